	.target	sm_90a

	.elftype	@"ET_EXEC"


//--------------------- .note.nv.tkinfo           --------------------------
	.section	.note.nv.tkinfo,"",@"SHT_NOTE"
	.sectionflags	@"SHF_NOTE_NV_TKINFO"
	.tkinfo
        /*0018*/ 	.word	0x00000002
        /*0030*/ 	.string	""
        /*0030*/ 	.string	"ptxas"
        /*0030*/ 	.string	"Cuda compilation tools, release 13.0, V13.0.88"
        /*0030*/ 	.string	"Build cuda_13.0.r13.0/compiler.36424714_0"
        /*0030*/ 	.string	"-arch sm_90a -m 64 "



//--------------------- .note.nv.cuinfo           --------------------------
	.section	.note.nv.cuinfo,"",@"SHT_NOTE"
	.sectionflags	@"SHF_NOTE_NV_CUINFO"
        /*0018*/ 	.short	0x0002
        /*001a*/ 	.short	0x005a
        /*001c*/ 	.short	0x0082
	.zero		2


//--------------------- .nv.info                  --------------------------
	.section	.nv.info,"",@"SHT_CUDA_INFO"
	.align	4


	//----- nvinfo : EIATTR_REGCOUNT
	.align		4
        /*0000*/ 	.byte	0x04, 0x2f
        /*0002*/ 	.short	(.L_29 - .L_28)
	.align		4
.L_28:
        /*0004*/ 	.word	index@(_Z25selective_scan_bwd_kernelI32Selective_Scan_bwd_kernel_traitsILi32ELi4ELb1ELb1ELb1ELb1ELb1EN3c104HalfENS1_7complexIfEEEEv12SSMParamsBwd)
        /*0008*/ 	.word	0x000000b8


	//----- nvinfo : EIATTR_FRAME_SIZE
	.align		4
.L_29:
        /*000c*/ 	.byte	0x04, 0x11
        /*000e*/ 	.short	(.L_31 - .L_30)
	.align		4
.L_30:
        /*0010*/ 	.word	index@(_Z25selective_scan_bwd_kernelI32Selective_Scan_bwd_kernel_traitsILi32ELi4ELb1ELb1ELb1ELb1ELb1EN3c104HalfENS1_7complexIfEEEEv12SSMParamsBwd)
        /*0014*/ 	.word	0x00000000


	//----- nvinfo : EIATTR_REGCOUNT
	.align		4
.L_31:
        /*0018*/ 	.byte	0x04, 0x2f
        /*001a*/ 	.short	(.L_33 - .L_32)
	.align		4
.L_32:
        /*001c*/ 	.word	index@(_Z25selective_scan_bwd_kernelI32Selective_Scan_bwd_kernel_traitsILi32ELi4ELb1ELb1ELb1ELb1ELb0EN3c104HalfENS1_7complexIfEEEEv12SSMParamsBwd)
        /*0020*/ 	.word	0x000000b6


	//----- nvinfo : EIATTR_FRAME_SIZE
	.align		4
.L_33:
        /*0024*/ 	.byte	0x04, 0x11
        /*0026*/ 	.short	(.L_35 - .L_34)
	.align		4
.L_34:
        /*0028*/ 	.word	index@(_Z25selective_scan_bwd_kernelI32Selective_Scan_bwd_kernel_traitsILi32ELi4ELb1ELb1ELb1ELb1ELb0EN3c104HalfENS1_7complexIfEEEEv12SSMParamsBwd)
        /*002c*/ 	.word	0x00000000


	//----- nvinfo : EIATTR_REGCOUNT
	.align		4
.L_35:
        /*0030*/ 	.byte	0x04, 0x2f
        /*0032*/ 	.short	(.L_37 - .L_36)
	.align		4
.L_36:
        /*0034*/ 	.word	index@(_Z25selective_scan_bwd_kernelI32Selective_Scan_bwd_kernel_traitsILi32ELi4ELb1ELb1ELb1ELb0ELb1EN3c104HalfENS1_7complexIfEEEEv12SSMParamsBwd)
        /*0038*/ 	.word	0x000000bc


	//----- nvinfo : EIATTR_FRAME_SIZE
	.align		4
.L_37:
        /*003c*/ 	.byte	0x04, 0x11
        /*003e*/ 	.short	(.L_39 - .L_38)
	.align		4
.L_38:
        /*0040*/ 	.word	index@(_Z25selective_scan_bwd_kernelI32Selective_Scan_bwd_kernel_traitsILi32ELi4ELb1ELb1ELb1ELb0ELb1EN3c104HalfENS1_7complexIfEEEEv12SSMParamsBwd)
        /*0044*/ 	.word	0x00000000


	//----- nvinfo : EIATTR_REGCOUNT
	.align		4
.L_39:
        /*0048*/ 	.byte	0x04, 0x2f
        /*004a*/ 	.short	(.L_41 - .L_40)
	.align		4
.L_40:
        /*004c*/ 	.word	index@(_Z25selective_scan_bwd_kernelI32Selective_Scan_bwd_kernel_traitsILi32ELi4ELb1ELb1ELb1ELb0ELb0EN3c104HalfENS1_7complexIfEEEEv12SSMParamsBwd)
        /*0050*/ 	.word	0x000000b2


	//----- nvinfo : EIATTR_FRAME_SIZE
	.align		4
.L_41:
        /*0054*/ 	.byte	0x04, 0x11
        /*0056*/ 	.short	(.L_43 - .L_42)
	.align		4
.L_42:
        /*0058*/ 	.word	index@(_Z25selective_scan_bwd_kernelI32Selective_Scan_bwd_kernel_traitsILi32ELi4ELb1ELb1ELb1ELb0ELb0EN3c104HalfENS1_7complexIfEEEEv12SSMParamsBwd)
        /*005c*/ 	.word	0x00000000


	//----- nvinfo : EIATTR_REGCOUNT
	.align		4
.L_43:
        /*0060*/ 	.byte	0x04, 0x2f
        /*0062*/ 	.short	(.L_45 - .L_44)
	.align		4
.L_44:
        /*0064*/ 	.word	index@(_Z25selective_scan_bwd_kernelI32Selective_Scan_bwd_kernel_traitsILi32ELi4ELb1ELb1ELb0ELb1ELb1EN3c104HalfENS1_7complexIfEEEEv12SSMParamsBwd)
        /*0068*/ 	.word	0x000000a2


	//----- nvinfo : EIATTR_FRAME_SIZE
	.align		4
.L_45:
        /*006c*/ 	.byte	0x04, 0x11
        /*006e*/ 	.short	(.L_47 - .L_46)
	.align		4
.L_46:
        /*0070*/ 	.word	index@(_Z25selective_scan_bwd_kernelI32Selective_Scan_bwd_kernel_traitsILi32ELi4ELb1ELb1ELb0ELb1ELb1EN3c104HalfENS1_7complexIfEEEEv12SSMParamsBwd)
        /*0074*/ 	.word	0x00000000


	//----- nvinfo : EIATTR_REGCOUNT
	.align		4
.L_47:
        /*0078*/ 	.byte	0x04, 0x2f
        /*007a*/ 	.short	(.L_49 - .L_48)
	.align		4
.L_48:
        /*007c*/ 	.word	index@(_Z25selective_scan_bwd_kernelI32Selective_Scan_bwd_kernel_traitsILi32ELi4ELb1ELb1ELb0ELb1ELb0EN3c104HalfENS1_7complexIfEEEEv12SSMParamsBwd)
        /*0080*/ 	.word	0x000000a0


	//----- nvinfo : EIATTR_FRAME_SIZE
	.align		4
.L_49:
        /*0084*/ 	.byte	0x04, 0x11
        /*0086*/ 	.short	(.L_51 - .L_50)
	.align		4
.L_50:
        /*0088*/ 	.word	index@(_Z25selective_scan_bwd_kernelI32Selective_Scan_bwd_kernel_traitsILi32ELi4ELb1ELb1ELb0ELb1ELb0EN3c104HalfENS1_7complexIfEEEEv12SSMParamsBwd)
        /*008c*/ 	.word	0x00000000


	//----- nvinfo : EIATTR_REGCOUNT
	.align		4
.L_51:
        /*0090*/ 	.byte	0x04, 0x2f
        /*0092*/ 	.short	(.L_53 - .L_52)
	.align		4
.L_52:
        /*0094*/ 	.word	index@(_Z25selective_scan_bwd_kernelI32Selective_Scan_bwd_kernel_traitsILi32ELi4ELb1ELb1ELb0ELb0ELb1EN3c104HalfENS1_7complexIfEEEEv12SSMParamsBwd)
        /*0098*/ 	.word	0x000000a1


	//----- nvinfo : EIATTR_FRAME_SIZE
	.align		4
.L_53:
        /*009c*/ 	.byte	0x04, 0x11
        /*009e*/ 	.short	(.L_55 - .L_54)
	.align		4
.L_54:
        /*00a0*/ 	.word	index@(_Z25selective_scan_bwd_kernelI32Selective_Scan_bwd_kernel_traitsILi32ELi4ELb1ELb1ELb0ELb0ELb1EN3c104HalfENS1_7complexIfEEEEv12SSMParamsBwd)
        /*00a4*/ 	.word	0x00000000


	//----- nvinfo : EIATTR_REGCOUNT
	.align		4
.L_55:
        /*00a8*/ 	.byte	0x04, 0x2f
        /*00aa*/ 	.short	(.L_57 - .L_56)
	.align		4
.L_56:
        /*00ac*/ 	.word	index@(_Z25selective_scan_bwd_kernelI32Selective_Scan_bwd_kernel_traitsILi32ELi4ELb1ELb1ELb0ELb0ELb0EN3c104HalfENS1_7complexIfEEEEv12SSMParamsBwd)
        /*00b0*/ 	.word	0x0000009c


	//----- nvinfo : EIATTR_FRAME_SIZE
	.align		4
.L_57:
        /*00b4*/ 	.byte	0x04, 0x11
        /*00b6*/ 	.short	(.L_59 - .L_58)
	.align		4
.L_58:
        /*00b8*/ 	.word	index@(_Z25selective_scan_bwd_kernelI32Selective_Scan_bwd_kernel_traitsILi32ELi4ELb1ELb1ELb0ELb0ELb0EN3c104HalfENS1_7complexIfEEEEv12SSMParamsBwd)
        /*00bc*/ 	.word	0x00000000


	//----- nvinfo : EIATTR_REGCOUNT
	.align		4
.L_59:
        /*00c0*/ 	.byte	0x04, 0x2f
        /*00c2*/ 	.short	(.L_61 - .L_60)
	.align		4
.L_60:
        /*00c4*/ 	.word	index@(_Z25selective_scan_bwd_kernelI32Selective_Scan_bwd_kernel_traitsILi32ELi4ELb1ELb0ELb1ELb1ELb1EN3c104HalfENS1_7complexIfEEEEv12SSMParamsBwd)
        /*00c8*/ 	.word	0x00000095


	//----- nvinfo : EIATTR_FRAME_SIZE
	.align		4
.L_61:
        /*00cc*/ 	.byte	0x04, 0x11
        /*00ce*/ 	.short	(.L_63 - .L_62)
	.align		4
.L_62:
        /*00d0*/ 	.word	index@(_Z25selective_scan_bwd_kernelI32Selective_Scan_bwd_kernel_traitsILi32ELi4ELb1ELb0ELb1ELb1ELb1EN3c104HalfENS1_7complexIfEEEEv12SSMParamsBwd)
        /*00d4*/ 	.word	0x00000000


	//----- nvinfo : EIATTR_REGCOUNT
	.align		4
.L_63:
        /*00d8*/ 	.byte	0x04, 0x2f
        /*00da*/ 	.short	(.L_65 - .L_64)
	.align		4
.L_64:
        /*00dc*/ 	.word	index@(_Z25selective_scan_bwd_kernelI32Selective_Scan_bwd_kernel_traitsILi32ELi4ELb1ELb0ELb1ELb1ELb0EN3c104HalfENS1_7complexIfEEEEv12SSMParamsBwd)
        /*00e0*/ 	.word	0x00000095


	//----- nvinfo : EIATTR_FRAME_SIZE
	.align		4
.L_65:
        /*00e4*/ 	.byte	0x04, 0x11
        /*00e6*/ 	.short	(.L_67 - .L_66)
	.align		4
.L_66:
        /*00e8*/ 	.word	index@(_Z25selective_scan_bwd_kernelI32Selective_Scan_bwd_kernel_traitsILi32ELi4ELb1ELb0ELb1ELb1ELb0EN3c104HalfENS1_7complexIfEEEEv12SSMParamsBwd)
        /*00ec*/ 	.word	0x00000000


	//----- nvinfo : EIATTR_REGCOUNT
	.align		4
.L_67:
        /*00f0*/ 	.byte	0x04, 0x2f
        /*00f2*/ 	.short	(.L_69 - .L_68)
	.align		4
.L_68:
        /*00f4*/ 	.word	index@(_Z25selective_scan_bwd_kernelI32Selective_Scan_bwd_kernel_traitsILi32ELi4ELb1ELb0ELb1ELb0ELb1EN3c104HalfENS1_7complexIfEEEEv12SSMParamsBwd)
        /*00f8*/ 	.word	0x00000096


	//----- nvinfo : EIATTR_FRAME_SIZE
	.align		4
.L_69:
        /*00fc*/ 	.byte	0x04, 0x11
        /*00fe*/ 	.short	(.L_71 - .L_70)
	.align		4
.L_70:
        /*0100*/ 	.word	index@(_Z25selective_scan_bwd_kernelI32Selective_Scan_bwd_kernel_traitsILi32ELi4ELb1ELb0ELb1ELb0ELb1EN3c104HalfENS1_7complexIfEEEEv12SSMParamsBwd)
        /*0104*/ 	.word	0x00000000


	//----- nvinfo : EIATTR_REGCOUNT
	.align		4
.L_71:
        /*0108*/ 	.byte	0x04, 0x2f
        /*010a*/ 	.short	(.L_73 - .L_72)
	.align		4
.L_72:
        /*010c*/ 	.word	index@(_Z25selective_scan_bwd_kernelI32Selective_Scan_bwd_kernel_traitsILi32ELi4ELb1ELb0ELb1ELb0ELb0EN3c104HalfENS1_7complexIfEEEEv12SSMParamsBwd)
        /*0110*/ 	.word	0x0000009b


	//----- nvinfo : EIATTR_FRAME_SIZE
	.align		4
.L_73:
        /*0114*/ 	.byte	0x04, 0x11
        /*0116*/ 	.short	(.L_75 - .L_74)
	.align		4
.L_74:
        /*0118*/ 	.word	index@(_Z25selective_scan_bwd_kernelI32Selective_Scan_bwd_kernel_traitsILi32ELi4ELb1ELb0ELb1ELb0ELb0EN3c104HalfENS1_7complexIfEEEEv12SSMParamsBwd)
        /*011c*/ 	.word	0x00000000


	//----- nvinfo : EIATTR_REGCOUNT
	.align		4
.L_75:
        /*0120*/ 	.byte	0x04, 0x2f
        /*0122*/ 	.short	(.L_77 - .L_76)
	.align		4
.L_76:
        /*0124*/ 	.word	index@(_Z25selective_scan_bwd_kernelI32Selective_Scan_bwd_kernel_traitsILi32ELi4ELb1ELb0ELb0ELb1ELb1EN3c104HalfENS1_7complexIfEEEEv12SSMParamsBwd)
        /*0128*/ 	.word	0x0000007c


	//----- nvinfo : EIATTR_FRAME_SIZE
	.align		4
.L_77:
        /*012c*/ 	.byte	0x04, 0x11
        /*012e*/ 	.short	(.L_79 - .L_78)
	.align		4
.L_78:
        /*0130*/ 	.word	index@(_Z25selective_scan_bwd_kernelI32Selective_Scan_bwd_kernel_traitsILi32ELi4ELb1ELb0ELb0ELb1ELb1EN3c104HalfENS1_7complexIfEEEEv12SSMParamsBwd)
        /*0134*/ 	.word	0x00000000


	//----- nvinfo : EIATTR_REGCOUNT
	.align		4
.L_79:
        /*0138*/ 	.byte	0x04, 0x2f
        /*013a*/ 	.short	(.L_81 - .L_80)
	.align		4
.L_80:
        /*013c*/ 	.word	index@(_Z25selective_scan_bwd_kernelI32Selective_Scan_bwd_kernel_traitsILi32ELi4ELb1ELb0ELb0ELb1ELb0EN3c104HalfENS1_7complexIfEEEEv12SSMParamsBwd)
        /*0140*/ 	.word	0x0000007d


	//----- nvinfo : EIATTR_FRAME_SIZE
	.align		4
.L_81:
        /*0144*/ 	.byte	0x04, 0x11
        /*0146*/ 	.short	(.L_83 - .L_82)
	.align		4
.L_82:
        /*0148*/ 	.word	index@(_Z25selective_scan_bwd_kernelI32Selective_Scan_bwd_kernel_traitsILi32ELi4ELb1ELb0ELb0ELb1ELb0EN3c104HalfENS1_7complexIfEEEEv12SSMParamsBwd)
        /*014c*/ 	.word	0x00000000


	//----- nvinfo : EIATTR_REGCOUNT
	.align		4
.L_83:
        /*0150*/ 	.byte	0x04, 0x2f
        /*0152*/ 	.short	(.L_85 - .L_84)
	.align		4
.L_84:
        /*0154*/ 	.word	index@(_Z25selective_scan_bwd_kernelI32Selective_Scan_bwd_kernel_traitsILi32ELi4ELb1ELb0ELb0ELb0ELb1EN3c104HalfENS1_7complexIfEEEEv12SSMParamsBwd)
        /*0158*/ 	.word	0x00000075


	//----- nvinfo : EIATTR_FRAME_SIZE
	.align		4
.L_85:
        /*015c*/ 	.byte	0x04, 0x11
        /*015e*/ 	.short	(.L_87 - .L_86)
	.align		4
.L_86:
        /*0160*/ 	.word	index@(_Z25selective_scan_bwd_kernelI32Selective_Scan_bwd_kernel_traitsILi32ELi4ELb1ELb0ELb0ELb0ELb1EN3c104HalfENS1_7complexIfEEEEv12SSMParamsBwd)
        /*0164*/ 	.word	0x00000000


	//----- nvinfo : EIATTR_REGCOUNT
	.align		4
.L_87:
        /*0168*/ 	.byte	0x04, 0x2f
        /*016a*/ 	.short	(.L_89 - .L_88)
	.align		4
.L_88:
        /*016c*/ 	.word	index@(_Z25selective_scan_bwd_kernelI32Selective_Scan_bwd_kernel_traitsILi32ELi4ELb1ELb0ELb0ELb0ELb0EN3c104HalfENS1_7complexIfEEEEv12SSMParamsBwd)
        /*0170*/ 	.word	0x00000077


	//----- nvinfo : EIATTR_FRAME_SIZE
	.align		4
.L_89:
        /*0174*/ 	.byte	0x04, 0x11
        /*0176*/ 	.short	(.L_91 - .L_90)
	.align		4
.L_90:
        /*0178*/ 	.word	index@(_Z25selective_scan_bwd_kernelI32Selective_Scan_bwd_kernel_traitsILi32ELi4ELb1ELb0ELb0ELb0ELb0EN3c104HalfENS1_7complexIfEEEEv12SSMParamsBwd)
        /*017c*/ 	.word	0x00000000


	//----- nvinfo : EIATTR_REGCOUNT
	.align		4
.L_91:
        /*0180*/ 	.byte	0x04, 0x2f
        /*0182*/ 	.short	(.L_93 - .L_92)
	.align		4
.L_92:
        /*0184*/ 	.word	index@(_Z25selective_scan_bwd_kernelI32Selective_Scan_bwd_kernel_traitsILi32ELi4ELb0ELb1ELb1ELb1ELb1EN3c104HalfENS1_7complexIfEEEEv12SSMParamsBwd)
        /*0188*/ 	.word	0x000000cc


	//----- nvinfo : EIATTR_FRAME_SIZE
	.align		4
.L_93:
        /*018c*/ 	.byte	0x04, 0x11
        /*018e*/ 	.short	(.L_95 - .L_94)
	.align		4
.L_94:
        /*0190*/ 	.word	index@(_Z25selective_scan_bwd_kernelI32Selective_Scan_bwd_kernel_traitsILi32ELi4ELb0ELb1ELb1ELb1ELb1EN3c104HalfENS1_7complexIfEEEEv12SSMParamsBwd)
        /*0194*/ 	.word	0x00000000


	//----- nvinfo : EIATTR_REGCOUNT
	.align		4
.L_95:
        /*0198*/ 	.byte	0x04, 0x2f
        /*019a*/ 	.short	(.L_97 - .L_96)
	.align		4
.L_96:
        /*019c*/ 	.word	index@(_Z25selective_scan_bwd_kernelI32Selective_Scan_bwd_kernel_traitsILi32ELi4ELb0ELb1ELb1ELb1ELb0EN3c104HalfENS1_7complexIfEEEEv12SSMParamsBwd)
        /*01a0*/ 	.word	0x000000c0


	//----- nvinfo : EIATTR_FRAME_SIZE
	.align		4
.L_97:
        /*01a4*/ 	.byte	0x04, 0x11
        /*01a6*/ 	.short	(.L_99 - .L_98)
	.align		4
.L_98:
        /*01a8*/ 	.word	index@(_Z25selective_scan_bwd_kernelI32Selective_Scan_bwd_kernel_traitsILi32ELi4ELb0ELb1ELb1ELb1ELb0EN3c104HalfENS1_7complexIfEEEEv12SSMParamsBwd)
        /*01ac*/ 	.word	0x00000000


	//----- nvinfo : EIATTR_REGCOUNT
	.align		4
.L_99:
        /*01b0*/ 	.byte	0x04, 0x2f
        /*01b2*/ 	.short	(.L_101 - .L_100)
	.align		4
.L_100:
        /*01b4*/ 	.word	index@(_Z25selective_scan_bwd_kernelI32Selective_Scan_bwd_kernel_traitsILi32ELi4ELb0ELb1ELb1ELb0ELb1EN3c104HalfENS1_7complexIfEEEEv12SSMParamsBwd)
        /*01b8*/ 	.word	0x000000c6


	//----- nvinfo : EIATTR_FRAME_SIZE
	.align		4
.L_101:
        /*01bc*/ 	.byte	0x04, 0x11
        /*01be*/ 	.short	(.L_103 - .L_102)
	.align		4
.L_102:
        /*01c0*/ 	.word	index@(_Z25selective_scan_bwd_kernelI32Selective_Scan_bwd_kernel_traitsILi32ELi4ELb0ELb1ELb1ELb0ELb1EN3c104HalfENS1_7complexIfEEEEv12SSMParamsBwd)
        /*01c4*/ 	.word	0x00000000


	//----- nvinfo : EIATTR_REGCOUNT
	.align		4
.L_103:
        /*01c8*/ 	.byte	0x04, 0x2f
        /*01ca*/ 	.short	(.L_105 - .L_104)
	.align		4
.L_104:
        /*01cc*/ 	.word	index@(_Z25selective_scan_bwd_kernelI32Selective_Scan_bwd_kernel_traitsILi32ELi4ELb0ELb1ELb1ELb0ELb0EN3c104HalfENS1_7complexIfEEEEv12SSMParamsBwd)
        /*01d0*/ 	.word	0x000000bc


	//----- nvinfo : EIATTR_FRAME_SIZE
	.align		4
.L_105:
        /*01d4*/ 	.byte	0x04, 0x11
        /*01d6*/ 	.short	(.L_107 - .L_106)
	.align		4
.L_106:
        /*01d8*/ 	.word	index@(_Z25selective_scan_bwd_kernelI32Selective_Scan_bwd_kernel_traitsILi32ELi4ELb0ELb1ELb1ELb0ELb0EN3c104HalfENS1_7complexIfEEEEv12SSMParamsBwd)
        /*01dc*/ 	.word	0x00000000


	//----- nvinfo : EIATTR_REGCOUNT
	.align		4
.L_107:
        /*01e0*/ 	.byte	0x04, 0x2f
        /*01e2*/ 	.short	(.L_109 - .L_108)
	.align		4
.L_108:
        /*01e4*/ 	.word	index@(_Z25selective_scan_bwd_kernelI32Selective_Scan_bwd_kernel_traitsILi32ELi4ELb0ELb1ELb0ELb1ELb1EN3c104HalfENS1_7complexIfEEEEv12SSMParamsBwd)
        /*01e8*/ 	.word	0x000000b1


	//----- nvinfo : EIATTR_FRAME_SIZE
	.align		4
.L_109:
        /*01ec*/ 	.byte	0x04, 0x11
        /*01ee*/ 	.short	(.L_111 - .L_110)
	.align		4
.L_110:
        /*01f0*/ 	.word	index@(_Z25selective_scan_bwd_kernelI32Selective_Scan_bwd_kernel_traitsILi32ELi4ELb0ELb1ELb0ELb1ELb1EN3c104HalfENS1_7complexIfEEEEv12SSMParamsBwd)
        /*01f4*/ 	.word	0x00000000


	//----- nvinfo : EIATTR_REGCOUNT
	.align		4
.L_111:
        /*01f8*/ 	.byte	0x04, 0x2f
        /*01fa*/ 	.short	(.L_113 - .L_112)
	.align		4
.L_112:
        /*01fc*/ 	.word	index@(_Z25selective_scan_bwd_kernelI32Selective_Scan_bwd_kernel_traitsILi32ELi4ELb0ELb1ELb0ELb1ELb0EN3c104HalfENS1_7complexIfEEEEv12SSMParamsBwd)
        /*0200*/ 	.word	0x000000a2


	//----- nvinfo : EIATTR_FRAME_SIZE
	.align		4
.L_113:
        /*0204*/ 	.byte	0x04, 0x11
        /*0206*/ 	.short	(.L_115 - .L_114)
	.align		4
.L_114:
        /*0208*/ 	.word	index@(_Z25selective_scan_bwd_kernelI32Selective_Scan_bwd_kernel_traitsILi32ELi4ELb0ELb1ELb0ELb1ELb0EN3c104HalfENS1_7complexIfEEEEv12SSMParamsBwd)
        /*020c*/ 	.word	0x00000000


	//----- nvinfo : EIATTR_REGCOUNT
	.align		4
.L_115:
        /*0210*/ 	.byte	0x04, 0x2f
        /*0212*/ 	.short	(.L_117 - .L_116)
	.align		4
.L_116:
        /*0214*/ 	.word	index@(_Z25selective_scan_bwd_kernelI32Selective_Scan_bwd_kernel_traitsILi32ELi4ELb0ELb1ELb0ELb0ELb1EN3c104HalfENS1_7complexIfEEEEv12SSMParamsBwd)
        /*0218*/ 	.word	0x000000af


	//----- nvinfo : EIATTR_FRAME_SIZE
	.align		4
.L_117:
        /*021c*/ 	.byte	0x04, 0x11
        /*021e*/ 	.short	(.L_119 - .L_118)
	.align		4
.L_118:
        /*0220*/ 	.word	index@(_Z25selective_scan_bwd_kernelI32Selective_Scan_bwd_kernel_traitsILi32ELi4ELb0ELb1ELb0ELb0ELb1EN3c104HalfENS1_7complexIfEEEEv12SSMParamsBwd)
        /*0224*/ 	.word	0x00000000


	//----- nvinfo : EIATTR_REGCOUNT
	.align		4
.L_119:
        /*0228*/ 	.byte	0x04, 0x2f
        /*022a*/ 	.short	(.L_121 - .L_120)
	.align		4
.L_120:
        /*022c*/ 	.word	index@(_Z25selective_scan_bwd_kernelI32Selective_Scan_bwd_kernel_traitsILi32ELi4ELb0ELb1ELb0ELb0ELb0EN3c104HalfENS1_7complexIfEEEEv12SSMParamsBwd)
        /*0230*/ 	.word	0x000000a4


	//----- nvinfo : EIATTR_FRAME_SIZE
	.align		4
.L_121:
        /*0234*/ 	.byte	0x04, 0x11
        /*0236*/ 	.short	(.L_123 - .L_122)
	.align		4
.L_122:
        /*0238*/ 	.word	index@(_Z25selective_scan_bwd_kernelI32Selective_Scan_bwd_kernel_traitsILi32ELi4ELb0ELb1ELb0ELb0ELb0EN3c104HalfENS1_7complexIfEEEEv12SSMParamsBwd)
        /*023c*/ 	.word	0x00000000


	//----- nvinfo : EIATTR_REGCOUNT
	.align		4
.L_123:
        /*0240*/ 	.byte	0x04, 0x2f
        /*0242*/ 	.short	(.L_125 - .L_124)
	.align		4
.L_124:
        /*0244*/ 	.word	index@(_Z25selective_scan_bwd_kernelI32Selective_Scan_bwd_kernel_traitsILi32ELi4ELb0ELb0ELb1ELb1ELb1EN3c104HalfENS1_7complexIfEEEEv12SSMParamsBwd)
        /*0248*/ 	.word	0x000000b5


	//----- nvinfo : EIATTR_FRAME_SIZE
	.align		4
.L_125:
        /*024c*/ 	.byte	0x04, 0x11
        /*024e*/ 	.short	(.L_127 - .L_126)
	.align		4
.L_126:
        /*0250*/ 	.word	index@(_Z25selective_scan_bwd_kernelI32Selective_Scan_bwd_kernel_traitsILi32ELi4ELb0ELb0ELb1ELb1ELb1EN3c104HalfENS1_7complexIfEEEEv12SSMParamsBwd)
        /*0254*/ 	.word	0x00000000


	//----- nvinfo : EIATTR_REGCOUNT
	.align		4
.L_127:
        /*0258*/ 	.byte	0x04, 0x2f
        /*025a*/ 	.short	(.L_129 - .L_128)
	.align		4
.L_128:
        /*025c*/ 	.word	index@(_Z25selective_scan_bwd_kernelI32Selective_Scan_bwd_kernel_traitsILi32ELi4ELb0ELb0ELb1ELb1ELb0EN3c104HalfENS1_7complexIfEEEEv12SSMParamsBwd)
        /*0260*/ 	.word	0x000000a8


	//----- nvinfo : EIATTR_FRAME_SIZE
	.align		4
.L_129:
        /*0264*/ 	.byte	0x04, 0x11
        /*0266*/ 	.short	(.L_131 - .L_130)
	.align		4
.L_130:
        /*0268*/ 	.word	index@(_Z25selective_scan_bwd_kernelI32Selective_Scan_bwd_kernel_traitsILi32ELi4ELb0ELb0ELb1ELb1ELb0EN3c104HalfENS1_7complexIfEEEEv12SSMParamsBwd)
        /*026c*/ 	.word	0x00000000


	//----- nvinfo : EIATTR_REGCOUNT
	.align		4
.L_131:
        /*0270*/ 	.byte	0x04, 0x2f
        /*0272*/ 	.short	(.L_133 - .L_132)
	.align		4
.L_132:
        /*0274*/ 	.word	index@(_Z25selective_scan_bwd_kernelI32Selective_Scan_bwd_kernel_traitsILi32ELi4ELb0ELb0ELb1ELb0ELb1EN3c104HalfENS1_7complexIfEEEEv12SSMParamsBwd)
        /*0278*/ 	.word	0x000000ae


	//----- nvinfo : EIATTR_FRAME_SIZE
	.align		4
.L_133:
        /*027c*/ 	.byte	0x04, 0x11
        /*027e*/ 	.short	(.L_135 - .L_134)
	.align		4
.L_134:
        /*0280*/ 	.word	index@(_Z25selective_scan_bwd_kernelI32Selective_Scan_bwd_kernel_traitsILi32ELi4ELb0ELb0ELb1ELb0ELb1EN3c104HalfENS1_7complexIfEEEEv12SSMParamsBwd)
        /*0284*/ 	.word	0x00000000


	//----- nvinfo : EIATTR_REGCOUNT
	.align		4
.L_135:
        /*0288*/ 	.byte	0x04, 0x2f
        /*028a*/ 	.short	(.L_137 - .L_136)
	.align		4
.L_136:
        /*028c*/ 	.word	index@(_Z25selective_scan_bwd_kernelI32Selective_Scan_bwd_kernel_traitsILi32ELi4ELb0ELb0ELb1ELb0ELb0EN3c104HalfENS1_7complexIfEEEEv12SSMParamsBwd)
        /*0290*/ 	.word	0x000000a3


	//----- nvinfo : EIATTR_FRAME_SIZE
	.align		4
.L_137:
        /*0294*/ 	.byte	0x04, 0x11
        /*0296*/ 	.short	(.L_139 - .L_138)
	.align		4
.L_138:
        /*0298*/ 	.word	index@(_Z25selective_scan_bwd_kernelI32Selective_Scan_bwd_kernel_traitsILi32ELi4ELb0ELb0ELb1ELb0ELb0EN3c104HalfENS1_7complexIfEEEEv12SSMParamsBwd)
        /*029c*/ 	.word	0x00000000


	//----- nvinfo : EIATTR_REGCOUNT
	.align		4
.L_139:
        /*02a0*/ 	.byte	0x04, 0x2f
        /*02a2*/ 	.short	(.L_141 - .L_140)
	.align		4
.L_140:
        /*02a4*/ 	.word	index@(_Z25selective_scan_bwd_kernelI32Selective_Scan_bwd_kernel_traitsILi32ELi4ELb0ELb0ELb0ELb1ELb1EN3c104HalfENS1_7complexIfEEEEv12SSMParamsBwd)
        /*02a8*/ 	.word	0x0000007f


	//----- nvinfo : EIATTR_FRAME_SIZE
	.align		4
.L_141:
        /*02ac*/ 	.byte	0x04, 0x11
        /*02ae*/ 	.short	(.L_143 - .L_142)
	.align		4
.L_142:
        /*02b0*/ 	.word	index@(_Z25selective_scan_bwd_kernelI32Selective_Scan_bwd_kernel_traitsILi32ELi4ELb0ELb0ELb0ELb1ELb1EN3c104HalfENS1_7complexIfEEEEv12SSMParamsBwd)
        /*02b4*/ 	.word	0x00000000


	//----- nvinfo : EIATTR_REGCOUNT
	.align		4
.L_143:
        /*02b8*/ 	.byte	0x04, 0x2f
        /*02ba*/ 	.short	(.L_145 - .L_144)
	.align		4
.L_144:
        /*02bc*/ 	.word	index@(_Z25selective_scan_bwd_kernelI32Selective_Scan_bwd_kernel_traitsILi32ELi4ELb0ELb0ELb0ELb1ELb0EN3c104HalfENS1_7complexIfEEEEv12SSMParamsBwd)
        /*02c0*/ 	.word	0x0000007f


	//----- nvinfo : EIATTR_FRAME_SIZE
	.align		4
.L_145:
        /*02c4*/ 	.byte	0x04, 0x11
        /*02c6*/ 	.short	(.L_147 - .L_146)
	.align		4
.L_146:
        /*02c8*/ 	.word	index@(_Z25selective_scan_bwd_kernelI32Selective_Scan_bwd_kernel_traitsILi32ELi4ELb0ELb0ELb0ELb1ELb0EN3c104HalfENS1_7complexIfEEEEv12SSMParamsBwd)
        /*02cc*/ 	.word	0x00000000


	//----- nvinfo : EIATTR_REGCOUNT
	.align		4
.L_147:
        /*02d0*/ 	.byte	0x04, 0x2f
        /*02d2*/ 	.short	(.L_149 - .L_148)
	.align		4
.L_148:
        /*02d4*/ 	.word	index@(_Z25selective_scan_bwd_kernelI32Selective_Scan_bwd_kernel_traitsILi32ELi4ELb0ELb0ELb0ELb0ELb1EN3c104HalfENS1_7complexIfEEEEv12SSMParamsBwd)
        /*02d8*/ 	.word	0x0000007b


	//----- nvinfo : EIATTR_FRAME_SIZE
	.align		4
.L_149:
        /*02dc*/ 	.byte	0x04, 0x11
        /*02de*/ 	.short	(.L_151 - .L_150)
	.align		4
.L_150:
        /*02e0*/ 	.word	index@(_Z25selective_scan_bwd_kernelI32Selective_Scan_bwd_kernel_traitsILi32ELi4ELb0ELb0ELb0ELb0ELb1EN3c104HalfENS1_7complexIfEEEEv12SSMParamsBwd)
        /*02e4*/ 	.word	0x00000000


	//----- nvinfo : EIATTR_REGCOUNT
	.align		4
.L_151:
        /*02e8*/ 	.byte	0x04, 0x2f
        /*02ea*/ 	.short	(.L_153 - .L_152)
	.align		4
.L_152:
        /*02ec*/ 	.word	index@(_Z25selective_scan_bwd_kernelI32Selective_Scan_bwd_kernel_traitsILi32ELi4ELb0ELb0ELb0ELb0ELb0EN3c104HalfENS1_7complexIfEEEEv12SSMParamsBwd)
        /*02f0*/ 	.word	0x0000007d


	//----- nvinfo : EIATTR_FRAME_SIZE
	.align		4
.L_153:
        /*02f4*/ 	.byte	0x04, 0x11
        /*02f6*/ 	.short	(.L_155 - .L_154)
	.align		4
.L_154:
        /*02f8*/ 	.word	index@(_Z25selective_scan_bwd_kernelI32Selective_Scan_bwd_kernel_traitsILi32ELi4ELb0ELb0ELb0ELb0ELb0EN3c104HalfENS1_7complexIfEEEEv12SSMParamsBwd)
        /*02fc*/ 	.word	0x00000000


	//----- nvinfo : EIATTR_REGCOUNT
	.align		4
.L_155:
        /*0300*/ 	.byte	0x04, 0x2f
        /*0302*/ 	.short	(.L_157 - .L_156)
	.align		4
.L_156:
        /*0304*/ 	.word	index@(_Z25selective_scan_bwd_kernelI32Selective_Scan_bwd_kernel_traitsILi32ELi8ELb1ELb1ELb1ELb1ELb1EN3c104HalfENS1_7complexIfEEEEv12SSMParamsBwd)
        /*0308*/ 	.word	0x000000e2


	//----- nvinfo : EIATTR_FRAME_SIZE
	.align		4
.L_157:
        /*030c*/ 	.byte	0x04, 0x11
        /*030e*/ 	.short	(.L_159 - .L_158)
	.align		4
.L_158:
        /*0310*/ 	.word	index@(_Z25selective_scan_bwd_kernelI32Selective_Scan_bwd_kernel_traitsILi32ELi8ELb1ELb1ELb1ELb1ELb1EN3c104HalfENS1_7complexIfEEEEv12SSMParamsBwd)
        /*0314*/ 	.word	0x00000000


	//----- nvinfo : EIATTR_REGCOUNT
	.align		4
.L_159:
        /*0318*/ 	.byte	0x04, 0x2f
        /*031a*/ 	.short	(.L_161 - .L_160)
	.align		4
.L_160:
        /*031c*/ 	.word	index@(_Z25selective_scan_bwd_kernelI32Selective_Scan_bwd_kernel_traitsILi32ELi8ELb1ELb1ELb1ELb1ELb0EN3c104HalfENS1_7complexIfEEEEv12SSMParamsBwd)
        /*0320*/ 	.word	0x000000e2


	//----- nvinfo : EIATTR_FRAME_SIZE
	.align		4
.L_161:
        /*0324*/ 	.byte	0x04, 0x11
        /*0326*/ 	.short	(.L_163 - .L_162)
	.align		4
.L_162:
        /*0328*/ 	.word	index@(_Z25selective_scan_bwd_kernelI32Selective_Scan_bwd_kernel_traitsILi32ELi8ELb1ELb1ELb1ELb1ELb0EN3c104HalfENS1_7complexIfEEEEv12SSMParamsBwd)
        /*032c*/ 	.word	0x00000000


	//----- nvinfo : EIATTR_REGCOUNT
	.align		4
.L_163:
        /*0330*/ 	.byte	0x04, 0x2f
        /*0332*/ 	.short	(.L_165 - .L_164)
	.align		4
.L_164:
        /*0334*/ 	.word	index@(_Z25selective_scan_bwd_kernelI32Selective_Scan_bwd_kernel_traitsILi32ELi8ELb1ELb1ELb1ELb0ELb1EN3c104HalfENS1_7complexIfEEEEv12SSMParamsBwd)
        /*0338*/ 	.word	0x000000e6


	//----- nvinfo : EIATTR_FRAME_SIZE
	.align		4
.L_165:
        /*033c*/ 	.byte	0x04, 0x11
        /*033e*/ 	.short	(.L_167 - .L_166)
	.align		4
.L_166:
        /*0340*/ 	.word	index@(_Z25selective_scan_bwd_kernelI32Selective_Scan_bwd_kernel_traitsILi32ELi8ELb1ELb1ELb1ELb0ELb1EN3c104HalfENS1_7complexIfEEEEv12SSMParamsBwd)
        /*0344*/ 	.word	0x00000000


	//----- nvinfo : EIATTR_REGCOUNT
	.align		4
.L_167:
        /*0348*/ 	.byte	0x04, 0x2f
        /*034a*/ 	.short	(.L_169 - .L_168)
	.align		4
.L_168:
        /*034c*/ 	.word	index@(_Z25selective_scan_bwd_kernelI32Selective_Scan_bwd_kernel_traitsILi32ELi8ELb1ELb1ELb1ELb0ELb0EN3c104HalfENS1_7complexIfEEEEv12SSMParamsBwd)
        /*0350*/ 	.word	0x000000e4


	//----- nvinfo : EIATTR_FRAME_SIZE
	.align		4
.L_169:
        /*0354*/ 	.byte	0x04, 0x11
        /*0356*/ 	.short	(.L_171 - .L_170)
	.align		4
.L_170:
        /*0358*/ 	.word	index@(_Z25selective_scan_bwd_kernelI32Selective_Scan_bwd_kernel_traitsILi32ELi8ELb1ELb1ELb1ELb0ELb0EN3c104HalfENS1_7complexIfEEEEv12SSMParamsBwd)
        /*035c*/ 	.word	0x00000000


	//----- nvinfo : EIATTR_REGCOUNT
	.align		4
.L_171:
        /*0360*/ 	.byte	0x04, 0x2f
        /*0362*/ 	.short	(.L_173 - .L_172)
	.align		4
.L_172:
        /*0364*/ 	.word	index@(_Z25selective_scan_bwd_kernelI32Selective_Scan_bwd_kernel_traitsILi32ELi8ELb1ELb1ELb0ELb1ELb1EN3c104HalfENS1_7complexIfEEEEv12SSMParamsBwd)
        /*0368*/ 	.word	0x000000c8


	//----- nvinfo : EIATTR_FRAME_SIZE
	.align		4
.L_173:
        /*036c*/ 	.byte	0x04, 0x11
        /*036e*/ 	.short	(.L_175 - .L_174)
	.align		4
.L_174:
        /*0370*/ 	.word	index@(_Z25selective_scan_bwd_kernelI32Selective_Scan_bwd_kernel_traitsILi32ELi8ELb1ELb1ELb0ELb1ELb1EN3c104HalfENS1_7complexIfEEEEv12SSMParamsBwd)
        /*0374*/ 	.word	0x00000000


	//----- nvinfo : EIATTR_REGCOUNT
	.align		4
.L_175:
        /*0378*/ 	.byte	0x04, 0x2f
        /*037a*/ 	.short	(.L_177 - .L_176)
	.align		4
.L_176:
        /*037c*/ 	.word	index@(_Z25selective_scan_bwd_kernelI32Selective_Scan_bwd_kernel_traitsILi32ELi8ELb1ELb1ELb0ELb1ELb0EN3c104HalfENS1_7complexIfEEEEv12SSMParamsBwd)
        /*0380*/ 	.word	0x000000c8


	//----- nvinfo : EIATTR_FRAME_SIZE
	.align		4
.L_177:
        /*0384*/ 	.byte	0x04, 0x11
        /*0386*/ 	.short	(.L_179 - .L_178)
	.align		4
.L_178:
        /*0388*/ 	.word	index@(_Z25selective_scan_bwd_kernelI32Selective_Scan_bwd_kernel_traitsILi32ELi8ELb1ELb1ELb0ELb1ELb0EN3c104HalfENS1_7complexIfEEEEv12SSMParamsBwd)
        /*038c*/ 	.word	0x00000000


	//----- nvinfo : EIATTR_REGCOUNT
	.align		4
.L_179:
        /*0390*/ 	.byte	0x04, 0x2f
        /*0392*/ 	.short	(.L_181 - .L_180)
	.align		4
.L_180:
        /*0394*/ 	.word	index@(_Z25selective_scan_bwd_kernelI32Selective_Scan_bwd_kernel_traitsILi32ELi8ELb1ELb1ELb0ELb0ELb1EN3c104HalfENS1_7complexIfEEEEv12SSMParamsBwd)
        /*0398*/ 	.word	0x000000b4


	//----- nvinfo : EIATTR_FRAME_SIZE
	.align		4
.L_181:
        /*039c*/ 	.byte	0x04, 0x11
        /*039e*/ 	.short	(.L_183 - .L_182)
	.align		4
.L_182:
        /*03a0*/ 	.word	index@(_Z25selective_scan_bwd_kernelI32Selective_Scan_bwd_kernel_traitsILi32ELi8ELb1ELb1ELb0ELb0ELb1EN3c104HalfENS1_7complexIfEEEEv12SSMParamsBwd)
        /*03a4*/ 	.word	0x00000000


	//----- nvinfo : EIATTR_REGCOUNT
	.align		4
.L_183:
        /*03a8*/ 	.byte	0x04, 0x2f
        /*03aa*/ 	.short	(.L_185 - .L_184)
	.align		4
.L_184:
        /*03ac*/ 	.word	index@(_Z25selective_scan_bwd_kernelI32Selective_Scan_bwd_kernel_traitsILi32ELi8ELb1ELb1ELb0ELb0ELb0EN3c104HalfENS1_7complexIfEEEEv12SSMParamsBwd)
        /*03b0*/ 	.word	0x000000b5


	//----- nvinfo : EIATTR_FRAME_SIZE
	.align		4
.L_185:
        /*03b4*/ 	.byte	0x04, 0x11
        /*03b6*/ 	.short	(.L_187 - .L_186)
	.align		4
.L_186:
        /*03b8*/ 	.word	index@(_Z25selective_scan_bwd_kernelI32Selective_Scan_bwd_kernel_traitsILi32ELi8ELb1ELb1ELb0ELb0ELb0EN3c104HalfENS1_7complexIfEEEEv12SSMParamsBwd)
        /*03bc*/ 	.word	0x00000000


	//----- nvinfo : EIATTR_REGCOUNT
	.align		4
.L_187:
        /*03c0*/ 	.byte	0x04, 0x2f
        /*03c2*/ 	.short	(.L_189 - .L_188)
	.align		4
.L_188:
        /*03c4*/ 	.word	index@(_Z25selective_scan_bwd_kernelI32Selective_Scan_bwd_kernel_traitsILi32ELi8ELb1ELb0ELb1ELb1ELb1EN3c104HalfENS1_7complexIfEEEEv12SSMParamsBwd)
        /*03c8*/ 	.word	0x000000b3


	//----- nvinfo : EIATTR_FRAME_SIZE
	.align		4
.L_189:
        /*03cc*/ 	.byte	0x04, 0x11
        /*03ce*/ 	.short	(.L_191 - .L_190)
	.align		4
.L_190:
        /*03d0*/ 	.word	index@(_Z25selective_scan_bwd_kernelI32Selective_Scan_bwd_kernel_traitsILi32ELi8ELb1ELb0ELb1ELb1ELb1EN3c104HalfENS1_7complexIfEEEEv12SSMParamsBwd)
        /*03d4*/ 	.word	0x00000000


	//----- nvinfo : EIATTR_REGCOUNT
	.align		4
.L_191:
        /*03d8*/ 	.byte	0x04, 0x2f
        /*03da*/ 	.short	(.L_193 - .L_192)
	.align		4
.L_192:
        /*03dc*/ 	.word	index@(_Z25selective_scan_bwd_kernelI32Selective_Scan_bwd_kernel_traitsILi32ELi8ELb1ELb0ELb1ELb1ELb0EN3c104HalfENS1_7complexIfEEEEv12SSMParamsBwd)
        /*03e0*/ 	.word	0x000000b4


	//----- nvinfo : EIATTR_FRAME_SIZE
	.align		4
.L_193:
        /*03e4*/ 	.byte	0x04, 0x11
        /*03e6*/ 	.short	(.L_195 - .L_194)
	.align		4
.L_194:
        /*03e8*/ 	.word	index@(_Z25selective_scan_bwd_kernelI32Selective_Scan_bwd_kernel_traitsILi32ELi8ELb1ELb0ELb1ELb1ELb0EN3c104HalfENS1_7complexIfEEEEv12SSMParamsBwd)
        /*03ec*/ 	.word	0x00000000


	//----- nvinfo : EIATTR_REGCOUNT
	.align		4
.L_195:
        /*03f0*/ 	.byte	0x04, 0x2f
        /*03f2*/ 	.short	(.L_197 - .L_196)
	.align		4
.L_196:
        /*03f4*/ 	.word	index@(_Z25selective_scan_bwd_kernelI32Selective_Scan_bwd_kernel_traitsILi32ELi8ELb1ELb0ELb1ELb0ELb1EN3c104HalfENS1_7complexIfEEEEv12SSMParamsBwd)
        /*03f8*/ 	.word	0x000000b4


	//----- nvinfo : EIATTR_FRAME_SIZE
	.align		4
.L_197:
        /*03fc*/ 	.byte	0x04, 0x11
        /*03fe*/ 	.short	(.L_199 - .L_198)
	.align		4
.L_198:
        /*0400*/ 	.word	index@(_Z25selective_scan_bwd_kernelI32Selective_Scan_bwd_kernel_traitsILi32ELi8ELb1ELb0ELb1ELb0ELb1EN3c104HalfENS1_7complexIfEEEEv12SSMParamsBwd)
        /*0404*/ 	.word	0x00000000


	//----- nvinfo : EIATTR_REGCOUNT
	.align		4
.L_199:
        /*0408*/ 	.byte	0x04, 0x2f
        /*040a*/ 	.short	(.L_201 - .L_200)
	.align		4
.L_200:
        /*040c*/ 	.word	index@(_Z25selective_scan_bwd_kernelI32Selective_Scan_bwd_kernel_traitsILi32ELi8ELb1ELb0ELb1ELb0ELb0EN3c104HalfENS1_7complexIfEEEEv12SSMParamsBwd)
        /*0410*/ 	.word	0x000000b8


	//----- nvinfo : EIATTR_FRAME_SIZE
	.align		4
.L_201:
        /*0414*/ 	.byte	0x04, 0x11
        /*0416*/ 	.short	(.L_203 - .L_202)
	.align		4
.L_202:
        /*0418*/ 	.word	index@(_Z25selective_scan_bwd_kernelI32Selective_Scan_bwd_kernel_traitsILi32ELi8ELb1ELb0ELb1ELb0ELb0EN3c104HalfENS1_7complexIfEEEEv12SSMParamsBwd)
        /*041c*/ 	.word	0x00000000


	//----- nvinfo : EIATTR_REGCOUNT
	.align		4
.L_203:
        /*0420*/ 	.byte	0x04, 0x2f
        /*0422*/ 	.short	(.L_205 - .L_204)
	.align		4
.L_204:
        /*0424*/ 	.word	index@(_Z25selective_scan_bwd_kernelI32Selective_Scan_bwd_kernel_traitsILi32ELi8ELb1ELb0ELb0ELb1ELb1EN3c104HalfENS1_7complexIfEEEEv12SSMParamsBwd)
        /*0428*/ 	.word	0x0000009a


	//----- nvinfo : EIATTR_FRAME_SIZE
	.align		4
.L_205:
        /*042c*/ 	.byte	0x04, 0x11
        /*042e*/ 	.short	(.L_207 - .L_206)
	.align		4
.L_206:
        /*0430*/ 	.word	index@(_Z25selective_scan_bwd_kernelI32Selective_Scan_bwd_kernel_traitsILi32ELi8ELb1ELb0ELb0ELb1ELb1EN3c104HalfENS1_7complexIfEEEEv12SSMParamsBwd)
        /*0434*/ 	.word	0x00000000


	//----- nvinfo : EIATTR_REGCOUNT
	.align		4
.L_207:
        /*0438*/ 	.byte	0x04, 0x2f
        /*043a*/ 	.short	(.L_209 - .L_208)
	.align		4
.L_208:
        /*043c*/ 	.word	index@(_Z25selective_scan_bwd_kernelI32Selective_Scan_bwd_kernel_traitsILi32ELi8ELb1ELb0ELb0ELb1ELb0EN3c104HalfENS1_7complexIfEEEEv12SSMParamsBwd)
        /*0440*/ 	.word	0x0000009a


	//----- nvinfo : EIATTR_FRAME_SIZE
	.align		4
.L_209:
        /*0444*/ 	.byte	0x04, 0x11
        /*0446*/ 	.short	(.L_211 - .L_210)
	.align		4
.L_210:
        /*0448*/ 	.word	index@(_Z25selective_scan_bwd_kernelI32Selective_Scan_bwd_kernel_traitsILi32ELi8ELb1ELb0ELb0ELb1ELb0EN3c104HalfENS1_7complexIfEEEEv12SSMParamsBwd)
        /*044c*/ 	.word	0x00000000


	//----- nvinfo : EIATTR_REGCOUNT
	.align		4
.L_211:
        /*0450*/ 	.byte	0x04, 0x2f
        /*0452*/ 	.short	(.L_213 - .L_212)
	.align		4
.L_212:
        /*0454*/ 	.word	index@(_Z25selective_scan_bwd_kernelI32Selective_Scan_bwd_kernel_traitsILi32ELi8ELb1ELb0ELb0ELb0ELb1EN3c104HalfENS1_7complexIfEEEEv12SSMParamsBwd)
        /*0458*/ 	.word	0x0000009b


	//----- nvinfo : EIATTR_FRAME_SIZE
	.align		4
.L_213:
        /*045c*/ 	.byte	0x04, 0x11
        /*045e*/ 	.short	(.L_215 - .L_214)
	.align		4
.L_214:
        /*0460*/ 	.word	index@(_Z25selective_scan_bwd_kernelI32Selective_Scan_bwd_kernel_traitsILi32ELi8ELb1ELb0ELb0ELb0ELb1EN3c104HalfENS1_7complexIfEEEEv12SSMParamsBwd)
        /*0464*/ 	.word	0x00000000


	//----- nvinfo : EIATTR_REGCOUNT
	.align		4
.L_215:
        /*0468*/ 	.byte	0x04, 0x2f
        /*046a*/ 	.short	(.L_217 - .L_216)
	.align		4
.L_216:
        /*046c*/ 	.word	index@(_Z25selective_scan_bwd_kernelI32Selective_Scan_bwd_kernel_traitsILi32ELi8ELb1ELb0ELb0ELb0ELb0EN3c104HalfENS1_7complexIfEEEEv12SSMParamsBwd)
        /*0470*/ 	.word	0x00000098


	//----- nvinfo : EIATTR_FRAME_SIZE
	.align		4
.L_217:
        /*0474*/ 	.byte	0x04, 0x11
        /*0476*/ 	.short	(.L_219 - .L_218)
	.align		4
.L_218:
        /*0478*/ 	.word	index@(_Z25selective_scan_bwd_kernelI32Selective_Scan_bwd_kernel_traitsILi32ELi8ELb1ELb0ELb0ELb0ELb0EN3c104HalfENS1_7complexIfEEEEv12SSMParamsBwd)
        /*047c*/ 	.word	0x00000000


	//----- nvinfo : EIATTR_REGCOUNT
	.align		4
.L_219:
        /*0480*/ 	.byte	0x04, 0x2f
        /*0482*/ 	.short	(.L_221 - .L_220)
	.align		4
.L_220:
        /*0484*/ 	.word	index@(_Z25selective_scan_bwd_kernelI32Selective_Scan_bwd_kernel_traitsILi32ELi8ELb0ELb1ELb1ELb1ELb1EN3c104HalfENS1_7complexIfEEEEv12SSMParamsBwd)
        /*0488*/ 	.word	0x000000f7


	//----- nvinfo : EIATTR_FRAME_SIZE
	.align		4
.L_221:
        /*048c*/ 	.byte	0x04, 0x11
        /*048e*/ 	.short	(.L_223 - .L_222)
	.align		4
.L_222:
        /*0490*/ 	.word	index@(_Z25selective_scan_bwd_kernelI32Selective_Scan_bwd_kernel_traitsILi32ELi8ELb0ELb1ELb1ELb1ELb1EN3c104HalfENS1_7complexIfEEEEv12SSMParamsBwd)
        /*0494*/ 	.word	0x00000000


	//----- nvinfo : EIATTR_REGCOUNT
	.align		4
.L_223:
        /*0498*/ 	.byte	0x04, 0x2f
        /*049a*/ 	.short	(.L_225 - .L_224)
	.align		4
.L_224:
        /*049c*/ 	.word	index@(_Z25selective_scan_bwd_kernelI32Selective_Scan_bwd_kernel_traitsILi32ELi8ELb0ELb1ELb1ELb1ELb0EN3c104HalfENS1_7complexIfEEEEv12SSMParamsBwd)
        /*04a0*/ 	.word	0x000000f5


	//----- nvinfo : EIATTR_FRAME_SIZE
	.align		4
.L_225:
        /*04a4*/ 	.byte	0x04, 0x11
        /*04a6*/ 	.short	(.L_227 - .L_226)
	.align		4
.L_226:
        /*04a8*/ 	.word	index@(_Z25selective_scan_bwd_kernelI32Selective_Scan_bwd_kernel_traitsILi32ELi8ELb0ELb1ELb1ELb1ELb0EN3c104HalfENS1_7complexIfEEEEv12SSMParamsBwd)
        /*04ac*/ 	.word	0x00000000


	//----- nvinfo : EIATTR_REGCOUNT
	.align		4
.L_227:
        /*04b0*/ 	.byte	0x04, 0x2f
        /*04b2*/ 	.short	(.L_229 - .L_228)
	.align		4
.L_228:
        /*04b4*/ 	.word	index@(_Z25selective_scan_bwd_kernelI32Selective_Scan_bwd_kernel_traitsILi32ELi8ELb0ELb1ELb1ELb0ELb1EN3c104HalfENS1_7complexIfEEEEv12SSMParamsBwd)
        /*04b8*/ 	.word	0x000000f5


	//----- nvinfo : EIATTR_FRAME_SIZE
	.align		4
.L_229:
        /*04bc*/ 	.byte	0x04, 0x11
        /*04be*/ 	.short	(.L_231 - .L_230)
	.align		4
.L_230:
        /*04c0*/ 	.word	index@(_Z25selective_scan_bwd_kernelI32Selective_Scan_bwd_kernel_traitsILi32ELi8ELb0ELb1ELb1ELb0ELb1EN3c104HalfENS1_7complexIfEEEEv12SSMParamsBwd)
        /*04c4*/ 	.word	0x00000000


	//----- nvinfo : EIATTR_REGCOUNT
	.align		4
.L_231:
        /*04c8*/ 	.byte	0x04, 0x2f
        /*04ca*/ 	.short	(.L_233 - .L_232)
	.align		4
.L_232:
        /*04cc*/ 	.word	index@(_Z25selective_scan_bwd_kernelI32Selective_Scan_bwd_kernel_traitsILi32ELi8ELb0ELb1ELb1ELb0ELb0EN3c104HalfENS1_7complexIfEEEEv12SSMParamsBwd)
        /*04d0*/ 	.word	0x000000fb


	//----- nvinfo : EIATTR_FRAME_SIZE
	.align		4
.L_233:
        /*04d4*/ 	.byte	0x04, 0x11
        /*04d6*/ 	.short	(.L_235 - .L_234)
	.align		4
.L_234:
        /*04d8*/ 	.word	index@(_Z25selective_scan_bwd_kernelI32Selective_Scan_bwd_kernel_traitsILi32ELi8ELb0ELb1ELb1ELb0ELb0EN3c104HalfENS1_7complexIfEEEEv12SSMParamsBwd)
        /*04dc*/ 	.word	0x00000000


	//----- nvinfo : EIATTR_REGCOUNT
	.align		4
.L_235:
        /*04e0*/ 	.byte	0x04, 0x2f
        /*04e2*/ 	.short	(.L_237 - .L_236)
	.align		4
.L_236:
        /*04e4*/ 	.word	index@(_Z25selective_scan_bwd_kernelI32Selective_Scan_bwd_kernel_traitsILi32ELi8ELb0ELb1ELb0ELb1ELb1EN3c104HalfENS1_7complexIfEEEEv12SSMParamsBwd)
        /*04e8*/ 	.word	0x000000e2


	//----- nvinfo : EIATTR_FRAME_SIZE
	.align		4
.L_237:
        /*04ec*/ 	.byte	0x04, 0x11
        /*04ee*/ 	.short	(.L_239 - .L_238)
	.align		4
.L_238:
        /*04f0*/ 	.word	index@(_Z25selective_scan_bwd_kernelI32Selective_Scan_bwd_kernel_traitsILi32ELi8ELb0ELb1ELb0ELb1ELb1EN3c104HalfENS1_7complexIfEEEEv12SSMParamsBwd)
        /*04f4*/ 	.word	0x00000000


	//----- nvinfo : EIATTR_REGCOUNT
	.align		4
.L_239:
        /*04f8*/ 	.byte	0x04, 0x2f
        /*04fa*/ 	.short	(.L_241 - .L_240)
	.align		4
.L_240:
        /*04fc*/ 	.word	index@(_Z25selective_scan_bwd_kernelI32Selective_Scan_bwd_kernel_traitsILi32ELi8ELb0ELb1ELb0ELb1ELb0EN3c104HalfENS1_7complexIfEEEEv12SSMParamsBwd)
        /*0500*/ 	.word	0x000000cd


	//----- nvinfo : EIATTR_FRAME_SIZE
	.align		4
.L_241:
        /*0504*/ 	.byte	0x04, 0x11
        /*0506*/ 	.short	(.L_243 - .L_242)
	.align		4
.L_242:
        /*0508*/ 	.word	index@(_Z25selective_scan_bwd_kernelI32Selective_Scan_bwd_kernel_traitsILi32ELi8ELb0ELb1ELb0ELb1ELb0EN3c104HalfENS1_7complexIfEEEEv12SSMParamsBwd)
        /*050c*/ 	.word	0x00000000


	//----- nvinfo : EIATTR_REGCOUNT
	.align		4
.L_243:
        /*0510*/ 	.byte	0x04, 0x2f
        /*0512*/ 	.short	(.L_245 - .L_244)
	.align		4
.L_244:
        /*0514*/ 	.word	index@(_Z25selective_scan_bwd_kernelI32Selective_Scan_bwd_kernel_traitsILi32ELi8ELb0ELb1ELb0ELb0ELb1EN3c104HalfENS1_7complexIfEEEEv12SSMParamsBwd)
        /*0518*/ 	.word	0x000000e4


	//----- nvinfo : EIATTR_FRAME_SIZE
	.align		4
.L_245:
        /*051c*/ 	.byte	0x04, 0x11
        /*051e*/ 	.short	(.L_247 - .L_246)
	.align		4
.L_246:
        /*0520*/ 	.word	index@(_Z25selective_scan_bwd_kernelI32Selective_Scan_bwd_kernel_traitsILi32ELi8ELb0ELb1ELb0ELb0ELb1EN3c104HalfENS1_7complexIfEEEEv12SSMParamsBwd)
        /*0524*/ 	.word	0x00000000


	//----- nvinfo : EIATTR_REGCOUNT
	.align		4
.L_247:
        /*0528*/ 	.byte	0x04, 0x2f
        /*052a*/ 	.short	(.L_249 - .L_248)
	.align		4
.L_248:
        /*052c*/ 	.word	index@(_Z25selective_scan_bwd_kernelI32Selective_Scan_bwd_kernel_traitsILi32ELi8ELb0ELb1ELb0ELb0ELb0EN3c104HalfENS1_7complexIfEEEEv12SSMParamsBwd)
        /*0530*/ 	.word	0x000000de


	//----- nvinfo : EIATTR_FRAME_SIZE
	.align		4
.L_249:
        /*0534*/ 	.byte	0x04, 0x11
        /*0536*/ 	.short	(.L_251 - .L_250)
	.align		4
.L_250:
        /*0538*/ 	.word	index@(_Z25selective_scan_bwd_kernelI32Selective_Scan_bwd_kernel_traitsILi32ELi8ELb0ELb1ELb0ELb0ELb0EN3c104HalfENS1_7complexIfEEEEv12SSMParamsBwd)
        /*053c*/ 	.word	0x00000000


	//----- nvinfo : EIATTR_REGCOUNT
	.align		4
.L_251:
        /*0540*/ 	.byte	0x04, 0x2f
        /*0542*/ 	.short	(.L_253 - .L_252)
	.align		4
.L_252:
        /*0544*/ 	.word	index@(_Z25selective_scan_bwd_kernelI32Selective_Scan_bwd_kernel_traitsILi32ELi8ELb0ELb0ELb1ELb1ELb1EN3c104HalfENS1_7complexIfEEEEv12SSMParamsBwd)
        /*0548*/ 	.word	0x000000d4


	//----- nvinfo : EIATTR_FRAME_SIZE
	.align		4
.L_253:
        /*054c*/ 	.byte	0x04, 0x11
        /*054e*/ 	.short	(.L_255 - .L_254)
	.align		4
.L_254:
        /*0550*/ 	.word	index@(_Z25selective_scan_bwd_kernelI32Selective_Scan_bwd_kernel_traitsILi32ELi8ELb0ELb0ELb1ELb1ELb1EN3c104HalfENS1_7complexIfEEEEv12SSMParamsBwd)
        /*0554*/ 	.word	0x00000000


	//----- nvinfo : EIATTR_REGCOUNT
	.align		4
.L_255:
        /*0558*/ 	.byte	0x04, 0x2f
        /*055a*/ 	.short	(.L_257 - .L_256)
	.align		4
.L_256:
        /*055c*/ 	.word	index@(_Z25selective_scan_bwd_kernelI32Selective_Scan_bwd_kernel_traitsILi32ELi8ELb0ELb0ELb1ELb1ELb0EN3c104HalfENS1_7complexIfEEEEv12SSMParamsBwd)
        /*0560*/ 	.word	0x000000d1


	//----- nvinfo : EIATTR_FRAME_SIZE
	.align		4
.L_257:
        /*0564*/ 	.byte	0x04, 0x11
        /*0566*/ 	.short	(.L_259 - .L_258)
	.align		4
.L_258:
        /*0568*/ 	.word	index@(_Z25selective_scan_bwd_kernelI32Selective_Scan_bwd_kernel_traitsILi32ELi8ELb0ELb0ELb1ELb1ELb0EN3c104HalfENS1_7complexIfEEEEv12SSMParamsBwd)
        /*056c*/ 	.word	0x00000000


	//----- nvinfo : EIATTR_REGCOUNT
	.align		4
.L_259:
        /*0570*/ 	.byte	0x04, 0x2f
        /*0572*/ 	.short	(.L_261 - .L_260)
	.align		4
.L_260:
        /*0574*/ 	.word	index@(_Z25selective_scan_bwd_kernelI32Selective_Scan_bwd_kernel_traitsILi32ELi8ELb0ELb0ELb1ELb0ELb1EN3c104HalfENS1_7complexIfEEEEv12SSMParamsBwd)
        /*0578*/ 	.word	0x000000d4


	//----- nvinfo : EIATTR_FRAME_SIZE
	.align		4
.L_261:
        /*057c*/ 	.byte	0x04, 0x11
        /*057e*/ 	.short	(.L_263 - .L_262)
	.align		4
.L_262:
        /*0580*/ 	.word	index@(_Z25selective_scan_bwd_kernelI32Selective_Scan_bwd_kernel_traitsILi32ELi8ELb0ELb0ELb1ELb0ELb1EN3c104HalfENS1_7complexIfEEEEv12SSMParamsBwd)
        /*0584*/ 	.word	0x00000000


	//----- nvinfo : EIATTR_REGCOUNT
	.align		4
.L_263:
        /*0588*/ 	.byte	0x04, 0x2f
        /*058a*/ 	.short	(.L_265 - .L_264)
	.align		4
.L_264:
        /*058c*/ 	.word	index@(_Z25selective_scan_bwd_kernelI32Selective_Scan_bwd_kernel_traitsILi32ELi8ELb0ELb0ELb1ELb0ELb0EN3c104HalfENS1_7complexIfEEEEv12SSMParamsBwd)
        /*0590*/ 	.word	0x000000cb


	//----- nvinfo : EIATTR_FRAME_SIZE
	.align		4
.L_265:
        /*0594*/ 	.byte	0x04, 0x11
        /*0596*/ 	.short	(.L_267 - .L_266)
	.align		4
.L_266:
        /*0598*/ 	.word	index@(_Z25selective_scan_bwd_kernelI32Selective_Scan_bwd_kernel_traitsILi32ELi8ELb0ELb0ELb1ELb0ELb0EN3c104HalfENS1_7complexIfEEEEv12SSMParamsBwd)
        /*059c*/ 	.word	0x00000000


	//----- nvinfo : EIATTR_REGCOUNT
	.align		4
.L_267:
        /*05a0*/ 	.byte	0x04, 0x2f
        /*05a2*/ 	.short	(.L_269 - .L_268)
	.align		4
.L_268:
        /*05a4*/ 	.word	index@(_Z25selective_scan_bwd_kernelI32Selective_Scan_bwd_kernel_traitsILi32ELi8ELb0ELb0ELb0ELb1ELb1EN3c104HalfENS1_7complexIfEEEEv12SSMParamsBwd)
        /*05a8*/ 	.word	0x000000b5


	//----- nvinfo : EIATTR_FRAME_SIZE
	.align		4
.L_269:
        /*05ac*/ 	.byte	0x04, 0x11
        /*05ae*/ 	.short	(.L_271 - .L_270)
	.align		4
.L_270:
        /*05b0*/ 	.word	index@(_Z25selective_scan_bwd_kernelI32Selective_Scan_bwd_kernel_traitsILi32ELi8ELb0ELb0ELb0ELb1ELb1EN3c104HalfENS1_7complexIfEEEEv12SSMParamsBwd)
        /*05b4*/ 	.word	0x00000000


	//----- nvinfo : EIATTR_REGCOUNT
	.align		4
.L_271:
        /*05b8*/ 	.byte	0x04, 0x2f
        /*05ba*/ 	.short	(.L_273 - .L_272)
	.align		4
.L_272:
        /*05bc*/ 	.word	index@(_Z25selective_scan_bwd_kernelI32Selective_Scan_bwd_kernel_traitsILi32ELi8ELb0ELb0ELb0ELb1ELb0EN3c104HalfENS1_7complexIfEEEEv12SSMParamsBwd)
        /*05c0*/ 	.word	0x000000bd


	//----- nvinfo : EIATTR_FRAME_SIZE
	.align		4
.L_273:
        /*05c4*/ 	.byte	0x04, 0x11
        /*05c6*/ 	.short	(.L_275 - .L_274)
	.align		4
.L_274:
        /*05c8*/ 	.word	index@(_Z25selective_scan_bwd_kernelI32Selective_Scan_bwd_kernel_traitsILi32ELi8ELb0ELb0ELb0ELb1ELb0EN3c104HalfENS1_7complexIfEEEEv12SSMParamsBwd)
        /*05cc*/ 	.word	0x00000000


	//----- nvinfo : EIATTR_REGCOUNT
	.align		4
.L_275:
        /*05d0*/ 	.byte	0x04, 0x2f
        /*05d2*/ 	.short	(.L_277 - .L_276)
	.align		4
.L_276:
        /*05d4*/ 	.word	index@(_Z25selective_scan_bwd_kernelI32Selective_Scan_bwd_kernel_traitsILi32ELi8ELb0ELb0ELb0ELb0ELb1EN3c104HalfENS1_7complexIfEEEEv12SSMParamsBwd)
        /*05d8*/ 	.word	0x000000b5


	//----- nvinfo : EIATTR_FRAME_SIZE
	.align		4
.L_277:
        /*05dc*/ 	.byte	0x04, 0x11
        /*05de*/ 	.short	(.L_279 - .L_278)
	.align		4
.L_278:
        /*05e0*/ 	.word	index@(_Z25selective_scan_bwd_kernelI32Selective_Scan_bwd_kernel_traitsILi32ELi8ELb0ELb0ELb0ELb0ELb1EN3c104HalfENS1_7complexIfEEEEv12SSMParamsBwd)
        /*05e4*/ 	.word	0x00000000


	//----- nvinfo : EIATTR_REGCOUNT
	.align		4
.L_279:
        /*05e8*/ 	.byte	0x04, 0x2f
        /*05ea*/ 	.short	(.L_281 - .L_280)
	.align		4
.L_280:
        /*05ec*/ 	.word	index@(_Z25selective_scan_bwd_kernelI32Selective_Scan_bwd_kernel_traitsILi32ELi8ELb0ELb0ELb0ELb0ELb0EN3c104HalfENS1_7complexIfEEEEv12SSMParamsBwd)
        /*05f0*/ 	.word	0x000000b7


	//----- nvinfo : EIATTR_FRAME_SIZE
	.align		4
.L_281:
        /*05f4*/ 	.byte	0x04, 0x11
        /*05f6*/ 	.short	(.L_283 - .L_282)
	.align		4
.L_282:
        /*05f8*/ 	.word	index@(_Z25selective_scan_bwd_kernelI32Selective_Scan_bwd_kernel_traitsILi32ELi8ELb0ELb0ELb0ELb0ELb0EN3c104HalfENS1_7complexIfEEEEv12SSMParamsBwd)
        /*05fc*/ 	.word	0x00000000


	//----- nvinfo : EIATTR_REGCOUNT
	.align		4
.L_283:
        /*0600*/ 	.byte	0x04, 0x2f
        /*0602*/ 	.short	(.L_285 - .L_284)
	.align		4
.L_284:
        /*0604*/ 	.word	index@(_Z25selective_scan_bwd_kernelI32Selective_Scan_bwd_kernel_traitsILi32ELi16ELb1ELb1ELb1ELb1ELb1EN3c104HalfENS1_7complexIfEEEEv12SSMParamsBwd)
        /*0608*/ 	.word	0x000000fc


	//----- nvinfo : EIATTR_FRAME_SIZE
	.align		4
.L_285:
        /*060c*/ 	.byte	0x04, 0x11
        /*060e*/ 	.short	(.L_287 - .L_286)
	.align		4
.L_286:
        /*0610*/ 	.word	index@(_Z25selective_scan_bwd_kernelI32Selective_Scan_bwd_kernel_traitsILi32ELi16ELb1ELb1ELb1ELb1ELb1EN3c104HalfENS1_7complexIfEEEEv12SSMParamsBwd)
        /*0614*/ 	.word	0x00000000


	//----- nvinfo : EIATTR_REGCOUNT
	.align		4
.L_287:
        /*0618*/ 	.byte	0x04, 0x2f
        /*061a*/ 	.short	(.L_289 - .L_288)
	.align		4
.L_288:
        /*061c*/ 	.word	index@(_Z25selective_scan_bwd_kernelI32Selective_Scan_bwd_kernel_traitsILi32ELi16ELb1ELb1ELb1ELb1ELb0EN3c104HalfENS1_7complexIfEEEEv12SSMParamsBwd)
        /*0620*/ 	.word	0x000000fc


	//----- nvinfo : EIATTR_FRAME_SIZE
	.align		4
.L_289:
        /*0624*/ 	.byte	0x04, 0x11
        /*0626*/ 	.short	(.L_291 - .L_290)
	.align		4
.L_290:
        /*0628*/ 	.word	index@(_Z25selective_scan_bwd_kernelI32Selective_Scan_bwd_kernel_traitsILi32ELi16ELb1ELb1ELb1ELb1ELb0EN3c104HalfENS1_7complexIfEEEEv12SSMParamsBwd)
        /*062c*/ 	.word	0x00000000


	//----- nvinfo : EIATTR_REGCOUNT
	.align		4
.L_291:
        /*0630*/ 	.byte	0x04, 0x2f
        /*0632*/ 	.short	(.L_293 - .L_292)
	.align		4
.L_292:
        /*0634*/ 	.word	index@(_Z25selective_scan_bwd_kernelI32Selective_Scan_bwd_kernel_traitsILi32ELi16ELb1ELb1ELb1ELb0ELb1EN3c104HalfENS1_7complexIfEEEEv12SSMParamsBwd)
        /*0638*/ 	.word	0x000000fc


	//----- nvinfo : EIATTR_FRAME_SIZE
	.align		4
.L_293:
        /*063c*/ 	.byte	0x04, 0x11
        /*063e*/ 	.short	(.L_295 - .L_294)
	.align		4
.L_294:
        /*0640*/ 	.word	index@(_Z25selective_scan_bwd_kernelI32Selective_Scan_bwd_kernel_traitsILi32ELi16ELb1ELb1ELb1ELb0ELb1EN3c104HalfENS1_7complexIfEEEEv12SSMParamsBwd)
        /*0644*/ 	.word	0x00000000


	//----- nvinfo : EIATTR_REGCOUNT
	.align		4
.L_295:
        /*0648*/ 	.byte	0x04, 0x2f
        /*064a*/ 	.short	(.L_297 - .L_296)
	.align		4
.L_296:
        /*064c*/ 	.word	index@(_Z25selective_scan_bwd_kernelI32Selective_Scan_bwd_kernel_traitsILi32ELi16ELb1ELb1ELb1ELb0ELb0EN3c104HalfENS1_7complexIfEEEEv12SSMParamsBwd)
        /*0650*/ 	.word	0x000000fc


	//----- nvinfo : EIATTR_FRAME_SIZE
	.align		4
.L_297:
        /*0654*/ 	.byte	0x04, 0x11
        /*0656*/ 	.short	(.L_299 - .L_298)
	.align		4
.L_298:
        /*0658*/ 	.word	index@(_Z25selective_scan_bwd_kernelI32Selective_Scan_bwd_kernel_traitsILi32ELi16ELb1ELb1ELb1ELb0ELb0EN3c104HalfENS1_7complexIfEEEEv12SSMParamsBwd)
        /*065c*/ 	.word	0x00000000


	//----- nvinfo : EIATTR_REGCOUNT
	.align		4
.L_299:
        /*0660*/ 	.byte	0x04, 0x2f
        /*0662*/ 	.short	(.L_301 - .L_300)
	.align		4
.L_300:
        /*0664*/ 	.word	index@(_Z25selective_scan_bwd_kernelI32Selective_Scan_bwd_kernel_traitsILi32ELi16ELb1ELb1ELb0ELb1ELb1EN3c104HalfENS1_7complexIfEEEEv12SSMParamsBwd)
        /*0668*/ 	.word	0x000000fb


	//----- nvinfo : EIATTR_FRAME_SIZE
	.align		4
.L_301:
        /*066c*/ 	.byte	0x04, 0x11
        /*066e*/ 	.short	(.L_303 - .L_302)
	.align		4
.L_302:
        /*0670*/ 	.word	index@(_Z25selective_scan_bwd_kernelI32Selective_Scan_bwd_kernel_traitsILi32ELi16ELb1ELb1ELb0ELb1ELb1EN3c104HalfENS1_7complexIfEEEEv12SSMParamsBwd)
        /*0674*/ 	.word	0x00000000


	//----- nvinfo : EIATTR_REGCOUNT
	.align		4
.L_303:
        /*0678*/ 	.byte	0x04, 0x2f
        /*067a*/ 	.short	(.L_305 - .L_304)
	.align		4
.L_304:
        /*067c*/ 	.word	index@(_Z25selective_scan_bwd_kernelI32Selective_Scan_bwd_kernel_traitsILi32ELi16ELb1ELb1ELb0ELb1ELb0EN3c104HalfENS1_7complexIfEEEEv12SSMParamsBwd)
        /*0680*/ 	.word	0x000000f9


	//----- nvinfo : EIATTR_FRAME_SIZE
	.align		4
.L_305:
        /*0684*/ 	.byte	0x04, 0x11
        /*0686*/ 	.short	(.L_307 - .L_306)
	.align		4
.L_306:
        /*0688*/ 	.word	index@(_Z25selective_scan_bwd_kernelI32Selective_Scan_bwd_kernel_traitsILi32ELi16ELb1ELb1ELb0ELb1ELb0EN3c104HalfENS1_7complexIfEEEEv12SSMParamsBwd)
        /*068c*/ 	.word	0x00000000


	//----- nvinfo : EIATTR_REGCOUNT
	.align		4
.L_307:
        /*0690*/ 	.byte	0x04, 0x2f
        /*0692*/ 	.short	(.L_309 - .L_308)
	.align		4
.L_308:
        /*0694*/ 	.word	index@(_Z25selective_scan_bwd_kernelI32Selective_Scan_bwd_kernel_traitsILi32ELi16ELb1ELb1ELb0ELb0ELb1EN3c104HalfENS1_7complexIfEEEEv12SSMParamsBwd)
        /*0698*/ 	.word	0x000000fb


	//----- nvinfo : EIATTR_FRAME_SIZE
	.align		4
.L_309:
        /*069c*/ 	.byte	0x04, 0x11
        /*069e*/ 	.short	(.L_311 - .L_310)
	.align		4
.L_310:
        /*06a0*/ 	.word	index@(_Z25selective_scan_bwd_kernelI32Selective_Scan_bwd_kernel_traitsILi32ELi16ELb1ELb1ELb0ELb0ELb1EN3c104HalfENS1_7complexIfEEEEv12SSMParamsBwd)
        /*06a4*/ 	.word	0x00000000


	//----- nvinfo : EIATTR_REGCOUNT
	.align		4
.L_311:
        /*06a8*/ 	.byte	0x04, 0x2f
        /*06aa*/ 	.short	(.L_313 - .L_312)
	.align		4
.L_312:
        /*06ac*/ 	.word	index@(_Z25selective_scan_bwd_kernelI32Selective_Scan_bwd_kernel_traitsILi32ELi16ELb1ELb1ELb0ELb0ELb0EN3c104HalfENS1_7complexIfEEEEv12SSMParamsBwd)
        /*06b0*/ 	.word	0x000000f9


	//----- nvinfo : EIATTR_FRAME_SIZE
	.align		4
.L_313:
        /*06b4*/ 	.byte	0x04, 0x11
        /*06b6*/ 	.short	(.L_315 - .L_314)
	.align		4
.L_314:
        /*06b8*/ 	.word	index@(_Z25selective_scan_bwd_kernelI32Selective_Scan_bwd_kernel_traitsILi32ELi16ELb1ELb1ELb0ELb0ELb0EN3c104HalfENS1_7complexIfEEEEv12SSMParamsBwd)
        /*06bc*/ 	.word	0x00000000


	//----- nvinfo : EIATTR_REGCOUNT
	.align		4
.L_315:
        /*06c0*/ 	.byte	0x04, 0x2f
        /*06c2*/ 	.short	(.L_317 - .L_316)
	.align		4
.L_316:
        /*06c4*/ 	.word	index@(_Z25selective_scan_bwd_kernelI32Selective_Scan_bwd_kernel_traitsILi32ELi16ELb1ELb0ELb1ELb1ELb1EN3c104HalfENS1_7complexIfEEEEv12SSMParamsBwd)
        /*06c8*/ 	.word	0x000000f0


	//----- nvinfo : EIATTR_FRAME_SIZE
	.align		4
.L_317:
        /*06cc*/ 	.byte	0x04, 0x11
        /*06ce*/ 	.short	(.L_319 - .L_318)
	.align		4
.L_318:
        /*06d0*/ 	.word	index@(_Z25selective_scan_bwd_kernelI32Selective_Scan_bwd_kernel_traitsILi32ELi16ELb1ELb0ELb1ELb1ELb1EN3c104HalfENS1_7complexIfEEEEv12SSMParamsBwd)
        /*06d4*/ 	.word	0x00000000


	//----- nvinfo : EIATTR_REGCOUNT
	.align		4
.L_319:
        /*06d8*/ 	.byte	0x04, 0x2f
        /*06da*/ 	.short	(.L_321 - .L_320)
	.align		4
.L_320:
        /*06dc*/ 	.word	index@(_Z25selective_scan_bwd_kernelI32Selective_Scan_bwd_kernel_traitsILi32ELi16ELb1ELb0ELb1ELb1ELb0EN3c104HalfENS1_7complexIfEEEEv12SSMParamsBwd)
        /*06e0*/ 	.word	0x000000f1


	//----- nvinfo : EIATTR_FRAME_SIZE
	.align		4
.L_321:
        /*06e4*/ 	.byte	0x04, 0x11
        /*06e6*/ 	.short	(.L_323 - .L_322)
	.align		4
.L_322:
        /*06e8*/ 	.word	index@(_Z25selective_scan_bwd_kernelI32Selective_Scan_bwd_kernel_traitsILi32ELi16ELb1ELb0ELb1ELb1ELb0EN3c104HalfENS1_7complexIfEEEEv12SSMParamsBwd)
        /*06ec*/ 	.word	0x00000000


	//----- nvinfo : EIATTR_REGCOUNT
	.align		4
.L_323:
        /*06f0*/ 	.byte	0x04, 0x2f
        /*06f2*/ 	.short	(.L_325 - .L_324)
	.align		4
.L_324:
        /*06f4*/ 	.word	index@(_Z25selective_scan_bwd_kernelI32Selective_Scan_bwd_kernel_traitsILi32ELi16ELb1ELb0ELb1ELb0ELb1EN3c104HalfENS1_7complexIfEEEEv12SSMParamsBwd)
        /*06f8*/ 	.word	0x000000f2


	//----- nvinfo : EIATTR_FRAME_SIZE
	.align		4
.L_325:
        /*06fc*/ 	.byte	0x04, 0x11
        /*06fe*/ 	.short	(.L_327 - .L_326)
	.align		4
.L_326:
        /*0700*/ 	.word	index@(_Z25selective_scan_bwd_kernelI32Selective_Scan_bwd_kernel_traitsILi32ELi16ELb1ELb0ELb1ELb0ELb1EN3c104HalfENS1_7complexIfEEEEv12SSMParamsBwd)
        /*0704*/ 	.word	0x00000000


	//----- nvinfo : EIATTR_REGCOUNT
	.align		4
.L_327:
        /*0708*/ 	.byte	0x04, 0x2f
        /*070a*/ 	.short	(.L_329 - .L_328)
	.align		4
.L_328:
        /*070c*/ 	.word	index@(_Z25selective_scan_bwd_kernelI32Selective_Scan_bwd_kernel_traitsILi32ELi16ELb1ELb0ELb1ELb0ELb0EN3c104HalfENS1_7complexIfEEEEv12SSMParamsBwd)
        /*0710*/ 	.word	0x000000ee


	//----- nvinfo : EIATTR_FRAME_SIZE
	.align		4
.L_329:
        /*0714*/ 	.byte	0x04, 0x11
        /*0716*/ 	.short	(.L_331 - .L_330)
	.align		4
.L_330:
        /*0718*/ 	.word	index@(_Z25selective_scan_bwd_kernelI32Selective_Scan_bwd_kernel_traitsILi32ELi16ELb1ELb0ELb1ELb0ELb0EN3c104HalfENS1_7complexIfEEEEv12SSMParamsBwd)
        /*071c*/ 	.word	0x00000000


	//----- nvinfo : EIATTR_REGCOUNT
	.align		4
.L_331:
        /*0720*/ 	.byte	0x04, 0x2f
        /*0722*/ 	.short	(.L_333 - .L_332)
	.align		4
.L_332:
        /*0724*/ 	.word	index@(_Z25selective_scan_bwd_kernelI32Selective_Scan_bwd_kernel_traitsILi32ELi16ELb1ELb0ELb0ELb1ELb1EN3c104HalfENS1_7complexIfEEEEv12SSMParamsBwd)
        /*0728*/ 	.word	0x000000ea


	//----- nvinfo : EIATTR_FRAME_SIZE
	.align		4
.L_333:
        /*072c*/ 	.byte	0x04, 0x11
        /*072e*/ 	.short	(.L_335 - .L_334)
	.align		4
.L_334:
        /*0730*/ 	.word	index@(_Z25selective_scan_bwd_kernelI32Selective_Scan_bwd_kernel_traitsILi32ELi16ELb1ELb0ELb0ELb1ELb1EN3c104HalfENS1_7complexIfEEEEv12SSMParamsBwd)
        /*0734*/ 	.word	0x00000000


	//----- nvinfo : EIATTR_REGCOUNT
	.align		4
.L_335:
        /*0738*/ 	.byte	0x04, 0x2f
        /*073a*/ 	.short	(.L_337 - .L_336)
	.align		4
.L_336:
        /*073c*/ 	.word	index@(_Z25selective_scan_bwd_kernelI32Selective_Scan_bwd_kernel_traitsILi32ELi16ELb1ELb0ELb0ELb1ELb0EN3c104HalfENS1_7complexIfEEEEv12SSMParamsBwd)
        /*0740*/ 	.word	0x000000f7


	//----- nvinfo : EIATTR_FRAME_SIZE
	.align		4
.L_337:
        /*0744*/ 	.byte	0x04, 0x11
        /*0746*/ 	.short	(.L_339 - .L_338)
	.align		4
.L_338:
        /*0748*/ 	.word	index@(_Z25selective_scan_bwd_kernelI32Selective_Scan_bwd_kernel_traitsILi32ELi16ELb1ELb0ELb0ELb1ELb0EN3c104HalfENS1_7complexIfEEEEv12SSMParamsBwd)
        /*074c*/ 	.word	0x00000000


	//----- nvinfo : EIATTR_REGCOUNT
	.align		4
.L_339:
        /*0750*/ 	.byte	0x04, 0x2f
        /*0752*/ 	.short	(.L_341 - .L_340)
	.align		4
.L_340:
        /*0754*/ 	.word	index@(_Z25selective_scan_bwd_kernelI32Selective_Scan_bwd_kernel_traitsILi32ELi16ELb1ELb0ELb0ELb0ELb1EN3c104HalfENS1_7complexIfEEEEv12SSMParamsBwd)
        /*0758*/ 	.word	0x000000eb


	//----- nvinfo : EIATTR_FRAME_SIZE
	.align		4
.L_341:
        /*075c*/ 	.byte	0x04, 0x11
        /*075e*/ 	.short	(.L_343 - .L_342)
	.align		4
.L_342:
        /*0760*/ 	.word	index@(_Z25selective_scan_bwd_kernelI32Selective_Scan_bwd_kernel_traitsILi32ELi16ELb1ELb0ELb0ELb0ELb1EN3c104HalfENS1_7complexIfEEEEv12SSMParamsBwd)
        /*0764*/ 	.word	0x00000000


	//----- nvinfo : EIATTR_REGCOUNT
	.align		4
.L_343:
        /*0768*/ 	.byte	0x04, 0x2f
        /*076a*/ 	.short	(.L_345 - .L_344)
	.align		4
.L_344:
        /*076c*/ 	.word	index@(_Z25selective_scan_bwd_kernelI32Selective_Scan_bwd_kernel_traitsILi32ELi16ELb1ELb0ELb0ELb0ELb0EN3c104HalfENS1_7complexIfEEEEv12SSMParamsBwd)
        /*0770*/ 	.word	0x000000ed


	//----- nvinfo : EIATTR_FRAME_SIZE
	.align		4
.L_345:
        /*0774*/ 	.byte	0x04, 0x11
        /*0776*/ 	.short	(.L_347 - .L_346)
	.align		4
.L_346:
        /*0778*/ 	.word	index@(_Z25selective_scan_bwd_kernelI32Selective_Scan_bwd_kernel_traitsILi32ELi16ELb1ELb0ELb0ELb0ELb0EN3c104HalfENS1_7complexIfEEEEv12SSMParamsBwd)
        /*077c*/ 	.word	0x00000000


	//----- nvinfo : EIATTR_REGCOUNT
	.align		4
.L_347:
        /*0780*/ 	.byte	0x04, 0x2f
        /*0782*/ 	.short	(.L_349 - .L_348)
	.align		4
.L_348:
        /*0784*/ 	.word	index@(_Z25selective_scan_bwd_kernelI32Selective_Scan_bwd_kernel_traitsILi32ELi16ELb0ELb1ELb1ELb1ELb1EN3c104HalfENS1_7complexIfEEEEv12SSMParamsBwd)
        /*0788*/ 	.word	0x000000ff


	//----- nvinfo : EIATTR_FRAME_SIZE
	.align		4
.L_349:
        /*078c*/ 	.byte	0x04, 0x11
        /*078e*/ 	.short	(.L_351 - .L_350)
	.align		4
.L_350:
        /*0790*/ 	.word	index@(_Z25selective_scan_bwd_kernelI32Selective_Scan_bwd_kernel_traitsILi32ELi16ELb0ELb1ELb1ELb1ELb1EN3c104HalfENS1_7complexIfEEEEv12SSMParamsBwd)
        /*0794*/ 	.word	0x00000018


	//----- nvinfo : EIATTR_REGCOUNT
	.align		4
.L_351:
        /*0798*/ 	.byte	0x04, 0x2f
        /*079a*/ 	.short	(.L_353 - .L_352)
	.align		4
.L_352:
        /*079c*/ 	.word	index@(_Z25selective_scan_bwd_kernelI32Selective_Scan_bwd_kernel_traitsILi32ELi16ELb0ELb1ELb1ELb1ELb0EN3c104HalfENS1_7complexIfEEEEv12SSMParamsBwd)
        /*07a0*/ 	.word	0x000000ff


	//----- nvinfo : EIATTR_FRAME_SIZE
	.align		4
.L_353:
        /*07a4*/ 	.byte	0x04, 0x11
        /*07a6*/ 	.short	(.L_355 - .L_354)
	.align		4
.L_354:
        /*07a8*/ 	.word	index@(_Z25selective_scan_bwd_kernelI32Selective_Scan_bwd_kernel_traitsILi32ELi16ELb0ELb1ELb1ELb1ELb0EN3c104HalfENS1_7complexIfEEEEv12SSMParamsBwd)
        /*07ac*/ 	.word	0x00000020


	//----- nvinfo : EIATTR_REGCOUNT
	.align		4
.L_355:
        /*07b0*/ 	.byte	0x04, 0x2f
        /*07b2*/ 	.short	(.L_357 - .L_356)
	.align		4
.L_356:
        /*07b4*/ 	.word	index@(_Z25selective_scan_bwd_kernelI32Selective_Scan_bwd_kernel_traitsILi32ELi16ELb0ELb1ELb1ELb0ELb1EN3c104HalfENS1_7complexIfEEEEv12SSMParamsBwd)
        /*07b8*/ 	.word	0x000000ff


	//----- nvinfo : EIATTR_FRAME_SIZE
	.align		4
.L_357:
        /*07bc*/ 	.byte	0x04, 0x11
        /*07be*/ 	.short	(.L_359 - .L_358)
	.align		4
.L_358:
        /*07c0*/ 	.word	index@(_Z25selective_scan_bwd_kernelI32Selective_Scan_bwd_kernel_traitsILi32ELi16ELb0ELb1ELb1ELb0ELb1EN3c104HalfENS1_7complexIfEEEEv12SSMParamsBwd)
        /*07c4*/ 	.word	0x00000018


	//----- nvinfo : EIATTR_REGCOUNT
	.align		4
.L_359:
        /*07c8*/ 	.byte	0x04, 0x2f
        /*07ca*/ 	.short	(.L_361 - .L_360)
	.align		4
.L_360:
        /*07cc*/ 	.word	index@(_Z25selective_scan_bwd_kernelI32Selective_Scan_bwd_kernel_traitsILi32ELi16ELb0ELb1ELb1ELb0ELb0EN3c104HalfENS1_7complexIfEEEEv12SSMParamsBwd)
        /*07d0*/ 	.word	0x000000ff


	//----- nvinfo : EIATTR_FRAME_SIZE
	.align		4
.L_361:
        /*07d4*/ 	.byte	0x04, 0x11
        /*07d6*/ 	.short	(.L_363 - .L_362)
	.align		4
.L_362:
        /*07d8*/ 	.word	index@(_Z25selective_scan_bwd_kernelI32Selective_Scan_bwd_kernel_traitsILi32ELi16ELb0ELb1ELb1ELb0ELb0EN3c104HalfENS1_7complexIfEEEEv12SSMParamsBwd)
        /*07dc*/ 	.word	0x00000020


	//----- nvinfo : EIATTR_REGCOUNT
	.align		4
.L_363:
        /*07e0*/ 	.byte	0x04, 0x2f
        /*07e2*/ 	.short	(.L_365 - .L_364)
	.align		4
.L_364:
        /*07e4*/ 	.word	index@(_Z25selective_scan_bwd_kernelI32Selective_Scan_bwd_kernel_traitsILi32ELi16ELb0ELb1ELb0ELb1ELb1EN3c104HalfENS1_7complexIfEEEEv12SSMParamsBwd)
        /*07e8*/ 	.word	0x000000ff


	//----- nvinfo : EIATTR_FRAME_SIZE
	.align		4
.L_365:
        /*07ec*/ 	.byte	0x04, 0x11
        /*07ee*/ 	.short	(.L_367 - .L_366)
	.align		4
.L_366:
        /*07f0*/ 	.word	index@(_Z25selective_scan_bwd_kernelI32Selective_Scan_bwd_kernel_traitsILi32ELi16ELb0ELb1ELb0ELb1ELb1EN3c104HalfENS1_7complexIfEEEEv12SSMParamsBwd)
        /*07f4*/ 	.word	0x00000018


	//----- nvinfo : EIATTR_REGCOUNT
	.align		4
.L_367:
        /*07f8*/ 	.byte	0x04, 0x2f
        /*07fa*/ 	.short	(.L_369 - .L_368)
	.align		4
.L_368:
        /*07fc*/ 	.word	index@(_Z25selective_scan_bwd_kernelI32Selective_Scan_bwd_kernel_traitsILi32ELi16ELb0ELb1ELb0ELb1ELb0EN3c104HalfENS1_7complexIfEEEEv12SSMParamsBwd)
        /*0800*/ 	.word	0x000000ff


	//----- nvinfo : EIATTR_FRAME_SIZE
	.align		4
.L_369:
        /*0804*/ 	.byte	0x04, 0x11
        /*0806*/ 	.short	(.L_371 - .L_370)
	.align		4
.L_370:
        /*0808*/ 	.word	index@(_Z25selective_scan_bwd_kernelI32Selective_Scan_bwd_kernel_traitsILi32ELi16ELb0ELb1ELb0ELb1ELb0EN3c104HalfENS1_7complexIfEEEEv12SSMParamsBwd)
        /*080c*/ 	.word	0x00000020


	//----- nvinfo : EIATTR_REGCOUNT
	.align		4
.L_371:
        /*0810*/ 	.byte	0x04, 0x2f
        /*0812*/ 	.short	(.L_373 - .L_372)
	.align		4
.L_372:
        /*0814*/ 	.word	index@(_Z25selective_scan_bwd_kernelI32Selective_Scan_bwd_kernel_traitsILi32ELi16ELb0ELb1ELb0ELb0ELb1EN3c104HalfENS1_7complexIfEEEEv12SSMParamsBwd)
        /*0818*/ 	.word	0x000000ff


	//----- nvinfo : EIATTR_FRAME_SIZE
	.align		4
.L_373:
        /*081c*/ 	.byte	0x04, 0x11
        /*081e*/ 	.short	(.L_375 - .L_374)
	.align		4
.L_374:
        /*0820*/ 	.word	index@(_Z25selective_scan_bwd_kernelI32Selective_Scan_bwd_kernel_traitsILi32ELi16ELb0ELb1ELb0ELb0ELb1EN3c104HalfENS1_7complexIfEEEEv12SSMParamsBwd)
        /*0824*/ 	.word	0x00000018


	//----- nvinfo : EIATTR_REGCOUNT
	.align		4
.L_375:
        /*0828*/ 	.byte	0x04, 0x2f
        /*082a*/ 	.short	(.L_377 - .L_376)
	.align		4
.L_376:
        /*082c*/ 	.word	index@(_Z25selective_scan_bwd_kernelI32Selective_Scan_bwd_kernel_traitsILi32ELi16ELb0ELb1ELb0ELb0ELb0EN3c104HalfENS1_7complexIfEEEEv12SSMParamsBwd)
        /*0830*/ 	.word	0x000000ff


	//----- nvinfo : EIATTR_FRAME_SIZE
	.align		4
.L_377:
        /*0834*/ 	.byte	0x04, 0x11
        /*0836*/ 	.short	(.L_379 - .L_378)
	.align		4
.L_378:
        /*0838*/ 	.word	index@(_Z25selective_scan_bwd_kernelI32Selective_Scan_bwd_kernel_traitsILi32ELi16ELb0ELb1ELb0ELb0ELb0EN3c104HalfENS1_7complexIfEEEEv12SSMParamsBwd)
        /*083c*/ 	.word	0x00000020


	//----- nvinfo : EIATTR_REGCOUNT
	.align		4
.L_379:
        /*0840*/ 	.byte	0x04, 0x2f
        /*0842*/ 	.short	(.L_381 - .L_380)
	.align		4
.L_380:
        /*0844*/ 	.word	index@(_Z25selective_scan_bwd_kernelI32Selective_Scan_bwd_kernel_traitsILi32ELi16ELb0ELb0ELb1ELb1ELb1EN3c104HalfENS1_7complexIfEEEEv12SSMParamsBwd)
        /*0848*/ 	.word	0x000000ff


	//----- nvinfo : EIATTR_FRAME_SIZE
	.align		4
.L_381:
        /*084c*/ 	.byte	0x04, 0x11
        /*084e*/ 	.short	(.L_383 - .L_382)
	.align		4
.L_382:
        /*0850*/ 	.word	index@(_Z25selective_scan_bwd_kernelI32Selective_Scan_bwd_kernel_traitsILi32ELi16ELb0ELb0ELb1ELb1ELb1EN3c104HalfENS1_7complexIfEEEEv12SSMParamsBwd)
        /*0854*/ 	.word	0x00000010


	//----- nvinfo : EIATTR_REGCOUNT
	.align		4
.L_383:
        /*0858*/ 	.byte	0x04, 0x2f
        /*085a*/ 	.short	(.L_385 - .L_384)
	.align		4
.L_384:
        /*085c*/ 	.word	index@(_Z25selective_scan_bwd_kernelI32Selective_Scan_bwd_kernel_traitsILi32ELi16ELb0ELb0ELb1ELb1ELb0EN3c104HalfENS1_7complexIfEEEEv12SSMParamsBwd)
        /*0860*/ 	.word	0x000000ff


	//----- nvinfo : EIATTR_FRAME_SIZE
	.align		4
.L_385:
        /*0864*/ 	.byte	0x04, 0x11
        /*0866*/ 	.short	(.L_387 - .L_386)
	.align		4
.L_386:
        /*0868*/ 	.word	index@(_Z25selective_scan_bwd_kernelI32Selective_Scan_bwd_kernel_traitsILi32ELi16ELb0ELb0ELb1ELb1ELb0EN3c104HalfENS1_7complexIfEEEEv12SSMParamsBwd)
        /*086c*/ 	.word	0x00000010


	//----- nvinfo : EIATTR_REGCOUNT
	.align		4
.L_387:
        /*0870*/ 	.byte	0x04, 0x2f
        /*0872*/ 	.short	(.L_389 - .L_388)
	.align		4
.L_388:
        /*0874*/ 	.word	index@(_Z25selective_scan_bwd_kernelI32Selective_Scan_bwd_kernel_traitsILi32ELi16ELb0ELb0ELb1ELb0ELb1EN3c104HalfENS1_7complexIfEEEEv12SSMParamsBwd)
        /*0878*/ 	.word	0x000000ff


	//----- nvinfo : EIATTR_FRAME_SIZE
	.align		4
.L_389:
        /*087c*/ 	.byte	0x04, 0x11
        /*087e*/ 	.short	(.L_391 - .L_390)
	.align		4
.L_390:
        /*0880*/ 	.word	index@(_Z25selective_scan_bwd_kernelI32Selective_Scan_bwd_kernel_traitsILi32ELi16ELb0ELb0ELb1ELb0ELb1EN3c104HalfENS1_7complexIfEEEEv12SSMParamsBwd)
        /*0884*/ 	.word	0x00000010


	//----- nvinfo : EIATTR_REGCOUNT
	.align		4
.L_391:
        /*0888*/ 	.byte	0x04, 0x2f
        /*088a*/ 	.short	(.L_393 - .L_392)
	.align		4
.L_392:
        /*088c*/ 	.word	index@(_Z25selective_scan_bwd_kernelI32Selective_Scan_bwd_kernel_traitsILi32ELi16ELb0ELb0ELb1ELb0ELb0EN3c104HalfENS1_7complexIfEEEEv12SSMParamsBwd)
        /*0890*/ 	.word	0x000000ff


	//----- nvinfo : EIATTR_FRAME_SIZE
	.align		4
.L_393:
        /*0894*/ 	.byte	0x04, 0x11
        /*0896*/ 	.short	(.L_395 - .L_394)
	.align		4
.L_394:
        /*0898*/ 	.word	index@(_Z25selective_scan_bwd_kernelI32Selective_Scan_bwd_kernel_traitsILi32ELi16ELb0ELb0ELb1ELb0ELb0EN3c104HalfENS1_7complexIfEEEEv12SSMParamsBwd)
        /*089c*/ 	.word	0x00000010


	//----- nvinfo : EIATTR_REGCOUNT
	.align		4
.L_395:
        /*08a0*/ 	.byte	0x04, 0x2f
        /*08a2*/ 	.short	(.L_397 - .L_396)
	.align		4
.L_396:
        /*08a4*/ 	.word	index@(_Z25selective_scan_bwd_kernelI32Selective_Scan_bwd_kernel_traitsILi32ELi16ELb0ELb0ELb0ELb1ELb1EN3c104HalfENS1_7complexIfEEEEv12SSMParamsBwd)
        /*08a8*/ 	.word	0x000000e9


	//----- nvinfo : EIATTR_FRAME_SIZE
	.align		4
.L_397:
        /*08ac*/ 	.byte	0x04, 0x11
        /*08ae*/ 	.short	(.L_399 - .L_398)
	.align		4
.L_398:
        /*08b0*/ 	.word	index@(_Z25selective_scan_bwd_kernelI32Selective_Scan_bwd_kernel_traitsILi32ELi16ELb0ELb0ELb0ELb1ELb1EN3c104HalfENS1_7complexIfEEEEv12SSMParamsBwd)
        /*08b4*/ 	.word	0x00000000


	//----- nvinfo : EIATTR_REGCOUNT
	.align		4
.L_399:
        /*08b8*/ 	.byte	0x04, 0x2f
        /*08ba*/ 	.short	(.L_401 - .L_400)
	.align		4
.L_400:
        /*08bc*/ 	.word	index@(_Z25selective_scan_bwd_kernelI32Selective_Scan_bwd_kernel_traitsILi32ELi16ELb0ELb0ELb0ELb1ELb0EN3c104HalfENS1_7complexIfEEEEv12SSMParamsBwd)
        /*08c0*/ 	.word	0x000000e1


	//----- nvinfo : EIATTR_FRAME_SIZE
	.align		4
.L_401:
        /*08c4*/ 	.byte	0x04, 0x11
        /*08c6*/ 	.short	(.L_403 - .L_402)
	.align		4
.L_402:
        /*08c8*/ 	.word	index@(_Z25selective_scan_bwd_kernelI32Selective_Scan_bwd_kernel_traitsILi32ELi16ELb0ELb0ELb0ELb1ELb0EN3c104HalfENS1_7complexIfEEEEv12SSMParamsBwd)
        /*08cc*/ 	.word	0x00000000


	//----- nvinfo : EIATTR_REGCOUNT
	.align		4
.L_403:
        /*08d0*/ 	.byte	0x04, 0x2f
        /*08d2*/ 	.short	(.L_405 - .L_404)
	.align		4
.L_404:
        /*08d4*/ 	.word	index@(_Z25selective_scan_bwd_kernelI32Selective_Scan_bwd_kernel_traitsILi32ELi16ELb0ELb0ELb0ELb0ELb1EN3c104HalfENS1_7complexIfEEEEv12SSMParamsBwd)
        /*08d8*/ 	.word	0x000000e6


	//----- nvinfo : EIATTR_FRAME_SIZE
	.align		4
.L_405:
        /*08dc*/ 	.byte	0x04, 0x11
        /*08de*/ 	.short	(.L_407 - .L_406)
	.align		4
.L_406:
        /*08e0*/ 	.word	index@(_Z25selective_scan_bwd_kernelI32Selective_Scan_bwd_kernel_traitsILi32ELi16ELb0ELb0ELb0ELb0ELb1EN3c104HalfENS1_7complexIfEEEEv12SSMParamsBwd)
        /*08e4*/ 	.word	0x00000000


	//----- nvinfo : EIATTR_REGCOUNT
	.align		4
.L_407:
        /*08e8*/ 	.byte	0x04, 0x2f
        /*08ea*/ 	.short	(.L_409 - .L_408)
	.align		4
.L_408:
        /*08ec*/ 	.word	index@(_Z25selective_scan_bwd_kernelI32Selective_Scan_bwd_kernel_traitsILi32ELi16ELb0ELb0ELb0ELb0ELb0EN3c104HalfENS1_7complexIfEEEEv12SSMParamsBwd)
        /*08f0*/ 	.word	0x000000e8


	//----- nvinfo : EIATTR_FRAME_SIZE
	.align		4
.L_409:
        /*08f4*/ 	.byte	0x04, 0x11
        /*08f6*/ 	.short	(.L_411 - .L_410)
	.align		4
.L_410:
        /*08f8*/ 	.word	index@(_Z25selective_scan_bwd_kernelI32Selective_Scan_bwd_kernel_traitsILi32ELi16ELb0ELb0ELb0ELb0ELb0EN3c104HalfENS1_7complexIfEEEEv12SSMParamsBwd)
        /*08fc*/ 	.word	0x00000000


	//----- nvinfo : EIATTR_REGCOUNT
	.align		4
.L_411:
        /*0900*/ 	.byte	0x04, 0x2f
        /*0902*/ 	.short	(.L_413 - .L_412)
	.align		4
.L_412:
        /*0904*/ 	.word	index@(_Z25selective_scan_bwd_kernelI32Selective_Scan_bwd_kernel_traitsILi64ELi16ELb1ELb1ELb1ELb1ELb1EN3c104HalfENS1_7complexIfEEEEv12SSMParamsBwd)
        /*0908*/ 	.word	0x000000fc


	//----- nvinfo : EIATTR_FRAME_SIZE
	.align		4
.L_413:
        /*090c*/ 	.byte	0x04, 0x11
        /*090e*/ 	.short	(.L_415 - .L_414)
	.align		4
.L_414:
        /*0910*/ 	.word	index@(_Z25selective_scan_bwd_kernelI32Selective_Scan_bwd_kernel_traitsILi64ELi16ELb1ELb1ELb1ELb1ELb1EN3c104HalfENS1_7complexIfEEEEv12SSMParamsBwd)
        /*0914*/ 	.word	0x00000000


	//----- nvinfo : EIATTR_REGCOUNT
	.align		4
.L_415:
        /*0918*/ 	.byte	0x04, 0x2f
        /*091a*/ 	.short	(.L_417 - .L_416)
	.align		4
.L_416:
        /*091c*/ 	.word	index@(_Z25selective_scan_bwd_kernelI32Selective_Scan_bwd_kernel_traitsILi64ELi16ELb1ELb1ELb1ELb1ELb0EN3c104HalfENS1_7complexIfEEEEv12SSMParamsBwd)
        /*0920*/ 	.word	0x000000fe


	//----- nvinfo : EIATTR_FRAME_SIZE
	.align		4
.L_417:
        /*0924*/ 	.byte	0x04, 0x11
        /*0926*/ 	.short	(.L_419 - .L_418)
	.align		4
.L_418:
        /*0928*/ 	.word	index@(_Z25selective_scan_bwd_kernelI32Selective_Scan_bwd_kernel_traitsILi64ELi16ELb1ELb1ELb1ELb1ELb0EN3c104HalfENS1_7complexIfEEEEv12SSMParamsBwd)
        /*092c*/ 	.word	0x00000000


	//----- nvinfo : EIATTR_REGCOUNT
	.align		4
.L_419:
        /*0930*/ 	.byte	0x04, 0x2f
        /*0932*/ 	.short	(.L_421 - .L_420)
	.align		4
.L_420:
        /*0934*/ 	.word	index@(_Z25selective_scan_bwd_kernelI32Selective_Scan_bwd_kernel_traitsILi64ELi16ELb1ELb1ELb1ELb0ELb1EN3c104HalfENS1_7complexIfEEEEv12SSMParamsBwd)
        /*0938*/ 	.word	0x000000fd


	//----- nvinfo : EIATTR_FRAME_SIZE
	.align		4
.L_421:
        /*093c*/ 	.byte	0x04, 0x11
        /*093e*/ 	.short	(.L_423 - .L_422)
	.align		4
.L_422:
        /*0940*/ 	.word	index@(_Z25selective_scan_bwd_kernelI32Selective_Scan_bwd_kernel_traitsILi64ELi16ELb1ELb1ELb1ELb0ELb1EN3c104HalfENS1_7complexIfEEEEv12SSMParamsBwd)
        /*0944*/ 	.word	0x00000000


	//----- nvinfo : EIATTR_REGCOUNT
	.align		4
.L_423:
        /*0948*/ 	.byte	0x04, 0x2f
        /*094a*/ 	.short	(.L_425 - .L_424)
	.align		4
.L_424:
        /*094c*/ 	.word	index@(_Z25selective_scan_bwd_kernelI32Selective_Scan_bwd_kernel_traitsILi64ELi16ELb1ELb1ELb1ELb0ELb0EN3c104HalfENS1_7complexIfEEEEv12SSMParamsBwd)
        /*0950*/ 	.word	0x000000fe


	//----- nvinfo : EIATTR_FRAME_SIZE
	.align		4
.L_425:
        /*0954*/ 	.byte	0x04, 0x11
        /*0956*/ 	.short	(.L_427 - .L_426)
	.align		4
.L_426:
        /*0958*/ 	.word	index@(_Z25selective_scan_bwd_kernelI32Selective_Scan_bwd_kernel_traitsILi64ELi16ELb1ELb1ELb1ELb0ELb0EN3c104HalfENS1_7complexIfEEEEv12SSMParamsBwd)
        /*095c*/ 	.word	0x00000000


	//----- nvinfo : EIATTR_REGCOUNT
	.align		4
.L_427:
        /*0960*/ 	.byte	0x04, 0x2f
        /*0962*/ 	.short	(.L_429 - .L_428)
	.align		4
.L_428:
        /*0964*/ 	.word	index@(_Z25selective_scan_bwd_kernelI32Selective_Scan_bwd_kernel_traitsILi64ELi16ELb1ELb1ELb0ELb1ELb1EN3c104HalfENS1_7complexIfEEEEv12SSMParamsBwd)
        /*0968*/ 	.word	0x000000fb


	//----- nvinfo : EIATTR_FRAME_SIZE
	.align		4
.L_429:
        /*096c*/ 	.byte	0x04, 0x11
        /*096e*/ 	.short	(.L_431 - .L_430)
	.align		4
.L_430:
        /*0970*/ 	.word	index@(_Z25selective_scan_bwd_kernelI32Selective_Scan_bwd_kernel_traitsILi64ELi16ELb1ELb1ELb0ELb1ELb1EN3c104HalfENS1_7complexIfEEEEv12SSMParamsBwd)
        /*0974*/ 	.word	0x00000000


	//----- nvinfo : EIATTR_REGCOUNT
	.align		4
.L_431:
        /*0978*/ 	.byte	0x04, 0x2f
        /*097a*/ 	.short	(.L_433 - .L_432)
	.align		4
.L_432:
        /*097c*/ 	.word	index@(_Z25selective_scan_bwd_kernelI32Selective_Scan_bwd_kernel_traitsILi64ELi16ELb1ELb1ELb0ELb1ELb0EN3c104HalfENS1_7complexIfEEEEv12SSMParamsBwd)
        /*0980*/ 	.word	0x000000f8


	//----- nvinfo : EIATTR_FRAME_SIZE
	.align		4
.L_433:
        /*0984*/ 	.byte	0x04, 0x11
        /*0986*/ 	.short	(.L_435 - .L_434)
	.align		4
.L_434:
        /*0988*/ 	.word	index@(_Z25selective_scan_bwd_kernelI32Selective_Scan_bwd_kernel_traitsILi64ELi16ELb1ELb1ELb0ELb1ELb0EN3c104HalfENS1_7complexIfEEEEv12SSMParamsBwd)
        /*098c*/ 	.word	0x00000000


	//----- nvinfo : EIATTR_REGCOUNT
	.align		4
.L_435:
        /*0990*/ 	.byte	0x04, 0x2f
        /*0992*/ 	.short	(.L_437 - .L_436)
	.align		4
.L_436:
        /*0994*/ 	.word	index@(_Z25selective_scan_bwd_kernelI32Selective_Scan_bwd_kernel_traitsILi64ELi16ELb1ELb1ELb0ELb0ELb1EN3c104HalfENS1_7complexIfEEEEv12SSMParamsBwd)
        /*0998*/ 	.word	0x000000fa


	//----- nvinfo : EIATTR_FRAME_SIZE
	.align		4
.L_437:
        /*099c*/ 	.byte	0x04, 0x11
        /*099e*/ 	.short	(.L_439 - .L_438)
	.align		4
.L_438:
        /*09a0*/ 	.word	index@(_Z25selective_scan_bwd_kernelI32Selective_Scan_bwd_kernel_traitsILi64ELi16ELb1ELb1ELb0ELb0ELb1EN3c104HalfENS1_7complexIfEEEEv12SSMParamsBwd)
        /*09a4*/ 	.word	0x00000000


	//----- nvinfo : EIATTR_REGCOUNT
	.align		4
.L_439:
        /*09a8*/ 	.byte	0x04, 0x2f
        /*09aa*/ 	.short	(.L_441 - .L_440)
	.align		4
.L_440:
        /*09ac*/ 	.word	index@(_Z25selective_scan_bwd_kernelI32Selective_Scan_bwd_kernel_traitsILi64ELi16ELb1ELb1ELb0ELb0ELb0EN3c104HalfENS1_7complexIfEEEEv12SSMParamsBwd)
        /*09b0*/ 	.word	0x000000f7


	//----- nvinfo : EIATTR_FRAME_SIZE
	.align		4
.L_441:
        /*09b4*/ 	.byte	0x04, 0x11
        /*09b6*/ 	.short	(.L_443 - .L_442)
	.align		4
.L_442:
        /*09b8*/ 	.word	index@(_Z25selective_scan_bwd_kernelI32Selective_Scan_bwd_kernel_traitsILi64ELi16ELb1ELb1ELb0ELb0ELb0EN3c104HalfENS1_7complexIfEEEEv12SSMParamsBwd)
        /*09bc*/ 	.word	0x00000000


	//----- nvinfo : EIATTR_REGCOUNT
	.align		4
.L_443:
        /*09c0*/ 	.byte	0x04, 0x2f
        /*09c2*/ 	.short	(.L_445 - .L_444)
	.align		4
.L_444:
        /*09c4*/ 	.word	index@(_Z25selective_scan_bwd_kernelI32Selective_Scan_bwd_kernel_traitsILi64ELi16ELb1ELb0ELb1ELb1ELb1EN3c104HalfENS1_7complexIfEEEEv12SSMParamsBwd)
        /*09c8*/ 	.word	0x000000ff


	//----- nvinfo : EIATTR_FRAME_SIZE
	.align		4
.L_445:
        /*09cc*/ 	.byte	0x04, 0x11
        /*09ce*/ 	.short	(.L_447 - .L_446)
	.align		4
.L_446:
        /*09d0*/ 	.word	index@(_Z25selective_scan_bwd_kernelI32Selective_Scan_bwd_kernel_traitsILi64ELi16ELb1ELb0ELb1ELb1ELb1EN3c104HalfENS1_7complexIfEEEEv12SSMParamsBwd)
        /*09d4*/ 	.word	0x00000008


	//----- nvinfo : EIATTR_REGCOUNT
	.align		4
.L_447:
        /*09d8*/ 	.byte	0x04, 0x2f
        /*09da*/ 	.short	(.L_449 - .L_448)
	.align		4
.L_448:
        /*09dc*/ 	.word	index@(_Z25selective_scan_bwd_kernelI32Selective_Scan_bwd_kernel_traitsILi64ELi16ELb1ELb0ELb1ELb1ELb0EN3c104HalfENS1_7complexIfEEEEv12SSMParamsBwd)
        /*09e0*/ 	.word	0x000000ff


	//----- nvinfo : EIATTR_FRAME_SIZE
	.align		4
.L_449:
        /*09e4*/ 	.byte	0x04, 0x11
        /*09e6*/ 	.short	(.L_451 - .L_450)
	.align		4
.L_450:
        /*09e8*/ 	.word	index@(_Z25selective_scan_bwd_kernelI32Selective_Scan_bwd_kernel_traitsILi64ELi16ELb1ELb0ELb1ELb1ELb0EN3c104HalfENS1_7complexIfEEEEv12SSMParamsBwd)
        /*09ec*/ 	.word	0x00000000


	//----- nvinfo : EIATTR_REGCOUNT
	.align		4
.L_451:
        /*09f0*/ 	.byte	0x04, 0x2f
        /*09f2*/ 	.short	(.L_453 - .L_452)
	.align		4
.L_452:
        /*09f4*/ 	.word	index@(_Z25selective_scan_bwd_kernelI32Selective_Scan_bwd_kernel_traitsILi64ELi16ELb1ELb0ELb1ELb0ELb1EN3c104HalfENS1_7complexIfEEEEv12SSMParamsBwd)
        /*09f8*/ 	.word	0x000000ff


	//----- nvinfo : EIATTR_FRAME_SIZE
	.align		4
.L_453:
        /*09fc*/ 	.byte	0x04, 0x11
        /*09fe*/ 	.short	(.L_455 - .L_454)
	.align		4
.L_454:
        /*0a00*/ 	.word	index@(_Z25selective_scan_bwd_kernelI32Selective_Scan_bwd_kernel_traitsILi64ELi16ELb1ELb0ELb1ELb0ELb1EN3c104HalfENS1_7complexIfEEEEv12SSMParamsBwd)
        /*0a04*/ 	.word	0x00000008


	//----- nvinfo : EIATTR_REGCOUNT
	.align		4
.L_455:
        /*0a08*/ 	.byte	0x04, 0x2f
        /*0a0a*/ 	.short	(.L_457 - .L_456)
	.align		4
.L_456:
        /*0a0c*/ 	.word	index@(_Z25selective_scan_bwd_kernelI32Selective_Scan_bwd_kernel_traitsILi64ELi16ELb1ELb0ELb1ELb0ELb0EN3c104HalfENS1_7complexIfEEEEv12SSMParamsBwd)
        /*0a10*/ 	.word	0x000000ff


	//----- nvinfo : EIATTR_FRAME_SIZE
	.align		4
.L_457:
        /*0a14*/ 	.byte	0x04, 0x11
        /*0a16*/ 	.short	(.L_459 - .L_458)
	.align		4
.L_458:
        /*0a18*/ 	.word	index@(_Z25selective_scan_bwd_kernelI32Selective_Scan_bwd_kernel_traitsILi64ELi16ELb1ELb0ELb1ELb0ELb0EN3c104HalfENS1_7complexIfEEEEv12SSMParamsBwd)
        /*0a1c*/ 	.word	0x00000000


	//----- nvinfo : EIATTR_REGCOUNT
	.align		4
.L_459:
        /*0a20*/ 	.byte	0x04, 0x2f
        /*0a22*/ 	.short	(.L_461 - .L_460)
	.align		4
.L_460:
        /*0a24*/ 	.word	index@(_Z25selective_scan_bwd_kernelI32Selective_Scan_bwd_kernel_traitsILi64ELi16ELb1ELb0ELb0ELb1ELb1EN3c104HalfENS1_7complexIfEEEEv12SSMParamsBwd)
        /*0a28*/ 	.word	0x000000f9


	//----- nvinfo : EIATTR_FRAME_SIZE
	.align		4
.L_461:
        /*0a2c*/ 	.byte	0x04, 0x11
        /*0a2e*/ 	.short	(.L_463 - .L_462)
	.align		4
.L_462:
        /*0a30*/ 	.word	index@(_Z25selective_scan_bwd_kernelI32Selective_Scan_bwd_kernel_traitsILi64ELi16ELb1ELb0ELb0ELb1ELb1EN3c104HalfENS1_7complexIfEEEEv12SSMParamsBwd)
        /*0a34*/ 	.word	0x00000000


	//----- nvinfo : EIATTR_REGCOUNT
	.align		4
.L_463:
        /*0a38*/ 	.byte	0x04, 0x2f
        /*0a3a*/ 	.short	(.L_465 - .L_464)
	.align		4
.L_464:
        /*0a3c*/ 	.word	index@(_Z25selective_scan_bwd_kernelI32Selective_Scan_bwd_kernel_traitsILi64ELi16ELb1ELb0ELb0ELb1ELb0EN3c104HalfENS1_7complexIfEEEEv12SSMParamsBwd)
        /*0a40*/ 	.word	0x000000fa


	//----- nvinfo : EIATTR_FRAME_SIZE
	.align		4
.L_465:
        /*0a44*/ 	.byte	0x04, 0x11
        /*0a46*/ 	.short	(.L_467 - .L_466)
	.align		4
.L_466:
        /*0a48*/ 	.word	index@(_Z25selective_scan_bwd_kernelI32Selective_Scan_bwd_kernel_traitsILi64ELi16ELb1ELb0ELb0ELb1ELb0EN3c104HalfENS1_7complexIfEEEEv12SSMParamsBwd)
        /*0a4c*/ 	.word	0x00000000


	//----- nvinfo : EIATTR_REGCOUNT
	.align		4
.L_467:
        /*0a50*/ 	.byte	0x04, 0x2f
        /*0a52*/ 	.short	(.L_469 - .L_468)
	.align		4
.L_468:
        /*0a54*/ 	.word	index@(_Z25selective_scan_bwd_kernelI32Selective_Scan_bwd_kernel_traitsILi64ELi16ELb1ELb0ELb0ELb0ELb1EN3c104HalfENS1_7complexIfEEEEv12SSMParamsBwd)
        /*0a58*/ 	.word	0x000000f8


	//----- nvinfo : EIATTR_FRAME_SIZE
	.align		4
.L_469:
        /*0a5c*/ 	.byte	0x04, 0x11
        /*0a5e*/ 	.short	(.L_471 - .L_470)
	.align		4
.L_470:
        /*0a60*/ 	.word	index@(_Z25selective_scan_bwd_kernelI32Selective_Scan_bwd_kernel_traitsILi64ELi16ELb1ELb0ELb0ELb0ELb1EN3c104HalfENS1_7complexIfEEEEv12SSMParamsBwd)
        /*0a64*/ 	.word	0x00000000


	//----- nvinfo : EIATTR_REGCOUNT
	.align		4
.L_471:
        /*0a68*/ 	.byte	0x04, 0x2f
        /*0a6a*/ 	.short	(.L_473 - .L_472)
	.align		4
.L_472:
        /*0a6c*/ 	.word	index@(_Z25selective_scan_bwd_kernelI32Selective_Scan_bwd_kernel_traitsILi64ELi16ELb1ELb0ELb0ELb0ELb0EN3c104HalfENS1_7complexIfEEEEv12SSMParamsBwd)
        /*0a70*/ 	.word	0x000000f8


	//----- nvinfo : EIATTR_FRAME_SIZE
	.align		4
.L_473:
        /*0a74*/ 	.byte	0x04, 0x11
        /*0a76*/ 	.short	(.L_475 - .L_474)
	.align		4
.L_474:
        /*0a78*/ 	.word	index@(_Z25selective_scan_bwd_kernelI32Selective_Scan_bwd_kernel_traitsILi64ELi16ELb1ELb0ELb0ELb0ELb0EN3c104HalfENS1_7complexIfEEEEv12SSMParamsBwd)
        /*0a7c*/ 	.word	0x00000000


	//----- nvinfo : EIATTR_REGCOUNT
	.align		4
.L_475:
        /*0a80*/ 	.byte	0x04, 0x2f
        /*0a82*/ 	.short	(.L_477 - .L_476)
	.align		4
.L_476:
        /*0a84*/ 	.word	index@(_Z25selective_scan_bwd_kernelI32Selective_Scan_bwd_kernel_traitsILi64ELi16ELb0ELb1ELb1ELb1ELb1EN3c104HalfENS1_7complexIfEEEEv12SSMParamsBwd)
        /*0a88*/ 	.word	0x000000ff


	//----- nvinfo : EIATTR_FRAME_SIZE
	.align		4
.L_477:
        /*0a8c*/ 	.byte	0x04, 0x11
        /*0a8e*/ 	.short	(.L_479 - .L_478)
	.align		4
.L_478:
        /*0a90*/ 	.word	index@(_Z25selective_scan_bwd_kernelI32Selective_Scan_bwd_kernel_traitsILi64ELi16ELb0ELb1ELb1ELb1ELb1EN3c104HalfENS1_7complexIfEEEEv12SSMParamsBwd)
        /*0a94*/ 	.word	0x00000060


	//----- nvinfo : EIATTR_REGCOUNT
	.align		4
.L_479:
        /*0a98*/ 	.byte	0x04, 0x2f
        /*0a9a*/ 	.short	(.L_481 - .L_480)
	.align		4
.L_480:
        /*0a9c*/ 	.word	index@(_Z25selective_scan_bwd_kernelI32Selective_Scan_bwd_kernel_traitsILi64ELi16ELb0ELb1ELb1ELb1ELb0EN3c104HalfENS1_7complexIfEEEEv12SSMParamsBwd)
        /*0aa0*/ 	.word	0x000000ff


	//----- nvinfo : EIATTR_FRAME_SIZE
	.align		4
.L_481:
        /*0aa4*/ 	.byte	0x04, 0x11
        /*0aa6*/ 	.short	(.L_483 - .L_482)
	.align		4
.L_482:
        /*0aa8*/ 	.word	index@(_Z25selective_scan_bwd_kernelI32Selective_Scan_bwd_kernel_traitsILi64ELi16ELb0ELb1ELb1ELb1ELb0EN3c104HalfENS1_7complexIfEEEEv12SSMParamsBwd)
        /*0aac*/ 	.word	0x00000058


	//----- nvinfo : EIATTR_REGCOUNT
	.align		4
.L_483:
        /*0ab0*/ 	.byte	0x04, 0x2f
        /*0ab2*/ 	.short	(.L_485 - .L_484)
	.align		4
.L_484:
        /*0ab4*/ 	.word	index@(_Z25selective_scan_bwd_kernelI32Selective_Scan_bwd_kernel_traitsILi64ELi16ELb0ELb1ELb1ELb0ELb1EN3c104HalfENS1_7complexIfEEEEv12SSMParamsBwd)
        /*0ab8*/ 	.word	0x000000ff


	//----- nvinfo : EIATTR_FRAME_SIZE
	.align		4
.L_485:
        /*0abc*/ 	.byte	0x04, 0x11
        /*0abe*/ 	.short	(.L_487 - .L_486)
	.align		4
.L_486:
        /*0ac0*/ 	.word	index@(_Z25selective_scan_bwd_kernelI32Selective_Scan_bwd_kernel_traitsILi64ELi16ELb0ELb1ELb1ELb0ELb1EN3c104HalfENS1_7complexIfEEEEv12SSMParamsBwd)
        /*0ac4*/ 	.word	0x00000060


	//----- nvinfo : EIATTR_REGCOUNT
	.align		4
.L_487:
        /*0ac8*/ 	.byte	0x04, 0x2f
        /*0aca*/ 	.short	(.L_489 - .L_488)
	.align		4
.L_488:
        /*0acc*/ 	.word	index@(_Z25selective_scan_bwd_kernelI32Selective_Scan_bwd_kernel_traitsILi64ELi16ELb0ELb1ELb1ELb0ELb0EN3c104HalfENS1_7complexIfEEEEv12SSMParamsBwd)
        /*0ad0*/ 	.word	0x000000ff


	//----- nvinfo : EIATTR_FRAME_SIZE
	.align		4
.L_489:
        /*0ad4*/ 	.byte	0x04, 0x11
        /*0ad6*/ 	.short	(.L_491 - .L_490)
	.align		4
.L_490:
        /*0ad8*/ 	.word	index@(_Z25selective_scan_bwd_kernelI32Selective_Scan_bwd_kernel_traitsILi64ELi16ELb0ELb1ELb1ELb0ELb0EN3c104HalfENS1_7complexIfEEEEv12SSMParamsBwd)
        /*0adc*/ 	.word	0x00000050


	//----- nvinfo : EIATTR_REGCOUNT
	.align		4
.L_491:
        /*0ae0*/ 	.byte	0x04, 0x2f
        /*0ae2*/ 	.short	(.L_493 - .L_492)
	.align		4
.L_492:
        /*0ae4*/ 	.word	index@(_Z25selective_scan_bwd_kernelI32Selective_Scan_bwd_kernel_traitsILi64ELi16ELb0ELb1ELb0ELb1ELb1EN3c104HalfENS1_7complexIfEEEEv12SSMParamsBwd)
        /*0ae8*/ 	.word	0x000000ff


	//----- nvinfo : EIATTR_FRAME_SIZE
	.align		4
.L_493:
        /*0aec*/ 	.byte	0x04, 0x11
        /*0aee*/ 	.short	(.L_495 - .L_494)
	.align		4
.L_494:
        /*0af0*/ 	.word	index@(_Z25selective_scan_bwd_kernelI32Selective_Scan_bwd_kernel_traitsILi64ELi16ELb0ELb1ELb0ELb1ELb1EN3c104HalfENS1_7complexIfEEEEv12SSMParamsBwd)
        /*0af4*/ 	.word	0x00000048


	//----- nvinfo : EIATTR_REGCOUNT
	.align		4
.L_495:
        /*0af8*/ 	.byte	0x04, 0x2f
        /*0afa*/ 	.short	(.L_497 - .L_496)
	.align		4
.L_496:
        /*0afc*/ 	.word	index@(_Z25selective_scan_bwd_kernelI32Selective_Scan_bwd_kernel_traitsILi64ELi16ELb0ELb1ELb0ELb1ELb0EN3c104HalfENS1_7complexIfEEEEv12SSMParamsBwd)
        /*0b00*/ 	.word	0x000000ff


	//----- nvinfo : EIATTR_FRAME_SIZE
	.align		4
.L_497:
        /*0b04*/ 	.byte	0x04, 0x11
        /*0b06*/ 	.short	(.L_499 - .L_498)
	.align		4
.L_498:
        /*0b08*/ 	.word	index@(_Z25selective_scan_bwd_kernelI32Selective_Scan_bwd_kernel_traitsILi64ELi16ELb0ELb1ELb0ELb1ELb0EN3c104HalfENS1_7complexIfEEEEv12SSMParamsBwd)
        /*0b0c*/ 	.word	0x00000048


	//----- nvinfo : EIATTR_REGCOUNT
	.align		4
.L_499:
        /*0b10*/ 	.byte	0x04, 0x2f
        /*0b12*/ 	.short	(.L_501 - .L_500)
	.align		4
.L_500:
        /*0b14*/ 	.word	index@(_Z25selective_scan_bwd_kernelI32Selective_Scan_bwd_kernel_traitsILi64ELi16ELb0ELb1ELb0ELb0ELb1EN3c104HalfENS1_7complexIfEEEEv12SSMParamsBwd)
        /*0b18*/ 	.word	0x000000ff


	//----- nvinfo : EIATTR_FRAME_SIZE
	.align		4
.L_501:
        /*0b1c*/ 	.byte	0x04, 0x11
        /*0b1e*/ 	.short	(.L_503 - .L_502)
	.align		4
.L_502:
        /*0b20*/ 	.word	index@(_Z25selective_scan_bwd_kernelI32Selective_Scan_bwd_kernel_traitsILi64ELi16ELb0ELb1ELb0ELb0ELb1EN3c104HalfENS1_7complexIfEEEEv12SSMParamsBwd)
        /*0b24*/ 	.word	0x00000048


	//----- nvinfo : EIATTR_REGCOUNT
	.align		4
.L_503:
        /*0b28*/ 	.byte	0x04, 0x2f
        /*0b2a*/ 	.short	(.L_505 - .L_504)
	.align		4
.L_504:
        /*0b2c*/ 	.word	index@(_Z25selective_scan_bwd_kernelI32Selective_Scan_bwd_kernel_traitsILi64ELi16ELb0ELb1ELb0ELb0ELb0EN3c104HalfENS1_7complexIfEEEEv12SSMParamsBwd)
        /*0b30*/ 	.word	0x000000ff


	//----- nvinfo : EIATTR_FRAME_SIZE
	.align		4
.L_505:
        /*0b34*/ 	.byte	0x04, 0x11
        /*0b36*/ 	.short	(.L_507 - .L_506)
	.align		4
.L_506:
        /*0b38*/ 	.word	index@(_Z25selective_scan_bwd_kernelI32Selective_Scan_bwd_kernel_traitsILi64ELi16ELb0ELb1ELb0ELb0ELb0EN3c104HalfENS1_7complexIfEEEEv12SSMParamsBwd)
        /*0b3c*/ 	.word	0x00000048


	//----- nvinfo : EIATTR_REGCOUNT
	.align		4
.L_507:
        /*0b40*/ 	.byte	0x04, 0x2f
        /*0b42*/ 	.short	(.L_509 - .L_508)
	.align		4
.L_508:
        /*0b44*/ 	.word	index@(_Z25selective_scan_bwd_kernelI32Selective_Scan_bwd_kernel_traitsILi64ELi16ELb0ELb0ELb1ELb1ELb1EN3c104HalfENS1_7complexIfEEEEv12SSMParamsBwd)
        /*0b48*/ 	.word	0x000000ff


	//----- nvinfo : EIATTR_FRAME_SIZE
	.align		4
.L_509:
        /*0b4c*/ 	.byte	0x04, 0x11
        /*0b4e*/ 	.short	(.L_511 - .L_510)
	.align		4
.L_510:
        /*0b50*/ 	.word	index@(_Z25selective_scan_bwd_kernelI32Selective_Scan_bwd_kernel_traitsILi64ELi16ELb0ELb0ELb1ELb1ELb1EN3c104HalfENS1_7complexIfEEEEv12SSMParamsBwd)
        /*0b54*/ 	.word	0x00000090


	//----- nvinfo : EIATTR_REGCOUNT
	.align		4
.L_511:
        /*0b58*/ 	.byte	0x04, 0x2f
        /*0b5a*/ 	.short	(.L_513 - .L_512)
	.align		4
.L_512:
        /*0b5c*/ 	.word	index@(_Z25selective_scan_bwd_kernelI32Selective_Scan_bwd_kernel_traitsILi64ELi16ELb0ELb0ELb1ELb1ELb0EN3c104HalfENS1_7complexIfEEEEv12SSMParamsBwd)
        /*0b60*/ 	.word	0x000000ff


	//----- nvinfo : EIATTR_FRAME_SIZE
	.align		4
.L_513:
        /*0b64*/ 	.byte	0x04, 0x11
        /*0b66*/ 	.short	(.L_515 - .L_514)
	.align		4
.L_514:
        /*0b68*/ 	.word	index@(_Z25selective_scan_bwd_kernelI32Selective_Scan_bwd_kernel_traitsILi64ELi16ELb0ELb0ELb1ELb1ELb0EN3c104HalfENS1_7complexIfEEEEv12SSMParamsBwd)
        /*0b6c*/ 	.word	0x00000088


	//----- nvinfo : EIATTR_REGCOUNT
	.align		4
.L_515:
        /*0b70*/ 	.byte	0x04, 0x2f
        /*0b72*/ 	.short	(.L_517 - .L_516)
	.align		4
.L_516:
        /*0b74*/ 	.word	index@(_Z25selective_scan_bwd_kernelI32Selective_Scan_bwd_kernel_traitsILi64ELi16ELb0ELb0ELb1ELb0ELb1EN3c104HalfENS1_7complexIfEEEEv12SSMParamsBwd)
        /*0b78*/ 	.word	0x000000ff


	//----- nvinfo : EIATTR_FRAME_SIZE
	.align		4
.L_517:
        /*0b7c*/ 	.byte	0x04, 0x11
        /*0b7e*/ 	.short	(.L_519 - .L_518)
	.align		4
.L_518:
        /*0b80*/ 	.word	index@(_Z25selective_scan_bwd_kernelI32Selective_Scan_bwd_kernel_traitsILi64ELi16ELb0ELb0ELb1ELb0ELb1EN3c104HalfENS1_7complexIfEEEEv12SSMParamsBwd)
        /*0b84*/ 	.word	0x00000090


	//----- nvinfo : EIATTR_REGCOUNT
	.align		4
.L_519:
        /*0b88*/ 	.byte	0x04, 0x2f
        /*0b8a*/ 	.short	(.L_521 - .L_520)
	.align		4
.L_520:
        /*0b8c*/ 	.word	index@(_Z25selective_scan_bwd_kernelI32Selective_Scan_bwd_kernel_traitsILi64ELi16ELb0ELb0ELb1ELb0ELb0EN3c104HalfENS1_7complexIfEEEEv12SSMParamsBwd)
        /*0b90*/ 	.word	0x000000ff


	//----- nvinfo : EIATTR_FRAME_SIZE
	.align		4
.L_521:
        /*0b94*/ 	.byte	0x04, 0x11
        /*0b96*/ 	.short	(.L_523 - .L_522)
	.align		4
.L_522:
        /*0b98*/ 	.word	index@(_Z25selective_scan_bwd_kernelI32Selective_Scan_bwd_kernel_traitsILi64ELi16ELb0ELb0ELb1ELb0ELb0EN3c104HalfENS1_7complexIfEEEEv12SSMParamsBwd)
        /*0b9c*/ 	.word	0x00000080


	//----- nvinfo : EIATTR_REGCOUNT
	.align		4
.L_523:
        /*0ba0*/ 	.byte	0x04, 0x2f
        /*0ba2*/ 	.short	(.L_525 - .L_524)
	.align		4
.L_524:
        /*0ba4*/ 	.word	index@(_Z25selective_scan_bwd_kernelI32Selective_Scan_bwd_kernel_traitsILi64ELi16ELb0ELb0ELb0ELb1ELb1EN3c104HalfENS1_7complexIfEEEEv12SSMParamsBwd)
        /*0ba8*/ 	.word	0x000000ff


	//----- nvinfo : EIATTR_FRAME_SIZE
	.align		4
.L_525:
        /*0bac*/ 	.byte	0x04, 0x11
        /*0bae*/ 	.short	(.L_527 - .L_526)
	.align		4
.L_526:
        /*0bb0*/ 	.word	index@(_Z25selective_scan_bwd_kernelI32Selective_Scan_bwd_kernel_traitsILi64ELi16ELb0ELb0ELb0ELb1ELb1EN3c104HalfENS1_7complexIfEEEEv12SSMParamsBwd)
        /*0bb4*/ 	.word	0x00000000


	//----- nvinfo : EIATTR_REGCOUNT
	.align		4
.L_527:
        /*0bb8*/ 	.byte	0x04, 0x2f
        /*0bba*/ 	.short	(.L_529 - .L_528)
	.align		4
.L_528:
        /*0bbc*/ 	.word	index@(_Z25selective_scan_bwd_kernelI32Selective_Scan_bwd_kernel_traitsILi64ELi16ELb0ELb0ELb0ELb1ELb0EN3c104HalfENS1_7complexIfEEEEv12SSMParamsBwd)
        /*0bc0*/ 	.word	0x000000f4


	//----- nvinfo : EIATTR_FRAME_SIZE
	.align		4
.L_529:
        /*0bc4*/ 	.byte	0x04, 0x11
        /*0bc6*/ 	.short	(.L_531 - .L_530)
	.align		4
.L_530:
        /*0bc8*/ 	.word	index@(_Z25selective_scan_bwd_kernelI32Selective_Scan_bwd_kernel_traitsILi64ELi16ELb0ELb0ELb0ELb1ELb0EN3c104HalfENS1_7complexIfEEEEv12SSMParamsBwd)
        /*0bcc*/ 	.word	0x00000000


	//----- nvinfo : EIATTR_REGCOUNT
	.align		4
.L_531:
        /*0bd0*/ 	.byte	0x04, 0x2f
        /*0bd2*/ 	.short	(.L_533 - .L_532)
	.align		4
.L_532:
        /*0bd4*/ 	.word	index@(_Z25selective_scan_bwd_kernelI32Selective_Scan_bwd_kernel_traitsILi64ELi16ELb0ELb0ELb0ELb0ELb1EN3c104HalfENS1_7complexIfEEEEv12SSMParamsBwd)
        /*0bd8*/ 	.word	0x000000ff


	//----- nvinfo : EIATTR_FRAME_SIZE
	.align		4
.L_533:
        /*0bdc*/ 	.byte	0x04, 0x11
        /*0bde*/ 	.short	(.L_535 - .L_534)
	.align		4
.L_534:
        /*0be0*/ 	.word	index@(_Z25selective_scan_bwd_kernelI32Selective_Scan_bwd_kernel_traitsILi64ELi16ELb0ELb0ELb0ELb0ELb1EN3c104HalfENS1_7complexIfEEEEv12SSMParamsBwd)
        /*0be4*/ 	.word	0x00000000


	//----- nvinfo : EIATTR_REGCOUNT
	.align		4
.L_535:
        /*0be8*/ 	.byte	0x04, 0x2f
        /*0bea*/ 	.short	(.L_537 - .L_536)
	.align		4
.L_536:
        /*0bec*/ 	.word	index@(_Z25selective_scan_bwd_kernelI32Selective_Scan_bwd_kernel_traitsILi64ELi16ELb0ELb0ELb0ELb0ELb0EN3c104HalfENS1_7complexIfEEEEv12SSMParamsBwd)
        /*0bf0*/ 	.word	0x000000f3


	//----- nvinfo : EIATTR_FRAME_SIZE
	.align		4
.L_537:
        /*0bf4*/ 	.byte	0x04, 0x11
        /*0bf6*/ 	.short	(.L_539 - .L_538)
	.align		4
.L_538:
        /*0bf8*/ 	.word	index@(_Z25selective_scan_bwd_kernelI32Selective_Scan_bwd_kernel_traitsILi64ELi16ELb0ELb0ELb0ELb0ELb0EN3c104HalfENS1_7complexIfEEEEv12SSMParamsBwd)
        /*0bfc*/ 	.word	0x00000000


	//----- nvinfo : EIATTR_REGCOUNT
	.align		4
.L_539:
        /*0c00*/ 	.byte	0x04, 0x2f
        /*0c02*/ 	.short	(.L_541 - .L_540)
	.align		4
.L_540:
        /*0c04*/ 	.word	index@(_Z25selective_scan_bwd_kernelI32Selective_Scan_bwd_kernel_traitsILi128ELi16ELb1ELb1ELb1ELb1ELb1EN3c104HalfENS1_7complexIfEEEEv12SSMParamsBwd)
        /*0c08*/ 	.word	0x000000ff


	//----- nvinfo : EIATTR_FRAME_SIZE
	.align		4
.L_541:
        /*0c0c*/ 	.byte	0x04, 0x11
        /*0c0e*/ 	.short	(.L_543 - .L_542)
	.align		4
.L_542:
        /*0c10*/ 	.word	index@(_Z25selective_scan_bwd_kernelI32Selective_Scan_bwd_kernel_traitsILi128ELi16ELb1ELb1ELb1ELb1ELb1EN3c104HalfENS1_7complexIfEEEEv12SSMParamsBwd)
        /*0c14*/ 	.word	0x00000000


	//----- nvinfo : EIATTR_REGCOUNT
	.align		4
.L_543:
        /*0c18*/ 	.byte	0x04, 0x2f
        /*0c1a*/ 	.short	(.L_545 - .L_544)
	.align		4
.L_544:
        /*0c1c*/ 	.word	index@(_Z25selective_scan_bwd_kernelI32Selective_Scan_bwd_kernel_traitsILi128ELi16ELb1ELb1ELb1ELb1ELb0EN3c104HalfENS1_7complexIfEEEEv12SSMParamsBwd)
        /*0c20*/ 	.word	0x000000ff


	//----- nvinfo : EIATTR_FRAME_SIZE
	.align		4
.L_545:
        /*0c24*/ 	.byte	0x04, 0x11
        /*0c26*/ 	.short	(.L_547 - .L_546)
	.align		4
.L_546:
        /*0c28*/ 	.word	index@(_Z25selective_scan_bwd_kernelI32Selective_Scan_bwd_kernel_traitsILi128ELi16ELb1ELb1ELb1ELb1ELb0EN3c104HalfENS1_7complexIfEEEEv12SSMParamsBwd)
        /*0c2c*/ 	.word	0x00000000


	//----- nvinfo : EIATTR_REGCOUNT
	.align		4
.L_547:
        /*0c30*/ 	.byte	0x04, 0x2f
        /*0c32*/ 	.short	(.L_549 - .L_548)
	.align		4
.L_548:
        /*0c34*/ 	.word	index@(_Z25selective_scan_bwd_kernelI32Selective_Scan_bwd_kernel_traitsILi128ELi16ELb1ELb1ELb1ELb0ELb1EN3c104HalfENS1_7complexIfEEEEv12SSMParamsBwd)
        /*0c38*/ 	.word	0x000000ff


	//----- nvinfo : EIATTR_FRAME_SIZE
	.align		4
.L_549:
        /*0c3c*/ 	.byte	0x04, 0x11
        /*0c3e*/ 	.short	(.L_551 - .L_550)
	.align		4
.L_550:
        /*0c40*/ 	.word	index@(_Z25selective_scan_bwd_kernelI32Selective_Scan_bwd_kernel_traitsILi128ELi16ELb1ELb1ELb1ELb0ELb1EN3c104HalfENS1_7complexIfEEEEv12SSMParamsBwd)
        /*0c44*/ 	.word	0x00000000


	//----- nvinfo : EIATTR_REGCOUNT
	.align		4
.L_551:
        /*0c48*/ 	.byte	0x04, 0x2f
        /*0c4a*/ 	.short	(.L_553 - .L_552)
	.align		4
.L_552:
        /*0c4c*/ 	.word	index@(_Z25selective_scan_bwd_kernelI32Selective_Scan_bwd_kernel_traitsILi128ELi16ELb1ELb1ELb1ELb0ELb0EN3c104HalfENS1_7complexIfEEEEv12SSMParamsBwd)
        /*0c50*/ 	.word	0x000000ff


	//----- nvinfo : EIATTR_FRAME_SIZE
	.align		4
.L_553:
        /*0c54*/ 	.byte	0x04, 0x11
        /*0c56*/ 	.short	(.L_555 - .L_554)
	.align		4
.L_554:
        /*0c58*/ 	.word	index@(_Z25selective_scan_bwd_kernelI32Selective_Scan_bwd_kernel_traitsILi128ELi16ELb1ELb1ELb1ELb0ELb0EN3c104HalfENS1_7complexIfEEEEv12SSMParamsBwd)
        /*0c5c*/ 	.word	0x00000000


	//----- nvinfo : EIATTR_REGCOUNT
	.align		4
.L_555:
        /*0c60*/ 	.byte	0x04, 0x2f
        /*0c62*/ 	.short	(.L_557 - .L_556)
	.align		4
.L_556:
        /*0c64*/ 	.word	index@(_Z25selective_scan_bwd_kernelI32Selective_Scan_bwd_kernel_traitsILi128ELi16ELb1ELb1ELb0ELb1ELb1EN3c104HalfENS1_7complexIfEEEEv12SSMParamsBwd)
        /*0c68*/ 	.word	0x000000ff


	//----- nvinfo : EIATTR_FRAME_SIZE
	.align		4
.L_557:
        /*0c6c*/ 	.byte	0x04, 0x11
        /*0c6e*/ 	.short	(.L_559 - .L_558)
	.align		4
.L_558:
        /*0c70*/ 	.word	index@(_Z25selective_scan_bwd_kernelI32Selective_Scan_bwd_kernel_traitsILi128ELi16ELb1ELb1ELb0ELb1ELb1EN3c104HalfENS1_7complexIfEEEEv12SSMParamsBwd)
        /*0c74*/ 	.word	0x00000000


	//----- nvinfo : EIATTR_REGCOUNT
	.align		4
.L_559:
        /*0c78*/ 	.byte	0x04, 0x2f
        /*0c7a*/ 	.short	(.L_561 - .L_560)
	.align		4
.L_560:
        /*0c7c*/ 	.word	index@(_Z25selective_scan_bwd_kernelI32Selective_Scan_bwd_kernel_traitsILi128ELi16ELb1ELb1ELb0ELb1ELb0EN3c104HalfENS1_7complexIfEEEEv12SSMParamsBwd)
        /*0c80*/ 	.word	0x000000ff


	//----- nvinfo : EIATTR_FRAME_SIZE
	.align		4
.L_561:
        /*0c84*/ 	.byte	0x04, 0x11
        /*0c86*/ 	.short	(.L_563 - .L_562)
	.align		4
.L_562:
        /*0c88*/ 	.word	index@(_Z25selective_scan_bwd_kernelI32Selective_Scan_bwd_kernel_traitsILi128ELi16ELb1ELb1ELb0ELb1ELb0EN3c104HalfENS1_7complexIfEEEEv12SSMParamsBwd)
        /*0c8c*/ 	.word	0x00000000


	//----- nvinfo : EIATTR_REGCOUNT
	.align		4
.L_563:
        /*0c90*/ 	.byte	0x04, 0x2f
        /*0c92*/ 	.short	(.L_565 - .L_564)
	.align		4
.L_564:
        /*0c94*/ 	.word	index@(_Z25selective_scan_bwd_kernelI32Selective_Scan_bwd_kernel_traitsILi128ELi16ELb1ELb1ELb0ELb0ELb1EN3c104HalfENS1_7complexIfEEEEv12SSMParamsBwd)
        /*0c98*/ 	.word	0x000000ff


	//----- nvinfo : EIATTR_FRAME_SIZE
	.align		4
.L_565:
        /*0c9c*/ 	.byte	0x04, 0x11
        /*0c9e*/ 	.short	(.L_567 - .L_566)
	.align		4
.L_566:
        /*0ca0*/ 	.word	index@(_Z25selective_scan_bwd_kernelI32Selective_Scan_bwd_kernel_traitsILi128ELi16ELb1ELb1ELb0ELb0ELb1EN3c104HalfENS1_7complexIfEEEEv12SSMParamsBwd)
        /*0ca4*/ 	.word	0x00000000


	//----- nvinfo : EIATTR_REGCOUNT
	.align		4
.L_567:
        /*0ca8*/ 	.byte	0x04, 0x2f
        /*0caa*/ 	.short	(.L_569 - .L_568)
	.align		4
.L_568:
        /*0cac*/ 	.word	index@(_Z25selective_scan_bwd_kernelI32Selective_Scan_bwd_kernel_traitsILi128ELi16ELb1ELb1ELb0ELb0ELb0EN3c104HalfENS1_7complexIfEEEEv12SSMParamsBwd)
        /*0cb0*/ 	.word	0x000000fd


	//----- nvinfo : EIATTR_FRAME_SIZE
	.align		4
.L_569:
        /*0cb4*/ 	.byte	0x04, 0x11
        /*0cb6*/ 	.short	(.L_571 - .L_570)
	.align		4
.L_570:
        /*0cb8*/ 	.word	index@(_Z25selective_scan_bwd_kernelI32Selective_Scan_bwd_kernel_traitsILi128ELi16ELb1ELb1ELb0ELb0ELb0EN3c104HalfENS1_7complexIfEEEEv12SSMParamsBwd)
        /*0cbc*/ 	.word	0x00000000


	//----- nvinfo : EIATTR_REGCOUNT
	.align		4
.L_571:
        /*0cc0*/ 	.byte	0x04, 0x2f
        /*0cc2*/ 	.short	(.L_573 - .L_572)
	.align		4
.L_572:
        /*0cc4*/ 	.word	index@(_Z25selective_scan_bwd_kernelI32Selective_Scan_bwd_kernel_traitsILi128ELi16ELb1ELb0ELb1ELb1ELb1EN3c104HalfENS1_7complexIfEEEEv12SSMParamsBwd)
        /*0cc8*/ 	.word	0x000000ff


	//----- nvinfo : EIATTR_FRAME_SIZE
	.align		4
.L_573:
        /*0ccc*/ 	.byte	0x04, 0x11
        /*0cce*/ 	.short	(.L_575 - .L_574)
	.align		4
.L_574:
        /*0cd0*/ 	.word	index@(_Z25selective_scan_bwd_kernelI32Selective_Scan_bwd_kernel_traitsILi128ELi16ELb1ELb0ELb1ELb1ELb1EN3c104HalfENS1_7complexIfEEEEv12SSMParamsBwd)
        /*0cd4*/ 	.word	0x00000018


	//----- nvinfo : EIATTR_REGCOUNT
	.align		4
.L_575:
        /*0cd8*/ 	.byte	0x04, 0x2f
        /*0cda*/ 	.short	(.L_577 - .L_576)
	.align		4
.L_576:
        /*0cdc*/ 	.word	index@(_Z25selective_scan_bwd_kernelI32Selective_Scan_bwd_kernel_traitsILi128ELi16ELb1ELb0ELb1ELb1ELb0EN3c104HalfENS1_7complexIfEEEEv12SSMParamsBwd)
        /*0ce0*/ 	.word	0x000000ff


	//----- nvinfo : EIATTR_FRAME_SIZE
	.align		4
.L_577:
        /*0ce4*/ 	.byte	0x04, 0x11
        /*0ce6*/ 	.short	(.L_579 - .L_578)
	.align		4
.L_578:
        /*0ce8*/ 	.word	index@(_Z25selective_scan_bwd_kernelI32Selective_Scan_bwd_kernel_traitsILi128ELi16ELb1ELb0ELb1ELb1ELb0EN3c104HalfENS1_7complexIfEEEEv12SSMParamsBwd)
        /*0cec*/ 	.word	0x00000018


	//----- nvinfo : EIATTR_REGCOUNT
	.align		4
.L_579:
        /*0cf0*/ 	.byte	0x04, 0x2f
        /*0cf2*/ 	.short	(.L_581 - .L_580)
	.align		4
.L_580:
        /*0cf4*/ 	.word	index@(_Z25selective_scan_bwd_kernelI32Selective_Scan_bwd_kernel_traitsILi128ELi16ELb1ELb0ELb1ELb0ELb1EN3c104HalfENS1_7complexIfEEEEv12SSMParamsBwd)
        /*0cf8*/ 	.word	0x000000ff


	//----- nvinfo : EIATTR_FRAME_SIZE
	.align		4
.L_581:
        /*0cfc*/ 	.byte	0x04, 0x11
        /*0cfe*/ 	.short	(.L_583 - .L_582)
	.align		4
.L_582:
        /*0d00*/ 	.word	index@(_Z25selective_scan_bwd_kernelI32Selective_Scan_bwd_kernel_traitsILi128ELi16ELb1ELb0ELb1ELb0ELb1EN3c104HalfENS1_7complexIfEEEEv12SSMParamsBwd)
        /*0d04*/ 	.word	0x00000020


	//----- nvinfo : EIATTR_REGCOUNT
	.align		4
.L_583:
        /*0d08*/ 	.byte	0x04, 0x2f
        /*0d0a*/ 	.short	(.L_585 - .L_584)
	.align		4
.L_584:
        /*0d0c*/ 	.word	index@(_Z25selective_scan_bwd_kernelI32Selective_Scan_bwd_kernel_traitsILi128ELi16ELb1ELb0ELb1ELb0ELb0EN3c104HalfENS1_7complexIfEEEEv12SSMParamsBwd)
        /*0d10*/ 	.word	0x000000ff


	//----- nvinfo : EIATTR_FRAME_SIZE
	.align		4
.L_585:
        /*0d14*/ 	.byte	0x04, 0x11
        /*0d16*/ 	.short	(.L_587 - .L_586)
	.align		4
.L_586:
        /*0d18*/ 	.word	index@(_Z25selective_scan_bwd_kernelI32Selective_Scan_bwd_kernel_traitsILi128ELi16ELb1ELb0ELb1ELb0ELb0EN3c104HalfENS1_7complexIfEEEEv12SSMParamsBwd)
        /*0d1c*/ 	.word	0x00000018


	//----- nvinfo : EIATTR_REGCOUNT
	.align		4
.L_587:
        /*0d20*/ 	.byte	0x04, 0x2f
        /*0d22*/ 	.short	(.L_589 - .L_588)
	.align		4
.L_588:
        /*0d24*/ 	.word	index@(_Z25selective_scan_bwd_kernelI32Selective_Scan_bwd_kernel_traitsILi128ELi16ELb1ELb0ELb0ELb1ELb1EN3c104HalfENS1_7complexIfEEEEv12SSMParamsBwd)
        /*0d28*/ 	.word	0x000000fd


	//----- nvinfo : EIATTR_FRAME_SIZE
	.align		4
.L_589:
        /*0d2c*/ 	.byte	0x04, 0x11
        /*0d2e*/ 	.short	(.L_591 - .L_590)
	.align		4
.L_590:
        /*0d30*/ 	.word	index@(_Z25selective_scan_bwd_kernelI32Selective_Scan_bwd_kernel_traitsILi128ELi16ELb1ELb0ELb0ELb1ELb1EN3c104HalfENS1_7complexIfEEEEv12SSMParamsBwd)
        /*0d34*/ 	.word	0x00000000


	//----- nvinfo : EIATTR_REGCOUNT
	.align		4
.L_591:
        /*0d38*/ 	.byte	0x04, 0x2f
        /*0d3a*/ 	.short	(.L_593 - .L_592)
	.align		4
.L_592:
        /*0d3c*/ 	.word	index@(_Z25selective_scan_bwd_kernelI32Selective_Scan_bwd_kernel_traitsILi128ELi16ELb1ELb0ELb0ELb1ELb0EN3c104HalfENS1_7complexIfEEEEv12SSMParamsBwd)
        /*0d40*/ 	.word	0x000000fc


	//----- nvinfo : EIATTR_FRAME_SIZE
	.align		4
.L_593:
        /*0d44*/ 	.byte	0x04, 0x11
        /*0d46*/ 	.short	(.L_595 - .L_594)
	.align		4
.L_594:
        /*0d48*/ 	.word	index@(_Z25selective_scan_bwd_kernelI32Selective_Scan_bwd_kernel_traitsILi128ELi16ELb1ELb0ELb0ELb1ELb0EN3c104HalfENS1_7complexIfEEEEv12SSMParamsBwd)
        /*0d4c*/ 	.word	0x00000000


	//----- nvinfo : EIATTR_REGCOUNT
	.align		4
.L_595:
        /*0d50*/ 	.byte	0x04, 0x2f
        /*0d52*/ 	.short	(.L_597 - .L_596)
	.align		4
.L_596:
        /*0d54*/ 	.word	index@(_Z25selective_scan_bwd_kernelI32Selective_Scan_bwd_kernel_traitsILi128ELi16ELb1ELb0ELb0ELb0ELb1EN3c104HalfENS1_7complexIfEEEEv12SSMParamsBwd)
        /*0d58*/ 	.word	0x000000fd


	//----- nvinfo : EIATTR_FRAME_SIZE
	.align		4
.L_597:
        /*0d5c*/ 	.byte	0x04, 0x11
        /*0d5e*/ 	.short	(.L_599 - .L_598)
	.align		4
.L_598:
        /*0d60*/ 	.word	index@(_Z25selective_scan_bwd_kernelI32Selective_Scan_bwd_kernel_traitsILi128ELi16ELb1ELb0ELb0ELb0ELb1EN3c104HalfENS1_7complexIfEEEEv12SSMParamsBwd)
        /*0d64*/ 	.word	0x00000000


	//----- nvinfo : EIATTR_REGCOUNT
	.align		4
.L_599:
        /*0d68*/ 	.byte	0x04, 0x2f
        /*0d6a*/ 	.short	(.L_601 - .L_600)
	.align		4
.L_600:
        /*0d6c*/ 	.word	index@(_Z25selective_scan_bwd_kernelI32Selective_Scan_bwd_kernel_traitsILi128ELi16ELb1ELb0ELb0ELb0ELb0EN3c104HalfENS1_7complexIfEEEEv12SSMParamsBwd)
        /*0d70*/ 	.word	0x000000fc


	//----- nvinfo : EIATTR_FRAME_SIZE
	.align		4
.L_601:
        /*0d74*/ 	.byte	0x04, 0x11
        /*0d76*/ 	.short	(.L_603 - .L_602)
	.align		4
.L_602:
        /*0d78*/ 	.word	index@(_Z25selective_scan_bwd_kernelI32Selective_Scan_bwd_kernel_traitsILi128ELi16ELb1ELb0ELb0ELb0ELb0EN3c104HalfENS1_7complexIfEEEEv12SSMParamsBwd)
        /*0d7c*/ 	.word	0x00000000


	//----- nvinfo : EIATTR_REGCOUNT
	.align		4
.L_603:
        /*0d80*/ 	.byte	0x04, 0x2f
        /*0d82*/ 	.short	(.L_605 - .L_604)
	.align		4
.L_604:
        /*0d84*/ 	.word	index@(_Z25selective_scan_bwd_kernelI32Selective_Scan_bwd_kernel_traitsILi128ELi16ELb0ELb1ELb1ELb1ELb1EN3c104HalfENS1_7complexIfEEEEv12SSMParamsBwd)
        /*0d88*/ 	.word	0x000000ff


	//----- nvinfo : EIATTR_FRAME_SIZE
	.align		4
.L_605:
        /*0d8c*/ 	.byte	0x04, 0x11
        /*0d8e*/ 	.short	(.L_607 - .L_606)
	.align		4
.L_606:
        /*0d90*/ 	.word	index@(_Z25selective_scan_bwd_kernelI32Selective_Scan_bwd_kernel_traitsILi128ELi16ELb0ELb1ELb1ELb1ELb1EN3c104HalfENS1_7complexIfEEEEv12SSMParamsBwd)
        /*0d94*/ 	.word	0x00000080


	//----- nvinfo : EIATTR_REGCOUNT
	.align		4
.L_607:
        /*0d98*/ 	.byte	0x04, 0x2f
        /*0d9a*/ 	.short	(.L_609 - .L_608)
	.align		4
.L_608:
        /*0d9c*/ 	.word	index@(_Z25selective_scan_bwd_kernelI32Selective_Scan_bwd_kernel_traitsILi128ELi16ELb0ELb1ELb1ELb1ELb0EN3c104HalfENS1_7complexIfEEEEv12SSMParamsBwd)
        /*0da0*/ 	.word	0x000000ff


	//----- nvinfo : EIATTR_FRAME_SIZE
	.align		4
.L_609:
        /*0da4*/ 	.byte	0x04, 0x11
        /*0da6*/ 	.short	(.L_611 - .L_610)
	.align		4
.L_610:
        /*0da8*/ 	.word	index@(_Z25selective_scan_bwd_kernelI32Selective_Scan_bwd_kernel_traitsILi128ELi16ELb0ELb1ELb1ELb1ELb0EN3c104HalfENS1_7complexIfEEEEv12SSMParamsBwd)
        /*0dac*/ 	.word	0x00000078


	//----- nvinfo : EIATTR_REGCOUNT
	.align		4
.L_611:
        /*0db0*/ 	.byte	0x04, 0x2f
        /*0db2*/ 	.short	(.L_613 - .L_612)
	.align		4
.L_612:
        /*0db4*/ 	.word	index@(_Z25selective_scan_bwd_kernelI32Selective_Scan_bwd_kernel_traitsILi128ELi16ELb0ELb1ELb1ELb0ELb1EN3c104HalfENS1_7complexIfEEEEv12SSMParamsBwd)
        /*0db8*/ 	.word	0x000000ff


	//----- nvinfo : EIATTR_FRAME_SIZE
	.align		4
.L_613:
        /*0dbc*/ 	.byte	0x04, 0x11
        /*0dbe*/ 	.short	(.L_615 - .L_614)
	.align		4
.L_614:
        /*0dc0*/ 	.word	index@(_Z25selective_scan_bwd_kernelI32Selective_Scan_bwd_kernel_traitsILi128ELi16ELb0ELb1ELb1ELb0ELb1EN3c104HalfENS1_7complexIfEEEEv12SSMParamsBwd)
        /*0dc4*/ 	.word	0x00000080


	//----- nvinfo : EIATTR_REGCOUNT
	.align		4
.L_615:
        /*0dc8*/ 	.byte	0x04, 0x2f
        /*0dca*/ 	.short	(.L_617 - .L_616)
	.align		4
.L_616:
        /*0dcc*/ 	.word	index@(_Z25selective_scan_bwd_kernelI32Selective_Scan_bwd_kernel_traitsILi128ELi16ELb0ELb1ELb1ELb0ELb0EN3c104HalfENS1_7complexIfEEEEv12SSMParamsBwd)
        /*0dd0*/ 	.word	0x000000ff


	//----- nvinfo : EIATTR_FRAME_SIZE
	.align		4
.L_617:
        /*0dd4*/ 	.byte	0x04, 0x11
        /*0dd6*/ 	.short	(.L_619 - .L_618)
	.align		4
.L_618:
        /*0dd8*/ 	.word	index@(_Z25selective_scan_bwd_kernelI32Selective_Scan_bwd_kernel_traitsILi128ELi16ELb0ELb1ELb1ELb0ELb0EN3c104HalfENS1_7complexIfEEEEv12SSMParamsBwd)
        /*0ddc*/ 	.word	0x00000070


	//----- nvinfo : EIATTR_REGCOUNT
	.align		4
.L_619:
        /*0de0*/ 	.byte	0x04, 0x2f
        /*0de2*/ 	.short	(.L_621 - .L_620)
	.align		4
.L_620:
        /*0de4*/ 	.word	index@(_Z25selective_scan_bwd_kernelI32Selective_Scan_bwd_kernel_traitsILi128ELi16ELb0ELb1ELb0ELb1ELb1EN3c104HalfENS1_7complexIfEEEEv12SSMParamsBwd)
        /*0de8*/ 	.word	0x000000ff


	//----- nvinfo : EIATTR_FRAME_SIZE
	.align		4
.L_621:
        /*0dec*/ 	.byte	0x04, 0x11
        /*0dee*/ 	.short	(.L_623 - .L_622)
	.align		4
.L_622:
        /*0df0*/ 	.word	index@(_Z25selective_scan_bwd_kernelI32Selective_Scan_bwd_kernel_traitsILi128ELi16ELb0ELb1ELb0ELb1ELb1EN3c104HalfENS1_7complexIfEEEEv12SSMParamsBwd)
        /*0df4*/ 	.word	0x00000068


	//----- nvinfo : EIATTR_REGCOUNT
	.align		4
.L_623:
        /*0df8*/ 	.byte	0x04, 0x2f
        /*0dfa*/ 	.short	(.L_625 - .L_624)
	.align		4
.L_624:
        /*0dfc*/ 	.word	index@(_Z25selective_scan_bwd_kernelI32Selective_Scan_bwd_kernel_traitsILi128ELi16ELb0ELb1ELb0ELb1ELb0EN3c104HalfENS1_7complexIfEEEEv12SSMParamsBwd)
        /*0e00*/ 	.word	0x000000ff


	//----- nvinfo : EIATTR_FRAME_SIZE
	.align		4
.L_625:
        /*0e04*/ 	.byte	0x04, 0x11
        /*0e06*/ 	.short	(.L_627 - .L_626)
	.align		4
.L_626:
        /*0e08*/ 	.word	index@(_Z25selective_scan_bwd_kernelI32Selective_Scan_bwd_kernel_traitsILi128ELi16ELb0ELb1ELb0ELb1ELb0EN3c104HalfENS1_7complexIfEEEEv12SSMParamsBwd)
        /*0e0c*/ 	.word	0x00000060


	//----- nvinfo : EIATTR_REGCOUNT
	.align		4
.L_627:
        /*0e10*/ 	.byte	0x04, 0x2f
        /*0e12*/ 	.short	(.L_629 - .L_628)
	.align		4
.L_628:
        /*0e14*/ 	.word	index@(_Z25selective_scan_bwd_kernelI32Selective_Scan_bwd_kernel_traitsILi128ELi16ELb0ELb1ELb0ELb0ELb1EN3c104HalfENS1_7complexIfEEEEv12SSMParamsBwd)
        /*0e18*/ 	.word	0x000000ff


	//----- nvinfo : EIATTR_FRAME_SIZE
	.align		4
.L_629:
        /*0e1c*/ 	.byte	0x04, 0x11
        /*0e1e*/ 	.short	(.L_631 - .L_630)
	.align		4
.L_630:
        /*0e20*/ 	.word	index@(_Z25selective_scan_bwd_kernelI32Selective_Scan_bwd_kernel_traitsILi128ELi16ELb0ELb1ELb0ELb0ELb1EN3c104HalfENS1_7complexIfEEEEv12SSMParamsBwd)
        /*0e24*/ 	.word	0x00000068


	//----- nvinfo : EIATTR_REGCOUNT
	.align		4
.L_631:
        /*0e28*/ 	.byte	0x04, 0x2f
        /*0e2a*/ 	.short	(.L_633 - .L_632)
	.align		4
.L_632:
        /*0e2c*/ 	.word	index@(_Z25selective_scan_bwd_kernelI32Selective_Scan_bwd_kernel_traitsILi128ELi16ELb0ELb1ELb0ELb0ELb0EN3c104HalfENS1_7complexIfEEEEv12SSMParamsBwd)
        /*0e30*/ 	.word	0x000000ff


	//----- nvinfo : EIATTR_FRAME_SIZE
	.align		4
.L_633:
        /*0e34*/ 	.byte	0x04, 0x11
        /*0e36*/ 	.short	(.L_635 - .L_634)
	.align		4
.L_634:
        /*0e38*/ 	.word	index@(_Z25selective_scan_bwd_kernelI32Selective_Scan_bwd_kernel_traitsILi128ELi16ELb0ELb1ELb0ELb0ELb0EN3c104HalfENS1_7complexIfEEEEv12SSMParamsBwd)
        /*0e3c*/ 	.word	0x00000068


	//----- nvinfo : EIATTR_REGCOUNT
	.align		4
.L_635:
        /*0e40*/ 	.byte	0x04, 0x2f
        /*0e42*/ 	.short	(.L_637 - .L_636)
	.align		4
.L_636:
        /*0e44*/ 	.word	index@(_Z25selective_scan_bwd_kernelI32Selective_Scan_bwd_kernel_traitsILi128ELi16ELb0ELb0ELb1ELb1ELb1EN3c104HalfENS1_7complexIfEEEEv12SSMParamsBwd)
        /*0e48*/ 	.word	0x000000ff


	//----- nvinfo : EIATTR_FRAME_SIZE
	.align		4
.L_637:
        /*0e4c*/ 	.byte	0x04, 0x11
        /*0e4e*/ 	.short	(.L_639 - .L_638)
	.align		4
.L_638:
        /*0e50*/ 	.word	index@(_Z25selective_scan_bwd_kernelI32Selective_Scan_bwd_kernel_traitsILi128ELi16ELb0ELb0ELb1ELb1ELb1EN3c104HalfENS1_7complexIfEEEEv12SSMParamsBwd)
        /*0e54*/ 	.word	0x000000b0


	//----- nvinfo : EIATTR_REGCOUNT
	.align		4
.L_639:
        /*0e58*/ 	.byte	0x04, 0x2f
        /*0e5a*/ 	.short	(.L_641 - .L_640)
	.align		4
.L_640:
        /*0e5c*/ 	.word	index@(_Z25selective_scan_bwd_kernelI32Selective_Scan_bwd_kernel_traitsILi128ELi16ELb0ELb0ELb1ELb1ELb0EN3c104HalfENS1_7complexIfEEEEv12SSMParamsBwd)
        /*0e60*/ 	.word	0x000000ff


	//----- nvinfo : EIATTR_FRAME_SIZE
	.align		4
.L_641:
        /*0e64*/ 	.byte	0x04, 0x11
        /*0e66*/ 	.short	(.L_643 - .L_642)
	.align		4
.L_642:
        /*0e68*/ 	.word	index@(_Z25selective_scan_bwd_kernelI32Selective_Scan_bwd_kernel_traitsILi128ELi16ELb0ELb0ELb1ELb1ELb0EN3c104HalfENS1_7complexIfEEEEv12SSMParamsBwd)
        /*0e6c*/ 	.word	0x000000a0


	//----- nvinfo : EIATTR_REGCOUNT
	.align		4
.L_643:
        /*0e70*/ 	.byte	0x04, 0x2f
        /*0e72*/ 	.short	(.L_645 - .L_644)
	.align		4
.L_644:
        /*0e74*/ 	.word	index@(_Z25selective_scan_bwd_kernelI32Selective_Scan_bwd_kernel_traitsILi128ELi16ELb0ELb0ELb1ELb0ELb1EN3c104HalfENS1_7complexIfEEEEv12SSMParamsBwd)
        /*0e78*/ 	.word	0x000000ff


	//----- nvinfo : EIATTR_FRAME_SIZE
	.align		4
.L_645:
        /*0e7c*/ 	.byte	0x04, 0x11
        /*0e7e*/ 	.short	(.L_647 - .L_646)
	.align		4
.L_646:
        /*0e80*/ 	.word	index@(_Z25selective_scan_bwd_kernelI32Selective_Scan_bwd_kernel_traitsILi128ELi16ELb0ELb0ELb1ELb0ELb1EN3c104HalfENS1_7complexIfEEEEv12SSMParamsBwd)
        /*0e84*/ 	.word	0x000000b0


	//----- nvinfo : EIATTR_REGCOUNT
	.align		4
.L_647:
        /*0e88*/ 	.byte	0x04, 0x2f
        /*0e8a*/ 	.short	(.L_649 - .L_648)
	.align		4
.L_648:
        /*0e8c*/ 	.word	index@(_Z25selective_scan_bwd_kernelI32Selective_Scan_bwd_kernel_traitsILi128ELi16ELb0ELb0ELb1ELb0ELb0EN3c104HalfENS1_7complexIfEEEEv12SSMParamsBwd)
        /*0e90*/ 	.word	0x000000ff


	//----- nvinfo : EIATTR_FRAME_SIZE
	.align		4
.L_649:
        /*0e94*/ 	.byte	0x04, 0x11
        /*0e96*/ 	.short	(.L_651 - .L_650)
	.align		4
.L_650:
        /*0e98*/ 	.word	index@(_Z25selective_scan_bwd_kernelI32Selective_Scan_bwd_kernel_traitsILi128ELi16ELb0ELb0ELb1ELb0ELb0EN3c104HalfENS1_7complexIfEEEEv12SSMParamsBwd)
        /*0e9c*/ 	.word	0x000000a0


	//----- nvinfo : EIATTR_REGCOUNT
	.align		4
.L_651:
        /*0ea0*/ 	.byte	0x04, 0x2f
        /*0ea2*/ 	.short	(.L_653 - .L_652)
	.align		4
.L_652:
        /*0ea4*/ 	.word	index@(_Z25selective_scan_bwd_kernelI32Selective_Scan_bwd_kernel_traitsILi128ELi16ELb0ELb0ELb0ELb1ELb1EN3c104HalfENS1_7complexIfEEEEv12SSMParamsBwd)
        /*0ea8*/ 	.word	0x000000ff


	//----- nvinfo : EIATTR_FRAME_SIZE
	.align		4
.L_653:
        /*0eac*/ 	.byte	0x04, 0x11
        /*0eae*/ 	.short	(.L_655 - .L_654)
	.align		4
.L_654:
        /*0eb0*/ 	.word	index@(_Z25selective_scan_bwd_kernelI32Selective_Scan_bwd_kernel_traitsILi128ELi16ELb0ELb0ELb0ELb1ELb1EN3c104HalfENS1_7complexIfEEEEv12SSMParamsBwd)
        /*0eb4*/ 	.word	0x00000008


	//----- nvinfo : EIATTR_REGCOUNT
	.align		4
.L_655:
        /*0eb8*/ 	.byte	0x04, 0x2f
        /*0eba*/ 	.short	(.L_657 - .L_656)
	.align		4
.L_656:
        /*0ebc*/ 	.word	index@(_Z25selective_scan_bwd_kernelI32Selective_Scan_bwd_kernel_traitsILi128ELi16ELb0ELb0ELb0ELb1ELb0EN3c104HalfENS1_7complexIfEEEEv12SSMParamsBwd)
        /*0ec0*/ 	.word	0x000000fc


	//----- nvinfo : EIATTR_FRAME_SIZE
	.align		4
.L_657:
        /*0ec4*/ 	.byte	0x04, 0x11
        /*0ec6*/ 	.short	(.L_659 - .L_658)
	.align		4
.L_658:
        /*0ec8*/ 	.word	index@(_Z25selective_scan_bwd_kernelI32Selective_Scan_bwd_kernel_traitsILi128ELi16ELb0ELb0ELb0ELb1ELb0EN3c104HalfENS1_7complexIfEEEEv12SSMParamsBwd)
        /*0ecc*/ 	.word	0x00000000


	//----- nvinfo : EIATTR_REGCOUNT
	.align		4
.L_659:
        /*0ed0*/ 	.byte	0x04, 0x2f
        /*0ed2*/ 	.short	(.L_661 - .L_660)
	.align		4
.L_660:
        /*0ed4*/ 	.word	index@(_Z25selective_scan_bwd_kernelI32Selective_Scan_bwd_kernel_traitsILi128ELi16ELb0ELb0ELb0ELb0ELb1EN3c104HalfENS1_7complexIfEEEEv12SSMParamsBwd)
        /*0ed8*/ 	.word	0x000000ff


	//----- nvinfo : EIATTR_FRAME_SIZE
	.align		4
.L_661:
        /*0edc*/ 	.byte	0x04, 0x11
        /*0ede*/ 	.short	(.L_663 - .L_662)
	.align		4
.L_662:
        /*0ee0*/ 	.word	index@(_Z25selective_scan_bwd_kernelI32Selective_Scan_bwd_kernel_traitsILi128ELi16ELb0ELb0ELb0ELb0ELb1EN3c104HalfENS1_7complexIfEEEEv12SSMParamsBwd)
        /*0ee4*/ 	.word	0x00000008


	//----- nvinfo : EIATTR_REGCOUNT
	.align		4
.L_663:
        /*0ee8*/ 	.byte	0x04, 0x2f
        /*0eea*/ 	.short	(.L_665 - .L_664)
	.align		4
.L_664:
        /*0eec*/ 	.word	index@(_Z25selective_scan_bwd_kernelI32Selective_Scan_bwd_kernel_traitsILi128ELi16ELb0ELb0ELb0ELb0ELb0EN3c104HalfENS1_7complexIfEEEEv12SSMParamsBwd)
        /*0ef0*/ 	.word	0x000000fc


	//----- nvinfo : EIATTR_FRAME_SIZE
	.align		4
.L_665:
        /*0ef4*/ 	.byte	0x04, 0x11
        /*0ef6*/ 	.short	(.L_667 - .L_666)
	.align		4
.L_666:
        /*0ef8*/ 	.word	index@(_Z25selective_scan_bwd_kernelI32Selective_Scan_bwd_kernel_traitsILi128ELi16ELb0ELb0ELb0ELb0ELb0EN3c104HalfENS1_7complexIfEEEEv12SSMParamsBwd)
        /*0efc*/ 	.word	0x00000000


	//----- nvinfo : EIATTR_MIN_STACK_SIZE
	.align		4
.L_667:
        /*0f00*/ 	.byte	0x04, 0x12
        /*0f02*/ 	.short	(.L_669 - .L_668)
	.align		4
.L_668:
        /*0f04*/ 	.word	index@(_Z25selective_scan_bwd_kernelI32Selective_Scan_bwd_kernel_traitsILi128ELi16ELb0ELb0ELb0ELb0ELb0EN3c104HalfENS1_7complexIfEEEEv12SSMParamsBwd)
        /*0f08*/ 	.word	0x00000000


	//----- nvinfo : EIATTR_MIN_STACK_SIZE
	.align		4
.L_669:
        /*0f0c*/ 	.byte	0x04, 0x12
        /*0f0e*/ 	.short	(.L_671 - .L_670)
	.align		4
.L_670:
        /*0f10*/ 	.word	index@(_Z25selective_scan_bwd_kernelI32Selective_Scan_bwd_kernel_traitsILi128ELi16ELb0ELb0ELb0ELb0ELb1EN3c104HalfENS1_7complexIfEEEEv12SSMParamsBwd)
        /*0f14*/ 	.word	0x00000008


	//----- nvinfo : EIATTR_MIN_STACK_SIZE
	.align		4
.L_671:
        /*0f18*/ 	.byte	0x04, 0x12
        /*0f1a*/ 	.short	(.L_673 - .L_672)
	.align		4
.L_672:
        /*0f1c*/ 	.word	index@(_Z25selective_scan_bwd_kernelI32Selective_Scan_bwd_kernel_traitsILi128ELi16ELb0ELb0ELb0ELb1ELb0EN3c104HalfENS1_7complexIfEEEEv12SSMParamsBwd)
        /*0f20*/ 	.word	0x00000000


	//----- nvinfo : EIATTR_MIN_STACK_SIZE
	.align		4
.L_673:
        /*0f24*/ 	.byte	0x04, 0x12
        /*0f26*/ 	.short	(.L_675 - .L_674)
	.align		4
.L_674:
        /*0f28*/ 	.word	index@(_Z25selective_scan_bwd_kernelI32Selective_Scan_bwd_kernel_traitsILi128ELi16ELb0ELb0ELb0ELb1ELb1EN3c104HalfENS1_7complexIfEEEEv12SSMParamsBwd)
        /*0f2c*/ 	.word	0x00000008


	//----- nvinfo : EIATTR_MIN_STACK_SIZE
	.align		4
.L_675:
        /*0f30*/ 	.byte	0x04, 0x12
        /*0f32*/ 	.short	(.L_677 - .L_676)
	.align		4
.L_676:
        /*0f34*/ 	.word	index@(_Z25selective_scan_bwd_kernelI32Selective_Scan_bwd_kernel_traitsILi128ELi16ELb0ELb0ELb1ELb0ELb0EN3c104HalfENS1_7complexIfEEEEv12SSMParamsBwd)
        /*0f38*/ 	.word	0x000000a0


	//----- nvinfo : EIATTR_MIN_STACK_SIZE
	.align		4
.L_677:
        /*0f3c*/ 	.byte	0x04, 0x12
        /*0f3e*/ 	.short	(.L_679 - .L_678)
	.align		4
.L_678:
        /*0f40*/ 	.word	index@(_Z25selective_scan_bwd_kernelI32Selective_Scan_bwd_kernel_traitsILi128ELi16ELb0ELb0ELb1ELb0ELb1EN3c104HalfENS1_7complexIfEEEEv12SSMParamsBwd)
        /*0f44*/ 	.word	0x000000b0


	//----- nvinfo : EIATTR_MIN_STACK_SIZE
	.align		4
.L_679:
        /*0f48*/ 	.byte	0x04, 0x12
        /*0f4a*/ 	.short	(.L_681 - .L_680)
	.align		4
.L_680:
        /*0f4c*/ 	.word	index@(_Z25selective_scan_bwd_kernelI32Selective_Scan_bwd_kernel_traitsILi128ELi16ELb0ELb0ELb1ELb1ELb0EN3c104HalfENS1_7complexIfEEEEv12SSMParamsBwd)
        /*0f50*/ 	.word	0x000000a0


	//----- nvinfo : EIATTR_MIN_STACK_SIZE
	.align		4
.L_681:
        /*0f54*/ 	.byte	0x04, 0x12
        /*0f56*/ 	.short	(.L_683 - .L_682)
	.align		4
.L_682:
        /*0f58*/ 	.word	index@(_Z25selective_scan_bwd_kernelI32Selective_Scan_bwd_kernel_traitsILi128ELi16ELb0ELb0ELb1ELb1ELb1EN3c104HalfENS1_7complexIfEEEEv12SSMParamsBwd)
        /*0f5c*/ 	.word	0x000000b0


	//----- nvinfo : EIATTR_MIN_STACK_SIZE
	.align		4
.L_683:
        /*0f60*/ 	.byte	0x04, 0x12
        /*0f62*/ 	.short	(.L_685 - .L_684)
	.align		4
.L_684:
        /*0f64*/ 	.word	index@(_Z25selective_scan_bwd_kernelI32Selective_Scan_bwd_kernel_traitsILi128ELi16ELb0ELb1ELb0ELb0ELb0EN3c104HalfENS1_7complexIfEEEEv12SSMParamsBwd)
        /*0f68*/ 	.word	0x00000068


	//----- nvinfo : EIATTR_MIN_STACK_SIZE
	.align		4
.L_685:
        /*0f6c*/ 	.byte	0x04, 0x12
        /*0f6e*/ 	.short	(.L_687 - .L_686)
	.align		4
.L_686:
        /*0f70*/ 	.word	index@(_Z25selective_scan_bwd_kernelI32Selective_Scan_bwd_kernel_traitsILi128ELi16ELb0ELb1ELb0ELb0ELb1EN3c104HalfENS1_7complexIfEEEEv12SSMParamsBwd)
        /*0f74*/ 	.word	0x00000068


	//----- nvinfo : EIATTR_MIN_STACK_SIZE
	.align		4
.L_687:
        /*0f78*/ 	.byte	0x04, 0x12
        /*0f7a*/ 	.short	(.L_689 - .L_688)
	.align		4
.L_688:
        /*0f7c*/ 	.word	index@(_Z25selective_scan_bwd_kernelI32Selective_Scan_bwd_kernel_traitsILi128ELi16ELb0ELb1ELb0ELb1ELb0EN3c104HalfENS1_7complexIfEEEEv12SSMParamsBwd)
        /*0f80*/ 	.word	0x00000060


	//----- nvinfo : EIATTR_MIN_STACK_SIZE
	.align		4
.L_689:
        /*0f84*/ 	.byte	0x04, 0x12
        /*0f86*/ 	.short	(.L_691 - .L_690)
	.align		4
.L_690:
        /*0f88*/ 	.word	index@(_Z25selective_scan_bwd_kernelI32Selective_Scan_bwd_kernel_traitsILi128ELi16ELb0ELb1ELb0ELb1ELb1EN3c104HalfENS1_7complexIfEEEEv12SSMParamsBwd)
        /*0f8c*/ 	.word	0x00000068


	//----- nvinfo : EIATTR_MIN_STACK_SIZE
	.align		4
.L_691:
        /*0f90*/ 	.byte	0x04, 0x12
        /*0f92*/ 	.short	(.L_693 - .L_692)
	.align		4
.L_692:
        /*0f94*/ 	.word	index@(_Z25selective_scan_bwd_kernelI32Selective_Scan_bwd_kernel_traitsILi128ELi16ELb0ELb1ELb1ELb0ELb0EN3c104HalfENS1_7complexIfEEEEv12SSMParamsBwd)
        /*0f98*/ 	.word	0x00000070


	//----- nvinfo : EIATTR_MIN_STACK_SIZE
	.align		4
.L_693:
        /*0f9c*/ 	.byte	0x04, 0x12
        /*0f9e*/ 	.short	(.L_695 - .L_694)
	.align		4
.L_694:
        /*0fa0*/ 	.word	index@(_Z25selective_scan_bwd_kernelI32Selective_Scan_bwd_kernel_traitsILi128ELi16ELb0ELb1ELb1ELb0ELb1EN3c104HalfENS1_7complexIfEEEEv12SSMParamsBwd)
        /*0fa4*/ 	.word	0x00000080


	//----- nvinfo : EIATTR_MIN_STACK_SIZE
	.align		4
.L_695:
        /*0fa8*/ 	.byte	0x04, 0x12
        /*0faa*/ 	.short	(.L_697 - .L_696)
	.align		4
.L_696:
        /*0fac*/ 	.word	index@(_Z25selective_scan_bwd_kernelI32Selective_Scan_bwd_kernel_traitsILi128ELi16ELb0ELb1ELb1ELb1ELb0EN3c104HalfENS1_7complexIfEEEEv12SSMParamsBwd)
        /*0fb0*/ 	.word	0x00000078


	//----- nvinfo : EIATTR_MIN_STACK_SIZE
	.align		4
.L_697:
        /*0fb4*/ 	.byte	0x04, 0x12
        /*0fb6*/ 	.short	(.L_699 - .L_698)
	.align		4
.L_698:
        /*0fb8*/ 	.word	index@(_Z25selective_scan_bwd_kernelI32Selective_Scan_bwd_kernel_traitsILi128ELi16ELb0ELb1ELb1ELb1ELb1EN3c104HalfENS1_7complexIfEEEEv12SSMParamsBwd)
        /*0fbc*/ 	.word	0x00000080


	//----- nvinfo : EIATTR_MIN_STACK_SIZE
	.align		4
.L_699:
        /*0fc0*/ 	.byte	0x04, 0x12
        /*0fc2*/ 	.short	(.L_701 - .L_700)
	.align		4
.L_700:
        /*0fc4*/ 	.word	index@(_Z25selective_scan_bwd_kernelI32Selective_Scan_bwd_kernel_traitsILi128ELi16ELb1ELb0ELb0ELb0ELb0EN3c104HalfENS1_7complexIfEEEEv12SSMParamsBwd)
        /*0fc8*/ 	.word	0x00000000


	//----- nvinfo : EIATTR_MIN_STACK_SIZE
	.align		4
.L_701:
        /*0fcc*/ 	.byte	0x04, 0x12
        /*0fce*/ 	.short	(.L_703 - .L_702)
	.align		4
.L_702:
        /*0fd0*/ 	.word	index@(_Z25selective_scan_bwd_kernelI32Selective_Scan_bwd_kernel_traitsILi128ELi16ELb1ELb0ELb0ELb0ELb1EN3c104HalfENS1_7complexIfEEEEv12SSMParamsBwd)
        /*0fd4*/ 	.word	0x00000000


	//----- nvinfo : EIATTR_MIN_STACK_SIZE
	.align		4
.L_703:
        /*0fd8*/ 	.byte	0x04, 0x12
        /*0fda*/ 	.short	(.L_705 - .L_704)
	.align		4
.L_704:
        /*0fdc*/ 	.word	index@(_Z25selective_scan_bwd_kernelI32Selective_Scan_bwd_kernel_traitsILi128ELi16ELb1ELb0ELb0ELb1ELb0EN3c104HalfENS1_7complexIfEEEEv12SSMParamsBwd)
        /*0fe0*/ 	.word	0x00000000


	//----- nvinfo : EIATTR_MIN_STACK_SIZE
	.align		4
.L_705:
        /*0fe4*/ 	.byte	0x04, 0x12
        /*0fe6*/ 	.short	(.L_707 - .L_706)
	.align		4
.L_706:
        /*0fe8*/ 	.word	index@(_Z25selective_scan_bwd_kernelI32Selective_Scan_bwd_kernel_traitsILi128ELi16ELb1ELb0ELb0ELb1ELb1EN3c104HalfENS1_7complexIfEEEEv12SSMParamsBwd)
        /*0fec*/ 	.word	0x00000000


	//----- nvinfo : EIATTR_MIN_STACK_SIZE
	.align		4
.L_707:
        /*0ff0*/ 	.byte	0x04, 0x12
        /*0ff2*/ 	.short	(.L_709 - .L_708)
	.align		4
.L_708:
        /*0ff4*/ 	.word	index@(_Z25selective_scan_bwd_kernelI32Selective_Scan_bwd_kernel_traitsILi128ELi16ELb1ELb0ELb1ELb0ELb0EN3c104HalfENS1_7complexIfEEEEv12SSMParamsBwd)
        /*0ff8*/ 	.word	0x00000018


	//----- nvinfo : EIATTR_MIN_STACK_SIZE
	.align		4
.L_709:
        /*0ffc*/ 	.byte	0x04, 0x12
        /*0ffe*/ 	.short	(.L_711 - .L_710)
	.align		4
.L_710:
        /*1000*/ 	.word	index@(_Z25selective_scan_bwd_kernelI32Selective_Scan_bwd_kernel_traitsILi128ELi16ELb1ELb0ELb1ELb0ELb1EN3c104HalfENS1_7complexIfEEEEv12SSMParamsBwd)
        /*1004*/ 	.word	0x00000020


	//----- nvinfo : EIATTR_MIN_STACK_SIZE
	.align		4
.L_711:
        /*1008*/ 	.byte	0x04, 0x12
        /*100a*/ 	.short	(.L_713 - .L_712)
	.align		4
.L_712:
        /*100c*/ 	.word	index@(_Z25selective_scan_bwd_kernelI32Selective_Scan_bwd_kernel_traitsILi128ELi16ELb1ELb0ELb1ELb1ELb0EN3c104HalfENS1_7complexIfEEEEv12SSMParamsBwd)
        /*1010*/ 	.word	0x00000018


	//----- nvinfo : EIATTR_MIN_STACK_SIZE
	.align		4
.L_713:
        /*1014*/ 	.byte	0x04, 0x12
        /*1016*/ 	.short	(.L_715 - .L_714)
	.align		4
.L_714:
        /*1018*/ 	.word	index@(_Z25selective_scan_bwd_kernelI32Selective_Scan_bwd_kernel_traitsILi128ELi16ELb1ELb0ELb1ELb1ELb1EN3c104HalfENS1_7complexIfEEEEv12SSMParamsBwd)
        /*101c*/ 	.word	0x00000018


	//----- nvinfo : EIATTR_MIN_STACK_SIZE
	.align		4
.L_715:
        /*1020*/ 	.byte	0x04, 0x12
        /*1022*/ 	.short	(.L_717 - .L_716)
	.align		4
.L_716:
        /*1024*/ 	.word	index@(_Z25selective_scan_bwd_kernelI32Selective_Scan_bwd_kernel_traitsILi128ELi16ELb1ELb1ELb0ELb0ELb0EN3c104HalfENS1_7complexIfEEEEv12SSMParamsBwd)
        /*1028*/ 	.word	0x00000000


	//----- nvinfo : EIATTR_MIN_STACK_SIZE
	.align		4
.L_717:
        /*102c*/ 	.byte	0x04, 0x12
        /*102e*/ 	.short	(.L_719 - .L_718)
	.align		4
.L_718:
        /*1030*/ 	.word	index@(_Z25selective_scan_bwd_kernelI32Selective_Scan_bwd_kernel_traitsILi128ELi16ELb1ELb1ELb0ELb0ELb1EN3c104HalfENS1_7complexIfEEEEv12SSMParamsBwd)
        /*1034*/ 	.word	0x00000000


	//----- nvinfo : EIATTR_MIN_STACK_SIZE
	.align		4
.L_719:
        /*1038*/ 	.byte	0x04, 0x12
        /*103a*/ 	.short	(.L_721 - .L_720)
	.align		4
.L_720:
        /*103c*/ 	.word	index@(_Z25selective_scan_bwd_kernelI32Selective_Scan_bwd_kernel_traitsILi128ELi16ELb1ELb1ELb0ELb1ELb0EN3c104HalfENS1_7complexIfEEEEv12SSMParamsBwd)
        /*1040*/ 	.word	0x00000000


	//----- nvinfo : EIATTR_MIN_STACK_SIZE
	.align		4
.L_721:
        /*1044*/ 	.byte	0x04, 0x12
        /*1046*/ 	.short	(.L_723 - .L_722)
	.align		4
.L_722:
        /*1048*/ 	.word	index@(_Z25selective_scan_bwd_kernelI32Selective_Scan_bwd_kernel_traitsILi128ELi16ELb1ELb1ELb0ELb1ELb1EN3c104HalfENS1_7complexIfEEEEv12SSMParamsBwd)
        /*104c*/ 	.word	0x00000000


	//----- nvinfo : EIATTR_MIN_STACK_SIZE
	.align		4
.L_723:
        /*1050*/ 	.byte	0x04, 0x12
        /*1052*/ 	.short	(.L_725 - .L_724)
	.align		4
.L_724:
        /*1054*/ 	.word	index@(_Z25selective_scan_bwd_kernelI32Selective_Scan_bwd_kernel_traitsILi128ELi16ELb1ELb1ELb1ELb0ELb0EN3c104HalfENS1_7complexIfEEEEv12SSMParamsBwd)
        /*1058*/ 	.word	0x00000000


	//----- nvinfo : EIATTR_MIN_STACK_SIZE
	.align		4
.L_725:
        /*105c*/ 	.byte	0x04, 0x12
        /*105e*/ 	.short	(.L_727 - .L_726)
	.align		4
.L_726:
        /*1060*/ 	.word	index@(_Z25selective_scan_bwd_kernelI32Selective_Scan_bwd_kernel_traitsILi128ELi16ELb1ELb1ELb1ELb0ELb1EN3c104HalfENS1_7complexIfEEEEv12SSMParamsBwd)
        /*1064*/ 	.word	0x00000000


	//----- nvinfo : EIATTR_MIN_STACK_SIZE
	.align		4
.L_727:
        /*1068*/ 	.byte	0x04, 0x12
        /*106a*/ 	.short	(.L_729 - .L_728)
	.align		4
.L_728:
        /*106c*/ 	.word	index@(_Z25selective_scan_bwd_kernelI32Selective_Scan_bwd_kernel_traitsILi128ELi16ELb1ELb1ELb1ELb1ELb0EN3c104HalfENS1_7complexIfEEEEv12SSMParamsBwd)
        /*1070*/ 	.word	0x00000000


	//----- nvinfo : EIATTR_MIN_STACK_SIZE
	.align		4
.L_729:
        /*1074*/ 	.byte	0x04, 0x12
        /*1076*/ 	.short	(.L_731 - .L_730)
	.align		4
.L_730:
        /*1078*/ 	.word	index@(_Z25selective_scan_bwd_kernelI32Selective_Scan_bwd_kernel_traitsILi128ELi16ELb1ELb1ELb1ELb1ELb1EN3c104HalfENS1_7complexIfEEEEv12SSMParamsBwd)
        /*107c*/ 	.word	0x00000000


	//----- nvinfo : EIATTR_MIN_STACK_SIZE
	.align		4
.L_731:
        /*1080*/ 	.byte	0x04, 0x12
        /*1082*/ 	.short	(.L_733 - .L_732)
	.align		4
.L_732:
        /*1084*/ 	.word	index@(_Z25selective_scan_bwd_kernelI32Selective_Scan_bwd_kernel_traitsILi64ELi16ELb0ELb0ELb0ELb0ELb0EN3c104HalfENS1_7complexIfEEEEv12SSMParamsBwd)
        /*1088*/ 	.word	0x00000000


	//----- nvinfo : EIATTR_MIN_STACK_SIZE
	.align		4
.L_733:
        /*108c*/ 	.byte	0x04, 0x12
        /*108e*/ 	.short	(.L_735 - .L_734)
	.align		4
.L_734:
        /*1090*/ 	.word	index@(_Z25selective_scan_bwd_kernelI32Selective_Scan_bwd_kernel_traitsILi64ELi16ELb0ELb0ELb0ELb0ELb1EN3c104HalfENS1_7complexIfEEEEv12SSMParamsBwd)
        /*1094*/ 	.word	0x00000000


	//----- nvinfo : EIATTR_MIN_STACK_SIZE
	.align		4
.L_735:
        /*1098*/ 	.byte	0x04, 0x12
        /*109a*/ 	.short	(.L_737 - .L_736)
	.align		4
.L_736:
        /*109c*/ 	.word	index@(_Z25selective_scan_bwd_kernelI32Selective_Scan_bwd_kernel_traitsILi64ELi16ELb0ELb0ELb0ELb1ELb0EN3c104HalfENS1_7complexIfEEEEv12SSMParamsBwd)
        /*10a0*/ 	.word	0x00000000


	//----- nvinfo : EIATTR_MIN_STACK_SIZE
	.align		4
.L_737:
        /*10a4*/ 	.byte	0x04, 0x12
        /*10a6*/ 	.short	(.L_739 - .L_738)
	.align		4
.L_738:
        /*10a8*/ 	.word	index@(_Z25selective_scan_bwd_kernelI32Selective_Scan_bwd_kernel_traitsILi64ELi16ELb0ELb0ELb0ELb1ELb1EN3c104HalfENS1_7complexIfEEEEv12SSMParamsBwd)
        /*10ac*/ 	.word	0x00000000


	//----- nvinfo : EIATTR_MIN_STACK_SIZE
	.align		4
.L_739:
        /*10b0*/ 	.byte	0x04, 0x12
        /*10b2*/ 	.short	(.L_741 - .L_740)
	.align		4
.L_740:
        /*10b4*/ 	.word	index@(_Z25selective_scan_bwd_kernelI32Selective_Scan_bwd_kernel_traitsILi64ELi16ELb0ELb0ELb1ELb0ELb0EN3c104HalfENS1_7complexIfEEEEv12SSMParamsBwd)
        /*10b8*/ 	.word	0x00000080


	//----- nvinfo : EIATTR_MIN_STACK_SIZE
	.align		4
.L_741:
        /*10bc*/ 	.byte	0x04, 0x12
        /*10be*/ 	.short	(.L_743 - .L_742)
	.align		4
.L_742:
        /*10c0*/ 	.word	index@(_Z25selective_scan_bwd_kernelI32Selective_Scan_bwd_kernel_traitsILi64ELi16ELb0ELb0ELb1ELb0ELb1EN3c104HalfENS1_7complexIfEEEEv12SSMParamsBwd)
        /*10c4*/ 	.word	0x00000090


	//----- nvinfo : EIATTR_MIN_STACK_SIZE
	.align		4
.L_743:
        /*10c8*/ 	.byte	0x04, 0x12
        /*10ca*/ 	.short	(.L_745 - .L_744)
	.align		4
.L_744:
        /*10cc*/ 	.word	index@(_Z25selective_scan_bwd_kernelI32Selective_Scan_bwd_kernel_traitsILi64ELi16ELb0ELb0ELb1ELb1ELb0EN3c104HalfENS1_7complexIfEEEEv12SSMParamsBwd)
        /*10d0*/ 	.word	0x00000088


	//----- nvinfo : EIATTR_MIN_STACK_SIZE
	.align		4
.L_745:
        /*10d4*/ 	.byte	0x04, 0x12
        /*10d6*/ 	.short	(.L_747 - .L_746)
	.align		4
.L_746:
        /*10d8*/ 	.word	index@(_Z25selective_scan_bwd_kernelI32Selective_Scan_bwd_kernel_traitsILi64ELi16ELb0ELb0ELb1ELb1ELb1EN3c104HalfENS1_7complexIfEEEEv12SSMParamsBwd)
        /*10dc*/ 	.word	0x00000090


	//----- nvinfo : EIATTR_MIN_STACK_SIZE
	.align		4
.L_747:
        /*10e0*/ 	.byte	0x04, 0x12
        /*10e2*/ 	.short	(.L_749 - .L_748)
	.align		4
.L_748:
        /*10e4*/ 	.word	index@(_Z25selective_scan_bwd_kernelI32Selective_Scan_bwd_kernel_traitsILi64ELi16ELb0ELb1ELb0ELb0ELb0EN3c104HalfENS1_7complexIfEEEEv12SSMParamsBwd)
        /*10e8*/ 	.word	0x00000048


	//----- nvinfo : EIATTR_MIN_STACK_SIZE
	.align		4
.L_749:
        /*10ec*/ 	.byte	0x04, 0x12
        /*10ee*/ 	.short	(.L_751 - .L_750)
	.align		4
.L_750:
        /*10f0*/ 	.word	index@(_Z25selective_scan_bwd_kernelI32Selective_Scan_bwd_kernel_traitsILi64ELi16ELb0ELb1ELb0ELb0ELb1EN3c104HalfENS1_7complexIfEEEEv12SSMParamsBwd)
        /*10f4*/ 	.word	0x00000048


	//----- nvinfo : EIATTR_MIN_STACK_SIZE
	.align		4
.L_751:
        /*10f8*/ 	.byte	0x04, 0x12
        /*10fa*/ 	.short	(.L_753 - .L_752)
	.align		4
.L_752:
        /*10fc*/ 	.word	index@(_Z25selective_scan_bwd_kernelI32Selective_Scan_bwd_kernel_traitsILi64ELi16ELb0ELb1ELb0ELb1ELb0EN3c104HalfENS1_7complexIfEEEEv12SSMParamsBwd)
        /*1100*/ 	.word	0x00000048


	//----- nvinfo : EIATTR_MIN_STACK_SIZE
	.align		4
.L_753:
        /*1104*/ 	.byte	0x04, 0x12
        /*1106*/ 	.short	(.L_755 - .L_754)
	.align		4
.L_754:
        /*1108*/ 	.word	index@(_Z25selective_scan_bwd_kernelI32Selective_Scan_bwd_kernel_traitsILi64ELi16ELb0ELb1ELb0ELb1ELb1EN3c104HalfENS1_7complexIfEEEEv12SSMParamsBwd)
        /*110c*/ 	.word	0x00000048


	//----- nvinfo : EIATTR_MIN_STACK_SIZE
	.align		4
.L_755:
        /*1110*/ 	.byte	0x04, 0x12
        /*1112*/ 	.short	(.L_757 - .L_756)
	.align		4
.L_756:
        /*1114*/ 	.word	index@(_Z25selective_scan_bwd_kernelI32Selective_Scan_bwd_kernel_traitsILi64ELi16ELb0ELb1ELb1ELb0ELb0EN3c104HalfENS1_7complexIfEEEEv12SSMParamsBwd)
        /*1118*/ 	.word	0x00000050


	//----- nvinfo : EIATTR_MIN_STACK_SIZE
	.align		4
.L_757:
        /*111c*/ 	.byte	0x04, 0x12
        /*111e*/ 	.short	(.L_759 - .L_758)
	.align		4
.L_758:
        /*1120*/ 	.word	index@(_Z25selective_scan_bwd_kernelI32Selective_Scan_bwd_kernel_traitsILi64ELi16ELb0ELb1ELb1ELb0ELb1EN3c104HalfENS1_7complexIfEEEEv12SSMParamsBwd)
        /*1124*/ 	.word	0x00000060


	//----- nvinfo : EIATTR_MIN_STACK_SIZE
	.align		4
.L_759:
        /*1128*/ 	.byte	0x04, 0x12
        /*112a*/ 	.short	(.L_761 - .L_760)
	.align		4
.L_760:
        /*112c*/ 	.word	index@(_Z25selective_scan_bwd_kernelI32Selective_Scan_bwd_kernel_traitsILi64ELi16ELb0ELb1ELb1ELb1ELb0EN3c104HalfENS1_7complexIfEEEEv12SSMParamsBwd)
        /*1130*/ 	.word	0x00000058


	//----- nvinfo : EIATTR_MIN_STACK_SIZE
	.align		4
.L_761:
        /*1134*/ 	.byte	0x04, 0x12
        /*1136*/ 	.short	(.L_763 - .L_762)
	.align		4
.L_762:
        /*1138*/ 	.word	index@(_Z25selective_scan_bwd_kernelI32Selective_Scan_bwd_kernel_traitsILi64ELi16ELb0ELb1ELb1ELb1ELb1EN3c104HalfENS1_7complexIfEEEEv12SSMParamsBwd)
        /*113c*/ 	.word	0x00000060


	//----- nvinfo : EIATTR_MIN_STACK_SIZE
	.align		4
.L_763:
        /*1140*/ 	.byte	0x04, 0x12
        /*1142*/ 	.short	(.L_765 - .L_764)
	.align		4
.L_764:
        /*1144*/ 	.word	index@(_Z25selective_scan_bwd_kernelI32Selective_Scan_bwd_kernel_traitsILi64ELi16ELb1ELb0ELb0ELb0ELb0EN3c104HalfENS1_7complexIfEEEEv12SSMParamsBwd)
        /*1148*/ 	.word	0x00000000


	//----- nvinfo : EIATTR_MIN_STACK_SIZE
	.align		4
.L_765:
        /*114c*/ 	.byte	0x04, 0x12
        /*114e*/ 	.short	(.L_767 - .L_766)
	.align		4
.L_766:
        /*1150*/ 	.word	index@(_Z25selective_scan_bwd_kernelI32Selective_Scan_bwd_kernel_traitsILi64ELi16ELb1ELb0ELb0ELb0ELb1EN3c104HalfENS1_7complexIfEEEEv12SSMParamsBwd)
        /*1154*/ 	.word	0x00000000


	//----- nvinfo : EIATTR_MIN_STACK_SIZE
	.align		4
.L_767:
        /*1158*/ 	.byte	0x04, 0x12
        /*115a*/ 	.short	(.L_769 - .L_768)
	.align		4
.L_768:
        /*115c*/ 	.word	index@(_Z25selective_scan_bwd_kernelI32Selective_Scan_bwd_kernel_traitsILi64ELi16ELb1ELb0ELb0ELb1ELb0EN3c104HalfENS1_7complexIfEEEEv12SSMParamsBwd)
        /*1160*/ 	.word	0x00000000


	//----- nvinfo : EIATTR_MIN_STACK_SIZE
	.align		4
.L_769:
        /*1164*/ 	.byte	0x04, 0x12
        /*1166*/ 	.short	(.L_771 - .L_770)
	.align		4
.L_770:
        /*1168*/ 	.word	index@(_Z25selective_scan_bwd_kernelI32Selective_Scan_bwd_kernel_traitsILi64ELi16ELb1ELb0ELb0ELb1ELb1EN3c104HalfENS1_7complexIfEEEEv12SSMParamsBwd)
        /*116c*/ 	.word	0x00000000


	//----- nvinfo : EIATTR_MIN_STACK_SIZE
	.align		4
.L_771:
        /*1170*/ 	.byte	0x04, 0x12
        /*1172*/ 	.short	(.L_773 - .L_772)
	.align		4
.L_772:
        /*1174*/ 	.word	index@(_Z25selective_scan_bwd_kernelI32Selective_Scan_bwd_kernel_traitsILi64ELi16ELb1ELb0ELb1ELb0ELb0EN3c104HalfENS1_7complexIfEEEEv12SSMParamsBwd)
        /*1178*/ 	.word	0x00000000


	//----- nvinfo : EIATTR_MIN_STACK_SIZE
	.align		4
.L_773:
        /*117c*/ 	.byte	0x04, 0x12
        /*117e*/ 	.short	(.L_775 - .L_774)
	.align		4
.L_774:
        /*1180*/ 	.word	index@(_Z25selective_scan_bwd_kernelI32Selective_Scan_bwd_kernel_traitsILi64ELi16ELb1ELb0ELb1ELb0ELb1EN3c104HalfENS1_7complexIfEEEEv12SSMParamsBwd)
        /*1184*/ 	.word	0x00000008


	//----- nvinfo : EIATTR_MIN_STACK_SIZE
	.align		4
.L_775:
        /*1188*/ 	.byte	0x04, 0x12
        /*118a*/ 	.short	(.L_777 - .L_776)
	.align		4
.L_776:
        /*118c*/ 	.word	index@(_Z25selective_scan_bwd_kernelI32Selective_Scan_bwd_kernel_traitsILi64ELi16ELb1ELb0ELb1ELb1ELb0EN3c104HalfENS1_7complexIfEEEEv12SSMParamsBwd)
        /*1190*/ 	.word	0x00000000


	//----- nvinfo : EIATTR_MIN_STACK_SIZE
	.align		4
.L_777:
        /*1194*/ 	.byte	0x04, 0x12
        /*1196*/ 	.short	(.L_779 - .L_778)
	.align		4
.L_778:
        /*1198*/ 	.word	index@(_Z25selective_scan_bwd_kernelI32Selective_Scan_bwd_kernel_traitsILi64ELi16ELb1ELb0ELb1ELb1ELb1EN3c104HalfENS1_7complexIfEEEEv12SSMParamsBwd)
        /*119c*/ 	.word	0x00000008


	//----- nvinfo : EIATTR_MIN_STACK_SIZE
	.align		4
.L_779:
        /*11a0*/ 	.byte	0x04, 0x12
        /*11a2*/ 	.short	(.L_781 - .L_780)
	.align		4
.L_780:
        /*11a4*/ 	.word	index@(_Z25selective_scan_bwd_kernelI32Selective_Scan_bwd_kernel_traitsILi64ELi16ELb1ELb1ELb0ELb0ELb0EN3c104HalfENS1_7complexIfEEEEv12SSMParamsBwd)
        /*11a8*/ 	.word	0x00000000


	//----- nvinfo : EIATTR_MIN_STACK_SIZE
	.align		4
.L_781:
        /*11ac*/ 	.byte	0x04, 0x12
        /*11ae*/ 	.short	(.L_783 - .L_782)
	.align		4
.L_782:
        /*11b0*/ 	.word	index@(_Z25selective_scan_bwd_kernelI32Selective_Scan_bwd_kernel_traitsILi64ELi16ELb1ELb1ELb0ELb0ELb1EN3c104HalfENS1_7complexIfEEEEv12SSMParamsBwd)
        /*11b4*/ 	.word	0x00000000


	//----- nvinfo : EIATTR_MIN_STACK_SIZE
	.align		4
.L_783:
        /*11b8*/ 	.byte	0x04, 0x12
        /*11ba*/ 	.short	(.L_785 - .L_784)
	.align		4
.L_784:
        /*11bc*/ 	.word	index@(_Z25selective_scan_bwd_kernelI32Selective_Scan_bwd_kernel_traitsILi64ELi16ELb1ELb1ELb0ELb1ELb0EN3c104HalfENS1_7complexIfEEEEv12SSMParamsBwd)
        /*11c0*/ 	.word	0x00000000


	//----- nvinfo : EIATTR_MIN_STACK_SIZE
	.align		4
.L_785:
        /*11c4*/ 	.byte	0x04, 0x12
        /*11c6*/ 	.short	(.L_787 - .L_786)
	.align		4
.L_786:
        /*11c8*/ 	.word	index@(_Z25selective_scan_bwd_kernelI32Selective_Scan_bwd_kernel_traitsILi64ELi16ELb1ELb1ELb0ELb1ELb1EN3c104HalfENS1_7complexIfEEEEv12SSMParamsBwd)
        /*11cc*/ 	.word	0x00000000


	//----- nvinfo : EIATTR_MIN_STACK_SIZE
	.align		4
.L_787:
        /*11d0*/ 	.byte	0x04, 0x12
        /*11d2*/ 	.short	(.L_789 - .L_788)
	.align		4
.L_788:
        /*11d4*/ 	.word	index@(_Z25selective_scan_bwd_kernelI32Selective_Scan_bwd_kernel_traitsILi64ELi16ELb1ELb1ELb1ELb0ELb0EN3c104HalfENS1_7complexIfEEEEv12SSMParamsBwd)
        /*11d8*/ 	.word	0x00000000


	//----- nvinfo : EIATTR_MIN_STACK_SIZE
	.align		4
.L_789:
        /*11dc*/ 	.byte	0x04, 0x12
        /*11de*/ 	.short	(.L_791 - .L_790)
	.align		4
.L_790:
        /*11e0*/ 	.word	index@(_Z25selective_scan_bwd_kernelI32Selective_Scan_bwd_kernel_traitsILi64ELi16ELb1ELb1ELb1ELb0ELb1EN3c104HalfENS1_7complexIfEEEEv12SSMParamsBwd)
        /*11e4*/ 	.word	0x00000000


	//----- nvinfo : EIATTR_MIN_STACK_SIZE
	.align		4
.L_791:
        /*11e8*/ 	.byte	0x04, 0x12
        /*11ea*/ 	.short	(.L_793 - .L_792)
	.align		4
.L_792:
        /*11ec*/ 	.word	index@(_Z25selective_scan_bwd_kernelI32Selective_Scan_bwd_kernel_traitsILi64ELi16ELb1ELb1ELb1ELb1ELb0EN3c104HalfENS1_7complexIfEEEEv12SSMParamsBwd)
        /*11f0*/ 	.word	0x00000000


	//----- nvinfo : EIATTR_MIN_STACK_SIZE
	.align		4
.L_793:
        /*11f4*/ 	.byte	0x04, 0x12
        /*11f6*/ 	.short	(.L_795 - .L_794)
	.align		4
.L_794:
        /*11f8*/ 	.word	index@(_Z25selective_scan_bwd_kernelI32Selective_Scan_bwd_kernel_traitsILi64ELi16ELb1ELb1ELb1ELb1ELb1EN3c104HalfENS1_7complexIfEEEEv12SSMParamsBwd)
        /*11fc*/ 	.word	0x00000000


	//----- nvinfo : EIATTR_MIN_STACK_SIZE
	.align		4
.L_795:
        /*1200*/ 	.byte	0x04, 0x12
        /*1202*/ 	.short	(.L_797 - .L_796)
	.align		4
.L_796:
        /*1204*/ 	.word	index@(_Z25selective_scan_bwd_kernelI32Selective_Scan_bwd_kernel_traitsILi32ELi16ELb0ELb0ELb0ELb0ELb0EN3c104HalfENS1_7complexIfEEEEv12SSMParamsBwd)
        /*1208*/ 	.word	0x00000000


	//----- nvinfo : EIATTR_MIN_STACK_SIZE
	.align		4
.L_797:
        /*120c*/ 	.byte	0x04, 0x12
        /*120e*/ 	.short	(.L_799 - .L_798)
	.align		4
.L_798:
        /*1210*/ 	.word	index@(_Z25selective_scan_bwd_kernelI32Selective_Scan_bwd_kernel_traitsILi32ELi16ELb0ELb0ELb0ELb0ELb1EN3c104HalfENS1_7complexIfEEEEv12SSMParamsBwd)
        /*1214*/ 	.word	0x00000000


	//----- nvinfo : EIATTR_MIN_STACK_SIZE
	.align		4
.L_799:
        /*1218*/ 	.byte	0x04, 0x12
        /*121a*/ 	.short	(.L_801 - .L_800)
	.align		4
.L_800:
        /*121c*/ 	.word	index@(_Z25selective_scan_bwd_kernelI32Selective_Scan_bwd_kernel_traitsILi32ELi16ELb0ELb0ELb0ELb1ELb0EN3c104HalfENS1_7complexIfEEEEv12SSMParamsBwd)
        /*1220*/ 	.word	0x00000000


	//----- nvinfo : EIATTR_MIN_STACK_SIZE
	.align		4
.L_801:
        /*1224*/ 	.byte	0x04, 0x12
        /*1226*/ 	.short	(.L_803 - .L_802)
	.align		4
.L_802:
        /*1228*/ 	.word	index@(_Z25selective_scan_bwd_kernelI32Selective_Scan_bwd_kernel_traitsILi32ELi16ELb0ELb0ELb0ELb1ELb1EN3c104HalfENS1_7complexIfEEEEv12SSMParamsBwd)
        /*122c*/ 	.word	0x00000000


	//----- nvinfo : EIATTR_MIN_STACK_SIZE
	.align		4
.L_803:
        /*1230*/ 	.byte	0x04, 0x12
        /*1232*/ 	.short	(.L_805 - .L_804)
	.align		4
.L_804:
        /*1234*/ 	.word	index@(_Z25selective_scan_bwd_kernelI32Selective_Scan_bwd_kernel_traitsILi32ELi16ELb0ELb0ELb1ELb0ELb0EN3c104HalfENS1_7complexIfEEEEv12SSMParamsBwd)
        /*1238*/ 	.word	0x00000010


	//----- nvinfo : EIATTR_MIN_STACK_SIZE
	.align		4
.L_805:
        /*123c*/ 	.byte	0x04, 0x12
        /*123e*/ 	.short	(.L_807 - .L_806)
	.align		4
.L_806:
        /*1240*/ 	.word	index@(_Z25selective_scan_bwd_kernelI32Selective_Scan_bwd_kernel_traitsILi32ELi16ELb0ELb0ELb1ELb0ELb1EN3c104HalfENS1_7complexIfEEEEv12SSMParamsBwd)
        /*1244*/ 	.word	0x00000010


	//----- nvinfo : EIATTR_MIN_STACK_SIZE
	.align		4
.L_807:
        /*1248*/ 	.byte	0x04, 0x12
        /*124a*/ 	.short	(.L_809 - .L_808)
	.align		4
.L_808:
        /*124c*/ 	.word	index@(_Z25selective_scan_bwd_kernelI32Selective_Scan_bwd_kernel_traitsILi32ELi16ELb0ELb0ELb1ELb1ELb0EN3c104HalfENS1_7complexIfEEEEv12SSMParamsBwd)
        /*1250*/ 	.word	0x00000010


	//----- nvinfo : EIATTR_MIN_STACK_SIZE
	.align		4
.L_809:
        /*1254*/ 	.byte	0x04, 0x12
        /*1256*/ 	.short	(.L_811 - .L_810)
	.align		4
.L_810:
        /*1258*/ 	.word	index@(_Z25selective_scan_bwd_kernelI32Selective_Scan_bwd_kernel_traitsILi32ELi16ELb0ELb0ELb1ELb1ELb1EN3c104HalfENS1_7complexIfEEEEv12SSMParamsBwd)
        /*125c*/ 	.word	0x00000010


	//----- nvinfo : EIATTR_MIN_STACK_SIZE
	.align		4
.L_811:
        /*1260*/ 	.byte	0x04, 0x12
        /*1262*/ 	.short	(.L_813 - .L_812)
	.align		4
.L_812:
        /*1264*/ 	.word	index@(_Z25selective_scan_bwd_kernelI32Selective_Scan_bwd_kernel_traitsILi32ELi16ELb0ELb1ELb0ELb0ELb0EN3c104HalfENS1_7complexIfEEEEv12SSMParamsBwd)
        /*1268*/ 	.word	0x00000020


	//----- nvinfo : EIATTR_MIN_STACK_SIZE
	.align		4
.L_813:
        /*126c*/ 	.byte	0x04, 0x12
        /*126e*/ 	.short	(.L_815 - .L_814)
	.align		4
.L_814:
        /*1270*/ 	.word	index@(_Z25selective_scan_bwd_kernelI32Selective_Scan_bwd_kernel_traitsILi32ELi16ELb0ELb1ELb0ELb0ELb1EN3c104HalfENS1_7complexIfEEEEv12SSMParamsBwd)
        /*1274*/ 	.word	0x00000018


	//----- nvinfo : EIATTR_MIN_STACK_SIZE
	.align		4
.L_815:
        /*1278*/ 	.byte	0x04, 0x12
        /*127a*/ 	.short	(.L_817 - .L_816)
	.align		4
.L_816:
        /*127c*/ 	.word	index@(_Z25selective_scan_bwd_kernelI32Selective_Scan_bwd_kernel_traitsILi32ELi16ELb0ELb1ELb0ELb1ELb0EN3c104HalfENS1_7complexIfEEEEv12SSMParamsBwd)
        /*1280*/ 	.word	0x00000020


	//----- nvinfo : EIATTR_MIN_STACK_SIZE
	.align		4
.L_817:
        /*1284*/ 	.byte	0x04, 0x12
        /*1286*/ 	.short	(.L_819 - .L_818)
	.align		4
.L_818:
        /*1288*/ 	.word	index@(_Z25selective_scan_bwd_kernelI32Selective_Scan_bwd_kernel_traitsILi32ELi16ELb0ELb1ELb0ELb1ELb1EN3c104HalfENS1_7complexIfEEEEv12SSMParamsBwd)
        /*128c*/ 	.word	0x00000018


	//----- nvinfo : EIATTR_MIN_STACK_SIZE
	.align		4
.L_819:
        /*1290*/ 	.byte	0x04, 0x12
        /*1292*/ 	.short	(.L_821 - .L_820)
	.align		4
.L_820:
        /*1294*/ 	.word	index@(_Z25selective_scan_bwd_kernelI32Selective_Scan_bwd_kernel_traitsILi32ELi16ELb0ELb1ELb1ELb0ELb0EN3c104HalfENS1_7complexIfEEEEv12SSMParamsBwd)
        /*1298*/ 	.word	0x00000020


	//----- nvinfo : EIATTR_MIN_STACK_SIZE
	.align		4
.L_821:
        /*129c*/ 	.byte	0x04, 0x12
        /*129e*/ 	.short	(.L_823 - .L_822)
	.align		4
.L_822:
        /*12a0*/ 	.word	index@(_Z25selective_scan_bwd_kernelI32Selective_Scan_bwd_kernel_traitsILi32ELi16ELb0ELb1ELb1ELb0ELb1EN3c104HalfENS1_7complexIfEEEEv12SSMParamsBwd)
        /*12a4*/ 	.word	0x00000018


	//----- nvinfo : EIATTR_MIN_STACK_SIZE
	.align		4
.L_823:
        /*12a8*/ 	.byte	0x04, 0x12
        /*12aa*/ 	.short	(.L_825 - .L_824)
	.align		4
.L_824:
        /*12ac*/ 	.word	index@(_Z25selective_scan_bwd_kernelI32Selective_Scan_bwd_kernel_traitsILi32ELi16ELb0ELb1ELb1ELb1ELb0EN3c104HalfENS1_7complexIfEEEEv12SSMParamsBwd)
        /*12b0*/ 	.word	0x00000020


	//----- nvinfo : EIATTR_MIN_STACK_SIZE
	.align		4
.L_825:
        /*12b4*/ 	.byte	0x04, 0x12
        /*12b6*/ 	.short	(.L_827 - .L_826)
	.align		4
.L_826:
        /*12b8*/ 	.word	index@(_Z25selective_scan_bwd_kernelI32Selective_Scan_bwd_kernel_traitsILi32ELi16ELb0ELb1ELb1ELb1ELb1EN3c104HalfENS1_7complexIfEEEEv12SSMParamsBwd)
        /*12bc*/ 	.word	0x00000018


	//----- nvinfo : EIATTR_MIN_STACK_SIZE
	.align		4
.L_827:
        /*12c0*/ 	.byte	0x04, 0x12
        /*12c2*/ 	.short	(.L_829 - .L_828)
	.align		4
.L_828:
        /*12c4*/ 	.word	index@(_Z25selective_scan_bwd_kernelI32Selective_Scan_bwd_kernel_traitsILi32ELi16ELb1ELb0ELb0ELb0ELb0EN3c104HalfENS1_7complexIfEEEEv12SSMParamsBwd)
        /*12c8*/ 	.word	0x00000000


	//----- nvinfo : EIATTR_MIN_STACK_SIZE
	.align		4
.L_829:
        /*12cc*/ 	.byte	0x04, 0x12
        /*12ce*/ 	.short	(.L_831 - .L_830)
	.align		4
.L_830:
        /*12d0*/ 	.word	index@(_Z25selective_scan_bwd_kernelI32Selective_Scan_bwd_kernel_traitsILi32ELi16ELb1ELb0ELb0ELb0ELb1EN3c104HalfENS1_7complexIfEEEEv12SSMParamsBwd)
        /*12d4*/ 	.word	0x00000000


	//----- nvinfo : EIATTR_MIN_STACK_SIZE
	.align		4
.L_831:
        /*12d8*/ 	.byte	0x04, 0x12
        /*12da*/ 	.short	(.L_833 - .L_832)
	.align		4
.L_832:
        /*12dc*/ 	.word	index@(_Z25selective_scan_bwd_kernelI32Selective_Scan_bwd_kernel_traitsILi32ELi16ELb1ELb0ELb0ELb1ELb0EN3c104HalfENS1_7complexIfEEEEv12SSMParamsBwd)
        /*12e0*/ 	.word	0x00000000


	//----- nvinfo : EIATTR_MIN_STACK_SIZE
	.align		4
.L_833:
        /*12e4*/ 	.byte	0x04, 0x12
        /*12e6*/ 	.short	(.L_835 - .L_834)
	.align		4
.L_834:
        /*12e8*/ 	.word	index@(_Z25selective_scan_bwd_kernelI32Selective_Scan_bwd_kernel_traitsILi32ELi16ELb1ELb0ELb0ELb1ELb1EN3c104HalfENS1_7complexIfEEEEv12SSMParamsBwd)
        /*12ec*/ 	.word	0x00000000


	//----- nvinfo : EIATTR_MIN_STACK_SIZE
	.align		4
.L_835:
        /*12f0*/ 	.byte	0x04, 0x12
        /*12f2*/ 	.short	(.L_837 - .L_836)
	.align		4
.L_836:
        /*12f4*/ 	.word	index@(_Z25selective_scan_bwd_kernelI32Selective_Scan_bwd_kernel_traitsILi32ELi16ELb1ELb0ELb1ELb0ELb0EN3c104HalfENS1_7complexIfEEEEv12SSMParamsBwd)
        /*12f8*/ 	.word	0x00000000


	//----- nvinfo : EIATTR_MIN_STACK_SIZE
	.align		4
.L_837:
        /*12fc*/ 	.byte	0x04, 0x12
        /*12fe*/ 	.short	(.L_839 - .L_838)
	.align		4
.L_838:
        /*1300*/ 	.word	index@(_Z25selective_scan_bwd_kernelI32Selective_Scan_bwd_kernel_traitsILi32ELi16ELb1ELb0ELb1ELb0ELb1EN3c104HalfENS1_7complexIfEEEEv12SSMParamsBwd)
        /*1304*/ 	.word	0x00000000


	//----- nvinfo : EIATTR_MIN_STACK_SIZE
	.align		4
.L_839:
        /*1308*/ 	.byte	0x04, 0x12
        /*130a*/ 	.short	(.L_841 - .L_840)
	.align		4
.L_840:
        /*130c*/ 	.word	index@(_Z25selective_scan_bwd_kernelI32Selective_Scan_bwd_kernel_traitsILi32ELi16ELb1ELb0ELb1ELb1ELb0EN3c104HalfENS1_7complexIfEEEEv12SSMParamsBwd)
        /*1310*/ 	.word	0x00000000


	//----- nvinfo : EIATTR_MIN_STACK_SIZE
	.align		4
.L_841:
        /*1314*/ 	.byte	0x04, 0x12
        /*1316*/ 	.short	(.L_843 - .L_842)
	.align		4
.L_842:
        /*1318*/ 	.word	index@(_Z25selective_scan_bwd_kernelI32Selective_Scan_bwd_kernel_traitsILi32ELi16ELb1ELb0ELb1ELb1ELb1EN3c104HalfENS1_7complexIfEEEEv12SSMParamsBwd)
        /*131c*/ 	.word	0x00000000


	//----- nvinfo : EIATTR_MIN_STACK_SIZE
	.align		4
.L_843:
        /*1320*/ 	.byte	0x04, 0x12
        /*1322*/ 	.short	(.L_845 - .L_844)
	.align		4
.L_844:
        /*1324*/ 	.word	index@(_Z25selective_scan_bwd_kernelI32Selective_Scan_bwd_kernel_traitsILi32ELi16ELb1ELb1ELb0ELb0ELb0EN3c104HalfENS1_7complexIfEEEEv12SSMParamsBwd)
        /*1328*/ 	.word	0x00000000


	//----- nvinfo : EIATTR_MIN_STACK_SIZE
	.align		4
.L_845:
        /*132c*/ 	.byte	0x04, 0x12
        /*132e*/ 	.short	(.L_847 - .L_846)
	.align		4
.L_846:
        /*1330*/ 	.word	index@(_Z25selective_scan_bwd_kernelI32Selective_Scan_bwd_kernel_traitsILi32ELi16ELb1ELb1ELb0ELb0ELb1EN3c104HalfENS1_7complexIfEEEEv12SSMParamsBwd)
        /*1334*/ 	.word	0x00000000


	//----- nvinfo : EIATTR_MIN_STACK_SIZE
	.align		4
.L_847:
        /*1338*/ 	.byte	0x04, 0x12
        /*133a*/ 	.short	(.L_849 - .L_848)
	.align		4
.L_848:
        /*133c*/ 	.word	index@(_Z25selective_scan_bwd_kernelI32Selective_Scan_bwd_kernel_traitsILi32ELi16ELb1ELb1ELb0ELb1ELb0EN3c104HalfENS1_7complexIfEEEEv12SSMParamsBwd)
        /*1340*/ 	.word	0x00000000


	//----- nvinfo : EIATTR_MIN_STACK_SIZE
	.align		4
.L_849:
        /*1344*/ 	.byte	0x04, 0x12
        /*1346*/ 	.short	(.L_851 - .L_850)
	.align		4
.L_850:
        /*1348*/ 	.word	index@(_Z25selective_scan_bwd_kernelI32Selective_Scan_bwd_kernel_traitsILi32ELi16ELb1ELb1ELb0ELb1ELb1EN3c104HalfENS1_7complexIfEEEEv12SSMParamsBwd)
        /*134c*/ 	.word	0x00000000


	//----- nvinfo : EIATTR_MIN_STACK_SIZE
	.align		4
.L_851:
        /*1350*/ 	.byte	0x04, 0x12
        /*1352*/ 	.short	(.L_853 - .L_852)
	.align		4
.L_852:
        /*1354*/ 	.word	index@(_Z25selective_scan_bwd_kernelI32Selective_Scan_bwd_kernel_traitsILi32ELi16ELb1ELb1ELb1ELb0ELb0EN3c104HalfENS1_7complexIfEEEEv12SSMParamsBwd)
        /*1358*/ 	.word	0x00000000


	//----- nvinfo : EIATTR_MIN_STACK_SIZE
	.align		4
.L_853:
        /*135c*/ 	.byte	0x04, 0x12
        /*135e*/ 	.short	(.L_855 - .L_854)
	.align		4
.L_854:
        /*1360*/ 	.word	index@(_Z25selective_scan_bwd_kernelI32Selective_Scan_bwd_kernel_traitsILi32ELi16ELb1ELb1ELb1ELb0ELb1EN3c104HalfENS1_7complexIfEEEEv12SSMParamsBwd)
        /*1364*/ 	.word	0x00000000


	//----- nvinfo : EIATTR_MIN_STACK_SIZE
	.align		4
.L_855:
        /*1368*/ 	.byte	0x04, 0x12
        /*136a*/ 	.short	(.L_857 - .L_856)
	.align		4
.L_856:
        /*136c*/ 	.word	index@(_Z25selective_scan_bwd_kernelI32Selective_Scan_bwd_kernel_traitsILi32ELi16ELb1ELb1ELb1ELb1ELb0EN3c104HalfENS1_7complexIfEEEEv12SSMParamsBwd)
        /*1370*/ 	.word	0x00000000


	//----- nvinfo : EIATTR_MIN_STACK_SIZE
	.align		4
.L_857:
        /*1374*/ 	.byte	0x04, 0x12
        /*1376*/ 	.short	(.L_859 - .L_858)
	.align		4
.L_858:
        /*1378*/ 	.word	index@(_Z25selective_scan_bwd_kernelI32Selective_Scan_bwd_kernel_traitsILi32ELi16ELb1ELb1ELb1ELb1ELb1EN3c104HalfENS1_7complexIfEEEEv12SSMParamsBwd)
        /*137c*/ 	.word	0x00000000


	//----- nvinfo : EIATTR_MIN_STACK_SIZE
	.align		4
.L_859:
        /*1380*/ 	.byte	0x04, 0x12
        /*1382*/ 	.short	(.L_861 - .L_860)
	.align		4
.L_860:
        /*1384*/ 	.word	index@(_Z25selective_scan_bwd_kernelI32Selective_Scan_bwd_kernel_traitsILi32ELi8ELb0ELb0ELb0ELb0ELb0EN3c104HalfENS1_7complexIfEEEEv12SSMParamsBwd)
        /*1388*/ 	.word	0x00000000


	//----- nvinfo : EIATTR_MIN_STACK_SIZE
	.align		4
.L_861:
        /*138c*/ 	.byte	0x04, 0x12
        /*138e*/ 	.short	(.L_863 - .L_862)
	.align		4
.L_862:
        /*1390*/ 	.word	index@(_Z25selective_scan_bwd_kernelI32Selective_Scan_bwd_kernel_traitsILi32ELi8ELb0ELb0ELb0ELb0ELb1EN3c104HalfENS1_7complexIfEEEEv12SSMParamsBwd)
        /*1394*/ 	.word	0x00000000


	//----- nvinfo : EIATTR_MIN_STACK_SIZE
	.align		4
.L_863:
        /*1398*/ 	.byte	0x04, 0x12
        /*139a*/ 	.short	(.L_865 - .L_864)
	.align		4
.L_864:
        /*139c*/ 	.word	index@(_Z25selective_scan_bwd_kernelI32Selective_Scan_bwd_kernel_traitsILi32ELi8ELb0ELb0ELb0ELb1ELb0EN3c104HalfENS1_7complexIfEEEEv12SSMParamsBwd)
        /*13a0*/ 	.word	0x00000000


	//----- nvinfo : EIATTR_MIN_STACK_SIZE
	.align		4
.L_865:
        /*13a4*/ 	.byte	0x04, 0x12
        /*13a6*/ 	.short	(.L_867 - .L_866)
	.align		4
.L_866:
        /*13a8*/ 	.word	index@(_Z25selective_scan_bwd_kernelI32Selective_Scan_bwd_kernel_traitsILi32ELi8ELb0ELb0ELb0ELb1ELb1EN3c104HalfENS1_7complexIfEEEEv12SSMParamsBwd)
        /*13ac*/ 	.word	0x00000000


	//----- nvinfo : EIATTR_MIN_STACK_SIZE
	.align		4
.L_867:
        /*13b0*/ 	.byte	0x04, 0x12
        /*13b2*/ 	.short	(.L_869 - .L_868)
	.align		4
.L_868:
        /*13b4*/ 	.word	index@(_Z25selective_scan_bwd_kernelI32Selective_Scan_bwd_kernel_traitsILi32ELi8ELb0ELb0ELb1ELb0ELb0EN3c104HalfENS1_7complexIfEEEEv12SSMParamsBwd)
        /*13b8*/ 	.word	0x00000000


	//----- nvinfo : EIATTR_MIN_STACK_SIZE
	.align		4
.L_869:
        /*13bc*/ 	.byte	0x04, 0x12
        /*13be*/ 	.short	(.L_871 - .L_870)
	.align		4
.L_870:
        /*13c0*/ 	.word	index@(_Z25selective_scan_bwd_kernelI32Selective_Scan_bwd_kernel_traitsILi32ELi8ELb0ELb0ELb1ELb0ELb1EN3c104HalfENS1_7complexIfEEEEv12SSMParamsBwd)
        /*13c4*/ 	.word	0x00000000


	//----- nvinfo : EIATTR_MIN_STACK_SIZE
	.align		4
.L_871:
        /*13c8*/ 	.byte	0x04, 0x12
        /*13ca*/ 	.short	(.L_873 - .L_872)
	.align		4
.L_872:
        /*13cc*/ 	.word	index@(_Z25selective_scan_bwd_kernelI32Selective_Scan_bwd_kernel_traitsILi32ELi8ELb0ELb0ELb1ELb1ELb0EN3c104HalfENS1_7complexIfEEEEv12SSMParamsBwd)
        /*13d0*/ 	.word	0x00000000


	//----- nvinfo : EIATTR_MIN_STACK_SIZE
	.align		4
.L_873:
        /*13d4*/ 	.byte	0x04, 0x12
        /*13d6*/ 	.short	(.L_875 - .L_874)
	.align		4
.L_874:
        /*13d8*/ 	.word	index@(_Z25selective_scan_bwd_kernelI32Selective_Scan_bwd_kernel_traitsILi32ELi8ELb0ELb0ELb1ELb1ELb1EN3c104HalfENS1_7complexIfEEEEv12SSMParamsBwd)
        /*13dc*/ 	.word	0x00000000


	//----- nvinfo : EIATTR_MIN_STACK_SIZE
	.align		4
.L_875:
        /*13e0*/ 	.byte	0x04, 0x12
        /*13e2*/ 	.short	(.L_877 - .L_876)
	.align		4
.L_876:
        /*13e4*/ 	.word	index@(_Z25selective_scan_bwd_kernelI32Selective_Scan_bwd_kernel_traitsILi32ELi8ELb0ELb1ELb0ELb0ELb0EN3c104HalfENS1_7complexIfEEEEv12SSMParamsBwd)
        /*13e8*/ 	.word	0x00000000


	//----- nvinfo : EIATTR_MIN_STACK_SIZE
	.align		4
.L_877:
        /*13ec*/ 	.byte	0x04, 0x12
        /*13ee*/ 	.short	(.L_879 - .L_878)
	.align		4
.L_878:
        /*13f0*/ 	.word	index@(_Z25selective_scan_bwd_kernelI32Selective_Scan_bwd_kernel_traitsILi32ELi8ELb0ELb1ELb0ELb0ELb1EN3c104HalfENS1_7complexIfEEEEv12SSMParamsBwd)
        /*13f4*/ 	.word	0x00000000


	//----- nvinfo : EIATTR_MIN_STACK_SIZE
	.align		4
.L_879:
        /*13f8*/ 	.byte	0x04, 0x12
        /*13fa*/ 	.short	(.L_881 - .L_880)
	.align		4
.L_880:
        /*13fc*/ 	.word	index@(_Z25selective_scan_bwd_kernelI32Selective_Scan_bwd_kernel_traitsILi32ELi8ELb0ELb1ELb0ELb1ELb0EN3c104HalfENS1_7complexIfEEEEv12SSMParamsBwd)
        /*1400*/ 	.word	0x00000000


	//----- nvinfo : EIATTR_MIN_STACK_SIZE
	.align		4
.L_881:
        /*1404*/ 	.byte	0x04, 0x12
        /*1406*/ 	.short	(.L_883 - .L_882)
	.align		4
.L_882:
        /*1408*/ 	.word	index@(_Z25selective_scan_bwd_kernelI32Selective_Scan_bwd_kernel_traitsILi32ELi8ELb0ELb1ELb0ELb1ELb1EN3c104HalfENS1_7complexIfEEEEv12SSMParamsBwd)
        /*140c*/ 	.word	0x00000000


	//----- nvinfo : EIATTR_MIN_STACK_SIZE
	.align		4
.L_883:
        /*1410*/ 	.byte	0x04, 0x12
        /*1412*/ 	.short	(.L_885 - .L_884)
	.align		4
.L_884:
        /*1414*/ 	.word	index@(_Z25selective_scan_bwd_kernelI32Selective_Scan_bwd_kernel_traitsILi32ELi8ELb0ELb1ELb1ELb0ELb0EN3c104HalfENS1_7complexIfEEEEv12SSMParamsBwd)
        /*1418*/ 	.word	0x00000000


	//----- nvinfo : EIATTR_MIN_STACK_SIZE
	.align		4
.L_885:
        /*141c*/ 	.byte	0x04, 0x12
        /*141e*/ 	.short	(.L_887 - .L_886)
	.align		4
.L_886:
        /*1420*/ 	.word	index@(_Z25selective_scan_bwd_kernelI32Selective_Scan_bwd_kernel_traitsILi32ELi8ELb0ELb1ELb1ELb0ELb1EN3c104HalfENS1_7complexIfEEEEv12SSMParamsBwd)
        /*1424*/ 	.word	0x00000000


	//----- nvinfo : EIATTR_MIN_STACK_SIZE
	.align		4
.L_887:
        /*1428*/ 	.byte	0x04, 0x12
        /*142a*/ 	.short	(.L_889 - .L_888)
	.align		4
.L_888:
        /*142c*/ 	.word	index@(_Z25selective_scan_bwd_kernelI32Selective_Scan_bwd_kernel_traitsILi32ELi8ELb0ELb1ELb1ELb1ELb0EN3c104HalfENS1_7complexIfEEEEv12SSMParamsBwd)
        /*1430*/ 	.word	0x00000000


	//----- nvinfo : EIATTR_MIN_STACK_SIZE
	.align		4
.L_889:
        /*1434*/ 	.byte	0x04, 0x12
        /*1436*/ 	.short	(.L_891 - .L_890)
	.align		4
.L_890:
        /*1438*/ 	.word	index@(_Z25selective_scan_bwd_kernelI32Selective_Scan_bwd_kernel_traitsILi32ELi8ELb0ELb1ELb1ELb1ELb1EN3c104HalfENS1_7complexIfEEEEv12SSMParamsBwd)
        /*143c*/ 	.word	0x00000000


	//----- nvinfo : EIATTR_MIN_STACK_SIZE
	.align		4
.L_891:
        /*1440*/ 	.byte	0x04, 0x12
        /*1442*/ 	.short	(.L_893 - .L_892)
	.align		4
.L_892:
        /*1444*/ 	.word	index@(_Z25selective_scan_bwd_kernelI32Selective_Scan_bwd_kernel_traitsILi32ELi8ELb1ELb0ELb0ELb0ELb0EN3c104HalfENS1_7complexIfEEEEv12SSMParamsBwd)
        /*1448*/ 	.word	0x00000000


	//----- nvinfo : EIATTR_MIN_STACK_SIZE
	.align		4
.L_893:
        /*144c*/ 	.byte	0x04, 0x12
        /*144e*/ 	.short	(.L_895 - .L_894)
	.align		4
.L_894:
        /*1450*/ 	.word	index@(_Z25selective_scan_bwd_kernelI32Selective_Scan_bwd_kernel_traitsILi32ELi8ELb1ELb0ELb0ELb0ELb1EN3c104HalfENS1_7complexIfEEEEv12SSMParamsBwd)
        /*1454*/ 	.word	0x00000000


	//----- nvinfo : EIATTR_MIN_STACK_SIZE
	.align		4
.L_895:
        /*1458*/ 	.byte	0x04, 0x12
        /*145a*/ 	.short	(.L_897 - .L_896)
	.align		4
.L_896:
        /*145c*/ 	.word	index@(_Z25selective_scan_bwd_kernelI32Selective_Scan_bwd_kernel_traitsILi32ELi8ELb1ELb0ELb0ELb1ELb0EN3c104HalfENS1_7complexIfEEEEv12SSMParamsBwd)
        /*1460*/ 	.word	0x00000000


	//----- nvinfo : EIATTR_MIN_STACK_SIZE
	.align		4
.L_897:
        /*1464*/ 	.byte	0x04, 0x12
        /*1466*/ 	.short	(.L_899 - .L_898)
	.align		4
.L_898:
        /*1468*/ 	.word	index@(_Z25selective_scan_bwd_kernelI32Selective_Scan_bwd_kernel_traitsILi32ELi8ELb1ELb0ELb0ELb1ELb1EN3c104HalfENS1_7complexIfEEEEv12SSMParamsBwd)
        /*146c*/ 	.word	0x00000000


	//----- nvinfo : EIATTR_MIN_STACK_SIZE
	.align		4
.L_899:
        /*1470*/ 	.byte	0x04, 0x12
        /*1472*/ 	.short	(.L_901 - .L_900)
	.align		4
.L_900:
        /*1474*/ 	.word	index@(_Z25selective_scan_bwd_kernelI32Selective_Scan_bwd_kernel_traitsILi32ELi8ELb1ELb0ELb1ELb0ELb0EN3c104HalfENS1_7complexIfEEEEv12SSMParamsBwd)
        /*1478*/ 	.word	0x00000000


	//----- nvinfo : EIATTR_MIN_STACK_SIZE
	.align		4
.L_901:
        /*147c*/ 	.byte	0x04, 0x12
        /*147e*/ 	.short	(.L_903 - .L_902)
	.align		4
.L_902:
        /*1480*/ 	.word	index@(_Z25selective_scan_bwd_kernelI32Selective_Scan_bwd_kernel_traitsILi32ELi8ELb1ELb0ELb1ELb0ELb1EN3c104HalfENS1_7complexIfEEEEv12SSMParamsBwd)
        /*1484*/ 	.word	0x00000000


	//----- nvinfo : EIATTR_MIN_STACK_SIZE
	.align		4
.L_903:
        /*1488*/ 	.byte	0x04, 0x12
        /*148a*/ 	.short	(.L_905 - .L_904)
	.align		4
.L_904:
        /*148c*/ 	.word	index@(_Z25selective_scan_bwd_kernelI32Selective_Scan_bwd_kernel_traitsILi32ELi8ELb1ELb0ELb1ELb1ELb0EN3c104HalfENS1_7complexIfEEEEv12SSMParamsBwd)
        /*1490*/ 	.word	0x00000000


	//----- nvinfo : EIATTR_MIN_STACK_SIZE
	.align		4
.L_905:
        /*1494*/ 	.byte	0x04, 0x12
        /*1496*/ 	.short	(.L_907 - .L_906)
	.align		4
.L_906:
        /*1498*/ 	.word	index@(_Z25selective_scan_bwd_kernelI32Selective_Scan_bwd_kernel_traitsILi32ELi8ELb1ELb0ELb1ELb1ELb1EN3c104HalfENS1_7complexIfEEEEv12SSMParamsBwd)
        /*149c*/ 	.word	0x00000000


	//----- nvinfo : EIATTR_MIN_STACK_SIZE
	.align		4
.L_907:
        /*14a0*/ 	.byte	0x04, 0x12
        /*14a2*/ 	.short	(.L_909 - .L_908)
	.align		4
.L_908:
        /*14a4*/ 	.word	index@(_Z25selective_scan_bwd_kernelI32Selective_Scan_bwd_kernel_traitsILi32ELi8ELb1ELb1ELb0ELb0ELb0EN3c104HalfENS1_7complexIfEEEEv12SSMParamsBwd)
        /*14a8*/ 	.word	0x00000000


	//----- nvinfo : EIATTR_MIN_STACK_SIZE
	.align		4
.L_909:
        /*14ac*/ 	.byte	0x04, 0x12
        /*14ae*/ 	.short	(.L_911 - .L_910)
	.align		4
.L_910:
        /*14b0*/ 	.word	index@(_Z25selective_scan_bwd_kernelI32Selective_Scan_bwd_kernel_traitsILi32ELi8ELb1ELb1ELb0ELb0ELb1EN3c104HalfENS1_7complexIfEEEEv12SSMParamsBwd)
        /*14b4*/ 	.word	0x00000000


	//----- nvinfo : EIATTR_MIN_STACK_SIZE
	.align		4
.L_911:
        /*14b8*/ 	.byte	0x04, 0x12
        /*14ba*/ 	.short	(.L_913 - .L_912)
	.align		4
.L_912:
        /*14bc*/ 	.word	index@(_Z25selective_scan_bwd_kernelI32Selective_Scan_bwd_kernel_traitsILi32ELi8ELb1ELb1ELb0ELb1ELb0EN3c104HalfENS1_7complexIfEEEEv12SSMParamsBwd)
        /*14c0*/ 	.word	0x00000000


	//----- nvinfo : EIATTR_MIN_STACK_SIZE
	.align		4
.L_913:
        /*14c4*/ 	.byte	0x04, 0x12
        /*14c6*/ 	.short	(.L_915 - .L_914)
	.align		4
.L_914:
        /*14c8*/ 	.word	index@(_Z25selective_scan_bwd_kernelI32Selective_Scan_bwd_kernel_traitsILi32ELi8ELb1ELb1ELb0ELb1ELb1EN3c104HalfENS1_7complexIfEEEEv12SSMParamsBwd)
        /*14cc*/ 	.word	0x00000000


	//----- nvinfo : EIATTR_MIN_STACK_SIZE
	.align		4
.L_915:
        /*14d0*/ 	.byte	0x04, 0x12
        /*14d2*/ 	.short	(.L_917 - .L_916)
	.align		4
.L_916:
        /*14d4*/ 	.word	index@(_Z25selective_scan_bwd_kernelI32Selective_Scan_bwd_kernel_traitsILi32ELi8ELb1ELb1ELb1ELb0ELb0EN3c104HalfENS1_7complexIfEEEEv12SSMParamsBwd)
        /*14d8*/ 	.word	0x00000000


	//----- nvinfo : EIATTR_MIN_STACK_SIZE
	.align		4
.L_917:
        /*14dc*/ 	.byte	0x04, 0x12
        /*14de*/ 	.short	(.L_919 - .L_918)
	.align		4
.L_918:
        /*14e0*/ 	.word	index@(_Z25selective_scan_bwd_kernelI32Selective_Scan_bwd_kernel_traitsILi32ELi8ELb1ELb1ELb1ELb0ELb1EN3c104HalfENS1_7complexIfEEEEv12SSMParamsBwd)
        /*14e4*/ 	.word	0x00000000


	//----- nvinfo : EIATTR_MIN_STACK_SIZE
	.align		4
.L_919:
        /*14e8*/ 	.byte	0x04, 0x12
        /*14ea*/ 	.short	(.L_921 - .L_920)
	.align		4
.L_920:
        /*14ec*/ 	.word	index@(_Z25selective_scan_bwd_kernelI32Selective_Scan_bwd_kernel_traitsILi32ELi8ELb1ELb1ELb1ELb1ELb0EN3c104HalfENS1_7complexIfEEEEv12SSMParamsBwd)
        /*14f0*/ 	.word	0x00000000


	//----- nvinfo : EIATTR_MIN_STACK_SIZE
	.align		4
.L_921:
        /*14f4*/ 	.byte	0x04, 0x12
        /*14f6*/ 	.short	(.L_923 - .L_922)
	.align		4
.L_922:
        /*14f8*/ 	.word	index@(_Z25selective_scan_bwd_kernelI32Selective_Scan_bwd_kernel_traitsILi32ELi8ELb1ELb1ELb1ELb1ELb1EN3c104HalfENS1_7complexIfEEEEv12SSMParamsBwd)
        /*14fc*/ 	.word	0x00000000


	//----- nvinfo : EIATTR_MIN_STACK_SIZE
	.align		4
.L_923:
        /*1500*/ 	.byte	0x04, 0x12
        /*1502*/ 	.short	(.L_925 - .L_924)
	.align		4
.L_924:
        /*1504*/ 	.word	index@(_Z25selective_scan_bwd_kernelI32Selective_Scan_bwd_kernel_traitsILi32ELi4ELb0ELb0ELb0ELb0ELb0EN3c104HalfENS1_7complexIfEEEEv12SSMParamsBwd)
        /*1508*/ 	.word	0x00000000


	//----- nvinfo : EIATTR_MIN_STACK_SIZE
	.align		4
.L_925:
        /*150c*/ 	.byte	0x04, 0x12
        /*150e*/ 	.short	(.L_927 - .L_926)
	.align		4
.L_926:
        /*1510*/ 	.word	index@(_Z25selective_scan_bwd_kernelI32Selective_Scan_bwd_kernel_traitsILi32ELi4ELb0ELb0ELb0ELb0ELb1EN3c104HalfENS1_7complexIfEEEEv12SSMParamsBwd)
        /*1514*/ 	.word	0x00000000


	//----- nvinfo : EIATTR_MIN_STACK_SIZE
	.align		4
.L_927:
        /*1518*/ 	.byte	0x04, 0x12
        /*151a*/ 	.short	(.L_929 - .L_928)
	.align		4
.L_928:
        /*151c*/ 	.word	index@(_Z25selective_scan_bwd_kernelI32Selective_Scan_bwd_kernel_traitsILi32ELi4ELb0ELb0ELb0ELb1ELb0EN3c104HalfENS1_7complexIfEEEEv12SSMParamsBwd)
        /*1520*/ 	.word	0x00000000


	//----- nvinfo : EIATTR_MIN_STACK_SIZE
	.align		4
.L_929:
        /*1524*/ 	.byte	0x04, 0x12
        /*1526*/ 	.short	(.L_931 - .L_930)
	.align		4
.L_930:
        /*1528*/ 	.word	index@(_Z25selective_scan_bwd_kernelI32Selective_Scan_bwd_kernel_traitsILi32ELi4ELb0ELb0ELb0ELb1ELb1EN3c104HalfENS1_7complexIfEEEEv12SSMParamsBwd)
        /*152c*/ 	.word	0x00000000


	//----- nvinfo : EIATTR_MIN_STACK_SIZE
	.align		4
.L_931:
        /*1530*/ 	.byte	0x04, 0x12
        /*1532*/ 	.short	(.L_933 - .L_932)
	.align		4
.L_932:
        /*1534*/ 	.word	index@(_Z25selective_scan_bwd_kernelI32Selective_Scan_bwd_kernel_traitsILi32ELi4ELb0ELb0ELb1ELb0ELb0EN3c104HalfENS1_7complexIfEEEEv12SSMParamsBwd)
        /*1538*/ 	.word	0x00000000


	//----- nvinfo : EIATTR_MIN_STACK_SIZE
	.align		4
.L_933:
        /*153c*/ 	.byte	0x04, 0x12
        /*153e*/ 	.short	(.L_935 - .L_934)
	.align		4
.L_934:
        /*1540*/ 	.word	index@(_Z25selective_scan_bwd_kernelI32Selective_Scan_bwd_kernel_traitsILi32ELi4ELb0ELb0ELb1ELb0ELb1EN3c104HalfENS1_7complexIfEEEEv12SSMParamsBwd)
        /*1544*/ 	.word	0x00000000


	//----- nvinfo : EIATTR_MIN_STACK_SIZE
	.align		4
.L_935:
        /*1548*/ 	.byte	0x04, 0x12
        /*154a*/ 	.short	(.L_937 - .L_936)
	.align		4
.L_936:
        /*154c*/ 	.word	index@(_Z25selective_scan_bwd_kernelI32Selective_Scan_bwd_kernel_traitsILi32ELi4ELb0ELb0ELb1ELb1ELb0EN3c104HalfENS1_7complexIfEEEEv12SSMParamsBwd)
        /*1550*/ 	.word	0x00000000


	//----- nvinfo : EIATTR_MIN_STACK_SIZE
	.align		4
.L_937:
        /*1554*/ 	.byte	0x04, 0x12
        /*1556*/ 	.short	(.L_939 - .L_938)
	.align		4
.L_938:
        /*1558*/ 	.word	index@(_Z25selective_scan_bwd_kernelI32Selective_Scan_bwd_kernel_traitsILi32ELi4ELb0ELb0ELb1ELb1ELb1EN3c104HalfENS1_7complexIfEEEEv12SSMParamsBwd)
        /*155c*/ 	.word	0x00000000


	//----- nvinfo : EIATTR_MIN_STACK_SIZE
	.align		4
.L_939:
        /*1560*/ 	.byte	0x04, 0x12
        /*1562*/ 	.short	(.L_941 - .L_940)
	.align		4
.L_940:
        /*1564*/ 	.word	index@(_Z25selective_scan_bwd_kernelI32Selective_Scan_bwd_kernel_traitsILi32ELi4ELb0ELb1ELb0ELb0ELb0EN3c104HalfENS1_7complexIfEEEEv12SSMParamsBwd)
        /*1568*/ 	.word	0x00000000


	//----- nvinfo : EIATTR_MIN_STACK_SIZE
	.align		4
.L_941:
        /*156c*/ 	.byte	0x04, 0x12
        /*156e*/ 	.short	(.L_943 - .L_942)
	.align		4
.L_942:
        /*1570*/ 	.word	index@(_Z25selective_scan_bwd_kernelI32Selective_Scan_bwd_kernel_traitsILi32ELi4ELb0ELb1ELb0ELb0ELb1EN3c104HalfENS1_7complexIfEEEEv12SSMParamsBwd)
        /*1574*/ 	.word	0x00000000


	//----- nvinfo : EIATTR_MIN_STACK_SIZE
	.align		4
.L_943:
        /*1578*/ 	.byte	0x04, 0x12
        /*157a*/ 	.short	(.L_945 - .L_944)
	.align		4
.L_944:
        /*157c*/ 	.word	index@(_Z25selective_scan_bwd_kernelI32Selective_Scan_bwd_kernel_traitsILi32ELi4ELb0ELb1ELb0ELb1ELb0EN3c104HalfENS1_7complexIfEEEEv12SSMParamsBwd)
        /*1580*/ 	.word	0x00000000


	//----- nvinfo : EIATTR_MIN_STACK_SIZE
	.align		4
.L_945:
        /*1584*/ 	.byte	0x04, 0x12
        /*1586*/ 	.short	(.L_947 - .L_946)
	.align		4
.L_946:
        /*1588*/ 	.word	index@(_Z25selective_scan_bwd_kernelI32Selective_Scan_bwd_kernel_traitsILi32ELi4ELb0ELb1ELb0ELb1ELb1EN3c104HalfENS1_7complexIfEEEEv12SSMParamsBwd)
        /*158c*/ 	.word	0x00000000


	//----- nvinfo : EIATTR_MIN_STACK_SIZE
	.align		4
.L_947:
        /*1590*/ 	.byte	0x04, 0x12
        /*1592*/ 	.short	(.L_949 - .L_948)
	.align		4
.L_948:
        /*1594*/ 	.word	index@(_Z25selective_scan_bwd_kernelI32Selective_Scan_bwd_kernel_traitsILi32ELi4ELb0ELb1ELb1ELb0ELb0EN3c104HalfENS1_7complexIfEEEEv12SSMParamsBwd)
        /*1598*/ 	.word	0x00000000


	//----- nvinfo : EIATTR_MIN_STACK_SIZE
	.align		4
.L_949:
        /*159c*/ 	.byte	0x04, 0x12
        /*159e*/ 	.short	(.L_951 - .L_950)
	.align		4
.L_950:
        /*15a0*/ 	.word	index@(_Z25selective_scan_bwd_kernelI32Selective_Scan_bwd_kernel_traitsILi32ELi4ELb0ELb1ELb1ELb0ELb1EN3c104HalfENS1_7complexIfEEEEv12SSMParamsBwd)
        /*15a4*/ 	.word	0x00000000


	//----- nvinfo : EIATTR_MIN_STACK_SIZE
	.align		4
.L_951:
        /*15a8*/ 	.byte	0x04, 0x12
        /*15aa*/ 	.short	(.L_953 - .L_952)
	.align		4
.L_952:
        /*15ac*/ 	.word	index@(_Z25selective_scan_bwd_kernelI32Selective_Scan_bwd_kernel_traitsILi32ELi4ELb0ELb1ELb1ELb1ELb0EN3c104HalfENS1_7complexIfEEEEv12SSMParamsBwd)
        /*15b0*/ 	.word	0x00000000


	//----- nvinfo : EIATTR_MIN_STACK_SIZE
	.align		4
.L_953:
        /*15b4*/ 	.byte	0x04, 0x12
        /*15b6*/ 	.short	(.L_955 - .L_954)
	.align		4
.L_954:
        /*15b8*/ 	.word	index@(_Z25selective_scan_bwd_kernelI32Selective_Scan_bwd_kernel_traitsILi32ELi4ELb0ELb1ELb1ELb1ELb1EN3c104HalfENS1_7complexIfEEEEv12SSMParamsBwd)
        /*15bc*/ 	.word	0x00000000


	//----- nvinfo : EIATTR_MIN_STACK_SIZE
	.align		4
.L_955:
        /*15c0*/ 	.byte	0x04, 0x12
        /*15c2*/ 	.short	(.L_957 - .L_956)
	.align		4
.L_956:
        /*15c4*/ 	.word	index@(_Z25selective_scan_bwd_kernelI32Selective_Scan_bwd_kernel_traitsILi32ELi4ELb1ELb0ELb0ELb0ELb0EN3c104HalfENS1_7complexIfEEEEv12SSMParamsBwd)
        /*15c8*/ 	.word	0x00000000


	//----- nvinfo : EIATTR_MIN_STACK_SIZE
	.align		4
.L_957:
        /*15cc*/ 	.byte	0x04, 0x12
        /*15ce*/ 	.short	(.L_959 - .L_958)
	.align		4
.L_958:
        /*15d0*/ 	.word	index@(_Z25selective_scan_bwd_kernelI32Selective_Scan_bwd_kernel_traitsILi32ELi4ELb1ELb0ELb0ELb0ELb1EN3c104HalfENS1_7complexIfEEEEv12SSMParamsBwd)
        /*15d4*/ 	.word	0x00000000


	//----- nvinfo : EIATTR_MIN_STACK_SIZE
	.align		4
.L_959:
        /*15d8*/ 	.byte	0x04, 0x12
        /*15da*/ 	.short	(.L_961 - .L_960)
	.align		4
.L_960:
        /*15dc*/ 	.word	index@(_Z25selective_scan_bwd_kernelI32Selective_Scan_bwd_kernel_traitsILi32ELi4ELb1ELb0ELb0ELb1ELb0EN3c104HalfENS1_7complexIfEEEEv12SSMParamsBwd)
        /*15e0*/ 	.word	0x00000000


	//----- nvinfo : EIATTR_MIN_STACK_SIZE
	.align		4
.L_961:
        /*15e4*/ 	.byte	0x04, 0x12
        /*15e6*/ 	.short	(.L_963 - .L_962)
	.align		4
.L_962:
        /*15e8*/ 	.word	index@(_Z25selective_scan_bwd_kernelI32Selective_Scan_bwd_kernel_traitsILi32ELi4ELb1ELb0ELb0ELb1ELb1EN3c104HalfENS1_7complexIfEEEEv12SSMParamsBwd)
        /*15ec*/ 	.word	0x00000000


	//----- nvinfo : EIATTR_MIN_STACK_SIZE
	.align		4
.L_963:
        /*15f0*/ 	.byte	0x04, 0x12
        /*15f2*/ 	.short	(.L_965 - .L_964)
	.align		4
.L_964:
        /*15f4*/ 	.word	index@(_Z25selective_scan_bwd_kernelI32Selective_Scan_bwd_kernel_traitsILi32ELi4ELb1ELb0ELb1ELb0ELb0EN3c104HalfENS1_7complexIfEEEEv12SSMParamsBwd)
        /*15f8*/ 	.word	0x00000000


	//----- nvinfo : EIATTR_MIN_STACK_SIZE
	.align		4
.L_965:
        /*15fc*/ 	.byte	0x04, 0x12
        /*15fe*/ 	.short	(.L_967 - .L_966)
	.align		4
.L_966:
        /*1600*/ 	.word	index@(_Z25selective_scan_bwd_kernelI32Selective_Scan_bwd_kernel_traitsILi32ELi4ELb1ELb0ELb1ELb0ELb1EN3c104HalfENS1_7complexIfEEEEv12SSMParamsBwd)
        /*1604*/ 	.word	0x00000000


	//----- nvinfo : EIATTR_MIN_STACK_SIZE
	.align		4
.L_967:
        /*1608*/ 	.byte	0x04, 0x12
        /*160a*/ 	.short	(.L_969 - .L_968)
	.align		4
.L_968:
        /*160c*/ 	.word	index@(_Z25selective_scan_bwd_kernelI32Selective_Scan_bwd_kernel_traitsILi32ELi4ELb1ELb0ELb1ELb1ELb0EN3c104HalfENS1_7complexIfEEEEv12SSMParamsBwd)
        /*1610*/ 	.word	0x00000000


	//----- nvinfo : EIATTR_MIN_STACK_SIZE
	.align		4
.L_969:
        /*1614*/ 	.byte	0x04, 0x12
        /*1616*/ 	.short	(.L_971 - .L_970)
	.align		4
.L_970:
        /*1618*/ 	.word	index@(_Z25selective_scan_bwd_kernelI32Selective_Scan_bwd_kernel_traitsILi32ELi4ELb1ELb0ELb1ELb1ELb1EN3c104HalfENS1_7complexIfEEEEv12SSMParamsBwd)
        /*161c*/ 	.word	0x00000000


	//----- nvinfo : EIATTR_MIN_STACK_SIZE
	.align		4
.L_971:
        /*1620*/ 	.byte	0x04, 0x12
        /*1622*/ 	.short	(.L_973 - .L_972)
	.align		4
.L_972:
        /*1624*/ 	.word	index@(_Z25selective_scan_bwd_kernelI32Selective_Scan_bwd_kernel_traitsILi32ELi4ELb1ELb1ELb0ELb0ELb0EN3c104HalfENS1_7complexIfEEEEv12SSMParamsBwd)
        /*1628*/ 	.word	0x00000000


	//----- nvinfo : EIATTR_MIN_STACK_SIZE
	.align		4
.L_973:
        /*162c*/ 	.byte	0x04, 0x12
        /*162e*/ 	.short	(.L_975 - .L_974)
	.align		4
.L_974:
        /*1630*/ 	.word	index@(_Z25selective_scan_bwd_kernelI32Selective_Scan_bwd_kernel_traitsILi32ELi4ELb1ELb1ELb0ELb0ELb1EN3c104HalfENS1_7complexIfEEEEv12SSMParamsBwd)
        /*1634*/ 	.word	0x00000000


	//----- nvinfo : EIATTR_MIN_STACK_SIZE
	.align		4
.L_975:
        /*1638*/ 	.byte	0x04, 0x12
        /*163a*/ 	.short	(.L_977 - .L_976)
	.align		4
.L_976:
        /*163c*/ 	.word	index@(_Z25selective_scan_bwd_kernelI32Selective_Scan_bwd_kernel_traitsILi32ELi4ELb1ELb1ELb0ELb1ELb0EN3c104HalfENS1_7complexIfEEEEv12SSMParamsBwd)
        /*1640*/ 	.word	0x00000000


	//----- nvinfo : EIATTR_MIN_STACK_SIZE
	.align		4
.L_977:
        /*1644*/ 	.byte	0x04, 0x12
        /*1646*/ 	.short	(.L_979 - .L_978)
	.align		4
.L_978:
        /*1648*/ 	.word	index@(_Z25selective_scan_bwd_kernelI32Selective_Scan_bwd_kernel_traitsILi32ELi4ELb1ELb1ELb0ELb1ELb1EN3c104HalfENS1_7complexIfEEEEv12SSMParamsBwd)
        /*164c*/ 	.word	0x00000000


	//----- nvinfo : EIATTR_MIN_STACK_SIZE
	.align		4
.L_979:
        /*1650*/ 	.byte	0x04, 0x12
        /*1652*/ 	.short	(.L_981 - .L_980)
	.align		4
.L_980:
        /*1654*/ 	.word	index@(_Z25selective_scan_bwd_kernelI32Selective_Scan_bwd_kernel_traitsILi32ELi4ELb1ELb1ELb1ELb0ELb0EN3c104HalfENS1_7complexIfEEEEv12SSMParamsBwd)
        /*1658*/ 	.word	0x00000000


	//----- nvinfo : EIATTR_MIN_STACK_SIZE
	.align		4
.L_981:
        /*165c*/ 	.byte	0x04, 0x12
        /*165e*/ 	.short	(.L_983 - .L_982)
	.align		4
.L_982:
        /*1660*/ 	.word	index@(_Z25selective_scan_bwd_kernelI32Selective_Scan_bwd_kernel_traitsILi32ELi4ELb1ELb1ELb1ELb0ELb1EN3c104HalfENS1_7complexIfEEEEv12SSMParamsBwd)
        /*1664*/ 	.word	0x00000000


	//----- nvinfo : EIATTR_MIN_STACK_SIZE
	.align		4
.L_983:
        /*1668*/ 	.byte	0x04, 0x12
        /*166a*/ 	.short	(.L_985 - .L_984)
	.align		4
.L_984:
        /*166c*/ 	.word	index@(_Z25selective_scan_bwd_kernelI32Selective_Scan_bwd_kernel_traitsILi32ELi4ELb1ELb1ELb1ELb1ELb0EN3c104HalfENS1_7complexIfEEEEv12SSMParamsBwd)
        /*1670*/ 	.word	0x00000000


	//----- nvinfo : EIATTR_MIN_STACK_SIZE
	.align		4
.L_985:
        /*1674*/ 	.byte	0x04, 0x12
        /*1676*/ 	.short	(.L_987 - .L_986)
	.align		4
.L_986:
        /*1678*/ 	.word	index@(_Z25selective_scan_bwd_kernelI32Selective_Scan_bwd_kernel_traitsILi32ELi4ELb1ELb1ELb1ELb1ELb1EN3c104HalfENS1_7complexIfEEEEv12SSMParamsBwd)
        /*167c*/ 	.word	0x00000000
.L_987:


//--------------------- .nv.compat                --------------------------
	.section	.nv.compat,"",@"SHT_CUDA_COMPAT_INFO"
	.align	4
        /*0000*/ 	.byte	0x02, 0x09, 0x01, 0x00, 0x02, 0x02, 0x01, 0x00, 0x02, 0x05, 0x05, 0x00, 0x03, 0x07, 0x01, 0x01
        /*0010*/ 	.byte	0x02, 0x03, 0x00, 0x00, 0x02, 0x06, 0x01, 0x00, 0x04, 0x0b, 0x08, 0x00, 0x00, 0x00, 0x00, 0x00
        /*0020*/ 	.byte	0x00, 0x00, 0x00, 0x00


//--------------------- .nv.info._Z25selective_scan_bwd_kernelI32Selective_Scan_bwd_kernel_traitsILi128ELi16ELb0ELb0ELb0ELb0ELb0EN3c104HalfENS1_7complexIfEEEEv12SSMParamsBwd --------------------------
	.section	.nv.info._Z25selective_scan_bwd_kernelI32Selective_Scan_bwd_kernel_traitsILi128ELi16ELb0ELb0ELb0ELb0ELb0EN3c104HalfENS1_7complexIfEEEEv12SSMParamsBwd,"",@"SHT_CUDA_INFO"
	.sectionflags	@""
	.align	4


	//----- nvinfo : EIATTR_CUDA_API_VERSION
	.align		4
        /*0000*/ 	.byte	0x04, 0x37
        /*0002*/ 	.short	(.L_989 - .L_988)
.L_988:
        /*0004*/ 	.word	0x00000082


	//----- nvinfo : EIATTR_KPARAM_INFO
	.align		4
.L_989:
        /*0008*/ 	.byte	0x04, 0x17
        /*000a*/ 	.short	(.L_991 - .L_990)
.L_990:
        /*000c*/ 	.word	0x00000000
        /*0010*/ 	.short	0x0000
        /*0012*/ 	.short	0x0000
        /*0014*/ 	.byte	0x00, 0xf0, 0xc1, 0x07


	//----- nvinfo : EIATTR_SPARSE_MMA_MASK
	.align		4
.L_991:
        /*0018*/ 	.byte	0x03, 0x50
        /*001a*/ 	.short	0x0000


	//----- nvinfo : EIATTR_MAXREG_COUNT
	.align		4
        /*001c*/ 	.byte	0x03, 0x1b
        /*001e*/ 	.short	0x00ff


	//----- nvinfo : EIATTR_NUM_BARRIERS
	.align		4
        /*0020*/ 	.byte	0x02, 0x4c
        /*0022*/ 	.byte	0x01
	.zero		1


	//----- nvinfo : EIATTR_MERCURY_ISA_VERSION
	.align		4
        /*0024*/ 	.byte	0x03, 0x5f
        /*0026*/ 	.short	0x0101


	//----- nvinfo : EIATTR_COOP_GROUP_MASK_REGIDS
	.align		4
        /*0028*/ 	.byte	0x04, 0x29
        /*002a*/ 	.short	(.L_993 - .L_992)


	//   ....[0]....
.L_992:
        /*002c*/ 	.word	0xffffffff


	//   ....[1]....
        /*0030*/ 	.word	0xffffffff


	//   ....[2]....
        /*0034*/ 	.word	0xffffffff


	//   ....[3]....
        /*0038*/ 	.word	0xffffffff


	//   ....[4]....
        /*003c*/ 	.word	0xffffffff


	//   ....[5]....
        /*0040*/ 	.word	0xffffffff


	//   ....[6]....
        /*0044*/ 	.word	0xffffffff


	//   ....[7]....
        /*0048*/ 	.word	0xffffffff


	//   ....[8]....
        /*004c*/ 	.word	0xffffffff


	//   ....[9]....
        /*0050*/ 	.word	0xffffffff


	//   ....[10]....
        /*0054*/ 	.word	0xffffffff


	//   ....[11]....
        /*0058*/ 	.word	0xffffffff


	//   ....[12]....
        /*005c*/ 	.word	0xffffffff


	//   ....[13]....
        /*0060*/ 	.word	0xffffffff


	//   ....[14]....
        /*0064*/ 	.word	0xffffffff


	//   ....[15]....
        /*0068*/ 	.word	0xffffffff


	//   ....[16]....
        /*006c*/ 	.word	0xffffffff


	//   ....[17]....
        /*0070*/ 	.word	0xffffffff


	//   ....[18]....
        /*0074*/ 	.word	0xffffffff


	//   ....[19]....
        /*0078*/ 	.word	0xffffffff


	//   ....[20]....
        /*007c*/ 	.word	0xffffffff


	//   ....[21]....
        /*0080*/ 	.word	0xffffffff


	//   ....[22]....
        /*0084*/ 	.word	0xffffffff


	//   ....[23]....
        /*0088*/ 	.word	0xffffffff


	//   ....[24]....
        /*008c*/ 	.word	0xffffffff


	//   ....[25]....
        /*0090*/ 	.word	0xffffffff


	//   ....[26]....
        /*0094*/ 	.word	0xffffffff


	//   ....[27]....
        /*0098*/ 	.word	0xffffffff


	//   ....[28]....
        /*009c*/ 	.word	0xffffffff


	//   ....[29]....
        /*00a0*/ 	.word	0xffffffff


	//   ....[30]....
        /*00a4*/ 	.word	0xffffffff


	//   ....[31]....
        /*00a8*/ 	.word	0xffffffff


	//   ....[32]....
        /*00ac*/ 	.word	0xffffffff


	//   ....[33]....
        /*00b0*/ 	.word	0xffffffff


	//   ....[34]....
        /*00b4*/ 	.word	0xffffffff


	//   ....[35]....
        /*00b8*/ 	.word	0xffffffff


	//   ....[36]....
        /*00bc*/ 	.word	0xffffffff


	//   ....[37]....
        /*00c0*/ 	.word	0xffffffff


	//   ....[38]....
        /*00c4*/ 	.word	0xffffffff


	//   ....[39]....
        /*00c8*/ 	.word	0xffffffff


	//   ....[40]....
        /*00cc*/ 	.word	0xffffffff


	//   ....[41]....
        /*00d0*/ 	.word	0xffffffff


	//   ....[42]....
        /*00d4*/ 	.word	0xffffffff


	//   ....[43]....
        /*00d8*/ 	.word	0xffffffff


	//   ....[44]....
        /*00dc*/ 	.word	0xffffffff


	//   ....[45]....
        /*00e0*/ 	.word	0xffffffff


	//   ....[46]....
        /*00e4*/ 	.word	0xffffffff


	//   ....[47]....
        /*00e8*/ 	.word	0xffffffff


	//   ....[48]....
        /*00ec*/ 	.word	0xffffffff


	//   ....[49]....
        /*00f0*/ 	.word	0xffffffff


	//   ....[50]....
        /*00f4*/ 	.word	0xffffffff


	//   ....[51]....
        /*00f8*/ 	.word	0xffffffff


	//   ....[52]....
        /*00fc*/ 	.word	0xffffffff


	//   ....[53]....
        /*0100*/ 	.word	0xffffffff


	//   ....[54]....
        /*0104*/ 	.word	0xffffffff


	//   ....[55]....
        /*0108*/ 	.word	0xffffffff


	//   ....[56]....
        /*010c*/ 	.word	0xffffffff


	//   ....[57]....
        /*0110*/ 	.word	0xffffffff


	//   ....[58]....
        /*0114*/ 	.word	0xffffffff


	//   ....[59]....
        /*0118*/ 	.word	0xffffffff


	//   ....[60]....
        /*011c*/ 	.word	0xffffffff


	//   ....[61]....
        /*0120*/ 	.word	0xffffffff


	//   ....[62]....
        /*0124*/ 	.word	0xffffffff


	//   ....[63]....
        /*0128*/ 	.word	0xffffffff


	//   ....[64]....
        /*012c*/ 	.word	0xffffffff


	//   ....[65]....
        /*0130*/ 	.word	0xffffffff


	//   ....[66]....
        /*0134*/ 	.word	0xffffffff


	//   ....[67]....
        /*0138*/ 	.word	0xffffffff


	//   ....[68]....
        /*013c*/ 	.word	0xffffffff


	//   ....[69]....
        /*0140*/ 	.word	0xffffffff


	//   ....[70]....
        /*0144*/ 	.word	0xffffffff


	//   ....[71]....
        /*0148*/ 	.word	0xffffffff


	//   ....[72]....
        /*014c*/ 	.word	0xffffffff


	//   ....[73]....
        /*0150*/ 	.word	0xffffffff


	//   ....[74]....
        /*0154*/ 	.word	0xffffffff


	//   ....[75]....
        /*0158*/ 	.word	0xffffffff


	//   ....[76]....
        /*015c*/ 	.word	0xffffffff


	//   ....[77]....
        /*0160*/ 	.word	0xffffffff


	//   ....[78]....
        /*0164*/ 	.word	0xffffffff


	//   ....[79]....
        /*0168*/ 	.word	0xffffffff


	//   ....[80]....
        /*016c*/ 	.word	0xffffffff


	//   ....[81]....
        /*0170*/ 	.word	0xffffffff


	//   ....[82]....
        /*0174*/ 	.word	0xffffffff


	//   ....[83]....
        /*0178*/ 	.word	0xffffffff


	//   ....[84]....
        /*017c*/ 	.word	0xffffffff


	//   ....[85]....
        /*0180*/ 	.word	0xffffffff


	//   ....[86]....
        /*0184*/ 	.word	0xffffffff


	//   ....[87]....
        /*0188*/ 	.word	0xffffffff


	//   ....[88]....
        /*018c*/ 	.word	0xffffffff


	//   ....[89]....
        /*0190*/ 	.word	0xffffffff


	//   ....[90]....
        /*0194*/ 	.word	0xffffffff


	//   ....[91]....
        /*0198*/ 	.word	0xffffffff


	//   ....[92]....
        /*019c*/ 	.word	0xffffffff


	//   ....[93]....
        /*01a0*/ 	.word	0xffffffff


	//   ....[94]....
        /*01a4*/ 	.word	0xffffffff


	//   ....[95]....
        /*01a8*/ 	.word	0x050000e7


	//   ....[96]....
        /*01ac*/ 	.word	0x050000e7


	//   ....[97]....
        /*01b0*/ 	.word	0x050000e7


	//   ....[98]....
        /*01b4*/ 	.word	0x050000e7


	//   ....[99]....
        /*01b8*/ 	.word	0x050000e7


	//   ....[100]....
        /*01bc*/ 	.word	0x050000e7


	//   ....[101]....
        /*01c0*/ 	.word	0x050000e7


	//   ....[102]....
        /*01c4*/ 	.word	0x050000e7


	//   ....[103]....
        /*01c8*/ 	.word	0x050000e7


	//   ....[104]....
        /*01cc*/ 	.word	0x050000e7


	//   ....[105]....
        /*01d0*/ 	.word	0x050000e7


	//   ....[106]....
        /*01d4*/ 	.word	0x050000e7


	//   ....[107]....
        /*01d8*/ 	.word	0x050000e7


	//   ....[108]....
        /*01dc*/ 	.word	0x050000e7


	//   ....[109]....
        /*01e0*/ 	.word	0x050000e7


	//   ....[110]....
        /*01e4*/ 	.word	0x050000e7


	//   ....[111]....
        /*01e8*/ 	.word	0x050000e7


	//   ....[112]....
        /*01ec*/ 	.word	0x050000e7


	//   ....[113]....
        /*01f0*/ 	.word	0x050000e7


	//   ....[114]....
        /*01f4*/ 	.word	0x050000e7


	//   ....[115]....
        /*01f8*/ 	.word	0x050000e7


	//   ....[116]....
        /*01fc*/ 	.word	0x050000e7


	//   ....[117]....
        /*0200*/ 	.word	0x050000e7


	//   ....[118]....
        /*0204*/ 	.word	0x050000e7


	//   ....[119]....
        /*0208*/ 	.word	0x050000e7


	//   ....[120]....
        /*020c*/ 	.word	0x050000e7


	//   ....[121]....
        /*0210*/ 	.word	0x050000e7


	//   ....[122]....
        /*0214*/ 	.word	0x050000e7


	//   ....[123]....
        /*0218*/ 	.word	0x050000e7


	//   ....[124]....
        /*021c*/ 	.word	0x050000e7


	//   ....[125]....
        /*0220*/ 	.word	0x050000e7


	//   ....[126]....
        /*0224*/ 	.word	0x050000e7


	//   ....[127]....
        /*0228*/ 	.word	0x050000e7


	//   ....[128]....
        /*022c*/ 	.word	0x050000e7


	//   ....[129]....
        /*0230*/ 	.word	0x050000e7


	//   ....[130]....
        /*0234*/ 	.word	0x050000e7


	//   ....[131]....
        /*0238*/ 	.word	0x050000e7


	//   ....[132]....
        /*023c*/ 	.word	0x050000e7


	//   ....[133]....
        /*0240*/ 	.word	0x050000e7


	//   ....[134]....
        /*0244*/ 	.word	0x050000e7


	//   ....[135]....
        /*0248*/ 	.word	0x050000e7


	//   ....[136]....
        /*024c*/ 	.word	0x050000e7


	//   ....[137]....
        /*0250*/ 	.word	0x050000e7


	//   ....[138]....
        /*0254*/ 	.word	0x050000e7


	//   ....[139]....
        /*0258*/ 	.word	0x050000e7


	//   ....[140]....
        /*025c*/ 	.word	0x050000e7


	//   ....[141]....
        /*0260*/ 	.word	0x050000e7


	//   ....[142]....
        /*0264*/ 	.word	0x050000e7


	//   ....[143]....
        /*0268*/ 	.word	0x050000e7


	//   ....[144]....
        /*026c*/ 	.word	0x050000e7


	//   ....[145]....
        /*0270*/ 	.word	0x050000e7


	//   ....[146]....
        /*0274*/ 	.word	0x050000e7


	//   ....[147]....
        /*0278*/ 	.word	0x050000e7


	//   ....[148]....
        /*027c*/ 	.word	0x050000e7


	//   ....[149]....
        /*0280*/ 	.word	0x050000e7


	//   ....[150]....
        /*0284*/ 	.word	0x050000e7


	//   ....[151]....
        /*0288*/ 	.word	0x050000e7


	//   ....[152]....
        /*028c*/ 	.word	0x050000e7


	//   ....[153]....
        /*0290*/ 	.word	0x050000e7


	//   ....[154]....
        /*0294*/ 	.word	0x050000e7


	//   ....[155]....
        /*0298*/ 	.word	0x050000e7


	//   ....[156]....
        /*029c*/ 	.word	0x050000e7


	//   ....[157]....
        /*02a0*/ 	.word	0x050000e7


	//   ....[158]....
        /*02a4*/ 	.word	0x050000e7


	//----- nvinfo : EIATTR_COOP_GROUP_INSTR_OFFSETS
	.align		4
.L_993:
        /*02a8*/ 	.byte	0x04, 0x28
        /*02aa*/ 	.short	(.L_995 - .L_994)


	//   ....[0]....
.L_994:
        /*02ac*/ 	.word	0x000010e0


	//   ....[1]....
        /*02b0*/ 	.word	0x00001700


	//   ....[2]....
        /*02b4*/ 	.word	0x00001b90


	//   ....[3]....
        /*02b8*/ 	.word	0x00004240


	//   ....[4]....
        /*02bc*/ 	.word	0x00004260


	//   ....[5]....
        /*02c0*/ 	.word	0x00004270


	//   ....[6]....
        /*02c4*/ 	.word	0x00004280


	//   ....[7]....
        /*02c8*/ 	.word	0x00004320


	//   ....[8]....
        /*02cc*/ 	.word	0x00004340


	//   ....[9]....
        /*02d0*/ 	.word	0x00004370


	//   ....[10]....
        /*02d4*/ 	.word	0x00004380


	//   ....[11]....
        /*02d8*/ 	.word	0x00004420


	//   ....[12]....
        /*02dc*/ 	.word	0x00004450


	//   ....[13]....
        /*02e0*/ 	.word	0x00004470


	//   ....[14]....
        /*02e4*/ 	.word	0x00004480


	//   ....[15]....
        /*02e8*/ 	.word	0x00004520


	//   ....[16]....
        /*02ec*/ 	.word	0x00004550


	//   ....[17]....
        /*02f0*/ 	.word	0x00004570


	//   ....[18]....
        /*02f4*/ 	.word	0x00004580


	//   ....[19]....
        /*02f8*/ 	.word	0x00004620


	//   ....[20]....
        /*02fc*/ 	.word	0x00004650


	//   ....[21]....
        /*0300*/ 	.word	0x00004660


	//   ....[22]....
        /*0304*/ 	.word	0x00004670


	//   ....[23]....
        /*0308*/ 	.word	0x000047e0


	//   ....[24]....
        /*030c*/ 	.word	0x000047f0


	//   ....[25]....
        /*0310*/ 	.word	0x00004800


	//   ....[26]....
        /*0314*/ 	.word	0x00004810


	//   ....[27]....
        /*0318*/ 	.word	0x00004820


	//   ....[28]....
        /*031c*/ 	.word	0x00004830


	//   ....[29]....
        /*0320*/ 	.word	0x00004840


	//   ....[30]....
        /*0324*/ 	.word	0x00004850


	//   ....[31]....
        /*0328*/ 	.word	0x00005de0


	//   ....[32]....
        /*032c*/ 	.word	0x00005e10


	//   ....[33]....
        /*0330*/ 	.word	0x00005e20


	//   ....[34]....
        /*0334*/ 	.word	0x00005e30


	//   ....[35]....
        /*0338*/ 	.word	0x00005f50


	//   ....[36]....
        /*033c*/ 	.word	0x00005f60


	//   ....[37]....
        /*0340*/ 	.word	0x00005f70


	//   ....[38]....
        /*0344*/ 	.word	0x00005f80


	//   ....[39]....
        /*0348*/ 	.word	0x000060a0


	//   ....[40]....
        /*034c*/ 	.word	0x000060b0


	//   ....[41]....
        /*0350*/ 	.word	0x000060c0


	//   ....[42]....
        /*0354*/ 	.word	0x000060d0


	//   ....[43]....
        /*0358*/ 	.word	0x000061f0


	//   ....[44]....
        /*035c*/ 	.word	0x00006200


	//   ....[45]....
        /*0360*/ 	.word	0x00006210


	//   ....[46]....
        /*0364*/ 	.word	0x00006220


	//   ....[47]....
        /*0368*/ 	.word	0x00006340


	//   ....[48]....
        /*036c*/ 	.word	0x00006350


	//   ....[49]....
        /*0370*/ 	.word	0x00006360


	//   ....[50]....
        /*0374*/ 	.word	0x00006370


	//   ....[51]....
        /*0378*/ 	.word	0x00006490


	//   ....[52]....
        /*037c*/ 	.word	0x000064a0


	//   ....[53]....
        /*0380*/ 	.word	0x000064b0


	//   ....[54]....
        /*0384*/ 	.word	0x000064c0


	//   ....[55]....
        /*0388*/ 	.word	0x000064d0


	//   ....[56]....
        /*038c*/ 	.word	0x000064e0


	//   ....[57]....
        /*0390*/ 	.word	0x000064f0


	//   ....[58]....
        /*0394*/ 	.word	0x00006530


	//   ....[59]....
        /*0398*/ 	.word	0x00006550


	//   ....[60]....
        /*039c*/ 	.word	0x00006560


	//   ....[61]....
        /*03a0*/ 	.word	0x00006570


	//   ....[62]....
        /*03a4*/ 	.word	0x00006580


	//   ....[63]....
        /*03a8*/ 	.word	0x00007c60


	//   ....[64]....
        /*03ac*/ 	.word	0x00007ca0


	//   ....[65]....
        /*03b0*/ 	.word	0x00007cf0


	//   ....[66]....
        /*03b4*/ 	.word	0x00007d30


	//   ....[67]....
        /*03b8*/ 	.word	0x00007e30


	//   ....[68]....
        /*03bc*/ 	.word	0x00007e70


	//   ....[69]....
        /*03c0*/ 	.word	0x00007ed0


	//   ....[70]....
        /*03c4*/ 	.word	0x00007f10


	//   ....[71]....
        /*03c8*/ 	.word	0x00008000


	//   ....[72]....
        /*03cc*/ 	.word	0x00008040


	//   ....[73]....
        /*03d0*/ 	.word	0x000080b0


	//   ....[74]....
        /*03d4*/ 	.word	0x000080f0


	//   ....[75]....
        /*03d8*/ 	.word	0x000081d0


	//   ....[76]....
        /*03dc*/ 	.word	0x00008210


	//   ....[77]....
        /*03e0*/ 	.word	0x00008280


	//   ....[78]....
        /*03e4*/ 	.word	0x000082c0


	//   ....[79]....
        /*03e8*/ 	.word	0x000083b0


	//   ....[80]....
        /*03ec*/ 	.word	0x000083f0


	//   ....[81]....
        /*03f0*/ 	.word	0x00008450


	//   ....[82]....
        /*03f4*/ 	.word	0x00008490


	//   ....[83]....
        /*03f8*/ 	.word	0x00008ce0


	//   ....[84]....
        /*03fc*/ 	.word	0x000099d0


	//   ....[85]....
        /*0400*/ 	.word	0x00009fb0


	//   ....[86]....
        /*0404*/ 	.word	0x00009ff0


	//   ....[87]....
        /*0408*/ 	.word	0x0000a050


	//   ....[88]....
        /*040c*/ 	.word	0x0000a0b0


	//   ....[89]....
        /*0410*/ 	.word	0x0000a0e0


	//   ....[90]....
        /*0414*/ 	.word	0x0000a260


	//   ....[91]....
        /*0418*/ 	.word	0x0000a2a0


	//   ....[92]....
        /*041c*/ 	.word	0x0000a310


	//   ....[93]....
        /*0420*/ 	.word	0x0000a360


	//   ....[94]....
        /*0424*/ 	.word	0x0000a380


	//   ....[95]....
        /*0428*/ 	.word	0x0000ac80


	//   ....[96]....
        /*042c*/ 	.word	0x0000acd0


	//   ....[97]....
        /*0430*/ 	.word	0x0000ad20


	//   ....[98]....
        /*0434*/ 	.word	0x0000ad70


	//   ....[99]....
        /*0438*/ 	.word	0x0000ae90


	//   ....[100]....
        /*043c*/ 	.word	0x0000aee0


	//   ....[101]....
        /*0440*/ 	.word	0x0000af30


	//   ....[102]....
        /*0444*/ 	.word	0x0000af80


	//   ....[103]....
        /*0448*/ 	.word	0x0000b0a0


	//   ....[104]....
        /*044c*/ 	.word	0x0000b0f0


	//   ....[105]....
        /*0450*/ 	.word	0x0000b140


	//   ....[106]....
        /*0454*/ 	.word	0x0000b190


	//   ....[107]....
        /*0458*/ 	.word	0x0000b2b0


	//   ....[108]....
        /*045c*/ 	.word	0x0000b300


	//   ....[109]....
        /*0460*/ 	.word	0x0000b350


	//   ....[110]....
        /*0464*/ 	.word	0x0000b3a0


	//   ....[111]....
        /*0468*/ 	.word	0x0000b4c0


	//   ....[112]....
        /*046c*/ 	.word	0x0000b510


	//   ....[113]....
        /*0470*/ 	.word	0x0000b560


	//   ....[114]....
        /*0474*/ 	.word	0x0000b5b0


	//   ....[115]....
        /*0478*/ 	.word	0x0000b640


	//   ....[116]....
        /*047c*/ 	.word	0x0000b6e0


	//   ....[117]....
        /*0480*/ 	.word	0x0000b780


	//   ....[118]....
        /*0484*/ 	.word	0x0000b820


	//   ....[119]....
        /*0488*/ 	.word	0x0000b8c0


	//   ....[120]....
        /*048c*/ 	.word	0x0000b970


	//   ....[121]....
        /*0490*/ 	.word	0x0000b9d0


	//   ....[122]....
        /*0494*/ 	.word	0x0000ba20


	//   ....[123]....
        /*0498*/ 	.word	0x0000ba50


	//   ....[124]....
        /*049c*/ 	.word	0x0000bab0


	//   ....[125]....
        /*04a0*/ 	.word	0x0000bb00


	//   ....[126]....
        /*04a4*/ 	.word	0x0000bb50


	//   ....[127]....
        /*04a8*/ 	.word	0x0000bc00


	//   ....[128]....
        /*04ac*/ 	.word	0x0000bc50


	//   ....[129]....
        /*04b0*/ 	.word	0x0000bca0


	//   ....[130]....
        /*04b4*/ 	.word	0x0000bcf0


	//   ....[131]....
        /*04b8*/ 	.word	0x0000bd80


	//   ....[132]....
        /*04bc*/ 	.word	0x0000be10


	//   ....[133]....
        /*04c0*/ 	.word	0x0000be60


	//   ....[134]....
        /*04c4*/ 	.word	0x0000beb0


	//   ....[135]....
        /*04c8*/ 	.word	0x0000bf40


	//   ....[136]....
        /*04cc*/ 	.word	0x0000bfd0


	//   ....[137]....
        /*04d0*/ 	.word	0x0000c020


	//   ....[138]....
        /*04d4*/ 	.word	0x0000c070


	//   ....[139]....
        /*04d8*/ 	.word	0x0000c100


	//   ....[140]....
        /*04dc*/ 	.word	0x0000c190


	//   ....[141]....
        /*04e0*/ 	.word	0x0000c1e0


	//   ....[142]....
        /*04e4*/ 	.word	0x0000c230


	//   ....[143]....
        /*04e8*/ 	.word	0x0000c2c0


	//   ....[144]....
        /*04ec*/ 	.word	0x0000c350


	//   ....[145]....
        /*04f0*/ 	.word	0x0000c3a0


	//   ....[146]....
        /*04f4*/ 	.word	0x0000c3f0


	//   ....[147]....
        /*04f8*/ 	.word	0x0000c480


	//   ....[148]....
        /*04fc*/ 	.word	0x0000c520


	//   ....[149]....
        /*0500*/ 	.word	0x0000c570


	//   ....[150]....
        /*0504*/ 	.word	0x0000c630


	//   ....[151]....
        /*0508*/ 	.word	0x0000c660


	//   ....[152]....
        /*050c*/ 	.word	0x0000c6d0


	//   ....[153]....
        /*0510*/ 	.word	0x0000c720


	//   ....[154]....
        /*0514*/ 	.word	0x0000c770


	//   ....[155]....
        /*0518*/ 	.word	0x0000c7a0


	//   ....[156]....
        /*051c*/ 	.word	0x0000c800


	//   ....[157]....
        /*0520*/ 	.word	0x0000c850


	//   ....[158]....
        /*0524*/ 	.word	0x0000c8a0


	//----- nvinfo : EIATTR_EXIT_INSTR_OFFSETS
	.align		4
.L_995:
        /*0528*/ 	.byte	0x04, 0x1c
        /*052a*/ 	.short	(.L_997 - .L_996)


	//   ....[0]....
.L_996:
        /*052c*/ 	.word	0x0000a4f0


	//   ....[1]....
        /*0530*/ 	.word	0x0000ac20


	//----- nvinfo : EIATTR_MAX_THREADS
	.align		4
.L_997:
        /*0534*/ 	.byte	0x04, 0x05
        /*0536*/ 	.short	(.L_999 - .L_998)
.L_998:
        /*0538*/ 	.word	0x00000080
        /*053c*/ 	.word	0x00000001
        /*0540*/ 	.word	0x00000001


	//----- nvinfo : EIATTR_CRS_STACK_SIZE
	.align		4
.L_999:
        /*0544*/ 	.byte	0x04, 0x1e
        /*0546*/ 	.short	(.L_1001 - .L_1000)
.L_1000:
        /*0548*/ 	.word	0x00000000


	//----- nvinfo : EIATTR_CBANK_PARAM_SIZE
	.align		4
.L_1001:
        /*054c*/ 	.byte	0x03, 0x19
        /*054e*/ 	.short	0x01f0


	//----- nvinfo : EIATTR_PARAM_CBANK
	.align		4
        /*0550*/ 	.byte	0x04, 0x0a
        /*0552*/ 	.short	(.L_1003 - .L_1002)
	.align		4
.L_1002:
        /*0554*/ 	.word	index@(.nv.constant0._Z25selective_scan_bwd_kernelI32Selective_Scan_bwd_kernel_traitsILi128ELi16ELb0ELb0ELb0ELb0ELb0EN3c104HalfENS1_7complexIfEEEEv12SSMParamsBwd)
        /*0558*/ 	.short	0x0210
        /*055a*/ 	.short	0x01f0


	//----- nvinfo : EIATTR_SW_WAR
	.align		4
.L_1003:
        /*055c*/ 	.byte	0x04, 0x36
        /*055e*/ 	.short	(.L_1005 - .L_1004)
.L_1004:
        /*0560*/ 	.word	0x00000008
.L_1005:


//--------------------- .nv.info._Z25selective_scan_bwd_kernelI32Selective_Scan_bwd_kernel_traitsILi128ELi16ELb0ELb0ELb0ELb0ELb1EN3c104HalfENS1_7complexIfEEEEv12SSMParamsBwd --------------------------
	.section	.nv.info._Z25selective_scan_bwd_kernelI32Selective_Scan_bwd_kernel_traitsILi128ELi16ELb0ELb0ELb0ELb0ELb1EN3c104HalfENS1_7complexIfEEEEv12SSMParamsBwd,"",@"SHT_CUDA_INFO"
	.sectionflags	@""
	.align	4


	//----- nvinfo : EIATTR_CUDA_API_VERSION
	.align		4
        /*0000*/ 	.byte	0x04, 0x37
        /*0002*/ 	.short	(.L_1007 - .L_1006)
.L_1006:
        /*0004*/ 	.word	0x00000082


	//----- nvinfo : EIATTR_KPARAM_INFO
	.align		4
.L_1007:
        /*0008*/ 	.byte	0x04, 0x17
        /*000a*/ 	.short	(.L_1009 - .L_1008)
.L_1008:
        /*000c*/ 	.word	0x00000000
        /*0010*/ 	.short	0x0000
        /*0012*/ 	.short	0x0000
        /*0014*/ 	.byte	0x00, 0xf0, 0xc1, 0x07


	//----- nvinfo : EIATTR_SPARSE_MMA_MASK
	.align		4
.L_1009:
        /*0018*/ 	.byte	0x03, 0x50
        /*001a*/ 	.short	0x0000


	//----- nvinfo : EIATTR_MAXREG_COUNT
	.align		4
        /*001c*/ 	.byte	0x03, 0x1b
        /*001e*/ 	.short	0x00ff


	//----- nvinfo : EIATTR_NUM_BARRIERS
	.align		4
        /*0020*/ 	.byte	0x02, 0x4c
        /*0022*/ 	.byte	0x01
	.zero		1


	//----- nvinfo : EIATTR_ANNOTATIONS
	.align		4
        /*0024*/ 	.byte	0x04, 0x55
        /*0026*/ 	.short	(.L_1011 - .L_1010)


	//   ....[0]....
.L_1010:
        /*0028*/ 	.word	0x00000001
        /*002c*/ 	.byte	0xc0, 0x05, 0x00, 0x00, 0x01, 0x00, 0x00, 0x00, 0x80, 0xc9, 0x00, 0x00


	//----- nvinfo : EIATTR_MERCURY_ISA_VERSION
	.align		4
.L_1011:
        /*0038*/ 	.byte	0x03, 0x5f
        /*003a*/ 	.short	0x0101


	//----- nvinfo : EIATTR_COOP_GROUP_MASK_REGIDS
	.align		4
        /*003c*/ 	.byte	0x04, 0x29
        /*003e*/ 	.short	(.L_1013 - .L_1012)


	//   ....[0]....
.L_1012:
        /*0040*/ 	.word	0xffffffff


	//   ....[1]....
        /*0044*/ 	.word	0xffffffff


	//   ....[2]....
        /*0048*/ 	.word	0xffffffff


	//   ....[3]....
        /*004c*/ 	.word	0xffffffff


	//   ....[4]....
        /*0050*/ 	.word	0xffffffff


	//   ....[5]....
        /*0054*/ 	.word	0xffffffff


	//   ....[6]....
        /*0058*/ 	.word	0xffffffff


	//   ....[7]....
        /*005c*/ 	.word	0xffffffff


	//   ....[8]....
        /*0060*/ 	.word	0xffffffff


	//   ....[9]....
        /*0064*/ 	.word	0xffffffff


	//   ....[10]....
        /*0068*/ 	.word	0xffffffff


	//   ....[11]....
        /*006c*/ 	.word	0xffffffff


	//   ....[12]....
        /*0070*/ 	.word	0xffffffff


	//   ....[13]....
        /*0074*/ 	.word	0xffffffff


	//   ....[14]....
        /*0078*/ 	.word	0xffffffff


	//   ....[15]....
        /*007c*/ 	.word	0xffffffff


	//   ....[16]....
        /*0080*/ 	.word	0xffffffff


	//   ....[17]....
        /*0084*/ 	.word	0xffffffff


	//   ....[18]....
        /*0088*/ 	.word	0xffffffff


	//   ....[19]....
        /*008c*/ 	.word	0xffffffff


	//   ....[20]....
        /*0090*/ 	.word	0xffffffff


	//   ....[21]....
        /*0094*/ 	.word	0xffffffff


	//   ....[22]....
        /*0098*/ 	.word	0xffffffff


	//   ....[23]....
        /*009c*/ 	.word	0xffffffff


	//   ....[24]....
        /*00a0*/ 	.word	0xffffffff


	//   ....[25]....
        /*00a4*/ 	.word	0xffffffff


	//   ....[26]....
        /*00a8*/ 	.word	0xffffffff


	//   ....[27]....
        /*00ac*/ 	.word	0xffffffff


	//   ....[28]....
        /*00b0*/ 	.word	0xffffffff


	//   ....[29]....
        /*00b4*/ 	.word	0xffffffff


	//   ....[30]....
        /*00b8*/ 	.word	0xffffffff


	//   ....[31]....
        /*00bc*/ 	.word	0xffffffff


	//   ....[32]....
        /*00c0*/ 	.word	0xffffffff


	//   ....[33]....
        /*00c4*/ 	.word	0xffffffff


	//   ....[34]....
        /*00c8*/ 	.word	0xffffffff


	//   ....[35]....
        /*00cc*/ 	.word	0xffffffff


	//   ....[36]....
        /*00d0*/ 	.word	0xffffffff


	//   ....[37]....
        /*00d4*/ 	.word	0xffffffff


	//   ....[38]....
        /*00d8*/ 	.word	0xffffffff


	//   ....[39]....
        /*00dc*/ 	.word	0xffffffff


	//   ....[40]....
        /*00e0*/ 	.word	0xffffffff


	//   ....[41]....
        /*00e4*/ 	.word	0xffffffff


	//   ....[42]....
        /*00e8*/ 	.word	0xffffffff


	//   ....[43]....
        /*00ec*/ 	.word	0xffffffff


	//   ....[44]....
        /*00f0*/ 	.word	0xffffffff


	//   ....[45]....
        /*00f4*/ 	.word	0xffffffff


	//   ....[46]....
        /*00f8*/ 	.word	0xffffffff


	//   ....[47]....
        /*00fc*/ 	.word	0xffffffff


	//   ....[48]....
        /*0100*/ 	.word	0xffffffff


	//   ....[49]....
        /*0104*/ 	.word	0xffffffff


	//   ....[50]....
        /*0108*/ 	.word	0xffffffff


	//   ....[51]....
        /*010c*/ 	.word	0xffffffff


	//   ....[52]....
        /*0110*/ 	.word	0xffffffff


	//   ....[53]....
        /*0114*/ 	.word	0xffffffff


	//   ....[54]....
        /*0118*/ 	.word	0xffffffff


	//   ....[55]....
        /*011c*/ 	.word	0xffffffff


	//   ....[56]....
        /*0120*/ 	.word	0xffffffff


	//   ....[57]....
        /*0124*/ 	.word	0xffffffff


	//   ....[58]....
        /*0128*/ 	.word	0xffffffff


	//   ....[59]....
        /*012c*/ 	.word	0xffffffff


	//   ....[60]....
        /*0130*/ 	.word	0xffffffff


	//   ....[61]....
        /*0134*/ 	.word	0xffffffff


	//   ....[62]....
        /*0138*/ 	.word	0xffffffff


	//   ....[63]....
        /*013c*/ 	.word	0xffffffff


	//   ....[64]....
        /*0140*/ 	.word	0xffffffff


	//   ....[65]....
        /*0144*/ 	.word	0xffffffff


	//   ....[66]....
        /*0148*/ 	.word	0xffffffff


	//   ....[67]....
        /*014c*/ 	.word	0xffffffff


	//   ....[68]....
        /*0150*/ 	.word	0xffffffff


	//   ....[69]....
        /*0154*/ 	.word	0xffffffff


	//   ....[70]....
        /*0158*/ 	.word	0xffffffff


	//   ....[71]....
        /*015c*/ 	.word	0xffffffff


	//   ....[72]....
        /*0160*/ 	.word	0xffffffff


	//   ....[73]....
        /*0164*/ 	.word	0xffffffff


	//   ....[74]....
        /*0168*/ 	.word	0xffffffff


	//   ....[75]....
        /*016c*/ 	.word	0xffffffff


	//   ....[76]....
        /*0170*/ 	.word	0xffffffff


	//   ....[77]....
        /*0174*/ 	.word	0xffffffff


	//   ....[78]....
        /*0178*/ 	.word	0xffffffff


	//   ....[79]....
        /*017c*/ 	.word	0xffffffff


	//   ....[80]....
        /*0180*/ 	.word	0xffffffff


	//   ....[81]....
        /*0184*/ 	.word	0xffffffff


	//   ....[82]....
        /*0188*/ 	.word	0xffffffff


	//   ....[83]....
        /*018c*/ 	.word	0xffffffff


	//   ....[84]....
        /*0190*/ 	.word	0xffffffff


	//   ....[85]....
        /*0194*/ 	.word	0xffffffff


	//   ....[86]....
        /*0198*/ 	.word	0xffffffff


	//   ....[87]....
        /*019c*/ 	.word	0xffffffff


	//   ....[88]....
        /*01a0*/ 	.word	0xffffffff


	//   ....[89]....
        /*01a4*/ 	.word	0xffffffff


	//   ....[90]....
        /*01a8*/ 	.word	0xffffffff


	//   ....[91]....
        /*01ac*/ 	.word	0xffffffff


	//   ....[92]....
        /*01b0*/ 	.word	0xffffffff


	//   ....[93]....
        /*01b4*/ 	.word	0xffffffff


	//   ....[94]....
        /*01b8*/ 	.word	0xffffffff


	//   ....[95]....
        /*01bc*/ 	.word	0xffffffff


	//   ....[96]....
        /*01c0*/ 	.word	0xffffffff


	//   ....[97]....
        /*01c4*/ 	.word	0xffffffff


	//   ....[98]....
        /*01c8*/ 	.word	0xffffffff


	//   ....[99]....
        /*01cc*/ 	.word	0x0500004f


	//   ....[100]....
        /*01d0*/ 	.word	0x0500004f


	//   ....[101]....
        /*01d4*/ 	.word	0x0500004f


	//   ....[102]....
        /*01d8*/ 	.word	0x0500004f


	//   ....[103]....
        /*01dc*/ 	.word	0x0500004f


	//   ....[104]....
        /*01e0*/ 	.word	0x0500004f


	//   ....[105]....
        /*01e4*/ 	.word	0x0500004f


	//   ....[106]....
        /*01e8*/ 	.word	0x0500004f


	//   ....[107]....
        /*01ec*/ 	.word	0x0500004f


	//   ....[108]....
        /*01f0*/ 	.word	0x0500004f


	//   ....[109]....
        /*01f4*/ 	.word	0x0500004f


	//   ....[110]....
        /*01f8*/ 	.word	0x0500004f


	//   ....[111]....
        /*01fc*/ 	.word	0x0500004f


	//   ....[112]....
        /*0200*/ 	.word	0x0500004f


	//   ....[113]....
        /*0204*/ 	.word	0x0500004f


	//   ....[114]....
        /*0208*/ 	.word	0x0500004f


	//   ....[115]....
        /*020c*/ 	.word	0x0500004f


	//   ....[116]....
        /*0210*/ 	.word	0x0500004f


	//   ....[117]....
        /*0214*/ 	.word	0x0500004f


	//   ....[118]....
        /*0218*/ 	.word	0x0500004f


	//   ....[119]....
        /*021c*/ 	.word	0x0500004f


	//   ....[120]....
        /*0220*/ 	.word	0x0500004f


	//   ....[121]....
        /*0224*/ 	.word	0x0500004f


	//   ....[122]....
        /*0228*/ 	.word	0x0500004f


	//   ....[123]....
        /*022c*/ 	.word	0x0500004f


	//   ....[124]....
        /*0230*/ 	.word	0x0500004f


	//   ....[125]....
        /*0234*/ 	.word	0x0500004f


	//   ....[126]....
        /*0238*/ 	.word	0x0500004f


	//   ....[127]....
        /*023c*/ 	.word	0x0500004f


	//   ....[128]....
        /*0240*/ 	.word	0x0500004f


	//   ....[129]....
        /*0244*/ 	.word	0x0500004f


	//   ....[130]....
        /*0248*/ 	.word	0x0500004f


	//   ....[131]....
        /*024c*/ 	.word	0x0500004f


	//   ....[132]....
        /*0250*/ 	.word	0x0500004f


	//   ....[133]....
        /*0254*/ 	.word	0x0500004f


	//   ....[134]....
        /*0258*/ 	.word	0x0500004f


	//   ....[135]....
        /*025c*/ 	.word	0x0500004f


	//   ....[136]....
        /*0260*/ 	.word	0x0500004f


	//   ....[137]....
        /*0264*/ 	.word	0x0500004f


	//   ....[138]....
        /*0268*/ 	.word	0x0500004f


	//   ....[139]....
        /*026c*/ 	.word	0x0500004f


	//   ....[140]....
        /*0270*/ 	.word	0x0500004f


	//   ....[141]....
        /*0274*/ 	.word	0x0500004f


	//   ....[142]....
        /*0278*/ 	.word	0x0500004f


	//   ....[143]....
        /*027c*/ 	.word	0x0500004f


	//   ....[144]....
        /*0280*/ 	.word	0x0500004f


	//   ....[145]....
        /*0284*/ 	.word	0x0500004f


	//   ....[146]....
        /*0288*/ 	.word	0x0500004f


	//   ....[147]....
        /*028c*/ 	.word	0x0500004f


	//   ....[148]....
        /*0290*/ 	.word	0x0500004f


	//   ....[149]....
        /*0294*/ 	.word	0x0500004f


	//   ....[150]....
        /*0298*/ 	.word	0x0500004f


	//   ....[151]....
        /*029c*/ 	.word	0x0500004f


	//   ....[152]....
        /*02a0*/ 	.word	0x0500004f


	//   ....[153]....
        /*02a4*/ 	.word	0x0500004f


	//   ....[154]....
        /*02a8*/ 	.word	0x0500004f


	//   ....[155]....
        /*02ac*/ 	.word	0x0500004f


	//   ....[156]....
        /*02b0*/ 	.word	0x0500004f


	//   ....[157]....
        /*02b4*/ 	.word	0x0500004f


	//   ....[158]....
        /*02b8*/ 	.word	0x0500004f


	//   ....[159]....
        /*02bc*/ 	.word	0x0500004f


	//   ....[160]....
        /*02c0*/ 	.word	0x0500004f


	//   ....[161]....
        /*02c4*/ 	.word	0x0500004f


	//   ....[162]....
        /*02c8*/ 	.word	0x0500004f


	//----- nvinfo : EIATTR_COOP_GROUP_INSTR_OFFSETS
	.align		4
.L_1013:
        /*02cc*/ 	.byte	0x04, 0x28
        /*02ce*/ 	.short	(.L_1015 - .L_1014)


	//   ....[0]....
.L_1014:
        /*02d0*/ 	.word	0x00001150


	//   ....[1]....
        /*02d4*/ 	.word	0x00001700


	//   ....[2]....
        /*02d8*/ 	.word	0x00001da0


	//   ....[3]....
        /*02dc*/ 	.word	0x000023e0


	//   ....[4]....
        /*02e0*/ 	.word	0x00002ae0


	//   ....[5]....
        /*02e4*/ 	.word	0x00003770


	//   ....[6]....
        /*02e8*/ 	.word	0x00004430


	//   ....[7]....
        /*02ec*/ 	.word	0x00006bd0


	//   ....[8]....
        /*02f0*/ 	.word	0x00006bf0


	//   ....[9]....
        /*02f4*/ 	.word	0x00006c00


	//   ....[10]....
        /*02f8*/ 	.word	0x00006c10


	//   ....[11]....
        /*02fc*/ 	.word	0x00006cb0


	//   ....[12]....
        /*0300*/ 	.word	0x00006cd0


	//   ....[13]....
        /*0304*/ 	.word	0x00006d00


	//   ....[14]....
        /*0308*/ 	.word	0x00006d10


	//   ....[15]....
        /*030c*/ 	.word	0x00006dd0


	//   ....[16]....
        /*0310*/ 	.word	0x00006df0


	//   ....[17]....
        /*0314*/ 	.word	0x00006e00


	//   ....[18]....
        /*0318*/ 	.word	0x00006e10


	//   ....[19]....
        /*031c*/ 	.word	0x00006eb0


	//   ....[20]....
        /*0320*/ 	.word	0x00006ee0


	//   ....[21]....
        /*0324*/ 	.word	0x00006f00


	//   ....[22]....
        /*0328*/ 	.word	0x00006f10


	//   ....[23]....
        /*032c*/ 	.word	0x00006fb0


	//   ....[24]....
        /*0330*/ 	.word	0x00006fe0


	//   ....[25]....
        /*0334*/ 	.word	0x00006ff0


	//   ....[26]....
        /*0338*/ 	.word	0x00007000


	//   ....[27]....
        /*033c*/ 	.word	0x00007170


	//   ....[28]....
        /*0340*/ 	.word	0x00007180


	//   ....[29]....
        /*0344*/ 	.word	0x00007190


	//   ....[30]....
        /*0348*/ 	.word	0x000071a0


	//   ....[31]....
        /*034c*/ 	.word	0x000071b0


	//   ....[32]....
        /*0350*/ 	.word	0x000071c0


	//   ....[33]....
        /*0354*/ 	.word	0x000071d0


	//   ....[34]....
        /*0358*/ 	.word	0x000071e0


	//   ....[35]....
        /*035c*/ 	.word	0x00008750


	//   ....[36]....
        /*0360*/ 	.word	0x00008760


	//   ....[37]....
        /*0364*/ 	.word	0x00008770


	//   ....[38]....
        /*0368*/ 	.word	0x00008780


	//   ....[39]....
        /*036c*/ 	.word	0x000088a0


	//   ....[40]....
        /*0370*/ 	.word	0x000088b0


	//   ....[41]....
        /*0374*/ 	.word	0x000088c0


	//   ....[42]....
        /*0378*/ 	.word	0x000088d0


	//   ....[43]....
        /*037c*/ 	.word	0x000089f0


	//   ....[44]....
        /*0380*/ 	.word	0x00008a00


	//   ....[45]....
        /*0384*/ 	.word	0x00008a10


	//   ....[46]....
        /*0388*/ 	.word	0x00008a20


	//   ....[47]....
        /*038c*/ 	.word	0x00008b40


	//   ....[48]....
        /*0390*/ 	.word	0x00008b50


	//   ....[49]....
        /*0394*/ 	.word	0x00008b60


	//   ....[50]....
        /*0398*/ 	.word	0x00008b70


	//   ....[51]....
        /*039c*/ 	.word	0x00008c90


	//   ....[52]....
        /*03a0*/ 	.word	0x00008ca0


	//   ....[53]....
        /*03a4*/ 	.word	0x00008cb0


	//   ....[54]....
        /*03a8*/ 	.word	0x00008cc0


	//   ....[55]....
        /*03ac*/ 	.word	0x00008dd0


	//   ....[56]....
        /*03b0*/ 	.word	0x00008de0


	//   ....[57]....
        /*03b4*/ 	.word	0x00008df0


	//   ....[58]....
        /*03b8*/ 	.word	0x00008e00


	//   ....[59]....
        /*03bc*/ 	.word	0x00008e10


	//   ....[60]....
        /*03c0*/ 	.word	0x00008e20


	//   ....[61]....
        /*03c4*/ 	.word	0x00008e30


	//   ....[62]....
        /*03c8*/ 	.word	0x00008e70


	//   ....[63]....
        /*03cc*/ 	.word	0x00008eb0


	//   ....[64]....
        /*03d0*/ 	.word	0x00008ec0


	//   ....[65]....
        /*03d4*/ 	.word	0x00008ed0


	//   ....[66]....
        /*03d8*/ 	.word	0x00008ee0


	//   ....[67]....
        /*03dc*/ 	.word	0x0000a5f0


	//   ....[68]....
        /*03e0*/ 	.word	0x0000a630


	//   ....[69]....
        /*03e4*/ 	.word	0x0000a670


	//   ....[70]....
        /*03e8*/ 	.word	0x0000a6b0


	//   ....[71]....
        /*03ec*/ 	.word	0x0000a7c0


	//   ....[72]....
        /*03f0*/ 	.word	0x0000a800


	//   ....[73]....
        /*03f4*/ 	.word	0x0000a840


	//   ....[74]....
        /*03f8*/ 	.word	0x0000a880


	//   ....[75]....
        /*03fc*/ 	.word	0x0000a990


	//   ....[76]....
        /*0400*/ 	.word	0x0000a9d0


	//   ....[77]....
        /*0404*/ 	.word	0x0000aa10


	//   ....[78]....
        /*0408*/ 	.word	0x0000aa50


	//   ....[79]....
        /*040c*/ 	.word	0x0000ab60


	//   ....[80]....
        /*0410*/ 	.word	0x0000aba0


	//   ....[81]....
        /*0414*/ 	.word	0x0000abe0


	//   ....[82]....
        /*0418*/ 	.word	0x0000ac20


	//   ....[83]....
        /*041c*/ 	.word	0x0000adc0


	//   ....[84]....
        /*0420*/ 	.word	0x0000ae00


	//   ....[85]....
        /*0424*/ 	.word	0x0000ae40


	//   ....[86]....
        /*0428*/ 	.word	0x0000ae80


	//   ....[87]....
        /*042c*/ 	.word	0x0000b600


	//   ....[88]....
        /*0430*/ 	.word	0x0000c210


	//   ....[89]....
        /*0434*/ 	.word	0x0000c7f0


	//   ....[90]....
        /*0438*/ 	.word	0x0000c840


	//   ....[91]....
        /*043c*/ 	.word	0x0000c8b0


	//   ....[92]....
        /*0440*/ 	.word	0x0000c8f0


	//   ....[93]....
        /*0444*/ 	.word	0x0000c920


	//   ....[94]....
        /*0448*/ 	.word	0x0000ca90


	//   ....[95]....
        /*044c*/ 	.word	0x0000cad0


	//   ....[96]....
        /*0450*/ 	.word	0x0000cb40


	//   ....[97]....
        /*0454*/ 	.word	0x0000cb90


	//   ....[98]....
        /*0458*/ 	.word	0x0000cbb0


	//   ....[99]....
        /*045c*/ 	.word	0x0000d3f0


	//   ....[100]....
        /*0460*/ 	.word	0x0000d440


	//   ....[101]....
        /*0464*/ 	.word	0x0000d490


	//   ....[102]....
        /*0468*/ 	.word	0x0000d4e0


	//   ....[103]....
        /*046c*/ 	.word	0x0000d5f0


	//   ....[104]....
        /*0470*/ 	.word	0x0000d640


	//   ....[105]....
        /*0474*/ 	.word	0x0000d690


	//   ....[106]....
        /*0478*/ 	.word	0x0000d6e0


	//   ....[107]....
        /*047c*/ 	.word	0x0000d7f0


	//   ....[108]....
        /*0480*/ 	.word	0x0000d840


	//   ....[109]....
        /*0484*/ 	.word	0x0000d890


	//   ....[110]....
        /*0488*/ 	.word	0x0000d8e0


	//   ....[111]....
        /*048c*/ 	.word	0x0000d9f0


	//   ....[112]....
        /*0490*/ 	.word	0x0000da40


	//   ....[113]....
        /*0494*/ 	.word	0x0000da90


	//   ....[114]....
        /*0498*/ 	.word	0x0000dae0


	//   ....[115]....
        /*049c*/ 	.word	0x0000dbf0


	//   ....[116]....
        /*04a0*/ 	.word	0x0000dc40


	//   ....[117]....
        /*04a4*/ 	.word	0x0000dc90


	//   ....[118]....
        /*04a8*/ 	.word	0x0000dce0


	//   ....[119]....
        /*04ac*/ 	.word	0x0000dd80


	//   ....[120]....
        /*04b0*/ 	.word	0x0000de20


	//   ....[121]....
        /*04b4*/ 	.word	0x0000dec0


	//   ....[122]....
        /*04b8*/ 	.word	0x0000df60


	//   ....[123]....
        /*04bc*/ 	.word	0x0000e000


	//   ....[124]....
        /*04c0*/ 	.word	0x0000e0b0


	//   ....[125]....
        /*04c4*/ 	.word	0x0000e110


	//   ....[126]....
        /*04c8*/ 	.word	0x0000e160


	//   ....[127]....
        /*04cc*/ 	.word	0x0000e190


	//   ....[128]....
        /*04d0*/ 	.word	0x0000e1f0


	//   ....[129]....
        /*04d4*/ 	.word	0x0000e240


	//   ....[130]....
        /*04d8*/ 	.word	0x0000e290


	//   ....[131]....
        /*04dc*/ 	.word	0x0000e320


	//   ....[132]....
        /*04e0*/ 	.word	0x0000e370


	//   ....[133]....
        /*04e4*/ 	.word	0x0000e3c0


	//   ....[134]....
        /*04e8*/ 	.word	0x0000e410


	//   ....[135]....
        /*04ec*/ 	.word	0x0000e4a0


	//   ....[136]....
        /*04f0*/ 	.word	0x0000e530


	//   ....[137]....
        /*04f4*/ 	.word	0x0000e580


	//   ....[138]....
        /*04f8*/ 	.word	0x0000e5d0


	//   ....[139]....
        /*04fc*/ 	.word	0x0000e660


	//   ....[140]....
        /*0500*/ 	.word	0x0000e6f0


	//   ....[141]....
        /*0504*/ 	.word	0x0000e740


	//   ....[142]....
        /*0508*/ 	.word	0x0000e790


	//   ....[143]....
        /*050c*/ 	.word	0x0000e820


	//   ....[144]....
        /*0510*/ 	.word	0x0000e8b0


	//   ....[145]....
        /*0514*/ 	.word	0x0000e900


	//   ....[146]....
        /*0518*/ 	.word	0x0000e950


	//   ....[147]....
        /*051c*/ 	.word	0x0000e9e0


	//   ....[148]....
        /*0520*/ 	.word	0x0000ea70


	//   ....[149]....
        /*0524*/ 	.word	0x0000eac0


	//   ....[150]....
        /*0528*/ 	.word	0x0000eb10


	//   ....[151]....
        /*052c*/ 	.word	0x0000eba0


	//   ....[152]....
        /*0530*/ 	.word	0x0000ec50


	//   ....[153]....
        /*0534*/ 	.word	0x0000ecb0


	//   ....[154]....
        /*0538*/ 	.word	0x0000ed40


	//   ....[155]....
        /*053c*/ 	.word	0x0000ed90


	//   ....[156]....
        /*0540*/ 	.word	0x0000ede0


	//   ....[157]....
        /*0544*/ 	.word	0x0000ee30


	//   ....[158]....
        /*0548*/ 	.word	0x0000ee80


	//   ....[159]....
        /*054c*/ 	.word	0x0000eec0


	//   ....[160]....
        /*0550*/ 	.word	0x0000ef10


	//   ....[161]....
        /*0554*/ 	.word	0x0000ef60


	//   ....[162]....
        /*0558*/ 	.word	0x0000efb0


	//----- nvinfo : EIATTR_EXIT_INSTR_OFFSETS
	.align		4
.L_1015:
        /*055c*/ 	.byte	0x04, 0x1c
        /*055e*/ 	.short	(.L_1017 - .L_1016)


	//   ....[0]....
.L_1016:
        /*0560*/ 	.word	0x0000cd00


	//   ....[1]....
        /*0564*/ 	.word	0x0000d390


	//----- nvinfo : EIATTR_MAX_THREADS
	.align		4
.L_1017:
        /*0568*/ 	.byte	0x04, 0x05
        /*056a*/ 	.short	(.L_1019 - .L_1018)
.L_1018:
        /*056c*/ 	.word	0x00000080
        /*0570*/ 	.word	0x00000001
        /*0574*/ 	.word	0x00000001


	//----- nvinfo : EIATTR_CRS_STACK_SIZE
	.align		4
.L_1019:
        /*0578*/ 	.byte	0x04, 0x1e
        /*057a*/ 	.short	(.L_1021 - .L_1020)
.L_1020:
        /*057c*/ 	.word	0x00000000


	//----- nvinfo : EIATTR_CBANK_PARAM_SIZE
	.align		4
.L_1021:
        /*0580*/ 	.byte	0x03, 0x19
        /*0582*/ 	.short	0x01f0


	//----- nvinfo : EIATTR_PARAM_CBANK
	.align		4
        /*0584*/ 	.byte	0x04, 0x0a
        /*0586*/ 	.short	(.L_1023 - .L_1022)
	.align		4
.L_1022:
        /*0588*/ 	.word	index@(.nv.constant0._Z25selective_scan_bwd_kernelI32Selective_Scan_bwd_kernel_traitsILi128ELi16ELb0ELb0ELb0ELb0ELb1EN3c104HalfENS1_7complexIfEEEEv12SSMParamsBwd)
        /*058c*/ 	.short	0x0210
        /*058e*/ 	.short	0x01f0


	//----- nvinfo : EIATTR_SW_WAR
	.align		4
.L_1023:
        /*0590*/ 	.byte	0x04, 0x36
        /*0592*/ 	.short	(.L_1025 - .L_1024)
.L_1024:
        /*0594*/ 	.word	0x00000008
.L_1025:


//--------------------- .nv.info._Z25selective_scan_bwd_kernelI32Selective_Scan_bwd_kernel_traitsILi128ELi16ELb0ELb0ELb0ELb1ELb0EN3c104HalfENS1_7complexIfEEEEv12SSMParamsBwd --------------------------
	.section	.nv.info._Z25selective_scan_bwd_kernelI32Selective_Scan_bwd_kernel_traitsILi128ELi16ELb0ELb0ELb0ELb1ELb0EN3c104HalfENS1_7complexIfEEEEv12SSMParamsBwd,"",@"SHT_CUDA_INFO"
	.sectionflags	@""
	.align	4


	//----- nvinfo : EIATTR_CUDA_API_VERSION
	.align		4
        /*0000*/ 	.byte	0x04, 0x37
        /*0002*/ 	.short	(.L_1027 - .L_1026)
.L_1026:
        /*0004*/ 	.word	0x00000082


	//----- nvinfo : EIATTR_KPARAM_INFO
	.align		4
.L_1027:
        /*0008*/ 	.byte	0x04, 0x17
        /*000a*/ 	.short	(.L_1029 - .L_1028)
.L_1028:
        /*000c*/ 	.word	0x00000000
        /*0010*/ 	.short	0x0000
        /*0012*/ 	.short	0x0000
        /*0014*/ 	.byte	0x00, 0xf0, 0xc1, 0x07


	//----- nvinfo : EIATTR_SPARSE_MMA_MASK
	.align		4
.L_1029:
        /*0018*/ 	.byte	0x03, 0x50
        /*001a*/ 	.short	0x0000


	//----- nvinfo : EIATTR_MAXREG_COUNT
	.align		4
        /*001c*/ 	.byte	0x03, 0x1b
        /*001e*/ 	.short	0x00ff


	//----- nvinfo : EIATTR_NUM_BARRIERS
	.align		4
        /*0020*/ 	.byte	0x02, 0x4c
        /*0022*/ 	.byte	0x01
	.zero		1


	//----- nvinfo : EIATTR_MERCURY_ISA_VERSION
	.align		4
        /*0024*/ 	.byte	0x03, 0x5f
        /*0026*/ 	.short	0x0101


	//----- nvinfo : EIATTR_COOP_GROUP_MASK_REGIDS
	.align		4
        /*0028*/ 	.byte	0x04, 0x29
        /*002a*/ 	.short	(.L_1031 - .L_1030)


	//   ....[0]....
.L_1030:
        /*002c*/ 	.word	0xffffffff


	//   ....[1]....
        /*0030*/ 	.word	0xffffffff


	//   ....[2]....
        /*0034*/ 	.word	0xffffffff


	//   ....[3]....
        /*0038*/ 	.word	0xffffffff


	//   ....[4]....
        /*003c*/ 	.word	0xffffffff


	//   ....[5]....
        /*0040*/ 	.word	0xffffffff


	//   ....[6]....
        /*0044*/ 	.word	0xffffffff


	//   ....[7]....
        /*0048*/ 	.word	0xffffffff


	//   ....[8]....
        /*004c*/ 	.word	0xffffffff


	//   ....[9]....
        /*0050*/ 	.word	0xffffffff


	//   ....[10]....
        /*0054*/ 	.word	0xffffffff


	//   ....[11]....
        /*0058*/ 	.word	0xffffffff


	//   ....[12]....
        /*005c*/ 	.word	0xffffffff


	//   ....[13]....
        /*0060*/ 	.word	0xffffffff


	//   ....[14]....
        /*0064*/ 	.word	0xffffffff


	//   ....[15]....
        /*0068*/ 	.word	0xffffffff


	//   ....[16]....
        /*006c*/ 	.word	0xffffffff


	//   ....[17]....
        /*0070*/ 	.word	0xffffffff


	//   ....[18]....
        /*0074*/ 	.word	0xffffffff


	//   ....[19]....
        /*0078*/ 	.word	0xffffffff


	//   ....[20]....
        /*007c*/ 	.word	0xffffffff


	//   ....[21]....
        /*0080*/ 	.word	0xffffffff


	//   ....[22]....
        /*0084*/ 	.word	0xffffffff


	//   ....[23]....
        /*0088*/ 	.word	0xffffffff


	//   ....[24]....
        /*008c*/ 	.word	0xffffffff


	//   ....[25]....
        /*0090*/ 	.word	0xffffffff


	//   ....[26]....
        /*0094*/ 	.word	0xffffffff


	//   ....[27]....
        /*0098*/ 	.word	0xffffffff


	//   ....[28]....
        /*009c*/ 	.word	0xffffffff


	//   ....[29]....
        /*00a0*/ 	.word	0xffffffff


	//   ....[30]....
        /*00a4*/ 	.word	0xffffffff


	//   ....[31]....
        /*00a8*/ 	.word	0xffffffff


	//   ....[32]....
        /*00ac*/ 	.word	0xffffffff


	//   ....[33]....
        /*00b0*/ 	.word	0xffffffff


	//   ....[34]....
        /*00b4*/ 	.word	0xffffffff


	//   ....[35]....
        /*00b8*/ 	.word	0xffffffff


	//   ....[36]....
        /*00bc*/ 	.word	0xffffffff


	//   ....[37]....
        /*00c0*/ 	.word	0xffffffff


	//   ....[38]....
        /*00c4*/ 	.word	0xffffffff


	//   ....[39]....
        /*00c8*/ 	.word	0xffffffff


	//   ....[40]....
        /*00cc*/ 	.word	0xffffffff


	//   ....[41]....
        /*00d0*/ 	.word	0xffffffff


	//   ....[42]....
        /*00d4*/ 	.word	0xffffffff


	//   ....[43]....
        /*00d8*/ 	.word	0xffffffff


	//   ....[44]....
        /*00dc*/ 	.word	0xffffffff


	//   ....[45]....
        /*00e0*/ 	.word	0xffffffff


	//   ....[46]....
        /*00e4*/ 	.word	0xffffffff


	//   ....[47]....
        /*00e8*/ 	.word	0xffffffff


	//   ....[48]....
        /*00ec*/ 	.word	0xffffffff


	//   ....[49]....
        /*00f0*/ 	.word	0xffffffff


	//   ....[50]....
        /*00f4*/ 	.word	0xffffffff


	//   ....[51]....
        /*00f8*/ 	.word	0xffffffff


	//   ....[52]....
        /*00fc*/ 	.word	0xffffffff


	//   ....[53]....
        /*0100*/ 	.word	0xffffffff


	//   ....[54]....
        /*0104*/ 	.word	0xffffffff


	//   ....[55]....
        /*0108*/ 	.word	0xffffffff


	//   ....[56]....
        /*010c*/ 	.word	0xffffffff


	//   ....[57]....
        /*0110*/ 	.word	0xffffffff


	//   ....[58]....
        /*0114*/ 	.word	0xffffffff


	//   ....[59]....
        /*0118*/ 	.word	0xffffffff


	//   ....[60]....
        /*011c*/ 	.word	0xffffffff


	//   ....[61]....
        /*0120*/ 	.word	0xffffffff


	//   ....[62]....
        /*0124*/ 	.word	0xffffffff


	//   ....[63]....
        /*0128*/ 	.word	0xffffffff


	//   ....[64]....
        /*012c*/ 	.word	0xffffffff


	//   ....[65]....
        /*0130*/ 	.word	0xffffffff


	//   ....[66]....
        /*0134*/ 	.word	0xffffffff


	//   ....[67]....
        /*0138*/ 	.word	0xffffffff


	//   ....[68]....
        /*013c*/ 	.word	0xffffffff


	//   ....[69]....
        /*0140*/ 	.word	0xffffffff


	//   ....[70]....
        /*0144*/ 	.word	0xffffffff


	//   ....[71]....
        /*0148*/ 	.word	0xffffffff


	//   ....[72]....
        /*014c*/ 	.word	0xffffffff


	//   ....[73]....
        /*0150*/ 	.word	0xffffffff


	//   ....[74]....
        /*0154*/ 	.word	0xffffffff


	//   ....[75]....
        /*0158*/ 	.word	0xffffffff


	//   ....[76]....
        /*015c*/ 	.word	0xffffffff


	//   ....[77]....
        /*0160*/ 	.word	0xffffffff


	//   ....[78]....
        /*0164*/ 	.word	0xffffffff


	//   ....[79]....
        /*0168*/ 	.word	0xffffffff


	//   ....[80]....
        /*016c*/ 	.word	0xffffffff


	//   ....[81]....
        /*0170*/ 	.word	0xffffffff


	//   ....[82]....
        /*0174*/ 	.word	0xffffffff


	//   ....[83]....
        /*0178*/ 	.word	0xffffffff


	//   ....[84]....
        /*017c*/ 	.word	0xffffffff


	//   ....[85]....
        /*0180*/ 	.word	0xffffffff


	//   ....[86]....
        /*0184*/ 	.word	0xffffffff


	//   ....[87]....
        /*0188*/ 	.word	0xffffffff


	//   ....[88]....
        /*018c*/ 	.word	0xffffffff


	//   ....[89]....
        /*0190*/ 	.word	0xffffffff


	//   ....[90]....
        /*0194*/ 	.word	0xffffffff


	//   ....[91]....
        /*0198*/ 	.word	0xffffffff


	//   ....[92]....
        /*019c*/ 	.word	0xffffffff


	//   ....[93]....
        /*01a0*/ 	.word	0xffffffff


	//   ....[94]....
        /*01a4*/ 	.word	0xffffffff


	//   ....[95]....
        /*01a8*/ 	.word	0xffffffff


	//   ....[96]....
        /*01ac*/ 	.word	0x050000e0


	//   ....[97]....
        /*01b0*/ 	.word	0x050000e0


	//   ....[98]....
        /*01b4*/ 	.word	0x050000e0


	//   ....[99]....
        /*01b8*/ 	.word	0x050000e0


	//   ....[100]....
        /*01bc*/ 	.word	0x050000e0


	//   ....[101]....
        /*01c0*/ 	.word	0x050000e0


	//   ....[102]....
        /*01c4*/ 	.word	0x050000e0


	//   ....[103]....
        /*01c8*/ 	.word	0x050000e0


	//   ....[104]....
        /*01cc*/ 	.word	0x050000e0


	//   ....[105]....
        /*01d0*/ 	.word	0x050000e0


	//   ....[106]....
        /*01d4*/ 	.word	0x050000e0


	//   ....[107]....
        /*01d8*/ 	.word	0x050000e0


	//   ....[108]....
        /*01dc*/ 	.word	0x050000e0


	//   ....[109]....
        /*01e0*/ 	.word	0x050000e0


	//   ....[110]....
        /*01e4*/ 	.word	0x050000e0


	//   ....[111]....
        /*01e8*/ 	.word	0x050000e0


	//   ....[112]....
        /*01ec*/ 	.word	0x050000e0


	//   ....[113]....
        /*01f0*/ 	.word	0x050000e0


	//   ....[114]....
        /*01f4*/ 	.word	0x050000e0


	//   ....[115]....
        /*01f8*/ 	.word	0x050000e0


	//   ....[116]....
        /*01fc*/ 	.word	0x050000e0


	//   ....[117]....
        /*0200*/ 	.word	0x050000e0


	//   ....[118]....
        /*0204*/ 	.word	0x050000e0


	//   ....[119]....
        /*0208*/ 	.word	0x050000e0


	//   ....[120]....
        /*020c*/ 	.word	0x050000e0


	//   ....[121]....
        /*0210*/ 	.word	0x050000e0


	//   ....[122]....
        /*0214*/ 	.word	0x050000e0


	//   ....[123]....
        /*0218*/ 	.word	0x050000e0


	//   ....[124]....
        /*021c*/ 	.word	0x050000e0


	//   ....[125]....
        /*0220*/ 	.word	0x050000e0


	//   ....[126]....
        /*0224*/ 	.word	0x050000e0


	//   ....[127]....
        /*0228*/ 	.word	0x050000e0


	//   ....[128]....
        /*022c*/ 	.word	0x050000e0


	//   ....[129]....
        /*0230*/ 	.word	0x050000e0


	//   ....[130]....
        /*0234*/ 	.word	0x050000e0


	//   ....[131]....
        /*0238*/ 	.word	0x050000e0


	//   ....[132]....
        /*023c*/ 	.word	0x050000e0


	//   ....[133]....
        /*0240*/ 	.word	0x050000e0


	//   ....[134]....
        /*0244*/ 	.word	0x050000e0


	//   ....[135]....
        /*0248*/ 	.word	0x050000e0


	//   ....[136]....
        /*024c*/ 	.word	0x050000e0


	//   ....[137]....
        /*0250*/ 	.word	0x050000e0


	//   ....[138]....
        /*0254*/ 	.word	0x050000e0


	//   ....[139]....
        /*0258*/ 	.word	0x050000e0


	//   ....[140]....
        /*025c*/ 	.word	0x050000e0


	//   ....[141]....
        /*0260*/ 	.word	0x050000e0


	//   ....[142]....
        /*0264*/ 	.word	0x050000e0


	//   ....[143]....
        /*0268*/ 	.word	0x050000e0


	//   ....[144]....
        /*026c*/ 	.word	0x050000e0


	//   ....[145]....
        /*0270*/ 	.word	0x050000e0


	//   ....[146]....
        /*0274*/ 	.word	0x050000e0


	//   ....[147]....
        /*0278*/ 	.word	0x050000e0


	//   ....[148]....
        /*027c*/ 	.word	0x050000e0


	//   ....[149]....
        /*0280*/ 	.word	0x050000e0


	//   ....[150]....
        /*0284*/ 	.word	0x050000e0


	//   ....[151]....
        /*0288*/ 	.word	0x050000e0


	//   ....[152]....
        /*028c*/ 	.word	0x050000e0


	//   ....[153]....
        /*0290*/ 	.word	0x050000e0


	//   ....[154]....
        /*0294*/ 	.word	0x050000e0


	//   ....[155]....
        /*0298*/ 	.word	0x050000e0


	//   ....[156]....
        /*029c*/ 	.word	0x050000e0


	//   ....[157]....
        /*02a0*/ 	.word	0x050000e0


	//   ....[158]....
        /*02a4*/ 	.word	0x050000e0


	//   ....[159]....
        /*02a8*/ 	.word	0x050000e0


	//----- nvinfo : EIATTR_COOP_GROUP_INSTR_OFFSETS
	.align		4
.L_1031:
        /*02ac*/ 	.byte	0x04, 0x28
        /*02ae*/ 	.short	(.L_1033 - .L_1032)


	//   ....[0]....
.L_1032:
        /*02b0*/ 	.word	0x00001160


	//   ....[1]....
        /*02b4*/ 	.word	0x00001780


	//   ....[2]....
        /*02b8*/ 	.word	0x00001d20


	//   ....[3]....
        /*02bc*/ 	.word	0x00006730


	//   ....[4]....
        /*02c0*/ 	.word	0x00006750


	//   ....[5]....
        /*02c4*/ 	.word	0x00006760


	//   ....[6]....
        /*02c8*/ 	.word	0x00006770


	//   ....[7]....
        /*02cc*/ 	.word	0x00006820


	//   ....[8]....
        /*02d0*/ 	.word	0x00006850


	//   ....[9]....
        /*02d4*/ 	.word	0x00006860


	//   ....[10]....
        /*02d8*/ 	.word	0x00006870


	//   ....[11]....
        /*02dc*/ 	.word	0x00006930


	//   ....[12]....
        /*02e0*/ 	.word	0x00006950


	//   ....[13]....
        /*02e4*/ 	.word	0x00006960


	//   ....[14]....
        /*02e8*/ 	.word	0x00006970


	//   ....[15]....
        /*02ec*/ 	.word	0x00006a10


	//   ....[16]....
        /*02f0*/ 	.word	0x00006a40


	//   ....[17]....
        /*02f4*/ 	.word	0x00006a60


	//   ....[18]....
        /*02f8*/ 	.word	0x00006a70


	//   ....[19]....
        /*02fc*/ 	.word	0x00006b10


	//   ....[20]....
        /*0300*/ 	.word	0x00006b40


	//   ....[21]....
        /*0304*/ 	.word	0x00006b50


	//   ....[22]....
        /*0308*/ 	.word	0x00006b60


	//   ....[23]....
        /*030c*/ 	.word	0x00006cd0


	//   ....[24]....
        /*0310*/ 	.word	0x00006ce0


	//   ....[25]....
        /*0314*/ 	.word	0x00006cf0


	//   ....[26]....
        /*0318*/ 	.word	0x00006d00


	//   ....[27]....
        /*031c*/ 	.word	0x00006d10


	//   ....[28]....
        /*0320*/ 	.word	0x00006d20


	//   ....[29]....
        /*0324*/ 	.word	0x00006d30


	//   ....[30]....
        /*0328*/ 	.word	0x00006d40


	//   ....[31]....
        /*032c*/ 	.word	0x000082d0


	//   ....[32]....
        /*0330*/ 	.word	0x00008300


	//   ....[33]....
        /*0334*/ 	.word	0x00008310


	//   ....[34]....
        /*0338*/ 	.word	0x00008320


	//   ....[35]....
        /*033c*/ 	.word	0x00008440


	//   ....[36]....
        /*0340*/ 	.word	0x00008450


	//   ....[37]....
        /*0344*/ 	.word	0x00008460


	//   ....[38]....
        /*0348*/ 	.word	0x00008470


	//   ....[39]....
        /*034c*/ 	.word	0x00008590


	//   ....[40]....
        /*0350*/ 	.word	0x000085a0


	//   ....[41]....
        /*0354*/ 	.word	0x000085b0


	//   ....[42]....
        /*0358*/ 	.word	0x000085c0


	//   ....[43]....
        /*035c*/ 	.word	0x000086e0


	//   ....[44]....
        /*0360*/ 	.word	0x000086f0


	//   ....[45]....
        /*0364*/ 	.word	0x00008700


	//   ....[46]....
        /*0368*/ 	.word	0x00008710


	//   ....[47]....
        /*036c*/ 	.word	0x00008830


	//   ....[48]....
        /*0370*/ 	.word	0x00008840


	//   ....[49]....
        /*0374*/ 	.word	0x00008850


	//   ....[50]....
        /*0378*/ 	.word	0x00008860


	//   ....[51]....
        /*037c*/ 	.word	0x00008980


	//   ....[52]....
        /*0380*/ 	.word	0x00008990


	//   ....[53]....
        /*0384*/ 	.word	0x000089a0


	//   ....[54]....
        /*0388*/ 	.word	0x000089b0


	//   ....[55]....
        /*038c*/ 	.word	0x000089c0


	//   ....[56]....
        /*0390*/ 	.word	0x000089d0


	//   ....[57]....
        /*0394*/ 	.word	0x000089e0


	//   ....[58]....
        /*0398*/ 	.word	0x00008a20


	//   ....[59]....
        /*039c*/ 	.word	0x00008a40


	//   ....[60]....
        /*03a0*/ 	.word	0x00008a50


	//   ....[61]....
        /*03a4*/ 	.word	0x00008a60


	//   ....[62]....
        /*03a8*/ 	.word	0x00008a70


	//   ....[63]....
        /*03ac*/ 	.word	0x0000a180


	//   ....[64]....
        /*03b0*/ 	.word	0x0000a1c0


	//   ....[65]....
        /*03b4*/ 	.word	0x0000a200


	//   ....[66]....
        /*03b8*/ 	.word	0x0000a240


	//   ....[67]....
        /*03bc*/ 	.word	0x0000a390


	//   ....[68]....
        /*03c0*/ 	.word	0x0000a3d0


	//   ....[69]....
        /*03c4*/ 	.word	0x0000a410


	//   ....[70]....
        /*03c8*/ 	.word	0x0000a450


	//   ....[71]....
        /*03cc*/ 	.word	0x0000a560


	//   ....[72]....
        /*03d0*/ 	.word	0x0000a5a0


	//   ....[73]....
        /*03d4*/ 	.word	0x0000a5f0


	//   ....[74]....
        /*03d8*/ 	.word	0x0000a630


	//   ....[75]....
        /*03dc*/ 	.word	0x0000a730


	//   ....[76]....
        /*03e0*/ 	.word	0x0000a770


	//   ....[77]....
        /*03e4*/ 	.word	0x0000a7d0


	//   ....[78]....
        /*03e8*/ 	.word	0x0000a810


	//   ....[79]....
        /*03ec*/ 	.word	0x0000a900


	//   ....[80]....
        /*03f0*/ 	.word	0x0000a940


	//   ....[81]....
        /*03f4*/ 	.word	0x0000a9a0


	//   ....[82]....
        /*03f8*/ 	.word	0x0000a9e0


	//   ....[83]....
        /*03fc*/ 	.word	0x0000b4e0


	//   ....[84]....
        /*0400*/ 	.word	0x0000c070


	//   ....[85]....
        /*0404*/ 	.word	0x0000cc40


	//   ....[86]....
        /*0408*/ 	.word	0x0000d250


	//   ....[87]....
        /*040c*/ 	.word	0x0000d290


	//   ....[88]....
        /*0410*/ 	.word	0x0000d2f0


	//   ....[89]....
        /*0414*/ 	.word	0x0000d350


	//   ....[90]....
        /*0418*/ 	.word	0x0000d380


	//   ....[91]....
        /*041c*/ 	.word	0x0000d500


	//   ....[92]....
        /*0420*/ 	.word	0x0000d540


	//   ....[93]....
        /*0424*/ 	.word	0x0000d5b0


	//   ....[94]....
        /*0428*/ 	.word	0x0000d600


	//   ....[95]....
        /*042c*/ 	.word	0x0000d620


	//   ....[96]....
        /*0430*/ 	.word	0x0000df20


	//   ....[97]....
        /*0434*/ 	.word	0x0000df70


	//   ....[98]....
        /*0438*/ 	.word	0x0000dfc0


	//   ....[99]....
        /*043c*/ 	.word	0x0000e010


	//   ....[100]....
        /*0440*/ 	.word	0x0000e120


	//   ....[101]....
        /*0444*/ 	.word	0x0000e170


	//   ....[102]....
        /*0448*/ 	.word	0x0000e1c0


	//   ....[103]....
        /*044c*/ 	.word	0x0000e210


	//   ....[104]....
        /*0450*/ 	.word	0x0000e320


	//   ....[105]....
        /*0454*/ 	.word	0x0000e370


	//   ....[106]....
        /*0458*/ 	.word	0x0000e3c0


	//   ....[107]....
        /*045c*/ 	.word	0x0000e410


	//   ....[108]....
        /*0460*/ 	.word	0x0000e520


	//   ....[109]....
        /*0464*/ 	.word	0x0000e570


	//   ....[110]....
        /*0468*/ 	.word	0x0000e5c0


	//   ....[111]....
        /*046c*/ 	.word	0x0000e610


	//   ....[112]....
        /*0470*/ 	.word	0x0000e720


	//   ....[113]....
        /*0474*/ 	.word	0x0000e770


	//   ....[114]....
        /*0478*/ 	.word	0x0000e7c0


	//   ....[115]....
        /*047c*/ 	.word	0x0000e810


	//   ....[116]....
        /*0480*/ 	.word	0x0000e8b0


	//   ....[117]....
        /*0484*/ 	.word	0x0000e950


	//   ....[118]....
        /*0488*/ 	.word	0x0000e9f0


	//   ....[119]....
        /*048c*/ 	.word	0x0000ea90


	//   ....[120]....
        /*0490*/ 	.word	0x0000eb30


	//   ....[121]....
        /*0494*/ 	.word	0x0000ebe0


	//   ....[122]....
        /*0498*/ 	.word	0x0000ec40


	//   ....[123]....
        /*049c*/ 	.word	0x0000ec90


	//   ....[124]....
        /*04a0*/ 	.word	0x0000ecc0


	//   ....[125]....
        /*04a4*/ 	.word	0x0000ed20


	//   ....[126]....
        /*04a8*/ 	.word	0x0000ed70


	//   ....[127]....
        /*04ac*/ 	.word	0x0000edc0


	//   ....[128]....
        /*04b0*/ 	.word	0x0000ee70


	//   ....[129]....
        /*04b4*/ 	.word	0x0000eec0


	//   ....[130]....
        /*04b8*/ 	.word	0x0000ef10


	//   ....[131]....
        /*04bc*/ 	.word	0x0000ef60


	//   ....[132]....
        /*04c0*/ 	.word	0x0000eff0


	//   ....[133]....
        /*04c4*/ 	.word	0x0000f080


	//   ....[134]....
        /*04c8*/ 	.word	0x0000f0d0


	//   ....[135]....
        /*04cc*/ 	.word	0x0000f120


	//   ....[136]....
        /*04d0*/ 	.word	0x0000f1b0


	//   ....[137]....
        /*04d4*/ 	.word	0x0000f240


	//   ....[138]....
        /*04d8*/ 	.word	0x0000f290


	//   ....[139]....
        /*04dc*/ 	.word	0x0000f2e0


	//   ....[140]....
        /*04e0*/ 	.word	0x0000f370


	//   ....[141]....
        /*04e4*/ 	.word	0x0000f400


	//   ....[142]....
        /*04e8*/ 	.word	0x0000f450


	//   ....[143]....
        /*04ec*/ 	.word	0x0000f4a0


	//   ....[144]....
        /*04f0*/ 	.word	0x0000f530


	//   ....[145]....
        /*04f4*/ 	.word	0x0000f5c0


	//   ....[146]....
        /*04f8*/ 	.word	0x0000f610


	//   ....[147]....
        /*04fc*/ 	.word	0x0000f660


	//   ....[148]....
        /*0500*/ 	.word	0x0000f6f0


	//   ....[149]....
        /*0504*/ 	.word	0x0000f790


	//   ....[150]....
        /*0508*/ 	.word	0x0000f7e0


	//   ....[151]....
        /*050c*/ 	.word	0x0000f8a0


	//   ....[152]....
        /*0510*/ 	.word	0x0000f8d0


	//   ....[153]....
        /*0514*/ 	.word	0x0000f940


	//   ....[154]....
        /*0518*/ 	.word	0x0000f990


	//   ....[155]....
        /*051c*/ 	.word	0x0000f9e0


	//   ....[156]....
        /*0520*/ 	.word	0x0000fa10


	//   ....[157]....
        /*0524*/ 	.word	0x0000fa70


	//   ....[158]....
        /*0528*/ 	.word	0x0000fac0


	//   ....[159]....
        /*052c*/ 	.word	0x0000fb10


	//----- nvinfo : EIATTR_EXIT_INSTR_OFFSETS
	.align		4
.L_1033:
        /*0530*/ 	.byte	0x04, 0x1c
        /*0532*/ 	.short	(.L_1035 - .L_1034)


	//   ....[0]....
.L_1034:
        /*0534*/ 	.word	0x0000d790


	//   ....[1]....
        /*0538*/ 	.word	0x0000dec0


	//----- nvinfo : EIATTR_MAX_THREADS
	.align		4
.L_1035:
        /*053c*/ 	.byte	0x04, 0x05
        /*053e*/ 	.short	(.L_1037 - .L_1036)
.L_1036:
        /*0540*/ 	.word	0x00000080
        /*0544*/ 	.word	0x00000001
        /*0548*/ 	.word	0x00000001


	//----- nvinfo : EIATTR_CRS_STACK_SIZE
	.align		4
.L_1037:
        /*054c*/ 	.byte	0x04, 0x1e
        /*054e*/ 	.short	(.L_1039 - .L_1038)
.L_1038:
        /*0550*/ 	.word	0x00000000


	//----- nvinfo : EIATTR_CBANK_PARAM_SIZE
	.align		4
.L_1039:
        /*0554*/ 	.byte	0x03, 0x19
        /*0556*/ 	.short	0x01f0


	//----- nvinfo : EIATTR_PARAM_CBANK
	.align		4
        /*0558*/ 	.byte	0x04, 0x0a
        /*055a*/ 	.short	(.L_1041 - .L_1040)
	.align		4
.L_1040:
        /*055c*/ 	.word	index@(.nv.constant0._Z25selective_scan_bwd_kernelI32Selective_Scan_bwd_kernel_traitsILi128ELi16ELb0ELb0ELb0ELb1ELb0EN3c104HalfENS1_7complexIfEEEEv12SSMParamsBwd)
        /*0560*/ 	.short	0x0210
        /*0562*/ 	.short	0x01f0


	//----- nvinfo : EIATTR_SW_WAR
	.align		4
.L_1041:
        /*0564*/ 	.byte	0x04, 0x36
        /*0566*/ 	.short	(.L_1043 - .L_1042)
.L_1042:
        /*0568*/ 	.word	0x00000008
.L_1043:


//--------------------- .nv.info._Z25selective_scan_bwd_kernelI32Selective_Scan_bwd_kernel_traitsILi128ELi16ELb0ELb0ELb0ELb1ELb1EN3c104HalfENS1_7complexIfEEEEv12SSMParamsBwd --------------------------
	.section	.nv.info._Z25selective_scan_bwd_kernelI32Selective_Scan_bwd_kernel_traitsILi128ELi16ELb0ELb0ELb0ELb1ELb1EN3c104HalfENS1_7complexIfEEEEv12SSMParamsBwd,"",@"SHT_CUDA_INFO"
	.sectionflags	@""
	.align	4


	//----- nvinfo : EIATTR_CUDA_API_VERSION
	.align		4
        /*0000*/ 	.byte	0x04, 0x37
        /*0002*/ 	.short	(.L_1045 - .L_1044)
.L_1044:
        /*0004*/ 	.word	0x00000082


	//----- nvinfo : EIATTR_KPARAM_INFO
	.align		4
.L_1045:
        /*0008*/ 	.byte	0x04, 0x17
        /*000a*/ 	.short	(.L_1047 - .L_1046)
.L_1046:
        /*000c*/ 	.word	0x00000000
        /*0010*/ 	.short	0x0000
        /*0012*/ 	.short	0x0000
        /*0014*/ 	.byte	0x00, 0xf0, 0xc1, 0x07


	//----- nvinfo : EIATTR_SPARSE_MMA_MASK
	.align		4
.L_1047:
        /*0018*/ 	.byte	0x03, 0x50
        /*001a*/ 	.short	0x0000


	//----- nvinfo : EIATTR_MAXREG_COUNT
	.align		4
        /*001c*/ 	.byte	0x03, 0x1b
        /*001e*/ 	.short	0x00ff


	//----- nvinfo : EIATTR_NUM_BARRIERS
	.align		4
        /*0020*/ 	.byte	0x02, 0x4c
        /*0022*/ 	.byte	0x01
	.zero		1


	//----- nvinfo : EIATTR_ANNOTATIONS
	.align		4
        /*0024*/ 	.byte	0x04, 0x55
        /*0026*/ 	.short	(.L_1049 - .L_1048)


	//   ....[0]....
.L_1048:
        /*0028*/ 	.word	0x00000001
        /*002c*/ 	.byte	0xd0, 0x05, 0x00, 0x00, 0x01, 0x00, 0x00, 0x00, 0xb0, 0xfa, 0x00, 0x00


	//----- nvinfo : EIATTR_MERCURY_ISA_VERSION
	.align		4
.L_1049:
        /*0038*/ 	.byte	0x03, 0x5f
        /*003a*/ 	.short	0x0101


	//----- nvinfo : EIATTR_COOP_GROUP_MASK_REGIDS
	.align		4
        /*003c*/ 	.byte	0x04, 0x29
        /*003e*/ 	.short	(.L_1051 - .L_1050)


	//   ....[0]....
.L_1050:
        /*0040*/ 	.word	0xffffffff


	//   ....[1]....
        /*0044*/ 	.word	0xffffffff


	//   ....[2]....
        /*0048*/ 	.word	0xffffffff


	//   ....[3]....
        /*004c*/ 	.word	0xffffffff


	//   ....[4]....
        /*0050*/ 	.word	0xffffffff


	//   ....[5]....
        /*0054*/ 	.word	0xffffffff


	//   ....[6]....
        /*0058*/ 	.word	0xffffffff


	//   ....[7]....
        /*005c*/ 	.word	0xffffffff


	//   ....[8]....
        /*0060*/ 	.word	0xffffffff


	//   ....[9]....
        /*0064*/ 	.word	0xffffffff


	//   ....[10]....
        /*0068*/ 	.word	0xffffffff


	//   ....[11]....
        /*006c*/ 	.word	0xffffffff


	//   ....[12]....
        /*0070*/ 	.word	0xffffffff


	//   ....[13]....
        /*0074*/ 	.word	0xffffffff


	//   ....[14]....
        /*0078*/ 	.word	0xffffffff


	//   ....[15]....
        /*007c*/ 	.word	0xffffffff


	//   ....[16]....
        /*0080*/ 	.word	0xffffffff


	//   ....[17]....
        /*0084*/ 	.word	0xffffffff


	//   ....[18]....
        /*0088*/ 	.word	0xffffffff


	//   ....[19]....
        /*008c*/ 	.word	0xffffffff


	//   ....[20]....
        /*0090*/ 	.word	0xffffffff


	//   ....[21]....
        /*0094*/ 	.word	0xffffffff


	//   ....[22]....
        /*0098*/ 	.word	0xffffffff


	//   ....[23]....
        /*009c*/ 	.word	0xffffffff


	//   ....[24]....
        /*00a0*/ 	.word	0xffffffff


	//   ....[25]....
        /*00a4*/ 	.word	0xffffffff


	//   ....[26]....
        /*00a8*/ 	.word	0xffffffff


	//   ....[27]....
        /*00ac*/ 	.word	0xffffffff


	//   ....[28]....
        /*00b0*/ 	.word	0xffffffff


	//   ....[29]....
        /*00b4*/ 	.word	0xffffffff


	//   ....[30]....
        /*00b8*/ 	.word	0xffffffff


	//   ....[31]....
        /*00bc*/ 	.word	0xffffffff


	//   ....[32]....
        /*00c0*/ 	.word	0xffffffff


	//   ....[33]....
        /*00c4*/ 	.word	0xffffffff


	//   ....[34]....
        /*00c8*/ 	.word	0xffffffff


	//   ....[35]....
        /*00cc*/ 	.word	0xffffffff


	//   ....[36]....
        /*00d0*/ 	.word	0xffffffff


	//   ....[37]....
        /*00d4*/ 	.word	0xffffffff


	//   ....[38]....
        /*00d8*/ 	.word	0xffffffff


	//   ....[39]....
        /*00dc*/ 	.word	0xffffffff


	//   ....[40]....
        /*00e0*/ 	.word	0xffffffff


	//   ....[41]....
        /*00e4*/ 	.word	0xffffffff


	//   ....[42]....
        /*00e8*/ 	.word	0xffffffff


	//   ....[43]....
        /*00ec*/ 	.word	0xffffffff


	//   ....[44]....
        /*00f0*/ 	.word	0xffffffff


	//   ....[45]....
        /*00f4*/ 	.word	0xffffffff


	//   ....[46]....
        /*00f8*/ 	.word	0xffffffff


	//   ....[47]....
        /*00fc*/ 	.word	0xffffffff


	//   ....[48]....
        /*0100*/ 	.word	0xffffffff


	//   ....[49]....
        /*0104*/ 	.word	0xffffffff


	//   ....[50]....
        /*0108*/ 	.word	0xffffffff


	//   ....[51]....
        /*010c*/ 	.word	0xffffffff


	//   ....[52]....
        /*0110*/ 	.word	0xffffffff


	//   ....[53]....
        /*0114*/ 	.word	0xffffffff


	//   ....[54]....
        /*0118*/ 	.word	0xffffffff


	//   ....[55]....
        /*011c*/ 	.word	0xffffffff


	//   ....[56]....
        /*0120*/ 	.word	0xffffffff


	//   ....[57]....
        /*0124*/ 	.word	0xffffffff


	//   ....[58]....
        /*0128*/ 	.word	0xffffffff


	//   ....[59]....
        /*012c*/ 	.word	0xffffffff


	//   ....[60]....
        /*0130*/ 	.word	0xffffffff


	//   ....[61]....
        /*0134*/ 	.word	0xffffffff


	//   ....[62]....
        /*0138*/ 	.word	0xffffffff


	//   ....[63]....
        /*013c*/ 	.word	0xffffffff


	//   ....[64]....
        /*0140*/ 	.word	0xffffffff


	//   ....[65]....
        /*0144*/ 	.word	0xffffffff


	//   ....[66]....
        /*0148*/ 	.word	0xffffffff


	//   ....[67]....
        /*014c*/ 	.word	0xffffffff


	//   ....[68]....
        /*0150*/ 	.word	0xffffffff


	//   ....[69]....
        /*0154*/ 	.word	0xffffffff


	//   ....[70]....
        /*0158*/ 	.word	0xffffffff


	//   ....[71]....
        /*015c*/ 	.word	0xffffffff


	//   ....[72]....
        /*0160*/ 	.word	0xffffffff


	//   ....[73]....
        /*0164*/ 	.word	0xffffffff


	//   ....[74]....
        /*0168*/ 	.word	0xffffffff


	//   ....[75]....
        /*016c*/ 	.word	0xffffffff


	//   ....[76]....
        /*0170*/ 	.word	0xffffffff


	//   ....[77]....
        /*0174*/ 	.word	0xffffffff


	//   ....[78]....
        /*0178*/ 	.word	0xffffffff


	//   ....[79]....
        /*017c*/ 	.word	0xffffffff


	//   ....[80]....
        /*0180*/ 	.word	0xffffffff


	//   ....[81]....
        /*0184*/ 	.word	0xffffffff


	//   ....[82]....
        /*0188*/ 	.word	0xffffffff


	//   ....[83]....
        /*018c*/ 	.word	0xffffffff


	//   ....[84]....
        /*0190*/ 	.word	0xffffffff


	//   ....[85]....
        /*0194*/ 	.word	0xffffffff


	//   ....[86]....
        /*0198*/ 	.word	0xffffffff


	//   ....[87]....
        /*019c*/ 	.word	0xffffffff


	//   ....[88]....
        /*01a0*/ 	.word	0xffffffff


	//   ....[89]....
        /*01a4*/ 	.word	0xffffffff


	//   ....[90]....
        /*01a8*/ 	.word	0xffffffff


	//   ....[91]....
        /*01ac*/ 	.word	0xffffffff


	//   ....[92]....
        /*01b0*/ 	.word	0xffffffff


	//   ....[93]....
        /*01b4*/ 	.word	0xffffffff


	//   ....[94]....
        /*01b8*/ 	.word	0xffffffff


	//   ....[95]....
        /*01bc*/ 	.word	0xffffffff


	//   ....[96]....
        /*01c0*/ 	.word	0xffffffff


	//   ....[97]....
        /*01c4*/ 	.word	0xffffffff


	//   ....[98]....
        /*01c8*/ 	.word	0xffffffff


	//   ....[99]....
        /*01cc*/ 	.word	0xffffffff


	//   ....[100]....
        /*01d0*/ 	.word	0x0500004f


	//   ....[101]....
        /*01d4*/ 	.word	0x0500004f


	//   ....[102]....
        /*01d8*/ 	.word	0x0500004f


	//   ....[103]....
        /*01dc*/ 	.word	0x0500004f


	//   ....[104]....
        /*01e0*/ 	.word	0x0500004f


	//   ....[105]....
        /*01e4*/ 	.word	0x0500004f


	//   ....[106]....
        /*01e8*/ 	.word	0x0500004f


	//   ....[107]....
        /*01ec*/ 	.word	0x0500004f


	//   ....[108]....
        /*01f0*/ 	.word	0x0500004f


	//   ....[109]....
        /*01f4*/ 	.word	0x0500004f


	//   ....[110]....
        /*01f8*/ 	.word	0x0500004f


	//   ....[111]....
        /*01fc*/ 	.word	0x0500004f


	//   ....[112]....
        /*0200*/ 	.word	0x0500004f


	//   ....[113]....
        /*0204*/ 	.word	0x0500004f


	//   ....[114]....
        /*0208*/ 	.word	0x0500004f


	//   ....[115]....
        /*020c*/ 	.word	0x0500004f


	//   ....[116]....
        /*0210*/ 	.word	0x0500004f


	//   ....[117]....
        /*0214*/ 	.word	0x0500004f


	//   ....[118]....
        /*0218*/ 	.word	0x0500004f


	//   ....[119]....
        /*021c*/ 	.word	0x0500004f


	//   ....[120]....
        /*0220*/ 	.word	0x0500004f


	//   ....[121]....
        /*0224*/ 	.word	0x0500004f


	//   ....[122]....
        /*0228*/ 	.word	0x0500004f


	//   ....[123]....
        /*022c*/ 	.word	0x0500004f


	//   ....[124]....
        /*0230*/ 	.word	0x0500004f


	//   ....[125]....
        /*0234*/ 	.word	0x0500004f


	//   ....[126]....
        /*0238*/ 	.word	0x0500004f


	//   ....[127]....
        /*023c*/ 	.word	0x0500004f


	//   ....[128]....
        /*0240*/ 	.word	0x0500004f


	//   ....[129]....
        /*0244*/ 	.word	0x0500004f


	//   ....[130]....
        /*0248*/ 	.word	0x0500004f


	//   ....[131]....
        /*024c*/ 	.word	0x0500004f


	//   ....[132]....
        /*0250*/ 	.word	0x0500004f


	//   ....[133]....
        /*0254*/ 	.word	0x0500004f


	//   ....[134]....
        /*0258*/ 	.word	0x0500004f


	//   ....[135]....
        /*025c*/ 	.word	0x0500004f


	//   ....[136]....
        /*0260*/ 	.word	0x0500004f


	//   ....[137]....
        /*0264*/ 	.word	0x0500004f


	//   ....[138]....
        /*0268*/ 	.word	0x0500004f


	//   ....[139]....
        /*026c*/ 	.word	0x0500004f


	//   ....[140]....
        /*0270*/ 	.word	0x0500004f


	//   ....[141]....
        /*0274*/ 	.word	0x0500004f


	//   ....[142]....
        /*0278*/ 	.word	0x0500004f


	//   ....[143]....
        /*027c*/ 	.word	0x0500004f


	//   ....[144]....
        /*0280*/ 	.word	0x0500004f


	//   ....[145]....
        /*0284*/ 	.word	0x0500004f


	//   ....[146]....
        /*0288*/ 	.word	0x0500004f


	//   ....[147]....
        /*028c*/ 	.word	0x0500004f


	//   ....[148]....
        /*0290*/ 	.word	0x0500004f


	//   ....[149]....
        /*0294*/ 	.word	0x0500004f


	//   ....[150]....
        /*0298*/ 	.word	0x0500004f


	//   ....[151]....
        /*029c*/ 	.word	0x0500004f


	//   ....[152]....
        /*02a0*/ 	.word	0x0500004f


	//   ....[153]....
        /*02a4*/ 	.word	0x0500004f


	//   ....[154]....
        /*02a8*/ 	.word	0x0500004f


	//   ....[155]....
        /*02ac*/ 	.word	0x0500004f


	//   ....[156]....
        /*02b0*/ 	.word	0x0500004f


	//   ....[157]....
        /*02b4*/ 	.word	0x0500004f


	//   ....[158]....
        /*02b8*/ 	.word	0x0500004f


	//   ....[159]....
        /*02bc*/ 	.word	0x0500004f


	//   ....[160]....
        /*02c0*/ 	.word	0x0500004f


	//   ....[161]....
        /*02c4*/ 	.word	0x0500004f


	//   ....[162]....
        /*02c8*/ 	.word	0x0500004f


	//   ....[163]....
        /*02cc*/ 	.word	0x0500004f


	//----- nvinfo : EIATTR_COOP_GROUP_INSTR_OFFSETS
	.align		4
.L_1051:
        /*02d0*/ 	.byte	0x04, 0x28
        /*02d2*/ 	.short	(.L_1053 - .L_1052)


	//   ....[0]....
.L_1052:
        /*02d4*/ 	.word	0x00001100


	//   ....[1]....
        /*02d8*/ 	.word	0x000016d0


	//   ....[2]....
        /*02dc*/ 	.word	0x00001c40


	//   ....[3]....
        /*02e0*/ 	.word	0x00004900


	//   ....[4]....
        /*02e4*/ 	.word	0x00005020


	//   ....[5]....
        /*02e8*/ 	.word	0x00005c60


	//   ....[6]....
        /*02ec*/ 	.word	0x00006740


	//   ....[7]....
        /*02f0*/ 	.word	0x00008f50


	//   ....[8]....
        /*02f4*/ 	.word	0x00008f70


	//   ....[9]....
        /*02f8*/ 	.word	0x00008f80


	//   ....[10]....
        /*02fc*/ 	.word	0x00008f90


	//   ....[11]....
        /*0300*/ 	.word	0x00009030


	//   ....[12]....
        /*0304*/ 	.word	0x00009050


	//   ....[13]....
        /*0308*/ 	.word	0x00009080


	//   ....[14]....
        /*030c*/ 	.word	0x00009090


	//   ....[15]....
        /*0310*/ 	.word	0x00009150


	//   ....[16]....
        /*0314*/ 	.word	0x00009170


	//   ....[17]....
        /*0318*/ 	.word	0x00009180


	//   ....[18]....
        /*031c*/ 	.word	0x00009190


	//   ....[19]....
        /*0320*/ 	.word	0x00009230


	//   ....[20]....
        /*0324*/ 	.word	0x00009260


	//   ....[21]....
        /*0328*/ 	.word	0x00009280


	//   ....[22]....
        /*032c*/ 	.word	0x00009290


	//   ....[23]....
        /*0330*/ 	.word	0x00009330


	//   ....[24]....
        /*0334*/ 	.word	0x00009360


	//   ....[25]....
        /*0338*/ 	.word	0x00009370


	//   ....[26]....
        /*033c*/ 	.word	0x00009380


	//   ....[27]....
        /*0340*/ 	.word	0x000094f0


	//   ....[28]....
        /*0344*/ 	.word	0x00009500


	//   ....[29]....
        /*0348*/ 	.word	0x00009510


	//   ....[30]....
        /*034c*/ 	.word	0x00009520


	//   ....[31]....
        /*0350*/ 	.word	0x00009530


	//   ....[32]....
        /*0354*/ 	.word	0x00009540


	//   ....[33]....
        /*0358*/ 	.word	0x00009550


	//   ....[34]....
        /*035c*/ 	.word	0x00009560


	//   ....[35]....
        /*0360*/ 	.word	0x0000aad0


	//   ....[36]....
        /*0364*/ 	.word	0x0000aae0


	//   ....[37]....
        /*0368*/ 	.word	0x0000aaf0


	//   ....[38]....
        /*036c*/ 	.word	0x0000ab00


	//   ....[39]....
        /*0370*/ 	.word	0x0000ac20


	//   ....[40]....
        /*0374*/ 	.word	0x0000ac30


	//   ....[41]....
        /*0378*/ 	.word	0x0000ac40


	//   ....[42]....
        /*037c*/ 	.word	0x0000ac50


	//   ....[43]....
        /*0380*/ 	.word	0x0000ad70


	//   ....[44]....
        /*0384*/ 	.word	0x0000ad80


	//   ....[45]....
        /*0388*/ 	.word	0x0000ad90


	//   ....[46]....
        /*038c*/ 	.word	0x0000ada0


	//   ....[47]....
        /*0390*/ 	.word	0x0000aec0


	//   ....[48]....
        /*0394*/ 	.word	0x0000aed0


	//   ....[49]....
        /*0398*/ 	.word	0x0000aee0


	//   ....[50]....
        /*039c*/ 	.word	0x0000aef0


	//   ....[51]....
        /*03a0*/ 	.word	0x0000b010


	//   ....[52]....
        /*03a4*/ 	.word	0x0000b020


	//   ....[53]....
        /*03a8*/ 	.word	0x0000b030


	//   ....[54]....
        /*03ac*/ 	.word	0x0000b040


	//   ....[55]....
        /*03b0*/ 	.word	0x0000b150


	//   ....[56]....
        /*03b4*/ 	.word	0x0000b160


	//   ....[57]....
        /*03b8*/ 	.word	0x0000b170


	//   ....[58]....
        /*03bc*/ 	.word	0x0000b180


	//   ....[59]....
        /*03c0*/ 	.word	0x0000b190


	//   ....[60]....
        /*03c4*/ 	.word	0x0000b1a0


	//   ....[61]....
        /*03c8*/ 	.word	0x0000b1b0


	//   ....[62]....
        /*03cc*/ 	.word	0x0000b1e0


	//   ....[63]....
        /*03d0*/ 	.word	0x0000b210


	//   ....[64]....
        /*03d4*/ 	.word	0x0000b220


	//   ....[65]....
        /*03d8*/ 	.word	0x0000b230


	//   ....[66]....
        /*03dc*/ 	.word	0x0000b240


	//   ....[67]....
        /*03e0*/ 	.word	0x0000c970


	//   ....[68]....
        /*03e4*/ 	.word	0x0000c9b0


	//   ....[69]....
        /*03e8*/ 	.word	0x0000c9f0


	//   ....[70]....
        /*03ec*/ 	.word	0x0000ca30


	//   ....[71]....
        /*03f0*/ 	.word	0x0000cb40


	//   ....[72]....
        /*03f4*/ 	.word	0x0000cb80


	//   ....[73]....
        /*03f8*/ 	.word	0x0000cbc0


	//   ....[74]....
        /*03fc*/ 	.word	0x0000cc00


	//   ....[75]....
        /*0400*/ 	.word	0x0000cd10


	//   ....[76]....
        /*0404*/ 	.word	0x0000cd90


	//   ....[77]....
        /*0408*/ 	.word	0x0000cdd0


	//   ....[78]....
        /*040c*/ 	.word	0x0000ce10


	//   ....[79]....
        /*0410*/ 	.word	0x0000cf30


	//   ....[80]....
        /*0414*/ 	.word	0x0000cf70


	//   ....[81]....
        /*0418*/ 	.word	0x0000cfb0


	//   ....[82]....
        /*041c*/ 	.word	0x0000cff0


	//   ....[83]....
        /*0420*/ 	.word	0x0000d110


	//   ....[84]....
        /*0424*/ 	.word	0x0000d150


	//   ....[85]....
        /*0428*/ 	.word	0x0000d190


	//   ....[86]....
        /*042c*/ 	.word	0x0000d1d0


	//   ....[87]....
        /*0430*/ 	.word	0x0000dcb0


	//   ....[88]....
        /*0434*/ 	.word	0x0000e810


	//   ....[89]....
        /*0438*/ 	.word	0x0000f340


	//   ....[90]....
        /*043c*/ 	.word	0x0000f920


	//   ....[91]....
        /*0440*/ 	.word	0x0000f960


	//   ....[92]....
        /*0444*/ 	.word	0x0000f9c0


	//   ....[93]....
        /*0448*/ 	.word	0x0000fa20


	//   ....[94]....
        /*044c*/ 	.word	0x0000fa50


	//   ....[95]....
        /*0450*/ 	.word	0x0000fbc0


	//   ....[96]....
        /*0454*/ 	.word	0x0000fc00


	//   ....[97]....
        /*0458*/ 	.word	0x0000fc60


	//   ....[98]....
        /*045c*/ 	.word	0x0000fcc0


	//   ....[99]....
        /*0460*/ 	.word	0x0000fce0


	//   ....[100]....
        /*0464*/ 	.word	0x00010520


	//   ....[101]....
        /*0468*/ 	.word	0x00010570


	//   ....[102]....
        /*046c*/ 	.word	0x000105c0


	//   ....[103]....
        /*0470*/ 	.word	0x00010610


	//   ....[104]....
        /*0474*/ 	.word	0x00010720


	//   ....[105]....
        /*0478*/ 	.word	0x00010770


	//   ....[106]....
        /*047c*/ 	.word	0x000107c0


	//   ....[107]....
        /*0480*/ 	.word	0x00010810


	//   ....[108]....
        /*0484*/ 	.word	0x00010920


	//   ....[109]....
        /*0488*/ 	.word	0x00010970


	//   ....[110]....
        /*048c*/ 	.word	0x000109c0


	//   ....[111]....
        /*0490*/ 	.word	0x00010a10


	//   ....[112]....
        /*0494*/ 	.word	0x00010b20


	//   ....[113]....
        /*0498*/ 	.word	0x00010b70


	//   ....[114]....
        /*049c*/ 	.word	0x00010bc0


	//   ....[115]....
        /*04a0*/ 	.word	0x00010c10


	//   ....[116]....
        /*04a4*/ 	.word	0x00010d20


	//   ....[117]....
        /*04a8*/ 	.word	0x00010d70


	//   ....[118]....
        /*04ac*/ 	.word	0x00010dc0


	//   ....[119]....
        /*04b0*/ 	.word	0x00010e10


	//   ....[120]....
        /*04b4*/ 	.word	0x00010eb0


	//   ....[121]....
        /*04b8*/ 	.word	0x00010f50


	//   ....[122]....
        /*04bc*/ 	.word	0x00010ff0


	//   ....[123]....
        /*04c0*/ 	.word	0x00011090


	//   ....[124]....
        /*04c4*/ 	.word	0x00011130


	//   ....[125]....
        /*04c8*/ 	.word	0x000111e0


	//   ....[126]....
        /*04cc*/ 	.word	0x00011240


	//   ....[127]....
        /*04d0*/ 	.word	0x00011290


	//   ....[128]....
        /*04d4*/ 	.word	0x000112c0


	//   ....[129]....
        /*04d8*/ 	.word	0x00011320


	//   ....[130]....
        /*04dc*/ 	.word	0x00011370


	//   ....[131]....
        /*04e0*/ 	.word	0x000113c0


	//   ....[132]....
        /*04e4*/ 	.word	0x00011450


	//   ....[133]....
        /*04e8*/ 	.word	0x000114a0


	//   ....[134]....
        /*04ec*/ 	.word	0x000114f0


	//   ....[135]....
        /*04f0*/ 	.word	0x00011540


	//   ....[136]....
        /*04f4*/ 	.word	0x000115d0


	//   ....[137]....
        /*04f8*/ 	.word	0x00011660


	//   ....[138]....
        /*04fc*/ 	.word	0x000116b0


	//   ....[139]....
        /*0500*/ 	.word	0x00011700


	//   ....[140]....
        /*0504*/ 	.word	0x00011790


	//   ....[141]....
        /*0508*/ 	.word	0x00011820


	//   ....[142]....
        /*050c*/ 	.word	0x00011870


	//   ....[143]....
        /*0510*/ 	.word	0x000118c0


	//   ....[144]....
        /*0514*/ 	.word	0x00011950


	//   ....[145]....
        /*0518*/ 	.word	0x000119e0


	//   ....[146]....
        /*051c*/ 	.word	0x00011a30


	//   ....[147]....
        /*0520*/ 	.word	0x00011a80


	//   ....[148]....
        /*0524*/ 	.word	0x00011b10


	//   ....[149]....
        /*0528*/ 	.word	0x00011ba0


	//   ....[150]....
        /*052c*/ 	.word	0x00011bf0


	//   ....[151]....
        /*0530*/ 	.word	0x00011c40


	//   ....[152]....
        /*0534*/ 	.word	0x00011cd0


	//   ....[153]....
        /*0538*/ 	.word	0x00011d80


	//   ....[154]....
        /*053c*/ 	.word	0x00011dd0


	//   ....[155]....
        /*0540*/ 	.word	0x00011e60


	//   ....[156]....
        /*0544*/ 	.word	0x00011ec0


	//   ....[157]....
        /*0548*/ 	.word	0x00011f10


	//   ....[158]....
        /*054c*/ 	.word	0x00011f60


	//   ....[159]....
        /*0550*/ 	.word	0x00011fb0


	//   ....[160]....
        /*0554*/ 	.word	0x00011fe0


	//   ....[161]....
        /*0558*/ 	.word	0x00012030


	//   ....[162]....
        /*055c*/ 	.word	0x00012080


	//   ....[163]....
        /*0560*/ 	.word	0x000120f0


	//----- nvinfo : EIATTR_EXIT_INSTR_OFFSETS
	.align		4
.L_1053:
        /*0564*/ 	.byte	0x04, 0x1c
        /*0566*/ 	.short	(.L_1055 - .L_1054)


	//   ....[0]....
.L_1054:
        /*0568*/ 	.word	0x0000fe30


	//   ....[1]....
        /*056c*/ 	.word	0x000104c0


	//----- nvinfo : EIATTR_MAX_THREADS
	.align		4
.L_1055:
        /*0570*/ 	.byte	0x04, 0x05
        /*0572*/ 	.short	(.L_1057 - .L_1056)
.L_1056:
        /*0574*/ 	.word	0x00000080
        /*0578*/ 	.word	0x00000001
        /*057c*/ 	.word	0x00000001


	//----- nvinfo : EIATTR_CRS_STACK_SIZE
	.align		4
.L_1057:
        /*0580*/ 	.byte	0x04, 0x1e
        /*0582*/ 	.short	(.L_1059 - .L_1058)
.L_1058:
        /*0584*/ 	.word	0x00000000


	//----- nvinfo : EIATTR_CBANK_PARAM_SIZE
	.align		4
.L_1059:
        /*0588*/ 	.byte	0x03, 0x19
        /*058a*/ 	.short	0x01f0


	//----- nvinfo : EIATTR_PARAM_CBANK
	.align		4
        /*058c*/ 	.byte	0x04, 0x0a
        /*058e*/ 	.short	(.L_1061 - .L_1060)
	.align		4
.L_1060:
        /*0590*/ 	.word	index@(.nv.constant0._Z25selective_scan_bwd_kernelI32Selective_Scan_bwd_kernel_traitsILi128ELi16ELb0ELb0ELb0ELb1ELb1EN3c104HalfENS1_7complexIfEEEEv12SSMParamsBwd)
        /*0594*/ 	.short	0x0210
        /*0596*/ 	.short	0x01f0


	//----- nvinfo : EIATTR_SW_WAR
	.align		4
.L_1061:
        /*0598*/ 	.byte	0x04, 0x36
        /*059a*/ 	.short	(.L_1063 - .L_1062)
.L_1062:
        /*059c*/ 	.word	0x00000008
.L_1063:


//--------------------- .nv.info._Z25selective_scan_bwd_kernelI32Selective_Scan_bwd_kernel_traitsILi128ELi16ELb0ELb0ELb1ELb0ELb0EN3c104HalfENS1_7complexIfEEEEv12SSMParamsBwd --------------------------
	.section	.nv.info._Z25selective_scan_bwd_kernelI32Selective_Scan_bwd_kernel_traitsILi128ELi16ELb0ELb0ELb1ELb0ELb0EN3c104HalfENS1_7complexIfEEEEv12SSMParamsBwd,"",@"SHT_CUDA_INFO"
	.sectionflags	@""
	.align	4


	//----- nvinfo : EIATTR_CUDA_API_VERSION
	.align		4
        /*0000*/ 	.byte	0x04, 0x37
        /*0002*/ 	.short	(.L_1065 - .L_1064)
.L_1064:
        /*0004*/ 	.word	0x00000082


	//----- nvinfo : EIATTR_KPARAM_INFO
	.align		4
.L_1065:
        /*0008*/ 	.byte	0x04, 0x17
        /*000a*/ 	.short	(.L_1067 - .L_1066)
.L_1066:
        /*000c*/ 	.word	0x00000000
        /*0010*/ 	.short	0x0000
        /*0012*/ 	.short	0x0000
        /*0014*/ 	.byte	0x00, 0xf0, 0xc1, 0x07


	//----- nvinfo : EIATTR_SPARSE_MMA_MASK
	.align		4
.L_1067:
        /*0018*/ 	.byte	0x03, 0x50
        /*001a*/ 	.short	0x0000


	//----- nvinfo : EIATTR_MAXREG_COUNT
	.align		4
        /*001c*/ 	.byte	0x03, 0x1b
        /*001e*/ 	.short	0x00ff


	//----- nvinfo : EIATTR_NUM_BARRIERS
	.align		4
        /*0020*/ 	.byte	0x02, 0x4c
        /*0022*/ 	.byte	0x01
	.zero		1


	//----- nvinfo : EIATTR_ANNOTATIONS
	.align		4
        /*0024*/ 	.byte	0x04, 0x55
        /*0026*/ 	.short	(.L_1069 - .L_1068)


	//   ....[0]....
.L_1068:
        /*0028*/ 	.word	0x00000001
        /*002c*/ 	.byte	0xa0, 0x02, 0x00, 0x00, 0x01, 0x00, 0x00, 0x00, 0xd0, 0x02, 0x00, 0x00, 0x01, 0x00, 0x00, 0x00
        /* <DEDUP_REMOVED lines=40> */
        /*02bc*/ 	.byte	0x50, 0xe3, 0x00, 0x00, 0x01, 0x00, 0x00, 0x00, 0x00, 0xe6, 0x00, 0x00


	//----- nvinfo : EIATTR_MERCURY_ISA_VERSION
	.align		4
.L_1069:
        /*02c8*/ 	.byte	0x03, 0x5f
        /*02ca*/ 	.short	0x0101


	//----- nvinfo : EIATTR_COOP_GROUP_MASK_REGIDS
	.align		4
        /*02cc*/ 	.byte	0x04, 0x29
        /*02ce*/ 	.short	(.L_1071 - .L_1070)


	//   ....[0]....
.L_1070:
        /*02d0*/ 	.word	0xffffffff


	//   ....[1]....
        /*02d4*/ 	.word	0xffffffff


	//   ....[2]....
        /*02d8*/ 	.word	0xffffffff


	//   ....[3]....
        /*02dc*/ 	.word	0xffffffff


	//   ....[4]....
        /*02e0*/ 	.word	0xffffffff


	//   ....[5]....
        /*02e4*/ 	.word	0xffffffff


	//   ....[6]....
        /*02e8*/ 	.word	0xffffffff


	//   ....[7]....
        /*02ec*/ 	.word	0xffffffff


	//   ....[8]....
        /*02f0*/ 	.word	0xffffffff


	//   ....[9]....
        /*02f4*/ 	.word	0xffffffff


	//   ....[10]....
        /*02f8*/ 	.word	0xffffffff


	//   ....[11]....
        /*02fc*/ 	.word	0xffffffff


	//   ....[12]....
        /*0300*/ 	.word	0xffffffff


	//   ....[13]....
        /*0304*/ 	.word	0xffffffff


	//   ....[14]....
        /*0308*/ 	.word	0xffffffff


	//   ....[15]....
        /*030c*/ 	.word	0xffffffff


	//   ....[16]....
        /*0310*/ 	.word	0xffffffff


	//   ....[17]....
        /*0314*/ 	.word	0xffffffff


	//   ....[18]....
        /*0318*/ 	.word	0xffffffff


	//   ....[19]....
        /*031c*/ 	.word	0xffffffff


	//   ....[20]....
        /*0320*/ 	.word	0xffffffff


	//   ....[21]....
        /*0324*/ 	.word	0xffffffff


	//   ....[22]....
        /*0328*/ 	.word	0xffffffff


	//   ....[23]....
        /*032c*/ 	.word	0xffffffff


	//   ....[24]....
        /*0330*/ 	.word	0xffffffff


	//   ....[25]....
        /*0334*/ 	.word	0xffffffff


	//   ....[26]....
        /*0338*/ 	.word	0xffffffff


	//   ....[27]....
        /*033c*/ 	.word	0xffffffff


	//   ....[28]....
        /*0340*/ 	.word	0xffffffff


	//   ....[29]....
        /*0344*/ 	.word	0xffffffff


	//   ....[30]....
        /*0348*/ 	.word	0xffffffff


	//   ....[31]....
        /*034c*/ 	.word	0xffffffff


	//   ....[32]....
        /*0350*/ 	.word	0xffffffff


	//   ....[33]....
        /*0354*/ 	.word	0xffffffff


	//   ....[34]....
        /*0358*/ 	.word	0xffffffff


	//   ....[35]....
        /*035c*/ 	.word	0xffffffff


	//   ....[36]....
        /*0360*/ 	.word	0xffffffff


	//   ....[37]....
        /*0364*/ 	.word	0xffffffff


	//   ....[38]....
        /*0368*/ 	.word	0xffffffff


	//   ....[39]....
        /*036c*/ 	.word	0xffffffff


	//   ....[40]....
        /*0370*/ 	.word	0xffffffff


	//   ....[41]....
        /*0374*/ 	.word	0xffffffff


	//   ....[42]....
        /*0378*/ 	.word	0xffffffff


	//   ....[43]....
        /*037c*/ 	.word	0xffffffff


	//   ....[44]....
        /*0380*/ 	.word	0xffffffff


	//   ....[45]....
        /*0384*/ 	.word	0xffffffff


	//   ....[46]....
        /*0388*/ 	.word	0xffffffff


	//   ....[47]....
        /*038c*/ 	.word	0xffffffff


	//   ....[48]....
        /*0390*/ 	.word	0xffffffff


	//   ....[49]....
        /*0394*/ 	.word	0xffffffff


	//   ....[50]....
        /*0398*/ 	.word	0xffffffff


	//   ....[51]....
        /*039c*/ 	.word	0xffffffff


	//   ....[52]....
        /*03a0*/ 	.word	0xffffffff


	//   ....[53]....
        /*03a4*/ 	.word	0xffffffff


	//   ....[54]....
        /*03a8*/ 	.word	0xffffffff


	//   ....[55]....
        /*03ac*/ 	.word	0xffffffff


	//   ....[56]....
        /*03b0*/ 	.word	0xffffffff


	//   ....[57]....
        /*03b4*/ 	.word	0xffffffff


	//   ....[58]....
        /*03b8*/ 	.word	0xffffffff


	//   ....[59]....
        /*03bc*/ 	.word	0xffffffff


	//   ....[60]....
        /*03c0*/ 	.word	0xffffffff


	//   ....[61]....
        /*03c4*/ 	.word	0xffffffff


	//   ....[62]....
        /*03c8*/ 	.word	0xffffffff


	//   ....[63]....
        /*03cc*/ 	.word	0xffffffff


	//   ....[64]....
        /*03d0*/ 	.word	0xffffffff


	//   ....[65]....
        /*03d4*/ 	.word	0xffffffff


	//   ....[66]....
        /*03d8*/ 	.word	0xffffffff


	//   ....[67]....
        /*03dc*/ 	.word	0xffffffff


	//   ....[68]....
        /*03e0*/ 	.word	0xffffffff


	//   ....[69]....
        /*03e4*/ 	.word	0xffffffff


	//   ....[70]....
        /*03e8*/ 	.word	0xffffffff


	//   ....[71]....
        /*03ec*/ 	.word	0xffffffff


	//   ....[72]....
        /*03f0*/ 	.word	0xffffffff


	//   ....[73]....
        /*03f4*/ 	.word	0xffffffff


	//   ....[74]....
        /*03f8*/ 	.word	0xffffffff


	//   ....[75]....
        /*03fc*/ 	.word	0xffffffff


	//   ....[76]....
        /*0400*/ 	.word	0xffffffff


	//   ....[77]....
        /*0404*/ 	.word	0xffffffff


	//   ....[78]....
        /*0408*/ 	.word	0xffffffff


	//   ....[79]....
        /*040c*/ 	.word	0xffffffff


	//   ....[80]....
        /*0410*/ 	.word	0xffffffff


	//   ....[81]....
        /*0414*/ 	.word	0xffffffff


	//   ....[82]....
        /*0418*/ 	.word	0xffffffff


	//   ....[83]....
        /*041c*/ 	.word	0xffffffff


	//   ....[84]....
        /*0420*/ 	.word	0xffffffff


	//   ....[85]....
        /*0424*/ 	.word	0xffffffff


	//   ....[86]....
        /*0428*/ 	.word	0xffffffff


	//   ....[87]....
        /*042c*/ 	.word	0xffffffff


	//   ....[88]....
        /*0430*/ 	.word	0xffffffff


	//   ....[89]....
        /*0434*/ 	.word	0xffffffff


	//   ....[90]....
        /*0438*/ 	.word	0xffffffff


	//   ....[91]....
        /*043c*/ 	.word	0xffffffff


	//   ....[92]....
        /*0440*/ 	.word	0xffffffff


	//   ....[93]....
        /*0444*/ 	.word	0xffffffff


	//   ....[94]....
        /*0448*/ 	.word	0xffffffff


	//   ....[95]....
        /*044c*/ 	.word	0xffffffff


	//   ....[96]....
        /*0450*/ 	.word	0x0500004f


	//   ....[97]....
        /*0454*/ 	.word	0x0500004f


	//   ....[98]....
        /*0458*/ 	.word	0x0500004f


	//   ....[99]....
        /*045c*/ 	.word	0x0500004f


	//   ....[100]....
        /*0460*/ 	.word	0x0500004f


	//   ....[101]....
        /*0464*/ 	.word	0x0500004f


	//   ....[102]....
        /*0468*/ 	.word	0x0500004f


	//   ....[103]....
        /*046c*/ 	.word	0x0500004f


	//   ....[104]....
        /*0470*/ 	.word	0x0500004f


	//   ....[105]....
        /*0474*/ 	.word	0x0500004f


	//   ....[106]....
        /*0478*/ 	.word	0x0500004f


	//   ....[107]....
        /*047c*/ 	.word	0x0500004f


	//   ....[108]....
        /*0480*/ 	.word	0x0500004f


	//   ....[109]....
        /*0484*/ 	.word	0x0500004f


	//   ....[110]....
        /*0488*/ 	.word	0x0500004f


	//   ....[111]....
        /*048c*/ 	.word	0x0500004f


	//   ....[112]....
        /*0490*/ 	.word	0x0500004f


	//   ....[113]....
        /*0494*/ 	.word	0x0500004f


	//   ....[114]....
        /*0498*/ 	.word	0x0500004f


	//   ....[115]....
        /*049c*/ 	.word	0x0500004f


	//   ....[116]....
        /*04a0*/ 	.word	0x0500004f


	//   ....[117]....
        /*04a4*/ 	.word	0x0500004f


	//   ....[118]....
        /*04a8*/ 	.word	0x0500004f


	//   ....[119]....
        /*04ac*/ 	.word	0x0500004f


	//   ....[120]....
        /*04b0*/ 	.word	0x0500004f


	//   ....[121]....
        /*04b4*/ 	.word	0x0500004f


	//   ....[122]....
        /*04b8*/ 	.word	0x0500004f


	//   ....[123]....
        /*04bc*/ 	.word	0x0500004f


	//   ....[124]....
        /*04c0*/ 	.word	0x0500004f


	//   ....[125]....
        /*04c4*/ 	.word	0x0500004f


	//   ....[126]....
        /*04c8*/ 	.word	0x0500004f


	//   ....[127]....
        /*04cc*/ 	.word	0x0500004f


	//   ....[128]....
        /*04d0*/ 	.word	0x0500004f


	//   ....[129]....
        /*04d4*/ 	.word	0x0500004f


	//   ....[130]....
        /*04d8*/ 	.word	0x0500004f


	//   ....[131]....
        /*04dc*/ 	.word	0x0500004f


	//   ....[132]....
        /*04e0*/ 	.word	0x0500004f


	//   ....[133]....
        /*04e4*/ 	.word	0x0500004f


	//   ....[134]....
        /*04e8*/ 	.word	0x0500004f


	//   ....[135]....
        /*04ec*/ 	.word	0x0500004f


	//   ....[136]....
        /*04f0*/ 	.word	0x0500004f


	//   ....[137]....
        /*04f4*/ 	.word	0x0500004f


	//   ....[138]....
        /*04f8*/ 	.word	0x0500004f


	//   ....[139]....
        /*04fc*/ 	.word	0x0500004f


	//   ....[140]....
        /*0500*/ 	.word	0x0500004f


	//   ....[141]....
        /*0504*/ 	.word	0x0500004f


	//   ....[142]....
        /*0508*/ 	.word	0x0500004f


	//   ....[143]....
        /*050c*/ 	.word	0x0500004f


	//   ....[144]....
        /*0510*/ 	.word	0x0500004f


	//   ....[145]....
        /*0514*/ 	.word	0x0500004f


	//   ....[146]....
        /*0518*/ 	.word	0x0500004f


	//   ....[147]....
        /*051c*/ 	.word	0x0500004f


	//   ....[148]....
        /*0520*/ 	.word	0x0500004f


	//   ....[149]....
        /*0524*/ 	.word	0x0500004f


	//   ....[150]....
        /*0528*/ 	.word	0x0500004f


	//   ....[151]....
        /*052c*/ 	.word	0x0500004f


	//   ....[152]....
        /*0530*/ 	.word	0x0500004f


	//   ....[153]....
        /*0534*/ 	.word	0x0500004f


	//   ....[154]....
        /*0538*/ 	.word	0x0500004f


	//   ....[155]....
        /*053c*/ 	.word	0x0500004f


	//   ....[156]....
        /*0540*/ 	.word	0x0500004f


	//   ....[157]....
        /*0544*/ 	.word	0x0500004f


	//   ....[158]....
        /*0548*/ 	.word	0x0500004f


	//   ....[159]....
        /*054c*/ 	.word	0x0500004f


	//----- nvinfo : EIATTR_COOP_GROUP_INSTR_OFFSETS
	.align		4
.L_1071:
        /*0550*/ 	.byte	0x04, 0x28
        /*0552*/ 	.short	(.L_1073 - .L_1072)


	//   ....[0]....
.L_1072:
        /*0554*/ 	.word	0x000013e0


	//   ....[1]....
        /*0558*/ 	.word	0x00001b60


	//   ....[2]....
        /*055c*/ 	.word	0x00002030


	//   ....[3]....
        /*0560*/ 	.word	0x00004110


	//   ....[4]....
        /*0564*/ 	.word	0x000061f0


	//   ....[5]....
        /*0568*/ 	.word	0x00006210


	//   ....[6]....
        /*056c*/ 	.word	0x00006220


	//   ....[7]....
        /*0570*/ 	.word	0x00006230


	//   ....[8]....
        /*0574*/ 	.word	0x000062d0


	//   ....[9]....
        /*0578*/ 	.word	0x00006300


	//   ....[10]....
        /*057c*/ 	.word	0x00006320


	//   ....[11]....
        /*0580*/ 	.word	0x00006330


	//   ....[12]....
        /*0584*/ 	.word	0x000063d0


	//   ....[13]....
        /*0588*/ 	.word	0x000063f0


	//   ....[14]....
        /*058c*/ 	.word	0x00006420


	//   ....[15]....
        /*0590*/ 	.word	0x00006430


	//   ....[16]....
        /*0594*/ 	.word	0x000064d0


	//   ....[17]....
        /*0598*/ 	.word	0x000064f0


	//   ....[18]....
        /*059c*/ 	.word	0x00006520


	//   ....[19]....
        /*05a0*/ 	.word	0x00006530


	//   ....[20]....
        /*05a4*/ 	.word	0x000065d0


	//   ....[21]....
        /*05a8*/ 	.word	0x00006600


	//   ....[22]....
        /*05ac*/ 	.word	0x00006610


	//   ....[23]....
        /*05b0*/ 	.word	0x00006620


	//   ....[24]....
        /*05b4*/ 	.word	0x00006790


	//   ....[25]....
        /*05b8*/ 	.word	0x000067a0


	//   ....[26]....
        /*05bc*/ 	.word	0x000067b0


	//   ....[27]....
        /*05c0*/ 	.word	0x000067c0


	//   ....[28]....
        /*05c4*/ 	.word	0x000067d0


	//   ....[29]....
        /*05c8*/ 	.word	0x000067e0


	//   ....[30]....
        /*05cc*/ 	.word	0x000067f0


	//   ....[31]....
        /*05d0*/ 	.word	0x00006800


	//   ....[32]....
        /*05d4*/ 	.word	0x00007d70


	//   ....[33]....
        /*05d8*/ 	.word	0x00007d80


	//   ....[34]....
        /*05dc*/ 	.word	0x00007d90


	//   ....[35]....
        /*05e0*/ 	.word	0x00007da0


	//   ....[36]....
        /*05e4*/ 	.word	0x00007ec0


	//   ....[37]....
        /*05e8*/ 	.word	0x00007ed0


	//   ....[38]....
        /*05ec*/ 	.word	0x00007ee0


	//   ....[39]....
        /*05f0*/ 	.word	0x00007ef0


	//   ....[40]....
        /*05f4*/ 	.word	0x00008010


	//   ....[41]....
        /*05f8*/ 	.word	0x00008020


	//   ....[42]....
        /*05fc*/ 	.word	0x00008030


	//   ....[43]....
        /*0600*/ 	.word	0x00008040


	//   ....[44]....
        /*0604*/ 	.word	0x00008160


	//   ....[45]....
        /*0608*/ 	.word	0x00008170


	//   ....[46]....
        /*060c*/ 	.word	0x00008180


	//   ....[47]....
        /*0610*/ 	.word	0x00008190


	//   ....[48]....
        /*0614*/ 	.word	0x000082b0


	//   ....[49]....
        /*0618*/ 	.word	0x000082c0


	//   ....[50]....
        /*061c*/ 	.word	0x000082d0


	//   ....[51]....
        /*0620*/ 	.word	0x000082e0


	//   ....[52]....
        /*0624*/ 	.word	0x00008400


	//   ....[53]....
        /*0628*/ 	.word	0x00008410


	//   ....[54]....
        /*062c*/ 	.word	0x00008420


	//   ....[55]....
        /*0630*/ 	.word	0x00008430


	//   ....[56]....
        /*0634*/ 	.word	0x00008440


	//   ....[57]....
        /*0638*/ 	.word	0x00008450


	//   ....[58]....
        /*063c*/ 	.word	0x00008460


	//   ....[59]....
        /*0640*/ 	.word	0x00008490


	//   ....[60]....
        /*0644*/ 	.word	0x000084c0


	//   ....[61]....
        /*0648*/ 	.word	0x000084d0


	//   ....[62]....
        /*064c*/ 	.word	0x000084e0


	//   ....[63]....
        /*0650*/ 	.word	0x000084f0


	//   ....[64]....
        /*0654*/ 	.word	0x0000c150


	//   ....[65]....
        /*0658*/ 	.word	0x0000c190


	//   ....[66]....
        /*065c*/ 	.word	0x0000c1d0


	//   ....[67]....
        /*0660*/ 	.word	0x0000c210


	//   ....[68]....
        /*0664*/ 	.word	0x0000c320


	//   ....[69]....
        /*0668*/ 	.word	0x0000c360


	//   ....[70]....
        /*066c*/ 	.word	0x0000c3a0


	//   ....[71]....
        /*0670*/ 	.word	0x0000c3e0


	//   ....[72]....
        /*0674*/ 	.word	0x0000c4f0


	//   ....[73]....
        /*0678*/ 	.word	0x0000c530


	//   ....[74]....
        /*067c*/ 	.word	0x0000c570


	//   ....[75]....
        /*0680*/ 	.word	0x0000c5b0


	//   ....[76]....
        /*0684*/ 	.word	0x0000c6c0


	//   ....[77]....
        /*0688*/ 	.word	0x0000c700


	//   ....[78]....
        /*068c*/ 	.word	0x0000c740


	//   ....[79]....
        /*0690*/ 	.word	0x0000c780


	//   ....[80]....
        /*0694*/ 	.word	0x0000c880


	//   ....[81]....
        /*0698*/ 	.word	0x0000c8a0


	//   ....[82]....
        /*069c*/ 	.word	0x0000c8c0


	//   ....[83]....
        /*06a0*/ 	.word	0x0000c8e0


	//   ....[84]....
        /*06a4*/ 	.word	0x0000cfd0


	//   ....[85]....
        /*06a8*/ 	.word	0x0000dd10


	//   ....[86]....
        /*06ac*/ 	.word	0x0000e3d0


	//   ....[87]....
        /*06b0*/ 	.word	0x0000e3f0


	//   ....[88]....
        /*06b4*/ 	.word	0x0000e420


	//   ....[89]....
        /*06b8*/ 	.word	0x0000e470


	//   ....[90]....
        /*06bc*/ 	.word	0x0000e490


	//   ....[91]....
        /*06c0*/ 	.word	0x0000e680


	//   ....[92]....
        /*06c4*/ 	.word	0x0000e6a0


	//   ....[93]....
        /*06c8*/ 	.word	0x0000e6d0


	//   ....[94]....
        /*06cc*/ 	.word	0x0000e720


	//   ....[95]....
        /*06d0*/ 	.word	0x0000e740


	//   ....[96]....
        /*06d4*/ 	.word	0x0000ec60


	//   ....[97]....
        /*06d8*/ 	.word	0x0000ecb0


	//   ....[98]....
        /*06dc*/ 	.word	0x0000ed00


	//   ....[99]....
        /*06e0*/ 	.word	0x0000ed50


	//   ....[100]....
        /*06e4*/ 	.word	0x0000ee80


	//   ....[101]....
        /*06e8*/ 	.word	0x0000eed0


	//   ....[102]....
        /*06ec*/ 	.word	0x0000ef20


	//   ....[103]....
        /*06f0*/ 	.word	0x0000ef70


	//   ....[104]....
        /*06f4*/ 	.word	0x0000f0a0


	//   ....[105]....
        /*06f8*/ 	.word	0x0000f0f0


	//   ....[106]....
        /*06fc*/ 	.word	0x0000f140


	//   ....[107]....
        /*0700*/ 	.word	0x0000f190


	//   ....[108]....
        /*0704*/ 	.word	0x0000f2c0


	//   ....[109]....
        /*0708*/ 	.word	0x0000f310


	//   ....[110]....
        /*070c*/ 	.word	0x0000f360


	//   ....[111]....
        /*0710*/ 	.word	0x0000f3b0


	//   ....[112]....
        /*0714*/ 	.word	0x0000f4e0


	//   ....[113]....
        /*0718*/ 	.word	0x0000f530


	//   ....[114]....
        /*071c*/ 	.word	0x0000f580


	//   ....[115]....
        /*0720*/ 	.word	0x0000f5d0


	//   ....[116]....
        /*0724*/ 	.word	0x0000f670


	//   ....[117]....
        /*0728*/ 	.word	0x0000f710


	//   ....[118]....
        /*072c*/ 	.word	0x0000f7b0


	//   ....[119]....
        /*0730*/ 	.word	0x0000f850


	//   ....[120]....
        /*0734*/ 	.word	0x0000f8f0


	//   ....[121]....
        /*0738*/ 	.word	0x0000f980


	//   ....[122]....
        /*073c*/ 	.word	0x0000f9d0


	//   ....[123]....
        /*0740*/ 	.word	0x0000fa20


	//   ....[124]....
        /*0744*/ 	.word	0x0000fa90


	//   ....[125]....
        /*0748*/ 	.word	0x0000fae0


	//   ....[126]....
        /*074c*/ 	.word	0x0000fb30


	//   ....[127]....
        /*0750*/ 	.word	0x0000fb80


	//   ....[128]....
        /*0754*/ 	.word	0x0000fc10


	//   ....[129]....
        /*0758*/ 	.word	0x0000fc60


	//   ....[130]....
        /*075c*/ 	.word	0x0000fcb0


	//   ....[131]....
        /*0760*/ 	.word	0x0000fd00


	//   ....[132]....
        /*0764*/ 	.word	0x0000fda0


	//   ....[133]....
        /*0768*/ 	.word	0x0000fe30


	//   ....[134]....
        /*076c*/ 	.word	0x0000fe80


	//   ....[135]....
        /*0770*/ 	.word	0x0000fed0


	//   ....[136]....
        /*0774*/ 	.word	0x0000ff70


	//   ....[137]....
        /*0778*/ 	.word	0x00010000


	//   ....[138]....
        /*077c*/ 	.word	0x00010050


	//   ....[139]....
        /*0780*/ 	.word	0x000100a0


	//   ....[140]....
        /*0784*/ 	.word	0x00010140


	//   ....[141]....
        /*0788*/ 	.word	0x000101d0


	//   ....[142]....
        /*078c*/ 	.word	0x00010220


	//   ....[143]....
        /*0790*/ 	.word	0x00010270


	//   ....[144]....
        /*0794*/ 	.word	0x00010310


	//   ....[145]....
        /*0798*/ 	.word	0x000103a0


	//   ....[146]....
        /*079c*/ 	.word	0x000103f0


	//   ....[147]....
        /*07a0*/ 	.word	0x00010440


	//   ....[148]....
        /*07a4*/ 	.word	0x000104e0


	//   ....[149]....
        /*07a8*/ 	.word	0x00010590


	//   ....[150]....
        /*07ac*/ 	.word	0x000105e0


	//   ....[151]....
        /*07b0*/ 	.word	0x00010670


	//   ....[152]....
        /*07b4*/ 	.word	0x000106d0


	//   ....[153]....
        /*07b8*/ 	.word	0x00010720


	//   ....[154]....
        /*07bc*/ 	.word	0x00010770


	//   ....[155]....
        /*07c0*/ 	.word	0x000107c0


	//   ....[156]....
        /*07c4*/ 	.word	0x000107f0


	//   ....[157]....
        /*07c8*/ 	.word	0x00010850


	//   ....[158]....
        /*07cc*/ 	.word	0x000108c0


	//   ....[159]....
        /*07d0*/ 	.word	0x00010910


	//----- nvinfo : EIATTR_EXIT_INSTR_OFFSETS
	.align		4
.L_1073:
        /*07d4*/ 	.byte	0x04, 0x1c
        /*07d6*/ 	.short	(.L_1075 - .L_1074)


	//   ....[0]....
.L_1074:
        /*07d8*/ 	.word	0x0000e8b0


	//   ....[1]....
        /*07dc*/ 	.word	0x0000ec00


	//----- nvinfo : EIATTR_MAX_THREADS
	.align		4
.L_1075:
        /*07e0*/ 	.byte	0x04, 0x05
        /*07e2*/ 	.short	(.L_1077 - .L_1076)
.L_1076:
        /*07e4*/ 	.word	0x00000080
        /*07e8*/ 	.word	0x00000001
        /*07ec*/ 	.word	0x00000001


	//----- nvinfo : EIATTR_CRS_STACK_SIZE
	.align		4
.L_1077:
        /*07f0*/ 	.byte	0x04, 0x1e
        /*07f2*/ 	.short	(.L_1079 - .L_1078)
.L_1078:
        /*07f4*/ 	.word	0x00000000


	//----- nvinfo : EIATTR_CBANK_PARAM_SIZE
	.align		4
.L_1079:
        /*07f8*/ 	.byte	0x03, 0x19
        /*07fa*/ 	.short	0x01f0


	//----- nvinfo : EIATTR_PARAM_CBANK
	.align		4
        /*07fc*/ 	.byte	0x04, 0x0a
        /*07fe*/ 	.short	(.L_1081 - .L_1080)
	.align		4
.L_1080:
        /*0800*/ 	.word	index@(.nv.constant0._Z25selective_scan_bwd_kernelI32Selective_Scan_bwd_kernel_traitsILi128ELi16ELb0ELb0ELb1ELb0ELb0EN3c104HalfENS1_7complexIfEEEEv12SSMParamsBwd)
        /*0804*/ 	.short	0x0210
        /*0806*/ 	.short	0x01f0


	//----- nvinfo : EIATTR_SW_WAR
	.align		4
.L_1081:
        /*0808*/ 	.byte	0x04, 0x36
        /*080a*/ 	.short	(.L_1083 - .L_1082)
.L_1082:
        /*080c*/ 	.word	0x00000008
.L_1083:


//--------------------- .nv.info._Z25selective_scan_bwd_kernelI32Selective_Scan_bwd_kernel_traitsILi128ELi16ELb0ELb0ELb1ELb0ELb1EN3c104HalfENS1_7complexIfEEEEv12SSMParamsBwd --------------------------
	.section	.nv.info._Z25selective_scan_bwd_kernelI32Selective_Scan_bwd_kernel_traitsILi128ELi16ELb0ELb0ELb1ELb0ELb1EN3c104HalfENS1_7complexIfEEEEv12SSMParamsBwd,"",@"SHT_CUDA_INFO"
	.sectionflags	@""
	.align	4


	//----- nvinfo : EIATTR_CUDA_API_VERSION
	.align		4
        /*0000*/ 	.byte	0x04, 0x37
        /*0002*/ 	.short	(.L_1085 - .L_1084)
.L_1084:
        /*0004*/ 	.word	0x00000082


	//----- nvinfo : EIATTR_KPARAM_INFO
	.align		4
.L_1085:
        /*0008*/ 	.byte	0x04, 0x17
        /*000a*/ 	.short	(.L_1087 - .L_1086)
.L_1086:
        /*000c*/ 	.word	0x00000000
        /*0010*/ 	.short	0x0000
        /*0012*/ 	.short	0x0000
        /*0014*/ 	.byte	0x00, 0xf0, 0xc1, 0x07


	//----- nvinfo : EIATTR_SPARSE_MMA_MASK
	.align		4
.L_1087:
        /*0018*/ 	.byte	0x03, 0x50
        /*001a*/ 	.short	0x0000


	//----- nvinfo : EIATTR_MAXREG_COUNT
	.align		4
        /*001c*/ 	.byte	0x03, 0x1b
        /*001e*/ 	.short	0x00ff


	//----- nvinfo : EIATTR_NUM_BARRIERS
	.align		4
        /*0020*/ 	.byte	0x02, 0x4c
        /*0022*/ 	.byte	0x01
	.zero		1


	//----- nvinfo : EIATTR_ANNOTATIONS
	.align		4
        /*0024*/ 	.byte	0x04, 0x55
        /*0026*/ 	.short	(.L_1089 - .L_1088)


	//   ....[0]....
.L_1088:
        /* <DEDUP_REMOVED lines=47> */


	//----- nvinfo : EIATTR_MERCURY_ISA_VERSION
	.align		4
.L_1089:
        /*0308*/ 	.byte	0x03, 0x5f
        /*030a*/ 	.short	0x0101


	//----- nvinfo : EIATTR_COOP_GROUP_MASK_REGIDS
	.align		4
        /*030c*/ 	.byte	0x04, 0x29
        /*030e*/ 	.short	(.L_1091 - .L_1090)


	//   ....[0]....
.L_1090:
        /*0310*/ 	.word	0xffffffff


	//   ....[1]....
        /*0314*/ 	.word	0xffffffff


	//   ....[2]....
        /*0318*/ 	.word	0xffffffff


	//   ....[3]....
        /*031c*/ 	.word	0xffffffff


	//   ....[4]....
        /*0320*/ 	.word	0xffffffff


	//   ....[5]....
        /*0324*/ 	.word	0xffffffff


	//   ....[6]....
        /*0328*/ 	.word	0xffffffff


	//   ....[7]....
        /*032c*/ 	.word	0xffffffff


	//   ....[8]....
        /*0330*/ 	.word	0xffffffff


	//   ....[9]....
        /*0334*/ 	.word	0xffffffff


	//   ....[10]....
        /*0338*/ 	.word	0xffffffff


	//   ....[11]....
        /*033c*/ 	.word	0xffffffff


	//   ....[12]....
        /*0340*/ 	.word	0xffffffff


	//   ....[13]....
        /*0344*/ 	.word	0xffffffff


	//   ....[14]....
        /*0348*/ 	.word	0xffffffff


	//   ....[15]....
        /*034c*/ 	.word	0xffffffff


	//   ....[16]....
        /*0350*/ 	.word	0xffffffff


	//   ....[17]....
        /*0354*/ 	.word	0xffffffff


	//   ....[18]....
        /*0358*/ 	.word	0xffffffff


	//   ....[19]....
        /*035c*/ 	.word	0xffffffff


	//   ....[20]....
        /*0360*/ 	.word	0xffffffff


	//   ....[21]....
        /*0364*/ 	.word	0xffffffff


	//   ....[22]....
        /*0368*/ 	.word	0xffffffff


	//   ....[23]....
        /*036c*/ 	.word	0xffffffff


	//   ....[24]....
        /*0370*/ 	.word	0xffffffff


	//   ....[25]....
        /*0374*/ 	.word	0xffffffff


	//   ....[26]....
        /*0378*/ 	.word	0xffffffff


	//   ....[27]....
        /*037c*/ 	.word	0xffffffff


	//   ....[28]....
        /*0380*/ 	.word	0xffffffff


	//   ....[29]....
        /*0384*/ 	.word	0xffffffff


	//   ....[30]....
        /*0388*/ 	.word	0xffffffff


	//   ....[31]....
        /*038c*/ 	.word	0xffffffff


	//   ....[32]....
        /*0390*/ 	.word	0xffffffff


	//   ....[33]....
        /*0394*/ 	.word	0xffffffff


	//   ....[34]....
        /*0398*/ 	.word	0xffffffff


	//   ....[35]....
        /*039c*/ 	.word	0xffffffff


	//   ....[36]....
        /*03a0*/ 	.word	0xffffffff


	//   ....[37]....
        /*03a4*/ 	.word	0xffffffff


	//   ....[38]....
        /*03a8*/ 	.word	0xffffffff


	//   ....[39]....
        /*03ac*/ 	.word	0xffffffff


	//   ....[40]....
        /*03b0*/ 	.word	0xffffffff


	//   ....[41]....
        /*03b4*/ 	.word	0xffffffff


	//   ....[42]....
        /*03b8*/ 	.word	0xffffffff


	//   ....[43]....
        /*03bc*/ 	.word	0xffffffff


	//   ....[44]....
        /*03c0*/ 	.word	0xffffffff


	//   ....[45]....
        /*03c4*/ 	.word	0xffffffff


	//   ....[46]....
        /*03c8*/ 	.word	0xffffffff


	//   ....[47]....
        /*03cc*/ 	.word	0xffffffff


	//   ....[48]....
        /*03d0*/ 	.word	0xffffffff


	//   ....[49]....
        /*03d4*/ 	.word	0xffffffff


	//   ....[50]....
        /*03d8*/ 	.word	0xffffffff


	//   ....[51]....
        /*03dc*/ 	.word	0xffffffff


	//   ....[52]....
        /*03e0*/ 	.word	0xffffffff


	//   ....[53]....
        /*03e4*/ 	.word	0xffffffff


	//   ....[54]....
        /*03e8*/ 	.word	0xffffffff


	//   ....[55]....
        /*03ec*/ 	.word	0xffffffff


	//   ....[56]....
        /*03f0*/ 	.word	0xffffffff


	//   ....[57]....
        /*03f4*/ 	.word	0xffffffff


	//   ....[58]....
        /*03f8*/ 	.word	0xffffffff


	//   ....[59]....
        /*03fc*/ 	.word	0xffffffff


	//   ....[60]....
        /*0400*/ 	.word	0xffffffff


	//   ....[61]....
        /*0404*/ 	.word	0xffffffff


	//   ....[62]....
        /*0408*/ 	.word	0xffffffff


	//   ....[63]....
        /*040c*/ 	.word	0xffffffff


	//   ....[64]....
        /*0410*/ 	.word	0xffffffff


	//   ....[65]....
        /*0414*/ 	.word	0xffffffff


	//   ....[66]....
        /*0418*/ 	.word	0xffffffff


	//   ....[67]....
        /*041c*/ 	.word	0xffffffff


	//   ....[68]....
        /*0420*/ 	.word	0xffffffff


	//   ....[69]....
        /*0424*/ 	.word	0xffffffff


	//   ....[70]....
        /*0428*/ 	.word	0xffffffff


	//   ....[71]....
        /*042c*/ 	.word	0xffffffff


	//   ....[72]....
        /*0430*/ 	.word	0xffffffff


	//   ....[73]....
        /*0434*/ 	.word	0xffffffff


	//   ....[74]....
        /*0438*/ 	.word	0xffffffff


	//   ....[75]....
        /*043c*/ 	.word	0xffffffff


	//   ....[76]....
        /*0440*/ 	.word	0xffffffff


	//   ....[77]....
        /*0444*/ 	.word	0xffffffff


	//   ....[78]....
        /*0448*/ 	.word	0xffffffff


	//   ....[79]....
        /*044c*/ 	.word	0xffffffff


	//   ....[80]....
        /*0450*/ 	.word	0xffffffff


	//   ....[81]....
        /*0454*/ 	.word	0xffffffff


	//   ....[82]....
        /*0458*/ 	.word	0xffffffff


	//   ....[83]....
        /*045c*/ 	.word	0xffffffff


	//   ....[84]....
        /*0460*/ 	.word	0xffffffff


	//   ....[85]....
        /*0464*/ 	.word	0xffffffff


	//   ....[86]....
        /*0468*/ 	.word	0xffffffff


	//   ....[87]....
        /*046c*/ 	.word	0xffffffff


	//   ....[88]....
        /*0470*/ 	.word	0xffffffff


	//   ....[89]....
        /*0474*/ 	.word	0xffffffff


	//   ....[90]....
        /*0478*/ 	.word	0xffffffff


	//   ....[91]....
        /*047c*/ 	.word	0xffffffff


	//   ....[92]....
        /*0480*/ 	.word	0xffffffff


	//   ....[93]....
        /*0484*/ 	.word	0xffffffff


	//   ....[94]....
        /*0488*/ 	.word	0xffffffff


	//   ....[95]....
        /*048c*/ 	.word	0xffffffff


	//   ....[96]....
        /*0490*/ 	.word	0xffffffff


	//   ....[97]....
        /*0494*/ 	.word	0xffffffff


	//   ....[98]....
        /*0498*/ 	.word	0xffffffff


	//   ....[99]....
        /*049c*/ 	.word	0xffffffff


	//   ....[100]....
        /*04a0*/ 	.word	0x0500004f


	//   ....[101]....
        /*04a4*/ 	.word	0x0500004f


	//   ....[102]....
        /*04a8*/ 	.word	0x0500004f


	//   ....[103]....
        /*04ac*/ 	.word	0x0500004f


	//   ....[104]....
        /*04b0*/ 	.word	0x0500004f


	//   ....[105]....
        /*04b4*/ 	.word	0x0500004f


	//   ....[106]....
        /*04b8*/ 	.word	0x0500004f


	//   ....[107]....
        /*04bc*/ 	.word	0x0500004f


	//   ....[108]....
        /*04c0*/ 	.word	0x0500004f


	//   ....[109]....
        /*04c4*/ 	.word	0x0500004f


	//   ....[110]....
        /*04c8*/ 	.word	0x0500004f


	//   ....[111]....
        /*04cc*/ 	.word	0x0500004f


	//   ....[112]....
        /*04d0*/ 	.word	0x0500004f


	//   ....[113]....
        /*04d4*/ 	.word	0x0500004f


	//   ....[114]....
        /*04d8*/ 	.word	0x0500004f


	//   ....[115]....
        /*04dc*/ 	.word	0x0500004f


	//   ....[116]....
        /*04e0*/ 	.word	0x0500004f


	//   ....[117]....
        /*04e4*/ 	.word	0x0500004f


	//   ....[118]....
        /*04e8*/ 	.word	0x0500004f


	//   ....[119]....
        /*04ec*/ 	.word	0x0500004f


	//   ....[120]....
        /*04f0*/ 	.word	0x0500004f


	//   ....[121]....
        /*04f4*/ 	.word	0x0500004f


	//   ....[122]....
        /*04f8*/ 	.word	0x0500004f


	//   ....[123]....
        /*04fc*/ 	.word	0x0500004f


	//   ....[124]....
        /*0500*/ 	.word	0x0500004f


	//   ....[125]....
        /*0504*/ 	.word	0x0500004f


	//   ....[126]....
        /*0508*/ 	.word	0x0500004f


	//   ....[127]....
        /*050c*/ 	.word	0x0500004f


	//   ....[128]....
        /*0510*/ 	.word	0x0500004f


	//   ....[129]....
        /*0514*/ 	.word	0x0500004f


	//   ....[130]....
        /*0518*/ 	.word	0x0500004f


	//   ....[131]....
        /*051c*/ 	.word	0x0500004f


	//   ....[132]....
        /*0520*/ 	.word	0x0500004f


	//   ....[133]....
        /*0524*/ 	.word	0x0500004f


	//   ....[134]....
        /*0528*/ 	.word	0x0500004f


	//   ....[135]....
        /*052c*/ 	.word	0x0500004f


	//   ....[136]....
        /*0530*/ 	.word	0x0500004f


	//   ....[137]....
        /*0534*/ 	.word	0x0500004f


	//   ....[138]....
        /*0538*/ 	.word	0x0500004f


	//   ....[139]....
        /*053c*/ 	.word	0x0500004f


	//   ....[140]....
        /*0540*/ 	.word	0x0500004f


	//   ....[141]....
        /*0544*/ 	.word	0x0500004f


	//   ....[142]....
        /*0548*/ 	.word	0x0500004f


	//   ....[143]....
        /*054c*/ 	.word	0x0500004f


	//   ....[144]....
        /*0550*/ 	.word	0x0500004f


	//   ....[145]....
        /*0554*/ 	.word	0x0500004f


	//   ....[146]....
        /*0558*/ 	.word	0x0500004f


	//   ....[147]....
        /*055c*/ 	.word	0x0500004f


	//   ....[148]....
        /*0560*/ 	.word	0x0500004f


	//   ....[149]....
        /*0564*/ 	.word	0x0500004f


	//   ....[150]....
        /*0568*/ 	.word	0x0500004f


	//   ....[151]....
        /*056c*/ 	.word	0x0500004f


	//   ....[152]....
        /*0570*/ 	.word	0x0500004f


	//   ....[153]....
        /*0574*/ 	.word	0x0500004f


	//   ....[154]....
        /*0578*/ 	.word	0x0500004f


	//   ....[155]....
        /*057c*/ 	.word	0x0500004f


	//   ....[156]....
        /*0580*/ 	.word	0x0500004f


	//   ....[157]....
        /*0584*/ 	.word	0x0500004f


	//   ....[158]....
        /*0588*/ 	.word	0x0500004f


	//   ....[159]....
        /*058c*/ 	.word	0x0500004f


	//   ....[160]....
        /*0590*/ 	.word	0x0500004f


	//   ....[161]....
        /*0594*/ 	.word	0x0500004f


	//   ....[162]....
        /*0598*/ 	.word	0x0500004f


	//   ....[163]....
        /*059c*/ 	.word	0x0500004f


	//----- nvinfo : EIATTR_COOP_GROUP_INSTR_OFFSETS
	.align		4
.L_1091:
        /*05a0*/ 	.byte	0x04, 0x28
        /*05a2*/ 	.short	(.L_1093 - .L_1092)


	//   ....[0]....
.L_1092:
        /*05a4*/ 	.word	0x000014a0


	//   ....[1]....
        /*05a8*/ 	.word	0x00001a20


	//   ....[2]....
        /*05ac*/ 	.word	0x00002350


	//   ....[3]....
        /*05b0*/ 	.word	0x000027e0


	//   ....[4]....
        /*05b4*/ 	.word	0x00002f40


	//   ....[5]....
        /*05b8*/ 	.word	0x00003b70


	//   ....[6]....
        /*05bc*/ 	.word	0x00004b20


	//   ....[7]....
        /*05c0*/ 	.word	0x00006e50


	//   ....[8]....
        /*05c4*/ 	.word	0x00008e20


	//   ....[9]....
        /*05c8*/ 	.word	0x00008e40


	//   ....[10]....
        /*05cc*/ 	.word	0x00008e50


	//   ....[11]....
        /*05d0*/ 	.word	0x00008e60


	//   ....[12]....
        /*05d4*/ 	.word	0x00008f00


	//   ....[13]....
        /*05d8*/ 	.word	0x00008f30


	//   ....[14]....
        /*05dc*/ 	.word	0x00008f50


	//   ....[15]....
        /*05e0*/ 	.word	0x00008f60


	//   ....[16]....
        /*05e4*/ 	.word	0x00009000


	//   ....[17]....
        /*05e8*/ 	.word	0x00009020


	//   ....[18]....
        /*05ec*/ 	.word	0x00009050


	//   ....[19]....
        /*05f0*/ 	.word	0x00009060


	//   ....[20]....
        /*05f4*/ 	.word	0x00009100


	//   ....[21]....
        /*05f8*/ 	.word	0x00009120


	//   ....[22]....
        /*05fc*/ 	.word	0x00009150


	//   ....[23]....
        /*0600*/ 	.word	0x00009160


	//   ....[24]....
        /*0604*/ 	.word	0x00009200


	//   ....[25]....
        /*0608*/ 	.word	0x00009230


	//   ....[26]....
        /*060c*/ 	.word	0x00009240


	//   ....[27]....
        /*0610*/ 	.word	0x00009250


	//   ....[28]....
        /*0614*/ 	.word	0x000093c0


	//   ....[29]....
        /*0618*/ 	.word	0x000093d0


	//   ....[30]....
        /*061c*/ 	.word	0x000093e0


	//   ....[31]....
        /*0620*/ 	.word	0x000093f0


	//   ....[32]....
        /*0624*/ 	.word	0x00009400


	//   ....[33]....
        /*0628*/ 	.word	0x00009410


	//   ....[34]....
        /*062c*/ 	.word	0x00009420


	//   ....[35]....
        /*0630*/ 	.word	0x00009430


	//   ....[36]....
        /*0634*/ 	.word	0x0000a9a0


	//   ....[37]....
        /*0638*/ 	.word	0x0000a9b0


	//   ....[38]....
        /*063c*/ 	.word	0x0000a9c0


	//   ....[39]....
        /*0640*/ 	.word	0x0000a9d0


	//   ....[40]....
        /*0644*/ 	.word	0x0000aaf0


	//   ....[41]....
        /*0648*/ 	.word	0x0000ab00


	//   ....[42]....
        /*064c*/ 	.word	0x0000ab10


	//   ....[43]....
        /*0650*/ 	.word	0x0000ab20


	//   ....[44]....
        /*0654*/ 	.word	0x0000ac40


	//   ....[45]....
        /*0658*/ 	.word	0x0000ac50


	//   ....[46]....
        /*065c*/ 	.word	0x0000ac60


	//   ....[47]....
        /*0660*/ 	.word	0x0000ac70


	//   ....[48]....
        /*0664*/ 	.word	0x0000ad90


	//   ....[49]....
        /*0668*/ 	.word	0x0000ada0


	//   ....[50]....
        /*066c*/ 	.word	0x0000adb0


	//   ....[51]....
        /*0670*/ 	.word	0x0000adc0


	//   ....[52]....
        /*0674*/ 	.word	0x0000aee0


	//   ....[53]....
        /*0678*/ 	.word	0x0000aef0


	//   ....[54]....
        /*067c*/ 	.word	0x0000af00


	//   ....[55]....
        /*0680*/ 	.word	0x0000af10


	//   ....[56]....
        /*0684*/ 	.word	0x0000b030


	//   ....[57]....
        /*0688*/ 	.word	0x0000b040


	//   ....[58]....
        /*068c*/ 	.word	0x0000b050


	//   ....[59]....
        /*0690*/ 	.word	0x0000b060


	//   ....[60]....
        /*0694*/ 	.word	0x0000b070


	//   ....[61]....
        /*0698*/ 	.word	0x0000b080


	//   ....[62]....
        /*069c*/ 	.word	0x0000b090


	//   ....[63]....
        /*06a0*/ 	.word	0x0000b0c0


	//   ....[64]....
        /*06a4*/ 	.word	0x0000b0f0


	//   ....[65]....
        /*06a8*/ 	.word	0x0000b100


	//   ....[66]....
        /*06ac*/ 	.word	0x0000b110


	//   ....[67]....
        /*06b0*/ 	.word	0x0000b120


	//   ....[68]....
        /*06b4*/ 	.word	0x0000ed10


	//   ....[69]....
        /*06b8*/ 	.word	0x0000ed50


	//   ....[70]....
        /*06bc*/ 	.word	0x0000ed90


	//   ....[71]....
        /*06c0*/ 	.word	0x0000edd0


	//   ....[72]....
        /*06c4*/ 	.word	0x0000eee0


	//   ....[73]....
        /*06c8*/ 	.word	0x0000ef20


	//   ....[74]....
        /*06cc*/ 	.word	0x0000ef60


	//   ....[75]....
        /*06d0*/ 	.word	0x0000efa0


	//   ....[76]....
        /*06d4*/ 	.word	0x0000f0b0


	//   ....[77]....
        /*06d8*/ 	.word	0x0000f0f0


	//   ....[78]....
        /*06dc*/ 	.word	0x0000f130


	//   ....[79]....
        /*06e0*/ 	.word	0x0000f170


	//   ....[80]....
        /*06e4*/ 	.word	0x0000f280


	//   ....[81]....
        /*06e8*/ 	.word	0x0000f2c0


	//   ....[82]....
        /*06ec*/ 	.word	0x0000f300


	//   ....[83]....
        /*06f0*/ 	.word	0x0000f340


	//   ....[84]....
        /*06f4*/ 	.word	0x0000f450


	//   ....[85]....
        /*06f8*/ 	.word	0x0000f480


	//   ....[86]....
        /*06fc*/ 	.word	0x0000f4a0


	//   ....[87]....
        /*0700*/ 	.word	0x0000f4c0


	//   ....[88]....
        /*0704*/ 	.word	0x0000fbf0


	//   ....[89]....
        /*0708*/ 	.word	0x000108f0


	//   ....[90]....
        /*070c*/ 	.word	0x00010fb0


	//   ....[91]....
        /*0710*/ 	.word	0x00010fd0


	//   ....[92]....
        /*0714*/ 	.word	0x00011000


	//   ....[93]....
        /*0718*/ 	.word	0x00011050


	//   ....[94]....
        /*071c*/ 	.word	0x00011070


	//   ....[95]....
        /*0720*/ 	.word	0x00011260


	//   ....[96]....
        /*0724*/ 	.word	0x00011280


	//   ....[97]....
        /*0728*/ 	.word	0x000112b0


	//   ....[98]....
        /*072c*/ 	.word	0x00011300


	//   ....[99]....
        /*0730*/ 	.word	0x00011320


	//   ....[100]....
        /*0734*/ 	.word	0x00011840


	//   ....[101]....
        /*0738*/ 	.word	0x00011890


	//   ....[102]....
        /*073c*/ 	.word	0x000118e0


	//   ....[103]....
        /*0740*/ 	.word	0x00011930


	//   ....[104]....
        /*0744*/ 	.word	0x00011a60


	//   ....[105]....
        /*0748*/ 	.word	0x00011ab0


	//   ....[106]....
        /*074c*/ 	.word	0x00011b00


	//   ....[107]....
        /*0750*/ 	.word	0x00011b50


	//   ....[108]....
        /*0754*/ 	.word	0x00011c80


	//   ....[109]....
        /*0758*/ 	.word	0x00011cd0


	//   ....[110]....
        /*075c*/ 	.word	0x00011d20


	//   ....[111]....
        /*0760*/ 	.word	0x00011d70


	//   ....[112]....
        /*0764*/ 	.word	0x00011ea0


	//   ....[113]....
        /*0768*/ 	.word	0x00011ef0


	//   ....[114]....
        /*076c*/ 	.word	0x00011f40


	//   ....[115]....
        /*0770*/ 	.word	0x00011f90


	//   ....[116]....
        /*0774*/ 	.word	0x000120c0


	//   ....[117]....
        /*0778*/ 	.word	0x00012110


	//   ....[118]....
        /*077c*/ 	.word	0x00012160


	//   ....[119]....
        /*0780*/ 	.word	0x000121b0


	//   ....[120]....
        /*0784*/ 	.word	0x00012250


	//   ....[121]....
        /*0788*/ 	.word	0x000122f0


	//   ....[122]....
        /*078c*/ 	.word	0x00012390


	//   ....[123]....
        /*0790*/ 	.word	0x00012430


	//   ....[124]....
        /*0794*/ 	.word	0x000124d0


	//   ....[125]....
        /*0798*/ 	.word	0x00012560


	//   ....[126]....
        /*079c*/ 	.word	0x000125b0


	//   ....[127]....
        /*07a0*/ 	.word	0x00012600


	//   ....[128]....
        /*07a4*/ 	.word	0x00012670


	//   ....[129]....
        /*07a8*/ 	.word	0x000126c0


	//   ....[130]....
        /*07ac*/ 	.word	0x00012710


	//   ....[131]....
        /*07b0*/ 	.word	0x00012760


	//   ....[132]....
        /*07b4*/ 	.word	0x000127f0


	//   ....[133]....
        /*07b8*/ 	.word	0x00012840


	//   ....[134]....
        /*07bc*/ 	.word	0x00012890


	//   ....[135]....
        /*07c0*/ 	.word	0x000128e0


	//   ....[136]....
        /*07c4*/ 	.word	0x00012980


	//   ....[137]....
        /*07c8*/ 	.word	0x00012a10


	//   ....[138]....
        /*07cc*/ 	.word	0x00012a60


	//   ....[139]....
        /*07d0*/ 	.word	0x00012ab0


	//   ....[140]....
        /*07d4*/ 	.word	0x00012b50


	//   ....[141]....
        /*07d8*/ 	.word	0x00012be0


	//   ....[142]....
        /*07dc*/ 	.word	0x00012c30


	//   ....[143]....
        /*07e0*/ 	.word	0x00012c80


	//   ....[144]....
        /*07e4*/ 	.word	0x00012d20


	//   ....[145]....
        /*07e8*/ 	.word	0x00012db0


	//   ....[146]....
        /*07ec*/ 	.word	0x00012e00


	//   ....[147]....
        /*07f0*/ 	.word	0x00012e50


	//   ....[148]....
        /*07f4*/ 	.word	0x00012ef0


	//   ....[149]....
        /*07f8*/ 	.word	0x00012f80


	//   ....[150]....
        /*07fc*/ 	.word	0x00012fd0


	//   ....[151]....
        /*0800*/ 	.word	0x00013020


	//   ....[152]....
        /*0804*/ 	.word	0x000130c0


	//   ....[153]....
        /*0808*/ 	.word	0x00013170


	//   ....[154]....
        /*080c*/ 	.word	0x000131c0


	//   ....[155]....
        /*0810*/ 	.word	0x00013250


	//   ....[156]....
        /*0814*/ 	.word	0x000132b0


	//   ....[157]....
        /*0818*/ 	.word	0x00013300


	//   ....[158]....
        /*081c*/ 	.word	0x00013350


	//   ....[159]....
        /*0820*/ 	.word	0x000133a0


	//   ....[160]....
        /*0824*/ 	.word	0x000133d0


	//   ....[161]....
        /*0828*/ 	.word	0x00013430


	//   ....[162]....
        /*082c*/ 	.word	0x000134a0


	//   ....[163]....
        /*0830*/ 	.word	0x000134f0


	//----- nvinfo : EIATTR_EXIT_INSTR_OFFSETS
	.align		4
.L_1093:
        /*0834*/ 	.byte	0x04, 0x1c
        /*0836*/ 	.short	(.L_1095 - .L_1094)


	//   ....[0]....
.L_1094:
        /*0838*/ 	.word	0x00011490


	//   ....[1]....
        /*083c*/ 	.word	0x000117e0


	//----- nvinfo : EIATTR_MAX_THREADS
	.align		4
.L_1095:
        /*0840*/ 	.byte	0x04, 0x05
        /*0842*/ 	.short	(.L_1097 - .L_1096)
.L_1096:
        /*0844*/ 	.word	0x00000080
        /*0848*/ 	.word	0x00000001
        /*084c*/ 	.word	0x00000001


	//----- nvinfo : EIATTR_CRS_STACK_SIZE
	.align		4
.L_1097:
        /*0850*/ 	.byte	0x04, 0x1e
        /*0852*/ 	.short	(.L_1099 - .L_1098)
.L_1098:
        /*0854*/ 	.word	0x00000000


	//----- nvinfo : EIATTR_CBANK_PARAM_SIZE
	.align		4
.L_1099:
        /*0858*/ 	.byte	0x03, 0x19
        /*085a*/ 	.short	0x01f0


	//----- nvinfo : EIATTR_PARAM_CBANK
	.align		4
        /*085c*/ 	.byte	0x04, 0x0a
        /*085e*/ 	.short	(.L_1101 - .L_1100)
	.align		4
.L_1100:
        /*0860*/ 	.word	index@(.nv.constant0._Z25selective_scan_bwd_kernelI32Selective_Scan_bwd_kernel_traitsILi128ELi16ELb0ELb0ELb1ELb0ELb1EN3c104HalfENS1_7complexIfEEEEv12SSMParamsBwd)
        /*0864*/ 	.short	0x0210
        /*0866*/ 	.short	0x01f0


	//----- nvinfo : EIATTR_SW_WAR
	.align		4
.L_1101:
        /*0868*/ 	.byte	0x04, 0x36
        /*086a*/ 	.short	(.L_1103 - .L_1102)
.L_1102:
        /*086c*/ 	.word	0x00000008
.L_1103:


//--------------------- .nv.info._Z25selective_scan_bwd_kernelI32Selective_Scan_bwd_kernel_traitsILi128ELi16ELb0ELb0ELb1ELb1ELb0EN3c104HalfENS1_7complexIfEEEEv12SSMParamsBwd --------------------------
	.section	.nv.info._Z25selective_scan_bwd_kernelI32Selective_Scan_bwd_kernel_traitsILi128ELi16ELb0ELb0ELb1ELb1ELb0EN3c104HalfENS1_7complexIfEEEEv12SSMParamsBwd,"",@"SHT_CUDA_INFO"
	.sectionflags	@""
	.align	4


	//----- nvinfo : EIATTR_CUDA_API_VERSION
	.align		4
        /*0000*/ 	.byte	0x04, 0x37
        /*0002*/ 	.short	(.L_1105 - .L_1104)
.L_1104:
        /*0004*/ 	.word	0x00000082


	//----- nvinfo : EIATTR_KPARAM_INFO
	.align		4
.L_1105:
        /*0008*/ 	.byte	0x04, 0x17
        /*000a*/ 	.short	(.L_1107 - .L_1106)
.L_1106:
        /*000c*/ 	.word	0x00000000
        /*0010*/ 	.short	0x0000
        /*0012*/ 	.short	0x0000
        /*0014*/ 	.byte	0x00, 0xf0, 0xc1, 0x07


	//----- nvinfo : EIATTR_SPARSE_MMA_MASK
	.align		4
.L_1107:
        /*0018*/ 	.byte	0x03, 0x50
        /*001a*/ 	.short	0x0000


	//----- nvinfo : EIATTR_MAXREG_COUNT
	.align		4
        /*001c*/ 	.byte	0x03, 0x1b
        /*001e*/ 	.short	0x00ff


	//----- nvinfo : EIATTR_NUM_BARRIERS
	.align		4
        /*0020*/ 	.byte	0x02, 0x4c
        /*0022*/ 	.byte	0x01
	.zero		1


	//----- nvinfo : EIATTR_ANNOTATIONS
	.align		4
        /*0024*/ 	.byte	0x04, 0x55
        /*0026*/ 	.short	(.L_1109 - .L_1108)


	//   ....[0]....
.L_1108:
        /* <DEDUP_REMOVED lines=44> */


	//----- nvinfo : EIATTR_MERCURY_ISA_VERSION
	.align		4
.L_1109:
        /*02d8*/ 	.byte	0x03, 0x5f
        /*02da*/ 	.short	0x0101


	//----- nvinfo : EIATTR_COOP_GROUP_MASK_REGIDS
	.align		4
        /*02dc*/ 	.byte	0x04, 0x29
        /*02de*/ 	.short	(.L_1111 - .L_1110)


	//   ....[0]....
.L_1110:
        /*02e0*/ 	.word	0xffffffff


	//   ....[1]....
        /*02e4*/ 	.word	0xffffffff


	//   ....[2]....
        /*02e8*/ 	.word	0xffffffff


	//   ....[3]....
        /*02ec*/ 	.word	0xffffffff


	//   ....[4]....
        /*02f0*/ 	.word	0xffffffff


	//   ....[5]....
        /*02f4*/ 	.word	0xffffffff


	//   ....[6]....
        /*02f8*/ 	.word	0xffffffff


	//   ....[7]....
        /*02fc*/ 	.word	0xffffffff


	//   ....[8]....
        /*0300*/ 	.word	0xffffffff


	//   ....[9]....
        /*0304*/ 	.word	0xffffffff


	//   ....[10]....
        /*0308*/ 	.word	0xffffffff


	//   ....[11]....
        /*030c*/ 	.word	0xffffffff


	//   ....[12]....
        /*0310*/ 	.word	0xffffffff


	//   ....[13]....
        /*0314*/ 	.word	0xffffffff


	//   ....[14]....
        /*0318*/ 	.word	0xffffffff


	//   ....[15]....
        /*031c*/ 	.word	0xffffffff


	//   ....[16]....
        /*0320*/ 	.word	0xffffffff


	//   ....[17]....
        /*0324*/ 	.word	0xffffffff


	//   ....[18]....
        /*0328*/ 	.word	0xffffffff


	//   ....[19]....
        /*032c*/ 	.word	0xffffffff


	//   ....[20]....
        /*0330*/ 	.word	0xffffffff


	//   ....[21]....
        /*0334*/ 	.word	0xffffffff


	//   ....[22]....
        /*0338*/ 	.word	0xffffffff


	//   ....[23]....
        /*033c*/ 	.word	0xffffffff


	//   ....[24]....
        /*0340*/ 	.word	0xffffffff


	//   ....[25]....
        /*0344*/ 	.word	0xffffffff


	//   ....[26]....
        /*0348*/ 	.word	0xffffffff


	//   ....[27]....
        /*034c*/ 	.word	0xffffffff


	//   ....[28]....
        /*0350*/ 	.word	0xffffffff


	//   ....[29]....
        /*0354*/ 	.word	0xffffffff


	//   ....[30]....
        /*0358*/ 	.word	0xffffffff


	//   ....[31]....
        /*035c*/ 	.word	0xffffffff


	//   ....[32]....
        /*0360*/ 	.word	0xffffffff


	//   ....[33]....
        /*0364*/ 	.word	0xffffffff


	//   ....[34]....
        /*0368*/ 	.word	0xffffffff


	//   ....[35]....
        /*036c*/ 	.word	0xffffffff


	//   ....[36]....
        /*0370*/ 	.word	0xffffffff


	//   ....[37]....
        /*0374*/ 	.word	0xffffffff


	//   ....[38]....
        /*0378*/ 	.word	0xffffffff


	//   ....[39]....
        /*037c*/ 	.word	0xffffffff


	//   ....[40]....
        /*0380*/ 	.word	0xffffffff


	//   ....[41]....
        /*0384*/ 	.word	0xffffffff


	//   ....[42]....
        /*0388*/ 	.word	0xffffffff


	//   ....[43]....
        /*038c*/ 	.word	0xffffffff


	//   ....[44]....
        /*0390*/ 	.word	0xffffffff


	//   ....[45]....
        /*0394*/ 	.word	0xffffffff


	//   ....[46]....
        /*0398*/ 	.word	0xffffffff


	//   ....[47]....
        /*039c*/ 	.word	0xffffffff


	//   ....[48]....
        /*03a0*/ 	.word	0xffffffff


	//   ....[49]....
        /*03a4*/ 	.word	0xffffffff


	//   ....[50]....
        /*03a8*/ 	.word	0xffffffff


	//   ....[51]....
        /*03ac*/ 	.word	0xffffffff


	//   ....[52]....
        /*03b0*/ 	.word	0xffffffff


	//   ....[53]....
        /*03b4*/ 	.word	0xffffffff


	//   ....[54]....
        /*03b8*/ 	.word	0xffffffff


	//   ....[55]....
        /*03bc*/ 	.word	0xffffffff


	//   ....[56]....
        /*03c0*/ 	.word	0xffffffff


	//   ....[57]....
        /*03c4*/ 	.word	0xffffffff


	//   ....[58]....
        /*03c8*/ 	.word	0xffffffff


	//   ....[59]....
        /*03cc*/ 	.word	0xffffffff


	//   ....[60]....
        /*03d0*/ 	.word	0xffffffff


	//   ....[61]....
        /*03d4*/ 	.word	0xffffffff


	//   ....[62]....
        /*03d8*/ 	.word	0xffffffff


	//   ....[63]....
        /*03dc*/ 	.word	0xffffffff


	//   ....[64]....
        /*03e0*/ 	.word	0xffffffff


	//   ....[65]....
        /*03e4*/ 	.word	0xffffffff


	//   ....[66]....
        /*03e8*/ 	.word	0xffffffff


	//   ....[67]....
        /*03ec*/ 	.word	0xffffffff


	//   ....[68]....
        /*03f0*/ 	.word	0xffffffff


	//   ....[69]....
        /*03f4*/ 	.word	0xffffffff


	//   ....[70]....
        /*03f8*/ 	.word	0xffffffff


	//   ....[71]....
        /*03fc*/ 	.word	0xffffffff


	//   ....[72]....
        /*0400*/ 	.word	0xffffffff


	//   ....[73]....
        /*0404*/ 	.word	0xffffffff


	//   ....[74]....
        /*0408*/ 	.word	0xffffffff


	//   ....[75]....
        /*040c*/ 	.word	0xffffffff


	//   ....[76]....
        /*0410*/ 	.word	0xffffffff


	//   ....[77]....
        /*0414*/ 	.word	0xffffffff


	//   ....[78]....
        /*0418*/ 	.word	0xffffffff


	//   ....[79]....
        /*041c*/ 	.word	0xffffffff


	//   ....[80]....
        /*0420*/ 	.word	0xffffffff


	//   ....[81]....
        /*0424*/ 	.word	0xffffffff


	//   ....[82]....
        /*0428*/ 	.word	0xffffffff


	//   ....[83]....
        /*042c*/ 	.word	0xffffffff


	//   ....[84]....
        /*0430*/ 	.word	0xffffffff


	//   ....[85]....
        /*0434*/ 	.word	0xffffffff


	//   ....[86]....
        /*0438*/ 	.word	0xffffffff


	//   ....[87]....
        /*043c*/ 	.word	0xffffffff


	//   ....[88]....
        /*0440*/ 	.word	0xffffffff


	//   ....[89]....
        /*0444*/ 	.word	0xffffffff


	//   ....[90]....
        /*0448*/ 	.word	0xffffffff


	//   ....[91]....
        /*044c*/ 	.word	0xffffffff


	//   ....[92]....
        /*0450*/ 	.word	0xffffffff


	//   ....[93]....
        /*0454*/ 	.word	0xffffffff


	//   ....[94]....
        /*0458*/ 	.word	0xffffffff


	//   ....[95]....
        /*045c*/ 	.word	0xffffffff


	//   ....[96]....
        /*0460*/ 	.word	0xffffffff


	//   ....[97]....
        /*0464*/ 	.word	0x0500004f


	//   ....[98]....
        /*0468*/ 	.word	0x0500004f


	//   ....[99]....
        /*046c*/ 	.word	0x0500004f


	//   ....[100]....
        /*0470*/ 	.word	0x0500004f


	//   ....[101]....
        /*0474*/ 	.word	0x0500004f


	//   ....[102]....
        /*0478*/ 	.word	0x0500004f


	//   ....[103]....
        /*047c*/ 	.word	0x0500004f


	//   ....[104]....
        /*0480*/ 	.word	0x0500004f


	//   ....[105]....
        /*0484*/ 	.word	0x0500004f


	//   ....[106]....
        /*0488*/ 	.word	0x0500004f


	//   ....[107]....
        /*048c*/ 	.word	0x0500004f


	//   ....[108]....
        /*0490*/ 	.word	0x0500004f


	//   ....[109]....
        /*0494*/ 	.word	0x0500004f


	//   ....[110]....
        /*0498*/ 	.word	0x0500004f


	//   ....[111]....
        /*049c*/ 	.word	0x0500004f


	//   ....[112]....
        /*04a0*/ 	.word	0x0500004f


	//   ....[113]....
        /*04a4*/ 	.word	0x0500004f


	//   ....[114]....
        /*04a8*/ 	.word	0x0500004f


	//   ....[115]....
        /*04ac*/ 	.word	0x0500004f


	//   ....[116]....
        /*04b0*/ 	.word	0x0500004f


	//   ....[117]....
        /*04b4*/ 	.word	0x0500004f


	//   ....[118]....
        /*04b8*/ 	.word	0x0500004f


	//   ....[119]....
        /*04bc*/ 	.word	0x0500004f


	//   ....[120]....
        /*04c0*/ 	.word	0x0500004f


	//   ....[121]....
        /*04c4*/ 	.word	0x0500004f


	//   ....[122]....
        /*04c8*/ 	.word	0x0500004f


	//   ....[123]....
        /*04cc*/ 	.word	0x0500004f


	//   ....[124]....
        /*04d0*/ 	.word	0x0500004f


	//   ....[125]....
        /*04d4*/ 	.word	0x0500004f


	//   ....[126]....
        /*04d8*/ 	.word	0x0500004f


	//   ....[127]....
        /*04dc*/ 	.word	0x0500004f


	//   ....[128]....
        /*04e0*/ 	.word	0x0500004f


	//   ....[129]....
        /*04e4*/ 	.word	0x0500004f


	//   ....[130]....
        /*04e8*/ 	.word	0x0500004f


	//   ....[131]....
        /*04ec*/ 	.word	0x0500004f


	//   ....[132]....
        /*04f0*/ 	.word	0x0500004f


	//   ....[133]....
        /*04f4*/ 	.word	0x0500004f


	//   ....[134]....
        /*04f8*/ 	.word	0x0500004f


	//   ....[135]....
        /*04fc*/ 	.word	0x0500004f


	//   ....[136]....
        /*0500*/ 	.word	0x0500004f


	//   ....[137]....
        /*0504*/ 	.word	0x0500004f


	//   ....[138]....
        /*0508*/ 	.word	0x0500004f


	//   ....[139]....
        /*050c*/ 	.word	0x0500004f


	//   ....[140]....
        /*0510*/ 	.word	0x0500004f


	//   ....[141]....
        /*0514*/ 	.word	0x0500004f


	//   ....[142]....
        /*0518*/ 	.word	0x0500004f


	//   ....[143]....
        /*051c*/ 	.word	0x0500004f


	//   ....[144]....
        /*0520*/ 	.word	0x0500004f


	//   ....[145]....
        /*0524*/ 	.word	0x0500004f


	//   ....[146]....
        /*0528*/ 	.word	0x0500004f


	//   ....[147]....
        /*052c*/ 	.word	0x0500004f


	//   ....[148]....
        /*0530*/ 	.word	0x0500004f


	//   ....[149]....
        /*0534*/ 	.word	0x0500004f


	//   ....[150]....
        /*0538*/ 	.word	0x0500004f


	//   ....[151]....
        /*053c*/ 	.word	0x0500004f


	//   ....[152]....
        /*0540*/ 	.word	0x0500004f


	//   ....[153]....
        /*0544*/ 	.word	0x0500004f


	//   ....[154]....
        /*0548*/ 	.word	0x0500004f


	//   ....[155]....
        /*054c*/ 	.word	0x0500004f


	//   ....[156]....
        /*0550*/ 	.word	0x0500004f


	//   ....[157]....
        /*0554*/ 	.word	0x0500004f


	//   ....[158]....
        /*0558*/ 	.word	0x0500004f


	//   ....[159]....
        /*055c*/ 	.word	0x0500004f


	//   ....[160]....
        /*0560*/ 	.word	0x0500004f


	//----- nvinfo : EIATTR_COOP_GROUP_INSTR_OFFSETS
	.align		4
.L_1111:
        /*0564*/ 	.byte	0x04, 0x28
        /*0566*/ 	.short	(.L_1113 - .L_1112)


	//   ....[0]....
.L_1112:
        /*0568*/ 	.word	0x000013f0


	//   ....[1]....
        /*056c*/ 	.word	0x000019a0


	//   ....[2]....
        /*0570*/ 	.word	0x00001f40


	//   ....[3]....
        /*0574*/ 	.word	0x000065e0


	//   ....[4]....
        /*0578*/ 	.word	0x00008590


	//   ....[5]....
        /*057c*/ 	.word	0x000085b0


	//   ....[6]....
        /*0580*/ 	.word	0x000085c0


	//   ....[7]....
        /*0584*/ 	.word	0x000085d0


	//   ....[8]....
        /*0588*/ 	.word	0x00008670


	//   ....[9]....
        /*058c*/ 	.word	0x000086a0


	//   ....[10]....
        /*0590*/ 	.word	0x000086c0


	//   ....[11]....
        /*0594*/ 	.word	0x000086d0


	//   ....[12]....
        /*0598*/ 	.word	0x00008770


	//   ....[13]....
        /*059c*/ 	.word	0x00008790


	//   ....[14]....
        /*05a0*/ 	.word	0x000087c0


	//   ....[15]....
        /*05a4*/ 	.word	0x000087d0


	//   ....[16]....
        /*05a8*/ 	.word	0x00008870


	//   ....[17]....
        /*05ac*/ 	.word	0x00008890


	//   ....[18]....
        /*05b0*/ 	.word	0x000088c0


	//   ....[19]....
        /*05b4*/ 	.word	0x000088d0


	//   ....[20]....
        /*05b8*/ 	.word	0x00008970


	//   ....[21]....
        /*05bc*/ 	.word	0x000089a0


	//   ....[22]....
        /*05c0*/ 	.word	0x000089b0


	//   ....[23]....
        /*05c4*/ 	.word	0x000089c0


	//   ....[24]....
        /*05c8*/ 	.word	0x00008b30


	//   ....[25]....
        /*05cc*/ 	.word	0x00008b40


	//   ....[26]....
        /*05d0*/ 	.word	0x00008b50


	//   ....[27]....
        /*05d4*/ 	.word	0x00008b60


	//   ....[28]....
        /*05d8*/ 	.word	0x00008b70


	//   ....[29]....
        /*05dc*/ 	.word	0x00008b80


	//   ....[30]....
        /*05e0*/ 	.word	0x00008b90


	//   ....[31]....
        /*05e4*/ 	.word	0x00008ba0


	//   ....[32]....
        /*05e8*/ 	.word	0x0000a110


	//   ....[33]....
        /*05ec*/ 	.word	0x0000a120


	//   ....[34]....
        /*05f0*/ 	.word	0x0000a130


	//   ....[35]....
        /*05f4*/ 	.word	0x0000a140


	//   ....[36]....
        /*05f8*/ 	.word	0x0000a260


	//   ....[37]....
        /*05fc*/ 	.word	0x0000a270


	//   ....[38]....
        /*0600*/ 	.word	0x0000a280


	//   ....[39]....
        /*0604*/ 	.word	0x0000a290


	//   ....[40]....
        /*0608*/ 	.word	0x0000a3b0


	//   ....[41]....
        /*060c*/ 	.word	0x0000a3c0


	//   ....[42]....
        /*0610*/ 	.word	0x0000a3d0


	//   ....[43]....
        /*0614*/ 	.word	0x0000a3e0


	//   ....[44]....
        /*0618*/ 	.word	0x0000a500


	//   ....[45]....
        /*061c*/ 	.word	0x0000a510


	//   ....[46]....
        /*0620*/ 	.word	0x0000a520


	//   ....[47]....
        /*0624*/ 	.word	0x0000a530


	//   ....[48]....
        /*0628*/ 	.word	0x0000a650


	//   ....[49]....
        /*062c*/ 	.word	0x0000a660


	//   ....[50]....
        /*0630*/ 	.word	0x0000a670


	//   ....[51]....
        /*0634*/ 	.word	0x0000a680


	//   ....[52]....
        /*0638*/ 	.word	0x0000a7a0


	//   ....[53]....
        /*063c*/ 	.word	0x0000a7b0


	//   ....[54]....
        /*0640*/ 	.word	0x0000a7c0


	//   ....[55]....
        /*0644*/ 	.word	0x0000a7d0


	//   ....[56]....
        /*0648*/ 	.word	0x0000a7e0


	//   ....[57]....
        /*064c*/ 	.word	0x0000a7f0


	//   ....[58]....
        /*0650*/ 	.word	0x0000a800


	//   ....[59]....
        /*0654*/ 	.word	0x0000a830


	//   ....[60]....
        /*0658*/ 	.word	0x0000a860


	//   ....[61]....
        /*065c*/ 	.word	0x0000a870


	//   ....[62]....
        /*0660*/ 	.word	0x0000a880


	//   ....[63]....
        /*0664*/ 	.word	0x0000a890


	//   ....[64]....
        /*0668*/ 	.word	0x0000e4d0


	//   ....[65]....
        /*066c*/ 	.word	0x0000e510


	//   ....[66]....
        /*0670*/ 	.word	0x0000e550


	//   ....[67]....
        /*0674*/ 	.word	0x0000e590


	//   ....[68]....
        /*0678*/ 	.word	0x0000e6a0


	//   ....[69]....
        /*067c*/ 	.word	0x0000e6e0


	//   ....[70]....
        /*0680*/ 	.word	0x0000e720


	//   ....[71]....
        /*0684*/ 	.word	0x0000e760


	//   ....[72]....
        /*0688*/ 	.word	0x0000e870


	//   ....[73]....
        /*068c*/ 	.word	0x0000e8b0


	//   ....[74]....
        /*0690*/ 	.word	0x0000e8f0


	//   ....[75]....
        /*0694*/ 	.word	0x0000e930


	//   ....[76]....
        /*0698*/ 	.word	0x0000ea40


	//   ....[77]....
        /*069c*/ 	.word	0x0000ea80


	//   ....[78]....
        /*06a0*/ 	.word	0x0000eac0


	//   ....[79]....
        /*06a4*/ 	.word	0x0000eb00


	//   ....[80]....
        /*06a8*/ 	.word	0x0000ec10


	//   ....[81]....
        /*06ac*/ 	.word	0x0000ec30


	//   ....[82]....
        /*06b0*/ 	.word	0x0000ec50


	//   ....[83]....
        /*06b4*/ 	.word	0x0000ec70


	//   ....[84]....
        /*06b8*/ 	.word	0x0000f690


	//   ....[85]....
        /*06bc*/ 	.word	0x00010150


	//   ....[86]....
        /*06c0*/ 	.word	0x00010e00


	//   ....[87]....
        /*06c4*/ 	.word	0x000114e0


	//   ....[88]....
        /*06c8*/ 	.word	0x00011500


	//   ....[89]....
        /*06cc*/ 	.word	0x00011530


	//   ....[90]....
        /*06d0*/ 	.word	0x00011580


	//   ....[91]....
        /*06d4*/ 	.word	0x000115a0


	//   ....[92]....
        /*06d8*/ 	.word	0x00011790


	//   ....[93]....
        /*06dc*/ 	.word	0x000117b0


	//   ....[94]....
        /*06e0*/ 	.word	0x000117e0


	//   ....[95]....
        /*06e4*/ 	.word	0x00011830


	//   ....[96]....
        /*06e8*/ 	.word	0x00011850


	//   ....[97]....
        /*06ec*/ 	.word	0x00011d70


	//   ....[98]....
        /*06f0*/ 	.word	0x00011dc0


	//   ....[99]....
        /*06f4*/ 	.word	0x00011e10


	//   ....[100]....
        /*06f8*/ 	.word	0x00011e60


	//   ....[101]....
        /*06fc*/ 	.word	0x00011f90


	//   ....[102]....
        /*0700*/ 	.word	0x00011fe0


	//   ....[103]....
        /*0704*/ 	.word	0x00012030


	//   ....[104]....
        /*0708*/ 	.word	0x00012080


	//   ....[105]....
        /*070c*/ 	.word	0x000121b0


	//   ....[106]....
        /*0710*/ 	.word	0x00012200


	//   ....[107]....
        /*0714*/ 	.word	0x00012250


	//   ....[108]....
        /*0718*/ 	.word	0x000122a0


	//   ....[109]....
        /*071c*/ 	.word	0x000123d0


	//   ....[110]....
        /*0720*/ 	.word	0x00012420


	//   ....[111]....
        /*0724*/ 	.word	0x00012470


	//   ....[112]....
        /*0728*/ 	.word	0x000124c0


	//   ....[113]....
        /*072c*/ 	.word	0x000125f0


	//   ....[114]....
        /*0730*/ 	.word	0x00012640


	//   ....[115]....
        /*0734*/ 	.word	0x00012690


	//   ....[116]....
        /*0738*/ 	.word	0x000126e0


	//   ....[117]....
        /*073c*/ 	.word	0x00012780


	//   ....[118]....
        /*0740*/ 	.word	0x00012820


	//   ....[119]....
        /*0744*/ 	.word	0x000128c0


	//   ....[120]....
        /*0748*/ 	.word	0x00012960


	//   ....[121]....
        /*074c*/ 	.word	0x00012a00


	//   ....[122]....
        /*0750*/ 	.word	0x00012a90


	//   ....[123]....
        /*0754*/ 	.word	0x00012ae0


	//   ....[124]....
        /*0758*/ 	.word	0x00012b30


	//   ....[125]....
        /*075c*/ 	.word	0x00012ba0


	//   ....[126]....
        /*0760*/ 	.word	0x00012bf0


	//   ....[127]....
        /*0764*/ 	.word	0x00012c40


	//   ....[128]....
        /*0768*/ 	.word	0x00012c90


	//   ....[129]....
        /*076c*/ 	.word	0x00012d20


	//   ....[130]....
        /*0770*/ 	.word	0x00012d70


	//   ....[131]....
        /*0774*/ 	.word	0x00012dc0


	//   ....[132]....
        /*0778*/ 	.word	0x00012e10


	//   ....[133]....
        /*077c*/ 	.word	0x00012eb0


	//   ....[134]....
        /*0780*/ 	.word	0x00012f40


	//   ....[135]....
        /*0784*/ 	.word	0x00012f90


	//   ....[136]....
        /*0788*/ 	.word	0x00012fe0


	//   ....[137]....
        /*078c*/ 	.word	0x00013080


	//   ....[138]....
        /*0790*/ 	.word	0x00013110


	//   ....[139]....
        /*0794*/ 	.word	0x00013160


	//   ....[140]....
        /*0798*/ 	.word	0x000131b0


	//   ....[141]....
        /*079c*/ 	.word	0x00013250


	//   ....[142]....
        /*07a0*/ 	.word	0x000132e0


	//   ....[143]....
        /*07a4*/ 	.word	0x00013330


	//   ....[144]....
        /*07a8*/ 	.word	0x00013380


	//   ....[145]....
        /*07ac*/ 	.word	0x00013420


	//   ....[146]....
        /*07b0*/ 	.word	0x000134b0


	//   ....[147]....
        /*07b4*/ 	.word	0x00013500


	//   ....[148]....
        /*07b8*/ 	.word	0x00013550


	//   ....[149]....
        /*07bc*/ 	.word	0x000135f0


	//   ....[150]....
        /*07c0*/ 	.word	0x000136a0


	//   ....[151]....
        /*07c4*/ 	.word	0x000136f0


	//   ....[152]....
        /*07c8*/ 	.word	0x00013780


	//   ....[153]....
        /*07cc*/ 	.word	0x000137e0


	//   ....[154]....
        /*07d0*/ 	.word	0x00013830


	//   ....[155]....
        /*07d4*/ 	.word	0x00013880


	//   ....[156]....
        /*07d8*/ 	.word	0x000138d0


	//   ....[157]....
        /*07dc*/ 	.word	0x00013900


	//   ....[158]....
        /*07e0*/ 	.word	0x00013960


	//   ....[159]....
        /*07e4*/ 	.word	0x000139d0


	//   ....[160]....
        /*07e8*/ 	.word	0x00013a20


	//----- nvinfo : EIATTR_EXIT_INSTR_OFFSETS
	.align		4
.L_1113:
        /*07ec*/ 	.byte	0x04, 0x1c
        /*07ee*/ 	.short	(.L_1115 - .L_1114)


	//   ....[0]....
.L_1114:
        /*07f0*/ 	.word	0x000119c0


	//   ....[1]....
        /*07f4*/ 	.word	0x00011d10


	//----- nvinfo : EIATTR_MAX_THREADS
	.align		4
.L_1115:
        /*07f8*/ 	.byte	0x04, 0x05
        /*07fa*/ 	.short	(.L_1117 - .L_1116)
.L_1116:
        /*07fc*/ 	.word	0x00000080
        /*0800*/ 	.word	0x00000001
        /*0804*/ 	.word	0x00000001


	//----- nvinfo : EIATTR_CRS_STACK_SIZE
	.align		4
.L_1117:
        /*0808*/ 	.byte	0x04, 0x1e
        /*080a*/ 	.short	(.L_1119 - .L_1118)
.L_1118:
        /*080c*/ 	.word	0x00000000


	//----- nvinfo : EIATTR_CBANK_PARAM_SIZE
	.align		4
.L_1119:
        /*0810*/ 	.byte	0x03, 0x19
        /*0812*/ 	.short	0x01f0


	//----- nvinfo : EIATTR_PARAM_CBANK
	.align		4
        /*0814*/ 	.byte	0x04, 0x0a
        /*0816*/ 	.short	(.L_1121 - .L_1120)
	.align		4
.L_1120:
        /*0818*/ 	.word	index@(.nv.constant0._Z25selective_scan_bwd_kernelI32Selective_Scan_bwd_kernel_traitsILi128ELi16ELb0ELb0ELb1ELb1ELb0EN3c104HalfENS1_7complexIfEEEEv12SSMParamsBwd)
        /*081c*/ 	.short	0x0210
        /*081e*/ 	.short	0x01f0


	//----- nvinfo : EIATTR_SW_WAR
	.align		4
.L_1121:
        /*0820*/ 	.byte	0x04, 0x36
        /*0822*/ 	.short	(.L_1123 - .L_1122)
.L_1122:
        /*0824*/ 	.word	0x00000008
.L_1123:


//--------------------- .nv.info._Z25selective_scan_bwd_kernelI32Selective_Scan_bwd_kernel_traitsILi128ELi16ELb0ELb0ELb1ELb1ELb1EN3c104HalfENS1_7complexIfEEEEv12SSMParamsBwd --------------------------
	.section	.nv.info._Z25selective_scan_bwd_kernelI32Selective_Scan_bwd_kernel_traitsILi128ELi16ELb0ELb0ELb1ELb1ELb1EN3c104HalfENS1_7complexIfEEEEv12SSMParamsBwd,"",@"SHT_CUDA_INFO"
	.sectionflags	@""
	.align	4


	//----- nvinfo : EIATTR_CUDA_API_VERSION
	.align		4
        /*0000*/ 	.byte	0x04, 0x37
        /*0002*/ 	.short	(.L_1125 - .L_1124)
.L_1124:
        /*0004*/ 	.word	0x00000082


	//----- nvinfo : EIATTR_KPARAM_INFO
	.align		4
.L_1125:
        /*0008*/ 	.byte	0x04, 0x17
        /*000a*/ 	.short	(.L_1127 - .L_1126)
.L_1126:
        /*000c*/ 	.word	0x00000000
        /*0010*/ 	.short	0x0000
        /*0012*/ 	.short	0x0000
        /*0014*/ 	.byte	0x00, 0xf0, 0xc1, 0x07


	//----- nvinfo : EIATTR_SPARSE_MMA_MASK
	.align		4
.L_1127:
        /*0018*/ 	.byte	0x03, 0x50
        /*001a*/ 	.short	0x0000


	//----- nvinfo : EIATTR_MAXREG_COUNT
	.align		4
        /*001c*/ 	.byte	0x03, 0x1b
        /*001e*/ 	.short	0x00ff


	//----- nvinfo : EIATTR_NUM_BARRIERS
	.align		4
        /*0020*/ 	.byte	0x02, 0x4c
        /*0022*/ 	.byte	0x01
	.zero		1


	//----- nvinfo : EIATTR_ANNOTATIONS
	.align		4
        /*0024*/ 	.byte	0x04, 0x55
        /*0026*/ 	.short	(.L_1129 - .L_1128)


	//   ....[0]....
.L_1128:
        /* <DEDUP_REMOVED lines=48> */


	//----- nvinfo : EIATTR_MERCURY_ISA_VERSION
	.align		4
.L_1129:
        /*0318*/ 	.byte	0x03, 0x5f
        /*031a*/ 	.short	0x0101


	//----- nvinfo : EIATTR_COOP_GROUP_MASK_REGIDS
	.align		4
        /*031c*/ 	.byte	0x04, 0x29
        /*031e*/ 	.short	(.L_1131 - .L_1130)


	//   ....[0]....
.L_1130:
        /*0320*/ 	.word	0xffffffff


	//   ....[1]....
        /*0324*/ 	.word	0xffffffff


	//   ....[2]....
        /*0328*/ 	.word	0xffffffff


	//   ....[3]....
        /*032c*/ 	.word	0xffffffff


	//   ....[4]....
        /*0330*/ 	.word	0xffffffff


	//   ....[5]....
        /*0334*/ 	.word	0xffffffff


	//   ....[6]....
        /*0338*/ 	.word	0xffffffff


	//   ....[7]....
        /*033c*/ 	.word	0xffffffff


	//   ....[8]....
        /*0340*/ 	.word	0xffffffff


	//   ....[9]....
        /*0344*/ 	.word	0xffffffff


	//   ....[10]....
        /*0348*/ 	.word	0xffffffff


	//   ....[11]....
        /*034c*/ 	.word	0xffffffff


	//   ....[12]....
        /*0350*/ 	.word	0xffffffff


	//   ....[13]....
        /*0354*/ 	.word	0xffffffff


	//   ....[14]....
        /*0358*/ 	.word	0xffffffff


	//   ....[15]....
        /*035c*/ 	.word	0xffffffff


	//   ....[16]....
        /*0360*/ 	.word	0xffffffff


	//   ....[17]....
        /*0364*/ 	.word	0xffffffff


	//   ....[18]....
        /*0368*/ 	.word	0xffffffff


	//   ....[19]....
        /*036c*/ 	.word	0xffffffff


	//   ....[20]....
        /*0370*/ 	.word	0xffffffff


	//   ....[21]....
        /*0374*/ 	.word	0xffffffff


	//   ....[22]....
        /*0378*/ 	.word	0xffffffff


	//   ....[23]....
        /*037c*/ 	.word	0xffffffff


	//   ....[24]....
        /*0380*/ 	.word	0xffffffff


	//   ....[25]....
        /*0384*/ 	.word	0xffffffff


	//   ....[26]....
        /*0388*/ 	.word	0xffffffff


	//   ....[27]....
        /*038c*/ 	.word	0xffffffff


	//   ....[28]....
        /*0390*/ 	.word	0xffffffff


	//   ....[29]....
        /*0394*/ 	.word	0xffffffff


	//   ....[30]....
        /*0398*/ 	.word	0xffffffff


	//   ....[31]....
        /*039c*/ 	.word	0xffffffff


	//   ....[32]....
        /*03a0*/ 	.word	0xffffffff


	//   ....[33]....
        /*03a4*/ 	.word	0xffffffff


	//   ....[34]....
        /*03a8*/ 	.word	0xffffffff


	//   ....[35]....
        /*03ac*/ 	.word	0xffffffff


	//   ....[36]....
        /*03b0*/ 	.word	0xffffffff


	//   ....[37]....
        /*03b4*/ 	.word	0xffffffff


	//   ....[38]....
        /*03b8*/ 	.word	0xffffffff


	//   ....[39]....
        /*03bc*/ 	.word	0xffffffff


	//   ....[40]....
        /*03c0*/ 	.word	0xffffffff


	//   ....[41]....
        /*03c4*/ 	.word	0xffffffff


	//   ....[42]....
        /*03c8*/ 	.word	0xffffffff


	//   ....[43]....
        /*03cc*/ 	.word	0xffffffff


	//   ....[44]....
        /*03d0*/ 	.word	0xffffffff


	//   ....[45]....
        /*03d4*/ 	.word	0xffffffff


	//   ....[46]....
        /*03d8*/ 	.word	0xffffffff


	//   ....[47]....
        /*03dc*/ 	.word	0xffffffff


	//   ....[48]....
        /*03e0*/ 	.word	0xffffffff


	//   ....[49]....
        /*03e4*/ 	.word	0xffffffff


	//   ....[50]....
        /*03e8*/ 	.word	0xffffffff


	//   ....[51]....
        /*03ec*/ 	.word	0xffffffff


	//   ....[52]....
        /*03f0*/ 	.word	0xffffffff


	//   ....[53]....
        /*03f4*/ 	.word	0xffffffff


	//   ....[54]....
        /*03f8*/ 	.word	0xffffffff


	//   ....[55]....
        /*03fc*/ 	.word	0xffffffff


	//   ....[56]....
        /*0400*/ 	.word	0xffffffff


	//   ....[57]....
        /*0404*/ 	.word	0xffffffff


	//   ....[58]....
        /*0408*/ 	.word	0xffffffff


	//   ....[59]....
        /*040c*/ 	.word	0xffffffff


	//   ....[60]....
        /*0410*/ 	.word	0xffffffff


	//   ....[61]....
        /*0414*/ 	.word	0xffffffff


	//   ....[62]....
        /*0418*/ 	.word	0xffffffff


	//   ....[63]....
        /*041c*/ 	.word	0xffffffff


	//   ....[64]....
        /*0420*/ 	.word	0xffffffff


	//   ....[65]....
        /*0424*/ 	.word	0xffffffff


	//   ....[66]....
        /*0428*/ 	.word	0xffffffff


	//   ....[67]....
        /*042c*/ 	.word	0xffffffff


	//   ....[68]....
        /*0430*/ 	.word	0xffffffff


	//   ....[69]....
        /*0434*/ 	.word	0xffffffff


	//   ....[70]....
        /*0438*/ 	.word	0xffffffff


	//   ....[71]....
        /*043c*/ 	.word	0xffffffff


	//   ....[72]....
        /*0440*/ 	.word	0xffffffff


	//   ....[73]....
        /*0444*/ 	.word	0xffffffff


	//   ....[74]....
        /*0448*/ 	.word	0xffffffff


	//   ....[75]....
        /*044c*/ 	.word	0xffffffff


	//   ....[76]....
        /*0450*/ 	.word	0xffffffff


	//   ....[77]....
        /*0454*/ 	.word	0xffffffff


	//   ....[78]....
        /*0458*/ 	.word	0xffffffff


	//   ....[79]....
        /*045c*/ 	.word	0xffffffff


	//   ....[80]....
        /*0460*/ 	.word	0xffffffff


	//   ....[81]....
        /*0464*/ 	.word	0xffffffff


	//   ....[82]....
        /*0468*/ 	.word	0xffffffff


	//   ....[83]....
        /*046c*/ 	.word	0xffffffff


	//   ....[84]....
        /*0470*/ 	.word	0xffffffff


	//   ....[85]....
        /*0474*/ 	.word	0xffffffff


	//   ....[86]....
        /*0478*/ 	.word	0xffffffff


	//   ....[87]....
        /*047c*/ 	.word	0xffffffff


	//   ....[88]....
        /*0480*/ 	.word	0xffffffff


	//   ....[89]....
        /*0484*/ 	.word	0xffffffff


	//   ....[90]....
        /*0488*/ 	.word	0xffffffff


	//   ....[91]....
        /*048c*/ 	.word	0xffffffff


	//   ....[92]....
        /*0490*/ 	.word	0xffffffff


	//   ....[93]....
        /*0494*/ 	.word	0xffffffff


	//   ....[94]....
        /*0498*/ 	.word	0xffffffff


	//   ....[95]....
        /*049c*/ 	.word	0xffffffff


	//   ....[96]....
        /*04a0*/ 	.word	0xffffffff


	//   ....[97]....
        /*04a4*/ 	.word	0xffffffff


	//   ....[98]....
        /*04a8*/ 	.word	0xffffffff


	//   ....[99]....
        /*04ac*/ 	.word	0xffffffff


	//   ....[100]....
        /*04b0*/ 	.word	0xffffffff


	//   ....[101]....
        /*04b4*/ 	.word	0x0500004f


	//   ....[102]....
        /*04b8*/ 	.word	0x0500004f


	//   ....[103]....
        /*04bc*/ 	.word	0x0500004f


	//   ....[104]....
        /*04c0*/ 	.word	0x0500004f


	//   ....[105]....
        /*04c4*/ 	.word	0x0500004f


	//   ....[106]....
        /*04c8*/ 	.word	0x0500004f


	//   ....[107]....
        /*04cc*/ 	.word	0x0500004f


	//   ....[108]....
        /*04d0*/ 	.word	0x0500004f


	//   ....[109]....
        /*04d4*/ 	.word	0x0500004f


	//   ....[110]....
        /*04d8*/ 	.word	0x0500004f


	//   ....[111]....
        /*04dc*/ 	.word	0x0500004f


	//   ....[112]....
        /*04e0*/ 	.word	0x0500004f


	//   ....[113]....
        /*04e4*/ 	.word	0x0500004f


	//   ....[114]....
        /*04e8*/ 	.word	0x0500004f


	//   ....[115]....
        /*04ec*/ 	.word	0x0500004f


	//   ....[116]....
        /*04f0*/ 	.word	0x0500004f


	//   ....[117]....
        /*04f4*/ 	.word	0x0500004f


	//   ....[118]....
        /*04f8*/ 	.word	0x0500004f


	//   ....[119]....
        /*04fc*/ 	.word	0x0500004f


	//   ....[120]....
        /*0500*/ 	.word	0x0500004f


	//   ....[121]....
        /*0504*/ 	.word	0x0500004f


	//   ....[122]....
        /*0508*/ 	.word	0x0500004f


	//   ....[123]....
        /*050c*/ 	.word	0x0500004f


	//   ....[124]....
        /*0510*/ 	.word	0x0500004f


	//   ....[125]....
        /*0514*/ 	.word	0x0500004f


	//   ....[126]....
        /*0518*/ 	.word	0x0500004f


	//   ....[127]....
        /*051c*/ 	.word	0x0500004f


	//   ....[128]....
        /*0520*/ 	.word	0x0500004f


	//   ....[129]....
        /*0524*/ 	.word	0x0500004f


	//   ....[130]....
        /*0528*/ 	.word	0x0500004f


	//   ....[131]....
        /*052c*/ 	.word	0x0500004f


	//   ....[132]....
        /*0530*/ 	.word	0x0500004f


	//   ....[133]....
        /*0534*/ 	.word	0x0500004f


	//   ....[134]....
        /*0538*/ 	.word	0x0500004f


	//   ....[135]....
        /*053c*/ 	.word	0x0500004f


	//   ....[136]....
        /*0540*/ 	.word	0x0500004f


	//   ....[137]....
        /*0544*/ 	.word	0x0500004f


	//   ....[138]....
        /*0548*/ 	.word	0x0500004f


	//   ....[139]....
        /*054c*/ 	.word	0x0500004f


	//   ....[140]....
        /*0550*/ 	.word	0x0500004f


	//   ....[141]....
        /*0554*/ 	.word	0x0500004f


	//   ....[142]....
        /*0558*/ 	.word	0x0500004f


	//   ....[143]....
        /*055c*/ 	.word	0x0500004f


	//   ....[144]....
        /*0560*/ 	.word	0x0500004f


	//   ....[145]....
        /*0564*/ 	.word	0x0500004f


	//   ....[146]....
        /*0568*/ 	.word	0x0500004f


	//   ....[147]....
        /*056c*/ 	.word	0x0500004f


	//   ....[148]....
        /*0570*/ 	.word	0x0500004f


	//   ....[149]....
        /*0574*/ 	.word	0x0500004f


	//   ....[150]....
        /*0578*/ 	.word	0x0500004f


	//   ....[151]....
        /*057c*/ 	.word	0x0500004f


	//   ....[152]....
        /*0580*/ 	.word	0x0500004f


	//   ....[153]....
        /*0584*/ 	.word	0x0500004f


	//   ....[154]....
        /*0588*/ 	.word	0x0500004f


	//   ....[155]....
        /*058c*/ 	.word	0x0500004f


	//   ....[156]....
        /*0590*/ 	.word	0x0500004f


	//   ....[157]....
        /*0594*/ 	.word	0x0500004f


	//   ....[158]....
        /*0598*/ 	.word	0x0500004f


	//   ....[159]....
        /*059c*/ 	.word	0x0500004f


	//   ....[160]....
        /*05a0*/ 	.word	0x0500004f


	//   ....[161]....
        /*05a4*/ 	.word	0x0500004f


	//   ....[162]....
        /*05a8*/ 	.word	0x0500004f


	//   ....[163]....
        /*05ac*/ 	.word	0x0500004f


	//   ....[164]....
        /*05b0*/ 	.word	0x0500004f


	//----- nvinfo : EIATTR_COOP_GROUP_INSTR_OFFSETS
	.align		4
.L_1131:
        /*05b4*/ 	.byte	0x04, 0x28
        /*05b6*/ 	.short	(.L_1133 - .L_1132)


	//   ....[0]....
.L_1132:
        /*05b8*/ 	.word	0x00001410


	//   ....[1]....
        /*05bc*/ 	.word	0x000019d0


	//   ....[2]....
        /*05c0*/ 	.word	0x00002100


	//   ....[3]....
        /*05c4*/ 	.word	0x00004f40


	//   ....[4]....
        /*05c8*/ 	.word	0x00005640


	//   ....[5]....
        /*05cc*/ 	.word	0x00006220


	//   ....[6]....
        /*05d0*/ 	.word	0x00006e10


	//   ....[7]....
        /*05d4*/ 	.word	0x00009180


	//   ....[8]....
        /*05d8*/ 	.word	0x0000b180


	//   ....[9]....
        /*05dc*/ 	.word	0x0000b1a0


	//   ....[10]....
        /*05e0*/ 	.word	0x0000b1b0


	//   ....[11]....
        /*05e4*/ 	.word	0x0000b1c0


	//   ....[12]....
        /*05e8*/ 	.word	0x0000b260


	//   ....[13]....
        /*05ec*/ 	.word	0x0000b290


	//   ....[14]....
        /*05f0*/ 	.word	0x0000b2b0


	//   ....[15]....
        /*05f4*/ 	.word	0x0000b2c0


	//   ....[16]....
        /*05f8*/ 	.word	0x0000b360


	//   ....[17]....
        /*05fc*/ 	.word	0x0000b380


	//   ....[18]....
        /*0600*/ 	.word	0x0000b3b0


	//   ....[19]....
        /*0604*/ 	.word	0x0000b3c0


	//   ....[20]....
        /*0608*/ 	.word	0x0000b460


	//   ....[21]....
        /*060c*/ 	.word	0x0000b480


	//   ....[22]....
        /*0610*/ 	.word	0x0000b4b0


	//   ....[23]....
        /*0614*/ 	.word	0x0000b4c0


	//   ....[24]....
        /*0618*/ 	.word	0x0000b560


	//   ....[25]....
        /*061c*/ 	.word	0x0000b590


	//   ....[26]....
        /*0620*/ 	.word	0x0000b5a0


	//   ....[27]....
        /*0624*/ 	.word	0x0000b5b0


	//   ....[28]....
        /*0628*/ 	.word	0x0000b720


	//   ....[29]....
        /*062c*/ 	.word	0x0000b730


	//   ....[30]....
        /*0630*/ 	.word	0x0000b740


	//   ....[31]....
        /*0634*/ 	.word	0x0000b750


	//   ....[32]....
        /*0638*/ 	.word	0x0000b760


	//   ....[33]....
        /*063c*/ 	.word	0x0000b770


	//   ....[34]....
        /*0640*/ 	.word	0x0000b780


	//   ....[35]....
        /*0644*/ 	.word	0x0000b790


	//   ....[36]....
        /*0648*/ 	.word	0x0000cd00


	//   ....[37]....
        /*064c*/ 	.word	0x0000cd10


	//   ....[38]....
        /*0650*/ 	.word	0x0000cd20


	//   ....[39]....
        /*0654*/ 	.word	0x0000cd30


	//   ....[40]....
        /*0658*/ 	.word	0x0000ce50


	//   ....[41]....
        /*065c*/ 	.word	0x0000ce60


	//   ....[42]....
        /*0660*/ 	.word	0x0000ce70


	//   ....[43]....
        /*0664*/ 	.word	0x0000ce80


	//   ....[44]....
        /*0668*/ 	.word	0x0000cfa0


	//   ....[45]....
        /*066c*/ 	.word	0x0000cfb0


	//   ....[46]....
        /*0670*/ 	.word	0x0000cfc0


	//   ....[47]....
        /*0674*/ 	.word	0x0000cfd0


	//   ....[48]....
        /*0678*/ 	.word	0x0000d0f0


	//   ....[49]....
        /*067c*/ 	.word	0x0000d100


	//   ....[50]....
        /*0680*/ 	.word	0x0000d110


	//   ....[51]....
        /*0684*/ 	.word	0x0000d120


	//   ....[52]....
        /*0688*/ 	.word	0x0000d240


	//   ....[53]....
        /*068c*/ 	.word	0x0000d250


	//   ....[54]....
        /*0690*/ 	.word	0x0000d260


	//   ....[55]....
        /*0694*/ 	.word	0x0000d270


	//   ....[56]....
        /*0698*/ 	.word	0x0000d390


	//   ....[57]....
        /*069c*/ 	.word	0x0000d3a0


	//   ....[58]....
        /*06a0*/ 	.word	0x0000d3b0


	//   ....[59]....
        /*06a4*/ 	.word	0x0000d3c0


	//   ....[60]....
        /*06a8*/ 	.word	0x0000d3d0


	//   ....[61]....
        /*06ac*/ 	.word	0x0000d3e0


	//   ....[62]....
        /*06b0*/ 	.word	0x0000d3f0


	//   ....[63]....
        /*06b4*/ 	.word	0x0000d420


	//   ....[64]....
        /*06b8*/ 	.word	0x0000d450


	//   ....[65]....
        /*06bc*/ 	.word	0x0000d460


	//   ....[66]....
        /*06c0*/ 	.word	0x0000d470


	//   ....[67]....
        /*06c4*/ 	.word	0x0000d480


	//   ....[68]....
        /*06c8*/ 	.word	0x00011060


	//   ....[69]....
        /*06cc*/ 	.word	0x000110a0


	//   ....[70]....
        /*06d0*/ 	.word	0x000110e0


	//   ....[71]....
        /*06d4*/ 	.word	0x00011120


	//   ....[72]....
        /*06d8*/ 	.word	0x00011230


	//   ....[73]....
        /*06dc*/ 	.word	0x00011270


	//   ....[74]....
        /*06e0*/ 	.word	0x000112b0


	//   ....[75]....
        /*06e4*/ 	.word	0x000112f0


	//   ....[76]....
        /*06e8*/ 	.word	0x00011400


	//   ....[77]....
        /*06ec*/ 	.word	0x00011440


	//   ....[78]....
        /*06f0*/ 	.word	0x00011480


	//   ....[79]....
        /*06f4*/ 	.word	0x000114c0


	//   ....[80]....
        /*06f8*/ 	.word	0x000115d0


	//   ....[81]....
        /*06fc*/ 	.word	0x00011610


	//   ....[82]....
        /*0700*/ 	.word	0x00011650


	//   ....[83]....
        /*0704*/ 	.word	0x00011690


	//   ....[84]....
        /*0708*/ 	.word	0x000117a0


	//   ....[85]....
        /*070c*/ 	.word	0x000117d0


	//   ....[86]....
        /*0710*/ 	.word	0x000117f0


	//   ....[87]....
        /*0714*/ 	.word	0x00011810


	//   ....[88]....
        /*0718*/ 	.word	0x00012240


	//   ....[89]....
        /*071c*/ 	.word	0x00012ce0


	//   ....[90]....
        /*0720*/ 	.word	0x000139a0


	//   ....[91]....
        /*0724*/ 	.word	0x00014070


	//   ....[92]....
        /*0728*/ 	.word	0x00014090


	//   ....[93]....
        /*072c*/ 	.word	0x000140c0


	//   ....[94]....
        /*0730*/ 	.word	0x00014110


	//   ....[95]....
        /*0734*/ 	.word	0x00014130


	//   ....[96]....
        /*0738*/ 	.word	0x00014320


	//   ....[97]....
        /*073c*/ 	.word	0x00014340


	//   ....[98]....
        /*0740*/ 	.word	0x00014370


	//   ....[99]....
        /*0744*/ 	.word	0x000143c0


	//   ....[100]....
        /*0748*/ 	.word	0x000143e0


	//   ....[101]....
        /*074c*/ 	.word	0x00014900


	//   ....[102]....
        /*0750*/ 	.word	0x00014950


	//   ....[103]....
        /*0754*/ 	.word	0x000149a0


	//   ....[104]....
        /*0758*/ 	.word	0x000149f0


	//   ....[105]....
        /*075c*/ 	.word	0x00014b20


	//   ....[106]....
        /*0760*/ 	.word	0x00014b70


	//   ....[107]....
        /*0764*/ 	.word	0x00014bc0


	//   ....[108]....
        /*0768*/ 	.word	0x00014c10


	//   ....[109]....
        /*076c*/ 	.word	0x00014d40


	//   ....[110]....
        /*0770*/ 	.word	0x00014d90


	//   ....[111]....
        /*0774*/ 	.word	0x00014de0


	//   ....[112]....
        /*0778*/ 	.word	0x00014e30


	//   ....[113]....
        /*077c*/ 	.word	0x00014f60


	//   ....[114]....
        /*0780*/ 	.word	0x00014fb0


	//   ....[115]....
        /*0784*/ 	.word	0x00015000


	//   ....[116]....
        /*0788*/ 	.word	0x00015050


	//   ....[117]....
        /*078c*/ 	.word	0x00015180


	//   ....[118]....
        /*0790*/ 	.word	0x000151d0


	//   ....[119]....
        /*0794*/ 	.word	0x00015220


	//   ....[120]....
        /*0798*/ 	.word	0x00015270


	//   ....[121]....
        /*079c*/ 	.word	0x00015310


	//   ....[122]....
        /*07a0*/ 	.word	0x000153b0


	//   ....[123]....
        /*07a4*/ 	.word	0x00015450


	//   ....[124]....
        /*07a8*/ 	.word	0x000154f0


	//   ....[125]....
        /*07ac*/ 	.word	0x00015590


	//   ....[126]....
        /*07b0*/ 	.word	0x00015620


	//   ....[127]....
        /*07b4*/ 	.word	0x00015670


	//   ....[128]....
        /*07b8*/ 	.word	0x000156c0


	//   ....[129]....
        /*07bc*/ 	.word	0x00015730


	//   ....[130]....
        /*07c0*/ 	.word	0x00015780


	//   ....[131]....
        /*07c4*/ 	.word	0x000157d0


	//   ....[132]....
        /*07c8*/ 	.word	0x00015820


	//   ....[133]....
        /*07cc*/ 	.word	0x000158b0


	//   ....[134]....
        /*07d0*/ 	.word	0x00015900


	//   ....[135]....
        /*07d4*/ 	.word	0x00015950


	//   ....[136]....
        /*07d8*/ 	.word	0x000159a0


	//   ....[137]....
        /*07dc*/ 	.word	0x00015a40


	//   ....[138]....
        /*07e0*/ 	.word	0x00015ad0


	//   ....[139]....
        /*07e4*/ 	.word	0x00015b20


	//   ....[140]....
        /*07e8*/ 	.word	0x00015b70


	//   ....[141]....
        /*07ec*/ 	.word	0x00015c10


	//   ....[142]....
        /*07f0*/ 	.word	0x00015ca0


	//   ....[143]....
        /*07f4*/ 	.word	0x00015cf0


	//   ....[144]....
        /*07f8*/ 	.word	0x00015d40


	//   ....[145]....
        /*07fc*/ 	.word	0x00015de0


	//   ....[146]....
        /*0800*/ 	.word	0x00015e70


	//   ....[147]....
        /*0804*/ 	.word	0x00015ec0


	//   ....[148]....
        /*0808*/ 	.word	0x00015f10


	//   ....[149]....
        /*080c*/ 	.word	0x00015fb0


	//   ....[150]....
        /*0810*/ 	.word	0x00016040


	//   ....[151]....
        /*0814*/ 	.word	0x00016090


	//   ....[152]....
        /*0818*/ 	.word	0x000160e0


	//   ....[153]....
        /*081c*/ 	.word	0x00016180


	//   ....[154]....
        /*0820*/ 	.word	0x00016230


	//   ....[155]....
        /*0824*/ 	.word	0x00016280


	//   ....[156]....
        /*0828*/ 	.word	0x00016310


	//   ....[157]....
        /*082c*/ 	.word	0x00016370


	//   ....[158]....
        /*0830*/ 	.word	0x000163c0


	//   ....[159]....
        /*0834*/ 	.word	0x00016410


	//   ....[160]....
        /*0838*/ 	.word	0x00016460


	//   ....[161]....
        /*083c*/ 	.word	0x00016490


	//   ....[162]....
        /*0840*/ 	.word	0x000164f0


	//   ....[163]....
        /*0844*/ 	.word	0x00016560


	//   ....[164]....
        /*0848*/ 	.word	0x000165b0


	//----- nvinfo : EIATTR_EXIT_INSTR_OFFSETS
	.align		4
.L_1133:
        /*084c*/ 	.byte	0x04, 0x1c
        /*084e*/ 	.short	(.L_1135 - .L_1134)


	//   ....[0]....
.L_1134:
        /*0850*/ 	.word	0x00014550


	//   ....[1]....
        /*0854*/ 	.word	0x000148a0


	//----- nvinfo : EIATTR_MAX_THREADS
	.align		4
.L_1135:
        /*0858*/ 	.byte	0x04, 0x05
        /*085a*/ 	.short	(.L_1137 - .L_1136)
.L_1136:
        /*085c*/ 	.word	0x00000080
        /*0860*/ 	.word	0x00000001
        /*0864*/ 	.word	0x00000001


	//----- nvinfo : EIATTR_CRS_STACK_SIZE
	.align		4
.L_1137:
        /*0868*/ 	.byte	0x04, 0x1e
        /*086a*/ 	.short	(.L_1139 - .L_1138)
.L_1138:
        /*086c*/ 	.word	0x00000000


	//----- nvinfo : EIATTR_CBANK_PARAM_SIZE
	.align		4
.L_1139:
        /*0870*/ 	.byte	0x03, 0x19
        /*0872*/ 	.short	0x01f0


	//----- nvinfo : EIATTR_PARAM_CBANK
	.align		4
        /*0874*/ 	.byte	0x04, 0x0a
        /*0876*/ 	.short	(.L_1141 - .L_1140)
	.align		4
.L_1140:
        /*0878*/ 	.word	index@(.nv.constant0._Z25selective_scan_bwd_kernelI32Selective_Scan_bwd_kernel_traitsILi128ELi16ELb0ELb0ELb1ELb1ELb1EN3c104HalfENS1_7complexIfEEEEv12SSMParamsBwd)
        /*087c*/ 	.short	0x0210
        /*087e*/ 	.short	0x01f0


	//----- nvinfo : EIATTR_SW_WAR
	.align		4
.L_1141:
        /*0880*/ 	.byte	0x04, 0x36
        /*0882*/ 	.short	(.L_1143 - .L_1142)
.L_1142:
        /*0884*/ 	.word	0x00000008
.L_1143:


//--------------------- .nv.info._Z25selective_scan_bwd_kernelI32Selective_Scan_bwd_kernel_traitsILi128ELi16ELb0ELb1ELb0ELb0ELb0EN3c104HalfENS1_7complexIfEEEEv12SSMParamsBwd --------------------------
	.section	.nv.info._Z25selective_scan_bwd_kernelI32Selective_Scan_bwd_kernel_traitsILi128ELi16ELb0ELb1ELb0ELb0ELb0EN3c104HalfENS1_7complexIfEEEEv12SSMParamsBwd,"",@"SHT_CUDA_INFO"
	.sectionflags	@""
	.align	4


	//----- nvinfo : EIATTR_CUDA_API_VERSION
	.align		4
        /*0000*/ 	.byte	0x04, 0x37
        /*0002*/ 	.short	(.L_1145 - .L_1144)
.L_1144:
        /*0004*/ 	.word	0x00000082


	//----- nvinfo : EIATTR_KPARAM_INFO
	.align		4
.L_1145:
        /*0008*/ 	.byte	0x04, 0x17
        /*000a*/ 	.short	(.L_1147 - .L_1146)
.L_1146:
        /*000c*/ 	.word	0x00000000
        /*0010*/ 	.short	0x0000
        /*0012*/ 	.short	0x0000
        /*0014*/ 	.byte	0x00, 0xf0, 0xc1, 0x07


	//----- nvinfo : EIATTR_SPARSE_MMA_MASK
	.align		4
.L_1147:
        /*0018*/ 	.byte	0x03, 0x50
        /*001a*/ 	.short	0x0000


	//----- nvinfo : EIATTR_MAXREG_COUNT
	.align		4
        /*001c*/ 	.byte	0x03, 0x1b
        /*001e*/ 	.short	0x00ff


	//----- nvinfo : EIATTR_NUM_BARRIERS
	.align		4
        /*0020*/ 	.byte	0x02, 0x4c
        /*0022*/ 	.byte	0x01
	.zero		1


	//----- nvinfo : EIATTR_ANNOTATIONS
	.align		4
        /*0024*/ 	.byte	0x04, 0x55
        /*0026*/ 	.short	(.L_1149 - .L_1148)


	//   ....[0]....
.L_1148:
        /* <DEDUP_REMOVED lines=29> */


	//----- nvinfo : EIATTR_MERCURY_ISA_VERSION
	.align		4
.L_1149:
        /*01e8*/ 	.byte	0x03, 0x5f
        /*01ea*/ 	.short	0x0101


	//----- nvinfo : EIATTR_COOP_GROUP_MASK_REGIDS
	.align		4
        /*01ec*/ 	.byte	0x04, 0x29
        /*01ee*/ 	.short	(.L_1151 - .L_1150)


	//   ....[0]....
.L_1150:
        /*01f0*/ 	.word	0xffffffff


	//   ....[1]....
        /*01f4*/ 	.word	0xffffffff


	//   ....[2]....
        /*01f8*/ 	.word	0xffffffff


	//   ....[3]....
        /*01fc*/ 	.word	0xffffffff


	//   ....[4]....
        /*0200*/ 	.word	0xffffffff


	//   ....[5]....
        /*0204*/ 	.word	0xffffffff


	//   ....[6]....
        /*0208*/ 	.word	0xffffffff


	//   ....[7]....
        /*020c*/ 	.word	0xffffffff


	//   ....[8]....
        /*0210*/ 	.word	0xffffffff


	//   ....[9]....
        /*0214*/ 	.word	0xffffffff


	//   ....[10]....
        /*0218*/ 	.word	0xffffffff


	//   ....[11]....
        /*021c*/ 	.word	0xffffffff


	//   ....[12]....
        /*0220*/ 	.word	0xffffffff


	//   ....[13]....
        /*0224*/ 	.word	0xffffffff


	//   ....[14]....
        /*0228*/ 	.word	0xffffffff


	//   ....[15]....
        /*022c*/ 	.word	0xffffffff


	//   ....[16]....
        /*0230*/ 	.word	0xffffffff


	//   ....[17]....
        /*0234*/ 	.word	0xffffffff


	//   ....[18]....
        /*0238*/ 	.word	0xffffffff


	//   ....[19]....
        /*023c*/ 	.word	0xffffffff


	//   ....[20]....
        /*0240*/ 	.word	0xffffffff


	//   ....[21]....
        /*0244*/ 	.word	0xffffffff


	//   ....[22]....
        /*0248*/ 	.word	0xffffffff


	//   ....[23]....
        /*024c*/ 	.word	0xffffffff


	//   ....[24]....
        /*0250*/ 	.word	0xffffffff


	//   ....[25]....
        /*0254*/ 	.word	0xffffffff


	//   ....[26]....
        /*0258*/ 	.word	0xffffffff


	//   ....[27]....
        /*025c*/ 	.word	0xffffffff


	//   ....[28]....
        /*0260*/ 	.word	0xffffffff


	//   ....[29]....
        /*0264*/ 	.word	0xffffffff


	//   ....[30]....
        /*0268*/ 	.word	0xffffffff


	//   ....[31]....
        /*026c*/ 	.word	0xffffffff


	//   ....[32]....
        /*0270*/ 	.word	0xffffffff


	//   ....[33]....
        /*0274*/ 	.word	0xffffffff


	//   ....[34]....
        /*0278*/ 	.word	0xffffffff


	//   ....[35]....
        /*027c*/ 	.word	0xffffffff


	//   ....[36]....
        /*0280*/ 	.word	0xffffffff


	//   ....[37]....
        /*0284*/ 	.word	0xffffffff


	//   ....[38]....
        /*0288*/ 	.word	0xffffffff


	//   ....[39]....
        /*028c*/ 	.word	0xffffffff


	//   ....[40]....
        /*0290*/ 	.word	0xffffffff


	//   ....[41]....
        /*0294*/ 	.word	0xffffffff


	//   ....[42]....
        /*0298*/ 	.word	0xffffffff


	//   ....[43]....
        /*029c*/ 	.word	0xffffffff


	//   ....[44]....
        /*02a0*/ 	.word	0xffffffff


	//   ....[45]....
        /*02a4*/ 	.word	0xffffffff


	//   ....[46]....
        /*02a8*/ 	.word	0xffffffff


	//   ....[47]....
        /*02ac*/ 	.word	0xffffffff


	//   ....[48]....
        /*02b0*/ 	.word	0xffffffff


	//   ....[49]....
        /*02b4*/ 	.word	0xffffffff


	//   ....[50]....
        /*02b8*/ 	.word	0xffffffff


	//   ....[51]....
        /*02bc*/ 	.word	0xffffffff


	//   ....[52]....
        /*02c0*/ 	.word	0xffffffff


	//   ....[53]....
        /*02c4*/ 	.word	0xffffffff


	//   ....[54]....
        /*02c8*/ 	.word	0xffffffff


	//   ....[55]....
        /*02cc*/ 	.word	0xffffffff


	//   ....[56]....
        /*02d0*/ 	.word	0xffffffff


	//   ....[57]....
        /*02d4*/ 	.word	0xffffffff


	//   ....[58]....
        /*02d8*/ 	.word	0xffffffff


	//   ....[59]....
        /*02dc*/ 	.word	0xffffffff


	//   ....[60]....
        /*02e0*/ 	.word	0xffffffff


	//   ....[61]....
        /*02e4*/ 	.word	0xffffffff


	//   ....[62]....
        /*02e8*/ 	.word	0xffffffff


	//   ....[63]....
        /*02ec*/ 	.word	0xffffffff


	//   ....[64]....
        /*02f0*/ 	.word	0xffffffff


	//   ....[65]....
        /*02f4*/ 	.word	0xffffffff


	//   ....[66]....
        /*02f8*/ 	.word	0xffffffff


	//   ....[67]....
        /*02fc*/ 	.word	0xffffffff


	//   ....[68]....
        /*0300*/ 	.word	0xffffffff


	//   ....[69]....
        /*0304*/ 	.word	0xffffffff


	//   ....[70]....
        /*0308*/ 	.word	0xffffffff


	//   ....[71]....
        /*030c*/ 	.word	0xffffffff


	//   ....[72]....
        /*0310*/ 	.word	0xffffffff


	//   ....[73]....
        /*0314*/ 	.word	0xffffffff


	//   ....[74]....
        /*0318*/ 	.word	0xffffffff


	//   ....[75]....
        /*031c*/ 	.word	0xffffffff


	//   ....[76]....
        /*0320*/ 	.word	0xffffffff


	//   ....[77]....
        /*0324*/ 	.word	0xffffffff


	//   ....[78]....
        /*0328*/ 	.word	0xffffffff


	//   ....[79]....
        /*032c*/ 	.word	0xffffffff


	//   ....[80]....
        /*0330*/ 	.word	0xffffffff


	//   ....[81]....
        /*0334*/ 	.word	0xffffffff


	//   ....[82]....
        /*0338*/ 	.word	0xffffffff


	//   ....[83]....
        /*033c*/ 	.word	0xffffffff


	//   ....[84]....
        /*0340*/ 	.word	0xffffffff


	//   ....[85]....
        /*0344*/ 	.word	0xffffffff


	//   ....[86]....
        /*0348*/ 	.word	0xffffffff


	//   ....[87]....
        /*034c*/ 	.word	0xffffffff


	//   ....[88]....
        /*0350*/ 	.word	0xffffffff


	//   ....[89]....
        /*0354*/ 	.word	0xffffffff


	//   ....[90]....
        /*0358*/ 	.word	0xffffffff


	//   ....[91]....
        /*035c*/ 	.word	0xffffffff


	//   ....[92]....
        /*0360*/ 	.word	0xffffffff


	//   ....[93]....
        /*0364*/ 	.word	0xffffffff


	//   ....[94]....
        /*0368*/ 	.word	0xffffffff


	//   ....[95]....
        /*036c*/ 	.word	0xffffffff


	//   ....[96]....
        /*0370*/ 	.word	0x0500004f


	//   ....[97]....
        /*0374*/ 	.word	0x0500004f


	//   ....[98]....
        /*0378*/ 	.word	0x0500004f


	//   ....[99]....
        /*037c*/ 	.word	0x0500004f


	//   ....[100]....
        /*0380*/ 	.word	0x0500004f


	//   ....[101]....
        /*0384*/ 	.word	0x0500004f


	//   ....[102]....
        /*0388*/ 	.word	0x0500004f


	//   ....[103]....
        /*038c*/ 	.word	0x0500004f


	//   ....[104]....
        /*0390*/ 	.word	0x0500004f


	//   ....[105]....
        /*0394*/ 	.word	0x0500004f


	//   ....[106]....
        /*0398*/ 	.word	0x0500004f


	//   ....[107]....
        /*039c*/ 	.word	0x0500004f


	//   ....[108]....
        /*03a0*/ 	.word	0x0500004f


	//   ....[109]....
        /*03a4*/ 	.word	0x0500004f


	//   ....[110]....
        /*03a8*/ 	.word	0x0500004f


	//   ....[111]....
        /*03ac*/ 	.word	0x0500004f


	//   ....[112]....
        /*03b0*/ 	.word	0x0500004f


	//   ....[113]....
        /*03b4*/ 	.word	0x0500004f


	//   ....[114]....
        /*03b8*/ 	.word	0x0500004f


	//   ....[115]....
        /*03bc*/ 	.word	0x0500004f


	//   ....[116]....
        /*03c0*/ 	.word	0x0500004f


	//   ....[117]....
        /*03c4*/ 	.word	0x0500004f


	//   ....[118]....
        /*03c8*/ 	.word	0x0500004f


	//   ....[119]....
        /*03cc*/ 	.word	0x0500004f


	//   ....[120]....
        /*03d0*/ 	.word	0x0500004f


	//   ....[121]....
        /*03d4*/ 	.word	0x0500004f


	//   ....[122]....
        /*03d8*/ 	.word	0x0500004f


	//   ....[123]....
        /*03dc*/ 	.word	0x0500004f


	//   ....[124]....
        /*03e0*/ 	.word	0x0500004f


	//   ....[125]....
        /*03e4*/ 	.word	0x0500004f


	//   ....[126]....
        /*03e8*/ 	.word	0x0500004f


	//   ....[127]....
        /*03ec*/ 	.word	0x0500004f


	//   ....[128]....
        /*03f0*/ 	.word	0x0500004f


	//   ....[129]....
        /*03f4*/ 	.word	0x0500004f


	//   ....[130]....
        /*03f8*/ 	.word	0x0500004f


	//   ....[131]....
        /*03fc*/ 	.word	0x0500004f


	//   ....[132]....
        /*0400*/ 	.word	0x0500004f


	//   ....[133]....
        /*0404*/ 	.word	0x0500004f


	//   ....[134]....
        /*0408*/ 	.word	0x0500004f


	//   ....[135]....
        /*040c*/ 	.word	0x0500004f


	//   ....[136]....
        /*0410*/ 	.word	0x0500004f


	//   ....[137]....
        /*0414*/ 	.word	0x0500004f


	//   ....[138]....
        /*0418*/ 	.word	0x0500004f


	//   ....[139]....
        /*041c*/ 	.word	0x0500004f


	//   ....[140]....
        /*0420*/ 	.word	0x0500004f


	//   ....[141]....
        /*0424*/ 	.word	0x0500004f


	//   ....[142]....
        /*0428*/ 	.word	0x0500004f


	//   ....[143]....
        /*042c*/ 	.word	0x0500004f


	//   ....[144]....
        /*0430*/ 	.word	0x0500004f


	//   ....[145]....
        /*0434*/ 	.word	0x0500004f


	//   ....[146]....
        /*0438*/ 	.word	0x0500004f


	//   ....[147]....
        /*043c*/ 	.word	0x0500004f


	//   ....[148]....
        /*0440*/ 	.word	0x0500004f


	//   ....[149]....
        /*0444*/ 	.word	0x0500004f


	//   ....[150]....
        /*0448*/ 	.word	0x0500004f


	//   ....[151]....
        /*044c*/ 	.word	0x0500004f


	//   ....[152]....
        /*0450*/ 	.word	0x0500004f


	//   ....[153]....
        /*0454*/ 	.word	0x0500004f


	//   ....[154]....
        /*0458*/ 	.word	0x0500004f


	//   ....[155]....
        /*045c*/ 	.word	0x0500004f


	//   ....[156]....
        /*0460*/ 	.word	0x0500004f


	//   ....[157]....
        /*0464*/ 	.word	0x0500004f


	//   ....[158]....
        /*0468*/ 	.word	0x0500004f


	//   ....[159]....
        /*046c*/ 	.word	0x0500004f


	//----- nvinfo : EIATTR_COOP_GROUP_INSTR_OFFSETS
	.align		4
.L_1151:
        /*0470*/ 	.byte	0x04, 0x28
        /*0472*/ 	.short	(.L_1153 - .L_1152)


	//   ....[0]....
.L_1152:
        /*0474*/ 	.word	0x000013f0


	//   ....[1]....
        /*0478*/ 	.word	0x00001b50


	//   ....[2]....
        /*047c*/ 	.word	0x00001fc0


	//   ....[3]....
        /*0480*/ 	.word	0x000041b0


	//   ....[4]....
        /*0484*/ 	.word	0x00005ef0


	//   ....[5]....
        /*0488*/ 	.word	0x00005f10


	//   ....[6]....
        /*048c*/ 	.word	0x00005f20


	//   ....[7]....
        /*0490*/ 	.word	0x00005f30


	//   ....[8]....
        /*0494*/ 	.word	0x00005fd0


	//   ....[9]....
        /*0498*/ 	.word	0x00006000


	//   ....[10]....
        /*049c*/ 	.word	0x00006020


	//   ....[11]....
        /*04a0*/ 	.word	0x00006030


	//   ....[12]....
        /*04a4*/ 	.word	0x000060d0


	//   ....[13]....
        /*04a8*/ 	.word	0x000060f0


	//   ....[14]....
        /*04ac*/ 	.word	0x00006120


	//   ....[15]....
        /*04b0*/ 	.word	0x00006130


	//   ....[16]....
        /*04b4*/ 	.word	0x000061d0


	//   ....[17]....
        /*04b8*/ 	.word	0x000061f0


	//   ....[18]....
        /*04bc*/ 	.word	0x00006220


	//   ....[19]....
        /*04c0*/ 	.word	0x00006230


	//   ....[20]....
        /*04c4*/ 	.word	0x000062d0


	//   ....[21]....
        /*04c8*/ 	.word	0x00006300


	//   ....[22]....
        /*04cc*/ 	.word	0x00006310


	//   ....[23]....
        /*04d0*/ 	.word	0x00006320


	//   ....[24]....
        /*04d4*/ 	.word	0x00006490


	//   ....[25]....
        /*04d8*/ 	.word	0x000064a0


	//   ....[26]....
        /*04dc*/ 	.word	0x000064b0


	//   ....[27]....
        /*04e0*/ 	.word	0x000064c0


	//   ....[28]....
        /*04e4*/ 	.word	0x000064d0


	//   ....[29]....
        /*04e8*/ 	.word	0x000064e0


	//   ....[30]....
        /*04ec*/ 	.word	0x000064f0


	//   ....[31]....
        /*04f0*/ 	.word	0x00006500


	//   ....[32]....
        /*04f4*/ 	.word	0x00007a80


	//   ....[33]....
        /*04f8*/ 	.word	0x00007a90


	//   ....[34]....
        /*04fc*/ 	.word	0x00007aa0


	//   ....[35]....
        /*0500*/ 	.word	0x00007ab0


	//   ....[36]....
        /*0504*/ 	.word	0x00007bd0


	//   ....[37]....
        /*0508*/ 	.word	0x00007be0


	//   ....[38]....
        /*050c*/ 	.word	0x00007bf0


	//   ....[39]....
        /*0510*/ 	.word	0x00007c00


	//   ....[40]....
        /*0514*/ 	.word	0x00007d20


	//   ....[41]....
        /*0518*/ 	.word	0x00007d30


	//   ....[42]....
        /*051c*/ 	.word	0x00007d40


	//   ....[43]....
        /*0520*/ 	.word	0x00007d50


	//   ....[44]....
        /*0524*/ 	.word	0x00007e70


	//   ....[45]....
        /*0528*/ 	.word	0x00007e80


	//   ....[46]....
        /*052c*/ 	.word	0x00007e90


	//   ....[47]....
        /*0530*/ 	.word	0x00007ea0


	//   ....[48]....
        /*0534*/ 	.word	0x00007fc0


	//   ....[49]....
        /*0538*/ 	.word	0x00007fd0


	//   ....[50]....
        /*053c*/ 	.word	0x00007fe0


	//   ....[51]....
        /*0540*/ 	.word	0x00007ff0


	//   ....[52]....
        /*0544*/ 	.word	0x00008110


	//   ....[53]....
        /*0548*/ 	.word	0x00008120


	//   ....[54]....
        /*054c*/ 	.word	0x00008130


	//   ....[55]....
        /*0550*/ 	.word	0x00008140


	//   ....[56]....
        /*0554*/ 	.word	0x00008150


	//   ....[57]....
        /*0558*/ 	.word	0x00008160


	//   ....[58]....
        /*055c*/ 	.word	0x00008170


	//   ....[59]....
        /*0560*/ 	.word	0x000081a0


	//   ....[60]....
        /*0564*/ 	.word	0x000081d0


	//   ....[61]....
        /*0568*/ 	.word	0x000081e0


	//   ....[62]....
        /*056c*/ 	.word	0x000081f0


	//   ....[63]....
        /*0570*/ 	.word	0x00008200


	//   ....[64]....
        /*0574*/ 	.word	0x0000b9e0


	//   ....[65]....
        /*0578*/ 	.word	0x0000ba20


	//   ....[66]....
        /*057c*/ 	.word	0x0000ba60


	//   ....[67]....
        /*0580*/ 	.word	0x0000baa0


	//   ....[68]....
        /*0584*/ 	.word	0x0000bbb0


	//   ....[69]....
        /*0588*/ 	.word	0x0000bbf0


	//   ....[70]....
        /*058c*/ 	.word	0x0000bc30


	//   ....[71]....
        /*0590*/ 	.word	0x0000bc70


	//   ....[72]....
        /*0594*/ 	.word	0x0000bd80


	//   ....[73]....
        /*0598*/ 	.word	0x0000be00


	//   ....[74]....
        /*059c*/ 	.word	0x0000be40


	//   ....[75]....
        /*05a0*/ 	.word	0x0000be80


	//   ....[76]....
        /*05a4*/ 	.word	0x0000bf50


	//   ....[77]....
        /*05a8*/ 	.word	0x0000bfd0


	//   ....[78]....
        /*05ac*/ 	.word	0x0000c010


	//   ....[79]....
        /*05b0*/ 	.word	0x0000c050


	//   ....[80]....
        /*05b4*/ 	.word	0x0000c130


	//   ....[81]....
        /*05b8*/ 	.word	0x0000c160


	//   ....[82]....
        /*05bc*/ 	.word	0x0000c180


	//   ....[83]....
        /*05c0*/ 	.word	0x0000c1a0


	//   ....[84]....
        /*05c4*/ 	.word	0x0000c8c0


	//   ....[85]....
        /*05c8*/ 	.word	0x0000d5f0


	//   ....[86]....
        /*05cc*/ 	.word	0x0000dc90


	//   ....[87]....
        /*05d0*/ 	.word	0x0000dcb0


	//   ....[88]....
        /*05d4*/ 	.word	0x0000dce0


	//   ....[89]....
        /*05d8*/ 	.word	0x0000dd30


	//   ....[90]....
        /*05dc*/ 	.word	0x0000dd50


	//   ....[91]....
        /*05e0*/ 	.word	0x0000df40


	//   ....[92]....
        /*05e4*/ 	.word	0x0000df60


	//   ....[93]....
        /*05e8*/ 	.word	0x0000df90


	//   ....[94]....
        /*05ec*/ 	.word	0x0000dfe0


	//   ....[95]....
        /*05f0*/ 	.word	0x0000e000


	//   ....[96]....
        /*05f4*/ 	.word	0x0000e520


	//   ....[97]....
        /*05f8*/ 	.word	0x0000e570


	//   ....[98]....
        /*05fc*/ 	.word	0x0000e5c0


	//   ....[99]....
        /*0600*/ 	.word	0x0000e610


	//   ....[100]....
        /*0604*/ 	.word	0x0000e740


	//   ....[101]....
        /*0608*/ 	.word	0x0000e790


	//   ....[102]....
        /*060c*/ 	.word	0x0000e7e0


	//   ....[103]....
        /*0610*/ 	.word	0x0000e830


	//   ....[104]....
        /*0614*/ 	.word	0x0000e960


	//   ....[105]....
        /*0618*/ 	.word	0x0000e9b0


	//   ....[106]....
        /*061c*/ 	.word	0x0000ea00


	//   ....[107]....
        /*0620*/ 	.word	0x0000ea50


	//   ....[108]....
        /*0624*/ 	.word	0x0000eb80


	//   ....[109]....
        /*0628*/ 	.word	0x0000ebd0


	//   ....[110]....
        /*062c*/ 	.word	0x0000ec20


	//   ....[111]....
        /*0630*/ 	.word	0x0000ec70


	//   ....[112]....
        /*0634*/ 	.word	0x0000eda0


	//   ....[113]....
        /*0638*/ 	.word	0x0000edf0


	//   ....[114]....
        /*063c*/ 	.word	0x0000ee40


	//   ....[115]....
        /*0640*/ 	.word	0x0000ee90


	//   ....[116]....
        /*0644*/ 	.word	0x0000ef30


	//   ....[117]....
        /*0648*/ 	.word	0x0000efd0


	//   ....[118]....
        /*064c*/ 	.word	0x0000f070


	//   ....[119]....
        /*0650*/ 	.word	0x0000f110


	//   ....[120]....
        /*0654*/ 	.word	0x0000f1b0


	//   ....[121]....
        /*0658*/ 	.word	0x0000f240


	//   ....[122]....
        /*065c*/ 	.word	0x0000f290


	//   ....[123]....
        /*0660*/ 	.word	0x0000f2e0


	//   ....[124]....
        /*0664*/ 	.word	0x0000f350


	//   ....[125]....
        /*0668*/ 	.word	0x0000f3a0


	//   ....[126]....
        /*066c*/ 	.word	0x0000f3f0


	//   ....[127]....
        /*0670*/ 	.word	0x0000f440


	//   ....[128]....
        /*0674*/ 	.word	0x0000f4d0


	//   ....[129]....
        /*0678*/ 	.word	0x0000f520


	//   ....[130]....
        /*067c*/ 	.word	0x0000f570


	//   ....[131]....
        /*0680*/ 	.word	0x0000f5c0


	//   ....[132]....
        /*0684*/ 	.word	0x0000f660


	//   ....[133]....
        /*0688*/ 	.word	0x0000f6f0


	//   ....[134]....
        /*068c*/ 	.word	0x0000f740


	//   ....[135]....
        /*0690*/ 	.word	0x0000f790


	//   ....[136]....
        /*0694*/ 	.word	0x0000f830


	//   ....[137]....
        /*0698*/ 	.word	0x0000f8c0


	//   ....[138]....
        /*069c*/ 	.word	0x0000f910


	//   ....[139]....
        /*06a0*/ 	.word	0x0000f960


	//   ....[140]....
        /*06a4*/ 	.word	0x0000fa00


	//   ....[141]....
        /*06a8*/ 	.word	0x0000fa90


	//   ....[142]....
        /*06ac*/ 	.word	0x0000fae0


	//   ....[143]....
        /*06b0*/ 	.word	0x0000fb30


	//   ....[144]....
        /*06b4*/ 	.word	0x0000fbd0


	//   ....[145]....
        /*06b8*/ 	.word	0x0000fc60


	//   ....[146]....
        /*06bc*/ 	.word	0x0000fcb0


	//   ....[147]....
        /*06c0*/ 	.word	0x0000fd00


	//   ....[148]....
        /*06c4*/ 	.word	0x0000fda0


	//   ....[149]....
        /*06c8*/ 	.word	0x0000fe50


	//   ....[150]....
        /*06cc*/ 	.word	0x0000feb0


	//   ....[151]....
        /*06d0*/ 	.word	0x0000ff40


	//   ....[152]....
        /*06d4*/ 	.word	0x0000ff90


	//   ....[153]....
        /*06d8*/ 	.word	0x0000ffe0


	//   ....[154]....
        /*06dc*/ 	.word	0x00010030


	//   ....[155]....
        /*06e0*/ 	.word	0x00010080


	//   ....[156]....
        /*06e4*/ 	.word	0x000100c0


	//   ....[157]....
        /*06e8*/ 	.word	0x00010110


	//   ....[158]....
        /*06ec*/ 	.word	0x00010180


	//   ....[159]....
        /*06f0*/ 	.word	0x000101d0


	//----- nvinfo : EIATTR_EXIT_INSTR_OFFSETS
	.align		4
.L_1153:
        /*06f4*/ 	.byte	0x04, 0x1c
        /*06f6*/ 	.short	(.L_1155 - .L_1154)


	//   ....[0]....
.L_1154:
        /*06f8*/ 	.word	0x0000e170


	//   ....[1]....
        /*06fc*/ 	.word	0x0000e4c0


	//----- nvinfo : EIATTR_MAX_THREADS
	.align		4
.L_1155:
        /*0700*/ 	.byte	0x04, 0x05
        /*0702*/ 	.short	(.L_1157 - .L_1156)
.L_1156:
        /*0704*/ 	.word	0x00000080
        /*0708*/ 	.word	0x00000001
        /*070c*/ 	.word	0x00000001


	//----- nvinfo : EIATTR_CRS_STACK_SIZE
	.align		4
.L_1157:
        /*0710*/ 	.byte	0x04, 0x1e
        /*0712*/ 	.short	(.L_1159 - .L_1158)
.L_1158:
        /*0714*/ 	.word	0x00000000


	//----- nvinfo : EIATTR_CBANK_PARAM_SIZE
	.align		4
.L_1159:
        /*0718*/ 	.byte	0x03, 0x19
        /*071a*/ 	.short	0x01f0


	//----- nvinfo : EIATTR_PARAM_CBANK
	.align		4
        /*071c*/ 	.byte	0x04, 0x0a
        /*071e*/ 	.short	(.L_1161 - .L_1160)
	.align		4
.L_1160:
        /*0720*/ 	.word	index@(.nv.constant0._Z25selective_scan_bwd_kernelI32Selective_Scan_bwd_kernel_traitsILi128ELi16ELb0ELb1ELb0ELb0ELb0EN3c104HalfENS1_7complexIfEEEEv12SSMParamsBwd)
        /*0724*/ 	.short	0x0210
        /*0726*/ 	.short	0x01f0


	//----- nvinfo : EIATTR_SW_WAR
	.align		4
.L_1161:
        /*0728*/ 	.byte	0x04, 0x36
        /*072a*/ 	.short	(.L_1163 - .L_1162)
.L_1162:
        /*072c*/ 	.word	0x00000008
.L_1163:


//--------------------- .nv.info._Z25selective_scan_bwd_kernelI32Selective_Scan_bwd_kernel_traitsILi128ELi16ELb0ELb1ELb0ELb0ELb1EN3c104HalfENS1_7complexIfEEEEv12SSMParamsBwd --------------------------
	.section	.nv.info._Z25selective_scan_bwd_kernelI32Selective_Scan_bwd_kernel_traitsILi128ELi16ELb0ELb1ELb0ELb0ELb1EN3c104HalfENS1_7complexIfEEEEv12SSMParamsBwd,"",@"SHT_CUDA_INFO"
	.sectionflags	@""
	.align	4


	//----- nvinfo : EIATTR_CUDA_API_VERSION
	.align		4
        /*0000*/ 	.byte	0x04, 0x37
        /*0002*/ 	.short	(.L_1165 - .L_1164)
.L_1164:
        /*0004*/ 	.word	0x00000082


	//----- nvinfo : EIATTR_KPARAM_INFO
	.align		4
.L_1165:
        /*0008*/ 	.byte	0x04, 0x17
        /*000a*/ 	.short	(.L_1167 - .L_1166)
.L_1166:
        /*000c*/ 	.word	0x00000000
        /*0010*/ 	.short	0x0000
        /*0012*/ 	.short	0x0000
        /*0014*/ 	.byte	0x00, 0xf0, 0xc1, 0x07


	//----- nvinfo : EIATTR_SPARSE_MMA_MASK
	.align		4
.L_1167:
        /*0018*/ 	.byte	0x03, 0x50
        /*001a*/ 	.short	0x0000


	//----- nvinfo : EIATTR_MAXREG_COUNT
	.align		4
        /*001c*/ 	.byte	0x03, 0x1b
        /*001e*/ 	.short	0x00ff


	//----- nvinfo : EIATTR_NUM_BARRIERS
	.align		4
        /*0020*/ 	.byte	0x02, 0x4c
        /*0022*/ 	.byte	0x01
	.zero		1


	//----- nvinfo : EIATTR_ANNOTATIONS
	.align		4
        /*0024*/ 	.byte	0x04, 0x55
        /*0026*/ 	.short	(.L_1169 - .L_1168)


	//   ....[0]....
.L_1168:
        /* <DEDUP_REMOVED lines=30> */


	//----- nvinfo : EIATTR_MERCURY_ISA_VERSION
	.align		4
.L_1169:
        /*01f8*/ 	.byte	0x03, 0x5f
        /*01fa*/ 	.short	0x0101


	//----- nvinfo : EIATTR_COOP_GROUP_MASK_REGIDS
	.align		4
        /*01fc*/ 	.byte	0x04, 0x29
        /*01fe*/ 	.short	(.L_1171 - .L_1170)


	//   ....[0]....
.L_1170:
        /*0200*/ 	.word	0xffffffff


	//   ....[1]....
        /*0204*/ 	.word	0xffffffff


	//   ....[2]....
        /*0208*/ 	.word	0xffffffff


	//   ....[3]....
        /*020c*/ 	.word	0xffffffff


	//   ....[4]....
        /*0210*/ 	.word	0xffffffff


	//   ....[5]....
        /*0214*/ 	.word	0xffffffff


	//   ....[6]....
        /*0218*/ 	.word	0xffffffff


	//   ....[7]....
        /*021c*/ 	.word	0xffffffff


	//   ....[8]....
        /*0220*/ 	.word	0xffffffff


	//   ....[9]....
        /*0224*/ 	.word	0xffffffff


	//   ....[10]....
        /*0228*/ 	.word	0xffffffff


	//   ....[11]....
        /*022c*/ 	.word	0xffffffff


	//   ....[12]....
        /*0230*/ 	.word	0xffffffff


	//   ....[13]....
        /*0234*/ 	.word	0xffffffff


	//   ....[14]....
        /*0238*/ 	.word	0xffffffff


	//   ....[15]....
        /*023c*/ 	.word	0xffffffff


	//   ....[16]....
        /*0240*/ 	.word	0xffffffff


	//   ....[17]....
        /*0244*/ 	.word	0xffffffff


	//   ....[18]....
        /*0248*/ 	.word	0xffffffff


	//   ....[19]....
        /*024c*/ 	.word	0xffffffff


	//   ....[20]....
        /*0250*/ 	.word	0xffffffff


	//   ....[21]....
        /*0254*/ 	.word	0xffffffff


	//   ....[22]....
        /*0258*/ 	.word	0xffffffff


	//   ....[23]....
        /*025c*/ 	.word	0xffffffff


	//   ....[24]....
        /*0260*/ 	.word	0xffffffff


	//   ....[25]....
        /*0264*/ 	.word	0xffffffff


	//   ....[26]....
        /*0268*/ 	.word	0xffffffff


	//   ....[27]....
        /*026c*/ 	.word	0xffffffff


	//   ....[28]....
        /*0270*/ 	.word	0xffffffff


	//   ....[29]....
        /*0274*/ 	.word	0xffffffff


	//   ....[30]....
        /*0278*/ 	.word	0xffffffff


	//   ....[31]....
        /*027c*/ 	.word	0xffffffff


	//   ....[32]....
        /*0280*/ 	.word	0xffffffff


	//   ....[33]....
        /*0284*/ 	.word	0xffffffff


	//   ....[34]....
        /*0288*/ 	.word	0xffffffff


	//   ....[35]....
        /*028c*/ 	.word	0xffffffff


	//   ....[36]....
        /*0290*/ 	.word	0xffffffff


	//   ....[37]....
        /*0294*/ 	.word	0xffffffff


	//   ....[38]....
        /*0298*/ 	.word	0xffffffff


	//   ....[39]....
        /*029c*/ 	.word	0xffffffff


	//   ....[40]....
        /*02a0*/ 	.word	0xffffffff


	//   ....[41]....
        /*02a4*/ 	.word	0xffffffff


	//   ....[42]....
        /*02a8*/ 	.word	0xffffffff


	//   ....[43]....
        /*02ac*/ 	.word	0xffffffff


	//   ....[44]....
        /*02b0*/ 	.word	0xffffffff


	//   ....[45]....
        /*02b4*/ 	.word	0xffffffff


	//   ....[46]....
        /*02b8*/ 	.word	0xffffffff


	//   ....[47]....
        /*02bc*/ 	.word	0xffffffff


	//   ....[48]....
        /*02c0*/ 	.word	0xffffffff


	//   ....[49]....
        /*02c4*/ 	.word	0xffffffff


	//   ....[50]....
        /*02c8*/ 	.word	0xffffffff


	//   ....[51]....
        /*02cc*/ 	.word	0xffffffff


	//   ....[52]....
        /*02d0*/ 	.word	0xffffffff


	//   ....[53]....
        /*02d4*/ 	.word	0xffffffff


	//   ....[54]....
        /*02d8*/ 	.word	0xffffffff


	//   ....[55]....
        /*02dc*/ 	.word	0xffffffff


	//   ....[56]....
        /*02e0*/ 	.word	0xffffffff


	//   ....[57]....
        /*02e4*/ 	.word	0xffffffff


	//   ....[58]....
        /*02e8*/ 	.word	0xffffffff


	//   ....[59]....
        /*02ec*/ 	.word	0xffffffff


	//   ....[60]....
        /*02f0*/ 	.word	0xffffffff


	//   ....[61]....
        /*02f4*/ 	.word	0xffffffff


	//   ....[62]....
        /*02f8*/ 	.word	0xffffffff


	//   ....[63]....
        /*02fc*/ 	.word	0xffffffff


	//   ....[64]....
        /*0300*/ 	.word	0xffffffff


	//   ....[65]....
        /*0304*/ 	.word	0xffffffff


	//   ....[66]....
        /*0308*/ 	.word	0xffffffff


	//   ....[67]....
        /*030c*/ 	.word	0xffffffff


	//   ....[68]....
        /*0310*/ 	.word	0xffffffff


	//   ....[69]....
        /*0314*/ 	.word	0xffffffff


	//   ....[70]....
        /*0318*/ 	.word	0xffffffff


	//   ....[71]....
        /*031c*/ 	.word	0xffffffff


	//   ....[72]....
        /*0320*/ 	.word	0xffffffff


	//   ....[73]....
        /*0324*/ 	.word	0xffffffff


	//   ....[74]....
        /*0328*/ 	.word	0xffffffff


	//   ....[75]....
        /*032c*/ 	.word	0xffffffff


	//   ....[76]....
        /*0330*/ 	.word	0xffffffff


	//   ....[77]....
        /*0334*/ 	.word	0xffffffff


	//   ....[78]....
        /*0338*/ 	.word	0xffffffff


	//   ....[79]....
        /*033c*/ 	.word	0xffffffff


	//   ....[80]....
        /*0340*/ 	.word	0xffffffff


	//   ....[81]....
        /*0344*/ 	.word	0xffffffff


	//   ....[82]....
        /*0348*/ 	.word	0xffffffff


	//   ....[83]....
        /*034c*/ 	.word	0xffffffff


	//   ....[84]....
        /*0350*/ 	.word	0xffffffff


	//   ....[85]....
        /*0354*/ 	.word	0xffffffff


	//   ....[86]....
        /*0358*/ 	.word	0xffffffff


	//   ....[87]....
        /*035c*/ 	.word	0xffffffff


	//   ....[88]....
        /*0360*/ 	.word	0xffffffff


	//   ....[89]....
        /*0364*/ 	.word	0xffffffff


	//   ....[90]....
        /*0368*/ 	.word	0xffffffff


	//   ....[91]....
        /*036c*/ 	.word	0xffffffff


	//   ....[92]....
        /*0370*/ 	.word	0xffffffff


	//   ....[93]....
        /*0374*/ 	.word	0xffffffff


	//   ....[94]....
        /*0378*/ 	.word	0xffffffff


	//   ....[95]....
        /*037c*/ 	.word	0xffffffff


	//   ....[96]....
        /*0380*/ 	.word	0xffffffff


	//   ....[97]....
        /*0384*/ 	.word	0xffffffff


	//   ....[98]....
        /*0388*/ 	.word	0xffffffff


	//   ....[99]....
        /*038c*/ 	.word	0xffffffff


	//   ....[100]....
        /*0390*/ 	.word	0x0500004f


	//   ....[101]....
        /*0394*/ 	.word	0x0500004f


	//   ....[102]....
        /*0398*/ 	.word	0x0500004f


	//   ....[103]....
        /*039c*/ 	.word	0x0500004f


	//   ....[104]....
        /*03a0*/ 	.word	0x0500004f


	//   ....[105]....
        /*03a4*/ 	.word	0x0500004f


	//   ....[106]....
        /*03a8*/ 	.word	0x0500004f


	//   ....[107]....
        /*03ac*/ 	.word	0x0500004f


	//   ....[108]....
        /*03b0*/ 	.word	0x0500004f


	//   ....[109]....
        /*03b4*/ 	.word	0x0500004f


	//   ....[110]....
        /*03b8*/ 	.word	0x0500004f


	//   ....[111]....
        /*03bc*/ 	.word	0x0500004f


	//   ....[112]....
        /*03c0*/ 	.word	0x0500004f


	//   ....[113]....
        /*03c4*/ 	.word	0x0500004f


	//   ....[114]....
        /*03c8*/ 	.word	0x0500004f


	//   ....[115]....
        /*03cc*/ 	.word	0x0500004f


	//   ....[116]....
        /*03d0*/ 	.word	0x0500004f


	//   ....[117]....
        /*03d4*/ 	.word	0x0500004f


	//   ....[118]....
        /*03d8*/ 	.word	0x0500004f


	//   ....[119]....
        /*03dc*/ 	.word	0x0500004f


	//   ....[120]....
        /*03e0*/ 	.word	0x0500004f


	//   ....[121]....
        /*03e4*/ 	.word	0x0500004f


	//   ....[122]....
        /*03e8*/ 	.word	0x0500004f


	//   ....[123]....
        /*03ec*/ 	.word	0x0500004f


	//   ....[124]....
        /*03f0*/ 	.word	0x0500004f


	//   ....[125]....
        /*03f4*/ 	.word	0x0500004f


	//   ....[126]....
        /*03f8*/ 	.word	0x0500004f


	//   ....[127]....
        /*03fc*/ 	.word	0x0500004f


	//   ....[128]....
        /*0400*/ 	.word	0x0500004f


	//   ....[129]....
        /*0404*/ 	.word	0x0500004f


	//   ....[130]....
        /*0408*/ 	.word	0x0500004f


	//   ....[131]....
        /*040c*/ 	.word	0x0500004f


	//   ....[132]....
        /*0410*/ 	.word	0x0500004f


	//   ....[133]....
        /*0414*/ 	.word	0x0500004f


	//   ....[134]....
        /*0418*/ 	.word	0x0500004f


	//   ....[135]....
        /*041c*/ 	.word	0x0500004f


	//   ....[136]....
        /*0420*/ 	.word	0x0500004f


	//   ....[137]....
        /*0424*/ 	.word	0x0500004f


	//   ....[138]....
        /*0428*/ 	.word	0x0500004f


	//   ....[139]....
        /*042c*/ 	.word	0x0500004f


	//   ....[140]....
        /*0430*/ 	.word	0x0500004f


	//   ....[141]....
        /*0434*/ 	.word	0x0500004f


	//   ....[142]....
        /*0438*/ 	.word	0x0500004f


	//   ....[143]....
        /*043c*/ 	.word	0x0500004f


	//   ....[144]....
        /*0440*/ 	.word	0x0500004f


	//   ....[145]....
        /*0444*/ 	.word	0x0500004f


	//   ....[146]....
        /*0448*/ 	.word	0x0500004f


	//   ....[147]....
        /*044c*/ 	.word	0x0500004f


	//   ....[148]....
        /*0450*/ 	.word	0x0500004f


	//   ....[149]....
        /*0454*/ 	.word	0x0500004f


	//   ....[150]....
        /*0458*/ 	.word	0x0500004f


	//   ....[151]....
        /*045c*/ 	.word	0x0500004f


	//   ....[152]....
        /*0460*/ 	.word	0x0500004f


	//   ....[153]....
        /*0464*/ 	.word	0x0500004f


	//   ....[154]....
        /*0468*/ 	.word	0x0500004f


	//   ....[155]....
        /*046c*/ 	.word	0x0500004f


	//   ....[156]....
        /*0470*/ 	.word	0x0500004f


	//   ....[157]....
        /*0474*/ 	.word	0x0500004f


	//   ....[158]....
        /*0478*/ 	.word	0x0500004f


	//   ....[159]....
        /*047c*/ 	.word	0x0500004f


	//   ....[160]....
        /*0480*/ 	.word	0x0500004f


	//   ....[161]....
        /*0484*/ 	.word	0x0500004f


	//   ....[162]....
        /*0488*/ 	.word	0x0500004f


	//   ....[163]....
        /*048c*/ 	.word	0x0500004f


	//----- nvinfo : EIATTR_COOP_GROUP_INSTR_OFFSETS
	.align		4
.L_1171:
        /*0490*/ 	.byte	0x04, 0x28
        /*0492*/ 	.short	(.L_1173 - .L_1172)


	//   ....[0]....
.L_1172:
        /*0494*/ 	.word	0x00001400


	//   ....[1]....
        /*0498*/ 	.word	0x000019f0


	//   ....[2]....
        /*049c*/ 	.word	0x00002300


	//   ....[3]....
        /*04a0*/ 	.word	0x000027e0


	//   ....[4]....
        /*04a4*/ 	.word	0x00002f80


	//   ....[5]....
        /*04a8*/ 	.word	0x00003b60


	//   ....[6]....
        /*04ac*/ 	.word	0x00004a20


	//   ....[7]....
        /*04b0*/ 	.word	0x00006d10


	//   ....[8]....
        /*04b4*/ 	.word	0x00008ad0


	//   ....[9]....
        /*04b8*/ 	.word	0x00008af0


	//   ....[10]....
        /*04bc*/ 	.word	0x00008b00


	//   ....[11]....
        /*04c0*/ 	.word	0x00008b10


	//   ....[12]....
        /*04c4*/ 	.word	0x00008bb0


	//   ....[13]....
        /*04c8*/ 	.word	0x00008be0


	//   ....[14]....
        /*04cc*/ 	.word	0x00008c00


	//   ....[15]....
        /*04d0*/ 	.word	0x00008c10


	//   ....[16]....
        /*04d4*/ 	.word	0x00008cb0


	//   ....[17]....
        /*04d8*/ 	.word	0x00008cd0


	//   ....[18]....
        /*04dc*/ 	.word	0x00008d00


	//   ....[19]....
        /*04e0*/ 	.word	0x00008d10


	//   ....[20]....
        /*04e4*/ 	.word	0x00008db0


	//   ....[21]....
        /*04e8*/ 	.word	0x00008dd0


	//   ....[22]....
        /*04ec*/ 	.word	0x00008e00


	//   ....[23]....
        /*04f0*/ 	.word	0x00008e10


	//   ....[24]....
        /*04f4*/ 	.word	0x00008eb0


	//   ....[25]....
        /*04f8*/ 	.word	0x00008ee0


	//   ....[26]....
        /*04fc*/ 	.word	0x00008ef0


	//   ....[27]....
        /*0500*/ 	.word	0x00008f00


	//   ....[28]....
        /*0504*/ 	.word	0x00009070


	//   ....[29]....
        /*0508*/ 	.word	0x00009080


	//   ....[30]....
        /*050c*/ 	.word	0x00009090


	//   ....[31]....
        /*0510*/ 	.word	0x000090a0


	//   ....[32]....
        /*0514*/ 	.word	0x000090b0


	//   ....[33]....
        /*0518*/ 	.word	0x000090c0


	//   ....[34]....
        /*051c*/ 	.word	0x000090d0


	//   ....[35]....
        /*0520*/ 	.word	0x000090e0


	//   ....[36]....
        /*0524*/ 	.word	0x0000a660


	//   ....[37]....
        /*0528*/ 	.word	0x0000a670


	//   ....[38]....
        /*052c*/ 	.word	0x0000a680


	//   ....[39]....
        /*0530*/ 	.word	0x0000a690


	//   ....[40]....
        /*0534*/ 	.word	0x0000a7b0


	//   ....[41]....
        /*0538*/ 	.word	0x0000a7c0


	//   ....[42]....
        /*053c*/ 	.word	0x0000a7d0


	//   ....[43]....
        /*0540*/ 	.word	0x0000a7e0


	//   ....[44]....
        /*0544*/ 	.word	0x0000a900


	//   ....[45]....
        /*0548*/ 	.word	0x0000a910


	//   ....[46]....
        /*054c*/ 	.word	0x0000a920


	//   ....[47]....
        /*0550*/ 	.word	0x0000a930


	//   ....[48]....
        /*0554*/ 	.word	0x0000aa50


	//   ....[49]....
        /*0558*/ 	.word	0x0000aa60


	//   ....[50]....
        /*055c*/ 	.word	0x0000aa70


	//   ....[51]....
        /*0560*/ 	.word	0x0000aa80


	//   ....[52]....
        /*0564*/ 	.word	0x0000aba0


	//   ....[53]....
        /*0568*/ 	.word	0x0000abb0


	//   ....[54]....
        /*056c*/ 	.word	0x0000abc0


	//   ....[55]....
        /*0570*/ 	.word	0x0000abd0


	//   ....[56]....
        /*0574*/ 	.word	0x0000acf0


	//   ....[57]....
        /*0578*/ 	.word	0x0000ad00


	//   ....[58]....
        /*057c*/ 	.word	0x0000ad10


	//   ....[59]....
        /*0580*/ 	.word	0x0000ad20


	//   ....[60]....
        /*0584*/ 	.word	0x0000ad30


	//   ....[61]....
        /*0588*/ 	.word	0x0000ad40


	//   ....[62]....
        /*058c*/ 	.word	0x0000ad50


	//   ....[63]....
        /*0590*/ 	.word	0x0000ad80


	//   ....[64]....
        /*0594*/ 	.word	0x0000adb0


	//   ....[65]....
        /*0598*/ 	.word	0x0000adc0


	//   ....[66]....
        /*059c*/ 	.word	0x0000add0


	//   ....[67]....
        /*05a0*/ 	.word	0x0000ade0


	//   ....[68]....
        /*05a4*/ 	.word	0x0000e5a0


	//   ....[69]....
        /*05a8*/ 	.word	0x0000e5e0


	//   ....[70]....
        /*05ac*/ 	.word	0x0000e620


	//   ....[71]....
        /*05b0*/ 	.word	0x0000e660


	//   ....[72]....
        /*05b4*/ 	.word	0x0000e770


	//   ....[73]....
        /*05b8*/ 	.word	0x0000e7f0


	//   ....[74]....
        /*05bc*/ 	.word	0x0000e830


	//   ....[75]....
        /*05c0*/ 	.word	0x0000e870


	//   ....[76]....
        /*05c4*/ 	.word	0x0000e940


	//   ....[77]....
        /*05c8*/ 	.word	0x0000e9c0


	//   ....[78]....
        /*05cc*/ 	.word	0x0000ea10


	//   ....[79]....
        /*05d0*/ 	.word	0x0000ea50


	//   ....[80]....
        /*05d4*/ 	.word	0x0000eb20


	//   ....[81]....
        /*05d8*/ 	.word	0x0000eba0


	//   ....[82]....
        /*05dc*/ 	.word	0x0000ebe0


	//   ....[83]....
        /*05e0*/ 	.word	0x0000ec20


	//   ....[84]....
        /*05e4*/ 	.word	0x0000ecf0


	//   ....[85]....
        /*05e8*/ 	.word	0x0000ed20


	//   ....[86]....
        /*05ec*/ 	.word	0x0000ed40


	//   ....[87]....
        /*05f0*/ 	.word	0x0000ed60


	//   ....[88]....
        /*05f4*/ 	.word	0x0000f4a0


	//   ....[89]....
        /*05f8*/ 	.word	0x000101a0


	//   ....[90]....
        /*05fc*/ 	.word	0x00010860


	//   ....[91]....
        /*0600*/ 	.word	0x00010880


	//   ....[92]....
        /*0604*/ 	.word	0x000108b0


	//   ....[93]....
        /*0608*/ 	.word	0x00010900


	//   ....[94]....
        /*060c*/ 	.word	0x00010920


	//   ....[95]....
        /*0610*/ 	.word	0x00010b10


	//   ....[96]....
        /*0614*/ 	.word	0x00010b30


	//   ....[97]....
        /*0618*/ 	.word	0x00010b60


	//   ....[98]....
        /*061c*/ 	.word	0x00010bb0


	//   ....[99]....
        /*0620*/ 	.word	0x00010bd0


	//   ....[100]....
        /*0624*/ 	.word	0x000110f0


	//   ....[101]....
        /*0628*/ 	.word	0x00011140


	//   ....[102]....
        /*062c*/ 	.word	0x00011190


	//   ....[103]....
        /*0630*/ 	.word	0x000111e0


	//   ....[104]....
        /*0634*/ 	.word	0x00011310


	//   ....[105]....
        /*0638*/ 	.word	0x00011360


	//   ....[106]....
        /*063c*/ 	.word	0x000113b0


	//   ....[107]....
        /*0640*/ 	.word	0x00011400


	//   ....[108]....
        /*0644*/ 	.word	0x00011530


	//   ....[109]....
        /*0648*/ 	.word	0x00011580


	//   ....[110]....
        /*064c*/ 	.word	0x000115d0


	//   ....[111]....
        /*0650*/ 	.word	0x00011620


	//   ....[112]....
        /*0654*/ 	.word	0x00011750


	//   ....[113]....
        /*0658*/ 	.word	0x000117a0


	//   ....[114]....
        /*065c*/ 	.word	0x000117f0


	//   ....[115]....
        /*0660*/ 	.word	0x00011840


	//   ....[116]....
        /*0664*/ 	.word	0x00011970


	//   ....[117]....
        /*0668*/ 	.word	0x000119c0


	//   ....[118]....
        /*066c*/ 	.word	0x00011a10


	//   ....[119]....
        /*0670*/ 	.word	0x00011a60


	//   ....[120]....
        /*0674*/ 	.word	0x00011b00


	//   ....[121]....
        /*0678*/ 	.word	0x00011ba0


	//   ....[122]....
        /*067c*/ 	.word	0x00011c40


	//   ....[123]....
        /*0680*/ 	.word	0x00011ce0


	//   ....[124]....
        /*0684*/ 	.word	0x00011d80


	//   ....[125]....
        /*0688*/ 	.word	0x00011e10


	//   ....[126]....
        /*068c*/ 	.word	0x00011e60


	//   ....[127]....
        /*0690*/ 	.word	0x00011eb0


	//   ....[128]....
        /*0694*/ 	.word	0x00011f20


	//   ....[129]....
        /*0698*/ 	.word	0x00011f70


	//   ....[130]....
        /*069c*/ 	.word	0x00011fc0


	//   ....[131]....
        /*06a0*/ 	.word	0x00012010


	//   ....[132]....
        /*06a4*/ 	.word	0x000120a0


	//   ....[133]....
        /*06a8*/ 	.word	0x000120f0


	//   ....[134]....
        /*06ac*/ 	.word	0x00012140


	//   ....[135]....
        /*06b0*/ 	.word	0x00012190


	//   ....[136]....
        /*06b4*/ 	.word	0x00012230


	//   ....[137]....
        /*06b8*/ 	.word	0x000122c0


	//   ....[138]....
        /*06bc*/ 	.word	0x00012310


	//   ....[139]....
        /*06c0*/ 	.word	0x00012360


	//   ....[140]....
        /*06c4*/ 	.word	0x00012400


	//   ....[141]....
        /*06c8*/ 	.word	0x00012490


	//   ....[142]....
        /*06cc*/ 	.word	0x000124e0


	//   ....[143]....
        /*06d0*/ 	.word	0x00012530


	//   ....[144]....
        /*06d4*/ 	.word	0x000125d0


	//   ....[145]....
        /*06d8*/ 	.word	0x00012660


	//   ....[146]....
        /*06dc*/ 	.word	0x000126b0


	//   ....[147]....
        /*06e0*/ 	.word	0x00012700


	//   ....[148]....
        /*06e4*/ 	.word	0x000127a0


	//   ....[149]....
        /*06e8*/ 	.word	0x00012830


	//   ....[150]....
        /*06ec*/ 	.word	0x00012880


	//   ....[151]....
        /*06f0*/ 	.word	0x000128d0


	//   ....[152]....
        /*06f4*/ 	.word	0x00012970


	//   ....[153]....
        /*06f8*/ 	.word	0x00012a20


	//   ....[154]....
        /*06fc*/ 	.word	0x00012a80


	//   ....[155]....
        /*0700*/ 	.word	0x00012b10


	//   ....[156]....
        /*0704*/ 	.word	0x00012b60


	//   ....[157]....
        /*0708*/ 	.word	0x00012bb0


	//   ....[158]....
        /*070c*/ 	.word	0x00012c00


	//   ....[159]....
        /*0710*/ 	.word	0x00012c50


	//   ....[160]....
        /*0714*/ 	.word	0x00012c90


	//   ....[161]....
        /*0718*/ 	.word	0x00012ce0


	//   ....[162]....
        /*071c*/ 	.word	0x00012d50


	//   ....[163]....
        /*0720*/ 	.word	0x00012da0


	//----- nvinfo : EIATTR_EXIT_INSTR_OFFSETS
	.align		4
.L_1173:
        /*0724*/ 	.byte	0x04, 0x1c
        /*0726*/ 	.short	(.L_1175 - .L_1174)


	//   ....[0]....
.L_1174:
        /*0728*/ 	.word	0x00010d40


	//   ....[1]....
        /*072c*/ 	.word	0x00011090


	//----- nvinfo : EIATTR_MAX_THREADS
	.align		4
.L_1175:
        /*0730*/ 	.byte	0x04, 0x05
        /*0732*/ 	.short	(.L_1177 - .L_1176)
.L_1176:
        /*0734*/ 	.word	0x00000080
        /*0738*/ 	.word	0x00000001
        /*073c*/ 	.word	0x00000001


	//----- nvinfo : EIATTR_CRS_STACK_SIZE
	.align		4
.L_1177:
        /*0740*/ 	.byte	0x04, 0x1e
        /*0742*/ 	.short	(.L_1179 - .L_1178)
.L_1178:
        /*0744*/ 	.word	0x00000000


	//----- nvinfo : EIATTR_CBANK_PARAM_SIZE
	.align		4
.L_1179:
        /*0748*/ 	.byte	0x03, 0x19
        /*074a*/ 	.short	0x01f0


	//----- nvinfo : EIATTR_PARAM_CBANK
	.align		4
        /*074c*/ 	.byte	0x04, 0x0a
        /*074e*/ 	.short	(.L_1181 - .L_1180)
	.align		4
.L_1180:
        /*0750*/ 	.word	index@(.nv.constant0._Z25selective_scan_bwd_kernelI32Selective_Scan_bwd_kernel_traitsILi128ELi16ELb0ELb1ELb0ELb0ELb1EN3c104HalfENS1_7complexIfEEEEv12SSMParamsBwd)
        /*0754*/ 	.short	0x0210
        /*0756*/ 	.short	0x01f0


	//----- nvinfo : EIATTR_SW_WAR
	.align		4
.L_1181:
        /*0758*/ 	.byte	0x04, 0x36
        /*075a*/ 	.short	(.L_1183 - .L_1182)
.L_1182:
        /*075c*/ 	.word	0x00000008
.L_1183:


//--------------------- .nv.info._Z25selective_scan_bwd_kernelI32Selective_Scan_bwd_kernel_traitsILi128ELi16ELb0ELb1ELb0ELb1ELb0EN3c104HalfENS1_7complexIfEEEEv12SSMParamsBwd --------------------------
	.section	.nv.info._Z25selective_scan_bwd_kernelI32Selective_Scan_bwd_kernel_traitsILi128ELi16ELb0ELb1ELb0ELb1ELb0EN3c104HalfENS1_7complexIfEEEEv12SSMParamsBwd,"",@"SHT_CUDA_INFO"
	.sectionflags	@""
	.align	4


	//----- nvinfo : EIATTR_CUDA_API_VERSION
	.align		4
        /*0000*/ 	.byte	0x04, 0x37
        /*0002*/ 	.short	(.L_1185 - .L_1184)
.L_1184:
        /*0004*/ 	.word	0x00000082


	//----- nvinfo : EIATTR_KPARAM_INFO
	.align		4
.L_1185:
        /*0008*/ 	.byte	0x04, 0x17
        /*000a*/ 	.short	(.L_1187 - .L_1186)
.L_1186:
        /*000c*/ 	.word	0x00000000
        /*0010*/ 	.short	0x0000
        /*0012*/ 	.short	0x0000
        /*0014*/ 	.byte	0x00, 0xf0, 0xc1, 0x07


	//----- nvinfo : EIATTR_SPARSE_MMA_MASK
	.align		4
.L_1187:
        /*0018*/ 	.byte	0x03, 0x50
        /*001a*/ 	.short	0x0000


	//----- nvinfo : EIATTR_MAXREG_COUNT
	.align		4
        /*001c*/ 	.byte	0x03, 0x1b
        /*001e*/ 	.short	0x00ff


	//----- nvinfo : EIATTR_NUM_BARRIERS
	.align		4
        /*0020*/ 	.byte	0x02, 0x4c
        /*0022*/ 	.byte	0x01
	.zero		1


	//----- nvinfo : EIATTR_ANNOTATIONS
	.align		4
        /*0024*/ 	.byte	0x04, 0x55
        /*0026*/ 	.short	(.L_1189 - .L_1188)


	//   ....[0]....
.L_1188:
        /* <DEDUP_REMOVED lines=28> */


	//----- nvinfo : EIATTR_MERCURY_ISA_VERSION
	.align		4
.L_1189:
        /*01d8*/ 	.byte	0x03, 0x5f
        /*01da*/ 	.short	0x0101


	//----- nvinfo : EIATTR_COOP_GROUP_MASK_REGIDS
	.align		4
        /*01dc*/ 	.byte	0x04, 0x29
        /*01de*/ 	.short	(.L_1191 - .L_1190)


	//   ....[0]....
.L_1190:
        /*01e0*/ 	.word	0xffffffff


	//   ....[1]....
        /*01e4*/ 	.word	0xffffffff


	//   ....[2]....
        /*01e8*/ 	.word	0xffffffff


	//   ....[3]....
        /*01ec*/ 	.word	0xffffffff


	//   ....[4]....
        /*01f0*/ 	.word	0xffffffff


	//   ....[5]....
        /*01f4*/ 	.word	0xffffffff


	//   ....[6]....
        /*01f8*/ 	.word	0xffffffff


	//   ....[7]....
        /*01fc*/ 	.word	0xffffffff


	//   ....[8]....
        /*0200*/ 	.word	0xffffffff


	//   ....[9]....
        /*0204*/ 	.word	0xffffffff


	//   ....[10]....
        /*0208*/ 	.word	0xffffffff


	//   ....[11]....
        /*020c*/ 	.word	0xffffffff


	//   ....[12]....
        /*0210*/ 	.word	0xffffffff


	//   ....[13]....
        /*0214*/ 	.word	0xffffffff


	//   ....[14]....
        /*0218*/ 	.word	0xffffffff


	//   ....[15]....
        /*021c*/ 	.word	0xffffffff


	//   ....[16]....
        /*0220*/ 	.word	0xffffffff


	//   ....[17]....
        /*0224*/ 	.word	0xffffffff


	//   ....[18]....
        /*0228*/ 	.word	0xffffffff


	//   ....[19]....
        /*022c*/ 	.word	0xffffffff


	//   ....[20]....
        /*0230*/ 	.word	0xffffffff


	//   ....[21]....
        /*0234*/ 	.word	0xffffffff


	//   ....[22]....
        /*0238*/ 	.word	0xffffffff


	//   ....[23]....
        /*023c*/ 	.word	0xffffffff


	//   ....[24]....
        /*0240*/ 	.word	0xffffffff


	//   ....[25]....
        /*0244*/ 	.word	0xffffffff


	//   ....[26]....
        /*0248*/ 	.word	0xffffffff


	//   ....[27]....
        /*024c*/ 	.word	0xffffffff


	//   ....[28]....
        /*0250*/ 	.word	0xffffffff


	//   ....[29]....
        /*0254*/ 	.word	0xffffffff


	//   ....[30]....
        /*0258*/ 	.word	0xffffffff


	//   ....[31]....
        /*025c*/ 	.word	0xffffffff


	//   ....[32]....
        /*0260*/ 	.word	0xffffffff


	//   ....[33]....
        /*0264*/ 	.word	0xffffffff


	//   ....[34]....
        /*0268*/ 	.word	0xffffffff


	//   ....[35]....
        /*026c*/ 	.word	0xffffffff


	//   ....[36]....
        /*0270*/ 	.word	0xffffffff


	//   ....[37]....
        /*0274*/ 	.word	0xffffffff


	//   ....[38]....
        /*0278*/ 	.word	0xffffffff


	//   ....[39]....
        /*027c*/ 	.word	0xffffffff


	//   ....[40]....
        /*0280*/ 	.word	0xffffffff


	//   ....[41]....
        /*0284*/ 	.word	0xffffffff


	//   ....[42]....
        /*0288*/ 	.word	0xffffffff


	//   ....[43]....
        /*028c*/ 	.word	0xffffffff


	//   ....[44]....
        /*0290*/ 	.word	0xffffffff


	//   ....[45]....
        /*0294*/ 	.word	0xffffffff


	//   ....[46]....
        /*0298*/ 	.word	0xffffffff


	//   ....[47]....
        /*029c*/ 	.word	0xffffffff


	//   ....[48]....
        /*02a0*/ 	.word	0xffffffff


	//   ....[49]....
        /*02a4*/ 	.word	0xffffffff


	//   ....[50]....
        /*02a8*/ 	.word	0xffffffff


	//   ....[51]....
        /*02ac*/ 	.word	0xffffffff


	//   ....[52]....
        /*02b0*/ 	.word	0xffffffff


	//   ....[53]....
        /*02b4*/ 	.word	0xffffffff


	//   ....[54]....
        /*02b8*/ 	.word	0xffffffff


	//   ....[55]....
        /*02bc*/ 	.word	0xffffffff


	//   ....[56]....
        /*02c0*/ 	.word	0xffffffff


	//   ....[57]....
        /*02c4*/ 	.word	0xffffffff


	//   ....[58]....
        /*02c8*/ 	.word	0xffffffff


	//   ....[59]....
        /*02cc*/ 	.word	0xffffffff


	//   ....[60]....
        /*02d0*/ 	.word	0xffffffff


	//   ....[61]....
        /*02d4*/ 	.word	0xffffffff


	//   ....[62]....
        /*02d8*/ 	.word	0xffffffff


	//   ....[63]....
        /*02dc*/ 	.word	0xffffffff


	//   ....[64]....
        /*02e0*/ 	.word	0xffffffff


	//   ....[65]....
        /*02e4*/ 	.word	0xffffffff


	//   ....[66]....
        /*02e8*/ 	.word	0xffffffff


	//   ....[67]....
        /*02ec*/ 	.word	0xffffffff


	//   ....[68]....
        /*02f0*/ 	.word	0xffffffff


	//   ....[69]....
        /*02f4*/ 	.word	0xffffffff


	//   ....[70]....
        /*02f8*/ 	.word	0xffffffff


	//   ....[71]....
        /*02fc*/ 	.word	0xffffffff


	//   ....[72]....
        /*0300*/ 	.word	0xffffffff


	//   ....[73]....
        /*0304*/ 	.word	0xffffffff


	//   ....[74]....
        /*0308*/ 	.word	0xffffffff


	//   ....[75]....
        /*030c*/ 	.word	0xffffffff


	//   ....[76]....
        /*0310*/ 	.word	0xffffffff


	//   ....[77]....
        /*0314*/ 	.word	0xffffffff


	//   ....[78]....
        /*0318*/ 	.word	0xffffffff


	//   ....[79]....
        /*031c*/ 	.word	0xffffffff


	//   ....[80]....
        /*0320*/ 	.word	0xffffffff


	//   ....[81]....
        /*0324*/ 	.word	0xffffffff


	//   ....[82]....
        /*0328*/ 	.word	0xffffffff


	//   ....[83]....
        /*032c*/ 	.word	0xffffffff


	//   ....[84]....
        /*0330*/ 	.word	0xffffffff


	//   ....[85]....
        /*0334*/ 	.word	0xffffffff


	//   ....[86]....
        /*0338*/ 	.word	0xffffffff


	//   ....[87]....
        /*033c*/ 	.word	0xffffffff


	//   ....[88]....
        /*0340*/ 	.word	0xffffffff


	//   ....[89]....
        /*0344*/ 	.word	0xffffffff


	//   ....[90]....
        /*0348*/ 	.word	0xffffffff


	//   ....[91]....
        /*034c*/ 	.word	0xffffffff


	//   ....[92]....
        /*0350*/ 	.word	0xffffffff


	//   ....[93]....
        /*0354*/ 	.word	0xffffffff


	//   ....[94]....
        /*0358*/ 	.word	0xffffffff


	//   ....[95]....
        /*035c*/ 	.word	0xffffffff


	//   ....[96]....
        /*0360*/ 	.word	0xffffffff


	//   ....[97]....
        /*0364*/ 	.word	0x0500004f


	//   ....[98]....
        /*0368*/ 	.word	0x0500004f


	//   ....[99]....
        /*036c*/ 	.word	0x0500004f


	//   ....[100]....
        /*0370*/ 	.word	0x0500004f


	//   ....[101]....
        /*0374*/ 	.word	0x0500004f


	//   ....[102]....
        /*0378*/ 	.word	0x0500004f


	//   ....[103]....
        /*037c*/ 	.word	0x0500004f


	//   ....[104]....
        /*0380*/ 	.word	0x0500004f


	//   ....[105]....
        /*0384*/ 	.word	0x0500004f


	//   ....[106]....
        /*0388*/ 	.word	0x0500004f


	//   ....[107]....
        /*038c*/ 	.word	0x0500004f


	//   ....[108]....
        /*0390*/ 	.word	0x0500004f


	//   ....[109]....
        /*0394*/ 	.word	0x0500004f


	//   ....[110]....
        /*0398*/ 	.word	0x0500004f


	//   ....[111]....
        /*039c*/ 	.word	0x0500004f


	//   ....[112]....
        /*03a0*/ 	.word	0x0500004f


	//   ....[113]....
        /*03a4*/ 	.word	0x0500004f


	//   ....[114]....
        /*03a8*/ 	.word	0x0500004f


	//   ....[115]....
        /*03ac*/ 	.word	0x0500004f


	//   ....[116]....
        /*03b0*/ 	.word	0x0500004f


	//   ....[117]....
        /*03b4*/ 	.word	0x0500004f


	//   ....[118]....
        /*03b8*/ 	.word	0x0500004f


	//   ....[119]....
        /*03bc*/ 	.word	0x0500004f


	//   ....[120]....
        /*03c0*/ 	.word	0x0500004f


	//   ....[121]....
        /*03c4*/ 	.word	0x0500004f


	//   ....[122]....
        /*03c8*/ 	.word	0x0500004f


	//   ....[123]....
        /*03cc*/ 	.word	0x0500004f


	//   ....[124]....
        /*03d0*/ 	.word	0x0500004f


	//   ....[125]....
        /*03d4*/ 	.word	0x0500004f


	//   ....[126]....
        /*03d8*/ 	.word	0x0500004f


	//   ....[127]....
        /*03dc*/ 	.word	0x0500004f


	//   ....[128]....
        /*03e0*/ 	.word	0x0500004f


	//   ....[129]....
        /*03e4*/ 	.word	0x0500004f


	//   ....[130]....
        /*03e8*/ 	.word	0x0500004f


	//   ....[131]....
        /*03ec*/ 	.word	0x0500004f


	//   ....[132]....
        /*03f0*/ 	.word	0x0500004f


	//   ....[133]....
        /*03f4*/ 	.word	0x0500004f


	//   ....[134]....
        /*03f8*/ 	.word	0x0500004f


	//   ....[135]....
        /*03fc*/ 	.word	0x0500004f


	//   ....[136]....
        /*0400*/ 	.word	0x0500004f


	//   ....[137]....
        /*0404*/ 	.word	0x0500004f


	//   ....[138]....
        /*0408*/ 	.word	0x0500004f


	//   ....[139]....
        /*040c*/ 	.word	0x0500004f


	//   ....[140]....
        /*0410*/ 	.word	0x0500004f


	//   ....[141]....
        /*0414*/ 	.word	0x0500004f


	//   ....[142]....
        /*0418*/ 	.word	0x0500004f


	//   ....[143]....
        /*041c*/ 	.word	0x0500004f


	//   ....[144]....
        /*0420*/ 	.word	0x0500004f


	//   ....[145]....
        /*0424*/ 	.word	0x0500004f


	//   ....[146]....
        /*0428*/ 	.word	0x0500004f


	//   ....[147]....
        /*042c*/ 	.word	0x0500004f


	//   ....[148]....
        /*0430*/ 	.word	0x0500004f


	//   ....[149]....
        /*0434*/ 	.word	0x0500004f


	//   ....[150]....
        /*0438*/ 	.word	0x0500004f


	//   ....[151]....
        /*043c*/ 	.word	0x0500004f


	//   ....[152]....
        /*0440*/ 	.word	0x0500004f


	//   ....[153]....
        /*0444*/ 	.word	0x0500004f


	//   ....[154]....
        /*0448*/ 	.word	0x0500004f


	//   ....[155]....
        /*044c*/ 	.word	0x0500004f


	//   ....[156]....
        /*0450*/ 	.word	0x0500004f


	//   ....[157]....
        /*0454*/ 	.word	0x0500004f


	//   ....[158]....
        /*0458*/ 	.word	0x0500004f


	//   ....[159]....
        /*045c*/ 	.word	0x0500004f


	//   ....[160]....
        /*0460*/ 	.word	0x0500004f


	//----- nvinfo : EIATTR_COOP_GROUP_INSTR_OFFSETS
	.align		4
.L_1191:
        /*0464*/ 	.byte	0x04, 0x28
        /*0466*/ 	.short	(.L_1193 - .L_1192)


	//   ....[0]....
.L_1192:
        /*0468*/ 	.word	0x00001400


	//   ....[1]....
        /*046c*/ 	.word	0x00001960


	//   ....[2]....
        /*0470*/ 	.word	0x00002030


	//   ....[3]....
        /*0474*/ 	.word	0x00006500


	//   ....[4]....
        /*0478*/ 	.word	0x00008250


	//   ....[5]....
        /*047c*/ 	.word	0x00008270


	//   ....[6]....
        /*0480*/ 	.word	0x00008280


	//   ....[7]....
        /*0484*/ 	.word	0x00008290


	//   ....[8]....
        /*0488*/ 	.word	0x00008330


	//   ....[9]....
        /*048c*/ 	.word	0x00008360


	//   ....[10]....
        /*0490*/ 	.word	0x00008380


	//   ....[11]....
        /*0494*/ 	.word	0x00008390


	//   ....[12]....
        /*0498*/ 	.word	0x00008430


	//   ....[13]....
        /*049c*/ 	.word	0x00008450


	//   ....[14]....
        /*04a0*/ 	.word	0x00008480


	//   ....[15]....
        /*04a4*/ 	.word	0x00008490


	//   ....[16]....
        /*04a8*/ 	.word	0x00008530


	//   ....[17]....
        /*04ac*/ 	.word	0x00008550


	//   ....[18]....
        /*04b0*/ 	.word	0x00008580


	//   ....[19]....
        /*04b4*/ 	.word	0x00008590


	//   ....[20]....
        /*04b8*/ 	.word	0x00008630


	//   ....[21]....
        /*04bc*/ 	.word	0x00008660


	//   ....[22]....
        /*04c0*/ 	.word	0x00008670


	//   ....[23]....
        /*04c4*/ 	.word	0x00008680


	//   ....[24]....
        /*04c8*/ 	.word	0x000087f0


	//   ....[25]....
        /*04cc*/ 	.word	0x00008800


	//   ....[26]....
        /*04d0*/ 	.word	0x00008810


	//   ....[27]....
        /*04d4*/ 	.word	0x00008820


	//   ....[28]....
        /*04d8*/ 	.word	0x00008830


	//   ....[29]....
        /*04dc*/ 	.word	0x00008840


	//   ....[30]....
        /*04e0*/ 	.word	0x00008850


	//   ....[31]....
        /*04e4*/ 	.word	0x00008860


	//   ....[32]....
        /*04e8*/ 	.word	0x00009de0


	//   ....[33]....
        /*04ec*/ 	.word	0x00009df0


	//   ....[34]....
        /*04f0*/ 	.word	0x00009e00


	//   ....[35]....
        /*04f4*/ 	.word	0x00009e10


	//   ....[36]....
        /*04f8*/ 	.word	0x00009f30


	//   ....[37]....
        /*04fc*/ 	.word	0x00009f40


	//   ....[38]....
        /*0500*/ 	.word	0x00009f50


	//   ....[39]....
        /*0504*/ 	.word	0x00009f60


	//   ....[40]....
        /*0508*/ 	.word	0x0000a080


	//   ....[41]....
        /*050c*/ 	.word	0x0000a090


	//   ....[42]....
        /*0510*/ 	.word	0x0000a0a0


	//   ....[43]....
        /*0514*/ 	.word	0x0000a0b0


	//   ....[44]....
        /*0518*/ 	.word	0x0000a1d0


	//   ....[45]....
        /*051c*/ 	.word	0x0000a1e0


	//   ....[46]....
        /*0520*/ 	.word	0x0000a1f0


	//   ....[47]....
        /*0524*/ 	.word	0x0000a200


	//   ....[48]....
        /*0528*/ 	.word	0x0000a320


	//   ....[49]....
        /*052c*/ 	.word	0x0000a330


	//   ....[50]....
        /*0530*/ 	.word	0x0000a340


	//   ....[51]....
        /*0534*/ 	.word	0x0000a350


	//   ....[52]....
        /*0538*/ 	.word	0x0000a470


	//   ....[53]....
        /*053c*/ 	.word	0x0000a480


	//   ....[54]....
        /*0540*/ 	.word	0x0000a490


	//   ....[55]....
        /*0544*/ 	.word	0x0000a4a0


	//   ....[56]....
        /*0548*/ 	.word	0x0000a4b0


	//   ....[57]....
        /*054c*/ 	.word	0x0000a4c0


	//   ....[58]....
        /*0550*/ 	.word	0x0000a4d0


	//   ....[59]....
        /*0554*/ 	.word	0x0000a500


	//   ....[60]....
        /*0558*/ 	.word	0x0000a530


	//   ....[61]....
        /*055c*/ 	.word	0x0000a540


	//   ....[62]....
        /*0560*/ 	.word	0x0000a550


	//   ....[63]....
        /*0564*/ 	.word	0x0000a560


	//   ....[64]....
        /*0568*/ 	.word	0x0000dd60


	//   ....[65]....
        /*056c*/ 	.word	0x0000dda0


	//   ....[66]....
        /*0570*/ 	.word	0x0000dde0


	//   ....[67]....
        /*0574*/ 	.word	0x0000de20


	//   ....[68]....
        /*0578*/ 	.word	0x0000df30


	//   ....[69]....
        /*057c*/ 	.word	0x0000dfb0


	//   ....[70]....
        /*0580*/ 	.word	0x0000dff0


	//   ....[71]....
        /*0584*/ 	.word	0x0000e030


	//   ....[72]....
        /*0588*/ 	.word	0x0000e100


	//   ....[73]....
        /*058c*/ 	.word	0x0000e180


	//   ....[74]....
        /*0590*/ 	.word	0x0000e1d0


	//   ....[75]....
        /*0594*/ 	.word	0x0000e210


	//   ....[76]....
        /*0598*/ 	.word	0x0000e2e0


	//   ....[77]....
        /*059c*/ 	.word	0x0000e360


	//   ....[78]....
        /*05a0*/ 	.word	0x0000e3a0


	//   ....[79]....
        /*05a4*/ 	.word	0x0000e3e0


	//   ....[80]....
        /*05a8*/ 	.word	0x0000e4a0


	//   ....[81]....
        /*05ac*/ 	.word	0x0000e4d0


	//   ....[82]....
        /*05b0*/ 	.word	0x0000e4f0


	//   ....[83]....
        /*05b4*/ 	.word	0x0000e510


	//   ....[84]....
        /*05b8*/ 	.word	0x0000ef30


	//   ....[85]....
        /*05bc*/ 	.word	0x0000f9e0


	//   ....[86]....
        /*05c0*/ 	.word	0x000106a0


	//   ....[87]....
        /*05c4*/ 	.word	0x00010d80


	//   ....[88]....
        /*05c8*/ 	.word	0x00010da0


	//   ....[89]....
        /*05cc*/ 	.word	0x00010dd0


	//   ....[90]....
        /*05d0*/ 	.word	0x00010e20


	//   ....[91]....
        /*05d4*/ 	.word	0x00010e40


	//   ....[92]....
        /*05d8*/ 	.word	0x00011030


	//   ....[93]....
        /*05dc*/ 	.word	0x00011050


	//   ....[94]....
        /*05e0*/ 	.word	0x00011080


	//   ....[95]....
        /*05e4*/ 	.word	0x000110d0


	//   ....[96]....
        /*05e8*/ 	.word	0x000110f0


	//   ....[97]....
        /*05ec*/ 	.word	0x00011610


	//   ....[98]....
        /*05f0*/ 	.word	0x00011660


	//   ....[99]....
        /*05f4*/ 	.word	0x000116b0


	//   ....[100]....
        /*05f8*/ 	.word	0x00011700


	//   ....[101]....
        /*05fc*/ 	.word	0x00011830


	//   ....[102]....
        /*0600*/ 	.word	0x00011880


	//   ....[103]....
        /*0604*/ 	.word	0x000118d0


	//   ....[104]....
        /*0608*/ 	.word	0x00011920


	//   ....[105]....
        /*060c*/ 	.word	0x00011a50


	//   ....[106]....
        /*0610*/ 	.word	0x00011aa0


	//   ....[107]....
        /*0614*/ 	.word	0x00011af0


	//   ....[108]....
        /*0618*/ 	.word	0x00011b40


	//   ....[109]....
        /*061c*/ 	.word	0x00011c70


	//   ....[110]....
        /*0620*/ 	.word	0x00011cc0


	//   ....[111]....
        /*0624*/ 	.word	0x00011d10


	//   ....[112]....
        /*0628*/ 	.word	0x00011d60


	//   ....[113]....
        /*062c*/ 	.word	0x00011e90


	//   ....[114]....
        /*0630*/ 	.word	0x00011ee0


	//   ....[115]....
        /*0634*/ 	.word	0x00011f30


	//   ....[116]....
        /*0638*/ 	.word	0x00011f80


	//   ....[117]....
        /*063c*/ 	.word	0x00012020


	//   ....[118]....
        /*0640*/ 	.word	0x000120c0


	//   ....[119]....
        /*0644*/ 	.word	0x00012160


	//   ....[120]....
        /*0648*/ 	.word	0x00012200


	//   ....[121]....
        /*064c*/ 	.word	0x000122a0


	//   ....[122]....
        /*0650*/ 	.word	0x00012330


	//   ....[123]....
        /*0654*/ 	.word	0x00012380


	//   ....[124]....
        /*0658*/ 	.word	0x000123d0


	//   ....[125]....
        /*065c*/ 	.word	0x00012440


	//   ....[126]....
        /*0660*/ 	.word	0x00012490


	//   ....[127]....
        /*0664*/ 	.word	0x000124e0


	//   ....[128]....
        /*0668*/ 	.word	0x00012530


	//   ....[129]....
        /*066c*/ 	.word	0x000125c0


	//   ....[130]....
        /*0670*/ 	.word	0x00012610


	//   ....[131]....
        /*0674*/ 	.word	0x00012660


	//   ....[132]....
        /*0678*/ 	.word	0x000126b0


	//   ....[133]....
        /*067c*/ 	.word	0x00012750


	//   ....[134]....
        /*0680*/ 	.word	0x000127e0


	//   ....[135]....
        /*0684*/ 	.word	0x00012830


	//   ....[136]....
        /*0688*/ 	.word	0x00012880


	//   ....[137]....
        /*068c*/ 	.word	0x00012920


	//   ....[138]....
        /*0690*/ 	.word	0x000129b0


	//   ....[139]....
        /*0694*/ 	.word	0x00012a00


	//   ....[140]....
        /*0698*/ 	.word	0x00012a50


	//   ....[141]....
        /*069c*/ 	.word	0x00012af0


	//   ....[142]....
        /*06a0*/ 	.word	0x00012b80


	//   ....[143]....
        /*06a4*/ 	.word	0x00012bd0


	//   ....[144]....
        /*06a8*/ 	.word	0x00012c20


	//   ....[145]....
        /*06ac*/ 	.word	0x00012cc0


	//   ....[146]....
        /*06b0*/ 	.word	0x00012d50


	//   ....[147]....
        /*06b4*/ 	.word	0x00012da0


	//   ....[148]....
        /*06b8*/ 	.word	0x00012df0


	//   ....[149]....
        /*06bc*/ 	.word	0x00012e90


	//   ....[150]....
        /*06c0*/ 	.word	0x00012f40


	//   ....[151]....
        /*06c4*/ 	.word	0x00012fa0


	//   ....[152]....
        /*06c8*/ 	.word	0x00013030


	//   ....[153]....
        /*06cc*/ 	.word	0x00013080


	//   ....[154]....
        /*06d0*/ 	.word	0x000130d0


	//   ....[155]....
        /*06d4*/ 	.word	0x00013120


	//   ....[156]....
        /*06d8*/ 	.word	0x00013170


	//   ....[157]....
        /*06dc*/ 	.word	0x000131b0


	//   ....[158]....
        /*06e0*/ 	.word	0x00013200


	//   ....[159]....
        /*06e4*/ 	.word	0x00013270


	//   ....[160]....
        /*06e8*/ 	.word	0x000132c0


	//----- nvinfo : EIATTR_EXIT_INSTR_OFFSETS
	.align		4
.L_1193:
        /*06ec*/ 	.byte	0x04, 0x1c
        /*06ee*/ 	.short	(.L_1195 - .L_1194)


	//   ....[0]....
.L_1194:
        /*06f0*/ 	.word	0x00011260


	//   ....[1]....
        /*06f4*/ 	.word	0x000115b0


	//----- nvinfo : EIATTR_MAX_THREADS
	.align		4
.L_1195:
        /*06f8*/ 	.byte	0x04, 0x05
        /*06fa*/ 	.short	(.L_1197 - .L_1196)
.L_1196:
        /*06fc*/ 	.word	0x00000080
        /*0700*/ 	.word	0x00000001
        /*0704*/ 	.word	0x00000001


	//----- nvinfo : EIATTR_CRS_STACK_SIZE
	.align		4
.L_1197:
        /*0708*/ 	.byte	0x04, 0x1e
        /*070a*/ 	.short	(.L_1199 - .L_1198)
.L_1198:
        /*070c*/ 	.word	0x00000000


	//----- nvinfo : EIATTR_CBANK_PARAM_SIZE
	.align		4
.L_1199:
        /*0710*/ 	.byte	0x03, 0x19
        /*0712*/ 	.short	0x01f0


	//----- nvinfo : EIATTR_PARAM_CBANK
	.align		4
        /*0714*/ 	.byte	0x04, 0x0a
        /*0716*/ 	.short	(.L_1201 - .L_1200)
	.align		4
.L_1200:
        /*0718*/ 	.word	index@(.nv.constant0._Z25selective_scan_bwd_kernelI32Selective_Scan_bwd_kernel_traitsILi128ELi16ELb0ELb1ELb0ELb1ELb0EN3c104HalfENS1_7complexIfEEEEv12SSMParamsBwd)
        /*071c*/ 	.short	0x0210
        /*071e*/ 	.short	0x01f0


	//----- nvinfo : EIATTR_SW_WAR
	.align		4
.L_1201:
        /*0720*/ 	.byte	0x04, 0x36
        /*0722*/ 	.short	(.L_1203 - .L_1202)
.L_1202:
        /*0724*/ 	.word	0x00000008
.L_1203:


//--------------------- .nv.info._Z25selective_scan_bwd_kernelI32Selective_Scan_bwd_kernel_traitsILi128ELi16ELb0ELb1ELb0ELb1ELb1EN3c104HalfENS1_7complexIfEEEEv12SSMParamsBwd --------------------------
	.section	.nv.info._Z25selective_scan_bwd_kernelI32Selective_Scan_bwd_kernel_traitsILi128ELi16ELb0ELb1ELb0ELb1ELb1EN3c104HalfENS1_7complexIfEEEEv12SSMParamsBwd,"",@"SHT_CUDA_INFO"
	.sectionflags	@""
	.align	4


	//----- nvinfo : EIATTR_CUDA_API_VERSION
	.align		4
        /*0000*/ 	.byte	0x04, 0x37
        /*0002*/ 	.short	(.L_1205 - .L_1204)
.L_1204:
        /*0004*/ 	.word	0x00000082


	//----- nvinfo : EIATTR_KPARAM_INFO
	.align		4
.L_1205:
        /*0008*/ 	.byte	0x04, 0x17
        /*000a*/ 	.short	(.L_1207 - .L_1206)
.L_1206:
        /*000c*/ 	.word	0x00000000
        /*0010*/ 	.short	0x0000
        /*0012*/ 	.short	0x0000
        /*0014*/ 	.byte	0x00, 0xf0, 0xc1, 0x07


	//----- nvinfo : EIATTR_SPARSE_MMA_MASK
	.align		4
.L_1207:
        /*0018*/ 	.byte	0x03, 0x50
        /*001a*/ 	.short	0x0000


	//----- nvinfo : EIATTR_MAXREG_COUNT
	.align		4
        /*001c*/ 	.byte	0x03, 0x1b
        /*001e*/ 	.short	0x00ff


	//----- nvinfo : EIATTR_NUM_BARRIERS
	.align		4
        /*0020*/ 	.byte	0x02, 0x4c
        /*0022*/ 	.byte	0x01
	.zero		1


	//----- nvinfo : EIATTR_ANNOTATIONS
	.align		4
        /*0024*/ 	.byte	0x04, 0x55
        /*0026*/ 	.short	(.L_1209 - .L_1208)


	//   ....[0]....
.L_1208:
        /* <DEDUP_REMOVED lines=29> */


	//----- nvinfo : EIATTR_MERCURY_ISA_VERSION
	.align		4
.L_1209:
        /*01e8*/ 	.byte	0x03, 0x5f
        /*01ea*/ 	.short	0x0101


	//----- nvinfo : EIATTR_COOP_GROUP_MASK_REGIDS
	.align		4
        /*01ec*/ 	.byte	0x04, 0x29
        /*01ee*/ 	.short	(.L_1211 - .L_1210)


	//   ....[0]....
.L_1210:
        /*01f0*/ 	.word	0xffffffff


	//   ....[1]....
        /*01f4*/ 	.word	0xffffffff


	//   ....[2]....
        /*01f8*/ 	.word	0xffffffff


	//   ....[3]....
        /*01fc*/ 	.word	0xffffffff


	//   ....[4]....
        /*0200*/ 	.word	0xffffffff


	//   ....[5]....
        /*0204*/ 	.word	0xffffffff


	//   ....[6]....
        /*0208*/ 	.word	0xffffffff


	//   ....[7]....
        /*020c*/ 	.word	0xffffffff


	//   ....[8]....
        /*0210*/ 	.word	0xffffffff


	//   ....[9]....
        /*0214*/ 	.word	0xffffffff


	//   ....[10]....
        /*0218*/ 	.word	0xffffffff


	//   ....[11]....
        /*021c*/ 	.word	0xffffffff


	//   ....[12]....
        /*0220*/ 	.word	0xffffffff


	//   ....[13]....
        /*0224*/ 	.word	0xffffffff


	//   ....[14]....
        /*0228*/ 	.word	0xffffffff


	//   ....[15]....
        /*022c*/ 	.word	0xffffffff


	//   ....[16]....
        /*0230*/ 	.word	0xffffffff


	//   ....[17]....
        /*0234*/ 	.word	0xffffffff


	//   ....[18]....
        /*0238*/ 	.word	0xffffffff


	//   ....[19]....
        /*023c*/ 	.word	0xffffffff


	//   ....[20]....
        /*0240*/ 	.word	0xffffffff


	//   ....[21]....
        /*0244*/ 	.word	0xffffffff


	//   ....[22]....
        /*0248*/ 	.word	0xffffffff


	//   ....[23]....
        /*024c*/ 	.word	0xffffffff


	//   ....[24]....
        /*0250*/ 	.word	0xffffffff


	//   ....[25]....
        /*0254*/ 	.word	0xffffffff


	//   ....[26]....
        /*0258*/ 	.word	0xffffffff


	//   ....[27]....
        /*025c*/ 	.word	0xffffffff


	//   ....[28]....
        /*0260*/ 	.word	0xffffffff


	//   ....[29]....
        /*0264*/ 	.word	0xffffffff


	//   ....[30]....
        /*0268*/ 	.word	0xffffffff


	//   ....[31]....
        /*026c*/ 	.word	0xffffffff


	//   ....[32]....
        /*0270*/ 	.word	0xffffffff


	//   ....[33]....
        /*0274*/ 	.word	0xffffffff


	//   ....[34]....
        /*0278*/ 	.word	0xffffffff


	//   ....[35]....
        /*027c*/ 	.word	0xffffffff


	//   ....[36]....
        /*0280*/ 	.word	0xffffffff


	//   ....[37]....
        /*0284*/ 	.word	0xffffffff


	//   ....[38]....
        /*0288*/ 	.word	0xffffffff


	//   ....[39]....
        /*028c*/ 	.word	0xffffffff


	//   ....[40]....
        /*0290*/ 	.word	0xffffffff


	//   ....[41]....
        /*0294*/ 	.word	0xffffffff


	//   ....[42]....
        /*0298*/ 	.word	0xffffffff


	//   ....[43]....
        /*029c*/ 	.word	0xffffffff


	//   ....[44]....
        /*02a0*/ 	.word	0xffffffff


	//   ....[45]....
        /*02a4*/ 	.word	0xffffffff


	//   ....[46]....
        /*02a8*/ 	.word	0xffffffff


	//   ....[47]....
        /*02ac*/ 	.word	0xffffffff


	//   ....[48]....
        /*02b0*/ 	.word	0xffffffff


	//   ....[49]....
        /*02b4*/ 	.word	0xffffffff


	//   ....[50]....
        /*02b8*/ 	.word	0xffffffff


	//   ....[51]....
        /*02bc*/ 	.word	0xffffffff


	//   ....[52]....
        /*02c0*/ 	.word	0xffffffff


	//   ....[53]....
        /*02c4*/ 	.word	0xffffffff


	//   ....[54]....
        /*02c8*/ 	.word	0xffffffff


	//   ....[55]....
        /*02cc*/ 	.word	0xffffffff


	//   ....[56]....
        /*02d0*/ 	.word	0xffffffff


	//   ....[57]....
        /*02d4*/ 	.word	0xffffffff


	//   ....[58]....
        /*02d8*/ 	.word	0xffffffff


	//   ....[59]....
        /*02dc*/ 	.word	0xffffffff


	//   ....[60]....
        /*02e0*/ 	.word	0xffffffff


	//   ....[61]....
        /*02e4*/ 	.word	0xffffffff


	//   ....[62]....
        /*02e8*/ 	.word	0xffffffff


	//   ....[63]....
        /*02ec*/ 	.word	0xffffffff


	//   ....[64]....
        /*02f0*/ 	.word	0xffffffff


	//   ....[65]....
        /*02f4*/ 	.word	0xffffffff


	//   ....[66]....
        /*02f8*/ 	.word	0xffffffff


	//   ....[67]....
        /*02fc*/ 	.word	0xffffffff


	//   ....[68]....
        /*0300*/ 	.word	0xffffffff


	//   ....[69]....
        /*0304*/ 	.word	0xffffffff


	//   ....[70]....
        /*0308*/ 	.word	0xffffffff


	//   ....[71]....
        /*030c*/ 	.word	0xffffffff


	//   ....[72]....
        /*0310*/ 	.word	0xffffffff


	//   ....[73]....
        /*0314*/ 	.word	0xffffffff


	//   ....[74]....
        /*0318*/ 	.word	0xffffffff


	//   ....[75]....
        /*031c*/ 	.word	0xffffffff


	//   ....[76]....
        /*0320*/ 	.word	0xffffffff


	//   ....[77]....
        /*0324*/ 	.word	0xffffffff


	//   ....[78]....
        /*0328*/ 	.word	0xffffffff


	//   ....[79]....
        /*032c*/ 	.word	0xffffffff


	//   ....[80]....
        /*0330*/ 	.word	0xffffffff


	//   ....[81]....
        /*0334*/ 	.word	0xffffffff


	//   ....[82]....
        /*0338*/ 	.word	0xffffffff


	//   ....[83]....
        /*033c*/ 	.word	0xffffffff


	//   ....[84]....
        /*0340*/ 	.word	0xffffffff


	//   ....[85]....
        /*0344*/ 	.word	0xffffffff


	//   ....[86]....
        /*0348*/ 	.word	0xffffffff


	//   ....[87]....
        /*034c*/ 	.word	0xffffffff


	//   ....[88]....
        /*0350*/ 	.word	0xffffffff


	//   ....[89]....
        /*0354*/ 	.word	0xffffffff


	//   ....[90]....
        /*0358*/ 	.word	0xffffffff


	//   ....[91]....
        /*035c*/ 	.word	0xffffffff


	//   ....[92]....
        /*0360*/ 	.word	0xffffffff


	//   ....[93]....
        /*0364*/ 	.word	0xffffffff


	//   ....[94]....
        /*0368*/ 	.word	0xffffffff


	//   ....[95]....
        /*036c*/ 	.word	0xffffffff


	//   ....[96]....
        /*0370*/ 	.word	0xffffffff


	//   ....[97]....
        /*0374*/ 	.word	0xffffffff


	//   ....[98]....
        /*0378*/ 	.word	0xffffffff


	//   ....[99]....
        /*037c*/ 	.word	0xffffffff


	//   ....[100]....
        /*0380*/ 	.word	0xffffffff


	//   ....[101]....
        /*0384*/ 	.word	0x0500004f


	//   ....[102]....
        /*0388*/ 	.word	0x0500004f


	//   ....[103]....
        /*038c*/ 	.word	0x0500004f


	//   ....[104]....
        /*0390*/ 	.word	0x0500004f


	//   ....[105]....
        /*0394*/ 	.word	0x0500004f


	//   ....[106]....
        /*0398*/ 	.word	0x0500004f


	//   ....[107]....
        /*039c*/ 	.word	0x0500004f


	//   ....[108]....
        /*03a0*/ 	.word	0x0500004f


	//   ....[109]....
        /*03a4*/ 	.word	0x0500004f


	//   ....[110]....
        /*03a8*/ 	.word	0x0500004f


	//   ....[111]....
        /*03ac*/ 	.word	0x0500004f


	//   ....[112]....
        /*03b0*/ 	.word	0x0500004f


	//   ....[113]....
        /*03b4*/ 	.word	0x0500004f


	//   ....[114]....
        /*03b8*/ 	.word	0x0500004f


	//   ....[115]....
        /*03bc*/ 	.word	0x0500004f


	//   ....[116]....
        /*03c0*/ 	.word	0x0500004f


	//   ....[117]....
        /*03c4*/ 	.word	0x0500004f


	//   ....[118]....
        /*03c8*/ 	.word	0x0500004f


	//   ....[119]....
        /*03cc*/ 	.word	0x0500004f


	//   ....[120]....
        /*03d0*/ 	.word	0x0500004f


	//   ....[121]....
        /*03d4*/ 	.word	0x0500004f


	//   ....[122]....
        /*03d8*/ 	.word	0x0500004f


	//   ....[123]....
        /*03dc*/ 	.word	0x0500004f


	//   ....[124]....
        /*03e0*/ 	.word	0x0500004f


	//   ....[125]....
        /*03e4*/ 	.word	0x0500004f


	//   ....[126]....
        /*03e8*/ 	.word	0x0500004f


	//   ....[127]....
        /*03ec*/ 	.word	0x0500004f


	//   ....[128]....
        /*03f0*/ 	.word	0x0500004f


	//   ....[129]....
        /*03f4*/ 	.word	0x0500004f


	//   ....[130]....
        /*03f8*/ 	.word	0x0500004f


	//   ....[131]....
        /*03fc*/ 	.word	0x0500004f


	//   ....[132]....
        /*0400*/ 	.word	0x0500004f


	//   ....[133]....
        /*0404*/ 	.word	0x0500004f


	//   ....[134]....
        /*0408*/ 	.word	0x0500004f


	//   ....[135]....
        /*040c*/ 	.word	0x0500004f


	//   ....[136]....
        /*0410*/ 	.word	0x0500004f


	//   ....[137]....
        /*0414*/ 	.word	0x0500004f


	//   ....[138]....
        /*0418*/ 	.word	0x0500004f


	//   ....[139]....
        /*041c*/ 	.word	0x0500004f


	//   ....[140]....
        /*0420*/ 	.word	0x0500004f


	//   ....[141]....
        /*0424*/ 	.word	0x0500004f


	//   ....[142]....
        /*0428*/ 	.word	0x0500004f


	//   ....[143]....
        /*042c*/ 	.word	0x0500004f


	//   ....[144]....
        /*0430*/ 	.word	0x0500004f


	//   ....[145]....
        /*0434*/ 	.word	0x0500004f


	//   ....[146]....
        /*0438*/ 	.word	0x0500004f


	//   ....[147]....
        /*043c*/ 	.word	0x0500004f


	//   ....[148]....
        /*0440*/ 	.word	0x0500004f


	//   ....[149]....
        /*0444*/ 	.word	0x0500004f


	//   ....[150]....
        /*0448*/ 	.word	0x0500004f


	//   ....[151]....
        /*044c*/ 	.word	0x0500004f


	//   ....[152]....
        /*0450*/ 	.word	0x0500004f


	//   ....[153]....
        /*0454*/ 	.word	0x0500004f


	//   ....[154]....
        /*0458*/ 	.word	0x0500004f


	//   ....[155]....
        /*045c*/ 	.word	0x0500004f


	//   ....[156]....
        /*0460*/ 	.word	0x0500004f


	//   ....[157]....
        /*0464*/ 	.word	0x0500004f


	//   ....[158]....
        /*0468*/ 	.word	0x0500004f


	//   ....[159]....
        /*046c*/ 	.word	0x0500004f


	//   ....[160]....
        /*0470*/ 	.word	0x0500004f


	//   ....[161]....
        /*0474*/ 	.word	0x0500004f


	//   ....[162]....
        /*0478*/ 	.word	0x0500004f


	//   ....[163]....
        /*047c*/ 	.word	0x0500004f


	//   ....[164]....
        /*0480*/ 	.word	0x0500004f


	//----- nvinfo : EIATTR_COOP_GROUP_INSTR_OFFSETS
	.align		4
.L_1211:
        /*0484*/ 	.byte	0x04, 0x28
        /*0486*/ 	.short	(.L_1213 - .L_1212)


	//   ....[0]....
.L_1212:
        /*0488*/ 	.word	0x00001400


	//   ....[1]....
        /*048c*/ 	.word	0x000019c0


	//   ....[2]....
        /*0490*/ 	.word	0x00002070


	//   ....[3]....
        /*0494*/ 	.word	0x00004eb0


	//   ....[4]....
        /*0498*/ 	.word	0x000055a0


	//   ....[5]....
        /*049c*/ 	.word	0x00006190


	//   ....[6]....
        /*04a0*/ 	.word	0x00006ce0


	//   ....[7]....
        /*04a4*/ 	.word	0x00009070


	//   ....[8]....
        /*04a8*/ 	.word	0x0000ae00


	//   ....[9]....
        /*04ac*/ 	.word	0x0000ae20


	//   ....[10]....
        /*04b0*/ 	.word	0x0000ae30


	//   ....[11]....
        /*04b4*/ 	.word	0x0000ae40


	//   ....[12]....
        /*04b8*/ 	.word	0x0000aee0


	//   ....[13]....
        /*04bc*/ 	.word	0x0000af10


	//   ....[14]....
        /*04c0*/ 	.word	0x0000af30


	//   ....[15]....
        /*04c4*/ 	.word	0x0000af40


	//   ....[16]....
        /*04c8*/ 	.word	0x0000afe0


	//   ....[17]....
        /*04cc*/ 	.word	0x0000b000


	//   ....[18]....
        /*04d0*/ 	.word	0x0000b030


	//   ....[19]....
        /*04d4*/ 	.word	0x0000b040


	//   ....[20]....
        /*04d8*/ 	.word	0x0000b0e0


	//   ....[21]....
        /*04dc*/ 	.word	0x0000b100


	//   ....[22]....
        /*04e0*/ 	.word	0x0000b130


	//   ....[23]....
        /*04e4*/ 	.word	0x0000b140


	//   ....[24]....
        /*04e8*/ 	.word	0x0000b1e0


	//   ....[25]....
        /*04ec*/ 	.word	0x0000b210


	//   ....[26]....
        /*04f0*/ 	.word	0x0000b220


	//   ....[27]....
        /*04f4*/ 	.word	0x0000b230


	//   ....[28]....
        /*04f8*/ 	.word	0x0000b3a0


	//   ....[29]....
        /*04fc*/ 	.word	0x0000b3b0


	//   ....[30]....
        /*0500*/ 	.word	0x0000b3c0


	//   ....[31]....
        /*0504*/ 	.word	0x0000b3d0


	//   ....[32]....
        /*0508*/ 	.word	0x0000b3e0


	//   ....[33]....
        /*050c*/ 	.word	0x0000b3f0


	//   ....[34]....
        /*0510*/ 	.word	0x0000b400


	//   ....[35]....
        /*0514*/ 	.word	0x0000b410


	//   ....[36]....
        /*0518*/ 	.word	0x0000c990


	//   ....[37]....
        /*051c*/ 	.word	0x0000c9a0


	//   ....[38]....
        /*0520*/ 	.word	0x0000c9b0


	//   ....[39]....
        /*0524*/ 	.word	0x0000c9c0


	//   ....[40]....
        /*0528*/ 	.word	0x0000cae0


	//   ....[41]....
        /*052c*/ 	.word	0x0000caf0


	//   ....[42]....
        /*0530*/ 	.word	0x0000cb00


	//   ....[43]....
        /*0534*/ 	.word	0x0000cb10


	//   ....[44]....
        /*0538*/ 	.word	0x0000cc30


	//   ....[45]....
        /*053c*/ 	.word	0x0000cc40


	//   ....[46]....
        /*0540*/ 	.word	0x0000cc50


	//   ....[47]....
        /*0544*/ 	.word	0x0000cc60


	//   ....[48]....
        /*0548*/ 	.word	0x0000cd80


	//   ....[49]....
        /*054c*/ 	.word	0x0000cd90


	//   ....[50]....
        /*0550*/ 	.word	0x0000cda0


	//   ....[51]....
        /*0554*/ 	.word	0x0000cdb0


	//   ....[52]....
        /*0558*/ 	.word	0x0000ced0


	//   ....[53]....
        /*055c*/ 	.word	0x0000cee0


	//   ....[54]....
        /*0560*/ 	.word	0x0000cef0


	//   ....[55]....
        /*0564*/ 	.word	0x0000cf00


	//   ....[56]....
        /*0568*/ 	.word	0x0000d020


	//   ....[57]....
        /*056c*/ 	.word	0x0000d030


	//   ....[58]....
        /*0570*/ 	.word	0x0000d040


	//   ....[59]....
        /*0574*/ 	.word	0x0000d050


	//   ....[60]....
        /*0578*/ 	.word	0x0000d060


	//   ....[61]....
        /*057c*/ 	.word	0x0000d070


	//   ....[62]....
        /*0580*/ 	.word	0x0000d080


	//   ....[63]....
        /*0584*/ 	.word	0x0000d0b0


	//   ....[64]....
        /*0588*/ 	.word	0x0000d0e0


	//   ....[65]....
        /*058c*/ 	.word	0x0000d0f0


	//   ....[66]....
        /*0590*/ 	.word	0x0000d100


	//   ....[67]....
        /*0594*/ 	.word	0x0000d110


	//   ....[68]....
        /*0598*/ 	.word	0x000108e0


	//   ....[69]....
        /*059c*/ 	.word	0x00010920


	//   ....[70]....
        /*05a0*/ 	.word	0x00010960


	//   ....[71]....
        /*05a4*/ 	.word	0x000109a0


	//   ....[72]....
        /*05a8*/ 	.word	0x00010ab0


	//   ....[73]....
        /*05ac*/ 	.word	0x00010af0


	//   ....[74]....
        /*05b0*/ 	.word	0x00010b30


	//   ....[75]....
        /*05b4*/ 	.word	0x00010b70


	//   ....[76]....
        /*05b8*/ 	.word	0x00010c80


	//   ....[77]....
        /*05bc*/ 	.word	0x00010cc0


	//   ....[78]....
        /*05c0*/ 	.word	0x00010d00


	//   ....[79]....
        /*05c4*/ 	.word	0x00010d40


	//   ....[80]....
        /*05c8*/ 	.word	0x00010e50


	//   ....[81]....
        /*05cc*/ 	.word	0x00010e90


	//   ....[82]....
        /*05d0*/ 	.word	0x00010ed0


	//   ....[83]....
        /*05d4*/ 	.word	0x00010f10


	//   ....[84]....
        /*05d8*/ 	.word	0x00011020


	//   ....[85]....
        /*05dc*/ 	.word	0x00011060


	//   ....[86]....
        /*05e0*/ 	.word	0x00011080


	//   ....[87]....
        /*05e4*/ 	.word	0x000110a0


	//   ....[88]....
        /*05e8*/ 	.word	0x00011ad0


	//   ....[89]....
        /*05ec*/ 	.word	0x00012580


	//   ....[90]....
        /*05f0*/ 	.word	0x00013240


	//   ....[91]....
        /*05f4*/ 	.word	0x00013910


	//   ....[92]....
        /*05f8*/ 	.word	0x00013930


	//   ....[93]....
        /*05fc*/ 	.word	0x00013960


	//   ....[94]....
        /*0600*/ 	.word	0x000139b0


	//   ....[95]....
        /*0604*/ 	.word	0x000139d0


	//   ....[96]....
        /*0608*/ 	.word	0x00013bc0


	//   ....[97]....
        /*060c*/ 	.word	0x00013be0


	//   ....[98]....
        /*0610*/ 	.word	0x00013c10


	//   ....[99]....
        /*0614*/ 	.word	0x00013c60


	//   ....[100]....
        /*0618*/ 	.word	0x00013c80


	//   ....[101]....
        /*061c*/ 	.word	0x000141a0


	//   ....[102]....
        /*0620*/ 	.word	0x000141f0


	//   ....[103]....
        /*0624*/ 	.word	0x00014240


	//   ....[104]....
        /*0628*/ 	.word	0x00014290


	//   ....[105]....
        /*062c*/ 	.word	0x000143c0


	//   ....[106]....
        /*0630*/ 	.word	0x00014410


	//   ....[107]....
        /*0634*/ 	.word	0x00014460


	//   ....[108]....
        /*0638*/ 	.word	0x000144b0


	//   ....[109]....
        /*063c*/ 	.word	0x000145e0


	//   ....[110]....
        /*0640*/ 	.word	0x00014630


	//   ....[111]....
        /*0644*/ 	.word	0x00014680


	//   ....[112]....
        /*0648*/ 	.word	0x000146d0


	//   ....[113]....
        /*064c*/ 	.word	0x00014800


	//   ....[114]....
        /*0650*/ 	.word	0x00014850


	//   ....[115]....
        /*0654*/ 	.word	0x000148a0


	//   ....[116]....
        /*0658*/ 	.word	0x000148f0


	//   ....[117]....
        /*065c*/ 	.word	0x00014a20


	//   ....[118]....
        /*0660*/ 	.word	0x00014a70


	//   ....[119]....
        /*0664*/ 	.word	0x00014ac0


	//   ....[120]....
        /*0668*/ 	.word	0x00014b10


	//   ....[121]....
        /*066c*/ 	.word	0x00014bb0


	//   ....[122]....
        /*0670*/ 	.word	0x00014c50


	//   ....[123]....
        /*0674*/ 	.word	0x00014cf0


	//   ....[124]....
        /*0678*/ 	.word	0x00014d90


	//   ....[125]....
        /*067c*/ 	.word	0x00014e30


	//   ....[126]....
        /*0680*/ 	.word	0x00014ec0


	//   ....[127]....
        /*0684*/ 	.word	0x00014f10


	//   ....[128]....
        /*0688*/ 	.word	0x00014f60


	//   ....[129]....
        /*068c*/ 	.word	0x00014fd0


	//   ....[130]....
        /*0690*/ 	.word	0x00015020


	//   ....[131]....
        /*0694*/ 	.word	0x00015070


	//   ....[132]....
        /*0698*/ 	.word	0x000150c0


	//   ....[133]....
        /*069c*/ 	.word	0x00015150


	//   ....[134]....
        /*06a0*/ 	.word	0x000151a0


	//   ....[135]....
        /*06a4*/ 	.word	0x000151f0


	//   ....[136]....
        /*06a8*/ 	.word	0x00015240


	//   ....[137]....
        /*06ac*/ 	.word	0x000152e0


	//   ....[138]....
        /*06b0*/ 	.word	0x00015370


	//   ....[139]....
        /*06b4*/ 	.word	0x000153c0


	//   ....[140]....
        /*06b8*/ 	.word	0x00015410


	//   ....[141]....
        /*06bc*/ 	.word	0x000154b0


	//   ....[142]....
        /*06c0*/ 	.word	0x00015540


	//   ....[143]....
        /*06c4*/ 	.word	0x00015590


	//   ....[144]....
        /*06c8*/ 	.word	0x000155e0


	//   ....[145]....
        /*06cc*/ 	.word	0x00015680


	//   ....[146]....
        /*06d0*/ 	.word	0x00015710


	//   ....[147]....
        /*06d4*/ 	.word	0x00015760


	//   ....[148]....
        /*06d8*/ 	.word	0x000157b0


	//   ....[149]....
        /*06dc*/ 	.word	0x00015850


	//   ....[150]....
        /*06e0*/ 	.word	0x000158e0


	//   ....[151]....
        /*06e4*/ 	.word	0x00015930


	//   ....[152]....
        /*06e8*/ 	.word	0x00015980


	//   ....[153]....
        /*06ec*/ 	.word	0x00015a20


	//   ....[154]....
        /*06f0*/ 	.word	0x00015ad0


	//   ....[155]....
        /*06f4*/ 	.word	0x00015b30


	//   ....[156]....
        /*06f8*/ 	.word	0x00015bc0


	//   ....[157]....
        /*06fc*/ 	.word	0x00015c10


	//   ....[158]....
        /*0700*/ 	.word	0x00015c60


	//   ....[159]....
        /*0704*/ 	.word	0x00015cb0


	//   ....[160]....
        /*0708*/ 	.word	0x00015d00


	//   ....[161]....
        /*070c*/ 	.word	0x00015d40


	//   ....[162]....
        /*0710*/ 	.word	0x00015d90


	//   ....[163]....
        /*0714*/ 	.word	0x00015e00


	//   ....[164]....
        /*0718*/ 	.word	0x00015e50


	//----- nvinfo : EIATTR_EXIT_INSTR_OFFSETS
	.align		4
.L_1213:
        /*071c*/ 	.byte	0x04, 0x1c
        /*071e*/ 	.short	(.L_1215 - .L_1214)


	//   ....[0]....
.L_1214:
        /*0720*/ 	.word	0x00013df0


	//   ....[1]....
        /*0724*/ 	.word	0x00014140


	//----- nvinfo : EIATTR_MAX_THREADS
	.align		4
.L_1215:
        /*0728*/ 	.byte	0x04, 0x05
        /*072a*/ 	.short	(.L_1217 - .L_1216)
.L_1216:
        /*072c*/ 	.word	0x00000080
        /*0730*/ 	.word	0x00000001
        /*0734*/ 	.word	0x00000001


	//----- nvinfo : EIATTR_CRS_STACK_SIZE
	.align		4
.L_1217:
        /*0738*/ 	.byte	0x04, 0x1e
        /*073a*/ 	.short	(.L_1219 - .L_1218)
.L_1218:
        /*073c*/ 	.word	0x00000000


	//----- nvinfo : EIATTR_CBANK_PARAM_SIZE
	.align		4
.L_1219:
        /*0740*/ 	.byte	0x03, 0x19
        /*0742*/ 	.short	0x01f0


	//----- nvinfo : EIATTR_PARAM_CBANK
	.align		4
        /*0744*/ 	.byte	0x04, 0x0a
        /*0746*/ 	.short	(.L_1221 - .L_1220)
	.align		4
.L_1220:
        /*0748*/ 	.word	index@(.nv.constant0._Z25selective_scan_bwd_kernelI32Selective_Scan_bwd_kernel_traitsILi128ELi16ELb0ELb1ELb0ELb1ELb1EN3c104HalfENS1_7complexIfEEEEv12SSMParamsBwd)
        /*074c*/ 	.short	0x0210
        /*074e*/ 	.short	0x01f0


	//----- nvinfo : EIATTR_SW_WAR
	.align		4
.L_1221:
        /*0750*/ 	.byte	0x04, 0x36
        /*0752*/ 	.short	(.L_1223 - .L_1222)
.L_1222:
        /*0754*/ 	.word	0x00000008
.L_1223:


//--------------------- .nv.info._Z25selective_scan_bwd_kernelI32Selective_Scan_bwd_kernel_traitsILi128ELi16ELb0ELb1ELb1ELb0ELb0EN3c104HalfENS1_7complexIfEEEEv12SSMParamsBwd --------------------------
	.section	.nv.info._Z25selective_scan_bwd_kernelI32Selective_Scan_bwd_kernel_traitsILi128ELi16ELb0ELb1ELb1ELb0ELb0EN3c104HalfENS1_7complexIfEEEEv12SSMParamsBwd,"",@"SHT_CUDA_INFO"
	.sectionflags	@""
	.align	4


	//----- nvinfo : EIATTR_CUDA_API_VERSION
	.align		4
        /*0000*/ 	.byte	0x04, 0x37
        /*0002*/ 	.short	(.L_1225 - .L_1224)
.L_1224:
        /*0004*/ 	.word	0x00000082


	//----- nvinfo : EIATTR_KPARAM_INFO
	.align		4
.L_1225:
        /*0008*/ 	.byte	0x04, 0x17
        /*000a*/ 	.short	(.L_1227 - .L_1226)
.L_1226:
        /*000c*/ 	.word	0x00000000
        /*0010*/ 	.short	0x0000
        /*0012*/ 	.short	0x0000
        /*0014*/ 	.byte	0x00, 0xf0, 0xc1, 0x07


	//----- nvinfo : EIATTR_SPARSE_MMA_MASK
	.align		4
.L_1227:
        /*0018*/ 	.byte	0x03, 0x50
        /*001a*/ 	.short	0x0000


	//----- nvinfo : EIATTR_MAXREG_COUNT
	.align		4
        /*001c*/ 	.byte	0x03, 0x1b
        /*001e*/ 	.short	0x00ff


	//----- nvinfo : EIATTR_NUM_BARRIERS
	.align		4
        /*0020*/ 	.byte	0x02, 0x4c
        /*0022*/ 	.byte	0x01
	.zero		1


	//----- nvinfo : EIATTR_ANNOTATIONS
	.align		4
        /*0024*/ 	.byte	0x04, 0x55
        /*0026*/ 	.short	(.L_1229 - .L_1228)


	//   ....[0]....
.L_1228:
        /* <DEDUP_REMOVED lines=32> */


	//----- nvinfo : EIATTR_MERCURY_ISA_VERSION
	.align		4
.L_1229:
        /*0218*/ 	.byte	0x03, 0x5f
        /*021a*/ 	.short	0x0101


	//----- nvinfo : EIATTR_COOP_GROUP_MASK_REGIDS
	.align		4
        /*021c*/ 	.byte	0x04, 0x29
        /*021e*/ 	.short	(.L_1231 - .L_1230)


	//   ....[0]....
.L_1230:
        /*0220*/ 	.word	0xffffffff


	//   ....[1]....
        /*0224*/ 	.word	0xffffffff


	//   ....[2]....
        /*0228*/ 	.word	0xffffffff


	//   ....[3]....
        /*022c*/ 	.word	0xffffffff


	//   ....[4]....
        /*0230*/ 	.word	0xffffffff


	//   ....[5]....
        /*0234*/ 	.word	0xffffffff


	//   ....[6]....
        /*0238*/ 	.word	0xffffffff


	//   ....[7]....
        /*023c*/ 	.word	0xffffffff


	//   ....[8]....
        /*0240*/ 	.word	0xffffffff


	//   ....[9]....
        /*0244*/ 	.word	0xffffffff


	//   ....[10]....
        /*0248*/ 	.word	0xffffffff


	//   ....[11]....
        /*024c*/ 	.word	0xffffffff


	//   ....[12]....
        /*0250*/ 	.word	0xffffffff


	//   ....[13]....
        /*0254*/ 	.word	0xffffffff


	//   ....[14]....
        /*0258*/ 	.word	0xffffffff


	//   ....[15]....
        /*025c*/ 	.word	0xffffffff


	//   ....[16]....
        /*0260*/ 	.word	0xffffffff


	//   ....[17]....
        /*0264*/ 	.word	0xffffffff


	//   ....[18]....
        /*0268*/ 	.word	0xffffffff


	//   ....[19]....
        /*026c*/ 	.word	0xffffffff


	//   ....[20]....
        /*0270*/ 	.word	0xffffffff


	//   ....[21]....
        /*0274*/ 	.word	0xffffffff


	//   ....[22]....
        /*0278*/ 	.word	0xffffffff


	//   ....[23]....
        /*027c*/ 	.word	0xffffffff


	//   ....[24]....
        /*0280*/ 	.word	0xffffffff


	//   ....[25]....
        /*0284*/ 	.word	0xffffffff


	//   ....[26]....
        /*0288*/ 	.word	0xffffffff


	//   ....[27]....
        /*028c*/ 	.word	0xffffffff


	//   ....[28]....
        /*0290*/ 	.word	0xffffffff


	//   ....[29]....
        /*0294*/ 	.word	0xffffffff


	//   ....[30]....
        /*0298*/ 	.word	0xffffffff


	//   ....[31]....
        /*029c*/ 	.word	0xffffffff


	//   ....[32]....
        /*02a0*/ 	.word	0xffffffff


	//   ....[33]....
        /*02a4*/ 	.word	0xffffffff


	//   ....[34]....
        /*02a8*/ 	.word	0xffffffff


	//   ....[35]....
        /*02ac*/ 	.word	0xffffffff


	//   ....[36]....
        /*02b0*/ 	.word	0xffffffff


	//   ....[37]....
        /*02b4*/ 	.word	0xffffffff


	//   ....[38]....
        /*02b8*/ 	.word	0xffffffff


	//   ....[39]....
        /*02bc*/ 	.word	0xffffffff


	//   ....[40]....
        /*02c0*/ 	.word	0xffffffff


	//   ....[41]....
        /*02c4*/ 	.word	0xffffffff


	//   ....[42]....
        /*02c8*/ 	.word	0xffffffff


	//   ....[43]....
        /*02cc*/ 	.word	0xffffffff


	//   ....[44]....
        /*02d0*/ 	.word	0xffffffff


	//   ....[45]....
        /*02d4*/ 	.word	0xffffffff


	//   ....[46]....
        /*02d8*/ 	.word	0xffffffff


	//   ....[47]....
        /*02dc*/ 	.word	0xffffffff


	//   ....[48]....
        /*02e0*/ 	.word	0xffffffff


	//   ....[49]....
        /*02e4*/ 	.word	0xffffffff


	//   ....[50]....
        /*02e8*/ 	.word	0xffffffff


	//   ....[51]....
        /*02ec*/ 	.word	0xffffffff


	//   ....[52]....
        /*02f0*/ 	.word	0xffffffff


	//   ....[53]....
        /*02f4*/ 	.word	0xffffffff


	//   ....[54]....
        /*02f8*/ 	.word	0xffffffff


	//   ....[55]....
        /*02fc*/ 	.word	0xffffffff


	//   ....[56]....
        /*0300*/ 	.word	0xffffffff


	//   ....[57]....
        /*0304*/ 	.word	0xffffffff


	//   ....[58]....
        /*0308*/ 	.word	0xffffffff


	//   ....[59]....
        /*030c*/ 	.word	0xffffffff


	//   ....[60]....
        /*0310*/ 	.word	0xffffffff


	//   ....[61]....
        /*0314*/ 	.word	0xffffffff


	//   ....[62]....
        /*0318*/ 	.word	0xffffffff


	//   ....[63]....
        /*031c*/ 	.word	0xffffffff


	//   ....[64]....
        /*0320*/ 	.word	0xffffffff


	//   ....[65]....
        /*0324*/ 	.word	0xffffffff


	//   ....[66]....
        /*0328*/ 	.word	0xffffffff


	//   ....[67]....
        /*032c*/ 	.word	0xffffffff


	//   ....[68]....
        /*0330*/ 	.word	0xffffffff


	//   ....[69]....
        /*0334*/ 	.word	0xffffffff


	//   ....[70]....
        /*0338*/ 	.word	0xffffffff


	//   ....[71]....
        /*033c*/ 	.word	0xffffffff


	//   ....[72]....
        /*0340*/ 	.word	0xffffffff


	//   ....[73]....
        /*0344*/ 	.word	0xffffffff


	//   ....[74]....
        /*0348*/ 	.word	0xffffffff


	//   ....[75]....
        /*034c*/ 	.word	0xffffffff


	//   ....[76]....
        /*0350*/ 	.word	0xffffffff


	//   ....[77]....
        /*0354*/ 	.word	0xffffffff


	//   ....[78]....
        /*0358*/ 	.word	0xffffffff


	//   ....[79]....
        /*035c*/ 	.word	0xffffffff


	//   ....[80]....
        /*0360*/ 	.word	0xffffffff


	//   ....[81]....
        /*0364*/ 	.word	0xffffffff


	//   ....[82]....
        /*0368*/ 	.word	0xffffffff


	//   ....[83]....
        /*036c*/ 	.word	0xffffffff


	//   ....[84]....
        /*0370*/ 	.word	0xffffffff


	//   ....[85]....
        /*0374*/ 	.word	0xffffffff


	//   ....[86]....
        /*0378*/ 	.word	0xffffffff


	//   ....[87]....
        /*037c*/ 	.word	0x0500004f


	//   ....[88]....
        /*0380*/ 	.word	0x0500004f


	//   ....[89]....
        /*0384*/ 	.word	0x0500004f


	//   ....[90]....
        /*0388*/ 	.word	0x0500004f


	//   ....[91]....
        /*038c*/ 	.word	0x0500004f


	//   ....[92]....
        /*0390*/ 	.word	0x0500004f


	//   ....[93]....
        /*0394*/ 	.word	0x0500004f


	//   ....[94]....
        /*0398*/ 	.word	0x0500004f


	//   ....[95]....
        /*039c*/ 	.word	0x0500004f


	//   ....[96]....
        /*03a0*/ 	.word	0x0500004f


	//   ....[97]....
        /*03a4*/ 	.word	0x0500004f


	//   ....[98]....
        /*03a8*/ 	.word	0x0500004f


	//   ....[99]....
        /*03ac*/ 	.word	0x0500004f


	//   ....[100]....
        /*03b0*/ 	.word	0x0500004f


	//   ....[101]....
        /*03b4*/ 	.word	0x0500004f


	//   ....[102]....
        /*03b8*/ 	.word	0x0500004f


	//   ....[103]....
        /*03bc*/ 	.word	0x0500004f


	//   ....[104]....
        /*03c0*/ 	.word	0x0500004f


	//   ....[105]....
        /*03c4*/ 	.word	0x0500004f


	//   ....[106]....
        /*03c8*/ 	.word	0x0500004f


	//   ....[107]....
        /*03cc*/ 	.word	0x0500004f


	//   ....[108]....
        /*03d0*/ 	.word	0x0500004f


	//   ....[109]....
        /*03d4*/ 	.word	0x0500004f


	//   ....[110]....
        /*03d8*/ 	.word	0x0500004f


	//   ....[111]....
        /*03dc*/ 	.word	0x0500004f


	//   ....[112]....
        /*03e0*/ 	.word	0x0500004f


	//   ....[113]....
        /*03e4*/ 	.word	0x0500004f


	//   ....[114]....
        /*03e8*/ 	.word	0x0500004f


	//   ....[115]....
        /*03ec*/ 	.word	0x0500004f


	//   ....[116]....
        /*03f0*/ 	.word	0x0500004f


	//   ....[117]....
        /*03f4*/ 	.word	0x0500004f


	//   ....[118]....
        /*03f8*/ 	.word	0x0500004f


	//   ....[119]....
        /*03fc*/ 	.word	0x0500004f


	//   ....[120]....
        /*0400*/ 	.word	0x0500004f


	//   ....[121]....
        /*0404*/ 	.word	0x0500004f


	//   ....[122]....
        /*0408*/ 	.word	0x0500004f


	//   ....[123]....
        /*040c*/ 	.word	0x0500004f


	//   ....[124]....
        /*0410*/ 	.word	0x0500004f


	//   ....[125]....
        /*0414*/ 	.word	0x0500004f


	//   ....[126]....
        /*0418*/ 	.word	0x0500004f


	//   ....[127]....
        /*041c*/ 	.word	0x0500004f


	//   ....[128]....
        /*0420*/ 	.word	0x0500004f


	//   ....[129]....
        /*0424*/ 	.word	0x0500004f


	//   ....[130]....
        /*0428*/ 	.word	0x0500004f


	//   ....[131]....
        /*042c*/ 	.word	0x0500004f


	//   ....[132]....
        /*0430*/ 	.word	0x0500004f


	//   ....[133]....
        /*0434*/ 	.word	0x0500004f


	//   ....[134]....
        /*0438*/ 	.word	0x0500004f


	//   ....[135]....
        /*043c*/ 	.word	0x0500004f


	//   ....[136]....
        /*0440*/ 	.word	0x0500004f


	//   ....[137]....
        /*0444*/ 	.word	0x0500004f


	//   ....[138]....
        /*0448*/ 	.word	0x0500004f


	//   ....[139]....
        /*044c*/ 	.word	0x0500004f


	//   ....[140]....
        /*0450*/ 	.word	0x0500004f


	//   ....[141]....
        /*0454*/ 	.word	0x0500004f


	//   ....[142]....
        /*0458*/ 	.word	0x0500004f


	//   ....[143]....
        /*045c*/ 	.word	0x0500004f


	//   ....[144]....
        /*0460*/ 	.word	0x0500004f


	//   ....[145]....
        /*0464*/ 	.word	0x0500004f


	//   ....[146]....
        /*0468*/ 	.word	0x0500004f


	//   ....[147]....
        /*046c*/ 	.word	0x0500004f


	//   ....[148]....
        /*0470*/ 	.word	0x0500004f


	//   ....[149]....
        /*0474*/ 	.word	0x0500004f


	//   ....[150]....
        /*0478*/ 	.word	0x0500004f


	//----- nvinfo : EIATTR_COOP_GROUP_INSTR_OFFSETS
	.align		4
.L_1231:
        /*047c*/ 	.byte	0x04, 0x28
        /*047e*/ 	.short	(.L_1233 - .L_1232)


	//   ....[0]....
.L_1232:
        /*0480*/ 	.word	0x00001510


	//   ....[1]....
        /*0484*/ 	.word	0x00001c60


	//   ....[2]....
        /*0488*/ 	.word	0x00002160


	//   ....[3]....
        /*048c*/ 	.word	0x00003ee0


	//   ....[4]....
        /*0490*/ 	.word	0x00006120


	//   ....[5]....
        /*0494*/ 	.word	0x00006cb0


	//   ....[6]....
        /*0498*/ 	.word	0x00006cd0


	//   ....[7]....
        /*049c*/ 	.word	0x00006ce0


	//   ....[8]....
        /*04a0*/ 	.word	0x00006cf0


	//   ....[9]....
        /*04a4*/ 	.word	0x00006d90


	//   ....[10]....
        /*04a8*/ 	.word	0x00006dc0


	//   ....[11]....
        /*04ac*/ 	.word	0x00006de0


	//   ....[12]....
        /*04b0*/ 	.word	0x00006df0


	//   ....[13]....
        /*04b4*/ 	.word	0x00006e90


	//   ....[14]....
        /*04b8*/ 	.word	0x00006eb0


	//   ....[15]....
        /*04bc*/ 	.word	0x00006ee0


	//   ....[16]....
        /*04c0*/ 	.word	0x00006ef0


	//   ....[17]....
        /*04c4*/ 	.word	0x00006f90


	//   ....[18]....
        /*04c8*/ 	.word	0x00006fb0


	//   ....[19]....
        /*04cc*/ 	.word	0x00006fe0


	//   ....[20]....
        /*04d0*/ 	.word	0x00006ff0


	//   ....[21]....
        /*04d4*/ 	.word	0x00007090


	//   ....[22]....
        /*04d8*/ 	.word	0x000070c0


	//   ....[23]....
        /*04dc*/ 	.word	0x000070d0


	//   ....[24]....
        /*04e0*/ 	.word	0x000070e0


	//   ....[25]....
        /*04e4*/ 	.word	0x00007250


	//   ....[26]....
        /*04e8*/ 	.word	0x00007260


	//   ....[27]....
        /*04ec*/ 	.word	0x00007270


	//   ....[28]....
        /*04f0*/ 	.word	0x00007280


	//   ....[29]....
        /*04f4*/ 	.word	0x00007290


	//   ....[30]....
        /*04f8*/ 	.word	0x000072a0


	//   ....[31]....
        /*04fc*/ 	.word	0x000072b0


	//   ....[32]....
        /*0500*/ 	.word	0x000072c0


	//   ....[33]....
        /*0504*/ 	.word	0x00008830


	//   ....[34]....
        /*0508*/ 	.word	0x00008840


	//   ....[35]....
        /*050c*/ 	.word	0x00008850


	//   ....[36]....
        /*0510*/ 	.word	0x00008860


	//   ....[37]....
        /*0514*/ 	.word	0x00008980


	//   ....[38]....
        /*0518*/ 	.word	0x00008990


	//   ....[39]....
        /*051c*/ 	.word	0x000089a0


	//   ....[40]....
        /*0520*/ 	.word	0x000089b0


	//   ....[41]....
        /*0524*/ 	.word	0x00008ad0


	//   ....[42]....
        /*0528*/ 	.word	0x00008ae0


	//   ....[43]....
        /*052c*/ 	.word	0x00008af0


	//   ....[44]....
        /*0530*/ 	.word	0x00008b00


	//   ....[45]....
        /*0534*/ 	.word	0x00008c20


	//   ....[46]....
        /*0538*/ 	.word	0x00008c30


	//   ....[47]....
        /*053c*/ 	.word	0x00008c40


	//   ....[48]....
        /*0540*/ 	.word	0x00008c50


	//   ....[49]....
        /*0544*/ 	.word	0x00008d70


	//   ....[50]....
        /*0548*/ 	.word	0x00008d80


	//   ....[51]....
        /*054c*/ 	.word	0x00008d90


	//   ....[52]....
        /*0550*/ 	.word	0x00008da0


	//   ....[53]....
        /*0554*/ 	.word	0x00008ec0


	//   ....[54]....
        /*0558*/ 	.word	0x00008ed0


	//   ....[55]....
        /*055c*/ 	.word	0x00008ee0


	//   ....[56]....
        /*0560*/ 	.word	0x00008ef0


	//   ....[57]....
        /*0564*/ 	.word	0x00008f00


	//   ....[58]....
        /*0568*/ 	.word	0x00008f10


	//   ....[59]....
        /*056c*/ 	.word	0x00008f20


	//   ....[60]....
        /*0570*/ 	.word	0x00008f50


	//   ....[61]....
        /*0574*/ 	.word	0x00008f80


	//   ....[62]....
        /*0578*/ 	.word	0x00008f90


	//   ....[63]....
        /*057c*/ 	.word	0x00008fa0


	//   ....[64]....
        /*0580*/ 	.word	0x00008fb0


	//   ....[65]....
        /*0584*/ 	.word	0x0000d2f0


	//   ....[66]....
        /*0588*/ 	.word	0x0000d330


	//   ....[67]....
        /*058c*/ 	.word	0x0000d4c0


	//   ....[68]....
        /*0590*/ 	.word	0x0000d500


	//   ....[69]....
        /*0594*/ 	.word	0x0000d580


	//   ....[70]....
        /*0598*/ 	.word	0x0000d5a0


	//   ....[71]....
        /*059c*/ 	.word	0x0000d5d0


	//   ....[72]....
        /*05a0*/ 	.word	0x0000d5f0


	//   ....[73]....
        /*05a4*/ 	.word	0x0000d620


	//   ....[74]....
        /*05a8*/ 	.word	0x0000d640


	//   ....[75]....
        /*05ac*/ 	.word	0x0000dc20


	//   ....[76]....
        /*05b0*/ 	.word	0x0000e9b0


	//   ....[77]....
        /*05b4*/ 	.word	0x0000f090


	//   ....[78]....
        /*05b8*/ 	.word	0x0000f0b0


	//   ....[79]....
        /*05bc*/ 	.word	0x0000f0e0


	//   ....[80]....
        /*05c0*/ 	.word	0x0000f130


	//   ....[81]....
        /*05c4*/ 	.word	0x0000f150


	//   ....[82]....
        /*05c8*/ 	.word	0x0000f340


	//   ....[83]....
        /*05cc*/ 	.word	0x0000f360


	//   ....[84]....
        /*05d0*/ 	.word	0x0000f390


	//   ....[85]....
        /*05d4*/ 	.word	0x0000f3e0


	//   ....[86]....
        /*05d8*/ 	.word	0x0000f400


	//   ....[87]....
        /*05dc*/ 	.word	0x0000f7c0


	//   ....[88]....
        /*05e0*/ 	.word	0x0000f810


	//   ....[89]....
        /*05e4*/ 	.word	0x0000f860


	//   ....[90]....
        /*05e8*/ 	.word	0x0000f8b0


	//   ....[91]....
        /*05ec*/ 	.word	0x0000f9e0


	//   ....[92]....
        /*05f0*/ 	.word	0x0000fa30


	//   ....[93]....
        /*05f4*/ 	.word	0x0000fa80


	//   ....[94]....
        /*05f8*/ 	.word	0x0000fad0


	//   ....[95]....
        /*05fc*/ 	.word	0x0000fc00


	//   ....[96]....
        /*0600*/ 	.word	0x0000fc50


	//   ....[97]....
        /*0604*/ 	.word	0x0000fca0


	//   ....[98]....
        /*0608*/ 	.word	0x0000fcf0


	//   ....[99]....
        /*060c*/ 	.word	0x0000fe20


	//   ....[100]....
        /*0610*/ 	.word	0x0000fe70


	//   ....[101]....
        /*0614*/ 	.word	0x0000fec0


	//   ....[102]....
        /*0618*/ 	.word	0x0000ff10


	//   ....[103]....
        /*061c*/ 	.word	0x00010040


	//   ....[104]....
        /*0620*/ 	.word	0x00010090


	//   ....[105]....
        /*0624*/ 	.word	0x000100e0


	//   ....[106]....
        /*0628*/ 	.word	0x00010130


	//   ....[107]....
        /*062c*/ 	.word	0x000101d0


	//   ....[108]....
        /*0630*/ 	.word	0x00010270


	//   ....[109]....
        /*0634*/ 	.word	0x00010310


	//   ....[110]....
        /*0638*/ 	.word	0x000103b0


	//   ....[111]....
        /*063c*/ 	.word	0x00010450


	//   ....[112]....
        /*0640*/ 	.word	0x000104e0


	//   ....[113]....
        /*0644*/ 	.word	0x00010530


	//   ....[114]....
        /*0648*/ 	.word	0x00010580


	//   ....[115]....
        /*064c*/ 	.word	0x000105f0


	//   ....[116]....
        /*0650*/ 	.word	0x00010640


	//   ....[117]....
        /*0654*/ 	.word	0x00010690


	//   ....[118]....
        /*0658*/ 	.word	0x000106e0


	//   ....[119]....
        /*065c*/ 	.word	0x00010770


	//   ....[120]....
        /*0660*/ 	.word	0x000107c0


	//   ....[121]....
        /*0664*/ 	.word	0x00010810


	//   ....[122]....
        /*0668*/ 	.word	0x00010860


	//   ....[123]....
        /*066c*/ 	.word	0x00010900


	//   ....[124]....
        /*0670*/ 	.word	0x00010990


	//   ....[125]....
        /*0674*/ 	.word	0x000109e0


	//   ....[126]....
        /*0678*/ 	.word	0x00010a30


	//   ....[127]....
        /*067c*/ 	.word	0x00010ad0


	//   ....[128]....
        /*0680*/ 	.word	0x00010b60


	//   ....[129]....
        /*0684*/ 	.word	0x00010bb0


	//   ....[130]....
        /*0688*/ 	.word	0x00010c00


	//   ....[131]....
        /*068c*/ 	.word	0x00010ca0


	//   ....[132]....
        /*0690*/ 	.word	0x00010d30


	//   ....[133]....
        /*0694*/ 	.word	0x00010d80


	//   ....[134]....
        /*0698*/ 	.word	0x00010dd0


	//   ....[135]....
        /*069c*/ 	.word	0x00010e70


	//   ....[136]....
        /*06a0*/ 	.word	0x00010f00


	//   ....[137]....
        /*06a4*/ 	.word	0x00010f50


	//   ....[138]....
        /*06a8*/ 	.word	0x00010fa0


	//   ....[139]....
        /*06ac*/ 	.word	0x00011040


	//   ....[140]....
        /*06b0*/ 	.word	0x000110f0


	//   ....[141]....
        /*06b4*/ 	.word	0x00011150


	//   ....[142]....
        /*06b8*/ 	.word	0x000111e0


	//   ....[143]....
        /*06bc*/ 	.word	0x00011230


	//   ....[144]....
        /*06c0*/ 	.word	0x00011280


	//   ....[145]....
        /*06c4*/ 	.word	0x000112d0


	//   ....[146]....
        /*06c8*/ 	.word	0x00011320


	//   ....[147]....
        /*06cc*/ 	.word	0x00011360


	//   ....[148]....
        /*06d0*/ 	.word	0x000113b0


	//   ....[149]....
        /*06d4*/ 	.word	0x00011420


	//   ....[150]....
        /*06d8*/ 	.word	0x00011470


	//----- nvinfo : EIATTR_EXIT_INSTR_OFFSETS
	.align		4
.L_1233:
        /*06dc*/ 	.byte	0x04, 0x1c
        /*06de*/ 	.short	(.L_1235 - .L_1234)


	//   ....[0]....
.L_1234:
        /*06e0*/ 	.word	0x0000f570


	//   ....[1]....
        /*06e4*/ 	.word	0x0000f760


	//----- nvinfo : EIATTR_MAX_THREADS
	.align		4
.L_1235:
        /*06e8*/ 	.byte	0x04, 0x05
        /*06ea*/ 	.short	(.L_1237 - .L_1236)
.L_1236:
        /*06ec*/ 	.word	0x00000080
        /*06f0*/ 	.word	0x00000001
        /*06f4*/ 	.word	0x00000001


	//----- nvinfo : EIATTR_CRS_STACK_SIZE
	.align		4
.L_1237:
        /*06f8*/ 	.byte	0x04, 0x1e
        /*06fa*/ 	.short	(.L_1239 - .L_1238)
.L_1238:
        /*06fc*/ 	.word	0x00000000


	//----- nvinfo : EIATTR_CBANK_PARAM_SIZE
	.align		4
.L_1239:
        /*0700*/ 	.byte	0x03, 0x19
        /*0702*/ 	.short	0x01f0


	//----- nvinfo : EIATTR_PARAM_CBANK
	.align		4
        /*0704*/ 	.byte	0x04, 0x0a
        /*0706*/ 	.short	(.L_1241 - .L_1240)
	.align		4
.L_1240:
        /*0708*/ 	.word	index@(.nv.constant0._Z25selective_scan_bwd_kernelI32Selective_Scan_bwd_kernel_traitsILi128ELi16ELb0ELb1ELb1ELb0ELb0EN3c104HalfENS1_7complexIfEEEEv12SSMParamsBwd)
        /*070c*/ 	.short	0x0210
        /*070e*/ 	.short	0x01f0


	//----- nvinfo : EIATTR_SW_WAR
	.align		4
.L_1241:
        /*0710*/ 	.byte	0x04, 0x36
        /*0712*/ 	.short	(.L_1243 - .L_1242)
.L_1242:
        /*0714*/ 	.word	0x00000008
.L_1243:


//--------------------- .nv.info._Z25selective_scan_bwd_kernelI32Selective_Scan_bwd_kernel_traitsILi128ELi16ELb0ELb1ELb1ELb0ELb1EN3c104HalfENS1_7complexIfEEEEv12SSMParamsBwd --------------------------
	.section	.nv.info._Z25selective_scan_bwd_kernelI32Selective_Scan_bwd_kernel_traitsILi128ELi16ELb0ELb1ELb1ELb0ELb1EN3c104HalfENS1_7complexIfEEEEv12SSMParamsBwd,"",@"SHT_CUDA_INFO"
	.sectionflags	@""
	.align	4


	//----- nvinfo : EIATTR_CUDA_API_VERSION
	.align		4
        /*0000*/ 	.byte	0x04, 0x37
        /*0002*/ 	.short	(.L_1245 - .L_1244)
.L_1244:
        /*0004*/ 	.word	0x00000082


	//----- nvinfo : EIATTR_KPARAM_INFO
	.align		4
.L_1245:
        /*0008*/ 	.byte	0x04, 0x17
        /*000a*/ 	.short	(.L_1247 - .L_1246)
.L_1246:
        /*000c*/ 	.word	0x00000000
        /*0010*/ 	.short	0x0000
        /*0012*/ 	.short	0x0000
        /*0014*/ 	.byte	0x00, 0xf0, 0xc1, 0x07


	//----- nvinfo : EIATTR_SPARSE_MMA_MASK
	.align		4
.L_1247:
        /*0018*/ 	.byte	0x03, 0x50
        /*001a*/ 	.short	0x0000


	//----- nvinfo : EIATTR_MAXREG_COUNT
	.align		4
        /*001c*/ 	.byte	0x03, 0x1b
        /*001e*/ 	.short	0x00ff


	//----- nvinfo : EIATTR_NUM_BARRIERS
	.align		4
        /*0020*/ 	.byte	0x02, 0x4c
        /*0022*/ 	.byte	0x01
	.zero		1


	//----- nvinfo : EIATTR_ANNOTATIONS
	.align		4
        /*0024*/ 	.byte	0x04, 0x55
        /*0026*/ 	.short	(.L_1249 - .L_1248)


	//   ....[0]....
.L_1248:
        /* <DEDUP_REMOVED lines=35> */


	//----- nvinfo : EIATTR_MERCURY_ISA_VERSION
	.align		4
.L_1249:
        /*0248*/ 	.byte	0x03, 0x5f
        /*024a*/ 	.short	0x0101


	//----- nvinfo : EIATTR_COOP_GROUP_MASK_REGIDS
	.align		4
        /*024c*/ 	.byte	0x04, 0x29
        /*024e*/ 	.short	(.L_1251 - .L_1250)


	//   ....[0]....
.L_1250:
        /*0250*/ 	.word	0xffffffff


	//   ....[1]....
        /*0254*/ 	.word	0xffffffff


	//   ....[2]....
        /*0258*/ 	.word	0xffffffff


	//   ....[3]....
        /*025c*/ 	.word	0xffffffff


	//   ....[4]....
        /*0260*/ 	.word	0xffffffff


	//   ....[5]....
        /*0264*/ 	.word	0xffffffff


	//   ....[6]....
        /*0268*/ 	.word	0xffffffff


	//   ....[7]....
        /*026c*/ 	.word	0xffffffff


	//   ....[8]....
        /*0270*/ 	.word	0xffffffff


	//   ....[9]....
        /*0274*/ 	.word	0xffffffff


	//   ....[10]....
        /*0278*/ 	.word	0xffffffff


	//   ....[11]....
        /*027c*/ 	.word	0xffffffff


	//   ....[12]....
        /*0280*/ 	.word	0xffffffff


	//   ....[13]....
        /*0284*/ 	.word	0xffffffff


	//   ....[14]....
        /*0288*/ 	.word	0xffffffff


	//   ....[15]....
        /*028c*/ 	.word	0xffffffff


	//   ....[16]....
        /*0290*/ 	.word	0xffffffff


	//   ....[17]....
        /*0294*/ 	.word	0xffffffff


	//   ....[18]....
        /*0298*/ 	.word	0xffffffff


	//   ....[19]....
        /*029c*/ 	.word	0xffffffff


	//   ....[20]....
        /*02a0*/ 	.word	0xffffffff


	//   ....[21]....
        /*02a4*/ 	.word	0xffffffff


	//   ....[22]....
        /*02a8*/ 	.word	0xffffffff


	//   ....[23]....
        /*02ac*/ 	.word	0xffffffff


	//   ....[24]....
        /*02b0*/ 	.word	0xffffffff


	//   ....[25]....
        /*02b4*/ 	.word	0xffffffff


	//   ....[26]....
        /*02b8*/ 	.word	0xffffffff


	//   ....[27]....
        /*02bc*/ 	.word	0xffffffff


	//   ....[28]....
        /*02c0*/ 	.word	0xffffffff


	//   ....[29]....
        /*02c4*/ 	.word	0xffffffff


	//   ....[30]....
        /*02c8*/ 	.word	0xffffffff


	//   ....[31]....
        /*02cc*/ 	.word	0xffffffff


	//   ....[32]....
        /*02d0*/ 	.word	0xffffffff


	//   ....[33]....
        /*02d4*/ 	.word	0xffffffff


	//   ....[34]....
        /*02d8*/ 	.word	0xffffffff


	//   ....[35]....
        /*02dc*/ 	.word	0xffffffff


	//   ....[36]....
        /*02e0*/ 	.word	0xffffffff


	//   ....[37]....
        /*02e4*/ 	.word	0xffffffff


	//   ....[38]....
        /*02e8*/ 	.word	0xffffffff


	//   ....[39]....
        /*02ec*/ 	.word	0xffffffff


	//   ....[40]....
        /*02f0*/ 	.word	0xffffffff


	//   ....[41]....
        /*02f4*/ 	.word	0xffffffff


	//   ....[42]....
        /*02f8*/ 	.word	0xffffffff


	//   ....[43]....
        /*02fc*/ 	.word	0xffffffff


	//   ....[44]....
        /*0300*/ 	.word	0xffffffff


	//   ....[45]....
        /*0304*/ 	.word	0xffffffff


	//   ....[46]....
        /*0308*/ 	.word	0xffffffff


	//   ....[47]....
        /*030c*/ 	.word	0xffffffff


	//   ....[48]....
        /*0310*/ 	.word	0xffffffff


	//   ....[49]....
        /*0314*/ 	.word	0xffffffff


	//   ....[50]....
        /*0318*/ 	.word	0xffffffff


	//   ....[51]....
        /*031c*/ 	.word	0xffffffff


	//   ....[52]....
        /*0320*/ 	.word	0xffffffff


	//   ....[53]....
        /*0324*/ 	.word	0xffffffff


	//   ....[54]....
        /*0328*/ 	.word	0xffffffff


	//   ....[55]....
        /*032c*/ 	.word	0xffffffff


	//   ....[56]....
        /*0330*/ 	.word	0xffffffff


	//   ....[57]....
        /*0334*/ 	.word	0xffffffff


	//   ....[58]....
        /*0338*/ 	.word	0xffffffff


	//   ....[59]....
        /*033c*/ 	.word	0xffffffff


	//   ....[60]....
        /*0340*/ 	.word	0xffffffff


	//   ....[61]....
        /*0344*/ 	.word	0xffffffff


	//   ....[62]....
        /*0348*/ 	.word	0xffffffff


	//   ....[63]....
        /*034c*/ 	.word	0xffffffff


	//   ....[64]....
        /*0350*/ 	.word	0xffffffff


	//   ....[65]....
        /*0354*/ 	.word	0xffffffff


	//   ....[66]....
        /*0358*/ 	.word	0xffffffff


	//   ....[67]....
        /*035c*/ 	.word	0xffffffff


	//   ....[68]....
        /*0360*/ 	.word	0xffffffff


	//   ....[69]....
        /*0364*/ 	.word	0xffffffff


	//   ....[70]....
        /*0368*/ 	.word	0xffffffff


	//   ....[71]....
        /*036c*/ 	.word	0xffffffff


	//   ....[72]....
        /*0370*/ 	.word	0xffffffff


	//   ....[73]....
        /*0374*/ 	.word	0xffffffff


	//   ....[74]....
        /*0378*/ 	.word	0xffffffff


	//   ....[75]....
        /*037c*/ 	.word	0xffffffff


	//   ....[76]....
        /*0380*/ 	.word	0xffffffff


	//   ....[77]....
        /*0384*/ 	.word	0xffffffff


	//   ....[78]....
        /*0388*/ 	.word	0xffffffff


	//   ....[79]....
        /*038c*/ 	.word	0xffffffff


	//   ....[80]....
        /*0390*/ 	.word	0xffffffff


	//   ....[81]....
        /*0394*/ 	.word	0xffffffff


	//   ....[82]....
        /*0398*/ 	.word	0xffffffff


	//   ....[83]....
        /*039c*/ 	.word	0xffffffff


	//   ....[84]....
        /*03a0*/ 	.word	0xffffffff


	//   ....[85]....
        /*03a4*/ 	.word	0xffffffff


	//   ....[86]....
        /*03a8*/ 	.word	0xffffffff


	//   ....[87]....
        /*03ac*/ 	.word	0xffffffff


	//   ....[88]....
        /*03b0*/ 	.word	0xffffffff


	//   ....[89]....
        /*03b4*/ 	.word	0xffffffff


	//   ....[90]....
        /*03b8*/ 	.word	0xffffffff


	//   ....[91]....
        /*03bc*/ 	.word	0x0500004f


	//   ....[92]....
        /*03c0*/ 	.word	0x0500004f


	//   ....[93]....
        /*03c4*/ 	.word	0x0500004f


	//   ....[94]....
        /*03c8*/ 	.word	0x0500004f


	//   ....[95]....
        /*03cc*/ 	.word	0x0500004f


	//   ....[96]....
        /*03d0*/ 	.word	0x0500004f


	//   ....[97]....
        /*03d4*/ 	.word	0x0500004f


	//   ....[98]....
        /*03d8*/ 	.word	0x0500004f


	//   ....[99]....
        /*03dc*/ 	.word	0x0500004f


	//   ....[100]....
        /*03e0*/ 	.word	0x0500004f


	//   ....[101]....
        /*03e4*/ 	.word	0x0500004f


	//   ....[102]....
        /*03e8*/ 	.word	0x0500004f


	//   ....[103]....
        /*03ec*/ 	.word	0x0500004f


	//   ....[104]....
        /*03f0*/ 	.word	0x0500004f


	//   ....[105]....
        /*03f4*/ 	.word	0x0500004f


	//   ....[106]....
        /*03f8*/ 	.word	0x0500004f


	//   ....[107]....
        /*03fc*/ 	.word	0x0500004f


	//   ....[108]....
        /*0400*/ 	.word	0x0500004f


	//   ....[109]....
        /*0404*/ 	.word	0x0500004f


	//   ....[110]....
        /*0408*/ 	.word	0x0500004f


	//   ....[111]....
        /*040c*/ 	.word	0x0500004f


	//   ....[112]....
        /*0410*/ 	.word	0x0500004f


	//   ....[113]....
        /*0414*/ 	.word	0x0500004f


	//   ....[114]....
        /*0418*/ 	.word	0x0500004f


	//   ....[115]....
        /*041c*/ 	.word	0x0500004f


	//   ....[116]....
        /*0420*/ 	.word	0x0500004f


	//   ....[117]....
        /*0424*/ 	.word	0x0500004f


	//   ....[118]....
        /*0428*/ 	.word	0x0500004f


	//   ....[119]....
        /*042c*/ 	.word	0x0500004f


	//   ....[120]....
        /*0430*/ 	.word	0x0500004f


	//   ....[121]....
        /*0434*/ 	.word	0x0500004f


	//   ....[122]....
        /*0438*/ 	.word	0x0500004f


	//   ....[123]....
        /*043c*/ 	.word	0x0500004f


	//   ....[124]....
        /*0440*/ 	.word	0x0500004f


	//   ....[125]....
        /*0444*/ 	.word	0x0500004f


	//   ....[126]....
        /*0448*/ 	.word	0x0500004f


	//   ....[127]....
        /*044c*/ 	.word	0x0500004f


	//   ....[128]....
        /*0450*/ 	.word	0x0500004f


	//   ....[129]....
        /*0454*/ 	.word	0x0500004f


	//   ....[130]....
        /*0458*/ 	.word	0x0500004f


	//   ....[131]....
        /*045c*/ 	.word	0x0500004f


	//   ....[132]....
        /*0460*/ 	.word	0x0500004f


	//   ....[133]....
        /*0464*/ 	.word	0x0500004f


	//   ....[134]....
        /*0468*/ 	.word	0x0500004f


	//   ....[135]....
        /*046c*/ 	.word	0x0500004f


	//   ....[136]....
        /*0470*/ 	.word	0x0500004f


	//   ....[137]....
        /*0474*/ 	.word	0x0500004f


	//   ....[138]....
        /*0478*/ 	.word	0x0500004f


	//   ....[139]....
        /*047c*/ 	.word	0x0500004f


	//   ....[140]....
        /*0480*/ 	.word	0x0500004f


	//   ....[141]....
        /*0484*/ 	.word	0x0500004f


	//   ....[142]....
        /*0488*/ 	.word	0x0500004f


	//   ....[143]....
        /*048c*/ 	.word	0x0500004f


	//   ....[144]....
        /*0490*/ 	.word	0x0500004f


	//   ....[145]....
        /*0494*/ 	.word	0x0500004f


	//   ....[146]....
        /*0498*/ 	.word	0x0500004f


	//   ....[147]....
        /*049c*/ 	.word	0x0500004f


	//   ....[148]....
        /*04a0*/ 	.word	0x0500004f


	//   ....[149]....
        /*04a4*/ 	.word	0x0500004f


	//   ....[150]....
        /*04a8*/ 	.word	0x0500004f


	//   ....[151]....
        /*04ac*/ 	.word	0x0500004f


	//   ....[152]....
        /*04b0*/ 	.word	0x0500004f


	//   ....[153]....
        /*04b4*/ 	.word	0x0500004f


	//   ....[154]....
        /*04b8*/ 	.word	0x0500004f


	//----- nvinfo : EIATTR_COOP_GROUP_INSTR_OFFSETS
	.align		4
.L_1251:
        /*04bc*/ 	.byte	0x04, 0x28
        /*04be*/ 	.short	(.L_1253 - .L_1252)


	//   ....[0]....
.L_1252:
        /*04c0*/ 	.word	0x00001600


	//   ....[1]....
        /*04c4*/ 	.word	0x00001b80


	//   ....[2]....
        /*04c8*/ 	.word	0x000024b0


	//   ....[3]....
        /*04cc*/ 	.word	0x00002940


	//   ....[4]....
        /*04d0*/ 	.word	0x000030b0


	//   ....[5]....
        /*04d4*/ 	.word	0x00003cd0


	//   ....[6]....
        /*04d8*/ 	.word	0x00004bc0


	//   ....[7]....
        /*04dc*/ 	.word	0x00006b40


	//   ....[8]....
        /*04e0*/ 	.word	0x00008b00


	//   ....[9]....
        /*04e4*/ 	.word	0x000098a0


	//   ....[10]....
        /*04e8*/ 	.word	0x000098c0


	//   ....[11]....
        /*04ec*/ 	.word	0x000098d0


	//   ....[12]....
        /*04f0*/ 	.word	0x000098e0


	//   ....[13]....
        /*04f4*/ 	.word	0x00009980


	//   ....[14]....
        /*04f8*/ 	.word	0x000099b0


	//   ....[15]....
        /*04fc*/ 	.word	0x000099d0


	//   ....[16]....
        /*0500*/ 	.word	0x000099e0


	//   ....[17]....
        /*0504*/ 	.word	0x00009a80


	//   ....[18]....
        /*0508*/ 	.word	0x00009aa0


	//   ....[19]....
        /*050c*/ 	.word	0x00009ad0


	//   ....[20]....
        /*0510*/ 	.word	0x00009ae0


	//   ....[21]....
        /*0514*/ 	.word	0x00009b80


	//   ....[22]....
        /*0518*/ 	.word	0x00009ba0


	//   ....[23]....
        /*051c*/ 	.word	0x00009bd0


	//   ....[24]....
        /*0520*/ 	.word	0x00009be0


	//   ....[25]....
        /*0524*/ 	.word	0x00009c80


	//   ....[26]....
        /*0528*/ 	.word	0x00009cb0


	//   ....[27]....
        /*052c*/ 	.word	0x00009cc0


	//   ....[28]....
        /*0530*/ 	.word	0x00009cd0


	//   ....[29]....
        /*0534*/ 	.word	0x00009e40


	//   ....[30]....
        /*0538*/ 	.word	0x00009e50


	//   ....[31]....
        /*053c*/ 	.word	0x00009e60


	//   ....[32]....
        /*0540*/ 	.word	0x00009e70


	//   ....[33]....
        /*0544*/ 	.word	0x00009e80


	//   ....[34]....
        /*0548*/ 	.word	0x00009e90


	//   ....[35]....
        /*054c*/ 	.word	0x00009ea0


	//   ....[36]....
        /*0550*/ 	.word	0x00009eb0


	//   ....[37]....
        /*0554*/ 	.word	0x0000b430


	//   ....[38]....
        /*0558*/ 	.word	0x0000b440


	//   ....[39]....
        /*055c*/ 	.word	0x0000b450


	//   ....[40]....
        /*0560*/ 	.word	0x0000b460


	//   ....[41]....
        /*0564*/ 	.word	0x0000b580


	//   ....[42]....
        /*0568*/ 	.word	0x0000b590


	//   ....[43]....
        /*056c*/ 	.word	0x0000b5a0


	//   ....[44]....
        /*0570*/ 	.word	0x0000b5b0


	//   ....[45]....
        /*0574*/ 	.word	0x0000b6d0


	//   ....[46]....
        /*0578*/ 	.word	0x0000b6e0


	//   ....[47]....
        /*057c*/ 	.word	0x0000b6f0


	//   ....[48]....
        /*0580*/ 	.word	0x0000b700


	//   ....[49]....
        /*0584*/ 	.word	0x0000b820


	//   ....[50]....
        /*0588*/ 	.word	0x0000b830


	//   ....[51]....
        /*058c*/ 	.word	0x0000b840


	//   ....[52]....
        /*0590*/ 	.word	0x0000b850


	//   ....[53]....
        /*0594*/ 	.word	0x0000b970


	//   ....[54]....
        /*0598*/ 	.word	0x0000b980


	//   ....[55]....
        /*059c*/ 	.word	0x0000b990


	//   ....[56]....
        /*05a0*/ 	.word	0x0000b9a0


	//   ....[57]....
        /*05a4*/ 	.word	0x0000bac0


	//   ....[58]....
        /*05a8*/ 	.word	0x0000bad0


	//   ....[59]....
        /*05ac*/ 	.word	0x0000bae0


	//   ....[60]....
        /*05b0*/ 	.word	0x0000baf0


	//   ....[61]....
        /*05b4*/ 	.word	0x0000bb00


	//   ....[62]....
        /*05b8*/ 	.word	0x0000bb10


	//   ....[63]....
        /*05bc*/ 	.word	0x0000bb20


	//   ....[64]....
        /*05c0*/ 	.word	0x0000bb50


	//   ....[65]....
        /*05c4*/ 	.word	0x0000bb80


	//   ....[66]....
        /*05c8*/ 	.word	0x0000bb90


	//   ....[67]....
        /*05cc*/ 	.word	0x0000bba0


	//   ....[68]....
        /*05d0*/ 	.word	0x0000bbb0


	//   ....[69]....
        /*05d4*/ 	.word	0x0000feb0


	//   ....[70]....
        /*05d8*/ 	.word	0x0000fef0


	//   ....[71]....
        /*05dc*/ 	.word	0x00010080


	//   ....[72]....
        /*05e0*/ 	.word	0x000100c0


	//   ....[73]....
        /*05e4*/ 	.word	0x00010170


	//   ....[74]....
        /*05e8*/ 	.word	0x00010190


	//   ....[75]....
        /*05ec*/ 	.word	0x000101c0


	//   ....[76]....
        /*05f0*/ 	.word	0x000101e0


	//   ....[77]....
        /*05f4*/ 	.word	0x00010210


	//   ....[78]....
        /*05f8*/ 	.word	0x00010230


	//   ....[79]....
        /*05fc*/ 	.word	0x000108a0


	//   ....[80]....
        /*0600*/ 	.word	0x000115c0


	//   ....[81]....
        /*0604*/ 	.word	0x00011c80


	//   ....[82]....
        /*0608*/ 	.word	0x00011ca0


	//   ....[83]....
        /*060c*/ 	.word	0x00011cd0


	//   ....[84]....
        /*0610*/ 	.word	0x00011d20


	//   ....[85]....
        /*0614*/ 	.word	0x00011d40


	//   ....[86]....
        /*0618*/ 	.word	0x00011f30


	//   ....[87]....
        /*061c*/ 	.word	0x00011f50


	//   ....[88]....
        /*0620*/ 	.word	0x00011f80


	//   ....[89]....
        /*0624*/ 	.word	0x00011fd0


	//   ....[90]....
        /*0628*/ 	.word	0x00011ff0


	//   ....[91]....
        /*062c*/ 	.word	0x000123b0


	//   ....[92]....
        /*0630*/ 	.word	0x00012400


	//   ....[93]....
        /*0634*/ 	.word	0x00012450


	//   ....[94]....
        /*0638*/ 	.word	0x000124a0


	//   ....[95]....
        /*063c*/ 	.word	0x000125d0


	//   ....[96]....
        /*0640*/ 	.word	0x00012620


	//   ....[97]....
        /*0644*/ 	.word	0x00012670


	//   ....[98]....
        /*0648*/ 	.word	0x000126c0


	//   ....[99]....
        /*064c*/ 	.word	0x000127f0


	//   ....[100]....
        /*0650*/ 	.word	0x00012840


	//   ....[101]....
        /*0654*/ 	.word	0x00012890


	//   ....[102]....
        /*0658*/ 	.word	0x000128e0


	//   ....[103]....
        /*065c*/ 	.word	0x00012a10


	//   ....[104]....
        /*0660*/ 	.word	0x00012a60


	//   ....[105]....
        /*0664*/ 	.word	0x00012ab0


	//   ....[106]....
        /*0668*/ 	.word	0x00012b00


	//   ....[107]....
        /*066c*/ 	.word	0x00012c30


	//   ....[108]....
        /*0670*/ 	.word	0x00012c80


	//   ....[109]....
        /*0674*/ 	.word	0x00012cd0


	//   ....[110]....
        /*0678*/ 	.word	0x00012d20


	//   ....[111]....
        /*067c*/ 	.word	0x00012dc0


	//   ....[112]....
        /*0680*/ 	.word	0x00012e60


	//   ....[113]....
        /*0684*/ 	.word	0x00012f00


	//   ....[114]....
        /*0688*/ 	.word	0x00012fa0


	//   ....[115]....
        /*068c*/ 	.word	0x00013040


	//   ....[116]....
        /*0690*/ 	.word	0x000130d0


	//   ....[117]....
        /*0694*/ 	.word	0x00013120


	//   ....[118]....
        /*0698*/ 	.word	0x00013170


	//   ....[119]....
        /*069c*/ 	.word	0x000131e0


	//   ....[120]....
        /*06a0*/ 	.word	0x00013230


	//   ....[121]....
        /*06a4*/ 	.word	0x00013280


	//   ....[122]....
        /*06a8*/ 	.word	0x000132d0


	//   ....[123]....
        /*06ac*/ 	.word	0x00013360


	//   ....[124]....
        /*06b0*/ 	.word	0x000133b0


	//   ....[125]....
        /*06b4*/ 	.word	0x00013400


	//   ....[126]....
        /*06b8*/ 	.word	0x00013450


	//   ....[127]....
        /*06bc*/ 	.word	0x000134f0


	//   ....[128]....
        /*06c0*/ 	.word	0x00013580


	//   ....[129]....
        /*06c4*/ 	.word	0x000135d0


	//   ....[130]....
        /*06c8*/ 	.word	0x00013620


	//   ....[131]....
        /*06cc*/ 	.word	0x000136c0


	//   ....[132]....
        /*06d0*/ 	.word	0x00013750


	//   ....[133]....
        /*06d4*/ 	.word	0x000137a0


	//   ....[134]....
        /*06d8*/ 	.word	0x000137f0


	//   ....[135]....
        /*06dc*/ 	.word	0x00013890


	//   ....[136]....
        /*06e0*/ 	.word	0x00013920


	//   ....[137]....
        /*06e4*/ 	.word	0x00013970


	//   ....[138]....
        /*06e8*/ 	.word	0x000139c0


	//   ....[139]....
        /*06ec*/ 	.word	0x00013a60


	//   ....[140]....
        /*06f0*/ 	.word	0x00013af0


	//   ....[141]....
        /*06f4*/ 	.word	0x00013b40


	//   ....[142]....
        /*06f8*/ 	.word	0x00013b90


	//   ....[143]....
        /*06fc*/ 	.word	0x00013c30


	//   ....[144]....
        /*0700*/ 	.word	0x00013ce0


	//   ....[145]....
        /*0704*/ 	.word	0x00013d40


	//   ....[146]....
        /*0708*/ 	.word	0x00013dd0


	//   ....[147]....
        /*070c*/ 	.word	0x00013e20


	//   ....[148]....
        /*0710*/ 	.word	0x00013e70


	//   ....[149]....
        /*0714*/ 	.word	0x00013ec0


	//   ....[150]....
        /*0718*/ 	.word	0x00013f10


	//   ....[151]....
        /*071c*/ 	.word	0x00013f50


	//   ....[152]....
        /*0720*/ 	.word	0x00013fa0


	//   ....[153]....
        /*0724*/ 	.word	0x00014010


	//   ....[154]....
        /*0728*/ 	.word	0x00014060


	//----- nvinfo : EIATTR_EXIT_INSTR_OFFSETS
	.align		4
.L_1253:
        /*072c*/ 	.byte	0x04, 0x1c
        /*072e*/ 	.short	(.L_1255 - .L_1254)


	//   ....[0]....
.L_1254:
        /*0730*/ 	.word	0x00012160


	//   ....[1]....
        /*0734*/ 	.word	0x00012350


	//----- nvinfo : EIATTR_MAX_THREADS
	.align		4
.L_1255:
        /*0738*/ 	.byte	0x04, 0x05
        /*073a*/ 	.short	(.L_1257 - .L_1256)
.L_1256:
        /*073c*/ 	.word	0x00000080
        /*0740*/ 	.word	0x00000001
        /*0744*/ 	.word	0x00000001


	//----- nvinfo : EIATTR_CRS_STACK_SIZE
	.align		4
.L_1257:
        /*0748*/ 	.byte	0x04, 0x1e
        /*074a*/ 	.short	(.L_1259 - .L_1258)
.L_1258:
        /*074c*/ 	.word	0x00000000


	//----- nvinfo : EIATTR_CBANK_PARAM_SIZE
	.align		4
.L_1259:
        /*0750*/ 	.byte	0x03, 0x19
        /*0752*/ 	.short	0x01f0


	//----- nvinfo : EIATTR_PARAM_CBANK
	.align		4
        /*0754*/ 	.byte	0x04, 0x0a
        /*0756*/ 	.short	(.L_1261 - .L_1260)
	.align		4
.L_1260:
        /*0758*/ 	.word	index@(.nv.constant0._Z25selective_scan_bwd_kernelI32Selective_Scan_bwd_kernel_traitsILi128ELi16ELb0ELb1ELb1ELb0ELb1EN3c104HalfENS1_7complexIfEEEEv12SSMParamsBwd)
        /*075c*/ 	.short	0x0210
        /*075e*/ 	.short	0x01f0


	//----- nvinfo : EIATTR_SW_WAR
	.align		4
.L_1261:
        /*0760*/ 	.byte	0x04, 0x36
        /*0762*/ 	.short	(.L_1263 - .L_1262)
.L_1262:
        /*0764*/ 	.word	0x00000008
.L_1263:


//--------------------- .nv.info._Z25selective_scan_bwd_kernelI32Selective_Scan_bwd_kernel_traitsILi128ELi16ELb0ELb1ELb1ELb1ELb0EN3c104HalfENS1_7complexIfEEEEv12SSMParamsBwd --------------------------
	.section	.nv.info._Z25selective_scan_bwd_kernelI32Selective_Scan_bwd_kernel_traitsILi128ELi16ELb0ELb1ELb1ELb1ELb0EN3c104HalfENS1_7complexIfEEEEv12SSMParamsBwd,"",@"SHT_CUDA_INFO"
	.sectionflags	@""
	.align	4


	//----- nvinfo : EIATTR_CUDA_API_VERSION
	.align		4
        /*0000*/ 	.byte	0x04, 0x37
        /*0002*/ 	.short	(.L_1265 - .L_1264)
.L_1264:
        /*0004*/ 	.word	0x00000082


	//----- nvinfo : EIATTR_KPARAM_INFO
	.align		4
.L_1265:
        /*0008*/ 	.byte	0x04, 0x17
        /*000a*/ 	.short	(.L_1267 - .L_1266)
.L_1266:
        /*000c*/ 	.word	0x00000000
        /*0010*/ 	.short	0x0000
        /*0012*/ 	.short	0x0000
        /*0014*/ 	.byte	0x00, 0xf0, 0xc1, 0x07


	//----- nvinfo : EIATTR_SPARSE_MMA_MASK
	.align		4
.L_1267:
        /*0018*/ 	.byte	0x03, 0x50
        /*001a*/ 	.short	0x0000


	//----- nvinfo : EIATTR_MAXREG_COUNT
	.align		4
        /*001c*/ 	.byte	0x03, 0x1b
        /*001e*/ 	.short	0x00ff


	//----- nvinfo : EIATTR_NUM_BARRIERS
	.align		4
        /*0020*/ 	.byte	0x02, 0x4c
        /*0022*/ 	.byte	0x01
	.zero		1


	//----- nvinfo : EIATTR_ANNOTATIONS
	.align		4
        /*0024*/ 	.byte	0x04, 0x55
        /*0026*/ 	.short	(.L_1269 - .L_1268)


	//   ....[0]....
.L_1268:
        /* <DEDUP_REMOVED lines=33> */


	//----- nvinfo : EIATTR_MERCURY_ISA_VERSION
	.align		4
.L_1269:
        /*0228*/ 	.byte	0x03, 0x5f
        /*022a*/ 	.short	0x0101


	//----- nvinfo : EIATTR_COOP_GROUP_MASK_REGIDS
	.align		4
        /*022c*/ 	.byte	0x04, 0x29
        /*022e*/ 	.short	(.L_1271 - .L_1270)


	//   ....[0]....
.L_1270:
        /*0230*/ 	.word	0xffffffff


	//   ....[1]....
        /*0234*/ 	.word	0xffffffff


	//   ....[2]....
        /*0238*/ 	.word	0xffffffff


	//   ....[3]....
        /*023c*/ 	.word	0xffffffff


	//   ....[4]....
        /*0240*/ 	.word	0xffffffff


	//   ....[5]....
        /*0244*/ 	.word	0xffffffff


	//   ....[6]....
        /*0248*/ 	.word	0xffffffff


	//   ....[7]....
        /*024c*/ 	.word	0xffffffff


	//   ....[8]....
        /*0250*/ 	.word	0xffffffff


	//   ....[9]....
        /*0254*/ 	.word	0xffffffff


	//   ....[10]....
        /*0258*/ 	.word	0xffffffff


	//   ....[11]....
        /*025c*/ 	.word	0xffffffff


	//   ....[12]....
        /*0260*/ 	.word	0xffffffff


	//   ....[13]....
        /*0264*/ 	.word	0xffffffff


	//   ....[14]....
        /*0268*/ 	.word	0xffffffff


	//   ....[15]....
        /*026c*/ 	.word	0xffffffff


	//   ....[16]....
        /*0270*/ 	.word	0xffffffff


	//   ....[17]....
        /*0274*/ 	.word	0xffffffff


	//   ....[18]....
        /*0278*/ 	.word	0xffffffff


	//   ....[19]....
        /*027c*/ 	.word	0xffffffff


	//   ....[20]....
        /*0280*/ 	.word	0xffffffff


	//   ....[21]....
        /*0284*/ 	.word	0xffffffff


	//   ....[22]....
        /*0288*/ 	.word	0xffffffff


	//   ....[23]....
        /*028c*/ 	.word	0xffffffff


	//   ....[24]....
        /*0290*/ 	.word	0xffffffff


	//   ....[25]....
        /*0294*/ 	.word	0xffffffff


	//   ....[26]....
        /*0298*/ 	.word	0xffffffff


	//   ....[27]....
        /*029c*/ 	.word	0xffffffff


	//   ....[28]....
        /*02a0*/ 	.word	0xffffffff


	//   ....[29]....
        /*02a4*/ 	.word	0xffffffff


	//   ....[30]....
        /*02a8*/ 	.word	0xffffffff


	//   ....[31]....
        /*02ac*/ 	.word	0xffffffff


	//   ....[32]....
        /*02b0*/ 	.word	0xffffffff


	//   ....[33]....
        /*02b4*/ 	.word	0xffffffff


	//   ....[34]....
        /*02b8*/ 	.word	0xffffffff


	//   ....[35]....
        /*02bc*/ 	.word	0xffffffff


	//   ....[36]....
        /*02c0*/ 	.word	0xffffffff


	//   ....[37]....
        /*02c4*/ 	.word	0xffffffff


	//   ....[38]....
        /*02c8*/ 	.word	0xffffffff


	//   ....[39]....
        /*02cc*/ 	.word	0xffffffff


	//   ....[40]....
        /*02d0*/ 	.word	0xffffffff


	//   ....[41]....
        /*02d4*/ 	.word	0xffffffff


	//   ....[42]....
        /*02d8*/ 	.word	0xffffffff


	//   ....[43]....
        /*02dc*/ 	.word	0xffffffff


	//   ....[44]....
        /*02e0*/ 	.word	0xffffffff


	//   ....[45]....
        /*02e4*/ 	.word	0xffffffff


	//   ....[46]....
        /*02e8*/ 	.word	0xffffffff


	//   ....[47]....
        /*02ec*/ 	.word	0xffffffff


	//   ....[48]....
        /*02f0*/ 	.word	0xffffffff


	//   ....[49]....
        /*02f4*/ 	.word	0xffffffff


	//   ....[50]....
        /*02f8*/ 	.word	0xffffffff


	//   ....[51]....
        /*02fc*/ 	.word	0xffffffff


	//   ....[52]....
        /*0300*/ 	.word	0xffffffff


	//   ....[53]....
        /*0304*/ 	.word	0xffffffff


	//   ....[54]....
        /*0308*/ 	.word	0xffffffff


	//   ....[55]....
        /*030c*/ 	.word	0xffffffff


	//   ....[56]....
        /*0310*/ 	.word	0xffffffff


	//   ....[57]....
        /*0314*/ 	.word	0xffffffff


	//   ....[58]....
        /*0318*/ 	.word	0xffffffff


	//   ....[59]....
        /*031c*/ 	.word	0xffffffff


	//   ....[60]....
        /*0320*/ 	.word	0xffffffff


	//   ....[61]....
        /*0324*/ 	.word	0xffffffff


	//   ....[62]....
        /*0328*/ 	.word	0xffffffff


	//   ....[63]....
        /*032c*/ 	.word	0xffffffff


	//   ....[64]....
        /*0330*/ 	.word	0xffffffff


	//   ....[65]....
        /*0334*/ 	.word	0xffffffff


	//   ....[66]....
        /*0338*/ 	.word	0xffffffff


	//   ....[67]....
        /*033c*/ 	.word	0xffffffff


	//   ....[68]....
        /*0340*/ 	.word	0xffffffff


	//   ....[69]....
        /*0344*/ 	.word	0xffffffff


	//   ....[70]....
        /*0348*/ 	.word	0xffffffff


	//   ....[71]....
        /*034c*/ 	.word	0xffffffff


	//   ....[72]....
        /*0350*/ 	.word	0xffffffff


	//   ....[73]....
        /*0354*/ 	.word	0xffffffff


	//   ....[74]....
        /*0358*/ 	.word	0xffffffff


	//   ....[75]....
        /*035c*/ 	.word	0xffffffff


	//   ....[76]....
        /*0360*/ 	.word	0xffffffff


	//   ....[77]....
        /*0364*/ 	.word	0xffffffff


	//   ....[78]....
        /*0368*/ 	.word	0xffffffff


	//   ....[79]....
        /*036c*/ 	.word	0xffffffff


	//   ....[80]....
        /*0370*/ 	.word	0xffffffff


	//   ....[81]....
        /*0374*/ 	.word	0xffffffff


	//   ....[82]....
        /*0378*/ 	.word	0xffffffff


	//   ....[83]....
        /*037c*/ 	.word	0xffffffff


	//   ....[84]....
        /*0380*/ 	.word	0xffffffff


	//   ....[85]....
        /*0384*/ 	.word	0xffffffff


	//   ....[86]....
        /*0388*/ 	.word	0xffffffff


	//   ....[87]....
        /*038c*/ 	.word	0xffffffff


	//   ....[88]....
        /*0390*/ 	.word	0x0500004f


	//   ....[89]....
        /*0394*/ 	.word	0x0500004f


	//   ....[90]....
        /*0398*/ 	.word	0x0500004f


	//   ....[91]....
        /*039c*/ 	.word	0x0500004f


	//   ....[92]....
        /*03a0*/ 	.word	0x0500004f


	//   ....[93]....
        /*03a4*/ 	.word	0x0500004f


	//   ....[94]....
        /*03a8*/ 	.word	0x0500004f


	//   ....[95]....
        /*03ac*/ 	.word	0x0500004f


	//   ....[96]....
        /*03b0*/ 	.word	0x0500004f


	//   ....[97]....
        /*03b4*/ 	.word	0x0500004f


	//   ....[98]....
        /*03b8*/ 	.word	0x0500004f


	//   ....[99]....
        /*03bc*/ 	.word	0x0500004f


	//   ....[100]....
        /*03c0*/ 	.word	0x0500004f


	//   ....[101]....
        /*03c4*/ 	.word	0x0500004f


	//   ....[102]....
        /*03c8*/ 	.word	0x0500004f


	//   ....[103]....
        /*03cc*/ 	.word	0x0500004f


	//   ....[104]....
        /*03d0*/ 	.word	0x0500004f


	//   ....[105]....
        /*03d4*/ 	.word	0x0500004f


	//   ....[106]....
        /*03d8*/ 	.word	0x0500004f


	//   ....[107]....
        /*03dc*/ 	.word	0x0500004f


	//   ....[108]....
        /*03e0*/ 	.word	0x0500004f


	//   ....[109]....
        /*03e4*/ 	.word	0x0500004f


	//   ....[110]....
        /*03e8*/ 	.word	0x0500004f


	//   ....[111]....
        /*03ec*/ 	.word	0x0500004f


	//   ....[112]....
        /*03f0*/ 	.word	0x0500004f


	//   ....[113]....
        /*03f4*/ 	.word	0x0500004f


	//   ....[114]....
        /*03f8*/ 	.word	0x0500004f


	//   ....[115]....
        /*03fc*/ 	.word	0x0500004f


	//   ....[116]....
        /*0400*/ 	.word	0x0500004f


	//   ....[117]....
        /*0404*/ 	.word	0x0500004f


	//   ....[118]....
        /*0408*/ 	.word	0x0500004f


	//   ....[119]....
        /*040c*/ 	.word	0x0500004f


	//   ....[120]....
        /*0410*/ 	.word	0x0500004f


	//   ....[121]....
        /*0414*/ 	.word	0x0500004f


	//   ....[122]....
        /*0418*/ 	.word	0x0500004f


	//   ....[123]....
        /*041c*/ 	.word	0x0500004f


	//   ....[124]....
        /*0420*/ 	.word	0x0500004f


	//   ....[125]....
        /*0424*/ 	.word	0x0500004f


	//   ....[126]....
        /*0428*/ 	.word	0x0500004f


	//   ....[127]....
        /*042c*/ 	.word	0x0500004f


	//   ....[128]....
        /*0430*/ 	.word	0x0500004f


	//   ....[129]....
        /*0434*/ 	.word	0x0500004f


	//   ....[130]....
        /*0438*/ 	.word	0x0500004f


	//   ....[131]....
        /*043c*/ 	.word	0x0500004f


	//   ....[132]....
        /*0440*/ 	.word	0x0500004f


	//   ....[133]....
        /*0444*/ 	.word	0x0500004f


	//   ....[134]....
        /*0448*/ 	.word	0x0500004f


	//   ....[135]....
        /*044c*/ 	.word	0x0500004f


	//   ....[136]....
        /*0450*/ 	.word	0x0500004f


	//   ....[137]....
        /*0454*/ 	.word	0x0500004f


	//   ....[138]....
        /*0458*/ 	.word	0x0500004f


	//   ....[139]....
        /*045c*/ 	.word	0x0500004f


	//   ....[140]....
        /*0460*/ 	.word	0x0500004f


	//   ....[141]....
        /*0464*/ 	.word	0x0500004f


	//   ....[142]....
        /*0468*/ 	.word	0x0500004f


	//   ....[143]....
        /*046c*/ 	.word	0x0500004f


	//   ....[144]....
        /*0470*/ 	.word	0x0500004f


	//   ....[145]....
        /*0474*/ 	.word	0x0500004f


	//   ....[146]....
        /*0478*/ 	.word	0x0500004f


	//   ....[147]....
        /*047c*/ 	.word	0x0500004f


	//   ....[148]....
        /*0480*/ 	.word	0x0500004f


	//   ....[149]....
        /*0484*/ 	.word	0x0500004f


	//   ....[150]....
        /*0488*/ 	.word	0x0500004f


	//   ....[151]....
        /*048c*/ 	.word	0x0500004f


	//----- nvinfo : EIATTR_COOP_GROUP_INSTR_OFFSETS
	.align		4
.L_1271:
        /*0490*/ 	.byte	0x04, 0x28
        /*0492*/ 	.short	(.L_1273 - .L_1272)


	//   ....[0]....
.L_1272:
        /*0494*/ 	.word	0x00001530


	//   ....[1]....
        /*0498*/ 	.word	0x00001aa0


	//   ....[2]....
        /*049c*/ 	.word	0x000020e0


	//   ....[3]....
        /*04a0*/ 	.word	0x00006280


	//   ....[4]....
        /*04a4*/ 	.word	0x00008120


	//   ....[5]....
        /*04a8*/ 	.word	0x00009050


	//   ....[6]....
        /*04ac*/ 	.word	0x00009070


	//   ....[7]....
        /*04b0*/ 	.word	0x00009080


	//   ....[8]....
        /*04b4*/ 	.word	0x00009090


	//   ....[9]....
        /*04b8*/ 	.word	0x00009130


	//   ....[10]....
        /*04bc*/ 	.word	0x00009160


	//   ....[11]....
        /*04c0*/ 	.word	0x00009180


	//   ....[12]....
        /*04c4*/ 	.word	0x00009190


	//   ....[13]....
        /*04c8*/ 	.word	0x00009230


	//   ....[14]....
        /*04cc*/ 	.word	0x00009250


	//   ....[15]....
        /*04d0*/ 	.word	0x00009280


	//   ....[16]....
        /*04d4*/ 	.word	0x00009290


	//   ....[17]....
        /*04d8*/ 	.word	0x00009330


	//   ....[18]....
        /*04dc*/ 	.word	0x00009350


	//   ....[19]....
        /*04e0*/ 	.word	0x00009380


	//   ....[20]....
        /*04e4*/ 	.word	0x00009390


	//   ....[21]....
        /*04e8*/ 	.word	0x00009430


	//   ....[22]....
        /*04ec*/ 	.word	0x00009460


	//   ....[23]....
        /*04f0*/ 	.word	0x00009470


	//   ....[24]....
        /*04f4*/ 	.word	0x00009480


	//   ....[25]....
        /*04f8*/ 	.word	0x000095f0


	//   ....[26]....
        /*04fc*/ 	.word	0x00009600


	//   ....[27]....
        /*0500*/ 	.word	0x00009610


	//   ....[28]....
        /*0504*/ 	.word	0x00009620


	//   ....[29]....
        /*0508*/ 	.word	0x00009630


	//   ....[30]....
        /*050c*/ 	.word	0x00009640


	//   ....[31]....
        /*0510*/ 	.word	0x00009650


	//   ....[32]....
        /*0514*/ 	.word	0x00009660


	//   ....[33]....
        /*0518*/ 	.word	0x0000abd0


	//   ....[34]....
        /*051c*/ 	.word	0x0000abe0


	//   ....[35]....
        /*0520*/ 	.word	0x0000abf0


	//   ....[36]....
        /*0524*/ 	.word	0x0000ac00


	//   ....[37]....
        /*0528*/ 	.word	0x0000ad20


	//   ....[38]....
        /*052c*/ 	.word	0x0000ad30


	//   ....[39]....
        /*0530*/ 	.word	0x0000ad40


	//   ....[40]....
        /*0534*/ 	.word	0x0000ad50


	//   ....[41]....
        /*0538*/ 	.word	0x0000ae70


	//   ....[42]....
        /*053c*/ 	.word	0x0000ae80


	//   ....[43]....
        /*0540*/ 	.word	0x0000ae90


	//   ....[44]....
        /*0544*/ 	.word	0x0000aea0


	//   ....[45]....
        /*0548*/ 	.word	0x0000afc0


	//   ....[46]....
        /*054c*/ 	.word	0x0000afd0


	//   ....[47]....
        /*0550*/ 	.word	0x0000afe0


	//   ....[48]....
        /*0554*/ 	.word	0x0000aff0


	//   ....[49]....
        /*0558*/ 	.word	0x0000b110


	//   ....[50]....
        /*055c*/ 	.word	0x0000b120


	//   ....[51]....
        /*0560*/ 	.word	0x0000b130


	//   ....[52]....
        /*0564*/ 	.word	0x0000b140


	//   ....[53]....
        /*0568*/ 	.word	0x0000b260


	//   ....[54]....
        /*056c*/ 	.word	0x0000b270


	//   ....[55]....
        /*0570*/ 	.word	0x0000b280


	//   ....[56]....
        /*0574*/ 	.word	0x0000b290


	//   ....[57]....
        /*0578*/ 	.word	0x0000b2a0


	//   ....[58]....
        /*057c*/ 	.word	0x0000b2b0


	//   ....[59]....
        /*0580*/ 	.word	0x0000b2c0


	//   ....[60]....
        /*0584*/ 	.word	0x0000b2f0


	//   ....[61]....
        /*0588*/ 	.word	0x0000b320


	//   ....[62]....
        /*058c*/ 	.word	0x0000b330


	//   ....[63]....
        /*0590*/ 	.word	0x0000b340


	//   ....[64]....
        /*0594*/ 	.word	0x0000b350


	//   ....[65]....
        /*0598*/ 	.word	0x0000f680


	//   ....[66]....
        /*059c*/ 	.word	0x0000f6c0


	//   ....[67]....
        /*05a0*/ 	.word	0x0000f850


	//   ....[68]....
        /*05a4*/ 	.word	0x0000f890


	//   ....[69]....
        /*05a8*/ 	.word	0x0000f910


	//   ....[70]....
        /*05ac*/ 	.word	0x0000f930


	//   ....[71]....
        /*05b0*/ 	.word	0x0000f960


	//   ....[72]....
        /*05b4*/ 	.word	0x0000f980


	//   ....[73]....
        /*05b8*/ 	.word	0x0000f9b0


	//   ....[74]....
        /*05bc*/ 	.word	0x0000f9d0


	//   ....[75]....
        /*05c0*/ 	.word	0x00010330


	//   ....[76]....
        /*05c4*/ 	.word	0x00010dd0


	//   ....[77]....
        /*05c8*/ 	.word	0x00011aa0


	//   ....[78]....
        /*05cc*/ 	.word	0x000121a0


	//   ....[79]....
        /*05d0*/ 	.word	0x000121c0


	//   ....[80]....
        /*05d4*/ 	.word	0x000121f0


	//   ....[81]....
        /*05d8*/ 	.word	0x00012240


	//   ....[82]....
        /*05dc*/ 	.word	0x00012260


	//   ....[83]....
        /*05e0*/ 	.word	0x00012450


	//   ....[84]....
        /*05e4*/ 	.word	0x00012470


	//   ....[85]....
        /*05e8*/ 	.word	0x000124a0


	//   ....[86]....
        /*05ec*/ 	.word	0x000124f0


	//   ....[87]....
        /*05f0*/ 	.word	0x00012510


	//   ....[88]....
        /*05f4*/ 	.word	0x000128d0


	//   ....[89]....
        /*05f8*/ 	.word	0x00012920


	//   ....[90]....
        /*05fc*/ 	.word	0x00012970


	//   ....[91]....
        /*0600*/ 	.word	0x000129c0


	//   ....[92]....
        /*0604*/ 	.word	0x00012af0


	//   ....[93]....
        /*0608*/ 	.word	0x00012b40


	//   ....[94]....
        /*060c*/ 	.word	0x00012b90


	//   ....[95]....
        /*0610*/ 	.word	0x00012be0


	//   ....[96]....
        /*0614*/ 	.word	0x00012d10


	//   ....[97]....
        /*0618*/ 	.word	0x00012d60


	//   ....[98]....
        /*061c*/ 	.word	0x00012db0


	//   ....[99]....
        /*0620*/ 	.word	0x00012e00


	//   ....[100]....
        /*0624*/ 	.word	0x00012f30


	//   ....[101]....
        /*0628*/ 	.word	0x00012f80


	//   ....[102]....
        /*062c*/ 	.word	0x00012fd0


	//   ....[103]....
        /*0630*/ 	.word	0x00013020


	//   ....[104]....
        /*0634*/ 	.word	0x00013150


	//   ....[105]....
        /*0638*/ 	.word	0x000131a0


	//   ....[106]....
        /*063c*/ 	.word	0x000131f0


	//   ....[107]....
        /*0640*/ 	.word	0x00013240


	//   ....[108]....
        /*0644*/ 	.word	0x000132e0


	//   ....[109]....
        /*0648*/ 	.word	0x00013380


	//   ....[110]....
        /*064c*/ 	.word	0x00013420


	//   ....[111]....
        /*0650*/ 	.word	0x000134c0


	//   ....[112]....
        /*0654*/ 	.word	0x00013560


	//   ....[113]....
        /*0658*/ 	.word	0x000135f0


	//   ....[114]....
        /*065c*/ 	.word	0x00013640


	//   ....[115]....
        /*0660*/ 	.word	0x00013690


	//   ....[116]....
        /*0664*/ 	.word	0x00013700


	//   ....[117]....
        /*0668*/ 	.word	0x00013750


	//   ....[118]....
        /*066c*/ 	.word	0x000137a0


	//   ....[119]....
        /*0670*/ 	.word	0x000137f0


	//   ....[120]....
        /*0674*/ 	.word	0x00013880


	//   ....[121]....
        /*0678*/ 	.word	0x000138d0


	//   ....[122]....
        /*067c*/ 	.word	0x00013920


	//   ....[123]....
        /*0680*/ 	.word	0x00013970


	//   ....[124]....
        /*0684*/ 	.word	0x00013a10


	//   ....[125]....
        /*0688*/ 	.word	0x00013aa0


	//   ....[126]....
        /*068c*/ 	.word	0x00013af0


	//   ....[127]....
        /*0690*/ 	.word	0x00013b40


	//   ....[128]....
        /*0694*/ 	.word	0x00013be0


	//   ....[129]....
        /*0698*/ 	.word	0x00013c70


	//   ....[130]....
        /*069c*/ 	.word	0x00013cc0


	//   ....[131]....
        /*06a0*/ 	.word	0x00013d10


	//   ....[132]....
        /*06a4*/ 	.word	0x00013db0


	//   ....[133]....
        /*06a8*/ 	.word	0x00013e40


	//   ....[134]....
        /*06ac*/ 	.word	0x00013e90


	//   ....[135]....
        /*06b0*/ 	.word	0x00013ee0


	//   ....[136]....
        /*06b4*/ 	.word	0x00013f80


	//   ....[137]....
        /*06b8*/ 	.word	0x00014010


	//   ....[138]....
        /*06bc*/ 	.word	0x00014060


	//   ....[139]....
        /*06c0*/ 	.word	0x000140b0


	//   ....[140]....
        /*06c4*/ 	.word	0x00014150


	//   ....[141]....
        /*06c8*/ 	.word	0x00014200


	//   ....[142]....
        /*06cc*/ 	.word	0x00014260


	//   ....[143]....
        /*06d0*/ 	.word	0x000142f0


	//   ....[144]....
        /*06d4*/ 	.word	0x00014340


	//   ....[145]....
        /*06d8*/ 	.word	0x00014390


	//   ....[146]....
        /*06dc*/ 	.word	0x000143e0


	//   ....[147]....
        /*06e0*/ 	.word	0x00014430


	//   ....[148]....
        /*06e4*/ 	.word	0x00014470


	//   ....[149]....
        /*06e8*/ 	.word	0x000144c0


	//   ....[150]....
        /*06ec*/ 	.word	0x00014530


	//   ....[151]....
        /*06f0*/ 	.word	0x00014580


	//----- nvinfo : EIATTR_EXIT_INSTR_OFFSETS
	.align		4
.L_1273:
        /*06f4*/ 	.byte	0x04, 0x1c
        /*06f6*/ 	.short	(.L_1275 - .L_1274)


	//   ....[0]....
.L_1274:
        /*06f8*/ 	.word	0x00012680


	//   ....[1]....
        /*06fc*/ 	.word	0x00012870


	//----- nvinfo : EIATTR_MAX_THREADS
	.align		4
.L_1275:
        /*0700*/ 	.byte	0x04, 0x05
        /*0702*/ 	.short	(.L_1277 - .L_1276)
.L_1276:
        /*0704*/ 	.word	0x00000080
        /*0708*/ 	.word	0x00000001
        /*070c*/ 	.word	0x00000001


	//----- nvinfo : EIATTR_CRS_STACK_SIZE
	.align		4
.L_1277:
        /*0710*/ 	.byte	0x04, 0x1e
        /*0712*/ 	.short	(.L_1279 - .L_1278)
.L_1278:
        /*0714*/ 	.word	0x00000000


	//----- nvinfo : EIATTR_CBANK_PARAM_SIZE
	.align		4
.L_1279:
        /*0718*/ 	.byte	0x03, 0x19
        /*071a*/ 	.short	0x01f0


	//----- nvinfo : EIATTR_PARAM_CBANK
	.align		4
        /*071c*/ 	.byte	0x04, 0x0a
        /*071e*/ 	.short	(.L_1281 - .L_1280)
	.align		4
.L_1280:
        /*0720*/ 	.word	index@(.nv.constant0._Z25selective_scan_bwd_kernelI32Selective_Scan_bwd_kernel_traitsILi128ELi16ELb0ELb1ELb1ELb1ELb0EN3c104HalfENS1_7complexIfEEEEv12SSMParamsBwd)
        /*0724*/ 	.short	0x0210
        /*0726*/ 	.short	0x01f0


	//----- nvinfo : EIATTR_SW_WAR
	.align		4
.L_1281:
        /*0728*/ 	.byte	0x04, 0x36
        /*072a*/ 	.short	(.L_1283 - .L_1282)
.L_1282:
        /*072c*/ 	.word	0x00000008
.L_1283:


//--------------------- .nv.info._Z25selective_scan_bwd_kernelI32Selective_Scan_bwd_kernel_traitsILi128ELi16ELb0ELb1ELb1ELb1ELb1EN3c104HalfENS1_7complexIfEEEEv12SSMParamsBwd --------------------------
	.section	.nv.info._Z25selective_scan_bwd_kernelI32Selective_Scan_bwd_kernel_traitsILi128ELi16ELb0ELb1ELb1ELb1ELb1EN3c104HalfENS1_7complexIfEEEEv12SSMParamsBwd,"",@"SHT_CUDA_INFO"
	.sectionflags	@""
	.align	4


	//----- nvinfo : EIATTR_CUDA_API_VERSION
	.align		4
        /*0000*/ 	.byte	0x04, 0x37
        /*0002*/ 	.short	(.L_1285 - .L_1284)
.L_1284:
        /*0004*/ 	.word	0x00000082


	//----- nvinfo : EIATTR_KPARAM_INFO
	.align		4
.L_1285:
        /*0008*/ 	.byte	0x04, 0x17
        /*000a*/ 	.short	(.L_1287 - .L_1286)
.L_1286:
        /*000c*/ 	.word	0x00000000
        /*0010*/ 	.short	0x0000
        /*0012*/ 	.short	0x0000
        /*0014*/ 	.byte	0x00, 0xf0, 0xc1, 0x07


	//----- nvinfo : EIATTR_SPARSE_MMA_MASK
	.align		4
.L_1287:
        /*0018*/ 	.byte	0x03, 0x50
        /*001a*/ 	.short	0x0000


	//----- nvinfo : EIATTR_MAXREG_COUNT
	.align		4
        /*001c*/ 	.byte	0x03, 0x1b
        /*001e*/ 	.short	0x00ff


	//----- nvinfo : EIATTR_NUM_BARRIERS
	.align		4
        /*0020*/ 	.byte	0x02, 0x4c
        /*0022*/ 	.byte	0x01
	.zero		1


	//----- nvinfo : EIATTR_ANNOTATIONS
	.align		4
        /*0024*/ 	.byte	0x04, 0x55
        /*0026*/ 	.short	(.L_1289 - .L_1288)


	//   ....[0]....
.L_1288:
        /* <DEDUP_REMOVED lines=35> */


	//----- nvinfo : EIATTR_MERCURY_ISA_VERSION
	.align		4
.L_1289:
        /*0248*/ 	.byte	0x03, 0x5f
        /*024a*/ 	.short	0x0101


	//----- nvinfo : EIATTR_COOP_GROUP_MASK_REGIDS
	.align		4
        /*024c*/ 	.byte	0x04, 0x29
        /*024e*/ 	.short	(.L_1291 - .L_1290)


	//   ....[0]....
.L_1290:
        /*0250*/ 	.word	0xffffffff


	//   ....[1]....
        /*0254*/ 	.word	0xffffffff


	//   ....[2]....
        /*0258*/ 	.word	0xffffffff


	//   ....[3]....
        /*025c*/ 	.word	0xffffffff


	//   ....[4]....
        /*0260*/ 	.word	0xffffffff


	//   ....[5]....
        /*0264*/ 	.word	0xffffffff


	//   ....[6]....
        /*0268*/ 	.word	0xffffffff


	//   ....[7]....
        /*026c*/ 	.word	0xffffffff


	//   ....[8]....
        /*0270*/ 	.word	0xffffffff


	//   ....[9]....
        /*0274*/ 	.word	0xffffffff


	//   ....[10]....
        /*0278*/ 	.word	0xffffffff


	//   ....[11]....
        /*027c*/ 	.word	0xffffffff


	//   ....[12]....
        /*0280*/ 	.word	0xffffffff


	//   ....[13]....
        /*0284*/ 	.word	0xffffffff


	//   ....[14]....
        /*0288*/ 	.word	0xffffffff


	//   ....[15]....
        /*028c*/ 	.word	0xffffffff


	//   ....[16]....
        /*0290*/ 	.word	0xffffffff


	//   ....[17]....
        /*0294*/ 	.word	0xffffffff


	//   ....[18]....
        /*0298*/ 	.word	0xffffffff


	//   ....[19]....
        /*029c*/ 	.word	0xffffffff


	//   ....[20]....
        /*02a0*/ 	.word	0xffffffff


	//   ....[21]....
        /*02a4*/ 	.word	0xffffffff


	//   ....[22]....
        /*02a8*/ 	.word	0xffffffff


	//   ....[23]....
        /*02ac*/ 	.word	0xffffffff


	//   ....[24]....
        /*02b0*/ 	.word	0xffffffff


	//   ....[25]....
        /*02b4*/ 	.word	0xffffffff


	//   ....[26]....
        /*02b8*/ 	.word	0xffffffff


	//   ....[27]....
        /*02bc*/ 	.word	0xffffffff


	//   ....[28]....
        /*02c0*/ 	.word	0xffffffff


	//   ....[29]....
        /*02c4*/ 	.word	0xffffffff


	//   ....[30]....
        /*02c8*/ 	.word	0xffffffff


	//   ....[31]....
        /*02cc*/ 	.word	0xffffffff


	//   ....[32]....
        /*02d0*/ 	.word	0xffffffff


	//   ....[33]....
        /*02d4*/ 	.word	0xffffffff


	//   ....[34]....
        /*02d8*/ 	.word	0xffffffff


	//   ....[35]....
        /*02dc*/ 	.word	0xffffffff


	//   ....[36]....
        /*02e0*/ 	.word	0xffffffff


	//   ....[37]....
        /*02e4*/ 	.word	0xffffffff


	//   ....[38]....
        /*02e8*/ 	.word	0xffffffff


	//   ....[39]....
        /*02ec*/ 	.word	0xffffffff


	//   ....[40]....
        /*02f0*/ 	.word	0xffffffff


	//   ....[41]....
        /*02f4*/ 	.word	0xffffffff


	//   ....[42]....
        /*02f8*/ 	.word	0xffffffff


	//   ....[43]....
        /*02fc*/ 	.word	0xffffffff


	//   ....[44]....
        /*0300*/ 	.word	0xffffffff


	//   ....[45]....
        /*0304*/ 	.word	0xffffffff


	//   ....[46]....
        /*0308*/ 	.word	0xffffffff


	//   ....[47]....
        /*030c*/ 	.word	0xffffffff


	//   ....[48]....
        /*0310*/ 	.word	0xffffffff


	//   ....[49]....
        /*0314*/ 	.word	0xffffffff


	//   ....[50]....
        /*0318*/ 	.word	0xffffffff


	//   ....[51]....
        /*031c*/ 	.word	0xffffffff


	//   ....[52]....
        /*0320*/ 	.word	0xffffffff


	//   ....[53]....
        /*0324*/ 	.word	0xffffffff


	//   ....[54]....
        /*0328*/ 	.word	0xffffffff


	//   ....[55]....
        /*032c*/ 	.word	0xffffffff


	//   ....[56]....
        /*0330*/ 	.word	0xffffffff


	//   ....[57]....
        /*0334*/ 	.word	0xffffffff


	//   ....[58]....
        /*0338*/ 	.word	0xffffffff


	//   ....[59]....
        /*033c*/ 	.word	0xffffffff


	//   ....[60]....
        /*0340*/ 	.word	0xffffffff


	//   ....[61]....
        /*0344*/ 	.word	0xffffffff


	//   ....[62]....
        /*0348*/ 	.word	0xffffffff


	//   ....[63]....
        /*034c*/ 	.word	0xffffffff


	//   ....[64]....
        /*0350*/ 	.word	0xffffffff


	//   ....[65]....
        /*0354*/ 	.word	0xffffffff


	//   ....[66]....
        /*0358*/ 	.word	0xffffffff


	//   ....[67]....
        /*035c*/ 	.word	0xffffffff


	//   ....[68]....
        /*0360*/ 	.word	0xffffffff


	//   ....[69]....
        /*0364*/ 	.word	0xffffffff


	//   ....[70]....
        /*0368*/ 	.word	0xffffffff


	//   ....[71]....
        /*036c*/ 	.word	0xffffffff


	//   ....[72]....
        /*0370*/ 	.word	0xffffffff


	//   ....[73]....
        /*0374*/ 	.word	0xffffffff


	//   ....[74]....
        /*0378*/ 	.word	0xffffffff


	//   ....[75]....
        /*037c*/ 	.word	0xffffffff


	//   ....[76]....
        /*0380*/ 	.word	0xffffffff


	//   ....[77]....
        /*0384*/ 	.word	0xffffffff


	//   ....[78]....
        /*0388*/ 	.word	0xffffffff


	//   ....[79]....
        /*038c*/ 	.word	0xffffffff


	//   ....[80]....
        /*0390*/ 	.word	0xffffffff


	//   ....[81]....
        /*0394*/ 	.word	0xffffffff


	//   ....[82]....
        /*0398*/ 	.word	0xffffffff


	//   ....[83]....
        /*039c*/ 	.word	0xffffffff


	//   ....[84]....
        /*03a0*/ 	.word	0xffffffff


	//   ....[85]....
        /*03a4*/ 	.word	0xffffffff


	//   ....[86]....
        /*03a8*/ 	.word	0xffffffff


	//   ....[87]....
        /*03ac*/ 	.word	0xffffffff


	//   ....[88]....
        /*03b0*/ 	.word	0xffffffff


	//   ....[89]....
        /*03b4*/ 	.word	0xffffffff


	//   ....[90]....
        /*03b8*/ 	.word	0xffffffff


	//   ....[91]....
        /*03bc*/ 	.word	0xffffffff


	//   ....[92]....
        /*03c0*/ 	.word	0x0500004f


	//   ....[93]....
        /*03c4*/ 	.word	0x0500004f


	//   ....[94]....
        /*03c8*/ 	.word	0x0500004f


	//   ....[95]....
        /*03cc*/ 	.word	0x0500004f


	//   ....[96]....
        /*03d0*/ 	.word	0x0500004f


	//   ....[97]....
        /*03d4*/ 	.word	0x0500004f


	//   ....[98]....
        /*03d8*/ 	.word	0x0500004f


	//   ....[99]....
        /*03dc*/ 	.word	0x0500004f


	//   ....[100]....
        /*03e0*/ 	.word	0x0500004f


	//   ....[101]....
        /*03e4*/ 	.word	0x0500004f


	//   ....[102]....
        /*03e8*/ 	.word	0x0500004f


	//   ....[103]....
        /*03ec*/ 	.word	0x0500004f


	//   ....[104]....
        /*03f0*/ 	.word	0x0500004f


	//   ....[105]....
        /*03f4*/ 	.word	0x0500004f


	//   ....[106]....
        /*03f8*/ 	.word	0x0500004f


	//   ....[107]....
        /*03fc*/ 	.word	0x0500004f


	//   ....[108]....
        /*0400*/ 	.word	0x0500004f


	//   ....[109]....
        /*0404*/ 	.word	0x0500004f


	//   ....[110]....
        /*0408*/ 	.word	0x0500004f


	//   ....[111]....
        /*040c*/ 	.word	0x0500004f


	//   ....[112]....
        /*0410*/ 	.word	0x0500004f


	//   ....[113]....
        /*0414*/ 	.word	0x0500004f


	//   ....[114]....
        /*0418*/ 	.word	0x0500004f


	//   ....[115]....
        /*041c*/ 	.word	0x0500004f


	//   ....[116]....
        /*0420*/ 	.word	0x0500004f


	//   ....[117]....
        /*0424*/ 	.word	0x0500004f


	//   ....[118]....
        /*0428*/ 	.word	0x0500004f


	//   ....[119]....
        /*042c*/ 	.word	0x0500004f


	//   ....[120]....
        /*0430*/ 	.word	0x0500004f


	//   ....[121]....
        /*0434*/ 	.word	0x0500004f


	//   ....[122]....
        /*0438*/ 	.word	0x0500004f


	//   ....[123]....
        /*043c*/ 	.word	0x0500004f


	//   ....[124]....
        /*0440*/ 	.word	0x0500004f


	//   ....[125]....
        /*0444*/ 	.word	0x0500004f


	//   ....[126]....
        /*0448*/ 	.word	0x0500004f


	//   ....[127]....
        /*044c*/ 	.word	0x0500004f


	//   ....[128]....
        /*0450*/ 	.word	0x0500004f


	//   ....[129]....
        /*0454*/ 	.word	0x0500004f


	//   ....[130]....
        /*0458*/ 	.word	0x0500004f


	//   ....[131]....
        /*045c*/ 	.word	0x0500004f


	//   ....[132]....
        /*0460*/ 	.word	0x0500004f


	//   ....[133]....
        /*0464*/ 	.word	0x0500004f


	//   ....[134]....
        /*0468*/ 	.word	0x0500004f


	//   ....[135]....
        /*046c*/ 	.word	0x0500004f


	//   ....[136]....
        /*0470*/ 	.word	0x0500004f


	//   ....[137]....
        /*0474*/ 	.word	0x0500004f


	//   ....[138]....
        /*0478*/ 	.word	0x0500004f


	//   ....[139]....
        /*047c*/ 	.word	0x0500004f


	//   ....[140]....
        /*0480*/ 	.word	0x0500004f


	//   ....[141]....
        /*0484*/ 	.word	0x0500004f


	//   ....[142]....
        /*0488*/ 	.word	0x0500004f


	//   ....[143]....
        /*048c*/ 	.word	0x0500004f


	//   ....[144]....
        /*0490*/ 	.word	0x0500004f


	//   ....[145]....
        /*0494*/ 	.word	0x0500004f


	//   ....[146]....
        /*0498*/ 	.word	0x0500004f


	//   ....[147]....
        /*049c*/ 	.word	0x0500004f


	//   ....[148]....
        /*04a0*/ 	.word	0x0500004f


	//   ....[149]....
        /*04a4*/ 	.word	0x0500004f


	//   ....[150]....
        /*04a8*/ 	.word	0x0500004f


	//   ....[151]....
        /*04ac*/ 	.word	0x0500004f


	//   ....[152]....
        /*04b0*/ 	.word	0x0500004f


	//   ....[153]....
        /*04b4*/ 	.word	0x0500004f


	//   ....[154]....
        /*04b8*/ 	.word	0x0500004f


	//   ....[155]....
        /*04bc*/ 	.word	0x0500004f


	//----- nvinfo : EIATTR_COOP_GROUP_INSTR_OFFSETS
	.align		4
.L_1291:
        /*04c0*/ 	.byte	0x04, 0x28
        /*04c2*/ 	.short	(.L_1293 - .L_1292)


	//   ....[0]....
.L_1292:
        /*04c4*/ 	.word	0x00001570


	//   ....[1]....
        /*04c8*/ 	.word	0x00001b30


	//   ....[2]....
        /*04cc*/ 	.word	0x00002240


	//   ....[3]....
        /*04d0*/ 	.word	0x00005040


	//   ....[4]....
        /*04d4*/ 	.word	0x00005750


	//   ....[5]....
        /*04d8*/ 	.word	0x00006360


	//   ....[6]....
        /*04dc*/ 	.word	0x00006ea0


	//   ....[7]....
        /*04e0*/ 	.word	0x00008e90


	//   ....[8]....
        /*04e4*/ 	.word	0x0000ae50


	//   ....[9]....
        /*04e8*/ 	.word	0x0000bbf0


	//   ....[10]....
        /*04ec*/ 	.word	0x0000bc10


	//   ....[11]....
        /*04f0*/ 	.word	0x0000bc20


	//   ....[12]....
        /*04f4*/ 	.word	0x0000bc30


	//   ....[13]....
        /*04f8*/ 	.word	0x0000bcd0


	//   ....[14]....
        /*04fc*/ 	.word	0x0000bd00


	//   ....[15]....
        /*0500*/ 	.word	0x0000bd20


	//   ....[16]....
        /*0504*/ 	.word	0x0000bd30


	//   ....[17]....
        /*0508*/ 	.word	0x0000bdd0


	//   ....[18]....
        /*050c*/ 	.word	0x0000bdf0


	//   ....[19]....
        /*0510*/ 	.word	0x0000be20


	//   ....[20]....
        /*0514*/ 	.word	0x0000be30


	//   ....[21]....
        /*0518*/ 	.word	0x0000bed0


	//   ....[22]....
        /*051c*/ 	.word	0x0000bef0


	//   ....[23]....
        /*0520*/ 	.word	0x0000bf20


	//   ....[24]....
        /*0524*/ 	.word	0x0000bf30


	//   ....[25]....
        /*0528*/ 	.word	0x0000bfd0


	//   ....[26]....
        /*052c*/ 	.word	0x0000c000


	//   ....[27]....
        /*0530*/ 	.word	0x0000c010


	//   ....[28]....
        /*0534*/ 	.word	0x0000c020


	//   ....[29]....
        /*0538*/ 	.word	0x0000c190


	//   ....[30]....
        /*053c*/ 	.word	0x0000c1a0


	//   ....[31]....
        /*0540*/ 	.word	0x0000c1b0


	//   ....[32]....
        /*0544*/ 	.word	0x0000c1c0


	//   ....[33]....
        /*0548*/ 	.word	0x0000c1d0


	//   ....[34]....
        /*054c*/ 	.word	0x0000c1e0


	//   ....[35]....
        /*0550*/ 	.word	0x0000c1f0


	//   ....[36]....
        /*0554*/ 	.word	0x0000c200


	//   ....[37]....
        /*0558*/ 	.word	0x0000d780


	//   ....[38]....
        /*055c*/ 	.word	0x0000d790


	//   ....[39]....
        /*0560*/ 	.word	0x0000d7a0


	//   ....[40]....
        /*0564*/ 	.word	0x0000d7b0


	//   ....[41]....
        /*0568*/ 	.word	0x0000d8d0


	//   ....[42]....
        /*056c*/ 	.word	0x0000d8e0


	//   ....[43]....
        /*0570*/ 	.word	0x0000d8f0


	//   ....[44]....
        /*0574*/ 	.word	0x0000d900


	//   ....[45]....
        /*0578*/ 	.word	0x0000da20


	//   ....[46]....
        /*057c*/ 	.word	0x0000da30


	//   ....[47]....
        /*0580*/ 	.word	0x0000da40


	//   ....[48]....
        /*0584*/ 	.word	0x0000da50


	//   ....[49]....
        /*0588*/ 	.word	0x0000db70


	//   ....[50]....
        /*058c*/ 	.word	0x0000db80


	//   ....[51]....
        /*0590*/ 	.word	0x0000db90


	//   ....[52]....
        /*0594*/ 	.word	0x0000dba0


	//   ....[53]....
        /*0598*/ 	.word	0x0000dcc0


	//   ....[54]....
        /*059c*/ 	.word	0x0000dcd0


	//   ....[55]....
        /*05a0*/ 	.word	0x0000dce0


	//   ....[56]....
        /*05a4*/ 	.word	0x0000dcf0


	//   ....[57]....
        /*05a8*/ 	.word	0x0000de10


	//   ....[58]....
        /*05ac*/ 	.word	0x0000de20


	//   ....[59]....
        /*05b0*/ 	.word	0x0000de30


	//   ....[60]....
        /*05b4*/ 	.word	0x0000de40


	//   ....[61]....
        /*05b8*/ 	.word	0x0000de50


	//   ....[62]....
        /*05bc*/ 	.word	0x0000de60


	//   ....[63]....
        /*05c0*/ 	.word	0x0000de70


	//   ....[64]....
        /*05c4*/ 	.word	0x0000dea0


	//   ....[65]....
        /*05c8*/ 	.word	0x0000ded0


	//   ....[66]....
        /*05cc*/ 	.word	0x0000dee0


	//   ....[67]....
        /*05d0*/ 	.word	0x0000def0


	//   ....[68]....
        /*05d4*/ 	.word	0x0000df00


	//   ....[69]....
        /*05d8*/ 	.word	0x00012200


	//   ....[70]....
        /*05dc*/ 	.word	0x00012240


	//   ....[71]....
        /*05e0*/ 	.word	0x000123d0


	//   ....[72]....
        /*05e4*/ 	.word	0x00012410


	//   ....[73]....
        /*05e8*/ 	.word	0x000124c0


	//   ....[74]....
        /*05ec*/ 	.word	0x000124e0


	//   ....[75]....
        /*05f0*/ 	.word	0x00012510


	//   ....[76]....
        /*05f4*/ 	.word	0x00012530


	//   ....[77]....
        /*05f8*/ 	.word	0x00012560


	//   ....[78]....
        /*05fc*/ 	.word	0x00012580


	//   ....[79]....
        /*0600*/ 	.word	0x00012ef0


	//   ....[80]....
        /*0604*/ 	.word	0x00013980


	//   ....[81]....
        /*0608*/ 	.word	0x00014660


	//   ....[82]....
        /*060c*/ 	.word	0x00014d40


	//   ....[83]....
        /*0610*/ 	.word	0x00014d60


	//   ....[84]....
        /*0614*/ 	.word	0x00014d90


	//   ....[85]....
        /*0618*/ 	.word	0x00014de0


	//   ....[86]....
        /*061c*/ 	.word	0x00014e00


	//   ....[87]....
        /*0620*/ 	.word	0x00014ff0


	//   ....[88]....
        /*0624*/ 	.word	0x00015010


	//   ....[89]....
        /*0628*/ 	.word	0x00015040


	//   ....[90]....
        /*062c*/ 	.word	0x00015090


	//   ....[91]....
        /*0630*/ 	.word	0x000150b0


	//   ....[92]....
        /*0634*/ 	.word	0x00015470


	//   ....[93]....
        /*0638*/ 	.word	0x000154c0


	//   ....[94]....
        /*063c*/ 	.word	0x00015510


	//   ....[95]....
        /*0640*/ 	.word	0x00015560


	//   ....[96]....
        /*0644*/ 	.word	0x00015690


	//   ....[97]....
        /*0648*/ 	.word	0x000156e0


	//   ....[98]....
        /*064c*/ 	.word	0x00015730


	//   ....[99]....
        /*0650*/ 	.word	0x00015780


	//   ....[100]....
        /*0654*/ 	.word	0x000158b0


	//   ....[101]....
        /*0658*/ 	.word	0x00015900


	//   ....[102]....
        /*065c*/ 	.word	0x00015950


	//   ....[103]....
        /*0660*/ 	.word	0x000159a0


	//   ....[104]....
        /*0664*/ 	.word	0x00015ad0


	//   ....[105]....
        /*0668*/ 	.word	0x00015b20


	//   ....[106]....
        /*066c*/ 	.word	0x00015b70


	//   ....[107]....
        /*0670*/ 	.word	0x00015bc0


	//   ....[108]....
        /*0674*/ 	.word	0x00015cf0


	//   ....[109]....
        /*0678*/ 	.word	0x00015d40


	//   ....[110]....
        /*067c*/ 	.word	0x00015d90


	//   ....[111]....
        /*0680*/ 	.word	0x00015de0


	//   ....[112]....
        /*0684*/ 	.word	0x00015e80


	//   ....[113]....
        /*0688*/ 	.word	0x00015f20


	//   ....[114]....
        /*068c*/ 	.word	0x00015fc0


	//   ....[115]....
        /*0690*/ 	.word	0x00016060


	//   ....[116]....
        /*0694*/ 	.word	0x00016100


	//   ....[117]....
        /*0698*/ 	.word	0x00016190


	//   ....[118]....
        /*069c*/ 	.word	0x000161e0


	//   ....[119]....
        /*06a0*/ 	.word	0x00016230


	//   ....[120]....
        /*06a4*/ 	.word	0x000162a0


	//   ....[121]....
        /*06a8*/ 	.word	0x000162f0


	//   ....[122]....
        /*06ac*/ 	.word	0x00016340


	//   ....[123]....
        /*06b0*/ 	.word	0x00016390


	//   ....[124]....
        /*06b4*/ 	.word	0x00016420


	//   ....[125]....
        /*06b8*/ 	.word	0x00016470


	//   ....[126]....
        /*06bc*/ 	.word	0x000164c0


	//   ....[127]....
        /*06c0*/ 	.word	0x00016510


	//   ....[128]....
        /*06c4*/ 	.word	0x000165b0


	//   ....[129]....
        /*06c8*/ 	.word	0x00016640


	//   ....[130]....
        /*06cc*/ 	.word	0x00016690


	//   ....[131]....
        /*06d0*/ 	.word	0x000166e0


	//   ....[132]....
        /*06d4*/ 	.word	0x00016780


	//   ....[133]....
        /*06d8*/ 	.word	0x00016810


	//   ....[134]....
        /*06dc*/ 	.word	0x00016860


	//   ....[135]....
        /*06e0*/ 	.word	0x000168b0


	//   ....[136]....
        /*06e4*/ 	.word	0x00016950


	//   ....[137]....
        /*06e8*/ 	.word	0x000169e0


	//   ....[138]....
        /*06ec*/ 	.word	0x00016a30


	//   ....[139]....
        /*06f0*/ 	.word	0x00016a80


	//   ....[140]....
        /*06f4*/ 	.word	0x00016b20


	//   ....[141]....
        /*06f8*/ 	.word	0x00016bb0


	//   ....[142]....
        /*06fc*/ 	.word	0x00016c00


	//   ....[143]....
        /*0700*/ 	.word	0x00016c50


	//   ....[144]....
        /*0704*/ 	.word	0x00016cf0


	//   ....[145]....
        /*0708*/ 	.word	0x00016da0


	//   ....[146]....
        /*070c*/ 	.word	0x00016e00


	//   ....[147]....
        /*0710*/ 	.word	0x00016e90


	//   ....[148]....
        /*0714*/ 	.word	0x00016ee0


	//   ....[149]....
        /*0718*/ 	.word	0x00016f30


	//   ....[150]....
        /*071c*/ 	.word	0x00016f80


	//   ....[151]....
        /*0720*/ 	.word	0x00016fd0


	//   ....[152]....
        /*0724*/ 	.word	0x00017010


	//   ....[153]....
        /*0728*/ 	.word	0x00017060


	//   ....[154]....
        /*072c*/ 	.word	0x000170d0


	//   ....[155]....
        /*0730*/ 	.word	0x00017120


	//----- nvinfo : EIATTR_EXIT_INSTR_OFFSETS
	.align		4
.L_1293:
        /*0734*/ 	.byte	0x04, 0x1c
        /*0736*/ 	.short	(.L_1295 - .L_1294)


	//   ....[0]....
.L_1294:
        /*0738*/ 	.word	0x00015220


	//   ....[1]....
        /*073c*/ 	.word	0x00015410


	//----- nvinfo : EIATTR_MAX_THREADS
	.align		4
.L_1295:
        /*0740*/ 	.byte	0x04, 0x05
        /*0742*/ 	.short	(.L_1297 - .L_1296)
.L_1296:
        /*0744*/ 	.word	0x00000080
        /*0748*/ 	.word	0x00000001
        /*074c*/ 	.word	0x00000001


	//----- nvinfo : EIATTR_CRS_STACK_SIZE
	.align		4
.L_1297:
        /*0750*/ 	.byte	0x04, 0x1e
        /*0752*/ 	.short	(.L_1299 - .L_1298)
.L_1298:
        /*0754*/ 	.word	0x00000000


	//----- nvinfo : EIATTR_CBANK_PARAM_SIZE
	.align		4
.L_1299:
        /*0758*/ 	.byte	0x03, 0x19
        /*075a*/ 	.short	0x01f0


	//----- nvinfo : EIATTR_PARAM_CBANK
	.align		4
        /*075c*/ 	.byte	0x04, 0x0a
        /*075e*/ 	.short	(.L_1301 - .L_1300)
	.align		4
.L_1300:
        /*0760*/ 	.word	index@(.nv.constant0._Z25selective_scan_bwd_kernelI32Selective_Scan_bwd_kernel_traitsILi128ELi16ELb0ELb1ELb1ELb1ELb1EN3c104HalfENS1_7complexIfEEEEv12SSMParamsBwd)
        /*0764*/ 	.short	0x0210
        /*0766*/ 	.short	0x01f0


	//----- nvinfo : EIATTR_SW_WAR
	.align		4
.L_1301:
        /*0768*/ 	.byte	0x04, 0x36
        /*076a*/ 	.short	(.L_1303 - .L_1302)
.L_1302:
        /*076c*/ 	.word	0x00000008
.L_1303:


//--------------------- .nv.info._Z25selective_scan_bwd_kernelI32Selective_Scan_bwd_kernel_traitsILi128ELi16ELb1ELb0ELb0ELb0ELb0EN3c104HalfENS1_7complexIfEEEEv12SSMParamsBwd --------------------------
	.section	.nv.info._Z25selective_scan_bwd_kernelI32Selective_Scan_bwd_kernel_traitsILi128ELi16ELb1ELb0ELb0ELb0ELb0EN3c104HalfENS1_7complexIfEEEEv12SSMParamsBwd,"",@"SHT_CUDA_INFO"
	.sectionflags	@""
	.align	4


	//----- nvinfo : EIATTR_CUDA_API_VERSION
	.align		4
        /*0000*/ 	.byte	0x04, 0x37
        /*0002*/ 	.short	(.L_1305 - .L_1304)
.L_1304:
        /*0004*/ 	.word	0x00000082


	//----- nvinfo : EIATTR_KPARAM_INFO
	.align		4
.L_1305:
        /*0008*/ 	.byte	0x04, 0x17
        /*000a*/ 	.short	(.L_1307 - .L_1306)
.L_1306:
        /*000c*/ 	.word	0x00000000
        /*0010*/ 	.short	0x0000
        /*0012*/ 	.short	0x0000
        /*0014*/ 	.byte	0x00, 0xf0, 0xc1, 0x07


	//----- nvinfo : EIATTR_SPARSE_MMA_MASK
	.align		4
.L_1307:
        /*0018*/ 	.byte	0x03, 0x50
        /*001a*/ 	.short	0x0000


	//----- nvinfo : EIATTR_MAXREG_COUNT
	.align		4
        /*001c*/ 	.byte	0x03, 0x1b
        /*001e*/ 	.short	0x00ff


	//----- nvinfo : EIATTR_NUM_BARRIERS
	.align		4
        /*0020*/ 	.byte	0x02, 0x4c
        /*0022*/ 	.byte	0x01
	.zero		1


	//----- nvinfo : EIATTR_MERCURY_ISA_VERSION
	.align		4
        /*0024*/ 	.byte	0x03, 0x5f
        /*0026*/ 	.short	0x0101


	//----- nvinfo : EIATTR_COOP_GROUP_MASK_REGIDS
	.align		4
        /*0028*/ 	.byte	0x04, 0x29
        /*002a*/ 	.short	(.L_1309 - .L_1308)


	//   ....[0]....
.L_1308:
        /*002c*/ 	.word	0xffffffff


	//   ....[1]....
        /*0030*/ 	.word	0xffffffff


	//   ....[2]....
        /*0034*/ 	.word	0xffffffff


	//   ....[3]....
        /*0038*/ 	.word	0xffffffff


	//   ....[4]....
        /*003c*/ 	.word	0xffffffff


	//   ....[5]....
        /*0040*/ 	.word	0xffffffff


	//   ....[6]....
        /*0044*/ 	.word	0xffffffff


	//   ....[7]....
        /*0048*/ 	.word	0xffffffff


	//   ....[8]....
        /*004c*/ 	.word	0xffffffff


	//   ....[9]....
        /*0050*/ 	.word	0xffffffff


	//   ....[10]....
        /*0054*/ 	.word	0xffffffff


	//   ....[11]....
        /*0058*/ 	.word	0xffffffff


	//   ....[12]....
        /*005c*/ 	.word	0xffffffff


	//   ....[13]....
        /*0060*/ 	.word	0xffffffff


	//   ....[14]....
        /*0064*/ 	.word	0xffffffff


	//   ....[15]....
        /*0068*/ 	.word	0xffffffff


	//   ....[16]....
        /*006c*/ 	.word	0xffffffff


	//   ....[17]....
        /*0070*/ 	.word	0xffffffff


	//   ....[18]....
        /*0074*/ 	.word	0xffffffff


	//   ....[19]....
        /*0078*/ 	.word	0xffffffff


	//   ....[20]....
        /*007c*/ 	.word	0xffffffff


	//   ....[21]....
        /*0080*/ 	.word	0xffffffff


	//   ....[22]....
        /*0084*/ 	.word	0xffffffff


	//   ....[23]....
        /*0088*/ 	.word	0xffffffff


	//   ....[24]....
        /*008c*/ 	.word	0xffffffff


	//   ....[25]....
        /*0090*/ 	.word	0xffffffff


	//   ....[26]....
        /*0094*/ 	.word	0xffffffff


	//   ....[27]....
        /*0098*/ 	.word	0xffffffff


	//   ....[28]....
        /*009c*/ 	.word	0xffffffff


	//   ....[29]....
        /*00a0*/ 	.word	0xffffffff


	//   ....[30]....
        /*00a4*/ 	.word	0xffffffff


	//   ....[31]....
        /*00a8*/ 	.word	0xffffffff


	//   ....[32]....
        /*00ac*/ 	.word	0xffffffff


	//   ....[33]....
        /*00b0*/ 	.word	0xffffffff


	//   ....[34]....
        /*00b4*/ 	.word	0xffffffff


	//   ....[35]....
        /*00b8*/ 	.word	0xffffffff


	//   ....[36]....
        /*00bc*/ 	.word	0xffffffff


	//   ....[37]....
        /*00c0*/ 	.word	0xffffffff


	//   ....[38]....
        /*00c4*/ 	.word	0xffffffff


	//   ....[39]....
        /*00c8*/ 	.word	0xffffffff


	//   ....[40]....
        /*00cc*/ 	.word	0xffffffff


	//   ....[41]....
        /*00d0*/ 	.word	0xffffffff


	//   ....[42]....
        /*00d4*/ 	.word	0xffffffff


	//   ....[43]....
        /*00d8*/ 	.word	0xffffffff


	//   ....[44]....
        /*00dc*/ 	.word	0xffffffff


	//   ....[45]....
        /*00e0*/ 	.word	0xffffffff


	//   ....[46]....
        /*00e4*/ 	.word	0xffffffff


	//   ....[47]....
        /*00e8*/ 	.word	0xffffffff


	//   ....[48]....
        /*00ec*/ 	.word	0xffffffff


	//   ....[49]....
        /*00f0*/ 	.word	0xffffffff


	//   ....[50]....
        /*00f4*/ 	.word	0xffffffff


	//   ....[51]....
        /*00f8*/ 	.word	0xffffffff


	//   ....[52]....
        /*00fc*/ 	.word	0xffffffff


	//   ....[53]....
        /*0100*/ 	.word	0xffffffff


	//   ....[54]....
        /*0104*/ 	.word	0xffffffff


	//   ....[55]....
        /*0108*/ 	.word	0xffffffff


	//   ....[56]....
        /*010c*/ 	.word	0xffffffff


	//   ....[57]....
        /*0110*/ 	.word	0xffffffff


	//   ....[58]....
        /*0114*/ 	.word	0xffffffff


	//   ....[59]....
        /*0118*/ 	.word	0xffffffff


	//   ....[60]....
        /*011c*/ 	.word	0xffffffff


	//   ....[61]....
        /*0120*/ 	.word	0xffffffff


	//   ....[62]....
        /*0124*/ 	.word	0xffffffff


	//   ....[63]....
        /*0128*/ 	.word	0xffffffff


	//   ....[64]....
        /*012c*/ 	.word	0xffffffff


	//   ....[65]....
        /*0130*/ 	.word	0xffffffff


	//   ....[66]....
        /*0134*/ 	.word	0xffffffff


	//   ....[67]....
        /*0138*/ 	.word	0xffffffff


	//   ....[68]....
        /*013c*/ 	.word	0xffffffff


	//   ....[69]....
        /*0140*/ 	.word	0xffffffff


	//   ....[70]....
        /*0144*/ 	.word	0xffffffff


	//   ....[71]....
        /*0148*/ 	.word	0xffffffff


	//   ....[72]....
        /*014c*/ 	.word	0xffffffff


	//   ....[73]....
        /*0150*/ 	.word	0xffffffff


	//   ....[74]....
        /*0154*/ 	.word	0xffffffff


	//   ....[75]....
        /*0158*/ 	.word	0xffffffff


	//   ....[76]....
        /*015c*/ 	.word	0xffffffff


	//   ....[77]....
        /*0160*/ 	.word	0xffffffff


	//   ....[78]....
        /*0164*/ 	.word	0xffffffff


	//   ....[79]....
        /*0168*/ 	.word	0xffffffff


	//   ....[80]....
        /*016c*/ 	.word	0xffffffff


	//   ....[81]....
        /*0170*/ 	.word	0xffffffff


	//   ....[82]....
        /*0174*/ 	.word	0xffffffff


	//   ....[83]....
        /*0178*/ 	.word	0xffffffff


	//   ....[84]....
        /*017c*/ 	.word	0xffffffff


	//   ....[85]....
        /*0180*/ 	.word	0xffffffff


	//   ....[86]....
        /*0184*/ 	.word	0xffffffff


	//   ....[87]....
        /*0188*/ 	.word	0xffffffff


	//   ....[88]....
        /*018c*/ 	.word	0xffffffff


	//   ....[89]....
        /*0190*/ 	.word	0xffffffff


	//   ....[90]....
        /*0194*/ 	.word	0xffffffff


	//   ....[91]....
        /*0198*/ 	.word	0xffffffff


	//   ....[92]....
        /*019c*/ 	.word	0xffffffff


	//   ....[93]....
        /*01a0*/ 	.word	0xffffffff


	//   ....[94]....
        /*01a4*/ 	.word	0xffffffff


	//   ....[95]....
        /*01a8*/ 	.word	0x05000053


	//   ....[96]....
        /*01ac*/ 	.word	0x05000053


	//   ....[97]....
        /*01b0*/ 	.word	0x05000053


	//   ....[98]....
        /*01b4*/ 	.word	0x05000053


	//   ....[99]....
        /*01b8*/ 	.word	0x05000053


	//   ....[100]....
        /*01bc*/ 	.word	0x05000053


	//   ....[101]....
        /*01c0*/ 	.word	0x05000053


	//   ....[102]....
        /*01c4*/ 	.word	0x05000053


	//   ....[103]....
        /*01c8*/ 	.word	0x05000053


	//   ....[104]....
        /*01cc*/ 	.word	0x05000053


	//   ....[105]....
        /*01d0*/ 	.word	0x05000053


	//   ....[106]....
        /*01d4*/ 	.word	0x05000053


	//   ....[107]....
        /*01d8*/ 	.word	0x05000053


	//   ....[108]....
        /*01dc*/ 	.word	0x05000053


	//   ....[109]....
        /*01e0*/ 	.word	0x05000053


	//   ....[110]....
        /*01e4*/ 	.word	0x05000053


	//   ....[111]....
        /*01e8*/ 	.word	0x05000053


	//   ....[112]....
        /*01ec*/ 	.word	0x05000053


	//   ....[113]....
        /*01f0*/ 	.word	0x05000053


	//   ....[114]....
        /*01f4*/ 	.word	0x05000053


	//   ....[115]....
        /*01f8*/ 	.word	0x05000053


	//   ....[116]....
        /*01fc*/ 	.word	0x05000053


	//   ....[117]....
        /*0200*/ 	.word	0x05000053


	//   ....[118]....
        /*0204*/ 	.word	0x05000053


	//   ....[119]....
        /*0208*/ 	.word	0x05000053


	//   ....[120]....
        /*020c*/ 	.word	0x05000053


	//   ....[121]....
        /*0210*/ 	.word	0x05000053


	//   ....[122]....
        /*0214*/ 	.word	0x05000053


	//   ....[123]....
        /*0218*/ 	.word	0x05000053


	//   ....[124]....
        /*021c*/ 	.word	0x05000053


	//   ....[125]....
        /*0220*/ 	.word	0x05000053


	//   ....[126]....
        /*0224*/ 	.word	0x05000053


	//   ....[127]....
        /*0228*/ 	.word	0x05000053


	//   ....[128]....
        /*022c*/ 	.word	0x05000053


	//   ....[129]....
        /*0230*/ 	.word	0x05000053


	//   ....[130]....
        /*0234*/ 	.word	0x05000053


	//   ....[131]....
        /*0238*/ 	.word	0x05000053


	//   ....[132]....
        /*023c*/ 	.word	0x05000053


	//   ....[133]....
        /*0240*/ 	.word	0x05000053


	//   ....[134]....
        /*0244*/ 	.word	0x05000053


	//   ....[135]....
        /*0248*/ 	.word	0x05000053


	//   ....[136]....
        /*024c*/ 	.word	0x05000053


	//   ....[137]....
        /*0250*/ 	.word	0x05000053


	//   ....[138]....
        /*0254*/ 	.word	0x05000053


	//   ....[139]....
        /*0258*/ 	.word	0x05000053


	//   ....[140]....
        /*025c*/ 	.word	0x05000053


	//   ....[141]....
        /*0260*/ 	.word	0x05000053


	//   ....[142]....
        /*0264*/ 	.word	0x05000053


	//   ....[143]....
        /*0268*/ 	.word	0x05000053


	//   ....[144]....
        /*026c*/ 	.word	0x05000053


	//   ....[145]....
        /*0270*/ 	.word	0x05000053


	//   ....[146]....
        /*0274*/ 	.word	0x05000053


	//   ....[147]....
        /*0278*/ 	.word	0x05000053


	//   ....[148]....
        /*027c*/ 	.word	0x05000053


	//   ....[149]....
        /*0280*/ 	.word	0x05000053


	//   ....[150]....
        /*0284*/ 	.word	0x05000053


	//   ....[151]....
        /*0288*/ 	.word	0x05000053


	//   ....[152]....
        /*028c*/ 	.word	0x05000053


	//   ....[153]....
        /*0290*/ 	.word	0x05000053


	//   ....[154]....
        /*0294*/ 	.word	0x05000053


	//   ....[155]....
        /*0298*/ 	.word	0x05000053


	//   ....[156]....
        /*029c*/ 	.word	0x05000053


	//   ....[157]....
        /*02a0*/ 	.word	0x05000053


	//   ....[158]....
        /*02a4*/ 	.word	0x05000053


	//----- nvinfo : EIATTR_COOP_GROUP_INSTR_OFFSETS
	.align		4
.L_1309:
        /*02a8*/ 	.byte	0x04, 0x28
        /*02aa*/ 	.short	(.L_1311 - .L_1310)


	//   ....[0]....
.L_1310:
        /*02ac*/ 	.word	0x00000840


	//   ....[1]....
        /*02b0*/ 	.word	0x000008f0


	//   ....[2]....
        /*02b4*/ 	.word	0x00000a30


	//   ....[3]....
        /*02b8*/ 	.word	0x00002fb0


	//   ....[4]....
        /*02bc*/ 	.word	0x00002fd0


	//   ....[5]....
        /*02c0*/ 	.word	0x00002fe0


	//   ....[6]....
        /*02c4*/ 	.word	0x00002ff0


	//   ....[7]....
        /*02c8*/ 	.word	0x00003090


	//   ....[8]....
        /*02cc*/ 	.word	0x000030b0


	//   ....[9]....
        /*02d0*/ 	.word	0x000030e0


	//   ....[10]....
        /*02d4*/ 	.word	0x000030f0


	//   ....[11]....
        /*02d8*/ 	.word	0x000031b0


	//   ....[12]....
        /*02dc*/ 	.word	0x000031d0


	//   ....[13]....
        /*02e0*/ 	.word	0x000031e0


	//   ....[14]....
        /*02e4*/ 	.word	0x000031f0


	//   ....[15]....
        /*02e8*/ 	.word	0x00003290


	//   ....[16]....
        /*02ec*/ 	.word	0x000032c0


	//   ....[17]....
        /*02f0*/ 	.word	0x000032e0


	//   ....[18]....
        /*02f4*/ 	.word	0x000032f0


	//   ....[19]....
        /*02f8*/ 	.word	0x00003390


	//   ....[20]....
        /*02fc*/ 	.word	0x000033c0


	//   ....[21]....
        /*0300*/ 	.word	0x000033d0


	//   ....[22]....
        /*0304*/ 	.word	0x000033e0


	//   ....[23]....
        /*0308*/ 	.word	0x00003550


	//   ....[24]....
        /*030c*/ 	.word	0x00003560


	//   ....[25]....
        /*0310*/ 	.word	0x00003570


	//   ....[26]....
        /*0314*/ 	.word	0x00003580


	//   ....[27]....
        /*0318*/ 	.word	0x00003590


	//   ....[28]....
        /*031c*/ 	.word	0x000035a0


	//   ....[29]....
        /*0320*/ 	.word	0x000035b0


	//   ....[30]....
        /*0324*/ 	.word	0x000035c0


	//   ....[31]....
        /*0328*/ 	.word	0x00004b20


	//   ....[32]....
        /*032c*/ 	.word	0x00004b50


	//   ....[33]....
        /*0330*/ 	.word	0x00004b60


	//   ....[34]....
        /*0334*/ 	.word	0x00004b70


	//   ....[35]....
        /*0338*/ 	.word	0x00004c90


	//   ....[36]....
        /*033c*/ 	.word	0x00004ca0


	//   ....[37]....
        /*0340*/ 	.word	0x00004cb0


	//   ....[38]....
        /*0344*/ 	.word	0x00004cc0


	//   ....[39]....
        /*0348*/ 	.word	0x00004de0


	//   ....[40]....
        /*034c*/ 	.word	0x00004df0


	//   ....[41]....
        /*0350*/ 	.word	0x00004e00


	//   ....[42]....
        /*0354*/ 	.word	0x00004e10


	//   ....[43]....
        /*0358*/ 	.word	0x00004f30


	//   ....[44]....
        /*035c*/ 	.word	0x00004f40


	//   ....[45]....
        /*0360*/ 	.word	0x00004f50


	//   ....[46]....
        /*0364*/ 	.word	0x00004f60


	//   ....[47]....
        /*0368*/ 	.word	0x00005080


	//   ....[48]....
        /*036c*/ 	.word	0x00005090


	//   ....[49]....
        /*0370*/ 	.word	0x000050a0


	//   ....[50]....
        /*0374*/ 	.word	0x000050b0


	//   ....[51]....
        /*0378*/ 	.word	0x000051d0


	//   ....[52]....
        /*037c*/ 	.word	0x000051e0


	//   ....[53]....
        /*0380*/ 	.word	0x000051f0


	//   ....[54]....
        /*0384*/ 	.word	0x00005200


	//   ....[55]....
        /*0388*/ 	.word	0x00005210


	//   ....[56]....
        /*038c*/ 	.word	0x00005220


	//   ....[57]....
        /*0390*/ 	.word	0x00005230


	//   ....[58]....
        /*0394*/ 	.word	0x00005270


	//   ....[59]....
        /*0398*/ 	.word	0x000052b0


	//   ....[60]....
        /*039c*/ 	.word	0x000052c0


	//   ....[61]....
        /*03a0*/ 	.word	0x000052d0


	//   ....[62]....
        /*03a4*/ 	.word	0x000052e0


	//   ....[63]....
        /*03a8*/ 	.word	0x000068f0


	//   ....[64]....
        /*03ac*/ 	.word	0x00006930


	//   ....[65]....
        /*03b0*/ 	.word	0x00006980


	//   ....[66]....
        /*03b4*/ 	.word	0x000069c0


	//   ....[67]....
        /*03b8*/ 	.word	0x00006ac0


	//   ....[68]....
        /*03bc*/ 	.word	0x00006b00


	//   ....[69]....
        /*03c0*/ 	.word	0x00006b60


	//   ....[70]....
        /*03c4*/ 	.word	0x00006ba0


	//   ....[71]....
        /*03c8*/ 	.word	0x00006c90


	//   ....[72]....
        /*03cc*/ 	.word	0x00006cd0


	//   ....[73]....
        /*03d0*/ 	.word	0x00006d40


	//   ....[74]....
        /*03d4*/ 	.word	0x00006d80


	//   ....[75]....
        /*03d8*/ 	.word	0x00006e60


	//   ....[76]....
        /*03dc*/ 	.word	0x00006ea0


	//   ....[77]....
        /*03e0*/ 	.word	0x00006f10


	//   ....[78]....
        /*03e4*/ 	.word	0x00006f50


	//   ....[79]....
        /*03e8*/ 	.word	0x00007060


	//   ....[80]....
        /*03ec*/ 	.word	0x000070a0


	//   ....[81]....
        /*03f0*/ 	.word	0x000070e0


	//   ....[82]....
        /*03f4*/ 	.word	0x00007120


	//   ....[83]....
        /*03f8*/ 	.word	0x00007790


	//   ....[84]....
        /*03fc*/ 	.word	0x00007ad0


	//   ....[85]....
        /*0400*/ 	.word	0x00007bf0


	//   ....[86]....
        /*0404*/ 	.word	0x00007c30


	//   ....[87]....
        /*0408*/ 	.word	0x00007c90


	//   ....[88]....
        /*040c*/ 	.word	0x00007cf0


	//   ....[89]....
        /*0410*/ 	.word	0x00007d20


	//   ....[90]....
        /*0414*/ 	.word	0x00007e80


	//   ....[91]....
        /*0418*/ 	.word	0x00007ec0


	//   ....[92]....
        /*041c*/ 	.word	0x00007f30


	//   ....[93]....
        /*0420*/ 	.word	0x00007f80


	//   ....[94]....
        /*0424*/ 	.word	0x00007fa0


	//   ....[95]....
        /*0428*/ 	.word	0x000087e0


	//   ....[96]....
        /*042c*/ 	.word	0x00008830


	//   ....[97]....
        /*0430*/ 	.word	0x00008880


	//   ....[98]....
        /*0434*/ 	.word	0x000088d0


	//   ....[99]....
        /*0438*/ 	.word	0x000089e0


	//   ....[100]....
        /*043c*/ 	.word	0x00008a30


	//   ....[101]....
        /*0440*/ 	.word	0x00008a80


	//   ....[102]....
        /*0444*/ 	.word	0x00008ad0


	//   ....[103]....
        /*0448*/ 	.word	0x00008be0


	//   ....[104]....
        /*044c*/ 	.word	0x00008c30


	//   ....[105]....
        /*0450*/ 	.word	0x00008c80


	//   ....[106]....
        /*0454*/ 	.word	0x00008cd0


	//   ....[107]....
        /*0458*/ 	.word	0x00008de0


	//   ....[108]....
        /*045c*/ 	.word	0x00008e30


	//   ....[109]....
        /*0460*/ 	.word	0x00008e80


	//   ....[110]....
        /*0464*/ 	.word	0x00008ed0


	//   ....[111]....
        /*0468*/ 	.word	0x00008fe0


	//   ....[112]....
        /*046c*/ 	.word	0x00009030


	//   ....[113]....
        /*0470*/ 	.word	0x00009080


	//   ....[114]....
        /*0474*/ 	.word	0x000090d0


	//   ....[115]....
        /*0478*/ 	.word	0x00009170


	//   ....[116]....
        /*047c*/ 	.word	0x00009210


	//   ....[117]....
        /*0480*/ 	.word	0x000092b0


	//   ....[118]....
        /*0484*/ 	.word	0x00009350


	//   ....[119]....
        /*0488*/ 	.word	0x000093f0


	//   ....[120]....
        /*048c*/ 	.word	0x000094a0


	//   ....[121]....
        /*0490*/ 	.word	0x00009500


	//   ....[122]....
        /*0494*/ 	.word	0x00009550


	//   ....[123]....
        /*0498*/ 	.word	0x00009580


	//   ....[124]....
        /*049c*/ 	.word	0x000095e0


	//   ....[125]....
        /*04a0*/ 	.word	0x00009630


	//   ....[126]....
        /*04a4*/ 	.word	0x00009680


	//   ....[127]....
        /*04a8*/ 	.word	0x00009730


	//   ....[128]....
        /*04ac*/ 	.word	0x00009780


	//   ....[129]....
        /*04b0*/ 	.word	0x000097d0


	//   ....[130]....
        /*04b4*/ 	.word	0x00009820


	//   ....[131]....
        /*04b8*/ 	.word	0x000098b0


	//   ....[132]....
        /*04bc*/ 	.word	0x00009940


	//   ....[133]....
        /*04c0*/ 	.word	0x00009990


	//   ....[134]....
        /*04c4*/ 	.word	0x000099e0


	//   ....[135]....
        /*04c8*/ 	.word	0x00009a70


	//   ....[136]....
        /*04cc*/ 	.word	0x00009b00


	//   ....[137]....
        /*04d0*/ 	.word	0x00009b50


	//   ....[138]....
        /*04d4*/ 	.word	0x00009ba0


	//   ....[139]....
        /*04d8*/ 	.word	0x00009c30


	//   ....[140]....
        /*04dc*/ 	.word	0x00009cc0


	//   ....[141]....
        /*04e0*/ 	.word	0x00009d10


	//   ....[142]....
        /*04e4*/ 	.word	0x00009d60


	//   ....[143]....
        /*04e8*/ 	.word	0x00009df0


	//   ....[144]....
        /*04ec*/ 	.word	0x00009e80


	//   ....[145]....
        /*04f0*/ 	.word	0x00009ed0


	//   ....[146]....
        /*04f4*/ 	.word	0x00009f20


	//   ....[147]....
        /*04f8*/ 	.word	0x00009fb0


	//   ....[148]....
        /*04fc*/ 	.word	0x0000a060


	//   ....[149]....
        /*0500*/ 	.word	0x0000a100


	//   ....[150]....
        /*0504*/ 	.word	0x0000a150


	//   ....[151]....
        /*0508*/ 	.word	0x0000a1a0


	//   ....[152]....
        /*050c*/ 	.word	0x0000a1f0


	//   ....[153]....
        /*0510*/ 	.word	0x0000a240


	//   ....[154]....
        /*0514*/ 	.word	0x0000a290


	//   ....[155]....
        /*0518*/ 	.word	0x0000a2e0


	//   ....[156]....
        /*051c*/ 	.word	0x0000a330


	//   ....[157]....
        /*0520*/ 	.word	0x0000a380


	//   ....[158]....
        /*0524*/ 	.word	0x0000a3d0


	//----- nvinfo : EIATTR_EXIT_INSTR_OFFSETS
	.align		4
.L_1311:
        /*0528*/ 	.byte	0x04, 0x1c
        /*052a*/ 	.short	(.L_1313 - .L_1312)


	//   ....[0]....
.L_1312:
        /*052c*/ 	.word	0x000080f0


	//   ....[1]....
        /*0530*/ 	.word	0x00008780


	//----- nvinfo : EIATTR_MAX_THREADS
	.align		4
.L_1313:
        /*0534*/ 	.byte	0x04, 0x05
        /*0536*/ 	.short	(.L_1315 - .L_1314)
.L_1314:
        /*0538*/ 	.word	0x00000080
        /*053c*/ 	.word	0x00000001
        /*0540*/ 	.word	0x00000001


	//----- nvinfo : EIATTR_CRS_STACK_SIZE
	.align		4
.L_1315:
        /*0544*/ 	.byte	0x04, 0x1e
        /*0546*/ 	.short	(.L_1317 - .L_1316)
.L_1316:
        /*0548*/ 	.word	0x00000000


	//----- nvinfo : EIATTR_CBANK_PARAM_SIZE
	.align		4
.L_1317:
        /*054c*/ 	.byte	0x03, 0x19
        /*054e*/ 	.short	0x01f0


	//----- nvinfo : EIATTR_PARAM_CBANK
	.align		4
        /*0550*/ 	.byte	0x04, 0x0a
        /*0552*/ 	.short	(.L_1319 - .L_1318)
	.align		4
.L_1318:
        /*0554*/ 	.word	index@(.nv.constant0._Z25selective_scan_bwd_kernelI32Selective_Scan_bwd_kernel_traitsILi128ELi16ELb1ELb0ELb0ELb0ELb0EN3c104HalfENS1_7complexIfEEEEv12SSMParamsBwd)
        /*0558*/ 	.short	0x0210
        /*055a*/ 	.short	0x01f0


	//----- nvinfo : EIATTR_SW_WAR
	.align		4
.L_1319:
        /*055c*/ 	.byte	0x04, 0x36
        /*055e*/ 	.short	(.L_1321 - .L_1320)
.L_1320:
        /*0560*/ 	.word	0x00000008
.L_1321:


//--------------------- .nv.info._Z25selective_scan_bwd_kernelI32Selective_Scan_bwd_kernel_traitsILi128ELi16ELb1ELb0ELb0ELb0ELb1EN3c104HalfENS1_7complexIfEEEEv12SSMParamsBwd --------------------------
	.section	.nv.info._Z25selective_scan_bwd_kernelI32Selective_Scan_bwd_kernel_traitsILi128ELi16ELb1ELb0ELb0ELb0ELb1EN3c104HalfENS1_7complexIfEEEEv12SSMParamsBwd,"",@"SHT_CUDA_INFO"
	.sectionflags	@""
	.align	4


	//----- nvinfo : EIATTR_CUDA_API_VERSION
	.align		4
        /*0000*/ 	.byte	0x04, 0x37
        /*0002*/ 	.short	(.L_1323 - .L_1322)
.L_1322:
        /*0004*/ 	.word	0x00000082


	//----- nvinfo : EIATTR_KPARAM_INFO
	.align		4
.L_1323:
        /*0008*/ 	.byte	0x04, 0x17
        /*000a*/ 	.short	(.L_1325 - .L_1324)
.L_1324:
        /*000c*/ 	.word	0x00000000
        /*0010*/ 	.short	0x0000
        /*0012*/ 	.short	0x0000
        /*0014*/ 	.byte	0x00, 0xf0, 0xc1, 0x07


	//----- nvinfo : EIATTR_SPARSE_MMA_MASK
	.align		4
.L_1325:
        /*0018*/ 	.byte	0x03, 0x50
        /*001a*/ 	.short	0x0000


	//----- nvinfo : EIATTR_MAXREG_COUNT
	.align		4
        /*001c*/ 	.byte	0x03, 0x1b
        /*001e*/ 	.short	0x00ff


	//----- nvinfo : EIATTR_NUM_BARRIERS
	.align		4
        /*0020*/ 	.byte	0x02, 0x4c
        /*0022*/ 	.byte	0x01
	.zero		1


	//----- nvinfo : EIATTR_MERCURY_ISA_VERSION
	.align		4
        /*0024*/ 	.byte	0x03, 0x5f
        /*0026*/ 	.short	0x0101


	//----- nvinfo : EIATTR_COOP_GROUP_MASK_REGIDS
	.align		4
        /*0028*/ 	.byte	0x04, 0x29
        /*002a*/ 	.short	(.L_1327 - .L_1326)


	//   ....[0]....
.L_1326:
        /*002c*/ 	.word	0xffffffff


	//   ....[1]....
        /*0030*/ 	.word	0xffffffff


	//   ....[2]....
        /*0034*/ 	.word	0xffffffff


	//   ....[3]....
        /*0038*/ 	.word	0xffffffff


	//   ....[4]....
        /*003c*/ 	.word	0xffffffff


	//   ....[5]....
        /*0040*/ 	.word	0xffffffff


	//   ....[6]....
        /*0044*/ 	.word	0xffffffff


	//   ....[7]....
        /*0048*/ 	.word	0xffffffff


	//   ....[8]....
        /*004c*/ 	.word	0xffffffff


	//   ....[9]....
        /*0050*/ 	.word	0xffffffff


	//   ....[10]....
        /*0054*/ 	.word	0xffffffff


	//   ....[11]....
        /*0058*/ 	.word	0xffffffff


	//   ....[12]....
        /*005c*/ 	.word	0xffffffff


	//   ....[13]....
        /*0060*/ 	.word	0xffffffff


	//   ....[14]....
        /*0064*/ 	.word	0xffffffff


	//   ....[15]....
        /*0068*/ 	.word	0xffffffff


	//   ....[16]....
        /*006c*/ 	.word	0xffffffff


	//   ....[17]....
        /*0070*/ 	.word	0xffffffff


	//   ....[18]....
        /*0074*/ 	.word	0xffffffff


	//   ....[19]....
        /*0078*/ 	.word	0xffffffff


	//   ....[20]....
        /*007c*/ 	.word	0xffffffff


	//   ....[21]....
        /*0080*/ 	.word	0xffffffff


	//   ....[22]....
        /*0084*/ 	.word	0xffffffff


	//   ....[23]....
        /*0088*/ 	.word	0xffffffff


	//   ....[24]....
        /*008c*/ 	.word	0xffffffff


	//   ....[25]....
        /*0090*/ 	.word	0xffffffff


	//   ....[26]....
        /*0094*/ 	.word	0xffffffff


	//   ....[27]....
        /*0098*/ 	.word	0xffffffff


	//   ....[28]....
        /*009c*/ 	.word	0xffffffff


	//   ....[29]....
        /*00a0*/ 	.word	0xffffffff


	//   ....[30]....
        /*00a4*/ 	.word	0xffffffff


	//   ....[31]....
        /*00a8*/ 	.word	0xffffffff


	//   ....[32]....
        /*00ac*/ 	.word	0xffffffff


	//   ....[33]....
        /*00b0*/ 	.word	0xffffffff


	//   ....[34]....
        /*00b4*/ 	.word	0xffffffff


	//   ....[35]....
        /*00b8*/ 	.word	0xffffffff


	//   ....[36]....
        /*00bc*/ 	.word	0xffffffff


	//   ....[37]....
        /*00c0*/ 	.word	0xffffffff


	//   ....[38]....
        /*00c4*/ 	.word	0xffffffff


	//   ....[39]....
        /*00c8*/ 	.word	0xffffffff


	//   ....[40]....
        /*00cc*/ 	.word	0xffffffff


	//   ....[41]....
        /*00d0*/ 	.word	0xffffffff


	//   ....[42]....
        /*00d4*/ 	.word	0xffffffff


	//   ....[43]....
        /*00d8*/ 	.word	0xffffffff


	//   ....[44]....
        /*00dc*/ 	.word	0xffffffff


	//   ....[45]....
        /*00e0*/ 	.word	0xffffffff


	//   ....[46]....
        /*00e4*/ 	.word	0xffffffff


	//   ....[47]....
        /*00e8*/ 	.word	0xffffffff


	//   ....[48]....
        /*00ec*/ 	.word	0xffffffff


	//   ....[49]....
        /*00f0*/ 	.word	0xffffffff


	//   ....[50]....
        /*00f4*/ 	.word	0xffffffff


	//   ....[51]....
        /*00f8*/ 	.word	0xffffffff


	//   ....[52]....
        /*00fc*/ 	.word	0xffffffff


	//   ....[53]....
        /*0100*/ 	.word	0xffffffff


	//   ....[54]....
        /*0104*/ 	.word	0xffffffff


	//   ....[55]....
        /*0108*/ 	.word	0xffffffff


	//   ....[56]....
        /*010c*/ 	.word	0xffffffff


	//   ....[57]....
        /*0110*/ 	.word	0xffffffff


	//   ....[58]....
        /*0114*/ 	.word	0xffffffff


	//   ....[59]....
        /*0118*/ 	.word	0xffffffff


	//   ....[60]....
        /*011c*/ 	.word	0xffffffff


	//   ....[61]....
        /*0120*/ 	.word	0xffffffff


	//   ....[62]....
        /*0124*/ 	.word	0xffffffff


	//   ....[63]....
        /*0128*/ 	.word	0xffffffff


	//   ....[64]....
        /*012c*/ 	.word	0xffffffff


	//   ....[65]....
        /*0130*/ 	.word	0xffffffff


	//   ....[66]....
        /*0134*/ 	.word	0xffffffff


	//   ....[67]....
        /*0138*/ 	.word	0xffffffff


	//   ....[68]....
        /*013c*/ 	.word	0xffffffff


	//   ....[69]....
        /*0140*/ 	.word	0xffffffff


	//   ....[70]....
        /*0144*/ 	.word	0xffffffff


	//   ....[71]....
        /*0148*/ 	.word	0xffffffff


	//   ....[72]....
        /*014c*/ 	.word	0xffffffff


	//   ....[73]....
        /*0150*/ 	.word	0xffffffff


	//   ....[74]....
        /*0154*/ 	.word	0xffffffff


	//   ....[75]....
        /*0158*/ 	.word	0xffffffff


	//   ....[76]....
        /*015c*/ 	.word	0xffffffff


	//   ....[77]....
        /*0160*/ 	.word	0xffffffff


	//   ....[78]....
        /*0164*/ 	.word	0xffffffff


	//   ....[79]....
        /*0168*/ 	.word	0xffffffff


	//   ....[80]....
        /*016c*/ 	.word	0xffffffff


	//   ....[81]....
        /*0170*/ 	.word	0xffffffff


	//   ....[82]....
        /*0174*/ 	.word	0xffffffff


	//   ....[83]....
        /*0178*/ 	.word	0xffffffff


	//   ....[84]....
        /*017c*/ 	.word	0xffffffff


	//   ....[85]....
        /*0180*/ 	.word	0xffffffff


	//   ....[86]....
        /*0184*/ 	.word	0xffffffff


	//   ....[87]....
        /*0188*/ 	.word	0xffffffff


	//   ....[88]....
        /*018c*/ 	.word	0xffffffff


	//   ....[89]....
        /*0190*/ 	.word	0xffffffff


	//   ....[90]....
        /*0194*/ 	.word	0xffffffff


	//   ....[91]....
        /*0198*/ 	.word	0xffffffff


	//   ....[92]....
        /*019c*/ 	.word	0xffffffff


	//   ....[93]....
        /*01a0*/ 	.word	0xffffffff


	//   ....[94]....
        /*01a4*/ 	.word	0xffffffff


	//   ....[95]....
        /*01a8*/ 	.word	0xffffffff


	//   ....[96]....
        /*01ac*/ 	.word	0xffffffff


	//   ....[97]....
        /*01b0*/ 	.word	0xffffffff


	//   ....[98]....
        /*01b4*/ 	.word	0xffffffff


	//   ....[99]....
        /*01b8*/ 	.word	0x05000053


	//   ....[100]....
        /*01bc*/ 	.word	0x05000053


	//   ....[101]....
        /*01c0*/ 	.word	0x05000053


	//   ....[102]....
        /*01c4*/ 	.word	0x05000053


	//   ....[103]....
        /*01c8*/ 	.word	0x05000053


	//   ....[104]....
        /*01cc*/ 	.word	0x05000053


	//   ....[105]....
        /*01d0*/ 	.word	0x05000053


	//   ....[106]....
        /*01d4*/ 	.word	0x05000053


	//   ....[107]....
        /*01d8*/ 	.word	0x05000053


	//   ....[108]....
        /*01dc*/ 	.word	0x05000053


	//   ....[109]....
        /*01e0*/ 	.word	0x05000053


	//   ....[110]....
        /*01e4*/ 	.word	0x05000053


	//   ....[111]....
        /*01e8*/ 	.word	0x05000053


	//   ....[112]....
        /*01ec*/ 	.word	0x05000053


	//   ....[113]....
        /*01f0*/ 	.word	0x05000053


	//   ....[114]....
        /*01f4*/ 	.word	0x05000053


	//   ....[115]....
        /*01f8*/ 	.word	0x05000053


	//   ....[116]....
        /*01fc*/ 	.word	0x05000053


	//   ....[117]....
        /*0200*/ 	.word	0x05000053


	//   ....[118]....
        /*0204*/ 	.word	0x05000053


	//   ....[119]....
        /*0208*/ 	.word	0x05000053


	//   ....[120]....
        /*020c*/ 	.word	0x05000053


	//   ....[121]....
        /*0210*/ 	.word	0x05000053


	//   ....[122]....
        /*0214*/ 	.word	0x05000053


	//   ....[123]....
        /*0218*/ 	.word	0x05000053


	//   ....[124]....
        /*021c*/ 	.word	0x05000053


	//   ....[125]....
        /*0220*/ 	.word	0x05000053


	//   ....[126]....
        /*0224*/ 	.word	0x05000053


	//   ....[127]....
        /*0228*/ 	.word	0x05000053


	//   ....[128]....
        /*022c*/ 	.word	0x05000053


	//   ....[129]....
        /*0230*/ 	.word	0x05000053


	//   ....[130]....
        /*0234*/ 	.word	0x05000053


	//   ....[131]....
        /*0238*/ 	.word	0x05000053


	//   ....[132]....
        /*023c*/ 	.word	0x05000053


	//   ....[133]....
        /*0240*/ 	.word	0x05000053


	//   ....[134]....
        /*0244*/ 	.word	0x05000053


	//   ....[135]....
        /*0248*/ 	.word	0x05000053


	//   ....[136]....
        /*024c*/ 	.word	0x05000053


	//   ....[137]....
        /*0250*/ 	.word	0x05000053


	//   ....[138]....
        /*0254*/ 	.word	0x05000053


	//   ....[139]....
        /*0258*/ 	.word	0x05000053


	//   ....[140]....
        /*025c*/ 	.word	0x05000053


	//   ....[141]....
        /*0260*/ 	.word	0x05000053


	//   ....[142]....
        /*0264*/ 	.word	0x05000053


	//   ....[143]....
        /*0268*/ 	.word	0x05000053


	//   ....[144]....
        /*026c*/ 	.word	0x05000053


	//   ....[145]....
        /*0270*/ 	.word	0x05000053


	//   ....[146]....
        /*0274*/ 	.word	0x05000053


	//   ....[147]....
        /*0278*/ 	.word	0x05000053


	//   ....[148]....
        /*027c*/ 	.word	0x05000053


	//   ....[149]....
        /*0280*/ 	.word	0x05000053


	//   ....[150]....
        /*0284*/ 	.word	0x05000053


	//   ....[151]....
        /*0288*/ 	.word	0x05000053


	//   ....[152]....
        /*028c*/ 	.word	0x05000053


	//   ....[153]....
        /*0290*/ 	.word	0x05000053


	//   ....[154]....
        /*0294*/ 	.word	0x05000053


	//   ....[155]....
        /*0298*/ 	.word	0x05000053


	//   ....[156]....
        /*029c*/ 	.word	0x05000053


	//   ....[157]....
        /*02a0*/ 	.word	0x05000053


	//   ....[158]....
        /*02a4*/ 	.word	0x05000053


	//   ....[159]....
        /*02a8*/ 	.word	0x05000053


	//   ....[160]....
        /*02ac*/ 	.word	0x05000053


	//   ....[161]....
        /*02b0*/ 	.word	0x05000053


	//   ....[162]....
        /*02b4*/ 	.word	0x05000053


	//----- nvinfo : EIATTR_COOP_GROUP_INSTR_OFFSETS
	.align		4
.L_1327:
        /*02b8*/ 	.byte	0x04, 0x28
        /*02ba*/ 	.short	(.L_1329 - .L_1328)


	//   ....[0]....
.L_1328:
        /*02bc*/ 	.word	0x00000850


	//   ....[1]....
        /*02c0*/ 	.word	0x00000900


	//   ....[2]....
        /*02c4*/ 	.word	0x00000a80


	//   ....[3]....
        /*02c8*/ 	.word	0x00000bd0


	//   ....[4]....
        /*02cc*/ 	.word	0x00001400


	//   ....[5]....
        /*02d0*/ 	.word	0x00001d90


	//   ....[6]....
        /*02d4*/ 	.word	0x000021a0


	//   ....[7]....
        /*02d8*/ 	.word	0x00004400


	//   ....[8]....
        /*02dc*/ 	.word	0x00004420


	//   ....[9]....
        /*02e0*/ 	.word	0x00004430


	//   ....[10]....
        /*02e4*/ 	.word	0x00004440


	//   ....[11]....
        /*02e8*/ 	.word	0x000044e0


	//   ....[12]....
        /*02ec*/ 	.word	0x00004510


	//   ....[13]....
        /*02f0*/ 	.word	0x00004530


	//   ....[14]....
        /*02f4*/ 	.word	0x00004540


	//   ....[15]....
        /*02f8*/ 	.word	0x00004600


	//   ....[16]....
        /*02fc*/ 	.word	0x00004620


	//   ....[17]....
        /*0300*/ 	.word	0x00004630


	//   ....[18]....
        /*0304*/ 	.word	0x00004640


	//   ....[19]....
        /*0308*/ 	.word	0x000046e0


	//   ....[20]....
        /*030c*/ 	.word	0x00004710


	//   ....[21]....
        /*0310*/ 	.word	0x00004730


	//   ....[22]....
        /*0314*/ 	.word	0x00004740


	//   ....[23]....
        /*0318*/ 	.word	0x000047e0


	//   ....[24]....
        /*031c*/ 	.word	0x00004810


	//   ....[25]....
        /*0320*/ 	.word	0x00004820


	//   ....[26]....
        /*0324*/ 	.word	0x00004830


	//   ....[27]....
        /*0328*/ 	.word	0x000049a0


	//   ....[28]....
        /*032c*/ 	.word	0x000049b0


	//   ....[29]....
        /*0330*/ 	.word	0x000049c0


	//   ....[30]....
        /*0334*/ 	.word	0x000049d0


	//   ....[31]....
        /*0338*/ 	.word	0x000049e0


	//   ....[32]....
        /*033c*/ 	.word	0x000049f0


	//   ....[33]....
        /*0340*/ 	.word	0x00004a00


	//   ....[34]....
        /*0344*/ 	.word	0x00004a10


	//   ....[35]....
        /*0348*/ 	.word	0x00005f70


	//   ....[36]....
        /*034c*/ 	.word	0x00005f80


	//   ....[37]....
        /*0350*/ 	.word	0x00005f90


	//   ....[38]....
        /*0354*/ 	.word	0x00005fa0


	//   ....[39]....
        /*0358*/ 	.word	0x000060c0


	//   ....[40]....
        /*035c*/ 	.word	0x000060d0


	//   ....[41]....
        /*0360*/ 	.word	0x000060e0


	//   ....[42]....
        /*0364*/ 	.word	0x000060f0


	//   ....[43]....
        /*0368*/ 	.word	0x00006210


	//   ....[44]....
        /*036c*/ 	.word	0x00006220


	//   ....[45]....
        /*0370*/ 	.word	0x00006230


	//   ....[46]....
        /*0374*/ 	.word	0x00006240


	//   ....[47]....
        /*0378*/ 	.word	0x00006360


	//   ....[48]....
        /*037c*/ 	.word	0x00006370


	//   ....[49]....
        /*0380*/ 	.word	0x00006380


	//   ....[50]....
        /*0384*/ 	.word	0x00006390


	//   ....[51]....
        /*0388*/ 	.word	0x000064b0


	//   ....[52]....
        /*038c*/ 	.word	0x000064c0


	//   ....[53]....
        /*0390*/ 	.word	0x000064d0


	//   ....[54]....
        /*0394*/ 	.word	0x000064e0


	//   ....[55]....
        /*0398*/ 	.word	0x00006600


	//   ....[56]....
        /*039c*/ 	.word	0x00006610


	//   ....[57]....
        /*03a0*/ 	.word	0x00006620


	//   ....[58]....
        /*03a4*/ 	.word	0x00006630


	//   ....[59]....
        /*03a8*/ 	.word	0x00006640


	//   ....[60]....
        /*03ac*/ 	.word	0x00006650


	//   ....[61]....
        /*03b0*/ 	.word	0x00006660


	//   ....[62]....
        /*03b4*/ 	.word	0x000066a0


	//   ....[63]....
        /*03b8*/ 	.word	0x000066e0


	//   ....[64]....
        /*03bc*/ 	.word	0x000066f0


	//   ....[65]....
        /*03c0*/ 	.word	0x00006700


	//   ....[66]....
        /*03c4*/ 	.word	0x00006710


	//   ....[67]....
        /*03c8*/ 	.word	0x00007d20


	//   ....[68]....
        /*03cc*/ 	.word	0x00007d60


	//   ....[69]....
        /*03d0*/ 	.word	0x00007da0


	//   ....[70]....
        /*03d4*/ 	.word	0x00007de0


	//   ....[71]....
        /*03d8*/ 	.word	0x00007f00


	//   ....[72]....
        /*03dc*/ 	.word	0x00007f40


	//   ....[73]....
        /*03e0*/ 	.word	0x00007f80


	//   ....[74]....
        /*03e4*/ 	.word	0x00007fc0


	//   ....[75]....
        /*03e8*/ 	.word	0x000080d0


	//   ....[76]....
        /*03ec*/ 	.word	0x00008110


	//   ....[77]....
        /*03f0*/ 	.word	0x00008150


	//   ....[78]....
        /*03f4*/ 	.word	0x00008190


	//   ....[79]....
        /*03f8*/ 	.word	0x000082a0


	//   ....[80]....
        /*03fc*/ 	.word	0x000082e0


	//   ....[81]....
        /*0400*/ 	.word	0x00008320


	//   ....[82]....
        /*0404*/ 	.word	0x00008360


	//   ....[83]....
        /*0408*/ 	.word	0x000084b0


	//   ....[84]....
        /*040c*/ 	.word	0x000084f0


	//   ....[85]....
        /*0410*/ 	.word	0x00008530


	//   ....[86]....
        /*0414*/ 	.word	0x00008570


	//   ....[87]....
        /*0418*/ 	.word	0x00008bc0


	//   ....[88]....
        /*041c*/ 	.word	0x00008ee0


	//   ....[89]....
        /*0420*/ 	.word	0x00008ff0


	//   ....[90]....
        /*0424*/ 	.word	0x00009030


	//   ....[91]....
        /*0428*/ 	.word	0x00009090


	//   ....[92]....
        /*042c*/ 	.word	0x000090f0


	//   ....[93]....
        /*0430*/ 	.word	0x00009120


	//   ....[94]....
        /*0434*/ 	.word	0x00009280


	//   ....[95]....
        /*0438*/ 	.word	0x000092c0


	//   ....[96]....
        /*043c*/ 	.word	0x00009330


	//   ....[97]....
        /*0440*/ 	.word	0x00009380


	//   ....[98]....
        /*0444*/ 	.word	0x000093a0


	//   ....[99]....
        /*0448*/ 	.word	0x00009be0


	//   ....[100]....
        /*044c*/ 	.word	0x00009c30


	//   ....[101]....
        /*0450*/ 	.word	0x00009c80


	//   ....[102]....
        /*0454*/ 	.word	0x00009cd0


	//   ....[103]....
        /*0458*/ 	.word	0x00009de0


	//   ....[104]....
        /*045c*/ 	.word	0x00009e30


	//   ....[105]....
        /*0460*/ 	.word	0x00009e80


	//   ....[106]....
        /*0464*/ 	.word	0x00009ed0


	//   ....[107]....
        /*0468*/ 	.word	0x00009fe0


	//   ....[108]....
        /*046c*/ 	.word	0x0000a030


	//   ....[109]....
        /*0470*/ 	.word	0x0000a080


	//   ....[110]....
        /*0474*/ 	.word	0x0000a0d0


	//   ....[111]....
        /*0478*/ 	.word	0x0000a1e0


	//   ....[112]....
        /*047c*/ 	.word	0x0000a230


	//   ....[113]....
        /*0480*/ 	.word	0x0000a280


	//   ....[114]....
        /*0484*/ 	.word	0x0000a2d0


	//   ....[115]....
        /*0488*/ 	.word	0x0000a3e0


	//   ....[116]....
        /*048c*/ 	.word	0x0000a430


	//   ....[117]....
        /*0490*/ 	.word	0x0000a480


	//   ....[118]....
        /*0494*/ 	.word	0x0000a4d0


	//   ....[119]....
        /*0498*/ 	.word	0x0000a560


	//   ....[120]....
        /*049c*/ 	.word	0x0000a600


	//   ....[121]....
        /*04a0*/ 	.word	0x0000a6a0


	//   ....[122]....
        /*04a4*/ 	.word	0x0000a740


	//   ....[123]....
        /*04a8*/ 	.word	0x0000a7e0


	//   ....[124]....
        /*04ac*/ 	.word	0x0000a890


	//   ....[125]....
        /*04b0*/ 	.word	0x0000a8f0


	//   ....[126]....
        /*04b4*/ 	.word	0x0000a940


	//   ....[127]....
        /*04b8*/ 	.word	0x0000a970


	//   ....[128]....
        /*04bc*/ 	.word	0x0000a9d0


	//   ....[129]....
        /*04c0*/ 	.word	0x0000aa20


	//   ....[130]....
        /*04c4*/ 	.word	0x0000aa70


	//   ....[131]....
        /*04c8*/ 	.word	0x0000ab00


	//   ....[132]....
        /*04cc*/ 	.word	0x0000ab50


	//   ....[133]....
        /*04d0*/ 	.word	0x0000aba0


	//   ....[134]....
        /*04d4*/ 	.word	0x0000abf0


	//   ....[135]....
        /*04d8*/ 	.word	0x0000ac80


	//   ....[136]....
        /*04dc*/ 	.word	0x0000ad10


	//   ....[137]....
        /*04e0*/ 	.word	0x0000ad60


	//   ....[138]....
        /*04e4*/ 	.word	0x0000adb0


	//   ....[139]....
        /*04e8*/ 	.word	0x0000ae40


	//   ....[140]....
        /*04ec*/ 	.word	0x0000aed0


	//   ....[141]....
        /*04f0*/ 	.word	0x0000af20


	//   ....[142]....
        /*04f4*/ 	.word	0x0000af70


	//   ....[143]....
        /*04f8*/ 	.word	0x0000b000


	//   ....[144]....
        /*04fc*/ 	.word	0x0000b090


	//   ....[145]....
        /*0500*/ 	.word	0x0000b0e0


	//   ....[146]....
        /*0504*/ 	.word	0x0000b130


	//   ....[147]....
        /*0508*/ 	.word	0x0000b1c0


	//   ....[148]....
        /*050c*/ 	.word	0x0000b250


	//   ....[149]....
        /*0510*/ 	.word	0x0000b2a0


	//   ....[150]....
        /*0514*/ 	.word	0x0000b2f0


	//   ....[151]....
        /*0518*/ 	.word	0x0000b380


	//   ....[152]....
        /*051c*/ 	.word	0x0000b430


	//   ....[153]....
        /*0520*/ 	.word	0x0000b490


	//   ....[154]....
        /*0524*/ 	.word	0x0000b520


	//   ....[155]....
        /*0528*/ 	.word	0x0000b570


	//   ....[156]....
        /*052c*/ 	.word	0x0000b5c0


	//   ....[157]....
        /*0530*/ 	.word	0x0000b610


	//   ....[158]....
        /*0534*/ 	.word	0x0000b660


	//   ....[159]....
        /*0538*/ 	.word	0x0000b6b0


	//   ....[160]....
        /*053c*/ 	.word	0x0000b700


	//   ....[161]....
        /*0540*/ 	.word	0x0000b750


	//   ....[162]....
        /*0544*/ 	.word	0x0000b7a0


	//----- nvinfo : EIATTR_EXIT_INSTR_OFFSETS
	.align		4
.L_1329:
        /*0548*/ 	.byte	0x04, 0x1c
        /*054a*/ 	.short	(.L_1331 - .L_1330)


	//   ....[0]....
.L_1330:
        /*054c*/ 	.word	0x000094f0


	//   ....[1]....
        /*0550*/ 	.word	0x00009b80


	//----- nvinfo : EIATTR_MAX_THREADS
	.align		4
.L_1331:
        /*0554*/ 	.byte	0x04, 0x05
        /*0556*/ 	.short	(.L_1333 - .L_1332)
.L_1332:
        /*0558*/ 	.word	0x00000080
        /*055c*/ 	.word	0x00000001
        /*0560*/ 	.word	0x00000001


	//----- nvinfo : EIATTR_CRS_STACK_SIZE
	.align		4
.L_1333:
        /*0564*/ 	.byte	0x04, 0x1e
        /*0566*/ 	.short	(.L_1335 - .L_1334)
.L_1334:
        /*0568*/ 	.word	0x00000000


	//----- nvinfo : EIATTR_CBANK_PARAM_SIZE
	.align		4
.L_1335:
        /*056c*/ 	.byte	0x03, 0x19
        /*056e*/ 	.short	0x01f0


	//----- nvinfo : EIATTR_PARAM_CBANK
	.align		4
        /*0570*/ 	.byte	0x04, 0x0a
        /*0572*/ 	.short	(.L_1337 - .L_1336)
	.align		4
.L_1336:
        /*0574*/ 	.word	index@(.nv.constant0._Z25selective_scan_bwd_kernelI32Selective_Scan_bwd_kernel_traitsILi128ELi16ELb1ELb0ELb0ELb0ELb1EN3c104HalfENS1_7complexIfEEEEv12SSMParamsBwd)
        /*0578*/ 	.short	0x0210
        /*057a*/ 	.short	0x01f0


	//----- nvinfo : EIATTR_SW_WAR
	.align		4
.L_1337:
        /*057c*/ 	.byte	0x04, 0x36
        /*057e*/ 	.short	(.L_1339 - .L_1338)
.L_1338:
        /*0580*/ 	.word	0x00000008
.L_1339:


//--------------------- .nv.info._Z25selective_scan_bwd_kernelI32Selective_Scan_bwd_kernel_traitsILi128ELi16ELb1ELb0ELb0ELb1ELb0EN3c104HalfENS1_7complexIfEEEEv12SSMParamsBwd --------------------------
	.section	.nv.info._Z25selective_scan_bwd_kernelI32Selective_Scan_bwd_kernel_traitsILi128ELi16ELb1ELb0ELb0ELb1ELb0EN3c104HalfENS1_7complexIfEEEEv12SSMParamsBwd,"",@"SHT_CUDA_INFO"
	.sectionflags	@""
	.align	4


	//----- nvinfo : EIATTR_CUDA_API_VERSION
	.align		4
        /*0000*/ 	.byte	0x04, 0x37
        /*0002*/ 	.short	(.L_1341 - .L_1340)
.L_1340:
        /*0004*/ 	.word	0x00000082


	//----- nvinfo : EIATTR_KPARAM_INFO
	.align		4
.L_1341:
        /*0008*/ 	.byte	0x04, 0x17
        /*000a*/ 	.short	(.L_1343 - .L_1342)
.L_1342:
        /*000c*/ 	.word	0x00000000
        /*0010*/ 	.short	0x0000
        /*0012*/ 	.short	0x0000
        /*0014*/ 	.byte	0x00, 0xf0, 0xc1, 0x07


	//----- nvinfo : EIATTR_SPARSE_MMA_MASK
	.align		4
.L_1343:
        /*0018*/ 	.byte	0x03, 0x50
        /*001a*/ 	.short	0x0000


	//----- nvinfo : EIATTR_MAXREG_COUNT
	.align		4
        /*001c*/ 	.byte	0x03, 0x1b
        /*001e*/ 	.short	0x00ff


	//----- nvinfo : EIATTR_NUM_BARRIERS
	.align		4
        /*0020*/ 	.byte	0x02, 0x4c
        /*0022*/ 	.byte	0x01
	.zero		1


	//----- nvinfo : EIATTR_MERCURY_ISA_VERSION
	.align		4
        /*0024*/ 	.byte	0x03, 0x5f
        /*0026*/ 	.short	0x0101


	//----- nvinfo : EIATTR_COOP_GROUP_MASK_REGIDS
	.align		4
        /*0028*/ 	.byte	0x04, 0x29
        /*002a*/ 	.short	(.L_1345 - .L_1344)


	//   ....[0]....
.L_1344:
        /*002c*/ 	.word	0xffffffff


	//   ....[1]....
        /*0030*/ 	.word	0xffffffff


	//   ....[2]....
        /*0034*/ 	.word	0xffffffff


	//   ....[3]....
        /*0038*/ 	.word	0xffffffff


	//   ....[4]....
        /*003c*/ 	.word	0xffffffff


	//   ....[5]....
        /*0040*/ 	.word	0xffffffff


	//   ....[6]....
        /*0044*/ 	.word	0xffffffff


	//   ....[7]....
        /*0048*/ 	.word	0xffffffff


	//   ....[8]....
        /*004c*/ 	.word	0xffffffff


	//   ....[9]....
        /*0050*/ 	.word	0xffffffff


	//   ....[10]....
        /*0054*/ 	.word	0xffffffff


	//   ....[11]....
        /*0058*/ 	.word	0xffffffff


	//   ....[12]....
        /*005c*/ 	.word	0xffffffff


	//   ....[13]....
        /*0060*/ 	.word	0xffffffff


	//   ....[14]....
        /*0064*/ 	.word	0xffffffff


	//   ....[15]....
        /*0068*/ 	.word	0xffffffff


	//   ....[16]....
        /*006c*/ 	.word	0xffffffff


	//   ....[17]....
        /*0070*/ 	.word	0xffffffff


	//   ....[18]....
        /*0074*/ 	.word	0xffffffff


	//   ....[19]....
        /*0078*/ 	.word	0xffffffff


	//   ....[20]....
        /*007c*/ 	.word	0xffffffff


	//   ....[21]....
        /*0080*/ 	.word	0xffffffff


	//   ....[22]....
        /*0084*/ 	.word	0xffffffff


	//   ....[23]....
        /*0088*/ 	.word	0xffffffff


	//   ....[24]....
        /*008c*/ 	.word	0xffffffff


	//   ....[25]....
        /*0090*/ 	.word	0xffffffff


	//   ....[26]....
        /*0094*/ 	.word	0xffffffff


	//   ....[27]....
        /*0098*/ 	.word	0xffffffff


	//   ....[28]....
        /*009c*/ 	.word	0xffffffff


	//   ....[29]....
        /*00a0*/ 	.word	0xffffffff


	//   ....[30]....
        /*00a4*/ 	.word	0xffffffff


	//   ....[31]....
        /*00a8*/ 	.word	0xffffffff


	//   ....[32]....
        /*00ac*/ 	.word	0xffffffff


	//   ....[33]....
        /*00b0*/ 	.word	0xffffffff


	//   ....[34]....
        /*00b4*/ 	.word	0xffffffff


	//   ....[35]....
        /*00b8*/ 	.word	0xffffffff


	//   ....[36]....
        /*00bc*/ 	.word	0xffffffff


	//   ....[37]....
        /*00c0*/ 	.word	0xffffffff


	//   ....[38]....
        /*00c4*/ 	.word	0xffffffff


	//   ....[39]....
        /*00c8*/ 	.word	0xffffffff


	//   ....[40]....
        /*00cc*/ 	.word	0xffffffff


	//   ....[41]....
        /*00d0*/ 	.word	0xffffffff


	//   ....[42]....
        /*00d4*/ 	.word	0xffffffff


	//   ....[43]....
        /*00d8*/ 	.word	0xffffffff


	//   ....[44]....
        /*00dc*/ 	.word	0xffffffff


	//   ....[45]....
        /*00e0*/ 	.word	0xffffffff


	//   ....[46]....
        /*00e4*/ 	.word	0xffffffff


	//   ....[47]....
        /*00e8*/ 	.word	0xffffffff


	//   ....[48]....
        /*00ec*/ 	.word	0xffffffff


	//   ....[49]....
        /*00f0*/ 	.word	0xffffffff


	//   ....[50]....
        /*00f4*/ 	.word	0xffffffff


	//   ....[51]....
        /*00f8*/ 	.word	0xffffffff


	//   ....[52]....
        /*00fc*/ 	.word	0xffffffff


	//   ....[53]....
        /*0100*/ 	.word	0xffffffff


	//   ....[54]....
        /*0104*/ 	.word	0xffffffff


	//   ....[55]....
        /*0108*/ 	.word	0xffffffff


	//   ....[56]....
        /*010c*/ 	.word	0xffffffff


	//   ....[57]....
        /*0110*/ 	.word	0xffffffff


	//   ....[58]....
        /*0114*/ 	.word	0xffffffff


	//   ....[59]....
        /*0118*/ 	.word	0xffffffff


	//   ....[60]....
        /*011c*/ 	.word	0xffffffff


	//   ....[61]....
        /*0120*/ 	.word	0xffffffff


	//   ....[62]....
        /*0124*/ 	.word	0xffffffff


	//   ....[63]....
        /*0128*/ 	.word	0xffffffff


	//   ....[64]....
        /*012c*/ 	.word	0xffffffff


	//   ....[65]....
        /*0130*/ 	.word	0xffffffff


	//   ....[66]....
        /*0134*/ 	.word	0xffffffff


	//   ....[67]....
        /*0138*/ 	.word	0xffffffff


	//   ....[68]....
        /*013c*/ 	.word	0xffffffff


	//   ....[69]....
        /*0140*/ 	.word	0xffffffff


	//   ....[70]....
        /*0144*/ 	.word	0xffffffff


	//   ....[71]....
        /*0148*/ 	.word	0xffffffff


	//   ....[72]....
        /*014c*/ 	.word	0xffffffff


	//   ....[73]....
        /*0150*/ 	.word	0xffffffff


	//   ....[74]....
        /*0154*/ 	.word	0xffffffff


	//   ....[75]....
        /*0158*/ 	.word	0xffffffff


	//   ....[76]....
        /*015c*/ 	.word	0xffffffff


	//   ....[77]....
        /*0160*/ 	.word	0xffffffff


	//   ....[78]....
        /*0164*/ 	.word	0xffffffff


	//   ....[79]....
        /*0168*/ 	.word	0xffffffff


	//   ....[80]....
        /*016c*/ 	.word	0xffffffff


	//   ....[81]....
        /*0170*/ 	.word	0xffffffff


	//   ....[82]....
        /*0174*/ 	.word	0xffffffff


	//   ....[83]....
        /*0178*/ 	.word	0xffffffff


	//   ....[84]....
        /*017c*/ 	.word	0xffffffff


	//   ....[85]....
        /*0180*/ 	.word	0xffffffff


	//   ....[86]....
        /*0184*/ 	.word	0xffffffff


	//   ....[87]....
        /*0188*/ 	.word	0xffffffff


	//   ....[88]....
        /*018c*/ 	.word	0xffffffff


	//   ....[89]....
        /*0190*/ 	.word	0xffffffff


	//   ....[90]....
        /*0194*/ 	.word	0xffffffff


	//   ....[91]....
        /*0198*/ 	.word	0xffffffff


	//   ....[92]....
        /*019c*/ 	.word	0xffffffff


	//   ....[93]....
        /*01a0*/ 	.word	0xffffffff


	//   ....[94]....
        /*01a4*/ 	.word	0xffffffff


	//   ....[95]....
        /*01a8*/ 	.word	0xffffffff


	//   ....[96]....
        /*01ac*/ 	.word	0x05000053


	//   ....[97]....
        /*01b0*/ 	.word	0x05000053


	//   ....[98]....
        /*01b4*/ 	.word	0x05000053


	//   ....[99]....
        /*01b8*/ 	.word	0x05000053


	//   ....[100]....
        /*01bc*/ 	.word	0x05000053


	//   ....[101]....
        /*01c0*/ 	.word	0x05000053


	//   ....[102]....
        /*01c4*/ 	.word	0x05000053


	//   ....[103]....
        /*01c8*/ 	.word	0x05000053


	//   ....[104]....
        /*01cc*/ 	.word	0x05000053


	//   ....[105]....
        /*01d0*/ 	.word	0x05000053


	//   ....[106]....
        /*01d4*/ 	.word	0x05000053


	//   ....[107]....
        /*01d8*/ 	.word	0x05000053


	//   ....[108]....
        /*01dc*/ 	.word	0x05000053


	//   ....[109]....
        /*01e0*/ 	.word	0x05000053


	//   ....[110]....
        /*01e4*/ 	.word	0x05000053


	//   ....[111]....
        /*01e8*/ 	.word	0x05000053


	//   ....[112]....
        /*01ec*/ 	.word	0x05000053


	//   ....[113]....
        /*01f0*/ 	.word	0x05000053


	//   ....[114]....
        /*01f4*/ 	.word	0x05000053


	//   ....[115]....
        /*01f8*/ 	.word	0x05000053


	//   ....[116]....
        /*01fc*/ 	.word	0x05000053


	//   ....[117]....
        /*0200*/ 	.word	0x05000053


	//   ....[118]....
        /*0204*/ 	.word	0x05000053


	//   ....[119]....
        /*0208*/ 	.word	0x05000053


	//   ....[120]....
        /*020c*/ 	.word	0x05000053


	//   ....[121]....
        /*0210*/ 	.word	0x05000053


	//   ....[122]....
        /*0214*/ 	.word	0x05000053


	//   ....[123]....
        /*0218*/ 	.word	0x05000053


	//   ....[124]....
        /*021c*/ 	.word	0x05000053


	//   ....[125]....
        /*0220*/ 	.word	0x05000053


	//   ....[126]....
        /*0224*/ 	.word	0x05000053


	//   ....[127]....
        /*0228*/ 	.word	0x05000053


	//   ....[128]....
        /*022c*/ 	.word	0x05000053


	//   ....[129]....
        /*0230*/ 	.word	0x05000053


	//   ....[130]....
        /*0234*/ 	.word	0x05000053


	//   ....[131]....
        /*0238*/ 	.word	0x05000053


	//   ....[132]....
        /*023c*/ 	.word	0x05000053


	//   ....[133]....
        /*0240*/ 	.word	0x05000053


	//   ....[134]....
        /*0244*/ 	.word	0x05000053


	//   ....[135]....
        /*0248*/ 	.word	0x05000053


	//   ....[136]....
        /*024c*/ 	.word	0x05000053


	//   ....[137]....
        /*0250*/ 	.word	0x05000053


	//   ....[138]....
        /*0254*/ 	.word	0x05000053


	//   ....[139]....
        /*0258*/ 	.word	0x05000053


	//   ....[140]....
        /*025c*/ 	.word	0x05000053


	//   ....[141]....
        /*0260*/ 	.word	0x05000053


	//   ....[142]....
        /*0264*/ 	.word	0x05000053


	//   ....[143]....
        /*0268*/ 	.word	0x05000053


	//   ....[144]....
        /*026c*/ 	.word	0x05000053


	//   ....[145]....
        /*0270*/ 	.word	0x05000053


	//   ....[146]....
        /*0274*/ 	.word	0x05000053


	//   ....[147]....
        /*0278*/ 	.word	0x05000053


	//   ....[148]....
        /*027c*/ 	.word	0x05000053


	//   ....[149]....
        /*0280*/ 	.word	0x05000053


	//   ....[150]....
        /*0284*/ 	.word	0x05000053


	//   ....[151]....
        /*0288*/ 	.word	0x05000053


	//   ....[152]....
        /*028c*/ 	.word	0x05000053


	//   ....[153]....
        /*0290*/ 	.word	0x05000053


	//   ....[154]....
        /*0294*/ 	.word	0x05000053


	//   ....[155]....
        /*0298*/ 	.word	0x05000053


	//   ....[156]....
        /*029c*/ 	.word	0x05000053


	//   ....[157]....
        /*02a0*/ 	.word	0x05000053


	//   ....[158]....
        /*02a4*/ 	.word	0x05000053


	//   ....[159]....
        /*02a8*/ 	.word	0x05000053


	//----- nvinfo : EIATTR_COOP_GROUP_INSTR_OFFSETS
	.align		4
.L_1345:
        /*02ac*/ 	.byte	0x04, 0x28
        /*02ae*/ 	.short	(.L_1347 - .L_1346)


	//   ....[0]....
.L_1346:
        /*02b0*/ 	.word	0x00000870


	//   ....[1]....
        /*02b4*/ 	.word	0x00000910


	//   ....[2]....
        /*02b8*/ 	.word	0x00000b30


	//   ....[3]....
        /*02bc*/ 	.word	0x00005260


	//   ....[4]....
        /*02c0*/ 	.word	0x00005280


	//   ....[5]....
        /*02c4*/ 	.word	0x00005290


	//   ....[6]....
        /*02c8*/ 	.word	0x000052a0


	//   ....[7]....
        /*02cc*/ 	.word	0x00005340


	//   ....[8]....
        /*02d0*/ 	.word	0x00005360


	//   ....[9]....
        /*02d4*/ 	.word	0x00005390


	//   ....[10]....
        /*02d8*/ 	.word	0x000053a0


	//   ....[11]....
        /*02dc*/ 	.word	0x00005460


	//   ....[12]....
        /*02e0*/ 	.word	0x00005480


	//   ....[13]....
        /*02e4*/ 	.word	0x00005490


	//   ....[14]....
        /*02e8*/ 	.word	0x000054a0


	//   ....[15]....
        /*02ec*/ 	.word	0x00005540


	//   ....[16]....
        /*02f0*/ 	.word	0x00005570


	//   ....[17]....
        /*02f4*/ 	.word	0x00005590


	//   ....[18]....
        /*02f8*/ 	.word	0x000055a0


	//   ....[19]....
        /*02fc*/ 	.word	0x00005640


	//   ....[20]....
        /*0300*/ 	.word	0x00005670


	//   ....[21]....
        /*0304*/ 	.word	0x00005680


	//   ....[22]....
        /*0308*/ 	.word	0x00005690


	//   ....[23]....
        /*030c*/ 	.word	0x00005800


	//   ....[24]....
        /*0310*/ 	.word	0x00005810


	//   ....[25]....
        /*0314*/ 	.word	0x00005820


	//   ....[26]....
        /*0318*/ 	.word	0x00005830


	//   ....[27]....
        /*031c*/ 	.word	0x00005840


	//   ....[28]....
        /*0320*/ 	.word	0x00005850


	//   ....[29]....
        /*0324*/ 	.word	0x00005860


	//   ....[30]....
        /*0328*/ 	.word	0x00005870


	//   ....[31]....
        /*032c*/ 	.word	0x00006dd0


	//   ....[32]....
        /*0330*/ 	.word	0x00006e00


	//   ....[33]....
        /*0334*/ 	.word	0x00006e10


	//   ....[34]....
        /*0338*/ 	.word	0x00006e20


	//   ....[35]....
        /*033c*/ 	.word	0x00006f40


	//   ....[36]....
        /*0340*/ 	.word	0x00006f50


	//   ....[37]....
        /*0344*/ 	.word	0x00006f60


	//   ....[38]....
        /*0348*/ 	.word	0x00006f70


	//   ....[39]....
        /*034c*/ 	.word	0x00007090


	//   ....[40]....
        /*0350*/ 	.word	0x000070a0


	//   ....[41]....
        /*0354*/ 	.word	0x000070b0


	//   ....[42]....
        /*0358*/ 	.word	0x000070c0


	//   ....[43]....
        /*035c*/ 	.word	0x000071e0


	//   ....[44]....
        /*0360*/ 	.word	0x000071f0


	//   ....[45]....
        /*0364*/ 	.word	0x00007200


	//   ....[46]....
        /*0368*/ 	.word	0x00007210


	//   ....[47]....
        /*036c*/ 	.word	0x00007330


	//   ....[48]....
        /*0370*/ 	.word	0x00007340


	//   ....[49]....
        /*0374*/ 	.word	0x00007350


	//   ....[50]....
        /*0378*/ 	.word	0x00007360


	//   ....[51]....
        /*037c*/ 	.word	0x00007480


	//   ....[52]....
        /*0380*/ 	.word	0x00007490


	//   ....[53]....
        /*0384*/ 	.word	0x000074a0


	//   ....[54]....
        /*0388*/ 	.word	0x000074b0


	//   ....[55]....
        /*038c*/ 	.word	0x000074c0


	//   ....[56]....
        /*0390*/ 	.word	0x000074d0


	//   ....[57]....
        /*0394*/ 	.word	0x000074e0


	//   ....[58]....
        /*0398*/ 	.word	0x00007520


	//   ....[59]....
        /*039c*/ 	.word	0x00007560


	//   ....[60]....
        /*03a0*/ 	.word	0x00007570


	//   ....[61]....
        /*03a4*/ 	.word	0x00007580


	//   ....[62]....
        /*03a8*/ 	.word	0x00007590


	//   ....[63]....
        /*03ac*/ 	.word	0x00008b90


	//   ....[64]....
        /*03b0*/ 	.word	0x00008bd0


	//   ....[65]....
        /*03b4*/ 	.word	0x00008c20


	//   ....[66]....
        /*03b8*/ 	.word	0x00008c60


	//   ....[67]....
        /*03bc*/ 	.word	0x00008d60


	//   ....[68]....
        /*03c0*/ 	.word	0x00008da0


	//   ....[69]....
        /*03c4*/ 	.word	0x00008e00


	//   ....[70]....
        /*03c8*/ 	.word	0x00008e40


	//   ....[71]....
        /*03cc*/ 	.word	0x00008f30


	//   ....[72]....
        /*03d0*/ 	.word	0x00008f70


	//   ....[73]....
        /*03d4*/ 	.word	0x00008fd0


	//   ....[74]....
        /*03d8*/ 	.word	0x00009010


	//   ....[75]....
        /*03dc*/ 	.word	0x00009100


	//   ....[76]....
        /*03e0*/ 	.word	0x00009140


	//   ....[77]....
        /*03e4*/ 	.word	0x000091a0


	//   ....[78]....
        /*03e8*/ 	.word	0x000091e0


	//   ....[79]....
        /*03ec*/ 	.word	0x00009310


	//   ....[80]....
        /*03f0*/ 	.word	0x00009370


	//   ....[81]....
        /*03f4*/ 	.word	0x000093b0


	//   ....[82]....
        /*03f8*/ 	.word	0x000093f0


	//   ....[83]....
        /*03fc*/ 	.word	0x000099f0


	//   ....[84]....
        /*0400*/ 	.word	0x0000a2a0


	//   ....[85]....
        /*0404*/ 	.word	0x0000a620


	//   ....[86]....
        /*0408*/ 	.word	0x0000a770


	//   ....[87]....
        /*040c*/ 	.word	0x0000a7b0


	//   ....[88]....
        /*0410*/ 	.word	0x0000a810


	//   ....[89]....
        /*0414*/ 	.word	0x0000a870


	//   ....[90]....
        /*0418*/ 	.word	0x0000a8a0


	//   ....[91]....
        /*041c*/ 	.word	0x0000aa00


	//   ....[92]....
        /*0420*/ 	.word	0x0000aa40


	//   ....[93]....
        /*0424*/ 	.word	0x0000aab0


	//   ....[94]....
        /*0428*/ 	.word	0x0000ab00


	//   ....[95]....
        /*042c*/ 	.word	0x0000ab20


	//   ....[96]....
        /*0430*/ 	.word	0x0000b360


	//   ....[97]....
        /*0434*/ 	.word	0x0000b3b0


	//   ....[98]....
        /*0438*/ 	.word	0x0000b400


	//   ....[99]....
        /*043c*/ 	.word	0x0000b450


	//   ....[100]....
        /*0440*/ 	.word	0x0000b560


	//   ....[101]....
        /*0444*/ 	.word	0x0000b5b0


	//   ....[102]....
        /*0448*/ 	.word	0x0000b600


	//   ....[103]....
        /*044c*/ 	.word	0x0000b650


	//   ....[104]....
        /*0450*/ 	.word	0x0000b760


	//   ....[105]....
        /*0454*/ 	.word	0x0000b7b0


	//   ....[106]....
        /*0458*/ 	.word	0x0000b800


	//   ....[107]....
        /*045c*/ 	.word	0x0000b850


	//   ....[108]....
        /*0460*/ 	.word	0x0000b960


	//   ....[109]....
        /*0464*/ 	.word	0x0000b9b0


	//   ....[110]....
        /*0468*/ 	.word	0x0000ba00


	//   ....[111]....
        /*046c*/ 	.word	0x0000ba50


	//   ....[112]....
        /*0470*/ 	.word	0x0000bb60


	//   ....[113]....
        /*0474*/ 	.word	0x0000bbb0


	//   ....[114]....
        /*0478*/ 	.word	0x0000bc00


	//   ....[115]....
        /*047c*/ 	.word	0x0000bc50


	//   ....[116]....
        /*0480*/ 	.word	0x0000bcf0


	//   ....[117]....
        /*0484*/ 	.word	0x0000bd90


	//   ....[118]....
        /*0488*/ 	.word	0x0000be30


	//   ....[119]....
        /*048c*/ 	.word	0x0000bed0


	//   ....[120]....
        /*0490*/ 	.word	0x0000bf70


	//   ....[121]....
        /*0494*/ 	.word	0x0000c020


	//   ....[122]....
        /*0498*/ 	.word	0x0000c080


	//   ....[123]....
        /*049c*/ 	.word	0x0000c0d0


	//   ....[124]....
        /*04a0*/ 	.word	0x0000c100


	//   ....[125]....
        /*04a4*/ 	.word	0x0000c160


	//   ....[126]....
        /*04a8*/ 	.word	0x0000c1b0


	//   ....[127]....
        /*04ac*/ 	.word	0x0000c200


	//   ....[128]....
        /*04b0*/ 	.word	0x0000c2b0


	//   ....[129]....
        /*04b4*/ 	.word	0x0000c300


	//   ....[130]....
        /*04b8*/ 	.word	0x0000c350


	//   ....[131]....
        /*04bc*/ 	.word	0x0000c3a0


	//   ....[132]....
        /*04c0*/ 	.word	0x0000c430


	//   ....[133]....
        /*04c4*/ 	.word	0x0000c4c0


	//   ....[134]....
        /*04c8*/ 	.word	0x0000c510


	//   ....[135]....
        /*04cc*/ 	.word	0x0000c560


	//   ....[136]....
        /*04d0*/ 	.word	0x0000c5f0


	//   ....[137]....
        /*04d4*/ 	.word	0x0000c680


	//   ....[138]....
        /*04d8*/ 	.word	0x0000c6d0


	//   ....[139]....
        /*04dc*/ 	.word	0x0000c720


	//   ....[140]....
        /*04e0*/ 	.word	0x0000c7b0


	//   ....[141]....
        /*04e4*/ 	.word	0x0000c840


	//   ....[142]....
        /*04e8*/ 	.word	0x0000c890


	//   ....[143]....
        /*04ec*/ 	.word	0x0000c8e0


	//   ....[144]....
        /*04f0*/ 	.word	0x0000c970


	//   ....[145]....
        /*04f4*/ 	.word	0x0000ca00


	//   ....[146]....
        /*04f8*/ 	.word	0x0000ca50


	//   ....[147]....
        /*04fc*/ 	.word	0x0000caa0


	//   ....[148]....
        /*0500*/ 	.word	0x0000cb30


	//   ....[149]....
        /*0504*/ 	.word	0x0000cbe0


	//   ....[150]....
        /*0508*/ 	.word	0x0000cc40


	//   ....[151]....
        /*050c*/ 	.word	0x0000ccd0


	//   ....[152]....
        /*0510*/ 	.word	0x0000cd20


	//   ....[153]....
        /*0514*/ 	.word	0x0000cd70


	//   ....[154]....
        /*0518*/ 	.word	0x0000cdc0


	//   ....[155]....
        /*051c*/ 	.word	0x0000ce10


	//   ....[156]....
        /*0520*/ 	.word	0x0000ce60


	//   ....[157]....
        /*0524*/ 	.word	0x0000ceb0


	//   ....[158]....
        /*0528*/ 	.word	0x0000cf00


	//   ....[159]....
        /*052c*/ 	.word	0x0000cf50


	//----- nvinfo : EIATTR_EXIT_INSTR_OFFSETS
	.align		4
.L_1347:
        /*0530*/ 	.byte	0x04, 0x1c
        /*0532*/ 	.short	(.L_1349 - .L_1348)


	//   ....[0]....
.L_1348:
        /*0534*/ 	.word	0x0000ac70


	//   ....[1]....
        /*0538*/ 	.word	0x0000b300


	//----- nvinfo : EIATTR_MAX_THREADS
	.align		4
.L_1349:
        /*053c*/ 	.byte	0x04, 0x05
        /*053e*/ 	.short	(.L_1351 - .L_1350)
.L_1350:
        /*0540*/ 	.word	0x00000080
        /*0544*/ 	.word	0x00000001
        /*0548*/ 	.word	0x00000001


	//----- nvinfo : EIATTR_CRS_STACK_SIZE
	.align		4
.L_1351:
        /*054c*/ 	.byte	0x04, 0x1e
        /*054e*/ 	.short	(.L_1353 - .L_1352)
.L_1352:
        /*0550*/ 	.word	0x00000000


	//----- nvinfo : EIATTR_CBANK_PARAM_SIZE
	.align		4
.L_1353:
        /*0554*/ 	.byte	0x03, 0x19
        /*0556*/ 	.short	0x01f0


	//----- nvinfo : EIATTR_PARAM_CBANK
	.align		4
        /*0558*/ 	.byte	0x04, 0x0a
        /*055a*/ 	.short	(.L_1355 - .L_1354)
	.align		4
.L_1354:
        /*055c*/ 	.word	index@(.nv.constant0._Z25selective_scan_bwd_kernelI32Selective_Scan_bwd_kernel_traitsILi128ELi16ELb1ELb0ELb0ELb1ELb0EN3c104HalfENS1_7complexIfEEEEv12SSMParamsBwd)
        /*0560*/ 	.short	0x0210
        /*0562*/ 	.short	0x01f0


	//----- nvinfo : EIATTR_SW_WAR
	.align		4
.L_1355:
        /*0564*/ 	.byte	0x04, 0x36
        /*0566*/ 	.short	(.L_1357 - .L_1356)
.L_1356:
        /*0568*/ 	.word	0x00000008
.L_1357:


//--------------------- .nv.info._Z25selective_scan_bwd_kernelI32Selective_Scan_bwd_kernel_traitsILi128ELi16ELb1ELb0ELb0ELb1ELb1EN3c104HalfENS1_7complexIfEEEEv12SSMParamsBwd --------------------------
	.section	.nv.info._Z25selective_scan_bwd_kernelI32Selective_Scan_bwd_kernel_traitsILi128ELi16ELb1ELb0ELb0ELb1ELb1EN3c104HalfENS1_7complexIfEEEEv12SSMParamsBwd,"",@"SHT_CUDA_INFO"
	.sectionflags	@""
	.align	4


	//----- nvinfo : EIATTR_CUDA_API_VERSION
	.align		4
        /*0000*/ 	.byte	0x04, 0x37
        /*0002*/ 	.short	(.L_1359 - .L_1358)
.L_1358:
        /*0004*/ 	.word	0x00000082


	//----- nvinfo : EIATTR_KPARAM_INFO
	.align		4
.L_1359:
        /*0008*/ 	.byte	0x04, 0x17
        /*000a*/ 	.short	(.L_1361 - .L_1360)
.L_1360:
        /*000c*/ 	.word	0x00000000
        /*0010*/ 	.short	0x0000
        /*0012*/ 	.short	0x0000
        /*0014*/ 	.byte	0x00, 0xf0, 0xc1, 0x07


	//----- nvinfo : EIATTR_SPARSE_MMA_MASK
	.align		4
.L_1361:
        /*0018*/ 	.byte	0x03, 0x50
        /*001a*/ 	.short	0x0000


	//----- nvinfo : EIATTR_MAXREG_COUNT
	.align		4
        /*001c*/ 	.byte	0x03, 0x1b
        /*001e*/ 	.short	0x00ff


	//----- nvinfo : EIATTR_NUM_BARRIERS
	.align		4
        /*0020*/ 	.byte	0x02, 0x4c
        /*0022*/ 	.byte	0x01
	.zero		1


	//----- nvinfo : EIATTR_MERCURY_ISA_VERSION
	.align		4
        /*0024*/ 	.byte	0x03, 0x5f
        /*0026*/ 	.short	0x0101


	//----- nvinfo : EIATTR_COOP_GROUP_MASK_REGIDS
	.align		4
        /*0028*/ 	.byte	0x04, 0x29
        /*002a*/ 	.short	(.L_1363 - .L_1362)


	//   ....[0]....
.L_1362:
        /*002c*/ 	.word	0xffffffff


	//   ....[1]....
        /*0030*/ 	.word	0xffffffff


	//   ....[2]....
        /*0034*/ 	.word	0xffffffff


	//   ....[3]....
        /*0038*/ 	.word	0xffffffff


	//   ....[4]....
        /*003c*/ 	.word	0xffffffff


	//   ....[5]....
        /*0040*/ 	.word	0xffffffff


	//   ....[6]....
        /*0044*/ 	.word	0xffffffff


	//   ....[7]....
        /*0048*/ 	.word	0xffffffff


	//   ....[8]....
        /*004c*/ 	.word	0xffffffff


	//   ....[9]....
        /*0050*/ 	.word	0xffffffff


	//   ....[10]....
        /*0054*/ 	.word	0xffffffff


	//   ....[11]....
        /*0058*/ 	.word	0xffffffff


	//   ....[12]....
        /*005c*/ 	.word	0xffffffff


	//   ....[13]....
        /*0060*/ 	.word	0xffffffff


	//   ....[14]....
        /*0064*/ 	.word	0xffffffff


	//   ....[15]....
        /*0068*/ 	.word	0xffffffff


	//   ....[16]....
        /*006c*/ 	.word	0xffffffff


	//   ....[17]....
        /*0070*/ 	.word	0xffffffff


	//   ....[18]....
        /*0074*/ 	.word	0xffffffff


	//   ....[19]....
        /*0078*/ 	.word	0xffffffff


	//   ....[20]....
        /*007c*/ 	.word	0xffffffff


	//   ....[21]....
        /*0080*/ 	.word	0xffffffff


	//   ....[22]....
        /*0084*/ 	.word	0xffffffff


	//   ....[23]....
        /*0088*/ 	.word	0xffffffff


	//   ....[24]....
        /*008c*/ 	.word	0xffffffff


	//   ....[25]....
        /*0090*/ 	.word	0xffffffff


	//   ....[26]....
        /*0094*/ 	.word	0xffffffff


	//   ....[27]....
        /*0098*/ 	.word	0xffffffff


	//   ....[28]....
        /*009c*/ 	.word	0xffffffff


	//   ....[29]....
        /*00a0*/ 	.word	0xffffffff


	//   ....[30]....
        /*00a4*/ 	.word	0xffffffff


	//   ....[31]....
        /*00a8*/ 	.word	0xffffffff


	//   ....[32]....
        /*00ac*/ 	.word	0xffffffff


	//   ....[33]....
        /*00b0*/ 	.word	0xffffffff


	//   ....[34]....
        /*00b4*/ 	.word	0xffffffff


	//   ....[35]....
        /*00b8*/ 	.word	0xffffffff


	//   ....[36]....
        /*00bc*/ 	.word	0xffffffff


	//   ....[37]....
        /*00c0*/ 	.word	0xffffffff


	//   ....[38]....
        /*00c4*/ 	.word	0xffffffff


	//   ....[39]....
        /*00c8*/ 	.word	0xffffffff


	//   ....[40]....
        /*00cc*/ 	.word	0xffffffff


	//   ....[41]....
        /*00d0*/ 	.word	0xffffffff


	//   ....[42]....
        /*00d4*/ 	.word	0xffffffff


	//   ....[43]....
        /*00d8*/ 	.word	0xffffffff


	//   ....[44]....
        /*00dc*/ 	.word	0xffffffff


	//   ....[45]....
        /*00e0*/ 	.word	0xffffffff


	//   ....[46]....
        /*00e4*/ 	.word	0xffffffff


	//   ....[47]....
        /*00e8*/ 	.word	0xffffffff


	//   ....[48]....
        /*00ec*/ 	.word	0xffffffff


	//   ....[49]....
        /*00f0*/ 	.word	0xffffffff


	//   ....[50]....
        /*00f4*/ 	.word	0xffffffff


	//   ....[51]....
        /*00f8*/ 	.word	0xffffffff


	//   ....[52]....
        /*00fc*/ 	.word	0xffffffff


	//   ....[53]....
        /*0100*/ 	.word	0xffffffff


	//   ....[54]....
        /*0104*/ 	.word	0xffffffff


	//   ....[55]....
        /*0108*/ 	.word	0xffffffff


	//   ....[56]....
        /*010c*/ 	.word	0xffffffff


	//   ....[57]....
        /*0110*/ 	.word	0xffffffff


	//   ....[58]....
        /*0114*/ 	.word	0xffffffff


	//   ....[59]....
        /*0118*/ 	.word	0xffffffff


	//   ....[60]....
        /*011c*/ 	.word	0xffffffff


	//   ....[61]....
        /*0120*/ 	.word	0xffffffff


	//   ....[62]....
        /*0124*/ 	.word	0xffffffff


	//   ....[63]....
        /*0128*/ 	.word	0xffffffff


	//   ....[64]....
        /*012c*/ 	.word	0xffffffff


	//   ....[65]....
        /*0130*/ 	.word	0xffffffff


	//   ....[66]....
        /*0134*/ 	.word	0xffffffff


	//   ....[67]....
        /*0138*/ 	.word	0xffffffff


	//   ....[68]....
        /*013c*/ 	.word	0xffffffff


	//   ....[69]....
        /*0140*/ 	.word	0xffffffff


	//   ....[70]....
        /*0144*/ 	.word	0xffffffff


	//   ....[71]....
        /*0148*/ 	.word	0xffffffff


	//   ....[72]....
        /*014c*/ 	.word	0xffffffff


	//   ....[73]....
        /*0150*/ 	.word	0xffffffff


	//   ....[74]....
        /*0154*/ 	.word	0xffffffff


	//   ....[75]....
        /*0158*/ 	.word	0xffffffff


	//   ....[76]....
        /*015c*/ 	.word	0xffffffff


	//   ....[77]....
        /*0160*/ 	.word	0xffffffff


	//   ....[78]....
        /*0164*/ 	.word	0xffffffff


	//   ....[79]....
        /*0168*/ 	.word	0xffffffff


	//   ....[80]....
        /*016c*/ 	.word	0xffffffff


	//   ....[81]....
        /*0170*/ 	.word	0xffffffff


	//   ....[82]....
        /*0174*/ 	.word	0xffffffff


	//   ....[83]....
        /*0178*/ 	.word	0xffffffff


	//   ....[84]....
        /*017c*/ 	.word	0xffffffff


	//   ....[85]....
        /*0180*/ 	.word	0xffffffff


	//   ....[86]....
        /*0184*/ 	.word	0xffffffff


	//   ....[87]....
        /*0188*/ 	.word	0xffffffff


	//   ....[88]....
        /*018c*/ 	.word	0xffffffff


	//   ....[89]....
        /*0190*/ 	.word	0xffffffff


	//   ....[90]....
        /*0194*/ 	.word	0xffffffff


	//   ....[91]....
        /*0198*/ 	.word	0xffffffff


	//   ....[92]....
        /*019c*/ 	.word	0xffffffff


	//   ....[93]....
        /*01a0*/ 	.word	0xffffffff


	//   ....[94]....
        /*01a4*/ 	.word	0xffffffff


	//   ....[95]....
        /*01a8*/ 	.word	0xffffffff


	//   ....[96]....
        /*01ac*/ 	.word	0xffffffff


	//   ....[97]....
        /*01b0*/ 	.word	0xffffffff


	//   ....[98]....
        /*01b4*/ 	.word	0xffffffff


	//   ....[99]....
        /*01b8*/ 	.word	0xffffffff


	//   ....[100]....
        /*01bc*/ 	.word	0x05000053


	//   ....[101]....
        /*01c0*/ 	.word	0x05000053


	//   ....[102]....
        /*01c4*/ 	.word	0x05000053


	//   ....[103]....
        /*01c8*/ 	.word	0x05000053


	//   ....[104]....
        /*01cc*/ 	.word	0x05000053


	//   ....[105]....
        /*01d0*/ 	.word	0x05000053


	//   ....[106]....
        /*01d4*/ 	.word	0x05000053


	//   ....[107]....
        /*01d8*/ 	.word	0x05000053


	//   ....[108]....
        /*01dc*/ 	.word	0x05000053


	//   ....[109]....
        /*01e0*/ 	.word	0x05000053


	//   ....[110]....
        /*01e4*/ 	.word	0x05000053


	//   ....[111]....
        /*01e8*/ 	.word	0x05000053


	//   ....[112]....
        /*01ec*/ 	.word	0x05000053


	//   ....[113]....
        /*01f0*/ 	.word	0x05000053


	//   ....[114]....
        /*01f4*/ 	.word	0x05000053


	//   ....[115]....
        /*01f8*/ 	.word	0x05000053


	//   ....[116]....
        /*01fc*/ 	.word	0x05000053


	//   ....[117]....
        /*0200*/ 	.word	0x05000053


	//   ....[118]....
        /*0204*/ 	.word	0x05000053


	//   ....[119]....
        /*0208*/ 	.word	0x05000053


	//   ....[120]....
        /*020c*/ 	.word	0x05000053


	//   ....[121]....
        /*0210*/ 	.word	0x05000053


	//   ....[122]....
        /*0214*/ 	.word	0x05000053


	//   ....[123]....
        /*0218*/ 	.word	0x05000053


	//   ....[124]....
        /*021c*/ 	.word	0x05000053


	//   ....[125]....
        /*0220*/ 	.word	0x05000053


	//   ....[126]....
        /*0224*/ 	.word	0x05000053


	//   ....[127]....
        /*0228*/ 	.word	0x05000053


	//   ....[128]....
        /*022c*/ 	.word	0x05000053


	//   ....[129]....
        /*0230*/ 	.word	0x05000053


	//   ....[130]....
        /*0234*/ 	.word	0x05000053


	//   ....[131]....
        /*0238*/ 	.word	0x05000053


	//   ....[132]....
        /*023c*/ 	.word	0x05000053


	//   ....[133]....
        /*0240*/ 	.word	0x05000053


	//   ....[134]....
        /*0244*/ 	.word	0x05000053


	//   ....[135]....
        /*0248*/ 	.word	0x05000053


	//   ....[136]....
        /*024c*/ 	.word	0x05000053


	//   ....[137]....
        /*0250*/ 	.word	0x05000053


	//   ....[138]....
        /*0254*/ 	.word	0x05000053


	//   ....[139]....
        /*0258*/ 	.word	0x05000053


	//   ....[140]....
        /*025c*/ 	.word	0x05000053


	//   ....[141]....
        /*0260*/ 	.word	0x05000053


	//   ....[142]....
        /*0264*/ 	.word	0x05000053


	//   ....[143]....
        /*0268*/ 	.word	0x05000053


	//   ....[144]....
        /*026c*/ 	.word	0x05000053


	//   ....[145]....
        /*0270*/ 	.word	0x05000053


	//   ....[146]....
        /*0274*/ 	.word	0x05000053


	//   ....[147]....
        /*0278*/ 	.word	0x05000053


	//   ....[148]....
        /*027c*/ 	.word	0x05000053


	//   ....[149]....
        /*0280*/ 	.word	0x05000053


	//   ....[150]....
        /*0284*/ 	.word	0x05000053


	//   ....[151]....
        /*0288*/ 	.word	0x05000053


	//   ....[152]....
        /*028c*/ 	.word	0x05000053


	//   ....[153]....
        /*0290*/ 	.word	0x05000053


	//   ....[154]....
        /*0294*/ 	.word	0x05000053


	//   ....[155]....
        /*0298*/ 	.word	0x05000053


	//   ....[156]....
        /*029c*/ 	.word	0x05000053


	//   ....[157]....
        /*02a0*/ 	.word	0x05000053


	//   ....[158]....
        /*02a4*/ 	.word	0x05000053


	//   ....[159]....
        /*02a8*/ 	.word	0x05000053


	//   ....[160]....
        /*02ac*/ 	.word	0x05000053


	//   ....[161]....
        /*02b0*/ 	.word	0x05000053


	//   ....[162]....
        /*02b4*/ 	.word	0x05000053


	//   ....[163]....
        /*02b8*/ 	.word	0x05000053


	//----- nvinfo : EIATTR_COOP_GROUP_INSTR_OFFSETS
	.align		4
.L_1363:
        /*02bc*/ 	.byte	0x04, 0x28
        /*02be*/ 	.short	(.L_1365 - .L_1364)


	//   ....[0]....
.L_1364:
        /*02c0*/ 	.word	0x00000840


	//   ....[1]....
        /*02c4*/ 	.word	0x00000900


	//   ....[2]....
        /*02c8*/ 	.word	0x00000b00


	//   ....[3]....
        /*02cc*/ 	.word	0x000030f0


	//   ....[4]....
        /*02d0*/ 	.word	0x00003850


	//   ....[5]....
        /*02d4*/ 	.word	0x00004170


	//   ....[6]....
        /*02d8*/ 	.word	0x000045c0


	//   ....[7]....
        /*02dc*/ 	.word	0x00006730


	//   ....[8]....
        /*02e0*/ 	.word	0x00006750


	//   ....[9]....
        /*02e4*/ 	.word	0x00006760


	//   ....[10]....
        /*02e8*/ 	.word	0x00006770


	//   ....[11]....
        /*02ec*/ 	.word	0x00006810


	//   ....[12]....
        /*02f0*/ 	.word	0x00006840


	//   ....[13]....
        /*02f4*/ 	.word	0x00006860


	//   ....[14]....
        /*02f8*/ 	.word	0x00006870


	//   ....[15]....
        /*02fc*/ 	.word	0x00006930


	//   ....[16]....
        /*0300*/ 	.word	0x00006950


	//   ....[17]....
        /*0304*/ 	.word	0x00006960


	//   ....[18]....
        /*0308*/ 	.word	0x00006970


	//   ....[19]....
        /*030c*/ 	.word	0x00006a10


	//   ....[20]....
        /*0310*/ 	.word	0x00006a40


	//   ....[21]....
        /*0314*/ 	.word	0x00006a60


	//   ....[22]....
        /*0318*/ 	.word	0x00006a70


	//   ....[23]....
        /*031c*/ 	.word	0x00006b10


	//   ....[24]....
        /*0320*/ 	.word	0x00006b40


	//   ....[25]....
        /*0324*/ 	.word	0x00006b50


	//   ....[26]....
        /*0328*/ 	.word	0x00006b60


	//   ....[27]....
        /*032c*/ 	.word	0x00006cd0


	//   ....[28]....
        /*0330*/ 	.word	0x00006ce0


	//   ....[29]....
        /*0334*/ 	.word	0x00006cf0


	//   ....[30]....
        /*0338*/ 	.word	0x00006d00


	//   ....[31]....
        /*033c*/ 	.word	0x00006d10


	//   ....[32]....
        /*0340*/ 	.word	0x00006d20


	//   ....[33]....
        /*0344*/ 	.word	0x00006d30


	//   ....[34]....
        /*0348*/ 	.word	0x00006d40


	//   ....[35]....
        /*034c*/ 	.word	0x000082a0


	//   ....[36]....
        /*0350*/ 	.word	0x000082b0


	//   ....[37]....
        /*0354*/ 	.word	0x000082c0


	//   ....[38]....
        /*0358*/ 	.word	0x000082d0


	//   ....[39]....
        /*035c*/ 	.word	0x000083f0


	//   ....[40]....
        /*0360*/ 	.word	0x00008400


	//   ....[41]....
        /*0364*/ 	.word	0x00008410


	//   ....[42]....
        /*0368*/ 	.word	0x00008420


	//   ....[43]....
        /*036c*/ 	.word	0x00008540


	//   ....[44]....
        /*0370*/ 	.word	0x00008550


	//   ....[45]....
        /*0374*/ 	.word	0x00008560


	//   ....[46]....
        /*0378*/ 	.word	0x00008570


	//   ....[47]....
        /*037c*/ 	.word	0x00008690


	//   ....[48]....
        /*0380*/ 	.word	0x000086a0


	//   ....[49]....
        /*0384*/ 	.word	0x000086b0


	//   ....[50]....
        /*0388*/ 	.word	0x000086c0


	//   ....[51]....
        /*038c*/ 	.word	0x000087e0


	//   ....[52]....
        /*0390*/ 	.word	0x000087f0


	//   ....[53]....
        /*0394*/ 	.word	0x00008800


	//   ....[54]....
        /*0398*/ 	.word	0x00008810


	//   ....[55]....
        /*039c*/ 	.word	0x00008930


	//   ....[56]....
        /*03a0*/ 	.word	0x00008940


	//   ....[57]....
        /*03a4*/ 	.word	0x00008950


	//   ....[58]....
        /*03a8*/ 	.word	0x00008960


	//   ....[59]....
        /*03ac*/ 	.word	0x00008970


	//   ....[60]....
        /*03b0*/ 	.word	0x00008980


	//   ....[61]....
        /*03b4*/ 	.word	0x00008990


	//   ....[62]....
        /*03b8*/ 	.word	0x000089d0


	//   ....[63]....
        /*03bc*/ 	.word	0x00008a10


	//   ....[64]....
        /*03c0*/ 	.word	0x00008a20


	//   ....[65]....
        /*03c4*/ 	.word	0x00008a30


	//   ....[66]....
        /*03c8*/ 	.word	0x00008a40


	//   ....[67]....
        /*03cc*/ 	.word	0x0000a030


	//   ....[68]....
        /*03d0*/ 	.word	0x0000a070


	//   ....[69]....
        /*03d4*/ 	.word	0x0000a0b0


	//   ....[70]....
        /*03d8*/ 	.word	0x0000a0f0


	//   ....[71]....
        /*03dc*/ 	.word	0x0000a200


	//   ....[72]....
        /*03e0*/ 	.word	0x0000a240


	//   ....[73]....
        /*03e4*/ 	.word	0x0000a280


	//   ....[74]....
        /*03e8*/ 	.word	0x0000a2c0


	//   ....[75]....
        /*03ec*/ 	.word	0x0000a3d0


	//   ....[76]....
        /*03f0*/ 	.word	0x0000a410


	//   ....[77]....
        /*03f4*/ 	.word	0x0000a460


	//   ....[78]....
        /*03f8*/ 	.word	0x0000a4a0


	//   ....[79]....
        /*03fc*/ 	.word	0x0000a5a0


	//   ....[80]....
        /*0400*/ 	.word	0x0000a5f0


	//   ....[81]....
        /*0404*/ 	.word	0x0000a630


	//   ....[82]....
        /*0408*/ 	.word	0x0000a670


	//   ....[83]....
        /*040c*/ 	.word	0x0000a770


	//   ....[84]....
        /*0410*/ 	.word	0x0000a7d0


	//   ....[85]....
        /*0414*/ 	.word	0x0000a810


	//   ....[86]....
        /*0418*/ 	.word	0x0000a850


	//   ....[87]....
        /*041c*/ 	.word	0x0000ae80


	//   ....[88]....
        /*0420*/ 	.word	0x0000b720


	//   ....[89]....
        /*0424*/ 	.word	0x0000bb10


	//   ....[90]....
        /*0428*/ 	.word	0x0000bc00


	//   ....[91]....
        /*042c*/ 	.word	0x0000bc40


	//   ....[92]....
        /*0430*/ 	.word	0x0000bca0


	//   ....[93]....
        /*0434*/ 	.word	0x0000bd00


	//   ....[94]....
        /*0438*/ 	.word	0x0000bd30


	//   ....[95]....
        /*043c*/ 	.word	0x0000be90


	//   ....[96]....
        /*0440*/ 	.word	0x0000bed0


	//   ....[97]....
        /*0444*/ 	.word	0x0000bf40


	//   ....[98]....
        /*0448*/ 	.word	0x0000bf90


	//   ....[99]....
        /*044c*/ 	.word	0x0000bfb0


	//   ....[100]....
        /*0450*/ 	.word	0x0000c7f0


	//   ....[101]....
        /*0454*/ 	.word	0x0000c840


	//   ....[102]....
        /*0458*/ 	.word	0x0000c890


	//   ....[103]....
        /*045c*/ 	.word	0x0000c8e0


	//   ....[104]....
        /*0460*/ 	.word	0x0000c9f0


	//   ....[105]....
        /*0464*/ 	.word	0x0000ca40


	//   ....[106]....
        /*0468*/ 	.word	0x0000ca90


	//   ....[107]....
        /*046c*/ 	.word	0x0000cae0


	//   ....[108]....
        /*0470*/ 	.word	0x0000cbf0


	//   ....[109]....
        /*0474*/ 	.word	0x0000cc40


	//   ....[110]....
        /*0478*/ 	.word	0x0000cc90


	//   ....[111]....
        /*047c*/ 	.word	0x0000cce0


	//   ....[112]....
        /*0480*/ 	.word	0x0000cdf0


	//   ....[113]....
        /*0484*/ 	.word	0x0000ce40


	//   ....[114]....
        /*0488*/ 	.word	0x0000ce90


	//   ....[115]....
        /*048c*/ 	.word	0x0000cee0


	//   ....[116]....
        /*0490*/ 	.word	0x0000cff0


	//   ....[117]....
        /*0494*/ 	.word	0x0000d040


	//   ....[118]....
        /*0498*/ 	.word	0x0000d090


	//   ....[119]....
        /*049c*/ 	.word	0x0000d0e0


	//   ....[120]....
        /*04a0*/ 	.word	0x0000d170


	//   ....[121]....
        /*04a4*/ 	.word	0x0000d210


	//   ....[122]....
        /*04a8*/ 	.word	0x0000d2b0


	//   ....[123]....
        /*04ac*/ 	.word	0x0000d350


	//   ....[124]....
        /*04b0*/ 	.word	0x0000d3f0


	//   ....[125]....
        /*04b4*/ 	.word	0x0000d4a0


	//   ....[126]....
        /*04b8*/ 	.word	0x0000d500


	//   ....[127]....
        /*04bc*/ 	.word	0x0000d550


	//   ....[128]....
        /*04c0*/ 	.word	0x0000d580


	//   ....[129]....
        /*04c4*/ 	.word	0x0000d5e0


	//   ....[130]....
        /*04c8*/ 	.word	0x0000d630


	//   ....[131]....
        /*04cc*/ 	.word	0x0000d680


	//   ....[132]....
        /*04d0*/ 	.word	0x0000d710


	//   ....[133]....
        /*04d4*/ 	.word	0x0000d760


	//   ....[134]....
        /*04d8*/ 	.word	0x0000d7b0


	//   ....[135]....
        /*04dc*/ 	.word	0x0000d800


	//   ....[136]....
        /*04e0*/ 	.word	0x0000d890


	//   ....[137]....
        /*04e4*/ 	.word	0x0000d920


	//   ....[138]....
        /*04e8*/ 	.word	0x0000d970


	//   ....[139]....
        /*04ec*/ 	.word	0x0000d9c0


	//   ....[140]....
        /*04f0*/ 	.word	0x0000da50


	//   ....[141]....
        /*04f4*/ 	.word	0x0000dae0


	//   ....[142]....
        /*04f8*/ 	.word	0x0000db30


	//   ....[143]....
        /*04fc*/ 	.word	0x0000db80


	//   ....[144]....
        /*0500*/ 	.word	0x0000dc10


	//   ....[145]....
        /*0504*/ 	.word	0x0000dca0


	//   ....[146]....
        /*0508*/ 	.word	0x0000dcf0


	//   ....[147]....
        /*050c*/ 	.word	0x0000dd40


	//   ....[148]....
        /*0510*/ 	.word	0x0000ddd0


	//   ....[149]....
        /*0514*/ 	.word	0x0000de60


	//   ....[150]....
        /*0518*/ 	.word	0x0000deb0


	//   ....[151]....
        /*051c*/ 	.word	0x0000df00


	//   ....[152]....
        /*0520*/ 	.word	0x0000df90


	//   ....[153]....
        /*0524*/ 	.word	0x0000e040


	//   ....[154]....
        /*0528*/ 	.word	0x0000e0e0


	//   ....[155]....
        /*052c*/ 	.word	0x0000e130


	//   ....[156]....
        /*0530*/ 	.word	0x0000e180


	//   ....[157]....
        /*0534*/ 	.word	0x0000e1d0


	//   ....[158]....
        /*0538*/ 	.word	0x0000e220


	//   ....[159]....
        /*053c*/ 	.word	0x0000e270


	//   ....[160]....
        /*0540*/ 	.word	0x0000e2c0


	//   ....[161]....
        /*0544*/ 	.word	0x0000e310


	//   ....[162]....
        /*0548*/ 	.word	0x0000e360


	//   ....[163]....
        /*054c*/ 	.word	0x0000e3b0


	//----- nvinfo : EIATTR_EXIT_INSTR_OFFSETS
	.align		4
.L_1365:
        /*0550*/ 	.byte	0x04, 0x1c
        /*0552*/ 	.short	(.L_1367 - .L_1366)


	//   ....[0]....
.L_1366:
        /*0554*/ 	.word	0x0000c100


	//   ....[1]....
        /*0558*/ 	.word	0x0000c790


	//----- nvinfo : EIATTR_MAX_THREADS
	.align		4
.L_1367:
        /*055c*/ 	.byte	0x04, 0x05
        /*055e*/ 	.short	(.L_1369 - .L_1368)
.L_1368:
        /*0560*/ 	.word	0x00000080
        /*0564*/ 	.word	0x00000001
        /*0568*/ 	.word	0x00000001


	//----- nvinfo : EIATTR_CRS_STACK_SIZE
	.align		4
.L_1369:
        /*056c*/ 	.byte	0x04, 0x1e
        /*056e*/ 	.short	(.L_1371 - .L_1370)
.L_1370:
        /*0570*/ 	.word	0x00000000


	//----- nvinfo : EIATTR_CBANK_PARAM_SIZE
	.align		4
.L_1371:
        /*0574*/ 	.byte	0x03, 0x19
        /*0576*/ 	.short	0x01f0


	//----- nvinfo : EIATTR_PARAM_CBANK
	.align		4
        /*0578*/ 	.byte	0x04, 0x0a
        /*057a*/ 	.short	(.L_1373 - .L_1372)
	.align		4
.L_1372:
        /*057c*/ 	.word	index@(.nv.constant0._Z25selective_scan_bwd_kernelI32Selective_Scan_bwd_kernel_traitsILi128ELi16ELb1ELb0ELb0ELb1ELb1EN3c104HalfENS1_7complexIfEEEEv12SSMParamsBwd)
        /*0580*/ 	.short	0x0210
        /*0582*/ 	.short	0x01f0


	//----- nvinfo : EIATTR_SW_WAR
	.align		4
.L_1373:
        /*0584*/ 	.byte	0x04, 0x36
        /*0586*/ 	.short	(.L_1375 - .L_1374)
.L_1374:
        /*0588*/ 	.word	0x00000008
.L_1375:


//--------------------- .nv.info._Z25selective_scan_bwd_kernelI32Selective_Scan_bwd_kernel_traitsILi128ELi16ELb1ELb0ELb1ELb0ELb0EN3c104HalfENS1_7complexIfEEEEv12SSMParamsBwd --------------------------
	.section	.nv.info._Z25selective_scan_bwd_kernelI32Selective_Scan_bwd_kernel_traitsILi128ELi16ELb1ELb0ELb1ELb0ELb0EN3c104HalfENS1_7complexIfEEEEv12SSMParamsBwd,"",@"SHT_CUDA_INFO"
	.sectionflags	@""
	.align	4


	//----- nvinfo : EIATTR_CUDA_API_VERSION
	.align		4
        /*0000*/ 	.byte	0x04, 0x37
        /*0002*/ 	.short	(.L_1377 - .L_1376)
.L_1376:
        /*0004*/ 	.word	0x00000082


	//----- nvinfo : EIATTR_KPARAM_INFO
	.align		4
.L_1377:
        /*0008*/ 	.byte	0x04, 0x17
        /*000a*/ 	.short	(.L_1379 - .L_1378)
.L_1378:
        /*000c*/ 	.word	0x00000000
        /*0010*/ 	.short	0x0000
        /*0012*/ 	.short	0x0000
        /*0014*/ 	.byte	0x00, 0xf0, 0xc1, 0x07


	//----- nvinfo : EIATTR_SPARSE_MMA_MASK
	.align		4
.L_1379:
        /*0018*/ 	.byte	0x03, 0x50
        /*001a*/ 	.short	0x0000


	//----- nvinfo : EIATTR_MAXREG_COUNT
	.align		4
        /*001c*/ 	.byte	0x03, 0x1b
        /*001e*/ 	.short	0x00ff


	//----- nvinfo : EIATTR_NUM_BARRIERS
	.align		4
        /*0020*/ 	.byte	0x02, 0x4c
        /*0022*/ 	.byte	0x01
	.zero		1


	//----- nvinfo : EIATTR_ANNOTATIONS
	.align		4
        /*0024*/ 	.byte	0x04, 0x55
        /*0026*/ 	.short	(.L_1381 - .L_1380)


	//   ....[0]....
.L_1380:
        /* <DEDUP_REMOVED lines=10> */


	//----- nvinfo : EIATTR_MERCURY_ISA_VERSION
	.align		4
.L_1381:
        /*00b8*/ 	.byte	0x03, 0x5f
        /*00ba*/ 	.short	0x0101


	//----- nvinfo : EIATTR_COOP_GROUP_MASK_REGIDS
	.align		4
        /*00bc*/ 	.byte	0x04, 0x29
        /*00be*/ 	.short	(.L_1383 - .L_1382)


	//   ....[0]....
.L_1382:
        /*00c0*/ 	.word	0xffffffff


	//   ....[1]....
        /*00c4*/ 	.word	0xffffffff


	//   ....[2]....
        /*00c8*/ 	.word	0xffffffff


	//   ....[3]....
        /*00cc*/ 	.word	0xffffffff


	//   ....[4]....
        /*00d0*/ 	.word	0xffffffff


	//   ....[5]....
        /*00d4*/ 	.word	0xffffffff


	//   ....[6]....
        /*00d8*/ 	.word	0xffffffff


	//   ....[7]....
        /*00dc*/ 	.word	0xffffffff


	//   ....[8]....
        /*00e0*/ 	.word	0xffffffff


	//   ....[9]....
        /*00e4*/ 	.word	0xffffffff


	//   ....[10]....
        /*00e8*/ 	.word	0xffffffff


	//   ....[11]....
        /*00ec*/ 	.word	0xffffffff


	//   ....[12]....
        /*00f0*/ 	.word	0xffffffff


	//   ....[13]....
        /*00f4*/ 	.word	0xffffffff


	//   ....[14]....
        /*00f8*/ 	.word	0xffffffff


	//   ....[15]....
        /*00fc*/ 	.word	0xffffffff


	//   ....[16]....
        /*0100*/ 	.word	0xffffffff


	//   ....[17]....
        /*0104*/ 	.word	0xffffffff


	//   ....[18]....
        /*0108*/ 	.word	0xffffffff


	//   ....[19]....
        /*010c*/ 	.word	0xffffffff


	//   ....[20]....
        /*0110*/ 	.word	0xffffffff


	//   ....[21]....
        /*0114*/ 	.word	0xffffffff


	//   ....[22]....
        /*0118*/ 	.word	0xffffffff


	//   ....[23]....
        /*011c*/ 	.word	0xffffffff


	//   ....[24]....
        /*0120*/ 	.word	0xffffffff


	//   ....[25]....
        /*0124*/ 	.word	0xffffffff


	//   ....[26]....
        /*0128*/ 	.word	0xffffffff


	//   ....[27]....
        /*012c*/ 	.word	0xffffffff


	//   ....[28]....
        /*0130*/ 	.word	0xffffffff


	//   ....[29]....
        /*0134*/ 	.word	0xffffffff


	//   ....[30]....
        /*0138*/ 	.word	0xffffffff


	//   ....[31]....
        /*013c*/ 	.word	0xffffffff


	//   ....[32]....
        /*0140*/ 	.word	0xffffffff


	//   ....[33]....
        /*0144*/ 	.word	0xffffffff


	//   ....[34]....
        /*0148*/ 	.word	0xffffffff


	//   ....[35]....
        /*014c*/ 	.word	0xffffffff


	//   ....[36]....
        /*0150*/ 	.word	0xffffffff


	//   ....[37]....
        /*0154*/ 	.word	0xffffffff


	//   ....[38]....
        /*0158*/ 	.word	0xffffffff


	//   ....[39]....
        /*015c*/ 	.word	0xffffffff


	//   ....[40]....
        /*0160*/ 	.word	0xffffffff


	//   ....[41]....
        /*0164*/ 	.word	0xffffffff


	//   ....[42]....
        /*0168*/ 	.word	0xffffffff


	//   ....[43]....
        /*016c*/ 	.word	0xffffffff


	//   ....[44]....
        /*0170*/ 	.word	0xffffffff


	//   ....[45]....
        /*0174*/ 	.word	0xffffffff


	//   ....[46]....
        /*0178*/ 	.word	0xffffffff


	//   ....[47]....
        /*017c*/ 	.word	0xffffffff


	//   ....[48]....
        /*0180*/ 	.word	0xffffffff


	//   ....[49]....
        /*0184*/ 	.word	0xffffffff


	//   ....[50]....
        /*0188*/ 	.word	0xffffffff


	//   ....[51]....
        /*018c*/ 	.word	0xffffffff


	//   ....[52]....
        /*0190*/ 	.word	0xffffffff


	//   ....[53]....
        /*0194*/ 	.word	0xffffffff


	//   ....[54]....
        /*0198*/ 	.word	0xffffffff


	//   ....[55]....
        /*019c*/ 	.word	0xffffffff


	//   ....[56]....
        /*01a0*/ 	.word	0xffffffff


	//   ....[57]....
        /*01a4*/ 	.word	0xffffffff


	//   ....[58]....
        /*01a8*/ 	.word	0xffffffff


	//   ....[59]....
        /*01ac*/ 	.word	0xffffffff


	//   ....[60]....
        /*01b0*/ 	.word	0xffffffff


	//   ....[61]....
        /*01b4*/ 	.word	0xffffffff


	//   ....[62]....
        /*01b8*/ 	.word	0xffffffff


	//   ....[63]....
        /*01bc*/ 	.word	0xffffffff


	//   ....[64]....
        /*01c0*/ 	.word	0xffffffff


	//   ....[65]....
        /*01c4*/ 	.word	0xffffffff


	//   ....[66]....
        /*01c8*/ 	.word	0xffffffff


	//   ....[67]....
        /*01cc*/ 	.word	0xffffffff


	//   ....[68]....
        /*01d0*/ 	.word	0xffffffff


	//   ....[69]....
        /*01d4*/ 	.word	0xffffffff


	//   ....[70]....
        /*01d8*/ 	.word	0xffffffff


	//   ....[71]....
        /*01dc*/ 	.word	0xffffffff


	//   ....[72]....
        /*01e0*/ 	.word	0xffffffff


	//   ....[73]....
        /*01e4*/ 	.word	0xffffffff


	//   ....[74]....
        /*01e8*/ 	.word	0xffffffff


	//   ....[75]....
        /*01ec*/ 	.word	0xffffffff


	//   ....[76]....
        /*01f0*/ 	.word	0xffffffff


	//   ....[77]....
        /*01f4*/ 	.word	0xffffffff


	//   ....[78]....
        /*01f8*/ 	.word	0xffffffff


	//   ....[79]....
        /*01fc*/ 	.word	0xffffffff


	//   ....[80]....
        /*0200*/ 	.word	0xffffffff


	//   ....[81]....
        /*0204*/ 	.word	0xffffffff


	//   ....[82]....
        /*0208*/ 	.word	0xffffffff


	//   ....[83]....
        /*020c*/ 	.word	0xffffffff


	//   ....[84]....
        /*0210*/ 	.word	0xffffffff


	//   ....[85]....
        /*0214*/ 	.word	0xffffffff


	//   ....[86]....
        /*0218*/ 	.word	0xffffffff


	//   ....[87]....
        /*021c*/ 	.word	0xffffffff


	//   ....[88]....
        /*0220*/ 	.word	0xffffffff


	//   ....[89]....
        /*0224*/ 	.word	0xffffffff


	//   ....[90]....
        /*0228*/ 	.word	0xffffffff


	//   ....[91]....
        /*022c*/ 	.word	0xffffffff


	//   ....[92]....
        /*0230*/ 	.word	0xffffffff


	//   ....[93]....
        /*0234*/ 	.word	0xffffffff


	//   ....[94]....
        /*0238*/ 	.word	0xffffffff


	//   ....[95]....
        /*023c*/ 	.word	0xffffffff


	//   ....[96]....
        /*0240*/ 	.word	0x05000053


	//   ....[97]....
        /*0244*/ 	.word	0x05000053


	//   ....[98]....
        /*0248*/ 	.word	0x05000053


	//   ....[99]....
        /*024c*/ 	.word	0x05000053


	//   ....[100]....
        /*0250*/ 	.word	0x05000053


	//   ....[101]....
        /*0254*/ 	.word	0x05000053


	//   ....[102]....
        /*0258*/ 	.word	0x05000053


	//   ....[103]....
        /*025c*/ 	.word	0x05000053


	//   ....[104]....
        /*0260*/ 	.word	0x05000053


	//   ....[105]....
        /*0264*/ 	.word	0x05000053


	//   ....[106]....
        /*0268*/ 	.word	0x05000053


	//   ....[107]....
        /*026c*/ 	.word	0x05000053


	//   ....[108]....
        /*0270*/ 	.word	0x05000053


	//   ....[109]....
        /*0274*/ 	.word	0x05000053


	//   ....[110]....
        /*0278*/ 	.word	0x05000053


	//   ....[111]....
        /*027c*/ 	.word	0x05000053


	//   ....[112]....
        /*0280*/ 	.word	0x05000053


	//   ....[113]....
        /*0284*/ 	.word	0x05000053


	//   ....[114]....
        /*0288*/ 	.word	0x05000053


	//   ....[115]....
        /*028c*/ 	.word	0x05000053


	//   ....[116]....
        /*0290*/ 	.word	0x05000053


	//   ....[117]....
        /*0294*/ 	.word	0x05000053


	//   ....[118]....
        /*0298*/ 	.word	0x05000053


	//   ....[119]....
        /*029c*/ 	.word	0x05000053


	//   ....[120]....
        /*02a0*/ 	.word	0x05000053


	//   ....[121]....
        /*02a4*/ 	.word	0x05000053


	//   ....[122]....
        /*02a8*/ 	.word	0x05000053


	//   ....[123]....
        /*02ac*/ 	.word	0x05000053


	//   ....[124]....
        /*02b0*/ 	.word	0x05000053


	//   ....[125]....
        /*02b4*/ 	.word	0x05000053


	//   ....[126]....
        /*02b8*/ 	.word	0x05000053


	//   ....[127]....
        /*02bc*/ 	.word	0x05000053


	//   ....[128]....
        /*02c0*/ 	.word	0x05000053


	//   ....[129]....
        /*02c4*/ 	.word	0x05000053


	//   ....[130]....
        /*02c8*/ 	.word	0x05000053


	//   ....[131]....
        /*02cc*/ 	.word	0x05000053


	//   ....[132]....
        /*02d0*/ 	.word	0x05000053


	//   ....[133]....
        /*02d4*/ 	.word	0x05000053


	//   ....[134]....
        /*02d8*/ 	.word	0x05000053


	//   ....[135]....
        /*02dc*/ 	.word	0x05000053


	//   ....[136]....
        /*02e0*/ 	.word	0x05000053


	//   ....[137]....
        /*02e4*/ 	.word	0x05000053


	//   ....[138]....
        /*02e8*/ 	.word	0x05000053


	//   ....[139]....
        /*02ec*/ 	.word	0x05000053


	//   ....[140]....
        /*02f0*/ 	.word	0x05000053


	//   ....[141]....
        /*02f4*/ 	.word	0x05000053


	//   ....[142]....
        /*02f8*/ 	.word	0x05000053


	//   ....[143]....
        /*02fc*/ 	.word	0x05000053


	//   ....[144]....
        /*0300*/ 	.word	0x05000053


	//   ....[145]....
        /*0304*/ 	.word	0x05000053


	//   ....[146]....
        /*0308*/ 	.word	0x05000053


	//   ....[147]....
        /*030c*/ 	.word	0x05000053


	//   ....[148]....
        /*0310*/ 	.word	0x05000053


	//   ....[149]....
        /*0314*/ 	.word	0x05000053


	//   ....[150]....
        /*0318*/ 	.word	0x05000053


	//   ....[151]....
        /*031c*/ 	.word	0x05000053


	//   ....[152]....
        /*0320*/ 	.word	0x05000053


	//   ....[153]....
        /*0324*/ 	.word	0x05000053


	//   ....[154]....
        /*0328*/ 	.word	0x05000053


	//   ....[155]....
        /*032c*/ 	.word	0x05000053


	//   ....[156]....
        /*0330*/ 	.word	0x05000053


	//   ....[157]....
        /*0334*/ 	.word	0x05000053


	//   ....[158]....
        /*0338*/ 	.word	0x05000053


	//   ....[159]....
        /*033c*/ 	.word	0x05000053


	//----- nvinfo : EIATTR_COOP_GROUP_INSTR_OFFSETS
	.align		4
.L_1383:
        /*0340*/ 	.byte	0x04, 0x28
        /*0342*/ 	.short	(.L_1385 - .L_1384)


	//   ....[0]....
.L_1384:
        /*0344*/ 	.word	0x00000bc0


	//   ....[1]....
        /*0348*/ 	.word	0x00000c70


	//   ....[2]....
        /*034c*/ 	.word	0x00000e80


	//   ....[3]....
        /*0350*/ 	.word	0x000022f0


	//   ....[4]....
        /*0354*/ 	.word	0x00003b90


	//   ....[5]....
        /*0358*/ 	.word	0x00003bb0


	//   ....[6]....
        /*035c*/ 	.word	0x00003bc0


	//   ....[7]....
        /*0360*/ 	.word	0x00003bd0


	//   ....[8]....
        /*0364*/ 	.word	0x00003c80


	//   ....[9]....
        /*0368*/ 	.word	0x00003cb0


	//   ....[10]....
        /*036c*/ 	.word	0x00003cc0


	//   ....[11]....
        /*0370*/ 	.word	0x00003cd0


	//   ....[12]....
        /*0374*/ 	.word	0x00003d70


	//   ....[13]....
        /*0378*/ 	.word	0x00003db0


	//   ....[14]....
        /*037c*/ 	.word	0x00003dc0


	//   ....[15]....
        /*0380*/ 	.word	0x00003dd0


	//   ....[16]....
        /*0384*/ 	.word	0x00003e90


	//   ....[17]....
        /*0388*/ 	.word	0x00003eb0


	//   ....[18]....
        /*038c*/ 	.word	0x00003ec0


	//   ....[19]....
        /*0390*/ 	.word	0x00003ed0


	//   ....[20]....
        /*0394*/ 	.word	0x00003f80


	//   ....[21]....
        /*0398*/ 	.word	0x00003fa0


	//   ....[22]....
        /*039c*/ 	.word	0x00003fb0


	//   ....[23]....
        /*03a0*/ 	.word	0x00003fc0


	//   ....[24]....
        /*03a4*/ 	.word	0x00004130


	//   ....[25]....
        /*03a8*/ 	.word	0x00004140


	//   ....[26]....
        /*03ac*/ 	.word	0x00004150


	//   ....[27]....
        /*03b0*/ 	.word	0x00004160


	//   ....[28]....
        /*03b4*/ 	.word	0x00004170


	//   ....[29]....
        /*03b8*/ 	.word	0x00004180


	//   ....[30]....
        /*03bc*/ 	.word	0x00004190


	//   ....[31]....
        /*03c0*/ 	.word	0x000041a0


	//   ....[32]....
        /*03c4*/ 	.word	0x00005700


	//   ....[33]....
        /*03c8*/ 	.word	0x00005710


	//   ....[34]....
        /*03cc*/ 	.word	0x00005720


	//   ....[35]....
        /*03d0*/ 	.word	0x00005730


	//   ....[36]....
        /*03d4*/ 	.word	0x00005850


	//   ....[37]....
        /*03d8*/ 	.word	0x00005860


	//   ....[38]....
        /*03dc*/ 	.word	0x00005870


	//   ....[39]....
        /*03e0*/ 	.word	0x00005880


	//   ....[40]....
        /*03e4*/ 	.word	0x000059a0


	//   ....[41]....
        /*03e8*/ 	.word	0x000059b0


	//   ....[42]....
        /*03ec*/ 	.word	0x000059c0


	//   ....[43]....
        /*03f0*/ 	.word	0x000059d0


	//   ....[44]....
        /*03f4*/ 	.word	0x00005af0


	//   ....[45]....
        /*03f8*/ 	.word	0x00005b00


	//   ....[46]....
        /*03fc*/ 	.word	0x00005b10


	//   ....[47]....
        /*0400*/ 	.word	0x00005b20


	//   ....[48]....
        /*0404*/ 	.word	0x00005c40


	//   ....[49]....
        /*0408*/ 	.word	0x00005c50


	//   ....[50]....
        /*040c*/ 	.word	0x00005c60


	//   ....[51]....
        /*0410*/ 	.word	0x00005c70


	//   ....[52]....
        /*0414*/ 	.word	0x00005d90


	//   ....[53]....
        /*0418*/ 	.word	0x00005da0


	//   ....[54]....
        /*041c*/ 	.word	0x00005db0


	//   ....[55]....
        /*0420*/ 	.word	0x00005dc0


	//   ....[56]....
        /*0424*/ 	.word	0x00005dd0


	//   ....[57]....
        /*0428*/ 	.word	0x00005de0


	//   ....[58]....
        /*042c*/ 	.word	0x00005df0


	//   ....[59]....
        /*0430*/ 	.word	0x00005e20


	//   ....[60]....
        /*0434*/ 	.word	0x00005e50


	//   ....[61]....
        /*0438*/ 	.word	0x00005e60


	//   ....[62]....
        /*043c*/ 	.word	0x00005e70


	//   ....[63]....
        /*0440*/ 	.word	0x00005e80


	//   ....[64]....
        /*0444*/ 	.word	0x00009b80


	//   ....[65]....
        /*0448*/ 	.word	0x00009bc0


	//   ....[66]....
        /*044c*/ 	.word	0x00009c00


	//   ....[67]....
        /*0450*/ 	.word	0x00009c40


	//   ....[68]....
        /*0454*/ 	.word	0x00009e60


	//   ....[69]....
        /*0458*/ 	.word	0x00009ea0


	//   ....[70]....
        /*045c*/ 	.word	0x00009ee0


	//   ....[71]....
        /*0460*/ 	.word	0x00009f20


	//   ....[72]....
        /*0464*/ 	.word	0x0000a070


	//   ....[73]....
        /*0468*/ 	.word	0x0000a0b0


	//   ....[74]....
        /*046c*/ 	.word	0x0000a0f0


	//   ....[75]....
        /*0470*/ 	.word	0x0000a130


	//   ....[76]....
        /*0474*/ 	.word	0x0000a210


	//   ....[77]....
        /*0478*/ 	.word	0x0000a230


	//   ....[78]....
        /*047c*/ 	.word	0x0000a250


	//   ....[79]....
        /*0480*/ 	.word	0x0000a260


	//   ....[80]....
        /*0484*/ 	.word	0x0000a290


	//   ....[81]....
        /*0488*/ 	.word	0x0000a2b0


	//   ....[82]....
        /*048c*/ 	.word	0x0000a2d0


	//   ....[83]....
        /*0490*/ 	.word	0x0000a2f0


	//   ....[84]....
        /*0494*/ 	.word	0x0000a930


	//   ....[85]....
        /*0498*/ 	.word	0x0000aaa0


	//   ....[86]....
        /*049c*/ 	.word	0x0000ad30


	//   ....[87]....
        /*04a0*/ 	.word	0x0000ad50


	//   ....[88]....
        /*04a4*/ 	.word	0x0000ad80


	//   ....[89]....
        /*04a8*/ 	.word	0x0000add0


	//   ....[90]....
        /*04ac*/ 	.word	0x0000adf0


	//   ....[91]....
        /*04b0*/ 	.word	0x0000afe0


	//   ....[92]....
        /*04b4*/ 	.word	0x0000b000


	//   ....[93]....
        /*04b8*/ 	.word	0x0000b030


	//   ....[94]....
        /*04bc*/ 	.word	0x0000b080


	//   ....[95]....
        /*04c0*/ 	.word	0x0000b0a0


	//   ....[96]....
        /*04c4*/ 	.word	0x0000b5b0


	//   ....[97]....
        /*04c8*/ 	.word	0x0000b600


	//   ....[98]....
        /*04cc*/ 	.word	0x0000b650


	//   ....[99]....
        /*04d0*/ 	.word	0x0000b6a0


	//   ....[100]....
        /*04d4*/ 	.word	0x0000b7b0


	//   ....[101]....
        /*04d8*/ 	.word	0x0000b800


	//   ....[102]....
        /*04dc*/ 	.word	0x0000b850


	//   ....[103]....
        /*04e0*/ 	.word	0x0000b8a0


	//   ....[104]....
        /*04e4*/ 	.word	0x0000b9b0


	//   ....[105]....
        /*04e8*/ 	.word	0x0000ba00


	//   ....[106]....
        /*04ec*/ 	.word	0x0000ba50


	//   ....[107]....
        /*04f0*/ 	.word	0x0000baa0


	//   ....[108]....
        /*04f4*/ 	.word	0x0000bbb0


	//   ....[109]....
        /*04f8*/ 	.word	0x0000bc00


	//   ....[110]....
        /*04fc*/ 	.word	0x0000bc50


	//   ....[111]....
        /*0500*/ 	.word	0x0000bca0


	//   ....[112]....
        /*0504*/ 	.word	0x0000bdb0


	//   ....[113]....
        /*0508*/ 	.word	0x0000be00


	//   ....[114]....
        /*050c*/ 	.word	0x0000be50


	//   ....[115]....
        /*0510*/ 	.word	0x0000bea0


	//   ....[116]....
        /*0514*/ 	.word	0x0000bf30


	//   ....[117]....
        /*0518*/ 	.word	0x0000bfd0


	//   ....[118]....
        /*051c*/ 	.word	0x0000c070


	//   ....[119]....
        /*0520*/ 	.word	0x0000c110


	//   ....[120]....
        /*0524*/ 	.word	0x0000c1b0


	//   ....[121]....
        /*0528*/ 	.word	0x0000c250


	//   ....[122]....
        /*052c*/ 	.word	0x0000c2b0


	//   ....[123]....
        /*0530*/ 	.word	0x0000c300


	//   ....[124]....
        /*0534*/ 	.word	0x0000c350


	//   ....[125]....
        /*0538*/ 	.word	0x0000c3a0


	//   ....[126]....
        /*053c*/ 	.word	0x0000c3f0


	//   ....[127]....
        /*0540*/ 	.word	0x0000c440


	//   ....[128]....
        /*0544*/ 	.word	0x0000c4d0


	//   ....[129]....
        /*0548*/ 	.word	0x0000c520


	//   ....[130]....
        /*054c*/ 	.word	0x0000c570


	//   ....[131]....
        /*0550*/ 	.word	0x0000c5c0


	//   ....[132]....
        /*0554*/ 	.word	0x0000c660


	//   ....[133]....
        /*0558*/ 	.word	0x0000c6f0


	//   ....[134]....
        /*055c*/ 	.word	0x0000c740


	//   ....[135]....
        /*0560*/ 	.word	0x0000c790


	//   ....[136]....
        /*0564*/ 	.word	0x0000c820


	//   ....[137]....
        /*0568*/ 	.word	0x0000c8b0


	//   ....[138]....
        /*056c*/ 	.word	0x0000c900


	//   ....[139]....
        /*0570*/ 	.word	0x0000c950


	//   ....[140]....
        /*0574*/ 	.word	0x0000c9e0


	//   ....[141]....
        /*0578*/ 	.word	0x0000ca70


	//   ....[142]....
        /*057c*/ 	.word	0x0000cac0


	//   ....[143]....
        /*0580*/ 	.word	0x0000cb10


	//   ....[144]....
        /*0584*/ 	.word	0x0000cba0


	//   ....[145]....
        /*0588*/ 	.word	0x0000cc30


	//   ....[146]....
        /*058c*/ 	.word	0x0000cc80


	//   ....[147]....
        /*0590*/ 	.word	0x0000ccd0


	//   ....[148]....
        /*0594*/ 	.word	0x0000cd60


	//   ....[149]....
        /*0598*/ 	.word	0x0000ce10


	//   ....[150]....
        /*059c*/ 	.word	0x0000cea0


	//   ....[151]....
        /*05a0*/ 	.word	0x0000cf00


	//   ....[152]....
        /*05a4*/ 	.word	0x0000cf50


	//   ....[153]....
        /*05a8*/ 	.word	0x0000cfa0


	//   ....[154]....
        /*05ac*/ 	.word	0x0000cff0


	//   ....[155]....
        /*05b0*/ 	.word	0x0000d040


	//   ....[156]....
        /*05b4*/ 	.word	0x0000d080


	//   ....[157]....
        /*05b8*/ 	.word	0x0000d0d0


	//   ....[158]....
        /*05bc*/ 	.word	0x0000d140


	//   ....[159]....
        /*05c0*/ 	.word	0x0000d190


	//----- nvinfo : EIATTR_EXIT_INSTR_OFFSETS
	.align		4
.L_1385:
        /*05c4*/ 	.byte	0x04, 0x1c
        /*05c6*/ 	.short	(.L_1387 - .L_1386)


	//   ....[0]....
.L_1386:
        /*05c8*/ 	.word	0x0000b210


	//   ....[1]....
        /*05cc*/ 	.word	0x0000b550


	//----- nvinfo : EIATTR_MAX_THREADS
	.align		4
.L_1387:
        /*05d0*/ 	.byte	0x04, 0x05
        /*05d2*/ 	.short	(.L_1389 - .L_1388)
.L_1388:
        /*05d4*/ 	.word	0x00000080
        /*05d8*/ 	.word	0x00000001
        /*05dc*/ 	.word	0x00000001


	//----- nvinfo : EIATTR_CRS_STACK_SIZE
	.align		4
.L_1389:
        /*05e0*/ 	.byte	0x04, 0x1e
        /*05e2*/ 	.short	(.L_1391 - .L_1390)
.L_1390:
        /*05e4*/ 	.word	0x00000000


	//----- nvinfo : EIATTR_CBANK_PARAM_SIZE
	.align		4
.L_1391:
        /*05e8*/ 	.byte	0x03, 0x19
        /*05ea*/ 	.short	0x01f0


	//----- nvinfo : EIATTR_PARAM_CBANK
	.align		4
        /*05ec*/ 	.byte	0x04, 0x0a
        /*05ee*/ 	.short	(.L_1393 - .L_1392)
	.align		4
.L_1392:
        /*05f0*/ 	.word	index@(.nv.constant0._Z25selective_scan_bwd_kernelI32Selective_Scan_bwd_kernel_traitsILi128ELi16ELb1ELb0ELb1ELb0ELb0EN3c104HalfENS1_7complexIfEEEEv12SSMParamsBwd)
        /*05f4*/ 	.short	0x0210
        /*05f6*/ 	.short	0x01f0


	//----- nvinfo : EIATTR_SW_WAR
	.align		4
.L_1393:
        /*05f8*/ 	.byte	0x04, 0x36
        /*05fa*/ 	.short	(.L_1395 - .L_1394)
.L_1394:
        /*05fc*/ 	.word	0x00000008
.L_1395:


//--------------------- .nv.info._Z25selective_scan_bwd_kernelI32Selective_Scan_bwd_kernel_traitsILi128ELi16ELb1ELb0ELb1ELb0ELb1EN3c104HalfENS1_7complexIfEEEEv12SSMParamsBwd --------------------------
	.section	.nv.info._Z25selective_scan_bwd_kernelI32Selective_Scan_bwd_kernel_traitsILi128ELi16ELb1ELb0ELb1ELb0ELb1EN3c104HalfENS1_7complexIfEEEEv12SSMParamsBwd,"",@"SHT_CUDA_INFO"
	.sectionflags	@""
	.align	4


	//----- nvinfo : EIATTR_CUDA_API_VERSION
	.align		4
        /*0000*/ 	.byte	0x04, 0x37
        /*0002*/ 	.short	(.L_1397 - .L_1396)
.L_1396:
        /*0004*/ 	.word	0x00000082


	//----- nvinfo : EIATTR_KPARAM_INFO
	.align		4
.L_1397:
        /*0008*/ 	.byte	0x04, 0x17
        /*000a*/ 	.short	(.L_1399 - .L_1398)
.L_1398:
        /*000c*/ 	.word	0x00000000
        /*0010*/ 	.short	0x0000
        /*0012*/ 	.short	0x0000
        /*0014*/ 	.byte	0x00, 0xf0, 0xc1, 0x07


	//----- nvinfo : EIATTR_SPARSE_MMA_MASK
	.align		4
.L_1399:
        /*0018*/ 	.byte	0x03, 0x50
        /*001a*/ 	.short	0x0000


	//----- nvinfo : EIATTR_MAXREG_COUNT
	.align		4
        /*001c*/ 	.byte	0x03, 0x1b
        /*001e*/ 	.short	0x00ff


	//----- nvinfo : EIATTR_NUM_BARRIERS
	.align		4
        /*0020*/ 	.byte	0x02, 0x4c
        /*0022*/ 	.byte	0x01
	.zero		1


	//----- nvinfo : EIATTR_ANNOTATIONS
	.align		4
        /*0024*/ 	.byte	0x04, 0x55
        /*0026*/ 	.short	(.L_1401 - .L_1400)


	//   ....[0]....
.L_1400:
        /* <DEDUP_REMOVED lines=10> */


	//----- nvinfo : EIATTR_MERCURY_ISA_VERSION
	.align		4
.L_1401:
        /*00b8*/ 	.byte	0x03, 0x5f
        /*00ba*/ 	.short	0x0101


	//----- nvinfo : EIATTR_COOP_GROUP_MASK_REGIDS
	.align		4
        /*00bc*/ 	.byte	0x04, 0x29
        /*00be*/ 	.short	(.L_1403 - .L_1402)


	//   ....[0]....
.L_1402:
        /*00c0*/ 	.word	0xffffffff


	//   ....[1]....
        /*00c4*/ 	.word	0xffffffff


	//   ....[2]....
        /*00c8*/ 	.word	0xffffffff


	//   ....[3]....
        /*00cc*/ 	.word	0xffffffff


	//   ....[4]....
        /*00d0*/ 	.word	0xffffffff


	//   ....[5]....
        /*00d4*/ 	.word	0xffffffff


	//   ....[6]....
        /*00d8*/ 	.word	0xffffffff


	//   ....[7]....
        /*00dc*/ 	.word	0xffffffff


	//   ....[8]....
        /*00e0*/ 	.word	0xffffffff


	//   ....[9]....
        /*00e4*/ 	.word	0xffffffff


	//   ....[10]....
        /*00e8*/ 	.word	0xffffffff


	//   ....[11]....
        /*00ec*/ 	.word	0xffffffff


	//   ....[12]....
        /*00f0*/ 	.word	0xffffffff


	//   ....[13]....
        /*00f4*/ 	.word	0xffffffff


	//   ....[14]....
        /*00f8*/ 	.word	0xffffffff


	//   ....[15]....
        /*00fc*/ 	.word	0xffffffff


	//   ....[16]....
        /*0100*/ 	.word	0xffffffff


	//   ....[17]....
        /*0104*/ 	.word	0xffffffff


	//   ....[18]....
        /*0108*/ 	.word	0xffffffff


	//   ....[19]....
        /*010c*/ 	.word	0xffffffff


	//   ....[20]....
        /*0110*/ 	.word	0xffffffff


	//   ....[21]....
        /*0114*/ 	.word	0xffffffff


	//   ....[22]....
        /*0118*/ 	.word	0xffffffff


	//   ....[23]....
        /*011c*/ 	.word	0xffffffff


	//   ....[24]....
        /*0120*/ 	.word	0xffffffff


	//   ....[25]....
        /*0124*/ 	.word	0xffffffff


	//   ....[26]....
        /*0128*/ 	.word	0xffffffff


	//   ....[27]....
        /*012c*/ 	.word	0xffffffff


	//   ....[28]....
        /*0130*/ 	.word	0xffffffff


	//   ....[29]....
        /*0134*/ 	.word	0xffffffff


	//   ....[30]....
        /*0138*/ 	.word	0xffffffff


	//   ....[31]....
        /*013c*/ 	.word	0xffffffff


	//   ....[32]....
        /*0140*/ 	.word	0xffffffff


	//   ....[33]....
        /*0144*/ 	.word	0xffffffff


	//   ....[34]....
        /*0148*/ 	.word	0xffffffff


	//   ....[35]....
        /*014c*/ 	.word	0xffffffff


	//   ....[36]....
        /*0150*/ 	.word	0xffffffff


	//   ....[37]....
        /*0154*/ 	.word	0xffffffff


	//   ....[38]....
        /*0158*/ 	.word	0xffffffff


	//   ....[39]....
        /*015c*/ 	.word	0xffffffff


	//   ....[40]....
        /*0160*/ 	.word	0xffffffff


	//   ....[41]....
        /*0164*/ 	.word	0xffffffff


	//   ....[42]....
        /*0168*/ 	.word	0xffffffff


	//   ....[43]....
        /*016c*/ 	.word	0xffffffff


	//   ....[44]....
        /*0170*/ 	.word	0xffffffff


	//   ....[45]....
        /*0174*/ 	.word	0xffffffff


	//   ....[46]....
        /*0178*/ 	.word	0xffffffff


	//   ....[47]....
        /*017c*/ 	.word	0xffffffff


	//   ....[48]....
        /*0180*/ 	.word	0xffffffff


	//   ....[49]....
        /*0184*/ 	.word	0xffffffff


	//   ....[50]....
        /*0188*/ 	.word	0xffffffff


	//   ....[51]....
        /*018c*/ 	.word	0xffffffff


	//   ....[52]....
        /*0190*/ 	.word	0xffffffff


	//   ....[53]....
        /*0194*/ 	.word	0xffffffff


	//   ....[54]....
        /*0198*/ 	.word	0xffffffff


	//   ....[55]....
        /*019c*/ 	.word	0xffffffff


	//   ....[56]....
        /*01a0*/ 	.word	0xffffffff


	//   ....[57]....
        /*01a4*/ 	.word	0xffffffff


	//   ....[58]....
        /*01a8*/ 	.word	0xffffffff


	//   ....[59]....
        /*01ac*/ 	.word	0xffffffff


	//   ....[60]....
        /*01b0*/ 	.word	0xffffffff


	//   ....[61]....
        /*01b4*/ 	.word	0xffffffff


	//   ....[62]....
        /*01b8*/ 	.word	0xffffffff


	//   ....[63]....
        /*01bc*/ 	.word	0xffffffff


	//   ....[64]....
        /*01c0*/ 	.word	0xffffffff


	//   ....[65]....
        /*01c4*/ 	.word	0xffffffff


	//   ....[66]....
        /*01c8*/ 	.word	0xffffffff


	//   ....[67]....
        /*01cc*/ 	.word	0xffffffff


	//   ....[68]....
        /*01d0*/ 	.word	0xffffffff


	//   ....[69]....
        /*01d4*/ 	.word	0xffffffff


	//   ....[70]....
        /*01d8*/ 	.word	0xffffffff


	//   ....[71]....
        /*01dc*/ 	.word	0xffffffff


	//   ....[72]....
        /*01e0*/ 	.word	0xffffffff


	//   ....[73]....
        /*01e4*/ 	.word	0xffffffff


	//   ....[74]....
        /*01e8*/ 	.word	0xffffffff


	//   ....[75]....
        /*01ec*/ 	.word	0xffffffff


	//   ....[76]....
        /*01f0*/ 	.word	0xffffffff


	//   ....[77]....
        /*01f4*/ 	.word	0xffffffff


	//   ....[78]....
        /*01f8*/ 	.word	0xffffffff


	//   ....[79]....
        /*01fc*/ 	.word	0xffffffff


	//   ....[80]....
        /*0200*/ 	.word	0xffffffff


	//   ....[81]....
        /*0204*/ 	.word	0xffffffff


	//   ....[82]....
        /*0208*/ 	.word	0xffffffff


	//   ....[83]....
        /*020c*/ 	.word	0xffffffff


	//   ....[84]....
        /*0210*/ 	.word	0xffffffff


	//   ....[85]....
        /*0214*/ 	.word	0xffffffff


	//   ....[86]....
        /*0218*/ 	.word	0xffffffff


	//   ....[87]....
        /*021c*/ 	.word	0xffffffff


	//   ....[88]....
        /*0220*/ 	.word	0xffffffff


	//   ....[89]....
        /*0224*/ 	.word	0xffffffff


	//   ....[90]....
        /*0228*/ 	.word	0xffffffff


	//   ....[91]....
        /*022c*/ 	.word	0xffffffff


	//   ....[92]....
        /*0230*/ 	.word	0xffffffff


	//   ....[93]....
        /*0234*/ 	.word	0xffffffff


	//   ....[94]....
        /*0238*/ 	.word	0xffffffff


	//   ....[95]....
        /*023c*/ 	.word	0xffffffff


	//   ....[96]....
        /*0240*/ 	.word	0xffffffff


	//   ....[97]....
        /*0244*/ 	.word	0xffffffff


	//   ....[98]....
        /*0248*/ 	.word	0xffffffff


	//   ....[99]....
        /*024c*/ 	.word	0xffffffff


	//   ....[100]....
        /*0250*/ 	.word	0x05000053


	//   ....[101]....
        /*0254*/ 	.word	0x05000053


	//   ....[102]....
        /*0258*/ 	.word	0x05000053


	//   ....[103]....
        /*025c*/ 	.word	0x05000053


	//   ....[104]....
        /*0260*/ 	.word	0x05000053


	//   ....[105]....
        /*0264*/ 	.word	0x05000053


	//   ....[106]....
        /*0268*/ 	.word	0x05000053


	//   ....[107]....
        /*026c*/ 	.word	0x05000053


	//   ....[108]....
        /*0270*/ 	.word	0x05000053


	//   ....[109]....
        /*0274*/ 	.word	0x05000053


	//   ....[110]....
        /*0278*/ 	.word	0x05000053


	//   ....[111]....
        /*027c*/ 	.word	0x05000053


	//   ....[112]....
        /*0280*/ 	.word	0x05000053


	//   ....[113]....
        /*0284*/ 	.word	0x05000053


	//   ....[114]....
        /*0288*/ 	.word	0x05000053


	//   ....[115]....
        /*028c*/ 	.word	0x05000053


	//   ....[116]....
        /*0290*/ 	.word	0x05000053


	//   ....[117]....
        /*0294*/ 	.word	0x05000053


	//   ....[118]....
        /*0298*/ 	.word	0x05000053


	//   ....[119]....
        /*029c*/ 	.word	0x05000053


	//   ....[120]....
        /*02a0*/ 	.word	0x05000053


	//   ....[121]....
        /*02a4*/ 	.word	0x05000053


	//   ....[122]....
        /*02a8*/ 	.word	0x05000053


	//   ....[123]....
        /*02ac*/ 	.word	0x05000053


	//   ....[124]....
        /*02b0*/ 	.word	0x05000053


	//   ....[125]....
        /*02b4*/ 	.word	0x05000053


	//   ....[126]....
        /*02b8*/ 	.word	0x05000053


	//   ....[127]....
        /*02bc*/ 	.word	0x05000053


	//   ....[128]....
        /*02c0*/ 	.word	0x05000053


	//   ....[129]....
        /*02c4*/ 	.word	0x05000053


	//   ....[130]....
        /*02c8*/ 	.word	0x05000053


	//   ....[131]....
        /*02cc*/ 	.word	0x05000053


	//   ....[132]....
        /*02d0*/ 	.word	0x05000053


	//   ....[133]....
        /*02d4*/ 	.word	0x05000053


	//   ....[134]....
        /*02d8*/ 	.word	0x05000053


	//   ....[135]....
        /*02dc*/ 	.word	0x05000053


	//   ....[136]....
        /*02e0*/ 	.word	0x05000053


	//   ....[137]....
        /*02e4*/ 	.word	0x05000053


	//   ....[138]....
        /*02e8*/ 	.word	0x05000053


	//   ....[139]....
        /*02ec*/ 	.word	0x05000053


	//   ....[140]....
        /*02f0*/ 	.word	0x05000053


	//   ....[141]....
        /*02f4*/ 	.word	0x05000053


	//   ....[142]....
        /*02f8*/ 	.word	0x05000053


	//   ....[143]....
        /*02fc*/ 	.word	0x05000053


	//   ....[144]....
        /*0300*/ 	.word	0x05000053


	//   ....[145]....
        /*0304*/ 	.word	0x05000053


	//   ....[146]....
        /*0308*/ 	.word	0x05000053


	//   ....[147]....
        /*030c*/ 	.word	0x05000053


	//   ....[148]....
        /*0310*/ 	.word	0x05000053


	//   ....[149]....
        /*0314*/ 	.word	0x05000053


	//   ....[150]....
        /*0318*/ 	.word	0x05000053


	//   ....[151]....
        /*031c*/ 	.word	0x05000053


	//   ....[152]....
        /*0320*/ 	.word	0x05000053


	//   ....[153]....
        /*0324*/ 	.word	0x05000053


	//   ....[154]....
        /*0328*/ 	.word	0x05000053


	//   ....[155]....
        /*032c*/ 	.word	0x05000053


	//   ....[156]....
        /*0330*/ 	.word	0x05000053


	//   ....[157]....
        /*0334*/ 	.word	0x05000053


	//   ....[158]....
        /*0338*/ 	.word	0x05000053


	//   ....[159]....
        /*033c*/ 	.word	0x05000053


	//   ....[160]....
        /*0340*/ 	.word	0x05000053


	//   ....[161]....
        /*0344*/ 	.word	0x05000053


	//   ....[162]....
        /*0348*/ 	.word	0x05000053


	//   ....[163]....
        /*034c*/ 	.word	0x05000053


	//----- nvinfo : EIATTR_COOP_GROUP_INSTR_OFFSETS
	.align		4
.L_1403:
        /*0350*/ 	.byte	0x04, 0x28
        /*0352*/ 	.short	(.L_1405 - .L_1404)


	//   ....[0]....
.L_1404:
        /*0354*/ 	.word	0x00000c70


	//   ....[1]....
        /*0358*/ 	.word	0x00000d00


	//   ....[2]....
        /*035c*/ 	.word	0x00000e90


	//   ....[3]....
        /*0360*/ 	.word	0x00001030


	//   ....[4]....
        /*0364*/ 	.word	0x000019c0


	//   ....[5]....
        /*0368*/ 	.word	0x00002270


	//   ....[6]....
        /*036c*/ 	.word	0x00002650


	//   ....[7]....
        /*0370*/ 	.word	0x00003840


	//   ....[8]....
        /*0374*/ 	.word	0x000050e0


	//   ....[9]....
        /*0378*/ 	.word	0x00005100


	//   ....[10]....
        /*037c*/ 	.word	0x00005110


	//   ....[11]....
        /*0380*/ 	.word	0x00005120


	//   ....[12]....
        /*0384*/ 	.word	0x000051d0


	//   ....[13]....
        /*0388*/ 	.word	0x00005200


	//   ....[14]....
        /*038c*/ 	.word	0x00005210


	//   ....[15]....
        /*0390*/ 	.word	0x00005220


	//   ....[16]....
        /*0394*/ 	.word	0x000052c0


	//   ....[17]....
        /*0398*/ 	.word	0x00005300


	//   ....[18]....
        /*039c*/ 	.word	0x00005310


	//   ....[19]....
        /*03a0*/ 	.word	0x00005320


	//   ....[20]....
        /*03a4*/ 	.word	0x000053e0


	//   ....[21]....
        /*03a8*/ 	.word	0x00005400


	//   ....[22]....
        /*03ac*/ 	.word	0x00005410


	//   ....[23]....
        /*03b0*/ 	.word	0x00005420


	//   ....[24]....
        /*03b4*/ 	.word	0x000054d0


	//   ....[25]....
        /*03b8*/ 	.word	0x000054f0


	//   ....[26]....
        /*03bc*/ 	.word	0x00005500


	//   ....[27]....
        /*03c0*/ 	.word	0x00005510


	//   ....[28]....
        /*03c4*/ 	.word	0x00005680


	//   ....[29]....
        /*03c8*/ 	.word	0x00005690


	//   ....[30]....
        /*03cc*/ 	.word	0x000056a0


	//   ....[31]....
        /*03d0*/ 	.word	0x000056b0


	//   ....[32]....
        /*03d4*/ 	.word	0x000056c0


	//   ....[33]....
        /*03d8*/ 	.word	0x000056d0


	//   ....[34]....
        /*03dc*/ 	.word	0x000056e0


	//   ....[35]....
        /*03e0*/ 	.word	0x000056f0


	//   ....[36]....
        /*03e4*/ 	.word	0x00006c50


	//   ....[37]....
        /*03e8*/ 	.word	0x00006c60


	//   ....[38]....
        /*03ec*/ 	.word	0x00006c70


	//   ....[39]....
        /*03f0*/ 	.word	0x00006c80


	//   ....[40]....
        /*03f4*/ 	.word	0x00006da0


	//   ....[41]....
        /*03f8*/ 	.word	0x00006db0


	//   ....[42]....
        /*03fc*/ 	.word	0x00006dc0


	//   ....[43]....
        /*0400*/ 	.word	0x00006dd0


	//   ....[44]....
        /*0404*/ 	.word	0x00006ef0


	//   ....[45]....
        /*0408*/ 	.word	0x00006f00


	//   ....[46]....
        /*040c*/ 	.word	0x00006f10


	//   ....[47]....
        /*0410*/ 	.word	0x00006f20


	//   ....[48]....
        /*0414*/ 	.word	0x00007040


	//   ....[49]....
        /*0418*/ 	.word	0x00007050


	//   ....[50]....
        /*041c*/ 	.word	0x00007060


	//   ....[51]....
        /*0420*/ 	.word	0x00007070


	//   ....[52]....
        /*0424*/ 	.word	0x00007190


	//   ....[53]....
        /*0428*/ 	.word	0x000071a0


	//   ....[54]....
        /*042c*/ 	.word	0x000071b0


	//   ....[55]....
        /*0430*/ 	.word	0x000071c0


	//   ....[56]....
        /*0434*/ 	.word	0x000072e0


	//   ....[57]....
        /*0438*/ 	.word	0x000072f0


	//   ....[58]....
        /*043c*/ 	.word	0x00007300


	//   ....[59]....
        /*0440*/ 	.word	0x00007310


	//   ....[60]....
        /*0444*/ 	.word	0x00007320


	//   ....[61]....
        /*0448*/ 	.word	0x00007330


	//   ....[62]....
        /*044c*/ 	.word	0x00007340


	//   ....[63]....
        /*0450*/ 	.word	0x00007370


	//   ....[64]....
        /*0454*/ 	.word	0x000073a0


	//   ....[65]....
        /*0458*/ 	.word	0x000073b0


	//   ....[66]....
        /*045c*/ 	.word	0x000073c0


	//   ....[67]....
        /*0460*/ 	.word	0x000073d0


	//   ....[68]....
        /*0464*/ 	.word	0x0000b0c0


	//   ....[69]....
        /*0468*/ 	.word	0x0000b100


	//   ....[70]....
        /*046c*/ 	.word	0x0000b140


	//   ....[71]....
        /*0470*/ 	.word	0x0000b180


	//   ....[72]....
        /*0474*/ 	.word	0x0000b3a0


	//   ....[73]....
        /*0478*/ 	.word	0x0000b3e0


	//   ....[74]....
        /*047c*/ 	.word	0x0000b420


	//   ....[75]....
        /*0480*/ 	.word	0x0000b460


	//   ....[76]....
        /*0484*/ 	.word	0x0000b5b0


	//   ....[77]....
        /*0488*/ 	.word	0x0000b5f0


	//   ....[78]....
        /*048c*/ 	.word	0x0000b630


	//   ....[79]....
        /*0490*/ 	.word	0x0000b670


	//   ....[80]....
        /*0494*/ 	.word	0x0000b750


	//   ....[81]....
        /*0498*/ 	.word	0x0000b770


	//   ....[82]....
        /*049c*/ 	.word	0x0000b790


	//   ....[83]....
        /*04a0*/ 	.word	0x0000b7b0


	//   ....[84]....
        /*04a4*/ 	.word	0x0000b7e0


	//   ....[85]....
        /*04a8*/ 	.word	0x0000b800


	//   ....[86]....
        /*04ac*/ 	.word	0x0000b820


	//   ....[87]....
        /*04b0*/ 	.word	0x0000b840


	//   ....[88]....
        /*04b4*/ 	.word	0x0000bf40


	//   ....[89]....
        /*04b8*/ 	.word	0x0000c0e0


	//   ....[90]....
        /*04bc*/ 	.word	0x0000c200


	//   ....[91]....
        /*04c0*/ 	.word	0x0000c220


	//   ....[92]....
        /*04c4*/ 	.word	0x0000c250


	//   ....[93]....
        /*04c8*/ 	.word	0x0000c2a0


	//   ....[94]....
        /*04cc*/ 	.word	0x0000c2c0


	//   ....[95]....
        /*04d0*/ 	.word	0x0000c4e0


	//   ....[96]....
        /*04d4*/ 	.word	0x0000c500


	//   ....[97]....
        /*04d8*/ 	.word	0x0000c530


	//   ....[98]....
        /*04dc*/ 	.word	0x0000c580


	//   ....[99]....
        /*04e0*/ 	.word	0x0000c5a0


	//   ....[100]....
        /*04e4*/ 	.word	0x0000cab0


	//   ....[101]....
        /*04e8*/ 	.word	0x0000cb00


	//   ....[102]....
        /*04ec*/ 	.word	0x0000cb50


	//   ....[103]....
        /*04f0*/ 	.word	0x0000cba0


	//   ....[104]....
        /*04f4*/ 	.word	0x0000ccb0


	//   ....[105]....
        /*04f8*/ 	.word	0x0000cd00


	//   ....[106]....
        /*04fc*/ 	.word	0x0000cd50


	//   ....[107]....
        /*0500*/ 	.word	0x0000cda0


	//   ....[108]....
        /*0504*/ 	.word	0x0000ceb0


	//   ....[109]....
        /*0508*/ 	.word	0x0000cf00


	//   ....[110]....
        /*050c*/ 	.word	0x0000cf50


	//   ....[111]....
        /*0510*/ 	.word	0x0000cfa0


	//   ....[112]....
        /*0514*/ 	.word	0x0000d0b0


	//   ....[113]....
        /*0518*/ 	.word	0x0000d100


	//   ....[114]....
        /*051c*/ 	.word	0x0000d150


	//   ....[115]....
        /*0520*/ 	.word	0x0000d1a0


	//   ....[116]....
        /*0524*/ 	.word	0x0000d2b0


	//   ....[117]....
        /*0528*/ 	.word	0x0000d300


	//   ....[118]....
        /*052c*/ 	.word	0x0000d350


	//   ....[119]....
        /*0530*/ 	.word	0x0000d3a0


	//   ....[120]....
        /*0534*/ 	.word	0x0000d430


	//   ....[121]....
        /*0538*/ 	.word	0x0000d4d0


	//   ....[122]....
        /*053c*/ 	.word	0x0000d570


	//   ....[123]....
        /*0540*/ 	.word	0x0000d610


	//   ....[124]....
        /*0544*/ 	.word	0x0000d6b0


	//   ....[125]....
        /*0548*/ 	.word	0x0000d750


	//   ....[126]....
        /*054c*/ 	.word	0x0000d7b0


	//   ....[127]....
        /*0550*/ 	.word	0x0000d800


	//   ....[128]....
        /*0554*/ 	.word	0x0000d850


	//   ....[129]....
        /*0558*/ 	.word	0x0000d8a0


	//   ....[130]....
        /*055c*/ 	.word	0x0000d8f0


	//   ....[131]....
        /*0560*/ 	.word	0x0000d940


	//   ....[132]....
        /*0564*/ 	.word	0x0000d9d0


	//   ....[133]....
        /*0568*/ 	.word	0x0000da20


	//   ....[134]....
        /*056c*/ 	.word	0x0000da70


	//   ....[135]....
        /*0570*/ 	.word	0x0000dac0


	//   ....[136]....
        /*0574*/ 	.word	0x0000db60


	//   ....[137]....
        /*0578*/ 	.word	0x0000dbf0


	//   ....[138]....
        /*057c*/ 	.word	0x0000dc40


	//   ....[139]....
        /*0580*/ 	.word	0x0000dc90


	//   ....[140]....
        /*0584*/ 	.word	0x0000dd20


	//   ....[141]....
        /*0588*/ 	.word	0x0000ddb0


	//   ....[142]....
        /*058c*/ 	.word	0x0000de00


	//   ....[143]....
        /*0590*/ 	.word	0x0000de50


	//   ....[144]....
        /*0594*/ 	.word	0x0000dee0


	//   ....[145]....
        /*0598*/ 	.word	0x0000df70


	//   ....[146]....
        /*059c*/ 	.word	0x0000dfc0


	//   ....[147]....
        /*05a0*/ 	.word	0x0000e010


	//   ....[148]....
        /*05a4*/ 	.word	0x0000e0a0


	//   ....[149]....
        /*05a8*/ 	.word	0x0000e130


	//   ....[150]....
        /*05ac*/ 	.word	0x0000e180


	//   ....[151]....
        /*05b0*/ 	.word	0x0000e1d0


	//   ....[152]....
        /*05b4*/ 	.word	0x0000e260


	//   ....[153]....
        /*05b8*/ 	.word	0x0000e310


	//   ....[154]....
        /*05bc*/ 	.word	0x0000e3a0


	//   ....[155]....
        /*05c0*/ 	.word	0x0000e400


	//   ....[156]....
        /*05c4*/ 	.word	0x0000e450


	//   ....[157]....
        /*05c8*/ 	.word	0x0000e4a0


	//   ....[158]....
        /*05cc*/ 	.word	0x0000e4f0


	//   ....[159]....
        /*05d0*/ 	.word	0x0000e540


	//   ....[160]....
        /*05d4*/ 	.word	0x0000e580


	//   ....[161]....
        /*05d8*/ 	.word	0x0000e5d0


	//   ....[162]....
        /*05dc*/ 	.word	0x0000e640


	//   ....[163]....
        /*05e0*/ 	.word	0x0000e690


	//----- nvinfo : EIATTR_EXIT_INSTR_OFFSETS
	.align		4
.L_1405:
        /*05e4*/ 	.byte	0x04, 0x1c
        /*05e6*/ 	.short	(.L_1407 - .L_1406)


	//   ....[0]....
.L_1406:
        /*05e8*/ 	.word	0x0000c710


	//   ....[1]....
        /*05ec*/ 	.word	0x0000ca50


	//----- nvinfo : EIATTR_MAX_THREADS
	.align		4
.L_1407:
        /*05f0*/ 	.byte	0x04, 0x05
        /*05f2*/ 	.short	(.L_1409 - .L_1408)
.L_1408:
        /*05f4*/ 	.word	0x00000080
        /*05f8*/ 	.word	0x00000001
        /*05fc*/ 	.word	0x00000001


	//----- nvinfo : EIATTR_CRS_STACK_SIZE
	.align		4
.L_1409:
        /*0600*/ 	.byte	0x04, 0x1e
        /*0602*/ 	.short	(.L_1411 - .L_1410)
.L_1410:
        /*0604*/ 	.word	0x00000000


	//----- nvinfo : EIATTR_CBANK_PARAM_SIZE
	.align		4
.L_1411:
        /*0608*/ 	.byte	0x03, 0x19
        /*060a*/ 	.short	0x01f0


	//----- nvinfo : EIATTR_PARAM_CBANK
	.align		4
        /*060c*/ 	.byte	0x04, 0x0a
        /*060e*/ 	.short	(.L_1413 - .L_1412)
	.align		4
.L_1412:
        /*0610*/ 	.word	index@(.nv.constant0._Z25selective_scan_bwd_kernelI32Selective_Scan_bwd_kernel_traitsILi128ELi16ELb1ELb0ELb1ELb0ELb1EN3c104HalfENS1_7complexIfEEEEv12SSMParamsBwd)
        /*0614*/ 	.short	0x0210
        /*0616*/ 	.short	0x01f0


	//----- nvinfo : EIATTR_SW_WAR
	.align		4
.L_1413:
        /*0618*/ 	.byte	0x04, 0x36
        /*061a*/ 	.short	(.L_1415 - .L_1414)
.L_1414:
        /*061c*/ 	.word	0x00000008
.L_1415:


//--------------------- .nv.info._Z25selective_scan_bwd_kernelI32Selective_Scan_bwd_kernel_traitsILi128ELi16ELb1ELb0ELb1ELb1ELb0EN3c104HalfENS1_7complexIfEEEEv12SSMParamsBwd --------------------------
	.section	.nv.info._Z25selective_scan_bwd_kernelI32Selective_Scan_bwd_kernel_traitsILi128ELi16ELb1ELb0ELb1ELb1ELb0EN3c104HalfENS1_7complexIfEEEEv12SSMParamsBwd,"",@"SHT_CUDA_INFO"
	.sectionflags	@""
	.align	4


	//----- nvinfo : EIATTR_CUDA_API_VERSION
	.align		4
        /*0000*/ 	.byte	0x04, 0x37
        /*0002*/ 	.short	(.L_1417 - .L_1416)
.L_1416:
        /*0004*/ 	.word	0x00000082


	//----- nvinfo : EIATTR_KPARAM_INFO
	.align		4
.L_1417:
        /*0008*/ 	.byte	0x04, 0x17
        /*000a*/ 	.short	(.L_1419 - .L_1418)
.L_1418:
        /*000c*/ 	.word	0x00000000
        /*0010*/ 	.short	0x0000
        /*0012*/ 	.short	0x0000
        /*0014*/ 	.byte	0x00, 0xf0, 0xc1, 0x07


	//----- nvinfo : EIATTR_SPARSE_MMA_MASK
	.align		4
.L_1419:
        /*0018*/ 	.byte	0x03, 0x50
        /*001a*/ 	.short	0x0000


	//----- nvinfo : EIATTR_MAXREG_COUNT
	.align		4
        /*001c*/ 	.byte	0x03, 0x1b
        /*001e*/ 	.short	0x00ff


	//----- nvinfo : EIATTR_NUM_BARRIERS
	.align		4
        /*0020*/ 	.byte	0x02, 0x4c
        /*0022*/ 	.byte	0x01
	.zero		1


	//----- nvinfo : EIATTR_ANNOTATIONS
	.align		4
        /*0024*/ 	.byte	0x04, 0x55
        /*0026*/ 	.short	(.L_1421 - .L_1420)


	//   ....[0]....
.L_1420:
        /* <DEDUP_REMOVED lines=11> */


	//----- nvinfo : EIATTR_MERCURY_ISA_VERSION
	.align		4
.L_1421:
        /*00c8*/ 	.byte	0x03, 0x5f
        /*00ca*/ 	.short	0x0101


	//----- nvinfo : EIATTR_COOP_GROUP_MASK_REGIDS
	.align		4
        /*00cc*/ 	.byte	0x04, 0x29
        /*00ce*/ 	.short	(.L_1423 - .L_1422)


	//   ....[0]....
.L_1422:
        /*00d0*/ 	.word	0xffffffff


	//   ....[1]....
        /*00d4*/ 	.word	0xffffffff


	//   ....[2]....
        /*00d8*/ 	.word	0xffffffff


	//   ....[3]....
        /*00dc*/ 	.word	0xffffffff


	//   ....[4]....
        /*00e0*/ 	.word	0xffffffff


	//   ....[5]....
        /*00e4*/ 	.word	0xffffffff


	//   ....[6]....
        /*00e8*/ 	.word	0xffffffff


	//   ....[7]....
        /*00ec*/ 	.word	0xffffffff


	//   ....[8]....
        /*00f0*/ 	.word	0xffffffff


	//   ....[9]....
        /*00f4*/ 	.word	0xffffffff


	//   ....[10]....
        /*00f8*/ 	.word	0xffffffff


	//   ....[11]....
        /*00fc*/ 	.word	0xffffffff


	//   ....[12]....
        /*0100*/ 	.word	0xffffffff


	//   ....[13]....
        /*0104*/ 	.word	0xffffffff


	//   ....[14]....
        /*0108*/ 	.word	0xffffffff


	//   ....[15]....
        /*010c*/ 	.word	0xffffffff


	//   ....[16]....
        /*0110*/ 	.word	0xffffffff


	//   ....[17]....
        /*0114*/ 	.word	0xffffffff


	//   ....[18]....
        /*0118*/ 	.word	0xffffffff


	//   ....[19]....
        /*011c*/ 	.word	0xffffffff


	//   ....[20]....
        /*0120*/ 	.word	0xffffffff


	//   ....[21]....
        /*0124*/ 	.word	0xffffffff


	//   ....[22]....
        /*0128*/ 	.word	0xffffffff


	//   ....[23]....
        /*012c*/ 	.word	0xffffffff


	//   ....[24]....
        /*0130*/ 	.word	0xffffffff


	//   ....[25]....
        /*0134*/ 	.word	0xffffffff


	//   ....[26]....
        /*0138*/ 	.word	0xffffffff


	//   ....[27]....
        /*013c*/ 	.word	0xffffffff


	//   ....[28]....
        /*0140*/ 	.word	0xffffffff


	//   ....[29]....
        /*0144*/ 	.word	0xffffffff


	//   ....[30]....
        /*0148*/ 	.word	0xffffffff


	//   ....[31]....
        /*014c*/ 	.word	0xffffffff


	//   ....[32]....
        /*0150*/ 	.word	0xffffffff


	//   ....[33]....
        /*0154*/ 	.word	0xffffffff


	//   ....[34]....
        /*0158*/ 	.word	0xffffffff


	//   ....[35]....
        /*015c*/ 	.word	0xffffffff


	//   ....[36]....
        /*0160*/ 	.word	0xffffffff


	//   ....[37]....
        /*0164*/ 	.word	0xffffffff


	//   ....[38]....
        /*0168*/ 	.word	0xffffffff


	//   ....[39]....
        /*016c*/ 	.word	0xffffffff


	//   ....[40]....
        /*0170*/ 	.word	0xffffffff


	//   ....[41]....
        /*0174*/ 	.word	0xffffffff


	//   ....[42]....
        /*0178*/ 	.word	0xffffffff


	//   ....[43]....
        /*017c*/ 	.word	0xffffffff


	//   ....[44]....
        /*0180*/ 	.word	0xffffffff


	//   ....[45]....
        /*0184*/ 	.word	0xffffffff


	//   ....[46]....
        /*0188*/ 	.word	0xffffffff


	//   ....[47]....
        /*018c*/ 	.word	0xffffffff


	//   ....[48]....
        /*0190*/ 	.word	0xffffffff


	//   ....[49]....
        /*0194*/ 	.word	0xffffffff


	//   ....[50]....
        /*0198*/ 	.word	0xffffffff


	//   ....[51]....
        /*019c*/ 	.word	0xffffffff


	//   ....[52]....
        /*01a0*/ 	.word	0xffffffff


	//   ....[53]....
        /*01a4*/ 	.word	0xffffffff


	//   ....[54]....
        /*01a8*/ 	.word	0xffffffff


	//   ....[55]....
        /*01ac*/ 	.word	0xffffffff


	//   ....[56]....
        /*01b0*/ 	.word	0xffffffff


	//   ....[57]....
        /*01b4*/ 	.word	0xffffffff


	//   ....[58]....
        /*01b8*/ 	.word	0xffffffff


	//   ....[59]....
        /*01bc*/ 	.word	0xffffffff


	//   ....[60]....
        /*01c0*/ 	.word	0xffffffff


	//   ....[61]....
        /*01c4*/ 	.word	0xffffffff


	//   ....[62]....
        /*01c8*/ 	.word	0xffffffff


	//   ....[63]....
        /*01cc*/ 	.word	0xffffffff


	//   ....[64]....
        /*01d0*/ 	.word	0xffffffff


	//   ....[65]....
        /*01d4*/ 	.word	0xffffffff


	//   ....[66]....
        /*01d8*/ 	.word	0xffffffff


	//   ....[67]....
        /*01dc*/ 	.word	0xffffffff


	//   ....[68]....
        /*01e0*/ 	.word	0xffffffff


	//   ....[69]....
        /*01e4*/ 	.word	0xffffffff


	//   ....[70]....
        /*01e8*/ 	.word	0xffffffff


	//   ....[71]....
        /*01ec*/ 	.word	0xffffffff


	//   ....[72]....
        /*01f0*/ 	.word	0xffffffff


	//   ....[73]....
        /*01f4*/ 	.word	0xffffffff


	//   ....[74]....
        /*01f8*/ 	.word	0xffffffff


	//   ....[75]....
        /*01fc*/ 	.word	0xffffffff


	//   ....[76]....
        /*0200*/ 	.word	0xffffffff


	//   ....[77]....
        /*0204*/ 	.word	0xffffffff


	//   ....[78]....
        /*0208*/ 	.word	0xffffffff


	//   ....[79]....
        /*020c*/ 	.word	0xffffffff


	//   ....[80]....
        /*0210*/ 	.word	0xffffffff


	//   ....[81]....
        /*0214*/ 	.word	0xffffffff


	//   ....[82]....
        /*0218*/ 	.word	0xffffffff


	//   ....[83]....
        /*021c*/ 	.word	0xffffffff


	//   ....[84]....
        /*0220*/ 	.word	0xffffffff


	//   ....[85]....
        /*0224*/ 	.word	0xffffffff


	//   ....[86]....
        /*0228*/ 	.word	0xffffffff


	//   ....[87]....
        /*022c*/ 	.word	0xffffffff


	//   ....[88]....
        /*0230*/ 	.word	0xffffffff


	//   ....[89]....
        /*0234*/ 	.word	0xffffffff


	//   ....[90]....
        /*0238*/ 	.word	0xffffffff


	//   ....[91]....
        /*023c*/ 	.word	0xffffffff


	//   ....[92]....
        /*0240*/ 	.word	0xffffffff


	//   ....[93]....
        /*0244*/ 	.word	0xffffffff


	//   ....[94]....
        /*0248*/ 	.word	0xffffffff


	//   ....[95]....
        /*024c*/ 	.word	0xffffffff


	//   ....[96]....
        /*0250*/ 	.word	0xffffffff


	//   ....[97]....
        /*0254*/ 	.word	0x05000053


	//   ....[98]....
        /*0258*/ 	.word	0x05000053


	//   ....[99]....
        /*025c*/ 	.word	0x05000053


	//   ....[100]....
        /*0260*/ 	.word	0x05000053


	//   ....[101]....
        /*0264*/ 	.word	0x05000053


	//   ....[102]....
        /*0268*/ 	.word	0x05000053


	//   ....[103]....
        /*026c*/ 	.word	0x05000053


	//   ....[104]....
        /*0270*/ 	.word	0x05000053


	//   ....[105]....
        /*0274*/ 	.word	0x05000053


	//   ....[106]....
        /*0278*/ 	.word	0x05000053


	//   ....[107]....
        /*027c*/ 	.word	0x05000053


	//   ....[108]....
        /*0280*/ 	.word	0x05000053


	//   ....[109]....
        /*0284*/ 	.word	0x05000053


	//   ....[110]....
        /*0288*/ 	.word	0x05000053


	//   ....[111]....
        /*028c*/ 	.word	0x05000053


	//   ....[112]....
        /*0290*/ 	.word	0x05000053


	//   ....[113]....
        /*0294*/ 	.word	0x05000053


	//   ....[114]....
        /*0298*/ 	.word	0x05000053


	//   ....[115]....
        /*029c*/ 	.word	0x05000053


	//   ....[116]....
        /*02a0*/ 	.word	0x05000053


	//   ....[117]....
        /*02a4*/ 	.word	0x05000053


	//   ....[118]....
        /*02a8*/ 	.word	0x05000053


	//   ....[119]....
        /*02ac*/ 	.word	0x05000053


	//   ....[120]....
        /*02b0*/ 	.word	0x05000053


	//   ....[121]....
        /*02b4*/ 	.word	0x05000053


	//   ....[122]....
        /*02b8*/ 	.word	0x05000053


	//   ....[123]....
        /*02bc*/ 	.word	0x05000053


	//   ....[124]....
        /*02c0*/ 	.word	0x05000053


	//   ....[125]....
        /*02c4*/ 	.word	0x05000053


	//   ....[126]....
        /*02c8*/ 	.word	0x05000053


	//   ....[127]....
        /*02cc*/ 	.word	0x05000053


	//   ....[128]....
        /*02d0*/ 	.word	0x05000053


	//   ....[129]....
        /*02d4*/ 	.word	0x05000053


	//   ....[130]....
        /*02d8*/ 	.word	0x05000053


	//   ....[131]....
        /*02dc*/ 	.word	0x05000053


	//   ....[132]....
        /*02e0*/ 	.word	0x05000053


	//   ....[133]....
        /*02e4*/ 	.word	0x05000053


	//   ....[134]....
        /*02e8*/ 	.word	0x05000053


	//   ....[135]....
        /*02ec*/ 	.word	0x05000053


	//   ....[136]....
        /*02f0*/ 	.word	0x05000053


	//   ....[137]....
        /*02f4*/ 	.word	0x05000053


	//   ....[138]....
        /*02f8*/ 	.word	0x05000053


	//   ....[139]....
        /*02fc*/ 	.word	0x05000053


	//   ....[140]....
        /*0300*/ 	.word	0x05000053


	//   ....[141]....
        /*0304*/ 	.word	0x05000053


	//   ....[142]....
        /*0308*/ 	.word	0x05000053


	//   ....[143]....
        /*030c*/ 	.word	0x05000053


	//   ....[144]....
        /*0310*/ 	.word	0x05000053


	//   ....[145]....
        /*0314*/ 	.word	0x05000053


	//   ....[146]....
        /*0318*/ 	.word	0x05000053


	//   ....[147]....
        /*031c*/ 	.word	0x05000053


	//   ....[148]....
        /*0320*/ 	.word	0x05000053


	//   ....[149]....
        /*0324*/ 	.word	0x05000053


	//   ....[150]....
        /*0328*/ 	.word	0x05000053


	//   ....[151]....
        /*032c*/ 	.word	0x05000053


	//   ....[152]....
        /*0330*/ 	.word	0x05000053


	//   ....[153]....
        /*0334*/ 	.word	0x05000053


	//   ....[154]....
        /*0338*/ 	.word	0x05000053


	//   ....[155]....
        /*033c*/ 	.word	0x05000053


	//   ....[156]....
        /*0340*/ 	.word	0x05000053


	//   ....[157]....
        /*0344*/ 	.word	0x05000053


	//   ....[158]....
        /*0348*/ 	.word	0x05000053


	//   ....[159]....
        /*034c*/ 	.word	0x05000053


	//   ....[160]....
        /*0350*/ 	.word	0x05000053


	//----- nvinfo : EIATTR_COOP_GROUP_INSTR_OFFSETS
	.align		4
.L_1423:
        /*0354*/ 	.byte	0x04, 0x28
        /*0356*/ 	.short	(.L_1425 - .L_1424)


	//   ....[0]....
.L_1424:
        /*0358*/ 	.word	0x00000bf0


	//   ....[1]....
        /*035c*/ 	.word	0x00000c90


	//   ....[2]....
        /*0360*/ 	.word	0x00000eb0


	//   ....[3]....
        /*0364*/ 	.word	0x00004590


	//   ....[4]....
        /*0368*/ 	.word	0x00005e60


	//   ....[5]....
        /*036c*/ 	.word	0x00005e80


	//   ....[6]....
        /*0370*/ 	.word	0x00005e90


	//   ....[7]....
        /*0374*/ 	.word	0x00005ea0


	//   ....[8]....
        /*0378*/ 	.word	0x00005f50


	//   ....[9]....
        /*037c*/ 	.word	0x00005f80


	//   ....[10]....
        /*0380*/ 	.word	0x00005f90


	//   ....[11]....
        /*0384*/ 	.word	0x00005fa0


	//   ....[12]....
        /*0388*/ 	.word	0x00006040


	//   ....[13]....
        /*038c*/ 	.word	0x00006080


	//   ....[14]....
        /*0390*/ 	.word	0x00006090


	//   ....[15]....
        /*0394*/ 	.word	0x000060a0


	//   ....[16]....
        /*0398*/ 	.word	0x00006160


	//   ....[17]....
        /*039c*/ 	.word	0x00006180


	//   ....[18]....
        /*03a0*/ 	.word	0x00006190


	//   ....[19]....
        /*03a4*/ 	.word	0x000061a0


	//   ....[20]....
        /*03a8*/ 	.word	0x00006250


	//   ....[21]....
        /*03ac*/ 	.word	0x00006270


	//   ....[22]....
        /*03b0*/ 	.word	0x00006280


	//   ....[23]....
        /*03b4*/ 	.word	0x00006290


	//   ....[24]....
        /*03b8*/ 	.word	0x00006400


	//   ....[25]....
        /*03bc*/ 	.word	0x00006410


	//   ....[26]....
        /*03c0*/ 	.word	0x00006420


	//   ....[27]....
        /*03c4*/ 	.word	0x00006430


	//   ....[28]....
        /*03c8*/ 	.word	0x00006440


	//   ....[29]....
        /*03cc*/ 	.word	0x00006450


	//   ....[30]....
        /*03d0*/ 	.word	0x00006460


	//   ....[31]....
        /*03d4*/ 	.word	0x00006470


	//   ....[32]....
        /*03d8*/ 	.word	0x000079d0


	//   ....[33]....
        /*03dc*/ 	.word	0x000079e0


	//   ....[34]....
        /*03e0*/ 	.word	0x000079f0


	//   ....[35]....
        /*03e4*/ 	.word	0x00007a00


	//   ....[36]....
        /*03e8*/ 	.word	0x00007b20


	//   ....[37]....
        /*03ec*/ 	.word	0x00007b30


	//   ....[38]....
        /*03f0*/ 	.word	0x00007b40


	//   ....[39]....
        /*03f4*/ 	.word	0x00007b50


	//   ....[40]....
        /*03f8*/ 	.word	0x00007c70


	//   ....[41]....
        /*03fc*/ 	.word	0x00007c80


	//   ....[42]....
        /*0400*/ 	.word	0x00007c90


	//   ....[43]....
        /*0404*/ 	.word	0x00007ca0


	//   ....[44]....
        /*0408*/ 	.word	0x00007dc0


	//   ....[45]....
        /*040c*/ 	.word	0x00007dd0


	//   ....[46]....
        /*0410*/ 	.word	0x00007de0


	//   ....[47]....
        /*0414*/ 	.word	0x00007df0


	//   ....[48]....
        /*0418*/ 	.word	0x00007f10


	//   ....[49]....
        /*041c*/ 	.word	0x00007f20


	//   ....[50]....
        /*0420*/ 	.word	0x00007f30


	//   ....[51]....
        /*0424*/ 	.word	0x00007f40


	//   ....[52]....
        /*0428*/ 	.word	0x00008060


	//   ....[53]....
        /*042c*/ 	.word	0x00008070


	//   ....[54]....
        /*0430*/ 	.word	0x00008080


	//   ....[55]....
        /*0434*/ 	.word	0x00008090


	//   ....[56]....
        /*0438*/ 	.word	0x000080a0


	//   ....[57]....
        /*043c*/ 	.word	0x000080b0


	//   ....[58]....
        /*0440*/ 	.word	0x000080c0


	//   ....[59]....
        /*0444*/ 	.word	0x000080f0


	//   ....[60]....
        /*0448*/ 	.word	0x00008120


	//   ....[61]....
        /*044c*/ 	.word	0x00008130


	//   ....[62]....
        /*0450*/ 	.word	0x00008140


	//   ....[63]....
        /*0454*/ 	.word	0x00008150


	//   ....[64]....
        /*0458*/ 	.word	0x0000be50


	//   ....[65]....
        /*045c*/ 	.word	0x0000be90


	//   ....[66]....
        /*0460*/ 	.word	0x0000bed0


	//   ....[67]....
        /*0464*/ 	.word	0x0000bf10


	//   ....[68]....
        /*0468*/ 	.word	0x0000c130


	//   ....[69]....
        /*046c*/ 	.word	0x0000c170


	//   ....[70]....
        /*0470*/ 	.word	0x0000c1b0


	//   ....[71]....
        /*0474*/ 	.word	0x0000c1f0


	//   ....[72]....
        /*0478*/ 	.word	0x0000c340


	//   ....[73]....
        /*047c*/ 	.word	0x0000c380


	//   ....[74]....
        /*0480*/ 	.word	0x0000c3c0


	//   ....[75]....
        /*0484*/ 	.word	0x0000c400


	//   ....[76]....
        /*0488*/ 	.word	0x0000c4d0


	//   ....[77]....
        /*048c*/ 	.word	0x0000c4f0


	//   ....[78]....
        /*0490*/ 	.word	0x0000c510


	//   ....[79]....
        /*0494*/ 	.word	0x0000c530


	//   ....[80]....
        /*0498*/ 	.word	0x0000c560


	//   ....[81]....
        /*049c*/ 	.word	0x0000c580


	//   ....[82]....
        /*04a0*/ 	.word	0x0000c5a0


	//   ....[83]....
        /*04a4*/ 	.word	0x0000c5c0


	//   ....[84]....
        /*04a8*/ 	.word	0x0000c9b0


	//   ....[85]....
        /*04ac*/ 	.word	0x0000d120


	//   ....[86]....
        /*04b0*/ 	.word	0x0000d6e0


	//   ....[87]....
        /*04b4*/ 	.word	0x0000d8b0


	//   ....[88]....
        /*04b8*/ 	.word	0x0000d8d0


	//   ....[89]....
        /*04bc*/ 	.word	0x0000d900


	//   ....[90]....
        /*04c0*/ 	.word	0x0000d950


	//   ....[91]....
        /*04c4*/ 	.word	0x0000d970


	//   ....[92]....
        /*04c8*/ 	.word	0x0000db60


	//   ....[93]....
        /*04cc*/ 	.word	0x0000db80


	//   ....[94]....
        /*04d0*/ 	.word	0x0000dbb0


	//   ....[95]....
        /*04d4*/ 	.word	0x0000dc00


	//   ....[96]....
        /*04d8*/ 	.word	0x0000dc20


	//   ....[97]....
        /*04dc*/ 	.word	0x0000e130


	//   ....[98]....
        /*04e0*/ 	.word	0x0000e180


	//   ....[99]....
        /*04e4*/ 	.word	0x0000e1d0


	//   ....[100]....
        /*04e8*/ 	.word	0x0000e220


	//   ....[101]....
        /*04ec*/ 	.word	0x0000e330


	//   ....[102]....
        /*04f0*/ 	.word	0x0000e380


	//   ....[103]....
        /*04f4*/ 	.word	0x0000e3d0


	//   ....[104]....
        /*04f8*/ 	.word	0x0000e420


	//   ....[105]....
        /*04fc*/ 	.word	0x0000e530


	//   ....[106]....
        /*0500*/ 	.word	0x0000e580


	//   ....[107]....
        /*0504*/ 	.word	0x0000e5d0


	//   ....[108]....
        /*0508*/ 	.word	0x0000e620


	//   ....[109]....
        /*050c*/ 	.word	0x0000e730


	//   ....[110]....
        /*0510*/ 	.word	0x0000e780


	//   ....[111]....
        /*0514*/ 	.word	0x0000e7d0


	//   ....[112]....
        /*0518*/ 	.word	0x0000e820


	//   ....[113]....
        /*051c*/ 	.word	0x0000e930


	//   ....[114]....
        /*0520*/ 	.word	0x0000e980


	//   ....[115]....
        /*0524*/ 	.word	0x0000e9d0


	//   ....[116]....
        /*0528*/ 	.word	0x0000ea20


	//   ....[117]....
        /*052c*/ 	.word	0x0000eab0


	//   ....[118]....
        /*0530*/ 	.word	0x0000eb50


	//   ....[119]....
        /*0534*/ 	.word	0x0000ebf0


	//   ....[120]....
        /*0538*/ 	.word	0x0000ec90


	//   ....[121]....
        /*053c*/ 	.word	0x0000ed30


	//   ....[122]....
        /*0540*/ 	.word	0x0000edd0


	//   ....[123]....
        /*0544*/ 	.word	0x0000ee30


	//   ....[124]....
        /*0548*/ 	.word	0x0000ee80


	//   ....[125]....
        /*054c*/ 	.word	0x0000eed0


	//   ....[126]....
        /*0550*/ 	.word	0x0000ef20


	//   ....[127]....
        /*0554*/ 	.word	0x0000ef70


	//   ....[128]....
        /*0558*/ 	.word	0x0000efc0


	//   ....[129]....
        /*055c*/ 	.word	0x0000f050


	//   ....[130]....
        /*0560*/ 	.word	0x0000f0a0


	//   ....[131]....
        /*0564*/ 	.word	0x0000f0f0


	//   ....[132]....
        /*0568*/ 	.word	0x0000f140


	//   ....[133]....
        /*056c*/ 	.word	0x0000f1e0


	//   ....[134]....
        /*0570*/ 	.word	0x0000f270


	//   ....[135]....
        /*0574*/ 	.word	0x0000f2c0


	//   ....[136]....
        /*0578*/ 	.word	0x0000f310


	//   ....[137]....
        /*057c*/ 	.word	0x0000f3a0


	//   ....[138]....
        /*0580*/ 	.word	0x0000f430


	//   ....[139]....
        /*0584*/ 	.word	0x0000f480


	//   ....[140]....
        /*0588*/ 	.word	0x0000f4d0


	//   ....[141]....
        /*058c*/ 	.word	0x0000f560


	//   ....[142]....
        /*0590*/ 	.word	0x0000f5f0


	//   ....[143]....
        /*0594*/ 	.word	0x0000f640


	//   ....[144]....
        /*0598*/ 	.word	0x0000f690


	//   ....[145]....
        /*059c*/ 	.word	0x0000f720


	//   ....[146]....
        /*05a0*/ 	.word	0x0000f7b0


	//   ....[147]....
        /*05a4*/ 	.word	0x0000f800


	//   ....[148]....
        /*05a8*/ 	.word	0x0000f850


	//   ....[149]....
        /*05ac*/ 	.word	0x0000f8e0


	//   ....[150]....
        /*05b0*/ 	.word	0x0000f990


	//   ....[151]....
        /*05b4*/ 	.word	0x0000fa20


	//   ....[152]....
        /*05b8*/ 	.word	0x0000fa80


	//   ....[153]....
        /*05bc*/ 	.word	0x0000fad0


	//   ....[154]....
        /*05c0*/ 	.word	0x0000fb20


	//   ....[155]....
        /*05c4*/ 	.word	0x0000fb70


	//   ....[156]....
        /*05c8*/ 	.word	0x0000fbc0


	//   ....[157]....
        /*05cc*/ 	.word	0x0000fc00


	//   ....[158]....
        /*05d0*/ 	.word	0x0000fc50


	//   ....[159]....
        /*05d4*/ 	.word	0x0000fcc0


	//   ....[160]....
        /*05d8*/ 	.word	0x0000fd10


	//----- nvinfo : EIATTR_EXIT_INSTR_OFFSETS
	.align		4
.L_1425:
        /*05dc*/ 	.byte	0x04, 0x1c
        /*05de*/ 	.short	(.L_1427 - .L_1426)


	//   ....[0]....
.L_1426:
        /*05e0*/ 	.word	0x0000dd90


	//   ....[1]....
        /*05e4*/ 	.word	0x0000e0d0


	//----- nvinfo : EIATTR_MAX_THREADS
	.align		4
.L_1427:
        /*05e8*/ 	.byte	0x04, 0x05
        /*05ea*/ 	.short	(.L_1429 - .L_1428)
.L_1428:
        /*05ec*/ 	.word	0x00000080
        /*05f0*/ 	.word	0x00000001
        /*05f4*/ 	.word	0x00000001


	//----- nvinfo : EIATTR_CRS_STACK_SIZE
	.align		4
.L_1429:
        /*05f8*/ 	.byte	0x04, 0x1e
        /*05fa*/ 	.short	(.L_1431 - .L_1430)
.L_1430:
        /*05fc*/ 	.word	0x00000000


	//----- nvinfo : EIATTR_CBANK_PARAM_SIZE
	.align		4
.L_1431:
        /*0600*/ 	.byte	0x03, 0x19
        /*0602*/ 	.short	0x01f0


	//----- nvinfo : EIATTR_PARAM_CBANK
	.align		4
        /*0604*/ 	.byte	0x04, 0x0a
        /*0606*/ 	.short	(.L_1433 - .L_1432)
	.align		4
.L_1432:
        /*0608*/ 	.word	index@(.nv.constant0._Z25selective_scan_bwd_kernelI32Selective_Scan_bwd_kernel_traitsILi128ELi16ELb1ELb0ELb1ELb1ELb0EN3c104HalfENS1_7complexIfEEEEv12SSMParamsBwd)
        /*060c*/ 	.short	0x0210
        /*060e*/ 	.short	0x01f0


	//----- nvinfo : EIATTR_SW_WAR
	.align		4
.L_1433:
        /*0610*/ 	.byte	0x04, 0x36
        /*0612*/ 	.short	(.L_1435 - .L_1434)
.L_1434:
        /*0614*/ 	.word	0x00000008
.L_1435:


//--------------------- .nv.info._Z25selective_scan_bwd_kernelI32Selective_Scan_bwd_kernel_traitsILi128ELi16ELb1ELb0ELb1ELb1ELb1EN3c104HalfENS1_7complexIfEEEEv12SSMParamsBwd --------------------------
	.section	.nv.info._Z25selective_scan_bwd_kernelI32Selective_Scan_bwd_kernel_traitsILi128ELi16ELb1ELb0ELb1ELb1ELb1EN3c104HalfENS1_7complexIfEEEEv12SSMParamsBwd,"",@"SHT_CUDA_INFO"
	.sectionflags	@""
	.align	4


	//----- nvinfo : EIATTR_CUDA_API_VERSION
	.align		4
        /*0000*/ 	.byte	0x04, 0x37
        /*0002*/ 	.short	(.L_1437 - .L_1436)
.L_1436:
        /*0004*/ 	.word	0x00000082


	//----- nvinfo : EIATTR_KPARAM_INFO
	.align		4
.L_1437:
        /*0008*/ 	.byte	0x04, 0x17
        /*000a*/ 	.short	(.L_1439 - .L_1438)
.L_1438:
        /*000c*/ 	.word	0x00000000
        /*0010*/ 	.short	0x0000
        /*0012*/ 	.short	0x0000
        /*0014*/ 	.byte	0x00, 0xf0, 0xc1, 0x07


	//----- nvinfo : EIATTR_SPARSE_MMA_MASK
	.align		4
.L_1439:
        /*0018*/ 	.byte	0x03, 0x50
        /*001a*/ 	.short	0x0000


	//----- nvinfo : EIATTR_MAXREG_COUNT
	.align		4
        /*001c*/ 	.byte	0x03, 0x1b
        /*001e*/ 	.short	0x00ff


	//----- nvinfo : EIATTR_NUM_BARRIERS
	.align		4
        /*0020*/ 	.byte	0x02, 0x4c
        /*0022*/ 	.byte	0x01
	.zero		1


	//----- nvinfo : EIATTR_ANNOTATIONS
	.align		4
        /*0024*/ 	.byte	0x04, 0x55
        /*0026*/ 	.short	(.L_1441 - .L_1440)


	//   ....[0]....
.L_1440:
        /* <DEDUP_REMOVED lines=10> */


	//----- nvinfo : EIATTR_MERCURY_ISA_VERSION
	.align		4
.L_1441:
        /*00b8*/ 	.byte	0x03, 0x5f
        /*00ba*/ 	.short	0x0101


	//----- nvinfo : EIATTR_COOP_GROUP_MASK_REGIDS
	.align		4
        /*00bc*/ 	.byte	0x04, 0x29
        /*00be*/ 	.short	(.L_1443 - .L_1442)


	//   ....[0]....
.L_1442:
        /*00c0*/ 	.word	0xffffffff


	//   ....[1]....
        /*00c4*/ 	.word	0xffffffff


	//   ....[2]....
        /*00c8*/ 	.word	0xffffffff


	//   ....[3]....
        /*00cc*/ 	.word	0xffffffff


	//   ....[4]....
        /*00d0*/ 	.word	0xffffffff


	//   ....[5]....
        /*00d4*/ 	.word	0xffffffff


	//   ....[6]....
        /*00d8*/ 	.word	0xffffffff


	//   ....[7]....
        /*00dc*/ 	.word	0xffffffff


	//   ....[8]....
        /*00e0*/ 	.word	0xffffffff


	//   ....[9]....
        /*00e4*/ 	.word	0xffffffff


	//   ....[10]....
        /*00e8*/ 	.word	0xffffffff


	//   ....[11]....
        /*00ec*/ 	.word	0xffffffff


	//   ....[12]....
        /*00f0*/ 	.word	0xffffffff


	//   ....[13]....
        /*00f4*/ 	.word	0xffffffff


	//   ....[14]....
        /*00f8*/ 	.word	0xffffffff


	//   ....[15]....
        /*00fc*/ 	.word	0xffffffff


	//   ....[16]....
        /*0100*/ 	.word	0xffffffff


	//   ....[17]....
        /*0104*/ 	.word	0xffffffff


	//   ....[18]....
        /*0108*/ 	.word	0xffffffff


	//   ....[19]....
        /*010c*/ 	.word	0xffffffff


	//   ....[20]....
        /*0110*/ 	.word	0xffffffff


	//   ....[21]....
        /*0114*/ 	.word	0xffffffff


	//   ....[22]....
        /*0118*/ 	.word	0xffffffff


	//   ....[23]....
        /*011c*/ 	.word	0xffffffff


	//   ....[24]....
        /*0120*/ 	.word	0xffffffff


	//   ....[25]....
        /*0124*/ 	.word	0xffffffff


	//   ....[26]....
        /*0128*/ 	.word	0xffffffff


	//   ....[27]....
        /*012c*/ 	.word	0xffffffff


	//   ....[28]....
        /*0130*/ 	.word	0xffffffff


	//   ....[29]....
        /*0134*/ 	.word	0xffffffff


	//   ....[30]....
        /*0138*/ 	.word	0xffffffff


	//   ....[31]....
        /*013c*/ 	.word	0xffffffff


	//   ....[32]....
        /*0140*/ 	.word	0xffffffff


	//   ....[33]....
        /*0144*/ 	.word	0xffffffff


	//   ....[34]....
        /*0148*/ 	.word	0xffffffff


	//   ....[35]....
        /*014c*/ 	.word	0xffffffff


	//   ....[36]....
        /*0150*/ 	.word	0xffffffff


	//   ....[37]....
        /*0154*/ 	.word	0xffffffff


	//   ....[38]....
        /*0158*/ 	.word	0xffffffff


	//   ....[39]....
        /*015c*/ 	.word	0xffffffff


	//   ....[40]....
        /*0160*/ 	.word	0xffffffff


	//   ....[41]....
        /*0164*/ 	.word	0xffffffff


	//   ....[42]....
        /*0168*/ 	.word	0xffffffff


	//   ....[43]....
        /*016c*/ 	.word	0xffffffff


	//   ....[44]....
        /*0170*/ 	.word	0xffffffff


	//   ....[45]....
        /*0174*/ 	.word	0xffffffff


	//   ....[46]....
        /*0178*/ 	.word	0xffffffff


	//   ....[47]....
        /*017c*/ 	.word	0xffffffff


	//   ....[48]....
        /*0180*/ 	.word	0xffffffff


	//   ....[49]....
        /*0184*/ 	.word	0xffffffff


	//   ....[50]....
        /*0188*/ 	.word	0xffffffff


	//   ....[51]....
        /*018c*/ 	.word	0xffffffff


	//   ....[52]....
        /*0190*/ 	.word	0xffffffff


	//   ....[53]....
        /*0194*/ 	.word	0xffffffff


	//   ....[54]....
        /*0198*/ 	.word	0xffffffff


	//   ....[55]....
        /*019c*/ 	.word	0xffffffff


	//   ....[56]....
        /*01a0*/ 	.word	0xffffffff


	//   ....[57]....
        /*01a4*/ 	.word	0xffffffff


	//   ....[58]....
        /*01a8*/ 	.word	0xffffffff


	//   ....[59]....
        /*01ac*/ 	.word	0xffffffff


	//   ....[60]....
        /*01b0*/ 	.word	0xffffffff


	//   ....[61]....
        /*01b4*/ 	.word	0xffffffff


	//   ....[62]....
        /*01b8*/ 	.word	0xffffffff


	//   ....[63]....
        /*01bc*/ 	.word	0xffffffff


	//   ....[64]....
        /*01c0*/ 	.word	0xffffffff


	//   ....[65]....
        /*01c4*/ 	.word	0xffffffff


	//   ....[66]....
        /*01c8*/ 	.word	0xffffffff


	//   ....[67]....
        /*01cc*/ 	.word	0xffffffff


	//   ....[68]....
        /*01d0*/ 	.word	0xffffffff


	//   ....[69]....
        /*01d4*/ 	.word	0xffffffff


	//   ....[70]....
        /*01d8*/ 	.word	0xffffffff


	//   ....[71]....
        /*01dc*/ 	.word	0xffffffff


	//   ....[72]....
        /*01e0*/ 	.word	0xffffffff


	//   ....[73]....
        /*01e4*/ 	.word	0xffffffff


	//   ....[74]....
        /*01e8*/ 	.word	0xffffffff


	//   ....[75]....
        /*01ec*/ 	.word	0xffffffff


	//   ....[76]....
        /*01f0*/ 	.word	0xffffffff


	//   ....[77]....
        /*01f4*/ 	.word	0xffffffff


	//   ....[78]....
        /*01f8*/ 	.word	0xffffffff


	//   ....[79]....
        /*01fc*/ 	.word	0xffffffff


	//   ....[80]....
        /*0200*/ 	.word	0xffffffff


	//   ....[81]....
        /*0204*/ 	.word	0xffffffff


	//   ....[82]....
        /*0208*/ 	.word	0xffffffff


	//   ....[83]....
        /*020c*/ 	.word	0xffffffff


	//   ....[84]....
        /*0210*/ 	.word	0xffffffff


	//   ....[85]....
        /*0214*/ 	.word	0xffffffff


	//   ....[86]....
        /*0218*/ 	.word	0xffffffff


	//   ....[87]....
        /*021c*/ 	.word	0xffffffff


	//   ....[88]....
        /*0220*/ 	.word	0xffffffff


	//   ....[89]....
        /*0224*/ 	.word	0xffffffff


	//   ....[90]....
        /*0228*/ 	.word	0xffffffff


	//   ....[91]....
        /*022c*/ 	.word	0xffffffff


	//   ....[92]....
        /*0230*/ 	.word	0xffffffff


	//   ....[93]....
        /*0234*/ 	.word	0xffffffff


	//   ....[94]....
        /*0238*/ 	.word	0xffffffff


	//   ....[95]....
        /*023c*/ 	.word	0xffffffff


	//   ....[96]....
        /*0240*/ 	.word	0xffffffff


	//   ....[97]....
        /*0244*/ 	.word	0xffffffff


	//   ....[98]....
        /*0248*/ 	.word	0xffffffff


	//   ....[99]....
        /*024c*/ 	.word	0xffffffff


	//   ....[100]....
        /*0250*/ 	.word	0xffffffff


	//   ....[101]....
        /*0254*/ 	.word	0x05000053


	//   ....[102]....
        /*0258*/ 	.word	0x05000053


	//   ....[103]....
        /*025c*/ 	.word	0x05000053


	//   ....[104]....
        /*0260*/ 	.word	0x05000053


	//   ....[105]....
        /*0264*/ 	.word	0x05000053


	//   ....[106]....
        /*0268*/ 	.word	0x05000053


	//   ....[107]....
        /*026c*/ 	.word	0x05000053


	//   ....[108]....
        /*0270*/ 	.word	0x05000053


	//   ....[109]....
        /*0274*/ 	.word	0x05000053


	//   ....[110]....
        /*0278*/ 	.word	0x05000053


	//   ....[111]....
        /*027c*/ 	.word	0x05000053


	//   ....[112]....
        /*0280*/ 	.word	0x05000053


	//   ....[113]....
        /*0284*/ 	.word	0x05000053


	//   ....[114]....
        /*0288*/ 	.word	0x05000053


	//   ....[115]....
        /*028c*/ 	.word	0x05000053


	//   ....[116]....
        /*0290*/ 	.word	0x05000053


	//   ....[117]....
        /*0294*/ 	.word	0x05000053


	//   ....[118]....
        /*0298*/ 	.word	0x05000053


	//   ....[119]....
        /*029c*/ 	.word	0x05000053


	//   ....[120]....
        /*02a0*/ 	.word	0x05000053


	//   ....[121]....
        /*02a4*/ 	.word	0x05000053


	//   ....[122]....
        /*02a8*/ 	.word	0x05000053


	//   ....[123]....
        /*02ac*/ 	.word	0x05000053


	//   ....[124]....
        /*02b0*/ 	.word	0x05000053


	//   ....[125]....
        /*02b4*/ 	.word	0x05000053


	//   ....[126]....
        /*02b8*/ 	.word	0x05000053


	//   ....[127]....
        /*02bc*/ 	.word	0x05000053


	//   ....[128]....
        /*02c0*/ 	.word	0x05000053


	//   ....[129]....
        /*02c4*/ 	.word	0x05000053


	//   ....[130]....
        /*02c8*/ 	.word	0x05000053


	//   ....[131]....
        /*02cc*/ 	.word	0x05000053


	//   ....[132]....
        /*02d0*/ 	.word	0x05000053


	//   ....[133]....
        /*02d4*/ 	.word	0x05000053


	//   ....[134]....
        /*02d8*/ 	.word	0x05000053


	//   ....[135]....
        /*02dc*/ 	.word	0x05000053


	//   ....[136]....
        /*02e0*/ 	.word	0x05000053


	//   ....[137]....
        /*02e4*/ 	.word	0x05000053


	//   ....[138]....
        /*02e8*/ 	.word	0x05000053


	//   ....[139]....
        /*02ec*/ 	.word	0x05000053


	//   ....[140]....
        /*02f0*/ 	.word	0x05000053


	//   ....[141]....
        /*02f4*/ 	.word	0x05000053


	//   ....[142]....
        /*02f8*/ 	.word	0x05000053


	//   ....[143]....
        /*02fc*/ 	.word	0x05000053


	//   ....[144]....
        /*0300*/ 	.word	0x05000053


	//   ....[145]....
        /*0304*/ 	.word	0x05000053


	//   ....[146]....
        /*0308*/ 	.word	0x05000053


	//   ....[147]....
        /*030c*/ 	.word	0x05000053


	//   ....[148]....
        /*0310*/ 	.word	0x05000053


	//   ....[149]....
        /*0314*/ 	.word	0x05000053


	//   ....[150]....
        /*0318*/ 	.word	0x05000053


	//   ....[151]....
        /*031c*/ 	.word	0x05000053


	//   ....[152]....
        /*0320*/ 	.word	0x05000053


	//   ....[153]....
        /*0324*/ 	.word	0x05000053


	//   ....[154]....
        /*0328*/ 	.word	0x05000053


	//   ....[155]....
        /*032c*/ 	.word	0x05000053


	//   ....[156]....
        /*0330*/ 	.word	0x05000053


	//   ....[157]....
        /*0334*/ 	.word	0x05000053


	//   ....[158]....
        /*0338*/ 	.word	0x05000053


	//   ....[159]....
        /*033c*/ 	.word	0x05000053


	//   ....[160]....
        /*0340*/ 	.word	0x05000053


	//   ....[161]....
        /*0344*/ 	.word	0x05000053


	//   ....[162]....
        /*0348*/ 	.word	0x05000053


	//   ....[163]....
        /*034c*/ 	.word	0x05000053


	//   ....[164]....
        /*0350*/ 	.word	0x05000053


	//----- nvinfo : EIATTR_COOP_GROUP_INSTR_OFFSETS
	.align		4
.L_1443:
        /*0354*/ 	.byte	0x04, 0x28
        /*0356*/ 	.short	(.L_1445 - .L_1444)


	//   ....[0]....
.L_1444:
        /*0358*/ 	.word	0x00000bf0


	//   ....[1]....
        /*035c*/ 	.word	0x00000c80


	//   ....[2]....
        /*0360*/ 	.word	0x00000e90


	//   ....[3]....
        /*0364*/ 	.word	0x00003500


	//   ....[4]....
        /*0368*/ 	.word	0x00003d50


	//   ....[5]....
        /*036c*/ 	.word	0x000046c0


	//   ....[6]....
        /*0370*/ 	.word	0x00004a10


	//   ....[7]....
        /*0374*/ 	.word	0x00005b20


	//   ....[8]....
        /*0378*/ 	.word	0x000073d0


	//   ....[9]....
        /*037c*/ 	.word	0x000073f0


	//   ....[10]....
        /*0380*/ 	.word	0x00007400


	//   ....[11]....
        /*0384*/ 	.word	0x00007410


	//   ....[12]....
        /*0388*/ 	.word	0x000074c0


	//   ....[13]....
        /*038c*/ 	.word	0x000074f0


	//   ....[14]....
        /*0390*/ 	.word	0x00007500


	//   ....[15]....
        /*0394*/ 	.word	0x00007510


	//   ....[16]....
        /*0398*/ 	.word	0x000075b0


	//   ....[17]....
        /*039c*/ 	.word	0x000075f0


	//   ....[18]....
        /*03a0*/ 	.word	0x00007600


	//   ....[19]....
        /*03a4*/ 	.word	0x00007610


	//   ....[20]....
        /*03a8*/ 	.word	0x000076d0


	//   ....[21]....
        /*03ac*/ 	.word	0x000076f0


	//   ....[22]....
        /*03b0*/ 	.word	0x00007700


	//   ....[23]....
        /*03b4*/ 	.word	0x00007710


	//   ....[24]....
        /*03b8*/ 	.word	0x000077c0


	//   ....[25]....
        /*03bc*/ 	.word	0x000077e0


	//   ....[26]....
        /*03c0*/ 	.word	0x000077f0


	//   ....[27]....
        /*03c4*/ 	.word	0x00007800


	//   ....[28]....
        /*03c8*/ 	.word	0x00007970


	//   ....[29]....
        /*03cc*/ 	.word	0x00007980


	//   ....[30]....
        /*03d0*/ 	.word	0x00007990


	//   ....[31]....
        /*03d4*/ 	.word	0x000079a0


	//   ....[32]....
        /*03d8*/ 	.word	0x000079b0


	//   ....[33]....
        /*03dc*/ 	.word	0x000079c0


	//   ....[34]....
        /*03e0*/ 	.word	0x000079d0


	//   ....[35]....
        /*03e4*/ 	.word	0x000079e0


	//   ....[36]....
        /*03e8*/ 	.word	0x00008f40


	//   ....[37]....
        /*03ec*/ 	.word	0x00008f50


	//   ....[38]....
        /*03f0*/ 	.word	0x00008f60


	//   ....[39]....
        /*03f4*/ 	.word	0x00008f70


	//   ....[40]....
        /*03f8*/ 	.word	0x00009090


	//   ....[41]....
        /*03fc*/ 	.word	0x000090a0


	//   ....[42]....
        /*0400*/ 	.word	0x000090b0


	//   ....[43]....
        /*0404*/ 	.word	0x000090c0


	//   ....[44]....
        /*0408*/ 	.word	0x000091e0


	//   ....[45]....
        /*040c*/ 	.word	0x000091f0


	//   ....[46]....
        /*0410*/ 	.word	0x00009200


	//   ....[47]....
        /*0414*/ 	.word	0x00009210


	//   ....[48]....
        /*0418*/ 	.word	0x00009330


	//   ....[49]....
        /*041c*/ 	.word	0x00009340


	//   ....[50]....
        /*0420*/ 	.word	0x00009350


	//   ....[51]....
        /*0424*/ 	.word	0x00009360


	//   ....[52]....
        /*0428*/ 	.word	0x00009480


	//   ....[53]....
        /*042c*/ 	.word	0x00009490


	//   ....[54]....
        /*0430*/ 	.word	0x000094a0


	//   ....[55]....
        /*0434*/ 	.word	0x000094b0


	//   ....[56]....
        /*0438*/ 	.word	0x000095d0


	//   ....[57]....
        /*043c*/ 	.word	0x000095e0


	//   ....[58]....
        /*0440*/ 	.word	0x000095f0


	//   ....[59]....
        /*0444*/ 	.word	0x00009600


	//   ....[60]....
        /*0448*/ 	.word	0x00009610


	//   ....[61]....
        /*044c*/ 	.word	0x00009620


	//   ....[62]....
        /*0450*/ 	.word	0x00009630


	//   ....[63]....
        /*0454*/ 	.word	0x00009660


	//   ....[64]....
        /*0458*/ 	.word	0x00009690


	//   ....[65]....
        /*045c*/ 	.word	0x000096a0


	//   ....[66]....
        /*0460*/ 	.word	0x000096b0


	//   ....[67]....
        /*0464*/ 	.word	0x000096c0


	//   ....[68]....
        /*0468*/ 	.word	0x0000d3d0


	//   ....[69]....
        /*046c*/ 	.word	0x0000d410


	//   ....[70]....
        /*0470*/ 	.word	0x0000d450


	//   ....[71]....
        /*0474*/ 	.word	0x0000d490


	//   ....[72]....
        /*0478*/ 	.word	0x0000d6b0


	//   ....[73]....
        /*047c*/ 	.word	0x0000d6f0


	//   ....[74]....
        /*0480*/ 	.word	0x0000d730


	//   ....[75]....
        /*0484*/ 	.word	0x0000d770


	//   ....[76]....
        /*0488*/ 	.word	0x0000d8c0


	//   ....[77]....
        /*048c*/ 	.word	0x0000d900


	//   ....[78]....
        /*0490*/ 	.word	0x0000d940


	//   ....[79]....
        /*0494*/ 	.word	0x0000d980


	//   ....[80]....
        /*0498*/ 	.word	0x0000da70


	//   ....[81]....
        /*049c*/ 	.word	0x0000da90


	//   ....[82]....
        /*04a0*/ 	.word	0x0000dab0


	//   ....[83]....
        /*04a4*/ 	.word	0x0000dac0


	//   ....[84]....
        /*04a8*/ 	.word	0x0000daf0


	//   ....[85]....
        /*04ac*/ 	.word	0x0000db10


	//   ....[86]....
        /*04b0*/ 	.word	0x0000db30


	//   ....[87]....
        /*04b4*/ 	.word	0x0000db50


	//   ....[88]....
        /*04b8*/ 	.word	0x0000e040


	//   ....[89]....
        /*04bc*/ 	.word	0x0000e6c0


	//   ....[90]....
        /*04c0*/ 	.word	0x0000ea80


	//   ....[91]....
        /*04c4*/ 	.word	0x0000edb0


	//   ....[92]....
        /*04c8*/ 	.word	0x0000edd0


	//   ....[93]....
        /*04cc*/ 	.word	0x0000ee00


	//   ....[94]....
        /*04d0*/ 	.word	0x0000ee50


	//   ....[95]....
        /*04d4*/ 	.word	0x0000ee70


	//   ....[96]....
        /*04d8*/ 	.word	0x0000f060


	//   ....[97]....
        /*04dc*/ 	.word	0x0000f080


	//   ....[98]....
        /*04e0*/ 	.word	0x0000f0b0


	//   ....[99]....
        /*04e4*/ 	.word	0x0000f100


	//   ....[100]....
        /*04e8*/ 	.word	0x0000f120


	//   ....[101]....
        /*04ec*/ 	.word	0x0000f630


	//   ....[102]....
        /*04f0*/ 	.word	0x0000f680


	//   ....[103]....
        /*04f4*/ 	.word	0x0000f6d0


	//   ....[104]....
        /*04f8*/ 	.word	0x0000f720


	//   ....[105]....
        /*04fc*/ 	.word	0x0000f830


	//   ....[106]....
        /*0500*/ 	.word	0x0000f880


	//   ....[107]....
        /*0504*/ 	.word	0x0000f8d0


	//   ....[108]....
        /*0508*/ 	.word	0x0000f920


	//   ....[109]....
        /*050c*/ 	.word	0x0000fa30


	//   ....[110]....
        /*0510*/ 	.word	0x0000fa80


	//   ....[111]....
        /*0514*/ 	.word	0x0000fad0


	//   ....[112]....
        /*0518*/ 	.word	0x0000fb20


	//   ....[113]....
        /*051c*/ 	.word	0x0000fc30


	//   ....[114]....
        /*0520*/ 	.word	0x0000fc80


	//   ....[115]....
        /*0524*/ 	.word	0x0000fcd0


	//   ....[116]....
        /*0528*/ 	.word	0x0000fd20


	//   ....[117]....
        /*052c*/ 	.word	0x0000fe30


	//   ....[118]....
        /*0530*/ 	.word	0x0000fe80


	//   ....[119]....
        /*0534*/ 	.word	0x0000fed0


	//   ....[120]....
        /*0538*/ 	.word	0x0000ff20


	//   ....[121]....
        /*053c*/ 	.word	0x0000ffb0


	//   ....[122]....
        /*0540*/ 	.word	0x00010050


	//   ....[123]....
        /*0544*/ 	.word	0x000100f0


	//   ....[124]....
        /*0548*/ 	.word	0x00010190


	//   ....[125]....
        /*054c*/ 	.word	0x00010230


	//   ....[126]....
        /*0550*/ 	.word	0x000102d0


	//   ....[127]....
        /*0554*/ 	.word	0x00010330


	//   ....[128]....
        /*0558*/ 	.word	0x00010380


	//   ....[129]....
        /*055c*/ 	.word	0x000103d0


	//   ....[130]....
        /*0560*/ 	.word	0x00010420


	//   ....[131]....
        /*0564*/ 	.word	0x00010470


	//   ....[132]....
        /*0568*/ 	.word	0x000104c0


	//   ....[133]....
        /*056c*/ 	.word	0x00010550


	//   ....[134]....
        /*0570*/ 	.word	0x000105a0


	//   ....[135]....
        /*0574*/ 	.word	0x000105f0


	//   ....[136]....
        /*0578*/ 	.word	0x00010640


	//   ....[137]....
        /*057c*/ 	.word	0x000106e0


	//   ....[138]....
        /*0580*/ 	.word	0x00010770


	//   ....[139]....
        /*0584*/ 	.word	0x000107c0


	//   ....[140]....
        /*0588*/ 	.word	0x00010810


	//   ....[141]....
        /*058c*/ 	.word	0x000108a0


	//   ....[142]....
        /*0590*/ 	.word	0x00010930


	//   ....[143]....
        /*0594*/ 	.word	0x00010980


	//   ....[144]....
        /*0598*/ 	.word	0x000109d0


	//   ....[145]....
        /*059c*/ 	.word	0x00010a60


	//   ....[146]....
        /*05a0*/ 	.word	0x00010af0


	//   ....[147]....
        /*05a4*/ 	.word	0x00010b40


	//   ....[148]....
        /*05a8*/ 	.word	0x00010b90


	//   ....[149]....
        /*05ac*/ 	.word	0x00010c20


	//   ....[150]....
        /*05b0*/ 	.word	0x00010cb0


	//   ....[151]....
        /*05b4*/ 	.word	0x00010d00


	//   ....[152]....
        /*05b8*/ 	.word	0x00010d50


	//   ....[153]....
        /*05bc*/ 	.word	0x00010de0


	//   ....[154]....
        /*05c0*/ 	.word	0x00010e90


	//   ....[155]....
        /*05c4*/ 	.word	0x00010f20


	//   ....[156]....
        /*05c8*/ 	.word	0x00010f80


	//   ....[157]....
        /*05cc*/ 	.word	0x00010fd0


	//   ....[158]....
        /*05d0*/ 	.word	0x00011020


	//   ....[159]....
        /*05d4*/ 	.word	0x00011070


	//   ....[160]....
        /*05d8*/ 	.word	0x000110c0


	//   ....[161]....
        /*05dc*/ 	.word	0x00011100


	//   ....[162]....
        /*05e0*/ 	.word	0x00011150


	//   ....[163]....
        /*05e4*/ 	.word	0x000111c0


	//   ....[164]....
        /*05e8*/ 	.word	0x00011210


	//----- nvinfo : EIATTR_EXIT_INSTR_OFFSETS
	.align		4
.L_1445:
        /*05ec*/ 	.byte	0x04, 0x1c
        /*05ee*/ 	.short	(.L_1447 - .L_1446)


	//   ....[0]....
.L_1446:
        /*05f0*/ 	.word	0x0000f290


	//   ....[1]....
        /*05f4*/ 	.word	0x0000f5d0


	//----- nvinfo : EIATTR_MAX_THREADS
	.align		4
.L_1447:
        /*05f8*/ 	.byte	0x04, 0x05
        /*05fa*/ 	.short	(.L_1449 - .L_1448)
.L_1448:
        /*05fc*/ 	.word	0x00000080
        /*0600*/ 	.word	0x00000001
        /*0604*/ 	.word	0x00000001


	//----- nvinfo : EIATTR_CRS_STACK_SIZE
	.align		4
.L_1449:
        /*0608*/ 	.byte	0x04, 0x1e
        /*060a*/ 	.short	(.L_1451 - .L_1450)
.L_1450:
        /*060c*/ 	.word	0x00000000


	//----- nvinfo : EIATTR_CBANK_PARAM_SIZE
	.align		4
.L_1451:
        /*0610*/ 	.byte	0x03, 0x19
        /*0612*/ 	.short	0x01f0


	//----- nvinfo : EIATTR_PARAM_CBANK
	.align		4
        /*0614*/ 	.byte	0x04, 0x0a
        /*0616*/ 	.short	(.L_1453 - .L_1452)
	.align		4
.L_1452:
        /*0618*/ 	.word	index@(.nv.constant0._Z25selective_scan_bwd_kernelI32Selective_Scan_bwd_kernel_traitsILi128ELi16ELb1ELb0ELb1ELb1ELb1EN3c104HalfENS1_7complexIfEEEEv12SSMParamsBwd)
        /*061c*/ 	.short	0x0210
        /*061e*/ 	.short	0x01f0


	//----- nvinfo : EIATTR_SW_WAR
	.align		4
.L_1453:
        /*0620*/ 	.byte	0x04, 0x36
        /*0622*/ 	.short	(.L_1455 - .L_1454)
.L_1454:
        /*0624*/ 	.word	0x00000008
.L_1455:


//--------------------- .nv.info._Z25selective_scan_bwd_kernelI32Selective_Scan_bwd_kernel_traitsILi128ELi16ELb1ELb1ELb0ELb0ELb0EN3c104HalfENS1_7complexIfEEEEv12SSMParamsBwd --------------------------
	.section	.nv.info._Z25selective_scan_bwd_kernelI32Selective_Scan_bwd_kernel_traitsILi128ELi16ELb1ELb1ELb0ELb0ELb0EN3c104HalfENS1_7complexIfEEEEv12SSMParamsBwd,"",@"SHT_CUDA_INFO"
	.sectionflags	@""
	.align	4


	//----- nvinfo : EIATTR_CUDA_API_VERSION
	.align		4
        /*0000*/ 	.byte	0x04, 0x37
        /*0002*/ 	.short	(.L_1457 - .L_1456)
.L_1456:
        /*0004*/ 	.word	0x00000082


	//----- nvinfo : EIATTR_KPARAM_INFO
	.align		4
.L_1457:
        /*0008*/ 	.byte	0x04, 0x17
        /*000a*/ 	.short	(.L_1459 - .L_1458)
.L_1458:
        /*000c*/ 	.word	0x00000000
        /*0010*/ 	.short	0x0000
        /*0012*/ 	.short	0x0000
        /*0014*/ 	.byte	0x00, 0xf0, 0xc1, 0x07


	//----- nvinfo : EIATTR_SPARSE_MMA_MASK
	.align		4
.L_1459:
        /*0018*/ 	.byte	0x03, 0x50
        /*001a*/ 	.short	0x0000


	//----- nvinfo : EIATTR_MAXREG_COUNT
	.align		4
        /*001c*/ 	.byte	0x03, 0x1b
        /*001e*/ 	.short	0x00ff


	//----- nvinfo : EIATTR_NUM_BARRIERS
	.align		4
        /*0020*/ 	.byte	0x02, 0x4c
        /*0022*/ 	.byte	0x01
	.zero		1


	//----- nvinfo : EIATTR_MERCURY_ISA_VERSION
	.align		4
        /*0024*/ 	.byte	0x03, 0x5f
        /*0026*/ 	.short	0x0101


	//----- nvinfo : EIATTR_COOP_GROUP_MASK_REGIDS
	.align		4
        /*0028*/ 	.byte	0x04, 0x29
        /*002a*/ 	.short	(.L_1461 - .L_1460)


	//   ....[0]....
.L_1460:
        /*002c*/ 	.word	0xffffffff


	//   ....[1]....
        /*0030*/ 	.word	0xffffffff


	//   ....[2]....
        /*0034*/ 	.word	0xffffffff


	//   ....[3]....
        /*0038*/ 	.word	0xffffffff


	//   ....[4]....
        /*003c*/ 	.word	0xffffffff


	//   ....[5]....
        /*0040*/ 	.word	0xffffffff


	//   ....[6]....
        /*0044*/ 	.word	0xffffffff


	//   ....[7]....
        /*0048*/ 	.word	0xffffffff


	//   ....[8]....
        /*004c*/ 	.word	0xffffffff


	//   ....[9]....
        /*0050*/ 	.word	0xffffffff


	//   ....[10]....
        /*0054*/ 	.word	0xffffffff


	//   ....[11]....
        /*0058*/ 	.word	0xffffffff


	//   ....[12]....
        /*005c*/ 	.word	0xffffffff


	//   ....[13]....
        /*0060*/ 	.word	0xffffffff


	//   ....[14]....
        /*0064*/ 	.word	0xffffffff


	//   ....[15]....
        /*0068*/ 	.word	0xffffffff


	//   ....[16]....
        /*006c*/ 	.word	0xffffffff


	//   ....[17]....
        /*0070*/ 	.word	0xffffffff


	//   ....[18]....
        /*0074*/ 	.word	0xffffffff


	//   ....[19]....
        /*0078*/ 	.word	0xffffffff


	//   ....[20]....
        /*007c*/ 	.word	0xffffffff


	//   ....[21]....
        /*0080*/ 	.word	0xffffffff


	//   ....[22]....
        /*0084*/ 	.word	0xffffffff


	//   ....[23]....
        /*0088*/ 	.word	0xffffffff


	//   ....[24]....
        /*008c*/ 	.word	0xffffffff


	//   ....[25]....
        /*0090*/ 	.word	0xffffffff


	//   ....[26]....
        /*0094*/ 	.word	0xffffffff


	//   ....[27]....
        /*0098*/ 	.word	0xffffffff


	//   ....[28]....
        /*009c*/ 	.word	0xffffffff


	//   ....[29]....
        /*00a0*/ 	.word	0xffffffff


	//   ....[30]....
        /*00a4*/ 	.word	0xffffffff


	//   ....[31]....
        /*00a8*/ 	.word	0xffffffff


	//   ....[32]....
        /*00ac*/ 	.word	0xffffffff


	//   ....[33]....
        /*00b0*/ 	.word	0xffffffff


	//   ....[34]....
        /*00b4*/ 	.word	0xffffffff


	//   ....[35]....
        /*00b8*/ 	.word	0xffffffff


	//   ....[36]....
        /*00bc*/ 	.word	0xffffffff


	//   ....[37]....
        /*00c0*/ 	.word	0xffffffff


	//   ....[38]....
        /*00c4*/ 	.word	0xffffffff


	//   ....[39]....
        /*00c8*/ 	.word	0xffffffff


	//   ....[40]....
        /*00cc*/ 	.word	0xffffffff


	//   ....[41]....
        /*00d0*/ 	.word	0xffffffff


	//   ....[42]....
        /*00d4*/ 	.word	0xffffffff


	//   ....[43]....
        /*00d8*/ 	.word	0xffffffff


	//   ....[44]....
        /*00dc*/ 	.word	0xffffffff


	//   ....[45]....
        /*00e0*/ 	.word	0xffffffff


	//   ....[46]....
        /*00e4*/ 	.word	0xffffffff


	//   ....[47]....
        /*00e8*/ 	.word	0xffffffff


	//   ....[48]....
        /*00ec*/ 	.word	0xffffffff


	//   ....[49]....
        /*00f0*/ 	.word	0xffffffff


	//   ....[50]....
        /*00f4*/ 	.word	0xffffffff


	//   ....[51]....
        /*00f8*/ 	.word	0xffffffff


	//   ....[52]....
        /*00fc*/ 	.word	0xffffffff


	//   ....[53]....
        /*0100*/ 	.word	0xffffffff


	//   ....[54]....
        /*0104*/ 	.word	0xffffffff


	//   ....[55]....
        /*0108*/ 	.word	0xffffffff


	//   ....[56]....
        /*010c*/ 	.word	0xffffffff


	//   ....[57]....
        /*0110*/ 	.word	0xffffffff


	//   ....[58]....
        /*0114*/ 	.word	0xffffffff


	//   ....[59]....
        /*0118*/ 	.word	0xffffffff


	//   ....[60]....
        /*011c*/ 	.word	0xffffffff


	//   ....[61]....
        /*0120*/ 	.word	0xffffffff


	//   ....[62]....
        /*0124*/ 	.word	0xffffffff


	//   ....[63]....
        /*0128*/ 	.word	0xffffffff


	//   ....[64]....
        /*012c*/ 	.word	0xffffffff


	//   ....[65]....
        /*0130*/ 	.word	0xffffffff


	//   ....[66]....
        /*0134*/ 	.word	0xffffffff


	//   ....[67]....
        /*0138*/ 	.word	0xffffffff


	//   ....[68]....
        /*013c*/ 	.word	0xffffffff


	//   ....[69]....
        /*0140*/ 	.word	0xffffffff


	//   ....[70]....
        /*0144*/ 	.word	0xffffffff


	//   ....[71]....
        /*0148*/ 	.word	0xffffffff


	//   ....[72]....
        /*014c*/ 	.word	0xffffffff


	//   ....[73]....
        /*0150*/ 	.word	0xffffffff


	//   ....[74]....
        /*0154*/ 	.word	0xffffffff


	//   ....[75]....
        /*0158*/ 	.word	0xffffffff


	//   ....[76]....
        /*015c*/ 	.word	0xffffffff


	//   ....[77]....
        /*0160*/ 	.word	0xffffffff


	//   ....[78]....
        /*0164*/ 	.word	0xffffffff


	//   ....[79]....
        /*0168*/ 	.word	0xffffffff


	//   ....[80]....
        /*016c*/ 	.word	0xffffffff


	//   ....[81]....
        /*0170*/ 	.word	0xffffffff


	//   ....[82]....
        /*0174*/ 	.word	0xffffffff


	//   ....[83]....
        /*0178*/ 	.word	0xffffffff


	//   ....[84]....
        /*017c*/ 	.word	0xffffffff


	//   ....[85]....
        /*0180*/ 	.word	0xffffffff


	//   ....[86]....
        /*0184*/ 	.word	0xffffffff


	//   ....[87]....
        /*0188*/ 	.word	0xffffffff


	//   ....[88]....
        /*018c*/ 	.word	0xffffffff


	//   ....[89]....
        /*0190*/ 	.word	0xffffffff


	//   ....[90]....
        /*0194*/ 	.word	0xffffffff


	//   ....[91]....
        /*0198*/ 	.word	0xffffffff


	//   ....[92]....
        /*019c*/ 	.word	0xffffffff


	//   ....[93]....
        /*01a0*/ 	.word	0xffffffff


	//   ....[94]....
        /*01a4*/ 	.word	0xffffffff


	//   ....[95]....
        /*01a8*/ 	.word	0xffffffff


	//   ....[96]....
        /*01ac*/ 	.word	0x05000057


	//   ....[97]....
        /*01b0*/ 	.word	0x05000057


	//   ....[98]....
        /*01b4*/ 	.word	0x05000057


	//   ....[99]....
        /*01b8*/ 	.word	0x05000057


	//   ....[100]....
        /*01bc*/ 	.word	0x05000057


	//   ....[101]....
        /*01c0*/ 	.word	0x05000057


	//   ....[102]....
        /*01c4*/ 	.word	0x05000057


	//   ....[103]....
        /*01c8*/ 	.word	0x05000057


	//   ....[104]....
        /*01cc*/ 	.word	0x05000057


	//   ....[105]....
        /*01d0*/ 	.word	0x05000057


	//   ....[106]....
        /*01d4*/ 	.word	0x05000057


	//   ....[107]....
        /*01d8*/ 	.word	0x05000057


	//   ....[108]....
        /*01dc*/ 	.word	0x05000057


	//   ....[109]....
        /*01e0*/ 	.word	0x05000057


	//   ....[110]....
        /*01e4*/ 	.word	0x05000057


	//   ....[111]....
        /*01e8*/ 	.word	0x05000057


	//   ....[112]....
        /*01ec*/ 	.word	0x05000057


	//   ....[113]....
        /*01f0*/ 	.word	0x05000057


	//   ....[114]....
        /*01f4*/ 	.word	0x05000057


	//   ....[115]....
        /*01f8*/ 	.word	0x05000057


	//   ....[116]....
        /*01fc*/ 	.word	0x05000057


	//   ....[117]....
        /*0200*/ 	.word	0x05000057


	//   ....[118]....
        /*0204*/ 	.word	0x05000057


	//   ....[119]....
        /*0208*/ 	.word	0x05000057


	//   ....[120]....
        /*020c*/ 	.word	0x05000057


	//   ....[121]....
        /*0210*/ 	.word	0x05000057


	//   ....[122]....
        /*0214*/ 	.word	0x05000057


	//   ....[123]....
        /*0218*/ 	.word	0x05000057


	//   ....[124]....
        /*021c*/ 	.word	0x05000057


	//   ....[125]....
        /*0220*/ 	.word	0x05000057


	//   ....[126]....
        /*0224*/ 	.word	0x05000057


	//   ....[127]....
        /*0228*/ 	.word	0x05000057


	//   ....[128]....
        /*022c*/ 	.word	0x05000057


	//   ....[129]....
        /*0230*/ 	.word	0x05000057


	//   ....[130]....
        /*0234*/ 	.word	0x05000057


	//   ....[131]....
        /*0238*/ 	.word	0x05000057


	//   ....[132]....
        /*023c*/ 	.word	0x05000057


	//   ....[133]....
        /*0240*/ 	.word	0x05000057


	//   ....[134]....
        /*0244*/ 	.word	0x05000057


	//   ....[135]....
        /*0248*/ 	.word	0x05000057


	//   ....[136]....
        /*024c*/ 	.word	0x05000057


	//   ....[137]....
        /*0250*/ 	.word	0x05000057


	//   ....[138]....
        /*0254*/ 	.word	0x05000057


	//   ....[139]....
        /*0258*/ 	.word	0x05000057


	//   ....[140]....
        /*025c*/ 	.word	0x05000057


	//   ....[141]....
        /*0260*/ 	.word	0x05000057


	//   ....[142]....
        /*0264*/ 	.word	0x05000057


	//   ....[143]....
        /*0268*/ 	.word	0x05000057


	//   ....[144]....
        /*026c*/ 	.word	0x05000057


	//   ....[145]....
        /*0270*/ 	.word	0x05000057


	//   ....[146]....
        /*0274*/ 	.word	0x05000057


	//   ....[147]....
        /*0278*/ 	.word	0x05000057


	//   ....[148]....
        /*027c*/ 	.word	0x05000057


	//   ....[149]....
        /*0280*/ 	.word	0x05000057


	//   ....[150]....
        /*0284*/ 	.word	0x05000057


	//   ....[151]....
        /*0288*/ 	.word	0x05000057


	//   ....[152]....
        /*028c*/ 	.word	0x05000057


	//   ....[153]....
        /*0290*/ 	.word	0x05000057


	//   ....[154]....
        /*0294*/ 	.word	0x05000057


	//   ....[155]....
        /*0298*/ 	.word	0x05000057


	//   ....[156]....
        /*029c*/ 	.word	0x05000057


	//   ....[157]....
        /*02a0*/ 	.word	0x05000057


	//   ....[158]....
        /*02a4*/ 	.word	0x05000057


	//   ....[159]....
        /*02a8*/ 	.word	0x05000057


	//----- nvinfo : EIATTR_COOP_GROUP_INSTR_OFFSETS
	.align		4
.L_1461:
        /*02ac*/ 	.byte	0x04, 0x28
        /*02ae*/ 	.short	(.L_1463 - .L_1462)


	//   ....[0]....
.L_1462:
        /*02b0*/ 	.word	0x00000b80


	//   ....[1]....
        /*02b4*/ 	.word	0x00000c30


	//   ....[2]....
        /*02b8*/ 	.word	0x00000f00


	//   ....[3]....
        /*02bc*/ 	.word	0x00002060


	//   ....[4]....
        /*02c0*/ 	.word	0x00003a10


	//   ....[5]....
        /*02c4*/ 	.word	0x00003a30


	//   ....[6]....
        /*02c8*/ 	.word	0x00003a40


	//   ....[7]....
        /*02cc*/ 	.word	0x00003a50


	//   ....[8]....
        /*02d0*/ 	.word	0x00003af0


	//   ....[9]....
        /*02d4*/ 	.word	0x00003b10


	//   ....[10]....
        /*02d8*/ 	.word	0x00003b40


	//   ....[11]....
        /*02dc*/ 	.word	0x00003b50


	//   ....[12]....
        /*02e0*/ 	.word	0x00003bf0


	//   ....[13]....
        /*02e4*/ 	.word	0x00003c20


	//   ....[14]....
        /*02e8*/ 	.word	0x00003c40


	//   ....[15]....
        /*02ec*/ 	.word	0x00003c50


	//   ....[16]....
        /*02f0*/ 	.word	0x00003cf0


	//   ....[17]....
        /*02f4*/ 	.word	0x00003d20


	//   ....[18]....
        /*02f8*/ 	.word	0x00003d40


	//   ....[19]....
        /*02fc*/ 	.word	0x00003d50


	//   ....[20]....
        /*0300*/ 	.word	0x00003e00


	//   ....[21]....
        /*0304*/ 	.word	0x00003e20


	//   ....[22]....
        /*0308*/ 	.word	0x00003e30


	//   ....[23]....
        /*030c*/ 	.word	0x00003e40


	//   ....[24]....
        /*0310*/ 	.word	0x00003fb0


	//   ....[25]....
        /*0314*/ 	.word	0x00003fc0


	//   ....[26]....
        /*0318*/ 	.word	0x00003fd0


	//   ....[27]....
        /*031c*/ 	.word	0x00003fe0


	//   ....[28]....
        /*0320*/ 	.word	0x00003ff0


	//   ....[29]....
        /*0324*/ 	.word	0x00004000


	//   ....[30]....
        /*0328*/ 	.word	0x00004010


	//   ....[31]....
        /*032c*/ 	.word	0x00004020


	//   ....[32]....
        /*0330*/ 	.word	0x00005590


	//   ....[33]....
        /*0334*/ 	.word	0x000055a0


	//   ....[34]....
        /*0338*/ 	.word	0x000055b0


	//   ....[35]....
        /*033c*/ 	.word	0x000055c0


	//   ....[36]....
        /*0340*/ 	.word	0x000056e0


	//   ....[37]....
        /*0344*/ 	.word	0x000056f0


	//   ....[38]....
        /*0348*/ 	.word	0x00005700


	//   ....[39]....
        /*034c*/ 	.word	0x00005710


	//   ....[40]....
        /*0350*/ 	.word	0x00005830


	//   ....[41]....
        /*0354*/ 	.word	0x00005840


	//   ....[42]....
        /*0358*/ 	.word	0x00005850


	//   ....[43]....
        /*035c*/ 	.word	0x00005860


	//   ....[44]....
        /*0360*/ 	.word	0x00005980


	//   ....[45]....
        /*0364*/ 	.word	0x00005990


	//   ....[46]....
        /*0368*/ 	.word	0x000059a0


	//   ....[47]....
        /*036c*/ 	.word	0x000059b0


	//   ....[48]....
        /*0370*/ 	.word	0x00005ad0


	//   ....[49]....
        /*0374*/ 	.word	0x00005ae0


	//   ....[50]....
        /*0378*/ 	.word	0x00005af0


	//   ....[51]....
        /*037c*/ 	.word	0x00005b00


	//   ....[52]....
        /*0380*/ 	.word	0x00005c20


	//   ....[53]....
        /*0384*/ 	.word	0x00005c30


	//   ....[54]....
        /*0388*/ 	.word	0x00005c40


	//   ....[55]....
        /*038c*/ 	.word	0x00005c50


	//   ....[56]....
        /*0390*/ 	.word	0x00005c60


	//   ....[57]....
        /*0394*/ 	.word	0x00005c70


	//   ....[58]....
        /*0398*/ 	.word	0x00005c80


	//   ....[59]....
        /*039c*/ 	.word	0x00005cc0


	//   ....[60]....
        /*03a0*/ 	.word	0x00005cf0


	//   ....[61]....
        /*03a4*/ 	.word	0x00005d00


	//   ....[62]....
        /*03a8*/ 	.word	0x00005d10


	//   ....[63]....
        /*03ac*/ 	.word	0x00005d20


	//   ....[64]....
        /*03b0*/ 	.word	0x00009430


	//   ....[65]....
        /*03b4*/ 	.word	0x00009470


	//   ....[66]....
        /*03b8*/ 	.word	0x000094b0


	//   ....[67]....
        /*03bc*/ 	.word	0x000094f0


	//   ....[68]....
        /*03c0*/ 	.word	0x00009600


	//   ....[69]....
        /*03c4*/ 	.word	0x00009640


	//   ....[70]....
        /*03c8*/ 	.word	0x00009680


	//   ....[71]....
        /*03cc*/ 	.word	0x000096c0


	//   ....[72]....
        /*03d0*/ 	.word	0x000097d0


	//   ....[73]....
        /*03d4*/ 	.word	0x00009850


	//   ....[74]....
        /*03d8*/ 	.word	0x00009890


	//   ....[75]....
        /*03dc*/ 	.word	0x000098d0


	//   ....[76]....
        /*03e0*/ 	.word	0x000099f0


	//   ....[77]....
        /*03e4*/ 	.word	0x00009a30


	//   ....[78]....
        /*03e8*/ 	.word	0x00009a70


	//   ....[79]....
        /*03ec*/ 	.word	0x00009ab0


	//   ....[80]....
        /*03f0*/ 	.word	0x00009bc0


	//   ....[81]....
        /*03f4*/ 	.word	0x00009c00


	//   ....[82]....
        /*03f8*/ 	.word	0x00009c40


	//   ....[83]....
        /*03fc*/ 	.word	0x00009c80


	//   ....[84]....
        /*0400*/ 	.word	0x0000a1e0


	//   ....[85]....
        /*0404*/ 	.word	0x0000a610


	//   ....[86]....
        /*0408*/ 	.word	0x0000a6b0


	//   ....[87]....
        /*040c*/ 	.word	0x0000a6f0


	//   ....[88]....
        /*0410*/ 	.word	0x0000a750


	//   ....[89]....
        /*0414*/ 	.word	0x0000a7b0


	//   ....[90]....
        /*0418*/ 	.word	0x0000a7e0


	//   ....[91]....
        /*041c*/ 	.word	0x0000a960


	//   ....[92]....
        /*0420*/ 	.word	0x0000a9a0


	//   ....[93]....
        /*0424*/ 	.word	0x0000aa10


	//   ....[94]....
        /*0428*/ 	.word	0x0000aa60


	//   ....[95]....
        /*042c*/ 	.word	0x0000aa80


	//   ....[96]....
        /*0430*/ 	.word	0x0000afa0


	//   ....[97]....
        /*0434*/ 	.word	0x0000aff0


	//   ....[98]....
        /*0438*/ 	.word	0x0000b040


	//   ....[99]....
        /*043c*/ 	.word	0x0000b090


	//   ....[100]....
        /*0440*/ 	.word	0x0000b1a0


	//   ....[101]....
        /*0444*/ 	.word	0x0000b1f0


	//   ....[102]....
        /*0448*/ 	.word	0x0000b240


	//   ....[103]....
        /*044c*/ 	.word	0x0000b290


	//   ....[104]....
        /*0450*/ 	.word	0x0000b3b0


	//   ....[105]....
        /*0454*/ 	.word	0x0000b400


	//   ....[106]....
        /*0458*/ 	.word	0x0000b450


	//   ....[107]....
        /*045c*/ 	.word	0x0000b4a0


	//   ....[108]....
        /*0460*/ 	.word	0x0000b5b0


	//   ....[109]....
        /*0464*/ 	.word	0x0000b600


	//   ....[110]....
        /*0468*/ 	.word	0x0000b650


	//   ....[111]....
        /*046c*/ 	.word	0x0000b6a0


	//   ....[112]....
        /*0470*/ 	.word	0x0000b7b0


	//   ....[113]....
        /*0474*/ 	.word	0x0000b800


	//   ....[114]....
        /*0478*/ 	.word	0x0000b850


	//   ....[115]....
        /*047c*/ 	.word	0x0000b8a0


	//   ....[116]....
        /*0480*/ 	.word	0x0000b930


	//   ....[117]....
        /*0484*/ 	.word	0x0000b9d0


	//   ....[118]....
        /*0488*/ 	.word	0x0000ba70


	//   ....[119]....
        /*048c*/ 	.word	0x0000bb10


	//   ....[120]....
        /*0490*/ 	.word	0x0000bbb0


	//   ....[121]....
        /*0494*/ 	.word	0x0000bc50


	//   ....[122]....
        /*0498*/ 	.word	0x0000bcb0


	//   ....[123]....
        /*049c*/ 	.word	0x0000bd00


	//   ....[124]....
        /*04a0*/ 	.word	0x0000bd50


	//   ....[125]....
        /*04a4*/ 	.word	0x0000bda0


	//   ....[126]....
        /*04a8*/ 	.word	0x0000bdf0


	//   ....[127]....
        /*04ac*/ 	.word	0x0000be40


	//   ....[128]....
        /*04b0*/ 	.word	0x0000bed0


	//   ....[129]....
        /*04b4*/ 	.word	0x0000bf20


	//   ....[130]....
        /*04b8*/ 	.word	0x0000bf70


	//   ....[131]....
        /*04bc*/ 	.word	0x0000bfc0


	//   ....[132]....
        /*04c0*/ 	.word	0x0000c050


	//   ....[133]....
        /*04c4*/ 	.word	0x0000c0e0


	//   ....[134]....
        /*04c8*/ 	.word	0x0000c130


	//   ....[135]....
        /*04cc*/ 	.word	0x0000c180


	//   ....[136]....
        /*04d0*/ 	.word	0x0000c210


	//   ....[137]....
        /*04d4*/ 	.word	0x0000c2a0


	//   ....[138]....
        /*04d8*/ 	.word	0x0000c2f0


	//   ....[139]....
        /*04dc*/ 	.word	0x0000c340


	//   ....[140]....
        /*04e0*/ 	.word	0x0000c3d0


	//   ....[141]....
        /*04e4*/ 	.word	0x0000c460


	//   ....[142]....
        /*04e8*/ 	.word	0x0000c4b0


	//   ....[143]....
        /*04ec*/ 	.word	0x0000c500


	//   ....[144]....
        /*04f0*/ 	.word	0x0000c590


	//   ....[145]....
        /*04f4*/ 	.word	0x0000c620


	//   ....[146]....
        /*04f8*/ 	.word	0x0000c670


	//   ....[147]....
        /*04fc*/ 	.word	0x0000c6c0


	//   ....[148]....
        /*0500*/ 	.word	0x0000c750


	//   ....[149]....
        /*0504*/ 	.word	0x0000c800


	//   ....[150]....
        /*0508*/ 	.word	0x0000c860


	//   ....[151]....
        /*050c*/ 	.word	0x0000c8f0


	//   ....[152]....
        /*0510*/ 	.word	0x0000c940


	//   ....[153]....
        /*0514*/ 	.word	0x0000c990


	//   ....[154]....
        /*0518*/ 	.word	0x0000c9f0


	//   ....[155]....
        /*051c*/ 	.word	0x0000ca40


	//   ....[156]....
        /*0520*/ 	.word	0x0000ca90


	//   ....[157]....
        /*0524*/ 	.word	0x0000cae0


	//   ....[158]....
        /*0528*/ 	.word	0x0000cb30


	//   ....[159]....
        /*052c*/ 	.word	0x0000cb80


	//----- nvinfo : EIATTR_EXIT_INSTR_OFFSETS
	.align		4
.L_1463:
        /*0530*/ 	.byte	0x04, 0x1c
        /*0532*/ 	.short	(.L_1465 - .L_1464)


	//   ....[0]....
.L_1464:
        /*0534*/ 	.word	0x0000abf0


	//   ....[1]....
        /*0538*/ 	.word	0x0000af40


	//----- nvinfo : EIATTR_MAX_THREADS
	.align		4
.L_1465:
        /*053c*/ 	.byte	0x04, 0x05
        /*053e*/ 	.short	(.L_1467 - .L_1466)
.L_1466:
        /*0540*/ 	.word	0x00000080
        /*0544*/ 	.word	0x00000001
        /*0548*/ 	.word	0x00000001


	//----- nvinfo : EIATTR_CRS_STACK_SIZE
	.align		4
.L_1467:
        /*054c*/ 	.byte	0x04, 0x1e
        /*054e*/ 	.short	(.L_1469 - .L_1468)
.L_1468:
        /*0550*/ 	.word	0x00000000


	//----- nvinfo : EIATTR_CBANK_PARAM_SIZE
	.align		4
.L_1469:
        /*0554*/ 	.byte	0x03, 0x19
        /*0556*/ 	.short	0x01f0


	//----- nvinfo : EIATTR_PARAM_CBANK
	.align		4
        /*0558*/ 	.byte	0x04, 0x0a
        /*055a*/ 	.short	(.L_1471 - .L_1470)
	.align		4
.L_1470:
        /*055c*/ 	.word	index@(.nv.constant0._Z25selective_scan_bwd_kernelI32Selective_Scan_bwd_kernel_traitsILi128ELi16ELb1ELb1ELb0ELb0ELb0EN3c104HalfENS1_7complexIfEEEEv12SSMParamsBwd)
        /*0560*/ 	.short	0x0210
        /*0562*/ 	.short	0x01f0


	//----- nvinfo : EIATTR_SW_WAR
	.align		4
.L_1471:
        /*0564*/ 	.byte	0x04, 0x36
        /*0566*/ 	.short	(.L_1473 - .L_1472)
.L_1472:
        /*0568*/ 	.word	0x00000008
.L_1473:


//--------------------- .nv.info._Z25selective_scan_bwd_kernelI32Selective_Scan_bwd_kernel_traitsILi128ELi16ELb1ELb1ELb0ELb0ELb1EN3c104HalfENS1_7complexIfEEEEv12SSMParamsBwd --------------------------
	.section	.nv.info._Z25selective_scan_bwd_kernelI32Selective_Scan_bwd_kernel_traitsILi128ELi16ELb1ELb1ELb0ELb0ELb1EN3c104HalfENS1_7complexIfEEEEv12SSMParamsBwd,"",@"SHT_CUDA_INFO"
	.sectionflags	@""
	.align	4


	//----- nvinfo : EIATTR_CUDA_API_VERSION
	.align		4
        /*0000*/ 	.byte	0x04, 0x37
        /*0002*/ 	.short	(.L_1475 - .L_1474)
.L_1474:
        /*0004*/ 	.word	0x00000082


	//----- nvinfo : EIATTR_KPARAM_INFO
	.align		4
.L_1475:
        /*0008*/ 	.byte	0x04, 0x17
        /*000a*/ 	.short	(.L_1477 - .L_1476)
.L_1476:
        /*000c*/ 	.word	0x00000000
        /*0010*/ 	.short	0x0000
        /*0012*/ 	.short	0x0000
        /*0014*/ 	.byte	0x00, 0xf0, 0xc1, 0x07


	//----- nvinfo : EIATTR_SPARSE_MMA_MASK
	.align		4
.L_1477:
        /*0018*/ 	.byte	0x03, 0x50
        /*001a*/ 	.short	0x0000


	//----- nvinfo : EIATTR_MAXREG_COUNT
	.align		4
        /*001c*/ 	.byte	0x03, 0x1b
        /*001e*/ 	.short	0x00ff


	//----- nvinfo : EIATTR_NUM_BARRIERS
	.align		4
        /*0020*/ 	.byte	0x02, 0x4c
        /*0022*/ 	.byte	0x01
	.zero		1


	//----- nvinfo : EIATTR_MERCURY_ISA_VERSION
	.align		4
        /*0024*/ 	.byte	0x03, 0x5f
        /*0026*/ 	.short	0x0101


	//----- nvinfo : EIATTR_COOP_GROUP_MASK_REGIDS
	.align		4
        /*0028*/ 	.byte	0x04, 0x29
        /*002a*/ 	.short	(.L_1479 - .L_1478)


	//   ....[0]....
.L_1478:
        /*002c*/ 	.word	0xffffffff


	//   ....[1]....
        /*0030*/ 	.word	0xffffffff


	//   ....[2]....
        /*0034*/ 	.word	0xffffffff


	//   ....[3]....
        /*0038*/ 	.word	0xffffffff


	//   ....[4]....
        /*003c*/ 	.word	0xffffffff


	//   ....[5]....
        /*0040*/ 	.word	0xffffffff


	//   ....[6]....
        /*0044*/ 	.word	0xffffffff


	//   ....[7]....
        /*0048*/ 	.word	0xffffffff


	//   ....[8]....
        /*004c*/ 	.word	0xffffffff


	//   ....[9]....
        /*0050*/ 	.word	0xffffffff


	//   ....[10]....
        /*0054*/ 	.word	0xffffffff


	//   ....[11]....
        /*0058*/ 	.word	0xffffffff


	//   ....[12]....
        /*005c*/ 	.word	0xffffffff


	//   ....[13]....
        /*0060*/ 	.word	0xffffffff


	//   ....[14]....
        /*0064*/ 	.word	0xffffffff


	//   ....[15]....
        /*0068*/ 	.word	0xffffffff


	//   ....[16]....
        /*006c*/ 	.word	0xffffffff


	//   ....[17]....
        /*0070*/ 	.word	0xffffffff


	//   ....[18]....
        /*0074*/ 	.word	0xffffffff


	//   ....[19]....
        /*0078*/ 	.word	0xffffffff


	//   ....[20]....
        /*007c*/ 	.word	0xffffffff


	//   ....[21]....
        /*0080*/ 	.word	0xffffffff


	//   ....[22]....
        /*0084*/ 	.word	0xffffffff


	//   ....[23]....
        /*0088*/ 	.word	0xffffffff


	//   ....[24]....
        /*008c*/ 	.word	0xffffffff


	//   ....[25]....
        /*0090*/ 	.word	0xffffffff


	//   ....[26]....
        /*0094*/ 	.word	0xffffffff


	//   ....[27]....
        /*0098*/ 	.word	0xffffffff


	//   ....[28]....
        /*009c*/ 	.word	0xffffffff


	//   ....[29]....
        /*00a0*/ 	.word	0xffffffff


	//   ....[30]....
        /*00a4*/ 	.word	0xffffffff


	//   ....[31]....
        /*00a8*/ 	.word	0xffffffff


	//   ....[32]....
        /*00ac*/ 	.word	0xffffffff


	//   ....[33]....
        /*00b0*/ 	.word	0xffffffff


	//   ....[34]....
        /*00b4*/ 	.word	0xffffffff


	//   ....[35]....
        /*00b8*/ 	.word	0xffffffff


	//   ....[36]....
        /*00bc*/ 	.word	0xffffffff


	//   ....[37]....
        /*00c0*/ 	.word	0xffffffff


	//   ....[38]....
        /*00c4*/ 	.word	0xffffffff


	//   ....[39]....
        /*00c8*/ 	.word	0xffffffff


	//   ....[40]....
        /*00cc*/ 	.word	0xffffffff


	//   ....[41]....
        /*00d0*/ 	.word	0xffffffff


	//   ....[42]....
        /*00d4*/ 	.word	0xffffffff


	//   ....[43]....
        /*00d8*/ 	.word	0xffffffff


	//   ....[44]....
        /*00dc*/ 	.word	0xffffffff


	//   ....[45]....
        /*00e0*/ 	.word	0xffffffff


	//   ....[46]....
        /*00e4*/ 	.word	0xffffffff


	//   ....[47]....
        /*00e8*/ 	.word	0xffffffff


	//   ....[48]....
        /*00ec*/ 	.word	0xffffffff


	//   ....[49]....
        /*00f0*/ 	.word	0xffffffff


	//   ....[50]....
        /*00f4*/ 	.word	0xffffffff


	//   ....[51]....
        /*00f8*/ 	.word	0xffffffff


	//   ....[52]....
        /*00fc*/ 	.word	0xffffffff


	//   ....[53]....
        /*0100*/ 	.word	0xffffffff


	//   ....[54]....
        /*0104*/ 	.word	0xffffffff


	//   ....[55]....
        /*0108*/ 	.word	0xffffffff


	//   ....[56]....
        /*010c*/ 	.word	0xffffffff


	//   ....[57]....
        /*0110*/ 	.word	0xffffffff


	//   ....[58]....
        /*0114*/ 	.word	0xffffffff


	//   ....[59]....
        /*0118*/ 	.word	0xffffffff


	//   ....[60]....
        /*011c*/ 	.word	0xffffffff


	//   ....[61]....
        /*0120*/ 	.word	0xffffffff


	//   ....[62]....
        /*0124*/ 	.word	0xffffffff


	//   ....[63]....
        /*0128*/ 	.word	0xffffffff


	//   ....[64]....
        /*012c*/ 	.word	0xffffffff


	//   ....[65]....
        /*0130*/ 	.word	0xffffffff


	//   ....[66]....
        /*0134*/ 	.word	0xffffffff


	//   ....[67]....
        /*0138*/ 	.word	0xffffffff


	//   ....[68]....
        /*013c*/ 	.word	0xffffffff


	//   ....[69]....
        /*0140*/ 	.word	0xffffffff


	//   ....[70]....
        /*0144*/ 	.word	0xffffffff


	//   ....[71]....
        /*0148*/ 	.word	0xffffffff


	//   ....[72]....
        /*014c*/ 	.word	0xffffffff


	//   ....[73]....
        /*0150*/ 	.word	0xffffffff


	//   ....[74]....
        /*0154*/ 	.word	0xffffffff


	//   ....[75]....
        /*0158*/ 	.word	0xffffffff


	//   ....[76]....
        /*015c*/ 	.word	0xffffffff


	//   ....[77]....
        /*0160*/ 	.word	0xffffffff


	//   ....[78]....
        /*0164*/ 	.word	0xffffffff


	//   ....[79]....
        /*0168*/ 	.word	0xffffffff


	//   ....[80]....
        /*016c*/ 	.word	0xffffffff


	//   ....[81]....
        /*0170*/ 	.word	0xffffffff


	//   ....[82]....
        /*0174*/ 	.word	0xffffffff


	//   ....[83]....
        /*0178*/ 	.word	0xffffffff


	//   ....[84]....
        /*017c*/ 	.word	0xffffffff


	//   ....[85]....
        /*0180*/ 	.word	0xffffffff


	//   ....[86]....
        /*0184*/ 	.word	0xffffffff


	//   ....[87]....
        /*0188*/ 	.word	0xffffffff


	//   ....[88]....
        /*018c*/ 	.word	0xffffffff


	//   ....[89]....
        /*0190*/ 	.word	0xffffffff


	//   ....[90]....
        /*0194*/ 	.word	0xffffffff


	//   ....[91]....
        /*0198*/ 	.word	0xffffffff


	//   ....[92]....
        /*019c*/ 	.word	0xffffffff


	//   ....[93]....
        /*01a0*/ 	.word	0xffffffff


	//   ....[94]....
        /*01a4*/ 	.word	0xffffffff


	//   ....[95]....
        /*01a8*/ 	.word	0xffffffff


	//   ....[96]....
        /*01ac*/ 	.word	0xffffffff


	//   ....[97]....
        /*01b0*/ 	.word	0xffffffff


	//   ....[98]....
        /*01b4*/ 	.word	0xffffffff


	//   ....[99]....
        /*01b8*/ 	.word	0xffffffff


	//   ....[100]....
        /*01bc*/ 	.word	0x05000053


	//   ....[101]....
        /*01c0*/ 	.word	0x05000053


	//   ....[102]....
        /*01c4*/ 	.word	0x05000053


	//   ....[103]....
        /*01c8*/ 	.word	0x05000053


	//   ....[104]....
        /*01cc*/ 	.word	0x05000053


	//   ....[105]....
        /*01d0*/ 	.word	0x05000053


	//   ....[106]....
        /*01d4*/ 	.word	0x05000053


	//   ....[107]....
        /*01d8*/ 	.word	0x05000053


	//   ....[108]....
        /*01dc*/ 	.word	0x05000053


	//   ....[109]....
        /*01e0*/ 	.word	0x05000053


	//   ....[110]....
        /*01e4*/ 	.word	0x05000053


	//   ....[111]....
        /*01e8*/ 	.word	0x05000053


	//   ....[112]....
        /*01ec*/ 	.word	0x05000053


	//   ....[113]....
        /*01f0*/ 	.word	0x05000053


	//   ....[114]....
        /*01f4*/ 	.word	0x05000053


	//   ....[115]....
        /*01f8*/ 	.word	0x05000053


	//   ....[116]....
        /*01fc*/ 	.word	0x05000053


	//   ....[117]....
        /*0200*/ 	.word	0x05000053


	//   ....[118]....
        /*0204*/ 	.word	0x05000053


	//   ....[119]....
        /*0208*/ 	.word	0x05000053


	//   ....[120]....
        /*020c*/ 	.word	0x05000053


	//   ....[121]....
        /*0210*/ 	.word	0x05000053


	//   ....[122]....
        /*0214*/ 	.word	0x05000053


	//   ....[123]....
        /*0218*/ 	.word	0x05000053


	//   ....[124]....
        /*021c*/ 	.word	0x05000053


	//   ....[125]....
        /*0220*/ 	.word	0x05000053


	//   ....[126]....
        /*0224*/ 	.word	0x05000053


	//   ....[127]....
        /*0228*/ 	.word	0x05000053


	//   ....[128]....
        /*022c*/ 	.word	0x05000053


	//   ....[129]....
        /*0230*/ 	.word	0x05000053


	//   ....[130]....
        /*0234*/ 	.word	0x05000053


	//   ....[131]....
        /*0238*/ 	.word	0x05000053


	//   ....[132]....
        /*023c*/ 	.word	0x05000053


	//   ....[133]....
        /*0240*/ 	.word	0x05000053


	//   ....[134]....
        /*0244*/ 	.word	0x05000053


	//   ....[135]....
        /*0248*/ 	.word	0x05000053


	//   ....[136]....
        /*024c*/ 	.word	0x05000053


	//   ....[137]....
        /*0250*/ 	.word	0x05000053


	//   ....[138]....
        /*0254*/ 	.word	0x05000053


	//   ....[139]....
        /*0258*/ 	.word	0x05000053


	//   ....[140]....
        /*025c*/ 	.word	0x05000053


	//   ....[141]....
        /*0260*/ 	.word	0x05000053


	//   ....[142]....
        /*0264*/ 	.word	0x05000053


	//   ....[143]....
        /*0268*/ 	.word	0x05000053


	//   ....[144]....
        /*026c*/ 	.word	0x05000053


	//   ....[145]....
        /*0270*/ 	.word	0x05000053


	//   ....[146]....
        /*0274*/ 	.word	0x05000053


	//   ....[147]....
        /*0278*/ 	.word	0x05000053


	//   ....[148]....
        /*027c*/ 	.word	0x05000053


	//   ....[149]....
        /*0280*/ 	.word	0x05000053


	//   ....[150]....
        /*0284*/ 	.word	0x05000053


	//   ....[151]....
        /*0288*/ 	.word	0x05000053


	//   ....[152]....
        /*028c*/ 	.word	0x05000053


	//   ....[153]....
        /*0290*/ 	.word	0x05000053


	//   ....[154]....
        /*0294*/ 	.word	0x05000053


	//   ....[155]....
        /*0298*/ 	.word	0x05000053


	//   ....[156]....
        /*029c*/ 	.word	0x05000053


	//   ....[157]....
        /*02a0*/ 	.word	0x05000053


	//   ....[158]....
        /*02a4*/ 	.word	0x05000053


	//   ....[159]....
        /*02a8*/ 	.word	0x05000053


	//   ....[160]....
        /*02ac*/ 	.word	0x05000053


	//   ....[161]....
        /*02b0*/ 	.word	0x05000053


	//   ....[162]....
        /*02b4*/ 	.word	0x05000053


	//   ....[163]....
        /*02b8*/ 	.word	0x05000053


	//----- nvinfo : EIATTR_COOP_GROUP_INSTR_OFFSETS
	.align		4
.L_1479:
        /*02bc*/ 	.byte	0x04, 0x28
        /*02be*/ 	.short	(.L_1481 - .L_1480)


	//   ....[0]....
.L_1480:
        /*02c0*/ 	.word	0x00000be0


	//   ....[1]....
        /*02c4*/ 	.word	0x00000c90


	//   ....[2]....
        /*02c8*/ 	.word	0x00000e50


	//   ....[3]....
        /*02cc*/ 	.word	0x00000fe0


	//   ....[4]....
        /*02d0*/ 	.word	0x000019b0


	//   ....[5]....
        /*02d4*/ 	.word	0x000022b0


	//   ....[6]....
        /*02d8*/ 	.word	0x000025e0


	//   ....[7]....
        /*02dc*/ 	.word	0x00003500


	//   ....[8]....
        /*02e0*/ 	.word	0x00004f50


	//   ....[9]....
        /*02e4*/ 	.word	0x00004f70


	//   ....[10]....
        /*02e8*/ 	.word	0x00004f80


	//   ....[11]....
        /*02ec*/ 	.word	0x00004f90


	//   ....[12]....
        /*02f0*/ 	.word	0x00005030


	//   ....[13]....
        /*02f4*/ 	.word	0x00005050


	//   ....[14]....
        /*02f8*/ 	.word	0x00005080


	//   ....[15]....
        /*02fc*/ 	.word	0x00005090


	//   ....[16]....
        /*0300*/ 	.word	0x00005130


	//   ....[17]....
        /*0304*/ 	.word	0x00005160


	//   ....[18]....
        /*0308*/ 	.word	0x00005180


	//   ....[19]....
        /*030c*/ 	.word	0x00005190


	//   ....[20]....
        /*0310*/ 	.word	0x00005230


	//   ....[21]....
        /*0314*/ 	.word	0x00005260


	//   ....[22]....
        /*0318*/ 	.word	0x00005280


	//   ....[23]....
        /*031c*/ 	.word	0x00005290


	//   ....[24]....
        /*0320*/ 	.word	0x00005340


	//   ....[25]....
        /*0324*/ 	.word	0x00005360


	//   ....[26]....
        /*0328*/ 	.word	0x00005370


	//   ....[27]....
        /*032c*/ 	.word	0x00005380


	//   ....[28]....
        /*0330*/ 	.word	0x000054f0


	//   ....[29]....
        /*0334*/ 	.word	0x00005500


	//   ....[30]....
        /*0338*/ 	.word	0x00005510


	//   ....[31]....
        /*033c*/ 	.word	0x00005520


	//   ....[32]....
        /*0340*/ 	.word	0x00005530


	//   ....[33]....
        /*0344*/ 	.word	0x00005540


	//   ....[34]....
        /*0348*/ 	.word	0x00005550


	//   ....[35]....
        /*034c*/ 	.word	0x00005560


	//   ....[36]....
        /*0350*/ 	.word	0x00006ad0


	//   ....[37]....
        /*0354*/ 	.word	0x00006b00


	//   ....[38]....
        /*0358*/ 	.word	0x00006b10


	//   ....[39]....
        /*035c*/ 	.word	0x00006b20


	//   ....[40]....
        /*0360*/ 	.word	0x00006c40


	//   ....[41]....
        /*0364*/ 	.word	0x00006c50


	//   ....[42]....
        /*0368*/ 	.word	0x00006c60


	//   ....[43]....
        /*036c*/ 	.word	0x00006c70


	//   ....[44]....
        /*0370*/ 	.word	0x00006d90


	//   ....[45]....
        /*0374*/ 	.word	0x00006da0


	//   ....[46]....
        /*0378*/ 	.word	0x00006db0


	//   ....[47]....
        /*037c*/ 	.word	0x00006dc0


	//   ....[48]....
        /*0380*/ 	.word	0x00006ee0


	//   ....[49]....
        /*0384*/ 	.word	0x00006ef0


	//   ....[50]....
        /*0388*/ 	.word	0x00006f00


	//   ....[51]....
        /*038c*/ 	.word	0x00006f10


	//   ....[52]....
        /*0390*/ 	.word	0x00007030


	//   ....[53]....
        /*0394*/ 	.word	0x00007040


	//   ....[54]....
        /*0398*/ 	.word	0x00007050


	//   ....[55]....
        /*039c*/ 	.word	0x00007060


	//   ....[56]....
        /*03a0*/ 	.word	0x00007180


	//   ....[57]....
        /*03a4*/ 	.word	0x00007190


	//   ....[58]....
        /*03a8*/ 	.word	0x000071a0


	//   ....[59]....
        /*03ac*/ 	.word	0x000071b0


	//   ....[60]....
        /*03b0*/ 	.word	0x000071c0


	//   ....[61]....
        /*03b4*/ 	.word	0x000071d0


	//   ....[62]....
        /*03b8*/ 	.word	0x000071e0


	//   ....[63]....
        /*03bc*/ 	.word	0x00007210


	//   ....[64]....
        /*03c0*/ 	.word	0x00007240


	//   ....[65]....
        /*03c4*/ 	.word	0x00007250


	//   ....[66]....
        /*03c8*/ 	.word	0x00007260


	//   ....[67]....
        /*03cc*/ 	.word	0x00007270


	//   ....[68]....
        /*03d0*/ 	.word	0x0000a960


	//   ....[69]....
        /*03d4*/ 	.word	0x0000a9a0


	//   ....[70]....
        /*03d8*/ 	.word	0x0000a9e0


	//   ....[71]....
        /*03dc*/ 	.word	0x0000aa20


	//   ....[72]....
        /*03e0*/ 	.word	0x0000ab30


	//   ....[73]....
        /*03e4*/ 	.word	0x0000abb0


	//   ....[74]....
        /*03e8*/ 	.word	0x0000abf0


	//   ....[75]....
        /*03ec*/ 	.word	0x0000ac30


	//   ....[76]....
        /*03f0*/ 	.word	0x0000ad00


	//   ....[77]....
        /*03f4*/ 	.word	0x0000ad80


	//   ....[78]....
        /*03f8*/ 	.word	0x0000adc0


	//   ....[79]....
        /*03fc*/ 	.word	0x0000ae00


	//   ....[80]....
        /*0400*/ 	.word	0x0000af20


	//   ....[81]....
        /*0404*/ 	.word	0x0000af60


	//   ....[82]....
        /*0408*/ 	.word	0x0000afa0


	//   ....[83]....
        /*040c*/ 	.word	0x0000afe0


	//   ....[84]....
        /*0410*/ 	.word	0x0000b0f0


	//   ....[85]....
        /*0414*/ 	.word	0x0000b130


	//   ....[86]....
        /*0418*/ 	.word	0x0000b170


	//   ....[87]....
        /*041c*/ 	.word	0x0000b1b0


	//   ....[88]....
        /*0420*/ 	.word	0x0000b710


	//   ....[89]....
        /*0424*/ 	.word	0x0000bae0


	//   ....[90]....
        /*0428*/ 	.word	0x0000bb80


	//   ....[91]....
        /*042c*/ 	.word	0x0000bbc0


	//   ....[92]....
        /*0430*/ 	.word	0x0000bc20


	//   ....[93]....
        /*0434*/ 	.word	0x0000bc80


	//   ....[94]....
        /*0438*/ 	.word	0x0000bcb0


	//   ....[95]....
        /*043c*/ 	.word	0x0000be30


	//   ....[96]....
        /*0440*/ 	.word	0x0000be70


	//   ....[97]....
        /*0444*/ 	.word	0x0000bed0


	//   ....[98]....
        /*0448*/ 	.word	0x0000bf30


	//   ....[99]....
        /*044c*/ 	.word	0x0000bf50


	//   ....[100]....
        /*0450*/ 	.word	0x0000c470


	//   ....[101]....
        /*0454*/ 	.word	0x0000c4c0


	//   ....[102]....
        /*0458*/ 	.word	0x0000c510


	//   ....[103]....
        /*045c*/ 	.word	0x0000c560


	//   ....[104]....
        /*0460*/ 	.word	0x0000c670


	//   ....[105]....
        /*0464*/ 	.word	0x0000c6c0


	//   ....[106]....
        /*0468*/ 	.word	0x0000c710


	//   ....[107]....
        /*046c*/ 	.word	0x0000c760


	//   ....[108]....
        /*0470*/ 	.word	0x0000c880


	//   ....[109]....
        /*0474*/ 	.word	0x0000c8d0


	//   ....[110]....
        /*0478*/ 	.word	0x0000c920


	//   ....[111]....
        /*047c*/ 	.word	0x0000c970


	//   ....[112]....
        /*0480*/ 	.word	0x0000ca80


	//   ....[113]....
        /*0484*/ 	.word	0x0000cad0


	//   ....[114]....
        /*0488*/ 	.word	0x0000cb20


	//   ....[115]....
        /*048c*/ 	.word	0x0000cb70


	//   ....[116]....
        /*0490*/ 	.word	0x0000cc80


	//   ....[117]....
        /*0494*/ 	.word	0x0000ccd0


	//   ....[118]....
        /*0498*/ 	.word	0x0000cd20


	//   ....[119]....
        /*049c*/ 	.word	0x0000cd70


	//   ....[120]....
        /*04a0*/ 	.word	0x0000ce00


	//   ....[121]....
        /*04a4*/ 	.word	0x0000cea0


	//   ....[122]....
        /*04a8*/ 	.word	0x0000cf40


	//   ....[123]....
        /*04ac*/ 	.word	0x0000cfe0


	//   ....[124]....
        /*04b0*/ 	.word	0x0000d080


	//   ....[125]....
        /*04b4*/ 	.word	0x0000d120


	//   ....[126]....
        /*04b8*/ 	.word	0x0000d180


	//   ....[127]....
        /*04bc*/ 	.word	0x0000d1d0


	//   ....[128]....
        /*04c0*/ 	.word	0x0000d220


	//   ....[129]....
        /*04c4*/ 	.word	0x0000d270


	//   ....[130]....
        /*04c8*/ 	.word	0x0000d2c0


	//   ....[131]....
        /*04cc*/ 	.word	0x0000d310


	//   ....[132]....
        /*04d0*/ 	.word	0x0000d3c0


	//   ....[133]....
        /*04d4*/ 	.word	0x0000d410


	//   ....[134]....
        /*04d8*/ 	.word	0x0000d460


	//   ....[135]....
        /*04dc*/ 	.word	0x0000d4b0


	//   ....[136]....
        /*04e0*/ 	.word	0x0000d540


	//   ....[137]....
        /*04e4*/ 	.word	0x0000d5d0


	//   ....[138]....
        /*04e8*/ 	.word	0x0000d620


	//   ....[139]....
        /*04ec*/ 	.word	0x0000d670


	//   ....[140]....
        /*04f0*/ 	.word	0x0000d700


	//   ....[141]....
        /*04f4*/ 	.word	0x0000d790


	//   ....[142]....
        /*04f8*/ 	.word	0x0000d7e0


	//   ....[143]....
        /*04fc*/ 	.word	0x0000d830


	//   ....[144]....
        /*0500*/ 	.word	0x0000d8c0


	//   ....[145]....
        /*0504*/ 	.word	0x0000d950


	//   ....[146]....
        /*0508*/ 	.word	0x0000d9a0


	//   ....[147]....
        /*050c*/ 	.word	0x0000d9f0


	//   ....[148]....
        /*0510*/ 	.word	0x0000da80


	//   ....[149]....
        /*0514*/ 	.word	0x0000db10


	//   ....[150]....
        /*0518*/ 	.word	0x0000db60


	//   ....[151]....
        /*051c*/ 	.word	0x0000dbb0


	//   ....[152]....
        /*0520*/ 	.word	0x0000dc40


	//   ....[153]....
        /*0524*/ 	.word	0x0000dcf0


	//   ....[154]....
        /*0528*/ 	.word	0x0000ddb0


	//   ....[155]....
        /*052c*/ 	.word	0x0000de00


	//   ....[156]....
        /*0530*/ 	.word	0x0000de30


	//   ....[157]....
        /*0534*/ 	.word	0x0000dea0


	//   ....[158]....
        /*0538*/ 	.word	0x0000def0


	//   ....[159]....
        /*053c*/ 	.word	0x0000df40


	//   ....[160]....
        /*0540*/ 	.word	0x0000df70


	//   ....[161]....
        /*0544*/ 	.word	0x0000dfc0


	//   ....[162]....
        /*0548*/ 	.word	0x0000e010


	//   ....[163]....
        /*054c*/ 	.word	0x0000e060


	//----- nvinfo : EIATTR_EXIT_INSTR_OFFSETS
	.align		4
.L_1481:
        /*0550*/ 	.byte	0x04, 0x1c
        /*0552*/ 	.short	(.L_1483 - .L_1482)


	//   ....[0]....
.L_1482:
        /*0554*/ 	.word	0x0000c0c0


	//   ....[1]....
        /*0558*/ 	.word	0x0000c410


	//----- nvinfo : EIATTR_MAX_THREADS
	.align		4
.L_1483:
        /*055c*/ 	.byte	0x04, 0x05
        /*055e*/ 	.short	(.L_1485 - .L_1484)
.L_1484:
        /*0560*/ 	.word	0x00000080
        /*0564*/ 	.word	0x00000001
        /*0568*/ 	.word	0x00000001


	//----- nvinfo : EIATTR_CRS_STACK_SIZE
	.align		4
.L_1485:
        /*056c*/ 	.byte	0x04, 0x1e
        /*056e*/ 	.short	(.L_1487 - .L_1486)
.L_1486:
        /*0570*/ 	.word	0x00000000


	//----- nvinfo : EIATTR_CBANK_PARAM_SIZE
	.align		4
.L_1487:
        /*0574*/ 	.byte	0x03, 0x19
        /*0576*/ 	.short	0x01f0


	//----- nvinfo : EIATTR_PARAM_CBANK
	.align		4
        /*0578*/ 	.byte	0x04, 0x0a
        /*057a*/ 	.short	(.L_1489 - .L_1488)
	.align		4
.L_1488:
        /*057c*/ 	.word	index@(.nv.constant0._Z25selective_scan_bwd_kernelI32Selective_Scan_bwd_kernel_traitsILi128ELi16ELb1ELb1ELb0ELb0ELb1EN3c104HalfENS1_7complexIfEEEEv12SSMParamsBwd)
        /*0580*/ 	.short	0x0210
        /*0582*/ 	.short	0x01f0


	//----- nvinfo : EIATTR_SW_WAR
	.align		4
.L_1489:
        /*0584*/ 	.byte	0x04, 0x36
        /*0586*/ 	.short	(.L_1491 - .L_1490)
.L_1490:
        /*0588*/ 	.word	0x00000008
.L_1491:


//--------------------- .nv.info._Z25selective_scan_bwd_kernelI32Selective_Scan_bwd_kernel_traitsILi128ELi16ELb1ELb1ELb0ELb1ELb0EN3c104HalfENS1_7complexIfEEEEv12SSMParamsBwd --------------------------
	.section	.nv.info._Z25selective_scan_bwd_kernelI32Selective_Scan_bwd_kernel_traitsILi128ELi16ELb1ELb1ELb0ELb1ELb0EN3c104HalfENS1_7complexIfEEEEv12SSMParamsBwd,"",@"SHT_CUDA_INFO"
	.sectionflags	@""
	.align	4


	//----- nvinfo : EIATTR_CUDA_API_VERSION
	.align		4
        /*0000*/ 	.byte	0x04, 0x37
        /*0002*/ 	.short	(.L_1493 - .L_1492)
.L_1492:
        /*0004*/ 	.word	0x00000082


	//----- nvinfo : EIATTR_KPARAM_INFO
	.align		4
.L_1493:
        /*0008*/ 	.byte	0x04, 0x17
        /*000a*/ 	.short	(.L_1495 - .L_1494)
.L_1494:
        /*000c*/ 	.word	0x00000000
        /*0010*/ 	.short	0x0000
        /*0012*/ 	.short	0x0000
        /*0014*/ 	.byte	0x00, 0xf0, 0xc1, 0x07


	//----- nvinfo : EIATTR_SPARSE_MMA_MASK
	.align		4
.L_1495:
        /*0018*/ 	.byte	0x03, 0x50
        /*001a*/ 	.short	0x0000


	//----- nvinfo : EIATTR_MAXREG_COUNT
	.align		4
        /*001c*/ 	.byte	0x03, 0x1b
        /*001e*/ 	.short	0x00ff


	//----- nvinfo : EIATTR_NUM_BARRIERS
	.align		4
        /*0020*/ 	.byte	0x02, 0x4c
        /*0022*/ 	.byte	0x01
	.zero		1


	//----- nvinfo : EIATTR_MERCURY_ISA_VERSION
	.align		4
        /*0024*/ 	.byte	0x03, 0x5f
        /*0026*/ 	.short	0x0101


	//----- nvinfo : EIATTR_COOP_GROUP_MASK_REGIDS
	.align		4
        /*0028*/ 	.byte	0x04, 0x29
        /*002a*/ 	.short	(.L_1497 - .L_1496)


	//   ....[0]....
.L_1496:
        /*002c*/ 	.word	0xffffffff


	//   ....[1]....
        /*0030*/ 	.word	0xffffffff


	//   ....[2]....
        /*0034*/ 	.word	0xffffffff


	//   ....[3]....
        /*0038*/ 	.word	0xffffffff


	//   ....[4]....
        /*003c*/ 	.word	0xffffffff


	//   ....[5]....
        /*0040*/ 	.word	0xffffffff


	//   ....[6]....
        /*0044*/ 	.word	0xffffffff


	//   ....[7]....
        /*0048*/ 	.word	0xffffffff


	//   ....[8]....
        /*004c*/ 	.word	0xffffffff


	//   ....[9]....
        /*0050*/ 	.word	0xffffffff


	//   ....[10]....
        /*0054*/ 	.word	0xffffffff


	//   ....[11]....
        /*0058*/ 	.word	0xffffffff


	//   ....[12]....
        /*005c*/ 	.word	0xffffffff


	//   ....[13]....
        /*0060*/ 	.word	0xffffffff


	//   ....[14]....
        /*0064*/ 	.word	0xffffffff


	//   ....[15]....
        /*0068*/ 	.word	0xffffffff


	//   ....[16]....
        /*006c*/ 	.word	0xffffffff


	//   ....[17]....
        /*0070*/ 	.word	0xffffffff


	//   ....[18]....
        /*0074*/ 	.word	0xffffffff


	//   ....[19]....
        /*0078*/ 	.word	0xffffffff


	//   ....[20]....
        /*007c*/ 	.word	0xffffffff


	//   ....[21]....
        /*0080*/ 	.word	0xffffffff


	//   ....[22]....
        /*0084*/ 	.word	0xffffffff


	//   ....[23]....
        /*0088*/ 	.word	0xffffffff


	//   ....[24]....
        /*008c*/ 	.word	0xffffffff


	//   ....[25]....
        /*0090*/ 	.word	0xffffffff


	//   ....[26]....
        /*0094*/ 	.word	0xffffffff


	//   ....[27]....
        /*0098*/ 	.word	0xffffffff


	//   ....[28]....
        /*009c*/ 	.word	0xffffffff


	//   ....[29]....
        /*00a0*/ 	.word	0xffffffff


	//   ....[30]....
        /*00a4*/ 	.word	0xffffffff


	//   ....[31]....
        /*00a8*/ 	.word	0xffffffff


	//   ....[32]....
        /*00ac*/ 	.word	0xffffffff


	//   ....[33]....
        /*00b0*/ 	.word	0xffffffff


	//   ....[34]....
        /*00b4*/ 	.word	0xffffffff


	//   ....[35]....
        /*00b8*/ 	.word	0xffffffff


	//   ....[36]....
        /*00bc*/ 	.word	0xffffffff


	//   ....[37]....
        /*00c0*/ 	.word	0xffffffff


	//   ....[38]....
        /*00c4*/ 	.word	0xffffffff


	//   ....[39]....
        /*00c8*/ 	.word	0xffffffff


	//   ....[40]....
        /*00cc*/ 	.word	0xffffffff


	//   ....[41]....
        /*00d0*/ 	.word	0xffffffff


	//   ....[42]....
        /*00d4*/ 	.word	0xffffffff


	//   ....[43]....
        /*00d8*/ 	.word	0xffffffff


	//   ....[44]....
        /*00dc*/ 	.word	0xffffffff


	//   ....[45]....
        /*00e0*/ 	.word	0xffffffff


	//   ....[46]....
        /*00e4*/ 	.word	0xffffffff


	//   ....[47]....
        /*00e8*/ 	.word	0xffffffff


	//   ....[48]....
        /*00ec*/ 	.word	0xffffffff


	//   ....[49]....
        /*00f0*/ 	.word	0xffffffff


	//   ....[50]....
        /*00f4*/ 	.word	0xffffffff


	//   ....[51]....
        /*00f8*/ 	.word	0xffffffff


	//   ....[52]....
        /*00fc*/ 	.word	0xffffffff


	//   ....[53]....
        /*0100*/ 	.word	0xffffffff


	//   ....[54]....
        /*0104*/ 	.word	0xffffffff


	//   ....[55]....
        /*0108*/ 	.word	0xffffffff


	//   ....[56]....
        /*010c*/ 	.word	0xffffffff


	//   ....[57]....
        /*0110*/ 	.word	0xffffffff


	//   ....[58]....
        /*0114*/ 	.word	0xffffffff


	//   ....[59]....
        /*0118*/ 	.word	0xffffffff


	//   ....[60]....
        /*011c*/ 	.word	0xffffffff


	//   ....[61]....
        /*0120*/ 	.word	0xffffffff


	//   ....[62]....
        /*0124*/ 	.word	0xffffffff


	//   ....[63]....
        /*0128*/ 	.word	0xffffffff


	//   ....[64]....
        /*012c*/ 	.word	0xffffffff


	//   ....[65]....
        /*0130*/ 	.word	0xffffffff


	//   ....[66]....
        /*0134*/ 	.word	0xffffffff


	//   ....[67]....
        /*0138*/ 	.word	0xffffffff


	//   ....[68]....
        /*013c*/ 	.word	0xffffffff


	//   ....[69]....
        /*0140*/ 	.word	0xffffffff


	//   ....[70]....
        /*0144*/ 	.word	0xffffffff


	//   ....[71]....
        /*0148*/ 	.word	0xffffffff


	//   ....[72]....
        /*014c*/ 	.word	0xffffffff


	//   ....[73]....
        /*0150*/ 	.word	0xffffffff


	//   ....[74]....
        /*0154*/ 	.word	0xffffffff


	//   ....[75]....
        /*0158*/ 	.word	0xffffffff


	//   ....[76]....
        /*015c*/ 	.word	0xffffffff


	//   ....[77]....
        /*0160*/ 	.word	0xffffffff


	//   ....[78]....
        /*0164*/ 	.word	0xffffffff


	//   ....[79]....
        /*0168*/ 	.word	0xffffffff


	//   ....[80]....
        /*016c*/ 	.word	0xffffffff


	//   ....[81]....
        /*0170*/ 	.word	0xffffffff


	//   ....[82]....
        /*0174*/ 	.word	0xffffffff


	//   ....[83]....
        /*0178*/ 	.word	0xffffffff


	//   ....[84]....
        /*017c*/ 	.word	0xffffffff


	//   ....[85]....
        /*0180*/ 	.word	0xffffffff


	//   ....[86]....
        /*0184*/ 	.word	0xffffffff


	//   ....[87]....
        /*0188*/ 	.word	0xffffffff


	//   ....[88]....
        /*018c*/ 	.word	0xffffffff


	//   ....[89]....
        /*0190*/ 	.word	0xffffffff


	//   ....[90]....
        /*0194*/ 	.word	0xffffffff


	//   ....[91]....
        /*0198*/ 	.word	0xffffffff


	//   ....[92]....
        /*019c*/ 	.word	0xffffffff


	//   ....[93]....
        /*01a0*/ 	.word	0xffffffff


	//   ....[94]....
        /*01a4*/ 	.word	0xffffffff


	//   ....[95]....
        /*01a8*/ 	.word	0xffffffff


	//   ....[96]....
        /*01ac*/ 	.word	0xffffffff


	//   ....[97]....
        /*01b0*/ 	.word	0x05000057


	//   ....[98]....
        /*01b4*/ 	.word	0x05000057


	//   ....[99]....
        /*01b8*/ 	.word	0x05000057


	//   ....[100]....
        /*01bc*/ 	.word	0x05000057


	//   ....[101]....
        /*01c0*/ 	.word	0x05000057


	//   ....[102]....
        /*01c4*/ 	.word	0x05000057


	//   ....[103]....
        /*01c8*/ 	.word	0x05000057


	//   ....[104]....
        /*01cc*/ 	.word	0x05000057


	//   ....[105]....
        /*01d0*/ 	.word	0x05000057


	//   ....[106]....
        /*01d4*/ 	.word	0x05000057


	//   ....[107]....
        /*01d8*/ 	.word	0x05000057


	//   ....[108]....
        /*01dc*/ 	.word	0x05000057


	//   ....[109]....
        /*01e0*/ 	.word	0x05000057


	//   ....[110]....
        /*01e4*/ 	.word	0x05000057


	//   ....[111]....
        /*01e8*/ 	.word	0x05000057


	//   ....[112]....
        /*01ec*/ 	.word	0x05000057


	//   ....[113]....
        /*01f0*/ 	.word	0x05000057


	//   ....[114]....
        /*01f4*/ 	.word	0x05000057


	//   ....[115]....
        /*01f8*/ 	.word	0x05000057


	//   ....[116]....
        /*01fc*/ 	.word	0x05000057


	//   ....[117]....
        /*0200*/ 	.word	0x05000057


	//   ....[118]....
        /*0204*/ 	.word	0x05000057


	//   ....[119]....
        /*0208*/ 	.word	0x05000057


	//   ....[120]....
        /*020c*/ 	.word	0x05000057


	//   ....[121]....
        /*0210*/ 	.word	0x05000057


	//   ....[122]....
        /*0214*/ 	.word	0x05000057


	//   ....[123]....
        /*0218*/ 	.word	0x05000057


	//   ....[124]....
        /*021c*/ 	.word	0x05000057


	//   ....[125]....
        /*0220*/ 	.word	0x05000057


	//   ....[126]....
        /*0224*/ 	.word	0x05000057


	//   ....[127]....
        /*0228*/ 	.word	0x05000057


	//   ....[128]....
        /*022c*/ 	.word	0x05000057


	//   ....[129]....
        /*0230*/ 	.word	0x05000057


	//   ....[130]....
        /*0234*/ 	.word	0x05000057


	//   ....[131]....
        /*0238*/ 	.word	0x05000057


	//   ....[132]....
        /*023c*/ 	.word	0x05000057


	//   ....[133]....
        /*0240*/ 	.word	0x05000057


	//   ....[134]....
        /*0244*/ 	.word	0x05000057


	//   ....[135]....
        /*0248*/ 	.word	0x05000057


	//   ....[136]....
        /*024c*/ 	.word	0x05000057


	//   ....[137]....
        /*0250*/ 	.word	0x05000057


	//   ....[138]....
        /*0254*/ 	.word	0x05000057


	//   ....[139]....
        /*0258*/ 	.word	0x05000057


	//   ....[140]....
        /*025c*/ 	.word	0x05000057


	//   ....[141]....
        /*0260*/ 	.word	0x05000057


	//   ....[142]....
        /*0264*/ 	.word	0x05000057


	//   ....[143]....
        /*0268*/ 	.word	0x05000057


	//   ....[144]....
        /*026c*/ 	.word	0x05000057


	//   ....[145]....
        /*0270*/ 	.word	0x05000057


	//   ....[146]....
        /*0274*/ 	.word	0x05000057


	//   ....[147]....
        /*0278*/ 	.word	0x05000057


	//   ....[148]....
        /*027c*/ 	.word	0x05000057


	//   ....[149]....
        /*0280*/ 	.word	0x05000057


	//   ....[150]....
        /*0284*/ 	.word	0x05000057


	//   ....[151]....
        /*0288*/ 	.word	0x05000057


	//   ....[152]....
        /*028c*/ 	.word	0x05000057


	//   ....[153]....
        /*0290*/ 	.word	0x05000057


	//   ....[154]....
        /*0294*/ 	.word	0x05000057


	//   ....[155]....
        /*0298*/ 	.word	0x05000057


	//   ....[156]....
        /*029c*/ 	.word	0x05000057


	//   ....[157]....
        /*02a0*/ 	.word	0x05000057


	//   ....[158]....
        /*02a4*/ 	.word	0x05000057


	//   ....[159]....
        /*02a8*/ 	.word	0x05000057


	//   ....[160]....
        /*02ac*/ 	.word	0x05000057


	//----- nvinfo : EIATTR_COOP_GROUP_INSTR_OFFSETS
	.align		4
.L_1497:
        /*02b0*/ 	.byte	0x04, 0x28
        /*02b2*/ 	.short	(.L_1499 - .L_1498)


	//   ....[0]....
.L_1498:
        /*02b4*/ 	.word	0x00000b60


	//   ....[1]....
        /*02b8*/ 	.word	0x00000c10


	//   ....[2]....
        /*02bc*/ 	.word	0x00000e50


	//   ....[3]....
        /*02c0*/ 	.word	0x000043b0


	//   ....[4]....
        /*02c4*/ 	.word	0x00005c90


	//   ....[5]....
        /*02c8*/ 	.word	0x00005cb0


	//   ....[6]....
        /*02cc*/ 	.word	0x00005cc0


	//   ....[7]....
        /*02d0*/ 	.word	0x00005cd0


	//   ....[8]....
        /*02d4*/ 	.word	0x00005d80


	//   ....[9]....
        /*02d8*/ 	.word	0x00005db0


	//   ....[10]....
        /*02dc*/ 	.word	0x00005dc0


	//   ....[11]....
        /*02e0*/ 	.word	0x00005dd0


	//   ....[12]....
        /*02e4*/ 	.word	0x00005e70


	//   ....[13]....
        /*02e8*/ 	.word	0x00005eb0


	//   ....[14]....
        /*02ec*/ 	.word	0x00005ec0


	//   ....[15]....
        /*02f0*/ 	.word	0x00005ed0


	//   ....[16]....
        /*02f4*/ 	.word	0x00005f90


	//   ....[17]....
        /*02f8*/ 	.word	0x00005fb0


	//   ....[18]....
        /*02fc*/ 	.word	0x00005fc0


	//   ....[19]....
        /*0300*/ 	.word	0x00005fd0


	//   ....[20]....
        /*0304*/ 	.word	0x00006080


	//   ....[21]....
        /*0308*/ 	.word	0x000060a0


	//   ....[22]....
        /*030c*/ 	.word	0x000060b0


	//   ....[23]....
        /*0310*/ 	.word	0x000060c0


	//   ....[24]....
        /*0314*/ 	.word	0x00006230


	//   ....[25]....
        /*0318*/ 	.word	0x00006240


	//   ....[26]....
        /*031c*/ 	.word	0x00006250


	//   ....[27]....
        /*0320*/ 	.word	0x00006260


	//   ....[28]....
        /*0324*/ 	.word	0x00006270


	//   ....[29]....
        /*0328*/ 	.word	0x00006280


	//   ....[30]....
        /*032c*/ 	.word	0x00006290


	//   ....[31]....
        /*0330*/ 	.word	0x000062a0


	//   ....[32]....
        /*0334*/ 	.word	0x00007810


	//   ....[33]....
        /*0338*/ 	.word	0x00007820


	//   ....[34]....
        /*033c*/ 	.word	0x00007830


	//   ....[35]....
        /*0340*/ 	.word	0x00007840


	//   ....[36]....
        /*0344*/ 	.word	0x00007960


	//   ....[37]....
        /*0348*/ 	.word	0x00007970


	//   ....[38]....
        /*034c*/ 	.word	0x00007980


	//   ....[39]....
        /*0350*/ 	.word	0x00007990


	//   ....[40]....
        /*0354*/ 	.word	0x00007ab0


	//   ....[41]....
        /*0358*/ 	.word	0x00007ac0


	//   ....[42]....
        /*035c*/ 	.word	0x00007ad0


	//   ....[43]....
        /*0360*/ 	.word	0x00007ae0


	//   ....[44]....
        /*0364*/ 	.word	0x00007c00


	//   ....[45]....
        /*0368*/ 	.word	0x00007c10


	//   ....[46]....
        /*036c*/ 	.word	0x00007c20


	//   ....[47]....
        /*0370*/ 	.word	0x00007c30


	//   ....[48]....
        /*0374*/ 	.word	0x00007d50


	//   ....[49]....
        /*0378*/ 	.word	0x00007d60


	//   ....[50]....
        /*037c*/ 	.word	0x00007d70


	//   ....[51]....
        /*0380*/ 	.word	0x00007d80


	//   ....[52]....
        /*0384*/ 	.word	0x00007ea0


	//   ....[53]....
        /*0388*/ 	.word	0x00007eb0


	//   ....[54]....
        /*038c*/ 	.word	0x00007ec0


	//   ....[55]....
        /*0390*/ 	.word	0x00007ed0


	//   ....[56]....
        /*0394*/ 	.word	0x00007ee0


	//   ....[57]....
        /*0398*/ 	.word	0x00007ef0


	//   ....[58]....
        /*039c*/ 	.word	0x00007f00


	//   ....[59]....
        /*03a0*/ 	.word	0x00007f30


	//   ....[60]....
        /*03a4*/ 	.word	0x00007f60


	//   ....[61]....
        /*03a8*/ 	.word	0x00007f70


	//   ....[62]....
        /*03ac*/ 	.word	0x00007f80


	//   ....[63]....
        /*03b0*/ 	.word	0x00007f90


	//   ....[64]....
        /*03b4*/ 	.word	0x0000b690


	//   ....[65]....
        /*03b8*/ 	.word	0x0000b6d0


	//   ....[66]....
        /*03bc*/ 	.word	0x0000b710


	//   ....[67]....
        /*03c0*/ 	.word	0x0000b750


	//   ....[68]....
        /*03c4*/ 	.word	0x0000b860


	//   ....[69]....
        /*03c8*/ 	.word	0x0000b8a0


	//   ....[70]....
        /*03cc*/ 	.word	0x0000b8e0


	//   ....[71]....
        /*03d0*/ 	.word	0x0000b920


	//   ....[72]....
        /*03d4*/ 	.word	0x0000ba30


	//   ....[73]....
        /*03d8*/ 	.word	0x0000bab0


	//   ....[74]....
        /*03dc*/ 	.word	0x0000baf0


	//   ....[75]....
        /*03e0*/ 	.word	0x0000bb30


	//   ....[76]....
        /*03e4*/ 	.word	0x0000bc00


	//   ....[77]....
        /*03e8*/ 	.word	0x0000bc80


	//   ....[78]....
        /*03ec*/ 	.word	0x0000bcc0


	//   ....[79]....
        /*03f0*/ 	.word	0x0000bd00


	//   ....[80]....
        /*03f4*/ 	.word	0x0000bdf0


	//   ....[81]....
        /*03f8*/ 	.word	0x0000be50


	//   ....[82]....
        /*03fc*/ 	.word	0x0000be90


	//   ....[83]....
        /*0400*/ 	.word	0x0000bed0


	//   ....[84]....
        /*0404*/ 	.word	0x0000c4e0


	//   ....[85]....
        /*0408*/ 	.word	0x0000cc30


	//   ....[86]....
        /*040c*/ 	.word	0x0000d0c0


	//   ....[87]....
        /*0410*/ 	.word	0x0000d1b0


	//   ....[88]....
        /*0414*/ 	.word	0x0000d1f0


	//   ....[89]....
        /*0418*/ 	.word	0x0000d250


	//   ....[90]....
        /*041c*/ 	.word	0x0000d2b0


	//   ....[91]....
        /*0420*/ 	.word	0x0000d2e0


	//   ....[92]....
        /*0424*/ 	.word	0x0000d460


	//   ....[93]....
        /*0428*/ 	.word	0x0000d4a0


	//   ....[94]....
        /*042c*/ 	.word	0x0000d510


	//   ....[95]....
        /*0430*/ 	.word	0x0000d560


	//   ....[96]....
        /*0434*/ 	.word	0x0000d580


	//   ....[97]....
        /*0438*/ 	.word	0x0000daa0


	//   ....[98]....
        /*043c*/ 	.word	0x0000daf0


	//   ....[99]....
        /*0440*/ 	.word	0x0000db40


	//   ....[100]....
        /*0444*/ 	.word	0x0000db90


	//   ....[101]....
        /*0448*/ 	.word	0x0000dca0


	//   ....[102]....
        /*044c*/ 	.word	0x0000dcf0


	//   ....[103]....
        /*0450*/ 	.word	0x0000dd40


	//   ....[104]....
        /*0454*/ 	.word	0x0000dd90


	//   ....[105]....
        /*0458*/ 	.word	0x0000dea0


	//   ....[106]....
        /*045c*/ 	.word	0x0000def0


	//   ....[107]....
        /*0460*/ 	.word	0x0000df40


	//   ....[108]....
        /*0464*/ 	.word	0x0000df90


	//   ....[109]....
        /*0468*/ 	.word	0x0000e0a0


	//   ....[110]....
        /*046c*/ 	.word	0x0000e0f0


	//   ....[111]....
        /*0470*/ 	.word	0x0000e140


	//   ....[112]....
        /*0474*/ 	.word	0x0000e190


	//   ....[113]....
        /*0478*/ 	.word	0x0000e2a0


	//   ....[114]....
        /*047c*/ 	.word	0x0000e2f0


	//   ....[115]....
        /*0480*/ 	.word	0x0000e340


	//   ....[116]....
        /*0484*/ 	.word	0x0000e390


	//   ....[117]....
        /*0488*/ 	.word	0x0000e420


	//   ....[118]....
        /*048c*/ 	.word	0x0000e4c0


	//   ....[119]....
        /*0490*/ 	.word	0x0000e560


	//   ....[120]....
        /*0494*/ 	.word	0x0000e600


	//   ....[121]....
        /*0498*/ 	.word	0x0000e6a0


	//   ....[122]....
        /*049c*/ 	.word	0x0000e740


	//   ....[123]....
        /*04a0*/ 	.word	0x0000e7a0


	//   ....[124]....
        /*04a4*/ 	.word	0x0000e7f0


	//   ....[125]....
        /*04a8*/ 	.word	0x0000e840


	//   ....[126]....
        /*04ac*/ 	.word	0x0000e890


	//   ....[127]....
        /*04b0*/ 	.word	0x0000e8e0


	//   ....[128]....
        /*04b4*/ 	.word	0x0000e930


	//   ....[129]....
        /*04b8*/ 	.word	0x0000e9c0


	//   ....[130]....
        /*04bc*/ 	.word	0x0000ea10


	//   ....[131]....
        /*04c0*/ 	.word	0x0000ea60


	//   ....[132]....
        /*04c4*/ 	.word	0x0000eab0


	//   ....[133]....
        /*04c8*/ 	.word	0x0000eb40


	//   ....[134]....
        /*04cc*/ 	.word	0x0000ebd0


	//   ....[135]....
        /*04d0*/ 	.word	0x0000ec20


	//   ....[136]....
        /*04d4*/ 	.word	0x0000ec70


	//   ....[137]....
        /*04d8*/ 	.word	0x0000ed00


	//   ....[138]....
        /*04dc*/ 	.word	0x0000ed90


	//   ....[139]....
        /*04e0*/ 	.word	0x0000ede0


	//   ....[140]....
        /*04e4*/ 	.word	0x0000ee30


	//   ....[141]....
        /*04e8*/ 	.word	0x0000eec0


	//   ....[142]....
        /*04ec*/ 	.word	0x0000ef50


	//   ....[143]....
        /*04f0*/ 	.word	0x0000efa0


	//   ....[144]....
        /*04f4*/ 	.word	0x0000eff0


	//   ....[145]....
        /*04f8*/ 	.word	0x0000f080


	//   ....[146]....
        /*04fc*/ 	.word	0x0000f110


	//   ....[147]....
        /*0500*/ 	.word	0x0000f160


	//   ....[148]....
        /*0504*/ 	.word	0x0000f1b0


	//   ....[149]....
        /*0508*/ 	.word	0x0000f240


	//   ....[150]....
        /*050c*/ 	.word	0x0000f2f0


	//   ....[151]....
        /*0510*/ 	.word	0x0000f390


	//   ....[152]....
        /*0514*/ 	.word	0x0000f3e0


	//   ....[153]....
        /*0518*/ 	.word	0x0000f430


	//   ....[154]....
        /*051c*/ 	.word	0x0000f480


	//   ....[155]....
        /*0520*/ 	.word	0x0000f4f0


	//   ....[156]....
        /*0524*/ 	.word	0x0000f540


	//   ....[157]....
        /*0528*/ 	.word	0x0000f580


	//   ....[158]....
        /*052c*/ 	.word	0x0000f5d0


	//   ....[159]....
        /*0530*/ 	.word	0x0000f620


	//   ....[160]....
        /*0534*/ 	.word	0x0000f670


	//----- nvinfo : EIATTR_EXIT_INSTR_OFFSETS
	.align		4
.L_1499:
        /*0538*/ 	.byte	0x04, 0x1c
        /*053a*/ 	.short	(.L_1501 - .L_1500)


	//   ....[0]....
.L_1500:
        /*053c*/ 	.word	0x0000d6f0


	//   ....[1]....
        /*0540*/ 	.word	0x0000da40


	//----- nvinfo : EIATTR_MAX_THREADS
	.align		4
.L_1501:
        /*0544*/ 	.byte	0x04, 0x05
        /*0546*/ 	.short	(.L_1503 - .L_1502)
.L_1502:
        /*0548*/ 	.word	0x00000080
        /*054c*/ 	.word	0x00000001
        /*0550*/ 	.word	0x00000001


	//----- nvinfo : EIATTR_CRS_STACK_SIZE
	.align		4
.L_1503:
        /*0554*/ 	.byte	0x04, 0x1e
        /*0556*/ 	.short	(.L_1505 - .L_1504)
.L_1504:
        /*0558*/ 	.word	0x00000000


	//----- nvinfo : EIATTR_CBANK_PARAM_SIZE
	.align		4
.L_1505:
        /*055c*/ 	.byte	0x03, 0x19
        /*055e*/ 	.short	0x01f0


	//----- nvinfo : EIATTR_PARAM_CBANK
	.align		4
        /*0560*/ 	.byte	0x04, 0x0a
        /*0562*/ 	.short	(.L_1507 - .L_1506)
	.align		4
.L_1506:
        /*0564*/ 	.word	index@(.nv.constant0._Z25selective_scan_bwd_kernelI32Selective_Scan_bwd_kernel_traitsILi128ELi16ELb1ELb1ELb0ELb1ELb0EN3c104HalfENS1_7complexIfEEEEv12SSMParamsBwd)
        /*0568*/ 	.short	0x0210
        /*056a*/ 	.short	0x01f0


	//----- nvinfo : EIATTR_SW_WAR
	.align		4
.L_1507:
        /*056c*/ 	.byte	0x04, 0x36
        /*056e*/ 	.short	(.L_1509 - .L_1508)
.L_1508:
        /*0570*/ 	.word	0x00000008
.L_1509:


//--------------------- .nv.info._Z25selective_scan_bwd_kernelI32Selective_Scan_bwd_kernel_traitsILi128ELi16ELb1ELb1ELb0ELb1ELb1EN3c104HalfENS1_7complexIfEEEEv12SSMParamsBwd --------------------------
	.section	.nv.info._Z25selective_scan_bwd_kernelI32Selective_Scan_bwd_kernel_traitsILi128ELi16ELb1ELb1ELb0ELb1ELb1EN3c104HalfENS1_7complexIfEEEEv12SSMParamsBwd,"",@"SHT_CUDA_INFO"
	.sectionflags	@""
	.align	4


	//----- nvinfo : EIATTR_CUDA_API_VERSION
	.align		4
        /*0000*/ 	.byte	0x04, 0x37
        /*0002*/ 	.short	(.L_1511 - .L_1510)
.L_1510:
        /*0004*/ 	.word	0x00000082


	//----- nvinfo : EIATTR_KPARAM_INFO
	.align		4
.L_1511:
        /*0008*/ 	.byte	0x04, 0x17
        /*000a*/ 	.short	(.L_1513 - .L_1512)
.L_1512:
        /*000c*/ 	.word	0x00000000
        /*0010*/ 	.short	0x0000
        /*0012*/ 	.short	0x0000
        /*0014*/ 	.byte	0x00, 0xf0, 0xc1, 0x07


	//----- nvinfo : EIATTR_SPARSE_MMA_MASK
	.align		4
.L_1513:
        /*0018*/ 	.byte	0x03, 0x50
        /*001a*/ 	.short	0x0000


	//----- nvinfo : EIATTR_MAXREG_COUNT
	.align		4
        /*001c*/ 	.byte	0x03, 0x1b
        /*001e*/ 	.short	0x00ff


	//----- nvinfo : EIATTR_NUM_BARRIERS
	.align		4
        /*0020*/ 	.byte	0x02, 0x4c
        /*0022*/ 	.byte	0x01
	.zero		1


	//----- nvinfo : EIATTR_MERCURY_ISA_VERSION
	.align		4
        /*0024*/ 	.byte	0x03, 0x5f
        /*0026*/ 	.short	0x0101


	//----- nvinfo : EIATTR_COOP_GROUP_MASK_REGIDS
	.align		4
        /*0028*/ 	.byte	0x04, 0x29
        /*002a*/ 	.short	(.L_1515 - .L_1514)


	//   ....[0]....
.L_1514:
        /*002c*/ 	.word	0xffffffff


	//   ....[1]....
        /*0030*/ 	.word	0xffffffff


	//   ....[2]....
        /*0034*/ 	.word	0xffffffff


	//   ....[3]....
        /*0038*/ 	.word	0xffffffff


	//   ....[4]....
        /*003c*/ 	.word	0xffffffff


	//   ....[5]....
        /*0040*/ 	.word	0xffffffff


	//   ....[6]....
        /*0044*/ 	.word	0xffffffff


	//   ....[7]....
        /*0048*/ 	.word	0xffffffff


	//   ....[8]....
        /*004c*/ 	.word	0xffffffff


	//   ....[9]....
        /*0050*/ 	.word	0xffffffff


	//   ....[10]....
        /*0054*/ 	.word	0xffffffff


	//   ....[11]....
        /*0058*/ 	.word	0xffffffff


	//   ....[12]....
        /*005c*/ 	.word	0xffffffff


	//   ....[13]....
        /*0060*/ 	.word	0xffffffff


	//   ....[14]....
        /*0064*/ 	.word	0xffffffff


	//   ....[15]....
        /*0068*/ 	.word	0xffffffff


	//   ....[16]....
        /*006c*/ 	.word	0xffffffff


	//   ....[17]....
        /*0070*/ 	.word	0xffffffff


	//   ....[18]....
        /*0074*/ 	.word	0xffffffff


	//   ....[19]....
        /*0078*/ 	.word	0xffffffff


	//   ....[20]....
        /*007c*/ 	.word	0xffffffff


	//   ....[21]....
        /*0080*/ 	.word	0xffffffff


	//   ....[22]....
        /*0084*/ 	.word	0xffffffff


	//   ....[23]....
        /*0088*/ 	.word	0xffffffff


	//   ....[24]....
        /*008c*/ 	.word	0xffffffff


	//   ....[25]....
        /*0090*/ 	.word	0xffffffff


	//   ....[26]....
        /*0094*/ 	.word	0xffffffff


	//   ....[27]....
        /*0098*/ 	.word	0xffffffff


	//   ....[28]....
        /*009c*/ 	.word	0xffffffff


	//   ....[29]....
        /*00a0*/ 	.word	0xffffffff


	//   ....[30]....
        /*00a4*/ 	.word	0xffffffff


	//   ....[31]....
        /*00a8*/ 	.word	0xffffffff


	//   ....[32]....
        /*00ac*/ 	.word	0xffffffff


	//   ....[33]....
        /*00b0*/ 	.word	0xffffffff


	//   ....[34]....
        /*00b4*/ 	.word	0xffffffff


	//   ....[35]....
        /*00b8*/ 	.word	0xffffffff


	//   ....[36]....
        /*00bc*/ 	.word	0xffffffff


	//   ....[37]....
        /*00c0*/ 	.word	0xffffffff


	//   ....[38]....
        /*00c4*/ 	.word	0xffffffff


	//   ....[39]....
        /*00c8*/ 	.word	0xffffffff


	//   ....[40]....
        /*00cc*/ 	.word	0xffffffff


	//   ....[41]....
        /*00d0*/ 	.word	0xffffffff


	//   ....[42]....
        /*00d4*/ 	.word	0xffffffff


	//   ....[43]....
        /*00d8*/ 	.word	0xffffffff


	//   ....[44]....
        /*00dc*/ 	.word	0xffffffff


	//   ....[45]....
        /*00e0*/ 	.word	0xffffffff


	//   ....[46]....
        /*00e4*/ 	.word	0xffffffff


	//   ....[47]....
        /*00e8*/ 	.word	0xffffffff


	//   ....[48]....
        /*00ec*/ 	.word	0xffffffff


	//   ....[49]....
        /*00f0*/ 	.word	0xffffffff


	//   ....[50]....
        /*00f4*/ 	.word	0xffffffff


	//   ....[51]....
        /*00f8*/ 	.word	0xffffffff


	//   ....[52]....
        /*00fc*/ 	.word	0xffffffff


	//   ....[53]....
        /*0100*/ 	.word	0xffffffff


	//   ....[54]....
        /*0104*/ 	.word	0xffffffff


	//   ....[55]....
        /*0108*/ 	.word	0xffffffff


	//   ....[56]....
        /*010c*/ 	.word	0xffffffff


	//   ....[57]....
        /*0110*/ 	.word	0xffffffff


	//   ....[58]....
        /*0114*/ 	.word	0xffffffff


	//   ....[59]....
        /*0118*/ 	.word	0xffffffff


	//   ....[60]....
        /*011c*/ 	.word	0xffffffff


	//   ....[61]....
        /*0120*/ 	.word	0xffffffff


	//   ....[62]....
        /*0124*/ 	.word	0xffffffff


	//   ....[63]....
        /*0128*/ 	.word	0xffffffff


	//   ....[64]....
        /*012c*/ 	.word	0xffffffff


	//   ....[65]....
        /*0130*/ 	.word	0xffffffff


	//   ....[66]....
        /*0134*/ 	.word	0xffffffff


	//   ....[67]....
        /*0138*/ 	.word	0xffffffff


	//   ....[68]....
        /*013c*/ 	.word	0xffffffff


	//   ....[69]....
        /*0140*/ 	.word	0xffffffff


	//   ....[70]....
        /*0144*/ 	.word	0xffffffff


	//   ....[71]....
        /*0148*/ 	.word	0xffffffff


	//   ....[72]....
        /*014c*/ 	.word	0xffffffff


	//   ....[73]....
        /*0150*/ 	.word	0xffffffff


	//   ....[74]....
        /*0154*/ 	.word	0xffffffff


	//   ....[75]....
        /*0158*/ 	.word	0xffffffff


	//   ....[76]....
        /*015c*/ 	.word	0xffffffff


	//   ....[77]....
        /*0160*/ 	.word	0xffffffff


	//   ....[78]....
        /*0164*/ 	.word	0xffffffff


	//   ....[79]....
        /*0168*/ 	.word	0xffffffff


	//   ....[80]....
        /*016c*/ 	.word	0xffffffff


	//   ....[81]....
        /*0170*/ 	.word	0xffffffff


	//   ....[82]....
        /*0174*/ 	.word	0xffffffff


	//   ....[83]....
        /*0178*/ 	.word	0xffffffff


	//   ....[84]....
        /*017c*/ 	.word	0xffffffff


	//   ....[85]....
        /*0180*/ 	.word	0xffffffff


	//   ....[86]....
        /*0184*/ 	.word	0xffffffff


	//   ....[87]....
        /*0188*/ 	.word	0xffffffff


	//   ....[88]....
        /*018c*/ 	.word	0xffffffff


	//   ....[89]....
        /*0190*/ 	.word	0xffffffff


	//   ....[90]....
        /*0194*/ 	.word	0xffffffff


	//   ....[91]....
        /*0198*/ 	.word	0xffffffff


	//   ....[92]....
        /*019c*/ 	.word	0xffffffff


	//   ....[93]....
        /*01a0*/ 	.word	0xffffffff


	//   ....[94]....
        /*01a4*/ 	.word	0xffffffff


	//   ....[95]....
        /*01a8*/ 	.word	0xffffffff


	//   ....[96]....
        /*01ac*/ 	.word	0xffffffff


	//   ....[97]....
        /*01b0*/ 	.word	0xffffffff


	//   ....[98]....
        /*01b4*/ 	.word	0xffffffff


	//   ....[99]....
        /*01b8*/ 	.word	0xffffffff


	//   ....[100]....
        /*01bc*/ 	.word	0xffffffff


	//   ....[101]....
        /*01c0*/ 	.word	0x050000f0


	//   ....[102]....
        /*01c4*/ 	.word	0x050000f0


	//   ....[103]....
        /*01c8*/ 	.word	0x050000f0


	//   ....[104]....
        /*01cc*/ 	.word	0x050000f0


	//   ....[105]....
        /*01d0*/ 	.word	0x050000f0


	//   ....[106]....
        /*01d4*/ 	.word	0x050000f0


	//   ....[107]....
        /*01d8*/ 	.word	0x050000f0


	//   ....[108]....
        /*01dc*/ 	.word	0x050000f0


	//   ....[109]....
        /*01e0*/ 	.word	0x050000f0


	//   ....[110]....
        /*01e4*/ 	.word	0x050000f0


	//   ....[111]....
        /*01e8*/ 	.word	0x050000f0


	//   ....[112]....
        /*01ec*/ 	.word	0x050000f0


	//   ....[113]....
        /*01f0*/ 	.word	0x050000f0


	//   ....[114]....
        /*01f4*/ 	.word	0x050000f0


	//   ....[115]....
        /*01f8*/ 	.word	0x050000f0


	//   ....[116]....
        /*01fc*/ 	.word	0x050000f0


	//   ....[117]....
        /*0200*/ 	.word	0x050000f0


	//   ....[118]....
        /*0204*/ 	.word	0x050000f0


	//   ....[119]....
        /*0208*/ 	.word	0x050000f0


	//   ....[120]....
        /*020c*/ 	.word	0x050000f0


	//   ....[121]....
        /*0210*/ 	.word	0x050000f0


	//   ....[122]....
        /*0214*/ 	.word	0x050000f0


	//   ....[123]....
        /*0218*/ 	.word	0x050000f0


	//   ....[124]....
        /*021c*/ 	.word	0x050000f0


	//   ....[125]....
        /*0220*/ 	.word	0x050000f0


	//   ....[126]....
        /*0224*/ 	.word	0x050000f0


	//   ....[127]....
        /*0228*/ 	.word	0x050000f0


	//   ....[128]....
        /*022c*/ 	.word	0x050000f0


	//   ....[129]....
        /*0230*/ 	.word	0x050000f0


	//   ....[130]....
        /*0234*/ 	.word	0x050000f0


	//   ....[131]....
        /*0238*/ 	.word	0x050000f0


	//   ....[132]....
        /*023c*/ 	.word	0x050000f0


	//   ....[133]....
        /*0240*/ 	.word	0x050000f0


	//   ....[134]....
        /*0244*/ 	.word	0x050000f0


	//   ....[135]....
        /*0248*/ 	.word	0x050000f0


	//   ....[136]....
        /*024c*/ 	.word	0x050000f0


	//   ....[137]....
        /*0250*/ 	.word	0x050000f0


	//   ....[138]....
        /*0254*/ 	.word	0x050000f0


	//   ....[139]....
        /*0258*/ 	.word	0x050000f0


	//   ....[140]....
        /*025c*/ 	.word	0x050000f0


	//   ....[141]....
        /*0260*/ 	.word	0x050000f0


	//   ....[142]....
        /*0264*/ 	.word	0x050000f0


	//   ....[143]....
        /*0268*/ 	.word	0x050000f0


	//   ....[144]....
        /*026c*/ 	.word	0x050000f0


	//   ....[145]....
        /*0270*/ 	.word	0x050000f0


	//   ....[146]....
        /*0274*/ 	.word	0x050000f0


	//   ....[147]....
        /*0278*/ 	.word	0x050000f0


	//   ....[148]....
        /*027c*/ 	.word	0x050000f0


	//   ....[149]....
        /*0280*/ 	.word	0x050000f0


	//   ....[150]....
        /*0284*/ 	.word	0x050000f0


	//   ....[151]....
        /*0288*/ 	.word	0x050000f0


	//   ....[152]....
        /*028c*/ 	.word	0x050000f0


	//   ....[153]....
        /*0290*/ 	.word	0x050000f0


	//   ....[154]....
        /*0294*/ 	.word	0x050000f0


	//   ....[155]....
        /*0298*/ 	.word	0x050000f0


	//   ....[156]....
        /*029c*/ 	.word	0x050000f0


	//   ....[157]....
        /*02a0*/ 	.word	0x050000f0


	//   ....[158]....
        /*02a4*/ 	.word	0x050000f0


	//   ....[159]....
        /*02a8*/ 	.word	0x050000f0


	//   ....[160]....
        /*02ac*/ 	.word	0x050000f0


	//   ....[161]....
        /*02b0*/ 	.word	0x050000f0


	//   ....[162]....
        /*02b4*/ 	.word	0x050000f0


	//   ....[163]....
        /*02b8*/ 	.word	0x050000f0


	//   ....[164]....
        /*02bc*/ 	.word	0x050000f0


	//----- nvinfo : EIATTR_COOP_GROUP_INSTR_OFFSETS
	.align		4
.L_1515:
        /*02c0*/ 	.byte	0x04, 0x28
        /*02c2*/ 	.short	(.L_1517 - .L_1516)


	//   ....[0]....
.L_1516:
        /*02c4*/ 	.word	0x00000ba0


	//   ....[1]....
        /*02c8*/ 	.word	0x00000c50


	//   ....[2]....
        /*02cc*/ 	.word	0x00000e60


	//   ....[3]....
        /*02d0*/ 	.word	0x000034f0


	//   ....[4]....
        /*02d4*/ 	.word	0x00003cc0


	//   ....[5]....
        /*02d8*/ 	.word	0x00004690


	//   ....[6]....
        /*02dc*/ 	.word	0x000049d0


	//   ....[7]....
        /*02e0*/ 	.word	0x00005850


	//   ....[8]....
        /*02e4*/ 	.word	0x00007250


	//   ....[9]....
        /*02e8*/ 	.word	0x00007270


	//   ....[10]....
        /*02ec*/ 	.word	0x00007280


	//   ....[11]....
        /*02f0*/ 	.word	0x00007290


	//   ....[12]....
        /*02f4*/ 	.word	0x00007320


	//   ....[13]....
        /*02f8*/ 	.word	0x00007350


	//   ....[14]....
        /*02fc*/ 	.word	0x00007370


	//   ....[15]....
        /*0300*/ 	.word	0x00007390


	//   ....[16]....
        /*0304*/ 	.word	0x00007450


	//   ....[17]....
        /*0308*/ 	.word	0x00007470


	//   ....[18]....
        /*030c*/ 	.word	0x00007480


	//   ....[19]....
        /*0310*/ 	.word	0x00007490


	//   ....[20]....
        /*0314*/ 	.word	0x00007540


	//   ....[21]....
        /*0318*/ 	.word	0x00007570


	//   ....[22]....
        /*031c*/ 	.word	0x00007580


	//   ....[23]....
        /*0320*/ 	.word	0x00007590


	//   ....[24]....
        /*0324*/ 	.word	0x00007650


	//   ....[25]....
        /*0328*/ 	.word	0x00007660


	//   ....[26]....
        /*032c*/ 	.word	0x00007670


	//   ....[27]....
        /*0330*/ 	.word	0x00007680


	//   ....[28]....
        /*0334*/ 	.word	0x000077f0


	//   ....[29]....
        /*0338*/ 	.word	0x00007800


	//   ....[30]....
        /*033c*/ 	.word	0x00007810


	//   ....[31]....
        /*0340*/ 	.word	0x00007820


	//   ....[32]....
        /*0344*/ 	.word	0x00007830


	//   ....[33]....
        /*0348*/ 	.word	0x00007840


	//   ....[34]....
        /*034c*/ 	.word	0x00007850


	//   ....[35]....
        /*0350*/ 	.word	0x00007860


	//   ....[36]....
        /*0354*/ 	.word	0x00008dd0


	//   ....[37]....
        /*0358*/ 	.word	0x00008e00


	//   ....[38]....
        /*035c*/ 	.word	0x00008e10


	//   ....[39]....
        /*0360*/ 	.word	0x00008e20


	//   ....[40]....
        /*0364*/ 	.word	0x00008f40


	//   ....[41]....
        /*0368*/ 	.word	0x00008f50


	//   ....[42]....
        /*036c*/ 	.word	0x00008f60


	//   ....[43]....
        /*0370*/ 	.word	0x00008f70


	//   ....[44]....
        /*0374*/ 	.word	0x00009090


	//   ....[45]....
        /*0378*/ 	.word	0x000090a0


	//   ....[46]....
        /*037c*/ 	.word	0x000090b0


	//   ....[47]....
        /*0380*/ 	.word	0x000090c0


	//   ....[48]....
        /*0384*/ 	.word	0x000091e0


	//   ....[49]....
        /*0388*/ 	.word	0x000091f0


	//   ....[50]....
        /*038c*/ 	.word	0x00009200


	//   ....[51]....
        /*0390*/ 	.word	0x00009210


	//   ....[52]....
        /*0394*/ 	.word	0x00009330


	//   ....[53]....
        /*0398*/ 	.word	0x00009340


	//   ....[54]....
        /*039c*/ 	.word	0x00009350


	//   ....[55]....
        /*03a0*/ 	.word	0x00009360


	//   ....[56]....
        /*03a4*/ 	.word	0x00009480


	//   ....[57]....
        /*03a8*/ 	.word	0x00009490


	//   ....[58]....
        /*03ac*/ 	.word	0x000094a0


	//   ....[59]....
        /*03b0*/ 	.word	0x000094b0


	//   ....[60]....
        /*03b4*/ 	.word	0x000094c0


	//   ....[61]....
        /*03b8*/ 	.word	0x000094d0


	//   ....[62]....
        /*03bc*/ 	.word	0x000094e0


	//   ....[63]....
        /*03c0*/ 	.word	0x00009510


	//   ....[64]....
        /*03c4*/ 	.word	0x00009530


	//   ....[65]....
        /*03c8*/ 	.word	0x00009540


	//   ....[66]....
        /*03cc*/ 	.word	0x00009550


	//   ....[67]....
        /*03d0*/ 	.word	0x00009560


	//   ....[68]....
        /*03d4*/ 	.word	0x0000cca0


	//   ....[69]....
        /*03d8*/ 	.word	0x0000cce0


	//   ....[70]....
        /*03dc*/ 	.word	0x0000cd20


	//   ....[71]....
        /*03e0*/ 	.word	0x0000cd60


	//   ....[72]....
        /*03e4*/ 	.word	0x0000ce70


	//   ....[73]....
        /*03e8*/ 	.word	0x0000ceb0


	//   ....[74]....
        /*03ec*/ 	.word	0x0000cef0


	//   ....[75]....
        /*03f0*/ 	.word	0x0000cf30


	//   ....[76]....
        /*03f4*/ 	.word	0x0000d040


	//   ....[77]....
        /*03f8*/ 	.word	0x0000d080


	//   ....[78]....
        /*03fc*/ 	.word	0x0000d0c0


	//   ....[79]....
        /*0400*/ 	.word	0x0000d100


	//   ....[80]....
        /*0404*/ 	.word	0x0000d210


	//   ....[81]....
        /*0408*/ 	.word	0x0000d250


	//   ....[82]....
        /*040c*/ 	.word	0x0000d290


	//   ....[83]....
        /*0410*/ 	.word	0x0000d2d0


	//   ....[84]....
        /*0414*/ 	.word	0x0000d3e0


	//   ....[85]....
        /*0418*/ 	.word	0x0000d420


	//   ....[86]....
        /*041c*/ 	.word	0x0000d460


	//   ....[87]....
        /*0420*/ 	.word	0x0000d4a0


	//   ....[88]....
        /*0424*/ 	.word	0x0000da90


	//   ....[89]....
        /*0428*/ 	.word	0x0000e1d0


	//   ....[90]....
        /*042c*/ 	.word	0x0000e640


	//   ....[91]....
        /*0430*/ 	.word	0x0000e750


	//   ....[92]....
        /*0434*/ 	.word	0x0000e790


	//   ....[93]....
        /*0438*/ 	.word	0x0000e7f0


	//   ....[94]....
        /*043c*/ 	.word	0x0000e850


	//   ....[95]....
        /*0440*/ 	.word	0x0000e880


	//   ....[96]....
        /*0444*/ 	.word	0x0000ea00


	//   ....[97]....
        /*0448*/ 	.word	0x0000ea40


	//   ....[98]....
        /*044c*/ 	.word	0x0000eab0


	//   ....[99]....
        /*0450*/ 	.word	0x0000eb00


	//   ....[100]....
        /*0454*/ 	.word	0x0000eb20


	//   ....[101]....
        /*0458*/ 	.word	0x0000f040


	//   ....[102]....
        /*045c*/ 	.word	0x0000f090


	//   ....[103]....
        /*0460*/ 	.word	0x0000f0e0


	//   ....[104]....
        /*0464*/ 	.word	0x0000f130


	//   ....[105]....
        /*0468*/ 	.word	0x0000f240


	//   ....[106]....
        /*046c*/ 	.word	0x0000f290


	//   ....[107]....
        /*0470*/ 	.word	0x0000f2e0


	//   ....[108]....
        /*0474*/ 	.word	0x0000f330


	//   ....[109]....
        /*0478*/ 	.word	0x0000f440


	//   ....[110]....
        /*047c*/ 	.word	0x0000f490


	//   ....[111]....
        /*0480*/ 	.word	0x0000f4e0


	//   ....[112]....
        /*0484*/ 	.word	0x0000f530


	//   ....[113]....
        /*0488*/ 	.word	0x0000f640


	//   ....[114]....
        /*048c*/ 	.word	0x0000f690


	//   ....[115]....
        /*0490*/ 	.word	0x0000f6e0


	//   ....[116]....
        /*0494*/ 	.word	0x0000f730


	//   ....[117]....
        /*0498*/ 	.word	0x0000f840


	//   ....[118]....
        /*049c*/ 	.word	0x0000f890


	//   ....[119]....
        /*04a0*/ 	.word	0x0000f8e0


	//   ....[120]....
        /*04a4*/ 	.word	0x0000f930


	//   ....[121]....
        /*04a8*/ 	.word	0x0000f9c0


	//   ....[122]....
        /*04ac*/ 	.word	0x0000fa60


	//   ....[123]....
        /*04b0*/ 	.word	0x0000fb00


	//   ....[124]....
        /*04b4*/ 	.word	0x0000fba0


	//   ....[125]....
        /*04b8*/ 	.word	0x0000fc40


	//   ....[126]....
        /*04bc*/ 	.word	0x0000fcf0


	//   ....[127]....
        /*04c0*/ 	.word	0x0000fd40


	//   ....[128]....
        /*04c4*/ 	.word	0x0000fd90


	//   ....[129]....
        /*04c8*/ 	.word	0x0000fde0


	//   ....[130]....
        /*04cc*/ 	.word	0x0000fe30


	//   ....[131]....
        /*04d0*/ 	.word	0x0000fe80


	//   ....[132]....
        /*04d4*/ 	.word	0x0000fed0


	//   ....[133]....
        /*04d8*/ 	.word	0x0000ff80


	//   ....[134]....
        /*04dc*/ 	.word	0x0000ffd0


	//   ....[135]....
        /*04e0*/ 	.word	0x00010020


	//   ....[136]....
        /*04e4*/ 	.word	0x00010070


	//   ....[137]....
        /*04e8*/ 	.word	0x00010100


	//   ....[138]....
        /*04ec*/ 	.word	0x00010190


	//   ....[139]....
        /*04f0*/ 	.word	0x000101e0


	//   ....[140]....
        /*04f4*/ 	.word	0x00010230


	//   ....[141]....
        /*04f8*/ 	.word	0x000102c0


	//   ....[142]....
        /*04fc*/ 	.word	0x00010350


	//   ....[143]....
        /*0500*/ 	.word	0x000103a0


	//   ....[144]....
        /*0504*/ 	.word	0x000103f0


	//   ....[145]....
        /*0508*/ 	.word	0x00010480


	//   ....[146]....
        /*050c*/ 	.word	0x00010510


	//   ....[147]....
        /*0510*/ 	.word	0x00010560


	//   ....[148]....
        /*0514*/ 	.word	0x000105b0


	//   ....[149]....
        /*0518*/ 	.word	0x00010640


	//   ....[150]....
        /*051c*/ 	.word	0x000106d0


	//   ....[151]....
        /*0520*/ 	.word	0x00010720


	//   ....[152]....
        /*0524*/ 	.word	0x00010770


	//   ....[153]....
        /*0528*/ 	.word	0x00010800


	//   ....[154]....
        /*052c*/ 	.word	0x000108b0


	//   ....[155]....
        /*0530*/ 	.word	0x00010900


	//   ....[156]....
        /*0534*/ 	.word	0x00010990


	//   ....[157]....
        /*0538*/ 	.word	0x000109f0


	//   ....[158]....
        /*053c*/ 	.word	0x00010a40


	//   ....[159]....
        /*0540*/ 	.word	0x00010a90


	//   ....[160]....
        /*0544*/ 	.word	0x00010ae0


	//   ....[161]....
        /*0548*/ 	.word	0x00010b10


	//   ....[162]....
        /*054c*/ 	.word	0x00010b60


	//   ....[163]....
        /*0550*/ 	.word	0x00010bb0


	//   ....[164]....
        /*0554*/ 	.word	0x00010c00


	//----- nvinfo : EIATTR_EXIT_INSTR_OFFSETS
	.align		4
.L_1517:
        /*0558*/ 	.byte	0x04, 0x1c
        /*055a*/ 	.short	(.L_1519 - .L_1518)


	//   ....[0]....
.L_1518:
        /*055c*/ 	.word	0x0000ec90


	//   ....[1]....
        /*0560*/ 	.word	0x0000efe0


	//----- nvinfo : EIATTR_MAX_THREADS
	.align		4
.L_1519:
        /*0564*/ 	.byte	0x04, 0x05
        /*0566*/ 	.short	(.L_1521 - .L_1520)
.L_1520:
        /*0568*/ 	.word	0x00000080
        /*056c*/ 	.word	0x00000001
        /*0570*/ 	.word	0x00000001


	//----- nvinfo : EIATTR_CRS_STACK_SIZE
	.align		4
.L_1521:
        /*0574*/ 	.byte	0x04, 0x1e
        /*0576*/ 	.short	(.L_1523 - .L_1522)
.L_1522:
        /*0578*/ 	.word	0x00000000


	//----- nvinfo : EIATTR_CBANK_PARAM_SIZE
	.align		4
.L_1523:
        /*057c*/ 	.byte	0x03, 0x19
        /*057e*/ 	.short	0x01f0


	//----- nvinfo : EIATTR_PARAM_CBANK
	.align		4
        /*0580*/ 	.byte	0x04, 0x0a
        /*0582*/ 	.short	(.L_1525 - .L_1524)
	.align		4
.L_1524:
        /*0584*/ 	.word	index@(.nv.constant0._Z25selective_scan_bwd_kernelI32Selective_Scan_bwd_kernel_traitsILi128ELi16ELb1ELb1ELb0ELb1ELb1EN3c104HalfENS1_7complexIfEEEEv12SSMParamsBwd)
        /*0588*/ 	.short	0x0210
        /*058a*/ 	.short	0x01f0


	//----- nvinfo : EIATTR_SW_WAR
	.align		4
.L_1525:
        /*058c*/ 	.byte	0x04, 0x36
        /*058e*/ 	.short	(.L_1527 - .L_1526)
.L_1526:
        /*0590*/ 	.word	0x00000008
.L_1527:


//--------------------- .nv.info._Z25selective_scan_bwd_kernelI32Selective_Scan_bwd_kernel_traitsILi128ELi16ELb1ELb1ELb1ELb0ELb0EN3c104HalfENS1_7complexIfEEEEv12SSMParamsBwd --------------------------
	.section	.nv.info._Z25selective_scan_bwd_kernelI32Selective_Scan_bwd_kernel_traitsILi128ELi16ELb1ELb1ELb1ELb0ELb0EN3c104HalfENS1_7complexIfEEEEv12SSMParamsBwd,"",@"SHT_CUDA_INFO"
	.sectionflags	@""
	.align	4


	//----- nvinfo : EIATTR_CUDA_API_VERSION
	.align		4
        /*0000*/ 	.byte	0x04, 0x37
        /*0002*/ 	.short	(.L_1529 - .L_1528)
.L_1528:
        /*0004*/ 	.word	0x00000082


	//----- nvinfo : EIATTR_KPARAM_INFO
	.align		4
.L_1529:
        /*0008*/ 	.byte	0x04, 0x17
        /*000a*/ 	.short	(.L_1531 - .L_1530)
.L_1530:
        /*000c*/ 	.word	0x00000000
        /*0010*/ 	.short	0x0000
        /*0012*/ 	.short	0x0000
        /*0014*/ 	.byte	0x00, 0xf0, 0xc1, 0x07


	//----- nvinfo : EIATTR_SPARSE_MMA_MASK
	.align		4
.L_1531:
        /*0018*/ 	.byte	0x03, 0x50
        /*001a*/ 	.short	0x0000


	//----- nvinfo : EIATTR_MAXREG_COUNT
	.align		4
        /*001c*/ 	.byte	0x03, 0x1b
        /*001e*/ 	.short	0x00ff


	//----- nvinfo : EIATTR_NUM_BARRIERS
	.align		4
        /*0020*/ 	.byte	0x02, 0x4c
        /*0022*/ 	.byte	0x01
	.zero		1


	//----- nvinfo : EIATTR_MERCURY_ISA_VERSION
	.align		4
        /*0024*/ 	.byte	0x03, 0x5f
        /*0026*/ 	.short	0x0101


	//----- nvinfo : EIATTR_COOP_GROUP_MASK_REGIDS
	.align		4
        /*0028*/ 	.byte	0x04, 0x29
        /*002a*/ 	.short	(.L_1533 - .L_1532)


	//   ....[0]....
.L_1532:
        /*002c*/ 	.word	0xffffffff


	//   ....[1]....
        /*0030*/ 	.word	0xffffffff


	//   ....[2]....
        /*0034*/ 	.word	0xffffffff


	//   ....[3]....
        /*0038*/ 	.word	0xffffffff


	//   ....[4]....
        /*003c*/ 	.word	0xffffffff


	//   ....[5]....
        /*0040*/ 	.word	0xffffffff


	//   ....[6]....
        /*0044*/ 	.word	0xffffffff


	//   ....[7]....
        /*0048*/ 	.word	0xffffffff


	//   ....[8]....
        /*004c*/ 	.word	0xffffffff


	//   ....[9]....
        /*0050*/ 	.word	0xffffffff


	//   ....[10]....
        /*0054*/ 	.word	0xffffffff


	//   ....[11]....
        /*0058*/ 	.word	0xffffffff


	//   ....[12]....
        /*005c*/ 	.word	0xffffffff


	//   ....[13]....
        /*0060*/ 	.word	0xffffffff


	//   ....[14]....
        /*0064*/ 	.word	0xffffffff


	//   ....[15]....
        /*0068*/ 	.word	0xffffffff


	//   ....[16]....
        /*006c*/ 	.word	0xffffffff


	//   ....[17]....
        /*0070*/ 	.word	0xffffffff


	//   ....[18]....
        /*0074*/ 	.word	0xffffffff


	//   ....[19]....
        /*0078*/ 	.word	0xffffffff


	//   ....[20]....
        /*007c*/ 	.word	0xffffffff


	//   ....[21]....
        /*0080*/ 	.word	0xffffffff


	//   ....[22]....
        /*0084*/ 	.word	0xffffffff


	//   ....[23]....
        /*0088*/ 	.word	0xffffffff


	//   ....[24]....
        /*008c*/ 	.word	0xffffffff


	//   ....[25]....
        /*0090*/ 	.word	0xffffffff


	//   ....[26]....
        /*0094*/ 	.word	0xffffffff


	//   ....[27]....
        /*0098*/ 	.word	0xffffffff


	//   ....[28]....
        /*009c*/ 	.word	0xffffffff


	//   ....[29]....
        /*00a0*/ 	.word	0xffffffff


	//   ....[30]....
        /*00a4*/ 	.word	0xffffffff


	//   ....[31]....
        /*00a8*/ 	.word	0xffffffff


	//   ....[32]....
        /*00ac*/ 	.word	0xffffffff


	//   ....[33]....
        /*00b0*/ 	.word	0xffffffff


	//   ....[34]....
        /*00b4*/ 	.word	0xffffffff


	//   ....[35]....
        /*00b8*/ 	.word	0xffffffff


	//   ....[36]....
        /*00bc*/ 	.word	0xffffffff


	//   ....[37]....
        /*00c0*/ 	.word	0xffffffff


	//   ....[38]....
        /*00c4*/ 	.word	0xffffffff


	//   ....[39]....
        /*00c8*/ 	.word	0xffffffff


	//   ....[40]....
        /*00cc*/ 	.word	0xffffffff


	//   ....[41]....
        /*00d0*/ 	.word	0xffffffff


	//   ....[42]....
        /*00d4*/ 	.word	0xffffffff


	//   ....[43]....
        /*00d8*/ 	.word	0xffffffff


	//   ....[44]....
        /*00dc*/ 	.word	0xffffffff


	//   ....[45]....
        /*00e0*/ 	.word	0xffffffff


	//   ....[46]....
        /*00e4*/ 	.word	0xffffffff


	//   ....[47]....
        /*00e8*/ 	.word	0xffffffff


	//   ....[48]....
        /*00ec*/ 	.word	0xffffffff


	//   ....[49]....
        /*00f0*/ 	.word	0xffffffff


	//   ....[50]....
        /*00f4*/ 	.word	0xffffffff


	//   ....[51]....
        /*00f8*/ 	.word	0xffffffff


	//   ....[52]....
        /*00fc*/ 	.word	0xffffffff


	//   ....[53]....
        /*0100*/ 	.word	0xffffffff


	//   ....[54]....
        /*0104*/ 	.word	0xffffffff


	//   ....[55]....
        /*0108*/ 	.word	0xffffffff


	//   ....[56]....
        /*010c*/ 	.word	0xffffffff


	//   ....[57]....
        /*0110*/ 	.word	0xffffffff


	//   ....[58]....
        /*0114*/ 	.word	0xffffffff


	//   ....[59]....
        /*0118*/ 	.word	0xffffffff


	//   ....[60]....
        /*011c*/ 	.word	0xffffffff


	//   ....[61]....
        /*0120*/ 	.word	0xffffffff


	//   ....[62]....
        /*0124*/ 	.word	0xffffffff


	//   ....[63]....
        /*0128*/ 	.word	0xffffffff


	//   ....[64]....
        /*012c*/ 	.word	0xffffffff


	//   ....[65]....
        /*0130*/ 	.word	0xffffffff


	//   ....[66]....
        /*0134*/ 	.word	0xffffffff


	//   ....[67]....
        /*0138*/ 	.word	0xffffffff


	//   ....[68]....
        /*013c*/ 	.word	0xffffffff


	//   ....[69]....
        /*0140*/ 	.word	0xffffffff


	//   ....[70]....
        /*0144*/ 	.word	0xffffffff


	//   ....[71]....
        /*0148*/ 	.word	0xffffffff


	//   ....[72]....
        /*014c*/ 	.word	0xffffffff


	//   ....[73]....
        /*0150*/ 	.word	0xffffffff


	//   ....[74]....
        /*0154*/ 	.word	0xffffffff


	//   ....[75]....
        /*0158*/ 	.word	0xffffffff


	//   ....[76]....
        /*015c*/ 	.word	0xffffffff


	//   ....[77]....
        /*0160*/ 	.word	0xffffffff


	//   ....[78]....
        /*0164*/ 	.word	0xffffffff


	//   ....[79]....
        /*0168*/ 	.word	0xffffffff


	//   ....[80]....
        /*016c*/ 	.word	0xffffffff


	//   ....[81]....
        /*0170*/ 	.word	0xffffffff


	//   ....[82]....
        /*0174*/ 	.word	0xffffffff


	//   ....[83]....
        /*0178*/ 	.word	0xffffffff


	//   ....[84]....
        /*017c*/ 	.word	0xffffffff


	//   ....[85]....
        /*0180*/ 	.word	0xffffffff


	//   ....[86]....
        /*0184*/ 	.word	0xffffffff


	//   ....[87]....
        /*0188*/ 	.word	0x05000055


	//   ....[88]....
        /*018c*/ 	.word	0x05000055


	//   ....[89]....
        /*0190*/ 	.word	0x05000055


	//   ....[90]....
        /*0194*/ 	.word	0x05000055


	//   ....[91]....
        /*0198*/ 	.word	0x05000055


	//   ....[92]....
        /*019c*/ 	.word	0x05000055


	//   ....[93]....
        /*01a0*/ 	.word	0x05000055


	//   ....[94]....
        /*01a4*/ 	.word	0x05000055


	//   ....[95]....
        /*01a8*/ 	.word	0x05000055


	//   ....[96]....
        /*01ac*/ 	.word	0x05000055


	//   ....[97]....
        /*01b0*/ 	.word	0x05000055


	//   ....[98]....
        /*01b4*/ 	.word	0x05000055


	//   ....[99]....
        /*01b8*/ 	.word	0x05000055


	//   ....[100]....
        /*01bc*/ 	.word	0x05000055


	//   ....[101]....
        /*01c0*/ 	.word	0x05000055


	//   ....[102]....
        /*01c4*/ 	.word	0x05000055


	//   ....[103]....
        /*01c8*/ 	.word	0x05000055


	//   ....[104]....
        /*01cc*/ 	.word	0x05000055


	//   ....[105]....
        /*01d0*/ 	.word	0x05000055


	//   ....[106]....
        /*01d4*/ 	.word	0x05000055


	//   ....[107]....
        /*01d8*/ 	.word	0x05000055


	//   ....[108]....
        /*01dc*/ 	.word	0x05000055


	//   ....[109]....
        /*01e0*/ 	.word	0x05000055


	//   ....[110]....
        /*01e4*/ 	.word	0x05000055


	//   ....[111]....
        /*01e8*/ 	.word	0x05000055


	//   ....[112]....
        /*01ec*/ 	.word	0x05000055


	//   ....[113]....
        /*01f0*/ 	.word	0x05000055


	//   ....[114]....
        /*01f4*/ 	.word	0x05000055


	//   ....[115]....
        /*01f8*/ 	.word	0x05000055


	//   ....[116]....
        /*01fc*/ 	.word	0x05000055


	//   ....[117]....
        /*0200*/ 	.word	0x05000055


	//   ....[118]....
        /*0204*/ 	.word	0x05000055


	//   ....[119]....
        /*0208*/ 	.word	0x05000055


	//   ....[120]....
        /*020c*/ 	.word	0x05000055


	//   ....[121]....
        /*0210*/ 	.word	0x05000055


	//   ....[122]....
        /*0214*/ 	.word	0x05000055


	//   ....[123]....
        /*0218*/ 	.word	0x05000055


	//   ....[124]....
        /*021c*/ 	.word	0x05000055


	//   ....[125]....
        /*0220*/ 	.word	0x05000055


	//   ....[126]....
        /*0224*/ 	.word	0x05000055


	//   ....[127]....
        /*0228*/ 	.word	0x05000055


	//   ....[128]....
        /*022c*/ 	.word	0x05000055


	//   ....[129]....
        /*0230*/ 	.word	0x05000055


	//   ....[130]....
        /*0234*/ 	.word	0x05000055


	//   ....[131]....
        /*0238*/ 	.word	0x05000055


	//   ....[132]....
        /*023c*/ 	.word	0x05000055


	//   ....[133]....
        /*0240*/ 	.word	0x05000055


	//   ....[134]....
        /*0244*/ 	.word	0x05000055


	//   ....[135]....
        /*0248*/ 	.word	0x05000055


	//   ....[136]....
        /*024c*/ 	.word	0x05000055


	//   ....[137]....
        /*0250*/ 	.word	0x05000055


	//   ....[138]....
        /*0254*/ 	.word	0x05000055


	//   ....[139]....
        /*0258*/ 	.word	0x05000055


	//   ....[140]....
        /*025c*/ 	.word	0x05000055


	//   ....[141]....
        /*0260*/ 	.word	0x05000055


	//   ....[142]....
        /*0264*/ 	.word	0x05000055


	//   ....[143]....
        /*0268*/ 	.word	0x05000055


	//   ....[144]....
        /*026c*/ 	.word	0x05000055


	//   ....[145]....
        /*0270*/ 	.word	0x05000055


	//   ....[146]....
        /*0274*/ 	.word	0x05000055


	//   ....[147]....
        /*0278*/ 	.word	0x05000055


	//   ....[148]....
        /*027c*/ 	.word	0x05000055


	//   ....[149]....
        /*0280*/ 	.word	0x05000055


	//   ....[150]....
        /*0284*/ 	.word	0x05000055


	//----- nvinfo : EIATTR_COOP_GROUP_INSTR_OFFSETS
	.align		4
.L_1533:
        /*0288*/ 	.byte	0x04, 0x28
        /*028a*/ 	.short	(.L_1535 - .L_1534)


	//   ....[0]....
.L_1534:
        /*028c*/ 	.word	0x00000ca0


	//   ....[1]....
        /*0290*/ 	.word	0x00000d50


	//   ....[2]....
        /*0294*/ 	.word	0x00001020


	//   ....[3]....
        /*0298*/ 	.word	0x00001aa0


	//   ....[4]....
        /*029c*/ 	.word	0x00002440


	//   ....[5]....
        /*02a0*/ 	.word	0x00003de0


	//   ....[6]....
        /*02a4*/ 	.word	0x00003e00


	//   ....[7]....
        /*02a8*/ 	.word	0x00003e10


	//   ....[8]....
        /*02ac*/ 	.word	0x00003e20


	//   ....[9]....
        /*02b0*/ 	.word	0x00003eb0


	//   ....[10]....
        /*02b4*/ 	.word	0x00003ee0


	//   ....[11]....
        /*02b8*/ 	.word	0x00003f00


	//   ....[12]....
        /*02bc*/ 	.word	0x00003f20


	//   ....[13]....
        /*02c0*/ 	.word	0x00003fc0


	//   ....[14]....
        /*02c4*/ 	.word	0x00003ff0


	//   ....[15]....
        /*02c8*/ 	.word	0x00004010


	//   ....[16]....
        /*02cc*/ 	.word	0x00004020


	//   ....[17]....
        /*02d0*/ 	.word	0x000040c0


	//   ....[18]....
        /*02d4*/ 	.word	0x000040f0


	//   ....[19]....
        /*02d8*/ 	.word	0x00004110


	//   ....[20]....
        /*02dc*/ 	.word	0x00004120


	//   ....[21]....
        /*02e0*/ 	.word	0x000041e0


	//   ....[22]....
        /*02e4*/ 	.word	0x000041f0


	//   ....[23]....
        /*02e8*/ 	.word	0x00004200


	//   ....[24]....
        /*02ec*/ 	.word	0x00004210


	//   ....[25]....
        /*02f0*/ 	.word	0x00004380


	//   ....[26]....
        /*02f4*/ 	.word	0x00004390


	//   ....[27]....
        /*02f8*/ 	.word	0x000043a0


	//   ....[28]....
        /*02fc*/ 	.word	0x000043b0


	//   ....[29]....
        /*0300*/ 	.word	0x000043c0


	//   ....[30]....
        /*0304*/ 	.word	0x000043d0


	//   ....[31]....
        /*0308*/ 	.word	0x000043e0


	//   ....[32]....
        /*030c*/ 	.word	0x000043f0


	//   ....[33]....
        /*0310*/ 	.word	0x00005970


	//   ....[34]....
        /*0314*/ 	.word	0x00005980


	//   ....[35]....
        /*0318*/ 	.word	0x00005990


	//   ....[36]....
        /*031c*/ 	.word	0x000059a0


	//   ....[37]....
        /*0320*/ 	.word	0x00005ac0


	//   ....[38]....
        /*0324*/ 	.word	0x00005ad0


	//   ....[39]....
        /*0328*/ 	.word	0x00005ae0


	//   ....[40]....
        /*032c*/ 	.word	0x00005af0


	//   ....[41]....
        /*0330*/ 	.word	0x00005c10


	//   ....[42]....
        /*0334*/ 	.word	0x00005c20


	//   ....[43]....
        /*0338*/ 	.word	0x00005c30


	//   ....[44]....
        /*033c*/ 	.word	0x00005c40


	//   ....[45]....
        /*0340*/ 	.word	0x00005d60


	//   ....[46]....
        /*0344*/ 	.word	0x00005d70


	//   ....[47]....
        /*0348*/ 	.word	0x00005d80


	//   ....[48]....
        /*034c*/ 	.word	0x00005d90


	//   ....[49]....
        /*0350*/ 	.word	0x00005eb0


	//   ....[50]....
        /*0354*/ 	.word	0x00005ec0


	//   ....[51]....
        /*0358*/ 	.word	0x00005ed0


	//   ....[52]....
        /*035c*/ 	.word	0x00005ee0


	//   ....[53]....
        /*0360*/ 	.word	0x00006000


	//   ....[54]....
        /*0364*/ 	.word	0x00006010


	//   ....[55]....
        /*0368*/ 	.word	0x00006020


	//   ....[56]....
        /*036c*/ 	.word	0x00006030


	//   ....[57]....
        /*0370*/ 	.word	0x00006040


	//   ....[58]....
        /*0374*/ 	.word	0x00006050


	//   ....[59]....
        /*0378*/ 	.word	0x00006060


	//   ....[60]....
        /*037c*/ 	.word	0x00006090


	//   ....[61]....
        /*0380*/ 	.word	0x000060c0


	//   ....[62]....
        /*0384*/ 	.word	0x000060d0


	//   ....[63]....
        /*0388*/ 	.word	0x000060e0


	//   ....[64]....
        /*038c*/ 	.word	0x000060f0


	//   ....[65]....
        /*0390*/ 	.word	0x0000a370


	//   ....[66]....
        /*0394*/ 	.word	0x0000a3b0


	//   ....[67]....
        /*0398*/ 	.word	0x0000a540


	//   ....[68]....
        /*039c*/ 	.word	0x0000a580


	//   ....[69]....
        /*03a0*/ 	.word	0x0000a630


	//   ....[70]....
        /*03a4*/ 	.word	0x0000a650


	//   ....[71]....
        /*03a8*/ 	.word	0x0000a680


	//   ....[72]....
        /*03ac*/ 	.word	0x0000a6a0


	//   ....[73]....
        /*03b0*/ 	.word	0x0000a6e0


	//   ....[74]....
        /*03b4*/ 	.word	0x0000a720


	//   ....[75]....
        /*03b8*/ 	.word	0x0000ac30


	//   ....[76]....
        /*03bc*/ 	.word	0x0000b080


	//   ....[77]....
        /*03c0*/ 	.word	0x0000b120


	//   ....[78]....
        /*03c4*/ 	.word	0x0000b160


	//   ....[79]....
        /*03c8*/ 	.word	0x0000b1c0


	//   ....[80]....
        /*03cc*/ 	.word	0x0000b220


	//   ....[81]....
        /*03d0*/ 	.word	0x0000b250


	//   ....[82]....
        /*03d4*/ 	.word	0x0000b3f0


	//   ....[83]....
        /*03d8*/ 	.word	0x0000b430


	//   ....[84]....
        /*03dc*/ 	.word	0x0000b490


	//   ....[85]....
        /*03e0*/ 	.word	0x0000b4f0


	//   ....[86]....
        /*03e4*/ 	.word	0x0000b510


	//   ....[87]....
        /*03e8*/ 	.word	0x0000b8d0


	//   ....[88]....
        /*03ec*/ 	.word	0x0000b920


	//   ....[89]....
        /*03f0*/ 	.word	0x0000b970


	//   ....[90]....
        /*03f4*/ 	.word	0x0000b9c0


	//   ....[91]....
        /*03f8*/ 	.word	0x0000bae0


	//   ....[92]....
        /*03fc*/ 	.word	0x0000bb30


	//   ....[93]....
        /*0400*/ 	.word	0x0000bb80


	//   ....[94]....
        /*0404*/ 	.word	0x0000bbd0


	//   ....[95]....
        /*0408*/ 	.word	0x0000bcf0


	//   ....[96]....
        /*040c*/ 	.word	0x0000bd40


	//   ....[97]....
        /*0410*/ 	.word	0x0000bd90


	//   ....[98]....
        /*0414*/ 	.word	0x0000bde0


	//   ....[99]....
        /*0418*/ 	.word	0x0000bf00


	//   ....[100]....
        /*041c*/ 	.word	0x0000bf50


	//   ....[101]....
        /*0420*/ 	.word	0x0000bfa0


	//   ....[102]....
        /*0424*/ 	.word	0x0000bff0


	//   ....[103]....
        /*0428*/ 	.word	0x0000c110


	//   ....[104]....
        /*042c*/ 	.word	0x0000c160


	//   ....[105]....
        /*0430*/ 	.word	0x0000c1b0


	//   ....[106]....
        /*0434*/ 	.word	0x0000c200


	//   ....[107]....
        /*0438*/ 	.word	0x0000c290


	//   ....[108]....
        /*043c*/ 	.word	0x0000c330


	//   ....[109]....
        /*0440*/ 	.word	0x0000c3d0


	//   ....[110]....
        /*0444*/ 	.word	0x0000c470


	//   ....[111]....
        /*0448*/ 	.word	0x0000c510


	//   ....[112]....
        /*044c*/ 	.word	0x0000c5c0


	//   ....[113]....
        /*0450*/ 	.word	0x0000c610


	//   ....[114]....
        /*0454*/ 	.word	0x0000c660


	//   ....[115]....
        /*0458*/ 	.word	0x0000c6b0


	//   ....[116]....
        /*045c*/ 	.word	0x0000c700


	//   ....[117]....
        /*0460*/ 	.word	0x0000c750


	//   ....[118]....
        /*0464*/ 	.word	0x0000c7a0


	//   ....[119]....
        /*0468*/ 	.word	0x0000c830


	//   ....[120]....
        /*046c*/ 	.word	0x0000c880


	//   ....[121]....
        /*0470*/ 	.word	0x0000c8d0


	//   ....[122]....
        /*0474*/ 	.word	0x0000c920


	//   ....[123]....
        /*0478*/ 	.word	0x0000c9b0


	//   ....[124]....
        /*047c*/ 	.word	0x0000ca40


	//   ....[125]....
        /*0480*/ 	.word	0x0000ca90


	//   ....[126]....
        /*0484*/ 	.word	0x0000cae0


	//   ....[127]....
        /*0488*/ 	.word	0x0000cb70


	//   ....[128]....
        /*048c*/ 	.word	0x0000cc00


	//   ....[129]....
        /*0490*/ 	.word	0x0000cc50


	//   ....[130]....
        /*0494*/ 	.word	0x0000cca0


	//   ....[131]....
        /*0498*/ 	.word	0x0000cd30


	//   ....[132]....
        /*049c*/ 	.word	0x0000cdc0


	//   ....[133]....
        /*04a0*/ 	.word	0x0000ce10


	//   ....[134]....
        /*04a4*/ 	.word	0x0000ce60


	//   ....[135]....
        /*04a8*/ 	.word	0x0000cef0


	//   ....[136]....
        /*04ac*/ 	.word	0x0000cf80


	//   ....[137]....
        /*04b0*/ 	.word	0x0000cfd0


	//   ....[138]....
        /*04b4*/ 	.word	0x0000d020


	//   ....[139]....
        /*04b8*/ 	.word	0x0000d0b0


	//   ....[140]....
        /*04bc*/ 	.word	0x0000d160


	//   ....[141]....
        /*04c0*/ 	.word	0x0000d1c0


	//   ....[142]....
        /*04c4*/ 	.word	0x0000d270


	//   ....[143]....
        /*04c8*/ 	.word	0x0000d2a0


	//   ....[144]....
        /*04cc*/ 	.word	0x0000d310


	//   ....[145]....
        /*04d0*/ 	.word	0x0000d360


	//   ....[146]....
        /*04d4*/ 	.word	0x0000d3b0


	//   ....[147]....
        /*04d8*/ 	.word	0x0000d3e0


	//   ....[148]....
        /*04dc*/ 	.word	0x0000d430


	//   ....[149]....
        /*04e0*/ 	.word	0x0000d480


	//   ....[150]....
        /*04e4*/ 	.word	0x0000d4d0


	//----- nvinfo : EIATTR_EXIT_INSTR_OFFSETS
	.align		4
.L_1535:
        /*04e8*/ 	.byte	0x04, 0x1c
        /*04ea*/ 	.short	(.L_1537 - .L_1536)


	//   ....[0]....
.L_1536:
        /*04ec*/ 	.word	0x0000b680


	//   ....[1]....
        /*04f0*/ 	.word	0x0000b870


	//----- nvinfo : EIATTR_MAX_THREADS
	.align		4
.L_1537:
        /*04f4*/ 	.byte	0x04, 0x05
        /*04f6*/ 	.short	(.L_1539 - .L_1538)
.L_1538:
        /*04f8*/ 	.word	0x00000080
        /*04fc*/ 	.word	0x00000001
        /*0500*/ 	.word	0x00000001


	//----- nvinfo : EIATTR_CRS_STACK_SIZE
	.align		4
.L_1539:
        /*0504*/ 	.byte	0x04, 0x1e
        /*0506*/ 	.short	(.L_1541 - .L_1540)
.L_1540:
        /*0508*/ 	.word	0x00000000


	//----- nvinfo : EIATTR_CBANK_PARAM_SIZE
	.align		4
.L_1541:
        /*050c*/ 	.byte	0x03, 0x19
        /*050e*/ 	.short	0x01f0


	//----- nvinfo : EIATTR_PARAM_CBANK
	.align		4
        /*0510*/ 	.byte	0x04, 0x0a
        /*0512*/ 	.short	(.L_1543 - .L_1542)
	.align		4
.L_1542:
        /*0514*/ 	.word	index@(.nv.constant0._Z25selective_scan_bwd_kernelI32Selective_Scan_bwd_kernel_traitsILi128ELi16ELb1ELb1ELb1ELb0ELb0EN3c104HalfENS1_7complexIfEEEEv12SSMParamsBwd)
        /*0518*/ 	.short	0x0210
        /*051a*/ 	.short	0x01f0


	//----- nvinfo : EIATTR_SW_WAR
	.align		4
.L_1543:
        /*051c*/ 	.byte	0x04, 0x36
        /*051e*/ 	.short	(.L_1545 - .L_1544)
.L_1544:
        /*0520*/ 	.word	0x00000008
.L_1545:


//--------------------- .nv.info._Z25selective_scan_bwd_kernelI32Selective_Scan_bwd_kernel_traitsILi128ELi16ELb1ELb1ELb1ELb0ELb1EN3c104HalfENS1_7complexIfEEEEv12SSMParamsBwd --------------------------
	.section	.nv.info._Z25selective_scan_bwd_kernelI32Selective_Scan_bwd_kernel_traitsILi128ELi16ELb1ELb1ELb1ELb0ELb1EN3c104HalfENS1_7complexIfEEEEv12SSMParamsBwd,"",@"SHT_CUDA_INFO"
	.sectionflags	@""
	.align	4


	//----- nvinfo : EIATTR_CUDA_API_VERSION
	.align		4
        /*0000*/ 	.byte	0x04, 0x37
        /*0002*/ 	.short	(.L_1547 - .L_1546)
.L_1546:
        /*0004*/ 	.word	0x00000082


	//----- nvinfo : EIATTR_KPARAM_INFO
	.align		4
.L_1547:
        /*0008*/ 	.byte	0x04, 0x17
        /*000a*/ 	.short	(.L_1549 - .L_1548)
.L_1548:
        /*000c*/ 	.word	0x00000000
        /*0010*/ 	.short	0x0000
        /*0012*/ 	.short	0x0000
        /*0014*/ 	.byte	0x00, 0xf0, 0xc1, 0x07


	//----- nvinfo : EIATTR_SPARSE_MMA_MASK
	.align		4
.L_1549:
        /*0018*/ 	.byte	0x03, 0x50
        /*001a*/ 	.short	0x0000


	//----- nvinfo : EIATTR_MAXREG_COUNT
	.align		4
        /*001c*/ 	.byte	0x03, 0x1b
        /*001e*/ 	.short	0x00ff


	//----- nvinfo : EIATTR_NUM_BARRIERS
	.align		4
        /*0020*/ 	.byte	0x02, 0x4c
        /*0022*/ 	.byte	0x01
	.zero		1


	//----- nvinfo : EIATTR_MERCURY_ISA_VERSION
	.align		4
        /*0024*/ 	.byte	0x03, 0x5f
        /*0026*/ 	.short	0x0101


	//----- nvinfo : EIATTR_COOP_GROUP_MASK_REGIDS
	.align		4
        /*0028*/ 	.byte	0x04, 0x29
        /*002a*/ 	.short	(.L_1551 - .L_1550)


	//   ....[0]....
.L_1550:
        /*002c*/ 	.word	0xffffffff


	//   ....[1]....
        /*0030*/ 	.word	0xffffffff


	//   ....[2]....
        /*0034*/ 	.word	0xffffffff


	//   ....[3]....
        /*0038*/ 	.word	0xffffffff


	//   ....[4]....
        /*003c*/ 	.word	0xffffffff


	//   ....[5]....
        /*0040*/ 	.word	0xffffffff


	//   ....[6]....
        /*0044*/ 	.word	0xffffffff


	//   ....[7]....
        /*0048*/ 	.word	0xffffffff


	//   ....[8]....
        /*004c*/ 	.word	0xffffffff


	//   ....[9]....
        /*0050*/ 	.word	0xffffffff


	//   ....[10]....
        /*0054*/ 	.word	0xffffffff


	//   ....[11]....
        /*0058*/ 	.word	0xffffffff


	//   ....[12]....
        /*005c*/ 	.word	0xffffffff


	//   ....[13]....
        /*0060*/ 	.word	0xffffffff


	//   ....[14]....
        /*0064*/ 	.word	0xffffffff


	//   ....[15]....
        /*0068*/ 	.word	0xffffffff


	//   ....[16]....
        /*006c*/ 	.word	0xffffffff


	//   ....[17]....
        /*0070*/ 	.word	0xffffffff


	//   ....[18]....
        /*0074*/ 	.word	0xffffffff


	//   ....[19]....
        /*0078*/ 	.word	0xffffffff


	//   ....[20]....
        /*007c*/ 	.word	0xffffffff


	//   ....[21]....
        /*0080*/ 	.word	0xffffffff


	//   ....[22]....
        /*0084*/ 	.word	0xffffffff


	//   ....[23]....
        /*0088*/ 	.word	0xffffffff


	//   ....[24]....
        /*008c*/ 	.word	0xffffffff


	//   ....[25]....
        /*0090*/ 	.word	0xffffffff


	//   ....[26]....
        /*0094*/ 	.word	0xffffffff


	//   ....[27]....
        /*0098*/ 	.word	0xffffffff


	//   ....[28]....
        /*009c*/ 	.word	0xffffffff


	//   ....[29]....
        /*00a0*/ 	.word	0xffffffff


	//   ....[30]....
        /*00a4*/ 	.word	0xffffffff


	//   ....[31]....
        /*00a8*/ 	.word	0xffffffff


	//   ....[32]....
        /*00ac*/ 	.word	0xffffffff


	//   ....[33]....
        /*00b0*/ 	.word	0xffffffff


	//   ....[34]....
        /*00b4*/ 	.word	0xffffffff


	//   ....[35]....
        /*00b8*/ 	.word	0xffffffff


	//   ....[36]....
        /*00bc*/ 	.word	0xffffffff


	//   ....[37]....
        /*00c0*/ 	.word	0xffffffff


	//   ....[38]....
        /*00c4*/ 	.word	0xffffffff


	//   ....[39]....
        /*00c8*/ 	.word	0xffffffff


	//   ....[40]....
        /*00cc*/ 	.word	0xffffffff


	//   ....[41]....
        /*00d0*/ 	.word	0xffffffff


	//   ....[42]....
        /*00d4*/ 	.word	0xffffffff


	//   ....[43]....
        /*00d8*/ 	.word	0xffffffff


	//   ....[44]....
        /*00dc*/ 	.word	0xffffffff


	//   ....[45]....
        /*00e0*/ 	.word	0xffffffff


	//   ....[46]....
        /*00e4*/ 	.word	0xffffffff


	//   ....[47]....
        /*00e8*/ 	.word	0xffffffff


	//   ....[48]....
        /*00ec*/ 	.word	0xffffffff


	//   ....[49]....
        /*00f0*/ 	.word	0xffffffff


	//   ....[50]....
        /*00f4*/ 	.word	0xffffffff


	//   ....[51]....
        /*00f8*/ 	.word	0xffffffff


	//   ....[52]....
        /*00fc*/ 	.word	0xffffffff


	//   ....[53]....
        /*0100*/ 	.word	0xffffffff


	//   ....[54]....
        /*0104*/ 	.word	0xffffffff


	//   ....[55]....
        /*0108*/ 	.word	0xffffffff


	//   ....[56]....
        /*010c*/ 	.word	0xffffffff


	//   ....[57]....
        /*0110*/ 	.word	0xffffffff


	//   ....[58]....
        /*0114*/ 	.word	0xffffffff


	//   ....[59]....
        /*0118*/ 	.word	0xffffffff


	//   ....[60]....
        /*011c*/ 	.word	0xffffffff


	//   ....[61]....
        /*0120*/ 	.word	0xffffffff


	//   ....[62]....
        /*0124*/ 	.word	0xffffffff


	//   ....[63]....
        /*0128*/ 	.word	0xffffffff


	//   ....[64]....
        /*012c*/ 	.word	0xffffffff


	//   ....[65]....
        /*0130*/ 	.word	0xffffffff


	//   ....[66]....
        /*0134*/ 	.word	0xffffffff


	//   ....[67]....
        /*0138*/ 	.word	0xffffffff


	//   ....[68]....
        /*013c*/ 	.word	0xffffffff


	//   ....[69]....
        /*0140*/ 	.word	0xffffffff


	//   ....[70]....
        /*0144*/ 	.word	0xffffffff


	//   ....[71]....
        /*0148*/ 	.word	0xffffffff


	//   ....[72]....
        /*014c*/ 	.word	0xffffffff


	//   ....[73]....
        /*0150*/ 	.word	0xffffffff


	//   ....[74]....
        /*0154*/ 	.word	0xffffffff


	//   ....[75]....
        /*0158*/ 	.word	0xffffffff


	//   ....[76]....
        /*015c*/ 	.word	0xffffffff


	//   ....[77]....
        /*0160*/ 	.word	0xffffffff


	//   ....[78]....
        /*0164*/ 	.word	0xffffffff


	//   ....[79]....
        /*0168*/ 	.word	0xffffffff


	//   ....[80]....
        /*016c*/ 	.word	0xffffffff


	//   ....[81]....
        /*0170*/ 	.word	0xffffffff


	//   ....[82]....
        /*0174*/ 	.word	0xffffffff


	//   ....[83]....
        /*0178*/ 	.word	0xffffffff


	//   ....[84]....
        /*017c*/ 	.word	0xffffffff


	//   ....[85]....
        /*0180*/ 	.word	0xffffffff


	//   ....[86]....
        /*0184*/ 	.word	0xffffffff


	//   ....[87]....
        /*0188*/ 	.word	0xffffffff


	//   ....[88]....
        /*018c*/ 	.word	0xffffffff


	//   ....[89]....
        /*0190*/ 	.word	0xffffffff


	//   ....[90]....
        /*0194*/ 	.word	0xffffffff


	//   ....[91]....
        /*0198*/ 	.word	0x050000f2


	//   ....[92]....
        /*019c*/ 	.word	0x050000f2


	//   ....[93]....
        /*01a0*/ 	.word	0x050000f2


	//   ....[94]....
        /*01a4*/ 	.word	0x050000f2


	//   ....[95]....
        /*01a8*/ 	.word	0x050000f2


	//   ....[96]....
        /*01ac*/ 	.word	0x050000f2


	//   ....[97]....
        /*01b0*/ 	.word	0x050000f2


	//   ....[98]....
        /*01b4*/ 	.word	0x050000f2


	//   ....[99]....
        /*01b8*/ 	.word	0x050000f2


	//   ....[100]....
        /*01bc*/ 	.word	0x050000f2


	//   ....[101]....
        /*01c0*/ 	.word	0x050000f2


	//   ....[102]....
        /*01c4*/ 	.word	0x050000f2


	//   ....[103]....
        /*01c8*/ 	.word	0x050000f2


	//   ....[104]....
        /*01cc*/ 	.word	0x050000f2


	//   ....[105]....
        /*01d0*/ 	.word	0x050000f2


	//   ....[106]....
        /*01d4*/ 	.word	0x050000f2


	//   ....[107]....
        /*01d8*/ 	.word	0x050000f2


	//   ....[108]....
        /*01dc*/ 	.word	0x050000f2


	//   ....[109]....
        /*01e0*/ 	.word	0x050000f2


	//   ....[110]....
        /*01e4*/ 	.word	0x050000f2


	//   ....[111]....
        /*01e8*/ 	.word	0x050000f2


	//   ....[112]....
        /*01ec*/ 	.word	0x050000f2


	//   ....[113]....
        /*01f0*/ 	.word	0x050000f2


	//   ....[114]....
        /*01f4*/ 	.word	0x050000f2


	//   ....[115]....
        /*01f8*/ 	.word	0x050000f2


	//   ....[116]....
        /*01fc*/ 	.word	0x050000f2


	//   ....[117]....
        /*0200*/ 	.word	0x050000f2


	//   ....[118]....
        /*0204*/ 	.word	0x050000f2


	//   ....[119]....
        /*0208*/ 	.word	0x050000f2


	//   ....[120]....
        /*020c*/ 	.word	0x050000f2


	//   ....[121]....
        /*0210*/ 	.word	0x050000f2


	//   ....[122]....
        /*0214*/ 	.word	0x050000f2


	//   ....[123]....
        /*0218*/ 	.word	0x050000f2


	//   ....[124]....
        /*021c*/ 	.word	0x050000f2


	//   ....[125]....
        /*0220*/ 	.word	0x050000f2


	//   ....[126]....
        /*0224*/ 	.word	0x050000f2


	//   ....[127]....
        /*0228*/ 	.word	0x050000f2


	//   ....[128]....
        /*022c*/ 	.word	0x050000f2


	//   ....[129]....
        /*0230*/ 	.word	0x050000f2


	//   ....[130]....
        /*0234*/ 	.word	0x050000f2


	//   ....[131]....
        /*0238*/ 	.word	0x050000f2


	//   ....[132]....
        /*023c*/ 	.word	0x050000f2


	//   ....[133]....
        /*0240*/ 	.word	0x050000f2


	//   ....[134]....
        /*0244*/ 	.word	0x050000f2


	//   ....[135]....
        /*0248*/ 	.word	0x050000f2


	//   ....[136]....
        /*024c*/ 	.word	0x050000f2


	//   ....[137]....
        /*0250*/ 	.word	0x050000f2


	//   ....[138]....
        /*0254*/ 	.word	0x050000f2


	//   ....[139]....
        /*0258*/ 	.word	0x050000f2


	//   ....[140]....
        /*025c*/ 	.word	0x050000f2


	//   ....[141]....
        /*0260*/ 	.word	0x050000f2


	//   ....[142]....
        /*0264*/ 	.word	0x050000f2


	//   ....[143]....
        /*0268*/ 	.word	0x050000f2


	//   ....[144]....
        /*026c*/ 	.word	0x050000f2


	//   ....[145]....
        /*0270*/ 	.word	0x050000f2


	//   ....[146]....
        /*0274*/ 	.word	0x050000f2


	//   ....[147]....
        /*0278*/ 	.word	0x050000f2


	//   ....[148]....
        /*027c*/ 	.word	0x050000f2


	//   ....[149]....
        /*0280*/ 	.word	0x050000f2


	//   ....[150]....
        /*0284*/ 	.word	0x050000f2


	//   ....[151]....
        /*0288*/ 	.word	0x050000f2


	//   ....[152]....
        /*028c*/ 	.word	0x050000f2


	//   ....[153]....
        /*0290*/ 	.word	0x050000f2


	//   ....[154]....
        /*0294*/ 	.word	0x050000f2


	//----- nvinfo : EIATTR_COOP_GROUP_INSTR_OFFSETS
	.align		4
.L_1551:
        /*0298*/ 	.byte	0x04, 0x28
        /*029a*/ 	.short	(.L_1553 - .L_1552)


	//   ....[0]....
.L_1552:
        /*029c*/ 	.word	0x00000d10


	//   ....[1]....
        /*02a0*/ 	.word	0x00000dc0


	//   ....[2]....
        /*02a4*/ 	.word	0x00000f80


	//   ....[3]....
        /*02a8*/ 	.word	0x00001110


	//   ....[4]....
        /*02ac*/ 	.word	0x00001b60


	//   ....[5]....
        /*02b0*/ 	.word	0x000023e0


	//   ....[6]....
        /*02b4*/ 	.word	0x00002710


	//   ....[7]....
        /*02b8*/ 	.word	0x00002fe0


	//   ....[8]....
        /*02bc*/ 	.word	0x00003a60


	//   ....[9]....
        /*02c0*/ 	.word	0x00005330


	//   ....[10]....
        /*02c4*/ 	.word	0x00005350


	//   ....[11]....
        /*02c8*/ 	.word	0x00005360


	//   ....[12]....
        /*02cc*/ 	.word	0x00005370


	//   ....[13]....
        /*02d0*/ 	.word	0x00005410


	//   ....[14]....
        /*02d4*/ 	.word	0x00005430


	//   ....[15]....
        /*02d8*/ 	.word	0x00005460


	//   ....[16]....
        /*02dc*/ 	.word	0x00005470


	//   ....[17]....
        /*02e0*/ 	.word	0x00005510


	//   ....[18]....
        /*02e4*/ 	.word	0x00005540


	//   ....[19]....
        /*02e8*/ 	.word	0x00005560


	//   ....[20]....
        /*02ec*/ 	.word	0x00005570


	//   ....[21]....
        /*02f0*/ 	.word	0x00005610


	//   ....[22]....
        /*02f4*/ 	.word	0x00005640


	//   ....[23]....
        /*02f8*/ 	.word	0x00005660


	//   ....[24]....
        /*02fc*/ 	.word	0x00005670


	//   ....[25]....
        /*0300*/ 	.word	0x00005720


	//   ....[26]....
        /*0304*/ 	.word	0x00005740


	//   ....[27]....
        /*0308*/ 	.word	0x00005750


	//   ....[28]....
        /*030c*/ 	.word	0x00005760


	//   ....[29]....
        /*0310*/ 	.word	0x000058d0


	//   ....[30]....
        /*0314*/ 	.word	0x000058e0


	//   ....[31]....
        /*0318*/ 	.word	0x000058f0


	//   ....[32]....
        /*031c*/ 	.word	0x00005900


	//   ....[33]....
        /*0320*/ 	.word	0x00005910


	//   ....[34]....
        /*0324*/ 	.word	0x00005920


	//   ....[35]....
        /*0328*/ 	.word	0x00005930


	//   ....[36]....
        /*032c*/ 	.word	0x00005940


	//   ....[37]....
        /*0330*/ 	.word	0x00006eb0


	//   ....[38]....
        /*0334*/ 	.word	0x00006ed0


	//   ....[39]....
        /*0338*/ 	.word	0x00006ee0


	//   ....[40]....
        /*033c*/ 	.word	0x00006ef0


	//   ....[41]....
        /*0340*/ 	.word	0x00007010


	//   ....[42]....
        /*0344*/ 	.word	0x00007020


	//   ....[43]....
        /*0348*/ 	.word	0x00007030


	//   ....[44]....
        /*034c*/ 	.word	0x00007040


	//   ....[45]....
        /*0350*/ 	.word	0x00007160


	//   ....[46]....
        /*0354*/ 	.word	0x00007170


	//   ....[47]....
        /*0358*/ 	.word	0x00007180


	//   ....[48]....
        /*035c*/ 	.word	0x00007190


	//   ....[49]....
        /*0360*/ 	.word	0x000072b0


	//   ....[50]....
        /*0364*/ 	.word	0x000072c0


	//   ....[51]....
        /*0368*/ 	.word	0x000072d0


	//   ....[52]....
        /*036c*/ 	.word	0x000072e0


	//   ....[53]....
        /*0370*/ 	.word	0x00007400


	//   ....[54]....
        /*0374*/ 	.word	0x00007410


	//   ....[55]....
        /*0378*/ 	.word	0x00007420


	//   ....[56]....
        /*037c*/ 	.word	0x00007430


	//   ....[57]....
        /*0380*/ 	.word	0x00007550


	//   ....[58]....
        /*0384*/ 	.word	0x00007560


	//   ....[59]....
        /*0388*/ 	.word	0x00007570


	//   ....[60]....
        /*038c*/ 	.word	0x00007580


	//   ....[61]....
        /*0390*/ 	.word	0x00007590


	//   ....[62]....
        /*0394*/ 	.word	0x000075a0


	//   ....[63]....
        /*0398*/ 	.word	0x000075b0


	//   ....[64]....
        /*039c*/ 	.word	0x000075e0


	//   ....[65]....
        /*03a0*/ 	.word	0x00007610


	//   ....[66]....
        /*03a4*/ 	.word	0x00007620


	//   ....[67]....
        /*03a8*/ 	.word	0x00007630


	//   ....[68]....
        /*03ac*/ 	.word	0x00007640


	//   ....[69]....
        /*03b0*/ 	.word	0x0000b890


	//   ....[70]....
        /*03b4*/ 	.word	0x0000b8d0


	//   ....[71]....
        /*03b8*/ 	.word	0x0000ba60


	//   ....[72]....
        /*03bc*/ 	.word	0x0000baa0


	//   ....[73]....
        /*03c0*/ 	.word	0x0000bba0


	//   ....[74]....
        /*03c4*/ 	.word	0x0000bbc0


	//   ....[75]....
        /*03c8*/ 	.word	0x0000bbf0


	//   ....[76]....
        /*03cc*/ 	.word	0x0000bc10


	//   ....[77]....
        /*03d0*/ 	.word	0x0000bc40


	//   ....[78]....
        /*03d4*/ 	.word	0x0000bc70


	//   ....[79]....
        /*03d8*/ 	.word	0x0000c150


	//   ....[80]....
        /*03dc*/ 	.word	0x0000c540


	//   ....[81]....
        /*03e0*/ 	.word	0x0000c5e0


	//   ....[82]....
        /*03e4*/ 	.word	0x0000c620


	//   ....[83]....
        /*03e8*/ 	.word	0x0000c680


	//   ....[84]....
        /*03ec*/ 	.word	0x0000c6e0


	//   ....[85]....
        /*03f0*/ 	.word	0x0000c710


	//   ....[86]....
        /*03f4*/ 	.word	0x0000c8b0


	//   ....[87]....
        /*03f8*/ 	.word	0x0000c8f0


	//   ....[88]....
        /*03fc*/ 	.word	0x0000c950


	//   ....[89]....
        /*0400*/ 	.word	0x0000c9b0


	//   ....[90]....
        /*0404*/ 	.word	0x0000c9d0


	//   ....[91]....
        /*0408*/ 	.word	0x0000cd90


	//   ....[92]....
        /*040c*/ 	.word	0x0000cde0


	//   ....[93]....
        /*0410*/ 	.word	0x0000ce30


	//   ....[94]....
        /*0414*/ 	.word	0x0000ce80


	//   ....[95]....
        /*0418*/ 	.word	0x0000cfa0


	//   ....[96]....
        /*041c*/ 	.word	0x0000cff0


	//   ....[97]....
        /*0420*/ 	.word	0x0000d040


	//   ....[98]....
        /*0424*/ 	.word	0x0000d090


	//   ....[99]....
        /*0428*/ 	.word	0x0000d1c0


	//   ....[100]....
        /*042c*/ 	.word	0x0000d210


	//   ....[101]....
        /*0430*/ 	.word	0x0000d260


	//   ....[102]....
        /*0434*/ 	.word	0x0000d2b0


	//   ....[103]....
        /*0438*/ 	.word	0x0000d3d0


	//   ....[104]....
        /*043c*/ 	.word	0x0000d420


	//   ....[105]....
        /*0440*/ 	.word	0x0000d470


	//   ....[106]....
        /*0444*/ 	.word	0x0000d4c0


	//   ....[107]....
        /*0448*/ 	.word	0x0000d5e0


	//   ....[108]....
        /*044c*/ 	.word	0x0000d630


	//   ....[109]....
        /*0450*/ 	.word	0x0000d680


	//   ....[110]....
        /*0454*/ 	.word	0x0000d6d0


	//   ....[111]....
        /*0458*/ 	.word	0x0000d760


	//   ....[112]....
        /*045c*/ 	.word	0x0000d800


	//   ....[113]....
        /*0460*/ 	.word	0x0000d8a0


	//   ....[114]....
        /*0464*/ 	.word	0x0000d940


	//   ....[115]....
        /*0468*/ 	.word	0x0000d9e0


	//   ....[116]....
        /*046c*/ 	.word	0x0000da90


	//   ....[117]....
        /*0470*/ 	.word	0x0000daf0


	//   ....[118]....
        /*0474*/ 	.word	0x0000db40


	//   ....[119]....
        /*0478*/ 	.word	0x0000db70


	//   ....[120]....
        /*047c*/ 	.word	0x0000dbd0


	//   ....[121]....
        /*0480*/ 	.word	0x0000dc20


	//   ....[122]....
        /*0484*/ 	.word	0x0000dc70


	//   ....[123]....
        /*0488*/ 	.word	0x0000dd00


	//   ....[124]....
        /*048c*/ 	.word	0x0000dd50


	//   ....[125]....
        /*0490*/ 	.word	0x0000dda0


	//   ....[126]....
        /*0494*/ 	.word	0x0000ddf0


	//   ....[127]....
        /*0498*/ 	.word	0x0000de80


	//   ....[128]....
        /*049c*/ 	.word	0x0000df10


	//   ....[129]....
        /*04a0*/ 	.word	0x0000df60


	//   ....[130]....
        /*04a4*/ 	.word	0x0000dfb0


	//   ....[131]....
        /*04a8*/ 	.word	0x0000e040


	//   ....[132]....
        /*04ac*/ 	.word	0x0000e0d0


	//   ....[133]....
        /*04b0*/ 	.word	0x0000e120


	//   ....[134]....
        /*04b4*/ 	.word	0x0000e170


	//   ....[135]....
        /*04b8*/ 	.word	0x0000e200


	//   ....[136]....
        /*04bc*/ 	.word	0x0000e290


	//   ....[137]....
        /*04c0*/ 	.word	0x0000e2e0


	//   ....[138]....
        /*04c4*/ 	.word	0x0000e330


	//   ....[139]....
        /*04c8*/ 	.word	0x0000e3c0


	//   ....[140]....
        /*04cc*/ 	.word	0x0000e450


	//   ....[141]....
        /*04d0*/ 	.word	0x0000e4a0


	//   ....[142]....
        /*04d4*/ 	.word	0x0000e4f0


	//   ....[143]....
        /*04d8*/ 	.word	0x0000e580


	//   ....[144]....
        /*04dc*/ 	.word	0x0000e630


	//   ....[145]....
        /*04e0*/ 	.word	0x0000e680


	//   ....[146]....
        /*04e4*/ 	.word	0x0000e710


	//   ....[147]....
        /*04e8*/ 	.word	0x0000e770


	//   ....[148]....
        /*04ec*/ 	.word	0x0000e7e0


	//   ....[149]....
        /*04f0*/ 	.word	0x0000e830


	//   ....[150]....
        /*04f4*/ 	.word	0x0000e880


	//   ....[151]....
        /*04f8*/ 	.word	0x0000e8d0


	//   ....[152]....
        /*04fc*/ 	.word	0x0000e920


	//   ....[153]....
        /*0500*/ 	.word	0x0000e970


	//   ....[154]....
        /*0504*/ 	.word	0x0000e9c0


	//----- nvinfo : EIATTR_EXIT_INSTR_OFFSETS
	.align		4
.L_1553:
        /*0508*/ 	.byte	0x04, 0x1c
        /*050a*/ 	.short	(.L_1555 - .L_1554)


	//   ....[0]....
.L_1554:
        /*050c*/ 	.word	0x0000cb40


	//   ....[1]....
        /*0510*/ 	.word	0x0000cd30


	//----- nvinfo : EIATTR_MAX_THREADS
	.align		4
.L_1555:
        /*0514*/ 	.byte	0x04, 0x05
        /*0516*/ 	.short	(.L_1557 - .L_1556)
.L_1556:
        /*0518*/ 	.word	0x00000080
        /*051c*/ 	.word	0x00000001
        /*0520*/ 	.word	0x00000001


	//----- nvinfo : EIATTR_CRS_STACK_SIZE
	.align		4
.L_1557:
        /*0524*/ 	.byte	0x04, 0x1e
        /*0526*/ 	.short	(.L_1559 - .L_1558)
.L_1558:
        /*0528*/ 	.word	0x00000000


	//----- nvinfo : EIATTR_CBANK_PARAM_SIZE
	.align		4
.L_1559:
        /*052c*/ 	.byte	0x03, 0x19
        /*052e*/ 	.short	0x01f0


	//----- nvinfo : EIATTR_PARAM_CBANK
	.align		4
        /*0530*/ 	.byte	0x04, 0x0a
        /*0532*/ 	.short	(.L_1561 - .L_1560)
	.align		4
.L_1560:
        /*0534*/ 	.word	index@(.nv.constant0._Z25selective_scan_bwd_kernelI32Selective_Scan_bwd_kernel_traitsILi128ELi16ELb1ELb1ELb1ELb0ELb1EN3c104HalfENS1_7complexIfEEEEv12SSMParamsBwd)
        /*0538*/ 	.short	0x0210
        /*053a*/ 	.short	0x01f0


	//----- nvinfo : EIATTR_SW_WAR
	.align		4
.L_1561:
        /*053c*/ 	.byte	0x04, 0x36
        /*053e*/ 	.short	(.L_1563 - .L_1562)
.L_1562:
        /*0540*/ 	.word	0x00000008
.L_1563:


//--------------------- .nv.info._Z25selective_scan_bwd_kernelI32Selective_Scan_bwd_kernel_traitsILi128ELi16ELb1ELb1ELb1ELb1ELb0EN3c104HalfENS1_7complexIfEEEEv12SSMParamsBwd --------------------------
	.section	.nv.info._Z25selective_scan_bwd_kernelI32Selective_Scan_bwd_kernel_traitsILi128ELi16ELb1ELb1ELb1ELb1ELb0EN3c104HalfENS1_7complexIfEEEEv12SSMParamsBwd,"",@"SHT_CUDA_INFO"
	.sectionflags	@""
	.align	4


	//----- nvinfo : EIATTR_CUDA_API_VERSION
	.align		4
        /*0000*/ 	.byte	0x04, 0x37
        /*0002*/ 	.short	(.L_1565 - .L_1564)
.L_1564:
        /*0004*/ 	.word	0x00000082


	//----- nvinfo : EIATTR_KPARAM_INFO
	.align		4
.L_1565:
        /*0008*/ 	.byte	0x04, 0x17
        /*000a*/ 	.short	(.L_1567 - .L_1566)
.L_1566:
        /*000c*/ 	.word	0x00000000
        /*0010*/ 	.short	0x0000
        /*0012*/ 	.short	0x0000
        /*0014*/ 	.byte	0x00, 0xf0, 0xc1, 0x07


	//----- nvinfo : EIATTR_SPARSE_MMA_MASK
	.align		4
.L_1567:
        /*0018*/ 	.byte	0x03, 0x50
        /*001a*/ 	.short	0x0000


	//----- nvinfo : EIATTR_MAXREG_COUNT
	.align		4
        /*001c*/ 	.byte	0x03, 0x1b
        /*001e*/ 	.short	0x00ff


	//----- nvinfo : EIATTR_NUM_BARRIERS
	.align		4
        /*0020*/ 	.byte	0x02, 0x4c
        /*0022*/ 	.byte	0x01
	.zero		1


	//----- nvinfo : EIATTR_MERCURY_ISA_VERSION
	.align		4
        /*0024*/ 	.byte	0x03, 0x5f
        /*0026*/ 	.short	0x0101


	//----- nvinfo : EIATTR_COOP_GROUP_MASK_REGIDS
	.align		4
        /*0028*/ 	.byte	0x04, 0x29
        /*002a*/ 	.short	(.L_1569 - .L_1568)


	//   ....[0]....
.L_1568:
        /*002c*/ 	.word	0xffffffff


	//   ....[1]....
        /*0030*/ 	.word	0xffffffff


	//   ....[2]....
        /*0034*/ 	.word	0xffffffff


	//   ....[3]....
        /*0038*/ 	.word	0xffffffff


	//   ....[4]....
        /*003c*/ 	.word	0xffffffff


	//   ....[5]....
        /*0040*/ 	.word	0xffffffff


	//   ....[6]....
        /*0044*/ 	.word	0xffffffff


	//   ....[7]....
        /*0048*/ 	.word	0xffffffff


	//   ....[8]....
        /*004c*/ 	.word	0xffffffff


	//   ....[9]....
        /*0050*/ 	.word	0xffffffff


	//   ....[10]....
        /*0054*/ 	.word	0xffffffff


	//   ....[11]....
        /*0058*/ 	.word	0xffffffff


	//   ....[12]....
        /*005c*/ 	.word	0xffffffff


	//   ....[13]....
        /*0060*/ 	.word	0xffffffff


	//   ....[14]....
        /*0064*/ 	.word	0xffffffff


	//   ....[15]....
        /*0068*/ 	.word	0xffffffff


	//   ....[16]....
        /*006c*/ 	.word	0xffffffff


	//   ....[17]....
        /*0070*/ 	.word	0xffffffff


	//   ....[18]....
        /*0074*/ 	.word	0xffffffff


	//   ....[19]....
        /*0078*/ 	.word	0xffffffff


	//   ....[20]....
        /*007c*/ 	.word	0xffffffff


	//   ....[21]....
        /*0080*/ 	.word	0xffffffff


	//   ....[22]....
        /*0084*/ 	.word	0xffffffff


	//   ....[23]....
        /*0088*/ 	.word	0xffffffff


	//   ....[24]....
        /*008c*/ 	.word	0xffffffff


	//   ....[25]....
        /*0090*/ 	.word	0xffffffff


	//   ....[26]....
        /*0094*/ 	.word	0xffffffff


	//   ....[27]....
        /*0098*/ 	.word	0xffffffff


	//   ....[28]....
        /*009c*/ 	.word	0xffffffff


	//   ....[29]....
        /*00a0*/ 	.word	0xffffffff


	//   ....[30]....
        /*00a4*/ 	.word	0xffffffff


	//   ....[31]....
        /*00a8*/ 	.word	0xffffffff


	//   ....[32]....
        /*00ac*/ 	.word	0xffffffff


	//   ....[33]....
        /*00b0*/ 	.word	0xffffffff


	//   ....[34]....
        /*00b4*/ 	.word	0xffffffff


	//   ....[35]....
        /*00b8*/ 	.word	0xffffffff


	//   ....[36]....
        /*00bc*/ 	.word	0xffffffff


	//   ....[37]....
        /*00c0*/ 	.word	0xffffffff


	//   ....[38]....
        /*00c4*/ 	.word	0xffffffff


	//   ....[39]....
        /*00c8*/ 	.word	0xffffffff


	//   ....[40]....
        /*00cc*/ 	.word	0xffffffff


	//   ....[41]....
        /*00d0*/ 	.word	0xffffffff


	//   ....[42]....
        /*00d4*/ 	.word	0xffffffff


	//   ....[43]....
        /*00d8*/ 	.word	0xffffffff


	//   ....[44]....
        /*00dc*/ 	.word	0xffffffff


	//   ....[45]....
        /*00e0*/ 	.word	0xffffffff


	//   ....[46]....
        /*00e4*/ 	.word	0xffffffff


	//   ....[47]....
        /*00e8*/ 	.word	0xffffffff


	//   ....[48]....
        /*00ec*/ 	.word	0xffffffff


	//   ....[49]....
        /*00f0*/ 	.word	0xffffffff


	//   ....[50]....
        /*00f4*/ 	.word	0xffffffff


	//   ....[51]....
        /*00f8*/ 	.word	0xffffffff


	//   ....[52]....
        /*00fc*/ 	.word	0xffffffff


	//   ....[53]....
        /*0100*/ 	.word	0xffffffff


	//   ....[54]....
        /*0104*/ 	.word	0xffffffff


	//   ....[55]....
        /*0108*/ 	.word	0xffffffff


	//   ....[56]....
        /*010c*/ 	.word	0xffffffff


	//   ....[57]....
        /*0110*/ 	.word	0xffffffff


	//   ....[58]....
        /*0114*/ 	.word	0xffffffff


	//   ....[59]....
        /*0118*/ 	.word	0xffffffff


	//   ....[60]....
        /*011c*/ 	.word	0xffffffff


	//   ....[61]....
        /*0120*/ 	.word	0xffffffff


	//   ....[62]....
        /*0124*/ 	.word	0xffffffff


	//   ....[63]....
        /*0128*/ 	.word	0xffffffff


	//   ....[64]....
        /*012c*/ 	.word	0xffffffff


	//   ....[65]....
        /*0130*/ 	.word	0xffffffff


	//   ....[66]....
        /*0134*/ 	.word	0xffffffff


	//   ....[67]....
        /*0138*/ 	.word	0xffffffff


	//   ....[68]....
        /*013c*/ 	.word	0xffffffff


	//   ....[69]....
        /*0140*/ 	.word	0xffffffff


	//   ....[70]....
        /*0144*/ 	.word	0xffffffff


	//   ....[71]....
        /*0148*/ 	.word	0xffffffff


	//   ....[72]....
        /*014c*/ 	.word	0xffffffff


	//   ....[73]....
        /*0150*/ 	.word	0xffffffff


	//   ....[74]....
        /*0154*/ 	.word	0xffffffff


	//   ....[75]....
        /*0158*/ 	.word	0xffffffff


	//   ....[76]....
        /*015c*/ 	.word	0xffffffff


	//   ....[77]....
        /*0160*/ 	.word	0xffffffff


	//   ....[78]....
        /*0164*/ 	.word	0xffffffff


	//   ....[79]....
        /*0168*/ 	.word	0xffffffff


	//   ....[80]....
        /*016c*/ 	.word	0xffffffff


	//   ....[81]....
        /*0170*/ 	.word	0xffffffff


	//   ....[82]....
        /*0174*/ 	.word	0xffffffff


	//   ....[83]....
        /*0178*/ 	.word	0xffffffff


	//   ....[84]....
        /*017c*/ 	.word	0xffffffff


	//   ....[85]....
        /*0180*/ 	.word	0xffffffff


	//   ....[86]....
        /*0184*/ 	.word	0xffffffff


	//   ....[87]....
        /*0188*/ 	.word	0xffffffff


	//   ....[88]....
        /*018c*/ 	.word	0x05000053


	//   ....[89]....
        /*0190*/ 	.word	0x05000053


	//   ....[90]....
        /*0194*/ 	.word	0x05000053


	//   ....[91]....
        /*0198*/ 	.word	0x05000053


	//   ....[92]....
        /*019c*/ 	.word	0x05000053


	//   ....[93]....
        /*01a0*/ 	.word	0x05000053


	//   ....[94]....
        /*01a4*/ 	.word	0x05000053


	//   ....[95]....
        /*01a8*/ 	.word	0x05000053


	//   ....[96]....
        /*01ac*/ 	.word	0x05000053


	//   ....[97]....
        /*01b0*/ 	.word	0x05000053


	//   ....[98]....
        /*01b4*/ 	.word	0x05000053


	//   ....[99]....
        /*01b8*/ 	.word	0x05000053


	//   ....[100]....
        /*01bc*/ 	.word	0x05000053


	//   ....[101]....
        /*01c0*/ 	.word	0x05000053


	//   ....[102]....
        /*01c4*/ 	.word	0x05000053


	//   ....[103]....
        /*01c8*/ 	.word	0x05000053


	//   ....[104]....
        /*01cc*/ 	.word	0x05000053


	//   ....[105]....
        /*01d0*/ 	.word	0x05000053


	//   ....[106]....
        /*01d4*/ 	.word	0x05000053


	//   ....[107]....
        /*01d8*/ 	.word	0x05000053


	//   ....[108]....
        /*01dc*/ 	.word	0x05000053


	//   ....[109]....
        /*01e0*/ 	.word	0x05000053


	//   ....[110]....
        /*01e4*/ 	.word	0x05000053


	//   ....[111]....
        /*01e8*/ 	.word	0x05000053


	//   ....[112]....
        /*01ec*/ 	.word	0x05000053


	//   ....[113]....
        /*01f0*/ 	.word	0x05000053


	//   ....[114]....
        /*01f4*/ 	.word	0x05000053


	//   ....[115]....
        /*01f8*/ 	.word	0x05000053


	//   ....[116]....
        /*01fc*/ 	.word	0x05000053


	//   ....[117]....
        /*0200*/ 	.word	0x05000053


	//   ....[118]....
        /*0204*/ 	.word	0x05000053


	//   ....[119]....
        /*0208*/ 	.word	0x05000053


	//   ....[120]....
        /*020c*/ 	.word	0x05000053


	//   ....[121]....
        /*0210*/ 	.word	0x05000053


	//   ....[122]....
        /*0214*/ 	.word	0x05000053


	//   ....[123]....
        /*0218*/ 	.word	0x05000053


	//   ....[124]....
        /*021c*/ 	.word	0x05000053


	//   ....[125]....
        /*0220*/ 	.word	0x05000053


	//   ....[126]....
        /*0224*/ 	.word	0x05000053


	//   ....[127]....
        /*0228*/ 	.word	0x05000053


	//   ....[128]....
        /*022c*/ 	.word	0x05000053


	//   ....[129]....
        /*0230*/ 	.word	0x05000053


	//   ....[130]....
        /*0234*/ 	.word	0x05000053


	//   ....[131]....
        /*0238*/ 	.word	0x05000053


	//   ....[132]....
        /*023c*/ 	.word	0x05000053


	//   ....[133]....
        /*0240*/ 	.word	0x05000053


	//   ....[134]....
        /*0244*/ 	.word	0x05000053


	//   ....[135]....
        /*0248*/ 	.word	0x05000053


	//   ....[136]....
        /*024c*/ 	.word	0x05000053


	//   ....[137]....
        /*0250*/ 	.word	0x05000053


	//   ....[138]....
        /*0254*/ 	.word	0x05000053


	//   ....[139]....
        /*0258*/ 	.word	0x05000053


	//   ....[140]....
        /*025c*/ 	.word	0x05000053


	//   ....[141]....
        /*0260*/ 	.word	0x05000053


	//   ....[142]....
        /*0264*/ 	.word	0x05000053


	//   ....[143]....
        /*0268*/ 	.word	0x05000053


	//   ....[144]....
        /*026c*/ 	.word	0x05000053


	//   ....[145]....
        /*0270*/ 	.word	0x05000053


	//   ....[146]....
        /*0274*/ 	.word	0x05000053


	//   ....[147]....
        /*0278*/ 	.word	0x05000053


	//   ....[148]....
        /*027c*/ 	.word	0x05000053


	//   ....[149]....
        /*0280*/ 	.word	0x05000053


	//   ....[150]....
        /*0284*/ 	.word	0x05000053


	//   ....[151]....
        /*0288*/ 	.word	0x05000053


	//----- nvinfo : EIATTR_COOP_GROUP_INSTR_OFFSETS
	.align		4
.L_1569:
        /*028c*/ 	.byte	0x04, 0x28
        /*028e*/ 	.short	(.L_1571 - .L_1570)


	//   ....[0]....
.L_1570:
        /*0290*/ 	.word	0x00000ca0


	//   ....[1]....
        /*0294*/ 	.word	0x00000d50


	//   ....[2]....
        /*0298*/ 	.word	0x00000fb0


	//   ....[3]....
        /*029c*/ 	.word	0x00003d40


	//   ....[4]....
        /*02a0*/ 	.word	0x000047a0


	//   ....[5]....
        /*02a4*/ 	.word	0x00006080


	//   ....[6]....
        /*02a8*/ 	.word	0x000060a0


	//   ....[7]....
        /*02ac*/ 	.word	0x000060b0


	//   ....[8]....
        /*02b0*/ 	.word	0x000060c0


	//   ....[9]....
        /*02b4*/ 	.word	0x00006160


	//   ....[10]....
        /*02b8*/ 	.word	0x00006180


	//   ....[11]....
        /*02bc*/ 	.word	0x000061b0


	//   ....[12]....
        /*02c0*/ 	.word	0x000061c0


	//   ....[13]....
        /*02c4*/ 	.word	0x00006260


	//   ....[14]....
        /*02c8*/ 	.word	0x00006290


	//   ....[15]....
        /*02cc*/ 	.word	0x000062b0


	//   ....[16]....
        /*02d0*/ 	.word	0x000062c0


	//   ....[17]....
        /*02d4*/ 	.word	0x00006360


	//   ....[18]....
        /*02d8*/ 	.word	0x00006390


	//   ....[19]....
        /*02dc*/ 	.word	0x000063b0


	//   ....[20]....
        /*02e0*/ 	.word	0x000063c0


	//   ....[21]....
        /*02e4*/ 	.word	0x00006470


	//   ....[22]....
        /*02e8*/ 	.word	0x00006490


	//   ....[23]....
        /*02ec*/ 	.word	0x000064a0


	//   ....[24]....
        /*02f0*/ 	.word	0x000064b0


	//   ....[25]....
        /*02f4*/ 	.word	0x00006620


	//   ....[26]....
        /*02f8*/ 	.word	0x00006630


	//   ....[27]....
        /*02fc*/ 	.word	0x00006640


	//   ....[28]....
        /*0300*/ 	.word	0x00006650


	//   ....[29]....
        /*0304*/ 	.word	0x00006660


	//   ....[30]....
        /*0308*/ 	.word	0x00006670


	//   ....[31]....
        /*030c*/ 	.word	0x00006680


	//   ....[32]....
        /*0310*/ 	.word	0x00006690


	//   ....[33]....
        /*0314*/ 	.word	0x00007c00


	//   ....[34]....
        /*0318*/ 	.word	0x00007c10


	//   ....[35]....
        /*031c*/ 	.word	0x00007c20


	//   ....[36]....
        /*0320*/ 	.word	0x00007c30


	//   ....[37]....
        /*0324*/ 	.word	0x00007d50


	//   ....[38]....
        /*0328*/ 	.word	0x00007d60


	//   ....[39]....
        /*032c*/ 	.word	0x00007d70


	//   ....[40]....
        /*0330*/ 	.word	0x00007d80


	//   ....[41]....
        /*0334*/ 	.word	0x00007ea0


	//   ....[42]....
        /*0338*/ 	.word	0x00007eb0


	//   ....[43]....
        /*033c*/ 	.word	0x00007ec0


	//   ....[44]....
        /*0340*/ 	.word	0x00007ed0


	//   ....[45]....
        /*0344*/ 	.word	0x00007ff0


	//   ....[46]....
        /*0348*/ 	.word	0x00008000


	//   ....[47]....
        /*034c*/ 	.word	0x00008010


	//   ....[48]....
        /*0350*/ 	.word	0x00008020


	//   ....[49]....
        /*0354*/ 	.word	0x00008140


	//   ....[50]....
        /*0358*/ 	.word	0x00008150


	//   ....[51]....
        /*035c*/ 	.word	0x00008160


	//   ....[52]....
        /*0360*/ 	.word	0x00008170


	//   ....[53]....
        /*0364*/ 	.word	0x00008290


	//   ....[54]....
        /*0368*/ 	.word	0x000082a0


	//   ....[55]....
        /*036c*/ 	.word	0x000082b0


	//   ....[56]....
        /*0370*/ 	.word	0x000082c0


	//   ....[57]....
        /*0374*/ 	.word	0x000082d0


	//   ....[58]....
        /*0378*/ 	.word	0x000082e0


	//   ....[59]....
        /*037c*/ 	.word	0x000082f0


	//   ....[60]....
        /*0380*/ 	.word	0x00008320


	//   ....[61]....
        /*0384*/ 	.word	0x00008350


	//   ....[62]....
        /*0388*/ 	.word	0x00008360


	//   ....[63]....
        /*038c*/ 	.word	0x00008370


	//   ....[64]....
        /*0390*/ 	.word	0x00008380


	//   ....[65]....
        /*0394*/ 	.word	0x0000c5e0


	//   ....[66]....
        /*0398*/ 	.word	0x0000c620


	//   ....[67]....
        /*039c*/ 	.word	0x0000c7b0


	//   ....[68]....
        /*03a0*/ 	.word	0x0000c7f0


	//   ....[69]....
        /*03a4*/ 	.word	0x0000c8f0


	//   ....[70]....
        /*03a8*/ 	.word	0x0000c910


	//   ....[71]....
        /*03ac*/ 	.word	0x0000c940


	//   ....[72]....
        /*03b0*/ 	.word	0x0000c960


	//   ....[73]....
        /*03b4*/ 	.word	0x0000c990


	//   ....[74]....
        /*03b8*/ 	.word	0x0000c9c0


	//   ....[75]....
        /*03bc*/ 	.word	0x0000cf60


	//   ....[76]....
        /*03c0*/ 	.word	0x0000d6b0


	//   ....[77]....
        /*03c4*/ 	.word	0x0000db00


	//   ....[78]....
        /*03c8*/ 	.word	0x0000dc30


	//   ....[79]....
        /*03cc*/ 	.word	0x0000dc70


	//   ....[80]....
        /*03d0*/ 	.word	0x0000dcd0


	//   ....[81]....
        /*03d4*/ 	.word	0x0000dd30


	//   ....[82]....
        /*03d8*/ 	.word	0x0000dd60


	//   ....[83]....
        /*03dc*/ 	.word	0x0000df00


	//   ....[84]....
        /*03e0*/ 	.word	0x0000df40


	//   ....[85]....
        /*03e4*/ 	.word	0x0000dfb0


	//   ....[86]....
        /*03e8*/ 	.word	0x0000e000


	//   ....[87]....
        /*03ec*/ 	.word	0x0000e020


	//   ....[88]....
        /*03f0*/ 	.word	0x0000e3e0


	//   ....[89]....
        /*03f4*/ 	.word	0x0000e430


	//   ....[90]....
        /*03f8*/ 	.word	0x0000e480


	//   ....[91]....
        /*03fc*/ 	.word	0x0000e4d0


	//   ....[92]....
        /*0400*/ 	.word	0x0000e5f0


	//   ....[93]....
        /*0404*/ 	.word	0x0000e640


	//   ....[94]....
        /*0408*/ 	.word	0x0000e690


	//   ....[95]....
        /*040c*/ 	.word	0x0000e6e0


	//   ....[96]....
        /*0410*/ 	.word	0x0000e810


	//   ....[97]....
        /*0414*/ 	.word	0x0000e860


	//   ....[98]....
        /*0418*/ 	.word	0x0000e8b0


	//   ....[99]....
        /*041c*/ 	.word	0x0000e900


	//   ....[100]....
        /*0420*/ 	.word	0x0000ea20


	//   ....[101]....
        /*0424*/ 	.word	0x0000ea70


	//   ....[102]....
        /*0428*/ 	.word	0x0000eac0


	//   ....[103]....
        /*042c*/ 	.word	0x0000eb10


	//   ....[104]....
        /*0430*/ 	.word	0x0000ec30


	//   ....[105]....
        /*0434*/ 	.word	0x0000ec80


	//   ....[106]....
        /*0438*/ 	.word	0x0000ecd0


	//   ....[107]....
        /*043c*/ 	.word	0x0000ed20


	//   ....[108]....
        /*0440*/ 	.word	0x0000edb0


	//   ....[109]....
        /*0444*/ 	.word	0x0000ee50


	//   ....[110]....
        /*0448*/ 	.word	0x0000eef0


	//   ....[111]....
        /*044c*/ 	.word	0x0000ef90


	//   ....[112]....
        /*0450*/ 	.word	0x0000f030


	//   ....[113]....
        /*0454*/ 	.word	0x0000f0e0


	//   ....[114]....
        /*0458*/ 	.word	0x0000f130


	//   ....[115]....
        /*045c*/ 	.word	0x0000f180


	//   ....[116]....
        /*0460*/ 	.word	0x0000f1d0


	//   ....[117]....
        /*0464*/ 	.word	0x0000f220


	//   ....[118]....
        /*0468*/ 	.word	0x0000f270


	//   ....[119]....
        /*046c*/ 	.word	0x0000f2c0


	//   ....[120]....
        /*0470*/ 	.word	0x0000f350


	//   ....[121]....
        /*0474*/ 	.word	0x0000f3a0


	//   ....[122]....
        /*0478*/ 	.word	0x0000f3f0


	//   ....[123]....
        /*047c*/ 	.word	0x0000f440


	//   ....[124]....
        /*0480*/ 	.word	0x0000f4d0


	//   ....[125]....
        /*0484*/ 	.word	0x0000f560


	//   ....[126]....
        /*0488*/ 	.word	0x0000f5b0


	//   ....[127]....
        /*048c*/ 	.word	0x0000f600


	//   ....[128]....
        /*0490*/ 	.word	0x0000f690


	//   ....[129]....
        /*0494*/ 	.word	0x0000f720


	//   ....[130]....
        /*0498*/ 	.word	0x0000f770


	//   ....[131]....
        /*049c*/ 	.word	0x0000f7c0


	//   ....[132]....
        /*04a0*/ 	.word	0x0000f850


	//   ....[133]....
        /*04a4*/ 	.word	0x0000f8e0


	//   ....[134]....
        /*04a8*/ 	.word	0x0000f930


	//   ....[135]....
        /*04ac*/ 	.word	0x0000f980


	//   ....[136]....
        /*04b0*/ 	.word	0x0000fa10


	//   ....[137]....
        /*04b4*/ 	.word	0x0000faa0


	//   ....[138]....
        /*04b8*/ 	.word	0x0000faf0


	//   ....[139]....
        /*04bc*/ 	.word	0x0000fb40


	//   ....[140]....
        /*04c0*/ 	.word	0x0000fbd0


	//   ....[141]....
        /*04c4*/ 	.word	0x0000fc70


	//   ....[142]....
        /*04c8*/ 	.word	0x0000fcd0


	//   ....[143]....
        /*04cc*/ 	.word	0x0000fd80


	//   ....[144]....
        /*04d0*/ 	.word	0x0000fde0


	//   ....[145]....
        /*04d4*/ 	.word	0x0000fe30


	//   ....[146]....
        /*04d8*/ 	.word	0x0000fe80


	//   ....[147]....
        /*04dc*/ 	.word	0x0000fed0


	//   ....[148]....
        /*04e0*/ 	.word	0x0000ff20


	//   ....[149]....
        /*04e4*/ 	.word	0x0000ff70


	//   ....[150]....
        /*04e8*/ 	.word	0x0000ffc0


	//   ....[151]....
        /*04ec*/ 	.word	0x00010010


	//----- nvinfo : EIATTR_EXIT_INSTR_OFFSETS
	.align		4
.L_1571:
        /*04f0*/ 	.byte	0x04, 0x1c
        /*04f2*/ 	.short	(.L_1573 - .L_1572)


	//   ....[0]....
.L_1572:
        /*04f4*/ 	.word	0x0000e190


	//   ....[1]....
        /*04f8*/ 	.word	0x0000e380


	//----- nvinfo : EIATTR_MAX_THREADS
	.align		4
.L_1573:
        /*04fc*/ 	.byte	0x04, 0x05
        /*04fe*/ 	.short	(.L_1575 - .L_1574)
.L_1574:
        /*0500*/ 	.word	0x00000080
        /*0504*/ 	.word	0x00000001
        /*0508*/ 	.word	0x00000001


	//----- nvinfo : EIATTR_CRS_STACK_SIZE
	.align		4
.L_1575:
        /*050c*/ 	.byte	0x04, 0x1e
        /*050e*/ 	.short	(.L_1577 - .L_1576)
.L_1576:
        /*0510*/ 	.word	0x00000000


	//----- nvinfo : EIATTR_CBANK_PARAM_SIZE
	.align		4
.L_1577:
        /*0514*/ 	.byte	0x03, 0x19
        /*0516*/ 	.short	0x01f0


	//----- nvinfo : EIATTR_PARAM_CBANK
	.align		4
        /*0518*/ 	.byte	0x04, 0x0a
        /*051a*/ 	.short	(.L_1579 - .L_1578)
	.align		4
.L_1578:
        /*051c*/ 	.word	index@(.nv.constant0._Z25selective_scan_bwd_kernelI32Selective_Scan_bwd_kernel_traitsILi128ELi16ELb1ELb1ELb1ELb1ELb0EN3c104HalfENS1_7complexIfEEEEv12SSMParamsBwd)
        /*0520*/ 	.short	0x0210
        /*0522*/ 	.short	0x01f0


	//----- nvinfo : EIATTR_SW_WAR
	.align		4
.L_1579:
        /*0524*/ 	.byte	0x04, 0x36
        /*0526*/ 	.short	(.L_1581 - .L_1580)
.L_1580:
        /*0528*/ 	.word	0x00000008
.L_1581:


//--------------------- .nv.info._Z25selective_scan_bwd_kernelI32Selective_Scan_bwd_kernel_traitsILi128ELi16ELb1ELb1ELb1ELb1ELb1EN3c104HalfENS1_7complexIfEEEEv12SSMParamsBwd --------------------------
	.section	.nv.info._Z25selective_scan_bwd_kernelI32Selective_Scan_bwd_kernel_traitsILi128ELi16ELb1ELb1ELb1ELb1ELb1EN3c104HalfENS1_7complexIfEEEEv12SSMParamsBwd,"",@"SHT_CUDA_INFO"
	.sectionflags	@""
	.align	4


	//----- nvinfo : EIATTR_CUDA_API_VERSION
	.align		4
        /*0000*/ 	.byte	0x04, 0x37
        /*0002*/ 	.short	(.L_1583 - .L_1582)
.L_1582:
        /*0004*/ 	.word	0x00000082


	//----- nvinfo : EIATTR_KPARAM_INFO
	.align		4
.L_1583:
        /*0008*/ 	.byte	0x04, 0x17
        /*000a*/ 	.short	(.L_1585 - .L_1584)
.L_1584:
        /*000c*/ 	.word	0x00000000
        /*0010*/ 	.short	0x0000
        /*0012*/ 	.short	0x0000
        /*0014*/ 	.byte	0x00, 0xf0, 0xc1, 0x07


	//----- nvinfo : EIATTR_SPARSE_MMA_MASK
	.align		4
.L_1585:
        /*0018*/ 	.byte	0x03, 0x50
        /*001a*/ 	.short	0x0000


	//----- nvinfo : EIATTR_MAXREG_COUNT
	.align		4
        /*001c*/ 	.byte	0x03, 0x1b
        /*001e*/ 	.short	0x00ff


	//----- nvinfo : EIATTR_NUM_BARRIERS
	.align		4
        /*0020*/ 	.byte	0x02, 0x4c
        /*0022*/ 	.byte	0x01
	.zero		1


	//----- nvinfo : EIATTR_MERCURY_ISA_VERSION
	.align		4
        /*0024*/ 	.byte	0x03, 0x5f
        /*0026*/ 	.short	0x0101


	//----- nvinfo : EIATTR_COOP_GROUP_MASK_REGIDS
	.align		4
        /*0028*/ 	.byte	0x04, 0x29
        /*002a*/ 	.short	(.L_1587 - .L_1586)


	//   ....[0]....
.L_1586:
        /*002c*/ 	.word	0xffffffff


	//   ....[1]....
        /*0030*/ 	.word	0xffffffff


	//   ....[2]....
        /*0034*/ 	.word	0xffffffff


	//   ....[3]....
        /*0038*/ 	.word	0xffffffff


	//   ....[4]....
        /*003c*/ 	.word	0xffffffff


	//   ....[5]....
        /*0040*/ 	.word	0xffffffff


	//   ....[6]....
        /*0044*/ 	.word	0xffffffff


	//   ....[7]....
        /*0048*/ 	.word	0xffffffff


	//   ....[8]....
        /*004c*/ 	.word	0xffffffff


	//   ....[9]....
        /*0050*/ 	.word	0xffffffff


	//   ....[10]....
        /*0054*/ 	.word	0xffffffff


	//   ....[11]....
        /*0058*/ 	.word	0xffffffff


	//   ....[12]....
        /*005c*/ 	.word	0xffffffff


	//   ....[13]....
        /*0060*/ 	.word	0xffffffff


	//   ....[14]....
        /*0064*/ 	.word	0xffffffff


	//   ....[15]....
        /*0068*/ 	.word	0xffffffff


	//   ....[16]....
        /*006c*/ 	.word	0xffffffff


	//   ....[17]....
        /*0070*/ 	.word	0xffffffff


	//   ....[18]....
        /*0074*/ 	.word	0xffffffff


	//   ....[19]....
        /*0078*/ 	.word	0xffffffff


	//   ....[20]....
        /*007c*/ 	.word	0xffffffff


	//   ....[21]....
        /*0080*/ 	.word	0xffffffff


	//   ....[22]....
        /*0084*/ 	.word	0xffffffff


	//   ....[23]....
        /*0088*/ 	.word	0xffffffff


	//   ....[24]....
        /*008c*/ 	.word	0xffffffff


	//   ....[25]....
        /*0090*/ 	.word	0xffffffff


	//   ....[26]....
        /*0094*/ 	.word	0xffffffff


	//   ....[27]....
        /*0098*/ 	.word	0xffffffff


	//   ....[28]....
        /*009c*/ 	.word	0xffffffff


	//   ....[29]....
        /*00a0*/ 	.word	0xffffffff


	//   ....[30]....
        /*00a4*/ 	.word	0xffffffff


	//   ....[31]....
        /*00a8*/ 	.word	0xffffffff


	//   ....[32]....
        /*00ac*/ 	.word	0xffffffff


	//   ....[33]....
        /*00b0*/ 	.word	0xffffffff


	//   ....[34]....
        /*00b4*/ 	.word	0xffffffff


	//   ....[35]....
        /*00b8*/ 	.word	0xffffffff


	//   ....[36]....
        /*00bc*/ 	.word	0xffffffff


	//   ....[37]....
        /*00c0*/ 	.word	0xffffffff


	//   ....[38]....
        /*00c4*/ 	.word	0xffffffff


	//   ....[39]....
        /*00c8*/ 	.word	0xffffffff


	//   ....[40]....
        /*00cc*/ 	.word	0xffffffff


	//   ....[41]....
        /*00d0*/ 	.word	0xffffffff


	//   ....[42]....
        /*00d4*/ 	.word	0xffffffff


	//   ....[43]....
        /*00d8*/ 	.word	0xffffffff


	//   ....[44]....
        /*00dc*/ 	.word	0xffffffff


	//   ....[45]....
        /*00e0*/ 	.word	0xffffffff


	//   ....[46]....
        /*00e4*/ 	.word	0xffffffff


	//   ....[47]....
        /*00e8*/ 	.word	0xffffffff


	//   ....[48]....
        /*00ec*/ 	.word	0xffffffff


	//   ....[49]....
        /*00f0*/ 	.word	0xffffffff


	//   ....[50]....
        /*00f4*/ 	.word	0xffffffff


	//   ....[51]....
        /*00f8*/ 	.word	0xffffffff


	//   ....[52]....
        /*00fc*/ 	.word	0xffffffff


	//   ....[53]....
        /*0100*/ 	.word	0xffffffff


	//   ....[54]....
        /*0104*/ 	.word	0xffffffff


	//   ....[55]....
        /*0108*/ 	.word	0xffffffff


	//   ....[56]....
        /*010c*/ 	.word	0xffffffff


	//   ....[57]....
        /*0110*/ 	.word	0xffffffff


	//   ....[58]....
        /*0114*/ 	.word	0xffffffff


	//   ....[59]....
        /*0118*/ 	.word	0xffffffff


	//   ....[60]....
        /*011c*/ 	.word	0xffffffff


	//   ....[61]....
        /*0120*/ 	.word	0xffffffff


	//   ....[62]....
        /*0124*/ 	.word	0xffffffff


	//   ....[63]....
        /*0128*/ 	.word	0xffffffff


	//   ....[64]....
        /*012c*/ 	.word	0xffffffff


	//   ....[65]....
        /*0130*/ 	.word	0xffffffff


	//   ....[66]....
        /*0134*/ 	.word	0xffffffff


	//   ....[67]....
        /*0138*/ 	.word	0xffffffff


	//   ....[68]....
        /*013c*/ 	.word	0xffffffff


	//   ....[69]....
        /*0140*/ 	.word	0xffffffff


	//   ....[70]....
        /*0144*/ 	.word	0xffffffff


	//   ....[71]....
        /*0148*/ 	.word	0xffffffff


	//   ....[72]....
        /*014c*/ 	.word	0xffffffff


	//   ....[73]....
        /*0150*/ 	.word	0xffffffff


	//   ....[74]....
        /*0154*/ 	.word	0xffffffff


	//   ....[75]....
        /*0158*/ 	.word	0xffffffff


	//   ....[76]....
        /*015c*/ 	.word	0xffffffff


	//   ....[77]....
        /*0160*/ 	.word	0xffffffff


	//   ....[78]....
        /*0164*/ 	.word	0xffffffff


	//   ....[79]....
        /*0168*/ 	.word	0xffffffff


	//   ....[80]....
        /*016c*/ 	.word	0xffffffff


	//   ....[81]....
        /*0170*/ 	.word	0xffffffff


	//   ....[82]....
        /*0174*/ 	.word	0xffffffff


	//   ....[83]....
        /*0178*/ 	.word	0xffffffff


	//   ....[84]....
        /*017c*/ 	.word	0xffffffff


	//   ....[85]....
        /*0180*/ 	.word	0xffffffff


	//   ....[86]....
        /*0184*/ 	.word	0xffffffff


	//   ....[87]....
        /*0188*/ 	.word	0xffffffff


	//   ....[88]....
        /*018c*/ 	.word	0xffffffff


	//   ....[89]....
        /*0190*/ 	.word	0xffffffff


	//   ....[90]....
        /*0194*/ 	.word	0xffffffff


	//   ....[91]....
        /*0198*/ 	.word	0xffffffff


	//   ....[92]....
        /*019c*/ 	.word	0x050000f2


	//   ....[93]....
        /*01a0*/ 	.word	0x050000f2


	//   ....[94]....
        /*01a4*/ 	.word	0x050000f2


	//   ....[95]....
        /*01a8*/ 	.word	0x050000f2


	//   ....[96]....
        /*01ac*/ 	.word	0x050000f2


	//   ....[97]....
        /*01b0*/ 	.word	0x050000f2


	//   ....[98]....
        /*01b4*/ 	.word	0x050000f2


	//   ....[99]....
        /*01b8*/ 	.word	0x050000f2


	//   ....[100]....
        /*01bc*/ 	.word	0x050000f2


	//   ....[101]....
        /*01c0*/ 	.word	0x050000f2


	//   ....[102]....
        /*01c4*/ 	.word	0x050000f2


	//   ....[103]....
        /*01c8*/ 	.word	0x050000f2


	//   ....[104]....
        /*01cc*/ 	.word	0x050000f2


	//   ....[105]....
        /*01d0*/ 	.word	0x050000f2


	//   ....[106]....
        /*01d4*/ 	.word	0x050000f2


	//   ....[107]....
        /*01d8*/ 	.word	0x050000f2


	//   ....[108]....
        /*01dc*/ 	.word	0x050000f2


	//   ....[109]....
        /*01e0*/ 	.word	0x050000f2


	//   ....[110]....
        /*01e4*/ 	.word	0x050000f2


	//   ....[111]....
        /*01e8*/ 	.word	0x050000f2


	//   ....[112]....
        /*01ec*/ 	.word	0x050000f2


	//   ....[113]....
        /*01f0*/ 	.word	0x050000f2


	//   ....[114]....
        /*01f4*/ 	.word	0x050000f2


	//   ....[115]....
        /*01f8*/ 	.word	0x050000f2


	//   ....[116]....
        /*01fc*/ 	.word	0x050000f2


	//   ....[117]....
        /*0200*/ 	.word	0x050000f2


	//   ....[118]....
        /*0204*/ 	.word	0x050000f2


	//   ....[119]....
        /*0208*/ 	.word	0x050000f2


	//   ....[120]....
        /*020c*/ 	.word	0x050000f2


	//   ....[121]....
        /*0210*/ 	.word	0x050000f2


	//   ....[122]....
        /*0214*/ 	.word	0x050000f2


	//   ....[123]....
        /*0218*/ 	.word	0x050000f2


	//   ....[124]....
        /*021c*/ 	.word	0x050000f2


	//   ....[125]....
        /*0220*/ 	.word	0x050000f2


	//   ....[126]....
        /*0224*/ 	.word	0x050000f2


	//   ....[127]....
        /*0228*/ 	.word	0x050000f2


	//   ....[128]....
        /*022c*/ 	.word	0x050000f2


	//   ....[129]....
        /*0230*/ 	.word	0x050000f2


	//   ....[130]....
        /*0234*/ 	.word	0x050000f2


	//   ....[131]....
        /*0238*/ 	.word	0x050000f2


	//   ....[132]....
        /*023c*/ 	.word	0x050000f2


	//   ....[133]....
        /*0240*/ 	.word	0x050000f2


	//   ....[134]....
        /*0244*/ 	.word	0x050000f2


	//   ....[135]....
        /*0248*/ 	.word	0x050000f2


	//   ....[136]....
        /*024c*/ 	.word	0x050000f2


	//   ....[137]....
        /*0250*/ 	.word	0x050000f2


	//   ....[138]....
        /*0254*/ 	.word	0x050000f2


	//   ....[139]....
        /*0258*/ 	.word	0x050000f2


	//   ....[140]....
        /*025c*/ 	.word	0x050000f2


	//   ....[141]....
        /*0260*/ 	.word	0x050000f2


	//   ....[142]....
        /*0264*/ 	.word	0x050000f2


	//   ....[143]....
        /*0268*/ 	.word	0x050000f2


	//   ....[144]....
        /*026c*/ 	.word	0x050000f2


	//   ....[145]....
        /*0270*/ 	.word	0x050000f2


	//   ....[146]....
        /*0274*/ 	.word	0x050000f2


	//   ....[147]....
        /*0278*/ 	.word	0x050000f2


	//   ....[148]....
        /*027c*/ 	.word	0x050000f2


	//   ....[149]....
        /*0280*/ 	.word	0x050000f2


	//   ....[150]....
        /*0284*/ 	.word	0x050000f2


	//   ....[151]....
        /*0288*/ 	.word	0x050000f2


	//   ....[152]....
        /*028c*/ 	.word	0x050000f2


	//   ....[153]....
        /*0290*/ 	.word	0x050000f2


	//   ....[154]....
        /*0294*/ 	.word	0x050000f2


	//   ....[155]....
        /*0298*/ 	.word	0x050000f2


	//----- nvinfo : EIATTR_COOP_GROUP_INSTR_OFFSETS
	.align		4
.L_1587:
        /*029c*/ 	.byte	0x04, 0x28
        /*029e*/ 	.short	(.L_1589 - .L_1588)


	//   ....[0]....
.L_1588:
        /*02a0*/ 	.word	0x00000cc0


	//   ....[1]....
        /*02a4*/ 	.word	0x00000d70


	//   ....[2]....
        /*02a8*/ 	.word	0x00000f80


	//   ....[3]....
        /*02ac*/ 	.word	0x000035e0


	//   ....[4]....
        /*02b0*/ 	.word	0x00003de0


	//   ....[5]....
        /*02b4*/ 	.word	0x000047a0


	//   ....[6]....
        /*02b8*/ 	.word	0x00004af0


	//   ....[7]....
        /*02bc*/ 	.word	0x000052d0


	//   ....[8]....
        /*02c0*/ 	.word	0x00005d10


	//   ....[9]....
        /*02c4*/ 	.word	0x00007620


	//   ....[10]....
        /*02c8*/ 	.word	0x00007640


	//   ....[11]....
        /*02cc*/ 	.word	0x00007650


	//   ....[12]....
        /*02d0*/ 	.word	0x00007660


	//   ....[13]....
        /*02d4*/ 	.word	0x00007700


	//   ....[14]....
        /*02d8*/ 	.word	0x00007730


	//   ....[15]....
        /*02dc*/ 	.word	0x00007750


	//   ....[16]....
        /*02e0*/ 	.word	0x00007760


	//   ....[17]....
        /*02e4*/ 	.word	0x00007800


	//   ....[18]....
        /*02e8*/ 	.word	0x00007830


	//   ....[19]....
        /*02ec*/ 	.word	0x00007850


	//   ....[20]....
        /*02f0*/ 	.word	0x00007860


	//   ....[21]....
        /*02f4*/ 	.word	0x00007920


	//   ....[22]....
        /*02f8*/ 	.word	0x00007940


	//   ....[23]....
        /*02fc*/ 	.word	0x00007950


	//   ....[24]....
        /*0300*/ 	.word	0x00007960


	//   ....[25]....
        /*0304*/ 	.word	0x00007a10


	//   ....[26]....
        /*0308*/ 	.word	0x00007a30


	//   ....[27]....
        /*030c*/ 	.word	0x00007a40


	//   ....[28]....
        /*0310*/ 	.word	0x00007a50


	//   ....[29]....
        /*0314*/ 	.word	0x00007bc0


	//   ....[30]....
        /*0318*/ 	.word	0x00007bd0


	//   ....[31]....
        /*031c*/ 	.word	0x00007be0


	//   ....[32]....
        /*0320*/ 	.word	0x00007bf0


	//   ....[33]....
        /*0324*/ 	.word	0x00007c00


	//   ....[34]....
        /*0328*/ 	.word	0x00007c10


	//   ....[35]....
        /*032c*/ 	.word	0x00007c20


	//   ....[36]....
        /*0330*/ 	.word	0x00007c30


	//   ....[37]....
        /*0334*/ 	.word	0x000091a0


	//   ....[38]....
        /*0338*/ 	.word	0x000091c0


	//   ....[39]....
        /*033c*/ 	.word	0x000091d0


	//   ....[40]....
        /*0340*/ 	.word	0x000091e0


	//   ....[41]....
        /*0344*/ 	.word	0x00009300


	//   ....[42]....
        /*0348*/ 	.word	0x00009310


	//   ....[43]....
        /*034c*/ 	.word	0x00009320


	//   ....[44]....
        /*0350*/ 	.word	0x00009330


	//   ....[45]....
        /*0354*/ 	.word	0x00009450


	//   ....[46]....
        /*0358*/ 	.word	0x00009460


	//   ....[47]....
        /*035c*/ 	.word	0x00009470


	//   ....[48]....
        /*0360*/ 	.word	0x00009480


	//   ....[49]....
        /*0364*/ 	.word	0x000095a0


	//   ....[50]....
        /*0368*/ 	.word	0x000095b0


	//   ....[51]....
        /*036c*/ 	.word	0x000095c0


	//   ....[52]....
        /*0370*/ 	.word	0x000095d0


	//   ....[53]....
        /*0374*/ 	.word	0x000096f0


	//   ....[54]....
        /*0378*/ 	.word	0x00009700


	//   ....[55]....
        /*037c*/ 	.word	0x00009710


	//   ....[56]....
        /*0380*/ 	.word	0x00009720


	//   ....[57]....
        /*0384*/ 	.word	0x00009840


	//   ....[58]....
        /*0388*/ 	.word	0x00009850


	//   ....[59]....
        /*038c*/ 	.word	0x00009860


	//   ....[60]....
        /*0390*/ 	.word	0x00009870


	//   ....[61]....
        /*0394*/ 	.word	0x00009880


	//   ....[62]....
        /*0398*/ 	.word	0x00009890


	//   ....[63]....
        /*039c*/ 	.word	0x000098a0


	//   ....[64]....
        /*03a0*/ 	.word	0x000098d0


	//   ....[65]....
        /*03a4*/ 	.word	0x00009900


	//   ....[66]....
        /*03a8*/ 	.word	0x00009910


	//   ....[67]....
        /*03ac*/ 	.word	0x00009920


	//   ....[68]....
        /*03b0*/ 	.word	0x00009930


	//   ....[69]....
        /*03b4*/ 	.word	0x0000db90


	//   ....[70]....
        /*03b8*/ 	.word	0x0000dbd0


	//   ....[71]....
        /*03bc*/ 	.word	0x0000dd60


	//   ....[72]....
        /*03c0*/ 	.word	0x0000dda0


	//   ....[73]....
        /*03c4*/ 	.word	0x0000dee0


	//   ....[74]....
        /*03c8*/ 	.word	0x0000df00


	//   ....[75]....
        /*03cc*/ 	.word	0x0000df30


	//   ....[76]....
        /*03d0*/ 	.word	0x0000df50


	//   ....[77]....
        /*03d4*/ 	.word	0x0000df80


	//   ....[78]....
        /*03d8*/ 	.word	0x0000dfb0


	//   ....[79]....
        /*03dc*/ 	.word	0x0000e4b0


	//   ....[80]....
        /*03e0*/ 	.word	0x0000ebe0


	//   ....[81]....
        /*03e4*/ 	.word	0x0000f080


	//   ....[82]....
        /*03e8*/ 	.word	0x0000f170


	//   ....[83]....
        /*03ec*/ 	.word	0x0000f1b0


	//   ....[84]....
        /*03f0*/ 	.word	0x0000f210


	//   ....[85]....
        /*03f4*/ 	.word	0x0000f270


	//   ....[86]....
        /*03f8*/ 	.word	0x0000f2a0


	//   ....[87]....
        /*03fc*/ 	.word	0x0000f440


	//   ....[88]....
        /*0400*/ 	.word	0x0000f480


	//   ....[89]....
        /*0404*/ 	.word	0x0000f4e0


	//   ....[90]....
        /*0408*/ 	.word	0x0000f540


	//   ....[91]....
        /*040c*/ 	.word	0x0000f560


	//   ....[92]....
        /*0410*/ 	.word	0x0000f920


	//   ....[93]....
        /*0414*/ 	.word	0x0000f970


	//   ....[94]....
        /*0418*/ 	.word	0x0000f9c0


	//   ....[95]....
        /*041c*/ 	.word	0x0000fa10


	//   ....[96]....
        /*0420*/ 	.word	0x0000fb20


	//   ....[97]....
        /*0424*/ 	.word	0x0000fb70


	//   ....[98]....
        /*0428*/ 	.word	0x0000fbc0


	//   ....[99]....
        /*042c*/ 	.word	0x0000fc10


	//   ....[100]....
        /*0430*/ 	.word	0x0000fd30


	//   ....[101]....
        /*0434*/ 	.word	0x0000fd80


	//   ....[102]....
        /*0438*/ 	.word	0x0000fdd0


	//   ....[103]....
        /*043c*/ 	.word	0x0000fe20


	//   ....[104]....
        /*0440*/ 	.word	0x0000ff30


	//   ....[105]....
        /*0444*/ 	.word	0x0000ff80


	//   ....[106]....
        /*0448*/ 	.word	0x0000ffd0


	//   ....[107]....
        /*044c*/ 	.word	0x00010020


	//   ....[108]....
        /*0450*/ 	.word	0x00010130


	//   ....[109]....
        /*0454*/ 	.word	0x00010180


	//   ....[110]....
        /*0458*/ 	.word	0x000101d0


	//   ....[111]....
        /*045c*/ 	.word	0x00010220


	//   ....[112]....
        /*0460*/ 	.word	0x000102b0


	//   ....[113]....
        /*0464*/ 	.word	0x00010350


	//   ....[114]....
        /*0468*/ 	.word	0x000103f0


	//   ....[115]....
        /*046c*/ 	.word	0x00010490


	//   ....[116]....
        /*0470*/ 	.word	0x00010530


	//   ....[117]....
        /*0474*/ 	.word	0x000105e0


	//   ....[118]....
        /*0478*/ 	.word	0x00010640


	//   ....[119]....
        /*047c*/ 	.word	0x00010690


	//   ....[120]....
        /*0480*/ 	.word	0x000106c0


	//   ....[121]....
        /*0484*/ 	.word	0x00010720


	//   ....[122]....
        /*0488*/ 	.word	0x00010770


	//   ....[123]....
        /*048c*/ 	.word	0x000107c0


	//   ....[124]....
        /*0490*/ 	.word	0x00010850


	//   ....[125]....
        /*0494*/ 	.word	0x000108a0


	//   ....[126]....
        /*0498*/ 	.word	0x000108f0


	//   ....[127]....
        /*049c*/ 	.word	0x00010940


	//   ....[128]....
        /*04a0*/ 	.word	0x000109d0


	//   ....[129]....
        /*04a4*/ 	.word	0x00010a60


	//   ....[130]....
        /*04a8*/ 	.word	0x00010ab0


	//   ....[131]....
        /*04ac*/ 	.word	0x00010b00


	//   ....[132]....
        /*04b0*/ 	.word	0x00010b90


	//   ....[133]....
        /*04b4*/ 	.word	0x00010c20


	//   ....[134]....
        /*04b8*/ 	.word	0x00010c70


	//   ....[135]....
        /*04bc*/ 	.word	0x00010cc0


	//   ....[136]....
        /*04c0*/ 	.word	0x00010d50


	//   ....[137]....
        /*04c4*/ 	.word	0x00010de0


	//   ....[138]....
        /*04c8*/ 	.word	0x00010e30


	//   ....[139]....
        /*04cc*/ 	.word	0x00010e80


	//   ....[140]....
        /*04d0*/ 	.word	0x00010f10


	//   ....[141]....
        /*04d4*/ 	.word	0x00010fa0


	//   ....[142]....
        /*04d8*/ 	.word	0x00010ff0


	//   ....[143]....
        /*04dc*/ 	.word	0x00011040


	//   ....[144]....
        /*04e0*/ 	.word	0x000110d0


	//   ....[145]....
        /*04e4*/ 	.word	0x00011170


	//   ....[146]....
        /*04e8*/ 	.word	0x00011200


	//   ....[147]....
        /*04ec*/ 	.word	0x00011260


	//   ....[148]....
        /*04f0*/ 	.word	0x000112c0


	//   ....[149]....
        /*04f4*/ 	.word	0x00011310


	//   ....[150]....
        /*04f8*/ 	.word	0x00011380


	//   ....[151]....
        /*04fc*/ 	.word	0x000113d0


	//   ....[152]....
        /*0500*/ 	.word	0x00011420


	//   ....[153]....
        /*0504*/ 	.word	0x00011470


	//   ....[154]....
        /*0508*/ 	.word	0x000114c0


	//   ....[155]....
        /*050c*/ 	.word	0x00011510


	//----- nvinfo : EIATTR_EXIT_INSTR_OFFSETS
	.align		4
.L_1589:
        /*0510*/ 	.byte	0x04, 0x1c
        /*0512*/ 	.short	(.L_1591 - .L_1590)


	//   ....[0]....
.L_1590:
        /*0514*/ 	.word	0x0000f6d0


	//   ....[1]....
        /*0518*/ 	.word	0x0000f8c0


	//----- nvinfo : EIATTR_MAX_THREADS
	.align		4
.L_1591:
        /*051c*/ 	.byte	0x04, 0x05
        /*051e*/ 	.short	(.L_1593 - .L_1592)
.L_1592:
        /*0520*/ 	.word	0x00000080
        /*0524*/ 	.word	0x00000001
        /*0528*/ 	.word	0x00000001


	//----- nvinfo : EIATTR_CRS_STACK_SIZE
	.align		4
.L_1593:
        /*052c*/ 	.byte	0x04, 0x1e
        /*052e*/ 	.short	(.L_1595 - .L_1594)
.L_1594:
        /*0530*/ 	.word	0x00000000


	//----- nvinfo : EIATTR_CBANK_PARAM_SIZE
	.align		4
.L_1595:
        /*0534*/ 	.byte	0x03, 0x19
        /*0536*/ 	.short	0x01f0


	//----- nvinfo : EIATTR_PARAM_CBANK
	.align		4
        /*0538*/ 	.byte	0x04, 0x0a
        /*053a*/ 	.short	(.L_1597 - .L_1596)
	.align		4
.L_1596:
        /*053c*/ 	.word	index@(.nv.constant0._Z25selective_scan_bwd_kernelI32Selective_Scan_bwd_kernel_traitsILi128ELi16ELb1ELb1ELb1ELb1ELb1EN3c104HalfENS1_7complexIfEEEEv12SSMParamsBwd)
        /*0540*/ 	.short	0x0210
        /*0542*/ 	.short	0x01f0


	//----- nvinfo : EIATTR_SW_WAR
	.align		4
.L_1597:
        /*0544*/ 	.byte	0x04, 0x36
        /*0546*/ 	.short	(.L_1599 - .L_1598)
.L_1598:
        /*0548*/ 	.word	0x00000008
.L_1599:


//--------------------- .nv.info._Z25selective_scan_bwd_kernelI32Selective_Scan_bwd_kernel_traitsILi64ELi16ELb0ELb0ELb0ELb0ELb0EN3c104HalfENS1_7complexIfEEEEv12SSMParamsBwd --------------------------
	.section	.nv.info._Z25selective_scan_bwd_kernelI32Selective_Scan_bwd_kernel_traitsILi64ELi16ELb0ELb0ELb0ELb0ELb0EN3c104HalfENS1_7complexIfEEEEv12SSMParamsBwd,"",@"SHT_CUDA_INFO"
	.sectionflags	@""
	.align	4


	//----- nvinfo : EIATTR_CUDA_API_VERSION
	.align		4
        /*0000*/ 	.byte	0x04, 0x37
        /*0002*/ 	.short	(.L_1601 - .L_1600)
.L_1600:
        /*0004*/ 	.word	0x00000082


	//----- nvinfo : EIATTR_KPARAM_INFO
	.align		4
.L_1601:
        /*0008*/ 	.byte	0x04, 0x17
        /*000a*/ 	.short	(.L_1603 - .L_1602)
.L_1602:
        /*000c*/ 	.word	0x00000000
        /*0010*/ 	.short	0x0000
        /*0012*/ 	.short	0x0000
        /*0014*/ 	.byte	0x00, 0xf0, 0xc1, 0x07


	//----- nvinfo : EIATTR_SPARSE_MMA_MASK
	.align		4
.L_1603:
        /*0018*/ 	.byte	0x03, 0x50
        /*001a*/ 	.short	0x0000


	//----- nvinfo : EIATTR_MAXREG_COUNT
	.align		4
        /*001c*/ 	.byte	0x03, 0x1b
        /*001e*/ 	.short	0x00ff


	//----- nvinfo : EIATTR_NUM_BARRIERS
	.align		4
        /*0020*/ 	.byte	0x02, 0x4c
        /*0022*/ 	.byte	0x01
	.zero		1


	//----- nvinfo : EIATTR_MERCURY_ISA_VERSION
	.align		4
        /*0024*/ 	.byte	0x03, 0x5f
        /*0026*/ 	.short	0x0101


	//----- nvinfo : EIATTR_COOP_GROUP_MASK_REGIDS
	.align		4
        /*0028*/ 	.byte	0x04, 0x29
        /*002a*/ 	.short	(.L_1605 - .L_1604)


	//   ....[0]....
.L_1604:
        /*002c*/ 	.word	0xffffffff


	//   ....[1]....
        /*0030*/ 	.word	0xffffffff


	//   ....[2]....
        /*0034*/ 	.word	0xffffffff


	//   ....[3]....
        /*0038*/ 	.word	0xffffffff


	//   ....[4]....
        /*003c*/ 	.word	0xffffffff


	//   ....[5]....
        /*0040*/ 	.word	0xffffffff


	//   ....[6]....
        /*0044*/ 	.word	0xffffffff


	//   ....[7]....
        /*0048*/ 	.word	0xffffffff


	//   ....[8]....
        /*004c*/ 	.word	0xffffffff


	//   ....[9]....
        /*0050*/ 	.word	0xffffffff


	//   ....[10]....
        /*0054*/ 	.word	0xffffffff


	//   ....[11]....
        /*0058*/ 	.word	0xffffffff


	//   ....[12]....
        /*005c*/ 	.word	0xffffffff


	//   ....[13]....
        /*0060*/ 	.word	0xffffffff


	//   ....[14]....
        /*0064*/ 	.word	0xffffffff


	//   ....[15]....
        /*0068*/ 	.word	0xffffffff


	//   ....[16]....
        /*006c*/ 	.word	0xffffffff


	//   ....[17]....
        /*0070*/ 	.word	0xffffffff


	//   ....[18]....
        /*0074*/ 	.word	0xffffffff


	//   ....[19]....
        /*0078*/ 	.word	0xffffffff


	//   ....[20]....
        /*007c*/ 	.word	0xffffffff


	//   ....[21]....
        /*0080*/ 	.word	0xffffffff


	//   ....[22]....
        /*0084*/ 	.word	0xffffffff


	//   ....[23]....
        /*0088*/ 	.word	0xffffffff


	//   ....[24]....
        /*008c*/ 	.word	0xffffffff


	//   ....[25]....
        /*0090*/ 	.word	0xffffffff


	//   ....[26]....
        /*0094*/ 	.word	0xffffffff


	//   ....[27]....
        /*0098*/ 	.word	0xffffffff


	//   ....[28]....
        /*009c*/ 	.word	0xffffffff


	//   ....[29]....
        /*00a0*/ 	.word	0xffffffff


	//   ....[30]....
        /*00a4*/ 	.word	0xffffffff


	//   ....[31]....
        /*00a8*/ 	.word	0xffffffff


	//   ....[32]....
        /*00ac*/ 	.word	0xffffffff


	//   ....[33]....
        /*00b0*/ 	.word	0xffffffff


	//   ....[34]....
        /*00b4*/ 	.word	0xffffffff


	//   ....[35]....
        /*00b8*/ 	.word	0xffffffff


	//   ....[36]....
        /*00bc*/ 	.word	0xffffffff


	//   ....[37]....
        /*00c0*/ 	.word	0xffffffff


	//   ....[38]....
        /*00c4*/ 	.word	0xffffffff


	//   ....[39]....
        /*00c8*/ 	.word	0xffffffff


	//   ....[40]....
        /*00cc*/ 	.word	0xffffffff


	//   ....[41]....
        /*00d0*/ 	.word	0xffffffff


	//   ....[42]....
        /*00d4*/ 	.word	0xffffffff


	//   ....[43]....
        /*00d8*/ 	.word	0xffffffff


	//   ....[44]....
        /*00dc*/ 	.word	0xffffffff


	//   ....[45]....
        /*00e0*/ 	.word	0xffffffff


	//   ....[46]....
        /*00e4*/ 	.word	0xffffffff


	//   ....[47]....
        /*00e8*/ 	.word	0xffffffff


	//   ....[48]....
        /*00ec*/ 	.word	0xffffffff


	//   ....[49]....
        /*00f0*/ 	.word	0xffffffff


	//   ....[50]....
        /*00f4*/ 	.word	0xffffffff


	//   ....[51]....
        /*00f8*/ 	.word	0xffffffff


	//   ....[52]....
        /*00fc*/ 	.word	0xffffffff


	//   ....[53]....
        /*0100*/ 	.word	0xffffffff


	//   ....[54]....
        /*0104*/ 	.word	0xffffffff


	//   ....[55]....
        /*0108*/ 	.word	0xffffffff


	//   ....[56]....
        /*010c*/ 	.word	0xffffffff


	//   ....[57]....
        /*0110*/ 	.word	0xffffffff


	//   ....[58]....
        /*0114*/ 	.word	0xffffffff


	//   ....[59]....
        /*0118*/ 	.word	0xffffffff


	//   ....[60]....
        /*011c*/ 	.word	0xffffffff


	//   ....[61]....
        /*0120*/ 	.word	0xffffffff


	//   ....[62]....
        /*0124*/ 	.word	0xffffffff


	//   ....[63]....
        /*0128*/ 	.word	0xffffffff


	//   ....[64]....
        /*012c*/ 	.word	0xffffffff


	//   ....[65]....
        /*0130*/ 	.word	0xffffffff


	//   ....[66]....
        /*0134*/ 	.word	0xffffffff


	//   ....[67]....
        /*0138*/ 	.word	0xffffffff


	//   ....[68]....
        /*013c*/ 	.word	0xffffffff


	//   ....[69]....
        /*0140*/ 	.word	0xffffffff


	//   ....[70]....
        /*0144*/ 	.word	0xffffffff


	//   ....[71]....
        /*0148*/ 	.word	0xffffffff


	//   ....[72]....
        /*014c*/ 	.word	0xffffffff


	//   ....[73]....
        /*0150*/ 	.word	0xffffffff


	//   ....[74]....
        /*0154*/ 	.word	0xffffffff


	//   ....[75]....
        /*0158*/ 	.word	0xffffffff


	//   ....[76]....
        /*015c*/ 	.word	0xffffffff


	//   ....[77]....
        /*0160*/ 	.word	0xffffffff


	//   ....[78]....
        /*0164*/ 	.word	0xffffffff


	//   ....[79]....
        /*0168*/ 	.word	0xffffffff


	//   ....[80]....
        /*016c*/ 	.word	0xffffffff


	//   ....[81]....
        /*0170*/ 	.word	0xffffffff


	//   ....[82]....
        /*0174*/ 	.word	0xffffffff


	//   ....[83]....
        /*0178*/ 	.word	0xffffffff


	//   ....[84]....
        /*017c*/ 	.word	0xffffffff


	//   ....[85]....
        /*0180*/ 	.word	0xffffffff


	//   ....[86]....
        /*0184*/ 	.word	0xffffffff


	//   ....[87]....
        /*0188*/ 	.word	0xffffffff


	//   ....[88]....
        /*018c*/ 	.word	0xffffffff


	//   ....[89]....
        /*0190*/ 	.word	0xffffffff


	//   ....[90]....
        /*0194*/ 	.word	0xffffffff


	//   ....[91]....
        /*0198*/ 	.word	0xffffffff


	//   ....[92]....
        /*019c*/ 	.word	0xffffffff


	//   ....[93]....
        /*01a0*/ 	.word	0xffffffff


	//   ....[94]....
        /*01a4*/ 	.word	0xffffffff


	//   ....[95]....
        /*01a8*/ 	.word	0x05000002


	//   ....[96]....
        /*01ac*/ 	.word	0x05000002


	//   ....[97]....
        /*01b0*/ 	.word	0x05000002


	//   ....[98]....
        /*01b4*/ 	.word	0x05000002


	//   ....[99]....
        /*01b8*/ 	.word	0x05000002


	//   ....[100]....
        /*01bc*/ 	.word	0x05000002


	//   ....[101]....
        /*01c0*/ 	.word	0x05000002


	//   ....[102]....
        /*01c4*/ 	.word	0x05000002


	//   ....[103]....
        /*01c8*/ 	.word	0x05000002


	//   ....[104]....
        /*01cc*/ 	.word	0x05000002


	//   ....[105]....
        /*01d0*/ 	.word	0x05000002


	//   ....[106]....
        /*01d4*/ 	.word	0x05000002


	//   ....[107]....
        /*01d8*/ 	.word	0x05000002


	//   ....[108]....
        /*01dc*/ 	.word	0x05000002


	//   ....[109]....
        /*01e0*/ 	.word	0x05000002


	//   ....[110]....
        /*01e4*/ 	.word	0x05000002


	//   ....[111]....
        /*01e8*/ 	.word	0x05000002


	//   ....[112]....
        /*01ec*/ 	.word	0x05000002


	//   ....[113]....
        /*01f0*/ 	.word	0x05000002


	//   ....[114]....
        /*01f4*/ 	.word	0x05000002


	//   ....[115]....
        /*01f8*/ 	.word	0x05000002


	//   ....[116]....
        /*01fc*/ 	.word	0x05000002


	//   ....[117]....
        /*0200*/ 	.word	0x05000002


	//   ....[118]....
        /*0204*/ 	.word	0x05000002


	//   ....[119]....
        /*0208*/ 	.word	0x05000002


	//   ....[120]....
        /*020c*/ 	.word	0x05000002


	//   ....[121]....
        /*0210*/ 	.word	0x05000002


	//   ....[122]....
        /*0214*/ 	.word	0x05000002


	//   ....[123]....
        /*0218*/ 	.word	0x05000002


	//   ....[124]....
        /*021c*/ 	.word	0x05000002


	//   ....[125]....
        /*0220*/ 	.word	0x05000002


	//   ....[126]....
        /*0224*/ 	.word	0x05000002


	//   ....[127]....
        /*0228*/ 	.word	0x05000002


	//   ....[128]....
        /*022c*/ 	.word	0x05000002


	//   ....[129]....
        /*0230*/ 	.word	0x05000002


	//   ....[130]....
        /*0234*/ 	.word	0x05000002


	//   ....[131]....
        /*0238*/ 	.word	0x05000002


	//   ....[132]....
        /*023c*/ 	.word	0x05000002


	//   ....[133]....
        /*0240*/ 	.word	0x05000002


	//   ....[134]....
        /*0244*/ 	.word	0x05000002


	//   ....[135]....
        /*0248*/ 	.word	0x05000002


	//   ....[136]....
        /*024c*/ 	.word	0x05000002


	//   ....[137]....
        /*0250*/ 	.word	0x05000002


	//   ....[138]....
        /*0254*/ 	.word	0x05000002


	//   ....[139]....
        /*0258*/ 	.word	0x05000002


	//   ....[140]....
        /*025c*/ 	.word	0x05000002


	//   ....[141]....
        /*0260*/ 	.word	0x05000002


	//   ....[142]....
        /*0264*/ 	.word	0x05000002


	//   ....[143]....
        /*0268*/ 	.word	0x05000002


	//   ....[144]....
        /*026c*/ 	.word	0x05000002


	//   ....[145]....
        /*0270*/ 	.word	0x05000002


	//   ....[146]....
        /*0274*/ 	.word	0x05000002


	//   ....[147]....
        /*0278*/ 	.word	0x05000002


	//   ....[148]....
        /*027c*/ 	.word	0x05000002


	//   ....[149]....
        /*0280*/ 	.word	0x05000002


	//   ....[150]....
        /*0284*/ 	.word	0x05000002


	//   ....[151]....
        /*0288*/ 	.word	0x05000002


	//   ....[152]....
        /*028c*/ 	.word	0x05000002


	//   ....[153]....
        /*0290*/ 	.word	0x05000002


	//   ....[154]....
        /*0294*/ 	.word	0x05000002


	//   ....[155]....
        /*0298*/ 	.word	0x05000002


	//   ....[156]....
        /*029c*/ 	.word	0x05000002


	//   ....[157]....
        /*02a0*/ 	.word	0x05000002


	//   ....[158]....
        /*02a4*/ 	.word	0x05000002


	//----- nvinfo : EIATTR_COOP_GROUP_INSTR_OFFSETS
	.align		4
.L_1605:
        /*02a8*/ 	.byte	0x04, 0x28
        /*02aa*/ 	.short	(.L_1607 - .L_1606)


	//   ....[0]....
.L_1606:
        /*02ac*/ 	.word	0x000010e0


	//   ....[1]....
        /*02b0*/ 	.word	0x000016f0


	//   ....[2]....
        /*02b4*/ 	.word	0x00001b70


	//   ....[3]....
        /*02b8*/ 	.word	0x000040e0


	//   ....[4]....
        /*02bc*/ 	.word	0x00004100


	//   ....[5]....
        /*02c0*/ 	.word	0x00004110


	//   ....[6]....
        /*02c4*/ 	.word	0x00004120


	//   ....[7]....
        /*02c8*/ 	.word	0x000041c0


	//   ....[8]....
        /*02cc*/ 	.word	0x000041f0


	//   ....[9]....
        /*02d0*/ 	.word	0x00004210


	//   ....[10]....
        /*02d4*/ 	.word	0x00004220


	//   ....[11]....
        /*02d8*/ 	.word	0x000042e0


	//   ....[12]....
        /*02dc*/ 	.word	0x00004300


	//   ....[13]....
        /*02e0*/ 	.word	0x00004310


	//   ....[14]....
        /*02e4*/ 	.word	0x00004320


	//   ....[15]....
        /*02e8*/ 	.word	0x000043c0


	//   ....[16]....
        /*02ec*/ 	.word	0x000043f0


	//   ....[17]....
        /*02f0*/ 	.word	0x00004410


	//   ....[18]....
        /*02f4*/ 	.word	0x00004420


	//   ....[19]....
        /*02f8*/ 	.word	0x000044c0


	//   ....[20]....
        /*02fc*/ 	.word	0x000044f0


	//   ....[21]....
        /*0300*/ 	.word	0x00004500


	//   ....[22]....
        /*0304*/ 	.word	0x00004510


	//   ....[23]....
        /*0308*/ 	.word	0x00004680


	//   ....[24]....
        /*030c*/ 	.word	0x00004690


	//   ....[25]....
        /*0310*/ 	.word	0x000046a0


	//   ....[26]....
        /*0314*/ 	.word	0x000046b0


	//   ....[27]....
        /*0318*/ 	.word	0x000046c0


	//   ....[28]....
        /*031c*/ 	.word	0x000046d0


	//   ....[29]....
        /*0320*/ 	.word	0x000046e0


	//   ....[30]....
        /*0324*/ 	.word	0x000046f0


	//   ....[31]....
        /*0328*/ 	.word	0x000059b0


	//   ....[32]....
        /*032c*/ 	.word	0x000059d0


	//   ....[33]....
        /*0330*/ 	.word	0x000059e0


	//   ....[34]....
        /*0334*/ 	.word	0x000059f0


	//   ....[35]....
        /*0338*/ 	.word	0x00005b10


	//   ....[36]....
        /*033c*/ 	.word	0x00005b20


	//   ....[37]....
        /*0340*/ 	.word	0x00005b30


	//   ....[38]....
        /*0344*/ 	.word	0x00005b40


	//   ....[39]....
        /*0348*/ 	.word	0x00005c60


	//   ....[40]....
        /*034c*/ 	.word	0x00005c70


	//   ....[41]....
        /*0350*/ 	.word	0x00005c80


	//   ....[42]....
        /*0354*/ 	.word	0x00005c90


	//   ....[43]....
        /*0358*/ 	.word	0x00005db0


	//   ....[44]....
        /*035c*/ 	.word	0x00005dc0


	//   ....[45]....
        /*0360*/ 	.word	0x00005dd0


	//   ....[46]....
        /*0364*/ 	.word	0x00005de0


	//   ....[47]....
        /*0368*/ 	.word	0x00005f00


	//   ....[48]....
        /*036c*/ 	.word	0x00005f10


	//   ....[49]....
        /*0370*/ 	.word	0x00005f20


	//   ....[50]....
        /*0374*/ 	.word	0x00005f30


	//   ....[51]....
        /*0378*/ 	.word	0x00006050


	//   ....[52]....
        /*037c*/ 	.word	0x00006060


	//   ....[53]....
        /*0380*/ 	.word	0x00006070


	//   ....[54]....
        /*0384*/ 	.word	0x00006080


	//   ....[55]....
        /*0388*/ 	.word	0x00006090


	//   ....[56]....
        /*038c*/ 	.word	0x000060a0


	//   ....[57]....
        /*0390*/ 	.word	0x000060b0


	//   ....[58]....
        /*0394*/ 	.word	0x000060e0


	//   ....[59]....
        /*0398*/ 	.word	0x00006110


	//   ....[60]....
        /*039c*/ 	.word	0x00006120


	//   ....[61]....
        /*03a0*/ 	.word	0x00006130


	//   ....[62]....
        /*03a4*/ 	.word	0x00006140


	//   ....[63]....
        /*03a8*/ 	.word	0x00007650


	//   ....[64]....
        /*03ac*/ 	.word	0x00007690


	//   ....[65]....
        /*03b0*/ 	.word	0x00007710


	//   ....[66]....
        /*03b4*/ 	.word	0x00007750


	//   ....[67]....
        /*03b8*/ 	.word	0x00007830


	//   ....[68]....
        /*03bc*/ 	.word	0x00007870


	//   ....[69]....
        /*03c0*/ 	.word	0x000078e0


	//   ....[70]....
        /*03c4*/ 	.word	0x00007920


	//   ....[71]....
        /*03c8*/ 	.word	0x00007a20


	//   ....[72]....
        /*03cc*/ 	.word	0x00007ab0


	//   ....[73]....
        /*03d0*/ 	.word	0x00007af0


	//   ....[74]....
        /*03d4*/ 	.word	0x00007b30


	//   ....[75]....
        /*03d8*/ 	.word	0x00007bf0


	//   ....[76]....
        /*03dc*/ 	.word	0x00007c80


	//   ....[77]....
        /*03e0*/ 	.word	0x00007cc0


	//   ....[78]....
        /*03e4*/ 	.word	0x00007d00


	//   ....[79]....
        /*03e8*/ 	.word	0x00007df0


	//   ....[80]....
        /*03ec*/ 	.word	0x00007e50


	//   ....[81]....
        /*03f0*/ 	.word	0x00007e90


	//   ....[82]....
        /*03f4*/ 	.word	0x00007ed0


	//   ....[83]....
        /*03f8*/ 	.word	0x00008690


	//   ....[84]....
        /*03fc*/ 	.word	0x00009380


	//   ....[85]....
        /*0400*/ 	.word	0x00009960


	//   ....[86]....
        /*0404*/ 	.word	0x000099a0


	//   ....[87]....
        /*0408*/ 	.word	0x00009a00


	//   ....[88]....
        /*040c*/ 	.word	0x00009a60


	//   ....[89]....
        /*0410*/ 	.word	0x00009a90


	//   ....[90]....
        /*0414*/ 	.word	0x00009be0


	//   ....[91]....
        /*0418*/ 	.word	0x00009c20


	//   ....[92]....
        /*041c*/ 	.word	0x00009c90


	//   ....[93]....
        /*0420*/ 	.word	0x00009ce0


	//   ....[94]....
        /*0424*/ 	.word	0x00009d00


	//   ....[95]....
        /*0428*/ 	.word	0x0000a5d0


	//   ....[96]....
        /*042c*/ 	.word	0x0000a620


	//   ....[97]....
        /*0430*/ 	.word	0x0000a680


	//   ....[98]....
        /*0434*/ 	.word	0x0000a6e0


	//   ....[99]....
        /*0438*/ 	.word	0x0000a7d0


	//   ....[100]....
        /*043c*/ 	.word	0x0000a820


	//   ....[101]....
        /*0440*/ 	.word	0x0000a880


	//   ....[102]....
        /*0444*/ 	.word	0x0000a8e0


	//   ....[103]....
        /*0448*/ 	.word	0x0000a9d0


	//   ....[104]....
        /*044c*/ 	.word	0x0000aa20


	//   ....[105]....
        /*0450*/ 	.word	0x0000aa80


	//   ....[106]....
        /*0454*/ 	.word	0x0000aae0


	//   ....[107]....
        /*0458*/ 	.word	0x0000abd0


	//   ....[108]....
        /*045c*/ 	.word	0x0000ac20


	//   ....[109]....
        /*0460*/ 	.word	0x0000ac80


	//   ....[110]....
        /*0464*/ 	.word	0x0000ace0


	//   ....[111]....
        /*0468*/ 	.word	0x0000add0


	//   ....[112]....
        /*046c*/ 	.word	0x0000ae20


	//   ....[113]....
        /*0470*/ 	.word	0x0000ae70


	//   ....[114]....
        /*0474*/ 	.word	0x0000aec0


	//   ....[115]....
        /*0478*/ 	.word	0x0000af60


	//   ....[116]....
        /*047c*/ 	.word	0x0000b000


	//   ....[117]....
        /*0480*/ 	.word	0x0000b0a0


	//   ....[118]....
        /*0484*/ 	.word	0x0000b140


	//   ....[119]....
        /*0488*/ 	.word	0x0000b1e0


	//   ....[120]....
        /*048c*/ 	.word	0x0000b290


	//   ....[121]....
        /*0490*/ 	.word	0x0000b2f0


	//   ....[122]....
        /*0494*/ 	.word	0x0000b340


	//   ....[123]....
        /*0498*/ 	.word	0x0000b370


	//   ....[124]....
        /*049c*/ 	.word	0x0000b3d0


	//   ....[125]....
        /*04a0*/ 	.word	0x0000b420


	//   ....[126]....
        /*04a4*/ 	.word	0x0000b470


	//   ....[127]....
        /*04a8*/ 	.word	0x0000b510


	//   ....[128]....
        /*04ac*/ 	.word	0x0000b560


	//   ....[129]....
        /*04b0*/ 	.word	0x0000b5b0


	//   ....[130]....
        /*04b4*/ 	.word	0x0000b600


	//   ....[131]....
        /*04b8*/ 	.word	0x0000b6a0


	//   ....[132]....
        /*04bc*/ 	.word	0x0000b730


	//   ....[133]....
        /*04c0*/ 	.word	0x0000b780


	//   ....[134]....
        /*04c4*/ 	.word	0x0000b7d0


	//   ....[135]....
        /*04c8*/ 	.word	0x0000b870


	//   ....[136]....
        /*04cc*/ 	.word	0x0000b900


	//   ....[137]....
        /*04d0*/ 	.word	0x0000b950


	//   ....[138]....
        /*04d4*/ 	.word	0x0000b9a0


	//   ....[139]....
        /*04d8*/ 	.word	0x0000ba40


	//   ....[140]....
        /*04dc*/ 	.word	0x0000bad0


	//   ....[141]....
        /*04e0*/ 	.word	0x0000bb20


	//   ....[142]....
        /*04e4*/ 	.word	0x0000bb70


	//   ....[143]....
        /*04e8*/ 	.word	0x0000bc10


	//   ....[144]....
        /*04ec*/ 	.word	0x0000bca0


	//   ....[145]....
        /*04f0*/ 	.word	0x0000bcf0


	//   ....[146]....
        /*04f4*/ 	.word	0x0000bd40


	//   ....[147]....
        /*04f8*/ 	.word	0x0000bde0


	//   ....[148]....
        /*04fc*/ 	.word	0x0000be90


	//   ....[149]....
        /*0500*/ 	.word	0x0000bf40


	//   ....[150]....
        /*0504*/ 	.word	0x0000bfa0


	//   ....[151]....
        /*0508*/ 	.word	0x0000bfd0


	//   ....[152]....
        /*050c*/ 	.word	0x0000c040


	//   ....[153]....
        /*0510*/ 	.word	0x0000c090


	//   ....[154]....
        /*0514*/ 	.word	0x0000c0e0


	//   ....[155]....
        /*0518*/ 	.word	0x0000c110


	//   ....[156]....
        /*051c*/ 	.word	0x0000c160


	//   ....[157]....
        /*0520*/ 	.word	0x0000c1b0


	//   ....[158]....
        /*0524*/ 	.word	0x0000c200


	//----- nvinfo : EIATTR_EXIT_INSTR_OFFSETS
	.align		4
.L_1607:
        /*0528*/ 	.byte	0x04, 0x1c
        /*052a*/ 	.short	(.L_1609 - .L_1608)


	//   ....[0]....
.L_1608:
        /*052c*/ 	.word	0x00009e40


	//   ....[1]....
        /*0530*/ 	.word	0x0000a570


	//----- nvinfo : EIATTR_MAX_THREADS
	.align		4
.L_1609:
        /*0534*/ 	.byte	0x04, 0x05
        /*0536*/ 	.short	(.L_1611 - .L_1610)
.L_1610:
        /*0538*/ 	.word	0x00000040
        /*053c*/ 	.word	0x00000001
        /*0540*/ 	.word	0x00000001


	//----- nvinfo : EIATTR_CRS_STACK_SIZE
	.align		4
.L_1611:
        /*0544*/ 	.byte	0x04, 0x1e
        /*0546*/ 	.short	(.L_1613 - .L_1612)
.L_1612:
        /*0548*/ 	.word	0x00000000


	//----- nvinfo : EIATTR_CBANK_PARAM_SIZE
	.align		4
.L_1613:
        /*054c*/ 	.byte	0x03, 0x19
        /*054e*/ 	.short	0x01f0


	//----- nvinfo : EIATTR_PARAM_CBANK
	.align		4
        /*0550*/ 	.byte	0x04, 0x0a
        /*0552*/ 	.short	(.L_1615 - .L_1614)
	.align		4
.L_1614:
        /*0554*/ 	.word	index@(.nv.constant0._Z25selective_scan_bwd_kernelI32Selective_Scan_bwd_kernel_traitsILi64ELi16ELb0ELb0ELb0ELb0ELb0EN3c104HalfENS1_7complexIfEEEEv12SSMParamsBwd)
        /*0558*/ 	.short	0x0210
        /*055a*/ 	.short	0x01f0


	//----- nvinfo : EIATTR_SW_WAR
	.align		4
.L_1615:
        /*055c*/ 	.byte	0x04, 0x36
        /*055e*/ 	.short	(.L_1617 - .L_1616)
.L_1616:
        /*0560*/ 	.word	0x00000008
.L_1617:


//--------------------- .nv.info._Z25selective_scan_bwd_kernelI32Selective_Scan_bwd_kernel_traitsILi64ELi16ELb0ELb0ELb0ELb0ELb1EN3c104HalfENS1_7complexIfEEEEv12SSMParamsBwd --------------------------
	.section	.nv.info._Z25selective_scan_bwd_kernelI32Selective_Scan_bwd_kernel_traitsILi64ELi16ELb0ELb0ELb0ELb0ELb1EN3c104HalfENS1_7complexIfEEEEv12SSMParamsBwd,"",@"SHT_CUDA_INFO"
	.sectionflags	@""
	.align	4


	//----- nvinfo : EIATTR_CUDA_API_VERSION
	.align		4
        /*0000*/ 	.byte	0x04, 0x37
        /*0002*/ 	.short	(.L_1619 - .L_1618)
.L_1618:
        /*0004*/ 	.word	0x00000082


	//----- nvinfo : EIATTR_KPARAM_INFO
	.align		4
.L_1619:
        /*0008*/ 	.byte	0x04, 0x17
        /*000a*/ 	.short	(.L_1621 - .L_1620)
.L_1620:
        /*000c*/ 	.word	0x00000000
        /*0010*/ 	.short	0x0000
        /*0012*/ 	.short	0x0000
        /*0014*/ 	.byte	0x00, 0xf0, 0xc1, 0x07


	//----- nvinfo : EIATTR_SPARSE_MMA_MASK
	.align		4
.L_1621:
        /*0018*/ 	.byte	0x03, 0x50
        /*001a*/ 	.short	0x0000


	//----- nvinfo : EIATTR_MAXREG_COUNT
	.align		4
        /*001c*/ 	.byte	0x03, 0x1b
        /*001e*/ 	.short	0x00ff


	//----- nvinfo : EIATTR_NUM_BARRIERS
	.align		4
        /*0020*/ 	.byte	0x02, 0x4c
        /*0022*/ 	.byte	0x01
	.zero		1


	//----- nvinfo : EIATTR_MERCURY_ISA_VERSION
	.align		4
        /*0024*/ 	.byte	0x03, 0x5f
        /*0026*/ 	.short	0x0101


	//----- nvinfo : EIATTR_COOP_GROUP_MASK_REGIDS
	.align		4
        /*0028*/ 	.byte	0x04, 0x29
        /*002a*/ 	.short	(.L_1623 - .L_1622)


	//   ....[0]....
.L_1622:
        /*002c*/ 	.word	0xffffffff


	//   ....[1]....
        /*0030*/ 	.word	0xffffffff


	//   ....[2]....
        /*0034*/ 	.word	0xffffffff


	//   ....[3]....
        /*0038*/ 	.word	0xffffffff


	//   ....[4]....
        /*003c*/ 	.word	0xffffffff


	//   ....[5]....
        /*0040*/ 	.word	0xffffffff


	//   ....[6]....
        /*0044*/ 	.word	0xffffffff


	//   ....[7]....
        /*0048*/ 	.word	0xffffffff


	//   ....[8]....
        /*004c*/ 	.word	0xffffffff


	//   ....[9]....
        /*0050*/ 	.word	0xffffffff


	//   ....[10]....
        /*0054*/ 	.word	0xffffffff


	//   ....[11]....
        /*0058*/ 	.word	0xffffffff


	//   ....[12]....
        /*005c*/ 	.word	0xffffffff


	//   ....[13]....
        /*0060*/ 	.word	0xffffffff


	//   ....[14]....
        /*0064*/ 	.word	0xffffffff


	//   ....[15]....
        /*0068*/ 	.word	0xffffffff


	//   ....[16]....
        /*006c*/ 	.word	0xffffffff


	//   ....[17]....
        /*0070*/ 	.word	0xffffffff


	//   ....[18]....
        /*0074*/ 	.word	0xffffffff


	//   ....[19]....
        /*0078*/ 	.word	0xffffffff


	//   ....[20]....
        /*007c*/ 	.word	0xffffffff


	//   ....[21]....
        /*0080*/ 	.word	0xffffffff


	//   ....[22]....
        /*0084*/ 	.word	0xffffffff


	//   ....[23]....
        /*0088*/ 	.word	0xffffffff


	//   ....[24]....
        /*008c*/ 	.word	0xffffffff


	//   ....[25]....
        /*0090*/ 	.word	0xffffffff


	//   ....[26]....
        /*0094*/ 	.word	0xffffffff


	//   ....[27]....
        /*0098*/ 	.word	0xffffffff


	//   ....[28]....
        /*009c*/ 	.word	0xffffffff


	//   ....[29]....
        /*00a0*/ 	.word	0xffffffff


	//   ....[30]....
        /*00a4*/ 	.word	0xffffffff


	//   ....[31]....
        /*00a8*/ 	.word	0xffffffff


	//   ....[32]....
        /*00ac*/ 	.word	0xffffffff


	//   ....[33]....
        /*00b0*/ 	.word	0xffffffff


	//   ....[34]....
        /*00b4*/ 	.word	0xffffffff


	//   ....[35]....
        /*00b8*/ 	.word	0xffffffff


	//   ....[36]....
        /*00bc*/ 	.word	0xffffffff


	//   ....[37]....
        /*00c0*/ 	.word	0xffffffff


	//   ....[38]....
        /*00c4*/ 	.word	0xffffffff


	//   ....[39]....
        /*00c8*/ 	.word	0xffffffff


	//   ....[40]....
        /*00cc*/ 	.word	0xffffffff


	//   ....[41]....
        /*00d0*/ 	.word	0xffffffff


	//   ....[42]....
        /*00d4*/ 	.word	0xffffffff


	//   ....[43]....
        /*00d8*/ 	.word	0xffffffff


	//   ....[44]....
        /*00dc*/ 	.word	0xffffffff


	//   ....[45]....
        /*00e0*/ 	.word	0xffffffff


	//   ....[46]....
        /*00e4*/ 	.word	0xffffffff


	//   ....[47]....
        /*00e8*/ 	.word	0xffffffff


	//   ....[48]....
        /*00ec*/ 	.word	0xffffffff


	//   ....[49]....
        /*00f0*/ 	.word	0xffffffff


	//   ....[50]....
        /*00f4*/ 	.word	0xffffffff


	//   ....[51]....
        /*00f8*/ 	.word	0xffffffff


	//   ....[52]....
        /*00fc*/ 	.word	0xffffffff


	//   ....[53]....
        /*0100*/ 	.word	0xffffffff


	//   ....[54]....
        /*0104*/ 	.word	0xffffffff


	//   ....[55]....
        /*0108*/ 	.word	0xffffffff


	//   ....[56]....
        /*010c*/ 	.word	0xffffffff


	//   ....[57]....
        /*0110*/ 	.word	0xffffffff


	//   ....[58]....
        /*0114*/ 	.word	0xffffffff


	//   ....[59]....
        /*0118*/ 	.word	0xffffffff


	//   ....[60]....
        /*011c*/ 	.word	0xffffffff


	//   ....[61]....
        /*0120*/ 	.word	0xffffffff


	//   ....[62]....
        /*0124*/ 	.word	0xffffffff


	//   ....[63]....
        /*0128*/ 	.word	0xffffffff


	//   ....[64]....
        /*012c*/ 	.word	0xffffffff


	//   ....[65]....
        /*0130*/ 	.word	0xffffffff


	//   ....[66]....
        /*0134*/ 	.word	0xffffffff


	//   ....[67]....
        /*0138*/ 	.word	0xffffffff


	//   ....[68]....
        /*013c*/ 	.word	0xffffffff


	//   ....[69]....
        /*0140*/ 	.word	0xffffffff


	//   ....[70]....
        /*0144*/ 	.word	0xffffffff


	//   ....[71]....
        /*0148*/ 	.word	0xffffffff


	//   ....[72]....
        /*014c*/ 	.word	0xffffffff


	//   ....[73]....
        /*0150*/ 	.word	0xffffffff


	//   ....[74]....
        /*0154*/ 	.word	0xffffffff


	//   ....[75]....
        /*0158*/ 	.word	0xffffffff


	//   ....[76]....
        /*015c*/ 	.word	0xffffffff


	//   ....[77]....
        /*0160*/ 	.word	0xffffffff


	//   ....[78]....
        /*0164*/ 	.word	0xffffffff


	//   ....[79]....
        /*0168*/ 	.word	0xffffffff


	//   ....[80]....
        /*016c*/ 	.word	0xffffffff


	//   ....[81]....
        /*0170*/ 	.word	0xffffffff


	//   ....[82]....
        /*0174*/ 	.word	0xffffffff


	//   ....[83]....
        /*0178*/ 	.word	0xffffffff


	//   ....[84]....
        /*017c*/ 	.word	0xffffffff


	//   ....[85]....
        /*0180*/ 	.word	0xffffffff


	//   ....[86]....
        /*0184*/ 	.word	0xffffffff


	//   ....[87]....
        /*0188*/ 	.word	0xffffffff


	//   ....[88]....
        /*018c*/ 	.word	0xffffffff


	//   ....[89]....
        /*0190*/ 	.word	0xffffffff


	//   ....[90]....
        /*0194*/ 	.word	0xffffffff


	//   ....[91]....
        /*0198*/ 	.word	0xffffffff


	//   ....[92]....
        /*019c*/ 	.word	0xffffffff


	//   ....[93]....
        /*01a0*/ 	.word	0xffffffff


	//   ....[94]....
        /*01a4*/ 	.word	0xffffffff


	//   ....[95]....
        /*01a8*/ 	.word	0xffffffff


	//   ....[96]....
        /*01ac*/ 	.word	0xffffffff


	//   ....[97]....
        /*01b0*/ 	.word	0xffffffff


	//   ....[98]....
        /*01b4*/ 	.word	0xffffffff


	//   ....[99]....
        /*01b8*/ 	.word	0x0500000f


	//   ....[100]....
        /*01bc*/ 	.word	0x0500000f


	//   ....[101]....
        /*01c0*/ 	.word	0x0500000f


	//   ....[102]....
        /*01c4*/ 	.word	0x0500000f


	//   ....[103]....
        /*01c8*/ 	.word	0x0500000f


	//   ....[104]....
        /*01cc*/ 	.word	0x0500000f


	//   ....[105]....
        /*01d0*/ 	.word	0x0500000f


	//   ....[106]....
        /*01d4*/ 	.word	0x0500000f


	//   ....[107]....
        /*01d8*/ 	.word	0x0500000f


	//   ....[108]....
        /*01dc*/ 	.word	0x0500000f


	//   ....[109]....
        /*01e0*/ 	.word	0x0500000f


	//   ....[110]....
        /*01e4*/ 	.word	0x0500000f


	//   ....[111]....
        /*01e8*/ 	.word	0x0500000f


	//   ....[112]....
        /*01ec*/ 	.word	0x0500000f


	//   ....[113]....
        /*01f0*/ 	.word	0x0500000f


	//   ....[114]....
        /*01f4*/ 	.word	0x0500000f


	//   ....[115]....
        /*01f8*/ 	.word	0x0500000f


	//   ....[116]....
        /*01fc*/ 	.word	0x0500000f


	//   ....[117]....
        /*0200*/ 	.word	0x0500000f


	//   ....[118]....
        /*0204*/ 	.word	0x0500000f


	//   ....[119]....
        /*0208*/ 	.word	0x0500000f


	//   ....[120]....
        /*020c*/ 	.word	0x0500000f


	//   ....[121]....
        /*0210*/ 	.word	0x0500000f


	//   ....[122]....
        /*0214*/ 	.word	0x0500000f


	//   ....[123]....
        /*0218*/ 	.word	0x0500000f


	//   ....[124]....
        /*021c*/ 	.word	0x0500000f


	//   ....[125]....
        /*0220*/ 	.word	0x0500000f


	//   ....[126]....
        /*0224*/ 	.word	0x0500000f


	//   ....[127]....
        /*0228*/ 	.word	0x0500000f


	//   ....[128]....
        /*022c*/ 	.word	0x0500000f


	//   ....[129]....
        /*0230*/ 	.word	0x0500000f


	//   ....[130]....
        /*0234*/ 	.word	0x0500000f


	//   ....[131]....
        /*0238*/ 	.word	0x0500000f


	//   ....[132]....
        /*023c*/ 	.word	0x0500000f


	//   ....[133]....
        /*0240*/ 	.word	0x0500000f


	//   ....[134]....
        /*0244*/ 	.word	0x0500000f


	//   ....[135]....
        /*0248*/ 	.word	0x0500000f


	//   ....[136]....
        /*024c*/ 	.word	0x0500000f


	//   ....[137]....
        /*0250*/ 	.word	0x0500000f


	//   ....[138]....
        /*0254*/ 	.word	0x0500000f


	//   ....[139]....
        /*0258*/ 	.word	0x0500000f


	//   ....[140]....
        /*025c*/ 	.word	0x0500000f


	//   ....[141]....
        /*0260*/ 	.word	0x0500000f


	//   ....[142]....
        /*0264*/ 	.word	0x0500000f


	//   ....[143]....
        /*0268*/ 	.word	0x0500000f


	//   ....[144]....
        /*026c*/ 	.word	0x0500000f


	//   ....[145]....
        /*0270*/ 	.word	0x0500000f


	//   ....[146]....
        /*0274*/ 	.word	0x0500000f


	//   ....[147]....
        /*0278*/ 	.word	0x0500000f


	//   ....[148]....
        /*027c*/ 	.word	0x0500000f


	//   ....[149]....
        /*0280*/ 	.word	0x0500000f


	//   ....[150]....
        /*0284*/ 	.word	0x0500000f


	//   ....[151]....
        /*0288*/ 	.word	0x0500000f


	//   ....[152]....
        /*028c*/ 	.word	0x0500000f


	//   ....[153]....
        /*0290*/ 	.word	0x0500000f


	//   ....[154]....
        /*0294*/ 	.word	0x0500000f


	//   ....[155]....
        /*0298*/ 	.word	0x0500000f


	//   ....[156]....
        /*029c*/ 	.word	0x0500000f


	//   ....[157]....
        /*02a0*/ 	.word	0x0500000f


	//   ....[158]....
        /*02a4*/ 	.word	0x0500000f


	//   ....[159]....
        /*02a8*/ 	.word	0x0500000f


	//   ....[160]....
        /*02ac*/ 	.word	0x0500000f


	//   ....[161]....
        /*02b0*/ 	.word	0x0500000f


	//   ....[162]....
        /*02b4*/ 	.word	0x0500000f


	//----- nvinfo : EIATTR_COOP_GROUP_INSTR_OFFSETS
	.align		4
.L_1623:
        /*02b8*/ 	.byte	0x04, 0x28
        /*02ba*/ 	.short	(.L_1625 - .L_1624)


	//   ....[0]....
.L_1624:
        /*02bc*/ 	.word	0x00001130


	//   ....[1]....
        /*02c0*/ 	.word	0x000016d0


	//   ....[2]....
        /*02c4*/ 	.word	0x00001da0


	//   ....[3]....
        /*02c8*/ 	.word	0x000023b0


	//   ....[4]....
        /*02cc*/ 	.word	0x00002b40


	//   ....[5]....
        /*02d0*/ 	.word	0x00003740


	//   ....[6]....
        /*02d4*/ 	.word	0x00004410


	//   ....[7]....
        /*02d8*/ 	.word	0x00006a40


	//   ....[8]....
        /*02dc*/ 	.word	0x00006a60


	//   ....[9]....
        /*02e0*/ 	.word	0x00006a70


	//   ....[10]....
        /*02e4*/ 	.word	0x00006a80


	//   ....[11]....
        /*02e8*/ 	.word	0x00006b20


	//   ....[12]....
        /*02ec*/ 	.word	0x00006b50


	//   ....[13]....
        /*02f0*/ 	.word	0x00006b70


	//   ....[14]....
        /*02f4*/ 	.word	0x00006b80


	//   ....[15]....
        /*02f8*/ 	.word	0x00006c20


	//   ....[16]....
        /*02fc*/ 	.word	0x00006c50


	//   ....[17]....
        /*0300*/ 	.word	0x00006c70


	//   ....[18]....
        /*0304*/ 	.word	0x00006c80


	//   ....[19]....
        /*0308*/ 	.word	0x00006d20


	//   ....[20]....
        /*030c*/ 	.word	0x00006d50


	//   ....[21]....
        /*0310*/ 	.word	0x00006d70


	//   ....[22]....
        /*0314*/ 	.word	0x00006d80


	//   ....[23]....
        /*0318*/ 	.word	0x00006e20


	//   ....[24]....
        /*031c*/ 	.word	0x00006e50


	//   ....[25]....
        /*0320*/ 	.word	0x00006e60


	//   ....[26]....
        /*0324*/ 	.word	0x00006e70


	//   ....[27]....
        /*0328*/ 	.word	0x00006fe0


	//   ....[28]....
        /*032c*/ 	.word	0x00006ff0


	//   ....[29]....
        /*0330*/ 	.word	0x00007000


	//   ....[30]....
        /*0334*/ 	.word	0x00007010


	//   ....[31]....
        /*0338*/ 	.word	0x00007020


	//   ....[32]....
        /*033c*/ 	.word	0x00007030


	//   ....[33]....
        /*0340*/ 	.word	0x00007040


	//   ....[34]....
        /*0344*/ 	.word	0x00007050


	//   ....[35]....
        /*0348*/ 	.word	0x000082e0


	//   ....[36]....
        /*034c*/ 	.word	0x000082f0


	//   ....[37]....
        /*0350*/ 	.word	0x00008300


	//   ....[38]....
        /*0354*/ 	.word	0x00008310


	//   ....[39]....
        /*0358*/ 	.word	0x00008430


	//   ....[40]....
        /*035c*/ 	.word	0x00008440


	//   ....[41]....
        /*0360*/ 	.word	0x00008450


	//   ....[42]....
        /*0364*/ 	.word	0x00008460


	//   ....[43]....
        /*0368*/ 	.word	0x00008580


	//   ....[44]....
        /*036c*/ 	.word	0x00008590


	//   ....[45]....
        /*0370*/ 	.word	0x000085a0


	//   ....[46]....
        /*0374*/ 	.word	0x000085b0


	//   ....[47]....
        /*0378*/ 	.word	0x000086d0


	//   ....[48]....
        /*037c*/ 	.word	0x000086e0


	//   ....[49]....
        /*0380*/ 	.word	0x000086f0


	//   ....[50]....
        /*0384*/ 	.word	0x00008700


	//   ....[51]....
        /*0388*/ 	.word	0x00008820


	//   ....[52]....
        /*038c*/ 	.word	0x00008830


	//   ....[53]....
        /*0390*/ 	.word	0x00008840


	//   ....[54]....
        /*0394*/ 	.word	0x00008850


	//   ....[55]....
        /*0398*/ 	.word	0x00008960


	//   ....[56]....
        /*039c*/ 	.word	0x00008970


	//   ....[57]....
        /*03a0*/ 	.word	0x00008980


	//   ....[58]....
        /*03a4*/ 	.word	0x00008990


	//   ....[59]....
        /*03a8*/ 	.word	0x000089a0


	//   ....[60]....
        /*03ac*/ 	.word	0x000089b0


	//   ....[61]....
        /*03b0*/ 	.word	0x000089c0


	//   ....[62]....
        /*03b4*/ 	.word	0x00008a00


	//   ....[63]....
        /*03b8*/ 	.word	0x00008a40


	//   ....[64]....
        /*03bc*/ 	.word	0x00008a50


	//   ....[65]....
        /*03c0*/ 	.word	0x00008a60


	//   ....[66]....
        /*03c4*/ 	.word	0x00008a70


	//   ....[67]....
        /*03c8*/ 	.word	0x00009ef0


	//   ....[68]....
        /*03cc*/ 	.word	0x00009fd0


	//   ....[69]....
        /*03d0*/ 	.word	0x0000a010


	//   ....[70]....
        /*03d4*/ 	.word	0x0000a050


	//   ....[71]....
        /*03d8*/ 	.word	0x0000a170


	//   ....[72]....
        /*03dc*/ 	.word	0x0000a1b0


	//   ....[73]....
        /*03e0*/ 	.word	0x0000a1f0


	//   ....[74]....
        /*03e4*/ 	.word	0x0000a230


	//   ....[75]....
        /*03e8*/ 	.word	0x0000a340


	//   ....[76]....
        /*03ec*/ 	.word	0x0000a380


	//   ....[77]....
        /*03f0*/ 	.word	0x0000a3d0


	//   ....[78]....
        /*03f4*/ 	.word	0x0000a410


	//   ....[79]....
        /*03f8*/ 	.word	0x0000a520


	//   ....[80]....
        /*03fc*/ 	.word	0x0000a560


	//   ....[81]....
        /*0400*/ 	.word	0x0000a5b0


	//   ....[82]....
        /*0404*/ 	.word	0x0000a5f0


	//   ....[83]....
        /*0408*/ 	.word	0x0000a700


	//   ....[84]....
        /*040c*/ 	.word	0x0000a740


	//   ....[85]....
        /*0410*/ 	.word	0x0000a790


	//   ....[86]....
        /*0414*/ 	.word	0x0000a7d0


	//   ....[87]....
        /*0418*/ 	.word	0x0000af50


	//   ....[88]....
        /*041c*/ 	.word	0x0000bb70


	//   ....[89]....
        /*0420*/ 	.word	0x0000c150


	//   ....[90]....
        /*0424*/ 	.word	0x0000c1a0


	//   ....[91]....
        /*0428*/ 	.word	0x0000c210


	//   ....[92]....
        /*042c*/ 	.word	0x0000c250


	//   ....[93]....
        /*0430*/ 	.word	0x0000c280


	//   ....[94]....
        /*0434*/ 	.word	0x0000c3b0


	//   ....[95]....
        /*0438*/ 	.word	0x0000c3f0


	//   ....[96]....
        /*043c*/ 	.word	0x0000c460


	//   ....[97]....
        /*0440*/ 	.word	0x0000c4b0


	//   ....[98]....
        /*0444*/ 	.word	0x0000c4d0


	//   ....[99]....
        /*0448*/ 	.word	0x0000cce0


	//   ....[100]....
        /*044c*/ 	.word	0x0000cd30


	//   ....[101]....
        /*0450*/ 	.word	0x0000cd80


	//   ....[102]....
        /*0454*/ 	.word	0x0000cdd0


	//   ....[103]....
        /*0458*/ 	.word	0x0000cee0


	//   ....[104]....
        /*045c*/ 	.word	0x0000cf30


	//   ....[105]....
        /*0460*/ 	.word	0x0000cf80


	//   ....[106]....
        /*0464*/ 	.word	0x0000cfd0


	//   ....[107]....
        /*0468*/ 	.word	0x0000d0e0


	//   ....[108]....
        /*046c*/ 	.word	0x0000d130


	//   ....[109]....
        /*0470*/ 	.word	0x0000d180


	//   ....[110]....
        /*0474*/ 	.word	0x0000d1d0


	//   ....[111]....
        /*0478*/ 	.word	0x0000d2e0


	//   ....[112]....
        /*047c*/ 	.word	0x0000d330


	//   ....[113]....
        /*0480*/ 	.word	0x0000d380


	//   ....[114]....
        /*0484*/ 	.word	0x0000d3d0


	//   ....[115]....
        /*0488*/ 	.word	0x0000d4e0


	//   ....[116]....
        /*048c*/ 	.word	0x0000d530


	//   ....[117]....
        /*0490*/ 	.word	0x0000d580


	//   ....[118]....
        /*0494*/ 	.word	0x0000d5d0


	//   ....[119]....
        /*0498*/ 	.word	0x0000d670


	//   ....[120]....
        /*049c*/ 	.word	0x0000d710


	//   ....[121]....
        /*04a0*/ 	.word	0x0000d7b0


	//   ....[122]....
        /*04a4*/ 	.word	0x0000d850


	//   ....[123]....
        /*04a8*/ 	.word	0x0000d8f0


	//   ....[124]....
        /*04ac*/ 	.word	0x0000d9a0


	//   ....[125]....
        /*04b0*/ 	.word	0x0000da00


	//   ....[126]....
        /*04b4*/ 	.word	0x0000da50


	//   ....[127]....
        /*04b8*/ 	.word	0x0000da80


	//   ....[128]....
        /*04bc*/ 	.word	0x0000dae0


	//   ....[129]....
        /*04c0*/ 	.word	0x0000db30


	//   ....[130]....
        /*04c4*/ 	.word	0x0000db80


	//   ....[131]....
        /*04c8*/ 	.word	0x0000dc10


	//   ....[132]....
        /*04cc*/ 	.word	0x0000dc60


	//   ....[133]....
        /*04d0*/ 	.word	0x0000dcb0


	//   ....[134]....
        /*04d4*/ 	.word	0x0000dd00


	//   ....[135]....
        /*04d8*/ 	.word	0x0000dd90


	//   ....[136]....
        /*04dc*/ 	.word	0x0000de20


	//   ....[137]....
        /*04e0*/ 	.word	0x0000de70


	//   ....[138]....
        /*04e4*/ 	.word	0x0000dec0


	//   ....[139]....
        /*04e8*/ 	.word	0x0000df50


	//   ....[140]....
        /*04ec*/ 	.word	0x0000dfe0


	//   ....[141]....
        /*04f0*/ 	.word	0x0000e030


	//   ....[142]....
        /*04f4*/ 	.word	0x0000e080


	//   ....[143]....
        /*04f8*/ 	.word	0x0000e110


	//   ....[144]....
        /*04fc*/ 	.word	0x0000e1a0


	//   ....[145]....
        /*0500*/ 	.word	0x0000e1f0


	//   ....[146]....
        /*0504*/ 	.word	0x0000e240


	//   ....[147]....
        /*0508*/ 	.word	0x0000e2d0


	//   ....[148]....
        /*050c*/ 	.word	0x0000e360


	//   ....[149]....
        /*0510*/ 	.word	0x0000e3b0


	//   ....[150]....
        /*0514*/ 	.word	0x0000e400


	//   ....[151]....
        /*0518*/ 	.word	0x0000e490


	//   ....[152]....
        /*051c*/ 	.word	0x0000e540


	//   ....[153]....
        /*0520*/ 	.word	0x0000e5a0


	//   ....[154]....
        /*0524*/ 	.word	0x0000e630


	//   ....[155]....
        /*0528*/ 	.word	0x0000e660


	//   ....[156]....
        /*052c*/ 	.word	0x0000e6d0


	//   ....[157]....
        /*0530*/ 	.word	0x0000e720


	//   ....[158]....
        /*0534*/ 	.word	0x0000e770


	//   ....[159]....
        /*0538*/ 	.word	0x0000e7a0


	//   ....[160]....
        /*053c*/ 	.word	0x0000e7f0


	//   ....[161]....
        /*0540*/ 	.word	0x0000e840


	//   ....[162]....
        /*0544*/ 	.word	0x0000e890


	//----- nvinfo : EIATTR_EXIT_INSTR_OFFSETS
	.align		4
.L_1625:
        /*0548*/ 	.byte	0x04, 0x1c
        /*054a*/ 	.short	(.L_1627 - .L_1626)


	//   ....[0]....
.L_1626:
        /*054c*/ 	.word	0x0000c5f0


	//   ....[1]....
        /*0550*/ 	.word	0x0000cc80


	//----- nvinfo : EIATTR_MAX_THREADS
	.align		4
.L_1627:
        /*0554*/ 	.byte	0x04, 0x05
        /*0556*/ 	.short	(.L_1629 - .L_1628)
.L_1628:
        /*0558*/ 	.word	0x00000040
        /*055c*/ 	.word	0x00000001
        /*0560*/ 	.word	0x00000001


	//----- nvinfo : EIATTR_CRS_STACK_SIZE
	.align		4
.L_1629:
        /*0564*/ 	.byte	0x04, 0x1e
        /*0566*/ 	.short	(.L_1631 - .L_1630)
.L_1630:
        /*0568*/ 	.word	0x00000000


	//----- nvinfo : EIATTR_CBANK_PARAM_SIZE
	.align		4
.L_1631:
        /*056c*/ 	.byte	0x03, 0x19
        /*056e*/ 	.short	0x01f0


	//----- nvinfo : EIATTR_PARAM_CBANK
	.align		4
        /*0570*/ 	.byte	0x04, 0x0a
        /*0572*/ 	.short	(.L_1633 - .L_1632)
	.align		4
.L_1632:
        /*0574*/ 	.word	index@(.nv.constant0._Z25selective_scan_bwd_kernelI32Selective_Scan_bwd_kernel_traitsILi64ELi16ELb0ELb0ELb0ELb0ELb1EN3c104HalfENS1_7complexIfEEEEv12SSMParamsBwd)
        /*0578*/ 	.short	0x0210
        /*057a*/ 	.short	0x01f0


	//----- nvinfo : EIATTR_SW_WAR
	.align		4
.L_1633:
        /*057c*/ 	.byte	0x04, 0x36
        /*057e*/ 	.short	(.L_1635 - .L_1634)
.L_1634:
        /*0580*/ 	.word	0x00000008
.L_1635:


//--------------------- .nv.info._Z25selective_scan_bwd_kernelI32Selective_Scan_bwd_kernel_traitsILi64ELi16ELb0ELb0ELb0ELb1ELb0EN3c104HalfENS1_7complexIfEEEEv12SSMParamsBwd --------------------------
	.section	.nv.info._Z25selective_scan_bwd_kernelI32Selective_Scan_bwd_kernel_traitsILi64ELi16ELb0ELb0ELb0ELb1ELb0EN3c104HalfENS1_7complexIfEEEEv12SSMParamsBwd,"",@"SHT_CUDA_INFO"
	.sectionflags	@""
	.align	4


	//----- nvinfo : EIATTR_CUDA_API_VERSION
	.align		4
        /*0000*/ 	.byte	0x04, 0x37
        /*0002*/ 	.short	(.L_1637 - .L_1636)
.L_1636:
        /*0004*/ 	.word	0x00000082


	//----- nvinfo : EIATTR_KPARAM_INFO
	.align		4
.L_1637:
        /*0008*/ 	.byte	0x04, 0x17
        /*000a*/ 	.short	(.L_1639 - .L_1638)
.L_1638:
        /*000c*/ 	.word	0x00000000
        /*0010*/ 	.short	0x0000
        /*0012*/ 	.short	0x0000
        /*0014*/ 	.byte	0x00, 0xf0, 0xc1, 0x07


	//----- nvinfo : EIATTR_SPARSE_MMA_MASK
	.align		4
.L_1639:
        /*0018*/ 	.byte	0x03, 0x50
        /*001a*/ 	.short	0x0000


	//----- nvinfo : EIATTR_MAXREG_COUNT
	.align		4
        /*001c*/ 	.byte	0x03, 0x1b
        /*001e*/ 	.short	0x00ff


	//----- nvinfo : EIATTR_NUM_BARRIERS
	.align		4
        /*0020*/ 	.byte	0x02, 0x4c
        /*0022*/ 	.byte	0x01
	.zero		1


	//----- nvinfo : EIATTR_MERCURY_ISA_VERSION
	.align		4
        /*0024*/ 	.byte	0x03, 0x5f
        /*0026*/ 	.short	0x0101


	//----- nvinfo : EIATTR_COOP_GROUP_MASK_REGIDS
	.align		4
        /*0028*/ 	.byte	0x04, 0x29
        /*002a*/ 	.short	(.L_1641 - .L_1640)


	//   ....[0]....
.L_1640:
        /*002c*/ 	.word	0xffffffff


	//   ....[1]....
        /*0030*/ 	.word	0xffffffff


	//   ....[2]....
        /*0034*/ 	.word	0xffffffff


	//   ....[3]....
        /*0038*/ 	.word	0xffffffff


	//   ....[4]....
        /*003c*/ 	.word	0xffffffff


	//   ....[5]....
        /*0040*/ 	.word	0xffffffff


	//   ....[6]....
        /*0044*/ 	.word	0xffffffff


	//   ....[7]....
        /*0048*/ 	.word	0xffffffff


	//   ....[8]....
        /*004c*/ 	.word	0xffffffff


	//   ....[9]....
        /*0050*/ 	.word	0xffffffff


	//   ....[10]....
        /*0054*/ 	.word	0xffffffff


	//   ....[11]....
        /*0058*/ 	.word	0xffffffff


	//   ....[12]....
        /*005c*/ 	.word	0xffffffff


	//   ....[13]....
        /*0060*/ 	.word	0xffffffff


	//   ....[14]....
        /*0064*/ 	.word	0xffffffff


	//   ....[15]....
        /*0068*/ 	.word	0xffffffff


	//   ....[16]....
        /*006c*/ 	.word	0xffffffff


	//   ....[17]....
        /*0070*/ 	.word	0xffffffff


	//   ....[18]....
        /*0074*/ 	.word	0xffffffff


	//   ....[19]....
        /*0078*/ 	.word	0xffffffff


	//   ....[20]....
        /*007c*/ 	.word	0xffffffff


	//   ....[21]....
        /*0080*/ 	.word	0xffffffff


	//   ....[22]....
        /*0084*/ 	.word	0xffffffff


	//   ....[23]....
        /*0088*/ 	.word	0xffffffff


	//   ....[24]....
        /*008c*/ 	.word	0xffffffff


	//   ....[25]....
        /*0090*/ 	.word	0xffffffff


	//   ....[26]....
        /*0094*/ 	.word	0xffffffff


	//   ....[27]....
        /*0098*/ 	.word	0xffffffff


	//   ....[28]....
        /*009c*/ 	.word	0xffffffff


	//   ....[29]....
        /*00a0*/ 	.word	0xffffffff


	//   ....[30]....
        /*00a4*/ 	.word	0xffffffff


	//   ....[31]....
        /*00a8*/ 	.word	0xffffffff


	//   ....[32]....
        /*00ac*/ 	.word	0xffffffff


	//   ....[33]....
        /*00b0*/ 	.word	0xffffffff


	//   ....[34]....
        /*00b4*/ 	.word	0xffffffff


	//   ....[35]....
        /*00b8*/ 	.word	0xffffffff


	//   ....[36]....
        /*00bc*/ 	.word	0xffffffff


	//   ....[37]....
        /*00c0*/ 	.word	0xffffffff


	//   ....[38]....
        /*00c4*/ 	.word	0xffffffff


	//   ....[39]....
        /*00c8*/ 	.word	0xffffffff


	//   ....[40]....
        /*00cc*/ 	.word	0xffffffff


	//   ....[41]....
        /*00d0*/ 	.word	0xffffffff


	//   ....[42]....
        /*00d4*/ 	.word	0xffffffff


	//   ....[43]....
        /*00d8*/ 	.word	0xffffffff


	//   ....[44]....
        /*00dc*/ 	.word	0xffffffff


	//   ....[45]....
        /*00e0*/ 	.word	0xffffffff


	//   ....[46]....
        /*00e4*/ 	.word	0xffffffff


	//   ....[47]....
        /*00e8*/ 	.word	0xffffffff


	//   ....[48]....
        /*00ec*/ 	.word	0xffffffff


	//   ....[49]....
        /*00f0*/ 	.word	0xffffffff


	//   ....[50]....
        /*00f4*/ 	.word	0xffffffff


	//   ....[51]....
        /*00f8*/ 	.word	0xffffffff


	//   ....[52]....
        /*00fc*/ 	.word	0xffffffff


	//   ....[53]....
        /*0100*/ 	.word	0xffffffff


	//   ....[54]....
        /*0104*/ 	.word	0xffffffff


	//   ....[55]....
        /*0108*/ 	.word	0xffffffff


	//   ....[56]....
        /*010c*/ 	.word	0xffffffff


	//   ....[57]....
        /*0110*/ 	.word	0xffffffff


	//   ....[58]....
        /*0114*/ 	.word	0xffffffff


	//   ....[59]....
        /*0118*/ 	.word	0xffffffff


	//   ....[60]....
        /*011c*/ 	.word	0xffffffff


	//   ....[61]....
        /*0120*/ 	.word	0xffffffff


	//   ....[62]....
        /*0124*/ 	.word	0xffffffff


	//   ....[63]....
        /*0128*/ 	.word	0xffffffff


	//   ....[64]....
        /*012c*/ 	.word	0xffffffff


	//   ....[65]....
        /*0130*/ 	.word	0xffffffff


	//   ....[66]....
        /*0134*/ 	.word	0xffffffff


	//   ....[67]....
        /*0138*/ 	.word	0xffffffff


	//   ....[68]....
        /*013c*/ 	.word	0xffffffff


	//   ....[69]....
        /*0140*/ 	.word	0xffffffff


	//   ....[70]....
        /*0144*/ 	.word	0xffffffff


	//   ....[71]....
        /*0148*/ 	.word	0xffffffff


	//   ....[72]....
        /*014c*/ 	.word	0xffffffff


	//   ....[73]....
        /*0150*/ 	.word	0xffffffff


	//   ....[74]....
        /*0154*/ 	.word	0xffffffff


	//   ....[75]....
        /*0158*/ 	.word	0xffffffff


	//   ....[76]....
        /*015c*/ 	.word	0xffffffff


	//   ....[77]....
        /*0160*/ 	.word	0xffffffff


	//   ....[78]....
        /*0164*/ 	.word	0xffffffff


	//   ....[79]....
        /*0168*/ 	.word	0xffffffff


	//   ....[80]....
        /*016c*/ 	.word	0xffffffff


	//   ....[81]....
        /*0170*/ 	.word	0xffffffff


	//   ....[82]....
        /*0174*/ 	.word	0xffffffff


	//   ....[83]....
        /*0178*/ 	.word	0xffffffff


	//   ....[84]....
        /*017c*/ 	.word	0xffffffff


	//   ....[85]....
        /*0180*/ 	.word	0xffffffff


	//   ....[86]....
        /*0184*/ 	.word	0xffffffff


	//   ....[87]....
        /*0188*/ 	.word	0xffffffff


	//   ....[88]....
        /*018c*/ 	.word	0xffffffff


	//   ....[89]....
        /*0190*/ 	.word	0xffffffff


	//   ....[90]....
        /*0194*/ 	.word	0xffffffff


	//   ....[91]....
        /*0198*/ 	.word	0xffffffff


	//   ....[92]....
        /*019c*/ 	.word	0xffffffff


	//   ....[93]....
        /*01a0*/ 	.word	0xffffffff


	//   ....[94]....
        /*01a4*/ 	.word	0xffffffff


	//   ....[95]....
        /*01a8*/ 	.word	0xffffffff


	//   ....[96]....
        /*01ac*/ 	.word	0x05000002


	//   ....[97]....
        /*01b0*/ 	.word	0x05000002


	//   ....[98]....
        /*01b4*/ 	.word	0x05000002


	//   ....[99]....
        /*01b8*/ 	.word	0x05000002


	//   ....[100]....
        /*01bc*/ 	.word	0x05000002


	//   ....[101]....
        /*01c0*/ 	.word	0x05000002


	//   ....[102]....
        /*01c4*/ 	.word	0x05000002


	//   ....[103]....
        /*01c8*/ 	.word	0x05000002


	//   ....[104]....
        /*01cc*/ 	.word	0x05000002


	//   ....[105]....
        /*01d0*/ 	.word	0x05000002


	//   ....[106]....
        /*01d4*/ 	.word	0x05000002


	//   ....[107]....
        /*01d8*/ 	.word	0x05000002


	//   ....[108]....
        /*01dc*/ 	.word	0x05000002


	//   ....[109]....
        /*01e0*/ 	.word	0x05000002


	//   ....[110]....
        /*01e4*/ 	.word	0x05000002


	//   ....[111]....
        /*01e8*/ 	.word	0x05000002


	//   ....[112]....
        /*01ec*/ 	.word	0x05000002


	//   ....[113]....
        /*01f0*/ 	.word	0x05000002


	//   ....[114]....
        /*01f4*/ 	.word	0x05000002


	//   ....[115]....
        /*01f8*/ 	.word	0x05000002


	//   ....[116]....
        /*01fc*/ 	.word	0x05000002


	//   ....[117]....
        /*0200*/ 	.word	0x05000002


	//   ....[118]....
        /*0204*/ 	.word	0x05000002


	//   ....[119]....
        /*0208*/ 	.word	0x05000002


	//   ....[120]....
        /*020c*/ 	.word	0x05000002


	//   ....[121]....
        /*0210*/ 	.word	0x05000002


	//   ....[122]....
        /*0214*/ 	.word	0x05000002


	//   ....[123]....
        /*0218*/ 	.word	0x05000002


	//   ....[124]....
        /*021c*/ 	.word	0x05000002


	//   ....[125]....
        /*0220*/ 	.word	0x05000002


	//   ....[126]....
        /*0224*/ 	.word	0x05000002


	//   ....[127]....
        /*0228*/ 	.word	0x05000002


	//   ....[128]....
        /*022c*/ 	.word	0x05000002


	//   ....[129]....
        /*0230*/ 	.word	0x05000002


	//   ....[130]....
        /*0234*/ 	.word	0x05000002


	//   ....[131]....
        /*0238*/ 	.word	0x05000002


	//   ....[132]....
        /*023c*/ 	.word	0x05000002


	//   ....[133]....
        /*0240*/ 	.word	0x05000002


	//   ....[134]....
        /*0244*/ 	.word	0x05000002


	//   ....[135]....
        /*0248*/ 	.word	0x05000002


	//   ....[136]....
        /*024c*/ 	.word	0x05000002


	//   ....[137]....
        /*0250*/ 	.word	0x05000002


	//   ....[138]....
        /*0254*/ 	.word	0x05000002


	//   ....[139]....
        /*0258*/ 	.word	0x05000002


	//   ....[140]....
        /*025c*/ 	.word	0x05000002


	//   ....[141]....
        /*0260*/ 	.word	0x05000002


	//   ....[142]....
        /*0264*/ 	.word	0x05000002


	//   ....[143]....
        /*0268*/ 	.word	0x05000002


	//   ....[144]....
        /*026c*/ 	.word	0x05000002


	//   ....[145]....
        /*0270*/ 	.word	0x05000002


	//   ....[146]....
        /*0274*/ 	.word	0x05000002


	//   ....[147]....
        /*0278*/ 	.word	0x05000002


	//   ....[148]....
        /*027c*/ 	.word	0x05000002


	//   ....[149]....
        /*0280*/ 	.word	0x05000002


	//   ....[150]....
        /*0284*/ 	.word	0x05000002


	//   ....[151]....
        /*0288*/ 	.word	0x05000002


	//   ....[152]....
        /*028c*/ 	.word	0x05000002


	//   ....[153]....
        /*0290*/ 	.word	0x05000002


	//   ....[154]....
        /*0294*/ 	.word	0x05000002


	//   ....[155]....
        /*0298*/ 	.word	0x05000002


	//   ....[156]....
        /*029c*/ 	.word	0x05000002


	//   ....[157]....
        /*02a0*/ 	.word	0x05000002


	//   ....[158]....
        /*02a4*/ 	.word	0x05000002


	//   ....[159]....
        /*02a8*/ 	.word	0x05000002


	//----- nvinfo : EIATTR_COOP_GROUP_INSTR_OFFSETS
	.align		4
.L_1641:
        /*02ac*/ 	.byte	0x04, 0x28
        /*02ae*/ 	.short	(.L_1643 - .L_1642)


	//   ....[0]....
.L_1642:
        /*02b0*/ 	.word	0x00001160


	//   ....[1]....
        /*02b4*/ 	.word	0x000017b0


	//   ....[2]....
        /*02b8*/ 	.word	0x00001dc0


	//   ....[3]....
        /*02bc*/ 	.word	0x000065c0


	//   ....[4]....
        /*02c0*/ 	.word	0x000065e0


	//   ....[5]....
        /*02c4*/ 	.word	0x000065f0


	//   ....[6]....
        /*02c8*/ 	.word	0x00006600


	//   ....[7]....
        /*02cc*/ 	.word	0x000066a0


	//   ....[8]....
        /*02d0*/ 	.word	0x000066d0


	//   ....[9]....
        /*02d4*/ 	.word	0x000066f0


	//   ....[10]....
        /*02d8*/ 	.word	0x00006700


	//   ....[11]....
        /*02dc*/ 	.word	0x000067a0


	//   ....[12]....
        /*02e0*/ 	.word	0x000067d0


	//   ....[13]....
        /*02e4*/ 	.word	0x000067f0


	//   ....[14]....
        /*02e8*/ 	.word	0x00006800


	//   ....[15]....
        /*02ec*/ 	.word	0x000068a0


	//   ....[16]....
        /*02f0*/ 	.word	0x000068d0


	//   ....[17]....
        /*02f4*/ 	.word	0x000068f0


	//   ....[18]....
        /*02f8*/ 	.word	0x00006900


	//   ....[19]....
        /*02fc*/ 	.word	0x000069a0


	//   ....[20]....
        /*0300*/ 	.word	0x000069d0


	//   ....[21]....
        /*0304*/ 	.word	0x000069e0


	//   ....[22]....
        /*0308*/ 	.word	0x000069f0


	//   ....[23]....
        /*030c*/ 	.word	0x00006b60


	//   ....[24]....
        /*0310*/ 	.word	0x00006b70


	//   ....[25]....
        /*0314*/ 	.word	0x00006b80


	//   ....[26]....
        /*0318*/ 	.word	0x00006b90


	//   ....[27]....
        /*031c*/ 	.word	0x00006ba0


	//   ....[28]....
        /*0320*/ 	.word	0x00006bb0


	//   ....[29]....
        /*0324*/ 	.word	0x00006bc0


	//   ....[30]....
        /*0328*/ 	.word	0x00006bd0


	//   ....[31]....
        /*032c*/ 	.word	0x00007e60


	//   ....[32]....
        /*0330*/ 	.word	0x00007e80


	//   ....[33]....
        /*0334*/ 	.word	0x00007e90


	//   ....[34]....
        /*0338*/ 	.word	0x00007ea0


	//   ....[35]....
        /*033c*/ 	.word	0x00007fc0


	//   ....[36]....
        /*0340*/ 	.word	0x00007fd0


	//   ....[37]....
        /*0344*/ 	.word	0x00007fe0


	//   ....[38]....
        /*0348*/ 	.word	0x00007ff0


	//   ....[39]....
        /*034c*/ 	.word	0x00008110


	//   ....[40]....
        /*0350*/ 	.word	0x00008120


	//   ....[41]....
        /*0354*/ 	.word	0x00008130


	//   ....[42]....
        /*0358*/ 	.word	0x00008140


	//   ....[43]....
        /*035c*/ 	.word	0x00008260


	//   ....[44]....
        /*0360*/ 	.word	0x00008270


	//   ....[45]....
        /*0364*/ 	.word	0x00008280


	//   ....[46]....
        /*0368*/ 	.word	0x00008290


	//   ....[47]....
        /*036c*/ 	.word	0x000083b0


	//   ....[48]....
        /*0370*/ 	.word	0x000083c0


	//   ....[49]....
        /*0374*/ 	.word	0x000083d0


	//   ....[50]....
        /*0378*/ 	.word	0x000083e0


	//   ....[51]....
        /*037c*/ 	.word	0x00008500


	//   ....[52]....
        /*0380*/ 	.word	0x00008510


	//   ....[53]....
        /*0384*/ 	.word	0x00008520


	//   ....[54]....
        /*0388*/ 	.word	0x00008530


	//   ....[55]....
        /*038c*/ 	.word	0x00008540


	//   ....[56]....
        /*0390*/ 	.word	0x00008550


	//   ....[57]....
        /*0394*/ 	.word	0x00008560


	//   ....[58]....
        /*0398*/ 	.word	0x000085a0


	//   ....[59]....
        /*039c*/ 	.word	0x000085e0


	//   ....[60]....
        /*03a0*/ 	.word	0x000085f0


	//   ....[61]....
        /*03a4*/ 	.word	0x00008600


	//   ....[62]....
        /*03a8*/ 	.word	0x00008610


	//   ....[63]....
        /*03ac*/ 	.word	0x00009ba0


	//   ....[64]....
        /*03b0*/ 	.word	0x00009be0


	//   ....[65]....
        /*03b4*/ 	.word	0x00009c20


	//   ....[66]....
        /*03b8*/ 	.word	0x00009c60


	//   ....[67]....
        /*03bc*/ 	.word	0x00009d70


	//   ....[68]....
        /*03c0*/ 	.word	0x00009db0


	//   ....[69]....
        /*03c4*/ 	.word	0x00009df0


	//   ....[70]....
        /*03c8*/ 	.word	0x00009e30


	//   ....[71]....
        /*03cc*/ 	.word	0x00009f40


	//   ....[72]....
        /*03d0*/ 	.word	0x00009f80


	//   ....[73]....
        /*03d4*/ 	.word	0x00009fc0


	//   ....[74]....
        /*03d8*/ 	.word	0x0000a000


	//   ....[75]....
        /*03dc*/ 	.word	0x0000a150


	//   ....[76]....
        /*03e0*/ 	.word	0x0000a190


	//   ....[77]....
        /*03e4*/ 	.word	0x0000a1d0


	//   ....[78]....
        /*03e8*/ 	.word	0x0000a210


	//   ....[79]....
        /*03ec*/ 	.word	0x0000a320


	//   ....[80]....
        /*03f0*/ 	.word	0x0000a360


	//   ....[81]....
        /*03f4*/ 	.word	0x0000a3a0


	//   ....[82]....
        /*03f8*/ 	.word	0x0000a3e0


	//   ....[83]....
        /*03fc*/ 	.word	0x0000ae80


	//   ....[84]....
        /*0400*/ 	.word	0x0000b960


	//   ....[85]....
        /*0404*/ 	.word	0x0000c5b0


	//   ....[86]....
        /*0408*/ 	.word	0x0000cbc0


	//   ....[87]....
        /*040c*/ 	.word	0x0000cc00


	//   ....[88]....
        /*0410*/ 	.word	0x0000cc60


	//   ....[89]....
        /*0414*/ 	.word	0x0000ccc0


	//   ....[90]....
        /*0418*/ 	.word	0x0000ccf0


	//   ....[91]....
        /*041c*/ 	.word	0x0000ce40


	//   ....[92]....
        /*0420*/ 	.word	0x0000ce80


	//   ....[93]....
        /*0424*/ 	.word	0x0000cef0


	//   ....[94]....
        /*0428*/ 	.word	0x0000cf40


	//   ....[95]....
        /*042c*/ 	.word	0x0000cf60


	//   ....[96]....
        /*0430*/ 	.word	0x0000d830


	//   ....[97]....
        /*0434*/ 	.word	0x0000d880


	//   ....[98]....
        /*0438*/ 	.word	0x0000d8d0


	//   ....[99]....
        /*043c*/ 	.word	0x0000d920


	//   ....[100]....
        /*0440*/ 	.word	0x0000da40


	//   ....[101]....
        /*0444*/ 	.word	0x0000da90


	//   ....[102]....
        /*0448*/ 	.word	0x0000dae0


	//   ....[103]....
        /*044c*/ 	.word	0x0000db30


	//   ....[104]....
        /*0450*/ 	.word	0x0000dc50


	//   ....[105]....
        /*0454*/ 	.word	0x0000dca0


	//   ....[106]....
        /*0458*/ 	.word	0x0000dcf0


	//   ....[107]....
        /*045c*/ 	.word	0x0000dd40


	//   ....[108]....
        /*0460*/ 	.word	0x0000de60


	//   ....[109]....
        /*0464*/ 	.word	0x0000deb0


	//   ....[110]....
        /*0468*/ 	.word	0x0000df00


	//   ....[111]....
        /*046c*/ 	.word	0x0000df50


	//   ....[112]....
        /*0470*/ 	.word	0x0000e070


	//   ....[113]....
        /*0474*/ 	.word	0x0000e0c0


	//   ....[114]....
        /*0478*/ 	.word	0x0000e110


	//   ....[115]....
        /*047c*/ 	.word	0x0000e160


	//   ....[116]....
        /*0480*/ 	.word	0x0000e1f0


	//   ....[117]....
        /*0484*/ 	.word	0x0000e290


	//   ....[118]....
        /*0488*/ 	.word	0x0000e330


	//   ....[119]....
        /*048c*/ 	.word	0x0000e3d0


	//   ....[120]....
        /*0490*/ 	.word	0x0000e470


	//   ....[121]....
        /*0494*/ 	.word	0x0000e520


	//   ....[122]....
        /*0498*/ 	.word	0x0000e580


	//   ....[123]....
        /*049c*/ 	.word	0x0000e5d0


	//   ....[124]....
        /*04a0*/ 	.word	0x0000e600


	//   ....[125]....
        /*04a4*/ 	.word	0x0000e660


	//   ....[126]....
        /*04a8*/ 	.word	0x0000e6b0


	//   ....[127]....
        /*04ac*/ 	.word	0x0000e700


	//   ....[128]....
        /*04b0*/ 	.word	0x0000e7a0


	//   ....[129]....
        /*04b4*/ 	.word	0x0000e7f0


	//   ....[130]....
        /*04b8*/ 	.word	0x0000e840


	//   ....[131]....
        /*04bc*/ 	.word	0x0000e890


	//   ....[132]....
        /*04c0*/ 	.word	0x0000e930


	//   ....[133]....
        /*04c4*/ 	.word	0x0000e9c0


	//   ....[134]....
        /*04c8*/ 	.word	0x0000ea10


	//   ....[135]....
        /*04cc*/ 	.word	0x0000ea60


	//   ....[136]....
        /*04d0*/ 	.word	0x0000eb00


	//   ....[137]....
        /*04d4*/ 	.word	0x0000eb90


	//   ....[138]....
        /*04d8*/ 	.word	0x0000ebe0


	//   ....[139]....
        /*04dc*/ 	.word	0x0000ec30


	//   ....[140]....
        /*04e0*/ 	.word	0x0000ecd0


	//   ....[141]....
        /*04e4*/ 	.word	0x0000ed60


	//   ....[142]....
        /*04e8*/ 	.word	0x0000edb0


	//   ....[143]....
        /*04ec*/ 	.word	0x0000ee00


	//   ....[144]....
        /*04f0*/ 	.word	0x0000eea0


	//   ....[145]....
        /*04f4*/ 	.word	0x0000ef30


	//   ....[146]....
        /*04f8*/ 	.word	0x0000ef80


	//   ....[147]....
        /*04fc*/ 	.word	0x0000efd0


	//   ....[148]....
        /*0500*/ 	.word	0x0000f070


	//   ....[149]....
        /*0504*/ 	.word	0x0000f120


	//   ....[150]....
        /*0508*/ 	.word	0x0000f1b0


	//   ....[151]....
        /*050c*/ 	.word	0x0000f210


	//   ....[152]....
        /*0510*/ 	.word	0x0000f240


	//   ....[153]....
        /*0514*/ 	.word	0x0000f2b0


	//   ....[154]....
        /*0518*/ 	.word	0x0000f300


	//   ....[155]....
        /*051c*/ 	.word	0x0000f350


	//   ....[156]....
        /*0520*/ 	.word	0x0000f380


	//   ....[157]....
        /*0524*/ 	.word	0x0000f3f0


	//   ....[158]....
        /*0528*/ 	.word	0x0000f440


	//   ....[159]....
        /*052c*/ 	.word	0x0000f490


	//----- nvinfo : EIATTR_EXIT_INSTR_OFFSETS
	.align		4
.L_1643:
        /*0530*/ 	.byte	0x04, 0x1c
        /*0532*/ 	.short	(.L_1645 - .L_1644)


	//   ....[0]....
.L_1644:
        /*0534*/ 	.word	0x0000d0a0


	//   ....[1]....
        /*0538*/ 	.word	0x0000d7d0


	//----- nvinfo : EIATTR_MAX_THREADS
	.align		4
.L_1645:
        /*053c*/ 	.byte	0x04, 0x05
        /*053e*/ 	.short	(.L_1647 - .L_1646)
.L_1646:
        /*0540*/ 	.word	0x00000040
        /*0544*/ 	.word	0x00000001
        /*0548*/ 	.word	0x00000001


	//----- nvinfo : EIATTR_CRS_STACK_SIZE
	.align		4
.L_1647:
        /*054c*/ 	.byte	0x04, 0x1e
        /*054e*/ 	.short	(.L_1649 - .L_1648)
.L_1648:
        /*0550*/ 	.word	0x00000000


	//----- nvinfo : EIATTR_CBANK_PARAM_SIZE
	.align		4
.L_1649:
        /*0554*/ 	.byte	0x03, 0x19
        /*0556*/ 	.short	0x01f0


	//----- nvinfo : EIATTR_PARAM_CBANK
	.align		4
        /*0558*/ 	.byte	0x04, 0x0a
        /*055a*/ 	.short	(.L_1651 - .L_1650)
	.align		4
.L_1650:
        /*055c*/ 	.word	index@(.nv.constant0._Z25selective_scan_bwd_kernelI32Selective_Scan_bwd_kernel_traitsILi64ELi16ELb0ELb0ELb0ELb1ELb0EN3c104HalfENS1_7complexIfEEEEv12SSMParamsBwd)
        /*0560*/ 	.short	0x0210
        /*0562*/ 	.short	0x01f0


	//----- nvinfo : EIATTR_SW_WAR
	.align		4
.L_1651:
        /*0564*/ 	.byte	0x04, 0x36
        /*0566*/ 	.short	(.L_1653 - .L_1652)
.L_1652:
        /*0568*/ 	.word	0x00000008
.L_1653:


//--------------------- .nv.info._Z25selective_scan_bwd_kernelI32Selective_Scan_bwd_kernel_traitsILi64ELi16ELb0ELb0ELb0ELb1ELb1EN3c104HalfENS1_7complexIfEEEEv12SSMParamsBwd --------------------------
	.section	.nv.info._Z25selective_scan_bwd_kernelI32Selective_Scan_bwd_kernel_traitsILi64ELi16ELb0ELb0ELb0ELb1ELb1EN3c104HalfENS1_7complexIfEEEEv12SSMParamsBwd,"",@"SHT_CUDA_INFO"
	.sectionflags	@""
	.align	4


	//----- nvinfo : EIATTR_CUDA_API_VERSION
	.align		4
        /*0000*/ 	.byte	0x04, 0x37
        /*0002*/ 	.short	(.L_1655 - .L_1654)
.L_1654:
        /*0004*/ 	.word	0x00000082


	//----- nvinfo : EIATTR_KPARAM_INFO
	.align		4
.L_1655:
        /*0008*/ 	.byte	0x04, 0x17
        /*000a*/ 	.short	(.L_1657 - .L_1656)
.L_1656:
        /*000c*/ 	.word	0x00000000
        /*0010*/ 	.short	0x0000
        /*0012*/ 	.short	0x0000
        /*0014*/ 	.byte	0x00, 0xf0, 0xc1, 0x07


	//----- nvinfo : EIATTR_SPARSE_MMA_MASK
	.align		4
.L_1657:
        /*0018*/ 	.byte	0x03, 0x50
        /*001a*/ 	.short	0x0000


	//----- nvinfo : EIATTR_MAXREG_COUNT
	.align		4
        /*001c*/ 	.byte	0x03, 0x1b
        /*001e*/ 	.short	0x00ff


	//----- nvinfo : EIATTR_NUM_BARRIERS
	.align		4
        /*0020*/ 	.byte	0x02, 0x4c
        /*0022*/ 	.byte	0x01
	.zero		1


	//----- nvinfo : EIATTR_MERCURY_ISA_VERSION
	.align		4
        /*0024*/ 	.byte	0x03, 0x5f
        /*0026*/ 	.short	0x0101


	//----- nvinfo : EIATTR_COOP_GROUP_MASK_REGIDS
	.align		4
        /*0028*/ 	.byte	0x04, 0x29
        /*002a*/ 	.short	(.L_1659 - .L_1658)


	//   ....[0]....
.L_1658:
        /*002c*/ 	.word	0xffffffff


	//   ....[1]....
        /*0030*/ 	.word	0xffffffff


	//   ....[2]....
        /*0034*/ 	.word	0xffffffff


	//   ....[3]....
        /*0038*/ 	.word	0xffffffff


	//   ....[4]....
        /*003c*/ 	.word	0xffffffff


	//   ....[5]....
        /*0040*/ 	.word	0xffffffff


	//   ....[6]....
        /*0044*/ 	.word	0xffffffff


	//   ....[7]....
        /*0048*/ 	.word	0xffffffff


	//   ....[8]....
        /*004c*/ 	.word	0xffffffff


	//   ....[9]....
        /*0050*/ 	.word	0xffffffff


	//   ....[10]....
        /*0054*/ 	.word	0xffffffff


	//   ....[11]....
        /*0058*/ 	.word	0xffffffff


	//   ....[12]....
        /*005c*/ 	.word	0xffffffff


	//   ....[13]....
        /*0060*/ 	.word	0xffffffff


	//   ....[14]....
        /*0064*/ 	.word	0xffffffff


	//   ....[15]....
        /*0068*/ 	.word	0xffffffff


	//   ....[16]....
        /*006c*/ 	.word	0xffffffff


	//   ....[17]....
        /*0070*/ 	.word	0xffffffff


	//   ....[18]....
        /*0074*/ 	.word	0xffffffff


	//   ....[19]....
        /*0078*/ 	.word	0xffffffff


	//   ....[20]....
        /*007c*/ 	.word	0xffffffff


	//   ....[21]....
        /*0080*/ 	.word	0xffffffff


	//   ....[22]....
        /*0084*/ 	.word	0xffffffff


	//   ....[23]....
        /*0088*/ 	.word	0xffffffff


	//   ....[24]....
        /*008c*/ 	.word	0xffffffff


	//   ....[25]....
        /*0090*/ 	.word	0xffffffff


	//   ....[26]....
        /*0094*/ 	.word	0xffffffff


	//   ....[27]....
        /*0098*/ 	.word	0xffffffff


	//   ....[28]....
        /*009c*/ 	.word	0xffffffff


	//   ....[29]....
        /*00a0*/ 	.word	0xffffffff


	//   ....[30]....
        /*00a4*/ 	.word	0xffffffff


	//   ....[31]....
        /*00a8*/ 	.word	0xffffffff


	//   ....[32]....
        /*00ac*/ 	.word	0xffffffff


	//   ....[33]....
        /*00b0*/ 	.word	0xffffffff


	//   ....[34]....
        /*00b4*/ 	.word	0xffffffff


	//   ....[35]....
        /*00b8*/ 	.word	0xffffffff


	//   ....[36]....
        /*00bc*/ 	.word	0xffffffff


	//   ....[37]....
        /*00c0*/ 	.word	0xffffffff


	//   ....[38]....
        /*00c4*/ 	.word	0xffffffff


	//   ....[39]....
        /*00c8*/ 	.word	0xffffffff


	//   ....[40]....
        /*00cc*/ 	.word	0xffffffff


	//   ....[41]....
        /*00d0*/ 	.word	0xffffffff


	//   ....[42]....
        /*00d4*/ 	.word	0xffffffff


	//   ....[43]....
        /*00d8*/ 	.word	0xffffffff


	//   ....[44]....
        /*00dc*/ 	.word	0xffffffff


	//   ....[45]....
        /*00e0*/ 	.word	0xffffffff


	//   ....[46]....
        /*00e4*/ 	.word	0xffffffff


	//   ....[47]....
        /*00e8*/ 	.word	0xffffffff


	//   ....[48]....
        /*00ec*/ 	.word	0xffffffff


	//   ....[49]....
        /*00f0*/ 	.word	0xffffffff


	//   ....[50]....
        /*00f4*/ 	.word	0xffffffff


	//   ....[51]....
        /*00f8*/ 	.word	0xffffffff


	//   ....[52]....
        /*00fc*/ 	.word	0xffffffff


	//   ....[53]....
        /*0100*/ 	.word	0xffffffff


	//   ....[54]....
        /*0104*/ 	.word	0xffffffff


	//   ....[55]....
        /*0108*/ 	.word	0xffffffff


	//   ....[56]....
        /*010c*/ 	.word	0xffffffff


	//   ....[57]....
        /*0110*/ 	.word	0xffffffff


	//   ....[58]....
        /*0114*/ 	.word	0xffffffff


	//   ....[59]....
        /*0118*/ 	.word	0xffffffff


	//   ....[60]....
        /*011c*/ 	.word	0xffffffff


	//   ....[61]....
        /*0120*/ 	.word	0xffffffff


	//   ....[62]....
        /*0124*/ 	.word	0xffffffff


	//   ....[63]....
        /*0128*/ 	.word	0xffffffff


	//   ....[64]....
        /*012c*/ 	.word	0xffffffff


	//   ....[65]....
        /*0130*/ 	.word	0xffffffff


	//   ....[66]....
        /*0134*/ 	.word	0xffffffff


	//   ....[67]....
        /*0138*/ 	.word	0xffffffff


	//   ....[68]....
        /*013c*/ 	.word	0xffffffff


	//   ....[69]....
        /*0140*/ 	.word	0xffffffff


	//   ....[70]....
        /*0144*/ 	.word	0xffffffff


	//   ....[71]....
        /*0148*/ 	.word	0xffffffff


	//   ....[72]....
        /*014c*/ 	.word	0xffffffff


	//   ....[73]....
        /*0150*/ 	.word	0xffffffff


	//   ....[74]....
        /*0154*/ 	.word	0xffffffff


	//   ....[75]....
        /*0158*/ 	.word	0xffffffff


	//   ....[76]....
        /*015c*/ 	.word	0xffffffff


	//   ....[77]....
        /*0160*/ 	.word	0xffffffff


	//   ....[78]....
        /*0164*/ 	.word	0xffffffff


	//   ....[79]....
        /*0168*/ 	.word	0xffffffff


	//   ....[80]....
        /*016c*/ 	.word	0xffffffff


	//   ....[81]....
        /*0170*/ 	.word	0xffffffff


	//   ....[82]....
        /*0174*/ 	.word	0xffffffff


	//   ....[83]....
        /*0178*/ 	.word	0xffffffff


	//   ....[84]....
        /*017c*/ 	.word	0xffffffff


	//   ....[85]....
        /*0180*/ 	.word	0xffffffff


	//   ....[86]....
        /*0184*/ 	.word	0xffffffff


	//   ....[87]....
        /*0188*/ 	.word	0xffffffff


	//   ....[88]....
        /*018c*/ 	.word	0xffffffff


	//   ....[89]....
        /*0190*/ 	.word	0xffffffff


	//   ....[90]....
        /*0194*/ 	.word	0xffffffff


	//   ....[91]....
        /*0198*/ 	.word	0xffffffff


	//   ....[92]....
        /*019c*/ 	.word	0xffffffff


	//   ....[93]....
        /*01a0*/ 	.word	0xffffffff


	//   ....[94]....
        /*01a4*/ 	.word	0xffffffff


	//   ....[95]....
        /*01a8*/ 	.word	0xffffffff


	//   ....[96]....
        /*01ac*/ 	.word	0xffffffff


	//   ....[97]....
        /*01b0*/ 	.word	0xffffffff


	//   ....[98]....
        /*01b4*/ 	.word	0xffffffff


	//   ....[99]....
        /*01b8*/ 	.word	0xffffffff


	//   ....[100]....
        /*01bc*/ 	.word	0x0500000f


	//   ....[101]....
        /*01c0*/ 	.word	0x0500000f


	//   ....[102]....
        /*01c4*/ 	.word	0x0500000f


	//   ....[103]....
        /*01c8*/ 	.word	0x0500000f


	//   ....[104]....
        /*01cc*/ 	.word	0x0500000f


	//   ....[105]....
        /*01d0*/ 	.word	0x0500000f


	//   ....[106]....
        /*01d4*/ 	.word	0x0500000f


	//   ....[107]....
        /*01d8*/ 	.word	0x0500000f


	//   ....[108]....
        /*01dc*/ 	.word	0x0500000f


	//   ....[109]....
        /*01e0*/ 	.word	0x0500000f


	//   ....[110]....
        /*01e4*/ 	.word	0x0500000f


	//   ....[111]....
        /*01e8*/ 	.word	0x0500000f


	//   ....[112]....
        /*01ec*/ 	.word	0x0500000f


	//   ....[113]....
        /*01f0*/ 	.word	0x0500000f


	//   ....[114]....
        /*01f4*/ 	.word	0x0500000f


	//   ....[115]....
        /*01f8*/ 	.word	0x0500000f


	//   ....[116]....
        /*01fc*/ 	.word	0x0500000f


	//   ....[117]....
        /*0200*/ 	.word	0x0500000f


	//   ....[118]....
        /*0204*/ 	.word	0x0500000f


	//   ....[119]....
        /*0208*/ 	.word	0x0500000f


	//   ....[120]....
        /*020c*/ 	.word	0x0500000f


	//   ....[121]....
        /*0210*/ 	.word	0x0500000f


	//   ....[122]....
        /*0214*/ 	.word	0x0500000f


	//   ....[123]....
        /*0218*/ 	.word	0x0500000f


	//   ....[124]....
        /*021c*/ 	.word	0x0500000f


	//   ....[125]....
        /*0220*/ 	.word	0x0500000f


	//   ....[126]....
        /*0224*/ 	.word	0x0500000f


	//   ....[127]....
        /*0228*/ 	.word	0x0500000f


	//   ....[128]....
        /*022c*/ 	.word	0x0500000f


	//   ....[129]....
        /*0230*/ 	.word	0x0500000f


	//   ....[130]....
        /*0234*/ 	.word	0x0500000f


	//   ....[131]....
        /*0238*/ 	.word	0x0500000f


	//   ....[132]....
        /*023c*/ 	.word	0x0500000f


	//   ....[133]....
        /*0240*/ 	.word	0x0500000f


	//   ....[134]....
        /*0244*/ 	.word	0x0500000f


	//   ....[135]....
        /*0248*/ 	.word	0x0500000f


	//   ....[136]....
        /*024c*/ 	.word	0x0500000f


	//   ....[137]....
        /*0250*/ 	.word	0x0500000f


	//   ....[138]....
        /*0254*/ 	.word	0x0500000f


	//   ....[139]....
        /*0258*/ 	.word	0x0500000f


	//   ....[140]....
        /*025c*/ 	.word	0x0500000f


	//   ....[141]....
        /*0260*/ 	.word	0x0500000f


	//   ....[142]....
        /*0264*/ 	.word	0x0500000f


	//   ....[143]....
        /*0268*/ 	.word	0x0500000f


	//   ....[144]....
        /*026c*/ 	.word	0x0500000f


	//   ....[145]....
        /*0270*/ 	.word	0x0500000f


	//   ....[146]....
        /*0274*/ 	.word	0x0500000f


	//   ....[147]....
        /*0278*/ 	.word	0x0500000f


	//   ....[148]....
        /*027c*/ 	.word	0x0500000f


	//   ....[149]....
        /*0280*/ 	.word	0x0500000f


	//   ....[150]....
        /*0284*/ 	.word	0x0500000f


	//   ....[151]....
        /*0288*/ 	.word	0x0500000f


	//   ....[152]....
        /*028c*/ 	.word	0x0500000f


	//   ....[153]....
        /*0290*/ 	.word	0x0500000f


	//   ....[154]....
        /*0294*/ 	.word	0x0500000f


	//   ....[155]....
        /*0298*/ 	.word	0x0500000f


	//   ....[156]....
        /*029c*/ 	.word	0x0500000f


	//   ....[157]....
        /*02a0*/ 	.word	0x0500000f


	//   ....[158]....
        /*02a4*/ 	.word	0x0500000f


	//   ....[159]....
        /*02a8*/ 	.word	0x0500000f


	//   ....[160]....
        /*02ac*/ 	.word	0x0500000f


	//   ....[161]....
        /*02b0*/ 	.word	0x0500000f


	//   ....[162]....
        /*02b4*/ 	.word	0x0500000f


	//   ....[163]....
        /*02b8*/ 	.word	0x0500000f


	//----- nvinfo : EIATTR_COOP_GROUP_INSTR_OFFSETS
	.align		4
.L_1659:
        /*02bc*/ 	.byte	0x04, 0x28
        /*02be*/ 	.short	(.L_1661 - .L_1660)


	//   ....[0]....
.L_1660:
        /*02c0*/ 	.word	0x000010b0


	//   ....[1]....
        /*02c4*/ 	.word	0x00001680


	//   ....[2]....
        /*02c8*/ 	.word	0x00001bf0


	//   ....[3]....
        /*02cc*/ 	.word	0x000048b0


	//   ....[4]....
        /*02d0*/ 	.word	0x00004fe0


	//   ....[5]....
        /*02d4*/ 	.word	0x00005c00


	//   ....[6]....
        /*02d8*/ 	.word	0x00006710


	//   ....[7]....
        /*02dc*/ 	.word	0x00008d80


	//   ....[8]....
        /*02e0*/ 	.word	0x00008da0


	//   ....[9]....
        /*02e4*/ 	.word	0x00008db0


	//   ....[10]....
        /*02e8*/ 	.word	0x00008dc0


	//   ....[11]....
        /*02ec*/ 	.word	0x00008e60


	//   ....[12]....
        /*02f0*/ 	.word	0x00008e90


	//   ....[13]....
        /*02f4*/ 	.word	0x00008eb0


	//   ....[14]....
        /*02f8*/ 	.word	0x00008ec0


	//   ....[15]....
        /*02fc*/ 	.word	0x00008f60


	//   ....[16]....
        /*0300*/ 	.word	0x00008f90


	//   ....[17]....
        /*0304*/ 	.word	0x00008fb0


	//   ....[18]....
        /*0308*/ 	.word	0x00008fc0


	//   ....[19]....
        /*030c*/ 	.word	0x00009060


	//   ....[20]....
        /*0310*/ 	.word	0x00009090


	//   ....[21]....
        /*0314*/ 	.word	0x000090b0


	//   ....[22]....
        /*0318*/ 	.word	0x000090c0


	//   ....[23]....
        /*031c*/ 	.word	0x00009160


	//   ....[24]....
        /*0320*/ 	.word	0x00009190


	//   ....[25]....
        /*0324*/ 	.word	0x000091a0


	//   ....[26]....
        /*0328*/ 	.word	0x000091b0


	//   ....[27]....
        /*032c*/ 	.word	0x00009320


	//   ....[28]....
        /*0330*/ 	.word	0x00009330


	//   ....[29]....
        /*0334*/ 	.word	0x00009340


	//   ....[30]....
        /*0338*/ 	.word	0x00009350


	//   ....[31]....
        /*033c*/ 	.word	0x00009360


	//   ....[32]....
        /*0340*/ 	.word	0x00009370


	//   ....[33]....
        /*0344*/ 	.word	0x00009380


	//   ....[34]....
        /*0348*/ 	.word	0x00009390


	//   ....[35]....
        /*034c*/ 	.word	0x0000a620


	//   ....[36]....
        /*0350*/ 	.word	0x0000a630


	//   ....[37]....
        /*0354*/ 	.word	0x0000a640


	//   ....[38]....
        /*0358*/ 	.word	0x0000a650


	//   ....[39]....
        /*035c*/ 	.word	0x0000a770


	//   ....[40]....
        /*0360*/ 	.word	0x0000a780


	//   ....[41]....
        /*0364*/ 	.word	0x0000a790


	//   ....[42]....
        /*0368*/ 	.word	0x0000a7a0


	//   ....[43]....
        /*036c*/ 	.word	0x0000a8c0


	//   ....[44]....
        /*0370*/ 	.word	0x0000a8d0


	//   ....[45]....
        /*0374*/ 	.word	0x0000a8e0


	//   ....[46]....
        /*0378*/ 	.word	0x0000a8f0


	//   ....[47]....
        /*037c*/ 	.word	0x0000aa10


	//   ....[48]....
        /*0380*/ 	.word	0x0000aa20


	//   ....[49]....
        /*0384*/ 	.word	0x0000aa30


	//   ....[50]....
        /*0388*/ 	.word	0x0000aa40


	//   ....[51]....
        /*038c*/ 	.word	0x0000ab60


	//   ....[52]....
        /*0390*/ 	.word	0x0000ab70


	//   ....[53]....
        /*0394*/ 	.word	0x0000ab80


	//   ....[54]....
        /*0398*/ 	.word	0x0000ab90


	//   ....[55]....
        /*039c*/ 	.word	0x0000aca0


	//   ....[56]....
        /*03a0*/ 	.word	0x0000acb0


	//   ....[57]....
        /*03a4*/ 	.word	0x0000acc0


	//   ....[58]....
        /*03a8*/ 	.word	0x0000acd0


	//   ....[59]....
        /*03ac*/ 	.word	0x0000ace0


	//   ....[60]....
        /*03b0*/ 	.word	0x0000acf0


	//   ....[61]....
        /*03b4*/ 	.word	0x0000ad00


	//   ....[62]....
        /*03b8*/ 	.word	0x0000ad40


	//   ....[63]....
        /*03bc*/ 	.word	0x0000ad80


	//   ....[64]....
        /*03c0*/ 	.word	0x0000ad90


	//   ....[65]....
        /*03c4*/ 	.word	0x0000ada0


	//   ....[66]....
        /*03c8*/ 	.word	0x0000adb0


	//   ....[67]....
        /*03cc*/ 	.word	0x0000c310


	//   ....[68]....
        /*03d0*/ 	.word	0x0000c350


	//   ....[69]....
        /*03d4*/ 	.word	0x0000c390


	//   ....[70]....
        /*03d8*/ 	.word	0x0000c3d0


	//   ....[71]....
        /*03dc*/ 	.word	0x0000c520


	//   ....[72]....
        /*03e0*/ 	.word	0x0000c560


	//   ....[73]....
        /*03e4*/ 	.word	0x0000c5a0


	//   ....[74]....
        /*03e8*/ 	.word	0x0000c5e0


	//   ....[75]....
        /*03ec*/ 	.word	0x0000c6f0


	//   ....[76]....
        /*03f0*/ 	.word	0x0000c730


	//   ....[77]....
        /*03f4*/ 	.word	0x0000c770


	//   ....[78]....
        /*03f8*/ 	.word	0x0000c7b0


	//   ....[79]....
        /*03fc*/ 	.word	0x0000c8d0


	//   ....[80]....
        /*0400*/ 	.word	0x0000c910


	//   ....[81]....
        /*0404*/ 	.word	0x0000c950


	//   ....[82]....
        /*0408*/ 	.word	0x0000c990


	//   ....[83]....
        /*040c*/ 	.word	0x0000cab0


	//   ....[84]....
        /*0410*/ 	.word	0x0000caf0


	//   ....[85]....
        /*0414*/ 	.word	0x0000cb30


	//   ....[86]....
        /*0418*/ 	.word	0x0000cb70


	//   ....[87]....
        /*041c*/ 	.word	0x0000d5a0


	//   ....[88]....
        /*0420*/ 	.word	0x0000e120


	//   ....[89]....
        /*0424*/ 	.word	0x0000ec30


	//   ....[90]....
        /*0428*/ 	.word	0x0000f210


	//   ....[91]....
        /*042c*/ 	.word	0x0000f260


	//   ....[92]....
        /*0430*/ 	.word	0x0000f2d0


	//   ....[93]....
        /*0434*/ 	.word	0x0000f310


	//   ....[94]....
        /*0438*/ 	.word	0x0000f340


	//   ....[95]....
        /*043c*/ 	.word	0x0000f470


	//   ....[96]....
        /*0440*/ 	.word	0x0000f4b0


	//   ....[97]....
        /*0444*/ 	.word	0x0000f520


	//   ....[98]....
        /*0448*/ 	.word	0x0000f570


	//   ....[99]....
        /*044c*/ 	.word	0x0000f590


	//   ....[100]....
        /*0450*/ 	.word	0x0000fda0


	//   ....[101]....
        /*0454*/ 	.word	0x0000fdf0


	//   ....[102]....
        /*0458*/ 	.word	0x0000fe40


	//   ....[103]....
        /*045c*/ 	.word	0x0000fe90


	//   ....[104]....
        /*0460*/ 	.word	0x0000ffa0


	//   ....[105]....
        /*0464*/ 	.word	0x0000fff0


	//   ....[106]....
        /*0468*/ 	.word	0x00010040


	//   ....[107]....
        /*046c*/ 	.word	0x00010090


	//   ....[108]....
        /*0470*/ 	.word	0x000101a0


	//   ....[109]....
        /*0474*/ 	.word	0x000101f0


	//   ....[110]....
        /*0478*/ 	.word	0x00010240


	//   ....[111]....
        /*047c*/ 	.word	0x00010290


	//   ....[112]....
        /*0480*/ 	.word	0x000103a0


	//   ....[113]....
        /*0484*/ 	.word	0x000103f0


	//   ....[114]....
        /*0488*/ 	.word	0x00010440


	//   ....[115]....
        /*048c*/ 	.word	0x00010490


	//   ....[116]....
        /*0490*/ 	.word	0x000105a0


	//   ....[117]....
        /*0494*/ 	.word	0x000105f0


	//   ....[118]....
        /*0498*/ 	.word	0x00010640


	//   ....[119]....
        /*049c*/ 	.word	0x00010690


	//   ....[120]....
        /*04a0*/ 	.word	0x00010730


	//   ....[121]....
        /*04a4*/ 	.word	0x000107d0


	//   ....[122]....
        /*04a8*/ 	.word	0x00010870


	//   ....[123]....
        /*04ac*/ 	.word	0x00010910


	//   ....[124]....
        /*04b0*/ 	.word	0x000109b0


	//   ....[125]....
        /*04b4*/ 	.word	0x00010a60


	//   ....[126]....
        /*04b8*/ 	.word	0x00010ac0


	//   ....[127]....
        /*04bc*/ 	.word	0x00010b10


	//   ....[128]....
        /*04c0*/ 	.word	0x00010b40


	//   ....[129]....
        /*04c4*/ 	.word	0x00010ba0


	//   ....[130]....
        /*04c8*/ 	.word	0x00010bf0


	//   ....[131]....
        /*04cc*/ 	.word	0x00010c40


	//   ....[132]....
        /*04d0*/ 	.word	0x00010cd0


	//   ....[133]....
        /*04d4*/ 	.word	0x00010d20


	//   ....[134]....
        /*04d8*/ 	.word	0x00010d70


	//   ....[135]....
        /*04dc*/ 	.word	0x00010dc0


	//   ....[136]....
        /*04e0*/ 	.word	0x00010e50


	//   ....[137]....
        /*04e4*/ 	.word	0x00010ee0


	//   ....[138]....
        /*04e8*/ 	.word	0x00010f30


	//   ....[139]....
        /*04ec*/ 	.word	0x00010f80


	//   ....[140]....
        /*04f0*/ 	.word	0x00011010


	//   ....[141]....
        /*04f4*/ 	.word	0x000110a0


	//   ....[142]....
        /*04f8*/ 	.word	0x000110f0


	//   ....[143]....
        /*04fc*/ 	.word	0x00011140


	//   ....[144]....
        /*0500*/ 	.word	0x000111d0


	//   ....[145]....
        /*0504*/ 	.word	0x00011260


	//   ....[146]....
        /*0508*/ 	.word	0x000112b0


	//   ....[147]....
        /*050c*/ 	.word	0x00011300


	//   ....[148]....
        /*0510*/ 	.word	0x00011390


	//   ....[149]....
        /*0514*/ 	.word	0x00011420


	//   ....[150]....
        /*0518*/ 	.word	0x00011470


	//   ....[151]....
        /*051c*/ 	.word	0x000114c0


	//   ....[152]....
        /*0520*/ 	.word	0x00011550


	//   ....[153]....
        /*0524*/ 	.word	0x00011600


	//   ....[154]....
        /*0528*/ 	.word	0x00011660


	//   ....[155]....
        /*052c*/ 	.word	0x000116f0


	//   ....[156]....
        /*0530*/ 	.word	0x00011720


	//   ....[157]....
        /*0534*/ 	.word	0x00011790


	//   ....[158]....
        /*0538*/ 	.word	0x000117e0


	//   ....[159]....
        /*053c*/ 	.word	0x00011830


	//   ....[160]....
        /*0540*/ 	.word	0x00011860


	//   ....[161]....
        /*0544*/ 	.word	0x000118b0


	//   ....[162]....
        /*0548*/ 	.word	0x00011900


	//   ....[163]....
        /*054c*/ 	.word	0x00011950


	//----- nvinfo : EIATTR_EXIT_INSTR_OFFSETS
	.align		4
.L_1661:
        /*0550*/ 	.byte	0x04, 0x1c
        /*0552*/ 	.short	(.L_1663 - .L_1662)


	//   ....[0]....
.L_1662:
        /*0554*/ 	.word	0x0000f6b0


	//   ....[1]....
        /*0558*/ 	.word	0x0000fd40


	//----- nvinfo : EIATTR_MAX_THREADS
	.align		4
.L_1663:
        /*055c*/ 	.byte	0x04, 0x05
        /*055e*/ 	.short	(.L_1665 - .L_1664)
.L_1664:
        /*0560*/ 	.word	0x00000040
        /*0564*/ 	.word	0x00000001
        /*0568*/ 	.word	0x00000001


	//----- nvinfo : EIATTR_CRS_STACK_SIZE
	.align		4
.L_1665:
        /*056c*/ 	.byte	0x04, 0x1e
        /*056e*/ 	.short	(.L_1667 - .L_1666)
.L_1666:
        /*0570*/ 	.word	0x00000000


	//----- nvinfo : EIATTR_CBANK_PARAM_SIZE
	.align		4
.L_1667:
        /*0574*/ 	.byte	0x03, 0x19
        /*0576*/ 	.short	0x01f0


	//----- nvinfo : EIATTR_PARAM_CBANK
	.align		4
        /*0578*/ 	.byte	0x04, 0x0a
        /*057a*/ 	.short	(.L_1669 - .L_1668)
	.align		4
.L_1668:
        /*057c*/ 	.word	index@(.nv.constant0._Z25selective_scan_bwd_kernelI32Selective_Scan_bwd_kernel_traitsILi64ELi16ELb0ELb0ELb0ELb1ELb1EN3c104HalfENS1_7complexIfEEEEv12SSMParamsBwd)
        /*0580*/ 	.short	0x0210
        /*0582*/ 	.short	0x01f0


	//----- nvinfo : EIATTR_SW_WAR
	.align		4
.L_1669:
        /*0584*/ 	.byte	0x04, 0x36
        /*0586*/ 	.short	(.L_1671 - .L_1670)
.L_1670:
        /*0588*/ 	.word	0x00000008
.L_1671:


//--------------------- .nv.info._Z25selective_scan_bwd_kernelI32Selective_Scan_bwd_kernel_traitsILi64ELi16ELb0ELb0ELb1ELb0ELb0EN3c104HalfENS1_7complexIfEEEEv12SSMParamsBwd --------------------------
	.section	.nv.info._Z25selective_scan_bwd_kernelI32Selective_Scan_bwd_kernel_traitsILi64ELi16ELb0ELb0ELb1ELb0ELb0EN3c104HalfENS1_7complexIfEEEEv12SSMParamsBwd,"",@"SHT_CUDA_INFO"
	.sectionflags	@""
	.align	4


	//----- nvinfo : EIATTR_CUDA_API_VERSION
	.align		4
        /*0000*/ 	.byte	0x04, 0x37
        /*0002*/ 	.short	(.L_1673 - .L_1672)
.L_1672:
        /*0004*/ 	.word	0x00000082


	//----- nvinfo : EIATTR_KPARAM_INFO
	.align		4
.L_1673:
        /*0008*/ 	.byte	0x04, 0x17
        /*000a*/ 	.short	(.L_1675 - .L_1674)
.L_1674:
        /*000c*/ 	.word	0x00000000
        /*0010*/ 	.short	0x0000
        /*0012*/ 	.short	0x0000
        /*0014*/ 	.byte	0x00, 0xf0, 0xc1, 0x07


	//----- nvinfo : EIATTR_SPARSE_MMA_MASK
	.align		4
.L_1675:
        /*0018*/ 	.byte	0x03, 0x50
        /*001a*/ 	.short	0x0000


	//----- nvinfo : EIATTR_MAXREG_COUNT
	.align		4
        /*001c*/ 	.byte	0x03, 0x1b
        /*001e*/ 	.short	0x00ff


	//----- nvinfo : EIATTR_NUM_BARRIERS
	.align		4
        /*0020*/ 	.byte	0x02, 0x4c
        /*0022*/ 	.byte	0x01
	.zero		1


	//----- nvinfo : EIATTR_ANNOTATIONS
	.align		4
        /*0024*/ 	.byte	0x04, 0x55
        /*0026*/ 	.short	(.L_1677 - .L_1676)


	//   ....[0]....
.L_1676:
        /* <DEDUP_REMOVED lines=36> */


	//----- nvinfo : EIATTR_MERCURY_ISA_VERSION
	.align		4
.L_1677:
        /*0258*/ 	.byte	0x03, 0x5f
        /*025a*/ 	.short	0x0101


	//----- nvinfo : EIATTR_COOP_GROUP_MASK_REGIDS
	.align		4
        /*025c*/ 	.byte	0x04, 0x29
        /*025e*/ 	.short	(.L_1679 - .L_1678)


	//   ....[0]....
.L_1678:
        /*0260*/ 	.word	0xffffffff


	//   ....[1]....
        /*0264*/ 	.word	0xffffffff


	//   ....[2]....
        /*0268*/ 	.word	0xffffffff


	//   ....[3]....
        /*026c*/ 	.word	0xffffffff


	//   ....[4]....
        /*0270*/ 	.word	0xffffffff


	//   ....[5]....
        /*0274*/ 	.word	0xffffffff


	//   ....[6]....
        /*0278*/ 	.word	0xffffffff


	//   ....[7]....
        /*027c*/ 	.word	0xffffffff


	//   ....[8]....
        /*0280*/ 	.word	0xffffffff


	//   ....[9]....
        /*0284*/ 	.word	0xffffffff


	//   ....[10]....
        /*0288*/ 	.word	0xffffffff


	//   ....[11]....
        /*028c*/ 	.word	0xffffffff


	//   ....[12]....
        /*0290*/ 	.word	0xffffffff


	//   ....[13]....
        /*0294*/ 	.word	0xffffffff


	//   ....[14]....
        /*0298*/ 	.word	0xffffffff


	//   ....[15]....
        /*029c*/ 	.word	0xffffffff


	//   ....[16]....
        /*02a0*/ 	.word	0xffffffff


	//   ....[17]....
        /*02a4*/ 	.word	0xffffffff


	//   ....[18]....
        /*02a8*/ 	.word	0xffffffff


	//   ....[19]....
        /*02ac*/ 	.word	0xffffffff


	//   ....[20]....
        /*02b0*/ 	.word	0xffffffff


	//   ....[21]....
        /*02b4*/ 	.word	0xffffffff


	//   ....[22]....
        /*02b8*/ 	.word	0xffffffff


	//   ....[23]....
        /*02bc*/ 	.word	0xffffffff


	//   ....[24]....
        /*02c0*/ 	.word	0xffffffff


	//   ....[25]....
        /*02c4*/ 	.word	0xffffffff


	//   ....[26]....
        /*02c8*/ 	.word	0xffffffff


	//   ....[27]....
        /*02cc*/ 	.word	0xffffffff


	//   ....[28]....
        /*02d0*/ 	.word	0xffffffff


	//   ....[29]....
        /*02d4*/ 	.word	0xffffffff


	//   ....[30]....
        /*02d8*/ 	.word	0xffffffff


	//   ....[31]....
        /*02dc*/ 	.word	0xffffffff


	//   ....[32]....
        /*02e0*/ 	.word	0xffffffff


	//   ....[33]....
        /*02e4*/ 	.word	0xffffffff


	//   ....[34]....
        /*02e8*/ 	.word	0xffffffff


	//   ....[35]....
        /*02ec*/ 	.word	0xffffffff


	//   ....[36]....
        /*02f0*/ 	.word	0xffffffff


	//   ....[37]....
        /*02f4*/ 	.word	0xffffffff


	//   ....[38]....
        /*02f8*/ 	.word	0xffffffff


	//   ....[39]....
        /*02fc*/ 	.word	0xffffffff


	//   ....[40]....
        /*0300*/ 	.word	0xffffffff


	//   ....[41]....
        /*0304*/ 	.word	0xffffffff


	//   ....[42]....
        /*0308*/ 	.word	0xffffffff


	//   ....[43]....
        /*030c*/ 	.word	0xffffffff


	//   ....[44]....
        /*0310*/ 	.word	0xffffffff


	//   ....[45]....
        /*0314*/ 	.word	0xffffffff


	//   ....[46]....
        /*0318*/ 	.word	0xffffffff


	//   ....[47]....
        /*031c*/ 	.word	0xffffffff


	//   ....[48]....
        /*0320*/ 	.word	0xffffffff


	//   ....[49]....
        /*0324*/ 	.word	0xffffffff


	//   ....[50]....
        /*0328*/ 	.word	0xffffffff


	//   ....[51]....
        /*032c*/ 	.word	0xffffffff


	//   ....[52]....
        /*0330*/ 	.word	0xffffffff


	//   ....[53]....
        /*0334*/ 	.word	0xffffffff


	//   ....[54]....
        /*0338*/ 	.word	0xffffffff


	//   ....[55]....
        /*033c*/ 	.word	0xffffffff


	//   ....[56]....
        /*0340*/ 	.word	0xffffffff


	//   ....[57]....
        /*0344*/ 	.word	0xffffffff


	//   ....[58]....
        /*0348*/ 	.word	0xffffffff


	//   ....[59]....
        /*034c*/ 	.word	0xffffffff


	//   ....[60]....
        /*0350*/ 	.word	0xffffffff


	//   ....[61]....
        /*0354*/ 	.word	0xffffffff


	//   ....[62]....
        /*0358*/ 	.word	0xffffffff


	//   ....[63]....
        /*035c*/ 	.word	0xffffffff


	//   ....[64]....
        /*0360*/ 	.word	0xffffffff


	//   ....[65]....
        /*0364*/ 	.word	0xffffffff


	//   ....[66]....
        /*0368*/ 	.word	0xffffffff


	//   ....[67]....
        /*036c*/ 	.word	0xffffffff


	//   ....[68]....
        /*0370*/ 	.word	0xffffffff


	//   ....[69]....
        /*0374*/ 	.word	0xffffffff


	//   ....[70]....
        /*0378*/ 	.word	0xffffffff


	//   ....[71]....
        /*037c*/ 	.word	0xffffffff


	//   ....[72]....
        /*0380*/ 	.word	0xffffffff


	//   ....[73]....
        /*0384*/ 	.word	0xffffffff


	//   ....[74]....
        /*0388*/ 	.word	0xffffffff


	//   ....[75]....
        /*038c*/ 	.word	0xffffffff


	//   ....[76]....
        /*0390*/ 	.word	0xffffffff


	//   ....[77]....
        /*0394*/ 	.word	0xffffffff


	//   ....[78]....
        /*0398*/ 	.word	0xffffffff


	//   ....[79]....
        /*039c*/ 	.word	0xffffffff


	//   ....[80]....
        /*03a0*/ 	.word	0xffffffff


	//   ....[81]....
        /*03a4*/ 	.word	0xffffffff


	//   ....[82]....
        /*03a8*/ 	.word	0xffffffff


	//   ....[83]....
        /*03ac*/ 	.word	0xffffffff


	//   ....[84]....
        /*03b0*/ 	.word	0xffffffff


	//   ....[85]....
        /*03b4*/ 	.word	0xffffffff


	//   ....[86]....
        /*03b8*/ 	.word	0xffffffff


	//   ....[87]....
        /*03bc*/ 	.word	0xffffffff


	//   ....[88]....
        /*03c0*/ 	.word	0xffffffff


	//   ....[89]....
        /*03c4*/ 	.word	0xffffffff


	//   ....[90]....
        /*03c8*/ 	.word	0xffffffff


	//   ....[91]....
        /*03cc*/ 	.word	0xffffffff


	//   ....[92]....
        /*03d0*/ 	.word	0xffffffff


	//   ....[93]....
        /*03d4*/ 	.word	0xffffffff


	//   ....[94]....
        /*03d8*/ 	.word	0xffffffff


	//   ....[95]....
        /*03dc*/ 	.word	0xffffffff


	//   ....[96]....
        /*03e0*/ 	.word	0x05000047


	//   ....[97]....
        /*03e4*/ 	.word	0x05000047


	//   ....[98]....
        /*03e8*/ 	.word	0x05000047


	//   ....[99]....
        /*03ec*/ 	.word	0x05000047


	//   ....[100]....
        /*03f0*/ 	.word	0x05000047


	//   ....[101]....
        /*03f4*/ 	.word	0x05000047


	//   ....[102]....
        /*03f8*/ 	.word	0x05000047


	//   ....[103]....
        /*03fc*/ 	.word	0x05000047


	//   ....[104]....
        /*0400*/ 	.word	0x05000047


	//   ....[105]....
        /*0404*/ 	.word	0x05000047


	//   ....[106]....
        /*0408*/ 	.word	0x05000047


	//   ....[107]....
        /*040c*/ 	.word	0x05000047


	//   ....[108]....
        /*0410*/ 	.word	0x05000047


	//   ....[109]....
        /*0414*/ 	.word	0x05000047


	//   ....[110]....
        /*0418*/ 	.word	0x05000047


	//   ....[111]....
        /*041c*/ 	.word	0x05000047


	//   ....[112]....
        /*0420*/ 	.word	0x05000047


	//   ....[113]....
        /*0424*/ 	.word	0x05000047


	//   ....[114]....
        /*0428*/ 	.word	0x05000047


	//   ....[115]....
        /*042c*/ 	.word	0x05000047


	//   ....[116]....
        /*0430*/ 	.word	0x05000047


	//   ....[117]....
        /*0434*/ 	.word	0x05000047


	//   ....[118]....
        /*0438*/ 	.word	0x05000047


	//   ....[119]....
        /*043c*/ 	.word	0x05000047


	//   ....[120]....
        /*0440*/ 	.word	0x05000047


	//   ....[121]....
        /*0444*/ 	.word	0x05000047


	//   ....[122]....
        /*0448*/ 	.word	0x05000047


	//   ....[123]....
        /*044c*/ 	.word	0x05000047


	//   ....[124]....
        /*0450*/ 	.word	0x05000047


	//   ....[125]....
        /*0454*/ 	.word	0x05000047


	//   ....[126]....
        /*0458*/ 	.word	0x05000047


	//   ....[127]....
        /*045c*/ 	.word	0x05000047


	//   ....[128]....
        /*0460*/ 	.word	0x05000047


	//   ....[129]....
        /*0464*/ 	.word	0x05000047


	//   ....[130]....
        /*0468*/ 	.word	0x05000047


	//   ....[131]....
        /*046c*/ 	.word	0x05000047


	//   ....[132]....
        /*0470*/ 	.word	0x05000047


	//   ....[133]....
        /*0474*/ 	.word	0x05000047


	//   ....[134]....
        /*0478*/ 	.word	0x05000047


	//   ....[135]....
        /*047c*/ 	.word	0x05000047


	//   ....[136]....
        /*0480*/ 	.word	0x05000047


	//   ....[137]....
        /*0484*/ 	.word	0x05000047


	//   ....[138]....
        /*0488*/ 	.word	0x05000047


	//   ....[139]....
        /*048c*/ 	.word	0x05000047


	//   ....[140]....
        /*0490*/ 	.word	0x05000047


	//   ....[141]....
        /*0494*/ 	.word	0x05000047


	//   ....[142]....
        /*0498*/ 	.word	0x05000047


	//   ....[143]....
        /*049c*/ 	.word	0x05000047


	//   ....[144]....
        /*04a0*/ 	.word	0x05000047


	//   ....[145]....
        /*04a4*/ 	.word	0x05000047


	//   ....[146]....
        /*04a8*/ 	.word	0x05000047


	//   ....[147]....
        /*04ac*/ 	.word	0x05000047


	//   ....[148]....
        /*04b0*/ 	.word	0x05000047


	//   ....[149]....
        /*04b4*/ 	.word	0x05000047


	//   ....[150]....
        /*04b8*/ 	.word	0x05000047


	//   ....[151]....
        /*04bc*/ 	.word	0x05000047


	//   ....[152]....
        /*04c0*/ 	.word	0x05000047


	//   ....[153]....
        /*04c4*/ 	.word	0x05000047


	//   ....[154]....
        /*04c8*/ 	.word	0x05000047


	//   ....[155]....
        /*04cc*/ 	.word	0x05000047


	//   ....[156]....
        /*04d0*/ 	.word	0x05000047


	//   ....[157]....
        /*04d4*/ 	.word	0x05000047


	//   ....[158]....
        /*04d8*/ 	.word	0x05000047


	//   ....[159]....
        /*04dc*/ 	.word	0x05000047


	//----- nvinfo : EIATTR_COOP_GROUP_INSTR_OFFSETS
	.align		4
.L_1679:
        /*04e0*/ 	.byte	0x04, 0x28
        /*04e2*/ 	.short	(.L_1681 - .L_1680)


	//   ....[0]....
.L_1680:
        /*04e4*/ 	.word	0x000013f0


	//   ....[1]....
        /*04e8*/ 	.word	0x00001b50


	//   ....[2]....
        /*04ec*/ 	.word	0x00002060


	//   ....[3]....
        /*04f0*/ 	.word	0x00004240


	//   ....[4]....
        /*04f4*/ 	.word	0x00005ff0


	//   ....[5]....
        /*04f8*/ 	.word	0x00006010


	//   ....[6]....
        /*04fc*/ 	.word	0x00006020


	//   ....[7]....
        /*0500*/ 	.word	0x00006030


	//   ....[8]....
        /*0504*/ 	.word	0x000060d0


	//   ....[9]....
        /*0508*/ 	.word	0x00006100


	//   ....[10]....
        /*050c*/ 	.word	0x00006120


	//   ....[11]....
        /*0510*/ 	.word	0x00006130


	//   ....[12]....
        /*0514*/ 	.word	0x000061d0


	//   ....[13]....
        /*0518*/ 	.word	0x000061f0


	//   ....[14]....
        /*051c*/ 	.word	0x00006220


	//   ....[15]....
        /*0520*/ 	.word	0x00006230


	//   ....[16]....
        /*0524*/ 	.word	0x000062e0


	//   ....[17]....
        /*0528*/ 	.word	0x00006300


	//   ....[18]....
        /*052c*/ 	.word	0x00006320


	//   ....[19]....
        /*0530*/ 	.word	0x00006330


	//   ....[20]....
        /*0534*/ 	.word	0x000063d0


	//   ....[21]....
        /*0538*/ 	.word	0x00006400


	//   ....[22]....
        /*053c*/ 	.word	0x00006410


	//   ....[23]....
        /*0540*/ 	.word	0x00006420


	//   ....[24]....
        /*0544*/ 	.word	0x00006590


	//   ....[25]....
        /*0548*/ 	.word	0x000065a0


	//   ....[26]....
        /*054c*/ 	.word	0x000065b0


	//   ....[27]....
        /*0550*/ 	.word	0x000065c0


	//   ....[28]....
        /*0554*/ 	.word	0x000065d0


	//   ....[29]....
        /*0558*/ 	.word	0x000065e0


	//   ....[30]....
        /*055c*/ 	.word	0x000065f0


	//   ....[31]....
        /*0560*/ 	.word	0x00006600


	//   ....[32]....
        /*0564*/ 	.word	0x000078a0


	//   ....[33]....
        /*0568*/ 	.word	0x000078c0


	//   ....[34]....
        /*056c*/ 	.word	0x000078d0


	//   ....[35]....
        /*0570*/ 	.word	0x000078e0


	//   ....[36]....
        /*0574*/ 	.word	0x00007a00


	//   ....[37]....
        /*0578*/ 	.word	0x00007a10


	//   ....[38]....
        /*057c*/ 	.word	0x00007a20


	//   ....[39]....
        /*0580*/ 	.word	0x00007a30


	//   ....[40]....
        /*0584*/ 	.word	0x00007b50


	//   ....[41]....
        /*0588*/ 	.word	0x00007b60


	//   ....[42]....
        /*058c*/ 	.word	0x00007b70


	//   ....[43]....
        /*0590*/ 	.word	0x00007b80


	//   ....[44]....
        /*0594*/ 	.word	0x00007ca0


	//   ....[45]....
        /*0598*/ 	.word	0x00007cb0


	//   ....[46]....
        /*059c*/ 	.word	0x00007cc0


	//   ....[47]....
        /*05a0*/ 	.word	0x00007cd0


	//   ....[48]....
        /*05a4*/ 	.word	0x00007df0


	//   ....[49]....
        /*05a8*/ 	.word	0x00007e00


	//   ....[50]....
        /*05ac*/ 	.word	0x00007e10


	//   ....[51]....
        /*05b0*/ 	.word	0x00007e20


	//   ....[52]....
        /*05b4*/ 	.word	0x00007f40


	//   ....[53]....
        /*05b8*/ 	.word	0x00007f50


	//   ....[54]....
        /*05bc*/ 	.word	0x00007f60


	//   ....[55]....
        /*05c0*/ 	.word	0x00007f70


	//   ....[56]....
        /*05c4*/ 	.word	0x00007f80


	//   ....[57]....
        /*05c8*/ 	.word	0x00007f90


	//   ....[58]....
        /*05cc*/ 	.word	0x00007fa0


	//   ....[59]....
        /*05d0*/ 	.word	0x00007fd0


	//   ....[60]....
        /*05d4*/ 	.word	0x00008000


	//   ....[61]....
        /*05d8*/ 	.word	0x00008010


	//   ....[62]....
        /*05dc*/ 	.word	0x00008020


	//   ....[63]....
        /*05e0*/ 	.word	0x00008030


	//   ....[64]....
        /*05e4*/ 	.word	0x0000ba80


	//   ....[65]....
        /*05e8*/ 	.word	0x0000bac0


	//   ....[66]....
        /*05ec*/ 	.word	0x0000bb00


	//   ....[67]....
        /*05f0*/ 	.word	0x0000bb40


	//   ....[68]....
        /*05f4*/ 	.word	0x0000bc50


	//   ....[69]....
        /*05f8*/ 	.word	0x0000bc90


	//   ....[70]....
        /*05fc*/ 	.word	0x0000bcd0


	//   ....[71]....
        /*0600*/ 	.word	0x0000bd10


	//   ....[72]....
        /*0604*/ 	.word	0x0000be20


	//   ....[73]....
        /*0608*/ 	.word	0x0000be60


	//   ....[74]....
        /*060c*/ 	.word	0x0000bea0


	//   ....[75]....
        /*0610*/ 	.word	0x0000bee0


	//   ....[76]....
        /*0614*/ 	.word	0x0000bff0


	//   ....[77]....
        /*0618*/ 	.word	0x0000c030


	//   ....[78]....
        /*061c*/ 	.word	0x0000c070


	//   ....[79]....
        /*0620*/ 	.word	0x0000c0b0


	//   ....[80]....
        /*0624*/ 	.word	0x0000c1c0


	//   ....[81]....
        /*0628*/ 	.word	0x0000c1e0


	//   ....[82]....
        /*062c*/ 	.word	0x0000c200


	//   ....[83]....
        /*0630*/ 	.word	0x0000c220


	//   ....[84]....
        /*0634*/ 	.word	0x0000c880


	//   ....[85]....
        /*0638*/ 	.word	0x0000d5a0


	//   ....[86]....
        /*063c*/ 	.word	0x0000dc60


	//   ....[87]....
        /*0640*/ 	.word	0x0000dc80


	//   ....[88]....
        /*0644*/ 	.word	0x0000dcb0


	//   ....[89]....
        /*0648*/ 	.word	0x0000dcf0


	//   ....[90]....
        /*064c*/ 	.word	0x0000dd20


	//   ....[91]....
        /*0650*/ 	.word	0x0000ded0


	//   ....[92]....
        /*0654*/ 	.word	0x0000def0


	//   ....[93]....
        /*0658*/ 	.word	0x0000df20


	//   ....[94]....
        /*065c*/ 	.word	0x0000df70


	//   ....[95]....
        /*0660*/ 	.word	0x0000dfa0


	//   ....[96]....
        /*0664*/ 	.word	0x0000e490


	//   ....[97]....
        /*0668*/ 	.word	0x0000e4e0


	//   ....[98]....
        /*066c*/ 	.word	0x0000e530


	//   ....[99]....
        /*0670*/ 	.word	0x0000e580


	//   ....[100]....
        /*0674*/ 	.word	0x0000e6b0


	//   ....[101]....
        /*0678*/ 	.word	0x0000e700


	//   ....[102]....
        /*067c*/ 	.word	0x0000e750


	//   ....[103]....
        /*0680*/ 	.word	0x0000e7a0


	//   ....[104]....
        /*0684*/ 	.word	0x0000e8d0


	//   ....[105]....
        /*0688*/ 	.word	0x0000e920


	//   ....[106]....
        /*068c*/ 	.word	0x0000e970


	//   ....[107]....
        /*0690*/ 	.word	0x0000e9c0


	//   ....[108]....
        /*0694*/ 	.word	0x0000eaf0


	//   ....[109]....
        /*0698*/ 	.word	0x0000eb40


	//   ....[110]....
        /*069c*/ 	.word	0x0000eb90


	//   ....[111]....
        /*06a0*/ 	.word	0x0000ebe0


	//   ....[112]....
        /*06a4*/ 	.word	0x0000ed10


	//   ....[113]....
        /*06a8*/ 	.word	0x0000ed60


	//   ....[114]....
        /*06ac*/ 	.word	0x0000edb0


	//   ....[115]....
        /*06b0*/ 	.word	0x0000ee00


	//   ....[116]....
        /*06b4*/ 	.word	0x0000eea0


	//   ....[117]....
        /*06b8*/ 	.word	0x0000ef40


	//   ....[118]....
        /*06bc*/ 	.word	0x0000efe0


	//   ....[119]....
        /*06c0*/ 	.word	0x0000f080


	//   ....[120]....
        /*06c4*/ 	.word	0x0000f120


	//   ....[121]....
        /*06c8*/ 	.word	0x0000f1b0


	//   ....[122]....
        /*06cc*/ 	.word	0x0000f200


	//   ....[123]....
        /*06d0*/ 	.word	0x0000f250


	//   ....[124]....
        /*06d4*/ 	.word	0x0000f2c0


	//   ....[125]....
        /*06d8*/ 	.word	0x0000f310


	//   ....[126]....
        /*06dc*/ 	.word	0x0000f360


	//   ....[127]....
        /*06e0*/ 	.word	0x0000f3b0


	//   ....[128]....
        /*06e4*/ 	.word	0x0000f450


	//   ....[129]....
        /*06e8*/ 	.word	0x0000f4a0


	//   ....[130]....
        /*06ec*/ 	.word	0x0000f4f0


	//   ....[131]....
        /*06f0*/ 	.word	0x0000f540


	//   ....[132]....
        /*06f4*/ 	.word	0x0000f5e0


	//   ....[133]....
        /*06f8*/ 	.word	0x0000f670


	//   ....[134]....
        /*06fc*/ 	.word	0x0000f6c0


	//   ....[135]....
        /*0700*/ 	.word	0x0000f710


	//   ....[136]....
        /*0704*/ 	.word	0x0000f7b0


	//   ....[137]....
        /*0708*/ 	.word	0x0000f840


	//   ....[138]....
        /*070c*/ 	.word	0x0000f890


	//   ....[139]....
        /*0710*/ 	.word	0x0000f8e0


	//   ....[140]....
        /*0714*/ 	.word	0x0000f980


	//   ....[141]....
        /*0718*/ 	.word	0x0000fa10


	//   ....[142]....
        /*071c*/ 	.word	0x0000fa60


	//   ....[143]....
        /*0720*/ 	.word	0x0000fab0


	//   ....[144]....
        /*0724*/ 	.word	0x0000fb50


	//   ....[145]....
        /*0728*/ 	.word	0x0000fbe0


	//   ....[146]....
        /*072c*/ 	.word	0x0000fc30


	//   ....[147]....
        /*0730*/ 	.word	0x0000fc80


	//   ....[148]....
        /*0734*/ 	.word	0x0000fd20


	//   ....[149]....
        /*0738*/ 	.word	0x0000fdd0


	//   ....[150]....
        /*073c*/ 	.word	0x0000fe20


	//   ....[151]....
        /*0740*/ 	.word	0x0000feb0


	//   ....[152]....
        /*0744*/ 	.word	0x0000ff10


	//   ....[153]....
        /*0748*/ 	.word	0x0000ff60


	//   ....[154]....
        /*074c*/ 	.word	0x0000ffb0


	//   ....[155]....
        /*0750*/ 	.word	0x00010000


	//   ....[156]....
        /*0754*/ 	.word	0x00010030


	//   ....[157]....
        /*0758*/ 	.word	0x00010090


	//   ....[158]....
        /*075c*/ 	.word	0x00010100


	//   ....[159]....
        /*0760*/ 	.word	0x00010150


	//----- nvinfo : EIATTR_EXIT_INSTR_OFFSETS
	.align		4
.L_1681:
        /*0764*/ 	.byte	0x04, 0x1c
        /*0766*/ 	.short	(.L_1683 - .L_1682)


	//   ....[0]....
.L_1682:
        /*0768*/ 	.word	0x0000e0e0


	//   ....[1]....
        /*076c*/ 	.word	0x0000e430


	//----- nvinfo : EIATTR_MAX_THREADS
	.align		4
.L_1683:
        /*0770*/ 	.byte	0x04, 0x05
        /*0772*/ 	.short	(.L_1685 - .L_1684)
.L_1684:
        /*0774*/ 	.word	0x00000040
        /*0778*/ 	.word	0x00000001
        /*077c*/ 	.word	0x00000001


	//----- nvinfo : EIATTR_CRS_STACK_SIZE
	.align		4
.L_1685:
        /*0780*/ 	.byte	0x04, 0x1e
        /*0782*/ 	.short	(.L_1687 - .L_1686)
.L_1686:
        /*0784*/ 	.word	0x00000000


	//----- nvinfo : EIATTR_CBANK_PARAM_SIZE
	.align		4
.L_1687:
        /*0788*/ 	.byte	0x03, 0x19
        /*078a*/ 	.short	0x01f0


	//----- nvinfo : EIATTR_PARAM_CBANK
	.align		4
        /*078c*/ 	.byte	0x04, 0x0a
        /*078e*/ 	.short	(.L_1689 - .L_1688)
	.align		4
.L_1688:
        /*0790*/ 	.word	index@(.nv.constant0._Z25selective_scan_bwd_kernelI32Selective_Scan_bwd_kernel_traitsILi64ELi16ELb0ELb0ELb1ELb0ELb0EN3c104HalfENS1_7complexIfEEEEv12SSMParamsBwd)
        /*0794*/ 	.short	0x0210
        /*0796*/ 	.short	0x01f0


	//----- nvinfo : EIATTR_SW_WAR
	.align		4
.L_1689:
        /*0798*/ 	.byte	0x04, 0x36
        /*079a*/ 	.short	(.L_1691 - .L_1690)
.L_1690:
        /*079c*/ 	.word	0x00000008
.L_1691:


//--------------------- .nv.info._Z25selective_scan_bwd_kernelI32Selective_Scan_bwd_kernel_traitsILi64ELi16ELb0ELb0ELb1ELb0ELb1EN3c104HalfENS1_7complexIfEEEEv12SSMParamsBwd --------------------------
	.section	.nv.info._Z25selective_scan_bwd_kernelI32Selective_Scan_bwd_kernel_traitsILi64ELi16ELb0ELb0ELb1ELb0ELb1EN3c104HalfENS1_7complexIfEEEEv12SSMParamsBwd,"",@"SHT_CUDA_INFO"
	.sectionflags	@""
	.align	4


	//----- nvinfo : EIATTR_CUDA_API_VERSION
	.align		4
        /*0000*/ 	.byte	0x04, 0x37
        /*0002*/ 	.short	(.L_1693 - .L_1692)
.L_1692:
        /*0004*/ 	.word	0x00000082


	//----- nvinfo : EIATTR_KPARAM_INFO
	.align		4
.L_1693:
        /*0008*/ 	.byte	0x04, 0x17
        /*000a*/ 	.short	(.L_1695 - .L_1694)
.L_1694:
        /*000c*/ 	.word	0x00000000
        /*0010*/ 	.short	0x0000
        /*0012*/ 	.short	0x0000
        /*0014*/ 	.byte	0x00, 0xf0, 0xc1, 0x07


	//----- nvinfo : EIATTR_SPARSE_MMA_MASK
	.align		4
.L_1695:
        /*0018*/ 	.byte	0x03, 0x50
        /*001a*/ 	.short	0x0000


	//----- nvinfo : EIATTR_MAXREG_COUNT
	.align		4
        /*001c*/ 	.byte	0x03, 0x1b
        /*001e*/ 	.short	0x00ff


	//----- nvinfo : EIATTR_NUM_BARRIERS
	.align		4
        /*0020*/ 	.byte	0x02, 0x4c
        /*0022*/ 	.byte	0x01
	.zero		1


	//----- nvinfo : EIATTR_ANNOTATIONS
	.align		4
        /*0024*/ 	.byte	0x04, 0x55
        /*0026*/ 	.short	(.L_1697 - .L_1696)


	//   ....[0]....
.L_1696:
        /* <DEDUP_REMOVED lines=39> */


	//----- nvinfo : EIATTR_MERCURY_ISA_VERSION
	.align		4
.L_1697:
        /*0288*/ 	.byte	0x03, 0x5f
        /*028a*/ 	.short	0x0101


	//----- nvinfo : EIATTR_COOP_GROUP_MASK_REGIDS
	.align		4
        /*028c*/ 	.byte	0x04, 0x29
        /*028e*/ 	.short	(.L_1699 - .L_1698)


	//   ....[0]....
.L_1698:
        /*0290*/ 	.word	0xffffffff


	//   ....[1]....
        /*0294*/ 	.word	0xffffffff


	//   ....[2]....
        /*0298*/ 	.word	0xffffffff


	//   ....[3]....
        /*029c*/ 	.word	0xffffffff


	//   ....[4]....
        /*02a0*/ 	.word	0xffffffff


	//   ....[5]....
        /*02a4*/ 	.word	0xffffffff


	//   ....[6]....
        /*02a8*/ 	.word	0xffffffff


	//   ....[7]....
        /*02ac*/ 	.word	0xffffffff


	//   ....[8]....
        /*02b0*/ 	.word	0xffffffff


	//   ....[9]....
        /*02b4*/ 	.word	0xffffffff


	//   ....[10]....
        /*02b8*/ 	.word	0xffffffff


	//   ....[11]....
        /*02bc*/ 	.word	0xffffffff


	//   ....[12]....
        /*02c0*/ 	.word	0xffffffff


	//   ....[13]....
        /*02c4*/ 	.word	0xffffffff


	//   ....[14]....
        /*02c8*/ 	.word	0xffffffff


	//   ....[15]....
        /*02cc*/ 	.word	0xffffffff


	//   ....[16]....
        /*02d0*/ 	.word	0xffffffff


	//   ....[17]....
        /*02d4*/ 	.word	0xffffffff


	//   ....[18]....
        /*02d8*/ 	.word	0xffffffff


	//   ....[19]....
        /*02dc*/ 	.word	0xffffffff


	//   ....[20]....
        /*02e0*/ 	.word	0xffffffff


	//   ....[21]....
        /*02e4*/ 	.word	0xffffffff


	//   ....[22]....
        /*02e8*/ 	.word	0xffffffff


	//   ....[23]....
        /*02ec*/ 	.word	0xffffffff


	//   ....[24]....
        /*02f0*/ 	.word	0xffffffff


	//   ....[25]....
        /*02f4*/ 	.word	0xffffffff


	//   ....[26]....
        /*02f8*/ 	.word	0xffffffff


	//   ....[27]....
        /*02fc*/ 	.word	0xffffffff


	//   ....[28]....
        /*0300*/ 	.word	0xffffffff


	//   ....[29]....
        /*0304*/ 	.word	0xffffffff


	//   ....[30]....
        /*0308*/ 	.word	0xffffffff


	//   ....[31]....
        /*030c*/ 	.word	0xffffffff


	//   ....[32]....
        /*0310*/ 	.word	0xffffffff


	//   ....[33]....
        /*0314*/ 	.word	0xffffffff


	//   ....[34]....
        /*0318*/ 	.word	0xffffffff


	//   ....[35]....
        /*031c*/ 	.word	0xffffffff


	//   ....[36]....
        /*0320*/ 	.word	0xffffffff


	//   ....[37]....
        /*0324*/ 	.word	0xffffffff


	//   ....[38]....
        /*0328*/ 	.word	0xffffffff


	//   ....[39]....
        /*032c*/ 	.word	0xffffffff


	//   ....[40]....
        /*0330*/ 	.word	0xffffffff


	//   ....[41]....
        /*0334*/ 	.word	0xffffffff


	//   ....[42]....
        /*0338*/ 	.word	0xffffffff


	//   ....[43]....
        /*033c*/ 	.word	0xffffffff


	//   ....[44]....
        /*0340*/ 	.word	0xffffffff


	//   ....[45]....
        /*0344*/ 	.word	0xffffffff


	//   ....[46]....
        /*0348*/ 	.word	0xffffffff


	//   ....[47]....
        /*034c*/ 	.word	0xffffffff


	//   ....[48]....
        /*0350*/ 	.word	0xffffffff


	//   ....[49]....
        /*0354*/ 	.word	0xffffffff


	//   ....[50]....
        /*0358*/ 	.word	0xffffffff


	//   ....[51]....
        /*035c*/ 	.word	0xffffffff


	//   ....[52]....
        /*0360*/ 	.word	0xffffffff


	//   ....[53]....
        /*0364*/ 	.word	0xffffffff


	//   ....[54]....
        /*0368*/ 	.word	0xffffffff


	//   ....[55]....
        /*036c*/ 	.word	0xffffffff


	//   ....[56]....
        /*0370*/ 	.word	0xffffffff


	//   ....[57]....
        /*0374*/ 	.word	0xffffffff


	//   ....[58]....
        /*0378*/ 	.word	0xffffffff


	//   ....[59]....
        /*037c*/ 	.word	0xffffffff


	//   ....[60]....
        /*0380*/ 	.word	0xffffffff


	//   ....[61]....
        /*0384*/ 	.word	0xffffffff


	//   ....[62]....
        /*0388*/ 	.word	0xffffffff


	//   ....[63]....
        /*038c*/ 	.word	0xffffffff


	//   ....[64]....
        /*0390*/ 	.word	0xffffffff


	//   ....[65]....
        /*0394*/ 	.word	0xffffffff


	//   ....[66]....
        /*0398*/ 	.word	0xffffffff


	//   ....[67]....
        /*039c*/ 	.word	0xffffffff


	//   ....[68]....
        /*03a0*/ 	.word	0xffffffff


	//   ....[69]....
        /*03a4*/ 	.word	0xffffffff


	//   ....[70]....
        /*03a8*/ 	.word	0xffffffff


	//   ....[71]....
        /*03ac*/ 	.word	0xffffffff


	//   ....[72]....
        /*03b0*/ 	.word	0xffffffff


	//   ....[73]....
        /*03b4*/ 	.word	0xffffffff


	//   ....[74]....
        /*03b8*/ 	.word	0xffffffff


	//   ....[75]....
        /*03bc*/ 	.word	0xffffffff


	//   ....[76]....
        /*03c0*/ 	.word	0xffffffff


	//   ....[77]....
        /*03c4*/ 	.word	0xffffffff


	//   ....[78]....
        /*03c8*/ 	.word	0xffffffff


	//   ....[79]....
        /*03cc*/ 	.word	0xffffffff


	//   ....[80]....
        /*03d0*/ 	.word	0xffffffff


	//   ....[81]....
        /*03d4*/ 	.word	0xffffffff


	//   ....[82]....
        /*03d8*/ 	.word	0xffffffff


	//   ....[83]....
        /*03dc*/ 	.word	0xffffffff


	//   ....[84]....
        /*03e0*/ 	.word	0xffffffff


	//   ....[85]....
        /*03e4*/ 	.word	0xffffffff


	//   ....[86]....
        /*03e8*/ 	.word	0xffffffff


	//   ....[87]....
        /*03ec*/ 	.word	0xffffffff


	//   ....[88]....
        /*03f0*/ 	.word	0xffffffff


	//   ....[89]....
        /*03f4*/ 	.word	0xffffffff


	//   ....[90]....
        /*03f8*/ 	.word	0xffffffff


	//   ....[91]....
        /*03fc*/ 	.word	0xffffffff


	//   ....[92]....
        /*0400*/ 	.word	0xffffffff


	//   ....[93]....
        /*0404*/ 	.word	0xffffffff


	//   ....[94]....
        /*0408*/ 	.word	0xffffffff


	//   ....[95]....
        /*040c*/ 	.word	0xffffffff


	//   ....[96]....
        /*0410*/ 	.word	0xffffffff


	//   ....[97]....
        /*0414*/ 	.word	0xffffffff


	//   ....[98]....
        /*0418*/ 	.word	0xffffffff


	//   ....[99]....
        /*041c*/ 	.word	0xffffffff


	//   ....[100]....
        /*0420*/ 	.word	0x05000047


	//   ....[101]....
        /*0424*/ 	.word	0x05000047


	//   ....[102]....
        /*0428*/ 	.word	0x05000047


	//   ....[103]....
        /*042c*/ 	.word	0x05000047


	//   ....[104]....
        /*0430*/ 	.word	0x05000047


	//   ....[105]....
        /*0434*/ 	.word	0x05000047


	//   ....[106]....
        /*0438*/ 	.word	0x05000047


	//   ....[107]....
        /*043c*/ 	.word	0x05000047


	//   ....[108]....
        /*0440*/ 	.word	0x05000047


	//   ....[109]....
        /*0444*/ 	.word	0x05000047


	//   ....[110]....
        /*0448*/ 	.word	0x05000047


	//   ....[111]....
        /*044c*/ 	.word	0x05000047


	//   ....[112]....
        /*0450*/ 	.word	0x05000047


	//   ....[113]....
        /*0454*/ 	.word	0x05000047


	//   ....[114]....
        /*0458*/ 	.word	0x05000047


	//   ....[115]....
        /*045c*/ 	.word	0x05000047


	//   ....[116]....
        /*0460*/ 	.word	0x05000047


	//   ....[117]....
        /*0464*/ 	.word	0x05000047


	//   ....[118]....
        /*0468*/ 	.word	0x05000047


	//   ....[119]....
        /*046c*/ 	.word	0x05000047


	//   ....[120]....
        /*0470*/ 	.word	0x05000047


	//   ....[121]....
        /*0474*/ 	.word	0x05000047


	//   ....[122]....
        /*0478*/ 	.word	0x05000047


	//   ....[123]....
        /*047c*/ 	.word	0x05000047


	//   ....[124]....
        /*0480*/ 	.word	0x05000047


	//   ....[125]....
        /*0484*/ 	.word	0x05000047


	//   ....[126]....
        /*0488*/ 	.word	0x05000047


	//   ....[127]....
        /*048c*/ 	.word	0x05000047


	//   ....[128]....
        /*0490*/ 	.word	0x05000047


	//   ....[129]....
        /*0494*/ 	.word	0x05000047


	//   ....[130]....
        /*0498*/ 	.word	0x05000047


	//   ....[131]....
        /*049c*/ 	.word	0x05000047


	//   ....[132]....
        /*04a0*/ 	.word	0x05000047


	//   ....[133]....
        /*04a4*/ 	.word	0x05000047


	//   ....[134]....
        /*04a8*/ 	.word	0x05000047


	//   ....[135]....
        /*04ac*/ 	.word	0x05000047


	//   ....[136]....
        /*04b0*/ 	.word	0x05000047


	//   ....[137]....
        /*04b4*/ 	.word	0x05000047


	//   ....[138]....
        /*04b8*/ 	.word	0x05000047


	//   ....[139]....
        /*04bc*/ 	.word	0x05000047


	//   ....[140]....
        /*04c0*/ 	.word	0x05000047


	//   ....[141]....
        /*04c4*/ 	.word	0x05000047


	//   ....[142]....
        /*04c8*/ 	.word	0x05000047


	//   ....[143]....
        /*04cc*/ 	.word	0x05000047


	//   ....[144]....
        /*04d0*/ 	.word	0x05000047


	//   ....[145]....
        /*04d4*/ 	.word	0x05000047


	//   ....[146]....
        /*04d8*/ 	.word	0x05000047


	//   ....[147]....
        /*04dc*/ 	.word	0x05000047


	//   ....[148]....
        /*04e0*/ 	.word	0x05000047


	//   ....[149]....
        /*04e4*/ 	.word	0x05000047


	//   ....[150]....
        /*04e8*/ 	.word	0x05000047


	//   ....[151]....
        /*04ec*/ 	.word	0x05000047


	//   ....[152]....
        /*04f0*/ 	.word	0x05000047


	//   ....[153]....
        /*04f4*/ 	.word	0x05000047


	//   ....[154]....
        /*04f8*/ 	.word	0x05000047


	//   ....[155]....
        /*04fc*/ 	.word	0x05000047


	//   ....[156]....
        /*0500*/ 	.word	0x05000047


	//   ....[157]....
        /*0504*/ 	.word	0x05000047


	//   ....[158]....
        /*0508*/ 	.word	0x05000047


	//   ....[159]....
        /*050c*/ 	.word	0x05000047


	//   ....[160]....
        /*0510*/ 	.word	0x05000047


	//   ....[161]....
        /*0514*/ 	.word	0x05000047


	//   ....[162]....
        /*0518*/ 	.word	0x05000047


	//   ....[163]....
        /*051c*/ 	.word	0x05000047


	//----- nvinfo : EIATTR_COOP_GROUP_INSTR_OFFSETS
	.align		4
.L_1699:
        /*0520*/ 	.byte	0x04, 0x28
        /*0522*/ 	.short	(.L_1701 - .L_1700)


	//   ....[0]....
.L_1700:
        /*0524*/ 	.word	0x000014a0


	//   ....[1]....
        /*0528*/ 	.word	0x00001a20


	//   ....[2]....
        /*052c*/ 	.word	0x00002360


	//   ....[3]....
        /*0530*/ 	.word	0x000027e0


	//   ....[4]....
        /*0534*/ 	.word	0x00002f90


	//   ....[5]....
        /*0538*/ 	.word	0x00003b70


	//   ....[6]....
        /*053c*/ 	.word	0x00004ab0


	//   ....[7]....
        /*0540*/ 	.word	0x00006d20


	//   ....[8]....
        /*0544*/ 	.word	0x00008bc0


	//   ....[9]....
        /*0548*/ 	.word	0x00008be0


	//   ....[10]....
        /*054c*/ 	.word	0x00008bf0


	//   ....[11]....
        /*0550*/ 	.word	0x00008c00


	//   ....[12]....
        /*0554*/ 	.word	0x00008ca0


	//   ....[13]....
        /*0558*/ 	.word	0x00008cd0


	//   ....[14]....
        /*055c*/ 	.word	0x00008cf0


	//   ....[15]....
        /*0560*/ 	.word	0x00008d00


	//   ....[16]....
        /*0564*/ 	.word	0x00008da0


	//   ....[17]....
        /*0568*/ 	.word	0x00008dc0


	//   ....[18]....
        /*056c*/ 	.word	0x00008df0


	//   ....[19]....
        /*0570*/ 	.word	0x00008e00


	//   ....[20]....
        /*0574*/ 	.word	0x00008eb0


	//   ....[21]....
        /*0578*/ 	.word	0x00008ed0


	//   ....[22]....
        /*057c*/ 	.word	0x00008ef0


	//   ....[23]....
        /*0580*/ 	.word	0x00008f00


	//   ....[24]....
        /*0584*/ 	.word	0x00008fa0


	//   ....[25]....
        /*0588*/ 	.word	0x00008fd0


	//   ....[26]....
        /*058c*/ 	.word	0x00008fe0


	//   ....[27]....
        /*0590*/ 	.word	0x00008ff0


	//   ....[28]....
        /*0594*/ 	.word	0x00009160


	//   ....[29]....
        /*0598*/ 	.word	0x00009170


	//   ....[30]....
        /*059c*/ 	.word	0x00009180


	//   ....[31]....
        /*05a0*/ 	.word	0x00009190


	//   ....[32]....
        /*05a4*/ 	.word	0x000091a0


	//   ....[33]....
        /*05a8*/ 	.word	0x000091b0


	//   ....[34]....
        /*05ac*/ 	.word	0x000091c0


	//   ....[35]....
        /*05b0*/ 	.word	0x000091d0


	//   ....[36]....
        /*05b4*/ 	.word	0x0000a480


	//   ....[37]....
        /*05b8*/ 	.word	0x0000a4a0


	//   ....[38]....
        /*05bc*/ 	.word	0x0000a4b0


	//   ....[39]....
        /*05c0*/ 	.word	0x0000a4c0


	//   ....[40]....
        /*05c4*/ 	.word	0x0000a5e0


	//   ....[41]....
        /*05c8*/ 	.word	0x0000a5f0


	//   ....[42]....
        /*05cc*/ 	.word	0x0000a600


	//   ....[43]....
        /*05d0*/ 	.word	0x0000a610


	//   ....[44]....
        /*05d4*/ 	.word	0x0000a730


	//   ....[45]....
        /*05d8*/ 	.word	0x0000a740


	//   ....[46]....
        /*05dc*/ 	.word	0x0000a750


	//   ....[47]....
        /*05e0*/ 	.word	0x0000a760


	//   ....[48]....
        /*05e4*/ 	.word	0x0000a880


	//   ....[49]....
        /*05e8*/ 	.word	0x0000a890


	//   ....[50]....
        /*05ec*/ 	.word	0x0000a8a0


	//   ....[51]....
        /*05f0*/ 	.word	0x0000a8b0


	//   ....[52]....
        /*05f4*/ 	.word	0x0000a9d0


	//   ....[53]....
        /*05f8*/ 	.word	0x0000a9e0


	//   ....[54]....
        /*05fc*/ 	.word	0x0000a9f0


	//   ....[55]....
        /*0600*/ 	.word	0x0000aa00


	//   ....[56]....
        /*0604*/ 	.word	0x0000ab20


	//   ....[57]....
        /*0608*/ 	.word	0x0000ab30


	//   ....[58]....
        /*060c*/ 	.word	0x0000ab40


	//   ....[59]....
        /*0610*/ 	.word	0x0000ab50


	//   ....[60]....
        /*0614*/ 	.word	0x0000ab60


	//   ....[61]....
        /*0618*/ 	.word	0x0000ab70


	//   ....[62]....
        /*061c*/ 	.word	0x0000ab80


	//   ....[63]....
        /*0620*/ 	.word	0x0000abb0


	//   ....[64]....
        /*0624*/ 	.word	0x0000abe0


	//   ....[65]....
        /*0628*/ 	.word	0x0000abf0


	//   ....[66]....
        /*062c*/ 	.word	0x0000ac00


	//   ....[67]....
        /*0630*/ 	.word	0x0000ac10


	//   ....[68]....
        /*0634*/ 	.word	0x0000e610


	//   ....[69]....
        /*0638*/ 	.word	0x0000e650


	//   ....[70]....
        /*063c*/ 	.word	0x0000e690


	//   ....[71]....
        /*0640*/ 	.word	0x0000e6d0


	//   ....[72]....
        /*0644*/ 	.word	0x0000e7e0


	//   ....[73]....
        /*0648*/ 	.word	0x0000e820


	//   ....[74]....
        /*064c*/ 	.word	0x0000e860


	//   ....[75]....
        /*0650*/ 	.word	0x0000e8a0


	//   ....[76]....
        /*0654*/ 	.word	0x0000e9b0


	//   ....[77]....
        /*0658*/ 	.word	0x0000e9f0


	//   ....[78]....
        /*065c*/ 	.word	0x0000ea30


	//   ....[79]....
        /*0660*/ 	.word	0x0000ea70


	//   ....[80]....
        /*0664*/ 	.word	0x0000eb80


	//   ....[81]....
        /*0668*/ 	.word	0x0000ebc0


	//   ....[82]....
        /*066c*/ 	.word	0x0000ec00


	//   ....[83]....
        /*0670*/ 	.word	0x0000ec40


	//   ....[84]....
        /*0674*/ 	.word	0x0000ed50


	//   ....[85]....
        /*0678*/ 	.word	0x0000ed80


	//   ....[86]....
        /*067c*/ 	.word	0x0000eda0


	//   ....[87]....
        /*0680*/ 	.word	0x0000edc0


	//   ....[88]....
        /*0684*/ 	.word	0x0000f440


	//   ....[89]....
        /*0688*/ 	.word	0x00010160


	//   ....[90]....
        /*068c*/ 	.word	0x00010820


	//   ....[91]....
        /*0690*/ 	.word	0x00010840


	//   ....[92]....
        /*0694*/ 	.word	0x00010870


	//   ....[93]....
        /*0698*/ 	.word	0x000108b0


	//   ....[94]....
        /*069c*/ 	.word	0x000108e0


	//   ....[95]....
        /*06a0*/ 	.word	0x00010a90


	//   ....[96]....
        /*06a4*/ 	.word	0x00010ab0


	//   ....[97]....
        /*06a8*/ 	.word	0x00010ae0


	//   ....[98]....
        /*06ac*/ 	.word	0x00010b30


	//   ....[99]....
        /*06b0*/ 	.word	0x00010b60


	//   ....[100]....
        /*06b4*/ 	.word	0x00011050


	//   ....[101]....
        /*06b8*/ 	.word	0x000110a0


	//   ....[102]....
        /*06bc*/ 	.word	0x000110f0


	//   ....[103]....
        /*06c0*/ 	.word	0x00011140


	//   ....[104]....
        /*06c4*/ 	.word	0x00011270


	//   ....[105]....
        /*06c8*/ 	.word	0x000112c0


	//   ....[106]....
        /*06cc*/ 	.word	0x00011310


	//   ....[107]....
        /*06d0*/ 	.word	0x00011360


	//   ....[108]....
        /*06d4*/ 	.word	0x00011490


	//   ....[109]....
        /*06d8*/ 	.word	0x000114e0


	//   ....[110]....
        /*06dc*/ 	.word	0x00011530


	//   ....[111]....
        /*06e0*/ 	.word	0x00011580


	//   ....[112]....
        /*06e4*/ 	.word	0x000116b0


	//   ....[113]....
        /*06e8*/ 	.word	0x00011700


	//   ....[114]....
        /*06ec*/ 	.word	0x00011750


	//   ....[115]....
        /*06f0*/ 	.word	0x000117a0


	//   ....[116]....
        /*06f4*/ 	.word	0x000118d0


	//   ....[117]....
        /*06f8*/ 	.word	0x00011920


	//   ....[118]....
        /*06fc*/ 	.word	0x00011970


	//   ....[119]....
        /*0700*/ 	.word	0x000119c0


	//   ....[120]....
        /*0704*/ 	.word	0x00011a60


	//   ....[121]....
        /*0708*/ 	.word	0x00011b00


	//   ....[122]....
        /*070c*/ 	.word	0x00011ba0


	//   ....[123]....
        /*0710*/ 	.word	0x00011c40


	//   ....[124]....
        /*0714*/ 	.word	0x00011ce0


	//   ....[125]....
        /*0718*/ 	.word	0x00011d70


	//   ....[126]....
        /*071c*/ 	.word	0x00011dc0


	//   ....[127]....
        /*0720*/ 	.word	0x00011e10


	//   ....[128]....
        /*0724*/ 	.word	0x00011e80


	//   ....[129]....
        /*0728*/ 	.word	0x00011ed0


	//   ....[130]....
        /*072c*/ 	.word	0x00011f20


	//   ....[131]....
        /*0730*/ 	.word	0x00011f70


	//   ....[132]....
        /*0734*/ 	.word	0x00012010


	//   ....[133]....
        /*0738*/ 	.word	0x00012060


	//   ....[134]....
        /*073c*/ 	.word	0x000120b0


	//   ....[135]....
        /*0740*/ 	.word	0x00012100


	//   ....[136]....
        /*0744*/ 	.word	0x000121a0


	//   ....[137]....
        /*0748*/ 	.word	0x00012230


	//   ....[138]....
        /*074c*/ 	.word	0x00012280


	//   ....[139]....
        /*0750*/ 	.word	0x000122d0


	//   ....[140]....
        /*0754*/ 	.word	0x00012370


	//   ....[141]....
        /*0758*/ 	.word	0x00012400


	//   ....[142]....
        /*075c*/ 	.word	0x00012450


	//   ....[143]....
        /*0760*/ 	.word	0x000124a0


	//   ....[144]....
        /*0764*/ 	.word	0x00012540


	//   ....[145]....
        /*0768*/ 	.word	0x000125d0


	//   ....[146]....
        /*076c*/ 	.word	0x00012620


	//   ....[147]....
        /*0770*/ 	.word	0x00012670


	//   ....[148]....
        /*0774*/ 	.word	0x00012710


	//   ....[149]....
        /*0778*/ 	.word	0x000127a0


	//   ....[150]....
        /*077c*/ 	.word	0x000127f0


	//   ....[151]....
        /*0780*/ 	.word	0x00012840


	//   ....[152]....
        /*0784*/ 	.word	0x000128e0


	//   ....[153]....
        /*0788*/ 	.word	0x00012990


	//   ....[154]....
        /*078c*/ 	.word	0x000129e0


	//   ....[155]....
        /*0790*/ 	.word	0x00012a70


	//   ....[156]....
        /*0794*/ 	.word	0x00012ad0


	//   ....[157]....
        /*0798*/ 	.word	0x00012b20


	//   ....[158]....
        /*079c*/ 	.word	0x00012b70


	//   ....[159]....
        /*07a0*/ 	.word	0x00012bc0


	//   ....[160]....
        /*07a4*/ 	.word	0x00012bf0


	//   ....[161]....
        /*07a8*/ 	.word	0x00012c50


	//   ....[162]....
        /*07ac*/ 	.word	0x00012cc0


	//   ....[163]....
        /*07b0*/ 	.word	0x00012d10


	//----- nvinfo : EIATTR_EXIT_INSTR_OFFSETS
	.align		4
.L_1701:
        /*07b4*/ 	.byte	0x04, 0x1c
        /*07b6*/ 	.short	(.L_1703 - .L_1702)


	//   ....[0]....
.L_1702:
        /*07b8*/ 	.word	0x00010ca0


	//   ....[1]....
        /*07bc*/ 	.word	0x00010ff0


	//----- nvinfo : EIATTR_MAX_THREADS
	.align		4
.L_1703:
        /*07c0*/ 	.byte	0x04, 0x05
        /*07c2*/ 	.short	(.L_1705 - .L_1704)
.L_1704:
        /*07c4*/ 	.word	0x00000040
        /*07c8*/ 	.word	0x00000001
        /*07cc*/ 	.word	0x00000001


	//----- nvinfo : EIATTR_CRS_STACK_SIZE
	.align		4
.L_1705:
        /*07d0*/ 	.byte	0x04, 0x1e
        /*07d2*/ 	.short	(.L_1707 - .L_1706)
.L_1706:
        /*07d4*/ 	.word	0x00000000


	//----- nvinfo : EIATTR_CBANK_PARAM_SIZE
	.align		4
.L_1707:
        /*07d8*/ 	.byte	0x03, 0x19
        /*07da*/ 	.short	0x01f0


	//----- nvinfo : EIATTR_PARAM_CBANK
	.align		4
        /*07dc*/ 	.byte	0x04, 0x0a
        /*07de*/ 	.short	(.L_1709 - .L_1708)
	.align		4
.L_1708:
        /*07e0*/ 	.word	index@(.nv.constant0._Z25selective_scan_bwd_kernelI32Selective_Scan_bwd_kernel_traitsILi64ELi16ELb0ELb0ELb1ELb0ELb1EN3c104HalfENS1_7complexIfEEEEv12SSMParamsBwd)
        /*07e4*/ 	.short	0x0210
        /*07e6*/ 	.short	0x01f0


	//----- nvinfo : EIATTR_SW_WAR
	.align		4
.L_1709:
        /*07e8*/ 	.byte	0x04, 0x36
        /*07ea*/ 	.short	(.L_1711 - .L_1710)
.L_1710:
        /*07ec*/ 	.word	0x00000008
.L_1711:


//--------------------- .nv.info._Z25selective_scan_bwd_kernelI32Selective_Scan_bwd_kernel_traitsILi64ELi16ELb0ELb0ELb1ELb1ELb0EN3c104HalfENS1_7complexIfEEEEv12SSMParamsBwd --------------------------
	.section	.nv.info._Z25selective_scan_bwd_kernelI32Selective_Scan_bwd_kernel_traitsILi64ELi16ELb0ELb0ELb1ELb1ELb0EN3c104HalfENS1_7complexIfEEEEv12SSMParamsBwd,"",@"SHT_CUDA_INFO"
	.sectionflags	@""
	.align	4


	//----- nvinfo : EIATTR_CUDA_API_VERSION
	.align		4
        /*0000*/ 	.byte	0x04, 0x37
        /*0002*/ 	.short	(.L_1713 - .L_1712)
.L_1712:
        /*0004*/ 	.word	0x00000082


	//----- nvinfo : EIATTR_KPARAM_INFO
	.align		4
.L_1713:
        /*0008*/ 	.byte	0x04, 0x17
        /*000a*/ 	.short	(.L_1715 - .L_1714)
.L_1714:
        /*000c*/ 	.word	0x00000000
        /*0010*/ 	.short	0x0000
        /*0012*/ 	.short	0x0000
        /*0014*/ 	.byte	0x00, 0xf0, 0xc1, 0x07


	//----- nvinfo : EIATTR_SPARSE_MMA_MASK
	.align		4
.L_1715:
        /*0018*/ 	.byte	0x03, 0x50
        /*001a*/ 	.short	0x0000


	//----- nvinfo : EIATTR_MAXREG_COUNT
	.align		4
        /*001c*/ 	.byte	0x03, 0x1b
        /*001e*/ 	.short	0x00ff


	//----- nvinfo : EIATTR_NUM_BARRIERS
	.align		4
        /*0020*/ 	.byte	0x02, 0x4c
        /*0022*/ 	.byte	0x01
	.zero		1


	//----- nvinfo : EIATTR_ANNOTATIONS
	.align		4
        /*0024*/ 	.byte	0x04, 0x55
        /*0026*/ 	.short	(.L_1717 - .L_1716)


	//   ....[0]....
.L_1716:
        /* <DEDUP_REMOVED lines=37> */


	//----- nvinfo : EIATTR_MERCURY_ISA_VERSION
	.align		4
.L_1717:
        /*0268*/ 	.byte	0x03, 0x5f
        /*026a*/ 	.short	0x0101


	//----- nvinfo : EIATTR_COOP_GROUP_MASK_REGIDS
	.align		4
        /*026c*/ 	.byte	0x04, 0x29
        /*026e*/ 	.short	(.L_1719 - .L_1718)


	//   ....[0]....
.L_1718:
        /*0270*/ 	.word	0xffffffff


	//   ....[1]....
        /*0274*/ 	.word	0xffffffff


	//   ....[2]....
        /*0278*/ 	.word	0xffffffff


	//   ....[3]....
        /*027c*/ 	.word	0xffffffff


	//   ....[4]....
        /*0280*/ 	.word	0xffffffff


	//   ....[5]....
        /*0284*/ 	.word	0xffffffff


	//   ....[6]....
        /*0288*/ 	.word	0xffffffff


	//   ....[7]....
        /*028c*/ 	.word	0xffffffff


	//   ....[8]....
        /*0290*/ 	.word	0xffffffff


	//   ....[9]....
        /*0294*/ 	.word	0xffffffff


	//   ....[10]....
        /*0298*/ 	.word	0xffffffff


	//   ....[11]....
        /*029c*/ 	.word	0xffffffff


	//   ....[12]....
        /*02a0*/ 	.word	0xffffffff


	//   ....[13]....
        /*02a4*/ 	.word	0xffffffff


	//   ....[14]....
        /*02a8*/ 	.word	0xffffffff


	//   ....[15]....
        /*02ac*/ 	.word	0xffffffff


	//   ....[16]....
        /*02b0*/ 	.word	0xffffffff


	//   ....[17]....
        /*02b4*/ 	.word	0xffffffff


	//   ....[18]....
        /*02b8*/ 	.word	0xffffffff


	//   ....[19]....
        /*02bc*/ 	.word	0xffffffff


	//   ....[20]....
        /*02c0*/ 	.word	0xffffffff


	//   ....[21]....
        /*02c4*/ 	.word	0xffffffff


	//   ....[22]....
        /*02c8*/ 	.word	0xffffffff


	//   ....[23]....
        /*02cc*/ 	.word	0xffffffff


	//   ....[24]....
        /*02d0*/ 	.word	0xffffffff


	//   ....[25]....
        /*02d4*/ 	.word	0xffffffff


	//   ....[26]....
        /*02d8*/ 	.word	0xffffffff


	//   ....[27]....
        /*02dc*/ 	.word	0xffffffff


	//   ....[28]....
        /*02e0*/ 	.word	0xffffffff


	//   ....[29]....
        /*02e4*/ 	.word	0xffffffff


	//   ....[30]....
        /*02e8*/ 	.word	0xffffffff


	//   ....[31]....
        /*02ec*/ 	.word	0xffffffff


	//   ....[32]....
        /*02f0*/ 	.word	0xffffffff


	//   ....[33]....
        /*02f4*/ 	.word	0xffffffff


	//   ....[34]....
        /*02f8*/ 	.word	0xffffffff


	//   ....[35]....
        /*02fc*/ 	.word	0xffffffff


	//   ....[36]....
        /*0300*/ 	.word	0xffffffff


	//   ....[37]....
        /*0304*/ 	.word	0xffffffff


	//   ....[38]....
        /*0308*/ 	.word	0xffffffff


	//   ....[39]....
        /*030c*/ 	.word	0xffffffff


	//   ....[40]....
        /*0310*/ 	.word	0xffffffff


	//   ....[41]....
        /*0314*/ 	.word	0xffffffff


	//   ....[42]....
        /*0318*/ 	.word	0xffffffff


	//   ....[43]....
        /*031c*/ 	.word	0xffffffff


	//   ....[44]....
        /*0320*/ 	.word	0xffffffff


	//   ....[45]....
        /*0324*/ 	.word	0xffffffff


	//   ....[46]....
        /*0328*/ 	.word	0xffffffff


	//   ....[47]....
        /*032c*/ 	.word	0xffffffff


	//   ....[48]....
        /*0330*/ 	.word	0xffffffff


	//   ....[49]....
        /*0334*/ 	.word	0xffffffff


	//   ....[50]....
        /*0338*/ 	.word	0xffffffff


	//   ....[51]....
        /*033c*/ 	.word	0xffffffff


	//   ....[52]....
        /*0340*/ 	.word	0xffffffff


	//   ....[53]....
        /*0344*/ 	.word	0xffffffff


	//   ....[54]....
        /*0348*/ 	.word	0xffffffff


	//   ....[55]....
        /*034c*/ 	.word	0xffffffff


	//   ....[56]....
        /*0350*/ 	.word	0xffffffff


	//   ....[57]....
        /*0354*/ 	.word	0xffffffff


	//   ....[58]....
        /*0358*/ 	.word	0xffffffff


	//   ....[59]....
        /*035c*/ 	.word	0xffffffff


	//   ....[60]....
        /*0360*/ 	.word	0xffffffff


	//   ....[61]....
        /*0364*/ 	.word	0xffffffff


	//   ....[62]....
        /*0368*/ 	.word	0xffffffff


	//   ....[63]....
        /*036c*/ 	.word	0xffffffff


	//   ....[64]....
        /*0370*/ 	.word	0xffffffff


	//   ....[65]....
        /*0374*/ 	.word	0xffffffff


	//   ....[66]....
        /*0378*/ 	.word	0xffffffff


	//   ....[67]....
        /*037c*/ 	.word	0xffffffff


	//   ....[68]....
        /*0380*/ 	.word	0xffffffff


	//   ....[69]....
        /*0384*/ 	.word	0xffffffff


	//   ....[70]....
        /*0388*/ 	.word	0xffffffff


	//   ....[71]....
        /*038c*/ 	.word	0xffffffff


	//   ....[72]....
        /*0390*/ 	.word	0xffffffff


	//   ....[73]....
        /*0394*/ 	.word	0xffffffff


	//   ....[74]....
        /*0398*/ 	.word	0xffffffff


	//   ....[75]....
        /*039c*/ 	.word	0xffffffff


	//   ....[76]....
        /*03a0*/ 	.word	0xffffffff


	//   ....[77]....
        /*03a4*/ 	.word	0xffffffff


	//   ....[78]....
        /*03a8*/ 	.word	0xffffffff


	//   ....[79]....
        /*03ac*/ 	.word	0xffffffff


	//   ....[80]....
        /*03b0*/ 	.word	0xffffffff


	//   ....[81]....
        /*03b4*/ 	.word	0xffffffff


	//   ....[82]....
        /*03b8*/ 	.word	0xffffffff


	//   ....[83]....
        /*03bc*/ 	.word	0xffffffff


	//   ....[84]....
        /*03c0*/ 	.word	0xffffffff


	//   ....[85]....
        /*03c4*/ 	.word	0xffffffff


	//   ....[86]....
        /*03c8*/ 	.word	0xffffffff


	//   ....[87]....
        /*03cc*/ 	.word	0xffffffff


	//   ....[88]....
        /*03d0*/ 	.word	0xffffffff


	//   ....[89]....
        /*03d4*/ 	.word	0xffffffff


	//   ....[90]....
        /*03d8*/ 	.word	0xffffffff


	//   ....[91]....
        /*03dc*/ 	.word	0xffffffff


	//   ....[92]....
        /*03e0*/ 	.word	0xffffffff


	//   ....[93]....
        /*03e4*/ 	.word	0xffffffff


	//   ....[94]....
        /*03e8*/ 	.word	0xffffffff


	//   ....[95]....
        /*03ec*/ 	.word	0xffffffff


	//   ....[96]....
        /*03f0*/ 	.word	0xffffffff


	//   ....[97]....
        /*03f4*/ 	.word	0x05000047


	//   ....[98]....
        /*03f8*/ 	.word	0x05000047


	//   ....[99]....
        /*03fc*/ 	.word	0x05000047


	//   ....[100]....
        /*0400*/ 	.word	0x05000047


	//   ....[101]....
        /*0404*/ 	.word	0x05000047


	//   ....[102]....
        /*0408*/ 	.word	0x05000047


	//   ....[103]....
        /*040c*/ 	.word	0x05000047


	//   ....[104]....
        /*0410*/ 	.word	0x05000047


	//   ....[105]....
        /*0414*/ 	.word	0x05000047


	//   ....[106]....
        /*0418*/ 	.word	0x05000047


	//   ....[107]....
        /*041c*/ 	.word	0x05000047


	//   ....[108]....
        /*0420*/ 	.word	0x05000047


	//   ....[109]....
        /*0424*/ 	.word	0x05000047


	//   ....[110]....
        /*0428*/ 	.word	0x05000047


	//   ....[111]....
        /*042c*/ 	.word	0x05000047


	//   ....[112]....
        /*0430*/ 	.word	0x05000047


	//   ....[113]....
        /*0434*/ 	.word	0x05000047


	//   ....[114]....
        /*0438*/ 	.word	0x05000047


	//   ....[115]....
        /*043c*/ 	.word	0x05000047


	//   ....[116]....
        /*0440*/ 	.word	0x05000047


	//   ....[117]....
        /*0444*/ 	.word	0x05000047


	//   ....[118]....
        /*0448*/ 	.word	0x05000047


	//   ....[119]....
        /*044c*/ 	.word	0x05000047


	//   ....[120]....
        /*0450*/ 	.word	0x05000047


	//   ....[121]....
        /*0454*/ 	.word	0x05000047


	//   ....[122]....
        /*0458*/ 	.word	0x05000047


	//   ....[123]....
        /*045c*/ 	.word	0x05000047


	//   ....[124]....
        /*0460*/ 	.word	0x05000047


	//   ....[125]....
        /*0464*/ 	.word	0x05000047


	//   ....[126]....
        /*0468*/ 	.word	0x05000047


	//   ....[127]....
        /*046c*/ 	.word	0x05000047


	//   ....[128]....
        /*0470*/ 	.word	0x05000047


	//   ....[129]....
        /*0474*/ 	.word	0x05000047


	//   ....[130]....
        /*0478*/ 	.word	0x05000047


	//   ....[131]....
        /*047c*/ 	.word	0x05000047


	//   ....[132]....
        /*0480*/ 	.word	0x05000047


	//   ....[133]....
        /*0484*/ 	.word	0x05000047


	//   ....[134]....
        /*0488*/ 	.word	0x05000047


	//   ....[135]....
        /*048c*/ 	.word	0x05000047


	//   ....[136]....
        /*0490*/ 	.word	0x05000047


	//   ....[137]....
        /*0494*/ 	.word	0x05000047


	//   ....[138]....
        /*0498*/ 	.word	0x05000047


	//   ....[139]....
        /*049c*/ 	.word	0x05000047


	//   ....[140]....
        /*04a0*/ 	.word	0x05000047


	//   ....[141]....
        /*04a4*/ 	.word	0x05000047


	//   ....[142]....
        /*04a8*/ 	.word	0x05000047


	//   ....[143]....
        /*04ac*/ 	.word	0x05000047


	//   ....[144]....
        /*04b0*/ 	.word	0x05000047


	//   ....[145]....
        /*04b4*/ 	.word	0x05000047


	//   ....[146]....
        /*04b8*/ 	.word	0x05000047


	//   ....[147]....
        /*04bc*/ 	.word	0x05000047


	//   ....[148]....
        /*04c0*/ 	.word	0x05000047


	//   ....[149]....
        /*04c4*/ 	.word	0x05000047


	//   ....[150]....
        /*04c8*/ 	.word	0x05000047


	//   ....[151]....
        /*04cc*/ 	.word	0x05000047


	//   ....[152]....
        /*04d0*/ 	.word	0x05000047


	//   ....[153]....
        /*04d4*/ 	.word	0x05000047


	//   ....[154]....
        /*04d8*/ 	.word	0x05000047


	//   ....[155]....
        /*04dc*/ 	.word	0x05000047


	//   ....[156]....
        /*04e0*/ 	.word	0x05000047


	//   ....[157]....
        /*04e4*/ 	.word	0x05000047


	//   ....[158]....
        /*04e8*/ 	.word	0x05000047


	//   ....[159]....
        /*04ec*/ 	.word	0x05000047


	//   ....[160]....
        /*04f0*/ 	.word	0x05000047


	//----- nvinfo : EIATTR_COOP_GROUP_INSTR_OFFSETS
	.align		4
.L_1719:
        /*04f4*/ 	.byte	0x04, 0x28
        /*04f6*/ 	.short	(.L_1721 - .L_1720)


	//   ....[0]....
.L_1720:
        /*04f8*/ 	.word	0x00001420


	//   ....[1]....
        /*04fc*/ 	.word	0x000019b0


	//   ....[2]....
        /*0500*/ 	.word	0x00002040


	//   ....[3]....
        /*0504*/ 	.word	0x00006420


	//   ....[4]....
        /*0508*/ 	.word	0x00008390


	//   ....[5]....
        /*050c*/ 	.word	0x000083b0


	//   ....[6]....
        /*0510*/ 	.word	0x000083c0


	//   ....[7]....
        /*0514*/ 	.word	0x000083d0


	//   ....[8]....
        /*0518*/ 	.word	0x00008470


	//   ....[9]....
        /*051c*/ 	.word	0x000084a0


	//   ....[10]....
        /*0520*/ 	.word	0x000084c0


	//   ....[11]....
        /*0524*/ 	.word	0x000084d0


	//   ....[12]....
        /*0528*/ 	.word	0x00008570


	//   ....[13]....
        /*052c*/ 	.word	0x00008590


	//   ....[14]....
        /*0530*/ 	.word	0x000085c0


	//   ....[15]....
        /*0534*/ 	.word	0x000085d0


	//   ....[16]....
        /*0538*/ 	.word	0x00008680


	//   ....[17]....
        /*053c*/ 	.word	0x000086a0


	//   ....[18]....
        /*0540*/ 	.word	0x000086c0


	//   ....[19]....
        /*0544*/ 	.word	0x000086d0


	//   ....[20]....
        /*0548*/ 	.word	0x00008770


	//   ....[21]....
        /*054c*/ 	.word	0x000087a0


	//   ....[22]....
        /*0550*/ 	.word	0x000087b0


	//   ....[23]....
        /*0554*/ 	.word	0x000087c0


	//   ....[24]....
        /*0558*/ 	.word	0x00008930


	//   ....[25]....
        /*055c*/ 	.word	0x00008940


	//   ....[26]....
        /*0560*/ 	.word	0x00008950


	//   ....[27]....
        /*0564*/ 	.word	0x00008960


	//   ....[28]....
        /*0568*/ 	.word	0x00008970


	//   ....[29]....
        /*056c*/ 	.word	0x00008980


	//   ....[30]....
        /*0570*/ 	.word	0x00008990


	//   ....[31]....
        /*0574*/ 	.word	0x000089a0


	//   ....[32]....
        /*0578*/ 	.word	0x00009c40


	//   ....[33]....
        /*057c*/ 	.word	0x00009c60


	//   ....[34]....
        /*0580*/ 	.word	0x00009c70


	//   ....[35]....
        /*0584*/ 	.word	0x00009c80


	//   ....[36]....
        /*0588*/ 	.word	0x00009da0


	//   ....[37]....
        /*058c*/ 	.word	0x00009db0


	//   ....[38]....
        /*0590*/ 	.word	0x00009dc0


	//   ....[39]....
        /*0594*/ 	.word	0x00009dd0


	//   ....[40]....
        /*0598*/ 	.word	0x00009ef0


	//   ....[41]....
        /*059c*/ 	.word	0x00009f00


	//   ....[42]....
        /*05a0*/ 	.word	0x00009f10


	//   ....[43]....
        /*05a4*/ 	.word	0x00009f20


	//   ....[44]....
        /*05a8*/ 	.word	0x0000a040


	//   ....[45]....
        /*05ac*/ 	.word	0x0000a050


	//   ....[46]....
        /*05b0*/ 	.word	0x0000a060


	//   ....[47]....
        /*05b4*/ 	.word	0x0000a070


	//   ....[48]....
        /*05b8*/ 	.word	0x0000a190


	//   ....[49]....
        /*05bc*/ 	.word	0x0000a1a0


	//   ....[50]....
        /*05c0*/ 	.word	0x0000a1b0


	//   ....[51]....
        /*05c4*/ 	.word	0x0000a1c0


	//   ....[52]....
        /*05c8*/ 	.word	0x0000a2e0


	//   ....[53]....
        /*05cc*/ 	.word	0x0000a2f0


	//   ....[54]....
        /*05d0*/ 	.word	0x0000a300


	//   ....[55]....
        /*05d4*/ 	.word	0x0000a310


	//   ....[56]....
        /*05d8*/ 	.word	0x0000a320


	//   ....[57]....
        /*05dc*/ 	.word	0x0000a330


	//   ....[58]....
        /*05e0*/ 	.word	0x0000a340


	//   ....[59]....
        /*05e4*/ 	.word	0x0000a370


	//   ....[60]....
        /*05e8*/ 	.word	0x0000a3a0


	//   ....[61]....
        /*05ec*/ 	.word	0x0000a3b0


	//   ....[62]....
        /*05f0*/ 	.word	0x0000a3c0


	//   ....[63]....
        /*05f4*/ 	.word	0x0000a3d0


	//   ....[64]....
        /*05f8*/ 	.word	0x0000de10


	//   ....[65]....
        /*05fc*/ 	.word	0x0000de50


	//   ....[66]....
        /*0600*/ 	.word	0x0000de90


	//   ....[67]....
        /*0604*/ 	.word	0x0000ded0


	//   ....[68]....
        /*0608*/ 	.word	0x0000dfe0


	//   ....[69]....
        /*060c*/ 	.word	0x0000e020


	//   ....[70]....
        /*0610*/ 	.word	0x0000e060


	//   ....[71]....
        /*0614*/ 	.word	0x0000e0a0


	//   ....[72]....
        /*0618*/ 	.word	0x0000e1b0


	//   ....[73]....
        /*061c*/ 	.word	0x0000e1f0


	//   ....[74]....
        /*0620*/ 	.word	0x0000e230


	//   ....[75]....
        /*0624*/ 	.word	0x0000e270


	//   ....[76]....
        /*0628*/ 	.word	0x0000e380


	//   ....[77]....
        /*062c*/ 	.word	0x0000e3c0


	//   ....[78]....
        /*0630*/ 	.word	0x0000e400


	//   ....[79]....
        /*0634*/ 	.word	0x0000e440


	//   ....[80]....
        /*0638*/ 	.word	0x0000e550


	//   ....[81]....
        /*063c*/ 	.word	0x0000e570


	//   ....[82]....
        /*0640*/ 	.word	0x0000e590


	//   ....[83]....
        /*0644*/ 	.word	0x0000e5b0


	//   ....[84]....
        /*0648*/ 	.word	0x0000ef20


	//   ....[85]....
        /*064c*/ 	.word	0x0000fa90


	//   ....[86]....
        /*0650*/ 	.word	0x000106c0


	//   ....[87]....
        /*0654*/ 	.word	0x00010d70


	//   ....[88]....
        /*0658*/ 	.word	0x00010d90


	//   ....[89]....
        /*065c*/ 	.word	0x00010dc0


	//   ....[90]....
        /*0660*/ 	.word	0x00010e00


	//   ....[91]....
        /*0664*/ 	.word	0x00010e30


	//   ....[92]....
        /*0668*/ 	.word	0x00010fe0


	//   ....[93]....
        /*066c*/ 	.word	0x00011000


	//   ....[94]....
        /*0670*/ 	.word	0x00011030


	//   ....[95]....
        /*0674*/ 	.word	0x00011080


	//   ....[96]....
        /*0678*/ 	.word	0x000110b0


	//   ....[97]....
        /*067c*/ 	.word	0x000115a0


	//   ....[98]....
        /*0680*/ 	.word	0x000115f0


	//   ....[99]....
        /*0684*/ 	.word	0x00011640


	//   ....[100]....
        /*0688*/ 	.word	0x00011690


	//   ....[101]....
        /*068c*/ 	.word	0x000117c0


	//   ....[102]....
        /*0690*/ 	.word	0x00011810


	//   ....[103]....
        /*0694*/ 	.word	0x00011860


	//   ....[104]....
        /*0698*/ 	.word	0x000118b0


	//   ....[105]....
        /*069c*/ 	.word	0x000119e0


	//   ....[106]....
        /*06a0*/ 	.word	0x00011a30


	//   ....[107]....
        /*06a4*/ 	.word	0x00011a80


	//   ....[108]....
        /*06a8*/ 	.word	0x00011ad0


	//   ....[109]....
        /*06ac*/ 	.word	0x00011c00


	//   ....[110]....
        /*06b0*/ 	.word	0x00011c50


	//   ....[111]....
        /*06b4*/ 	.word	0x00011ca0


	//   ....[112]....
        /*06b8*/ 	.word	0x00011cf0


	//   ....[113]....
        /*06bc*/ 	.word	0x00011e20


	//   ....[114]....
        /*06c0*/ 	.word	0x00011e70


	//   ....[115]....
        /*06c4*/ 	.word	0x00011ec0


	//   ....[116]....
        /*06c8*/ 	.word	0x00011f10


	//   ....[117]....
        /*06cc*/ 	.word	0x00011fb0


	//   ....[118]....
        /*06d0*/ 	.word	0x00012050


	//   ....[119]....
        /*06d4*/ 	.word	0x000120f0


	//   ....[120]....
        /*06d8*/ 	.word	0x00012190


	//   ....[121]....
        /*06dc*/ 	.word	0x00012230


	//   ....[122]....
        /*06e0*/ 	.word	0x000122c0


	//   ....[123]....
        /*06e4*/ 	.word	0x00012310


	//   ....[124]....
        /*06e8*/ 	.word	0x00012360


	//   ....[125]....
        /*06ec*/ 	.word	0x000123d0


	//   ....[126]....
        /*06f0*/ 	.word	0x00012420


	//   ....[127]....
        /*06f4*/ 	.word	0x00012470


	//   ....[128]....
        /*06f8*/ 	.word	0x000124c0


	//   ....[129]....
        /*06fc*/ 	.word	0x00012560


	//   ....[130]....
        /*0700*/ 	.word	0x000125b0


	//   ....[131]....
        /*0704*/ 	.word	0x00012600


	//   ....[132]....
        /*0708*/ 	.word	0x00012650


	//   ....[133]....
        /*070c*/ 	.word	0x000126f0


	//   ....[134]....
        /*0710*/ 	.word	0x00012780


	//   ....[135]....
        /*0714*/ 	.word	0x000127d0


	//   ....[136]....
        /*0718*/ 	.word	0x00012820


	//   ....[137]....
        /*071c*/ 	.word	0x000128c0


	//   ....[138]....
        /*0720*/ 	.word	0x00012950


	//   ....[139]....
        /*0724*/ 	.word	0x000129a0


	//   ....[140]....
        /*0728*/ 	.word	0x000129f0


	//   ....[141]....
        /*072c*/ 	.word	0x00012a90


	//   ....[142]....
        /*0730*/ 	.word	0x00012b20


	//   ....[143]....
        /*0734*/ 	.word	0x00012b70


	//   ....[144]....
        /*0738*/ 	.word	0x00012bc0


	//   ....[145]....
        /*073c*/ 	.word	0x00012c60


	//   ....[146]....
        /*0740*/ 	.word	0x00012cf0


	//   ....[147]....
        /*0744*/ 	.word	0x00012d40


	//   ....[148]....
        /*0748*/ 	.word	0x00012d90


	//   ....[149]....
        /*074c*/ 	.word	0x00012e30


	//   ....[150]....
        /*0750*/ 	.word	0x00012ee0


	//   ....[151]....
        /*0754*/ 	.word	0x00012f30


	//   ....[152]....
        /*0758*/ 	.word	0x00012fc0


	//   ....[153]....
        /*075c*/ 	.word	0x00013020


	//   ....[154]....
        /*0760*/ 	.word	0x00013070


	//   ....[155]....
        /*0764*/ 	.word	0x000130c0


	//   ....[156]....
        /*0768*/ 	.word	0x00013110


	//   ....[157]....
        /*076c*/ 	.word	0x00013140


	//   ....[158]....
        /*0770*/ 	.word	0x000131a0


	//   ....[159]....
        /*0774*/ 	.word	0x00013210


	//   ....[160]....
        /*0778*/ 	.word	0x00013260


	//----- nvinfo : EIATTR_EXIT_INSTR_OFFSETS
	.align		4
.L_1721:
        /*077c*/ 	.byte	0x04, 0x1c
        /*077e*/ 	.short	(.L_1723 - .L_1722)


	//   ....[0]....
.L_1722:
        /*0780*/ 	.word	0x000111f0


	//   ....[1]....
        /*0784*/ 	.word	0x00011540


	//----- nvinfo : EIATTR_MAX_THREADS
	.align		4
.L_1723:
        /*0788*/ 	.byte	0x04, 0x05
        /*078a*/ 	.short	(.L_1725 - .L_1724)
.L_1724:
        /*078c*/ 	.word	0x00000040
        /*0790*/ 	.word	0x00000001
        /*0794*/ 	.word	0x00000001


	//----- nvinfo : EIATTR_CRS_STACK_SIZE
	.align		4
.L_1725:
        /*0798*/ 	.byte	0x04, 0x1e
        /*079a*/ 	.short	(.L_1727 - .L_1726)
.L_1726:
        /*079c*/ 	.word	0x00000000


	//----- nvinfo : EIATTR_CBANK_PARAM_SIZE
	.align		4
.L_1727:
        /*07a0*/ 	.byte	0x03, 0x19
        /*07a2*/ 	.short	0x01f0


	//----- nvinfo : EIATTR_PARAM_CBANK
	.align		4
        /*07a4*/ 	.byte	0x04, 0x0a
        /*07a6*/ 	.short	(.L_1729 - .L_1728)
	.align		4
.L_1728:
        /*07a8*/ 	.word	index@(.nv.constant0._Z25selective_scan_bwd_kernelI32Selective_Scan_bwd_kernel_traitsILi64ELi16ELb0ELb0ELb1ELb1ELb0EN3c104HalfENS1_7complexIfEEEEv12SSMParamsBwd)
        /*07ac*/ 	.short	0x0210
        /*07ae*/ 	.short	0x01f0


	//----- nvinfo : EIATTR_SW_WAR
	.align		4
.L_1729:
        /*07b0*/ 	.byte	0x04, 0x36
        /*07b2*/ 	.short	(.L_1731 - .L_1730)
.L_1730:
        /*07b4*/ 	.word	0x00000008
.L_1731:


//--------------------- .nv.info._Z25selective_scan_bwd_kernelI32Selective_Scan_bwd_kernel_traitsILi64ELi16ELb0ELb0ELb1ELb1ELb1EN3c104HalfENS1_7complexIfEEEEv12SSMParamsBwd --------------------------
	.section	.nv.info._Z25selective_scan_bwd_kernelI32Selective_Scan_bwd_kernel_traitsILi64ELi16ELb0ELb0ELb1ELb1ELb1EN3c104HalfENS1_7complexIfEEEEv12SSMParamsBwd,"",@"SHT_CUDA_INFO"
	.sectionflags	@""
	.align	4


	//----- nvinfo : EIATTR_CUDA_API_VERSION
	.align		4
        /*0000*/ 	.byte	0x04, 0x37
        /*0002*/ 	.short	(.L_1733 - .L_1732)
.L_1732:
        /*0004*/ 	.word	0x00000082


	//----- nvinfo : EIATTR_KPARAM_INFO
	.align		4
.L_1733:
        /*0008*/ 	.byte	0x04, 0x17
        /*000a*/ 	.short	(.L_1735 - .L_1734)
.L_1734:
        /*000c*/ 	.word	0x00000000
        /*0010*/ 	.short	0x0000
        /*0012*/ 	.short	0x0000
        /*0014*/ 	.byte	0x00, 0xf0, 0xc1, 0x07


	//----- nvinfo : EIATTR_SPARSE_MMA_MASK
	.align		4
.L_1735:
        /*0018*/ 	.byte	0x03, 0x50
        /*001a*/ 	.short	0x0000


	//----- nvinfo : EIATTR_MAXREG_COUNT
	.align		4
        /*001c*/ 	.byte	0x03, 0x1b
        /*001e*/ 	.short	0x00ff


	//----- nvinfo : EIATTR_NUM_BARRIERS
	.align		4
        /*0020*/ 	.byte	0x02, 0x4c
        /*0022*/ 	.byte	0x01
	.zero		1


	//----- nvinfo : EIATTR_ANNOTATIONS
	.align		4
        /*0024*/ 	.byte	0x04, 0x55
        /*0026*/ 	.short	(.L_1737 - .L_1736)


	//   ....[0]....
.L_1736:
        /* <DEDUP_REMOVED lines=40> */


	//----- nvinfo : EIATTR_MERCURY_ISA_VERSION
	.align		4
.L_1737:
        /*0298*/ 	.byte	0x03, 0x5f
        /*029a*/ 	.short	0x0101


	//----- nvinfo : EIATTR_COOP_GROUP_MASK_REGIDS
	.align		4
        /*029c*/ 	.byte	0x04, 0x29
        /*029e*/ 	.short	(.L_1739 - .L_1738)


	//   ....[0]....
.L_1738:
        /*02a0*/ 	.word	0xffffffff


	//   ....[1]....
        /*02a4*/ 	.word	0xffffffff


	//   ....[2]....
        /*02a8*/ 	.word	0xffffffff


	//   ....[3]....
        /*02ac*/ 	.word	0xffffffff


	//   ....[4]....
        /*02b0*/ 	.word	0xffffffff


	//   ....[5]....
        /*02b4*/ 	.word	0xffffffff


	//   ....[6]....
        /*02b8*/ 	.word	0xffffffff


	//   ....[7]....
        /*02bc*/ 	.word	0xffffffff


	//   ....[8]....
        /*02c0*/ 	.word	0xffffffff


	//   ....[9]....
        /*02c4*/ 	.word	0xffffffff


	//   ....[10]....
        /*02c8*/ 	.word	0xffffffff


	//   ....[11]....
        /*02cc*/ 	.word	0xffffffff


	//   ....[12]....
        /*02d0*/ 	.word	0xffffffff


	//   ....[13]....
        /*02d4*/ 	.word	0xffffffff


	//   ....[14]....
        /*02d8*/ 	.word	0xffffffff


	//   ....[15]....
        /*02dc*/ 	.word	0xffffffff


	//   ....[16]....
        /*02e0*/ 	.word	0xffffffff


	//   ....[17]....
        /*02e4*/ 	.word	0xffffffff


	//   ....[18]....
        /*02e8*/ 	.word	0xffffffff


	//   ....[19]....
        /*02ec*/ 	.word	0xffffffff


	//   ....[20]....
        /*02f0*/ 	.word	0xffffffff


	//   ....[21]....
        /*02f4*/ 	.word	0xffffffff


	//   ....[22]....
        /*02f8*/ 	.word	0xffffffff


	//   ....[23]....
        /*02fc*/ 	.word	0xffffffff


	//   ....[24]....
        /*0300*/ 	.word	0xffffffff


	//   ....[25]....
        /*0304*/ 	.word	0xffffffff


	//   ....[26]....
        /*0308*/ 	.word	0xffffffff


	//   ....[27]....
        /*030c*/ 	.word	0xffffffff


	//   ....[28]....
        /*0310*/ 	.word	0xffffffff


	//   ....[29]....
        /*0314*/ 	.word	0xffffffff


	//   ....[30]....
        /*0318*/ 	.word	0xffffffff


	//   ....[31]....
        /*031c*/ 	.word	0xffffffff


	//   ....[32]....
        /*0320*/ 	.word	0xffffffff


	//   ....[33]....
        /*0324*/ 	.word	0xffffffff


	//   ....[34]....
        /*0328*/ 	.word	0xffffffff


	//   ....[35]....
        /*032c*/ 	.word	0xffffffff


	//   ....[36]....
        /*0330*/ 	.word	0xffffffff


	//   ....[37]....
        /*0334*/ 	.word	0xffffffff


	//   ....[38]....
        /*0338*/ 	.word	0xffffffff


	//   ....[39]....
        /*033c*/ 	.word	0xffffffff


	//   ....[40]....
        /*0340*/ 	.word	0xffffffff


	//   ....[41]....
        /*0344*/ 	.word	0xffffffff


	//   ....[42]....
        /*0348*/ 	.word	0xffffffff


	//   ....[43]....
        /*034c*/ 	.word	0xffffffff


	//   ....[44]....
        /*0350*/ 	.word	0xffffffff


	//   ....[45]....
        /*0354*/ 	.word	0xffffffff


	//   ....[46]....
        /*0358*/ 	.word	0xffffffff


	//   ....[47]....
        /*035c*/ 	.word	0xffffffff


	//   ....[48]....
        /*0360*/ 	.word	0xffffffff


	//   ....[49]....
        /*0364*/ 	.word	0xffffffff


	//   ....[50]....
        /*0368*/ 	.word	0xffffffff


	//   ....[51]....
        /*036c*/ 	.word	0xffffffff


	//   ....[52]....
        /*0370*/ 	.word	0xffffffff


	//   ....[53]....
        /*0374*/ 	.word	0xffffffff


	//   ....[54]....
        /*0378*/ 	.word	0xffffffff


	//   ....[55]....
        /*037c*/ 	.word	0xffffffff


	//   ....[56]....
        /*0380*/ 	.word	0xffffffff


	//   ....[57]....
        /*0384*/ 	.word	0xffffffff


	//   ....[58]....
        /*0388*/ 	.word	0xffffffff


	//   ....[59]....
        /*038c*/ 	.word	0xffffffff


	//   ....[60]....
        /*0390*/ 	.word	0xffffffff


	//   ....[61]....
        /*0394*/ 	.word	0xffffffff


	//   ....[62]....
        /*0398*/ 	.word	0xffffffff


	//   ....[63]....
        /*039c*/ 	.word	0xffffffff


	//   ....[64]....
        /*03a0*/ 	.word	0xffffffff


	//   ....[65]....
        /*03a4*/ 	.word	0xffffffff


	//   ....[66]....
        /*03a8*/ 	.word	0xffffffff


	//   ....[67]....
        /*03ac*/ 	.word	0xffffffff


	//   ....[68]....
        /*03b0*/ 	.word	0xffffffff


	//   ....[69]....
        /*03b4*/ 	.word	0xffffffff


	//   ....[70]....
        /*03b8*/ 	.word	0xffffffff


	//   ....[71]....
        /*03bc*/ 	.word	0xffffffff


	//   ....[72]....
        /*03c0*/ 	.word	0xffffffff


	//   ....[73]....
        /*03c4*/ 	.word	0xffffffff


	//   ....[74]....
        /*03c8*/ 	.word	0xffffffff


	//   ....[75]....
        /*03cc*/ 	.word	0xffffffff


	//   ....[76]....
        /*03d0*/ 	.word	0xffffffff


	//   ....[77]....
        /*03d4*/ 	.word	0xffffffff


	//   ....[78]....
        /*03d8*/ 	.word	0xffffffff


	//   ....[79]....
        /*03dc*/ 	.word	0xffffffff


	//   ....[80]....
        /*03e0*/ 	.word	0xffffffff


	//   ....[81]....
        /*03e4*/ 	.word	0xffffffff


	//   ....[82]....
        /*03e8*/ 	.word	0xffffffff


	//   ....[83]....
        /*03ec*/ 	.word	0xffffffff


	//   ....[84]....
        /*03f0*/ 	.word	0xffffffff


	//   ....[85]....
        /*03f4*/ 	.word	0xffffffff


	//   ....[86]....
        /*03f8*/ 	.word	0xffffffff


	//   ....[87]....
        /*03fc*/ 	.word	0xffffffff


	//   ....[88]....
        /*0400*/ 	.word	0xffffffff


	//   ....[89]....
        /*0404*/ 	.word	0xffffffff


	//   ....[90]....
        /*0408*/ 	.word	0xffffffff


	//   ....[91]....
        /*040c*/ 	.word	0xffffffff


	//   ....[92]....
        /*0410*/ 	.word	0xffffffff


	//   ....[93]....
        /*0414*/ 	.word	0xffffffff


	//   ....[94]....
        /*0418*/ 	.word	0xffffffff


	//   ....[95]....
        /*041c*/ 	.word	0xffffffff


	//   ....[96]....
        /*0420*/ 	.word	0xffffffff


	//   ....[97]....
        /*0424*/ 	.word	0xffffffff


	//   ....[98]....
        /*0428*/ 	.word	0xffffffff


	//   ....[99]....
        /*042c*/ 	.word	0xffffffff


	//   ....[100]....
        /*0430*/ 	.word	0xffffffff


	//   ....[101]....
        /*0434*/ 	.word	0x05000047


	//   ....[102]....
        /*0438*/ 	.word	0x05000047


	//   ....[103]....
        /*043c*/ 	.word	0x05000047


	//   ....[104]....
        /*0440*/ 	.word	0x05000047


	//   ....[105]....
        /*0444*/ 	.word	0x05000047


	//   ....[106]....
        /*0448*/ 	.word	0x05000047


	//   ....[107]....
        /*044c*/ 	.word	0x05000047


	//   ....[108]....
        /*0450*/ 	.word	0x05000047


	//   ....[109]....
        /*0454*/ 	.word	0x05000047


	//   ....[110]....
        /*0458*/ 	.word	0x05000047


	//   ....[111]....
        /*045c*/ 	.word	0x05000047


	//   ....[112]....
        /*0460*/ 	.word	0x05000047


	//   ....[113]....
        /*0464*/ 	.word	0x05000047


	//   ....[114]....
        /*0468*/ 	.word	0x05000047


	//   ....[115]....
        /*046c*/ 	.word	0x05000047


	//   ....[116]....
        /*0470*/ 	.word	0x05000047


	//   ....[117]....
        /*0474*/ 	.word	0x05000047


	//   ....[118]....
        /*0478*/ 	.word	0x05000047


	//   ....[119]....
        /*047c*/ 	.word	0x05000047


	//   ....[120]....
        /*0480*/ 	.word	0x05000047


	//   ....[121]....
        /*0484*/ 	.word	0x05000047


	//   ....[122]....
        /*0488*/ 	.word	0x05000047


	//   ....[123]....
        /*048c*/ 	.word	0x05000047


	//   ....[124]....
        /*0490*/ 	.word	0x05000047


	//   ....[125]....
        /*0494*/ 	.word	0x05000047


	//   ....[126]....
        /*0498*/ 	.word	0x05000047


	//   ....[127]....
        /*049c*/ 	.word	0x05000047


	//   ....[128]....
        /*04a0*/ 	.word	0x05000047


	//   ....[129]....
        /*04a4*/ 	.word	0x05000047


	//   ....[130]....
        /*04a8*/ 	.word	0x05000047


	//   ....[131]....
        /*04ac*/ 	.word	0x05000047


	//   ....[132]....
        /*04b0*/ 	.word	0x05000047


	//   ....[133]....
        /*04b4*/ 	.word	0x05000047


	//   ....[134]....
        /*04b8*/ 	.word	0x05000047


	//   ....[135]....
        /*04bc*/ 	.word	0x05000047


	//   ....[136]....
        /*04c0*/ 	.word	0x05000047


	//   ....[137]....
        /*04c4*/ 	.word	0x05000047


	//   ....[138]....
        /*04c8*/ 	.word	0x05000047


	//   ....[139]....
        /*04cc*/ 	.word	0x05000047


	//   ....[140]....
        /*04d0*/ 	.word	0x05000047


	//   ....[141]....
        /*04d4*/ 	.word	0x05000047


	//   ....[142]....
        /*04d8*/ 	.word	0x05000047


	//   ....[143]....
        /*04dc*/ 	.word	0x05000047


	//   ....[144]....
        /*04e0*/ 	.word	0x05000047


	//   ....[145]....
        /*04e4*/ 	.word	0x05000047


	//   ....[146]....
        /*04e8*/ 	.word	0x05000047


	//   ....[147]....
        /*04ec*/ 	.word	0x05000047


	//   ....[148]....
        /*04f0*/ 	.word	0x05000047


	//   ....[149]....
        /*04f4*/ 	.word	0x05000047


	//   ....[150]....
        /*04f8*/ 	.word	0x05000047


	//   ....[151]....
        /*04fc*/ 	.word	0x05000047


	//   ....[152]....
        /*0500*/ 	.word	0x05000047


	//   ....[153]....
        /*0504*/ 	.word	0x05000047


	//   ....[154]....
        /*0508*/ 	.word	0x05000047


	//   ....[155]....
        /*050c*/ 	.word	0x05000047


	//   ....[156]....
        /*0510*/ 	.word	0x05000047


	//   ....[157]....
        /*0514*/ 	.word	0x05000047


	//   ....[158]....
        /*0518*/ 	.word	0x05000047


	//   ....[159]....
        /*051c*/ 	.word	0x05000047


	//   ....[160]....
        /*0520*/ 	.word	0x05000047


	//   ....[161]....
        /*0524*/ 	.word	0x05000047


	//   ....[162]....
        /*0528*/ 	.word	0x05000047


	//   ....[163]....
        /*052c*/ 	.word	0x05000047


	//   ....[164]....
        /*0530*/ 	.word	0x05000047


	//----- nvinfo : EIATTR_COOP_GROUP_INSTR_OFFSETS
	.align		4
.L_1739:
        /*0534*/ 	.byte	0x04, 0x28
        /*0536*/ 	.short	(.L_1741 - .L_1740)


	//   ....[0]....
.L_1740:
        /*0538*/ 	.word	0x00001410


	//   ....[1]....
        /*053c*/ 	.word	0x000019d0


	//   ....[2]....
        /*0540*/ 	.word	0x00002100


	//   ....[3]....
        /*0544*/ 	.word	0x00004f30


	//   ....[4]....
        /*0548*/ 	.word	0x00005600


	//   ....[5]....
        /*054c*/ 	.word	0x00006220


	//   ....[6]....
        /*0550*/ 	.word	0x00006d90


	//   ....[7]....
        /*0554*/ 	.word	0x00009210


	//   ....[8]....
        /*0558*/ 	.word	0x0000af10


	//   ....[9]....
        /*055c*/ 	.word	0x0000af30


	//   ....[10]....
        /*0560*/ 	.word	0x0000af40


	//   ....[11]....
        /*0564*/ 	.word	0x0000af50


	//   ....[12]....
        /*0568*/ 	.word	0x0000aff0


	//   ....[13]....
        /*056c*/ 	.word	0x0000b020


	//   ....[14]....
        /*0570*/ 	.word	0x0000b040


	//   ....[15]....
        /*0574*/ 	.word	0x0000b050


	//   ....[16]....
        /*0578*/ 	.word	0x0000b0f0


	//   ....[17]....
        /*057c*/ 	.word	0x0000b110


	//   ....[18]....
        /*0580*/ 	.word	0x0000b140


	//   ....[19]....
        /*0584*/ 	.word	0x0000b150


	//   ....[20]....
        /*0588*/ 	.word	0x0000b200


	//   ....[21]....
        /*058c*/ 	.word	0x0000b220


	//   ....[22]....
        /*0590*/ 	.word	0x0000b240


	//   ....[23]....
        /*0594*/ 	.word	0x0000b250


	//   ....[24]....
        /*0598*/ 	.word	0x0000b2f0


	//   ....[25]....
        /*059c*/ 	.word	0x0000b320


	//   ....[26]....
        /*05a0*/ 	.word	0x0000b330


	//   ....[27]....
        /*05a4*/ 	.word	0x0000b340


	//   ....[28]....
        /*05a8*/ 	.word	0x0000b4b0


	//   ....[29]....
        /*05ac*/ 	.word	0x0000b4c0


	//   ....[30]....
        /*05b0*/ 	.word	0x0000b4d0


	//   ....[31]....
        /*05b4*/ 	.word	0x0000b4e0


	//   ....[32]....
        /*05b8*/ 	.word	0x0000b4f0


	//   ....[33]....
        /*05bc*/ 	.word	0x0000b500


	//   ....[34]....
        /*05c0*/ 	.word	0x0000b510


	//   ....[35]....
        /*05c4*/ 	.word	0x0000b520


	//   ....[36]....
        /*05c8*/ 	.word	0x0000c7d0


	//   ....[37]....
        /*05cc*/ 	.word	0x0000c7f0


	//   ....[38]....
        /*05d0*/ 	.word	0x0000c800


	//   ....[39]....
        /*05d4*/ 	.word	0x0000c810


	//   ....[40]....
        /*05d8*/ 	.word	0x0000c930


	//   ....[41]....
        /*05dc*/ 	.word	0x0000c940


	//   ....[42]....
        /*05e0*/ 	.word	0x0000c950


	//   ....[43]....
        /*05e4*/ 	.word	0x0000c960


	//   ....[44]....
        /*05e8*/ 	.word	0x0000ca80


	//   ....[45]....
        /*05ec*/ 	.word	0x0000ca90


	//   ....[46]....
        /*05f0*/ 	.word	0x0000caa0


	//   ....[47]....
        /*05f4*/ 	.word	0x0000cab0


	//   ....[48]....
        /*05f8*/ 	.word	0x0000cbd0


	//   ....[49]....
        /*05fc*/ 	.word	0x0000cbe0


	//   ....[50]....
        /*0600*/ 	.word	0x0000cbf0


	//   ....[51]....
        /*0604*/ 	.word	0x0000cc00


	//   ....[52]....
        /*0608*/ 	.word	0x0000cd20


	//   ....[53]....
        /*060c*/ 	.word	0x0000cd30


	//   ....[54]....
        /*0610*/ 	.word	0x0000cd40


	//   ....[55]....
        /*0614*/ 	.word	0x0000cd50


	//   ....[56]....
        /*0618*/ 	.word	0x0000ce70


	//   ....[57]....
        /*061c*/ 	.word	0x0000ce80


	//   ....[58]....
        /*0620*/ 	.word	0x0000ce90


	//   ....[59]....
        /*0624*/ 	.word	0x0000cea0


	//   ....[60]....
        /*0628*/ 	.word	0x0000ceb0


	//   ....[61]....
        /*062c*/ 	.word	0x0000cec0


	//   ....[62]....
        /*0630*/ 	.word	0x0000ced0


	//   ....[63]....
        /*0634*/ 	.word	0x0000cf00


	//   ....[64]....
        /*0638*/ 	.word	0x0000cf30


	//   ....[65]....
        /*063c*/ 	.word	0x0000cf40


	//   ....[66]....
        /*0640*/ 	.word	0x0000cf50


	//   ....[67]....
        /*0644*/ 	.word	0x0000cf60


	//   ....[68]....
        /*0648*/ 	.word	0x00010950


	//   ....[69]....
        /*064c*/ 	.word	0x00010990


	//   ....[70]....
        /*0650*/ 	.word	0x000109d0


	//   ....[71]....
        /*0654*/ 	.word	0x00010a10


	//   ....[72]....
        /*0658*/ 	.word	0x00010b20


	//   ....[73]....
        /*065c*/ 	.word	0x00010b60


	//   ....[74]....
        /*0660*/ 	.word	0x00010ba0


	//   ....[75]....
        /*0664*/ 	.word	0x00010be0


	//   ....[76]....
        /*0668*/ 	.word	0x00010cf0


	//   ....[77]....
        /*066c*/ 	.word	0x00010d30


	//   ....[78]....
        /*0670*/ 	.word	0x00010d70


	//   ....[79]....
        /*0674*/ 	.word	0x00010db0


	//   ....[80]....
        /*0678*/ 	.word	0x00010ec0


	//   ....[81]....
        /*067c*/ 	.word	0x00010f00


	//   ....[82]....
        /*0680*/ 	.word	0x00010f40


	//   ....[83]....
        /*0684*/ 	.word	0x00010f80


	//   ....[84]....
        /*0688*/ 	.word	0x00011090


	//   ....[85]....
        /*068c*/ 	.word	0x000110c0


	//   ....[86]....
        /*0690*/ 	.word	0x000110e0


	//   ....[87]....
        /*0694*/ 	.word	0x00011100


	//   ....[88]....
        /*0698*/ 	.word	0x00011a80


	//   ....[89]....
        /*069c*/ 	.word	0x00012570


	//   ....[90]....
        /*06a0*/ 	.word	0x00013210


	//   ....[91]....
        /*06a4*/ 	.word	0x000138e0


	//   ....[92]....
        /*06a8*/ 	.word	0x00013900


	//   ....[93]....
        /*06ac*/ 	.word	0x00013930


	//   ....[94]....
        /*06b0*/ 	.word	0x00013970


	//   ....[95]....
        /*06b4*/ 	.word	0x000139a0


	//   ....[96]....
        /*06b8*/ 	.word	0x00013b50


	//   ....[97]....
        /*06bc*/ 	.word	0x00013b70


	//   ....[98]....
        /*06c0*/ 	.word	0x00013ba0


	//   ....[99]....
        /*06c4*/ 	.word	0x00013bf0


	//   ....[100]....
        /*06c8*/ 	.word	0x00013c20


	//   ....[101]....
        /*06cc*/ 	.word	0x00014110


	//   ....[102]....
        /*06d0*/ 	.word	0x00014160


	//   ....[103]....
        /*06d4*/ 	.word	0x000141b0


	//   ....[104]....
        /*06d8*/ 	.word	0x00014200


	//   ....[105]....
        /*06dc*/ 	.word	0x00014330


	//   ....[106]....
        /*06e0*/ 	.word	0x00014380


	//   ....[107]....
        /*06e4*/ 	.word	0x000143d0


	//   ....[108]....
        /*06e8*/ 	.word	0x00014420


	//   ....[109]....
        /*06ec*/ 	.word	0x00014550


	//   ....[110]....
        /*06f0*/ 	.word	0x000145a0


	//   ....[111]....
        /*06f4*/ 	.word	0x000145f0


	//   ....[112]....
        /*06f8*/ 	.word	0x00014640


	//   ....[113]....
        /*06fc*/ 	.word	0x00014770


	//   ....[114]....
        /*0700*/ 	.word	0x000147c0


	//   ....[115]....
        /*0704*/ 	.word	0x00014810


	//   ....[116]....
        /*0708*/ 	.word	0x00014860


	//   ....[117]....
        /*070c*/ 	.word	0x00014990


	//   ....[118]....
        /*0710*/ 	.word	0x000149e0


	//   ....[119]....
        /*0714*/ 	.word	0x00014a30


	//   ....[120]....
        /*0718*/ 	.word	0x00014a80


	//   ....[121]....
        /*071c*/ 	.word	0x00014b20


	//   ....[122]....
        /*0720*/ 	.word	0x00014bc0


	//   ....[123]....
        /*0724*/ 	.word	0x00014c60


	//   ....[124]....
        /*0728*/ 	.word	0x00014d00


	//   ....[125]....
        /*072c*/ 	.word	0x00014da0


	//   ....[126]....
        /*0730*/ 	.word	0x00014e30


	//   ....[127]....
        /*0734*/ 	.word	0x00014e80


	//   ....[128]....
        /*0738*/ 	.word	0x00014ed0


	//   ....[129]....
        /*073c*/ 	.word	0x00014f40


	//   ....[130]....
        /*0740*/ 	.word	0x00014f90


	//   ....[131]....
        /*0744*/ 	.word	0x00014fe0


	//   ....[132]....
        /*0748*/ 	.word	0x00015030


	//   ....[133]....
        /*074c*/ 	.word	0x000150d0


	//   ....[134]....
        /*0750*/ 	.word	0x00015120


	//   ....[135]....
        /*0754*/ 	.word	0x00015170


	//   ....[136]....
        /*0758*/ 	.word	0x000151c0


	//   ....[137]....
        /*075c*/ 	.word	0x00015260


	//   ....[138]....
        /*0760*/ 	.word	0x000152f0


	//   ....[139]....
        /*0764*/ 	.word	0x00015340


	//   ....[140]....
        /*0768*/ 	.word	0x00015390


	//   ....[141]....
        /*076c*/ 	.word	0x00015430


	//   ....[142]....
        /*0770*/ 	.word	0x000154c0


	//   ....[143]....
        /*0774*/ 	.word	0x00015510


	//   ....[144]....
        /*0778*/ 	.word	0x00015560


	//   ....[145]....
        /*077c*/ 	.word	0x00015600


	//   ....[146]....
        /*0780*/ 	.word	0x00015690


	//   ....[147]....
        /*0784*/ 	.word	0x000156e0


	//   ....[148]....
        /*0788*/ 	.word	0x00015730


	//   ....[149]....
        /*078c*/ 	.word	0x000157d0


	//   ....[150]....
        /*0790*/ 	.word	0x00015860


	//   ....[151]....
        /*0794*/ 	.word	0x000158b0


	//   ....[152]....
        /*0798*/ 	.word	0x00015900


	//   ....[153]....
        /*079c*/ 	.word	0x000159a0


	//   ....[154]....
        /*07a0*/ 	.word	0x00015a50


	//   ....[155]....
        /*07a4*/ 	.word	0x00015aa0


	//   ....[156]....
        /*07a8*/ 	.word	0x00015b30


	//   ....[157]....
        /*07ac*/ 	.word	0x00015b90


	//   ....[158]....
        /*07b0*/ 	.word	0x00015be0


	//   ....[159]....
        /*07b4*/ 	.word	0x00015c30


	//   ....[160]....
        /*07b8*/ 	.word	0x00015c80


	//   ....[161]....
        /*07bc*/ 	.word	0x00015cb0


	//   ....[162]....
        /*07c0*/ 	.word	0x00015d10


	//   ....[163]....
        /*07c4*/ 	.word	0x00015d80


	//   ....[164]....
        /*07c8*/ 	.word	0x00015dd0


	//----- nvinfo : EIATTR_EXIT_INSTR_OFFSETS
	.align		4
.L_1741:
        /*07cc*/ 	.byte	0x04, 0x1c
        /*07ce*/ 	.short	(.L_1743 - .L_1742)


	//   ....[0]....
.L_1742:
        /*07d0*/ 	.word	0x00013d60


	//   ....[1]....
        /*07d4*/ 	.word	0x000140b0


	//----- nvinfo : EIATTR_MAX_THREADS
	.align		4
.L_1743:
        /*07d8*/ 	.byte	0x04, 0x05
        /*07da*/ 	.short	(.L_1745 - .L_1744)
.L_1744:
        /*07dc*/ 	.word	0x00000040
        /*07e0*/ 	.word	0x00000001
        /*07e4*/ 	.word	0x00000001


	//----- nvinfo : EIATTR_CRS_STACK_SIZE
	.align		4
.L_1745:
        /*07e8*/ 	.byte	0x04, 0x1e
        /*07ea*/ 	.short	(.L_1747 - .L_1746)
.L_1746:
        /*07ec*/ 	.word	0x00000000


	//----- nvinfo : EIATTR_CBANK_PARAM_SIZE
	.align		4
.L_1747:
        /*07f0*/ 	.byte	0x03, 0x19
        /*07f2*/ 	.short	0x01f0


	//----- nvinfo : EIATTR_PARAM_CBANK
	.align		4
        /*07f4*/ 	.byte	0x04, 0x0a
        /*07f6*/ 	.short	(.L_1749 - .L_1748)
	.align		4
.L_1748:
        /*07f8*/ 	.word	index@(.nv.constant0._Z25selective_scan_bwd_kernelI32Selective_Scan_bwd_kernel_traitsILi64ELi16ELb0ELb0ELb1ELb1ELb1EN3c104HalfENS1_7complexIfEEEEv12SSMParamsBwd)
        /*07fc*/ 	.short	0x0210
        /*07fe*/ 	.short	0x01f0


	//----- nvinfo : EIATTR_SW_WAR
	.align		4
.L_1749:
        /*0800*/ 	.byte	0x04, 0x36
        /*0802*/ 	.short	(.L_1751 - .L_1750)
.L_1750:
        /*0804*/ 	.word	0x00000008
.L_1751:


//--------------------- .nv.info._Z25selective_scan_bwd_kernelI32Selective_Scan_bwd_kernel_traitsILi64ELi16ELb0ELb1ELb0ELb0ELb0EN3c104HalfENS1_7complexIfEEEEv12SSMParamsBwd --------------------------
	.section	.nv.info._Z25selective_scan_bwd_kernelI32Selective_Scan_bwd_kernel_traitsILi64ELi16ELb0ELb1ELb0ELb0ELb0EN3c104HalfENS1_7complexIfEEEEv12SSMParamsBwd,"",@"SHT_CUDA_INFO"
	.sectionflags	@""
	.align	4


	//----- nvinfo : EIATTR_CUDA_API_VERSION
	.align		4
        /*0000*/ 	.byte	0x04, 0x37
        /*0002*/ 	.short	(.L_1753 - .L_1752)
.L_1752:
        /*0004*/ 	.word	0x00000082


	//----- nvinfo : EIATTR_KPARAM_INFO
	.align		4
.L_1753:
        /*0008*/ 	.byte	0x04, 0x17
        /*000a*/ 	.short	(.L_1755 - .L_1754)
.L_1754:
        /*000c*/ 	.word	0x00000000
        /*0010*/ 	.short	0x0000
        /*0012*/ 	.short	0x0000
        /*0014*/ 	.byte	0x00, 0xf0, 0xc1, 0x07


	//----- nvinfo : EIATTR_SPARSE_MMA_MASK
	.align		4
.L_1755:
        /*0018*/ 	.byte	0x03, 0x50
        /*001a*/ 	.short	0x0000


	//----- nvinfo : EIATTR_MAXREG_COUNT
	.align		4
        /*001c*/ 	.byte	0x03, 0x1b
        /*001e*/ 	.short	0x00ff


	//----- nvinfo : EIATTR_NUM_BARRIERS
	.align		4
        /*0020*/ 	.byte	0x02, 0x4c
        /*0022*/ 	.byte	0x01
	.zero		1


	//----- nvinfo : EIATTR_ANNOTATIONS
	.align		4
        /*0024*/ 	.byte	0x04, 0x55
        /*0026*/ 	.short	(.L_1757 - .L_1756)


	//   ....[0]....
.L_1756:
        /* <DEDUP_REMOVED lines=21> */


	//----- nvinfo : EIATTR_MERCURY_ISA_VERSION
	.align		4
.L_1757:
        /*0168*/ 	.byte	0x03, 0x5f
        /*016a*/ 	.short	0x0101


	//----- nvinfo : EIATTR_COOP_GROUP_MASK_REGIDS
	.align		4
        /*016c*/ 	.byte	0x04, 0x29
        /*016e*/ 	.short	(.L_1759 - .L_1758)


	//   ....[0]....
.L_1758:
        /*0170*/ 	.word	0xffffffff


	//   ....[1]....
        /*0174*/ 	.word	0xffffffff


	//   ....[2]....
        /*0178*/ 	.word	0xffffffff


	//   ....[3]....
        /*017c*/ 	.word	0xffffffff


	//   ....[4]....
        /*0180*/ 	.word	0xffffffff


	//   ....[5]....
        /*0184*/ 	.word	0xffffffff


	//   ....[6]....
        /*0188*/ 	.word	0xffffffff


	//   ....[7]....
        /*018c*/ 	.word	0xffffffff


	//   ....[8]....
        /*0190*/ 	.word	0xffffffff


	//   ....[9]....
        /*0194*/ 	.word	0xffffffff


	//   ....[10]....
        /*0198*/ 	.word	0xffffffff


	//   ....[11]....
        /*019c*/ 	.word	0xffffffff


	//   ....[12]....
        /*01a0*/ 	.word	0xffffffff


	//   ....[13]....
        /*01a4*/ 	.word	0xffffffff


	//   ....[14]....
        /*01a8*/ 	.word	0xffffffff


	//   ....[15]....
        /*01ac*/ 	.word	0xffffffff


	//   ....[16]....
        /*01b0*/ 	.word	0xffffffff


	//   ....[17]....
        /*01b4*/ 	.word	0xffffffff


	//   ....[18]....
        /*01b8*/ 	.word	0xffffffff


	//   ....[19]....
        /*01bc*/ 	.word	0xffffffff


	//   ....[20]....
        /*01c0*/ 	.word	0xffffffff


	//   ....[21]....
        /*01c4*/ 	.word	0xffffffff


	//   ....[22]....
        /*01c8*/ 	.word	0xffffffff


	//   ....[23]....
        /*01cc*/ 	.word	0xffffffff


	//   ....[24]....
        /*01d0*/ 	.word	0xffffffff


	//   ....[25]....
        /*01d4*/ 	.word	0xffffffff


	//   ....[26]....
        /*01d8*/ 	.word	0xffffffff


	//   ....[27]....
        /*01dc*/ 	.word	0xffffffff


	//   ....[28]....
        /*01e0*/ 	.word	0xffffffff


	//   ....[29]....
        /*01e4*/ 	.word	0xffffffff


	//   ....[30]....
        /*01e8*/ 	.word	0xffffffff


	//   ....[31]....
        /*01ec*/ 	.word	0xffffffff


	//   ....[32]....
        /*01f0*/ 	.word	0xffffffff


	//   ....[33]....
        /*01f4*/ 	.word	0xffffffff


	//   ....[34]....
        /*01f8*/ 	.word	0xffffffff


	//   ....[35]....
        /*01fc*/ 	.word	0xffffffff


	//   ....[36]....
        /*0200*/ 	.word	0xffffffff


	//   ....[37]....
        /*0204*/ 	.word	0xffffffff


	//   ....[38]....
        /*0208*/ 	.word	0xffffffff


	//   ....[39]....
        /*020c*/ 	.word	0xffffffff


	//   ....[40]....
        /*0210*/ 	.word	0xffffffff


	//   ....[41]....
        /*0214*/ 	.word	0xffffffff


	//   ....[42]....
        /*0218*/ 	.word	0xffffffff


	//   ....[43]....
        /*021c*/ 	.word	0xffffffff


	//   ....[44]....
        /*0220*/ 	.word	0xffffffff


	//   ....[45]....
        /*0224*/ 	.word	0xffffffff


	//   ....[46]....
        /*0228*/ 	.word	0xffffffff


	//   ....[47]....
        /*022c*/ 	.word	0xffffffff


	//   ....[48]....
        /*0230*/ 	.word	0xffffffff


	//   ....[49]....
        /*0234*/ 	.word	0xffffffff


	//   ....[50]....
        /*0238*/ 	.word	0xffffffff


	//   ....[51]....
        /*023c*/ 	.word	0xffffffff


	//   ....[52]....
        /*0240*/ 	.word	0xffffffff


	//   ....[53]....
        /*0244*/ 	.word	0xffffffff


	//   ....[54]....
        /*0248*/ 	.word	0xffffffff


	//   ....[55]....
        /*024c*/ 	.word	0xffffffff


	//   ....[56]....
        /*0250*/ 	.word	0xffffffff


	//   ....[57]....
        /*0254*/ 	.word	0xffffffff


	//   ....[58]....
        /*0258*/ 	.word	0xffffffff


	//   ....[59]....
        /*025c*/ 	.word	0xffffffff


	//   ....[60]....
        /*0260*/ 	.word	0xffffffff


	//   ....[61]....
        /*0264*/ 	.word	0xffffffff


	//   ....[62]....
        /*0268*/ 	.word	0xffffffff


	//   ....[63]....
        /*026c*/ 	.word	0xffffffff


	//   ....[64]....
        /*0270*/ 	.word	0xffffffff


	//   ....[65]....
        /*0274*/ 	.word	0xffffffff


	//   ....[66]....
        /*0278*/ 	.word	0xffffffff


	//   ....[67]....
        /*027c*/ 	.word	0xffffffff


	//   ....[68]....
        /*0280*/ 	.word	0xffffffff


	//   ....[69]....
        /*0284*/ 	.word	0xffffffff


	//   ....[70]....
        /*0288*/ 	.word	0xffffffff


	//   ....[71]....
        /*028c*/ 	.word	0xffffffff


	//   ....[72]....
        /*0290*/ 	.word	0xffffffff


	//   ....[73]....
        /*0294*/ 	.word	0xffffffff


	//   ....[74]....
        /*0298*/ 	.word	0xffffffff


	//   ....[75]....
        /*029c*/ 	.word	0xffffffff


	//   ....[76]....
        /*02a0*/ 	.word	0xffffffff


	//   ....[77]....
        /*02a4*/ 	.word	0xffffffff


	//   ....[78]....
        /*02a8*/ 	.word	0xffffffff


	//   ....[79]....
        /*02ac*/ 	.word	0xffffffff


	//   ....[80]....
        /*02b0*/ 	.word	0xffffffff


	//   ....[81]....
        /*02b4*/ 	.word	0xffffffff


	//   ....[82]....
        /*02b8*/ 	.word	0xffffffff


	//   ....[83]....
        /*02bc*/ 	.word	0xffffffff


	//   ....[84]....
        /*02c0*/ 	.word	0xffffffff


	//   ....[85]....
        /*02c4*/ 	.word	0xffffffff


	//   ....[86]....
        /*02c8*/ 	.word	0xffffffff


	//   ....[87]....
        /*02cc*/ 	.word	0xffffffff


	//   ....[88]....
        /*02d0*/ 	.word	0xffffffff


	//   ....[89]....
        /*02d4*/ 	.word	0xffffffff


	//   ....[90]....
        /*02d8*/ 	.word	0xffffffff


	//   ....[91]....
        /*02dc*/ 	.word	0xffffffff


	//   ....[92]....
        /*02e0*/ 	.word	0xffffffff


	//   ....[93]....
        /*02e4*/ 	.word	0xffffffff


	//   ....[94]....
        /*02e8*/ 	.word	0xffffffff


	//   ....[95]....
        /*02ec*/ 	.word	0xffffffff


	//   ....[96]....
        /*02f0*/ 	.word	0x05000047


	//   ....[97]....
        /*02f4*/ 	.word	0x05000047


	//   ....[98]....
        /*02f8*/ 	.word	0x05000047


	//   ....[99]....
        /*02fc*/ 	.word	0x05000047


	//   ....[100]....
        /*0300*/ 	.word	0x05000047


	//   ....[101]....
        /*0304*/ 	.word	0x05000047


	//   ....[102]....
        /*0308*/ 	.word	0x05000047


	//   ....[103]....
        /*030c*/ 	.word	0x05000047


	//   ....[104]....
        /*0310*/ 	.word	0x05000047


	//   ....[105]....
        /*0314*/ 	.word	0x05000047


	//   ....[106]....
        /*0318*/ 	.word	0x05000047


	//   ....[107]....
        /*031c*/ 	.word	0x05000047


	//   ....[108]....
        /*0320*/ 	.word	0x05000047


	//   ....[109]....
        /*0324*/ 	.word	0x05000047


	//   ....[110]....
        /*0328*/ 	.word	0x05000047


	//   ....[111]....
        /*032c*/ 	.word	0x05000047


	//   ....[112]....
        /*0330*/ 	.word	0x05000047


	//   ....[113]....
        /*0334*/ 	.word	0x05000047


	//   ....[114]....
        /*0338*/ 	.word	0x05000047


	//   ....[115]....
        /*033c*/ 	.word	0x05000047


	//   ....[116]....
        /*0340*/ 	.word	0x05000047


	//   ....[117]....
        /*0344*/ 	.word	0x05000047


	//   ....[118]....
        /*0348*/ 	.word	0x05000047


	//   ....[119]....
        /*034c*/ 	.word	0x05000047


	//   ....[120]....
        /*0350*/ 	.word	0x05000047


	//   ....[121]....
        /*0354*/ 	.word	0x05000047


	//   ....[122]....
        /*0358*/ 	.word	0x05000047


	//   ....[123]....
        /*035c*/ 	.word	0x05000047


	//   ....[124]....
        /*0360*/ 	.word	0x05000047


	//   ....[125]....
        /*0364*/ 	.word	0x05000047


	//   ....[126]....
        /*0368*/ 	.word	0x05000047


	//   ....[127]....
        /*036c*/ 	.word	0x05000047


	//   ....[128]....
        /*0370*/ 	.word	0x05000047


	//   ....[129]....
        /*0374*/ 	.word	0x05000047


	//   ....[130]....
        /*0378*/ 	.word	0x05000047


	//   ....[131]....
        /*037c*/ 	.word	0x05000047


	//   ....[132]....
        /*0380*/ 	.word	0x05000047


	//   ....[133]....
        /*0384*/ 	.word	0x05000047


	//   ....[134]....
        /*0388*/ 	.word	0x05000047


	//   ....[135]....
        /*038c*/ 	.word	0x05000047


	//   ....[136]....
        /*0390*/ 	.word	0x05000047


	//   ....[137]....
        /*0394*/ 	.word	0x05000047


	//   ....[138]....
        /*0398*/ 	.word	0x05000047


	//   ....[139]....
        /*039c*/ 	.word	0x05000047


	//   ....[140]....
        /*03a0*/ 	.word	0x05000047


	//   ....[141]....
        /*03a4*/ 	.word	0x05000047


	//   ....[142]....
        /*03a8*/ 	.word	0x05000047


	//   ....[143]....
        /*03ac*/ 	.word	0x05000047


	//   ....[144]....
        /*03b0*/ 	.word	0x05000047


	//   ....[145]....
        /*03b4*/ 	.word	0x05000047


	//   ....[146]....
        /*03b8*/ 	.word	0x05000047


	//   ....[147]....
        /*03bc*/ 	.word	0x05000047


	//   ....[148]....
        /*03c0*/ 	.word	0x05000047


	//   ....[149]....
        /*03c4*/ 	.word	0x05000047


	//   ....[150]....
        /*03c8*/ 	.word	0x05000047


	//   ....[151]....
        /*03cc*/ 	.word	0x05000047


	//   ....[152]....
        /*03d0*/ 	.word	0x05000047


	//   ....[153]....
        /*03d4*/ 	.word	0x05000047


	//   ....[154]....
        /*03d8*/ 	.word	0x05000047


	//   ....[155]....
        /*03dc*/ 	.word	0x05000047


	//   ....[156]....
        /*03e0*/ 	.word	0x05000047


	//   ....[157]....
        /*03e4*/ 	.word	0x05000047


	//   ....[158]....
        /*03e8*/ 	.word	0x05000047


	//   ....[159]....
        /*03ec*/ 	.word	0x05000047


	//----- nvinfo : EIATTR_COOP_GROUP_INSTR_OFFSETS
	.align		4
.L_1759:
        /*03f0*/ 	.byte	0x04, 0x28
        /*03f2*/ 	.short	(.L_1761 - .L_1760)


	//   ....[0]....
.L_1760:
        /*03f4*/ 	.word	0x000013f0


	//   ....[1]....
        /*03f8*/ 	.word	0x00001af0


	//   ....[2]....
        /*03fc*/ 	.word	0x00001f40


	//   ....[3]....
        /*0400*/ 	.word	0x00004230


	//   ....[4]....
        /*0404*/ 	.word	0x00005cf0


	//   ....[5]....
        /*0408*/ 	.word	0x00005d10


	//   ....[6]....
        /*040c*/ 	.word	0x00005d20


	//   ....[7]....
        /*0410*/ 	.word	0x00005d30


	//   ....[8]....
        /*0414*/ 	.word	0x00005dd0


	//   ....[9]....
        /*0418*/ 	.word	0x00005e00


	//   ....[10]....
        /*041c*/ 	.word	0x00005e20


	//   ....[11]....
        /*0420*/ 	.word	0x00005e30


	//   ....[12]....
        /*0424*/ 	.word	0x00005ed0


	//   ....[13]....
        /*0428*/ 	.word	0x00005ef0


	//   ....[14]....
        /*042c*/ 	.word	0x00005f20


	//   ....[15]....
        /*0430*/ 	.word	0x00005f30


	//   ....[16]....
        /*0434*/ 	.word	0x00005fe0


	//   ....[17]....
        /*0438*/ 	.word	0x00006000


	//   ....[18]....
        /*043c*/ 	.word	0x00006020


	//   ....[19]....
        /*0440*/ 	.word	0x00006030


	//   ....[20]....
        /*0444*/ 	.word	0x000060d0


	//   ....[21]....
        /*0448*/ 	.word	0x00006100


	//   ....[22]....
        /*044c*/ 	.word	0x00006110


	//   ....[23]....
        /*0450*/ 	.word	0x00006120


	//   ....[24]....
        /*0454*/ 	.word	0x00006290


	//   ....[25]....
        /*0458*/ 	.word	0x000062a0


	//   ....[26]....
        /*045c*/ 	.word	0x000062b0


	//   ....[27]....
        /*0460*/ 	.word	0x000062c0


	//   ....[28]....
        /*0464*/ 	.word	0x000062d0


	//   ....[29]....
        /*0468*/ 	.word	0x000062e0


	//   ....[30]....
        /*046c*/ 	.word	0x000062f0


	//   ....[31]....
        /*0470*/ 	.word	0x00006300


	//   ....[32]....
        /*0474*/ 	.word	0x000075b0


	//   ....[33]....
        /*0478*/ 	.word	0x000075d0


	//   ....[34]....
        /*047c*/ 	.word	0x000075e0


	//   ....[35]....
        /*0480*/ 	.word	0x000075f0


	//   ....[36]....
        /*0484*/ 	.word	0x00007710


	//   ....[37]....
        /*0488*/ 	.word	0x00007720


	//   ....[38]....
        /*048c*/ 	.word	0x00007730


	//   ....[39]....
        /*0490*/ 	.word	0x00007740


	//   ....[40]....
        /*0494*/ 	.word	0x00007860


	//   ....[41]....
        /*0498*/ 	.word	0x00007870


	//   ....[42]....
        /*049c*/ 	.word	0x00007880


	//   ....[43]....
        /*04a0*/ 	.word	0x00007890


	//   ....[44]....
        /*04a4*/ 	.word	0x000079b0


	//   ....[45]....
        /*04a8*/ 	.word	0x000079c0


	//   ....[46]....
        /*04ac*/ 	.word	0x000079d0


	//   ....[47]....
        /*04b0*/ 	.word	0x000079e0


	//   ....[48]....
        /*04b4*/ 	.word	0x00007b00


	//   ....[49]....
        /*04b8*/ 	.word	0x00007b10


	//   ....[50]....
        /*04bc*/ 	.word	0x00007b20


	//   ....[51]....
        /*04c0*/ 	.word	0x00007b30


	//   ....[52]....
        /*04c4*/ 	.word	0x00007c50


	//   ....[53]....
        /*04c8*/ 	.word	0x00007c60


	//   ....[54]....
        /*04cc*/ 	.word	0x00007c70


	//   ....[55]....
        /*04d0*/ 	.word	0x00007c80


	//   ....[56]....
        /*04d4*/ 	.word	0x00007c90


	//   ....[57]....
        /*04d8*/ 	.word	0x00007ca0


	//   ....[58]....
        /*04dc*/ 	.word	0x00007cb0


	//   ....[59]....
        /*04e0*/ 	.word	0x00007ce0


	//   ....[60]....
        /*04e4*/ 	.word	0x00007d10


	//   ....[61]....
        /*04e8*/ 	.word	0x00007d20


	//   ....[62]....
        /*04ec*/ 	.word	0x00007d30


	//   ....[63]....
        /*04f0*/ 	.word	0x00007d40


	//   ....[64]....
        /*04f4*/ 	.word	0x0000b310


	//   ....[65]....
        /*04f8*/ 	.word	0x0000b350


	//   ....[66]....
        /*04fc*/ 	.word	0x0000b390


	//   ....[67]....
        /*0500*/ 	.word	0x0000b3d0


	//   ....[68]....
        /*0504*/ 	.word	0x0000b4e0


	//   ....[69]....
        /*0508*/ 	.word	0x0000b520


	//   ....[70]....
        /*050c*/ 	.word	0x0000b560


	//   ....[71]....
        /*0510*/ 	.word	0x0000b5a0


	//   ....[72]....
        /*0514*/ 	.word	0x0000b6b0


	//   ....[73]....
        /*0518*/ 	.word	0x0000b6f0


	//   ....[74]....
        /*051c*/ 	.word	0x0000b730


	//   ....[75]....
        /*0520*/ 	.word	0x0000b770


	//   ....[76]....
        /*0524*/ 	.word	0x0000b880


	//   ....[77]....
        /*0528*/ 	.word	0x0000b8c0


	//   ....[78]....
        /*052c*/ 	.word	0x0000b900


	//   ....[79]....
        /*0530*/ 	.word	0x0000b940


	//   ....[80]....
        /*0534*/ 	.word	0x0000ba50


	//   ....[81]....
        /*0538*/ 	.word	0x0000bac0


	//   ....[82]....
        /*053c*/ 	.word	0x0000bae0


	//   ....[83]....
        /*0540*/ 	.word	0x0000baf0


	//   ....[84]....
        /*0544*/ 	.word	0x0000c150


	//   ....[85]....
        /*0548*/ 	.word	0x0000ce60


	//   ....[86]....
        /*054c*/ 	.word	0x0000d520


	//   ....[87]....
        /*0550*/ 	.word	0x0000d540


	//   ....[88]....
        /*0554*/ 	.word	0x0000d570


	//   ....[89]....
        /*0558*/ 	.word	0x0000d5b0


	//   ....[90]....
        /*055c*/ 	.word	0x0000d5e0


	//   ....[91]....
        /*0560*/ 	.word	0x0000d790


	//   ....[92]....
        /*0564*/ 	.word	0x0000d7b0


	//   ....[93]....
        /*0568*/ 	.word	0x0000d7e0


	//   ....[94]....
        /*056c*/ 	.word	0x0000d830


	//   ....[95]....
        /*0570*/ 	.word	0x0000d860


	//   ....[96]....
        /*0574*/ 	.word	0x0000dd50


	//   ....[97]....
        /*0578*/ 	.word	0x0000dda0


	//   ....[98]....
        /*057c*/ 	.word	0x0000ddf0


	//   ....[99]....
        /*0580*/ 	.word	0x0000de40


	//   ....[100]....
        /*0584*/ 	.word	0x0000df70


	//   ....[101]....
        /*0588*/ 	.word	0x0000dfc0


	//   ....[102]....
        /*058c*/ 	.word	0x0000e010


	//   ....[103]....
        /*0590*/ 	.word	0x0000e060


	//   ....[104]....
        /*0594*/ 	.word	0x0000e190


	//   ....[105]....
        /*0598*/ 	.word	0x0000e1e0


	//   ....[106]....
        /*059c*/ 	.word	0x0000e230


	//   ....[107]....
        /*05a0*/ 	.word	0x0000e280


	//   ....[108]....
        /*05a4*/ 	.word	0x0000e3b0


	//   ....[109]....
        /*05a8*/ 	.word	0x0000e400


	//   ....[110]....
        /*05ac*/ 	.word	0x0000e450


	//   ....[111]....
        /*05b0*/ 	.word	0x0000e4a0


	//   ....[112]....
        /*05b4*/ 	.word	0x0000e5d0


	//   ....[113]....
        /*05b8*/ 	.word	0x0000e620


	//   ....[114]....
        /*05bc*/ 	.word	0x0000e670


	//   ....[115]....
        /*05c0*/ 	.word	0x0000e6c0


	//   ....[116]....
        /*05c4*/ 	.word	0x0000e760


	//   ....[117]....
        /*05c8*/ 	.word	0x0000e800


	//   ....[118]....
        /*05cc*/ 	.word	0x0000e8a0


	//   ....[119]....
        /*05d0*/ 	.word	0x0000e940


	//   ....[120]....
        /*05d4*/ 	.word	0x0000e9e0


	//   ....[121]....
        /*05d8*/ 	.word	0x0000ea70


	//   ....[122]....
        /*05dc*/ 	.word	0x0000eac0


	//   ....[123]....
        /*05e0*/ 	.word	0x0000eb10


	//   ....[124]....
        /*05e4*/ 	.word	0x0000eb80


	//   ....[125]....
        /*05e8*/ 	.word	0x0000ebd0


	//   ....[126]....
        /*05ec*/ 	.word	0x0000ec20


	//   ....[127]....
        /*05f0*/ 	.word	0x0000ec70


	//   ....[128]....
        /*05f4*/ 	.word	0x0000ed10


	//   ....[129]....
        /*05f8*/ 	.word	0x0000ed60


	//   ....[130]....
        /*05fc*/ 	.word	0x0000edb0


	//   ....[131]....
        /*0600*/ 	.word	0x0000ee00


	//   ....[132]....
        /*0604*/ 	.word	0x0000eea0


	//   ....[133]....
        /*0608*/ 	.word	0x0000ef30


	//   ....[134]....
        /*060c*/ 	.word	0x0000ef80


	//   ....[135]....
        /*0610*/ 	.word	0x0000efd0


	//   ....[136]....
        /*0614*/ 	.word	0x0000f070


	//   ....[137]....
        /*0618*/ 	.word	0x0000f100


	//   ....[138]....
        /*061c*/ 	.word	0x0000f150


	//   ....[139]....
        /*0620*/ 	.word	0x0000f1a0


	//   ....[140]....
        /*0624*/ 	.word	0x0000f240


	//   ....[141]....
        /*0628*/ 	.word	0x0000f2d0


	//   ....[142]....
        /*062c*/ 	.word	0x0000f320


	//   ....[143]....
        /*0630*/ 	.word	0x0000f370


	//   ....[144]....
        /*0634*/ 	.word	0x0000f410


	//   ....[145]....
        /*0638*/ 	.word	0x0000f4a0


	//   ....[146]....
        /*063c*/ 	.word	0x0000f4f0


	//   ....[147]....
        /*0640*/ 	.word	0x0000f540


	//   ....[148]....
        /*0644*/ 	.word	0x0000f5e0


	//   ....[149]....
        /*0648*/ 	.word	0x0000f690


	//   ....[150]....
        /*064c*/ 	.word	0x0000f6f0


	//   ....[151]....
        /*0650*/ 	.word	0x0000f780


	//   ....[152]....
        /*0654*/ 	.word	0x0000f7d0


	//   ....[153]....
        /*0658*/ 	.word	0x0000f820


	//   ....[154]....
        /*065c*/ 	.word	0x0000f870


	//   ....[155]....
        /*0660*/ 	.word	0x0000f8c0


	//   ....[156]....
        /*0664*/ 	.word	0x0000f900


	//   ....[157]....
        /*0668*/ 	.word	0x0000f950


	//   ....[158]....
        /*066c*/ 	.word	0x0000f9c0


	//   ....[159]....
        /*0670*/ 	.word	0x0000fa10


	//----- nvinfo : EIATTR_EXIT_INSTR_OFFSETS
	.align		4
.L_1761:
        /*0674*/ 	.byte	0x04, 0x1c
        /*0676*/ 	.short	(.L_1763 - .L_1762)


	//   ....[0]....
.L_1762:
        /*0678*/ 	.word	0x0000d9a0


	//   ....[1]....
        /*067c*/ 	.word	0x0000dcf0


	//----- nvinfo : EIATTR_MAX_THREADS
	.align		4
.L_1763:
        /*0680*/ 	.byte	0x04, 0x05
        /*0682*/ 	.short	(.L_1765 - .L_1764)
.L_1764:
        /*0684*/ 	.word	0x00000040
        /*0688*/ 	.word	0x00000001
        /*068c*/ 	.word	0x00000001


	//----- nvinfo : EIATTR_CRS_STACK_SIZE
	.align		4
.L_1765:
        /*0690*/ 	.byte	0x04, 0x1e
        /*0692*/ 	.short	(.L_1767 - .L_1766)
.L_1766:
        /*0694*/ 	.word	0x00000000


	//----- nvinfo : EIATTR_CBANK_PARAM_SIZE
	.align		4
.L_1767:
        /*0698*/ 	.byte	0x03, 0x19
        /*069a*/ 	.short	0x01f0


	//----- nvinfo : EIATTR_PARAM_CBANK
	.align		4
        /*069c*/ 	.byte	0x04, 0x0a
        /*069e*/ 	.short	(.L_1769 - .L_1768)
	.align		4
.L_1768:
        /*06a0*/ 	.word	index@(.nv.constant0._Z25selective_scan_bwd_kernelI32Selective_Scan_bwd_kernel_traitsILi64ELi16ELb0ELb1ELb0ELb0ELb0EN3c104HalfENS1_7complexIfEEEEv12SSMParamsBwd)
        /*06a4*/ 	.short	0x0210
        /*06a6*/ 	.short	0x01f0


	//----- nvinfo : EIATTR_SW_WAR
	.align		4
.L_1769:
        /*06a8*/ 	.byte	0x04, 0x36
        /*06aa*/ 	.short	(.L_1771 - .L_1770)
.L_1770:
        /*06ac*/ 	.word	0x00000008
.L_1771:


//--------------------- .nv.info._Z25selective_scan_bwd_kernelI32Selective_Scan_bwd_kernel_traitsILi64ELi16ELb0ELb1ELb0ELb0ELb1EN3c104HalfENS1_7complexIfEEEEv12SSMParamsBwd --------------------------
	.section	.nv.info._Z25selective_scan_bwd_kernelI32Selective_Scan_bwd_kernel_traitsILi64ELi16ELb0ELb1ELb0ELb0ELb1EN3c104HalfENS1_7complexIfEEEEv12SSMParamsBwd,"",@"SHT_CUDA_INFO"
	.sectionflags	@""
	.align	4


	//----- nvinfo : EIATTR_CUDA_API_VERSION
	.align		4
        /*0000*/ 	.byte	0x04, 0x37
        /*0002*/ 	.short	(.L_1773 - .L_1772)
.L_1772:
        /*0004*/ 	.word	0x00000082


	//----- nvinfo : EIATTR_KPARAM_INFO
	.align		4
.L_1773:
        /*0008*/ 	.byte	0x04, 0x17
        /*000a*/ 	.short	(.L_1775 - .L_1774)
.L_1774:
        /*000c*/ 	.word	0x00000000
        /*0010*/ 	.short	0x0000
        /*0012*/ 	.short	0x0000
        /*0014*/ 	.byte	0x00, 0xf0, 0xc1, 0x07


	//----- nvinfo : EIATTR_SPARSE_MMA_MASK
	.align		4
.L_1775:
        /*0018*/ 	.byte	0x03, 0x50
        /*001a*/ 	.short	0x0000


	//----- nvinfo : EIATTR_MAXREG_COUNT
	.align		4
        /*001c*/ 	.byte	0x03, 0x1b
        /*001e*/ 	.short	0x00ff


	//----- nvinfo : EIATTR_NUM_BARRIERS
	.align		4
        /*0020*/ 	.byte	0x02, 0x4c
        /*0022*/ 	.byte	0x01
	.zero		1


	//----- nvinfo : EIATTR_ANNOTATIONS
	.align		4
        /*0024*/ 	.byte	0x04, 0x55
        /*0026*/ 	.short	(.L_1777 - .L_1776)


	//   ....[0]....
.L_1776:
        /* <DEDUP_REMOVED lines=22> */


	//----- nvinfo : EIATTR_MERCURY_ISA_VERSION
	.align		4
.L_1777:
        /*0178*/ 	.byte	0x03, 0x5f
        /*017a*/ 	.short	0x0101


	//----- nvinfo : EIATTR_COOP_GROUP_MASK_REGIDS
	.align		4
        /*017c*/ 	.byte	0x04, 0x29
        /*017e*/ 	.short	(.L_1779 - .L_1778)


	//   ....[0]....
.L_1778:
        /*0180*/ 	.word	0xffffffff


	//   ....[1]....
        /*0184*/ 	.word	0xffffffff


	//   ....[2]....
        /*0188*/ 	.word	0xffffffff


	//   ....[3]....
        /*018c*/ 	.word	0xffffffff


	//   ....[4]....
        /*0190*/ 	.word	0xffffffff


	//   ....[5]....
        /*0194*/ 	.word	0xffffffff


	//   ....[6]....
        /*0198*/ 	.word	0xffffffff


	//   ....[7]....
        /*019c*/ 	.word	0xffffffff


	//   ....[8]....
        /*01a0*/ 	.word	0xffffffff


	//   ....[9]....
        /*01a4*/ 	.word	0xffffffff


	//   ....[10]....
        /*01a8*/ 	.word	0xffffffff


	//   ....[11]....
        /*01ac*/ 	.word	0xffffffff


	//   ....[12]....
        /*01b0*/ 	.word	0xffffffff


	//   ....[13]....
        /*01b4*/ 	.word	0xffffffff


	//   ....[14]....
        /*01b8*/ 	.word	0xffffffff


	//   ....[15]....
        /*01bc*/ 	.word	0xffffffff


	//   ....[16]....
        /*01c0*/ 	.word	0xffffffff


	//   ....[17]....
        /*01c4*/ 	.word	0xffffffff


	//   ....[18]....
        /*01c8*/ 	.word	0xffffffff


	//   ....[19]....
        /*01cc*/ 	.word	0xffffffff


	//   ....[20]....
        /*01d0*/ 	.word	0xffffffff


	//   ....[21]....
        /*01d4*/ 	.word	0xffffffff


	//   ....[22]....
        /*01d8*/ 	.word	0xffffffff


	//   ....[23]....
        /*01dc*/ 	.word	0xffffffff


	//   ....[24]....
        /*01e0*/ 	.word	0xffffffff


	//   ....[25]....
        /*01e4*/ 	.word	0xffffffff


	//   ....[26]....
        /*01e8*/ 	.word	0xffffffff


	//   ....[27]....
        /*01ec*/ 	.word	0xffffffff


	//   ....[28]....
        /*01f0*/ 	.word	0xffffffff


	//   ....[29]....
        /*01f4*/ 	.word	0xffffffff


	//   ....[30]....
        /*01f8*/ 	.word	0xffffffff


	//   ....[31]....
        /*01fc*/ 	.word	0xffffffff


	//   ....[32]....
        /*0200*/ 	.word	0xffffffff


	//   ....[33]....
        /*0204*/ 	.word	0xffffffff


	//   ....[34]....
        /*0208*/ 	.word	0xffffffff


	//   ....[35]....
        /*020c*/ 	.word	0xffffffff


	//   ....[36]....
        /*0210*/ 	.word	0xffffffff


	//   ....[37]....
        /*0214*/ 	.word	0xffffffff


	//   ....[38]....
        /*0218*/ 	.word	0xffffffff


	//   ....[39]....
        /*021c*/ 	.word	0xffffffff


	//   ....[40]....
        /*0220*/ 	.word	0xffffffff


	//   ....[41]....
        /*0224*/ 	.word	0xffffffff


	//   ....[42]....
        /*0228*/ 	.word	0xffffffff


	//   ....[43]....
        /*022c*/ 	.word	0xffffffff


	//   ....[44]....
        /*0230*/ 	.word	0xffffffff


	//   ....[45]....
        /*0234*/ 	.word	0xffffffff


	//   ....[46]....
        /*0238*/ 	.word	0xffffffff


	//   ....[47]....
        /*023c*/ 	.word	0xffffffff


	//   ....[48]....
        /*0240*/ 	.word	0xffffffff


	//   ....[49]....
        /*0244*/ 	.word	0xffffffff


	//   ....[50]....
        /*0248*/ 	.word	0xffffffff


	//   ....[51]....
        /*024c*/ 	.word	0xffffffff


	//   ....[52]....
        /*0250*/ 	.word	0xffffffff


	//   ....[53]....
        /*0254*/ 	.word	0xffffffff


	//   ....[54]....
        /*0258*/ 	.word	0xffffffff


	//   ....[55]....
        /*025c*/ 	.word	0xffffffff


	//   ....[56]....
        /*0260*/ 	.word	0xffffffff


	//   ....[57]....
        /*0264*/ 	.word	0xffffffff


	//   ....[58]....
        /*0268*/ 	.word	0xffffffff


	//   ....[59]....
        /*026c*/ 	.word	0xffffffff


	//   ....[60]....
        /*0270*/ 	.word	0xffffffff


	//   ....[61]....
        /*0274*/ 	.word	0xffffffff


	//   ....[62]....
        /*0278*/ 	.word	0xffffffff


	//   ....[63]....
        /*027c*/ 	.word	0xffffffff


	//   ....[64]....
        /*0280*/ 	.word	0xffffffff


	//   ....[65]....
        /*0284*/ 	.word	0xffffffff


	//   ....[66]....
        /*0288*/ 	.word	0xffffffff


	//   ....[67]....
        /*028c*/ 	.word	0xffffffff


	//   ....[68]....
        /*0290*/ 	.word	0xffffffff


	//   ....[69]....
        /*0294*/ 	.word	0xffffffff


	//   ....[70]....
        /*0298*/ 	.word	0xffffffff


	//   ....[71]....
        /*029c*/ 	.word	0xffffffff


	//   ....[72]....
        /*02a0*/ 	.word	0xffffffff


	//   ....[73]....
        /*02a4*/ 	.word	0xffffffff


	//   ....[74]....
        /*02a8*/ 	.word	0xffffffff


	//   ....[75]....
        /*02ac*/ 	.word	0xffffffff


	//   ....[76]....
        /*02b0*/ 	.word	0xffffffff


	//   ....[77]....
        /*02b4*/ 	.word	0xffffffff


	//   ....[78]....
        /*02b8*/ 	.word	0xffffffff


	//   ....[79]....
        /*02bc*/ 	.word	0xffffffff


	//   ....[80]....
        /*02c0*/ 	.word	0xffffffff


	//   ....[81]....
        /*02c4*/ 	.word	0xffffffff


	//   ....[82]....
        /*02c8*/ 	.word	0xffffffff


	//   ....[83]....
        /*02cc*/ 	.word	0xffffffff


	//   ....[84]....
        /*02d0*/ 	.word	0xffffffff


	//   ....[85]....
        /*02d4*/ 	.word	0xffffffff


	//   ....[86]....
        /*02d8*/ 	.word	0xffffffff


	//   ....[87]....
        /*02dc*/ 	.word	0xffffffff


	//   ....[88]....
        /*02e0*/ 	.word	0xffffffff


	//   ....[89]....
        /*02e4*/ 	.word	0xffffffff


	//   ....[90]....
        /*02e8*/ 	.word	0xffffffff


	//   ....[91]....
        /*02ec*/ 	.word	0xffffffff


	//   ....[92]....
        /*02f0*/ 	.word	0xffffffff


	//   ....[93]....
        /*02f4*/ 	.word	0xffffffff


	//   ....[94]....
        /*02f8*/ 	.word	0xffffffff


	//   ....[95]....
        /*02fc*/ 	.word	0xffffffff


	//   ....[96]....
        /*0300*/ 	.word	0xffffffff


	//   ....[97]....
        /*0304*/ 	.word	0xffffffff


	//   ....[98]....
        /*0308*/ 	.word	0xffffffff


	//   ....[99]....
        /*030c*/ 	.word	0xffffffff


	//   ....[100]....
        /*0310*/ 	.word	0x05000047


	//   ....[101]....
        /*0314*/ 	.word	0x05000047


	//   ....[102]....
        /*0318*/ 	.word	0x05000047


	//   ....[103]....
        /*031c*/ 	.word	0x05000047


	//   ....[104]....
        /*0320*/ 	.word	0x05000047


	//   ....[105]....
        /*0324*/ 	.word	0x05000047


	//   ....[106]....
        /*0328*/ 	.word	0x05000047


	//   ....[107]....
        /*032c*/ 	.word	0x05000047


	//   ....[108]....
        /*0330*/ 	.word	0x05000047


	//   ....[109]....
        /*0334*/ 	.word	0x05000047


	//   ....[110]....
        /*0338*/ 	.word	0x05000047


	//   ....[111]....
        /*033c*/ 	.word	0x05000047


	//   ....[112]....
        /*0340*/ 	.word	0x05000047


	//   ....[113]....
        /*0344*/ 	.word	0x05000047


	//   ....[114]....
        /*0348*/ 	.word	0x05000047


	//   ....[115]....
        /*034c*/ 	.word	0x05000047


	//   ....[116]....
        /*0350*/ 	.word	0x05000047


	//   ....[117]....
        /*0354*/ 	.word	0x05000047


	//   ....[118]....
        /*0358*/ 	.word	0x05000047


	//   ....[119]....
        /*035c*/ 	.word	0x05000047


	//   ....[120]....
        /*0360*/ 	.word	0x05000047


	//   ....[121]....
        /*0364*/ 	.word	0x05000047


	//   ....[122]....
        /*0368*/ 	.word	0x05000047


	//   ....[123]....
        /*036c*/ 	.word	0x05000047


	//   ....[124]....
        /*0370*/ 	.word	0x05000047


	//   ....[125]....
        /*0374*/ 	.word	0x05000047


	//   ....[126]....
        /*0378*/ 	.word	0x05000047


	//   ....[127]....
        /*037c*/ 	.word	0x05000047


	//   ....[128]....
        /*0380*/ 	.word	0x05000047


	//   ....[129]....
        /*0384*/ 	.word	0x05000047


	//   ....[130]....
        /*0388*/ 	.word	0x05000047


	//   ....[131]....
        /*038c*/ 	.word	0x05000047


	//   ....[132]....
        /*0390*/ 	.word	0x05000047


	//   ....[133]....
        /*0394*/ 	.word	0x05000047


	//   ....[134]....
        /*0398*/ 	.word	0x05000047


	//   ....[135]....
        /*039c*/ 	.word	0x05000047


	//   ....[136]....
        /*03a0*/ 	.word	0x05000047


	//   ....[137]....
        /*03a4*/ 	.word	0x05000047


	//   ....[138]....
        /*03a8*/ 	.word	0x05000047


	//   ....[139]....
        /*03ac*/ 	.word	0x05000047


	//   ....[140]....
        /*03b0*/ 	.word	0x05000047


	//   ....[141]....
        /*03b4*/ 	.word	0x05000047


	//   ....[142]....
        /*03b8*/ 	.word	0x05000047


	//   ....[143]....
        /*03bc*/ 	.word	0x05000047


	//   ....[144]....
        /*03c0*/ 	.word	0x05000047


	//   ....[145]....
        /*03c4*/ 	.word	0x05000047


	//   ....[146]....
        /*03c8*/ 	.word	0x05000047


	//   ....[147]....
        /*03cc*/ 	.word	0x05000047


	//   ....[148]....
        /*03d0*/ 	.word	0x05000047


	//   ....[149]....
        /*03d4*/ 	.word	0x05000047


	//   ....[150]....
        /*03d8*/ 	.word	0x05000047


	//   ....[151]....
        /*03dc*/ 	.word	0x05000047


	//   ....[152]....
        /*03e0*/ 	.word	0x05000047


	//   ....[153]....
        /*03e4*/ 	.word	0x05000047


	//   ....[154]....
        /*03e8*/ 	.word	0x05000047


	//   ....[155]....
        /*03ec*/ 	.word	0x05000047


	//   ....[156]....
        /*03f0*/ 	.word	0x05000047


	//   ....[157]....
        /*03f4*/ 	.word	0x05000047


	//   ....[158]....
        /*03f8*/ 	.word	0x05000047


	//   ....[159]....
        /*03fc*/ 	.word	0x05000047


	//   ....[160]....
        /*0400*/ 	.word	0x05000047


	//   ....[161]....
        /*0404*/ 	.word	0x05000047


	//   ....[162]....
        /*0408*/ 	.word	0x05000047


	//   ....[163]....
        /*040c*/ 	.word	0x05000047


	//----- nvinfo : EIATTR_COOP_GROUP_INSTR_OFFSETS
	.align		4
.L_1779:
        /*0410*/ 	.byte	0x04, 0x28
        /*0412*/ 	.short	(.L_1781 - .L_1780)


	//   ....[0]....
.L_1780:
        /*0414*/ 	.word	0x000013f0


	//   ....[1]....
        /*0418*/ 	.word	0x000019e0


	//   ....[2]....
        /*041c*/ 	.word	0x00002340


	//   ....[3]....
        /*0420*/ 	.word	0x000027c0


	//   ....[4]....
        /*0424*/ 	.word	0x00002f60


	//   ....[5]....
        /*0428*/ 	.word	0x00003b50


	//   ....[6]....
        /*042c*/ 	.word	0x00004990


	//   ....[7]....
        /*0430*/ 	.word	0x00006cb0


	//   ....[8]....
        /*0434*/ 	.word	0x00008860


	//   ....[9]....
        /*0438*/ 	.word	0x00008880


	//   ....[10]....
        /*043c*/ 	.word	0x00008890


	//   ....[11]....
        /*0440*/ 	.word	0x000088a0


	//   ....[12]....
        /*0444*/ 	.word	0x00008940


	//   ....[13]....
        /*0448*/ 	.word	0x00008970


	//   ....[14]....
        /*044c*/ 	.word	0x00008990


	//   ....[15]....
        /*0450*/ 	.word	0x000089a0


	//   ....[16]....
        /*0454*/ 	.word	0x00008a40


	//   ....[17]....
        /*0458*/ 	.word	0x00008a60


	//   ....[18]....
        /*045c*/ 	.word	0x00008a90


	//   ....[19]....
        /*0460*/ 	.word	0x00008aa0


	//   ....[20]....
        /*0464*/ 	.word	0x00008b50


	//   ....[21]....
        /*0468*/ 	.word	0x00008b70


	//   ....[22]....
        /*046c*/ 	.word	0x00008b90


	//   ....[23]....
        /*0470*/ 	.word	0x00008ba0


	//   ....[24]....
        /*0474*/ 	.word	0x00008c40


	//   ....[25]....
        /*0478*/ 	.word	0x00008c70


	//   ....[26]....
        /*047c*/ 	.word	0x00008c80


	//   ....[27]....
        /*0480*/ 	.word	0x00008c90


	//   ....[28]....
        /*0484*/ 	.word	0x00008e00


	//   ....[29]....
        /*0488*/ 	.word	0x00008e10


	//   ....[30]....
        /*048c*/ 	.word	0x00008e20


	//   ....[31]....
        /*0490*/ 	.word	0x00008e30


	//   ....[32]....
        /*0494*/ 	.word	0x00008e40


	//   ....[33]....
        /*0498*/ 	.word	0x00008e50


	//   ....[34]....
        /*049c*/ 	.word	0x00008e60


	//   ....[35]....
        /*04a0*/ 	.word	0x00008e70


	//   ....[36]....
        /*04a4*/ 	.word	0x0000a130


	//   ....[37]....
        /*04a8*/ 	.word	0x0000a150


	//   ....[38]....
        /*04ac*/ 	.word	0x0000a160


	//   ....[39]....
        /*04b0*/ 	.word	0x0000a170


	//   ....[40]....
        /*04b4*/ 	.word	0x0000a290


	//   ....[41]....
        /*04b8*/ 	.word	0x0000a2a0


	//   ....[42]....
        /*04bc*/ 	.word	0x0000a2b0


	//   ....[43]....
        /*04c0*/ 	.word	0x0000a2c0


	//   ....[44]....
        /*04c4*/ 	.word	0x0000a3e0


	//   ....[45]....
        /*04c8*/ 	.word	0x0000a3f0


	//   ....[46]....
        /*04cc*/ 	.word	0x0000a400


	//   ....[47]....
        /*04d0*/ 	.word	0x0000a410


	//   ....[48]....
        /*04d4*/ 	.word	0x0000a530


	//   ....[49]....
        /*04d8*/ 	.word	0x0000a540


	//   ....[50]....
        /*04dc*/ 	.word	0x0000a550


	//   ....[51]....
        /*04e0*/ 	.word	0x0000a560


	//   ....[52]....
        /*04e4*/ 	.word	0x0000a680


	//   ....[53]....
        /*04e8*/ 	.word	0x0000a690


	//   ....[54]....
        /*04ec*/ 	.word	0x0000a6a0


	//   ....[55]....
        /*04f0*/ 	.word	0x0000a6b0


	//   ....[56]....
        /*04f4*/ 	.word	0x0000a7d0


	//   ....[57]....
        /*04f8*/ 	.word	0x0000a7e0


	//   ....[58]....
        /*04fc*/ 	.word	0x0000a7f0


	//   ....[59]....
        /*0500*/ 	.word	0x0000a800


	//   ....[60]....
        /*0504*/ 	.word	0x0000a810


	//   ....[61]....
        /*0508*/ 	.word	0x0000a820


	//   ....[62]....
        /*050c*/ 	.word	0x0000a830


	//   ....[63]....
        /*0510*/ 	.word	0x0000a860


	//   ....[64]....
        /*0514*/ 	.word	0x0000a890


	//   ....[65]....
        /*0518*/ 	.word	0x0000a8a0


	//   ....[66]....
        /*051c*/ 	.word	0x0000a8b0


	//   ....[67]....
        /*0520*/ 	.word	0x0000a8c0


	//   ....[68]....
        /*0524*/ 	.word	0x0000de50


	//   ....[69]....
        /*0528*/ 	.word	0x0000de90


	//   ....[70]....
        /*052c*/ 	.word	0x0000ded0


	//   ....[71]....
        /*0530*/ 	.word	0x0000df10


	//   ....[72]....
        /*0534*/ 	.word	0x0000e020


	//   ....[73]....
        /*0538*/ 	.word	0x0000e0a0


	//   ....[74]....
        /*053c*/ 	.word	0x0000e0e0


	//   ....[75]....
        /*0540*/ 	.word	0x0000e120


	//   ....[76]....
        /*0544*/ 	.word	0x0000e1f0


	//   ....[77]....
        /*0548*/ 	.word	0x0000e270


	//   ....[78]....
        /*054c*/ 	.word	0x0000e2c0


	//   ....[79]....
        /*0550*/ 	.word	0x0000e300


	//   ....[80]....
        /*0554*/ 	.word	0x0000e3d0


	//   ....[81]....
        /*0558*/ 	.word	0x0000e450


	//   ....[82]....
        /*055c*/ 	.word	0x0000e490


	//   ....[83]....
        /*0560*/ 	.word	0x0000e4d0


	//   ....[84]....
        /*0564*/ 	.word	0x0000e5c0


	//   ....[85]....
        /*0568*/ 	.word	0x0000e600


	//   ....[86]....
        /*056c*/ 	.word	0x0000e620


	//   ....[87]....
        /*0570*/ 	.word	0x0000e640


	//   ....[88]....
        /*0574*/ 	.word	0x0000ece0


	//   ....[89]....
        /*0578*/ 	.word	0x0000f9e0


	//   ....[90]....
        /*057c*/ 	.word	0x000100a0


	//   ....[91]....
        /*0580*/ 	.word	0x000100c0


	//   ....[92]....
        /*0584*/ 	.word	0x000100f0


	//   ....[93]....
        /*0588*/ 	.word	0x00010130


	//   ....[94]....
        /*058c*/ 	.word	0x00010160


	//   ....[95]....
        /*0590*/ 	.word	0x00010310


	//   ....[96]....
        /*0594*/ 	.word	0x00010330


	//   ....[97]....
        /*0598*/ 	.word	0x00010360


	//   ....[98]....
        /*059c*/ 	.word	0x000103b0


	//   ....[99]....
        /*05a0*/ 	.word	0x000103e0


	//   ....[100]....
        /*05a4*/ 	.word	0x000108d0


	//   ....[101]....
        /*05a8*/ 	.word	0x00010920


	//   ....[102]....
        /*05ac*/ 	.word	0x00010970


	//   ....[103]....
        /*05b0*/ 	.word	0x000109c0


	//   ....[104]....
        /*05b4*/ 	.word	0x00010af0


	//   ....[105]....
        /*05b8*/ 	.word	0x00010b40


	//   ....[106]....
        /*05bc*/ 	.word	0x00010b90


	//   ....[107]....
        /*05c0*/ 	.word	0x00010be0


	//   ....[108]....
        /*05c4*/ 	.word	0x00010d10


	//   ....[109]....
        /*05c8*/ 	.word	0x00010d60


	//   ....[110]....
        /*05cc*/ 	.word	0x00010db0


	//   ....[111]....
        /*05d0*/ 	.word	0x00010e00


	//   ....[112]....
        /*05d4*/ 	.word	0x00010f30


	//   ....[113]....
        /*05d8*/ 	.word	0x00010f80


	//   ....[114]....
        /*05dc*/ 	.word	0x00010fd0


	//   ....[115]....
        /*05e0*/ 	.word	0x00011020


	//   ....[116]....
        /*05e4*/ 	.word	0x00011150


	//   ....[117]....
        /*05e8*/ 	.word	0x000111a0


	//   ....[118]....
        /*05ec*/ 	.word	0x000111f0


	//   ....[119]....
        /*05f0*/ 	.word	0x00011240


	//   ....[120]....
        /*05f4*/ 	.word	0x000112e0


	//   ....[121]....
        /*05f8*/ 	.word	0x00011380


	//   ....[122]....
        /*05fc*/ 	.word	0x00011420


	//   ....[123]....
        /*0600*/ 	.word	0x000114c0


	//   ....[124]....
        /*0604*/ 	.word	0x00011560


	//   ....[125]....
        /*0608*/ 	.word	0x000115f0


	//   ....[126]....
        /*060c*/ 	.word	0x00011640


	//   ....[127]....
        /*0610*/ 	.word	0x00011690


	//   ....[128]....
        /*0614*/ 	.word	0x00011700


	//   ....[129]....
        /*0618*/ 	.word	0x00011750


	//   ....[130]....
        /*061c*/ 	.word	0x000117a0


	//   ....[131]....
        /*0620*/ 	.word	0x000117f0


	//   ....[132]....
        /*0624*/ 	.word	0x00011890


	//   ....[133]....
        /*0628*/ 	.word	0x000118e0


	//   ....[134]....
        /*062c*/ 	.word	0x00011930


	//   ....[135]....
        /*0630*/ 	.word	0x00011980


	//   ....[136]....
        /*0634*/ 	.word	0x00011a20


	//   ....[137]....
        /*0638*/ 	.word	0x00011ab0


	//   ....[138]....
        /*063c*/ 	.word	0x00011b00


	//   ....[139]....
        /*0640*/ 	.word	0x00011b50


	//   ....[140]....
        /*0644*/ 	.word	0x00011bf0


	//   ....[141]....
        /*0648*/ 	.word	0x00011c80


	//   ....[142]....
        /*064c*/ 	.word	0x00011cd0


	//   ....[143]....
        /*0650*/ 	.word	0x00011d20


	//   ....[144]....
        /*0654*/ 	.word	0x00011dc0


	//   ....[145]....
        /*0658*/ 	.word	0x00011e50


	//   ....[146]....
        /*065c*/ 	.word	0x00011ea0


	//   ....[147]....
        /*0660*/ 	.word	0x00011ef0


	//   ....[148]....
        /*0664*/ 	.word	0x00011f90


	//   ....[149]....
        /*0668*/ 	.word	0x00012020


	//   ....[150]....
        /*066c*/ 	.word	0x00012070


	//   ....[151]....
        /*0670*/ 	.word	0x000120c0


	//   ....[152]....
        /*0674*/ 	.word	0x00012160


	//   ....[153]....
        /*0678*/ 	.word	0x00012210


	//   ....[154]....
        /*067c*/ 	.word	0x00012270


	//   ....[155]....
        /*0680*/ 	.word	0x00012300


	//   ....[156]....
        /*0684*/ 	.word	0x00012350


	//   ....[157]....
        /*0688*/ 	.word	0x000123a0


	//   ....[158]....
        /*068c*/ 	.word	0x000123f0


	//   ....[159]....
        /*0690*/ 	.word	0x00012440


	//   ....[160]....
        /*0694*/ 	.word	0x00012480


	//   ....[161]....
        /*0698*/ 	.word	0x000124d0


	//   ....[162]....
        /*069c*/ 	.word	0x00012540


	//   ....[163]....
        /*06a0*/ 	.word	0x00012590


	//----- nvinfo : EIATTR_EXIT_INSTR_OFFSETS
	.align		4
.L_1781:
        /*06a4*/ 	.byte	0x04, 0x1c
        /*06a6*/ 	.short	(.L_1783 - .L_1782)


	//   ....[0]....
.L_1782:
        /*06a8*/ 	.word	0x00010520


	//   ....[1]....
        /*06ac*/ 	.word	0x00010870


	//----- nvinfo : EIATTR_MAX_THREADS
	.align		4
.L_1783:
        /*06b0*/ 	.byte	0x04, 0x05
        /*06b2*/ 	.short	(.L_1785 - .L_1784)
.L_1784:
        /*06b4*/ 	.word	0x00000040
        /*06b8*/ 	.word	0x00000001
        /*06bc*/ 	.word	0x00000001


	//----- nvinfo : EIATTR_CRS_STACK_SIZE
	.align		4
.L_1785:
        /*06c0*/ 	.byte	0x04, 0x1e
        /*06c2*/ 	.short	(.L_1787 - .L_1786)
.L_1786:
        /*06c4*/ 	.word	0x00000000


	//----- nvinfo : EIATTR_CBANK_PARAM_SIZE
	.align		4
.L_1787:
        /*06c8*/ 	.byte	0x03, 0x19
        /*06ca*/ 	.short	0x01f0


	//----- nvinfo : EIATTR_PARAM_CBANK
	.align		4
        /*06cc*/ 	.byte	0x04, 0x0a
        /*06ce*/ 	.short	(.L_1789 - .L_1788)
	.align		4
.L_1788:
        /*06d0*/ 	.word	index@(.nv.constant0._Z25selective_scan_bwd_kernelI32Selective_Scan_bwd_kernel_traitsILi64ELi16ELb0ELb1ELb0ELb0ELb1EN3c104HalfENS1_7complexIfEEEEv12SSMParamsBwd)
        /*06d4*/ 	.short	0x0210
        /*06d6*/ 	.short	0x01f0


	//----- nvinfo : EIATTR_SW_WAR
	.align		4
.L_1789:
        /*06d8*/ 	.byte	0x04, 0x36
        /*06da*/ 	.short	(.L_1791 - .L_1790)
.L_1790:
        /*06dc*/ 	.word	0x00000008
.L_1791:


//--------------------- .nv.info._Z25selective_scan_bwd_kernelI32Selective_Scan_bwd_kernel_traitsILi64ELi16ELb0ELb1ELb0ELb1ELb0EN3c104HalfENS1_7complexIfEEEEv12SSMParamsBwd --------------------------
	.section	.nv.info._Z25selective_scan_bwd_kernelI32Selective_Scan_bwd_kernel_traitsILi64ELi16ELb0ELb1ELb0ELb1ELb0EN3c104HalfENS1_7complexIfEEEEv12SSMParamsBwd,"",@"SHT_CUDA_INFO"
	.sectionflags	@""
	.align	4


	//----- nvinfo : EIATTR_CUDA_API_VERSION
	.align		4
        /*0000*/ 	.byte	0x04, 0x37
        /*0002*/ 	.short	(.L_1793 - .L_1792)
.L_1792:
        /*0004*/ 	.word	0x00000082


	//----- nvinfo : EIATTR_KPARAM_INFO
	.align		4
.L_1793:
        /*0008*/ 	.byte	0x04, 0x17
        /*000a*/ 	.short	(.L_1795 - .L_1794)
.L_1794:
        /*000c*/ 	.word	0x00000000
        /*0010*/ 	.short	0x0000
        /*0012*/ 	.short	0x0000
        /*0014*/ 	.byte	0x00, 0xf0, 0xc1, 0x07


	//----- nvinfo : EIATTR_SPARSE_MMA_MASK
	.align		4
.L_1795:
        /*0018*/ 	.byte	0x03, 0x50
        /*001a*/ 	.short	0x0000


	//----- nvinfo : EIATTR_MAXREG_COUNT
	.align		4
        /*001c*/ 	.byte	0x03, 0x1b
        /*001e*/ 	.short	0x00ff


	//----- nvinfo : EIATTR_NUM_BARRIERS
	.align		4
        /*0020*/ 	.byte	0x02, 0x4c
        /*0022*/ 	.byte	0x01
	.zero		1


	//----- nvinfo : EIATTR_ANNOTATIONS
	.align		4
        /*0024*/ 	.byte	0x04, 0x55
        /*0026*/ 	.short	(.L_1797 - .L_1796)


	//   ....[0]....
.L_1796:
        /* <DEDUP_REMOVED lines=22> */


	//----- nvinfo : EIATTR_MERCURY_ISA_VERSION
	.align		4
.L_1797:
        /*0178*/ 	.byte	0x03, 0x5f
        /*017a*/ 	.short	0x0101


	//----- nvinfo : EIATTR_COOP_GROUP_MASK_REGIDS
	.align		4
        /*017c*/ 	.byte	0x04, 0x29
        /*017e*/ 	.short	(.L_1799 - .L_1798)


	//   ....[0]....
.L_1798:
        /*0180*/ 	.word	0xffffffff


	//   ....[1]....
        /*0184*/ 	.word	0xffffffff


	//   ....[2]....
        /*0188*/ 	.word	0xffffffff


	//   ....[3]....
        /*018c*/ 	.word	0xffffffff


	//   ....[4]....
        /*0190*/ 	.word	0xffffffff


	//   ....[5]....
        /*0194*/ 	.word	0xffffffff


	//   ....[6]....
        /*0198*/ 	.word	0xffffffff


	//   ....[7]....
        /*019c*/ 	.word	0xffffffff


	//   ....[8]....
        /*01a0*/ 	.word	0xffffffff


	//   ....[9]....
        /*01a4*/ 	.word	0xffffffff


	//   ....[10]....
        /*01a8*/ 	.word	0xffffffff


	//   ....[11]....
        /*01ac*/ 	.word	0xffffffff


	//   ....[12]....
        /*01b0*/ 	.word	0xffffffff


	//   ....[13]....
        /*01b4*/ 	.word	0xffffffff


	//   ....[14]....
        /*01b8*/ 	.word	0xffffffff


	//   ....[15]....
        /*01bc*/ 	.word	0xffffffff


	//   ....[16]....
        /*01c0*/ 	.word	0xffffffff


	//   ....[17]....
        /*01c4*/ 	.word	0xffffffff


	//   ....[18]....
        /*01c8*/ 	.word	0xffffffff


	//   ....[19]....
        /*01cc*/ 	.word	0xffffffff


	//   ....[20]....
        /*01d0*/ 	.word	0xffffffff


	//   ....[21]....
        /*01d4*/ 	.word	0xffffffff


	//   ....[22]....
        /*01d8*/ 	.word	0xffffffff


	//   ....[23]....
        /*01dc*/ 	.word	0xffffffff


	//   ....[24]....
        /*01e0*/ 	.word	0xffffffff


	//   ....[25]....
        /*01e4*/ 	.word	0xffffffff


	//   ....[26]....
        /*01e8*/ 	.word	0xffffffff


	//   ....[27]....
        /*01ec*/ 	.word	0xffffffff


	//   ....[28]....
        /*01f0*/ 	.word	0xffffffff


	//   ....[29]....
        /*01f4*/ 	.word	0xffffffff


	//   ....[30]....
        /*01f8*/ 	.word	0xffffffff


	//   ....[31]....
        /*01fc*/ 	.word	0xffffffff


	//   ....[32]....
        /*0200*/ 	.word	0xffffffff


	//   ....[33]....
        /*0204*/ 	.word	0xffffffff


	//   ....[34]....
        /*0208*/ 	.word	0xffffffff


	//   ....[35]....
        /*020c*/ 	.word	0xffffffff


	//   ....[36]....
        /*0210*/ 	.word	0xffffffff


	//   ....[37]....
        /*0214*/ 	.word	0xffffffff


	//   ....[38]....
        /*0218*/ 	.word	0xffffffff


	//   ....[39]....
        /*021c*/ 	.word	0xffffffff


	//   ....[40]....
        /*0220*/ 	.word	0xffffffff


	//   ....[41]....
        /*0224*/ 	.word	0xffffffff


	//   ....[42]....
        /*0228*/ 	.word	0xffffffff


	//   ....[43]....
        /*022c*/ 	.word	0xffffffff


	//   ....[44]....
        /*0230*/ 	.word	0xffffffff


	//   ....[45]....
        /*0234*/ 	.word	0xffffffff


	//   ....[46]....
        /*0238*/ 	.word	0xffffffff


	//   ....[47]....
        /*023c*/ 	.word	0xffffffff


	//   ....[48]....
        /*0240*/ 	.word	0xffffffff


	//   ....[49]....
        /*0244*/ 	.word	0xffffffff


	//   ....[50]....
        /*0248*/ 	.word	0xffffffff


	//   ....[51]....
        /*024c*/ 	.word	0xffffffff


	//   ....[52]....
        /*0250*/ 	.word	0xffffffff


	//   ....[53]....
        /*0254*/ 	.word	0xffffffff


	//   ....[54]....
        /*0258*/ 	.word	0xffffffff


	//   ....[55]....
        /*025c*/ 	.word	0xffffffff


	//   ....[56]....
        /*0260*/ 	.word	0xffffffff


	//   ....[57]....
        /*0264*/ 	.word	0xffffffff


	//   ....[58]....
        /*0268*/ 	.word	0xffffffff


	//   ....[59]....
        /*026c*/ 	.word	0xffffffff


	//   ....[60]....
        /*0270*/ 	.word	0xffffffff


	//   ....[61]....
        /*0274*/ 	.word	0xffffffff


	//   ....[62]....
        /*0278*/ 	.word	0xffffffff


	//   ....[63]....
        /*027c*/ 	.word	0xffffffff


	//   ....[64]....
        /*0280*/ 	.word	0xffffffff


	//   ....[65]....
        /*0284*/ 	.word	0xffffffff


	//   ....[66]....
        /*0288*/ 	.word	0xffffffff


	//   ....[67]....
        /*028c*/ 	.word	0xffffffff


	//   ....[68]....
        /*0290*/ 	.word	0xffffffff


	//   ....[69]....
        /*0294*/ 	.word	0xffffffff


	//   ....[70]....
        /*0298*/ 	.word	0xffffffff


	//   ....[71]....
        /*029c*/ 	.word	0xffffffff


	//   ....[72]....
        /*02a0*/ 	.word	0xffffffff


	//   ....[73]....
        /*02a4*/ 	.word	0xffffffff


	//   ....[74]....
        /*02a8*/ 	.word	0xffffffff


	//   ....[75]....
        /*02ac*/ 	.word	0xffffffff


	//   ....[76]....
        /*02b0*/ 	.word	0xffffffff


	//   ....[77]....
        /*02b4*/ 	.word	0xffffffff


	//   ....[78]....
        /*02b8*/ 	.word	0xffffffff


	//   ....[79]....
        /*02bc*/ 	.word	0xffffffff


	//   ....[80]....
        /*02c0*/ 	.word	0xffffffff


	//   ....[81]....
        /*02c4*/ 	.word	0xffffffff


	//   ....[82]....
        /*02c8*/ 	.word	0xffffffff


	//   ....[83]....
        /*02cc*/ 	.word	0xffffffff


	//   ....[84]....
        /*02d0*/ 	.word	0xffffffff


	//   ....[85]....
        /*02d4*/ 	.word	0xffffffff


	//   ....[86]....
        /*02d8*/ 	.word	0xffffffff


	//   ....[87]....
        /*02dc*/ 	.word	0xffffffff


	//   ....[88]....
        /*02e0*/ 	.word	0xffffffff


	//   ....[89]....
        /*02e4*/ 	.word	0xffffffff


	//   ....[90]....
        /*02e8*/ 	.word	0xffffffff


	//   ....[91]....
        /*02ec*/ 	.word	0xffffffff


	//   ....[92]....
        /*02f0*/ 	.word	0xffffffff


	//   ....[93]....
        /*02f4*/ 	.word	0xffffffff


	//   ....[94]....
        /*02f8*/ 	.word	0xffffffff


	//   ....[95]....
        /*02fc*/ 	.word	0xffffffff


	//   ....[96]....
        /*0300*/ 	.word	0xffffffff


	//   ....[97]....
        /*0304*/ 	.word	0x05000047


	//   ....[98]....
        /*0308*/ 	.word	0x05000047


	//   ....[99]....
        /*030c*/ 	.word	0x05000047


	//   ....[100]....
        /*0310*/ 	.word	0x05000047


	//   ....[101]....
        /*0314*/ 	.word	0x05000047


	//   ....[102]....
        /*0318*/ 	.word	0x05000047


	//   ....[103]....
        /*031c*/ 	.word	0x05000047


	//   ....[104]....
        /*0320*/ 	.word	0x05000047


	//   ....[105]....
        /*0324*/ 	.word	0x05000047


	//   ....[106]....
        /*0328*/ 	.word	0x05000047


	//   ....[107]....
        /*032c*/ 	.word	0x05000047


	//   ....[108]....
        /*0330*/ 	.word	0x05000047


	//   ....[109]....
        /*0334*/ 	.word	0x05000047


	//   ....[110]....
        /*0338*/ 	.word	0x05000047


	//   ....[111]....
        /*033c*/ 	.word	0x05000047


	//   ....[112]....
        /*0340*/ 	.word	0x05000047


	//   ....[113]....
        /*0344*/ 	.word	0x05000047


	//   ....[114]....
        /*0348*/ 	.word	0x05000047


	//   ....[115]....
        /*034c*/ 	.word	0x05000047


	//   ....[116]....
        /*0350*/ 	.word	0x05000047


	//   ....[117]....
        /*0354*/ 	.word	0x05000047


	//   ....[118]....
        /*0358*/ 	.word	0x05000047


	//   ....[119]....
        /*035c*/ 	.word	0x05000047


	//   ....[120]....
        /*0360*/ 	.word	0x05000047


	//   ....[121]....
        /*0364*/ 	.word	0x05000047


	//   ....[122]....
        /*0368*/ 	.word	0x05000047


	//   ....[123]....
        /*036c*/ 	.word	0x05000047


	//   ....[124]....
        /*0370*/ 	.word	0x05000047


	//   ....[125]....
        /*0374*/ 	.word	0x05000047


	//   ....[126]....
        /*0378*/ 	.word	0x05000047


	//   ....[127]....
        /*037c*/ 	.word	0x05000047


	//   ....[128]....
        /*0380*/ 	.word	0x05000047


	//   ....[129]....
        /*0384*/ 	.word	0x05000047


	//   ....[130]....
        /*0388*/ 	.word	0x05000047


	//   ....[131]....
        /*038c*/ 	.word	0x05000047


	//   ....[132]....
        /*0390*/ 	.word	0x05000047


	//   ....[133]....
        /*0394*/ 	.word	0x05000047


	//   ....[134]....
        /*0398*/ 	.word	0x05000047


	//   ....[135]....
        /*039c*/ 	.word	0x05000047


	//   ....[136]....
        /*03a0*/ 	.word	0x05000047


	//   ....[137]....
        /*03a4*/ 	.word	0x05000047


	//   ....[138]....
        /*03a8*/ 	.word	0x05000047


	//   ....[139]....
        /*03ac*/ 	.word	0x05000047


	//   ....[140]....
        /*03b0*/ 	.word	0x05000047


	//   ....[141]....
        /*03b4*/ 	.word	0x05000047


	//   ....[142]....
        /*03b8*/ 	.word	0x05000047


	//   ....[143]....
        /*03bc*/ 	.word	0x05000047


	//   ....[144]....
        /*03c0*/ 	.word	0x05000047


	//   ....[145]....
        /*03c4*/ 	.word	0x05000047


	//   ....[146]....
        /*03c8*/ 	.word	0x05000047


	//   ....[147]....
        /*03cc*/ 	.word	0x05000047


	//   ....[148]....
        /*03d0*/ 	.word	0x05000047


	//   ....[149]....
        /*03d4*/ 	.word	0x05000047


	//   ....[150]....
        /*03d8*/ 	.word	0x05000047


	//   ....[151]....
        /*03dc*/ 	.word	0x05000047


	//   ....[152]....
        /*03e0*/ 	.word	0x05000047


	//   ....[153]....
        /*03e4*/ 	.word	0x05000047


	//   ....[154]....
        /*03e8*/ 	.word	0x05000047


	//   ....[155]....
        /*03ec*/ 	.word	0x05000047


	//   ....[156]....
        /*03f0*/ 	.word	0x05000047


	//   ....[157]....
        /*03f4*/ 	.word	0x05000047


	//   ....[158]....
        /*03f8*/ 	.word	0x05000047


	//   ....[159]....
        /*03fc*/ 	.word	0x05000047


	//   ....[160]....
        /*0400*/ 	.word	0x05000047


	//----- nvinfo : EIATTR_COOP_GROUP_INSTR_OFFSETS
	.align		4
.L_1799:
        /*0404*/ 	.byte	0x04, 0x28
        /*0406*/ 	.short	(.L_1801 - .L_1800)


	//   ....[0]....
.L_1800:
        /*0408*/ 	.word	0x00001410


	//   ....[1]....
        /*040c*/ 	.word	0x00001960


	//   ....[2]....
        /*0410*/ 	.word	0x00002000


	//   ....[3]....
        /*0414*/ 	.word	0x000065f0


	//   ....[4]....
        /*0418*/ 	.word	0x00008070


	//   ....[5]....
        /*041c*/ 	.word	0x00008090


	//   ....[6]....
        /*0420*/ 	.word	0x000080a0


	//   ....[7]....
        /*0424*/ 	.word	0x000080b0


	//   ....[8]....
        /*0428*/ 	.word	0x00008150


	//   ....[9]....
        /*042c*/ 	.word	0x00008180


	//   ....[10]....
        /*0430*/ 	.word	0x000081a0


	//   ....[11]....
        /*0434*/ 	.word	0x000081b0


	//   ....[12]....
        /*0438*/ 	.word	0x00008250


	//   ....[13]....
        /*043c*/ 	.word	0x00008270


	//   ....[14]....
        /*0440*/ 	.word	0x000082a0


	//   ....[15]....
        /*0444*/ 	.word	0x000082b0


	//   ....[16]....
        /*0448*/ 	.word	0x00008360


	//   ....[17]....
        /*044c*/ 	.word	0x00008380


	//   ....[18]....
        /*0450*/ 	.word	0x000083a0


	//   ....[19]....
        /*0454*/ 	.word	0x000083b0


	//   ....[20]....
        /*0458*/ 	.word	0x00008450


	//   ....[21]....
        /*045c*/ 	.word	0x00008480


	//   ....[22]....
        /*0460*/ 	.word	0x00008490


	//   ....[23]....
        /*0464*/ 	.word	0x000084a0


	//   ....[24]....
        /*0468*/ 	.word	0x00008610


	//   ....[25]....
        /*046c*/ 	.word	0x00008620


	//   ....[26]....
        /*0470*/ 	.word	0x00008630


	//   ....[27]....
        /*0474*/ 	.word	0x00008640


	//   ....[28]....
        /*0478*/ 	.word	0x00008650


	//   ....[29]....
        /*047c*/ 	.word	0x00008660


	//   ....[30]....
        /*0480*/ 	.word	0x00008670


	//   ....[31]....
        /*0484*/ 	.word	0x00008680


	//   ....[32]....
        /*0488*/ 	.word	0x00009930


	//   ....[33]....
        /*048c*/ 	.word	0x00009950


	//   ....[34]....
        /*0490*/ 	.word	0x00009960


	//   ....[35]....
        /*0494*/ 	.word	0x00009970


	//   ....[36]....
        /*0498*/ 	.word	0x00009a90


	//   ....[37]....
        /*049c*/ 	.word	0x00009aa0


	//   ....[38]....
        /*04a0*/ 	.word	0x00009ab0


	//   ....[39]....
        /*04a4*/ 	.word	0x00009ac0


	//   ....[40]....
        /*04a8*/ 	.word	0x00009be0


	//   ....[41]....
        /*04ac*/ 	.word	0x00009bf0


	//   ....[42]....
        /*04b0*/ 	.word	0x00009c00


	//   ....[43]....
        /*04b4*/ 	.word	0x00009c10


	//   ....[44]....
        /*04b8*/ 	.word	0x00009d30


	//   ....[45]....
        /*04bc*/ 	.word	0x00009d40


	//   ....[46]....
        /*04c0*/ 	.word	0x00009d50


	//   ....[47]....
        /*04c4*/ 	.word	0x00009d60


	//   ....[48]....
        /*04c8*/ 	.word	0x00009e80


	//   ....[49]....
        /*04cc*/ 	.word	0x00009e90


	//   ....[50]....
        /*04d0*/ 	.word	0x00009ea0


	//   ....[51]....
        /*04d4*/ 	.word	0x00009eb0


	//   ....[52]....
        /*04d8*/ 	.word	0x00009fd0


	//   ....[53]....
        /*04dc*/ 	.word	0x00009fe0


	//   ....[54]....
        /*04e0*/ 	.word	0x00009ff0


	//   ....[55]....
        /*04e4*/ 	.word	0x0000a000


	//   ....[56]....
        /*04e8*/ 	.word	0x0000a010


	//   ....[57]....
        /*04ec*/ 	.word	0x0000a020


	//   ....[58]....
        /*04f0*/ 	.word	0x0000a030


	//   ....[59]....
        /*04f4*/ 	.word	0x0000a060


	//   ....[60]....
        /*04f8*/ 	.word	0x0000a090


	//   ....[61]....
        /*04fc*/ 	.word	0x0000a0a0


	//   ....[62]....
        /*0500*/ 	.word	0x0000a0b0


	//   ....[63]....
        /*0504*/ 	.word	0x0000a0c0


	//   ....[64]....
        /*0508*/ 	.word	0x0000d680


	//   ....[65]....
        /*050c*/ 	.word	0x0000d6c0


	//   ....[66]....
        /*0510*/ 	.word	0x0000d700


	//   ....[67]....
        /*0514*/ 	.word	0x0000d740


	//   ....[68]....
        /*0518*/ 	.word	0x0000d850


	//   ....[69]....
        /*051c*/ 	.word	0x0000d890


	//   ....[70]....
        /*0520*/ 	.word	0x0000d8d0


	//   ....[71]....
        /*0524*/ 	.word	0x0000d910


	//   ....[72]....
        /*0528*/ 	.word	0x0000da20


	//   ....[73]....
        /*052c*/ 	.word	0x0000da60


	//   ....[74]....
        /*0530*/ 	.word	0x0000daa0


	//   ....[75]....
        /*0534*/ 	.word	0x0000dae0


	//   ....[76]....
        /*0538*/ 	.word	0x0000dbf0


	//   ....[77]....
        /*053c*/ 	.word	0x0000dc30


	//   ....[78]....
        /*0540*/ 	.word	0x0000dc70


	//   ....[79]....
        /*0544*/ 	.word	0x0000dcb0


	//   ....[80]....
        /*0548*/ 	.word	0x0000ddc0


	//   ....[81]....
        /*054c*/ 	.word	0x0000de00


	//   ....[82]....
        /*0550*/ 	.word	0x0000de40


	//   ....[83]....
        /*0554*/ 	.word	0x0000de60


	//   ....[84]....
        /*0558*/ 	.word	0x0000e7d0


	//   ....[85]....
        /*055c*/ 	.word	0x0000f330


	//   ....[86]....
        /*0560*/ 	.word	0x0000ff60


	//   ....[87]....
        /*0564*/ 	.word	0x00010640


	//   ....[88]....
        /*0568*/ 	.word	0x00010660


	//   ....[89]....
        /*056c*/ 	.word	0x00010690


	//   ....[90]....
        /*0570*/ 	.word	0x000106d0


	//   ....[91]....
        /*0574*/ 	.word	0x00010700


	//   ....[92]....
        /*0578*/ 	.word	0x000108b0


	//   ....[93]....
        /*057c*/ 	.word	0x000108d0


	//   ....[94]....
        /*0580*/ 	.word	0x00010900


	//   ....[95]....
        /*0584*/ 	.word	0x00010950


	//   ....[96]....
        /*0588*/ 	.word	0x00010980


	//   ....[97]....
        /*058c*/ 	.word	0x00010e70


	//   ....[98]....
        /*0590*/ 	.word	0x00010ec0


	//   ....[99]....
        /*0594*/ 	.word	0x00010f10


	//   ....[100]....
        /*0598*/ 	.word	0x00010f60


	//   ....[101]....
        /*059c*/ 	.word	0x00011090


	//   ....[102]....
        /*05a0*/ 	.word	0x000110e0


	//   ....[103]....
        /*05a4*/ 	.word	0x00011130


	//   ....[104]....
        /*05a8*/ 	.word	0x00011180


	//   ....[105]....
        /*05ac*/ 	.word	0x000112b0


	//   ....[106]....
        /*05b0*/ 	.word	0x00011300


	//   ....[107]....
        /*05b4*/ 	.word	0x00011350


	//   ....[108]....
        /*05b8*/ 	.word	0x000113a0


	//   ....[109]....
        /*05bc*/ 	.word	0x000114d0


	//   ....[110]....
        /*05c0*/ 	.word	0x00011520


	//   ....[111]....
        /*05c4*/ 	.word	0x00011570


	//   ....[112]....
        /*05c8*/ 	.word	0x000115c0


	//   ....[113]....
        /*05cc*/ 	.word	0x000116f0


	//   ....[114]....
        /*05d0*/ 	.word	0x00011740


	//   ....[115]....
        /*05d4*/ 	.word	0x00011790


	//   ....[116]....
        /*05d8*/ 	.word	0x000117e0


	//   ....[117]....
        /*05dc*/ 	.word	0x00011880


	//   ....[118]....
        /*05e0*/ 	.word	0x00011920


	//   ....[119]....
        /*05e4*/ 	.word	0x000119c0


	//   ....[120]....
        /*05e8*/ 	.word	0x00011a60


	//   ....[121]....
        /*05ec*/ 	.word	0x00011b00


	//   ....[122]....
        /*05f0*/ 	.word	0x00011b90


	//   ....[123]....
        /*05f4*/ 	.word	0x00011be0


	//   ....[124]....
        /*05f8*/ 	.word	0x00011c30


	//   ....[125]....
        /*05fc*/ 	.word	0x00011ca0


	//   ....[126]....
        /*0600*/ 	.word	0x00011cf0


	//   ....[127]....
        /*0604*/ 	.word	0x00011d40


	//   ....[128]....
        /*0608*/ 	.word	0x00011d90


	//   ....[129]....
        /*060c*/ 	.word	0x00011e30


	//   ....[130]....
        /*0610*/ 	.word	0x00011e80


	//   ....[131]....
        /*0614*/ 	.word	0x00011ed0


	//   ....[132]....
        /*0618*/ 	.word	0x00011f20


	//   ....[133]....
        /*061c*/ 	.word	0x00011fc0


	//   ....[134]....
        /*0620*/ 	.word	0x00012050


	//   ....[135]....
        /*0624*/ 	.word	0x000120a0


	//   ....[136]....
        /*0628*/ 	.word	0x000120f0


	//   ....[137]....
        /*062c*/ 	.word	0x00012190


	//   ....[138]....
        /*0630*/ 	.word	0x00012220


	//   ....[139]....
        /*0634*/ 	.word	0x00012270


	//   ....[140]....
        /*0638*/ 	.word	0x000122c0


	//   ....[141]....
        /*063c*/ 	.word	0x00012360


	//   ....[142]....
        /*0640*/ 	.word	0x000123f0


	//   ....[143]....
        /*0644*/ 	.word	0x00012440


	//   ....[144]....
        /*0648*/ 	.word	0x00012490


	//   ....[145]....
        /*064c*/ 	.word	0x00012530


	//   ....[146]....
        /*0650*/ 	.word	0x000125c0


	//   ....[147]....
        /*0654*/ 	.word	0x00012610


	//   ....[148]....
        /*0658*/ 	.word	0x00012660


	//   ....[149]....
        /*065c*/ 	.word	0x00012700


	//   ....[150]....
        /*0660*/ 	.word	0x000127b0


	//   ....[151]....
        /*0664*/ 	.word	0x00012810


	//   ....[152]....
        /*0668*/ 	.word	0x000128a0


	//   ....[153]....
        /*066c*/ 	.word	0x000128f0


	//   ....[154]....
        /*0670*/ 	.word	0x00012940


	//   ....[155]....
        /*0674*/ 	.word	0x00012990


	//   ....[156]....
        /*0678*/ 	.word	0x000129e0


	//   ....[157]....
        /*067c*/ 	.word	0x00012a20


	//   ....[158]....
        /*0680*/ 	.word	0x00012a70


	//   ....[159]....
        /*0684*/ 	.word	0x00012ae0


	//   ....[160]....
        /*0688*/ 	.word	0x00012b30


	//----- nvinfo : EIATTR_EXIT_INSTR_OFFSETS
	.align		4
.L_1801:
        /*068c*/ 	.byte	0x04, 0x1c
        /*068e*/ 	.short	(.L_1803 - .L_1802)


	//   ....[0]....
.L_1802:
        /*0690*/ 	.word	0x00010ac0


	//   ....[1]....
        /*0694*/ 	.word	0x00010e10


	//----- nvinfo : EIATTR_MAX_THREADS
	.align		4
.L_1803:
        /*0698*/ 	.byte	0x04, 0x05
        /*069a*/ 	.short	(.L_1805 - .L_1804)
.L_1804:
        /*069c*/ 	.word	0x00000040
        /*06a0*/ 	.word	0x00000001
        /*06a4*/ 	.word	0x00000001


	//----- nvinfo : EIATTR_CRS_STACK_SIZE
	.align		4
.L_1805:
        /*06a8*/ 	.byte	0x04, 0x1e
        /*06aa*/ 	.short	(.L_1807 - .L_1806)
.L_1806:
        /*06ac*/ 	.word	0x00000000


	//----- nvinfo : EIATTR_CBANK_PARAM_SIZE
	.align		4
.L_1807:
        /*06b0*/ 	.byte	0x03, 0x19
        /*06b2*/ 	.short	0x01f0


	//----- nvinfo : EIATTR_PARAM_CBANK
	.align		4
        /*06b4*/ 	.byte	0x04, 0x0a
        /*06b6*/ 	.short	(.L_1809 - .L_1808)
	.align		4
.L_1808:
        /*06b8*/ 	.word	index@(.nv.constant0._Z25selective_scan_bwd_kernelI32Selective_Scan_bwd_kernel_traitsILi64ELi16ELb0ELb1ELb0ELb1ELb0EN3c104HalfENS1_7complexIfEEEEv12SSMParamsBwd)
        /*06bc*/ 	.short	0x0210
        /*06be*/ 	.short	0x01f0


	//----- nvinfo : EIATTR_SW_WAR
	.align		4
.L_1809:
        /*06c0*/ 	.byte	0x04, 0x36
        /*06c2*/ 	.short	(.L_1811 - .L_1810)
.L_1810:
        /*06c4*/ 	.word	0x00000008
.L_1811:


//--------------------- .nv.info._Z25selective_scan_bwd_kernelI32Selective_Scan_bwd_kernel_traitsILi64ELi16ELb0ELb1ELb0ELb1ELb1EN3c104HalfENS1_7complexIfEEEEv12SSMParamsBwd --------------------------
	.section	.nv.info._Z25selective_scan_bwd_kernelI32Selective_Scan_bwd_kernel_traitsILi64ELi16ELb0ELb1ELb0ELb1ELb1EN3c104HalfENS1_7complexIfEEEEv12SSMParamsBwd,"",@"SHT_CUDA_INFO"
	.sectionflags	@""
	.align	4


	//----- nvinfo : EIATTR_CUDA_API_VERSION
	.align		4
        /*0000*/ 	.byte	0x04, 0x37
        /*0002*/ 	.short	(.L_1813 - .L_1812)
.L_1812:
        /*0004*/ 	.word	0x00000082


	//----- nvinfo : EIATTR_KPARAM_INFO
	.align		4
.L_1813:
        /*0008*/ 	.byte	0x04, 0x17
        /*000a*/ 	.short	(.L_1815 - .L_1814)
.L_1814:
        /*000c*/ 	.word	0x00000000
        /*0010*/ 	.short	0x0000
        /*0012*/ 	.short	0x0000
        /*0014*/ 	.byte	0x00, 0xf0, 0xc1, 0x07


	//----- nvinfo : EIATTR_SPARSE_MMA_MASK
	.align		4
.L_1815:
        /*0018*/ 	.byte	0x03, 0x50
        /*001a*/ 	.short	0x0000


	//----- nvinfo : EIATTR_MAXREG_COUNT
	.align		4
        /*001c*/ 	.byte	0x03, 0x1b
        /*001e*/ 	.short	0x00ff


	//----- nvinfo : EIATTR_NUM_BARRIERS
	.align		4
        /*0020*/ 	.byte	0x02, 0x4c
        /*0022*/ 	.byte	0x01
	.zero		1


	//----- nvinfo : EIATTR_ANNOTATIONS
	.align		4
        /*0024*/ 	.byte	0x04, 0x55
        /*0026*/ 	.short	(.L_1817 - .L_1816)


	//   ....[0]....
.L_1816:
        /* <DEDUP_REMOVED lines=22> */


	//----- nvinfo : EIATTR_MERCURY_ISA_VERSION
	.align		4
.L_1817:
        /*0178*/ 	.byte	0x03, 0x5f
        /*017a*/ 	.short	0x0101


	//----- nvinfo : EIATTR_COOP_GROUP_MASK_REGIDS
	.align		4
        /*017c*/ 	.byte	0x04, 0x29
        /*017e*/ 	.short	(.L_1819 - .L_1818)


	//   ....[0]....
.L_1818:
        /*0180*/ 	.word	0xffffffff


	//   ....[1]....
        /*0184*/ 	.word	0xffffffff


	//   ....[2]....
        /*0188*/ 	.word	0xffffffff


	//   ....[3]....
        /*018c*/ 	.word	0xffffffff


	//   ....[4]....
        /*0190*/ 	.word	0xffffffff


	//   ....[5]....
        /*0194*/ 	.word	0xffffffff


	//   ....[6]....
        /*0198*/ 	.word	0xffffffff


	//   ....[7]....
        /*019c*/ 	.word	0xffffffff


	//   ....[8]....
        /*01a0*/ 	.word	0xffffffff


	//   ....[9]....
        /*01a4*/ 	.word	0xffffffff


	//   ....[10]....
        /*01a8*/ 	.word	0xffffffff


	//   ....[11]....
        /*01ac*/ 	.word	0xffffffff


	//   ....[12]....
        /*01b0*/ 	.word	0xffffffff


	//   ....[13]....
        /*01b4*/ 	.word	0xffffffff


	//   ....[14]....
        /*01b8*/ 	.word	0xffffffff


	//   ....[15]....
        /*01bc*/ 	.word	0xffffffff


	//   ....[16]....
        /*01c0*/ 	.word	0xffffffff


	//   ....[17]....
        /*01c4*/ 	.word	0xffffffff


	//   ....[18]....
        /*01c8*/ 	.word	0xffffffff


	//   ....[19]....
        /*01cc*/ 	.word	0xffffffff


	//   ....[20]....
        /*01d0*/ 	.word	0xffffffff


	//   ....[21]....
        /*01d4*/ 	.word	0xffffffff


	//   ....[22]....
        /*01d8*/ 	.word	0xffffffff


	//   ....[23]....
        /*01dc*/ 	.word	0xffffffff


	//   ....[24]....
        /*01e0*/ 	.word	0xffffffff


	//   ....[25]....
        /*01e4*/ 	.word	0xffffffff


	//   ....[26]....
        /*01e8*/ 	.word	0xffffffff


	//   ....[27]....
        /*01ec*/ 	.word	0xffffffff


	//   ....[28]....
        /*01f0*/ 	.word	0xffffffff


	//   ....[29]....
        /*01f4*/ 	.word	0xffffffff


	//   ....[30]....
        /*01f8*/ 	.word	0xffffffff


	//   ....[31]....
        /*01fc*/ 	.word	0xffffffff


	//   ....[32]....
        /*0200*/ 	.word	0xffffffff


	//   ....[33]....
        /*0204*/ 	.word	0xffffffff


	//   ....[34]....
        /*0208*/ 	.word	0xffffffff


	//   ....[35]....
        /*020c*/ 	.word	0xffffffff


	//   ....[36]....
        /*0210*/ 	.word	0xffffffff


	//   ....[37]....
        /*0214*/ 	.word	0xffffffff


	//   ....[38]....
        /*0218*/ 	.word	0xffffffff


	//   ....[39]....
        /*021c*/ 	.word	0xffffffff


	//   ....[40]....
        /*0220*/ 	.word	0xffffffff


	//   ....[41]....
        /*0224*/ 	.word	0xffffffff


	//   ....[42]....
        /*0228*/ 	.word	0xffffffff


	//   ....[43]....
        /*022c*/ 	.word	0xffffffff


	//   ....[44]....
        /*0230*/ 	.word	0xffffffff


	//   ....[45]....
        /*0234*/ 	.word	0xffffffff


	//   ....[46]....
        /*0238*/ 	.word	0xffffffff


	//   ....[47]....
        /*023c*/ 	.word	0xffffffff


	//   ....[48]....
        /*0240*/ 	.word	0xffffffff


	//   ....[49]....
        /*0244*/ 	.word	0xffffffff


	//   ....[50]....
        /*0248*/ 	.word	0xffffffff


	//   ....[51]....
        /*024c*/ 	.word	0xffffffff


	//   ....[52]....
        /*0250*/ 	.word	0xffffffff


	//   ....[53]....
        /*0254*/ 	.word	0xffffffff


	//   ....[54]....
        /*0258*/ 	.word	0xffffffff


	//   ....[55]....
        /*025c*/ 	.word	0xffffffff


	//   ....[56]....
        /*0260*/ 	.word	0xffffffff


	//   ....[57]....
        /*0264*/ 	.word	0xffffffff


	//   ....[58]....
        /*0268*/ 	.word	0xffffffff


	//   ....[59]....
        /*026c*/ 	.word	0xffffffff


	//   ....[60]....
        /*0270*/ 	.word	0xffffffff


	//   ....[61]....
        /*0274*/ 	.word	0xffffffff


	//   ....[62]....
        /*0278*/ 	.word	0xffffffff


	//   ....[63]....
        /*027c*/ 	.word	0xffffffff


	//   ....[64]....
        /*0280*/ 	.word	0xffffffff


	//   ....[65]....
        /*0284*/ 	.word	0xffffffff


	//   ....[66]....
        /*0288*/ 	.word	0xffffffff


	//   ....[67]....
        /*028c*/ 	.word	0xffffffff


	//   ....[68]....
        /*0290*/ 	.word	0xffffffff


	//   ....[69]....
        /*0294*/ 	.word	0xffffffff


	//   ....[70]....
        /*0298*/ 	.word	0xffffffff


	//   ....[71]....
        /*029c*/ 	.word	0xffffffff


	//   ....[72]....
        /*02a0*/ 	.word	0xffffffff


	//   ....[73]....
        /*02a4*/ 	.word	0xffffffff


	//   ....[74]....
        /*02a8*/ 	.word	0xffffffff


	//   ....[75]....
        /*02ac*/ 	.word	0xffffffff


	//   ....[76]....
        /*02b0*/ 	.word	0xffffffff


	//   ....[77]....
        /*02b4*/ 	.word	0xffffffff


	//   ....[78]....
        /*02b8*/ 	.word	0xffffffff


	//   ....[79]....
        /*02bc*/ 	.word	0xffffffff


	//   ....[80]....
        /*02c0*/ 	.word	0xffffffff


	//   ....[81]....
        /*02c4*/ 	.word	0xffffffff


	//   ....[82]....
        /*02c8*/ 	.word	0xffffffff


	//   ....[83]....
        /*02cc*/ 	.word	0xffffffff


	//   ....[84]....
        /*02d0*/ 	.word	0xffffffff


	//   ....[85]....
        /*02d4*/ 	.word	0xffffffff


	//   ....[86]....
        /*02d8*/ 	.word	0xffffffff


	//   ....[87]....
        /*02dc*/ 	.word	0xffffffff


	//   ....[88]....
        /*02e0*/ 	.word	0xffffffff


	//   ....[89]....
        /*02e4*/ 	.word	0xffffffff


	//   ....[90]....
        /*02e8*/ 	.word	0xffffffff


	//   ....[91]....
        /*02ec*/ 	.word	0xffffffff


	//   ....[92]....
        /*02f0*/ 	.word	0xffffffff


	//   ....[93]....
        /*02f4*/ 	.word	0xffffffff


	//   ....[94]....
        /*02f8*/ 	.word	0xffffffff


	//   ....[95]....
        /*02fc*/ 	.word	0xffffffff


	//   ....[96]....
        /*0300*/ 	.word	0xffffffff


	//   ....[97]....
        /*0304*/ 	.word	0xffffffff


	//   ....[98]....
        /*0308*/ 	.word	0xffffffff


	//   ....[99]....
        /*030c*/ 	.word	0xffffffff


	//   ....[100]....
        /*0310*/ 	.word	0xffffffff


	//   ....[101]....
        /*0314*/ 	.word	0x05000047


	//   ....[102]....
        /*0318*/ 	.word	0x05000047


	//   ....[103]....
        /*031c*/ 	.word	0x05000047


	//   ....[104]....
        /*0320*/ 	.word	0x05000047


	//   ....[105]....
        /*0324*/ 	.word	0x05000047


	//   ....[106]....
        /*0328*/ 	.word	0x05000047


	//   ....[107]....
        /*032c*/ 	.word	0x05000047


	//   ....[108]....
        /*0330*/ 	.word	0x05000047


	//   ....[109]....
        /*0334*/ 	.word	0x05000047


	//   ....[110]....
        /*0338*/ 	.word	0x05000047


	//   ....[111]....
        /*033c*/ 	.word	0x05000047


	//   ....[112]....
        /*0340*/ 	.word	0x05000047


	//   ....[113]....
        /*0344*/ 	.word	0x05000047


	//   ....[114]....
        /*0348*/ 	.word	0x05000047


	//   ....[115]....
        /*034c*/ 	.word	0x05000047


	//   ....[116]....
        /*0350*/ 	.word	0x05000047


	//   ....[117]....
        /*0354*/ 	.word	0x05000047


	//   ....[118]....
        /*0358*/ 	.word	0x05000047


	//   ....[119]....
        /*035c*/ 	.word	0x05000047


	//   ....[120]....
        /*0360*/ 	.word	0x05000047


	//   ....[121]....
        /*0364*/ 	.word	0x05000047


	//   ....[122]....
        /*0368*/ 	.word	0x05000047


	//   ....[123]....
        /*036c*/ 	.word	0x05000047


	//   ....[124]....
        /*0370*/ 	.word	0x05000047


	//   ....[125]....
        /*0374*/ 	.word	0x05000047


	//   ....[126]....
        /*0378*/ 	.word	0x05000047


	//   ....[127]....
        /*037c*/ 	.word	0x05000047


	//   ....[128]....
        /*0380*/ 	.word	0x05000047


	//   ....[129]....
        /*0384*/ 	.word	0x05000047


	//   ....[130]....
        /*0388*/ 	.word	0x05000047


	//   ....[131]....
        /*038c*/ 	.word	0x05000047


	//   ....[132]....
        /*0390*/ 	.word	0x05000047


	//   ....[133]....
        /*0394*/ 	.word	0x05000047


	//   ....[134]....
        /*0398*/ 	.word	0x05000047


	//   ....[135]....
        /*039c*/ 	.word	0x05000047


	//   ....[136]....
        /*03a0*/ 	.word	0x05000047


	//   ....[137]....
        /*03a4*/ 	.word	0x05000047


	//   ....[138]....
        /*03a8*/ 	.word	0x05000047


	//   ....[139]....
        /*03ac*/ 	.word	0x05000047


	//   ....[140]....
        /*03b0*/ 	.word	0x05000047


	//   ....[141]....
        /*03b4*/ 	.word	0x05000047


	//   ....[142]....
        /*03b8*/ 	.word	0x05000047


	//   ....[143]....
        /*03bc*/ 	.word	0x05000047


	//   ....[144]....
        /*03c0*/ 	.word	0x05000047


	//   ....[145]....
        /*03c4*/ 	.word	0x05000047


	//   ....[146]....
        /*03c8*/ 	.word	0x05000047


	//   ....[147]....
        /*03cc*/ 	.word	0x05000047


	//   ....[148]....
        /*03d0*/ 	.word	0x05000047


	//   ....[149]....
        /*03d4*/ 	.word	0x05000047


	//   ....[150]....
        /*03d8*/ 	.word	0x05000047


	//   ....[151]....
        /*03dc*/ 	.word	0x05000047


	//   ....[152]....
        /*03e0*/ 	.word	0x05000047


	//   ....[153]....
        /*03e4*/ 	.word	0x05000047


	//   ....[154]....
        /*03e8*/ 	.word	0x05000047


	//   ....[155]....
        /*03ec*/ 	.word	0x05000047


	//   ....[156]....
        /*03f0*/ 	.word	0x05000047


	//   ....[157]....
        /*03f4*/ 	.word	0x05000047


	//   ....[158]....
        /*03f8*/ 	.word	0x05000047


	//   ....[159]....
        /*03fc*/ 	.word	0x05000047


	//   ....[160]....
        /*0400*/ 	.word	0x05000047


	//   ....[161]....
        /*0404*/ 	.word	0x05000047


	//   ....[162]....
        /*0408*/ 	.word	0x05000047


	//   ....[163]....
        /*040c*/ 	.word	0x05000047


	//   ....[164]....
        /*0410*/ 	.word	0x05000047


	//----- nvinfo : EIATTR_COOP_GROUP_INSTR_OFFSETS
	.align		4
.L_1819:
        /*0414*/ 	.byte	0x04, 0x28
        /*0416*/ 	.short	(.L_1821 - .L_1820)


	//   ....[0]....
.L_1820:
        /*0418*/ 	.word	0x00001400


	//   ....[1]....
        /*041c*/ 	.word	0x000019c0


	//   ....[2]....
        /*0420*/ 	.word	0x00002010


	//   ....[3]....
        /*0424*/ 	.word	0x00004e40


	//   ....[4]....
        /*0428*/ 	.word	0x00005550


	//   ....[5]....
        /*042c*/ 	.word	0x00006130


	//   ....[6]....
        /*0430*/ 	.word	0x00006c70


	//   ....[7]....
        /*0434*/ 	.word	0x00009010


	//   ....[8]....
        /*0438*/ 	.word	0x0000aba0


	//   ....[9]....
        /*043c*/ 	.word	0x0000abc0


	//   ....[10]....
        /*0440*/ 	.word	0x0000abd0


	//   ....[11]....
        /*0444*/ 	.word	0x0000abe0


	//   ....[12]....
        /*0448*/ 	.word	0x0000ac80


	//   ....[13]....
        /*044c*/ 	.word	0x0000acb0


	//   ....[14]....
        /*0450*/ 	.word	0x0000acd0


	//   ....[15]....
        /*0454*/ 	.word	0x0000ace0


	//   ....[16]....
        /*0458*/ 	.word	0x0000ad80


	//   ....[17]....
        /*045c*/ 	.word	0x0000ada0


	//   ....[18]....
        /*0460*/ 	.word	0x0000add0


	//   ....[19]....
        /*0464*/ 	.word	0x0000ade0


	//   ....[20]....
        /*0468*/ 	.word	0x0000ae90


	//   ....[21]....
        /*046c*/ 	.word	0x0000aeb0


	//   ....[22]....
        /*0470*/ 	.word	0x0000aed0


	//   ....[23]....
        /*0474*/ 	.word	0x0000aee0


	//   ....[24]....
        /*0478*/ 	.word	0x0000af80


	//   ....[25]....
        /*047c*/ 	.word	0x0000afb0


	//   ....[26]....
        /*0480*/ 	.word	0x0000afc0


	//   ....[27]....
        /*0484*/ 	.word	0x0000afd0


	//   ....[28]....
        /*0488*/ 	.word	0x0000b140


	//   ....[29]....
        /*048c*/ 	.word	0x0000b150


	//   ....[30]....
        /*0490*/ 	.word	0x0000b160


	//   ....[31]....
        /*0494*/ 	.word	0x0000b170


	//   ....[32]....
        /*0498*/ 	.word	0x0000b180


	//   ....[33]....
        /*049c*/ 	.word	0x0000b190


	//   ....[34]....
        /*04a0*/ 	.word	0x0000b1a0


	//   ....[35]....
        /*04a4*/ 	.word	0x0000b1b0


	//   ....[36]....
        /*04a8*/ 	.word	0x0000c470


	//   ....[37]....
        /*04ac*/ 	.word	0x0000c490


	//   ....[38]....
        /*04b0*/ 	.word	0x0000c4a0


	//   ....[39]....
        /*04b4*/ 	.word	0x0000c4b0


	//   ....[40]....
        /*04b8*/ 	.word	0x0000c5d0


	//   ....[41]....
        /*04bc*/ 	.word	0x0000c5e0


	//   ....[42]....
        /*04c0*/ 	.word	0x0000c5f0


	//   ....[43]....
        /*04c4*/ 	.word	0x0000c600


	//   ....[44]....
        /*04c8*/ 	.word	0x0000c720


	//   ....[45]....
        /*04cc*/ 	.word	0x0000c730


	//   ....[46]....
        /*04d0*/ 	.word	0x0000c740


	//   ....[47]....
        /*04d4*/ 	.word	0x0000c750


	//   ....[48]....
        /*04d8*/ 	.word	0x0000c870


	//   ....[49]....
        /*04dc*/ 	.word	0x0000c880


	//   ....[50]....
        /*04e0*/ 	.word	0x0000c890


	//   ....[51]....
        /*04e4*/ 	.word	0x0000c8a0


	//   ....[52]....
        /*04e8*/ 	.word	0x0000c9c0


	//   ....[53]....
        /*04ec*/ 	.word	0x0000c9d0


	//   ....[54]....
        /*04f0*/ 	.word	0x0000c9e0


	//   ....[55]....
        /*04f4*/ 	.word	0x0000c9f0


	//   ....[56]....
        /*04f8*/ 	.word	0x0000cb10


	//   ....[57]....
        /*04fc*/ 	.word	0x0000cb20


	//   ....[58]....
        /*0500*/ 	.word	0x0000cb30


	//   ....[59]....
        /*0504*/ 	.word	0x0000cb40


	//   ....[60]....
        /*0508*/ 	.word	0x0000cb50


	//   ....[61]....
        /*050c*/ 	.word	0x0000cb60


	//   ....[62]....
        /*0510*/ 	.word	0x0000cb70


	//   ....[63]....
        /*0514*/ 	.word	0x0000cba0


	//   ....[64]....
        /*0518*/ 	.word	0x0000cbd0


	//   ....[65]....
        /*051c*/ 	.word	0x0000cbe0


	//   ....[66]....
        /*0520*/ 	.word	0x0000cbf0


	//   ....[67]....
        /*0524*/ 	.word	0x0000cc00


	//   ....[68]....
        /*0528*/ 	.word	0x000101a0


	//   ....[69]....
        /*052c*/ 	.word	0x000101e0


	//   ....[70]....
        /*0530*/ 	.word	0x00010220


	//   ....[71]....
        /*0534*/ 	.word	0x00010260


	//   ....[72]....
        /*0538*/ 	.word	0x00010370


	//   ....[73]....
        /*053c*/ 	.word	0x000103b0


	//   ....[74]....
        /*0540*/ 	.word	0x000103f0


	//   ....[75]....
        /*0544*/ 	.word	0x00010430


	//   ....[76]....
        /*0548*/ 	.word	0x00010540


	//   ....[77]....
        /*054c*/ 	.word	0x00010580


	//   ....[78]....
        /*0550*/ 	.word	0x000105c0


	//   ....[79]....
        /*0554*/ 	.word	0x00010600


	//   ....[80]....
        /*0558*/ 	.word	0x00010710


	//   ....[81]....
        /*055c*/ 	.word	0x00010750


	//   ....[82]....
        /*0560*/ 	.word	0x00010790


	//   ....[83]....
        /*0564*/ 	.word	0x000107d0


	//   ....[84]....
        /*0568*/ 	.word	0x000108e0


	//   ....[85]....
        /*056c*/ 	.word	0x00010920


	//   ....[86]....
        /*0570*/ 	.word	0x00010960


	//   ....[87]....
        /*0574*/ 	.word	0x00010990


	//   ....[88]....
        /*0578*/ 	.word	0x00011310


	//   ....[89]....
        /*057c*/ 	.word	0x00011e70


	//   ....[90]....
        /*0580*/ 	.word	0x00012aa0


	//   ....[91]....
        /*0584*/ 	.word	0x00013170


	//   ....[92]....
        /*0588*/ 	.word	0x00013190


	//   ....[93]....
        /*058c*/ 	.word	0x000131c0


	//   ....[94]....
        /*0590*/ 	.word	0x00013200


	//   ....[95]....
        /*0594*/ 	.word	0x00013230


	//   ....[96]....
        /*0598*/ 	.word	0x000133e0


	//   ....[97]....
        /*059c*/ 	.word	0x00013400


	//   ....[98]....
        /*05a0*/ 	.word	0x00013430


	//   ....[99]....
        /*05a4*/ 	.word	0x00013480


	//   ....[100]....
        /*05a8*/ 	.word	0x000134b0


	//   ....[101]....
        /*05ac*/ 	.word	0x000139a0


	//   ....[102]....
        /*05b0*/ 	.word	0x000139f0


	//   ....[103]....
        /*05b4*/ 	.word	0x00013a40


	//   ....[104]....
        /*05b8*/ 	.word	0x00013a90


	//   ....[105]....
        /*05bc*/ 	.word	0x00013bc0


	//   ....[106]....
        /*05c0*/ 	.word	0x00013c10


	//   ....[107]....
        /*05c4*/ 	.word	0x00013c60


	//   ....[108]....
        /*05c8*/ 	.word	0x00013cb0


	//   ....[109]....
        /*05cc*/ 	.word	0x00013de0


	//   ....[110]....
        /*05d0*/ 	.word	0x00013e30


	//   ....[111]....
        /*05d4*/ 	.word	0x00013e80


	//   ....[112]....
        /*05d8*/ 	.word	0x00013ed0


	//   ....[113]....
        /*05dc*/ 	.word	0x00014000


	//   ....[114]....
        /*05e0*/ 	.word	0x00014050


	//   ....[115]....
        /*05e4*/ 	.word	0x000140a0


	//   ....[116]....
        /*05e8*/ 	.word	0x000140f0


	//   ....[117]....
        /*05ec*/ 	.word	0x00014220


	//   ....[118]....
        /*05f0*/ 	.word	0x00014270


	//   ....[119]....
        /*05f4*/ 	.word	0x000142c0


	//   ....[120]....
        /*05f8*/ 	.word	0x00014310


	//   ....[121]....
        /*05fc*/ 	.word	0x000143b0


	//   ....[122]....
        /*0600*/ 	.word	0x00014450


	//   ....[123]....
        /*0604*/ 	.word	0x000144f0


	//   ....[124]....
        /*0608*/ 	.word	0x00014590


	//   ....[125]....
        /*060c*/ 	.word	0x00014630


	//   ....[126]....
        /*0610*/ 	.word	0x000146c0


	//   ....[127]....
        /*0614*/ 	.word	0x00014710


	//   ....[128]....
        /*0618*/ 	.word	0x00014760


	//   ....[129]....
        /*061c*/ 	.word	0x000147d0


	//   ....[130]....
        /*0620*/ 	.word	0x00014820


	//   ....[131]....
        /*0624*/ 	.word	0x00014870


	//   ....[132]....
        /*0628*/ 	.word	0x000148c0


	//   ....[133]....
        /*062c*/ 	.word	0x00014960


	//   ....[134]....
        /*0630*/ 	.word	0x000149b0


	//   ....[135]....
        /*0634*/ 	.word	0x00014a00


	//   ....[136]....
        /*0638*/ 	.word	0x00014a50


	//   ....[137]....
        /*063c*/ 	.word	0x00014af0


	//   ....[138]....
        /*0640*/ 	.word	0x00014b80


	//   ....[139]....
        /*0644*/ 	.word	0x00014bd0


	//   ....[140]....
        /*0648*/ 	.word	0x00014c20


	//   ....[141]....
        /*064c*/ 	.word	0x00014cc0


	//   ....[142]....
        /*0650*/ 	.word	0x00014d50


	//   ....[143]....
        /*0654*/ 	.word	0x00014da0


	//   ....[144]....
        /*0658*/ 	.word	0x00014df0


	//   ....[145]....
        /*065c*/ 	.word	0x00014e90


	//   ....[146]....
        /*0660*/ 	.word	0x00014f20


	//   ....[147]....
        /*0664*/ 	.word	0x00014f70


	//   ....[148]....
        /*0668*/ 	.word	0x00014fc0


	//   ....[149]....
        /*066c*/ 	.word	0x00015060


	//   ....[150]....
        /*0670*/ 	.word	0x000150f0


	//   ....[151]....
        /*0674*/ 	.word	0x00015140


	//   ....[152]....
        /*0678*/ 	.word	0x00015190


	//   ....[153]....
        /*067c*/ 	.word	0x00015230


	//   ....[154]....
        /*0680*/ 	.word	0x000152e0


	//   ....[155]....
        /*0684*/ 	.word	0x00015340


	//   ....[156]....
        /*0688*/ 	.word	0x000153d0


	//   ....[157]....
        /*068c*/ 	.word	0x00015420


	//   ....[158]....
        /*0690*/ 	.word	0x00015470


	//   ....[159]....
        /*0694*/ 	.word	0x000154c0


	//   ....[160]....
        /*0698*/ 	.word	0x00015510


	//   ....[161]....
        /*069c*/ 	.word	0x00015550


	//   ....[162]....
        /*06a0*/ 	.word	0x000155a0


	//   ....[163]....
        /*06a4*/ 	.word	0x00015610


	//   ....[164]....
        /*06a8*/ 	.word	0x00015660


	//----- nvinfo : EIATTR_EXIT_INSTR_OFFSETS
	.align		4
.L_1821:
        /*06ac*/ 	.byte	0x04, 0x1c
        /*06ae*/ 	.short	(.L_1823 - .L_1822)


	//   ....[0]....
.L_1822:
        /*06b0*/ 	.word	0x000135f0


	//   ....[1]....
        /*06b4*/ 	.word	0x00013940


	//----- nvinfo : EIATTR_MAX_THREADS
	.align		4
.L_1823:
        /*06b8*/ 	.byte	0x04, 0x05
        /*06ba*/ 	.short	(.L_1825 - .L_1824)
.L_1824:
        /*06bc*/ 	.word	0x00000040
        /*06c0*/ 	.word	0x00000001
        /*06c4*/ 	.word	0x00000001


	//----- nvinfo : EIATTR_CRS_STACK_SIZE
	.align		4
.L_1825:
        /*06c8*/ 	.byte	0x04, 0x1e
        /*06ca*/ 	.short	(.L_1827 - .L_1826)
.L_1826:
        /*06cc*/ 	.word	0x00000000


	//----- nvinfo : EIATTR_CBANK_PARAM_SIZE
	.align		4
.L_1827:
        /*06d0*/ 	.byte	0x03, 0x19
        /*06d2*/ 	.short	0x01f0


	//----- nvinfo : EIATTR_PARAM_CBANK
	.align		4
        /*06d4*/ 	.byte	0x04, 0x0a
        /*06d6*/ 	.short	(.L_1829 - .L_1828)
	.align		4
.L_1828:
        /*06d8*/ 	.word	index@(.nv.constant0._Z25selective_scan_bwd_kernelI32Selective_Scan_bwd_kernel_traitsILi64ELi16ELb0ELb1ELb0ELb1ELb1EN3c104HalfENS1_7complexIfEEEEv12SSMParamsBwd)
        /*06dc*/ 	.short	0x0210
        /*06de*/ 	.short	0x01f0


	//----- nvinfo : EIATTR_SW_WAR
	.align		4
.L_1829:
        /*06e0*/ 	.byte	0x04, 0x36
        /*06e2*/ 	.short	(.L_1831 - .L_1830)
.L_1830:
        /*06e4*/ 	.word	0x00000008
.L_1831:


//--------------------- .nv.info._Z25selective_scan_bwd_kernelI32Selective_Scan_bwd_kernel_traitsILi64ELi16ELb0ELb1ELb1ELb0ELb0EN3c104HalfENS1_7complexIfEEEEv12SSMParamsBwd --------------------------
	.section	.nv.info._Z25selective_scan_bwd_kernelI32Selective_Scan_bwd_kernel_traitsILi64ELi16ELb0ELb1ELb1ELb0ELb0EN3c104HalfENS1_7complexIfEEEEv12SSMParamsBwd,"",@"SHT_CUDA_INFO"
	.sectionflags	@""
	.align	4


	//----- nvinfo : EIATTR_CUDA_API_VERSION
	.align		4
        /*0000*/ 	.byte	0x04, 0x37
        /*0002*/ 	.short	(.L_1833 - .L_1832)
.L_1832:
        /*0004*/ 	.word	0x00000082


	//----- nvinfo : EIATTR_KPARAM_INFO
	.align		4
.L_1833:
        /*0008*/ 	.byte	0x04, 0x17
        /*000a*/ 	.short	(.L_1835 - .L_1834)
.L_1834:
        /*000c*/ 	.word	0x00000000
        /*0010*/ 	.short	0x0000
        /*0012*/ 	.short	0x0000
        /*0014*/ 	.byte	0x00, 0xf0, 0xc1, 0x07


	//----- nvinfo : EIATTR_SPARSE_MMA_MASK
	.align		4
.L_1835:
        /*0018*/ 	.byte	0x03, 0x50
        /*001a*/ 	.short	0x0000


	//----- nvinfo : EIATTR_MAXREG_COUNT
	.align		4
        /*001c*/ 	.byte	0x03, 0x1b
        /*001e*/ 	.short	0x00ff


	//----- nvinfo : EIATTR_NUM_BARRIERS
	.align		4
        /*0020*/ 	.byte	0x02, 0x4c
        /*0022*/ 	.byte	0x01
	.zero		1


	//----- nvinfo : EIATTR_ANNOTATIONS
	.align		4
        /*0024*/ 	.byte	0x04, 0x55
        /*0026*/ 	.short	(.L_1837 - .L_1836)


	//   ....[0]....
.L_1836:
        /* <DEDUP_REMOVED lines=24> */


	//----- nvinfo : EIATTR_MERCURY_ISA_VERSION
	.align		4
.L_1837:
        /*0198*/ 	.byte	0x03, 0x5f
        /*019a*/ 	.short	0x0101


	//----- nvinfo : EIATTR_COOP_GROUP_MASK_REGIDS
	.align		4
        /*019c*/ 	.byte	0x04, 0x29
        /*019e*/ 	.short	(.L_1839 - .L_1838)


	//   ....[0]....
.L_1838:
        /*01a0*/ 	.word	0xffffffff


	//   ....[1]....
        /*01a4*/ 	.word	0xffffffff


	//   ....[2]....
        /*01a8*/ 	.word	0xffffffff


	//   ....[3]....
        /*01ac*/ 	.word	0xffffffff


	//   ....[4]....
        /*01b0*/ 	.word	0xffffffff


	//   ....[5]....
        /*01b4*/ 	.word	0xffffffff


	//   ....[6]....
        /*01b8*/ 	.word	0xffffffff


	//   ....[7]....
        /*01bc*/ 	.word	0xffffffff


	//   ....[8]....
        /*01c0*/ 	.word	0xffffffff


	//   ....[9]....
        /*01c4*/ 	.word	0xffffffff


	//   ....[10]....
        /*01c8*/ 	.word	0xffffffff


	//   ....[11]....
        /*01cc*/ 	.word	0xffffffff


	//   ....[12]....
        /*01d0*/ 	.word	0xffffffff


	//   ....[13]....
        /*01d4*/ 	.word	0xffffffff


	//   ....[14]....
        /*01d8*/ 	.word	0xffffffff


	//   ....[15]....
        /*01dc*/ 	.word	0xffffffff


	//   ....[16]....
        /*01e0*/ 	.word	0xffffffff


	//   ....[17]....
        /*01e4*/ 	.word	0xffffffff


	//   ....[18]....
        /*01e8*/ 	.word	0xffffffff


	//   ....[19]....
        /*01ec*/ 	.word	0xffffffff


	//   ....[20]....
        /*01f0*/ 	.word	0xffffffff


	//   ....[21]....
        /*01f4*/ 	.word	0xffffffff


	//   ....[22]....
        /*01f8*/ 	.word	0xffffffff


	//   ....[23]....
        /*01fc*/ 	.word	0xffffffff


	//   ....[24]....
        /*0200*/ 	.word	0xffffffff


	//   ....[25]....
        /*0204*/ 	.word	0xffffffff


	//   ....[26]....
        /*0208*/ 	.word	0xffffffff


	//   ....[27]....
        /*020c*/ 	.word	0xffffffff


	//   ....[28]....
        /*0210*/ 	.word	0xffffffff


	//   ....[29]....
        /*0214*/ 	.word	0xffffffff


	//   ....[30]....
        /*0218*/ 	.word	0xffffffff


	//   ....[31]....
        /*021c*/ 	.word	0xffffffff


	//   ....[32]....
        /*0220*/ 	.word	0xffffffff


	//   ....[33]....
        /*0224*/ 	.word	0xffffffff


	//   ....[34]....
        /*0228*/ 	.word	0xffffffff


	//   ....[35]....
        /*022c*/ 	.word	0xffffffff


	//   ....[36]....
        /*0230*/ 	.word	0xffffffff


	//   ....[37]....
        /*0234*/ 	.word	0xffffffff


	//   ....[38]....
        /*0238*/ 	.word	0xffffffff


	//   ....[39]....
        /*023c*/ 	.word	0xffffffff


	//   ....[40]....
        /*0240*/ 	.word	0xffffffff


	//   ....[41]....
        /*0244*/ 	.word	0xffffffff


	//   ....[42]....
        /*0248*/ 	.word	0xffffffff


	//   ....[43]....
        /*024c*/ 	.word	0xffffffff


	//   ....[44]....
        /*0250*/ 	.word	0xffffffff


	//   ....[45]....
        /*0254*/ 	.word	0xffffffff


	//   ....[46]....
        /*0258*/ 	.word	0xffffffff


	//   ....[47]....
        /*025c*/ 	.word	0xffffffff


	//   ....[48]....
        /*0260*/ 	.word	0xffffffff


	//   ....[49]....
        /*0264*/ 	.word	0xffffffff


	//   ....[50]....
        /*0268*/ 	.word	0xffffffff


	//   ....[51]....
        /*026c*/ 	.word	0xffffffff


	//   ....[52]....
        /*0270*/ 	.word	0xffffffff


	//   ....[53]....
        /*0274*/ 	.word	0xffffffff


	//   ....[54]....
        /*0278*/ 	.word	0xffffffff


	//   ....[55]....
        /*027c*/ 	.word	0xffffffff


	//   ....[56]....
        /*0280*/ 	.word	0xffffffff


	//   ....[57]....
        /*0284*/ 	.word	0xffffffff


	//   ....[58]....
        /*0288*/ 	.word	0xffffffff


	//   ....[59]....
        /*028c*/ 	.word	0xffffffff


	//   ....[60]....
        /*0290*/ 	.word	0xffffffff


	//   ....[61]....
        /*0294*/ 	.word	0xffffffff


	//   ....[62]....
        /*0298*/ 	.word	0xffffffff


	//   ....[63]....
        /*029c*/ 	.word	0xffffffff


	//   ....[64]....
        /*02a0*/ 	.word	0xffffffff


	//   ....[65]....
        /*02a4*/ 	.word	0xffffffff


	//   ....[66]....
        /*02a8*/ 	.word	0xffffffff


	//   ....[67]....
        /*02ac*/ 	.word	0xffffffff


	//   ....[68]....
        /*02b0*/ 	.word	0xffffffff


	//   ....[69]....
        /*02b4*/ 	.word	0xffffffff


	//   ....[70]....
        /*02b8*/ 	.word	0xffffffff


	//   ....[71]....
        /*02bc*/ 	.word	0xffffffff


	//   ....[72]....
        /*02c0*/ 	.word	0xffffffff


	//   ....[73]....
        /*02c4*/ 	.word	0xffffffff


	//   ....[74]....
        /*02c8*/ 	.word	0xffffffff


	//   ....[75]....
        /*02cc*/ 	.word	0xffffffff


	//   ....[76]....
        /*02d0*/ 	.word	0xffffffff


	//   ....[77]....
        /*02d4*/ 	.word	0xffffffff


	//   ....[78]....
        /*02d8*/ 	.word	0xffffffff


	//   ....[79]....
        /*02dc*/ 	.word	0xffffffff


	//   ....[80]....
        /*02e0*/ 	.word	0xffffffff


	//   ....[81]....
        /*02e4*/ 	.word	0xffffffff


	//   ....[82]....
        /*02e8*/ 	.word	0xffffffff


	//   ....[83]....
        /*02ec*/ 	.word	0xffffffff


	//   ....[84]....
        /*02f0*/ 	.word	0xffffffff


	//   ....[85]....
        /*02f4*/ 	.word	0xffffffff


	//   ....[86]....
        /*02f8*/ 	.word	0xffffffff


	//   ....[87]....
        /*02fc*/ 	.word	0x05000047


	//   ....[88]....
        /*0300*/ 	.word	0x05000047


	//   ....[89]....
        /*0304*/ 	.word	0x05000047


	//   ....[90]....
        /*0308*/ 	.word	0x05000047


	//   ....[91]....
        /*030c*/ 	.word	0x05000047


	//   ....[92]....
        /*0310*/ 	.word	0x05000047


	//   ....[93]....
        /*0314*/ 	.word	0x05000047


	//   ....[94]....
        /*0318*/ 	.word	0x05000047


	//   ....[95]....
        /*031c*/ 	.word	0x05000047


	//   ....[96]....
        /*0320*/ 	.word	0x05000047


	//   ....[97]....
        /*0324*/ 	.word	0x05000047


	//   ....[98]....
        /*0328*/ 	.word	0x05000047


	//   ....[99]....
        /*032c*/ 	.word	0x05000047


	//   ....[100]....
        /*0330*/ 	.word	0x05000047


	//   ....[101]....
        /*0334*/ 	.word	0x05000047


	//   ....[102]....
        /*0338*/ 	.word	0x05000047


	//   ....[103]....
        /*033c*/ 	.word	0x05000047


	//   ....[104]....
        /*0340*/ 	.word	0x05000047


	//   ....[105]....
        /*0344*/ 	.word	0x05000047


	//   ....[106]....
        /*0348*/ 	.word	0x05000047


	//   ....[107]....
        /*034c*/ 	.word	0x05000047


	//   ....[108]....
        /*0350*/ 	.word	0x05000047


	//   ....[109]....
        /*0354*/ 	.word	0x05000047


	//   ....[110]....
        /*0358*/ 	.word	0x05000047


	//   ....[111]....
        /*035c*/ 	.word	0x05000047


	//   ....[112]....
        /*0360*/ 	.word	0x05000047


	//   ....[113]....
        /*0364*/ 	.word	0x05000047


	//   ....[114]....
        /*0368*/ 	.word	0x05000047


	//   ....[115]....
        /*036c*/ 	.word	0x05000047


	//   ....[116]....
        /*0370*/ 	.word	0x05000047


	//   ....[117]....
        /*0374*/ 	.word	0x05000047


	//   ....[118]....
        /*0378*/ 	.word	0x05000047


	//   ....[119]....
        /*037c*/ 	.word	0x05000047


	//   ....[120]....
        /*0380*/ 	.word	0x05000047


	//   ....[121]....
        /*0384*/ 	.word	0x05000047


	//   ....[122]....
        /*0388*/ 	.word	0x05000047


	//   ....[123]....
        /*038c*/ 	.word	0x05000047


	//   ....[124]....
        /*0390*/ 	.word	0x05000047


	//   ....[125]....
        /*0394*/ 	.word	0x05000047


	//   ....[126]....
        /*0398*/ 	.word	0x05000047


	//   ....[127]....
        /*039c*/ 	.word	0x05000047


	//   ....[128]....
        /*03a0*/ 	.word	0x05000047


	//   ....[129]....
        /*03a4*/ 	.word	0x05000047


	//   ....[130]....
        /*03a8*/ 	.word	0x05000047


	//   ....[131]....
        /*03ac*/ 	.word	0x05000047


	//   ....[132]....
        /*03b0*/ 	.word	0x05000047


	//   ....[133]....
        /*03b4*/ 	.word	0x05000047


	//   ....[134]....
        /*03b8*/ 	.word	0x05000047


	//   ....[135]....
        /*03bc*/ 	.word	0x05000047


	//   ....[136]....
        /*03c0*/ 	.word	0x05000047


	//   ....[137]....
        /*03c4*/ 	.word	0x05000047


	//   ....[138]....
        /*03c8*/ 	.word	0x05000047


	//   ....[139]....
        /*03cc*/ 	.word	0x05000047


	//   ....[140]....
        /*03d0*/ 	.word	0x05000047


	//   ....[141]....
        /*03d4*/ 	.word	0x05000047


	//   ....[142]....
        /*03d8*/ 	.word	0x05000047


	//   ....[143]....
        /*03dc*/ 	.word	0x05000047


	//   ....[144]....
        /*03e0*/ 	.word	0x05000047


	//   ....[145]....
        /*03e4*/ 	.word	0x05000047


	//   ....[146]....
        /*03e8*/ 	.word	0x05000047


	//   ....[147]....
        /*03ec*/ 	.word	0x05000047


	//   ....[148]....
        /*03f0*/ 	.word	0x05000047


	//   ....[149]....
        /*03f4*/ 	.word	0x05000047


	//   ....[150]....
        /*03f8*/ 	.word	0x05000047


	//----- nvinfo : EIATTR_COOP_GROUP_INSTR_OFFSETS
	.align		4
.L_1839:
        /*03fc*/ 	.byte	0x04, 0x28
        /*03fe*/ 	.short	(.L_1841 - .L_1840)


	//   ....[0]....
.L_1840:
        /*0400*/ 	.word	0x00001510


	//   ....[1]....
        /*0404*/ 	.word	0x00001c30


	//   ....[2]....
        /*0408*/ 	.word	0x000020d0


	//   ....[3]....
        /*040c*/ 	.word	0x00003dd0


	//   ....[4]....
        /*0410*/ 	.word	0x00006010


	//   ....[5]....
        /*0414*/ 	.word	0x00006a30


	//   ....[6]....
        /*0418*/ 	.word	0x00006a50


	//   ....[7]....
        /*041c*/ 	.word	0x00006a60


	//   ....[8]....
        /*0420*/ 	.word	0x00006a70


	//   ....[9]....
        /*0424*/ 	.word	0x00006b10


	//   ....[10]....
        /*0428*/ 	.word	0x00006b40


	//   ....[11]....
        /*042c*/ 	.word	0x00006b60


	//   ....[12]....
        /*0430*/ 	.word	0x00006b70


	//   ....[13]....
        /*0434*/ 	.word	0x00006c10


	//   ....[14]....
        /*0438*/ 	.word	0x00006c30


	//   ....[15]....
        /*043c*/ 	.word	0x00006c60


	//   ....[16]....
        /*0440*/ 	.word	0x00006c70


	//   ....[17]....
        /*0444*/ 	.word	0x00006d20


	//   ....[18]....
        /*0448*/ 	.word	0x00006d40


	//   ....[19]....
        /*044c*/ 	.word	0x00006d60


	//   ....[20]....
        /*0450*/ 	.word	0x00006d70


	//   ....[21]....
        /*0454*/ 	.word	0x00006e10


	//   ....[22]....
        /*0458*/ 	.word	0x00006e40


	//   ....[23]....
        /*045c*/ 	.word	0x00006e50


	//   ....[24]....
        /*0460*/ 	.word	0x00006e60


	//   ....[25]....
        /*0464*/ 	.word	0x00006fd0


	//   ....[26]....
        /*0468*/ 	.word	0x00006fe0


	//   ....[27]....
        /*046c*/ 	.word	0x00006ff0


	//   ....[28]....
        /*0470*/ 	.word	0x00007000


	//   ....[29]....
        /*0474*/ 	.word	0x00007010


	//   ....[30]....
        /*0478*/ 	.word	0x00007020


	//   ....[31]....
        /*047c*/ 	.word	0x00007030


	//   ....[32]....
        /*0480*/ 	.word	0x00007040


	//   ....[33]....
        /*0484*/ 	.word	0x000082f0


	//   ....[34]....
        /*0488*/ 	.word	0x00008310


	//   ....[35]....
        /*048c*/ 	.word	0x00008320


	//   ....[36]....
        /*0490*/ 	.word	0x00008330


	//   ....[37]....
        /*0494*/ 	.word	0x00008450


	//   ....[38]....
        /*0498*/ 	.word	0x00008460


	//   ....[39]....
        /*049c*/ 	.word	0x00008470


	//   ....[40]....
        /*04a0*/ 	.word	0x00008480


	//   ....[41]....
        /*04a4*/ 	.word	0x000085a0


	//   ....[42]....
        /*04a8*/ 	.word	0x000085b0


	//   ....[43]....
        /*04ac*/ 	.word	0x000085c0


	//   ....[44]....
        /*04b0*/ 	.word	0x000085d0


	//   ....[45]....
        /*04b4*/ 	.word	0x000086f0


	//   ....[46]....
        /*04b8*/ 	.word	0x00008700


	//   ....[47]....
        /*04bc*/ 	.word	0x00008710


	//   ....[48]....
        /*04c0*/ 	.word	0x00008720


	//   ....[49]....
        /*04c4*/ 	.word	0x00008840


	//   ....[50]....
        /*04c8*/ 	.word	0x00008850


	//   ....[51]....
        /*04cc*/ 	.word	0x00008860


	//   ....[52]....
        /*04d0*/ 	.word	0x00008870


	//   ....[53]....
        /*04d4*/ 	.word	0x00008990


	//   ....[54]....
        /*04d8*/ 	.word	0x000089a0


	//   ....[55]....
        /*04dc*/ 	.word	0x000089b0


	//   ....[56]....
        /*04e0*/ 	.word	0x000089c0


	//   ....[57]....
        /*04e4*/ 	.word	0x000089d0


	//   ....[58]....
        /*04e8*/ 	.word	0x000089e0


	//   ....[59]....
        /*04ec*/ 	.word	0x000089f0


	//   ....[60]....
        /*04f0*/ 	.word	0x00008a20


	//   ....[61]....
        /*04f4*/ 	.word	0x00008a50


	//   ....[62]....
        /*04f8*/ 	.word	0x00008a60


	//   ....[63]....
        /*04fc*/ 	.word	0x00008a70


	//   ....[64]....
        /*0500*/ 	.word	0x00008a80


	//   ....[65]....
        /*0504*/ 	.word	0x0000cbb0


	//   ....[66]....
        /*0508*/ 	.word	0x0000cbf0


	//   ....[67]....
        /*050c*/ 	.word	0x0000cd80


	//   ....[68]....
        /*0510*/ 	.word	0x0000cdc0


	//   ....[69]....
        /*0514*/ 	.word	0x0000ce60


	//   ....[70]....
        /*0518*/ 	.word	0x0000ce80


	//   ....[71]....
        /*051c*/ 	.word	0x0000ceb0


	//   ....[72]....
        /*0520*/ 	.word	0x0000ced0


	//   ....[73]....
        /*0524*/ 	.word	0x0000cf00


	//   ....[74]....
        /*0528*/ 	.word	0x0000cf20


	//   ....[75]....
        /*052c*/ 	.word	0x0000d4b0


	//   ....[76]....
        /*0530*/ 	.word	0x0000e260


	//   ....[77]....
        /*0534*/ 	.word	0x0000e920


	//   ....[78]....
        /*0538*/ 	.word	0x0000e940


	//   ....[79]....
        /*053c*/ 	.word	0x0000e970


	//   ....[80]....
        /*0540*/ 	.word	0x0000e9b0


	//   ....[81]....
        /*0544*/ 	.word	0x0000e9e0


	//   ....[82]....
        /*0548*/ 	.word	0x0000eb90


	//   ....[83]....
        /*054c*/ 	.word	0x0000ebb0


	//   ....[84]....
        /*0550*/ 	.word	0x0000ebe0


	//   ....[85]....
        /*0554*/ 	.word	0x0000ec30


	//   ....[86]....
        /*0558*/ 	.word	0x0000ec60


	//   ....[87]....
        /*055c*/ 	.word	0x0000eff0


	//   ....[88]....
        /*0560*/ 	.word	0x0000f040


	//   ....[89]....
        /*0564*/ 	.word	0x0000f090


	//   ....[90]....
        /*0568*/ 	.word	0x0000f0e0


	//   ....[91]....
        /*056c*/ 	.word	0x0000f210


	//   ....[92]....
        /*0570*/ 	.word	0x0000f260


	//   ....[93]....
        /*0574*/ 	.word	0x0000f2b0


	//   ....[94]....
        /*0578*/ 	.word	0x0000f300


	//   ....[95]....
        /*057c*/ 	.word	0x0000f430


	//   ....[96]....
        /*0580*/ 	.word	0x0000f480


	//   ....[97]....
        /*0584*/ 	.word	0x0000f4d0


	//   ....[98]....
        /*0588*/ 	.word	0x0000f520


	//   ....[99]....
        /*058c*/ 	.word	0x0000f650


	//   ....[100]....
        /*0590*/ 	.word	0x0000f6a0


	//   ....[101]....
        /*0594*/ 	.word	0x0000f6f0


	//   ....[102]....
        /*0598*/ 	.word	0x0000f740


	//   ....[103]....
        /*059c*/ 	.word	0x0000f870


	//   ....[104]....
        /*05a0*/ 	.word	0x0000f8c0


	//   ....[105]....
        /*05a4*/ 	.word	0x0000f910


	//   ....[106]....
        /*05a8*/ 	.word	0x0000f960


	//   ....[107]....
        /*05ac*/ 	.word	0x0000fa00


	//   ....[108]....
        /*05b0*/ 	.word	0x0000faa0


	//   ....[109]....
        /*05b4*/ 	.word	0x0000fb40


	//   ....[110]....
        /*05b8*/ 	.word	0x0000fbe0


	//   ....[111]....
        /*05bc*/ 	.word	0x0000fc80


	//   ....[112]....
        /*05c0*/ 	.word	0x0000fd10


	//   ....[113]....
        /*05c4*/ 	.word	0x0000fd60


	//   ....[114]....
        /*05c8*/ 	.word	0x0000fdb0


	//   ....[115]....
        /*05cc*/ 	.word	0x0000fe20


	//   ....[116]....
        /*05d0*/ 	.word	0x0000fe70


	//   ....[117]....
        /*05d4*/ 	.word	0x0000fec0


	//   ....[118]....
        /*05d8*/ 	.word	0x0000ff10


	//   ....[119]....
        /*05dc*/ 	.word	0x0000ffb0


	//   ....[120]....
        /*05e0*/ 	.word	0x00010000


	//   ....[121]....
        /*05e4*/ 	.word	0x00010050


	//   ....[122]....
        /*05e8*/ 	.word	0x000100a0


	//   ....[123]....
        /*05ec*/ 	.word	0x00010140


	//   ....[124]....
        /*05f0*/ 	.word	0x000101d0


	//   ....[125]....
        /*05f4*/ 	.word	0x00010220


	//   ....[126]....
        /*05f8*/ 	.word	0x00010270


	//   ....[127]....
        /*05fc*/ 	.word	0x00010310


	//   ....[128]....
        /*0600*/ 	.word	0x000103a0


	//   ....[129]....
        /*0604*/ 	.word	0x000103f0


	//   ....[130]....
        /*0608*/ 	.word	0x00010440


	//   ....[131]....
        /*060c*/ 	.word	0x000104e0


	//   ....[132]....
        /*0610*/ 	.word	0x00010570


	//   ....[133]....
        /*0614*/ 	.word	0x000105c0


	//   ....[134]....
        /*0618*/ 	.word	0x00010610


	//   ....[135]....
        /*061c*/ 	.word	0x000106b0


	//   ....[136]....
        /*0620*/ 	.word	0x00010740


	//   ....[137]....
        /*0624*/ 	.word	0x00010790


	//   ....[138]....
        /*0628*/ 	.word	0x000107e0


	//   ....[139]....
        /*062c*/ 	.word	0x00010880


	//   ....[140]....
        /*0630*/ 	.word	0x00010930


	//   ....[141]....
        /*0634*/ 	.word	0x00010990


	//   ....[142]....
        /*0638*/ 	.word	0x00010a20


	//   ....[143]....
        /*063c*/ 	.word	0x00010a70


	//   ....[144]....
        /*0640*/ 	.word	0x00010ac0


	//   ....[145]....
        /*0644*/ 	.word	0x00010b10


	//   ....[146]....
        /*0648*/ 	.word	0x00010b60


	//   ....[147]....
        /*064c*/ 	.word	0x00010ba0


	//   ....[148]....
        /*0650*/ 	.word	0x00010bf0


	//   ....[149]....
        /*0654*/ 	.word	0x00010c60


	//   ....[150]....
        /*0658*/ 	.word	0x00010cb0


	//----- nvinfo : EIATTR_EXIT_INSTR_OFFSETS
	.align		4
.L_1841:
        /*065c*/ 	.byte	0x04, 0x1c
        /*065e*/ 	.short	(.L_1843 - .L_1842)


	//   ....[0]....
.L_1842:
        /*0660*/ 	.word	0x0000eda0


	//   ....[1]....
        /*0664*/ 	.word	0x0000ef90


	//----- nvinfo : EIATTR_MAX_THREADS
	.align		4
.L_1843:
        /*0668*/ 	.byte	0x04, 0x05
        /*066a*/ 	.short	(.L_1845 - .L_1844)
.L_1844:
        /*066c*/ 	.word	0x00000040
        /*0670*/ 	.word	0x00000001
        /*0674*/ 	.word	0x00000001


	//----- nvinfo : EIATTR_CRS_STACK_SIZE
	.align		4
.L_1845:
        /*0678*/ 	.byte	0x04, 0x1e
        /*067a*/ 	.short	(.L_1847 - .L_1846)
.L_1846:
        /*067c*/ 	.word	0x00000000


	//----- nvinfo : EIATTR_CBANK_PARAM_SIZE
	.align		4
.L_1847:
        /*0680*/ 	.byte	0x03, 0x19
        /*0682*/ 	.short	0x01f0


	//----- nvinfo : EIATTR_PARAM_CBANK
	.align		4
        /*0684*/ 	.byte	0x04, 0x0a
        /*0686*/ 	.short	(.L_1849 - .L_1848)
	.align		4
.L_1848:
        /*0688*/ 	.word	index@(.nv.constant0._Z25selective_scan_bwd_kernelI32Selective_Scan_bwd_kernel_traitsILi64ELi16ELb0ELb1ELb1ELb0ELb0EN3c104HalfENS1_7complexIfEEEEv12SSMParamsBwd)
        /*068c*/ 	.short	0x0210
        /*068e*/ 	.short	0x01f0


	//----- nvinfo : EIATTR_SW_WAR
	.align		4
.L_1849:
        /*0690*/ 	.byte	0x04, 0x36
        /*0692*/ 	.short	(.L_1851 - .L_1850)
.L_1850:
        /*0694*/ 	.word	0x00000008
.L_1851:


//--------------------- .nv.info._Z25selective_scan_bwd_kernelI32Selective_Scan_bwd_kernel_traitsILi64ELi16ELb0ELb1ELb1ELb0ELb1EN3c104HalfENS1_7complexIfEEEEv12SSMParamsBwd --------------------------
	.section	.nv.info._Z25selective_scan_bwd_kernelI32Selective_Scan_bwd_kernel_traitsILi64ELi16ELb0ELb1ELb1ELb0ELb1EN3c104HalfENS1_7complexIfEEEEv12SSMParamsBwd,"",@"SHT_CUDA_INFO"
	.sectionflags	@""
	.align	4


	//----- nvinfo : EIATTR_CUDA_API_VERSION
	.align		4
        /*0000*/ 	.byte	0x04, 0x37
        /*0002*/ 	.short	(.L_1853 - .L_1852)
.L_1852:
        /*0004*/ 	.word	0x00000082


	//----- nvinfo : EIATTR_KPARAM_INFO
	.align		4
.L_1853:
        /*0008*/ 	.byte	0x04, 0x17
        /*000a*/ 	.short	(.L_1855 - .L_1854)
.L_1854:
        /*000c*/ 	.word	0x00000000
        /*0010*/ 	.short	0x0000
        /*0012*/ 	.short	0x0000
        /*0014*/ 	.byte	0x00, 0xf0, 0xc1, 0x07


	//----- nvinfo : EIATTR_SPARSE_MMA_MASK
	.align		4
.L_1855:
        /*0018*/ 	.byte	0x03, 0x50
        /*001a*/ 	.short	0x0000


	//----- nvinfo : EIATTR_MAXREG_COUNT
	.align		4
        /*001c*/ 	.byte	0x03, 0x1b
        /*001e*/ 	.short	0x00ff


	//----- nvinfo : EIATTR_NUM_BARRIERS
	.align		4
        /*0020*/ 	.byte	0x02, 0x4c
        /*0022*/ 	.byte	0x01
	.zero		1


	//----- nvinfo : EIATTR_ANNOTATIONS
	.align		4
        /*0024*/ 	.byte	0x04, 0x55
        /*0026*/ 	.short	(.L_1857 - .L_1856)


	//   ....[0]....
.L_1856:
        /* <DEDUP_REMOVED lines=27> */


	//----- nvinfo : EIATTR_MERCURY_ISA_VERSION
	.align		4
.L_1857:
        /*01c8*/ 	.byte	0x03, 0x5f
        /*01ca*/ 	.short	0x0101


	//----- nvinfo : EIATTR_COOP_GROUP_MASK_REGIDS
	.align		4
        /*01cc*/ 	.byte	0x04, 0x29
        /*01ce*/ 	.short	(.L_1859 - .L_1858)


	//   ....[0]....
.L_1858:
        /*01d0*/ 	.word	0xffffffff


	//   ....[1]....
        /*01d4*/ 	.word	0xffffffff


	//   ....[2]....
        /*01d8*/ 	.word	0xffffffff


	//   ....[3]....
        /*01dc*/ 	.word	0xffffffff


	//   ....[4]....
        /*01e0*/ 	.word	0xffffffff


	//   ....[5]....
        /*01e4*/ 	.word	0xffffffff


	//   ....[6]....
        /*01e8*/ 	.word	0xffffffff


	//   ....[7]....
        /*01ec*/ 	.word	0xffffffff


	//   ....[8]....
        /*01f0*/ 	.word	0xffffffff


	//   ....[9]....
        /*01f4*/ 	.word	0xffffffff


	//   ....[10]....
        /*01f8*/ 	.word	0xffffffff


	//   ....[11]....
        /*01fc*/ 	.word	0xffffffff


	//   ....[12]....
        /*0200*/ 	.word	0xffffffff


	//   ....[13]....
        /*0204*/ 	.word	0xffffffff


	//   ....[14]....
        /*0208*/ 	.word	0xffffffff


	//   ....[15]....
        /*020c*/ 	.word	0xffffffff


	//   ....[16]....
        /*0210*/ 	.word	0xffffffff


	//   ....[17]....
        /*0214*/ 	.word	0xffffffff


	//   ....[18]....
        /*0218*/ 	.word	0xffffffff


	//   ....[19]....
        /*021c*/ 	.word	0xffffffff


	//   ....[20]....
        /*0220*/ 	.word	0xffffffff


	//   ....[21]....
        /*0224*/ 	.word	0xffffffff


	//   ....[22]....
        /*0228*/ 	.word	0xffffffff


	//   ....[23]....
        /*022c*/ 	.word	0xffffffff


	//   ....[24]....
        /*0230*/ 	.word	0xffffffff


	//   ....[25]....
        /*0234*/ 	.word	0xffffffff


	//   ....[26]....
        /*0238*/ 	.word	0xffffffff


	//   ....[27]....
        /*023c*/ 	.word	0xffffffff


	//   ....[28]....
        /*0240*/ 	.word	0xffffffff


	//   ....[29]....
        /*0244*/ 	.word	0xffffffff


	//   ....[30]....
        /*0248*/ 	.word	0xffffffff


	//   ....[31]....
        /*024c*/ 	.word	0xffffffff


	//   ....[32]....
        /*0250*/ 	.word	0xffffffff


	//   ....[33]....
        /*0254*/ 	.word	0xffffffff


	//   ....[34]....
        /*0258*/ 	.word	0xffffffff


	//   ....[35]....
        /*025c*/ 	.word	0xffffffff


	//   ....[36]....
        /*0260*/ 	.word	0xffffffff


	//   ....[37]....
        /*0264*/ 	.word	0xffffffff


	//   ....[38]....
        /*0268*/ 	.word	0xffffffff


	//   ....[39]....
        /*026c*/ 	.word	0xffffffff


	//   ....[40]....
        /*0270*/ 	.word	0xffffffff


	//   ....[41]....
        /*0274*/ 	.word	0xffffffff


	//   ....[42]....
        /*0278*/ 	.word	0xffffffff


	//   ....[43]....
        /*027c*/ 	.word	0xffffffff


	//   ....[44]....
        /*0280*/ 	.word	0xffffffff


	//   ....[45]....
        /*0284*/ 	.word	0xffffffff


	//   ....[46]....
        /*0288*/ 	.word	0xffffffff


	//   ....[47]....
        /*028c*/ 	.word	0xffffffff


	//   ....[48]....
        /*0290*/ 	.word	0xffffffff


	//   ....[49]....
        /*0294*/ 	.word	0xffffffff


	//   ....[50]....
        /*0298*/ 	.word	0xffffffff


	//   ....[51]....
        /*029c*/ 	.word	0xffffffff


	//   ....[52]....
        /*02a0*/ 	.word	0xffffffff


	//   ....[53]....
        /*02a4*/ 	.word	0xffffffff


	//   ....[54]....
        /*02a8*/ 	.word	0xffffffff


	//   ....[55]....
        /*02ac*/ 	.word	0xffffffff


	//   ....[56]....
        /*02b0*/ 	.word	0xffffffff


	//   ....[57]....
        /*02b4*/ 	.word	0xffffffff


	//   ....[58]....
        /*02b8*/ 	.word	0xffffffff


	//   ....[59]....
        /*02bc*/ 	.word	0xffffffff


	//   ....[60]....
        /*02c0*/ 	.word	0xffffffff


	//   ....[61]....
        /*02c4*/ 	.word	0xffffffff


	//   ....[62]....
        /*02c8*/ 	.word	0xffffffff


	//   ....[63]....
        /*02cc*/ 	.word	0xffffffff


	//   ....[64]....
        /*02d0*/ 	.word	0xffffffff


	//   ....[65]....
        /*02d4*/ 	.word	0xffffffff


	//   ....[66]....
        /*02d8*/ 	.word	0xffffffff


	//   ....[67]....
        /*02dc*/ 	.word	0xffffffff


	//   ....[68]....
        /*02e0*/ 	.word	0xffffffff


	//   ....[69]....
        /*02e4*/ 	.word	0xffffffff


	//   ....[70]....
        /*02e8*/ 	.word	0xffffffff


	//   ....[71]....
        /*02ec*/ 	.word	0xffffffff


	//   ....[72]....
        /*02f0*/ 	.word	0xffffffff


	//   ....[73]....
        /*02f4*/ 	.word	0xffffffff


	//   ....[74]....
        /*02f8*/ 	.word	0xffffffff


	//   ....[75]....
        /*02fc*/ 	.word	0xffffffff


	//   ....[76]....
        /*0300*/ 	.word	0xffffffff


	//   ....[77]....
        /*0304*/ 	.word	0xffffffff


	//   ....[78]....
        /*0308*/ 	.word	0xffffffff


	//   ....[79]....
        /*030c*/ 	.word	0xffffffff


	//   ....[80]....
        /*0310*/ 	.word	0xffffffff


	//   ....[81]....
        /*0314*/ 	.word	0xffffffff


	//   ....[82]....
        /*0318*/ 	.word	0xffffffff


	//   ....[83]....
        /*031c*/ 	.word	0xffffffff


	//   ....[84]....
        /*0320*/ 	.word	0xffffffff


	//   ....[85]....
        /*0324*/ 	.word	0xffffffff


	//   ....[86]....
        /*0328*/ 	.word	0xffffffff


	//   ....[87]....
        /*032c*/ 	.word	0xffffffff


	//   ....[88]....
        /*0330*/ 	.word	0xffffffff


	//   ....[89]....
        /*0334*/ 	.word	0xffffffff


	//   ....[90]....
        /*0338*/ 	.word	0xffffffff


	//   ....[91]....
        /*033c*/ 	.word	0x05000047


	//   ....[92]....
        /*0340*/ 	.word	0x05000047


	//   ....[93]....
        /*0344*/ 	.word	0x05000047


	//   ....[94]....
        /*0348*/ 	.word	0x05000047


	//   ....[95]....
        /*034c*/ 	.word	0x05000047


	//   ....[96]....
        /*0350*/ 	.word	0x05000047


	//   ....[97]....
        /*0354*/ 	.word	0x05000047


	//   ....[98]....
        /*0358*/ 	.word	0x05000047


	//   ....[99]....
        /*035c*/ 	.word	0x05000047


	//   ....[100]....
        /*0360*/ 	.word	0x05000047


	//   ....[101]....
        /*0364*/ 	.word	0x05000047


	//   ....[102]....
        /*0368*/ 	.word	0x05000047


	//   ....[103]....
        /*036c*/ 	.word	0x05000047


	//   ....[104]....
        /*0370*/ 	.word	0x05000047


	//   ....[105]....
        /*0374*/ 	.word	0x05000047


	//   ....[106]....
        /*0378*/ 	.word	0x05000047


	//   ....[107]....
        /*037c*/ 	.word	0x05000047


	//   ....[108]....
        /*0380*/ 	.word	0x05000047


	//   ....[109]....
        /*0384*/ 	.word	0x05000047


	//   ....[110]....
        /*0388*/ 	.word	0x05000047


	//   ....[111]....
        /*038c*/ 	.word	0x05000047


	//   ....[112]....
        /*0390*/ 	.word	0x05000047


	//   ....[113]....
        /*0394*/ 	.word	0x05000047


	//   ....[114]....
        /*0398*/ 	.word	0x05000047


	//   ....[115]....
        /*039c*/ 	.word	0x05000047


	//   ....[116]....
        /*03a0*/ 	.word	0x05000047


	//   ....[117]....
        /*03a4*/ 	.word	0x05000047


	//   ....[118]....
        /*03a8*/ 	.word	0x05000047


	//   ....[119]....
        /*03ac*/ 	.word	0x05000047


	//   ....[120]....
        /*03b0*/ 	.word	0x05000047


	//   ....[121]....
        /*03b4*/ 	.word	0x05000047


	//   ....[122]....
        /*03b8*/ 	.word	0x05000047


	//   ....[123]....
        /*03bc*/ 	.word	0x05000047


	//   ....[124]....
        /*03c0*/ 	.word	0x05000047


	//   ....[125]....
        /*03c4*/ 	.word	0x05000047


	//   ....[126]....
        /*03c8*/ 	.word	0x05000047


	//   ....[127]....
        /*03cc*/ 	.word	0x05000047


	//   ....[128]....
        /*03d0*/ 	.word	0x05000047


	//   ....[129]....
        /*03d4*/ 	.word	0x05000047


	//   ....[130]....
        /*03d8*/ 	.word	0x05000047


	//   ....[131]....
        /*03dc*/ 	.word	0x05000047


	//   ....[132]....
        /*03e0*/ 	.word	0x05000047


	//   ....[133]....
        /*03e4*/ 	.word	0x05000047


	//   ....[134]....
        /*03e8*/ 	.word	0x05000047


	//   ....[135]....
        /*03ec*/ 	.word	0x05000047


	//   ....[136]....
        /*03f0*/ 	.word	0x05000047


	//   ....[137]....
        /*03f4*/ 	.word	0x05000047


	//   ....[138]....
        /*03f8*/ 	.word	0x05000047


	//   ....[139]....
        /*03fc*/ 	.word	0x05000047


	//   ....[140]....
        /*0400*/ 	.word	0x05000047


	//   ....[141]....
        /*0404*/ 	.word	0x05000047


	//   ....[142]....
        /*0408*/ 	.word	0x05000047


	//   ....[143]....
        /*040c*/ 	.word	0x05000047


	//   ....[144]....
        /*0410*/ 	.word	0x05000047


	//   ....[145]....
        /*0414*/ 	.word	0x05000047


	//   ....[146]....
        /*0418*/ 	.word	0x05000047


	//   ....[147]....
        /*041c*/ 	.word	0x05000047


	//   ....[148]....
        /*0420*/ 	.word	0x05000047


	//   ....[149]....
        /*0424*/ 	.word	0x05000047


	//   ....[150]....
        /*0428*/ 	.word	0x05000047


	//   ....[151]....
        /*042c*/ 	.word	0x05000047


	//   ....[152]....
        /*0430*/ 	.word	0x05000047


	//   ....[153]....
        /*0434*/ 	.word	0x05000047


	//   ....[154]....
        /*0438*/ 	.word	0x05000047


	//----- nvinfo : EIATTR_COOP_GROUP_INSTR_OFFSETS
	.align		4
.L_1859:
        /*043c*/ 	.byte	0x04, 0x28
        /*043e*/ 	.short	(.L_1861 - .L_1860)


	//   ....[0]....
.L_1860:
        /*0440*/ 	.word	0x00001600


	//   ....[1]....
        /*0444*/ 	.word	0x00001b80


	//   ....[2]....
        /*0448*/ 	.word	0x000024b0


	//   ....[3]....
        /*044c*/ 	.word	0x00002940


	//   ....[4]....
        /*0450*/ 	.word	0x000030b0


	//   ....[5]....
        /*0454*/ 	.word	0x00003cd0


	//   ....[6]....
        /*0458*/ 	.word	0x00004b40


	//   ....[7]....
        /*045c*/ 	.word	0x00006ae0


	//   ....[8]....
        /*0460*/ 	.word	0x00008c00


	//   ....[9]....
        /*0464*/ 	.word	0x00009630


	//   ....[10]....
        /*0468*/ 	.word	0x00009650


	//   ....[11]....
        /*046c*/ 	.word	0x00009660


	//   ....[12]....
        /*0470*/ 	.word	0x00009670


	//   ....[13]....
        /*0474*/ 	.word	0x00009710


	//   ....[14]....
        /*0478*/ 	.word	0x00009740


	//   ....[15]....
        /*047c*/ 	.word	0x00009760


	//   ....[16]....
        /*0480*/ 	.word	0x00009770


	//   ....[17]....
        /*0484*/ 	.word	0x00009810


	//   ....[18]....
        /*0488*/ 	.word	0x00009830


	//   ....[19]....
        /*048c*/ 	.word	0x00009860


	//   ....[20]....
        /*0490*/ 	.word	0x00009870


	//   ....[21]....
        /*0494*/ 	.word	0x00009920


	//   ....[22]....
        /*0498*/ 	.word	0x00009940


	//   ....[23]....
        /*049c*/ 	.word	0x00009960


	//   ....[24]....
        /*04a0*/ 	.word	0x00009970


	//   ....[25]....
        /*04a4*/ 	.word	0x00009a10


	//   ....[26]....
        /*04a8*/ 	.word	0x00009a40


	//   ....[27]....
        /*04ac*/ 	.word	0x00009a50


	//   ....[28]....
        /*04b0*/ 	.word	0x00009a60


	//   ....[29]....
        /*04b4*/ 	.word	0x00009bd0


	//   ....[30]....
        /*04b8*/ 	.word	0x00009be0


	//   ....[31]....
        /*04bc*/ 	.word	0x00009bf0


	//   ....[32]....
        /*04c0*/ 	.word	0x00009c00


	//   ....[33]....
        /*04c4*/ 	.word	0x00009c10


	//   ....[34]....
        /*04c8*/ 	.word	0x00009c20


	//   ....[35]....
        /*04cc*/ 	.word	0x00009c30


	//   ....[36]....
        /*04d0*/ 	.word	0x00009c40


	//   ....[37]....
        /*04d4*/ 	.word	0x0000af00


	//   ....[38]....
        /*04d8*/ 	.word	0x0000af20


	//   ....[39]....
        /*04dc*/ 	.word	0x0000af30


	//   ....[40]....
        /*04e0*/ 	.word	0x0000af40


	//   ....[41]....
        /*04e4*/ 	.word	0x0000b060


	//   ....[42]....
        /*04e8*/ 	.word	0x0000b070


	//   ....[43]....
        /*04ec*/ 	.word	0x0000b080


	//   ....[44]....
        /*04f0*/ 	.word	0x0000b090


	//   ....[45]....
        /*04f4*/ 	.word	0x0000b1b0


	//   ....[46]....
        /*04f8*/ 	.word	0x0000b1c0


	//   ....[47]....
        /*04fc*/ 	.word	0x0000b1d0


	//   ....[48]....
        /*0500*/ 	.word	0x0000b1e0


	//   ....[49]....
        /*0504*/ 	.word	0x0000b300


	//   ....[50]....
        /*0508*/ 	.word	0x0000b310


	//   ....[51]....
        /*050c*/ 	.word	0x0000b320


	//   ....[52]....
        /*0510*/ 	.word	0x0000b330


	//   ....[53]....
        /*0514*/ 	.word	0x0000b450


	//   ....[54]....
        /*0518*/ 	.word	0x0000b460


	//   ....[55]....
        /*051c*/ 	.word	0x0000b470


	//   ....[56]....
        /*0520*/ 	.word	0x0000b480


	//   ....[57]....
        /*0524*/ 	.word	0x0000b5a0


	//   ....[58]....
        /*0528*/ 	.word	0x0000b5b0


	//   ....[59]....
        /*052c*/ 	.word	0x0000b5c0


	//   ....[60]....
        /*0530*/ 	.word	0x0000b5d0


	//   ....[61]....
        /*0534*/ 	.word	0x0000b5e0


	//   ....[62]....
        /*0538*/ 	.word	0x0000b5f0


	//   ....[63]....
        /*053c*/ 	.word	0x0000b600


	//   ....[64]....
        /*0540*/ 	.word	0x0000b630


	//   ....[65]....
        /*0544*/ 	.word	0x0000b660


	//   ....[66]....
        /*0548*/ 	.word	0x0000b670


	//   ....[67]....
        /*054c*/ 	.word	0x0000b680


	//   ....[68]....
        /*0550*/ 	.word	0x0000b690


	//   ....[69]....
        /*0554*/ 	.word	0x0000f770


	//   ....[70]....
        /*0558*/ 	.word	0x0000f7b0


	//   ....[71]....
        /*055c*/ 	.word	0x0000f940


	//   ....[72]....
        /*0560*/ 	.word	0x0000f980


	//   ....[73]....
        /*0564*/ 	.word	0x0000fa60


	//   ....[74]....
        /*0568*/ 	.word	0x0000fa80


	//   ....[75]....
        /*056c*/ 	.word	0x0000fab0


	//   ....[76]....
        /*0570*/ 	.word	0x0000fad0


	//   ....[77]....
        /*0574*/ 	.word	0x0000fb00


	//   ....[78]....
        /*0578*/ 	.word	0x0000fb20


	//   ....[79]....
        /*057c*/ 	.word	0x00010140


	//   ....[80]....
        /*0580*/ 	.word	0x00010e60


	//   ....[81]....
        /*0584*/ 	.word	0x00011520


	//   ....[82]....
        /*0588*/ 	.word	0x00011540


	//   ....[83]....
        /*058c*/ 	.word	0x00011570


	//   ....[84]....
        /*0590*/ 	.word	0x000115b0


	//   ....[85]....
        /*0594*/ 	.word	0x000115e0


	//   ....[86]....
        /*0598*/ 	.word	0x00011790


	//   ....[87]....
        /*059c*/ 	.word	0x000117b0


	//   ....[88]....
        /*05a0*/ 	.word	0x000117e0


	//   ....[89]....
        /*05a4*/ 	.word	0x00011830


	//   ....[90]....
        /*05a8*/ 	.word	0x00011860


	//   ....[91]....
        /*05ac*/ 	.word	0x00011bf0


	//   ....[92]....
        /*05b0*/ 	.word	0x00011c40


	//   ....[93]....
        /*05b4*/ 	.word	0x00011c90


	//   ....[94]....
        /*05b8*/ 	.word	0x00011ce0


	//   ....[95]....
        /*05bc*/ 	.word	0x00011e10


	//   ....[96]....
        /*05c0*/ 	.word	0x00011e60


	//   ....[97]....
        /*05c4*/ 	.word	0x00011eb0


	//   ....[98]....
        /*05c8*/ 	.word	0x00011f00


	//   ....[99]....
        /*05cc*/ 	.word	0x00012030


	//   ....[100]....
        /*05d0*/ 	.word	0x00012080


	//   ....[101]....
        /*05d4*/ 	.word	0x000120d0


	//   ....[102]....
        /*05d8*/ 	.word	0x00012120


	//   ....[103]....
        /*05dc*/ 	.word	0x00012250


	//   ....[104]....
        /*05e0*/ 	.word	0x000122a0


	//   ....[105]....
        /*05e4*/ 	.word	0x000122f0


	//   ....[106]....
        /*05e8*/ 	.word	0x00012340


	//   ....[107]....
        /*05ec*/ 	.word	0x00012470


	//   ....[108]....
        /*05f0*/ 	.word	0x000124c0


	//   ....[109]....
        /*05f4*/ 	.word	0x00012510


	//   ....[110]....
        /*05f8*/ 	.word	0x00012560


	//   ....[111]....
        /*05fc*/ 	.word	0x00012600


	//   ....[112]....
        /*0600*/ 	.word	0x000126a0


	//   ....[113]....
        /*0604*/ 	.word	0x00012740


	//   ....[114]....
        /*0608*/ 	.word	0x000127e0


	//   ....[115]....
        /*060c*/ 	.word	0x00012880


	//   ....[116]....
        /*0610*/ 	.word	0x00012910


	//   ....[117]....
        /*0614*/ 	.word	0x00012960


	//   ....[118]....
        /*0618*/ 	.word	0x000129b0


	//   ....[119]....
        /*061c*/ 	.word	0x00012a20


	//   ....[120]....
        /*0620*/ 	.word	0x00012a70


	//   ....[121]....
        /*0624*/ 	.word	0x00012ac0


	//   ....[122]....
        /*0628*/ 	.word	0x00012b10


	//   ....[123]....
        /*062c*/ 	.word	0x00012bb0


	//   ....[124]....
        /*0630*/ 	.word	0x00012c00


	//   ....[125]....
        /*0634*/ 	.word	0x00012c50


	//   ....[126]....
        /*0638*/ 	.word	0x00012ca0


	//   ....[127]....
        /*063c*/ 	.word	0x00012d40


	//   ....[128]....
        /*0640*/ 	.word	0x00012dd0


	//   ....[129]....
        /*0644*/ 	.word	0x00012e20


	//   ....[130]....
        /*0648*/ 	.word	0x00012e70


	//   ....[131]....
        /*064c*/ 	.word	0x00012f10


	//   ....[132]....
        /*0650*/ 	.word	0x00012fa0


	//   ....[133]....
        /*0654*/ 	.word	0x00012ff0


	//   ....[134]....
        /*0658*/ 	.word	0x00013040


	//   ....[135]....
        /*065c*/ 	.word	0x000130e0


	//   ....[136]....
        /*0660*/ 	.word	0x00013170


	//   ....[137]....
        /*0664*/ 	.word	0x000131c0


	//   ....[138]....
        /*0668*/ 	.word	0x00013210


	//   ....[139]....
        /*066c*/ 	.word	0x000132b0


	//   ....[140]....
        /*0670*/ 	.word	0x00013340


	//   ....[141]....
        /*0674*/ 	.word	0x00013390


	//   ....[142]....
        /*0678*/ 	.word	0x000133e0


	//   ....[143]....
        /*067c*/ 	.word	0x00013480


	//   ....[144]....
        /*0680*/ 	.word	0x00013530


	//   ....[145]....
        /*0684*/ 	.word	0x00013590


	//   ....[146]....
        /*0688*/ 	.word	0x00013620


	//   ....[147]....
        /*068c*/ 	.word	0x00013670


	//   ....[148]....
        /*0690*/ 	.word	0x000136c0


	//   ....[149]....
        /*0694*/ 	.word	0x00013710


	//   ....[150]....
        /*0698*/ 	.word	0x00013760


	//   ....[151]....
        /*069c*/ 	.word	0x000137a0


	//   ....[152]....
        /*06a0*/ 	.word	0x000137f0


	//   ....[153]....
        /*06a4*/ 	.word	0x00013860


	//   ....[154]....
        /*06a8*/ 	.word	0x000138b0


	//----- nvinfo : EIATTR_EXIT_INSTR_OFFSETS
	.align		4
.L_1861:
        /*06ac*/ 	.byte	0x04, 0x1c
        /*06ae*/ 	.short	(.L_1863 - .L_1862)


	//   ....[0]....
.L_1862:
        /*06b0*/ 	.word	0x000119a0


	//   ....[1]....
        /*06b4*/ 	.word	0x00011b90


	//----- nvinfo : EIATTR_MAX_THREADS
	.align		4
.L_1863:
        /*06b8*/ 	.byte	0x04, 0x05
        /*06ba*/ 	.short	(.L_1865 - .L_1864)
.L_1864:
        /*06bc*/ 	.word	0x00000040
        /*06c0*/ 	.word	0x00000001
        /*06c4*/ 	.word	0x00000001


	//----- nvinfo : EIATTR_CRS_STACK_SIZE
	.align		4
.L_1865:
        /*06c8*/ 	.byte	0x04, 0x1e
        /*06ca*/ 	.short	(.L_1867 - .L_1866)
.L_1866:
        /*06cc*/ 	.word	0x00000000


	//----- nvinfo : EIATTR_CBANK_PARAM_SIZE
	.align		4
.L_1867:
        /*06d0*/ 	.byte	0x03, 0x19
        /*06d2*/ 	.short	0x01f0


	//----- nvinfo : EIATTR_PARAM_CBANK
	.align		4
        /*06d4*/ 	.byte	0x04, 0x0a
        /*06d6*/ 	.short	(.L_1869 - .L_1868)
	.align		4
.L_1868:
        /*06d8*/ 	.word	index@(.nv.constant0._Z25selective_scan_bwd_kernelI32Selective_Scan_bwd_kernel_traitsILi64ELi16ELb0ELb1ELb1ELb0ELb1EN3c104HalfENS1_7complexIfEEEEv12SSMParamsBwd)
        /*06dc*/ 	.short	0x0210
        /*06de*/ 	.short	0x01f0


	//----- nvinfo : EIATTR_SW_WAR
	.align		4
.L_1869:
        /*06e0*/ 	.byte	0x04, 0x36
        /*06e2*/ 	.short	(.L_1871 - .L_1870)
.L_1870:
        /*06e4*/ 	.word	0x00000008
.L_1871:


//--------------------- .nv.info._Z25selective_scan_bwd_kernelI32Selective_Scan_bwd_kernel_traitsILi64ELi16ELb0ELb1ELb1ELb1ELb0EN3c104HalfENS1_7complexIfEEEEv12SSMParamsBwd --------------------------
	.section	.nv.info._Z25selective_scan_bwd_kernelI32Selective_Scan_bwd_kernel_traitsILi64ELi16ELb0ELb1ELb1ELb1ELb0EN3c104HalfENS1_7complexIfEEEEv12SSMParamsBwd,"",@"SHT_CUDA_INFO"
	.sectionflags	@""
	.align	4


	//----- nvinfo : EIATTR_CUDA_API_VERSION
	.align		4
        /*0000*/ 	.byte	0x04, 0x37
        /*0002*/ 	.short	(.L_1873 - .L_1872)
.L_1872:
        /*0004*/ 	.word	0x00000082


	//----- nvinfo : EIATTR_KPARAM_INFO
	.align		4
.L_1873:
        /*0008*/ 	.byte	0x04, 0x17
        /*000a*/ 	.short	(.L_1875 - .L_1874)
.L_1874:
        /*000c*/ 	.word	0x00000000
        /*0010*/ 	.short	0x0000
        /*0012*/ 	.short	0x0000
        /*0014*/ 	.byte	0x00, 0xf0, 0xc1, 0x07


	//----- nvinfo : EIATTR_SPARSE_MMA_MASK
	.align		4
.L_1875:
        /*0018*/ 	.byte	0x03, 0x50
        /*001a*/ 	.short	0x0000


	//----- nvinfo : EIATTR_MAXREG_COUNT
	.align		4
        /*001c*/ 	.byte	0x03, 0x1b
        /*001e*/ 	.short	0x00ff


	//----- nvinfo : EIATTR_NUM_BARRIERS
	.align		4
        /*0020*/ 	.byte	0x02, 0x4c
        /*0022*/ 	.byte	0x01
	.zero		1


	//----- nvinfo : EIATTR_ANNOTATIONS
	.align		4
        /*0024*/ 	.byte	0x04, 0x55
        /*0026*/ 	.short	(.L_1877 - .L_1876)


	//   ....[0]....
.L_1876:
        /* <DEDUP_REMOVED lines=25> */


	//----- nvinfo : EIATTR_MERCURY_ISA_VERSION
	.align		4
.L_1877:
        /*01a8*/ 	.byte	0x03, 0x5f
        /*01aa*/ 	.short	0x0101


	//----- nvinfo : EIATTR_COOP_GROUP_MASK_REGIDS
	.align		4
        /*01ac*/ 	.byte	0x04, 0x29
        /*01ae*/ 	.short	(.L_1879 - .L_1878)


	//   ....[0]....
.L_1878:
        /*01b0*/ 	.word	0xffffffff


	//   ....[1]....
        /*01b4*/ 	.word	0xffffffff


	//   ....[2]....
        /*01b8*/ 	.word	0xffffffff


	//   ....[3]....
        /*01bc*/ 	.word	0xffffffff


	//   ....[4]....
        /*01c0*/ 	.word	0xffffffff


	//   ....[5]....
        /*01c4*/ 	.word	0xffffffff


	//   ....[6]....
        /*01c8*/ 	.word	0xffffffff


	//   ....[7]....
        /*01cc*/ 	.word	0xffffffff


	//   ....[8]....
        /*01d0*/ 	.word	0xffffffff


	//   ....[9]....
        /*01d4*/ 	.word	0xffffffff


	//   ....[10]....
        /*01d8*/ 	.word	0xffffffff


	//   ....[11]....
        /*01dc*/ 	.word	0xffffffff


	//   ....[12]....
        /*01e0*/ 	.word	0xffffffff


	//   ....[13]....
        /*01e4*/ 	.word	0xffffffff


	//   ....[14]....
        /*01e8*/ 	.word	0xffffffff


	//   ....[15]....
        /*01ec*/ 	.word	0xffffffff


	//   ....[16]....
        /*01f0*/ 	.word	0xffffffff


	//   ....[17]....
        /*01f4*/ 	.word	0xffffffff


	//   ....[18]....
        /*01f8*/ 	.word	0xffffffff


	//   ....[19]....
        /*01fc*/ 	.word	0xffffffff


	//   ....[20]....
        /*0200*/ 	.word	0xffffffff


	//   ....[21]....
        /*0204*/ 	.word	0xffffffff


	//   ....[22]....
        /*0208*/ 	.word	0xffffffff


	//   ....[23]....
        /*020c*/ 	.word	0xffffffff


	//   ....[24]....
        /*0210*/ 	.word	0xffffffff


	//   ....[25]....
        /*0214*/ 	.word	0xffffffff


	//   ....[26]....
        /*0218*/ 	.word	0xffffffff


	//   ....[27]....
        /*021c*/ 	.word	0xffffffff


	//   ....[28]....
        /*0220*/ 	.word	0xffffffff


	//   ....[29]....
        /*0224*/ 	.word	0xffffffff


	//   ....[30]....
        /*0228*/ 	.word	0xffffffff


	//   ....[31]....
        /*022c*/ 	.word	0xffffffff


	//   ....[32]....
        /*0230*/ 	.word	0xffffffff


	//   ....[33]....
        /*0234*/ 	.word	0xffffffff


	//   ....[34]....
        /*0238*/ 	.word	0xffffffff


	//   ....[35]....
        /*023c*/ 	.word	0xffffffff


	//   ....[36]....
        /*0240*/ 	.word	0xffffffff


	//   ....[37]....
        /*0244*/ 	.word	0xffffffff


	//   ....[38]....
        /*0248*/ 	.word	0xffffffff


	//   ....[39]....
        /*024c*/ 	.word	0xffffffff


	//   ....[40]....
        /*0250*/ 	.word	0xffffffff


	//   ....[41]....
        /*0254*/ 	.word	0xffffffff


	//   ....[42]....
        /*0258*/ 	.word	0xffffffff


	//   ....[43]....
        /*025c*/ 	.word	0xffffffff


	//   ....[44]....
        /*0260*/ 	.word	0xffffffff


	//   ....[45]....
        /*0264*/ 	.word	0xffffffff


	//   ....[46]....
        /*0268*/ 	.word	0xffffffff


	//   ....[47]....
        /*026c*/ 	.word	0xffffffff


	//   ....[48]....
        /*0270*/ 	.word	0xffffffff


	//   ....[49]....
        /*0274*/ 	.word	0xffffffff


	//   ....[50]....
        /*0278*/ 	.word	0xffffffff


	//   ....[51]....
        /*027c*/ 	.word	0xffffffff


	//   ....[52]....
        /*0280*/ 	.word	0xffffffff


	//   ....[53]....
        /*0284*/ 	.word	0xffffffff


	//   ....[54]....
        /*0288*/ 	.word	0xffffffff


	//   ....[55]....
        /*028c*/ 	.word	0xffffffff


	//   ....[56]....
        /*0290*/ 	.word	0xffffffff


	//   ....[57]....
        /*0294*/ 	.word	0xffffffff


	//   ....[58]....
        /*0298*/ 	.word	0xffffffff


	//   ....[59]....
        /*029c*/ 	.word	0xffffffff


	//   ....[60]....
        /*02a0*/ 	.word	0xffffffff


	//   ....[61]....
        /*02a4*/ 	.word	0xffffffff


	//   ....[62]....
        /*02a8*/ 	.word	0xffffffff


	//   ....[63]....
        /*02ac*/ 	.word	0xffffffff


	//   ....[64]....
        /*02b0*/ 	.word	0xffffffff


	//   ....[65]....
        /*02b4*/ 	.word	0xffffffff


	//   ....[66]....
        /*02b8*/ 	.word	0xffffffff


	//   ....[67]....
        /*02bc*/ 	.word	0xffffffff


	//   ....[68]....
        /*02c0*/ 	.word	0xffffffff


	//   ....[69]....
        /*02c4*/ 	.word	0xffffffff


	//   ....[70]....
        /*02c8*/ 	.word	0xffffffff


	//   ....[71]....
        /*02cc*/ 	.word	0xffffffff


	//   ....[72]....
        /*02d0*/ 	.word	0xffffffff


	//   ....[73]....
        /*02d4*/ 	.word	0xffffffff


	//   ....[74]....
        /*02d8*/ 	.word	0xffffffff


	//   ....[75]....
        /*02dc*/ 	.word	0xffffffff


	//   ....[76]....
        /*02e0*/ 	.word	0xffffffff


	//   ....[77]....
        /*02e4*/ 	.word	0xffffffff


	//   ....[78]....
        /*02e8*/ 	.word	0xffffffff


	//   ....[79]....
        /*02ec*/ 	.word	0xffffffff


	//   ....[80]....
        /*02f0*/ 	.word	0xffffffff


	//   ....[81]....
        /*02f4*/ 	.word	0xffffffff


	//   ....[82]....
        /*02f8*/ 	.word	0xffffffff


	//   ....[83]....
        /*02fc*/ 	.word	0xffffffff


	//   ....[84]....
        /*0300*/ 	.word	0xffffffff


	//   ....[85]....
        /*0304*/ 	.word	0xffffffff


	//   ....[86]....
        /*0308*/ 	.word	0xffffffff


	//   ....[87]....
        /*030c*/ 	.word	0xffffffff


	//   ....[88]....
        /*0310*/ 	.word	0x05000047


	//   ....[89]....
        /*0314*/ 	.word	0x05000047


	//   ....[90]....
        /*0318*/ 	.word	0x05000047


	//   ....[91]....
        /*031c*/ 	.word	0x05000047


	//   ....[92]....
        /*0320*/ 	.word	0x05000047


	//   ....[93]....
        /*0324*/ 	.word	0x05000047


	//   ....[94]....
        /*0328*/ 	.word	0x05000047


	//   ....[95]....
        /*032c*/ 	.word	0x05000047


	//   ....[96]....
        /*0330*/ 	.word	0x05000047


	//   ....[97]....
        /*0334*/ 	.word	0x05000047


	//   ....[98]....
        /*0338*/ 	.word	0x05000047


	//   ....[99]....
        /*033c*/ 	.word	0x05000047


	//   ....[100]....
        /*0340*/ 	.word	0x05000047


	//   ....[101]....
        /*0344*/ 	.word	0x05000047


	//   ....[102]....
        /*0348*/ 	.word	0x05000047


	//   ....[103]....
        /*034c*/ 	.word	0x05000047


	//   ....[104]....
        /*0350*/ 	.word	0x05000047


	//   ....[105]....
        /*0354*/ 	.word	0x05000047


	//   ....[106]....
        /*0358*/ 	.word	0x05000047


	//   ....[107]....
        /*035c*/ 	.word	0x05000047


	//   ....[108]....
        /*0360*/ 	.word	0x05000047


	//   ....[109]....
        /*0364*/ 	.word	0x05000047


	//   ....[110]....
        /*0368*/ 	.word	0x05000047


	//   ....[111]....
        /*036c*/ 	.word	0x05000047


	//   ....[112]....
        /*0370*/ 	.word	0x05000047


	//   ....[113]....
        /*0374*/ 	.word	0x05000047


	//   ....[114]....
        /*0378*/ 	.word	0x05000047


	//   ....[115]....
        /*037c*/ 	.word	0x05000047


	//   ....[116]....
        /*0380*/ 	.word	0x05000047


	//   ....[117]....
        /*0384*/ 	.word	0x05000047


	//   ....[118]....
        /*0388*/ 	.word	0x05000047


	//   ....[119]....
        /*038c*/ 	.word	0x05000047


	//   ....[120]....
        /*0390*/ 	.word	0x05000047


	//   ....[121]....
        /*0394*/ 	.word	0x05000047


	//   ....[122]....
        /*0398*/ 	.word	0x05000047


	//   ....[123]....
        /*039c*/ 	.word	0x05000047


	//   ....[124]....
        /*03a0*/ 	.word	0x05000047


	//   ....[125]....
        /*03a4*/ 	.word	0x05000047


	//   ....[126]....
        /*03a8*/ 	.word	0x05000047


	//   ....[127]....
        /*03ac*/ 	.word	0x05000047


	//   ....[128]....
        /*03b0*/ 	.word	0x05000047


	//   ....[129]....
        /*03b4*/ 	.word	0x05000047


	//   ....[130]....
        /*03b8*/ 	.word	0x05000047


	//   ....[131]....
        /*03bc*/ 	.word	0x05000047


	//   ....[132]....
        /*03c0*/ 	.word	0x05000047


	//   ....[133]....
        /*03c4*/ 	.word	0x05000047


	//   ....[134]....
        /*03c8*/ 	.word	0x05000047


	//   ....[135]....
        /*03cc*/ 	.word	0x05000047


	//   ....[136]....
        /*03d0*/ 	.word	0x05000047


	//   ....[137]....
        /*03d4*/ 	.word	0x05000047


	//   ....[138]....
        /*03d8*/ 	.word	0x05000047


	//   ....[139]....
        /*03dc*/ 	.word	0x05000047


	//   ....[140]....
        /*03e0*/ 	.word	0x05000047


	//   ....[141]....
        /*03e4*/ 	.word	0x05000047


	//   ....[142]....
        /*03e8*/ 	.word	0x05000047


	//   ....[143]....
        /*03ec*/ 	.word	0x05000047


	//   ....[144]....
        /*03f0*/ 	.word	0x05000047


	//   ....[145]....
        /*03f4*/ 	.word	0x05000047


	//   ....[146]....
        /*03f8*/ 	.word	0x05000047


	//   ....[147]....
        /*03fc*/ 	.word	0x05000047


	//   ....[148]....
        /*0400*/ 	.word	0x05000047


	//   ....[149]....
        /*0404*/ 	.word	0x05000047


	//   ....[150]....
        /*0408*/ 	.word	0x05000047


	//   ....[151]....
        /*040c*/ 	.word	0x05000047


	//----- nvinfo : EIATTR_COOP_GROUP_INSTR_OFFSETS
	.align		4
.L_1879:
        /*0410*/ 	.byte	0x04, 0x28
        /*0412*/ 	.short	(.L_1881 - .L_1880)


	//   ....[0]....
.L_1880:
        /*0414*/ 	.word	0x00001530


	//   ....[1]....
        /*0418*/ 	.word	0x00001aa0


	//   ....[2]....
        /*041c*/ 	.word	0x00002180


	//   ....[3]....
        /*0420*/ 	.word	0x00006180


	//   ....[4]....
        /*0424*/ 	.word	0x000083b0


	//   ....[5]....
        /*0428*/ 	.word	0x00008dd0


	//   ....[6]....
        /*042c*/ 	.word	0x00008df0


	//   ....[7]....
        /*0430*/ 	.word	0x00008e00


	//   ....[8]....
        /*0434*/ 	.word	0x00008e10


	//   ....[9]....
        /*0438*/ 	.word	0x00008eb0


	//   ....[10]....
        /*043c*/ 	.word	0x00008ee0


	//   ....[11]....
        /*0440*/ 	.word	0x00008f00


	//   ....[12]....
        /*0444*/ 	.word	0x00008f10


	//   ....[13]....
        /*0448*/ 	.word	0x00008fb0


	//   ....[14]....
        /*044c*/ 	.word	0x00008fd0


	//   ....[15]....
        /*0450*/ 	.word	0x00009000


	//   ....[16]....
        /*0454*/ 	.word	0x00009010


	//   ....[17]....
        /*0458*/ 	.word	0x000090c0


	//   ....[18]....
        /*045c*/ 	.word	0x000090e0


	//   ....[19]....
        /*0460*/ 	.word	0x00009100


	//   ....[20]....
        /*0464*/ 	.word	0x00009110


	//   ....[21]....
        /*0468*/ 	.word	0x000091b0


	//   ....[22]....
        /*046c*/ 	.word	0x000091e0


	//   ....[23]....
        /*0470*/ 	.word	0x000091f0


	//   ....[24]....
        /*0474*/ 	.word	0x00009200


	//   ....[25]....
        /*0478*/ 	.word	0x00009370


	//   ....[26]....
        /*047c*/ 	.word	0x00009380


	//   ....[27]....
        /*0480*/ 	.word	0x00009390


	//   ....[28]....
        /*0484*/ 	.word	0x000093a0


	//   ....[29]....
        /*0488*/ 	.word	0x000093b0


	//   ....[30]....
        /*048c*/ 	.word	0x000093c0


	//   ....[31]....
        /*0490*/ 	.word	0x000093d0


	//   ....[32]....
        /*0494*/ 	.word	0x000093e0


	//   ....[33]....
        /*0498*/ 	.word	0x0000a690


	//   ....[34]....
        /*049c*/ 	.word	0x0000a6b0


	//   ....[35]....
        /*04a0*/ 	.word	0x0000a6c0


	//   ....[36]....
        /*04a4*/ 	.word	0x0000a6d0


	//   ....[37]....
        /*04a8*/ 	.word	0x0000a7f0


	//   ....[38]....
        /*04ac*/ 	.word	0x0000a800


	//   ....[39]....
        /*04b0*/ 	.word	0x0000a810


	//   ....[40]....
        /*04b4*/ 	.word	0x0000a820


	//   ....[41]....
        /*04b8*/ 	.word	0x0000a940


	//   ....[42]....
        /*04bc*/ 	.word	0x0000a950


	//   ....[43]....
        /*04c0*/ 	.word	0x0000a960


	//   ....[44]....
        /*04c4*/ 	.word	0x0000a970


	//   ....[45]....
        /*04c8*/ 	.word	0x0000aa90


	//   ....[46]....
        /*04cc*/ 	.word	0x0000aaa0


	//   ....[47]....
        /*04d0*/ 	.word	0x0000aab0


	//   ....[48]....
        /*04d4*/ 	.word	0x0000aac0


	//   ....[49]....
        /*04d8*/ 	.word	0x0000abe0


	//   ....[50]....
        /*04dc*/ 	.word	0x0000abf0


	//   ....[51]....
        /*04e0*/ 	.word	0x0000ac00


	//   ....[52]....
        /*04e4*/ 	.word	0x0000ac10


	//   ....[53]....
        /*04e8*/ 	.word	0x0000ad30


	//   ....[54]....
        /*04ec*/ 	.word	0x0000ad40


	//   ....[55]....
        /*04f0*/ 	.word	0x0000ad50


	//   ....[56]....
        /*04f4*/ 	.word	0x0000ad60


	//   ....[57]....
        /*04f8*/ 	.word	0x0000ad70


	//   ....[58]....
        /*04fc*/ 	.word	0x0000ad80


	//   ....[59]....
        /*0500*/ 	.word	0x0000ad90


	//   ....[60]....
        /*0504*/ 	.word	0x0000adc0


	//   ....[61]....
        /*0508*/ 	.word	0x0000adf0


	//   ....[62]....
        /*050c*/ 	.word	0x0000ae00


	//   ....[63]....
        /*0510*/ 	.word	0x0000ae10


	//   ....[64]....
        /*0514*/ 	.word	0x0000ae20


	//   ....[65]....
        /*0518*/ 	.word	0x0000ef40


	//   ....[66]....
        /*051c*/ 	.word	0x0000ef80


	//   ....[67]....
        /*0520*/ 	.word	0x0000f110


	//   ....[68]....
        /*0524*/ 	.word	0x0000f150


	//   ....[69]....
        /*0528*/ 	.word	0x0000f1f0


	//   ....[70]....
        /*052c*/ 	.word	0x0000f210


	//   ....[71]....
        /*0530*/ 	.word	0x0000f240


	//   ....[72]....
        /*0534*/ 	.word	0x0000f260


	//   ....[73]....
        /*0538*/ 	.word	0x0000f290


	//   ....[74]....
        /*053c*/ 	.word	0x0000f2b0


	//   ....[75]....
        /*0540*/ 	.word	0x0000fbc0


	//   ....[76]....
        /*0544*/ 	.word	0x00010660


	//   ....[77]....
        /*0548*/ 	.word	0x00011330


	//   ....[78]....
        /*054c*/ 	.word	0x00011a30


	//   ....[79]....
        /*0550*/ 	.word	0x00011a50


	//   ....[80]....
        /*0554*/ 	.word	0x00011a80


	//   ....[81]....
        /*0558*/ 	.word	0x00011ac0


	//   ....[82]....
        /*055c*/ 	.word	0x00011af0


	//   ....[83]....
        /*0560*/ 	.word	0x00011ca0


	//   ....[84]....
        /*0564*/ 	.word	0x00011cc0


	//   ....[85]....
        /*0568*/ 	.word	0x00011cf0


	//   ....[86]....
        /*056c*/ 	.word	0x00011d40


	//   ....[87]....
        /*0570*/ 	.word	0x00011d70


	//   ....[88]....
        /*0574*/ 	.word	0x00012100


	//   ....[89]....
        /*0578*/ 	.word	0x00012150


	//   ....[90]....
        /*057c*/ 	.word	0x000121a0


	//   ....[91]....
        /*0580*/ 	.word	0x000121f0


	//   ....[92]....
        /*0584*/ 	.word	0x00012320


	//   ....[93]....
        /*0588*/ 	.word	0x00012370


	//   ....[94]....
        /*058c*/ 	.word	0x000123c0


	//   ....[95]....
        /*0590*/ 	.word	0x00012410


	//   ....[96]....
        /*0594*/ 	.word	0x00012540


	//   ....[97]....
        /*0598*/ 	.word	0x00012590


	//   ....[98]....
        /*059c*/ 	.word	0x000125e0


	//   ....[99]....
        /*05a0*/ 	.word	0x00012630


	//   ....[100]....
        /*05a4*/ 	.word	0x00012760


	//   ....[101]....
        /*05a8*/ 	.word	0x000127b0


	//   ....[102]....
        /*05ac*/ 	.word	0x00012800


	//   ....[103]....
        /*05b0*/ 	.word	0x00012850


	//   ....[104]....
        /*05b4*/ 	.word	0x00012980


	//   ....[105]....
        /*05b8*/ 	.word	0x000129d0


	//   ....[106]....
        /*05bc*/ 	.word	0x00012a20


	//   ....[107]....
        /*05c0*/ 	.word	0x00012a70


	//   ....[108]....
        /*05c4*/ 	.word	0x00012b10


	//   ....[109]....
        /*05c8*/ 	.word	0x00012bb0


	//   ....[110]....
        /*05cc*/ 	.word	0x00012c50


	//   ....[111]....
        /*05d0*/ 	.word	0x00012cf0


	//   ....[112]....
        /*05d4*/ 	.word	0x00012d90


	//   ....[113]....
        /*05d8*/ 	.word	0x00012e20


	//   ....[114]....
        /*05dc*/ 	.word	0x00012e70


	//   ....[115]....
        /*05e0*/ 	.word	0x00012ec0


	//   ....[116]....
        /*05e4*/ 	.word	0x00012f30


	//   ....[117]....
        /*05e8*/ 	.word	0x00012f80


	//   ....[118]....
        /*05ec*/ 	.word	0x00012fd0


	//   ....[119]....
        /*05f0*/ 	.word	0x00013020


	//   ....[120]....
        /*05f4*/ 	.word	0x000130c0


	//   ....[121]....
        /*05f8*/ 	.word	0x00013110


	//   ....[122]....
        /*05fc*/ 	.word	0x00013160


	//   ....[123]....
        /*0600*/ 	.word	0x000131b0


	//   ....[124]....
        /*0604*/ 	.word	0x00013250


	//   ....[125]....
        /*0608*/ 	.word	0x000132e0


	//   ....[126]....
        /*060c*/ 	.word	0x00013330


	//   ....[127]....
        /*0610*/ 	.word	0x00013380


	//   ....[128]....
        /*0614*/ 	.word	0x00013420


	//   ....[129]....
        /*0618*/ 	.word	0x000134b0


	//   ....[130]....
        /*061c*/ 	.word	0x00013500


	//   ....[131]....
        /*0620*/ 	.word	0x00013550


	//   ....[132]....
        /*0624*/ 	.word	0x000135f0


	//   ....[133]....
        /*0628*/ 	.word	0x00013680


	//   ....[134]....
        /*062c*/ 	.word	0x000136d0


	//   ....[135]....
        /*0630*/ 	.word	0x00013720


	//   ....[136]....
        /*0634*/ 	.word	0x000137c0


	//   ....[137]....
        /*0638*/ 	.word	0x00013850


	//   ....[138]....
        /*063c*/ 	.word	0x000138a0


	//   ....[139]....
        /*0640*/ 	.word	0x000138f0


	//   ....[140]....
        /*0644*/ 	.word	0x00013990


	//   ....[141]....
        /*0648*/ 	.word	0x00013a40


	//   ....[142]....
        /*064c*/ 	.word	0x00013aa0


	//   ....[143]....
        /*0650*/ 	.word	0x00013b30


	//   ....[144]....
        /*0654*/ 	.word	0x00013b80


	//   ....[145]....
        /*0658*/ 	.word	0x00013bd0


	//   ....[146]....
        /*065c*/ 	.word	0x00013c20


	//   ....[147]....
        /*0660*/ 	.word	0x00013c70


	//   ....[148]....
        /*0664*/ 	.word	0x00013cb0


	//   ....[149]....
        /*0668*/ 	.word	0x00013d00


	//   ....[150]....
        /*066c*/ 	.word	0x00013d70


	//   ....[151]....
        /*0670*/ 	.word	0x00013dc0


	//----- nvinfo : EIATTR_EXIT_INSTR_OFFSETS
	.align		4
.L_1881:
        /*0674*/ 	.byte	0x04, 0x1c
        /*0676*/ 	.short	(.L_1883 - .L_1882)


	//   ....[0]....
.L_1882:
        /*0678*/ 	.word	0x00011eb0


	//   ....[1]....
        /*067c*/ 	.word	0x000120a0


	//----- nvinfo : EIATTR_MAX_THREADS
	.align		4
.L_1883:
        /*0680*/ 	.byte	0x04, 0x05
        /*0682*/ 	.short	(.L_1885 - .L_1884)
.L_1884:
        /*0684*/ 	.word	0x00000040
        /*0688*/ 	.word	0x00000001
        /*068c*/ 	.word	0x00000001


	//----- nvinfo : EIATTR_CRS_STACK_SIZE
	.align		4
.L_1885:
        /*0690*/ 	.byte	0x04, 0x1e
        /*0692*/ 	.short	(.L_1887 - .L_1886)
.L_1886:
        /*0694*/ 	.word	0x00000000


	//----- nvinfo : EIATTR_CBANK_PARAM_SIZE
	.align		4
.L_1887:
        /*0698*/ 	.byte	0x03, 0x19
        /*069a*/ 	.short	0x01f0


	//----- nvinfo : EIATTR_PARAM_CBANK
	.align		4
        /*069c*/ 	.byte	0x04, 0x0a
        /*069e*/ 	.short	(.L_1889 - .L_1888)
	.align		4
.L_1888:
        /*06a0*/ 	.word	index@(.nv.constant0._Z25selective_scan_bwd_kernelI32Selective_Scan_bwd_kernel_traitsILi64ELi16ELb0ELb1ELb1ELb1ELb0EN3c104HalfENS1_7complexIfEEEEv12SSMParamsBwd)
        /*06a4*/ 	.short	0x0210
        /*06a6*/ 	.short	0x01f0


	//----- nvinfo : EIATTR_SW_WAR
	.align		4
.L_1889:
        /*06a8*/ 	.byte	0x04, 0x36
        /*06aa*/ 	.short	(.L_1891 - .L_1890)
.L_1890:
        /*06ac*/ 	.word	0x00000008
.L_1891:


//--------------------- .nv.info._Z25selective_scan_bwd_kernelI32Selective_Scan_bwd_kernel_traitsILi64ELi16ELb0ELb1ELb1ELb1ELb1EN3c104HalfENS1_7complexIfEEEEv12SSMParamsBwd --------------------------
	.section	.nv.info._Z25selective_scan_bwd_kernelI32Selective_Scan_bwd_kernel_traitsILi64ELi16ELb0ELb1ELb1ELb1ELb1EN3c104HalfENS1_7complexIfEEEEv12SSMParamsBwd,"",@"SHT_CUDA_INFO"
	.sectionflags	@""
	.align	4


	//----- nvinfo : EIATTR_CUDA_API_VERSION
	.align		4
        /*0000*/ 	.byte	0x04, 0x37
        /*0002*/ 	.short	(.L_1893 - .L_1892)
.L_1892:
        /*0004*/ 	.word	0x00000082


	//----- nvinfo : EIATTR_KPARAM_INFO
	.align		4
.L_1893:
        /*0008*/ 	.byte	0x04, 0x17
        /*000a*/ 	.short	(.L_1895 - .L_1894)
.L_1894:
        /*000c*/ 	.word	0x00000000
        /*0010*/ 	.short	0x0000
        /*0012*/ 	.short	0x0000
        /*0014*/ 	.byte	0x00, 0xf0, 0xc1, 0x07


	//----- nvinfo : EIATTR_SPARSE_MMA_MASK
	.align		4
.L_1895:
        /*0018*/ 	.byte	0x03, 0x50
        /*001a*/ 	.short	0x0000


	//----- nvinfo : EIATTR_MAXREG_COUNT
	.align		4
        /*001c*/ 	.byte	0x03, 0x1b
        /*001e*/ 	.short	0x00ff


	//----- nvinfo : EIATTR_NUM_BARRIERS
	.align		4
        /*0020*/ 	.byte	0x02, 0x4c
        /*0022*/ 	.byte	0x01
	.zero		1


	//----- nvinfo : EIATTR_ANNOTATIONS
	.align		4
        /*0024*/ 	.byte	0x04, 0x55
        /*0026*/ 	.short	(.L_1897 - .L_1896)


	//   ....[0]....
.L_1896:
        /* <DEDUP_REMOVED lines=27> */


	//----- nvinfo : EIATTR_MERCURY_ISA_VERSION
	.align		4
.L_1897:
        /*01c8*/ 	.byte	0x03, 0x5f
        /*01ca*/ 	.short	0x0101


	//----- nvinfo : EIATTR_COOP_GROUP_MASK_REGIDS
	.align		4
        /*01cc*/ 	.byte	0x04, 0x29
        /*01ce*/ 	.short	(.L_1899 - .L_1898)


	//   ....[0]....
.L_1898:
        /*01d0*/ 	.word	0xffffffff


	//   ....[1]....
        /*01d4*/ 	.word	0xffffffff


	//   ....[2]....
        /*01d8*/ 	.word	0xffffffff


	//   ....[3]....
        /*01dc*/ 	.word	0xffffffff


	//   ....[4]....
        /*01e0*/ 	.word	0xffffffff


	//   ....[5]....
        /*01e4*/ 	.word	0xffffffff


	//   ....[6]....
        /*01e8*/ 	.word	0xffffffff


	//   ....[7]....
        /*01ec*/ 	.word	0xffffffff


	//   ....[8]....
        /*01f0*/ 	.word	0xffffffff


	//   ....[9]....
        /*01f4*/ 	.word	0xffffffff


	//   ....[10]....
        /*01f8*/ 	.word	0xffffffff


	//   ....[11]....
        /*01fc*/ 	.word	0xffffffff


	//   ....[12]....
        /*0200*/ 	.word	0xffffffff


	//   ....[13]....
        /*0204*/ 	.word	0xffffffff


	//   ....[14]....
        /*0208*/ 	.word	0xffffffff


	//   ....[15]....
        /*020c*/ 	.word	0xffffffff


	//   ....[16]....
        /*0210*/ 	.word	0xffffffff


	//   ....[17]....
        /*0214*/ 	.word	0xffffffff


	//   ....[18]....
        /*0218*/ 	.word	0xffffffff


	//   ....[19]....
        /*021c*/ 	.word	0xffffffff


	//   ....[20]....
        /*0220*/ 	.word	0xffffffff


	//   ....[21]....
        /*0224*/ 	.word	0xffffffff


	//   ....[22]....
        /*0228*/ 	.word	0xffffffff


	//   ....[23]....
        /*022c*/ 	.word	0xffffffff


	//   ....[24]....
        /*0230*/ 	.word	0xffffffff


	//   ....[25]....
        /*0234*/ 	.word	0xffffffff


	//   ....[26]....
        /*0238*/ 	.word	0xffffffff


	//   ....[27]....
        /*023c*/ 	.word	0xffffffff


	//   ....[28]....
        /*0240*/ 	.word	0xffffffff


	//   ....[29]....
        /*0244*/ 	.word	0xffffffff


	//   ....[30]....
        /*0248*/ 	.word	0xffffffff


	//   ....[31]....
        /*024c*/ 	.word	0xffffffff


	//   ....[32]....
        /*0250*/ 	.word	0xffffffff


	//   ....[33]....
        /*0254*/ 	.word	0xffffffff


	//   ....[34]....
        /*0258*/ 	.word	0xffffffff


	//   ....[35]....
        /*025c*/ 	.word	0xffffffff


	//   ....[36]....
        /*0260*/ 	.word	0xffffffff


	//   ....[37]....
        /*0264*/ 	.word	0xffffffff


	//   ....[38]....
        /*0268*/ 	.word	0xffffffff


	//   ....[39]....
        /*026c*/ 	.word	0xffffffff


	//   ....[40]....
        /*0270*/ 	.word	0xffffffff


	//   ....[41]....
        /*0274*/ 	.word	0xffffffff


	//   ....[42]....
        /*0278*/ 	.word	0xffffffff


	//   ....[43]....
        /*027c*/ 	.word	0xffffffff


	//   ....[44]....
        /*0280*/ 	.word	0xffffffff


	//   ....[45]....
        /*0284*/ 	.word	0xffffffff


	//   ....[46]....
        /*0288*/ 	.word	0xffffffff


	//   ....[47]....
        /*028c*/ 	.word	0xffffffff


	//   ....[48]....
        /*0290*/ 	.word	0xffffffff


	//   ....[49]....
        /*0294*/ 	.word	0xffffffff


	//   ....[50]....
        /*0298*/ 	.word	0xffffffff


	//   ....[51]....
        /*029c*/ 	.word	0xffffffff


	//   ....[52]....
        /*02a0*/ 	.word	0xffffffff


	//   ....[53]....
        /*02a4*/ 	.word	0xffffffff


	//   ....[54]....
        /*02a8*/ 	.word	0xffffffff


	//   ....[55]....
        /*02ac*/ 	.word	0xffffffff


	//   ....[56]....
        /*02b0*/ 	.word	0xffffffff


	//   ....[57]....
        /*02b4*/ 	.word	0xffffffff


	//   ....[58]....
        /*02b8*/ 	.word	0xffffffff


	//   ....[59]....
        /*02bc*/ 	.word	0xffffffff


	//   ....[60]....
        /*02c0*/ 	.word	0xffffffff


	//   ....[61]....
        /*02c4*/ 	.word	0xffffffff


	//   ....[62]....
        /*02c8*/ 	.word	0xffffffff


	//   ....[63]....
        /*02cc*/ 	.word	0xffffffff


	//   ....[64]....
        /*02d0*/ 	.word	0xffffffff


	//   ....[65]....
        /*02d4*/ 	.word	0xffffffff


	//   ....[66]....
        /*02d8*/ 	.word	0xffffffff


	//   ....[67]....
        /*02dc*/ 	.word	0xffffffff


	//   ....[68]....
        /*02e0*/ 	.word	0xffffffff


	//   ....[69]....
        /*02e4*/ 	.word	0xffffffff


	//   ....[70]....
        /*02e8*/ 	.word	0xffffffff


	//   ....[71]....
        /*02ec*/ 	.word	0xffffffff


	//   ....[72]....
        /*02f0*/ 	.word	0xffffffff


	//   ....[73]....
        /*02f4*/ 	.word	0xffffffff


	//   ....[74]....
        /*02f8*/ 	.word	0xffffffff


	//   ....[75]....
        /*02fc*/ 	.word	0xffffffff


	//   ....[76]....
        /*0300*/ 	.word	0xffffffff


	//   ....[77]....
        /*0304*/ 	.word	0xffffffff


	//   ....[78]....
        /*0308*/ 	.word	0xffffffff


	//   ....[79]....
        /*030c*/ 	.word	0xffffffff


	//   ....[80]....
        /*0310*/ 	.word	0xffffffff


	//   ....[81]....
        /*0314*/ 	.word	0xffffffff


	//   ....[82]....
        /*0318*/ 	.word	0xffffffff


	//   ....[83]....
        /*031c*/ 	.word	0xffffffff


	//   ....[84]....
        /*0320*/ 	.word	0xffffffff


	//   ....[85]....
        /*0324*/ 	.word	0xffffffff


	//   ....[86]....
        /*0328*/ 	.word	0xffffffff


	//   ....[87]....
        /*032c*/ 	.word	0xffffffff


	//   ....[88]....
        /*0330*/ 	.word	0xffffffff


	//   ....[89]....
        /*0334*/ 	.word	0xffffffff


	//   ....[90]....
        /*0338*/ 	.word	0xffffffff


	//   ....[91]....
        /*033c*/ 	.word	0xffffffff


	//   ....[92]....
        /*0340*/ 	.word	0x05000047


	//   ....[93]....
        /*0344*/ 	.word	0x05000047


	//   ....[94]....
        /*0348*/ 	.word	0x05000047


	//   ....[95]....
        /*034c*/ 	.word	0x05000047


	//   ....[96]....
        /*0350*/ 	.word	0x05000047


	//   ....[97]....
        /*0354*/ 	.word	0x05000047


	//   ....[98]....
        /*0358*/ 	.word	0x05000047


	//   ....[99]....
        /*035c*/ 	.word	0x05000047


	//   ....[100]....
        /*0360*/ 	.word	0x05000047


	//   ....[101]....
        /*0364*/ 	.word	0x05000047


	//   ....[102]....
        /*0368*/ 	.word	0x05000047


	//   ....[103]....
        /*036c*/ 	.word	0x05000047


	//   ....[104]....
        /*0370*/ 	.word	0x05000047


	//   ....[105]....
        /*0374*/ 	.word	0x05000047


	//   ....[106]....
        /*0378*/ 	.word	0x05000047


	//   ....[107]....
        /*037c*/ 	.word	0x05000047


	//   ....[108]....
        /*0380*/ 	.word	0x05000047


	//   ....[109]....
        /*0384*/ 	.word	0x05000047


	//   ....[110]....
        /*0388*/ 	.word	0x05000047


	//   ....[111]....
        /*038c*/ 	.word	0x05000047


	//   ....[112]....
        /*0390*/ 	.word	0x05000047


	//   ....[113]....
        /*0394*/ 	.word	0x05000047


	//   ....[114]....
        /*0398*/ 	.word	0x05000047


	//   ....[115]....
        /*039c*/ 	.word	0x05000047


	//   ....[116]....
        /*03a0*/ 	.word	0x05000047


	//   ....[117]....
        /*03a4*/ 	.word	0x05000047


	//   ....[118]....
        /*03a8*/ 	.word	0x05000047


	//   ....[119]....
        /*03ac*/ 	.word	0x05000047


	//   ....[120]....
        /*03b0*/ 	.word	0x05000047


	//   ....[121]....
        /*03b4*/ 	.word	0x05000047


	//   ....[122]....
        /*03b8*/ 	.word	0x05000047


	//   ....[123]....
        /*03bc*/ 	.word	0x05000047


	//   ....[124]....
        /*03c0*/ 	.word	0x05000047


	//   ....[125]....
        /*03c4*/ 	.word	0x05000047


	//   ....[126]....
        /*03c8*/ 	.word	0x05000047


	//   ....[127]....
        /*03cc*/ 	.word	0x05000047


	//   ....[128]....
        /*03d0*/ 	.word	0x05000047


	//   ....[129]....
        /*03d4*/ 	.word	0x05000047


	//   ....[130]....
        /*03d8*/ 	.word	0x05000047


	//   ....[131]....
        /*03dc*/ 	.word	0x05000047


	//   ....[132]....
        /*03e0*/ 	.word	0x05000047


	//   ....[133]....
        /*03e4*/ 	.word	0x05000047


	//   ....[134]....
        /*03e8*/ 	.word	0x05000047


	//   ....[135]....
        /*03ec*/ 	.word	0x05000047


	//   ....[136]....
        /*03f0*/ 	.word	0x05000047


	//   ....[137]....
        /*03f4*/ 	.word	0x05000047


	//   ....[138]....
        /*03f8*/ 	.word	0x05000047


	//   ....[139]....
        /*03fc*/ 	.word	0x05000047


	//   ....[140]....
        /*0400*/ 	.word	0x05000047


	//   ....[141]....
        /*0404*/ 	.word	0x05000047


	//   ....[142]....
        /*0408*/ 	.word	0x05000047


	//   ....[143]....
        /*040c*/ 	.word	0x05000047


	//   ....[144]....
        /*0410*/ 	.word	0x05000047


	//   ....[145]....
        /*0414*/ 	.word	0x05000047


	//   ....[146]....
        /*0418*/ 	.word	0x05000047


	//   ....[147]....
        /*041c*/ 	.word	0x05000047


	//   ....[148]....
        /*0420*/ 	.word	0x05000047


	//   ....[149]....
        /*0424*/ 	.word	0x05000047


	//   ....[150]....
        /*0428*/ 	.word	0x05000047


	//   ....[151]....
        /*042c*/ 	.word	0x05000047


	//   ....[152]....
        /*0430*/ 	.word	0x05000047


	//   ....[153]....
        /*0434*/ 	.word	0x05000047


	//   ....[154]....
        /*0438*/ 	.word	0x05000047


	//   ....[155]....
        /*043c*/ 	.word	0x05000047


	//----- nvinfo : EIATTR_COOP_GROUP_INSTR_OFFSETS
	.align		4
.L_1899:
        /*0440*/ 	.byte	0x04, 0x28
        /*0442*/ 	.short	(.L_1901 - .L_1900)


	//   ....[0]....
.L_1900:
        /*0444*/ 	.word	0x00001570


	//   ....[1]....
        /*0448*/ 	.word	0x00001b30


	//   ....[2]....
        /*044c*/ 	.word	0x000021c0


	//   ....[3]....
        /*0450*/ 	.word	0x00004fc0


	//   ....[4]....
        /*0454*/ 	.word	0x000056d0


	//   ....[5]....
        /*0458*/ 	.word	0x000062e0


	//   ....[6]....
        /*045c*/ 	.word	0x00006e20


	//   ....[7]....
        /*0460*/ 	.word	0x00008e30


	//   ....[8]....
        /*0464*/ 	.word	0x0000af50


	//   ....[9]....
        /*0468*/ 	.word	0x0000b980


	//   ....[10]....
        /*046c*/ 	.word	0x0000b9a0


	//   ....[11]....
        /*0470*/ 	.word	0x0000b9b0


	//   ....[12]....
        /*0474*/ 	.word	0x0000b9c0


	//   ....[13]....
        /*0478*/ 	.word	0x0000ba60


	//   ....[14]....
        /*047c*/ 	.word	0x0000ba90


	//   ....[15]....
        /*0480*/ 	.word	0x0000bab0


	//   ....[16]....
        /*0484*/ 	.word	0x0000bac0


	//   ....[17]....
        /*0488*/ 	.word	0x0000bb60


	//   ....[18]....
        /*048c*/ 	.word	0x0000bb80


	//   ....[19]....
        /*0490*/ 	.word	0x0000bbb0


	//   ....[20]....
        /*0494*/ 	.word	0x0000bbc0


	//   ....[21]....
        /*0498*/ 	.word	0x0000bc70


	//   ....[22]....
        /*049c*/ 	.word	0x0000bc90


	//   ....[23]....
        /*04a0*/ 	.word	0x0000bcb0


	//   ....[24]....
        /*04a4*/ 	.word	0x0000bcc0


	//   ....[25]....
        /*04a8*/ 	.word	0x0000bd60


	//   ....[26]....
        /*04ac*/ 	.word	0x0000bd90


	//   ....[27]....
        /*04b0*/ 	.word	0x0000bda0


	//   ....[28]....
        /*04b4*/ 	.word	0x0000bdb0


	//   ....[29]....
        /*04b8*/ 	.word	0x0000bf20


	//   ....[30]....
        /*04bc*/ 	.word	0x0000bf30


	//   ....[31]....
        /*04c0*/ 	.word	0x0000bf40


	//   ....[32]....
        /*04c4*/ 	.word	0x0000bf50


	//   ....[33]....
        /*04c8*/ 	.word	0x0000bf60


	//   ....[34]....
        /*04cc*/ 	.word	0x0000bf70


	//   ....[35]....
        /*04d0*/ 	.word	0x0000bf80


	//   ....[36]....
        /*04d4*/ 	.word	0x0000bf90


	//   ....[37]....
        /*04d8*/ 	.word	0x0000d250


	//   ....[38]....
        /*04dc*/ 	.word	0x0000d270


	//   ....[39]....
        /*04e0*/ 	.word	0x0000d280


	//   ....[40]....
        /*04e4*/ 	.word	0x0000d290


	//   ....[41]....
        /*04e8*/ 	.word	0x0000d3b0


	//   ....[42]....
        /*04ec*/ 	.word	0x0000d3c0


	//   ....[43]....
        /*04f0*/ 	.word	0x0000d3d0


	//   ....[44]....
        /*04f4*/ 	.word	0x0000d3e0


	//   ....[45]....
        /*04f8*/ 	.word	0x0000d500


	//   ....[46]....
        /*04fc*/ 	.word	0x0000d510


	//   ....[47]....
        /*0500*/ 	.word	0x0000d520


	//   ....[48]....
        /*0504*/ 	.word	0x0000d530


	//   ....[49]....
        /*0508*/ 	.word	0x0000d650


	//   ....[50]....
        /*050c*/ 	.word	0x0000d660


	//   ....[51]....
        /*0510*/ 	.word	0x0000d670


	//   ....[52]....
        /*0514*/ 	.word	0x0000d680


	//   ....[53]....
        /*0518*/ 	.word	0x0000d7a0


	//   ....[54]....
        /*051c*/ 	.word	0x0000d7b0


	//   ....[55]....
        /*0520*/ 	.word	0x0000d7c0


	//   ....[56]....
        /*0524*/ 	.word	0x0000d7d0


	//   ....[57]....
        /*0528*/ 	.word	0x0000d8f0


	//   ....[58]....
        /*052c*/ 	.word	0x0000d900


	//   ....[59]....
        /*0530*/ 	.word	0x0000d910


	//   ....[60]....
        /*0534*/ 	.word	0x0000d920


	//   ....[61]....
        /*0538*/ 	.word	0x0000d930


	//   ....[62]....
        /*053c*/ 	.word	0x0000d940


	//   ....[63]....
        /*0540*/ 	.word	0x0000d950


	//   ....[64]....
        /*0544*/ 	.word	0x0000d980


	//   ....[65]....
        /*0548*/ 	.word	0x0000d9b0


	//   ....[66]....
        /*054c*/ 	.word	0x0000d9c0


	//   ....[67]....
        /*0550*/ 	.word	0x0000d9d0


	//   ....[68]....
        /*0554*/ 	.word	0x0000d9e0


	//   ....[69]....
        /*0558*/ 	.word	0x00011ac0


	//   ....[70]....
        /*055c*/ 	.word	0x00011b00


	//   ....[71]....
        /*0560*/ 	.word	0x00011c90


	//   ....[72]....
        /*0564*/ 	.word	0x00011cd0


	//   ....[73]....
        /*0568*/ 	.word	0x00011db0


	//   ....[74]....
        /*056c*/ 	.word	0x00011dd0


	//   ....[75]....
        /*0570*/ 	.word	0x00011e00


	//   ....[76]....
        /*0574*/ 	.word	0x00011e20


	//   ....[77]....
        /*0578*/ 	.word	0x00011e50


	//   ....[78]....
        /*057c*/ 	.word	0x00011e70


	//   ....[79]....
        /*0580*/ 	.word	0x00012780


	//   ....[80]....
        /*0584*/ 	.word	0x00013230


	//   ....[81]....
        /*0588*/ 	.word	0x00013ef0


	//   ....[82]....
        /*058c*/ 	.word	0x000145e0


	//   ....[83]....
        /*0590*/ 	.word	0x00014600


	//   ....[84]....
        /*0594*/ 	.word	0x00014630


	//   ....[85]....
        /*0598*/ 	.word	0x00014670


	//   ....[86]....
        /*059c*/ 	.word	0x000146a0


	//   ....[87]....
        /*05a0*/ 	.word	0x00014850


	//   ....[88]....
        /*05a4*/ 	.word	0x00014870


	//   ....[89]....
        /*05a8*/ 	.word	0x000148a0


	//   ....[90]....
        /*05ac*/ 	.word	0x000148f0


	//   ....[91]....
        /*05b0*/ 	.word	0x00014920


	//   ....[92]....
        /*05b4*/ 	.word	0x00014cb0


	//   ....[93]....
        /*05b8*/ 	.word	0x00014d00


	//   ....[94]....
        /*05bc*/ 	.word	0x00014d50


	//   ....[95]....
        /*05c0*/ 	.word	0x00014da0


	//   ....[96]....
        /*05c4*/ 	.word	0x00014ed0


	//   ....[97]....
        /*05c8*/ 	.word	0x00014f20


	//   ....[98]....
        /*05cc*/ 	.word	0x00014f70


	//   ....[99]....
        /*05d0*/ 	.word	0x00014fc0


	//   ....[100]....
        /*05d4*/ 	.word	0x000150f0


	//   ....[101]....
        /*05d8*/ 	.word	0x00015140


	//   ....[102]....
        /*05dc*/ 	.word	0x00015190


	//   ....[103]....
        /*05e0*/ 	.word	0x000151e0


	//   ....[104]....
        /*05e4*/ 	.word	0x00015310


	//   ....[105]....
        /*05e8*/ 	.word	0x00015360


	//   ....[106]....
        /*05ec*/ 	.word	0x000153b0


	//   ....[107]....
        /*05f0*/ 	.word	0x00015400


	//   ....[108]....
        /*05f4*/ 	.word	0x00015530


	//   ....[109]....
        /*05f8*/ 	.word	0x00015580


	//   ....[110]....
        /*05fc*/ 	.word	0x000155d0


	//   ....[111]....
        /*0600*/ 	.word	0x00015620


	//   ....[112]....
        /*0604*/ 	.word	0x000156c0


	//   ....[113]....
        /*0608*/ 	.word	0x00015760


	//   ....[114]....
        /*060c*/ 	.word	0x00015800


	//   ....[115]....
        /*0610*/ 	.word	0x000158a0


	//   ....[116]....
        /*0614*/ 	.word	0x00015940


	//   ....[117]....
        /*0618*/ 	.word	0x000159d0


	//   ....[118]....
        /*061c*/ 	.word	0x00015a20


	//   ....[119]....
        /*0620*/ 	.word	0x00015a70


	//   ....[120]....
        /*0624*/ 	.word	0x00015ae0


	//   ....[121]....
        /*0628*/ 	.word	0x00015b30


	//   ....[122]....
        /*062c*/ 	.word	0x00015b80


	//   ....[123]....
        /*0630*/ 	.word	0x00015bd0


	//   ....[124]....
        /*0634*/ 	.word	0x00015c70


	//   ....[125]....
        /*0638*/ 	.word	0x00015cc0


	//   ....[126]....
        /*063c*/ 	.word	0x00015d10


	//   ....[127]....
        /*0640*/ 	.word	0x00015d60


	//   ....[128]....
        /*0644*/ 	.word	0x00015e00


	//   ....[129]....
        /*0648*/ 	.word	0x00015e90


	//   ....[130]....
        /*064c*/ 	.word	0x00015ee0


	//   ....[131]....
        /*0650*/ 	.word	0x00015f30


	//   ....[132]....
        /*0654*/ 	.word	0x00015fd0


	//   ....[133]....
        /*0658*/ 	.word	0x00016060


	//   ....[134]....
        /*065c*/ 	.word	0x000160b0


	//   ....[135]....
        /*0660*/ 	.word	0x00016100


	//   ....[136]....
        /*0664*/ 	.word	0x000161a0


	//   ....[137]....
        /*0668*/ 	.word	0x00016230


	//   ....[138]....
        /*066c*/ 	.word	0x00016280


	//   ....[139]....
        /*0670*/ 	.word	0x000162d0


	//   ....[140]....
        /*0674*/ 	.word	0x00016370


	//   ....[141]....
        /*0678*/ 	.word	0x00016400


	//   ....[142]....
        /*067c*/ 	.word	0x00016450


	//   ....[143]....
        /*0680*/ 	.word	0x000164a0


	//   ....[144]....
        /*0684*/ 	.word	0x00016540


	//   ....[145]....
        /*0688*/ 	.word	0x000165f0


	//   ....[146]....
        /*068c*/ 	.word	0x00016650


	//   ....[147]....
        /*0690*/ 	.word	0x000166e0


	//   ....[148]....
        /*0694*/ 	.word	0x00016730


	//   ....[149]....
        /*0698*/ 	.word	0x00016780


	//   ....[150]....
        /*069c*/ 	.word	0x000167d0


	//   ....[151]....
        /*06a0*/ 	.word	0x00016820


	//   ....[152]....
        /*06a4*/ 	.word	0x00016860


	//   ....[153]....
        /*06a8*/ 	.word	0x000168b0


	//   ....[154]....
        /*06ac*/ 	.word	0x00016920


	//   ....[155]....
        /*06b0*/ 	.word	0x00016970


	//----- nvinfo : EIATTR_EXIT_INSTR_OFFSETS
	.align		4
.L_1901:
        /*06b4*/ 	.byte	0x04, 0x1c
        /*06b6*/ 	.short	(.L_1903 - .L_1902)


	//   ....[0]....
.L_1902:
        /*06b8*/ 	.word	0x00014a60


	//   ....[1]....
        /*06bc*/ 	.word	0x00014c50


	//----- nvinfo : EIATTR_MAX_THREADS
	.align		4
.L_1903:
        /*06c0*/ 	.byte	0x04, 0x05
        /*06c2*/ 	.short	(.L_1905 - .L_1904)
.L_1904:
        /*06c4*/ 	.word	0x00000040
        /*06c8*/ 	.word	0x00000001
        /*06cc*/ 	.word	0x00000001


	//----- nvinfo : EIATTR_CRS_STACK_SIZE
	.align		4
.L_1905:
        /*06d0*/ 	.byte	0x04, 0x1e
        /*06d2*/ 	.short	(.L_1907 - .L_1906)
.L_1906:
        /*06d4*/ 	.word	0x00000000


	//----- nvinfo : EIATTR_CBANK_PARAM_SIZE
	.align		4
.L_1907:
        /*06d8*/ 	.byte	0x03, 0x19
        /*06da*/ 	.short	0x01f0


	//----- nvinfo : EIATTR_PARAM_CBANK
	.align		4
        /*06dc*/ 	.byte	0x04, 0x0a
        /*06de*/ 	.short	(.L_1909 - .L_1908)
	.align		4
.L_1908:
        /*06e0*/ 	.word	index@(.nv.constant0._Z25selective_scan_bwd_kernelI32Selective_Scan_bwd_kernel_traitsILi64ELi16ELb0ELb1ELb1ELb1ELb1EN3c104HalfENS1_7complexIfEEEEv12SSMParamsBwd)
        /*06e4*/ 	.short	0x0210
        /*06e6*/ 	.short	0x01f0


	//----- nvinfo : EIATTR_SW_WAR
	.align		4
.L_1909:
        /*06e8*/ 	.byte	0x04, 0x36
        /*06ea*/ 	.short	(.L_1911 - .L_1910)
.L_1910:
        /*06ec*/ 	.word	0x00000008
.L_1911:


//--------------------- .nv.info._Z25selective_scan_bwd_kernelI32Selective_Scan_bwd_kernel_traitsILi64ELi16ELb1ELb0ELb0ELb0ELb0EN3c104HalfENS1_7complexIfEEEEv12SSMParamsBwd --------------------------
	.section	.nv.info._Z25selective_scan_bwd_kernelI32Selective_Scan_bwd_kernel_traitsILi64ELi16ELb1ELb0ELb0ELb0ELb0EN3c104HalfENS1_7complexIfEEEEv12SSMParamsBwd,"",@"SHT_CUDA_INFO"
	.sectionflags	@""
	.align	4


	//----- nvinfo : EIATTR_CUDA_API_VERSION
	.align		4
        /*0000*/ 	.byte	0x04, 0x37
        /*0002*/ 	.short	(.L_1913 - .L_1912)
.L_1912:
        /*0004*/ 	.word	0x00000082


	//----- nvinfo : EIATTR_KPARAM_INFO
	.align		4
.L_1913:
        /*0008*/ 	.byte	0x04, 0x17
        /*000a*/ 	.short	(.L_1915 - .L_1914)
.L_1914:
        /*000c*/ 	.word	0x00000000
        /*0010*/ 	.short	0x0000
        /*0012*/ 	.short	0x0000
        /*0014*/ 	.byte	0x00, 0xf0, 0xc1, 0x07


	//----- nvinfo : EIATTR_SPARSE_MMA_MASK
	.align		4
.L_1915:
        /*0018*/ 	.byte	0x03, 0x50
        /*001a*/ 	.short	0x0000


	//----- nvinfo : EIATTR_MAXREG_COUNT
	.align		4
        /*001c*/ 	.byte	0x03, 0x1b
        /*001e*/ 	.short	0x00ff


	//----- nvinfo : EIATTR_NUM_BARRIERS
	.align		4
        /*0020*/ 	.byte	0x02, 0x4c
        /*0022*/ 	.byte	0x01
	.zero		1


	//----- nvinfo : EIATTR_MERCURY_ISA_VERSION
	.align		4
        /*0024*/ 	.byte	0x03, 0x5f
        /*0026*/ 	.short	0x0101


	//----- nvinfo : EIATTR_COOP_GROUP_MASK_REGIDS
	.align		4
        /*0028*/ 	.byte	0x04, 0x29
        /*002a*/ 	.short	(.L_1917 - .L_1916)


	//   ....[0]....
.L_1916:
        /*002c*/ 	.word	0xffffffff


	//   ....[1]....
        /*0030*/ 	.word	0xffffffff


	//   ....[2]....
        /*0034*/ 	.word	0xffffffff


	//   ....[3]....
        /*0038*/ 	.word	0xffffffff


	//   ....[4]....
        /*003c*/ 	.word	0xffffffff


	//   ....[5]....
        /*0040*/ 	.word	0xffffffff


	//   ....[6]....
        /*0044*/ 	.word	0xffffffff


	//   ....[7]....
        /*0048*/ 	.word	0xffffffff


	//   ....[8]....
        /*004c*/ 	.word	0xffffffff


	//   ....[9]....
        /*0050*/ 	.word	0xffffffff


	//   ....[10]....
        /*0054*/ 	.word	0xffffffff


	//   ....[11]....
        /*0058*/ 	.word	0xffffffff


	//   ....[12]....
        /*005c*/ 	.word	0xffffffff


	//   ....[13]....
        /*0060*/ 	.word	0xffffffff


	//   ....[14]....
        /*0064*/ 	.word	0xffffffff


	//   ....[15]....
        /*0068*/ 	.word	0xffffffff


	//   ....[16]....
        /*006c*/ 	.word	0xffffffff


	//   ....[17]....
        /*0070*/ 	.word	0xffffffff


	//   ....[18]....
        /*0074*/ 	.word	0xffffffff


	//   ....[19]....
        /*0078*/ 	.word	0xffffffff


	//   ....[20]....
        /*007c*/ 	.word	0xffffffff


	//   ....[21]....
        /*0080*/ 	.word	0xffffffff


	//   ....[22]....
        /*0084*/ 	.word	0xffffffff


	//   ....[23]....
        /*0088*/ 	.word	0xffffffff


	//   ....[24]....
        /*008c*/ 	.word	0xffffffff


	//   ....[25]....
        /*0090*/ 	.word	0xffffffff


	//   ....[26]....
        /*0094*/ 	.word	0xffffffff


	//   ....[27]....
        /*0098*/ 	.word	0xffffffff


	//   ....[28]....
        /*009c*/ 	.word	0xffffffff


	//   ....[29]....
        /*00a0*/ 	.word	0xffffffff


	//   ....[30]....
        /*00a4*/ 	.word	0xffffffff


	//   ....[31]....
        /*00a8*/ 	.word	0xffffffff


	//   ....[32]....
        /*00ac*/ 	.word	0xffffffff


	//   ....[33]....
        /*00b0*/ 	.word	0xffffffff


	//   ....[34]....
        /*00b4*/ 	.word	0xffffffff


	//   ....[35]....
        /*00b8*/ 	.word	0xffffffff


	//   ....[36]....
        /*00bc*/ 	.word	0xffffffff


	//   ....[37]....
        /*00c0*/ 	.word	0xffffffff


	//   ....[38]....
        /*00c4*/ 	.word	0xffffffff


	//   ....[39]....
        /*00c8*/ 	.word	0xffffffff


	//   ....[40]....
        /*00cc*/ 	.word	0xffffffff


	//   ....[41]....
        /*00d0*/ 	.word	0xffffffff


	//   ....[42]....
        /*00d4*/ 	.word	0xffffffff


	//   ....[43]....
        /*00d8*/ 	.word	0xffffffff


	//   ....[44]....
        /*00dc*/ 	.word	0xffffffff


	//   ....[45]....
        /*00e0*/ 	.word	0xffffffff


	//   ....[46]....
        /*00e4*/ 	.word	0xffffffff


	//   ....[47]....
        /*00e8*/ 	.word	0xffffffff


	//   ....[48]....
        /*00ec*/ 	.word	0xffffffff


	//   ....[49]....
        /*00f0*/ 	.word	0xffffffff


	//   ....[50]....
        /*00f4*/ 	.word	0xffffffff


	//   ....[51]....
        /*00f8*/ 	.word	0xffffffff


	//   ....[52]....
        /*00fc*/ 	.word	0xffffffff


	//   ....[53]....
        /*0100*/ 	.word	0xffffffff


	//   ....[54]....
        /*0104*/ 	.word	0xffffffff


	//   ....[55]....
        /*0108*/ 	.word	0xffffffff


	//   ....[56]....
        /*010c*/ 	.word	0xffffffff


	//   ....[57]....
        /*0110*/ 	.word	0xffffffff


	//   ....[58]....
        /*0114*/ 	.word	0xffffffff


	//   ....[59]....
        /*0118*/ 	.word	0xffffffff


	//   ....[60]....
        /*011c*/ 	.word	0xffffffff


	//   ....[61]....
        /*0120*/ 	.word	0xffffffff


	//   ....[62]....
        /*0124*/ 	.word	0xffffffff


	//   ....[63]....
        /*0128*/ 	.word	0xffffffff


	//   ....[64]....
        /*012c*/ 	.word	0xffffffff


	//   ....[65]....
        /*0130*/ 	.word	0xffffffff


	//   ....[66]....
        /*0134*/ 	.word	0xffffffff


	//   ....[67]....
        /*0138*/ 	.word	0xffffffff


	//   ....[68]....
        /*013c*/ 	.word	0xffffffff


	//   ....[69]....
        /*0140*/ 	.word	0xffffffff


	//   ....[70]....
        /*0144*/ 	.word	0xffffffff


	//   ....[71]....
        /*0148*/ 	.word	0xffffffff


	//   ....[72]....
        /*014c*/ 	.word	0xffffffff


	//   ....[73]....
        /*0150*/ 	.word	0xffffffff


	//   ....[74]....
        /*0154*/ 	.word	0xffffffff


	//   ....[75]....
        /*0158*/ 	.word	0xffffffff


	//   ....[76]....
        /*015c*/ 	.word	0xffffffff


	//   ....[77]....
        /*0160*/ 	.word	0xffffffff


	//   ....[78]....
        /*0164*/ 	.word	0xffffffff


	//   ....[79]....
        /*0168*/ 	.word	0xffffffff


	//   ....[80]....
        /*016c*/ 	.word	0xffffffff


	//   ....[81]....
        /*0170*/ 	.word	0xffffffff


	//   ....[82]....
        /*0174*/ 	.word	0xffffffff


	//   ....[83]....
        /*0178*/ 	.word	0xffffffff


	//   ....[84]....
        /*017c*/ 	.word	0xffffffff


	//   ....[85]....
        /*0180*/ 	.word	0xffffffff


	//   ....[86]....
        /*0184*/ 	.word	0xffffffff


	//   ....[87]....
        /*0188*/ 	.word	0xffffffff


	//   ....[88]....
        /*018c*/ 	.word	0xffffffff


	//   ....[89]....
        /*0190*/ 	.word	0xffffffff


	//   ....[90]....
        /*0194*/ 	.word	0xffffffff


	//   ....[91]....
        /*0198*/ 	.word	0xffffffff


	//   ....[92]....
        /*019c*/ 	.word	0xffffffff


	//   ....[93]....
        /*01a0*/ 	.word	0xffffffff


	//   ....[94]....
        /*01a4*/ 	.word	0xffffffff


	//   ....[95]....
        /*01a8*/ 	.word	0x05000017


	//   ....[96]....
        /*01ac*/ 	.word	0x05000017


	//   ....[97]....
        /*01b0*/ 	.word	0x05000017


	//   ....[98]....
        /*01b4*/ 	.word	0x05000017


	//   ....[99]....
        /*01b8*/ 	.word	0x05000017


	//   ....[100]....
        /*01bc*/ 	.word	0x05000017


	//   ....[101]....
        /*01c0*/ 	.word	0x05000017


	//   ....[102]....
        /*01c4*/ 	.word	0x05000017


	//   ....[103]....
        /*01c8*/ 	.word	0x05000017


	//   ....[104]....
        /*01cc*/ 	.word	0x05000017


	//   ....[105]....
        /*01d0*/ 	.word	0x05000017


	//   ....[106]....
        /*01d4*/ 	.word	0x05000017


	//   ....[107]....
        /*01d8*/ 	.word	0x05000017


	//   ....[108]....
        /*01dc*/ 	.word	0x05000017


	//   ....[109]....
        /*01e0*/ 	.word	0x05000017


	//   ....[110]....
        /*01e4*/ 	.word	0x05000017


	//   ....[111]....
        /*01e8*/ 	.word	0x05000017


	//   ....[112]....
        /*01ec*/ 	.word	0x05000017


	//   ....[113]....
        /*01f0*/ 	.word	0x05000017


	//   ....[114]....
        /*01f4*/ 	.word	0x05000017


	//   ....[115]....
        /*01f8*/ 	.word	0x05000017


	//   ....[116]....
        /*01fc*/ 	.word	0x05000017


	//   ....[117]....
        /*0200*/ 	.word	0x05000017


	//   ....[118]....
        /*0204*/ 	.word	0x05000017


	//   ....[119]....
        /*0208*/ 	.word	0x05000017


	//   ....[120]....
        /*020c*/ 	.word	0x05000017


	//   ....[121]....
        /*0210*/ 	.word	0x05000017


	//   ....[122]....
        /*0214*/ 	.word	0x05000017


	//   ....[123]....
        /*0218*/ 	.word	0x05000017


	//   ....[124]....
        /*021c*/ 	.word	0x05000017


	//   ....[125]....
        /*0220*/ 	.word	0x05000017


	//   ....[126]....
        /*0224*/ 	.word	0x05000017


	//   ....[127]....
        /*0228*/ 	.word	0x05000017


	//   ....[128]....
        /*022c*/ 	.word	0x05000017


	//   ....[129]....
        /*0230*/ 	.word	0x05000017


	//   ....[130]....
        /*0234*/ 	.word	0x05000017


	//   ....[131]....
        /*0238*/ 	.word	0x05000017


	//   ....[132]....
        /*023c*/ 	.word	0x05000017


	//   ....[133]....
        /*0240*/ 	.word	0x05000017


	//   ....[134]....
        /*0244*/ 	.word	0x05000017


	//   ....[135]....
        /*0248*/ 	.word	0x05000017


	//   ....[136]....
        /*024c*/ 	.word	0x05000017


	//   ....[137]....
        /*0250*/ 	.word	0x05000017


	//   ....[138]....
        /*0254*/ 	.word	0x05000017


	//   ....[139]....
        /*0258*/ 	.word	0x05000017


	//   ....[140]....
        /*025c*/ 	.word	0x05000017


	//   ....[141]....
        /*0260*/ 	.word	0x05000017


	//   ....[142]....
        /*0264*/ 	.word	0x05000017


	//   ....[143]....
        /*0268*/ 	.word	0x05000017


	//   ....[144]....
        /*026c*/ 	.word	0x05000017


	//   ....[145]....
        /*0270*/ 	.word	0x05000017


	//   ....[146]....
        /*0274*/ 	.word	0x05000017


	//   ....[147]....
        /*0278*/ 	.word	0x05000017


	//   ....[148]....
        /*027c*/ 	.word	0x05000017


	//   ....[149]....
        /*0280*/ 	.word	0x05000017


	//   ....[150]....
        /*0284*/ 	.word	0x05000017


	//   ....[151]....
        /*0288*/ 	.word	0x05000017


	//   ....[152]....
        /*028c*/ 	.word	0x05000017


	//   ....[153]....
        /*0290*/ 	.word	0x05000017


	//   ....[154]....
        /*0294*/ 	.word	0x05000017


	//   ....[155]....
        /*0298*/ 	.word	0x05000017


	//   ....[156]....
        /*029c*/ 	.word	0x05000017


	//   ....[157]....
        /*02a0*/ 	.word	0x05000017


	//   ....[158]....
        /*02a4*/ 	.word	0x05000017


	//----- nvinfo : EIATTR_COOP_GROUP_INSTR_OFFSETS
	.align		4
.L_1917:
        /*02a8*/ 	.byte	0x04, 0x28
        /*02aa*/ 	.short	(.L_1919 - .L_1918)


	//   ....[0]....
.L_1918:
        /*02ac*/ 	.word	0x00000810


	//   ....[1]....
        /*02b0*/ 	.word	0x000008c0


	//   ....[2]....
        /*02b4*/ 	.word	0x00000a10


	//   ....[3]....
        /*02b8*/ 	.word	0x00002e10


	//   ....[4]....
        /*02bc*/ 	.word	0x00002e30


	//   ....[5]....
        /*02c0*/ 	.word	0x00002e40


	//   ....[6]....
        /*02c4*/ 	.word	0x00002e50


	//   ....[7]....
        /*02c8*/ 	.word	0x00002ef0


	//   ....[8]....
        /*02cc*/ 	.word	0x00002f20


	//   ....[9]....
        /*02d0*/ 	.word	0x00002f40


	//   ....[10]....
        /*02d4*/ 	.word	0x00002f50


	//   ....[11]....
        /*02d8*/ 	.word	0x00002ff0


	//   ....[12]....
        /*02dc*/ 	.word	0x00003020


	//   ....[13]....
        /*02e0*/ 	.word	0x00003040


	//   ....[14]....
        /*02e4*/ 	.word	0x00003050


	//   ....[15]....
        /*02e8*/ 	.word	0x000030f0


	//   ....[16]....
        /*02ec*/ 	.word	0x00003120


	//   ....[17]....
        /*02f0*/ 	.word	0x00003140


	//   ....[18]....
        /*02f4*/ 	.word	0x00003150


	//   ....[19]....
        /*02f8*/ 	.word	0x000031f0


	//   ....[20]....
        /*02fc*/ 	.word	0x00003220


	//   ....[21]....
        /*0300*/ 	.word	0x00003230


	//   ....[22]....
        /*0304*/ 	.word	0x00003240


	//   ....[23]....
        /*0308*/ 	.word	0x000033b0


	//   ....[24]....
        /*030c*/ 	.word	0x000033c0


	//   ....[25]....
        /*0310*/ 	.word	0x000033d0


	//   ....[26]....
        /*0314*/ 	.word	0x000033e0


	//   ....[27]....
        /*0318*/ 	.word	0x000033f0


	//   ....[28]....
        /*031c*/ 	.word	0x00003400


	//   ....[29]....
        /*0320*/ 	.word	0x00003410


	//   ....[30]....
        /*0324*/ 	.word	0x00003420


	//   ....[31]....
        /*0328*/ 	.word	0x000046c0


	//   ....[32]....
        /*032c*/ 	.word	0x000046d0


	//   ....[33]....
        /*0330*/ 	.word	0x000046e0


	//   ....[34]....
        /*0334*/ 	.word	0x000046f0


	//   ....[35]....
        /*0338*/ 	.word	0x00004810


	//   ....[36]....
        /*033c*/ 	.word	0x00004820


	//   ....[37]....
        /*0340*/ 	.word	0x00004830


	//   ....[38]....
        /*0344*/ 	.word	0x00004840


	//   ....[39]....
        /*0348*/ 	.word	0x00004960


	//   ....[40]....
        /*034c*/ 	.word	0x00004970


	//   ....[41]....
        /*0350*/ 	.word	0x00004980


	//   ....[42]....
        /*0354*/ 	.word	0x00004990


	//   ....[43]....
        /*0358*/ 	.word	0x00004ab0


	//   ....[44]....
        /*035c*/ 	.word	0x00004ac0


	//   ....[45]....
        /*0360*/ 	.word	0x00004ad0


	//   ....[46]....
        /*0364*/ 	.word	0x00004ae0


	//   ....[47]....
        /*0368*/ 	.word	0x00004c00


	//   ....[48]....
        /*036c*/ 	.word	0x00004c10


	//   ....[49]....
        /*0370*/ 	.word	0x00004c20


	//   ....[50]....
        /*0374*/ 	.word	0x00004c30


	//   ....[51]....
        /*0378*/ 	.word	0x00004d50


	//   ....[52]....
        /*037c*/ 	.word	0x00004d60


	//   ....[53]....
        /*0380*/ 	.word	0x00004d70


	//   ....[54]....
        /*0384*/ 	.word	0x00004d80


	//   ....[55]....
        /*0388*/ 	.word	0x00004d90


	//   ....[56]....
        /*038c*/ 	.word	0x00004da0


	//   ....[57]....
        /*0390*/ 	.word	0x00004db0


	//   ....[58]....
        /*0394*/ 	.word	0x00004df0


	//   ....[59]....
        /*0398*/ 	.word	0x00004e20


	//   ....[60]....
        /*039c*/ 	.word	0x00004e30


	//   ....[61]....
        /*03a0*/ 	.word	0x00004e40


	//   ....[62]....
        /*03a4*/ 	.word	0x00004e50


	//   ....[63]....
        /*03a8*/ 	.word	0x000062e0


	//   ....[64]....
        /*03ac*/ 	.word	0x00006340


	//   ....[65]....
        /*03b0*/ 	.word	0x00006380


	//   ....[66]....
        /*03b4*/ 	.word	0x000063c0


	//   ....[67]....
        /*03b8*/ 	.word	0x000064d0


	//   ....[68]....
        /*03bc*/ 	.word	0x00006520


	//   ....[69]....
        /*03c0*/ 	.word	0x00006560


	//   ....[70]....
        /*03c4*/ 	.word	0x000065a0


	//   ....[71]....
        /*03c8*/ 	.word	0x000066b0


	//   ....[72]....
        /*03cc*/ 	.word	0x00006700


	//   ....[73]....
        /*03d0*/ 	.word	0x00006740


	//   ....[74]....
        /*03d4*/ 	.word	0x00006780


	//   ....[75]....
        /*03d8*/ 	.word	0x00006890


	//   ....[76]....
        /*03dc*/ 	.word	0x000068d0


	//   ....[77]....
        /*03e0*/ 	.word	0x00006910


	//   ....[78]....
        /*03e4*/ 	.word	0x00006950


	//   ....[79]....
        /*03e8*/ 	.word	0x00006aa0


	//   ....[80]....
        /*03ec*/ 	.word	0x00006ae0


	//   ....[81]....
        /*03f0*/ 	.word	0x00006b20


	//   ....[82]....
        /*03f4*/ 	.word	0x00006b60


	//   ....[83]....
        /*03f8*/ 	.word	0x00007110


	//   ....[84]....
        /*03fc*/ 	.word	0x00007440


	//   ....[85]....
        /*0400*/ 	.word	0x00007560


	//   ....[86]....
        /*0404*/ 	.word	0x000075a0


	//   ....[87]....
        /*0408*/ 	.word	0x00007600


	//   ....[88]....
        /*040c*/ 	.word	0x00007660


	//   ....[89]....
        /*0410*/ 	.word	0x00007690


	//   ....[90]....
        /*0414*/ 	.word	0x000077c0


	//   ....[91]....
        /*0418*/ 	.word	0x00007800


	//   ....[92]....
        /*041c*/ 	.word	0x00007870


	//   ....[93]....
        /*0420*/ 	.word	0x000078c0


	//   ....[94]....
        /*0424*/ 	.word	0x000078e0


	//   ....[95]....
        /*0428*/ 	.word	0x000080f0


	//   ....[96]....
        /*042c*/ 	.word	0x00008140


	//   ....[97]....
        /*0430*/ 	.word	0x00008190


	//   ....[98]....
        /*0434*/ 	.word	0x000081e0


	//   ....[99]....
        /*0438*/ 	.word	0x000082f0


	//   ....[100]....
        /*043c*/ 	.word	0x00008340


	//   ....[101]....
        /*0440*/ 	.word	0x00008390


	//   ....[102]....
        /*0444*/ 	.word	0x000083e0


	//   ....[103]....
        /*0448*/ 	.word	0x000084f0


	//   ....[104]....
        /*044c*/ 	.word	0x00008540


	//   ....[105]....
        /*0450*/ 	.word	0x00008590


	//   ....[106]....
        /*0454*/ 	.word	0x000085e0


	//   ....[107]....
        /*0458*/ 	.word	0x000086f0


	//   ....[108]....
        /*045c*/ 	.word	0x00008740


	//   ....[109]....
        /*0460*/ 	.word	0x00008790


	//   ....[110]....
        /*0464*/ 	.word	0x000087e0


	//   ....[111]....
        /*0468*/ 	.word	0x000088f0


	//   ....[112]....
        /*046c*/ 	.word	0x00008940


	//   ....[113]....
        /*0470*/ 	.word	0x00008990


	//   ....[114]....
        /*0474*/ 	.word	0x000089e0


	//   ....[115]....
        /*0478*/ 	.word	0x00008a80


	//   ....[116]....
        /*047c*/ 	.word	0x00008b20


	//   ....[117]....
        /*0480*/ 	.word	0x00008bc0


	//   ....[118]....
        /*0484*/ 	.word	0x00008c60


	//   ....[119]....
        /*0488*/ 	.word	0x00008d00


	//   ....[120]....
        /*048c*/ 	.word	0x00008db0


	//   ....[121]....
        /*0490*/ 	.word	0x00008e10


	//   ....[122]....
        /*0494*/ 	.word	0x00008e60


	//   ....[123]....
        /*0498*/ 	.word	0x00008e90


	//   ....[124]....
        /*049c*/ 	.word	0x00008ef0


	//   ....[125]....
        /*04a0*/ 	.word	0x00008f40


	//   ....[126]....
        /*04a4*/ 	.word	0x00008f90


	//   ....[127]....
        /*04a8*/ 	.word	0x00009020


	//   ....[128]....
        /*04ac*/ 	.word	0x00009070


	//   ....[129]....
        /*04b0*/ 	.word	0x000090c0


	//   ....[130]....
        /*04b4*/ 	.word	0x00009110


	//   ....[131]....
        /*04b8*/ 	.word	0x000091a0


	//   ....[132]....
        /*04bc*/ 	.word	0x00009230


	//   ....[133]....
        /*04c0*/ 	.word	0x00009280


	//   ....[134]....
        /*04c4*/ 	.word	0x000092d0


	//   ....[135]....
        /*04c8*/ 	.word	0x00009360


	//   ....[136]....
        /*04cc*/ 	.word	0x000093f0


	//   ....[137]....
        /*04d0*/ 	.word	0x00009440


	//   ....[138]....
        /*04d4*/ 	.word	0x00009490


	//   ....[139]....
        /*04d8*/ 	.word	0x00009520


	//   ....[140]....
        /*04dc*/ 	.word	0x000095b0


	//   ....[141]....
        /*04e0*/ 	.word	0x00009600


	//   ....[142]....
        /*04e4*/ 	.word	0x00009650


	//   ....[143]....
        /*04e8*/ 	.word	0x000096e0


	//   ....[144]....
        /*04ec*/ 	.word	0x00009770


	//   ....[145]....
        /*04f0*/ 	.word	0x000097c0


	//   ....[146]....
        /*04f4*/ 	.word	0x00009810


	//   ....[147]....
        /*04f8*/ 	.word	0x000098a0


	//   ....[148]....
        /*04fc*/ 	.word	0x00009950


	//   ....[149]....
        /*0500*/ 	.word	0x00009a00


	//   ....[150]....
        /*0504*/ 	.word	0x00009a50


	//   ....[151]....
        /*0508*/ 	.word	0x00009a80


	//   ....[152]....
        /*050c*/ 	.word	0x00009af0


	//   ....[153]....
        /*0510*/ 	.word	0x00009b40


	//   ....[154]....
        /*0514*/ 	.word	0x00009b90


	//   ....[155]....
        /*0518*/ 	.word	0x00009bc0


	//   ....[156]....
        /*051c*/ 	.word	0x00009c10


	//   ....[157]....
        /*0520*/ 	.word	0x00009c60


	//   ....[158]....
        /*0524*/ 	.word	0x00009cb0


	//----- nvinfo : EIATTR_EXIT_INSTR_OFFSETS
	.align		4
.L_1919:
        /*0528*/ 	.byte	0x04, 0x1c
        /*052a*/ 	.short	(.L_1921 - .L_1920)


	//   ....[0]....
.L_1920:
        /*052c*/ 	.word	0x00007a00


	//   ....[1]....
        /*0530*/ 	.word	0x00008090


	//----- nvinfo : EIATTR_MAX_THREADS
	.align		4
.L_1921:
        /*0534*/ 	.byte	0x04, 0x05
        /*0536*/ 	.short	(.L_1923 - .L_1922)
.L_1922:
        /*0538*/ 	.word	0x00000040
        /*053c*/ 	.word	0x00000001
        /*0540*/ 	.word	0x00000001


	//----- nvinfo : EIATTR_CRS_STACK_SIZE
	.align		4
.L_1923:
        /*0544*/ 	.byte	0x04, 0x1e
        /*0546*/ 	.short	(.L_1925 - .L_1924)
.L_1924:
        /*0548*/ 	.word	0x00000000


	//----- nvinfo : EIATTR_CBANK_PARAM_SIZE
	.align		4
.L_1925:
        /*054c*/ 	.byte	0x03, 0x19
        /*054e*/ 	.short	0x01f0


	//----- nvinfo : EIATTR_PARAM_CBANK
	.align		4
        /*0550*/ 	.byte	0x04, 0x0a
        /*0552*/ 	.short	(.L_1927 - .L_1926)
	.align		4
.L_1926:
        /*0554*/ 	.word	index@(.nv.constant0._Z25selective_scan_bwd_kernelI32Selective_Scan_bwd_kernel_traitsILi64ELi16ELb1ELb0ELb0ELb0ELb0EN3c104HalfENS1_7complexIfEEEEv12SSMParamsBwd)
        /*0558*/ 	.short	0x0210
        /*055a*/ 	.short	0x01f0


	//----- nvinfo : EIATTR_SW_WAR
	.align		4
.L_1927:
        /*055c*/ 	.byte	0x04, 0x36
        /*055e*/ 	.short	(.L_1929 - .L_1928)
.L_1928:
        /*0560*/ 	.word	0x00000008
.L_1929:


//--------------------- .nv.info._Z25selective_scan_bwd_kernelI32Selective_Scan_bwd_kernel_traitsILi64ELi16ELb1ELb0ELb0ELb0ELb1EN3c104HalfENS1_7complexIfEEEEv12SSMParamsBwd --------------------------
	.section	.nv.info._Z25selective_scan_bwd_kernelI32Selective_Scan_bwd_kernel_traitsILi64ELi16ELb1ELb0ELb0ELb0ELb1EN3c104HalfENS1_7complexIfEEEEv12SSMParamsBwd,"",@"SHT_CUDA_INFO"
	.sectionflags	@""
	.align	4


	//----- nvinfo : EIATTR_CUDA_API_VERSION
	.align		4
        /*0000*/ 	.byte	0x04, 0x37
        /*0002*/ 	.short	(.L_1931 - .L_1930)
.L_1930:
        /*0004*/ 	.word	0x00000082


	//----- nvinfo : EIATTR_KPARAM_INFO
	.align		4
.L_1931:
        /*0008*/ 	.byte	0x04, 0x17
        /*000a*/ 	.short	(.L_1933 - .L_1932)
.L_1932:
        /*000c*/ 	.word	0x00000000
        /*0010*/ 	.short	0x0000
        /*0012*/ 	.short	0x0000
        /*0014*/ 	.byte	0x00, 0xf0, 0xc1, 0x07


	//----- nvinfo : EIATTR_SPARSE_MMA_MASK
	.align		4
.L_1933:
        /*0018*/ 	.byte	0x03, 0x50
        /*001a*/ 	.short	0x0000


	//----- nvinfo : EIATTR_MAXREG_COUNT
	.align		4
        /*001c*/ 	.byte	0x03, 0x1b
        /*001e*/ 	.short	0x00ff


	//----- nvinfo : EIATTR_NUM_BARRIERS
	.align		4
        /*0020*/ 	.byte	0x02, 0x4c
        /*0022*/ 	.byte	0x01
	.zero		1


	//----- nvinfo : EIATTR_MERCURY_ISA_VERSION
	.align		4
        /*0024*/ 	.byte	0x03, 0x5f
        /*0026*/ 	.short	0x0101


	//----- nvinfo : EIATTR_COOP_GROUP_MASK_REGIDS
	.align		4
        /*0028*/ 	.byte	0x04, 0x29
        /*002a*/ 	.short	(.L_1935 - .L_1934)


	//   ....[0]....
.L_1934:
        /*002c*/ 	.word	0xffffffff


	//   ....[1]....
        /*0030*/ 	.word	0xffffffff


	//   ....[2]....
        /*0034*/ 	.word	0xffffffff


	//   ....[3]....
        /*0038*/ 	.word	0xffffffff


	//   ....[4]....
        /*003c*/ 	.word	0xffffffff


	//   ....[5]....
        /*0040*/ 	.word	0xffffffff


	//   ....[6]....
        /*0044*/ 	.word	0xffffffff


	//   ....[7]....
        /*0048*/ 	.word	0xffffffff


	//   ....[8]....
        /*004c*/ 	.word	0xffffffff


	//   ....[9]....
        /*0050*/ 	.word	0xffffffff


	//   ....[10]....
        /*0054*/ 	.word	0xffffffff


	//   ....[11]....
        /*0058*/ 	.word	0xffffffff


	//   ....[12]....
        /*005c*/ 	.word	0xffffffff


	//   ....[13]....
        /*0060*/ 	.word	0xffffffff


	//   ....[14]....
        /*0064*/ 	.word	0xffffffff


	//   ....[15]....
        /*0068*/ 	.word	0xffffffff


	//   ....[16]....
        /*006c*/ 	.word	0xffffffff


	//   ....[17]....
        /*0070*/ 	.word	0xffffffff


	//   ....[18]....
        /*0074*/ 	.word	0xffffffff


	//   ....[19]....
        /*0078*/ 	.word	0xffffffff


	//   ....[20]....
        /*007c*/ 	.word	0xffffffff


	//   ....[21]....
        /*0080*/ 	.word	0xffffffff


	//   ....[22]....
        /*0084*/ 	.word	0xffffffff


	//   ....[23]....
        /*0088*/ 	.word	0xffffffff


	//   ....[24]....
        /*008c*/ 	.word	0xffffffff


	//   ....[25]....
        /*0090*/ 	.word	0xffffffff


	//   ....[26]....
        /*0094*/ 	.word	0xffffffff


	//   ....[27]....
        /*0098*/ 	.word	0xffffffff


	//   ....[28]....
        /*009c*/ 	.word	0xffffffff


	//   ....[29]....
        /*00a0*/ 	.word	0xffffffff


	//   ....[30]....
        /*00a4*/ 	.word	0xffffffff


	//   ....[31]....
        /*00a8*/ 	.word	0xffffffff


	//   ....[32]....
        /*00ac*/ 	.word	0xffffffff


	//   ....[33]....
        /*00b0*/ 	.word	0xffffffff


	//   ....[34]....
        /*00b4*/ 	.word	0xffffffff


	//   ....[35]....
        /*00b8*/ 	.word	0xffffffff


	//   ....[36]....
        /*00bc*/ 	.word	0xffffffff


	//   ....[37]....
        /*00c0*/ 	.word	0xffffffff


	//   ....[38]....
        /*00c4*/ 	.word	0xffffffff


	//   ....[39]....
        /*00c8*/ 	.word	0xffffffff


	//   ....[40]....
        /*00cc*/ 	.word	0xffffffff


	//   ....[41]....
        /*00d0*/ 	.word	0xffffffff


	//   ....[42]....
        /*00d4*/ 	.word	0xffffffff


	//   ....[43]....
        /*00d8*/ 	.word	0xffffffff


	//   ....[44]....
        /*00dc*/ 	.word	0xffffffff


	//   ....[45]....
        /*00e0*/ 	.word	0xffffffff


	//   ....[46]....
        /*00e4*/ 	.word	0xffffffff


	//   ....[47]....
        /*00e8*/ 	.word	0xffffffff


	//   ....[48]....
        /*00ec*/ 	.word	0xffffffff


	//   ....[49]....
        /*00f0*/ 	.word	0xffffffff


	//   ....[50]....
        /*00f4*/ 	.word	0xffffffff


	//   ....[51]....
        /*00f8*/ 	.word	0xffffffff


	//   ....[52]....
        /*00fc*/ 	.word	0xffffffff


	//   ....[53]....
        /*0100*/ 	.word	0xffffffff


	//   ....[54]....
        /*0104*/ 	.word	0xffffffff


	//   ....[55]....
        /*0108*/ 	.word	0xffffffff


	//   ....[56]....
        /*010c*/ 	.word	0xffffffff


	//   ....[57]....
        /*0110*/ 	.word	0xffffffff


	//   ....[58]....
        /*0114*/ 	.word	0xffffffff


	//   ....[59]....
        /*0118*/ 	.word	0xffffffff


	//   ....[60]....
        /*011c*/ 	.word	0xffffffff


	//   ....[61]....
        /*0120*/ 	.word	0xffffffff


	//   ....[62]....
        /*0124*/ 	.word	0xffffffff


	//   ....[63]....
        /*0128*/ 	.word	0xffffffff


	//   ....[64]....
        /*012c*/ 	.word	0xffffffff


	//   ....[65]....
        /*0130*/ 	.word	0xffffffff


	//   ....[66]....
        /*0134*/ 	.word	0xffffffff


	//   ....[67]....
        /*0138*/ 	.word	0xffffffff


	//   ....[68]....
        /*013c*/ 	.word	0xffffffff


	//   ....[69]....
        /*0140*/ 	.word	0xffffffff


	//   ....[70]....
        /*0144*/ 	.word	0xffffffff


	//   ....[71]....
        /*0148*/ 	.word	0xffffffff


	//   ....[72]....
        /*014c*/ 	.word	0xffffffff


	//   ....[73]....
        /*0150*/ 	.word	0xffffffff


	//   ....[74]....
        /*0154*/ 	.word	0xffffffff


	//   ....[75]....
        /*0158*/ 	.word	0xffffffff


	//   ....[76]....
        /*015c*/ 	.word	0xffffffff


	//   ....[77]....
        /*0160*/ 	.word	0xffffffff


	//   ....[78]....
        /*0164*/ 	.word	0xffffffff


	//   ....[79]....
        /*0168*/ 	.word	0xffffffff


	//   ....[80]....
        /*016c*/ 	.word	0xffffffff


	//   ....[81]....
        /*0170*/ 	.word	0xffffffff


	//   ....[82]....
        /*0174*/ 	.word	0xffffffff


	//   ....[83]....
        /*0178*/ 	.word	0xffffffff


	//   ....[84]....
        /*017c*/ 	.word	0xffffffff


	//   ....[85]....
        /*0180*/ 	.word	0xffffffff


	//   ....[86]....
        /*0184*/ 	.word	0xffffffff


	//   ....[87]....
        /*0188*/ 	.word	0xffffffff


	//   ....[88]....
        /*018c*/ 	.word	0xffffffff


	//   ....[89]....
        /*0190*/ 	.word	0xffffffff


	//   ....[90]....
        /*0194*/ 	.word	0xffffffff


	//   ....[91]....
        /*0198*/ 	.word	0xffffffff


	//   ....[92]....
        /*019c*/ 	.word	0xffffffff


	//   ....[93]....
        /*01a0*/ 	.word	0xffffffff


	//   ....[94]....
        /*01a4*/ 	.word	0xffffffff


	//   ....[95]....
        /*01a8*/ 	.word	0xffffffff


	//   ....[96]....
        /*01ac*/ 	.word	0xffffffff


	//   ....[97]....
        /*01b0*/ 	.word	0xffffffff


	//   ....[98]....
        /*01b4*/ 	.word	0xffffffff


	//   ....[99]....
        /*01b8*/ 	.word	0x05000017


	//   ....[100]....
        /*01bc*/ 	.word	0x05000017


	//   ....[101]....
        /*01c0*/ 	.word	0x05000017


	//   ....[102]....
        /*01c4*/ 	.word	0x05000017


	//   ....[103]....
        /*01c8*/ 	.word	0x05000017


	//   ....[104]....
        /*01cc*/ 	.word	0x05000017


	//   ....[105]....
        /*01d0*/ 	.word	0x05000017


	//   ....[106]....
        /*01d4*/ 	.word	0x05000017


	//   ....[107]....
        /*01d8*/ 	.word	0x05000017


	//   ....[108]....
        /*01dc*/ 	.word	0x05000017


	//   ....[109]....
        /*01e0*/ 	.word	0x05000017


	//   ....[110]....
        /*01e4*/ 	.word	0x05000017


	//   ....[111]....
        /*01e8*/ 	.word	0x05000017


	//   ....[112]....
        /*01ec*/ 	.word	0x05000017


	//   ....[113]....
        /*01f0*/ 	.word	0x05000017


	//   ....[114]....
        /*01f4*/ 	.word	0x05000017


	//   ....[115]....
        /*01f8*/ 	.word	0x05000017


	//   ....[116]....
        /*01fc*/ 	.word	0x05000017


	//   ....[117]....
        /*0200*/ 	.word	0x05000017


	//   ....[118]....
        /*0204*/ 	.word	0x05000017


	//   ....[119]....
        /*0208*/ 	.word	0x05000017


	//   ....[120]....
        /*020c*/ 	.word	0x05000017


	//   ....[121]....
        /*0210*/ 	.word	0x05000017


	//   ....[122]....
        /*0214*/ 	.word	0x05000017


	//   ....[123]....
        /*0218*/ 	.word	0x05000017


	//   ....[124]....
        /*021c*/ 	.word	0x05000017


	//   ....[125]....
        /*0220*/ 	.word	0x05000017


	//   ....[126]....
        /*0224*/ 	.word	0x05000017


	//   ....[127]....
        /*0228*/ 	.word	0x05000017


	//   ....[128]....
        /*022c*/ 	.word	0x05000017


	//   ....[129]....
        /*0230*/ 	.word	0x05000017


	//   ....[130]....
        /*0234*/ 	.word	0x05000017


	//   ....[131]....
        /*0238*/ 	.word	0x05000017


	//   ....[132]....
        /*023c*/ 	.word	0x05000017


	//   ....[133]....
        /*0240*/ 	.word	0x05000017


	//   ....[134]....
        /*0244*/ 	.word	0x05000017


	//   ....[135]....
        /*0248*/ 	.word	0x05000017


	//   ....[136]....
        /*024c*/ 	.word	0x05000017


	//   ....[137]....
        /*0250*/ 	.word	0x05000017


	//   ....[138]....
        /*0254*/ 	.word	0x05000017


	//   ....[139]....
        /*0258*/ 	.word	0x05000017


	//   ....[140]....
        /*025c*/ 	.word	0x05000017


	//   ....[141]....
        /*0260*/ 	.word	0x05000017


	//   ....[142]....
        /*0264*/ 	.word	0x05000017


	//   ....[143]....
        /*0268*/ 	.word	0x05000017


	//   ....[144]....
        /*026c*/ 	.word	0x05000017


	//   ....[145]....
        /*0270*/ 	.word	0x05000017


	//   ....[146]....
        /*0274*/ 	.word	0x05000017


	//   ....[147]....
        /*0278*/ 	.word	0x05000017


	//   ....[148]....
        /*027c*/ 	.word	0x05000017


	//   ....[149]....
        /*0280*/ 	.word	0x05000017


	//   ....[150]....
        /*0284*/ 	.word	0x05000017


	//   ....[151]....
        /*0288*/ 	.word	0x05000017


	//   ....[152]....
        /*028c*/ 	.word	0x05000017


	//   ....[153]....
        /*0290*/ 	.word	0x05000017


	//   ....[154]....
        /*0294*/ 	.word	0x05000017


	//   ....[155]....
        /*0298*/ 	.word	0x05000017


	//   ....[156]....
        /*029c*/ 	.word	0x05000017


	//   ....[157]....
        /*02a0*/ 	.word	0x05000017


	//   ....[158]....
        /*02a4*/ 	.word	0x05000017


	//   ....[159]....
        /*02a8*/ 	.word	0x05000017


	//   ....[160]....
        /*02ac*/ 	.word	0x05000017


	//   ....[161]....
        /*02b0*/ 	.word	0x05000017


	//   ....[162]....
        /*02b4*/ 	.word	0x05000017


	//----- nvinfo : EIATTR_COOP_GROUP_INSTR_OFFSETS
	.align		4
.L_1935:
        /*02b8*/ 	.byte	0x04, 0x28
        /*02ba*/ 	.short	(.L_1937 - .L_1936)


	//   ....[0]....
.L_1936:
        /*02bc*/ 	.word	0x00000840


	//   ....[1]....
        /*02c0*/ 	.word	0x000008f0


	//   ....[2]....
        /*02c4*/ 	.word	0x00000a70


	//   ....[3]....
        /*02c8*/ 	.word	0x00000bc0


	//   ....[4]....
        /*02cc*/ 	.word	0x00001470


	//   ....[5]....
        /*02d0*/ 	.word	0x00001dc0


	//   ....[6]....
        /*02d4*/ 	.word	0x00002190


	//   ....[7]....
        /*02d8*/ 	.word	0x00004280


	//   ....[8]....
        /*02dc*/ 	.word	0x000042a0


	//   ....[9]....
        /*02e0*/ 	.word	0x000042b0


	//   ....[10]....
        /*02e4*/ 	.word	0x000042c0


	//   ....[11]....
        /*02e8*/ 	.word	0x00004360


	//   ....[12]....
        /*02ec*/ 	.word	0x00004390


	//   ....[13]....
        /*02f0*/ 	.word	0x000043b0


	//   ....[14]....
        /*02f4*/ 	.word	0x000043c0


	//   ....[15]....
        /*02f8*/ 	.word	0x00004460


	//   ....[16]....
        /*02fc*/ 	.word	0x00004490


	//   ....[17]....
        /*0300*/ 	.word	0x000044b0


	//   ....[18]....
        /*0304*/ 	.word	0x000044c0


	//   ....[19]....
        /*0308*/ 	.word	0x00004560


	//   ....[20]....
        /*030c*/ 	.word	0x00004590


	//   ....[21]....
        /*0310*/ 	.word	0x000045b0


	//   ....[22]....
        /*0314*/ 	.word	0x000045c0


	//   ....[23]....
        /*0318*/ 	.word	0x00004660


	//   ....[24]....
        /*031c*/ 	.word	0x00004690


	//   ....[25]....
        /*0320*/ 	.word	0x000046a0


	//   ....[26]....
        /*0324*/ 	.word	0x000046b0


	//   ....[27]....
        /*0328*/ 	.word	0x00004820


	//   ....[28]....
        /*032c*/ 	.word	0x00004830


	//   ....[29]....
        /*0330*/ 	.word	0x00004840


	//   ....[30]....
        /*0334*/ 	.word	0x00004850


	//   ....[31]....
        /*0338*/ 	.word	0x00004860


	//   ....[32]....
        /*033c*/ 	.word	0x00004870


	//   ....[33]....
        /*0340*/ 	.word	0x00004880


	//   ....[34]....
        /*0344*/ 	.word	0x00004890


	//   ....[35]....
        /*0348*/ 	.word	0x00005b30


	//   ....[36]....
        /*034c*/ 	.word	0x00005b40


	//   ....[37]....
        /*0350*/ 	.word	0x00005b50


	//   ....[38]....
        /*0354*/ 	.word	0x00005b60


	//   ....[39]....
        /*0358*/ 	.word	0x00005c80


	//   ....[40]....
        /*035c*/ 	.word	0x00005c90


	//   ....[41]....
        /*0360*/ 	.word	0x00005ca0


	//   ....[42]....
        /*0364*/ 	.word	0x00005cb0


	//   ....[43]....
        /*0368*/ 	.word	0x00005dd0


	//   ....[44]....
        /*036c*/ 	.word	0x00005de0


	//   ....[45]....
        /*0370*/ 	.word	0x00005df0


	//   ....[46]....
        /*0374*/ 	.word	0x00005e00


	//   ....[47]....
        /*0378*/ 	.word	0x00005f20


	//   ....[48]....
        /*037c*/ 	.word	0x00005f30


	//   ....[49]....
        /*0380*/ 	.word	0x00005f40


	//   ....[50]....
        /*0384*/ 	.word	0x00005f50


	//   ....[51]....
        /*0388*/ 	.word	0x00006070


	//   ....[52]....
        /*038c*/ 	.word	0x00006080


	//   ....[53]....
        /*0390*/ 	.word	0x00006090


	//   ....[54]....
        /*0394*/ 	.word	0x000060a0


	//   ....[55]....
        /*0398*/ 	.word	0x000061c0


	//   ....[56]....
        /*039c*/ 	.word	0x000061d0


	//   ....[57]....
        /*03a0*/ 	.word	0x000061e0


	//   ....[58]....
        /*03a4*/ 	.word	0x000061f0


	//   ....[59]....
        /*03a8*/ 	.word	0x00006200


	//   ....[60]....
        /*03ac*/ 	.word	0x00006210


	//   ....[61]....
        /*03b0*/ 	.word	0x00006220


	//   ....[62]....
        /*03b4*/ 	.word	0x00006260


	//   ....[63]....
        /*03b8*/ 	.word	0x00006290


	//   ....[64]....
        /*03bc*/ 	.word	0x000062a0


	//   ....[65]....
        /*03c0*/ 	.word	0x000062b0


	//   ....[66]....
        /*03c4*/ 	.word	0x000062c0


	//   ....[67]....
        /*03c8*/ 	.word	0x00007750


	//   ....[68]....
        /*03cc*/ 	.word	0x00007790


	//   ....[69]....
        /*03d0*/ 	.word	0x000077d0


	//   ....[70]....
        /*03d4*/ 	.word	0x00007810


	//   ....[71]....
        /*03d8*/ 	.word	0x00007960


	//   ....[72]....
        /*03dc*/ 	.word	0x000079a0


	//   ....[73]....
        /*03e0*/ 	.word	0x000079e0


	//   ....[74]....
        /*03e4*/ 	.word	0x00007a20


	//   ....[75]....
        /*03e8*/ 	.word	0x00007b70


	//   ....[76]....
        /*03ec*/ 	.word	0x00007bb0


	//   ....[77]....
        /*03f0*/ 	.word	0x00007bf0


	//   ....[78]....
        /*03f4*/ 	.word	0x00007c30


	//   ....[79]....
        /*03f8*/ 	.word	0x00007d50


	//   ....[80]....
        /*03fc*/ 	.word	0x00007d90


	//   ....[81]....
        /*0400*/ 	.word	0x00007dd0


	//   ....[82]....
        /*0404*/ 	.word	0x00007e10


	//   ....[83]....
        /*0408*/ 	.word	0x00007f20


	//   ....[84]....
        /*040c*/ 	.word	0x00007f60


	//   ....[85]....
        /*0410*/ 	.word	0x00007fb0


	//   ....[86]....
        /*0414*/ 	.word	0x00007ff0


	//   ....[87]....
        /*0418*/ 	.word	0x000085a0


	//   ....[88]....
        /*041c*/ 	.word	0x000088b0


	//   ....[89]....
        /*0420*/ 	.word	0x000089c0


	//   ....[90]....
        /*0424*/ 	.word	0x00008a10


	//   ....[91]....
        /*0428*/ 	.word	0x00008a80


	//   ....[92]....
        /*042c*/ 	.word	0x00008ac0


	//   ....[93]....
        /*0430*/ 	.word	0x00008af0


	//   ....[94]....
        /*0434*/ 	.word	0x00008c20


	//   ....[95]....
        /*0438*/ 	.word	0x00008c60


	//   ....[96]....
        /*043c*/ 	.word	0x00008cd0


	//   ....[97]....
        /*0440*/ 	.word	0x00008d20


	//   ....[98]....
        /*0444*/ 	.word	0x00008d40


	//   ....[99]....
        /*0448*/ 	.word	0x00009550


	//   ....[100]....
        /*044c*/ 	.word	0x000095a0


	//   ....[101]....
        /*0450*/ 	.word	0x000095f0


	//   ....[102]....
        /*0454*/ 	.word	0x00009640


	//   ....[103]....
        /*0458*/ 	.word	0x00009750


	//   ....[104]....
        /*045c*/ 	.word	0x000097a0


	//   ....[105]....
        /*0460*/ 	.word	0x000097f0


	//   ....[106]....
        /*0464*/ 	.word	0x00009840


	//   ....[107]....
        /*0468*/ 	.word	0x00009950


	//   ....[108]....
        /*046c*/ 	.word	0x000099a0


	//   ....[109]....
        /*0470*/ 	.word	0x000099f0


	//   ....[110]....
        /*0474*/ 	.word	0x00009a40


	//   ....[111]....
        /*0478*/ 	.word	0x00009b50


	//   ....[112]....
        /*047c*/ 	.word	0x00009ba0


	//   ....[113]....
        /*0480*/ 	.word	0x00009bf0


	//   ....[114]....
        /*0484*/ 	.word	0x00009c40


	//   ....[115]....
        /*0488*/ 	.word	0x00009d50


	//   ....[116]....
        /*048c*/ 	.word	0x00009da0


	//   ....[117]....
        /*0490*/ 	.word	0x00009df0


	//   ....[118]....
        /*0494*/ 	.word	0x00009e40


	//   ....[119]....
        /*0498*/ 	.word	0x00009ee0


	//   ....[120]....
        /*049c*/ 	.word	0x00009f80


	//   ....[121]....
        /*04a0*/ 	.word	0x0000a020


	//   ....[122]....
        /*04a4*/ 	.word	0x0000a0c0


	//   ....[123]....
        /*04a8*/ 	.word	0x0000a160


	//   ....[124]....
        /*04ac*/ 	.word	0x0000a210


	//   ....[125]....
        /*04b0*/ 	.word	0x0000a270


	//   ....[126]....
        /*04b4*/ 	.word	0x0000a2c0


	//   ....[127]....
        /*04b8*/ 	.word	0x0000a2f0


	//   ....[128]....
        /*04bc*/ 	.word	0x0000a350


	//   ....[129]....
        /*04c0*/ 	.word	0x0000a3a0


	//   ....[130]....
        /*04c4*/ 	.word	0x0000a3f0


	//   ....[131]....
        /*04c8*/ 	.word	0x0000a480


	//   ....[132]....
        /*04cc*/ 	.word	0x0000a4d0


	//   ....[133]....
        /*04d0*/ 	.word	0x0000a520


	//   ....[134]....
        /*04d4*/ 	.word	0x0000a570


	//   ....[135]....
        /*04d8*/ 	.word	0x0000a600


	//   ....[136]....
        /*04dc*/ 	.word	0x0000a690


	//   ....[137]....
        /*04e0*/ 	.word	0x0000a6e0


	//   ....[138]....
        /*04e4*/ 	.word	0x0000a730


	//   ....[139]....
        /*04e8*/ 	.word	0x0000a7c0


	//   ....[140]....
        /*04ec*/ 	.word	0x0000a850


	//   ....[141]....
        /*04f0*/ 	.word	0x0000a8a0


	//   ....[142]....
        /*04f4*/ 	.word	0x0000a8f0


	//   ....[143]....
        /*04f8*/ 	.word	0x0000a980


	//   ....[144]....
        /*04fc*/ 	.word	0x0000aa10


	//   ....[145]....
        /*0500*/ 	.word	0x0000aa60


	//   ....[146]....
        /*0504*/ 	.word	0x0000aab0


	//   ....[147]....
        /*0508*/ 	.word	0x0000ab40


	//   ....[148]....
        /*050c*/ 	.word	0x0000abd0


	//   ....[149]....
        /*0510*/ 	.word	0x0000ac20


	//   ....[150]....
        /*0514*/ 	.word	0x0000ac70


	//   ....[151]....
        /*0518*/ 	.word	0x0000ad00


	//   ....[152]....
        /*051c*/ 	.word	0x0000adb0


	//   ....[153]....
        /*0520*/ 	.word	0x0000ae50


	//   ....[154]....
        /*0524*/ 	.word	0x0000aea0


	//   ....[155]....
        /*0528*/ 	.word	0x0000aed0


	//   ....[156]....
        /*052c*/ 	.word	0x0000af40


	//   ....[157]....
        /*0530*/ 	.word	0x0000afa0


	//   ....[158]....
        /*0534*/ 	.word	0x0000aff0


	//   ....[159]....
        /*0538*/ 	.word	0x0000b020


	//   ....[160]....
        /*053c*/ 	.word	0x0000b070


	//   ....[161]....
        /*0540*/ 	.word	0x0000b0c0


	//   ....[162]....
        /*0544*/ 	.word	0x0000b110


	//----- nvinfo : EIATTR_EXIT_INSTR_OFFSETS
	.align		4
.L_1937:
        /*0548*/ 	.byte	0x04, 0x1c
        /*054a*/ 	.short	(.L_1939 - .L_1938)


	//   ....[0]....
.L_1938:
        /*054c*/ 	.word	0x00008e60


	//   ....[1]....
        /*0550*/ 	.word	0x000094f0


	//----- nvinfo : EIATTR_MAX_THREADS
	.align		4
.L_1939:
        /*0554*/ 	.byte	0x04, 0x05
        /*0556*/ 	.short	(.L_1941 - .L_1940)
.L_1940:
        /*0558*/ 	.word	0x00000040
        /*055c*/ 	.word	0x00000001
        /*0560*/ 	.word	0x00000001


	//----- nvinfo : EIATTR_CRS_STACK_SIZE
	.align		4
.L_1941:
        /*0564*/ 	.byte	0x04, 0x1e
        /*0566*/ 	.short	(.L_1943 - .L_1942)
.L_1942:
        /*0568*/ 	.word	0x00000000


	//----- nvinfo : EIATTR_CBANK_PARAM_SIZE
	.align		4
.L_1943:
        /*056c*/ 	.byte	0x03, 0x19
        /*056e*/ 	.short	0x01f0


	//----- nvinfo : EIATTR_PARAM_CBANK
	.align		4
        /*0570*/ 	.byte	0x04, 0x0a
        /*0572*/ 	.short	(.L_1945 - .L_1944)
	.align		4
.L_1944:
        /*0574*/ 	.word	index@(.nv.constant0._Z25selective_scan_bwd_kernelI32Selective_Scan_bwd_kernel_traitsILi64ELi16ELb1ELb0ELb0ELb0ELb1EN3c104HalfENS1_7complexIfEEEEv12SSMParamsBwd)
        /*0578*/ 	.short	0x0210
        /*057a*/ 	.short	0x01f0


	//----- nvinfo : EIATTR_SW_WAR
	.align		4
.L_1945:
        /*057c*/ 	.byte	0x04, 0x36
        /*057e*/ 	.short	(.L_1947 - .L_1946)
.L_1946:
        /*0580*/ 	.word	0x00000008
.L_1947:


//--------------------- .nv.info._Z25selective_scan_bwd_kernelI32Selective_Scan_bwd_kernel_traitsILi64ELi16ELb1ELb0ELb0ELb1ELb0EN3c104HalfENS1_7complexIfEEEEv12SSMParamsBwd --------------------------
	.section	.nv.info._Z25selective_scan_bwd_kernelI32Selective_Scan_bwd_kernel_traitsILi64ELi16ELb1ELb0ELb0ELb1ELb0EN3c104HalfENS1_7complexIfEEEEv12SSMParamsBwd,"",@"SHT_CUDA_INFO"
	.sectionflags	@""
	.align	4


	//----- nvinfo : EIATTR_CUDA_API_VERSION
	.align		4
        /*0000*/ 	.byte	0x04, 0x37
        /*0002*/ 	.short	(.L_1949 - .L_1948)
.L_1948:
        /*0004*/ 	.word	0x00000082


	//----- nvinfo : EIATTR_KPARAM_INFO
	.align		4
.L_1949:
        /*0008*/ 	.byte	0x04, 0x17
        /*000a*/ 	.short	(.L_1951 - .L_1950)
.L_1950:
        /*000c*/ 	.word	0x00000000
        /*0010*/ 	.short	0x0000
        /*0012*/ 	.short	0x0000
        /*0014*/ 	.byte	0x00, 0xf0, 0xc1, 0x07


	//----- nvinfo : EIATTR_SPARSE_MMA_MASK
	.align		4
.L_1951:
        /*0018*/ 	.byte	0x03, 0x50
        /*001a*/ 	.short	0x0000


	//----- nvinfo : EIATTR_MAXREG_COUNT
	.align		4
        /*001c*/ 	.byte	0x03, 0x1b
        /*001e*/ 	.short	0x00ff


	//----- nvinfo : EIATTR_NUM_BARRIERS
	.align		4
        /*0020*/ 	.byte	0x02, 0x4c
        /*0022*/ 	.byte	0x01
	.zero		1


	//----- nvinfo : EIATTR_MERCURY_ISA_VERSION
	.align		4
        /*0024*/ 	.byte	0x03, 0x5f
        /*0026*/ 	.short	0x0101


	//----- nvinfo : EIATTR_COOP_GROUP_MASK_REGIDS
	.align		4
        /*0028*/ 	.byte	0x04, 0x29
        /*002a*/ 	.short	(.L_1953 - .L_1952)


	//   ....[0]....
.L_1952:
        /*002c*/ 	.word	0xffffffff


	//   ....[1]....
        /*0030*/ 	.word	0xffffffff


	//   ....[2]....
        /*0034*/ 	.word	0xffffffff


	//   ....[3]....
        /*0038*/ 	.word	0xffffffff


	//   ....[4]....
        /*003c*/ 	.word	0xffffffff


	//   ....[5]....
        /*0040*/ 	.word	0xffffffff


	//   ....[6]....
        /*0044*/ 	.word	0xffffffff


	//   ....[7]....
        /*0048*/ 	.word	0xffffffff


	//   ....[8]....
        /*004c*/ 	.word	0xffffffff


	//   ....[9]....
        /*0050*/ 	.word	0xffffffff


	//   ....[10]....
        /*0054*/ 	.word	0xffffffff


	//   ....[11]....
        /*0058*/ 	.word	0xffffffff


	//   ....[12]....
        /*005c*/ 	.word	0xffffffff


	//   ....[13]....
        /*0060*/ 	.word	0xffffffff


	//   ....[14]....
        /*0064*/ 	.word	0xffffffff


	//   ....[15]....
        /*0068*/ 	.word	0xffffffff


	//   ....[16]....
        /*006c*/ 	.word	0xffffffff


	//   ....[17]....
        /*0070*/ 	.word	0xffffffff


	//   ....[18]....
        /*0074*/ 	.word	0xffffffff


	//   ....[19]....
        /*0078*/ 	.word	0xffffffff


	//   ....[20]....
        /*007c*/ 	.word	0xffffffff


	//   ....[21]....
        /*0080*/ 	.word	0xffffffff


	//   ....[22]....
        /*0084*/ 	.word	0xffffffff


	//   ....[23]....
        /*0088*/ 	.word	0xffffffff


	//   ....[24]....
        /*008c*/ 	.word	0xffffffff


	//   ....[25]....
        /*0090*/ 	.word	0xffffffff


	//   ....[26]....
        /*0094*/ 	.word	0xffffffff


	//   ....[27]....
        /*0098*/ 	.word	0xffffffff


	//   ....[28]....
        /*009c*/ 	.word	0xffffffff


	//   ....[29]....
        /*00a0*/ 	.word	0xffffffff


	//   ....[30]....
        /*00a4*/ 	.word	0xffffffff


	//   ....[31]....
        /*00a8*/ 	.word	0xffffffff


	//   ....[32]....
        /*00ac*/ 	.word	0xffffffff


	//   ....[33]....
        /*00b0*/ 	.word	0xffffffff


	//   ....[34]....
        /*00b4*/ 	.word	0xffffffff


	//   ....[35]....
        /*00b8*/ 	.word	0xffffffff


	//   ....[36]....
        /*00bc*/ 	.word	0xffffffff


	//   ....[37]....
        /*00c0*/ 	.word	0xffffffff


	//   ....[38]....
        /*00c4*/ 	.word	0xffffffff


	//   ....[39]....
        /*00c8*/ 	.word	0xffffffff


	//   ....[40]....
        /*00cc*/ 	.word	0xffffffff


	//   ....[41]....
        /*00d0*/ 	.word	0xffffffff


	//   ....[42]....
        /*00d4*/ 	.word	0xffffffff


	//   ....[43]....
        /*00d8*/ 	.word	0xffffffff


	//   ....[44]....
        /*00dc*/ 	.word	0xffffffff


	//   ....[45]....
        /*00e0*/ 	.word	0xffffffff


	//   ....[46]....
        /*00e4*/ 	.word	0xffffffff


	//   ....[47]....
        /*00e8*/ 	.word	0xffffffff


	//   ....[48]....
        /*00ec*/ 	.word	0xffffffff


	//   ....[49]....
        /*00f0*/ 	.word	0xffffffff


	//   ....[50]....
        /*00f4*/ 	.word	0xffffffff


	//   ....[51]....
        /*00f8*/ 	.word	0xffffffff


	//   ....[52]....
        /*00fc*/ 	.word	0xffffffff


	//   ....[53]....
        /*0100*/ 	.word	0xffffffff


	//   ....[54]....
        /*0104*/ 	.word	0xffffffff


	//   ....[55]....
        /*0108*/ 	.word	0xffffffff


	//   ....[56]....
        /*010c*/ 	.word	0xffffffff


	//   ....[57]....
        /*0110*/ 	.word	0xffffffff


	//   ....[58]....
        /*0114*/ 	.word	0xffffffff


	//   ....[59]....
        /*0118*/ 	.word	0xffffffff


	//   ....[60]....
        /*011c*/ 	.word	0xffffffff


	//   ....[61]....
        /*0120*/ 	.word	0xffffffff


	//   ....[62]....
        /*0124*/ 	.word	0xffffffff


	//   ....[63]....
        /*0128*/ 	.word	0xffffffff


	//   ....[64]....
        /*012c*/ 	.word	0xffffffff


	//   ....[65]....
        /*0130*/ 	.word	0xffffffff


	//   ....[66]....
        /*0134*/ 	.word	0xffffffff


	//   ....[67]....
        /*0138*/ 	.word	0xffffffff


	//   ....[68]....
        /*013c*/ 	.word	0xffffffff


	//   ....[69]....
        /*0140*/ 	.word	0xffffffff


	//   ....[70]....
        /*0144*/ 	.word	0xffffffff


	//   ....[71]....
        /*0148*/ 	.word	0xffffffff


	//   ....[72]....
        /*014c*/ 	.word	0xffffffff


	//   ....[73]....
        /*0150*/ 	.word	0xffffffff


	//   ....[74]....
        /*0154*/ 	.word	0xffffffff


	//   ....[75]....
        /*0158*/ 	.word	0xffffffff


	//   ....[76]....
        /*015c*/ 	.word	0xffffffff


	//   ....[77]....
        /*0160*/ 	.word	0xffffffff


	//   ....[78]....
        /*0164*/ 	.word	0xffffffff


	//   ....[79]....
        /*0168*/ 	.word	0xffffffff


	//   ....[80]....
        /*016c*/ 	.word	0xffffffff


	//   ....[81]....
        /*0170*/ 	.word	0xffffffff


	//   ....[82]....
        /*0174*/ 	.word	0xffffffff


	//   ....[83]....
        /*0178*/ 	.word	0xffffffff


	//   ....[84]....
        /*017c*/ 	.word	0xffffffff


	//   ....[85]....
        /*0180*/ 	.word	0xffffffff


	//   ....[86]....
        /*0184*/ 	.word	0xffffffff


	//   ....[87]....
        /*0188*/ 	.word	0xffffffff


	//   ....[88]....
        /*018c*/ 	.word	0xffffffff


	//   ....[89]....
        /*0190*/ 	.word	0xffffffff


	//   ....[90]....
        /*0194*/ 	.word	0xffffffff


	//   ....[91]....
        /*0198*/ 	.word	0xffffffff


	//   ....[92]....
        /*019c*/ 	.word	0xffffffff


	//   ....[93]....
        /*01a0*/ 	.word	0xffffffff


	//   ....[94]....
        /*01a4*/ 	.word	0xffffffff


	//   ....[95]....
        /*01a8*/ 	.word	0xffffffff


	//   ....[96]....
        /*01ac*/ 	.word	0x05000017


	//   ....[97]....
        /*01b0*/ 	.word	0x05000017


	//   ....[98]....
        /*01b4*/ 	.word	0x05000017


	//   ....[99]....
        /*01b8*/ 	.word	0x05000017


	//   ....[100]....
        /*01bc*/ 	.word	0x05000017


	//   ....[101]....
        /*01c0*/ 	.word	0x05000017


	//   ....[102]....
        /*01c4*/ 	.word	0x05000017


	//   ....[103]....
        /*01c8*/ 	.word	0x05000017


	//   ....[104]....
        /*01cc*/ 	.word	0x05000017


	//   ....[105]....
        /*01d0*/ 	.word	0x05000017


	//   ....[106]....
        /*01d4*/ 	.word	0x05000017


	//   ....[107]....
        /*01d8*/ 	.word	0x05000017


	//   ....[108]....
        /*01dc*/ 	.word	0x05000017


	//   ....[109]....
        /*01e0*/ 	.word	0x05000017


	//   ....[110]....
        /*01e4*/ 	.word	0x05000017


	//   ....[111]....
        /*01e8*/ 	.word	0x05000017


	//   ....[112]....
        /*01ec*/ 	.word	0x05000017


	//   ....[113]....
        /*01f0*/ 	.word	0x05000017


	//   ....[114]....
        /*01f4*/ 	.word	0x05000017


	//   ....[115]....
        /*01f8*/ 	.word	0x05000017


	//   ....[116]....
        /*01fc*/ 	.word	0x05000017


	//   ....[117]....
        /*0200*/ 	.word	0x05000017


	//   ....[118]....
        /*0204*/ 	.word	0x05000017


	//   ....[119]....
        /*0208*/ 	.word	0x05000017


	//   ....[120]....
        /*020c*/ 	.word	0x05000017


	//   ....[121]....
        /*0210*/ 	.word	0x05000017


	//   ....[122]....
        /*0214*/ 	.word	0x05000017


	//   ....[123]....
        /*0218*/ 	.word	0x05000017


	//   ....[124]....
        /*021c*/ 	.word	0x05000017


	//   ....[125]....
        /*0220*/ 	.word	0x05000017


	//   ....[126]....
        /*0224*/ 	.word	0x05000017


	//   ....[127]....
        /*0228*/ 	.word	0x05000017


	//   ....[128]....
        /*022c*/ 	.word	0x05000017


	//   ....[129]....
        /*0230*/ 	.word	0x05000017


	//   ....[130]....
        /*0234*/ 	.word	0x05000017


	//   ....[131]....
        /*0238*/ 	.word	0x05000017


	//   ....[132]....
        /*023c*/ 	.word	0x05000017


	//   ....[133]....
        /*0240*/ 	.word	0x05000017


	//   ....[134]....
        /*0244*/ 	.word	0x05000017


	//   ....[135]....
        /*0248*/ 	.word	0x05000017


	//   ....[136]....
        /*024c*/ 	.word	0x05000017


	//   ....[137]....
        /*0250*/ 	.word	0x05000017


	//   ....[138]....
        /*0254*/ 	.word	0x05000017


	//   ....[139]....
        /*0258*/ 	.word	0x05000017


	//   ....[140]....
        /*025c*/ 	.word	0x05000017


	//   ....[141]....
        /*0260*/ 	.word	0x05000017


	//   ....[142]....
        /*0264*/ 	.word	0x05000017


	//   ....[143]....
        /*0268*/ 	.word	0x05000017


	//   ....[144]....
        /*026c*/ 	.word	0x05000017


	//   ....[145]....
        /*0270*/ 	.word	0x05000017


	//   ....[146]....
        /*0274*/ 	.word	0x05000017


	//   ....[147]....
        /*0278*/ 	.word	0x05000017


	//   ....[148]....
        /*027c*/ 	.word	0x05000017


	//   ....[149]....
        /*0280*/ 	.word	0x05000017


	//   ....[150]....
        /*0284*/ 	.word	0x05000017


	//   ....[151]....
        /*0288*/ 	.word	0x05000017


	//   ....[152]....
        /*028c*/ 	.word	0x05000017


	//   ....[153]....
        /*0290*/ 	.word	0x05000017


	//   ....[154]....
        /*0294*/ 	.word	0x05000017


	//   ....[155]....
        /*0298*/ 	.word	0x05000017


	//   ....[156]....
        /*029c*/ 	.word	0x05000017


	//   ....[157]....
        /*02a0*/ 	.word	0x05000017


	//   ....[158]....
        /*02a4*/ 	.word	0x05000017


	//   ....[159]....
        /*02a8*/ 	.word	0x05000017


	//----- nvinfo : EIATTR_COOP_GROUP_INSTR_OFFSETS
	.align		4
.L_1953:
        /*02ac*/ 	.byte	0x04, 0x28
        /*02ae*/ 	.short	(.L_1955 - .L_1954)


	//   ....[0]....
.L_1954:
        /*02b0*/ 	.word	0x000007f0


	//   ....[1]....
        /*02b4*/ 	.word	0x000008a0


	//   ....[2]....
        /*02b8*/ 	.word	0x00000ac0


	//   ....[3]....
        /*02bc*/ 	.word	0x00005060


	//   ....[4]....
        /*02c0*/ 	.word	0x00005080


	//   ....[5]....
        /*02c4*/ 	.word	0x00005090


	//   ....[6]....
        /*02c8*/ 	.word	0x000050a0


	//   ....[7]....
        /*02cc*/ 	.word	0x00005140


	//   ....[8]....
        /*02d0*/ 	.word	0x00005170


	//   ....[9]....
        /*02d4*/ 	.word	0x00005190


	//   ....[10]....
        /*02d8*/ 	.word	0x000051a0


	//   ....[11]....
        /*02dc*/ 	.word	0x00005240


	//   ....[12]....
        /*02e0*/ 	.word	0x00005270


	//   ....[13]....
        /*02e4*/ 	.word	0x00005290


	//   ....[14]....
        /*02e8*/ 	.word	0x000052a0


	//   ....[15]....
        /*02ec*/ 	.word	0x00005340


	//   ....[16]....
        /*02f0*/ 	.word	0x00005370


	//   ....[17]....
        /*02f4*/ 	.word	0x00005390


	//   ....[18]....
        /*02f8*/ 	.word	0x000053a0


	//   ....[19]....
        /*02fc*/ 	.word	0x00005440


	//   ....[20]....
        /*0300*/ 	.word	0x00005470


	//   ....[21]....
        /*0304*/ 	.word	0x00005480


	//   ....[22]....
        /*0308*/ 	.word	0x00005490


	//   ....[23]....
        /*030c*/ 	.word	0x00005600


	//   ....[24]....
        /*0310*/ 	.word	0x00005610


	//   ....[25]....
        /*0314*/ 	.word	0x00005620


	//   ....[26]....
        /*0318*/ 	.word	0x00005630


	//   ....[27]....
        /*031c*/ 	.word	0x00005640


	//   ....[28]....
        /*0320*/ 	.word	0x00005650


	//   ....[29]....
        /*0324*/ 	.word	0x00005660


	//   ....[30]....
        /*0328*/ 	.word	0x00005670


	//   ....[31]....
        /*032c*/ 	.word	0x000068e0


	//   ....[32]....
        /*0330*/ 	.word	0x000068f0


	//   ....[33]....
        /*0334*/ 	.word	0x00006900


	//   ....[34]....
        /*0338*/ 	.word	0x00006910


	//   ....[35]....
        /*033c*/ 	.word	0x00006a30


	//   ....[36]....
        /*0340*/ 	.word	0x00006a40


	//   ....[37]....
        /*0344*/ 	.word	0x00006a50


	//   ....[38]....
        /*0348*/ 	.word	0x00006a60


	//   ....[39]....
        /*034c*/ 	.word	0x00006b80


	//   ....[40]....
        /*0350*/ 	.word	0x00006b90


	//   ....[41]....
        /*0354*/ 	.word	0x00006ba0


	//   ....[42]....
        /*0358*/ 	.word	0x00006bb0


	//   ....[43]....
        /*035c*/ 	.word	0x00006cd0


	//   ....[44]....
        /*0360*/ 	.word	0x00006ce0


	//   ....[45]....
        /*0364*/ 	.word	0x00006cf0


	//   ....[46]....
        /*0368*/ 	.word	0x00006d00


	//   ....[47]....
        /*036c*/ 	.word	0x00006e20


	//   ....[48]....
        /*0370*/ 	.word	0x00006e30


	//   ....[49]....
        /*0374*/ 	.word	0x00006e40


	//   ....[50]....
        /*0378*/ 	.word	0x00006e50


	//   ....[51]....
        /*037c*/ 	.word	0x00006f70


	//   ....[52]....
        /*0380*/ 	.word	0x00006f80


	//   ....[53]....
        /*0384*/ 	.word	0x00006f90


	//   ....[54]....
        /*0388*/ 	.word	0x00006fa0


	//   ....[55]....
        /*038c*/ 	.word	0x00006fb0


	//   ....[56]....
        /*0390*/ 	.word	0x00006fc0


	//   ....[57]....
        /*0394*/ 	.word	0x00006fd0


	//   ....[58]....
        /*0398*/ 	.word	0x00007010


	//   ....[59]....
        /*039c*/ 	.word	0x00007050


	//   ....[60]....
        /*03a0*/ 	.word	0x00007060


	//   ....[61]....
        /*03a4*/ 	.word	0x00007070


	//   ....[62]....
        /*03a8*/ 	.word	0x00007080


	//   ....[63]....
        /*03ac*/ 	.word	0x000085a0


	//   ....[64]....
        /*03b0*/ 	.word	0x000085e0


	//   ....[65]....
        /*03b4*/ 	.word	0x00008620


	//   ....[66]....
        /*03b8*/ 	.word	0x00008660


	//   ....[67]....
        /*03bc*/ 	.word	0x00008770


	//   ....[68]....
        /*03c0*/ 	.word	0x000087c0


	//   ....[69]....
        /*03c4*/ 	.word	0x00008800


	//   ....[70]....
        /*03c8*/ 	.word	0x00008840


	//   ....[71]....
        /*03cc*/ 	.word	0x00008940


	//   ....[72]....
        /*03d0*/ 	.word	0x000089a0


	//   ....[73]....
        /*03d4*/ 	.word	0x000089e0


	//   ....[74]....
        /*03d8*/ 	.word	0x00008a20


	//   ....[75]....
        /*03dc*/ 	.word	0x00008b10


	//   ....[76]....
        /*03e0*/ 	.word	0x00008b70


	//   ....[77]....
        /*03e4*/ 	.word	0x00008bb0


	//   ....[78]....
        /*03e8*/ 	.word	0x00008bf0


	//   ....[79]....
        /*03ec*/ 	.word	0x00008ce0


	//   ....[80]....
        /*03f0*/ 	.word	0x00008d40


	//   ....[81]....
        /*03f4*/ 	.word	0x00008d80


	//   ....[82]....
        /*03f8*/ 	.word	0x00008dc0


	//   ....[83]....
        /*03fc*/ 	.word	0x00009350


	//   ....[84]....
        /*0400*/ 	.word	0x00009bd0


	//   ....[85]....
        /*0404*/ 	.word	0x00009f30


	//   ....[86]....
        /*0408*/ 	.word	0x0000a080


	//   ....[87]....
        /*040c*/ 	.word	0x0000a0d0


	//   ....[88]....
        /*0410*/ 	.word	0x0000a140


	//   ....[89]....
        /*0414*/ 	.word	0x0000a180


	//   ....[90]....
        /*0418*/ 	.word	0x0000a1b0


	//   ....[91]....
        /*041c*/ 	.word	0x0000a2e0


	//   ....[92]....
        /*0420*/ 	.word	0x0000a320


	//   ....[93]....
        /*0424*/ 	.word	0x0000a390


	//   ....[94]....
        /*0428*/ 	.word	0x0000a3e0


	//   ....[95]....
        /*042c*/ 	.word	0x0000a400


	//   ....[96]....
        /*0430*/ 	.word	0x0000ac10


	//   ....[97]....
        /*0434*/ 	.word	0x0000ac60


	//   ....[98]....
        /*0438*/ 	.word	0x0000acb0


	//   ....[99]....
        /*043c*/ 	.word	0x0000ad00


	//   ....[100]....
        /*0440*/ 	.word	0x0000ae10


	//   ....[101]....
        /*0444*/ 	.word	0x0000ae60


	//   ....[102]....
        /*0448*/ 	.word	0x0000aeb0


	//   ....[103]....
        /*044c*/ 	.word	0x0000af00


	//   ....[104]....
        /*0450*/ 	.word	0x0000b010


	//   ....[105]....
        /*0454*/ 	.word	0x0000b060


	//   ....[106]....
        /*0458*/ 	.word	0x0000b0b0


	//   ....[107]....
        /*045c*/ 	.word	0x0000b100


	//   ....[108]....
        /*0460*/ 	.word	0x0000b210


	//   ....[109]....
        /*0464*/ 	.word	0x0000b260


	//   ....[110]....
        /*0468*/ 	.word	0x0000b2b0


	//   ....[111]....
        /*046c*/ 	.word	0x0000b300


	//   ....[112]....
        /*0470*/ 	.word	0x0000b410


	//   ....[113]....
        /*0474*/ 	.word	0x0000b460


	//   ....[114]....
        /*0478*/ 	.word	0x0000b4b0


	//   ....[115]....
        /*047c*/ 	.word	0x0000b500


	//   ....[116]....
        /*0480*/ 	.word	0x0000b5a0


	//   ....[117]....
        /*0484*/ 	.word	0x0000b640


	//   ....[118]....
        /*0488*/ 	.word	0x0000b6e0


	//   ....[119]....
        /*048c*/ 	.word	0x0000b780


	//   ....[120]....
        /*0490*/ 	.word	0x0000b820


	//   ....[121]....
        /*0494*/ 	.word	0x0000b8d0


	//   ....[122]....
        /*0498*/ 	.word	0x0000b930


	//   ....[123]....
        /*049c*/ 	.word	0x0000b980


	//   ....[124]....
        /*04a0*/ 	.word	0x0000b9b0


	//   ....[125]....
        /*04a4*/ 	.word	0x0000ba10


	//   ....[126]....
        /*04a8*/ 	.word	0x0000ba60


	//   ....[127]....
        /*04ac*/ 	.word	0x0000bab0


	//   ....[128]....
        /*04b0*/ 	.word	0x0000bb40


	//   ....[129]....
        /*04b4*/ 	.word	0x0000bb90


	//   ....[130]....
        /*04b8*/ 	.word	0x0000bbe0


	//   ....[131]....
        /*04bc*/ 	.word	0x0000bc30


	//   ....[132]....
        /*04c0*/ 	.word	0x0000bcc0


	//   ....[133]....
        /*04c4*/ 	.word	0x0000bd50


	//   ....[134]....
        /*04c8*/ 	.word	0x0000bda0


	//   ....[135]....
        /*04cc*/ 	.word	0x0000bdf0


	//   ....[136]....
        /*04d0*/ 	.word	0x0000be80


	//   ....[137]....
        /*04d4*/ 	.word	0x0000bf10


	//   ....[138]....
        /*04d8*/ 	.word	0x0000bf60


	//   ....[139]....
        /*04dc*/ 	.word	0x0000bfb0


	//   ....[140]....
        /*04e0*/ 	.word	0x0000c040


	//   ....[141]....
        /*04e4*/ 	.word	0x0000c0d0


	//   ....[142]....
        /*04e8*/ 	.word	0x0000c120


	//   ....[143]....
        /*04ec*/ 	.word	0x0000c170


	//   ....[144]....
        /*04f0*/ 	.word	0x0000c200


	//   ....[145]....
        /*04f4*/ 	.word	0x0000c290


	//   ....[146]....
        /*04f8*/ 	.word	0x0000c2e0


	//   ....[147]....
        /*04fc*/ 	.word	0x0000c330


	//   ....[148]....
        /*0500*/ 	.word	0x0000c3c0


	//   ....[149]....
        /*0504*/ 	.word	0x0000c470


	//   ....[150]....
        /*0508*/ 	.word	0x0000c4d0


	//   ....[151]....
        /*050c*/ 	.word	0x0000c560


	//   ....[152]....
        /*0510*/ 	.word	0x0000c590


	//   ....[153]....
        /*0514*/ 	.word	0x0000c600


	//   ....[154]....
        /*0518*/ 	.word	0x0000c650


	//   ....[155]....
        /*051c*/ 	.word	0x0000c6a0


	//   ....[156]....
        /*0520*/ 	.word	0x0000c6d0


	//   ....[157]....
        /*0524*/ 	.word	0x0000c730


	//   ....[158]....
        /*0528*/ 	.word	0x0000c780


	//   ....[159]....
        /*052c*/ 	.word	0x0000c7d0


	//----- nvinfo : EIATTR_EXIT_INSTR_OFFSETS
	.align		4
.L_1955:
        /*0530*/ 	.byte	0x04, 0x1c
        /*0532*/ 	.short	(.L_1957 - .L_1956)


	//   ....[0]....
.L_1956:
        /*0534*/ 	.word	0x0000a520


	//   ....[1]....
        /*0538*/ 	.word	0x0000abb0


	//----- nvinfo : EIATTR_MAX_THREADS
	.align		4
.L_1957:
        /*053c*/ 	.byte	0x04, 0x05
        /*053e*/ 	.short	(.L_1959 - .L_1958)
.L_1958:
        /*0540*/ 	.word	0x00000040
        /*0544*/ 	.word	0x00000001
        /*0548*/ 	.word	0x00000001


	//----- nvinfo : EIATTR_CRS_STACK_SIZE
	.align		4
.L_1959:
        /*054c*/ 	.byte	0x04, 0x1e
        /*054e*/ 	.short	(.L_1961 - .L_1960)
.L_1960:
        /*0550*/ 	.word	0x00000000


	//----- nvinfo : EIATTR_CBANK_PARAM_SIZE
	.align		4
.L_1961:
        /*0554*/ 	.byte	0x03, 0x19
        /*0556*/ 	.short	0x01f0


	//----- nvinfo : EIATTR_PARAM_CBANK
	.align		4
        /*0558*/ 	.byte	0x04, 0x0a
        /*055a*/ 	.short	(.L_1963 - .L_1962)
	.align		4
.L_1962:
        /*055c*/ 	.word	index@(.nv.constant0._Z25selective_scan_bwd_kernelI32Selective_Scan_bwd_kernel_traitsILi64ELi16ELb1ELb0ELb0ELb1ELb0EN3c104HalfENS1_7complexIfEEEEv12SSMParamsBwd)
        /*0560*/ 	.short	0x0210
        /*0562*/ 	.short	0x01f0


	//----- nvinfo : EIATTR_SW_WAR
	.align		4
.L_1963:
        /*0564*/ 	.byte	0x04, 0x36
        /*0566*/ 	.short	(.L_1965 - .L_1964)
.L_1964:
        /*0568*/ 	.word	0x00000008
.L_1965:


//--------------------- .nv.info._Z25selective_scan_bwd_kernelI32Selective_Scan_bwd_kernel_traitsILi64ELi16ELb1ELb0ELb0ELb1ELb1EN3c104HalfENS1_7complexIfEEEEv12SSMParamsBwd --------------------------
	.section	.nv.info._Z25selective_scan_bwd_kernelI32Selective_Scan_bwd_kernel_traitsILi64ELi16ELb1ELb0ELb0ELb1ELb1EN3c104HalfENS1_7complexIfEEEEv12SSMParamsBwd,"",@"SHT_CUDA_INFO"
	.sectionflags	@""
	.align	4


	//----- nvinfo : EIATTR_CUDA_API_VERSION
	.align		4
        /*0000*/ 	.byte	0x04, 0x37
        /*0002*/ 	.short	(.L_1967 - .L_1966)
.L_1966:
        /*0004*/ 	.word	0x00000082


	//----- nvinfo : EIATTR_KPARAM_INFO
	.align		4
.L_1967:
        /*0008*/ 	.byte	0x04, 0x17
        /*000a*/ 	.short	(.L_1969 - .L_1968)
.L_1968:
        /*000c*/ 	.word	0x00000000
        /*0010*/ 	.short	0x0000
        /*0012*/ 	.short	0x0000
        /*0014*/ 	.byte	0x00, 0xf0, 0xc1, 0x07


	//----- nvinfo : EIATTR_SPARSE_MMA_MASK
	.align		4
.L_1969:
        /*0018*/ 	.byte	0x03, 0x50
        /*001a*/ 	.short	0x0000


	//----- nvinfo : EIATTR_MAXREG_COUNT
	.align		4
        /*001c*/ 	.byte	0x03, 0x1b
        /*001e*/ 	.short	0x00ff


	//----- nvinfo : EIATTR_NUM_BARRIERS
	.align		4
        /*0020*/ 	.byte	0x02, 0x4c
        /*0022*/ 	.byte	0x01
	.zero		1


	//----- nvinfo : EIATTR_MERCURY_ISA_VERSION
	.align		4
        /*0024*/ 	.byte	0x03, 0x5f
        /*0026*/ 	.short	0x0101


	//----- nvinfo : EIATTR_COOP_GROUP_MASK_REGIDS
	.align		4
        /*0028*/ 	.byte	0x04, 0x29
        /*002a*/ 	.short	(.L_1971 - .L_1970)


	//   ....[0]....
.L_1970:
        /*002c*/ 	.word	0xffffffff


	//   ....[1]....
        /*0030*/ 	.word	0xffffffff


	//   ....[2]....
        /*0034*/ 	.word	0xffffffff


	//   ....[3]....
        /*0038*/ 	.word	0xffffffff


	//   ....[4]....
        /*003c*/ 	.word	0xffffffff


	//   ....[5]....
        /*0040*/ 	.word	0xffffffff


	//   ....[6]....
        /*0044*/ 	.word	0xffffffff


	//   ....[7]....
        /*0048*/ 	.word	0xffffffff


	//   ....[8]....
        /*004c*/ 	.word	0xffffffff


	//   ....[9]....
        /*0050*/ 	.word	0xffffffff


	//   ....[10]....
        /*0054*/ 	.word	0xffffffff


	//   ....[11]....
        /*0058*/ 	.word	0xffffffff


	//   ....[12]....
        /*005c*/ 	.word	0xffffffff


	//   ....[13]....
        /*0060*/ 	.word	0xffffffff


	//   ....[14]....
        /*0064*/ 	.word	0xffffffff


	//   ....[15]....
        /*0068*/ 	.word	0xffffffff


	//   ....[16]....
        /*006c*/ 	.word	0xffffffff


	//   ....[17]....
        /*0070*/ 	.word	0xffffffff


	//   ....[18]....
        /*0074*/ 	.word	0xffffffff


	//   ....[19]....
        /*0078*/ 	.word	0xffffffff


	//   ....[20]....
        /*007c*/ 	.word	0xffffffff


	//   ....[21]....
        /*0080*/ 	.word	0xffffffff


	//   ....[22]....
        /*0084*/ 	.word	0xffffffff


	//   ....[23]....
        /*0088*/ 	.word	0xffffffff


	//   ....[24]....
        /*008c*/ 	.word	0xffffffff


	//   ....[25]....
        /*0090*/ 	.word	0xffffffff


	//   ....[26]....
        /*0094*/ 	.word	0xffffffff


	//   ....[27]....
        /*0098*/ 	.word	0xffffffff


	//   ....[28]....
        /*009c*/ 	.word	0xffffffff


	//   ....[29]....
        /*00a0*/ 	.word	0xffffffff


	//   ....[30]....
        /*00a4*/ 	.word	0xffffffff


	//   ....[31]....
        /*00a8*/ 	.word	0xffffffff


	//   ....[32]....
        /*00ac*/ 	.word	0xffffffff


	//   ....[33]....
        /*00b0*/ 	.word	0xffffffff


	//   ....[34]....
        /*00b4*/ 	.word	0xffffffff


	//   ....[35]....
        /*00b8*/ 	.word	0xffffffff


	//   ....[36]....
        /*00bc*/ 	.word	0xffffffff


	//   ....[37]....
        /*00c0*/ 	.word	0xffffffff


	//   ....[38]....
        /*00c4*/ 	.word	0xffffffff


	//   ....[39]....
        /*00c8*/ 	.word	0xffffffff


	//   ....[40]....
        /*00cc*/ 	.word	0xffffffff


	//   ....[41]....
        /*00d0*/ 	.word	0xffffffff


	//   ....[42]....
        /*00d4*/ 	.word	0xffffffff


	//   ....[43]....
        /*00d8*/ 	.word	0xffffffff


	//   ....[44]....
        /*00dc*/ 	.word	0xffffffff


	//   ....[45]....
        /*00e0*/ 	.word	0xffffffff


	//   ....[46]....
        /*00e4*/ 	.word	0xffffffff


	//   ....[47]....
        /*00e8*/ 	.word	0xffffffff


	//   ....[48]....
        /*00ec*/ 	.word	0xffffffff


	//   ....[49]....
        /*00f0*/ 	.word	0xffffffff


	//   ....[50]....
        /*00f4*/ 	.word	0xffffffff


	//   ....[51]....
        /*00f8*/ 	.word	0xffffffff


	//   ....[52]....
        /*00fc*/ 	.word	0xffffffff


	//   ....[53]....
        /*0100*/ 	.word	0xffffffff


	//   ....[54]....
        /*0104*/ 	.word	0xffffffff


	//   ....[55]....
        /*0108*/ 	.word	0xffffffff


	//   ....[56]....
        /*010c*/ 	.word	0xffffffff


	//   ....[57]....
        /*0110*/ 	.word	0xffffffff


	//   ....[58]....
        /*0114*/ 	.word	0xffffffff


	//   ....[59]....
        /*0118*/ 	.word	0xffffffff


	//   ....[60]....
        /*011c*/ 	.word	0xffffffff


	//   ....[61]....
        /*0120*/ 	.word	0xffffffff


	//   ....[62]....
        /*0124*/ 	.word	0xffffffff


	//   ....[63]....
        /*0128*/ 	.word	0xffffffff


	//   ....[64]....
        /*012c*/ 	.word	0xffffffff


	//   ....[65]....
        /*0130*/ 	.word	0xffffffff


	//   ....[66]....
        /*0134*/ 	.word	0xffffffff


	//   ....[67]....
        /*0138*/ 	.word	0xffffffff


	//   ....[68]....
        /*013c*/ 	.word	0xffffffff


	//   ....[69]....
        /*0140*/ 	.word	0xffffffff


	//   ....[70]....
        /*0144*/ 	.word	0xffffffff


	//   ....[71]....
        /*0148*/ 	.word	0xffffffff


	//   ....[72]....
        /*014c*/ 	.word	0xffffffff


	//   ....[73]....
        /*0150*/ 	.word	0xffffffff


	//   ....[74]....
        /*0154*/ 	.word	0xffffffff


	//   ....[75]....
        /*0158*/ 	.word	0xffffffff


	//   ....[76]....
        /*015c*/ 	.word	0xffffffff


	//   ....[77]....
        /*0160*/ 	.word	0xffffffff


	//   ....[78]....
        /*0164*/ 	.word	0xffffffff


	//   ....[79]....
        /*0168*/ 	.word	0xffffffff


	//   ....[80]....
        /*016c*/ 	.word	0xffffffff


	//   ....[81]....
        /*0170*/ 	.word	0xffffffff


	//   ....[82]....
        /*0174*/ 	.word	0xffffffff


	//   ....[83]....
        /*0178*/ 	.word	0xffffffff


	//   ....[84]....
        /*017c*/ 	.word	0xffffffff


	//   ....[85]....
        /*0180*/ 	.word	0xffffffff


	//   ....[86]....
        /*0184*/ 	.word	0xffffffff


	//   ....[87]....
        /*0188*/ 	.word	0xffffffff


	//   ....[88]....
        /*018c*/ 	.word	0xffffffff


	//   ....[89]....
        /*0190*/ 	.word	0xffffffff


	//   ....[90]....
        /*0194*/ 	.word	0xffffffff


	//   ....[91]....
        /*0198*/ 	.word	0xffffffff


	//   ....[92]....
        /*019c*/ 	.word	0xffffffff


	//   ....[93]....
        /*01a0*/ 	.word	0xffffffff


	//   ....[94]....
        /*01a4*/ 	.word	0xffffffff


	//   ....[95]....
        /*01a8*/ 	.word	0xffffffff


	//   ....[96]....
        /*01ac*/ 	.word	0xffffffff


	//   ....[97]....
        /*01b0*/ 	.word	0xffffffff


	//   ....[98]....
        /*01b4*/ 	.word	0xffffffff


	//   ....[99]....
        /*01b8*/ 	.word	0xffffffff


	//   ....[100]....
        /*01bc*/ 	.word	0x05000017


	//   ....[101]....
        /*01c0*/ 	.word	0x05000017


	//   ....[102]....
        /*01c4*/ 	.word	0x05000017


	//   ....[103]....
        /*01c8*/ 	.word	0x05000017


	//   ....[104]....
        /*01cc*/ 	.word	0x05000017


	//   ....[105]....
        /*01d0*/ 	.word	0x05000017


	//   ....[106]....
        /*01d4*/ 	.word	0x05000017


	//   ....[107]....
        /*01d8*/ 	.word	0x05000017


	//   ....[108]....
        /*01dc*/ 	.word	0x05000017


	//   ....[109]....
        /*01e0*/ 	.word	0x05000017


	//   ....[110]....
        /*01e4*/ 	.word	0x05000017


	//   ....[111]....
        /*01e8*/ 	.word	0x05000017


	//   ....[112]....
        /*01ec*/ 	.word	0x05000017


	//   ....[113]....
        /*01f0*/ 	.word	0x05000017


	//   ....[114]....
        /*01f4*/ 	.word	0x05000017


	//   ....[115]....
        /*01f8*/ 	.word	0x05000017


	//   ....[116]....
        /*01fc*/ 	.word	0x05000017


	//   ....[117]....
        /*0200*/ 	.word	0x05000017


	//   ....[118]....
        /*0204*/ 	.word	0x05000017


	//   ....[119]....
        /*0208*/ 	.word	0x05000017


	//   ....[120]....
        /*020c*/ 	.word	0x05000017


	//   ....[121]....
        /*0210*/ 	.word	0x05000017


	//   ....[122]....
        /*0214*/ 	.word	0x05000017


	//   ....[123]....
        /*0218*/ 	.word	0x05000017


	//   ....[124]....
        /*021c*/ 	.word	0x05000017


	//   ....[125]....
        /*0220*/ 	.word	0x05000017


	//   ....[126]....
        /*0224*/ 	.word	0x05000017


	//   ....[127]....
        /*0228*/ 	.word	0x05000017


	//   ....[128]....
        /*022c*/ 	.word	0x05000017


	//   ....[129]....
        /*0230*/ 	.word	0x05000017


	//   ....[130]....
        /*0234*/ 	.word	0x05000017


	//   ....[131]....
        /*0238*/ 	.word	0x05000017


	//   ....[132]....
        /*023c*/ 	.word	0x05000017


	//   ....[133]....
        /*0240*/ 	.word	0x05000017


	//   ....[134]....
        /*0244*/ 	.word	0x05000017


	//   ....[135]....
        /*0248*/ 	.word	0x05000017


	//   ....[136]....
        /*024c*/ 	.word	0x05000017


	//   ....[137]....
        /*0250*/ 	.word	0x05000017


	//   ....[138]....
        /*0254*/ 	.word	0x05000017


	//   ....[139]....
        /*0258*/ 	.word	0x05000017


	//   ....[140]....
        /*025c*/ 	.word	0x05000017


	//   ....[141]....
        /*0260*/ 	.word	0x05000017


	//   ....[142]....
        /*0264*/ 	.word	0x05000017


	//   ....[143]....
        /*0268*/ 	.word	0x05000017


	//   ....[144]....
        /*026c*/ 	.word	0x05000017


	//   ....[145]....
        /*0270*/ 	.word	0x05000017


	//   ....[146]....
        /*0274*/ 	.word	0x05000017


	//   ....[147]....
        /*0278*/ 	.word	0x05000017


	//   ....[148]....
        /*027c*/ 	.word	0x05000017


	//   ....[149]....
        /*0280*/ 	.word	0x05000017


	//   ....[150]....
        /*0284*/ 	.word	0x05000017


	//   ....[151]....
        /*0288*/ 	.word	0x05000017


	//   ....[152]....
        /*028c*/ 	.word	0x05000017


	//   ....[153]....
        /*0290*/ 	.word	0x05000017


	//   ....[154]....
        /*0294*/ 	.word	0x05000017


	//   ....[155]....
        /*0298*/ 	.word	0x05000017


	//   ....[156]....
        /*029c*/ 	.word	0x05000017


	//   ....[157]....
        /*02a0*/ 	.word	0x05000017


	//   ....[158]....
        /*02a4*/ 	.word	0x05000017


	//   ....[159]....
        /*02a8*/ 	.word	0x05000017


	//   ....[160]....
        /*02ac*/ 	.word	0x05000017


	//   ....[161]....
        /*02b0*/ 	.word	0x05000017


	//   ....[162]....
        /*02b4*/ 	.word	0x05000017


	//   ....[163]....
        /*02b8*/ 	.word	0x05000017


	//----- nvinfo : EIATTR_COOP_GROUP_INSTR_OFFSETS
	.align		4
.L_1971:
        /*02bc*/ 	.byte	0x04, 0x28
        /*02be*/ 	.short	(.L_1973 - .L_1972)


	//   ....[0]....
.L_1972:
        /*02c0*/ 	.word	0x00000840


	//   ....[1]....
        /*02c4*/ 	.word	0x00000900


	//   ....[2]....
        /*02c8*/ 	.word	0x00000b00


	//   ....[3]....
        /*02cc*/ 	.word	0x00003100


	//   ....[4]....
        /*02d0*/ 	.word	0x00003800


	//   ....[5]....
        /*02d4*/ 	.word	0x00004240


	//   ....[6]....
        /*02d8*/ 	.word	0x000045c0


	//   ....[7]....
        /*02dc*/ 	.word	0x00006590


	//   ....[8]....
        /*02e0*/ 	.word	0x000065b0


	//   ....[9]....
        /*02e4*/ 	.word	0x000065c0


	//   ....[10]....
        /*02e8*/ 	.word	0x000065d0


	//   ....[11]....
        /*02ec*/ 	.word	0x00006670


	//   ....[12]....
        /*02f0*/ 	.word	0x000066a0


	//   ....[13]....
        /*02f4*/ 	.word	0x000066c0


	//   ....[14]....
        /*02f8*/ 	.word	0x000066d0


	//   ....[15]....
        /*02fc*/ 	.word	0x00006770


	//   ....[16]....
        /*0300*/ 	.word	0x000067a0


	//   ....[17]....
        /*0304*/ 	.word	0x000067c0


	//   ....[18]....
        /*0308*/ 	.word	0x000067d0


	//   ....[19]....
        /*030c*/ 	.word	0x00006870


	//   ....[20]....
        /*0310*/ 	.word	0x000068a0


	//   ....[21]....
        /*0314*/ 	.word	0x000068c0


	//   ....[22]....
        /*0318*/ 	.word	0x000068d0


	//   ....[23]....
        /*031c*/ 	.word	0x00006970


	//   ....[24]....
        /*0320*/ 	.word	0x000069a0


	//   ....[25]....
        /*0324*/ 	.word	0x000069b0


	//   ....[26]....
        /*0328*/ 	.word	0x000069c0


	//   ....[27]....
        /*032c*/ 	.word	0x00006b30


	//   ....[28]....
        /*0330*/ 	.word	0x00006b40


	//   ....[29]....
        /*0334*/ 	.word	0x00006b50


	//   ....[30]....
        /*0338*/ 	.word	0x00006b60


	//   ....[31]....
        /*033c*/ 	.word	0x00006b70


	//   ....[32]....
        /*0340*/ 	.word	0x00006b80


	//   ....[33]....
        /*0344*/ 	.word	0x00006b90


	//   ....[34]....
        /*0348*/ 	.word	0x00006ba0


	//   ....[35]....
        /*034c*/ 	.word	0x00007e10


	//   ....[36]....
        /*0350*/ 	.word	0x00007e20


	//   ....[37]....
        /*0354*/ 	.word	0x00007e30


	//   ....[38]....
        /*0358*/ 	.word	0x00007e40


	//   ....[39]....
        /*035c*/ 	.word	0x00007f60


	//   ....[40]....
        /*0360*/ 	.word	0x00007f70


	//   ....[41]....
        /*0364*/ 	.word	0x00007f80


	//   ....[42]....
        /*0368*/ 	.word	0x00007f90


	//   ....[43]....
        /*036c*/ 	.word	0x000080b0


	//   ....[44]....
        /*0370*/ 	.word	0x000080c0


	//   ....[45]....
        /*0374*/ 	.word	0x000080d0


	//   ....[46]....
        /*0378*/ 	.word	0x000080e0


	//   ....[47]....
        /*037c*/ 	.word	0x00008200


	//   ....[48]....
        /*0380*/ 	.word	0x00008210


	//   ....[49]....
        /*0384*/ 	.word	0x00008220


	//   ....[50]....
        /*0388*/ 	.word	0x00008230


	//   ....[51]....
        /*038c*/ 	.word	0x00008350


	//   ....[52]....
        /*0390*/ 	.word	0x00008360


	//   ....[53]....
        /*0394*/ 	.word	0x00008370


	//   ....[54]....
        /*0398*/ 	.word	0x00008380


	//   ....[55]....
        /*039c*/ 	.word	0x000084a0


	//   ....[56]....
        /*03a0*/ 	.word	0x000084b0


	//   ....[57]....
        /*03a4*/ 	.word	0x000084c0


	//   ....[58]....
        /*03a8*/ 	.word	0x000084d0


	//   ....[59]....
        /*03ac*/ 	.word	0x000084e0


	//   ....[60]....
        /*03b0*/ 	.word	0x000084f0


	//   ....[61]....
        /*03b4*/ 	.word	0x00008500


	//   ....[62]....
        /*03b8*/ 	.word	0x00008540


	//   ....[63]....
        /*03bc*/ 	.word	0x00008580


	//   ....[64]....
        /*03c0*/ 	.word	0x00008590


	//   ....[65]....
        /*03c4*/ 	.word	0x000085a0


	//   ....[66]....
        /*03c8*/ 	.word	0x000085b0


	//   ....[67]....
        /*03cc*/ 	.word	0x00009a70


	//   ....[68]....
        /*03d0*/ 	.word	0x00009ab0


	//   ....[69]....
        /*03d4*/ 	.word	0x00009b20


	//   ....[70]....
        /*03d8*/ 	.word	0x00009b60


	//   ....[71]....
        /*03dc*/ 	.word	0x00009c40


	//   ....[72]....
        /*03e0*/ 	.word	0x00009c80


	//   ....[73]....
        /*03e4*/ 	.word	0x00009cf0


	//   ....[74]....
        /*03e8*/ 	.word	0x00009d30


	//   ....[75]....
        /*03ec*/ 	.word	0x00009e20


	//   ....[76]....
        /*03f0*/ 	.word	0x00009e60


	//   ....[77]....
        /*03f4*/ 	.word	0x00009ec0


	//   ....[78]....
        /*03f8*/ 	.word	0x00009f00


	//   ....[79]....
        /*03fc*/ 	.word	0x00009ff0


	//   ....[80]....
        /*0400*/ 	.word	0x0000a030


	//   ....[81]....
        /*0404*/ 	.word	0x0000a090


	//   ....[82]....
        /*0408*/ 	.word	0x0000a0d0


	//   ....[83]....
        /*040c*/ 	.word	0x0000a1c0


	//   ....[84]....
        /*0410*/ 	.word	0x0000a200


	//   ....[85]....
        /*0414*/ 	.word	0x0000a260


	//   ....[86]....
        /*0418*/ 	.word	0x0000a2a0


	//   ....[87]....
        /*041c*/ 	.word	0x0000a850


	//   ....[88]....
        /*0420*/ 	.word	0x0000b100


	//   ....[89]....
        /*0424*/ 	.word	0x0000b4a0


	//   ....[90]....
        /*0428*/ 	.word	0x0000b5a0


	//   ....[91]....
        /*042c*/ 	.word	0x0000b5f0


	//   ....[92]....
        /*0430*/ 	.word	0x0000b660


	//   ....[93]....
        /*0434*/ 	.word	0x0000b6a0


	//   ....[94]....
        /*0438*/ 	.word	0x0000b6d0


	//   ....[95]....
        /*043c*/ 	.word	0x0000b800


	//   ....[96]....
        /*0440*/ 	.word	0x0000b840


	//   ....[97]....
        /*0444*/ 	.word	0x0000b8b0


	//   ....[98]....
        /*0448*/ 	.word	0x0000b900


	//   ....[99]....
        /*044c*/ 	.word	0x0000b920


	//   ....[100]....
        /*0450*/ 	.word	0x0000c130


	//   ....[101]....
        /*0454*/ 	.word	0x0000c180


	//   ....[102]....
        /*0458*/ 	.word	0x0000c1d0


	//   ....[103]....
        /*045c*/ 	.word	0x0000c220


	//   ....[104]....
        /*0460*/ 	.word	0x0000c330


	//   ....[105]....
        /*0464*/ 	.word	0x0000c380


	//   ....[106]....
        /*0468*/ 	.word	0x0000c3d0


	//   ....[107]....
        /*046c*/ 	.word	0x0000c420


	//   ....[108]....
        /*0470*/ 	.word	0x0000c530


	//   ....[109]....
        /*0474*/ 	.word	0x0000c580


	//   ....[110]....
        /*0478*/ 	.word	0x0000c5d0


	//   ....[111]....
        /*047c*/ 	.word	0x0000c620


	//   ....[112]....
        /*0480*/ 	.word	0x0000c730


	//   ....[113]....
        /*0484*/ 	.word	0x0000c780


	//   ....[114]....
        /*0488*/ 	.word	0x0000c7d0


	//   ....[115]....
        /*048c*/ 	.word	0x0000c820


	//   ....[116]....
        /*0490*/ 	.word	0x0000c930


	//   ....[117]....
        /*0494*/ 	.word	0x0000c980


	//   ....[118]....
        /*0498*/ 	.word	0x0000c9d0


	//   ....[119]....
        /*049c*/ 	.word	0x0000ca20


	//   ....[120]....
        /*04a0*/ 	.word	0x0000cac0


	//   ....[121]....
        /*04a4*/ 	.word	0x0000cb60


	//   ....[122]....
        /*04a8*/ 	.word	0x0000cc00


	//   ....[123]....
        /*04ac*/ 	.word	0x0000cca0


	//   ....[124]....
        /*04b0*/ 	.word	0x0000cd40


	//   ....[125]....
        /*04b4*/ 	.word	0x0000cdf0


	//   ....[126]....
        /*04b8*/ 	.word	0x0000ce50


	//   ....[127]....
        /*04bc*/ 	.word	0x0000cea0


	//   ....[128]....
        /*04c0*/ 	.word	0x0000ced0


	//   ....[129]....
        /*04c4*/ 	.word	0x0000cf30


	//   ....[130]....
        /*04c8*/ 	.word	0x0000cf80


	//   ....[131]....
        /*04cc*/ 	.word	0x0000cfd0


	//   ....[132]....
        /*04d0*/ 	.word	0x0000d060


	//   ....[133]....
        /*04d4*/ 	.word	0x0000d0b0


	//   ....[134]....
        /*04d8*/ 	.word	0x0000d100


	//   ....[135]....
        /*04dc*/ 	.word	0x0000d150


	//   ....[136]....
        /*04e0*/ 	.word	0x0000d1e0


	//   ....[137]....
        /*04e4*/ 	.word	0x0000d270


	//   ....[138]....
        /*04e8*/ 	.word	0x0000d2c0


	//   ....[139]....
        /*04ec*/ 	.word	0x0000d310


	//   ....[140]....
        /*04f0*/ 	.word	0x0000d3a0


	//   ....[141]....
        /*04f4*/ 	.word	0x0000d430


	//   ....[142]....
        /*04f8*/ 	.word	0x0000d480


	//   ....[143]....
        /*04fc*/ 	.word	0x0000d4d0


	//   ....[144]....
        /*0500*/ 	.word	0x0000d560


	//   ....[145]....
        /*0504*/ 	.word	0x0000d5f0


	//   ....[146]....
        /*0508*/ 	.word	0x0000d640


	//   ....[147]....
        /*050c*/ 	.word	0x0000d690


	//   ....[148]....
        /*0510*/ 	.word	0x0000d720


	//   ....[149]....
        /*0514*/ 	.word	0x0000d7b0


	//   ....[150]....
        /*0518*/ 	.word	0x0000d800


	//   ....[151]....
        /*051c*/ 	.word	0x0000d850


	//   ....[152]....
        /*0520*/ 	.word	0x0000d8e0


	//   ....[153]....
        /*0524*/ 	.word	0x0000d990


	//   ....[154]....
        /*0528*/ 	.word	0x0000da30


	//   ....[155]....
        /*052c*/ 	.word	0x0000da80


	//   ....[156]....
        /*0530*/ 	.word	0x0000dab0


	//   ....[157]....
        /*0534*/ 	.word	0x0000db20


	//   ....[158]....
        /*0538*/ 	.word	0x0000db70


	//   ....[159]....
        /*053c*/ 	.word	0x0000dbc0


	//   ....[160]....
        /*0540*/ 	.word	0x0000dbf0


	//   ....[161]....
        /*0544*/ 	.word	0x0000dc50


	//   ....[162]....
        /*0548*/ 	.word	0x0000dca0


	//   ....[163]....
        /*054c*/ 	.word	0x0000dcf0


	//----- nvinfo : EIATTR_EXIT_INSTR_OFFSETS
	.align		4
.L_1973:
        /*0550*/ 	.byte	0x04, 0x1c
        /*0552*/ 	.short	(.L_1975 - .L_1974)


	//   ....[0]....
.L_1974:
        /*0554*/ 	.word	0x0000ba40


	//   ....[1]....
        /*0558*/ 	.word	0x0000c0d0


	//----- nvinfo : EIATTR_MAX_THREADS
	.align		4
.L_1975:
        /*055c*/ 	.byte	0x04, 0x05
        /*055e*/ 	.short	(.L_1977 - .L_1976)
.L_1976:
        /*0560*/ 	.word	0x00000040
        /*0564*/ 	.word	0x00000001
        /*0568*/ 	.word	0x00000001


	//----- nvinfo : EIATTR_CRS_STACK_SIZE
	.align		4
.L_1977:
        /*056c*/ 	.byte	0x04, 0x1e
        /*056e*/ 	.short	(.L_1979 - .L_1978)
.L_1978:
        /*0570*/ 	.word	0x00000000


	//----- nvinfo : EIATTR_CBANK_PARAM_SIZE
	.align		4
.L_1979:
        /*0574*/ 	.byte	0x03, 0x19
        /*0576*/ 	.short	0x01f0


	//----- nvinfo : EIATTR_PARAM_CBANK
	.align		4
        /*0578*/ 	.byte	0x04, 0x0a
        /*057a*/ 	.short	(.L_1981 - .L_1980)
	.align		4
.L_1980:
        /*057c*/ 	.word	index@(.nv.constant0._Z25selective_scan_bwd_kernelI32Selective_Scan_bwd_kernel_traitsILi64ELi16ELb1ELb0ELb0ELb1ELb1EN3c104HalfENS1_7complexIfEEEEv12SSMParamsBwd)
        /*0580*/ 	.short	0x0210
        /*0582*/ 	.short	0x01f0


	//----- nvinfo : EIATTR_SW_WAR
	.align		4
.L_1981:
        /*0584*/ 	.byte	0x04, 0x36
        /*0586*/ 	.short	(.L_1983 - .L_1982)
.L_1982:
        /*0588*/ 	.word	0x00000008
.L_1983:


//--------------------- .nv.info._Z25selective_scan_bwd_kernelI32Selective_Scan_bwd_kernel_traitsILi64ELi16ELb1ELb0ELb1ELb0ELb0EN3c104HalfENS1_7complexIfEEEEv12SSMParamsBwd --------------------------
	.section	.nv.info._Z25selective_scan_bwd_kernelI32Selective_Scan_bwd_kernel_traitsILi64ELi16ELb1ELb0ELb1ELb0ELb0EN3c104HalfENS1_7complexIfEEEEv12SSMParamsBwd,"",@"SHT_CUDA_INFO"
	.sectionflags	@""
	.align	4


	//----- nvinfo : EIATTR_CUDA_API_VERSION
	.align		4
        /*0000*/ 	.byte	0x04, 0x37
        /*0002*/ 	.short	(.L_1985 - .L_1984)
.L_1984:
        /*0004*/ 	.word	0x00000082


	//----- nvinfo : EIATTR_KPARAM_INFO
	.align		4
.L_1985:
        /*0008*/ 	.byte	0x04, 0x17
        /*000a*/ 	.short	(.L_1987 - .L_1986)
.L_1986:
        /*000c*/ 	.word	0x00000000
        /*0010*/ 	.short	0x0000
        /*0012*/ 	.short	0x0000
        /*0014*/ 	.byte	0x00, 0xf0, 0xc1, 0x07


	//----- nvinfo : EIATTR_SPARSE_MMA_MASK
	.align		4
.L_1987:
        /*0018*/ 	.byte	0x03, 0x50
        /*001a*/ 	.short	0x0000


	//----- nvinfo : EIATTR_MAXREG_COUNT
	.align		4
        /*001c*/ 	.byte	0x03, 0x1b
        /*001e*/ 	.short	0x00ff


	//----- nvinfo : EIATTR_NUM_BARRIERS
	.align		4
        /*0020*/ 	.byte	0x02, 0x4c
        /*0022*/ 	.byte	0x01
	.zero		1


	//----- nvinfo : EIATTR_MERCURY_ISA_VERSION
	.align		4
        /*0024*/ 	.byte	0x03, 0x5f
        /*0026*/ 	.short	0x0101


	//----- nvinfo : EIATTR_COOP_GROUP_MASK_REGIDS
	.align		4
        /*0028*/ 	.byte	0x04, 0x29
        /*002a*/ 	.short	(.L_1989 - .L_1988)


	//   ....[0]....
.L_1988:
        /*002c*/ 	.word	0xffffffff


	//   ....[1]....
        /*0030*/ 	.word	0xffffffff


	//   ....[2]....
        /*0034*/ 	.word	0xffffffff


	//   ....[3]....
        /*0038*/ 	.word	0xffffffff


	//   ....[4]....
        /*003c*/ 	.word	0xffffffff


	//   ....[5]....
        /*0040*/ 	.word	0xffffffff


	//   ....[6]....
        /*0044*/ 	.word	0xffffffff


	//   ....[7]....
        /*0048*/ 	.word	0xffffffff


	//   ....[8]....
        /*004c*/ 	.word	0xffffffff


	//   ....[9]....
        /*0050*/ 	.word	0xffffffff


	//   ....[10]....
        /*0054*/ 	.word	0xffffffff


	//   ....[11]....
        /*0058*/ 	.word	0xffffffff


	//   ....[12]....
        /*005c*/ 	.word	0xffffffff


	//   ....[13]....
        /*0060*/ 	.word	0xffffffff


	//   ....[14]....
        /*0064*/ 	.word	0xffffffff


	//   ....[15]....
        /*0068*/ 	.word	0xffffffff


	//   ....[16]....
        /*006c*/ 	.word	0xffffffff


	//   ....[17]....
        /*0070*/ 	.word	0xffffffff


	//   ....[18]....
        /*0074*/ 	.word	0xffffffff


	//   ....[19]....
        /*0078*/ 	.word	0xffffffff


	//   ....[20]....
        /*007c*/ 	.word	0xffffffff


	//   ....[21]....
        /*0080*/ 	.word	0xffffffff


	//   ....[22]....
        /*0084*/ 	.word	0xffffffff


	//   ....[23]....
        /*0088*/ 	.word	0xffffffff


	//   ....[24]....
        /*008c*/ 	.word	0xffffffff


	//   ....[25]....
        /*0090*/ 	.word	0xffffffff


	//   ....[26]....
        /*0094*/ 	.word	0xffffffff


	//   ....[27]....
        /*0098*/ 	.word	0xffffffff


	//   ....[28]....
        /*009c*/ 	.word	0xffffffff


	//   ....[29]....
        /*00a0*/ 	.word	0xffffffff


	//   ....[30]....
        /*00a4*/ 	.word	0xffffffff


	//   ....[31]....
        /*00a8*/ 	.word	0xffffffff


	//   ....[32]....
        /*00ac*/ 	.word	0xffffffff


	//   ....[33]....
        /*00b0*/ 	.word	0xffffffff


	//   ....[34]....
        /*00b4*/ 	.word	0xffffffff


	//   ....[35]....
        /*00b8*/ 	.word	0xffffffff


	//   ....[36]....
        /*00bc*/ 	.word	0xffffffff


	//   ....[37]....
        /*00c0*/ 	.word	0xffffffff


	//   ....[38]....
        /*00c4*/ 	.word	0xffffffff


	//   ....[39]....
        /*00c8*/ 	.word	0xffffffff


	//   ....[40]....
        /*00cc*/ 	.word	0xffffffff


	//   ....[41]....
        /*00d0*/ 	.word	0xffffffff


	//   ....[42]....
        /*00d4*/ 	.word	0xffffffff


	//   ....[43]....
        /*00d8*/ 	.word	0xffffffff


	//   ....[44]....
        /*00dc*/ 	.word	0xffffffff


	//   ....[45]....
        /*00e0*/ 	.word	0xffffffff


	//   ....[46]....
        /*00e4*/ 	.word	0xffffffff


	//   ....[47]....
        /*00e8*/ 	.word	0xffffffff


	//   ....[48]....
        /*00ec*/ 	.word	0xffffffff


	//   ....[49]....
        /*00f0*/ 	.word	0xffffffff


	//   ....[50]....
        /*00f4*/ 	.word	0xffffffff


	//   ....[51]....
        /*00f8*/ 	.word	0xffffffff


	//   ....[52]....
        /*00fc*/ 	.word	0xffffffff


	//   ....[53]....
        /*0100*/ 	.word	0xffffffff


	//   ....[54]....
        /*0104*/ 	.word	0xffffffff


	//   ....[55]....
        /*0108*/ 	.word	0xffffffff


	//   ....[56]....
        /*010c*/ 	.word	0xffffffff


	//   ....[57]....
        /*0110*/ 	.word	0xffffffff


	//   ....[58]....
        /*0114*/ 	.word	0xffffffff


	//   ....[59]....
        /*0118*/ 	.word	0xffffffff


	//   ....[60]....
        /*011c*/ 	.word	0xffffffff


	//   ....[61]....
        /*0120*/ 	.word	0xffffffff


	//   ....[62]....
        /*0124*/ 	.word	0xffffffff


	//   ....[63]....
        /*0128*/ 	.word	0xffffffff


	//   ....[64]....
        /*012c*/ 	.word	0xffffffff


	//   ....[65]....
        /*0130*/ 	.word	0xffffffff


	//   ....[66]....
        /*0134*/ 	.word	0xffffffff


	//   ....[67]....
        /*0138*/ 	.word	0xffffffff


	//   ....[68]....
        /*013c*/ 	.word	0xffffffff


	//   ....[69]....
        /*0140*/ 	.word	0xffffffff


	//   ....[70]....
        /*0144*/ 	.word	0xffffffff


	//   ....[71]....
        /*0148*/ 	.word	0xffffffff


	//   ....[72]....
        /*014c*/ 	.word	0xffffffff


	//   ....[73]....
        /*0150*/ 	.word	0xffffffff


	//   ....[74]....
        /*0154*/ 	.word	0xffffffff


	//   ....[75]....
        /*0158*/ 	.word	0xffffffff


	//   ....[76]....
        /*015c*/ 	.word	0xffffffff


	//   ....[77]....
        /*0160*/ 	.word	0xffffffff


	//   ....[78]....
        /*0164*/ 	.word	0xffffffff


	//   ....[79]....
        /*0168*/ 	.word	0xffffffff


	//   ....[80]....
        /*016c*/ 	.word	0xffffffff


	//   ....[81]....
        /*0170*/ 	.word	0xffffffff


	//   ....[82]....
        /*0174*/ 	.word	0xffffffff


	//   ....[83]....
        /*0178*/ 	.word	0xffffffff


	//   ....[84]....
        /*017c*/ 	.word	0xffffffff


	//   ....[85]....
        /*0180*/ 	.word	0xffffffff


	//   ....[86]....
        /*0184*/ 	.word	0xffffffff


	//   ....[87]....
        /*0188*/ 	.word	0xffffffff


	//   ....[88]....
        /*018c*/ 	.word	0xffffffff


	//   ....[89]....
        /*0190*/ 	.word	0xffffffff


	//   ....[90]....
        /*0194*/ 	.word	0xffffffff


	//   ....[91]....
        /*0198*/ 	.word	0xffffffff


	//   ....[92]....
        /*019c*/ 	.word	0xffffffff


	//   ....[93]....
        /*01a0*/ 	.word	0xffffffff


	//   ....[94]....
        /*01a4*/ 	.word	0xffffffff


	//   ....[95]....
        /*01a8*/ 	.word	0xffffffff


	//   ....[96]....
        /*01ac*/ 	.word	0x0500004f


	//   ....[97]....
        /*01b0*/ 	.word	0x0500004f


	//   ....[98]....
        /*01b4*/ 	.word	0x0500004f


	//   ....[99]....
        /*01b8*/ 	.word	0x0500004f


	//   ....[100]....
        /*01bc*/ 	.word	0x0500004f


	//   ....[101]....
        /*01c0*/ 	.word	0x0500004f


	//   ....[102]....
        /*01c4*/ 	.word	0x0500004f


	//   ....[103]....
        /*01c8*/ 	.word	0x0500004f


	//   ....[104]....
        /*01cc*/ 	.word	0x0500004f


	//   ....[105]....
        /*01d0*/ 	.word	0x0500004f


	//   ....[106]....
        /*01d4*/ 	.word	0x0500004f


	//   ....[107]....
        /*01d8*/ 	.word	0x0500004f


	//   ....[108]....
        /*01dc*/ 	.word	0x0500004f


	//   ....[109]....
        /*01e0*/ 	.word	0x0500004f


	//   ....[110]....
        /*01e4*/ 	.word	0x0500004f


	//   ....[111]....
        /*01e8*/ 	.word	0x0500004f


	//   ....[112]....
        /*01ec*/ 	.word	0x0500004f


	//   ....[113]....
        /*01f0*/ 	.word	0x0500004f


	//   ....[114]....
        /*01f4*/ 	.word	0x0500004f


	//   ....[115]....
        /*01f8*/ 	.word	0x0500004f


	//   ....[116]....
        /*01fc*/ 	.word	0x0500004f


	//   ....[117]....
        /*0200*/ 	.word	0x0500004f


	//   ....[118]....
        /*0204*/ 	.word	0x0500004f


	//   ....[119]....
        /*0208*/ 	.word	0x0500004f


	//   ....[120]....
        /*020c*/ 	.word	0x0500004f


	//   ....[121]....
        /*0210*/ 	.word	0x0500004f


	//   ....[122]....
        /*0214*/ 	.word	0x0500004f


	//   ....[123]....
        /*0218*/ 	.word	0x0500004f


	//   ....[124]....
        /*021c*/ 	.word	0x0500004f


	//   ....[125]....
        /*0220*/ 	.word	0x0500004f


	//   ....[126]....
        /*0224*/ 	.word	0x0500004f


	//   ....[127]....
        /*0228*/ 	.word	0x0500004f


	//   ....[128]....
        /*022c*/ 	.word	0x0500004f


	//   ....[129]....
        /*0230*/ 	.word	0x0500004f


	//   ....[130]....
        /*0234*/ 	.word	0x0500004f


	//   ....[131]....
        /*0238*/ 	.word	0x0500004f


	//   ....[132]....
        /*023c*/ 	.word	0x0500004f


	//   ....[133]....
        /*0240*/ 	.word	0x0500004f


	//   ....[134]....
        /*0244*/ 	.word	0x0500004f


	//   ....[135]....
        /*0248*/ 	.word	0x0500004f


	//   ....[136]....
        /*024c*/ 	.word	0x0500004f


	//   ....[137]....
        /*0250*/ 	.word	0x0500004f


	//   ....[138]....
        /*0254*/ 	.word	0x0500004f


	//   ....[139]....
        /*0258*/ 	.word	0x0500004f


	//   ....[140]....
        /*025c*/ 	.word	0x0500004f


	//   ....[141]....
        /*0260*/ 	.word	0x0500004f


	//   ....[142]....
        /*0264*/ 	.word	0x0500004f


	//   ....[143]....
        /*0268*/ 	.word	0x0500004f


	//   ....[144]....
        /*026c*/ 	.word	0x0500004f


	//   ....[145]....
        /*0270*/ 	.word	0x0500004f


	//   ....[146]....
        /*0274*/ 	.word	0x0500004f


	//   ....[147]....
        /*0278*/ 	.word	0x0500004f


	//   ....[148]....
        /*027c*/ 	.word	0x0500004f


	//   ....[149]....
        /*0280*/ 	.word	0x0500004f


	//   ....[150]....
        /*0284*/ 	.word	0x0500004f


	//   ....[151]....
        /*0288*/ 	.word	0x0500004f


	//   ....[152]....
        /*028c*/ 	.word	0x0500004f


	//   ....[153]....
        /*0290*/ 	.word	0x0500004f


	//   ....[154]....
        /*0294*/ 	.word	0x0500004f


	//   ....[155]....
        /*0298*/ 	.word	0x0500004f


	//   ....[156]....
        /*029c*/ 	.word	0x0500004f


	//   ....[157]....
        /*02a0*/ 	.word	0x0500004f


	//   ....[158]....
        /*02a4*/ 	.word	0x0500004f


	//   ....[159]....
        /*02a8*/ 	.word	0x0500004f


	//----- nvinfo : EIATTR_COOP_GROUP_INSTR_OFFSETS
	.align		4
.L_1989:
        /*02ac*/ 	.byte	0x04, 0x28
        /*02ae*/ 	.short	(.L_1991 - .L_1990)


	//   ....[0]....
.L_1990:
        /*02b0*/ 	.word	0x00000b90


	//   ....[1]....
        /*02b4*/ 	.word	0x00000c40


	//   ....[2]....
        /*02b8*/ 	.word	0x00000ec0


	//   ....[3]....
        /*02bc*/ 	.word	0x000022f0


	//   ....[4]....
        /*02c0*/ 	.word	0x000039a0


	//   ....[5]....
        /*02c4*/ 	.word	0x000039c0


	//   ....[6]....
        /*02c8*/ 	.word	0x000039d0


	//   ....[7]....
        /*02cc*/ 	.word	0x000039e0


	//   ....[8]....
        /*02d0*/ 	.word	0x00003a80


	//   ....[9]....
        /*02d4*/ 	.word	0x00003ab0


	//   ....[10]....
        /*02d8*/ 	.word	0x00003ad0


	//   ....[11]....
        /*02dc*/ 	.word	0x00003ae0


	//   ....[12]....
        /*02e0*/ 	.word	0x00003b80


	//   ....[13]....
        /*02e4*/ 	.word	0x00003bb0


	//   ....[14]....
        /*02e8*/ 	.word	0x00003bd0


	//   ....[15]....
        /*02ec*/ 	.word	0x00003be0


	//   ....[16]....
        /*02f0*/ 	.word	0x00003c80


	//   ....[17]....
        /*02f4*/ 	.word	0x00003cb0


	//   ....[18]....
        /*02f8*/ 	.word	0x00003cd0


	//   ....[19]....
        /*02fc*/ 	.word	0x00003ce0


	//   ....[20]....
        /*0300*/ 	.word	0x00003d80


	//   ....[21]....
        /*0304*/ 	.word	0x00003db0


	//   ....[22]....
        /*0308*/ 	.word	0x00003dc0


	//   ....[23]....
        /*030c*/ 	.word	0x00003dd0


	//   ....[24]....
        /*0310*/ 	.word	0x00003f40


	//   ....[25]....
        /*0314*/ 	.word	0x00003f50


	//   ....[26]....
        /*0318*/ 	.word	0x00003f60


	//   ....[27]....
        /*031c*/ 	.word	0x00003f70


	//   ....[28]....
        /*0320*/ 	.word	0x00003f80


	//   ....[29]....
        /*0324*/ 	.word	0x00003f90


	//   ....[30]....
        /*0328*/ 	.word	0x00003fa0


	//   ....[31]....
        /*032c*/ 	.word	0x00003fb0


	//   ....[32]....
        /*0330*/ 	.word	0x00005250


	//   ....[33]....
        /*0334*/ 	.word	0x00005260


	//   ....[34]....
        /*0338*/ 	.word	0x00005270


	//   ....[35]....
        /*033c*/ 	.word	0x00005280


	//   ....[36]....
        /*0340*/ 	.word	0x000053a0


	//   ....[37]....
        /*0344*/ 	.word	0x000053b0


	//   ....[38]....
        /*0348*/ 	.word	0x000053c0


	//   ....[39]....
        /*034c*/ 	.word	0x000053d0


	//   ....[40]....
        /*0350*/ 	.word	0x000054f0


	//   ....[41]....
        /*0354*/ 	.word	0x00005500


	//   ....[42]....
        /*0358*/ 	.word	0x00005510


	//   ....[43]....
        /*035c*/ 	.word	0x00005520


	//   ....[44]....
        /*0360*/ 	.word	0x00005640


	//   ....[45]....
        /*0364*/ 	.word	0x00005650


	//   ....[46]....
        /*0368*/ 	.word	0x00005660


	//   ....[47]....
        /*036c*/ 	.word	0x00005670


	//   ....[48]....
        /*0370*/ 	.word	0x00005790


	//   ....[49]....
        /*0374*/ 	.word	0x000057a0


	//   ....[50]....
        /*0378*/ 	.word	0x000057b0


	//   ....[51]....
        /*037c*/ 	.word	0x000057c0


	//   ....[52]....
        /*0380*/ 	.word	0x000058e0


	//   ....[53]....
        /*0384*/ 	.word	0x000058f0


	//   ....[54]....
        /*0388*/ 	.word	0x00005900


	//   ....[55]....
        /*038c*/ 	.word	0x00005910


	//   ....[56]....
        /*0390*/ 	.word	0x00005920


	//   ....[57]....
        /*0394*/ 	.word	0x00005930


	//   ....[58]....
        /*0398*/ 	.word	0x00005940


	//   ....[59]....
        /*039c*/ 	.word	0x00005980


	//   ....[60]....
        /*03a0*/ 	.word	0x000059c0


	//   ....[61]....
        /*03a4*/ 	.word	0x000059d0


	//   ....[62]....
        /*03a8*/ 	.word	0x000059e0


	//   ....[63]....
        /*03ac*/ 	.word	0x000059f0


	//   ....[64]....
        /*03b0*/ 	.word	0x00009450


	//   ....[65]....
        /*03b4*/ 	.word	0x00009490


	//   ....[66]....
        /*03b8*/ 	.word	0x000094d0


	//   ....[67]....
        /*03bc*/ 	.word	0x00009510


	//   ....[68]....
        /*03c0*/ 	.word	0x00009620


	//   ....[69]....
        /*03c4*/ 	.word	0x00009660


	//   ....[70]....
        /*03c8*/ 	.word	0x000096a0


	//   ....[71]....
        /*03cc*/ 	.word	0x000096e0


	//   ....[72]....
        /*03d0*/ 	.word	0x000097f0


	//   ....[73]....
        /*03d4*/ 	.word	0x00009830


	//   ....[74]....
        /*03d8*/ 	.word	0x00009870


	//   ....[75]....
        /*03dc*/ 	.word	0x000098b0


	//   ....[76]....
        /*03e0*/ 	.word	0x000099c0


	//   ....[77]....
        /*03e4*/ 	.word	0x00009a00


	//   ....[78]....
        /*03e8*/ 	.word	0x00009a40


	//   ....[79]....
        /*03ec*/ 	.word	0x00009a80


	//   ....[80]....
        /*03f0*/ 	.word	0x00009b90


	//   ....[81]....
        /*03f4*/ 	.word	0x00009bd0


	//   ....[82]....
        /*03f8*/ 	.word	0x00009c10


	//   ....[83]....
        /*03fc*/ 	.word	0x00009c30


	//   ....[84]....
        /*0400*/ 	.word	0x0000a040


	//   ....[85]....
        /*0404*/ 	.word	0x0000a450


	//   ....[86]....
        /*0408*/ 	.word	0x0000a4f0


	//   ....[87]....
        /*040c*/ 	.word	0x0000a530


	//   ....[88]....
        /*0410*/ 	.word	0x0000a590


	//   ....[89]....
        /*0414*/ 	.word	0x0000a5f0


	//   ....[90]....
        /*0418*/ 	.word	0x0000a620


	//   ....[91]....
        /*041c*/ 	.word	0x0000a770


	//   ....[92]....
        /*0420*/ 	.word	0x0000a7b0


	//   ....[93]....
        /*0424*/ 	.word	0x0000a810


	//   ....[94]....
        /*0428*/ 	.word	0x0000a860


	//   ....[95]....
        /*042c*/ 	.word	0x0000a890


	//   ....[96]....
        /*0430*/ 	.word	0x0000ad70


	//   ....[97]....
        /*0434*/ 	.word	0x0000adc0


	//   ....[98]....
        /*0438*/ 	.word	0x0000ae10


	//   ....[99]....
        /*043c*/ 	.word	0x0000ae60


	//   ....[100]....
        /*0440*/ 	.word	0x0000af70


	//   ....[101]....
        /*0444*/ 	.word	0x0000afc0


	//   ....[102]....
        /*0448*/ 	.word	0x0000b010


	//   ....[103]....
        /*044c*/ 	.word	0x0000b060


	//   ....[104]....
        /*0450*/ 	.word	0x0000b170


	//   ....[105]....
        /*0454*/ 	.word	0x0000b1c0


	//   ....[106]....
        /*0458*/ 	.word	0x0000b210


	//   ....[107]....
        /*045c*/ 	.word	0x0000b260


	//   ....[108]....
        /*0460*/ 	.word	0x0000b370


	//   ....[109]....
        /*0464*/ 	.word	0x0000b3c0


	//   ....[110]....
        /*0468*/ 	.word	0x0000b410


	//   ....[111]....
        /*046c*/ 	.word	0x0000b460


	//   ....[112]....
        /*0470*/ 	.word	0x0000b570


	//   ....[113]....
        /*0474*/ 	.word	0x0000b5c0


	//   ....[114]....
        /*0478*/ 	.word	0x0000b610


	//   ....[115]....
        /*047c*/ 	.word	0x0000b660


	//   ....[116]....
        /*0480*/ 	.word	0x0000b700


	//   ....[117]....
        /*0484*/ 	.word	0x0000b7a0


	//   ....[118]....
        /*0488*/ 	.word	0x0000b840


	//   ....[119]....
        /*048c*/ 	.word	0x0000b8e0


	//   ....[120]....
        /*0490*/ 	.word	0x0000b980


	//   ....[121]....
        /*0494*/ 	.word	0x0000ba30


	//   ....[122]....
        /*0498*/ 	.word	0x0000ba90


	//   ....[123]....
        /*049c*/ 	.word	0x0000bae0


	//   ....[124]....
        /*04a0*/ 	.word	0x0000bb10


	//   ....[125]....
        /*04a4*/ 	.word	0x0000bb70


	//   ....[126]....
        /*04a8*/ 	.word	0x0000bbc0


	//   ....[127]....
        /*04ac*/ 	.word	0x0000bc10


	//   ....[128]....
        /*04b0*/ 	.word	0x0000bca0


	//   ....[129]....
        /*04b4*/ 	.word	0x0000bcf0


	//   ....[130]....
        /*04b8*/ 	.word	0x0000bd40


	//   ....[131]....
        /*04bc*/ 	.word	0x0000bd90


	//   ....[132]....
        /*04c0*/ 	.word	0x0000be20


	//   ....[133]....
        /*04c4*/ 	.word	0x0000beb0


	//   ....[134]....
        /*04c8*/ 	.word	0x0000bf00


	//   ....[135]....
        /*04cc*/ 	.word	0x0000bf50


	//   ....[136]....
        /*04d0*/ 	.word	0x0000bfe0


	//   ....[137]....
        /*04d4*/ 	.word	0x0000c070


	//   ....[138]....
        /*04d8*/ 	.word	0x0000c0c0


	//   ....[139]....
        /*04dc*/ 	.word	0x0000c110


	//   ....[140]....
        /*04e0*/ 	.word	0x0000c1a0


	//   ....[141]....
        /*04e4*/ 	.word	0x0000c230


	//   ....[142]....
        /*04e8*/ 	.word	0x0000c280


	//   ....[143]....
        /*04ec*/ 	.word	0x0000c2d0


	//   ....[144]....
        /*04f0*/ 	.word	0x0000c360


	//   ....[145]....
        /*04f4*/ 	.word	0x0000c3f0


	//   ....[146]....
        /*04f8*/ 	.word	0x0000c440


	//   ....[147]....
        /*04fc*/ 	.word	0x0000c490


	//   ....[148]....
        /*0500*/ 	.word	0x0000c520


	//   ....[149]....
        /*0504*/ 	.word	0x0000c5d0


	//   ....[150]....
        /*0508*/ 	.word	0x0000c630


	//   ....[151]....
        /*050c*/ 	.word	0x0000c6c0


	//   ....[152]....
        /*0510*/ 	.word	0x0000c710


	//   ....[153]....
        /*0514*/ 	.word	0x0000c760


	//   ....[154]....
        /*0518*/ 	.word	0x0000c7b0


	//   ....[155]....
        /*051c*/ 	.word	0x0000c800


	//   ....[156]....
        /*0520*/ 	.word	0x0000c840


	//   ....[157]....
        /*0524*/ 	.word	0x0000c890


	//   ....[158]....
        /*0528*/ 	.word	0x0000c8e0


	//   ....[159]....
        /*052c*/ 	.word	0x0000c930


	//----- nvinfo : EIATTR_EXIT_INSTR_OFFSETS
	.align		4
.L_1991:
        /*0530*/ 	.byte	0x04, 0x1c
        /*0532*/ 	.short	(.L_1993 - .L_1992)


	//   ....[0]....
.L_1992:
        /*0534*/ 	.word	0x0000a9d0


	//   ....[1]....
        /*0538*/ 	.word	0x0000ad10


	//----- nvinfo : EIATTR_MAX_THREADS
	.align		4
.L_1993:
        /*053c*/ 	.byte	0x04, 0x05
        /*053e*/ 	.short	(.L_1995 - .L_1994)
.L_1994:
        /*0540*/ 	.word	0x00000040
        /*0544*/ 	.word	0x00000001
        /*0548*/ 	.word	0x00000001


	//----- nvinfo : EIATTR_CRS_STACK_SIZE
	.align		4
.L_1995:
        /*054c*/ 	.byte	0x04, 0x1e
        /*054e*/ 	.short	(.L_1997 - .L_1996)
.L_1996:
        /*0550*/ 	.word	0x00000000


	//----- nvinfo : EIATTR_CBANK_PARAM_SIZE
	.align		4
.L_1997:
        /*0554*/ 	.byte	0x03, 0x19
        /*0556*/ 	.short	0x01f0


	//----- nvinfo : EIATTR_PARAM_CBANK
	.align		4
        /*0558*/ 	.byte	0x04, 0x0a
        /*055a*/ 	.short	(.L_1999 - .L_1998)
	.align		4
.L_1998:
        /*055c*/ 	.word	index@(.nv.constant0._Z25selective_scan_bwd_kernelI32Selective_Scan_bwd_kernel_traitsILi64ELi16ELb1ELb0ELb1ELb0ELb0EN3c104HalfENS1_7complexIfEEEEv12SSMParamsBwd)
        /*0560*/ 	.short	0x0210
        /*0562*/ 	.short	0x01f0


	//----- nvinfo : EIATTR_SW_WAR
	.align		4
.L_1999:
        /*0564*/ 	.byte	0x04, 0x36
        /*0566*/ 	.short	(.L_2001 - .L_2000)
.L_2000:
        /*0568*/ 	.word	0x00000008
.L_2001:


//--------------------- .nv.info._Z25selective_scan_bwd_kernelI32Selective_Scan_bwd_kernel_traitsILi64ELi16ELb1ELb0ELb1ELb0ELb1EN3c104HalfENS1_7complexIfEEEEv12SSMParamsBwd --------------------------
	.section	.nv.info._Z25selective_scan_bwd_kernelI32Selective_Scan_bwd_kernel_traitsILi64ELi16ELb1ELb0ELb1ELb0ELb1EN3c104HalfENS1_7complexIfEEEEv12SSMParamsBwd,"",@"SHT_CUDA_INFO"
	.sectionflags	@""
	.align	4


	//----- nvinfo : EIATTR_CUDA_API_VERSION
	.align		4
        /*0000*/ 	.byte	0x04, 0x37
        /*0002*/ 	.short	(.L_2003 - .L_2002)
.L_2002:
        /*0004*/ 	.word	0x00000082


	//----- nvinfo : EIATTR_KPARAM_INFO
	.align		4
.L_2003:
        /*0008*/ 	.byte	0x04, 0x17
        /*000a*/ 	.short	(.L_2005 - .L_2004)
.L_2004:
        /*000c*/ 	.word	0x00000000
        /*0010*/ 	.short	0x0000
        /*0012*/ 	.short	0x0000
        /*0014*/ 	.byte	0x00, 0xf0, 0xc1, 0x07


	//----- nvinfo : EIATTR_SPARSE_MMA_MASK
	.align		4
.L_2005:
        /*0018*/ 	.byte	0x03, 0x50
        /*001a*/ 	.short	0x0000


	//----- nvinfo : EIATTR_MAXREG_COUNT
	.align		4
        /*001c*/ 	.byte	0x03, 0x1b
        /*001e*/ 	.short	0x00ff


	//----- nvinfo : EIATTR_NUM_BARRIERS
	.align		4
        /*0020*/ 	.byte	0x02, 0x4c
        /*0022*/ 	.byte	0x01
	.zero		1


	//----- nvinfo : EIATTR_ANNOTATIONS
	.align		4
        /*0024*/ 	.byte	0x04, 0x55
        /*0026*/ 	.short	(.L_2007 - .L_2006)


	//   ....[0]....
.L_2006:
        /*0028*/ 	.word	0x00000001
        /*002c*/ 	.byte	0xa0, 0x09, 0x00, 0x00, 0x01, 0x00, 0x00, 0x00, 0x80, 0xbb, 0x00, 0x00


	//----- nvinfo : EIATTR_MERCURY_ISA_VERSION
	.align		4
.L_2007:
        /*0038*/ 	.byte	0x03, 0x5f
        /*003a*/ 	.short	0x0101


	//----- nvinfo : EIATTR_COOP_GROUP_MASK_REGIDS
	.align		4
        /*003c*/ 	.byte	0x04, 0x29
        /*003e*/ 	.short	(.L_2009 - .L_2008)


	//   ....[0]....
.L_2008:
        /*0040*/ 	.word	0xffffffff


	//   ....[1]....
        /*0044*/ 	.word	0xffffffff


	//   ....[2]....
        /*0048*/ 	.word	0xffffffff


	//   ....[3]....
        /*004c*/ 	.word	0xffffffff


	//   ....[4]....
        /*0050*/ 	.word	0xffffffff


	//   ....[5]....
        /*0054*/ 	.word	0xffffffff


	//   ....[6]....
        /*0058*/ 	.word	0xffffffff


	//   ....[7]....
        /*005c*/ 	.word	0xffffffff


	//   ....[8]....
        /*0060*/ 	.word	0xffffffff


	//   ....[9]....
        /*0064*/ 	.word	0xffffffff


	//   ....[10]....
        /*0068*/ 	.word	0xffffffff


	//   ....[11]....
        /*006c*/ 	.word	0xffffffff


	//   ....[12]....
        /*0070*/ 	.word	0xffffffff


	//   ....[13]....
        /*0074*/ 	.word	0xffffffff


	//   ....[14]....
        /*0078*/ 	.word	0xffffffff


	//   ....[15]....
        /*007c*/ 	.word	0xffffffff


	//   ....[16]....
        /*0080*/ 	.word	0xffffffff


	//   ....[17]....
        /*0084*/ 	.word	0xffffffff


	//   ....[18]....
        /*0088*/ 	.word	0xffffffff


	//   ....[19]....
        /*008c*/ 	.word	0xffffffff


	//   ....[20]....
        /*0090*/ 	.word	0xffffffff


	//   ....[21]....
        /*0094*/ 	.word	0xffffffff


	//   ....[22]....
        /*0098*/ 	.word	0xffffffff


	//   ....[23]....
        /*009c*/ 	.word	0xffffffff


	//   ....[24]....
        /*00a0*/ 	.word	0xffffffff


	//   ....[25]....
        /*00a4*/ 	.word	0xffffffff


	//   ....[26]....
        /*00a8*/ 	.word	0xffffffff


	//   ....[27]....
        /*00ac*/ 	.word	0xffffffff


	//   ....[28]....
        /*00b0*/ 	.word	0xffffffff


	//   ....[29]....
        /*00b4*/ 	.word	0xffffffff


	//   ....[30]....
        /*00b8*/ 	.word	0xffffffff


	//   ....[31]....
        /*00bc*/ 	.word	0xffffffff


	//   ....[32]....
        /*00c0*/ 	.word	0xffffffff


	//   ....[33]....
        /*00c4*/ 	.word	0xffffffff


	//   ....[34]....
        /*00c8*/ 	.word	0xffffffff


	//   ....[35]....
        /*00cc*/ 	.word	0xffffffff


	//   ....[36]....
        /*00d0*/ 	.word	0xffffffff


	//   ....[37]....
        /*00d4*/ 	.word	0xffffffff


	//   ....[38]....
        /*00d8*/ 	.word	0xffffffff


	//   ....[39]....
        /*00dc*/ 	.word	0xffffffff


	//   ....[40]....
        /*00e0*/ 	.word	0xffffffff


	//   ....[41]....
        /*00e4*/ 	.word	0xffffffff


	//   ....[42]....
        /*00e8*/ 	.word	0xffffffff


	//   ....[43]....
        /*00ec*/ 	.word	0xffffffff


	//   ....[44]....
        /*00f0*/ 	.word	0xffffffff


	//   ....[45]....
        /*00f4*/ 	.word	0xffffffff


	//   ....[46]....
        /*00f8*/ 	.word	0xffffffff


	//   ....[47]....
        /*00fc*/ 	.word	0xffffffff


	//   ....[48]....
        /*0100*/ 	.word	0xffffffff


	//   ....[49]....
        /*0104*/ 	.word	0xffffffff


	//   ....[50]....
        /*0108*/ 	.word	0xffffffff


	//   ....[51]....
        /*010c*/ 	.word	0xffffffff


	//   ....[52]....
        /*0110*/ 	.word	0xffffffff


	//   ....[53]....
        /*0114*/ 	.word	0xffffffff


	//   ....[54]....
        /*0118*/ 	.word	0xffffffff


	//   ....[55]....
        /*011c*/ 	.word	0xffffffff


	//   ....[56]....
        /*0120*/ 	.word	0xffffffff


	//   ....[57]....
        /*0124*/ 	.word	0xffffffff


	//   ....[58]....
        /*0128*/ 	.word	0xffffffff


	//   ....[59]....
        /*012c*/ 	.word	0xffffffff


	//   ....[60]....
        /*0130*/ 	.word	0xffffffff


	//   ....[61]....
        /*0134*/ 	.word	0xffffffff


	//   ....[62]....
        /*0138*/ 	.word	0xffffffff


	//   ....[63]....
        /*013c*/ 	.word	0xffffffff


	//   ....[64]....
        /*0140*/ 	.word	0xffffffff


	//   ....[65]....
        /*0144*/ 	.word	0xffffffff


	//   ....[66]....
        /*0148*/ 	.word	0xffffffff


	//   ....[67]....
        /*014c*/ 	.word	0xffffffff


	//   ....[68]....
        /*0150*/ 	.word	0xffffffff


	//   ....[69]....
        /*0154*/ 	.word	0xffffffff


	//   ....[70]....
        /*0158*/ 	.word	0xffffffff


	//   ....[71]....
        /*015c*/ 	.word	0xffffffff


	//   ....[72]....
        /*0160*/ 	.word	0xffffffff


	//   ....[73]....
        /*0164*/ 	.word	0xffffffff


	//   ....[74]....
        /*0168*/ 	.word	0xffffffff


	//   ....[75]....
        /*016c*/ 	.word	0xffffffff


	//   ....[76]....
        /*0170*/ 	.word	0xffffffff


	//   ....[77]....
        /*0174*/ 	.word	0xffffffff


	//   ....[78]....
        /*0178*/ 	.word	0xffffffff


	//   ....[79]....
        /*017c*/ 	.word	0xffffffff


	//   ....[80]....
        /*0180*/ 	.word	0xffffffff


	//   ....[81]....
        /*0184*/ 	.word	0xffffffff


	//   ....[82]....
        /*0188*/ 	.word	0xffffffff


	//   ....[83]....
        /*018c*/ 	.word	0xffffffff


	//   ....[84]....
        /*0190*/ 	.word	0xffffffff


	//   ....[85]....
        /*0194*/ 	.word	0xffffffff


	//   ....[86]....
        /*0198*/ 	.word	0xffffffff


	//   ....[87]....
        /*019c*/ 	.word	0xffffffff


	//   ....[88]....
        /*01a0*/ 	.word	0xffffffff


	//   ....[89]....
        /*01a4*/ 	.word	0xffffffff


	//   ....[90]....
        /*01a8*/ 	.word	0xffffffff


	//   ....[91]....
        /*01ac*/ 	.word	0xffffffff


	//   ....[92]....
        /*01b0*/ 	.word	0xffffffff


	//   ....[93]....
        /*01b4*/ 	.word	0xffffffff


	//   ....[94]....
        /*01b8*/ 	.word	0xffffffff


	//   ....[95]....
        /*01bc*/ 	.word	0xffffffff


	//   ....[96]....
        /*01c0*/ 	.word	0xffffffff


	//   ....[97]....
        /*01c4*/ 	.word	0xffffffff


	//   ....[98]....
        /*01c8*/ 	.word	0xffffffff


	//   ....[99]....
        /*01cc*/ 	.word	0xffffffff


	//   ....[100]....
        /*01d0*/ 	.word	0x0500004f


	//   ....[101]....
        /*01d4*/ 	.word	0x0500004f


	//   ....[102]....
        /*01d8*/ 	.word	0x0500004f


	//   ....[103]....
        /*01dc*/ 	.word	0x0500004f


	//   ....[104]....
        /*01e0*/ 	.word	0x0500004f


	//   ....[105]....
        /*01e4*/ 	.word	0x0500004f


	//   ....[106]....
        /*01e8*/ 	.word	0x0500004f


	//   ....[107]....
        /*01ec*/ 	.word	0x0500004f


	//   ....[108]....
        /*01f0*/ 	.word	0x0500004f


	//   ....[109]....
        /*01f4*/ 	.word	0x0500004f


	//   ....[110]....
        /*01f8*/ 	.word	0x0500004f


	//   ....[111]....
        /*01fc*/ 	.word	0x0500004f


	//   ....[112]....
        /*0200*/ 	.word	0x0500004f


	//   ....[113]....
        /*0204*/ 	.word	0x0500004f


	//   ....[114]....
        /*0208*/ 	.word	0x0500004f


	//   ....[115]....
        /*020c*/ 	.word	0x0500004f


	//   ....[116]....
        /*0210*/ 	.word	0x0500004f


	//   ....[117]....
        /*0214*/ 	.word	0x0500004f


	//   ....[118]....
        /*0218*/ 	.word	0x0500004f


	//   ....[119]....
        /*021c*/ 	.word	0x0500004f


	//   ....[120]....
        /*0220*/ 	.word	0x0500004f


	//   ....[121]....
        /*0224*/ 	.word	0x0500004f


	//   ....[122]....
        /*0228*/ 	.word	0x0500004f


	//   ....[123]....
        /*022c*/ 	.word	0x0500004f


	//   ....[124]....
        /*0230*/ 	.word	0x0500004f


	//   ....[125]....
        /*0234*/ 	.word	0x0500004f


	//   ....[126]....
        /*0238*/ 	.word	0x0500004f


	//   ....[127]....
        /*023c*/ 	.word	0x0500004f


	//   ....[128]....
        /*0240*/ 	.word	0x0500004f


	//   ....[129]....
        /*0244*/ 	.word	0x0500004f


	//   ....[130]....
        /*0248*/ 	.word	0x0500004f


	//   ....[131]....
        /*024c*/ 	.word	0x0500004f


	//   ....[132]....
        /*0250*/ 	.word	0x0500004f


	//   ....[133]....
        /*0254*/ 	.word	0x0500004f


	//   ....[134]....
        /*0258*/ 	.word	0x0500004f


	//   ....[135]....
        /*025c*/ 	.word	0x0500004f


	//   ....[136]....
        /*0260*/ 	.word	0x0500004f


	//   ....[137]....
        /*0264*/ 	.word	0x0500004f


	//   ....[138]....
        /*0268*/ 	.word	0x0500004f


	//   ....[139]....
        /*026c*/ 	.word	0x0500004f


	//   ....[140]....
        /*0270*/ 	.word	0x0500004f


	//   ....[141]....
        /*0274*/ 	.word	0x0500004f


	//   ....[142]....
        /*0278*/ 	.word	0x0500004f


	//   ....[143]....
        /*027c*/ 	.word	0x0500004f


	//   ....[144]....
        /*0280*/ 	.word	0x0500004f


	//   ....[145]....
        /*0284*/ 	.word	0x0500004f


	//   ....[146]....
        /*0288*/ 	.word	0x0500004f


	//   ....[147]....
        /*028c*/ 	.word	0x0500004f


	//   ....[148]....
        /*0290*/ 	.word	0x0500004f


	//   ....[149]....
        /*0294*/ 	.word	0x0500004f


	//   ....[150]....
        /*0298*/ 	.word	0x0500004f


	//   ....[151]....
        /*029c*/ 	.word	0x0500004f


	//   ....[152]....
        /*02a0*/ 	.word	0x0500004f


	//   ....[153]....
        /*02a4*/ 	.word	0x0500004f


	//   ....[154]....
        /*02a8*/ 	.word	0x0500004f


	//   ....[155]....
        /*02ac*/ 	.word	0x0500004f


	//   ....[156]....
        /*02b0*/ 	.word	0x0500004f


	//   ....[157]....
        /*02b4*/ 	.word	0x0500004f


	//   ....[158]....
        /*02b8*/ 	.word	0x0500004f


	//   ....[159]....
        /*02bc*/ 	.word	0x0500004f


	//   ....[160]....
        /*02c0*/ 	.word	0x0500004f


	//   ....[161]....
        /*02c4*/ 	.word	0x0500004f


	//   ....[162]....
        /*02c8*/ 	.word	0x0500004f


	//   ....[163]....
        /*02cc*/ 	.word	0x0500004f


	//----- nvinfo : EIATTR_COOP_GROUP_INSTR_OFFSETS
	.align		4
.L_2009:
        /*02d0*/ 	.byte	0x04, 0x28
        /*02d2*/ 	.short	(.L_2011 - .L_2010)


	//   ....[0]....
.L_2010:
        /*02d4*/ 	.word	0x00000c00


	//   ....[1]....
        /*02d8*/ 	.word	0x00000cb0


	//   ....[2]....
        /*02dc*/ 	.word	0x00000e60


	//   ....[3]....
        /*02e0*/ 	.word	0x00001000


	//   ....[4]....
        /*02e4*/ 	.word	0x00001ac0


	//   ....[5]....
        /*02e8*/ 	.word	0x00002200


	//   ....[6]....
        /*02ec*/ 	.word	0x00002600


	//   ....[7]....
        /*02f0*/ 	.word	0x00003870


	//   ....[8]....
        /*02f4*/ 	.word	0x00004f20


	//   ....[9]....
        /*02f8*/ 	.word	0x00004f40


	//   ....[10]....
        /*02fc*/ 	.word	0x00004f50


	//   ....[11]....
        /*0300*/ 	.word	0x00004f60


	//   ....[12]....
        /*0304*/ 	.word	0x00005000


	//   ....[13]....
        /*0308*/ 	.word	0x00005030


	//   ....[14]....
        /*030c*/ 	.word	0x00005050


	//   ....[15]....
        /*0310*/ 	.word	0x00005060


	//   ....[16]....
        /*0314*/ 	.word	0x00005100


	//   ....[17]....
        /*0318*/ 	.word	0x00005130


	//   ....[18]....
        /*031c*/ 	.word	0x00005150


	//   ....[19]....
        /*0320*/ 	.word	0x00005160


	//   ....[20]....
        /*0324*/ 	.word	0x00005200


	//   ....[21]....
        /*0328*/ 	.word	0x00005230


	//   ....[22]....
        /*032c*/ 	.word	0x00005250


	//   ....[23]....
        /*0330*/ 	.word	0x00005260


	//   ....[24]....
        /*0334*/ 	.word	0x00005300


	//   ....[25]....
        /*0338*/ 	.word	0x00005330


	//   ....[26]....
        /*033c*/ 	.word	0x00005340


	//   ....[27]....
        /*0340*/ 	.word	0x00005350


	//   ....[28]....
        /*0344*/ 	.word	0x000054c0


	//   ....[29]....
        /*0348*/ 	.word	0x000054d0


	//   ....[30]....
        /*034c*/ 	.word	0x000054e0


	//   ....[31]....
        /*0350*/ 	.word	0x000054f0


	//   ....[32]....
        /*0354*/ 	.word	0x00005500


	//   ....[33]....
        /*0358*/ 	.word	0x00005510


	//   ....[34]....
        /*035c*/ 	.word	0x00005520


	//   ....[35]....
        /*0360*/ 	.word	0x00005530


	//   ....[36]....
        /*0364*/ 	.word	0x000067d0


	//   ....[37]....
        /*0368*/ 	.word	0x000067e0


	//   ....[38]....
        /*036c*/ 	.word	0x000067f0


	//   ....[39]....
        /*0370*/ 	.word	0x00006800


	//   ....[40]....
        /*0374*/ 	.word	0x00006920


	//   ....[41]....
        /*0378*/ 	.word	0x00006930


	//   ....[42]....
        /*037c*/ 	.word	0x00006940


	//   ....[43]....
        /*0380*/ 	.word	0x00006950


	//   ....[44]....
        /*0384*/ 	.word	0x00006a70


	//   ....[45]....
        /*0388*/ 	.word	0x00006a80


	//   ....[46]....
        /*038c*/ 	.word	0x00006a90


	//   ....[47]....
        /*0390*/ 	.word	0x00006aa0


	//   ....[48]....
        /*0394*/ 	.word	0x00006bc0


	//   ....[49]....
        /*0398*/ 	.word	0x00006bd0


	//   ....[50]....
        /*039c*/ 	.word	0x00006be0


	//   ....[51]....
        /*03a0*/ 	.word	0x00006bf0


	//   ....[52]....
        /*03a4*/ 	.word	0x00006d10


	//   ....[53]....
        /*03a8*/ 	.word	0x00006d20


	//   ....[54]....
        /*03ac*/ 	.word	0x00006d30


	//   ....[55]....
        /*03b0*/ 	.word	0x00006d40


	//   ....[56]....
        /*03b4*/ 	.word	0x00006e60


	//   ....[57]....
        /*03b8*/ 	.word	0x00006e70


	//   ....[58]....
        /*03bc*/ 	.word	0x00006e80


	//   ....[59]....
        /*03c0*/ 	.word	0x00006e90


	//   ....[60]....
        /*03c4*/ 	.word	0x00006ea0


	//   ....[61]....
        /*03c8*/ 	.word	0x00006eb0


	//   ....[62]....
        /*03cc*/ 	.word	0x00006ec0


	//   ....[63]....
        /*03d0*/ 	.word	0x00006f00


	//   ....[64]....
        /*03d4*/ 	.word	0x00006f30


	//   ....[65]....
        /*03d8*/ 	.word	0x00006f40


	//   ....[66]....
        /*03dc*/ 	.word	0x00006f50


	//   ....[67]....
        /*03e0*/ 	.word	0x00006f60


	//   ....[68]....
        /*03e4*/ 	.word	0x0000a9b0


	//   ....[69]....
        /*03e8*/ 	.word	0x0000a9f0


	//   ....[70]....
        /*03ec*/ 	.word	0x0000aa30


	//   ....[71]....
        /*03f0*/ 	.word	0x0000aa70


	//   ....[72]....
        /*03f4*/ 	.word	0x0000ab80


	//   ....[73]....
        /*03f8*/ 	.word	0x0000abc0


	//   ....[74]....
        /*03fc*/ 	.word	0x0000ac00


	//   ....[75]....
        /*0400*/ 	.word	0x0000ac40


	//   ....[76]....
        /*0404*/ 	.word	0x0000ad50


	//   ....[77]....
        /*0408*/ 	.word	0x0000ad90


	//   ....[78]....
        /*040c*/ 	.word	0x0000add0


	//   ....[79]....
        /*0410*/ 	.word	0x0000ae10


	//   ....[80]....
        /*0414*/ 	.word	0x0000af20


	//   ....[81]....
        /*0418*/ 	.word	0x0000af60


	//   ....[82]....
        /*041c*/ 	.word	0x0000afa0


	//   ....[83]....
        /*0420*/ 	.word	0x0000afe0


	//   ....[84]....
        /*0424*/ 	.word	0x0000b0f0


	//   ....[85]....
        /*0428*/ 	.word	0x0000b130


	//   ....[86]....
        /*042c*/ 	.word	0x0000b170


	//   ....[87]....
        /*0430*/ 	.word	0x0000b190


	//   ....[88]....
        /*0434*/ 	.word	0x0000b5a0


	//   ....[89]....
        /*0438*/ 	.word	0x0000b950


	//   ....[90]....
        /*043c*/ 	.word	0x0000b9f0


	//   ....[91]....
        /*0440*/ 	.word	0x0000ba30


	//   ....[92]....
        /*0444*/ 	.word	0x0000ba90


	//   ....[93]....
        /*0448*/ 	.word	0x0000baf0


	//   ....[94]....
        /*044c*/ 	.word	0x0000bb20


	//   ....[95]....
        /*0450*/ 	.word	0x0000bca0


	//   ....[96]....
        /*0454*/ 	.word	0x0000bce0


	//   ....[97]....
        /*0458*/ 	.word	0x0000bd40


	//   ....[98]....
        /*045c*/ 	.word	0x0000bd90


	//   ....[99]....
        /*0460*/ 	.word	0x0000bdc0


	//   ....[100]....
        /*0464*/ 	.word	0x0000c2a0


	//   ....[101]....
        /*0468*/ 	.word	0x0000c2f0


	//   ....[102]....
        /*046c*/ 	.word	0x0000c340


	//   ....[103]....
        /*0470*/ 	.word	0x0000c390


	//   ....[104]....
        /*0474*/ 	.word	0x0000c4a0


	//   ....[105]....
        /*0478*/ 	.word	0x0000c4f0


	//   ....[106]....
        /*047c*/ 	.word	0x0000c540


	//   ....[107]....
        /*0480*/ 	.word	0x0000c590


	//   ....[108]....
        /*0484*/ 	.word	0x0000c6a0


	//   ....[109]....
        /*0488*/ 	.word	0x0000c6f0


	//   ....[110]....
        /*048c*/ 	.word	0x0000c740


	//   ....[111]....
        /*0490*/ 	.word	0x0000c790


	//   ....[112]....
        /*0494*/ 	.word	0x0000c8a0


	//   ....[113]....
        /*0498*/ 	.word	0x0000c8f0


	//   ....[114]....
        /*049c*/ 	.word	0x0000c940


	//   ....[115]....
        /*04a0*/ 	.word	0x0000c990


	//   ....[116]....
        /*04a4*/ 	.word	0x0000caa0


	//   ....[117]....
        /*04a8*/ 	.word	0x0000caf0


	//   ....[118]....
        /*04ac*/ 	.word	0x0000cb40


	//   ....[119]....
        /*04b0*/ 	.word	0x0000cb90


	//   ....[120]....
        /*04b4*/ 	.word	0x0000cc30


	//   ....[121]....
        /*04b8*/ 	.word	0x0000ccd0


	//   ....[122]....
        /*04bc*/ 	.word	0x0000cd70


	//   ....[123]....
        /*04c0*/ 	.word	0x0000ce10


	//   ....[124]....
        /*04c4*/ 	.word	0x0000ceb0


	//   ....[125]....
        /*04c8*/ 	.word	0x0000cf60


	//   ....[126]....
        /*04cc*/ 	.word	0x0000cfc0


	//   ....[127]....
        /*04d0*/ 	.word	0x0000d010


	//   ....[128]....
        /*04d4*/ 	.word	0x0000d040


	//   ....[129]....
        /*04d8*/ 	.word	0x0000d0a0


	//   ....[130]....
        /*04dc*/ 	.word	0x0000d0f0


	//   ....[131]....
        /*04e0*/ 	.word	0x0000d140


	//   ....[132]....
        /*04e4*/ 	.word	0x0000d1d0


	//   ....[133]....
        /*04e8*/ 	.word	0x0000d220


	//   ....[134]....
        /*04ec*/ 	.word	0x0000d270


	//   ....[135]....
        /*04f0*/ 	.word	0x0000d2c0


	//   ....[136]....
        /*04f4*/ 	.word	0x0000d350


	//   ....[137]....
        /*04f8*/ 	.word	0x0000d3e0


	//   ....[138]....
        /*04fc*/ 	.word	0x0000d430


	//   ....[139]....
        /*0500*/ 	.word	0x0000d480


	//   ....[140]....
        /*0504*/ 	.word	0x0000d510


	//   ....[141]....
        /*0508*/ 	.word	0x0000d5a0


	//   ....[142]....
        /*050c*/ 	.word	0x0000d5f0


	//   ....[143]....
        /*0510*/ 	.word	0x0000d640


	//   ....[144]....
        /*0514*/ 	.word	0x0000d6d0


	//   ....[145]....
        /*0518*/ 	.word	0x0000d760


	//   ....[146]....
        /*051c*/ 	.word	0x0000d7b0


	//   ....[147]....
        /*0520*/ 	.word	0x0000d800


	//   ....[148]....
        /*0524*/ 	.word	0x0000d890


	//   ....[149]....
        /*0528*/ 	.word	0x0000d920


	//   ....[150]....
        /*052c*/ 	.word	0x0000d970


	//   ....[151]....
        /*0530*/ 	.word	0x0000d9c0


	//   ....[152]....
        /*0534*/ 	.word	0x0000da50


	//   ....[153]....
        /*0538*/ 	.word	0x0000db00


	//   ....[154]....
        /*053c*/ 	.word	0x0000db50


	//   ....[155]....
        /*0540*/ 	.word	0x0000dbe0


	//   ....[156]....
        /*0544*/ 	.word	0x0000dc40


	//   ....[157]....
        /*0548*/ 	.word	0x0000dc90


	//   ....[158]....
        /*054c*/ 	.word	0x0000dce0


	//   ....[159]....
        /*0550*/ 	.word	0x0000dd30


	//   ....[160]....
        /*0554*/ 	.word	0x0000dd60


	//   ....[161]....
        /*0558*/ 	.word	0x0000ddc0


	//   ....[162]....
        /*055c*/ 	.word	0x0000de20


	//   ....[163]....
        /*0560*/ 	.word	0x0000de70


	//----- nvinfo : EIATTR_EXIT_INSTR_OFFSETS
	.align		4
.L_2011:
        /*0564*/ 	.byte	0x04, 0x1c
        /*0566*/ 	.short	(.L_2013 - .L_2012)


	//   ....[0]....
.L_2012:
        /*0568*/ 	.word	0x0000bf00


	//   ....[1]....
        /*056c*/ 	.word	0x0000c240


	//----- nvinfo : EIATTR_MAX_THREADS
	.align		4
.L_2013:
        /*0570*/ 	.byte	0x04, 0x05
        /*0572*/ 	.short	(.L_2015 - .L_2014)
.L_2014:
        /*0574*/ 	.word	0x00000040
        /*0578*/ 	.word	0x00000001
        /*057c*/ 	.word	0x00000001


	//----- nvinfo : EIATTR_CRS_STACK_SIZE
	.align		4
.L_2015:
        /*0580*/ 	.byte	0x04, 0x1e
        /*0582*/ 	.short	(.L_2017 - .L_2016)
.L_2016:
        /*0584*/ 	.word	0x00000000


	//----- nvinfo : EIATTR_CBANK_PARAM_SIZE
	.align		4
.L_2017:
        /*0588*/ 	.byte	0x03, 0x19
        /*058a*/ 	.short	0x01f0


	//----- nvinfo : EIATTR_PARAM_CBANK
	.align		4
        /*058c*/ 	.byte	0x04, 0x0a
        /*058e*/ 	.short	(.L_2019 - .L_2018)
	.align		4
.L_2018:
        /*0590*/ 	.word	index@(.nv.constant0._Z25selective_scan_bwd_kernelI32Selective_Scan_bwd_kernel_traitsILi64ELi16ELb1ELb0ELb1ELb0ELb1EN3c104HalfENS1_7complexIfEEEEv12SSMParamsBwd)
        /*0594*/ 	.short	0x0210
        /*0596*/ 	.short	0x01f0


	//----- nvinfo : EIATTR_SW_WAR
	.align		4
.L_2019:
        /*0598*/ 	.byte	0x04, 0x36
        /*059a*/ 	.short	(.L_2021 - .L_2020)
.L_2020:
        /*059c*/ 	.word	0x00000008
.L_2021:


//--------------------- .nv.info._Z25selective_scan_bwd_kernelI32Selective_Scan_bwd_kernel_traitsILi64ELi16ELb1ELb0ELb1ELb1ELb0EN3c104HalfENS1_7complexIfEEEEv12SSMParamsBwd --------------------------
	.section	.nv.info._Z25selective_scan_bwd_kernelI32Selective_Scan_bwd_kernel_traitsILi64ELi16ELb1ELb0ELb1ELb1ELb0EN3c104HalfENS1_7complexIfEEEEv12SSMParamsBwd,"",@"SHT_CUDA_INFO"
	.sectionflags	@""
	.align	4


	//----- nvinfo : EIATTR_CUDA_API_VERSION
	.align		4
        /*0000*/ 	.byte	0x04, 0x37
        /*0002*/ 	.short	(.L_2023 - .L_2022)
.L_2022:
        /*0004*/ 	.word	0x00000082


	//----- nvinfo : EIATTR_KPARAM_INFO
	.align		4
.L_2023:
        /*0008*/ 	.byte	0x04, 0x17
        /*000a*/ 	.short	(.L_2025 - .L_2024)
.L_2024:
        /*000c*/ 	.word	0x00000000
        /*0010*/ 	.short	0x0000
        /*0012*/ 	.short	0x0000
        /*0014*/ 	.byte	0x00, 0xf0, 0xc1, 0x07


	//----- nvinfo : EIATTR_SPARSE_MMA_MASK
	.align		4
.L_2025:
        /*0018*/ 	.byte	0x03, 0x50
        /*001a*/ 	.short	0x0000


	//----- nvinfo : EIATTR_MAXREG_COUNT
	.align		4
        /*001c*/ 	.byte	0x03, 0x1b
        /*001e*/ 	.short	0x00ff


	//----- nvinfo : EIATTR_NUM_BARRIERS
	.align		4
        /*0020*/ 	.byte	0x02, 0x4c
        /*0022*/ 	.byte	0x01
	.zero		1


	//----- nvinfo : EIATTR_MERCURY_ISA_VERSION
	.align		4
        /*0024*/ 	.byte	0x03, 0x5f
        /*0026*/ 	.short	0x0101


	//----- nvinfo : EIATTR_COOP_GROUP_MASK_REGIDS
	.align		4
        /*0028*/ 	.byte	0x04, 0x29
        /*002a*/ 	.short	(.L_2027 - .L_2026)


	//   ....[0]....
.L_2026:
        /*002c*/ 	.word	0xffffffff


	//   ....[1]....
        /*0030*/ 	.word	0xffffffff


	//   ....[2]....
        /*0034*/ 	.word	0xffffffff


	//   ....[3]....
        /*0038*/ 	.word	0xffffffff


	//   ....[4]....
        /*003c*/ 	.word	0xffffffff


	//   ....[5]....
        /*0040*/ 	.word	0xffffffff


	//   ....[6]....
        /*0044*/ 	.word	0xffffffff


	//   ....[7]....
        /*0048*/ 	.word	0xffffffff


	//   ....[8]....
        /*004c*/ 	.word	0xffffffff


	//   ....[9]....
        /*0050*/ 	.word	0xffffffff


	//   ....[10]....
        /*0054*/ 	.word	0xffffffff


	//   ....[11]....
        /*0058*/ 	.word	0xffffffff


	//   ....[12]....
        /*005c*/ 	.word	0xffffffff


	//   ....[13]....
        /*0060*/ 	.word	0xffffffff


	//   ....[14]....
        /*0064*/ 	.word	0xffffffff


	//   ....[15]....
        /*0068*/ 	.word	0xffffffff


	//   ....[16]....
        /*006c*/ 	.word	0xffffffff


	//   ....[17]....
        /*0070*/ 	.word	0xffffffff


	//   ....[18]....
        /*0074*/ 	.word	0xffffffff


	//   ....[19]....
        /*0078*/ 	.word	0xffffffff


	//   ....[20]....
        /*007c*/ 	.word	0xffffffff


	//   ....[21]....
        /*0080*/ 	.word	0xffffffff


	//   ....[22]....
        /*0084*/ 	.word	0xffffffff


	//   ....[23]....
        /*0088*/ 	.word	0xffffffff


	//   ....[24]....
        /*008c*/ 	.word	0xffffffff


	//   ....[25]....
        /*0090*/ 	.word	0xffffffff


	//   ....[26]....
        /*0094*/ 	.word	0xffffffff


	//   ....[27]....
        /*0098*/ 	.word	0xffffffff


	//   ....[28]....
        /*009c*/ 	.word	0xffffffff


	//   ....[29]....
        /*00a0*/ 	.word	0xffffffff


	//   ....[30]....
        /*00a4*/ 	.word	0xffffffff


	//   ....[31]....
        /*00a8*/ 	.word	0xffffffff


	//   ....[32]....
        /*00ac*/ 	.word	0xffffffff


	//   ....[33]....
        /*00b0*/ 	.word	0xffffffff


	//   ....[34]....
        /*00b4*/ 	.word	0xffffffff


	//   ....[35]....
        /*00b8*/ 	.word	0xffffffff


	//   ....[36]....
        /*00bc*/ 	.word	0xffffffff


	//   ....[37]....
        /*00c0*/ 	.word	0xffffffff


	//   ....[38]....
        /*00c4*/ 	.word	0xffffffff


	//   ....[39]....
        /*00c8*/ 	.word	0xffffffff


	//   ....[40]....
        /*00cc*/ 	.word	0xffffffff


	//   ....[41]....
        /*00d0*/ 	.word	0xffffffff


	//   ....[42]....
        /*00d4*/ 	.word	0xffffffff


	//   ....[43]....
        /*00d8*/ 	.word	0xffffffff


	//   ....[44]....
        /*00dc*/ 	.word	0xffffffff


	//   ....[45]....
        /*00e0*/ 	.word	0xffffffff


	//   ....[46]....
        /*00e4*/ 	.word	0xffffffff


	//   ....[47]....
        /*00e8*/ 	.word	0xffffffff


	//   ....[48]....
        /*00ec*/ 	.word	0xffffffff


	//   ....[49]....
        /*00f0*/ 	.word	0xffffffff


	//   ....[50]....
        /*00f4*/ 	.word	0xffffffff


	//   ....[51]....
        /*00f8*/ 	.word	0xffffffff


	//   ....[52]....
        /*00fc*/ 	.word	0xffffffff


	//   ....[53]....
        /*0100*/ 	.word	0xffffffff


	//   ....[54]....
        /*0104*/ 	.word	0xffffffff


	//   ....[55]....
        /*0108*/ 	.word	0xffffffff


	//   ....[56]....
        /*010c*/ 	.word	0xffffffff


	//   ....[57]....
        /*0110*/ 	.word	0xffffffff


	//   ....[58]....
        /*0114*/ 	.word	0xffffffff


	//   ....[59]....
        /*0118*/ 	.word	0xffffffff


	//   ....[60]....
        /*011c*/ 	.word	0xffffffff


	//   ....[61]....
        /*0120*/ 	.word	0xffffffff


	//   ....[62]....
        /*0124*/ 	.word	0xffffffff


	//   ....[63]....
        /*0128*/ 	.word	0xffffffff


	//   ....[64]....
        /*012c*/ 	.word	0xffffffff


	//   ....[65]....
        /*0130*/ 	.word	0xffffffff


	//   ....[66]....
        /*0134*/ 	.word	0xffffffff


	//   ....[67]....
        /*0138*/ 	.word	0xffffffff


	//   ....[68]....
        /*013c*/ 	.word	0xffffffff


	//   ....[69]....
        /*0140*/ 	.word	0xffffffff


	//   ....[70]....
        /*0144*/ 	.word	0xffffffff


	//   ....[71]....
        /*0148*/ 	.word	0xffffffff


	//   ....[72]....
        /*014c*/ 	.word	0xffffffff


	//   ....[73]....
        /*0150*/ 	.word	0xffffffff


	//   ....[74]....
        /*0154*/ 	.word	0xffffffff


	//   ....[75]....
        /*0158*/ 	.word	0xffffffff


	//   ....[76]....
        /*015c*/ 	.word	0xffffffff


	//   ....[77]....
        /*0160*/ 	.word	0xffffffff


	//   ....[78]....
        /*0164*/ 	.word	0xffffffff


	//   ....[79]....
        /*0168*/ 	.word	0xffffffff


	//   ....[80]....
        /*016c*/ 	.word	0xffffffff


	//   ....[81]....
        /*0170*/ 	.word	0xffffffff


	//   ....[82]....
        /*0174*/ 	.word	0xffffffff


	//   ....[83]....
        /*0178*/ 	.word	0xffffffff


	//   ....[84]....
        /*017c*/ 	.word	0xffffffff


	//   ....[85]....
        /*0180*/ 	.word	0xffffffff


	//   ....[86]....
        /*0184*/ 	.word	0xffffffff


	//   ....[87]....
        /*0188*/ 	.word	0xffffffff


	//   ....[88]....
        /*018c*/ 	.word	0xffffffff


	//   ....[89]....
        /*0190*/ 	.word	0xffffffff


	//   ....[90]....
        /*0194*/ 	.word	0xffffffff


	//   ....[91]....
        /*0198*/ 	.word	0xffffffff


	//   ....[92]....
        /*019c*/ 	.word	0xffffffff


	//   ....[93]....
        /*01a0*/ 	.word	0xffffffff


	//   ....[94]....
        /*01a4*/ 	.word	0xffffffff


	//   ....[95]....
        /*01a8*/ 	.word	0xffffffff


	//   ....[96]....
        /*01ac*/ 	.word	0xffffffff


	//   ....[97]....
        /*01b0*/ 	.word	0x0500004f


	//   ....[98]....
        /*01b4*/ 	.word	0x0500004f


	//   ....[99]....
        /*01b8*/ 	.word	0x0500004f


	//   ....[100]....
        /*01bc*/ 	.word	0x0500004f


	//   ....[101]....
        /*01c0*/ 	.word	0x0500004f


	//   ....[102]....
        /*01c4*/ 	.word	0x0500004f


	//   ....[103]....
        /*01c8*/ 	.word	0x0500004f


	//   ....[104]....
        /*01cc*/ 	.word	0x0500004f


	//   ....[105]....
        /*01d0*/ 	.word	0x0500004f


	//   ....[106]....
        /*01d4*/ 	.word	0x0500004f


	//   ....[107]....
        /*01d8*/ 	.word	0x0500004f


	//   ....[108]....
        /*01dc*/ 	.word	0x0500004f


	//   ....[109]....
        /*01e0*/ 	.word	0x0500004f


	//   ....[110]....
        /*01e4*/ 	.word	0x0500004f


	//   ....[111]....
        /*01e8*/ 	.word	0x0500004f


	//   ....[112]....
        /*01ec*/ 	.word	0x0500004f


	//   ....[113]....
        /*01f0*/ 	.word	0x0500004f


	//   ....[114]....
        /*01f4*/ 	.word	0x0500004f


	//   ....[115]....
        /*01f8*/ 	.word	0x0500004f


	//   ....[116]....
        /*01fc*/ 	.word	0x0500004f


	//   ....[117]....
        /*0200*/ 	.word	0x0500004f


	//   ....[118]....
        /*0204*/ 	.word	0x0500004f


	//   ....[119]....
        /*0208*/ 	.word	0x0500004f


	//   ....[120]....
        /*020c*/ 	.word	0x0500004f


	//   ....[121]....
        /*0210*/ 	.word	0x0500004f


	//   ....[122]....
        /*0214*/ 	.word	0x0500004f


	//   ....[123]....
        /*0218*/ 	.word	0x0500004f


	//   ....[124]....
        /*021c*/ 	.word	0x0500004f


	//   ....[125]....
        /*0220*/ 	.word	0x0500004f


	//   ....[126]....
        /*0224*/ 	.word	0x0500004f


	//   ....[127]....
        /*0228*/ 	.word	0x0500004f


	//   ....[128]....
        /*022c*/ 	.word	0x0500004f


	//   ....[129]....
        /*0230*/ 	.word	0x0500004f


	//   ....[130]....
        /*0234*/ 	.word	0x0500004f


	//   ....[131]....
        /*0238*/ 	.word	0x0500004f


	//   ....[132]....
        /*023c*/ 	.word	0x0500004f


	//   ....[133]....
        /*0240*/ 	.word	0x0500004f


	//   ....[134]....
        /*0244*/ 	.word	0x0500004f


	//   ....[135]....
        /*0248*/ 	.word	0x0500004f


	//   ....[136]....
        /*024c*/ 	.word	0x0500004f


	//   ....[137]....
        /*0250*/ 	.word	0x0500004f


	//   ....[138]....
        /*0254*/ 	.word	0x0500004f


	//   ....[139]....
        /*0258*/ 	.word	0x0500004f


	//   ....[140]....
        /*025c*/ 	.word	0x0500004f


	//   ....[141]....
        /*0260*/ 	.word	0x0500004f


	//   ....[142]....
        /*0264*/ 	.word	0x0500004f


	//   ....[143]....
        /*0268*/ 	.word	0x0500004f


	//   ....[144]....
        /*026c*/ 	.word	0x0500004f


	//   ....[145]....
        /*0270*/ 	.word	0x0500004f


	//   ....[146]....
        /*0274*/ 	.word	0x0500004f


	//   ....[147]....
        /*0278*/ 	.word	0x0500004f


	//   ....[148]....
        /*027c*/ 	.word	0x0500004f


	//   ....[149]....
        /*0280*/ 	.word	0x0500004f


	//   ....[150]....
        /*0284*/ 	.word	0x0500004f


	//   ....[151]....
        /*0288*/ 	.word	0x0500004f


	//   ....[152]....
        /*028c*/ 	.word	0x0500004f


	//   ....[153]....
        /*0290*/ 	.word	0x0500004f


	//   ....[154]....
        /*0294*/ 	.word	0x0500004f


	//   ....[155]....
        /*0298*/ 	.word	0x0500004f


	//   ....[156]....
        /*029c*/ 	.word	0x0500004f


	//   ....[157]....
        /*02a0*/ 	.word	0x0500004f


	//   ....[158]....
        /*02a4*/ 	.word	0x0500004f


	//   ....[159]....
        /*02a8*/ 	.word	0x0500004f


	//   ....[160]....
        /*02ac*/ 	.word	0x0500004f


	//----- nvinfo : EIATTR_COOP_GROUP_INSTR_OFFSETS
	.align		4
.L_2027:
        /*02b0*/ 	.byte	0x04, 0x28
        /*02b2*/ 	.short	(.L_2029 - .L_2028)


	//   ....[0]....
.L_2028:
        /*02b4*/ 	.word	0x00000ba0


	//   ....[1]....
        /*02b8*/ 	.word	0x00000c50


	//   ....[2]....
        /*02bc*/ 	.word	0x00000e90


	//   ....[3]....
        /*02c0*/ 	.word	0x00004530


	//   ....[4]....
        /*02c4*/ 	.word	0x00005c60


	//   ....[5]....
        /*02c8*/ 	.word	0x00005c80


	//   ....[6]....
        /*02cc*/ 	.word	0x00005c90


	//   ....[7]....
        /*02d0*/ 	.word	0x00005ca0


	//   ....[8]....
        /*02d4*/ 	.word	0x00005d40


	//   ....[9]....
        /*02d8*/ 	.word	0x00005d70


	//   ....[10]....
        /*02dc*/ 	.word	0x00005d90


	//   ....[11]....
        /*02e0*/ 	.word	0x00005da0


	//   ....[12]....
        /*02e4*/ 	.word	0x00005e40


	//   ....[13]....
        /*02e8*/ 	.word	0x00005e70


	//   ....[14]....
        /*02ec*/ 	.word	0x00005e90


	//   ....[15]....
        /*02f0*/ 	.word	0x00005ea0


	//   ....[16]....
        /*02f4*/ 	.word	0x00005f40


	//   ....[17]....
        /*02f8*/ 	.word	0x00005f70


	//   ....[18]....
        /*02fc*/ 	.word	0x00005f90


	//   ....[19]....
        /*0300*/ 	.word	0x00005fa0


	//   ....[20]....
        /*0304*/ 	.word	0x00006040


	//   ....[21]....
        /*0308*/ 	.word	0x00006070


	//   ....[22]....
        /*030c*/ 	.word	0x00006080


	//   ....[23]....
        /*0310*/ 	.word	0x00006090


	//   ....[24]....
        /*0314*/ 	.word	0x00006200


	//   ....[25]....
        /*0318*/ 	.word	0x00006210


	//   ....[26]....
        /*031c*/ 	.word	0x00006220


	//   ....[27]....
        /*0320*/ 	.word	0x00006230


	//   ....[28]....
        /*0324*/ 	.word	0x00006240


	//   ....[29]....
        /*0328*/ 	.word	0x00006250


	//   ....[30]....
        /*032c*/ 	.word	0x00006260


	//   ....[31]....
        /*0330*/ 	.word	0x00006270


	//   ....[32]....
        /*0334*/ 	.word	0x00007510


	//   ....[33]....
        /*0338*/ 	.word	0x00007520


	//   ....[34]....
        /*033c*/ 	.word	0x00007530


	//   ....[35]....
        /*0340*/ 	.word	0x00007540


	//   ....[36]....
        /*0344*/ 	.word	0x00007660


	//   ....[37]....
        /*0348*/ 	.word	0x00007670


	//   ....[38]....
        /*034c*/ 	.word	0x00007680


	//   ....[39]....
        /*0350*/ 	.word	0x00007690


	//   ....[40]....
        /*0354*/ 	.word	0x000077b0


	//   ....[41]....
        /*0358*/ 	.word	0x000077c0


	//   ....[42]....
        /*035c*/ 	.word	0x000077d0


	//   ....[43]....
        /*0360*/ 	.word	0x000077e0


	//   ....[44]....
        /*0364*/ 	.word	0x00007900


	//   ....[45]....
        /*0368*/ 	.word	0x00007910


	//   ....[46]....
        /*036c*/ 	.word	0x00007920


	//   ....[47]....
        /*0370*/ 	.word	0x00007930


	//   ....[48]....
        /*0374*/ 	.word	0x00007a50


	//   ....[49]....
        /*0378*/ 	.word	0x00007a60


	//   ....[50]....
        /*037c*/ 	.word	0x00007a70


	//   ....[51]....
        /*0380*/ 	.word	0x00007a80


	//   ....[52]....
        /*0384*/ 	.word	0x00007ba0


	//   ....[53]....
        /*0388*/ 	.word	0x00007bb0


	//   ....[54]....
        /*038c*/ 	.word	0x00007bc0


	//   ....[55]....
        /*0390*/ 	.word	0x00007bd0


	//   ....[56]....
        /*0394*/ 	.word	0x00007be0


	//   ....[57]....
        /*0398*/ 	.word	0x00007bf0


	//   ....[58]....
        /*039c*/ 	.word	0x00007c00


	//   ....[59]....
        /*03a0*/ 	.word	0x00007c40


	//   ....[60]....
        /*03a4*/ 	.word	0x00007c70


	//   ....[61]....
        /*03a8*/ 	.word	0x00007c80


	//   ....[62]....
        /*03ac*/ 	.word	0x00007c90


	//   ....[63]....
        /*03b0*/ 	.word	0x00007ca0


	//   ....[64]....
        /*03b4*/ 	.word	0x0000b710


	//   ....[65]....
        /*03b8*/ 	.word	0x0000b750


	//   ....[66]....
        /*03bc*/ 	.word	0x0000b790


	//   ....[67]....
        /*03c0*/ 	.word	0x0000b7d0


	//   ....[68]....
        /*03c4*/ 	.word	0x0000b8e0


	//   ....[69]....
        /*03c8*/ 	.word	0x0000b920


	//   ....[70]....
        /*03cc*/ 	.word	0x0000b960


	//   ....[71]....
        /*03d0*/ 	.word	0x0000b9a0


	//   ....[72]....
        /*03d4*/ 	.word	0x0000baf0


	//   ....[73]....
        /*03d8*/ 	.word	0x0000bb30


	//   ....[74]....
        /*03dc*/ 	.word	0x0000bb70


	//   ....[75]....
        /*03e0*/ 	.word	0x0000bbb0


	//   ....[76]....
        /*03e4*/ 	.word	0x0000bcc0


	//   ....[77]....
        /*03e8*/ 	.word	0x0000bd00


	//   ....[78]....
        /*03ec*/ 	.word	0x0000bd40


	//   ....[79]....
        /*03f0*/ 	.word	0x0000bd80


	//   ....[80]....
        /*03f4*/ 	.word	0x0000be90


	//   ....[81]....
        /*03f8*/ 	.word	0x0000beb0


	//   ....[82]....
        /*03fc*/ 	.word	0x0000bed0


	//   ....[83]....
        /*0400*/ 	.word	0x0000bef0


	//   ....[84]....
        /*0404*/ 	.word	0x0000c370


	//   ....[85]....
        /*0408*/ 	.word	0x0000caf0


	//   ....[86]....
        /*040c*/ 	.word	0x0000cf40


	//   ....[87]....
        /*0410*/ 	.word	0x0000d050


	//   ....[88]....
        /*0414*/ 	.word	0x0000d090


	//   ....[89]....
        /*0418*/ 	.word	0x0000d0f0


	//   ....[90]....
        /*041c*/ 	.word	0x0000d150


	//   ....[91]....
        /*0420*/ 	.word	0x0000d180


	//   ....[92]....
        /*0424*/ 	.word	0x0000d2d0


	//   ....[93]....
        /*0428*/ 	.word	0x0000d310


	//   ....[94]....
        /*042c*/ 	.word	0x0000d370


	//   ....[95]....
        /*0430*/ 	.word	0x0000d3c0


	//   ....[96]....
        /*0434*/ 	.word	0x0000d3f0


	//   ....[97]....
        /*0438*/ 	.word	0x0000d8d0


	//   ....[98]....
        /*043c*/ 	.word	0x0000d920


	//   ....[99]....
        /*0440*/ 	.word	0x0000d970


	//   ....[100]....
        /*0444*/ 	.word	0x0000d9c0


	//   ....[101]....
        /*0448*/ 	.word	0x0000dad0


	//   ....[102]....
        /*044c*/ 	.word	0x0000db20


	//   ....[103]....
        /*0450*/ 	.word	0x0000db70


	//   ....[104]....
        /*0454*/ 	.word	0x0000dbc0


	//   ....[105]....
        /*0458*/ 	.word	0x0000dcd0


	//   ....[106]....
        /*045c*/ 	.word	0x0000dd20


	//   ....[107]....
        /*0460*/ 	.word	0x0000dd70


	//   ....[108]....
        /*0464*/ 	.word	0x0000ddc0


	//   ....[109]....
        /*0468*/ 	.word	0x0000ded0


	//   ....[110]....
        /*046c*/ 	.word	0x0000df20


	//   ....[111]....
        /*0470*/ 	.word	0x0000df70


	//   ....[112]....
        /*0474*/ 	.word	0x0000dfc0


	//   ....[113]....
        /*0478*/ 	.word	0x0000e0d0


	//   ....[114]....
        /*047c*/ 	.word	0x0000e120


	//   ....[115]....
        /*0480*/ 	.word	0x0000e170


	//   ....[116]....
        /*0484*/ 	.word	0x0000e1c0


	//   ....[117]....
        /*0488*/ 	.word	0x0000e260


	//   ....[118]....
        /*048c*/ 	.word	0x0000e300


	//   ....[119]....
        /*0490*/ 	.word	0x0000e3a0


	//   ....[120]....
        /*0494*/ 	.word	0x0000e440


	//   ....[121]....
        /*0498*/ 	.word	0x0000e4e0


	//   ....[122]....
        /*049c*/ 	.word	0x0000e590


	//   ....[123]....
        /*04a0*/ 	.word	0x0000e5f0


	//   ....[124]....
        /*04a4*/ 	.word	0x0000e640


	//   ....[125]....
        /*04a8*/ 	.word	0x0000e670


	//   ....[126]....
        /*04ac*/ 	.word	0x0000e6d0


	//   ....[127]....
        /*04b0*/ 	.word	0x0000e720


	//   ....[128]....
        /*04b4*/ 	.word	0x0000e770


	//   ....[129]....
        /*04b8*/ 	.word	0x0000e800


	//   ....[130]....
        /*04bc*/ 	.word	0x0000e850


	//   ....[131]....
        /*04c0*/ 	.word	0x0000e8a0


	//   ....[132]....
        /*04c4*/ 	.word	0x0000e8f0


	//   ....[133]....
        /*04c8*/ 	.word	0x0000e980


	//   ....[134]....
        /*04cc*/ 	.word	0x0000ea10


	//   ....[135]....
        /*04d0*/ 	.word	0x0000ea60


	//   ....[136]....
        /*04d4*/ 	.word	0x0000eab0


	//   ....[137]....
        /*04d8*/ 	.word	0x0000eb40


	//   ....[138]....
        /*04dc*/ 	.word	0x0000ebd0


	//   ....[139]....
        /*04e0*/ 	.word	0x0000ec20


	//   ....[140]....
        /*04e4*/ 	.word	0x0000ec70


	//   ....[141]....
        /*04e8*/ 	.word	0x0000ed00


	//   ....[142]....
        /*04ec*/ 	.word	0x0000ed90


	//   ....[143]....
        /*04f0*/ 	.word	0x0000ede0


	//   ....[144]....
        /*04f4*/ 	.word	0x0000ee30


	//   ....[145]....
        /*04f8*/ 	.word	0x0000eec0


	//   ....[146]....
        /*04fc*/ 	.word	0x0000ef50


	//   ....[147]....
        /*0500*/ 	.word	0x0000efa0


	//   ....[148]....
        /*0504*/ 	.word	0x0000eff0


	//   ....[149]....
        /*0508*/ 	.word	0x0000f080


	//   ....[150]....
        /*050c*/ 	.word	0x0000f130


	//   ....[151]....
        /*0510*/ 	.word	0x0000f180


	//   ....[152]....
        /*0514*/ 	.word	0x0000f210


	//   ....[153]....
        /*0518*/ 	.word	0x0000f270


	//   ....[154]....
        /*051c*/ 	.word	0x0000f2c0


	//   ....[155]....
        /*0520*/ 	.word	0x0000f310


	//   ....[156]....
        /*0524*/ 	.word	0x0000f360


	//   ....[157]....
        /*0528*/ 	.word	0x0000f390


	//   ....[158]....
        /*052c*/ 	.word	0x0000f3f0


	//   ....[159]....
        /*0530*/ 	.word	0x0000f440


	//   ....[160]....
        /*0534*/ 	.word	0x0000f4a0


	//----- nvinfo : EIATTR_EXIT_INSTR_OFFSETS
	.align		4
.L_2029:
        /*0538*/ 	.byte	0x04, 0x1c
        /*053a*/ 	.short	(.L_2031 - .L_2030)


	//   ....[0]....
.L_2030:
        /*053c*/ 	.word	0x0000d530


	//   ....[1]....
        /*0540*/ 	.word	0x0000d870


	//----- nvinfo : EIATTR_MAX_THREADS
	.align		4
.L_2031:
        /*0544*/ 	.byte	0x04, 0x05
        /*0546*/ 	.short	(.L_2033 - .L_2032)
.L_2032:
        /*0548*/ 	.word	0x00000040
        /*054c*/ 	.word	0x00000001
        /*0550*/ 	.word	0x00000001


	//----- nvinfo : EIATTR_CRS_STACK_SIZE
	.align		4
.L_2033:
        /*0554*/ 	.byte	0x04, 0x1e
        /*0556*/ 	.short	(.L_2035 - .L_2034)
.L_2034:
        /*0558*/ 	.word	0x00000000


	//----- nvinfo : EIATTR_CBANK_PARAM_SIZE
	.align		4
.L_2035:
        /*055c*/ 	.byte	0x03, 0x19
        /*055e*/ 	.short	0x01f0


	//----- nvinfo : EIATTR_PARAM_CBANK
	.align		4
        /*0560*/ 	.byte	0x04, 0x0a
        /*0562*/ 	.short	(.L_2037 - .L_2036)
	.align		4
.L_2036:
        /*0564*/ 	.word	index@(.nv.constant0._Z25selective_scan_bwd_kernelI32Selective_Scan_bwd_kernel_traitsILi64ELi16ELb1ELb0ELb1ELb1ELb0EN3c104HalfENS1_7complexIfEEEEv12SSMParamsBwd)
        /*0568*/ 	.short	0x0210
        /*056a*/ 	.short	0x01f0


	//----- nvinfo : EIATTR_SW_WAR
	.align		4
.L_2037:
        /*056c*/ 	.byte	0x04, 0x36
        /*056e*/ 	.short	(.L_2039 - .L_2038)
.L_2038:
        /*0570*/ 	.word	0x00000008
.L_2039:


//--------------------- .nv.info._Z25selective_scan_bwd_kernelI32Selective_Scan_bwd_kernel_traitsILi64ELi16ELb1ELb0ELb1ELb1ELb1EN3c104HalfENS1_7complexIfEEEEv12SSMParamsBwd --------------------------
	.section	.nv.info._Z25selective_scan_bwd_kernelI32Selective_Scan_bwd_kernel_traitsILi64ELi16ELb1ELb0ELb1ELb1ELb1EN3c104HalfENS1_7complexIfEEEEv12SSMParamsBwd,"",@"SHT_CUDA_INFO"
	.sectionflags	@""
	.align	4


	//----- nvinfo : EIATTR_CUDA_API_VERSION
	.align		4
        /*0000*/ 	.byte	0x04, 0x37
        /*0002*/ 	.short	(.L_2041 - .L_2040)
.L_2040:
        /*0004*/ 	.word	0x00000082


	//----- nvinfo : EIATTR_KPARAM_INFO
	.align		4
.L_2041:
        /*0008*/ 	.byte	0x04, 0x17
        /*000a*/ 	.short	(.L_2043 - .L_2042)
.L_2042:
        /*000c*/ 	.word	0x00000000
        /*0010*/ 	.short	0x0000
        /*0012*/ 	.short	0x0000
        /*0014*/ 	.byte	0x00, 0xf0, 0xc1, 0x07


	//----- nvinfo : EIATTR_SPARSE_MMA_MASK
	.align		4
.L_2043:
        /*0018*/ 	.byte	0x03, 0x50
        /*001a*/ 	.short	0x0000


	//----- nvinfo : EIATTR_MAXREG_COUNT
	.align		4
        /*001c*/ 	.byte	0x03, 0x1b
        /*001e*/ 	.short	0x00ff


	//----- nvinfo : EIATTR_NUM_BARRIERS
	.align		4
        /*0020*/ 	.byte	0x02, 0x4c
        /*0022*/ 	.byte	0x01
	.zero		1


	//----- nvinfo : EIATTR_ANNOTATIONS
	.align		4
        /*0024*/ 	.byte	0x04, 0x55
        /*0026*/ 	.short	(.L_2045 - .L_2044)


	//   ....[0]....
.L_2044:
        /*0028*/ 	.word	0x00000001
        /*002c*/ 	.byte	0xb0, 0x02, 0x00, 0x00, 0x01, 0x00, 0x00, 0x00, 0x00, 0x0a, 0x00, 0x00, 0x01, 0x00, 0x00, 0x00
        /*003c*/ 	.byte	0x80, 0x32, 0x00, 0x00, 0x01, 0x00, 0x00, 0x00, 0x40, 0x4b, 0x00, 0x00, 0x01, 0x00, 0x00, 0x00
        /*004c*/ 	.byte	0xb0, 0xe5, 0x00, 0x00


	//----- nvinfo : EIATTR_MERCURY_ISA_VERSION
	.align		4
.L_2045:
        /*0050*/ 	.byte	0x03, 0x5f
        /*0052*/ 	.short	0x0101


	//----- nvinfo : EIATTR_COOP_GROUP_MASK_REGIDS
	.align		4
        /*0054*/ 	.byte	0x04, 0x29
        /*0056*/ 	.short	(.L_2047 - .L_2046)


	//   ....[0]....
.L_2046:
        /*0058*/ 	.word	0xffffffff


	//   ....[1]....
        /*005c*/ 	.word	0xffffffff


	//   ....[2]....
        /*0060*/ 	.word	0xffffffff


	//   ....[3]....
        /*0064*/ 	.word	0xffffffff


	//   ....[4]....
        /*0068*/ 	.word	0xffffffff


	//   ....[5]....
        /*006c*/ 	.word	0xffffffff


	//   ....[6]....
        /*0070*/ 	.word	0xffffffff


	//   ....[7]....
        /*0074*/ 	.word	0xffffffff


	//   ....[8]....
        /*0078*/ 	.word	0xffffffff


	//   ....[9]....
        /*007c*/ 	.word	0xffffffff


	//   ....[10]....
        /*0080*/ 	.word	0xffffffff


	//   ....[11]....
        /*0084*/ 	.word	0xffffffff


	//   ....[12]....
        /*0088*/ 	.word	0xffffffff


	//   ....[13]....
        /*008c*/ 	.word	0xffffffff


	//   ....[14]....
        /*0090*/ 	.word	0xffffffff


	//   ....[15]....
        /*0094*/ 	.word	0xffffffff


	//   ....[16]....
        /*0098*/ 	.word	0xffffffff


	//   ....[17]....
        /*009c*/ 	.word	0xffffffff


	//   ....[18]....
        /*00a0*/ 	.word	0xffffffff


	//   ....[19]....
        /*00a4*/ 	.word	0xffffffff


	//   ....[20]....
        /*00a8*/ 	.word	0xffffffff


	//   ....[21]....
        /*00ac*/ 	.word	0xffffffff


	//   ....[22]....
        /*00b0*/ 	.word	0xffffffff


	//   ....[23]....
        /*00b4*/ 	.word	0xffffffff


	//   ....[24]....
        /*00b8*/ 	.word	0xffffffff


	//   ....[25]....
        /*00bc*/ 	.word	0xffffffff


	//   ....[26]....
        /*00c0*/ 	.word	0xffffffff


	//   ....[27]....
        /*00c4*/ 	.word	0xffffffff


	//   ....[28]....
        /*00c8*/ 	.word	0xffffffff


	//   ....[29]....
        /*00cc*/ 	.word	0xffffffff


	//   ....[30]....
        /*00d0*/ 	.word	0xffffffff


	//   ....[31]....
        /*00d4*/ 	.word	0xffffffff


	//   ....[32]....
        /*00d8*/ 	.word	0xffffffff


	//   ....[33]....
        /*00dc*/ 	.word	0xffffffff


	//   ....[34]....
        /*00e0*/ 	.word	0xffffffff


	//   ....[35]....
        /*00e4*/ 	.word	0xffffffff


	//   ....[36]....
        /*00e8*/ 	.word	0xffffffff


	//   ....[37]....
        /*00ec*/ 	.word	0xffffffff


	//   ....[38]....
        /*00f0*/ 	.word	0xffffffff


	//   ....[39]....
        /*00f4*/ 	.word	0xffffffff


	//   ....[40]....
        /*00f8*/ 	.word	0xffffffff


	//   ....[41]....
        /*00fc*/ 	.word	0xffffffff


	//   ....[42]....
        /*0100*/ 	.word	0xffffffff


	//   ....[43]....
        /*0104*/ 	.word	0xffffffff


	//   ....[44]....
        /*0108*/ 	.word	0xffffffff


	//   ....[45]....
        /*010c*/ 	.word	0xffffffff


	//   ....[46]....
        /*0110*/ 	.word	0xffffffff


	//   ....[47]....
        /*0114*/ 	.word	0xffffffff


	//   ....[48]....
        /*0118*/ 	.word	0xffffffff


	//   ....[49]....
        /*011c*/ 	.word	0xffffffff


	//   ....[50]....
        /*0120*/ 	.word	0xffffffff


	//   ....[51]....
        /*0124*/ 	.word	0xffffffff


	//   ....[52]....
        /*0128*/ 	.word	0xffffffff


	//   ....[53]....
        /*012c*/ 	.word	0xffffffff


	//   ....[54]....
        /*0130*/ 	.word	0xffffffff


	//   ....[55]....
        /*0134*/ 	.word	0xffffffff


	//   ....[56]....
        /*0138*/ 	.word	0xffffffff


	//   ....[57]....
        /*013c*/ 	.word	0xffffffff


	//   ....[58]....
        /*0140*/ 	.word	0xffffffff


	//   ....[59]....
        /*0144*/ 	.word	0xffffffff


	//   ....[60]....
        /*0148*/ 	.word	0xffffffff


	//   ....[61]....
        /*014c*/ 	.word	0xffffffff


	//   ....[62]....
        /*0150*/ 	.word	0xffffffff


	//   ....[63]....
        /*0154*/ 	.word	0xffffffff


	//   ....[64]....
        /*0158*/ 	.word	0xffffffff


	//   ....[65]....
        /*015c*/ 	.word	0xffffffff


	//   ....[66]....
        /*0160*/ 	.word	0xffffffff


	//   ....[67]....
        /*0164*/ 	.word	0xffffffff


	//   ....[68]....
        /*0168*/ 	.word	0xffffffff


	//   ....[69]....
        /*016c*/ 	.word	0xffffffff


	//   ....[70]....
        /*0170*/ 	.word	0xffffffff


	//   ....[71]....
        /*0174*/ 	.word	0xffffffff


	//   ....[72]....
        /*0178*/ 	.word	0xffffffff


	//   ....[73]....
        /*017c*/ 	.word	0xffffffff


	//   ....[74]....
        /*0180*/ 	.word	0xffffffff


	//   ....[75]....
        /*0184*/ 	.word	0xffffffff


	//   ....[76]....
        /*0188*/ 	.word	0xffffffff


	//   ....[77]....
        /*018c*/ 	.word	0xffffffff


	//   ....[78]....
        /*0190*/ 	.word	0xffffffff


	//   ....[79]....
        /*0194*/ 	.word	0xffffffff


	//   ....[80]....
        /*0198*/ 	.word	0xffffffff


	//   ....[81]....
        /*019c*/ 	.word	0xffffffff


	//   ....[82]....
        /*01a0*/ 	.word	0xffffffff


	//   ....[83]....
        /*01a4*/ 	.word	0xffffffff


	//   ....[84]....
        /*01a8*/ 	.word	0xffffffff


	//   ....[85]....
        /*01ac*/ 	.word	0xffffffff


	//   ....[86]....
        /*01b0*/ 	.word	0xffffffff


	//   ....[87]....
        /*01b4*/ 	.word	0xffffffff


	//   ....[88]....
        /*01b8*/ 	.word	0xffffffff


	//   ....[89]....
        /*01bc*/ 	.word	0xffffffff


	//   ....[90]....
        /*01c0*/ 	.word	0xffffffff


	//   ....[91]....
        /*01c4*/ 	.word	0xffffffff


	//   ....[92]....
        /*01c8*/ 	.word	0xffffffff


	//   ....[93]....
        /*01cc*/ 	.word	0xffffffff


	//   ....[94]....
        /*01d0*/ 	.word	0xffffffff


	//   ....[95]....
        /*01d4*/ 	.word	0xffffffff


	//   ....[96]....
        /*01d8*/ 	.word	0xffffffff


	//   ....[97]....
        /*01dc*/ 	.word	0xffffffff


	//   ....[98]....
        /*01e0*/ 	.word	0xffffffff


	//   ....[99]....
        /*01e4*/ 	.word	0xffffffff


	//   ....[100]....
        /*01e8*/ 	.word	0xffffffff


	//   ....[101]....
        /*01ec*/ 	.word	0x0500004f


	//   ....[102]....
        /*01f0*/ 	.word	0x0500004f


	//   ....[103]....
        /*01f4*/ 	.word	0x0500004f


	//   ....[104]....
        /*01f8*/ 	.word	0x0500004f


	//   ....[105]....
        /*01fc*/ 	.word	0x0500004f


	//   ....[106]....
        /*0200*/ 	.word	0x0500004f


	//   ....[107]....
        /*0204*/ 	.word	0x0500004f


	//   ....[108]....
        /*0208*/ 	.word	0x0500004f


	//   ....[109]....
        /*020c*/ 	.word	0x0500004f


	//   ....[110]....
        /*0210*/ 	.word	0x0500004f


	//   ....[111]....
        /*0214*/ 	.word	0x0500004f


	//   ....[112]....
        /*0218*/ 	.word	0x0500004f


	//   ....[113]....
        /*021c*/ 	.word	0x0500004f


	//   ....[114]....
        /*0220*/ 	.word	0x0500004f


	//   ....[115]....
        /*0224*/ 	.word	0x0500004f


	//   ....[116]....
        /*0228*/ 	.word	0x0500004f


	//   ....[117]....
        /*022c*/ 	.word	0x0500004f


	//   ....[118]....
        /*0230*/ 	.word	0x0500004f


	//   ....[119]....
        /*0234*/ 	.word	0x0500004f


	//   ....[120]....
        /*0238*/ 	.word	0x0500004f


	//   ....[121]....
        /*023c*/ 	.word	0x0500004f


	//   ....[122]....
        /*0240*/ 	.word	0x0500004f


	//   ....[123]....
        /*0244*/ 	.word	0x0500004f


	//   ....[124]....
        /*0248*/ 	.word	0x0500004f


	//   ....[125]....
        /*024c*/ 	.word	0x0500004f


	//   ....[126]....
        /*0250*/ 	.word	0x0500004f


	//   ....[127]....
        /*0254*/ 	.word	0x0500004f


	//   ....[128]....
        /*0258*/ 	.word	0x0500004f


	//   ....[129]....
        /*025c*/ 	.word	0x0500004f


	//   ....[130]....
        /*0260*/ 	.word	0x0500004f


	//   ....[131]....
        /*0264*/ 	.word	0x0500004f


	//   ....[132]....
        /*0268*/ 	.word	0x0500004f


	//   ....[133]....
        /*026c*/ 	.word	0x0500004f


	//   ....[134]....
        /*0270*/ 	.word	0x0500004f


	//   ....[135]....
        /*0274*/ 	.word	0x0500004f


	//   ....[136]....
        /*0278*/ 	.word	0x0500004f


	//   ....[137]....
        /*027c*/ 	.word	0x0500004f


	//   ....[138]....
        /*0280*/ 	.word	0x0500004f


	//   ....[139]....
        /*0284*/ 	.word	0x0500004f


	//   ....[140]....
        /*0288*/ 	.word	0x0500004f


	//   ....[141]....
        /*028c*/ 	.word	0x0500004f


	//   ....[142]....
        /*0290*/ 	.word	0x0500004f


	//   ....[143]....
        /*0294*/ 	.word	0x0500004f


	//   ....[144]....
        /*0298*/ 	.word	0x0500004f


	//   ....[145]....
        /*029c*/ 	.word	0x0500004f


	//   ....[146]....
        /*02a0*/ 	.word	0x0500004f


	//   ....[147]....
        /*02a4*/ 	.word	0x0500004f


	//   ....[148]....
        /*02a8*/ 	.word	0x0500004f


	//   ....[149]....
        /*02ac*/ 	.word	0x0500004f


	//   ....[150]....
        /*02b0*/ 	.word	0x0500004f


	//   ....[151]....
        /*02b4*/ 	.word	0x0500004f


	//   ....[152]....
        /*02b8*/ 	.word	0x0500004f


	//   ....[153]....
        /*02bc*/ 	.word	0x0500004f


	//   ....[154]....
        /*02c0*/ 	.word	0x0500004f


	//   ....[155]....
        /*02c4*/ 	.word	0x0500004f


	//   ....[156]....
        /*02c8*/ 	.word	0x0500004f


	//   ....[157]....
        /*02cc*/ 	.word	0x0500004f


	//   ....[158]....
        /*02d0*/ 	.word	0x0500004f


	//   ....[159]....
        /*02d4*/ 	.word	0x0500004f


	//   ....[160]....
        /*02d8*/ 	.word	0x0500004f


	//   ....[161]....
        /*02dc*/ 	.word	0x0500004f


	//   ....[162]....
        /*02e0*/ 	.word	0x0500004f


	//   ....[163]....
        /*02e4*/ 	.word	0x0500004f


	//   ....[164]....
        /*02e8*/ 	.word	0x0500004f


	//----- nvinfo : EIATTR_COOP_GROUP_INSTR_OFFSETS
	.align		4
.L_2047:
        /*02ec*/ 	.byte	0x04, 0x28
        /*02ee*/ 	.short	(.L_2049 - .L_2048)


	//   ....[0]....
.L_2048:
        /*02f0*/ 	.word	0x00000bb0


	//   ....[1]....
        /*02f4*/ 	.word	0x00000c60


	//   ....[2]....
        /*02f8*/ 	.word	0x00000e70


	//   ....[3]....
        /*02fc*/ 	.word	0x000034e0


	//   ....[4]....
        /*0300*/ 	.word	0x00003ca0


	//   ....[5]....
        /*0304*/ 	.word	0x000044d0


	//   ....[6]....
        /*0308*/ 	.word	0x000049d0


	//   ....[7]....
        /*030c*/ 	.word	0x00005aa0


	//   ....[8]....
        /*0310*/ 	.word	0x00007210


	//   ....[9]....
        /*0314*/ 	.word	0x00007230


	//   ....[10]....
        /*0318*/ 	.word	0x00007240


	//   ....[11]....
        /*031c*/ 	.word	0x00007250


	//   ....[12]....
        /*0320*/ 	.word	0x000072f0


	//   ....[13]....
        /*0324*/ 	.word	0x00007320


	//   ....[14]....
        /*0328*/ 	.word	0x00007340


	//   ....[15]....
        /*032c*/ 	.word	0x00007350


	//   ....[16]....
        /*0330*/ 	.word	0x000073f0


	//   ....[17]....
        /*0334*/ 	.word	0x00007420


	//   ....[18]....
        /*0338*/ 	.word	0x00007440


	//   ....[19]....
        /*033c*/ 	.word	0x00007450


	//   ....[20]....
        /*0340*/ 	.word	0x000074f0


	//   ....[21]....
        /*0344*/ 	.word	0x00007520


	//   ....[22]....
        /*0348*/ 	.word	0x00007540


	//   ....[23]....
        /*034c*/ 	.word	0x00007550


	//   ....[24]....
        /*0350*/ 	.word	0x000075f0


	//   ....[25]....
        /*0354*/ 	.word	0x00007620


	//   ....[26]....
        /*0358*/ 	.word	0x00007630


	//   ....[27]....
        /*035c*/ 	.word	0x00007640


	//   ....[28]....
        /*0360*/ 	.word	0x000077b0


	//   ....[29]....
        /*0364*/ 	.word	0x000077c0


	//   ....[30]....
        /*0368*/ 	.word	0x000077d0


	//   ....[31]....
        /*036c*/ 	.word	0x000077e0


	//   ....[32]....
        /*0370*/ 	.word	0x000077f0


	//   ....[33]....
        /*0374*/ 	.word	0x00007800


	//   ....[34]....
        /*0378*/ 	.word	0x00007810


	//   ....[35]....
        /*037c*/ 	.word	0x00007820


	//   ....[36]....
        /*0380*/ 	.word	0x00008ac0


	//   ....[37]....
        /*0384*/ 	.word	0x00008ad0


	//   ....[38]....
        /*0388*/ 	.word	0x00008ae0


	//   ....[39]....
        /*038c*/ 	.word	0x00008af0


	//   ....[40]....
        /*0390*/ 	.word	0x00008c10


	//   ....[41]....
        /*0394*/ 	.word	0x00008c20


	//   ....[42]....
        /*0398*/ 	.word	0x00008c30


	//   ....[43]....
        /*039c*/ 	.word	0x00008c40


	//   ....[44]....
        /*03a0*/ 	.word	0x00008d60


	//   ....[45]....
        /*03a4*/ 	.word	0x00008d70


	//   ....[46]....
        /*03a8*/ 	.word	0x00008d80


	//   ....[47]....
        /*03ac*/ 	.word	0x00008d90


	//   ....[48]....
        /*03b0*/ 	.word	0x00008eb0


	//   ....[49]....
        /*03b4*/ 	.word	0x00008ec0


	//   ....[50]....
        /*03b8*/ 	.word	0x00008ed0


	//   ....[51]....
        /*03bc*/ 	.word	0x00008ee0


	//   ....[52]....
        /*03c0*/ 	.word	0x00009000


	//   ....[53]....
        /*03c4*/ 	.word	0x00009010


	//   ....[54]....
        /*03c8*/ 	.word	0x00009020


	//   ....[55]....
        /*03cc*/ 	.word	0x00009030


	//   ....[56]....
        /*03d0*/ 	.word	0x00009150


	//   ....[57]....
        /*03d4*/ 	.word	0x00009160


	//   ....[58]....
        /*03d8*/ 	.word	0x00009170


	//   ....[59]....
        /*03dc*/ 	.word	0x00009180


	//   ....[60]....
        /*03e0*/ 	.word	0x00009190


	//   ....[61]....
        /*03e4*/ 	.word	0x000091a0


	//   ....[62]....
        /*03e8*/ 	.word	0x000091b0


	//   ....[63]....
        /*03ec*/ 	.word	0x000091e0


	//   ....[64]....
        /*03f0*/ 	.word	0x00009210


	//   ....[65]....
        /*03f4*/ 	.word	0x00009220


	//   ....[66]....
        /*03f8*/ 	.word	0x00009230


	//   ....[67]....
        /*03fc*/ 	.word	0x00009240


	//   ....[68]....
        /*0400*/ 	.word	0x0000ccd0


	//   ....[69]....
        /*0404*/ 	.word	0x0000cd10


	//   ....[70]....
        /*0408*/ 	.word	0x0000cd50


	//   ....[71]....
        /*040c*/ 	.word	0x0000cd90


	//   ....[72]....
        /*0410*/ 	.word	0x0000cea0


	//   ....[73]....
        /*0414*/ 	.word	0x0000cee0


	//   ....[74]....
        /*0418*/ 	.word	0x0000cf20


	//   ....[75]....
        /*041c*/ 	.word	0x0000cf60


	//   ....[76]....
        /*0420*/ 	.word	0x0000d0b0


	//   ....[77]....
        /*0424*/ 	.word	0x0000d0f0


	//   ....[78]....
        /*0428*/ 	.word	0x0000d130


	//   ....[79]....
        /*042c*/ 	.word	0x0000d170


	//   ....[80]....
        /*0430*/ 	.word	0x0000d280


	//   ....[81]....
        /*0434*/ 	.word	0x0000d2c0


	//   ....[82]....
        /*0438*/ 	.word	0x0000d300


	//   ....[83]....
        /*043c*/ 	.word	0x0000d340


	//   ....[84]....
        /*0440*/ 	.word	0x0000d450


	//   ....[85]....
        /*0444*/ 	.word	0x0000d470


	//   ....[86]....
        /*0448*/ 	.word	0x0000d490


	//   ....[87]....
        /*044c*/ 	.word	0x0000d4b0


	//   ....[88]....
        /*0450*/ 	.word	0x0000d900


	//   ....[89]....
        /*0454*/ 	.word	0x0000e050


	//   ....[90]....
        /*0458*/ 	.word	0x0000e4d0


	//   ....[91]....
        /*045c*/ 	.word	0x0000e630


	//   ....[92]....
        /*0460*/ 	.word	0x0000e650


	//   ....[93]....
        /*0464*/ 	.word	0x0000e680


	//   ....[94]....
        /*0468*/ 	.word	0x0000e6c0


	//   ....[95]....
        /*046c*/ 	.word	0x0000e6f0


	//   ....[96]....
        /*0470*/ 	.word	0x0000e840


	//   ....[97]....
        /*0474*/ 	.word	0x0000e880


	//   ....[98]....
        /*0478*/ 	.word	0x0000e8f0


	//   ....[99]....
        /*047c*/ 	.word	0x0000e940


	//   ....[100]....
        /*0480*/ 	.word	0x0000e960


	//   ....[101]....
        /*0484*/ 	.word	0x0000ee40


	//   ....[102]....
        /*0488*/ 	.word	0x0000ee90


	//   ....[103]....
        /*048c*/ 	.word	0x0000eee0


	//   ....[104]....
        /*0490*/ 	.word	0x0000ef30


	//   ....[105]....
        /*0494*/ 	.word	0x0000f040


	//   ....[106]....
        /*0498*/ 	.word	0x0000f090


	//   ....[107]....
        /*049c*/ 	.word	0x0000f0e0


	//   ....[108]....
        /*04a0*/ 	.word	0x0000f130


	//   ....[109]....
        /*04a4*/ 	.word	0x0000f240


	//   ....[110]....
        /*04a8*/ 	.word	0x0000f290


	//   ....[111]....
        /*04ac*/ 	.word	0x0000f2e0


	//   ....[112]....
        /*04b0*/ 	.word	0x0000f330


	//   ....[113]....
        /*04b4*/ 	.word	0x0000f440


	//   ....[114]....
        /*04b8*/ 	.word	0x0000f490


	//   ....[115]....
        /*04bc*/ 	.word	0x0000f4e0


	//   ....[116]....
        /*04c0*/ 	.word	0x0000f530


	//   ....[117]....
        /*04c4*/ 	.word	0x0000f640


	//   ....[118]....
        /*04c8*/ 	.word	0x0000f690


	//   ....[119]....
        /*04cc*/ 	.word	0x0000f6e0


	//   ....[120]....
        /*04d0*/ 	.word	0x0000f730


	//   ....[121]....
        /*04d4*/ 	.word	0x0000f7d0


	//   ....[122]....
        /*04d8*/ 	.word	0x0000f870


	//   ....[123]....
        /*04dc*/ 	.word	0x0000f910


	//   ....[124]....
        /*04e0*/ 	.word	0x0000f9b0


	//   ....[125]....
        /*04e4*/ 	.word	0x0000fa50


	//   ....[126]....
        /*04e8*/ 	.word	0x0000fb00


	//   ....[127]....
        /*04ec*/ 	.word	0x0000fb60


	//   ....[128]....
        /*04f0*/ 	.word	0x0000fbb0


	//   ....[129]....
        /*04f4*/ 	.word	0x0000fbe0


	//   ....[130]....
        /*04f8*/ 	.word	0x0000fc40


	//   ....[131]....
        /*04fc*/ 	.word	0x0000fc90


	//   ....[132]....
        /*0500*/ 	.word	0x0000fce0


	//   ....[133]....
        /*0504*/ 	.word	0x0000fd70


	//   ....[134]....
        /*0508*/ 	.word	0x0000fdc0


	//   ....[135]....
        /*050c*/ 	.word	0x0000fe10


	//   ....[136]....
        /*0510*/ 	.word	0x0000fe60


	//   ....[137]....
        /*0514*/ 	.word	0x0000fef0


	//   ....[138]....
        /*0518*/ 	.word	0x0000ff80


	//   ....[139]....
        /*051c*/ 	.word	0x0000ffd0


	//   ....[140]....
        /*0520*/ 	.word	0x00010020


	//   ....[141]....
        /*0524*/ 	.word	0x000100b0


	//   ....[142]....
        /*0528*/ 	.word	0x00010140


	//   ....[143]....
        /*052c*/ 	.word	0x00010190


	//   ....[144]....
        /*0530*/ 	.word	0x000101e0


	//   ....[145]....
        /*0534*/ 	.word	0x00010270


	//   ....[146]....
        /*0538*/ 	.word	0x00010300


	//   ....[147]....
        /*053c*/ 	.word	0x00010350


	//   ....[148]....
        /*0540*/ 	.word	0x000103a0


	//   ....[149]....
        /*0544*/ 	.word	0x00010430


	//   ....[150]....
        /*0548*/ 	.word	0x000104c0


	//   ....[151]....
        /*054c*/ 	.word	0x00010510


	//   ....[152]....
        /*0550*/ 	.word	0x00010560


	//   ....[153]....
        /*0554*/ 	.word	0x000105f0


	//   ....[154]....
        /*0558*/ 	.word	0x000106a0


	//   ....[155]....
        /*055c*/ 	.word	0x000106f0


	//   ....[156]....
        /*0560*/ 	.word	0x00010790


	//   ....[157]....
        /*0564*/ 	.word	0x000107e0


	//   ....[158]....
        /*0568*/ 	.word	0x00010830


	//   ....[159]....
        /*056c*/ 	.word	0x00010880


	//   ....[160]....
        /*0570*/ 	.word	0x000108d0


	//   ....[161]....
        /*0574*/ 	.word	0x00010910


	//   ....[162]....
        /*0578*/ 	.word	0x00010960


	//   ....[163]....
        /*057c*/ 	.word	0x000109b0


	//   ....[164]....
        /*0580*/ 	.word	0x00010a20


	//----- nvinfo : EIATTR_EXIT_INSTR_OFFSETS
	.align		4
.L_2049:
        /*0584*/ 	.byte	0x04, 0x1c
        /*0586*/ 	.short	(.L_2051 - .L_2050)


	//   ....[0]....
.L_2050:
        /*0588*/ 	.word	0x0000eaa0


	//   ....[1]....
        /*058c*/ 	.word	0x0000ede0


	//----- nvinfo : EIATTR_MAX_THREADS
	.align		4
.L_2051:
        /*0590*/ 	.byte	0x04, 0x05
        /*0592*/ 	.short	(.L_2053 - .L_2052)
.L_2052:
        /*0594*/ 	.word	0x00000040
        /*0598*/ 	.word	0x00000001
        /*059c*/ 	.word	0x00000001


	//----- nvinfo : EIATTR_CRS_STACK_SIZE
	.align		4
.L_2053:
        /*05a0*/ 	.byte	0x04, 0x1e
        /*05a2*/ 	.short	(.L_2055 - .L_2054)
.L_2054:
        /*05a4*/ 	.word	0x00000000


	//----- nvinfo : EIATTR_CBANK_PARAM_SIZE
	.align		4
.L_2055:
        /*05a8*/ 	.byte	0x03, 0x19
        /*05aa*/ 	.short	0x01f0


	//----- nvinfo : EIATTR_PARAM_CBANK
	.align		4
        /*05ac*/ 	.byte	0x04, 0x0a
        /*05ae*/ 	.short	(.L_2057 - .L_2056)
	.align		4
.L_2056:
        /*05b0*/ 	.word	index@(.nv.constant0._Z25selective_scan_bwd_kernelI32Selective_Scan_bwd_kernel_traitsILi64ELi16ELb1ELb0ELb1ELb1ELb1EN3c104HalfENS1_7complexIfEEEEv12SSMParamsBwd)
        /*05b4*/ 	.short	0x0210
        /*05b6*/ 	.short	0x01f0


	//----- nvinfo : EIATTR_SW_WAR
	.align		4
.L_2057:
        /*05b8*/ 	.byte	0x04, 0x36
        /*05ba*/ 	.short	(.L_2059 - .L_2058)
.L_2058:
        /*05bc*/ 	.word	0x00000008
.L_2059:


//--------------------- .nv.info._Z25selective_scan_bwd_kernelI32Selective_Scan_bwd_kernel_traitsILi64ELi16ELb1ELb1ELb0ELb0ELb0EN3c104HalfENS1_7complexIfEEEEv12SSMParamsBwd --------------------------
	.section	.nv.info._Z25selective_scan_bwd_kernelI32Selective_Scan_bwd_kernel_traitsILi64ELi16ELb1ELb1ELb0ELb0ELb0EN3c104HalfENS1_7complexIfEEEEv12SSMParamsBwd,"",@"SHT_CUDA_INFO"
	.sectionflags	@""
	.align	4


	//----- nvinfo : EIATTR_CUDA_API_VERSION
	.align		4
        /*0000*/ 	.byte	0x04, 0x37
        /*0002*/ 	.short	(.L_2061 - .L_2060)
.L_2060:
        /*0004*/ 	.word	0x00000082


	//----- nvinfo : EIATTR_KPARAM_INFO
	.align		4
.L_2061:
        /*0008*/ 	.byte	0x04, 0x17
        /*000a*/ 	.short	(.L_2063 - .L_2062)
.L_2062:
        /*000c*/ 	.word	0x00000000
        /*0010*/ 	.short	0x0000
        /*0012*/ 	.short	0x0000
        /*0014*/ 	.byte	0x00, 0xf0, 0xc1, 0x07


	//----- nvinfo : EIATTR_SPARSE_MMA_MASK
	.align		4
.L_2063:
        /*0018*/ 	.byte	0x03, 0x50
        /*001a*/ 	.short	0x0000


	//----- nvinfo : EIATTR_MAXREG_COUNT
	.align		4
        /*001c*/ 	.byte	0x03, 0x1b
        /*001e*/ 	.short	0x00ff


	//----- nvinfo : EIATTR_NUM_BARRIERS
	.align		4
        /*0020*/ 	.byte	0x02, 0x4c
        /*0022*/ 	.byte	0x01
	.zero		1


	//----- nvinfo : EIATTR_MERCURY_ISA_VERSION
	.align		4
        /*0024*/ 	.byte	0x03, 0x5f
        /*0026*/ 	.short	0x0101


	//----- nvinfo : EIATTR_COOP_GROUP_MASK_REGIDS
	.align		4
        /*0028*/ 	.byte	0x04, 0x29
        /*002a*/ 	.short	(.L_2065 - .L_2064)


	//   ....[0]....
.L_2064:
        /*002c*/ 	.word	0xffffffff


	//   ....[1]....
        /*0030*/ 	.word	0xffffffff


	//   ....[2]....
        /*0034*/ 	.word	0xffffffff


	//   ....[3]....
        /*0038*/ 	.word	0xffffffff


	//   ....[4]....
        /*003c*/ 	.word	0xffffffff


	//   ....[5]....
        /*0040*/ 	.word	0xffffffff


	//   ....[6]....
        /*0044*/ 	.word	0xffffffff


	//   ....[7]....
        /*0048*/ 	.word	0xffffffff


	//   ....[8]....
        /*004c*/ 	.word	0xffffffff


	//   ....[9]....
        /*0050*/ 	.word	0xffffffff


	//   ....[10]....
        /*0054*/ 	.word	0xffffffff


	//   ....[11]....
        /*0058*/ 	.word	0xffffffff


	//   ....[12]....
        /*005c*/ 	.word	0xffffffff


	//   ....[13]....
        /*0060*/ 	.word	0xffffffff


	//   ....[14]....
        /*0064*/ 	.word	0xffffffff


	//   ....[15]....
        /*0068*/ 	.word	0xffffffff


	//   ....[16]....
        /*006c*/ 	.word	0xffffffff


	//   ....[17]....
        /*0070*/ 	.word	0xffffffff


	//   ....[18]....
        /*0074*/ 	.word	0xffffffff


	//   ....[19]....
        /*0078*/ 	.word	0xffffffff


	//   ....[20]....
        /*007c*/ 	.word	0xffffffff


	//   ....[21]....
        /*0080*/ 	.word	0xffffffff


	//   ....[22]....
        /*0084*/ 	.word	0xffffffff


	//   ....[23]....
        /*0088*/ 	.word	0xffffffff


	//   ....[24]....
        /*008c*/ 	.word	0xffffffff


	//   ....[25]....
        /*0090*/ 	.word	0xffffffff


	//   ....[26]....
        /*0094*/ 	.word	0xffffffff


	//   ....[27]....
        /*0098*/ 	.word	0xffffffff


	//   ....[28]....
        /*009c*/ 	.word	0xffffffff


	//   ....[29]....
        /*00a0*/ 	.word	0xffffffff


	//   ....[30]....
        /*00a4*/ 	.word	0xffffffff


	//   ....[31]....
        /*00a8*/ 	.word	0xffffffff


	//   ....[32]....
        /*00ac*/ 	.word	0xffffffff


	//   ....[33]....
        /*00b0*/ 	.word	0xffffffff


	//   ....[34]....
        /*00b4*/ 	.word	0xffffffff


	//   ....[35]....
        /*00b8*/ 	.word	0xffffffff


	//   ....[36]....
        /*00bc*/ 	.word	0xffffffff


	//   ....[37]....
        /*00c0*/ 	.word	0xffffffff


	//   ....[38]....
        /*00c4*/ 	.word	0xffffffff


	//   ....[39]....
        /*00c8*/ 	.word	0xffffffff


	//   ....[40]....
        /*00cc*/ 	.word	0xffffffff


	//   ....[41]....
        /*00d0*/ 	.word	0xffffffff


	//   ....[42]....
        /*00d4*/ 	.word	0xffffffff


	//   ....[43]....
        /*00d8*/ 	.word	0xffffffff


	//   ....[44]....
        /*00dc*/ 	.word	0xffffffff


	//   ....[45]....
        /*00e0*/ 	.word	0xffffffff


	//   ....[46]....
        /*00e4*/ 	.word	0xffffffff


	//   ....[47]....
        /*00e8*/ 	.word	0xffffffff


	//   ....[48]....
        /*00ec*/ 	.word	0xffffffff


	//   ....[49]....
        /*00f0*/ 	.word	0xffffffff


	//   ....[50]....
        /*00f4*/ 	.word	0xffffffff


	//   ....[51]....
        /*00f8*/ 	.word	0xffffffff


	//   ....[52]....
        /*00fc*/ 	.word	0xffffffff


	//   ....[53]....
        /*0100*/ 	.word	0xffffffff


	//   ....[54]....
        /*0104*/ 	.word	0xffffffff


	//   ....[55]....
        /*0108*/ 	.word	0xffffffff


	//   ....[56]....
        /*010c*/ 	.word	0xffffffff


	//   ....[57]....
        /*0110*/ 	.word	0xffffffff


	//   ....[58]....
        /*0114*/ 	.word	0xffffffff


	//   ....[59]....
        /*0118*/ 	.word	0xffffffff


	//   ....[60]....
        /*011c*/ 	.word	0xffffffff


	//   ....[61]....
        /*0120*/ 	.word	0xffffffff


	//   ....[62]....
        /*0124*/ 	.word	0xffffffff


	//   ....[63]....
        /*0128*/ 	.word	0xffffffff


	//   ....[64]....
        /*012c*/ 	.word	0xffffffff


	//   ....[65]....
        /*0130*/ 	.word	0xffffffff


	//   ....[66]....
        /*0134*/ 	.word	0xffffffff


	//   ....[67]....
        /*0138*/ 	.word	0xffffffff


	//   ....[68]....
        /*013c*/ 	.word	0xffffffff


	//   ....[69]....
        /*0140*/ 	.word	0xffffffff


	//   ....[70]....
        /*0144*/ 	.word	0xffffffff


	//   ....[71]....
        /*0148*/ 	.word	0xffffffff


	//   ....[72]....
        /*014c*/ 	.word	0xffffffff


	//   ....[73]....
        /*0150*/ 	.word	0xffffffff


	//   ....[74]....
        /*0154*/ 	.word	0xffffffff


	//   ....[75]....
        /*0158*/ 	.word	0xffffffff


	//   ....[76]....
        /*015c*/ 	.word	0xffffffff


	//   ....[77]....
        /*0160*/ 	.word	0xffffffff


	//   ....[78]....
        /*0164*/ 	.word	0xffffffff


	//   ....[79]....
        /*0168*/ 	.word	0xffffffff


	//   ....[80]....
        /*016c*/ 	.word	0xffffffff


	//   ....[81]....
        /*0170*/ 	.word	0xffffffff


	//   ....[82]....
        /*0174*/ 	.word	0xffffffff


	//   ....[83]....
        /*0178*/ 	.word	0xffffffff


	//   ....[84]....
        /*017c*/ 	.word	0xffffffff


	//   ....[85]....
        /*0180*/ 	.word	0xffffffff


	//   ....[86]....
        /*0184*/ 	.word	0xffffffff


	//   ....[87]....
        /*0188*/ 	.word	0xffffffff


	//   ....[88]....
        /*018c*/ 	.word	0xffffffff


	//   ....[89]....
        /*0190*/ 	.word	0xffffffff


	//   ....[90]....
        /*0194*/ 	.word	0xffffffff


	//   ....[91]....
        /*0198*/ 	.word	0xffffffff


	//   ....[92]....
        /*019c*/ 	.word	0xffffffff


	//   ....[93]....
        /*01a0*/ 	.word	0xffffffff


	//   ....[94]....
        /*01a4*/ 	.word	0xffffffff


	//   ....[95]....
        /*01a8*/ 	.word	0xffffffff


	//   ....[96]....
        /*01ac*/ 	.word	0x05000017


	//   ....[97]....
        /*01b0*/ 	.word	0x05000017


	//   ....[98]....
        /*01b4*/ 	.word	0x05000017


	//   ....[99]....
        /*01b8*/ 	.word	0x05000017


	//   ....[100]....
        /*01bc*/ 	.word	0x05000017


	//   ....[101]....
        /*01c0*/ 	.word	0x05000017


	//   ....[102]....
        /*01c4*/ 	.word	0x05000017


	//   ....[103]....
        /*01c8*/ 	.word	0x05000017


	//   ....[104]....
        /*01cc*/ 	.word	0x05000017


	//   ....[105]....
        /*01d0*/ 	.word	0x05000017


	//   ....[106]....
        /*01d4*/ 	.word	0x05000017


	//   ....[107]....
        /*01d8*/ 	.word	0x05000017


	//   ....[108]....
        /*01dc*/ 	.word	0x05000017


	//   ....[109]....
        /*01e0*/ 	.word	0x05000017


	//   ....[110]....
        /*01e4*/ 	.word	0x05000017


	//   ....[111]....
        /*01e8*/ 	.word	0x05000017


	//   ....[112]....
        /*01ec*/ 	.word	0x05000017


	//   ....[113]....
        /*01f0*/ 	.word	0x05000017


	//   ....[114]....
        /*01f4*/ 	.word	0x05000017


	//   ....[115]....
        /*01f8*/ 	.word	0x05000017


	//   ....[116]....
        /*01fc*/ 	.word	0x05000017


	//   ....[117]....
        /*0200*/ 	.word	0x05000017


	//   ....[118]....
        /*0204*/ 	.word	0x05000017


	//   ....[119]....
        /*0208*/ 	.word	0x05000017


	//   ....[120]....
        /*020c*/ 	.word	0x05000017


	//   ....[121]....
        /*0210*/ 	.word	0x05000017


	//   ....[122]....
        /*0214*/ 	.word	0x05000017


	//   ....[123]....
        /*0218*/ 	.word	0x05000017


	//   ....[124]....
        /*021c*/ 	.word	0x05000017


	//   ....[125]....
        /*0220*/ 	.word	0x05000017


	//   ....[126]....
        /*0224*/ 	.word	0x05000017


	//   ....[127]....
        /*0228*/ 	.word	0x05000017


	//   ....[128]....
        /*022c*/ 	.word	0x05000017


	//   ....[129]....
        /*0230*/ 	.word	0x05000017


	//   ....[130]....
        /*0234*/ 	.word	0x05000017


	//   ....[131]....
        /*0238*/ 	.word	0x05000017


	//   ....[132]....
        /*023c*/ 	.word	0x05000017


	//   ....[133]....
        /*0240*/ 	.word	0x05000017


	//   ....[134]....
        /*0244*/ 	.word	0x05000017


	//   ....[135]....
        /*0248*/ 	.word	0x05000017


	//   ....[136]....
        /*024c*/ 	.word	0x05000017


	//   ....[137]....
        /*0250*/ 	.word	0x05000017


	//   ....[138]....
        /*0254*/ 	.word	0x05000017


	//   ....[139]....
        /*0258*/ 	.word	0x05000017


	//   ....[140]....
        /*025c*/ 	.word	0x05000017


	//   ....[141]....
        /*0260*/ 	.word	0x05000017


	//   ....[142]....
        /*0264*/ 	.word	0x05000017


	//   ....[143]....
        /*0268*/ 	.word	0x05000017


	//   ....[144]....
        /*026c*/ 	.word	0x05000017


	//   ....[145]....
        /*0270*/ 	.word	0x05000017


	//   ....[146]....
        /*0274*/ 	.word	0x05000017


	//   ....[147]....
        /*0278*/ 	.word	0x05000017


	//   ....[148]....
        /*027c*/ 	.word	0x05000017


	//   ....[149]....
        /*0280*/ 	.word	0x05000017


	//   ....[150]....
        /*0284*/ 	.word	0x05000017


	//   ....[151]....
        /*0288*/ 	.word	0x05000017


	//   ....[152]....
        /*028c*/ 	.word	0x05000017


	//   ....[153]....
        /*0290*/ 	.word	0x05000017


	//   ....[154]....
        /*0294*/ 	.word	0x05000017


	//   ....[155]....
        /*0298*/ 	.word	0x05000017


	//   ....[156]....
        /*029c*/ 	.word	0x05000017


	//   ....[157]....
        /*02a0*/ 	.word	0x05000017


	//   ....[158]....
        /*02a4*/ 	.word	0x05000017


	//   ....[159]....
        /*02a8*/ 	.word	0x05000017


	//----- nvinfo : EIATTR_COOP_GROUP_INSTR_OFFSETS
	.align		4
.L_2065:
        /*02ac*/ 	.byte	0x04, 0x28
        /*02ae*/ 	.short	(.L_2067 - .L_2066)


	//   ....[0]....
.L_2066:
        /*02b0*/ 	.word	0x00000b70


	//   ....[1]....
        /*02b4*/ 	.word	0x00000c20


	//   ....[2]....
        /*02b8*/ 	.word	0x00000ef0


	//   ....[3]....
        /*02bc*/ 	.word	0x00002050


	//   ....[4]....
        /*02c0*/ 	.word	0x00003890


	//   ....[5]....
        /*02c4*/ 	.word	0x000038b0


	//   ....[6]....
        /*02c8*/ 	.word	0x000038c0


	//   ....[7]....
        /*02cc*/ 	.word	0x000038d0


	//   ....[8]....
        /*02d0*/ 	.word	0x00003970


	//   ....[9]....
        /*02d4*/ 	.word	0x000039a0


	//   ....[10]....
        /*02d8*/ 	.word	0x000039c0


	//   ....[11]....
        /*02dc*/ 	.word	0x000039d0


	//   ....[12]....
        /*02e0*/ 	.word	0x00003a70


	//   ....[13]....
        /*02e4*/ 	.word	0x00003aa0


	//   ....[14]....
        /*02e8*/ 	.word	0x00003ac0


	//   ....[15]....
        /*02ec*/ 	.word	0x00003ad0


	//   ....[16]....
        /*02f0*/ 	.word	0x00003b70


	//   ....[17]....
        /*02f4*/ 	.word	0x00003ba0


	//   ....[18]....
        /*02f8*/ 	.word	0x00003bc0


	//   ....[19]....
        /*02fc*/ 	.word	0x00003bd0


	//   ....[20]....
        /*0300*/ 	.word	0x00003c90


	//   ....[21]....
        /*0304*/ 	.word	0x00003ca0


	//   ....[22]....
        /*0308*/ 	.word	0x00003cb0


	//   ....[23]....
        /*030c*/ 	.word	0x00003cc0


	//   ....[24]....
        /*0310*/ 	.word	0x00003e30


	//   ....[25]....
        /*0314*/ 	.word	0x00003e40


	//   ....[26]....
        /*0318*/ 	.word	0x00003e50


	//   ....[27]....
        /*031c*/ 	.word	0x00003e60


	//   ....[28]....
        /*0320*/ 	.word	0x00003e70


	//   ....[29]....
        /*0324*/ 	.word	0x00003e80


	//   ....[30]....
        /*0328*/ 	.word	0x00003e90


	//   ....[31]....
        /*032c*/ 	.word	0x00003ea0


	//   ....[32]....
        /*0330*/ 	.word	0x00005150


	//   ....[33]....
        /*0334*/ 	.word	0x00005160


	//   ....[34]....
        /*0338*/ 	.word	0x00005170


	//   ....[35]....
        /*033c*/ 	.word	0x00005180


	//   ....[36]....
        /*0340*/ 	.word	0x000052a0


	//   ....[37]....
        /*0344*/ 	.word	0x000052b0


	//   ....[38]....
        /*0348*/ 	.word	0x000052c0


	//   ....[39]....
        /*034c*/ 	.word	0x000052d0


	//   ....[40]....
        /*0350*/ 	.word	0x000053f0


	//   ....[41]....
        /*0354*/ 	.word	0x00005400


	//   ....[42]....
        /*0358*/ 	.word	0x00005410


	//   ....[43]....
        /*035c*/ 	.word	0x00005420


	//   ....[44]....
        /*0360*/ 	.word	0x00005540


	//   ....[45]....
        /*0364*/ 	.word	0x00005550


	//   ....[46]....
        /*0368*/ 	.word	0x00005560


	//   ....[47]....
        /*036c*/ 	.word	0x00005570


	//   ....[48]....
        /*0370*/ 	.word	0x00005690


	//   ....[49]....
        /*0374*/ 	.word	0x000056a0


	//   ....[50]....
        /*0378*/ 	.word	0x000056b0


	//   ....[51]....
        /*037c*/ 	.word	0x000056c0


	//   ....[52]....
        /*0380*/ 	.word	0x000057e0


	//   ....[53]....
        /*0384*/ 	.word	0x000057f0


	//   ....[54]....
        /*0388*/ 	.word	0x00005800


	//   ....[55]....
        /*038c*/ 	.word	0x00005810


	//   ....[56]....
        /*0390*/ 	.word	0x00005820


	//   ....[57]....
        /*0394*/ 	.word	0x00005830


	//   ....[58]....
        /*0398*/ 	.word	0x00005840


	//   ....[59]....
        /*039c*/ 	.word	0x00005880


	//   ....[60]....
        /*03a0*/ 	.word	0x000058b0


	//   ....[61]....
        /*03a4*/ 	.word	0x000058c0


	//   ....[62]....
        /*03a8*/ 	.word	0x000058d0


	//   ....[63]....
        /*03ac*/ 	.word	0x000058e0


	//   ....[64]....
        /*03b0*/ 	.word	0x00008e00


	//   ....[65]....
        /*03b4*/ 	.word	0x00008e40


	//   ....[66]....
        /*03b8*/ 	.word	0x00008e80


	//   ....[67]....
        /*03bc*/ 	.word	0x00008ec0


	//   ....[68]....
        /*03c0*/ 	.word	0x00008fd0


	//   ....[69]....
        /*03c4*/ 	.word	0x00009010


	//   ....[70]....
        /*03c8*/ 	.word	0x00009050


	//   ....[71]....
        /*03cc*/ 	.word	0x00009090


	//   ....[72]....
        /*03d0*/ 	.word	0x000091a0


	//   ....[73]....
        /*03d4*/ 	.word	0x000091e0


	//   ....[74]....
        /*03d8*/ 	.word	0x00009220


	//   ....[75]....
        /*03dc*/ 	.word	0x00009260


	//   ....[76]....
        /*03e0*/ 	.word	0x00009370


	//   ....[77]....
        /*03e4*/ 	.word	0x000093b0


	//   ....[78]....
        /*03e8*/ 	.word	0x000093f0


	//   ....[79]....
        /*03ec*/ 	.word	0x00009430


	//   ....[80]....
        /*03f0*/ 	.word	0x00009540


	//   ....[81]....
        /*03f4*/ 	.word	0x00009580


	//   ....[82]....
        /*03f8*/ 	.word	0x000095c0


	//   ....[83]....
        /*03fc*/ 	.word	0x00009600


	//   ....[84]....
        /*0400*/ 	.word	0x00009b10


	//   ....[85]....
        /*0404*/ 	.word	0x00009f30


	//   ....[86]....
        /*0408*/ 	.word	0x00009fd0


	//   ....[87]....
        /*040c*/ 	.word	0x0000a010


	//   ....[88]....
        /*0410*/ 	.word	0x0000a070


	//   ....[89]....
        /*0414*/ 	.word	0x0000a0d0


	//   ....[90]....
        /*0418*/ 	.word	0x0000a100


	//   ....[91]....
        /*041c*/ 	.word	0x0000a250


	//   ....[92]....
        /*0420*/ 	.word	0x0000a290


	//   ....[93]....
        /*0424*/ 	.word	0x0000a300


	//   ....[94]....
        /*0428*/ 	.word	0x0000a350


	//   ....[95]....
        /*042c*/ 	.word	0x0000a370


	//   ....[96]....
        /*0430*/ 	.word	0x0000a850


	//   ....[97]....
        /*0434*/ 	.word	0x0000a8a0


	//   ....[98]....
        /*0438*/ 	.word	0x0000a8f0


	//   ....[99]....
        /*043c*/ 	.word	0x0000a940


	//   ....[100]....
        /*0440*/ 	.word	0x0000aa60


	//   ....[101]....
        /*0444*/ 	.word	0x0000aab0


	//   ....[102]....
        /*0448*/ 	.word	0x0000ab00


	//   ....[103]....
        /*044c*/ 	.word	0x0000ab50


	//   ....[104]....
        /*0450*/ 	.word	0x0000ac70


	//   ....[105]....
        /*0454*/ 	.word	0x0000acc0


	//   ....[106]....
        /*0458*/ 	.word	0x0000ad10


	//   ....[107]....
        /*045c*/ 	.word	0x0000ad60


	//   ....[108]....
        /*0460*/ 	.word	0x0000ae80


	//   ....[109]....
        /*0464*/ 	.word	0x0000aed0


	//   ....[110]....
        /*0468*/ 	.word	0x0000af20


	//   ....[111]....
        /*046c*/ 	.word	0x0000af70


	//   ....[112]....
        /*0470*/ 	.word	0x0000b090


	//   ....[113]....
        /*0474*/ 	.word	0x0000b0e0


	//   ....[114]....
        /*0478*/ 	.word	0x0000b130


	//   ....[115]....
        /*047c*/ 	.word	0x0000b180


	//   ....[116]....
        /*0480*/ 	.word	0x0000b220


	//   ....[117]....
        /*0484*/ 	.word	0x0000b2c0


	//   ....[118]....
        /*0488*/ 	.word	0x0000b360


	//   ....[119]....
        /*048c*/ 	.word	0x0000b400


	//   ....[120]....
        /*0490*/ 	.word	0x0000b4a0


	//   ....[121]....
        /*0494*/ 	.word	0x0000b550


	//   ....[122]....
        /*0498*/ 	.word	0x0000b5b0


	//   ....[123]....
        /*049c*/ 	.word	0x0000b600


	//   ....[124]....
        /*04a0*/ 	.word	0x0000b630


	//   ....[125]....
        /*04a4*/ 	.word	0x0000b690


	//   ....[126]....
        /*04a8*/ 	.word	0x0000b6e0


	//   ....[127]....
        /*04ac*/ 	.word	0x0000b730


	//   ....[128]....
        /*04b0*/ 	.word	0x0000b7c0


	//   ....[129]....
        /*04b4*/ 	.word	0x0000b810


	//   ....[130]....
        /*04b8*/ 	.word	0x0000b860


	//   ....[131]....
        /*04bc*/ 	.word	0x0000b8b0


	//   ....[132]....
        /*04c0*/ 	.word	0x0000b940


	//   ....[133]....
        /*04c4*/ 	.word	0x0000b9d0


	//   ....[134]....
        /*04c8*/ 	.word	0x0000ba20


	//   ....[135]....
        /*04cc*/ 	.word	0x0000ba70


	//   ....[136]....
        /*04d0*/ 	.word	0x0000bb00


	//   ....[137]....
        /*04d4*/ 	.word	0x0000bb90


	//   ....[138]....
        /*04d8*/ 	.word	0x0000bbe0


	//   ....[139]....
        /*04dc*/ 	.word	0x0000bc30


	//   ....[140]....
        /*04e0*/ 	.word	0x0000bcc0


	//   ....[141]....
        /*04e4*/ 	.word	0x0000bd50


	//   ....[142]....
        /*04e8*/ 	.word	0x0000bda0


	//   ....[143]....
        /*04ec*/ 	.word	0x0000bdf0


	//   ....[144]....
        /*04f0*/ 	.word	0x0000be80


	//   ....[145]....
        /*04f4*/ 	.word	0x0000bf10


	//   ....[146]....
        /*04f8*/ 	.word	0x0000bf60


	//   ....[147]....
        /*04fc*/ 	.word	0x0000bfb0


	//   ....[148]....
        /*0500*/ 	.word	0x0000c040


	//   ....[149]....
        /*0504*/ 	.word	0x0000c0f0


	//   ....[150]....
        /*0508*/ 	.word	0x0000c150


	//   ....[151]....
        /*050c*/ 	.word	0x0000c1f0


	//   ....[152]....
        /*0510*/ 	.word	0x0000c240


	//   ....[153]....
        /*0514*/ 	.word	0x0000c290


	//   ....[154]....
        /*0518*/ 	.word	0x0000c2e0


	//   ....[155]....
        /*051c*/ 	.word	0x0000c330


	//   ....[156]....
        /*0520*/ 	.word	0x0000c370


	//   ....[157]....
        /*0524*/ 	.word	0x0000c3c0


	//   ....[158]....
        /*0528*/ 	.word	0x0000c410


	//   ....[159]....
        /*052c*/ 	.word	0x0000c460


	//----- nvinfo : EIATTR_EXIT_INSTR_OFFSETS
	.align		4
.L_2067:
        /*0530*/ 	.byte	0x04, 0x1c
        /*0532*/ 	.short	(.L_2069 - .L_2068)


	//   ....[0]....
.L_2068:
        /*0534*/ 	.word	0x0000a4b0


	//   ....[1]....
        /*0538*/ 	.word	0x0000a7f0


	//----- nvinfo : EIATTR_MAX_THREADS
	.align		4
.L_2069:
        /*053c*/ 	.byte	0x04, 0x05
        /*053e*/ 	.short	(.L_2071 - .L_2070)
.L_2070:
        /*0540*/ 	.word	0x00000040
        /*0544*/ 	.word	0x00000001
        /*0548*/ 	.word	0x00000001


	//----- nvinfo : EIATTR_CRS_STACK_SIZE
	.align		4
.L_2071:
        /*054c*/ 	.byte	0x04, 0x1e
        /*054e*/ 	.short	(.L_2073 - .L_2072)
.L_2072:
        /*0550*/ 	.word	0x00000000


	//----- nvinfo : EIATTR_CBANK_PARAM_SIZE
	.align		4
.L_2073:
        /*0554*/ 	.byte	0x03, 0x19
        /*0556*/ 	.short	0x01f0


	//----- nvinfo : EIATTR_PARAM_CBANK
	.align		4
        /*0558*/ 	.byte	0x04, 0x0a
        /*055a*/ 	.short	(.L_2075 - .L_2074)
	.align		4
.L_2074:
        /*055c*/ 	.word	index@(.nv.constant0._Z25selective_scan_bwd_kernelI32Selective_Scan_bwd_kernel_traitsILi64ELi16ELb1ELb1ELb0ELb0ELb0EN3c104HalfENS1_7complexIfEEEEv12SSMParamsBwd)
        /*0560*/ 	.short	0x0210
        /*0562*/ 	.short	0x01f0


	//----- nvinfo : EIATTR_SW_WAR
	.align		4
.L_2075:
        /*0564*/ 	.byte	0x04, 0x36
        /*0566*/ 	.short	(.L_2077 - .L_2076)
.L_2076:
        /*0568*/ 	.word	0x00000008
.L_2077:


//--------------------- .nv.info._Z25selective_scan_bwd_kernelI32Selective_Scan_bwd_kernel_traitsILi64ELi16ELb1ELb1ELb0ELb0ELb1EN3c104HalfENS1_7complexIfEEEEv12SSMParamsBwd --------------------------
	.section	.nv.info._Z25selective_scan_bwd_kernelI32Selective_Scan_bwd_kernel_traitsILi64ELi16ELb1ELb1ELb0ELb0ELb1EN3c104HalfENS1_7complexIfEEEEv12SSMParamsBwd,"",@"SHT_CUDA_INFO"
	.sectionflags	@""
	.align	4


	//----- nvinfo : EIATTR_CUDA_API_VERSION
	.align		4
        /*0000*/ 	.byte	0x04, 0x37
        /*0002*/ 	.short	(.L_2079 - .L_2078)
.L_2078:
        /*0004*/ 	.word	0x00000082


	//----- nvinfo : EIATTR_KPARAM_INFO
	.align		4
.L_2079:
        /*0008*/ 	.byte	0x04, 0x17
        /*000a*/ 	.short	(.L_2081 - .L_2080)
.L_2080:
        /*000c*/ 	.word	0x00000000
        /*0010*/ 	.short	0x0000
        /*0012*/ 	.short	0x0000
        /*0014*/ 	.byte	0x00, 0xf0, 0xc1, 0x07


	//----- nvinfo : EIATTR_SPARSE_MMA_MASK
	.align		4
.L_2081:
        /*0018*/ 	.byte	0x03, 0x50
        /*001a*/ 	.short	0x0000


	//----- nvinfo : EIATTR_MAXREG_COUNT
	.align		4
        /*001c*/ 	.byte	0x03, 0x1b
        /*001e*/ 	.short	0x00ff


	//----- nvinfo : EIATTR_NUM_BARRIERS
	.align		4
        /*0020*/ 	.byte	0x02, 0x4c
        /*0022*/ 	.byte	0x01
	.zero		1


	//----- nvinfo : EIATTR_MERCURY_ISA_VERSION
	.align		4
        /*0024*/ 	.byte	0x03, 0x5f
        /*0026*/ 	.short	0x0101


	//----- nvinfo : EIATTR_COOP_GROUP_MASK_REGIDS
	.align		4
        /*0028*/ 	.byte	0x04, 0x29
        /*002a*/ 	.short	(.L_2083 - .L_2082)


	//   ....[0]....
.L_2082:
        /*002c*/ 	.word	0xffffffff


	//   ....[1]....
        /*0030*/ 	.word	0xffffffff


	//   ....[2]....
        /*0034*/ 	.word	0xffffffff


	//   ....[3]....
        /*0038*/ 	.word	0xffffffff


	//   ....[4]....
        /*003c*/ 	.word	0xffffffff


	//   ....[5]....
        /*0040*/ 	.word	0xffffffff


	//   ....[6]....
        /*0044*/ 	.word	0xffffffff


	//   ....[7]....
        /*0048*/ 	.word	0xffffffff


	//   ....[8]....
        /*004c*/ 	.word	0xffffffff


	//   ....[9]....
        /*0050*/ 	.word	0xffffffff


	//   ....[10]....
        /*0054*/ 	.word	0xffffffff


	//   ....[11]....
        /*0058*/ 	.word	0xffffffff


	//   ....[12]....
        /*005c*/ 	.word	0xffffffff


	//   ....[13]....
        /*0060*/ 	.word	0xffffffff


	//   ....[14]....
        /*0064*/ 	.word	0xffffffff


	//   ....[15]....
        /*0068*/ 	.word	0xffffffff


	//   ....[16]....
        /*006c*/ 	.word	0xffffffff


	//   ....[17]....
        /*0070*/ 	.word	0xffffffff


	//   ....[18]....
        /*0074*/ 	.word	0xffffffff


	//   ....[19]....
        /*0078*/ 	.word	0xffffffff


	//   ....[20]....
        /*007c*/ 	.word	0xffffffff


	//   ....[21]....
        /*0080*/ 	.word	0xffffffff


	//   ....[22]....
        /*0084*/ 	.word	0xffffffff


	//   ....[23]....
        /*0088*/ 	.word	0xffffffff


	//   ....[24]....
        /*008c*/ 	.word	0xffffffff


	//   ....[25]....
        /*0090*/ 	.word	0xffffffff


	//   ....[26]....
        /*0094*/ 	.word	0xffffffff


	//   ....[27]....
        /*0098*/ 	.word	0xffffffff


	//   ....[28]....
        /*009c*/ 	.word	0xffffffff


	//   ....[29]....
        /*00a0*/ 	.word	0xffffffff


	//   ....[30]....
        /*00a4*/ 	.word	0xffffffff


	//   ....[31]....
        /*00a8*/ 	.word	0xffffffff


	//   ....[32]....
        /*00ac*/ 	.word	0xffffffff


	//   ....[33]....
        /*00b0*/ 	.word	0xffffffff


	//   ....[34]....
        /*00b4*/ 	.word	0xffffffff


	//   ....[35]....
        /*00b8*/ 	.word	0xffffffff


	//   ....[36]....
        /*00bc*/ 	.word	0xffffffff


	//   ....[37]....
        /*00c0*/ 	.word	0xffffffff


	//   ....[38]....
        /*00c4*/ 	.word	0xffffffff


	//   ....[39]....
        /*00c8*/ 	.word	0xffffffff


	//   ....[40]....
        /*00cc*/ 	.word	0xffffffff


	//   ....[41]....
        /*00d0*/ 	.word	0xffffffff


	//   ....[42]....
        /*00d4*/ 	.word	0xffffffff


	//   ....[43]....
        /*00d8*/ 	.word	0xffffffff


	//   ....[44]....
        /*00dc*/ 	.word	0xffffffff


	//   ....[45]....
        /*00e0*/ 	.word	0xffffffff


	//   ....[46]....
        /*00e4*/ 	.word	0xffffffff


	//   ....[47]....
        /*00e8*/ 	.word	0xffffffff


	//   ....[48]....
        /*00ec*/ 	.word	0xffffffff


	//   ....[49]....
        /*00f0*/ 	.word	0xffffffff


	//   ....[50]....
        /*00f4*/ 	.word	0xffffffff


	//   ....[51]....
        /*00f8*/ 	.word	0xffffffff


	//   ....[52]....
        /*00fc*/ 	.word	0xffffffff


	//   ....[53]....
        /*0100*/ 	.word	0xffffffff


	//   ....[54]....
        /*0104*/ 	.word	0xffffffff


	//   ....[55]....
        /*0108*/ 	.word	0xffffffff


	//   ....[56]....
        /*010c*/ 	.word	0xffffffff


	//   ....[57]....
        /*0110*/ 	.word	0xffffffff


	//   ....[58]....
        /*0114*/ 	.word	0xffffffff


	//   ....[59]....
        /*0118*/ 	.word	0xffffffff


	//   ....[60]....
        /*011c*/ 	.word	0xffffffff


	//   ....[61]....
        /*0120*/ 	.word	0xffffffff


	//   ....[62]....
        /*0124*/ 	.word	0xffffffff


	//   ....[63]....
        /*0128*/ 	.word	0xffffffff


	//   ....[64]....
        /*012c*/ 	.word	0xffffffff


	//   ....[65]....
        /*0130*/ 	.word	0xffffffff


	//   ....[66]....
        /*0134*/ 	.word	0xffffffff


	//   ....[67]....
        /*0138*/ 	.word	0xffffffff


	//   ....[68]....
        /*013c*/ 	.word	0xffffffff


	//   ....[69]....
        /*0140*/ 	.word	0xffffffff


	//   ....[70]....
        /*0144*/ 	.word	0xffffffff


	//   ....[71]....
        /*0148*/ 	.word	0xffffffff


	//   ....[72]....
        /*014c*/ 	.word	0xffffffff


	//   ....[73]....
        /*0150*/ 	.word	0xffffffff


	//   ....[74]....
        /*0154*/ 	.word	0xffffffff


	//   ....[75]....
        /*0158*/ 	.word	0xffffffff


	//   ....[76]....
        /*015c*/ 	.word	0xffffffff


	//   ....[77]....
        /*0160*/ 	.word	0xffffffff


	//   ....[78]....
        /*0164*/ 	.word	0xffffffff


	//   ....[79]....
        /*0168*/ 	.word	0xffffffff


	//   ....[80]....
        /*016c*/ 	.word	0xffffffff


	//   ....[81]....
        /*0170*/ 	.word	0xffffffff


	//   ....[82]....
        /*0174*/ 	.word	0xffffffff


	//   ....[83]....
        /*0178*/ 	.word	0xffffffff


	//   ....[84]....
        /*017c*/ 	.word	0xffffffff


	//   ....[85]....
        /*0180*/ 	.word	0xffffffff


	//   ....[86]....
        /*0184*/ 	.word	0xffffffff


	//   ....[87]....
        /*0188*/ 	.word	0xffffffff


	//   ....[88]....
        /*018c*/ 	.word	0xffffffff


	//   ....[89]....
        /*0190*/ 	.word	0xffffffff


	//   ....[90]....
        /*0194*/ 	.word	0xffffffff


	//   ....[91]....
        /*0198*/ 	.word	0xffffffff


	//   ....[92]....
        /*019c*/ 	.word	0xffffffff


	//   ....[93]....
        /*01a0*/ 	.word	0xffffffff


	//   ....[94]....
        /*01a4*/ 	.word	0xffffffff


	//   ....[95]....
        /*01a8*/ 	.word	0xffffffff


	//   ....[96]....
        /*01ac*/ 	.word	0xffffffff


	//   ....[97]....
        /*01b0*/ 	.word	0xffffffff


	//   ....[98]....
        /*01b4*/ 	.word	0xffffffff


	//   ....[99]....
        /*01b8*/ 	.word	0xffffffff


	//   ....[100]....
        /*01bc*/ 	.word	0x05000017


	//   ....[101]....
        /*01c0*/ 	.word	0x05000017


	//   ....[102]....
        /*01c4*/ 	.word	0x05000017


	//   ....[103]....
        /*01c8*/ 	.word	0x05000017


	//   ....[104]....
        /*01cc*/ 	.word	0x05000017


	//   ....[105]....
        /*01d0*/ 	.word	0x05000017


	//   ....[106]....
        /*01d4*/ 	.word	0x05000017


	//   ....[107]....
        /*01d8*/ 	.word	0x05000017


	//   ....[108]....
        /*01dc*/ 	.word	0x05000017


	//   ....[109]....
        /*01e0*/ 	.word	0x05000017


	//   ....[110]....
        /*01e4*/ 	.word	0x05000017


	//   ....[111]....
        /*01e8*/ 	.word	0x05000017


	//   ....[112]....
        /*01ec*/ 	.word	0x05000017


	//   ....[113]....
        /*01f0*/ 	.word	0x05000017


	//   ....[114]....
        /*01f4*/ 	.word	0x05000017


	//   ....[115]....
        /*01f8*/ 	.word	0x05000017


	//   ....[116]....
        /*01fc*/ 	.word	0x05000017


	//   ....[117]....
        /*0200*/ 	.word	0x05000017


	//   ....[118]....
        /*0204*/ 	.word	0x05000017


	//   ....[119]....
        /*0208*/ 	.word	0x05000017


	//   ....[120]....
        /*020c*/ 	.word	0x05000017


	//   ....[121]....
        /*0210*/ 	.word	0x05000017


	//   ....[122]....
        /*0214*/ 	.word	0x05000017


	//   ....[123]....
        /*0218*/ 	.word	0x05000017


	//   ....[124]....
        /*021c*/ 	.word	0x05000017


	//   ....[125]....
        /*0220*/ 	.word	0x05000017


	//   ....[126]....
        /*0224*/ 	.word	0x05000017


	//   ....[127]....
        /*0228*/ 	.word	0x05000017


	//   ....[128]....
        /*022c*/ 	.word	0x05000017


	//   ....[129]....
        /*0230*/ 	.word	0x05000017


	//   ....[130]....
        /*0234*/ 	.word	0x05000017


	//   ....[131]....
        /*0238*/ 	.word	0x05000017


	//   ....[132]....
        /*023c*/ 	.word	0x05000017


	//   ....[133]....
        /*0240*/ 	.word	0x05000017


	//   ....[134]....
        /*0244*/ 	.word	0x05000017


	//   ....[135]....
        /*0248*/ 	.word	0x05000017


	//   ....[136]....
        /*024c*/ 	.word	0x05000017


	//   ....[137]....
        /*0250*/ 	.word	0x05000017


	//   ....[138]....
        /*0254*/ 	.word	0x05000017


	//   ....[139]....
        /*0258*/ 	.word	0x05000017


	//   ....[140]....
        /*025c*/ 	.word	0x05000017


	//   ....[141]....
        /*0260*/ 	.word	0x05000017


	//   ....[142]....
        /*0264*/ 	.word	0x05000017


	//   ....[143]....
        /*0268*/ 	.word	0x05000017


	//   ....[144]....
        /*026c*/ 	.word	0x05000017


	//   ....[145]....
        /*0270*/ 	.word	0x05000017


	//   ....[146]....
        /*0274*/ 	.word	0x05000017


	//   ....[147]....
        /*0278*/ 	.word	0x05000017


	//   ....[148]....
        /*027c*/ 	.word	0x05000017


	//   ....[149]....
        /*0280*/ 	.word	0x05000017


	//   ....[150]....
        /*0284*/ 	.word	0x05000017


	//   ....[151]....
        /*0288*/ 	.word	0x05000017


	//   ....[152]....
        /*028c*/ 	.word	0x05000017


	//   ....[153]....
        /*0290*/ 	.word	0x05000017


	//   ....[154]....
        /*0294*/ 	.word	0x05000017


	//   ....[155]....
        /*0298*/ 	.word	0x05000017


	//   ....[156]....
        /*029c*/ 	.word	0x05000017


	//   ....[157]....
        /*02a0*/ 	.word	0x05000017


	//   ....[158]....
        /*02a4*/ 	.word	0x05000017


	//   ....[159]....
        /*02a8*/ 	.word	0x05000017


	//   ....[160]....
        /*02ac*/ 	.word	0x05000017


	//   ....[161]....
        /*02b0*/ 	.word	0x05000017


	//   ....[162]....
        /*02b4*/ 	.word	0x05000017


	//   ....[163]....
        /*02b8*/ 	.word	0x05000017


	//----- nvinfo : EIATTR_COOP_GROUP_INSTR_OFFSETS
	.align		4
.L_2083:
        /*02bc*/ 	.byte	0x04, 0x28
        /*02be*/ 	.short	(.L_2085 - .L_2084)


	//   ....[0]....
.L_2084:
        /*02c0*/ 	.word	0x00000bd0


	//   ....[1]....
        /*02c4*/ 	.word	0x00000c60


	//   ....[2]....
        /*02c8*/ 	.word	0x00000e10


	//   ....[3]....
        /*02cc*/ 	.word	0x00000fb0


	//   ....[4]....
        /*02d0*/ 	.word	0x00001940


	//   ....[5]....
        /*02d4*/ 	.word	0x000022d0


	//   ....[6]....
        /*02d8*/ 	.word	0x000025a0


	//   ....[7]....
        /*02dc*/ 	.word	0x000034e0


	//   ....[8]....
        /*02e0*/ 	.word	0x00004db0


	//   ....[9]....
        /*02e4*/ 	.word	0x00004dd0


	//   ....[10]....
        /*02e8*/ 	.word	0x00004de0


	//   ....[11]....
        /*02ec*/ 	.word	0x00004df0


	//   ....[12]....
        /*02f0*/ 	.word	0x00004e90


	//   ....[13]....
        /*02f4*/ 	.word	0x00004eb0


	//   ....[14]....
        /*02f8*/ 	.word	0x00004ee0


	//   ....[15]....
        /*02fc*/ 	.word	0x00004ef0


	//   ....[16]....
        /*0300*/ 	.word	0x00004f90


	//   ....[17]....
        /*0304*/ 	.word	0x00004fb0


	//   ....[18]....
        /*0308*/ 	.word	0x00004fe0


	//   ....[19]....
        /*030c*/ 	.word	0x00004ff0


	//   ....[20]....
        /*0310*/ 	.word	0x000050a0


	//   ....[21]....
        /*0314*/ 	.word	0x000050d0


	//   ....[22]....
        /*0318*/ 	.word	0x000050e0


	//   ....[23]....
        /*031c*/ 	.word	0x000050f0


	//   ....[24]....
        /*0320*/ 	.word	0x000051a0


	//   ....[25]....
        /*0324*/ 	.word	0x000051c0


	//   ....[26]....
        /*0328*/ 	.word	0x000051d0


	//   ....[27]....
        /*032c*/ 	.word	0x000051e0


	//   ....[28]....
        /*0330*/ 	.word	0x00005350


	//   ....[29]....
        /*0334*/ 	.word	0x00005360


	//   ....[30]....
        /*0338*/ 	.word	0x00005370


	//   ....[31]....
        /*033c*/ 	.word	0x00005380


	//   ....[32]....
        /*0340*/ 	.word	0x00005390


	//   ....[33]....
        /*0344*/ 	.word	0x000053a0


	//   ....[34]....
        /*0348*/ 	.word	0x000053b0


	//   ....[35]....
        /*034c*/ 	.word	0x000053c0


	//   ....[36]....
        /*0350*/ 	.word	0x00006670


	//   ....[37]....
        /*0354*/ 	.word	0x00006680


	//   ....[38]....
        /*0358*/ 	.word	0x00006690


	//   ....[39]....
        /*035c*/ 	.word	0x000066a0


	//   ....[40]....
        /*0360*/ 	.word	0x000067c0


	//   ....[41]....
        /*0364*/ 	.word	0x000067d0


	//   ....[42]....
        /*0368*/ 	.word	0x000067e0


	//   ....[43]....
        /*036c*/ 	.word	0x000067f0


	//   ....[44]....
        /*0370*/ 	.word	0x00006910


	//   ....[45]....
        /*0374*/ 	.word	0x00006920


	//   ....[46]....
        /*0378*/ 	.word	0x00006930


	//   ....[47]....
        /*037c*/ 	.word	0x00006940


	//   ....[48]....
        /*0380*/ 	.word	0x00006a60


	//   ....[49]....
        /*0384*/ 	.word	0x00006a70


	//   ....[50]....
        /*0388*/ 	.word	0x00006a80


	//   ....[51]....
        /*038c*/ 	.word	0x00006a90


	//   ....[52]....
        /*0390*/ 	.word	0x00006bb0


	//   ....[53]....
        /*0394*/ 	.word	0x00006bc0


	//   ....[54]....
        /*0398*/ 	.word	0x00006bd0


	//   ....[55]....
        /*039c*/ 	.word	0x00006be0


	//   ....[56]....
        /*03a0*/ 	.word	0x00006d00


	//   ....[57]....
        /*03a4*/ 	.word	0x00006d10


	//   ....[58]....
        /*03a8*/ 	.word	0x00006d20


	//   ....[59]....
        /*03ac*/ 	.word	0x00006d30


	//   ....[60]....
        /*03b0*/ 	.word	0x00006d40


	//   ....[61]....
        /*03b4*/ 	.word	0x00006d50


	//   ....[62]....
        /*03b8*/ 	.word	0x00006d60


	//   ....[63]....
        /*03bc*/ 	.word	0x00006da0


	//   ....[64]....
        /*03c0*/ 	.word	0x00006dd0


	//   ....[65]....
        /*03c4*/ 	.word	0x00006de0


	//   ....[66]....
        /*03c8*/ 	.word	0x00006df0


	//   ....[67]....
        /*03cc*/ 	.word	0x00006e00


	//   ....[68]....
        /*03d0*/ 	.word	0x0000a320


	//   ....[69]....
        /*03d4*/ 	.word	0x0000a360


	//   ....[70]....
        /*03d8*/ 	.word	0x0000a3a0


	//   ....[71]....
        /*03dc*/ 	.word	0x0000a3e0


	//   ....[72]....
        /*03e0*/ 	.word	0x0000a4f0


	//   ....[73]....
        /*03e4*/ 	.word	0x0000a530


	//   ....[74]....
        /*03e8*/ 	.word	0x0000a570


	//   ....[75]....
        /*03ec*/ 	.word	0x0000a5b0


	//   ....[76]....
        /*03f0*/ 	.word	0x0000a6c0


	//   ....[77]....
        /*03f4*/ 	.word	0x0000a700


	//   ....[78]....
        /*03f8*/ 	.word	0x0000a740


	//   ....[79]....
        /*03fc*/ 	.word	0x0000a780


	//   ....[80]....
        /*0400*/ 	.word	0x0000a890


	//   ....[81]....
        /*0404*/ 	.word	0x0000a910


	//   ....[82]....
        /*0408*/ 	.word	0x0000a950


	//   ....[83]....
        /*040c*/ 	.word	0x0000a990


	//   ....[84]....
        /*0410*/ 	.word	0x0000aa60


	//   ....[85]....
        /*0414*/ 	.word	0x0000aae0


	//   ....[86]....
        /*0418*/ 	.word	0x0000ab20


	//   ....[87]....
        /*041c*/ 	.word	0x0000ab60


	//   ....[88]....
        /*0420*/ 	.word	0x0000b020


	//   ....[89]....
        /*0424*/ 	.word	0x0000b3e0


	//   ....[90]....
        /*0428*/ 	.word	0x0000b480


	//   ....[91]....
        /*042c*/ 	.word	0x0000b4d0


	//   ....[92]....
        /*0430*/ 	.word	0x0000b540


	//   ....[93]....
        /*0434*/ 	.word	0x0000b580


	//   ....[94]....
        /*0438*/ 	.word	0x0000b5b0


	//   ....[95]....
        /*043c*/ 	.word	0x0000b700


	//   ....[96]....
        /*0440*/ 	.word	0x0000b740


	//   ....[97]....
        /*0444*/ 	.word	0x0000b7a0


	//   ....[98]....
        /*0448*/ 	.word	0x0000b7f0


	//   ....[99]....
        /*044c*/ 	.word	0x0000b820


	//   ....[100]....
        /*0450*/ 	.word	0x0000bd00


	//   ....[101]....
        /*0454*/ 	.word	0x0000bd50


	//   ....[102]....
        /*0458*/ 	.word	0x0000bda0


	//   ....[103]....
        /*045c*/ 	.word	0x0000bdf0


	//   ....[104]....
        /*0460*/ 	.word	0x0000bf10


	//   ....[105]....
        /*0464*/ 	.word	0x0000bf60


	//   ....[106]....
        /*0468*/ 	.word	0x0000bfb0


	//   ....[107]....
        /*046c*/ 	.word	0x0000c000


	//   ....[108]....
        /*0470*/ 	.word	0x0000c130


	//   ....[109]....
        /*0474*/ 	.word	0x0000c180


	//   ....[110]....
        /*0478*/ 	.word	0x0000c1d0


	//   ....[111]....
        /*047c*/ 	.word	0x0000c220


	//   ....[112]....
        /*0480*/ 	.word	0x0000c340


	//   ....[113]....
        /*0484*/ 	.word	0x0000c390


	//   ....[114]....
        /*0488*/ 	.word	0x0000c3e0


	//   ....[115]....
        /*048c*/ 	.word	0x0000c430


	//   ....[116]....
        /*0490*/ 	.word	0x0000c540


	//   ....[117]....
        /*0494*/ 	.word	0x0000c590


	//   ....[118]....
        /*0498*/ 	.word	0x0000c5e0


	//   ....[119]....
        /*049c*/ 	.word	0x0000c630


	//   ....[120]....
        /*04a0*/ 	.word	0x0000c6c0


	//   ....[121]....
        /*04a4*/ 	.word	0x0000c760


	//   ....[122]....
        /*04a8*/ 	.word	0x0000c800


	//   ....[123]....
        /*04ac*/ 	.word	0x0000c8a0


	//   ....[124]....
        /*04b0*/ 	.word	0x0000c940


	//   ....[125]....
        /*04b4*/ 	.word	0x0000c9f0


	//   ....[126]....
        /*04b8*/ 	.word	0x0000ca40


	//   ....[127]....
        /*04bc*/ 	.word	0x0000ca90


	//   ....[128]....
        /*04c0*/ 	.word	0x0000cae0


	//   ....[129]....
        /*04c4*/ 	.word	0x0000cb30


	//   ....[130]....
        /*04c8*/ 	.word	0x0000cb80


	//   ....[131]....
        /*04cc*/ 	.word	0x0000cbd0


	//   ....[132]....
        /*04d0*/ 	.word	0x0000cc60


	//   ....[133]....
        /*04d4*/ 	.word	0x0000ccb0


	//   ....[134]....
        /*04d8*/ 	.word	0x0000cd00


	//   ....[135]....
        /*04dc*/ 	.word	0x0000cd50


	//   ....[136]....
        /*04e0*/ 	.word	0x0000cde0


	//   ....[137]....
        /*04e4*/ 	.word	0x0000ce70


	//   ....[138]....
        /*04e8*/ 	.word	0x0000cec0


	//   ....[139]....
        /*04ec*/ 	.word	0x0000cf10


	//   ....[140]....
        /*04f0*/ 	.word	0x0000cfa0


	//   ....[141]....
        /*04f4*/ 	.word	0x0000d030


	//   ....[142]....
        /*04f8*/ 	.word	0x0000d080


	//   ....[143]....
        /*04fc*/ 	.word	0x0000d0d0


	//   ....[144]....
        /*0500*/ 	.word	0x0000d160


	//   ....[145]....
        /*0504*/ 	.word	0x0000d1f0


	//   ....[146]....
        /*0508*/ 	.word	0x0000d240


	//   ....[147]....
        /*050c*/ 	.word	0x0000d290


	//   ....[148]....
        /*0510*/ 	.word	0x0000d320


	//   ....[149]....
        /*0514*/ 	.word	0x0000d3b0


	//   ....[150]....
        /*0518*/ 	.word	0x0000d400


	//   ....[151]....
        /*051c*/ 	.word	0x0000d450


	//   ....[152]....
        /*0520*/ 	.word	0x0000d4e0


	//   ....[153]....
        /*0524*/ 	.word	0x0000d590


	//   ....[154]....
        /*0528*/ 	.word	0x0000d5f0


	//   ....[155]....
        /*052c*/ 	.word	0x0000d690


	//   ....[156]....
        /*0530*/ 	.word	0x0000d6e0


	//   ....[157]....
        /*0534*/ 	.word	0x0000d730


	//   ....[158]....
        /*0538*/ 	.word	0x0000d780


	//   ....[159]....
        /*053c*/ 	.word	0x0000d7d0


	//   ....[160]....
        /*0540*/ 	.word	0x0000d810


	//   ....[161]....
        /*0544*/ 	.word	0x0000d860


	//   ....[162]....
        /*0548*/ 	.word	0x0000d8b0


	//   ....[163]....
        /*054c*/ 	.word	0x0000d900


	//----- nvinfo : EIATTR_EXIT_INSTR_OFFSETS
	.align		4
.L_2085:
        /*0550*/ 	.byte	0x04, 0x1c
        /*0552*/ 	.short	(.L_2087 - .L_2086)


	//   ....[0]....
.L_2086:
        /*0554*/ 	.word	0x0000b960


	//   ....[1]....
        /*0558*/ 	.word	0x0000bca0


	//----- nvinfo : EIATTR_MAX_THREADS
	.align		4
.L_2087:
        /*055c*/ 	.byte	0x04, 0x05
        /*055e*/ 	.short	(.L_2089 - .L_2088)
.L_2088:
        /*0560*/ 	.word	0x00000040
        /*0564*/ 	.word	0x00000001
        /*0568*/ 	.word	0x00000001


	//----- nvinfo : EIATTR_CRS_STACK_SIZE
	.align		4
.L_2089:
        /*056c*/ 	.byte	0x04, 0x1e
        /*056e*/ 	.short	(.L_2091 - .L_2090)
.L_2090:
        /*0570*/ 	.word	0x00000000


	//----- nvinfo : EIATTR_CBANK_PARAM_SIZE
	.align		4
.L_2091:
        /*0574*/ 	.byte	0x03, 0x19
        /*0576*/ 	.short	0x01f0


	//----- nvinfo : EIATTR_PARAM_CBANK
	.align		4
        /*0578*/ 	.byte	0x04, 0x0a
        /*057a*/ 	.short	(.L_2093 - .L_2092)
	.align		4
.L_2092:
        /*057c*/ 	.word	index@(.nv.constant0._Z25selective_scan_bwd_kernelI32Selective_Scan_bwd_kernel_traitsILi64ELi16ELb1ELb1ELb0ELb0ELb1EN3c104HalfENS1_7complexIfEEEEv12SSMParamsBwd)
        /*0580*/ 	.short	0x0210
        /*0582*/ 	.short	0x01f0


	//----- nvinfo : EIATTR_SW_WAR
	.align		4
.L_2093:
        /*0584*/ 	.byte	0x04, 0x36
        /*0586*/ 	.short	(.L_2095 - .L_2094)
.L_2094:
        /*0588*/ 	.word	0x00000008
.L_2095:


//--------------------- .nv.info._Z25selective_scan_bwd_kernelI32Selective_Scan_bwd_kernel_traitsILi64ELi16ELb1ELb1ELb0ELb1ELb0EN3c104HalfENS1_7complexIfEEEEv12SSMParamsBwd --------------------------
	.section	.nv.info._Z25selective_scan_bwd_kernelI32Selective_Scan_bwd_kernel_traitsILi64ELi16ELb1ELb1ELb0ELb1ELb0EN3c104HalfENS1_7complexIfEEEEv12SSMParamsBwd,"",@"SHT_CUDA_INFO"
	.sectionflags	@""
	.align	4


	//----- nvinfo : EIATTR_CUDA_API_VERSION
	.align		4
        /*0000*/ 	.byte	0x04, 0x37
        /*0002*/ 	.short	(.L_2097 - .L_2096)
.L_2096:
        /*0004*/ 	.word	0x00000082


	//----- nvinfo : EIATTR_KPARAM_INFO
	.align		4
.L_2097:
        /*0008*/ 	.byte	0x04, 0x17
        /*000a*/ 	.short	(.L_2099 - .L_2098)
.L_2098:
        /*000c*/ 	.word	0x00000000
        /*0010*/ 	.short	0x0000
        /*0012*/ 	.short	0x0000
        /*0014*/ 	.byte	0x00, 0xf0, 0xc1, 0x07


	//----- nvinfo : EIATTR_SPARSE_MMA_MASK
	.align		4
.L_2099:
        /*0018*/ 	.byte	0x03, 0x50
        /*001a*/ 	.short	0x0000


	//----- nvinfo : EIATTR_MAXREG_COUNT
	.align		4
        /*001c*/ 	.byte	0x03, 0x1b
        /*001e*/ 	.short	0x00ff


	//----- nvinfo : EIATTR_NUM_BARRIERS
	.align		4
        /*0020*/ 	.byte	0x02, 0x4c
        /*0022*/ 	.byte	0x01
	.zero		1


	//----- nvinfo : EIATTR_MERCURY_ISA_VERSION
	.align		4
        /*0024*/ 	.byte	0x03, 0x5f
        /*0026*/ 	.short	0x0101


	//----- nvinfo : EIATTR_COOP_GROUP_MASK_REGIDS
	.align		4
        /*0028*/ 	.byte	0x04, 0x29
        /*002a*/ 	.short	(.L_2101 - .L_2100)


	//   ....[0]....
.L_2100:
        /*002c*/ 	.word	0xffffffff


	//   ....[1]....
        /*0030*/ 	.word	0xffffffff


	//   ....[2]....
        /*0034*/ 	.word	0xffffffff


	//   ....[3]....
        /*0038*/ 	.word	0xffffffff


	//   ....[4]....
        /*003c*/ 	.word	0xffffffff


	//   ....[5]....
        /*0040*/ 	.word	0xffffffff


	//   ....[6]....
        /*0044*/ 	.word	0xffffffff


	//   ....[7]....
        /*0048*/ 	.word	0xffffffff


	//   ....[8]....
        /*004c*/ 	.word	0xffffffff


	//   ....[9]....
        /*0050*/ 	.word	0xffffffff


	//   ....[10]....
        /*0054*/ 	.word	0xffffffff


	//   ....[11]....
        /*0058*/ 	.word	0xffffffff


	//   ....[12]....
        /*005c*/ 	.word	0xffffffff


	//   ....[13]....
        /*0060*/ 	.word	0xffffffff


	//   ....[14]....
        /*0064*/ 	.word	0xffffffff


	//   ....[15]....
        /*0068*/ 	.word	0xffffffff


	//   ....[16]....
        /*006c*/ 	.word	0xffffffff


	//   ....[17]....
        /*0070*/ 	.word	0xffffffff


	//   ....[18]....
        /*0074*/ 	.word	0xffffffff


	//   ....[19]....
        /*0078*/ 	.word	0xffffffff


	//   ....[20]....
        /*007c*/ 	.word	0xffffffff


	//   ....[21]....
        /*0080*/ 	.word	0xffffffff


	//   ....[22]....
        /*0084*/ 	.word	0xffffffff


	//   ....[23]....
        /*0088*/ 	.word	0xffffffff


	//   ....[24]....
        /*008c*/ 	.word	0xffffffff


	//   ....[25]....
        /*0090*/ 	.word	0xffffffff


	//   ....[26]....
        /*0094*/ 	.word	0xffffffff


	//   ....[27]....
        /*0098*/ 	.word	0xffffffff


	//   ....[28]....
        /*009c*/ 	.word	0xffffffff


	//   ....[29]....
        /*00a0*/ 	.word	0xffffffff


	//   ....[30]....
        /*00a4*/ 	.word	0xffffffff


	//   ....[31]....
        /*00a8*/ 	.word	0xffffffff


	//   ....[32]....
        /*00ac*/ 	.word	0xffffffff


	//   ....[33]....
        /*00b0*/ 	.word	0xffffffff


	//   ....[34]....
        /*00b4*/ 	.word	0xffffffff


	//   ....[35]....
        /*00b8*/ 	.word	0xffffffff


	//   ....[36]....
        /*00bc*/ 	.word	0xffffffff


	//   ....[37]....
        /*00c0*/ 	.word	0xffffffff


	//   ....[38]....
        /*00c4*/ 	.word	0xffffffff


	//   ....[39]....
        /*00c8*/ 	.word	0xffffffff


	//   ....[40]....
        /*00cc*/ 	.word	0xffffffff


	//   ....[41]....
        /*00d0*/ 	.word	0xffffffff


	//   ....[42]....
        /*00d4*/ 	.word	0xffffffff


	//   ....[43]....
        /*00d8*/ 	.word	0xffffffff


	//   ....[44]....
        /*00dc*/ 	.word	0xffffffff


	//   ....[45]....
        /*00e0*/ 	.word	0xffffffff


	//   ....[46]....
        /*00e4*/ 	.word	0xffffffff


	//   ....[47]....
        /*00e8*/ 	.word	0xffffffff


	//   ....[48]....
        /*00ec*/ 	.word	0xffffffff


	//   ....[49]....
        /*00f0*/ 	.word	0xffffffff


	//   ....[50]....
        /*00f4*/ 	.word	0xffffffff


	//   ....[51]....
        /*00f8*/ 	.word	0xffffffff


	//   ....[52]....
        /*00fc*/ 	.word	0xffffffff


	//   ....[53]....
        /*0100*/ 	.word	0xffffffff


	//   ....[54]....
        /*0104*/ 	.word	0xffffffff


	//   ....[55]....
        /*0108*/ 	.word	0xffffffff


	//   ....[56]....
        /*010c*/ 	.word	0xffffffff


	//   ....[57]....
        /*0110*/ 	.word	0xffffffff


	//   ....[58]....
        /*0114*/ 	.word	0xffffffff


	//   ....[59]....
        /*0118*/ 	.word	0xffffffff


	//   ....[60]....
        /*011c*/ 	.word	0xffffffff


	//   ....[61]....
        /*0120*/ 	.word	0xffffffff


	//   ....[62]....
        /*0124*/ 	.word	0xffffffff


	//   ....[63]....
        /*0128*/ 	.word	0xffffffff


	//   ....[64]....
        /*012c*/ 	.word	0xffffffff


	//   ....[65]....
        /*0130*/ 	.word	0xffffffff


	//   ....[66]....
        /*0134*/ 	.word	0xffffffff


	//   ....[67]....
        /*0138*/ 	.word	0xffffffff


	//   ....[68]....
        /*013c*/ 	.word	0xffffffff


	//   ....[69]....
        /*0140*/ 	.word	0xffffffff


	//   ....[70]....
        /*0144*/ 	.word	0xffffffff


	//   ....[71]....
        /*0148*/ 	.word	0xffffffff


	//   ....[72]....
        /*014c*/ 	.word	0xffffffff


	//   ....[73]....
        /*0150*/ 	.word	0xffffffff


	//   ....[74]....
        /*0154*/ 	.word	0xffffffff


	//   ....[75]....
        /*0158*/ 	.word	0xffffffff


	//   ....[76]....
        /*015c*/ 	.word	0xffffffff


	//   ....[77]....
        /*0160*/ 	.word	0xffffffff


	//   ....[78]....
        /*0164*/ 	.word	0xffffffff


	//   ....[79]....
        /*0168*/ 	.word	0xffffffff


	//   ....[80]....
        /*016c*/ 	.word	0xffffffff


	//   ....[81]....
        /*0170*/ 	.word	0xffffffff


	//   ....[82]....
        /*0174*/ 	.word	0xffffffff


	//   ....[83]....
        /*0178*/ 	.word	0xffffffff


	//   ....[84]....
        /*017c*/ 	.word	0xffffffff


	//   ....[85]....
        /*0180*/ 	.word	0xffffffff


	//   ....[86]....
        /*0184*/ 	.word	0xffffffff


	//   ....[87]....
        /*0188*/ 	.word	0xffffffff


	//   ....[88]....
        /*018c*/ 	.word	0xffffffff


	//   ....[89]....
        /*0190*/ 	.word	0xffffffff


	//   ....[90]....
        /*0194*/ 	.word	0xffffffff


	//   ....[91]....
        /*0198*/ 	.word	0xffffffff


	//   ....[92]....
        /*019c*/ 	.word	0xffffffff


	//   ....[93]....
        /*01a0*/ 	.word	0xffffffff


	//   ....[94]....
        /*01a4*/ 	.word	0xffffffff


	//   ....[95]....
        /*01a8*/ 	.word	0xffffffff


	//   ....[96]....
        /*01ac*/ 	.word	0xffffffff


	//   ....[97]....
        /*01b0*/ 	.word	0x05000017


	//   ....[98]....
        /*01b4*/ 	.word	0x05000017


	//   ....[99]....
        /*01b8*/ 	.word	0x05000017


	//   ....[100]....
        /*01bc*/ 	.word	0x05000017


	//   ....[101]....
        /*01c0*/ 	.word	0x05000017


	//   ....[102]....
        /*01c4*/ 	.word	0x05000017


	//   ....[103]....
        /*01c8*/ 	.word	0x05000017


	//   ....[104]....
        /*01cc*/ 	.word	0x05000017


	//   ....[105]....
        /*01d0*/ 	.word	0x05000017


	//   ....[106]....
        /*01d4*/ 	.word	0x05000017


	//   ....[107]....
        /*01d8*/ 	.word	0x05000017


	//   ....[108]....
        /*01dc*/ 	.word	0x05000017


	//   ....[109]....
        /*01e0*/ 	.word	0x05000017


	//   ....[110]....
        /*01e4*/ 	.word	0x05000017


	//   ....[111]....
        /*01e8*/ 	.word	0x05000017


	//   ....[112]....
        /*01ec*/ 	.word	0x05000017


	//   ....[113]....
        /*01f0*/ 	.word	0x05000017


	//   ....[114]....
        /*01f4*/ 	.word	0x05000017


	//   ....[115]....
        /*01f8*/ 	.word	0x05000017


	//   ....[116]....
        /*01fc*/ 	.word	0x05000017


	//   ....[117]....
        /*0200*/ 	.word	0x05000017


	//   ....[118]....
        /*0204*/ 	.word	0x05000017


	//   ....[119]....
        /*0208*/ 	.word	0x05000017


	//   ....[120]....
        /*020c*/ 	.word	0x05000017


	//   ....[121]....
        /*0210*/ 	.word	0x05000017


	//   ....[122]....
        /*0214*/ 	.word	0x05000017


	//   ....[123]....
        /*0218*/ 	.word	0x05000017


	//   ....[124]....
        /*021c*/ 	.word	0x05000017


	//   ....[125]....
        /*0220*/ 	.word	0x05000017


	//   ....[126]....
        /*0224*/ 	.word	0x05000017


	//   ....[127]....
        /*0228*/ 	.word	0x05000017


	//   ....[128]....
        /*022c*/ 	.word	0x05000017


	//   ....[129]....
        /*0230*/ 	.word	0x05000017


	//   ....[130]....
        /*0234*/ 	.word	0x05000017


	//   ....[131]....
        /*0238*/ 	.word	0x05000017


	//   ....[132]....
        /*023c*/ 	.word	0x05000017


	//   ....[133]....
        /*0240*/ 	.word	0x05000017


	//   ....[134]....
        /*0244*/ 	.word	0x05000017


	//   ....[135]....
        /*0248*/ 	.word	0x05000017


	//   ....[136]....
        /*024c*/ 	.word	0x05000017


	//   ....[137]....
        /*0250*/ 	.word	0x05000017


	//   ....[138]....
        /*0254*/ 	.word	0x05000017


	//   ....[139]....
        /*0258*/ 	.word	0x05000017


	//   ....[140]....
        /*025c*/ 	.word	0x05000017


	//   ....[141]....
        /*0260*/ 	.word	0x05000017


	//   ....[142]....
        /*0264*/ 	.word	0x05000017


	//   ....[143]....
        /*0268*/ 	.word	0x05000017


	//   ....[144]....
        /*026c*/ 	.word	0x05000017


	//   ....[145]....
        /*0270*/ 	.word	0x05000017


	//   ....[146]....
        /*0274*/ 	.word	0x05000017


	//   ....[147]....
        /*0278*/ 	.word	0x05000017


	//   ....[148]....
        /*027c*/ 	.word	0x05000017


	//   ....[149]....
        /*0280*/ 	.word	0x05000017


	//   ....[150]....
        /*0284*/ 	.word	0x05000017


	//   ....[151]....
        /*0288*/ 	.word	0x05000017


	//   ....[152]....
        /*028c*/ 	.word	0x05000017


	//   ....[153]....
        /*0290*/ 	.word	0x05000017


	//   ....[154]....
        /*0294*/ 	.word	0x05000017


	//   ....[155]....
        /*0298*/ 	.word	0x05000017


	//   ....[156]....
        /*029c*/ 	.word	0x05000017


	//   ....[157]....
        /*02a0*/ 	.word	0x05000017


	//   ....[158]....
        /*02a4*/ 	.word	0x05000017


	//   ....[159]....
        /*02a8*/ 	.word	0x05000017


	//   ....[160]....
        /*02ac*/ 	.word	0x05000017


	//----- nvinfo : EIATTR_COOP_GROUP_INSTR_OFFSETS
	.align		4
.L_2101:
        /*02b0*/ 	.byte	0x04, 0x28
        /*02b2*/ 	.short	(.L_2103 - .L_2102)


	//   ....[0]....
.L_2102:
        /*02b4*/ 	.word	0x00000b70


	//   ....[1]....
        /*02b8*/ 	.word	0x00000c20


	//   ....[2]....
        /*02bc*/ 	.word	0x00000e60


	//   ....[3]....
        /*02c0*/ 	.word	0x00004310


	//   ....[4]....
        /*02c4*/ 	.word	0x00005b30


	//   ....[5]....
        /*02c8*/ 	.word	0x00005b50


	//   ....[6]....
        /*02cc*/ 	.word	0x00005b60


	//   ....[7]....
        /*02d0*/ 	.word	0x00005b70


	//   ....[8]....
        /*02d4*/ 	.word	0x00005c10


	//   ....[9]....
        /*02d8*/ 	.word	0x00005c30


	//   ....[10]....
        /*02dc*/ 	.word	0x00005c60


	//   ....[11]....
        /*02e0*/ 	.word	0x00005c70


	//   ....[12]....
        /*02e4*/ 	.word	0x00005d10


	//   ....[13]....
        /*02e8*/ 	.word	0x00005d40


	//   ....[14]....
        /*02ec*/ 	.word	0x00005d60


	//   ....[15]....
        /*02f0*/ 	.word	0x00005d70


	//   ....[16]....
        /*02f4*/ 	.word	0x00005e20


	//   ....[17]....
        /*02f8*/ 	.word	0x00005e50


	//   ....[18]....
        /*02fc*/ 	.word	0x00005e60


	//   ....[19]....
        /*0300*/ 	.word	0x00005e70


	//   ....[20]....
        /*0304*/ 	.word	0x00005f20


	//   ....[21]....
        /*0308*/ 	.word	0x00005f40


	//   ....[22]....
        /*030c*/ 	.word	0x00005f50


	//   ....[23]....
        /*0310*/ 	.word	0x00005f60


	//   ....[24]....
        /*0314*/ 	.word	0x000060d0


	//   ....[25]....
        /*0318*/ 	.word	0x000060e0


	//   ....[26]....
        /*031c*/ 	.word	0x000060f0


	//   ....[27]....
        /*0320*/ 	.word	0x00006100


	//   ....[28]....
        /*0324*/ 	.word	0x00006110


	//   ....[29]....
        /*0328*/ 	.word	0x00006120


	//   ....[30]....
        /*032c*/ 	.word	0x00006130


	//   ....[31]....
        /*0330*/ 	.word	0x00006140


	//   ....[32]....
        /*0334*/ 	.word	0x000073f0


	//   ....[33]....
        /*0338*/ 	.word	0x00007400


	//   ....[34]....
        /*033c*/ 	.word	0x00007410


	//   ....[35]....
        /*0340*/ 	.word	0x00007420


	//   ....[36]....
        /*0344*/ 	.word	0x00007540


	//   ....[37]....
        /*0348*/ 	.word	0x00007550


	//   ....[38]....
        /*034c*/ 	.word	0x00007560


	//   ....[39]....
        /*0350*/ 	.word	0x00007570


	//   ....[40]....
        /*0354*/ 	.word	0x00007690


	//   ....[41]....
        /*0358*/ 	.word	0x000076a0


	//   ....[42]....
        /*035c*/ 	.word	0x000076b0


	//   ....[43]....
        /*0360*/ 	.word	0x000076c0


	//   ....[44]....
        /*0364*/ 	.word	0x000077e0


	//   ....[45]....
        /*0368*/ 	.word	0x000077f0


	//   ....[46]....
        /*036c*/ 	.word	0x00007800


	//   ....[47]....
        /*0370*/ 	.word	0x00007810


	//   ....[48]....
        /*0374*/ 	.word	0x00007930


	//   ....[49]....
        /*0378*/ 	.word	0x00007940


	//   ....[50]....
        /*037c*/ 	.word	0x00007950


	//   ....[51]....
        /*0380*/ 	.word	0x00007960


	//   ....[52]....
        /*0384*/ 	.word	0x00007a80


	//   ....[53]....
        /*0388*/ 	.word	0x00007a90


	//   ....[54]....
        /*038c*/ 	.word	0x00007aa0


	//   ....[55]....
        /*0390*/ 	.word	0x00007ab0


	//   ....[56]....
        /*0394*/ 	.word	0x00007ac0


	//   ....[57]....
        /*0398*/ 	.word	0x00007ad0


	//   ....[58]....
        /*039c*/ 	.word	0x00007ae0


	//   ....[59]....
        /*03a0*/ 	.word	0x00007b20


	//   ....[60]....
        /*03a4*/ 	.word	0x00007b50


	//   ....[61]....
        /*03a8*/ 	.word	0x00007b60


	//   ....[62]....
        /*03ac*/ 	.word	0x00007b70


	//   ....[63]....
        /*03b0*/ 	.word	0x00007b80


	//   ....[64]....
        /*03b4*/ 	.word	0x0000b0b0


	//   ....[65]....
        /*03b8*/ 	.word	0x0000b0f0


	//   ....[66]....
        /*03bc*/ 	.word	0x0000b130


	//   ....[67]....
        /*03c0*/ 	.word	0x0000b170


	//   ....[68]....
        /*03c4*/ 	.word	0x0000b2c0


	//   ....[69]....
        /*03c8*/ 	.word	0x0000b300


	//   ....[70]....
        /*03cc*/ 	.word	0x0000b340


	//   ....[71]....
        /*03d0*/ 	.word	0x0000b380


	//   ....[72]....
        /*03d4*/ 	.word	0x0000b490


	//   ....[73]....
        /*03d8*/ 	.word	0x0000b4d0


	//   ....[74]....
        /*03dc*/ 	.word	0x0000b510


	//   ....[75]....
        /*03e0*/ 	.word	0x0000b550


	//   ....[76]....
        /*03e4*/ 	.word	0x0000b6a0


	//   ....[77]....
        /*03e8*/ 	.word	0x0000b6e0


	//   ....[78]....
        /*03ec*/ 	.word	0x0000b720


	//   ....[79]....
        /*03f0*/ 	.word	0x0000b760


	//   ....[80]....
        /*03f4*/ 	.word	0x0000b870


	//   ....[81]....
        /*03f8*/ 	.word	0x0000b8b0


	//   ....[82]....
        /*03fc*/ 	.word	0x0000b8f0


	//   ....[83]....
        /*0400*/ 	.word	0x0000b930


	//   ....[84]....
        /*0404*/ 	.word	0x0000be50


	//   ....[85]....
        /*0408*/ 	.word	0x0000c580


	//   ....[86]....
        /*040c*/ 	.word	0x0000ca20


	//   ....[87]....
        /*0410*/ 	.word	0x0000cb10


	//   ....[88]....
        /*0414*/ 	.word	0x0000cb60


	//   ....[89]....
        /*0418*/ 	.word	0x0000cbd0


	//   ....[90]....
        /*041c*/ 	.word	0x0000cc10


	//   ....[91]....
        /*0420*/ 	.word	0x0000cc40


	//   ....[92]....
        /*0424*/ 	.word	0x0000cd90


	//   ....[93]....
        /*0428*/ 	.word	0x0000cdd0


	//   ....[94]....
        /*042c*/ 	.word	0x0000ce40


	//   ....[95]....
        /*0430*/ 	.word	0x0000ce90


	//   ....[96]....
        /*0434*/ 	.word	0x0000ceb0


	//   ....[97]....
        /*0438*/ 	.word	0x0000d390


	//   ....[98]....
        /*043c*/ 	.word	0x0000d3e0


	//   ....[99]....
        /*0440*/ 	.word	0x0000d430


	//   ....[100]....
        /*0444*/ 	.word	0x0000d480


	//   ....[101]....
        /*0448*/ 	.word	0x0000d590


	//   ....[102]....
        /*044c*/ 	.word	0x0000d5e0


	//   ....[103]....
        /*0450*/ 	.word	0x0000d630


	//   ....[104]....
        /*0454*/ 	.word	0x0000d680


	//   ....[105]....
        /*0458*/ 	.word	0x0000d790


	//   ....[106]....
        /*045c*/ 	.word	0x0000d7e0


	//   ....[107]....
        /*0460*/ 	.word	0x0000d830


	//   ....[108]....
        /*0464*/ 	.word	0x0000d880


	//   ....[109]....
        /*0468*/ 	.word	0x0000d9b0


	//   ....[110]....
        /*046c*/ 	.word	0x0000da00


	//   ....[111]....
        /*0470*/ 	.word	0x0000da50


	//   ....[112]....
        /*0474*/ 	.word	0x0000daa0


	//   ....[113]....
        /*0478*/ 	.word	0x0000dbb0


	//   ....[114]....
        /*047c*/ 	.word	0x0000dc00


	//   ....[115]....
        /*0480*/ 	.word	0x0000dc50


	//   ....[116]....
        /*0484*/ 	.word	0x0000dca0


	//   ....[117]....
        /*0488*/ 	.word	0x0000dd30


	//   ....[118]....
        /*048c*/ 	.word	0x0000ddd0


	//   ....[119]....
        /*0490*/ 	.word	0x0000de70


	//   ....[120]....
        /*0494*/ 	.word	0x0000df10


	//   ....[121]....
        /*0498*/ 	.word	0x0000dfb0


	//   ....[122]....
        /*049c*/ 	.word	0x0000e060


	//   ....[123]....
        /*04a0*/ 	.word	0x0000e0c0


	//   ....[124]....
        /*04a4*/ 	.word	0x0000e110


	//   ....[125]....
        /*04a8*/ 	.word	0x0000e140


	//   ....[126]....
        /*04ac*/ 	.word	0x0000e1a0


	//   ....[127]....
        /*04b0*/ 	.word	0x0000e1f0


	//   ....[128]....
        /*04b4*/ 	.word	0x0000e240


	//   ....[129]....
        /*04b8*/ 	.word	0x0000e2d0


	//   ....[130]....
        /*04bc*/ 	.word	0x0000e320


	//   ....[131]....
        /*04c0*/ 	.word	0x0000e370


	//   ....[132]....
        /*04c4*/ 	.word	0x0000e3c0


	//   ....[133]....
        /*04c8*/ 	.word	0x0000e450


	//   ....[134]....
        /*04cc*/ 	.word	0x0000e4e0


	//   ....[135]....
        /*04d0*/ 	.word	0x0000e530


	//   ....[136]....
        /*04d4*/ 	.word	0x0000e580


	//   ....[137]....
        /*04d8*/ 	.word	0x0000e610


	//   ....[138]....
        /*04dc*/ 	.word	0x0000e6a0


	//   ....[139]....
        /*04e0*/ 	.word	0x0000e6f0


	//   ....[140]....
        /*04e4*/ 	.word	0x0000e740


	//   ....[141]....
        /*04e8*/ 	.word	0x0000e7d0


	//   ....[142]....
        /*04ec*/ 	.word	0x0000e860


	//   ....[143]....
        /*04f0*/ 	.word	0x0000e8b0


	//   ....[144]....
        /*04f4*/ 	.word	0x0000e900


	//   ....[145]....
        /*04f8*/ 	.word	0x0000e990


	//   ....[146]....
        /*04fc*/ 	.word	0x0000ea20


	//   ....[147]....
        /*0500*/ 	.word	0x0000ea70


	//   ....[148]....
        /*0504*/ 	.word	0x0000eac0


	//   ....[149]....
        /*0508*/ 	.word	0x0000eb50


	//   ....[150]....
        /*050c*/ 	.word	0x0000ec00


	//   ....[151]....
        /*0510*/ 	.word	0x0000ec60


	//   ....[152]....
        /*0514*/ 	.word	0x0000ecf0


	//   ....[153]....
        /*0518*/ 	.word	0x0000ed40


	//   ....[154]....
        /*051c*/ 	.word	0x0000ed90


	//   ....[155]....
        /*0520*/ 	.word	0x0000edf0


	//   ....[156]....
        /*0524*/ 	.word	0x0000ee40


	//   ....[157]....
        /*0528*/ 	.word	0x0000ee80


	//   ....[158]....
        /*052c*/ 	.word	0x0000eed0


	//   ....[159]....
        /*0530*/ 	.word	0x0000ef20


	//   ....[160]....
        /*0534*/ 	.word	0x0000ef70


	//----- nvinfo : EIATTR_EXIT_INSTR_OFFSETS
	.align		4
.L_2103:
        /*0538*/ 	.byte	0x04, 0x1c
        /*053a*/ 	.short	(.L_2105 - .L_2104)


	//   ....[0]....
.L_2104:
        /*053c*/ 	.word	0x0000cff0


	//   ....[1]....
        /*0540*/ 	.word	0x0000d330


	//----- nvinfo : EIATTR_MAX_THREADS
	.align		4
.L_2105:
        /*0544*/ 	.byte	0x04, 0x05
        /*0546*/ 	.short	(.L_2107 - .L_2106)
.L_2106:
        /*0548*/ 	.word	0x00000040
        /*054c*/ 	.word	0x00000001
        /*0550*/ 	.word	0x00000001


	//----- nvinfo : EIATTR_CRS_STACK_SIZE
	.align		4
.L_2107:
        /*0554*/ 	.byte	0x04, 0x1e
        /*0556*/ 	.short	(.L_2109 - .L_2108)
.L_2108:
        /*0558*/ 	.word	0x00000000


	//----- nvinfo : EIATTR_CBANK_PARAM_SIZE
	.align		4
.L_2109:
        /*055c*/ 	.byte	0x03, 0x19
        /*055e*/ 	.short	0x01f0


	//----- nvinfo : EIATTR_PARAM_CBANK
	.align		4
        /*0560*/ 	.byte	0x04, 0x0a
        /*0562*/ 	.short	(.L_2111 - .L_2110)
	.align		4
.L_2110:
        /*0564*/ 	.word	index@(.nv.constant0._Z25selective_scan_bwd_kernelI32Selective_Scan_bwd_kernel_traitsILi64ELi16ELb1ELb1ELb0ELb1ELb0EN3c104HalfENS1_7complexIfEEEEv12SSMParamsBwd)
        /*0568*/ 	.short	0x0210
        /*056a*/ 	.short	0x01f0


	//----- nvinfo : EIATTR_SW_WAR
	.align		4
.L_2111:
        /*056c*/ 	.byte	0x04, 0x36
        /*056e*/ 	.short	(.L_2113 - .L_2112)
.L_2112:
        /*0570*/ 	.word	0x00000008
.L_2113:


//--------------------- .nv.info._Z25selective_scan_bwd_kernelI32Selective_Scan_bwd_kernel_traitsILi64ELi16ELb1ELb1ELb0ELb1ELb1EN3c104HalfENS1_7complexIfEEEEv12SSMParamsBwd --------------------------
	.section	.nv.info._Z25selective_scan_bwd_kernelI32Selective_Scan_bwd_kernel_traitsILi64ELi16ELb1ELb1ELb0ELb1ELb1EN3c104HalfENS1_7complexIfEEEEv12SSMParamsBwd,"",@"SHT_CUDA_INFO"
	.sectionflags	@""
	.align	4


	//----- nvinfo : EIATTR_CUDA_API_VERSION
	.align		4
        /*0000*/ 	.byte	0x04, 0x37
        /*0002*/ 	.short	(.L_2115 - .L_2114)
.L_2114:
        /*0004*/ 	.word	0x00000082


	//----- nvinfo : EIATTR_KPARAM_INFO
	.align		4
.L_2115:
        /*0008*/ 	.byte	0x04, 0x17
        /*000a*/ 	.short	(.L_2117 - .L_2116)
.L_2116:
        /*000c*/ 	.word	0x00000000
        /*0010*/ 	.short	0x0000
        /*0012*/ 	.short	0x0000
        /*0014*/ 	.byte	0x00, 0xf0, 0xc1, 0x07


	//----- nvinfo : EIATTR_SPARSE_MMA_MASK
	.align		4
.L_2117:
        /*0018*/ 	.byte	0x03, 0x50
        /*001a*/ 	.short	0x0000


	//----- nvinfo : EIATTR_MAXREG_COUNT
	.align		4
        /*001c*/ 	.byte	0x03, 0x1b
        /*001e*/ 	.short	0x00ff


	//----- nvinfo : EIATTR_NUM_BARRIERS
	.align		4
        /*0020*/ 	.byte	0x02, 0x4c
        /*0022*/ 	.byte	0x01
	.zero		1


	//----- nvinfo : EIATTR_MERCURY_ISA_VERSION
	.align		4
        /*0024*/ 	.byte	0x03, 0x5f
        /*0026*/ 	.short	0x0101


	//----- nvinfo : EIATTR_COOP_GROUP_MASK_REGIDS
	.align		4
        /*0028*/ 	.byte	0x04, 0x29
        /*002a*/ 	.short	(.L_2119 - .L_2118)


	//   ....[0]....
.L_2118:
        /*002c*/ 	.word	0xffffffff


	//   ....[1]....
        /*0030*/ 	.word	0xffffffff


	//   ....[2]....
        /*0034*/ 	.word	0xffffffff


	//   ....[3]....
        /*0038*/ 	.word	0xffffffff


	//   ....[4]....
        /*003c*/ 	.word	0xffffffff


	//   ....[5]....
        /*0040*/ 	.word	0xffffffff


	//   ....[6]....
        /*0044*/ 	.word	0xffffffff


	//   ....[7]....
        /*0048*/ 	.word	0xffffffff


	//   ....[8]....
        /*004c*/ 	.word	0xffffffff


	//   ....[9]....
        /*0050*/ 	.word	0xffffffff


	//   ....[10]....
        /*0054*/ 	.word	0xffffffff


	//   ....[11]....
        /*0058*/ 	.word	0xffffffff


	//   ....[12]....
        /*005c*/ 	.word	0xffffffff


	//   ....[13]....
        /*0060*/ 	.word	0xffffffff


	//   ....[14]....
        /*0064*/ 	.word	0xffffffff


	//   ....[15]....
        /*0068*/ 	.word	0xffffffff


	//   ....[16]....
        /*006c*/ 	.word	0xffffffff


	//   ....[17]....
        /*0070*/ 	.word	0xffffffff


	//   ....[18]....
        /*0074*/ 	.word	0xffffffff


	//   ....[19]....
        /*0078*/ 	.word	0xffffffff


	//   ....[20]....
        /*007c*/ 	.word	0xffffffff


	//   ....[21]....
        /*0080*/ 	.word	0xffffffff


	//   ....[22]....
        /*0084*/ 	.word	0xffffffff


	//   ....[23]....
        /*0088*/ 	.word	0xffffffff


	//   ....[24]....
        /*008c*/ 	.word	0xffffffff


	//   ....[25]....
        /*0090*/ 	.word	0xffffffff


	//   ....[26]....
        /*0094*/ 	.word	0xffffffff


	//   ....[27]....
        /*0098*/ 	.word	0xffffffff


	//   ....[28]....
        /*009c*/ 	.word	0xffffffff


	//   ....[29]....
        /*00a0*/ 	.word	0xffffffff


	//   ....[30]....
        /*00a4*/ 	.word	0xffffffff


	//   ....[31]....
        /*00a8*/ 	.word	0xffffffff


	//   ....[32]....
        /*00ac*/ 	.word	0xffffffff


	//   ....[33]....
        /*00b0*/ 	.word	0xffffffff


	//   ....[34]....
        /*00b4*/ 	.word	0xffffffff


	//   ....[35]....
        /*00b8*/ 	.word	0xffffffff


	//   ....[36]....
        /*00bc*/ 	.word	0xffffffff


	//   ....[37]....
        /*00c0*/ 	.word	0xffffffff


	//   ....[38]....
        /*00c4*/ 	.word	0xffffffff


	//   ....[39]....
        /*00c8*/ 	.word	0xffffffff


	//   ....[40]....
        /*00cc*/ 	.word	0xffffffff


	//   ....[41]....
        /*00d0*/ 	.word	0xffffffff


	//   ....[42]....
        /*00d4*/ 	.word	0xffffffff


	//   ....[43]....
        /*00d8*/ 	.word	0xffffffff


	//   ....[44]....
        /*00dc*/ 	.word	0xffffffff


	//   ....[45]....
        /*00e0*/ 	.word	0xffffffff


	//   ....[46]....
        /*00e4*/ 	.word	0xffffffff


	//   ....[47]....
        /*00e8*/ 	.word	0xffffffff


	//   ....[48]....
        /*00ec*/ 	.word	0xffffffff


	//   ....[49]....
        /*00f0*/ 	.word	0xffffffff


	//   ....[50]....
        /*00f4*/ 	.word	0xffffffff


	//   ....[51]....
        /*00f8*/ 	.word	0xffffffff


	//   ....[52]....
        /*00fc*/ 	.word	0xffffffff


	//   ....[53]....
        /*0100*/ 	.word	0xffffffff


	//   ....[54]....
        /*0104*/ 	.word	0xffffffff


	//   ....[55]....
        /*0108*/ 	.word	0xffffffff


	//   ....[56]....
        /*010c*/ 	.word	0xffffffff


	//   ....[57]....
        /*0110*/ 	.word	0xffffffff


	//   ....[58]....
        /*0114*/ 	.word	0xffffffff


	//   ....[59]....
        /*0118*/ 	.word	0xffffffff


	//   ....[60]....
        /*011c*/ 	.word	0xffffffff


	//   ....[61]....
        /*0120*/ 	.word	0xffffffff


	//   ....[62]....
        /*0124*/ 	.word	0xffffffff


	//   ....[63]....
        /*0128*/ 	.word	0xffffffff


	//   ....[64]....
        /*012c*/ 	.word	0xffffffff


	//   ....[65]....
        /*0130*/ 	.word	0xffffffff


	//   ....[66]....
        /*0134*/ 	.word	0xffffffff


	//   ....[67]....
        /*0138*/ 	.word	0xffffffff


	//   ....[68]....
        /*013c*/ 	.word	0xffffffff


	//   ....[69]....
        /*0140*/ 	.word	0xffffffff


	//   ....[70]....
        /*0144*/ 	.word	0xffffffff


	//   ....[71]....
        /*0148*/ 	.word	0xffffffff


	//   ....[72]....
        /*014c*/ 	.word	0xffffffff


	//   ....[73]....
        /*0150*/ 	.word	0xffffffff


	//   ....[74]....
        /*0154*/ 	.word	0xffffffff


	//   ....[75]....
        /*0158*/ 	.word	0xffffffff


	//   ....[76]....
        /*015c*/ 	.word	0xffffffff


	//   ....[77]....
        /*0160*/ 	.word	0xffffffff


	//   ....[78]....
        /*0164*/ 	.word	0xffffffff


	//   ....[79]....
        /*0168*/ 	.word	0xffffffff


	//   ....[80]....
        /*016c*/ 	.word	0xffffffff


	//   ....[81]....
        /*0170*/ 	.word	0xffffffff


	//   ....[82]....
        /*0174*/ 	.word	0xffffffff


	//   ....[83]....
        /*0178*/ 	.word	0xffffffff


	//   ....[84]....
        /*017c*/ 	.word	0xffffffff


	//   ....[85]....
        /*0180*/ 	.word	0xffffffff


	//   ....[86]....
        /*0184*/ 	.word	0xffffffff


	//   ....[87]....
        /*0188*/ 	.word	0xffffffff


	//   ....[88]....
        /*018c*/ 	.word	0xffffffff


	//   ....[89]....
        /*0190*/ 	.word	0xffffffff


	//   ....[90]....
        /*0194*/ 	.word	0xffffffff


	//   ....[91]....
        /*0198*/ 	.word	0xffffffff


	//   ....[92]....
        /*019c*/ 	.word	0xffffffff


	//   ....[93]....
        /*01a0*/ 	.word	0xffffffff


	//   ....[94]....
        /*01a4*/ 	.word	0xffffffff


	//   ....[95]....
        /*01a8*/ 	.word	0xffffffff


	//   ....[96]....
        /*01ac*/ 	.word	0xffffffff


	//   ....[97]....
        /*01b0*/ 	.word	0xffffffff


	//   ....[98]....
        /*01b4*/ 	.word	0xffffffff


	//   ....[99]....
        /*01b8*/ 	.word	0xffffffff


	//   ....[100]....
        /*01bc*/ 	.word	0xffffffff


	//   ....[101]....
        /*01c0*/ 	.word	0x05000017


	//   ....[102]....
        /*01c4*/ 	.word	0x05000017


	//   ....[103]....
        /*01c8*/ 	.word	0x05000017


	//   ....[104]....
        /*01cc*/ 	.word	0x05000017


	//   ....[105]....
        /*01d0*/ 	.word	0x05000017


	//   ....[106]....
        /*01d4*/ 	.word	0x05000017


	//   ....[107]....
        /*01d8*/ 	.word	0x05000017


	//   ....[108]....
        /*01dc*/ 	.word	0x05000017


	//   ....[109]....
        /*01e0*/ 	.word	0x05000017


	//   ....[110]....
        /*01e4*/ 	.word	0x05000017


	//   ....[111]....
        /*01e8*/ 	.word	0x05000017


	//   ....[112]....
        /*01ec*/ 	.word	0x05000017


	//   ....[113]....
        /*01f0*/ 	.word	0x05000017


	//   ....[114]....
        /*01f4*/ 	.word	0x05000017


	//   ....[115]....
        /*01f8*/ 	.word	0x05000017


	//   ....[116]....
        /*01fc*/ 	.word	0x05000017


	//   ....[117]....
        /*0200*/ 	.word	0x05000017


	//   ....[118]....
        /*0204*/ 	.word	0x05000017


	//   ....[119]....
        /*0208*/ 	.word	0x05000017


	//   ....[120]....
        /*020c*/ 	.word	0x05000017


	//   ....[121]....
        /*0210*/ 	.word	0x05000017


	//   ....[122]....
        /*0214*/ 	.word	0x05000017


	//   ....[123]....
        /*0218*/ 	.word	0x05000017


	//   ....[124]....
        /*021c*/ 	.word	0x05000017


	//   ....[125]....
        /*0220*/ 	.word	0x05000017


	//   ....[126]....
        /*0224*/ 	.word	0x05000017


	//   ....[127]....
        /*0228*/ 	.word	0x05000017


	//   ....[128]....
        /*022c*/ 	.word	0x05000017


	//   ....[129]....
        /*0230*/ 	.word	0x05000017


	//   ....[130]....
        /*0234*/ 	.word	0x05000017


	//   ....[131]....
        /*0238*/ 	.word	0x05000017


	//   ....[132]....
        /*023c*/ 	.word	0x05000017


	//   ....[133]....
        /*0240*/ 	.word	0x05000017


	//   ....[134]....
        /*0244*/ 	.word	0x05000017


	//   ....[135]....
        /*0248*/ 	.word	0x05000017


	//   ....[136]....
        /*024c*/ 	.word	0x05000017


	//   ....[137]....
        /*0250*/ 	.word	0x05000017


	//   ....[138]....
        /*0254*/ 	.word	0x05000017


	//   ....[139]....
        /*0258*/ 	.word	0x05000017


	//   ....[140]....
        /*025c*/ 	.word	0x05000017


	//   ....[141]....
        /*0260*/ 	.word	0x05000017


	//   ....[142]....
        /*0264*/ 	.word	0x05000017


	//   ....[143]....
        /*0268*/ 	.word	0x05000017


	//   ....[144]....
        /*026c*/ 	.word	0x05000017


	//   ....[145]....
        /*0270*/ 	.word	0x05000017


	//   ....[146]....
        /*0274*/ 	.word	0x05000017


	//   ....[147]....
        /*0278*/ 	.word	0x05000017


	//   ....[148]....
        /*027c*/ 	.word	0x05000017


	//   ....[149]....
        /*0280*/ 	.word	0x05000017


	//   ....[150]....
        /*0284*/ 	.word	0x05000017


	//   ....[151]....
        /*0288*/ 	.word	0x05000017


	//   ....[152]....
        /*028c*/ 	.word	0x05000017


	//   ....[153]....
        /*0290*/ 	.word	0x05000017


	//   ....[154]....
        /*0294*/ 	.word	0x05000017


	//   ....[155]....
        /*0298*/ 	.word	0x05000017


	//   ....[156]....
        /*029c*/ 	.word	0x05000017


	//   ....[157]....
        /*02a0*/ 	.word	0x05000017


	//   ....[158]....
        /*02a4*/ 	.word	0x05000017


	//   ....[159]....
        /*02a8*/ 	.word	0x05000017


	//   ....[160]....
        /*02ac*/ 	.word	0x05000017


	//   ....[161]....
        /*02b0*/ 	.word	0x05000017


	//   ....[162]....
        /*02b4*/ 	.word	0x05000017


	//   ....[163]....
        /*02b8*/ 	.word	0x05000017


	//   ....[164]....
        /*02bc*/ 	.word	0x05000017


	//----- nvinfo : EIATTR_COOP_GROUP_INSTR_OFFSETS
	.align		4
.L_2119:
        /*02c0*/ 	.byte	0x04, 0x28
        /*02c2*/ 	.short	(.L_2121 - .L_2120)


	//   ....[0]....
.L_2120:
        /*02c4*/ 	.word	0x00000ba0


	//   ....[1]....
        /*02c8*/ 	.word	0x00000c50


	//   ....[2]....
        /*02cc*/ 	.word	0x00000e60


	//   ....[3]....
        /*02d0*/ 	.word	0x000034f0


	//   ....[4]....
        /*02d4*/ 	.word	0x00003d10


	//   ....[5]....
        /*02d8*/ 	.word	0x000046a0


	//   ....[6]....
        /*02dc*/ 	.word	0x000049d0


	//   ....[7]....
        /*02e0*/ 	.word	0x00005850


	//   ....[8]....
        /*02e4*/ 	.word	0x000070f0


	//   ....[9]....
        /*02e8*/ 	.word	0x00007110


	//   ....[10]....
        /*02ec*/ 	.word	0x00007120


	//   ....[11]....
        /*02f0*/ 	.word	0x00007130


	//   ....[12]....
        /*02f4*/ 	.word	0x000071e0


	//   ....[13]....
        /*02f8*/ 	.word	0x00007210


	//   ....[14]....
        /*02fc*/ 	.word	0x00007220


	//   ....[15]....
        /*0300*/ 	.word	0x00007230


	//   ....[16]....
        /*0304*/ 	.word	0x000072d0


	//   ....[17]....
        /*0308*/ 	.word	0x00007300


	//   ....[18]....
        /*030c*/ 	.word	0x00007320


	//   ....[19]....
        /*0310*/ 	.word	0x00007330


	//   ....[20]....
        /*0314*/ 	.word	0x000073f0


	//   ....[21]....
        /*0318*/ 	.word	0x00007410


	//   ....[22]....
        /*031c*/ 	.word	0x00007420


	//   ....[23]....
        /*0320*/ 	.word	0x00007430


	//   ....[24]....
        /*0324*/ 	.word	0x000074e0


	//   ....[25]....
        /*0328*/ 	.word	0x00007500


	//   ....[26]....
        /*032c*/ 	.word	0x00007510


	//   ....[27]....
        /*0330*/ 	.word	0x00007520


	//   ....[28]....
        /*0334*/ 	.word	0x00007690


	//   ....[29]....
        /*0338*/ 	.word	0x000076a0


	//   ....[30]....
        /*033c*/ 	.word	0x000076b0


	//   ....[31]....
        /*0340*/ 	.word	0x000076c0


	//   ....[32]....
        /*0344*/ 	.word	0x000076d0


	//   ....[33]....
        /*0348*/ 	.word	0x000076e0


	//   ....[34]....
        /*034c*/ 	.word	0x000076f0


	//   ....[35]....
        /*0350*/ 	.word	0x00007700


	//   ....[36]....
        /*0354*/ 	.word	0x000089b0


	//   ....[37]....
        /*0358*/ 	.word	0x000089c0


	//   ....[38]....
        /*035c*/ 	.word	0x000089d0


	//   ....[39]....
        /*0360*/ 	.word	0x000089e0


	//   ....[40]....
        /*0364*/ 	.word	0x00008b00


	//   ....[41]....
        /*0368*/ 	.word	0x00008b10


	//   ....[42]....
        /*036c*/ 	.word	0x00008b20


	//   ....[43]....
        /*0370*/ 	.word	0x00008b30


	//   ....[44]....
        /*0374*/ 	.word	0x00008c50


	//   ....[45]....
        /*0378*/ 	.word	0x00008c60


	//   ....[46]....
        /*037c*/ 	.word	0x00008c70


	//   ....[47]....
        /*0380*/ 	.word	0x00008c80


	//   ....[48]....
        /*0384*/ 	.word	0x00008da0


	//   ....[49]....
        /*0388*/ 	.word	0x00008db0


	//   ....[50]....
        /*038c*/ 	.word	0x00008dc0


	//   ....[51]....
        /*0390*/ 	.word	0x00008dd0


	//   ....[52]....
        /*0394*/ 	.word	0x00008ef0


	//   ....[53]....
        /*0398*/ 	.word	0x00008f00


	//   ....[54]....
        /*039c*/ 	.word	0x00008f10


	//   ....[55]....
        /*03a0*/ 	.word	0x00008f20


	//   ....[56]....
        /*03a4*/ 	.word	0x00009040


	//   ....[57]....
        /*03a8*/ 	.word	0x00009050


	//   ....[58]....
        /*03ac*/ 	.word	0x00009060


	//   ....[59]....
        /*03b0*/ 	.word	0x00009070


	//   ....[60]....
        /*03b4*/ 	.word	0x00009080


	//   ....[61]....
        /*03b8*/ 	.word	0x00009090


	//   ....[62]....
        /*03bc*/ 	.word	0x000090a0


	//   ....[63]....
        /*03c0*/ 	.word	0x000090e0


	//   ....[64]....
        /*03c4*/ 	.word	0x00009120


	//   ....[65]....
        /*03c8*/ 	.word	0x00009130


	//   ....[66]....
        /*03cc*/ 	.word	0x00009140


	//   ....[67]....
        /*03d0*/ 	.word	0x00009150


	//   ....[68]....
        /*03d4*/ 	.word	0x0000c680


	//   ....[69]....
        /*03d8*/ 	.word	0x0000c6c0


	//   ....[70]....
        /*03dc*/ 	.word	0x0000c700


	//   ....[71]....
        /*03e0*/ 	.word	0x0000c740


	//   ....[72]....
        /*03e4*/ 	.word	0x0000c850


	//   ....[73]....
        /*03e8*/ 	.word	0x0000c8d0


	//   ....[74]....
        /*03ec*/ 	.word	0x0000c910


	//   ....[75]....
        /*03f0*/ 	.word	0x0000c950


	//   ....[76]....
        /*03f4*/ 	.word	0x0000ca20


	//   ....[77]....
        /*03f8*/ 	.word	0x0000caa0


	//   ....[78]....
        /*03fc*/ 	.word	0x0000cae0


	//   ....[79]....
        /*0400*/ 	.word	0x0000cb20


	//   ....[80]....
        /*0404*/ 	.word	0x0000cc10


	//   ....[81]....
        /*0408*/ 	.word	0x0000cc70


	//   ....[82]....
        /*040c*/ 	.word	0x0000ccb0


	//   ....[83]....
        /*0410*/ 	.word	0x0000ccf0


	//   ....[84]....
        /*0414*/ 	.word	0x0000cde0


	//   ....[85]....
        /*0418*/ 	.word	0x0000ce40


	//   ....[86]....
        /*041c*/ 	.word	0x0000ce80


	//   ....[87]....
        /*0420*/ 	.word	0x0000cec0


	//   ....[88]....
        /*0424*/ 	.word	0x0000d3f0


	//   ....[89]....
        /*0428*/ 	.word	0x0000db10


	//   ....[90]....
        /*042c*/ 	.word	0x0000df70


	//   ....[91]....
        /*0430*/ 	.word	0x0000e080


	//   ....[92]....
        /*0434*/ 	.word	0x0000e0c0


	//   ....[93]....
        /*0438*/ 	.word	0x0000e120


	//   ....[94]....
        /*043c*/ 	.word	0x0000e180


	//   ....[95]....
        /*0440*/ 	.word	0x0000e1b0


	//   ....[96]....
        /*0444*/ 	.word	0x0000e300


	//   ....[97]....
        /*0448*/ 	.word	0x0000e340


	//   ....[98]....
        /*044c*/ 	.word	0x0000e3b0


	//   ....[99]....
        /*0450*/ 	.word	0x0000e400


	//   ....[100]....
        /*0454*/ 	.word	0x0000e420


	//   ....[101]....
        /*0458*/ 	.word	0x0000e910


	//   ....[102]....
        /*045c*/ 	.word	0x0000e960


	//   ....[103]....
        /*0460*/ 	.word	0x0000e9b0


	//   ....[104]....
        /*0464*/ 	.word	0x0000ea00


	//   ....[105]....
        /*0468*/ 	.word	0x0000eb10


	//   ....[106]....
        /*046c*/ 	.word	0x0000eb60


	//   ....[107]....
        /*0470*/ 	.word	0x0000ebb0


	//   ....[108]....
        /*0474*/ 	.word	0x0000ec00


	//   ....[109]....
        /*0478*/ 	.word	0x0000ed10


	//   ....[110]....
        /*047c*/ 	.word	0x0000ed60


	//   ....[111]....
        /*0480*/ 	.word	0x0000edb0


	//   ....[112]....
        /*0484*/ 	.word	0x0000ee00


	//   ....[113]....
        /*0488*/ 	.word	0x0000ef10


	//   ....[114]....
        /*048c*/ 	.word	0x0000ef60


	//   ....[115]....
        /*0490*/ 	.word	0x0000efb0


	//   ....[116]....
        /*0494*/ 	.word	0x0000f000


	//   ....[117]....
        /*0498*/ 	.word	0x0000f110


	//   ....[118]....
        /*049c*/ 	.word	0x0000f160


	//   ....[119]....
        /*04a0*/ 	.word	0x0000f1b0


	//   ....[120]....
        /*04a4*/ 	.word	0x0000f200


	//   ....[121]....
        /*04a8*/ 	.word	0x0000f290


	//   ....[122]....
        /*04ac*/ 	.word	0x0000f330


	//   ....[123]....
        /*04b0*/ 	.word	0x0000f3d0


	//   ....[124]....
        /*04b4*/ 	.word	0x0000f470


	//   ....[125]....
        /*04b8*/ 	.word	0x0000f510


	//   ....[126]....
        /*04bc*/ 	.word	0x0000f5b0


	//   ....[127]....
        /*04c0*/ 	.word	0x0000f610


	//   ....[128]....
        /*04c4*/ 	.word	0x0000f660


	//   ....[129]....
        /*04c8*/ 	.word	0x0000f6b0


	//   ....[130]....
        /*04cc*/ 	.word	0x0000f700


	//   ....[131]....
        /*04d0*/ 	.word	0x0000f750


	//   ....[132]....
        /*04d4*/ 	.word	0x0000f7a0


	//   ....[133]....
        /*04d8*/ 	.word	0x0000f830


	//   ....[134]....
        /*04dc*/ 	.word	0x0000f880


	//   ....[135]....
        /*04e0*/ 	.word	0x0000f8d0


	//   ....[136]....
        /*04e4*/ 	.word	0x0000f920


	//   ....[137]....
        /*04e8*/ 	.word	0x0000f9b0


	//   ....[138]....
        /*04ec*/ 	.word	0x0000fa40


	//   ....[139]....
        /*04f0*/ 	.word	0x0000fa90


	//   ....[140]....
        /*04f4*/ 	.word	0x0000fae0


	//   ....[141]....
        /*04f8*/ 	.word	0x0000fb70


	//   ....[142]....
        /*04fc*/ 	.word	0x0000fc00


	//   ....[143]....
        /*0500*/ 	.word	0x0000fc50


	//   ....[144]....
        /*0504*/ 	.word	0x0000fca0


	//   ....[145]....
        /*0508*/ 	.word	0x0000fd30


	//   ....[146]....
        /*050c*/ 	.word	0x0000fdc0


	//   ....[147]....
        /*0510*/ 	.word	0x0000fe10


	//   ....[148]....
        /*0514*/ 	.word	0x0000fe60


	//   ....[149]....
        /*0518*/ 	.word	0x0000fef0


	//   ....[150]....
        /*051c*/ 	.word	0x0000ff80


	//   ....[151]....
        /*0520*/ 	.word	0x0000ffd0


	//   ....[152]....
        /*0524*/ 	.word	0x00010020


	//   ....[153]....
        /*0528*/ 	.word	0x000100b0


	//   ....[154]....
        /*052c*/ 	.word	0x00010160


	//   ....[155]....
        /*0530*/ 	.word	0x000101c0


	//   ....[156]....
        /*0534*/ 	.word	0x00010250


	//   ....[157]....
        /*0538*/ 	.word	0x000102a0


	//   ....[158]....
        /*053c*/ 	.word	0x000102f0


	//   ....[159]....
        /*0540*/ 	.word	0x00010340


	//   ....[160]....
        /*0544*/ 	.word	0x00010390


	//   ....[161]....
        /*0548*/ 	.word	0x000103d0


	//   ....[162]....
        /*054c*/ 	.word	0x00010420


	//   ....[163]....
        /*0550*/ 	.word	0x00010470


	//   ....[164]....
        /*0554*/ 	.word	0x000104c0


	//----- nvinfo : EIATTR_EXIT_INSTR_OFFSETS
	.align		4
.L_2121:
        /*0558*/ 	.byte	0x04, 0x1c
        /*055a*/ 	.short	(.L_2123 - .L_2122)


	//   ....[0]....
.L_2122:
        /*055c*/ 	.word	0x0000e560


	//   ....[1]....
        /*0560*/ 	.word	0x0000e8b0


	//----- nvinfo : EIATTR_MAX_THREADS
	.align		4
.L_2123:
        /*0564*/ 	.byte	0x04, 0x05
        /*0566*/ 	.short	(.L_2125 - .L_2124)
.L_2124:
        /*0568*/ 	.word	0x00000040
        /*056c*/ 	.word	0x00000001
        /*0570*/ 	.word	0x00000001


	//----- nvinfo : EIATTR_CRS_STACK_SIZE
	.align		4
.L_2125:
        /*0574*/ 	.byte	0x04, 0x1e
        /*0576*/ 	.short	(.L_2127 - .L_2126)
.L_2126:
        /*0578*/ 	.word	0x00000000


	//----- nvinfo : EIATTR_CBANK_PARAM_SIZE
	.align		4
.L_2127:
        /*057c*/ 	.byte	0x03, 0x19
        /*057e*/ 	.short	0x01f0


	//----- nvinfo : EIATTR_PARAM_CBANK
	.align		4
        /*0580*/ 	.byte	0x04, 0x0a
        /*0582*/ 	.short	(.L_2129 - .L_2128)
	.align		4
.L_2128:
        /*0584*/ 	.word	index@(.nv.constant0._Z25selective_scan_bwd_kernelI32Selective_Scan_bwd_kernel_traitsILi64ELi16ELb1ELb1ELb0ELb1ELb1EN3c104HalfENS1_7complexIfEEEEv12SSMParamsBwd)
        /*0588*/ 	.short	0x0210
        /*058a*/ 	.short	0x01f0


	//----- nvinfo : EIATTR_SW_WAR
	.align		4
.L_2129:
        /*058c*/ 	.byte	0x04, 0x36
        /*058e*/ 	.short	(.L_2131 - .L_2130)
.L_2130:
        /*0590*/ 	.word	0x00000008
.L_2131:


//--------------------- .nv.info._Z25selective_scan_bwd_kernelI32Selective_Scan_bwd_kernel_traitsILi64ELi16ELb1ELb1ELb1ELb0ELb0EN3c104HalfENS1_7complexIfEEEEv12SSMParamsBwd --------------------------
	.section	.nv.info._Z25selective_scan_bwd_kernelI32Selective_Scan_bwd_kernel_traitsILi64ELi16ELb1ELb1ELb1ELb0ELb0EN3c104HalfENS1_7complexIfEEEEv12SSMParamsBwd,"",@"SHT_CUDA_INFO"
	.sectionflags	@""
	.align	4


	//----- nvinfo : EIATTR_CUDA_API_VERSION
	.align		4
        /*0000*/ 	.byte	0x04, 0x37
        /*0002*/ 	.short	(.L_2133 - .L_2132)
.L_2132:
        /*0004*/ 	.word	0x00000082


	//----- nvinfo : EIATTR_KPARAM_INFO
	.align		4
.L_2133:
        /*0008*/ 	.byte	0x04, 0x17
        /*000a*/ 	.short	(.L_2135 - .L_2134)
.L_2134:
        /*000c*/ 	.word	0x00000000
        /*0010*/ 	.short	0x0000
        /*0012*/ 	.short	0x0000
        /*0014*/ 	.byte	0x00, 0xf0, 0xc1, 0x07


	//----- nvinfo : EIATTR_SPARSE_MMA_MASK
	.align		4
.L_2135:
        /*0018*/ 	.byte	0x03, 0x50
        /*001a*/ 	.short	0x0000


	//----- nvinfo : EIATTR_MAXREG_COUNT
	.align		4
        /*001c*/ 	.byte	0x03, 0x1b
        /*001e*/ 	.short	0x00ff


	//----- nvinfo : EIATTR_NUM_BARRIERS
	.align		4
        /*0020*/ 	.byte	0x02, 0x4c
        /*0022*/ 	.byte	0x01
	.zero		1


	//----- nvinfo : EIATTR_MERCURY_ISA_VERSION
	.align		4
        /*0024*/ 	.byte	0x03, 0x5f
        /*0026*/ 	.short	0x0101


	//----- nvinfo : EIATTR_COOP_GROUP_MASK_REGIDS
	.align		4
        /*0028*/ 	.byte	0x04, 0x29
        /*002a*/ 	.short	(.L_2137 - .L_2136)


	//   ....[0]....
.L_2136:
        /*002c*/ 	.word	0xffffffff


	//   ....[1]....
        /*0030*/ 	.word	0xffffffff


	//   ....[2]....
        /*0034*/ 	.word	0xffffffff


	//   ....[3]....
        /*0038*/ 	.word	0xffffffff


	//   ....[4]....
        /*003c*/ 	.word	0xffffffff


	//   ....[5]....
        /*0040*/ 	.word	0xffffffff


	//   ....[6]....
        /*0044*/ 	.word	0xffffffff


	//   ....[7]....
        /*0048*/ 	.word	0xffffffff


	//   ....[8]....
        /*004c*/ 	.word	0xffffffff


	//   ....[9]....
        /*0050*/ 	.word	0xffffffff


	//   ....[10]....
        /*0054*/ 	.word	0xffffffff


	//   ....[11]....
        /*0058*/ 	.word	0xffffffff


	//   ....[12]....
        /*005c*/ 	.word	0xffffffff


	//   ....[13]....
        /*0060*/ 	.word	0xffffffff


	//   ....[14]....
        /*0064*/ 	.word	0xffffffff


	//   ....[15]....
        /*0068*/ 	.word	0xffffffff


	//   ....[16]....
        /*006c*/ 	.word	0xffffffff


	//   ....[17]....
        /*0070*/ 	.word	0xffffffff


	//   ....[18]....
        /*0074*/ 	.word	0xffffffff


	//   ....[19]....
        /*0078*/ 	.word	0xffffffff


	//   ....[20]....
        /*007c*/ 	.word	0xffffffff


	//   ....[21]....
        /*0080*/ 	.word	0xffffffff


	//   ....[22]....
        /*0084*/ 	.word	0xffffffff


	//   ....[23]....
        /*0088*/ 	.word	0xffffffff


	//   ....[24]....
        /*008c*/ 	.word	0xffffffff


	//   ....[25]....
        /*0090*/ 	.word	0xffffffff


	//   ....[26]....
        /*0094*/ 	.word	0xffffffff


	//   ....[27]....
        /*0098*/ 	.word	0xffffffff


	//   ....[28]....
        /*009c*/ 	.word	0xffffffff


	//   ....[29]....
        /*00a0*/ 	.word	0xffffffff


	//   ....[30]....
        /*00a4*/ 	.word	0xffffffff


	//   ....[31]....
        /*00a8*/ 	.word	0xffffffff


	//   ....[32]....
        /*00ac*/ 	.word	0xffffffff


	//   ....[33]....
        /*00b0*/ 	.word	0xffffffff


	//   ....[34]....
        /*00b4*/ 	.word	0xffffffff


	//   ....[35]....
        /*00b8*/ 	.word	0xffffffff


	//   ....[36]....
        /*00bc*/ 	.word	0xffffffff


	//   ....[37]....
        /*00c0*/ 	.word	0xffffffff


	//   ....[38]....
        /*00c4*/ 	.word	0xffffffff


	//   ....[39]....
        /*00c8*/ 	.word	0xffffffff


	//   ....[40]....
        /*00cc*/ 	.word	0xffffffff


	//   ....[41]....
        /*00d0*/ 	.word	0xffffffff


	//   ....[42]....
        /*00d4*/ 	.word	0xffffffff


	//   ....[43]....
        /*00d8*/ 	.word	0xffffffff


	//   ....[44]....
        /*00dc*/ 	.word	0xffffffff


	//   ....[45]....
        /*00e0*/ 	.word	0xffffffff


	//   ....[46]....
        /*00e4*/ 	.word	0xffffffff


	//   ....[47]....
        /*00e8*/ 	.word	0xffffffff


	//   ....[48]....
        /*00ec*/ 	.word	0xffffffff


	//   ....[49]....
        /*00f0*/ 	.word	0xffffffff


	//   ....[50]....
        /*00f4*/ 	.word	0xffffffff


	//   ....[51]....
        /*00f8*/ 	.word	0xffffffff


	//   ....[52]....
        /*00fc*/ 	.word	0xffffffff


	//   ....[53]....
        /*0100*/ 	.word	0xffffffff


	//   ....[54]....
        /*0104*/ 	.word	0xffffffff


	//   ....[55]....
        /*0108*/ 	.word	0xffffffff


	//   ....[56]....
        /*010c*/ 	.word	0xffffffff


	//   ....[57]....
        /*0110*/ 	.word	0xffffffff


	//   ....[58]....
        /*0114*/ 	.word	0xffffffff


	//   ....[59]....
        /*0118*/ 	.word	0xffffffff


	//   ....[60]....
        /*011c*/ 	.word	0xffffffff


	//   ....[61]....
        /*0120*/ 	.word	0xffffffff


	//   ....[62]....
        /*0124*/ 	.word	0xffffffff


	//   ....[63]....
        /*0128*/ 	.word	0xffffffff


	//   ....[64]....
        /*012c*/ 	.word	0xffffffff


	//   ....[65]....
        /*0130*/ 	.word	0xffffffff


	//   ....[66]....
        /*0134*/ 	.word	0xffffffff


	//   ....[67]....
        /*0138*/ 	.word	0xffffffff


	//   ....[68]....
        /*013c*/ 	.word	0xffffffff


	//   ....[69]....
        /*0140*/ 	.word	0xffffffff


	//   ....[70]....
        /*0144*/ 	.word	0xffffffff


	//   ....[71]....
        /*0148*/ 	.word	0xffffffff


	//   ....[72]....
        /*014c*/ 	.word	0xffffffff


	//   ....[73]....
        /*0150*/ 	.word	0xffffffff


	//   ....[74]....
        /*0154*/ 	.word	0xffffffff


	//   ....[75]....
        /*0158*/ 	.word	0xffffffff


	//   ....[76]....
        /*015c*/ 	.word	0xffffffff


	//   ....[77]....
        /*0160*/ 	.word	0xffffffff


	//   ....[78]....
        /*0164*/ 	.word	0xffffffff


	//   ....[79]....
        /*0168*/ 	.word	0xffffffff


	//   ....[80]....
        /*016c*/ 	.word	0xffffffff


	//   ....[81]....
        /*0170*/ 	.word	0xffffffff


	//   ....[82]....
        /*0174*/ 	.word	0xffffffff


	//   ....[83]....
        /*0178*/ 	.word	0xffffffff


	//   ....[84]....
        /*017c*/ 	.word	0xffffffff


	//   ....[85]....
        /*0180*/ 	.word	0xffffffff


	//   ....[86]....
        /*0184*/ 	.word	0xffffffff


	//   ....[87]....
        /*0188*/ 	.word	0x0500004b


	//   ....[88]....
        /*018c*/ 	.word	0x0500004b


	//   ....[89]....
        /*0190*/ 	.word	0x0500004b


	//   ....[90]....
        /*0194*/ 	.word	0x0500004b


	//   ....[91]....
        /*0198*/ 	.word	0x0500004b


	//   ....[92]....
        /*019c*/ 	.word	0x0500004b


	//   ....[93]....
        /*01a0*/ 	.word	0x0500004b


	//   ....[94]....
        /*01a4*/ 	.word	0x0500004b


	//   ....[95]....
        /*01a8*/ 	.word	0x0500004b


	//   ....[96]....
        /*01ac*/ 	.word	0x0500004b


	//   ....[97]....
        /*01b0*/ 	.word	0x0500004b


	//   ....[98]....
        /*01b4*/ 	.word	0x0500004b


	//   ....[99]....
        /*01b8*/ 	.word	0x0500004b


	//   ....[100]....
        /*01bc*/ 	.word	0x0500004b


	//   ....[101]....
        /*01c0*/ 	.word	0x0500004b


	//   ....[102]....
        /*01c4*/ 	.word	0x0500004b


	//   ....[103]....
        /*01c8*/ 	.word	0x0500004b


	//   ....[104]....
        /*01cc*/ 	.word	0x0500004b


	//   ....[105]....
        /*01d0*/ 	.word	0x0500004b


	//   ....[106]....
        /*01d4*/ 	.word	0x0500004b


	//   ....[107]....
        /*01d8*/ 	.word	0x0500004b


	//   ....[108]....
        /*01dc*/ 	.word	0x0500004b


	//   ....[109]....
        /*01e0*/ 	.word	0x0500004b


	//   ....[110]....
        /*01e4*/ 	.word	0x0500004b


	//   ....[111]....
        /*01e8*/ 	.word	0x0500004b


	//   ....[112]....
        /*01ec*/ 	.word	0x0500004b


	//   ....[113]....
        /*01f0*/ 	.word	0x0500004b


	//   ....[114]....
        /*01f4*/ 	.word	0x0500004b


	//   ....[115]....
        /*01f8*/ 	.word	0x0500004b


	//   ....[116]....
        /*01fc*/ 	.word	0x0500004b


	//   ....[117]....
        /*0200*/ 	.word	0x0500004b


	//   ....[118]....
        /*0204*/ 	.word	0x0500004b


	//   ....[119]....
        /*0208*/ 	.word	0x0500004b


	//   ....[120]....
        /*020c*/ 	.word	0x0500004b


	//   ....[121]....
        /*0210*/ 	.word	0x0500004b


	//   ....[122]....
        /*0214*/ 	.word	0x0500004b


	//   ....[123]....
        /*0218*/ 	.word	0x0500004b


	//   ....[124]....
        /*021c*/ 	.word	0x0500004b


	//   ....[125]....
        /*0220*/ 	.word	0x0500004b


	//   ....[126]....
        /*0224*/ 	.word	0x0500004b


	//   ....[127]....
        /*0228*/ 	.word	0x0500004b


	//   ....[128]....
        /*022c*/ 	.word	0x0500004b


	//   ....[129]....
        /*0230*/ 	.word	0x0500004b


	//   ....[130]....
        /*0234*/ 	.word	0x0500004b


	//   ....[131]....
        /*0238*/ 	.word	0x0500004b


	//   ....[132]....
        /*023c*/ 	.word	0x0500004b


	//   ....[133]....
        /*0240*/ 	.word	0x0500004b


	//   ....[134]....
        /*0244*/ 	.word	0x0500004b


	//   ....[135]....
        /*0248*/ 	.word	0x0500004b


	//   ....[136]....
        /*024c*/ 	.word	0x0500004b


	//   ....[137]....
        /*0250*/ 	.word	0x0500004b


	//   ....[138]....
        /*0254*/ 	.word	0x0500004b


	//   ....[139]....
        /*0258*/ 	.word	0x0500004b


	//   ....[140]....
        /*025c*/ 	.word	0x0500004b


	//   ....[141]....
        /*0260*/ 	.word	0x0500004b


	//   ....[142]....
        /*0264*/ 	.word	0x0500004b


	//   ....[143]....
        /*0268*/ 	.word	0x0500004b


	//   ....[144]....
        /*026c*/ 	.word	0x0500004b


	//   ....[145]....
        /*0270*/ 	.word	0x0500004b


	//   ....[146]....
        /*0274*/ 	.word	0x0500004b


	//   ....[147]....
        /*0278*/ 	.word	0x0500004b


	//   ....[148]....
        /*027c*/ 	.word	0x0500004b


	//   ....[149]....
        /*0280*/ 	.word	0x0500004b


	//   ....[150]....
        /*0284*/ 	.word	0x0500004b


	//----- nvinfo : EIATTR_COOP_GROUP_INSTR_OFFSETS
	.align		4
.L_2137:
        /*0288*/ 	.byte	0x04, 0x28
        /*028a*/ 	.short	(.L_2139 - .L_2138)


	//   ....[0]....
.L_2138:
        /*028c*/ 	.word	0x00000ca0


	//   ....[1]....
        /*0290*/ 	.word	0x00000d50


	//   ....[2]....
        /*0294*/ 	.word	0x00001020


	//   ....[3]....
        /*0298*/ 	.word	0x00001ac0


	//   ....[4]....
        /*029c*/ 	.word	0x000024d0


	//   ....[5]....
        /*02a0*/ 	.word	0x00003c90


	//   ....[6]....
        /*02a4*/ 	.word	0x00003cb0


	//   ....[7]....
        /*02a8*/ 	.word	0x00003cc0


	//   ....[8]....
        /*02ac*/ 	.word	0x00003cd0


	//   ....[9]....
        /*02b0*/ 	.word	0x00003d70


	//   ....[10]....
        /*02b4*/ 	.word	0x00003da0


	//   ....[11]....
        /*02b8*/ 	.word	0x00003dc0


	//   ....[12]....
        /*02bc*/ 	.word	0x00003dd0


	//   ....[13]....
        /*02c0*/ 	.word	0x00003e70


	//   ....[14]....
        /*02c4*/ 	.word	0x00003ea0


	//   ....[15]....
        /*02c8*/ 	.word	0x00003ec0


	//   ....[16]....
        /*02cc*/ 	.word	0x00003ed0


	//   ....[17]....
        /*02d0*/ 	.word	0x00003f70


	//   ....[18]....
        /*02d4*/ 	.word	0x00003fa0


	//   ....[19]....
        /*02d8*/ 	.word	0x00003fc0


	//   ....[20]....
        /*02dc*/ 	.word	0x00003fd0


	//   ....[21]....
        /*02e0*/ 	.word	0x00004090


	//   ....[22]....
        /*02e4*/ 	.word	0x000040a0


	//   ....[23]....
        /*02e8*/ 	.word	0x000040b0


	//   ....[24]....
        /*02ec*/ 	.word	0x000040c0


	//   ....[25]....
        /*02f0*/ 	.word	0x00004230


	//   ....[26]....
        /*02f4*/ 	.word	0x00004240


	//   ....[27]....
        /*02f8*/ 	.word	0x00004250


	//   ....[28]....
        /*02fc*/ 	.word	0x00004260


	//   ....[29]....
        /*0300*/ 	.word	0x00004270


	//   ....[30]....
        /*0304*/ 	.word	0x00004280


	//   ....[31]....
        /*0308*/ 	.word	0x00004290


	//   ....[32]....
        /*030c*/ 	.word	0x000042a0


	//   ....[33]....
        /*0310*/ 	.word	0x00005550


	//   ....[34]....
        /*0314*/ 	.word	0x00005560


	//   ....[35]....
        /*0318*/ 	.word	0x00005570


	//   ....[36]....
        /*031c*/ 	.word	0x00005580


	//   ....[37]....
        /*0320*/ 	.word	0x000056a0


	//   ....[38]....
        /*0324*/ 	.word	0x000056b0


	//   ....[39]....
        /*0328*/ 	.word	0x000056c0


	//   ....[40]....
        /*032c*/ 	.word	0x000056d0


	//   ....[41]....
        /*0330*/ 	.word	0x000057f0


	//   ....[42]....
        /*0334*/ 	.word	0x00005800


	//   ....[43]....
        /*0338*/ 	.word	0x00005810


	//   ....[44]....
        /*033c*/ 	.word	0x00005820


	//   ....[45]....
        /*0340*/ 	.word	0x00005940


	//   ....[46]....
        /*0344*/ 	.word	0x00005950


	//   ....[47]....
        /*0348*/ 	.word	0x00005960


	//   ....[48]....
        /*034c*/ 	.word	0x00005970


	//   ....[49]....
        /*0350*/ 	.word	0x00005a90


	//   ....[50]....
        /*0354*/ 	.word	0x00005aa0


	//   ....[51]....
        /*0358*/ 	.word	0x00005ab0


	//   ....[52]....
        /*035c*/ 	.word	0x00005ac0


	//   ....[53]....
        /*0360*/ 	.word	0x00005be0


	//   ....[54]....
        /*0364*/ 	.word	0x00005bf0


	//   ....[55]....
        /*0368*/ 	.word	0x00005c00


	//   ....[56]....
        /*036c*/ 	.word	0x00005c10


	//   ....[57]....
        /*0370*/ 	.word	0x00005c20


	//   ....[58]....
        /*0374*/ 	.word	0x00005c30


	//   ....[59]....
        /*0378*/ 	.word	0x00005c40


	//   ....[60]....
        /*037c*/ 	.word	0x00005c80


	//   ....[61]....
        /*0380*/ 	.word	0x00005cb0


	//   ....[62]....
        /*0384*/ 	.word	0x00005cc0


	//   ....[63]....
        /*0388*/ 	.word	0x00005cd0


	//   ....[64]....
        /*038c*/ 	.word	0x00005ce0


	//   ....[65]....
        /*0390*/ 	.word	0x00009d50


	//   ....[66]....
        /*0394*/ 	.word	0x00009d90


	//   ....[67]....
        /*0398*/ 	.word	0x00009f20


	//   ....[68]....
        /*039c*/ 	.word	0x00009f60


	//   ....[69]....
        /*03a0*/ 	.word	0x0000a0f0


	//   ....[70]....
        /*03a4*/ 	.word	0x0000a120


	//   ....[71]....
        /*03a8*/ 	.word	0x0000a150


	//   ....[72]....
        /*03ac*/ 	.word	0x0000a170


	//   ....[73]....
        /*03b0*/ 	.word	0x0000a1a0


	//   ....[74]....
        /*03b4*/ 	.word	0x0000a1c0


	//   ....[75]....
        /*03b8*/ 	.word	0x0000a5c0


	//   ....[76]....
        /*03bc*/ 	.word	0x0000aa10


	//   ....[77]....
        /*03c0*/ 	.word	0x0000aab0


	//   ....[78]....
        /*03c4*/ 	.word	0x0000aaf0


	//   ....[79]....
        /*03c8*/ 	.word	0x0000ab50


	//   ....[80]....
        /*03cc*/ 	.word	0x0000abb0


	//   ....[81]....
        /*03d0*/ 	.word	0x0000abe0


	//   ....[82]....
        /*03d4*/ 	.word	0x0000ad50


	//   ....[83]....
        /*03d8*/ 	.word	0x0000ad90


	//   ....[84]....
        /*03dc*/ 	.word	0x0000adf0


	//   ....[85]....
        /*03e0*/ 	.word	0x0000ae40


	//   ....[86]....
        /*03e4*/ 	.word	0x0000ae70


	//   ....[87]....
        /*03e8*/ 	.word	0x0000b200


	//   ....[88]....
        /*03ec*/ 	.word	0x0000b250


	//   ....[89]....
        /*03f0*/ 	.word	0x0000b2a0


	//   ....[90]....
        /*03f4*/ 	.word	0x0000b2f0


	//   ....[91]....
        /*03f8*/ 	.word	0x0000b400


	//   ....[92]....
        /*03fc*/ 	.word	0x0000b450


	//   ....[93]....
        /*0400*/ 	.word	0x0000b4a0


	//   ....[94]....
        /*0404*/ 	.word	0x0000b4f0


	//   ....[95]....
        /*0408*/ 	.word	0x0000b610


	//   ....[96]....
        /*040c*/ 	.word	0x0000b660


	//   ....[97]....
        /*0410*/ 	.word	0x0000b6b0


	//   ....[98]....
        /*0414*/ 	.word	0x0000b700


	//   ....[99]....
        /*0418*/ 	.word	0x0000b820


	//   ....[100]....
        /*041c*/ 	.word	0x0000b870


	//   ....[101]....
        /*0420*/ 	.word	0x0000b8c0


	//   ....[102]....
        /*0424*/ 	.word	0x0000b910


	//   ....[103]....
        /*0428*/ 	.word	0x0000ba20


	//   ....[104]....
        /*042c*/ 	.word	0x0000ba70


	//   ....[105]....
        /*0430*/ 	.word	0x0000bac0


	//   ....[106]....
        /*0434*/ 	.word	0x0000bb10


	//   ....[107]....
        /*0438*/ 	.word	0x0000bba0


	//   ....[108]....
        /*043c*/ 	.word	0x0000bc40


	//   ....[109]....
        /*0440*/ 	.word	0x0000bce0


	//   ....[110]....
        /*0444*/ 	.word	0x0000bd80


	//   ....[111]....
        /*0448*/ 	.word	0x0000be20


	//   ....[112]....
        /*044c*/ 	.word	0x0000bec0


	//   ....[113]....
        /*0450*/ 	.word	0x0000bf20


	//   ....[114]....
        /*0454*/ 	.word	0x0000bf70


	//   ....[115]....
        /*0458*/ 	.word	0x0000bfc0


	//   ....[116]....
        /*045c*/ 	.word	0x0000c010


	//   ....[117]....
        /*0460*/ 	.word	0x0000c060


	//   ....[118]....
        /*0464*/ 	.word	0x0000c0b0


	//   ....[119]....
        /*0468*/ 	.word	0x0000c140


	//   ....[120]....
        /*046c*/ 	.word	0x0000c190


	//   ....[121]....
        /*0470*/ 	.word	0x0000c1e0


	//   ....[122]....
        /*0474*/ 	.word	0x0000c230


	//   ....[123]....
        /*0478*/ 	.word	0x0000c2c0


	//   ....[124]....
        /*047c*/ 	.word	0x0000c350


	//   ....[125]....
        /*0480*/ 	.word	0x0000c3a0


	//   ....[126]....
        /*0484*/ 	.word	0x0000c3f0


	//   ....[127]....
        /*0488*/ 	.word	0x0000c480


	//   ....[128]....
        /*048c*/ 	.word	0x0000c510


	//   ....[129]....
        /*0490*/ 	.word	0x0000c560


	//   ....[130]....
        /*0494*/ 	.word	0x0000c5b0


	//   ....[131]....
        /*0498*/ 	.word	0x0000c640


	//   ....[132]....
        /*049c*/ 	.word	0x0000c6d0


	//   ....[133]....
        /*04a0*/ 	.word	0x0000c720


	//   ....[134]....
        /*04a4*/ 	.word	0x0000c770


	//   ....[135]....
        /*04a8*/ 	.word	0x0000c800


	//   ....[136]....
        /*04ac*/ 	.word	0x0000c890


	//   ....[137]....
        /*04b0*/ 	.word	0x0000c8e0


	//   ....[138]....
        /*04b4*/ 	.word	0x0000c930


	//   ....[139]....
        /*04b8*/ 	.word	0x0000c9c0


	//   ....[140]....
        /*04bc*/ 	.word	0x0000ca70


	//   ....[141]....
        /*04c0*/ 	.word	0x0000cad0


	//   ....[142]....
        /*04c4*/ 	.word	0x0000cb70


	//   ....[143]....
        /*04c8*/ 	.word	0x0000cbc0


	//   ....[144]....
        /*04cc*/ 	.word	0x0000cc10


	//   ....[145]....
        /*04d0*/ 	.word	0x0000cc60


	//   ....[146]....
        /*04d4*/ 	.word	0x0000ccb0


	//   ....[147]....
        /*04d8*/ 	.word	0x0000ccf0


	//   ....[148]....
        /*04dc*/ 	.word	0x0000cd40


	//   ....[149]....
        /*04e0*/ 	.word	0x0000cd90


	//   ....[150]....
        /*04e4*/ 	.word	0x0000cde0


	//----- nvinfo : EIATTR_EXIT_INSTR_OFFSETS
	.align		4
.L_2139:
        /*04e8*/ 	.byte	0x04, 0x1c
        /*04ea*/ 	.short	(.L_2141 - .L_2140)


	//   ....[0]....
.L_2140:
        /*04ec*/ 	.word	0x0000afb0


	//   ....[1]....
        /*04f0*/ 	.word	0x0000b1a0


	//----- nvinfo : EIATTR_MAX_THREADS
	.align		4
.L_2141:
        /*04f4*/ 	.byte	0x04, 0x05
        /*04f6*/ 	.short	(.L_2143 - .L_2142)
.L_2142:
        /*04f8*/ 	.word	0x00000040
        /*04fc*/ 	.word	0x00000001
        /*0500*/ 	.word	0x00000001


	//----- nvinfo : EIATTR_CRS_STACK_SIZE
	.align		4
.L_2143:
        /*0504*/ 	.byte	0x04, 0x1e
        /*0506*/ 	.short	(.L_2145 - .L_2144)
.L_2144:
        /*0508*/ 	.word	0x00000000


	//----- nvinfo : EIATTR_CBANK_PARAM_SIZE
	.align		4
.L_2145:
        /*050c*/ 	.byte	0x03, 0x19
        /*050e*/ 	.short	0x01f0


	//----- nvinfo : EIATTR_PARAM_CBANK
	.align		4
        /*0510*/ 	.byte	0x04, 0x0a
        /*0512*/ 	.short	(.L_2147 - .L_2146)
	.align		4
.L_2146:
        /*0514*/ 	.word	index@(.nv.constant0._Z25selective_scan_bwd_kernelI32Selective_Scan_bwd_kernel_traitsILi64ELi16ELb1ELb1ELb1ELb0ELb0EN3c104HalfENS1_7complexIfEEEEv12SSMParamsBwd)
        /*0518*/ 	.short	0x0210
        /*051a*/ 	.short	0x01f0


	//----- nvinfo : EIATTR_SW_WAR
	.align		4
.L_2147:
        /*051c*/ 	.byte	0x04, 0x36
        /*051e*/ 	.short	(.L_2149 - .L_2148)
.L_2148:
        /*0520*/ 	.word	0x00000008
.L_2149:


//--------------------- .nv.info._Z25selective_scan_bwd_kernelI32Selective_Scan_bwd_kernel_traitsILi64ELi16ELb1ELb1ELb1ELb0ELb1EN3c104HalfENS1_7complexIfEEEEv12SSMParamsBwd --------------------------
	.section	.nv.info._Z25selective_scan_bwd_kernelI32Selective_Scan_bwd_kernel_traitsILi64ELi16ELb1ELb1ELb1ELb0ELb1EN3c104HalfENS1_7complexIfEEEEv12SSMParamsBwd,"",@"SHT_CUDA_INFO"
	.sectionflags	@""
	.align	4


	//----- nvinfo : EIATTR_CUDA_API_VERSION
	.align		4
        /*0000*/ 	.byte	0x04, 0x37
        /*0002*/ 	.short	(.L_2151 - .L_2150)
.L_2150:
        /*0004*/ 	.word	0x00000082


	//----- nvinfo : EIATTR_KPARAM_INFO
	.align		4
.L_2151:
        /*0008*/ 	.byte	0x04, 0x17
        /*000a*/ 	.short	(.L_2153 - .L_2152)
.L_2152:
        /*000c*/ 	.word	0x00000000
        /*0010*/ 	.short	0x0000
        /*0012*/ 	.short	0x0000
        /*0014*/ 	.byte	0x00, 0xf0, 0xc1, 0x07


	//----- nvinfo : EIATTR_SPARSE_MMA_MASK
	.align		4
.L_2153:
        /*0018*/ 	.byte	0x03, 0x50
        /*001a*/ 	.short	0x0000


	//----- nvinfo : EIATTR_MAXREG_COUNT
	.align		4
        /*001c*/ 	.byte	0x03, 0x1b
        /*001e*/ 	.short	0x00ff


	//----- nvinfo : EIATTR_NUM_BARRIERS
	.align		4
        /*0020*/ 	.byte	0x02, 0x4c
        /*0022*/ 	.byte	0x01
	.zero		1


	//----- nvinfo : EIATTR_MERCURY_ISA_VERSION
	.align		4
        /*0024*/ 	.byte	0x03, 0x5f
        /*0026*/ 	.short	0x0101


	//----- nvinfo : EIATTR_COOP_GROUP_MASK_REGIDS
	.align		4
        /*0028*/ 	.byte	0x04, 0x29
        /*002a*/ 	.short	(.L_2155 - .L_2154)


	//   ....[0]....
.L_2154:
        /*002c*/ 	.word	0xffffffff


	//   ....[1]....
        /*0030*/ 	.word	0xffffffff


	//   ....[2]....
        /*0034*/ 	.word	0xffffffff


	//   ....[3]....
        /*0038*/ 	.word	0xffffffff


	//   ....[4]....
        /*003c*/ 	.word	0xffffffff


	//   ....[5]....
        /*0040*/ 	.word	0xffffffff


	//   ....[6]....
        /*0044*/ 	.word	0xffffffff


	//   ....[7]....
        /*0048*/ 	.word	0xffffffff


	//   ....[8]....
        /*004c*/ 	.word	0xffffffff


	//   ....[9]....
        /*0050*/ 	.word	0xffffffff


	//   ....[10]....
        /*0054*/ 	.word	0xffffffff


	//   ....[11]....
        /*0058*/ 	.word	0xffffffff


	//   ....[12]....
        /*005c*/ 	.word	0xffffffff


	//   ....[13]....
        /*0060*/ 	.word	0xffffffff


	//   ....[14]....
        /*0064*/ 	.word	0xffffffff


	//   ....[15]....
        /*0068*/ 	.word	0xffffffff


	//   ....[16]....
        /*006c*/ 	.word	0xffffffff


	//   ....[17]....
        /*0070*/ 	.word	0xffffffff


	//   ....[18]....
        /*0074*/ 	.word	0xffffffff


	//   ....[19]....
        /*0078*/ 	.word	0xffffffff


	//   ....[20]....
        /*007c*/ 	.word	0xffffffff


	//   ....[21]....
        /*0080*/ 	.word	0xffffffff


	//   ....[22]....
        /*0084*/ 	.word	0xffffffff


	//   ....[23]....
        /*0088*/ 	.word	0xffffffff


	//   ....[24]....
        /*008c*/ 	.word	0xffffffff


	//   ....[25]....
        /*0090*/ 	.word	0xffffffff


	//   ....[26]....
        /*0094*/ 	.word	0xffffffff


	//   ....[27]....
        /*0098*/ 	.word	0xffffffff


	//   ....[28]....
        /*009c*/ 	.word	0xffffffff


	//   ....[29]....
        /*00a0*/ 	.word	0xffffffff


	//   ....[30]....
        /*00a4*/ 	.word	0xffffffff


	//   ....[31]....
        /*00a8*/ 	.word	0xffffffff


	//   ....[32]....
        /*00ac*/ 	.word	0xffffffff


	//   ....[33]....
        /*00b0*/ 	.word	0xffffffff


	//   ....[34]....
        /*00b4*/ 	.word	0xffffffff


	//   ....[35]....
        /*00b8*/ 	.word	0xffffffff


	//   ....[36]....
        /*00bc*/ 	.word	0xffffffff


	//   ....[37]....
        /*00c0*/ 	.word	0xffffffff


	//   ....[38]....
        /*00c4*/ 	.word	0xffffffff


	//   ....[39]....
        /*00c8*/ 	.word	0xffffffff


	//   ....[40]....
        /*00cc*/ 	.word	0xffffffff


	//   ....[41]....
        /*00d0*/ 	.word	0xffffffff


	//   ....[42]....
        /*00d4*/ 	.word	0xffffffff


	//   ....[43]....
        /*00d8*/ 	.word	0xffffffff


	//   ....[44]....
        /*00dc*/ 	.word	0xffffffff


	//   ....[45]....
        /*00e0*/ 	.word	0xffffffff


	//   ....[46]....
        /*00e4*/ 	.word	0xffffffff


	//   ....[47]....
        /*00e8*/ 	.word	0xffffffff


	//   ....[48]....
        /*00ec*/ 	.word	0xffffffff


	//   ....[49]....
        /*00f0*/ 	.word	0xffffffff


	//   ....[50]....
        /*00f4*/ 	.word	0xffffffff


	//   ....[51]....
        /*00f8*/ 	.word	0xffffffff


	//   ....[52]....
        /*00fc*/ 	.word	0xffffffff


	//   ....[53]....
        /*0100*/ 	.word	0xffffffff


	//   ....[54]....
        /*0104*/ 	.word	0xffffffff


	//   ....[55]....
        /*0108*/ 	.word	0xffffffff


	//   ....[56]....
        /*010c*/ 	.word	0xffffffff


	//   ....[57]....
        /*0110*/ 	.word	0xffffffff


	//   ....[58]....
        /*0114*/ 	.word	0xffffffff


	//   ....[59]....
        /*0118*/ 	.word	0xffffffff


	//   ....[60]....
        /*011c*/ 	.word	0xffffffff


	//   ....[61]....
        /*0120*/ 	.word	0xffffffff


	//   ....[62]....
        /*0124*/ 	.word	0xffffffff


	//   ....[63]....
        /*0128*/ 	.word	0xffffffff


	//   ....[64]....
        /*012c*/ 	.word	0xffffffff


	//   ....[65]....
        /*0130*/ 	.word	0xffffffff


	//   ....[66]....
        /*0134*/ 	.word	0xffffffff


	//   ....[67]....
        /*0138*/ 	.word	0xffffffff


	//   ....[68]....
        /*013c*/ 	.word	0xffffffff


	//   ....[69]....
        /*0140*/ 	.word	0xffffffff


	//   ....[70]....
        /*0144*/ 	.word	0xffffffff


	//   ....[71]....
        /*0148*/ 	.word	0xffffffff


	//   ....[72]....
        /*014c*/ 	.word	0xffffffff


	//   ....[73]....
        /*0150*/ 	.word	0xffffffff


	//   ....[74]....
        /*0154*/ 	.word	0xffffffff


	//   ....[75]....
        /*0158*/ 	.word	0xffffffff


	//   ....[76]....
        /*015c*/ 	.word	0xffffffff


	//   ....[77]....
        /*0160*/ 	.word	0xffffffff


	//   ....[78]....
        /*0164*/ 	.word	0xffffffff


	//   ....[79]....
        /*0168*/ 	.word	0xffffffff


	//   ....[80]....
        /*016c*/ 	.word	0xffffffff


	//   ....[81]....
        /*0170*/ 	.word	0xffffffff


	//   ....[82]....
        /*0174*/ 	.word	0xffffffff


	//   ....[83]....
        /*0178*/ 	.word	0xffffffff


	//   ....[84]....
        /*017c*/ 	.word	0xffffffff


	//   ....[85]....
        /*0180*/ 	.word	0xffffffff


	//   ....[86]....
        /*0184*/ 	.word	0xffffffff


	//   ....[87]....
        /*0188*/ 	.word	0xffffffff


	//   ....[88]....
        /*018c*/ 	.word	0xffffffff


	//   ....[89]....
        /*0190*/ 	.word	0xffffffff


	//   ....[90]....
        /*0194*/ 	.word	0xffffffff


	//   ....[91]....
        /*0198*/ 	.word	0x05000047


	//   ....[92]....
        /*019c*/ 	.word	0x05000047


	//   ....[93]....
        /*01a0*/ 	.word	0x05000047


	//   ....[94]....
        /*01a4*/ 	.word	0x05000047


	//   ....[95]....
        /*01a8*/ 	.word	0x05000047


	//   ....[96]....
        /*01ac*/ 	.word	0x05000047


	//   ....[97]....
        /*01b0*/ 	.word	0x05000047


	//   ....[98]....
        /*01b4*/ 	.word	0x05000047


	//   ....[99]....
        /*01b8*/ 	.word	0x05000047


	//   ....[100]....
        /*01bc*/ 	.word	0x05000047


	//   ....[101]....
        /*01c0*/ 	.word	0x05000047


	//   ....[102]....
        /*01c4*/ 	.word	0x05000047


	//   ....[103]....
        /*01c8*/ 	.word	0x05000047


	//   ....[104]....
        /*01cc*/ 	.word	0x05000047


	//   ....[105]....
        /*01d0*/ 	.word	0x05000047


	//   ....[106]....
        /*01d4*/ 	.word	0x05000047


	//   ....[107]....
        /*01d8*/ 	.word	0x05000047


	//   ....[108]....
        /*01dc*/ 	.word	0x05000047


	//   ....[109]....
        /*01e0*/ 	.word	0x05000047


	//   ....[110]....
        /*01e4*/ 	.word	0x05000047


	//   ....[111]....
        /*01e8*/ 	.word	0x05000047


	//   ....[112]....
        /*01ec*/ 	.word	0x05000047


	//   ....[113]....
        /*01f0*/ 	.word	0x05000047


	//   ....[114]....
        /*01f4*/ 	.word	0x05000047


	//   ....[115]....
        /*01f8*/ 	.word	0x05000047


	//   ....[116]....
        /*01fc*/ 	.word	0x05000047


	//   ....[117]....
        /*0200*/ 	.word	0x05000047


	//   ....[118]....
        /*0204*/ 	.word	0x05000047


	//   ....[119]....
        /*0208*/ 	.word	0x05000047


	//   ....[120]....
        /*020c*/ 	.word	0x05000047


	//   ....[121]....
        /*0210*/ 	.word	0x05000047


	//   ....[122]....
        /*0214*/ 	.word	0x05000047


	//   ....[123]....
        /*0218*/ 	.word	0x05000047


	//   ....[124]....
        /*021c*/ 	.word	0x05000047


	//   ....[125]....
        /*0220*/ 	.word	0x05000047


	//   ....[126]....
        /*0224*/ 	.word	0x05000047


	//   ....[127]....
        /*0228*/ 	.word	0x05000047


	//   ....[128]....
        /*022c*/ 	.word	0x05000047


	//   ....[129]....
        /*0230*/ 	.word	0x05000047


	//   ....[130]....
        /*0234*/ 	.word	0x05000047


	//   ....[131]....
        /*0238*/ 	.word	0x05000047


	//   ....[132]....
        /*023c*/ 	.word	0x05000047


	//   ....[133]....
        /*0240*/ 	.word	0x05000047


	//   ....[134]....
        /*0244*/ 	.word	0x05000047


	//   ....[135]....
        /*0248*/ 	.word	0x05000047


	//   ....[136]....
        /*024c*/ 	.word	0x05000047


	//   ....[137]....
        /*0250*/ 	.word	0x05000047


	//   ....[138]....
        /*0254*/ 	.word	0x05000047


	//   ....[139]....
        /*0258*/ 	.word	0x05000047


	//   ....[140]....
        /*025c*/ 	.word	0x05000047


	//   ....[141]....
        /*0260*/ 	.word	0x05000047


	//   ....[142]....
        /*0264*/ 	.word	0x05000047


	//   ....[143]....
        /*0268*/ 	.word	0x05000047


	//   ....[144]....
        /*026c*/ 	.word	0x05000047


	//   ....[145]....
        /*0270*/ 	.word	0x05000047


	//   ....[146]....
        /*0274*/ 	.word	0x05000047


	//   ....[147]....
        /*0278*/ 	.word	0x05000047


	//   ....[148]....
        /*027c*/ 	.word	0x05000047


	//   ....[149]....
        /*0280*/ 	.word	0x05000047


	//   ....[150]....
        /*0284*/ 	.word	0x05000047


	//   ....[151]....
        /*0288*/ 	.word	0x05000047


	//   ....[152]....
        /*028c*/ 	.word	0x05000047


	//   ....[153]....
        /*0290*/ 	.word	0x05000047


	//   ....[154]....
        /*0294*/ 	.word	0x05000047


	//----- nvinfo : EIATTR_COOP_GROUP_INSTR_OFFSETS
	.align		4
.L_2155:
        /*0298*/ 	.byte	0x04, 0x28
        /*029a*/ 	.short	(.L_2157 - .L_2156)


	//   ....[0]....
.L_2156:
        /*029c*/ 	.word	0x00000d10


	//   ....[1]....
        /*02a0*/ 	.word	0x00000dc0


	//   ....[2]....
        /*02a4*/ 	.word	0x00000f80


	//   ....[3]....
        /*02a8*/ 	.word	0x00001110


	//   ....[4]....
        /*02ac*/ 	.word	0x00001b70


	//   ....[5]....
        /*02b0*/ 	.word	0x000023d0


	//   ....[6]....
        /*02b4*/ 	.word	0x00002710


	//   ....[7]....
        /*02b8*/ 	.word	0x00002ff0


	//   ....[8]....
        /*02bc*/ 	.word	0x00003a40


	//   ....[9]....
        /*02c0*/ 	.word	0x000051c0


	//   ....[10]....
        /*02c4*/ 	.word	0x000051e0


	//   ....[11]....
        /*02c8*/ 	.word	0x000051f0


	//   ....[12]....
        /*02cc*/ 	.word	0x00005200


	//   ....[13]....
        /*02d0*/ 	.word	0x000052a0


	//   ....[14]....
        /*02d4*/ 	.word	0x000052c0


	//   ....[15]....
        /*02d8*/ 	.word	0x000052f0


	//   ....[16]....
        /*02dc*/ 	.word	0x00005300


	//   ....[17]....
        /*02e0*/ 	.word	0x000053a0


	//   ....[18]....
        /*02e4*/ 	.word	0x000053d0


	//   ....[19]....
        /*02e8*/ 	.word	0x000053f0


	//   ....[20]....
        /*02ec*/ 	.word	0x00005400


	//   ....[21]....
        /*02f0*/ 	.word	0x000054a0


	//   ....[22]....
        /*02f4*/ 	.word	0x000054d0


	//   ....[23]....
        /*02f8*/ 	.word	0x000054f0


	//   ....[24]....
        /*02fc*/ 	.word	0x00005500


	//   ....[25]....
        /*0300*/ 	.word	0x000055b0


	//   ....[26]....
        /*0304*/ 	.word	0x000055d0


	//   ....[27]....
        /*0308*/ 	.word	0x000055e0


	//   ....[28]....
        /*030c*/ 	.word	0x000055f0


	//   ....[29]....
        /*0310*/ 	.word	0x00005760


	//   ....[30]....
        /*0314*/ 	.word	0x00005770


	//   ....[31]....
        /*0318*/ 	.word	0x00005780


	//   ....[32]....
        /*031c*/ 	.word	0x00005790


	//   ....[33]....
        /*0320*/ 	.word	0x000057a0


	//   ....[34]....
        /*0324*/ 	.word	0x000057b0


	//   ....[35]....
        /*0328*/ 	.word	0x000057c0


	//   ....[36]....
        /*032c*/ 	.word	0x000057d0


	//   ....[37]....
        /*0330*/ 	.word	0x00006a80


	//   ....[38]....
        /*0334*/ 	.word	0x00006a90


	//   ....[39]....
        /*0338*/ 	.word	0x00006aa0


	//   ....[40]....
        /*033c*/ 	.word	0x00006ab0


	//   ....[41]....
        /*0340*/ 	.word	0x00006bd0


	//   ....[42]....
        /*0344*/ 	.word	0x00006be0


	//   ....[43]....
        /*0348*/ 	.word	0x00006bf0


	//   ....[44]....
        /*034c*/ 	.word	0x00006c00


	//   ....[45]....
        /*0350*/ 	.word	0x00006d20


	//   ....[46]....
        /*0354*/ 	.word	0x00006d30


	//   ....[47]....
        /*0358*/ 	.word	0x00006d40


	//   ....[48]....
        /*035c*/ 	.word	0x00006d50


	//   ....[49]....
        /*0360*/ 	.word	0x00006e70


	//   ....[50]....
        /*0364*/ 	.word	0x00006e80


	//   ....[51]....
        /*0368*/ 	.word	0x00006e90


	//   ....[52]....
        /*036c*/ 	.word	0x00006ea0


	//   ....[53]....
        /*0370*/ 	.word	0x00006fc0


	//   ....[54]....
        /*0374*/ 	.word	0x00006fd0


	//   ....[55]....
        /*0378*/ 	.word	0x00006fe0


	//   ....[56]....
        /*037c*/ 	.word	0x00006ff0


	//   ....[57]....
        /*0380*/ 	.word	0x00007110


	//   ....[58]....
        /*0384*/ 	.word	0x00007120


	//   ....[59]....
        /*0388*/ 	.word	0x00007130


	//   ....[60]....
        /*038c*/ 	.word	0x00007140


	//   ....[61]....
        /*0390*/ 	.word	0x00007150


	//   ....[62]....
        /*0394*/ 	.word	0x00007160


	//   ....[63]....
        /*0398*/ 	.word	0x00007170


	//   ....[64]....
        /*039c*/ 	.word	0x000071b0


	//   ....[65]....
        /*03a0*/ 	.word	0x000071e0


	//   ....[66]....
        /*03a4*/ 	.word	0x000071f0


	//   ....[67]....
        /*03a8*/ 	.word	0x00007200


	//   ....[68]....
        /*03ac*/ 	.word	0x00007210


	//   ....[69]....
        /*03b0*/ 	.word	0x0000b280


	//   ....[70]....
        /*03b4*/ 	.word	0x0000b2c0


	//   ....[71]....
        /*03b8*/ 	.word	0x0000b450


	//   ....[72]....
        /*03bc*/ 	.word	0x0000b490


	//   ....[73]....
        /*03c0*/ 	.word	0x0000b620


	//   ....[74]....
        /*03c4*/ 	.word	0x0000b650


	//   ....[75]....
        /*03c8*/ 	.word	0x0000b680


	//   ....[76]....
        /*03cc*/ 	.word	0x0000b6a0


	//   ....[77]....
        /*03d0*/ 	.word	0x0000b6d0


	//   ....[78]....
        /*03d4*/ 	.word	0x0000b6f0


	//   ....[79]....
        /*03d8*/ 	.word	0x0000baf0


	//   ....[80]....
        /*03dc*/ 	.word	0x0000bee0


	//   ....[81]....
        /*03e0*/ 	.word	0x0000bf80


	//   ....[82]....
        /*03e4*/ 	.word	0x0000bfc0


	//   ....[83]....
        /*03e8*/ 	.word	0x0000c020


	//   ....[84]....
        /*03ec*/ 	.word	0x0000c080


	//   ....[85]....
        /*03f0*/ 	.word	0x0000c0b0


	//   ....[86]....
        /*03f4*/ 	.word	0x0000c220


	//   ....[87]....
        /*03f8*/ 	.word	0x0000c260


	//   ....[88]....
        /*03fc*/ 	.word	0x0000c2d0


	//   ....[89]....
        /*0400*/ 	.word	0x0000c320


	//   ....[90]....
        /*0404*/ 	.word	0x0000c340


	//   ....[91]....
        /*0408*/ 	.word	0x0000c6d0


	//   ....[92]....
        /*040c*/ 	.word	0x0000c720


	//   ....[93]....
        /*0410*/ 	.word	0x0000c770


	//   ....[94]....
        /*0414*/ 	.word	0x0000c7c0


	//   ....[95]....
        /*0418*/ 	.word	0x0000c8d0


	//   ....[96]....
        /*041c*/ 	.word	0x0000c920


	//   ....[97]....
        /*0420*/ 	.word	0x0000c970


	//   ....[98]....
        /*0424*/ 	.word	0x0000c9c0


	//   ....[99]....
        /*0428*/ 	.word	0x0000cae0


	//   ....[100]....
        /*042c*/ 	.word	0x0000cb30


	//   ....[101]....
        /*0430*/ 	.word	0x0000cb80


	//   ....[102]....
        /*0434*/ 	.word	0x0000cbd0


	//   ....[103]....
        /*0438*/ 	.word	0x0000cce0


	//   ....[104]....
        /*043c*/ 	.word	0x0000cd30


	//   ....[105]....
        /*0440*/ 	.word	0x0000cd80


	//   ....[106]....
        /*0444*/ 	.word	0x0000cdd0


	//   ....[107]....
        /*0448*/ 	.word	0x0000cee0


	//   ....[108]....
        /*044c*/ 	.word	0x0000cf30


	//   ....[109]....
        /*0450*/ 	.word	0x0000cf80


	//   ....[110]....
        /*0454*/ 	.word	0x0000cfd0


	//   ....[111]....
        /*0458*/ 	.word	0x0000d060


	//   ....[112]....
        /*045c*/ 	.word	0x0000d100


	//   ....[113]....
        /*0460*/ 	.word	0x0000d1a0


	//   ....[114]....
        /*0464*/ 	.word	0x0000d240


	//   ....[115]....
        /*0468*/ 	.word	0x0000d2e0


	//   ....[116]....
        /*046c*/ 	.word	0x0000d380


	//   ....[117]....
        /*0470*/ 	.word	0x0000d3e0


	//   ....[118]....
        /*0474*/ 	.word	0x0000d430


	//   ....[119]....
        /*0478*/ 	.word	0x0000d480


	//   ....[120]....
        /*047c*/ 	.word	0x0000d4d0


	//   ....[121]....
        /*0480*/ 	.word	0x0000d520


	//   ....[122]....
        /*0484*/ 	.word	0x0000d570


	//   ....[123]....
        /*0488*/ 	.word	0x0000d600


	//   ....[124]....
        /*048c*/ 	.word	0x0000d650


	//   ....[125]....
        /*0490*/ 	.word	0x0000d6a0


	//   ....[126]....
        /*0494*/ 	.word	0x0000d6f0


	//   ....[127]....
        /*0498*/ 	.word	0x0000d780


	//   ....[128]....
        /*049c*/ 	.word	0x0000d810


	//   ....[129]....
        /*04a0*/ 	.word	0x0000d860


	//   ....[130]....
        /*04a4*/ 	.word	0x0000d8b0


	//   ....[131]....
        /*04a8*/ 	.word	0x0000d940


	//   ....[132]....
        /*04ac*/ 	.word	0x0000d9d0


	//   ....[133]....
        /*04b0*/ 	.word	0x0000da20


	//   ....[134]....
        /*04b4*/ 	.word	0x0000da70


	//   ....[135]....
        /*04b8*/ 	.word	0x0000db00


	//   ....[136]....
        /*04bc*/ 	.word	0x0000db90


	//   ....[137]....
        /*04c0*/ 	.word	0x0000dbe0


	//   ....[138]....
        /*04c4*/ 	.word	0x0000dc30


	//   ....[139]....
        /*04c8*/ 	.word	0x0000dcc0


	//   ....[140]....
        /*04cc*/ 	.word	0x0000dd50


	//   ....[141]....
        /*04d0*/ 	.word	0x0000dda0


	//   ....[142]....
        /*04d4*/ 	.word	0x0000ddf0


	//   ....[143]....
        /*04d8*/ 	.word	0x0000de80


	//   ....[144]....
        /*04dc*/ 	.word	0x0000df30


	//   ....[145]....
        /*04e0*/ 	.word	0x0000dfd0


	//   ....[146]....
        /*04e4*/ 	.word	0x0000e020


	//   ....[147]....
        /*04e8*/ 	.word	0x0000e070


	//   ....[148]....
        /*04ec*/ 	.word	0x0000e0d0


	//   ....[149]....
        /*04f0*/ 	.word	0x0000e120


	//   ....[150]....
        /*04f4*/ 	.word	0x0000e170


	//   ....[151]....
        /*04f8*/ 	.word	0x0000e1b0


	//   ....[152]....
        /*04fc*/ 	.word	0x0000e200


	//   ....[153]....
        /*0500*/ 	.word	0x0000e250


	//   ....[154]....
        /*0504*/ 	.word	0x0000e2a0


	//----- nvinfo : EIATTR_EXIT_INSTR_OFFSETS
	.align		4
.L_2157:
        /*0508*/ 	.byte	0x04, 0x1c
        /*050a*/ 	.short	(.L_2159 - .L_2158)


	//   ....[0]....
.L_2158:
        /*050c*/ 	.word	0x0000c480


	//   ....[1]....
        /*0510*/ 	.word	0x0000c670


	//----- nvinfo : EIATTR_MAX_THREADS
	.align		4
.L_2159:
        /*0514*/ 	.byte	0x04, 0x05
        /*0516*/ 	.short	(.L_2161 - .L_2160)
.L_2160:
        /*0518*/ 	.word	0x00000040
        /*051c*/ 	.word	0x00000001
        /*0520*/ 	.word	0x00000001


	//----- nvinfo : EIATTR_CRS_STACK_SIZE
	.align		4
.L_2161:
        /*0524*/ 	.byte	0x04, 0x1e
        /*0526*/ 	.short	(.L_2163 - .L_2162)
.L_2162:
        /*0528*/ 	.word	0x00000000


	//----- nvinfo : EIATTR_CBANK_PARAM_SIZE
	.align		4
.L_2163:
        /*052c*/ 	.byte	0x03, 0x19
        /*052e*/ 	.short	0x01f0


	//----- nvinfo : EIATTR_PARAM_CBANK
	.align		4
        /*0530*/ 	.byte	0x04, 0x0a
        /*0532*/ 	.short	(.L_2165 - .L_2164)
	.align		4
.L_2164:
        /*0534*/ 	.word	index@(.nv.constant0._Z25selective_scan_bwd_kernelI32Selective_Scan_bwd_kernel_traitsILi64ELi16ELb1ELb1ELb1ELb0ELb1EN3c104HalfENS1_7complexIfEEEEv12SSMParamsBwd)
        /*0538*/ 	.short	0x0210
        /*053a*/ 	.short	0x01f0


	//----- nvinfo : EIATTR_SW_WAR
	.align		4
.L_2165:
        /*053c*/ 	.byte	0x04, 0x36
        /*053e*/ 	.short	(.L_2167 - .L_2166)
.L_2166:
        /*0540*/ 	.word	0x00000008
.L_2167:


//--------------------- .nv.info._Z25selective_scan_bwd_kernelI32Selective_Scan_bwd_kernel_traitsILi64ELi16ELb1ELb1ELb1ELb1ELb0EN3c104HalfENS1_7complexIfEEEEv12SSMParamsBwd --------------------------
	.section	.nv.info._Z25selective_scan_bwd_kernelI32Selective_Scan_bwd_kernel_traitsILi64ELi16ELb1ELb1ELb1ELb1ELb0EN3c104HalfENS1_7complexIfEEEEv12SSMParamsBwd,"",@"SHT_CUDA_INFO"
	.sectionflags	@""
	.align	4


	//----- nvinfo : EIATTR_CUDA_API_VERSION
	.align		4
        /*0000*/ 	.byte	0x04, 0x37
        /*0002*/ 	.short	(.L_2169 - .L_2168)
.L_2168:
        /*0004*/ 	.word	0x00000082


	//----- nvinfo : EIATTR_KPARAM_INFO
	.align		4
.L_2169:
        /*0008*/ 	.byte	0x04, 0x17
        /*000a*/ 	.short	(.L_2171 - .L_2170)
.L_2170:
        /*000c*/ 	.word	0x00000000
        /*0010*/ 	.short	0x0000
        /*0012*/ 	.short	0x0000
        /*0014*/ 	.byte	0x00, 0xf0, 0xc1, 0x07


	//----- nvinfo : EIATTR_SPARSE_MMA_MASK
	.align		4
.L_2171:
        /*0018*/ 	.byte	0x03, 0x50
        /*001a*/ 	.short	0x0000


	//----- nvinfo : EIATTR_MAXREG_COUNT
	.align		4
        /*001c*/ 	.byte	0x03, 0x1b
        /*001e*/ 	.short	0x00ff


	//----- nvinfo : EIATTR_NUM_BARRIERS
	.align		4
        /*0020*/ 	.byte	0x02, 0x4c
        /*0022*/ 	.byte	0x01
	.zero		1


	//----- nvinfo : EIATTR_MERCURY_ISA_VERSION
	.align		4
        /*0024*/ 	.byte	0x03, 0x5f
        /*0026*/ 	.short	0x0101


	//----- nvinfo : EIATTR_COOP_GROUP_MASK_REGIDS
	.align		4
        /*0028*/ 	.byte	0x04, 0x29
        /*002a*/ 	.short	(.L_2173 - .L_2172)


	//   ....[0]....
.L_2172:
        /*002c*/ 	.word	0xffffffff


	//   ....[1]....
        /*0030*/ 	.word	0xffffffff


	//   ....[2]....
        /*0034*/ 	.word	0xffffffff


	//   ....[3]....
        /*0038*/ 	.word	0xffffffff


	//   ....[4]....
        /*003c*/ 	.word	0xffffffff


	//   ....[5]....
        /*0040*/ 	.word	0xffffffff


	//   ....[6]....
        /*0044*/ 	.word	0xffffffff


	//   ....[7]....
        /*0048*/ 	.word	0xffffffff


	//   ....[8]....
        /*004c*/ 	.word	0xffffffff


	//   ....[9]....
        /*0050*/ 	.word	0xffffffff


	//   ....[10]....
        /*0054*/ 	.word	0xffffffff


	//   ....[11]....
        /*0058*/ 	.word	0xffffffff


	//   ....[12]....
        /*005c*/ 	.word	0xffffffff


	//   ....[13]....
        /*0060*/ 	.word	0xffffffff


	//   ....[14]....
        /*0064*/ 	.word	0xffffffff


	//   ....[15]....
        /*0068*/ 	.word	0xffffffff


	//   ....[16]....
        /*006c*/ 	.word	0xffffffff


	//   ....[17]....
        /*0070*/ 	.word	0xffffffff


	//   ....[18]....
        /*0074*/ 	.word	0xffffffff


	//   ....[19]....
        /*0078*/ 	.word	0xffffffff


	//   ....[20]....
        /*007c*/ 	.word	0xffffffff


	//   ....[21]....
        /*0080*/ 	.word	0xffffffff


	//   ....[22]....
        /*0084*/ 	.word	0xffffffff


	//   ....[23]....
        /*0088*/ 	.word	0xffffffff


	//   ....[24]....
        /*008c*/ 	.word	0xffffffff


	//   ....[25]....
        /*0090*/ 	.word	0xffffffff


	//   ....[26]....
        /*0094*/ 	.word	0xffffffff


	//   ....[27]....
        /*0098*/ 	.word	0xffffffff


	//   ....[28]....
        /*009c*/ 	.word	0xffffffff


	//   ....[29]....
        /*00a0*/ 	.word	0xffffffff


	//   ....[30]....
        /*00a4*/ 	.word	0xffffffff


	//   ....[31]....
        /*00a8*/ 	.word	0xffffffff


	//   ....[32]....
        /*00ac*/ 	.word	0xffffffff


	//   ....[33]....
        /*00b0*/ 	.word	0xffffffff


	//   ....[34]....
        /*00b4*/ 	.word	0xffffffff


	//   ....[35]....
        /*00b8*/ 	.word	0xffffffff


	//   ....[36]....
        /*00bc*/ 	.word	0xffffffff


	//   ....[37]....
        /*00c0*/ 	.word	0xffffffff


	//   ....[38]....
        /*00c4*/ 	.word	0xffffffff


	//   ....[39]....
        /*00c8*/ 	.word	0xffffffff


	//   ....[40]....
        /*00cc*/ 	.word	0xffffffff


	//   ....[41]....
        /*00d0*/ 	.word	0xffffffff


	//   ....[42]....
        /*00d4*/ 	.word	0xffffffff


	//   ....[43]....
        /*00d8*/ 	.word	0xffffffff


	//   ....[44]....
        /*00dc*/ 	.word	0xffffffff


	//   ....[45]....
        /*00e0*/ 	.word	0xffffffff


	//   ....[46]....
        /*00e4*/ 	.word	0xffffffff


	//   ....[47]....
        /*00e8*/ 	.word	0xffffffff


	//   ....[48]....
        /*00ec*/ 	.word	0xffffffff


	//   ....[49]....
        /*00f0*/ 	.word	0xffffffff


	//   ....[50]....
        /*00f4*/ 	.word	0xffffffff


	//   ....[51]....
        /*00f8*/ 	.word	0xffffffff


	//   ....[52]....
        /*00fc*/ 	.word	0xffffffff


	//   ....[53]....
        /*0100*/ 	.word	0xffffffff


	//   ....[54]....
        /*0104*/ 	.word	0xffffffff


	//   ....[55]....
        /*0108*/ 	.word	0xffffffff


	//   ....[56]....
        /*010c*/ 	.word	0xffffffff


	//   ....[57]....
        /*0110*/ 	.word	0xffffffff


	//   ....[58]....
        /*0114*/ 	.word	0xffffffff


	//   ....[59]....
        /*0118*/ 	.word	0xffffffff


	//   ....[60]....
        /*011c*/ 	.word	0xffffffff


	//   ....[61]....
        /*0120*/ 	.word	0xffffffff


	//   ....[62]....
        /*0124*/ 	.word	0xffffffff


	//   ....[63]....
        /*0128*/ 	.word	0xffffffff


	//   ....[64]....
        /*012c*/ 	.word	0xffffffff


	//   ....[65]....
        /*0130*/ 	.word	0xffffffff


	//   ....[66]....
        /*0134*/ 	.word	0xffffffff


	//   ....[67]....
        /*0138*/ 	.word	0xffffffff


	//   ....[68]....
        /*013c*/ 	.word	0xffffffff


	//   ....[69]....
        /*0140*/ 	.word	0xffffffff


	//   ....[70]....
        /*0144*/ 	.word	0xffffffff


	//   ....[71]....
        /*0148*/ 	.word	0xffffffff


	//   ....[72]....
        /*014c*/ 	.word	0xffffffff


	//   ....[73]....
        /*0150*/ 	.word	0xffffffff


	//   ....[74]....
        /*0154*/ 	.word	0xffffffff


	//   ....[75]....
        /*0158*/ 	.word	0xffffffff


	//   ....[76]....
        /*015c*/ 	.word	0xffffffff


	//   ....[77]....
        /*0160*/ 	.word	0xffffffff


	//   ....[78]....
        /*0164*/ 	.word	0xffffffff


	//   ....[79]....
        /*0168*/ 	.word	0xffffffff


	//   ....[80]....
        /*016c*/ 	.word	0xffffffff


	//   ....[81]....
        /*0170*/ 	.word	0xffffffff


	//   ....[82]....
        /*0174*/ 	.word	0xffffffff


	//   ....[83]....
        /*0178*/ 	.word	0xffffffff


	//   ....[84]....
        /*017c*/ 	.word	0xffffffff


	//   ....[85]....
        /*0180*/ 	.word	0xffffffff


	//   ....[86]....
        /*0184*/ 	.word	0xffffffff


	//   ....[87]....
        /*0188*/ 	.word	0xffffffff


	//   ....[88]....
        /*018c*/ 	.word	0x0500004b


	//   ....[89]....
        /*0190*/ 	.word	0x0500004b


	//   ....[90]....
        /*0194*/ 	.word	0x0500004b


	//   ....[91]....
        /*0198*/ 	.word	0x0500004b


	//   ....[92]....
        /*019c*/ 	.word	0x0500004b


	//   ....[93]....
        /*01a0*/ 	.word	0x0500004b


	//   ....[94]....
        /*01a4*/ 	.word	0x0500004b


	//   ....[95]....
        /*01a8*/ 	.word	0x0500004b


	//   ....[96]....
        /*01ac*/ 	.word	0x0500004b


	//   ....[97]....
        /*01b0*/ 	.word	0x0500004b


	//   ....[98]....
        /*01b4*/ 	.word	0x0500004b


	//   ....[99]....
        /*01b8*/ 	.word	0x0500004b


	//   ....[100]....
        /*01bc*/ 	.word	0x0500004b


	//   ....[101]....
        /*01c0*/ 	.word	0x0500004b


	//   ....[102]....
        /*01c4*/ 	.word	0x0500004b


	//   ....[103]....
        /*01c8*/ 	.word	0x0500004b


	//   ....[104]....
        /*01cc*/ 	.word	0x0500004b


	//   ....[105]....
        /*01d0*/ 	.word	0x0500004b


	//   ....[106]....
        /*01d4*/ 	.word	0x0500004b


	//   ....[107]....
        /*01d8*/ 	.word	0x0500004b


	//   ....[108]....
        /*01dc*/ 	.word	0x0500004b


	//   ....[109]....
        /*01e0*/ 	.word	0x0500004b


	//   ....[110]....
        /*01e4*/ 	.word	0x0500004b


	//   ....[111]....
        /*01e8*/ 	.word	0x0500004b


	//   ....[112]....
        /*01ec*/ 	.word	0x0500004b


	//   ....[113]....
        /*01f0*/ 	.word	0x0500004b


	//   ....[114]....
        /*01f4*/ 	.word	0x0500004b


	//   ....[115]....
        /*01f8*/ 	.word	0x0500004b


	//   ....[116]....
        /*01fc*/ 	.word	0x0500004b


	//   ....[117]....
        /*0200*/ 	.word	0x0500004b


	//   ....[118]....
        /*0204*/ 	.word	0x0500004b


	//   ....[119]....
        /*0208*/ 	.word	0x0500004b


	//   ....[120]....
        /*020c*/ 	.word	0x0500004b


	//   ....[121]....
        /*0210*/ 	.word	0x0500004b


	//   ....[122]....
        /*0214*/ 	.word	0x0500004b


	//   ....[123]....
        /*0218*/ 	.word	0x0500004b


	//   ....[124]....
        /*021c*/ 	.word	0x0500004b


	//   ....[125]....
        /*0220*/ 	.word	0x0500004b


	//   ....[126]....
        /*0224*/ 	.word	0x0500004b


	//   ....[127]....
        /*0228*/ 	.word	0x0500004b


	//   ....[128]....
        /*022c*/ 	.word	0x0500004b


	//   ....[129]....
        /*0230*/ 	.word	0x0500004b


	//   ....[130]....
        /*0234*/ 	.word	0x0500004b


	//   ....[131]....
        /*0238*/ 	.word	0x0500004b


	//   ....[132]....
        /*023c*/ 	.word	0x0500004b


	//   ....[133]....
        /*0240*/ 	.word	0x0500004b


	//   ....[134]....
        /*0244*/ 	.word	0x0500004b


	//   ....[135]....
        /*0248*/ 	.word	0x0500004b


	//   ....[136]....
        /*024c*/ 	.word	0x0500004b


	//   ....[137]....
        /*0250*/ 	.word	0x0500004b


	//   ....[138]....
        /*0254*/ 	.word	0x0500004b


	//   ....[139]....
        /*0258*/ 	.word	0x0500004b


	//   ....[140]....
        /*025c*/ 	.word	0x0500004b


	//   ....[141]....
        /*0260*/ 	.word	0x0500004b


	//   ....[142]....
        /*0264*/ 	.word	0x0500004b


	//   ....[143]....
        /*0268*/ 	.word	0x0500004b


	//   ....[144]....
        /*026c*/ 	.word	0x0500004b


	//   ....[145]....
        /*0270*/ 	.word	0x0500004b


	//   ....[146]....
        /*0274*/ 	.word	0x0500004b


	//   ....[147]....
        /*0278*/ 	.word	0x0500004b


	//   ....[148]....
        /*027c*/ 	.word	0x0500004b


	//   ....[149]....
        /*0280*/ 	.word	0x0500004b


	//   ....[150]....
        /*0284*/ 	.word	0x0500004b


	//   ....[151]....
        /*0288*/ 	.word	0x0500004b


	//----- nvinfo : EIATTR_COOP_GROUP_INSTR_OFFSETS
	.align		4
.L_2173:
        /*028c*/ 	.byte	0x04, 0x28
        /*028e*/ 	.short	(.L_2175 - .L_2174)


	//   ....[0]....
.L_2174:
        /*0290*/ 	.word	0x00000ca0


	//   ....[1]....
        /*0294*/ 	.word	0x00000d50


	//   ....[2]....
        /*0298*/ 	.word	0x00000fb0


	//   ....[3]....
        /*029c*/ 	.word	0x00003d60


	//   ....[4]....
        /*02a0*/ 	.word	0x000047b0


	//   ....[5]....
        /*02a4*/ 	.word	0x00005f30


	//   ....[6]....
        /*02a8*/ 	.word	0x00005f50


	//   ....[7]....
        /*02ac*/ 	.word	0x00005f60


	//   ....[8]....
        /*02b0*/ 	.word	0x00005f70


	//   ....[9]....
        /*02b4*/ 	.word	0x00006010


	//   ....[10]....
        /*02b8*/ 	.word	0x00006030


	//   ....[11]....
        /*02bc*/ 	.word	0x00006060


	//   ....[12]....
        /*02c0*/ 	.word	0x00006070


	//   ....[13]....
        /*02c4*/ 	.word	0x00006110


	//   ....[14]....
        /*02c8*/ 	.word	0x00006140


	//   ....[15]....
        /*02cc*/ 	.word	0x00006160


	//   ....[16]....
        /*02d0*/ 	.word	0x00006170


	//   ....[17]....
        /*02d4*/ 	.word	0x00006210


	//   ....[18]....
        /*02d8*/ 	.word	0x00006240


	//   ....[19]....
        /*02dc*/ 	.word	0x00006260


	//   ....[20]....
        /*02e0*/ 	.word	0x00006270


	//   ....[21]....
        /*02e4*/ 	.word	0x00006320


	//   ....[22]....
        /*02e8*/ 	.word	0x00006340


	//   ....[23]....
        /*02ec*/ 	.word	0x00006350


	//   ....[24]....
        /*02f0*/ 	.word	0x00006360


	//   ....[25]....
        /*02f4*/ 	.word	0x000064d0


	//   ....[26]....
        /*02f8*/ 	.word	0x000064e0


	//   ....[27]....
        /*02fc*/ 	.word	0x000064f0


	//   ....[28]....
        /*0300*/ 	.word	0x00006500


	//   ....[29]....
        /*0304*/ 	.word	0x00006510


	//   ....[30]....
        /*0308*/ 	.word	0x00006520


	//   ....[31]....
        /*030c*/ 	.word	0x00006530


	//   ....[32]....
        /*0310*/ 	.word	0x00006540


	//   ....[33]....
        /*0314*/ 	.word	0x000077f0


	//   ....[34]....
        /*0318*/ 	.word	0x00007800


	//   ....[35]....
        /*031c*/ 	.word	0x00007810


	//   ....[36]....
        /*0320*/ 	.word	0x00007820


	//   ....[37]....
        /*0324*/ 	.word	0x00007940


	//   ....[38]....
        /*0328*/ 	.word	0x00007950


	//   ....[39]....
        /*032c*/ 	.word	0x00007960


	//   ....[40]....
        /*0330*/ 	.word	0x00007970


	//   ....[41]....
        /*0334*/ 	.word	0x00007a90


	//   ....[42]....
        /*0338*/ 	.word	0x00007aa0


	//   ....[43]....
        /*033c*/ 	.word	0x00007ab0


	//   ....[44]....
        /*0340*/ 	.word	0x00007ac0


	//   ....[45]....
        /*0344*/ 	.word	0x00007be0


	//   ....[46]....
        /*0348*/ 	.word	0x00007bf0


	//   ....[47]....
        /*034c*/ 	.word	0x00007c00


	//   ....[48]....
        /*0350*/ 	.word	0x00007c10


	//   ....[49]....
        /*0354*/ 	.word	0x00007d30


	//   ....[50]....
        /*0358*/ 	.word	0x00007d40


	//   ....[51]....
        /*035c*/ 	.word	0x00007d50


	//   ....[52]....
        /*0360*/ 	.word	0x00007d60


	//   ....[53]....
        /*0364*/ 	.word	0x00007e80


	//   ....[54]....
        /*0368*/ 	.word	0x00007e90


	//   ....[55]....
        /*036c*/ 	.word	0x00007ea0


	//   ....[56]....
        /*0370*/ 	.word	0x00007eb0


	//   ....[57]....
        /*0374*/ 	.word	0x00007ec0


	//   ....[58]....
        /*0378*/ 	.word	0x00007ed0


	//   ....[59]....
        /*037c*/ 	.word	0x00007ee0


	//   ....[60]....
        /*0380*/ 	.word	0x00007f20


	//   ....[61]....
        /*0384*/ 	.word	0x00007f50


	//   ....[62]....
        /*0388*/ 	.word	0x00007f60


	//   ....[63]....
        /*038c*/ 	.word	0x00007f70


	//   ....[64]....
        /*0390*/ 	.word	0x00007f80


	//   ....[65]....
        /*0394*/ 	.word	0x0000c000


	//   ....[66]....
        /*0398*/ 	.word	0x0000c040


	//   ....[67]....
        /*039c*/ 	.word	0x0000c1d0


	//   ....[68]....
        /*03a0*/ 	.word	0x0000c210


	//   ....[69]....
        /*03a4*/ 	.word	0x0000c3a0


	//   ....[70]....
        /*03a8*/ 	.word	0x0000c3e0


	//   ....[71]....
        /*03ac*/ 	.word	0x0000c440


	//   ....[72]....
        /*03b0*/ 	.word	0x0000c460


	//   ....[73]....
        /*03b4*/ 	.word	0x0000c490


	//   ....[74]....
        /*03b8*/ 	.word	0x0000c4b0


	//   ....[75]....
        /*03bc*/ 	.word	0x0000c900


	//   ....[76]....
        /*03c0*/ 	.word	0x0000d050


	//   ....[77]....
        /*03c4*/ 	.word	0x0000d4a0


	//   ....[78]....
        /*03c8*/ 	.word	0x0000d5d0


	//   ....[79]....
        /*03cc*/ 	.word	0x0000d620


	//   ....[80]....
        /*03d0*/ 	.word	0x0000d690


	//   ....[81]....
        /*03d4*/ 	.word	0x0000d6d0


	//   ....[82]....
        /*03d8*/ 	.word	0x0000d700


	//   ....[83]....
        /*03dc*/ 	.word	0x0000d870


	//   ....[84]....
        /*03e0*/ 	.word	0x0000d8b0


	//   ....[85]....
        /*03e4*/ 	.word	0x0000d920


	//   ....[86]....
        /*03e8*/ 	.word	0x0000d970


	//   ....[87]....
        /*03ec*/ 	.word	0x0000d990


	//   ....[88]....
        /*03f0*/ 	.word	0x0000dd20


	//   ....[89]....
        /*03f4*/ 	.word	0x0000dd70


	//   ....[90]....
        /*03f8*/ 	.word	0x0000ddc0


	//   ....[91]....
        /*03fc*/ 	.word	0x0000de10


	//   ....[92]....
        /*0400*/ 	.word	0x0000df20


	//   ....[93]....
        /*0404*/ 	.word	0x0000df70


	//   ....[94]....
        /*0408*/ 	.word	0x0000dfc0


	//   ....[95]....
        /*040c*/ 	.word	0x0000e010


	//   ....[96]....
        /*0410*/ 	.word	0x0000e130


	//   ....[97]....
        /*0414*/ 	.word	0x0000e180


	//   ....[98]....
        /*0418*/ 	.word	0x0000e1d0


	//   ....[99]....
        /*041c*/ 	.word	0x0000e220


	//   ....[100]....
        /*0420*/ 	.word	0x0000e330


	//   ....[101]....
        /*0424*/ 	.word	0x0000e380


	//   ....[102]....
        /*0428*/ 	.word	0x0000e3d0


	//   ....[103]....
        /*042c*/ 	.word	0x0000e420


	//   ....[104]....
        /*0430*/ 	.word	0x0000e530


	//   ....[105]....
        /*0434*/ 	.word	0x0000e580


	//   ....[106]....
        /*0438*/ 	.word	0x0000e5d0


	//   ....[107]....
        /*043c*/ 	.word	0x0000e620


	//   ....[108]....
        /*0440*/ 	.word	0x0000e6b0


	//   ....[109]....
        /*0444*/ 	.word	0x0000e750


	//   ....[110]....
        /*0448*/ 	.word	0x0000e7f0


	//   ....[111]....
        /*044c*/ 	.word	0x0000e890


	//   ....[112]....
        /*0450*/ 	.word	0x0000e930


	//   ....[113]....
        /*0454*/ 	.word	0x0000e9d0


	//   ....[114]....
        /*0458*/ 	.word	0x0000ea30


	//   ....[115]....
        /*045c*/ 	.word	0x0000ea80


	//   ....[116]....
        /*0460*/ 	.word	0x0000ead0


	//   ....[117]....
        /*0464*/ 	.word	0x0000eb20


	//   ....[118]....
        /*0468*/ 	.word	0x0000eb70


	//   ....[119]....
        /*046c*/ 	.word	0x0000ebc0


	//   ....[120]....
        /*0470*/ 	.word	0x0000ec50


	//   ....[121]....
        /*0474*/ 	.word	0x0000eca0


	//   ....[122]....
        /*0478*/ 	.word	0x0000ecf0


	//   ....[123]....
        /*047c*/ 	.word	0x0000ed40


	//   ....[124]....
        /*0480*/ 	.word	0x0000edd0


	//   ....[125]....
        /*0484*/ 	.word	0x0000ee60


	//   ....[126]....
        /*0488*/ 	.word	0x0000eeb0


	//   ....[127]....
        /*048c*/ 	.word	0x0000ef00


	//   ....[128]....
        /*0490*/ 	.word	0x0000ef90


	//   ....[129]....
        /*0494*/ 	.word	0x0000f020


	//   ....[130]....
        /*0498*/ 	.word	0x0000f070


	//   ....[131]....
        /*049c*/ 	.word	0x0000f0c0


	//   ....[132]....
        /*04a0*/ 	.word	0x0000f150


	//   ....[133]....
        /*04a4*/ 	.word	0x0000f1e0


	//   ....[134]....
        /*04a8*/ 	.word	0x0000f230


	//   ....[135]....
        /*04ac*/ 	.word	0x0000f280


	//   ....[136]....
        /*04b0*/ 	.word	0x0000f310


	//   ....[137]....
        /*04b4*/ 	.word	0x0000f3a0


	//   ....[138]....
        /*04b8*/ 	.word	0x0000f3f0


	//   ....[139]....
        /*04bc*/ 	.word	0x0000f440


	//   ....[140]....
        /*04c0*/ 	.word	0x0000f4d0


	//   ....[141]....
        /*04c4*/ 	.word	0x0000f580


	//   ....[142]....
        /*04c8*/ 	.word	0x0000f5e0


	//   ....[143]....
        /*04cc*/ 	.word	0x0000f670


	//   ....[144]....
        /*04d0*/ 	.word	0x0000f6c0


	//   ....[145]....
        /*04d4*/ 	.word	0x0000f720


	//   ....[146]....
        /*04d8*/ 	.word	0x0000f770


	//   ....[147]....
        /*04dc*/ 	.word	0x0000f7c0


	//   ....[148]....
        /*04e0*/ 	.word	0x0000f800


	//   ....[149]....
        /*04e4*/ 	.word	0x0000f850


	//   ....[150]....
        /*04e8*/ 	.word	0x0000f8a0


	//   ....[151]....
        /*04ec*/ 	.word	0x0000f8f0


	//----- nvinfo : EIATTR_EXIT_INSTR_OFFSETS
	.align		4
.L_2175:
        /*04f0*/ 	.byte	0x04, 0x1c
        /*04f2*/ 	.short	(.L_2177 - .L_2176)


	//   ....[0]....
.L_2176:
        /*04f4*/ 	.word	0x0000dad0


	//   ....[1]....
        /*04f8*/ 	.word	0x0000dcc0


	//----- nvinfo : EIATTR_MAX_THREADS
	.align		4
.L_2177:
        /*04fc*/ 	.byte	0x04, 0x05
        /*04fe*/ 	.short	(.L_2179 - .L_2178)
.L_2178:
        /*0500*/ 	.word	0x00000040
        /*0504*/ 	.word	0x00000001
        /*0508*/ 	.word	0x00000001


	//----- nvinfo : EIATTR_CRS_STACK_SIZE
	.align		4
.L_2179:
        /*050c*/ 	.byte	0x04, 0x1e
        /*050e*/ 	.short	(.L_2181 - .L_2180)
.L_2180:
        /*0510*/ 	.word	0x00000000


	//----- nvinfo : EIATTR_CBANK_PARAM_SIZE
	.align		4
.L_2181:
        /*0514*/ 	.byte	0x03, 0x19
        /*0516*/ 	.short	0x01f0


	//----- nvinfo : EIATTR_PARAM_CBANK
	.align		4
        /*0518*/ 	.byte	0x04, 0x0a
        /*051a*/ 	.short	(.L_2183 - .L_2182)
	.align		4
.L_2182:
        /*051c*/ 	.word	index@(.nv.constant0._Z25selective_scan_bwd_kernelI32Selective_Scan_bwd_kernel_traitsILi64ELi16ELb1ELb1ELb1ELb1ELb0EN3c104HalfENS1_7complexIfEEEEv12SSMParamsBwd)
        /*0520*/ 	.short	0x0210
        /*0522*/ 	.short	0x01f0


	//----- nvinfo : EIATTR_SW_WAR
	.align		4
.L_2183:
        /*0524*/ 	.byte	0x04, 0x36
        /*0526*/ 	.short	(.L_2185 - .L_2184)
.L_2184:
        /*0528*/ 	.word	0x00000008
.L_2185:


//--------------------- .nv.info._Z25selective_scan_bwd_kernelI32Selective_Scan_bwd_kernel_traitsILi64ELi16ELb1ELb1ELb1ELb1ELb1EN3c104HalfENS1_7complexIfEEEEv12SSMParamsBwd --------------------------
	.section	.nv.info._Z25selective_scan_bwd_kernelI32Selective_Scan_bwd_kernel_traitsILi64ELi16ELb1ELb1ELb1ELb1ELb1EN3c104HalfENS1_7complexIfEEEEv12SSMParamsBwd,"",@"SHT_CUDA_INFO"
	.sectionflags	@""
	.align	4


	//----- nvinfo : EIATTR_CUDA_API_VERSION
	.align		4
        /*0000*/ 	.byte	0x04, 0x37
        /*0002*/ 	.short	(.L_2187 - .L_2186)
.L_2186:
        /*0004*/ 	.word	0x00000082


	//----- nvinfo : EIATTR_KPARAM_INFO
	.align		4
.L_2187:
        /*0008*/ 	.byte	0x04, 0x17
        /*000a*/ 	.short	(.L_2189 - .L_2188)
.L_2188:
        /*000c*/ 	.word	0x00000000
        /*0010*/ 	.short	0x0000
        /*0012*/ 	.short	0x0000
        /*0014*/ 	.byte	0x00, 0xf0, 0xc1, 0x07


	//----- nvinfo : EIATTR_SPARSE_MMA_MASK
	.align		4
.L_2189:
        /*0018*/ 	.byte	0x03, 0x50
        /*001a*/ 	.short	0x0000


	//----- nvinfo : EIATTR_MAXREG_COUNT
	.align		4
        /*001c*/ 	.byte	0x03, 0x1b
        /*001e*/ 	.short	0x00ff


	//----- nvinfo : EIATTR_NUM_BARRIERS
	.align		4
        /*0020*/ 	.byte	0x02, 0x4c
        /*0022*/ 	.byte	0x01
	.zero		1


	//----- nvinfo : EIATTR_MERCURY_ISA_VERSION
	.align		4
        /*0024*/ 	.byte	0x03, 0x5f
        /*0026*/ 	.short	0x0101


	//----- nvinfo : EIATTR_COOP_GROUP_MASK_REGIDS
	.align		4
        /*0028*/ 	.byte	0x04, 0x29
        /*002a*/ 	.short	(.L_2191 - .L_2190)


	//   ....[0]....
.L_2190:
        /*002c*/ 	.word	0xffffffff


	//   ....[1]....
        /*0030*/ 	.word	0xffffffff


	//   ....[2]....
        /*0034*/ 	.word	0xffffffff


	//   ....[3]....
        /*0038*/ 	.word	0xffffffff


	//   ....[4]....
        /*003c*/ 	.word	0xffffffff


	//   ....[5]....
        /*0040*/ 	.word	0xffffffff


	//   ....[6]....
        /*0044*/ 	.word	0xffffffff


	//   ....[7]....
        /*0048*/ 	.word	0xffffffff


	//   ....[8]....
        /*004c*/ 	.word	0xffffffff


	//   ....[9]....
        /*0050*/ 	.word	0xffffffff


	//   ....[10]....
        /*0054*/ 	.word	0xffffffff


	//   ....[11]....
        /*0058*/ 	.word	0xffffffff


	//   ....[12]....
        /*005c*/ 	.word	0xffffffff


	//   ....[13]....
        /*0060*/ 	.word	0xffffffff


	//   ....[14]....
        /*0064*/ 	.word	0xffffffff


	//   ....[15]....
        /*0068*/ 	.word	0xffffffff


	//   ....[16]....
        /*006c*/ 	.word	0xffffffff


	//   ....[17]....
        /*0070*/ 	.word	0xffffffff


	//   ....[18]....
        /*0074*/ 	.word	0xffffffff


	//   ....[19]....
        /*0078*/ 	.word	0xffffffff


	//   ....[20]....
        /*007c*/ 	.word	0xffffffff


	//   ....[21]....
        /*0080*/ 	.word	0xffffffff


	//   ....[22]....
        /*0084*/ 	.word	0xffffffff


	//   ....[23]....
        /*0088*/ 	.word	0xffffffff


	//   ....[24]....
        /*008c*/ 	.word	0xffffffff


	//   ....[25]....
        /*0090*/ 	.word	0xffffffff


	//   ....[26]....
        /*0094*/ 	.word	0xffffffff


	//   ....[27]....
        /*0098*/ 	.word	0xffffffff


	//   ....[28]....
        /*009c*/ 	.word	0xffffffff


	//   ....[29]....
        /*00a0*/ 	.word	0xffffffff


	//   ....[30]....
        /*00a4*/ 	.word	0xffffffff


	//   ....[31]....
        /*00a8*/ 	.word	0xffffffff


	//   ....[32]....
        /*00ac*/ 	.word	0xffffffff


	//   ....[33]....
        /*00b0*/ 	.word	0xffffffff


	//   ....[34]....
        /*00b4*/ 	.word	0xffffffff


	//   ....[35]....
        /*00b8*/ 	.word	0xffffffff


	//   ....[36]....
        /*00bc*/ 	.word	0xffffffff


	//   ....[37]....
        /*00c0*/ 	.word	0xffffffff


	//   ....[38]....
        /*00c4*/ 	.word	0xffffffff


	//   ....[39]....
        /*00c8*/ 	.word	0xffffffff


	//   ....[40]....
        /*00cc*/ 	.word	0xffffffff


	//   ....[41]....
        /*00d0*/ 	.word	0xffffffff


	//   ....[42]....
        /*00d4*/ 	.word	0xffffffff


	//   ....[43]....
        /*00d8*/ 	.word	0xffffffff


	//   ....[44]....
        /*00dc*/ 	.word	0xffffffff


	//   ....[45]....
        /*00e0*/ 	.word	0xffffffff


	//   ....[46]....
        /*00e4*/ 	.word	0xffffffff


	//   ....[47]....
        /*00e8*/ 	.word	0xffffffff


	//   ....[48]....
        /*00ec*/ 	.word	0xffffffff


	//   ....[49]....
        /*00f0*/ 	.word	0xffffffff


	//   ....[50]....
        /*00f4*/ 	.word	0xffffffff


	//   ....[51]....
        /*00f8*/ 	.word	0xffffffff


	//   ....[52]....
        /*00fc*/ 	.word	0xffffffff


	//   ....[53]....
        /*0100*/ 	.word	0xffffffff


	//   ....[54]....
        /*0104*/ 	.word	0xffffffff


	//   ....[55]....
        /*0108*/ 	.word	0xffffffff


	//   ....[56]....
        /*010c*/ 	.word	0xffffffff


	//   ....[57]....
        /*0110*/ 	.word	0xffffffff


	//   ....[58]....
        /*0114*/ 	.word	0xffffffff


	//   ....[59]....
        /*0118*/ 	.word	0xffffffff


	//   ....[60]....
        /*011c*/ 	.word	0xffffffff


	//   ....[61]....
        /*0120*/ 	.word	0xffffffff


	//   ....[62]....
        /*0124*/ 	.word	0xffffffff


	//   ....[63]....
        /*0128*/ 	.word	0xffffffff


	//   ....[64]....
        /*012c*/ 	.word	0xffffffff


	//   ....[65]....
        /*0130*/ 	.word	0xffffffff


	//   ....[66]....
        /*0134*/ 	.word	0xffffffff


	//   ....[67]....
        /*0138*/ 	.word	0xffffffff


	//   ....[68]....
        /*013c*/ 	.word	0xffffffff


	//   ....[69]....
        /*0140*/ 	.word	0xffffffff


	//   ....[70]....
        /*0144*/ 	.word	0xffffffff


	//   ....[71]....
        /*0148*/ 	.word	0xffffffff


	//   ....[72]....
        /*014c*/ 	.word	0xffffffff


	//   ....[73]....
        /*0150*/ 	.word	0xffffffff


	//   ....[74]....
        /*0154*/ 	.word	0xffffffff


	//   ....[75]....
        /*0158*/ 	.word	0xffffffff


	//   ....[76]....
        /*015c*/ 	.word	0xffffffff


	//   ....[77]....
        /*0160*/ 	.word	0xffffffff


	//   ....[78]....
        /*0164*/ 	.word	0xffffffff


	//   ....[79]....
        /*0168*/ 	.word	0xffffffff


	//   ....[80]....
        /*016c*/ 	.word	0xffffffff


	//   ....[81]....
        /*0170*/ 	.word	0xffffffff


	//   ....[82]....
        /*0174*/ 	.word	0xffffffff


	//   ....[83]....
        /*0178*/ 	.word	0xffffffff


	//   ....[84]....
        /*017c*/ 	.word	0xffffffff


	//   ....[85]....
        /*0180*/ 	.word	0xffffffff


	//   ....[86]....
        /*0184*/ 	.word	0xffffffff


	//   ....[87]....
        /*0188*/ 	.word	0xffffffff


	//   ....[88]....
        /*018c*/ 	.word	0xffffffff


	//   ....[89]....
        /*0190*/ 	.word	0xffffffff


	//   ....[90]....
        /*0194*/ 	.word	0xffffffff


	//   ....[91]....
        /*0198*/ 	.word	0xffffffff


	//   ....[92]....
        /*019c*/ 	.word	0x05000047


	//   ....[93]....
        /*01a0*/ 	.word	0x05000047


	//   ....[94]....
        /*01a4*/ 	.word	0x05000047


	//   ....[95]....
        /*01a8*/ 	.word	0x05000047


	//   ....[96]....
        /*01ac*/ 	.word	0x05000047


	//   ....[97]....
        /*01b0*/ 	.word	0x05000047


	//   ....[98]....
        /*01b4*/ 	.word	0x05000047


	//   ....[99]....
        /*01b8*/ 	.word	0x05000047


	//   ....[100]....
        /*01bc*/ 	.word	0x05000047


	//   ....[101]....
        /*01c0*/ 	.word	0x05000047


	//   ....[102]....
        /*01c4*/ 	.word	0x05000047


	//   ....[103]....
        /*01c8*/ 	.word	0x05000047


	//   ....[104]....
        /*01cc*/ 	.word	0x05000047


	//   ....[105]....
        /*01d0*/ 	.word	0x05000047


	//   ....[106]....
        /*01d4*/ 	.word	0x05000047


	//   ....[107]....
        /*01d8*/ 	.word	0x05000047


	//   ....[108]....
        /*01dc*/ 	.word	0x05000047


	//   ....[109]....
        /*01e0*/ 	.word	0x05000047


	//   ....[110]....
        /*01e4*/ 	.word	0x05000047


	//   ....[111]....
        /*01e8*/ 	.word	0x05000047


	//   ....[112]....
        /*01ec*/ 	.word	0x05000047


	//   ....[113]....
        /*01f0*/ 	.word	0x05000047


	//   ....[114]....
        /*01f4*/ 	.word	0x05000047


	//   ....[115]....
        /*01f8*/ 	.word	0x05000047


	//   ....[116]....
        /*01fc*/ 	.word	0x05000047


	//   ....[117]....
        /*0200*/ 	.word	0x05000047


	//   ....[118]....
        /*0204*/ 	.word	0x05000047


	//   ....[119]....
        /*0208*/ 	.word	0x05000047


	//   ....[120]....
        /*020c*/ 	.word	0x05000047


	//   ....[121]....
        /*0210*/ 	.word	0x05000047


	//   ....[122]....
        /*0214*/ 	.word	0x05000047


	//   ....[123]....
        /*0218*/ 	.word	0x05000047


	//   ....[124]....
        /*021c*/ 	.word	0x05000047


	//   ....[125]....
        /*0220*/ 	.word	0x05000047


	//   ....[126]....
        /*0224*/ 	.word	0x05000047


	//   ....[127]....
        /*0228*/ 	.word	0x05000047


	//   ....[128]....
        /*022c*/ 	.word	0x05000047


	//   ....[129]....
        /*0230*/ 	.word	0x05000047


	//   ....[130]....
        /*0234*/ 	.word	0x05000047


	//   ....[131]....
        /*0238*/ 	.word	0x05000047


	//   ....[132]....
        /*023c*/ 	.word	0x05000047


	//   ....[133]....
        /*0240*/ 	.word	0x05000047


	//   ....[134]....
        /*0244*/ 	.word	0x05000047


	//   ....[135]....
        /*0248*/ 	.word	0x05000047


	//   ....[136]....
        /*024c*/ 	.word	0x05000047


	//   ....[137]....
        /*0250*/ 	.word	0x05000047


	//   ....[138]....
        /*0254*/ 	.word	0x05000047


	//   ....[139]....
        /*0258*/ 	.word	0x05000047


	//   ....[140]....
        /*025c*/ 	.word	0x05000047


	//   ....[141]....
        /*0260*/ 	.word	0x05000047


	//   ....[142]....
        /*0264*/ 	.word	0x05000047


	//   ....[143]....
        /*0268*/ 	.word	0x05000047


	//   ....[144]....
        /*026c*/ 	.word	0x05000047


	//   ....[145]....
        /*0270*/ 	.word	0x05000047


	//   ....[146]....
        /*0274*/ 	.word	0x05000047


	//   ....[147]....
        /*0278*/ 	.word	0x05000047


	//   ....[148]....
        /*027c*/ 	.word	0x05000047


	//   ....[149]....
        /*0280*/ 	.word	0x05000047


	//   ....[150]....
        /*0284*/ 	.word	0x05000047


	//   ....[151]....
        /*0288*/ 	.word	0x05000047


	//   ....[152]....
        /*028c*/ 	.word	0x05000047


	//   ....[153]....
        /*0290*/ 	.word	0x05000047


	//   ....[154]....
        /*0294*/ 	.word	0x05000047


	//   ....[155]....
        /*0298*/ 	.word	0x05000047


	//----- nvinfo : EIATTR_COOP_GROUP_INSTR_OFFSETS
	.align		4
.L_2191:
        /*029c*/ 	.byte	0x04, 0x28
        /*029e*/ 	.short	(.L_2193 - .L_2192)


	//   ....[0]....
.L_2192:
        /*02a0*/ 	.word	0x00000cc0


	//   ....[1]....
        /*02a4*/ 	.word	0x00000d70


	//   ....[2]....
        /*02a8*/ 	.word	0x00000f80


	//   ....[3]....
        /*02ac*/ 	.word	0x000035e0


	//   ....[4]....
        /*02b0*/ 	.word	0x00003e40


	//   ....[5]....
        /*02b4*/ 	.word	0x000047c0


	//   ....[6]....
        /*02b8*/ 	.word	0x00004af0


	//   ....[7]....
        /*02bc*/ 	.word	0x000052d0


	//   ....[8]....
        /*02c0*/ 	.word	0x00005d60


	//   ....[9]....
        /*02c4*/ 	.word	0x000074a0


	//   ....[10]....
        /*02c8*/ 	.word	0x000074c0


	//   ....[11]....
        /*02cc*/ 	.word	0x000074d0


	//   ....[12]....
        /*02d0*/ 	.word	0x000074e0


	//   ....[13]....
        /*02d4*/ 	.word	0x00007580


	//   ....[14]....
        /*02d8*/ 	.word	0x000075b0


	//   ....[15]....
        /*02dc*/ 	.word	0x000075d0


	//   ....[16]....
        /*02e0*/ 	.word	0x000075e0


	//   ....[17]....
        /*02e4*/ 	.word	0x00007680


	//   ....[18]....
        /*02e8*/ 	.word	0x000076b0


	//   ....[19]....
        /*02ec*/ 	.word	0x000076d0


	//   ....[20]....
        /*02f0*/ 	.word	0x000076e0


	//   ....[21]....
        /*02f4*/ 	.word	0x00007780


	//   ....[22]....
        /*02f8*/ 	.word	0x000077b0


	//   ....[23]....
        /*02fc*/ 	.word	0x000077d0


	//   ....[24]....
        /*0300*/ 	.word	0x000077e0


	//   ....[25]....
        /*0304*/ 	.word	0x000078a0


	//   ....[26]....
        /*0308*/ 	.word	0x000078b0


	//   ....[27]....
        /*030c*/ 	.word	0x000078c0


	//   ....[28]....
        /*0310*/ 	.word	0x000078d0


	//   ....[29]....
        /*0314*/ 	.word	0x00007a40


	//   ....[30]....
        /*0318*/ 	.word	0x00007a50


	//   ....[31]....
        /*031c*/ 	.word	0x00007a60


	//   ....[32]....
        /*0320*/ 	.word	0x00007a70


	//   ....[33]....
        /*0324*/ 	.word	0x00007a80


	//   ....[34]....
        /*0328*/ 	.word	0x00007a90


	//   ....[35]....
        /*032c*/ 	.word	0x00007aa0


	//   ....[36]....
        /*0330*/ 	.word	0x00007ab0


	//   ....[37]....
        /*0334*/ 	.word	0x00008d60


	//   ....[38]....
        /*0338*/ 	.word	0x00008d70


	//   ....[39]....
        /*033c*/ 	.word	0x00008d80


	//   ....[40]....
        /*0340*/ 	.word	0x00008d90


	//   ....[41]....
        /*0344*/ 	.word	0x00008eb0


	//   ....[42]....
        /*0348*/ 	.word	0x00008ec0


	//   ....[43]....
        /*034c*/ 	.word	0x00008ed0


	//   ....[44]....
        /*0350*/ 	.word	0x00008ee0


	//   ....[45]....
        /*0354*/ 	.word	0x00009000


	//   ....[46]....
        /*0358*/ 	.word	0x00009010


	//   ....[47]....
        /*035c*/ 	.word	0x00009020


	//   ....[48]....
        /*0360*/ 	.word	0x00009030


	//   ....[49]....
        /*0364*/ 	.word	0x00009150


	//   ....[50]....
        /*0368*/ 	.word	0x00009160


	//   ....[51]....
        /*036c*/ 	.word	0x00009170


	//   ....[52]....
        /*0370*/ 	.word	0x00009180


	//   ....[53]....
        /*0374*/ 	.word	0x000092a0


	//   ....[54]....
        /*0378*/ 	.word	0x000092b0


	//   ....[55]....
        /*037c*/ 	.word	0x000092c0


	//   ....[56]....
        /*0380*/ 	.word	0x000092d0


	//   ....[57]....
        /*0384*/ 	.word	0x000093f0


	//   ....[58]....
        /*0388*/ 	.word	0x00009400


	//   ....[59]....
        /*038c*/ 	.word	0x00009410


	//   ....[60]....
        /*0390*/ 	.word	0x00009420


	//   ....[61]....
        /*0394*/ 	.word	0x00009430


	//   ....[62]....
        /*0398*/ 	.word	0x00009440


	//   ....[63]....
        /*039c*/ 	.word	0x00009450


	//   ....[64]....
        /*03a0*/ 	.word	0x00009490


	//   ....[65]....
        /*03a4*/ 	.word	0x000094c0


	//   ....[66]....
        /*03a8*/ 	.word	0x000094d0


	//   ....[67]....
        /*03ac*/ 	.word	0x000094e0


	//   ....[68]....
        /*03b0*/ 	.word	0x000094f0


	//   ....[69]....
        /*03b4*/ 	.word	0x0000d580


	//   ....[70]....
        /*03b8*/ 	.word	0x0000d5c0


	//   ....[71]....
        /*03bc*/ 	.word	0x0000d750


	//   ....[72]....
        /*03c0*/ 	.word	0x0000d790


	//   ....[73]....
        /*03c4*/ 	.word	0x0000d920


	//   ....[74]....
        /*03c8*/ 	.word	0x0000d950


	//   ....[75]....
        /*03cc*/ 	.word	0x0000d980


	//   ....[76]....
        /*03d0*/ 	.word	0x0000d9a0


	//   ....[77]....
        /*03d4*/ 	.word	0x0000d9d0


	//   ....[78]....
        /*03d8*/ 	.word	0x0000d9f0


	//   ....[79]....
        /*03dc*/ 	.word	0x0000de80


	//   ....[80]....
        /*03e0*/ 	.word	0x0000e5c0


	//   ....[81]....
        /*03e4*/ 	.word	0x0000ea20


	//   ....[82]....
        /*03e8*/ 	.word	0x0000eb20


	//   ....[83]....
        /*03ec*/ 	.word	0x0000eb70


	//   ....[84]....
        /*03f0*/ 	.word	0x0000ebe0


	//   ....[85]....
        /*03f4*/ 	.word	0x0000ec20


	//   ....[86]....
        /*03f8*/ 	.word	0x0000ec50


	//   ....[87]....
        /*03fc*/ 	.word	0x0000edc0


	//   ....[88]....
        /*0400*/ 	.word	0x0000ee00


	//   ....[89]....
        /*0404*/ 	.word	0x0000ee70


	//   ....[90]....
        /*0408*/ 	.word	0x0000eec0


	//   ....[91]....
        /*040c*/ 	.word	0x0000eee0


	//   ....[92]....
        /*0410*/ 	.word	0x0000f270


	//   ....[93]....
        /*0414*/ 	.word	0x0000f2c0


	//   ....[94]....
        /*0418*/ 	.word	0x0000f310


	//   ....[95]....
        /*041c*/ 	.word	0x0000f360


	//   ....[96]....
        /*0420*/ 	.word	0x0000f470


	//   ....[97]....
        /*0424*/ 	.word	0x0000f4c0


	//   ....[98]....
        /*0428*/ 	.word	0x0000f510


	//   ....[99]....
        /*042c*/ 	.word	0x0000f560


	//   ....[100]....
        /*0430*/ 	.word	0x0000f680


	//   ....[101]....
        /*0434*/ 	.word	0x0000f6d0


	//   ....[102]....
        /*0438*/ 	.word	0x0000f720


	//   ....[103]....
        /*043c*/ 	.word	0x0000f770


	//   ....[104]....
        /*0440*/ 	.word	0x0000f890


	//   ....[105]....
        /*0444*/ 	.word	0x0000f8e0


	//   ....[106]....
        /*0448*/ 	.word	0x0000f930


	//   ....[107]....
        /*044c*/ 	.word	0x0000f980


	//   ....[108]....
        /*0450*/ 	.word	0x0000fa90


	//   ....[109]....
        /*0454*/ 	.word	0x0000fae0


	//   ....[110]....
        /*0458*/ 	.word	0x0000fb30


	//   ....[111]....
        /*045c*/ 	.word	0x0000fb80


	//   ....[112]....
        /*0460*/ 	.word	0x0000fc10


	//   ....[113]....
        /*0464*/ 	.word	0x0000fcb0


	//   ....[114]....
        /*0468*/ 	.word	0x0000fd50


	//   ....[115]....
        /*046c*/ 	.word	0x0000fdf0


	//   ....[116]....
        /*0470*/ 	.word	0x0000fe90


	//   ....[117]....
        /*0474*/ 	.word	0x0000ff30


	//   ....[118]....
        /*0478*/ 	.word	0x0000ff90


	//   ....[119]....
        /*047c*/ 	.word	0x0000ffe0


	//   ....[120]....
        /*0480*/ 	.word	0x00010030


	//   ....[121]....
        /*0484*/ 	.word	0x00010080


	//   ....[122]....
        /*0488*/ 	.word	0x000100d0


	//   ....[123]....
        /*048c*/ 	.word	0x00010120


	//   ....[124]....
        /*0490*/ 	.word	0x000101b0


	//   ....[125]....
        /*0494*/ 	.word	0x00010200


	//   ....[126]....
        /*0498*/ 	.word	0x00010250


	//   ....[127]....
        /*049c*/ 	.word	0x000102a0


	//   ....[128]....
        /*04a0*/ 	.word	0x00010330


	//   ....[129]....
        /*04a4*/ 	.word	0x000103c0


	//   ....[130]....
        /*04a8*/ 	.word	0x00010410


	//   ....[131]....
        /*04ac*/ 	.word	0x00010460


	//   ....[132]....
        /*04b0*/ 	.word	0x000104f0


	//   ....[133]....
        /*04b4*/ 	.word	0x00010580


	//   ....[134]....
        /*04b8*/ 	.word	0x000105d0


	//   ....[135]....
        /*04bc*/ 	.word	0x00010620


	//   ....[136]....
        /*04c0*/ 	.word	0x000106b0


	//   ....[137]....
        /*04c4*/ 	.word	0x00010740


	//   ....[138]....
        /*04c8*/ 	.word	0x00010790


	//   ....[139]....
        /*04cc*/ 	.word	0x000107e0


	//   ....[140]....
        /*04d0*/ 	.word	0x00010870


	//   ....[141]....
        /*04d4*/ 	.word	0x00010900


	//   ....[142]....
        /*04d8*/ 	.word	0x00010950


	//   ....[143]....
        /*04dc*/ 	.word	0x000109a0


	//   ....[144]....
        /*04e0*/ 	.word	0x00010a30


	//   ....[145]....
        /*04e4*/ 	.word	0x00010ae0


	//   ....[146]....
        /*04e8*/ 	.word	0x00010b90


	//   ....[147]....
        /*04ec*/ 	.word	0x00010be0


	//   ....[148]....
        /*04f0*/ 	.word	0x00010c30


	//   ....[149]....
        /*04f4*/ 	.word	0x00010c80


	//   ....[150]....
        /*04f8*/ 	.word	0x00010cd0


	//   ....[151]....
        /*04fc*/ 	.word	0x00010d20


	//   ....[152]....
        /*0500*/ 	.word	0x00010d60


	//   ....[153]....
        /*0504*/ 	.word	0x00010db0


	//   ....[154]....
        /*0508*/ 	.word	0x00010e00


	//   ....[155]....
        /*050c*/ 	.word	0x00010e50


	//----- nvinfo : EIATTR_EXIT_INSTR_OFFSETS
	.align		4
.L_2193:
        /*0510*/ 	.byte	0x04, 0x1c
        /*0512*/ 	.short	(.L_2195 - .L_2194)


	//   ....[0]....
.L_2194:
        /*0514*/ 	.word	0x0000f020


	//   ....[1]....
        /*0518*/ 	.word	0x0000f210


	//----- nvinfo : EIATTR_MAX_THREADS
	.align		4
.L_2195:
        /*051c*/ 	.byte	0x04, 0x05
        /*051e*/ 	.short	(.L_2197 - .L_2196)
.L_2196:
        /*0520*/ 	.word	0x00000040
        /*0524*/ 	.word	0x00000001
        /*0528*/ 	.word	0x00000001


	//----- nvinfo : EIATTR_CRS_STACK_SIZE
	.align		4
.L_2197:
        /*052c*/ 	.byte	0x04, 0x1e
        /*052e*/ 	.short	(.L_2199 - .L_2198)
.L_2198:
        /*0530*/ 	.word	0x00000000


	//----- nvinfo : EIATTR_CBANK_PARAM_SIZE
	.align		4
.L_2199:
        /*0534*/ 	.byte	0x03, 0x19
        /*0536*/ 	.short	0x01f0


	//----- nvinfo : EIATTR_PARAM_CBANK
	.align		4
        /*0538*/ 	.byte	0x04, 0x0a
        /*053a*/ 	.short	(.L_2201 - .L_2200)
	.align		4
.L_2200:
        /*053c*/ 	.word	index@(.nv.constant0._Z25selective_scan_bwd_kernelI32Selective_Scan_bwd_kernel_traitsILi64ELi16ELb1ELb1ELb1ELb1ELb1EN3c104HalfENS1_7complexIfEEEEv12SSMParamsBwd)
        /*0540*/ 	.short	0x0210
        /*0542*/ 	.short	0x01f0


	//----- nvinfo : EIATTR_SW_WAR
	.align		4
.L_2201:
        /*0544*/ 	.byte	0x04, 0x36
        /*0546*/ 	.short	(.L_2203 - .L_2202)
.L_2202:
        /*0548*/ 	.word	0x00000008
.L_2203:


//--------------------- .nv.info._Z25selective_scan_bwd_kernelI32Selective_Scan_bwd_kernel_traitsILi32ELi16ELb0ELb0ELb0ELb0ELb0EN3c104HalfENS1_7complexIfEEEEv12SSMParamsBwd --------------------------
	.section	.nv.info._Z25selective_scan_bwd_kernelI32Selective_Scan_bwd_kernel_traitsILi32ELi16ELb0ELb0ELb0ELb0ELb0EN3c104HalfENS1_7complexIfEEEEv12SSMParamsBwd,"",@"SHT_CUDA_INFO"
	.sectionflags	@""
	.align	4


	//----- nvinfo : EIATTR_CUDA_API_VERSION
	.align		4
        /*0000*/ 	.byte	0x04, 0x37
        /*0002*/ 	.short	(.L_2205 - .L_2204)
.L_2204:
        /*0004*/ 	.word	0x00000082


	//----- nvinfo : EIATTR_KPARAM_INFO
	.align		4
.L_2205:
        /*0008*/ 	.byte	0x04, 0x17
        /*000a*/ 	.short	(.L_2207 - .L_2206)
.L_2206:
        /*000c*/ 	.word	0x00000000
        /*0010*/ 	.short	0x0000
        /*0012*/ 	.short	0x0000
        /*0014*/ 	.byte	0x00, 0xf0, 0xc1, 0x07


	//----- nvinfo : EIATTR_SPARSE_MMA_MASK
	.align		4
.L_2207:
        /*0018*/ 	.byte	0x03, 0x50
        /*001a*/ 	.short	0x0000


	//----- nvinfo : EIATTR_MAXREG_COUNT
	.align		4
        /*001c*/ 	.byte	0x03, 0x1b
        /*001e*/ 	.short	0x00ff


	//----- nvinfo : EIATTR_NUM_BARRIERS
	.align		4
        /*0020*/ 	.byte	0x02, 0x4c
        /*0022*/ 	.byte	0x01
	.zero		1


	//----- nvinfo : EIATTR_MERCURY_ISA_VERSION
	.align		4
        /*0024*/ 	.byte	0x03, 0x5f
        /*0026*/ 	.short	0x0101


	//----- nvinfo : EIATTR_COOP_GROUP_MASK_REGIDS
	.align		4
        /*0028*/ 	.byte	0x04, 0x29
        /*002a*/ 	.short	(.L_2209 - .L_2208)


	//   ....[0]....
.L_2208:
        /*002c*/ 	.word	0xffffffff


	//   ....[1]....
        /*0030*/ 	.word	0xffffffff


	//   ....[2]....
        /*0034*/ 	.word	0xffffffff


	//   ....[3]....
        /*0038*/ 	.word	0xffffffff


	//   ....[4]....
        /*003c*/ 	.word	0xffffffff


	//   ....[5]....
        /*0040*/ 	.word	0xffffffff


	//   ....[6]....
        /*0044*/ 	.word	0xffffffff


	//   ....[7]....
        /*0048*/ 	.word	0xffffffff


	//   ....[8]....
        /*004c*/ 	.word	0xffffffff


	//   ....[9]....
        /*0050*/ 	.word	0xffffffff


	//   ....[10]....
        /*0054*/ 	.word	0xffffffff


	//   ....[11]....
        /*0058*/ 	.word	0xffffffff


	//   ....[12]....
        /*005c*/ 	.word	0xffffffff


	//   ....[13]....
        /*0060*/ 	.word	0xffffffff


	//   ....[14]....
        /*0064*/ 	.word	0xffffffff


	//   ....[15]....
        /*0068*/ 	.word	0xffffffff


	//   ....[16]....
        /*006c*/ 	.word	0xffffffff


	//   ....[17]....
        /*0070*/ 	.word	0xffffffff


	//   ....[18]....
        /*0074*/ 	.word	0xffffffff


	//   ....[19]....
        /*0078*/ 	.word	0xffffffff


	//   ....[20]....
        /*007c*/ 	.word	0xffffffff


	//   ....[21]....
        /*0080*/ 	.word	0xffffffff


	//   ....[22]....
        /*0084*/ 	.word	0xffffffff


	//   ....[23]....
        /*0088*/ 	.word	0xffffffff


	//   ....[24]....
        /*008c*/ 	.word	0xffffffff


	//   ....[25]....
        /*0090*/ 	.word	0xffffffff


	//   ....[26]....
        /*0094*/ 	.word	0xffffffff


	//   ....[27]....
        /*0098*/ 	.word	0xffffffff


	//   ....[28]....
        /*009c*/ 	.word	0xffffffff


	//   ....[29]....
        /*00a0*/ 	.word	0xffffffff


	//   ....[30]....
        /*00a4*/ 	.word	0xffffffff


	//   ....[31]....
        /*00a8*/ 	.word	0xffffffff


	//   ....[32]....
        /*00ac*/ 	.word	0xffffffff


	//   ....[33]....
        /*00b0*/ 	.word	0xffffffff


	//   ....[34]....
        /*00b4*/ 	.word	0xffffffff


	//   ....[35]....
        /*00b8*/ 	.word	0xffffffff


	//   ....[36]....
        /*00bc*/ 	.word	0xffffffff


	//   ....[37]....
        /*00c0*/ 	.word	0xffffffff


	//   ....[38]....
        /*00c4*/ 	.word	0xffffffff


	//   ....[39]....
        /*00c8*/ 	.word	0xffffffff


	//   ....[40]....
        /*00cc*/ 	.word	0xffffffff


	//   ....[41]....
        /*00d0*/ 	.word	0xffffffff


	//   ....[42]....
        /*00d4*/ 	.word	0xffffffff


	//   ....[43]....
        /*00d8*/ 	.word	0xffffffff


	//   ....[44]....
        /*00dc*/ 	.word	0xffffffff


	//   ....[45]....
        /*00e0*/ 	.word	0xffffffff


	//   ....[46]....
        /*00e4*/ 	.word	0xffffffff


	//   ....[47]....
        /*00e8*/ 	.word	0xffffffff


	//   ....[48]....
        /*00ec*/ 	.word	0xffffffff


	//   ....[49]....
        /*00f0*/ 	.word	0xffffffff


	//   ....[50]....
        /*00f4*/ 	.word	0xffffffff


	//   ....[51]....
        /*00f8*/ 	.word	0xffffffff


	//   ....[52]....
        /*00fc*/ 	.word	0xffffffff


	//   ....[53]....
        /*0100*/ 	.word	0xffffffff


	//   ....[54]....
        /*0104*/ 	.word	0xffffffff


	//   ....[55]....
        /*0108*/ 	.word	0xffffffff


	//   ....[56]....
        /*010c*/ 	.word	0xffffffff


	//   ....[57]....
        /*0110*/ 	.word	0xffffffff


	//   ....[58]....
        /*0114*/ 	.word	0xffffffff


	//   ....[59]....
        /*0118*/ 	.word	0xffffffff


	//   ....[60]....
        /*011c*/ 	.word	0xffffffff


	//   ....[61]....
        /*0120*/ 	.word	0xffffffff


	//   ....[62]....
        /*0124*/ 	.word	0xffffffff


	//   ....[63]....
        /*0128*/ 	.word	0xffffffff


	//   ....[64]....
        /*012c*/ 	.word	0xffffffff


	//   ....[65]....
        /*0130*/ 	.word	0xffffffff


	//   ....[66]....
        /*0134*/ 	.word	0xffffffff


	//   ....[67]....
        /*0138*/ 	.word	0xffffffff


	//   ....[68]....
        /*013c*/ 	.word	0xffffffff


	//   ....[69]....
        /*0140*/ 	.word	0xffffffff


	//   ....[70]....
        /*0144*/ 	.word	0xffffffff


	//   ....[71]....
        /*0148*/ 	.word	0xffffffff


	//   ....[72]....
        /*014c*/ 	.word	0xffffffff


	//   ....[73]....
        /*0150*/ 	.word	0xffffffff


	//   ....[74]....
        /*0154*/ 	.word	0xffffffff


	//   ....[75]....
        /*0158*/ 	.word	0xffffffff


	//   ....[76]....
        /*015c*/ 	.word	0xffffffff


	//   ....[77]....
        /*0160*/ 	.word	0xffffffff


	//   ....[78]....
        /*0164*/ 	.word	0xffffffff


	//   ....[79]....
        /*0168*/ 	.word	0xffffffff


	//   ....[80]....
        /*016c*/ 	.word	0xffffffff


	//   ....[81]....
        /*0170*/ 	.word	0xffffffff


	//   ....[82]....
        /*0174*/ 	.word	0xffffffff


	//   ....[83]....
        /*0178*/ 	.word	0xffffffff


	//   ....[84]....
        /*017c*/ 	.word	0xffffffff


	//   ....[85]....
        /*0180*/ 	.word	0xffffffff


	//   ....[86]....
        /*0184*/ 	.word	0xffffffff


	//   ....[87]....
        /*0188*/ 	.word	0xffffffff


	//   ....[88]....
        /*018c*/ 	.word	0xffffffff


	//   ....[89]....
        /*0190*/ 	.word	0xffffffff


	//   ....[90]....
        /*0194*/ 	.word	0xffffffff


	//----- nvinfo : EIATTR_COOP_GROUP_INSTR_OFFSETS
	.align		4
.L_2209:
        /*0198*/ 	.byte	0x04, 0x28
        /*019a*/ 	.short	(.L_2211 - .L_2210)


	//   ....[0]....
.L_2210:
        /*019c*/ 	.word	0x000010a0


	//   ....[1]....
        /*01a0*/ 	.word	0x00001690


	//   ....[2]....
        /*01a4*/ 	.word	0x00001c70


	//   ....[3]....
        /*01a8*/ 	.word	0x00003ca0


	//   ....[4]....
        /*01ac*/ 	.word	0x00003ce0


	//   ....[5]....
        /*01b0*/ 	.word	0x00003d20


	//   ....[6]....
        /*01b4*/ 	.word	0x00003d60


	//   ....[7]....
        /*01b8*/ 	.word	0x00003f00


	//   ....[8]....
        /*01bc*/ 	.word	0x00003f80


	//   ....[9]....
        /*01c0*/ 	.word	0x00003fc0


	//   ....[10]....
        /*01c4*/ 	.word	0x00004000


	//   ....[11]....
        /*01c8*/ 	.word	0x000041c0


	//   ....[12]....
        /*01cc*/ 	.word	0x00004200


	//   ....[13]....
        /*01d0*/ 	.word	0x00004240


	//   ....[14]....
        /*01d4*/ 	.word	0x00004280


	//   ....[15]....
        /*01d8*/ 	.word	0x00004460


	//   ....[16]....
        /*01dc*/ 	.word	0x000044a0


	//   ....[17]....
        /*01e0*/ 	.word	0x000044e0


	//   ....[18]....
        /*01e4*/ 	.word	0x00004520


	//   ....[19]....
        /*01e8*/ 	.word	0x00004730


	//   ....[20]....
        /*01ec*/ 	.word	0x00004770


	//   ....[21]....
        /*01f0*/ 	.word	0x000047b0


	//   ....[22]....
        /*01f4*/ 	.word	0x000047f0


	//   ....[23]....
        /*01f8*/ 	.word	0x00004910


	//   ....[24]....
        /*01fc*/ 	.word	0x00004970


	//   ....[25]....
        /*0200*/ 	.word	0x000049b0


	//   ....[26]....
        /*0204*/ 	.word	0x00004a00


	//   ....[27]....
        /*0208*/ 	.word	0x00004a40


	//   ....[28]....
        /*020c*/ 	.word	0x00004a80


	//   ....[29]....
        /*0210*/ 	.word	0x00004d10


	//   ....[30]....
        /*0214*/ 	.word	0x00004d40


	//   ....[31]....
        /*0218*/ 	.word	0x00004d50


	//   ....[32]....
        /*021c*/ 	.word	0x00004d60


	//   ....[33]....
        /*0220*/ 	.word	0x00004e70


	//   ....[34]....
        /*0224*/ 	.word	0x00004eb0


	//   ....[35]....
        /*0228*/ 	.word	0x00004ee0


	//   ....[36]....
        /*022c*/ 	.word	0x00004ef0


	//   ....[37]....
        /*0230*/ 	.word	0x00005000


	//   ....[38]....
        /*0234*/ 	.word	0x00005040


	//   ....[39]....
        /*0238*/ 	.word	0x00005070


	//   ....[40]....
        /*023c*/ 	.word	0x00005080


	//   ....[41]....
        /*0240*/ 	.word	0x00005190


	//   ....[42]....
        /*0244*/ 	.word	0x000051d0


	//   ....[43]....
        /*0248*/ 	.word	0x00005210


	//   ....[44]....
        /*024c*/ 	.word	0x00005220


	//   ....[45]....
        /*0250*/ 	.word	0x00005320


	//   ....[46]....
        /*0254*/ 	.word	0x00005350


	//   ....[47]....
        /*0258*/ 	.word	0x00005360


	//   ....[48]....
        /*025c*/ 	.word	0x00005370


	//   ....[49]....
        /*0260*/ 	.word	0x00005470


	//   ....[50]....
        /*0264*/ 	.word	0x000054b0


	//   ....[51]....
        /*0268*/ 	.word	0x000054f0


	//   ....[52]....
        /*026c*/ 	.word	0x00005530


	//   ....[53]....
        /*0270*/ 	.word	0x00005570


	//   ....[54]....
        /*0274*/ 	.word	0x000055b0


	//   ....[55]....
        /*0278*/ 	.word	0x000055f0


	//   ....[56]....
        /*027c*/ 	.word	0x00005630


	//   ....[57]....
        /*0280*/ 	.word	0x00005660


	//   ....[58]....
        /*0284*/ 	.word	0x000056c0


	//   ....[59]....
        /*0288*/ 	.word	0x00006dd0


	//   ....[60]....
        /*028c*/ 	.word	0x00006e10


	//   ....[61]....
        /*0290*/ 	.word	0x00006e50


	//   ....[62]....
        /*0294*/ 	.word	0x00006e90


	//   ....[63]....
        /*0298*/ 	.word	0x00006fa0


	//   ....[64]....
        /*029c*/ 	.word	0x00006fe0


	//   ....[65]....
        /*02a0*/ 	.word	0x00007020


	//   ....[66]....
        /*02a4*/ 	.word	0x00007060


	//   ....[67]....
        /*02a8*/ 	.word	0x00007170


	//   ....[68]....
        /*02ac*/ 	.word	0x000071b0


	//   ....[69]....
        /*02b0*/ 	.word	0x000071f0


	//   ....[70]....
        /*02b4*/ 	.word	0x00007230


	//   ....[71]....
        /*02b8*/ 	.word	0x00007340


	//   ....[72]....
        /*02bc*/ 	.word	0x00007380


	//   ....[73]....
        /*02c0*/ 	.word	0x000073c0


	//   ....[74]....
        /*02c4*/ 	.word	0x00007400


	//   ....[75]....
        /*02c8*/ 	.word	0x00007510


	//   ....[76]....
        /*02cc*/ 	.word	0x00007560


	//   ....[77]....
        /*02d0*/ 	.word	0x000075a0


	//   ....[78]....
        /*02d4*/ 	.word	0x000075e0


	//   ....[79]....
        /*02d8*/ 	.word	0x00007d70


	//   ....[80]....
        /*02dc*/ 	.word	0x00008750


	//   ....[81]....
        /*02e0*/ 	.word	0x00008d30


	//   ....[82]....
        /*02e4*/ 	.word	0x00008d80


	//   ....[83]....
        /*02e8*/ 	.word	0x00008dd0


	//   ....[84]....
        /*02ec*/ 	.word	0x00008e00


	//   ....[85]....
        /*02f0*/ 	.word	0x00008e20


	//   ....[86]....
        /*02f4*/ 	.word	0x00008f20


	//   ....[87]....
        /*02f8*/ 	.word	0x00008f60


	//   ....[88]....
        /*02fc*/ 	.word	0x00008fb0


	//   ....[89]....
        /*0300*/ 	.word	0x00008fe0


	//   ....[90]....
        /*0304*/ 	.word	0x00009000


	//----- nvinfo : EIATTR_EXIT_INSTR_OFFSETS
	.align		4
.L_2211:
        /*0308*/ 	.byte	0x04, 0x1c
        /*030a*/ 	.short	(.L_2213 - .L_2212)


	//   ....[0]....
.L_2212:
        /*030c*/ 	.word	0x000090f0


	//   ....[1]....
        /*0310*/ 	.word	0x00009830


	//----- nvinfo : EIATTR_MAX_THREADS
	.align		4
.L_2213:
        /*0314*/ 	.byte	0x04, 0x05
        /*0316*/ 	.short	(.L_2215 - .L_2214)
.L_2214:
        /*0318*/ 	.word	0x00000020
        /*031c*/ 	.word	0x00000001
        /*0320*/ 	.word	0x00000001


	//----- nvinfo : EIATTR_CRS_STACK_SIZE
	.align		4
.L_2215:
        /*0324*/ 	.byte	0x04, 0x1e
        /*0326*/ 	.short	(.L_2217 - .L_2216)
.L_2216:
        /*0328*/ 	.word	0x00000000


	//----- nvinfo : EIATTR_CBANK_PARAM_SIZE
	.align		4
.L_2217:
        /*032c*/ 	.byte	0x03, 0x19
        /*032e*/ 	.short	0x01f0


	//----- nvinfo : EIATTR_PARAM_CBANK
	.align		4
        /*0330*/ 	.byte	0x04, 0x0a
        /*0332*/ 	.short	(.L_2219 - .L_2218)
	.align		4
.L_2218:
        /*0334*/ 	.word	index@(.nv.constant0._Z25selective_scan_bwd_kernelI32Selective_Scan_bwd_kernel_traitsILi32ELi16ELb0ELb0ELb0ELb0ELb0EN3c104HalfENS1_7complexIfEEEEv12SSMParamsBwd)
        /*0338*/ 	.short	0x0210
        /*033a*/ 	.short	0x01f0


	//----- nvinfo : EIATTR_SW_WAR
	.align		4
.L_2219:
        /*033c*/ 	.byte	0x04, 0x36
        /*033e*/ 	.short	(.L_2221 - .L_2220)
.L_2220:
        /*0340*/ 	.word	0x00000008
.L_2221:


//--------------------- .nv.info._Z25selective_scan_bwd_kernelI32Selective_Scan_bwd_kernel_traitsILi32ELi16ELb0ELb0ELb0ELb0ELb1EN3c104HalfENS1_7complexIfEEEEv12SSMParamsBwd --------------------------
	.section	.nv.info._Z25selective_scan_bwd_kernelI32Selective_Scan_bwd_kernel_traitsILi32ELi16ELb0ELb0ELb0ELb0ELb1EN3c104HalfENS1_7complexIfEEEEv12SSMParamsBwd,"",@"SHT_CUDA_INFO"
	.sectionflags	@""
	.align	4


	//----- nvinfo : EIATTR_CUDA_API_VERSION
	.align		4
        /*0000*/ 	.byte	0x04, 0x37
        /*0002*/ 	.short	(.L_2223 - .L_2222)
.L_2222:
        /*0004*/ 	.word	0x00000082


	//----- nvinfo : EIATTR_KPARAM_INFO
	.align		4
.L_2223:
        /*0008*/ 	.byte	0x04, 0x17
        /*000a*/ 	.short	(.L_2225 - .L_2224)
.L_2224:
        /*000c*/ 	.word	0x00000000
        /*0010*/ 	.short	0x0000
        /*0012*/ 	.short	0x0000
        /*0014*/ 	.byte	0x00, 0xf0, 0xc1, 0x07


	//----- nvinfo : EIATTR_SPARSE_MMA_MASK
	.align		4
.L_2225:
        /*0018*/ 	.byte	0x03, 0x50
        /*001a*/ 	.short	0x0000


	//----- nvinfo : EIATTR_MAXREG_COUNT
	.align		4
        /*001c*/ 	.byte	0x03, 0x1b
        /*001e*/ 	.short	0x00ff


	//----- nvinfo : EIATTR_NUM_BARRIERS
	.align		4
        /*0020*/ 	.byte	0x02, 0x4c
        /*0022*/ 	.byte	0x01
	.zero		1


	//----- nvinfo : EIATTR_MERCURY_ISA_VERSION
	.align		4
        /*0024*/ 	.byte	0x03, 0x5f
        /*0026*/ 	.short	0x0101


	//----- nvinfo : EIATTR_COOP_GROUP_MASK_REGIDS
	.align		4
        /*0028*/ 	.byte	0x04, 0x29
        /*002a*/ 	.short	(.L_2227 - .L_2226)


	//   ....[0]....
.L_2226:
        /*002c*/ 	.word	0xffffffff


	//   ....[1]....
        /*0030*/ 	.word	0xffffffff


	//   ....[2]....
        /*0034*/ 	.word	0xffffffff


	//   ....[3]....
        /*0038*/ 	.word	0xffffffff


	//   ....[4]....
        /*003c*/ 	.word	0xffffffff


	//   ....[5]....
        /*0040*/ 	.word	0xffffffff


	//   ....[6]....
        /*0044*/ 	.word	0xffffffff


	//   ....[7]....
        /*0048*/ 	.word	0xffffffff


	//   ....[8]....
        /*004c*/ 	.word	0xffffffff


	//   ....[9]....
        /*0050*/ 	.word	0xffffffff


	//   ....[10]....
        /*0054*/ 	.word	0xffffffff


	//   ....[11]....
        /*0058*/ 	.word	0xffffffff


	//   ....[12]....
        /*005c*/ 	.word	0xffffffff


	//   ....[13]....
        /*0060*/ 	.word	0xffffffff


	//   ....[14]....
        /*0064*/ 	.word	0xffffffff


	//   ....[15]....
        /*0068*/ 	.word	0xffffffff


	//   ....[16]....
        /*006c*/ 	.word	0xffffffff


	//   ....[17]....
        /*0070*/ 	.word	0xffffffff


	//   ....[18]....
        /*0074*/ 	.word	0xffffffff


	//   ....[19]....
        /*0078*/ 	.word	0xffffffff


	//   ....[20]....
        /*007c*/ 	.word	0xffffffff


	//   ....[21]....
        /*0080*/ 	.word	0xffffffff


	//   ....[22]....
        /*0084*/ 	.word	0xffffffff


	//   ....[23]....
        /*0088*/ 	.word	0xffffffff


	//   ....[24]....
        /*008c*/ 	.word	0xffffffff


	//   ....[25]....
        /*0090*/ 	.word	0xffffffff


	//   ....[26]....
        /*0094*/ 	.word	0xffffffff


	//   ....[27]....
        /*0098*/ 	.word	0xffffffff


	//   ....[28]....
        /*009c*/ 	.word	0xffffffff


	//   ....[29]....
        /*00a0*/ 	.word	0xffffffff


	//   ....[30]....
        /*00a4*/ 	.word	0xffffffff


	//   ....[31]....
        /*00a8*/ 	.word	0xffffffff


	//   ....[32]....
        /*00ac*/ 	.word	0xffffffff


	//   ....[33]....
        /*00b0*/ 	.word	0xffffffff


	//   ....[34]....
        /*00b4*/ 	.word	0xffffffff


	//   ....[35]....
        /*00b8*/ 	.word	0xffffffff


	//   ....[36]....
        /*00bc*/ 	.word	0xffffffff


	//   ....[37]....
        /*00c0*/ 	.word	0xffffffff


	//   ....[38]....
        /*00c4*/ 	.word	0xffffffff


	//   ....[39]....
        /*00c8*/ 	.word	0xffffffff


	//   ....[40]....
        /*00cc*/ 	.word	0xffffffff


	//   ....[41]....
        /*00d0*/ 	.word	0xffffffff


	//   ....[42]....
        /*00d4*/ 	.word	0xffffffff


	//   ....[43]....
        /*00d8*/ 	.word	0xffffffff


	//   ....[44]....
        /*00dc*/ 	.word	0xffffffff


	//   ....[45]....
        /*00e0*/ 	.word	0xffffffff


	//   ....[46]....
        /*00e4*/ 	.word	0xffffffff


	//   ....[47]....
        /*00e8*/ 	.word	0xffffffff


	//   ....[48]....
        /*00ec*/ 	.word	0xffffffff


	//   ....[49]....
        /*00f0*/ 	.word	0xffffffff


	//   ....[50]....
        /*00f4*/ 	.word	0xffffffff


	//   ....[51]....
        /*00f8*/ 	.word	0xffffffff


	//   ....[52]....
        /*00fc*/ 	.word	0xffffffff


	//   ....[53]....
        /*0100*/ 	.word	0xffffffff


	//   ....[54]....
        /*0104*/ 	.word	0xffffffff


	//   ....[55]....
        /*0108*/ 	.word	0xffffffff


	//   ....[56]....
        /*010c*/ 	.word	0xffffffff


	//   ....[57]....
        /*0110*/ 	.word	0xffffffff


	//   ....[58]....
        /*0114*/ 	.word	0xffffffff


	//   ....[59]....
        /*0118*/ 	.word	0xffffffff


	//   ....[60]....
        /*011c*/ 	.word	0xffffffff


	//   ....[61]....
        /*0120*/ 	.word	0xffffffff


	//   ....[62]....
        /*0124*/ 	.word	0xffffffff


	//   ....[63]....
        /*0128*/ 	.word	0xffffffff


	//   ....[64]....
        /*012c*/ 	.word	0xffffffff


	//   ....[65]....
        /*0130*/ 	.word	0xffffffff


	//   ....[66]....
        /*0134*/ 	.word	0xffffffff


	//   ....[67]....
        /*0138*/ 	.word	0xffffffff


	//   ....[68]....
        /*013c*/ 	.word	0xffffffff


	//   ....[69]....
        /*0140*/ 	.word	0xffffffff


	//   ....[70]....
        /*0144*/ 	.word	0xffffffff


	//   ....[71]....
        /*0148*/ 	.word	0xffffffff


	//   ....[72]....
        /*014c*/ 	.word	0xffffffff


	//   ....[73]....
        /*0150*/ 	.word	0xffffffff


	//   ....[74]....
        /*0154*/ 	.word	0xffffffff


	//   ....[75]....
        /*0158*/ 	.word	0xffffffff


	//   ....[76]....
        /*015c*/ 	.word	0xffffffff


	//   ....[77]....
        /*0160*/ 	.word	0xffffffff


	//   ....[78]....
        /*0164*/ 	.word	0xffffffff


	//   ....[79]....
        /*0168*/ 	.word	0xffffffff


	//   ....[80]....
        /*016c*/ 	.word	0xffffffff


	//   ....[81]....
        /*0170*/ 	.word	0xffffffff


	//   ....[82]....
        /*0174*/ 	.word	0xffffffff


	//   ....[83]....
        /*0178*/ 	.word	0xffffffff


	//   ....[84]....
        /*017c*/ 	.word	0xffffffff


	//   ....[85]....
        /*0180*/ 	.word	0xffffffff


	//   ....[86]....
        /*0184*/ 	.word	0xffffffff


	//   ....[87]....
        /*0188*/ 	.word	0xffffffff


	//   ....[88]....
        /*018c*/ 	.word	0xffffffff


	//   ....[89]....
        /*0190*/ 	.word	0xffffffff


	//   ....[90]....
        /*0194*/ 	.word	0xffffffff


	//   ....[91]....
        /*0198*/ 	.word	0xffffffff


	//   ....[92]....
        /*019c*/ 	.word	0xffffffff


	//   ....[93]....
        /*01a0*/ 	.word	0xffffffff


	//   ....[94]....
        /*01a4*/ 	.word	0xffffffff


	//----- nvinfo : EIATTR_COOP_GROUP_INSTR_OFFSETS
	.align		4
.L_2227:
        /*01a8*/ 	.byte	0x04, 0x28
        /*01aa*/ 	.short	(.L_2229 - .L_2228)


	//   ....[0]....
.L_2228:
        /*01ac*/ 	.word	0x000011e0


	//   ....[1]....
        /*01b0*/ 	.word	0x000016a0


	//   ....[2]....
        /*01b4*/ 	.word	0x00001e20


	//   ....[3]....
        /*01b8*/ 	.word	0x000023c0


	//   ....[4]....
        /*01bc*/ 	.word	0x00002b30


	//   ....[5]....
        /*01c0*/ 	.word	0x00003710


	//   ....[6]....
        /*01c4*/ 	.word	0x000043d0


	//   ....[7]....
        /*01c8*/ 	.word	0x000066f0


	//   ....[8]....
        /*01cc*/ 	.word	0x00006730


	//   ....[9]....
        /*01d0*/ 	.word	0x00006770


	//   ....[10]....
        /*01d4*/ 	.word	0x000067b0


	//   ....[11]....
        /*01d8*/ 	.word	0x000069d0


	//   ....[12]....
        /*01dc*/ 	.word	0x00006a10


	//   ....[13]....
        /*01e0*/ 	.word	0x00006a50


	//   ....[14]....
        /*01e4*/ 	.word	0x00006a90


	//   ....[15]....
        /*01e8*/ 	.word	0x00006b80


	//   ....[16]....
        /*01ec*/ 	.word	0x00006c80


	//   ....[17]....
        /*01f0*/ 	.word	0x00006cc0


	//   ....[18]....
        /*01f4*/ 	.word	0x00006d00


	//   ....[19]....
        /*01f8*/ 	.word	0x00006d40


	//   ....[20]....
        /*01fc*/ 	.word	0x00006ee0


	//   ....[21]....
        /*0200*/ 	.word	0x00006f20


	//   ....[22]....
        /*0204*/ 	.word	0x00006f60


	//   ....[23]....
        /*0208*/ 	.word	0x00006fa0


	//   ....[24]....
        /*020c*/ 	.word	0x000071b0


	//   ....[25]....
        /*0210*/ 	.word	0x000071f0


	//   ....[26]....
        /*0214*/ 	.word	0x00007230


	//   ....[27]....
        /*0218*/ 	.word	0x00007270


	//   ....[28]....
        /*021c*/ 	.word	0x00007460


	//   ....[29]....
        /*0220*/ 	.word	0x000074a0


	//   ....[30]....
        /*0224*/ 	.word	0x000074e0


	//   ....[31]....
        /*0228*/ 	.word	0x00007520


	//   ....[32]....
        /*022c*/ 	.word	0x00007560


	//   ....[33]....
        /*0230*/ 	.word	0x00007680


	//   ....[34]....
        /*0234*/ 	.word	0x000076c0


	//   ....[35]....
        /*0238*/ 	.word	0x00007720


	//   ....[36]....
        /*023c*/ 	.word	0x00007740


	//   ....[37]....
        /*0240*/ 	.word	0x00007850


	//   ....[38]....
        /*0244*/ 	.word	0x00007890


	//   ....[39]....
        /*0248*/ 	.word	0x000078c0


	//   ....[40]....
        /*024c*/ 	.word	0x000078d0


	//   ....[41]....
        /*0250*/ 	.word	0x000079e0


	//   ....[42]....
        /*0254*/ 	.word	0x00007a20


	//   ....[43]....
        /*0258*/ 	.word	0x00007a60


	//   ....[44]....
        /*025c*/ 	.word	0x00007a80


	//   ....[45]....
        /*0260*/ 	.word	0x00007b70


	//   ....[46]....
        /*0264*/ 	.word	0x00007ba0


	//   ....[47]....
        /*0268*/ 	.word	0x00007bb0


	//   ....[48]....
        /*026c*/ 	.word	0x00007bc0


	//   ....[49]....
        /*0270*/ 	.word	0x00007ca0


	//   ....[50]....
        /*0274*/ 	.word	0x00007cd0


	//   ....[51]....
        /*0278*/ 	.word	0x00007ce0


	//   ....[52]....
        /*027c*/ 	.word	0x00007cf0


	//   ....[53]....
        /*0280*/ 	.word	0x00007df0


	//   ....[54]....
        /*0284*/ 	.word	0x00007e30


	//   ....[55]....
        /*0288*/ 	.word	0x00007e70


	//   ....[56]....
        /*028c*/ 	.word	0x00007eb0


	//   ....[57]....
        /*0290*/ 	.word	0x00007ef0


	//   ....[58]....
        /*0294*/ 	.word	0x00007f30


	//   ....[59]....
        /*0298*/ 	.word	0x00007f60


	//   ....[60]....
        /*029c*/ 	.word	0x00007fa0


	//   ....[61]....
        /*02a0*/ 	.word	0x00007fe0


	//   ....[62]....
        /*02a4*/ 	.word	0x00008020


	//   ....[63]....
        /*02a8*/ 	.word	0x00009780


	//   ....[64]....
        /*02ac*/ 	.word	0x000097e0


	//   ....[65]....
        /*02b0*/ 	.word	0x00009820


	//   ....[66]....
        /*02b4*/ 	.word	0x00009860


	//   ....[67]....
        /*02b8*/ 	.word	0x00009980


	//   ....[68]....
        /*02bc*/ 	.word	0x000099c0


	//   ....[69]....
        /*02c0*/ 	.word	0x00009a00


	//   ....[70]....
        /*02c4*/ 	.word	0x00009a40


	//   ....[71]....
        /*02c8*/ 	.word	0x00009b50


	//   ....[72]....
        /*02cc*/ 	.word	0x00009b90


	//   ....[73]....
        /*02d0*/ 	.word	0x00009bd0


	//   ....[74]....
        /*02d4*/ 	.word	0x00009c10


	//   ....[75]....
        /*02d8*/ 	.word	0x00009d60


	//   ....[76]....
        /*02dc*/ 	.word	0x00009da0


	//   ....[77]....
        /*02e0*/ 	.word	0x00009de0


	//   ....[78]....
        /*02e4*/ 	.word	0x00009e20


	//   ....[79]....
        /*02e8*/ 	.word	0x00009f40


	//   ....[80]....
        /*02ec*/ 	.word	0x00009f80


	//   ....[81]....
        /*02f0*/ 	.word	0x00009fc0


	//   ....[82]....
        /*02f4*/ 	.word	0x0000a000


	//   ....[83]....
        /*02f8*/ 	.word	0x0000a780


	//   ....[84]....
        /*02fc*/ 	.word	0x0000b0a0


	//   ....[85]....
        /*0300*/ 	.word	0x0000b6a0


	//   ....[86]....
        /*0304*/ 	.word	0x0000b6f0


	//   ....[87]....
        /*0308*/ 	.word	0x0000b740


	//   ....[88]....
        /*030c*/ 	.word	0x0000b770


	//   ....[89]....
        /*0310*/ 	.word	0x0000b790


	//   ....[90]....
        /*0314*/ 	.word	0x0000b870


	//   ....[91]....
        /*0318*/ 	.word	0x0000b8b0


	//   ....[92]....
        /*031c*/ 	.word	0x0000b900


	//   ....[93]....
        /*0320*/ 	.word	0x0000b930


	//   ....[94]....
        /*0324*/ 	.word	0x0000b950


	//----- nvinfo : EIATTR_EXIT_INSTR_OFFSETS
	.align		4
.L_2229:
        /*0328*/ 	.byte	0x04, 0x1c
        /*032a*/ 	.short	(.L_2231 - .L_2230)


	//   ....[0]....
.L_2230:
        /*032c*/ 	.word	0x0000ba20


	//   ....[1]....
        /*0330*/ 	.word	0x0000c0c0


	//----- nvinfo : EIATTR_MAX_THREADS
	.align		4
.L_2231:
        /*0334*/ 	.byte	0x04, 0x05
        /*0336*/ 	.short	(.L_2233 - .L_2232)
.L_2232:
        /*0338*/ 	.word	0x00000020
        /*033c*/ 	.word	0x00000001
        /*0340*/ 	.word	0x00000001


	//----- nvinfo : EIATTR_CRS_STACK_SIZE
	.align		4
.L_2233:
        /*0344*/ 	.byte	0x04, 0x1e
        /*0346*/ 	.short	(.L_2235 - .L_2234)
.L_2234:
        /*0348*/ 	.word	0x00000000


	//----- nvinfo : EIATTR_CBANK_PARAM_SIZE
	.align		4
.L_2235:
        /*034c*/ 	.byte	0x03, 0x19
        /*034e*/ 	.short	0x01f0


	//----- nvinfo : EIATTR_PARAM_CBANK
	.align		4
        /*0350*/ 	.byte	0x04, 0x0a
        /*0352*/ 	.short	(.L_2237 - .L_2236)
	.align		4
.L_2236:
        /*0354*/ 	.word	index@(.nv.constant0._Z25selective_scan_bwd_kernelI32Selective_Scan_bwd_kernel_traitsILi32ELi16ELb0ELb0ELb0ELb0ELb1EN3c104HalfENS1_7complexIfEEEEv12SSMParamsBwd)
        /*0358*/ 	.short	0x0210
        /*035a*/ 	.short	0x01f0


	//----- nvinfo : EIATTR_SW_WAR
	.align		4
.L_2237:
        /*035c*/ 	.byte	0x04, 0x36
        /*035e*/ 	.short	(.L_2239 - .L_2238)
.L_2238:
        /*0360*/ 	.word	0x00000008
.L_2239:


//--------------------- .nv.info._Z25selective_scan_bwd_kernelI32Selective_Scan_bwd_kernel_traitsILi32ELi16ELb0ELb0ELb0ELb1ELb0EN3c104HalfENS1_7complexIfEEEEv12SSMParamsBwd --------------------------
	.section	.nv.info._Z25selective_scan_bwd_kernelI32Selective_Scan_bwd_kernel_traitsILi32ELi16ELb0ELb0ELb0ELb1ELb0EN3c104HalfENS1_7complexIfEEEEv12SSMParamsBwd,"",@"SHT_CUDA_INFO"
	.sectionflags	@""
	.align	4


	//----- nvinfo : EIATTR_CUDA_API_VERSION
	.align		4
        /*0000*/ 	.byte	0x04, 0x37
        /*0002*/ 	.short	(.L_2241 - .L_2240)
.L_2240:
        /*0004*/ 	.word	0x00000082


	//----- nvinfo : EIATTR_KPARAM_INFO
	.align		4
.L_2241:
        /*0008*/ 	.byte	0x04, 0x17
        /*000a*/ 	.short	(.L_2243 - .L_2242)
.L_2242:
        /*000c*/ 	.word	0x00000000
        /*0010*/ 	.short	0x0000
        /*0012*/ 	.short	0x0000
        /*0014*/ 	.byte	0x00, 0xf0, 0xc1, 0x07


	//----- nvinfo : EIATTR_SPARSE_MMA_MASK
	.align		4
.L_2243:
        /*0018*/ 	.byte	0x03, 0x50
        /*001a*/ 	.short	0x0000


	//----- nvinfo : EIATTR_MAXREG_COUNT
	.align		4
        /*001c*/ 	.byte	0x03, 0x1b
        /*001e*/ 	.short	0x00ff


	//----- nvinfo : EIATTR_NUM_BARRIERS
	.align		4
        /*0020*/ 	.byte	0x02, 0x4c
        /*0022*/ 	.byte	0x01
	.zero		1


	//----- nvinfo : EIATTR_MERCURY_ISA_VERSION
	.align		4
        /*0024*/ 	.byte	0x03, 0x5f
        /*0026*/ 	.short	0x0101


	//----- nvinfo : EIATTR_COOP_GROUP_MASK_REGIDS
	.align		4
        /*0028*/ 	.byte	0x04, 0x29
        /*002a*/ 	.short	(.L_2245 - .L_2244)


	//   ....[0]....
.L_2244:
        /*002c*/ 	.word	0xffffffff


	//   ....[1]....
        /*0030*/ 	.word	0xffffffff


	//   ....[2]....
        /*0034*/ 	.word	0xffffffff


	//   ....[3]....
        /*0038*/ 	.word	0xffffffff


	//   ....[4]....
        /*003c*/ 	.word	0xffffffff


	//   ....[5]....
        /*0040*/ 	.word	0xffffffff


	//   ....[6]....
        /*0044*/ 	.word	0xffffffff


	//   ....[7]....
        /*0048*/ 	.word	0xffffffff


	//   ....[8]....
        /*004c*/ 	.word	0xffffffff


	//   ....[9]....
        /*0050*/ 	.word	0xffffffff


	//   ....[10]....
        /*0054*/ 	.word	0xffffffff


	//   ....[11]....
        /*0058*/ 	.word	0xffffffff


	//   ....[12]....
        /*005c*/ 	.word	0xffffffff


	//   ....[13]....
        /*0060*/ 	.word	0xffffffff


	//   ....[14]....
        /*0064*/ 	.word	0xffffffff


	//   ....[15]....
        /*0068*/ 	.word	0xffffffff


	//   ....[16]....
        /*006c*/ 	.word	0xffffffff


	//   ....[17]....
        /*0070*/ 	.word	0xffffffff


	//   ....[18]....
        /*0074*/ 	.word	0xffffffff


	//   ....[19]....
        /*0078*/ 	.word	0xffffffff


	//   ....[20]....
        /*007c*/ 	.word	0xffffffff


	//   ....[21]....
        /*0080*/ 	.word	0xffffffff


	//   ....[22]....
        /*0084*/ 	.word	0xffffffff


	//   ....[23]....
        /*0088*/ 	.word	0xffffffff


	//   ....[24]....
        /*008c*/ 	.word	0xffffffff


	//   ....[25]....
        /*0090*/ 	.word	0xffffffff


	//   ....[26]....
        /*0094*/ 	.word	0xffffffff


	//   ....[27]....
        /*0098*/ 	.word	0xffffffff


	//   ....[28]....
        /*009c*/ 	.word	0xffffffff


	//   ....[29]....
        /*00a0*/ 	.word	0xffffffff


	//   ....[30]....
        /*00a4*/ 	.word	0xffffffff


	//   ....[31]....
        /*00a8*/ 	.word	0xffffffff


	//   ....[32]....
        /*00ac*/ 	.word	0xffffffff


	//   ....[33]....
        /*00b0*/ 	.word	0xffffffff


	//   ....[34]....
        /*00b4*/ 	.word	0xffffffff


	//   ....[35]....
        /*00b8*/ 	.word	0xffffffff


	//   ....[36]....
        /*00bc*/ 	.word	0xffffffff


	//   ....[37]....
        /*00c0*/ 	.word	0xffffffff


	//   ....[38]....
        /*00c4*/ 	.word	0xffffffff


	//   ....[39]....
        /*00c8*/ 	.word	0xffffffff


	//   ....[40]....
        /*00cc*/ 	.word	0xffffffff


	//   ....[41]....
        /*00d0*/ 	.word	0xffffffff


	//   ....[42]....
        /*00d4*/ 	.word	0xffffffff


	//   ....[43]....
        /*00d8*/ 	.word	0xffffffff


	//   ....[44]....
        /*00dc*/ 	.word	0xffffffff


	//   ....[45]....
        /*00e0*/ 	.word	0xffffffff


	//   ....[46]....
        /*00e4*/ 	.word	0xffffffff


	//   ....[47]....
        /*00e8*/ 	.word	0xffffffff


	//   ....[48]....
        /*00ec*/ 	.word	0xffffffff


	//   ....[49]....
        /*00f0*/ 	.word	0xffffffff


	//   ....[50]....
        /*00f4*/ 	.word	0xffffffff


	//   ....[51]....
        /*00f8*/ 	.word	0xffffffff


	//   ....[52]....
        /*00fc*/ 	.word	0xffffffff


	//   ....[53]....
        /*0100*/ 	.word	0xffffffff


	//   ....[54]....
        /*0104*/ 	.word	0xffffffff


	//   ....[55]....
        /*0108*/ 	.word	0xffffffff


	//   ....[56]....
        /*010c*/ 	.word	0xffffffff


	//   ....[57]....
        /*0110*/ 	.word	0xffffffff


	//   ....[58]....
        /*0114*/ 	.word	0xffffffff


	//   ....[59]....
        /*0118*/ 	.word	0xffffffff


	//   ....[60]....
        /*011c*/ 	.word	0xffffffff


	//   ....[61]....
        /*0120*/ 	.word	0xffffffff


	//   ....[62]....
        /*0124*/ 	.word	0xffffffff


	//   ....[63]....
        /*0128*/ 	.word	0xffffffff


	//   ....[64]....
        /*012c*/ 	.word	0xffffffff


	//   ....[65]....
        /*0130*/ 	.word	0xffffffff


	//   ....[66]....
        /*0134*/ 	.word	0xffffffff


	//   ....[67]....
        /*0138*/ 	.word	0xffffffff


	//   ....[68]....
        /*013c*/ 	.word	0xffffffff


	//   ....[69]....
        /*0140*/ 	.word	0xffffffff


	//   ....[70]....
        /*0144*/ 	.word	0xffffffff


	//   ....[71]....
        /*0148*/ 	.word	0xffffffff


	//   ....[72]....
        /*014c*/ 	.word	0xffffffff


	//   ....[73]....
        /*0150*/ 	.word	0xffffffff


	//   ....[74]....
        /*0154*/ 	.word	0xffffffff


	//   ....[75]....
        /*0158*/ 	.word	0xffffffff


	//   ....[76]....
        /*015c*/ 	.word	0xffffffff


	//   ....[77]....
        /*0160*/ 	.word	0xffffffff


	//   ....[78]....
        /*0164*/ 	.word	0xffffffff


	//   ....[79]....
        /*0168*/ 	.word	0xffffffff


	//   ....[80]....
        /*016c*/ 	.word	0xffffffff


	//   ....[81]....
        /*0170*/ 	.word	0xffffffff


	//   ....[82]....
        /*0174*/ 	.word	0xffffffff


	//   ....[83]....
        /*0178*/ 	.word	0xffffffff


	//   ....[84]....
        /*017c*/ 	.word	0xffffffff


	//   ....[85]....
        /*0180*/ 	.word	0xffffffff


	//   ....[86]....
        /*0184*/ 	.word	0xffffffff


	//   ....[87]....
        /*0188*/ 	.word	0xffffffff


	//   ....[88]....
        /*018c*/ 	.word	0xffffffff


	//   ....[89]....
        /*0190*/ 	.word	0xffffffff


	//   ....[90]....
        /*0194*/ 	.word	0xffffffff


	//   ....[91]....
        /*0198*/ 	.word	0xffffffff


	//----- nvinfo : EIATTR_COOP_GROUP_INSTR_OFFSETS
	.align		4
.L_2245:
        /*019c*/ 	.byte	0x04, 0x28
        /*019e*/ 	.short	(.L_2247 - .L_2246)


	//   ....[0]....
.L_2246:
        /*01a0*/ 	.word	0x00001120


	//   ....[1]....
        /*01a4*/ 	.word	0x000017b0


	//   ....[2]....
        /*01a8*/ 	.word	0x00001de0


	//   ....[3]....
        /*01ac*/ 	.word	0x00006220


	//   ....[4]....
        /*01b0*/ 	.word	0x00006260


	//   ....[5]....
        /*01b4*/ 	.word	0x000062a0


	//   ....[6]....
        /*01b8*/ 	.word	0x000062e0


	//   ....[7]....
        /*01bc*/ 	.word	0x000064e0


	//   ....[8]....
        /*01c0*/ 	.word	0x00006520


	//   ....[9]....
        /*01c4*/ 	.word	0x00006560


	//   ....[10]....
        /*01c8*/ 	.word	0x000065a0


	//   ....[11]....
        /*01cc*/ 	.word	0x00006720


	//   ....[12]....
        /*01d0*/ 	.word	0x00006760


	//   ....[13]....
        /*01d4*/ 	.word	0x000067a0


	//   ....[14]....
        /*01d8*/ 	.word	0x000067e0


	//   ....[15]....
        /*01dc*/ 	.word	0x000069e0


	//   ....[16]....
        /*01e0*/ 	.word	0x00006a20


	//   ....[17]....
        /*01e4*/ 	.word	0x00006a60


	//   ....[18]....
        /*01e8*/ 	.word	0x00006aa0


	//   ....[19]....
        /*01ec*/ 	.word	0x00006c90


	//   ....[20]....
        /*01f0*/ 	.word	0x00006cd0


	//   ....[21]....
        /*01f4*/ 	.word	0x00006d10


	//   ....[22]....
        /*01f8*/ 	.word	0x00006d50


	//   ....[23]....
        /*01fc*/ 	.word	0x00006eb0


	//   ....[24]....
        /*0200*/ 	.word	0x00006ef0


	//   ....[25]....
        /*0204*/ 	.word	0x00006f30


	//   ....[26]....
        /*0208*/ 	.word	0x00006f70


	//   ....[27]....
        /*020c*/ 	.word	0x00006fb0


	//   ....[28]....
        /*0210*/ 	.word	0x00006ff0


	//   ....[29]....
        /*0214*/ 	.word	0x00007290


	//   ....[30]....
        /*0218*/ 	.word	0x000072c0


	//   ....[31]....
        /*021c*/ 	.word	0x000072d0


	//   ....[32]....
        /*0220*/ 	.word	0x000072e0


	//   ....[33]....
        /*0224*/ 	.word	0x000073f0


	//   ....[34]....
        /*0228*/ 	.word	0x00007430


	//   ....[35]....
        /*022c*/ 	.word	0x00007460


	//   ....[36]....
        /*0230*/ 	.word	0x00007470


	//   ....[37]....
        /*0234*/ 	.word	0x00007580


	//   ....[38]....
        /*0238*/ 	.word	0x000075c0


	//   ....[39]....
        /*023c*/ 	.word	0x000075f0


	//   ....[40]....
        /*0240*/ 	.word	0x00007600


	//   ....[41]....
        /*0244*/ 	.word	0x00007710


	//   ....[42]....
        /*0248*/ 	.word	0x00007750


	//   ....[43]....
        /*024c*/ 	.word	0x00007790


	//   ....[44]....
        /*0250*/ 	.word	0x000077a0


	//   ....[45]....
        /*0254*/ 	.word	0x00007890


	//   ....[46]....
        /*0258*/ 	.word	0x000078d0


	//   ....[47]....
        /*025c*/ 	.word	0x000078e0


	//   ....[48]....
        /*0260*/ 	.word	0x000078f0


	//   ....[49]....
        /*0264*/ 	.word	0x000079f0


	//   ....[50]....
        /*0268*/ 	.word	0x00007a30


	//   ....[51]....
        /*026c*/ 	.word	0x00007a70


	//   ....[52]....
        /*0270*/ 	.word	0x00007ab0


	//   ....[53]....
        /*0274*/ 	.word	0x00007af0


	//   ....[54]....
        /*0278*/ 	.word	0x00007b30


	//   ....[55]....
        /*027c*/ 	.word	0x00007b70


	//   ....[56]....
        /*0280*/ 	.word	0x00007bb0


	//   ....[57]....
        /*0284*/ 	.word	0x00007bf0


	//   ....[58]....
        /*0288*/ 	.word	0x00007c50


	//   ....[59]....
        /*028c*/ 	.word	0x00009380


	//   ....[60]....
        /*0290*/ 	.word	0x000093c0


	//   ....[61]....
        /*0294*/ 	.word	0x00009400


	//   ....[62]....
        /*0298*/ 	.word	0x00009440


	//   ....[63]....
        /*029c*/ 	.word	0x00009590


	//   ....[64]....
        /*02a0*/ 	.word	0x000095d0


	//   ....[65]....
        /*02a4*/ 	.word	0x00009610


	//   ....[66]....
        /*02a8*/ 	.word	0x00009650


	//   ....[67]....
        /*02ac*/ 	.word	0x00009760


	//   ....[68]....
        /*02b0*/ 	.word	0x000097a0


	//   ....[69]....
        /*02b4*/ 	.word	0x000097e0


	//   ....[70]....
        /*02b8*/ 	.word	0x00009820


	//   ....[71]....
        /*02bc*/ 	.word	0x00009930


	//   ....[72]....
        /*02c0*/ 	.word	0x00009970


	//   ....[73]....
        /*02c4*/ 	.word	0x000099b0


	//   ....[74]....
        /*02c8*/ 	.word	0x000099f0


	//   ....[75]....
        /*02cc*/ 	.word	0x00009b00


	//   ....[76]....
        /*02d0*/ 	.word	0x00009b40


	//   ....[77]....
        /*02d4*/ 	.word	0x00009b80


	//   ....[78]....
        /*02d8*/ 	.word	0x00009bc0


	//   ....[79]....
        /*02dc*/ 	.word	0x0000a600


	//   ....[80]....
        /*02e0*/ 	.word	0x0000adf0


	//   ....[81]....
        /*02e4*/ 	.word	0x0000ba50


	//   ....[82]....
        /*02e8*/ 	.word	0x0000c050


	//   ....[83]....
        /*02ec*/ 	.word	0x0000c0a0


	//   ....[84]....
        /*02f0*/ 	.word	0x0000c0f0


	//   ....[85]....
        /*02f4*/ 	.word	0x0000c120


	//   ....[86]....
        /*02f8*/ 	.word	0x0000c140


	//   ....[87]....
        /*02fc*/ 	.word	0x0000c240


	//   ....[88]....
        /*0300*/ 	.word	0x0000c280


	//   ....[89]....
        /*0304*/ 	.word	0x0000c2d0


	//   ....[90]....
        /*0308*/ 	.word	0x0000c300


	//   ....[91]....
        /*030c*/ 	.word	0x0000c320


	//----- nvinfo : EIATTR_EXIT_INSTR_OFFSETS
	.align		4
.L_2247:
        /*0310*/ 	.byte	0x04, 0x1c
        /*0312*/ 	.short	(.L_2249 - .L_2248)


	//   ....[0]....
.L_2248:
        /*0314*/ 	.word	0x0000c410


	//   ....[1]....
        /*0318*/ 	.word	0x0000cb50


	//----- nvinfo : EIATTR_MAX_THREADS
	.align		4
.L_2249:
        /*031c*/ 	.byte	0x04, 0x05
        /*031e*/ 	.short	(.L_2251 - .L_2250)
.L_2250:
        /*0320*/ 	.word	0x00000020
        /*0324*/ 	.word	0x00000001
        /*0328*/ 	.word	0x00000001


	//----- nvinfo : EIATTR_CRS_STACK_SIZE
	.align		4
.L_2251:
        /*032c*/ 	.byte	0x04, 0x1e
        /*032e*/ 	.short	(.L_2253 - .L_2252)
.L_2252:
        /*0330*/ 	.word	0x00000000


	//----- nvinfo : EIATTR_CBANK_PARAM_SIZE
	.align		4
.L_2253:
        /*0334*/ 	.byte	0x03, 0x19
        /*0336*/ 	.short	0x01f0


	//----- nvinfo : EIATTR_PARAM_CBANK
	.align		4
        /*0338*/ 	.byte	0x04, 0x0a
        /*033a*/ 	.short	(.L_2255 - .L_2254)
	.align		4
.L_2254:
        /*033c*/ 	.word	index@(.nv.constant0._Z25selective_scan_bwd_kernelI32Selective_Scan_bwd_kernel_traitsILi32ELi16ELb0ELb0ELb0ELb1ELb0EN3c104HalfENS1_7complexIfEEEEv12SSMParamsBwd)
        /*0340*/ 	.short	0x0210
        /*0342*/ 	.short	0x01f0


	//----- nvinfo : EIATTR_SW_WAR
	.align		4
.L_2255:
        /*0344*/ 	.byte	0x04, 0x36
        /*0346*/ 	.short	(.L_2257 - .L_2256)
.L_2256:
        /*0348*/ 	.word	0x00000008
.L_2257:


//--------------------- .nv.info._Z25selective_scan_bwd_kernelI32Selective_Scan_bwd_kernel_traitsILi32ELi16ELb0ELb0ELb0ELb1ELb1EN3c104HalfENS1_7complexIfEEEEv12SSMParamsBwd --------------------------
	.section	.nv.info._Z25selective_scan_bwd_kernelI32Selective_Scan_bwd_kernel_traitsILi32ELi16ELb0ELb0ELb0ELb1ELb1EN3c104HalfENS1_7complexIfEEEEv12SSMParamsBwd,"",@"SHT_CUDA_INFO"
	.sectionflags	@""
	.align	4


	//----- nvinfo : EIATTR_CUDA_API_VERSION
	.align		4
        /*0000*/ 	.byte	0x04, 0x37
        /*0002*/ 	.short	(.L_2259 - .L_2258)
.L_2258:
        /*0004*/ 	.word	0x00000082


	//----- nvinfo : EIATTR_KPARAM_INFO
	.align		4
.L_2259:
        /*0008*/ 	.byte	0x04, 0x17
        /*000a*/ 	.short	(.L_2261 - .L_2260)
.L_2260:
        /*000c*/ 	.word	0x00000000
        /*0010*/ 	.short	0x0000
        /*0012*/ 	.short	0x0000
        /*0014*/ 	.byte	0x00, 0xf0, 0xc1, 0x07


	//----- nvinfo : EIATTR_SPARSE_MMA_MASK
	.align		4
.L_2261:
        /*0018*/ 	.byte	0x03, 0x50
        /*001a*/ 	.short	0x0000


	//----- nvinfo : EIATTR_MAXREG_COUNT
	.align		4
        /*001c*/ 	.byte	0x03, 0x1b
        /*001e*/ 	.short	0x00ff


	//----- nvinfo : EIATTR_NUM_BARRIERS
	.align		4
        /*0020*/ 	.byte	0x02, 0x4c
        /*0022*/ 	.byte	0x01
	.zero		1


	//----- nvinfo : EIATTR_MERCURY_ISA_VERSION
	.align		4
        /*0024*/ 	.byte	0x03, 0x5f
        /*0026*/ 	.short	0x0101


	//----- nvinfo : EIATTR_COOP_GROUP_MASK_REGIDS
	.align		4
        /*0028*/ 	.byte	0x04, 0x29
        /*002a*/ 	.short	(.L_2263 - .L_2262)


	//   ....[0]....
.L_2262:
        /*002c*/ 	.word	0xffffffff


	//   ....[1]....
        /*0030*/ 	.word	0xffffffff


	//   ....[2]....
        /*0034*/ 	.word	0xffffffff


	//   ....[3]....
        /*0038*/ 	.word	0xffffffff


	//   ....[4]....
        /*003c*/ 	.word	0xffffffff


	//   ....[5]....
        /*0040*/ 	.word	0xffffffff


	//   ....[6]....
        /*0044*/ 	.word	0xffffffff


	//   ....[7]....
        /*0048*/ 	.word	0xffffffff


	//   ....[8]....
        /*004c*/ 	.word	0xffffffff


	//   ....[9]....
        /*0050*/ 	.word	0xffffffff


	//   ....[10]....
        /*0054*/ 	.word	0xffffffff


	//   ....[11]....
        /*0058*/ 	.word	0xffffffff


	//   ....[12]....
        /*005c*/ 	.word	0xffffffff


	//   ....[13]....
        /*0060*/ 	.word	0xffffffff


	//   ....[14]....
        /*0064*/ 	.word	0xffffffff


	//   ....[15]....
        /*0068*/ 	.word	0xffffffff


	//   ....[16]....
        /*006c*/ 	.word	0xffffffff


	//   ....[17]....
        /*0070*/ 	.word	0xffffffff


	//   ....[18]....
        /*0074*/ 	.word	0xffffffff


	//   ....[19]....
        /*0078*/ 	.word	0xffffffff


	//   ....[20]....
        /*007c*/ 	.word	0xffffffff


	//   ....[21]....
        /*0080*/ 	.word	0xffffffff


	//   ....[22]....
        /*0084*/ 	.word	0xffffffff


	//   ....[23]....
        /*0088*/ 	.word	0xffffffff


	//   ....[24]....
        /*008c*/ 	.word	0xffffffff


	//   ....[25]....
        /*0090*/ 	.word	0xffffffff


	//   ....[26]....
        /*0094*/ 	.word	0xffffffff


	//   ....[27]....
        /*0098*/ 	.word	0xffffffff


	//   ....[28]....
        /*009c*/ 	.word	0xffffffff


	//   ....[29]....
        /*00a0*/ 	.word	0xffffffff


	//   ....[30]....
        /*00a4*/ 	.word	0xffffffff


	//   ....[31]....
        /*00a8*/ 	.word	0xffffffff


	//   ....[32]....
        /*00ac*/ 	.word	0xffffffff


	//   ....[33]....
        /*00b0*/ 	.word	0xffffffff


	//   ....[34]....
        /*00b4*/ 	.word	0xffffffff


	//   ....[35]....
        /*00b8*/ 	.word	0xffffffff


	//   ....[36]....
        /*00bc*/ 	.word	0xffffffff


	//   ....[37]....
        /*00c0*/ 	.word	0xffffffff


	//   ....[38]....
        /*00c4*/ 	.word	0xffffffff


	//   ....[39]....
        /*00c8*/ 	.word	0xffffffff


	//   ....[40]....
        /*00cc*/ 	.word	0xffffffff


	//   ....[41]....
        /*00d0*/ 	.word	0xffffffff


	//   ....[42]....
        /*00d4*/ 	.word	0xffffffff


	//   ....[43]....
        /*00d8*/ 	.word	0xffffffff


	//   ....[44]....
        /*00dc*/ 	.word	0xffffffff


	//   ....[45]....
        /*00e0*/ 	.word	0xffffffff


	//   ....[46]....
        /*00e4*/ 	.word	0xffffffff


	//   ....[47]....
        /*00e8*/ 	.word	0xffffffff


	//   ....[48]....
        /*00ec*/ 	.word	0xffffffff


	//   ....[49]....
        /*00f0*/ 	.word	0xffffffff


	//   ....[50]....
        /*00f4*/ 	.word	0xffffffff


	//   ....[51]....
        /*00f8*/ 	.word	0xffffffff


	//   ....[52]....
        /*00fc*/ 	.word	0xffffffff


	//   ....[53]....
        /*0100*/ 	.word	0xffffffff


	//   ....[54]....
        /*0104*/ 	.word	0xffffffff


	//   ....[55]....
        /*0108*/ 	.word	0xffffffff


	//   ....[56]....
        /*010c*/ 	.word	0xffffffff


	//   ....[57]....
        /*0110*/ 	.word	0xffffffff


	//   ....[58]....
        /*0114*/ 	.word	0xffffffff


	//   ....[59]....
        /*0118*/ 	.word	0xffffffff


	//   ....[60]....
        /*011c*/ 	.word	0xffffffff


	//   ....[61]....
        /*0120*/ 	.word	0xffffffff


	//   ....[62]....
        /*0124*/ 	.word	0xffffffff


	//   ....[63]....
        /*0128*/ 	.word	0xffffffff


	//   ....[64]....
        /*012c*/ 	.word	0xffffffff


	//   ....[65]....
        /*0130*/ 	.word	0xffffffff


	//   ....[66]....
        /*0134*/ 	.word	0xffffffff


	//   ....[67]....
        /*0138*/ 	.word	0xffffffff


	//   ....[68]....
        /*013c*/ 	.word	0xffffffff


	//   ....[69]....
        /*0140*/ 	.word	0xffffffff


	//   ....[70]....
        /*0144*/ 	.word	0xffffffff


	//   ....[71]....
        /*0148*/ 	.word	0xffffffff


	//   ....[72]....
        /*014c*/ 	.word	0xffffffff


	//   ....[73]....
        /*0150*/ 	.word	0xffffffff


	//   ....[74]....
        /*0154*/ 	.word	0xffffffff


	//   ....[75]....
        /*0158*/ 	.word	0xffffffff


	//   ....[76]....
        /*015c*/ 	.word	0xffffffff


	//   ....[77]....
        /*0160*/ 	.word	0xffffffff


	//   ....[78]....
        /*0164*/ 	.word	0xffffffff


	//   ....[79]....
        /*0168*/ 	.word	0xffffffff


	//   ....[80]....
        /*016c*/ 	.word	0xffffffff


	//   ....[81]....
        /*0170*/ 	.word	0xffffffff


	//   ....[82]....
        /*0174*/ 	.word	0xffffffff


	//   ....[83]....
        /*0178*/ 	.word	0xffffffff


	//   ....[84]....
        /*017c*/ 	.word	0xffffffff


	//   ....[85]....
        /*0180*/ 	.word	0xffffffff


	//   ....[86]....
        /*0184*/ 	.word	0xffffffff


	//   ....[87]....
        /*0188*/ 	.word	0xffffffff


	//   ....[88]....
        /*018c*/ 	.word	0xffffffff


	//   ....[89]....
        /*0190*/ 	.word	0xffffffff


	//   ....[90]....
        /*0194*/ 	.word	0xffffffff


	//   ....[91]....
        /*0198*/ 	.word	0xffffffff


	//   ....[92]....
        /*019c*/ 	.word	0xffffffff


	//   ....[93]....
        /*01a0*/ 	.word	0xffffffff


	//   ....[94]....
        /*01a4*/ 	.word	0xffffffff


	//   ....[95]....
        /*01a8*/ 	.word	0xffffffff


	//----- nvinfo : EIATTR_COOP_GROUP_INSTR_OFFSETS
	.align		4
.L_2263:
        /*01ac*/ 	.byte	0x04, 0x28
        /*01ae*/ 	.short	(.L_2265 - .L_2264)


	//   ....[0]....
.L_2264:
        /*01b0*/ 	.word	0x00001070


	//   ....[1]....
        /*01b4*/ 	.word	0x00001620


	//   ....[2]....
        /*01b8*/ 	.word	0x00001be0


	//   ....[3]....
        /*01bc*/ 	.word	0x000048c0


	//   ....[4]....
        /*01c0*/ 	.word	0x00005020


	//   ....[5]....
        /*01c4*/ 	.word	0x00005be0


	//   ....[6]....
        /*01c8*/ 	.word	0x000066c0


	//   ....[7]....
        /*01cc*/ 	.word	0x00008a10


	//   ....[8]....
        /*01d0*/ 	.word	0x00008a50


	//   ....[9]....
        /*01d4*/ 	.word	0x00008a90


	//   ....[10]....
        /*01d8*/ 	.word	0x00008ad0


	//   ....[11]....
        /*01dc*/ 	.word	0x00008cf0


	//   ....[12]....
        /*01e0*/ 	.word	0x00008d30


	//   ....[13]....
        /*01e4*/ 	.word	0x00008d70


	//   ....[14]....
        /*01e8*/ 	.word	0x00008db0


	//   ....[15]....
        /*01ec*/ 	.word	0x00008ed0


	//   ....[16]....
        /*01f0*/ 	.word	0x00008fa0


	//   ....[17]....
        /*01f4*/ 	.word	0x00008fe0


	//   ....[18]....
        /*01f8*/ 	.word	0x00009020


	//   ....[19]....
        /*01fc*/ 	.word	0x00009060


	//   ....[20]....
        /*0200*/ 	.word	0x00009110


	//   ....[21]....
        /*0204*/ 	.word	0x00009220


	//   ....[22]....
        /*0208*/ 	.word	0x00009260


	//   ....[23]....
        /*020c*/ 	.word	0x000092a0


	//   ....[24]....
        /*0210*/ 	.word	0x000092e0


	//   ....[25]....
        /*0214*/ 	.word	0x000094c0


	//   ....[26]....
        /*0218*/ 	.word	0x00009510


	//   ....[27]....
        /*021c*/ 	.word	0x00009550


	//   ....[28]....
        /*0220*/ 	.word	0x00009590


	//   ....[29]....
        /*0224*/ 	.word	0x00009790


	//   ....[30]....
        /*0228*/ 	.word	0x000097d0


	//   ....[31]....
        /*022c*/ 	.word	0x00009810


	//   ....[32]....
        /*0230*/ 	.word	0x00009850


	//   ....[33]....
        /*0234*/ 	.word	0x00009a00


	//   ....[34]....
        /*0238*/ 	.word	0x00009a30


	//   ....[35]....
        /*023c*/ 	.word	0x00009a50


	//   ....[36]....
        /*0240*/ 	.word	0x00009a60


	//   ....[37]....
        /*0244*/ 	.word	0x00009b70


	//   ....[38]....
        /*0248*/ 	.word	0x00009bb0


	//   ....[39]....
        /*024c*/ 	.word	0x00009be0


	//   ....[40]....
        /*0250*/ 	.word	0x00009bf0


	//   ....[41]....
        /*0254*/ 	.word	0x00009d00


	//   ....[42]....
        /*0258*/ 	.word	0x00009d40


	//   ....[43]....
        /*025c*/ 	.word	0x00009d80


	//   ....[44]....
        /*0260*/ 	.word	0x00009da0


	//   ....[45]....
        /*0264*/ 	.word	0x00009e90


	//   ....[46]....
        /*0268*/ 	.word	0x00009ec0


	//   ....[47]....
        /*026c*/ 	.word	0x00009ed0


	//   ....[48]....
        /*0270*/ 	.word	0x00009ee0


	//   ....[49]....
        /*0274*/ 	.word	0x00009fc0


	//   ....[50]....
        /*0278*/ 	.word	0x00009ff0


	//   ....[51]....
        /*027c*/ 	.word	0x0000a000


	//   ....[52]....
        /*0280*/ 	.word	0x0000a010


	//   ....[53]....
        /*0284*/ 	.word	0x0000a110


	//   ....[54]....
        /*0288*/ 	.word	0x0000a150


	//   ....[55]....
        /*028c*/ 	.word	0x0000a190


	//   ....[56]....
        /*0290*/ 	.word	0x0000a1d0


	//   ....[57]....
        /*0294*/ 	.word	0x0000a200


	//   ....[58]....
        /*0298*/ 	.word	0x0000a240


	//   ....[59]....
        /*029c*/ 	.word	0x0000a280


	//   ....[60]....
        /*02a0*/ 	.word	0x0000a2c0


	//   ....[61]....
        /*02a4*/ 	.word	0x0000a300


	//   ....[62]....
        /*02a8*/ 	.word	0x0000a360


	//   ....[63]....
        /*02ac*/ 	.word	0x0000bb00


	//   ....[64]....
        /*02b0*/ 	.word	0x0000bb40


	//   ....[65]....
        /*02b4*/ 	.word	0x0000bb80


	//   ....[66]....
        /*02b8*/ 	.word	0x0000bbc0


	//   ....[67]....
        /*02bc*/ 	.word	0x0000bcd0


	//   ....[68]....
        /*02c0*/ 	.word	0x0000bd10


	//   ....[69]....
        /*02c4*/ 	.word	0x0000bd50


	//   ....[70]....
        /*02c8*/ 	.word	0x0000bd90


	//   ....[71]....
        /*02cc*/ 	.word	0x0000bea0


	//   ....[72]....
        /*02d0*/ 	.word	0x0000bee0


	//   ....[73]....
        /*02d4*/ 	.word	0x0000bf20


	//   ....[74]....
        /*02d8*/ 	.word	0x0000bf60


	//   ....[75]....
        /*02dc*/ 	.word	0x0000c070


	//   ....[76]....
        /*02e0*/ 	.word	0x0000c0b0


	//   ....[77]....
        /*02e4*/ 	.word	0x0000c0f0


	//   ....[78]....
        /*02e8*/ 	.word	0x0000c130


	//   ....[79]....
        /*02ec*/ 	.word	0x0000c240


	//   ....[80]....
        /*02f0*/ 	.word	0x0000c280


	//   ....[81]....
        /*02f4*/ 	.word	0x0000c2c0


	//   ....[82]....
        /*02f8*/ 	.word	0x0000c300


	//   ....[83]....
        /*02fc*/ 	.word	0x0000cdb0


	//   ....[84]....
        /*0300*/ 	.word	0x0000d570


	//   ....[85]....
        /*0304*/ 	.word	0x0000e120


	//   ....[86]....
        /*0308*/ 	.word	0x0000e700


	//   ....[87]....
        /*030c*/ 	.word	0x0000e750


	//   ....[88]....
        /*0310*/ 	.word	0x0000e7a0


	//   ....[89]....
        /*0314*/ 	.word	0x0000e7d0


	//   ....[90]....
        /*0318*/ 	.word	0x0000e7f0


	//   ....[91]....
        /*031c*/ 	.word	0x0000e8d0


	//   ....[92]....
        /*0320*/ 	.word	0x0000e910


	//   ....[93]....
        /*0324*/ 	.word	0x0000e960


	//   ....[94]....
        /*0328*/ 	.word	0x0000e990


	//   ....[95]....
        /*032c*/ 	.word	0x0000e9b0


	//----- nvinfo : EIATTR_EXIT_INSTR_OFFSETS
	.align		4
.L_2265:
        /*0330*/ 	.byte	0x04, 0x1c
        /*0332*/ 	.short	(.L_2267 - .L_2266)


	//   ....[0]....
.L_2266:
        /*0334*/ 	.word	0x0000ea80


	//   ....[1]....
        /*0338*/ 	.word	0x0000f120


	//----- nvinfo : EIATTR_MAX_THREADS
	.align		4
.L_2267:
        /*033c*/ 	.byte	0x04, 0x05
        /*033e*/ 	.short	(.L_2269 - .L_2268)
.L_2268:
        /*0340*/ 	.word	0x00000020
        /*0344*/ 	.word	0x00000001
        /*0348*/ 	.word	0x00000001


	//----- nvinfo : EIATTR_CRS_STACK_SIZE
	.align		4
.L_2269:
        /*034c*/ 	.byte	0x04, 0x1e
        /*034e*/ 	.short	(.L_2271 - .L_2270)
.L_2270:
        /*0350*/ 	.word	0x00000000


	//----- nvinfo : EIATTR_CBANK_PARAM_SIZE
	.align		4
.L_2271:
        /*0354*/ 	.byte	0x03, 0x19
        /*0356*/ 	.short	0x01f0


	//----- nvinfo : EIATTR_PARAM_CBANK
	.align		4
        /*0358*/ 	.byte	0x04, 0x0a
        /*035a*/ 	.short	(.L_2273 - .L_2272)
	.align		4
.L_2272:
        /*035c*/ 	.word	index@(.nv.constant0._Z25selective_scan_bwd_kernelI32Selective_Scan_bwd_kernel_traitsILi32ELi16ELb0ELb0ELb0ELb1ELb1EN3c104HalfENS1_7complexIfEEEEv12SSMParamsBwd)
        /*0360*/ 	.short	0x0210
        /*0362*/ 	.short	0x01f0


	//----- nvinfo : EIATTR_SW_WAR
	.align		4
.L_2273:
        /*0364*/ 	.byte	0x04, 0x36
        /*0366*/ 	.short	(.L_2275 - .L_2274)
.L_2274:
        /*0368*/ 	.word	0x00000008
.L_2275:


//--------------------- .nv.info._Z25selective_scan_bwd_kernelI32Selective_Scan_bwd_kernel_traitsILi32ELi16ELb0ELb0ELb1ELb0ELb0EN3c104HalfENS1_7complexIfEEEEv12SSMParamsBwd --------------------------
	.section	.nv.info._Z25selective_scan_bwd_kernelI32Selective_Scan_bwd_kernel_traitsILi32ELi16ELb0ELb0ELb1ELb0ELb0EN3c104HalfENS1_7complexIfEEEEv12SSMParamsBwd,"",@"SHT_CUDA_INFO"
	.sectionflags	@""
	.align	4


	//----- nvinfo : EIATTR_CUDA_API_VERSION
	.align		4
        /*0000*/ 	.byte	0x04, 0x37
        /*0002*/ 	.short	(.L_2277 - .L_2276)
.L_2276:
        /*0004*/ 	.word	0x00000082


	//----- nvinfo : EIATTR_KPARAM_INFO
	.align		4
.L_2277:
        /*0008*/ 	.byte	0x04, 0x17
        /*000a*/ 	.short	(.L_2279 - .L_2278)
.L_2278:
        /*000c*/ 	.word	0x00000000
        /*0010*/ 	.short	0x0000
        /*0012*/ 	.short	0x0000
        /*0014*/ 	.byte	0x00, 0xf0, 0xc1, 0x07


	//----- nvinfo : EIATTR_SPARSE_MMA_MASK
	.align		4
.L_2279:
        /*0018*/ 	.byte	0x03, 0x50
        /*001a*/ 	.short	0x0000


	//----- nvinfo : EIATTR_MAXREG_COUNT
	.align		4
        /*001c*/ 	.byte	0x03, 0x1b
        /*001e*/ 	.short	0x00ff


	//----- nvinfo : EIATTR_NUM_BARRIERS
	.align		4
        /*0020*/ 	.byte	0x02, 0x4c
        /*0022*/ 	.byte	0x01
	.zero		1


	//----- nvinfo : EIATTR_ANNOTATIONS
	.align		4
        /*0024*/ 	.byte	0x04, 0x55
        /*0026*/ 	.short	(.L_2281 - .L_2280)


	//   ....[0]....
.L_2280:
        /*0028*/ 	.word	0x00000001
        /*002c*/ 	.byte	0x70, 0x02, 0x00, 0x00, 0x01, 0x00, 0x00, 0x00, 0xa0, 0x02, 0x00, 0x00, 0x01, 0x00, 0x00, 0x00
        /*003c*/ 	.byte	0x80, 0x09, 0x00, 0x00, 0x01, 0x00, 0x00, 0x00, 0xc0, 0x09, 0x00, 0x00, 0x01, 0x00, 0x00, 0x00
        /*004c*/ 	.byte	0x00, 0x0a, 0x00, 0x00, 0x01, 0x00, 0x00, 0x00, 0x90, 0x1c, 0x00, 0x00, 0x01, 0x00, 0x00, 0x00
        /*005c*/ 	.byte	0x30, 0x22, 0x00, 0x00, 0x01, 0x00, 0x00, 0x00, 0x60, 0x24, 0x00, 0x00, 0x01, 0x00, 0x00, 0x00
        /*006c*/ 	.byte	0x40, 0x27, 0x00, 0x00, 0x01, 0x00, 0x00, 0x00, 0x90, 0x27, 0x00, 0x00, 0x01, 0x00, 0x00, 0x00
        /*007c*/ 	.byte	0x30, 0xbb, 0x00, 0x00, 0x01, 0x00, 0x00, 0x00, 0xf0, 0xc3, 0x00, 0x00, 0x01, 0x00, 0x00, 0x00
        /*008c*/ 	.byte	0xd0, 0xc8, 0x00, 0x00, 0x01, 0x00, 0x00, 0x00, 0xc0, 0xca, 0x00, 0x00


	//----- nvinfo : EIATTR_MERCURY_ISA_VERSION
	.align		4
.L_2281:
        /*0098*/ 	.byte	0x03, 0x5f
        /*009a*/ 	.short	0x0101


	//----- nvinfo : EIATTR_INT_WARP_WIDE_INSTR_OFFSETS
	.align		4
        /*009c*/ 	.byte	0x04, 0x31
        /*009e*/ 	.short	(.L_2283 - .L_2282)


	//   ....[0]....
.L_2282:
        /*00a0*/ 	.word	0x000062e0


	//   ....[1]....
        /*00a4*/ 	.word	0x00007750


	//----- nvinfo : EIATTR_COOP_GROUP_MASK_REGIDS
	.align		4
.L_2283:
        /*00a8*/ 	.byte	0x04, 0x29
        /*00aa*/ 	.short	(.L_2285 - .L_2284)


	//   ....[0]....
.L_2284:
        /*00ac*/ 	.word	0xffffffff


	//   ....[1]....
        /*00b0*/ 	.word	0xffffffff


	//   ....[2]....
        /*00b4*/ 	.word	0xffffffff


	//   ....[3]....
        /*00b8*/ 	.word	0xffffffff


	//   ....[4]....
        /*00bc*/ 	.word	0xffffffff


	//   ....[5]....
        /*00c0*/ 	.word	0xffffffff


	//   ....[6]....
        /*00c4*/ 	.word	0xffffffff


	//   ....[7]....
        /*00c8*/ 	.word	0xffffffff


	//   ....[8]....
        /*00cc*/ 	.word	0xffffffff


	//   ....[9]....
        /*00d0*/ 	.word	0xffffffff


	//   ....[10]....
        /*00d4*/ 	.word	0xffffffff


	//   ....[11]....
        /*00d8*/ 	.word	0xffffffff


	//   ....[12]....
        /*00dc*/ 	.word	0xffffffff


	//   ....[13]....
        /*00e0*/ 	.word	0xffffffff


	//   ....[14]....
        /*00e4*/ 	.word	0xffffffff


	//   ....[15]....
        /*00e8*/ 	.word	0xffffffff


	//   ....[16]....
        /*00ec*/ 	.word	0xffffffff


	//   ....[17]....
        /*00f0*/ 	.word	0xffffffff


	//   ....[18]....
        /*00f4*/ 	.word	0xffffffff


	//   ....[19]....
        /*00f8*/ 	.word	0xffffffff


	//   ....[20]....
        /*00fc*/ 	.word	0xffffffff


	//   ....[21]....
        /*0100*/ 	.word	0xffffffff


	//   ....[22]....
        /*0104*/ 	.word	0xffffffff


	//   ....[23]....
        /*0108*/ 	.word	0xffffffff


	//   ....[24]....
        /*010c*/ 	.word	0xffffffff


	//   ....[25]....
        /*0110*/ 	.word	0xffffffff


	//   ....[26]....
        /*0114*/ 	.word	0xffffffff


	//   ....[27]....
        /*0118*/ 	.word	0xffffffff


	//   ....[28]....
        /*011c*/ 	.word	0xffffffff


	//   ....[29]....
        /*0120*/ 	.word	0xffffffff


	//   ....[30]....
        /*0124*/ 	.word	0xffffffff


	//   ....[31]....
        /*0128*/ 	.word	0xffffffff


	//   ....[32]....
        /*012c*/ 	.word	0xffffffff


	//   ....[33]....
        /*0130*/ 	.word	0xffffffff


	//   ....[34]....
        /*0134*/ 	.word	0xffffffff


	//   ....[35]....
        /*0138*/ 	.word	0xffffffff


	//   ....[36]....
        /*013c*/ 	.word	0xffffffff


	//   ....[37]....
        /*0140*/ 	.word	0xffffffff


	//   ....[38]....
        /*0144*/ 	.word	0xffffffff


	//   ....[39]....
        /*0148*/ 	.word	0xffffffff


	//   ....[40]....
        /*014c*/ 	.word	0xffffffff


	//   ....[41]....
        /*0150*/ 	.word	0xffffffff


	//   ....[42]....
        /*0154*/ 	.word	0xffffffff


	//   ....[43]....
        /*0158*/ 	.word	0xffffffff


	//   ....[44]....
        /*015c*/ 	.word	0xffffffff


	//   ....[45]....
        /*0160*/ 	.word	0xffffffff


	//   ....[46]....
        /*0164*/ 	.word	0xffffffff


	//   ....[47]....
        /*0168*/ 	.word	0xffffffff


	//   ....[48]....
        /*016c*/ 	.word	0xffffffff


	//   ....[49]....
        /*0170*/ 	.word	0xffffffff


	//   ....[50]....
        /*0174*/ 	.word	0xffffffff


	//   ....[51]....
        /*0178*/ 	.word	0xffffffff


	//   ....[52]....
        /*017c*/ 	.word	0xffffffff


	//   ....[53]....
        /*0180*/ 	.word	0xffffffff


	//   ....[54]....
        /*0184*/ 	.word	0xffffffff


	//   ....[55]....
        /*0188*/ 	.word	0xffffffff


	//   ....[56]....
        /*018c*/ 	.word	0xffffffff


	//   ....[57]....
        /*0190*/ 	.word	0xffffffff


	//   ....[58]....
        /*0194*/ 	.word	0xffffffff


	//   ....[59]....
        /*0198*/ 	.word	0xffffffff


	//   ....[60]....
        /*019c*/ 	.word	0xffffffff


	//   ....[61]....
        /*01a0*/ 	.word	0xffffffff


	//   ....[62]....
        /*01a4*/ 	.word	0xffffffff


	//   ....[63]....
        /*01a8*/ 	.word	0xffffffff


	//   ....[64]....
        /*01ac*/ 	.word	0xffffffff


	//   ....[65]....
        /*01b0*/ 	.word	0xffffffff


	//   ....[66]....
        /*01b4*/ 	.word	0xffffffff


	//   ....[67]....
        /*01b8*/ 	.word	0xffffffff


	//   ....[68]....
        /*01bc*/ 	.word	0xffffffff


	//   ....[69]....
        /*01c0*/ 	.word	0xffffffff


	//   ....[70]....
        /*01c4*/ 	.word	0xffffffff


	//   ....[71]....
        /*01c8*/ 	.word	0xffffffff


	//   ....[72]....
        /*01cc*/ 	.word	0xffffffff


	//   ....[73]....
        /*01d0*/ 	.word	0xffffffff


	//   ....[74]....
        /*01d4*/ 	.word	0xffffffff


	//   ....[75]....
        /*01d8*/ 	.word	0xffffffff


	//   ....[76]....
        /*01dc*/ 	.word	0xffffffff


	//   ....[77]....
        /*01e0*/ 	.word	0xffffffff


	//   ....[78]....
        /*01e4*/ 	.word	0xffffffff


	//   ....[79]....
        /*01e8*/ 	.word	0xffffffff


	//   ....[80]....
        /*01ec*/ 	.word	0xffffffff


	//   ....[81]....
        /*01f0*/ 	.word	0xffffffff


	//   ....[82]....
        /*01f4*/ 	.word	0xffffffff


	//   ....[83]....
        /*01f8*/ 	.word	0xffffffff


	//   ....[84]....
        /*01fc*/ 	.word	0xffffffff


	//   ....[85]....
        /*0200*/ 	.word	0xffffffff


	//   ....[86]....
        /*0204*/ 	.word	0xffffffff


	//   ....[87]....
        /*0208*/ 	.word	0xffffffff


	//   ....[88]....
        /*020c*/ 	.word	0xffffffff


	//   ....[89]....
        /*0210*/ 	.word	0xffffffff


	//   ....[90]....
        /*0214*/ 	.word	0xffffffff


	//   ....[91]....
        /*0218*/ 	.word	0xffffffff


	//----- nvinfo : EIATTR_COOP_GROUP_INSTR_OFFSETS
	.align		4
.L_2285:
        /*021c*/ 	.byte	0x04, 0x28
        /*021e*/ 	.short	(.L_2287 - .L_2286)


	//   ....[0]....
.L_2286:
        /*0220*/ 	.word	0x00001380


	//   ....[1]....
        /*0224*/ 	.word	0x00001980


	//   ....[2]....
        /*0228*/ 	.word	0x00001e40


	//   ....[3]....
        /*022c*/ 	.word	0x00003e70


	//   ....[4]....
        /*0230*/ 	.word	0x000055f0


	//   ....[5]....
        /*0234*/ 	.word	0x00005640


	//   ....[6]....
        /*0238*/ 	.word	0x00005680


	//   ....[7]....
        /*023c*/ 	.word	0x000056c0


	//   ....[8]....
        /*0240*/ 	.word	0x000058d0


	//   ....[9]....
        /*0244*/ 	.word	0x00005910


	//   ....[10]....
        /*0248*/ 	.word	0x00005950


	//   ....[11]....
        /*024c*/ 	.word	0x00005990


	//   ....[12]....
        /*0250*/ 	.word	0x00005b90


	//   ....[13]....
        /*0254*/ 	.word	0x00005bd0


	//   ....[14]....
        /*0258*/ 	.word	0x00005c10


	//   ....[15]....
        /*025c*/ 	.word	0x00005c50


	//   ....[16]....
        /*0260*/ 	.word	0x00005d40


	//   ....[17]....
        /*0264*/ 	.word	0x00005e40


	//   ....[18]....
        /*0268*/ 	.word	0x00005e80


	//   ....[19]....
        /*026c*/ 	.word	0x00005ec0


	//   ....[20]....
        /*0270*/ 	.word	0x00005f00


	//   ....[21]....
        /*0274*/ 	.word	0x00006030


	//   ....[22]....
        /*0278*/ 	.word	0x00006100


	//   ....[23]....
        /*027c*/ 	.word	0x00006140


	//   ....[24]....
        /*0280*/ 	.word	0x00006180


	//   ....[25]....
        /*0284*/ 	.word	0x000061c0


	//   ....[26]....
        /*0288*/ 	.word	0x000063c0


	//   ....[27]....
        /*028c*/ 	.word	0x00006410


	//   ....[28]....
        /*0290*/ 	.word	0x00006450


	//   ....[29]....
        /*0294*/ 	.word	0x00006490


	//   ....[30]....
        /*0298*/ 	.word	0x00006ed0


	//   ....[31]....
        /*029c*/ 	.word	0x00006f40


	//   ....[32]....
        /*02a0*/ 	.word	0x00006f50


	//   ....[33]....
        /*02a4*/ 	.word	0x00006f60


	//   ....[34]....
        /*02a8*/ 	.word	0x00007040


	//   ....[35]....
        /*02ac*/ 	.word	0x00007060


	//   ....[36]....
        /*02b0*/ 	.word	0x00007070


	//   ....[37]....
        /*02b4*/ 	.word	0x00007080


	//   ....[38]....
        /*02b8*/ 	.word	0x00007160


	//   ....[39]....
        /*02bc*/ 	.word	0x00007180


	//   ....[40]....
        /*02c0*/ 	.word	0x00007190


	//   ....[41]....
        /*02c4*/ 	.word	0x000071a0


	//   ....[42]....
        /*02c8*/ 	.word	0x00007280


	//   ....[43]....
        /*02cc*/ 	.word	0x000072a0


	//   ....[44]....
        /*02d0*/ 	.word	0x000072b0


	//   ....[45]....
        /*02d4*/ 	.word	0x000072c0


	//   ....[46]....
        /*02d8*/ 	.word	0x000073a0


	//   ....[47]....
        /*02dc*/ 	.word	0x000073c0


	//   ....[48]....
        /*02e0*/ 	.word	0x000073d0


	//   ....[49]....
        /*02e4*/ 	.word	0x000073e0


	//   ....[50]....
        /*02e8*/ 	.word	0x000074e0


	//   ....[51]....
        /*02ec*/ 	.word	0x00007530


	//   ....[52]....
        /*02f0*/ 	.word	0x000075c0


	//   ....[53]....
        /*02f4*/ 	.word	0x00007600


	//   ....[54]....
        /*02f8*/ 	.word	0x00007640


	//   ....[55]....
        /*02fc*/ 	.word	0x00007680


	//   ....[56]....
        /*0300*/ 	.word	0x000076c0


	//   ....[57]....
        /*0304*/ 	.word	0x00007860


	//   ....[58]....
        /*0308*/ 	.word	0x000078e0


	//   ....[59]....
        /*030c*/ 	.word	0x00007ca0


	//   ....[60]....
        /*0310*/ 	.word	0x0000ac20


	//   ....[61]....
        /*0314*/ 	.word	0x0000ac60


	//   ....[62]....
        /*0318*/ 	.word	0x0000aca0


	//   ....[63]....
        /*031c*/ 	.word	0x0000ace0


	//   ....[64]....
        /*0320*/ 	.word	0x0000adf0


	//   ....[65]....
        /*0324*/ 	.word	0x0000ae30


	//   ....[66]....
        /*0328*/ 	.word	0x0000ae70


	//   ....[67]....
        /*032c*/ 	.word	0x0000aeb0


	//   ....[68]....
        /*0330*/ 	.word	0x0000afc0


	//   ....[69]....
        /*0334*/ 	.word	0x0000b000


	//   ....[70]....
        /*0338*/ 	.word	0x0000b040


	//   ....[71]....
        /*033c*/ 	.word	0x0000b080


	//   ....[72]....
        /*0340*/ 	.word	0x0000b190


	//   ....[73]....
        /*0344*/ 	.word	0x0000b1d0


	//   ....[74]....
        /*0348*/ 	.word	0x0000b210


	//   ....[75]....
        /*034c*/ 	.word	0x0000b250


	//   ....[76]....
        /*0350*/ 	.word	0x0000b360


	//   ....[77]....
        /*0354*/ 	.word	0x0000b3a0


	//   ....[78]....
        /*0358*/ 	.word	0x0000b3d0


	//   ....[79]....
        /*035c*/ 	.word	0x0000b3f0


	//   ....[80]....
        /*0360*/ 	.word	0x0000b880


	//   ....[81]....
        /*0364*/ 	.word	0x0000c280


	//   ....[82]....
        /*0368*/ 	.word	0x0000c930


	//   ....[83]....
        /*036c*/ 	.word	0x0000c950


	//   ....[84]....
        /*0370*/ 	.word	0x0000c980


	//   ....[85]....
        /*0374*/ 	.word	0x0000c9b0


	//   ....[86]....
        /*0378*/ 	.word	0x0000c9d0


	//   ....[87]....
        /*037c*/ 	.word	0x0000cb20


	//   ....[88]....
        /*0380*/ 	.word	0x0000cb40


	//   ....[89]....
        /*0384*/ 	.word	0x0000cb70


	//   ....[90]....
        /*0388*/ 	.word	0x0000cba0


	//   ....[91]....
        /*038c*/ 	.word	0x0000cbc0


	//----- nvinfo : EIATTR_EXIT_INSTR_OFFSETS
	.align		4
.L_2287:
        /*0390*/ 	.byte	0x04, 0x1c
        /*0392*/ 	.short	(.L_2289 - .L_2288)


	//   ....[0]....
.L_2288:
        /*0394*/ 	.word	0x0000ccb0


	//   ....[1]....
        /*0398*/ 	.word	0x0000d000


	//----- nvinfo : EIATTR_MAX_THREADS
	.align		4
.L_2289:
        /*039c*/ 	.byte	0x04, 0x05
        /*039e*/ 	.short	(.L_2291 - .L_2290)
.L_2290:
        /*03a0*/ 	.word	0x00000020
        /*03a4*/ 	.word	0x00000001
        /*03a8*/ 	.word	0x00000001


	//----- nvinfo : EIATTR_CRS_STACK_SIZE
	.align		4
.L_2291:
        /*03ac*/ 	.byte	0x04, 0x1e
        /*03ae*/ 	.short	(.L_2293 - .L_2292)
.L_2292:
        /*03b0*/ 	.word	0x00000000


	//----- nvinfo : EIATTR_CBANK_PARAM_SIZE
	.align		4
.L_2293:
        /*03b4*/ 	.byte	0x03, 0x19
        /*03b6*/ 	.short	0x01f0


	//----- nvinfo : EIATTR_PARAM_CBANK
	.align		4
        /*03b8*/ 	.byte	0x04, 0x0a
        /*03ba*/ 	.short	(.L_2295 - .L_2294)
	.align		4
.L_2294:
        /*03bc*/ 	.word	index@(.nv.constant0._Z25selective_scan_bwd_kernelI32Selective_Scan_bwd_kernel_traitsILi32ELi16ELb0ELb0ELb1ELb0ELb0EN3c104HalfENS1_7complexIfEEEEv12SSMParamsBwd)
        /*03c0*/ 	.short	0x0210
        /*03c2*/ 	.short	0x01f0


	//----- nvinfo : EIATTR_SW_WAR
	.align		4
.L_2295:
        /*03c4*/ 	.byte	0x04, 0x36
        /*03c6*/ 	.short	(.L_2297 - .L_2296)
.L_2296:
        /*03c8*/ 	.word	0x00000008
.L_2297:


//--------------------- .nv.info._Z25selective_scan_bwd_kernelI32Selective_Scan_bwd_kernel_traitsILi32ELi16ELb0ELb0ELb1ELb0ELb1EN3c104HalfENS1_7complexIfEEEEv12SSMParamsBwd --------------------------
	.section	.nv.info._Z25selective_scan_bwd_kernelI32Selective_Scan_bwd_kernel_traitsILi32ELi16ELb0ELb0ELb1ELb0ELb1EN3c104HalfENS1_7complexIfEEEEv12SSMParamsBwd,"",@"SHT_CUDA_INFO"
	.sectionflags	@""
	.align	4


	//----- nvinfo : EIATTR_CUDA_API_VERSION
	.align		4
        /*0000*/ 	.byte	0x04, 0x37
        /*0002*/ 	.short	(.L_2299 - .L_2298)
.L_2298:
        /*0004*/ 	.word	0x00000082


	//----- nvinfo : EIATTR_KPARAM_INFO
	.align		4
.L_2299:
        /*0008*/ 	.byte	0x04, 0x17
        /*000a*/ 	.short	(.L_2301 - .L_2300)
.L_2300:
        /*000c*/ 	.word	0x00000000
        /*0010*/ 	.short	0x0000
        /*0012*/ 	.short	0x0000
        /*0014*/ 	.byte	0x00, 0xf0, 0xc1, 0x07


	//----- nvinfo : EIATTR_SPARSE_MMA_MASK
	.align		4
.L_2301:
        /*0018*/ 	.byte	0x03, 0x50
        /*001a*/ 	.short	0x0000


	//----- nvinfo : EIATTR_MAXREG_COUNT
	.align		4
        /*001c*/ 	.byte	0x03, 0x1b
        /*001e*/ 	.short	0x00ff


	//----- nvinfo : EIATTR_NUM_BARRIERS
	.align		4
        /*0020*/ 	.byte	0x02, 0x4c
        /*0022*/ 	.byte	0x01
	.zero		1


	//----- nvinfo : EIATTR_ANNOTATIONS
	.align		4
        /*0024*/ 	.byte	0x04, 0x55
        /*0026*/ 	.short	(.L_2303 - .L_2302)


	//   ....[0]....
.L_2302:
        /* <DEDUP_REMOVED lines=8> */


	//----- nvinfo : EIATTR_MERCURY_ISA_VERSION
	.align		4
.L_2303:
        /*0098*/ 	.byte	0x03, 0x5f
        /*009a*/ 	.short	0x0101


	//----- nvinfo : EIATTR_INT_WARP_WIDE_INSTR_OFFSETS
	.align		4
        /*009c*/ 	.byte	0x04, 0x31
        /*009e*/ 	.short	(.L_2305 - .L_2304)


	//   ....[0]....
.L_2304:
        /*00a0*/ 	.word	0x00008bc0


	//   ....[1]....
        /*00a4*/ 	.word	0x0000abd0


	//----- nvinfo : EIATTR_COOP_GROUP_MASK_REGIDS
	.align		4
.L_2305:
        /*00a8*/ 	.byte	0x04, 0x29
        /*00aa*/ 	.short	(.L_2307 - .L_2306)


	//   ....[0]....
.L_2306:
        /*00ac*/ 	.word	0xffffffff


	//   ....[1]....
        /*00b0*/ 	.word	0xffffffff


	//   ....[2]....
        /*00b4*/ 	.word	0xffffffff


	//   ....[3]....
        /*00b8*/ 	.word	0xffffffff


	//   ....[4]....
        /*00bc*/ 	.word	0xffffffff


	//   ....[5]....
        /*00c0*/ 	.word	0xffffffff


	//   ....[6]....
        /*00c4*/ 	.word	0xffffffff


	//   ....[7]....
        /*00c8*/ 	.word	0xffffffff


	//   ....[8]....
        /*00cc*/ 	.word	0xffffffff


	//   ....[9]....
        /*00d0*/ 	.word	0xffffffff


	//   ....[10]....
        /*00d4*/ 	.word	0xffffffff


	//   ....[11]....
        /*00d8*/ 	.word	0xffffffff


	//   ....[12]....
        /*00dc*/ 	.word	0xffffffff


	//   ....[13]....
        /*00e0*/ 	.word	0xffffffff


	//   ....[14]....
        /*00e4*/ 	.word	0xffffffff


	//   ....[15]....
        /*00e8*/ 	.word	0xffffffff


	//   ....[16]....
        /*00ec*/ 	.word	0xffffffff


	//   ....[17]....
        /*00f0*/ 	.word	0xffffffff


	//   ....[18]....
        /*00f4*/ 	.word	0xffffffff


	//   ....[19]....
        /*00f8*/ 	.word	0xffffffff


	//   ....[20]....
        /*00fc*/ 	.word	0xffffffff


	//   ....[21]....
        /*0100*/ 	.word	0xffffffff


	//   ....[22]....
        /*0104*/ 	.word	0xffffffff


	//   ....[23]....
        /*0108*/ 	.word	0xffffffff


	//   ....[24]....
        /*010c*/ 	.word	0xffffffff


	//   ....[25]....
        /*0110*/ 	.word	0xffffffff


	//   ....[26]....
        /*0114*/ 	.word	0xffffffff


	//   ....[27]....
        /*0118*/ 	.word	0xffffffff


	//   ....[28]....
        /*011c*/ 	.word	0xffffffff


	//   ....[29]....
        /*0120*/ 	.word	0xffffffff


	//   ....[30]....
        /*0124*/ 	.word	0xffffffff


	//   ....[31]....
        /*0128*/ 	.word	0xffffffff


	//   ....[32]....
        /*012c*/ 	.word	0xffffffff


	//   ....[33]....
        /*0130*/ 	.word	0xffffffff


	//   ....[34]....
        /*0134*/ 	.word	0xffffffff


	//   ....[35]....
        /*0138*/ 	.word	0xffffffff


	//   ....[36]....
        /*013c*/ 	.word	0xffffffff


	//   ....[37]....
        /*0140*/ 	.word	0xffffffff


	//   ....[38]....
        /*0144*/ 	.word	0xffffffff


	//   ....[39]....
        /*0148*/ 	.word	0xffffffff


	//   ....[40]....
        /*014c*/ 	.word	0xffffffff


	//   ....[41]....
        /*0150*/ 	.word	0xffffffff


	//   ....[42]....
        /*0154*/ 	.word	0xffffffff


	//   ....[43]....
        /*0158*/ 	.word	0xffffffff


	//   ....[44]....
        /*015c*/ 	.word	0xffffffff


	//   ....[45]....
        /*0160*/ 	.word	0xffffffff


	//   ....[46]....
        /*0164*/ 	.word	0xffffffff


	//   ....[47]....
        /*0168*/ 	.word	0xffffffff


	//   ....[48]....
        /*016c*/ 	.word	0xffffffff


	//   ....[49]....
        /*0170*/ 	.word	0xffffffff


	//   ....[50]....
        /*0174*/ 	.word	0xffffffff


	//   ....[51]....
        /*0178*/ 	.word	0xffffffff


	//   ....[52]....
        /*017c*/ 	.word	0xffffffff


	//   ....[53]....
        /*0180*/ 	.word	0xffffffff


	//   ....[54]....
        /*0184*/ 	.word	0xffffffff


	//   ....[55]....
        /*0188*/ 	.word	0xffffffff


	//   ....[56]....
        /*018c*/ 	.word	0xffffffff


	//   ....[57]....
        /*0190*/ 	.word	0xffffffff


	//   ....[58]....
        /*0194*/ 	.word	0xffffffff


	//   ....[59]....
        /*0198*/ 	.word	0xffffffff


	//   ....[60]....
        /*019c*/ 	.word	0xffffffff


	//   ....[61]....
        /*01a0*/ 	.word	0xffffffff


	//   ....[62]....
        /*01a4*/ 	.word	0xffffffff


	//   ....[63]....
        /*01a8*/ 	.word	0xffffffff


	//   ....[64]....
        /*01ac*/ 	.word	0xffffffff


	//   ....[65]....
        /*01b0*/ 	.word	0xffffffff


	//   ....[66]....
        /*01b4*/ 	.word	0xffffffff


	//   ....[67]....
        /*01b8*/ 	.word	0xffffffff


	//   ....[68]....
        /*01bc*/ 	.word	0xffffffff


	//   ....[69]....
        /*01c0*/ 	.word	0xffffffff


	//   ....[70]....
        /*01c4*/ 	.word	0xffffffff


	//   ....[71]....
        /*01c8*/ 	.word	0xffffffff


	//   ....[72]....
        /*01cc*/ 	.word	0xffffffff


	//   ....[73]....
        /*01d0*/ 	.word	0xffffffff


	//   ....[74]....
        /*01d4*/ 	.word	0xffffffff


	//   ....[75]....
        /*01d8*/ 	.word	0xffffffff


	//   ....[76]....
        /*01dc*/ 	.word	0xffffffff


	//   ....[77]....
        /*01e0*/ 	.word	0xffffffff


	//   ....[78]....
        /*01e4*/ 	.word	0xffffffff


	//   ....[79]....
        /*01e8*/ 	.word	0xffffffff


	//   ....[80]....
        /*01ec*/ 	.word	0xffffffff


	//   ....[81]....
        /*01f0*/ 	.word	0xffffffff


	//   ....[82]....
        /*01f4*/ 	.word	0xffffffff


	//   ....[83]....
        /*01f8*/ 	.word	0xffffffff


	//   ....[84]....
        /*01fc*/ 	.word	0xffffffff


	//   ....[85]....
        /*0200*/ 	.word	0xffffffff


	//   ....[86]....
        /*0204*/ 	.word	0xffffffff


	//   ....[87]....
        /*0208*/ 	.word	0xffffffff


	//   ....[88]....
        /*020c*/ 	.word	0xffffffff


	//   ....[89]....
        /*0210*/ 	.word	0xffffffff


	//   ....[90]....
        /*0214*/ 	.word	0xffffffff


	//   ....[91]....
        /*0218*/ 	.word	0xffffffff


	//   ....[92]....
        /*021c*/ 	.word	0xffffffff


	//   ....[93]....
        /*0220*/ 	.word	0xffffffff


	//   ....[94]....
        /*0224*/ 	.word	0xffffffff


	//   ....[95]....
        /*0228*/ 	.word	0xffffffff


	//----- nvinfo : EIATTR_COOP_GROUP_INSTR_OFFSETS
	.align		4
.L_2307:
        /*022c*/ 	.byte	0x04, 0x28
        /*022e*/ 	.short	(.L_2309 - .L_2308)


	//   ....[0]....
.L_2308:
        /*0230*/ 	.word	0x00001540


	//   ....[1]....
        /*0234*/ 	.word	0x000019a0


	//   ....[2]....
        /*0238*/ 	.word	0x00002300


	//   ....[3]....
        /*023c*/ 	.word	0x00002780


	//   ....[4]....
        /*0240*/ 	.word	0x00002f30


	//   ....[5]....
        /*0244*/ 	.word	0x00003ac0


	//   ....[6]....
        /*0248*/ 	.word	0x00004810


	//   ....[7]....
        /*024c*/ 	.word	0x00006af0


	//   ....[8]....
        /*0250*/ 	.word	0x00008180


	//   ....[9]....
        /*0254*/ 	.word	0x000081c0


	//   ....[10]....
        /*0258*/ 	.word	0x00008200


	//   ....[11]....
        /*025c*/ 	.word	0x00008240


	//   ....[12]....
        /*0260*/ 	.word	0x00008460


	//   ....[13]....
        /*0264*/ 	.word	0x000084a0


	//   ....[14]....
        /*0268*/ 	.word	0x000084e0


	//   ....[15]....
        /*026c*/ 	.word	0x00008520


	//   ....[16]....
        /*0270*/ 	.word	0x00008610


	//   ....[17]....
        /*0274*/ 	.word	0x00008650


	//   ....[18]....
        /*0278*/ 	.word	0x00008720


	//   ....[19]....
        /*027c*/ 	.word	0x00008760


	//   ....[20]....
        /*0280*/ 	.word	0x000087a0


	//   ....[21]....
        /*0284*/ 	.word	0x000087e0


	//   ....[22]....
        /*0288*/ 	.word	0x000089e0


	//   ....[23]....
        /*028c*/ 	.word	0x00008a20


	//   ....[24]....
        /*0290*/ 	.word	0x00008a60


	//   ....[25]....
        /*0294*/ 	.word	0x00008aa0


	//   ....[26]....
        /*0298*/ 	.word	0x00008cb0


	//   ....[27]....
        /*029c*/ 	.word	0x00008cf0


	//   ....[28]....
        /*02a0*/ 	.word	0x00008d30


	//   ....[29]....
        /*02a4*/ 	.word	0x00008d70


	//   ....[30]....
        /*02a8*/ 	.word	0x00008f70


	//   ....[31]....
        /*02ac*/ 	.word	0x00008fe0


	//   ....[32]....
        /*02b0*/ 	.word	0x00009020


	//   ....[33]....
        /*02b4*/ 	.word	0x00009060


	//   ....[34]....
        /*02b8*/ 	.word	0x00009a60


	//   ....[35]....
        /*02bc*/ 	.word	0x00009a90


	//   ....[36]....
        /*02c0*/ 	.word	0x00009aa0


	//   ....[37]....
        /*02c4*/ 	.word	0x00009ab0


	//   ....[38]....
        /*02c8*/ 	.word	0x00009b90


	//   ....[39]....
        /*02cc*/ 	.word	0x00009bb0


	//   ....[40]....
        /*02d0*/ 	.word	0x00009bc0


	//   ....[41]....
        /*02d4*/ 	.word	0x00009bd0


	//   ....[42]....
        /*02d8*/ 	.word	0x00009cb0


	//   ....[43]....
        /*02dc*/ 	.word	0x00009cd0


	//   ....[44]....
        /*02e0*/ 	.word	0x00009ce0


	//   ....[45]....
        /*02e4*/ 	.word	0x00009cf0


	//   ....[46]....
        /*02e8*/ 	.word	0x00009dd0


	//   ....[47]....
        /*02ec*/ 	.word	0x00009df0


	//   ....[48]....
        /*02f0*/ 	.word	0x00009e00


	//   ....[49]....
        /*02f4*/ 	.word	0x00009e10


	//   ....[50]....
        /*02f8*/ 	.word	0x00009ef0


	//   ....[51]....
        /*02fc*/ 	.word	0x00009f10


	//   ....[52]....
        /*0300*/ 	.word	0x00009f20


	//   ....[53]....
        /*0304*/ 	.word	0x00009f30


	//   ....[54]....
        /*0308*/ 	.word	0x0000a010


	//   ....[55]....
        /*030c*/ 	.word	0x0000a050


	//   ....[56]....
        /*0310*/ 	.word	0x0000a250


	//   ....[57]....
        /*0314*/ 	.word	0x0000a290


	//   ....[58]....
        /*0318*/ 	.word	0x0000a2d0


	//   ....[59]....
        /*031c*/ 	.word	0x0000a310


	//   ....[60]....
        /*0320*/ 	.word	0x0000a350


	//   ....[61]....
        /*0324*/ 	.word	0x0000a390


	//   ....[62]....
        /*0328*/ 	.word	0x0000a680


	//   ....[63]....
        /*032c*/ 	.word	0x0000a6e0


	//   ....[64]....
        /*0330*/ 	.word	0x0000d7b0


	//   ....[65]....
        /*0334*/ 	.word	0x0000d7f0


	//   ....[66]....
        /*0338*/ 	.word	0x0000d830


	//   ....[67]....
        /*033c*/ 	.word	0x0000d870


	//   ....[68]....
        /*0340*/ 	.word	0x0000d980


	//   ....[69]....
        /*0344*/ 	.word	0x0000d9c0


	//   ....[70]....
        /*0348*/ 	.word	0x0000da00


	//   ....[71]....
        /*034c*/ 	.word	0x0000da40


	//   ....[72]....
        /*0350*/ 	.word	0x0000db50


	//   ....[73]....
        /*0354*/ 	.word	0x0000db90


	//   ....[74]....
        /*0358*/ 	.word	0x0000dbd0


	//   ....[75]....
        /*035c*/ 	.word	0x0000dc10


	//   ....[76]....
        /*0360*/ 	.word	0x0000dd20


	//   ....[77]....
        /*0364*/ 	.word	0x0000dd60


	//   ....[78]....
        /*0368*/ 	.word	0x0000dda0


	//   ....[79]....
        /*036c*/ 	.word	0x0000dde0


	//   ....[80]....
        /*0370*/ 	.word	0x0000def0


	//   ....[81]....
        /*0374*/ 	.word	0x0000df30


	//   ....[82]....
        /*0378*/ 	.word	0x0000df70


	//   ....[83]....
        /*037c*/ 	.word	0x0000df90


	//   ....[84]....
        /*0380*/ 	.word	0x0000e440


	//   ....[85]....
        /*0384*/ 	.word	0x0000ee30


	//   ....[86]....
        /*0388*/ 	.word	0x0000f500


	//   ....[87]....
        /*038c*/ 	.word	0x0000f520


	//   ....[88]....
        /*0390*/ 	.word	0x0000f550


	//   ....[89]....
        /*0394*/ 	.word	0x0000f580


	//   ....[90]....
        /*0398*/ 	.word	0x0000f5a0


	//   ....[91]....
        /*039c*/ 	.word	0x0000f6f0


	//   ....[92]....
        /*03a0*/ 	.word	0x0000f710


	//   ....[93]....
        /*03a4*/ 	.word	0x0000f740


	//   ....[94]....
        /*03a8*/ 	.word	0x0000f770


	//   ....[95]....
        /*03ac*/ 	.word	0x0000f790


	//----- nvinfo : EIATTR_EXIT_INSTR_OFFSETS
	.align		4
.L_2309:
        /*03b0*/ 	.byte	0x04, 0x1c
        /*03b2*/ 	.short	(.L_2311 - .L_2310)


	//   ....[0]....
.L_2310:
        /*03b4*/ 	.word	0x0000f880


	//   ....[1]....
        /*03b8*/ 	.word	0x0000fbd0


	//----- nvinfo : EIATTR_MAX_THREADS
	.align		4
.L_2311:
        /*03bc*/ 	.byte	0x04, 0x05
        /*03be*/ 	.short	(.L_2313 - .L_2312)
.L_2312:
        /*03c0*/ 	.word	0x00000020
        /*03c4*/ 	.word	0x00000001
        /*03c8*/ 	.word	0x00000001


	//----- nvinfo : EIATTR_CRS_STACK_SIZE
	.align		4
.L_2313:
        /*03cc*/ 	.byte	0x04, 0x1e
        /*03ce*/ 	.short	(.L_2315 - .L_2314)
.L_2314:
        /*03d0*/ 	.word	0x00000000


	//----- nvinfo : EIATTR_CBANK_PARAM_SIZE
	.align		4
.L_2315:
        /*03d4*/ 	.byte	0x03, 0x19
        /*03d6*/ 	.short	0x01f0


	//----- nvinfo : EIATTR_PARAM_CBANK
	.align		4
        /*03d8*/ 	.byte	0x04, 0x0a
        /*03da*/ 	.short	(.L_2317 - .L_2316)
	.align		4
.L_2316:
        /*03dc*/ 	.word	index@(.nv.constant0._Z25selective_scan_bwd_kernelI32Selective_Scan_bwd_kernel_traitsILi32ELi16ELb0ELb0ELb1ELb0ELb1EN3c104HalfENS1_7complexIfEEEEv12SSMParamsBwd)
        /*03e0*/ 	.short	0x0210
        /*03e2*/ 	.short	0x01f0


	//----- nvinfo : EIATTR_SW_WAR
	.align		4
.L_2317:
        /*03e4*/ 	.byte	0x04, 0x36
        /*03e6*/ 	.short	(.L_2319 - .L_2318)
.L_2318:
        /*03e8*/ 	.word	0x00000008
.L_2319:


//--------------------- .nv.info._Z25selective_scan_bwd_kernelI32Selective_Scan_bwd_kernel_traitsILi32ELi16ELb0ELb0ELb1ELb1ELb0EN3c104HalfENS1_7complexIfEEEEv12SSMParamsBwd --------------------------
	.section	.nv.info._Z25selective_scan_bwd_kernelI32Selective_Scan_bwd_kernel_traitsILi32ELi16ELb0ELb0ELb1ELb1ELb0EN3c104HalfENS1_7complexIfEEEEv12SSMParamsBwd,"",@"SHT_CUDA_INFO"
	.sectionflags	@""
	.align	4


	//----- nvinfo : EIATTR_CUDA_API_VERSION
	.align		4
        /*0000*/ 	.byte	0x04, 0x37
        /*0002*/ 	.short	(.L_2321 - .L_2320)
.L_2320:
        /*0004*/ 	.word	0x00000082


	//----- nvinfo : EIATTR_KPARAM_INFO
	.align		4
.L_2321:
        /*0008*/ 	.byte	0x04, 0x17
        /*000a*/ 	.short	(.L_2323 - .L_2322)
.L_2322:
        /*000c*/ 	.word	0x00000000
        /*0010*/ 	.short	0x0000
        /*0012*/ 	.short	0x0000
        /*0014*/ 	.byte	0x00, 0xf0, 0xc1, 0x07


	//----- nvinfo : EIATTR_SPARSE_MMA_MASK
	.align		4
.L_2323:
        /*0018*/ 	.byte	0x03, 0x50
        /*001a*/ 	.short	0x0000


	//----- nvinfo : EIATTR_MAXREG_COUNT
	.align		4
        /*001c*/ 	.byte	0x03, 0x1b
        /*001e*/ 	.short	0x00ff


	//----- nvinfo : EIATTR_NUM_BARRIERS
	.align		4
        /*0020*/ 	.byte	0x02, 0x4c
        /*0022*/ 	.byte	0x01
	.zero		1


	//----- nvinfo : EIATTR_ANNOTATIONS
	.align		4
        /*0024*/ 	.byte	0x04, 0x55
        /*0026*/ 	.short	(.L_2325 - .L_2324)


	//   ....[0]....
.L_2324:
        /* <DEDUP_REMOVED lines=8> */


	//----- nvinfo : EIATTR_MERCURY_ISA_VERSION
	.align		4
.L_2325:
        /*0098*/ 	.byte	0x03, 0x5f
        /*009a*/ 	.short	0x0101


	//----- nvinfo : EIATTR_INT_WARP_WIDE_INSTR_OFFSETS
	.align		4
        /*009c*/ 	.byte	0x04, 0x31
        /*009e*/ 	.short	(.L_2327 - .L_2326)


	//   ....[0]....
.L_2326:
        /*00a0*/ 	.word	0x00008660


	//   ....[1]....
        /*00a4*/ 	.word	0x00009a20


	//----- nvinfo : EIATTR_COOP_GROUP_MASK_REGIDS
	.align		4
.L_2327:
        /*00a8*/ 	.byte	0x04, 0x29
        /*00aa*/ 	.short	(.L_2329 - .L_2328)


	//   ....[0]....
.L_2328:
        /*00ac*/ 	.word	0xffffffff


	//   ....[1]....
        /*00b0*/ 	.word	0xffffffff


	//   ....[2]....
        /*00b4*/ 	.word	0xffffffff


	//   ....[3]....
        /*00b8*/ 	.word	0xffffffff


	//   ....[4]....
        /*00bc*/ 	.word	0xffffffff


	//   ....[5]....
        /*00c0*/ 	.word	0xffffffff


	//   ....[6]....
        /*00c4*/ 	.word	0xffffffff


	//   ....[7]....
        /*00c8*/ 	.word	0xffffffff


	//   ....[8]....
        /*00cc*/ 	.word	0xffffffff


	//   ....[9]....
        /*00d0*/ 	.word	0xffffffff


	//   ....[10]....
        /*00d4*/ 	.word	0xffffffff


	//   ....[11]....
        /*00d8*/ 	.word	0xffffffff


	//   ....[12]....
        /*00dc*/ 	.word	0xffffffff


	//   ....[13]....
        /*00e0*/ 	.word	0xffffffff


	//   ....[14]....
        /*00e4*/ 	.word	0xffffffff


	//   ....[15]....
        /*00e8*/ 	.word	0xffffffff


	//   ....[16]....
        /*00ec*/ 	.word	0xffffffff


	//   ....[17]....
        /*00f0*/ 	.word	0xffffffff


	//   ....[18]....
        /*00f4*/ 	.word	0xffffffff


	//   ....[19]....
        /*00f8*/ 	.word	0xffffffff


	//   ....[20]....
        /*00fc*/ 	.word	0xffffffff


	//   ....[21]....
        /*0100*/ 	.word	0xffffffff


	//   ....[22]....
        /*0104*/ 	.word	0xffffffff


	//   ....[23]....
        /*0108*/ 	.word	0xffffffff


	//   ....[24]....
        /*010c*/ 	.word	0xffffffff


	//   ....[25]....
        /*0110*/ 	.word	0xffffffff


	//   ....[26]....
        /*0114*/ 	.word	0xffffffff


	//   ....[27]....
        /*0118*/ 	.word	0xffffffff


	//   ....[28]....
        /*011c*/ 	.word	0xffffffff


	//   ....[29]....
        /*0120*/ 	.word	0xffffffff


	//   ....[30]....
        /*0124*/ 	.word	0xffffffff


	//   ....[31]....
        /*0128*/ 	.word	0xffffffff


	//   ....[32]....
        /*012c*/ 	.word	0xffffffff


	//   ....[33]....
        /*0130*/ 	.word	0xffffffff


	//   ....[34]....
        /*0134*/ 	.word	0xffffffff


	//   ....[35]....
        /*0138*/ 	.word	0xffffffff


	//   ....[36]....
        /*013c*/ 	.word	0xffffffff


	//   ....[37]....
        /*0140*/ 	.word	0xffffffff


	//   ....[38]....
        /*0144*/ 	.word	0xffffffff


	//   ....[39]....
        /*0148*/ 	.word	0xffffffff


	//   ....[40]....
        /*014c*/ 	.word	0xffffffff


	//   ....[41]....
        /*0150*/ 	.word	0xffffffff


	//   ....[42]....
        /*0154*/ 	.word	0xffffffff


	//   ....[43]....
        /*0158*/ 	.word	0xffffffff


	//   ....[44]....
        /*015c*/ 	.word	0xffffffff


	//   ....[45]....
        /*0160*/ 	.word	0xffffffff


	//   ....[46]....
        /*0164*/ 	.word	0xffffffff


	//   ....[47]....
        /*0168*/ 	.word	0xffffffff


	//   ....[48]....
        /*016c*/ 	.word	0xffffffff


	//   ....[49]....
        /*0170*/ 	.word	0xffffffff


	//   ....[50]....
        /*0174*/ 	.word	0xffffffff


	//   ....[51]....
        /*0178*/ 	.word	0xffffffff


	//   ....[52]....
        /*017c*/ 	.word	0xffffffff


	//   ....[53]....
        /*0180*/ 	.word	0xffffffff


	//   ....[54]....
        /*0184*/ 	.word	0xffffffff


	//   ....[55]....
        /*0188*/ 	.word	0xffffffff


	//   ....[56]....
        /*018c*/ 	.word	0xffffffff


	//   ....[57]....
        /*0190*/ 	.word	0xffffffff


	//   ....[58]....
        /*0194*/ 	.word	0xffffffff


	//   ....[59]....
        /*0198*/ 	.word	0xffffffff


	//   ....[60]....
        /*019c*/ 	.word	0xffffffff


	//   ....[61]....
        /*01a0*/ 	.word	0xffffffff


	//   ....[62]....
        /*01a4*/ 	.word	0xffffffff


	//   ....[63]....
        /*01a8*/ 	.word	0xffffffff


	//   ....[64]....
        /*01ac*/ 	.word	0xffffffff


	//   ....[65]....
        /*01b0*/ 	.word	0xffffffff


	//   ....[66]....
        /*01b4*/ 	.word	0xffffffff


	//   ....[67]....
        /*01b8*/ 	.word	0xffffffff


	//   ....[68]....
        /*01bc*/ 	.word	0xffffffff


	//   ....[69]....
        /*01c0*/ 	.word	0xffffffff


	//   ....[70]....
        /*01c4*/ 	.word	0xffffffff


	//   ....[71]....
        /*01c8*/ 	.word	0xffffffff


	//   ....[72]....
        /*01cc*/ 	.word	0xffffffff


	//   ....[73]....
        /*01d0*/ 	.word	0xffffffff


	//   ....[74]....
        /*01d4*/ 	.word	0xffffffff


	//   ....[75]....
        /*01d8*/ 	.word	0xffffffff


	//   ....[76]....
        /*01dc*/ 	.word	0xffffffff


	//   ....[77]....
        /*01e0*/ 	.word	0xffffffff


	//   ....[78]....
        /*01e4*/ 	.word	0xffffffff


	//   ....[79]....
        /*01e8*/ 	.word	0xffffffff


	//   ....[80]....
        /*01ec*/ 	.word	0xffffffff


	//   ....[81]....
        /*01f0*/ 	.word	0xffffffff


	//   ....[82]....
        /*01f4*/ 	.word	0xffffffff


	//   ....[83]....
        /*01f8*/ 	.word	0xffffffff


	//   ....[84]....
        /*01fc*/ 	.word	0xffffffff


	//   ....[85]....
        /*0200*/ 	.word	0xffffffff


	//   ....[86]....
        /*0204*/ 	.word	0xffffffff


	//   ....[87]....
        /*0208*/ 	.word	0xffffffff


	//   ....[88]....
        /*020c*/ 	.word	0xffffffff


	//   ....[89]....
        /*0210*/ 	.word	0xffffffff


	//   ....[90]....
        /*0214*/ 	.word	0xffffffff


	//   ....[91]....
        /*0218*/ 	.word	0xffffffff


	//   ....[92]....
        /*021c*/ 	.word	0xffffffff


	//----- nvinfo : EIATTR_COOP_GROUP_INSTR_OFFSETS
	.align		4
.L_2329:
        /*0220*/ 	.byte	0x04, 0x28
        /*0222*/ 	.short	(.L_2331 - .L_2330)


	//   ....[0]....
.L_2330:
        /*0224*/ 	.word	0x00001380


	//   ....[1]....
        /*0228*/ 	.word	0x00001920


	//   ....[2]....
        /*022c*/ 	.word	0x00001ee0


	//   ....[3]....
        /*0230*/ 	.word	0x00006200


	//   ....[4]....
        /*0234*/ 	.word	0x00007960


	//   ....[5]....
        /*0238*/ 	.word	0x000079a0


	//   ....[6]....
        /*023c*/ 	.word	0x000079e0


	//   ....[7]....
        /*0240*/ 	.word	0x00007a20


	//   ....[8]....
        /*0244*/ 	.word	0x00007c40


	//   ....[9]....
        /*0248*/ 	.word	0x00007c80


	//   ....[10]....
        /*024c*/ 	.word	0x00007cc0


	//   ....[11]....
        /*0250*/ 	.word	0x00007d00


	//   ....[12]....
        /*0254*/ 	.word	0x00007f00


	//   ....[13]....
        /*0258*/ 	.word	0x00007f40


	//   ....[14]....
        /*025c*/ 	.word	0x00007f80


	//   ....[15]....
        /*0260*/ 	.word	0x00007fc0


	//   ....[16]....
        /*0264*/ 	.word	0x000081b0


	//   ....[17]....
        /*0268*/ 	.word	0x000081f0


	//   ....[18]....
        /*026c*/ 	.word	0x00008230


	//   ....[19]....
        /*0270*/ 	.word	0x00008270


	//   ....[20]....
        /*0274*/ 	.word	0x000083a0


	//   ....[21]....
        /*0278*/ 	.word	0x00008470


	//   ....[22]....
        /*027c*/ 	.word	0x000084b0


	//   ....[23]....
        /*0280*/ 	.word	0x000084f0


	//   ....[24]....
        /*0284*/ 	.word	0x00008530


	//   ....[25]....
        /*0288*/ 	.word	0x00008610


	//   ....[26]....
        /*028c*/ 	.word	0x00008730


	//   ....[27]....
        /*0290*/ 	.word	0x00008780


	//   ....[28]....
        /*0294*/ 	.word	0x000087c0


	//   ....[29]....
        /*0298*/ 	.word	0x00008800


	//   ....[30]....
        /*029c*/ 	.word	0x00009270


	//   ....[31]....
        /*02a0*/ 	.word	0x000092c0


	//   ....[32]....
        /*02a4*/ 	.word	0x000092d0


	//   ....[33]....
        /*02a8*/ 	.word	0x000092e0


	//   ....[34]....
        /*02ac*/ 	.word	0x000093c0


	//   ....[35]....
        /*02b0*/ 	.word	0x000093e0


	//   ....[36]....
        /*02b4*/ 	.word	0x000093f0


	//   ....[37]....
        /*02b8*/ 	.word	0x00009400


	//   ....[38]....
        /*02bc*/ 	.word	0x000094e0


	//   ....[39]....
        /*02c0*/ 	.word	0x00009500


	//   ....[40]....
        /*02c4*/ 	.word	0x00009510


	//   ....[41]....
        /*02c8*/ 	.word	0x00009520


	//   ....[42]....
        /*02cc*/ 	.word	0x00009600


	//   ....[43]....
        /*02d0*/ 	.word	0x00009620


	//   ....[44]....
        /*02d4*/ 	.word	0x00009630


	//   ....[45]....
        /*02d8*/ 	.word	0x00009640


	//   ....[46]....
        /*02dc*/ 	.word	0x00009720


	//   ....[47]....
        /*02e0*/ 	.word	0x00009740


	//   ....[48]....
        /*02e4*/ 	.word	0x00009750


	//   ....[49]....
        /*02e8*/ 	.word	0x00009760


	//   ....[50]....
        /*02ec*/ 	.word	0x00009860


	//   ....[51]....
        /*02f0*/ 	.word	0x000098b0


	//   ....[52]....
        /*02f4*/ 	.word	0x00009940


	//   ....[53]....
        /*02f8*/ 	.word	0x00009980


	//   ....[54]....
        /*02fc*/ 	.word	0x000099c0


	//   ....[55]....
        /*0300*/ 	.word	0x00009a00


	//   ....[56]....
        /*0304*/ 	.word	0x00009a40


	//   ....[57]....
        /*0308*/ 	.word	0x00009ad0


	//   ....[58]....
        /*030c*/ 	.word	0x00009be0


	//   ....[59]....
        /*0310*/ 	.word	0x00009c40


	//   ....[60]....
        /*0314*/ 	.word	0x0000cf90


	//   ....[61]....
        /*0318*/ 	.word	0x0000cfd0


	//   ....[62]....
        /*031c*/ 	.word	0x0000d010


	//   ....[63]....
        /*0320*/ 	.word	0x0000d050


	//   ....[64]....
        /*0324*/ 	.word	0x0000d160


	//   ....[65]....
        /*0328*/ 	.word	0x0000d1a0


	//   ....[66]....
        /*032c*/ 	.word	0x0000d1e0


	//   ....[67]....
        /*0330*/ 	.word	0x0000d220


	//   ....[68]....
        /*0334*/ 	.word	0x0000d330


	//   ....[69]....
        /*0338*/ 	.word	0x0000d370


	//   ....[70]....
        /*033c*/ 	.word	0x0000d3b0


	//   ....[71]....
        /*0340*/ 	.word	0x0000d3f0


	//   ....[72]....
        /*0344*/ 	.word	0x0000d500


	//   ....[73]....
        /*0348*/ 	.word	0x0000d540


	//   ....[74]....
        /*034c*/ 	.word	0x0000d580


	//   ....[75]....
        /*0350*/ 	.word	0x0000d5c0


	//   ....[76]....
        /*0354*/ 	.word	0x0000d6d0


	//   ....[77]....
        /*0358*/ 	.word	0x0000d710


	//   ....[78]....
        /*035c*/ 	.word	0x0000d740


	//   ....[79]....
        /*0360*/ 	.word	0x0000d760


	//   ....[80]....
        /*0364*/ 	.word	0x0000df80


	//   ....[81]....
        /*0368*/ 	.word	0x0000e6f0


	//   ....[82]....
        /*036c*/ 	.word	0x0000f350


	//   ....[83]....
        /*0370*/ 	.word	0x0000fa20


	//   ....[84]....
        /*0374*/ 	.word	0x0000fa40


	//   ....[85]....
        /*0378*/ 	.word	0x0000fa70


	//   ....[86]....
        /*037c*/ 	.word	0x0000faa0


	//   ....[87]....
        /*0380*/ 	.word	0x0000fac0


	//   ....[88]....
        /*0384*/ 	.word	0x0000fc10


	//   ....[89]....
        /*0388*/ 	.word	0x0000fc30


	//   ....[90]....
        /*038c*/ 	.word	0x0000fc60


	//   ....[91]....
        /*0390*/ 	.word	0x0000fc90


	//   ....[92]....
        /*0394*/ 	.word	0x0000fcb0


	//----- nvinfo : EIATTR_EXIT_INSTR_OFFSETS
	.align		4
.L_2331:
        /*0398*/ 	.byte	0x04, 0x1c
        /*039a*/ 	.short	(.L_2333 - .L_2332)


	//   ....[0]....
.L_2332:
        /*039c*/ 	.word	0x0000fda0


	//   ....[1]....
        /*03a0*/ 	.word	0x000100f0


	//----- nvinfo : EIATTR_MAX_THREADS
	.align		4
.L_2333:
        /*03a4*/ 	.byte	0x04, 0x05
        /*03a6*/ 	.short	(.L_2335 - .L_2334)
.L_2334:
        /*03a8*/ 	.word	0x00000020
        /*03ac*/ 	.word	0x00000001
        /*03b0*/ 	.word	0x00000001


	//----- nvinfo : EIATTR_CRS_STACK_SIZE
	.align		4
.L_2335:
        /*03b4*/ 	.byte	0x04, 0x1e
        /*03b6*/ 	.short	(.L_2337 - .L_2336)
.L_2336:
        /*03b8*/ 	.word	0x00000000


	//----- nvinfo : EIATTR_CBANK_PARAM_SIZE
	.align		4
.L_2337:
        /*03bc*/ 	.byte	0x03, 0x19
        /*03be*/ 	.short	0x01f0


	//----- nvinfo : EIATTR_PARAM_CBANK
	.align		4
        /*03c0*/ 	.byte	0x04, 0x0a
        /*03c2*/ 	.short	(.L_2339 - .L_2338)
	.align		4
.L_2338:
        /*03c4*/ 	.word	index@(.nv.constant0._Z25selective_scan_bwd_kernelI32Selective_Scan_bwd_kernel_traitsILi32ELi16ELb0ELb0ELb1ELb1ELb0EN3c104HalfENS1_7complexIfEEEEv12SSMParamsBwd)
        /*03c8*/ 	.short	0x0210
        /*03ca*/ 	.short	0x01f0


	//----- nvinfo : EIATTR_SW_WAR
	.align		4
.L_2339:
        /*03cc*/ 	.byte	0x04, 0x36
        /*03ce*/ 	.short	(.L_2341 - .L_2340)
.L_2340:
        /*03d0*/ 	.word	0x00000008
.L_2341:


//--------------------- .nv.info._Z25selective_scan_bwd_kernelI32Selective_Scan_bwd_kernel_traitsILi32ELi16ELb0ELb0ELb1ELb1ELb1EN3c104HalfENS1_7complexIfEEEEv12SSMParamsBwd --------------------------
	.section	.nv.info._Z25selective_scan_bwd_kernelI32Selective_Scan_bwd_kernel_traitsILi32ELi16ELb0ELb0ELb1ELb1ELb1EN3c104HalfENS1_7complexIfEEEEv12SSMParamsBwd,"",@"SHT_CUDA_INFO"
	.sectionflags	@""
	.align	4


	//----- nvinfo : EIATTR_CUDA_API_VERSION
	.align		4
        /*0000*/ 	.byte	0x04, 0x37
        /*0002*/ 	.short	(.L_2343 - .L_2342)
.L_2342:
        /*0004*/ 	.word	0x00000082


	//----- nvinfo : EIATTR_KPARAM_INFO
	.align		4
.L_2343:
        /*0008*/ 	.byte	0x04, 0x17
        /*000a*/ 	.short	(.L_2345 - .L_2344)
.L_2344:
        /*000c*/ 	.word	0x00000000
        /*0010*/ 	.short	0x0000
        /*0012*/ 	.short	0x0000
        /*0014*/ 	.byte	0x00, 0xf0, 0xc1, 0x07


	//----- nvinfo : EIATTR_SPARSE_MMA_MASK
	.align		4
.L_2345:
        /*0018*/ 	.byte	0x03, 0x50
        /*001a*/ 	.short	0x0000


	//----- nvinfo : EIATTR_MAXREG_COUNT
	.align		4
        /*001c*/ 	.byte	0x03, 0x1b
        /*001e*/ 	.short	0x00ff


	//----- nvinfo : EIATTR_NUM_BARRIERS
	.align		4
        /*0020*/ 	.byte	0x02, 0x4c
        /*0022*/ 	.byte	0x01
	.zero		1


	//----- nvinfo : EIATTR_ANNOTATIONS
	.align		4
        /*0024*/ 	.byte	0x04, 0x55
        /*0026*/ 	.short	(.L_2347 - .L_2346)


	//   ....[0]....
.L_2346:
        /* <DEDUP_REMOVED lines=8> */


	//----- nvinfo : EIATTR_MERCURY_ISA_VERSION
	.align		4
.L_2347:
        /*0098*/ 	.byte	0x03, 0x5f
        /*009a*/ 	.short	0x0101


	//----- nvinfo : EIATTR_INT_WARP_WIDE_INSTR_OFFSETS
	.align		4
        /*009c*/ 	.byte	0x04, 0x31
        /*009e*/ 	.short	(.L_2349 - .L_2348)


	//   ....[0]....
.L_2348:
        /*00a0*/ 	.word	0x0000af40


	//   ....[1]....
        /*00a4*/ 	.word	0x0000cdb0


	//----- nvinfo : EIATTR_COOP_GROUP_MASK_REGIDS
	.align		4
.L_2349:
        /*00a8*/ 	.byte	0x04, 0x29
        /*00aa*/ 	.short	(.L_2351 - .L_2350)


	//   ....[0]....
.L_2350:
        /*00ac*/ 	.word	0xffffffff


	//   ....[1]....
        /*00b0*/ 	.word	0xffffffff


	//   ....[2]....
        /*00b4*/ 	.word	0xffffffff


	//   ....[3]....
        /*00b8*/ 	.word	0xffffffff


	//   ....[4]....
        /*00bc*/ 	.word	0xffffffff


	//   ....[5]....
        /*00c0*/ 	.word	0xffffffff


	//   ....[6]....
        /*00c4*/ 	.word	0xffffffff


	//   ....[7]....
        /*00c8*/ 	.word	0xffffffff


	//   ....[8]....
        /*00cc*/ 	.word	0xffffffff


	//   ....[9]....
        /*00d0*/ 	.word	0xffffffff


	//   ....[10]....
        /*00d4*/ 	.word	0xffffffff


	//   ....[11]....
        /*00d8*/ 	.word	0xffffffff


	//   ....[12]....
        /*00dc*/ 	.word	0xffffffff


	//   ....[13]....
        /*00e0*/ 	.word	0xffffffff


	//   ....[14]....
        /*00e4*/ 	.word	0xffffffff


	//   ....[15]....
        /*00e8*/ 	.word	0xffffffff


	//   ....[16]....
        /*00ec*/ 	.word	0xffffffff


	//   ....[17]....
        /*00f0*/ 	.word	0xffffffff


	//   ....[18]....
        /*00f4*/ 	.word	0xffffffff


	//   ....[19]....
        /*00f8*/ 	.word	0xffffffff


	//   ....[20]....
        /*00fc*/ 	.word	0xffffffff


	//   ....[21]....
        /*0100*/ 	.word	0xffffffff


	//   ....[22]....
        /*0104*/ 	.word	0xffffffff


	//   ....[23]....
        /*0108*/ 	.word	0xffffffff


	//   ....[24]....
        /*010c*/ 	.word	0xffffffff


	//   ....[25]....
        /*0110*/ 	.word	0xffffffff


	//   ....[26]....
        /*0114*/ 	.word	0xffffffff


	//   ....[27]....
        /*0118*/ 	.word	0xffffffff


	//   ....[28]....
        /*011c*/ 	.word	0xffffffff


	//   ....[29]....
        /*0120*/ 	.word	0xffffffff


	//   ....[30]....
        /*0124*/ 	.word	0xffffffff


	//   ....[31]....
        /*0128*/ 	.word	0xffffffff


	//   ....[32]....
        /*012c*/ 	.word	0xffffffff


	//   ....[33]....
        /*0130*/ 	.word	0xffffffff


	//   ....[34]....
        /*0134*/ 	.word	0xffffffff


	//   ....[35]....
        /*0138*/ 	.word	0xffffffff


	//   ....[36]....
        /*013c*/ 	.word	0xffffffff


	//   ....[37]....
        /*0140*/ 	.word	0xffffffff


	//   ....[38]....
        /*0144*/ 	.word	0xffffffff


	//   ....[39]....
        /*0148*/ 	.word	0xffffffff


	//   ....[40]....
        /*014c*/ 	.word	0xffffffff


	//   ....[41]....
        /*0150*/ 	.word	0xffffffff


	//   ....[42]....
        /*0154*/ 	.word	0xffffffff


	//   ....[43]....
        /*0158*/ 	.word	0xffffffff


	//   ....[44]....
        /*015c*/ 	.word	0xffffffff


	//   ....[45]....
        /*0160*/ 	.word	0xffffffff


	//   ....[46]....
        /*0164*/ 	.word	0xffffffff


	//   ....[47]....
        /*0168*/ 	.word	0xffffffff


	//   ....[48]....
        /*016c*/ 	.word	0xffffffff


	//   ....[49]....
        /*0170*/ 	.word	0xffffffff


	//   ....[50]....
        /*0174*/ 	.word	0xffffffff


	//   ....[51]....
        /*0178*/ 	.word	0xffffffff


	//   ....[52]....
        /*017c*/ 	.word	0xffffffff


	//   ....[53]....
        /*0180*/ 	.word	0xffffffff


	//   ....[54]....
        /*0184*/ 	.word	0xffffffff


	//   ....[55]....
        /*0188*/ 	.word	0xffffffff


	//   ....[56]....
        /*018c*/ 	.word	0xffffffff


	//   ....[57]....
        /*0190*/ 	.word	0xffffffff


	//   ....[58]....
        /*0194*/ 	.word	0xffffffff


	//   ....[59]....
        /*0198*/ 	.word	0xffffffff


	//   ....[60]....
        /*019c*/ 	.word	0xffffffff


	//   ....[61]....
        /*01a0*/ 	.word	0xffffffff


	//   ....[62]....
        /*01a4*/ 	.word	0xffffffff


	//   ....[63]....
        /*01a8*/ 	.word	0xffffffff


	//   ....[64]....
        /*01ac*/ 	.word	0xffffffff


	//   ....[65]....
        /*01b0*/ 	.word	0xffffffff


	//   ....[66]....
        /*01b4*/ 	.word	0xffffffff


	//   ....[67]....
        /*01b8*/ 	.word	0xffffffff


	//   ....[68]....
        /*01bc*/ 	.word	0xffffffff


	//   ....[69]....
        /*01c0*/ 	.word	0xffffffff


	//   ....[70]....
        /*01c4*/ 	.word	0xffffffff


	//   ....[71]....
        /*01c8*/ 	.word	0xffffffff


	//   ....[72]....
        /*01cc*/ 	.word	0xffffffff


	//   ....[73]....
        /*01d0*/ 	.word	0xffffffff


	//   ....[74]....
        /*01d4*/ 	.word	0xffffffff


	//   ....[75]....
        /*01d8*/ 	.word	0xffffffff


	//   ....[76]....
        /*01dc*/ 	.word	0xffffffff


	//   ....[77]....
        /*01e0*/ 	.word	0xffffffff


	//   ....[78]....
        /*01e4*/ 	.word	0xffffffff


	//   ....[79]....
        /*01e8*/ 	.word	0xffffffff


	//   ....[80]....
        /*01ec*/ 	.word	0xffffffff


	//   ....[81]....
        /*01f0*/ 	.word	0xffffffff


	//   ....[82]....
        /*01f4*/ 	.word	0xffffffff


	//   ....[83]....
        /*01f8*/ 	.word	0xffffffff


	//   ....[84]....
        /*01fc*/ 	.word	0xffffffff


	//   ....[85]....
        /*0200*/ 	.word	0xffffffff


	//   ....[86]....
        /*0204*/ 	.word	0xffffffff


	//   ....[87]....
        /*0208*/ 	.word	0xffffffff


	//   ....[88]....
        /*020c*/ 	.word	0xffffffff


	//   ....[89]....
        /*0210*/ 	.word	0xffffffff


	//   ....[90]....
        /*0214*/ 	.word	0xffffffff


	//   ....[91]....
        /*0218*/ 	.word	0xffffffff


	//   ....[92]....
        /*021c*/ 	.word	0xffffffff


	//   ....[93]....
        /*0220*/ 	.word	0xffffffff


	//   ....[94]....
        /*0224*/ 	.word	0xffffffff


	//   ....[95]....
        /*0228*/ 	.word	0xffffffff


	//   ....[96]....
        /*022c*/ 	.word	0xffffffff


	//----- nvinfo : EIATTR_COOP_GROUP_INSTR_OFFSETS
	.align		4
.L_2351:
        /*0230*/ 	.byte	0x04, 0x28
        /*0232*/ 	.short	(.L_2353 - .L_2352)


	//   ....[0]....
.L_2352:
        /*0234*/ 	.word	0x00001450


	//   ....[1]....
        /*0238*/ 	.word	0x00001950


	//   ....[2]....
        /*023c*/ 	.word	0x00001ec0


	//   ....[3]....
        /*0240*/ 	.word	0x00004cd0


	//   ....[4]....
        /*0244*/ 	.word	0x000053a0


	//   ....[5]....
        /*0248*/ 	.word	0x00005fa0


	//   ....[6]....
        /*024c*/ 	.word	0x00006ae0


	//   ....[7]....
        /*0250*/ 	.word	0x00008c60


	//   ....[8]....
        /*0254*/ 	.word	0x0000a480


	//   ....[9]....
        /*0258*/ 	.word	0x0000a4c0


	//   ....[10]....
        /*025c*/ 	.word	0x0000a500


	//   ....[11]....
        /*0260*/ 	.word	0x0000a540


	//   ....[12]....
        /*0264*/ 	.word	0x0000a760


	//   ....[13]....
        /*0268*/ 	.word	0x0000a7a0


	//   ....[14]....
        /*026c*/ 	.word	0x0000a7e0


	//   ....[15]....
        /*0270*/ 	.word	0x0000a820


	//   ....[16]....
        /*0274*/ 	.word	0x0000aa30


	//   ....[17]....
        /*0278*/ 	.word	0x0000aa70


	//   ....[18]....
        /*027c*/ 	.word	0x0000aab0


	//   ....[19]....
        /*0280*/ 	.word	0x0000aaf0


	//   ....[20]....
        /*0284*/ 	.word	0x0000ac60


	//   ....[21]....
        /*0288*/ 	.word	0x0000ad10


	//   ....[22]....
        /*028c*/ 	.word	0x0000ad50


	//   ....[23]....
        /*0290*/ 	.word	0x0000ad90


	//   ....[24]....
        /*0294*/ 	.word	0x0000add0


	//   ....[25]....
        /*0298*/ 	.word	0x0000aef0


	//   ....[26]....
        /*029c*/ 	.word	0x0000afe0


	//   ....[27]....
        /*02a0*/ 	.word	0x0000b020


	//   ....[28]....
        /*02a4*/ 	.word	0x0000b060


	//   ....[29]....
        /*02a8*/ 	.word	0x0000b0a0


	//   ....[30]....
        /*02ac*/ 	.word	0x0000b2b0


	//   ....[31]....
        /*02b0*/ 	.word	0x0000b2f0


	//   ....[32]....
        /*02b4*/ 	.word	0x0000b330


	//   ....[33]....
        /*02b8*/ 	.word	0x0000b370


	//   ....[34]....
        /*02bc*/ 	.word	0x0000bdc0


	//   ....[35]....
        /*02c0*/ 	.word	0x0000be00


	//   ....[36]....
        /*02c4*/ 	.word	0x0000be10


	//   ....[37]....
        /*02c8*/ 	.word	0x0000be20


	//   ....[38]....
        /*02cc*/ 	.word	0x0000bf00


	//   ....[39]....
        /*02d0*/ 	.word	0x0000bf20


	//   ....[40]....
        /*02d4*/ 	.word	0x0000bf30


	//   ....[41]....
        /*02d8*/ 	.word	0x0000bf40


	//   ....[42]....
        /*02dc*/ 	.word	0x0000c020


	//   ....[43]....
        /*02e0*/ 	.word	0x0000c040


	//   ....[44]....
        /*02e4*/ 	.word	0x0000c050


	//   ....[45]....
        /*02e8*/ 	.word	0x0000c060


	//   ....[46]....
        /*02ec*/ 	.word	0x0000c140


	//   ....[47]....
        /*02f0*/ 	.word	0x0000c160


	//   ....[48]....
        /*02f4*/ 	.word	0x0000c170


	//   ....[49]....
        /*02f8*/ 	.word	0x0000c180


	//   ....[50]....
        /*02fc*/ 	.word	0x0000c260


	//   ....[51]....
        /*0300*/ 	.word	0x0000c280


	//   ....[52]....
        /*0304*/ 	.word	0x0000c290


	//   ....[53]....
        /*0308*/ 	.word	0x0000c2a0


	//   ....[54]....
        /*030c*/ 	.word	0x0000c3b0


	//   ....[55]....
        /*0310*/ 	.word	0x0000c410


	//   ....[56]....
        /*0314*/ 	.word	0x0000c490


	//   ....[57]....
        /*0318*/ 	.word	0x0000c4d0


	//   ....[58]....
        /*031c*/ 	.word	0x0000c510


	//   ....[59]....
        /*0320*/ 	.word	0x0000c550


	//   ....[60]....
        /*0324*/ 	.word	0x0000c590


	//   ....[61]....
        /*0328*/ 	.word	0x0000c630


	//   ....[62]....
        /*032c*/ 	.word	0x0000c700


	//   ....[63]....
        /*0330*/ 	.word	0x0000ca20


	//   ....[64]....
        /*0334*/ 	.word	0x0000fae0


	//   ....[65]....
        /*0338*/ 	.word	0x0000fb20


	//   ....[66]....
        /*033c*/ 	.word	0x0000fb60


	//   ....[67]....
        /*0340*/ 	.word	0x0000fba0


	//   ....[68]....
        /*0344*/ 	.word	0x0000fcb0


	//   ....[69]....
        /*0348*/ 	.word	0x0000fcf0


	//   ....[70]....
        /*034c*/ 	.word	0x0000fd30


	//   ....[71]....
        /*0350*/ 	.word	0x0000fd70


	//   ....[72]....
        /*0354*/ 	.word	0x0000fe80


	//   ....[73]....
        /*0358*/ 	.word	0x0000fec0


	//   ....[74]....
        /*035c*/ 	.word	0x0000ff00


	//   ....[75]....
        /*0360*/ 	.word	0x0000ff40


	//   ....[76]....
        /*0364*/ 	.word	0x00010050


	//   ....[77]....
        /*0368*/ 	.word	0x00010090


	//   ....[78]....
        /*036c*/ 	.word	0x000100d0


	//   ....[79]....
        /*0370*/ 	.word	0x00010110


	//   ....[80]....
        /*0374*/ 	.word	0x00010220


	//   ....[81]....
        /*0378*/ 	.word	0x00010260


	//   ....[82]....
        /*037c*/ 	.word	0x000102a0


	//   ....[83]....
        /*0380*/ 	.word	0x000102c0


	//   ....[84]....
        /*0384*/ 	.word	0x00010ab0


	//   ....[85]....
        /*0388*/ 	.word	0x00011260


	//   ....[86]....
        /*038c*/ 	.word	0x00011ec0


	//   ....[87]....
        /*0390*/ 	.word	0x00012590


	//   ....[88]....
        /*0394*/ 	.word	0x000125b0


	//   ....[89]....
        /*0398*/ 	.word	0x000125e0


	//   ....[90]....
        /*039c*/ 	.word	0x00012610


	//   ....[91]....
        /*03a0*/ 	.word	0x00012630


	//   ....[92]....
        /*03a4*/ 	.word	0x00012780


	//   ....[93]....
        /*03a8*/ 	.word	0x000127a0


	//   ....[94]....
        /*03ac*/ 	.word	0x000127d0


	//   ....[95]....
        /*03b0*/ 	.word	0x00012800


	//   ....[96]....
        /*03b4*/ 	.word	0x00012820


	//----- nvinfo : EIATTR_EXIT_INSTR_OFFSETS
	.align		4
.L_2353:
        /*03b8*/ 	.byte	0x04, 0x1c
        /*03ba*/ 	.short	(.L_2355 - .L_2354)


	//   ....[0]....
.L_2354:
        /*03bc*/ 	.word	0x00012910


	//   ....[1]....
        /*03c0*/ 	.word	0x00012c60


	//----- nvinfo : EIATTR_MAX_THREADS
	.align		4
.L_2355:
        /*03c4*/ 	.byte	0x04, 0x05
        /*03c6*/ 	.short	(.L_2357 - .L_2356)
.L_2356:
        /*03c8*/ 	.word	0x00000020
        /*03cc*/ 	.word	0x00000001
        /*03d0*/ 	.word	0x00000001


	//----- nvinfo : EIATTR_CRS_STACK_SIZE
	.align		4
.L_2357:
        /*03d4*/ 	.byte	0x04, 0x1e
        /*03d6*/ 	.short	(.L_2359 - .L_2358)
.L_2358:
        /*03d8*/ 	.word	0x00000000


	//----- nvinfo : EIATTR_CBANK_PARAM_SIZE
	.align		4
.L_2359:
        /*03dc*/ 	.byte	0x03, 0x19
        /*03de*/ 	.short	0x01f0


	//----- nvinfo : EIATTR_PARAM_CBANK
	.align		4
        /*03e0*/ 	.byte	0x04, 0x0a
        /*03e2*/ 	.short	(.L_2361 - .L_2360)
	.align		4
.L_2360:
        /*03e4*/ 	.word	index@(.nv.constant0._Z25selective_scan_bwd_kernelI32Selective_Scan_bwd_kernel_traitsILi32ELi16ELb0ELb0ELb1ELb1ELb1EN3c104HalfENS1_7complexIfEEEEv12SSMParamsBwd)
        /*03e8*/ 	.short	0x0210
        /*03ea*/ 	.short	0x01f0


	//----- nvinfo : EIATTR_SW_WAR
	.align		4
.L_2361:
        /*03ec*/ 	.byte	0x04, 0x36
        /*03ee*/ 	.short	(.L_2363 - .L_2362)
.L_2362:
        /*03f0*/ 	.word	0x00000008
.L_2363:


//--------------------- .nv.info._Z25selective_scan_bwd_kernelI32Selective_Scan_bwd_kernel_traitsILi32ELi16ELb0ELb1ELb0ELb0ELb0EN3c104HalfENS1_7complexIfEEEEv12SSMParamsBwd --------------------------
	.section	.nv.info._Z25selective_scan_bwd_kernelI32Selective_Scan_bwd_kernel_traitsILi32ELi16ELb0ELb1ELb0ELb0ELb0EN3c104HalfENS1_7complexIfEEEEv12SSMParamsBwd,"",@"SHT_CUDA_INFO"
	.sectionflags	@""
	.align	4


	//----- nvinfo : EIATTR_CUDA_API_VERSION
	.align		4
        /*0000*/ 	.byte	0x04, 0x37
        /*0002*/ 	.short	(.L_2365 - .L_2364)
.L_2364:
        /*0004*/ 	.word	0x00000082


	//----- nvinfo : EIATTR_KPARAM_INFO
	.align		4
.L_2365:
        /*0008*/ 	.byte	0x04, 0x17
        /*000a*/ 	.short	(.L_2367 - .L_2366)
.L_2366:
        /*000c*/ 	.word	0x00000000
        /*0010*/ 	.short	0x0000
        /*0012*/ 	.short	0x0000
        /*0014*/ 	.byte	0x00, 0xf0, 0xc1, 0x07


	//----- nvinfo : EIATTR_SPARSE_MMA_MASK
	.align		4
.L_2367:
        /*0018*/ 	.byte	0x03, 0x50
        /*001a*/ 	.short	0x0000


	//----- nvinfo : EIATTR_MAXREG_COUNT
	.align		4
        /*001c*/ 	.byte	0x03, 0x1b
        /*001e*/ 	.short	0x00ff


	//----- nvinfo : EIATTR_NUM_BARRIERS
	.align		4
        /*0020*/ 	.byte	0x02, 0x4c
        /*0022*/ 	.byte	0x01
	.zero		1


	//----- nvinfo : EIATTR_ANNOTATIONS
	.align		4
        /*0024*/ 	.byte	0x04, 0x55
        /*0026*/ 	.short	(.L_2369 - .L_2368)


	//   ....[0]....
.L_2368:
        /* <DEDUP_REMOVED lines=11> */


	//----- nvinfo : EIATTR_MERCURY_ISA_VERSION
	.align		4
.L_2369:
        /*00c8*/ 	.byte	0x03, 0x5f
        /*00ca*/ 	.short	0x0101


	//----- nvinfo : EIATTR_COOP_GROUP_MASK_REGIDS
	.align		4
        /*00cc*/ 	.byte	0x04, 0x29
        /*00ce*/ 	.short	(.L_2371 - .L_2370)


	//   ....[0]....
.L_2370:
        /*00d0*/ 	.word	0xffffffff


	//   ....[1]....
        /*00d4*/ 	.word	0xffffffff


	//   ....[2]....
        /*00d8*/ 	.word	0xffffffff


	//   ....[3]....
        /*00dc*/ 	.word	0xffffffff


	//   ....[4]....
        /*00e0*/ 	.word	0xffffffff


	//   ....[5]....
        /*00e4*/ 	.word	0xffffffff


	//   ....[6]....
        /*00e8*/ 	.word	0xffffffff


	//   ....[7]....
        /*00ec*/ 	.word	0xffffffff


	//   ....[8]....
        /*00f0*/ 	.word	0xffffffff


	//   ....[9]....
        /*00f4*/ 	.word	0xffffffff


	//   ....[10]....
        /*00f8*/ 	.word	0xffffffff


	//   ....[11]....
        /*00fc*/ 	.word	0xffffffff


	//   ....[12]....
        /*0100*/ 	.word	0xffffffff


	//   ....[13]....
        /*0104*/ 	.word	0xffffffff


	//   ....[14]....
        /*0108*/ 	.word	0xffffffff


	//   ....[15]....
        /*010c*/ 	.word	0xffffffff


	//   ....[16]....
        /*0110*/ 	.word	0xffffffff


	//   ....[17]....
        /*0114*/ 	.word	0xffffffff


	//   ....[18]....
        /*0118*/ 	.word	0xffffffff


	//   ....[19]....
        /*011c*/ 	.word	0xffffffff


	//   ....[20]....
        /*0120*/ 	.word	0xffffffff


	//   ....[21]....
        /*0124*/ 	.word	0xffffffff


	//   ....[22]....
        /*0128*/ 	.word	0xffffffff


	//   ....[23]....
        /*012c*/ 	.word	0xffffffff


	//   ....[24]....
        /*0130*/ 	.word	0xffffffff


	//   ....[25]....
        /*0134*/ 	.word	0xffffffff


	//   ....[26]....
        /*0138*/ 	.word	0xffffffff


	//   ....[27]....
        /*013c*/ 	.word	0xffffffff


	//   ....[28]....
        /*0140*/ 	.word	0xffffffff


	//   ....[29]....
        /*0144*/ 	.word	0xffffffff


	//   ....[30]....
        /*0148*/ 	.word	0xffffffff


	//   ....[31]....
        /*014c*/ 	.word	0xffffffff


	//   ....[32]....
        /*0150*/ 	.word	0xffffffff


	//   ....[33]....
        /*0154*/ 	.word	0xffffffff


	//   ....[34]....
        /*0158*/ 	.word	0xffffffff


	//   ....[35]....
        /*015c*/ 	.word	0xffffffff


	//   ....[36]....
        /*0160*/ 	.word	0xffffffff


	//   ....[37]....
        /*0164*/ 	.word	0xffffffff


	//   ....[38]....
        /*0168*/ 	.word	0xffffffff


	//   ....[39]....
        /*016c*/ 	.word	0xffffffff


	//   ....[40]....
        /*0170*/ 	.word	0xffffffff


	//   ....[41]....
        /*0174*/ 	.word	0xffffffff


	//   ....[42]....
        /*0178*/ 	.word	0xffffffff


	//   ....[43]....
        /*017c*/ 	.word	0xffffffff


	//   ....[44]....
        /*0180*/ 	.word	0xffffffff


	//   ....[45]....
        /*0184*/ 	.word	0xffffffff


	//   ....[46]....
        /*0188*/ 	.word	0xffffffff


	//   ....[47]....
        /*018c*/ 	.word	0xffffffff


	//   ....[48]....
        /*0190*/ 	.word	0xffffffff


	//   ....[49]....
        /*0194*/ 	.word	0xffffffff


	//   ....[50]....
        /*0198*/ 	.word	0xffffffff


	//   ....[51]....
        /*019c*/ 	.word	0xffffffff


	//   ....[52]....
        /*01a0*/ 	.word	0xffffffff


	//   ....[53]....
        /*01a4*/ 	.word	0xffffffff


	//   ....[54]....
        /*01a8*/ 	.word	0xffffffff


	//   ....[55]....
        /*01ac*/ 	.word	0xffffffff


	//   ....[56]....
        /*01b0*/ 	.word	0xffffffff


	//   ....[57]....
        /*01b4*/ 	.word	0xffffffff


	//   ....[58]....
        /*01b8*/ 	.word	0xffffffff


	//   ....[59]....
        /*01bc*/ 	.word	0xffffffff


	//   ....[60]....
        /*01c0*/ 	.word	0xffffffff


	//   ....[61]....
        /*01c4*/ 	.word	0xffffffff


	//   ....[62]....
        /*01c8*/ 	.word	0xffffffff


	//   ....[63]....
        /*01cc*/ 	.word	0xffffffff


	//   ....[64]....
        /*01d0*/ 	.word	0xffffffff


	//   ....[65]....
        /*01d4*/ 	.word	0xffffffff


	//   ....[66]....
        /*01d8*/ 	.word	0xffffffff


	//   ....[67]....
        /*01dc*/ 	.word	0xffffffff


	//   ....[68]....
        /*01e0*/ 	.word	0xffffffff


	//   ....[69]....
        /*01e4*/ 	.word	0xffffffff


	//   ....[70]....
        /*01e8*/ 	.word	0xffffffff


	//   ....[71]....
        /*01ec*/ 	.word	0xffffffff


	//   ....[72]....
        /*01f0*/ 	.word	0xffffffff


	//   ....[73]....
        /*01f4*/ 	.word	0xffffffff


	//   ....[74]....
        /*01f8*/ 	.word	0xffffffff


	//   ....[75]....
        /*01fc*/ 	.word	0xffffffff


	//   ....[76]....
        /*0200*/ 	.word	0xffffffff


	//   ....[77]....
        /*0204*/ 	.word	0xffffffff


	//   ....[78]....
        /*0208*/ 	.word	0xffffffff


	//   ....[79]....
        /*020c*/ 	.word	0xffffffff


	//   ....[80]....
        /*0210*/ 	.word	0xffffffff


	//   ....[81]....
        /*0214*/ 	.word	0xffffffff


	//   ....[82]....
        /*0218*/ 	.word	0xffffffff


	//   ....[83]....
        /*021c*/ 	.word	0xffffffff


	//   ....[84]....
        /*0220*/ 	.word	0xffffffff


	//   ....[85]....
        /*0224*/ 	.word	0xffffffff


	//   ....[86]....
        /*0228*/ 	.word	0xffffffff


	//   ....[87]....
        /*022c*/ 	.word	0xffffffff


	//   ....[88]....
        /*0230*/ 	.word	0xffffffff


	//   ....[89]....
        /*0234*/ 	.word	0xffffffff


	//   ....[90]....
        /*0238*/ 	.word	0xffffffff


	//   ....[91]....
        /*023c*/ 	.word	0xffffffff


	//----- nvinfo : EIATTR_COOP_GROUP_INSTR_OFFSETS
	.align		4
.L_2371:
        /*0240*/ 	.byte	0x04, 0x28
        /*0242*/ 	.short	(.L_2373 - .L_2372)


	//   ....[0]....
.L_2372:
        /*0244*/ 	.word	0x00001380


	//   ....[1]....
        /*0248*/ 	.word	0x00001980


	//   ....[2]....
        /*024c*/ 	.word	0x00001e40


	//   ....[3]....
        /*0250*/ 	.word	0x00003cc0


	//   ....[4]....
        /*0254*/ 	.word	0x000053c0


	//   ....[5]....
        /*0258*/ 	.word	0x00005400


	//   ....[6]....
        /*025c*/ 	.word	0x00005440


	//   ....[7]....
        /*0260*/ 	.word	0x00005480


	//   ....[8]....
        /*0264*/ 	.word	0x000054c0


	//   ....[9]....
        /*0268*/ 	.word	0x00005500


	//   ....[10]....
        /*026c*/ 	.word	0x000055b0


	//   ....[11]....
        /*0270*/ 	.word	0x000055e0


	//   ....[12]....
        /*0274*/ 	.word	0x00005600


	//   ....[13]....
        /*0278*/ 	.word	0x00005610


	//   ....[14]....
        /*027c*/ 	.word	0x000056d0


	//   ....[15]....
        /*0280*/ 	.word	0x00005700


	//   ....[16]....
        /*0284*/ 	.word	0x00005710


	//   ....[17]....
        /*0288*/ 	.word	0x00005720


	//   ....[18]....
        /*028c*/ 	.word	0x00005800


	//   ....[19]....
        /*0290*/ 	.word	0x00005840


	//   ....[20]....
        /*0294*/ 	.word	0x00005880


	//   ....[21]....
        /*0298*/ 	.word	0x000058b0


	//   ....[22]....
        /*029c*/ 	.word	0x000059c0


	//   ....[23]....
        /*02a0*/ 	.word	0x00005a00


	//   ....[24]....
        /*02a4*/ 	.word	0x00005a40


	//   ....[25]....
        /*02a8*/ 	.word	0x00005a80


	//   ....[26]....
        /*02ac*/ 	.word	0x00005be0


	//   ....[27]....
        /*02b0*/ 	.word	0x00005c20


	//   ....[28]....
        /*02b4*/ 	.word	0x00005c50


	//   ....[29]....
        /*02b8*/ 	.word	0x00005c90


	//   ....[30]....
        /*02bc*/ 	.word	0x00006230


	//   ....[31]....
        /*02c0*/ 	.word	0x00006af0


	//   ....[32]....
        /*02c4*/ 	.word	0x00006b40


	//   ....[33]....
        /*02c8*/ 	.word	0x00006b60


	//   ....[34]....
        /*02cc*/ 	.word	0x00006c80


	//   ....[35]....
        /*02d0*/ 	.word	0x00006ca0


	//   ....[36]....
        /*02d4*/ 	.word	0x00006cc0


	//   ....[37]....
        /*02d8*/ 	.word	0x00006cd0


	//   ....[38]....
        /*02dc*/ 	.word	0x00006dc0


	//   ....[39]....
        /*02e0*/ 	.word	0x00006df0


	//   ....[40]....
        /*02e4*/ 	.word	0x00006e00


	//   ....[41]....
        /*02e8*/ 	.word	0x00006e10


	//   ....[42]....
        /*02ec*/ 	.word	0x00006f00


	//   ....[43]....
        /*02f0*/ 	.word	0x00006f30


	//   ....[44]....
        /*02f4*/ 	.word	0x00006f40


	//   ....[45]....
        /*02f8*/ 	.word	0x00006f50


	//   ....[46]....
        /*02fc*/ 	.word	0x00007040


	//   ....[47]....
        /*0300*/ 	.word	0x00007070


	//   ....[48]....
        /*0304*/ 	.word	0x00007080


	//   ....[49]....
        /*0308*/ 	.word	0x00007090


	//   ....[50]....
        /*030c*/ 	.word	0x00007170


	//   ....[51]....
        /*0310*/ 	.word	0x000071b0


	//   ....[52]....
        /*0314*/ 	.word	0x000071e0


	//   ....[53]....
        /*0318*/ 	.word	0x00007280


	//   ....[54]....
        /*031c*/ 	.word	0x00007290


	//   ....[55]....
        /*0320*/ 	.word	0x000072a0


	//   ....[56]....
        /*0324*/ 	.word	0x000072b0


	//   ....[57]....
        /*0328*/ 	.word	0x000072c0


	//   ....[58]....
        /*032c*/ 	.word	0x000072e0


	//   ....[59]....
        /*0330*/ 	.word	0x000072f0


	//   ....[60]....
        /*0334*/ 	.word	0x0000a570


	//   ....[61]....
        /*0338*/ 	.word	0x0000a5b0


	//   ....[62]....
        /*033c*/ 	.word	0x0000a5f0


	//   ....[63]....
        /*0340*/ 	.word	0x0000a630


	//   ....[64]....
        /*0344*/ 	.word	0x0000a740


	//   ....[65]....
        /*0348*/ 	.word	0x0000a780


	//   ....[66]....
        /*034c*/ 	.word	0x0000a7c0


	//   ....[67]....
        /*0350*/ 	.word	0x0000a800


	//   ....[68]....
        /*0354*/ 	.word	0x0000a910


	//   ....[69]....
        /*0358*/ 	.word	0x0000a950


	//   ....[70]....
        /*035c*/ 	.word	0x0000a990


	//   ....[71]....
        /*0360*/ 	.word	0x0000a9d0


	//   ....[72]....
        /*0364*/ 	.word	0x0000aae0


	//   ....[73]....
        /*0368*/ 	.word	0x0000ab20


	//   ....[74]....
        /*036c*/ 	.word	0x0000ab60


	//   ....[75]....
        /*0370*/ 	.word	0x0000aba0


	//   ....[76]....
        /*0374*/ 	.word	0x0000acb0


	//   ....[77]....
        /*0378*/ 	.word	0x0000ad30


	//   ....[78]....
        /*037c*/ 	.word	0x0000ad70


	//   ....[79]....
        /*0380*/ 	.word	0x0000adb0


	//   ....[80]....
        /*0384*/ 	.word	0x0000b250


	//   ....[81]....
        /*0388*/ 	.word	0x0000bc50


	//   ....[82]....
        /*038c*/ 	.word	0x0000c300


	//   ....[83]....
        /*0390*/ 	.word	0x0000c320


	//   ....[84]....
        /*0394*/ 	.word	0x0000c350


	//   ....[85]....
        /*0398*/ 	.word	0x0000c380


	//   ....[86]....
        /*039c*/ 	.word	0x0000c3a0


	//   ....[87]....
        /*03a0*/ 	.word	0x0000c4f0


	//   ....[88]....
        /*03a4*/ 	.word	0x0000c510


	//   ....[89]....
        /*03a8*/ 	.word	0x0000c540


	//   ....[90]....
        /*03ac*/ 	.word	0x0000c570


	//   ....[91]....
        /*03b0*/ 	.word	0x0000c590


	//----- nvinfo : EIATTR_EXIT_INSTR_OFFSETS
	.align		4
.L_2373:
        /*03b4*/ 	.byte	0x04, 0x1c
        /*03b6*/ 	.short	(.L_2375 - .L_2374)


	//   ....[0]....
.L_2374:
        /*03b8*/ 	.word	0x0000c680


	//   ....[1]....
        /*03bc*/ 	.word	0x0000c9d0


	//----- nvinfo : EIATTR_MAX_THREADS
	.align		4
.L_2375:
        /*03c0*/ 	.byte	0x04, 0x05
        /*03c2*/ 	.short	(.L_2377 - .L_2376)
.L_2376:
        /*03c4*/ 	.word	0x00000020
        /*03c8*/ 	.word	0x00000001
        /*03cc*/ 	.word	0x00000001


	//----- nvinfo : EIATTR_CRS_STACK_SIZE
	.align		4
.L_2377:
        /*03d0*/ 	.byte	0x04, 0x1e
        /*03d2*/ 	.short	(.L_2379 - .L_2378)
.L_2378:
        /*03d4*/ 	.word	0x00000000


	//----- nvinfo : EIATTR_CBANK_PARAM_SIZE
	.align		4
.L_2379:
        /*03d8*/ 	.byte	0x03, 0x19
        /*03da*/ 	.short	0x01f0


	//----- nvinfo : EIATTR_PARAM_CBANK
	.align		4
        /*03dc*/ 	.byte	0x04, 0x0a
        /*03de*/ 	.short	(.L_2381 - .L_2380)
	.align		4
.L_2380:
        /*03e0*/ 	.word	index@(.nv.constant0._Z25selective_scan_bwd_kernelI32Selective_Scan_bwd_kernel_traitsILi32ELi16ELb0ELb1ELb0ELb0ELb0EN3c104HalfENS1_7complexIfEEEEv12SSMParamsBwd)
        /*03e4*/ 	.short	0x0210
        /*03e6*/ 	.short	0x01f0


	//----- nvinfo : EIATTR_SW_WAR
	.align		4
.L_2381:
        /*03e8*/ 	.byte	0x04, 0x36
        /*03ea*/ 	.short	(.L_2383 - .L_2382)
.L_2382:
        /*03ec*/ 	.word	0x00000008
.L_2383:


//--------------------- .nv.info._Z25selective_scan_bwd_kernelI32Selective_Scan_bwd_kernel_traitsILi32ELi16ELb0ELb1ELb0ELb0ELb1EN3c104HalfENS1_7complexIfEEEEv12SSMParamsBwd --------------------------
	.section	.nv.info._Z25selective_scan_bwd_kernelI32Selective_Scan_bwd_kernel_traitsILi32ELi16ELb0ELb1ELb0ELb0ELb1EN3c104HalfENS1_7complexIfEEEEv12SSMParamsBwd,"",@"SHT_CUDA_INFO"
	.sectionflags	@""
	.align	4


	//----- nvinfo : EIATTR_CUDA_API_VERSION
	.align		4
        /*0000*/ 	.byte	0x04, 0x37
        /*0002*/ 	.short	(.L_2385 - .L_2384)
.L_2384:
        /*0004*/ 	.word	0x00000082


	//----- nvinfo : EIATTR_KPARAM_INFO
	.align		4
.L_2385:
        /*0008*/ 	.byte	0x04, 0x17
        /*000a*/ 	.short	(.L_2387 - .L_2386)
.L_2386:
        /*000c*/ 	.word	0x00000000
        /*0010*/ 	.short	0x0000
        /*0012*/ 	.short	0x0000
        /*0014*/ 	.byte	0x00, 0xf0, 0xc1, 0x07


	//----- nvinfo : EIATTR_SPARSE_MMA_MASK
	.align		4
.L_2387:
        /*0018*/ 	.byte	0x03, 0x50
        /*001a*/ 	.short	0x0000


	//----- nvinfo : EIATTR_MAXREG_COUNT
	.align		4
        /*001c*/ 	.byte	0x03, 0x1b
        /*001e*/ 	.short	0x00ff


	//----- nvinfo : EIATTR_NUM_BARRIERS
	.align		4
        /*0020*/ 	.byte	0x02, 0x4c
        /*0022*/ 	.byte	0x01
	.zero		1


	//----- nvinfo : EIATTR_ANNOTATIONS
	.align		4
        /*0024*/ 	.byte	0x04, 0x55
        /*0026*/ 	.short	(.L_2389 - .L_2388)


	//   ....[0]....
.L_2388:
        /* <DEDUP_REMOVED lines=9> */


	//----- nvinfo : EIATTR_MERCURY_ISA_VERSION
	.align		4
.L_2389:
        /*00a8*/ 	.byte	0x03, 0x5f
        /*00aa*/ 	.short	0x0101


	//----- nvinfo : EIATTR_COOP_GROUP_MASK_REGIDS
	.align		4
        /*00ac*/ 	.byte	0x04, 0x29
        /*00ae*/ 	.short	(.L_2391 - .L_2390)


	//   ....[0]....
.L_2390:
        /*00b0*/ 	.word	0xffffffff


	//   ....[1]....
        /*00b4*/ 	.word	0xffffffff


	//   ....[2]....
        /*00b8*/ 	.word	0xffffffff


	//   ....[3]....
        /*00bc*/ 	.word	0xffffffff


	//   ....[4]....
        /*00c0*/ 	.word	0xffffffff


	//   ....[5]....
        /*00c4*/ 	.word	0xffffffff


	//   ....[6]....
        /*00c8*/ 	.word	0xffffffff


	//   ....[7]....
        /*00cc*/ 	.word	0xffffffff


	//   ....[8]....
        /*00d0*/ 	.word	0xffffffff


	//   ....[9]....
        /*00d4*/ 	.word	0xffffffff


	//   ....[10]....
        /*00d8*/ 	.word	0xffffffff


	//   ....[11]....
        /*00dc*/ 	.word	0xffffffff


	//   ....[12]....
        /*00e0*/ 	.word	0xffffffff


	//   ....[13]....
        /*00e4*/ 	.word	0xffffffff


	//   ....[14]....
        /*00e8*/ 	.word	0xffffffff


	//   ....[15]....
        /*00ec*/ 	.word	0xffffffff


	//   ....[16]....
        /*00f0*/ 	.word	0xffffffff


	//   ....[17]....
        /*00f4*/ 	.word	0xffffffff


	//   ....[18]....
        /*00f8*/ 	.word	0xffffffff


	//   ....[19]....
        /*00fc*/ 	.word	0xffffffff


	//   ....[20]....
        /*0100*/ 	.word	0xffffffff


	//   ....[21]....
        /*0104*/ 	.word	0xffffffff


	//   ....[22]....
        /*0108*/ 	.word	0xffffffff


	//   ....[23]....
        /*010c*/ 	.word	0xffffffff


	//   ....[24]....
        /*0110*/ 	.word	0xffffffff


	//   ....[25]....
        /*0114*/ 	.word	0xffffffff


	//   ....[26]....
        /*0118*/ 	.word	0xffffffff


	//   ....[27]....
        /*011c*/ 	.word	0xffffffff


	//   ....[28]....
        /*0120*/ 	.word	0xffffffff


	//   ....[29]....
        /*0124*/ 	.word	0xffffffff


	//   ....[30]....
        /*0128*/ 	.word	0xffffffff


	//   ....[31]....
        /*012c*/ 	.word	0xffffffff


	//   ....[32]....
        /*0130*/ 	.word	0xffffffff


	//   ....[33]....
        /*0134*/ 	.word	0xffffffff


	//   ....[34]....
        /*0138*/ 	.word	0xffffffff


	//   ....[35]....
        /*013c*/ 	.word	0xffffffff


	//   ....[36]....
        /*0140*/ 	.word	0xffffffff


	//   ....[37]....
        /*0144*/ 	.word	0xffffffff


	//   ....[38]....
        /*0148*/ 	.word	0xffffffff


	//   ....[39]....
        /*014c*/ 	.word	0xffffffff


	//   ....[40]....
        /*0150*/ 	.word	0xffffffff


	//   ....[41]....
        /*0154*/ 	.word	0xffffffff


	//   ....[42]....
        /*0158*/ 	.word	0xffffffff


	//   ....[43]....
        /*015c*/ 	.word	0xffffffff


	//   ....[44]....
        /*0160*/ 	.word	0xffffffff


	//   ....[45]....
        /*0164*/ 	.word	0xffffffff


	//   ....[46]....
        /*0168*/ 	.word	0xffffffff


	//   ....[47]....
        /*016c*/ 	.word	0xffffffff


	//   ....[48]....
        /*0170*/ 	.word	0xffffffff


	//   ....[49]....
        /*0174*/ 	.word	0xffffffff


	//   ....[50]....
        /*0178*/ 	.word	0xffffffff


	//   ....[51]....
        /*017c*/ 	.word	0xffffffff


	//   ....[52]....
        /*0180*/ 	.word	0xffffffff


	//   ....[53]....
        /*0184*/ 	.word	0xffffffff


	//   ....[54]....
        /*0188*/ 	.word	0xffffffff


	//   ....[55]....
        /*018c*/ 	.word	0xffffffff


	//   ....[56]....
        /*0190*/ 	.word	0xffffffff


	//   ....[57]....
        /*0194*/ 	.word	0xffffffff


	//   ....[58]....
        /*0198*/ 	.word	0xffffffff


	//   ....[59]....
        /*019c*/ 	.word	0xffffffff


	//   ....[60]....
        /*01a0*/ 	.word	0xffffffff


	//   ....[61]....
        /*01a4*/ 	.word	0xffffffff


	//   ....[62]....
        /*01a8*/ 	.word	0xffffffff


	//   ....[63]....
        /*01ac*/ 	.word	0xffffffff


	//   ....[64]....
        /*01b0*/ 	.word	0xffffffff


	//   ....[65]....
        /*01b4*/ 	.word	0xffffffff


	//   ....[66]....
        /*01b8*/ 	.word	0xffffffff


	//   ....[67]....
        /*01bc*/ 	.word	0xffffffff


	//   ....[68]....
        /*01c0*/ 	.word	0xffffffff


	//   ....[69]....
        /*01c4*/ 	.word	0xffffffff


	//   ....[70]....
        /*01c8*/ 	.word	0xffffffff


	//   ....[71]....
        /*01cc*/ 	.word	0xffffffff


	//   ....[72]....
        /*01d0*/ 	.word	0xffffffff


	//   ....[73]....
        /*01d4*/ 	.word	0xffffffff


	//   ....[74]....
        /*01d8*/ 	.word	0xffffffff


	//   ....[75]....
        /*01dc*/ 	.word	0xffffffff


	//   ....[76]....
        /*01e0*/ 	.word	0xffffffff


	//   ....[77]....
        /*01e4*/ 	.word	0xffffffff


	//   ....[78]....
        /*01e8*/ 	.word	0xffffffff


	//   ....[79]....
        /*01ec*/ 	.word	0xffffffff


	//   ....[80]....
        /*01f0*/ 	.word	0xffffffff


	//   ....[81]....
        /*01f4*/ 	.word	0xffffffff


	//   ....[82]....
        /*01f8*/ 	.word	0xffffffff


	//   ....[83]....
        /*01fc*/ 	.word	0xffffffff


	//   ....[84]....
        /*0200*/ 	.word	0xffffffff


	//   ....[85]....
        /*0204*/ 	.word	0xffffffff


	//   ....[86]....
        /*0208*/ 	.word	0xffffffff


	//   ....[87]....
        /*020c*/ 	.word	0xffffffff


	//   ....[88]....
        /*0210*/ 	.word	0xffffffff


	//   ....[89]....
        /*0214*/ 	.word	0xffffffff


	//   ....[90]....
        /*0218*/ 	.word	0xffffffff


	//   ....[91]....
        /*021c*/ 	.word	0xffffffff


	//   ....[92]....
        /*0220*/ 	.word	0xffffffff


	//   ....[93]....
        /*0224*/ 	.word	0xffffffff


	//   ....[94]....
        /*0228*/ 	.word	0xffffffff


	//   ....[95]....
        /*022c*/ 	.word	0xffffffff


	//----- nvinfo : EIATTR_COOP_GROUP_INSTR_OFFSETS
	.align		4
.L_2391:
        /*0230*/ 	.byte	0x04, 0x28
        /*0232*/ 	.short	(.L_2393 - .L_2392)


	//   ....[0]....
.L_2392:
        /*0234*/ 	.word	0x000013a0


	//   ....[1]....
        /*0238*/ 	.word	0x00001990


	//   ....[2]....
        /*023c*/ 	.word	0x000022e0


	//   ....[3]....
        /*0240*/ 	.word	0x00002760


	//   ....[4]....
        /*0244*/ 	.word	0x00002ec0


	//   ....[5]....
        /*0248*/ 	.word	0x00003ac0


	//   ....[6]....
        /*024c*/ 	.word	0x00004810


	//   ....[7]....
        /*0250*/ 	.word	0x00006820


	//   ....[8]....
        /*0254*/ 	.word	0x00007f10


	//   ....[9]....
        /*0258*/ 	.word	0x00007f50


	//   ....[10]....
        /*025c*/ 	.word	0x00007f90


	//   ....[11]....
        /*0260*/ 	.word	0x00007fd0


	//   ....[12]....
        /*0264*/ 	.word	0x00008010


	//   ....[13]....
        /*0268*/ 	.word	0x00008050


	//   ....[14]....
        /*026c*/ 	.word	0x00008100


	//   ....[15]....
        /*0270*/ 	.word	0x00008130


	//   ....[16]....
        /*0274*/ 	.word	0x00008150


	//   ....[17]....
        /*0278*/ 	.word	0x00008160


	//   ....[18]....
        /*027c*/ 	.word	0x00008210


	//   ....[19]....
        /*0280*/ 	.word	0x00008240


	//   ....[20]....
        /*0284*/ 	.word	0x00008250


	//   ....[21]....
        /*0288*/ 	.word	0x00008260


	//   ....[22]....
        /*028c*/ 	.word	0x00008330


	//   ....[23]....
        /*0290*/ 	.word	0x00008370


	//   ....[24]....
        /*0294*/ 	.word	0x000083a0


	//   ....[25]....
        /*0298*/ 	.word	0x000083d0


	//   ....[26]....
        /*029c*/ 	.word	0x000084f0


	//   ....[27]....
        /*02a0*/ 	.word	0x00008530


	//   ....[28]....
        /*02a4*/ 	.word	0x00008570


	//   ....[29]....
        /*02a8*/ 	.word	0x000085b0


	//   ....[30]....
        /*02ac*/ 	.word	0x00008710


	//   ....[31]....
        /*02b0*/ 	.word	0x00008750


	//   ....[32]....
        /*02b4*/ 	.word	0x00008790


	//   ....[33]....
        /*02b8*/ 	.word	0x000087d0


	//   ....[34]....
        /*02bc*/ 	.word	0x00009650


	//   ....[35]....
        /*02c0*/ 	.word	0x00009680


	//   ....[36]....
        /*02c4*/ 	.word	0x000096a0


	//   ....[37]....
        /*02c8*/ 	.word	0x000096b0


	//   ....[38]....
        /*02cc*/ 	.word	0x000097d0


	//   ....[39]....
        /*02d0*/ 	.word	0x000097f0


	//   ....[40]....
        /*02d4*/ 	.word	0x00009810


	//   ....[41]....
        /*02d8*/ 	.word	0x00009820


	//   ....[42]....
        /*02dc*/ 	.word	0x00009920


	//   ....[43]....
        /*02e0*/ 	.word	0x00009930


	//   ....[44]....
        /*02e4*/ 	.word	0x00009940


	//   ....[45]....
        /*02e8*/ 	.word	0x00009970


	//   ....[46]....
        /*02ec*/ 	.word	0x00009a70


	//   ....[47]....
        /*02f0*/ 	.word	0x00009a80


	//   ....[48]....
        /*02f4*/ 	.word	0x00009a90


	//   ....[49]....
        /*02f8*/ 	.word	0x00009ac0


	//   ....[50]....
        /*02fc*/ 	.word	0x00009bc0


	//   ....[51]....
        /*0300*/ 	.word	0x00009bd0


	//   ....[52]....
        /*0304*/ 	.word	0x00009be0


	//   ....[53]....
        /*0308*/ 	.word	0x00009c10


	//   ....[54]....
        /*030c*/ 	.word	0x00009cf0


	//   ....[55]....
        /*0310*/ 	.word	0x00009d30


	//   ....[56]....
        /*0314*/ 	.word	0x00009d60


	//   ....[57]....
        /*0318*/ 	.word	0x00009df0


	//   ....[58]....
        /*031c*/ 	.word	0x00009e00


	//   ....[59]....
        /*0320*/ 	.word	0x00009e20


	//   ....[60]....
        /*0324*/ 	.word	0x00009e30


	//   ....[61]....
        /*0328*/ 	.word	0x00009e40


	//   ....[62]....
        /*032c*/ 	.word	0x00009e60


	//   ....[63]....
        /*0330*/ 	.word	0x00009e70


	//   ....[64]....
        /*0334*/ 	.word	0x0000d110


	//   ....[65]....
        /*0338*/ 	.word	0x0000d150


	//   ....[66]....
        /*033c*/ 	.word	0x0000d190


	//   ....[67]....
        /*0340*/ 	.word	0x0000d1d0


	//   ....[68]....
        /*0344*/ 	.word	0x0000d2e0


	//   ....[69]....
        /*0348*/ 	.word	0x0000d320


	//   ....[70]....
        /*034c*/ 	.word	0x0000d360


	//   ....[71]....
        /*0350*/ 	.word	0x0000d3a0


	//   ....[72]....
        /*0354*/ 	.word	0x0000d4b0


	//   ....[73]....
        /*0358*/ 	.word	0x0000d530


	//   ....[74]....
        /*035c*/ 	.word	0x0000d570


	//   ....[75]....
        /*0360*/ 	.word	0x0000d5b0


	//   ....[76]....
        /*0364*/ 	.word	0x0000d680


	//   ....[77]....
        /*0368*/ 	.word	0x0000d700


	//   ....[78]....
        /*036c*/ 	.word	0x0000d750


	//   ....[79]....
        /*0370*/ 	.word	0x0000d790


	//   ....[80]....
        /*0374*/ 	.word	0x0000d860


	//   ....[81]....
        /*0378*/ 	.word	0x0000d8e0


	//   ....[82]....
        /*037c*/ 	.word	0x0000d920


	//   ....[83]....
        /*0380*/ 	.word	0x0000d960


	//   ....[84]....
        /*0384*/ 	.word	0x0000de30


	//   ....[85]....
        /*0388*/ 	.word	0x0000e820


	//   ....[86]....
        /*038c*/ 	.word	0x0000eef0


	//   ....[87]....
        /*0390*/ 	.word	0x0000ef10


	//   ....[88]....
        /*0394*/ 	.word	0x0000ef40


	//   ....[89]....
        /*0398*/ 	.word	0x0000ef70


	//   ....[90]....
        /*039c*/ 	.word	0x0000ef90


	//   ....[91]....
        /*03a0*/ 	.word	0x0000f0e0


	//   ....[92]....
        /*03a4*/ 	.word	0x0000f100


	//   ....[93]....
        /*03a8*/ 	.word	0x0000f130


	//   ....[94]....
        /*03ac*/ 	.word	0x0000f160


	//   ....[95]....
        /*03b0*/ 	.word	0x0000f180


	//----- nvinfo : EIATTR_EXIT_INSTR_OFFSETS
	.align		4
.L_2393:
        /*03b4*/ 	.byte	0x04, 0x1c
        /*03b6*/ 	.short	(.L_2395 - .L_2394)


	//   ....[0]....
.L_2394:
        /*03b8*/ 	.word	0x0000f270


	//   ....[1]....
        /*03bc*/ 	.word	0x0000f5c0


	//----- nvinfo : EIATTR_MAX_THREADS
	.align		4
.L_2395:
        /*03c0*/ 	.byte	0x04, 0x05
        /*03c2*/ 	.short	(.L_2397 - .L_2396)
.L_2396:
        /*03c4*/ 	.word	0x00000020
        /*03c8*/ 	.word	0x00000001
        /*03cc*/ 	.word	0x00000001


	//----- nvinfo : EIATTR_CRS_STACK_SIZE
	.align		4
.L_2397:
        /*03d0*/ 	.byte	0x04, 0x1e
        /*03d2*/ 	.short	(.L_2399 - .L_2398)
.L_2398:
        /*03d4*/ 	.word	0x00000000


	//----- nvinfo : EIATTR_CBANK_PARAM_SIZE
	.align		4
.L_2399:
        /*03d8*/ 	.byte	0x03, 0x19
        /*03da*/ 	.short	0x01f0


	//----- nvinfo : EIATTR_PARAM_CBANK
	.align		4
        /*03dc*/ 	.byte	0x04, 0x0a
        /*03de*/ 	.short	(.L_2401 - .L_2400)
	.align		4
.L_2400:
        /*03e0*/ 	.word	index@(.nv.constant0._Z25selective_scan_bwd_kernelI32Selective_Scan_bwd_kernel_traitsILi32ELi16ELb0ELb1ELb0ELb0ELb1EN3c104HalfENS1_7complexIfEEEEv12SSMParamsBwd)
        /*03e4*/ 	.short	0x0210
        /*03e6*/ 	.short	0x01f0


	//----- nvinfo : EIATTR_SW_WAR
	.align		4
.L_2401:
        /*03e8*/ 	.byte	0x04, 0x36
        /*03ea*/ 	.short	(.L_2403 - .L_2402)
.L_2402:
        /*03ec*/ 	.word	0x00000008
.L_2403:


//--------------------- .nv.info._Z25selective_scan_bwd_kernelI32Selective_Scan_bwd_kernel_traitsILi32ELi16ELb0ELb1ELb0ELb1ELb0EN3c104HalfENS1_7complexIfEEEEv12SSMParamsBwd --------------------------
	.section	.nv.info._Z25selective_scan_bwd_kernelI32Selective_Scan_bwd_kernel_traitsILi32ELi16ELb0ELb1ELb0ELb1ELb0EN3c104HalfENS1_7complexIfEEEEv12SSMParamsBwd,"",@"SHT_CUDA_INFO"
	.sectionflags	@""
	.align	4


	//----- nvinfo : EIATTR_CUDA_API_VERSION
	.align		4
        /*0000*/ 	.byte	0x04, 0x37
        /*0002*/ 	.short	(.L_2405 - .L_2404)
.L_2404:
        /*0004*/ 	.word	0x00000082


	//----- nvinfo : EIATTR_KPARAM_INFO
	.align		4
.L_2405:
        /*0008*/ 	.byte	0x04, 0x17
        /*000a*/ 	.short	(.L_2407 - .L_2406)
.L_2406:
        /*000c*/ 	.word	0x00000000
        /*0010*/ 	.short	0x0000
        /*0012*/ 	.short	0x0000
        /*0014*/ 	.byte	0x00, 0xf0, 0xc1, 0x07


	//----- nvinfo : EIATTR_SPARSE_MMA_MASK
	.align		4
.L_2407:
        /*0018*/ 	.byte	0x03, 0x50
        /*001a*/ 	.short	0x0000


	//----- nvinfo : EIATTR_MAXREG_COUNT
	.align		4
        /*001c*/ 	.byte	0x03, 0x1b
        /*001e*/ 	.short	0x00ff


	//----- nvinfo : EIATTR_NUM_BARRIERS
	.align		4
        /*0020*/ 	.byte	0x02, 0x4c
        /*0022*/ 	.byte	0x01
	.zero		1


	//----- nvinfo : EIATTR_ANNOTATIONS
	.align		4
        /*0024*/ 	.byte	0x04, 0x55
        /*0026*/ 	.short	(.L_2409 - .L_2408)


	//   ....[0]....
.L_2408:
        /* <DEDUP_REMOVED lines=11> */


	//----- nvinfo : EIATTR_MERCURY_ISA_VERSION
	.align		4
.L_2409:
        /*00c8*/ 	.byte	0x03, 0x5f
        /*00ca*/ 	.short	0x0101


	//----- nvinfo : EIATTR_COOP_GROUP_MASK_REGIDS
	.align		4
        /*00cc*/ 	.byte	0x04, 0x29
        /*00ce*/ 	.short	(.L_2411 - .L_2410)


	//   ....[0]....
.L_2410:
        /*00d0*/ 	.word	0xffffffff


	//   ....[1]....
        /*00d4*/ 	.word	0xffffffff


	//   ....[2]....
        /*00d8*/ 	.word	0xffffffff


	//   ....[3]....
        /*00dc*/ 	.word	0xffffffff


	//   ....[4]....
        /*00e0*/ 	.word	0xffffffff


	//   ....[5]....
        /*00e4*/ 	.word	0xffffffff


	//   ....[6]....
        /*00e8*/ 	.word	0xffffffff


	//   ....[7]....
        /*00ec*/ 	.word	0xffffffff


	//   ....[8]....
        /*00f0*/ 	.word	0xffffffff


	//   ....[9]....
        /*00f4*/ 	.word	0xffffffff


	//   ....[10]....
        /*00f8*/ 	.word	0xffffffff


	//   ....[11]....
        /*00fc*/ 	.word	0xffffffff


	//   ....[12]....
        /*0100*/ 	.word	0xffffffff


	//   ....[13]....
        /*0104*/ 	.word	0xffffffff


	//   ....[14]....
        /*0108*/ 	.word	0xffffffff


	//   ....[15]....
        /*010c*/ 	.word	0xffffffff


	//   ....[16]....
        /*0110*/ 	.word	0xffffffff


	//   ....[17]....
        /*0114*/ 	.word	0xffffffff


	//   ....[18]....
        /*0118*/ 	.word	0xffffffff


	//   ....[19]....
        /*011c*/ 	.word	0xffffffff


	//   ....[20]....
        /*0120*/ 	.word	0xffffffff


	//   ....[21]....
        /*0124*/ 	.word	0xffffffff


	//   ....[22]....
        /*0128*/ 	.word	0xffffffff


	//   ....[23]....
        /*012c*/ 	.word	0xffffffff


	//   ....[24]....
        /*0130*/ 	.word	0xffffffff


	//   ....[25]....
        /*0134*/ 	.word	0xffffffff


	//   ....[26]....
        /*0138*/ 	.word	0xffffffff


	//   ....[27]....
        /*013c*/ 	.word	0xffffffff


	//   ....[28]....
        /*0140*/ 	.word	0xffffffff


	//   ....[29]....
        /*0144*/ 	.word	0xffffffff


	//   ....[30]....
        /*0148*/ 	.word	0xffffffff


	//   ....[31]....
        /*014c*/ 	.word	0xffffffff


	//   ....[32]....
        /*0150*/ 	.word	0xffffffff


	//   ....[33]....
        /*0154*/ 	.word	0xffffffff


	//   ....[34]....
        /*0158*/ 	.word	0xffffffff


	//   ....[35]....
        /*015c*/ 	.word	0xffffffff


	//   ....[36]....
        /*0160*/ 	.word	0xffffffff


	//   ....[37]....
        /*0164*/ 	.word	0xffffffff


	//   ....[38]....
        /*0168*/ 	.word	0xffffffff


	//   ....[39]....
        /*016c*/ 	.word	0xffffffff


	//   ....[40]....
        /*0170*/ 	.word	0xffffffff


	//   ....[41]....
        /*0174*/ 	.word	0xffffffff


	//   ....[42]....
        /*0178*/ 	.word	0xffffffff


	//   ....[43]....
        /*017c*/ 	.word	0xffffffff


	//   ....[44]....
        /*0180*/ 	.word	0xffffffff


	//   ....[45]....
        /*0184*/ 	.word	0xffffffff


	//   ....[46]....
        /*0188*/ 	.word	0xffffffff


	//   ....[47]....
        /*018c*/ 	.word	0xffffffff


	//   ....[48]....
        /*0190*/ 	.word	0xffffffff


	//   ....[49]....
        /*0194*/ 	.word	0xffffffff


	//   ....[50]....
        /*0198*/ 	.word	0xffffffff


	//   ....[51]....
        /*019c*/ 	.word	0xffffffff


	//   ....[52]....
        /*01a0*/ 	.word	0xffffffff


	//   ....[53]....
        /*01a4*/ 	.word	0xffffffff


	//   ....[54]....
        /*01a8*/ 	.word	0xffffffff


	//   ....[55]....
        /*01ac*/ 	.word	0xffffffff


	//   ....[56]....
        /*01b0*/ 	.word	0xffffffff


	//   ....[57]....
        /*01b4*/ 	.word	0xffffffff


	//   ....[58]....
        /*01b8*/ 	.word	0xffffffff


	//   ....[59]....
        /*01bc*/ 	.word	0xffffffff


	//   ....[60]....
        /*01c0*/ 	.word	0xffffffff


	//   ....[61]....
        /*01c4*/ 	.word	0xffffffff


	//   ....[62]....
        /*01c8*/ 	.word	0xffffffff


	//   ....[63]....
        /*01cc*/ 	.word	0xffffffff


	//   ....[64]....
        /*01d0*/ 	.word	0xffffffff


	//   ....[65]....
        /*01d4*/ 	.word	0xffffffff


	//   ....[66]....
        /*01d8*/ 	.word	0xffffffff


	//   ....[67]....
        /*01dc*/ 	.word	0xffffffff


	//   ....[68]....
        /*01e0*/ 	.word	0xffffffff


	//   ....[69]....
        /*01e4*/ 	.word	0xffffffff


	//   ....[70]....
        /*01e8*/ 	.word	0xffffffff


	//   ....[71]....
        /*01ec*/ 	.word	0xffffffff


	//   ....[72]....
        /*01f0*/ 	.word	0xffffffff


	//   ....[73]....
        /*01f4*/ 	.word	0xffffffff


	//   ....[74]....
        /*01f8*/ 	.word	0xffffffff


	//   ....[75]....
        /*01fc*/ 	.word	0xffffffff


	//   ....[76]....
        /*0200*/ 	.word	0xffffffff


	//   ....[77]....
        /*0204*/ 	.word	0xffffffff


	//   ....[78]....
        /*0208*/ 	.word	0xffffffff


	//   ....[79]....
        /*020c*/ 	.word	0xffffffff


	//   ....[80]....
        /*0210*/ 	.word	0xffffffff


	//   ....[81]....
        /*0214*/ 	.word	0xffffffff


	//   ....[82]....
        /*0218*/ 	.word	0xffffffff


	//   ....[83]....
        /*021c*/ 	.word	0xffffffff


	//   ....[84]....
        /*0220*/ 	.word	0xffffffff


	//   ....[85]....
        /*0224*/ 	.word	0xffffffff


	//   ....[86]....
        /*0228*/ 	.word	0xffffffff


	//   ....[87]....
        /*022c*/ 	.word	0xffffffff


	//   ....[88]....
        /*0230*/ 	.word	0xffffffff


	//   ....[89]....
        /*0234*/ 	.word	0xffffffff


	//   ....[90]....
        /*0238*/ 	.word	0xffffffff


	//   ....[91]....
        /*023c*/ 	.word	0xffffffff


	//   ....[92]....
        /*0240*/ 	.word	0xffffffff


	//----- nvinfo : EIATTR_COOP_GROUP_INSTR_OFFSETS
	.align		4
.L_2411:
        /*0244*/ 	.byte	0x04, 0x28
        /*0246*/ 	.short	(.L_2413 - .L_2412)


	//   ....[0]....
.L_2412:
        /*0248*/ 	.word	0x00001380


	//   ....[1]....
        /*024c*/ 	.word	0x00001900


	//   ....[2]....
        /*0250*/ 	.word	0x00001f10


	//   ....[3]....
        /*0254*/ 	.word	0x00006040


	//   ....[4]....
        /*0258*/ 	.word	0x00007750


	//   ....[5]....
        /*025c*/ 	.word	0x00007790


	//   ....[6]....
        /*0260*/ 	.word	0x000077d0


	//   ....[7]....
        /*0264*/ 	.word	0x00007810


	//   ....[8]....
        /*0268*/ 	.word	0x00007850


	//   ....[9]....
        /*026c*/ 	.word	0x00007890


	//   ....[10]....
        /*0270*/ 	.word	0x00007940


	//   ....[11]....
        /*0274*/ 	.word	0x00007970


	//   ....[12]....
        /*0278*/ 	.word	0x00007990


	//   ....[13]....
        /*027c*/ 	.word	0x000079a0


	//   ....[14]....
        /*0280*/ 	.word	0x00007a60


	//   ....[15]....
        /*0284*/ 	.word	0x00007a90


	//   ....[16]....
        /*0288*/ 	.word	0x00007aa0


	//   ....[17]....
        /*028c*/ 	.word	0x00007ab0


	//   ....[18]....
        /*0290*/ 	.word	0x00007b90


	//   ....[19]....
        /*0294*/ 	.word	0x00007bd0


	//   ....[20]....
        /*0298*/ 	.word	0x00007c10


	//   ....[21]....
        /*029c*/ 	.word	0x00007c40


	//   ....[22]....
        /*02a0*/ 	.word	0x00007d50


	//   ....[23]....
        /*02a4*/ 	.word	0x00007d90


	//   ....[24]....
        /*02a8*/ 	.word	0x00007dd0


	//   ....[25]....
        /*02ac*/ 	.word	0x00007e10


	//   ....[26]....
        /*02b0*/ 	.word	0x00007f70


	//   ....[27]....
        /*02b4*/ 	.word	0x00007fb0


	//   ....[28]....
        /*02b8*/ 	.word	0x00007fe0


	//   ....[29]....
        /*02bc*/ 	.word	0x00008020


	//   ....[30]....
        /*02c0*/ 	.word	0x000085c0


	//   ....[31]....
        /*02c4*/ 	.word	0x00008e80


	//   ....[32]....
        /*02c8*/ 	.word	0x00008ed0


	//   ....[33]....
        /*02cc*/ 	.word	0x00008ef0


	//   ....[34]....
        /*02d0*/ 	.word	0x00009010


	//   ....[35]....
        /*02d4*/ 	.word	0x00009030


	//   ....[36]....
        /*02d8*/ 	.word	0x00009050


	//   ....[37]....
        /*02dc*/ 	.word	0x00009060


	//   ....[38]....
        /*02e0*/ 	.word	0x00009150


	//   ....[39]....
        /*02e4*/ 	.word	0x00009180


	//   ....[40]....
        /*02e8*/ 	.word	0x00009190


	//   ....[41]....
        /*02ec*/ 	.word	0x000091a0


	//   ....[42]....
        /*02f0*/ 	.word	0x00009290


	//   ....[43]....
        /*02f4*/ 	.word	0x000092c0


	//   ....[44]....
        /*02f8*/ 	.word	0x000092d0


	//   ....[45]....
        /*02fc*/ 	.word	0x000092e0


	//   ....[46]....
        /*0300*/ 	.word	0x000093d0


	//   ....[47]....
        /*0304*/ 	.word	0x00009400


	//   ....[48]....
        /*0308*/ 	.word	0x00009410


	//   ....[49]....
        /*030c*/ 	.word	0x00009420


	//   ....[50]....
        /*0310*/ 	.word	0x00009500


	//   ....[51]....
        /*0314*/ 	.word	0x00009540


	//   ....[52]....
        /*0318*/ 	.word	0x00009570


	//   ....[53]....
        /*031c*/ 	.word	0x00009610


	//   ....[54]....
        /*0320*/ 	.word	0x00009620


	//   ....[55]....
        /*0324*/ 	.word	0x00009630


	//   ....[56]....
        /*0328*/ 	.word	0x00009640


	//   ....[57]....
        /*032c*/ 	.word	0x00009650


	//   ....[58]....
        /*0330*/ 	.word	0x00009670


	//   ....[59]....
        /*0334*/ 	.word	0x00009680


	//   ....[60]....
        /*0338*/ 	.word	0x0000c900


	//   ....[61]....
        /*033c*/ 	.word	0x0000c940


	//   ....[62]....
        /*0340*/ 	.word	0x0000c980


	//   ....[63]....
        /*0344*/ 	.word	0x0000c9c0


	//   ....[64]....
        /*0348*/ 	.word	0x0000cad0


	//   ....[65]....
        /*034c*/ 	.word	0x0000cb10


	//   ....[66]....
        /*0350*/ 	.word	0x0000cb50


	//   ....[67]....
        /*0354*/ 	.word	0x0000cb90


	//   ....[68]....
        /*0358*/ 	.word	0x0000cca0


	//   ....[69]....
        /*035c*/ 	.word	0x0000cce0


	//   ....[70]....
        /*0360*/ 	.word	0x0000cd20


	//   ....[71]....
        /*0364*/ 	.word	0x0000cd60


	//   ....[72]....
        /*0368*/ 	.word	0x0000ce70


	//   ....[73]....
        /*036c*/ 	.word	0x0000ceb0


	//   ....[74]....
        /*0370*/ 	.word	0x0000cef0


	//   ....[75]....
        /*0374*/ 	.word	0x0000cf30


	//   ....[76]....
        /*0378*/ 	.word	0x0000d040


	//   ....[77]....
        /*037c*/ 	.word	0x0000d0c0


	//   ....[78]....
        /*0380*/ 	.word	0x0000d100


	//   ....[79]....
        /*0384*/ 	.word	0x0000d140


	//   ....[80]....
        /*0388*/ 	.word	0x0000d920


	//   ....[81]....
        /*038c*/ 	.word	0x0000e0d0


	//   ....[82]....
        /*0390*/ 	.word	0x0000ed40


	//   ....[83]....
        /*0394*/ 	.word	0x0000f3f0


	//   ....[84]....
        /*0398*/ 	.word	0x0000f410


	//   ....[85]....
        /*039c*/ 	.word	0x0000f440


	//   ....[86]....
        /*03a0*/ 	.word	0x0000f470


	//   ....[87]....
        /*03a4*/ 	.word	0x0000f490


	//   ....[88]....
        /*03a8*/ 	.word	0x0000f5e0


	//   ....[89]....
        /*03ac*/ 	.word	0x0000f600


	//   ....[90]....
        /*03b0*/ 	.word	0x0000f630


	//   ....[91]....
        /*03b4*/ 	.word	0x0000f660


	//   ....[92]....
        /*03b8*/ 	.word	0x0000f680


	//----- nvinfo : EIATTR_EXIT_INSTR_OFFSETS
	.align		4
.L_2413:
        /*03bc*/ 	.byte	0x04, 0x1c
        /*03be*/ 	.short	(.L_2415 - .L_2414)


	//   ....[0]....
.L_2414:
        /*03c0*/ 	.word	0x0000f770


	//   ....[1]....
        /*03c4*/ 	.word	0x0000fac0


	//----- nvinfo : EIATTR_MAX_THREADS
	.align		4
.L_2415:
        /*03c8*/ 	.byte	0x04, 0x05
        /*03ca*/ 	.short	(.L_2417 - .L_2416)
.L_2416:
        /*03cc*/ 	.word	0x00000020
        /*03d0*/ 	.word	0x00000001
        /*03d4*/ 	.word	0x00000001


	//----- nvinfo : EIATTR_CRS_STACK_SIZE
	.align		4
.L_2417:
        /*03d8*/ 	.byte	0x04, 0x1e
        /*03da*/ 	.short	(.L_2419 - .L_2418)
.L_2418:
        /*03dc*/ 	.word	0x00000000


	//----- nvinfo : EIATTR_CBANK_PARAM_SIZE
	.align		4
.L_2419:
        /*03e0*/ 	.byte	0x03, 0x19
        /*03e2*/ 	.short	0x01f0


	//----- nvinfo : EIATTR_PARAM_CBANK
	.align		4
        /*03e4*/ 	.byte	0x04, 0x0a
        /*03e6*/ 	.short	(.L_2421 - .L_2420)
	.align		4
.L_2420:
        /*03e8*/ 	.word	index@(.nv.constant0._Z25selective_scan_bwd_kernelI32Selective_Scan_bwd_kernel_traitsILi32ELi16ELb0ELb1ELb0ELb1ELb0EN3c104HalfENS1_7complexIfEEEEv12SSMParamsBwd)
        /*03ec*/ 	.short	0x0210
        /*03ee*/ 	.short	0x01f0


	//----- nvinfo : EIATTR_SW_WAR
	.align		4
.L_2421:
        /*03f0*/ 	.byte	0x04, 0x36
        /*03f2*/ 	.short	(.L_2423 - .L_2422)
.L_2422:
        /*03f4*/ 	.word	0x00000008
.L_2423:


//--------------------- .nv.info._Z25selective_scan_bwd_kernelI32Selective_Scan_bwd_kernel_traitsILi32ELi16ELb0ELb1ELb0ELb1ELb1EN3c104HalfENS1_7complexIfEEEEv12SSMParamsBwd --------------------------
	.section	.nv.info._Z25selective_scan_bwd_kernelI32Selective_Scan_bwd_kernel_traitsILi32ELi16ELb0ELb1ELb0ELb1ELb1EN3c104HalfENS1_7complexIfEEEEv12SSMParamsBwd,"",@"SHT_CUDA_INFO"
	.sectionflags	@""
	.align	4


	//----- nvinfo : EIATTR_CUDA_API_VERSION
	.align		4
        /*0000*/ 	.byte	0x04, 0x37
        /*0002*/ 	.short	(.L_2425 - .L_2424)
.L_2424:
        /*0004*/ 	.word	0x00000082


	//----- nvinfo : EIATTR_KPARAM_INFO
	.align		4
.L_2425:
        /*0008*/ 	.byte	0x04, 0x17
        /*000a*/ 	.short	(.L_2427 - .L_2426)
.L_2426:
        /*000c*/ 	.word	0x00000000
        /*0010*/ 	.short	0x0000
        /*0012*/ 	.short	0x0000
        /*0014*/ 	.byte	0x00, 0xf0, 0xc1, 0x07


	//----- nvinfo : EIATTR_SPARSE_MMA_MASK
	.align		4
.L_2427:
        /*0018*/ 	.byte	0x03, 0x50
        /*001a*/ 	.short	0x0000


	//----- nvinfo : EIATTR_MAXREG_COUNT
	.align		4
        /*001c*/ 	.byte	0x03, 0x1b
        /*001e*/ 	.short	0x00ff


	//----- nvinfo : EIATTR_NUM_BARRIERS
	.align		4
        /*0020*/ 	.byte	0x02, 0x4c
        /*0022*/ 	.byte	0x01
	.zero		1


	//----- nvinfo : EIATTR_ANNOTATIONS
	.align		4
        /*0024*/ 	.byte	0x04, 0x55
        /*0026*/ 	.short	(.L_2429 - .L_2428)


	//   ....[0]....
.L_2428:
        /* <DEDUP_REMOVED lines=9> */


	//----- nvinfo : EIATTR_MERCURY_ISA_VERSION
	.align		4
.L_2429:
        /*00a8*/ 	.byte	0x03, 0x5f
        /*00aa*/ 	.short	0x0101


	//----- nvinfo : EIATTR_COOP_GROUP_MASK_REGIDS
	.align		4
        /*00ac*/ 	.byte	0x04, 0x29
        /*00ae*/ 	.short	(.L_2431 - .L_2430)


	//   ....[0]....
.L_2430:
        /*00b0*/ 	.word	0xffffffff


	//   ....[1]....
        /*00b4*/ 	.word	0xffffffff


	//   ....[2]....
        /*00b8*/ 	.word	0xffffffff


	//   ....[3]....
        /*00bc*/ 	.word	0xffffffff


	//   ....[4]....
        /*00c0*/ 	.word	0xffffffff


	//   ....[5]....
        /*00c4*/ 	.word	0xffffffff


	//   ....[6]....
        /*00c8*/ 	.word	0xffffffff


	//   ....[7]....
        /*00cc*/ 	.word	0xffffffff


	//   ....[8]....
        /*00d0*/ 	.word	0xffffffff


	//   ....[9]....
        /*00d4*/ 	.word	0xffffffff


	//   ....[10]....
        /*00d8*/ 	.word	0xffffffff


	//   ....[11]....
        /*00dc*/ 	.word	0xffffffff


	//   ....[12]....
        /*00e0*/ 	.word	0xffffffff


	//   ....[13]....
        /*00e4*/ 	.word	0xffffffff


	//   ....[14]....
        /*00e8*/ 	.word	0xffffffff


	//   ....[15]....
        /*00ec*/ 	.word	0xffffffff


	//   ....[16]....
        /*00f0*/ 	.word	0xffffffff


	//   ....[17]....
        /*00f4*/ 	.word	0xffffffff


	//   ....[18]....
        /*00f8*/ 	.word	0xffffffff


	//   ....[19]....
        /*00fc*/ 	.word	0xffffffff


	//   ....[20]....
        /*0100*/ 	.word	0xffffffff


	//   ....[21]....
        /*0104*/ 	.word	0xffffffff


	//   ....[22]....
        /*0108*/ 	.word	0xffffffff


	//   ....[23]....
        /*010c*/ 	.word	0xffffffff


	//   ....[24]....
        /*0110*/ 	.word	0xffffffff


	//   ....[25]....
        /*0114*/ 	.word	0xffffffff


	//   ....[26]....
        /*0118*/ 	.word	0xffffffff


	//   ....[27]....
        /*011c*/ 	.word	0xffffffff


	//   ....[28]....
        /*0120*/ 	.word	0xffffffff


	//   ....[29]....
        /*0124*/ 	.word	0xffffffff


	//   ....[30]....
        /*0128*/ 	.word	0xffffffff


	//   ....[31]....
        /*012c*/ 	.word	0xffffffff


	//   ....[32]....
        /*0130*/ 	.word	0xffffffff


	//   ....[33]....
        /*0134*/ 	.word	0xffffffff


	//   ....[34]....
        /*0138*/ 	.word	0xffffffff


	//   ....[35]....
        /*013c*/ 	.word	0xffffffff


	//   ....[36]....
        /*0140*/ 	.word	0xffffffff


	//   ....[37]....
        /*0144*/ 	.word	0xffffffff


	//   ....[38]....
        /*0148*/ 	.word	0xffffffff


	//   ....[39]....
        /*014c*/ 	.word	0xffffffff


	//   ....[40]....
        /*0150*/ 	.word	0xffffffff


	//   ....[41]....
        /*0154*/ 	.word	0xffffffff


	//   ....[42]....
        /*0158*/ 	.word	0xffffffff


	//   ....[43]....
        /*015c*/ 	.word	0xffffffff


	//   ....[44]....
        /*0160*/ 	.word	0xffffffff


	//   ....[45]....
        /*0164*/ 	.word	0xffffffff


	//   ....[46]....
        /*0168*/ 	.word	0xffffffff


	//   ....[47]....
        /*016c*/ 	.word	0xffffffff


	//   ....[48]....
        /*0170*/ 	.word	0xffffffff


	//   ....[49]....
        /*0174*/ 	.word	0xffffffff


	//   ....[50]....
        /*0178*/ 	.word	0xffffffff


	//   ....[51]....
        /*017c*/ 	.word	0xffffffff


	//   ....[52]....
        /*0180*/ 	.word	0xffffffff


	//   ....[53]....
        /*0184*/ 	.word	0xffffffff


	//   ....[54]....
        /*0188*/ 	.word	0xffffffff


	//   ....[55]....
        /*018c*/ 	.word	0xffffffff


	//   ....[56]....
        /*0190*/ 	.word	0xffffffff


	//   ....[57]....
        /*0194*/ 	.word	0xffffffff


	//   ....[58]....
        /*0198*/ 	.word	0xffffffff


	//   ....[59]....
        /*019c*/ 	.word	0xffffffff


	//   ....[60]....
        /*01a0*/ 	.word	0xffffffff


	//   ....[61]....
        /*01a4*/ 	.word	0xffffffff


	//   ....[62]....
        /*01a8*/ 	.word	0xffffffff


	//   ....[63]....
        /*01ac*/ 	.word	0xffffffff


	//   ....[64]....
        /*01b0*/ 	.word	0xffffffff


	//   ....[65]....
        /*01b4*/ 	.word	0xffffffff


	//   ....[66]....
        /*01b8*/ 	.word	0xffffffff


	//   ....[67]....
        /*01bc*/ 	.word	0xffffffff


	//   ....[68]....
        /*01c0*/ 	.word	0xffffffff


	//   ....[69]....
        /*01c4*/ 	.word	0xffffffff


	//   ....[70]....
        /*01c8*/ 	.word	0xffffffff


	//   ....[71]....
        /*01cc*/ 	.word	0xffffffff


	//   ....[72]....
        /*01d0*/ 	.word	0xffffffff


	//   ....[73]....
        /*01d4*/ 	.word	0xffffffff


	//   ....[74]....
        /*01d8*/ 	.word	0xffffffff


	//   ....[75]....
        /*01dc*/ 	.word	0xffffffff


	//   ....[76]....
        /*01e0*/ 	.word	0xffffffff


	//   ....[77]....
        /*01e4*/ 	.word	0xffffffff


	//   ....[78]....
        /*01e8*/ 	.word	0xffffffff


	//   ....[79]....
        /*01ec*/ 	.word	0xffffffff


	//   ....[80]....
        /*01f0*/ 	.word	0xffffffff


	//   ....[81]....
        /*01f4*/ 	.word	0xffffffff


	//   ....[82]....
        /*01f8*/ 	.word	0xffffffff


	//   ....[83]....
        /*01fc*/ 	.word	0xffffffff


	//   ....[84]....
        /*0200*/ 	.word	0xffffffff


	//   ....[85]....
        /*0204*/ 	.word	0xffffffff


	//   ....[86]....
        /*0208*/ 	.word	0xffffffff


	//   ....[87]....
        /*020c*/ 	.word	0xffffffff


	//   ....[88]....
        /*0210*/ 	.word	0xffffffff


	//   ....[89]....
        /*0214*/ 	.word	0xffffffff


	//   ....[90]....
        /*0218*/ 	.word	0xffffffff


	//   ....[91]....
        /*021c*/ 	.word	0xffffffff


	//   ....[92]....
        /*0220*/ 	.word	0xffffffff


	//   ....[93]....
        /*0224*/ 	.word	0xffffffff


	//   ....[94]....
        /*0228*/ 	.word	0xffffffff


	//   ....[95]....
        /*022c*/ 	.word	0xffffffff


	//   ....[96]....
        /*0230*/ 	.word	0xffffffff


	//----- nvinfo : EIATTR_COOP_GROUP_INSTR_OFFSETS
	.align		4
.L_2431:
        /*0234*/ 	.byte	0x04, 0x28
        /*0236*/ 	.short	(.L_2433 - .L_2432)


	//   ....[0]....
.L_2432:
        /*0238*/ 	.word	0x00001390


	//   ....[1]....
        /*023c*/ 	.word	0x00001950


	//   ....[2]....
        /*0240*/ 	.word	0x00001ed0


	//   ....[3]....
        /*0244*/ 	.word	0x00004cc0


	//   ....[4]....
        /*0248*/ 	.word	0x00005410


	//   ....[5]....
        /*024c*/ 	.word	0x00005fc0


	//   ....[6]....
        /*0250*/ 	.word	0x00006af0


	//   ....[7]....
        /*0254*/ 	.word	0x00008b80


	//   ....[8]....
        /*0258*/ 	.word	0x0000a270


	//   ....[9]....
        /*025c*/ 	.word	0x0000a2b0


	//   ....[10]....
        /*0260*/ 	.word	0x0000a2f0


	//   ....[11]....
        /*0264*/ 	.word	0x0000a330


	//   ....[12]....
        /*0268*/ 	.word	0x0000a370


	//   ....[13]....
        /*026c*/ 	.word	0x0000a3b0


	//   ....[14]....
        /*0270*/ 	.word	0x0000a460


	//   ....[15]....
        /*0274*/ 	.word	0x0000a490


	//   ....[16]....
        /*0278*/ 	.word	0x0000a4b0


	//   ....[17]....
        /*027c*/ 	.word	0x0000a4c0


	//   ....[18]....
        /*0280*/ 	.word	0x0000a570


	//   ....[19]....
        /*0284*/ 	.word	0x0000a5a0


	//   ....[20]....
        /*0288*/ 	.word	0x0000a5b0


	//   ....[21]....
        /*028c*/ 	.word	0x0000a5c0


	//   ....[22]....
        /*0290*/ 	.word	0x0000a690


	//   ....[23]....
        /*0294*/ 	.word	0x0000a6d0


	//   ....[24]....
        /*0298*/ 	.word	0x0000a700


	//   ....[25]....
        /*029c*/ 	.word	0x0000a730


	//   ....[26]....
        /*02a0*/ 	.word	0x0000a850


	//   ....[27]....
        /*02a4*/ 	.word	0x0000a890


	//   ....[28]....
        /*02a8*/ 	.word	0x0000a8d0


	//   ....[29]....
        /*02ac*/ 	.word	0x0000a910


	//   ....[30]....
        /*02b0*/ 	.word	0x0000aa70


	//   ....[31]....
        /*02b4*/ 	.word	0x0000aab0


	//   ....[32]....
        /*02b8*/ 	.word	0x0000aaf0


	//   ....[33]....
        /*02bc*/ 	.word	0x0000ab30


	//   ....[34]....
        /*02c0*/ 	.word	0x0000b9b0


	//   ....[35]....
        /*02c4*/ 	.word	0x0000b9e0


	//   ....[36]....
        /*02c8*/ 	.word	0x0000ba00


	//   ....[37]....
        /*02cc*/ 	.word	0x0000ba10


	//   ....[38]....
        /*02d0*/ 	.word	0x0000bb30


	//   ....[39]....
        /*02d4*/ 	.word	0x0000bb50


	//   ....[40]....
        /*02d8*/ 	.word	0x0000bb70


	//   ....[41]....
        /*02dc*/ 	.word	0x0000bb80


	//   ....[42]....
        /*02e0*/ 	.word	0x0000bc80


	//   ....[43]....
        /*02e4*/ 	.word	0x0000bc90


	//   ....[44]....
        /*02e8*/ 	.word	0x0000bca0


	//   ....[45]....
        /*02ec*/ 	.word	0x0000bcd0


	//   ....[46]....
        /*02f0*/ 	.word	0x0000bdd0


	//   ....[47]....
        /*02f4*/ 	.word	0x0000bde0


	//   ....[48]....
        /*02f8*/ 	.word	0x0000bdf0


	//   ....[49]....
        /*02fc*/ 	.word	0x0000be20


	//   ....[50]....
        /*0300*/ 	.word	0x0000bf20


	//   ....[51]....
        /*0304*/ 	.word	0x0000bf30


	//   ....[52]....
        /*0308*/ 	.word	0x0000bf40


	//   ....[53]....
        /*030c*/ 	.word	0x0000bf70


	//   ....[54]....
        /*0310*/ 	.word	0x0000c050


	//   ....[55]....
        /*0314*/ 	.word	0x0000c090


	//   ....[56]....
        /*0318*/ 	.word	0x0000c0c0


	//   ....[57]....
        /*031c*/ 	.word	0x0000c150


	//   ....[58]....
        /*0320*/ 	.word	0x0000c160


	//   ....[59]....
        /*0324*/ 	.word	0x0000c180


	//   ....[60]....
        /*0328*/ 	.word	0x0000c190


	//   ....[61]....
        /*032c*/ 	.word	0x0000c1a0


	//   ....[62]....
        /*0330*/ 	.word	0x0000c1c0


	//   ....[63]....
        /*0334*/ 	.word	0x0000c1d0


	//   ....[64]....
        /*0338*/ 	.word	0x0000f470


	//   ....[65]....
        /*033c*/ 	.word	0x0000f4b0


	//   ....[66]....
        /*0340*/ 	.word	0x0000f4f0


	//   ....[67]....
        /*0344*/ 	.word	0x0000f530


	//   ....[68]....
        /*0348*/ 	.word	0x0000f640


	//   ....[69]....
        /*034c*/ 	.word	0x0000f680


	//   ....[70]....
        /*0350*/ 	.word	0x0000f6c0


	//   ....[71]....
        /*0354*/ 	.word	0x0000f700


	//   ....[72]....
        /*0358*/ 	.word	0x0000f810


	//   ....[73]....
        /*035c*/ 	.word	0x0000f890


	//   ....[74]....
        /*0360*/ 	.word	0x0000f8d0


	//   ....[75]....
        /*0364*/ 	.word	0x0000f910


	//   ....[76]....
        /*0368*/ 	.word	0x0000f9e0


	//   ....[77]....
        /*036c*/ 	.word	0x0000fa60


	//   ....[78]....
        /*0370*/ 	.word	0x0000fab0


	//   ....[79]....
        /*0374*/ 	.word	0x0000faf0


	//   ....[80]....
        /*0378*/ 	.word	0x0000fbc0


	//   ....[81]....
        /*037c*/ 	.word	0x0000fc40


	//   ....[82]....
        /*0380*/ 	.word	0x0000fc80


	//   ....[83]....
        /*0384*/ 	.word	0x0000fcc0


	//   ....[84]....
        /*0388*/ 	.word	0x000104d0


	//   ....[85]....
        /*038c*/ 	.word	0x00010c80


	//   ....[86]....
        /*0390*/ 	.word	0x000118d0


	//   ....[87]....
        /*0394*/ 	.word	0x00011fb0


	//   ....[88]....
        /*0398*/ 	.word	0x00011fd0


	//   ....[89]....
        /*039c*/ 	.word	0x00012000


	//   ....[90]....
        /*03a0*/ 	.word	0x00012030


	//   ....[91]....
        /*03a4*/ 	.word	0x00012050


	//   ....[92]....
        /*03a8*/ 	.word	0x000121a0


	//   ....[93]....
        /*03ac*/ 	.word	0x000121c0


	//   ....[94]....
        /*03b0*/ 	.word	0x000121f0


	//   ....[95]....
        /*03b4*/ 	.word	0x00012220


	//   ....[96]....
        /*03b8*/ 	.word	0x00012240


	//----- nvinfo : EIATTR_EXIT_INSTR_OFFSETS
	.align		4
.L_2433:
        /*03bc*/ 	.byte	0x04, 0x1c
        /*03be*/ 	.short	(.L_2435 - .L_2434)


	//   ....[0]....
.L_2434:
        /*03c0*/ 	.word	0x00012330


	//   ....[1]....
        /*03c4*/ 	.word	0x00012680


	//----- nvinfo : EIATTR_MAX_THREADS
	.align		4
.L_2435:
        /*03c8*/ 	.byte	0x04, 0x05
        /*03ca*/ 	.short	(.L_2437 - .L_2436)
.L_2436:
        /*03cc*/ 	.word	0x00000020
        /*03d0*/ 	.word	0x00000001
        /*03d4*/ 	.word	0x00000001


	//----- nvinfo : EIATTR_CRS_STACK_SIZE
	.align		4
.L_2437:
        /*03d8*/ 	.byte	0x04, 0x1e
        /*03da*/ 	.short	(.L_2439 - .L_2438)
.L_2438:
        /*03dc*/ 	.word	0x00000000


	//----- nvinfo : EIATTR_CBANK_PARAM_SIZE
	.align		4
.L_2439:
        /*03e0*/ 	.byte	0x03, 0x19
        /*03e2*/ 	.short	0x01f0


	//----- nvinfo : EIATTR_PARAM_CBANK
	.align		4
        /*03e4*/ 	.byte	0x04, 0x0a
        /*03e6*/ 	.short	(.L_2441 - .L_2440)
	.align		4
.L_2440:
        /*03e8*/ 	.word	index@(.nv.constant0._Z25selective_scan_bwd_kernelI32Selective_Scan_bwd_kernel_traitsILi32ELi16ELb0ELb1ELb0ELb1ELb1EN3c104HalfENS1_7complexIfEEEEv12SSMParamsBwd)
        /*03ec*/ 	.short	0x0210
        /*03ee*/ 	.short	0x01f0


	//----- nvinfo : EIATTR_SW_WAR
	.align		4
.L_2441:
        /*03f0*/ 	.byte	0x04, 0x36
        /*03f2*/ 	.short	(.L_2443 - .L_2442)
.L_2442:
        /*03f4*/ 	.word	0x00000008
.L_2443:


//--------------------- .nv.info._Z25selective_scan_bwd_kernelI32Selective_Scan_bwd_kernel_traitsILi32ELi16ELb0ELb1ELb1ELb0ELb0EN3c104HalfENS1_7complexIfEEEEv12SSMParamsBwd --------------------------
	.section	.nv.info._Z25selective_scan_bwd_kernelI32Selective_Scan_bwd_kernel_traitsILi32ELi16ELb0ELb1ELb1ELb0ELb0EN3c104HalfENS1_7complexIfEEEEv12SSMParamsBwd,"",@"SHT_CUDA_INFO"
	.sectionflags	@""
	.align	4


	//----- nvinfo : EIATTR_CUDA_API_VERSION
	.align		4
        /*0000*/ 	.byte	0x04, 0x37
        /*0002*/ 	.short	(.L_2445 - .L_2444)
.L_2444:
        /*0004*/ 	.word	0x00000082


	//----- nvinfo : EIATTR_KPARAM_INFO
	.align		4
.L_2445:
        /*0008*/ 	.byte	0x04, 0x17
        /*000a*/ 	.short	(.L_2447 - .L_2446)
.L_2446:
        /*000c*/ 	.word	0x00000000
        /*0010*/ 	.short	0x0000
        /*0012*/ 	.short	0x0000
        /*0014*/ 	.byte	0x00, 0xf0, 0xc1, 0x07


	//----- nvinfo : EIATTR_SPARSE_MMA_MASK
	.align		4
.L_2447:
        /*0018*/ 	.byte	0x03, 0x50
        /*001a*/ 	.short	0x0000


	//----- nvinfo : EIATTR_MAXREG_COUNT
	.align		4
        /*001c*/ 	.byte	0x03, 0x1b
        /*001e*/ 	.short	0x00ff


	//----- nvinfo : EIATTR_NUM_BARRIERS
	.align		4
        /*0020*/ 	.byte	0x02, 0x4c
        /*0022*/ 	.byte	0x01
	.zero		1


	//----- nvinfo : EIATTR_ANNOTATIONS
	.align		4
        /*0024*/ 	.byte	0x04, 0x55
        /*0026*/ 	.short	(.L_2449 - .L_2448)


	//   ....[0]....
.L_2448:
        /* <DEDUP_REMOVED lines=11> */


	//----- nvinfo : EIATTR_MERCURY_ISA_VERSION
	.align		4
.L_2449:
        /*00c8*/ 	.byte	0x03, 0x5f
        /*00ca*/ 	.short	0x0101


	//----- nvinfo : EIATTR_COOP_GROUP_MASK_REGIDS
	.align		4
        /*00cc*/ 	.byte	0x04, 0x29
        /*00ce*/ 	.short	(.L_2451 - .L_2450)


	//   ....[0]....
.L_2450:
        /*00d0*/ 	.word	0xffffffff


	//   ....[1]....
        /*00d4*/ 	.word	0xffffffff


	//   ....[2]....
        /*00d8*/ 	.word	0xffffffff


	//   ....[3]....
        /*00dc*/ 	.word	0xffffffff


	//   ....[4]....
        /*00e0*/ 	.word	0xffffffff


	//   ....[5]....
        /*00e4*/ 	.word	0xffffffff


	//   ....[6]....
        /*00e8*/ 	.word	0xffffffff


	//   ....[7]....
        /*00ec*/ 	.word	0xffffffff


	//   ....[8]....
        /*00f0*/ 	.word	0xffffffff


	//   ....[9]....
        /*00f4*/ 	.word	0xffffffff


	//   ....[10]....
        /*00f8*/ 	.word	0xffffffff


	//   ....[11]....
        /*00fc*/ 	.word	0xffffffff


	//   ....[12]....
        /*0100*/ 	.word	0xffffffff


	//   ....[13]....
        /*0104*/ 	.word	0xffffffff


	//   ....[14]....
        /*0108*/ 	.word	0xffffffff


	//   ....[15]....
        /*010c*/ 	.word	0xffffffff


	//   ....[16]....
        /*0110*/ 	.word	0xffffffff


	//   ....[17]....
        /*0114*/ 	.word	0xffffffff


	//   ....[18]....
        /*0118*/ 	.word	0xffffffff


	//   ....[19]....
        /*011c*/ 	.word	0xffffffff


	//   ....[20]....
        /*0120*/ 	.word	0xffffffff


	//   ....[21]....
        /*0124*/ 	.word	0xffffffff


	//   ....[22]....
        /*0128*/ 	.word	0xffffffff


	//   ....[23]....
        /*012c*/ 	.word	0xffffffff


	//   ....[24]....
        /*0130*/ 	.word	0xffffffff


	//   ....[25]....
        /*0134*/ 	.word	0xffffffff


	//   ....[26]....
        /*0138*/ 	.word	0xffffffff


	//   ....[27]....
        /*013c*/ 	.word	0xffffffff


	//   ....[28]....
        /*0140*/ 	.word	0xffffffff


	//   ....[29]....
        /*0144*/ 	.word	0xffffffff


	//   ....[30]....
        /*0148*/ 	.word	0xffffffff


	//   ....[31]....
        /*014c*/ 	.word	0xffffffff


	//   ....[32]....
        /*0150*/ 	.word	0xffffffff


	//   ....[33]....
        /*0154*/ 	.word	0xffffffff


	//   ....[34]....
        /*0158*/ 	.word	0xffffffff


	//   ....[35]....
        /*015c*/ 	.word	0xffffffff


	//   ....[36]....
        /*0160*/ 	.word	0xffffffff


	//   ....[37]....
        /*0164*/ 	.word	0xffffffff


	//   ....[38]....
        /*0168*/ 	.word	0xffffffff


	//   ....[39]....
        /*016c*/ 	.word	0xffffffff


	//   ....[40]....
        /*0170*/ 	.word	0xffffffff


	//   ....[41]....
        /*0174*/ 	.word	0xffffffff


	//   ....[42]....
        /*0178*/ 	.word	0xffffffff


	//   ....[43]....
        /*017c*/ 	.word	0xffffffff


	//   ....[44]....
        /*0180*/ 	.word	0xffffffff


	//   ....[45]....
        /*0184*/ 	.word	0xffffffff


	//   ....[46]....
        /*0188*/ 	.word	0xffffffff


	//   ....[47]....
        /*018c*/ 	.word	0xffffffff


	//   ....[48]....
        /*0190*/ 	.word	0xffffffff


	//   ....[49]....
        /*0194*/ 	.word	0xffffffff


	//   ....[50]....
        /*0198*/ 	.word	0xffffffff


	//   ....[51]....
        /*019c*/ 	.word	0xffffffff


	//   ....[52]....
        /*01a0*/ 	.word	0xffffffff


	//   ....[53]....
        /*01a4*/ 	.word	0xffffffff


	//   ....[54]....
        /*01a8*/ 	.word	0xffffffff


	//   ....[55]....
        /*01ac*/ 	.word	0xffffffff


	//   ....[56]....
        /*01b0*/ 	.word	0xffffffff


	//   ....[57]....
        /*01b4*/ 	.word	0xffffffff


	//   ....[58]....
        /*01b8*/ 	.word	0xffffffff


	//   ....[59]....
        /*01bc*/ 	.word	0xffffffff


	//   ....[60]....
        /*01c0*/ 	.word	0xffffffff


	//   ....[61]....
        /*01c4*/ 	.word	0xffffffff


	//   ....[62]....
        /*01c8*/ 	.word	0xffffffff


	//   ....[63]....
        /*01cc*/ 	.word	0xffffffff


	//   ....[64]....
        /*01d0*/ 	.word	0xffffffff


	//   ....[65]....
        /*01d4*/ 	.word	0xffffffff


	//   ....[66]....
        /*01d8*/ 	.word	0xffffffff


	//   ....[67]....
        /*01dc*/ 	.word	0xffffffff


	//   ....[68]....
        /*01e0*/ 	.word	0xffffffff


	//   ....[69]....
        /*01e4*/ 	.word	0xffffffff


	//   ....[70]....
        /*01e8*/ 	.word	0xffffffff


	//   ....[71]....
        /*01ec*/ 	.word	0xffffffff


	//   ....[72]....
        /*01f0*/ 	.word	0xffffffff


	//   ....[73]....
        /*01f4*/ 	.word	0xffffffff


	//   ....[74]....
        /*01f8*/ 	.word	0xffffffff


	//   ....[75]....
        /*01fc*/ 	.word	0xffffffff


	//   ....[76]....
        /*0200*/ 	.word	0xffffffff


	//   ....[77]....
        /*0204*/ 	.word	0xffffffff


	//   ....[78]....
        /*0208*/ 	.word	0xffffffff


	//   ....[79]....
        /*020c*/ 	.word	0xffffffff


	//   ....[80]....
        /*0210*/ 	.word	0xffffffff


	//   ....[81]....
        /*0214*/ 	.word	0xffffffff


	//   ....[82]....
        /*0218*/ 	.word	0xffffffff


	//----- nvinfo : EIATTR_COOP_GROUP_INSTR_OFFSETS
	.align		4
.L_2451:
        /*021c*/ 	.byte	0x04, 0x28
        /*021e*/ 	.short	(.L_2453 - .L_2452)


	//   ....[0]....
.L_2452:
        /*0220*/ 	.word	0x000014b0


	//   ....[1]....
        /*0224*/ 	.word	0x00001ab0


	//   ....[2]....
        /*0228*/ 	.word	0x00001fb0


	//   ....[3]....
        /*022c*/ 	.word	0x00003b50


	//   ....[4]....
        /*0230*/ 	.word	0x00005cc0


	//   ....[5]....
        /*0234*/ 	.word	0x00006080


	//   ....[6]....
        /*0238*/ 	.word	0x000060b0


	//   ....[7]....
        /*023c*/ 	.word	0x00006180


	//   ....[8]....
        /*0240*/ 	.word	0x000061b0


	//   ....[9]....
        /*0244*/ 	.word	0x000061d0


	//   ....[10]....
        /*0248*/ 	.word	0x00006230


	//   ....[11]....
        /*024c*/ 	.word	0x00006280


	//   ....[12]....
        /*0250*/ 	.word	0x000062b0


	//   ....[13]....
        /*0254*/ 	.word	0x000062d0


	//   ....[14]....
        /*0258*/ 	.word	0x00006310


	//   ....[15]....
        /*025c*/ 	.word	0x00006350


	//   ....[16]....
        /*0260*/ 	.word	0x00006360


	//   ....[17]....
        /*0264*/ 	.word	0x00006400


	//   ....[18]....
        /*0268*/ 	.word	0x00006440


	//   ....[19]....
        /*026c*/ 	.word	0x00006450


	//   ....[20]....
        /*0270*/ 	.word	0x00006490


	//   ....[21]....
        /*0274*/ 	.word	0x000064e0


	//   ....[22]....
        /*0278*/ 	.word	0x00006530


	//   ....[23]....
        /*027c*/ 	.word	0x00006550


	//   ....[24]....
        /*0280*/ 	.word	0x00006570


	//   ....[25]....
        /*0284*/ 	.word	0x000066f0


	//   ....[26]....
        /*0288*/ 	.word	0x00006730


	//   ....[27]....
        /*028c*/ 	.word	0x00006760


	//   ....[28]....
        /*0290*/ 	.word	0x00006790


	//   ....[29]....
        /*0294*/ 	.word	0x00006990


	//   ....[30]....
        /*0298*/ 	.word	0x000069a0


	//   ....[31]....
        /*029c*/ 	.word	0x00007240


	//   ....[32]....
        /*02a0*/ 	.word	0x00007af0


	//   ....[33]....
        /*02a4*/ 	.word	0x00007b40


	//   ....[34]....
        /*02a8*/ 	.word	0x00007b60


	//   ....[35]....
        /*02ac*/ 	.word	0x00007c80


	//   ....[36]....
        /*02b0*/ 	.word	0x00007ca0


	//   ....[37]....
        /*02b4*/ 	.word	0x00007cc0


	//   ....[38]....
        /*02b8*/ 	.word	0x00007cd0


	//   ....[39]....
        /*02bc*/ 	.word	0x00007dc0


	//   ....[40]....
        /*02c0*/ 	.word	0x00007df0


	//   ....[41]....
        /*02c4*/ 	.word	0x00007e00


	//   ....[42]....
        /*02c8*/ 	.word	0x00007e10


	//   ....[43]....
        /*02cc*/ 	.word	0x00007f00


	//   ....[44]....
        /*02d0*/ 	.word	0x00007f30


	//   ....[45]....
        /*02d4*/ 	.word	0x00007f40


	//   ....[46]....
        /*02d8*/ 	.word	0x00007f50


	//   ....[47]....
        /*02dc*/ 	.word	0x00008040


	//   ....[48]....
        /*02e0*/ 	.word	0x00008070


	//   ....[49]....
        /*02e4*/ 	.word	0x00008080


	//   ....[50]....
        /*02e8*/ 	.word	0x00008090


	//   ....[51]....
        /*02ec*/ 	.word	0x00008170


	//   ....[52]....
        /*02f0*/ 	.word	0x000081b0


	//   ....[53]....
        /*02f4*/ 	.word	0x000081c0


	//   ....[54]....
        /*02f8*/ 	.word	0x00008250


	//   ....[55]....
        /*02fc*/ 	.word	0x00008260


	//   ....[56]....
        /*0300*/ 	.word	0x00008270


	//   ....[57]....
        /*0304*/ 	.word	0x00008280


	//   ....[58]....
        /*0308*/ 	.word	0x00008290


	//   ....[59]....
        /*030c*/ 	.word	0x000082b0


	//   ....[60]....
        /*0310*/ 	.word	0x000082c0


	//   ....[61]....
        /*0314*/ 	.word	0x0000c120


	//   ....[62]....
        /*0318*/ 	.word	0x0000c160


	//   ....[63]....
        /*031c*/ 	.word	0x0000c2f0


	//   ....[64]....
        /*0320*/ 	.word	0x0000c330


	//   ....[65]....
        /*0324*/ 	.word	0x0000c410


	//   ....[66]....
        /*0328*/ 	.word	0x0000c430


	//   ....[67]....
        /*032c*/ 	.word	0x0000c460


	//   ....[68]....
        /*0330*/ 	.word	0x0000c480


	//   ....[69]....
        /*0334*/ 	.word	0x0000c4c0


	//   ....[70]....
        /*0338*/ 	.word	0x0000c500


	//   ....[71]....
        /*033c*/ 	.word	0x0000c980


	//   ....[72]....
        /*0340*/ 	.word	0x0000d360


	//   ....[73]....
        /*0344*/ 	.word	0x0000da50


	//   ....[74]....
        /*0348*/ 	.word	0x0000da70


	//   ....[75]....
        /*034c*/ 	.word	0x0000daa0


	//   ....[76]....
        /*0350*/ 	.word	0x0000dad0


	//   ....[77]....
        /*0354*/ 	.word	0x0000daf0


	//   ....[78]....
        /*0358*/ 	.word	0x0000dc40


	//   ....[79]....
        /*035c*/ 	.word	0x0000dc60


	//   ....[80]....
        /*0360*/ 	.word	0x0000dc90


	//   ....[81]....
        /*0364*/ 	.word	0x0000dcc0


	//   ....[82]....
        /*0368*/ 	.word	0x0000dce0


	//----- nvinfo : EIATTR_EXIT_INSTR_OFFSETS
	.align		4
.L_2453:
        /*036c*/ 	.byte	0x04, 0x1c
        /*036e*/ 	.short	(.L_2455 - .L_2454)


	//   ....[0]....
.L_2454:
        /*0370*/ 	.word	0x0000ddd0


	//   ....[1]....
        /*0374*/ 	.word	0x0000dfc0


	//----- nvinfo : EIATTR_MAX_THREADS
	.align		4
.L_2455:
        /*0378*/ 	.byte	0x04, 0x05
        /*037a*/ 	.short	(.L_2457 - .L_2456)
.L_2456:
        /*037c*/ 	.word	0x00000020
        /*0380*/ 	.word	0x00000001
        /*0384*/ 	.word	0x00000001


	//----- nvinfo : EIATTR_CRS_STACK_SIZE
	.align		4
.L_2457:
        /*0388*/ 	.byte	0x04, 0x1e
        /*038a*/ 	.short	(.L_2459 - .L_2458)
.L_2458:
        /*038c*/ 	.word	0x00000000


	//----- nvinfo : EIATTR_CBANK_PARAM_SIZE
	.align		4
.L_2459:
        /*0390*/ 	.byte	0x03, 0x19
        /*0392*/ 	.short	0x01f0


	//----- nvinfo : EIATTR_PARAM_CBANK
	.align		4
        /*0394*/ 	.byte	0x04, 0x0a
        /*0396*/ 	.short	(.L_2461 - .L_2460)
	.align		4
.L_2460:
        /*0398*/ 	.word	index@(.nv.constant0._Z25selective_scan_bwd_kernelI32Selective_Scan_bwd_kernel_traitsILi32ELi16ELb0ELb1ELb1ELb0ELb0EN3c104HalfENS1_7complexIfEEEEv12SSMParamsBwd)
        /*039c*/ 	.short	0x0210
        /*039e*/ 	.short	0x01f0


	//----- nvinfo : EIATTR_SW_WAR
	.align		4
.L_2461:
        /*03a0*/ 	.byte	0x04, 0x36
        /*03a2*/ 	.short	(.L_2463 - .L_2462)
.L_2462:
        /*03a4*/ 	.word	0x00000008
.L_2463:


//--------------------- .nv.info._Z25selective_scan_bwd_kernelI32Selective_Scan_bwd_kernel_traitsILi32ELi16ELb0ELb1ELb1ELb0ELb1EN3c104HalfENS1_7complexIfEEEEv12SSMParamsBwd --------------------------
	.section	.nv.info._Z25selective_scan_bwd_kernelI32Selective_Scan_bwd_kernel_traitsILi32ELi16ELb0ELb1ELb1ELb0ELb1EN3c104HalfENS1_7complexIfEEEEv12SSMParamsBwd,"",@"SHT_CUDA_INFO"
	.sectionflags	@""
	.align	4


	//----- nvinfo : EIATTR_CUDA_API_VERSION
	.align		4
        /*0000*/ 	.byte	0x04, 0x37
        /*0002*/ 	.short	(.L_2465 - .L_2464)
.L_2464:
        /*0004*/ 	.word	0x00000082


	//----- nvinfo : EIATTR_KPARAM_INFO
	.align		4
.L_2465:
        /*0008*/ 	.byte	0x04, 0x17
        /*000a*/ 	.short	(.L_2467 - .L_2466)
.L_2466:
        /*000c*/ 	.word	0x00000000
        /*0010*/ 	.short	0x0000
        /*0012*/ 	.short	0x0000
        /*0014*/ 	.byte	0x00, 0xf0, 0xc1, 0x07


	//----- nvinfo : EIATTR_SPARSE_MMA_MASK
	.align		4
.L_2467:
        /*0018*/ 	.byte	0x03, 0x50
        /*001a*/ 	.short	0x0000


	//----- nvinfo : EIATTR_MAXREG_COUNT
	.align		4
        /*001c*/ 	.byte	0x03, 0x1b
        /*001e*/ 	.short	0x00ff


	//----- nvinfo : EIATTR_NUM_BARRIERS
	.align		4
        /*0020*/ 	.byte	0x02, 0x4c
        /*0022*/ 	.byte	0x01
	.zero		1


	//----- nvinfo : EIATTR_ANNOTATIONS
	.align		4
        /*0024*/ 	.byte	0x04, 0x55
        /*0026*/ 	.short	(.L_2469 - .L_2468)


	//   ....[0]....
.L_2468:
        /* <DEDUP_REMOVED lines=9> */


	//----- nvinfo : EIATTR_MERCURY_ISA_VERSION
	.align		4
.L_2469:
        /*00a8*/ 	.byte	0x03, 0x5f
        /*00aa*/ 	.short	0x0101


	//----- nvinfo : EIATTR_COOP_GROUP_MASK_REGIDS
	.align		4
        /*00ac*/ 	.byte	0x04, 0x29
        /*00ae*/ 	.short	(.L_2471 - .L_2470)


	//   ....[0]....
.L_2470:
        /*00b0*/ 	.word	0xffffffff


	//   ....[1]....
        /*00b4*/ 	.word	0xffffffff


	//   ....[2]....
        /*00b8*/ 	.word	0xffffffff


	//   ....[3]....
        /*00bc*/ 	.word	0xffffffff


	//   ....[4]....
        /*00c0*/ 	.word	0xffffffff


	//   ....[5]....
        /*00c4*/ 	.word	0xffffffff


	//   ....[6]....
        /*00c8*/ 	.word	0xffffffff


	//   ....[7]....
        /*00cc*/ 	.word	0xffffffff


	//   ....[8]....
        /*00d0*/ 	.word	0xffffffff


	//   ....[9]....
        /*00d4*/ 	.word	0xffffffff


	//   ....[10]....
        /*00d8*/ 	.word	0xffffffff


	//   ....[11]....
        /*00dc*/ 	.word	0xffffffff


	//   ....[12]....
        /*00e0*/ 	.word	0xffffffff


	//   ....[13]....
        /*00e4*/ 	.word	0xffffffff


	//   ....[14]....
        /*00e8*/ 	.word	0xffffffff


	//   ....[15]....
        /*00ec*/ 	.word	0xffffffff


	//   ....[16]....
        /*00f0*/ 	.word	0xffffffff


	//   ....[17]....
        /*00f4*/ 	.word	0xffffffff


	//   ....[18]....
        /*00f8*/ 	.word	0xffffffff


	//   ....[19]....
        /*00fc*/ 	.word	0xffffffff


	//   ....[20]....
        /*0100*/ 	.word	0xffffffff


	//   ....[21]....
        /*0104*/ 	.word	0xffffffff


	//   ....[22]....
        /*0108*/ 	.word	0xffffffff


	//   ....[23]....
        /*010c*/ 	.word	0xffffffff


	//   ....[24]....
        /*0110*/ 	.word	0xffffffff


	//   ....[25]....
        /*0114*/ 	.word	0xffffffff


	//   ....[26]....
        /*0118*/ 	.word	0xffffffff


	//   ....[27]....
        /*011c*/ 	.word	0xffffffff


	//   ....[28]....
        /*0120*/ 	.word	0xffffffff


	//   ....[29]....
        /*0124*/ 	.word	0xffffffff


	//   ....[30]....
        /*0128*/ 	.word	0xffffffff


	//   ....[31]....
        /*012c*/ 	.word	0xffffffff


	//   ....[32]....
        /*0130*/ 	.word	0xffffffff


	//   ....[33]....
        /*0134*/ 	.word	0xffffffff


	//   ....[34]....
        /*0138*/ 	.word	0xffffffff


	//   ....[35]....
        /*013c*/ 	.word	0xffffffff


	//   ....[36]....
        /*0140*/ 	.word	0xffffffff


	//   ....[37]....
        /*0144*/ 	.word	0xffffffff


	//   ....[38]....
        /*0148*/ 	.word	0xffffffff


	//   ....[39]....
        /*014c*/ 	.word	0xffffffff


	//   ....[40]....
        /*0150*/ 	.word	0xffffffff


	//   ....[41]....
        /*0154*/ 	.word	0xffffffff


	//   ....[42]....
        /*0158*/ 	.word	0xffffffff


	//   ....[43]....
        /*015c*/ 	.word	0xffffffff


	//   ....[44]....
        /*0160*/ 	.word	0xffffffff


	//   ....[45]....
        /*0164*/ 	.word	0xffffffff


	//   ....[46]....
        /*0168*/ 	.word	0xffffffff


	//   ....[47]....
        /*016c*/ 	.word	0xffffffff


	//   ....[48]....
        /*0170*/ 	.word	0xffffffff


	//   ....[49]....
        /*0174*/ 	.word	0xffffffff


	//   ....[50]....
        /*0178*/ 	.word	0xffffffff


	//   ....[51]....
        /*017c*/ 	.word	0xffffffff


	//   ....[52]....
        /*0180*/ 	.word	0xffffffff


	//   ....[53]....
        /*0184*/ 	.word	0xffffffff


	//   ....[54]....
        /*0188*/ 	.word	0xffffffff


	//   ....[55]....
        /*018c*/ 	.word	0xffffffff


	//   ....[56]....
        /*0190*/ 	.word	0xffffffff


	//   ....[57]....
        /*0194*/ 	.word	0xffffffff


	//   ....[58]....
        /*0198*/ 	.word	0xffffffff


	//   ....[59]....
        /*019c*/ 	.word	0xffffffff


	//   ....[60]....
        /*01a0*/ 	.word	0xffffffff


	//   ....[61]....
        /*01a4*/ 	.word	0xffffffff


	//   ....[62]....
        /*01a8*/ 	.word	0xffffffff


	//   ....[63]....
        /*01ac*/ 	.word	0xffffffff


	//   ....[64]....
        /*01b0*/ 	.word	0xffffffff


	//   ....[65]....
        /*01b4*/ 	.word	0xffffffff


	//   ....[66]....
        /*01b8*/ 	.word	0xffffffff


	//   ....[67]....
        /*01bc*/ 	.word	0xffffffff


	//   ....[68]....
        /*01c0*/ 	.word	0xffffffff


	//   ....[69]....
        /*01c4*/ 	.word	0xffffffff


	//   ....[70]....
        /*01c8*/ 	.word	0xffffffff


	//   ....[71]....
        /*01cc*/ 	.word	0xffffffff


	//   ....[72]....
        /*01d0*/ 	.word	0xffffffff


	//   ....[73]....
        /*01d4*/ 	.word	0xffffffff


	//   ....[74]....
        /*01d8*/ 	.word	0xffffffff


	//   ....[75]....
        /*01dc*/ 	.word	0xffffffff


	//   ....[76]....
        /*01e0*/ 	.word	0xffffffff


	//   ....[77]....
        /*01e4*/ 	.word	0xffffffff


	//   ....[78]....
        /*01e8*/ 	.word	0xffffffff


	//   ....[79]....
        /*01ec*/ 	.word	0xffffffff


	//   ....[80]....
        /*01f0*/ 	.word	0xffffffff


	//   ....[81]....
        /*01f4*/ 	.word	0xffffffff


	//   ....[82]....
        /*01f8*/ 	.word	0xffffffff


	//   ....[83]....
        /*01fc*/ 	.word	0xffffffff


	//   ....[84]....
        /*0200*/ 	.word	0xffffffff


	//   ....[85]....
        /*0204*/ 	.word	0xffffffff


	//   ....[86]....
        /*0208*/ 	.word	0xffffffff


	//----- nvinfo : EIATTR_COOP_GROUP_INSTR_OFFSETS
	.align		4
.L_2471:
        /*020c*/ 	.byte	0x04, 0x28
        /*020e*/ 	.short	(.L_2473 - .L_2472)


	//   ....[0]....
.L_2472:
        /*0210*/ 	.word	0x00001570


	//   ....[1]....
        /*0214*/ 	.word	0x00001aa0


	//   ....[2]....
        /*0218*/ 	.word	0x000023e0


	//   ....[3]....
        /*021c*/ 	.word	0x00002860


	//   ....[4]....
        /*0220*/ 	.word	0x00002ff0


	//   ....[5]....
        /*0224*/ 	.word	0x00003bc0


	//   ....[6]....
        /*0228*/ 	.word	0x00004910


	//   ....[7]....
        /*022c*/ 	.word	0x000066f0


	//   ....[8]....
        /*0230*/ 	.word	0x000087f0


	//   ....[9]....
        /*0234*/ 	.word	0x00008bb0


	//   ....[10]....
        /*0238*/ 	.word	0x00008be0


	//   ....[11]....
        /*023c*/ 	.word	0x00008ca0


	//   ....[12]....
        /*0240*/ 	.word	0x00008cd0


	//   ....[13]....
        /*0244*/ 	.word	0x00008cf0


	//   ....[14]....
        /*0248*/ 	.word	0x00008d50


	//   ....[15]....
        /*024c*/ 	.word	0x00008da0


	//   ....[16]....
        /*0250*/ 	.word	0x00008dd0


	//   ....[17]....
        /*0254*/ 	.word	0x00008df0


	//   ....[18]....
        /*0258*/ 	.word	0x00008e30


	//   ....[19]....
        /*025c*/ 	.word	0x00008e70


	//   ....[20]....
        /*0260*/ 	.word	0x00008e80


	//   ....[21]....
        /*0264*/ 	.word	0x00008f20


	//   ....[22]....
        /*0268*/ 	.word	0x00008f60


	//   ....[23]....
        /*026c*/ 	.word	0x00008f70


	//   ....[24]....
        /*0270*/ 	.word	0x00008fb0


	//   ....[25]....
        /*0274*/ 	.word	0x00009000


	//   ....[26]....
        /*0278*/ 	.word	0x00009050


	//   ....[27]....
        /*027c*/ 	.word	0x00009070


	//   ....[28]....
        /*0280*/ 	.word	0x00009090


	//   ....[29]....
        /*0284*/ 	.word	0x00009210


	//   ....[30]....
        /*0288*/ 	.word	0x00009250


	//   ....[31]....
        /*028c*/ 	.word	0x00009290


	//   ....[32]....
        /*0290*/ 	.word	0x000092c0


	//   ....[33]....
        /*0294*/ 	.word	0x000093b0


	//   ....[34]....
        /*0298*/ 	.word	0x000093c0


	//   ....[35]....
        /*029c*/ 	.word	0x0000a5e0


	//   ....[36]....
        /*02a0*/ 	.word	0x0000a650


	//   ....[37]....
        /*02a4*/ 	.word	0x0000a670


	//   ....[38]....
        /*02a8*/ 	.word	0x0000a680


	//   ....[39]....
        /*02ac*/ 	.word	0x0000a7a0


	//   ....[40]....
        /*02b0*/ 	.word	0x0000a7c0


	//   ....[41]....
        /*02b4*/ 	.word	0x0000a7e0


	//   ....[42]....
        /*02b8*/ 	.word	0x0000a7f0


	//   ....[43]....
        /*02bc*/ 	.word	0x0000a8f0


	//   ....[44]....
        /*02c0*/ 	.word	0x0000a900


	//   ....[45]....
        /*02c4*/ 	.word	0x0000a910


	//   ....[46]....
        /*02c8*/ 	.word	0x0000a940


	//   ....[47]....
        /*02cc*/ 	.word	0x0000aa40


	//   ....[48]....
        /*02d0*/ 	.word	0x0000aa50


	//   ....[49]....
        /*02d4*/ 	.word	0x0000aa60


	//   ....[50]....
        /*02d8*/ 	.word	0x0000aa90


	//   ....[51]....
        /*02dc*/ 	.word	0x0000ab90


	//   ....[52]....
        /*02e0*/ 	.word	0x0000aba0


	//   ....[53]....
        /*02e4*/ 	.word	0x0000abb0


	//   ....[54]....
        /*02e8*/ 	.word	0x0000abe0


	//   ....[55]....
        /*02ec*/ 	.word	0x0000acc0


	//   ....[56]....
        /*02f0*/ 	.word	0x0000ad00


	//   ....[57]....
        /*02f4*/ 	.word	0x0000ad10


	//   ....[58]....
        /*02f8*/ 	.word	0x0000ada0


	//   ....[59]....
        /*02fc*/ 	.word	0x0000adb0


	//   ....[60]....
        /*0300*/ 	.word	0x0000adc0


	//   ....[61]....
        /*0304*/ 	.word	0x0000add0


	//   ....[62]....
        /*0308*/ 	.word	0x0000adf0


	//   ....[63]....
        /*030c*/ 	.word	0x0000ae10


	//   ....[64]....
        /*0310*/ 	.word	0x0000ae20


	//   ....[65]....
        /*0314*/ 	.word	0x0000ec90


	//   ....[66]....
        /*0318*/ 	.word	0x0000ecd0


	//   ....[67]....
        /*031c*/ 	.word	0x0000ee60


	//   ....[68]....
        /*0320*/ 	.word	0x0000eea0


	//   ....[69]....
        /*0324*/ 	.word	0x0000eff0


	//   ....[70]....
        /*0328*/ 	.word	0x0000f010


	//   ....[71]....
        /*032c*/ 	.word	0x0000f040


	//   ....[72]....
        /*0330*/ 	.word	0x0000f060


	//   ....[73]....
        /*0334*/ 	.word	0x0000f090


	//   ....[74]....
        /*0338*/ 	.word	0x0000f0b0


	//   ....[75]....
        /*033c*/ 	.word	0x0000f520


	//   ....[76]....
        /*0340*/ 	.word	0x0000ff40


	//   ....[77]....
        /*0344*/ 	.word	0x00010600


	//   ....[78]....
        /*0348*/ 	.word	0x00010620


	//   ....[79]....
        /*034c*/ 	.word	0x00010650


	//   ....[80]....
        /*0350*/ 	.word	0x00010680


	//   ....[81]....
        /*0354*/ 	.word	0x000106a0


	//   ....[82]....
        /*0358*/ 	.word	0x000107f0


	//   ....[83]....
        /*035c*/ 	.word	0x00010810


	//   ....[84]....
        /*0360*/ 	.word	0x00010840


	//   ....[85]....
        /*0364*/ 	.word	0x00010870


	//   ....[86]....
        /*0368*/ 	.word	0x00010890


	//----- nvinfo : EIATTR_EXIT_INSTR_OFFSETS
	.align		4
.L_2473:
        /*036c*/ 	.byte	0x04, 0x1c
        /*036e*/ 	.short	(.L_2475 - .L_2474)


	//   ....[0]....
.L_2474:
        /*0370*/ 	.word	0x00010980


	//   ....[1]....
        /*0374*/ 	.word	0x00010b70


	//----- nvinfo : EIATTR_MAX_THREADS
	.align		4
.L_2475:
        /*0378*/ 	.byte	0x04, 0x05
        /*037a*/ 	.short	(.L_2477 - .L_2476)
.L_2476:
        /*037c*/ 	.word	0x00000020
        /*0380*/ 	.word	0x00000001
        /*0384*/ 	.word	0x00000001


	//----- nvinfo : EIATTR_CRS_STACK_SIZE
	.align		4
.L_2477:
        /*0388*/ 	.byte	0x04, 0x1e
        /*038a*/ 	.short	(.L_2479 - .L_2478)
.L_2478:
        /*038c*/ 	.word	0x00000000


	//----- nvinfo : EIATTR_CBANK_PARAM_SIZE
	.align		4
.L_2479:
        /*0390*/ 	.byte	0x03, 0x19
        /*0392*/ 	.short	0x01f0


	//----- nvinfo : EIATTR_PARAM_CBANK
	.align		4
        /*0394*/ 	.byte	0x04, 0x0a
        /*0396*/ 	.short	(.L_2481 - .L_2480)
	.align		4
.L_2480:
        /*0398*/ 	.word	index@(.nv.constant0._Z25selective_scan_bwd_kernelI32Selective_Scan_bwd_kernel_traitsILi32ELi16ELb0ELb1ELb1ELb0ELb1EN3c104HalfENS1_7complexIfEEEEv12SSMParamsBwd)
        /*039c*/ 	.short	0x0210
        /*039e*/ 	.short	0x01f0


	//----- nvinfo : EIATTR_SW_WAR
	.align		4
.L_2481:
        /*03a0*/ 	.byte	0x04, 0x36
        /*03a2*/ 	.short	(.L_2483 - .L_2482)
.L_2482:
        /*03a4*/ 	.word	0x00000008
.L_2483:


//--------------------- .nv.info._Z25selective_scan_bwd_kernelI32Selective_Scan_bwd_kernel_traitsILi32ELi16ELb0ELb1ELb1ELb1ELb0EN3c104HalfENS1_7complexIfEEEEv12SSMParamsBwd --------------------------
	.section	.nv.info._Z25selective_scan_bwd_kernelI32Selective_Scan_bwd_kernel_traitsILi32ELi16ELb0ELb1ELb1ELb1ELb0EN3c104HalfENS1_7complexIfEEEEv12SSMParamsBwd,"",@"SHT_CUDA_INFO"
	.sectionflags	@""
	.align	4


	//----- nvinfo : EIATTR_CUDA_API_VERSION
	.align		4
        /*0000*/ 	.byte	0x04, 0x37
        /*0002*/ 	.short	(.L_2485 - .L_2484)
.L_2484:
        /*0004*/ 	.word	0x00000082


	//----- nvinfo : EIATTR_KPARAM_INFO
	.align		4
.L_2485:
        /*0008*/ 	.byte	0x04, 0x17
        /*000a*/ 	.short	(.L_2487 - .L_2486)
.L_2486:
        /*000c*/ 	.word	0x00000000
        /*0010*/ 	.short	0x0000
        /*0012*/ 	.short	0x0000
        /*0014*/ 	.byte	0x00, 0xf0, 0xc1, 0x07


	//----- nvinfo : EIATTR_SPARSE_MMA_MASK
	.align		4
.L_2487:
        /*0018*/ 	.byte	0x03, 0x50
        /*001a*/ 	.short	0x0000


	//----- nvinfo : EIATTR_MAXREG_COUNT
	.align		4
        /*001c*/ 	.byte	0x03, 0x1b
        /*001e*/ 	.short	0x00ff


	//----- nvinfo : EIATTR_NUM_BARRIERS
	.align		4
        /*0020*/ 	.byte	0x02, 0x4c
        /*0022*/ 	.byte	0x01
	.zero		1


	//----- nvinfo : EIATTR_ANNOTATIONS
	.align		4
        /*0024*/ 	.byte	0x04, 0x55
        /*0026*/ 	.short	(.L_2489 - .L_2488)


	//   ....[0]....
.L_2488:
        /* <DEDUP_REMOVED lines=11> */


	//----- nvinfo : EIATTR_MERCURY_ISA_VERSION
	.align		4
.L_2489:
        /*00c8*/ 	.byte	0x03, 0x5f
        /*00ca*/ 	.short	0x0101


	//----- nvinfo : EIATTR_COOP_GROUP_MASK_REGIDS
	.align		4
        /*00cc*/ 	.byte	0x04, 0x29
        /*00ce*/ 	.short	(.L_2491 - .L_2490)


	//   ....[0]....
.L_2490:
        /*00d0*/ 	.word	0xffffffff


	//   ....[1]....
        /*00d4*/ 	.word	0xffffffff


	//   ....[2]....
        /*00d8*/ 	.word	0xffffffff


	//   ....[3]....
        /*00dc*/ 	.word	0xffffffff


	//   ....[4]....
        /*00e0*/ 	.word	0xffffffff


	//   ....[5]....
        /*00e4*/ 	.word	0xffffffff


	//   ....[6]....
        /*00e8*/ 	.word	0xffffffff


	//   ....[7]....
        /*00ec*/ 	.word	0xffffffff


	//   ....[8]....
        /*00f0*/ 	.word	0xffffffff


	//   ....[9]....
        /*00f4*/ 	.word	0xffffffff


	//   ....[10]....
        /*00f8*/ 	.word	0xffffffff


	//   ....[11]....
        /*00fc*/ 	.word	0xffffffff


	//   ....[12]....
        /*0100*/ 	.word	0xffffffff


	//   ....[13]....
        /*0104*/ 	.word	0xffffffff


	//   ....[14]....
        /*0108*/ 	.word	0xffffffff


	//   ....[15]....
        /*010c*/ 	.word	0xffffffff


	//   ....[16]....
        /*0110*/ 	.word	0xffffffff


	//   ....[17]....
        /*0114*/ 	.word	0xffffffff


	//   ....[18]....
        /*0118*/ 	.word	0xffffffff


	//   ....[19]....
        /*011c*/ 	.word	0xffffffff


	//   ....[20]....
        /*0120*/ 	.word	0xffffffff


	//   ....[21]....
        /*0124*/ 	.word	0xffffffff


	//   ....[22]....
        /*0128*/ 	.word	0xffffffff


	//   ....[23]....
        /*012c*/ 	.word	0xffffffff


	//   ....[24]....
        /*0130*/ 	.word	0xffffffff


	//   ....[25]....
        /*0134*/ 	.word	0xffffffff


	//   ....[26]....
        /*0138*/ 	.word	0xffffffff


	//   ....[27]....
        /*013c*/ 	.word	0xffffffff


	//   ....[28]....
        /*0140*/ 	.word	0xffffffff


	//   ....[29]....
        /*0144*/ 	.word	0xffffffff


	//   ....[30]....
        /*0148*/ 	.word	0xffffffff


	//   ....[31]....
        /*014c*/ 	.word	0xffffffff


	//   ....[32]....
        /*0150*/ 	.word	0xffffffff


	//   ....[33]....
        /*0154*/ 	.word	0xffffffff


	//   ....[34]....
        /*0158*/ 	.word	0xffffffff


	//   ....[35]....
        /*015c*/ 	.word	0xffffffff


	//   ....[36]....
        /*0160*/ 	.word	0xffffffff


	//   ....[37]....
        /*0164*/ 	.word	0xffffffff


	//   ....[38]....
        /*0168*/ 	.word	0xffffffff


	//   ....[39]....
        /*016c*/ 	.word	0xffffffff


	//   ....[40]....
        /*0170*/ 	.word	0xffffffff


	//   ....[41]....
        /*0174*/ 	.word	0xffffffff


	//   ....[42]....
        /*0178*/ 	.word	0xffffffff


	//   ....[43]....
        /*017c*/ 	.word	0xffffffff


	//   ....[44]....
        /*0180*/ 	.word	0xffffffff


	//   ....[45]....
        /*0184*/ 	.word	0xffffffff


	//   ....[46]....
        /*0188*/ 	.word	0xffffffff


	//   ....[47]....
        /*018c*/ 	.word	0xffffffff


	//   ....[48]....
        /*0190*/ 	.word	0xffffffff


	//   ....[49]....
        /*0194*/ 	.word	0xffffffff


	//   ....[50]....
        /*0198*/ 	.word	0xffffffff


	//   ....[51]....
        /*019c*/ 	.word	0xffffffff


	//   ....[52]....
        /*01a0*/ 	.word	0xffffffff


	//   ....[53]....
        /*01a4*/ 	.word	0xffffffff


	//   ....[54]....
        /*01a8*/ 	.word	0xffffffff


	//   ....[55]....
        /*01ac*/ 	.word	0xffffffff


	//   ....[56]....
        /*01b0*/ 	.word	0xffffffff


	//   ....[57]....
        /*01b4*/ 	.word	0xffffffff


	//   ....[58]....
        /*01b8*/ 	.word	0xffffffff


	//   ....[59]....
        /*01bc*/ 	.word	0xffffffff


	//   ....[60]....
        /*01c0*/ 	.word	0xffffffff


	//   ....[61]....
        /*01c4*/ 	.word	0xffffffff


	//   ....[62]....
        /*01c8*/ 	.word	0xffffffff


	//   ....[63]....
        /*01cc*/ 	.word	0xffffffff


	//   ....[64]....
        /*01d0*/ 	.word	0xffffffff


	//   ....[65]....
        /*01d4*/ 	.word	0xffffffff


	//   ....[66]....
        /*01d8*/ 	.word	0xffffffff


	//   ....[67]....
        /*01dc*/ 	.word	0xffffffff


	//   ....[68]....
        /*01e0*/ 	.word	0xffffffff


	//   ....[69]....
        /*01e4*/ 	.word	0xffffffff


	//   ....[70]....
        /*01e8*/ 	.word	0xffffffff


	//   ....[71]....
        /*01ec*/ 	.word	0xffffffff


	//   ....[72]....
        /*01f0*/ 	.word	0xffffffff


	//   ....[73]....
        /*01f4*/ 	.word	0xffffffff


	//   ....[74]....
        /*01f8*/ 	.word	0xffffffff


	//   ....[75]....
        /*01fc*/ 	.word	0xffffffff


	//   ....[76]....
        /*0200*/ 	.word	0xffffffff


	//   ....[77]....
        /*0204*/ 	.word	0xffffffff


	//   ....[78]....
        /*0208*/ 	.word	0xffffffff


	//   ....[79]....
        /*020c*/ 	.word	0xffffffff


	//   ....[80]....
        /*0210*/ 	.word	0xffffffff


	//   ....[81]....
        /*0214*/ 	.word	0xffffffff


	//   ....[82]....
        /*0218*/ 	.word	0xffffffff


	//   ....[83]....
        /*021c*/ 	.word	0xffffffff


	//----- nvinfo : EIATTR_COOP_GROUP_INSTR_OFFSETS
	.align		4
.L_2491:
        /*0220*/ 	.byte	0x04, 0x28
        /*0222*/ 	.short	(.L_2493 - .L_2492)


	//   ....[0]....
.L_2492:
        /*0224*/ 	.word	0x000014b0


	//   ....[1]....
        /*0228*/ 	.word	0x000019f0


	//   ....[2]....
        /*022c*/ 	.word	0x00002070


	//   ....[3]....
        /*0230*/ 	.word	0x00006000


	//   ....[4]....
        /*0234*/ 	.word	0x00008090


	//   ....[5]....
        /*0238*/ 	.word	0x00008410


	//   ....[6]....
        /*023c*/ 	.word	0x00008440


	//   ....[7]....
        /*0240*/ 	.word	0x00008510


	//   ....[8]....
        /*0244*/ 	.word	0x00008540


	//   ....[9]....
        /*0248*/ 	.word	0x00008560


	//   ....[10]....
        /*024c*/ 	.word	0x000085c0


	//   ....[11]....
        /*0250*/ 	.word	0x00008610


	//   ....[12]....
        /*0254*/ 	.word	0x00008640


	//   ....[13]....
        /*0258*/ 	.word	0x00008660


	//   ....[14]....
        /*025c*/ 	.word	0x000086a0


	//   ....[15]....
        /*0260*/ 	.word	0x000086e0


	//   ....[16]....
        /*0264*/ 	.word	0x000086f0


	//   ....[17]....
        /*0268*/ 	.word	0x00008790


	//   ....[18]....
        /*026c*/ 	.word	0x000087d0


	//   ....[19]....
        /*0270*/ 	.word	0x000087e0


	//   ....[20]....
        /*0274*/ 	.word	0x00008820


	//   ....[21]....
        /*0278*/ 	.word	0x00008870


	//   ....[22]....
        /*027c*/ 	.word	0x000088c0


	//   ....[23]....
        /*0280*/ 	.word	0x000088e0


	//   ....[24]....
        /*0284*/ 	.word	0x00008900


	//   ....[25]....
        /*0288*/ 	.word	0x00008a80


	//   ....[26]....
        /*028c*/ 	.word	0x00008ac0


	//   ....[27]....
        /*0290*/ 	.word	0x00008af0


	//   ....[28]....
        /*0294*/ 	.word	0x00008b20


	//   ....[29]....
        /*0298*/ 	.word	0x00008d20


	//   ....[30]....
        /*029c*/ 	.word	0x00008d30


	//   ....[31]....
        /*02a0*/ 	.word	0x000095d0


	//   ....[32]....
        /*02a4*/ 	.word	0x00009e80


	//   ....[33]....
        /*02a8*/ 	.word	0x00009ed0


	//   ....[34]....
        /*02ac*/ 	.word	0x00009ef0


	//   ....[35]....
        /*02b0*/ 	.word	0x0000a010


	//   ....[36]....
        /*02b4*/ 	.word	0x0000a030


	//   ....[37]....
        /*02b8*/ 	.word	0x0000a050


	//   ....[38]....
        /*02bc*/ 	.word	0x0000a060


	//   ....[39]....
        /*02c0*/ 	.word	0x0000a150


	//   ....[40]....
        /*02c4*/ 	.word	0x0000a180


	//   ....[41]....
        /*02c8*/ 	.word	0x0000a190


	//   ....[42]....
        /*02cc*/ 	.word	0x0000a1a0


	//   ....[43]....
        /*02d0*/ 	.word	0x0000a290


	//   ....[44]....
        /*02d4*/ 	.word	0x0000a2c0


	//   ....[45]....
        /*02d8*/ 	.word	0x0000a2d0


	//   ....[46]....
        /*02dc*/ 	.word	0x0000a2e0


	//   ....[47]....
        /*02e0*/ 	.word	0x0000a3d0


	//   ....[48]....
        /*02e4*/ 	.word	0x0000a400


	//   ....[49]....
        /*02e8*/ 	.word	0x0000a410


	//   ....[50]....
        /*02ec*/ 	.word	0x0000a420


	//   ....[51]....
        /*02f0*/ 	.word	0x0000a500


	//   ....[52]....
        /*02f4*/ 	.word	0x0000a540


	//   ....[53]....
        /*02f8*/ 	.word	0x0000a550


	//   ....[54]....
        /*02fc*/ 	.word	0x0000a5e0


	//   ....[55]....
        /*0300*/ 	.word	0x0000a5f0


	//   ....[56]....
        /*0304*/ 	.word	0x0000a600


	//   ....[57]....
        /*0308*/ 	.word	0x0000a610


	//   ....[58]....
        /*030c*/ 	.word	0x0000a620


	//   ....[59]....
        /*0310*/ 	.word	0x0000a640


	//   ....[60]....
        /*0314*/ 	.word	0x0000a650


	//   ....[61]....
        /*0318*/ 	.word	0x0000e4b0


	//   ....[62]....
        /*031c*/ 	.word	0x0000e4f0


	//   ....[63]....
        /*0320*/ 	.word	0x0000e680


	//   ....[64]....
        /*0324*/ 	.word	0x0000e6c0


	//   ....[65]....
        /*0328*/ 	.word	0x0000e7a0


	//   ....[66]....
        /*032c*/ 	.word	0x0000e7c0


	//   ....[67]....
        /*0330*/ 	.word	0x0000e7f0


	//   ....[68]....
        /*0334*/ 	.word	0x0000e810


	//   ....[69]....
        /*0338*/ 	.word	0x0000e850


	//   ....[70]....
        /*033c*/ 	.word	0x0000e890


	//   ....[71]....
        /*0340*/ 	.word	0x0000f040


	//   ....[72]....
        /*0344*/ 	.word	0x0000f810


	//   ....[73]....
        /*0348*/ 	.word	0x00010480


	//   ....[74]....
        /*034c*/ 	.word	0x00010b50


	//   ....[75]....
        /*0350*/ 	.word	0x00010b70


	//   ....[76]....
        /*0354*/ 	.word	0x00010ba0


	//   ....[77]....
        /*0358*/ 	.word	0x00010bd0


	//   ....[78]....
        /*035c*/ 	.word	0x00010bf0


	//   ....[79]....
        /*0360*/ 	.word	0x00010d40


	//   ....[80]....
        /*0364*/ 	.word	0x00010d60


	//   ....[81]....
        /*0368*/ 	.word	0x00010d90


	//   ....[82]....
        /*036c*/ 	.word	0x00010dc0


	//   ....[83]....
        /*0370*/ 	.word	0x00010de0


	//----- nvinfo : EIATTR_EXIT_INSTR_OFFSETS
	.align		4
.L_2493:
        /*0374*/ 	.byte	0x04, 0x1c
        /*0376*/ 	.short	(.L_2495 - .L_2494)


	//   ....[0]....
.L_2494:
        /*0378*/ 	.word	0x00010ed0


	//   ....[1]....
        /*037c*/ 	.word	0x000110c0


	//----- nvinfo : EIATTR_MAX_THREADS
	.align		4
.L_2495:
        /*0380*/ 	.byte	0x04, 0x05
        /*0382*/ 	.short	(.L_2497 - .L_2496)
.L_2496:
        /*0384*/ 	.word	0x00000020
        /*0388*/ 	.word	0x00000001
        /*038c*/ 	.word	0x00000001


	//----- nvinfo : EIATTR_CRS_STACK_SIZE
	.align		4
.L_2497:
        /*0390*/ 	.byte	0x04, 0x1e
        /*0392*/ 	.short	(.L_2499 - .L_2498)
.L_2498:
        /*0394*/ 	.word	0x00000000


	//----- nvinfo : EIATTR_CBANK_PARAM_SIZE
	.align		4
.L_2499:
        /*0398*/ 	.byte	0x03, 0x19
        /*039a*/ 	.short	0x01f0


	//----- nvinfo : EIATTR_PARAM_CBANK
	.align		4
        /*039c*/ 	.byte	0x04, 0x0a
        /*039e*/ 	.short	(.L_2501 - .L_2500)
	.align		4
.L_2500:
        /*03a0*/ 	.word	index@(.nv.constant0._Z25selective_scan_bwd_kernelI32Selective_Scan_bwd_kernel_traitsILi32ELi16ELb0ELb1ELb1ELb1ELb0EN3c104HalfENS1_7complexIfEEEEv12SSMParamsBwd)
        /*03a4*/ 	.short	0x0210
        /*03a6*/ 	.short	0x01f0


	//----- nvinfo : EIATTR_SW_WAR
	.align		4
.L_2501:
        /*03a8*/ 	.byte	0x04, 0x36
        /*03aa*/ 	.short	(.L_2503 - .L_2502)
.L_2502:
        /*03ac*/ 	.word	0x00000008
.L_2503:


//--------------------- .nv.info._Z25selective_scan_bwd_kernelI32Selective_Scan_bwd_kernel_traitsILi32ELi16ELb0ELb1ELb1ELb1ELb1EN3c104HalfENS1_7complexIfEEEEv12SSMParamsBwd --------------------------
	.section	.nv.info._Z25selective_scan_bwd_kernelI32Selective_Scan_bwd_kernel_traitsILi32ELi16ELb0ELb1ELb1ELb1ELb1EN3c104HalfENS1_7complexIfEEEEv12SSMParamsBwd,"",@"SHT_CUDA_INFO"
	.sectionflags	@""
	.align	4


	//----- nvinfo : EIATTR_CUDA_API_VERSION
	.align		4
        /*0000*/ 	.byte	0x04, 0x37
        /*0002*/ 	.short	(.L_2505 - .L_2504)
.L_2504:
        /*0004*/ 	.word	0x00000082


	//----- nvinfo : EIATTR_KPARAM_INFO
	.align		4
.L_2505:
        /*0008*/ 	.byte	0x04, 0x17
        /*000a*/ 	.short	(.L_2507 - .L_2506)
.L_2506:
        /*000c*/ 	.word	0x00000000
        /*0010*/ 	.short	0x0000
        /*0012*/ 	.short	0x0000
        /*0014*/ 	.byte	0x00, 0xf0, 0xc1, 0x07


	//----- nvinfo : EIATTR_SPARSE_MMA_MASK
	.align		4
.L_2507:
        /*0018*/ 	.byte	0x03, 0x50
        /*001a*/ 	.short	0x0000


	//----- nvinfo : EIATTR_MAXREG_COUNT
	.align		4
        /*001c*/ 	.byte	0x03, 0x1b
        /*001e*/ 	.short	0x00ff


	//----- nvinfo : EIATTR_NUM_BARRIERS
	.align		4
        /*0020*/ 	.byte	0x02, 0x4c
        /*0022*/ 	.byte	0x01
	.zero		1


	//----- nvinfo : EIATTR_ANNOTATIONS
	.align		4
        /*0024*/ 	.byte	0x04, 0x55
        /*0026*/ 	.short	(.L_2509 - .L_2508)


	//   ....[0]....
.L_2508:
        /* <DEDUP_REMOVED lines=9> */


	//----- nvinfo : EIATTR_MERCURY_ISA_VERSION
	.align		4
.L_2509:
        /*00a8*/ 	.byte	0x03, 0x5f
        /*00aa*/ 	.short	0x0101


	//----- nvinfo : EIATTR_COOP_GROUP_MASK_REGIDS
	.align		4
        /*00ac*/ 	.byte	0x04, 0x29
        /*00ae*/ 	.short	(.L_2511 - .L_2510)


	//   ....[0]....
.L_2510:
        /*00b0*/ 	.word	0xffffffff


	//   ....[1]....
        /*00b4*/ 	.word	0xffffffff


	//   ....[2]....
        /*00b8*/ 	.word	0xffffffff


	//   ....[3]....
        /*00bc*/ 	.word	0xffffffff


	//   ....[4]....
        /*00c0*/ 	.word	0xffffffff


	//   ....[5]....
        /*00c4*/ 	.word	0xffffffff


	//   ....[6]....
        /*00c8*/ 	.word	0xffffffff


	//   ....[7]....
        /*00cc*/ 	.word	0xffffffff


	//   ....[8]....
        /*00d0*/ 	.word	0xffffffff


	//   ....[9]....
        /*00d4*/ 	.word	0xffffffff


	//   ....[10]....
        /*00d8*/ 	.word	0xffffffff


	//   ....[11]....
        /*00dc*/ 	.word	0xffffffff


	//   ....[12]....
        /*00e0*/ 	.word	0xffffffff


	//   ....[13]....
        /*00e4*/ 	.word	0xffffffff


	//   ....[14]....
        /*00e8*/ 	.word	0xffffffff


	//   ....[15]....
        /*00ec*/ 	.word	0xffffffff


	//   ....[16]....
        /*00f0*/ 	.word	0xffffffff


	//   ....[17]....
        /*00f4*/ 	.word	0xffffffff


	//   ....[18]....
        /*00f8*/ 	.word	0xffffffff


	//   ....[19]....
        /*00fc*/ 	.word	0xffffffff


	//   ....[20]....
        /*0100*/ 	.word	0xffffffff


	//   ....[21]....
        /*0104*/ 	.word	0xffffffff


	//   ....[22]....
        /*0108*/ 	.word	0xffffffff


	//   ....[23]....
        /*010c*/ 	.word	0xffffffff


	//   ....[24]....
        /*0110*/ 	.word	0xffffffff


	//   ....[25]....
        /*0114*/ 	.word	0xffffffff


	//   ....[26]....
        /*0118*/ 	.word	0xffffffff


	//   ....[27]....
        /*011c*/ 	.word	0xffffffff


	//   ....[28]....
        /*0120*/ 	.word	0xffffffff


	//   ....[29]....
        /*0124*/ 	.word	0xffffffff


	//   ....[30]....
        /*0128*/ 	.word	0xffffffff


	//   ....[31]....
        /*012c*/ 	.word	0xffffffff


	//   ....[32]....
        /*0130*/ 	.word	0xffffffff


	//   ....[33]....
        /*0134*/ 	.word	0xffffffff


	//   ....[34]....
        /*0138*/ 	.word	0xffffffff


	//   ....[35]....
        /*013c*/ 	.word	0xffffffff


	//   ....[36]....
        /*0140*/ 	.word	0xffffffff


	//   ....[37]....
        /*0144*/ 	.word	0xffffffff


	//   ....[38]....
        /*0148*/ 	.word	0xffffffff


	//   ....[39]....
        /*014c*/ 	.word	0xffffffff


	//   ....[40]....
        /*0150*/ 	.word	0xffffffff


	//   ....[41]....
        /*0154*/ 	.word	0xffffffff


	//   ....[42]....
        /*0158*/ 	.word	0xffffffff


	//   ....[43]....
        /*015c*/ 	.word	0xffffffff


	//   ....[44]....
        /*0160*/ 	.word	0xffffffff


	//   ....[45]....
        /*0164*/ 	.word	0xffffffff


	//   ....[46]....
        /*0168*/ 	.word	0xffffffff


	//   ....[47]....
        /*016c*/ 	.word	0xffffffff


	//   ....[48]....
        /*0170*/ 	.word	0xffffffff


	//   ....[49]....
        /*0174*/ 	.word	0xffffffff


	//   ....[50]....
        /*0178*/ 	.word	0xffffffff


	//   ....[51]....
        /*017c*/ 	.word	0xffffffff


	//   ....[52]....
        /*0180*/ 	.word	0xffffffff


	//   ....[53]....
        /*0184*/ 	.word	0xffffffff


	//   ....[54]....
        /*0188*/ 	.word	0xffffffff


	//   ....[55]....
        /*018c*/ 	.word	0xffffffff


	//   ....[56]....
        /*0190*/ 	.word	0xffffffff


	//   ....[57]....
        /*0194*/ 	.word	0xffffffff


	//   ....[58]....
        /*0198*/ 	.word	0xffffffff


	//   ....[59]....
        /*019c*/ 	.word	0xffffffff


	//   ....[60]....
        /*01a0*/ 	.word	0xffffffff


	//   ....[61]....
        /*01a4*/ 	.word	0xffffffff


	//   ....[62]....
        /*01a8*/ 	.word	0xffffffff


	//   ....[63]....
        /*01ac*/ 	.word	0xffffffff


	//   ....[64]....
        /*01b0*/ 	.word	0xffffffff


	//   ....[65]....
        /*01b4*/ 	.word	0xffffffff


	//   ....[66]....
        /*01b8*/ 	.word	0xffffffff


	//   ....[67]....
        /*01bc*/ 	.word	0xffffffff


	//   ....[68]....
        /*01c0*/ 	.word	0xffffffff


	//   ....[69]....
        /*01c4*/ 	.word	0xffffffff


	//   ....[70]....
        /*01c8*/ 	.word	0xffffffff


	//   ....[71]....
        /*01cc*/ 	.word	0xffffffff


	//   ....[72]....
        /*01d0*/ 	.word	0xffffffff


	//   ....[73]....
        /*01d4*/ 	.word	0xffffffff


	//   ....[74]....
        /*01d8*/ 	.word	0xffffffff


	//   ....[75]....
        /*01dc*/ 	.word	0xffffffff


	//   ....[76]....
        /*01e0*/ 	.word	0xffffffff


	//   ....[77]....
        /*01e4*/ 	.word	0xffffffff


	//   ....[78]....
        /*01e8*/ 	.word	0xffffffff


	//   ....[79]....
        /*01ec*/ 	.word	0xffffffff


	//   ....[80]....
        /*01f0*/ 	.word	0xffffffff


	//   ....[81]....
        /*01f4*/ 	.word	0xffffffff


	//   ....[82]....
        /*01f8*/ 	.word	0xffffffff


	//   ....[83]....
        /*01fc*/ 	.word	0xffffffff


	//   ....[84]....
        /*0200*/ 	.word	0xffffffff


	//   ....[85]....
        /*0204*/ 	.word	0xffffffff


	//   ....[86]....
        /*0208*/ 	.word	0xffffffff


	//   ....[87]....
        /*020c*/ 	.word	0xffffffff


	//----- nvinfo : EIATTR_COOP_GROUP_INSTR_OFFSETS
	.align		4
.L_2511:
        /*0210*/ 	.byte	0x04, 0x28
        /*0212*/ 	.short	(.L_2513 - .L_2512)


	//   ....[0]....
.L_2512:
        /*0214*/ 	.word	0x00001490


	//   ....[1]....
        /*0218*/ 	.word	0x00001a50


	//   ....[2]....
        /*021c*/ 	.word	0x00001fd0


	//   ....[3]....
        /*0220*/ 	.word	0x00004dd0


	//   ....[4]....
        /*0224*/ 	.word	0x000054f0


	//   ....[5]....
        /*0228*/ 	.word	0x000060c0


	//   ....[6]....
        /*022c*/ 	.word	0x00006c10


	//   ....[7]....
        /*0230*/ 	.word	0x00008a70


	//   ....[8]....
        /*0234*/ 	.word	0x0000ab70


	//   ....[9]....
        /*0238*/ 	.word	0x0000af30


	//   ....[10]....
        /*023c*/ 	.word	0x0000af60


	//   ....[11]....
        /*0240*/ 	.word	0x0000b020


	//   ....[12]....
        /*0244*/ 	.word	0x0000b050


	//   ....[13]....
        /*0248*/ 	.word	0x0000b070


	//   ....[14]....
        /*024c*/ 	.word	0x0000b0d0


	//   ....[15]....
        /*0250*/ 	.word	0x0000b120


	//   ....[16]....
        /*0254*/ 	.word	0x0000b150


	//   ....[17]....
        /*0258*/ 	.word	0x0000b170


	//   ....[18]....
        /*025c*/ 	.word	0x0000b1b0


	//   ....[19]....
        /*0260*/ 	.word	0x0000b1f0


	//   ....[20]....
        /*0264*/ 	.word	0x0000b200


	//   ....[21]....
        /*0268*/ 	.word	0x0000b2a0


	//   ....[22]....
        /*026c*/ 	.word	0x0000b2e0


	//   ....[23]....
        /*0270*/ 	.word	0x0000b2f0


	//   ....[24]....
        /*0274*/ 	.word	0x0000b330


	//   ....[25]....
        /*0278*/ 	.word	0x0000b380


	//   ....[26]....
        /*027c*/ 	.word	0x0000b3d0


	//   ....[27]....
        /*0280*/ 	.word	0x0000b3f0


	//   ....[28]....
        /*0284*/ 	.word	0x0000b410


	//   ....[29]....
        /*0288*/ 	.word	0x0000b590


	//   ....[30]....
        /*028c*/ 	.word	0x0000b5d0


	//   ....[31]....
        /*0290*/ 	.word	0x0000b610


	//   ....[32]....
        /*0294*/ 	.word	0x0000b640


	//   ....[33]....
        /*0298*/ 	.word	0x0000b730


	//   ....[34]....
        /*029c*/ 	.word	0x0000b740


	//   ....[35]....
        /*02a0*/ 	.word	0x0000c960


	//   ....[36]....
        /*02a4*/ 	.word	0x0000c9d0


	//   ....[37]....
        /*02a8*/ 	.word	0x0000c9f0


	//   ....[38]....
        /*02ac*/ 	.word	0x0000ca00


	//   ....[39]....
        /*02b0*/ 	.word	0x0000cb20


	//   ....[40]....
        /*02b4*/ 	.word	0x0000cb40


	//   ....[41]....
        /*02b8*/ 	.word	0x0000cb60


	//   ....[42]....
        /*02bc*/ 	.word	0x0000cb70


	//   ....[43]....
        /*02c0*/ 	.word	0x0000cc70


	//   ....[44]....
        /*02c4*/ 	.word	0x0000cc80


	//   ....[45]....
        /*02c8*/ 	.word	0x0000cc90


	//   ....[46]....
        /*02cc*/ 	.word	0x0000ccc0


	//   ....[47]....
        /*02d0*/ 	.word	0x0000cdc0


	//   ....[48]....
        /*02d4*/ 	.word	0x0000cdd0


	//   ....[49]....
        /*02d8*/ 	.word	0x0000cde0


	//   ....[50]....
        /*02dc*/ 	.word	0x0000ce10


	//   ....[51]....
        /*02e0*/ 	.word	0x0000cf10


	//   ....[52]....
        /*02e4*/ 	.word	0x0000cf20


	//   ....[53]....
        /*02e8*/ 	.word	0x0000cf30


	//   ....[54]....
        /*02ec*/ 	.word	0x0000cf60


	//   ....[55]....
        /*02f0*/ 	.word	0x0000d040


	//   ....[56]....
        /*02f4*/ 	.word	0x0000d080


	//   ....[57]....
        /*02f8*/ 	.word	0x0000d090


	//   ....[58]....
        /*02fc*/ 	.word	0x0000d120


	//   ....[59]....
        /*0300*/ 	.word	0x0000d130


	//   ....[60]....
        /*0304*/ 	.word	0x0000d140


	//   ....[61]....
        /*0308*/ 	.word	0x0000d150


	//   ....[62]....
        /*030c*/ 	.word	0x0000d170


	//   ....[63]....
        /*0310*/ 	.word	0x0000d190


	//   ....[64]....
        /*0314*/ 	.word	0x0000d1a0


	//   ....[65]....
        /*0318*/ 	.word	0x00011010


	//   ....[66]....
        /*031c*/ 	.word	0x00011050


	//   ....[67]....
        /*0320*/ 	.word	0x000111e0


	//   ....[68]....
        /*0324*/ 	.word	0x00011220


	//   ....[69]....
        /*0328*/ 	.word	0x00011370


	//   ....[70]....
        /*032c*/ 	.word	0x00011390


	//   ....[71]....
        /*0330*/ 	.word	0x000113c0


	//   ....[72]....
        /*0334*/ 	.word	0x000113e0


	//   ....[73]....
        /*0338*/ 	.word	0x00011410


	//   ....[74]....
        /*033c*/ 	.word	0x00011430


	//   ....[75]....
        /*0340*/ 	.word	0x00011be0


	//   ....[76]....
        /*0344*/ 	.word	0x00012380


	//   ....[77]....
        /*0348*/ 	.word	0x00012ff0


	//   ....[78]....
        /*034c*/ 	.word	0x000136e0


	//   ....[79]....
        /*0350*/ 	.word	0x00013700


	//   ....[80]....
        /*0354*/ 	.word	0x00013730


	//   ....[81]....
        /*0358*/ 	.word	0x00013760


	//   ....[82]....
        /*035c*/ 	.word	0x00013780


	//   ....[83]....
        /*0360*/ 	.word	0x000138d0


	//   ....[84]....
        /*0364*/ 	.word	0x000138f0


	//   ....[85]....
        /*0368*/ 	.word	0x00013920


	//   ....[86]....
        /*036c*/ 	.word	0x00013950


	//   ....[87]....
        /*0370*/ 	.word	0x00013970


	//----- nvinfo : EIATTR_EXIT_INSTR_OFFSETS
	.align		4
.L_2513:
        /*0374*/ 	.byte	0x04, 0x1c
        /*0376*/ 	.short	(.L_2515 - .L_2514)


	//   ....[0]....
.L_2514:
        /*0378*/ 	.word	0x00013a60


	//   ....[1]....
        /*037c*/ 	.word	0x00013c50


	//----- nvinfo : EIATTR_MAX_THREADS
	.align		4
.L_2515:
        /*0380*/ 	.byte	0x04, 0x05
        /*0382*/ 	.short	(.L_2517 - .L_2516)
.L_2516:
        /*0384*/ 	.word	0x00000020
        /*0388*/ 	.word	0x00000001
        /*038c*/ 	.word	0x00000001


	//----- nvinfo : EIATTR_CRS_STACK_SIZE
	.align		4
.L_2517:
        /*0390*/ 	.byte	0x04, 0x1e
        /*0392*/ 	.short	(.L_2519 - .L_2518)
.L_2518:
        /*0394*/ 	.word	0x00000000


	//----- nvinfo : EIATTR_CBANK_PARAM_SIZE
	.align		4
.L_2519:
        /*0398*/ 	.byte	0x03, 0x19
        /*039a*/ 	.short	0x01f0


	//----- nvinfo : EIATTR_PARAM_CBANK
	.align		4
        /*039c*/ 	.byte	0x04, 0x0a
        /*039e*/ 	.short	(.L_2521 - .L_2520)
	.align		4
.L_2520:
        /*03a0*/ 	.word	index@(.nv.constant0._Z25selective_scan_bwd_kernelI32Selective_Scan_bwd_kernel_traitsILi32ELi16ELb0ELb1ELb1ELb1ELb1EN3c104HalfENS1_7complexIfEEEEv12SSMParamsBwd)
        /*03a4*/ 	.short	0x0210
        /*03a6*/ 	.short	0x01f0


	//----- nvinfo : EIATTR_SW_WAR
	.align		4
.L_2521:
        /*03a8*/ 	.byte	0x04, 0x36
        /*03aa*/ 	.short	(.L_2523 - .L_2522)
.L_2522:
        /*03ac*/ 	.word	0x00000008
.L_2523:


//--------------------- .nv.info._Z25selective_scan_bwd_kernelI32Selective_Scan_bwd_kernel_traitsILi32ELi16ELb1ELb0ELb0ELb0ELb0EN3c104HalfENS1_7complexIfEEEEv12SSMParamsBwd --------------------------
	.section	.nv.info._Z25selective_scan_bwd_kernelI32Selective_Scan_bwd_kernel_traitsILi32ELi16ELb1ELb0ELb0ELb0ELb0EN3c104HalfENS1_7complexIfEEEEv12SSMParamsBwd,"",@"SHT_CUDA_INFO"
	.sectionflags	@""
	.align	4


	//----- nvinfo : EIATTR_CUDA_API_VERSION
	.align		4
        /*0000*/ 	.byte	0x04, 0x37
        /*0002*/ 	.short	(.L_2525 - .L_2524)
.L_2524:
        /*0004*/ 	.word	0x00000082


	//----- nvinfo : EIATTR_KPARAM_INFO
	.align		4
.L_2525:
        /*0008*/ 	.byte	0x04, 0x17
        /*000a*/ 	.short	(.L_2527 - .L_2526)
.L_2526:
        /*000c*/ 	.word	0x00000000
        /*0010*/ 	.short	0x0000
        /*0012*/ 	.short	0x0000
        /*0014*/ 	.byte	0x00, 0xf0, 0xc1, 0x07


	//----- nvinfo : EIATTR_SPARSE_MMA_MASK
	.align		4
.L_2527:
        /*0018*/ 	.byte	0x03, 0x50
        /*001a*/ 	.short	0x0000


	//----- nvinfo : EIATTR_MAXREG_COUNT
	.align		4
        /*001c*/ 	.byte	0x03, 0x1b
        /*001e*/ 	.short	0x00ff


	//----- nvinfo : EIATTR_NUM_BARRIERS
	.align		4
        /*0020*/ 	.byte	0x02, 0x4c
        /*0022*/ 	.byte	0x01
	.zero		1


	//----- nvinfo : EIATTR_MERCURY_ISA_VERSION
	.align		4
        /*0024*/ 	.byte	0x03, 0x5f
        /*0026*/ 	.short	0x0101


	//----- nvinfo : EIATTR_COOP_GROUP_MASK_REGIDS
	.align		4
        /*0028*/ 	.byte	0x04, 0x29
        /*002a*/ 	.short	(.L_2529 - .L_2528)


	//   ....[0]....
.L_2528:
        /*002c*/ 	.word	0xffffffff


	//   ....[1]....
        /*0030*/ 	.word	0xffffffff


	//   ....[2]....
        /*0034*/ 	.word	0xffffffff


	//   ....[3]....
        /*0038*/ 	.word	0xffffffff


	//   ....[4]....
        /*003c*/ 	.word	0xffffffff


	//   ....[5]....
        /*0040*/ 	.word	0xffffffff


	//   ....[6]....
        /*0044*/ 	.word	0xffffffff


	//   ....[7]....
        /*0048*/ 	.word	0xffffffff


	//   ....[8]....
        /*004c*/ 	.word	0xffffffff


	//   ....[9]....
        /*0050*/ 	.word	0xffffffff


	//   ....[10]....
        /*0054*/ 	.word	0xffffffff


	//   ....[11]....
        /*0058*/ 	.word	0xffffffff


	//   ....[12]....
        /*005c*/ 	.word	0xffffffff


	//   ....[13]....
        /*0060*/ 	.word	0xffffffff


	//   ....[14]....
        /*0064*/ 	.word	0xffffffff


	//   ....[15]....
        /*0068*/ 	.word	0xffffffff


	//   ....[16]....
        /*006c*/ 	.word	0xffffffff


	//   ....[17]....
        /*0070*/ 	.word	0xffffffff


	//   ....[18]....
        /*0074*/ 	.word	0xffffffff


	//   ....[19]....
        /*0078*/ 	.word	0xffffffff


	//   ....[20]....
        /*007c*/ 	.word	0xffffffff


	//   ....[21]....
        /*0080*/ 	.word	0xffffffff


	//   ....[22]....
        /*0084*/ 	.word	0xffffffff


	//   ....[23]....
        /*0088*/ 	.word	0xffffffff


	//   ....[24]....
        /*008c*/ 	.word	0xffffffff


	//   ....[25]....
        /*0090*/ 	.word	0xffffffff


	//   ....[26]....
        /*0094*/ 	.word	0xffffffff


	//   ....[27]....
        /*0098*/ 	.word	0xffffffff


	//   ....[28]....
        /*009c*/ 	.word	0xffffffff


	//   ....[29]....
        /*00a0*/ 	.word	0xffffffff


	//   ....[30]....
        /*00a4*/ 	.word	0xffffffff


	//   ....[31]....
        /*00a8*/ 	.word	0xffffffff


	//   ....[32]....
        /*00ac*/ 	.word	0xffffffff


	//   ....[33]....
        /*00b0*/ 	.word	0xffffffff


	//   ....[34]....
        /*00b4*/ 	.word	0xffffffff


	//   ....[35]....
        /*00b8*/ 	.word	0xffffffff


	//   ....[36]....
        /*00bc*/ 	.word	0xffffffff


	//   ....[37]....
        /*00c0*/ 	.word	0xffffffff


	//   ....[38]....
        /*00c4*/ 	.word	0xffffffff


	//   ....[39]....
        /*00c8*/ 	.word	0xffffffff


	//   ....[40]....
        /*00cc*/ 	.word	0xffffffff


	//   ....[41]....
        /*00d0*/ 	.word	0xffffffff


	//   ....[42]....
        /*00d4*/ 	.word	0xffffffff


	//   ....[43]....
        /*00d8*/ 	.word	0xffffffff


	//   ....[44]....
        /*00dc*/ 	.word	0xffffffff


	//   ....[45]....
        /*00e0*/ 	.word	0xffffffff


	//   ....[46]....
        /*00e4*/ 	.word	0xffffffff


	//   ....[47]....
        /*00e8*/ 	.word	0xffffffff


	//   ....[48]....
        /*00ec*/ 	.word	0xffffffff


	//   ....[49]....
        /*00f0*/ 	.word	0xffffffff


	//   ....[50]....
        /*00f4*/ 	.word	0xffffffff


	//   ....[51]....
        /*00f8*/ 	.word	0xffffffff


	//   ....[52]....
        /*00fc*/ 	.word	0xffffffff


	//   ....[53]....
        /*0100*/ 	.word	0xffffffff


	//   ....[54]....
        /*0104*/ 	.word	0xffffffff


	//   ....[55]....
        /*0108*/ 	.word	0xffffffff


	//   ....[56]....
        /*010c*/ 	.word	0xffffffff


	//   ....[57]....
        /*0110*/ 	.word	0xffffffff


	//   ....[58]....
        /*0114*/ 	.word	0xffffffff


	//   ....[59]....
        /*0118*/ 	.word	0xffffffff


	//   ....[60]....
        /*011c*/ 	.word	0xffffffff


	//   ....[61]....
        /*0120*/ 	.word	0xffffffff


	//   ....[62]....
        /*0124*/ 	.word	0xffffffff


	//   ....[63]....
        /*0128*/ 	.word	0xffffffff


	//   ....[64]....
        /*012c*/ 	.word	0xffffffff


	//   ....[65]....
        /*0130*/ 	.word	0xffffffff


	//   ....[66]....
        /*0134*/ 	.word	0xffffffff


	//   ....[67]....
        /*0138*/ 	.word	0xffffffff


	//   ....[68]....
        /*013c*/ 	.word	0xffffffff


	//   ....[69]....
        /*0140*/ 	.word	0xffffffff


	//   ....[70]....
        /*0144*/ 	.word	0xffffffff


	//   ....[71]....
        /*0148*/ 	.word	0xffffffff


	//   ....[72]....
        /*014c*/ 	.word	0xffffffff


	//   ....[73]....
        /*0150*/ 	.word	0xffffffff


	//   ....[74]....
        /*0154*/ 	.word	0xffffffff


	//   ....[75]....
        /*0158*/ 	.word	0xffffffff


	//   ....[76]....
        /*015c*/ 	.word	0xffffffff


	//   ....[77]....
        /*0160*/ 	.word	0xffffffff


	//   ....[78]....
        /*0164*/ 	.word	0xffffffff


	//   ....[79]....
        /*0168*/ 	.word	0xffffffff


	//   ....[80]....
        /*016c*/ 	.word	0xffffffff


	//   ....[81]....
        /*0170*/ 	.word	0xffffffff


	//   ....[82]....
        /*0174*/ 	.word	0xffffffff


	//   ....[83]....
        /*0178*/ 	.word	0xffffffff


	//   ....[84]....
        /*017c*/ 	.word	0xffffffff


	//   ....[85]....
        /*0180*/ 	.word	0xffffffff


	//   ....[86]....
        /*0184*/ 	.word	0xffffffff


	//   ....[87]....
        /*0188*/ 	.word	0xffffffff


	//   ....[88]....
        /*018c*/ 	.word	0xffffffff


	//   ....[89]....
        /*0190*/ 	.word	0xffffffff


	//   ....[90]....
        /*0194*/ 	.word	0xffffffff


	//----- nvinfo : EIATTR_COOP_GROUP_INSTR_OFFSETS
	.align		4
.L_2529:
        /*0198*/ 	.byte	0x04, 0x28
        /*019a*/ 	.short	(.L_2531 - .L_2530)


	//   ....[0]....
.L_2530:
        /*019c*/ 	.word	0x00000750


	//   ....[1]....
        /*01a0*/ 	.word	0x00000800


	//   ....[2]....
        /*01a4*/ 	.word	0x00000a10


	//   ....[3]....
        /*01a8*/ 	.word	0x000029a0


	//   ....[4]....
        /*01ac*/ 	.word	0x000029e0


	//   ....[5]....
        /*01b0*/ 	.word	0x00002a20


	//   ....[6]....
        /*01b4*/ 	.word	0x00002a60


	//   ....[7]....
        /*01b8*/ 	.word	0x00002c70


	//   ....[8]....
        /*01bc*/ 	.word	0x00002cb0


	//   ....[9]....
        /*01c0*/ 	.word	0x00002cf0


	//   ....[10]....
        /*01c4*/ 	.word	0x00002d30


	//   ....[11]....
        /*01c8*/ 	.word	0x00002ee0


	//   ....[12]....
        /*01cc*/ 	.word	0x00002f20


	//   ....[13]....
        /*01d0*/ 	.word	0x00002f60


	//   ....[14]....
        /*01d4*/ 	.word	0x00002fa0


	//   ....[15]....
        /*01d8*/ 	.word	0x00003150


	//   ....[16]....
        /*01dc*/ 	.word	0x00003190


	//   ....[17]....
        /*01e0*/ 	.word	0x000031d0


	//   ....[18]....
        /*01e4*/ 	.word	0x00003210


	//   ....[19]....
        /*01e8*/ 	.word	0x00003410


	//   ....[20]....
        /*01ec*/ 	.word	0x00003450


	//   ....[21]....
        /*01f0*/ 	.word	0x00003490


	//   ....[22]....
        /*01f4*/ 	.word	0x000034d0


	//   ....[23]....
        /*01f8*/ 	.word	0x000036c0


	//   ....[24]....
        /*01fc*/ 	.word	0x00003700


	//   ....[25]....
        /*0200*/ 	.word	0x00003740


	//   ....[26]....
        /*0204*/ 	.word	0x00003780


	//   ....[27]....
        /*0208*/ 	.word	0x000037c0


	//   ....[28]....
        /*020c*/ 	.word	0x00003800


	//   ....[29]....
        /*0210*/ 	.word	0x00003a10


	//   ....[30]....
        /*0214*/ 	.word	0x00003a40


	//   ....[31]....
        /*0218*/ 	.word	0x00003a50


	//   ....[32]....
        /*021c*/ 	.word	0x00003a60


	//   ....[33]....
        /*0220*/ 	.word	0x00003b70


	//   ....[34]....
        /*0224*/ 	.word	0x00003bb0


	//   ....[35]....
        /*0228*/ 	.word	0x00003be0


	//   ....[36]....
        /*022c*/ 	.word	0x00003bf0


	//   ....[37]....
        /*0230*/ 	.word	0x00003d00


	//   ....[38]....
        /*0234*/ 	.word	0x00003d40


	//   ....[39]....
        /*0238*/ 	.word	0x00003d70


	//   ....[40]....
        /*023c*/ 	.word	0x00003d80


	//   ....[41]....
        /*0240*/ 	.word	0x00003e90


	//   ....[42]....
        /*0244*/ 	.word	0x00003ed0


	//   ....[43]....
        /*0248*/ 	.word	0x00003f10


	//   ....[44]....
        /*024c*/ 	.word	0x00003f20


	//   ....[45]....
        /*0250*/ 	.word	0x00004010


	//   ....[46]....
        /*0254*/ 	.word	0x00004050


	//   ....[47]....
        /*0258*/ 	.word	0x00004060


	//   ....[48]....
        /*025c*/ 	.word	0x00004070


	//   ....[49]....
        /*0260*/ 	.word	0x00004170


	//   ....[50]....
        /*0264*/ 	.word	0x000041b0


	//   ....[51]....
        /*0268*/ 	.word	0x000041f0


	//   ....[52]....
        /*026c*/ 	.word	0x00004230


	//   ....[53]....
        /*0270*/ 	.word	0x00004270


	//   ....[54]....
        /*0274*/ 	.word	0x000042b0


	//   ....[55]....
        /*0278*/ 	.word	0x000042f0


	//   ....[56]....
        /*027c*/ 	.word	0x00004330


	//   ....[57]....
        /*0280*/ 	.word	0x00004360


	//   ....[58]....
        /*0284*/ 	.word	0x000043a0


	//   ....[59]....
        /*0288*/ 	.word	0x00005af0


	//   ....[60]....
        /*028c*/ 	.word	0x00005b30


	//   ....[61]....
        /*0290*/ 	.word	0x00005b70


	//   ....[62]....
        /*0294*/ 	.word	0x00005bb0


	//   ....[63]....
        /*0298*/ 	.word	0x00005cc0


	//   ....[64]....
        /*029c*/ 	.word	0x00005d00


	//   ....[65]....
        /*02a0*/ 	.word	0x00005d40


	//   ....[66]....
        /*02a4*/ 	.word	0x00005d80


	//   ....[67]....
        /*02a8*/ 	.word	0x00005ed0


	//   ....[68]....
        /*02ac*/ 	.word	0x00005f10


	//   ....[69]....
        /*02b0*/ 	.word	0x00005f50


	//   ....[70]....
        /*02b4*/ 	.word	0x00005f90


	//   ....[71]....
        /*02b8*/ 	.word	0x000060a0


	//   ....[72]....
        /*02bc*/ 	.word	0x000060e0


	//   ....[73]....
        /*02c0*/ 	.word	0x00006130


	//   ....[74]....
        /*02c4*/ 	.word	0x00006170


	//   ....[75]....
        /*02c8*/ 	.word	0x00006270


	//   ....[76]....
        /*02cc*/ 	.word	0x000062c0


	//   ....[77]....
        /*02d0*/ 	.word	0x00006310


	//   ....[78]....
        /*02d4*/ 	.word	0x00006350


	//   ....[79]....
        /*02d8*/ 	.word	0x00006880


	//   ....[80]....
        /*02dc*/ 	.word	0x00006bf0


	//   ....[81]....
        /*02e0*/ 	.word	0x00006cd0


	//   ....[82]....
        /*02e4*/ 	.word	0x00006d20


	//   ....[83]....
        /*02e8*/ 	.word	0x00006d70


	//   ....[84]....
        /*02ec*/ 	.word	0x00006da0


	//   ....[85]....
        /*02f0*/ 	.word	0x00006dc0


	//   ....[86]....
        /*02f4*/ 	.word	0x00006ea0


	//   ....[87]....
        /*02f8*/ 	.word	0x00006ee0


	//   ....[88]....
        /*02fc*/ 	.word	0x00006f30


	//   ....[89]....
        /*0300*/ 	.word	0x00006f60


	//   ....[90]....
        /*0304*/ 	.word	0x00006f80


	//----- nvinfo : EIATTR_EXIT_INSTR_OFFSETS
	.align		4
.L_2531:
        /*0308*/ 	.byte	0x04, 0x1c
        /*030a*/ 	.short	(.L_2533 - .L_2532)


	//   ....[0]....
.L_2532:
        /*030c*/ 	.word	0x00007050


	//   ....[1]....
        /*0310*/ 	.word	0x000076e0


	//----- nvinfo : EIATTR_MAX_THREADS
	.align		4
.L_2533:
        /*0314*/ 	.byte	0x04, 0x05
        /*0316*/ 	.short	(.L_2535 - .L_2534)
.L_2534:
        /*0318*/ 	.word	0x00000020
        /*031c*/ 	.word	0x00000001
        /*0320*/ 	.word	0x00000001


	//----- nvinfo : EIATTR_CRS_STACK_SIZE
	.align		4
.L_2535:
        /*0324*/ 	.byte	0x04, 0x1e
        /*0326*/ 	.short	(.L_2537 - .L_2536)
.L_2536:
        /*0328*/ 	.word	0x00000000


	//----- nvinfo : EIATTR_CBANK_PARAM_SIZE
	.align		4
.L_2537:
        /*032c*/ 	.byte	0x03, 0x19
        /*032e*/ 	.short	0x01f0


	//----- nvinfo : EIATTR_PARAM_CBANK
	.align		4
        /*0330*/ 	.byte	0x04, 0x0a
        /*0332*/ 	.short	(.L_2539 - .L_2538)
	.align		4
.L_2538:
        /*0334*/ 	.word	index@(.nv.constant0._Z25selective_scan_bwd_kernelI32Selective_Scan_bwd_kernel_traitsILi32ELi16ELb1ELb0ELb0ELb0ELb0EN3c104HalfENS1_7complexIfEEEEv12SSMParamsBwd)
        /*0338*/ 	.short	0x0210
        /*033a*/ 	.short	0x01f0


	//----- nvinfo : EIATTR_SW_WAR
	.align		4
.L_2539:
        /*033c*/ 	.byte	0x04, 0x36
        /*033e*/ 	.short	(.L_2541 - .L_2540)
.L_2540:
        /*0340*/ 	.word	0x00000008
.L_2541:


//--------------------- .nv.info._Z25selective_scan_bwd_kernelI32Selective_Scan_bwd_kernel_traitsILi32ELi16ELb1ELb0ELb0ELb0ELb1EN3c104HalfENS1_7complexIfEEEEv12SSMParamsBwd --------------------------
	.section	.nv.info._Z25selective_scan_bwd_kernelI32Selective_Scan_bwd_kernel_traitsILi32ELi16ELb1ELb0ELb0ELb0ELb1EN3c104HalfENS1_7complexIfEEEEv12SSMParamsBwd,"",@"SHT_CUDA_INFO"
	.sectionflags	@""
	.align	4


	//----- nvinfo : EIATTR_CUDA_API_VERSION
	.align		4
        /*0000*/ 	.byte	0x04, 0x37
        /*0002*/ 	.short	(.L_2543 - .L_2542)
.L_2542:
        /*0004*/ 	.word	0x00000082


	//----- nvinfo : EIATTR_KPARAM_INFO
	.align		4
.L_2543:
        /*0008*/ 	.byte	0x04, 0x17
        /*000a*/ 	.short	(.L_2545 - .L_2544)
.L_2544:
        /*000c*/ 	.word	0x00000000
        /*0010*/ 	.short	0x0000
        /*0012*/ 	.short	0x0000
        /*0014*/ 	.byte	0x00, 0xf0, 0xc1, 0x07


	//----- nvinfo : EIATTR_SPARSE_MMA_MASK
	.align		4
.L_2545:
        /*0018*/ 	.byte	0x03, 0x50
        /*001a*/ 	.short	0x0000


	//----- nvinfo : EIATTR_MAXREG_COUNT
	.align		4
        /*001c*/ 	.byte	0x03, 0x1b
        /*001e*/ 	.short	0x00ff


	//----- nvinfo : EIATTR_NUM_BARRIERS
	.align		4
        /*0020*/ 	.byte	0x02, 0x4c
        /*0022*/ 	.byte	0x01
	.zero		1


	//----- nvinfo : EIATTR_MERCURY_ISA_VERSION
	.align		4
        /*0024*/ 	.byte	0x03, 0x5f
        /*0026*/ 	.short	0x0101


	//----- nvinfo : EIATTR_COOP_GROUP_MASK_REGIDS
	.align		4
        /*0028*/ 	.byte	0x04, 0x29
        /*002a*/ 	.short	(.L_2547 - .L_2546)


	//   ....[0]....
.L_2546:
        /*002c*/ 	.word	0xffffffff


	//   ....[1]....
        /*0030*/ 	.word	0xffffffff


	//   ....[2]....
        /*0034*/ 	.word	0xffffffff


	//   ....[3]....
        /*0038*/ 	.word	0xffffffff


	//   ....[4]....
        /*003c*/ 	.word	0xffffffff


	//   ....[5]....
        /*0040*/ 	.word	0xffffffff


	//   ....[6]....
        /*0044*/ 	.word	0xffffffff


	//   ....[7]....
        /*0048*/ 	.word	0xffffffff


	//   ....[8]....
        /*004c*/ 	.word	0xffffffff


	//   ....[9]....
        /*0050*/ 	.word	0xffffffff


	//   ....[10]....
        /*0054*/ 	.word	0xffffffff


	//   ....[11]....
        /*0058*/ 	.word	0xffffffff


	//   ....[12]....
        /*005c*/ 	.word	0xffffffff


	//   ....[13]....
        /*0060*/ 	.word	0xffffffff


	//   ....[14]....
        /*0064*/ 	.word	0xffffffff


	//   ....[15]....
        /*0068*/ 	.word	0xffffffff


	//   ....[16]....
        /*006c*/ 	.word	0xffffffff


	//   ....[17]....
        /*0070*/ 	.word	0xffffffff


	//   ....[18]....
        /*0074*/ 	.word	0xffffffff


	//   ....[19]....
        /*0078*/ 	.word	0xffffffff


	//   ....[20]....
        /*007c*/ 	.word	0xffffffff


	//   ....[21]....
        /*0080*/ 	.word	0xffffffff


	//   ....[22]....
        /*0084*/ 	.word	0xffffffff


	//   ....[23]....
        /*0088*/ 	.word	0xffffffff


	//   ....[24]....
        /*008c*/ 	.word	0xffffffff


	//   ....[25]....
        /*0090*/ 	.word	0xffffffff


	//   ....[26]....
        /*0094*/ 	.word	0xffffffff


	//   ....[27]....
        /*0098*/ 	.word	0xffffffff


	//   ....[28]....
        /*009c*/ 	.word	0xffffffff


	//   ....[29]....
        /*00a0*/ 	.word	0xffffffff


	//   ....[30]....
        /*00a4*/ 	.word	0xffffffff


	//   ....[31]....
        /*00a8*/ 	.word	0xffffffff


	//   ....[32]....
        /*00ac*/ 	.word	0xffffffff


	//   ....[33]....
        /*00b0*/ 	.word	0xffffffff


	//   ....[34]....
        /*00b4*/ 	.word	0xffffffff


	//   ....[35]....
        /*00b8*/ 	.word	0xffffffff


	//   ....[36]....
        /*00bc*/ 	.word	0xffffffff


	//   ....[37]....
        /*00c0*/ 	.word	0xffffffff


	//   ....[38]....
        /*00c4*/ 	.word	0xffffffff


	//   ....[39]....
        /*00c8*/ 	.word	0xffffffff


	//   ....[40]....
        /*00cc*/ 	.word	0xffffffff


	//   ....[41]....
        /*00d0*/ 	.word	0xffffffff


	//   ....[42]....
        /*00d4*/ 	.word	0xffffffff


	//   ....[43]....
        /*00d8*/ 	.word	0xffffffff


	//   ....[44]....
        /*00dc*/ 	.word	0xffffffff


	//   ....[45]....
        /*00e0*/ 	.word	0xffffffff


	//   ....[46]....
        /*00e4*/ 	.word	0xffffffff


	//   ....[47]....
        /*00e8*/ 	.word	0xffffffff


	//   ....[48]....
        /*00ec*/ 	.word	0xffffffff


	//   ....[49]....
        /*00f0*/ 	.word	0xffffffff


	//   ....[50]....
        /*00f4*/ 	.word	0xffffffff


	//   ....[51]....
        /*00f8*/ 	.word	0xffffffff


	//   ....[52]....
        /*00fc*/ 	.word	0xffffffff


	//   ....[53]....
        /*0100*/ 	.word	0xffffffff


	//   ....[54]....
        /*0104*/ 	.word	0xffffffff


	//   ....[55]....
        /*0108*/ 	.word	0xffffffff


	//   ....[56]....
        /*010c*/ 	.word	0xffffffff


	//   ....[57]....
        /*0110*/ 	.word	0xffffffff


	//   ....[58]....
        /*0114*/ 	.word	0xffffffff


	//   ....[59]....
        /*0118*/ 	.word	0xffffffff


	//   ....[60]....
        /*011c*/ 	.word	0xffffffff


	//   ....[61]....
        /*0120*/ 	.word	0xffffffff


	//   ....[62]....
        /*0124*/ 	.word	0xffffffff


	//   ....[63]....
        /*0128*/ 	.word	0xffffffff


	//   ....[64]....
        /*012c*/ 	.word	0xffffffff


	//   ....[65]....
        /*0130*/ 	.word	0xffffffff


	//   ....[66]....
        /*0134*/ 	.word	0xffffffff


	//   ....[67]....
        /*0138*/ 	.word	0xffffffff


	//   ....[68]....
        /*013c*/ 	.word	0xffffffff


	//   ....[69]....
        /*0140*/ 	.word	0xffffffff


	//   ....[70]....
        /*0144*/ 	.word	0xffffffff


	//   ....[71]....
        /*0148*/ 	.word	0xffffffff


	//   ....[72]....
        /*014c*/ 	.word	0xffffffff


	//   ....[73]....
        /*0150*/ 	.word	0xffffffff


	//   ....[74]....
        /*0154*/ 	.word	0xffffffff


	//   ....[75]....
        /*0158*/ 	.word	0xffffffff


	//   ....[76]....
        /*015c*/ 	.word	0xffffffff


	//   ....[77]....
        /*0160*/ 	.word	0xffffffff


	//   ....[78]....
        /*0164*/ 	.word	0xffffffff


	//   ....[79]....
        /*0168*/ 	.word	0xffffffff


	//   ....[80]....
        /*016c*/ 	.word	0xffffffff


	//   ....[81]....
        /*0170*/ 	.word	0xffffffff


	//   ....[82]....
        /*0174*/ 	.word	0xffffffff


	//   ....[83]....
        /*0178*/ 	.word	0xffffffff


	//   ....[84]....
        /*017c*/ 	.word	0xffffffff


	//   ....[85]....
        /*0180*/ 	.word	0xffffffff


	//   ....[86]....
        /*0184*/ 	.word	0xffffffff


	//   ....[87]....
        /*0188*/ 	.word	0xffffffff


	//   ....[88]....
        /*018c*/ 	.word	0xffffffff


	//   ....[89]....
        /*0190*/ 	.word	0xffffffff


	//   ....[90]....
        /*0194*/ 	.word	0xffffffff


	//   ....[91]....
        /*0198*/ 	.word	0xffffffff


	//   ....[92]....
        /*019c*/ 	.word	0xffffffff


	//   ....[93]....
        /*01a0*/ 	.word	0xffffffff


	//   ....[94]....
        /*01a4*/ 	.word	0xffffffff


	//----- nvinfo : EIATTR_COOP_GROUP_INSTR_OFFSETS
	.align		4
.L_2547:
        /*01a8*/ 	.byte	0x04, 0x28
        /*01aa*/ 	.short	(.L_2549 - .L_2548)


	//   ....[0]....
.L_2548:
        /*01ac*/ 	.word	0x00000740


	//   ....[1]....
        /*01b0*/ 	.word	0x000007c0


	//   ....[2]....
        /*01b4*/ 	.word	0x00000930


	//   ....[3]....
        /*01b8*/ 	.word	0x00000a70


	//   ....[4]....
        /*01bc*/ 	.word	0x00001160


	//   ....[5]....
        /*01c0*/ 	.word	0x00001ae0


	//   ....[6]....
        /*01c4*/ 	.word	0x00001e30


	//   ....[7]....
        /*01c8*/ 	.word	0x00003de0


	//   ....[8]....
        /*01cc*/ 	.word	0x00003e20


	//   ....[9]....
        /*01d0*/ 	.word	0x00003e60


	//   ....[10]....
        /*01d4*/ 	.word	0x00003ea0


	//   ....[11]....
        /*01d8*/ 	.word	0x00004050


	//   ....[12]....
        /*01dc*/ 	.word	0x000040c0


	//   ....[13]....
        /*01e0*/ 	.word	0x00004100


	//   ....[14]....
        /*01e4*/ 	.word	0x00004140


	//   ....[15]....
        /*01e8*/ 	.word	0x00004320


	//   ....[16]....
        /*01ec*/ 	.word	0x00004360


	//   ....[17]....
        /*01f0*/ 	.word	0x000043a0


	//   ....[18]....
        /*01f4*/ 	.word	0x000043e0


	//   ....[19]....
        /*01f8*/ 	.word	0x000045b0


	//   ....[20]....
        /*01fc*/ 	.word	0x000045f0


	//   ....[21]....
        /*0200*/ 	.word	0x00004630


	//   ....[22]....
        /*0204*/ 	.word	0x00004670


	//   ....[23]....
        /*0208*/ 	.word	0x00004850


	//   ....[24]....
        /*020c*/ 	.word	0x00004890


	//   ....[25]....
        /*0210*/ 	.word	0x000048e0


	//   ....[26]....
        /*0214*/ 	.word	0x00004920


	//   ....[27]....
        /*0218*/ 	.word	0x00004ac0


	//   ....[28]....
        /*021c*/ 	.word	0x00004b00


	//   ....[29]....
        /*0220*/ 	.word	0x00004b40


	//   ....[30]....
        /*0224*/ 	.word	0x00004b80


	//   ....[31]....
        /*0228*/ 	.word	0x00004bc0


	//   ....[32]....
        /*022c*/ 	.word	0x00004c00


	//   ....[33]....
        /*0230*/ 	.word	0x00004e10


	//   ....[34]....
        /*0234*/ 	.word	0x00004e50


	//   ....[35]....
        /*0238*/ 	.word	0x00004e80


	//   ....[36]....
        /*023c*/ 	.word	0x00004ea0


	//   ....[37]....
        /*0240*/ 	.word	0x00004fb0


	//   ....[38]....
        /*0244*/ 	.word	0x00004ff0


	//   ....[39]....
        /*0248*/ 	.word	0x00005020


	//   ....[40]....
        /*024c*/ 	.word	0x00005030


	//   ....[41]....
        /*0250*/ 	.word	0x00005140


	//   ....[42]....
        /*0254*/ 	.word	0x00005180


	//   ....[43]....
        /*0258*/ 	.word	0x000051b0


	//   ....[44]....
        /*025c*/ 	.word	0x000051c0


	//   ....[45]....
        /*0260*/ 	.word	0x000052d0


	//   ....[46]....
        /*0264*/ 	.word	0x00005310


	//   ....[47]....
        /*0268*/ 	.word	0x00005350


	//   ....[48]....
        /*026c*/ 	.word	0x00005360


	//   ....[49]....
        /*0270*/ 	.word	0x00005450


	//   ....[50]....
        /*0274*/ 	.word	0x00005490


	//   ....[51]....
        /*0278*/ 	.word	0x000054a0


	//   ....[52]....
        /*027c*/ 	.word	0x000054b0


	//   ....[53]....
        /*0280*/ 	.word	0x000055b0


	//   ....[54]....
        /*0284*/ 	.word	0x000055f0


	//   ....[55]....
        /*0288*/ 	.word	0x00005630


	//   ....[56]....
        /*028c*/ 	.word	0x00005670


	//   ....[57]....
        /*0290*/ 	.word	0x000056b0


	//   ....[58]....
        /*0294*/ 	.word	0x000056f0


	//   ....[59]....
        /*0298*/ 	.word	0x00005730


	//   ....[60]....
        /*029c*/ 	.word	0x00005770


	//   ....[61]....
        /*02a0*/ 	.word	0x000057b0


	//   ....[62]....
        /*02a4*/ 	.word	0x000057f0


	//   ....[63]....
        /*02a8*/ 	.word	0x00006f40


	//   ....[64]....
        /*02ac*/ 	.word	0x00006f80


	//   ....[65]....
        /*02b0*/ 	.word	0x00006fc0


	//   ....[66]....
        /*02b4*/ 	.word	0x00007000


	//   ....[67]....
        /*02b8*/ 	.word	0x00007110


	//   ....[68]....
        /*02bc*/ 	.word	0x00007150


	//   ....[69]....
        /*02c0*/ 	.word	0x00007190


	//   ....[70]....
        /*02c4*/ 	.word	0x000071d0


	//   ....[71]....
        /*02c8*/ 	.word	0x00007320


	//   ....[72]....
        /*02cc*/ 	.word	0x00007360


	//   ....[73]....
        /*02d0*/ 	.word	0x000073a0


	//   ....[74]....
        /*02d4*/ 	.word	0x000073e0


	//   ....[75]....
        /*02d8*/ 	.word	0x000074f0


	//   ....[76]....
        /*02dc*/ 	.word	0x00007530


	//   ....[77]....
        /*02e0*/ 	.word	0x00007570


	//   ....[78]....
        /*02e4*/ 	.word	0x000075b0


	//   ....[79]....
        /*02e8*/ 	.word	0x000076c0


	//   ....[80]....
        /*02ec*/ 	.word	0x00007700


	//   ....[81]....
        /*02f0*/ 	.word	0x00007740


	//   ....[82]....
        /*02f4*/ 	.word	0x00007780


	//   ....[83]....
        /*02f8*/ 	.word	0x00007d10


	//   ....[84]....
        /*02fc*/ 	.word	0x00008020


	//   ....[85]....
        /*0300*/ 	.word	0x00008120


	//   ....[86]....
        /*0304*/ 	.word	0x00008170


	//   ....[87]....
        /*0308*/ 	.word	0x000081c0


	//   ....[88]....
        /*030c*/ 	.word	0x000081f0


	//   ....[89]....
        /*0310*/ 	.word	0x00008210


	//   ....[90]....
        /*0314*/ 	.word	0x000082f0


	//   ....[91]....
        /*0318*/ 	.word	0x00008330


	//   ....[92]....
        /*031c*/ 	.word	0x00008380


	//   ....[93]....
        /*0320*/ 	.word	0x000083b0


	//   ....[94]....
        /*0324*/ 	.word	0x000083d0


	//----- nvinfo : EIATTR_EXIT_INSTR_OFFSETS
	.align		4
.L_2549:
        /*0328*/ 	.byte	0x04, 0x1c
        /*032a*/ 	.short	(.L_2551 - .L_2550)


	//   ....[0]....
.L_2550:
        /*032c*/ 	.word	0x000084a0


	//   ....[1]....
        /*0330*/ 	.word	0x00008b30


	//----- nvinfo : EIATTR_MAX_THREADS
	.align		4
.L_2551:
        /*0334*/ 	.byte	0x04, 0x05
        /*0336*/ 	.short	(.L_2553 - .L_2552)
.L_2552:
        /*0338*/ 	.word	0x00000020
        /*033c*/ 	.word	0x00000001
        /*0340*/ 	.word	0x00000001


	//----- nvinfo : EIATTR_CRS_STACK_SIZE
	.align		4
.L_2553:
        /*0344*/ 	.byte	0x04, 0x1e
        /*0346*/ 	.short	(.L_2555 - .L_2554)
.L_2554:
        /*0348*/ 	.word	0x00000000


	//----- nvinfo : EIATTR_CBANK_PARAM_SIZE
	.align		4
.L_2555:
        /*034c*/ 	.byte	0x03, 0x19
        /*034e*/ 	.short	0x01f0


	//----- nvinfo : EIATTR_PARAM_CBANK
	.align		4
        /*0350*/ 	.byte	0x04, 0x0a
        /*0352*/ 	.short	(.L_2557 - .L_2556)
	.align		4
.L_2556:
        /*0354*/ 	.word	index@(.nv.constant0._Z25selective_scan_bwd_kernelI32Selective_Scan_bwd_kernel_traitsILi32ELi16ELb1ELb0ELb0ELb0ELb1EN3c104HalfENS1_7complexIfEEEEv12SSMParamsBwd)
        /*0358*/ 	.short	0x0210
        /*035a*/ 	.short	0x01f0


	//----- nvinfo : EIATTR_SW_WAR
	.align		4
.L_2557:
        /*035c*/ 	.byte	0x04, 0x36
        /*035e*/ 	.short	(.L_2559 - .L_2558)
.L_2558:
        /*0360*/ 	.word	0x00000008
.L_2559:


//--------------------- .nv.info._Z25selective_scan_bwd_kernelI32Selective_Scan_bwd_kernel_traitsILi32ELi16ELb1ELb0ELb0ELb1ELb0EN3c104HalfENS1_7complexIfEEEEv12SSMParamsBwd --------------------------
	.section	.nv.info._Z25selective_scan_bwd_kernelI32Selective_Scan_bwd_kernel_traitsILi32ELi16ELb1ELb0ELb0ELb1ELb0EN3c104HalfENS1_7complexIfEEEEv12SSMParamsBwd,"",@"SHT_CUDA_INFO"
	.sectionflags	@""
	.align	4


	//----- nvinfo : EIATTR_CUDA_API_VERSION
	.align		4
        /*0000*/ 	.byte	0x04, 0x37
        /*0002*/ 	.short	(.L_2561 - .L_2560)
.L_2560:
        /*0004*/ 	.word	0x00000082


	//----- nvinfo : EIATTR_KPARAM_INFO
	.align		4
.L_2561:
        /*0008*/ 	.byte	0x04, 0x17
        /*000a*/ 	.short	(.L_2563 - .L_2562)
.L_2562:
        /*000c*/ 	.word	0x00000000
        /*0010*/ 	.short	0x0000
        /*0012*/ 	.short	0x0000
        /*0014*/ 	.byte	0x00, 0xf0, 0xc1, 0x07


	//----- nvinfo : EIATTR_SPARSE_MMA_MASK
	.align		4
.L_2563:
        /*0018*/ 	.byte	0x03, 0x50
        /*001a*/ 	.short	0x0000


	//----- nvinfo : EIATTR_MAXREG_COUNT
	.align		4
        /*001c*/ 	.byte	0x03, 0x1b
        /*001e*/ 	.short	0x00ff


	//----- nvinfo : EIATTR_NUM_BARRIERS
	.align		4
        /*0020*/ 	.byte	0x02, 0x4c
        /*0022*/ 	.byte	0x01
	.zero		1


	//----- nvinfo : EIATTR_MERCURY_ISA_VERSION
	.align		4
        /*0024*/ 	.byte	0x03, 0x5f
        /*0026*/ 	.short	0x0101


	//----- nvinfo : EIATTR_COOP_GROUP_MASK_REGIDS
	.align		4
        /*0028*/ 	.byte	0x04, 0x29
        /*002a*/ 	.short	(.L_2565 - .L_2564)


	//   ....[0]....
.L_2564:
        /*002c*/ 	.word	0xffffffff


	//   ....[1]....
        /*0030*/ 	.word	0xffffffff


	//   ....[2]....
        /*0034*/ 	.word	0xffffffff


	//   ....[3]....
        /*0038*/ 	.word	0xffffffff


	//   ....[4]....
        /*003c*/ 	.word	0xffffffff


	//   ....[5]....
        /*0040*/ 	.word	0xffffffff


	//   ....[6]....
        /*0044*/ 	.word	0xffffffff


	//   ....[7]....
        /*0048*/ 	.word	0xffffffff


	//   ....[8]....
        /*004c*/ 	.word	0xffffffff


	//   ....[9]....
        /*0050*/ 	.word	0xffffffff


	//   ....[10]....
        /*0054*/ 	.word	0xffffffff


	//   ....[11]....
        /*0058*/ 	.word	0xffffffff


	//   ....[12]....
        /*005c*/ 	.word	0xffffffff


	//   ....[13]....
        /*0060*/ 	.word	0xffffffff


	//   ....[14]....
        /*0064*/ 	.word	0xffffffff


	//   ....[15]....
        /*0068*/ 	.word	0xffffffff


	//   ....[16]....
        /*006c*/ 	.word	0xffffffff


	//   ....[17]....
        /*0070*/ 	.word	0xffffffff


	//   ....[18]....
        /*0074*/ 	.word	0xffffffff


	//   ....[19]....
        /*0078*/ 	.word	0xffffffff


	//   ....[20]....
        /*007c*/ 	.word	0xffffffff


	//   ....[21]....
        /*0080*/ 	.word	0xffffffff


	//   ....[22]....
        /*0084*/ 	.word	0xffffffff


	//   ....[23]....
        /*0088*/ 	.word	0xffffffff


	//   ....[24]....
        /*008c*/ 	.word	0xffffffff


	//   ....[25]....
        /*0090*/ 	.word	0xffffffff


	//   ....[26]....
        /*0094*/ 	.word	0xffffffff


	//   ....[27]....
        /*0098*/ 	.word	0xffffffff


	//   ....[28]....
        /*009c*/ 	.word	0xffffffff


	//   ....[29]....
        /*00a0*/ 	.word	0xffffffff


	//   ....[30]....
        /*00a4*/ 	.word	0xffffffff


	//   ....[31]....
        /*00a8*/ 	.word	0xffffffff


	//   ....[32]....
        /*00ac*/ 	.word	0xffffffff


	//   ....[33]....
        /*00b0*/ 	.word	0xffffffff


	//   ....[34]....
        /*00b4*/ 	.word	0xffffffff


	//   ....[35]....
        /*00b8*/ 	.word	0xffffffff


	//   ....[36]....
        /*00bc*/ 	.word	0xffffffff


	//   ....[37]....
        /*00c0*/ 	.word	0xffffffff


	//   ....[38]....
        /*00c4*/ 	.word	0xffffffff


	//   ....[39]....
        /*00c8*/ 	.word	0xffffffff


	//   ....[40]....
        /*00cc*/ 	.word	0xffffffff


	//   ....[41]....
        /*00d0*/ 	.word	0xffffffff


	//   ....[42]....
        /*00d4*/ 	.word	0xffffffff


	//   ....[43]....
        /*00d8*/ 	.word	0xffffffff


	//   ....[44]....
        /*00dc*/ 	.word	0xffffffff


	//   ....[45]....
        /*00e0*/ 	.word	0xffffffff


	//   ....[46]....
        /*00e4*/ 	.word	0xffffffff


	//   ....[47]....
        /*00e8*/ 	.word	0xffffffff


	//   ....[48]....
        /*00ec*/ 	.word	0xffffffff


	//   ....[49]....
        /*00f0*/ 	.word	0xffffffff


	//   ....[50]....
        /*00f4*/ 	.word	0xffffffff


	//   ....[51]....
        /*00f8*/ 	.word	0xffffffff


	//   ....[52]....
        /*00fc*/ 	.word	0xffffffff


	//   ....[53]....
        /*0100*/ 	.word	0xffffffff


	//   ....[54]....
        /*0104*/ 	.word	0xffffffff


	//   ....[55]....
        /*0108*/ 	.word	0xffffffff


	//   ....[56]....
        /*010c*/ 	.word	0xffffffff


	//   ....[57]....
        /*0110*/ 	.word	0xffffffff


	//   ....[58]....
        /*0114*/ 	.word	0xffffffff


	//   ....[59]....
        /*0118*/ 	.word	0xffffffff


	//   ....[60]....
        /*011c*/ 	.word	0xffffffff


	//   ....[61]....
        /*0120*/ 	.word	0xffffffff


	//   ....[62]....
        /*0124*/ 	.word	0xffffffff


	//   ....[63]....
        /*0128*/ 	.word	0xffffffff


	//   ....[64]....
        /*012c*/ 	.word	0xffffffff


	//   ....[65]....
        /*0130*/ 	.word	0xffffffff


	//   ....[66]....
        /*0134*/ 	.word	0xffffffff


	//   ....[67]....
        /*0138*/ 	.word	0xffffffff


	//   ....[68]....
        /*013c*/ 	.word	0xffffffff


	//   ....[69]....
        /*0140*/ 	.word	0xffffffff


	//   ....[70]....
        /*0144*/ 	.word	0xffffffff


	//   ....[71]....
        /*0148*/ 	.word	0xffffffff


	//   ....[72]....
        /*014c*/ 	.word	0xffffffff


	//   ....[73]....
        /*0150*/ 	.word	0xffffffff


	//   ....[74]....
        /*0154*/ 	.word	0xffffffff


	//   ....[75]....
        /*0158*/ 	.word	0xffffffff


	//   ....[76]....
        /*015c*/ 	.word	0xffffffff


	//   ....[77]....
        /*0160*/ 	.word	0xffffffff


	//   ....[78]....
        /*0164*/ 	.word	0xffffffff


	//   ....[79]....
        /*0168*/ 	.word	0xffffffff


	//   ....[80]....
        /*016c*/ 	.word	0xffffffff


	//   ....[81]....
        /*0170*/ 	.word	0xffffffff


	//   ....[82]....
        /*0174*/ 	.word	0xffffffff


	//   ....[83]....
        /*0178*/ 	.word	0xffffffff


	//   ....[84]....
        /*017c*/ 	.word	0xffffffff


	//   ....[85]....
        /*0180*/ 	.word	0xffffffff


	//   ....[86]....
        /*0184*/ 	.word	0xffffffff


	//   ....[87]....
        /*0188*/ 	.word	0xffffffff


	//   ....[88]....
        /*018c*/ 	.word	0xffffffff


	//   ....[89]....
        /*0190*/ 	.word	0xffffffff


	//   ....[90]....
        /*0194*/ 	.word	0xffffffff


	//   ....[91]....
        /*0198*/ 	.word	0xffffffff


	//----- nvinfo : EIATTR_COOP_GROUP_INSTR_OFFSETS
	.align		4
.L_2565:
        /*019c*/ 	.byte	0x04, 0x28
        /*019e*/ 	.short	(.L_2567 - .L_2566)


	//   ....[0]....
.L_2566:
        /*01a0*/ 	.word	0x00000720


	//   ....[1]....
        /*01a4*/ 	.word	0x000007b0


	//   ....[2]....
        /*01a8*/ 	.word	0x00000980


	//   ....[3]....
        /*01ac*/ 	.word	0x00004c20


	//   ....[4]....
        /*01b0*/ 	.word	0x00004c60


	//   ....[5]....
        /*01b4*/ 	.word	0x00004ca0


	//   ....[6]....
        /*01b8*/ 	.word	0x00004ce0


	//   ....[7]....
        /*01bc*/ 	.word	0x00004e90


	//   ....[8]....
        /*01c0*/ 	.word	0x00004f00


	//   ....[9]....
        /*01c4*/ 	.word	0x00004f40


	//   ....[10]....
        /*01c8*/ 	.word	0x00004f80


	//   ....[11]....
        /*01cc*/ 	.word	0x00005160


	//   ....[12]....
        /*01d0*/ 	.word	0x000051a0


	//   ....[13]....
        /*01d4*/ 	.word	0x000051e0


	//   ....[14]....
        /*01d8*/ 	.word	0x00005220


	//   ....[15]....
        /*01dc*/ 	.word	0x00005400


	//   ....[16]....
        /*01e0*/ 	.word	0x00005440


	//   ....[17]....
        /*01e4*/ 	.word	0x00005480


	//   ....[18]....
        /*01e8*/ 	.word	0x000054c0


	//   ....[19]....
        /*01ec*/ 	.word	0x00005680


	//   ....[20]....
        /*01f0*/ 	.word	0x000056c0


	//   ....[21]....
        /*01f4*/ 	.word	0x00005710


	//   ....[22]....
        /*01f8*/ 	.word	0x00005750


	//   ....[23]....
        /*01fc*/ 	.word	0x00005820


	//   ....[24]....
        /*0200*/ 	.word	0x00005920


	//   ....[25]....
        /*0204*/ 	.word	0x00005960


	//   ....[26]....
        /*0208*/ 	.word	0x000059a0


	//   ....[27]....
        /*020c*/ 	.word	0x000059e0


	//   ....[28]....
        /*0210*/ 	.word	0x00005a20


	//   ....[29]....
        /*0214*/ 	.word	0x00005c80


	//   ....[30]....
        /*0218*/ 	.word	0x00005cb0


	//   ....[31]....
        /*021c*/ 	.word	0x00005cd0


	//   ....[32]....
        /*0220*/ 	.word	0x00005ce0


	//   ....[33]....
        /*0224*/ 	.word	0x00005df0


	//   ....[34]....
        /*0228*/ 	.word	0x00005e30


	//   ....[35]....
        /*022c*/ 	.word	0x00005e60


	//   ....[36]....
        /*0230*/ 	.word	0x00005e70


	//   ....[37]....
        /*0234*/ 	.word	0x00005f80


	//   ....[38]....
        /*0238*/ 	.word	0x00005fc0


	//   ....[39]....
        /*023c*/ 	.word	0x00005ff0


	//   ....[40]....
        /*0240*/ 	.word	0x00006000


	//   ....[41]....
        /*0244*/ 	.word	0x00006110


	//   ....[42]....
        /*0248*/ 	.word	0x00006150


	//   ....[43]....
        /*024c*/ 	.word	0x00006190


	//   ....[44]....
        /*0250*/ 	.word	0x000061a0


	//   ....[45]....
        /*0254*/ 	.word	0x00006290


	//   ....[46]....
        /*0258*/ 	.word	0x000062d0


	//   ....[47]....
        /*025c*/ 	.word	0x000062e0


	//   ....[48]....
        /*0260*/ 	.word	0x000062f0


	//   ....[49]....
        /*0264*/ 	.word	0x000063f0


	//   ....[50]....
        /*0268*/ 	.word	0x00006430


	//   ....[51]....
        /*026c*/ 	.word	0x00006470


	//   ....[52]....
        /*0270*/ 	.word	0x000064b0


	//   ....[53]....
        /*0274*/ 	.word	0x000064f0


	//   ....[54]....
        /*0278*/ 	.word	0x00006530


	//   ....[55]....
        /*027c*/ 	.word	0x00006570


	//   ....[56]....
        /*0280*/ 	.word	0x000065c0


	//   ....[57]....
        /*0284*/ 	.word	0x000065f0


	//   ....[58]....
        /*0288*/ 	.word	0x00006bd0


	//   ....[59]....
        /*028c*/ 	.word	0x00007d30


	//   ....[60]....
        /*0290*/ 	.word	0x00007d90


	//   ....[61]....
        /*0294*/ 	.word	0x00007dd0


	//   ....[62]....
        /*0298*/ 	.word	0x00007e10


	//   ....[63]....
        /*029c*/ 	.word	0x00007f30


	//   ....[64]....
        /*02a0*/ 	.word	0x00007f70


	//   ....[65]....
        /*02a4*/ 	.word	0x00007fb0


	//   ....[66]....
        /*02a8*/ 	.word	0x00007ff0


	//   ....[67]....
        /*02ac*/ 	.word	0x00008100


	//   ....[68]....
        /*02b0*/ 	.word	0x00008140


	//   ....[69]....
        /*02b4*/ 	.word	0x00008180


	//   ....[70]....
        /*02b8*/ 	.word	0x000081c0


	//   ....[71]....
        /*02bc*/ 	.word	0x000082d0


	//   ....[72]....
        /*02c0*/ 	.word	0x00008320


	//   ....[73]....
        /*02c4*/ 	.word	0x00008360


	//   ....[74]....
        /*02c8*/ 	.word	0x000083a0


	//   ....[75]....
        /*02cc*/ 	.word	0x000084b0


	//   ....[76]....
        /*02d0*/ 	.word	0x000084f0


	//   ....[77]....
        /*02d4*/ 	.word	0x00008530


	//   ....[78]....
        /*02d8*/ 	.word	0x00008570


	//   ....[79]....
        /*02dc*/ 	.word	0x00008b10


	//   ....[80]....
        /*02e0*/ 	.word	0x00009300


	//   ....[81]....
        /*02e4*/ 	.word	0x00009760


	//   ....[82]....
        /*02e8*/ 	.word	0x00009860


	//   ....[83]....
        /*02ec*/ 	.word	0x000098b0


	//   ....[84]....
        /*02f0*/ 	.word	0x00009900


	//   ....[85]....
        /*02f4*/ 	.word	0x00009930


	//   ....[86]....
        /*02f8*/ 	.word	0x00009950


	//   ....[87]....
        /*02fc*/ 	.word	0x00009a30


	//   ....[88]....
        /*0300*/ 	.word	0x00009a70


	//   ....[89]....
        /*0304*/ 	.word	0x00009ac0


	//   ....[90]....
        /*0308*/ 	.word	0x00009af0


	//   ....[91]....
        /*030c*/ 	.word	0x00009b10


	//----- nvinfo : EIATTR_EXIT_INSTR_OFFSETS
	.align		4
.L_2567:
        /*0310*/ 	.byte	0x04, 0x1c
        /*0312*/ 	.short	(.L_2569 - .L_2568)


	//   ....[0]....
.L_2568:
        /*0314*/ 	.word	0x00009be0


	//   ....[1]....
        /*0318*/ 	.word	0x0000a270


	//----- nvinfo : EIATTR_MAX_THREADS
	.align		4
.L_2569:
        /*031c*/ 	.byte	0x04, 0x05
        /*031e*/ 	.short	(.L_2571 - .L_2570)
.L_2570:
        /*0320*/ 	.word	0x00000020
        /*0324*/ 	.word	0x00000001
        /*0328*/ 	.word	0x00000001


	//----- nvinfo : EIATTR_CRS_STACK_SIZE
	.align		4
.L_2571:
        /*032c*/ 	.byte	0x04, 0x1e
        /*032e*/ 	.short	(.L_2573 - .L_2572)
.L_2572:
        /*0330*/ 	.word	0x00000000


	//----- nvinfo : EIATTR_CBANK_PARAM_SIZE
	.align		4
.L_2573:
        /*0334*/ 	.byte	0x03, 0x19
        /*0336*/ 	.short	0x01f0


	//----- nvinfo : EIATTR_PARAM_CBANK
	.align		4
        /*0338*/ 	.byte	0x04, 0x0a
        /*033a*/ 	.short	(.L_2575 - .L_2574)
	.align		4
.L_2574:
        /*033c*/ 	.word	index@(.nv.constant0._Z25selective_scan_bwd_kernelI32Selective_Scan_bwd_kernel_traitsILi32ELi16ELb1ELb0ELb0ELb1ELb0EN3c104HalfENS1_7complexIfEEEEv12SSMParamsBwd)
        /*0340*/ 	.short	0x0210
        /*0342*/ 	.short	0x01f0


	//----- nvinfo : EIATTR_SW_WAR
	.align		4
.L_2575:
        /*0344*/ 	.byte	0x04, 0x36
        /*0346*/ 	.short	(.L_2577 - .L_2576)
.L_2576:
        /*0348*/ 	.word	0x00000008
.L_2577:


//--------------------- .nv.info._Z25selective_scan_bwd_kernelI32Selective_Scan_bwd_kernel_traitsILi32ELi16ELb1ELb0ELb0ELb1ELb1EN3c104HalfENS1_7complexIfEEEEv12SSMParamsBwd --------------------------
	.section	.nv.info._Z25selective_scan_bwd_kernelI32Selective_Scan_bwd_kernel_traitsILi32ELi16ELb1ELb0ELb0ELb1ELb1EN3c104HalfENS1_7complexIfEEEEv12SSMParamsBwd,"",@"SHT_CUDA_INFO"
	.sectionflags	@""
	.align	4


	//----- nvinfo : EIATTR_CUDA_API_VERSION
	.align		4
        /*0000*/ 	.byte	0x04, 0x37
        /*0002*/ 	.short	(.L_2579 - .L_2578)
.L_2578:
        /*0004*/ 	.word	0x00000082


	//----- nvinfo : EIATTR_KPARAM_INFO
	.align		4
.L_2579:
        /*0008*/ 	.byte	0x04, 0x17
        /*000a*/ 	.short	(.L_2581 - .L_2580)
.L_2580:
        /*000c*/ 	.word	0x00000000
        /*0010*/ 	.short	0x0000
        /*0012*/ 	.short	0x0000
        /*0014*/ 	.byte	0x00, 0xf0, 0xc1, 0x07


	//----- nvinfo : EIATTR_SPARSE_MMA_MASK
	.align		4
.L_2581:
        /*0018*/ 	.byte	0x03, 0x50
        /*001a*/ 	.short	0x0000


	//----- nvinfo : EIATTR_MAXREG_COUNT
	.align		4
        /*001c*/ 	.byte	0x03, 0x1b
        /*001e*/ 	.short	0x00ff


	//----- nvinfo : EIATTR_NUM_BARRIERS
	.align		4
        /*0020*/ 	.byte	0x02, 0x4c
        /*0022*/ 	.byte	0x01
	.zero		1


	//----- nvinfo : EIATTR_MERCURY_ISA_VERSION
	.align		4
        /*0024*/ 	.byte	0x03, 0x5f
        /*0026*/ 	.short	0x0101


	//----- nvinfo : EIATTR_COOP_GROUP_MASK_REGIDS
	.align		4
        /*0028*/ 	.byte	0x04, 0x29
        /*002a*/ 	.short	(.L_2583 - .L_2582)


	//   ....[0]....
.L_2582:
        /*002c*/ 	.word	0xffffffff


	//   ....[1]....
        /*0030*/ 	.word	0xffffffff


	//   ....[2]....
        /*0034*/ 	.word	0xffffffff


	//   ....[3]....
        /*0038*/ 	.word	0xffffffff


	//   ....[4]....
        /*003c*/ 	.word	0xffffffff


	//   ....[5]....
        /*0040*/ 	.word	0xffffffff


	//   ....[6]....
        /*0044*/ 	.word	0xffffffff


	//   ....[7]....
        /*0048*/ 	.word	0xffffffff


	//   ....[8]....
        /*004c*/ 	.word	0xffffffff


	//   ....[9]....
        /*0050*/ 	.word	0xffffffff


	//   ....[10]....
        /*0054*/ 	.word	0xffffffff


	//   ....[11]....
        /*0058*/ 	.word	0xffffffff


	//   ....[12]....
        /*005c*/ 	.word	0xffffffff


	//   ....[13]....
        /*0060*/ 	.word	0xffffffff


	//   ....[14]....
        /*0064*/ 	.word	0xffffffff


	//   ....[15]....
        /*0068*/ 	.word	0xffffffff


	//   ....[16]....
        /*006c*/ 	.word	0xffffffff


	//   ....[17]....
        /*0070*/ 	.word	0xffffffff


	//   ....[18]....
        /*0074*/ 	.word	0xffffffff


	//   ....[19]....
        /*0078*/ 	.word	0xffffffff


	//   ....[20]....
        /*007c*/ 	.word	0xffffffff


	//   ....[21]....
        /*0080*/ 	.word	0xffffffff


	//   ....[22]....
        /*0084*/ 	.word	0xffffffff


	//   ....[23]....
        /*0088*/ 	.word	0xffffffff


	//   ....[24]....
        /*008c*/ 	.word	0xffffffff


	//   ....[25]....
        /*0090*/ 	.word	0xffffffff


	//   ....[26]....
        /*0094*/ 	.word	0xffffffff


	//   ....[27]....
        /*0098*/ 	.word	0xffffffff


	//   ....[28]....
        /*009c*/ 	.word	0xffffffff


	//   ....[29]....
        /*00a0*/ 	.word	0xffffffff


	//   ....[30]....
        /*00a4*/ 	.word	0xffffffff


	//   ....[31]....
        /*00a8*/ 	.word	0xffffffff


	//   ....[32]....
        /*00ac*/ 	.word	0xffffffff


	//   ....[33]....
        /*00b0*/ 	.word	0xffffffff


	//   ....[34]....
        /*00b4*/ 	.word	0xffffffff


	//   ....[35]....
        /*00b8*/ 	.word	0xffffffff


	//   ....[36]....
        /*00bc*/ 	.word	0xffffffff


	//   ....[37]....
        /*00c0*/ 	.word	0xffffffff


	//   ....[38]....
        /*00c4*/ 	.word	0xffffffff


	//   ....[39]....
        /*00c8*/ 	.word	0xffffffff


	//   ....[40]....
        /*00cc*/ 	.word	0xffffffff


	//   ....[41]....
        /*00d0*/ 	.word	0xffffffff


	//   ....[42]....
        /*00d4*/ 	.word	0xffffffff


	//   ....[43]....
        /*00d8*/ 	.word	0xffffffff


	//   ....[44]....
        /*00dc*/ 	.word	0xffffffff


	//   ....[45]....
        /*00e0*/ 	.word	0xffffffff


	//   ....[46]....
        /*00e4*/ 	.word	0xffffffff


	//   ....[47]....
        /*00e8*/ 	.word	0xffffffff


	//   ....[48]....
        /*00ec*/ 	.word	0xffffffff


	//   ....[49]....
        /*00f0*/ 	.word	0xffffffff


	//   ....[50]....
        /*00f4*/ 	.word	0xffffffff


	//   ....[51]....
        /*00f8*/ 	.word	0xffffffff


	//   ....[52]....
        /*00fc*/ 	.word	0xffffffff


	//   ....[53]....
        /*0100*/ 	.word	0xffffffff


	//   ....[54]....
        /*0104*/ 	.word	0xffffffff


	//   ....[55]....
        /*0108*/ 	.word	0xffffffff


	//   ....[56]....
        /*010c*/ 	.word	0xffffffff


	//   ....[57]....
        /*0110*/ 	.word	0xffffffff


	//   ....[58]....
        /*0114*/ 	.word	0xffffffff


	//   ....[59]....
        /*0118*/ 	.word	0xffffffff


	//   ....[60]....
        /*011c*/ 	.word	0xffffffff


	//   ....[61]....
        /*0120*/ 	.word	0xffffffff


	//   ....[62]....
        /*0124*/ 	.word	0xffffffff


	//   ....[63]....
        /*0128*/ 	.word	0xffffffff


	//   ....[64]....
        /*012c*/ 	.word	0xffffffff


	//   ....[65]....
        /*0130*/ 	.word	0xffffffff


	//   ....[66]....
        /*0134*/ 	.word	0xffffffff


	//   ....[67]....
        /*0138*/ 	.word	0xffffffff


	//   ....[68]....
        /*013c*/ 	.word	0xffffffff


	//   ....[69]....
        /*0140*/ 	.word	0xffffffff


	//   ....[70]....
        /*0144*/ 	.word	0xffffffff


	//   ....[71]....
        /*0148*/ 	.word	0xffffffff


	//   ....[72]....
        /*014c*/ 	.word	0xffffffff


	//   ....[73]....
        /*0150*/ 	.word	0xffffffff


	//   ....[74]....
        /*0154*/ 	.word	0xffffffff


	//   ....[75]....
        /*0158*/ 	.word	0xffffffff


	//   ....[76]....
        /*015c*/ 	.word	0xffffffff


	//   ....[77]....
        /*0160*/ 	.word	0xffffffff


	//   ....[78]....
        /*0164*/ 	.word	0xffffffff


	//   ....[79]....
        /*0168*/ 	.word	0xffffffff


	//   ....[80]....
        /*016c*/ 	.word	0xffffffff


	//   ....[81]....
        /*0170*/ 	.word	0xffffffff


	//   ....[82]....
        /*0174*/ 	.word	0xffffffff


	//   ....[83]....
        /*0178*/ 	.word	0xffffffff


	//   ....[84]....
        /*017c*/ 	.word	0xffffffff


	//   ....[85]....
        /*0180*/ 	.word	0xffffffff


	//   ....[86]....
        /*0184*/ 	.word	0xffffffff


	//   ....[87]....
        /*0188*/ 	.word	0xffffffff


	//   ....[88]....
        /*018c*/ 	.word	0xffffffff


	//   ....[89]....
        /*0190*/ 	.word	0xffffffff


	//   ....[90]....
        /*0194*/ 	.word	0xffffffff


	//   ....[91]....
        /*0198*/ 	.word	0xffffffff


	//   ....[92]....
        /*019c*/ 	.word	0xffffffff


	//   ....[93]....
        /*01a0*/ 	.word	0xffffffff


	//   ....[94]....
        /*01a4*/ 	.word	0xffffffff


	//   ....[95]....
        /*01a8*/ 	.word	0xffffffff


	//----- nvinfo : EIATTR_COOP_GROUP_INSTR_OFFSETS
	.align		4
.L_2583:
        /*01ac*/ 	.byte	0x04, 0x28
        /*01ae*/ 	.short	(.L_2585 - .L_2584)


	//   ....[0]....
.L_2584:
        /*01b0*/ 	.word	0x00000750


	//   ....[1]....
        /*01b4*/ 	.word	0x000007f0


	//   ....[2]....
        /*01b8*/ 	.word	0x000009f0


	//   ....[3]....
        /*01bc*/ 	.word	0x00002fe0


	//   ....[4]....
        /*01c0*/ 	.word	0x000036e0


	//   ....[5]....
        /*01c4*/ 	.word	0x00003f60


	//   ....[6]....
        /*01c8*/ 	.word	0x00004290


	//   ....[7]....
        /*01cc*/ 	.word	0x00006130


	//   ....[8]....
        /*01d0*/ 	.word	0x00006170


	//   ....[9]....
        /*01d4*/ 	.word	0x000061b0


	//   ....[10]....
        /*01d8*/ 	.word	0x000061f0


	//   ....[11]....
        /*01dc*/ 	.word	0x000063e0


	//   ....[12]....
        /*01e0*/ 	.word	0x00006420


	//   ....[13]....
        /*01e4*/ 	.word	0x00006460


	//   ....[14]....
        /*01e8*/ 	.word	0x000064a0


	//   ....[15]....
        /*01ec*/ 	.word	0x00006640


	//   ....[16]....
        /*01f0*/ 	.word	0x00006680


	//   ....[17]....
        /*01f4*/ 	.word	0x000066c0


	//   ....[18]....
        /*01f8*/ 	.word	0x00006700


	//   ....[19]....
        /*01fc*/ 	.word	0x00006900


	//   ....[20]....
        /*0200*/ 	.word	0x00006940


	//   ....[21]....
        /*0204*/ 	.word	0x00006980


	//   ....[22]....
        /*0208*/ 	.word	0x000069c0


	//   ....[23]....
        /*020c*/ 	.word	0x00006b90


	//   ....[24]....
        /*0210*/ 	.word	0x00006bd0


	//   ....[25]....
        /*0214*/ 	.word	0x00006c10


	//   ....[26]....
        /*0218*/ 	.word	0x00006c50


	//   ....[27]....
        /*021c*/ 	.word	0x00006e40


	//   ....[28]....
        /*0220*/ 	.word	0x00006e80


	//   ....[29]....
        /*0224*/ 	.word	0x00006ec0


	//   ....[30]....
        /*0228*/ 	.word	0x00006f00


	//   ....[31]....
        /*022c*/ 	.word	0x00006f40


	//   ....[32]....
        /*0230*/ 	.word	0x00006f80


	//   ....[33]....
        /*0234*/ 	.word	0x00007160


	//   ....[34]....
        /*0238*/ 	.word	0x000071a0


	//   ....[35]....
        /*023c*/ 	.word	0x000071d0


	//   ....[36]....
        /*0240*/ 	.word	0x000071f0


	//   ....[37]....
        /*0244*/ 	.word	0x00007300


	//   ....[38]....
        /*0248*/ 	.word	0x00007340


	//   ....[39]....
        /*024c*/ 	.word	0x00007370


	//   ....[40]....
        /*0250*/ 	.word	0x00007380


	//   ....[41]....
        /*0254*/ 	.word	0x00007490


	//   ....[42]....
        /*0258*/ 	.word	0x000074d0


	//   ....[43]....
        /*025c*/ 	.word	0x00007500


	//   ....[44]....
        /*0260*/ 	.word	0x00007510


	//   ....[45]....
        /*0264*/ 	.word	0x00007620


	//   ....[46]....
        /*0268*/ 	.word	0x00007660


	//   ....[47]....
        /*026c*/ 	.word	0x000076a0


	//   ....[48]....
        /*0270*/ 	.word	0x000076b0


	//   ....[49]....
        /*0274*/ 	.word	0x000077a0


	//   ....[50]....
        /*0278*/ 	.word	0x000077e0


	//   ....[51]....
        /*027c*/ 	.word	0x000077f0


	//   ....[52]....
        /*0280*/ 	.word	0x00007800


	//   ....[53]....
        /*0284*/ 	.word	0x00007900


	//   ....[54]....
        /*0288*/ 	.word	0x00007940


	//   ....[55]....
        /*028c*/ 	.word	0x00007980


	//   ....[56]....
        /*0290*/ 	.word	0x000079c0


	//   ....[57]....
        /*0294*/ 	.word	0x00007a00


	//   ....[58]....
        /*0298*/ 	.word	0x00007a40


	//   ....[59]....
        /*029c*/ 	.word	0x00007a80


	//   ....[60]....
        /*02a0*/ 	.word	0x00007ad0


	//   ....[61]....
        /*02a4*/ 	.word	0x00007b00


	//   ....[62]....
        /*02a8*/ 	.word	0x00007b40


	//   ....[63]....
        /*02ac*/ 	.word	0x000092a0


	//   ....[64]....
        /*02b0*/ 	.word	0x000092e0


	//   ....[65]....
        /*02b4*/ 	.word	0x00009320


	//   ....[66]....
        /*02b8*/ 	.word	0x00009360


	//   ....[67]....
        /*02bc*/ 	.word	0x00009470


	//   ....[68]....
        /*02c0*/ 	.word	0x000094b0


	//   ....[69]....
        /*02c4*/ 	.word	0x000094f0


	//   ....[70]....
        /*02c8*/ 	.word	0x00009530


	//   ....[71]....
        /*02cc*/ 	.word	0x00009640


	//   ....[72]....
        /*02d0*/ 	.word	0x00009680


	//   ....[73]....
        /*02d4*/ 	.word	0x000096c0


	//   ....[74]....
        /*02d8*/ 	.word	0x00009700


	//   ....[75]....
        /*02dc*/ 	.word	0x00009820


	//   ....[76]....
        /*02e0*/ 	.word	0x00009860


	//   ....[77]....
        /*02e4*/ 	.word	0x000098a0


	//   ....[78]....
        /*02e8*/ 	.word	0x000098e0


	//   ....[79]....
        /*02ec*/ 	.word	0x000099f0


	//   ....[80]....
        /*02f0*/ 	.word	0x00009a30


	//   ....[81]....
        /*02f4*/ 	.word	0x00009a70


	//   ....[82]....
        /*02f8*/ 	.word	0x00009ab0


	//   ....[83]....
        /*02fc*/ 	.word	0x00009fd0


	//   ....[84]....
        /*0300*/ 	.word	0x0000a7f0


	//   ....[85]....
        /*0304*/ 	.word	0x0000ac30


	//   ....[86]....
        /*0308*/ 	.word	0x0000ad70


	//   ....[87]....
        /*030c*/ 	.word	0x0000adc0


	//   ....[88]....
        /*0310*/ 	.word	0x0000ae10


	//   ....[89]....
        /*0314*/ 	.word	0x0000ae40


	//   ....[90]....
        /*0318*/ 	.word	0x0000ae60


	//   ....[91]....
        /*031c*/ 	.word	0x0000af40


	//   ....[92]....
        /*0320*/ 	.word	0x0000af80


	//   ....[93]....
        /*0324*/ 	.word	0x0000afd0


	//   ....[94]....
        /*0328*/ 	.word	0x0000b000


	//   ....[95]....
        /*032c*/ 	.word	0x0000b020


	//----- nvinfo : EIATTR_EXIT_INSTR_OFFSETS
	.align		4
.L_2585:
        /*0330*/ 	.byte	0x04, 0x1c
        /*0332*/ 	.short	(.L_2587 - .L_2586)


	//   ....[0]....
.L_2586:
        /*0334*/ 	.word	0x0000b0f0


	//   ....[1]....
        /*0338*/ 	.word	0x0000b780


	//----- nvinfo : EIATTR_MAX_THREADS
	.align		4
.L_2587:
        /*033c*/ 	.byte	0x04, 0x05
        /*033e*/ 	.short	(.L_2589 - .L_2588)
.L_2588:
        /*0340*/ 	.word	0x00000020
        /*0344*/ 	.word	0x00000001
        /*0348*/ 	.word	0x00000001


	//----- nvinfo : EIATTR_CRS_STACK_SIZE
	.align		4
.L_2589:
        /*034c*/ 	.byte	0x04, 0x1e
        /*034e*/ 	.short	(.L_2591 - .L_2590)
.L_2590:
        /*0350*/ 	.word	0x00000000


	//----- nvinfo : EIATTR_CBANK_PARAM_SIZE
	.align		4
.L_2591:
        /*0354*/ 	.byte	0x03, 0x19
        /*0356*/ 	.short	0x01f0


	//----- nvinfo : EIATTR_PARAM_CBANK
	.align		4
        /*0358*/ 	.byte	0x04, 0x0a
        /*035a*/ 	.short	(.L_2593 - .L_2592)
	.align		4
.L_2592:
        /*035c*/ 	.word	index@(.nv.constant0._Z25selective_scan_bwd_kernelI32Selective_Scan_bwd_kernel_traitsILi32ELi16ELb1ELb0ELb0ELb1ELb1EN3c104HalfENS1_7complexIfEEEEv12SSMParamsBwd)
        /*0360*/ 	.short	0x0210
        /*0362*/ 	.short	0x01f0


	//----- nvinfo : EIATTR_SW_WAR
	.align		4
.L_2593:
        /*0364*/ 	.byte	0x04, 0x36
        /*0366*/ 	.short	(.L_2595 - .L_2594)
.L_2594:
        /*0368*/ 	.word	0x00000008
.L_2595:


//--------------------- .nv.info._Z25selective_scan_bwd_kernelI32Selective_Scan_bwd_kernel_traitsILi32ELi16ELb1ELb0ELb1ELb0ELb0EN3c104HalfENS1_7complexIfEEEEv12SSMParamsBwd --------------------------
	.section	.nv.info._Z25selective_scan_bwd_kernelI32Selective_Scan_bwd_kernel_traitsILi32ELi16ELb1ELb0ELb1ELb0ELb0EN3c104HalfENS1_7complexIfEEEEv12SSMParamsBwd,"",@"SHT_CUDA_INFO"
	.sectionflags	@""
	.align	4


	//----- nvinfo : EIATTR_CUDA_API_VERSION
	.align		4
        /*0000*/ 	.byte	0x04, 0x37
        /*0002*/ 	.short	(.L_2597 - .L_2596)
.L_2596:
        /*0004*/ 	.word	0x00000082


	//----- nvinfo : EIATTR_KPARAM_INFO
	.align		4
.L_2597:
        /*0008*/ 	.byte	0x04, 0x17
        /*000a*/ 	.short	(.L_2599 - .L_2598)
.L_2598:
        /*000c*/ 	.word	0x00000000
        /*0010*/ 	.short	0x0000
        /*0012*/ 	.short	0x0000
        /*0014*/ 	.byte	0x00, 0xf0, 0xc1, 0x07


	//----- nvinfo : EIATTR_SPARSE_MMA_MASK
	.align		4
.L_2599:
        /*0018*/ 	.byte	0x03, 0x50
        /*001a*/ 	.short	0x0000


	//----- nvinfo : EIATTR_MAXREG_COUNT
	.align		4
        /*001c*/ 	.byte	0x03, 0x1b
        /*001e*/ 	.short	0x00ff


	//----- nvinfo : EIATTR_NUM_BARRIERS
	.align		4
        /*0020*/ 	.byte	0x02, 0x4c
        /*0022*/ 	.byte	0x01
	.zero		1


	//----- nvinfo : EIATTR_MERCURY_ISA_VERSION
	.align		4
        /*0024*/ 	.byte	0x03, 0x5f
        /*0026*/ 	.short	0x0101


	//----- nvinfo : EIATTR_INT_WARP_WIDE_INSTR_OFFSETS
	.align		4
        /*0028*/ 	.byte	0x04, 0x31
        /*002a*/ 	.short	(.L_2601 - .L_2600)


	//   ....[0]....
.L_2600:
        /*002c*/ 	.word	0x00003c80


	//   ....[1]....
        /*0030*/ 	.word	0x00006470


	//----- nvinfo : EIATTR_COOP_GROUP_MASK_REGIDS
	.align		4
.L_2601:
        /*0034*/ 	.byte	0x04, 0x29
        /*0036*/ 	.short	(.L_2603 - .L_2602)


	//   ....[0]....
.L_2602:
        /*0038*/ 	.word	0xffffffff


	//   ....[1]....
        /*003c*/ 	.word	0xffffffff


	//   ....[2]....
        /*0040*/ 	.word	0xffffffff


	//   ....[3]....
        /*0044*/ 	.word	0xffffffff


	//   ....[4]....
        /*0048*/ 	.word	0xffffffff


	//   ....[5]....
        /*004c*/ 	.word	0xffffffff


	//   ....[6]....
        /*0050*/ 	.word	0xffffffff


	//   ....[7]....
        /*0054*/ 	.word	0xffffffff


	//   ....[8]....
        /*0058*/ 	.word	0xffffffff


	//   ....[9]....
        /*005c*/ 	.word	0xffffffff


	//   ....[10]....
        /*0060*/ 	.word	0xffffffff


	//   ....[11]....
        /*0064*/ 	.word	0xffffffff


	//   ....[12]....
        /*0068*/ 	.word	0xffffffff


	//   ....[13]....
        /*006c*/ 	.word	0xffffffff


	//   ....[14]....
        /*0070*/ 	.word	0xffffffff


	//   ....[15]....
        /*0074*/ 	.word	0xffffffff


	//   ....[16]....
        /*0078*/ 	.word	0xffffffff


	//   ....[17]....
        /*007c*/ 	.word	0xffffffff


	//   ....[18]....
        /*0080*/ 	.word	0xffffffff


	//   ....[19]....
        /*0084*/ 	.word	0xffffffff


	//   ....[20]....
        /*0088*/ 	.word	0xffffffff


	//   ....[21]....
        /*008c*/ 	.word	0xffffffff


	//   ....[22]....
        /*0090*/ 	.word	0xffffffff


	//   ....[23]....
        /*0094*/ 	.word	0xffffffff


	//   ....[24]....
        /*0098*/ 	.word	0xffffffff


	//   ....[25]....
        /*009c*/ 	.word	0xffffffff


	//   ....[26]....
        /*00a0*/ 	.word	0xffffffff


	//   ....[27]....
        /*00a4*/ 	.word	0xffffffff


	//   ....[28]....
        /*00a8*/ 	.word	0xffffffff


	//   ....[29]....
        /*00ac*/ 	.word	0xffffffff


	//   ....[30]....
        /*00b0*/ 	.word	0xffffffff


	//   ....[31]....
        /*00b4*/ 	.word	0xffffffff


	//   ....[32]....
        /*00b8*/ 	.word	0xffffffff


	//   ....[33]....
        /*00bc*/ 	.word	0xffffffff


	//   ....[34]....
        /*00c0*/ 	.word	0xffffffff


	//   ....[35]....
        /*00c4*/ 	.word	0xffffffff


	//   ....[36]....
        /*00c8*/ 	.word	0xffffffff


	//   ....[37]....
        /*00cc*/ 	.word	0xffffffff


	//   ....[38]....
        /*00d0*/ 	.word	0xffffffff


	//   ....[39]....
        /*00d4*/ 	.word	0xffffffff


	//   ....[40]....
        /*00d8*/ 	.word	0xffffffff


	//   ....[41]....
        /*00dc*/ 	.word	0xffffffff


	//   ....[42]....
        /*00e0*/ 	.word	0xffffffff


	//   ....[43]....
        /*00e4*/ 	.word	0xffffffff


	//   ....[44]....
        /*00e8*/ 	.word	0xffffffff


	//   ....[45]....
        /*00ec*/ 	.word	0xffffffff


	//   ....[46]....
        /*00f0*/ 	.word	0xffffffff


	//   ....[47]....
        /*00f4*/ 	.word	0xffffffff


	//   ....[48]....
        /*00f8*/ 	.word	0xffffffff


	//   ....[49]....
        /*00fc*/ 	.word	0xffffffff


	//   ....[50]....
        /*0100*/ 	.word	0xffffffff


	//   ....[51]....
        /*0104*/ 	.word	0xffffffff


	//   ....[52]....
        /*0108*/ 	.word	0xffffffff


	//   ....[53]....
        /*010c*/ 	.word	0xffffffff


	//   ....[54]....
        /*0110*/ 	.word	0xffffffff


	//   ....[55]....
        /*0114*/ 	.word	0xffffffff


	//   ....[56]....
        /*0118*/ 	.word	0xffffffff


	//   ....[57]....
        /*011c*/ 	.word	0xffffffff


	//   ....[58]....
        /*0120*/ 	.word	0xffffffff


	//   ....[59]....
        /*0124*/ 	.word	0xffffffff


	//   ....[60]....
        /*0128*/ 	.word	0xffffffff


	//   ....[61]....
        /*012c*/ 	.word	0xffffffff


	//   ....[62]....
        /*0130*/ 	.word	0xffffffff


	//   ....[63]....
        /*0134*/ 	.word	0xffffffff


	//   ....[64]....
        /*0138*/ 	.word	0xffffffff


	//   ....[65]....
        /*013c*/ 	.word	0xffffffff


	//   ....[66]....
        /*0140*/ 	.word	0xffffffff


	//   ....[67]....
        /*0144*/ 	.word	0xffffffff


	//   ....[68]....
        /*0148*/ 	.word	0xffffffff


	//   ....[69]....
        /*014c*/ 	.word	0xffffffff


	//   ....[70]....
        /*0150*/ 	.word	0xffffffff


	//   ....[71]....
        /*0154*/ 	.word	0xffffffff


	//   ....[72]....
        /*0158*/ 	.word	0xffffffff


	//   ....[73]....
        /*015c*/ 	.word	0xffffffff


	//   ....[74]....
        /*0160*/ 	.word	0xffffffff


	//   ....[75]....
        /*0164*/ 	.word	0xffffffff


	//   ....[76]....
        /*0168*/ 	.word	0xffffffff


	//   ....[77]....
        /*016c*/ 	.word	0xffffffff


	//   ....[78]....
        /*0170*/ 	.word	0xffffffff


	//   ....[79]....
        /*0174*/ 	.word	0xffffffff


	//   ....[80]....
        /*0178*/ 	.word	0xffffffff


	//   ....[81]....
        /*017c*/ 	.word	0xffffffff


	//   ....[82]....
        /*0180*/ 	.word	0xffffffff


	//   ....[83]....
        /*0184*/ 	.word	0xffffffff


	//   ....[84]....
        /*0188*/ 	.word	0xffffffff


	//   ....[85]....
        /*018c*/ 	.word	0xffffffff


	//   ....[86]....
        /*0190*/ 	.word	0xffffffff


	//   ....[87]....
        /*0194*/ 	.word	0xffffffff


	//   ....[88]....
        /*0198*/ 	.word	0xffffffff


	//   ....[89]....
        /*019c*/ 	.word	0xffffffff


	//   ....[90]....
        /*01a0*/ 	.word	0xffffffff


	//   ....[91]....
        /*01a4*/ 	.word	0xffffffff


	//----- nvinfo : EIATTR_COOP_GROUP_INSTR_OFFSETS
	.align		4
.L_2603:
        /*01a8*/ 	.byte	0x04, 0x28
        /*01aa*/ 	.short	(.L_2605 - .L_2604)


	//   ....[0]....
.L_2604:
        /*01ac*/ 	.word	0x00000b10


	//   ....[1]....
        /*01b0*/ 	.word	0x00000ba0


	//   ....[2]....
        /*01b4*/ 	.word	0x00000e60


	//   ....[3]....
        /*01b8*/ 	.word	0x00001b50


	//   ....[4]....
        /*01bc*/ 	.word	0x00002d50


	//   ....[5]....
        /*01c0*/ 	.word	0x00002d90


	//   ....[6]....
        /*01c4*/ 	.word	0x00002dd0


	//   ....[7]....
        /*01c8*/ 	.word	0x00002e10


	//   ....[8]....
        /*01cc*/ 	.word	0x00002e50


	//   ....[9]....
        /*01d0*/ 	.word	0x00003000


	//   ....[10]....
        /*01d4*/ 	.word	0x00003040


	//   ....[11]....
        /*01d8*/ 	.word	0x00003080


	//   ....[12]....
        /*01dc*/ 	.word	0x000030c0


	//   ....[13]....
        /*01e0*/ 	.word	0x00003260


	//   ....[14]....
        /*01e4*/ 	.word	0x00003280


	//   ....[15]....
        /*01e8*/ 	.word	0x00003290


	//   ....[16]....
        /*01ec*/ 	.word	0x000032a0


	//   ....[17]....
        /*01f0*/ 	.word	0x00003360


	//   ....[18]....
        /*01f4*/ 	.word	0x00003380


	//   ....[19]....
        /*01f8*/ 	.word	0x00003390


	//   ....[20]....
        /*01fc*/ 	.word	0x000033a0


	//   ....[21]....
        /*0200*/ 	.word	0x00003440


	//   ....[22]....
        /*0204*/ 	.word	0x00003480


	//   ....[23]....
        /*0208*/ 	.word	0x00003490


	//   ....[24]....
        /*020c*/ 	.word	0x000034a0


	//   ....[25]....
        /*0210*/ 	.word	0x000034b0


	//   ....[26]....
        /*0214*/ 	.word	0x00003540


	//   ....[27]....
        /*0218*/ 	.word	0x000035a0


	//   ....[28]....
        /*021c*/ 	.word	0x000035c0


	//   ....[29]....
        /*0220*/ 	.word	0x000035d0


	//   ....[30]....
        /*0224*/ 	.word	0x000052f0


	//   ....[31]....
        /*0228*/ 	.word	0x00005330


	//   ....[32]....
        /*022c*/ 	.word	0x00005340


	//   ....[33]....
        /*0230*/ 	.word	0x00005350


	//   ....[34]....
        /*0234*/ 	.word	0x00005430


	//   ....[35]....
        /*0238*/ 	.word	0x00005450


	//   ....[36]....
        /*023c*/ 	.word	0x00005460


	//   ....[37]....
        /*0240*/ 	.word	0x00005470


	//   ....[38]....
        /*0244*/ 	.word	0x00005550


	//   ....[39]....
        /*0248*/ 	.word	0x00005570


	//   ....[40]....
        /*024c*/ 	.word	0x00005580


	//   ....[41]....
        /*0250*/ 	.word	0x00005590


	//   ....[42]....
        /*0254*/ 	.word	0x00005670


	//   ....[43]....
        /*0258*/ 	.word	0x00005690


	//   ....[44]....
        /*025c*/ 	.word	0x000056a0


	//   ....[45]....
        /*0260*/ 	.word	0x000056b0


	//   ....[46]....
        /*0264*/ 	.word	0x00005790


	//   ....[47]....
        /*0268*/ 	.word	0x000057b0


	//   ....[48]....
        /*026c*/ 	.word	0x000057c0


	//   ....[49]....
        /*0270*/ 	.word	0x000057d0


	//   ....[50]....
        /*0274*/ 	.word	0x000058b0


	//   ....[51]....
        /*0278*/ 	.word	0x000058f0


	//   ....[52]....
        /*027c*/ 	.word	0x00005930


	//   ....[53]....
        /*0280*/ 	.word	0x00005970


	//   ....[54]....
        /*0284*/ 	.word	0x000059b0


	//   ....[55]....
        /*0288*/ 	.word	0x000059f0


	//   ....[56]....
        /*028c*/ 	.word	0x00005a30


	//   ....[57]....
        /*0290*/ 	.word	0x00005a80


	//   ....[58]....
        /*0294*/ 	.word	0x00005ac0


	//   ....[59]....
        /*0298*/ 	.word	0x00005b20


	//   ....[60]....
        /*029c*/ 	.word	0x00008ba0


	//   ....[61]....
        /*02a0*/ 	.word	0x00008be0


	//   ....[62]....
        /*02a4*/ 	.word	0x00008c20


	//   ....[63]....
        /*02a8*/ 	.word	0x00008c60


	//   ....[64]....
        /*02ac*/ 	.word	0x00008d70


	//   ....[65]....
        /*02b0*/ 	.word	0x00008db0


	//   ....[66]....
        /*02b4*/ 	.word	0x00008df0


	//   ....[67]....
        /*02b8*/ 	.word	0x00008e30


	//   ....[68]....
        /*02bc*/ 	.word	0x00008f40


	//   ....[69]....
        /*02c0*/ 	.word	0x00008f80


	//   ....[70]....
        /*02c4*/ 	.word	0x00008fc0


	//   ....[71]....
        /*02c8*/ 	.word	0x00009000


	//   ....[72]....
        /*02cc*/ 	.word	0x00009110


	//   ....[73]....
        /*02d0*/ 	.word	0x00009150


	//   ....[74]....
        /*02d4*/ 	.word	0x00009190


	//   ....[75]....
        /*02d8*/ 	.word	0x000091d0


	//   ....[76]....
        /*02dc*/ 	.word	0x000092e0


	//   ....[77]....
        /*02e0*/ 	.word	0x00009320


	//   ....[78]....
        /*02e4*/ 	.word	0x00009360


	//   ....[79]....
        /*02e8*/ 	.word	0x00009380


	//   ....[80]....
        /*02ec*/ 	.word	0x000096c0


	//   ....[81]....
        /*02f0*/ 	.word	0x00009ad0


	//   ....[82]....
        /*02f4*/ 	.word	0x00009b70


	//   ....[83]....
        /*02f8*/ 	.word	0x00009bc0


	//   ....[84]....
        /*02fc*/ 	.word	0x00009c10


	//   ....[85]....
        /*0300*/ 	.word	0x00009c40


	//   ....[86]....
        /*0304*/ 	.word	0x00009c60


	//   ....[87]....
        /*0308*/ 	.word	0x00009d60


	//   ....[88]....
        /*030c*/ 	.word	0x00009da0


	//   ....[89]....
        /*0310*/ 	.word	0x00009df0


	//   ....[90]....
        /*0314*/ 	.word	0x00009e20


	//   ....[91]....
        /*0318*/ 	.word	0x00009e40


	//----- nvinfo : EIATTR_EXIT_INSTR_OFFSETS
	.align		4
.L_2605:
        /*031c*/ 	.byte	0x04, 0x1c
        /*031e*/ 	.short	(.L_2607 - .L_2606)


	//   ....[0]....
.L_2606:
        /*0320*/ 	.word	0x00009f30


	//   ....[1]....
        /*0324*/ 	.word	0x0000a270


	//----- nvinfo : EIATTR_MAX_THREADS
	.align		4
.L_2607:
        /*0328*/ 	.byte	0x04, 0x05
        /*032a*/ 	.short	(.L_2609 - .L_2608)
.L_2608:
        /*032c*/ 	.word	0x00000020
        /*0330*/ 	.word	0x00000001
        /*0334*/ 	.word	0x00000001


	//----- nvinfo : EIATTR_CRS_STACK_SIZE
	.align		4
.L_2609:
        /*0338*/ 	.byte	0x04, 0x1e
        /*033a*/ 	.short	(.L_2611 - .L_2610)
.L_2610:
        /*033c*/ 	.word	0x00000000


	//----- nvinfo : EIATTR_CBANK_PARAM_SIZE
	.align		4
.L_2611:
        /*0340*/ 	.byte	0x03, 0x19
        /*0342*/ 	.short	0x01f0


	//----- nvinfo : EIATTR_PARAM_CBANK
	.align		4
        /*0344*/ 	.byte	0x04, 0x0a
        /*0346*/ 	.short	(.L_2613 - .L_2612)
	.align		4
.L_2612:
        /*0348*/ 	.word	index@(.nv.constant0._Z25selective_scan_bwd_kernelI32Selective_Scan_bwd_kernel_traitsILi32ELi16ELb1ELb0ELb1ELb0ELb0EN3c104HalfENS1_7complexIfEEEEv12SSMParamsBwd)
        /*034c*/ 	.short	0x0210
        /*034e*/ 	.short	0x01f0


	//----- nvinfo : EIATTR_SW_WAR
	.align		4
.L_2613:
        /*0350*/ 	.byte	0x04, 0x36
        /*0352*/ 	.short	(.L_2615 - .L_2614)
.L_2614:
        /*0354*/ 	.word	0x00000008
.L_2615:


//--------------------- .nv.info._Z25selective_scan_bwd_kernelI32Selective_Scan_bwd_kernel_traitsILi32ELi16ELb1ELb0ELb1ELb0ELb1EN3c104HalfENS1_7complexIfEEEEv12SSMParamsBwd --------------------------
	.section	.nv.info._Z25selective_scan_bwd_kernelI32Selective_Scan_bwd_kernel_traitsILi32ELi16ELb1ELb0ELb1ELb0ELb1EN3c104HalfENS1_7complexIfEEEEv12SSMParamsBwd,"",@"SHT_CUDA_INFO"
	.sectionflags	@""
	.align	4


	//----- nvinfo : EIATTR_CUDA_API_VERSION
	.align		4
        /*0000*/ 	.byte	0x04, 0x37
        /*0002*/ 	.short	(.L_2617 - .L_2616)
.L_2616:
        /*0004*/ 	.word	0x00000082


	//----- nvinfo : EIATTR_KPARAM_INFO
	.align		4
.L_2617:
        /*0008*/ 	.byte	0x04, 0x17
        /*000a*/ 	.short	(.L_2619 - .L_2618)
.L_2618:
        /*000c*/ 	.word	0x00000000
        /*0010*/ 	.short	0x0000
        /*0012*/ 	.short	0x0000
        /*0014*/ 	.byte	0x00, 0xf0, 0xc1, 0x07


	//----- nvinfo : EIATTR_SPARSE_MMA_MASK
	.align		4
.L_2619:
        /*0018*/ 	.byte	0x03, 0x50
        /*001a*/ 	.short	0x0000


	//----- nvinfo : EIATTR_MAXREG_COUNT
	.align		4
        /*001c*/ 	.byte	0x03, 0x1b
        /*001e*/ 	.short	0x00ff


	//----- nvinfo : EIATTR_NUM_BARRIERS
	.align		4
        /*0020*/ 	.byte	0x02, 0x4c
        /*0022*/ 	.byte	0x01
	.zero		1


	//----- nvinfo : EIATTR_MERCURY_ISA_VERSION
	.align		4
        /*0024*/ 	.byte	0x03, 0x5f
        /*0026*/ 	.short	0x0101


	//----- nvinfo : EIATTR_INT_WARP_WIDE_INSTR_OFFSETS
	.align		4
        /*0028*/ 	.byte	0x04, 0x31
        /*002a*/ 	.short	(.L_2621 - .L_2620)


	//   ....[0]....
.L_2620:
        /*002c*/ 	.word	0x00004d50


	//   ....[1]....
        /*0030*/ 	.word	0x00007a30


	//----- nvinfo : EIATTR_COOP_GROUP_MASK_REGIDS
	.align		4
.L_2621:
        /*0034*/ 	.byte	0x04, 0x29
        /*0036*/ 	.short	(.L_2623 - .L_2622)


	//   ....[0]....
.L_2622:
        /*0038*/ 	.word	0xffffffff


	//   ....[1]....
        /*003c*/ 	.word	0xffffffff


	//   ....[2]....
        /*0040*/ 	.word	0xffffffff


	//   ....[3]....
        /*0044*/ 	.word	0xffffffff


	//   ....[4]....
        /*0048*/ 	.word	0xffffffff


	//   ....[5]....
        /*004c*/ 	.word	0xffffffff


	//   ....[6]....
        /*0050*/ 	.word	0xffffffff


	//   ....[7]....
        /*0054*/ 	.word	0xffffffff


	//   ....[8]....
        /*0058*/ 	.word	0xffffffff


	//   ....[9]....
        /*005c*/ 	.word	0xffffffff


	//   ....[10]....
        /*0060*/ 	.word	0xffffffff


	//   ....[11]....
        /*0064*/ 	.word	0xffffffff


	//   ....[12]....
        /*0068*/ 	.word	0xffffffff


	//   ....[13]....
        /*006c*/ 	.word	0xffffffff


	//   ....[14]....
        /*0070*/ 	.word	0xffffffff


	//   ....[15]....
        /*0074*/ 	.word	0xffffffff


	//   ....[16]....
        /*0078*/ 	.word	0xffffffff


	//   ....[17]....
        /*007c*/ 	.word	0xffffffff


	//   ....[18]....
        /*0080*/ 	.word	0xffffffff


	//   ....[19]....
        /*0084*/ 	.word	0xffffffff


	//   ....[20]....
        /*0088*/ 	.word	0xffffffff


	//   ....[21]....
        /*008c*/ 	.word	0xffffffff


	//   ....[22]....
        /*0090*/ 	.word	0xffffffff


	//   ....[23]....
        /*0094*/ 	.word	0xffffffff


	//   ....[24]....
        /*0098*/ 	.word	0xffffffff


	//   ....[25]....
        /*009c*/ 	.word	0xffffffff


	//   ....[26]....
        /*00a0*/ 	.word	0xffffffff


	//   ....[27]....
        /*00a4*/ 	.word	0xffffffff


	//   ....[28]....
        /*00a8*/ 	.word	0xffffffff


	//   ....[29]....
        /*00ac*/ 	.word	0xffffffff


	//   ....[30]....
        /*00b0*/ 	.word	0xffffffff


	//   ....[31]....
        /*00b4*/ 	.word	0xffffffff


	//   ....[32]....
        /*00b8*/ 	.word	0xffffffff


	//   ....[33]....
        /*00bc*/ 	.word	0xffffffff


	//   ....[34]....
        /*00c0*/ 	.word	0xffffffff


	//   ....[35]....
        /*00c4*/ 	.word	0xffffffff


	//   ....[36]....
        /*00c8*/ 	.word	0xffffffff


	//   ....[37]....
        /*00cc*/ 	.word	0xffffffff


	//   ....[38]....
        /*00d0*/ 	.word	0xffffffff


	//   ....[39]....
        /*00d4*/ 	.word	0xffffffff


	//   ....[40]....
        /*00d8*/ 	.word	0xffffffff


	//   ....[41]....
        /*00dc*/ 	.word	0xffffffff


	//   ....[42]....
        /*00e0*/ 	.word	0xffffffff


	//   ....[43]....
        /*00e4*/ 	.word	0xffffffff


	//   ....[44]....
        /*00e8*/ 	.word	0xffffffff


	//   ....[45]....
        /*00ec*/ 	.word	0xffffffff


	//   ....[46]....
        /*00f0*/ 	.word	0xffffffff


	//   ....[47]....
        /*00f4*/ 	.word	0xffffffff


	//   ....[48]....
        /*00f8*/ 	.word	0xffffffff


	//   ....[49]....
        /*00fc*/ 	.word	0xffffffff


	//   ....[50]....
        /*0100*/ 	.word	0xffffffff


	//   ....[51]....
        /*0104*/ 	.word	0xffffffff


	//   ....[52]....
        /*0108*/ 	.word	0xffffffff


	//   ....[53]....
        /*010c*/ 	.word	0xffffffff


	//   ....[54]....
        /*0110*/ 	.word	0xffffffff


	//   ....[55]....
        /*0114*/ 	.word	0xffffffff


	//   ....[56]....
        /*0118*/ 	.word	0xffffffff


	//   ....[57]....
        /*011c*/ 	.word	0xffffffff


	//   ....[58]....
        /*0120*/ 	.word	0xffffffff


	//   ....[59]....
        /*0124*/ 	.word	0xffffffff


	//   ....[60]....
        /*0128*/ 	.word	0xffffffff


	//   ....[61]....
        /*012c*/ 	.word	0xffffffff


	//   ....[62]....
        /*0130*/ 	.word	0xffffffff


	//   ....[63]....
        /*0134*/ 	.word	0xffffffff


	//   ....[64]....
        /*0138*/ 	.word	0xffffffff


	//   ....[65]....
        /*013c*/ 	.word	0xffffffff


	//   ....[66]....
        /*0140*/ 	.word	0xffffffff


	//   ....[67]....
        /*0144*/ 	.word	0xffffffff


	//   ....[68]....
        /*0148*/ 	.word	0xffffffff


	//   ....[69]....
        /*014c*/ 	.word	0xffffffff


	//   ....[70]....
        /*0150*/ 	.word	0xffffffff


	//   ....[71]....
        /*0154*/ 	.word	0xffffffff


	//   ....[72]....
        /*0158*/ 	.word	0xffffffff


	//   ....[73]....
        /*015c*/ 	.word	0xffffffff


	//   ....[74]....
        /*0160*/ 	.word	0xffffffff


	//   ....[75]....
        /*0164*/ 	.word	0xffffffff


	//   ....[76]....
        /*0168*/ 	.word	0xffffffff


	//   ....[77]....
        /*016c*/ 	.word	0xffffffff


	//   ....[78]....
        /*0170*/ 	.word	0xffffffff


	//   ....[79]....
        /*0174*/ 	.word	0xffffffff


	//   ....[80]....
        /*0178*/ 	.word	0xffffffff


	//   ....[81]....
        /*017c*/ 	.word	0xffffffff


	//   ....[82]....
        /*0180*/ 	.word	0xffffffff


	//   ....[83]....
        /*0184*/ 	.word	0xffffffff


	//   ....[84]....
        /*0188*/ 	.word	0xffffffff


	//   ....[85]....
        /*018c*/ 	.word	0xffffffff


	//   ....[86]....
        /*0190*/ 	.word	0xffffffff


	//   ....[87]....
        /*0194*/ 	.word	0xffffffff


	//   ....[88]....
        /*0198*/ 	.word	0xffffffff


	//   ....[89]....
        /*019c*/ 	.word	0xffffffff


	//   ....[90]....
        /*01a0*/ 	.word	0xffffffff


	//   ....[91]....
        /*01a4*/ 	.word	0xffffffff


	//   ....[92]....
        /*01a8*/ 	.word	0xffffffff


	//   ....[93]....
        /*01ac*/ 	.word	0xffffffff


	//   ....[94]....
        /*01b0*/ 	.word	0xffffffff


	//   ....[95]....
        /*01b4*/ 	.word	0xffffffff


	//----- nvinfo : EIATTR_COOP_GROUP_INSTR_OFFSETS
	.align		4
.L_2623:
        /*01b8*/ 	.byte	0x04, 0x28
        /*01ba*/ 	.short	(.L_2625 - .L_2624)


	//   ....[0]....
.L_2624:
        /*01bc*/ 	.word	0x00000b50


	//   ....[1]....
        /*01c0*/ 	.word	0x00000c00


	//   ....[2]....
        /*01c4*/ 	.word	0x00000db0


	//   ....[3]....
        /*01c8*/ 	.word	0x00000f50


	//   ....[4]....
        /*01cc*/ 	.word	0x00001980


	//   ....[5]....
        /*01d0*/ 	.word	0x000021d0


	//   ....[6]....
        /*01d4*/ 	.word	0x00002520


	//   ....[7]....
        /*01d8*/ 	.word	0x000030a0


	//   ....[8]....
        /*01dc*/ 	.word	0x00004290


	//   ....[9]....
        /*01e0*/ 	.word	0x000042d0


	//   ....[10]....
        /*01e4*/ 	.word	0x00004310


	//   ....[11]....
        /*01e8*/ 	.word	0x00004350


	//   ....[12]....
        /*01ec*/ 	.word	0x00004390


	//   ....[13]....
        /*01f0*/ 	.word	0x000043d0


	//   ....[14]....
        /*01f4*/ 	.word	0x00004540


	//   ....[15]....
        /*01f8*/ 	.word	0x00004580


	//   ....[16]....
        /*01fc*/ 	.word	0x000045c0


	//   ....[17]....
        /*0200*/ 	.word	0x00004600


	//   ....[18]....
        /*0204*/ 	.word	0x000047d0


	//   ....[19]....
        /*0208*/ 	.word	0x00004800


	//   ....[20]....
        /*020c*/ 	.word	0x00004810


	//   ....[21]....
        /*0210*/ 	.word	0x00004820


	//   ....[22]....
        /*0214*/ 	.word	0x000048e0


	//   ....[23]....
        /*0218*/ 	.word	0x00004900


	//   ....[24]....
        /*021c*/ 	.word	0x00004910


	//   ....[25]....
        /*0220*/ 	.word	0x00004920


	//   ....[26]....
        /*0224*/ 	.word	0x000049e0


	//   ....[27]....
        /*0228*/ 	.word	0x00004a10


	//   ....[28]....
        /*022c*/ 	.word	0x00004a20


	//   ....[29]....
        /*0230*/ 	.word	0x00004a30


	//   ....[30]....
        /*0234*/ 	.word	0x00004af0


	//   ....[31]....
        /*0238*/ 	.word	0x00004b30


	//   ....[32]....
        /*023c*/ 	.word	0x00004b50


	//   ....[33]....
        /*0240*/ 	.word	0x00004b60


	//   ....[34]....
        /*0244*/ 	.word	0x00006830


	//   ....[35]....
        /*0248*/ 	.word	0x00006870


	//   ....[36]....
        /*024c*/ 	.word	0x00006880


	//   ....[37]....
        /*0250*/ 	.word	0x00006890


	//   ....[38]....
        /*0254*/ 	.word	0x00006970


	//   ....[39]....
        /*0258*/ 	.word	0x00006990


	//   ....[40]....
        /*025c*/ 	.word	0x000069a0


	//   ....[41]....
        /*0260*/ 	.word	0x000069b0


	//   ....[42]....
        /*0264*/ 	.word	0x00006a90


	//   ....[43]....
        /*0268*/ 	.word	0x00006ab0


	//   ....[44]....
        /*026c*/ 	.word	0x00006ac0


	//   ....[45]....
        /*0270*/ 	.word	0x00006ad0


	//   ....[46]....
        /*0274*/ 	.word	0x00006bb0


	//   ....[47]....
        /*0278*/ 	.word	0x00006bd0


	//   ....[48]....
        /*027c*/ 	.word	0x00006be0


	//   ....[49]....
        /*0280*/ 	.word	0x00006bf0


	//   ....[50]....
        /*0284*/ 	.word	0x00006cd0


	//   ....[51]....
        /*0288*/ 	.word	0x00006cf0


	//   ....[52]....
        /*028c*/ 	.word	0x00006d00


	//   ....[53]....
        /*0290*/ 	.word	0x00006d10


	//   ....[54]....
        /*0294*/ 	.word	0x00006df0


	//   ....[55]....
        /*0298*/ 	.word	0x00006e30


	//   ....[56]....
        /*029c*/ 	.word	0x00006e70


	//   ....[57]....
        /*02a0*/ 	.word	0x00006eb0


	//   ....[58]....
        /*02a4*/ 	.word	0x00006ef0


	//   ....[59]....
        /*02a8*/ 	.word	0x00006f30


	//   ....[60]....
        /*02ac*/ 	.word	0x00006fe0


	//   ....[61]....
        /*02b0*/ 	.word	0x00007020


	//   ....[62]....
        /*02b4*/ 	.word	0x00007070


	//   ....[63]....
        /*02b8*/ 	.word	0x000078a0


	//   ....[64]....
        /*02bc*/ 	.word	0x0000a0e0


	//   ....[65]....
        /*02c0*/ 	.word	0x0000a120


	//   ....[66]....
        /*02c4*/ 	.word	0x0000a160


	//   ....[67]....
        /*02c8*/ 	.word	0x0000a1a0


	//   ....[68]....
        /*02cc*/ 	.word	0x0000a2b0


	//   ....[69]....
        /*02d0*/ 	.word	0x0000a2f0


	//   ....[70]....
        /*02d4*/ 	.word	0x0000a330


	//   ....[71]....
        /*02d8*/ 	.word	0x0000a370


	//   ....[72]....
        /*02dc*/ 	.word	0x0000a480


	//   ....[73]....
        /*02e0*/ 	.word	0x0000a4c0


	//   ....[74]....
        /*02e4*/ 	.word	0x0000a500


	//   ....[75]....
        /*02e8*/ 	.word	0x0000a540


	//   ....[76]....
        /*02ec*/ 	.word	0x0000a650


	//   ....[77]....
        /*02f0*/ 	.word	0x0000a690


	//   ....[78]....
        /*02f4*/ 	.word	0x0000a6d0


	//   ....[79]....
        /*02f8*/ 	.word	0x0000a710


	//   ....[80]....
        /*02fc*/ 	.word	0x0000a820


	//   ....[81]....
        /*0300*/ 	.word	0x0000a860


	//   ....[82]....
        /*0304*/ 	.word	0x0000a8a0


	//   ....[83]....
        /*0308*/ 	.word	0x0000a8c0


	//   ....[84]....
        /*030c*/ 	.word	0x0000ac30


	//   ....[85]....
        /*0310*/ 	.word	0x0000aff0


	//   ....[86]....
        /*0314*/ 	.word	0x0000b090


	//   ....[87]....
        /*0318*/ 	.word	0x0000b0e0


	//   ....[88]....
        /*031c*/ 	.word	0x0000b130


	//   ....[89]....
        /*0320*/ 	.word	0x0000b160


	//   ....[90]....
        /*0324*/ 	.word	0x0000b180


	//   ....[91]....
        /*0328*/ 	.word	0x0000b280


	//   ....[92]....
        /*032c*/ 	.word	0x0000b2c0


	//   ....[93]....
        /*0330*/ 	.word	0x0000b310


	//   ....[94]....
        /*0334*/ 	.word	0x0000b340


	//   ....[95]....
        /*0338*/ 	.word	0x0000b360


	//----- nvinfo : EIATTR_EXIT_INSTR_OFFSETS
	.align		4
.L_2625:
        /*033c*/ 	.byte	0x04, 0x1c
        /*033e*/ 	.short	(.L_2627 - .L_2626)


	//   ....[0]....
.L_2626:
        /*0340*/ 	.word	0x0000b450


	//   ....[1]....
        /*0344*/ 	.word	0x0000b790


	//----- nvinfo : EIATTR_MAX_THREADS
	.align		4
.L_2627:
        /*0348*/ 	.byte	0x04, 0x05
        /*034a*/ 	.short	(.L_2629 - .L_2628)
.L_2628:
        /*034c*/ 	.word	0x00000020
        /*0350*/ 	.word	0x00000001
        /*0354*/ 	.word	0x00000001


	//----- nvinfo : EIATTR_CRS_STACK_SIZE
	.align		4
.L_2629:
        /*0358*/ 	.byte	0x04, 0x1e
        /*035a*/ 	.short	(.L_2631 - .L_2630)
.L_2630:
        /*035c*/ 	.word	0x00000000


	//----- nvinfo : EIATTR_CBANK_PARAM_SIZE
	.align		4
.L_2631:
        /*0360*/ 	.byte	0x03, 0x19
        /*0362*/ 	.short	0x01f0


	//----- nvinfo : EIATTR_PARAM_CBANK
	.align		4
        /*0364*/ 	.byte	0x04, 0x0a
        /*0366*/ 	.short	(.L_2633 - .L_2632)
	.align		4
.L_2632:
        /*0368*/ 	.word	index@(.nv.constant0._Z25selective_scan_bwd_kernelI32Selective_Scan_bwd_kernel_traitsILi32ELi16ELb1ELb0ELb1ELb0ELb1EN3c104HalfENS1_7complexIfEEEEv12SSMParamsBwd)
        /*036c*/ 	.short	0x0210
        /*036e*/ 	.short	0x01f0


	//----- nvinfo : EIATTR_SW_WAR
	.align		4
.L_2633:
        /*0370*/ 	.byte	0x04, 0x36
        /*0372*/ 	.short	(.L_2635 - .L_2634)
.L_2634:
        /*0374*/ 	.word	0x00000008
.L_2635:


//--------------------- .nv.info._Z25selective_scan_bwd_kernelI32Selective_Scan_bwd_kernel_traitsILi32ELi16ELb1ELb0ELb1ELb1ELb0EN3c104HalfENS1_7complexIfEEEEv12SSMParamsBwd --------------------------
	.section	.nv.info._Z25selective_scan_bwd_kernelI32Selective_Scan_bwd_kernel_traitsILi32ELi16ELb1ELb0ELb1ELb1ELb0EN3c104HalfENS1_7complexIfEEEEv12SSMParamsBwd,"",@"SHT_CUDA_INFO"
	.sectionflags	@""
	.align	4


	//----- nvinfo : EIATTR_CUDA_API_VERSION
	.align		4
        /*0000*/ 	.byte	0x04, 0x37
        /*0002*/ 	.short	(.L_2637 - .L_2636)
.L_2636:
        /*0004*/ 	.word	0x00000082


	//----- nvinfo : EIATTR_KPARAM_INFO
	.align		4
.L_2637:
        /*0008*/ 	.byte	0x04, 0x17
        /*000a*/ 	.short	(.L_2639 - .L_2638)
.L_2638:
        /*000c*/ 	.word	0x00000000
        /*0010*/ 	.short	0x0000
        /*0012*/ 	.short	0x0000
        /*0014*/ 	.byte	0x00, 0xf0, 0xc1, 0x07


	//----- nvinfo : EIATTR_SPARSE_MMA_MASK
	.align		4
.L_2639:
        /*0018*/ 	.byte	0x03, 0x50
        /*001a*/ 	.short	0x0000


	//----- nvinfo : EIATTR_MAXREG_COUNT
	.align		4
        /*001c*/ 	.byte	0x03, 0x1b
        /*001e*/ 	.short	0x00ff


	//----- nvinfo : EIATTR_NUM_BARRIERS
	.align		4
        /*0020*/ 	.byte	0x02, 0x4c
        /*0022*/ 	.byte	0x01
	.zero		1


	//----- nvinfo : EIATTR_MERCURY_ISA_VERSION
	.align		4
        /*0024*/ 	.byte	0x03, 0x5f
        /*0026*/ 	.short	0x0101


	//----- nvinfo : EIATTR_INT_WARP_WIDE_INSTR_OFFSETS
	.align		4
        /*0028*/ 	.byte	0x04, 0x31
        /*002a*/ 	.short	(.L_2641 - .L_2640)


	//   ....[0]....
.L_2640:
        /*002c*/ 	.word	0x00005d70


	//   ....[1]....
        /*0030*/ 	.word	0x00007dd0


	//----- nvinfo : EIATTR_COOP_GROUP_MASK_REGIDS
	.align		4
.L_2641:
        /*0034*/ 	.byte	0x04, 0x29
        /*0036*/ 	.short	(.L_2643 - .L_2642)


	//   ....[0]....
.L_2642:
        /*0038*/ 	.word	0xffffffff


	//   ....[1]....
        /*003c*/ 	.word	0xffffffff


	//   ....[2]....
        /*0040*/ 	.word	0xffffffff


	//   ....[3]....
        /*0044*/ 	.word	0xffffffff


	//   ....[4]....
        /*0048*/ 	.word	0xffffffff


	//   ....[5]....
        /*004c*/ 	.word	0xffffffff


	//   ....[6]....
        /*0050*/ 	.word	0xffffffff


	//   ....[7]....
        /*0054*/ 	.word	0xffffffff


	//   ....[8]....
        /*0058*/ 	.word	0xffffffff


	//   ....[9]....
        /*005c*/ 	.word	0xffffffff


	//   ....[10]....
        /*0060*/ 	.word	0xffffffff


	//   ....[11]....
        /*0064*/ 	.word	0xffffffff


	//   ....[12]....
        /*0068*/ 	.word	0xffffffff


	//   ....[13]....
        /*006c*/ 	.word	0xffffffff


	//   ....[14]....
        /*0070*/ 	.word	0xffffffff


	//   ....[15]....
        /*0074*/ 	.word	0xffffffff


	//   ....[16]....
        /*0078*/ 	.word	0xffffffff


	//   ....[17]....
        /*007c*/ 	.word	0xffffffff


	//   ....[18]....
        /*0080*/ 	.word	0xffffffff


	//   ....[19]....
        /*0084*/ 	.word	0xffffffff


	//   ....[20]....
        /*0088*/ 	.word	0xffffffff


	//   ....[21]....
        /*008c*/ 	.word	0xffffffff


	//   ....[22]....
        /*0090*/ 	.word	0xffffffff


	//   ....[23]....
        /*0094*/ 	.word	0xffffffff


	//   ....[24]....
        /*0098*/ 	.word	0xffffffff


	//   ....[25]....
        /*009c*/ 	.word	0xffffffff


	//   ....[26]....
        /*00a0*/ 	.word	0xffffffff


	//   ....[27]....
        /*00a4*/ 	.word	0xffffffff


	//   ....[28]....
        /*00a8*/ 	.word	0xffffffff


	//   ....[29]....
        /*00ac*/ 	.word	0xffffffff


	//   ....[30]....
        /*00b0*/ 	.word	0xffffffff


	//   ....[31]....
        /*00b4*/ 	.word	0xffffffff


	//   ....[32]....
        /*00b8*/ 	.word	0xffffffff


	//   ....[33]....
        /*00bc*/ 	.word	0xffffffff


	//   ....[34]....
        /*00c0*/ 	.word	0xffffffff


	//   ....[35]....
        /*00c4*/ 	.word	0xffffffff


	//   ....[36]....
        /*00c8*/ 	.word	0xffffffff


	//   ....[37]....
        /*00cc*/ 	.word	0xffffffff


	//   ....[38]....
        /*00d0*/ 	.word	0xffffffff


	//   ....[39]....
        /*00d4*/ 	.word	0xffffffff


	//   ....[40]....
        /*00d8*/ 	.word	0xffffffff


	//   ....[41]....
        /*00dc*/ 	.word	0xffffffff


	//   ....[42]....
        /*00e0*/ 	.word	0xffffffff


	//   ....[43]....
        /*00e4*/ 	.word	0xffffffff


	//   ....[44]....
        /*00e8*/ 	.word	0xffffffff


	//   ....[45]....
        /*00ec*/ 	.word	0xffffffff


	//   ....[46]....
        /*00f0*/ 	.word	0xffffffff


	//   ....[47]....
        /*00f4*/ 	.word	0xffffffff


	//   ....[48]....
        /*00f8*/ 	.word	0xffffffff


	//   ....[49]....
        /*00fc*/ 	.word	0xffffffff


	//   ....[50]....
        /*0100*/ 	.word	0xffffffff


	//   ....[51]....
        /*0104*/ 	.word	0xffffffff


	//   ....[52]....
        /*0108*/ 	.word	0xffffffff


	//   ....[53]....
        /*010c*/ 	.word	0xffffffff


	//   ....[54]....
        /*0110*/ 	.word	0xffffffff


	//   ....[55]....
        /*0114*/ 	.word	0xffffffff


	//   ....[56]....
        /*0118*/ 	.word	0xffffffff


	//   ....[57]....
        /*011c*/ 	.word	0xffffffff


	//   ....[58]....
        /*0120*/ 	.word	0xffffffff


	//   ....[59]....
        /*0124*/ 	.word	0xffffffff


	//   ....[60]....
        /*0128*/ 	.word	0xffffffff


	//   ....[61]....
        /*012c*/ 	.word	0xffffffff


	//   ....[62]....
        /*0130*/ 	.word	0xffffffff


	//   ....[63]....
        /*0134*/ 	.word	0xffffffff


	//   ....[64]....
        /*0138*/ 	.word	0xffffffff


	//   ....[65]....
        /*013c*/ 	.word	0xffffffff


	//   ....[66]....
        /*0140*/ 	.word	0xffffffff


	//   ....[67]....
        /*0144*/ 	.word	0xffffffff


	//   ....[68]....
        /*0148*/ 	.word	0xffffffff


	//   ....[69]....
        /*014c*/ 	.word	0xffffffff


	//   ....[70]....
        /*0150*/ 	.word	0xffffffff


	//   ....[71]....
        /*0154*/ 	.word	0xffffffff


	//   ....[72]....
        /*0158*/ 	.word	0xffffffff


	//   ....[73]....
        /*015c*/ 	.word	0xffffffff


	//   ....[74]....
        /*0160*/ 	.word	0xffffffff


	//   ....[75]....
        /*0164*/ 	.word	0xffffffff


	//   ....[76]....
        /*0168*/ 	.word	0xffffffff


	//   ....[77]....
        /*016c*/ 	.word	0xffffffff


	//   ....[78]....
        /*0170*/ 	.word	0xffffffff


	//   ....[79]....
        /*0174*/ 	.word	0xffffffff


	//   ....[80]....
        /*0178*/ 	.word	0xffffffff


	//   ....[81]....
        /*017c*/ 	.word	0xffffffff


	//   ....[82]....
        /*0180*/ 	.word	0xffffffff


	//   ....[83]....
        /*0184*/ 	.word	0xffffffff


	//   ....[84]....
        /*0188*/ 	.word	0xffffffff


	//   ....[85]....
        /*018c*/ 	.word	0xffffffff


	//   ....[86]....
        /*0190*/ 	.word	0xffffffff


	//   ....[87]....
        /*0194*/ 	.word	0xffffffff


	//   ....[88]....
        /*0198*/ 	.word	0xffffffff


	//   ....[89]....
        /*019c*/ 	.word	0xffffffff


	//   ....[90]....
        /*01a0*/ 	.word	0xffffffff


	//   ....[91]....
        /*01a4*/ 	.word	0xffffffff


	//   ....[92]....
        /*01a8*/ 	.word	0xffffffff


	//----- nvinfo : EIATTR_COOP_GROUP_INSTR_OFFSETS
	.align		4
.L_2643:
        /*01ac*/ 	.byte	0x04, 0x28
        /*01ae*/ 	.short	(.L_2645 - .L_2644)


	//   ....[0]....
.L_2644:
        /*01b0*/ 	.word	0x00000af0


	//   ....[1]....
        /*01b4*/ 	.word	0x00000ba0


	//   ....[2]....
        /*01b8*/ 	.word	0x00000de0


	//   ....[3]....
        /*01bc*/ 	.word	0x00003e10


	//   ....[4]....
        /*01c0*/ 	.word	0x00005000


	//   ....[5]....
        /*01c4*/ 	.word	0x00005040


	//   ....[6]....
        /*01c8*/ 	.word	0x00005080


	//   ....[7]....
        /*01cc*/ 	.word	0x000050c0


	//   ....[8]....
        /*01d0*/ 	.word	0x00005100


	//   ....[9]....
        /*01d4*/ 	.word	0x000052b0


	//   ....[10]....
        /*01d8*/ 	.word	0x000052f0


	//   ....[11]....
        /*01dc*/ 	.word	0x00005330


	//   ....[12]....
        /*01e0*/ 	.word	0x00005370


	//   ....[13]....
        /*01e4*/ 	.word	0x000054f0


	//   ....[14]....
        /*01e8*/ 	.word	0x00005510


	//   ....[15]....
        /*01ec*/ 	.word	0x00005520


	//   ....[16]....
        /*01f0*/ 	.word	0x00005530


	//   ....[17]....
        /*01f4*/ 	.word	0x000055f0


	//   ....[18]....
        /*01f8*/ 	.word	0x00005610


	//   ....[19]....
        /*01fc*/ 	.word	0x00005620


	//   ....[20]....
        /*0200*/ 	.word	0x00005630


	//   ....[21]....
        /*0204*/ 	.word	0x000056d0


	//   ....[22]....
        /*0208*/ 	.word	0x00005710


	//   ....[23]....
        /*020c*/ 	.word	0x00005720


	//   ....[24]....
        /*0210*/ 	.word	0x00005740


	//   ....[25]....
        /*0214*/ 	.word	0x00005750


	//   ....[26]....
        /*0218*/ 	.word	0x000057e0


	//   ....[27]....
        /*021c*/ 	.word	0x00005860


	//   ....[28]....
        /*0220*/ 	.word	0x00005890


	//   ....[29]....
        /*0224*/ 	.word	0x000058a0


	//   ....[30]....
        /*0228*/ 	.word	0x000075d0


	//   ....[31]....
        /*022c*/ 	.word	0x000075e0


	//   ....[32]....
        /*0230*/ 	.word	0x000075f0


	//   ....[33]....
        /*0234*/ 	.word	0x00007600


	//   ....[34]....
        /*0238*/ 	.word	0x000076e0


	//   ....[35]....
        /*023c*/ 	.word	0x00007700


	//   ....[36]....
        /*0240*/ 	.word	0x00007710


	//   ....[37]....
        /*0244*/ 	.word	0x00007720


	//   ....[38]....
        /*0248*/ 	.word	0x00007800


	//   ....[39]....
        /*024c*/ 	.word	0x00007820


	//   ....[40]....
        /*0250*/ 	.word	0x00007830


	//   ....[41]....
        /*0254*/ 	.word	0x00007840


	//   ....[42]....
        /*0258*/ 	.word	0x00007920


	//   ....[43]....
        /*025c*/ 	.word	0x00007940


	//   ....[44]....
        /*0260*/ 	.word	0x00007950


	//   ....[45]....
        /*0264*/ 	.word	0x00007960


	//   ....[46]....
        /*0268*/ 	.word	0x00007a40


	//   ....[47]....
        /*026c*/ 	.word	0x00007a60


	//   ....[48]....
        /*0270*/ 	.word	0x00007a70


	//   ....[49]....
        /*0274*/ 	.word	0x00007a80


	//   ....[50]....
        /*0278*/ 	.word	0x00007b60


	//   ....[51]....
        /*027c*/ 	.word	0x00007ba0


	//   ....[52]....
        /*0280*/ 	.word	0x00007be0


	//   ....[53]....
        /*0284*/ 	.word	0x00007c20


	//   ....[54]....
        /*0288*/ 	.word	0x00007c60


	//   ....[55]....
        /*028c*/ 	.word	0x00007ca0


	//   ....[56]....
        /*0290*/ 	.word	0x00007ce0


	//   ....[57]....
        /*0294*/ 	.word	0x00007d80


	//   ....[58]....
        /*0298*/ 	.word	0x00007dc0


	//   ....[59]....
        /*029c*/ 	.word	0x00007e90


	//   ....[60]....
        /*02a0*/ 	.word	0x0000ae50


	//   ....[61]....
        /*02a4*/ 	.word	0x0000ae90


	//   ....[62]....
        /*02a8*/ 	.word	0x0000aed0


	//   ....[63]....
        /*02ac*/ 	.word	0x0000af10


	//   ....[64]....
        /*02b0*/ 	.word	0x0000b020


	//   ....[65]....
        /*02b4*/ 	.word	0x0000b060


	//   ....[66]....
        /*02b8*/ 	.word	0x0000b0a0


	//   ....[67]....
        /*02bc*/ 	.word	0x0000b0e0


	//   ....[68]....
        /*02c0*/ 	.word	0x0000b1f0


	//   ....[69]....
        /*02c4*/ 	.word	0x0000b230


	//   ....[70]....
        /*02c8*/ 	.word	0x0000b270


	//   ....[71]....
        /*02cc*/ 	.word	0x0000b2b0


	//   ....[72]....
        /*02d0*/ 	.word	0x0000b3c0


	//   ....[73]....
        /*02d4*/ 	.word	0x0000b440


	//   ....[74]....
        /*02d8*/ 	.word	0x0000b480


	//   ....[75]....
        /*02dc*/ 	.word	0x0000b4c0


	//   ....[76]....
        /*02e0*/ 	.word	0x0000b590


	//   ....[77]....
        /*02e4*/ 	.word	0x0000b5f0


	//   ....[78]....
        /*02e8*/ 	.word	0x0000b610


	//   ....[79]....
        /*02ec*/ 	.word	0x0000b630


	//   ....[80]....
        /*02f0*/ 	.word	0x0000ba40


	//   ....[81]....
        /*02f4*/ 	.word	0x0000c140


	//   ....[82]....
        /*02f8*/ 	.word	0x0000c550


	//   ....[83]....
        /*02fc*/ 	.word	0x0000c6c0


	//   ....[84]....
        /*0300*/ 	.word	0x0000c710


	//   ....[85]....
        /*0304*/ 	.word	0x0000c760


	//   ....[86]....
        /*0308*/ 	.word	0x0000c790


	//   ....[87]....
        /*030c*/ 	.word	0x0000c7b0


	//   ....[88]....
        /*0310*/ 	.word	0x0000c8b0


	//   ....[89]....
        /*0314*/ 	.word	0x0000c8f0


	//   ....[90]....
        /*0318*/ 	.word	0x0000c940


	//   ....[91]....
        /*031c*/ 	.word	0x0000c970


	//   ....[92]....
        /*0320*/ 	.word	0x0000c990


	//----- nvinfo : EIATTR_EXIT_INSTR_OFFSETS
	.align		4
.L_2645:
        /*0324*/ 	.byte	0x04, 0x1c
        /*0326*/ 	.short	(.L_2647 - .L_2646)


	//   ....[0]....
.L_2646:
        /*0328*/ 	.word	0x0000ca80


	//   ....[1]....
        /*032c*/ 	.word	0x0000cdc0


	//----- nvinfo : EIATTR_MAX_THREADS
	.align		4
.L_2647:
        /*0330*/ 	.byte	0x04, 0x05
        /*0332*/ 	.short	(.L_2649 - .L_2648)
.L_2648:
        /*0334*/ 	.word	0x00000020
        /*0338*/ 	.word	0x00000001
        /*033c*/ 	.word	0x00000001


	//----- nvinfo : EIATTR_CRS_STACK_SIZE
	.align		4
.L_2649:
        /*0340*/ 	.byte	0x04, 0x1e
        /*0342*/ 	.short	(.L_2651 - .L_2650)
.L_2650:
        /*0344*/ 	.word	0x00000000


	//----- nvinfo : EIATTR_CBANK_PARAM_SIZE
	.align		4
.L_2651:
        /*0348*/ 	.byte	0x03, 0x19
        /*034a*/ 	.short	0x01f0


	//----- nvinfo : EIATTR_PARAM_CBANK
	.align		4
        /*034c*/ 	.byte	0x04, 0x0a
        /*034e*/ 	.short	(.L_2653 - .L_2652)
	.align		4
.L_2652:
        /*0350*/ 	.word	index@(.nv.constant0._Z25selective_scan_bwd_kernelI32Selective_Scan_bwd_kernel_traitsILi32ELi16ELb1ELb0ELb1ELb1ELb0EN3c104HalfENS1_7complexIfEEEEv12SSMParamsBwd)
        /*0354*/ 	.short	0x0210
        /*0356*/ 	.short	0x01f0


	//----- nvinfo : EIATTR_SW_WAR
	.align		4
.L_2653:
        /*0358*/ 	.byte	0x04, 0x36
        /*035a*/ 	.short	(.L_2655 - .L_2654)
.L_2654:
        /*035c*/ 	.word	0x00000008
.L_2655:


//--------------------- .nv.info._Z25selective_scan_bwd_kernelI32Selective_Scan_bwd_kernel_traitsILi32ELi16ELb1ELb0ELb1ELb1ELb1EN3c104HalfENS1_7complexIfEEEEv12SSMParamsBwd --------------------------
	.section	.nv.info._Z25selective_scan_bwd_kernelI32Selective_Scan_bwd_kernel_traitsILi32ELi16ELb1ELb0ELb1ELb1ELb1EN3c104HalfENS1_7complexIfEEEEv12SSMParamsBwd,"",@"SHT_CUDA_INFO"
	.sectionflags	@""
	.align	4


	//----- nvinfo : EIATTR_CUDA_API_VERSION
	.align		4
        /*0000*/ 	.byte	0x04, 0x37
        /*0002*/ 	.short	(.L_2657 - .L_2656)
.L_2656:
        /*0004*/ 	.word	0x00000082


	//----- nvinfo : EIATTR_KPARAM_INFO
	.align		4
.L_2657:
        /*0008*/ 	.byte	0x04, 0x17
        /*000a*/ 	.short	(.L_2659 - .L_2658)
.L_2658:
        /*000c*/ 	.word	0x00000000
        /*0010*/ 	.short	0x0000
        /*0012*/ 	.short	0x0000
        /*0014*/ 	.byte	0x00, 0xf0, 0xc1, 0x07


	//----- nvinfo : EIATTR_SPARSE_MMA_MASK
	.align		4
.L_2659:
        /*0018*/ 	.byte	0x03, 0x50
        /*001a*/ 	.short	0x0000


	//----- nvinfo : EIATTR_MAXREG_COUNT
	.align		4
        /*001c*/ 	.byte	0x03, 0x1b
        /*001e*/ 	.short	0x00ff


	//----- nvinfo : EIATTR_NUM_BARRIERS
	.align		4
        /*0020*/ 	.byte	0x02, 0x4c
        /*0022*/ 	.byte	0x01
	.zero		1


	//----- nvinfo : EIATTR_MERCURY_ISA_VERSION
	.align		4
        /*0024*/ 	.byte	0x03, 0x5f
        /*0026*/ 	.short	0x0101


	//----- nvinfo : EIATTR_INT_WARP_WIDE_INSTR_OFFSETS
	.align		4
        /*0028*/ 	.byte	0x04, 0x31
        /*002a*/ 	.short	(.L_2661 - .L_2660)


	//   ....[0]....
.L_2660:
        /*002c*/ 	.word	0x000074b0


	//   ....[1]....
        /*0030*/ 	.word	0x00009d20


	//----- nvinfo : EIATTR_COOP_GROUP_MASK_REGIDS
	.align		4
.L_2661:
        /*0034*/ 	.byte	0x04, 0x29
        /*0036*/ 	.short	(.L_2663 - .L_2662)


	//   ....[0]....
.L_2662:
        /*0038*/ 	.word	0xffffffff


	//   ....[1]....
        /*003c*/ 	.word	0xffffffff


	//   ....[2]....
        /*0040*/ 	.word	0xffffffff


	//   ....[3]....
        /*0044*/ 	.word	0xffffffff


	//   ....[4]....
        /*0048*/ 	.word	0xffffffff


	//   ....[5]....
        /*004c*/ 	.word	0xffffffff


	//   ....[6]....
        /*0050*/ 	.word	0xffffffff


	//   ....[7]....
        /*0054*/ 	.word	0xffffffff


	//   ....[8]....
        /*0058*/ 	.word	0xffffffff


	//   ....[9]....
        /*005c*/ 	.word	0xffffffff


	//   ....[10]....
        /*0060*/ 	.word	0xffffffff


	//   ....[11]....
        /*0064*/ 	.word	0xffffffff


	//   ....[12]....
        /*0068*/ 	.word	0xffffffff


	//   ....[13]....
        /*006c*/ 	.word	0xffffffff


	//   ....[14]....
        /*0070*/ 	.word	0xffffffff


	//   ....[15]....
        /*0074*/ 	.word	0xffffffff


	//   ....[16]....
        /*0078*/ 	.word	0xffffffff


	//   ....[17]....
        /*007c*/ 	.word	0xffffffff


	//   ....[18]....
        /*0080*/ 	.word	0xffffffff


	//   ....[19]....
        /*0084*/ 	.word	0xffffffff


	//   ....[20]....
        /*0088*/ 	.word	0xffffffff


	//   ....[21]....
        /*008c*/ 	.word	0xffffffff


	//   ....[22]....
        /*0090*/ 	.word	0xffffffff


	//   ....[23]....
        /*0094*/ 	.word	0xffffffff


	//   ....[24]....
        /*0098*/ 	.word	0xffffffff


	//   ....[25]....
        /*009c*/ 	.word	0xffffffff


	//   ....[26]....
        /*00a0*/ 	.word	0xffffffff


	//   ....[27]....
        /*00a4*/ 	.word	0xffffffff


	//   ....[28]....
        /*00a8*/ 	.word	0xffffffff


	//   ....[29]....
        /*00ac*/ 	.word	0xffffffff


	//   ....[30]....
        /*00b0*/ 	.word	0xffffffff


	//   ....[31]....
        /*00b4*/ 	.word	0xffffffff


	//   ....[32]....
        /*00b8*/ 	.word	0xffffffff


	//   ....[33]....
        /*00bc*/ 	.word	0xffffffff


	//   ....[34]....
        /*00c0*/ 	.word	0xffffffff


	//   ....[35]....
        /*00c4*/ 	.word	0xffffffff


	//   ....[36]....
        /*00c8*/ 	.word	0xffffffff


	//   ....[37]....
        /*00cc*/ 	.word	0xffffffff


	//   ....[38]....
        /*00d0*/ 	.word	0xffffffff


	//   ....[39]....
        /*00d4*/ 	.word	0xffffffff


	//   ....[40]....
        /*00d8*/ 	.word	0xffffffff


	//   ....[41]....
        /*00dc*/ 	.word	0xffffffff


	//   ....[42]....
        /*00e0*/ 	.word	0xffffffff


	//   ....[43]....
        /*00e4*/ 	.word	0xffffffff


	//   ....[44]....
        /*00e8*/ 	.word	0xffffffff


	//   ....[45]....
        /*00ec*/ 	.word	0xffffffff


	//   ....[46]....
        /*00f0*/ 	.word	0xffffffff


	//   ....[47]....
        /*00f4*/ 	.word	0xffffffff


	//   ....[48]....
        /*00f8*/ 	.word	0xffffffff


	//   ....[49]....
        /*00fc*/ 	.word	0xffffffff


	//   ....[50]....
        /*0100*/ 	.word	0xffffffff


	//   ....[51]....
        /*0104*/ 	.word	0xffffffff


	//   ....[52]....
        /*0108*/ 	.word	0xffffffff


	//   ....[53]....
        /*010c*/ 	.word	0xffffffff


	//   ....[54]....
        /*0110*/ 	.word	0xffffffff


	//   ....[55]....
        /*0114*/ 	.word	0xffffffff


	//   ....[56]....
        /*0118*/ 	.word	0xffffffff


	//   ....[57]....
        /*011c*/ 	.word	0xffffffff


	//   ....[58]....
        /*0120*/ 	.word	0xffffffff


	//   ....[59]....
        /*0124*/ 	.word	0xffffffff


	//   ....[60]....
        /*0128*/ 	.word	0xffffffff


	//   ....[61]....
        /*012c*/ 	.word	0xffffffff


	//   ....[62]....
        /*0130*/ 	.word	0xffffffff


	//   ....[63]....
        /*0134*/ 	.word	0xffffffff


	//   ....[64]....
        /*0138*/ 	.word	0xffffffff


	//   ....[65]....
        /*013c*/ 	.word	0xffffffff


	//   ....[66]....
        /*0140*/ 	.word	0xffffffff


	//   ....[67]....
        /*0144*/ 	.word	0xffffffff


	//   ....[68]....
        /*0148*/ 	.word	0xffffffff


	//   ....[69]....
        /*014c*/ 	.word	0xffffffff


	//   ....[70]....
        /*0150*/ 	.word	0xffffffff


	//   ....[71]....
        /*0154*/ 	.word	0xffffffff


	//   ....[72]....
        /*0158*/ 	.word	0xffffffff


	//   ....[73]....
        /*015c*/ 	.word	0xffffffff


	//   ....[74]....
        /*0160*/ 	.word	0xffffffff


	//   ....[75]....
        /*0164*/ 	.word	0xffffffff


	//   ....[76]....
        /*0168*/ 	.word	0xffffffff


	//   ....[77]....
        /*016c*/ 	.word	0xffffffff


	//   ....[78]....
        /*0170*/ 	.word	0xffffffff


	//   ....[79]....
        /*0174*/ 	.word	0xffffffff


	//   ....[80]....
        /*0178*/ 	.word	0xffffffff


	//   ....[81]....
        /*017c*/ 	.word	0xffffffff


	//   ....[82]....
        /*0180*/ 	.word	0xffffffff


	//   ....[83]....
        /*0184*/ 	.word	0xffffffff


	//   ....[84]....
        /*0188*/ 	.word	0xffffffff


	//   ....[85]....
        /*018c*/ 	.word	0xffffffff


	//   ....[86]....
        /*0190*/ 	.word	0xffffffff


	//   ....[87]....
        /*0194*/ 	.word	0xffffffff


	//   ....[88]....
        /*0198*/ 	.word	0xffffffff


	//   ....[89]....
        /*019c*/ 	.word	0xffffffff


	//   ....[90]....
        /*01a0*/ 	.word	0xffffffff


	//   ....[91]....
        /*01a4*/ 	.word	0xffffffff


	//   ....[92]....
        /*01a8*/ 	.word	0xffffffff


	//   ....[93]....
        /*01ac*/ 	.word	0xffffffff


	//   ....[94]....
        /*01b0*/ 	.word	0xffffffff


	//   ....[95]....
        /*01b4*/ 	.word	0xffffffff


	//   ....[96]....
        /*01b8*/ 	.word	0xffffffff


	//----- nvinfo : EIATTR_COOP_GROUP_INSTR_OFFSETS
	.align		4
.L_2663:
        /*01bc*/ 	.byte	0x04, 0x28
        /*01be*/ 	.short	(.L_2665 - .L_2664)


	//   ....[0]....
.L_2664:
        /*01c0*/ 	.word	0x00000b10


	//   ....[1]....
        /*01c4*/ 	.word	0x00000bc0


	//   ....[2]....
        /*01c8*/ 	.word	0x00000dd0


	//   ....[3]....
        /*01cc*/ 	.word	0x00003440


	//   ....[4]....
        /*01d0*/ 	.word	0x00003c80


	//   ....[5]....
        /*01d4*/ 	.word	0x000045c0


	//   ....[6]....
        /*01d8*/ 	.word	0x00004900


	//   ....[7]....
        /*01dc*/ 	.word	0x00005360


	//   ....[8]....
        /*01e0*/ 	.word	0x00006570


	//   ....[9]....
        /*01e4*/ 	.word	0x000065b0


	//   ....[10]....
        /*01e8*/ 	.word	0x000065f0


	//   ....[11]....
        /*01ec*/ 	.word	0x00006630


	//   ....[12]....
        /*01f0*/ 	.word	0x00006670


	//   ....[13]....
        /*01f4*/ 	.word	0x000066b0


	//   ....[14]....
        /*01f8*/ 	.word	0x00006820


	//   ....[15]....
        /*01fc*/ 	.word	0x00006860


	//   ....[16]....
        /*0200*/ 	.word	0x000068a0


	//   ....[17]....
        /*0204*/ 	.word	0x000068e0


	//   ....[18]....
        /*0208*/ 	.word	0x00006a80


	//   ....[19]....
        /*020c*/ 	.word	0x00006aa0


	//   ....[20]....
        /*0210*/ 	.word	0x00006ab0


	//   ....[21]....
        /*0214*/ 	.word	0x00006ac0


	//   ....[22]....
        /*0218*/ 	.word	0x00006b80


	//   ....[23]....
        /*021c*/ 	.word	0x00006ba0


	//   ....[24]....
        /*0220*/ 	.word	0x00006bb0


	//   ....[25]....
        /*0224*/ 	.word	0x00006bc0


	//   ....[26]....
        /*0228*/ 	.word	0x00006c80


	//   ....[27]....
        /*022c*/ 	.word	0x00006ca0


	//   ....[28]....
        /*0230*/ 	.word	0x00006cb0


	//   ....[29]....
        /*0234*/ 	.word	0x00006cc0


	//   ....[30]....
        /*0238*/ 	.word	0x00006d80


	//   ....[31]....
        /*023c*/ 	.word	0x00006dc0


	//   ....[32]....
        /*0240*/ 	.word	0x00006dd0


	//   ....[33]....
        /*0244*/ 	.word	0x00006de0


	//   ....[34]....
        /*0248*/ 	.word	0x00008b10


	//   ....[35]....
        /*024c*/ 	.word	0x00008b50


	//   ....[36]....
        /*0250*/ 	.word	0x00008b60


	//   ....[37]....
        /*0254*/ 	.word	0x00008b70


	//   ....[38]....
        /*0258*/ 	.word	0x00008c50


	//   ....[39]....
        /*025c*/ 	.word	0x00008c70


	//   ....[40]....
        /*0260*/ 	.word	0x00008c80


	//   ....[41]....
        /*0264*/ 	.word	0x00008c90


	//   ....[42]....
        /*0268*/ 	.word	0x00008d70


	//   ....[43]....
        /*026c*/ 	.word	0x00008d90


	//   ....[44]....
        /*0270*/ 	.word	0x00008da0


	//   ....[45]....
        /*0274*/ 	.word	0x00008db0


	//   ....[46]....
        /*0278*/ 	.word	0x00008e90


	//   ....[47]....
        /*027c*/ 	.word	0x00008eb0


	//   ....[48]....
        /*0280*/ 	.word	0x00008ec0


	//   ....[49]....
        /*0284*/ 	.word	0x00008ed0


	//   ....[50]....
        /*0288*/ 	.word	0x00008fb0


	//   ....[51]....
        /*028c*/ 	.word	0x00008fd0


	//   ....[52]....
        /*0290*/ 	.word	0x00008fe0


	//   ....[53]....
        /*0294*/ 	.word	0x00008ff0


	//   ....[54]....
        /*0298*/ 	.word	0x000090d0


	//   ....[55]....
        /*029c*/ 	.word	0x00009110


	//   ....[56]....
        /*02a0*/ 	.word	0x00009150


	//   ....[57]....
        /*02a4*/ 	.word	0x00009190


	//   ....[58]....
        /*02a8*/ 	.word	0x000091d0


	//   ....[59]....
        /*02ac*/ 	.word	0x00009210


	//   ....[60]....
        /*02b0*/ 	.word	0x00009260


	//   ....[61]....
        /*02b4*/ 	.word	0x000092a0


	//   ....[62]....
        /*02b8*/ 	.word	0x00009340


	//   ....[63]....
        /*02bc*/ 	.word	0x00009b40


	//   ....[64]....
        /*02c0*/ 	.word	0x0000c3c0


	//   ....[65]....
        /*02c4*/ 	.word	0x0000c400


	//   ....[66]....
        /*02c8*/ 	.word	0x0000c440


	//   ....[67]....
        /*02cc*/ 	.word	0x0000c480


	//   ....[68]....
        /*02d0*/ 	.word	0x0000c590


	//   ....[69]....
        /*02d4*/ 	.word	0x0000c5d0


	//   ....[70]....
        /*02d8*/ 	.word	0x0000c610


	//   ....[71]....
        /*02dc*/ 	.word	0x0000c650


	//   ....[72]....
        /*02e0*/ 	.word	0x0000c760


	//   ....[73]....
        /*02e4*/ 	.word	0x0000c7a0


	//   ....[74]....
        /*02e8*/ 	.word	0x0000c7e0


	//   ....[75]....
        /*02ec*/ 	.word	0x0000c820


	//   ....[76]....
        /*02f0*/ 	.word	0x0000c930


	//   ....[77]....
        /*02f4*/ 	.word	0x0000c970


	//   ....[78]....
        /*02f8*/ 	.word	0x0000c9b0


	//   ....[79]....
        /*02fc*/ 	.word	0x0000c9f0


	//   ....[80]....
        /*0300*/ 	.word	0x0000cb00


	//   ....[81]....
        /*0304*/ 	.word	0x0000cb40


	//   ....[82]....
        /*0308*/ 	.word	0x0000cb80


	//   ....[83]....
        /*030c*/ 	.word	0x0000cba0


	//   ....[84]....
        /*0310*/ 	.word	0x0000cfb0


	//   ....[85]....
        /*0314*/ 	.word	0x0000d6b0


	//   ....[86]....
        /*0318*/ 	.word	0x0000dab0


	//   ....[87]....
        /*031c*/ 	.word	0x0000dc40


	//   ....[88]....
        /*0320*/ 	.word	0x0000dc90


	//   ....[89]....
        /*0324*/ 	.word	0x0000dce0


	//   ....[90]....
        /*0328*/ 	.word	0x0000dd10


	//   ....[91]....
        /*032c*/ 	.word	0x0000dd30


	//   ....[92]....
        /*0330*/ 	.word	0x0000de30


	//   ....[93]....
        /*0334*/ 	.word	0x0000de70


	//   ....[94]....
        /*0338*/ 	.word	0x0000dec0


	//   ....[95]....
        /*033c*/ 	.word	0x0000def0


	//   ....[96]....
        /*0340*/ 	.word	0x0000df10


	//----- nvinfo : EIATTR_EXIT_INSTR_OFFSETS
	.align		4
.L_2665:
        /*0344*/ 	.byte	0x04, 0x1c
        /*0346*/ 	.short	(.L_2667 - .L_2666)


	//   ....[0]....
.L_2666:
        /*0348*/ 	.word	0x0000e000


	//   ....[1]....
        /*034c*/ 	.word	0x0000e340


	//----- nvinfo : EIATTR_MAX_THREADS
	.align		4
.L_2667:
        /*0350*/ 	.byte	0x04, 0x05
        /*0352*/ 	.short	(.L_2669 - .L_2668)
.L_2668:
        /*0354*/ 	.word	0x00000020
        /*0358*/ 	.word	0x00000001
        /*035c*/ 	.word	0x00000001


	//----- nvinfo : EIATTR_CRS_STACK_SIZE
	.align		4
.L_2669:
        /*0360*/ 	.byte	0x04, 0x1e
        /*0362*/ 	.short	(.L_2671 - .L_2670)
.L_2670:
        /*0364*/ 	.word	0x00000000


	//----- nvinfo : EIATTR_CBANK_PARAM_SIZE
	.align		4
.L_2671:
        /*0368*/ 	.byte	0x03, 0x19
        /*036a*/ 	.short	0x01f0


	//----- nvinfo : EIATTR_PARAM_CBANK
	.align		4
        /*036c*/ 	.byte	0x04, 0x0a
        /*036e*/ 	.short	(.L_2673 - .L_2672)
	.align		4
.L_2672:
        /*0370*/ 	.word	index@(.nv.constant0._Z25selective_scan_bwd_kernelI32Selective_Scan_bwd_kernel_traitsILi32ELi16ELb1ELb0ELb1ELb1ELb1EN3c104HalfENS1_7complexIfEEEEv12SSMParamsBwd)
        /*0374*/ 	.short	0x0210
        /*0376*/ 	.short	0x01f0


	//----- nvinfo : EIATTR_SW_WAR
	.align		4
.L_2673:
        /*0378*/ 	.byte	0x04, 0x36
        /*037a*/ 	.short	(.L_2675 - .L_2674)
.L_2674:
        /*037c*/ 	.word	0x00000008
.L_2675:


//--------------------- .nv.info._Z25selective_scan_bwd_kernelI32Selective_Scan_bwd_kernel_traitsILi32ELi16ELb1ELb1ELb0ELb0ELb0EN3c104HalfENS1_7complexIfEEEEv12SSMParamsBwd --------------------------
	.section	.nv.info._Z25selective_scan_bwd_kernelI32Selective_Scan_bwd_kernel_traitsILi32ELi16ELb1ELb1ELb0ELb0ELb0EN3c104HalfENS1_7complexIfEEEEv12SSMParamsBwd,"",@"SHT_CUDA_INFO"
	.sectionflags	@""
	.align	4


	//----- nvinfo : EIATTR_CUDA_API_VERSION
	.align		4
        /*0000*/ 	.byte	0x04, 0x37
        /*0002*/ 	.short	(.L_2677 - .L_2676)
.L_2676:
        /*0004*/ 	.word	0x00000082


	//----- nvinfo : EIATTR_KPARAM_INFO
	.align		4
.L_2677:
        /*0008*/ 	.byte	0x04, 0x17
        /*000a*/ 	.short	(.L_2679 - .L_2678)
.L_2678:
        /*000c*/ 	.word	0x00000000
        /*0010*/ 	.short	0x0000
        /*0012*/ 	.short	0x0000
        /*0014*/ 	.byte	0x00, 0xf0, 0xc1, 0x07


	//----- nvinfo : EIATTR_SPARSE_MMA_MASK
	.align		4
.L_2679:
        /*0018*/ 	.byte	0x03, 0x50
        /*001a*/ 	.short	0x0000


	//----- nvinfo : EIATTR_MAXREG_COUNT
	.align		4
        /*001c*/ 	.byte	0x03, 0x1b
        /*001e*/ 	.short	0x00ff


	//----- nvinfo : EIATTR_NUM_BARRIERS
	.align		4
        /*0020*/ 	.byte	0x02, 0x4c
        /*0022*/ 	.byte	0x01
	.zero		1


	//----- nvinfo : EIATTR_MERCURY_ISA_VERSION
	.align		4
        /*0024*/ 	.byte	0x03, 0x5f
        /*0026*/ 	.short	0x0101


	//----- nvinfo : EIATTR_COOP_GROUP_MASK_REGIDS
	.align		4
        /*0028*/ 	.byte	0x04, 0x29
        /*002a*/ 	.short	(.L_2681 - .L_2680)


	//   ....[0]....
.L_2680:
        /*002c*/ 	.word	0xffffffff


	//   ....[1]....
        /*0030*/ 	.word	0xffffffff


	//   ....[2]....
        /*0034*/ 	.word	0xffffffff


	//   ....[3]....
        /*0038*/ 	.word	0xffffffff


	//   ....[4]....
        /*003c*/ 	.word	0xffffffff


	//   ....[5]....
        /*0040*/ 	.word	0xffffffff


	//   ....[6]....
        /*0044*/ 	.word	0xffffffff


	//   ....[7]....
        /*0048*/ 	.word	0xffffffff


	//   ....[8]....
        /*004c*/ 	.word	0xffffffff


	//   ....[9]....
        /*0050*/ 	.word	0xffffffff


	//   ....[10]....
        /*0054*/ 	.word	0xffffffff


	//   ....[11]....
        /*0058*/ 	.word	0xffffffff


	//   ....[12]....
        /*005c*/ 	.word	0xffffffff


	//   ....[13]....
        /*0060*/ 	.word	0xffffffff


	//   ....[14]....
        /*0064*/ 	.word	0xffffffff


	//   ....[15]....
        /*0068*/ 	.word	0xffffffff


	//   ....[16]....
        /*006c*/ 	.word	0xffffffff


	//   ....[17]....
        /*0070*/ 	.word	0xffffffff


	//   ....[18]....
        /*0074*/ 	.word	0xffffffff


	//   ....[19]....
        /*0078*/ 	.word	0xffffffff


	//   ....[20]....
        /*007c*/ 	.word	0xffffffff


	//   ....[21]....
        /*0080*/ 	.word	0xffffffff


	//   ....[22]....
        /*0084*/ 	.word	0xffffffff


	//   ....[23]....
        /*0088*/ 	.word	0xffffffff


	//   ....[24]....
        /*008c*/ 	.word	0xffffffff


	//   ....[25]....
        /*0090*/ 	.word	0xffffffff


	//   ....[26]....
        /*0094*/ 	.word	0xffffffff


	//   ....[27]....
        /*0098*/ 	.word	0xffffffff


	//   ....[28]....
        /*009c*/ 	.word	0xffffffff


	//   ....[29]....
        /*00a0*/ 	.word	0xffffffff


	//   ....[30]....
        /*00a4*/ 	.word	0xffffffff


	//   ....[31]....
        /*00a8*/ 	.word	0xffffffff


	//   ....[32]....
        /*00ac*/ 	.word	0xffffffff


	//   ....[33]....
        /*00b0*/ 	.word	0xffffffff


	//   ....[34]....
        /*00b4*/ 	.word	0xffffffff


	//   ....[35]....
        /*00b8*/ 	.word	0xffffffff


	//   ....[36]....
        /*00bc*/ 	.word	0xffffffff


	//   ....[37]....
        /*00c0*/ 	.word	0xffffffff


	//   ....[38]....
        /*00c4*/ 	.word	0xffffffff


	//   ....[39]....
        /*00c8*/ 	.word	0xffffffff


	//   ....[40]....
        /*00cc*/ 	.word	0xffffffff


	//   ....[41]....
        /*00d0*/ 	.word	0xffffffff


	//   ....[42]....
        /*00d4*/ 	.word	0xffffffff


	//   ....[43]....
        /*00d8*/ 	.word	0xffffffff


	//   ....[44]....
        /*00dc*/ 	.word	0xffffffff


	//   ....[45]....
        /*00e0*/ 	.word	0xffffffff


	//   ....[46]....
        /*00e4*/ 	.word	0xffffffff


	//   ....[47]....
        /*00e8*/ 	.word	0xffffffff


	//   ....[48]....
        /*00ec*/ 	.word	0xffffffff


	//   ....[49]....
        /*00f0*/ 	.word	0xffffffff


	//   ....[50]....
        /*00f4*/ 	.word	0xffffffff


	//   ....[51]....
        /*00f8*/ 	.word	0xffffffff


	//   ....[52]....
        /*00fc*/ 	.word	0xffffffff


	//   ....[53]....
        /*0100*/ 	.word	0xffffffff


	//   ....[54]....
        /*0104*/ 	.word	0xffffffff


	//   ....[55]....
        /*0108*/ 	.word	0xffffffff


	//   ....[56]....
        /*010c*/ 	.word	0xffffffff


	//   ....[57]....
        /*0110*/ 	.word	0xffffffff


	//   ....[58]....
        /*0114*/ 	.word	0xffffffff


	//   ....[59]....
        /*0118*/ 	.word	0xffffffff


	//   ....[60]....
        /*011c*/ 	.word	0xffffffff


	//   ....[61]....
        /*0120*/ 	.word	0xffffffff


	//   ....[62]....
        /*0124*/ 	.word	0xffffffff


	//   ....[63]....
        /*0128*/ 	.word	0xffffffff


	//   ....[64]....
        /*012c*/ 	.word	0xffffffff


	//   ....[65]....
        /*0130*/ 	.word	0xffffffff


	//   ....[66]....
        /*0134*/ 	.word	0xffffffff


	//   ....[67]....
        /*0138*/ 	.word	0xffffffff


	//   ....[68]....
        /*013c*/ 	.word	0xffffffff


	//   ....[69]....
        /*0140*/ 	.word	0xffffffff


	//   ....[70]....
        /*0144*/ 	.word	0xffffffff


	//   ....[71]....
        /*0148*/ 	.word	0xffffffff


	//   ....[72]....
        /*014c*/ 	.word	0xffffffff


	//   ....[73]....
        /*0150*/ 	.word	0xffffffff


	//   ....[74]....
        /*0154*/ 	.word	0xffffffff


	//   ....[75]....
        /*0158*/ 	.word	0xffffffff


	//   ....[76]....
        /*015c*/ 	.word	0xffffffff


	//   ....[77]....
        /*0160*/ 	.word	0xffffffff


	//   ....[78]....
        /*0164*/ 	.word	0xffffffff


	//   ....[79]....
        /*0168*/ 	.word	0xffffffff


	//   ....[80]....
        /*016c*/ 	.word	0xffffffff


	//   ....[81]....
        /*0170*/ 	.word	0xffffffff


	//   ....[82]....
        /*0174*/ 	.word	0xffffffff


	//   ....[83]....
        /*0178*/ 	.word	0xffffffff


	//   ....[84]....
        /*017c*/ 	.word	0xffffffff


	//   ....[85]....
        /*0180*/ 	.word	0xffffffff


	//   ....[86]....
        /*0184*/ 	.word	0xffffffff


	//   ....[87]....
        /*0188*/ 	.word	0xffffffff


	//   ....[88]....
        /*018c*/ 	.word	0xffffffff


	//   ....[89]....
        /*0190*/ 	.word	0xffffffff


	//   ....[90]....
        /*0194*/ 	.word	0xffffffff


	//   ....[91]....
        /*0198*/ 	.word	0xffffffff


	//----- nvinfo : EIATTR_COOP_GROUP_INSTR_OFFSETS
	.align		4
.L_2681:
        /*019c*/ 	.byte	0x04, 0x28
        /*019e*/ 	.short	(.L_2683 - .L_2682)


	//   ....[0]....
.L_2682:
        /*01a0*/ 	.word	0x00000b40


	//   ....[1]....
        /*01a4*/ 	.word	0x00000bd0


	//   ....[2]....
        /*01a8*/ 	.word	0x00000ea0


	//   ....[3]....
        /*01ac*/ 	.word	0x00001ac0


	//   ....[4]....
        /*01b0*/ 	.word	0x000033b0


	//   ....[5]....
        /*01b4*/ 	.word	0x000033f0


	//   ....[6]....
        /*01b8*/ 	.word	0x00003430


	//   ....[7]....
        /*01bc*/ 	.word	0x00003470


	//   ....[8]....
        /*01c0*/ 	.word	0x00003670


	//   ....[9]....
        /*01c4*/ 	.word	0x000036b0


	//   ....[10]....
        /*01c8*/ 	.word	0x000036f0


	//   ....[11]....
        /*01cc*/ 	.word	0x00003720


	//   ....[12]....
        /*01d0*/ 	.word	0x00003750


	//   ....[13]....
        /*01d4*/ 	.word	0x00003780


	//   ....[14]....
        /*01d8*/ 	.word	0x000038d0


	//   ....[15]....
        /*01dc*/ 	.word	0x00003910


	//   ....[16]....
        /*01e0*/ 	.word	0x00003980


	//   ....[17]....
        /*01e4*/ 	.word	0x000039c0


	//   ....[18]....
        /*01e8*/ 	.word	0x00003b80


	//   ....[19]....
        /*01ec*/ 	.word	0x00003bc0


	//   ....[20]....
        /*01f0*/ 	.word	0x00003c00


	//   ....[21]....
        /*01f4*/ 	.word	0x00003c40


	//   ....[22]....
        /*01f8*/ 	.word	0x00003dc0


	//   ....[23]....
        /*01fc*/ 	.word	0x00003e00


	//   ....[24]....
        /*0200*/ 	.word	0x00003e40


	//   ....[25]....
        /*0204*/ 	.word	0x00003e80


	//   ....[26]....
        /*0208*/ 	.word	0x000042d0


	//   ....[27]....
        /*020c*/ 	.word	0x00004300


	//   ....[28]....
        /*0210*/ 	.word	0x00004340


	//   ....[29]....
        /*0214*/ 	.word	0x00004380


	//   ....[30]....
        /*0218*/ 	.word	0x000043b0


	//   ....[31]....
        /*021c*/ 	.word	0x000043c0


	//   ....[32]....
        /*0220*/ 	.word	0x000043d0


	//   ....[33]....
        /*0224*/ 	.word	0x000043e0


	//   ....[34]....
        /*0228*/ 	.word	0x00004500


	//   ....[35]....
        /*022c*/ 	.word	0x00004540


	//   ....[36]....
        /*0230*/ 	.word	0x00004550


	//   ....[37]....
        /*0234*/ 	.word	0x00004560


	//   ....[38]....
        /*0238*/ 	.word	0x00004660


	//   ....[39]....
        /*023c*/ 	.word	0x00004680


	//   ....[40]....
        /*0240*/ 	.word	0x00004690


	//   ....[41]....
        /*0244*/ 	.word	0x000046a0


	//   ....[42]....
        /*0248*/ 	.word	0x00004790


	//   ....[43]....
        /*024c*/ 	.word	0x000047b0


	//   ....[44]....
        /*0250*/ 	.word	0x000047c0


	//   ....[45]....
        /*0254*/ 	.word	0x000047d0


	//   ....[46]....
        /*0258*/ 	.word	0x000048c0


	//   ....[47]....
        /*025c*/ 	.word	0x000048e0


	//   ....[48]....
        /*0260*/ 	.word	0x000048f0


	//   ....[49]....
        /*0264*/ 	.word	0x00004900


	//   ....[50]....
        /*0268*/ 	.word	0x00004a00


	//   ....[51]....
        /*026c*/ 	.word	0x00004a40


	//   ....[52]....
        /*0270*/ 	.word	0x00004a80


	//   ....[53]....
        /*0274*/ 	.word	0x00004ac0


	//   ....[54]....
        /*0278*/ 	.word	0x00004b00


	//   ....[55]....
        /*027c*/ 	.word	0x00004b30


	//   ....[56]....
        /*0280*/ 	.word	0x00004b40


	//   ....[57]....
        /*0284*/ 	.word	0x00004ba0


	//   ....[58]....
        /*0288*/ 	.word	0x00005550


	//   ....[59]....
        /*028c*/ 	.word	0x00005580


	//   ....[60]....
        /*0290*/ 	.word	0x000083a0


	//   ....[61]....
        /*0294*/ 	.word	0x000083e0


	//   ....[62]....
        /*0298*/ 	.word	0x00008420


	//   ....[63]....
        /*029c*/ 	.word	0x00008460


	//   ....[64]....
        /*02a0*/ 	.word	0x000085b0


	//   ....[65]....
        /*02a4*/ 	.word	0x00008600


	//   ....[66]....
        /*02a8*/ 	.word	0x00008640


	//   ....[67]....
        /*02ac*/ 	.word	0x00008680


	//   ....[68]....
        /*02b0*/ 	.word	0x00008790


	//   ....[69]....
        /*02b4*/ 	.word	0x000087d0


	//   ....[70]....
        /*02b8*/ 	.word	0x00008810


	//   ....[71]....
        /*02bc*/ 	.word	0x00008850


	//   ....[72]....
        /*02c0*/ 	.word	0x00008960


	//   ....[73]....
        /*02c4*/ 	.word	0x000089a0


	//   ....[74]....
        /*02c8*/ 	.word	0x000089e0


	//   ....[75]....
        /*02cc*/ 	.word	0x00008a20


	//   ....[76]....
        /*02d0*/ 	.word	0x00008b30


	//   ....[77]....
        /*02d4*/ 	.word	0x00008b70


	//   ....[78]....
        /*02d8*/ 	.word	0x00008bb0


	//   ....[79]....
        /*02dc*/ 	.word	0x00008bf0


	//   ....[80]....
        /*02e0*/ 	.word	0x00009030


	//   ....[81]....
        /*02e4*/ 	.word	0x00009430


	//   ....[82]....
        /*02e8*/ 	.word	0x000094d0


	//   ....[83]....
        /*02ec*/ 	.word	0x00009520


	//   ....[84]....
        /*02f0*/ 	.word	0x00009570


	//   ....[85]....
        /*02f4*/ 	.word	0x000095a0


	//   ....[86]....
        /*02f8*/ 	.word	0x000095c0


	//   ....[87]....
        /*02fc*/ 	.word	0x000096c0


	//   ....[88]....
        /*0300*/ 	.word	0x00009700


	//   ....[89]....
        /*0304*/ 	.word	0x00009750


	//   ....[90]....
        /*0308*/ 	.word	0x00009780


	//   ....[91]....
        /*030c*/ 	.word	0x000097a0


	//----- nvinfo : EIATTR_EXIT_INSTR_OFFSETS
	.align		4
.L_2683:
        /*0310*/ 	.byte	0x04, 0x1c
        /*0312*/ 	.short	(.L_2685 - .L_2684)


	//   ....[0]....
.L_2684:
        /*0314*/ 	.word	0x00009890


	//   ....[1]....
        /*0318*/ 	.word	0x00009be0


	//----- nvinfo : EIATTR_MAX_THREADS
	.align		4
.L_2685:
        /*031c*/ 	.byte	0x04, 0x05
        /*031e*/ 	.short	(.L_2687 - .L_2686)
.L_2686:
        /*0320*/ 	.word	0x00000020
        /*0324*/ 	.word	0x00000001
        /*0328*/ 	.word	0x00000001


	//----- nvinfo : EIATTR_CRS_STACK_SIZE
	.align		4
.L_2687:
        /*032c*/ 	.byte	0x04, 0x1e
        /*032e*/ 	.short	(.L_2689 - .L_2688)
.L_2688:
        /*0330*/ 	.word	0x00000000


	//----- nvinfo : EIATTR_CBANK_PARAM_SIZE
	.align		4
.L_2689:
        /*0334*/ 	.byte	0x03, 0x19
        /*0336*/ 	.short	0x01f0


	//----- nvinfo : EIATTR_PARAM_CBANK
	.align		4
        /*0338*/ 	.byte	0x04, 0x0a
        /*033a*/ 	.short	(.L_2691 - .L_2690)
	.align		4
.L_2690:
        /*033c*/ 	.word	index@(.nv.constant0._Z25selective_scan_bwd_kernelI32Selective_Scan_bwd_kernel_traitsILi32ELi16ELb1ELb1ELb0ELb0ELb0EN3c104HalfENS1_7complexIfEEEEv12SSMParamsBwd)
        /*0340*/ 	.short	0x0210
        /*0342*/ 	.short	0x01f0


	//----- nvinfo : EIATTR_SW_WAR
	.align		4
.L_2691:
        /*0344*/ 	.byte	0x04, 0x36
        /*0346*/ 	.short	(.L_2693 - .L_2692)
.L_2692:
        /*0348*/ 	.word	0x00000008
.L_2693:


//--------------------- .nv.info._Z25selective_scan_bwd_kernelI32Selective_Scan_bwd_kernel_traitsILi32ELi16ELb1ELb1ELb0ELb0ELb1EN3c104HalfENS1_7complexIfEEEEv12SSMParamsBwd --------------------------
	.section	.nv.info._Z25selective_scan_bwd_kernelI32Selective_Scan_bwd_kernel_traitsILi32ELi16ELb1ELb1ELb0ELb0ELb1EN3c104HalfENS1_7complexIfEEEEv12SSMParamsBwd,"",@"SHT_CUDA_INFO"
	.sectionflags	@""
	.align	4


	//----- nvinfo : EIATTR_CUDA_API_VERSION
	.align		4
        /*0000*/ 	.byte	0x04, 0x37
        /*0002*/ 	.short	(.L_2695 - .L_2694)
.L_2694:
        /*0004*/ 	.word	0x00000082


	//----- nvinfo : EIATTR_KPARAM_INFO
	.align		4
.L_2695:
        /*0008*/ 	.byte	0x04, 0x17
        /*000a*/ 	.short	(.L_2697 - .L_2696)
.L_2696:
        /*000c*/ 	.word	0x00000000
        /*0010*/ 	.short	0x0000
        /*0012*/ 	.short	0x0000
        /*0014*/ 	.byte	0x00, 0xf0, 0xc1, 0x07


	//----- nvinfo : EIATTR_SPARSE_MMA_MASK
	.align		4
.L_2697:
        /*0018*/ 	.byte	0x03, 0x50
        /*001a*/ 	.short	0x0000


	//----- nvinfo : EIATTR_MAXREG_COUNT
	.align		4
        /*001c*/ 	.byte	0x03, 0x1b
        /*001e*/ 	.short	0x00ff


	//----- nvinfo : EIATTR_NUM_BARRIERS
	.align		4
        /*0020*/ 	.byte	0x02, 0x4c
        /*0022*/ 	.byte	0x01
	.zero		1


	//----- nvinfo : EIATTR_MERCURY_ISA_VERSION
	.align		4
        /*0024*/ 	.byte	0x03, 0x5f
        /*0026*/ 	.short	0x0101


	//----- nvinfo : EIATTR_COOP_GROUP_MASK_REGIDS
	.align		4
        /*0028*/ 	.byte	0x04, 0x29
        /*002a*/ 	.short	(.L_2699 - .L_2698)


	//   ....[0]....
.L_2698:
        /*002c*/ 	.word	0xffffffff


	//   ....[1]....
        /*0030*/ 	.word	0xffffffff


	//   ....[2]....
        /*0034*/ 	.word	0xffffffff


	//   ....[3]....
        /*0038*/ 	.word	0xffffffff


	//   ....[4]....
        /*003c*/ 	.word	0xffffffff


	//   ....[5]....
        /*0040*/ 	.word	0xffffffff


	//   ....[6]....
        /*0044*/ 	.word	0xffffffff


	//   ....[7]....
        /*0048*/ 	.word	0xffffffff


	//   ....[8]....
        /*004c*/ 	.word	0xffffffff


	//   ....[9]....
        /*0050*/ 	.word	0xffffffff


	//   ....[10]....
        /*0054*/ 	.word	0xffffffff


	//   ....[11]....
        /*0058*/ 	.word	0xffffffff


	//   ....[12]....
        /*005c*/ 	.word	0xffffffff


	//   ....[13]....
        /*0060*/ 	.word	0xffffffff


	//   ....[14]....
        /*0064*/ 	.word	0xffffffff


	//   ....[15]....
        /*0068*/ 	.word	0xffffffff


	//   ....[16]....
        /*006c*/ 	.word	0xffffffff


	//   ....[17]....
        /*0070*/ 	.word	0xffffffff


	//   ....[18]....
        /*0074*/ 	.word	0xffffffff


	//   ....[19]....
        /*0078*/ 	.word	0xffffffff


	//   ....[20]....
        /*007c*/ 	.word	0xffffffff


	//   ....[21]....
        /*0080*/ 	.word	0xffffffff


	//   ....[22]....
        /*0084*/ 	.word	0xffffffff


	//   ....[23]....
        /*0088*/ 	.word	0xffffffff


	//   ....[24]....
        /*008c*/ 	.word	0xffffffff


	//   ....[25]....
        /*0090*/ 	.word	0xffffffff


	//   ....[26]....
        /*0094*/ 	.word	0xffffffff


	//   ....[27]....
        /*0098*/ 	.word	0xffffffff


	//   ....[28]....
        /*009c*/ 	.word	0xffffffff


	//   ....[29]....
        /*00a0*/ 	.word	0xffffffff


	//   ....[30]....
        /*00a4*/ 	.word	0xffffffff


	//   ....[31]....
        /*00a8*/ 	.word	0xffffffff


	//   ....[32]....
        /*00ac*/ 	.word	0xffffffff


	//   ....[33]....
        /*00b0*/ 	.word	0xffffffff


	//   ....[34]....
        /*00b4*/ 	.word	0xffffffff


	//   ....[35]....
        /*00b8*/ 	.word	0xffffffff


	//   ....[36]....
        /*00bc*/ 	.word	0xffffffff


	//   ....[37]....
        /*00c0*/ 	.word	0xffffffff


	//   ....[38]....
        /*00c4*/ 	.word	0xffffffff


	//   ....[39]....
        /*00c8*/ 	.word	0xffffffff


	//   ....[40]....
        /*00cc*/ 	.word	0xffffffff


	//   ....[41]....
        /*00d0*/ 	.word	0xffffffff


	//   ....[42]....
        /*00d4*/ 	.word	0xffffffff


	//   ....[43]....
        /*00d8*/ 	.word	0xffffffff


	//   ....[44]....
        /*00dc*/ 	.word	0xffffffff


	//   ....[45]....
        /*00e0*/ 	.word	0xffffffff


	//   ....[46]....
        /*00e4*/ 	.word	0xffffffff


	//   ....[47]....
        /*00e8*/ 	.word	0xffffffff


	//   ....[48]....
        /*00ec*/ 	.word	0xffffffff


	//   ....[49]....
        /*00f0*/ 	.word	0xffffffff


	//   ....[50]....
        /*00f4*/ 	.word	0xffffffff


	//   ....[51]....
        /*00f8*/ 	.word	0xffffffff


	//   ....[52]....
        /*00fc*/ 	.word	0xffffffff


	//   ....[53]....
        /*0100*/ 	.word	0xffffffff


	//   ....[54]....
        /*0104*/ 	.word	0xffffffff


	//   ....[55]....
        /*0108*/ 	.word	0xffffffff


	//   ....[56]....
        /*010c*/ 	.word	0xffffffff


	//   ....[57]....
        /*0110*/ 	.word	0xffffffff


	//   ....[58]....
        /*0114*/ 	.word	0xffffffff


	//   ....[59]....
        /*0118*/ 	.word	0xffffffff


	//   ....[60]....
        /*011c*/ 	.word	0xffffffff


	//   ....[61]....
        /*0120*/ 	.word	0xffffffff


	//   ....[62]....
        /*0124*/ 	.word	0xffffffff


	//   ....[63]....
        /*0128*/ 	.word	0xffffffff


	//   ....[64]....
        /*012c*/ 	.word	0xffffffff


	//   ....[65]....
        /*0130*/ 	.word	0xffffffff


	//   ....[66]....
        /*0134*/ 	.word	0xffffffff


	//   ....[67]....
        /*0138*/ 	.word	0xffffffff


	//   ....[68]....
        /*013c*/ 	.word	0xffffffff


	//   ....[69]....
        /*0140*/ 	.word	0xffffffff


	//   ....[70]....
        /*0144*/ 	.word	0xffffffff


	//   ....[71]....
        /*0148*/ 	.word	0xffffffff


	//   ....[72]....
        /*014c*/ 	.word	0xffffffff


	//   ....[73]....
        /*0150*/ 	.word	0xffffffff


	//   ....[74]....
        /*0154*/ 	.word	0xffffffff


	//   ....[75]....
        /*0158*/ 	.word	0xffffffff


	//   ....[76]....
        /*015c*/ 	.word	0xffffffff


	//   ....[77]....
        /*0160*/ 	.word	0xffffffff


	//   ....[78]....
        /*0164*/ 	.word	0xffffffff


	//   ....[79]....
        /*0168*/ 	.word	0xffffffff


	//   ....[80]....
        /*016c*/ 	.word	0xffffffff


	//   ....[81]....
        /*0170*/ 	.word	0xffffffff


	//   ....[82]....
        /*0174*/ 	.word	0xffffffff


	//   ....[83]....
        /*0178*/ 	.word	0xffffffff


	//   ....[84]....
        /*017c*/ 	.word	0xffffffff


	//   ....[85]....
        /*0180*/ 	.word	0xffffffff


	//   ....[86]....
        /*0184*/ 	.word	0xffffffff


	//   ....[87]....
        /*0188*/ 	.word	0xffffffff


	//   ....[88]....
        /*018c*/ 	.word	0xffffffff


	//   ....[89]....
        /*0190*/ 	.word	0xffffffff


	//   ....[90]....
        /*0194*/ 	.word	0xffffffff


	//   ....[91]....
        /*0198*/ 	.word	0xffffffff


	//   ....[92]....
        /*019c*/ 	.word	0xffffffff


	//   ....[93]....
        /*01a0*/ 	.word	0xffffffff


	//   ....[94]....
        /*01a4*/ 	.word	0xffffffff


	//   ....[95]....
        /*01a8*/ 	.word	0xffffffff


	//----- nvinfo : EIATTR_COOP_GROUP_INSTR_OFFSETS
	.align		4
.L_2699:
        /*01ac*/ 	.byte	0x04, 0x28
        /*01ae*/ 	.short	(.L_2701 - .L_2700)


	//   ....[0]....
.L_2700:
        /*01b0*/ 	.word	0x00000b70


	//   ....[1]....
        /*01b4*/ 	.word	0x00000c20


	//   ....[2]....
        /*01b8*/ 	.word	0x00000df0


	//   ....[3]....
        /*01bc*/ 	.word	0x00000f90


	//   ....[4]....
        /*01c0*/ 	.word	0x00001970


	//   ....[5]....
        /*01c4*/ 	.word	0x000021e0


	//   ....[6]....
        /*01c8*/ 	.word	0x00002550


	//   ....[7]....
        /*01cc*/ 	.word	0x00003230


	//   ....[8]....
        /*01d0*/ 	.word	0x000048d0


	//   ....[9]....
        /*01d4*/ 	.word	0x00004910


	//   ....[10]....
        /*01d8*/ 	.word	0x00004950


	//   ....[11]....
        /*01dc*/ 	.word	0x00004990


	//   ....[12]....
        /*01e0*/ 	.word	0x00004b50


	//   ....[13]....
        /*01e4*/ 	.word	0x00004b90


	//   ....[14]....
        /*01e8*/ 	.word	0x00004bd0


	//   ....[15]....
        /*01ec*/ 	.word	0x00004c10


	//   ....[16]....
        /*01f0*/ 	.word	0x00004c50


	//   ....[17]....
        /*01f4*/ 	.word	0x00004c80


	//   ....[18]....
        /*01f8*/ 	.word	0x00004df0


	//   ....[19]....
        /*01fc*/ 	.word	0x00004e30


	//   ....[20]....
        /*0200*/ 	.word	0x00004ea0


	//   ....[21]....
        /*0204*/ 	.word	0x00004ed0


	//   ....[22]....
        /*0208*/ 	.word	0x00005070


	//   ....[23]....
        /*020c*/ 	.word	0x000050b0


	//   ....[24]....
        /*0210*/ 	.word	0x000050f0


	//   ....[25]....
        /*0214*/ 	.word	0x00005130


	//   ....[26]....
        /*0218*/ 	.word	0x000052c0


	//   ....[27]....
        /*021c*/ 	.word	0x00005300


	//   ....[28]....
        /*0220*/ 	.word	0x00005340


	//   ....[29]....
        /*0224*/ 	.word	0x00005380


	//   ....[30]....
        /*0228*/ 	.word	0x000057a0


	//   ....[31]....
        /*022c*/ 	.word	0x000058a0


	//   ....[32]....
        /*0230*/ 	.word	0x000058b0


	//   ....[33]....
        /*0234*/ 	.word	0x000058c0


	//   ....[34]....
        /*0238*/ 	.word	0x000058d0


	//   ....[35]....
        /*023c*/ 	.word	0x000058e0


	//   ....[36]....
        /*0240*/ 	.word	0x000058f0


	//   ....[37]....
        /*0244*/ 	.word	0x00005900


	//   ....[38]....
        /*0248*/ 	.word	0x00005a20


	//   ....[39]....
        /*024c*/ 	.word	0x00005a60


	//   ....[40]....
        /*0250*/ 	.word	0x00005a70


	//   ....[41]....
        /*0254*/ 	.word	0x00005a80


	//   ....[42]....
        /*0258*/ 	.word	0x00005b80


	//   ....[43]....
        /*025c*/ 	.word	0x00005ba0


	//   ....[44]....
        /*0260*/ 	.word	0x00005bb0


	//   ....[45]....
        /*0264*/ 	.word	0x00005bc0


	//   ....[46]....
        /*0268*/ 	.word	0x00005cb0


	//   ....[47]....
        /*026c*/ 	.word	0x00005cd0


	//   ....[48]....
        /*0270*/ 	.word	0x00005ce0


	//   ....[49]....
        /*0274*/ 	.word	0x00005cf0


	//   ....[50]....
        /*0278*/ 	.word	0x00005de0


	//   ....[51]....
        /*027c*/ 	.word	0x00005e00


	//   ....[52]....
        /*0280*/ 	.word	0x00005e10


	//   ....[53]....
        /*0284*/ 	.word	0x00005e20


	//   ....[54]....
        /*0288*/ 	.word	0x00005f20


	//   ....[55]....
        /*028c*/ 	.word	0x00005f60


	//   ....[56]....
        /*0290*/ 	.word	0x00005fa0


	//   ....[57]....
        /*0294*/ 	.word	0x00005fe0


	//   ....[58]....
        /*0298*/ 	.word	0x00006020


	//   ....[59]....
        /*029c*/ 	.word	0x00006040


	//   ....[60]....
        /*02a0*/ 	.word	0x00006050


	//   ....[61]....
        /*02a4*/ 	.word	0x00006080


	//   ....[62]....
        /*02a8*/ 	.word	0x00006a40


	//   ....[63]....
        /*02ac*/ 	.word	0x00006a80


	//   ....[64]....
        /*02b0*/ 	.word	0x000098c0


	//   ....[65]....
        /*02b4*/ 	.word	0x00009900


	//   ....[66]....
        /*02b8*/ 	.word	0x00009940


	//   ....[67]....
        /*02bc*/ 	.word	0x00009980


	//   ....[68]....
        /*02c0*/ 	.word	0x00009a90


	//   ....[69]....
        /*02c4*/ 	.word	0x00009ad0


	//   ....[70]....
        /*02c8*/ 	.word	0x00009b10


	//   ....[71]....
        /*02cc*/ 	.word	0x00009b50


	//   ....[72]....
        /*02d0*/ 	.word	0x00009c60


	//   ....[73]....
        /*02d4*/ 	.word	0x00009ca0


	//   ....[74]....
        /*02d8*/ 	.word	0x00009ce0


	//   ....[75]....
        /*02dc*/ 	.word	0x00009d20


	//   ....[76]....
        /*02e0*/ 	.word	0x00009e30


	//   ....[77]....
        /*02e4*/ 	.word	0x00009e70


	//   ....[78]....
        /*02e8*/ 	.word	0x00009eb0


	//   ....[79]....
        /*02ec*/ 	.word	0x00009ef0


	//   ....[80]....
        /*02f0*/ 	.word	0x0000a000


	//   ....[81]....
        /*02f4*/ 	.word	0x0000a040


	//   ....[82]....
        /*02f8*/ 	.word	0x0000a080


	//   ....[83]....
        /*02fc*/ 	.word	0x0000a0c0


	//   ....[84]....
        /*0300*/ 	.word	0x0000a550


	//   ....[85]....
        /*0304*/ 	.word	0x0000a930


	//   ....[86]....
        /*0308*/ 	.word	0x0000a9d0


	//   ....[87]....
        /*030c*/ 	.word	0x0000aa20


	//   ....[88]....
        /*0310*/ 	.word	0x0000aa70


	//   ....[89]....
        /*0314*/ 	.word	0x0000aaa0


	//   ....[90]....
        /*0318*/ 	.word	0x0000aac0


	//   ....[91]....
        /*031c*/ 	.word	0x0000abe0


	//   ....[92]....
        /*0320*/ 	.word	0x0000ac20


	//   ....[93]....
        /*0324*/ 	.word	0x0000ac70


	//   ....[94]....
        /*0328*/ 	.word	0x0000aca0


	//   ....[95]....
        /*032c*/ 	.word	0x0000acc0


	//----- nvinfo : EIATTR_EXIT_INSTR_OFFSETS
	.align		4
.L_2701:
        /*0330*/ 	.byte	0x04, 0x1c
        /*0332*/ 	.short	(.L_2703 - .L_2702)


	//   ....[0]....
.L_2702:
        /*0334*/ 	.word	0x0000adb0


	//   ....[1]....
        /*0338*/ 	.word	0x0000b100


	//----- nvinfo : EIATTR_MAX_THREADS
	.align		4
.L_2703:
        /*033c*/ 	.byte	0x04, 0x05
        /*033e*/ 	.short	(.L_2705 - .L_2704)
.L_2704:
        /*0340*/ 	.word	0x00000020
        /*0344*/ 	.word	0x00000001
        /*0348*/ 	.word	0x00000001


	//----- nvinfo : EIATTR_CRS_STACK_SIZE
	.align		4
.L_2705:
        /*034c*/ 	.byte	0x04, 0x1e
        /*034e*/ 	.short	(.L_2707 - .L_2706)
.L_2706:
        /*0350*/ 	.word	0x00000000


	//----- nvinfo : EIATTR_CBANK_PARAM_SIZE
	.align		4
.L_2707:
        /*0354*/ 	.byte	0x03, 0x19
        /*0356*/ 	.short	0x01f0


	//----- nvinfo : EIATTR_PARAM_CBANK
	.align		4
        /*0358*/ 	.byte	0x04, 0x0a
        /*035a*/ 	.short	(.L_2709 - .L_2708)
	.align		4
.L_2708:
        /*035c*/ 	.word	index@(.nv.constant0._Z25selective_scan_bwd_kernelI32Selective_Scan_bwd_kernel_traitsILi32ELi16ELb1ELb1ELb0ELb0ELb1EN3c104HalfENS1_7complexIfEEEEv12SSMParamsBwd)
        /*0360*/ 	.short	0x0210
        /*0362*/ 	.short	0x01f0


	//----- nvinfo : EIATTR_SW_WAR
	.align		4
.L_2709:
        /*0364*/ 	.byte	0x04, 0x36
        /*0366*/ 	.short	(.L_2711 - .L_2710)
.L_2710:
        /*0368*/ 	.word	0x00000008
.L_2711:


//--------------------- .nv.info._Z25selective_scan_bwd_kernelI32Selective_Scan_bwd_kernel_traitsILi32ELi16ELb1ELb1ELb0ELb1ELb0EN3c104HalfENS1_7complexIfEEEEv12SSMParamsBwd --------------------------
	.section	.nv.info._Z25selective_scan_bwd_kernelI32Selective_Scan_bwd_kernel_traitsILi32ELi16ELb1ELb1ELb0ELb1ELb0EN3c104HalfENS1_7complexIfEEEEv12SSMParamsBwd,"",@"SHT_CUDA_INFO"
	.sectionflags	@""
	.align	4


	//----- nvinfo : EIATTR_CUDA_API_VERSION
	.align		4
        /*0000*/ 	.byte	0x04, 0x37
        /*0002*/ 	.short	(.L_2713 - .L_2712)
.L_2712:
        /*0004*/ 	.word	0x00000082


	//----- nvinfo : EIATTR_KPARAM_INFO
	.align		4
.L_2713:
        /*0008*/ 	.byte	0x04, 0x17
        /*000a*/ 	.short	(.L_2715 - .L_2714)
.L_2714:
        /*000c*/ 	.word	0x00000000
        /*0010*/ 	.short	0x0000
        /*0012*/ 	.short	0x0000
        /*0014*/ 	.byte	0x00, 0xf0, 0xc1, 0x07


	//----- nvinfo : EIATTR_SPARSE_MMA_MASK
	.align		4
.L_2715:
        /*0018*/ 	.byte	0x03, 0x50
        /*001a*/ 	.short	0x0000


	//----- nvinfo : EIATTR_MAXREG_COUNT
	.align		4
        /*001c*/ 	.byte	0x03, 0x1b
        /*001e*/ 	.short	0x00ff


	//----- nvinfo : EIATTR_NUM_BARRIERS
	.align		4
        /*0020*/ 	.byte	0x02, 0x4c
        /*0022*/ 	.byte	0x01
	.zero		1


	//----- nvinfo : EIATTR_MERCURY_ISA_VERSION
	.align		4
        /*0024*/ 	.byte	0x03, 0x5f
        /*0026*/ 	.short	0x0101


	//----- nvinfo : EIATTR_COOP_GROUP_MASK_REGIDS
	.align		4
        /*0028*/ 	.byte	0x04, 0x29
        /*002a*/ 	.short	(.L_2717 - .L_2716)


	//   ....[0]....
.L_2716:
        /*002c*/ 	.word	0xffffffff


	//   ....[1]....
        /*0030*/ 	.word	0xffffffff


	//   ....[2]....
        /*0034*/ 	.word	0xffffffff


	//   ....[3]....
        /*0038*/ 	.word	0xffffffff


	//   ....[4]....
        /*003c*/ 	.word	0xffffffff


	//   ....[5]....
        /*0040*/ 	.word	0xffffffff


	//   ....[6]....
        /*0044*/ 	.word	0xffffffff


	//   ....[7]....
        /*0048*/ 	.word	0xffffffff


	//   ....[8]....
        /*004c*/ 	.word	0xffffffff


	//   ....[9]....
        /*0050*/ 	.word	0xffffffff


	//   ....[10]....
        /*0054*/ 	.word	0xffffffff


	//   ....[11]....
        /*0058*/ 	.word	0xffffffff


	//   ....[12]....
        /*005c*/ 	.word	0xffffffff


	//   ....[13]....
        /*0060*/ 	.word	0xffffffff


	//   ....[14]....
        /*0064*/ 	.word	0xffffffff


	//   ....[15]....
        /*0068*/ 	.word	0xffffffff


	//   ....[16]....
        /*006c*/ 	.word	0xffffffff


	//   ....[17]....
        /*0070*/ 	.word	0xffffffff


	//   ....[18]....
        /*0074*/ 	.word	0xffffffff


	//   ....[19]....
        /*0078*/ 	.word	0xffffffff


	//   ....[20]....
        /*007c*/ 	.word	0xffffffff


	//   ....[21]....
        /*0080*/ 	.word	0xffffffff


	//   ....[22]....
        /*0084*/ 	.word	0xffffffff


	//   ....[23]....
        /*0088*/ 	.word	0xffffffff


	//   ....[24]....
        /*008c*/ 	.word	0xffffffff


	//   ....[25]....
        /*0090*/ 	.word	0xffffffff


	//   ....[26]....
        /*0094*/ 	.word	0xffffffff


	//   ....[27]....
        /*0098*/ 	.word	0xffffffff


	//   ....[28]....
        /*009c*/ 	.word	0xffffffff


	//   ....[29]....
        /*00a0*/ 	.word	0xffffffff


	//   ....[30]....
        /*00a4*/ 	.word	0xffffffff


	//   ....[31]....
        /*00a8*/ 	.word	0xffffffff


	//   ....[32]....
        /*00ac*/ 	.word	0xffffffff


	//   ....[33]....
        /*00b0*/ 	.word	0xffffffff


	//   ....[34]....
        /*00b4*/ 	.word	0xffffffff


	//   ....[35]....
        /*00b8*/ 	.word	0xffffffff


	//   ....[36]....
        /*00bc*/ 	.word	0xffffffff


	//   ....[37]....
        /*00c0*/ 	.word	0xffffffff


	//   ....[38]....
        /*00c4*/ 	.word	0xffffffff


	//   ....[39]....
        /*00c8*/ 	.word	0xffffffff


	//   ....[40]....
        /*00cc*/ 	.word	0xffffffff


	//   ....[41]....
        /*00d0*/ 	.word	0xffffffff


	//   ....[42]....
        /*00d4*/ 	.word	0xffffffff


	//   ....[43]....
        /*00d8*/ 	.word	0xffffffff


	//   ....[44]....
        /*00dc*/ 	.word	0xffffffff


	//   ....[45]....
        /*00e0*/ 	.word	0xffffffff


	//   ....[46]....
        /*00e4*/ 	.word	0xffffffff


	//   ....[47]....
        /*00e8*/ 	.word	0xffffffff


	//   ....[48]....
        /*00ec*/ 	.word	0xffffffff


	//   ....[49]....
        /*00f0*/ 	.word	0xffffffff


	//   ....[50]....
        /*00f4*/ 	.word	0xffffffff


	//   ....[51]....
        /*00f8*/ 	.word	0xffffffff


	//   ....[52]....
        /*00fc*/ 	.word	0xffffffff


	//   ....[53]....
        /*0100*/ 	.word	0xffffffff


	//   ....[54]....
        /*0104*/ 	.word	0xffffffff


	//   ....[55]....
        /*0108*/ 	.word	0xffffffff


	//   ....[56]....
        /*010c*/ 	.word	0xffffffff


	//   ....[57]....
        /*0110*/ 	.word	0xffffffff


	//   ....[58]....
        /*0114*/ 	.word	0xffffffff


	//   ....[59]....
        /*0118*/ 	.word	0xffffffff


	//   ....[60]....
        /*011c*/ 	.word	0xffffffff


	//   ....[61]....
        /*0120*/ 	.word	0xffffffff


	//   ....[62]....
        /*0124*/ 	.word	0xffffffff


	//   ....[63]....
        /*0128*/ 	.word	0xffffffff


	//   ....[64]....
        /*012c*/ 	.word	0xffffffff


	//   ....[65]....
        /*0130*/ 	.word	0xffffffff


	//   ....[66]....
        /*0134*/ 	.word	0xffffffff


	//   ....[67]....
        /*0138*/ 	.word	0xffffffff


	//   ....[68]....
        /*013c*/ 	.word	0xffffffff


	//   ....[69]....
        /*0140*/ 	.word	0xffffffff


	//   ....[70]....
        /*0144*/ 	.word	0xffffffff


	//   ....[71]....
        /*0148*/ 	.word	0xffffffff


	//   ....[72]....
        /*014c*/ 	.word	0xffffffff


	//   ....[73]....
        /*0150*/ 	.word	0xffffffff


	//   ....[74]....
        /*0154*/ 	.word	0xffffffff


	//   ....[75]....
        /*0158*/ 	.word	0xffffffff


	//   ....[76]....
        /*015c*/ 	.word	0xffffffff


	//   ....[77]....
        /*0160*/ 	.word	0xffffffff


	//   ....[78]....
        /*0164*/ 	.word	0xffffffff


	//   ....[79]....
        /*0168*/ 	.word	0xffffffff


	//   ....[80]....
        /*016c*/ 	.word	0xffffffff


	//   ....[81]....
        /*0170*/ 	.word	0xffffffff


	//   ....[82]....
        /*0174*/ 	.word	0xffffffff


	//   ....[83]....
        /*0178*/ 	.word	0xffffffff


	//   ....[84]....
        /*017c*/ 	.word	0xffffffff


	//   ....[85]....
        /*0180*/ 	.word	0xffffffff


	//   ....[86]....
        /*0184*/ 	.word	0xffffffff


	//   ....[87]....
        /*0188*/ 	.word	0xffffffff


	//   ....[88]....
        /*018c*/ 	.word	0xffffffff


	//   ....[89]....
        /*0190*/ 	.word	0xffffffff


	//   ....[90]....
        /*0194*/ 	.word	0xffffffff


	//   ....[91]....
        /*0198*/ 	.word	0xffffffff


	//   ....[92]....
        /*019c*/ 	.word	0xffffffff


	//----- nvinfo : EIATTR_COOP_GROUP_INSTR_OFFSETS
	.align		4
.L_2717:
        /*01a0*/ 	.byte	0x04, 0x28
        /*01a2*/ 	.short	(.L_2719 - .L_2718)


	//   ....[0]....
.L_2718:
        /*01a4*/ 	.word	0x00000b30


	//   ....[1]....
        /*01a8*/ 	.word	0x00000be0


	//   ....[2]....
        /*01ac*/ 	.word	0x00000e20


	//   ....[3]....
        /*01b0*/ 	.word	0x00003d70


	//   ....[4]....
        /*01b4*/ 	.word	0x00005660


	//   ....[5]....
        /*01b8*/ 	.word	0x000056a0


	//   ....[6]....
        /*01bc*/ 	.word	0x000056e0


	//   ....[7]....
        /*01c0*/ 	.word	0x00005720


	//   ....[8]....
        /*01c4*/ 	.word	0x00005920


	//   ....[9]....
        /*01c8*/ 	.word	0x00005960


	//   ....[10]....
        /*01cc*/ 	.word	0x000059a0


	//   ....[11]....
        /*01d0*/ 	.word	0x000059d0


	//   ....[12]....
        /*01d4*/ 	.word	0x00005a00


	//   ....[13]....
        /*01d8*/ 	.word	0x00005a30


	//   ....[14]....
        /*01dc*/ 	.word	0x00005b80


	//   ....[15]....
        /*01e0*/ 	.word	0x00005bc0


	//   ....[16]....
        /*01e4*/ 	.word	0x00005c30


	//   ....[17]....
        /*01e8*/ 	.word	0x00005c70


	//   ....[18]....
        /*01ec*/ 	.word	0x00005e30


	//   ....[19]....
        /*01f0*/ 	.word	0x00005e70


	//   ....[20]....
        /*01f4*/ 	.word	0x00005eb0


	//   ....[21]....
        /*01f8*/ 	.word	0x00005ef0


	//   ....[22]....
        /*01fc*/ 	.word	0x00006070


	//   ....[23]....
        /*0200*/ 	.word	0x000060b0


	//   ....[24]....
        /*0204*/ 	.word	0x000060f0


	//   ....[25]....
        /*0208*/ 	.word	0x00006130


	//   ....[26]....
        /*020c*/ 	.word	0x00006580


	//   ....[27]....
        /*0210*/ 	.word	0x000065b0


	//   ....[28]....
        /*0214*/ 	.word	0x000065f0


	//   ....[29]....
        /*0218*/ 	.word	0x00006630


	//   ....[30]....
        /*021c*/ 	.word	0x00006660


	//   ....[31]....
        /*0220*/ 	.word	0x00006670


	//   ....[32]....
        /*0224*/ 	.word	0x00006680


	//   ....[33]....
        /*0228*/ 	.word	0x00006690


	//   ....[34]....
        /*022c*/ 	.word	0x000067b0


	//   ....[35]....
        /*0230*/ 	.word	0x000067f0


	//   ....[36]....
        /*0234*/ 	.word	0x00006800


	//   ....[37]....
        /*0238*/ 	.word	0x00006810


	//   ....[38]....
        /*023c*/ 	.word	0x00006910


	//   ....[39]....
        /*0240*/ 	.word	0x00006930


	//   ....[40]....
        /*0244*/ 	.word	0x00006940


	//   ....[41]....
        /*0248*/ 	.word	0x00006950


	//   ....[42]....
        /*024c*/ 	.word	0x00006a40


	//   ....[43]....
        /*0250*/ 	.word	0x00006a60


	//   ....[44]....
        /*0254*/ 	.word	0x00006a70


	//   ....[45]....
        /*0258*/ 	.word	0x00006a80


	//   ....[46]....
        /*025c*/ 	.word	0x00006b70


	//   ....[47]....
        /*0260*/ 	.word	0x00006b90


	//   ....[48]....
        /*0264*/ 	.word	0x00006ba0


	//   ....[49]....
        /*0268*/ 	.word	0x00006bb0


	//   ....[50]....
        /*026c*/ 	.word	0x00006cb0


	//   ....[51]....
        /*0270*/ 	.word	0x00006cf0


	//   ....[52]....
        /*0274*/ 	.word	0x00006d30


	//   ....[53]....
        /*0278*/ 	.word	0x00006d70


	//   ....[54]....
        /*027c*/ 	.word	0x00006da0


	//   ....[55]....
        /*0280*/ 	.word	0x00006dd0


	//   ....[56]....
        /*0284*/ 	.word	0x00006de0


	//   ....[57]....
        /*0288*/ 	.word	0x00006e40


	//   ....[58]....
        /*028c*/ 	.word	0x000077f0


	//   ....[59]....
        /*0290*/ 	.word	0x00007820


	//   ....[60]....
        /*0294*/ 	.word	0x0000a650


	//   ....[61]....
        /*0298*/ 	.word	0x0000a690


	//   ....[62]....
        /*029c*/ 	.word	0x0000a6d0


	//   ....[63]....
        /*02a0*/ 	.word	0x0000a710


	//   ....[64]....
        /*02a4*/ 	.word	0x0000a860


	//   ....[65]....
        /*02a8*/ 	.word	0x0000a8b0


	//   ....[66]....
        /*02ac*/ 	.word	0x0000a8f0


	//   ....[67]....
        /*02b0*/ 	.word	0x0000a930


	//   ....[68]....
        /*02b4*/ 	.word	0x0000aa40


	//   ....[69]....
        /*02b8*/ 	.word	0x0000aa80


	//   ....[70]....
        /*02bc*/ 	.word	0x0000aac0


	//   ....[71]....
        /*02c0*/ 	.word	0x0000ab00


	//   ....[72]....
        /*02c4*/ 	.word	0x0000ac10


	//   ....[73]....
        /*02c8*/ 	.word	0x0000ac50


	//   ....[74]....
        /*02cc*/ 	.word	0x0000ac90


	//   ....[75]....
        /*02d0*/ 	.word	0x0000acd0


	//   ....[76]....
        /*02d4*/ 	.word	0x0000ade0


	//   ....[77]....
        /*02d8*/ 	.word	0x0000ae20


	//   ....[78]....
        /*02dc*/ 	.word	0x0000ae60


	//   ....[79]....
        /*02e0*/ 	.word	0x0000aea0


	//   ....[80]....
        /*02e4*/ 	.word	0x0000b380


	//   ....[81]....
        /*02e8*/ 	.word	0x0000ba70


	//   ....[82]....
        /*02ec*/ 	.word	0x0000bf00


	//   ....[83]....
        /*02f0*/ 	.word	0x0000c020


	//   ....[84]....
        /*02f4*/ 	.word	0x0000c070


	//   ....[85]....
        /*02f8*/ 	.word	0x0000c0c0


	//   ....[86]....
        /*02fc*/ 	.word	0x0000c0f0


	//   ....[87]....
        /*0300*/ 	.word	0x0000c110


	//   ....[88]....
        /*0304*/ 	.word	0x0000c210


	//   ....[89]....
        /*0308*/ 	.word	0x0000c250


	//   ....[90]....
        /*030c*/ 	.word	0x0000c2a0


	//   ....[91]....
        /*0310*/ 	.word	0x0000c2d0


	//   ....[92]....
        /*0314*/ 	.word	0x0000c2f0


	//----- nvinfo : EIATTR_EXIT_INSTR_OFFSETS
	.align		4
.L_2719:
        /*0318*/ 	.byte	0x04, 0x1c
        /*031a*/ 	.short	(.L_2721 - .L_2720)


	//   ....[0]....
.L_2720:
        /*031c*/ 	.word	0x0000c3e0


	//   ....[1]....
        /*0320*/ 	.word	0x0000c730


	//----- nvinfo : EIATTR_MAX_THREADS
	.align		4
.L_2721:
        /*0324*/ 	.byte	0x04, 0x05
        /*0326*/ 	.short	(.L_2723 - .L_2722)
.L_2722:
        /*0328*/ 	.word	0x00000020
        /*032c*/ 	.word	0x00000001
        /*0330*/ 	.word	0x00000001


	//----- nvinfo : EIATTR_CRS_STACK_SIZE
	.align		4
.L_2723:
        /*0334*/ 	.byte	0x04, 0x1e
        /*0336*/ 	.short	(.L_2725 - .L_2724)
.L_2724:
        /*0338*/ 	.word	0x00000000


	//----- nvinfo : EIATTR_CBANK_PARAM_SIZE
	.align		4
.L_2725:
        /*033c*/ 	.byte	0x03, 0x19
        /*033e*/ 	.short	0x01f0


	//----- nvinfo : EIATTR_PARAM_CBANK
	.align		4
        /*0340*/ 	.byte	0x04, 0x0a
        /*0342*/ 	.short	(.L_2727 - .L_2726)
	.align		4
.L_2726:
        /*0344*/ 	.word	index@(.nv.constant0._Z25selective_scan_bwd_kernelI32Selective_Scan_bwd_kernel_traitsILi32ELi16ELb1ELb1ELb0ELb1ELb0EN3c104HalfENS1_7complexIfEEEEv12SSMParamsBwd)
        /*0348*/ 	.short	0x0210
        /*034a*/ 	.short	0x01f0


	//----- nvinfo : EIATTR_SW_WAR
	.align		4
.L_2727:
        /*034c*/ 	.byte	0x04, 0x36
        /*034e*/ 	.short	(.L_2729 - .L_2728)
.L_2728:
        /*0350*/ 	.word	0x00000008
.L_2729:


//--------------------- .nv.info._Z25selective_scan_bwd_kernelI32Selective_Scan_bwd_kernel_traitsILi32ELi16ELb1ELb1ELb0ELb1ELb1EN3c104HalfENS1_7complexIfEEEEv12SSMParamsBwd --------------------------
	.section	.nv.info._Z25selective_scan_bwd_kernelI32Selective_Scan_bwd_kernel_traitsILi32ELi16ELb1ELb1ELb0ELb1ELb1EN3c104HalfENS1_7complexIfEEEEv12SSMParamsBwd,"",@"SHT_CUDA_INFO"
	.sectionflags	@""
	.align	4


	//----- nvinfo : EIATTR_CUDA_API_VERSION
	.align		4
        /*0000*/ 	.byte	0x04, 0x37
        /*0002*/ 	.short	(.L_2731 - .L_2730)
.L_2730:
        /*0004*/ 	.word	0x00000082


	//----- nvinfo : EIATTR_KPARAM_INFO
	.align		4
.L_2731:
        /*0008*/ 	.byte	0x04, 0x17
        /*000a*/ 	.short	(.L_2733 - .L_2732)
.L_2732:
        /*000c*/ 	.word	0x00000000
        /*0010*/ 	.short	0x0000
        /*0012*/ 	.short	0x0000
        /*0014*/ 	.byte	0x00, 0xf0, 0xc1, 0x07


	//----- nvinfo : EIATTR_SPARSE_MMA_MASK
	.align		4
.L_2733:
        /*0018*/ 	.byte	0x03, 0x50
        /*001a*/ 	.short	0x0000


	//----- nvinfo : EIATTR_MAXREG_COUNT
	.align		4
        /*001c*/ 	.byte	0x03, 0x1b
        /*001e*/ 	.short	0x00ff


	//----- nvinfo : EIATTR_NUM_BARRIERS
	.align		4
        /*0020*/ 	.byte	0x02, 0x4c
        /*0022*/ 	.byte	0x01
	.zero		1


	//----- nvinfo : EIATTR_MERCURY_ISA_VERSION
	.align		4
        /*0024*/ 	.byte	0x03, 0x5f
        /*0026*/ 	.short	0x0101


	//----- nvinfo : EIATTR_COOP_GROUP_MASK_REGIDS
	.align		4
        /*0028*/ 	.byte	0x04, 0x29
        /*002a*/ 	.short	(.L_2735 - .L_2734)


	//   ....[0]....
.L_2734:
        /*002c*/ 	.word	0xffffffff


	//   ....[1]....
        /*0030*/ 	.word	0xffffffff


	//   ....[2]....
        /*0034*/ 	.word	0xffffffff


	//   ....[3]....
        /*0038*/ 	.word	0xffffffff


	//   ....[4]....
        /*003c*/ 	.word	0xffffffff


	//   ....[5]....
        /*0040*/ 	.word	0xffffffff


	//   ....[6]....
        /*0044*/ 	.word	0xffffffff


	//   ....[7]....
        /*0048*/ 	.word	0xffffffff


	//   ....[8]....
        /*004c*/ 	.word	0xffffffff


	//   ....[9]....
        /*0050*/ 	.word	0xffffffff


	//   ....[10]....
        /*0054*/ 	.word	0xffffffff


	//   ....[11]....
        /*0058*/ 	.word	0xffffffff


	//   ....[12]....
        /*005c*/ 	.word	0xffffffff


	//   ....[13]....
        /*0060*/ 	.word	0xffffffff


	//   ....[14]....
        /*0064*/ 	.word	0xffffffff


	//   ....[15]....
        /*0068*/ 	.word	0xffffffff


	//   ....[16]....
        /*006c*/ 	.word	0xffffffff


	//   ....[17]....
        /*0070*/ 	.word	0xffffffff


	//   ....[18]....
        /*0074*/ 	.word	0xffffffff


	//   ....[19]....
        /*0078*/ 	.word	0xffffffff


	//   ....[20]....
        /*007c*/ 	.word	0xffffffff


	//   ....[21]....
        /*0080*/ 	.word	0xffffffff


	//   ....[22]....
        /*0084*/ 	.word	0xffffffff


	//   ....[23]....
        /*0088*/ 	.word	0xffffffff


	//   ....[24]....
        /*008c*/ 	.word	0xffffffff


	//   ....[25]....
        /*0090*/ 	.word	0xffffffff


	//   ....[26]....
        /*0094*/ 	.word	0xffffffff


	//   ....[27]....
        /*0098*/ 	.word	0xffffffff


	//   ....[28]....
        /*009c*/ 	.word	0xffffffff


	//   ....[29]....
        /*00a0*/ 	.word	0xffffffff


	//   ....[30]....
        /*00a4*/ 	.word	0xffffffff


	//   ....[31]....
        /*00a8*/ 	.word	0xffffffff


	//   ....[32]....
        /*00ac*/ 	.word	0xffffffff


	//   ....[33]....
        /*00b0*/ 	.word	0xffffffff


	//   ....[34]....
        /*00b4*/ 	.word	0xffffffff


	//   ....[35]....
        /*00b8*/ 	.word	0xffffffff


	//   ....[36]....
        /*00bc*/ 	.word	0xffffffff


	//   ....[37]....
        /*00c0*/ 	.word	0xffffffff


	//   ....[38]....
        /*00c4*/ 	.word	0xffffffff


	//   ....[39]....
        /*00c8*/ 	.word	0xffffffff


	//   ....[40]....
        /*00cc*/ 	.word	0xffffffff


	//   ....[41]....
        /*00d0*/ 	.word	0xffffffff


	//   ....[42]....
        /*00d4*/ 	.word	0xffffffff


	//   ....[43]....
        /*00d8*/ 	.word	0xffffffff


	//   ....[44]....
        /*00dc*/ 	.word	0xffffffff


	//   ....[45]....
        /*00e0*/ 	.word	0xffffffff


	//   ....[46]....
        /*00e4*/ 	.word	0xffffffff


	//   ....[47]....
        /*00e8*/ 	.word	0xffffffff


	//   ....[48]....
        /*00ec*/ 	.word	0xffffffff


	//   ....[49]....
        /*00f0*/ 	.word	0xffffffff


	//   ....[50]....
        /*00f4*/ 	.word	0xffffffff


	//   ....[51]....
        /*00f8*/ 	.word	0xffffffff


	//   ....[52]....
        /*00fc*/ 	.word	0xffffffff


	//   ....[53]....
        /*0100*/ 	.word	0xffffffff


	//   ....[54]....
        /*0104*/ 	.word	0xffffffff


	//   ....[55]....
        /*0108*/ 	.word	0xffffffff


	//   ....[56]....
        /*010c*/ 	.word	0xffffffff


	//   ....[57]....
        /*0110*/ 	.word	0xffffffff


	//   ....[58]....
        /*0114*/ 	.word	0xffffffff


	//   ....[59]....
        /*0118*/ 	.word	0xffffffff


	//   ....[60]....
        /*011c*/ 	.word	0xffffffff


	//   ....[61]....
        /*0120*/ 	.word	0xffffffff


	//   ....[62]....
        /*0124*/ 	.word	0xffffffff


	//   ....[63]....
        /*0128*/ 	.word	0xffffffff


	//   ....[64]....
        /*012c*/ 	.word	0xffffffff


	//   ....[65]....
        /*0130*/ 	.word	0xffffffff


	//   ....[66]....
        /*0134*/ 	.word	0xffffffff


	//   ....[67]....
        /*0138*/ 	.word	0xffffffff


	//   ....[68]....
        /*013c*/ 	.word	0xffffffff


	//   ....[69]....
        /*0140*/ 	.word	0xffffffff


	//   ....[70]....
        /*0144*/ 	.word	0xffffffff


	//   ....[71]....
        /*0148*/ 	.word	0xffffffff


	//   ....[72]....
        /*014c*/ 	.word	0xffffffff


	//   ....[73]....
        /*0150*/ 	.word	0xffffffff


	//   ....[74]....
        /*0154*/ 	.word	0xffffffff


	//   ....[75]....
        /*0158*/ 	.word	0xffffffff


	//   ....[76]....
        /*015c*/ 	.word	0xffffffff


	//   ....[77]....
        /*0160*/ 	.word	0xffffffff


	//   ....[78]....
        /*0164*/ 	.word	0xffffffff


	//   ....[79]....
        /*0168*/ 	.word	0xffffffff


	//   ....[80]....
        /*016c*/ 	.word	0xffffffff


	//   ....[81]....
        /*0170*/ 	.word	0xffffffff


	//   ....[82]....
        /*0174*/ 	.word	0xffffffff


	//   ....[83]....
        /*0178*/ 	.word	0xffffffff


	//   ....[84]....
        /*017c*/ 	.word	0xffffffff


	//   ....[85]....
        /*0180*/ 	.word	0xffffffff


	//   ....[86]....
        /*0184*/ 	.word	0xffffffff


	//   ....[87]....
        /*0188*/ 	.word	0xffffffff


	//   ....[88]....
        /*018c*/ 	.word	0xffffffff


	//   ....[89]....
        /*0190*/ 	.word	0xffffffff


	//   ....[90]....
        /*0194*/ 	.word	0xffffffff


	//   ....[91]....
        /*0198*/ 	.word	0xffffffff


	//   ....[92]....
        /*019c*/ 	.word	0xffffffff


	//   ....[93]....
        /*01a0*/ 	.word	0xffffffff


	//   ....[94]....
        /*01a4*/ 	.word	0xffffffff


	//   ....[95]....
        /*01a8*/ 	.word	0xffffffff


	//   ....[96]....
        /*01ac*/ 	.word	0xffffffff


	//----- nvinfo : EIATTR_COOP_GROUP_INSTR_OFFSETS
	.align		4
.L_2735:
        /*01b0*/ 	.byte	0x04, 0x28
        /*01b2*/ 	.short	(.L_2737 - .L_2736)


	//   ....[0]....
.L_2736:
        /*01b4*/ 	.word	0x00000b50


	//   ....[1]....
        /*01b8*/ 	.word	0x00000c00


	//   ....[2]....
        /*01bc*/ 	.word	0x00000e10


	//   ....[3]....
        /*01c0*/ 	.word	0x000034b0


	//   ....[4]....
        /*01c4*/ 	.word	0x00003ca0


	//   ....[5]....
        /*01c8*/ 	.word	0x00004610


	//   ....[6]....
        /*01cc*/ 	.word	0x00004960


	//   ....[7]....
        /*01d0*/ 	.word	0x00005500


	//   ....[8]....
        /*01d4*/ 	.word	0x00006be0


	//   ....[9]....
        /*01d8*/ 	.word	0x00006c20


	//   ....[10]....
        /*01dc*/ 	.word	0x00006c60


	//   ....[11]....
        /*01e0*/ 	.word	0x00006ca0


	//   ....[12]....
        /*01e4*/ 	.word	0x00006e60


	//   ....[13]....
        /*01e8*/ 	.word	0x00006ea0


	//   ....[14]....
        /*01ec*/ 	.word	0x00006ee0


	//   ....[15]....
        /*01f0*/ 	.word	0x00006f20


	//   ....[16]....
        /*01f4*/ 	.word	0x00006f60


	//   ....[17]....
        /*01f8*/ 	.word	0x00006f90


	//   ....[18]....
        /*01fc*/ 	.word	0x000070f0


	//   ....[19]....
        /*0200*/ 	.word	0x00007130


	//   ....[20]....
        /*0204*/ 	.word	0x000071a0


	//   ....[21]....
        /*0208*/ 	.word	0x000071e0


	//   ....[22]....
        /*020c*/ 	.word	0x00007390


	//   ....[23]....
        /*0210*/ 	.word	0x000073d0


	//   ....[24]....
        /*0214*/ 	.word	0x00007410


	//   ....[25]....
        /*0218*/ 	.word	0x00007450


	//   ....[26]....
        /*021c*/ 	.word	0x00007600


	//   ....[27]....
        /*0220*/ 	.word	0x00007640


	//   ....[28]....
        /*0224*/ 	.word	0x00007680


	//   ....[29]....
        /*0228*/ 	.word	0x000076c0


	//   ....[30]....
        /*022c*/ 	.word	0x00007ab0


	//   ....[31]....
        /*0230*/ 	.word	0x00007bb0


	//   ....[32]....
        /*0234*/ 	.word	0x00007bc0


	//   ....[33]....
        /*0238*/ 	.word	0x00007bd0


	//   ....[34]....
        /*023c*/ 	.word	0x00007be0


	//   ....[35]....
        /*0240*/ 	.word	0x00007bf0


	//   ....[36]....
        /*0244*/ 	.word	0x00007c00


	//   ....[37]....
        /*0248*/ 	.word	0x00007c10


	//   ....[38]....
        /*024c*/ 	.word	0x00007d30


	//   ....[39]....
        /*0250*/ 	.word	0x00007d70


	//   ....[40]....
        /*0254*/ 	.word	0x00007d80


	//   ....[41]....
        /*0258*/ 	.word	0x00007d90


	//   ....[42]....
        /*025c*/ 	.word	0x00007e90


	//   ....[43]....
        /*0260*/ 	.word	0x00007eb0


	//   ....[44]....
        /*0264*/ 	.word	0x00007ec0


	//   ....[45]....
        /*0268*/ 	.word	0x00007ed0


	//   ....[46]....
        /*026c*/ 	.word	0x00007fc0


	//   ....[47]....
        /*0270*/ 	.word	0x00007fe0


	//   ....[48]....
        /*0274*/ 	.word	0x00007ff0


	//   ....[49]....
        /*0278*/ 	.word	0x00008000


	//   ....[50]....
        /*027c*/ 	.word	0x000080f0


	//   ....[51]....
        /*0280*/ 	.word	0x00008110


	//   ....[52]....
        /*0284*/ 	.word	0x00008120


	//   ....[53]....
        /*0288*/ 	.word	0x00008130


	//   ....[54]....
        /*028c*/ 	.word	0x00008230


	//   ....[55]....
        /*0290*/ 	.word	0x00008270


	//   ....[56]....
        /*0294*/ 	.word	0x000082b0


	//   ....[57]....
        /*0298*/ 	.word	0x000082f0


	//   ....[58]....
        /*029c*/ 	.word	0x00008330


	//   ....[59]....
        /*02a0*/ 	.word	0x00008350


	//   ....[60]....
        /*02a4*/ 	.word	0x00008360


	//   ....[61]....
        /*02a8*/ 	.word	0x00008390


	//   ....[62]....
        /*02ac*/ 	.word	0x00008d50


	//   ....[63]....
        /*02b0*/ 	.word	0x00008d90


	//   ....[64]....
        /*02b4*/ 	.word	0x0000bbe0


	//   ....[65]....
        /*02b8*/ 	.word	0x0000bc20


	//   ....[66]....
        /*02bc*/ 	.word	0x0000bc60


	//   ....[67]....
        /*02c0*/ 	.word	0x0000bca0


	//   ....[68]....
        /*02c4*/ 	.word	0x0000bdb0


	//   ....[69]....
        /*02c8*/ 	.word	0x0000bdf0


	//   ....[70]....
        /*02cc*/ 	.word	0x0000be30


	//   ....[71]....
        /*02d0*/ 	.word	0x0000be70


	//   ....[72]....
        /*02d4*/ 	.word	0x0000bf80


	//   ....[73]....
        /*02d8*/ 	.word	0x0000bfc0


	//   ....[74]....
        /*02dc*/ 	.word	0x0000c000


	//   ....[75]....
        /*02e0*/ 	.word	0x0000c040


	//   ....[76]....
        /*02e4*/ 	.word	0x0000c150


	//   ....[77]....
        /*02e8*/ 	.word	0x0000c190


	//   ....[78]....
        /*02ec*/ 	.word	0x0000c1d0


	//   ....[79]....
        /*02f0*/ 	.word	0x0000c210


	//   ....[80]....
        /*02f4*/ 	.word	0x0000c320


	//   ....[81]....
        /*02f8*/ 	.word	0x0000c360


	//   ....[82]....
        /*02fc*/ 	.word	0x0000c3a0


	//   ....[83]....
        /*0300*/ 	.word	0x0000c3e0


	//   ....[84]....
        /*0304*/ 	.word	0x0000c900


	//   ....[85]....
        /*0308*/ 	.word	0x0000d020


	//   ....[86]....
        /*030c*/ 	.word	0x0000d4a0


	//   ....[87]....
        /*0310*/ 	.word	0x0000d5c0


	//   ....[88]....
        /*0314*/ 	.word	0x0000d610


	//   ....[89]....
        /*0318*/ 	.word	0x0000d660


	//   ....[90]....
        /*031c*/ 	.word	0x0000d690


	//   ....[91]....
        /*0320*/ 	.word	0x0000d6b0


	//   ....[92]....
        /*0324*/ 	.word	0x0000d7d0


	//   ....[93]....
        /*0328*/ 	.word	0x0000d810


	//   ....[94]....
        /*032c*/ 	.word	0x0000d860


	//   ....[95]....
        /*0330*/ 	.word	0x0000d890


	//   ....[96]....
        /*0334*/ 	.word	0x0000d8b0


	//----- nvinfo : EIATTR_EXIT_INSTR_OFFSETS
	.align		4
.L_2737:
        /*0338*/ 	.byte	0x04, 0x1c
        /*033a*/ 	.short	(.L_2739 - .L_2738)


	//   ....[0]....
.L_2738:
        /*033c*/ 	.word	0x0000d9a0


	//   ....[1]....
        /*0340*/ 	.word	0x0000dcf0


	//----- nvinfo : EIATTR_MAX_THREADS
	.align		4
.L_2739:
        /*0344*/ 	.byte	0x04, 0x05
        /*0346*/ 	.short	(.L_2741 - .L_2740)
.L_2740:
        /*0348*/ 	.word	0x00000020
        /*034c*/ 	.word	0x00000001
        /*0350*/ 	.word	0x00000001


	//----- nvinfo : EIATTR_CRS_STACK_SIZE
	.align		4
.L_2741:
        /*0354*/ 	.byte	0x04, 0x1e
        /*0356*/ 	.short	(.L_2743 - .L_2742)
.L_2742:
        /*0358*/ 	.word	0x00000000


	//----- nvinfo : EIATTR_CBANK_PARAM_SIZE
	.align		4
.L_2743:
        /*035c*/ 	.byte	0x03, 0x19
        /*035e*/ 	.short	0x01f0


	//----- nvinfo : EIATTR_PARAM_CBANK
	.align		4
        /*0360*/ 	.byte	0x04, 0x0a
        /*0362*/ 	.short	(.L_2745 - .L_2744)
	.align		4
.L_2744:
        /*0364*/ 	.word	index@(.nv.constant0._Z25selective_scan_bwd_kernelI32Selective_Scan_bwd_kernel_traitsILi32ELi16ELb1ELb1ELb0ELb1ELb1EN3c104HalfENS1_7complexIfEEEEv12SSMParamsBwd)
        /*0368*/ 	.short	0x0210
        /*036a*/ 	.short	0x01f0


	//----- nvinfo : EIATTR_SW_WAR
	.align		4
.L_2745:
        /*036c*/ 	.byte	0x04, 0x36
        /*036e*/ 	.short	(.L_2747 - .L_2746)
.L_2746:
        /*0370*/ 	.word	0x00000008
.L_2747:


//--------------------- .nv.info._Z25selective_scan_bwd_kernelI32Selective_Scan_bwd_kernel_traitsILi32ELi16ELb1ELb1ELb1ELb0ELb0EN3c104HalfENS1_7complexIfEEEEv12SSMParamsBwd --------------------------
	.section	.nv.info._Z25selective_scan_bwd_kernelI32Selective_Scan_bwd_kernel_traitsILi32ELi16ELb1ELb1ELb1ELb0ELb0EN3c104HalfENS1_7complexIfEEEEv12SSMParamsBwd,"",@"SHT_CUDA_INFO"
	.sectionflags	@""
	.align	4


	//----- nvinfo : EIATTR_CUDA_API_VERSION
	.align		4
        /*0000*/ 	.byte	0x04, 0x37
        /*0002*/ 	.short	(.L_2749 - .L_2748)
.L_2748:
        /*0004*/ 	.word	0x00000082


	//----- nvinfo : EIATTR_KPARAM_INFO
	.align		4
.L_2749:
        /*0008*/ 	.byte	0x04, 0x17
        /*000a*/ 	.short	(.L_2751 - .L_2750)
.L_2750:
        /*000c*/ 	.word	0x00000000
        /*0010*/ 	.short	0x0000
        /*0012*/ 	.short	0x0000
        /*0014*/ 	.byte	0x00, 0xf0, 0xc1, 0x07


	//----- nvinfo : EIATTR_SPARSE_MMA_MASK
	.align		4
.L_2751:
        /*0018*/ 	.byte	0x03, 0x50
        /*001a*/ 	.short	0x0000


	//----- nvinfo : EIATTR_MAXREG_COUNT
	.align		4
        /*001c*/ 	.byte	0x03, 0x1b
        /*001e*/ 	.short	0x00ff


	//----- nvinfo : EIATTR_NUM_BARRIERS
	.align		4
        /*0020*/ 	.byte	0x02, 0x4c
        /*0022*/ 	.byte	0x01
	.zero		1


	//----- nvinfo : EIATTR_MERCURY_ISA_VERSION
	.align		4
        /*0024*/ 	.byte	0x03, 0x5f
        /*0026*/ 	.short	0x0101


	//----- nvinfo : EIATTR_COOP_GROUP_MASK_REGIDS
	.align		4
        /*0028*/ 	.byte	0x04, 0x29
        /*002a*/ 	.short	(.L_2753 - .L_2752)


	//   ....[0]....
.L_2752:
        /*002c*/ 	.word	0xffffffff


	//   ....[1]....
        /*0030*/ 	.word	0xffffffff


	//   ....[2]....
        /*0034*/ 	.word	0xffffffff


	//   ....[3]....
        /*0038*/ 	.word	0xffffffff


	//   ....[4]....
        /*003c*/ 	.word	0xffffffff


	//   ....[5]....
        /*0040*/ 	.word	0xffffffff


	//   ....[6]....
        /*0044*/ 	.word	0xffffffff


	//   ....[7]....
        /*0048*/ 	.word	0xffffffff


	//   ....[8]....
        /*004c*/ 	.word	0xffffffff


	//   ....[9]....
        /*0050*/ 	.word	0xffffffff


	//   ....[10]....
        /*0054*/ 	.word	0xffffffff


	//   ....[11]....
        /*0058*/ 	.word	0xffffffff


	//   ....[12]....
        /*005c*/ 	.word	0xffffffff


	//   ....[13]....
        /*0060*/ 	.word	0xffffffff


	//   ....[14]....
        /*0064*/ 	.word	0xffffffff


	//   ....[15]....
        /*0068*/ 	.word	0xffffffff


	//   ....[16]....
        /*006c*/ 	.word	0xffffffff


	//   ....[17]....
        /*0070*/ 	.word	0xffffffff


	//   ....[18]....
        /*0074*/ 	.word	0xffffffff


	//   ....[19]....
        /*0078*/ 	.word	0xffffffff


	//   ....[20]....
        /*007c*/ 	.word	0xffffffff


	//   ....[21]....
        /*0080*/ 	.word	0xffffffff


	//   ....[22]....
        /*0084*/ 	.word	0xffffffff


	//   ....[23]....
        /*0088*/ 	.word	0xffffffff


	//   ....[24]....
        /*008c*/ 	.word	0xffffffff


	//   ....[25]....
        /*0090*/ 	.word	0xffffffff


	//   ....[26]....
        /*0094*/ 	.word	0xffffffff


	//   ....[27]....
        /*0098*/ 	.word	0xffffffff


	//   ....[28]....
        /*009c*/ 	.word	0xffffffff


	//   ....[29]....
        /*00a0*/ 	.word	0xffffffff


	//   ....[30]....
        /*00a4*/ 	.word	0xffffffff


	//   ....[31]....
        /*00a8*/ 	.word	0xffffffff


	//   ....[32]....
        /*00ac*/ 	.word	0xffffffff


	//   ....[33]....
        /*00b0*/ 	.word	0xffffffff


	//   ....[34]....
        /*00b4*/ 	.word	0xffffffff


	//   ....[35]....
        /*00b8*/ 	.word	0xffffffff


	//   ....[36]....
        /*00bc*/ 	.word	0xffffffff


	//   ....[37]....
        /*00c0*/ 	.word	0xffffffff


	//   ....[38]....
        /*00c4*/ 	.word	0xffffffff


	//   ....[39]....
        /*00c8*/ 	.word	0xffffffff


	//   ....[40]....
        /*00cc*/ 	.word	0xffffffff


	//   ....[41]....
        /*00d0*/ 	.word	0xffffffff


	//   ....[42]....
        /*00d4*/ 	.word	0xffffffff


	//   ....[43]....
        /*00d8*/ 	.word	0xffffffff


	//   ....[44]....
        /*00dc*/ 	.word	0xffffffff


	//   ....[45]....
        /*00e0*/ 	.word	0xffffffff


	//   ....[46]....
        /*00e4*/ 	.word	0xffffffff


	//   ....[47]....
        /*00e8*/ 	.word	0xffffffff


	//   ....[48]....
        /*00ec*/ 	.word	0xffffffff


	//   ....[49]....
        /*00f0*/ 	.word	0xffffffff


	//   ....[50]....
        /*00f4*/ 	.word	0xffffffff


	//   ....[51]....
        /*00f8*/ 	.word	0xffffffff


	//   ....[52]....
        /*00fc*/ 	.word	0xffffffff


	//   ....[53]....
        /*0100*/ 	.word	0xffffffff


	//   ....[54]....
        /*0104*/ 	.word	0xffffffff


	//   ....[55]....
        /*0108*/ 	.word	0xffffffff


	//   ....[56]....
        /*010c*/ 	.word	0xffffffff


	//   ....[57]....
        /*0110*/ 	.word	0xffffffff


	//   ....[58]....
        /*0114*/ 	.word	0xffffffff


	//   ....[59]....
        /*0118*/ 	.word	0xffffffff


	//   ....[60]....
        /*011c*/ 	.word	0xffffffff


	//   ....[61]....
        /*0120*/ 	.word	0xffffffff


	//   ....[62]....
        /*0124*/ 	.word	0xffffffff


	//   ....[63]....
        /*0128*/ 	.word	0xffffffff


	//   ....[64]....
        /*012c*/ 	.word	0xffffffff


	//   ....[65]....
        /*0130*/ 	.word	0xffffffff


	//   ....[66]....
        /*0134*/ 	.word	0xffffffff


	//   ....[67]....
        /*0138*/ 	.word	0xffffffff


	//   ....[68]....
        /*013c*/ 	.word	0xffffffff


	//   ....[69]....
        /*0140*/ 	.word	0xffffffff


	//   ....[70]....
        /*0144*/ 	.word	0xffffffff


	//   ....[71]....
        /*0148*/ 	.word	0xffffffff


	//   ....[72]....
        /*014c*/ 	.word	0xffffffff


	//   ....[73]....
        /*0150*/ 	.word	0xffffffff


	//   ....[74]....
        /*0154*/ 	.word	0xffffffff


	//   ....[75]....
        /*0158*/ 	.word	0xffffffff


	//   ....[76]....
        /*015c*/ 	.word	0xffffffff


	//   ....[77]....
        /*0160*/ 	.word	0xffffffff


	//   ....[78]....
        /*0164*/ 	.word	0xffffffff


	//   ....[79]....
        /*0168*/ 	.word	0xffffffff


	//   ....[80]....
        /*016c*/ 	.word	0xffffffff


	//   ....[81]....
        /*0170*/ 	.word	0xffffffff


	//   ....[82]....
        /*0174*/ 	.word	0xffffffff


	//----- nvinfo : EIATTR_COOP_GROUP_INSTR_OFFSETS
	.align		4
.L_2753:
        /*0178*/ 	.byte	0x04, 0x28
        /*017a*/ 	.short	(.L_2755 - .L_2754)


	//   ....[0]....
.L_2754:
        /*017c*/ 	.word	0x00000c80


	//   ....[1]....
        /*0180*/ 	.word	0x00000d10


	//   ....[2]....
        /*0184*/ 	.word	0x00000fd0


	//   ....[3]....
        /*0188*/ 	.word	0x00001c00


	//   ....[4]....
        /*018c*/ 	.word	0x00003230


	//   ....[5]....
        /*0190*/ 	.word	0x000033d0


	//   ....[6]....
        /*0194*/ 	.word	0x00003410


	//   ....[7]....
        /*0198*/ 	.word	0x00003450


	//   ....[8]....
        /*019c*/ 	.word	0x00003490


	//   ....[9]....
        /*01a0*/ 	.word	0x000035a0


	//   ....[10]....
        /*01a4*/ 	.word	0x000035e0


	//   ....[11]....
        /*01a8*/ 	.word	0x000036a0


	//   ....[12]....
        /*01ac*/ 	.word	0x00003710


	//   ....[13]....
        /*01b0*/ 	.word	0x00003890


	//   ....[14]....
        /*01b4*/ 	.word	0x000038c0


	//   ....[15]....
        /*01b8*/ 	.word	0x000038e0


	//   ....[16]....
        /*01bc*/ 	.word	0x000038f0


	//   ....[17]....
        /*01c0*/ 	.word	0x00003af0


	//   ....[18]....
        /*01c4*/ 	.word	0x00003b10


	//   ....[19]....
        /*01c8*/ 	.word	0x00003b30


	//   ....[20]....
        /*01cc*/ 	.word	0x00003b50


	//   ....[21]....
        /*01d0*/ 	.word	0x00003d70


	//   ....[22]....
        /*01d4*/ 	.word	0x00003db0


	//   ....[23]....
        /*01d8*/ 	.word	0x00003de0


	//   ....[24]....
        /*01dc*/ 	.word	0x00003e00


	//   ....[25]....
        /*01e0*/ 	.word	0x00004720


	//   ....[26]....
        /*01e4*/ 	.word	0x00004750


	//   ....[27]....
        /*01e8*/ 	.word	0x00004760


	//   ....[28]....
        /*01ec*/ 	.word	0x00004770


	//   ....[29]....
        /*01f0*/ 	.word	0x00004780


	//   ....[30]....
        /*01f4*/ 	.word	0x00004790


	//   ....[31]....
        /*01f8*/ 	.word	0x000047a0


	//   ....[32]....
        /*01fc*/ 	.word	0x000047b0


	//   ....[33]....
        /*0200*/ 	.word	0x000047c0


	//   ....[34]....
        /*0204*/ 	.word	0x000047d0


	//   ....[35]....
        /*0208*/ 	.word	0x000048e0


	//   ....[36]....
        /*020c*/ 	.word	0x00004920


	//   ....[37]....
        /*0210*/ 	.word	0x00004940


	//   ....[38]....
        /*0214*/ 	.word	0x00004950


	//   ....[39]....
        /*0218*/ 	.word	0x00004a50


	//   ....[40]....
        /*021c*/ 	.word	0x00004a70


	//   ....[41]....
        /*0220*/ 	.word	0x00004a80


	//   ....[42]....
        /*0224*/ 	.word	0x00004a90


	//   ....[43]....
        /*0228*/ 	.word	0x00004b80


	//   ....[44]....
        /*022c*/ 	.word	0x00004ba0


	//   ....[45]....
        /*0230*/ 	.word	0x00004bb0


	//   ....[46]....
        /*0234*/ 	.word	0x00004bc0


	//   ....[47]....
        /*0238*/ 	.word	0x00004cb0


	//   ....[48]....
        /*023c*/ 	.word	0x00004cd0


	//   ....[49]....
        /*0240*/ 	.word	0x00004ce0


	//   ....[50]....
        /*0244*/ 	.word	0x00004cf0


	//   ....[51]....
        /*0248*/ 	.word	0x00004df0


	//   ....[52]....
        /*024c*/ 	.word	0x00004e30


	//   ....[53]....
        /*0250*/ 	.word	0x00004e70


	//   ....[54]....
        /*0254*/ 	.word	0x00004eb0


	//   ....[55]....
        /*0258*/ 	.word	0x00004ee0


	//   ....[56]....
        /*025c*/ 	.word	0x00004f20


	//   ....[57]....
        /*0260*/ 	.word	0x00004f50


	//   ....[58]....
        /*0264*/ 	.word	0x00004f70


	//   ....[59]....
        /*0268*/ 	.word	0x00004f80


	//   ....[60]....
        /*026c*/ 	.word	0x00004fb0


	//   ....[61]....
        /*0270*/ 	.word	0x000092e0


	//   ....[62]....
        /*0274*/ 	.word	0x00009320


	//   ....[63]....
        /*0278*/ 	.word	0x000094b0


	//   ....[64]....
        /*027c*/ 	.word	0x000094f0


	//   ....[65]....
        /*0280*/ 	.word	0x00009680


	//   ....[66]....
        /*0284*/ 	.word	0x000096c0


	//   ....[67]....
        /*0288*/ 	.word	0x00009770


	//   ....[68]....
        /*028c*/ 	.word	0x00009790


	//   ....[69]....
        /*0290*/ 	.word	0x000097c0


	//   ....[70]....
        /*0294*/ 	.word	0x000097e0


	//   ....[71]....
        /*0298*/ 	.word	0x00009b00


	//   ....[72]....
        /*029c*/ 	.word	0x00009f20


	//   ....[73]....
        /*02a0*/ 	.word	0x00009fc0


	//   ....[74]....
        /*02a4*/ 	.word	0x0000a010


	//   ....[75]....
        /*02a8*/ 	.word	0x0000a060


	//   ....[76]....
        /*02ac*/ 	.word	0x0000a090


	//   ....[77]....
        /*02b0*/ 	.word	0x0000a0b0


	//   ....[78]....
        /*02b4*/ 	.word	0x0000a1d0


	//   ....[79]....
        /*02b8*/ 	.word	0x0000a210


	//   ....[80]....
        /*02bc*/ 	.word	0x0000a260


	//   ....[81]....
        /*02c0*/ 	.word	0x0000a290


	//   ....[82]....
        /*02c4*/ 	.word	0x0000a2b0


	//----- nvinfo : EIATTR_EXIT_INSTR_OFFSETS
	.align		4
.L_2755:
        /*02c8*/ 	.byte	0x04, 0x1c
        /*02ca*/ 	.short	(.L_2757 - .L_2756)


	//   ....[0]....
.L_2756:
        /*02cc*/ 	.word	0x0000a3a0


	//   ....[1]....
        /*02d0*/ 	.word	0x0000a590


	//----- nvinfo : EIATTR_MAX_THREADS
	.align		4
.L_2757:
        /*02d4*/ 	.byte	0x04, 0x05
        /*02d6*/ 	.short	(.L_2759 - .L_2758)
.L_2758:
        /*02d8*/ 	.word	0x00000020
        /*02dc*/ 	.word	0x00000001
        /*02e0*/ 	.word	0x00000001


	//----- nvinfo : EIATTR_CRS_STACK_SIZE
	.align		4
.L_2759:
        /*02e4*/ 	.byte	0x04, 0x1e
        /*02e6*/ 	.short	(.L_2761 - .L_2760)
.L_2760:
        /*02e8*/ 	.word	0x00000000


	//----- nvinfo : EIATTR_CBANK_PARAM_SIZE
	.align		4
.L_2761:
        /*02ec*/ 	.byte	0x03, 0x19
        /*02ee*/ 	.short	0x01f0


	//----- nvinfo : EIATTR_PARAM_CBANK
	.align		4
        /*02f0*/ 	.byte	0x04, 0x0a
        /*02f2*/ 	.short	(.L_2763 - .L_2762)
	.align		4
.L_2762:
        /*02f4*/ 	.word	index@(.nv.constant0._Z25selective_scan_bwd_kernelI32Selective_Scan_bwd_kernel_traitsILi32ELi16ELb1ELb1ELb1ELb0ELb0EN3c104HalfENS1_7complexIfEEEEv12SSMParamsBwd)
        /*02f8*/ 	.short	0x0210
        /*02fa*/ 	.short	0x01f0


	//----- nvinfo : EIATTR_SW_WAR
	.align		4
.L_2763:
        /*02fc*/ 	.byte	0x04, 0x36
        /*02fe*/ 	.short	(.L_2765 - .L_2764)
.L_2764:
        /*0300*/ 	.word	0x00000008
.L_2765:


//--------------------- .nv.info._Z25selective_scan_bwd_kernelI32Selective_Scan_bwd_kernel_traitsILi32ELi16ELb1ELb1ELb1ELb0ELb1EN3c104HalfENS1_7complexIfEEEEv12SSMParamsBwd --------------------------
	.section	.nv.info._Z25selective_scan_bwd_kernelI32Selective_Scan_bwd_kernel_traitsILi32ELi16ELb1ELb1ELb1ELb0ELb1EN3c104HalfENS1_7complexIfEEEEv12SSMParamsBwd,"",@"SHT_CUDA_INFO"
	.sectionflags	@""
	.align	4


	//----- nvinfo : EIATTR_CUDA_API_VERSION
	.align		4
        /*0000*/ 	.byte	0x04, 0x37
        /*0002*/ 	.short	(.L_2767 - .L_2766)
.L_2766:
        /*0004*/ 	.word	0x00000082


	//----- nvinfo : EIATTR_KPARAM_INFO
	.align		4
.L_2767:
        /*0008*/ 	.byte	0x04, 0x17
        /*000a*/ 	.short	(.L_2769 - .L_2768)
.L_2768:
        /*000c*/ 	.word	0x00000000
        /*0010*/ 	.short	0x0000
        /*0012*/ 	.short	0x0000
        /*0014*/ 	.byte	0x00, 0xf0, 0xc1, 0x07


	//----- nvinfo : EIATTR_SPARSE_MMA_MASK
	.align		4
.L_2769:
        /*0018*/ 	.byte	0x03, 0x50
        /*001a*/ 	.short	0x0000


	//----- nvinfo : EIATTR_MAXREG_COUNT
	.align		4
        /*001c*/ 	.byte	0x03, 0x1b
        /*001e*/ 	.short	0x00ff


	//----- nvinfo : EIATTR_NUM_BARRIERS
	.align		4
        /*0020*/ 	.byte	0x02, 0x4c
        /*0022*/ 	.byte	0x01
	.zero		1


	//----- nvinfo : EIATTR_MERCURY_ISA_VERSION
	.align		4
        /*0024*/ 	.byte	0x03, 0x5f
        /*0026*/ 	.short	0x0101


	//----- nvinfo : EIATTR_COOP_GROUP_MASK_REGIDS
	.align		4
        /*0028*/ 	.byte	0x04, 0x29
        /*002a*/ 	.short	(.L_2771 - .L_2770)


	//   ....[0]....
.L_2770:
        /*002c*/ 	.word	0xffffffff


	//   ....[1]....
        /*0030*/ 	.word	0xffffffff


	//   ....[2]....
        /*0034*/ 	.word	0xffffffff


	//   ....[3]....
        /*0038*/ 	.word	0xffffffff


	//   ....[4]....
        /*003c*/ 	.word	0xffffffff


	//   ....[5]....
        /*0040*/ 	.word	0xffffffff


	//   ....[6]....
        /*0044*/ 	.word	0xffffffff


	//   ....[7]....
        /*0048*/ 	.word	0xffffffff


	//   ....[8]....
        /*004c*/ 	.word	0xffffffff


	//   ....[9]....
        /*0050*/ 	.word	0xffffffff


	//   ....[10]....
        /*0054*/ 	.word	0xffffffff


	//   ....[11]....
        /*0058*/ 	.word	0xffffffff


	//   ....[12]....
        /*005c*/ 	.word	0xffffffff


	//   ....[13]....
        /*0060*/ 	.word	0xffffffff


	//   ....[14]....
        /*0064*/ 	.word	0xffffffff


	//   ....[15]....
        /*0068*/ 	.word	0xffffffff


	//   ....[16]....
        /*006c*/ 	.word	0xffffffff


	//   ....[17]....
        /*0070*/ 	.word	0xffffffff


	//   ....[18]....
        /*0074*/ 	.word	0xffffffff


	//   ....[19]....
        /*0078*/ 	.word	0xffffffff


	//   ....[20]....
        /*007c*/ 	.word	0xffffffff


	//   ....[21]....
        /*0080*/ 	.word	0xffffffff


	//   ....[22]....
        /*0084*/ 	.word	0xffffffff


	//   ....[23]....
        /*0088*/ 	.word	0xffffffff


	//   ....[24]....
        /*008c*/ 	.word	0xffffffff


	//   ....[25]....
        /*0090*/ 	.word	0xffffffff


	//   ....[26]....
        /*0094*/ 	.word	0xffffffff


	//   ....[27]....
        /*0098*/ 	.word	0xffffffff


	//   ....[28]....
        /*009c*/ 	.word	0xffffffff


	//   ....[29]....
        /*00a0*/ 	.word	0xffffffff


	//   ....[30]....
        /*00a4*/ 	.word	0xffffffff


	//   ....[31]....
        /*00a8*/ 	.word	0xffffffff


	//   ....[32]....
        /*00ac*/ 	.word	0xffffffff


	//   ....[33]....
        /*00b0*/ 	.word	0xffffffff


	//   ....[34]....
        /*00b4*/ 	.word	0xffffffff


	//   ....[35]....
        /*00b8*/ 	.word	0xffffffff


	//   ....[36]....
        /*00bc*/ 	.word	0xffffffff


	//   ....[37]....
        /*00c0*/ 	.word	0xffffffff


	//   ....[38]....
        /*00c4*/ 	.word	0xffffffff


	//   ....[39]....
        /*00c8*/ 	.word	0xffffffff


	//   ....[40]....
        /*00cc*/ 	.word	0xffffffff


	//   ....[41]....
        /*00d0*/ 	.word	0xffffffff


	//   ....[42]....
        /*00d4*/ 	.word	0xffffffff


	//   ....[43]....
        /*00d8*/ 	.word	0xffffffff


	//   ....[44]....
        /*00dc*/ 	.word	0xffffffff


	//   ....[45]....
        /*00e0*/ 	.word	0xffffffff


	//   ....[46]....
        /*00e4*/ 	.word	0xffffffff


	//   ....[47]....
        /*00e8*/ 	.word	0xffffffff


	//   ....[48]....
        /*00ec*/ 	.word	0xffffffff


	//   ....[49]....
        /*00f0*/ 	.word	0xffffffff


	//   ....[50]....
        /*00f4*/ 	.word	0xffffffff


	//   ....[51]....
        /*00f8*/ 	.word	0xffffffff


	//   ....[52]....
        /*00fc*/ 	.word	0xffffffff


	//   ....[53]....
        /*0100*/ 	.word	0xffffffff


	//   ....[54]....
        /*0104*/ 	.word	0xffffffff


	//   ....[55]....
        /*0108*/ 	.word	0xffffffff


	//   ....[56]....
        /*010c*/ 	.word	0xffffffff


	//   ....[57]....
        /*0110*/ 	.word	0xffffffff


	//   ....[58]....
        /*0114*/ 	.word	0xffffffff


	//   ....[59]....
        /*0118*/ 	.word	0xffffffff


	//   ....[60]....
        /*011c*/ 	.word	0xffffffff


	//   ....[61]....
        /*0120*/ 	.word	0xffffffff


	//   ....[62]....
        /*0124*/ 	.word	0xffffffff


	//   ....[63]....
        /*0128*/ 	.word	0xffffffff


	//   ....[64]....
        /*012c*/ 	.word	0xffffffff


	//   ....[65]....
        /*0130*/ 	.word	0xffffffff


	//   ....[66]....
        /*0134*/ 	.word	0xffffffff


	//   ....[67]....
        /*0138*/ 	.word	0xffffffff


	//   ....[68]....
        /*013c*/ 	.word	0xffffffff


	//   ....[69]....
        /*0140*/ 	.word	0xffffffff


	//   ....[70]....
        /*0144*/ 	.word	0xffffffff


	//   ....[71]....
        /*0148*/ 	.word	0xffffffff


	//   ....[72]....
        /*014c*/ 	.word	0xffffffff


	//   ....[73]....
        /*0150*/ 	.word	0xffffffff


	//   ....[74]....
        /*0154*/ 	.word	0xffffffff


	//   ....[75]....
        /*0158*/ 	.word	0xffffffff


	//   ....[76]....
        /*015c*/ 	.word	0xffffffff


	//   ....[77]....
        /*0160*/ 	.word	0xffffffff


	//   ....[78]....
        /*0164*/ 	.word	0xffffffff


	//   ....[79]....
        /*0168*/ 	.word	0xffffffff


	//   ....[80]....
        /*016c*/ 	.word	0xffffffff


	//   ....[81]....
        /*0170*/ 	.word	0xffffffff


	//   ....[82]....
        /*0174*/ 	.word	0xffffffff


	//   ....[83]....
        /*0178*/ 	.word	0xffffffff


	//   ....[84]....
        /*017c*/ 	.word	0xffffffff


	//   ....[85]....
        /*0180*/ 	.word	0xffffffff


	//   ....[86]....
        /*0184*/ 	.word	0xffffffff


	//----- nvinfo : EIATTR_COOP_GROUP_INSTR_OFFSETS
	.align		4
.L_2771:
        /*0188*/ 	.byte	0x04, 0x28
        /*018a*/ 	.short	(.L_2773 - .L_2772)


	//   ....[0]....
.L_2772:
        /*018c*/ 	.word	0x00000c80


	//   ....[1]....
        /*0190*/ 	.word	0x00000d30


	//   ....[2]....
        /*0194*/ 	.word	0x00000ef0


	//   ....[3]....
        /*0198*/ 	.word	0x00001080


	//   ....[4]....
        /*019c*/ 	.word	0x00001aa0


	//   ....[5]....
        /*01a0*/ 	.word	0x00002320


	//   ....[6]....
        /*01a4*/ 	.word	0x00002680


	//   ....[7]....
        /*01a8*/ 	.word	0x000030f0


	//   ....[8]....
        /*01ac*/ 	.word	0x00004720


	//   ....[9]....
        /*01b0*/ 	.word	0x000048e0


	//   ....[10]....
        /*01b4*/ 	.word	0x00004920


	//   ....[11]....
        /*01b8*/ 	.word	0x00004960


	//   ....[12]....
        /*01bc*/ 	.word	0x000049a0


	//   ....[13]....
        /*01c0*/ 	.word	0x00004ab0


	//   ....[14]....
        /*01c4*/ 	.word	0x00004af0


	//   ....[15]....
        /*01c8*/ 	.word	0x00004bb0


	//   ....[16]....
        /*01cc*/ 	.word	0x00004c20


	//   ....[17]....
        /*01d0*/ 	.word	0x00004da0


	//   ....[18]....
        /*01d4*/ 	.word	0x00004dd0


	//   ....[19]....
        /*01d8*/ 	.word	0x00004df0


	//   ....[20]....
        /*01dc*/ 	.word	0x00004e00


	//   ....[21]....
        /*01e0*/ 	.word	0x00005000


	//   ....[22]....
        /*01e4*/ 	.word	0x00005020


	//   ....[23]....
        /*01e8*/ 	.word	0x00005040


	//   ....[24]....
        /*01ec*/ 	.word	0x00005060


	//   ....[25]....
        /*01f0*/ 	.word	0x00005280


	//   ....[26]....
        /*01f4*/ 	.word	0x000052c0


	//   ....[27]....
        /*01f8*/ 	.word	0x000052f0


	//   ....[28]....
        /*01fc*/ 	.word	0x00005310


	//   ....[29]....
        /*0200*/ 	.word	0x00005c30


	//   ....[30]....
        /*0204*/ 	.word	0x00005c60


	//   ....[31]....
        /*0208*/ 	.word	0x00005c70


	//   ....[32]....
        /*020c*/ 	.word	0x00005c80


	//   ....[33]....
        /*0210*/ 	.word	0x00005c90


	//   ....[34]....
        /*0214*/ 	.word	0x00005ca0


	//   ....[35]....
        /*0218*/ 	.word	0x00005cb0


	//   ....[36]....
        /*021c*/ 	.word	0x00005cc0


	//   ....[37]....
        /*0220*/ 	.word	0x00005cd0


	//   ....[38]....
        /*0224*/ 	.word	0x00005ce0


	//   ....[39]....
        /*0228*/ 	.word	0x00005df0


	//   ....[40]....
        /*022c*/ 	.word	0x00005e30


	//   ....[41]....
        /*0230*/ 	.word	0x00005e50


	//   ....[42]....
        /*0234*/ 	.word	0x00005e60


	//   ....[43]....
        /*0238*/ 	.word	0x00005f60


	//   ....[44]....
        /*023c*/ 	.word	0x00005f80


	//   ....[45]....
        /*0240*/ 	.word	0x00005f90


	//   ....[46]....
        /*0244*/ 	.word	0x00005fa0


	//   ....[47]....
        /*0248*/ 	.word	0x00006090


	//   ....[48]....
        /*024c*/ 	.word	0x000060b0


	//   ....[49]....
        /*0250*/ 	.word	0x000060c0


	//   ....[50]....
        /*0254*/ 	.word	0x000060d0


	//   ....[51]....
        /*0258*/ 	.word	0x000061c0


	//   ....[52]....
        /*025c*/ 	.word	0x000061e0


	//   ....[53]....
        /*0260*/ 	.word	0x000061f0


	//   ....[54]....
        /*0264*/ 	.word	0x00006200


	//   ....[55]....
        /*0268*/ 	.word	0x00006300


	//   ....[56]....
        /*026c*/ 	.word	0x00006340


	//   ....[57]....
        /*0270*/ 	.word	0x00006380


	//   ....[58]....
        /*0274*/ 	.word	0x000063c0


	//   ....[59]....
        /*0278*/ 	.word	0x000063f0


	//   ....[60]....
        /*027c*/ 	.word	0x00006430


	//   ....[61]....
        /*0280*/ 	.word	0x00006460


	//   ....[62]....
        /*0284*/ 	.word	0x00006480


	//   ....[63]....
        /*0288*/ 	.word	0x00006490


	//   ....[64]....
        /*028c*/ 	.word	0x000064c0


	//   ....[65]....
        /*0290*/ 	.word	0x0000a7f0


	//   ....[66]....
        /*0294*/ 	.word	0x0000a830


	//   ....[67]....
        /*0298*/ 	.word	0x0000a9c0


	//   ....[68]....
        /*029c*/ 	.word	0x0000aa00


	//   ....[69]....
        /*02a0*/ 	.word	0x0000ab90


	//   ....[70]....
        /*02a4*/ 	.word	0x0000abd0


	//   ....[71]....
        /*02a8*/ 	.word	0x0000ac80


	//   ....[72]....
        /*02ac*/ 	.word	0x0000aca0


	//   ....[73]....
        /*02b0*/ 	.word	0x0000acd0


	//   ....[74]....
        /*02b4*/ 	.word	0x0000acf0


	//   ....[75]....
        /*02b8*/ 	.word	0x0000b010


	//   ....[76]....
        /*02bc*/ 	.word	0x0000b410


	//   ....[77]....
        /*02c0*/ 	.word	0x0000b4b0


	//   ....[78]....
        /*02c4*/ 	.word	0x0000b500


	//   ....[79]....
        /*02c8*/ 	.word	0x0000b550


	//   ....[80]....
        /*02cc*/ 	.word	0x0000b580


	//   ....[81]....
        /*02d0*/ 	.word	0x0000b5a0


	//   ....[82]....
        /*02d4*/ 	.word	0x0000b6c0


	//   ....[83]....
        /*02d8*/ 	.word	0x0000b700


	//   ....[84]....
        /*02dc*/ 	.word	0x0000b750


	//   ....[85]....
        /*02e0*/ 	.word	0x0000b780


	//   ....[86]....
        /*02e4*/ 	.word	0x0000b7a0


	//----- nvinfo : EIATTR_EXIT_INSTR_OFFSETS
	.align		4
.L_2773:
        /*02e8*/ 	.byte	0x04, 0x1c
        /*02ea*/ 	.short	(.L_2775 - .L_2774)


	//   ....[0]....
.L_2774:
        /*02ec*/ 	.word	0x0000b890


	//   ....[1]....
        /*02f0*/ 	.word	0x0000ba80


	//----- nvinfo : EIATTR_MAX_THREADS
	.align		4
.L_2775:
        /*02f4*/ 	.byte	0x04, 0x05
        /*02f6*/ 	.short	(.L_2777 - .L_2776)
.L_2776:
        /*02f8*/ 	.word	0x00000020
        /*02fc*/ 	.word	0x00000001
        /*0300*/ 	.word	0x00000001


	//----- nvinfo : EIATTR_CRS_STACK_SIZE
	.align		4
.L_2777:
        /*0304*/ 	.byte	0x04, 0x1e
        /*0306*/ 	.short	(.L_2779 - .L_2778)
.L_2778:
        /*0308*/ 	.word	0x00000000


	//----- nvinfo : EIATTR_CBANK_PARAM_SIZE
	.align		4
.L_2779:
        /*030c*/ 	.byte	0x03, 0x19
        /*030e*/ 	.short	0x01f0


	//----- nvinfo : EIATTR_PARAM_CBANK
	.align		4
        /*0310*/ 	.byte	0x04, 0x0a
        /*0312*/ 	.short	(.L_2781 - .L_2780)
	.align		4
.L_2780:
        /*0314*/ 	.word	index@(.nv.constant0._Z25selective_scan_bwd_kernelI32Selective_Scan_bwd_kernel_traitsILi32ELi16ELb1ELb1ELb1ELb0ELb1EN3c104HalfENS1_7complexIfEEEEv12SSMParamsBwd)
        /*0318*/ 	.short	0x0210
        /*031a*/ 	.short	0x01f0


	//----- nvinfo : EIATTR_SW_WAR
	.align		4
.L_2781:
        /*031c*/ 	.byte	0x04, 0x36
        /*031e*/ 	.short	(.L_2783 - .L_2782)
.L_2782:
        /*0320*/ 	.word	0x00000008
.L_2783:


//--------------------- .nv.info._Z25selective_scan_bwd_kernelI32Selective_Scan_bwd_kernel_traitsILi32ELi16ELb1ELb1ELb1ELb1ELb0EN3c104HalfENS1_7complexIfEEEEv12SSMParamsBwd --------------------------
	.section	.nv.info._Z25selective_scan_bwd_kernelI32Selective_Scan_bwd_kernel_traitsILi32ELi16ELb1ELb1ELb1ELb1ELb0EN3c104HalfENS1_7complexIfEEEEv12SSMParamsBwd,"",@"SHT_CUDA_INFO"
	.sectionflags	@""
	.align	4


	//----- nvinfo : EIATTR_CUDA_API_VERSION
	.align		4
        /*0000*/ 	.byte	0x04, 0x37
        /*0002*/ 	.short	(.L_2785 - .L_2784)
.L_2784:
        /*0004*/ 	.word	0x00000082


	//----- nvinfo : EIATTR_KPARAM_INFO
	.align		4
.L_2785:
        /*0008*/ 	.byte	0x04, 0x17
        /*000a*/ 	.short	(.L_2787 - .L_2786)
.L_2786:
        /*000c*/ 	.word	0x00000000
        /*0010*/ 	.short	0x0000
        /*0012*/ 	.short	0x0000
        /*0014*/ 	.byte	0x00, 0xf0, 0xc1, 0x07


	//----- nvinfo : EIATTR_SPARSE_MMA_MASK
	.align		4
.L_2787:
        /*0018*/ 	.byte	0x03, 0x50
        /*001a*/ 	.short	0x0000


	//----- nvinfo : EIATTR_MAXREG_COUNT
	.align		4
        /*001c*/ 	.byte	0x03, 0x1b
        /*001e*/ 	.short	0x00ff


	//----- nvinfo : EIATTR_NUM_BARRIERS
	.align		4
        /*0020*/ 	.byte	0x02, 0x4c
        /*0022*/ 	.byte	0x01
	.zero		1


	//----- nvinfo : EIATTR_MERCURY_ISA_VERSION
	.align		4
        /*0024*/ 	.byte	0x03, 0x5f
        /*0026*/ 	.short	0x0101


	//----- nvinfo : EIATTR_COOP_GROUP_MASK_REGIDS
	.align		4
        /*0028*/ 	.byte	0x04, 0x29
        /*002a*/ 	.short	(.L_2789 - .L_2788)


	//   ....[0]....
.L_2788:
        /*002c*/ 	.word	0xffffffff


	//   ....[1]....
        /*0030*/ 	.word	0xffffffff


	//   ....[2]....
        /*0034*/ 	.word	0xffffffff


	//   ....[3]....
        /*0038*/ 	.word	0xffffffff


	//   ....[4]....
        /*003c*/ 	.word	0xffffffff


	//   ....[5]....
        /*0040*/ 	.word	0xffffffff


	//   ....[6]....
        /*0044*/ 	.word	0xffffffff


	//   ....[7]....
        /*0048*/ 	.word	0xffffffff


	//   ....[8]....
        /*004c*/ 	.word	0xffffffff


	//   ....[9]....
        /*0050*/ 	.word	0xffffffff


	//   ....[10]....
        /*0054*/ 	.word	0xffffffff


	//   ....[11]....
        /*0058*/ 	.word	0xffffffff


	//   ....[12]....
        /*005c*/ 	.word	0xffffffff


	//   ....[13]....
        /*0060*/ 	.word	0xffffffff


	//   ....[14]....
        /*0064*/ 	.word	0xffffffff


	//   ....[15]....
        /*0068*/ 	.word	0xffffffff


	//   ....[16]....
        /*006c*/ 	.word	0xffffffff


	//   ....[17]....
        /*0070*/ 	.word	0xffffffff


	//   ....[18]....
        /*0074*/ 	.word	0xffffffff


	//   ....[19]....
        /*0078*/ 	.word	0xffffffff


	//   ....[20]....
        /*007c*/ 	.word	0xffffffff


	//   ....[21]....
        /*0080*/ 	.word	0xffffffff


	//   ....[22]....
        /*0084*/ 	.word	0xffffffff


	//   ....[23]....
        /*0088*/ 	.word	0xffffffff


	//   ....[24]....
        /*008c*/ 	.word	0xffffffff


	//   ....[25]....
        /*0090*/ 	.word	0xffffffff


	//   ....[26]....
        /*0094*/ 	.word	0xffffffff


	//   ....[27]....
        /*0098*/ 	.word	0xffffffff


	//   ....[28]....
        /*009c*/ 	.word	0xffffffff


	//   ....[29]....
        /*00a0*/ 	.word	0xffffffff


	//   ....[30]....
        /*00a4*/ 	.word	0xffffffff


	//   ....[31]....
        /*00a8*/ 	.word	0xffffffff


	//   ....[32]....
        /*00ac*/ 	.word	0xffffffff


	//   ....[33]....
        /*00b0*/ 	.word	0xffffffff


	//   ....[34]....
        /*00b4*/ 	.word	0xffffffff


	//   ....[35]....
        /*00b8*/ 	.word	0xffffffff


	//   ....[36]....
        /*00bc*/ 	.word	0xffffffff


	//   ....[37]....
        /*00c0*/ 	.word	0xffffffff


	//   ....[38]....
        /*00c4*/ 	.word	0xffffffff


	//   ....[39]....
        /*00c8*/ 	.word	0xffffffff


	//   ....[40]....
        /*00cc*/ 	.word	0xffffffff


	//   ....[41]....
        /*00d0*/ 	.word	0xffffffff


	//   ....[42]....
        /*00d4*/ 	.word	0xffffffff


	//   ....[43]....
        /*00d8*/ 	.word	0xffffffff


	//   ....[44]....
        /*00dc*/ 	.word	0xffffffff


	//   ....[45]....
        /*00e0*/ 	.word	0xffffffff


	//   ....[46]....
        /*00e4*/ 	.word	0xffffffff


	//   ....[47]....
        /*00e8*/ 	.word	0xffffffff


	//   ....[48]....
        /*00ec*/ 	.word	0xffffffff


	//   ....[49]....
        /*00f0*/ 	.word	0xffffffff


	//   ....[50]....
        /*00f4*/ 	.word	0xffffffff


	//   ....[51]....
        /*00f8*/ 	.word	0xffffffff


	//   ....[52]....
        /*00fc*/ 	.word	0xffffffff


	//   ....[53]....
        /*0100*/ 	.word	0xffffffff


	//   ....[54]....
        /*0104*/ 	.word	0xffffffff


	//   ....[55]....
        /*0108*/ 	.word	0xffffffff


	//   ....[56]....
        /*010c*/ 	.word	0xffffffff


	//   ....[57]....
        /*0110*/ 	.word	0xffffffff


	//   ....[58]....
        /*0114*/ 	.word	0xffffffff


	//   ....[59]....
        /*0118*/ 	.word	0xffffffff


	//   ....[60]....
        /*011c*/ 	.word	0xffffffff


	//   ....[61]....
        /*0120*/ 	.word	0xffffffff


	//   ....[62]....
        /*0124*/ 	.word	0xffffffff


	//   ....[63]....
        /*0128*/ 	.word	0xffffffff


	//   ....[64]....
        /*012c*/ 	.word	0xffffffff


	//   ....[65]....
        /*0130*/ 	.word	0xffffffff


	//   ....[66]....
        /*0134*/ 	.word	0xffffffff


	//   ....[67]....
        /*0138*/ 	.word	0xffffffff


	//   ....[68]....
        /*013c*/ 	.word	0xffffffff


	//   ....[69]....
        /*0140*/ 	.word	0xffffffff


	//   ....[70]....
        /*0144*/ 	.word	0xffffffff


	//   ....[71]....
        /*0148*/ 	.word	0xffffffff


	//   ....[72]....
        /*014c*/ 	.word	0xffffffff


	//   ....[73]....
        /*0150*/ 	.word	0xffffffff


	//   ....[74]....
        /*0154*/ 	.word	0xffffffff


	//   ....[75]....
        /*0158*/ 	.word	0xffffffff


	//   ....[76]....
        /*015c*/ 	.word	0xffffffff


	//   ....[77]....
        /*0160*/ 	.word	0xffffffff


	//   ....[78]....
        /*0164*/ 	.word	0xffffffff


	//   ....[79]....
        /*0168*/ 	.word	0xffffffff


	//   ....[80]....
        /*016c*/ 	.word	0xffffffff


	//   ....[81]....
        /*0170*/ 	.word	0xffffffff


	//   ....[82]....
        /*0174*/ 	.word	0xffffffff


	//   ....[83]....
        /*0178*/ 	.word	0xffffffff


	//----- nvinfo : EIATTR_COOP_GROUP_INSTR_OFFSETS
	.align		4
.L_2789:
        /*017c*/ 	.byte	0x04, 0x28
        /*017e*/ 	.short	(.L_2791 - .L_2790)


	//   ....[0]....
.L_2790:
        /*0180*/ 	.word	0x00000c60


	//   ....[1]....
        /*0184*/ 	.word	0x00000d10


	//   ....[2]....
        /*0188*/ 	.word	0x00000f70


	//   ....[3]....
        /*018c*/ 	.word	0x00003ea0


	//   ....[4]....
        /*0190*/ 	.word	0x000054d0


	//   ....[5]....
        /*0194*/ 	.word	0x00005670


	//   ....[6]....
        /*0198*/ 	.word	0x000056b0


	//   ....[7]....
        /*019c*/ 	.word	0x000056f0


	//   ....[8]....
        /*01a0*/ 	.word	0x00005730


	//   ....[9]....
        /*01a4*/ 	.word	0x00005840


	//   ....[10]....
        /*01a8*/ 	.word	0x00005880


	//   ....[11]....
        /*01ac*/ 	.word	0x00005940


	//   ....[12]....
        /*01b0*/ 	.word	0x000059b0


	//   ....[13]....
        /*01b4*/ 	.word	0x00005b30


	//   ....[14]....
        /*01b8*/ 	.word	0x00005b60


	//   ....[15]....
        /*01bc*/ 	.word	0x00005b80


	//   ....[16]....
        /*01c0*/ 	.word	0x00005b90


	//   ....[17]....
        /*01c4*/ 	.word	0x00005d90


	//   ....[18]....
        /*01c8*/ 	.word	0x00005db0


	//   ....[19]....
        /*01cc*/ 	.word	0x00005dd0


	//   ....[20]....
        /*01d0*/ 	.word	0x00005df0


	//   ....[21]....
        /*01d4*/ 	.word	0x00006010


	//   ....[22]....
        /*01d8*/ 	.word	0x00006050


	//   ....[23]....
        /*01dc*/ 	.word	0x00006080


	//   ....[24]....
        /*01e0*/ 	.word	0x000060a0


	//   ....[25]....
        /*01e4*/ 	.word	0x000069c0


	//   ....[26]....
        /*01e8*/ 	.word	0x000069f0


	//   ....[27]....
        /*01ec*/ 	.word	0x00006a00


	//   ....[28]....
        /*01f0*/ 	.word	0x00006a10


	//   ....[29]....
        /*01f4*/ 	.word	0x00006a20


	//   ....[30]....
        /*01f8*/ 	.word	0x00006a30


	//   ....[31]....
        /*01fc*/ 	.word	0x00006a40


	//   ....[32]....
        /*0200*/ 	.word	0x00006a50


	//   ....[33]....
        /*0204*/ 	.word	0x00006a60


	//   ....[34]....
        /*0208*/ 	.word	0x00006a70


	//   ....[35]....
        /*020c*/ 	.word	0x00006b90


	//   ....[36]....
        /*0210*/ 	.word	0x00006bd0


	//   ....[37]....
        /*0214*/ 	.word	0x00006be0


	//   ....[38]....
        /*0218*/ 	.word	0x00006bf0


	//   ....[39]....
        /*021c*/ 	.word	0x00006cf0


	//   ....[40]....
        /*0220*/ 	.word	0x00006d10


	//   ....[41]....
        /*0224*/ 	.word	0x00006d20


	//   ....[42]....
        /*0228*/ 	.word	0x00006d30


	//   ....[43]....
        /*022c*/ 	.word	0x00006e20


	//   ....[44]....
        /*0230*/ 	.word	0x00006e40


	//   ....[45]....
        /*0234*/ 	.word	0x00006e50


	//   ....[46]....
        /*0238*/ 	.word	0x00006e60


	//   ....[47]....
        /*023c*/ 	.word	0x00006f50


	//   ....[48]....
        /*0240*/ 	.word	0x00006f70


	//   ....[49]....
        /*0244*/ 	.word	0x00006f80


	//   ....[50]....
        /*0248*/ 	.word	0x00006f90


	//   ....[51]....
        /*024c*/ 	.word	0x00007090


	//   ....[52]....
        /*0250*/ 	.word	0x000070d0


	//   ....[53]....
        /*0254*/ 	.word	0x00007110


	//   ....[54]....
        /*0258*/ 	.word	0x00007140


	//   ....[55]....
        /*025c*/ 	.word	0x00007170


	//   ....[56]....
        /*0260*/ 	.word	0x000071b0


	//   ....[57]....
        /*0264*/ 	.word	0x000071e0


	//   ....[58]....
        /*0268*/ 	.word	0x00007200


	//   ....[59]....
        /*026c*/ 	.word	0x00007210


	//   ....[60]....
        /*0270*/ 	.word	0x00007240


	//   ....[61]....
        /*0274*/ 	.word	0x0000b580


	//   ....[62]....
        /*0278*/ 	.word	0x0000b5c0


	//   ....[63]....
        /*027c*/ 	.word	0x0000b750


	//   ....[64]....
        /*0280*/ 	.word	0x0000b790


	//   ....[65]....
        /*0284*/ 	.word	0x0000b920


	//   ....[66]....
        /*0288*/ 	.word	0x0000b960


	//   ....[67]....
        /*028c*/ 	.word	0x0000b9c0


	//   ....[68]....
        /*0290*/ 	.word	0x0000b9e0


	//   ....[69]....
        /*0294*/ 	.word	0x0000ba10


	//   ....[70]....
        /*0298*/ 	.word	0x0000ba30


	//   ....[71]....
        /*029c*/ 	.word	0x0000be30


	//   ....[72]....
        /*02a0*/ 	.word	0x0000c550


	//   ....[73]....
        /*02a4*/ 	.word	0x0000c9f0


	//   ....[74]....
        /*02a8*/ 	.word	0x0000cb00


	//   ....[75]....
        /*02ac*/ 	.word	0x0000cb50


	//   ....[76]....
        /*02b0*/ 	.word	0x0000cba0


	//   ....[77]....
        /*02b4*/ 	.word	0x0000cbd0


	//   ....[78]....
        /*02b8*/ 	.word	0x0000cbf0


	//   ....[79]....
        /*02bc*/ 	.word	0x0000cd10


	//   ....[80]....
        /*02c0*/ 	.word	0x0000cd50


	//   ....[81]....
        /*02c4*/ 	.word	0x0000cda0


	//   ....[82]....
        /*02c8*/ 	.word	0x0000cdd0


	//   ....[83]....
        /*02cc*/ 	.word	0x0000cdf0


	//----- nvinfo : EIATTR_EXIT_INSTR_OFFSETS
	.align		4
.L_2791:
        /*02d0*/ 	.byte	0x04, 0x1c
        /*02d2*/ 	.short	(.L_2793 - .L_2792)


	//   ....[0]....
.L_2792:
        /*02d4*/ 	.word	0x0000cee0


	//   ....[1]....
        /*02d8*/ 	.word	0x0000d0d0


	//----- nvinfo : EIATTR_MAX_THREADS
	.align		4
.L_2793:
        /*02dc*/ 	.byte	0x04, 0x05
        /*02de*/ 	.short	(.L_2795 - .L_2794)
.L_2794:
        /*02e0*/ 	.word	0x00000020
        /*02e4*/ 	.word	0x00000001
        /*02e8*/ 	.word	0x00000001


	//----- nvinfo : EIATTR_CRS_STACK_SIZE
	.align		4
.L_2795:
        /*02ec*/ 	.byte	0x04, 0x1e
        /*02ee*/ 	.short	(.L_2797 - .L_2796)
.L_2796:
        /*02f0*/ 	.word	0x00000000


	//----- nvinfo : EIATTR_CBANK_PARAM_SIZE
	.align		4
.L_2797:
        /*02f4*/ 	.byte	0x03, 0x19
        /*02f6*/ 	.short	0x01f0


	//----- nvinfo : EIATTR_PARAM_CBANK
	.align		4
        /*02f8*/ 	.byte	0x04, 0x0a
        /*02fa*/ 	.short	(.L_2799 - .L_2798)
	.align		4
.L_2798:
        /*02fc*/ 	.word	index@(.nv.constant0._Z25selective_scan_bwd_kernelI32Selective_Scan_bwd_kernel_traitsILi32ELi16ELb1ELb1ELb1ELb1ELb0EN3c104HalfENS1_7complexIfEEEEv12SSMParamsBwd)
        /*0300*/ 	.short	0x0210
        /*0302*/ 	.short	0x01f0


	//----- nvinfo : EIATTR_SW_WAR
	.align		4
.L_2799:
        /*0304*/ 	.byte	0x04, 0x36
        /*0306*/ 	.short	(.L_2801 - .L_2800)
.L_2800:
        /*0308*/ 	.word	0x00000008
.L_2801:


//--------------------- .nv.info._Z25selective_scan_bwd_kernelI32Selective_Scan_bwd_kernel_traitsILi32ELi16ELb1ELb1ELb1ELb1ELb1EN3c104HalfENS1_7complexIfEEEEv12SSMParamsBwd --------------------------
	.section	.nv.info._Z25selective_scan_bwd_kernelI32Selective_Scan_bwd_kernel_traitsILi32ELi16ELb1ELb1ELb1ELb1ELb1EN3c104HalfENS1_7complexIfEEEEv12SSMParamsBwd,"",@"SHT_CUDA_INFO"
	.sectionflags	@""
	.align	4


	//----- nvinfo : EIATTR_CUDA_API_VERSION
	.align		4
        /*0000*/ 	.byte	0x04, 0x37
        /*0002*/ 	.short	(.L_2803 - .L_2802)
.L_2802:
        /*0004*/ 	.word	0x00000082


	//----- nvinfo : EIATTR_KPARAM_INFO
	.align		4
.L_2803:
        /*0008*/ 	.byte	0x04, 0x17
        /*000a*/ 	.short	(.L_2805 - .L_2804)
.L_2804:
        /*000c*/ 	.word	0x00000000
        /*0010*/ 	.short	0x0000
        /*0012*/ 	.short	0x0000
        /*0014*/ 	.byte	0x00, 0xf0, 0xc1, 0x07


	//----- nvinfo : EIATTR_SPARSE_MMA_MASK
	.align		4
.L_2805:
        /*0018*/ 	.byte	0x03, 0x50
        /*001a*/ 	.short	0x0000


	//----- nvinfo : EIATTR_MAXREG_COUNT
	.align		4
        /*001c*/ 	.byte	0x03, 0x1b
        /*001e*/ 	.short	0x00ff


	//----- nvinfo : EIATTR_NUM_BARRIERS
	.align		4
        /*0020*/ 	.byte	0x02, 0x4c
        /*0022*/ 	.byte	0x01
	.zero		1


	//----- nvinfo : EIATTR_MERCURY_ISA_VERSION
	.align		4
        /*0024*/ 	.byte	0x03, 0x5f
        /*0026*/ 	.short	0x0101


	//----- nvinfo : EIATTR_COOP_GROUP_MASK_REGIDS
	.align		4
        /*0028*/ 	.byte	0x04, 0x29
        /*002a*/ 	.short	(.L_2807 - .L_2806)


	//   ....[0]....
.L_2806:
        /*002c*/ 	.word	0xffffffff


	//   ....[1]....
        /*0030*/ 	.word	0xffffffff


	//   ....[2]....
        /*0034*/ 	.word	0xffffffff


	//   ....[3]....
        /*0038*/ 	.word	0xffffffff


	//   ....[4]....
        /*003c*/ 	.word	0xffffffff


	//   ....[5]....
        /*0040*/ 	.word	0xffffffff


	//   ....[6]....
        /*0044*/ 	.word	0xffffffff


	//   ....[7]....
        /*0048*/ 	.word	0xffffffff


	//   ....[8]....
        /*004c*/ 	.word	0xffffffff


	//   ....[9]....
        /*0050*/ 	.word	0xffffffff


	//   ....[10]....
        /*0054*/ 	.word	0xffffffff


	//   ....[11]....
        /*0058*/ 	.word	0xffffffff


	//   ....[12]....
        /*005c*/ 	.word	0xffffffff


	//   ....[13]....
        /*0060*/ 	.word	0xffffffff


	//   ....[14]....
        /*0064*/ 	.word	0xffffffff


	//   ....[15]....
        /*0068*/ 	.word	0xffffffff


	//   ....[16]....
        /*006c*/ 	.word	0xffffffff


	//   ....[17]....
        /*0070*/ 	.word	0xffffffff


	//   ....[18]....
        /*0074*/ 	.word	0xffffffff


	//   ....[19]....
        /*0078*/ 	.word	0xffffffff


	//   ....[20]....
        /*007c*/ 	.word	0xffffffff


	//   ....[21]....
        /*0080*/ 	.word	0xffffffff


	//   ....[22]....
        /*0084*/ 	.word	0xffffffff


	//   ....[23]....
        /*0088*/ 	.word	0xffffffff


	//   ....[24]....
        /*008c*/ 	.word	0xffffffff


	//   ....[25]....
        /*0090*/ 	.word	0xffffffff


	//   ....[26]....
        /*0094*/ 	.word	0xffffffff


	//   ....[27]....
        /*0098*/ 	.word	0xffffffff


	//   ....[28]....
        /*009c*/ 	.word	0xffffffff


	//   ....[29]....
        /*00a0*/ 	.word	0xffffffff


	//   ....[30]....
        /*00a4*/ 	.word	0xffffffff


	//   ....[31]....
        /*00a8*/ 	.word	0xffffffff


	//   ....[32]....
        /*00ac*/ 	.word	0xffffffff


	//   ....[33]....
        /*00b0*/ 	.word	0xffffffff


	//   ....[34]....
        /*00b4*/ 	.word	0xffffffff


	//   ....[35]....
        /*00b8*/ 	.word	0xffffffff


	//   ....[36]....
        /*00bc*/ 	.word	0xffffffff


	//   ....[37]....
        /*00c0*/ 	.word	0xffffffff


	//   ....[38]....
        /*00c4*/ 	.word	0xffffffff


	//   ....[39]....
        /*00c8*/ 	.word	0xffffffff


	//   ....[40]....
        /*00cc*/ 	.word	0xffffffff


	//   ....[41]....
        /*00d0*/ 	.word	0xffffffff


	//   ....[42]....
        /*00d4*/ 	.word	0xffffffff


	//   ....[43]....
        /*00d8*/ 	.word	0xffffffff


	//   ....[44]....
        /*00dc*/ 	.word	0xffffffff


	//   ....[45]....
        /*00e0*/ 	.word	0xffffffff


	//   ....[46]....
        /*00e4*/ 	.word	0xffffffff


	//   ....[47]....
        /*00e8*/ 	.word	0xffffffff


	//   ....[48]....
        /*00ec*/ 	.word	0xffffffff


	//   ....[49]....
        /*00f0*/ 	.word	0xffffffff


	//   ....[50]....
        /*00f4*/ 	.word	0xffffffff


	//   ....[51]....
        /*00f8*/ 	.word	0xffffffff


	//   ....[52]....
        /*00fc*/ 	.word	0xffffffff


	//   ....[53]....
        /*0100*/ 	.word	0xffffffff


	//   ....[54]....
        /*0104*/ 	.word	0xffffffff


	//   ....[55]....
        /*0108*/ 	.word	0xffffffff


	//   ....[56]....
        /*010c*/ 	.word	0xffffffff


	//   ....[57]....
        /*0110*/ 	.word	0xffffffff


	//   ....[58]....
        /*0114*/ 	.word	0xffffffff


	//   ....[59]....
        /*0118*/ 	.word	0xffffffff


	//   ....[60]....
        /*011c*/ 	.word	0xffffffff


	//   ....[61]....
        /*0120*/ 	.word	0xffffffff


	//   ....[62]....
        /*0124*/ 	.word	0xffffffff


	//   ....[63]....
        /*0128*/ 	.word	0xffffffff


	//   ....[64]....
        /*012c*/ 	.word	0xffffffff


	//   ....[65]....
        /*0130*/ 	.word	0xffffffff


	//   ....[66]....
        /*0134*/ 	.word	0xffffffff


	//   ....[67]....
        /*0138*/ 	.word	0xffffffff


	//   ....[68]....
        /*013c*/ 	.word	0xffffffff


	//   ....[69]....
        /*0140*/ 	.word	0xffffffff


	//   ....[70]....
        /*0144*/ 	.word	0xffffffff


	//   ....[71]....
        /*0148*/ 	.word	0xffffffff


	//   ....[72]....
        /*014c*/ 	.word	0xffffffff


	//   ....[73]....
        /*0150*/ 	.word	0xffffffff


	//   ....[74]....
        /*0154*/ 	.word	0xffffffff


	//   ....[75]....
        /*0158*/ 	.word	0xffffffff


	//   ....[76]....
        /*015c*/ 	.word	0xffffffff


	//   ....[77]....
        /*0160*/ 	.word	0xffffffff


	//   ....[78]....
        /*0164*/ 	.word	0xffffffff


	//   ....[79]....
        /*0168*/ 	.word	0xffffffff


	//   ....[80]....
        /*016c*/ 	.word	0xffffffff


	//   ....[81]....
        /*0170*/ 	.word	0xffffffff


	//   ....[82]....
        /*0174*/ 	.word	0xffffffff


	//   ....[83]....
        /*0178*/ 	.word	0xffffffff


	//   ....[84]....
        /*017c*/ 	.word	0xffffffff


	//   ....[85]....
        /*0180*/ 	.word	0xffffffff


	//   ....[86]....
        /*0184*/ 	.word	0xffffffff


	//   ....[87]....
        /*0188*/ 	.word	0xffffffff


	//----- nvinfo : EIATTR_COOP_GROUP_INSTR_OFFSETS
	.align		4
.L_2807:
        /*018c*/ 	.byte	0x04, 0x28
        /*018e*/ 	.short	(.L_2809 - .L_2808)


	//   ....[0]....
.L_2808:
        /*0190*/ 	.word	0x00000c80


	//   ....[1]....
        /*0194*/ 	.word	0x00000d30


	//   ....[2]....
        /*0198*/ 	.word	0x00000f40


	//   ....[3]....
        /*019c*/ 	.word	0x000035a0


	//   ....[4]....
        /*01a0*/ 	.word	0x00003d80


	//   ....[5]....
        /*01a4*/ 	.word	0x00004760


	//   ....[6]....
        /*01a8*/ 	.word	0x00004a90


	//   ....[7]....
        /*01ac*/ 	.word	0x00005410


	//   ....[8]....
        /*01b0*/ 	.word	0x00006a40


	//   ....[9]....
        /*01b4*/ 	.word	0x00006c00


	//   ....[10]....
        /*01b8*/ 	.word	0x00006c40


	//   ....[11]....
        /*01bc*/ 	.word	0x00006c80


	//   ....[12]....
        /*01c0*/ 	.word	0x00006cc0


	//   ....[13]....
        /*01c4*/ 	.word	0x00006dd0


	//   ....[14]....
        /*01c8*/ 	.word	0x00006e10


	//   ....[15]....
        /*01cc*/ 	.word	0x00006ed0


	//   ....[16]....
        /*01d0*/ 	.word	0x00006f40


	//   ....[17]....
        /*01d4*/ 	.word	0x000070c0


	//   ....[18]....
        /*01d8*/ 	.word	0x000070f0


	//   ....[19]....
        /*01dc*/ 	.word	0x00007110


	//   ....[20]....
        /*01e0*/ 	.word	0x00007120


	//   ....[21]....
        /*01e4*/ 	.word	0x00007320


	//   ....[22]....
        /*01e8*/ 	.word	0x00007340


	//   ....[23]....
        /*01ec*/ 	.word	0x00007360


	//   ....[24]....
        /*01f0*/ 	.word	0x00007380


	//   ....[25]....
        /*01f4*/ 	.word	0x000075a0


	//   ....[26]....
        /*01f8*/ 	.word	0x000075e0


	//   ....[27]....
        /*01fc*/ 	.word	0x00007610


	//   ....[28]....
        /*0200*/ 	.word	0x00007630


	//   ....[29]....
        /*0204*/ 	.word	0x00007f50


	//   ....[30]....
        /*0208*/ 	.word	0x00007f80


	//   ....[31]....
        /*020c*/ 	.word	0x00007f90


	//   ....[32]....
        /*0210*/ 	.word	0x00007fa0


	//   ....[33]....
        /*0214*/ 	.word	0x00007fb0


	//   ....[34]....
        /*0218*/ 	.word	0x00007fc0


	//   ....[35]....
        /*021c*/ 	.word	0x00007fd0


	//   ....[36]....
        /*0220*/ 	.word	0x00007fe0


	//   ....[37]....
        /*0224*/ 	.word	0x00007ff0


	//   ....[38]....
        /*0228*/ 	.word	0x00008000


	//   ....[39]....
        /*022c*/ 	.word	0x00008110


	//   ....[40]....
        /*0230*/ 	.word	0x00008150


	//   ....[41]....
        /*0234*/ 	.word	0x00008170


	//   ....[42]....
        /*0238*/ 	.word	0x00008180


	//   ....[43]....
        /*023c*/ 	.word	0x00008280


	//   ....[44]....
        /*0240*/ 	.word	0x000082a0


	//   ....[45]....
        /*0244*/ 	.word	0x000082b0


	//   ....[46]....
        /*0248*/ 	.word	0x000082c0


	//   ....[47]....
        /*024c*/ 	.word	0x000083b0


	//   ....[48]....
        /*0250*/ 	.word	0x000083d0


	//   ....[49]....
        /*0254*/ 	.word	0x000083e0


	//   ....[50]....
        /*0258*/ 	.word	0x000083f0


	//   ....[51]....
        /*025c*/ 	.word	0x000084e0


	//   ....[52]....
        /*0260*/ 	.word	0x00008500


	//   ....[53]....
        /*0264*/ 	.word	0x00008510


	//   ....[54]....
        /*0268*/ 	.word	0x00008520


	//   ....[55]....
        /*026c*/ 	.word	0x00008620


	//   ....[56]....
        /*0270*/ 	.word	0x00008660


	//   ....[57]....
        /*0274*/ 	.word	0x000086a0


	//   ....[58]....
        /*0278*/ 	.word	0x000086d0


	//   ....[59]....
        /*027c*/ 	.word	0x00008700


	//   ....[60]....
        /*0280*/ 	.word	0x00008740


	//   ....[61]....
        /*0284*/ 	.word	0x00008770


	//   ....[62]....
        /*0288*/ 	.word	0x00008790


	//   ....[63]....
        /*028c*/ 	.word	0x000087a0


	//   ....[64]....
        /*0290*/ 	.word	0x000087d0


	//   ....[65]....
        /*0294*/ 	.word	0x0000cb20


	//   ....[66]....
        /*0298*/ 	.word	0x0000cb60


	//   ....[67]....
        /*029c*/ 	.word	0x0000ccf0


	//   ....[68]....
        /*02a0*/ 	.word	0x0000cd30


	//   ....[69]....
        /*02a4*/ 	.word	0x0000cec0


	//   ....[70]....
        /*02a8*/ 	.word	0x0000cf00


	//   ....[71]....
        /*02ac*/ 	.word	0x0000cfb0


	//   ....[72]....
        /*02b0*/ 	.word	0x0000cfd0


	//   ....[73]....
        /*02b4*/ 	.word	0x0000d000


	//   ....[74]....
        /*02b8*/ 	.word	0x0000d020


	//   ....[75]....
        /*02bc*/ 	.word	0x0000d3f0


	//   ....[76]....
        /*02c0*/ 	.word	0x0000db00


	//   ....[77]....
        /*02c4*/ 	.word	0x0000df70


	//   ....[78]....
        /*02c8*/ 	.word	0x0000e0b0


	//   ....[79]....
        /*02cc*/ 	.word	0x0000e100


	//   ....[80]....
        /*02d0*/ 	.word	0x0000e150


	//   ....[81]....
        /*02d4*/ 	.word	0x0000e180


	//   ....[82]....
        /*02d8*/ 	.word	0x0000e1a0


	//   ....[83]....
        /*02dc*/ 	.word	0x0000e2c0


	//   ....[84]....
        /*02e0*/ 	.word	0x0000e300


	//   ....[85]....
        /*02e4*/ 	.word	0x0000e350


	//   ....[86]....
        /*02e8*/ 	.word	0x0000e380


	//   ....[87]....
        /*02ec*/ 	.word	0x0000e3a0


	//----- nvinfo : EIATTR_EXIT_INSTR_OFFSETS
	.align		4
.L_2809:
        /*02f0*/ 	.byte	0x04, 0x1c
        /*02f2*/ 	.short	(.L_2811 - .L_2810)


	//   ....[0]....
.L_2810:
        /*02f4*/ 	.word	0x0000e490


	//   ....[1]....
        /*02f8*/ 	.word	0x0000e680


	//----- nvinfo : EIATTR_MAX_THREADS
	.align		4
.L_2811:
        /*02fc*/ 	.byte	0x04, 0x05
        /*02fe*/ 	.short	(.L_2813 - .L_2812)
.L_2812:
        /*0300*/ 	.word	0x00000020
        /*0304*/ 	.word	0x00000001
        /*0308*/ 	.word	0x00000001


	//----- nvinfo : EIATTR_CRS_STACK_SIZE
	.align		4
.L_2813:
        /*030c*/ 	.byte	0x04, 0x1e
        /*030e*/ 	.short	(.L_2815 - .L_2814)
.L_2814:
        /*0310*/ 	.word	0x00000000


	//----- nvinfo : EIATTR_CBANK_PARAM_SIZE
	.align		4
.L_2815:
        /*0314*/ 	.byte	0x03, 0x19
        /*0316*/ 	.short	0x01f0


	//----- nvinfo : EIATTR_PARAM_CBANK
	.align		4
        /*0318*/ 	.byte	0x04, 0x0a
        /*031a*/ 	.short	(.L_2817 - .L_2816)
	.align		4
.L_2816:
        /*031c*/ 	.word	index@(.nv.constant0._Z25selective_scan_bwd_kernelI32Selective_Scan_bwd_kernel_traitsILi32ELi16ELb1ELb1ELb1ELb1ELb1EN3c104HalfENS1_7complexIfEEEEv12SSMParamsBwd)
        /*0320*/ 	.short	0x0210
        /*0322*/ 	.short	0x01f0


	//----- nvinfo : EIATTR_SW_WAR
	.align		4
.L_2817:
        /*0324*/ 	.byte	0x04, 0x36
        /*0326*/ 	.short	(.L_2819 - .L_2818)
.L_2818:
        /*0328*/ 	.word	0x00000008
.L_2819:


//--------------------- .nv.info._Z25selective_scan_bwd_kernelI32Selective_Scan_bwd_kernel_traitsILi32ELi8ELb0ELb0ELb0ELb0ELb0EN3c104HalfENS1_7complexIfEEEEv12SSMParamsBwd --------------------------
	.section	.nv.info._Z25selective_scan_bwd_kernelI32Selective_Scan_bwd_kernel_traitsILi32ELi8ELb0ELb0ELb0ELb0ELb0EN3c104HalfENS1_7complexIfEEEEv12SSMParamsBwd,"",@"SHT_CUDA_INFO"
	.sectionflags	@""
	.align	4


	//----- nvinfo : EIATTR_CUDA_API_VERSION
	.align		4
        /*0000*/ 	.byte	0x04, 0x37
        /*0002*/ 	.short	(.L_2821 - .L_2820)
.L_2820:
        /*0004*/ 	.word	0x00000082


	//----- nvinfo : EIATTR_KPARAM_INFO
	.align		4
.L_2821:
        /*0008*/ 	.byte	0x04, 0x17
        /*000a*/ 	.short	(.L_2823 - .L_2822)
.L_2822:
        /*000c*/ 	.word	0x00000000
        /*0010*/ 	.short	0x0000
        /*0012*/ 	.short	0x0000
        /*0014*/ 	.byte	0x00, 0xf0, 0xc1, 0x07


	//----- nvinfo : EIATTR_SPARSE_MMA_MASK
	.align		4
.L_2823:
        /*0018*/ 	.byte	0x03, 0x50
        /*001a*/ 	.short	0x0000


	//----- nvinfo : EIATTR_MAXREG_COUNT
	.align		4
        /*001c*/ 	.byte	0x03, 0x1b
        /*001e*/ 	.short	0x00ff


	//----- nvinfo : EIATTR_NUM_BARRIERS
	.align		4
        /*0020*/ 	.byte	0x02, 0x4c
        /*0022*/ 	.byte	0x01
	.zero		1


	//----- nvinfo : EIATTR_MERCURY_ISA_VERSION
	.align		4
        /*0024*/ 	.byte	0x03, 0x5f
        /*0026*/ 	.short	0x0101


	//----- nvinfo : EIATTR_COOP_GROUP_MASK_REGIDS
	.align		4
        /*0028*/ 	.byte	0x04, 0x29
        /*002a*/ 	.short	(.L_2825 - .L_2824)


	//   ....[0]....
.L_2824:
        /*002c*/ 	.word	0xffffffff


	//   ....[1]....
        /*0030*/ 	.word	0xffffffff


	//   ....[2]....
        /*0034*/ 	.word	0xffffffff


	//   ....[3]....
        /*0038*/ 	.word	0xffffffff


	//   ....[4]....
        /*003c*/ 	.word	0xffffffff


	//   ....[5]....
        /*0040*/ 	.word	0xffffffff


	//   ....[6]....
        /*0044*/ 	.word	0xffffffff


	//   ....[7]....
        /*0048*/ 	.word	0xffffffff


	//   ....[8]....
        /*004c*/ 	.word	0xffffffff


	//   ....[9]....
        /*0050*/ 	.word	0xffffffff


	//   ....[10]....
        /*0054*/ 	.word	0xffffffff


	//   ....[11]....
        /*0058*/ 	.word	0xffffffff


	//   ....[12]....
        /*005c*/ 	.word	0xffffffff


	//   ....[13]....
        /*0060*/ 	.word	0xffffffff


	//   ....[14]....
        /*0064*/ 	.word	0xffffffff


	//   ....[15]....
        /*0068*/ 	.word	0xffffffff


	//   ....[16]....
        /*006c*/ 	.word	0xffffffff


	//   ....[17]....
        /*0070*/ 	.word	0xffffffff


	//   ....[18]....
        /*0074*/ 	.word	0xffffffff


	//   ....[19]....
        /*0078*/ 	.word	0xffffffff


	//   ....[20]....
        /*007c*/ 	.word	0xffffffff


	//   ....[21]....
        /*0080*/ 	.word	0xffffffff


	//   ....[22]....
        /*0084*/ 	.word	0xffffffff


	//   ....[23]....
        /*0088*/ 	.word	0xffffffff


	//   ....[24]....
        /*008c*/ 	.word	0xffffffff


	//   ....[25]....
        /*0090*/ 	.word	0xffffffff


	//   ....[26]....
        /*0094*/ 	.word	0xffffffff


	//   ....[27]....
        /*0098*/ 	.word	0xffffffff


	//   ....[28]....
        /*009c*/ 	.word	0xffffffff


	//   ....[29]....
        /*00a0*/ 	.word	0xffffffff


	//   ....[30]....
        /*00a4*/ 	.word	0xffffffff


	//   ....[31]....
        /*00a8*/ 	.word	0xffffffff


	//   ....[32]....
        /*00ac*/ 	.word	0xffffffff


	//   ....[33]....
        /*00b0*/ 	.word	0xffffffff


	//   ....[34]....
        /*00b4*/ 	.word	0xffffffff


	//   ....[35]....
        /*00b8*/ 	.word	0xffffffff


	//   ....[36]....
        /*00bc*/ 	.word	0xffffffff


	//   ....[37]....
        /*00c0*/ 	.word	0xffffffff


	//   ....[38]....
        /*00c4*/ 	.word	0xffffffff


	//   ....[39]....
        /*00c8*/ 	.word	0xffffffff


	//   ....[40]....
        /*00cc*/ 	.word	0xffffffff


	//   ....[41]....
        /*00d0*/ 	.word	0xffffffff


	//   ....[42]....
        /*00d4*/ 	.word	0xffffffff


	//   ....[43]....
        /*00d8*/ 	.word	0xffffffff


	//   ....[44]....
        /*00dc*/ 	.word	0xffffffff


	//   ....[45]....
        /*00e0*/ 	.word	0xffffffff


	//   ....[46]....
        /*00e4*/ 	.word	0xffffffff


	//   ....[47]....
        /*00e8*/ 	.word	0xffffffff


	//   ....[48]....
        /*00ec*/ 	.word	0xffffffff


	//   ....[49]....
        /*00f0*/ 	.word	0xffffffff


	//   ....[50]....
        /*00f4*/ 	.word	0xffffffff


	//   ....[51]....
        /*00f8*/ 	.word	0xffffffff


	//   ....[52]....
        /*00fc*/ 	.word	0xffffffff


	//   ....[53]....
        /*0100*/ 	.word	0xffffffff


	//   ....[54]....
        /*0104*/ 	.word	0xffffffff


	//   ....[55]....
        /*0108*/ 	.word	0xffffffff


	//   ....[56]....
        /*010c*/ 	.word	0xffffffff


	//   ....[57]....
        /*0110*/ 	.word	0xffffffff


	//   ....[58]....
        /*0114*/ 	.word	0xffffffff


	//   ....[59]....
        /*0118*/ 	.word	0xffffffff


	//   ....[60]....
        /*011c*/ 	.word	0xffffffff


	//   ....[61]....
        /*0120*/ 	.word	0xffffffff


	//   ....[62]....
        /*0124*/ 	.word	0xffffffff


	//   ....[63]....
        /*0128*/ 	.word	0xffffffff


	//   ....[64]....
        /*012c*/ 	.word	0xffffffff


	//   ....[65]....
        /*0130*/ 	.word	0xffffffff


	//   ....[66]....
        /*0134*/ 	.word	0xffffffff


	//   ....[67]....
        /*0138*/ 	.word	0xffffffff


	//   ....[68]....
        /*013c*/ 	.word	0xffffffff


	//   ....[69]....
        /*0140*/ 	.word	0xffffffff


	//   ....[70]....
        /*0144*/ 	.word	0xffffffff


	//   ....[71]....
        /*0148*/ 	.word	0xffffffff


	//   ....[72]....
        /*014c*/ 	.word	0xffffffff


	//   ....[73]....
        /*0150*/ 	.word	0xffffffff


	//   ....[74]....
        /*0154*/ 	.word	0xffffffff


	//   ....[75]....
        /*0158*/ 	.word	0xffffffff


	//   ....[76]....
        /*015c*/ 	.word	0xffffffff


	//   ....[77]....
        /*0160*/ 	.word	0xffffffff


	//   ....[78]....
        /*0164*/ 	.word	0xffffffff


	//   ....[79]....
        /*0168*/ 	.word	0xffffffff


	//   ....[80]....
        /*016c*/ 	.word	0xffffffff


	//   ....[81]....
        /*0170*/ 	.word	0xffffffff


	//   ....[82]....
        /*0174*/ 	.word	0xffffffff


	//   ....[83]....
        /*0178*/ 	.word	0xffffffff


	//   ....[84]....
        /*017c*/ 	.word	0xffffffff


	//   ....[85]....
        /*0180*/ 	.word	0xffffffff


	//   ....[86]....
        /*0184*/ 	.word	0xffffffff


	//   ....[87]....
        /*0188*/ 	.word	0xffffffff


	//   ....[88]....
        /*018c*/ 	.word	0xffffffff


	//   ....[89]....
        /*0190*/ 	.word	0xffffffff


	//   ....[90]....
        /*0194*/ 	.word	0xffffffff


	//----- nvinfo : EIATTR_COOP_GROUP_INSTR_OFFSETS
	.align		4
.L_2825:
        /*0198*/ 	.byte	0x04, 0x28
        /*019a*/ 	.short	(.L_2827 - .L_2826)


	//   ....[0]....
.L_2826:
        /*019c*/ 	.word	0x00000bf0


	//   ....[1]....
        /*01a0*/ 	.word	0x00000e90


	//   ....[2]....
        /*01a4*/ 	.word	0x00001150


	//   ....[3]....
        /*01a8*/ 	.word	0x00002280


	//   ....[4]....
        /*01ac*/ 	.word	0x000022c0


	//   ....[5]....
        /*01b0*/ 	.word	0x00002300


	//   ....[6]....
        /*01b4*/ 	.word	0x00002340


	//   ....[7]....
        /*01b8*/ 	.word	0x00002380


	//   ....[8]....
        /*01bc*/ 	.word	0x00002470


	//   ....[9]....
        /*01c0*/ 	.word	0x000024a0


	//   ....[10]....
        /*01c4*/ 	.word	0x000024e0


	//   ....[11]....
        /*01c8*/ 	.word	0x00002520


	//   ....[12]....
        /*01cc*/ 	.word	0x00002660


	//   ....[13]....
        /*01d0*/ 	.word	0x000026a0


	//   ....[14]....
        /*01d4*/ 	.word	0x000026e0


	//   ....[15]....
        /*01d8*/ 	.word	0x00002720


	//   ....[16]....
        /*01dc*/ 	.word	0x000028e0


	//   ....[17]....
        /*01e0*/ 	.word	0x00002920


	//   ....[18]....
        /*01e4*/ 	.word	0x00002960


	//   ....[19]....
        /*01e8*/ 	.word	0x000029a0


	//   ....[20]....
        /*01ec*/ 	.word	0x00002b50


	//   ....[21]....
        /*01f0*/ 	.word	0x00002b90


	//   ....[22]....
        /*01f4*/ 	.word	0x00002bd0


	//   ....[23]....
        /*01f8*/ 	.word	0x00002c10


	//   ....[24]....
        /*01fc*/ 	.word	0x00002d90


	//   ....[25]....
        /*0200*/ 	.word	0x00002de0


	//   ....[26]....
        /*0204*/ 	.word	0x00002e20


	//   ....[27]....
        /*0208*/ 	.word	0x00002e30


	//   ....[28]....
        /*020c*/ 	.word	0x00002e40


	//   ....[29]....
        /*0210*/ 	.word	0x00002e50


	//   ....[30]....
        /*0214*/ 	.word	0x00002e60


	//   ....[31]....
        /*0218*/ 	.word	0x00002e70


	//   ....[32]....
        /*021c*/ 	.word	0x00002e80


	//   ....[33]....
        /*0220*/ 	.word	0x00002f60


	//   ....[34]....
        /*0224*/ 	.word	0x00002f80


	//   ....[35]....
        /*0228*/ 	.word	0x00002f90


	//   ....[36]....
        /*022c*/ 	.word	0x00002fa0


	//   ....[37]....
        /*0230*/ 	.word	0x00003080


	//   ....[38]....
        /*0234*/ 	.word	0x000030a0


	//   ....[39]....
        /*0238*/ 	.word	0x000030b0


	//   ....[40]....
        /*023c*/ 	.word	0x000030c0


	//   ....[41]....
        /*0240*/ 	.word	0x000031a0


	//   ....[42]....
        /*0244*/ 	.word	0x000031c0


	//   ....[43]....
        /*0248*/ 	.word	0x000031d0


	//   ....[44]....
        /*024c*/ 	.word	0x000031e0


	//   ....[45]....
        /*0250*/ 	.word	0x000032c0


	//   ....[46]....
        /*0254*/ 	.word	0x000032e0


	//   ....[47]....
        /*0258*/ 	.word	0x000032f0


	//   ....[48]....
        /*025c*/ 	.word	0x00003300


	//   ....[49]....
        /*0260*/ 	.word	0x000033e0


	//   ....[50]....
        /*0264*/ 	.word	0x00003420


	//   ....[51]....
        /*0268*/ 	.word	0x00003460


	//   ....[52]....
        /*026c*/ 	.word	0x000034a0


	//   ....[53]....
        /*0270*/ 	.word	0x000034d0


	//   ....[54]....
        /*0274*/ 	.word	0x000034e0


	//   ....[55]....
        /*0278*/ 	.word	0x000034f0


	//   ....[56]....
        /*027c*/ 	.word	0x00003510


	//   ....[57]....
        /*0280*/ 	.word	0x00003530


	//   ....[58]....
        /*0284*/ 	.word	0x00003560


	//   ....[59]....
        /*0288*/ 	.word	0x000041a0


	//   ....[60]....
        /*028c*/ 	.word	0x000041e0


	//   ....[61]....
        /*0290*/ 	.word	0x00004220


	//   ....[62]....
        /*0294*/ 	.word	0x00004260


	//   ....[63]....
        /*0298*/ 	.word	0x000042c0


	//   ....[64]....
        /*029c*/ 	.word	0x000042f0


	//   ....[65]....
        /*02a0*/ 	.word	0x00004320


	//   ....[66]....
        /*02a4*/ 	.word	0x00004360


	//   ....[67]....
        /*02a8*/ 	.word	0x00004430


	//   ....[68]....
        /*02ac*/ 	.word	0x00004470


	//   ....[69]....
        /*02b0*/ 	.word	0x000044b0


	//   ....[70]....
        /*02b4*/ 	.word	0x000044f0


	//   ....[71]....
        /*02b8*/ 	.word	0x00004600


	//   ....[72]....
        /*02bc*/ 	.word	0x00004640


	//   ....[73]....
        /*02c0*/ 	.word	0x00004680


	//   ....[74]....
        /*02c4*/ 	.word	0x000046c0


	//   ....[75]....
        /*02c8*/ 	.word	0x000047d0


	//   ....[76]....
        /*02cc*/ 	.word	0x00004810


	//   ....[77]....
        /*02d0*/ 	.word	0x00004850


	//   ....[78]....
        /*02d4*/ 	.word	0x00004890


	//   ....[79]....
        /*02d8*/ 	.word	0x00004d70


	//   ....[80]....
        /*02dc*/ 	.word	0x000052a0


	//   ....[81]....
        /*02e0*/ 	.word	0x00005740


	//   ....[82]....
        /*02e4*/ 	.word	0x00005790


	//   ....[83]....
        /*02e8*/ 	.word	0x000057e0


	//   ....[84]....
        /*02ec*/ 	.word	0x00005810


	//   ....[85]....
        /*02f0*/ 	.word	0x00005830


	//   ....[86]....
        /*02f4*/ 	.word	0x00005910


	//   ....[87]....
        /*02f8*/ 	.word	0x00005950


	//   ....[88]....
        /*02fc*/ 	.word	0x000059a0


	//   ....[89]....
        /*0300*/ 	.word	0x000059d0


	//   ....[90]....
        /*0304*/ 	.word	0x000059f0


	//----- nvinfo : EIATTR_EXIT_INSTR_OFFSETS
	.align		4
.L_2827:
        /*0308*/ 	.byte	0x04, 0x1c
        /*030a*/ 	.short	(.L_2829 - .L_2828)


	//   ....[0]....
.L_2828:
        /*030c*/ 	.word	0x00005ac0


	//   ....[1]....
        /*0310*/ 	.word	0x00006150


	//----- nvinfo : EIATTR_MAX_THREADS
	.align		4
.L_2829:
        /*0314*/ 	.byte	0x04, 0x05
        /*0316*/ 	.short	(.L_2831 - .L_2830)
.L_2830:
        /*0318*/ 	.word	0x00000020
        /*031c*/ 	.word	0x00000001
        /*0320*/ 	.word	0x00000001


	//----- nvinfo : EIATTR_CRS_STACK_SIZE
	.align		4
.L_2831:
        /*0324*/ 	.byte	0x04, 0x1e
        /*0326*/ 	.short	(.L_2833 - .L_2832)
.L_2832:
        /*0328*/ 	.word	0x00000000


	//----- nvinfo : EIATTR_CBANK_PARAM_SIZE
	.align		4
.L_2833:
        /*032c*/ 	.byte	0x03, 0x19
        /*032e*/ 	.short	0x01f0


	//----- nvinfo : EIATTR_PARAM_CBANK
	.align		4
        /*0330*/ 	.byte	0x04, 0x0a
        /*0332*/ 	.short	(.L_2835 - .L_2834)
	.align		4
.L_2834:
        /*0334*/ 	.word	index@(.nv.constant0._Z25selective_scan_bwd_kernelI32Selective_Scan_bwd_kernel_traitsILi32ELi8ELb0ELb0ELb0ELb0ELb0EN3c104HalfENS1_7complexIfEEEEv12SSMParamsBwd)
        /*0338*/ 	.short	0x0210
        /*033a*/ 	.short	0x01f0


	//----- nvinfo : EIATTR_SW_WAR
	.align		4
.L_2835:
        /*033c*/ 	.byte	0x04, 0x36
        /*033e*/ 	.short	(.L_2837 - .L_2836)
.L_2836:
        /*0340*/ 	.word	0x00000008
.L_2837:


//--------------------- .nv.info._Z25selective_scan_bwd_kernelI32Selective_Scan_bwd_kernel_traitsILi32ELi8ELb0ELb0ELb0ELb0ELb1EN3c104HalfENS1_7complexIfEEEEv12SSMParamsBwd --------------------------
	.section	.nv.info._Z25selective_scan_bwd_kernelI32Selective_Scan_bwd_kernel_traitsILi32ELi8ELb0ELb0ELb0ELb0ELb1EN3c104HalfENS1_7complexIfEEEEv12SSMParamsBwd,"",@"SHT_CUDA_INFO"
	.sectionflags	@""
	.align	4


	//----- nvinfo : EIATTR_CUDA_API_VERSION
	.align		4
        /*0000*/ 	.byte	0x04, 0x37
        /*0002*/ 	.short	(.L_2839 - .L_2838)
.L_2838:
        /*0004*/ 	.word	0x00000082


	//----- nvinfo : EIATTR_KPARAM_INFO
	.align		4
.L_2839:
        /*0008*/ 	.byte	0x04, 0x17
        /*000a*/ 	.short	(.L_2841 - .L_2840)
.L_2840:
        /*000c*/ 	.word	0x00000000
        /*0010*/ 	.short	0x0000
        /*0012*/ 	.short	0x0000
        /*0014*/ 	.byte	0x00, 0xf0, 0xc1, 0x07


	//----- nvinfo : EIATTR_SPARSE_MMA_MASK
	.align		4
.L_2841:
        /*0018*/ 	.byte	0x03, 0x50
        /*001a*/ 	.short	0x0000


	//----- nvinfo : EIATTR_MAXREG_COUNT
	.align		4
        /*001c*/ 	.byte	0x03, 0x1b
        /*001e*/ 	.short	0x00ff


	//----- nvinfo : EIATTR_NUM_BARRIERS
	.align		4
        /*0020*/ 	.byte	0x02, 0x4c
        /*0022*/ 	.byte	0x01
	.zero		1


	//----- nvinfo : EIATTR_MERCURY_ISA_VERSION
	.align		4
        /*0024*/ 	.byte	0x03, 0x5f
        /*0026*/ 	.short	0x0101


	//----- nvinfo : EIATTR_COOP_GROUP_MASK_REGIDS
	.align		4
        /*0028*/ 	.byte	0x04, 0x29
        /*002a*/ 	.short	(.L_2843 - .L_2842)


	//   ....[0]....
.L_2842:
        /*002c*/ 	.word	0xffffffff


	//   ....[1]....
        /*0030*/ 	.word	0xffffffff


	//   ....[2]....
        /*0034*/ 	.word	0xffffffff


	//   ....[3]....
        /*0038*/ 	.word	0xffffffff


	//   ....[4]....
        /*003c*/ 	.word	0xffffffff


	//   ....[5]....
        /*0040*/ 	.word	0xffffffff


	//   ....[6]....
        /*0044*/ 	.word	0xffffffff


	//   ....[7]....
        /*0048*/ 	.word	0xffffffff


	//   ....[8]....
        /*004c*/ 	.word	0xffffffff


	//   ....[9]....
        /*0050*/ 	.word	0xffffffff


	//   ....[10]....
        /*0054*/ 	.word	0xffffffff


	//   ....[11]....
        /*0058*/ 	.word	0xffffffff


	//   ....[12]....
        /*005c*/ 	.word	0xffffffff


	//   ....[13]....
        /*0060*/ 	.word	0xffffffff


	//   ....[14]....
        /*0064*/ 	.word	0xffffffff


	//   ....[15]....
        /*0068*/ 	.word	0xffffffff


	//   ....[16]....
        /*006c*/ 	.word	0xffffffff


	//   ....[17]....
        /*0070*/ 	.word	0xffffffff


	//   ....[18]....
        /*0074*/ 	.word	0xffffffff


	//   ....[19]....
        /*0078*/ 	.word	0xffffffff


	//   ....[20]....
        /*007c*/ 	.word	0xffffffff


	//   ....[21]....
        /*0080*/ 	.word	0xffffffff


	//   ....[22]....
        /*0084*/ 	.word	0xffffffff


	//   ....[23]....
        /*0088*/ 	.word	0xffffffff


	//   ....[24]....
        /*008c*/ 	.word	0xffffffff


	//   ....[25]....
        /*0090*/ 	.word	0xffffffff


	//   ....[26]....
        /*0094*/ 	.word	0xffffffff


	//   ....[27]....
        /*0098*/ 	.word	0xffffffff


	//   ....[28]....
        /*009c*/ 	.word	0xffffffff


	//   ....[29]....
        /*00a0*/ 	.word	0xffffffff


	//   ....[30]....
        /*00a4*/ 	.word	0xffffffff


	//   ....[31]....
        /*00a8*/ 	.word	0xffffffff


	//   ....[32]....
        /*00ac*/ 	.word	0xffffffff


	//   ....[33]....
        /*00b0*/ 	.word	0xffffffff


	//   ....[34]....
        /*00b4*/ 	.word	0xffffffff


	//   ....[35]....
        /*00b8*/ 	.word	0xffffffff


	//   ....[36]....
        /*00bc*/ 	.word	0xffffffff


	//   ....[37]....
        /*00c0*/ 	.word	0xffffffff


	//   ....[38]....
        /*00c4*/ 	.word	0xffffffff


	//   ....[39]....
        /*00c8*/ 	.word	0xffffffff


	//   ....[40]....
        /*00cc*/ 	.word	0xffffffff


	//   ....[41]....
        /*00d0*/ 	.word	0xffffffff


	//   ....[42]....
        /*00d4*/ 	.word	0xffffffff


	//   ....[43]....
        /*00d8*/ 	.word	0xffffffff


	//   ....[44]....
        /*00dc*/ 	.word	0xffffffff


	//   ....[45]....
        /*00e0*/ 	.word	0xffffffff


	//   ....[46]....
        /*00e4*/ 	.word	0xffffffff


	//   ....[47]....
        /*00e8*/ 	.word	0xffffffff


	//   ....[48]....
        /*00ec*/ 	.word	0xffffffff


	//   ....[49]....
        /*00f0*/ 	.word	0xffffffff


	//   ....[50]....
        /*00f4*/ 	.word	0xffffffff


	//   ....[51]....
        /*00f8*/ 	.word	0xffffffff


	//   ....[52]....
        /*00fc*/ 	.word	0xffffffff


	//   ....[53]....
        /*0100*/ 	.word	0xffffffff


	//   ....[54]....
        /*0104*/ 	.word	0xffffffff


	//   ....[55]....
        /*0108*/ 	.word	0xffffffff


	//   ....[56]....
        /*010c*/ 	.word	0xffffffff


	//   ....[57]....
        /*0110*/ 	.word	0xffffffff


	//   ....[58]....
        /*0114*/ 	.word	0xffffffff


	//   ....[59]....
        /*0118*/ 	.word	0xffffffff


	//   ....[60]....
        /*011c*/ 	.word	0xffffffff


	//   ....[61]....
        /*0120*/ 	.word	0xffffffff


	//   ....[62]....
        /*0124*/ 	.word	0xffffffff


	//   ....[63]....
        /*0128*/ 	.word	0xffffffff


	//   ....[64]....
        /*012c*/ 	.word	0xffffffff


	//   ....[65]....
        /*0130*/ 	.word	0xffffffff


	//   ....[66]....
        /*0134*/ 	.word	0xffffffff


	//   ....[67]....
        /*0138*/ 	.word	0xffffffff


	//   ....[68]....
        /*013c*/ 	.word	0xffffffff


	//   ....[69]....
        /*0140*/ 	.word	0xffffffff


	//   ....[70]....
        /*0144*/ 	.word	0xffffffff


	//   ....[71]....
        /*0148*/ 	.word	0xffffffff


	//   ....[72]....
        /*014c*/ 	.word	0xffffffff


	//   ....[73]....
        /*0150*/ 	.word	0xffffffff


	//   ....[74]....
        /*0154*/ 	.word	0xffffffff


	//   ....[75]....
        /*0158*/ 	.word	0xffffffff


	//   ....[76]....
        /*015c*/ 	.word	0xffffffff


	//   ....[77]....
        /*0160*/ 	.word	0xffffffff


	//   ....[78]....
        /*0164*/ 	.word	0xffffffff


	//   ....[79]....
        /*0168*/ 	.word	0xffffffff


	//   ....[80]....
        /*016c*/ 	.word	0xffffffff


	//   ....[81]....
        /*0170*/ 	.word	0xffffffff


	//   ....[82]....
        /*0174*/ 	.word	0xffffffff


	//   ....[83]....
        /*0178*/ 	.word	0xffffffff


	//   ....[84]....
        /*017c*/ 	.word	0xffffffff


	//   ....[85]....
        /*0180*/ 	.word	0xffffffff


	//   ....[86]....
        /*0184*/ 	.word	0xffffffff


	//   ....[87]....
        /*0188*/ 	.word	0xffffffff


	//   ....[88]....
        /*018c*/ 	.word	0xffffffff


	//   ....[89]....
        /*0190*/ 	.word	0xffffffff


	//   ....[90]....
        /*0194*/ 	.word	0xffffffff


	//   ....[91]....
        /*0198*/ 	.word	0xffffffff


	//   ....[92]....
        /*019c*/ 	.word	0xffffffff


	//   ....[93]....
        /*01a0*/ 	.word	0xffffffff


	//   ....[94]....
        /*01a4*/ 	.word	0xffffffff


	//----- nvinfo : EIATTR_COOP_GROUP_INSTR_OFFSETS
	.align		4
.L_2843:
        /*01a8*/ 	.byte	0x04, 0x28
        /*01aa*/ 	.short	(.L_2845 - .L_2844)


	//   ....[0]....
.L_2844:
        /*01ac*/ 	.word	0x00000be0


	//   ....[1]....
        /*01b0*/ 	.word	0x00000ee0


	//   ....[2]....
        /*01b4*/ 	.word	0x00001370


	//   ....[3]....
        /*01b8*/ 	.word	0x000016b0


	//   ....[4]....
        /*01bc*/ 	.word	0x00001a60


	//   ....[5]....
        /*01c0*/ 	.word	0x00002050


	//   ....[6]....
        /*01c4*/ 	.word	0x00002800


	//   ....[7]....
        /*01c8*/ 	.word	0x00003be0


	//   ....[8]....
        /*01cc*/ 	.word	0x00003c20


	//   ....[9]....
        /*01d0*/ 	.word	0x00003c60


	//   ....[10]....
        /*01d4*/ 	.word	0x00003ca0


	//   ....[11]....
        /*01d8*/ 	.word	0x00003ce0


	//   ....[12]....
        /*01dc*/ 	.word	0x00003de0


	//   ....[13]....
        /*01e0*/ 	.word	0x00003e10


	//   ....[14]....
        /*01e4*/ 	.word	0x00003e40


	//   ....[15]....
        /*01e8*/ 	.word	0x00003e70


	//   ....[16]....
        /*01ec*/ 	.word	0x00003f80


	//   ....[17]....
        /*01f0*/ 	.word	0x00003fc0


	//   ....[18]....
        /*01f4*/ 	.word	0x00004000


	//   ....[19]....
        /*01f8*/ 	.word	0x00004040


	//   ....[20]....
        /*01fc*/ 	.word	0x00004220


	//   ....[21]....
        /*0200*/ 	.word	0x00004260


	//   ....[22]....
        /*0204*/ 	.word	0x000042a0


	//   ....[23]....
        /*0208*/ 	.word	0x000042e0


	//   ....[24]....
        /*020c*/ 	.word	0x000044c0


	//   ....[25]....
        /*0210*/ 	.word	0x00004500


	//   ....[26]....
        /*0214*/ 	.word	0x00004540


	//   ....[27]....
        /*0218*/ 	.word	0x00004580


	//   ....[28]....
        /*021c*/ 	.word	0x00004710


	//   ....[29]....
        /*0220*/ 	.word	0x00004750


	//   ....[30]....
        /*0224*/ 	.word	0x00004760


	//   ....[31]....
        /*0228*/ 	.word	0x00004770


	//   ....[32]....
        /*022c*/ 	.word	0x00004780


	//   ....[33]....
        /*0230*/ 	.word	0x00004790


	//   ....[34]....
        /*0234*/ 	.word	0x000047a0


	//   ....[35]....
        /*0238*/ 	.word	0x000047b0


	//   ....[36]....
        /*023c*/ 	.word	0x000047c0


	//   ....[37]....
        /*0240*/ 	.word	0x000048a0


	//   ....[38]....
        /*0244*/ 	.word	0x000048c0


	//   ....[39]....
        /*0248*/ 	.word	0x000048d0


	//   ....[40]....
        /*024c*/ 	.word	0x000048e0


	//   ....[41]....
        /*0250*/ 	.word	0x000049c0


	//   ....[42]....
        /*0254*/ 	.word	0x000049e0


	//   ....[43]....
        /*0258*/ 	.word	0x000049f0


	//   ....[44]....
        /*025c*/ 	.word	0x00004a00


	//   ....[45]....
        /*0260*/ 	.word	0x00004ae0


	//   ....[46]....
        /*0264*/ 	.word	0x00004b00


	//   ....[47]....
        /*0268*/ 	.word	0x00004b10


	//   ....[48]....
        /*026c*/ 	.word	0x00004b20


	//   ....[49]....
        /*0270*/ 	.word	0x00004c00


	//   ....[50]....
        /*0274*/ 	.word	0x00004c20


	//   ....[51]....
        /*0278*/ 	.word	0x00004c30


	//   ....[52]....
        /*027c*/ 	.word	0x00004c40


	//   ....[53]....
        /*0280*/ 	.word	0x00004d20


	//   ....[54]....
        /*0284*/ 	.word	0x00004d60


	//   ....[55]....
        /*0288*/ 	.word	0x00004da0


	//   ....[56]....
        /*028c*/ 	.word	0x00004de0


	//   ....[57]....
        /*0290*/ 	.word	0x00004e20


	//   ....[58]....
        /*0294*/ 	.word	0x00004e50


	//   ....[59]....
        /*0298*/ 	.word	0x00004e70


	//   ....[60]....
        /*029c*/ 	.word	0x00004ea0


	//   ....[61]....
        /*02a0*/ 	.word	0x00004ec0


	//   ....[62]....
        /*02a4*/ 	.word	0x00004ef0


	//   ....[63]....
        /*02a8*/ 	.word	0x00005aa0


	//   ....[64]....
        /*02ac*/ 	.word	0x00005ae0


	//   ....[65]....
        /*02b0*/ 	.word	0x00005b20


	//   ....[66]....
        /*02b4*/ 	.word	0x00005b60


	//   ....[67]....
        /*02b8*/ 	.word	0x00005c20


	//   ....[68]....
        /*02bc*/ 	.word	0x00005c40


	//   ....[69]....
        /*02c0*/ 	.word	0x00005c60


	//   ....[70]....
        /*02c4*/ 	.word	0x00005c70


	//   ....[71]....
        /*02c8*/ 	.word	0x00005cb0


	//   ....[72]....
        /*02cc*/ 	.word	0x00005ce0


	//   ....[73]....
        /*02d0*/ 	.word	0x00005d20


	//   ....[74]....
        /*02d4*/ 	.word	0x00005d60


	//   ....[75]....
        /*02d8*/ 	.word	0x00005e60


	//   ....[76]....
        /*02dc*/ 	.word	0x00005ea0


	//   ....[77]....
        /*02e0*/ 	.word	0x00005ed0


	//   ....[78]....
        /*02e4*/ 	.word	0x00005f10


	//   ....[79]....
        /*02e8*/ 	.word	0x00006050


	//   ....[80]....
        /*02ec*/ 	.word	0x00006090


	//   ....[81]....
        /*02f0*/ 	.word	0x000060d0


	//   ....[82]....
        /*02f4*/ 	.word	0x00006110


	//   ....[83]....
        /*02f8*/ 	.word	0x00006640


	//   ....[84]....
        /*02fc*/ 	.word	0x00006c10


	//   ....[85]....
        /*0300*/ 	.word	0x000070a0


	//   ....[86]....
        /*0304*/ 	.word	0x000070f0


	//   ....[87]....
        /*0308*/ 	.word	0x00007140


	//   ....[88]....
        /*030c*/ 	.word	0x00007170


	//   ....[89]....
        /*0310*/ 	.word	0x00007190


	//   ....[90]....
        /*0314*/ 	.word	0x00007270


	//   ....[91]....
        /*0318*/ 	.word	0x000072b0


	//   ....[92]....
        /*031c*/ 	.word	0x00007300


	//   ....[93]....
        /*0320*/ 	.word	0x00007330


	//   ....[94]....
        /*0324*/ 	.word	0x00007350


	//----- nvinfo : EIATTR_EXIT_INSTR_OFFSETS
	.align		4
.L_2845:
        /*0328*/ 	.byte	0x04, 0x1c
        /*032a*/ 	.short	(.L_2847 - .L_2846)


	//   ....[0]....
.L_2846:
        /*032c*/ 	.word	0x00007420


	//   ....[1]....
        /*0330*/ 	.word	0x00007ab0


	//----- nvinfo : EIATTR_MAX_THREADS
	.align		4
.L_2847:
        /*0334*/ 	.byte	0x04, 0x05
        /*0336*/ 	.short	(.L_2849 - .L_2848)
.L_2848:
        /*0338*/ 	.word	0x00000020
        /*033c*/ 	.word	0x00000001
        /*0340*/ 	.word	0x00000001


	//----- nvinfo : EIATTR_CRS_STACK_SIZE
	.align		4
.L_2849:
        /*0344*/ 	.byte	0x04, 0x1e
        /*0346*/ 	.short	(.L_2851 - .L_2850)
.L_2850:
        /*0348*/ 	.word	0x00000000


	//----- nvinfo : EIATTR_CBANK_PARAM_SIZE
	.align		4
.L_2851:
        /*034c*/ 	.byte	0x03, 0x19
        /*034e*/ 	.short	0x01f0


	//----- nvinfo : EIATTR_PARAM_CBANK
	.align		4
        /*0350*/ 	.byte	0x04, 0x0a
        /*0352*/ 	.short	(.L_2853 - .L_2852)
	.align		4
.L_2852:
        /*0354*/ 	.word	index@(.nv.constant0._Z25selective_scan_bwd_kernelI32Selective_Scan_bwd_kernel_traitsILi32ELi8ELb0ELb0ELb0ELb0ELb1EN3c104HalfENS1_7complexIfEEEEv12SSMParamsBwd)
        /*0358*/ 	.short	0x0210
        /*035a*/ 	.short	0x01f0


	//----- nvinfo : EIATTR_SW_WAR
	.align		4
.L_2853:
        /*035c*/ 	.byte	0x04, 0x36
        /*035e*/ 	.short	(.L_2855 - .L_2854)
.L_2854:
        /*0360*/ 	.word	0x00000008
.L_2855:


//--------------------- .nv.info._Z25selective_scan_bwd_kernelI32Selective_Scan_bwd_kernel_traitsILi32ELi8ELb0ELb0ELb0ELb1ELb0EN3c104HalfENS1_7complexIfEEEEv12SSMParamsBwd --------------------------
	.section	.nv.info._Z25selective_scan_bwd_kernelI32Selective_Scan_bwd_kernel_traitsILi32ELi8ELb0ELb0ELb0ELb1ELb0EN3c104HalfENS1_7complexIfEEEEv12SSMParamsBwd,"",@"SHT_CUDA_INFO"
	.sectionflags	@""
	.align	4


	//----- nvinfo : EIATTR_CUDA_API_VERSION
	.align		4
        /*0000*/ 	.byte	0x04, 0x37
        /*0002*/ 	.short	(.L_2857 - .L_2856)
.L_2856:
        /*0004*/ 	.word	0x00000082


	//----- nvinfo : EIATTR_KPARAM_INFO
	.align		4
.L_2857:
        /*0008*/ 	.byte	0x04, 0x17
        /*000a*/ 	.short	(.L_2859 - .L_2858)
.L_2858:
        /*000c*/ 	.word	0x00000000
        /*0010*/ 	.short	0x0000
        /*0012*/ 	.short	0x0000
        /*0014*/ 	.byte	0x00, 0xf0, 0xc1, 0x07


	//----- nvinfo : EIATTR_SPARSE_MMA_MASK
	.align		4
.L_2859:
        /*0018*/ 	.byte	0x03, 0x50
        /*001a*/ 	.short	0x0000


	//----- nvinfo : EIATTR_MAXREG_COUNT
	.align		4
        /*001c*/ 	.byte	0x03, 0x1b
        /*001e*/ 	.short	0x00ff


	//----- nvinfo : EIATTR_NUM_BARRIERS
	.align		4
        /*0020*/ 	.byte	0x02, 0x4c
        /*0022*/ 	.byte	0x01
	.zero		1


	//----- nvinfo : EIATTR_MERCURY_ISA_VERSION
	.align		4
        /*0024*/ 	.byte	0x03, 0x5f
        /*0026*/ 	.short	0x0101


	//----- nvinfo : EIATTR_COOP_GROUP_MASK_REGIDS
	.align		4
        /*0028*/ 	.byte	0x04, 0x29
        /*002a*/ 	.short	(.L_2861 - .L_2860)


	//   ....[0]....
.L_2860:
        /*002c*/ 	.word	0xffffffff


	//   ....[1]....
        /*0030*/ 	.word	0xffffffff


	//   ....[2]....
        /*0034*/ 	.word	0xffffffff


	//   ....[3]....
        /*0038*/ 	.word	0xffffffff


	//   ....[4]....
        /*003c*/ 	.word	0xffffffff


	//   ....[5]....
        /*0040*/ 	.word	0xffffffff


	//   ....[6]....
        /*0044*/ 	.word	0xffffffff


	//   ....[7]....
        /*0048*/ 	.word	0xffffffff


	//   ....[8]....
        /*004c*/ 	.word	0xffffffff


	//   ....[9]....
        /*0050*/ 	.word	0xffffffff


	//   ....[10]....
        /*0054*/ 	.word	0xffffffff


	//   ....[11]....
        /*0058*/ 	.word	0xffffffff


	//   ....[12]....
        /*005c*/ 	.word	0xffffffff


	//   ....[13]....
        /*0060*/ 	.word	0xffffffff


	//   ....[14]....
        /*0064*/ 	.word	0xffffffff


	//   ....[15]....
        /*0068*/ 	.word	0xffffffff


	//   ....[16]....
        /*006c*/ 	.word	0xffffffff


	//   ....[17]....
        /*0070*/ 	.word	0xffffffff


	//   ....[18]....
        /*0074*/ 	.word	0xffffffff


	//   ....[19]....
        /*0078*/ 	.word	0xffffffff


	//   ....[20]....
        /*007c*/ 	.word	0xffffffff


	//   ....[21]....
        /*0080*/ 	.word	0xffffffff


	//   ....[22]....
        /*0084*/ 	.word	0xffffffff


	//   ....[23]....
        /*0088*/ 	.word	0xffffffff


	//   ....[24]....
        /*008c*/ 	.word	0xffffffff


	//   ....[25]....
        /*0090*/ 	.word	0xffffffff


	//   ....[26]....
        /*0094*/ 	.word	0xffffffff


	//   ....[27]....
        /*0098*/ 	.word	0xffffffff


	//   ....[28]....
        /*009c*/ 	.word	0xffffffff


	//   ....[29]....
        /*00a0*/ 	.word	0xffffffff


	//   ....[30]....
        /*00a4*/ 	.word	0xffffffff


	//   ....[31]....
        /*00a8*/ 	.word	0xffffffff


	//   ....[32]....
        /*00ac*/ 	.word	0xffffffff


	//   ....[33]....
        /*00b0*/ 	.word	0xffffffff


	//   ....[34]....
        /*00b4*/ 	.word	0xffffffff


	//   ....[35]....
        /*00b8*/ 	.word	0xffffffff


	//   ....[36]....
        /*00bc*/ 	.word	0xffffffff


	//   ....[37]....
        /*00c0*/ 	.word	0xffffffff


	//   ....[38]....
        /*00c4*/ 	.word	0xffffffff


	//   ....[39]....
        /*00c8*/ 	.word	0xffffffff


	//   ....[40]....
        /*00cc*/ 	.word	0xffffffff


	//   ....[41]....
        /*00d0*/ 	.word	0xffffffff


	//   ....[42]....
        /*00d4*/ 	.word	0xffffffff


	//   ....[43]....
        /*00d8*/ 	.word	0xffffffff


	//   ....[44]....
        /*00dc*/ 	.word	0xffffffff


	//   ....[45]....
        /*00e0*/ 	.word	0xffffffff


	//   ....[46]....
        /*00e4*/ 	.word	0xffffffff


	//   ....[47]....
        /*00e8*/ 	.word	0xffffffff


	//   ....[48]....
        /*00ec*/ 	.word	0xffffffff


	//   ....[49]....
        /*00f0*/ 	.word	0xffffffff


	//   ....[50]....
        /*00f4*/ 	.word	0xffffffff


	//   ....[51]....
        /*00f8*/ 	.word	0xffffffff


	//   ....[52]....
        /*00fc*/ 	.word	0xffffffff


	//   ....[53]....
        /*0100*/ 	.word	0xffffffff


	//   ....[54]....
        /*0104*/ 	.word	0xffffffff


	//   ....[55]....
        /*0108*/ 	.word	0xffffffff


	//   ....[56]....
        /*010c*/ 	.word	0xffffffff


	//   ....[57]....
        /*0110*/ 	.word	0xffffffff


	//   ....[58]....
        /*0114*/ 	.word	0xffffffff


	//   ....[59]....
        /*0118*/ 	.word	0xffffffff


	//   ....[60]....
        /*011c*/ 	.word	0xffffffff


	//   ....[61]....
        /*0120*/ 	.word	0xffffffff


	//   ....[62]....
        /*0124*/ 	.word	0xffffffff


	//   ....[63]....
        /*0128*/ 	.word	0xffffffff


	//   ....[64]....
        /*012c*/ 	.word	0xffffffff


	//   ....[65]....
        /*0130*/ 	.word	0xffffffff


	//   ....[66]....
        /*0134*/ 	.word	0xffffffff


	//   ....[67]....
        /*0138*/ 	.word	0xffffffff


	//   ....[68]....
        /*013c*/ 	.word	0xffffffff


	//   ....[69]....
        /*0140*/ 	.word	0xffffffff


	//   ....[70]....
        /*0144*/ 	.word	0xffffffff


	//   ....[71]....
        /*0148*/ 	.word	0xffffffff


	//   ....[72]....
        /*014c*/ 	.word	0xffffffff


	//   ....[73]....
        /*0150*/ 	.word	0xffffffff


	//   ....[74]....
        /*0154*/ 	.word	0xffffffff


	//   ....[75]....
        /*0158*/ 	.word	0xffffffff


	//   ....[76]....
        /*015c*/ 	.word	0xffffffff


	//   ....[77]....
        /*0160*/ 	.word	0xffffffff


	//   ....[78]....
        /*0164*/ 	.word	0xffffffff


	//   ....[79]....
        /*0168*/ 	.word	0xffffffff


	//   ....[80]....
        /*016c*/ 	.word	0xffffffff


	//   ....[81]....
        /*0170*/ 	.word	0xffffffff


	//   ....[82]....
        /*0174*/ 	.word	0xffffffff


	//   ....[83]....
        /*0178*/ 	.word	0xffffffff


	//   ....[84]....
        /*017c*/ 	.word	0xffffffff


	//   ....[85]....
        /*0180*/ 	.word	0xffffffff


	//   ....[86]....
        /*0184*/ 	.word	0xffffffff


	//   ....[87]....
        /*0188*/ 	.word	0xffffffff


	//   ....[88]....
        /*018c*/ 	.word	0xffffffff


	//   ....[89]....
        /*0190*/ 	.word	0xffffffff


	//   ....[90]....
        /*0194*/ 	.word	0xffffffff


	//   ....[91]....
        /*0198*/ 	.word	0xffffffff


	//----- nvinfo : EIATTR_COOP_GROUP_INSTR_OFFSETS
	.align		4
.L_2861:
        /*019c*/ 	.byte	0x04, 0x28
        /*019e*/ 	.short	(.L_2863 - .L_2862)


	//   ....[0]....
.L_2862:
        /*01a0*/ 	.word	0x00000c10


	//   ....[1]....
        /*01a4*/ 	.word	0x00000e40


	//   ....[2]....
        /*01a8*/ 	.word	0x00001250


	//   ....[3]....
        /*01ac*/ 	.word	0x00003400


	//   ....[4]....
        /*01b0*/ 	.word	0x00003440


	//   ....[5]....
        /*01b4*/ 	.word	0x000034a0


	//   ....[6]....
        /*01b8*/ 	.word	0x000034e0


	//   ....[7]....
        /*01bc*/ 	.word	0x00003530


	//   ....[8]....
        /*01c0*/ 	.word	0x00003620


	//   ....[9]....
        /*01c4*/ 	.word	0x00003660


	//   ....[10]....
        /*01c8*/ 	.word	0x00003690


	//   ....[11]....
        /*01cc*/ 	.word	0x000036d0


	//   ....[12]....
        /*01d0*/ 	.word	0x00003800


	//   ....[13]....
        /*01d4*/ 	.word	0x00003850


	//   ....[14]....
        /*01d8*/ 	.word	0x00003890


	//   ....[15]....
        /*01dc*/ 	.word	0x000038d0


	//   ....[16]....
        /*01e0*/ 	.word	0x00003a80


	//   ....[17]....
        /*01e4*/ 	.word	0x00003ac0


	//   ....[18]....
        /*01e8*/ 	.word	0x00003b00


	//   ....[19]....
        /*01ec*/ 	.word	0x00003b40


	//   ....[20]....
        /*01f0*/ 	.word	0x00003cf0


	//   ....[21]....
        /*01f4*/ 	.word	0x00003d30


	//   ....[22]....
        /*01f8*/ 	.word	0x00003d70


	//   ....[23]....
        /*01fc*/ 	.word	0x00003db0


	//   ....[24]....
        /*0200*/ 	.word	0x00003f30


	//   ....[25]....
        /*0204*/ 	.word	0x00003f80


	//   ....[26]....
        /*0208*/ 	.word	0x00003fc0


	//   ....[27]....
        /*020c*/ 	.word	0x00003fd0


	//   ....[28]....
        /*0210*/ 	.word	0x00003fe0


	//   ....[29]....
        /*0214*/ 	.word	0x00003ff0


	//   ....[30]....
        /*0218*/ 	.word	0x00004000


	//   ....[31]....
        /*021c*/ 	.word	0x00004010


	//   ....[32]....
        /*0220*/ 	.word	0x00004020


	//   ....[33]....
        /*0224*/ 	.word	0x00004100


	//   ....[34]....
        /*0228*/ 	.word	0x00004120


	//   ....[35]....
        /*022c*/ 	.word	0x00004130


	//   ....[36]....
        /*0230*/ 	.word	0x00004140


	//   ....[37]....
        /*0234*/ 	.word	0x00004220


	//   ....[38]....
        /*0238*/ 	.word	0x00004240


	//   ....[39]....
        /*023c*/ 	.word	0x00004250


	//   ....[40]....
        /*0240*/ 	.word	0x00004260


	//   ....[41]....
        /*0244*/ 	.word	0x00004340


	//   ....[42]....
        /*0248*/ 	.word	0x00004360


	//   ....[43]....
        /*024c*/ 	.word	0x00004370


	//   ....[44]....
        /*0250*/ 	.word	0x00004380


	//   ....[45]....
        /*0254*/ 	.word	0x00004460


	//   ....[46]....
        /*0258*/ 	.word	0x00004480


	//   ....[47]....
        /*025c*/ 	.word	0x00004490


	//   ....[48]....
        /*0260*/ 	.word	0x000044a0


	//   ....[49]....
        /*0264*/ 	.word	0x00004580


	//   ....[50]....
        /*0268*/ 	.word	0x000045c0


	//   ....[51]....
        /*026c*/ 	.word	0x00004600


	//   ....[52]....
        /*0270*/ 	.word	0x00004640


	//   ....[53]....
        /*0274*/ 	.word	0x00004680


	//   ....[54]....
        /*0278*/ 	.word	0x000046c0


	//   ....[55]....
        /*027c*/ 	.word	0x000046d0


	//   ....[56]....
        /*0280*/ 	.word	0x000046f0


	//   ....[57]....
        /*0284*/ 	.word	0x00004710


	//   ....[58]....
        /*0288*/ 	.word	0x00004750


	//   ....[59]....
        /*028c*/ 	.word	0x00005340


	//   ....[60]....
        /*0290*/ 	.word	0x00005380


	//   ....[61]....
        /*0294*/ 	.word	0x000053c0


	//   ....[62]....
        /*0298*/ 	.word	0x00005400


	//   ....[63]....
        /*029c*/ 	.word	0x00005460


	//   ....[64]....
        /*02a0*/ 	.word	0x00005480


	//   ....[65]....
        /*02a4*/ 	.word	0x000054c0


	//   ....[66]....
        /*02a8*/ 	.word	0x00005500


	//   ....[67]....
        /*02ac*/ 	.word	0x00005610


	//   ....[68]....
        /*02b0*/ 	.word	0x00005650


	//   ....[69]....
        /*02b4*/ 	.word	0x00005670


	//   ....[70]....
        /*02b8*/ 	.word	0x00005680


	//   ....[71]....
        /*02bc*/ 	.word	0x00005750


	//   ....[72]....
        /*02c0*/ 	.word	0x00005790


	//   ....[73]....
        /*02c4*/ 	.word	0x000057d0


	//   ....[74]....
        /*02c8*/ 	.word	0x00005810


	//   ....[75]....
        /*02cc*/ 	.word	0x000058e0


	//   ....[76]....
        /*02d0*/ 	.word	0x00005920


	//   ....[77]....
        /*02d4*/ 	.word	0x00005960


	//   ....[78]....
        /*02d8*/ 	.word	0x000059a0


	//   ....[79]....
        /*02dc*/ 	.word	0x00006000


	//   ....[80]....
        /*02e0*/ 	.word	0x00006350


	//   ....[81]....
        /*02e4*/ 	.word	0x00006ae0


	//   ....[82]....
        /*02e8*/ 	.word	0x00006f70


	//   ....[83]....
        /*02ec*/ 	.word	0x00006fc0


	//   ....[84]....
        /*02f0*/ 	.word	0x00007010


	//   ....[85]....
        /*02f4*/ 	.word	0x00007040


	//   ....[86]....
        /*02f8*/ 	.word	0x00007060


	//   ....[87]....
        /*02fc*/ 	.word	0x00007140


	//   ....[88]....
        /*0300*/ 	.word	0x00007180


	//   ....[89]....
        /*0304*/ 	.word	0x000071d0


	//   ....[90]....
        /*0308*/ 	.word	0x00007200


	//   ....[91]....
        /*030c*/ 	.word	0x00007220


	//----- nvinfo : EIATTR_EXIT_INSTR_OFFSETS
	.align		4
.L_2863:
        /*0310*/ 	.byte	0x04, 0x1c
        /*0312*/ 	.short	(.L_2865 - .L_2864)


	//   ....[0]....
.L_2864:
        /*0314*/ 	.word	0x000072f0


	//   ....[1]....
        /*0318*/ 	.word	0x00007980


	//----- nvinfo : EIATTR_MAX_THREADS
	.align		4
.L_2865:
        /*031c*/ 	.byte	0x04, 0x05
        /*031e*/ 	.short	(.L_2867 - .L_2866)
.L_2866:
        /*0320*/ 	.word	0x00000020
        /*0324*/ 	.word	0x00000001
        /*0328*/ 	.word	0x00000001


	//----- nvinfo : EIATTR_CRS_STACK_SIZE
	.align		4
.L_2867:
        /*032c*/ 	.byte	0x04, 0x1e
        /*032e*/ 	.short	(.L_2869 - .L_2868)
.L_2868:
        /*0330*/ 	.word	0x00000000


	//----- nvinfo : EIATTR_CBANK_PARAM_SIZE
	.align		4
.L_2869:
        /*0334*/ 	.byte	0x03, 0x19
        /*0336*/ 	.short	0x01f0


	//----- nvinfo : EIATTR_PARAM_CBANK
	.align		4
        /*0338*/ 	.byte	0x04, 0x0a
        /*033a*/ 	.short	(.L_2871 - .L_2870)
	.align		4
.L_2870:
        /*033c*/ 	.word	index@(.nv.constant0._Z25selective_scan_bwd_kernelI32Selective_Scan_bwd_kernel_traitsILi32ELi8ELb0ELb0ELb0ELb1ELb0EN3c104HalfENS1_7complexIfEEEEv12SSMParamsBwd)
        /*0340*/ 	.short	0x0210
        /*0342*/ 	.short	0x01f0


	//----- nvinfo : EIATTR_SW_WAR
	.align		4
.L_2871:
        /*0344*/ 	.byte	0x04, 0x36
        /*0346*/ 	.short	(.L_2873 - .L_2872)
.L_2872:
        /*0348*/ 	.word	0x00000008
.L_2873:


//--------------------- .nv.info._Z25selective_scan_bwd_kernelI32Selective_Scan_bwd_kernel_traitsILi32ELi8ELb0ELb0ELb0ELb1ELb1EN3c104HalfENS1_7complexIfEEEEv12SSMParamsBwd --------------------------
	.section	.nv.info._Z25selective_scan_bwd_kernelI32Selective_Scan_bwd_kernel_traitsILi32ELi8ELb0ELb0ELb0ELb1ELb1EN3c104HalfENS1_7complexIfEEEEv12SSMParamsBwd,"",@"SHT_CUDA_INFO"
	.sectionflags	@""
	.align	4


	//----- nvinfo : EIATTR_CUDA_API_VERSION
	.align		4
        /*0000*/ 	.byte	0x04, 0x37
        /*0002*/ 	.short	(.L_2875 - .L_2874)
.L_2874:
        /*0004*/ 	.word	0x00000082


	//----- nvinfo : EIATTR_KPARAM_INFO
	.align		4
.L_2875:
        /*0008*/ 	.byte	0x04, 0x17
        /*000a*/ 	.short	(.L_2877 - .L_2876)
.L_2876:
        /*000c*/ 	.word	0x00000000
        /*0010*/ 	.short	0x0000
        /*0012*/ 	.short	0x0000
        /*0014*/ 	.byte	0x00, 0xf0, 0xc1, 0x07


	//----- nvinfo : EIATTR_SPARSE_MMA_MASK
	.align		4
.L_2877:
        /*0018*/ 	.byte	0x03, 0x50
        /*001a*/ 	.short	0x0000


	//----- nvinfo : EIATTR_MAXREG_COUNT
	.align		4
        /*001c*/ 	.byte	0x03, 0x1b
        /*001e*/ 	.short	0x00ff


	//----- nvinfo : EIATTR_NUM_BARRIERS
	.align		4
        /*0020*/ 	.byte	0x02, 0x4c
        /*0022*/ 	.byte	0x01
	.zero		1


	//----- nvinfo : EIATTR_MERCURY_ISA_VERSION
	.align		4
        /*0024*/ 	.byte	0x03, 0x5f
        /*0026*/ 	.short	0x0101


	//----- nvinfo : EIATTR_COOP_GROUP_MASK_REGIDS
	.align		4
        /*0028*/ 	.byte	0x04, 0x29
        /*002a*/ 	.short	(.L_2879 - .L_2878)


	//   ....[0]....
.L_2878:
        /*002c*/ 	.word	0xffffffff


	//   ....[1]....
        /*0030*/ 	.word	0xffffffff


	//   ....[2]....
        /*0034*/ 	.word	0xffffffff


	//   ....[3]....
        /*0038*/ 	.word	0xffffffff


	//   ....[4]....
        /*003c*/ 	.word	0xffffffff


	//   ....[5]....
        /*0040*/ 	.word	0xffffffff


	//   ....[6]....
        /*0044*/ 	.word	0xffffffff


	//   ....[7]....
        /*0048*/ 	.word	0xffffffff


	//   ....[8]....
        /*004c*/ 	.word	0xffffffff


	//   ....[9]....
        /*0050*/ 	.word	0xffffffff


	//   ....[10]....
        /*0054*/ 	.word	0xffffffff


	//   ....[11]....
        /*0058*/ 	.word	0xffffffff


	//   ....[12]....
        /*005c*/ 	.word	0xffffffff


	//   ....[13]....
        /*0060*/ 	.word	0xffffffff


	//   ....[14]....
        /*0064*/ 	.word	0xffffffff


	//   ....[15]....
        /*0068*/ 	.word	0xffffffff


	//   ....[16]....
        /*006c*/ 	.word	0xffffffff


	//   ....[17]....
        /*0070*/ 	.word	0xffffffff


	//   ....[18]....
        /*0074*/ 	.word	0xffffffff


	//   ....[19]....
        /*0078*/ 	.word	0xffffffff


	//   ....[20]....
        /*007c*/ 	.word	0xffffffff


	//   ....[21]....
        /*0080*/ 	.word	0xffffffff


	//   ....[22]....
        /*0084*/ 	.word	0xffffffff


	//   ....[23]....
        /*0088*/ 	.word	0xffffffff


	//   ....[24]....
        /*008c*/ 	.word	0xffffffff


	//   ....[25]....
        /*0090*/ 	.word	0xffffffff


	//   ....[26]....
        /*0094*/ 	.word	0xffffffff


	//   ....[27]....
        /*0098*/ 	.word	0xffffffff


	//   ....[28]....
        /*009c*/ 	.word	0xffffffff


	//   ....[29]....
        /*00a0*/ 	.word	0xffffffff


	//   ....[30]....
        /*00a4*/ 	.word	0xffffffff


	//   ....[31]....
        /*00a8*/ 	.word	0xffffffff


	//   ....[32]....
        /*00ac*/ 	.word	0xffffffff


	//   ....[33]....
        /*00b0*/ 	.word	0xffffffff


	//   ....[34]....
        /*00b4*/ 	.word	0xffffffff


	//   ....[35]....
        /*00b8*/ 	.word	0xffffffff


	//   ....[36]....
        /*00bc*/ 	.word	0xffffffff


	//   ....[37]....
        /*00c0*/ 	.word	0xffffffff


	//   ....[38]....
        /*00c4*/ 	.word	0xffffffff


	//   ....[39]....
        /*00c8*/ 	.word	0xffffffff


	//   ....[40]....
        /*00cc*/ 	.word	0xffffffff


	//   ....[41]....
        /*00d0*/ 	.word	0xffffffff


	//   ....[42]....
        /*00d4*/ 	.word	0xffffffff


	//   ....[43]....
        /*00d8*/ 	.word	0xffffffff


	//   ....[44]....
        /*00dc*/ 	.word	0xffffffff


	//   ....[45]....
        /*00e0*/ 	.word	0xffffffff


	//   ....[46]....
        /*00e4*/ 	.word	0xffffffff


	//   ....[47]....
        /*00e8*/ 	.word	0xffffffff


	//   ....[48]....
        /*00ec*/ 	.word	0xffffffff


	//   ....[49]....
        /*00f0*/ 	.word	0xffffffff


	//   ....[50]....
        /*00f4*/ 	.word	0xffffffff


	//   ....[51]....
        /*00f8*/ 	.word	0xffffffff


	//   ....[52]....
        /*00fc*/ 	.word	0xffffffff


	//   ....[53]....
        /*0100*/ 	.word	0xffffffff


	//   ....[54]....
        /*0104*/ 	.word	0xffffffff


	//   ....[55]....
        /*0108*/ 	.word	0xffffffff


	//   ....[56]....
        /*010c*/ 	.word	0xffffffff


	//   ....[57]....
        /*0110*/ 	.word	0xffffffff


	//   ....[58]....
        /*0114*/ 	.word	0xffffffff


	//   ....[59]....
        /*0118*/ 	.word	0xffffffff


	//   ....[60]....
        /*011c*/ 	.word	0xffffffff


	//   ....[61]....
        /*0120*/ 	.word	0xffffffff


	//   ....[62]....
        /*0124*/ 	.word	0xffffffff


	//   ....[63]....
        /*0128*/ 	.word	0xffffffff


	//   ....[64]....
        /*012c*/ 	.word	0xffffffff


	//   ....[65]....
        /*0130*/ 	.word	0xffffffff


	//   ....[66]....
        /*0134*/ 	.word	0xffffffff


	//   ....[67]....
        /*0138*/ 	.word	0xffffffff


	//   ....[68]....
        /*013c*/ 	.word	0xffffffff


	//   ....[69]....
        /*0140*/ 	.word	0xffffffff


	//   ....[70]....
        /*0144*/ 	.word	0xffffffff


	//   ....[71]....
        /*0148*/ 	.word	0xffffffff


	//   ....[72]....
        /*014c*/ 	.word	0xffffffff


	//   ....[73]....
        /*0150*/ 	.word	0xffffffff


	//   ....[74]....
        /*0154*/ 	.word	0xffffffff


	//   ....[75]....
        /*0158*/ 	.word	0xffffffff


	//   ....[76]....
        /*015c*/ 	.word	0xffffffff


	//   ....[77]....
        /*0160*/ 	.word	0xffffffff


	//   ....[78]....
        /*0164*/ 	.word	0xffffffff


	//   ....[79]....
        /*0168*/ 	.word	0xffffffff


	//   ....[80]....
        /*016c*/ 	.word	0xffffffff


	//   ....[81]....
        /*0170*/ 	.word	0xffffffff


	//   ....[82]....
        /*0174*/ 	.word	0xffffffff


	//   ....[83]....
        /*0178*/ 	.word	0xffffffff


	//   ....[84]....
        /*017c*/ 	.word	0xffffffff


	//   ....[85]....
        /*0180*/ 	.word	0xffffffff


	//   ....[86]....
        /*0184*/ 	.word	0xffffffff


	//   ....[87]....
        /*0188*/ 	.word	0xffffffff


	//   ....[88]....
        /*018c*/ 	.word	0xffffffff


	//   ....[89]....
        /*0190*/ 	.word	0xffffffff


	//   ....[90]....
        /*0194*/ 	.word	0xffffffff


	//   ....[91]....
        /*0198*/ 	.word	0xffffffff


	//   ....[92]....
        /*019c*/ 	.word	0xffffffff


	//   ....[93]....
        /*01a0*/ 	.word	0xffffffff


	//   ....[94]....
        /*01a4*/ 	.word	0xffffffff


	//   ....[95]....
        /*01a8*/ 	.word	0xffffffff


	//----- nvinfo : EIATTR_COOP_GROUP_INSTR_OFFSETS
	.align		4
.L_2879:
        /*01ac*/ 	.byte	0x04, 0x28
        /*01ae*/ 	.short	(.L_2881 - .L_2880)


	//   ....[0]....
.L_2880:
        /*01b0*/ 	.word	0x00000c20


	//   ....[1]....
        /*01b4*/ 	.word	0x00000e90


	//   ....[2]....
        /*01b8*/ 	.word	0x00001210


	//   ....[3]....
        /*01bc*/ 	.word	0x000028f0


	//   ....[4]....
        /*01c0*/ 	.word	0x00002d40


	//   ....[5]....
        /*01c4*/ 	.word	0x00003280


	//   ....[6]....
        /*01c8*/ 	.word	0x00003920


	//   ....[7]....
        /*01cc*/ 	.word	0x00004d50


	//   ....[8]....
        /*01d0*/ 	.word	0x00004d90


	//   ....[9]....
        /*01d4*/ 	.word	0x00004dd0


	//   ....[10]....
        /*01d8*/ 	.word	0x00004e00


	//   ....[11]....
        /*01dc*/ 	.word	0x00004e30


	//   ....[12]....
        /*01e0*/ 	.word	0x00004f20


	//   ....[13]....
        /*01e4*/ 	.word	0x00004f60


	//   ....[14]....
        /*01e8*/ 	.word	0x00004fa0


	//   ....[15]....
        /*01ec*/ 	.word	0x00004fe0


	//   ....[16]....
        /*01f0*/ 	.word	0x000050d0


	//   ....[17]....
        /*01f4*/ 	.word	0x00005110


	//   ....[18]....
        /*01f8*/ 	.word	0x00005150


	//   ....[19]....
        /*01fc*/ 	.word	0x00005190


	//   ....[20]....
        /*0200*/ 	.word	0x000053a0


	//   ....[21]....
        /*0204*/ 	.word	0x000053e0


	//   ....[22]....
        /*0208*/ 	.word	0x00005420


	//   ....[23]....
        /*020c*/ 	.word	0x00005460


	//   ....[24]....
        /*0210*/ 	.word	0x00005610


	//   ....[25]....
        /*0214*/ 	.word	0x00005650


	//   ....[26]....
        /*0218*/ 	.word	0x00005690


	//   ....[27]....
        /*021c*/ 	.word	0x000056d0


	//   ....[28]....
        /*0220*/ 	.word	0x000058a0


	//   ....[29]....
        /*0224*/ 	.word	0x000058c0


	//   ....[30]....
        /*0228*/ 	.word	0x000058d0


	//   ....[31]....
        /*022c*/ 	.word	0x000058e0


	//   ....[32]....
        /*0230*/ 	.word	0x000058f0


	//   ....[33]....
        /*0234*/ 	.word	0x00005900


	//   ....[34]....
        /*0238*/ 	.word	0x00005910


	//   ....[35]....
        /*023c*/ 	.word	0x00005920


	//   ....[36]....
        /*0240*/ 	.word	0x00005930


	//   ....[37]....
        /*0244*/ 	.word	0x00005a10


	//   ....[38]....
        /*0248*/ 	.word	0x00005a30


	//   ....[39]....
        /*024c*/ 	.word	0x00005a40


	//   ....[40]....
        /*0250*/ 	.word	0x00005a50


	//   ....[41]....
        /*0254*/ 	.word	0x00005b30


	//   ....[42]....
        /*0258*/ 	.word	0x00005b50


	//   ....[43]....
        /*025c*/ 	.word	0x00005b60


	//   ....[44]....
        /*0260*/ 	.word	0x00005b70


	//   ....[45]....
        /*0264*/ 	.word	0x00005c50


	//   ....[46]....
        /*0268*/ 	.word	0x00005c70


	//   ....[47]....
        /*026c*/ 	.word	0x00005c80


	//   ....[48]....
        /*0270*/ 	.word	0x00005c90


	//   ....[49]....
        /*0274*/ 	.word	0x00005d70


	//   ....[50]....
        /*0278*/ 	.word	0x00005d90


	//   ....[51]....
        /*027c*/ 	.word	0x00005da0


	//   ....[52]....
        /*0280*/ 	.word	0x00005db0


	//   ....[53]....
        /*0284*/ 	.word	0x00005e90


	//   ....[54]....
        /*0288*/ 	.word	0x00005ed0


	//   ....[55]....
        /*028c*/ 	.word	0x00005f10


	//   ....[56]....
        /*0290*/ 	.word	0x00005f50


	//   ....[57]....
        /*0294*/ 	.word	0x00005f80


	//   ....[58]....
        /*0298*/ 	.word	0x00005fa0


	//   ....[59]....
        /*029c*/ 	.word	0x00005fb0


	//   ....[60]....
        /*02a0*/ 	.word	0x00005fd0


	//   ....[61]....
        /*02a4*/ 	.word	0x00005ff0


	//   ....[62]....
        /*02a8*/ 	.word	0x00006030


	//   ....[63]....
        /*02ac*/ 	.word	0x00006c40


	//   ....[64]....
        /*02b0*/ 	.word	0x00006c80


	//   ....[65]....
        /*02b4*/ 	.word	0x00006cc0


	//   ....[66]....
        /*02b8*/ 	.word	0x00006d00


	//   ....[67]....
        /*02bc*/ 	.word	0x00006d40


	//   ....[68]....
        /*02c0*/ 	.word	0x00006d60


	//   ....[69]....
        /*02c4*/ 	.word	0x00006d90


	//   ....[70]....
        /*02c8*/ 	.word	0x00006db0


	//   ....[71]....
        /*02cc*/ 	.word	0x00006e00


	//   ....[72]....
        /*02d0*/ 	.word	0x00006e20


	//   ....[73]....
        /*02d4*/ 	.word	0x00006e60


	//   ....[74]....
        /*02d8*/ 	.word	0x00006ea0


	//   ....[75]....
        /*02dc*/ 	.word	0x00006fd0


	//   ....[76]....
        /*02e0*/ 	.word	0x00007010


	//   ....[77]....
        /*02e4*/ 	.word	0x00007050


	//   ....[78]....
        /*02e8*/ 	.word	0x00007060


	//   ....[79]....
        /*02ec*/ 	.word	0x000071b0


	//   ....[80]....
        /*02f0*/ 	.word	0x000071f0


	//   ....[81]....
        /*02f4*/ 	.word	0x00007230


	//   ....[82]....
        /*02f8*/ 	.word	0x00007270


	//   ....[83]....
        /*02fc*/ 	.word	0x00007960


	//   ....[84]....
        /*0300*/ 	.word	0x00007cf0


	//   ....[85]....
        /*0304*/ 	.word	0x00008420


	//   ....[86]....
        /*0308*/ 	.word	0x000088b0


	//   ....[87]....
        /*030c*/ 	.word	0x00008900


	//   ....[88]....
        /*0310*/ 	.word	0x00008950


	//   ....[89]....
        /*0314*/ 	.word	0x00008980


	//   ....[90]....
        /*0318*/ 	.word	0x000089a0


	//   ....[91]....
        /*031c*/ 	.word	0x00008a80


	//   ....[92]....
        /*0320*/ 	.word	0x00008ac0


	//   ....[93]....
        /*0324*/ 	.word	0x00008b10


	//   ....[94]....
        /*0328*/ 	.word	0x00008b40


	//   ....[95]....
        /*032c*/ 	.word	0x00008b60


	//----- nvinfo : EIATTR_EXIT_INSTR_OFFSETS
	.align		4
.L_2881:
        /*0330*/ 	.byte	0x04, 0x1c
        /*0332*/ 	.short	(.L_2883 - .L_2882)


	//   ....[0]....
.L_2882:
        /*0334*/ 	.word	0x00008c30


	//   ....[1]....
        /*0338*/ 	.word	0x000092c0


	//----- nvinfo : EIATTR_MAX_THREADS
	.align		4
.L_2883:
        /*033c*/ 	.byte	0x04, 0x05
        /*033e*/ 	.short	(.L_2885 - .L_2884)
.L_2884:
        /*0340*/ 	.word	0x00000020
        /*0344*/ 	.word	0x00000001
        /*0348*/ 	.word	0x00000001


	//----- nvinfo : EIATTR_CRS_STACK_SIZE
	.align		4
.L_2885:
        /*034c*/ 	.byte	0x04, 0x1e
        /*034e*/ 	.short	(.L_2887 - .L_2886)
.L_2886:
        /*0350*/ 	.word	0x00000000


	//----- nvinfo : EIATTR_CBANK_PARAM_SIZE
	.align		4
.L_2887:
        /*0354*/ 	.byte	0x03, 0x19
        /*0356*/ 	.short	0x01f0


	//----- nvinfo : EIATTR_PARAM_CBANK
	.align		4
        /*0358*/ 	.byte	0x04, 0x0a
        /*035a*/ 	.short	(.L_2889 - .L_2888)
	.align		4
.L_2888:
        /*035c*/ 	.word	index@(.nv.constant0._Z25selective_scan_bwd_kernelI32Selective_Scan_bwd_kernel_traitsILi32ELi8ELb0ELb0ELb0ELb1ELb1EN3c104HalfENS1_7complexIfEEEEv12SSMParamsBwd)
        /*0360*/ 	.short	0x0210
        /*0362*/ 	.short	0x01f0


	//----- nvinfo : EIATTR_SW_WAR
	.align		4
.L_2889:
        /*0364*/ 	.byte	0x04, 0x36
        /*0366*/ 	.short	(.L_2891 - .L_2890)
.L_2890:
        /*0368*/ 	.word	0x00000008
.L_2891:


//--------------------- .nv.info._Z25selective_scan_bwd_kernelI32Selective_Scan_bwd_kernel_traitsILi32ELi8ELb0ELb0ELb1ELb0ELb0EN3c104HalfENS1_7complexIfEEEEv12SSMParamsBwd --------------------------
	.section	.nv.info._Z25selective_scan_bwd_kernelI32Selective_Scan_bwd_kernel_traitsILi32ELi8ELb0ELb0ELb1ELb0ELb0EN3c104HalfENS1_7complexIfEEEEv12SSMParamsBwd,"",@"SHT_CUDA_INFO"
	.sectionflags	@""
	.align	4


	//----- nvinfo : EIATTR_CUDA_API_VERSION
	.align		4
        /*0000*/ 	.byte	0x04, 0x37
        /*0002*/ 	.short	(.L_2893 - .L_2892)
.L_2892:
        /*0004*/ 	.word	0x00000082


	//----- nvinfo : EIATTR_KPARAM_INFO
	.align		4
.L_2893:
        /*0008*/ 	.byte	0x04, 0x17
        /*000a*/ 	.short	(.L_2895 - .L_2894)
.L_2894:
        /*000c*/ 	.word	0x00000000
        /*0010*/ 	.short	0x0000
        /*0012*/ 	.short	0x0000
        /*0014*/ 	.byte	0x00, 0xf0, 0xc1, 0x07


	//----- nvinfo : EIATTR_SPARSE_MMA_MASK
	.align		4
.L_2895:
        /*0018*/ 	.byte	0x03, 0x50
        /*001a*/ 	.short	0x0000


	//----- nvinfo : EIATTR_MAXREG_COUNT
	.align		4
        /*001c*/ 	.byte	0x03, 0x1b
        /*001e*/ 	.short	0x00ff


	//----- nvinfo : EIATTR_NUM_BARRIERS
	.align		4
        /*0020*/ 	.byte	0x02, 0x4c
        /*0022*/ 	.byte	0x01
	.zero		1


	//----- nvinfo : EIATTR_MERCURY_ISA_VERSION
	.align		4
        /*0024*/ 	.byte	0x03, 0x5f
        /*0026*/ 	.short	0x0101


	//----- nvinfo : EIATTR_COOP_GROUP_MASK_REGIDS
	.align		4
        /*0028*/ 	.byte	0x04, 0x29
        /*002a*/ 	.short	(.L_2897 - .L_2896)


	//   ....[0]....
.L_2896:
        /*002c*/ 	.word	0xffffffff


	//   ....[1]....
        /*0030*/ 	.word	0xffffffff


	//   ....[2]....
        /*0034*/ 	.word	0xffffffff


	//   ....[3]....
        /*0038*/ 	.word	0xffffffff


	//   ....[4]....
        /*003c*/ 	.word	0xffffffff


	//   ....[5]....
        /*0040*/ 	.word	0xffffffff


	//   ....[6]....
        /*0044*/ 	.word	0xffffffff


	//   ....[7]....
        /*0048*/ 	.word	0xffffffff


	//   ....[8]....
        /*004c*/ 	.word	0xffffffff


	//   ....[9]....
        /*0050*/ 	.word	0xffffffff


	//   ....[10]....
        /*0054*/ 	.word	0xffffffff


	//   ....[11]....
        /*0058*/ 	.word	0xffffffff


	//   ....[12]....
        /*005c*/ 	.word	0xffffffff


	//   ....[13]....
        /*0060*/ 	.word	0xffffffff


	//   ....[14]....
        /*0064*/ 	.word	0xffffffff


	//   ....[15]....
        /*0068*/ 	.word	0xffffffff


	//   ....[16]....
        /*006c*/ 	.word	0xffffffff


	//   ....[17]....
        /*0070*/ 	.word	0xffffffff


	//   ....[18]....
        /*0074*/ 	.word	0xffffffff


	//   ....[19]....
        /*0078*/ 	.word	0xffffffff


	//   ....[20]....
        /*007c*/ 	.word	0xffffffff


	//   ....[21]....
        /*0080*/ 	.word	0xffffffff


	//   ....[22]....
        /*0084*/ 	.word	0xffffffff


	//   ....[23]....
        /*0088*/ 	.word	0xffffffff


	//   ....[24]....
        /*008c*/ 	.word	0xffffffff


	//   ....[25]....
        /*0090*/ 	.word	0xffffffff


	//   ....[26]....
        /*0094*/ 	.word	0xffffffff


	//   ....[27]....
        /*0098*/ 	.word	0xffffffff


	//   ....[28]....
        /*009c*/ 	.word	0xffffffff


	//   ....[29]....
        /*00a0*/ 	.word	0xffffffff


	//   ....[30]....
        /*00a4*/ 	.word	0xffffffff


	//   ....[31]....
        /*00a8*/ 	.word	0xffffffff


	//   ....[32]....
        /*00ac*/ 	.word	0xffffffff


	//   ....[33]....
        /*00b0*/ 	.word	0xffffffff


	//   ....[34]....
        /*00b4*/ 	.word	0xffffffff


	//   ....[35]....
        /*00b8*/ 	.word	0xffffffff


	//   ....[36]....
        /*00bc*/ 	.word	0xffffffff


	//   ....[37]....
        /*00c0*/ 	.word	0xffffffff


	//   ....[38]....
        /*00c4*/ 	.word	0xffffffff


	//   ....[39]....
        /*00c8*/ 	.word	0xffffffff


	//   ....[40]....
        /*00cc*/ 	.word	0xffffffff


	//   ....[41]....
        /*00d0*/ 	.word	0xffffffff


	//   ....[42]....
        /*00d4*/ 	.word	0xffffffff


	//   ....[43]....
        /*00d8*/ 	.word	0xffffffff


	//   ....[44]....
        /*00dc*/ 	.word	0xffffffff


	//   ....[45]....
        /*00e0*/ 	.word	0xffffffff


	//   ....[46]....
        /*00e4*/ 	.word	0xffffffff


	//   ....[47]....
        /*00e8*/ 	.word	0xffffffff


	//   ....[48]....
        /*00ec*/ 	.word	0xffffffff


	//   ....[49]....
        /*00f0*/ 	.word	0xffffffff


	//   ....[50]....
        /*00f4*/ 	.word	0xffffffff


	//   ....[51]....
        /*00f8*/ 	.word	0xffffffff


	//   ....[52]....
        /*00fc*/ 	.word	0xffffffff


	//   ....[53]....
        /*0100*/ 	.word	0xffffffff


	//   ....[54]....
        /*0104*/ 	.word	0xffffffff


	//   ....[55]....
        /*0108*/ 	.word	0xffffffff


	//   ....[56]....
        /*010c*/ 	.word	0xffffffff


	//   ....[57]....
        /*0110*/ 	.word	0xffffffff


	//   ....[58]....
        /*0114*/ 	.word	0xffffffff


	//   ....[59]....
        /*0118*/ 	.word	0xffffffff


	//   ....[60]....
        /*011c*/ 	.word	0xffffffff


	//   ....[61]....
        /*0120*/ 	.word	0xffffffff


	//   ....[62]....
        /*0124*/ 	.word	0xffffffff


	//   ....[63]....
        /*0128*/ 	.word	0xffffffff


	//   ....[64]....
        /*012c*/ 	.word	0xffffffff


	//   ....[65]....
        /*0130*/ 	.word	0xffffffff


	//   ....[66]....
        /*0134*/ 	.word	0xffffffff


	//   ....[67]....
        /*0138*/ 	.word	0xffffffff


	//   ....[68]....
        /*013c*/ 	.word	0xffffffff


	//   ....[69]....
        /*0140*/ 	.word	0xffffffff


	//   ....[70]....
        /*0144*/ 	.word	0xffffffff


	//   ....[71]....
        /*0148*/ 	.word	0xffffffff


	//   ....[72]....
        /*014c*/ 	.word	0xffffffff


	//   ....[73]....
        /*0150*/ 	.word	0xffffffff


	//   ....[74]....
        /*0154*/ 	.word	0xffffffff


	//   ....[75]....
        /*0158*/ 	.word	0xffffffff


	//   ....[76]....
        /*015c*/ 	.word	0xffffffff


	//   ....[77]....
        /*0160*/ 	.word	0xffffffff


	//   ....[78]....
        /*0164*/ 	.word	0xffffffff


	//   ....[79]....
        /*0168*/ 	.word	0xffffffff


	//   ....[80]....
        /*016c*/ 	.word	0xffffffff


	//   ....[81]....
        /*0170*/ 	.word	0xffffffff


	//   ....[82]....
        /*0174*/ 	.word	0xffffffff


	//   ....[83]....
        /*0178*/ 	.word	0xffffffff


	//   ....[84]....
        /*017c*/ 	.word	0xffffffff


	//   ....[85]....
        /*0180*/ 	.word	0xffffffff


	//   ....[86]....
        /*0184*/ 	.word	0xffffffff


	//   ....[87]....
        /*0188*/ 	.word	0xffffffff


	//   ....[88]....
        /*018c*/ 	.word	0xffffffff


	//   ....[89]....
        /*0190*/ 	.word	0xffffffff


	//   ....[90]....
        /*0194*/ 	.word	0xffffffff


	//   ....[91]....
        /*0198*/ 	.word	0xffffffff


	//----- nvinfo : EIATTR_COOP_GROUP_INSTR_OFFSETS
	.align		4
.L_2897:
        /*019c*/ 	.byte	0x04, 0x28
        /*019e*/ 	.short	(.L_2899 - .L_2898)


	//   ....[0]....
.L_2898:
        /*01a0*/ 	.word	0x00000e40


	//   ....[1]....
        /*01a4*/ 	.word	0x00001140


	//   ....[2]....
        /*01a8*/ 	.word	0x000013c0


	//   ....[3]....
        /*01ac*/ 	.word	0x00002350


	//   ....[4]....
        /*01b0*/ 	.word	0x00002e10


	//   ....[5]....
        /*01b4*/ 	.word	0x00002e50


	//   ....[6]....
        /*01b8*/ 	.word	0x00002e80


	//   ....[7]....
        /*01bc*/ 	.word	0x00002eb0


	//   ....[8]....
        /*01c0*/ 	.word	0x00002fb0


	//   ....[9]....
        /*01c4*/ 	.word	0x00002fd0


	//   ....[10]....
        /*01c8*/ 	.word	0x00002fe0


	//   ....[11]....
        /*01cc*/ 	.word	0x00002ff0


	//   ....[12]....
        /*01d0*/ 	.word	0x000031c0


	//   ....[13]....
        /*01d4*/ 	.word	0x00003200


	//   ....[14]....
        /*01d8*/ 	.word	0x00003240


	//   ....[15]....
        /*01dc*/ 	.word	0x00003280


	//   ....[16]....
        /*01e0*/ 	.word	0x00003490


	//   ....[17]....
        /*01e4*/ 	.word	0x000034e0


	//   ....[18]....
        /*01e8*/ 	.word	0x00003520


	//   ....[19]....
        /*01ec*/ 	.word	0x00003560


	//   ....[20]....
        /*01f0*/ 	.word	0x00003710


	//   ....[21]....
        /*01f4*/ 	.word	0x00003750


	//   ....[22]....
        /*01f8*/ 	.word	0x00003790


	//   ....[23]....
        /*01fc*/ 	.word	0x000037d0


	//   ....[24]....
        /*0200*/ 	.word	0x00003920


	//   ....[25]....
        /*0204*/ 	.word	0x000039c0


	//   ....[26]....
        /*0208*/ 	.word	0x00003a00


	//   ....[27]....
        /*020c*/ 	.word	0x00003a40


	//   ....[28]....
        /*0210*/ 	.word	0x00003a80


	//   ....[29]....
        /*0214*/ 	.word	0x00003ac0


	//   ....[30]....
        /*0218*/ 	.word	0x00003d10


	//   ....[31]....
        /*021c*/ 	.word	0x00003d20


	//   ....[32]....
        /*0220*/ 	.word	0x00003d30


	//   ....[33]....
        /*0224*/ 	.word	0x00003d40


	//   ....[34]....
        /*0228*/ 	.word	0x00003e50


	//   ....[35]....
        /*022c*/ 	.word	0x00003e90


	//   ....[36]....
        /*0230*/ 	.word	0x00003ea0


	//   ....[37]....
        /*0234*/ 	.word	0x00003eb0


	//   ....[38]....
        /*0238*/ 	.word	0x000040c0


	//   ....[39]....
        /*023c*/ 	.word	0x00004100


	//   ....[40]....
        /*0240*/ 	.word	0x00004110


	//   ....[41]....
        /*0244*/ 	.word	0x00004120


	//   ....[42]....
        /*0248*/ 	.word	0x00004320


	//   ....[43]....
        /*024c*/ 	.word	0x00004360


	//   ....[44]....
        /*0250*/ 	.word	0x00004370


	//   ....[45]....
        /*0254*/ 	.word	0x00004380


	//   ....[46]....
        /*0258*/ 	.word	0x00004630


	//   ....[47]....
        /*025c*/ 	.word	0x000046b0


	//   ....[48]....
        /*0260*/ 	.word	0x000046f0


	//   ....[49]....
        /*0264*/ 	.word	0x00004720


	//   ....[50]....
        /*0268*/ 	.word	0x00004940


	//   ....[51]....
        /*026c*/ 	.word	0x00004980


	//   ....[52]....
        /*0270*/ 	.word	0x000049c0


	//   ....[53]....
        /*0274*/ 	.word	0x00004a00


	//   ....[54]....
        /*0278*/ 	.word	0x00004a40


	//   ....[55]....
        /*027c*/ 	.word	0x00004a80


	//   ....[56]....
        /*0280*/ 	.word	0x00004b20


	//   ....[57]....
        /*0284*/ 	.word	0x00004b60


	//   ....[58]....
        /*0288*/ 	.word	0x00004bb0


	//   ....[59]....
        /*028c*/ 	.word	0x00004bf0


	//   ....[60]....
        /*0290*/ 	.word	0x00006280


	//   ....[61]....
        /*0294*/ 	.word	0x000062c0


	//   ....[62]....
        /*0298*/ 	.word	0x00006300


	//   ....[63]....
        /*029c*/ 	.word	0x00006340


	//   ....[64]....
        /*02a0*/ 	.word	0x000063c0


	//   ....[65]....
        /*02a4*/ 	.word	0x000063e0


	//   ....[66]....
        /*02a8*/ 	.word	0x00006400


	//   ....[67]....
        /*02ac*/ 	.word	0x00006420


	//   ....[68]....
        /*02b0*/ 	.word	0x00006460


	//   ....[69]....
        /*02b4*/ 	.word	0x00006480


	//   ....[70]....
        /*02b8*/ 	.word	0x000064a0


	//   ....[71]....
        /*02bc*/ 	.word	0x000064d0


	//   ....[72]....
        /*02c0*/ 	.word	0x000065a0


	//   ....[73]....
        /*02c4*/ 	.word	0x000065e0


	//   ....[74]....
        /*02c8*/ 	.word	0x00006620


	//   ....[75]....
        /*02cc*/ 	.word	0x00006660


	//   ....[76]....
        /*02d0*/ 	.word	0x00006770


	//   ....[77]....
        /*02d4*/ 	.word	0x000067b0


	//   ....[78]....
        /*02d8*/ 	.word	0x000067f0


	//   ....[79]....
        /*02dc*/ 	.word	0x00006830


	//   ....[80]....
        /*02e0*/ 	.word	0x00006cf0


	//   ....[81]....
        /*02e4*/ 	.word	0x000072b0


	//   ....[82]....
        /*02e8*/ 	.word	0x00007750


	//   ....[83]....
        /*02ec*/ 	.word	0x000077a0


	//   ....[84]....
        /*02f0*/ 	.word	0x000077f0


	//   ....[85]....
        /*02f4*/ 	.word	0x00007820


	//   ....[86]....
        /*02f8*/ 	.word	0x00007840


	//   ....[87]....
        /*02fc*/ 	.word	0x00007920


	//   ....[88]....
        /*0300*/ 	.word	0x00007960


	//   ....[89]....
        /*0304*/ 	.word	0x000079b0


	//   ....[90]....
        /*0308*/ 	.word	0x000079e0


	//   ....[91]....
        /*030c*/ 	.word	0x00007a00


	//----- nvinfo : EIATTR_EXIT_INSTR_OFFSETS
	.align		4
.L_2899:
        /*0310*/ 	.byte	0x04, 0x1c
        /*0312*/ 	.short	(.L_2901 - .L_2900)


	//   ....[0]....
.L_2900:
        /*0314*/ 	.word	0x00007ad0


	//   ....[1]....
        /*0318*/ 	.word	0x00007dd0


	//----- nvinfo : EIATTR_MAX_THREADS
	.align		4
.L_2901:
        /*031c*/ 	.byte	0x04, 0x05
        /*031e*/ 	.short	(.L_2903 - .L_2902)
.L_2902:
        /*0320*/ 	.word	0x00000020
        /*0324*/ 	.word	0x00000001
        /*0328*/ 	.word	0x00000001


	//----- nvinfo : EIATTR_CRS_STACK_SIZE
	.align		4
.L_2903:
        /*032c*/ 	.byte	0x04, 0x1e
        /*032e*/ 	.short	(.L_2905 - .L_2904)
.L_2904:
        /*0330*/ 	.word	0x00000000


	//----- nvinfo : EIATTR_CBANK_PARAM_SIZE
	.align		4
.L_2905:
        /*0334*/ 	.byte	0x03, 0x19
        /*0336*/ 	.short	0x01f0


	//----- nvinfo : EIATTR_PARAM_CBANK
	.align		4
        /*0338*/ 	.byte	0x04, 0x0a
        /*033a*/ 	.short	(.L_2907 - .L_2906)
	.align		4
.L_2906:
        /*033c*/ 	.word	index@(.nv.constant0._Z25selective_scan_bwd_kernelI32Selective_Scan_bwd_kernel_traitsILi32ELi8ELb0ELb0ELb1ELb0ELb0EN3c104HalfENS1_7complexIfEEEEv12SSMParamsBwd)
        /*0340*/ 	.short	0x0210
        /*0342*/ 	.short	0x01f0


	//----- nvinfo : EIATTR_SW_WAR
	.align		4
.L_2907:
        /*0344*/ 	.byte	0x04, 0x36
        /*0346*/ 	.short	(.L_2909 - .L_2908)
.L_2908:
        /*0348*/ 	.word	0x00000008
.L_2909:


//--------------------- .nv.info._Z25selective_scan_bwd_kernelI32Selective_Scan_bwd_kernel_traitsILi32ELi8ELb0ELb0ELb1ELb0ELb1EN3c104HalfENS1_7complexIfEEEEv12SSMParamsBwd --------------------------
	.section	.nv.info._Z25selective_scan_bwd_kernelI32Selective_Scan_bwd_kernel_traitsILi32ELi8ELb0ELb0ELb1ELb0ELb1EN3c104HalfENS1_7complexIfEEEEv12SSMParamsBwd,"",@"SHT_CUDA_INFO"
	.sectionflags	@""
	.align	4


	//----- nvinfo : EIATTR_CUDA_API_VERSION
	.align		4
        /*0000*/ 	.byte	0x04, 0x37
        /*0002*/ 	.short	(.L_2911 - .L_2910)
.L_2910:
        /*0004*/ 	.word	0x00000082


	//----- nvinfo : EIATTR_KPARAM_INFO
	.align		4
.L_2911:
        /*0008*/ 	.byte	0x04, 0x17
        /*000a*/ 	.short	(.L_2913 - .L_2912)
.L_2912:
        /*000c*/ 	.word	0x00000000
        /*0010*/ 	.short	0x0000
        /*0012*/ 	.short	0x0000
        /*0014*/ 	.byte	0x00, 0xf0, 0xc1, 0x07


	//----- nvinfo : EIATTR_SPARSE_MMA_MASK
	.align		4
.L_2913:
        /*0018*/ 	.byte	0x03, 0x50
        /*001a*/ 	.short	0x0000


	//----- nvinfo : EIATTR_MAXREG_COUNT
	.align		4
        /*001c*/ 	.byte	0x03, 0x1b
        /*001e*/ 	.short	0x00ff


	//----- nvinfo : EIATTR_NUM_BARRIERS
	.align		4
        /*0020*/ 	.byte	0x02, 0x4c
        /*0022*/ 	.byte	0x01
	.zero		1


	//----- nvinfo : EIATTR_MERCURY_ISA_VERSION
	.align		4
        /*0024*/ 	.byte	0x03, 0x5f
        /*0026*/ 	.short	0x0101


	//----- nvinfo : EIATTR_COOP_GROUP_MASK_REGIDS
	.align		4
        /*0028*/ 	.byte	0x04, 0x29
        /*002a*/ 	.short	(.L_2915 - .L_2914)


	//   ....[0]....
.L_2914:
        /*002c*/ 	.word	0xffffffff


	//   ....[1]....
        /*0030*/ 	.word	0xffffffff


	//   ....[2]....
        /*0034*/ 	.word	0xffffffff


	//   ....[3]....
        /*0038*/ 	.word	0xffffffff


	//   ....[4]....
        /*003c*/ 	.word	0xffffffff


	//   ....[5]....
        /*0040*/ 	.word	0xffffffff


	//   ....[6]....
        /*0044*/ 	.word	0xffffffff


	//   ....[7]....
        /*0048*/ 	.word	0xffffffff


	//   ....[8]....
        /*004c*/ 	.word	0xffffffff


	//   ....[9]....
        /*0050*/ 	.word	0xffffffff


	//   ....[10]....
        /*0054*/ 	.word	0xffffffff


	//   ....[11]....
        /*0058*/ 	.word	0xffffffff


	//   ....[12]....
        /*005c*/ 	.word	0xffffffff


	//   ....[13]....
        /*0060*/ 	.word	0xffffffff


	//   ....[14]....
        /*0064*/ 	.word	0xffffffff


	//   ....[15]....
        /*0068*/ 	.word	0xffffffff


	//   ....[16]....
        /*006c*/ 	.word	0xffffffff


	//   ....[17]....
        /*0070*/ 	.word	0xffffffff


	//   ....[18]....
        /*0074*/ 	.word	0xffffffff


	//   ....[19]....
        /*0078*/ 	.word	0xffffffff


	//   ....[20]....
        /*007c*/ 	.word	0xffffffff


	//   ....[21]....
        /*0080*/ 	.word	0xffffffff


	//   ....[22]....
        /*0084*/ 	.word	0xffffffff


	//   ....[23]....
        /*0088*/ 	.word	0xffffffff


	//   ....[24]....
        /*008c*/ 	.word	0xffffffff


	//   ....[25]....
        /*0090*/ 	.word	0xffffffff


	//   ....[26]....
        /*0094*/ 	.word	0xffffffff


	//   ....[27]....
        /*0098*/ 	.word	0xffffffff


	//   ....[28]....
        /*009c*/ 	.word	0xffffffff


	//   ....[29]....
        /*00a0*/ 	.word	0xffffffff


	//   ....[30]....
        /*00a4*/ 	.word	0xffffffff


	//   ....[31]....
        /*00a8*/ 	.word	0xffffffff


	//   ....[32]....
        /*00ac*/ 	.word	0xffffffff


	//   ....[33]....
        /*00b0*/ 	.word	0xffffffff


	//   ....[34]....
        /*00b4*/ 	.word	0xffffffff


	//   ....[35]....
        /*00b8*/ 	.word	0xffffffff


	//   ....[36]....
        /*00bc*/ 	.word	0xffffffff


	//   ....[37]....
        /*00c0*/ 	.word	0xffffffff


	//   ....[38]....
        /*00c4*/ 	.word	0xffffffff


	//   ....[39]....
        /*00c8*/ 	.word	0xffffffff


	//   ....[40]....
        /*00cc*/ 	.word	0xffffffff


	//   ....[41]....
        /*00d0*/ 	.word	0xffffffff


	//   ....[42]....
        /*00d4*/ 	.word	0xffffffff


	//   ....[43]....
        /*00d8*/ 	.word	0xffffffff


	//   ....[44]....
        /*00dc*/ 	.word	0xffffffff


	//   ....[45]....
        /*00e0*/ 	.word	0xffffffff


	//   ....[46]....
        /*00e4*/ 	.word	0xffffffff


	//   ....[47]....
        /*00e8*/ 	.word	0xffffffff


	//   ....[48]....
        /*00ec*/ 	.word	0xffffffff


	//   ....[49]....
        /*00f0*/ 	.word	0xffffffff


	//   ....[50]....
        /*00f4*/ 	.word	0xffffffff


	//   ....[51]....
        /*00f8*/ 	.word	0xffffffff


	//   ....[52]....
        /*00fc*/ 	.word	0xffffffff


	//   ....[53]....
        /*0100*/ 	.word	0xffffffff


	//   ....[54]....
        /*0104*/ 	.word	0xffffffff


	//   ....[55]....
        /*0108*/ 	.word	0xffffffff


	//   ....[56]....
        /*010c*/ 	.word	0xffffffff


	//   ....[57]....
        /*0110*/ 	.word	0xffffffff


	//   ....[58]....
        /*0114*/ 	.word	0xffffffff


	//   ....[59]....
        /*0118*/ 	.word	0xffffffff


	//   ....[60]....
        /*011c*/ 	.word	0xffffffff


	//   ....[61]....
        /*0120*/ 	.word	0xffffffff


	//   ....[62]....
        /*0124*/ 	.word	0xffffffff


	//   ....[63]....
        /*0128*/ 	.word	0xffffffff


	//   ....[64]....
        /*012c*/ 	.word	0xffffffff


	//   ....[65]....
        /*0130*/ 	.word	0xffffffff


	//   ....[66]....
        /*0134*/ 	.word	0xffffffff


	//   ....[67]....
        /*0138*/ 	.word	0xffffffff


	//   ....[68]....
        /*013c*/ 	.word	0xffffffff


	//   ....[69]....
        /*0140*/ 	.word	0xffffffff


	//   ....[70]....
        /*0144*/ 	.word	0xffffffff


	//   ....[71]....
        /*0148*/ 	.word	0xffffffff


	//   ....[72]....
        /*014c*/ 	.word	0xffffffff


	//   ....[73]....
        /*0150*/ 	.word	0xffffffff


	//   ....[74]....
        /*0154*/ 	.word	0xffffffff


	//   ....[75]....
        /*0158*/ 	.word	0xffffffff


	//   ....[76]....
        /*015c*/ 	.word	0xffffffff


	//   ....[77]....
        /*0160*/ 	.word	0xffffffff


	//   ....[78]....
        /*0164*/ 	.word	0xffffffff


	//   ....[79]....
        /*0168*/ 	.word	0xffffffff


	//   ....[80]....
        /*016c*/ 	.word	0xffffffff


	//   ....[81]....
        /*0170*/ 	.word	0xffffffff


	//   ....[82]....
        /*0174*/ 	.word	0xffffffff


	//   ....[83]....
        /*0178*/ 	.word	0xffffffff


	//   ....[84]....
        /*017c*/ 	.word	0xffffffff


	//   ....[85]....
        /*0180*/ 	.word	0xffffffff


	//   ....[86]....
        /*0184*/ 	.word	0xffffffff


	//   ....[87]....
        /*0188*/ 	.word	0xffffffff


	//   ....[88]....
        /*018c*/ 	.word	0xffffffff


	//   ....[89]....
        /*0190*/ 	.word	0xffffffff


	//   ....[90]....
        /*0194*/ 	.word	0xffffffff


	//   ....[91]....
        /*0198*/ 	.word	0xffffffff


	//   ....[92]....
        /*019c*/ 	.word	0xffffffff


	//   ....[93]....
        /*01a0*/ 	.word	0xffffffff


	//   ....[94]....
        /*01a4*/ 	.word	0xffffffff


	//   ....[95]....
        /*01a8*/ 	.word	0xffffffff


	//----- nvinfo : EIATTR_COOP_GROUP_INSTR_OFFSETS
	.align		4
.L_2915:
        /*01ac*/ 	.byte	0x04, 0x28
        /*01ae*/ 	.short	(.L_2917 - .L_2916)


	//   ....[0]....
.L_2916:
        /*01b0*/ 	.word	0x00000e60


	//   ....[1]....
        /*01b4*/ 	.word	0x00001150


	//   ....[2]....
        /*01b8*/ 	.word	0x000015f0


	//   ....[3]....
        /*01bc*/ 	.word	0x00001930


	//   ....[4]....
        /*01c0*/ 	.word	0x00001d70


	//   ....[5]....
        /*01c4*/ 	.word	0x000022c0


	//   ....[6]....
        /*01c8*/ 	.word	0x00002aa0


	//   ....[7]....
        /*01cc*/ 	.word	0x00003c00


	//   ....[8]....
        /*01d0*/ 	.word	0x000046d0


	//   ....[9]....
        /*01d4*/ 	.word	0x00004710


	//   ....[10]....
        /*01d8*/ 	.word	0x00004740


	//   ....[11]....
        /*01dc*/ 	.word	0x00004770


	//   ....[12]....
        /*01e0*/ 	.word	0x00004850


	//   ....[13]....
        /*01e4*/ 	.word	0x00004870


	//   ....[14]....
        /*01e8*/ 	.word	0x00004880


	//   ....[15]....
        /*01ec*/ 	.word	0x00004890


	//   ....[16]....
        /*01f0*/ 	.word	0x00004a40


	//   ....[17]....
        /*01f4*/ 	.word	0x00004a80


	//   ....[18]....
        /*01f8*/ 	.word	0x00004ac0


	//   ....[19]....
        /*01fc*/ 	.word	0x00004b00


	//   ....[20]....
        /*0200*/ 	.word	0x00004d30


	//   ....[21]....
        /*0204*/ 	.word	0x00004d70


	//   ....[22]....
        /*0208*/ 	.word	0x00004db0


	//   ....[23]....
        /*020c*/ 	.word	0x00004df0


	//   ....[24]....
        /*0210*/ 	.word	0x00004f10


	//   ....[25]....
        /*0214*/ 	.word	0x00004fd0


	//   ....[26]....
        /*0218*/ 	.word	0x00005020


	//   ....[27]....
        /*021c*/ 	.word	0x00005070


	//   ....[28]....
        /*0220*/ 	.word	0x000050b0


	//   ....[29]....
        /*0224*/ 	.word	0x00005240


	//   ....[30]....
        /*0228*/ 	.word	0x00005280


	//   ....[31]....
        /*022c*/ 	.word	0x000052e0


	//   ....[32]....
        /*0230*/ 	.word	0x00005320


	//   ....[33]....
        /*0234*/ 	.word	0x00005380


	//   ....[34]....
        /*0238*/ 	.word	0x000055c0


	//   ....[35]....
        /*023c*/ 	.word	0x000055e0


	//   ....[36]....
        /*0240*/ 	.word	0x000055f0


	//   ....[37]....
        /*0244*/ 	.word	0x00005600


	//   ....[38]....
        /*0248*/ 	.word	0x00005710


	//   ....[39]....
        /*024c*/ 	.word	0x00005750


	//   ....[40]....
        /*0250*/ 	.word	0x00005760


	//   ....[41]....
        /*0254*/ 	.word	0x00005770


	//   ....[42]....
        /*0258*/ 	.word	0x00005970


	//   ....[43]....
        /*025c*/ 	.word	0x000059b0


	//   ....[44]....
        /*0260*/ 	.word	0x000059c0


	//   ....[45]....
        /*0264*/ 	.word	0x000059d0


	//   ....[46]....
        /*0268*/ 	.word	0x00005c00


	//   ....[47]....
        /*026c*/ 	.word	0x00005c40


	//   ....[48]....
        /*0270*/ 	.word	0x00005c70


	//   ....[49]....
        /*0274*/ 	.word	0x00005c80


	//   ....[50]....
        /*0278*/ 	.word	0x00005ec0


	//   ....[51]....
        /*027c*/ 	.word	0x00005f30


	//   ....[52]....
        /*0280*/ 	.word	0x00005f80


	//   ....[53]....
        /*0284*/ 	.word	0x00005fb0


	//   ....[54]....
        /*0288*/ 	.word	0x00006200


	//   ....[55]....
        /*028c*/ 	.word	0x00006240


	//   ....[56]....
        /*0290*/ 	.word	0x00006280


	//   ....[57]....
        /*0294*/ 	.word	0x000062c0


	//   ....[58]....
        /*0298*/ 	.word	0x00006300


	//   ....[59]....
        /*029c*/ 	.word	0x00006340


	//   ....[60]....
        /*02a0*/ 	.word	0x000063f0


	//   ....[61]....
        /*02a4*/ 	.word	0x00006430


	//   ....[62]....
        /*02a8*/ 	.word	0x000064b0


	//   ....[63]....
        /*02ac*/ 	.word	0x000066f0


	//   ....[64]....
        /*02b0*/ 	.word	0x00007b30


	//   ....[65]....
        /*02b4*/ 	.word	0x00007b70


	//   ....[66]....
        /*02b8*/ 	.word	0x00007bb0


	//   ....[67]....
        /*02bc*/ 	.word	0x00007bf0


	//   ....[68]....
        /*02c0*/ 	.word	0x00007cb0


	//   ....[69]....
        /*02c4*/ 	.word	0x00007cd0


	//   ....[70]....
        /*02c8*/ 	.word	0x00007cf0


	//   ....[71]....
        /*02cc*/ 	.word	0x00007d10


	//   ....[72]....
        /*02d0*/ 	.word	0x00007d40


	//   ....[73]....
        /*02d4*/ 	.word	0x00007d60


	//   ....[74]....
        /*02d8*/ 	.word	0x00007d80


	//   ....[75]....
        /*02dc*/ 	.word	0x00007db0


	//   ....[76]....
        /*02e0*/ 	.word	0x00007e70


	//   ....[77]....
        /*02e4*/ 	.word	0x00007eb0


	//   ....[78]....
        /*02e8*/ 	.word	0x00007ef0


	//   ....[79]....
        /*02ec*/ 	.word	0x00007f30


	//   ....[80]....
        /*02f0*/ 	.word	0x00008040


	//   ....[81]....
        /*02f4*/ 	.word	0x00008080


	//   ....[82]....
        /*02f8*/ 	.word	0x000080c0


	//   ....[83]....
        /*02fc*/ 	.word	0x00008100


	//   ....[84]....
        /*0300*/ 	.word	0x00008580


	//   ....[85]....
        /*0304*/ 	.word	0x00008b30


	//   ....[86]....
        /*0308*/ 	.word	0x00008fe0


	//   ....[87]....
        /*030c*/ 	.word	0x00009030


	//   ....[88]....
        /*0310*/ 	.word	0x00009080


	//   ....[89]....
        /*0314*/ 	.word	0x000090b0


	//   ....[90]....
        /*0318*/ 	.word	0x000090d0


	//   ....[91]....
        /*031c*/ 	.word	0x000091b0


	//   ....[92]....
        /*0320*/ 	.word	0x000091f0


	//   ....[93]....
        /*0324*/ 	.word	0x00009240


	//   ....[94]....
        /*0328*/ 	.word	0x00009270


	//   ....[95]....
        /*032c*/ 	.word	0x00009290


	//----- nvinfo : EIATTR_EXIT_INSTR_OFFSETS
	.align		4
.L_2917:
        /*0330*/ 	.byte	0x04, 0x1c
        /*0332*/ 	.short	(.L_2919 - .L_2918)


	//   ....[0]....
.L_2918:
        /*0334*/ 	.word	0x00009360


	//   ....[1]....
        /*0338*/ 	.word	0x00009660


	//----- nvinfo : EIATTR_MAX_THREADS
	.align		4
.L_2919:
        /*033c*/ 	.byte	0x04, 0x05
        /*033e*/ 	.short	(.L_2921 - .L_2920)
.L_2920:
        /*0340*/ 	.word	0x00000020
        /*0344*/ 	.word	0x00000001
        /*0348*/ 	.word	0x00000001


	//----- nvinfo : EIATTR_CRS_STACK_SIZE
	.align		4
.L_2921:
        /*034c*/ 	.byte	0x04, 0x1e
        /*034e*/ 	.short	(.L_2923 - .L_2922)
.L_2922:
        /*0350*/ 	.word	0x00000000


	//----- nvinfo : EIATTR_CBANK_PARAM_SIZE
	.align		4
.L_2923:
        /*0354*/ 	.byte	0x03, 0x19
        /*0356*/ 	.short	0x01f0


	//----- nvinfo : EIATTR_PARAM_CBANK
	.align		4
        /*0358*/ 	.byte	0x04, 0x0a
        /*035a*/ 	.short	(.L_2925 - .L_2924)
	.align		4
.L_2924:
        /*035c*/ 	.word	index@(.nv.constant0._Z25selective_scan_bwd_kernelI32Selective_Scan_bwd_kernel_traitsILi32ELi8ELb0ELb0ELb1ELb0ELb1EN3c104HalfENS1_7complexIfEEEEv12SSMParamsBwd)
        /*0360*/ 	.short	0x0210
        /*0362*/ 	.short	0x01f0


	//----- nvinfo : EIATTR_SW_WAR
	.align		4
.L_2925:
        /*0364*/ 	.byte	0x04, 0x36
        /*0366*/ 	.short	(.L_2927 - .L_2926)
.L_2926:
        /*0368*/ 	.word	0x00000008
.L_2927:


//--------------------- .nv.info._Z25selective_scan_bwd_kernelI32Selective_Scan_bwd_kernel_traitsILi32ELi8ELb0ELb0ELb1ELb1ELb0EN3c104HalfENS1_7complexIfEEEEv12SSMParamsBwd --------------------------
	.section	.nv.info._Z25selective_scan_bwd_kernelI32Selective_Scan_bwd_kernel_traitsILi32ELi8ELb0ELb0ELb1ELb1ELb0EN3c104HalfENS1_7complexIfEEEEv12SSMParamsBwd,"",@"SHT_CUDA_INFO"
	.sectionflags	@""
	.align	4


	//----- nvinfo : EIATTR_CUDA_API_VERSION
	.align		4
        /*0000*/ 	.byte	0x04, 0x37
        /*0002*/ 	.short	(.L_2929 - .L_2928)
.L_2928:
        /*0004*/ 	.word	0x00000082


	//----- nvinfo : EIATTR_KPARAM_INFO
	.align		4
.L_2929:
        /*0008*/ 	.byte	0x04, 0x17
        /*000a*/ 	.short	(.L_2931 - .L_2930)
.L_2930:
        /*000c*/ 	.word	0x00000000
        /*0010*/ 	.short	0x0000
        /*0012*/ 	.short	0x0000
        /*0014*/ 	.byte	0x00, 0xf0, 0xc1, 0x07


	//----- nvinfo : EIATTR_SPARSE_MMA_MASK
	.align		4
.L_2931:
        /*0018*/ 	.byte	0x03, 0x50
        /*001a*/ 	.short	0x0000


	//----- nvinfo : EIATTR_MAXREG_COUNT
	.align		4
        /*001c*/ 	.byte	0x03, 0x1b
        /*001e*/ 	.short	0x00ff


	//----- nvinfo : EIATTR_NUM_BARRIERS
	.align		4
        /*0020*/ 	.byte	0x02, 0x4c
        /*0022*/ 	.byte	0x01
	.zero		1


	//----- nvinfo : EIATTR_MERCURY_ISA_VERSION
	.align		4
        /*0024*/ 	.byte	0x03, 0x5f
        /*0026*/ 	.short	0x0101


	//----- nvinfo : EIATTR_COOP_GROUP_MASK_REGIDS
	.align		4
        /*0028*/ 	.byte	0x04, 0x29
        /*002a*/ 	.short	(.L_2933 - .L_2932)


	//   ....[0]....
.L_2932:
        /*002c*/ 	.word	0xffffffff


	//   ....[1]....
        /*0030*/ 	.word	0xffffffff


	//   ....[2]....
        /*0034*/ 	.word	0xffffffff


	//   ....[3]....
        /*0038*/ 	.word	0xffffffff


	//   ....[4]....
        /*003c*/ 	.word	0xffffffff


	//   ....[5]....
        /*0040*/ 	.word	0xffffffff


	//   ....[6]....
        /*0044*/ 	.word	0xffffffff


	//   ....[7]....
        /*0048*/ 	.word	0xffffffff


	//   ....[8]....
        /*004c*/ 	.word	0xffffffff


	//   ....[9]....
        /*0050*/ 	.word	0xffffffff


	//   ....[10]....
        /*0054*/ 	.word	0xffffffff


	//   ....[11]....
        /*0058*/ 	.word	0xffffffff


	//   ....[12]....
        /*005c*/ 	.word	0xffffffff


	//   ....[13]....
        /*0060*/ 	.word	0xffffffff


	//   ....[14]....
        /*0064*/ 	.word	0xffffffff


	//   ....[15]....
        /*0068*/ 	.word	0xffffffff


	//   ....[16]....
        /*006c*/ 	.word	0xffffffff


	//   ....[17]....
        /*0070*/ 	.word	0xffffffff


	//   ....[18]....
        /*0074*/ 	.word	0xffffffff


	//   ....[19]....
        /*0078*/ 	.word	0xffffffff


	//   ....[20]....
        /*007c*/ 	.word	0xffffffff


	//   ....[21]....
        /*0080*/ 	.word	0xffffffff


	//   ....[22]....
        /*0084*/ 	.word	0xffffffff


	//   ....[23]....
        /*0088*/ 	.word	0xffffffff


	//   ....[24]....
        /*008c*/ 	.word	0xffffffff


	//   ....[25]....
        /*0090*/ 	.word	0xffffffff


	//   ....[26]....
        /*0094*/ 	.word	0xffffffff


	//   ....[27]....
        /*0098*/ 	.word	0xffffffff


	//   ....[28]....
        /*009c*/ 	.word	0xffffffff


	//   ....[29]....
        /*00a0*/ 	.word	0xffffffff


	//   ....[30]....
        /*00a4*/ 	.word	0xffffffff


	//   ....[31]....
        /*00a8*/ 	.word	0xffffffff


	//   ....[32]....
        /*00ac*/ 	.word	0xffffffff


	//   ....[33]....
        /*00b0*/ 	.word	0xffffffff


	//   ....[34]....
        /*00b4*/ 	.word	0xffffffff


	//   ....[35]....
        /*00b8*/ 	.word	0xffffffff


	//   ....[36]....
        /*00bc*/ 	.word	0xffffffff


	//   ....[37]....
        /*00c0*/ 	.word	0xffffffff


	//   ....[38]....
        /*00c4*/ 	.word	0xffffffff


	//   ....[39]....
        /*00c8*/ 	.word	0xffffffff


	//   ....[40]....
        /*00cc*/ 	.word	0xffffffff


	//   ....[41]....
        /*00d0*/ 	.word	0xffffffff


	//   ....[42]....
        /*00d4*/ 	.word	0xffffffff


	//   ....[43]....
        /*00d8*/ 	.word	0xffffffff


	//   ....[44]....
        /*00dc*/ 	.word	0xffffffff


	//   ....[45]....
        /*00e0*/ 	.word	0xffffffff


	//   ....[46]....
        /*00e4*/ 	.word	0xffffffff


	//   ....[47]....
        /*00e8*/ 	.word	0xffffffff


	//   ....[48]....
        /*00ec*/ 	.word	0xffffffff


	//   ....[49]....
        /*00f0*/ 	.word	0xffffffff


	//   ....[50]....
        /*00f4*/ 	.word	0xffffffff


	//   ....[51]....
        /*00f8*/ 	.word	0xffffffff


	//   ....[52]....
        /*00fc*/ 	.word	0xffffffff


	//   ....[53]....
        /*0100*/ 	.word	0xffffffff


	//   ....[54]....
        /*0104*/ 	.word	0xffffffff


	//   ....[55]....
        /*0108*/ 	.word	0xffffffff


	//   ....[56]....
        /*010c*/ 	.word	0xffffffff


	//   ....[57]....
        /*0110*/ 	.word	0xffffffff


	//   ....[58]....
        /*0114*/ 	.word	0xffffffff


	//   ....[59]....
        /*0118*/ 	.word	0xffffffff


	//   ....[60]....
        /*011c*/ 	.word	0xffffffff


	//   ....[61]....
        /*0120*/ 	.word	0xffffffff


	//   ....[62]....
        /*0124*/ 	.word	0xffffffff


	//   ....[63]....
        /*0128*/ 	.word	0xffffffff


	//   ....[64]....
        /*012c*/ 	.word	0xffffffff


	//   ....[65]....
        /*0130*/ 	.word	0xffffffff


	//   ....[66]....
        /*0134*/ 	.word	0xffffffff


	//   ....[67]....
        /*0138*/ 	.word	0xffffffff


	//   ....[68]....
        /*013c*/ 	.word	0xffffffff


	//   ....[69]....
        /*0140*/ 	.word	0xffffffff


	//   ....[70]....
        /*0144*/ 	.word	0xffffffff


	//   ....[71]....
        /*0148*/ 	.word	0xffffffff


	//   ....[72]....
        /*014c*/ 	.word	0xffffffff


	//   ....[73]....
        /*0150*/ 	.word	0xffffffff


	//   ....[74]....
        /*0154*/ 	.word	0xffffffff


	//   ....[75]....
        /*0158*/ 	.word	0xffffffff


	//   ....[76]....
        /*015c*/ 	.word	0xffffffff


	//   ....[77]....
        /*0160*/ 	.word	0xffffffff


	//   ....[78]....
        /*0164*/ 	.word	0xffffffff


	//   ....[79]....
        /*0168*/ 	.word	0xffffffff


	//   ....[80]....
        /*016c*/ 	.word	0xffffffff


	//   ....[81]....
        /*0170*/ 	.word	0xffffffff


	//   ....[82]....
        /*0174*/ 	.word	0xffffffff


	//   ....[83]....
        /*0178*/ 	.word	0xffffffff


	//   ....[84]....
        /*017c*/ 	.word	0xffffffff


	//   ....[85]....
        /*0180*/ 	.word	0xffffffff


	//   ....[86]....
        /*0184*/ 	.word	0xffffffff


	//   ....[87]....
        /*0188*/ 	.word	0xffffffff


	//   ....[88]....
        /*018c*/ 	.word	0xffffffff


	//   ....[89]....
        /*0190*/ 	.word	0xffffffff


	//   ....[90]....
        /*0194*/ 	.word	0xffffffff


	//   ....[91]....
        /*0198*/ 	.word	0xffffffff


	//   ....[92]....
        /*019c*/ 	.word	0xffffffff


	//----- nvinfo : EIATTR_COOP_GROUP_INSTR_OFFSETS
	.align		4
.L_2933:
        /*01a0*/ 	.byte	0x04, 0x28
        /*01a2*/ 	.short	(.L_2935 - .L_2934)


	//   ....[0]....
.L_2934:
        /*01a4*/ 	.word	0x00000e40


	//   ....[1]....
        /*01a8*/ 	.word	0x000010d0


	//   ....[2]....
        /*01ac*/ 	.word	0x00001460


	//   ....[3]....
        /*01b0*/ 	.word	0x00003490


	//   ....[4]....
        /*01b4*/ 	.word	0x00003f50


	//   ....[5]....
        /*01b8*/ 	.word	0x00003f90


	//   ....[6]....
        /*01bc*/ 	.word	0x00003fc0


	//   ....[7]....
        /*01c0*/ 	.word	0x00003ff0


	//   ....[8]....
        /*01c4*/ 	.word	0x000040c0


	//   ....[9]....
        /*01c8*/ 	.word	0x000040f0


	//   ....[10]....
        /*01cc*/ 	.word	0x00004110


	//   ....[11]....
        /*01d0*/ 	.word	0x00004120


	//   ....[12]....
        /*01d4*/ 	.word	0x000042f0


	//   ....[13]....
        /*01d8*/ 	.word	0x00004330


	//   ....[14]....
        /*01dc*/ 	.word	0x00004370


	//   ....[15]....
        /*01e0*/ 	.word	0x000043b0


	//   ....[16]....
        /*01e4*/ 	.word	0x000045b0


	//   ....[17]....
        /*01e8*/ 	.word	0x00004600


	//   ....[18]....
        /*01ec*/ 	.word	0x00004640


	//   ....[19]....
        /*01f0*/ 	.word	0x00004680


	//   ....[20]....
        /*01f4*/ 	.word	0x00004830


	//   ....[21]....
        /*01f8*/ 	.word	0x00004880


	//   ....[22]....
        /*01fc*/ 	.word	0x000048c0


	//   ....[23]....
        /*0200*/ 	.word	0x00004900


	//   ....[24]....
        /*0204*/ 	.word	0x00004a50


	//   ....[25]....
        /*0208*/ 	.word	0x00004b10


	//   ....[26]....
        /*020c*/ 	.word	0x00004b50


	//   ....[27]....
        /*0210*/ 	.word	0x00004b90


	//   ....[28]....
        /*0214*/ 	.word	0x00004bd0


	//   ....[29]....
        /*0218*/ 	.word	0x00004c10


	//   ....[30]....
        /*021c*/ 	.word	0x00004e10


	//   ....[31]....
        /*0220*/ 	.word	0x00004e50


	//   ....[32]....
        /*0224*/ 	.word	0x00004e70


	//   ....[33]....
        /*0228*/ 	.word	0x00004e80


	//   ....[34]....
        /*022c*/ 	.word	0x00004f90


	//   ....[35]....
        /*0230*/ 	.word	0x00004fd0


	//   ....[36]....
        /*0234*/ 	.word	0x00004fe0


	//   ....[37]....
        /*0238*/ 	.word	0x00004ff0


	//   ....[38]....
        /*023c*/ 	.word	0x000051d0


	//   ....[39]....
        /*0240*/ 	.word	0x00005210


	//   ....[40]....
        /*0244*/ 	.word	0x00005250


	//   ....[41]....
        /*0248*/ 	.word	0x00005260


	//   ....[42]....
        /*024c*/ 	.word	0x00005470


	//   ....[43]....
        /*0250*/ 	.word	0x000054a0


	//   ....[44]....
        /*0254*/ 	.word	0x000054b0


	//   ....[45]....
        /*0258*/ 	.word	0x000054c0


	//   ....[46]....
        /*025c*/ 	.word	0x00005800


	//   ....[47]....
        /*0260*/ 	.word	0x00005840


	//   ....[48]....
        /*0264*/ 	.word	0x00005850


	//   ....[49]....
        /*0268*/ 	.word	0x00005860


	//   ....[50]....
        /*026c*/ 	.word	0x00005970


	//   ....[51]....
        /*0270*/ 	.word	0x000059f0


	//   ....[52]....
        /*0274*/ 	.word	0x00005a70


	//   ....[53]....
        /*0278*/ 	.word	0x00005ab0


	//   ....[54]....
        /*027c*/ 	.word	0x00005af0


	//   ....[55]....
        /*0280*/ 	.word	0x00005b30


	//   ....[56]....
        /*0284*/ 	.word	0x00005c20


	//   ....[57]....
        /*0288*/ 	.word	0x00005c80


	//   ....[58]....
        /*028c*/ 	.word	0x00005f20


	//   ....[59]....
        /*0290*/ 	.word	0x00005f60


	//   ....[60]....
        /*0294*/ 	.word	0x000073c0


	//   ....[61]....
        /*0298*/ 	.word	0x00007400


	//   ....[62]....
        /*029c*/ 	.word	0x00007440


	//   ....[63]....
        /*02a0*/ 	.word	0x00007480


	//   ....[64]....
        /*02a4*/ 	.word	0x00007500


	//   ....[65]....
        /*02a8*/ 	.word	0x00007520


	//   ....[66]....
        /*02ac*/ 	.word	0x00007540


	//   ....[67]....
        /*02b0*/ 	.word	0x00007560


	//   ....[68]....
        /*02b4*/ 	.word	0x000075a0


	//   ....[69]....
        /*02b8*/ 	.word	0x000075c0


	//   ....[70]....
        /*02bc*/ 	.word	0x000075f0


	//   ....[71]....
        /*02c0*/ 	.word	0x00007620


	//   ....[72]....
        /*02c4*/ 	.word	0x00007710


	//   ....[73]....
        /*02c8*/ 	.word	0x00007750


	//   ....[74]....
        /*02cc*/ 	.word	0x00007790


	//   ....[75]....
        /*02d0*/ 	.word	0x000077d0


	//   ....[76]....
        /*02d4*/ 	.word	0x000078d0


	//   ....[77]....
        /*02d8*/ 	.word	0x00007910


	//   ....[78]....
        /*02dc*/ 	.word	0x00007950


	//   ....[79]....
        /*02e0*/ 	.word	0x00007990


	//   ....[80]....
        /*02e4*/ 	.word	0x00007fb0


	//   ....[81]....
        /*02e8*/ 	.word	0x00008220


	//   ....[82]....
        /*02ec*/ 	.word	0x00008a90


	//   ....[83]....
        /*02f0*/ 	.word	0x00008f20


	//   ....[84]....
        /*02f4*/ 	.word	0x00008f70


	//   ....[85]....
        /*02f8*/ 	.word	0x00008fc0


	//   ....[86]....
        /*02fc*/ 	.word	0x00008ff0


	//   ....[87]....
        /*0300*/ 	.word	0x00009010


	//   ....[88]....
        /*0304*/ 	.word	0x000090f0


	//   ....[89]....
        /*0308*/ 	.word	0x00009130


	//   ....[90]....
        /*030c*/ 	.word	0x00009180


	//   ....[91]....
        /*0310*/ 	.word	0x000091b0


	//   ....[92]....
        /*0314*/ 	.word	0x000091d0


	//----- nvinfo : EIATTR_EXIT_INSTR_OFFSETS
	.align		4
.L_2935:
        /*0318*/ 	.byte	0x04, 0x1c
        /*031a*/ 	.short	(.L_2937 - .L_2936)


	//   ....[0]....
.L_2936:
        /*031c*/ 	.word	0x000092a0


	//   ....[1]....
        /*0320*/ 	.word	0x000095a0


	//----- nvinfo : EIATTR_MAX_THREADS
	.align		4
.L_2937:
        /*0324*/ 	.byte	0x04, 0x05
        /*0326*/ 	.short	(.L_2939 - .L_2938)
.L_2938:
        /*0328*/ 	.word	0x00000020
        /*032c*/ 	.word	0x00000001
        /*0330*/ 	.word	0x00000001


	//----- nvinfo : EIATTR_CRS_STACK_SIZE
	.align		4
.L_2939:
        /*0334*/ 	.byte	0x04, 0x1e
        /*0336*/ 	.short	(.L_2941 - .L_2940)
.L_2940:
        /*0338*/ 	.word	0x00000000


	//----- nvinfo : EIATTR_CBANK_PARAM_SIZE
	.align		4
.L_2941:
        /*033c*/ 	.byte	0x03, 0x19
        /*033e*/ 	.short	0x01f0


	//----- nvinfo : EIATTR_PARAM_CBANK
	.align		4
        /*0340*/ 	.byte	0x04, 0x0a
        /*0342*/ 	.short	(.L_2943 - .L_2942)
	.align		4
.L_2942:
        /*0344*/ 	.word	index@(.nv.constant0._Z25selective_scan_bwd_kernelI32Selective_Scan_bwd_kernel_traitsILi32ELi8ELb0ELb0ELb1ELb1ELb0EN3c104HalfENS1_7complexIfEEEEv12SSMParamsBwd)
        /*0348*/ 	.short	0x0210
        /*034a*/ 	.short	0x01f0


	//----- nvinfo : EIATTR_SW_WAR
	.align		4
.L_2943:
        /*034c*/ 	.byte	0x04, 0x36
        /*034e*/ 	.short	(.L_2945 - .L_2944)
.L_2944:
        /*0350*/ 	.word	0x00000008
.L_2945:


//--------------------- .nv.info._Z25selective_scan_bwd_kernelI32Selective_Scan_bwd_kernel_traitsILi32ELi8ELb0ELb0ELb1ELb1ELb1EN3c104HalfENS1_7complexIfEEEEv12SSMParamsBwd --------------------------
	.section	.nv.info._Z25selective_scan_bwd_kernelI32Selective_Scan_bwd_kernel_traitsILi32ELi8ELb0ELb0ELb1ELb1ELb1EN3c104HalfENS1_7complexIfEEEEv12SSMParamsBwd,"",@"SHT_CUDA_INFO"
	.sectionflags	@""
	.align	4


	//----- nvinfo : EIATTR_CUDA_API_VERSION
	.align		4
        /*0000*/ 	.byte	0x04, 0x37
        /*0002*/ 	.short	(.L_2947 - .L_2946)
.L_2946:
        /*0004*/ 	.word	0x00000082


	//----- nvinfo : EIATTR_KPARAM_INFO
	.align		4
.L_2947:
        /*0008*/ 	.byte	0x04, 0x17
        /*000a*/ 	.short	(.L_2949 - .L_2948)
.L_2948:
        /*000c*/ 	.word	0x00000000
        /*0010*/ 	.short	0x0000
        /*0012*/ 	.short	0x0000
        /*0014*/ 	.byte	0x00, 0xf0, 0xc1, 0x07


	//----- nvinfo : EIATTR_SPARSE_MMA_MASK
	.align		4
.L_2949:
        /*0018*/ 	.byte	0x03, 0x50
        /*001a*/ 	.short	0x0000


	//----- nvinfo : EIATTR_MAXREG_COUNT
	.align		4
        /*001c*/ 	.byte	0x03, 0x1b
        /*001e*/ 	.short	0x00ff


	//----- nvinfo : EIATTR_NUM_BARRIERS
	.align		4
        /*0020*/ 	.byte	0x02, 0x4c
        /*0022*/ 	.byte	0x01
	.zero		1


	//----- nvinfo : EIATTR_MERCURY_ISA_VERSION
	.align		4
        /*0024*/ 	.byte	0x03, 0x5f
        /*0026*/ 	.short	0x0101


	//----- nvinfo : EIATTR_COOP_GROUP_MASK_REGIDS
	.align		4
        /*0028*/ 	.byte	0x04, 0x29
        /*002a*/ 	.short	(.L_2951 - .L_2950)


	//   ....[0]....
.L_2950:
        /*002c*/ 	.word	0xffffffff


	//   ....[1]....
        /*0030*/ 	.word	0xffffffff


	//   ....[2]....
        /*0034*/ 	.word	0xffffffff


	//   ....[3]....
        /*0038*/ 	.word	0xffffffff


	//   ....[4]....
        /*003c*/ 	.word	0xffffffff


	//   ....[5]....
        /*0040*/ 	.word	0xffffffff


	//   ....[6]....
        /*0044*/ 	.word	0xffffffff


	//   ....[7]....
        /*0048*/ 	.word	0xffffffff


	//   ....[8]....
        /*004c*/ 	.word	0xffffffff


	//   ....[9]....
        /*0050*/ 	.word	0xffffffff


	//   ....[10]....
        /*0054*/ 	.word	0xffffffff


	//   ....[11]....
        /*0058*/ 	.word	0xffffffff


	//   ....[12]....
        /*005c*/ 	.word	0xffffffff


	//   ....[13]....
        /*0060*/ 	.word	0xffffffff


	//   ....[14]....
        /*0064*/ 	.word	0xffffffff


	//   ....[15]....
        /*0068*/ 	.word	0xffffffff


	//   ....[16]....
        /*006c*/ 	.word	0xffffffff


	//   ....[17]....
        /*0070*/ 	.word	0xffffffff


	//   ....[18]....
        /*0074*/ 	.word	0xffffffff


	//   ....[19]....
        /*0078*/ 	.word	0xffffffff


	//   ....[20]....
        /*007c*/ 	.word	0xffffffff


	//   ....[21]....
        /*0080*/ 	.word	0xffffffff


	//   ....[22]....
        /*0084*/ 	.word	0xffffffff


	//   ....[23]....
        /*0088*/ 	.word	0xffffffff


	//   ....[24]....
        /*008c*/ 	.word	0xffffffff


	//   ....[25]....
        /*0090*/ 	.word	0xffffffff


	//   ....[26]....
        /*0094*/ 	.word	0xffffffff


	//   ....[27]....
        /*0098*/ 	.word	0xffffffff


	//   ....[28]....
        /*009c*/ 	.word	0xffffffff


	//   ....[29]....
        /*00a0*/ 	.word	0xffffffff


	//   ....[30]....
        /*00a4*/ 	.word	0xffffffff


	//   ....[31]....
        /*00a8*/ 	.word	0xffffffff


	//   ....[32]....
        /*00ac*/ 	.word	0xffffffff


	//   ....[33]....
        /*00b0*/ 	.word	0xffffffff


	//   ....[34]....
        /*00b4*/ 	.word	0xffffffff


	//   ....[35]....
        /*00b8*/ 	.word	0xffffffff


	//   ....[36]....
        /*00bc*/ 	.word	0xffffffff


	//   ....[37]....
        /*00c0*/ 	.word	0xffffffff


	//   ....[38]....
        /*00c4*/ 	.word	0xffffffff


	//   ....[39]....
        /*00c8*/ 	.word	0xffffffff


	//   ....[40]....
        /*00cc*/ 	.word	0xffffffff


	//   ....[41]....
        /*00d0*/ 	.word	0xffffffff


	//   ....[42]....
        /*00d4*/ 	.word	0xffffffff


	//   ....[43]....
        /*00d8*/ 	.word	0xffffffff


	//   ....[44]....
        /*00dc*/ 	.word	0xffffffff


	//   ....[45]....
        /*00e0*/ 	.word	0xffffffff


	//   ....[46]....
        /*00e4*/ 	.word	0xffffffff


	//   ....[47]....
        /*00e8*/ 	.word	0xffffffff


	//   ....[48]....
        /*00ec*/ 	.word	0xffffffff


	//   ....[49]....
        /*00f0*/ 	.word	0xffffffff


	//   ....[50]....
        /*00f4*/ 	.word	0xffffffff


	//   ....[51]....
        /*00f8*/ 	.word	0xffffffff


	//   ....[52]....
        /*00fc*/ 	.word	0xffffffff


	//   ....[53]....
        /*0100*/ 	.word	0xffffffff


	//   ....[54]....
        /*0104*/ 	.word	0xffffffff


	//   ....[55]....
        /*0108*/ 	.word	0xffffffff


	//   ....[56]....
        /*010c*/ 	.word	0xffffffff


	//   ....[57]....
        /*0110*/ 	.word	0xffffffff


	//   ....[58]....
        /*0114*/ 	.word	0xffffffff


	//   ....[59]....
        /*0118*/ 	.word	0xffffffff


	//   ....[60]....
        /*011c*/ 	.word	0xffffffff


	//   ....[61]....
        /*0120*/ 	.word	0xffffffff


	//   ....[62]....
        /*0124*/ 	.word	0xffffffff


	//   ....[63]....
        /*0128*/ 	.word	0xffffffff


	//   ....[64]....
        /*012c*/ 	.word	0xffffffff


	//   ....[65]....
        /*0130*/ 	.word	0xffffffff


	//   ....[66]....
        /*0134*/ 	.word	0xffffffff


	//   ....[67]....
        /*0138*/ 	.word	0xffffffff


	//   ....[68]....
        /*013c*/ 	.word	0xffffffff


	//   ....[69]....
        /*0140*/ 	.word	0xffffffff


	//   ....[70]....
        /*0144*/ 	.word	0xffffffff


	//   ....[71]....
        /*0148*/ 	.word	0xffffffff


	//   ....[72]....
        /*014c*/ 	.word	0xffffffff


	//   ....[73]....
        /*0150*/ 	.word	0xffffffff


	//   ....[74]....
        /*0154*/ 	.word	0xffffffff


	//   ....[75]....
        /*0158*/ 	.word	0xffffffff


	//   ....[76]....
        /*015c*/ 	.word	0xffffffff


	//   ....[77]....
        /*0160*/ 	.word	0xffffffff


	//   ....[78]....
        /*0164*/ 	.word	0xffffffff


	//   ....[79]....
        /*0168*/ 	.word	0xffffffff


	//   ....[80]....
        /*016c*/ 	.word	0xffffffff


	//   ....[81]....
        /*0170*/ 	.word	0xffffffff


	//   ....[82]....
        /*0174*/ 	.word	0xffffffff


	//   ....[83]....
        /*0178*/ 	.word	0xffffffff


	//   ....[84]....
        /*017c*/ 	.word	0xffffffff


	//   ....[85]....
        /*0180*/ 	.word	0xffffffff


	//   ....[86]....
        /*0184*/ 	.word	0xffffffff


	//   ....[87]....
        /*0188*/ 	.word	0xffffffff


	//   ....[88]....
        /*018c*/ 	.word	0xffffffff


	//   ....[89]....
        /*0190*/ 	.word	0xffffffff


	//   ....[90]....
        /*0194*/ 	.word	0xffffffff


	//   ....[91]....
        /*0198*/ 	.word	0xffffffff


	//   ....[92]....
        /*019c*/ 	.word	0xffffffff


	//   ....[93]....
        /*01a0*/ 	.word	0xffffffff


	//   ....[94]....
        /*01a4*/ 	.word	0xffffffff


	//   ....[95]....
        /*01a8*/ 	.word	0xffffffff


	//   ....[96]....
        /*01ac*/ 	.word	0xffffffff


	//----- nvinfo : EIATTR_COOP_GROUP_INSTR_OFFSETS
	.align		4
.L_2951:
        /*01b0*/ 	.byte	0x04, 0x28
        /*01b2*/ 	.short	(.L_2953 - .L_2952)


	//   ....[0]....
.L_2952:
        /*01b4*/ 	.word	0x00000e60


	//   ....[1]....
        /*01b8*/ 	.word	0x00001100


	//   ....[2]....
        /*01bc*/ 	.word	0x00001480


	//   ....[3]....
        /*01c0*/ 	.word	0x00002b80


	//   ....[4]....
        /*01c4*/ 	.word	0x00002fe0


	//   ....[5]....
        /*01c8*/ 	.word	0x00003510


	//   ....[6]....
        /*01cc*/ 	.word	0x00003bd0


	//   ....[7]....
        /*01d0*/ 	.word	0x00004d90


	//   ....[8]....
        /*01d4*/ 	.word	0x00005870


	//   ....[9]....
        /*01d8*/ 	.word	0x000058b0


	//   ....[10]....
        /*01dc*/ 	.word	0x000058e0


	//   ....[11]....
        /*01e0*/ 	.word	0x00005910


	//   ....[12]....
        /*01e4*/ 	.word	0x000059e0


	//   ....[13]....
        /*01e8*/ 	.word	0x00005a10


	//   ....[14]....
        /*01ec*/ 	.word	0x00005a30


	//   ....[15]....
        /*01f0*/ 	.word	0x00005a40


	//   ....[16]....
        /*01f4*/ 	.word	0x00005c10


	//   ....[17]....
        /*01f8*/ 	.word	0x00005c50


	//   ....[18]....
        /*01fc*/ 	.word	0x00005c90


	//   ....[19]....
        /*0200*/ 	.word	0x00005cd0


	//   ....[20]....
        /*0204*/ 	.word	0x00005eb0


	//   ....[21]....
        /*0208*/ 	.word	0x00005ef0


	//   ....[22]....
        /*020c*/ 	.word	0x00005f30


	//   ....[23]....
        /*0210*/ 	.word	0x00005f70


	//   ....[24]....
        /*0214*/ 	.word	0x00006130


	//   ....[25]....
        /*0218*/ 	.word	0x00006190


	//   ....[26]....
        /*021c*/ 	.word	0x000061d0


	//   ....[27]....
        /*0220*/ 	.word	0x00006210


	//   ....[28]....
        /*0224*/ 	.word	0x00006370


	//   ....[29]....
        /*0228*/ 	.word	0x00006410


	//   ....[30]....
        /*022c*/ 	.word	0x00006450


	//   ....[31]....
        /*0230*/ 	.word	0x00006490


	//   ....[32]....
        /*0234*/ 	.word	0x000064d0


	//   ....[33]....
        /*0238*/ 	.word	0x00006510


	//   ....[34]....
        /*023c*/ 	.word	0x00006770


	//   ....[35]....
        /*0240*/ 	.word	0x00006780


	//   ....[36]....
        /*0244*/ 	.word	0x00006790


	//   ....[37]....
        /*0248*/ 	.word	0x000067a0


	//   ....[38]....
        /*024c*/ 	.word	0x000068b0


	//   ....[39]....
        /*0250*/ 	.word	0x000068f0


	//   ....[40]....
        /*0254*/ 	.word	0x00006900


	//   ....[41]....
        /*0258*/ 	.word	0x00006910


	//   ....[42]....
        /*025c*/ 	.word	0x00006b00


	//   ....[43]....
        /*0260*/ 	.word	0x00006b40


	//   ....[44]....
        /*0264*/ 	.word	0x00006b60


	//   ....[45]....
        /*0268*/ 	.word	0x00006b70


	//   ....[46]....
        /*026c*/ 	.word	0x00006d60


	//   ....[47]....
        /*0270*/ 	.word	0x00006da0


	//   ....[48]....
        /*0274*/ 	.word	0x00006de0


	//   ....[49]....
        /*0278*/ 	.word	0x00006e20


	//   ....[50]....
        /*027c*/ 	.word	0x00007050


	//   ....[51]....
        /*0280*/ 	.word	0x00007120


	//   ....[52]....
        /*0284*/ 	.word	0x00007150


	//   ....[53]....
        /*0288*/ 	.word	0x00007160


	//   ....[54]....
        /*028c*/ 	.word	0x00007310


	//   ....[55]....
        /*0290*/ 	.word	0x000073a0


	//   ....[56]....
        /*0294*/ 	.word	0x000073e0


	//   ....[57]....
        /*0298*/ 	.word	0x00007420


	//   ....[58]....
        /*029c*/ 	.word	0x00007460


	//   ....[59]....
        /*02a0*/ 	.word	0x000074a0


	//   ....[60]....
        /*02a4*/ 	.word	0x00007610


	//   ....[61]....
        /*02a8*/ 	.word	0x000076f0


	//   ....[62]....
        /*02ac*/ 	.word	0x00007790


	//   ....[63]....
        /*02b0*/ 	.word	0x000077d0


	//   ....[64]....
        /*02b4*/ 	.word	0x00008ce0


	//   ....[65]....
        /*02b8*/ 	.word	0x00008d20


	//   ....[66]....
        /*02bc*/ 	.word	0x00008d60


	//   ....[67]....
        /*02c0*/ 	.word	0x00008da0


	//   ....[68]....
        /*02c4*/ 	.word	0x00008e30


	//   ....[69]....
        /*02c8*/ 	.word	0x00008e50


	//   ....[70]....
        /*02cc*/ 	.word	0x00008e70


	//   ....[71]....
        /*02d0*/ 	.word	0x00008e90


	//   ....[72]....
        /*02d4*/ 	.word	0x00008ec0


	//   ....[73]....
        /*02d8*/ 	.word	0x00008ef0


	//   ....[74]....
        /*02dc*/ 	.word	0x00008f30


	//   ....[75]....
        /*02e0*/ 	.word	0x00008f70


	//   ....[76]....
        /*02e4*/ 	.word	0x00009050


	//   ....[77]....
        /*02e8*/ 	.word	0x00009090


	//   ....[78]....
        /*02ec*/ 	.word	0x000090d0


	//   ....[79]....
        /*02f0*/ 	.word	0x00009110


	//   ....[80]....
        /*02f4*/ 	.word	0x00009210


	//   ....[81]....
        /*02f8*/ 	.word	0x00009250


	//   ....[82]....
        /*02fc*/ 	.word	0x00009290


	//   ....[83]....
        /*0300*/ 	.word	0x000092d0


	//   ....[84]....
        /*0304*/ 	.word	0x000098b0


	//   ....[85]....
        /*0308*/ 	.word	0x00009b70


	//   ....[86]....
        /*030c*/ 	.word	0x0000a370


	//   ....[87]....
        /*0310*/ 	.word	0x0000a820


	//   ....[88]....
        /*0314*/ 	.word	0x0000a870


	//   ....[89]....
        /*0318*/ 	.word	0x0000a8c0


	//   ....[90]....
        /*031c*/ 	.word	0x0000a8f0


	//   ....[91]....
        /*0320*/ 	.word	0x0000a910


	//   ....[92]....
        /*0324*/ 	.word	0x0000a9f0


	//   ....[93]....
        /*0328*/ 	.word	0x0000aa30


	//   ....[94]....
        /*032c*/ 	.word	0x0000aa80


	//   ....[95]....
        /*0330*/ 	.word	0x0000aab0


	//   ....[96]....
        /*0334*/ 	.word	0x0000aad0


	//----- nvinfo : EIATTR_EXIT_INSTR_OFFSETS
	.align		4
.L_2953:
        /*0338*/ 	.byte	0x04, 0x1c
        /*033a*/ 	.short	(.L_2955 - .L_2954)


	//   ....[0]....
.L_2954:
        /*033c*/ 	.word	0x0000aba0


	//   ....[1]....
        /*0340*/ 	.word	0x0000aea0


	//----- nvinfo : EIATTR_MAX_THREADS
	.align		4
.L_2955:
        /*0344*/ 	.byte	0x04, 0x05
        /*0346*/ 	.short	(.L_2957 - .L_2956)
.L_2956:
        /*0348*/ 	.word	0x00000020
        /*034c*/ 	.word	0x00000001
        /*0350*/ 	.word	0x00000001


	//----- nvinfo : EIATTR_CRS_STACK_SIZE
	.align		4
.L_2957:
        /*0354*/ 	.byte	0x04, 0x1e
        /*0356*/ 	.short	(.L_2959 - .L_2958)
.L_2958:
        /*0358*/ 	.word	0x00000000


	//----- nvinfo : EIATTR_CBANK_PARAM_SIZE
	.align		4
.L_2959:
        /*035c*/ 	.byte	0x03, 0x19
        /*035e*/ 	.short	0x01f0


	//----- nvinfo : EIATTR_PARAM_CBANK
	.align		4
        /*0360*/ 	.byte	0x04, 0x0a
        /*0362*/ 	.short	(.L_2961 - .L_2960)
	.align		4
.L_2960:
        /*0364*/ 	.word	index@(.nv.constant0._Z25selective_scan_bwd_kernelI32Selective_Scan_bwd_kernel_traitsILi32ELi8ELb0ELb0ELb1ELb1ELb1EN3c104HalfENS1_7complexIfEEEEv12SSMParamsBwd)
        /*0368*/ 	.short	0x0210
        /*036a*/ 	.short	0x01f0


	//----- nvinfo : EIATTR_SW_WAR
	.align		4
.L_2961:
        /*036c*/ 	.byte	0x04, 0x36
        /*036e*/ 	.short	(.L_2963 - .L_2962)
.L_2962:
        /*0370*/ 	.word	0x00000008
.L_2963:


//--------------------- .nv.info._Z25selective_scan_bwd_kernelI32Selective_Scan_bwd_kernel_traitsILi32ELi8ELb0ELb1ELb0ELb0ELb0EN3c104HalfENS1_7complexIfEEEEv12SSMParamsBwd --------------------------
	.section	.nv.info._Z25selective_scan_bwd_kernelI32Selective_Scan_bwd_kernel_traitsILi32ELi8ELb0ELb1ELb0ELb0ELb0EN3c104HalfENS1_7complexIfEEEEv12SSMParamsBwd,"",@"SHT_CUDA_INFO"
	.sectionflags	@""
	.align	4


	//----- nvinfo : EIATTR_CUDA_API_VERSION
	.align		4
        /*0000*/ 	.byte	0x04, 0x37
        /*0002*/ 	.short	(.L_2965 - .L_2964)
.L_2964:
        /*0004*/ 	.word	0x00000082


	//----- nvinfo : EIATTR_KPARAM_INFO
	.align		4
.L_2965:
        /*0008*/ 	.byte	0x04, 0x17
        /*000a*/ 	.short	(.L_2967 - .L_2966)
.L_2966:
        /*000c*/ 	.word	0x00000000
        /*0010*/ 	.short	0x0000
        /*0012*/ 	.short	0x0000
        /*0014*/ 	.byte	0x00, 0xf0, 0xc1, 0x07


	//----- nvinfo : EIATTR_SPARSE_MMA_MASK
	.align		4
.L_2967:
        /*0018*/ 	.byte	0x03, 0x50
        /*001a*/ 	.short	0x0000


	//----- nvinfo : EIATTR_MAXREG_COUNT
	.align		4
        /*001c*/ 	.byte	0x03, 0x1b
        /*001e*/ 	.short	0x00ff


	//----- nvinfo : EIATTR_NUM_BARRIERS
	.align		4
        /*0020*/ 	.byte	0x02, 0x4c
        /*0022*/ 	.byte	0x01
	.zero		1


	//----- nvinfo : EIATTR_MERCURY_ISA_VERSION
	.align		4
        /*0024*/ 	.byte	0x03, 0x5f
        /*0026*/ 	.short	0x0101


	//----- nvinfo : EIATTR_COOP_GROUP_MASK_REGIDS
	.align		4
        /*0028*/ 	.byte	0x04, 0x29
        /*002a*/ 	.short	(.L_2969 - .L_2968)


	//   ....[0]....
.L_2968:
        /*002c*/ 	.word	0xffffffff


	//   ....[1]....
        /*0030*/ 	.word	0xffffffff


	//   ....[2]....
        /*0034*/ 	.word	0xffffffff


	//   ....[3]....
        /*0038*/ 	.word	0xffffffff


	//   ....[4]....
        /*003c*/ 	.word	0xffffffff


	//   ....[5]....
        /*0040*/ 	.word	0xffffffff


	//   ....[6]....
        /*0044*/ 	.word	0xffffffff


	//   ....[7]....
        /*0048*/ 	.word	0xffffffff


	//   ....[8]....
        /*004c*/ 	.word	0xffffffff


	//   ....[9]....
        /*0050*/ 	.word	0xffffffff


	//   ....[10]....
        /*0054*/ 	.word	0xffffffff


	//   ....[11]....
        /*0058*/ 	.word	0xffffffff


	//   ....[12]....
        /*005c*/ 	.word	0xffffffff


	//   ....[13]....
        /*0060*/ 	.word	0xffffffff


	//   ....[14]....
        /*0064*/ 	.word	0xffffffff


	//   ....[15]....
        /*0068*/ 	.word	0xffffffff


	//   ....[16]....
        /*006c*/ 	.word	0xffffffff


	//   ....[17]....
        /*0070*/ 	.word	0xffffffff


	//   ....[18]....
        /*0074*/ 	.word	0xffffffff


	//   ....[19]....
        /*0078*/ 	.word	0xffffffff


	//   ....[20]....
        /*007c*/ 	.word	0xffffffff


	//   ....[21]....
        /*0080*/ 	.word	0xffffffff


	//   ....[22]....
        /*0084*/ 	.word	0xffffffff


	//   ....[23]....
        /*0088*/ 	.word	0xffffffff


	//   ....[24]....
        /*008c*/ 	.word	0xffffffff


	//   ....[25]....
        /*0090*/ 	.word	0xffffffff


	//   ....[26]....
        /*0094*/ 	.word	0xffffffff


	//   ....[27]....
        /*0098*/ 	.word	0xffffffff


	//   ....[28]....
        /*009c*/ 	.word	0xffffffff


	//   ....[29]....
        /*00a0*/ 	.word	0xffffffff


	//   ....[30]....
        /*00a4*/ 	.word	0xffffffff


	//   ....[31]....
        /*00a8*/ 	.word	0xffffffff


	//   ....[32]....
        /*00ac*/ 	.word	0xffffffff


	//   ....[33]....
        /*00b0*/ 	.word	0xffffffff


	//   ....[34]....
        /*00b4*/ 	.word	0xffffffff


	//   ....[35]....
        /*00b8*/ 	.word	0xffffffff


	//   ....[36]....
        /*00bc*/ 	.word	0xffffffff


	//   ....[37]....
        /*00c0*/ 	.word	0xffffffff


	//   ....[38]....
        /*00c4*/ 	.word	0xffffffff


	//   ....[39]....
        /*00c8*/ 	.word	0xffffffff


	//   ....[40]....
        /*00cc*/ 	.word	0xffffffff


	//   ....[41]....
        /*00d0*/ 	.word	0xffffffff


	//   ....[42]....
        /*00d4*/ 	.word	0xffffffff


	//   ....[43]....
        /*00d8*/ 	.word	0xffffffff


	//   ....[44]....
        /*00dc*/ 	.word	0xffffffff


	//   ....[45]....
        /*00e0*/ 	.word	0xffffffff


	//   ....[46]....
        /*00e4*/ 	.word	0xffffffff


	//   ....[47]....
        /*00e8*/ 	.word	0xffffffff


	//   ....[48]....
        /*00ec*/ 	.word	0xffffffff


	//   ....[49]....
        /*00f0*/ 	.word	0xffffffff


	//   ....[50]....
        /*00f4*/ 	.word	0xffffffff


	//   ....[51]....
        /*00f8*/ 	.word	0xffffffff


	//   ....[52]....
        /*00fc*/ 	.word	0xffffffff


	//   ....[53]....
        /*0100*/ 	.word	0xffffffff


	//   ....[54]....
        /*0104*/ 	.word	0xffffffff


	//   ....[55]....
        /*0108*/ 	.word	0xffffffff


	//   ....[56]....
        /*010c*/ 	.word	0xffffffff


	//   ....[57]....
        /*0110*/ 	.word	0xffffffff


	//   ....[58]....
        /*0114*/ 	.word	0xffffffff


	//   ....[59]....
        /*0118*/ 	.word	0xffffffff


	//   ....[60]....
        /*011c*/ 	.word	0xffffffff


	//   ....[61]....
        /*0120*/ 	.word	0xffffffff


	//   ....[62]....
        /*0124*/ 	.word	0xffffffff


	//   ....[63]....
        /*0128*/ 	.word	0xffffffff


	//   ....[64]....
        /*012c*/ 	.word	0xffffffff


	//   ....[65]....
        /*0130*/ 	.word	0xffffffff


	//   ....[66]....
        /*0134*/ 	.word	0xffffffff


	//   ....[67]....
        /*0138*/ 	.word	0xffffffff


	//   ....[68]....
        /*013c*/ 	.word	0xffffffff


	//   ....[69]....
        /*0140*/ 	.word	0xffffffff


	//   ....[70]....
        /*0144*/ 	.word	0xffffffff


	//   ....[71]....
        /*0148*/ 	.word	0xffffffff


	//   ....[72]....
        /*014c*/ 	.word	0xffffffff


	//   ....[73]....
        /*0150*/ 	.word	0xffffffff


	//   ....[74]....
        /*0154*/ 	.word	0xffffffff


	//   ....[75]....
        /*0158*/ 	.word	0xffffffff


	//   ....[76]....
        /*015c*/ 	.word	0xffffffff


	//   ....[77]....
        /*0160*/ 	.word	0xffffffff


	//   ....[78]....
        /*0164*/ 	.word	0xffffffff


	//   ....[79]....
        /*0168*/ 	.word	0xffffffff


	//   ....[80]....
        /*016c*/ 	.word	0xffffffff


	//   ....[81]....
        /*0170*/ 	.word	0xffffffff


	//   ....[82]....
        /*0174*/ 	.word	0xffffffff


	//   ....[83]....
        /*0178*/ 	.word	0xffffffff


	//   ....[84]....
        /*017c*/ 	.word	0xffffffff


	//   ....[85]....
        /*0180*/ 	.word	0xffffffff


	//   ....[86]....
        /*0184*/ 	.word	0xffffffff


	//   ....[87]....
        /*0188*/ 	.word	0xffffffff


	//   ....[88]....
        /*018c*/ 	.word	0xffffffff


	//   ....[89]....
        /*0190*/ 	.word	0xffffffff


	//   ....[90]....
        /*0194*/ 	.word	0xffffffff


	//   ....[91]....
        /*0198*/ 	.word	0xffffffff


	//----- nvinfo : EIATTR_COOP_GROUP_INSTR_OFFSETS
	.align		4
.L_2969:
        /*019c*/ 	.byte	0x04, 0x28
        /*019e*/ 	.short	(.L_2971 - .L_2970)


	//   ....[0]....
.L_2970:
        /*01a0*/ 	.word	0x00000e30


	//   ....[1]....
        /*01a4*/ 	.word	0x00001130


	//   ....[2]....
        /*01a8*/ 	.word	0x00001380


	//   ....[3]....
        /*01ac*/ 	.word	0x00002380


	//   ....[4]....
        /*01b0*/ 	.word	0x00003060


	//   ....[5]....
        /*01b4*/ 	.word	0x000030a0


	//   ....[6]....
        /*01b8*/ 	.word	0x000030e0


	//   ....[7]....
        /*01bc*/ 	.word	0x000030f0


	//   ....[8]....
        /*01c0*/ 	.word	0x00003100


	//   ....[9]....
        /*01c4*/ 	.word	0x000031c0


	//   ....[10]....
        /*01c8*/ 	.word	0x000031e0


	//   ....[11]....
        /*01cc*/ 	.word	0x000031f0


	//   ....[12]....
        /*01d0*/ 	.word	0x00003200


	//   ....[13]....
        /*01d4*/ 	.word	0x00003320


	//   ....[14]....
        /*01d8*/ 	.word	0x00003360


	//   ....[15]....
        /*01dc*/ 	.word	0x00003380


	//   ....[16]....
        /*01e0*/ 	.word	0x000033c0


	//   ....[17]....
        /*01e4*/ 	.word	0x00003540


	//   ....[18]....
        /*01e8*/ 	.word	0x00003570


	//   ....[19]....
        /*01ec*/ 	.word	0x000035b0


	//   ....[20]....
        /*01f0*/ 	.word	0x000035e0


	//   ....[21]....
        /*01f4*/ 	.word	0x00003710


	//   ....[22]....
        /*01f8*/ 	.word	0x00003750


	//   ....[23]....
        /*01fc*/ 	.word	0x00003790


	//   ....[24]....
        /*0200*/ 	.word	0x000037d0


	//   ....[25]....
        /*0204*/ 	.word	0x00003930


	//   ....[26]....
        /*0208*/ 	.word	0x00003970


	//   ....[27]....
        /*020c*/ 	.word	0x000039b0


	//   ....[28]....
        /*0210*/ 	.word	0x000039f0


	//   ....[29]....
        /*0214*/ 	.word	0x00003a30


	//   ....[30]....
        /*0218*/ 	.word	0x00003c40


	//   ....[31]....
        /*021c*/ 	.word	0x00003c50


	//   ....[32]....
        /*0220*/ 	.word	0x00003c60


	//   ....[33]....
        /*0224*/ 	.word	0x00003c70


	//   ....[34]....
        /*0228*/ 	.word	0x00003d80


	//   ....[35]....
        /*022c*/ 	.word	0x00003dc0


	//   ....[36]....
        /*0230*/ 	.word	0x00003df0


	//   ....[37]....
        /*0234*/ 	.word	0x00003e00


	//   ....[38]....
        /*0238*/ 	.word	0x00004010


	//   ....[39]....
        /*023c*/ 	.word	0x00004030


	//   ....[40]....
        /*0240*/ 	.word	0x00004040


	//   ....[41]....
        /*0244*/ 	.word	0x00004050


	//   ....[42]....
        /*0248*/ 	.word	0x000041e0


	//   ....[43]....
        /*024c*/ 	.word	0x00004220


	//   ....[44]....
        /*0250*/ 	.word	0x00004260


	//   ....[45]....
        /*0254*/ 	.word	0x00004270


	//   ....[46]....
        /*0258*/ 	.word	0x00004430


	//   ....[47]....
        /*025c*/ 	.word	0x00004450


	//   ....[48]....
        /*0260*/ 	.word	0x00004460


	//   ....[49]....
        /*0264*/ 	.word	0x00004470


	//   ....[50]....
        /*0268*/ 	.word	0x00004640


	//   ....[51]....
        /*026c*/ 	.word	0x00004680


	//   ....[52]....
        /*0270*/ 	.word	0x000046c0


	//   ....[53]....
        /*0274*/ 	.word	0x00004700


	//   ....[54]....
        /*0278*/ 	.word	0x00004740


	//   ....[55]....
        /*027c*/ 	.word	0x00004780


	//   ....[56]....
        /*0280*/ 	.word	0x000047c0


	//   ....[57]....
        /*0284*/ 	.word	0x00004800


	//   ....[58]....
        /*0288*/ 	.word	0x00004830


	//   ....[59]....
        /*028c*/ 	.word	0x00004860


	//   ....[60]....
        /*0290*/ 	.word	0x00005e50


	//   ....[61]....
        /*0294*/ 	.word	0x00005e90


	//   ....[62]....
        /*0298*/ 	.word	0x00005ed0


	//   ....[63]....
        /*029c*/ 	.word	0x00005f10


	//   ....[64]....
        /*02a0*/ 	.word	0x00005f50


	//   ....[65]....
        /*02a4*/ 	.word	0x00005f70


	//   ....[66]....
        /*02a8*/ 	.word	0x00005fa0


	//   ....[67]....
        /*02ac*/ 	.word	0x00005fd0


	//   ....[68]....
        /*02b0*/ 	.word	0x00006080


	//   ....[69]....
        /*02b4*/ 	.word	0x000060c0


	//   ....[70]....
        /*02b8*/ 	.word	0x00006100


	//   ....[71]....
        /*02bc*/ 	.word	0x00006140


	//   ....[72]....
        /*02c0*/ 	.word	0x00006250


	//   ....[73]....
        /*02c4*/ 	.word	0x00006290


	//   ....[74]....
        /*02c8*/ 	.word	0x000062d0


	//   ....[75]....
        /*02cc*/ 	.word	0x00006310


	//   ....[76]....
        /*02d0*/ 	.word	0x00006430


	//   ....[77]....
        /*02d4*/ 	.word	0x00006470


	//   ....[78]....
        /*02d8*/ 	.word	0x000064b0


	//   ....[79]....
        /*02dc*/ 	.word	0x000064f0


	//   ....[80]....
        /*02e0*/ 	.word	0x000069c0


	//   ....[81]....
        /*02e4*/ 	.word	0x00006f80


	//   ....[82]....
        /*02e8*/ 	.word	0x00007420


	//   ....[83]....
        /*02ec*/ 	.word	0x00007470


	//   ....[84]....
        /*02f0*/ 	.word	0x000074c0


	//   ....[85]....
        /*02f4*/ 	.word	0x000074f0


	//   ....[86]....
        /*02f8*/ 	.word	0x00007510


	//   ....[87]....
        /*02fc*/ 	.word	0x000075f0


	//   ....[88]....
        /*0300*/ 	.word	0x00007630


	//   ....[89]....
        /*0304*/ 	.word	0x00007680


	//   ....[90]....
        /*0308*/ 	.word	0x000076b0


	//   ....[91]....
        /*030c*/ 	.word	0x000076d0


	//----- nvinfo : EIATTR_EXIT_INSTR_OFFSETS
	.align		4
.L_2971:
        /*0310*/ 	.byte	0x04, 0x1c
        /*0312*/ 	.short	(.L_2973 - .L_2972)


	//   ....[0]....
.L_2972:
        /*0314*/ 	.word	0x000077a0


	//   ....[1]....
        /*0318*/ 	.word	0x00007aa0


	//----- nvinfo : EIATTR_MAX_THREADS
	.align		4
.L_2973:
        /*031c*/ 	.byte	0x04, 0x05
        /*031e*/ 	.short	(.L_2975 - .L_2974)
.L_2974:
        /*0320*/ 	.word	0x00000020
        /*0324*/ 	.word	0x00000001
        /*0328*/ 	.word	0x00000001


	//----- nvinfo : EIATTR_CRS_STACK_SIZE
	.align		4
.L_2975:
        /*032c*/ 	.byte	0x04, 0x1e
        /*032e*/ 	.short	(.L_2977 - .L_2976)
.L_2976:
        /*0330*/ 	.word	0x00000000


	//----- nvinfo : EIATTR_CBANK_PARAM_SIZE
	.align		4
.L_2977:
        /*0334*/ 	.byte	0x03, 0x19
        /*0336*/ 	.short	0x01f0


	//----- nvinfo : EIATTR_PARAM_CBANK
	.align		4
        /*0338*/ 	.byte	0x04, 0x0a
        /*033a*/ 	.short	(.L_2979 - .L_2978)
	.align		4
.L_2978:
        /*033c*/ 	.word	index@(.nv.constant0._Z25selective_scan_bwd_kernelI32Selective_Scan_bwd_kernel_traitsILi32ELi8ELb0ELb1ELb0ELb0ELb0EN3c104HalfENS1_7complexIfEEEEv12SSMParamsBwd)
        /*0340*/ 	.short	0x0210
        /*0342*/ 	.short	0x01f0


	//----- nvinfo : EIATTR_SW_WAR
	.align		4
.L_2979:
        /*0344*/ 	.byte	0x04, 0x36
        /*0346*/ 	.short	(.L_2981 - .L_2980)
.L_2980:
        /*0348*/ 	.word	0x00000008
.L_2981:


//--------------------- .nv.info._Z25selective_scan_bwd_kernelI32Selective_Scan_bwd_kernel_traitsILi32ELi8ELb0ELb1ELb0ELb0ELb1EN3c104HalfENS1_7complexIfEEEEv12SSMParamsBwd --------------------------
	.section	.nv.info._Z25selective_scan_bwd_kernelI32Selective_Scan_bwd_kernel_traitsILi32ELi8ELb0ELb1ELb0ELb0ELb1EN3c104HalfENS1_7complexIfEEEEv12SSMParamsBwd,"",@"SHT_CUDA_INFO"
	.sectionflags	@""
	.align	4


	//----- nvinfo : EIATTR_CUDA_API_VERSION
	.align		4
        /*0000*/ 	.byte	0x04, 0x37
        /*0002*/ 	.short	(.L_2983 - .L_2982)
.L_2982:
        /*0004*/ 	.word	0x00000082


	//----- nvinfo : EIATTR_KPARAM_INFO
	.align		4
.L_2983:
        /*0008*/ 	.byte	0x04, 0x17
        /*000a*/ 	.short	(.L_2985 - .L_2984)
.L_2984:
        /*000c*/ 	.word	0x00000000
        /*0010*/ 	.short	0x0000
        /*0012*/ 	.short	0x0000
        /*0014*/ 	.byte	0x00, 0xf0, 0xc1, 0x07


	//----- nvinfo : EIATTR_SPARSE_MMA_MASK
	.align		4
.L_2985:
        /*0018*/ 	.byte	0x03, 0x50
        /*001a*/ 	.short	0x0000


	//----- nvinfo : EIATTR_MAXREG_COUNT
	.align		4
        /*001c*/ 	.byte	0x03, 0x1b
        /*001e*/ 	.short	0x00ff


	//----- nvinfo : EIATTR_NUM_BARRIERS
	.align		4
        /*0020*/ 	.byte	0x02, 0x4c
        /*0022*/ 	.byte	0x01
	.zero		1


	//----- nvinfo : EIATTR_MERCURY_ISA_VERSION
	.align		4
        /*0024*/ 	.byte	0x03, 0x5f
        /*0026*/ 	.short	0x0101


	//----- nvinfo : EIATTR_COOP_GROUP_MASK_REGIDS
	.align		4
        /*0028*/ 	.byte	0x04, 0x29
        /*002a*/ 	.short	(.L_2987 - .L_2986)


	//   ....[0]....
.L_2986:
        /*002c*/ 	.word	0xffffffff


	//   ....[1]....
        /*0030*/ 	.word	0xffffffff


	//   ....[2]....
        /*0034*/ 	.word	0xffffffff


	//   ....[3]....
        /*0038*/ 	.word	0xffffffff


	//   ....[4]....
        /*003c*/ 	.word	0xffffffff


	//   ....[5]....
        /*0040*/ 	.word	0xffffffff


	//   ....[6]....
        /*0044*/ 	.word	0xffffffff


	//   ....[7]....
        /*0048*/ 	.word	0xffffffff


	//   ....[8]....
        /*004c*/ 	.word	0xffffffff


	//   ....[9]....
        /*0050*/ 	.word	0xffffffff


	//   ....[10]....
        /*0054*/ 	.word	0xffffffff


	//   ....[11]....
        /*0058*/ 	.word	0xffffffff


	//   ....[12]....
        /*005c*/ 	.word	0xffffffff


	//   ....[13]....
        /*0060*/ 	.word	0xffffffff


	//   ....[14]....
        /*0064*/ 	.word	0xffffffff


	//   ....[15]....
        /*0068*/ 	.word	0xffffffff


	//   ....[16]....
        /*006c*/ 	.word	0xffffffff


	//   ....[17]....
        /*0070*/ 	.word	0xffffffff


	//   ....[18]....
        /*0074*/ 	.word	0xffffffff


	//   ....[19]....
        /*0078*/ 	.word	0xffffffff


	//   ....[20]....
        /*007c*/ 	.word	0xffffffff


	//   ....[21]....
        /*0080*/ 	.word	0xffffffff


	//   ....[22]....
        /*0084*/ 	.word	0xffffffff


	//   ....[23]....
        /*0088*/ 	.word	0xffffffff


	//   ....[24]....
        /*008c*/ 	.word	0xffffffff


	//   ....[25]....
        /*0090*/ 	.word	0xffffffff


	//   ....[26]....
        /*0094*/ 	.word	0xffffffff


	//   ....[27]....
        /*0098*/ 	.word	0xffffffff


	//   ....[28]....
        /*009c*/ 	.word	0xffffffff


	//   ....[29]....
        /*00a0*/ 	.word	0xffffffff


	//   ....[30]....
        /*00a4*/ 	.word	0xffffffff


	//   ....[31]....
        /*00a8*/ 	.word	0xffffffff


	//   ....[32]....
        /*00ac*/ 	.word	0xffffffff


	//   ....[33]....
        /*00b0*/ 	.word	0xffffffff


	//   ....[34]....
        /*00b4*/ 	.word	0xffffffff


	//   ....[35]....
        /*00b8*/ 	.word	0xffffffff


	//   ....[36]....
        /*00bc*/ 	.word	0xffffffff


	//   ....[37]....
        /*00c0*/ 	.word	0xffffffff


	//   ....[38]....
        /*00c4*/ 	.word	0xffffffff


	//   ....[39]....
        /*00c8*/ 	.word	0xffffffff


	//   ....[40]....
        /*00cc*/ 	.word	0xffffffff


	//   ....[41]....
        /*00d0*/ 	.word	0xffffffff


	//   ....[42]....
        /*00d4*/ 	.word	0xffffffff


	//   ....[43]....
        /*00d8*/ 	.word	0xffffffff


	//   ....[44]....
        /*00dc*/ 	.word	0xffffffff


	//   ....[45]....
        /*00e0*/ 	.word	0xffffffff


	//   ....[46]....
        /*00e4*/ 	.word	0xffffffff


	//   ....[47]....
        /*00e8*/ 	.word	0xffffffff


	//   ....[48]....
        /*00ec*/ 	.word	0xffffffff


	//   ....[49]....
        /*00f0*/ 	.word	0xffffffff


	//   ....[50]....
        /*00f4*/ 	.word	0xffffffff


	//   ....[51]....
        /*00f8*/ 	.word	0xffffffff


	//   ....[52]....
        /*00fc*/ 	.word	0xffffffff


	//   ....[53]....
        /*0100*/ 	.word	0xffffffff


	//   ....[54]....
        /*0104*/ 	.word	0xffffffff


	//   ....[55]....
        /*0108*/ 	.word	0xffffffff


	//   ....[56]....
        /*010c*/ 	.word	0xffffffff


	//   ....[57]....
        /*0110*/ 	.word	0xffffffff


	//   ....[58]....
        /*0114*/ 	.word	0xffffffff


	//   ....[59]....
        /*0118*/ 	.word	0xffffffff


	//   ....[60]....
        /*011c*/ 	.word	0xffffffff


	//   ....[61]....
        /*0120*/ 	.word	0xffffffff


	//   ....[62]....
        /*0124*/ 	.word	0xffffffff


	//   ....[63]....
        /*0128*/ 	.word	0xffffffff


	//   ....[64]....
        /*012c*/ 	.word	0xffffffff


	//   ....[65]....
        /*0130*/ 	.word	0xffffffff


	//   ....[66]....
        /*0134*/ 	.word	0xffffffff


	//   ....[67]....
        /*0138*/ 	.word	0xffffffff


	//   ....[68]....
        /*013c*/ 	.word	0xffffffff


	//   ....[69]....
        /*0140*/ 	.word	0xffffffff


	//   ....[70]....
        /*0144*/ 	.word	0xffffffff


	//   ....[71]....
        /*0148*/ 	.word	0xffffffff


	//   ....[72]....
        /*014c*/ 	.word	0xffffffff


	//   ....[73]....
        /*0150*/ 	.word	0xffffffff


	//   ....[74]....
        /*0154*/ 	.word	0xffffffff


	//   ....[75]....
        /*0158*/ 	.word	0xffffffff


	//   ....[76]....
        /*015c*/ 	.word	0xffffffff


	//   ....[77]....
        /*0160*/ 	.word	0xffffffff


	//   ....[78]....
        /*0164*/ 	.word	0xffffffff


	//   ....[79]....
        /*0168*/ 	.word	0xffffffff


	//   ....[80]....
        /*016c*/ 	.word	0xffffffff


	//   ....[81]....
        /*0170*/ 	.word	0xffffffff


	//   ....[82]....
        /*0174*/ 	.word	0xffffffff


	//   ....[83]....
        /*0178*/ 	.word	0xffffffff


	//   ....[84]....
        /*017c*/ 	.word	0xffffffff


	//   ....[85]....
        /*0180*/ 	.word	0xffffffff


	//   ....[86]....
        /*0184*/ 	.word	0xffffffff


	//   ....[87]....
        /*0188*/ 	.word	0xffffffff


	//   ....[88]....
        /*018c*/ 	.word	0xffffffff


	//   ....[89]....
        /*0190*/ 	.word	0xffffffff


	//   ....[90]....
        /*0194*/ 	.word	0xffffffff


	//   ....[91]....
        /*0198*/ 	.word	0xffffffff


	//   ....[92]....
        /*019c*/ 	.word	0xffffffff


	//   ....[93]....
        /*01a0*/ 	.word	0xffffffff


	//   ....[94]....
        /*01a4*/ 	.word	0xffffffff


	//   ....[95]....
        /*01a8*/ 	.word	0xffffffff


	//----- nvinfo : EIATTR_COOP_GROUP_INSTR_OFFSETS
	.align		4
.L_2987:
        /*01ac*/ 	.byte	0x04, 0x28
        /*01ae*/ 	.short	(.L_2989 - .L_2988)


	//   ....[0]....
.L_2988:
        /*01b0*/ 	.word	0x00000e60


	//   ....[1]....
        /*01b4*/ 	.word	0x00001150


	//   ....[2]....
        /*01b8*/ 	.word	0x000015a0


	//   ....[3]....
        /*01bc*/ 	.word	0x00001930


	//   ....[4]....
        /*01c0*/ 	.word	0x00001da0


	//   ....[5]....
        /*01c4*/ 	.word	0x000022c0


	//   ....[6]....
        /*01c8*/ 	.word	0x00002a80


	//   ....[7]....
        /*01cc*/ 	.word	0x00003c30


	//   ....[8]....
        /*01d0*/ 	.word	0x00004910


	//   ....[9]....
        /*01d4*/ 	.word	0x00004950


	//   ....[10]....
        /*01d8*/ 	.word	0x00004970


	//   ....[11]....
        /*01dc*/ 	.word	0x00004980


	//   ....[12]....
        /*01e0*/ 	.word	0x00004990


	//   ....[13]....
        /*01e4*/ 	.word	0x00004a50


	//   ....[14]....
        /*01e8*/ 	.word	0x00004a80


	//   ....[15]....
        /*01ec*/ 	.word	0x00004aa0


	//   ....[16]....
        /*01f0*/ 	.word	0x00004ac0


	//   ....[17]....
        /*01f4*/ 	.word	0x00004bc0


	//   ....[18]....
        /*01f8*/ 	.word	0x00004c00


	//   ....[19]....
        /*01fc*/ 	.word	0x00004c40


	//   ....[20]....
        /*0200*/ 	.word	0x00004c80


	//   ....[21]....
        /*0204*/ 	.word	0x00004dc0


	//   ....[22]....
        /*0208*/ 	.word	0x00004e00


	//   ....[23]....
        /*020c*/ 	.word	0x00004e30


	//   ....[24]....
        /*0210*/ 	.word	0x00004e70


	//   ....[25]....
        /*0214*/ 	.word	0x00004fc0


	//   ....[26]....
        /*0218*/ 	.word	0x00005000


	//   ....[27]....
        /*021c*/ 	.word	0x00005040


	//   ....[28]....
        /*0220*/ 	.word	0x00005080


	//   ....[29]....
        /*0224*/ 	.word	0x00005200


	//   ....[30]....
        /*0228*/ 	.word	0x00005240


	//   ....[31]....
        /*022c*/ 	.word	0x00005280


	//   ....[32]....
        /*0230*/ 	.word	0x000052c0


	//   ....[33]....
        /*0234*/ 	.word	0x00005300


	//   ....[34]....
        /*0238*/ 	.word	0x000054e0


	//   ....[35]....
        /*023c*/ 	.word	0x00005500


	//   ....[36]....
        /*0240*/ 	.word	0x00005510


	//   ....[37]....
        /*0244*/ 	.word	0x00005520


	//   ....[38]....
        /*0248*/ 	.word	0x00005630


	//   ....[39]....
        /*024c*/ 	.word	0x00005670


	//   ....[40]....
        /*0250*/ 	.word	0x000056a0


	//   ....[41]....
        /*0254*/ 	.word	0x000056b0


	//   ....[42]....
        /*0258*/ 	.word	0x000058a0


	//   ....[43]....
        /*025c*/ 	.word	0x000058c0


	//   ....[44]....
        /*0260*/ 	.word	0x000058d0


	//   ....[45]....
        /*0264*/ 	.word	0x000058e0


	//   ....[46]....
        /*0268*/ 	.word	0x00005a50


	//   ....[47]....
        /*026c*/ 	.word	0x00005aa0


	//   ....[48]....
        /*0270*/ 	.word	0x00005ad0


	//   ....[49]....
        /*0274*/ 	.word	0x00005ae0


	//   ....[50]....
        /*0278*/ 	.word	0x00005c30


	//   ....[51]....
        /*027c*/ 	.word	0x00005c70


	//   ....[52]....
        /*0280*/ 	.word	0x00005cb0


	//   ....[53]....
        /*0284*/ 	.word	0x00005cf0


	//   ....[54]....
        /*0288*/ 	.word	0x00005ec0


	//   ....[55]....
        /*028c*/ 	.word	0x00005f00


	//   ....[56]....
        /*0290*/ 	.word	0x00005f40


	//   ....[57]....
        /*0294*/ 	.word	0x00005f80


	//   ....[58]....
        /*0298*/ 	.word	0x00005fc0


	//   ....[59]....
        /*029c*/ 	.word	0x00006000


	//   ....[60]....
        /*02a0*/ 	.word	0x00006040


	//   ....[61]....
        /*02a4*/ 	.word	0x00006080


	//   ....[62]....
        /*02a8*/ 	.word	0x000060c0


	//   ....[63]....
        /*02ac*/ 	.word	0x00006100


	//   ....[64]....
        /*02b0*/ 	.word	0x00007700


	//   ....[65]....
        /*02b4*/ 	.word	0x00007740


	//   ....[66]....
        /*02b8*/ 	.word	0x00007780


	//   ....[67]....
        /*02bc*/ 	.word	0x000077c0


	//   ....[68]....
        /*02c0*/ 	.word	0x00007800


	//   ....[69]....
        /*02c4*/ 	.word	0x00007820


	//   ....[70]....
        /*02c8*/ 	.word	0x00007840


	//   ....[71]....
        /*02cc*/ 	.word	0x00007870


	//   ....[72]....
        /*02d0*/ 	.word	0x000078f0


	//   ....[73]....
        /*02d4*/ 	.word	0x00007960


	//   ....[74]....
        /*02d8*/ 	.word	0x000079a0


	//   ....[75]....
        /*02dc*/ 	.word	0x000079e0


	//   ....[76]....
        /*02e0*/ 	.word	0x00007ab0


	//   ....[77]....
        /*02e4*/ 	.word	0x00007b30


	//   ....[78]....
        /*02e8*/ 	.word	0x00007b70


	//   ....[79]....
        /*02ec*/ 	.word	0x00007bb0


	//   ....[80]....
        /*02f0*/ 	.word	0x00007cc0


	//   ....[81]....
        /*02f4*/ 	.word	0x00007d00


	//   ....[82]....
        /*02f8*/ 	.word	0x00007d40


	//   ....[83]....
        /*02fc*/ 	.word	0x00007d80


	//   ....[84]....
        /*0300*/ 	.word	0x00008240


	//   ....[85]....
        /*0304*/ 	.word	0x000087f0


	//   ....[86]....
        /*0308*/ 	.word	0x00008ca0


	//   ....[87]....
        /*030c*/ 	.word	0x00008cf0


	//   ....[88]....
        /*0310*/ 	.word	0x00008d40


	//   ....[89]....
        /*0314*/ 	.word	0x00008d70


	//   ....[90]....
        /*0318*/ 	.word	0x00008d90


	//   ....[91]....
        /*031c*/ 	.word	0x00008e70


	//   ....[92]....
        /*0320*/ 	.word	0x00008eb0


	//   ....[93]....
        /*0324*/ 	.word	0x00008f00


	//   ....[94]....
        /*0328*/ 	.word	0x00008f30


	//   ....[95]....
        /*032c*/ 	.word	0x00008f50


	//----- nvinfo : EIATTR_EXIT_INSTR_OFFSETS
	.align		4
.L_2989:
        /*0330*/ 	.byte	0x04, 0x1c
        /*0332*/ 	.short	(.L_2991 - .L_2990)


	//   ....[0]....
.L_2990:
        /*0334*/ 	.word	0x00009020


	//   ....[1]....
        /*0338*/ 	.word	0x00009320


	//----- nvinfo : EIATTR_MAX_THREADS
	.align		4
.L_2991:
        /*033c*/ 	.byte	0x04, 0x05
        /*033e*/ 	.short	(.L_2993 - .L_2992)
.L_2992:
        /*0340*/ 	.word	0x00000020
        /*0344*/ 	.word	0x00000001
        /*0348*/ 	.word	0x00000001


	//----- nvinfo : EIATTR_CRS_STACK_SIZE
	.align		4
.L_2993:
        /*034c*/ 	.byte	0x04, 0x1e
        /*034e*/ 	.short	(.L_2995 - .L_2994)
.L_2994:
        /*0350*/ 	.word	0x00000000


	//----- nvinfo : EIATTR_CBANK_PARAM_SIZE
	.align		4
.L_2995:
        /*0354*/ 	.byte	0x03, 0x19
        /*0356*/ 	.short	0x01f0


	//----- nvinfo : EIATTR_PARAM_CBANK
	.align		4
        /*0358*/ 	.byte	0x04, 0x0a
        /*035a*/ 	.short	(.L_2997 - .L_2996)
	.align		4
.L_2996:
        /*035c*/ 	.word	index@(.nv.constant0._Z25selective_scan_bwd_kernelI32Selective_Scan_bwd_kernel_traitsILi32ELi8ELb0ELb1ELb0ELb0ELb1EN3c104HalfENS1_7complexIfEEEEv12SSMParamsBwd)
        /*0360*/ 	.short	0x0210
        /*0362*/ 	.short	0x01f0


	//----- nvinfo : EIATTR_SW_WAR
	.align		4
.L_2997:
        /*0364*/ 	.byte	0x04, 0x36
        /*0366*/ 	.short	(.L_2999 - .L_2998)
.L_2998:
        /*0368*/ 	.word	0x00000008
.L_2999:


//--------------------- .nv.info._Z25selective_scan_bwd_kernelI32Selective_Scan_bwd_kernel_traitsILi32ELi8ELb0ELb1ELb0ELb1ELb0EN3c104HalfENS1_7complexIfEEEEv12SSMParamsBwd --------------------------
	.section	.nv.info._Z25selective_scan_bwd_kernelI32Selective_Scan_bwd_kernel_traitsILi32ELi8ELb0ELb1ELb0ELb1ELb0EN3c104HalfENS1_7complexIfEEEEv12SSMParamsBwd,"",@"SHT_CUDA_INFO"
	.sectionflags	@""
	.align	4


	//----- nvinfo : EIATTR_CUDA_API_VERSION
	.align		4
        /*0000*/ 	.byte	0x04, 0x37
        /*0002*/ 	.short	(.L_3001 - .L_3000)
.L_3000:
        /*0004*/ 	.word	0x00000082


	//----- nvinfo : EIATTR_KPARAM_INFO
	.align		4
.L_3001:
        /*0008*/ 	.byte	0x04, 0x17
        /*000a*/ 	.short	(.L_3003 - .L_3002)
.L_3002:
        /*000c*/ 	.word	0x00000000
        /*0010*/ 	.short	0x0000
        /*0012*/ 	.short	0x0000
        /*0014*/ 	.byte	0x00, 0xf0, 0xc1, 0x07


	//----- nvinfo : EIATTR_SPARSE_MMA_MASK
	.align		4
.L_3003:
        /*0018*/ 	.byte	0x03, 0x50
        /*001a*/ 	.short	0x0000


	//----- nvinfo : EIATTR_MAXREG_COUNT
	.align		4
        /*001c*/ 	.byte	0x03, 0x1b
        /*001e*/ 	.short	0x00ff


	//----- nvinfo : EIATTR_NUM_BARRIERS
	.align		4
        /*0020*/ 	.byte	0x02, 0x4c
        /*0022*/ 	.byte	0x01
	.zero		1


	//----- nvinfo : EIATTR_MERCURY_ISA_VERSION
	.align		4
        /*0024*/ 	.byte	0x03, 0x5f
        /*0026*/ 	.short	0x0101


	//----- nvinfo : EIATTR_COOP_GROUP_MASK_REGIDS
	.align		4
        /*0028*/ 	.byte	0x04, 0x29
        /*002a*/ 	.short	(.L_3005 - .L_3004)


	//   ....[0]....
.L_3004:
        /*002c*/ 	.word	0xffffffff


	//   ....[1]....
        /*0030*/ 	.word	0xffffffff


	//   ....[2]....
        /*0034*/ 	.word	0xffffffff


	//   ....[3]....
        /*0038*/ 	.word	0xffffffff


	//   ....[4]....
        /*003c*/ 	.word	0xffffffff


	//   ....[5]....
        /*0040*/ 	.word	0xffffffff


	//   ....[6]....
        /*0044*/ 	.word	0xffffffff


	//   ....[7]....
        /*0048*/ 	.word	0xffffffff


	//   ....[8]....
        /*004c*/ 	.word	0xffffffff


	//   ....[9]....
        /*0050*/ 	.word	0xffffffff


	//   ....[10]....
        /*0054*/ 	.word	0xffffffff


	//   ....[11]....
        /*0058*/ 	.word	0xffffffff


	//   ....[12]....
        /*005c*/ 	.word	0xffffffff


	//   ....[13]....
        /*0060*/ 	.word	0xffffffff


	//   ....[14]....
        /*0064*/ 	.word	0xffffffff


	//   ....[15]....
        /*0068*/ 	.word	0xffffffff


	//   ....[16]....
        /*006c*/ 	.word	0xffffffff


	//   ....[17]....
        /*0070*/ 	.word	0xffffffff


	//   ....[18]....
        /*0074*/ 	.word	0xffffffff


	//   ....[19]....
        /*0078*/ 	.word	0xffffffff


	//   ....[20]....
        /*007c*/ 	.word	0xffffffff


	//   ....[21]....
        /*0080*/ 	.word	0xffffffff


	//   ....[22]....
        /*0084*/ 	.word	0xffffffff


	//   ....[23]....
        /*0088*/ 	.word	0xffffffff


	//   ....[24]....
        /*008c*/ 	.word	0xffffffff


	//   ....[25]....
        /*0090*/ 	.word	0xffffffff


	//   ....[26]....
        /*0094*/ 	.word	0xffffffff


	//   ....[27]....
        /*0098*/ 	.word	0xffffffff


	//   ....[28]....
        /*009c*/ 	.word	0xffffffff


	//   ....[29]....
        /*00a0*/ 	.word	0xffffffff


	//   ....[30]....
        /*00a4*/ 	.word	0xffffffff


	//   ....[31]....
        /*00a8*/ 	.word	0xffffffff


	//   ....[32]....
        /*00ac*/ 	.word	0xffffffff


	//   ....[33]....
        /*00b0*/ 	.word	0xffffffff


	//   ....[34]....
        /*00b4*/ 	.word	0xffffffff


	//   ....[35]....
        /*00b8*/ 	.word	0xffffffff


	//   ....[36]....
        /*00bc*/ 	.word	0xffffffff


	//   ....[37]....
        /*00c0*/ 	.word	0xffffffff


	//   ....[38]....
        /*00c4*/ 	.word	0xffffffff


	//   ....[39]....
        /*00c8*/ 	.word	0xffffffff


	//   ....[40]....
        /*00cc*/ 	.word	0xffffffff


	//   ....[41]....
        /*00d0*/ 	.word	0xffffffff


	//   ....[42]....
        /*00d4*/ 	.word	0xffffffff


	//   ....[43]....
        /*00d8*/ 	.word	0xffffffff


	//   ....[44]....
        /*00dc*/ 	.word	0xffffffff


	//   ....[45]....
        /*00e0*/ 	.word	0xffffffff


	//   ....[46]....
        /*00e4*/ 	.word	0xffffffff


	//   ....[47]....
        /*00e8*/ 	.word	0xffffffff


	//   ....[48]....
        /*00ec*/ 	.word	0xffffffff


	//   ....[49]....
        /*00f0*/ 	.word	0xffffffff


	//   ....[50]....
        /*00f4*/ 	.word	0xffffffff


	//   ....[51]....
        /*00f8*/ 	.word	0xffffffff


	//   ....[52]....
        /*00fc*/ 	.word	0xffffffff


	//   ....[53]....
        /*0100*/ 	.word	0xffffffff


	//   ....[54]....
        /*0104*/ 	.word	0xffffffff


	//   ....[55]....
        /*0108*/ 	.word	0xffffffff


	//   ....[56]....
        /*010c*/ 	.word	0xffffffff


	//   ....[57]....
        /*0110*/ 	.word	0xffffffff


	//   ....[58]....
        /*0114*/ 	.word	0xffffffff


	//   ....[59]....
        /*0118*/ 	.word	0xffffffff


	//   ....[60]....
        /*011c*/ 	.word	0xffffffff


	//   ....[61]....
        /*0120*/ 	.word	0xffffffff


	//   ....[62]....
        /*0124*/ 	.word	0xffffffff


	//   ....[63]....
        /*0128*/ 	.word	0xffffffff


	//   ....[64]....
        /*012c*/ 	.word	0xffffffff


	//   ....[65]....
        /*0130*/ 	.word	0xffffffff


	//   ....[66]....
        /*0134*/ 	.word	0xffffffff


	//   ....[67]....
        /*0138*/ 	.word	0xffffffff


	//   ....[68]....
        /*013c*/ 	.word	0xffffffff


	//   ....[69]....
        /*0140*/ 	.word	0xffffffff


	//   ....[70]....
        /*0144*/ 	.word	0xffffffff


	//   ....[71]....
        /*0148*/ 	.word	0xffffffff


	//   ....[72]....
        /*014c*/ 	.word	0xffffffff


	//   ....[73]....
        /*0150*/ 	.word	0xffffffff


	//   ....[74]....
        /*0154*/ 	.word	0xffffffff


	//   ....[75]....
        /*0158*/ 	.word	0xffffffff


	//   ....[76]....
        /*015c*/ 	.word	0xffffffff


	//   ....[77]....
        /*0160*/ 	.word	0xffffffff


	//   ....[78]....
        /*0164*/ 	.word	0xffffffff


	//   ....[79]....
        /*0168*/ 	.word	0xffffffff


	//   ....[80]....
        /*016c*/ 	.word	0xffffffff


	//   ....[81]....
        /*0170*/ 	.word	0xffffffff


	//   ....[82]....
        /*0174*/ 	.word	0xffffffff


	//   ....[83]....
        /*0178*/ 	.word	0xffffffff


	//   ....[84]....
        /*017c*/ 	.word	0xffffffff


	//   ....[85]....
        /*0180*/ 	.word	0xffffffff


	//   ....[86]....
        /*0184*/ 	.word	0xffffffff


	//   ....[87]....
        /*0188*/ 	.word	0xffffffff


	//   ....[88]....
        /*018c*/ 	.word	0xffffffff


	//   ....[89]....
        /*0190*/ 	.word	0xffffffff


	//   ....[90]....
        /*0194*/ 	.word	0xffffffff


	//   ....[91]....
        /*0198*/ 	.word	0xffffffff


	//   ....[92]....
        /*019c*/ 	.word	0xffffffff


	//----- nvinfo : EIATTR_COOP_GROUP_INSTR_OFFSETS
	.align		4
.L_3005:
        /*01a0*/ 	.byte	0x04, 0x28
        /*01a2*/ 	.short	(.L_3007 - .L_3006)


	//   ....[0]....
.L_3006:
        /*01a4*/ 	.word	0x00000e60


	//   ....[1]....
        /*01a8*/ 	.word	0x000010b0


	//   ....[2]....
        /*01ac*/ 	.word	0x00001390


	//   ....[3]....
        /*01b0*/ 	.word	0x000034a0


	//   ....[4]....
        /*01b4*/ 	.word	0x000041a0


	//   ....[5]....
        /*01b8*/ 	.word	0x000041e0


	//   ....[6]....
        /*01bc*/ 	.word	0x00004210


	//   ....[7]....
        /*01c0*/ 	.word	0x00004220


	//   ....[8]....
        /*01c4*/ 	.word	0x00004230


	//   ....[9]....
        /*01c8*/ 	.word	0x000042f0


	//   ....[10]....
        /*01cc*/ 	.word	0x00004310


	//   ....[11]....
        /*01d0*/ 	.word	0x00004320


	//   ....[12]....
        /*01d4*/ 	.word	0x00004330


	//   ....[13]....
        /*01d8*/ 	.word	0x00004430


	//   ....[14]....
        /*01dc*/ 	.word	0x00004470


	//   ....[15]....
        /*01e0*/ 	.word	0x000044b0


	//   ....[16]....
        /*01e4*/ 	.word	0x000044d0


	//   ....[17]....
        /*01e8*/ 	.word	0x00004650


	//   ....[18]....
        /*01ec*/ 	.word	0x00004690


	//   ....[19]....
        /*01f0*/ 	.word	0x000046d0


	//   ....[20]....
        /*01f4*/ 	.word	0x00004710


	//   ....[21]....
        /*01f8*/ 	.word	0x00004850


	//   ....[22]....
        /*01fc*/ 	.word	0x00004890


	//   ....[23]....
        /*0200*/ 	.word	0x000048d0


	//   ....[24]....
        /*0204*/ 	.word	0x00004910


	//   ....[25]....
        /*0208*/ 	.word	0x00004a90


	//   ....[26]....
        /*020c*/ 	.word	0x00004ad0


	//   ....[27]....
        /*0210*/ 	.word	0x00004b10


	//   ....[28]....
        /*0214*/ 	.word	0x00004b50


	//   ....[29]....
        /*0218*/ 	.word	0x00004b90


	//   ....[30]....
        /*021c*/ 	.word	0x00004d80


	//   ....[31]....
        /*0220*/ 	.word	0x00004d90


	//   ....[32]....
        /*0224*/ 	.word	0x00004da0


	//   ....[33]....
        /*0228*/ 	.word	0x00004db0


	//   ....[34]....
        /*022c*/ 	.word	0x00004ec0


	//   ....[35]....
        /*0230*/ 	.word	0x00004f00


	//   ....[36]....
        /*0234*/ 	.word	0x00004f30


	//   ....[37]....
        /*0238*/ 	.word	0x00004f40


	//   ....[38]....
        /*023c*/ 	.word	0x00005120


	//   ....[39]....
        /*0240*/ 	.word	0x00005160


	//   ....[40]....
        /*0244*/ 	.word	0x00005180


	//   ....[41]....
        /*0248*/ 	.word	0x00005190


	//   ....[42]....
        /*024c*/ 	.word	0x00005350


	//   ....[43]....
        /*0250*/ 	.word	0x00005390


	//   ....[44]....
        /*0254*/ 	.word	0x000053a0


	//   ....[45]....
        /*0258*/ 	.word	0x000053b0


	//   ....[46]....
        /*025c*/ 	.word	0x00005560


	//   ....[47]....
        /*0260*/ 	.word	0x00005590


	//   ....[48]....
        /*0264*/ 	.word	0x000055a0


	//   ....[49]....
        /*0268*/ 	.word	0x000055b0


	//   ....[50]....
        /*026c*/ 	.word	0x00005760


	//   ....[51]....
        /*0270*/ 	.word	0x000057a0


	//   ....[52]....
        /*0274*/ 	.word	0x000057e0


	//   ....[53]....
        /*0278*/ 	.word	0x00005820


	//   ....[54]....
        /*027c*/ 	.word	0x00005860


	//   ....[55]....
        /*0280*/ 	.word	0x000058a0


	//   ....[56]....
        /*0284*/ 	.word	0x000058e0


	//   ....[57]....
        /*0288*/ 	.word	0x000058f0


	//   ....[58]....
        /*028c*/ 	.word	0x00005930


	//   ....[59]....
        /*0290*/ 	.word	0x00005960


	//   ....[60]....
        /*0294*/ 	.word	0x00006f90


	//   ....[61]....
        /*0298*/ 	.word	0x00006fd0


	//   ....[62]....
        /*029c*/ 	.word	0x00007000


	//   ....[63]....
        /*02a0*/ 	.word	0x00007020


	//   ....[64]....
        /*02a4*/ 	.word	0x00007050


	//   ....[65]....
        /*02a8*/ 	.word	0x00007070


	//   ....[66]....
        /*02ac*/ 	.word	0x00007090


	//   ....[67]....
        /*02b0*/ 	.word	0x000070c0


	//   ....[68]....
        /*02b4*/ 	.word	0x00007150


	//   ....[69]....
        /*02b8*/ 	.word	0x00007190


	//   ....[70]....
        /*02bc*/ 	.word	0x000071d0


	//   ....[71]....
        /*02c0*/ 	.word	0x00007210


	//   ....[72]....
        /*02c4*/ 	.word	0x00007310


	//   ....[73]....
        /*02c8*/ 	.word	0x00007350


	//   ....[74]....
        /*02cc*/ 	.word	0x00007390


	//   ....[75]....
        /*02d0*/ 	.word	0x000073d0


	//   ....[76]....
        /*02d4*/ 	.word	0x000074e0


	//   ....[77]....
        /*02d8*/ 	.word	0x00007560


	//   ....[78]....
        /*02dc*/ 	.word	0x000075a0


	//   ....[79]....
        /*02e0*/ 	.word	0x000075e0


	//   ....[80]....
        /*02e4*/ 	.word	0x00007c60


	//   ....[81]....
        /*02e8*/ 	.word	0x00007ee0


	//   ....[82]....
        /*02ec*/ 	.word	0x00008770


	//   ....[83]....
        /*02f0*/ 	.word	0x00008bf0


	//   ....[84]....
        /*02f4*/ 	.word	0x00008c40


	//   ....[85]....
        /*02f8*/ 	.word	0x00008c90


	//   ....[86]....
        /*02fc*/ 	.word	0x00008cc0


	//   ....[87]....
        /*0300*/ 	.word	0x00008ce0


	//   ....[88]....
        /*0304*/ 	.word	0x00008dc0


	//   ....[89]....
        /*0308*/ 	.word	0x00008e00


	//   ....[90]....
        /*030c*/ 	.word	0x00008e50


	//   ....[91]....
        /*0310*/ 	.word	0x00008e80


	//   ....[92]....
        /*0314*/ 	.word	0x00008ea0


	//----- nvinfo : EIATTR_EXIT_INSTR_OFFSETS
	.align		4
.L_3007:
        /*0318*/ 	.byte	0x04, 0x1c
        /*031a*/ 	.short	(.L_3009 - .L_3008)


	//   ....[0]....
.L_3008:
        /*031c*/ 	.word	0x00008f70


	//   ....[1]....
        /*0320*/ 	.word	0x00009270


	//----- nvinfo : EIATTR_MAX_THREADS
	.align		4
.L_3009:
        /*0324*/ 	.byte	0x04, 0x05
        /*0326*/ 	.short	(.L_3011 - .L_3010)
.L_3010:
        /*0328*/ 	.word	0x00000020
        /*032c*/ 	.word	0x00000001
        /*0330*/ 	.word	0x00000001


	//----- nvinfo : EIATTR_CRS_STACK_SIZE
	.align		4
.L_3011:
        /*0334*/ 	.byte	0x04, 0x1e
        /*0336*/ 	.short	(.L_3013 - .L_3012)
.L_3012:
        /*0338*/ 	.word	0x00000000


	//----- nvinfo : EIATTR_CBANK_PARAM_SIZE
	.align		4
.L_3013:
        /*033c*/ 	.byte	0x03, 0x19
        /*033e*/ 	.short	0x01f0


	//----- nvinfo : EIATTR_PARAM_CBANK
	.align		4
        /*0340*/ 	.byte	0x04, 0x0a
        /*0342*/ 	.short	(.L_3015 - .L_3014)
	.align		4
.L_3014:
        /*0344*/ 	.word	index@(.nv.constant0._Z25selective_scan_bwd_kernelI32Selective_Scan_bwd_kernel_traitsILi32ELi8ELb0ELb1ELb0ELb1ELb0EN3c104HalfENS1_7complexIfEEEEv12SSMParamsBwd)
        /*0348*/ 	.short	0x0210
        /*034a*/ 	.short	0x01f0


	//----- nvinfo : EIATTR_SW_WAR
	.align		4
.L_3015:
        /*034c*/ 	.byte	0x04, 0x36
        /*034e*/ 	.short	(.L_3017 - .L_3016)
.L_3016:
        /*0350*/ 	.word	0x00000008
.L_3017:


//--------------------- .nv.info._Z25selective_scan_bwd_kernelI32Selective_Scan_bwd_kernel_traitsILi32ELi8ELb0ELb1ELb0ELb1ELb1EN3c104HalfENS1_7complexIfEEEEv12SSMParamsBwd --------------------------
	.section	.nv.info._Z25selective_scan_bwd_kernelI32Selective_Scan_bwd_kernel_traitsILi32ELi8ELb0ELb1ELb0ELb1ELb1EN3c104HalfENS1_7complexIfEEEEv12SSMParamsBwd,"",@"SHT_CUDA_INFO"
	.sectionflags	@""
	.align	4


	//----- nvinfo : EIATTR_CUDA_API_VERSION
	.align		4
        /*0000*/ 	.byte	0x04, 0x37
        /*0002*/ 	.short	(.L_3019 - .L_3018)
.L_3018:
        /*0004*/ 	.word	0x00000082


	//----- nvinfo : EIATTR_KPARAM_INFO
	.align		4
.L_3019:
        /*0008*/ 	.byte	0x04, 0x17
        /*000a*/ 	.short	(.L_3021 - .L_3020)
.L_3020:
        /*000c*/ 	.word	0x00000000
        /*0010*/ 	.short	0x0000
        /*0012*/ 	.short	0x0000
        /*0014*/ 	.byte	0x00, 0xf0, 0xc1, 0x07


	//----- nvinfo : EIATTR_SPARSE_MMA_MASK
	.align		4
.L_3021:
        /*0018*/ 	.byte	0x03, 0x50
        /*001a*/ 	.short	0x0000


	//----- nvinfo : EIATTR_MAXREG_COUNT
	.align		4
        /*001c*/ 	.byte	0x03, 0x1b
        /*001e*/ 	.short	0x00ff


	//----- nvinfo : EIATTR_NUM_BARRIERS
	.align		4
        /*0020*/ 	.byte	0x02, 0x4c
        /*0022*/ 	.byte	0x01
	.zero		1


	//----- nvinfo : EIATTR_MERCURY_ISA_VERSION
	.align		4
        /*0024*/ 	.byte	0x03, 0x5f
        /*0026*/ 	.short	0x0101


	//----- nvinfo : EIATTR_COOP_GROUP_MASK_REGIDS
	.align		4
        /*0028*/ 	.byte	0x04, 0x29
        /*002a*/ 	.short	(.L_3023 - .L_3022)


	//   ....[0]....
.L_3022:
        /*002c*/ 	.word	0xffffffff


	//   ....[1]....
        /*0030*/ 	.word	0xffffffff


	//   ....[2]....
        /*0034*/ 	.word	0xffffffff


	//   ....[3]....
        /*0038*/ 	.word	0xffffffff


	//   ....[4]....
        /*003c*/ 	.word	0xffffffff


	//   ....[5]....
        /*0040*/ 	.word	0xffffffff


	//   ....[6]....
        /*0044*/ 	.word	0xffffffff


	//   ....[7]....
        /*0048*/ 	.word	0xffffffff


	//   ....[8]....
        /*004c*/ 	.word	0xffffffff


	//   ....[9]....
        /*0050*/ 	.word	0xffffffff


	//   ....[10]....
        /*0054*/ 	.word	0xffffffff


	//   ....[11]....
        /*0058*/ 	.word	0xffffffff


	//   ....[12]....
        /*005c*/ 	.word	0xffffffff


	//   ....[13]....
        /*0060*/ 	.word	0xffffffff


	//   ....[14]....
        /*0064*/ 	.word	0xffffffff


	//   ....[15]....
        /*0068*/ 	.word	0xffffffff


	//   ....[16]....
        /*006c*/ 	.word	0xffffffff


	//   ....[17]....
        /*0070*/ 	.word	0xffffffff


	//   ....[18]....
        /*0074*/ 	.word	0xffffffff


	//   ....[19]....
        /*0078*/ 	.word	0xffffffff


	//   ....[20]....
        /*007c*/ 	.word	0xffffffff


	//   ....[21]....
        /*0080*/ 	.word	0xffffffff


	//   ....[22]....
        /*0084*/ 	.word	0xffffffff


	//   ....[23]....
        /*0088*/ 	.word	0xffffffff


	//   ....[24]....
        /*008c*/ 	.word	0xffffffff


	//   ....[25]....
        /*0090*/ 	.word	0xffffffff


	//   ....[26]....
        /*0094*/ 	.word	0xffffffff


	//   ....[27]....
        /*0098*/ 	.word	0xffffffff


	//   ....[28]....
        /*009c*/ 	.word	0xffffffff


	//   ....[29]....
        /*00a0*/ 	.word	0xffffffff


	//   ....[30]....
        /*00a4*/ 	.word	0xffffffff


	//   ....[31]....
        /*00a8*/ 	.word	0xffffffff


	//   ....[32]....
        /*00ac*/ 	.word	0xffffffff


	//   ....[33]....
        /*00b0*/ 	.word	0xffffffff


	//   ....[34]....
        /*00b4*/ 	.word	0xffffffff


	//   ....[35]....
        /*00b8*/ 	.word	0xffffffff


	//   ....[36]....
        /*00bc*/ 	.word	0xffffffff


	//   ....[37]....
        /*00c0*/ 	.word	0xffffffff


	//   ....[38]....
        /*00c4*/ 	.word	0xffffffff


	//   ....[39]....
        /*00c8*/ 	.word	0xffffffff


	//   ....[40]....
        /*00cc*/ 	.word	0xffffffff


	//   ....[41]....
        /*00d0*/ 	.word	0xffffffff


	//   ....[42]....
        /*00d4*/ 	.word	0xffffffff


	//   ....[43]....
        /*00d8*/ 	.word	0xffffffff


	//   ....[44]....
        /*00dc*/ 	.word	0xffffffff


	//   ....[45]....
        /*00e0*/ 	.word	0xffffffff


	//   ....[46]....
        /*00e4*/ 	.word	0xffffffff


	//   ....[47]....
        /*00e8*/ 	.word	0xffffffff


	//   ....[48]....
        /*00ec*/ 	.word	0xffffffff


	//   ....[49]....
        /*00f0*/ 	.word	0xffffffff


	//   ....[50]....
        /*00f4*/ 	.word	0xffffffff


	//   ....[51]....
        /*00f8*/ 	.word	0xffffffff


	//   ....[52]....
        /*00fc*/ 	.word	0xffffffff


	//   ....[53]....
        /*0100*/ 	.word	0xffffffff


	//   ....[54]....
        /*0104*/ 	.word	0xffffffff


	//   ....[55]....
        /*0108*/ 	.word	0xffffffff


	//   ....[56]....
        /*010c*/ 	.word	0xffffffff


	//   ....[57]....
        /*0110*/ 	.word	0xffffffff


	//   ....[58]....
        /*0114*/ 	.word	0xffffffff


	//   ....[59]....
        /*0118*/ 	.word	0xffffffff


	//   ....[60]....
        /*011c*/ 	.word	0xffffffff


	//   ....[61]....
        /*0120*/ 	.word	0xffffffff


	//   ....[62]....
        /*0124*/ 	.word	0xffffffff


	//   ....[63]....
        /*0128*/ 	.word	0xffffffff


	//   ....[64]....
        /*012c*/ 	.word	0xffffffff


	//   ....[65]....
        /*0130*/ 	.word	0xffffffff


	//   ....[66]....
        /*0134*/ 	.word	0xffffffff


	//   ....[67]....
        /*0138*/ 	.word	0xffffffff


	//   ....[68]....
        /*013c*/ 	.word	0xffffffff


	//   ....[69]....
        /*0140*/ 	.word	0xffffffff


	//   ....[70]....
        /*0144*/ 	.word	0xffffffff


	//   ....[71]....
        /*0148*/ 	.word	0xffffffff


	//   ....[72]....
        /*014c*/ 	.word	0xffffffff


	//   ....[73]....
        /*0150*/ 	.word	0xffffffff


	//   ....[74]....
        /*0154*/ 	.word	0xffffffff


	//   ....[75]....
        /*0158*/ 	.word	0xffffffff


	//   ....[76]....
        /*015c*/ 	.word	0xffffffff


	//   ....[77]....
        /*0160*/ 	.word	0xffffffff


	//   ....[78]....
        /*0164*/ 	.word	0xffffffff


	//   ....[79]....
        /*0168*/ 	.word	0xffffffff


	//   ....[80]....
        /*016c*/ 	.word	0xffffffff


	//   ....[81]....
        /*0170*/ 	.word	0xffffffff


	//   ....[82]....
        /*0174*/ 	.word	0xffffffff


	//   ....[83]....
        /*0178*/ 	.word	0xffffffff


	//   ....[84]....
        /*017c*/ 	.word	0xffffffff


	//   ....[85]....
        /*0180*/ 	.word	0xffffffff


	//   ....[86]....
        /*0184*/ 	.word	0xffffffff


	//   ....[87]....
        /*0188*/ 	.word	0xffffffff


	//   ....[88]....
        /*018c*/ 	.word	0xffffffff


	//   ....[89]....
        /*0190*/ 	.word	0xffffffff


	//   ....[90]....
        /*0194*/ 	.word	0xffffffff


	//   ....[91]....
        /*0198*/ 	.word	0xffffffff


	//   ....[92]....
        /*019c*/ 	.word	0xffffffff


	//   ....[93]....
        /*01a0*/ 	.word	0xffffffff


	//   ....[94]....
        /*01a4*/ 	.word	0xffffffff


	//   ....[95]....
        /*01a8*/ 	.word	0xffffffff


	//   ....[96]....
        /*01ac*/ 	.word	0xffffffff


	//----- nvinfo : EIATTR_COOP_GROUP_INSTR_OFFSETS
	.align		4
.L_3023:
        /*01b0*/ 	.byte	0x04, 0x28
        /*01b2*/ 	.short	(.L_3025 - .L_3024)


	//   ....[0]....
.L_3024:
        /*01b4*/ 	.word	0x00000e50


	//   ....[1]....
        /*01b8*/ 	.word	0x00001100


	//   ....[2]....
        /*01bc*/ 	.word	0x00001480


	//   ....[3]....
        /*01c0*/ 	.word	0x00002b80


	//   ....[4]....
        /*01c4*/ 	.word	0x00002fe0


	//   ....[5]....
        /*01c8*/ 	.word	0x00003510


	//   ....[6]....
        /*01cc*/ 	.word	0x00003be0


	//   ....[7]....
        /*01d0*/ 	.word	0x00004dd0


	//   ....[8]....
        /*01d4*/ 	.word	0x00005ab0


	//   ....[9]....
        /*01d8*/ 	.word	0x00005af0


	//   ....[10]....
        /*01dc*/ 	.word	0x00005b30


	//   ....[11]....
        /*01e0*/ 	.word	0x00005b40


	//   ....[12]....
        /*01e4*/ 	.word	0x00005b50


	//   ....[13]....
        /*01e8*/ 	.word	0x00005c10


	//   ....[14]....
        /*01ec*/ 	.word	0x00005c40


	//   ....[15]....
        /*01f0*/ 	.word	0x00005c50


	//   ....[16]....
        /*01f4*/ 	.word	0x00005c60


	//   ....[17]....
        /*01f8*/ 	.word	0x00005d50


	//   ....[18]....
        /*01fc*/ 	.word	0x00005d90


	//   ....[19]....
        /*0200*/ 	.word	0x00005dc0


	//   ....[20]....
        /*0204*/ 	.word	0x00005e00


	//   ....[21]....
        /*0208*/ 	.word	0x00005f60


	//   ....[22]....
        /*020c*/ 	.word	0x00005fa0


	//   ....[23]....
        /*0210*/ 	.word	0x00005fd0


	//   ....[24]....
        /*0214*/ 	.word	0x00006010


	//   ....[25]....
        /*0218*/ 	.word	0x00006160


	//   ....[26]....
        /*021c*/ 	.word	0x000061a0


	//   ....[27]....
        /*0220*/ 	.word	0x000061e0


	//   ....[28]....
        /*0224*/ 	.word	0x00006220


	//   ....[29]....
        /*0228*/ 	.word	0x000063a0


	//   ....[30]....
        /*022c*/ 	.word	0x000063e0


	//   ....[31]....
        /*0230*/ 	.word	0x00006420


	//   ....[32]....
        /*0234*/ 	.word	0x00006460


	//   ....[33]....
        /*0238*/ 	.word	0x000064a0


	//   ....[34]....
        /*023c*/ 	.word	0x00006680


	//   ....[35]....
        /*0240*/ 	.word	0x000066a0


	//   ....[36]....
        /*0244*/ 	.word	0x000066b0


	//   ....[37]....
        /*0248*/ 	.word	0x000066c0


	//   ....[38]....
        /*024c*/ 	.word	0x000067d0


	//   ....[39]....
        /*0250*/ 	.word	0x00006810


	//   ....[40]....
        /*0254*/ 	.word	0x00006840


	//   ....[41]....
        /*0258*/ 	.word	0x00006850


	//   ....[42]....
        /*025c*/ 	.word	0x00006a40


	//   ....[43]....
        /*0260*/ 	.word	0x00006a60


	//   ....[44]....
        /*0264*/ 	.word	0x00006a70


	//   ....[45]....
        /*0268*/ 	.word	0x00006a80


	//   ....[46]....
        /*026c*/ 	.word	0x00006c40


	//   ....[47]....
        /*0270*/ 	.word	0x00006c60


	//   ....[48]....
        /*0274*/ 	.word	0x00006c70


	//   ....[49]....
        /*0278*/ 	.word	0x00006c80


	//   ....[50]....
        /*027c*/ 	.word	0x00006e20


	//   ....[51]....
        /*0280*/ 	.word	0x00006e60


	//   ....[52]....
        /*0284*/ 	.word	0x00006e90


	//   ....[53]....
        /*0288*/ 	.word	0x00006ea0


	//   ....[54]....
        /*028c*/ 	.word	0x00006fc0


	//   ....[55]....
        /*0290*/ 	.word	0x00007000


	//   ....[56]....
        /*0294*/ 	.word	0x00007040


	//   ....[57]....
        /*0298*/ 	.word	0x00007080


	//   ....[58]....
        /*029c*/ 	.word	0x000070c0


	//   ....[59]....
        /*02a0*/ 	.word	0x00007100


	//   ....[60]....
        /*02a4*/ 	.word	0x00007140


	//   ....[61]....
        /*02a8*/ 	.word	0x00007180


	//   ....[62]....
        /*02ac*/ 	.word	0x000071c0


	//   ....[63]....
        /*02b0*/ 	.word	0x00007230


	//   ....[64]....
        /*02b4*/ 	.word	0x000088a0


	//   ....[65]....
        /*02b8*/ 	.word	0x000088e0


	//   ....[66]....
        /*02bc*/ 	.word	0x00008920


	//   ....[67]....
        /*02c0*/ 	.word	0x00008960


	//   ....[68]....
        /*02c4*/ 	.word	0x000089a0


	//   ....[69]....
        /*02c8*/ 	.word	0x000089c0


	//   ....[70]....
        /*02cc*/ 	.word	0x000089e0


	//   ....[71]....
        /*02d0*/ 	.word	0x00008a10


	//   ....[72]....
        /*02d4*/ 	.word	0x00008a90


	//   ....[73]....
        /*02d8*/ 	.word	0x00008b10


	//   ....[74]....
        /*02dc*/ 	.word	0x00008b50


	//   ....[75]....
        /*02e0*/ 	.word	0x00008b90


	//   ....[76]....
        /*02e4*/ 	.word	0x00008c60


	//   ....[77]....
        /*02e8*/ 	.word	0x00008ce0


	//   ....[78]....
        /*02ec*/ 	.word	0x00008d20


	//   ....[79]....
        /*02f0*/ 	.word	0x00008d60


	//   ....[80]....
        /*02f4*/ 	.word	0x00008e50


	//   ....[81]....
        /*02f8*/ 	.word	0x00008eb0


	//   ....[82]....
        /*02fc*/ 	.word	0x00008ef0


	//   ....[83]....
        /*0300*/ 	.word	0x00008f30


	//   ....[84]....
        /*0304*/ 	.word	0x00009570


	//   ....[85]....
        /*0308*/ 	.word	0x00009830


	//   ....[86]....
        /*030c*/ 	.word	0x0000a030


	//   ....[87]....
        /*0310*/ 	.word	0x0000a4e0


	//   ....[88]....
        /*0314*/ 	.word	0x0000a530


	//   ....[89]....
        /*0318*/ 	.word	0x0000a580


	//   ....[90]....
        /*031c*/ 	.word	0x0000a5b0


	//   ....[91]....
        /*0320*/ 	.word	0x0000a5d0


	//   ....[92]....
        /*0324*/ 	.word	0x0000a6b0


	//   ....[93]....
        /*0328*/ 	.word	0x0000a6f0


	//   ....[94]....
        /*032c*/ 	.word	0x0000a740


	//   ....[95]....
        /*0330*/ 	.word	0x0000a770


	//   ....[96]....
        /*0334*/ 	.word	0x0000a790


	//----- nvinfo : EIATTR_EXIT_INSTR_OFFSETS
	.align		4
.L_3025:
        /*0338*/ 	.byte	0x04, 0x1c
        /*033a*/ 	.short	(.L_3027 - .L_3026)


	//   ....[0]....
.L_3026:
        /*033c*/ 	.word	0x0000a860


	//   ....[1]....
        /*0340*/ 	.word	0x0000ab60


	//----- nvinfo : EIATTR_MAX_THREADS
	.align		4
.L_3027:
        /*0344*/ 	.byte	0x04, 0x05
        /*0346*/ 	.short	(.L_3029 - .L_3028)
.L_3028:
        /*0348*/ 	.word	0x00000020
        /*034c*/ 	.word	0x00000001
        /*0350*/ 	.word	0x00000001


	//----- nvinfo : EIATTR_CRS_STACK_SIZE
	.align		4
.L_3029:
        /*0354*/ 	.byte	0x04, 0x1e
        /*0356*/ 	.short	(.L_3031 - .L_3030)
.L_3030:
        /*0358*/ 	.word	0x00000000


	//----- nvinfo : EIATTR_CBANK_PARAM_SIZE
	.align		4
.L_3031:
        /*035c*/ 	.byte	0x03, 0x19
        /*035e*/ 	.short	0x01f0


	//----- nvinfo : EIATTR_PARAM_CBANK
	.align		4
        /*0360*/ 	.byte	0x04, 0x0a
        /*0362*/ 	.short	(.L_3033 - .L_3032)
	.align		4
.L_3032:
        /*0364*/ 	.word	index@(.nv.constant0._Z25selective_scan_bwd_kernelI32Selective_Scan_bwd_kernel_traitsILi32ELi8ELb0ELb1ELb0ELb1ELb1EN3c104HalfENS1_7complexIfEEEEv12SSMParamsBwd)
        /*0368*/ 	.short	0x0210
        /*036a*/ 	.short	0x01f0


	//----- nvinfo : EIATTR_SW_WAR
	.align		4
.L_3033:
        /*036c*/ 	.byte	0x04, 0x36
        /*036e*/ 	.short	(.L_3035 - .L_3034)
.L_3034:
        /*0370*/ 	.word	0x00000008
.L_3035:


//--------------------- .nv.info._Z25selective_scan_bwd_kernelI32Selective_Scan_bwd_kernel_traitsILi32ELi8ELb0ELb1ELb1ELb0ELb0EN3c104HalfENS1_7complexIfEEEEv12SSMParamsBwd --------------------------
	.section	.nv.info._Z25selective_scan_bwd_kernelI32Selective_Scan_bwd_kernel_traitsILi32ELi8ELb0ELb1ELb1ELb0ELb0EN3c104HalfENS1_7complexIfEEEEv12SSMParamsBwd,"",@"SHT_CUDA_INFO"
	.sectionflags	@""
	.align	4


	//----- nvinfo : EIATTR_CUDA_API_VERSION
	.align		4
        /*0000*/ 	.byte	0x04, 0x37
        /*0002*/ 	.short	(.L_3037 - .L_3036)
.L_3036:
        /*0004*/ 	.word	0x00000082


	//----- nvinfo : EIATTR_KPARAM_INFO
	.align		4
.L_3037:
        /*0008*/ 	.byte	0x04, 0x17
        /*000a*/ 	.short	(.L_3039 - .L_3038)
.L_3038:
        /*000c*/ 	.word	0x00000000
        /*0010*/ 	.short	0x0000
        /*0012*/ 	.short	0x0000
        /*0014*/ 	.byte	0x00, 0xf0, 0xc1, 0x07


	//----- nvinfo : EIATTR_SPARSE_MMA_MASK
	.align		4
.L_3039:
        /*0018*/ 	.byte	0x03, 0x50
        /*001a*/ 	.short	0x0000


	//----- nvinfo : EIATTR_MAXREG_COUNT
	.align		4
        /*001c*/ 	.byte	0x03, 0x1b
        /*001e*/ 	.short	0x00ff


	//----- nvinfo : EIATTR_NUM_BARRIERS
	.align		4
        /*0020*/ 	.byte	0x02, 0x4c
        /*0022*/ 	.byte	0x01
	.zero		1


	//----- nvinfo : EIATTR_MERCURY_ISA_VERSION
	.align		4
        /*0024*/ 	.byte	0x03, 0x5f
        /*0026*/ 	.short	0x0101


	//----- nvinfo : EIATTR_COOP_GROUP_MASK_REGIDS
	.align		4
        /*0028*/ 	.byte	0x04, 0x29
        /*002a*/ 	.short	(.L_3041 - .L_3040)


	//   ....[0]....
.L_3040:
        /*002c*/ 	.word	0xffffffff


	//   ....[1]....
        /*0030*/ 	.word	0xffffffff


	//   ....[2]....
        /*0034*/ 	.word	0xffffffff


	//   ....[3]....
        /*0038*/ 	.word	0xffffffff


	//   ....[4]....
        /*003c*/ 	.word	0xffffffff


	//   ....[5]....
        /*0040*/ 	.word	0xffffffff


	//   ....[6]....
        /*0044*/ 	.word	0xffffffff


	//   ....[7]....
        /*0048*/ 	.word	0xffffffff


	//   ....[8]....
        /*004c*/ 	.word	0xffffffff


	//   ....[9]....
        /*0050*/ 	.word	0xffffffff


	//   ....[10]....
        /*0054*/ 	.word	0xffffffff


	//   ....[11]....
        /*0058*/ 	.word	0xffffffff


	//   ....[12]....
        /*005c*/ 	.word	0xffffffff


	//   ....[13]....
        /*0060*/ 	.word	0xffffffff


	//   ....[14]....
        /*0064*/ 	.word	0xffffffff


	//   ....[15]....
        /*0068*/ 	.word	0xffffffff


	//   ....[16]....
        /*006c*/ 	.word	0xffffffff


	//   ....[17]....
        /*0070*/ 	.word	0xffffffff


	//   ....[18]....
        /*0074*/ 	.word	0xffffffff


	//   ....[19]....
        /*0078*/ 	.word	0xffffffff


	//   ....[20]....
        /*007c*/ 	.word	0xffffffff


	//   ....[21]....
        /*0080*/ 	.word	0xffffffff


	//   ....[22]....
        /*0084*/ 	.word	0xffffffff


	//   ....[23]....
        /*0088*/ 	.word	0xffffffff


	//   ....[24]....
        /*008c*/ 	.word	0xffffffff


	//   ....[25]....
        /*0090*/ 	.word	0xffffffff


	//   ....[26]....
        /*0094*/ 	.word	0xffffffff


	//   ....[27]....
        /*0098*/ 	.word	0xffffffff


	//   ....[28]....
        /*009c*/ 	.word	0xffffffff


	//   ....[29]....
        /*00a0*/ 	.word	0xffffffff


	//   ....[30]....
        /*00a4*/ 	.word	0xffffffff


	//   ....[31]....
        /*00a8*/ 	.word	0xffffffff


	//   ....[32]....
        /*00ac*/ 	.word	0xffffffff


	//   ....[33]....
        /*00b0*/ 	.word	0xffffffff


	//   ....[34]....
        /*00b4*/ 	.word	0xffffffff


	//   ....[35]....
        /*00b8*/ 	.word	0xffffffff


	//   ....[36]....
        /*00bc*/ 	.word	0xffffffff


	//   ....[37]....
        /*00c0*/ 	.word	0xffffffff


	//   ....[38]....
        /*00c4*/ 	.word	0xffffffff


	//   ....[39]....
        /*00c8*/ 	.word	0xffffffff


	//   ....[40]....
        /*00cc*/ 	.word	0xffffffff


	//   ....[41]....
        /*00d0*/ 	.word	0xffffffff


	//   ....[42]....
        /*00d4*/ 	.word	0xffffffff


	//   ....[43]....
        /*00d8*/ 	.word	0xffffffff


	//   ....[44]....
        /*00dc*/ 	.word	0xffffffff


	//   ....[45]....
        /*00e0*/ 	.word	0xffffffff


	//   ....[46]....
        /*00e4*/ 	.word	0xffffffff


	//   ....[47]....
        /*00e8*/ 	.word	0xffffffff


	//   ....[48]....
        /*00ec*/ 	.word	0xffffffff


	//   ....[49]....
        /*00f0*/ 	.word	0xffffffff


	//   ....[50]....
        /*00f4*/ 	.word	0xffffffff


	//   ....[51]....
        /*00f8*/ 	.word	0xffffffff


	//   ....[52]....
        /*00fc*/ 	.word	0xffffffff


	//   ....[53]....
        /*0100*/ 	.word	0xffffffff


	//   ....[54]....
        /*0104*/ 	.word	0xffffffff


	//   ....[55]....
        /*0108*/ 	.word	0xffffffff


	//   ....[56]....
        /*010c*/ 	.word	0xffffffff


	//   ....[57]....
        /*0110*/ 	.word	0xffffffff


	//   ....[58]....
        /*0114*/ 	.word	0xffffffff


	//   ....[59]....
        /*0118*/ 	.word	0xffffffff


	//   ....[60]....
        /*011c*/ 	.word	0xffffffff


	//   ....[61]....
        /*0120*/ 	.word	0xffffffff


	//   ....[62]....
        /*0124*/ 	.word	0xffffffff


	//   ....[63]....
        /*0128*/ 	.word	0xffffffff


	//   ....[64]....
        /*012c*/ 	.word	0xffffffff


	//   ....[65]....
        /*0130*/ 	.word	0xffffffff


	//   ....[66]....
        /*0134*/ 	.word	0xffffffff


	//   ....[67]....
        /*0138*/ 	.word	0xffffffff


	//   ....[68]....
        /*013c*/ 	.word	0xffffffff


	//   ....[69]....
        /*0140*/ 	.word	0xffffffff


	//   ....[70]....
        /*0144*/ 	.word	0xffffffff


	//   ....[71]....
        /*0148*/ 	.word	0xffffffff


	//   ....[72]....
        /*014c*/ 	.word	0xffffffff


	//   ....[73]....
        /*0150*/ 	.word	0xffffffff


	//   ....[74]....
        /*0154*/ 	.word	0xffffffff


	//   ....[75]....
        /*0158*/ 	.word	0xffffffff


	//   ....[76]....
        /*015c*/ 	.word	0xffffffff


	//   ....[77]....
        /*0160*/ 	.word	0xffffffff


	//   ....[78]....
        /*0164*/ 	.word	0xffffffff


	//   ....[79]....
        /*0168*/ 	.word	0xffffffff


	//   ....[80]....
        /*016c*/ 	.word	0xffffffff


	//   ....[81]....
        /*0170*/ 	.word	0xffffffff


	//   ....[82]....
        /*0174*/ 	.word	0xffffffff


	//----- nvinfo : EIATTR_COOP_GROUP_INSTR_OFFSETS
	.align		4
.L_3041:
        /*0178*/ 	.byte	0x04, 0x28
        /*017a*/ 	.short	(.L_3043 - .L_3042)


	//   ....[0]....
.L_3042:
        /*017c*/ 	.word	0x00000fb0


	//   ....[1]....
        /*0180*/ 	.word	0x000012d0


	//   ....[2]....
        /*0184*/ 	.word	0x000014f0


	//   ....[3]....
        /*0188*/ 	.word	0x00002480


	//   ....[4]....
        /*018c*/ 	.word	0x00002c40


	//   ....[5]....
        /*0190*/ 	.word	0x00003840


	//   ....[6]....
        /*0194*/ 	.word	0x00003880


	//   ....[7]....
        /*0198*/ 	.word	0x000038c0


	//   ....[8]....
        /*019c*/ 	.word	0x00003900


	//   ....[9]....
        /*01a0*/ 	.word	0x00003930


	//   ....[10]....
        /*01a4*/ 	.word	0x000039f0


	//   ....[11]....
        /*01a8*/ 	.word	0x00003a20


	//   ....[12]....
        /*01ac*/ 	.word	0x00003a40


	//   ....[13]....
        /*01b0*/ 	.word	0x00003a50


	//   ....[14]....
        /*01b4*/ 	.word	0x00003af0


	//   ....[15]....
        /*01b8*/ 	.word	0x00003b30


	//   ....[16]....
        /*01bc*/ 	.word	0x00003b70


	//   ....[17]....
        /*01c0*/ 	.word	0x00003bb0


	//   ....[18]....
        /*01c4*/ 	.word	0x00003d60


	//   ....[19]....
        /*01c8*/ 	.word	0x00003da0


	//   ....[20]....
        /*01cc*/ 	.word	0x00003dd0


	//   ....[21]....
        /*01d0*/ 	.word	0x00003e10


	//   ....[22]....
        /*01d4*/ 	.word	0x00003f90


	//   ....[23]....
        /*01d8*/ 	.word	0x00003fd0


	//   ....[24]....
        /*01dc*/ 	.word	0x00004010


	//   ....[25]....
        /*01e0*/ 	.word	0x00004050


	//   ....[26]....
        /*01e4*/ 	.word	0x00004240


	//   ....[27]....
        /*01e8*/ 	.word	0x00004280


	//   ....[28]....
        /*01ec*/ 	.word	0x000042c0


	//   ....[29]....
        /*01f0*/ 	.word	0x00004300


	//   ....[30]....
        /*01f4*/ 	.word	0x00004340


	//   ....[31]....
        /*01f8*/ 	.word	0x00004500


	//   ....[32]....
        /*01fc*/ 	.word	0x00004570


	//   ....[33]....
        /*0200*/ 	.word	0x000045a0


	//   ....[34]....
        /*0204*/ 	.word	0x000045b0


	//   ....[35]....
        /*0208*/ 	.word	0x000046c0


	//   ....[36]....
        /*020c*/ 	.word	0x00004700


	//   ....[37]....
        /*0210*/ 	.word	0x00004730


	//   ....[38]....
        /*0214*/ 	.word	0x00004740


	//   ....[39]....
        /*0218*/ 	.word	0x00004850


	//   ....[40]....
        /*021c*/ 	.word	0x00004890


	//   ....[41]....
        /*0220*/ 	.word	0x000048c0


	//   ....[42]....
        /*0224*/ 	.word	0x000048d0


	//   ....[43]....
        /*0228*/ 	.word	0x000049e0


	//   ....[44]....
        /*022c*/ 	.word	0x00004a20


	//   ....[45]....
        /*0230*/ 	.word	0x00004a50


	//   ....[46]....
        /*0234*/ 	.word	0x00004a60


	//   ....[47]....
        /*0238*/ 	.word	0x00004b70


	//   ....[48]....
        /*023c*/ 	.word	0x00004bb0


	//   ....[49]....
        /*0240*/ 	.word	0x00004be0


	//   ....[50]....
        /*0244*/ 	.word	0x00004bf0


	//   ....[51]....
        /*0248*/ 	.word	0x00004ce0


	//   ....[52]....
        /*024c*/ 	.word	0x00004d20


	//   ....[53]....
        /*0250*/ 	.word	0x00004d60


	//   ....[54]....
        /*0254*/ 	.word	0x00004da0


	//   ....[55]....
        /*0258*/ 	.word	0x00004dd0


	//   ....[56]....
        /*025c*/ 	.word	0x00004e00


	//   ....[57]....
        /*0260*/ 	.word	0x00004e30


	//   ....[58]....
        /*0264*/ 	.word	0x00004e60


	//   ....[59]....
        /*0268*/ 	.word	0x00004eb0


	//   ....[60]....
        /*026c*/ 	.word	0x00004ee0


	//   ....[61]....
        /*0270*/ 	.word	0x00006c90


	//   ....[62]....
        /*0274*/ 	.word	0x00006cd0


	//   ....[63]....
        /*0278*/ 	.word	0x00006e20


	//   ....[64]....
        /*027c*/ 	.word	0x00006e40


	//   ....[65]....
        /*0280*/ 	.word	0x00006e70


	//   ....[66]....
        /*0284*/ 	.word	0x00006ea0


	//   ....[67]....
        /*0288*/ 	.word	0x00007020


	//   ....[68]....
        /*028c*/ 	.word	0x00007060


	//   ....[69]....
        /*0290*/ 	.word	0x000071d0


	//   ....[70]....
        /*0294*/ 	.word	0x00007210


	//   ....[71]....
        /*0298*/ 	.word	0x00007650


	//   ....[72]....
        /*029c*/ 	.word	0x00007c20


	//   ....[73]....
        /*02a0*/ 	.word	0x000080f0


	//   ....[74]....
        /*02a4*/ 	.word	0x00008140


	//   ....[75]....
        /*02a8*/ 	.word	0x00008190


	//   ....[76]....
        /*02ac*/ 	.word	0x000081c0


	//   ....[77]....
        /*02b0*/ 	.word	0x000081e0


	//   ....[78]....
        /*02b4*/ 	.word	0x000082c0


	//   ....[79]....
        /*02b8*/ 	.word	0x00008300


	//   ....[80]....
        /*02bc*/ 	.word	0x00008350


	//   ....[81]....
        /*02c0*/ 	.word	0x00008380


	//   ....[82]....
        /*02c4*/ 	.word	0x000083a0


	//----- nvinfo : EIATTR_EXIT_INSTR_OFFSETS
	.align		4
.L_3043:
        /*02c8*/ 	.byte	0x04, 0x1c
        /*02ca*/ 	.short	(.L_3045 - .L_3044)


	//   ....[0]....
.L_3044:
        /*02cc*/ 	.word	0x00008470


	//   ....[1]....
        /*02d0*/ 	.word	0x00008630


	//----- nvinfo : EIATTR_MAX_THREADS
	.align		4
.L_3045:
        /*02d4*/ 	.byte	0x04, 0x05
        /*02d6*/ 	.short	(.L_3047 - .L_3046)
.L_3046:
        /*02d8*/ 	.word	0x00000020
        /*02dc*/ 	.word	0x00000001
        /*02e0*/ 	.word	0x00000001


	//----- nvinfo : EIATTR_CRS_STACK_SIZE
	.align		4
.L_3047:
        /*02e4*/ 	.byte	0x04, 0x1e
        /*02e6*/ 	.short	(.L_3049 - .L_3048)
.L_3048:
        /*02e8*/ 	.word	0x00000000


	//----- nvinfo : EIATTR_CBANK_PARAM_SIZE
	.align		4
.L_3049:
        /*02ec*/ 	.byte	0x03, 0x19
        /*02ee*/ 	.short	0x01f0


	//----- nvinfo : EIATTR_PARAM_CBANK
	.align		4
        /*02f0*/ 	.byte	0x04, 0x0a
        /*02f2*/ 	.short	(.L_3051 - .L_3050)
	.align		4
.L_3050:
        /*02f4*/ 	.word	index@(.nv.constant0._Z25selective_scan_bwd_kernelI32Selective_Scan_bwd_kernel_traitsILi32ELi8ELb0ELb1ELb1ELb0ELb0EN3c104HalfENS1_7complexIfEEEEv12SSMParamsBwd)
        /*02f8*/ 	.short	0x0210
        /*02fa*/ 	.short	0x01f0


	//----- nvinfo : EIATTR_SW_WAR
	.align		4
.L_3051:
        /*02fc*/ 	.byte	0x04, 0x36
        /*02fe*/ 	.short	(.L_3053 - .L_3052)
.L_3052:
        /*0300*/ 	.word	0x00000008
.L_3053:


//--------------------- .nv.info._Z25selective_scan_bwd_kernelI32Selective_Scan_bwd_kernel_traitsILi32ELi8ELb0ELb1ELb1ELb0ELb1EN3c104HalfENS1_7complexIfEEEEv12SSMParamsBwd --------------------------
	.section	.nv.info._Z25selective_scan_bwd_kernelI32Selective_Scan_bwd_kernel_traitsILi32ELi8ELb0ELb1ELb1ELb0ELb1EN3c104HalfENS1_7complexIfEEEEv12SSMParamsBwd,"",@"SHT_CUDA_INFO"
	.sectionflags	@""
	.align	4


	//----- nvinfo : EIATTR_CUDA_API_VERSION
	.align		4
        /*0000*/ 	.byte	0x04, 0x37
        /*0002*/ 	.short	(.L_3055 - .L_3054)
.L_3054:
        /*0004*/ 	.word	0x00000082


	//----- nvinfo : EIATTR_KPARAM_INFO
	.align		4
.L_3055:
        /*0008*/ 	.byte	0x04, 0x17
        /*000a*/ 	.short	(.L_3057 - .L_3056)
.L_3056:
        /*000c*/ 	.word	0x00000000
        /*0010*/ 	.short	0x0000
        /*0012*/ 	.short	0x0000
        /*0014*/ 	.byte	0x00, 0xf0, 0xc1, 0x07


	//----- nvinfo : EIATTR_SPARSE_MMA_MASK
	.align		4
.L_3057:
        /*0018*/ 	.byte	0x03, 0x50
        /*001a*/ 	.short	0x0000


	//----- nvinfo : EIATTR_MAXREG_COUNT
	.align		4
        /*001c*/ 	.byte	0x03, 0x1b
        /*001e*/ 	.short	0x00ff


	//----- nvinfo : EIATTR_NUM_BARRIERS
	.align		4
        /*0020*/ 	.byte	0x02, 0x4c
        /*0022*/ 	.byte	0x01
	.zero		1


	//----- nvinfo : EIATTR_MERCURY_ISA_VERSION
	.align		4
        /*0024*/ 	.byte	0x03, 0x5f
        /*0026*/ 	.short	0x0101


	//----- nvinfo : EIATTR_COOP_GROUP_MASK_REGIDS
	.align		4
        /*0028*/ 	.byte	0x04, 0x29
        /*002a*/ 	.short	(.L_3059 - .L_3058)


	//   ....[0]....
.L_3058:
        /*002c*/ 	.word	0xffffffff


	//   ....[1]....
        /*0030*/ 	.word	0xffffffff


	//   ....[2]....
        /*0034*/ 	.word	0xffffffff


	//   ....[3]....
        /*0038*/ 	.word	0xffffffff


	//   ....[4]....
        /*003c*/ 	.word	0xffffffff


	//   ....[5]....
        /*0040*/ 	.word	0xffffffff


	//   ....[6]....
        /*0044*/ 	.word	0xffffffff


	//   ....[7]....
        /*0048*/ 	.word	0xffffffff


	//   ....[8]....
        /*004c*/ 	.word	0xffffffff


	//   ....[9]....
        /*0050*/ 	.word	0xffffffff


	//   ....[10]....
        /*0054*/ 	.word	0xffffffff


	//   ....[11]....
        /*0058*/ 	.word	0xffffffff


	//   ....[12]....
        /*005c*/ 	.word	0xffffffff


	//   ....[13]....
        /*0060*/ 	.word	0xffffffff


	//   ....[14]....
        /*0064*/ 	.word	0xffffffff


	//   ....[15]....
        /*0068*/ 	.word	0xffffffff


	//   ....[16]....
        /*006c*/ 	.word	0xffffffff


	//   ....[17]....
        /*0070*/ 	.word	0xffffffff


	//   ....[18]....
        /*0074*/ 	.word	0xffffffff


	//   ....[19]....
        /*0078*/ 	.word	0xffffffff


	//   ....[20]....
        /*007c*/ 	.word	0xffffffff


	//   ....[21]....
        /*0080*/ 	.word	0xffffffff


	//   ....[22]....
        /*0084*/ 	.word	0xffffffff


	//   ....[23]....
        /*0088*/ 	.word	0xffffffff


	//   ....[24]....
        /*008c*/ 	.word	0xffffffff


	//   ....[25]....
        /*0090*/ 	.word	0xffffffff


	//   ....[26]....
        /*0094*/ 	.word	0xffffffff


	//   ....[27]....
        /*0098*/ 	.word	0xffffffff


	//   ....[28]....
        /*009c*/ 	.word	0xffffffff


	//   ....[29]....
        /*00a0*/ 	.word	0xffffffff


	//   ....[30]....
        /*00a4*/ 	.word	0xffffffff


	//   ....[31]....
        /*00a8*/ 	.word	0xffffffff


	//   ....[32]....
        /*00ac*/ 	.word	0xffffffff


	//   ....[33]....
        /*00b0*/ 	.word	0xffffffff


	//   ....[34]....
        /*00b4*/ 	.word	0xffffffff


	//   ....[35]....
        /*00b8*/ 	.word	0xffffffff


	//   ....[36]....
        /*00bc*/ 	.word	0xffffffff


	//   ....[37]....
        /*00c0*/ 	.word	0xffffffff


	//   ....[38]....
        /*00c4*/ 	.word	0xffffffff


	//   ....[39]....
        /*00c8*/ 	.word	0xffffffff


	//   ....[40]....
        /*00cc*/ 	.word	0xffffffff


	//   ....[41]....
        /*00d0*/ 	.word	0xffffffff


	//   ....[42]....
        /*00d4*/ 	.word	0xffffffff


	//   ....[43]....
        /*00d8*/ 	.word	0xffffffff


	//   ....[44]....
        /*00dc*/ 	.word	0xffffffff


	//   ....[45]....
        /*00e0*/ 	.word	0xffffffff


	//   ....[46]....
        /*00e4*/ 	.word	0xffffffff


	//   ....[47]....
        /*00e8*/ 	.word	0xffffffff


	//   ....[48]....
        /*00ec*/ 	.word	0xffffffff


	//   ....[49]....
        /*00f0*/ 	.word	0xffffffff


	//   ....[50]....
        /*00f4*/ 	.word	0xffffffff


	//   ....[51]....
        /*00f8*/ 	.word	0xffffffff


	//   ....[52]....
        /*00fc*/ 	.word	0xffffffff


	//   ....[53]....
        /*0100*/ 	.word	0xffffffff


	//   ....[54]....
        /*0104*/ 	.word	0xffffffff


	//   ....[55]....
        /*0108*/ 	.word	0xffffffff


	//   ....[56]....
        /*010c*/ 	.word	0xffffffff


	//   ....[57]....
        /*0110*/ 	.word	0xffffffff


	//   ....[58]....
        /*0114*/ 	.word	0xffffffff


	//   ....[59]....
        /*0118*/ 	.word	0xffffffff


	//   ....[60]....
        /*011c*/ 	.word	0xffffffff


	//   ....[61]....
        /*0120*/ 	.word	0xffffffff


	//   ....[62]....
        /*0124*/ 	.word	0xffffffff


	//   ....[63]....
        /*0128*/ 	.word	0xffffffff


	//   ....[64]....
        /*012c*/ 	.word	0xffffffff


	//   ....[65]....
        /*0130*/ 	.word	0xffffffff


	//   ....[66]....
        /*0134*/ 	.word	0xffffffff


	//   ....[67]....
        /*0138*/ 	.word	0xffffffff


	//   ....[68]....
        /*013c*/ 	.word	0xffffffff


	//   ....[69]....
        /*0140*/ 	.word	0xffffffff


	//   ....[70]....
        /*0144*/ 	.word	0xffffffff


	//   ....[71]....
        /*0148*/ 	.word	0xffffffff


	//   ....[72]....
        /*014c*/ 	.word	0xffffffff


	//   ....[73]....
        /*0150*/ 	.word	0xffffffff


	//   ....[74]....
        /*0154*/ 	.word	0xffffffff


	//   ....[75]....
        /*0158*/ 	.word	0xffffffff


	//   ....[76]....
        /*015c*/ 	.word	0xffffffff


	//   ....[77]....
        /*0160*/ 	.word	0xffffffff


	//   ....[78]....
        /*0164*/ 	.word	0xffffffff


	//   ....[79]....
        /*0168*/ 	.word	0xffffffff


	//   ....[80]....
        /*016c*/ 	.word	0xffffffff


	//   ....[81]....
        /*0170*/ 	.word	0xffffffff


	//   ....[82]....
        /*0174*/ 	.word	0xffffffff


	//   ....[83]....
        /*0178*/ 	.word	0xffffffff


	//   ....[84]....
        /*017c*/ 	.word	0xffffffff


	//   ....[85]....
        /*0180*/ 	.word	0xffffffff


	//   ....[86]....
        /*0184*/ 	.word	0xffffffff


	//----- nvinfo : EIATTR_COOP_GROUP_INSTR_OFFSETS
	.align		4
.L_3059:
        /*0188*/ 	.byte	0x04, 0x28
        /*018a*/ 	.short	(.L_3061 - .L_3060)


	//   ....[0]....
.L_3060:
        /*018c*/ 	.word	0x00000f90


	//   ....[1]....
        /*0190*/ 	.word	0x00001290


	//   ....[2]....
        /*0194*/ 	.word	0x00001730


	//   ....[3]....
        /*0198*/ 	.word	0x00001a60


	//   ....[4]....
        /*019c*/ 	.word	0x00001e90


	//   ....[5]....
        /*01a0*/ 	.word	0x000023f0


	//   ....[6]....
        /*01a4*/ 	.word	0x00002bd0


	//   ....[7]....
        /*01a8*/ 	.word	0x00003cd0


	//   ....[8]....
        /*01ac*/ 	.word	0x00004460


	//   ....[9]....
        /*01b0*/ 	.word	0x000050c0


	//   ....[10]....
        /*01b4*/ 	.word	0x00005100


	//   ....[11]....
        /*01b8*/ 	.word	0x00005140


	//   ....[12]....
        /*01bc*/ 	.word	0x00005170


	//   ....[13]....
        /*01c0*/ 	.word	0x000051c0


	//   ....[14]....
        /*01c4*/ 	.word	0x00005290


	//   ....[15]....
        /*01c8*/ 	.word	0x000052b0


	//   ....[16]....
        /*01cc*/ 	.word	0x000052c0


	//   ....[17]....
        /*01d0*/ 	.word	0x000052d0


	//   ....[18]....
        /*01d4*/ 	.word	0x000053e0


	//   ....[19]....
        /*01d8*/ 	.word	0x00005420


	//   ....[20]....
        /*01dc*/ 	.word	0x00005450


	//   ....[21]....
        /*01e0*/ 	.word	0x00005480


	//   ....[22]....
        /*01e4*/ 	.word	0x00005660


	//   ....[23]....
        /*01e8*/ 	.word	0x000056a0


	//   ....[24]....
        /*01ec*/ 	.word	0x000056d0


	//   ....[25]....
        /*01f0*/ 	.word	0x00005700


	//   ....[26]....
        /*01f4*/ 	.word	0x00005870


	//   ....[27]....
        /*01f8*/ 	.word	0x000058b0


	//   ....[28]....
        /*01fc*/ 	.word	0x000058f0


	//   ....[29]....
        /*0200*/ 	.word	0x00005930


	//   ....[30]....
        /*0204*/ 	.word	0x00005ac0


	//   ....[31]....
        /*0208*/ 	.word	0x00005b00


	//   ....[32]....
        /*020c*/ 	.word	0x00005b40


	//   ....[33]....
        /*0210*/ 	.word	0x00005b80


	//   ....[34]....
        /*0214*/ 	.word	0x00005bc0


	//   ....[35]....
        /*0218*/ 	.word	0x00005d30


	//   ....[36]....
        /*021c*/ 	.word	0x00005df0


	//   ....[37]....
        /*0220*/ 	.word	0x00005e20


	//   ....[38]....
        /*0224*/ 	.word	0x00005e30


	//   ....[39]....
        /*0228*/ 	.word	0x00005f40


	//   ....[40]....
        /*022c*/ 	.word	0x00005f80


	//   ....[41]....
        /*0230*/ 	.word	0x00005fb0


	//   ....[42]....
        /*0234*/ 	.word	0x00005fc0


	//   ....[43]....
        /*0238*/ 	.word	0x000060d0


	//   ....[44]....
        /*023c*/ 	.word	0x00006110


	//   ....[45]....
        /*0240*/ 	.word	0x00006140


	//   ....[46]....
        /*0244*/ 	.word	0x00006150


	//   ....[47]....
        /*0248*/ 	.word	0x00006260


	//   ....[48]....
        /*024c*/ 	.word	0x000062a0


	//   ....[49]....
        /*0250*/ 	.word	0x000062d0


	//   ....[50]....
        /*0254*/ 	.word	0x000062e0


	//   ....[51]....
        /*0258*/ 	.word	0x000063f0


	//   ....[52]....
        /*025c*/ 	.word	0x00006430


	//   ....[53]....
        /*0260*/ 	.word	0x00006460


	//   ....[54]....
        /*0264*/ 	.word	0x00006470


	//   ....[55]....
        /*0268*/ 	.word	0x00006560


	//   ....[56]....
        /*026c*/ 	.word	0x000065a0


	//   ....[57]....
        /*0270*/ 	.word	0x000065e0


	//   ....[58]....
        /*0274*/ 	.word	0x00006620


	//   ....[59]....
        /*0278*/ 	.word	0x00006660


	//   ....[60]....
        /*027c*/ 	.word	0x000066a0


	//   ....[61]....
        /*0280*/ 	.word	0x000066d0


	//   ....[62]....
        /*0284*/ 	.word	0x00006700


	//   ....[63]....
        /*0288*/ 	.word	0x00006730


	//   ....[64]....
        /*028c*/ 	.word	0x00006770


	//   ....[65]....
        /*0290*/ 	.word	0x00008510


	//   ....[66]....
        /*0294*/ 	.word	0x00008550


	//   ....[67]....
        /*0298*/ 	.word	0x000086d0


	//   ....[68]....
        /*029c*/ 	.word	0x000086f0


	//   ....[69]....
        /*02a0*/ 	.word	0x00008730


	//   ....[70]....
        /*02a4*/ 	.word	0x00008770


	//   ....[71]....
        /*02a8*/ 	.word	0x00008900


	//   ....[72]....
        /*02ac*/ 	.word	0x00008940


	//   ....[73]....
        /*02b0*/ 	.word	0x00008a40


	//   ....[74]....
        /*02b4*/ 	.word	0x00008a80


	//   ....[75]....
        /*02b8*/ 	.word	0x00008ec0


	//   ....[76]....
        /*02bc*/ 	.word	0x00009480


	//   ....[77]....
        /*02c0*/ 	.word	0x00009940


	//   ....[78]....
        /*02c4*/ 	.word	0x00009990


	//   ....[79]....
        /*02c8*/ 	.word	0x000099e0


	//   ....[80]....
        /*02cc*/ 	.word	0x00009a10


	//   ....[81]....
        /*02d0*/ 	.word	0x00009a30


	//   ....[82]....
        /*02d4*/ 	.word	0x00009b10


	//   ....[83]....
        /*02d8*/ 	.word	0x00009b50


	//   ....[84]....
        /*02dc*/ 	.word	0x00009ba0


	//   ....[85]....
        /*02e0*/ 	.word	0x00009bd0


	//   ....[86]....
        /*02e4*/ 	.word	0x00009bf0


	//----- nvinfo : EIATTR_EXIT_INSTR_OFFSETS
	.align		4
.L_3061:
        /*02e8*/ 	.byte	0x04, 0x1c
        /*02ea*/ 	.short	(.L_3063 - .L_3062)


	//   ....[0]....
.L_3062:
        /*02ec*/ 	.word	0x00009cc0


	//   ....[1]....
        /*02f0*/ 	.word	0x00009e80


	//----- nvinfo : EIATTR_MAX_THREADS
	.align		4
.L_3063:
        /*02f4*/ 	.byte	0x04, 0x05
        /*02f6*/ 	.short	(.L_3065 - .L_3064)
.L_3064:
        /*02f8*/ 	.word	0x00000020
        /*02fc*/ 	.word	0x00000001
        /*0300*/ 	.word	0x00000001


	//----- nvinfo : EIATTR_CRS_STACK_SIZE
	.align		4
.L_3065:
        /*0304*/ 	.byte	0x04, 0x1e
        /*0306*/ 	.short	(.L_3067 - .L_3066)
.L_3066:
        /*0308*/ 	.word	0x00000000


	//----- nvinfo : EIATTR_CBANK_PARAM_SIZE
	.align		4
.L_3067:
        /*030c*/ 	.byte	0x03, 0x19
        /*030e*/ 	.short	0x01f0


	//----- nvinfo : EIATTR_PARAM_CBANK
	.align		4
        /*0310*/ 	.byte	0x04, 0x0a
        /*0312*/ 	.short	(.L_3069 - .L_3068)
	.align		4
.L_3068:
        /*0314*/ 	.word	index@(.nv.constant0._Z25selective_scan_bwd_kernelI32Selective_Scan_bwd_kernel_traitsILi32ELi8ELb0ELb1ELb1ELb0ELb1EN3c104HalfENS1_7complexIfEEEEv12SSMParamsBwd)
        /*0318*/ 	.short	0x0210
        /*031a*/ 	.short	0x01f0


	//----- nvinfo : EIATTR_SW_WAR
	.align		4
.L_3069:
        /*031c*/ 	.byte	0x04, 0x36
        /*031e*/ 	.short	(.L_3071 - .L_3070)
.L_3070:
        /*0320*/ 	.word	0x00000008
.L_3071:


//--------------------- .nv.info._Z25selective_scan_bwd_kernelI32Selective_Scan_bwd_kernel_traitsILi32ELi8ELb0ELb1ELb1ELb1ELb0EN3c104HalfENS1_7complexIfEEEEv12SSMParamsBwd --------------------------
	.section	.nv.info._Z25selective_scan_bwd_kernelI32Selective_Scan_bwd_kernel_traitsILi32ELi8ELb0ELb1ELb1ELb1ELb0EN3c104HalfENS1_7complexIfEEEEv12SSMParamsBwd,"",@"SHT_CUDA_INFO"
	.sectionflags	@""
	.align	4


	//----- nvinfo : EIATTR_CUDA_API_VERSION
	.align		4
        /*0000*/ 	.byte	0x04, 0x37
        /*0002*/ 	.short	(.L_3073 - .L_3072)
.L_3072:
        /*0004*/ 	.word	0x00000082


	//----- nvinfo : EIATTR_KPARAM_INFO
	.align		4
.L_3073:
        /*0008*/ 	.byte	0x04, 0x17
        /*000a*/ 	.short	(.L_3075 - .L_3074)
.L_3074:
        /*000c*/ 	.word	0x00000000
        /*0010*/ 	.short	0x0000
        /*0012*/ 	.short	0x0000
        /*0014*/ 	.byte	0x00, 0xf0, 0xc1, 0x07


	//----- nvinfo : EIATTR_SPARSE_MMA_MASK
	.align		4
.L_3075:
        /*0018*/ 	.byte	0x03, 0x50
        /*001a*/ 	.short	0x0000


	//----- nvinfo : EIATTR_MAXREG_COUNT
	.align		4
        /*001c*/ 	.byte	0x03, 0x1b
        /*001e*/ 	.short	0x00ff


	//----- nvinfo : EIATTR_NUM_BARRIERS
	.align		4
        /*0020*/ 	.byte	0x02, 0x4c
        /*0022*/ 	.byte	0x01
	.zero		1


	//----- nvinfo : EIATTR_MERCURY_ISA_VERSION
	.align		4
        /*0024*/ 	.byte	0x03, 0x5f
        /*0026*/ 	.short	0x0101


	//----- nvinfo : EIATTR_COOP_GROUP_MASK_REGIDS
	.align		4
        /*0028*/ 	.byte	0x04, 0x29
        /*002a*/ 	.short	(.L_3077 - .L_3076)


	//   ....[0]....
.L_3076:
        /*002c*/ 	.word	0xffffffff


	//   ....[1]....
        /*0030*/ 	.word	0xffffffff


	//   ....[2]....
        /*0034*/ 	.word	0xffffffff


	//   ....[3]....
        /*0038*/ 	.word	0xffffffff


	//   ....[4]....
        /*003c*/ 	.word	0xffffffff


	//   ....[5]....
        /*0040*/ 	.word	0xffffffff


	//   ....[6]....
        /*0044*/ 	.word	0xffffffff


	//   ....[7]....
        /*0048*/ 	.word	0xffffffff


	//   ....[8]....
        /*004c*/ 	.word	0xffffffff


	//   ....[9]....
        /*0050*/ 	.word	0xffffffff


	//   ....[10]....
        /*0054*/ 	.word	0xffffffff


	//   ....[11]....
        /*0058*/ 	.word	0xffffffff


	//   ....[12]....
        /*005c*/ 	.word	0xffffffff


	//   ....[13]....
        /*0060*/ 	.word	0xffffffff


	//   ....[14]....
        /*0064*/ 	.word	0xffffffff


	//   ....[15]....
        /*0068*/ 	.word	0xffffffff


	//   ....[16]....
        /*006c*/ 	.word	0xffffffff


	//   ....[17]....
        /*0070*/ 	.word	0xffffffff


	//   ....[18]....
        /*0074*/ 	.word	0xffffffff


	//   ....[19]....
        /*0078*/ 	.word	0xffffffff


	//   ....[20]....
        /*007c*/ 	.word	0xffffffff


	//   ....[21]....
        /*0080*/ 	.word	0xffffffff


	//   ....[22]....
        /*0084*/ 	.word	0xffffffff


	//   ....[23]....
        /*0088*/ 	.word	0xffffffff


	//   ....[24]....
        /*008c*/ 	.word	0xffffffff


	//   ....[25]....
        /*0090*/ 	.word	0xffffffff


	//   ....[26]....
        /*0094*/ 	.word	0xffffffff


	//   ....[27]....
        /*0098*/ 	.word	0xffffffff


	//   ....[28]....
        /*009c*/ 	.word	0xffffffff


	//   ....[29]....
        /*00a0*/ 	.word	0xffffffff


	//   ....[30]....
        /*00a4*/ 	.word	0xffffffff


	//   ....[31]....
        /*00a8*/ 	.word	0xffffffff


	//   ....[32]....
        /*00ac*/ 	.word	0xffffffff


	//   ....[33]....
        /*00b0*/ 	.word	0xffffffff


	//   ....[34]....
        /*00b4*/ 	.word	0xffffffff


	//   ....[35]....
        /*00b8*/ 	.word	0xffffffff


	//   ....[36]....
        /*00bc*/ 	.word	0xffffffff


	//   ....[37]....
        /*00c0*/ 	.word	0xffffffff


	//   ....[38]....
        /*00c4*/ 	.word	0xffffffff


	//   ....[39]....
        /*00c8*/ 	.word	0xffffffff


	//   ....[40]....
        /*00cc*/ 	.word	0xffffffff


	//   ....[41]....
        /*00d0*/ 	.word	0xffffffff


	//   ....[42]....
        /*00d4*/ 	.word	0xffffffff


	//   ....[43]....
        /*00d8*/ 	.word	0xffffffff


	//   ....[44]....
        /*00dc*/ 	.word	0xffffffff


	//   ....[45]....
        /*00e0*/ 	.word	0xffffffff


	//   ....[46]....
        /*00e4*/ 	.word	0xffffffff


	//   ....[47]....
        /*00e8*/ 	.word	0xffffffff


	//   ....[48]....
        /*00ec*/ 	.word	0xffffffff


	//   ....[49]....
        /*00f0*/ 	.word	0xffffffff


	//   ....[50]....
        /*00f4*/ 	.word	0xffffffff


	//   ....[51]....
        /*00f8*/ 	.word	0xffffffff


	//   ....[52]....
        /*00fc*/ 	.word	0xffffffff


	//   ....[53]....
        /*0100*/ 	.word	0xffffffff


	//   ....[54]....
        /*0104*/ 	.word	0xffffffff


	//   ....[55]....
        /*0108*/ 	.word	0xffffffff


	//   ....[56]....
        /*010c*/ 	.word	0xffffffff


	//   ....[57]....
        /*0110*/ 	.word	0xffffffff


	//   ....[58]....
        /*0114*/ 	.word	0xffffffff


	//   ....[59]....
        /*0118*/ 	.word	0xffffffff


	//   ....[60]....
        /*011c*/ 	.word	0xffffffff


	//   ....[61]....
        /*0120*/ 	.word	0xffffffff


	//   ....[62]....
        /*0124*/ 	.word	0xffffffff


	//   ....[63]....
        /*0128*/ 	.word	0xffffffff


	//   ....[64]....
        /*012c*/ 	.word	0xffffffff


	//   ....[65]....
        /*0130*/ 	.word	0xffffffff


	//   ....[66]....
        /*0134*/ 	.word	0xffffffff


	//   ....[67]....
        /*0138*/ 	.word	0xffffffff


	//   ....[68]....
        /*013c*/ 	.word	0xffffffff


	//   ....[69]....
        /*0140*/ 	.word	0xffffffff


	//   ....[70]....
        /*0144*/ 	.word	0xffffffff


	//   ....[71]....
        /*0148*/ 	.word	0xffffffff


	//   ....[72]....
        /*014c*/ 	.word	0xffffffff


	//   ....[73]....
        /*0150*/ 	.word	0xffffffff


	//   ....[74]....
        /*0154*/ 	.word	0xffffffff


	//   ....[75]....
        /*0158*/ 	.word	0xffffffff


	//   ....[76]....
        /*015c*/ 	.word	0xffffffff


	//   ....[77]....
        /*0160*/ 	.word	0xffffffff


	//   ....[78]....
        /*0164*/ 	.word	0xffffffff


	//   ....[79]....
        /*0168*/ 	.word	0xffffffff


	//   ....[80]....
        /*016c*/ 	.word	0xffffffff


	//   ....[81]....
        /*0170*/ 	.word	0xffffffff


	//   ....[82]....
        /*0174*/ 	.word	0xffffffff


	//   ....[83]....
        /*0178*/ 	.word	0xffffffff


	//----- nvinfo : EIATTR_COOP_GROUP_INSTR_OFFSETS
	.align		4
.L_3077:
        /*017c*/ 	.byte	0x04, 0x28
        /*017e*/ 	.short	(.L_3079 - .L_3078)


	//   ....[0]....
.L_3078:
        /*0180*/ 	.word	0x00000f90


	//   ....[1]....
        /*0184*/ 	.word	0x000011d0


	//   ....[2]....
        /*0188*/ 	.word	0x000014a0


	//   ....[3]....
        /*018c*/ 	.word	0x00003550


	//   ....[4]....
        /*0190*/ 	.word	0x00003d20


	//   ....[5]....
        /*0194*/ 	.word	0x00004910


	//   ....[6]....
        /*0198*/ 	.word	0x00004950


	//   ....[7]....
        /*019c*/ 	.word	0x00004990


	//   ....[8]....
        /*01a0*/ 	.word	0x000049d0


	//   ....[9]....
        /*01a4*/ 	.word	0x000049f0


	//   ....[10]....
        /*01a8*/ 	.word	0x00004ab0


	//   ....[11]....
        /*01ac*/ 	.word	0x00004ad0


	//   ....[12]....
        /*01b0*/ 	.word	0x00004ae0


	//   ....[13]....
        /*01b4*/ 	.word	0x00004af0


	//   ....[14]....
        /*01b8*/ 	.word	0x00004bb0


	//   ....[15]....
        /*01bc*/ 	.word	0x00004bf0


	//   ....[16]....
        /*01c0*/ 	.word	0x00004c30


	//   ....[17]....
        /*01c4*/ 	.word	0x00004c70


	//   ....[18]....
        /*01c8*/ 	.word	0x00004de0


	//   ....[19]....
        /*01cc*/ 	.word	0x00004e20


	//   ....[20]....
        /*01d0*/ 	.word	0x00004e60


	//   ....[21]....
        /*01d4*/ 	.word	0x00004ea0


	//   ....[22]....
        /*01d8*/ 	.word	0x00005080


	//   ....[23]....
        /*01dc*/ 	.word	0x000050d0


	//   ....[24]....
        /*01e0*/ 	.word	0x00005110


	//   ....[25]....
        /*01e4*/ 	.word	0x00005150


	//   ....[26]....
        /*01e8*/ 	.word	0x00005280


	//   ....[27]....
        /*01ec*/ 	.word	0x00005300


	//   ....[28]....
        /*01f0*/ 	.word	0x00005340


	//   ....[29]....
        /*01f4*/ 	.word	0x00005380


	//   ....[30]....
        /*01f8*/ 	.word	0x000053c0


	//   ....[31]....
        /*01fc*/ 	.word	0x000055d0


	//   ....[32]....
        /*0200*/ 	.word	0x00005640


	//   ....[33]....
        /*0204*/ 	.word	0x00005670


	//   ....[34]....
        /*0208*/ 	.word	0x00005680


	//   ....[35]....
        /*020c*/ 	.word	0x00005790


	//   ....[36]....
        /*0210*/ 	.word	0x000057d0


	//   ....[37]....
        /*0214*/ 	.word	0x00005800


	//   ....[38]....
        /*0218*/ 	.word	0x00005810


	//   ....[39]....
        /*021c*/ 	.word	0x00005920


	//   ....[40]....
        /*0220*/ 	.word	0x00005960


	//   ....[41]....
        /*0224*/ 	.word	0x00005990


	//   ....[42]....
        /*0228*/ 	.word	0x000059a0


	//   ....[43]....
        /*022c*/ 	.word	0x00005ab0


	//   ....[44]....
        /*0230*/ 	.word	0x00005af0


	//   ....[45]....
        /*0234*/ 	.word	0x00005b20


	//   ....[46]....
        /*0238*/ 	.word	0x00005b30


	//   ....[47]....
        /*023c*/ 	.word	0x00005c40


	//   ....[48]....
        /*0240*/ 	.word	0x00005c80


	//   ....[49]....
        /*0244*/ 	.word	0x00005cb0


	//   ....[50]....
        /*0248*/ 	.word	0x00005cc0


	//   ....[51]....
        /*024c*/ 	.word	0x00005dc0


	//   ....[52]....
        /*0250*/ 	.word	0x00005e00


	//   ....[53]....
        /*0254*/ 	.word	0x00005e40


	//   ....[54]....
        /*0258*/ 	.word	0x00005e80


	//   ....[55]....
        /*025c*/ 	.word	0x00005ec0


	//   ....[56]....
        /*0260*/ 	.word	0x00005f00


	//   ....[57]....
        /*0264*/ 	.word	0x00005f40


	//   ....[58]....
        /*0268*/ 	.word	0x00005f60


	//   ....[59]....
        /*026c*/ 	.word	0x00005fa0


	//   ....[60]....
        /*0270*/ 	.word	0x00005fe0


	//   ....[61]....
        /*0274*/ 	.word	0x00007d60


	//   ....[62]....
        /*0278*/ 	.word	0x00007da0


	//   ....[63]....
        /*027c*/ 	.word	0x00007f00


	//   ....[64]....
        /*0280*/ 	.word	0x00007f20


	//   ....[65]....
        /*0284*/ 	.word	0x00007f60


	//   ....[66]....
        /*0288*/ 	.word	0x00007fa0


	//   ....[67]....
        /*028c*/ 	.word	0x00008100


	//   ....[68]....
        /*0290*/ 	.word	0x00008140


	//   ....[69]....
        /*0294*/ 	.word	0x00008250


	//   ....[70]....
        /*0298*/ 	.word	0x00008290


	//   ....[71]....
        /*029c*/ 	.word	0x000088d0


	//   ....[72]....
        /*02a0*/ 	.word	0x00008b50


	//   ....[73]....
        /*02a4*/ 	.word	0x000093b0


	//   ....[74]....
        /*02a8*/ 	.word	0x00009850


	//   ....[75]....
        /*02ac*/ 	.word	0x000098a0


	//   ....[76]....
        /*02b0*/ 	.word	0x000098f0


	//   ....[77]....
        /*02b4*/ 	.word	0x00009920


	//   ....[78]....
        /*02b8*/ 	.word	0x00009940


	//   ....[79]....
        /*02bc*/ 	.word	0x00009a20


	//   ....[80]....
        /*02c0*/ 	.word	0x00009a60


	//   ....[81]....
        /*02c4*/ 	.word	0x00009ab0


	//   ....[82]....
        /*02c8*/ 	.word	0x00009ae0


	//   ....[83]....
        /*02cc*/ 	.word	0x00009b00


	//----- nvinfo : EIATTR_EXIT_INSTR_OFFSETS
	.align		4
.L_3079:
        /*02d0*/ 	.byte	0x04, 0x1c
        /*02d2*/ 	.short	(.L_3081 - .L_3080)


	//   ....[0]....
.L_3080:
        /*02d4*/ 	.word	0x00009bd0


	//   ....[1]....
        /*02d8*/ 	.word	0x00009d90


	//----- nvinfo : EIATTR_MAX_THREADS
	.align		4
.L_3081:
        /*02dc*/ 	.byte	0x04, 0x05
        /*02de*/ 	.short	(.L_3083 - .L_3082)
.L_3082:
        /*02e0*/ 	.word	0x00000020
        /*02e4*/ 	.word	0x00000001
        /*02e8*/ 	.word	0x00000001


	//----- nvinfo : EIATTR_CRS_STACK_SIZE
	.align		4
.L_3083:
        /*02ec*/ 	.byte	0x04, 0x1e
        /*02ee*/ 	.short	(.L_3085 - .L_3084)
.L_3084:
        /*02f0*/ 	.word	0x00000000


	//----- nvinfo : EIATTR_CBANK_PARAM_SIZE
	.align		4
.L_3085:
        /*02f4*/ 	.byte	0x03, 0x19
        /*02f6*/ 	.short	0x01f0


	//----- nvinfo : EIATTR_PARAM_CBANK
	.align		4
        /*02f8*/ 	.byte	0x04, 0x0a
        /*02fa*/ 	.short	(.L_3087 - .L_3086)
	.align		4
.L_3086:
        /*02fc*/ 	.word	index@(.nv.constant0._Z25selective_scan_bwd_kernelI32Selective_Scan_bwd_kernel_traitsILi32ELi8ELb0ELb1ELb1ELb1ELb0EN3c104HalfENS1_7complexIfEEEEv12SSMParamsBwd)
        /*0300*/ 	.short	0x0210
        /*0302*/ 	.short	0x01f0


	//----- nvinfo : EIATTR_SW_WAR
	.align		4
.L_3087:
        /*0304*/ 	.byte	0x04, 0x36
        /*0306*/ 	.short	(.L_3089 - .L_3088)
.L_3088:
        /*0308*/ 	.word	0x00000008
.L_3089:


//--------------------- .nv.info._Z25selective_scan_bwd_kernelI32Selective_Scan_bwd_kernel_traitsILi32ELi8ELb0ELb1ELb1ELb1ELb1EN3c104HalfENS1_7complexIfEEEEv12SSMParamsBwd --------------------------
	.section	.nv.info._Z25selective_scan_bwd_kernelI32Selective_Scan_bwd_kernel_traitsILi32ELi8ELb0ELb1ELb1ELb1ELb1EN3c104HalfENS1_7complexIfEEEEv12SSMParamsBwd,"",@"SHT_CUDA_INFO"
	.sectionflags	@""
	.align	4


	//----- nvinfo : EIATTR_CUDA_API_VERSION
	.align		4
        /*0000*/ 	.byte	0x04, 0x37
        /*0002*/ 	.short	(.L_3091 - .L_3090)
.L_3090:
        /*0004*/ 	.word	0x00000082


	//----- nvinfo : EIATTR_KPARAM_INFO
	.align		4
.L_3091:
        /*0008*/ 	.byte	0x04, 0x17
        /*000a*/ 	.short	(.L_3093 - .L_3092)
.L_3092:
        /*000c*/ 	.word	0x00000000
        /*0010*/ 	.short	0x0000
        /*0012*/ 	.short	0x0000
        /*0014*/ 	.byte	0x00, 0xf0, 0xc1, 0x07


	//----- nvinfo : EIATTR_SPARSE_MMA_MASK
	.align		4
.L_3093:
        /*0018*/ 	.byte	0x03, 0x50
        /*001a*/ 	.short	0x0000


	//----- nvinfo : EIATTR_MAXREG_COUNT
	.align		4
        /*001c*/ 	.byte	0x03, 0x1b
        /*001e*/ 	.short	0x00ff


	//----- nvinfo : EIATTR_NUM_BARRIERS
	.align		4
        /*0020*/ 	.byte	0x02, 0x4c
        /*0022*/ 	.byte	0x01
	.zero		1


	//----- nvinfo : EIATTR_MERCURY_ISA_VERSION
	.align		4
        /*0024*/ 	.byte	0x03, 0x5f
        /*0026*/ 	.short	0x0101


	//----- nvinfo : EIATTR_COOP_GROUP_MASK_REGIDS
	.align		4
        /*0028*/ 	.byte	0x04, 0x29
        /*002a*/ 	.short	(.L_3095 - .L_3094)


	//   ....[0]....
.L_3094:
        /*002c*/ 	.word	0xffffffff


	//   ....[1]....
        /*0030*/ 	.word	0xffffffff


	//   ....[2]....
        /*0034*/ 	.word	0xffffffff


	//   ....[3]....
        /*0038*/ 	.word	0xffffffff


	//   ....[4]....
        /*003c*/ 	.word	0xffffffff


	//   ....[5]....
        /*0040*/ 	.word	0xffffffff


	//   ....[6]....
        /*0044*/ 	.word	0xffffffff


	//   ....[7]....
        /*0048*/ 	.word	0xffffffff


	//   ....[8]....
        /*004c*/ 	.word	0xffffffff


	//   ....[9]....
        /*0050*/ 	.word	0xffffffff


	//   ....[10]....
        /*0054*/ 	.word	0xffffffff


	//   ....[11]....
        /*0058*/ 	.word	0xffffffff


	//   ....[12]....
        /*005c*/ 	.word	0xffffffff


	//   ....[13]....
        /*0060*/ 	.word	0xffffffff


	//   ....[14]....
        /*0064*/ 	.word	0xffffffff


	//   ....[15]....
        /*0068*/ 	.word	0xffffffff


	//   ....[16]....
        /*006c*/ 	.word	0xffffffff


	//   ....[17]....
        /*0070*/ 	.word	0xffffffff


	//   ....[18]....
        /*0074*/ 	.word	0xffffffff


	//   ....[19]....
        /*0078*/ 	.word	0xffffffff


	//   ....[20]....
        /*007c*/ 	.word	0xffffffff


	//   ....[21]....
        /*0080*/ 	.word	0xffffffff


	//   ....[22]....
        /*0084*/ 	.word	0xffffffff


	//   ....[23]....
        /*0088*/ 	.word	0xffffffff


	//   ....[24]....
        /*008c*/ 	.word	0xffffffff


	//   ....[25]....
        /*0090*/ 	.word	0xffffffff


	//   ....[26]....
        /*0094*/ 	.word	0xffffffff


	//   ....[27]....
        /*0098*/ 	.word	0xffffffff


	//   ....[28]....
        /*009c*/ 	.word	0xffffffff


	//   ....[29]....
        /*00a0*/ 	.word	0xffffffff


	//   ....[30]....
        /*00a4*/ 	.word	0xffffffff


	//   ....[31]....
        /*00a8*/ 	.word	0xffffffff


	//   ....[32]....
        /*00ac*/ 	.word	0xffffffff


	//   ....[33]....
        /*00b0*/ 	.word	0xffffffff


	//   ....[34]....
        /*00b4*/ 	.word	0xffffffff


	//   ....[35]....
        /*00b8*/ 	.word	0xffffffff


	//   ....[36]....
        /*00bc*/ 	.word	0xffffffff


	//   ....[37]....
        /*00c0*/ 	.word	0xffffffff


	//   ....[38]....
        /*00c4*/ 	.word	0xffffffff


	//   ....[39]....
        /*00c8*/ 	.word	0xffffffff


	//   ....[40]....
        /*00cc*/ 	.word	0xffffffff


	//   ....[41]....
        /*00d0*/ 	.word	0xffffffff


	//   ....[42]....
        /*00d4*/ 	.word	0xffffffff


	//   ....[43]....
        /*00d8*/ 	.word	0xffffffff


	//   ....[44]....
        /*00dc*/ 	.word	0xffffffff


	//   ....[45]....
        /*00e0*/ 	.word	0xffffffff


	//   ....[46]....
        /*00e4*/ 	.word	0xffffffff


	//   ....[47]....
        /*00e8*/ 	.word	0xffffffff


	//   ....[48]....
        /*00ec*/ 	.word	0xffffffff


	//   ....[49]....
        /*00f0*/ 	.word	0xffffffff


	//   ....[50]....
        /*00f4*/ 	.word	0xffffffff


	//   ....[51]....
        /*00f8*/ 	.word	0xffffffff


	//   ....[52]....
        /*00fc*/ 	.word	0xffffffff


	//   ....[53]....
        /*0100*/ 	.word	0xffffffff


	//   ....[54]....
        /*0104*/ 	.word	0xffffffff


	//   ....[55]....
        /*0108*/ 	.word	0xffffffff


	//   ....[56]....
        /*010c*/ 	.word	0xffffffff


	//   ....[57]....
        /*0110*/ 	.word	0xffffffff


	//   ....[58]....
        /*0114*/ 	.word	0xffffffff


	//   ....[59]....
        /*0118*/ 	.word	0xffffffff


	//   ....[60]....
        /*011c*/ 	.word	0xffffffff


	//   ....[61]....
        /*0120*/ 	.word	0xffffffff


	//   ....[62]....
        /*0124*/ 	.word	0xffffffff


	//   ....[63]....
        /*0128*/ 	.word	0xffffffff


	//   ....[64]....
        /*012c*/ 	.word	0xffffffff


	//   ....[65]....
        /*0130*/ 	.word	0xffffffff


	//   ....[66]....
        /*0134*/ 	.word	0xffffffff


	//   ....[67]....
        /*0138*/ 	.word	0xffffffff


	//   ....[68]....
        /*013c*/ 	.word	0xffffffff


	//   ....[69]....
        /*0140*/ 	.word	0xffffffff


	//   ....[70]....
        /*0144*/ 	.word	0xffffffff


	//   ....[71]....
        /*0148*/ 	.word	0xffffffff


	//   ....[72]....
        /*014c*/ 	.word	0xffffffff


	//   ....[73]....
        /*0150*/ 	.word	0xffffffff


	//   ....[74]....
        /*0154*/ 	.word	0xffffffff


	//   ....[75]....
        /*0158*/ 	.word	0xffffffff


	//   ....[76]....
        /*015c*/ 	.word	0xffffffff


	//   ....[77]....
        /*0160*/ 	.word	0xffffffff


	//   ....[78]....
        /*0164*/ 	.word	0xffffffff


	//   ....[79]....
        /*0168*/ 	.word	0xffffffff


	//   ....[80]....
        /*016c*/ 	.word	0xffffffff


	//   ....[81]....
        /*0170*/ 	.word	0xffffffff


	//   ....[82]....
        /*0174*/ 	.word	0xffffffff


	//   ....[83]....
        /*0178*/ 	.word	0xffffffff


	//   ....[84]....
        /*017c*/ 	.word	0xffffffff


	//   ....[85]....
        /*0180*/ 	.word	0xffffffff


	//   ....[86]....
        /*0184*/ 	.word	0xffffffff


	//   ....[87]....
        /*0188*/ 	.word	0xffffffff


	//----- nvinfo : EIATTR_COOP_GROUP_INSTR_OFFSETS
	.align		4
.L_3095:
        /*018c*/ 	.byte	0x04, 0x28
        /*018e*/ 	.short	(.L_3097 - .L_3096)


	//   ....[0]....
.L_3096:
        /*0190*/ 	.word	0x00000f60


	//   ....[1]....
        /*0194*/ 	.word	0x00001210


	//   ....[2]....
        /*0198*/ 	.word	0x000015b0


	//   ....[3]....
        /*019c*/ 	.word	0x00002c90


	//   ....[4]....
        /*01a0*/ 	.word	0x000030b0


	//   ....[5]....
        /*01a4*/ 	.word	0x00003620


	//   ....[6]....
        /*01a8*/ 	.word	0x00003cd0


	//   ....[7]....
        /*01ac*/ 	.word	0x00004e40


	//   ....[8]....
        /*01b0*/ 	.word	0x000055f0


	//   ....[9]....
        /*01b4*/ 	.word	0x00006230


	//   ....[10]....
        /*01b8*/ 	.word	0x00006270


	//   ....[11]....
        /*01bc*/ 	.word	0x000062b0


	//   ....[12]....
        /*01c0*/ 	.word	0x000062e0


	//   ....[13]....
        /*01c4*/ 	.word	0x00006310


	//   ....[14]....
        /*01c8*/ 	.word	0x000063d0


	//   ....[15]....
        /*01cc*/ 	.word	0x000063f0


	//   ....[16]....
        /*01d0*/ 	.word	0x00006400


	//   ....[17]....
        /*01d4*/ 	.word	0x00006410


	//   ....[18]....
        /*01d8*/ 	.word	0x00006500


	//   ....[19]....
        /*01dc*/ 	.word	0x000065b0


	//   ....[20]....
        /*01e0*/ 	.word	0x000065e0


	//   ....[21]....
        /*01e4*/ 	.word	0x00006620


	//   ....[22]....
        /*01e8*/ 	.word	0x000067b0


	//   ....[23]....
        /*01ec*/ 	.word	0x000067f0


	//   ....[24]....
        /*01f0*/ 	.word	0x00006830


	//   ....[25]....
        /*01f4*/ 	.word	0x00006860


	//   ....[26]....
        /*01f8*/ 	.word	0x000069c0


	//   ....[27]....
        /*01fc*/ 	.word	0x00006a00


	//   ....[28]....
        /*0200*/ 	.word	0x00006a40


	//   ....[29]....
        /*0204*/ 	.word	0x00006a80


	//   ....[30]....
        /*0208*/ 	.word	0x00006bf0


	//   ....[31]....
        /*020c*/ 	.word	0x00006c30


	//   ....[32]....
        /*0210*/ 	.word	0x00006c70


	//   ....[33]....
        /*0214*/ 	.word	0x00006cb0


	//   ....[34]....
        /*0218*/ 	.word	0x00006cf0


	//   ....[35]....
        /*021c*/ 	.word	0x00006f50


	//   ....[36]....
        /*0220*/ 	.word	0x00006f80


	//   ....[37]....
        /*0224*/ 	.word	0x00006f90


	//   ....[38]....
        /*0228*/ 	.word	0x00006fa0


	//   ....[39]....
        /*022c*/ 	.word	0x000070b0


	//   ....[40]....
        /*0230*/ 	.word	0x000070f0


	//   ....[41]....
        /*0234*/ 	.word	0x00007120


	//   ....[42]....
        /*0238*/ 	.word	0x00007130


	//   ....[43]....
        /*023c*/ 	.word	0x00007240


	//   ....[44]....
        /*0240*/ 	.word	0x00007280


	//   ....[45]....
        /*0244*/ 	.word	0x000072b0


	//   ....[46]....
        /*0248*/ 	.word	0x000072c0


	//   ....[47]....
        /*024c*/ 	.word	0x000073d0


	//   ....[48]....
        /*0250*/ 	.word	0x00007410


	//   ....[49]....
        /*0254*/ 	.word	0x00007440


	//   ....[50]....
        /*0258*/ 	.word	0x00007450


	//   ....[51]....
        /*025c*/ 	.word	0x00007560


	//   ....[52]....
        /*0260*/ 	.word	0x000075a0


	//   ....[53]....
        /*0264*/ 	.word	0x000075d0


	//   ....[54]....
        /*0268*/ 	.word	0x000075e0


	//   ....[55]....
        /*026c*/ 	.word	0x000076d0


	//   ....[56]....
        /*0270*/ 	.word	0x00007710


	//   ....[57]....
        /*0274*/ 	.word	0x00007750


	//   ....[58]....
        /*0278*/ 	.word	0x00007790


	//   ....[59]....
        /*027c*/ 	.word	0x000077d0


	//   ....[60]....
        /*0280*/ 	.word	0x00007810


	//   ....[61]....
        /*0284*/ 	.word	0x00007840


	//   ....[62]....
        /*0288*/ 	.word	0x00007870


	//   ....[63]....
        /*028c*/ 	.word	0x000078a0


	//   ....[64]....
        /*0290*/ 	.word	0x000078e0


	//   ....[65]....
        /*0294*/ 	.word	0x00009680


	//   ....[66]....
        /*0298*/ 	.word	0x000096c0


	//   ....[67]....
        /*029c*/ 	.word	0x00009830


	//   ....[68]....
        /*02a0*/ 	.word	0x00009850


	//   ....[69]....
        /*02a4*/ 	.word	0x00009890


	//   ....[70]....
        /*02a8*/ 	.word	0x000098d0


	//   ....[71]....
        /*02ac*/ 	.word	0x00009a50


	//   ....[72]....
        /*02b0*/ 	.word	0x00009a90


	//   ....[73]....
        /*02b4*/ 	.word	0x00009ba0


	//   ....[74]....
        /*02b8*/ 	.word	0x00009be0


	//   ....[75]....
        /*02bc*/ 	.word	0x0000a1d0


	//   ....[76]....
        /*02c0*/ 	.word	0x0000a470


	//   ....[77]....
        /*02c4*/ 	.word	0x0000ac80


	//   ....[78]....
        /*02c8*/ 	.word	0x0000b150


	//   ....[79]....
        /*02cc*/ 	.word	0x0000b1a0


	//   ....[80]....
        /*02d0*/ 	.word	0x0000b1f0


	//   ....[81]....
        /*02d4*/ 	.word	0x0000b220


	//   ....[82]....
        /*02d8*/ 	.word	0x0000b240


	//   ....[83]....
        /*02dc*/ 	.word	0x0000b320


	//   ....[84]....
        /*02e0*/ 	.word	0x0000b360


	//   ....[85]....
        /*02e4*/ 	.word	0x0000b3b0


	//   ....[86]....
        /*02e8*/ 	.word	0x0000b3e0


	//   ....[87]....
        /*02ec*/ 	.word	0x0000b400


	//----- nvinfo : EIATTR_EXIT_INSTR_OFFSETS
	.align		4
.L_3097:
        /*02f0*/ 	.byte	0x04, 0x1c
        /*02f2*/ 	.short	(.L_3099 - .L_3098)


	//   ....[0]....
.L_3098:
        /*02f4*/ 	.word	0x0000b4d0


	//   ....[1]....
        /*02f8*/ 	.word	0x0000b690


	//----- nvinfo : EIATTR_MAX_THREADS
	.align		4
.L_3099:
        /*02fc*/ 	.byte	0x04, 0x05
        /*02fe*/ 	.short	(.L_3101 - .L_3100)
.L_3100:
        /*0300*/ 	.word	0x00000020
        /*0304*/ 	.word	0x00000001
        /*0308*/ 	.word	0x00000001


	//----- nvinfo : EIATTR_CRS_STACK_SIZE
	.align		4
.L_3101:
        /*030c*/ 	.byte	0x04, 0x1e
        /*030e*/ 	.short	(.L_3103 - .L_3102)
.L_3102:
        /*0310*/ 	.word	0x00000000


	//----- nvinfo : EIATTR_CBANK_PARAM_SIZE
	.align		4
.L_3103:
        /*0314*/ 	.byte	0x03, 0x19
        /*0316*/ 	.short	0x01f0


	//----- nvinfo : EIATTR_PARAM_CBANK
	.align		4
        /*0318*/ 	.byte	0x04, 0x0a
        /*031a*/ 	.short	(.L_3105 - .L_3104)
	.align		4
.L_3104:
        /*031c*/ 	.word	index@(.nv.constant0._Z25selective_scan_bwd_kernelI32Selective_Scan_bwd_kernel_traitsILi32ELi8ELb0ELb1ELb1ELb1ELb1EN3c104HalfENS1_7complexIfEEEEv12SSMParamsBwd)
        /*0320*/ 	.short	0x0210
        /*0322*/ 	.short	0x01f0


	//----- nvinfo : EIATTR_SW_WAR
	.align		4
.L_3105:
        /*0324*/ 	.byte	0x04, 0x36
        /*0326*/ 	.short	(.L_3107 - .L_3106)
.L_3106:
        /*0328*/ 	.word	0x00000008
.L_3107:


//--------------------- .nv.info._Z25selective_scan_bwd_kernelI32Selective_Scan_bwd_kernel_traitsILi32ELi8ELb1ELb0ELb0ELb0ELb0EN3c104HalfENS1_7complexIfEEEEv12SSMParamsBwd --------------------------
	.section	.nv.info._Z25selective_scan_bwd_kernelI32Selective_Scan_bwd_kernel_traitsILi32ELi8ELb1ELb0ELb0ELb0ELb0EN3c104HalfENS1_7complexIfEEEEv12SSMParamsBwd,"",@"SHT_CUDA_INFO"
	.sectionflags	@""
	.align	4


	//----- nvinfo : EIATTR_CUDA_API_VERSION
	.align		4
        /*0000*/ 	.byte	0x04, 0x37
        /*0002*/ 	.short	(.L_3109 - .L_3108)
.L_3108:
        /*0004*/ 	.word	0x00000082


	//----- nvinfo : EIATTR_KPARAM_INFO
	.align		4
.L_3109:
        /*0008*/ 	.byte	0x04, 0x17
        /*000a*/ 	.short	(.L_3111 - .L_3110)
.L_3110:
        /*000c*/ 	.word	0x00000000
        /*0010*/ 	.short	0x0000
        /*0012*/ 	.short	0x0000
        /*0014*/ 	.byte	0x00, 0xf0, 0xc1, 0x07


	//----- nvinfo : EIATTR_SPARSE_MMA_MASK
	.align		4
.L_3111:
        /*0018*/ 	.byte	0x03, 0x50
        /*001a*/ 	.short	0x0000


	//----- nvinfo : EIATTR_MAXREG_COUNT
	.align		4
        /*001c*/ 	.byte	0x03, 0x1b
        /*001e*/ 	.short	0x00ff


	//----- nvinfo : EIATTR_NUM_BARRIERS
	.align		4
        /*0020*/ 	.byte	0x02, 0x4c
        /*0022*/ 	.byte	0x01
	.zero		1


	//----- nvinfo : EIATTR_MERCURY_ISA_VERSION
	.align		4
        /*0024*/ 	.byte	0x03, 0x5f
        /*0026*/ 	.short	0x0101


	//----- nvinfo : EIATTR_COOP_GROUP_MASK_REGIDS
	.align		4
        /*0028*/ 	.byte	0x04, 0x29
        /*002a*/ 	.short	(.L_3113 - .L_3112)


	//   ....[0]....
.L_3112:
        /*002c*/ 	.word	0xffffffff


	//   ....[1]....
        /*0030*/ 	.word	0xffffffff


	//   ....[2]....
        /*0034*/ 	.word	0xffffffff


	//   ....[3]....
        /*0038*/ 	.word	0xffffffff


	//   ....[4]....
        /*003c*/ 	.word	0xffffffff


	//   ....[5]....
        /*0040*/ 	.word	0xffffffff


	//   ....[6]....
        /*0044*/ 	.word	0xffffffff


	//   ....[7]....
        /*0048*/ 	.word	0xffffffff


	//   ....[8]....
        /*004c*/ 	.word	0xffffffff


	//   ....[9]....
        /*0050*/ 	.word	0xffffffff


	//   ....[10]....
        /*0054*/ 	.word	0xffffffff


	//   ....[11]....
        /*0058*/ 	.word	0xffffffff


	//   ....[12]....
        /*005c*/ 	.word	0xffffffff


	//   ....[13]....
        /*0060*/ 	.word	0xffffffff


	//   ....[14]....
        /*0064*/ 	.word	0xffffffff


	//   ....[15]....
        /*0068*/ 	.word	0xffffffff


	//   ....[16]....
        /*006c*/ 	.word	0xffffffff


	//   ....[17]....
        /*0070*/ 	.word	0xffffffff


	//   ....[18]....
        /*0074*/ 	.word	0xffffffff


	//   ....[19]....
        /*0078*/ 	.word	0xffffffff


	//   ....[20]....
        /*007c*/ 	.word	0xffffffff


	//   ....[21]....
        /*0080*/ 	.word	0xffffffff


	//   ....[22]....
        /*0084*/ 	.word	0xffffffff


	//   ....[23]....
        /*0088*/ 	.word	0xffffffff


	//   ....[24]....
        /*008c*/ 	.word	0xffffffff


	//   ....[25]....
        /*0090*/ 	.word	0xffffffff


	//   ....[26]....
        /*0094*/ 	.word	0xffffffff


	//   ....[27]....
        /*0098*/ 	.word	0xffffffff


	//   ....[28]....
        /*009c*/ 	.word	0xffffffff


	//   ....[29]....
        /*00a0*/ 	.word	0xffffffff


	//   ....[30]....
        /*00a4*/ 	.word	0xffffffff


	//   ....[31]....
        /*00a8*/ 	.word	0xffffffff


	//   ....[32]....
        /*00ac*/ 	.word	0xffffffff


	//   ....[33]....
        /*00b0*/ 	.word	0xffffffff


	//   ....[34]....
        /*00b4*/ 	.word	0xffffffff


	//   ....[35]....
        /*00b8*/ 	.word	0xffffffff


	//   ....[36]....
        /*00bc*/ 	.word	0xffffffff


	//   ....[37]....
        /*00c0*/ 	.word	0xffffffff


	//   ....[38]....
        /*00c4*/ 	.word	0xffffffff


	//   ....[39]....
        /*00c8*/ 	.word	0xffffffff


	//   ....[40]....
        /*00cc*/ 	.word	0xffffffff


	//   ....[41]....
        /*00d0*/ 	.word	0xffffffff


	//   ....[42]....
        /*00d4*/ 	.word	0xffffffff


	//   ....[43]....
        /*00d8*/ 	.word	0xffffffff


	//   ....[44]....
        /*00dc*/ 	.word	0xffffffff


	//   ....[45]....
        /*00e0*/ 	.word	0xffffffff


	//   ....[46]....
        /*00e4*/ 	.word	0xffffffff


	//   ....[47]....
        /*00e8*/ 	.word	0xffffffff


	//   ....[48]....
        /*00ec*/ 	.word	0xffffffff


	//   ....[49]....
        /*00f0*/ 	.word	0xffffffff


	//   ....[50]....
        /*00f4*/ 	.word	0xffffffff


	//   ....[51]....
        /*00f8*/ 	.word	0xffffffff


	//   ....[52]....
        /*00fc*/ 	.word	0xffffffff


	//   ....[53]....
        /*0100*/ 	.word	0xffffffff


	//   ....[54]....
        /*0104*/ 	.word	0xffffffff


	//   ....[55]....
        /*0108*/ 	.word	0xffffffff


	//   ....[56]....
        /*010c*/ 	.word	0xffffffff


	//   ....[57]....
        /*0110*/ 	.word	0xffffffff


	//   ....[58]....
        /*0114*/ 	.word	0xffffffff


	//   ....[59]....
        /*0118*/ 	.word	0xffffffff


	//   ....[60]....
        /*011c*/ 	.word	0xffffffff


	//   ....[61]....
        /*0120*/ 	.word	0xffffffff


	//   ....[62]....
        /*0124*/ 	.word	0xffffffff


	//   ....[63]....
        /*0128*/ 	.word	0xffffffff


	//   ....[64]....
        /*012c*/ 	.word	0xffffffff


	//   ....[65]....
        /*0130*/ 	.word	0xffffffff


	//   ....[66]....
        /*0134*/ 	.word	0xffffffff


	//   ....[67]....
        /*0138*/ 	.word	0xffffffff


	//   ....[68]....
        /*013c*/ 	.word	0xffffffff


	//   ....[69]....
        /*0140*/ 	.word	0xffffffff


	//   ....[70]....
        /*0144*/ 	.word	0xffffffff


	//   ....[71]....
        /*0148*/ 	.word	0xffffffff


	//   ....[72]....
        /*014c*/ 	.word	0xffffffff


	//   ....[73]....
        /*0150*/ 	.word	0xffffffff


	//   ....[74]....
        /*0154*/ 	.word	0xffffffff


	//   ....[75]....
        /*0158*/ 	.word	0xffffffff


	//   ....[76]....
        /*015c*/ 	.word	0xffffffff


	//   ....[77]....
        /*0160*/ 	.word	0xffffffff


	//   ....[78]....
        /*0164*/ 	.word	0xffffffff


	//   ....[79]....
        /*0168*/ 	.word	0xffffffff


	//   ....[80]....
        /*016c*/ 	.word	0xffffffff


	//   ....[81]....
        /*0170*/ 	.word	0xffffffff


	//   ....[82]....
        /*0174*/ 	.word	0xffffffff


	//   ....[83]....
        /*0178*/ 	.word	0xffffffff


	//   ....[84]....
        /*017c*/ 	.word	0xffffffff


	//   ....[85]....
        /*0180*/ 	.word	0xffffffff


	//   ....[86]....
        /*0184*/ 	.word	0xffffffff


	//   ....[87]....
        /*0188*/ 	.word	0xffffffff


	//   ....[88]....
        /*018c*/ 	.word	0xffffffff


	//   ....[89]....
        /*0190*/ 	.word	0xffffffff


	//   ....[90]....
        /*0194*/ 	.word	0xffffffff


	//----- nvinfo : EIATTR_COOP_GROUP_INSTR_OFFSETS
	.align		4
.L_3113:
        /*0198*/ 	.byte	0x04, 0x28
        /*019a*/ 	.short	(.L_3115 - .L_3114)


	//   ....[0]....
.L_3114:
        /*019c*/ 	.word	0x000006e0


	//   ....[1]....
        /*01a0*/ 	.word	0x00000760


	//   ....[2]....
        /*01a4*/ 	.word	0x00000890


	//   ....[3]....
        /*01a8*/ 	.word	0x00001a10


	//   ....[4]....
        /*01ac*/ 	.word	0x00001a50


	//   ....[5]....
        /*01b0*/ 	.word	0x00001a60


	//   ....[6]....
        /*01b4*/ 	.word	0x00001a70


	//   ....[7]....
        /*01b8*/ 	.word	0x00001a80


	//   ....[8]....
        /*01bc*/ 	.word	0x00001a90


	//   ....[9]....
        /*01c0*/ 	.word	0x00001b40


	//   ....[10]....
        /*01c4*/ 	.word	0x00001b70


	//   ....[11]....
        /*01c8*/ 	.word	0x00001b80


	//   ....[12]....
        /*01cc*/ 	.word	0x00001b90


	//   ....[13]....
        /*01d0*/ 	.word	0x00001c30


	//   ....[14]....
        /*01d4*/ 	.word	0x00001c60


	//   ....[15]....
        /*01d8*/ 	.word	0x00001c80


	//   ....[16]....
        /*01dc*/ 	.word	0x00001c90


	//   ....[17]....
        /*01e0*/ 	.word	0x00001d60


	//   ....[18]....
        /*01e4*/ 	.word	0x00001da0


	//   ....[19]....
        /*01e8*/ 	.word	0x00001dd0


	//   ....[20]....
        /*01ec*/ 	.word	0x00001e10


	//   ....[21]....
        /*01f0*/ 	.word	0x00001f80


	//   ....[22]....
        /*01f4*/ 	.word	0x00001fc0


	//   ....[23]....
        /*01f8*/ 	.word	0x00001ff0


	//   ....[24]....
        /*01fc*/ 	.word	0x00002020


	//   ....[25]....
        /*0200*/ 	.word	0x00002390


	//   ....[26]....
        /*0204*/ 	.word	0x00002420


	//   ....[27]....
        /*0208*/ 	.word	0x000025b0


	//   ....[28]....
        /*020c*/ 	.word	0x000025c0


	//   ....[29]....
        /*0210*/ 	.word	0x000025d0


	//   ....[30]....
        /*0214*/ 	.word	0x000025e0


	//   ....[31]....
        /*0218*/ 	.word	0x000025f0


	//   ....[32]....
        /*021c*/ 	.word	0x00002600


	//   ....[33]....
        /*0220*/ 	.word	0x000026e0


	//   ....[34]....
        /*0224*/ 	.word	0x00002700


	//   ....[35]....
        /*0228*/ 	.word	0x00002710


	//   ....[36]....
        /*022c*/ 	.word	0x00002720


	//   ....[37]....
        /*0230*/ 	.word	0x00002800


	//   ....[38]....
        /*0234*/ 	.word	0x00002820


	//   ....[39]....
        /*0238*/ 	.word	0x00002830


	//   ....[40]....
        /*023c*/ 	.word	0x00002840


	//   ....[41]....
        /*0240*/ 	.word	0x00002920


	//   ....[42]....
        /*0244*/ 	.word	0x00002940


	//   ....[43]....
        /*0248*/ 	.word	0x00002950


	//   ....[44]....
        /*024c*/ 	.word	0x00002960


	//   ....[45]....
        /*0250*/ 	.word	0x00002a40


	//   ....[46]....
        /*0254*/ 	.word	0x00002a60


	//   ....[47]....
        /*0258*/ 	.word	0x00002a70


	//   ....[48]....
        /*025c*/ 	.word	0x00002a80


	//   ....[49]....
        /*0260*/ 	.word	0x00002b60


	//   ....[50]....
        /*0264*/ 	.word	0x00002ba0


	//   ....[51]....
        /*0268*/ 	.word	0x00002be0


	//   ....[52]....
        /*026c*/ 	.word	0x00002c20


	//   ....[53]....
        /*0270*/ 	.word	0x00002c60


	//   ....[54]....
        /*0274*/ 	.word	0x00002ca0


	//   ....[55]....
        /*0278*/ 	.word	0x00002cc0


	//   ....[56]....
        /*027c*/ 	.word	0x00002ce0


	//   ....[57]....
        /*0280*/ 	.word	0x00002d00


	//   ....[58]....
        /*0284*/ 	.word	0x000038f0


	//   ....[59]....
        /*0288*/ 	.word	0x00003930


	//   ....[60]....
        /*028c*/ 	.word	0x00003970


	//   ....[61]....
        /*0290*/ 	.word	0x000039b0


	//   ....[62]....
        /*0294*/ 	.word	0x000039f0


	//   ....[63]....
        /*0298*/ 	.word	0x00003a20


	//   ....[64]....
        /*029c*/ 	.word	0x00003a40


	//   ....[65]....
        /*02a0*/ 	.word	0x00003a60


	//   ....[66]....
        /*02a4*/ 	.word	0x00003a90


	//   ....[67]....
        /*02a8*/ 	.word	0x00003b50


	//   ....[68]....
        /*02ac*/ 	.word	0x00003b70


	//   ....[69]....
        /*02b0*/ 	.word	0x00003b90


	//   ....[70]....
        /*02b4*/ 	.word	0x00003bc0


	//   ....[71]....
        /*02b8*/ 	.word	0x00003c90


	//   ....[72]....
        /*02bc*/ 	.word	0x00003cd0


	//   ....[73]....
        /*02c0*/ 	.word	0x00003d10


	//   ....[74]....
        /*02c4*/ 	.word	0x00003d50


	//   ....[75]....
        /*02c8*/ 	.word	0x00003e60


	//   ....[76]....
        /*02cc*/ 	.word	0x00003ea0


	//   ....[77]....
        /*02d0*/ 	.word	0x00003ee0


	//   ....[78]....
        /*02d4*/ 	.word	0x00003f20


	//   ....[79]....
        /*02d8*/ 	.word	0x00004430


	//   ....[80]....
        /*02dc*/ 	.word	0x00004690


	//   ....[81]....
        /*02e0*/ 	.word	0x00004770


	//   ....[82]....
        /*02e4*/ 	.word	0x000047c0


	//   ....[83]....
        /*02e8*/ 	.word	0x00004810


	//   ....[84]....
        /*02ec*/ 	.word	0x00004840


	//   ....[85]....
        /*02f0*/ 	.word	0x00004860


	//   ....[86]....
        /*02f4*/ 	.word	0x00004940


	//   ....[87]....
        /*02f8*/ 	.word	0x00004980


	//   ....[88]....
        /*02fc*/ 	.word	0x000049d0


	//   ....[89]....
        /*0300*/ 	.word	0x00004a00


	//   ....[90]....
        /*0304*/ 	.word	0x00004a20


	//----- nvinfo : EIATTR_EXIT_INSTR_OFFSETS
	.align		4
.L_3115:
        /*0308*/ 	.byte	0x04, 0x1c
        /*030a*/ 	.short	(.L_3117 - .L_3116)


	//   ....[0]....
.L_3116:
        /*030c*/ 	.word	0x00004af0


	//   ....[1]....
        /*0310*/ 	.word	0x00005180


	//----- nvinfo : EIATTR_MAX_THREADS
	.align		4
.L_3117:
        /*0314*/ 	.byte	0x04, 0x05
        /*0316*/ 	.short	(.L_3119 - .L_3118)
.L_3118:
        /*0318*/ 	.word	0x00000020
        /*031c*/ 	.word	0x00000001
        /*0320*/ 	.word	0x00000001


	//----- nvinfo : EIATTR_CRS_STACK_SIZE
	.align		4
.L_3119:
        /*0324*/ 	.byte	0x04, 0x1e
        /*0326*/ 	.short	(.L_3121 - .L_3120)
.L_3120:
        /*0328*/ 	.word	0x00000000


	//----- nvinfo : EIATTR_CBANK_PARAM_SIZE
	.align		4
.L_3121:
        /*032c*/ 	.byte	0x03, 0x19
        /*032e*/ 	.short	0x01f0


	//----- nvinfo : EIATTR_PARAM_CBANK
	.align		4
        /*0330*/ 	.byte	0x04, 0x0a
        /*0332*/ 	.short	(.L_3123 - .L_3122)
	.align		4
.L_3122:
        /*0334*/ 	.word	index@(.nv.constant0._Z25selective_scan_bwd_kernelI32Selective_Scan_bwd_kernel_traitsILi32ELi8ELb1ELb0ELb0ELb0ELb0EN3c104HalfENS1_7complexIfEEEEv12SSMParamsBwd)
        /*0338*/ 	.short	0x0210
        /*033a*/ 	.short	0x01f0


	//----- nvinfo : EIATTR_SW_WAR
	.align		4
.L_3123:
        /*033c*/ 	.byte	0x04, 0x36
        /*033e*/ 	.short	(.L_3125 - .L_3124)
.L_3124:
        /*0340*/ 	.word	0x00000008
.L_3125:


//--------------------- .nv.info._Z25selective_scan_bwd_kernelI32Selective_Scan_bwd_kernel_traitsILi32ELi8ELb1ELb0ELb0ELb0ELb1EN3c104HalfENS1_7complexIfEEEEv12SSMParamsBwd --------------------------
	.section	.nv.info._Z25selective_scan_bwd_kernelI32Selective_Scan_bwd_kernel_traitsILi32ELi8ELb1ELb0ELb0ELb0ELb1EN3c104HalfENS1_7complexIfEEEEv12SSMParamsBwd,"",@"SHT_CUDA_INFO"
	.sectionflags	@""
	.align	4


	//----- nvinfo : EIATTR_CUDA_API_VERSION
	.align		4
        /*0000*/ 	.byte	0x04, 0x37
        /*0002*/ 	.short	(.L_3127 - .L_3126)
.L_3126:
        /*0004*/ 	.word	0x00000082


	//----- nvinfo : EIATTR_KPARAM_INFO
	.align		4
.L_3127:
        /*0008*/ 	.byte	0x04, 0x17
        /*000a*/ 	.short	(.L_3129 - .L_3128)
.L_3128:
        /*000c*/ 	.word	0x00000000
        /*0010*/ 	.short	0x0000
        /*0012*/ 	.short	0x0000
        /*0014*/ 	.byte	0x00, 0xf0, 0xc1, 0x07


	//----- nvinfo : EIATTR_SPARSE_MMA_MASK
	.align		4
.L_3129:
        /*0018*/ 	.byte	0x03, 0x50
        /*001a*/ 	.short	0x0000


	//----- nvinfo : EIATTR_MAXREG_COUNT
	.align		4
        /*001c*/ 	.byte	0x03, 0x1b
        /*001e*/ 	.short	0x00ff


	//----- nvinfo : EIATTR_NUM_BARRIERS
	.align		4
        /*0020*/ 	.byte	0x02, 0x4c
        /*0022*/ 	.byte	0x01
	.zero		1


	//----- nvinfo : EIATTR_MERCURY_ISA_VERSION
	.align		4
        /*0024*/ 	.byte	0x03, 0x5f
        /*0026*/ 	.short	0x0101


	//----- nvinfo : EIATTR_COOP_GROUP_MASK_REGIDS
	.align		4
        /*0028*/ 	.byte	0x04, 0x29
        /*002a*/ 	.short	(.L_3131 - .L_3130)


	//   ....[0]....
.L_3130:
        /*002c*/ 	.word	0xffffffff


	//   ....[1]....
        /*0030*/ 	.word	0xffffffff


	//   ....[2]....
        /*0034*/ 	.word	0xffffffff


	//   ....[3]....
        /*0038*/ 	.word	0xffffffff


	//   ....[4]....
        /*003c*/ 	.word	0xffffffff


	//   ....[5]....
        /*0040*/ 	.word	0xffffffff


	//   ....[6]....
        /*0044*/ 	.word	0xffffffff


	//   ....[7]....
        /*0048*/ 	.word	0xffffffff


	//   ....[8]....
        /*004c*/ 	.word	0xffffffff


	//   ....[9]....
        /*0050*/ 	.word	0xffffffff


	//   ....[10]....
        /*0054*/ 	.word	0xffffffff


	//   ....[11]....
        /*0058*/ 	.word	0xffffffff


	//   ....[12]....
        /*005c*/ 	.word	0xffffffff


	//   ....[13]....
        /*0060*/ 	.word	0xffffffff


	//   ....[14]....
        /*0064*/ 	.word	0xffffffff


	//   ....[15]....
        /*0068*/ 	.word	0xffffffff


	//   ....[16]....
        /*006c*/ 	.word	0xffffffff


	//   ....[17]....
        /*0070*/ 	.word	0xffffffff


	//   ....[18]....
        /*0074*/ 	.word	0xffffffff


	//   ....[19]....
        /*0078*/ 	.word	0xffffffff


	//   ....[20]....
        /*007c*/ 	.word	0xffffffff


	//   ....[21]....
        /*0080*/ 	.word	0xffffffff


	//   ....[22]....
        /*0084*/ 	.word	0xffffffff


	//   ....[23]....
        /*0088*/ 	.word	0xffffffff


	//   ....[24]....
        /*008c*/ 	.word	0xffffffff


	//   ....[25]....
        /*0090*/ 	.word	0xffffffff


	//   ....[26]....
        /*0094*/ 	.word	0xffffffff


	//   ....[27]....
        /*0098*/ 	.word	0xffffffff


	//   ....[28]....
        /*009c*/ 	.word	0xffffffff


	//   ....[29]....
        /*00a0*/ 	.word	0xffffffff


	//   ....[30]....
        /*00a4*/ 	.word	0xffffffff


	//   ....[31]....
        /*00a8*/ 	.word	0xffffffff


	//   ....[32]....
        /*00ac*/ 	.word	0xffffffff


	//   ....[33]....
        /*00b0*/ 	.word	0xffffffff


	//   ....[34]....
        /*00b4*/ 	.word	0xffffffff


	//   ....[35]....
        /*00b8*/ 	.word	0xffffffff


	//   ....[36]....
        /*00bc*/ 	.word	0xffffffff


	//   ....[37]....
        /*00c0*/ 	.word	0xffffffff


	//   ....[38]....
        /*00c4*/ 	.word	0xffffffff


	//   ....[39]....
        /*00c8*/ 	.word	0xffffffff


	//   ....[40]....
        /*00cc*/ 	.word	0xffffffff


	//   ....[41]....
        /*00d0*/ 	.word	0xffffffff


	//   ....[42]....
        /*00d4*/ 	.word	0xffffffff


	//   ....[43]....
        /*00d8*/ 	.word	0xffffffff


	//   ....[44]....
        /*00dc*/ 	.word	0xffffffff


	//   ....[45]....
        /*00e0*/ 	.word	0xffffffff


	//   ....[46]....
        /*00e4*/ 	.word	0xffffffff


	//   ....[47]....
        /*00e8*/ 	.word	0xffffffff


	//   ....[48]....
        /*00ec*/ 	.word	0xffffffff


	//   ....[49]....
        /*00f0*/ 	.word	0xffffffff


	//   ....[50]....
        /*00f4*/ 	.word	0xffffffff


	//   ....[51]....
        /*00f8*/ 	.word	0xffffffff


	//   ....[52]....
        /*00fc*/ 	.word	0xffffffff


	//   ....[53]....
        /*0100*/ 	.word	0xffffffff


	//   ....[54]....
        /*0104*/ 	.word	0xffffffff


	//   ....[55]....
        /*0108*/ 	.word	0xffffffff


	//   ....[56]....
        /*010c*/ 	.word	0xffffffff


	//   ....[57]....
        /*0110*/ 	.word	0xffffffff


	//   ....[58]....
        /*0114*/ 	.word	0xffffffff


	//   ....[59]....
        /*0118*/ 	.word	0xffffffff


	//   ....[60]....
        /*011c*/ 	.word	0xffffffff


	//   ....[61]....
        /*0120*/ 	.word	0xffffffff


	//   ....[62]....
        /*0124*/ 	.word	0xffffffff


	//   ....[63]....
        /*0128*/ 	.word	0xffffffff


	//   ....[64]....
        /*012c*/ 	.word	0xffffffff


	//   ....[65]....
        /*0130*/ 	.word	0xffffffff


	//   ....[66]....
        /*0134*/ 	.word	0xffffffff


	//   ....[67]....
        /*0138*/ 	.word	0xffffffff


	//   ....[68]....
        /*013c*/ 	.word	0xffffffff


	//   ....[69]....
        /*0140*/ 	.word	0xffffffff


	//   ....[70]....
        /*0144*/ 	.word	0xffffffff


	//   ....[71]....
        /*0148*/ 	.word	0xffffffff


	//   ....[72]....
        /*014c*/ 	.word	0xffffffff


	//   ....[73]....
        /*0150*/ 	.word	0xffffffff


	//   ....[74]....
        /*0154*/ 	.word	0xffffffff


	//   ....[75]....
        /*0158*/ 	.word	0xffffffff


	//   ....[76]....
        /*015c*/ 	.word	0xffffffff


	//   ....[77]....
        /*0160*/ 	.word	0xffffffff


	//   ....[78]....
        /*0164*/ 	.word	0xffffffff


	//   ....[79]....
        /*0168*/ 	.word	0xffffffff


	//   ....[80]....
        /*016c*/ 	.word	0xffffffff


	//   ....[81]....
        /*0170*/ 	.word	0xffffffff


	//   ....[82]....
        /*0174*/ 	.word	0xffffffff


	//   ....[83]....
        /*0178*/ 	.word	0xffffffff


	//   ....[84]....
        /*017c*/ 	.word	0xffffffff


	//   ....[85]....
        /*0180*/ 	.word	0xffffffff


	//   ....[86]....
        /*0184*/ 	.word	0xffffffff


	//   ....[87]....
        /*0188*/ 	.word	0xffffffff


	//   ....[88]....
        /*018c*/ 	.word	0xffffffff


	//   ....[89]....
        /*0190*/ 	.word	0xffffffff


	//   ....[90]....
        /*0194*/ 	.word	0xffffffff


	//   ....[91]....
        /*0198*/ 	.word	0xffffffff


	//   ....[92]....
        /*019c*/ 	.word	0xffffffff


	//   ....[93]....
        /*01a0*/ 	.word	0xffffffff


	//   ....[94]....
        /*01a4*/ 	.word	0xffffffff


	//----- nvinfo : EIATTR_COOP_GROUP_INSTR_OFFSETS
	.align		4
.L_3131:
        /*01a8*/ 	.byte	0x04, 0x28
        /*01aa*/ 	.short	(.L_3133 - .L_3132)


	//   ....[0]....
.L_3132:
        /*01ac*/ 	.word	0x00000710


	//   ....[1]....
        /*01b0*/ 	.word	0x000007d0


	//   ....[2]....
        /*01b4*/ 	.word	0x000008f0


	//   ....[3]....
        /*01b8*/ 	.word	0x00000a00


	//   ....[4]....
        /*01bc*/ 	.word	0x00000e10


	//   ....[5]....
        /*01c0*/ 	.word	0x000012b0


	//   ....[6]....
        /*01c4*/ 	.word	0x000014f0


	//   ....[7]....
        /*01c8*/ 	.word	0x000026b0


	//   ....[8]....
        /*01cc*/ 	.word	0x000026f0


	//   ....[9]....
        /*01d0*/ 	.word	0x00002700


	//   ....[10]....
        /*01d4*/ 	.word	0x00002710


	//   ....[11]....
        /*01d8*/ 	.word	0x00002720


	//   ....[12]....
        /*01dc*/ 	.word	0x00002730


	//   ....[13]....
        /*01e0*/ 	.word	0x000027d0


	//   ....[14]....
        /*01e4*/ 	.word	0x00002800


	//   ....[15]....
        /*01e8*/ 	.word	0x00002820


	//   ....[16]....
        /*01ec*/ 	.word	0x00002830


	//   ....[17]....
        /*01f0*/ 	.word	0x000028d0


	//   ....[18]....
        /*01f4*/ 	.word	0x00002900


	//   ....[19]....
        /*01f8*/ 	.word	0x00002920


	//   ....[20]....
        /*01fc*/ 	.word	0x00002930


	//   ....[21]....
        /*0200*/ 	.word	0x000029d0


	//   ....[22]....
        /*0204*/ 	.word	0x00002a10


	//   ....[23]....
        /*0208*/ 	.word	0x00002a50


	//   ....[24]....
        /*020c*/ 	.word	0x00002a80


	//   ....[25]....
        /*0210*/ 	.word	0x00002bf0


	//   ....[26]....
        /*0214*/ 	.word	0x00002c30


	//   ....[27]....
        /*0218*/ 	.word	0x00002c70


	//   ....[28]....
        /*021c*/ 	.word	0x00002ca0


	//   ....[29]....
        /*0220*/ 	.word	0x00002f40


	//   ....[30]....
        /*0224*/ 	.word	0x00003150


	//   ....[31]....
        /*0228*/ 	.word	0x00003190


	//   ....[32]....
        /*022c*/ 	.word	0x000031d0


	//   ....[33]....
        /*0230*/ 	.word	0x00003270


	//   ....[34]....
        /*0234*/ 	.word	0x00003280


	//   ....[35]....
        /*0238*/ 	.word	0x00003290


	//   ....[36]....
        /*023c*/ 	.word	0x000032a0


	//   ....[37]....
        /*0240*/ 	.word	0x00003380


	//   ....[38]....
        /*0244*/ 	.word	0x000033a0


	//   ....[39]....
        /*0248*/ 	.word	0x000033b0


	//   ....[40]....
        /*024c*/ 	.word	0x000033c0


	//   ....[41]....
        /*0250*/ 	.word	0x000034a0


	//   ....[42]....
        /*0254*/ 	.word	0x000034c0


	//   ....[43]....
        /*0258*/ 	.word	0x000034d0


	//   ....[44]....
        /*025c*/ 	.word	0x000034e0


	//   ....[45]....
        /*0260*/ 	.word	0x000035c0


	//   ....[46]....
        /*0264*/ 	.word	0x000035e0


	//   ....[47]....
        /*0268*/ 	.word	0x000035f0


	//   ....[48]....
        /*026c*/ 	.word	0x00003600


	//   ....[49]....
        /*0270*/ 	.word	0x000036e0


	//   ....[50]....
        /*0274*/ 	.word	0x00003700


	//   ....[51]....
        /*0278*/ 	.word	0x00003710


	//   ....[52]....
        /*027c*/ 	.word	0x00003720


	//   ....[53]....
        /*0280*/ 	.word	0x00003800


	//   ....[54]....
        /*0284*/ 	.word	0x00003840


	//   ....[55]....
        /*0288*/ 	.word	0x00003880


	//   ....[56]....
        /*028c*/ 	.word	0x000038c0


	//   ....[57]....
        /*0290*/ 	.word	0x00003900


	//   ....[58]....
        /*0294*/ 	.word	0x00003920


	//   ....[59]....
        /*0298*/ 	.word	0x00003930


	//   ....[60]....
        /*029c*/ 	.word	0x00003950


	//   ....[61]....
        /*02a0*/ 	.word	0x00003970


	//   ....[62]....
        /*02a4*/ 	.word	0x000045b0


	//   ....[63]....
        /*02a8*/ 	.word	0x000045f0


	//   ....[64]....
        /*02ac*/ 	.word	0x00004630


	//   ....[65]....
        /*02b0*/ 	.word	0x00004670


	//   ....[66]....
        /*02b4*/ 	.word	0x000046a0


	//   ....[67]....
        /*02b8*/ 	.word	0x000046d0


	//   ....[68]....
        /*02bc*/ 	.word	0x000046f0


	//   ....[69]....
        /*02c0*/ 	.word	0x00004710


	//   ....[70]....
        /*02c4*/ 	.word	0x00004720


	//   ....[71]....
        /*02c8*/ 	.word	0x000047e0


	//   ....[72]....
        /*02cc*/ 	.word	0x00004820


	//   ....[73]....
        /*02d0*/ 	.word	0x00004860


	//   ....[74]....
        /*02d4*/ 	.word	0x000048a0


	//   ....[75]....
        /*02d8*/ 	.word	0x00004980


	//   ....[76]....
        /*02dc*/ 	.word	0x000049a0


	//   ....[77]....
        /*02e0*/ 	.word	0x000049d0


	//   ....[78]....
        /*02e4*/ 	.word	0x00004a10


	//   ....[79]....
        /*02e8*/ 	.word	0x00004b10


	//   ....[80]....
        /*02ec*/ 	.word	0x00004b50


	//   ....[81]....
        /*02f0*/ 	.word	0x00004b90


	//   ....[82]....
        /*02f4*/ 	.word	0x00004bd0


	//   ....[83]....
        /*02f8*/ 	.word	0x000050d0


	//   ....[84]....
        /*02fc*/ 	.word	0x00005320


	//   ....[85]....
        /*0300*/ 	.word	0x00005400


	//   ....[86]....
        /*0304*/ 	.word	0x00005450


	//   ....[87]....
        /*0308*/ 	.word	0x000054a0


	//   ....[88]....
        /*030c*/ 	.word	0x000054d0


	//   ....[89]....
        /*0310*/ 	.word	0x000054f0


	//   ....[90]....
        /*0314*/ 	.word	0x000055d0


	//   ....[91]....
        /*0318*/ 	.word	0x00005610


	//   ....[92]....
        /*031c*/ 	.word	0x00005660


	//   ....[93]....
        /*0320*/ 	.word	0x00005690


	//   ....[94]....
        /*0324*/ 	.word	0x000056b0


	//----- nvinfo : EIATTR_EXIT_INSTR_OFFSETS
	.align		4
.L_3133:
        /*0328*/ 	.byte	0x04, 0x1c
        /*032a*/ 	.short	(.L_3135 - .L_3134)


	//   ....[0]....
.L_3134:
        /*032c*/ 	.word	0x00005780


	//   ....[1]....
        /*0330*/ 	.word	0x00005e10


	//----- nvinfo : EIATTR_MAX_THREADS
	.align		4
.L_3135:
        /*0334*/ 	.byte	0x04, 0x05
        /*0336*/ 	.short	(.L_3137 - .L_3136)
.L_3136:
        /*0338*/ 	.word	0x00000020
        /*033c*/ 	.word	0x00000001
        /*0340*/ 	.word	0x00000001


	//----- nvinfo : EIATTR_CRS_STACK_SIZE
	.align		4
.L_3137:
        /*0344*/ 	.byte	0x04, 0x1e
        /*0346*/ 	.short	(.L_3139 - .L_3138)
.L_3138:
        /*0348*/ 	.word	0x00000000


	//----- nvinfo : EIATTR_CBANK_PARAM_SIZE
	.align		4
.L_3139:
        /*034c*/ 	.byte	0x03, 0x19
        /*034e*/ 	.short	0x01f0


	//----- nvinfo : EIATTR_PARAM_CBANK
	.align		4
        /*0350*/ 	.byte	0x04, 0x0a
        /*0352*/ 	.short	(.L_3141 - .L_3140)
	.align		4
.L_3140:
        /*0354*/ 	.word	index@(.nv.constant0._Z25selective_scan_bwd_kernelI32Selective_Scan_bwd_kernel_traitsILi32ELi8ELb1ELb0ELb0ELb0ELb1EN3c104HalfENS1_7complexIfEEEEv12SSMParamsBwd)
        /*0358*/ 	.short	0x0210
        /*035a*/ 	.short	0x01f0


	//----- nvinfo : EIATTR_SW_WAR
	.align		4
.L_3141:
        /*035c*/ 	.byte	0x04, 0x36
        /*035e*/ 	.short	(.L_3143 - .L_3142)
.L_3142:
        /*0360*/ 	.word	0x00000008
.L_3143:


//--------------------- .nv.info._Z25selective_scan_bwd_kernelI32Selective_Scan_bwd_kernel_traitsILi32ELi8ELb1ELb0ELb0ELb1ELb0EN3c104HalfENS1_7complexIfEEEEv12SSMParamsBwd --------------------------
	.section	.nv.info._Z25selective_scan_bwd_kernelI32Selective_Scan_bwd_kernel_traitsILi32ELi8ELb1ELb0ELb0ELb1ELb0EN3c104HalfENS1_7complexIfEEEEv12SSMParamsBwd,"",@"SHT_CUDA_INFO"
	.sectionflags	@""
	.align	4


	//----- nvinfo : EIATTR_CUDA_API_VERSION
	.align		4
        /*0000*/ 	.byte	0x04, 0x37
        /*0002*/ 	.short	(.L_3145 - .L_3144)
.L_3144:
        /*0004*/ 	.word	0x00000082


	//----- nvinfo : EIATTR_KPARAM_INFO
	.align		4
.L_3145:
        /*0008*/ 	.byte	0x04, 0x17
        /*000a*/ 	.short	(.L_3147 - .L_3146)
.L_3146:
        /*000c*/ 	.word	0x00000000
        /*0010*/ 	.short	0x0000
        /*0012*/ 	.short	0x0000
        /*0014*/ 	.byte	0x00, 0xf0, 0xc1, 0x07


	//----- nvinfo : EIATTR_SPARSE_MMA_MASK
	.align		4
.L_3147:
        /*0018*/ 	.byte	0x03, 0x50
        /*001a*/ 	.short	0x0000


	//----- nvinfo : EIATTR_MAXREG_COUNT
	.align		4
        /*001c*/ 	.byte	0x03, 0x1b
        /*001e*/ 	.short	0x00ff


	//----- nvinfo : EIATTR_NUM_BARRIERS
	.align		4
        /*0020*/ 	.byte	0x02, 0x4c
        /*0022*/ 	.byte	0x01
	.zero		1


	//----- nvinfo : EIATTR_MERCURY_ISA_VERSION
	.align		4
        /*0024*/ 	.byte	0x03, 0x5f
        /*0026*/ 	.short	0x0101


	//----- nvinfo : EIATTR_COOP_GROUP_MASK_REGIDS
	.align		4
        /*0028*/ 	.byte	0x04, 0x29
        /*002a*/ 	.short	(.L_3149 - .L_3148)


	//   ....[0]....
.L_3148:
        /*002c*/ 	.word	0xffffffff


	//   ....[1]....
        /*0030*/ 	.word	0xffffffff


	//   ....[2]....
        /*0034*/ 	.word	0xffffffff


	//   ....[3]....
        /*0038*/ 	.word	0xffffffff


	//   ....[4]....
        /*003c*/ 	.word	0xffffffff


	//   ....[5]....
        /*0040*/ 	.word	0xffffffff


	//   ....[6]....
        /*0044*/ 	.word	0xffffffff


	//   ....[7]....
        /*0048*/ 	.word	0xffffffff


	//   ....[8]....
        /*004c*/ 	.word	0xffffffff


	//   ....[9]....
        /*0050*/ 	.word	0xffffffff


	//   ....[10]....
        /*0054*/ 	.word	0xffffffff


	//   ....[11]....
        /*0058*/ 	.word	0xffffffff


	//   ....[12]....
        /*005c*/ 	.word	0xffffffff


	//   ....[13]....
        /*0060*/ 	.word	0xffffffff


	//   ....[14]....
        /*0064*/ 	.word	0xffffffff


	//   ....[15]....
        /*0068*/ 	.word	0xffffffff


	//   ....[16]....
        /*006c*/ 	.word	0xffffffff


	//   ....[17]....
        /*0070*/ 	.word	0xffffffff


	//   ....[18]....
        /*0074*/ 	.word	0xffffffff


	//   ....[19]....
        /*0078*/ 	.word	0xffffffff


	//   ....[20]....
        /*007c*/ 	.word	0xffffffff


	//   ....[21]....
        /*0080*/ 	.word	0xffffffff


	//   ....[22]....
        /*0084*/ 	.word	0xffffffff


	//   ....[23]....
        /*0088*/ 	.word	0xffffffff


	//   ....[24]....
        /*008c*/ 	.word	0xffffffff


	//   ....[25]....
        /*0090*/ 	.word	0xffffffff


	//   ....[26]....
        /*0094*/ 	.word	0xffffffff


	//   ....[27]....
        /*0098*/ 	.word	0xffffffff


	//   ....[28]....
        /*009c*/ 	.word	0xffffffff


	//   ....[29]....
        /*00a0*/ 	.word	0xffffffff


	//   ....[30]....
        /*00a4*/ 	.word	0xffffffff


	//   ....[31]....
        /*00a8*/ 	.word	0xffffffff


	//   ....[32]....
        /*00ac*/ 	.word	0xffffffff


	//   ....[33]....
        /*00b0*/ 	.word	0xffffffff


	//   ....[34]....
        /*00b4*/ 	.word	0xffffffff


	//   ....[35]....
        /*00b8*/ 	.word	0xffffffff


	//   ....[36]....
        /*00bc*/ 	.word	0xffffffff


	//   ....[37]....
        /*00c0*/ 	.word	0xffffffff


	//   ....[38]....
        /*00c4*/ 	.word	0xffffffff


	//   ....[39]....
        /*00c8*/ 	.word	0xffffffff


	//   ....[40]....
        /*00cc*/ 	.word	0xffffffff


	//   ....[41]....
        /*00d0*/ 	.word	0xffffffff


	//   ....[42]....
        /*00d4*/ 	.word	0xffffffff


	//   ....[43]....
        /*00d8*/ 	.word	0xffffffff


	//   ....[44]....
        /*00dc*/ 	.word	0xffffffff


	//   ....[45]....
        /*00e0*/ 	.word	0xffffffff


	//   ....[46]....
        /*00e4*/ 	.word	0xffffffff


	//   ....[47]....
        /*00e8*/ 	.word	0xffffffff


	//   ....[48]....
        /*00ec*/ 	.word	0xffffffff


	//   ....[49]....
        /*00f0*/ 	.word	0xffffffff


	//   ....[50]....
        /*00f4*/ 	.word	0xffffffff


	//   ....[51]....
        /*00f8*/ 	.word	0xffffffff


	//   ....[52]....
        /*00fc*/ 	.word	0xffffffff


	//   ....[53]....
        /*0100*/ 	.word	0xffffffff


	//   ....[54]....
        /*0104*/ 	.word	0xffffffff


	//   ....[55]....
        /*0108*/ 	.word	0xffffffff


	//   ....[56]....
        /*010c*/ 	.word	0xffffffff


	//   ....[57]....
        /*0110*/ 	.word	0xffffffff


	//   ....[58]....
        /*0114*/ 	.word	0xffffffff


	//   ....[59]....
        /*0118*/ 	.word	0xffffffff


	//   ....[60]....
        /*011c*/ 	.word	0xffffffff


	//   ....[61]....
        /*0120*/ 	.word	0xffffffff


	//   ....[62]....
        /*0124*/ 	.word	0xffffffff


	//   ....[63]....
        /*0128*/ 	.word	0xffffffff


	//   ....[64]....
        /*012c*/ 	.word	0xffffffff


	//   ....[65]....
        /*0130*/ 	.word	0xffffffff


	//   ....[66]....
        /*0134*/ 	.word	0xffffffff


	//   ....[67]....
        /*0138*/ 	.word	0xffffffff


	//   ....[68]....
        /*013c*/ 	.word	0xffffffff


	//   ....[69]....
        /*0140*/ 	.word	0xffffffff


	//   ....[70]....
        /*0144*/ 	.word	0xffffffff


	//   ....[71]....
        /*0148*/ 	.word	0xffffffff


	//   ....[72]....
        /*014c*/ 	.word	0xffffffff


	//   ....[73]....
        /*0150*/ 	.word	0xffffffff


	//   ....[74]....
        /*0154*/ 	.word	0xffffffff


	//   ....[75]....
        /*0158*/ 	.word	0xffffffff


	//   ....[76]....
        /*015c*/ 	.word	0xffffffff


	//   ....[77]....
        /*0160*/ 	.word	0xffffffff


	//   ....[78]....
        /*0164*/ 	.word	0xffffffff


	//   ....[79]....
        /*0168*/ 	.word	0xffffffff


	//   ....[80]....
        /*016c*/ 	.word	0xffffffff


	//   ....[81]....
        /*0170*/ 	.word	0xffffffff


	//   ....[82]....
        /*0174*/ 	.word	0xffffffff


	//   ....[83]....
        /*0178*/ 	.word	0xffffffff


	//   ....[84]....
        /*017c*/ 	.word	0xffffffff


	//   ....[85]....
        /*0180*/ 	.word	0xffffffff


	//   ....[86]....
        /*0184*/ 	.word	0xffffffff


	//   ....[87]....
        /*0188*/ 	.word	0xffffffff


	//   ....[88]....
        /*018c*/ 	.word	0xffffffff


	//   ....[89]....
        /*0190*/ 	.word	0xffffffff


	//   ....[90]....
        /*0194*/ 	.word	0xffffffff


	//   ....[91]....
        /*0198*/ 	.word	0xffffffff


	//----- nvinfo : EIATTR_COOP_GROUP_INSTR_OFFSETS
	.align		4
.L_3149:
        /*019c*/ 	.byte	0x04, 0x28
        /*019e*/ 	.short	(.L_3151 - .L_3150)


	//   ....[0]....
.L_3150:
        /*01a0*/ 	.word	0x000006d0


	//   ....[1]....
        /*01a4*/ 	.word	0x00000750


	//   ....[2]....
        /*01a8*/ 	.word	0x00000970


	//   ....[3]....
        /*01ac*/ 	.word	0x00002b20


	//   ....[4]....
        /*01b0*/ 	.word	0x00002b60


	//   ....[5]....
        /*01b4*/ 	.word	0x00002b70


	//   ....[6]....
        /*01b8*/ 	.word	0x00002b80


	//   ....[7]....
        /*01bc*/ 	.word	0x00002b90


	//   ....[8]....
        /*01c0*/ 	.word	0x00002ba0


	//   ....[9]....
        /*01c4*/ 	.word	0x00002c40


	//   ....[10]....
        /*01c8*/ 	.word	0x00002c60


	//   ....[11]....
        /*01cc*/ 	.word	0x00002c90


	//   ....[12]....
        /*01d0*/ 	.word	0x00002ca0


	//   ....[13]....
        /*01d4*/ 	.word	0x00002d60


	//   ....[14]....
        /*01d8*/ 	.word	0x00002d80


	//   ....[15]....
        /*01dc*/ 	.word	0x00002d90


	//   ....[16]....
        /*01e0*/ 	.word	0x00002da0


	//   ....[17]....
        /*01e4*/ 	.word	0x00002e70


	//   ....[18]....
        /*01e8*/ 	.word	0x00002eb0


	//   ....[19]....
        /*01ec*/ 	.word	0x00002ee0


	//   ....[20]....
        /*01f0*/ 	.word	0x00002f20


	//   ....[21]....
        /*01f4*/ 	.word	0x00003090


	//   ....[22]....
        /*01f8*/ 	.word	0x000030d0


	//   ....[23]....
        /*01fc*/ 	.word	0x00003100


	//   ....[24]....
        /*0200*/ 	.word	0x00003130


	//   ....[25]....
        /*0204*/ 	.word	0x000034a0


	//   ....[26]....
        /*0208*/ 	.word	0x00003690


	//   ....[27]....
        /*020c*/ 	.word	0x000036c0


	//   ....[28]....
        /*0210*/ 	.word	0x000036d0


	//   ....[29]....
        /*0214*/ 	.word	0x000036e0


	//   ....[30]....
        /*0218*/ 	.word	0x000036f0


	//   ....[31]....
        /*021c*/ 	.word	0x00003700


	//   ....[32]....
        /*0220*/ 	.word	0x00003710


	//   ....[33]....
        /*0224*/ 	.word	0x000037f0


	//   ....[34]....
        /*0228*/ 	.word	0x00003810


	//   ....[35]....
        /*022c*/ 	.word	0x00003820


	//   ....[36]....
        /*0230*/ 	.word	0x00003830


	//   ....[37]....
        /*0234*/ 	.word	0x00003910


	//   ....[38]....
        /*0238*/ 	.word	0x00003930


	//   ....[39]....
        /*023c*/ 	.word	0x00003940


	//   ....[40]....
        /*0240*/ 	.word	0x00003950


	//   ....[41]....
        /*0244*/ 	.word	0x00003a30


	//   ....[42]....
        /*0248*/ 	.word	0x00003a50


	//   ....[43]....
        /*024c*/ 	.word	0x00003a60


	//   ....[44]....
        /*0250*/ 	.word	0x00003a70


	//   ....[45]....
        /*0254*/ 	.word	0x00003b50


	//   ....[46]....
        /*0258*/ 	.word	0x00003b70


	//   ....[47]....
        /*025c*/ 	.word	0x00003b80


	//   ....[48]....
        /*0260*/ 	.word	0x00003b90


	//   ....[49]....
        /*0264*/ 	.word	0x00003c70


	//   ....[50]....
        /*0268*/ 	.word	0x00003cb0


	//   ....[51]....
        /*026c*/ 	.word	0x00003cf0


	//   ....[52]....
        /*0270*/ 	.word	0x00003d30


	//   ....[53]....
        /*0274*/ 	.word	0x00003d70


	//   ....[54]....
        /*0278*/ 	.word	0x00003db0


	//   ....[55]....
        /*027c*/ 	.word	0x00003dd0


	//   ....[56]....
        /*0280*/ 	.word	0x00003e00


	//   ....[57]....
        /*0284*/ 	.word	0x00003e20


	//   ....[58]....
        /*0288*/ 	.word	0x000049e0


	//   ....[59]....
        /*028c*/ 	.word	0x00004a30


	//   ....[60]....
        /*0290*/ 	.word	0x00004a70


	//   ....[61]....
        /*0294*/ 	.word	0x00004ab0


	//   ....[62]....
        /*0298*/ 	.word	0x00004af0


	//   ....[63]....
        /*029c*/ 	.word	0x00004b20


	//   ....[64]....
        /*02a0*/ 	.word	0x00004ba0


	//   ....[65]....
        /*02a4*/ 	.word	0x00004be0


	//   ....[66]....
        /*02a8*/ 	.word	0x00004c20


	//   ....[67]....
        /*02ac*/ 	.word	0x00004cf0


	//   ....[68]....
        /*02b0*/ 	.word	0x00004d30


	//   ....[69]....
        /*02b4*/ 	.word	0x00004d70


	//   ....[70]....
        /*02b8*/ 	.word	0x00004db0


	//   ....[71]....
        /*02bc*/ 	.word	0x00004ea0


	//   ....[72]....
        /*02c0*/ 	.word	0x00004ee0


	//   ....[73]....
        /*02c4*/ 	.word	0x00004f20


	//   ....[74]....
        /*02c8*/ 	.word	0x00004f60


	//   ....[75]....
        /*02cc*/ 	.word	0x00005050


	//   ....[76]....
        /*02d0*/ 	.word	0x00005090


	//   ....[77]....
        /*02d4*/ 	.word	0x000050c0


	//   ....[78]....
        /*02d8*/ 	.word	0x00005100


	//   ....[79]....
        /*02dc*/ 	.word	0x000054d0


	//   ....[80]....
        /*02e0*/ 	.word	0x00005870


	//   ....[81]....
        /*02e4*/ 	.word	0x00005c30


	//   ....[82]....
        /*02e8*/ 	.word	0x00005ce0


	//   ....[83]....
        /*02ec*/ 	.word	0x00005d30


	//   ....[84]....
        /*02f0*/ 	.word	0x00005d80


	//   ....[85]....
        /*02f4*/ 	.word	0x00005db0


	//   ....[86]....
        /*02f8*/ 	.word	0x00005dd0


	//   ....[87]....
        /*02fc*/ 	.word	0x00005eb0


	//   ....[88]....
        /*0300*/ 	.word	0x00005ef0


	//   ....[89]....
        /*0304*/ 	.word	0x00005f40


	//   ....[90]....
        /*0308*/ 	.word	0x00005f70


	//   ....[91]....
        /*030c*/ 	.word	0x00005f90


	//----- nvinfo : EIATTR_EXIT_INSTR_OFFSETS
	.align		4
.L_3151:
        /*0310*/ 	.byte	0x04, 0x1c
        /*0312*/ 	.short	(.L_3153 - .L_3152)


	//   ....[0]....
.L_3152:
        /*0314*/ 	.word	0x00006060


	//   ....[1]....
        /*0318*/ 	.word	0x000066f0


	//----- nvinfo : EIATTR_MAX_THREADS
	.align		4
.L_3153:
        /*031c*/ 	.byte	0x04, 0x05
        /*031e*/ 	.short	(.L_3155 - .L_3154)
.L_3154:
        /*0320*/ 	.word	0x00000020
        /*0324*/ 	.word	0x00000001
        /*0328*/ 	.word	0x00000001


	//----- nvinfo : EIATTR_CRS_STACK_SIZE
	.align		4
.L_3155:
        /*032c*/ 	.byte	0x04, 0x1e
        /*032e*/ 	.short	(.L_3157 - .L_3156)
.L_3156:
        /*0330*/ 	.word	0x00000000


	//----- nvinfo : EIATTR_CBANK_PARAM_SIZE
	.align		4
.L_3157:
        /*0334*/ 	.byte	0x03, 0x19
        /*0336*/ 	.short	0x01f0


	//----- nvinfo : EIATTR_PARAM_CBANK
	.align		4
        /*0338*/ 	.byte	0x04, 0x0a
        /*033a*/ 	.short	(.L_3159 - .L_3158)
	.align		4
.L_3158:
        /*033c*/ 	.word	index@(.nv.constant0._Z25selective_scan_bwd_kernelI32Selective_Scan_bwd_kernel_traitsILi32ELi8ELb1ELb0ELb0ELb1ELb0EN3c104HalfENS1_7complexIfEEEEv12SSMParamsBwd)
        /*0340*/ 	.short	0x0210
        /*0342*/ 	.short	0x01f0


	//----- nvinfo : EIATTR_SW_WAR
	.align		4
.L_3159:
        /*0344*/ 	.byte	0x04, 0x36
        /*0346*/ 	.short	(.L_3161 - .L_3160)
.L_3160:
        /*0348*/ 	.word	0x00000008
.L_3161:


//--------------------- .nv.info._Z25selective_scan_bwd_kernelI32Selective_Scan_bwd_kernel_traitsILi32ELi8ELb1ELb0ELb0ELb1ELb1EN3c104HalfENS1_7complexIfEEEEv12SSMParamsBwd --------------------------
	.section	.nv.info._Z25selective_scan_bwd_kernelI32Selective_Scan_bwd_kernel_traitsILi32ELi8ELb1ELb0ELb0ELb1ELb1EN3c104HalfENS1_7complexIfEEEEv12SSMParamsBwd,"",@"SHT_CUDA_INFO"
	.sectionflags	@""
	.align	4


	//----- nvinfo : EIATTR_CUDA_API_VERSION
	.align		4
        /*0000*/ 	.byte	0x04, 0x37
        /*0002*/ 	.short	(.L_3163 - .L_3162)
.L_3162:
        /*0004*/ 	.word	0x00000082


	//----- nvinfo : EIATTR_KPARAM_INFO
	.align		4
.L_3163:
        /*0008*/ 	.byte	0x04, 0x17
        /*000a*/ 	.short	(.L_3165 - .L_3164)
.L_3164:
        /*000c*/ 	.word	0x00000000
        /*0010*/ 	.short	0x0000
        /*0012*/ 	.short	0x0000
        /*0014*/ 	.byte	0x00, 0xf0, 0xc1, 0x07


	//----- nvinfo : EIATTR_SPARSE_MMA_MASK
	.align		4
.L_3165:
        /*0018*/ 	.byte	0x03, 0x50
        /*001a*/ 	.short	0x0000


	//----- nvinfo : EIATTR_MAXREG_COUNT
	.align		4
        /*001c*/ 	.byte	0x03, 0x1b
        /*001e*/ 	.short	0x00ff


	//----- nvinfo : EIATTR_NUM_BARRIERS
	.align		4
        /*0020*/ 	.byte	0x02, 0x4c
        /*0022*/ 	.byte	0x01
	.zero		1


	//----- nvinfo : EIATTR_MERCURY_ISA_VERSION
	.align		4
        /*0024*/ 	.byte	0x03, 0x5f
        /*0026*/ 	.short	0x0101


	//----- nvinfo : EIATTR_COOP_GROUP_MASK_REGIDS
	.align		4
        /*0028*/ 	.byte	0x04, 0x29
        /*002a*/ 	.short	(.L_3167 - .L_3166)


	//   ....[0]....
.L_3166:
        /*002c*/ 	.word	0xffffffff


	//   ....[1]....
        /*0030*/ 	.word	0xffffffff


	//   ....[2]....
        /*0034*/ 	.word	0xffffffff


	//   ....[3]....
        /*0038*/ 	.word	0xffffffff


	//   ....[4]....
        /*003c*/ 	.word	0xffffffff


	//   ....[5]....
        /*0040*/ 	.word	0xffffffff


	//   ....[6]....
        /*0044*/ 	.word	0xffffffff


	//   ....[7]....
        /*0048*/ 	.word	0xffffffff


	//   ....[8]....
        /*004c*/ 	.word	0xffffffff


	//   ....[9]....
        /*0050*/ 	.word	0xffffffff


	//   ....[10]....
        /*0054*/ 	.word	0xffffffff


	//   ....[11]....
        /*0058*/ 	.word	0xffffffff


	//   ....[12]....
        /*005c*/ 	.word	0xffffffff


	//   ....[13]....
        /*0060*/ 	.word	0xffffffff


	//   ....[14]....
        /*0064*/ 	.word	0xffffffff


	//   ....[15]....
        /*0068*/ 	.word	0xffffffff


	//   ....[16]....
        /*006c*/ 	.word	0xffffffff


	//   ....[17]....
        /*0070*/ 	.word	0xffffffff


	//   ....[18]....
        /*0074*/ 	.word	0xffffffff


	//   ....[19]....
        /*0078*/ 	.word	0xffffffff


	//   ....[20]....
        /*007c*/ 	.word	0xffffffff


	//   ....[21]....
        /*0080*/ 	.word	0xffffffff


	//   ....[22]....
        /*0084*/ 	.word	0xffffffff


	//   ....[23]....
        /*0088*/ 	.word	0xffffffff


	//   ....[24]....
        /*008c*/ 	.word	0xffffffff


	//   ....[25]....
        /*0090*/ 	.word	0xffffffff


	//   ....[26]....
        /*0094*/ 	.word	0xffffffff


	//   ....[27]....
        /*0098*/ 	.word	0xffffffff


	//   ....[28]....
        /*009c*/ 	.word	0xffffffff


	//   ....[29]....
        /*00a0*/ 	.word	0xffffffff


	//   ....[30]....
        /*00a4*/ 	.word	0xffffffff


	//   ....[31]....
        /*00a8*/ 	.word	0xffffffff


	//   ....[32]....
        /*00ac*/ 	.word	0xffffffff


	//   ....[33]....
        /*00b0*/ 	.word	0xffffffff


	//   ....[34]....
        /*00b4*/ 	.word	0xffffffff


	//   ....[35]....
        /*00b8*/ 	.word	0xffffffff


	//   ....[36]....
        /*00bc*/ 	.word	0xffffffff


	//   ....[37]....
        /*00c0*/ 	.word	0xffffffff


	//   ....[38]....
        /*00c4*/ 	.word	0xffffffff


	//   ....[39]....
        /*00c8*/ 	.word	0xffffffff


	//   ....[40]....
        /*00cc*/ 	.word	0xffffffff


	//   ....[41]....
        /*00d0*/ 	.word	0xffffffff


	//   ....[42]....
        /*00d4*/ 	.word	0xffffffff


	//   ....[43]....
        /*00d8*/ 	.word	0xffffffff


	//   ....[44]....
        /*00dc*/ 	.word	0xffffffff


	//   ....[45]....
        /*00e0*/ 	.word	0xffffffff


	//   ....[46]....
        /*00e4*/ 	.word	0xffffffff


	//   ....[47]....
        /*00e8*/ 	.word	0xffffffff


	//   ....[48]....
        /*00ec*/ 	.word	0xffffffff


	//   ....[49]....
        /*00f0*/ 	.word	0xffffffff


	//   ....[50]....
        /*00f4*/ 	.word	0xffffffff


	//   ....[51]....
        /*00f8*/ 	.word	0xffffffff


	//   ....[52]....
        /*00fc*/ 	.word	0xffffffff


	//   ....[53]....
        /*0100*/ 	.word	0xffffffff


	//   ....[54]....
        /*0104*/ 	.word	0xffffffff


	//   ....[55]....
        /*0108*/ 	.word	0xffffffff


	//   ....[56]....
        /*010c*/ 	.word	0xffffffff


	//   ....[57]....
        /*0110*/ 	.word	0xffffffff


	//   ....[58]....
        /*0114*/ 	.word	0xffffffff


	//   ....[59]....
        /*0118*/ 	.word	0xffffffff


	//   ....[60]....
        /*011c*/ 	.word	0xffffffff


	//   ....[61]....
        /*0120*/ 	.word	0xffffffff


	//   ....[62]....
        /*0124*/ 	.word	0xffffffff


	//   ....[63]....
        /*0128*/ 	.word	0xffffffff


	//   ....[64]....
        /*012c*/ 	.word	0xffffffff


	//   ....[65]....
        /*0130*/ 	.word	0xffffffff


	//   ....[66]....
        /*0134*/ 	.word	0xffffffff


	//   ....[67]....
        /*0138*/ 	.word	0xffffffff


	//   ....[68]....
        /*013c*/ 	.word	0xffffffff


	//   ....[69]....
        /*0140*/ 	.word	0xffffffff


	//   ....[70]....
        /*0144*/ 	.word	0xffffffff


	//   ....[71]....
        /*0148*/ 	.word	0xffffffff


	//   ....[72]....
        /*014c*/ 	.word	0xffffffff


	//   ....[73]....
        /*0150*/ 	.word	0xffffffff


	//   ....[74]....
        /*0154*/ 	.word	0xffffffff


	//   ....[75]....
        /*0158*/ 	.word	0xffffffff


	//   ....[76]....
        /*015c*/ 	.word	0xffffffff


	//   ....[77]....
        /*0160*/ 	.word	0xffffffff


	//   ....[78]....
        /*0164*/ 	.word	0xffffffff


	//   ....[79]....
        /*0168*/ 	.word	0xffffffff


	//   ....[80]....
        /*016c*/ 	.word	0xffffffff


	//   ....[81]....
        /*0170*/ 	.word	0xffffffff


	//   ....[82]....
        /*0174*/ 	.word	0xffffffff


	//   ....[83]....
        /*0178*/ 	.word	0xffffffff


	//   ....[84]....
        /*017c*/ 	.word	0xffffffff


	//   ....[85]....
        /*0180*/ 	.word	0xffffffff


	//   ....[86]....
        /*0184*/ 	.word	0xffffffff


	//   ....[87]....
        /*0188*/ 	.word	0xffffffff


	//   ....[88]....
        /*018c*/ 	.word	0xffffffff


	//   ....[89]....
        /*0190*/ 	.word	0xffffffff


	//   ....[90]....
        /*0194*/ 	.word	0xffffffff


	//   ....[91]....
        /*0198*/ 	.word	0xffffffff


	//   ....[92]....
        /*019c*/ 	.word	0xffffffff


	//   ....[93]....
        /*01a0*/ 	.word	0xffffffff


	//   ....[94]....
        /*01a4*/ 	.word	0xffffffff


	//   ....[95]....
        /*01a8*/ 	.word	0xffffffff


	//----- nvinfo : EIATTR_COOP_GROUP_INSTR_OFFSETS
	.align		4
.L_3167:
        /*01ac*/ 	.byte	0x04, 0x28
        /*01ae*/ 	.short	(.L_3169 - .L_3168)


	//   ....[0]....
.L_3168:
        /*01b0*/ 	.word	0x000006b0


	//   ....[1]....
        /*01b4*/ 	.word	0x00000720


	//   ....[2]....
        /*01b8*/ 	.word	0x00000930


	//   ....[3]....
        /*01bc*/ 	.word	0x00001c50


	//   ....[4]....
        /*01c0*/ 	.word	0x00001fb0


	//   ....[5]....
        /*01c4*/ 	.word	0x00002470


	//   ....[6]....
        /*01c8*/ 	.word	0x000026b0


	//   ....[7]....
        /*01cc*/ 	.word	0x000037f0


	//   ....[8]....
        /*01d0*/ 	.word	0x00003830


	//   ....[9]....
        /*01d4*/ 	.word	0x00003840


	//   ....[10]....
        /*01d8*/ 	.word	0x00003850


	//   ....[11]....
        /*01dc*/ 	.word	0x00003860


	//   ....[12]....
        /*01e0*/ 	.word	0x00003870


	//   ....[13]....
        /*01e4*/ 	.word	0x00003910


	//   ....[14]....
        /*01e8*/ 	.word	0x00003930


	//   ....[15]....
        /*01ec*/ 	.word	0x00003960


	//   ....[16]....
        /*01f0*/ 	.word	0x00003970


	//   ....[17]....
        /*01f4*/ 	.word	0x00003a30


	//   ....[18]....
        /*01f8*/ 	.word	0x00003a50


	//   ....[19]....
        /*01fc*/ 	.word	0x00003a60


	//   ....[20]....
        /*0200*/ 	.word	0x00003a70


	//   ....[21]....
        /*0204*/ 	.word	0x00003b40


	//   ....[22]....
        /*0208*/ 	.word	0x00003b80


	//   ....[23]....
        /*020c*/ 	.word	0x00003bb0


	//   ....[24]....
        /*0210*/ 	.word	0x00003bf0


	//   ....[25]....
        /*0214*/ 	.word	0x00003d60


	//   ....[26]....
        /*0218*/ 	.word	0x00003da0


	//   ....[27]....
        /*021c*/ 	.word	0x00003dd0


	//   ....[28]....
        /*0220*/ 	.word	0x00003e00


	//   ....[29]....
        /*0224*/ 	.word	0x00004170


	//   ....[30]....
        /*0228*/ 	.word	0x00004360


	//   ....[31]....
        /*022c*/ 	.word	0x00004390


	//   ....[32]....
        /*0230*/ 	.word	0x000043a0


	//   ....[33]....
        /*0234*/ 	.word	0x000043b0


	//   ....[34]....
        /*0238*/ 	.word	0x000043c0


	//   ....[35]....
        /*023c*/ 	.word	0x000043d0


	//   ....[36]....
        /*0240*/ 	.word	0x000043e0


	//   ....[37]....
        /*0244*/ 	.word	0x000044c0


	//   ....[38]....
        /*0248*/ 	.word	0x000044e0


	//   ....[39]....
        /*024c*/ 	.word	0x000044f0


	//   ....[40]....
        /*0250*/ 	.word	0x00004500


	//   ....[41]....
        /*0254*/ 	.word	0x000045e0


	//   ....[42]....
        /*0258*/ 	.word	0x00004600


	//   ....[43]....
        /*025c*/ 	.word	0x00004610


	//   ....[44]....
        /*0260*/ 	.word	0x00004620


	//   ....[45]....
        /*0264*/ 	.word	0x00004700


	//   ....[46]....
        /*0268*/ 	.word	0x00004720


	//   ....[47]....
        /*026c*/ 	.word	0x00004730


	//   ....[48]....
        /*0270*/ 	.word	0x00004740


	//   ....[49]....
        /*0274*/ 	.word	0x00004820


	//   ....[50]....
        /*0278*/ 	.word	0x00004840


	//   ....[51]....
        /*027c*/ 	.word	0x00004850


	//   ....[52]....
        /*0280*/ 	.word	0x00004860


	//   ....[53]....
        /*0284*/ 	.word	0x00004940


	//   ....[54]....
        /*0288*/ 	.word	0x00004980


	//   ....[55]....
        /*028c*/ 	.word	0x000049c0


	//   ....[56]....
        /*0290*/ 	.word	0x00004a00


	//   ....[57]....
        /*0294*/ 	.word	0x00004a40


	//   ....[58]....
        /*0298*/ 	.word	0x00004a80


	//   ....[59]....
        /*029c*/ 	.word	0x00004aa0


	//   ....[60]....
        /*02a0*/ 	.word	0x00004ad0


	//   ....[61]....
        /*02a4*/ 	.word	0x00004af0


	//   ....[62]....
        /*02a8*/ 	.word	0x000056b0


	//   ....[63]....
        /*02ac*/ 	.word	0x00005700


	//   ....[64]....
        /*02b0*/ 	.word	0x00005740


	//   ....[65]....
        /*02b4*/ 	.word	0x00005780


	//   ....[66]....
        /*02b8*/ 	.word	0x000057c0


	//   ....[67]....
        /*02bc*/ 	.word	0x000057f0


	//   ....[68]....
        /*02c0*/ 	.word	0x00005870


	//   ....[69]....
        /*02c4*/ 	.word	0x000058b0


	//   ....[70]....
        /*02c8*/ 	.word	0x000058f0


	//   ....[71]....
        /*02cc*/ 	.word	0x000059c0


	//   ....[72]....
        /*02d0*/ 	.word	0x00005a00


	//   ....[73]....
        /*02d4*/ 	.word	0x00005a40


	//   ....[74]....
        /*02d8*/ 	.word	0x00005a80


	//   ....[75]....
        /*02dc*/ 	.word	0x00005b70


	//   ....[76]....
        /*02e0*/ 	.word	0x00005bb0


	//   ....[77]....
        /*02e4*/ 	.word	0x00005bf0


	//   ....[78]....
        /*02e8*/ 	.word	0x00005c30


	//   ....[79]....
        /*02ec*/ 	.word	0x00005d40


	//   ....[80]....
        /*02f0*/ 	.word	0x00005d70


	//   ....[81]....
        /*02f4*/ 	.word	0x00005db0


	//   ....[82]....
        /*02f8*/ 	.word	0x00005df0


	//   ....[83]....
        /*02fc*/ 	.word	0x00006190


	//   ....[84]....
        /*0300*/ 	.word	0x00006540


	//   ....[85]....
        /*0304*/ 	.word	0x00006900


	//   ....[86]....
        /*0308*/ 	.word	0x000069b0


	//   ....[87]....
        /*030c*/ 	.word	0x00006a00


	//   ....[88]....
        /*0310*/ 	.word	0x00006a50


	//   ....[89]....
        /*0314*/ 	.word	0x00006a80


	//   ....[90]....
        /*0318*/ 	.word	0x00006aa0


	//   ....[91]....
        /*031c*/ 	.word	0x00006b80


	//   ....[92]....
        /*0320*/ 	.word	0x00006bc0


	//   ....[93]....
        /*0324*/ 	.word	0x00006c10


	//   ....[94]....
        /*0328*/ 	.word	0x00006c40


	//   ....[95]....
        /*032c*/ 	.word	0x00006c60


	//----- nvinfo : EIATTR_EXIT_INSTR_OFFSETS
	.align		4
.L_3169:
        /*0330*/ 	.byte	0x04, 0x1c
        /*0332*/ 	.short	(.L_3171 - .L_3170)


	//   ....[0]....
.L_3170:
        /*0334*/ 	.word	0x00006d30


	//   ....[1]....
        /*0338*/ 	.word	0x000073c0


	//----- nvinfo : EIATTR_MAX_THREADS
	.align		4
.L_3171:
        /*033c*/ 	.byte	0x04, 0x05
        /*033e*/ 	.short	(.L_3173 - .L_3172)
.L_3172:
        /*0340*/ 	.word	0x00000020
        /*0344*/ 	.word	0x00000001
        /*0348*/ 	.word	0x00000001


	//----- nvinfo : EIATTR_CRS_STACK_SIZE
	.align		4
.L_3173:
        /*034c*/ 	.byte	0x04, 0x1e
        /*034e*/ 	.short	(.L_3175 - .L_3174)
.L_3174:
        /*0350*/ 	.word	0x00000000


	//----- nvinfo : EIATTR_CBANK_PARAM_SIZE
	.align		4
.L_3175:
        /*0354*/ 	.byte	0x03, 0x19
        /*0356*/ 	.short	0x01f0


	//----- nvinfo : EIATTR_PARAM_CBANK
	.align		4
        /*0358*/ 	.byte	0x04, 0x0a
        /*035a*/ 	.short	(.L_3177 - .L_3176)
	.align		4
.L_3176:
        /*035c*/ 	.word	index@(.nv.constant0._Z25selective_scan_bwd_kernelI32Selective_Scan_bwd_kernel_traitsILi32ELi8ELb1ELb0ELb0ELb1ELb1EN3c104HalfENS1_7complexIfEEEEv12SSMParamsBwd)
        /*0360*/ 	.short	0x0210
        /*0362*/ 	.short	0x01f0


	//----- nvinfo : EIATTR_SW_WAR
	.align		4
.L_3177:
        /*0364*/ 	.byte	0x04, 0x36
        /*0366*/ 	.short	(.L_3179 - .L_3178)
.L_3178:
        /*0368*/ 	.word	0x00000008
.L_3179:


//--------------------- .nv.info._Z25selective_scan_bwd_kernelI32Selective_Scan_bwd_kernel_traitsILi32ELi8ELb1ELb0ELb1ELb0ELb0EN3c104HalfENS1_7complexIfEEEEv12SSMParamsBwd --------------------------
	.section	.nv.info._Z25selective_scan_bwd_kernelI32Selective_Scan_bwd_kernel_traitsILi32ELi8ELb1ELb0ELb1ELb0ELb0EN3c104HalfENS1_7complexIfEEEEv12SSMParamsBwd,"",@"SHT_CUDA_INFO"
	.sectionflags	@""
	.align	4


	//----- nvinfo : EIATTR_CUDA_API_VERSION
	.align		4
        /*0000*/ 	.byte	0x04, 0x37
        /*0002*/ 	.short	(.L_3181 - .L_3180)
.L_3180:
        /*0004*/ 	.word	0x00000082


	//----- nvinfo : EIATTR_KPARAM_INFO
	.align		4
.L_3181:
        /*0008*/ 	.byte	0x04, 0x17
        /*000a*/ 	.short	(.L_3183 - .L_3182)
.L_3182:
        /*000c*/ 	.word	0x00000000
        /*0010*/ 	.short	0x0000
        /*0012*/ 	.short	0x0000
        /*0014*/ 	.byte	0x00, 0xf0, 0xc1, 0x07


	//----- nvinfo : EIATTR_SPARSE_MMA_MASK
	.align		4
.L_3183:
        /*0018*/ 	.byte	0x03, 0x50
        /*001a*/ 	.short	0x0000


	//----- nvinfo : EIATTR_MAXREG_COUNT
	.align		4
        /*001c*/ 	.byte	0x03, 0x1b
        /*001e*/ 	.short	0x00ff


	//----- nvinfo : EIATTR_NUM_BARRIERS
	.align		4
        /*0020*/ 	.byte	0x02, 0x4c
        /*0022*/ 	.byte	0x01
	.zero		1


	//----- nvinfo : EIATTR_MERCURY_ISA_VERSION
	.align		4
        /*0024*/ 	.byte	0x03, 0x5f
        /*0026*/ 	.short	0x0101


	//----- nvinfo : EIATTR_COOP_GROUP_MASK_REGIDS
	.align		4
        /*0028*/ 	.byte	0x04, 0x29
        /*002a*/ 	.short	(.L_3185 - .L_3184)


	//   ....[0]....
.L_3184:
        /*002c*/ 	.word	0xffffffff


	//   ....[1]....
        /*0030*/ 	.word	0xffffffff


	//   ....[2]....
        /*0034*/ 	.word	0xffffffff


	//   ....[3]....
        /*0038*/ 	.word	0xffffffff


	//   ....[4]....
        /*003c*/ 	.word	0xffffffff


	//   ....[5]....
        /*0040*/ 	.word	0xffffffff


	//   ....[6]....
        /*0044*/ 	.word	0xffffffff


	//   ....[7]....
        /*0048*/ 	.word	0xffffffff


	//   ....[8]....
        /*004c*/ 	.word	0xffffffff


	//   ....[9]....
        /*0050*/ 	.word	0xffffffff


	//   ....[10]....
        /*0054*/ 	.word	0xffffffff


	//   ....[11]....
        /*0058*/ 	.word	0xffffffff


	//   ....[12]....
        /*005c*/ 	.word	0xffffffff


	//   ....[13]....
        /*0060*/ 	.word	0xffffffff


	//   ....[14]....
        /*0064*/ 	.word	0xffffffff


	//   ....[15]....
        /*0068*/ 	.word	0xffffffff


	//   ....[16]....
        /*006c*/ 	.word	0xffffffff


	//   ....[17]....
        /*0070*/ 	.word	0xffffffff


	//   ....[18]....
        /*0074*/ 	.word	0xffffffff


	//   ....[19]....
        /*0078*/ 	.word	0xffffffff


	//   ....[20]....
        /*007c*/ 	.word	0xffffffff


	//   ....[21]....
        /*0080*/ 	.word	0xffffffff


	//   ....[22]....
        /*0084*/ 	.word	0xffffffff


	//   ....[23]....
        /*0088*/ 	.word	0xffffffff


	//   ....[24]....
        /*008c*/ 	.word	0xffffffff


	//   ....[25]....
        /*0090*/ 	.word	0xffffffff


	//   ....[26]....
        /*0094*/ 	.word	0xffffffff


	//   ....[27]....
        /*0098*/ 	.word	0xffffffff


	//   ....[28]....
        /*009c*/ 	.word	0xffffffff


	//   ....[29]....
        /*00a0*/ 	.word	0xffffffff


	//   ....[30]....
        /*00a4*/ 	.word	0xffffffff


	//   ....[31]....
        /*00a8*/ 	.word	0xffffffff


	//   ....[32]....
        /*00ac*/ 	.word	0xffffffff


	//   ....[33]....
        /*00b0*/ 	.word	0xffffffff


	//   ....[34]....
        /*00b4*/ 	.word	0xffffffff


	//   ....[35]....
        /*00b8*/ 	.word	0xffffffff


	//   ....[36]....
        /*00bc*/ 	.word	0xffffffff


	//   ....[37]....
        /*00c0*/ 	.word	0xffffffff


	//   ....[38]....
        /*00c4*/ 	.word	0xffffffff


	//   ....[39]....
        /*00c8*/ 	.word	0xffffffff


	//   ....[40]....
        /*00cc*/ 	.word	0xffffffff


	//   ....[41]....
        /*00d0*/ 	.word	0xffffffff


	//   ....[42]....
        /*00d4*/ 	.word	0xffffffff


	//   ....[43]....
        /*00d8*/ 	.word	0xffffffff


	//   ....[44]....
        /*00dc*/ 	.word	0xffffffff


	//   ....[45]....
        /*00e0*/ 	.word	0xffffffff


	//   ....[46]....
        /*00e4*/ 	.word	0xffffffff


	//   ....[47]....
        /*00e8*/ 	.word	0xffffffff


	//   ....[48]....
        /*00ec*/ 	.word	0xffffffff


	//   ....[49]....
        /*00f0*/ 	.word	0xffffffff


	//   ....[50]....
        /*00f4*/ 	.word	0xffffffff


	//   ....[51]....
        /*00f8*/ 	.word	0xffffffff


	//   ....[52]....
        /*00fc*/ 	.word	0xffffffff


	//   ....[53]....
        /*0100*/ 	.word	0xffffffff


	//   ....[54]....
        /*0104*/ 	.word	0xffffffff


	//   ....[55]....
        /*0108*/ 	.word	0xffffffff


	//   ....[56]....
        /*010c*/ 	.word	0xffffffff


	//   ....[57]....
        /*0110*/ 	.word	0xffffffff


	//   ....[58]....
        /*0114*/ 	.word	0xffffffff


	//   ....[59]....
        /*0118*/ 	.word	0xffffffff


	//   ....[60]....
        /*011c*/ 	.word	0xffffffff


	//   ....[61]....
        /*0120*/ 	.word	0xffffffff


	//   ....[62]....
        /*0124*/ 	.word	0xffffffff


	//   ....[63]....
        /*0128*/ 	.word	0xffffffff


	//   ....[64]....
        /*012c*/ 	.word	0xffffffff


	//   ....[65]....
        /*0130*/ 	.word	0xffffffff


	//   ....[66]....
        /*0134*/ 	.word	0xffffffff


	//   ....[67]....
        /*0138*/ 	.word	0xffffffff


	//   ....[68]....
        /*013c*/ 	.word	0xffffffff


	//   ....[69]....
        /*0140*/ 	.word	0xffffffff


	//   ....[70]....
        /*0144*/ 	.word	0xffffffff


	//   ....[71]....
        /*0148*/ 	.word	0xffffffff


	//   ....[72]....
        /*014c*/ 	.word	0xffffffff


	//   ....[73]....
        /*0150*/ 	.word	0xffffffff


	//   ....[74]....
        /*0154*/ 	.word	0xffffffff


	//   ....[75]....
        /*0158*/ 	.word	0xffffffff


	//   ....[76]....
        /*015c*/ 	.word	0xffffffff


	//   ....[77]....
        /*0160*/ 	.word	0xffffffff


	//   ....[78]....
        /*0164*/ 	.word	0xffffffff


	//   ....[79]....
        /*0168*/ 	.word	0xffffffff


	//   ....[80]....
        /*016c*/ 	.word	0xffffffff


	//   ....[81]....
        /*0170*/ 	.word	0xffffffff


	//   ....[82]....
        /*0174*/ 	.word	0xffffffff


	//   ....[83]....
        /*0178*/ 	.word	0xffffffff


	//   ....[84]....
        /*017c*/ 	.word	0xffffffff


	//   ....[85]....
        /*0180*/ 	.word	0xffffffff


	//   ....[86]....
        /*0184*/ 	.word	0xffffffff


	//   ....[87]....
        /*0188*/ 	.word	0xffffffff


	//   ....[88]....
        /*018c*/ 	.word	0xffffffff


	//   ....[89]....
        /*0190*/ 	.word	0xffffffff


	//   ....[90]....
        /*0194*/ 	.word	0xffffffff


	//   ....[91]....
        /*0198*/ 	.word	0xffffffff


	//----- nvinfo : EIATTR_COOP_GROUP_INSTR_OFFSETS
	.align		4
.L_3185:
        /*019c*/ 	.byte	0x04, 0x28
        /*019e*/ 	.short	(.L_3187 - .L_3186)


	//   ....[0]....
.L_3186:
        /*01a0*/ 	.word	0x00000960


	//   ....[1]....
        /*01a4*/ 	.word	0x000009c0


	//   ....[2]....
        /*01a8*/ 	.word	0x00000b50


	//   ....[3]....
        /*01ac*/ 	.word	0x000012e0


	//   ....[4]....
        /*01b0*/ 	.word	0x00001cc0


	//   ....[5]....
        /*01b4*/ 	.word	0x00001d00


	//   ....[6]....
        /*01b8*/ 	.word	0x00001d30


	//   ....[7]....
        /*01bc*/ 	.word	0x00001d60


	//   ....[8]....
        /*01c0*/ 	.word	0x00001eb0


	//   ....[9]....
        /*01c4*/ 	.word	0x00001ee0


	//   ....[10]....
        /*01c8*/ 	.word	0x00001f00


	//   ....[11]....
        /*01cc*/ 	.word	0x00001f10


	//   ....[12]....
        /*01d0*/ 	.word	0x00001fb0


	//   ....[13]....
        /*01d4*/ 	.word	0x00001fe0


	//   ....[14]....
        /*01d8*/ 	.word	0x00002000


	//   ....[15]....
        /*01dc*/ 	.word	0x00002010


	//   ....[16]....
        /*01e0*/ 	.word	0x000020b0


	//   ....[17]....
        /*01e4*/ 	.word	0x000020e0


	//   ....[18]....
        /*01e8*/ 	.word	0x00002100


	//   ....[19]....
        /*01ec*/ 	.word	0x00002110


	//   ....[20]....
        /*01f0*/ 	.word	0x000021c0


	//   ....[21]....
        /*01f4*/ 	.word	0x000021f0


	//   ....[22]....
        /*01f8*/ 	.word	0x00002200


	//   ....[23]....
        /*01fc*/ 	.word	0x00002210


	//   ....[24]....
        /*0200*/ 	.word	0x00002260


	//   ....[25]....
        /*0204*/ 	.word	0x000022c0


	//   ....[26]....
        /*0208*/ 	.word	0x000022f0


	//   ....[27]....
        /*020c*/ 	.word	0x00002300


	//   ....[28]....
        /*0210*/ 	.word	0x00002320


	//   ....[29]....
        /*0214*/ 	.word	0x00002330


	//   ....[30]....
        /*0218*/ 	.word	0x00002c10


	//   ....[31]....
        /*021c*/ 	.word	0x00002c20


	//   ....[32]....
        /*0220*/ 	.word	0x00002c30


	//   ....[33]....
        /*0224*/ 	.word	0x00002c40


	//   ....[34]....
        /*0228*/ 	.word	0x00002d40


	//   ....[35]....
        /*022c*/ 	.word	0x00002d80


	//   ....[36]....
        /*0230*/ 	.word	0x00002d90


	//   ....[37]....
        /*0234*/ 	.word	0x00002da0


	//   ....[38]....
        /*0238*/ 	.word	0x00002f80


	//   ....[39]....
        /*023c*/ 	.word	0x00002fc0


	//   ....[40]....
        /*0240*/ 	.word	0x00002fe0


	//   ....[41]....
        /*0244*/ 	.word	0x00002ff0


	//   ....[42]....
        /*0248*/ 	.word	0x00003200


	//   ....[43]....
        /*024c*/ 	.word	0x00003240


	//   ....[44]....
        /*0250*/ 	.word	0x00003280


	//   ....[45]....
        /*0254*/ 	.word	0x00003290


	//   ....[46]....
        /*0258*/ 	.word	0x00003470


	//   ....[47]....
        /*025c*/ 	.word	0x00003580


	//   ....[48]....
        /*0260*/ 	.word	0x000035b0


	//   ....[49]....
        /*0264*/ 	.word	0x000035c0


	//   ....[50]....
        /*0268*/ 	.word	0x00003850


	//   ....[51]....
        /*026c*/ 	.word	0x00003890


	//   ....[52]....
        /*0270*/ 	.word	0x000038d0


	//   ....[53]....
        /*0274*/ 	.word	0x00003910


	//   ....[54]....
        /*0278*/ 	.word	0x00003950


	//   ....[55]....
        /*027c*/ 	.word	0x00003990


	//   ....[56]....
        /*0280*/ 	.word	0x00003a70


	//   ....[57]....
        /*0284*/ 	.word	0x00003ae0


	//   ....[58]....
        /*0288*/ 	.word	0x00003b80


	//   ....[59]....
        /*028c*/ 	.word	0x00003c40


	//   ....[60]....
        /*0290*/ 	.word	0x00005150


	//   ....[61]....
        /*0294*/ 	.word	0x00005190


	//   ....[62]....
        /*0298*/ 	.word	0x000051d0


	//   ....[63]....
        /*029c*/ 	.word	0x00005210


	//   ....[64]....
        /*02a0*/ 	.word	0x000052a0


	//   ....[65]....
        /*02a4*/ 	.word	0x000052c0


	//   ....[66]....
        /*02a8*/ 	.word	0x000052e0


	//   ....[67]....
        /*02ac*/ 	.word	0x00005300


	//   ....[68]....
        /*02b0*/ 	.word	0x00005340


	//   ....[69]....
        /*02b4*/ 	.word	0x00005360


	//   ....[70]....
        /*02b8*/ 	.word	0x00005390


	//   ....[71]....
        /*02bc*/ 	.word	0x000053b0


	//   ....[72]....
        /*02c0*/ 	.word	0x00005480


	//   ....[73]....
        /*02c4*/ 	.word	0x000054c0


	//   ....[74]....
        /*02c8*/ 	.word	0x00005500


	//   ....[75]....
        /*02cc*/ 	.word	0x00005540


	//   ....[76]....
        /*02d0*/ 	.word	0x00005650


	//   ....[77]....
        /*02d4*/ 	.word	0x00005690


	//   ....[78]....
        /*02d8*/ 	.word	0x000056d0


	//   ....[79]....
        /*02dc*/ 	.word	0x00005710


	//   ....[80]....
        /*02e0*/ 	.word	0x00005b90


	//   ....[81]....
        /*02e4*/ 	.word	0x00005e30


	//   ....[82]....
        /*02e8*/ 	.word	0x00005ef0


	//   ....[83]....
        /*02ec*/ 	.word	0x00005f40


	//   ....[84]....
        /*02f0*/ 	.word	0x00005f90


	//   ....[85]....
        /*02f4*/ 	.word	0x00005fc0


	//   ....[86]....
        /*02f8*/ 	.word	0x00005fe0


	//   ....[87]....
        /*02fc*/ 	.word	0x000060c0


	//   ....[88]....
        /*0300*/ 	.word	0x00006100


	//   ....[89]....
        /*0304*/ 	.word	0x00006150


	//   ....[90]....
        /*0308*/ 	.word	0x00006180


	//   ....[91]....
        /*030c*/ 	.word	0x000061a0


	//----- nvinfo : EIATTR_EXIT_INSTR_OFFSETS
	.align		4
.L_3187:
        /*0310*/ 	.byte	0x04, 0x1c
        /*0312*/ 	.short	(.L_3189 - .L_3188)


	//   ....[0]....
.L_3188:
        /*0314*/ 	.word	0x00006270


	//   ....[1]....
        /*0318*/ 	.word	0x00006570


	//----- nvinfo : EIATTR_MAX_THREADS
	.align		4
.L_3189:
        /*031c*/ 	.byte	0x04, 0x05
        /*031e*/ 	.short	(.L_3191 - .L_3190)
.L_3190:
        /*0320*/ 	.word	0x00000020
        /*0324*/ 	.word	0x00000001
        /*0328*/ 	.word	0x00000001


	//----- nvinfo : EIATTR_CRS_STACK_SIZE
	.align		4
.L_3191:
        /*032c*/ 	.byte	0x04, 0x1e
        /*032e*/ 	.short	(.L_3193 - .L_3192)
.L_3192:
        /*0330*/ 	.word	0x00000000


	//----- nvinfo : EIATTR_CBANK_PARAM_SIZE
	.align		4
.L_3193:
        /*0334*/ 	.byte	0x03, 0x19
        /*0336*/ 	.short	0x01f0


	//----- nvinfo : EIATTR_PARAM_CBANK
	.align		4
        /*0338*/ 	.byte	0x04, 0x0a
        /*033a*/ 	.short	(.L_3195 - .L_3194)
	.align		4
.L_3194:
        /*033c*/ 	.word	index@(.nv.constant0._Z25selective_scan_bwd_kernelI32Selective_Scan_bwd_kernel_traitsILi32ELi8ELb1ELb0ELb1ELb0ELb0EN3c104HalfENS1_7complexIfEEEEv12SSMParamsBwd)
        /*0340*/ 	.short	0x0210
        /*0342*/ 	.short	0x01f0


	//----- nvinfo : EIATTR_SW_WAR
	.align		4
.L_3195:
        /*0344*/ 	.byte	0x04, 0x36
        /*0346*/ 	.short	(.L_3197 - .L_3196)
.L_3196:
        /*0348*/ 	.word	0x00000008
.L_3197:


//--------------------- .nv.info._Z25selective_scan_bwd_kernelI32Selective_Scan_bwd_kernel_traitsILi32ELi8ELb1ELb0ELb1ELb0ELb1EN3c104HalfENS1_7complexIfEEEEv12SSMParamsBwd --------------------------
	.section	.nv.info._Z25selective_scan_bwd_kernelI32Selective_Scan_bwd_kernel_traitsILi32ELi8ELb1ELb0ELb1ELb0ELb1EN3c104HalfENS1_7complexIfEEEEv12SSMParamsBwd,"",@"SHT_CUDA_INFO"
	.sectionflags	@""
	.align	4


	//----- nvinfo : EIATTR_CUDA_API_VERSION
	.align		4
        /*0000*/ 	.byte	0x04, 0x37
        /*0002*/ 	.short	(.L_3199 - .L_3198)
.L_3198:
        /*0004*/ 	.word	0x00000082


	//----- nvinfo : EIATTR_KPARAM_INFO
	.align		4
.L_3199:
        /*0008*/ 	.byte	0x04, 0x17
        /*000a*/ 	.short	(.L_3201 - .L_3200)
.L_3200:
        /*000c*/ 	.word	0x00000000
        /*0010*/ 	.short	0x0000
        /*0012*/ 	.short	0x0000
        /*0014*/ 	.byte	0x00, 0xf0, 0xc1, 0x07


	//----- nvinfo : EIATTR_SPARSE_MMA_MASK
	.align		4
.L_3201:
        /*0018*/ 	.byte	0x03, 0x50
        /*001a*/ 	.short	0x0000


	//----- nvinfo : EIATTR_MAXREG_COUNT
	.align		4
        /*001c*/ 	.byte	0x03, 0x1b
        /*001e*/ 	.short	0x00ff


	//----- nvinfo : EIATTR_NUM_BARRIERS
	.align		4
        /*0020*/ 	.byte	0x02, 0x4c
        /*0022*/ 	.byte	0x01
	.zero		1


	//----- nvinfo : EIATTR_MERCURY_ISA_VERSION
	.align		4
        /*0024*/ 	.byte	0x03, 0x5f
        /*0026*/ 	.short	0x0101


	//----- nvinfo : EIATTR_COOP_GROUP_MASK_REGIDS
	.align		4
        /*0028*/ 	.byte	0x04, 0x29
        /*002a*/ 	.short	(.L_3203 - .L_3202)


	//   ....[0]....
.L_3202:
        /*002c*/ 	.word	0xffffffff


	//   ....[1]....
        /*0030*/ 	.word	0xffffffff


	//   ....[2]....
        /*0034*/ 	.word	0xffffffff


	//   ....[3]....
        /*0038*/ 	.word	0xffffffff


	//   ....[4]....
        /*003c*/ 	.word	0xffffffff


	//   ....[5]....
        /*0040*/ 	.word	0xffffffff


	//   ....[6]....
        /*0044*/ 	.word	0xffffffff


	//   ....[7]....
        /*0048*/ 	.word	0xffffffff


	//   ....[8]....
        /*004c*/ 	.word	0xffffffff


	//   ....[9]....
        /*0050*/ 	.word	0xffffffff


	//   ....[10]....
        /*0054*/ 	.word	0xffffffff


	//   ....[11]....
        /*0058*/ 	.word	0xffffffff


	//   ....[12]....
        /*005c*/ 	.word	0xffffffff


	//   ....[13]....
        /*0060*/ 	.word	0xffffffff


	//   ....[14]....
        /*0064*/ 	.word	0xffffffff


	//   ....[15]....
        /*0068*/ 	.word	0xffffffff


	//   ....[16]....
        /*006c*/ 	.word	0xffffffff


	//   ....[17]....
        /*0070*/ 	.word	0xffffffff


	//   ....[18]....
        /*0074*/ 	.word	0xffffffff


	//   ....[19]....
        /*0078*/ 	.word	0xffffffff


	//   ....[20]....
        /*007c*/ 	.word	0xffffffff


	//   ....[21]....
        /*0080*/ 	.word	0xffffffff


	//   ....[22]....
        /*0084*/ 	.word	0xffffffff


	//   ....[23]....
        /*0088*/ 	.word	0xffffffff


	//   ....[24]....
        /*008c*/ 	.word	0xffffffff


	//   ....[25]....
        /*0090*/ 	.word	0xffffffff


	//   ....[26]....
        /*0094*/ 	.word	0xffffffff


	//   ....[27]....
        /*0098*/ 	.word	0xffffffff


	//   ....[28]....
        /*009c*/ 	.word	0xffffffff


	//   ....[29]....
        /*00a0*/ 	.word	0xffffffff


	//   ....[30]....
        /*00a4*/ 	.word	0xffffffff


	//   ....[31]....
        /*00a8*/ 	.word	0xffffffff


	//   ....[32]....
        /*00ac*/ 	.word	0xffffffff


	//   ....[33]....
        /*00b0*/ 	.word	0xffffffff


	//   ....[34]....
        /*00b4*/ 	.word	0xffffffff


	//   ....[35]....
        /*00b8*/ 	.word	0xffffffff


	//   ....[36]....
        /*00bc*/ 	.word	0xffffffff


	//   ....[37]....
        /*00c0*/ 	.word	0xffffffff


	//   ....[38]....
        /*00c4*/ 	.word	0xffffffff


	//   ....[39]....
        /*00c8*/ 	.word	0xffffffff


	//   ....[40]....
        /*00cc*/ 	.word	0xffffffff


	//   ....[41]....
        /*00d0*/ 	.word	0xffffffff


	//   ....[42]....
        /*00d4*/ 	.word	0xffffffff


	//   ....[43]....
        /*00d8*/ 	.word	0xffffffff


	//   ....[44]....
        /*00dc*/ 	.word	0xffffffff


	//   ....[45]....
        /*00e0*/ 	.word	0xffffffff


	//   ....[46]....
        /*00e4*/ 	.word	0xffffffff


	//   ....[47]....
        /*00e8*/ 	.word	0xffffffff


	//   ....[48]....
        /*00ec*/ 	.word	0xffffffff


	//   ....[49]....
        /*00f0*/ 	.word	0xffffffff


	//   ....[50]....
        /*00f4*/ 	.word	0xffffffff


	//   ....[51]....
        /*00f8*/ 	.word	0xffffffff


	//   ....[52]....
        /*00fc*/ 	.word	0xffffffff


	//   ....[53]....
        /*0100*/ 	.word	0xffffffff


	//   ....[54]....
        /*0104*/ 	.word	0xffffffff


	//   ....[55]....
        /*0108*/ 	.word	0xffffffff


	//   ....[56]....
        /*010c*/ 	.word	0xffffffff


	//   ....[57]....
        /*0110*/ 	.word	0xffffffff


	//   ....[58]....
        /*0114*/ 	.word	0xffffffff


	//   ....[59]....
        /*0118*/ 	.word	0xffffffff


	//   ....[60]....
        /*011c*/ 	.word	0xffffffff


	//   ....[61]....
        /*0120*/ 	.word	0xffffffff


	//   ....[62]....
        /*0124*/ 	.word	0xffffffff


	//   ....[63]....
        /*0128*/ 	.word	0xffffffff


	//   ....[64]....
        /*012c*/ 	.word	0xffffffff


	//   ....[65]....
        /*0130*/ 	.word	0xffffffff


	//   ....[66]....
        /*0134*/ 	.word	0xffffffff


	//   ....[67]....
        /*0138*/ 	.word	0xffffffff


	//   ....[68]....
        /*013c*/ 	.word	0xffffffff


	//   ....[69]....
        /*0140*/ 	.word	0xffffffff


	//   ....[70]....
        /*0144*/ 	.word	0xffffffff


	//   ....[71]....
        /*0148*/ 	.word	0xffffffff


	//   ....[72]....
        /*014c*/ 	.word	0xffffffff


	//   ....[73]....
        /*0150*/ 	.word	0xffffffff


	//   ....[74]....
        /*0154*/ 	.word	0xffffffff


	//   ....[75]....
        /*0158*/ 	.word	0xffffffff


	//   ....[76]....
        /*015c*/ 	.word	0xffffffff


	//   ....[77]....
        /*0160*/ 	.word	0xffffffff


	//   ....[78]....
        /*0164*/ 	.word	0xffffffff


	//   ....[79]....
        /*0168*/ 	.word	0xffffffff


	//   ....[80]....
        /*016c*/ 	.word	0xffffffff


	//   ....[81]....
        /*0170*/ 	.word	0xffffffff


	//   ....[82]....
        /*0174*/ 	.word	0xffffffff


	//   ....[83]....
        /*0178*/ 	.word	0xffffffff


	//   ....[84]....
        /*017c*/ 	.word	0xffffffff


	//   ....[85]....
        /*0180*/ 	.word	0xffffffff


	//   ....[86]....
        /*0184*/ 	.word	0xffffffff


	//   ....[87]....
        /*0188*/ 	.word	0xffffffff


	//   ....[88]....
        /*018c*/ 	.word	0xffffffff


	//   ....[89]....
        /*0190*/ 	.word	0xffffffff


	//   ....[90]....
        /*0194*/ 	.word	0xffffffff


	//   ....[91]....
        /*0198*/ 	.word	0xffffffff


	//   ....[92]....
        /*019c*/ 	.word	0xffffffff


	//   ....[93]....
        /*01a0*/ 	.word	0xffffffff


	//   ....[94]....
        /*01a4*/ 	.word	0xffffffff


	//   ....[95]....
        /*01a8*/ 	.word	0xffffffff


	//----- nvinfo : EIATTR_COOP_GROUP_INSTR_OFFSETS
	.align		4
.L_3203:
        /*01ac*/ 	.byte	0x04, 0x28
        /*01ae*/ 	.short	(.L_3205 - .L_3204)


	//   ....[0]....
.L_3204:
        /*01b0*/ 	.word	0x000009a0


	//   ....[1]....
        /*01b4*/ 	.word	0x00000a40


	//   ....[2]....
        /*01b8*/ 	.word	0x00000b50


	//   ....[3]....
        /*01bc*/ 	.word	0x00000c60


	//   ....[4]....
        /*01c0*/ 	.word	0x00001010


	//   ....[5]....
        /*01c4*/ 	.word	0x00001590


	//   ....[6]....
        /*01c8*/ 	.word	0x000017f0


	//   ....[7]....
        /*01cc*/ 	.word	0x00001f80


	//   ....[8]....
        /*01d0*/ 	.word	0x00002970


	//   ....[9]....
        /*01d4*/ 	.word	0x000029b0


	//   ....[10]....
        /*01d8*/ 	.word	0x000029e0


	//   ....[11]....
        /*01dc*/ 	.word	0x00002a10


	//   ....[12]....
        /*01e0*/ 	.word	0x00002a50


	//   ....[13]....
        /*01e4*/ 	.word	0x00002b70


	//   ....[14]....
        /*01e8*/ 	.word	0x00002b90


	//   ....[15]....
        /*01ec*/ 	.word	0x00002ba0


	//   ....[16]....
        /*01f0*/ 	.word	0x00002bb0


	//   ....[17]....
        /*01f4*/ 	.word	0x00002c70


	//   ....[18]....
        /*01f8*/ 	.word	0x00002c90


	//   ....[19]....
        /*01fc*/ 	.word	0x00002ca0


	//   ....[20]....
        /*0200*/ 	.word	0x00002cb0


	//   ....[21]....
        /*0204*/ 	.word	0x00002d70


	//   ....[22]....
        /*0208*/ 	.word	0x00002d90


	//   ....[23]....
        /*020c*/ 	.word	0x00002da0


	//   ....[24]....
        /*0210*/ 	.word	0x00002db0


	//   ....[25]....
        /*0214*/ 	.word	0x00002e70


	//   ....[26]....
        /*0218*/ 	.word	0x00002e90


	//   ....[27]....
        /*021c*/ 	.word	0x00002ea0


	//   ....[28]....
        /*0220*/ 	.word	0x00002eb0


	//   ....[29]....
        /*0224*/ 	.word	0x00002f60


	//   ....[30]....
        /*0228*/ 	.word	0x00002f90


	//   ....[31]....
        /*022c*/ 	.word	0x00002fa0


	//   ....[32]....
        /*0230*/ 	.word	0x00002fc0


	//   ....[33]....
        /*0234*/ 	.word	0x00002ff0


	//   ....[34]....
        /*0238*/ 	.word	0x000038c0


	//   ....[35]....
        /*023c*/ 	.word	0x000038d0


	//   ....[36]....
        /*0240*/ 	.word	0x000038e0


	//   ....[37]....
        /*0244*/ 	.word	0x000038f0


	//   ....[38]....
        /*0248*/ 	.word	0x000039f0


	//   ....[39]....
        /*024c*/ 	.word	0x00003a30


	//   ....[40]....
        /*0250*/ 	.word	0x00003a40


	//   ....[41]....
        /*0254*/ 	.word	0x00003a50


	//   ....[42]....
        /*0258*/ 	.word	0x00003c40


	//   ....[43]....
        /*025c*/ 	.word	0x00003c80


	//   ....[44]....
        /*0260*/ 	.word	0x00003c90


	//   ....[45]....
        /*0264*/ 	.word	0x00003ca0


	//   ....[46]....
        /*0268*/ 	.word	0x00003ec0


	//   ....[47]....
        /*026c*/ 	.word	0x00003f00


	//   ....[48]....
        /*0270*/ 	.word	0x00003f30


	//   ....[49]....
        /*0274*/ 	.word	0x00003f40


	//   ....[50]....
        /*0278*/ 	.word	0x000040e0


	//   ....[51]....
        /*027c*/ 	.word	0x00004140


	//   ....[52]....
        /*0280*/ 	.word	0x00004200


	//   ....[53]....
        /*0284*/ 	.word	0x00004240


	//   ....[54]....
        /*0288*/ 	.word	0x000044a0


	//   ....[55]....
        /*028c*/ 	.word	0x000044e0


	//   ....[56]....
        /*0290*/ 	.word	0x00004520


	//   ....[57]....
        /*0294*/ 	.word	0x00004560


	//   ....[58]....
        /*0298*/ 	.word	0x000045a0


	//   ....[59]....
        /*029c*/ 	.word	0x000045e0


	//   ....[60]....
        /*02a0*/ 	.word	0x00004710


	//   ....[61]....
        /*02a4*/ 	.word	0x00004750


	//   ....[62]....
        /*02a8*/ 	.word	0x00004910


	//   ....[63]....
        /*02ac*/ 	.word	0x00004980


	//   ....[64]....
        /*02b0*/ 	.word	0x00005e00


	//   ....[65]....
        /*02b4*/ 	.word	0x00005e40


	//   ....[66]....
        /*02b8*/ 	.word	0x00005e80


	//   ....[67]....
        /*02bc*/ 	.word	0x00005ec0


	//   ....[68]....
        /*02c0*/ 	.word	0x00005f50


	//   ....[69]....
        /*02c4*/ 	.word	0x00005f70


	//   ....[70]....
        /*02c8*/ 	.word	0x00005f90


	//   ....[71]....
        /*02cc*/ 	.word	0x00005fb0


	//   ....[72]....
        /*02d0*/ 	.word	0x00005fe0


	//   ....[73]....
        /*02d4*/ 	.word	0x00006000


	//   ....[74]....
        /*02d8*/ 	.word	0x00006020


	//   ....[75]....
        /*02dc*/ 	.word	0x00006050


	//   ....[76]....
        /*02e0*/ 	.word	0x00006130


	//   ....[77]....
        /*02e4*/ 	.word	0x00006170


	//   ....[78]....
        /*02e8*/ 	.word	0x000061b0


	//   ....[79]....
        /*02ec*/ 	.word	0x000061f0


	//   ....[80]....
        /*02f0*/ 	.word	0x00006300


	//   ....[81]....
        /*02f4*/ 	.word	0x00006340


	//   ....[82]....
        /*02f8*/ 	.word	0x00006380


	//   ....[83]....
        /*02fc*/ 	.word	0x000063c0


	//   ....[84]....
        /*0300*/ 	.word	0x00006850


	//   ....[85]....
        /*0304*/ 	.word	0x00006ab0


	//   ....[86]....
        /*0308*/ 	.word	0x00006b60


	//   ....[87]....
        /*030c*/ 	.word	0x00006bb0


	//   ....[88]....
        /*0310*/ 	.word	0x00006c00


	//   ....[89]....
        /*0314*/ 	.word	0x00006c30


	//   ....[90]....
        /*0318*/ 	.word	0x00006c50


	//   ....[91]....
        /*031c*/ 	.word	0x00006d30


	//   ....[92]....
        /*0320*/ 	.word	0x00006d70


	//   ....[93]....
        /*0324*/ 	.word	0x00006dc0


	//   ....[94]....
        /*0328*/ 	.word	0x00006df0


	//   ....[95]....
        /*032c*/ 	.word	0x00006e10


	//----- nvinfo : EIATTR_EXIT_INSTR_OFFSETS
	.align		4
.L_3205:
        /*0330*/ 	.byte	0x04, 0x1c
        /*0332*/ 	.short	(.L_3207 - .L_3206)


	//   ....[0]....
.L_3206:
        /*0334*/ 	.word	0x00006ee0


	//   ....[1]....
        /*0338*/ 	.word	0x000071e0


	//----- nvinfo : EIATTR_MAX_THREADS
	.align		4
.L_3207:
        /*033c*/ 	.byte	0x04, 0x05
        /*033e*/ 	.short	(.L_3209 - .L_3208)
.L_3208:
        /*0340*/ 	.word	0x00000020
        /*0344*/ 	.word	0x00000001
        /*0348*/ 	.word	0x00000001


	//----- nvinfo : EIATTR_CRS_STACK_SIZE
	.align		4
.L_3209:
        /*034c*/ 	.byte	0x04, 0x1e
        /*034e*/ 	.short	(.L_3211 - .L_3210)
.L_3210:
        /*0350*/ 	.word	0x00000000


	//----- nvinfo : EIATTR_CBANK_PARAM_SIZE
	.align		4
.L_3211:
        /*0354*/ 	.byte	0x03, 0x19
        /*0356*/ 	.short	0x01f0


	//----- nvinfo : EIATTR_PARAM_CBANK
	.align		4
        /*0358*/ 	.byte	0x04, 0x0a
        /*035a*/ 	.short	(.L_3213 - .L_3212)
	.align		4
.L_3212:
        /*035c*/ 	.word	index@(.nv.constant0._Z25selective_scan_bwd_kernelI32Selective_Scan_bwd_kernel_traitsILi32ELi8ELb1ELb0ELb1ELb0ELb1EN3c104HalfENS1_7complexIfEEEEv12SSMParamsBwd)
        /*0360*/ 	.short	0x0210
        /*0362*/ 	.short	0x01f0


	//----- nvinfo : EIATTR_SW_WAR
	.align		4
.L_3213:
        /*0364*/ 	.byte	0x04, 0x36
        /*0366*/ 	.short	(.L_3215 - .L_3214)
.L_3214:
        /*0368*/ 	.word	0x00000008
.L_3215:


//--------------------- .nv.info._Z25selective_scan_bwd_kernelI32Selective_Scan_bwd_kernel_traitsILi32ELi8ELb1ELb0ELb1ELb1ELb0EN3c104HalfENS1_7complexIfEEEEv12SSMParamsBwd --------------------------
	.section	.nv.info._Z25selective_scan_bwd_kernelI32Selective_Scan_bwd_kernel_traitsILi32ELi8ELb1ELb0ELb1ELb1ELb0EN3c104HalfENS1_7complexIfEEEEv12SSMParamsBwd,"",@"SHT_CUDA_INFO"
	.sectionflags	@""
	.align	4


	//----- nvinfo : EIATTR_CUDA_API_VERSION
	.align		4
        /*0000*/ 	.byte	0x04, 0x37
        /*0002*/ 	.short	(.L_3217 - .L_3216)
.L_3216:
        /*0004*/ 	.word	0x00000082


	//----- nvinfo : EIATTR_KPARAM_INFO
	.align		4
.L_3217:
        /*0008*/ 	.byte	0x04, 0x17
        /*000a*/ 	.short	(.L_3219 - .L_3218)
.L_3218:
        /*000c*/ 	.word	0x00000000
        /*0010*/ 	.short	0x0000
        /*0012*/ 	.short	0x0000
        /*0014*/ 	.byte	0x00, 0xf0, 0xc1, 0x07


	//----- nvinfo : EIATTR_SPARSE_MMA_MASK
	.align		4
.L_3219:
        /*0018*/ 	.byte	0x03, 0x50
        /*001a*/ 	.short	0x0000


	//----- nvinfo : EIATTR_MAXREG_COUNT
	.align		4
        /*001c*/ 	.byte	0x03, 0x1b
        /*001e*/ 	.short	0x00ff


	//----- nvinfo : EIATTR_NUM_BARRIERS
	.align		4
        /*0020*/ 	.byte	0x02, 0x4c
        /*0022*/ 	.byte	0x01
	.zero		1


	//----- nvinfo : EIATTR_MERCURY_ISA_VERSION
	.align		4
        /*0024*/ 	.byte	0x03, 0x5f
        /*0026*/ 	.short	0x0101


	//----- nvinfo : EIATTR_COOP_GROUP_MASK_REGIDS
	.align		4
        /*0028*/ 	.byte	0x04, 0x29
        /*002a*/ 	.short	(.L_3221 - .L_3220)


	//   ....[0]....
.L_3220:
        /*002c*/ 	.word	0xffffffff


	//   ....[1]....
        /*0030*/ 	.word	0xffffffff


	//   ....[2]....
        /*0034*/ 	.word	0xffffffff


	//   ....[3]....
        /*0038*/ 	.word	0xffffffff


	//   ....[4]....
        /*003c*/ 	.word	0xffffffff


	//   ....[5]....
        /*0040*/ 	.word	0xffffffff


	//   ....[6]....
        /*0044*/ 	.word	0xffffffff


	//   ....[7]....
        /*0048*/ 	.word	0xffffffff


	//   ....[8]....
        /*004c*/ 	.word	0xffffffff


	//   ....[9]....
        /*0050*/ 	.word	0xffffffff


	//   ....[10]....
        /*0054*/ 	.word	0xffffffff


	//   ....[11]....
        /*0058*/ 	.word	0xffffffff


	//   ....[12]....
        /*005c*/ 	.word	0xffffffff


	//   ....[13]....
        /*0060*/ 	.word	0xffffffff


	//   ....[14]....
        /*0064*/ 	.word	0xffffffff


	//   ....[15]....
        /*0068*/ 	.word	0xffffffff


	//   ....[16]....
        /*006c*/ 	.word	0xffffffff


	//   ....[17]....
        /*0070*/ 	.word	0xffffffff


	//   ....[18]....
        /*0074*/ 	.word	0xffffffff


	//   ....[19]....
        /*0078*/ 	.word	0xffffffff


	//   ....[20]....
        /*007c*/ 	.word	0xffffffff


	//   ....[21]....
        /*0080*/ 	.word	0xffffffff


	//   ....[22]....
        /*0084*/ 	.word	0xffffffff


	//   ....[23]....
        /*0088*/ 	.word	0xffffffff


	//   ....[24]....
        /*008c*/ 	.word	0xffffffff


	//   ....[25]....
        /*0090*/ 	.word	0xffffffff


	//   ....[26]....
        /*0094*/ 	.word	0xffffffff


	//   ....[27]....
        /*0098*/ 	.word	0xffffffff


	//   ....[28]....
        /*009c*/ 	.word	0xffffffff


	//   ....[29]....
        /*00a0*/ 	.word	0xffffffff


	//   ....[30]....
        /*00a4*/ 	.word	0xffffffff


	//   ....[31]....
        /*00a8*/ 	.word	0xffffffff


	//   ....[32]....
        /*00ac*/ 	.word	0xffffffff


	//   ....[33]....
        /*00b0*/ 	.word	0xffffffff


	//   ....[34]....
        /*00b4*/ 	.word	0xffffffff


	//   ....[35]....
        /*00b8*/ 	.word	0xffffffff


	//   ....[36]....
        /*00bc*/ 	.word	0xffffffff


	//   ....[37]....
        /*00c0*/ 	.word	0xffffffff


	//   ....[38]....
        /*00c4*/ 	.word	0xffffffff


	//   ....[39]....
        /*00c8*/ 	.word	0xffffffff


	//   ....[40]....
        /*00cc*/ 	.word	0xffffffff


	//   ....[41]....
        /*00d0*/ 	.word	0xffffffff


	//   ....[42]....
        /*00d4*/ 	.word	0xffffffff


	//   ....[43]....
        /*00d8*/ 	.word	0xffffffff


	//   ....[44]....
        /*00dc*/ 	.word	0xffffffff


	//   ....[45]....
        /*00e0*/ 	.word	0xffffffff


	//   ....[46]....
        /*00e4*/ 	.word	0xffffffff


	//   ....[47]....
        /*00e8*/ 	.word	0xffffffff


	//   ....[48]....
        /*00ec*/ 	.word	0xffffffff


	//   ....[49]....
        /*00f0*/ 	.word	0xffffffff


	//   ....[50]....
        /*00f4*/ 	.word	0xffffffff


	//   ....[51]....
        /*00f8*/ 	.word	0xffffffff


	//   ....[52]....
        /*00fc*/ 	.word	0xffffffff


	//   ....[53]....
        /*0100*/ 	.word	0xffffffff


	//   ....[54]....
        /*0104*/ 	.word	0xffffffff


	//   ....[55]....
        /*0108*/ 	.word	0xffffffff


	//   ....[56]....
        /*010c*/ 	.word	0xffffffff


	//   ....[57]....
        /*0110*/ 	.word	0xffffffff


	//   ....[58]....
        /*0114*/ 	.word	0xffffffff


	//   ....[59]....
        /*0118*/ 	.word	0xffffffff


	//   ....[60]....
        /*011c*/ 	.word	0xffffffff


	//   ....[61]....
        /*0120*/ 	.word	0xffffffff


	//   ....[62]....
        /*0124*/ 	.word	0xffffffff


	//   ....[63]....
        /*0128*/ 	.word	0xffffffff


	//   ....[64]....
        /*012c*/ 	.word	0xffffffff


	//   ....[65]....
        /*0130*/ 	.word	0xffffffff


	//   ....[66]....
        /*0134*/ 	.word	0xffffffff


	//   ....[67]....
        /*0138*/ 	.word	0xffffffff


	//   ....[68]....
        /*013c*/ 	.word	0xffffffff


	//   ....[69]....
        /*0140*/ 	.word	0xffffffff


	//   ....[70]....
        /*0144*/ 	.word	0xffffffff


	//   ....[71]....
        /*0148*/ 	.word	0xffffffff


	//   ....[72]....
        /*014c*/ 	.word	0xffffffff


	//   ....[73]....
        /*0150*/ 	.word	0xffffffff


	//   ....[74]....
        /*0154*/ 	.word	0xffffffff


	//   ....[75]....
        /*0158*/ 	.word	0xffffffff


	//   ....[76]....
        /*015c*/ 	.word	0xffffffff


	//   ....[77]....
        /*0160*/ 	.word	0xffffffff


	//   ....[78]....
        /*0164*/ 	.word	0xffffffff


	//   ....[79]....
        /*0168*/ 	.word	0xffffffff


	//   ....[80]....
        /*016c*/ 	.word	0xffffffff


	//   ....[81]....
        /*0170*/ 	.word	0xffffffff


	//   ....[82]....
        /*0174*/ 	.word	0xffffffff


	//   ....[83]....
        /*0178*/ 	.word	0xffffffff


	//   ....[84]....
        /*017c*/ 	.word	0xffffffff


	//   ....[85]....
        /*0180*/ 	.word	0xffffffff


	//   ....[86]....
        /*0184*/ 	.word	0xffffffff


	//   ....[87]....
        /*0188*/ 	.word	0xffffffff


	//   ....[88]....
        /*018c*/ 	.word	0xffffffff


	//   ....[89]....
        /*0190*/ 	.word	0xffffffff


	//   ....[90]....
        /*0194*/ 	.word	0xffffffff


	//   ....[91]....
        /*0198*/ 	.word	0xffffffff


	//   ....[92]....
        /*019c*/ 	.word	0xffffffff


	//----- nvinfo : EIATTR_COOP_GROUP_INSTR_OFFSETS
	.align		4
.L_3221:
        /*01a0*/ 	.byte	0x04, 0x28
        /*01a2*/ 	.short	(.L_3223 - .L_3222)


	//   ....[0]....
.L_3222:
        /*01a4*/ 	.word	0x00000960


	//   ....[1]....
        /*01a8*/ 	.word	0x000009b0


	//   ....[2]....
        /*01ac*/ 	.word	0x00000b40


	//   ....[3]....
        /*01b0*/ 	.word	0x00002430


	//   ....[4]....
        /*01b4*/ 	.word	0x00002e10


	//   ....[5]....
        /*01b8*/ 	.word	0x00002e50


	//   ....[6]....
        /*01bc*/ 	.word	0x00002e80


	//   ....[7]....
        /*01c0*/ 	.word	0x00002eb0


	//   ....[8]....
        /*01c4*/ 	.word	0x00002ee0


	//   ....[9]....
        /*01c8*/ 	.word	0x00003030


	//   ....[10]....
        /*01cc*/ 	.word	0x00003050


	//   ....[11]....
        /*01d0*/ 	.word	0x00003060


	//   ....[12]....
        /*01d4*/ 	.word	0x00003070


	//   ....[13]....
        /*01d8*/ 	.word	0x00003130


	//   ....[14]....
        /*01dc*/ 	.word	0x00003150


	//   ....[15]....
        /*01e0*/ 	.word	0x00003160


	//   ....[16]....
        /*01e4*/ 	.word	0x00003170


	//   ....[17]....
        /*01e8*/ 	.word	0x00003230


	//   ....[18]....
        /*01ec*/ 	.word	0x00003250


	//   ....[19]....
        /*01f0*/ 	.word	0x00003260


	//   ....[20]....
        /*01f4*/ 	.word	0x00003270


	//   ....[21]....
        /*01f8*/ 	.word	0x00003330


	//   ....[22]....
        /*01fc*/ 	.word	0x00003350


	//   ....[23]....
        /*0200*/ 	.word	0x00003360


	//   ....[24]....
        /*0204*/ 	.word	0x00003370


	//   ....[25]....
        /*0208*/ 	.word	0x000033c0


	//   ....[26]....
        /*020c*/ 	.word	0x00003430


	//   ....[27]....
        /*0210*/ 	.word	0x00003470


	//   ....[28]....
        /*0214*/ 	.word	0x00003490


	//   ....[29]....
        /*0218*/ 	.word	0x000034c0


	//   ....[30]....
        /*021c*/ 	.word	0x00003d40


	//   ....[31]....
        /*0220*/ 	.word	0x00003d70


	//   ....[32]....
        /*0224*/ 	.word	0x00003d80


	//   ....[33]....
        /*0228*/ 	.word	0x00003d90


	//   ....[34]....
        /*022c*/ 	.word	0x00003e90


	//   ....[35]....
        /*0230*/ 	.word	0x00003ed0


	//   ....[36]....
        /*0234*/ 	.word	0x00003ee0


	//   ....[37]....
        /*0238*/ 	.word	0x00003ef0


	//   ....[38]....
        /*023c*/ 	.word	0x000040e0


	//   ....[39]....
        /*0240*/ 	.word	0x00004120


	//   ....[40]....
        /*0244*/ 	.word	0x00004130


	//   ....[41]....
        /*0248*/ 	.word	0x00004140


	//   ....[42]....
        /*024c*/ 	.word	0x00004350


	//   ....[43]....
        /*0250*/ 	.word	0x00004390


	//   ....[44]....
        /*0254*/ 	.word	0x000043d0


	//   ....[45]....
        /*0258*/ 	.word	0x000043e0


	//   ....[46]....
        /*025c*/ 	.word	0x000045b0


	//   ....[47]....
        /*0260*/ 	.word	0x000046d0


	//   ....[48]....
        /*0264*/ 	.word	0x00004700


	//   ....[49]....
        /*0268*/ 	.word	0x00004710


	//   ....[50]....
        /*026c*/ 	.word	0x00004990


	//   ....[51]....
        /*0270*/ 	.word	0x000049d0


	//   ....[52]....
        /*0274*/ 	.word	0x00004a10


	//   ....[53]....
        /*0278*/ 	.word	0x00004a50


	//   ....[54]....
        /*027c*/ 	.word	0x00004a90


	//   ....[55]....
        /*0280*/ 	.word	0x00004ad0


	//   ....[56]....
        /*0284*/ 	.word	0x00004b60


	//   ....[57]....
        /*0288*/ 	.word	0x00004bd0


	//   ....[58]....
        /*028c*/ 	.word	0x00004c30


	//   ....[59]....
        /*0290*/ 	.word	0x00004e20


	//   ....[60]....
        /*0294*/ 	.word	0x000062a0


	//   ....[61]....
        /*0298*/ 	.word	0x000062e0


	//   ....[62]....
        /*029c*/ 	.word	0x00006320


	//   ....[63]....
        /*02a0*/ 	.word	0x00006360


	//   ....[64]....
        /*02a4*/ 	.word	0x00006410


	//   ....[65]....
        /*02a8*/ 	.word	0x00006430


	//   ....[66]....
        /*02ac*/ 	.word	0x00006450


	//   ....[67]....
        /*02b0*/ 	.word	0x00006470


	//   ....[68]....
        /*02b4*/ 	.word	0x000064c0


	//   ....[69]....
        /*02b8*/ 	.word	0x000064e0


	//   ....[70]....
        /*02bc*/ 	.word	0x00006510


	//   ....[71]....
        /*02c0*/ 	.word	0x00006540


	//   ....[72]....
        /*02c4*/ 	.word	0x00006620


	//   ....[73]....
        /*02c8*/ 	.word	0x00006670


	//   ....[74]....
        /*02cc*/ 	.word	0x000066b0


	//   ....[75]....
        /*02d0*/ 	.word	0x000066f0


	//   ....[76]....
        /*02d4*/ 	.word	0x00006800


	//   ....[77]....
        /*02d8*/ 	.word	0x00006840


	//   ....[78]....
        /*02dc*/ 	.word	0x00006880


	//   ....[79]....
        /*02e0*/ 	.word	0x000068c0


	//   ....[80]....
        /*02e4*/ 	.word	0x00006c60


	//   ....[81]....
        /*02e8*/ 	.word	0x00006f40


	//   ....[82]....
        /*02ec*/ 	.word	0x000073e0


	//   ....[83]....
        /*02f0*/ 	.word	0x000074a0


	//   ....[84]....
        /*02f4*/ 	.word	0x000074f0


	//   ....[85]....
        /*02f8*/ 	.word	0x00007540


	//   ....[86]....
        /*02fc*/ 	.word	0x00007570


	//   ....[87]....
        /*0300*/ 	.word	0x00007590


	//   ....[88]....
        /*0304*/ 	.word	0x00007670


	//   ....[89]....
        /*0308*/ 	.word	0x000076b0


	//   ....[90]....
        /*030c*/ 	.word	0x00007700


	//   ....[91]....
        /*0310*/ 	.word	0x00007730


	//   ....[92]....
        /*0314*/ 	.word	0x00007750


	//----- nvinfo : EIATTR_EXIT_INSTR_OFFSETS
	.align		4
.L_3223:
        /*0318*/ 	.byte	0x04, 0x1c
        /*031a*/ 	.short	(.L_3225 - .L_3224)


	//   ....[0]....
.L_3224:
        /*031c*/ 	.word	0x00007820


	//   ....[1]....
        /*0320*/ 	.word	0x00007b20


	//----- nvinfo : EIATTR_MAX_THREADS
	.align		4
.L_3225:
        /*0324*/ 	.byte	0x04, 0x05
        /*0326*/ 	.short	(.L_3227 - .L_3226)
.L_3226:
        /*0328*/ 	.word	0x00000020
        /*032c*/ 	.word	0x00000001
        /*0330*/ 	.word	0x00000001


	//----- nvinfo : EIATTR_CRS_STACK_SIZE
	.align		4
.L_3227:
        /*0334*/ 	.byte	0x04, 0x1e
        /*0336*/ 	.short	(.L_3229 - .L_3228)
.L_3228:
        /*0338*/ 	.word	0x00000000


	//----- nvinfo : EIATTR_CBANK_PARAM_SIZE
	.align		4
.L_3229:
        /*033c*/ 	.byte	0x03, 0x19
        /*033e*/ 	.short	0x01f0


	//----- nvinfo : EIATTR_PARAM_CBANK
	.align		4
        /*0340*/ 	.byte	0x04, 0x0a
        /*0342*/ 	.short	(.L_3231 - .L_3230)
	.align		4
.L_3230:
        /*0344*/ 	.word	index@(.nv.constant0._Z25selective_scan_bwd_kernelI32Selective_Scan_bwd_kernel_traitsILi32ELi8ELb1ELb0ELb1ELb1ELb0EN3c104HalfENS1_7complexIfEEEEv12SSMParamsBwd)
        /*0348*/ 	.short	0x0210
        /*034a*/ 	.short	0x01f0


	//----- nvinfo : EIATTR_SW_WAR
	.align		4
.L_3231:
        /*034c*/ 	.byte	0x04, 0x36
        /*034e*/ 	.short	(.L_3233 - .L_3232)
.L_3232:
        /*0350*/ 	.word	0x00000008
.L_3233:


//--------------------- .nv.info._Z25selective_scan_bwd_kernelI32Selective_Scan_bwd_kernel_traitsILi32ELi8ELb1ELb0ELb1ELb1ELb1EN3c104HalfENS1_7complexIfEEEEv12SSMParamsBwd --------------------------
	.section	.nv.info._Z25selective_scan_bwd_kernelI32Selective_Scan_bwd_kernel_traitsILi32ELi8ELb1ELb0ELb1ELb1ELb1EN3c104HalfENS1_7complexIfEEEEv12SSMParamsBwd,"",@"SHT_CUDA_INFO"
	.sectionflags	@""
	.align	4


	//----- nvinfo : EIATTR_CUDA_API_VERSION
	.align		4
        /*0000*/ 	.byte	0x04, 0x37
        /*0002*/ 	.short	(.L_3235 - .L_3234)
.L_3234:
        /*0004*/ 	.word	0x00000082


	//----- nvinfo : EIATTR_KPARAM_INFO
	.align		4
.L_3235:
        /*0008*/ 	.byte	0x04, 0x17
        /*000a*/ 	.short	(.L_3237 - .L_3236)
.L_3236:
        /*000c*/ 	.word	0x00000000
        /*0010*/ 	.short	0x0000
        /*0012*/ 	.short	0x0000
        /*0014*/ 	.byte	0x00, 0xf0, 0xc1, 0x07


	//----- nvinfo : EIATTR_SPARSE_MMA_MASK
	.align		4
.L_3237:
        /*0018*/ 	.byte	0x03, 0x50
        /*001a*/ 	.short	0x0000


	//----- nvinfo : EIATTR_MAXREG_COUNT
	.align		4
        /*001c*/ 	.byte	0x03, 0x1b
        /*001e*/ 	.short	0x00ff


	//----- nvinfo : EIATTR_NUM_BARRIERS
	.align		4
        /*0020*/ 	.byte	0x02, 0x4c
        /*0022*/ 	.byte	0x01
	.zero		1


	//----- nvinfo : EIATTR_MERCURY_ISA_VERSION
	.align		4
        /*0024*/ 	.byte	0x03, 0x5f
        /*0026*/ 	.short	0x0101


	//----- nvinfo : EIATTR_COOP_GROUP_MASK_REGIDS
	.align		4
        /*0028*/ 	.byte	0x04, 0x29
        /*002a*/ 	.short	(.L_3239 - .L_3238)


	//   ....[0]....
.L_3238:
        /*002c*/ 	.word	0xffffffff


	//   ....[1]....
        /*0030*/ 	.word	0xffffffff


	//   ....[2]....
        /*0034*/ 	.word	0xffffffff


	//   ....[3]....
        /*0038*/ 	.word	0xffffffff


	//   ....[4]....
        /*003c*/ 	.word	0xffffffff


	//   ....[5]....
        /*0040*/ 	.word	0xffffffff


	//   ....[6]....
        /*0044*/ 	.word	0xffffffff


	//   ....[7]....
        /*0048*/ 	.word	0xffffffff


	//   ....[8]....
        /*004c*/ 	.word	0xffffffff


	//   ....[9]....
        /*0050*/ 	.word	0xffffffff


	//   ....[10]....
        /*0054*/ 	.word	0xffffffff


	//   ....[11]....
        /*0058*/ 	.word	0xffffffff


	//   ....[12]....
        /*005c*/ 	.word	0xffffffff


	//   ....[13]....
        /*0060*/ 	.word	0xffffffff


	//   ....[14]....
        /*0064*/ 	.word	0xffffffff


	//   ....[15]....
        /*0068*/ 	.word	0xffffffff


	//   ....[16]....
        /*006c*/ 	.word	0xffffffff


	//   ....[17]....
        /*0070*/ 	.word	0xffffffff


	//   ....[18]....
        /*0074*/ 	.word	0xffffffff


	//   ....[19]....
        /*0078*/ 	.word	0xffffffff


	//   ....[20]....
        /*007c*/ 	.word	0xffffffff


	//   ....[21]....
        /*0080*/ 	.word	0xffffffff


	//   ....[22]....
        /*0084*/ 	.word	0xffffffff


	//   ....[23]....
        /*0088*/ 	.word	0xffffffff


	//   ....[24]....
        /*008c*/ 	.word	0xffffffff


	//   ....[25]....
        /*0090*/ 	.word	0xffffffff


	//   ....[26]....
        /*0094*/ 	.word	0xffffffff


	//   ....[27]....
        /*0098*/ 	.word	0xffffffff


	//   ....[28]....
        /*009c*/ 	.word	0xffffffff


	//   ....[29]....
        /*00a0*/ 	.word	0xffffffff


	//   ....[30]....
        /*00a4*/ 	.word	0xffffffff


	//   ....[31]....
        /*00a8*/ 	.word	0xffffffff


	//   ....[32]....
        /*00ac*/ 	.word	0xffffffff


	//   ....[33]....
        /*00b0*/ 	.word	0xffffffff


	//   ....[34]....
        /*00b4*/ 	.word	0xffffffff


	//   ....[35]....
        /*00b8*/ 	.word	0xffffffff


	//   ....[36]....
        /*00bc*/ 	.word	0xffffffff


	//   ....[37]....
        /*00c0*/ 	.word	0xffffffff


	//   ....[38]....
        /*00c4*/ 	.word	0xffffffff


	//   ....[39]....
        /*00c8*/ 	.word	0xffffffff


	//   ....[40]....
        /*00cc*/ 	.word	0xffffffff


	//   ....[41]....
        /*00d0*/ 	.word	0xffffffff


	//   ....[42]....
        /*00d4*/ 	.word	0xffffffff


	//   ....[43]....
        /*00d8*/ 	.word	0xffffffff


	//   ....[44]....
        /*00dc*/ 	.word	0xffffffff


	//   ....[45]....
        /*00e0*/ 	.word	0xffffffff


	//   ....[46]....
        /*00e4*/ 	.word	0xffffffff


	//   ....[47]....
        /*00e8*/ 	.word	0xffffffff


	//   ....[48]....
        /*00ec*/ 	.word	0xffffffff


	//   ....[49]....
        /*00f0*/ 	.word	0xffffffff


	//   ....[50]....
        /*00f4*/ 	.word	0xffffffff


	//   ....[51]....
        /*00f8*/ 	.word	0xffffffff


	//   ....[52]....
        /*00fc*/ 	.word	0xffffffff


	//   ....[53]....
        /*0100*/ 	.word	0xffffffff


	//   ....[54]....
        /*0104*/ 	.word	0xffffffff


	//   ....[55]....
        /*0108*/ 	.word	0xffffffff


	//   ....[56]....
        /*010c*/ 	.word	0xffffffff


	//   ....[57]....
        /*0110*/ 	.word	0xffffffff


	//   ....[58]....
        /*0114*/ 	.word	0xffffffff


	//   ....[59]....
        /*0118*/ 	.word	0xffffffff


	//   ....[60]....
        /*011c*/ 	.word	0xffffffff


	//   ....[61]....
        /*0120*/ 	.word	0xffffffff


	//   ....[62]....
        /*0124*/ 	.word	0xffffffff


	//   ....[63]....
        /*0128*/ 	.word	0xffffffff


	//   ....[64]....
        /*012c*/ 	.word	0xffffffff


	//   ....[65]....
        /*0130*/ 	.word	0xffffffff


	//   ....[66]....
        /*0134*/ 	.word	0xffffffff


	//   ....[67]....
        /*0138*/ 	.word	0xffffffff


	//   ....[68]....
        /*013c*/ 	.word	0xffffffff


	//   ....[69]....
        /*0140*/ 	.word	0xffffffff


	//   ....[70]....
        /*0144*/ 	.word	0xffffffff


	//   ....[71]....
        /*0148*/ 	.word	0xffffffff


	//   ....[72]....
        /*014c*/ 	.word	0xffffffff


	//   ....[73]....
        /*0150*/ 	.word	0xffffffff


	//   ....[74]....
        /*0154*/ 	.word	0xffffffff


	//   ....[75]....
        /*0158*/ 	.word	0xffffffff


	//   ....[76]....
        /*015c*/ 	.word	0xffffffff


	//   ....[77]....
        /*0160*/ 	.word	0xffffffff


	//   ....[78]....
        /*0164*/ 	.word	0xffffffff


	//   ....[79]....
        /*0168*/ 	.word	0xffffffff


	//   ....[80]....
        /*016c*/ 	.word	0xffffffff


	//   ....[81]....
        /*0170*/ 	.word	0xffffffff


	//   ....[82]....
        /*0174*/ 	.word	0xffffffff


	//   ....[83]....
        /*0178*/ 	.word	0xffffffff


	//   ....[84]....
        /*017c*/ 	.word	0xffffffff


	//   ....[85]....
        /*0180*/ 	.word	0xffffffff


	//   ....[86]....
        /*0184*/ 	.word	0xffffffff


	//   ....[87]....
        /*0188*/ 	.word	0xffffffff


	//   ....[88]....
        /*018c*/ 	.word	0xffffffff


	//   ....[89]....
        /*0190*/ 	.word	0xffffffff


	//   ....[90]....
        /*0194*/ 	.word	0xffffffff


	//   ....[91]....
        /*0198*/ 	.word	0xffffffff


	//   ....[92]....
        /*019c*/ 	.word	0xffffffff


	//   ....[93]....
        /*01a0*/ 	.word	0xffffffff


	//   ....[94]....
        /*01a4*/ 	.word	0xffffffff


	//   ....[95]....
        /*01a8*/ 	.word	0xffffffff


	//   ....[96]....
        /*01ac*/ 	.word	0xffffffff


	//----- nvinfo : EIATTR_COOP_GROUP_INSTR_OFFSETS
	.align		4
.L_3239:
        /*01b0*/ 	.byte	0x04, 0x28
        /*01b2*/ 	.short	(.L_3241 - .L_3240)


	//   ....[0]....
.L_3240:
        /*01b4*/ 	.word	0x00000990


	//   ....[1]....
        /*01b8*/ 	.word	0x00000a00


	//   ....[2]....
        /*01bc*/ 	.word	0x00000c10


	//   ....[3]....
        /*01c0*/ 	.word	0x00001f20


	//   ....[4]....
        /*01c4*/ 	.word	0x00002290


	//   ....[5]....
        /*01c8*/ 	.word	0x000027d0


	//   ....[6]....
        /*01cc*/ 	.word	0x00002a10


	//   ....[7]....
        /*01d0*/ 	.word	0x00003100


	//   ....[8]....
        /*01d4*/ 	.word	0x00003af0


	//   ....[9]....
        /*01d8*/ 	.word	0x00003b30


	//   ....[10]....
        /*01dc*/ 	.word	0x00003b60


	//   ....[11]....
        /*01e0*/ 	.word	0x00003b90


	//   ....[12]....
        /*01e4*/ 	.word	0x00003bc0


	//   ....[13]....
        /*01e8*/ 	.word	0x00003d10


	//   ....[14]....
        /*01ec*/ 	.word	0x00003d30


	//   ....[15]....
        /*01f0*/ 	.word	0x00003d40


	//   ....[16]....
        /*01f4*/ 	.word	0x00003d50


	//   ....[17]....
        /*01f8*/ 	.word	0x00003e10


	//   ....[18]....
        /*01fc*/ 	.word	0x00003e30


	//   ....[19]....
        /*0200*/ 	.word	0x00003e40


	//   ....[20]....
        /*0204*/ 	.word	0x00003e50


	//   ....[21]....
        /*0208*/ 	.word	0x00003f10


	//   ....[22]....
        /*020c*/ 	.word	0x00003f30


	//   ....[23]....
        /*0210*/ 	.word	0x00003f40


	//   ....[24]....
        /*0214*/ 	.word	0x00003f50


	//   ....[25]....
        /*0218*/ 	.word	0x00004010


	//   ....[26]....
        /*021c*/ 	.word	0x00004030


	//   ....[27]....
        /*0220*/ 	.word	0x00004040


	//   ....[28]....
        /*0224*/ 	.word	0x00004050


	//   ....[29]....
        /*0228*/ 	.word	0x000040d0


	//   ....[30]....
        /*022c*/ 	.word	0x00004110


	//   ....[31]....
        /*0230*/ 	.word	0x00004150


	//   ....[32]....
        /*0234*/ 	.word	0x00004170


	//   ....[33]....
        /*0238*/ 	.word	0x000041a0


	//   ....[34]....
        /*023c*/ 	.word	0x00004a40


	//   ....[35]....
        /*0240*/ 	.word	0x00004a50


	//   ....[36]....
        /*0244*/ 	.word	0x00004a60


	//   ....[37]....
        /*0248*/ 	.word	0x00004a70


	//   ....[38]....
        /*024c*/ 	.word	0x00004b70


	//   ....[39]....
        /*0250*/ 	.word	0x00004bb0


	//   ....[40]....
        /*0254*/ 	.word	0x00004bc0


	//   ....[41]....
        /*0258*/ 	.word	0x00004bd0


	//   ....[42]....
        /*025c*/ 	.word	0x00004dd0


	//   ....[43]....
        /*0260*/ 	.word	0x00004e00


	//   ....[44]....
        /*0264*/ 	.word	0x00004e10


	//   ....[45]....
        /*0268*/ 	.word	0x00004e20


	//   ....[46]....
        /*026c*/ 	.word	0x00005010


	//   ....[47]....
        /*0270*/ 	.word	0x00005050


	//   ....[48]....
        /*0274*/ 	.word	0x00005090


	//   ....[49]....
        /*0278*/ 	.word	0x000050c0


	//   ....[50]....
        /*027c*/ 	.word	0x00005390


	//   ....[51]....
        /*0280*/ 	.word	0x000053d0


	//   ....[52]....
        /*0284*/ 	.word	0x000053e0


	//   ....[53]....
        /*0288*/ 	.word	0x000053f0


	//   ....[54]....
        /*028c*/ 	.word	0x000056a0


	//   ....[55]....
        /*0290*/ 	.word	0x000056e0


	//   ....[56]....
        /*0294*/ 	.word	0x00005720


	//   ....[57]....
        /*0298*/ 	.word	0x00005760


	//   ....[58]....
        /*029c*/ 	.word	0x000057a0


	//   ....[59]....
        /*02a0*/ 	.word	0x000057e0


	//   ....[60]....
        /*02a4*/ 	.word	0x00005890


	//   ....[61]....
        /*02a8*/ 	.word	0x000058d0


	//   ....[62]....
        /*02ac*/ 	.word	0x00005990


	//   ....[63]....
        /*02b0*/ 	.word	0x000059d0


	//   ....[64]....
        /*02b4*/ 	.word	0x00006f80


	//   ....[65]....
        /*02b8*/ 	.word	0x00006fc0


	//   ....[66]....
        /*02bc*/ 	.word	0x00007000


	//   ....[67]....
        /*02c0*/ 	.word	0x00007040


	//   ....[68]....
        /*02c4*/ 	.word	0x000070d0


	//   ....[69]....
        /*02c8*/ 	.word	0x000070f0


	//   ....[70]....
        /*02cc*/ 	.word	0x00007110


	//   ....[71]....
        /*02d0*/ 	.word	0x00007130


	//   ....[72]....
        /*02d4*/ 	.word	0x00007170


	//   ....[73]....
        /*02d8*/ 	.word	0x00007190


	//   ....[74]....
        /*02dc*/ 	.word	0x000071b0


	//   ....[75]....
        /*02e0*/ 	.word	0x000071e0


	//   ....[76]....
        /*02e4*/ 	.word	0x000072e0


	//   ....[77]....
        /*02e8*/ 	.word	0x00007320


	//   ....[78]....
        /*02ec*/ 	.word	0x00007360


	//   ....[79]....
        /*02f0*/ 	.word	0x000073a0


	//   ....[80]....
        /*02f4*/ 	.word	0x000074b0


	//   ....[81]....
        /*02f8*/ 	.word	0x000074f0


	//   ....[82]....
        /*02fc*/ 	.word	0x00007530


	//   ....[83]....
        /*0300*/ 	.word	0x00007570


	//   ....[84]....
        /*0304*/ 	.word	0x00007960


	//   ....[85]....
        /*0308*/ 	.word	0x00007b40


	//   ....[86]....
        /*030c*/ 	.word	0x000080f0


	//   ....[87]....
        /*0310*/ 	.word	0x00008180


	//   ....[88]....
        /*0314*/ 	.word	0x000081d0


	//   ....[89]....
        /*0318*/ 	.word	0x00008220


	//   ....[90]....
        /*031c*/ 	.word	0x00008250


	//   ....[91]....
        /*0320*/ 	.word	0x00008270


	//   ....[92]....
        /*0324*/ 	.word	0x00008350


	//   ....[93]....
        /*0328*/ 	.word	0x00008390


	//   ....[94]....
        /*032c*/ 	.word	0x000083e0


	//   ....[95]....
        /*0330*/ 	.word	0x00008410


	//   ....[96]....
        /*0334*/ 	.word	0x00008430


	//----- nvinfo : EIATTR_EXIT_INSTR_OFFSETS
	.align		4
.L_3241:
        /*0338*/ 	.byte	0x04, 0x1c
        /*033a*/ 	.short	(.L_3243 - .L_3242)


	//   ....[0]....
.L_3242:
        /*033c*/ 	.word	0x00008500


	//   ....[1]....
        /*0340*/ 	.word	0x00008800


	//----- nvinfo : EIATTR_MAX_THREADS
	.align		4
.L_3243:
        /*0344*/ 	.byte	0x04, 0x05
        /*0346*/ 	.short	(.L_3245 - .L_3244)
.L_3244:
        /*0348*/ 	.word	0x00000020
        /*034c*/ 	.word	0x00000001
        /*0350*/ 	.word	0x00000001


	//----- nvinfo : EIATTR_CRS_STACK_SIZE
	.align		4
.L_3245:
        /*0354*/ 	.byte	0x04, 0x1e
        /*0356*/ 	.short	(.L_3247 - .L_3246)
.L_3246:
        /*0358*/ 	.word	0x00000000


	//----- nvinfo : EIATTR_CBANK_PARAM_SIZE
	.align		4
.L_3247:
        /*035c*/ 	.byte	0x03, 0x19
        /*035e*/ 	.short	0x01f0


	//----- nvinfo : EIATTR_PARAM_CBANK
	.align		4
        /*0360*/ 	.byte	0x04, 0x0a
        /*0362*/ 	.short	(.L_3249 - .L_3248)
	.align		4
.L_3248:
        /*0364*/ 	.word	index@(.nv.constant0._Z25selective_scan_bwd_kernelI32Selective_Scan_bwd_kernel_traitsILi32ELi8ELb1ELb0ELb1ELb1ELb1EN3c104HalfENS1_7complexIfEEEEv12SSMParamsBwd)
        /*0368*/ 	.short	0x0210
        /*036a*/ 	.short	0x01f0


	//----- nvinfo : EIATTR_SW_WAR
	.align		4
.L_3249:
        /*036c*/ 	.byte	0x04, 0x36
        /*036e*/ 	.short	(.L_3251 - .L_3250)
.L_3250:
        /*0370*/ 	.word	0x00000008
.L_3251:


//--------------------- .nv.info._Z25selective_scan_bwd_kernelI32Selective_Scan_bwd_kernel_traitsILi32ELi8ELb1ELb1ELb0ELb0ELb0EN3c104HalfENS1_7complexIfEEEEv12SSMParamsBwd --------------------------
	.section	.nv.info._Z25selective_scan_bwd_kernelI32Selective_Scan_bwd_kernel_traitsILi32ELi8ELb1ELb1ELb0ELb0ELb0EN3c104HalfENS1_7complexIfEEEEv12SSMParamsBwd,"",@"SHT_CUDA_INFO"
	.sectionflags	@""
	.align	4


	//----- nvinfo : EIATTR_CUDA_API_VERSION
	.align		4
        /*0000*/ 	.byte	0x04, 0x37
        /*0002*/ 	.short	(.L_3253 - .L_3252)
.L_3252:
        /*0004*/ 	.word	0x00000082


	//----- nvinfo : EIATTR_KPARAM_INFO
	.align		4
.L_3253:
        /*0008*/ 	.byte	0x04, 0x17
        /*000a*/ 	.short	(.L_3255 - .L_3254)
.L_3254:
        /*000c*/ 	.word	0x00000000
        /*0010*/ 	.short	0x0000
        /*0012*/ 	.short	0x0000
        /*0014*/ 	.byte	0x00, 0xf0, 0xc1, 0x07


	//----- nvinfo : EIATTR_SPARSE_MMA_MASK
	.align		4
.L_3255:
        /*0018*/ 	.byte	0x03, 0x50
        /*001a*/ 	.short	0x0000


	//----- nvinfo : EIATTR_MAXREG_COUNT
	.align		4
        /*001c*/ 	.byte	0x03, 0x1b
        /*001e*/ 	.short	0x00ff


	//----- nvinfo : EIATTR_NUM_BARRIERS
	.align		4
        /*0020*/ 	.byte	0x02, 0x4c
        /*0022*/ 	.byte	0x01
	.zero		1


	//----- nvinfo : EIATTR_MERCURY_ISA_VERSION
	.align		4
        /*0024*/ 	.byte	0x03, 0x5f
        /*0026*/ 	.short	0x0101


	//----- nvinfo : EIATTR_COOP_GROUP_MASK_REGIDS
	.align		4
        /*0028*/ 	.byte	0x04, 0x29
        /*002a*/ 	.short	(.L_3257 - .L_3256)


	//   ....[0]....
.L_3256:
        /*002c*/ 	.word	0xffffffff


	//   ....[1]....
        /*0030*/ 	.word	0xffffffff


	//   ....[2]....
        /*0034*/ 	.word	0xffffffff


	//   ....[3]....
        /*0038*/ 	.word	0xffffffff


	//   ....[4]....
        /*003c*/ 	.word	0xffffffff


	//   ....[5]....
        /*0040*/ 	.word	0xffffffff


	//   ....[6]....
        /*0044*/ 	.word	0xffffffff


	//   ....[7]....
        /*0048*/ 	.word	0xffffffff


	//   ....[8]....
        /*004c*/ 	.word	0xffffffff


	//   ....[9]....
        /*0050*/ 	.word	0xffffffff


	//   ....[10]....
        /*0054*/ 	.word	0xffffffff


	//   ....[11]....
        /*0058*/ 	.word	0xffffffff


	//   ....[12]....
        /*005c*/ 	.word	0xffffffff


	//   ....[13]....
        /*0060*/ 	.word	0xffffffff


	//   ....[14]....
        /*0064*/ 	.word	0xffffffff


	//   ....[15]....
        /*0068*/ 	.word	0xffffffff


	//   ....[16]....
        /*006c*/ 	.word	0xffffffff


	//   ....[17]....
        /*0070*/ 	.word	0xffffffff


	//   ....[18]....
        /*0074*/ 	.word	0xffffffff


	//   ....[19]....
        /*0078*/ 	.word	0xffffffff


	//   ....[20]....
        /*007c*/ 	.word	0xffffffff


	//   ....[21]....
        /*0080*/ 	.word	0xffffffff


	//   ....[22]....
        /*0084*/ 	.word	0xffffffff


	//   ....[23]....
        /*0088*/ 	.word	0xffffffff


	//   ....[24]....
        /*008c*/ 	.word	0xffffffff


	//   ....[25]....
        /*0090*/ 	.word	0xffffffff


	//   ....[26]....
        /*0094*/ 	.word	0xffffffff


	//   ....[27]....
        /*0098*/ 	.word	0xffffffff


	//   ....[28]....
        /*009c*/ 	.word	0xffffffff


	//   ....[29]....
        /*00a0*/ 	.word	0xffffffff


	//   ....[30]....
        /*00a4*/ 	.word	0xffffffff


	//   ....[31]....
        /*00a8*/ 	.word	0xffffffff


	//   ....[32]....
        /*00ac*/ 	.word	0xffffffff


	//   ....[33]....
        /*00b0*/ 	.word	0xffffffff


	//   ....[34]....
        /*00b4*/ 	.word	0xffffffff


	//   ....[35]....
        /*00b8*/ 	.word	0xffffffff


	//   ....[36]....
        /*00bc*/ 	.word	0xffffffff


	//   ....[37]....
        /*00c0*/ 	.word	0xffffffff


	//   ....[38]....
        /*00c4*/ 	.word	0xffffffff


	//   ....[39]....
        /*00c8*/ 	.word	0xffffffff


	//   ....[40]....
        /*00cc*/ 	.word	0xffffffff


	//   ....[41]....
        /*00d0*/ 	.word	0xffffffff


	//   ....[42]....
        /*00d4*/ 	.word	0xffffffff


	//   ....[43]....
        /*00d8*/ 	.word	0xffffffff


	//   ....[44]....
        /*00dc*/ 	.word	0xffffffff


	//   ....[45]....
        /*00e0*/ 	.word	0xffffffff


	//   ....[46]....
        /*00e4*/ 	.word	0xffffffff


	//   ....[47]....
        /*00e8*/ 	.word	0xffffffff


	//   ....[48]....
        /*00ec*/ 	.word	0xffffffff


	//   ....[49]....
        /*00f0*/ 	.word	0xffffffff


	//   ....[50]....
        /*00f4*/ 	.word	0xffffffff


	//   ....[51]....
        /*00f8*/ 	.word	0xffffffff


	//   ....[52]....
        /*00fc*/ 	.word	0xffffffff


	//   ....[53]....
        /*0100*/ 	.word	0xffffffff


	//   ....[54]....
        /*0104*/ 	.word	0xffffffff


	//   ....[55]....
        /*0108*/ 	.word	0xffffffff


	//   ....[56]....
        /*010c*/ 	.word	0xffffffff


	//   ....[57]....
        /*0110*/ 	.word	0xffffffff


	//   ....[58]....
        /*0114*/ 	.word	0xffffffff


	//   ....[59]....
        /*0118*/ 	.word	0xffffffff


	//   ....[60]....
        /*011c*/ 	.word	0xffffffff


	//   ....[61]....
        /*0120*/ 	.word	0xffffffff


	//   ....[62]....
        /*0124*/ 	.word	0xffffffff


	//   ....[63]....
        /*0128*/ 	.word	0xffffffff


	//   ....[64]....
        /*012c*/ 	.word	0xffffffff


	//   ....[65]....
        /*0130*/ 	.word	0xffffffff


	//   ....[66]....
        /*0134*/ 	.word	0xffffffff


	//   ....[67]....
        /*0138*/ 	.word	0xffffffff


	//   ....[68]....
        /*013c*/ 	.word	0xffffffff


	//   ....[69]....
        /*0140*/ 	.word	0xffffffff


	//   ....[70]....
        /*0144*/ 	.word	0xffffffff


	//   ....[71]....
        /*0148*/ 	.word	0xffffffff


	//   ....[72]....
        /*014c*/ 	.word	0xffffffff


	//   ....[73]....
        /*0150*/ 	.word	0xffffffff


	//   ....[74]....
        /*0154*/ 	.word	0xffffffff


	//   ....[75]....
        /*0158*/ 	.word	0xffffffff


	//   ....[76]....
        /*015c*/ 	.word	0xffffffff


	//   ....[77]....
        /*0160*/ 	.word	0xffffffff


	//   ....[78]....
        /*0164*/ 	.word	0xffffffff


	//   ....[79]....
        /*0168*/ 	.word	0xffffffff


	//   ....[80]....
        /*016c*/ 	.word	0xffffffff


	//   ....[81]....
        /*0170*/ 	.word	0xffffffff


	//   ....[82]....
        /*0174*/ 	.word	0xffffffff


	//   ....[83]....
        /*0178*/ 	.word	0xffffffff


	//   ....[84]....
        /*017c*/ 	.word	0xffffffff


	//   ....[85]....
        /*0180*/ 	.word	0xffffffff


	//   ....[86]....
        /*0184*/ 	.word	0xffffffff


	//   ....[87]....
        /*0188*/ 	.word	0xffffffff


	//   ....[88]....
        /*018c*/ 	.word	0xffffffff


	//   ....[89]....
        /*0190*/ 	.word	0xffffffff


	//   ....[90]....
        /*0194*/ 	.word	0xffffffff


	//   ....[91]....
        /*0198*/ 	.word	0xffffffff


	//----- nvinfo : EIATTR_COOP_GROUP_INSTR_OFFSETS
	.align		4
.L_3257:
        /*019c*/ 	.byte	0x04, 0x28
        /*019e*/ 	.short	(.L_3259 - .L_3258)


	//   ....[0]....
.L_3258:
        /*01a0*/ 	.word	0x000009b0


	//   ....[1]....
        /*01a4*/ 	.word	0x00000a30


	//   ....[2]....
        /*01a8*/ 	.word	0x00000ba0


	//   ....[3]....
        /*01ac*/ 	.word	0x000013b0


	//   ....[4]....
        /*01b0*/ 	.word	0x00001fa0


	//   ....[5]....
        /*01b4*/ 	.word	0x00001fe0


	//   ....[6]....
        /*01b8*/ 	.word	0x00001ff0


	//   ....[7]....
        /*01bc*/ 	.word	0x00002000


	//   ....[8]....
        /*01c0*/ 	.word	0x00002010


	//   ....[9]....
        /*01c4*/ 	.word	0x000020e0


	//   ....[10]....
        /*01c8*/ 	.word	0x00002100


	//   ....[11]....
        /*01cc*/ 	.word	0x00002110


	//   ....[12]....
        /*01d0*/ 	.word	0x00002120


	//   ....[13]....
        /*01d4*/ 	.word	0x000021c0


	//   ....[14]....
        /*01d8*/ 	.word	0x000021f0


	//   ....[15]....
        /*01dc*/ 	.word	0x00002210


	//   ....[16]....
        /*01e0*/ 	.word	0x00002220


	//   ....[17]....
        /*01e4*/ 	.word	0x000022c0


	//   ....[18]....
        /*01e8*/ 	.word	0x000022f0


	//   ....[19]....
        /*01ec*/ 	.word	0x00002310


	//   ....[20]....
        /*01f0*/ 	.word	0x00002320


	//   ....[21]....
        /*01f4*/ 	.word	0x00002400


	//   ....[22]....
        /*01f8*/ 	.word	0x00002440


	//   ....[23]....
        /*01fc*/ 	.word	0x00002480


	//   ....[24]....
        /*0200*/ 	.word	0x000024c0


	//   ....[25]....
        /*0204*/ 	.word	0x00002510


	//   ....[26]....
        /*0208*/ 	.word	0x000025e0


	//   ....[27]....
        /*020c*/ 	.word	0x00002620


	//   ....[28]....
        /*0210*/ 	.word	0x00002660


	//   ....[29]....
        /*0214*/ 	.word	0x000026a0


	//   ....[30]....
        /*0218*/ 	.word	0x00002c50


	//   ....[31]....
        /*021c*/ 	.word	0x00002c60


	//   ....[32]....
        /*0220*/ 	.word	0x00002c70


	//   ....[33]....
        /*0224*/ 	.word	0x00002c80


	//   ....[34]....
        /*0228*/ 	.word	0x00002d80


	//   ....[35]....
        /*022c*/ 	.word	0x00002dc0


	//   ....[36]....
        /*0230*/ 	.word	0x00002dd0


	//   ....[37]....
        /*0234*/ 	.word	0x00002de0


	//   ....[38]....
        /*0238*/ 	.word	0x00002fd0


	//   ....[39]....
        /*023c*/ 	.word	0x00003000


	//   ....[40]....
        /*0240*/ 	.word	0x00003010


	//   ....[41]....
        /*0244*/ 	.word	0x00003020


	//   ....[42]....
        /*0248*/ 	.word	0x00003170


	//   ....[43]....
        /*024c*/ 	.word	0x000031b0


	//   ....[44]....
        /*0250*/ 	.word	0x000031e0


	//   ....[45]....
        /*0254*/ 	.word	0x000031f0


	//   ....[46]....
        /*0258*/ 	.word	0x00003380


	//   ....[47]....
        /*025c*/ 	.word	0x000033a0


	//   ....[48]....
        /*0260*/ 	.word	0x000033b0


	//   ....[49]....
        /*0264*/ 	.word	0x000033c0


	//   ....[50]....
        /*0268*/ 	.word	0x00003580


	//   ....[51]....
        /*026c*/ 	.word	0x000035c0


	//   ....[52]....
        /*0270*/ 	.word	0x00003600


	//   ....[53]....
        /*0274*/ 	.word	0x00003640


	//   ....[54]....
        /*0278*/ 	.word	0x00003680


	//   ....[55]....
        /*027c*/ 	.word	0x000036c0


	//   ....[56]....
        /*0280*/ 	.word	0x000036f0


	//   ....[57]....
        /*0284*/ 	.word	0x00003720


	//   ....[58]....
        /*0288*/ 	.word	0x00003760


	//   ....[59]....
        /*028c*/ 	.word	0x00003780


	//   ....[60]....
        /*0290*/ 	.word	0x00004db0


	//   ....[61]....
        /*0294*/ 	.word	0x00004df0


	//   ....[62]....
        /*0298*/ 	.word	0x00004e30


	//   ....[63]....
        /*029c*/ 	.word	0x00004e70


	//   ....[64]....
        /*02a0*/ 	.word	0x00004eb0


	//   ....[65]....
        /*02a4*/ 	.word	0x00004ed0


	//   ....[66]....
        /*02a8*/ 	.word	0x00004ef0


	//   ....[67]....
        /*02ac*/ 	.word	0x00004f20


	//   ....[68]....
        /*02b0*/ 	.word	0x00005000


	//   ....[69]....
        /*02b4*/ 	.word	0x00005040


	//   ....[70]....
        /*02b8*/ 	.word	0x00005080


	//   ....[71]....
        /*02bc*/ 	.word	0x000050c0


	//   ....[72]....
        /*02c0*/ 	.word	0x000051d0


	//   ....[73]....
        /*02c4*/ 	.word	0x00005250


	//   ....[74]....
        /*02c8*/ 	.word	0x00005290


	//   ....[75]....
        /*02cc*/ 	.word	0x000052d0


	//   ....[76]....
        /*02d0*/ 	.word	0x000053f0


	//   ....[77]....
        /*02d4*/ 	.word	0x00005430


	//   ....[78]....
        /*02d8*/ 	.word	0x00005470


	//   ....[79]....
        /*02dc*/ 	.word	0x000054b0


	//   ....[80]....
        /*02e0*/ 	.word	0x000058f0


	//   ....[81]....
        /*02e4*/ 	.word	0x00005b90


	//   ....[82]....
        /*02e8*/ 	.word	0x00005c50


	//   ....[83]....
        /*02ec*/ 	.word	0x00005ca0


	//   ....[84]....
        /*02f0*/ 	.word	0x00005cf0


	//   ....[85]....
        /*02f4*/ 	.word	0x00005d20


	//   ....[86]....
        /*02f8*/ 	.word	0x00005d40


	//   ....[87]....
        /*02fc*/ 	.word	0x00005e20


	//   ....[88]....
        /*0300*/ 	.word	0x00005e60


	//   ....[89]....
        /*0304*/ 	.word	0x00005eb0


	//   ....[90]....
        /*0308*/ 	.word	0x00005ee0


	//   ....[91]....
        /*030c*/ 	.word	0x00005f00


	//----- nvinfo : EIATTR_EXIT_INSTR_OFFSETS
	.align		4
.L_3259:
        /*0310*/ 	.byte	0x04, 0x1c
        /*0312*/ 	.short	(.L_3261 - .L_3260)


	//   ....[0]....
.L_3260:
        /*0314*/ 	.word	0x00005fd0


	//   ....[1]....
        /*0318*/ 	.word	0x000062d0


	//----- nvinfo : EIATTR_MAX_THREADS
	.align		4
.L_3261:
        /*031c*/ 	.byte	0x04, 0x05
        /*031e*/ 	.short	(.L_3263 - .L_3262)
.L_3262:
        /*0320*/ 	.word	0x00000020
        /*0324*/ 	.word	0x00000001
        /*0328*/ 	.word	0x00000001


	//----- nvinfo : EIATTR_CRS_STACK_SIZE
	.align		4
.L_3263:
        /*032c*/ 	.byte	0x04, 0x1e
        /*032e*/ 	.short	(.L_3265 - .L_3264)
.L_3264:
        /*0330*/ 	.word	0x00000000


	//----- nvinfo : EIATTR_CBANK_PARAM_SIZE
	.align		4
.L_3265:
        /*0334*/ 	.byte	0x03, 0x19
        /*0336*/ 	.short	0x01f0


	//----- nvinfo : EIATTR_PARAM_CBANK
	.align		4
        /*0338*/ 	.byte	0x04, 0x0a
        /*033a*/ 	.short	(.L_3267 - .L_3266)
	.align		4
.L_3266:
        /*033c*/ 	.word	index@(.nv.constant0._Z25selective_scan_bwd_kernelI32Selective_Scan_bwd_kernel_traitsILi32ELi8ELb1ELb1ELb0ELb0ELb0EN3c104HalfENS1_7complexIfEEEEv12SSMParamsBwd)
        /*0340*/ 	.short	0x0210
        /*0342*/ 	.short	0x01f0


	//----- nvinfo : EIATTR_SW_WAR
	.align		4
.L_3267:
        /*0344*/ 	.byte	0x04, 0x36
        /*0346*/ 	.short	(.L_3269 - .L_3268)
.L_3268:
        /*0348*/ 	.word	0x00000008
.L_3269:


//--------------------- .nv.info._Z25selective_scan_bwd_kernelI32Selective_Scan_bwd_kernel_traitsILi32ELi8ELb1ELb1ELb0ELb0ELb1EN3c104HalfENS1_7complexIfEEEEv12SSMParamsBwd --------------------------
	.section	.nv.info._Z25selective_scan_bwd_kernelI32Selective_Scan_bwd_kernel_traitsILi32ELi8ELb1ELb1ELb0ELb0ELb1EN3c104HalfENS1_7complexIfEEEEv12SSMParamsBwd,"",@"SHT_CUDA_INFO"
	.sectionflags	@""
	.align	4


	//----- nvinfo : EIATTR_CUDA_API_VERSION
	.align		4
        /*0000*/ 	.byte	0x04, 0x37
        /*0002*/ 	.short	(.L_3271 - .L_3270)
.L_3270:
        /*0004*/ 	.word	0x00000082


	//----- nvinfo : EIATTR_KPARAM_INFO
	.align		4
.L_3271:
        /*0008*/ 	.byte	0x04, 0x17
        /*000a*/ 	.short	(.L_3273 - .L_3272)
.L_3272:
        /*000c*/ 	.word	0x00000000
        /*0010*/ 	.short	0x0000
        /*0012*/ 	.short	0x0000
        /*0014*/ 	.byte	0x00, 0xf0, 0xc1, 0x07


	//----- nvinfo : EIATTR_SPARSE_MMA_MASK
	.align		4
.L_3273:
        /*0018*/ 	.byte	0x03, 0x50
        /*001a*/ 	.short	0x0000


	//----- nvinfo : EIATTR_MAXREG_COUNT
	.align		4
        /*001c*/ 	.byte	0x03, 0x1b
        /*001e*/ 	.short	0x00ff


	//----- nvinfo : EIATTR_NUM_BARRIERS
	.align		4
        /*0020*/ 	.byte	0x02, 0x4c
        /*0022*/ 	.byte	0x01
	.zero		1


	//----- nvinfo : EIATTR_MERCURY_ISA_VERSION
	.align		4
        /*0024*/ 	.byte	0x03, 0x5f
        /*0026*/ 	.short	0x0101


	//----- nvinfo : EIATTR_COOP_GROUP_MASK_REGIDS
	.align		4
        /*0028*/ 	.byte	0x04, 0x29
        /*002a*/ 	.short	(.L_3275 - .L_3274)


	//   ....[0]....
.L_3274:
        /*002c*/ 	.word	0xffffffff


	//   ....[1]....
        /*0030*/ 	.word	0xffffffff


	//   ....[2]....
        /*0034*/ 	.word	0xffffffff


	//   ....[3]....
        /*0038*/ 	.word	0xffffffff


	//   ....[4]....
        /*003c*/ 	.word	0xffffffff


	//   ....[5]....
        /*0040*/ 	.word	0xffffffff


	//   ....[6]....
        /*0044*/ 	.word	0xffffffff


	//   ....[7]....
        /*0048*/ 	.word	0xffffffff


	//   ....[8]....
        /*004c*/ 	.word	0xffffffff


	//   ....[9]....
        /*0050*/ 	.word	0xffffffff


	//   ....[10]....
        /*0054*/ 	.word	0xffffffff


	//   ....[11]....
        /*0058*/ 	.word	0xffffffff


	//   ....[12]....
        /*005c*/ 	.word	0xffffffff


	//   ....[13]....
        /*0060*/ 	.word	0xffffffff


	//   ....[14]....
        /*0064*/ 	.word	0xffffffff


	//   ....[15]....
        /*0068*/ 	.word	0xffffffff


	//   ....[16]....
        /*006c*/ 	.word	0xffffffff


	//   ....[17]....
        /*0070*/ 	.word	0xffffffff


	//   ....[18]....
        /*0074*/ 	.word	0xffffffff


	//   ....[19]....
        /*0078*/ 	.word	0xffffffff


	//   ....[20]....
        /*007c*/ 	.word	0xffffffff


	//   ....[21]....
        /*0080*/ 	.word	0xffffffff


	//   ....[22]....
        /*0084*/ 	.word	0xffffffff


	//   ....[23]....
        /*0088*/ 	.word	0xffffffff


	//   ....[24]....
        /*008c*/ 	.word	0xffffffff


	//   ....[25]....
        /*0090*/ 	.word	0xffffffff


	//   ....[26]....
        /*0094*/ 	.word	0xffffffff


	//   ....[27]....
        /*0098*/ 	.word	0xffffffff


	//   ....[28]....
        /*009c*/ 	.word	0xffffffff


	//   ....[29]....
        /*00a0*/ 	.word	0xffffffff


	//   ....[30]....
        /*00a4*/ 	.word	0xffffffff


	//   ....[31]....
        /*00a8*/ 	.word	0xffffffff


	//   ....[32]....
        /*00ac*/ 	.word	0xffffffff


	//   ....[33]....
        /*00b0*/ 	.word	0xffffffff


	//   ....[34]....
        /*00b4*/ 	.word	0xffffffff


	//   ....[35]....
        /*00b8*/ 	.word	0xffffffff


	//   ....[36]....
        /*00bc*/ 	.word	0xffffffff


	//   ....[37]....
        /*00c0*/ 	.word	0xffffffff


	//   ....[38]....
        /*00c4*/ 	.word	0xffffffff


	//   ....[39]....
        /*00c8*/ 	.word	0xffffffff


	//   ....[40]....
        /*00cc*/ 	.word	0xffffffff


	//   ....[41]....
        /*00d0*/ 	.word	0xffffffff


	//   ....[42]....
        /*00d4*/ 	.word	0xffffffff


	//   ....[43]....
        /*00d8*/ 	.word	0xffffffff


	//   ....[44]....
        /*00dc*/ 	.word	0xffffffff


	//   ....[45]....
        /*00e0*/ 	.word	0xffffffff


	//   ....[46]....
        /*00e4*/ 	.word	0xffffffff


	//   ....[47]....
        /*00e8*/ 	.word	0xffffffff


	//   ....[48]....
        /*00ec*/ 	.word	0xffffffff


	//   ....[49]....
        /*00f0*/ 	.word	0xffffffff


	//   ....[50]....
        /*00f4*/ 	.word	0xffffffff


	//   ....[51]....
        /*00f8*/ 	.word	0xffffffff


	//   ....[52]....
        /*00fc*/ 	.word	0xffffffff


	//   ....[53]....
        /*0100*/ 	.word	0xffffffff


	//   ....[54]....
        /*0104*/ 	.word	0xffffffff


	//   ....[55]....
        /*0108*/ 	.word	0xffffffff


	//   ....[56]....
        /*010c*/ 	.word	0xffffffff


	//   ....[57]....
        /*0110*/ 	.word	0xffffffff


	//   ....[58]....
        /*0114*/ 	.word	0xffffffff


	//   ....[59]....
        /*0118*/ 	.word	0xffffffff


	//   ....[60]....
        /*011c*/ 	.word	0xffffffff


	//   ....[61]....
        /*0120*/ 	.word	0xffffffff


	//   ....[62]....
        /*0124*/ 	.word	0xffffffff


	//   ....[63]....
        /*0128*/ 	.word	0xffffffff


	//   ....[64]....
        /*012c*/ 	.word	0xffffffff


	//   ....[65]....
        /*0130*/ 	.word	0xffffffff


	//   ....[66]....
        /*0134*/ 	.word	0xffffffff


	//   ....[67]....
        /*0138*/ 	.word	0xffffffff


	//   ....[68]....
        /*013c*/ 	.word	0xffffffff


	//   ....[69]....
        /*0140*/ 	.word	0xffffffff


	//   ....[70]....
        /*0144*/ 	.word	0xffffffff


	//   ....[71]....
        /*0148*/ 	.word	0xffffffff


	//   ....[72]....
        /*014c*/ 	.word	0xffffffff


	//   ....[73]....
        /*0150*/ 	.word	0xffffffff


	//   ....[74]....
        /*0154*/ 	.word	0xffffffff


	//   ....[75]....
        /*0158*/ 	.word	0xffffffff


	//   ....[76]....
        /*015c*/ 	.word	0xffffffff


	//   ....[77]....
        /*0160*/ 	.word	0xffffffff


	//   ....[78]....
        /*0164*/ 	.word	0xffffffff


	//   ....[79]....
        /*0168*/ 	.word	0xffffffff


	//   ....[80]....
        /*016c*/ 	.word	0xffffffff


	//   ....[81]....
        /*0170*/ 	.word	0xffffffff


	//   ....[82]....
        /*0174*/ 	.word	0xffffffff


	//   ....[83]....
        /*0178*/ 	.word	0xffffffff


	//   ....[84]....
        /*017c*/ 	.word	0xffffffff


	//   ....[85]....
        /*0180*/ 	.word	0xffffffff


	//   ....[86]....
        /*0184*/ 	.word	0xffffffff


	//   ....[87]....
        /*0188*/ 	.word	0xffffffff


	//   ....[88]....
        /*018c*/ 	.word	0xffffffff


	//   ....[89]....
        /*0190*/ 	.word	0xffffffff


	//   ....[90]....
        /*0194*/ 	.word	0xffffffff


	//   ....[91]....
        /*0198*/ 	.word	0xffffffff


	//   ....[92]....
        /*019c*/ 	.word	0xffffffff


	//   ....[93]....
        /*01a0*/ 	.word	0xffffffff


	//   ....[94]....
        /*01a4*/ 	.word	0xffffffff


	//   ....[95]....
        /*01a8*/ 	.word	0xffffffff


	//----- nvinfo : EIATTR_COOP_GROUP_INSTR_OFFSETS
	.align		4
.L_3275:
        /*01ac*/ 	.byte	0x04, 0x28
        /*01ae*/ 	.short	(.L_3277 - .L_3276)


	//   ....[0]....
.L_3276:
        /*01b0*/ 	.word	0x000009b0


	//   ....[1]....
        /*01b4*/ 	.word	0x00000a80


	//   ....[2]....
        /*01b8*/ 	.word	0x00000ba0


	//   ....[3]....
        /*01bc*/ 	.word	0x00000cb0


	//   ....[4]....
        /*01c0*/ 	.word	0x00001010


	//   ....[5]....
        /*01c4*/ 	.word	0x000015d0


	//   ....[6]....
        /*01c8*/ 	.word	0x00001840


	//   ....[7]....
        /*01cc*/ 	.word	0x00002010


	//   ....[8]....
        /*01d0*/ 	.word	0x00002c10


	//   ....[9]....
        /*01d4*/ 	.word	0x00002c50


	//   ....[10]....
        /*01d8*/ 	.word	0x00002c60


	//   ....[11]....
        /*01dc*/ 	.word	0x00002c70


	//   ....[12]....
        /*01e0*/ 	.word	0x00002c80


	//   ....[13]....
        /*01e4*/ 	.word	0x00002d50


	//   ....[14]....
        /*01e8*/ 	.word	0x00002d70


	//   ....[15]....
        /*01ec*/ 	.word	0x00002d80


	//   ....[16]....
        /*01f0*/ 	.word	0x00002d90


	//   ....[17]....
        /*01f4*/ 	.word	0x00002e30


	//   ....[18]....
        /*01f8*/ 	.word	0x00002e60


	//   ....[19]....
        /*01fc*/ 	.word	0x00002e80


	//   ....[20]....
        /*0200*/ 	.word	0x00002e90


	//   ....[21]....
        /*0204*/ 	.word	0x00002f30


	//   ....[22]....
        /*0208*/ 	.word	0x00002f60


	//   ....[23]....
        /*020c*/ 	.word	0x00002f80


	//   ....[24]....
        /*0210*/ 	.word	0x00002f90


	//   ....[25]....
        /*0214*/ 	.word	0x00003070


	//   ....[26]....
        /*0218*/ 	.word	0x000030b0


	//   ....[27]....
        /*021c*/ 	.word	0x000030f0


	//   ....[28]....
        /*0220*/ 	.word	0x00003120


	//   ....[29]....
        /*0224*/ 	.word	0x00003180


	//   ....[30]....
        /*0228*/ 	.word	0x00003250


	//   ....[31]....
        /*022c*/ 	.word	0x00003290


	//   ....[32]....
        /*0230*/ 	.word	0x000032c0


	//   ....[33]....
        /*0234*/ 	.word	0x00003300


	//   ....[34]....
        /*0238*/ 	.word	0x000038c0


	//   ....[35]....
        /*023c*/ 	.word	0x000038d0


	//   ....[36]....
        /*0240*/ 	.word	0x000038e0


	//   ....[37]....
        /*0244*/ 	.word	0x000038f0


	//   ....[38]....
        /*0248*/ 	.word	0x000039f0


	//   ....[39]....
        /*024c*/ 	.word	0x00003a30


	//   ....[40]....
        /*0250*/ 	.word	0x00003a40


	//   ....[41]....
        /*0254*/ 	.word	0x00003a50


	//   ....[42]....
        /*0258*/ 	.word	0x00003c40


	//   ....[43]....
        /*025c*/ 	.word	0x00003c70


	//   ....[44]....
        /*0260*/ 	.word	0x00003c80


	//   ....[45]....
        /*0264*/ 	.word	0x00003c90


	//   ....[46]....
        /*0268*/ 	.word	0x00003e00


	//   ....[47]....
        /*026c*/ 	.word	0x00003e40


	//   ....[48]....
        /*0270*/ 	.word	0x00003e50


	//   ....[49]....
        /*0274*/ 	.word	0x00003e60


	//   ....[50]....
        /*0278*/ 	.word	0x00003ff0


	//   ....[51]....
        /*027c*/ 	.word	0x00004010


	//   ....[52]....
        /*0280*/ 	.word	0x00004020


	//   ....[53]....
        /*0284*/ 	.word	0x00004030


	//   ....[54]....
        /*0288*/ 	.word	0x00004140


	//   ....[55]....
        /*028c*/ 	.word	0x00004190


	//   ....[56]....
        /*0290*/ 	.word	0x000041d0


	//   ....[57]....
        /*0294*/ 	.word	0x00004210


	//   ....[58]....
        /*0298*/ 	.word	0x00004250


	//   ....[59]....
        /*029c*/ 	.word	0x00004290


	//   ....[60]....
        /*02a0*/ 	.word	0x000042d0


	//   ....[61]....
        /*02a4*/ 	.word	0x00004330


	//   ....[62]....
        /*02a8*/ 	.word	0x00004370


	//   ....[63]....
        /*02ac*/ 	.word	0x000043b0


	//   ....[64]....
        /*02b0*/ 	.word	0x00005a20


	//   ....[65]....
        /*02b4*/ 	.word	0x00005a60


	//   ....[66]....
        /*02b8*/ 	.word	0x00005aa0


	//   ....[67]....
        /*02bc*/ 	.word	0x00005ae0


	//   ....[68]....
        /*02c0*/ 	.word	0x00005b20


	//   ....[69]....
        /*02c4*/ 	.word	0x00005b40


	//   ....[70]....
        /*02c8*/ 	.word	0x00005b60


	//   ....[71]....
        /*02cc*/ 	.word	0x00005b90


	//   ....[72]....
        /*02d0*/ 	.word	0x00005c70


	//   ....[73]....
        /*02d4*/ 	.word	0x00005cb0


	//   ....[74]....
        /*02d8*/ 	.word	0x00005ce0


	//   ....[75]....
        /*02dc*/ 	.word	0x00005d20


	//   ....[76]....
        /*02e0*/ 	.word	0x00005e60


	//   ....[77]....
        /*02e4*/ 	.word	0x00005ea0


	//   ....[78]....
        /*02e8*/ 	.word	0x00005ee0


	//   ....[79]....
        /*02ec*/ 	.word	0x00005f20


	//   ....[80]....
        /*02f0*/ 	.word	0x00006030


	//   ....[81]....
        /*02f4*/ 	.word	0x00006070


	//   ....[82]....
        /*02f8*/ 	.word	0x000060b0


	//   ....[83]....
        /*02fc*/ 	.word	0x000060f0


	//   ....[84]....
        /*0300*/ 	.word	0x00006570


	//   ....[85]....
        /*0304*/ 	.word	0x000067d0


	//   ....[86]....
        /*0308*/ 	.word	0x00006880


	//   ....[87]....
        /*030c*/ 	.word	0x000068d0


	//   ....[88]....
        /*0310*/ 	.word	0x00006920


	//   ....[89]....
        /*0314*/ 	.word	0x00006950


	//   ....[90]....
        /*0318*/ 	.word	0x00006970


	//   ....[91]....
        /*031c*/ 	.word	0x00006a50


	//   ....[92]....
        /*0320*/ 	.word	0x00006a90


	//   ....[93]....
        /*0324*/ 	.word	0x00006ae0


	//   ....[94]....
        /*0328*/ 	.word	0x00006b10


	//   ....[95]....
        /*032c*/ 	.word	0x00006b30


	//----- nvinfo : EIATTR_EXIT_INSTR_OFFSETS
	.align		4
.L_3277:
        /*0330*/ 	.byte	0x04, 0x1c
        /*0332*/ 	.short	(.L_3279 - .L_3278)


	//   ....[0]....
.L_3278:
        /*0334*/ 	.word	0x00006c00


	//   ....[1]....
        /*0338*/ 	.word	0x00006f00


	//----- nvinfo : EIATTR_MAX_THREADS
	.align		4
.L_3279:
        /*033c*/ 	.byte	0x04, 0x05
        /*033e*/ 	.short	(.L_3281 - .L_3280)
.L_3280:
        /*0340*/ 	.word	0x00000020
        /*0344*/ 	.word	0x00000001
        /*0348*/ 	.word	0x00000001


	//----- nvinfo : EIATTR_CRS_STACK_SIZE
	.align		4
.L_3281:
        /*034c*/ 	.byte	0x04, 0x1e
        /*034e*/ 	.short	(.L_3283 - .L_3282)
.L_3282:
        /*0350*/ 	.word	0x00000000


	//----- nvinfo : EIATTR_CBANK_PARAM_SIZE
	.align		4
.L_3283:
        /*0354*/ 	.byte	0x03, 0x19
        /*0356*/ 	.short	0x01f0


	//----- nvinfo : EIATTR_PARAM_CBANK
	.align		4
        /*0358*/ 	.byte	0x04, 0x0a
        /*035a*/ 	.short	(.L_3285 - .L_3284)
	.align		4
.L_3284:
        /*035c*/ 	.word	index@(.nv.constant0._Z25selective_scan_bwd_kernelI32Selective_Scan_bwd_kernel_traitsILi32ELi8ELb1ELb1ELb0ELb0ELb1EN3c104HalfENS1_7complexIfEEEEv12SSMParamsBwd)
        /*0360*/ 	.short	0x0210
        /*0362*/ 	.short	0x01f0


	//----- nvinfo : EIATTR_SW_WAR
	.align		4
.L_3285:
        /*0364*/ 	.byte	0x04, 0x36
        /*0366*/ 	.short	(.L_3287 - .L_3286)
.L_3286:
        /*0368*/ 	.word	0x00000008
.L_3287:


//--------------------- .nv.info._Z25selective_scan_bwd_kernelI32Selective_Scan_bwd_kernel_traitsILi32ELi8ELb1ELb1ELb0ELb1ELb0EN3c104HalfENS1_7complexIfEEEEv12SSMParamsBwd --------------------------
	.section	.nv.info._Z25selective_scan_bwd_kernelI32Selective_Scan_bwd_kernel_traitsILi32ELi8ELb1ELb1ELb0ELb1ELb0EN3c104HalfENS1_7complexIfEEEEv12SSMParamsBwd,"",@"SHT_CUDA_INFO"
	.sectionflags	@""
	.align	4


	//----- nvinfo : EIATTR_CUDA_API_VERSION
	.align		4
        /*0000*/ 	.byte	0x04, 0x37
        /*0002*/ 	.short	(.L_3289 - .L_3288)
.L_3288:
        /*0004*/ 	.word	0x00000082


	//----- nvinfo : EIATTR_KPARAM_INFO
	.align		4
.L_3289:
        /*0008*/ 	.byte	0x04, 0x17
        /*000a*/ 	.short	(.L_3291 - .L_3290)
.L_3290:
        /*000c*/ 	.word	0x00000000
        /*0010*/ 	.short	0x0000
        /*0012*/ 	.short	0x0000
        /*0014*/ 	.byte	0x00, 0xf0, 0xc1, 0x07


	//----- nvinfo : EIATTR_SPARSE_MMA_MASK
	.align		4
.L_3291:
        /*0018*/ 	.byte	0x03, 0x50
        /*001a*/ 	.short	0x0000


	//----- nvinfo : EIATTR_MAXREG_COUNT
	.align		4
        /*001c*/ 	.byte	0x03, 0x1b
        /*001e*/ 	.short	0x00ff


	//----- nvinfo : EIATTR_NUM_BARRIERS
	.align		4
        /*0020*/ 	.byte	0x02, 0x4c
        /*0022*/ 	.byte	0x01
	.zero		1


	//----- nvinfo : EIATTR_MERCURY_ISA_VERSION
	.align		4
        /*0024*/ 	.byte	0x03, 0x5f
        /*0026*/ 	.short	0x0101


	//----- nvinfo : EIATTR_COOP_GROUP_MASK_REGIDS
	.align		4
        /*0028*/ 	.byte	0x04, 0x29
        /*002a*/ 	.short	(.L_3293 - .L_3292)


	//   ....[0]....
.L_3292:
        /*002c*/ 	.word	0xffffffff


	//   ....[1]....
        /*0030*/ 	.word	0xffffffff


	//   ....[2]....
        /*0034*/ 	.word	0xffffffff


	//   ....[3]....
        /*0038*/ 	.word	0xffffffff


	//   ....[4]....
        /*003c*/ 	.word	0xffffffff


	//   ....[5]....
        /*0040*/ 	.word	0xffffffff


	//   ....[6]....
        /*0044*/ 	.word	0xffffffff


	//   ....[7]....
        /*0048*/ 	.word	0xffffffff


	//   ....[8]....
        /*004c*/ 	.word	0xffffffff


	//   ....[9]....
        /*0050*/ 	.word	0xffffffff


	//   ....[10]....
        /*0054*/ 	.word	0xffffffff


	//   ....[11]....
        /*0058*/ 	.word	0xffffffff


	//   ....[12]....
        /*005c*/ 	.word	0xffffffff


	//   ....[13]....
        /*0060*/ 	.word	0xffffffff


	//   ....[14]....
        /*0064*/ 	.word	0xffffffff


	//   ....[15]....
        /*0068*/ 	.word	0xffffffff


	//   ....[16]....
        /*006c*/ 	.word	0xffffffff


	//   ....[17]....
        /*0070*/ 	.word	0xffffffff


	//   ....[18]....
        /*0074*/ 	.word	0xffffffff


	//   ....[19]....
        /*0078*/ 	.word	0xffffffff


	//   ....[20]....
        /*007c*/ 	.word	0xffffffff


	//   ....[21]....
        /*0080*/ 	.word	0xffffffff


	//   ....[22]....
        /*0084*/ 	.word	0xffffffff


	//   ....[23]....
        /*0088*/ 	.word	0xffffffff


	//   ....[24]....
        /*008c*/ 	.word	0xffffffff


	//   ....[25]....
        /*0090*/ 	.word	0xffffffff


	//   ....[26]....
        /*0094*/ 	.word	0xffffffff


	//   ....[27]....
        /*0098*/ 	.word	0xffffffff


	//   ....[28]....
        /*009c*/ 	.word	0xffffffff


	//   ....[29]....
        /*00a0*/ 	.word	0xffffffff


	//   ....[30]....
        /*00a4*/ 	.word	0xffffffff


	//   ....[31]....
        /*00a8*/ 	.word	0xffffffff


	//   ....[32]....
        /*00ac*/ 	.word	0xffffffff


	//   ....[33]....
        /*00b0*/ 	.word	0xffffffff


	//   ....[34]....
        /*00b4*/ 	.word	0xffffffff


	//   ....[35]....
        /*00b8*/ 	.word	0xffffffff


	//   ....[36]....
        /*00bc*/ 	.word	0xffffffff


	//   ....[37]....
        /*00c0*/ 	.word	0xffffffff


	//   ....[38]....
        /*00c4*/ 	.word	0xffffffff


	//   ....[39]....
        /*00c8*/ 	.word	0xffffffff


	//   ....[40]....
        /*00cc*/ 	.word	0xffffffff


	//   ....[41]....
        /*00d0*/ 	.word	0xffffffff


	//   ....[42]....
        /*00d4*/ 	.word	0xffffffff


	//   ....[43]....
        /*00d8*/ 	.word	0xffffffff


	//   ....[44]....
        /*00dc*/ 	.word	0xffffffff


	//   ....[45]....
        /*00e0*/ 	.word	0xffffffff


	//   ....[46]....
        /*00e4*/ 	.word	0xffffffff


	//   ....[47]....
        /*00e8*/ 	.word	0xffffffff


	//   ....[48]....
        /*00ec*/ 	.word	0xffffffff


	//   ....[49]....
        /*00f0*/ 	.word	0xffffffff


	//   ....[50]....
        /*00f4*/ 	.word	0xffffffff


	//   ....[51]....
        /*00f8*/ 	.word	0xffffffff


	//   ....[52]....
        /*00fc*/ 	.word	0xffffffff


	//   ....[53]....
        /*0100*/ 	.word	0xffffffff


	//   ....[54]....
        /*0104*/ 	.word	0xffffffff


	//   ....[55]....
        /*0108*/ 	.word	0xffffffff


	//   ....[56]....
        /*010c*/ 	.word	0xffffffff


	//   ....[57]....
        /*0110*/ 	.word	0xffffffff


	//   ....[58]....
        /*0114*/ 	.word	0xffffffff


	//   ....[59]....
        /*0118*/ 	.word	0xffffffff


	//   ....[60]....
        /*011c*/ 	.word	0xffffffff


	//   ....[61]....
        /*0120*/ 	.word	0xffffffff


	//   ....[62]....
        /*0124*/ 	.word	0xffffffff


	//   ....[63]....
        /*0128*/ 	.word	0xffffffff


	//   ....[64]....
        /*012c*/ 	.word	0xffffffff


	//   ....[65]....
        /*0130*/ 	.word	0xffffffff


	//   ....[66]....
        /*0134*/ 	.word	0xffffffff


	//   ....[67]....
        /*0138*/ 	.word	0xffffffff


	//   ....[68]....
        /*013c*/ 	.word	0xffffffff


	//   ....[69]....
        /*0140*/ 	.word	0xffffffff


	//   ....[70]....
        /*0144*/ 	.word	0xffffffff


	//   ....[71]....
        /*0148*/ 	.word	0xffffffff


	//   ....[72]....
        /*014c*/ 	.word	0xffffffff


	//   ....[73]....
        /*0150*/ 	.word	0xffffffff


	//   ....[74]....
        /*0154*/ 	.word	0xffffffff


	//   ....[75]....
        /*0158*/ 	.word	0xffffffff


	//   ....[76]....
        /*015c*/ 	.word	0xffffffff


	//   ....[77]....
        /*0160*/ 	.word	0xffffffff


	//   ....[78]....
        /*0164*/ 	.word	0xffffffff


	//   ....[79]....
        /*0168*/ 	.word	0xffffffff


	//   ....[80]....
        /*016c*/ 	.word	0xffffffff


	//   ....[81]....
        /*0170*/ 	.word	0xffffffff


	//   ....[82]....
        /*0174*/ 	.word	0xffffffff


	//   ....[83]....
        /*0178*/ 	.word	0xffffffff


	//   ....[84]....
        /*017c*/ 	.word	0xffffffff


	//   ....[85]....
        /*0180*/ 	.word	0xffffffff


	//   ....[86]....
        /*0184*/ 	.word	0xffffffff


	//   ....[87]....
        /*0188*/ 	.word	0xffffffff


	//   ....[88]....
        /*018c*/ 	.word	0xffffffff


	//   ....[89]....
        /*0190*/ 	.word	0xffffffff


	//   ....[90]....
        /*0194*/ 	.word	0xffffffff


	//   ....[91]....
        /*0198*/ 	.word	0xffffffff


	//   ....[92]....
        /*019c*/ 	.word	0xffffffff


	//----- nvinfo : EIATTR_COOP_GROUP_INSTR_OFFSETS
	.align		4
.L_3293:
        /*01a0*/ 	.byte	0x04, 0x28
        /*01a2*/ 	.short	(.L_3295 - .L_3294)


	//   ....[0]....
.L_3294:
        /*01a4*/ 	.word	0x00000990


	//   ....[1]....
        /*01a8*/ 	.word	0x00000a20


	//   ....[2]....
        /*01ac*/ 	.word	0x00000c10


	//   ....[3]....
        /*01b0*/ 	.word	0x000024e0


	//   ....[4]....
        /*01b4*/ 	.word	0x000030e0


	//   ....[5]....
        /*01b8*/ 	.word	0x00003120


	//   ....[6]....
        /*01bc*/ 	.word	0x00003140


	//   ....[7]....
        /*01c0*/ 	.word	0x00003150


	//   ....[8]....
        /*01c4*/ 	.word	0x000031f0


	//   ....[9]....
        /*01c8*/ 	.word	0x00003220


	//   ....[10]....
        /*01cc*/ 	.word	0x00003240


	//   ....[11]....
        /*01d0*/ 	.word	0x00003250


	//   ....[12]....
        /*01d4*/ 	.word	0x00003300


	//   ....[13]....
        /*01d8*/ 	.word	0x00003330


	//   ....[14]....
        /*01dc*/ 	.word	0x00003340


	//   ....[15]....
        /*01e0*/ 	.word	0x00003350


	//   ....[16]....
        /*01e4*/ 	.word	0x00003410


	//   ....[17]....
        /*01e8*/ 	.word	0x00003430


	//   ....[18]....
        /*01ec*/ 	.word	0x00003440


	//   ....[19]....
        /*01f0*/ 	.word	0x00003450


	//   ....[20]....
        /*01f4*/ 	.word	0x00003520


	//   ....[21]....
        /*01f8*/ 	.word	0x00003560


	//   ....[22]....
        /*01fc*/ 	.word	0x000035a0


	//   ....[23]....
        /*0200*/ 	.word	0x000035e0


	//   ....[24]....
        /*0204*/ 	.word	0x00003610


	//   ....[25]....
        /*0208*/ 	.word	0x00003640


	//   ....[26]....
        /*020c*/ 	.word	0x00003730


	//   ....[27]....
        /*0210*/ 	.word	0x00003770


	//   ....[28]....
        /*0214*/ 	.word	0x000037b0


	//   ....[29]....
        /*0218*/ 	.word	0x000037e0


	//   ....[30]....
        /*021c*/ 	.word	0x00003d90


	//   ....[31]....
        /*0220*/ 	.word	0x00003da0


	//   ....[32]....
        /*0224*/ 	.word	0x00003db0


	//   ....[33]....
        /*0228*/ 	.word	0x00003dc0


	//   ....[34]....
        /*022c*/ 	.word	0x00003ec0


	//   ....[35]....
        /*0230*/ 	.word	0x00003f00


	//   ....[36]....
        /*0234*/ 	.word	0x00003f10


	//   ....[37]....
        /*0238*/ 	.word	0x00003f20


	//   ....[38]....
        /*023c*/ 	.word	0x000040f0


	//   ....[39]....
        /*0240*/ 	.word	0x00004130


	//   ....[40]....
        /*0244*/ 	.word	0x00004150


	//   ....[41]....
        /*0248*/ 	.word	0x00004160


	//   ....[42]....
        /*024c*/ 	.word	0x00004270


	//   ....[43]....
        /*0250*/ 	.word	0x000042b0


	//   ....[44]....
        /*0254*/ 	.word	0x000042f0


	//   ....[45]....
        /*0258*/ 	.word	0x00004330


	//   ....[46]....
        /*025c*/ 	.word	0x000044b0


	//   ....[47]....
        /*0260*/ 	.word	0x000044e0


	//   ....[48]....
        /*0264*/ 	.word	0x000044f0


	//   ....[49]....
        /*0268*/ 	.word	0x00004500


	//   ....[50]....
        /*026c*/ 	.word	0x00004610


	//   ....[51]....
        /*0270*/ 	.word	0x00004650


	//   ....[52]....
        /*0274*/ 	.word	0x000046c0


	//   ....[53]....
        /*0278*/ 	.word	0x00004700


	//   ....[54]....
        /*027c*/ 	.word	0x00004740


	//   ....[55]....
        /*0280*/ 	.word	0x00004780


	//   ....[56]....
        /*0284*/ 	.word	0x000047c0


	//   ....[57]....
        /*0288*/ 	.word	0x00004800


	//   ....[58]....
        /*028c*/ 	.word	0x000048b0


	//   ....[59]....
        /*0290*/ 	.word	0x00004920


	//   ....[60]....
        /*0294*/ 	.word	0x00005ef0


	//   ....[61]....
        /*0298*/ 	.word	0x00005f30


	//   ....[62]....
        /*029c*/ 	.word	0x00005f70


	//   ....[63]....
        /*02a0*/ 	.word	0x00005fb0


	//   ....[64]....
        /*02a4*/ 	.word	0x00006000


	//   ....[65]....
        /*02a8*/ 	.word	0x00006020


	//   ....[66]....
        /*02ac*/ 	.word	0x00006060


	//   ....[67]....
        /*02b0*/ 	.word	0x000060a0


	//   ....[68]....
        /*02b4*/ 	.word	0x00006190


	//   ....[69]....
        /*02b8*/ 	.word	0x000061d0


	//   ....[70]....
        /*02bc*/ 	.word	0x00006210


	//   ....[71]....
        /*02c0*/ 	.word	0x00006250


	//   ....[72]....
        /*02c4*/ 	.word	0x00006360


	//   ....[73]....
        /*02c8*/ 	.word	0x000063a0


	//   ....[74]....
        /*02cc*/ 	.word	0x000063e0


	//   ....[75]....
        /*02d0*/ 	.word	0x00006420


	//   ....[76]....
        /*02d4*/ 	.word	0x00006530


	//   ....[77]....
        /*02d8*/ 	.word	0x00006570


	//   ....[78]....
        /*02dc*/ 	.word	0x000065b0


	//   ....[79]....
        /*02e0*/ 	.word	0x000065f0


	//   ....[80]....
        /*02e4*/ 	.word	0x000069c0


	//   ....[81]....
        /*02e8*/ 	.word	0x00006ca0


	//   ....[82]....
        /*02ec*/ 	.word	0x00007130


	//   ....[83]....
        /*02f0*/ 	.word	0x000071f0


	//   ....[84]....
        /*02f4*/ 	.word	0x00007240


	//   ....[85]....
        /*02f8*/ 	.word	0x00007290


	//   ....[86]....
        /*02fc*/ 	.word	0x000072c0


	//   ....[87]....
        /*0300*/ 	.word	0x000072e0


	//   ....[88]....
        /*0304*/ 	.word	0x000073c0


	//   ....[89]....
        /*0308*/ 	.word	0x00007400


	//   ....[90]....
        /*030c*/ 	.word	0x00007450


	//   ....[91]....
        /*0310*/ 	.word	0x00007480


	//   ....[92]....
        /*0314*/ 	.word	0x000074a0


	//----- nvinfo : EIATTR_EXIT_INSTR_OFFSETS
	.align		4
.L_3295:
        /*0318*/ 	.byte	0x04, 0x1c
        /*031a*/ 	.short	(.L_3297 - .L_3296)


	//   ....[0]....
.L_3296:
        /*031c*/ 	.word	0x00007570


	//   ....[1]....
        /*0320*/ 	.word	0x00007870


	//----- nvinfo : EIATTR_MAX_THREADS
	.align		4
.L_3297:
        /*0324*/ 	.byte	0x04, 0x05
        /*0326*/ 	.short	(.L_3299 - .L_3298)
.L_3298:
        /*0328*/ 	.word	0x00000020
        /*032c*/ 	.word	0x00000001
        /*0330*/ 	.word	0x00000001


	//----- nvinfo : EIATTR_CRS_STACK_SIZE
	.align		4
.L_3299:
        /*0334*/ 	.byte	0x04, 0x1e
        /*0336*/ 	.short	(.L_3301 - .L_3300)
.L_3300:
        /*0338*/ 	.word	0x00000000


	//----- nvinfo : EIATTR_CBANK_PARAM_SIZE
	.align		4
.L_3301:
        /*033c*/ 	.byte	0x03, 0x19
        /*033e*/ 	.short	0x01f0


	//----- nvinfo : EIATTR_PARAM_CBANK
	.align		4
        /*0340*/ 	.byte	0x04, 0x0a
        /*0342*/ 	.short	(.L_3303 - .L_3302)
	.align		4
.L_3302:
        /*0344*/ 	.word	index@(.nv.constant0._Z25selective_scan_bwd_kernelI32Selective_Scan_bwd_kernel_traitsILi32ELi8ELb1ELb1ELb0ELb1ELb0EN3c104HalfENS1_7complexIfEEEEv12SSMParamsBwd)
        /*0348*/ 	.short	0x0210
        /*034a*/ 	.short	0x01f0


	//----- nvinfo : EIATTR_SW_WAR
	.align		4
.L_3303:
        /*034c*/ 	.byte	0x04, 0x36
        /*034e*/ 	.short	(.L_3305 - .L_3304)
.L_3304:
        /*0350*/ 	.word	0x00000008
.L_3305:


//--------------------- .nv.info._Z25selective_scan_bwd_kernelI32Selective_Scan_bwd_kernel_traitsILi32ELi8ELb1ELb1ELb0ELb1ELb1EN3c104HalfENS1_7complexIfEEEEv12SSMParamsBwd --------------------------
	.section	.nv.info._Z25selective_scan_bwd_kernelI32Selective_Scan_bwd_kernel_traitsILi32ELi8ELb1ELb1ELb0ELb1ELb1EN3c104HalfENS1_7complexIfEEEEv12SSMParamsBwd,"",@"SHT_CUDA_INFO"
	.sectionflags	@""
	.align	4


	//----- nvinfo : EIATTR_CUDA_API_VERSION
	.align		4
        /*0000*/ 	.byte	0x04, 0x37
        /*0002*/ 	.short	(.L_3307 - .L_3306)
.L_3306:
        /*0004*/ 	.word	0x00000082


	//----- nvinfo : EIATTR_KPARAM_INFO
	.align		4
.L_3307:
        /*0008*/ 	.byte	0x04, 0x17
        /*000a*/ 	.short	(.L_3309 - .L_3308)
.L_3308:
        /*000c*/ 	.word	0x00000000
        /*0010*/ 	.short	0x0000
        /*0012*/ 	.short	0x0000
        /*0014*/ 	.byte	0x00, 0xf0, 0xc1, 0x07


	//----- nvinfo : EIATTR_SPARSE_MMA_MASK
	.align		4
.L_3309:
        /*0018*/ 	.byte	0x03, 0x50
        /*001a*/ 	.short	0x0000


	//----- nvinfo : EIATTR_MAXREG_COUNT
	.align		4
        /*001c*/ 	.byte	0x03, 0x1b
        /*001e*/ 	.short	0x00ff


	//----- nvinfo : EIATTR_NUM_BARRIERS
	.align		4
        /*0020*/ 	.byte	0x02, 0x4c
        /*0022*/ 	.byte	0x01
	.zero		1


	//----- nvinfo : EIATTR_MERCURY_ISA_VERSION
	.align		4
        /*0024*/ 	.byte	0x03, 0x5f
        /*0026*/ 	.short	0x0101


	//----- nvinfo : EIATTR_COOP_GROUP_MASK_REGIDS
	.align		4
        /*0028*/ 	.byte	0x04, 0x29
        /*002a*/ 	.short	(.L_3311 - .L_3310)


	//   ....[0]....
.L_3310:
        /*002c*/ 	.word	0xffffffff


	//   ....[1]....
        /*0030*/ 	.word	0xffffffff


	//   ....[2]....
        /*0034*/ 	.word	0xffffffff


	//   ....[3]....
        /*0038*/ 	.word	0xffffffff


	//   ....[4]....
        /*003c*/ 	.word	0xffffffff


	//   ....[5]....
        /*0040*/ 	.word	0xffffffff


	//   ....[6]....
        /*0044*/ 	.word	0xffffffff


	//   ....[7]....
        /*0048*/ 	.word	0xffffffff


	//   ....[8]....
        /*004c*/ 	.word	0xffffffff


	//   ....[9]....
        /*0050*/ 	.word	0xffffffff


	//   ....[10]....
        /*0054*/ 	.word	0xffffffff


	//   ....[11]....
        /*0058*/ 	.word	0xffffffff


	//   ....[12]....
        /*005c*/ 	.word	0xffffffff


	//   ....[13]....
        /*0060*/ 	.word	0xffffffff


	//   ....[14]....
        /*0064*/ 	.word	0xffffffff


	//   ....[15]....
        /*0068*/ 	.word	0xffffffff


	//   ....[16]....
        /*006c*/ 	.word	0xffffffff


	//   ....[17]....
        /*0070*/ 	.word	0xffffffff


	//   ....[18]....
        /*0074*/ 	.word	0xffffffff


	//   ....[19]....
        /*0078*/ 	.word	0xffffffff


	//   ....[20]....
        /*007c*/ 	.word	0xffffffff


	//   ....[21]....
        /*0080*/ 	.word	0xffffffff


	//   ....[22]....
        /*0084*/ 	.word	0xffffffff


	//   ....[23]....
        /*0088*/ 	.word	0xffffffff


	//   ....[24]....
        /*008c*/ 	.word	0xffffffff


	//   ....[25]....
        /*0090*/ 	.word	0xffffffff


	//   ....[26]....
        /*0094*/ 	.word	0xffffffff


	//   ....[27]....
        /*0098*/ 	.word	0xffffffff


	//   ....[28]....
        /*009c*/ 	.word	0xffffffff


	//   ....[29]....
        /*00a0*/ 	.word	0xffffffff


	//   ....[30]....
        /*00a4*/ 	.word	0xffffffff


	//   ....[31]....
        /*00a8*/ 	.word	0xffffffff


	//   ....[32]....
        /*00ac*/ 	.word	0xffffffff


	//   ....[33]....
        /*00b0*/ 	.word	0xffffffff


	//   ....[34]....
        /*00b4*/ 	.word	0xffffffff


	//   ....[35]....
        /*00b8*/ 	.word	0xffffffff


	//   ....[36]....
        /*00bc*/ 	.word	0xffffffff


	//   ....[37]....
        /*00c0*/ 	.word	0xffffffff


	//   ....[38]....
        /*00c4*/ 	.word	0xffffffff


	//   ....[39]....
        /*00c8*/ 	.word	0xffffffff


	//   ....[40]....
        /*00cc*/ 	.word	0xffffffff


	//   ....[41]....
        /*00d0*/ 	.word	0xffffffff


	//   ....[42]....
        /*00d4*/ 	.word	0xffffffff


	//   ....[43]....
        /*00d8*/ 	.word	0xffffffff


	//   ....[44]....
        /*00dc*/ 	.word	0xffffffff


	//   ....[45]....
        /*00e0*/ 	.word	0xffffffff


	//   ....[46]....
        /*00e4*/ 	.word	0xffffffff


	//   ....[47]....
        /*00e8*/ 	.word	0xffffffff


	//   ....[48]....
        /*00ec*/ 	.word	0xffffffff


	//   ....[49]....
        /*00f0*/ 	.word	0xffffffff


	//   ....[50]....
        /*00f4*/ 	.word	0xffffffff


	//   ....[51]....
        /*00f8*/ 	.word	0xffffffff


	//   ....[52]....
        /*00fc*/ 	.word	0xffffffff


	//   ....[53]....
        /*0100*/ 	.word	0xffffffff


	//   ....[54]....
        /*0104*/ 	.word	0xffffffff


	//   ....[55]....
        /*0108*/ 	.word	0xffffffff


	//   ....[56]....
        /*010c*/ 	.word	0xffffffff


	//   ....[57]....
        /*0110*/ 	.word	0xffffffff


	//   ....[58]....
        /*0114*/ 	.word	0xffffffff


	//   ....[59]....
        /*0118*/ 	.word	0xffffffff


	//   ....[60]....
        /*011c*/ 	.word	0xffffffff


	//   ....[61]....
        /*0120*/ 	.word	0xffffffff


	//   ....[62]....
        /*0124*/ 	.word	0xffffffff


	//   ....[63]....
        /*0128*/ 	.word	0xffffffff


	//   ....[64]....
        /*012c*/ 	.word	0xffffffff


	//   ....[65]....
        /*0130*/ 	.word	0xffffffff


	//   ....[66]....
        /*0134*/ 	.word	0xffffffff


	//   ....[67]....
        /*0138*/ 	.word	0xffffffff


	//   ....[68]....
        /*013c*/ 	.word	0xffffffff


	//   ....[69]....
        /*0140*/ 	.word	0xffffffff


	//   ....[70]....
        /*0144*/ 	.word	0xffffffff


	//   ....[71]....
        /*0148*/ 	.word	0xffffffff


	//   ....[72]....
        /*014c*/ 	.word	0xffffffff


	//   ....[73]....
        /*0150*/ 	.word	0xffffffff


	//   ....[74]....
        /*0154*/ 	.word	0xffffffff


	//   ....[75]....
        /*0158*/ 	.word	0xffffffff


	//   ....[76]....
        /*015c*/ 	.word	0xffffffff


	//   ....[77]....
        /*0160*/ 	.word	0xffffffff


	//   ....[78]....
        /*0164*/ 	.word	0xffffffff


	//   ....[79]....
        /*0168*/ 	.word	0xffffffff


	//   ....[80]....
        /*016c*/ 	.word	0xffffffff


	//   ....[81]....
        /*0170*/ 	.word	0xffffffff


	//   ....[82]....
        /*0174*/ 	.word	0xffffffff


	//   ....[83]....
        /*0178*/ 	.word	0xffffffff


	//   ....[84]....
        /*017c*/ 	.word	0xffffffff


	//   ....[85]....
        /*0180*/ 	.word	0xffffffff


	//   ....[86]....
        /*0184*/ 	.word	0xffffffff


	//   ....[87]....
        /*0188*/ 	.word	0xffffffff


	//   ....[88]....
        /*018c*/ 	.word	0xffffffff


	//   ....[89]....
        /*0190*/ 	.word	0xffffffff


	//   ....[90]....
        /*0194*/ 	.word	0xffffffff


	//   ....[91]....
        /*0198*/ 	.word	0xffffffff


	//   ....[92]....
        /*019c*/ 	.word	0xffffffff


	//   ....[93]....
        /*01a0*/ 	.word	0xffffffff


	//   ....[94]....
        /*01a4*/ 	.word	0xffffffff


	//   ....[95]....
        /*01a8*/ 	.word	0xffffffff


	//   ....[96]....
        /*01ac*/ 	.word	0xffffffff


	//----- nvinfo : EIATTR_COOP_GROUP_INSTR_OFFSETS
	.align		4
.L_3311:
        /*01b0*/ 	.byte	0x04, 0x28
        /*01b2*/ 	.short	(.L_3313 - .L_3312)


	//   ....[0]....
.L_3312:
        /*01b4*/ 	.word	0x00000990


	//   ....[1]....
        /*01b8*/ 	.word	0x00000a00


	//   ....[2]....
        /*01bc*/ 	.word	0x00000c10


	//   ....[3]....
        /*01c0*/ 	.word	0x00001f20


	//   ....[4]....
        /*01c4*/ 	.word	0x000022b0


	//   ....[5]....
        /*01c8*/ 	.word	0x00002790


	//   ....[6]....
        /*01cc*/ 	.word	0x00002a10


	//   ....[7]....
        /*01d0*/ 	.word	0x00003140


	//   ....[8]....
        /*01d4*/ 	.word	0x00003d50


	//   ....[9]....
        /*01d8*/ 	.word	0x00003d90


	//   ....[10]....
        /*01dc*/ 	.word	0x00003db0


	//   ....[11]....
        /*01e0*/ 	.word	0x00003dc0


	//   ....[12]....
        /*01e4*/ 	.word	0x00003e60


	//   ....[13]....
        /*01e8*/ 	.word	0x00003e90


	//   ....[14]....
        /*01ec*/ 	.word	0x00003eb0


	//   ....[15]....
        /*01f0*/ 	.word	0x00003ec0


	//   ....[16]....
        /*01f4*/ 	.word	0x00003f70


	//   ....[17]....
        /*01f8*/ 	.word	0x00003fa0


	//   ....[18]....
        /*01fc*/ 	.word	0x00003fb0


	//   ....[19]....
        /*0200*/ 	.word	0x00003fc0


	//   ....[20]....
        /*0204*/ 	.word	0x00004080


	//   ....[21]....
        /*0208*/ 	.word	0x000040a0


	//   ....[22]....
        /*020c*/ 	.word	0x000040b0


	//   ....[23]....
        /*0210*/ 	.word	0x000040c0


	//   ....[24]....
        /*0214*/ 	.word	0x00004190


	//   ....[25]....
        /*0218*/ 	.word	0x000041d0


	//   ....[26]....
        /*021c*/ 	.word	0x00004210


	//   ....[27]....
        /*0220*/ 	.word	0x00004250


	//   ....[28]....
        /*0224*/ 	.word	0x00004280


	//   ....[29]....
        /*0228*/ 	.word	0x000042b0


	//   ....[30]....
        /*022c*/ 	.word	0x000043a0


	//   ....[31]....
        /*0230*/ 	.word	0x000043e0


	//   ....[32]....
        /*0234*/ 	.word	0x00004420


	//   ....[33]....
        /*0238*/ 	.word	0x00004450


	//   ....[34]....
        /*023c*/ 	.word	0x00004a00


	//   ....[35]....
        /*0240*/ 	.word	0x00004a10


	//   ....[36]....
        /*0244*/ 	.word	0x00004a20


	//   ....[37]....
        /*0248*/ 	.word	0x00004a30


	//   ....[38]....
        /*024c*/ 	.word	0x00004b30


	//   ....[39]....
        /*0250*/ 	.word	0x00004b70


	//   ....[40]....
        /*0254*/ 	.word	0x00004b80


	//   ....[41]....
        /*0258*/ 	.word	0x00004b90


	//   ....[42]....
        /*025c*/ 	.word	0x00004d70


	//   ....[43]....
        /*0260*/ 	.word	0x00004db0


	//   ....[44]....
        /*0264*/ 	.word	0x00004dc0


	//   ....[45]....
        /*0268*/ 	.word	0x00004dd0


	//   ....[46]....
        /*026c*/ 	.word	0x00004f20


	//   ....[47]....
        /*0270*/ 	.word	0x00004f60


	//   ....[48]....
        /*0274*/ 	.word	0x00004f90


	//   ....[49]....
        /*0278*/ 	.word	0x00004fa0


	//   ....[50]....
        /*027c*/ 	.word	0x00005120


	//   ....[51]....
        /*0280*/ 	.word	0x00005150


	//   ....[52]....
        /*0284*/ 	.word	0x00005160


	//   ....[53]....
        /*0288*/ 	.word	0x00005170


	//   ....[54]....
        /*028c*/ 	.word	0x00005280


	//   ....[55]....
        /*0290*/ 	.word	0x000052c0


	//   ....[56]....
        /*0294*/ 	.word	0x00005330


	//   ....[57]....
        /*0298*/ 	.word	0x00005370


	//   ....[58]....
        /*029c*/ 	.word	0x000053b0


	//   ....[59]....
        /*02a0*/ 	.word	0x000053f0


	//   ....[60]....
        /*02a4*/ 	.word	0x00005430


	//   ....[61]....
        /*02a8*/ 	.word	0x00005470


	//   ....[62]....
        /*02ac*/ 	.word	0x000054b0


	//   ....[63]....
        /*02b0*/ 	.word	0x00005580


	//   ....[64]....
        /*02b4*/ 	.word	0x00006b60


	//   ....[65]....
        /*02b8*/ 	.word	0x00006ba0


	//   ....[66]....
        /*02bc*/ 	.word	0x00006be0


	//   ....[67]....
        /*02c0*/ 	.word	0x00006c20


	//   ....[68]....
        /*02c4*/ 	.word	0x00006c70


	//   ....[69]....
        /*02c8*/ 	.word	0x00006c90


	//   ....[70]....
        /*02cc*/ 	.word	0x00006cd0


	//   ....[71]....
        /*02d0*/ 	.word	0x00006d10


	//   ....[72]....
        /*02d4*/ 	.word	0x00006e30


	//   ....[73]....
        /*02d8*/ 	.word	0x00006e70


	//   ....[74]....
        /*02dc*/ 	.word	0x00006eb0


	//   ....[75]....
        /*02e0*/ 	.word	0x00006ef0


	//   ....[76]....
        /*02e4*/ 	.word	0x00007000


	//   ....[77]....
        /*02e8*/ 	.word	0x00007040


	//   ....[78]....
        /*02ec*/ 	.word	0x00007080


	//   ....[79]....
        /*02f0*/ 	.word	0x000070c0


	//   ....[80]....
        /*02f4*/ 	.word	0x000071d0


	//   ....[81]....
        /*02f8*/ 	.word	0x00007210


	//   ....[82]....
        /*02fc*/ 	.word	0x00007250


	//   ....[83]....
        /*0300*/ 	.word	0x00007290


	//   ....[84]....
        /*0304*/ 	.word	0x00007640


	//   ....[85]....
        /*0308*/ 	.word	0x00007820


	//   ....[86]....
        /*030c*/ 	.word	0x00007dd0


	//   ....[87]....
        /*0310*/ 	.word	0x00007e60


	//   ....[88]....
        /*0314*/ 	.word	0x00007eb0


	//   ....[89]....
        /*0318*/ 	.word	0x00007f00


	//   ....[90]....
        /*031c*/ 	.word	0x00007f30


	//   ....[91]....
        /*0320*/ 	.word	0x00007f50


	//   ....[92]....
        /*0324*/ 	.word	0x00008030


	//   ....[93]....
        /*0328*/ 	.word	0x00008070


	//   ....[94]....
        /*032c*/ 	.word	0x000080c0


	//   ....[95]....
        /*0330*/ 	.word	0x000080f0


	//   ....[96]....
        /*0334*/ 	.word	0x00008110


	//----- nvinfo : EIATTR_EXIT_INSTR_OFFSETS
	.align		4
.L_3313:
        /*0338*/ 	.byte	0x04, 0x1c
        /*033a*/ 	.short	(.L_3315 - .L_3314)


	//   ....[0]....
.L_3314:
        /*033c*/ 	.word	0x000081e0


	//   ....[1]....
        /*0340*/ 	.word	0x000084e0


	//----- nvinfo : EIATTR_MAX_THREADS
	.align		4
.L_3315:
        /*0344*/ 	.byte	0x04, 0x05
        /*0346*/ 	.short	(.L_3317 - .L_3316)
.L_3316:
        /*0348*/ 	.word	0x00000020
        /*034c*/ 	.word	0x00000001
        /*0350*/ 	.word	0x00000001


	//----- nvinfo : EIATTR_CRS_STACK_SIZE
	.align		4
.L_3317:
        /*0354*/ 	.byte	0x04, 0x1e
        /*0356*/ 	.short	(.L_3319 - .L_3318)
.L_3318:
        /*0358*/ 	.word	0x00000000


	//----- nvinfo : EIATTR_CBANK_PARAM_SIZE
	.align		4
.L_3319:
        /*035c*/ 	.byte	0x03, 0x19
        /*035e*/ 	.short	0x01f0


	//----- nvinfo : EIATTR_PARAM_CBANK
	.align		4
        /*0360*/ 	.byte	0x04, 0x0a
        /*0362*/ 	.short	(.L_3321 - .L_3320)
	.align		4
.L_3320:
        /*0364*/ 	.word	index@(.nv.constant0._Z25selective_scan_bwd_kernelI32Selective_Scan_bwd_kernel_traitsILi32ELi8ELb1ELb1ELb0ELb1ELb1EN3c104HalfENS1_7complexIfEEEEv12SSMParamsBwd)
        /*0368*/ 	.short	0x0210
        /*036a*/ 	.short	0x01f0


	//----- nvinfo : EIATTR_SW_WAR
	.align		4
.L_3321:
        /*036c*/ 	.byte	0x04, 0x36
        /*036e*/ 	.short	(.L_3323 - .L_3322)
.L_3322:
        /*0370*/ 	.word	0x00000008
.L_3323:


//--------------------- .nv.info._Z25selective_scan_bwd_kernelI32Selective_Scan_bwd_kernel_traitsILi32ELi8ELb1ELb1ELb1ELb0ELb0EN3c104HalfENS1_7complexIfEEEEv12SSMParamsBwd --------------------------
	.section	.nv.info._Z25selective_scan_bwd_kernelI32Selective_Scan_bwd_kernel_traitsILi32ELi8ELb1ELb1ELb1ELb0ELb0EN3c104HalfENS1_7complexIfEEEEv12SSMParamsBwd,"",@"SHT_CUDA_INFO"
	.sectionflags	@""
	.align	4


	//----- nvinfo : EIATTR_CUDA_API_VERSION
	.align		4
        /*0000*/ 	.byte	0x04, 0x37
        /*0002*/ 	.short	(.L_3325 - .L_3324)
.L_3324:
        /*0004*/ 	.word	0x00000082


	//----- nvinfo : EIATTR_KPARAM_INFO
	.align		4
.L_3325:
        /*0008*/ 	.byte	0x04, 0x17
        /*000a*/ 	.short	(.L_3327 - .L_3326)
.L_3326:
        /*000c*/ 	.word	0x00000000
        /*0010*/ 	.short	0x0000
        /*0012*/ 	.short	0x0000
        /*0014*/ 	.byte	0x00, 0xf0, 0xc1, 0x07


	//----- nvinfo : EIATTR_SPARSE_MMA_MASK
	.align		4
.L_3327:
        /*0018*/ 	.byte	0x03, 0x50
        /*001a*/ 	.short	0x0000


	//----- nvinfo : EIATTR_MAXREG_COUNT
	.align		4
        /*001c*/ 	.byte	0x03, 0x1b
        /*001e*/ 	.short	0x00ff


	//----- nvinfo : EIATTR_NUM_BARRIERS
	.align		4
        /*0020*/ 	.byte	0x02, 0x4c
        /*0022*/ 	.byte	0x01
	.zero		1


	//----- nvinfo : EIATTR_MERCURY_ISA_VERSION
	.align		4
        /*0024*/ 	.byte	0x03, 0x5f
        /*0026*/ 	.short	0x0101


	//----- nvinfo : EIATTR_COOP_GROUP_MASK_REGIDS
	.align		4
        /*0028*/ 	.byte	0x04, 0x29
        /*002a*/ 	.short	(.L_3329 - .L_3328)


	//   ....[0]....
.L_3328:
        /*002c*/ 	.word	0xffffffff


	//   ....[1]....
        /*0030*/ 	.word	0xffffffff


	//   ....[2]....
        /*0034*/ 	.word	0xffffffff


	//   ....[3]....
        /*0038*/ 	.word	0xffffffff


	//   ....[4]....
        /*003c*/ 	.word	0xffffffff


	//   ....[5]....
        /*0040*/ 	.word	0xffffffff


	//   ....[6]....
        /*0044*/ 	.word	0xffffffff


	//   ....[7]....
        /*0048*/ 	.word	0xffffffff


	//   ....[8]....
        /*004c*/ 	.word	0xffffffff


	//   ....[9]....
        /*0050*/ 	.word	0xffffffff


	//   ....[10]....
        /*0054*/ 	.word	0xffffffff


	//   ....[11]....
        /*0058*/ 	.word	0xffffffff


	//   ....[12]....
        /*005c*/ 	.word	0xffffffff


	//   ....[13]....
        /*0060*/ 	.word	0xffffffff


	//   ....[14]....
        /*0064*/ 	.word	0xffffffff


	//   ....[15]....
        /*0068*/ 	.word	0xffffffff


	//   ....[16]....
        /*006c*/ 	.word	0xffffffff


	//   ....[17]....
        /*0070*/ 	.word	0xffffffff


	//   ....[18]....
        /*0074*/ 	.word	0xffffffff


	//   ....[19]....
        /*0078*/ 	.word	0xffffffff


	//   ....[20]....
        /*007c*/ 	.word	0xffffffff


	//   ....[21]....
        /*0080*/ 	.word	0xffffffff


	//   ....[22]....
        /*0084*/ 	.word	0xffffffff


	//   ....[23]....
        /*0088*/ 	.word	0xffffffff


	//   ....[24]....
        /*008c*/ 	.word	0xffffffff


	//   ....[25]....
        /*0090*/ 	.word	0xffffffff


	//   ....[26]....
        /*0094*/ 	.word	0xffffffff


	//   ....[27]....
        /*0098*/ 	.word	0xffffffff


	//   ....[28]....
        /*009c*/ 	.word	0xffffffff


	//   ....[29]....
        /*00a0*/ 	.word	0xffffffff


	//   ....[30]....
        /*00a4*/ 	.word	0xffffffff


	//   ....[31]....
        /*00a8*/ 	.word	0xffffffff


	//   ....[32]....
        /*00ac*/ 	.word	0xffffffff


	//   ....[33]....
        /*00b0*/ 	.word	0xffffffff


	//   ....[34]....
        /*00b4*/ 	.word	0xffffffff


	//   ....[35]....
        /*00b8*/ 	.word	0xffffffff


	//   ....[36]....
        /*00bc*/ 	.word	0xffffffff


	//   ....[37]....
        /*00c0*/ 	.word	0xffffffff


	//   ....[38]....
        /*00c4*/ 	.word	0xffffffff


	//   ....[39]....
        /*00c8*/ 	.word	0xffffffff


	//   ....[40]....
        /*00cc*/ 	.word	0xffffffff


	//   ....[41]....
        /*00d0*/ 	.word	0xffffffff


	//   ....[42]....
        /*00d4*/ 	.word	0xffffffff


	//   ....[43]....
        /*00d8*/ 	.word	0xffffffff


	//   ....[44]....
        /*00dc*/ 	.word	0xffffffff


	//   ....[45]....
        /*00e0*/ 	.word	0xffffffff


	//   ....[46]....
        /*00e4*/ 	.word	0xffffffff


	//   ....[47]....
        /*00e8*/ 	.word	0xffffffff


	//   ....[48]....
        /*00ec*/ 	.word	0xffffffff


	//   ....[49]....
        /*00f0*/ 	.word	0xffffffff


	//   ....[50]....
        /*00f4*/ 	.word	0xffffffff


	//   ....[51]....
        /*00f8*/ 	.word	0xffffffff


	//   ....[52]....
        /*00fc*/ 	.word	0xffffffff


	//   ....[53]....
        /*0100*/ 	.word	0xffffffff


	//   ....[54]....
        /*0104*/ 	.word	0xffffffff


	//   ....[55]....
        /*0108*/ 	.word	0xffffffff


	//   ....[56]....
        /*010c*/ 	.word	0xffffffff


	//   ....[57]....
        /*0110*/ 	.word	0xffffffff


	//   ....[58]....
        /*0114*/ 	.word	0xffffffff


	//   ....[59]....
        /*0118*/ 	.word	0xffffffff


	//   ....[60]....
        /*011c*/ 	.word	0xffffffff


	//   ....[61]....
        /*0120*/ 	.word	0xffffffff


	//   ....[62]....
        /*0124*/ 	.word	0xffffffff


	//   ....[63]....
        /*0128*/ 	.word	0xffffffff


	//   ....[64]....
        /*012c*/ 	.word	0xffffffff


	//   ....[65]....
        /*0130*/ 	.word	0xffffffff


	//   ....[66]....
        /*0134*/ 	.word	0xffffffff


	//   ....[67]....
        /*0138*/ 	.word	0xffffffff


	//   ....[68]....
        /*013c*/ 	.word	0xffffffff


	//   ....[69]....
        /*0140*/ 	.word	0xffffffff


	//   ....[70]....
        /*0144*/ 	.word	0xffffffff


	//   ....[71]....
        /*0148*/ 	.word	0xffffffff


	//   ....[72]....
        /*014c*/ 	.word	0xffffffff


	//   ....[73]....
        /*0150*/ 	.word	0xffffffff


	//   ....[74]....
        /*0154*/ 	.word	0xffffffff


	//   ....[75]....
        /*0158*/ 	.word	0xffffffff


	//   ....[76]....
        /*015c*/ 	.word	0xffffffff


	//   ....[77]....
        /*0160*/ 	.word	0xffffffff


	//   ....[78]....
        /*0164*/ 	.word	0xffffffff


	//   ....[79]....
        /*0168*/ 	.word	0xffffffff


	//   ....[80]....
        /*016c*/ 	.word	0xffffffff


	//   ....[81]....
        /*0170*/ 	.word	0xffffffff


	//   ....[82]....
        /*0174*/ 	.word	0xffffffff


	//----- nvinfo : EIATTR_COOP_GROUP_INSTR_OFFSETS
	.align		4
.L_3329:
        /*0178*/ 	.byte	0x04, 0x28
        /*017a*/ 	.short	(.L_3331 - .L_3330)


	//   ....[0]....
.L_3330:
        /*017c*/ 	.word	0x00000ab0


	//   ....[1]....
        /*0180*/ 	.word	0x00000b30


	//   ....[2]....
        /*0184*/ 	.word	0x00000c80


	//   ....[3]....
        /*0188*/ 	.word	0x00001330


	//   ....[4]....
        /*018c*/ 	.word	0x000015a0


	//   ....[5]....
        /*0190*/ 	.word	0x00002110


	//   ....[6]....
        /*0194*/ 	.word	0x00002150


	//   ....[7]....
        /*0198*/ 	.word	0x00002180


	//   ....[8]....
        /*019c*/ 	.word	0x00002190


	//   ....[9]....
        /*01a0*/ 	.word	0x000021a0


	//   ....[10]....
        /*01a4*/ 	.word	0x00002260


	//   ....[11]....
        /*01a8*/ 	.word	0x00002280


	//   ....[12]....
        /*01ac*/ 	.word	0x00002290


	//   ....[13]....
        /*01b0*/ 	.word	0x000022a0


	//   ....[14]....
        /*01b4*/ 	.word	0x00002340


	//   ....[15]....
        /*01b8*/ 	.word	0x00002370


	//   ....[16]....
        /*01bc*/ 	.word	0x00002390


	//   ....[17]....
        /*01c0*/ 	.word	0x000023a0


	//   ....[18]....
        /*01c4*/ 	.word	0x00002440


	//   ....[19]....
        /*01c8*/ 	.word	0x00002470


	//   ....[20]....
        /*01cc*/ 	.word	0x00002490


	//   ....[21]....
        /*01d0*/ 	.word	0x000024a0


	//   ....[22]....
        /*01d4*/ 	.word	0x00002590


	//   ....[23]....
        /*01d8*/ 	.word	0x000025d0


	//   ....[24]....
        /*01dc*/ 	.word	0x00002610


	//   ....[25]....
        /*01e0*/ 	.word	0x00002650


	//   ....[26]....
        /*01e4*/ 	.word	0x00002780


	//   ....[27]....
        /*01e8*/ 	.word	0x000027c0


	//   ....[28]....
        /*01ec*/ 	.word	0x00002800


	//   ....[29]....
        /*01f0*/ 	.word	0x00002840


	//   ....[30]....
        /*01f4*/ 	.word	0x00002880


	//   ....[31]....
        /*01f8*/ 	.word	0x00002f30


	//   ....[32]....
        /*01fc*/ 	.word	0x00002f50


	//   ....[33]....
        /*0200*/ 	.word	0x00002f60


	//   ....[34]....
        /*0204*/ 	.word	0x00002f70


	//   ....[35]....
        /*0208*/ 	.word	0x00003070


	//   ....[36]....
        /*020c*/ 	.word	0x000030a0


	//   ....[37]....
        /*0210*/ 	.word	0x000030b0


	//   ....[38]....
        /*0214*/ 	.word	0x000030c0


	//   ....[39]....
        /*0218*/ 	.word	0x000031c0


	//   ....[40]....
        /*021c*/ 	.word	0x000031f0


	//   ....[41]....
        /*0220*/ 	.word	0x00003200


	//   ....[42]....
        /*0224*/ 	.word	0x00003210


	//   ....[43]....
        /*0228*/ 	.word	0x00003300


	//   ....[44]....
        /*022c*/ 	.word	0x00003340


	//   ....[45]....
        /*0230*/ 	.word	0x00003350


	//   ....[46]....
        /*0234*/ 	.word	0x00003360


	//   ....[47]....
        /*0238*/ 	.word	0x00003460


	//   ....[48]....
        /*023c*/ 	.word	0x000034a0


	//   ....[49]....
        /*0240*/ 	.word	0x000034b0


	//   ....[50]....
        /*0244*/ 	.word	0x000034c0


	//   ....[51]....
        /*0248*/ 	.word	0x000035a0


	//   ....[52]....
        /*024c*/ 	.word	0x000035e0


	//   ....[53]....
        /*0250*/ 	.word	0x00003620


	//   ....[54]....
        /*0254*/ 	.word	0x00003660


	//   ....[55]....
        /*0258*/ 	.word	0x000036a0


	//   ....[56]....
        /*025c*/ 	.word	0x000036e0


	//   ....[57]....
        /*0260*/ 	.word	0x00003720


	//   ....[58]....
        /*0264*/ 	.word	0x00003760


	//   ....[59]....
        /*0268*/ 	.word	0x000037b0


	//   ....[60]....
        /*026c*/ 	.word	0x00003800


	//   ....[61]....
        /*0270*/ 	.word	0x00005580


	//   ....[62]....
        /*0274*/ 	.word	0x000055c0


	//   ....[63]....
        /*0278*/ 	.word	0x00005620


	//   ....[64]....
        /*027c*/ 	.word	0x00005640


	//   ....[65]....
        /*0280*/ 	.word	0x000056a0


	//   ....[66]....
        /*0284*/ 	.word	0x000056e0


	//   ....[67]....
        /*0288*/ 	.word	0x00005840


	//   ....[68]....
        /*028c*/ 	.word	0x00005880


	//   ....[69]....
        /*0290*/ 	.word	0x00005a30


	//   ....[70]....
        /*0294*/ 	.word	0x00005a70


	//   ....[71]....
        /*0298*/ 	.word	0x00005f10


	//   ....[72]....
        /*029c*/ 	.word	0x000061d0


	//   ....[73]....
        /*02a0*/ 	.word	0x00006290


	//   ....[74]....
        /*02a4*/ 	.word	0x000062e0


	//   ....[75]....
        /*02a8*/ 	.word	0x00006330


	//   ....[76]....
        /*02ac*/ 	.word	0x00006360


	//   ....[77]....
        /*02b0*/ 	.word	0x00006380


	//   ....[78]....
        /*02b4*/ 	.word	0x00006460


	//   ....[79]....
        /*02b8*/ 	.word	0x000064a0


	//   ....[80]....
        /*02bc*/ 	.word	0x000064f0


	//   ....[81]....
        /*02c0*/ 	.word	0x00006520


	//   ....[82]....
        /*02c4*/ 	.word	0x00006540


	//----- nvinfo : EIATTR_EXIT_INSTR_OFFSETS
	.align		4
.L_3331:
        /*02c8*/ 	.byte	0x04, 0x1c
        /*02ca*/ 	.short	(.L_3333 - .L_3332)


	//   ....[0]....
.L_3332:
        /*02cc*/ 	.word	0x00006610


	//   ....[1]....
        /*02d0*/ 	.word	0x000067d0


	//----- nvinfo : EIATTR_MAX_THREADS
	.align		4
.L_3333:
        /*02d4*/ 	.byte	0x04, 0x05
        /*02d6*/ 	.short	(.L_3335 - .L_3334)
.L_3334:
        /*02d8*/ 	.word	0x00000020
        /*02dc*/ 	.word	0x00000001
        /*02e0*/ 	.word	0x00000001


	//----- nvinfo : EIATTR_CRS_STACK_SIZE
	.align		4
.L_3335:
        /*02e4*/ 	.byte	0x04, 0x1e
        /*02e6*/ 	.short	(.L_3337 - .L_3336)
.L_3336:
        /*02e8*/ 	.word	0x00000000


	//----- nvinfo : EIATTR_CBANK_PARAM_SIZE
	.align		4
.L_3337:
        /*02ec*/ 	.byte	0x03, 0x19
        /*02ee*/ 	.short	0x01f0


	//----- nvinfo : EIATTR_PARAM_CBANK
	.align		4
        /*02f0*/ 	.byte	0x04, 0x0a
        /*02f2*/ 	.short	(.L_3339 - .L_3338)
	.align		4
.L_3338:
        /*02f4*/ 	.word	index@(.nv.constant0._Z25selective_scan_bwd_kernelI32Selective_Scan_bwd_kernel_traitsILi32ELi8ELb1ELb1ELb1ELb0ELb0EN3c104HalfENS1_7complexIfEEEEv12SSMParamsBwd)
        /*02f8*/ 	.short	0x0210
        /*02fa*/ 	.short	0x01f0


	//----- nvinfo : EIATTR_SW_WAR
	.align		4
.L_3339:
        /*02fc*/ 	.byte	0x04, 0x36
        /*02fe*/ 	.short	(.L_3341 - .L_3340)
.L_3340:
        /*0300*/ 	.word	0x00000008
.L_3341:


//--------------------- .nv.info._Z25selective_scan_bwd_kernelI32Selective_Scan_bwd_kernel_traitsILi32ELi8ELb1ELb1ELb1ELb0ELb1EN3c104HalfENS1_7complexIfEEEEv12SSMParamsBwd --------------------------
	.section	.nv.info._Z25selective_scan_bwd_kernelI32Selective_Scan_bwd_kernel_traitsILi32ELi8ELb1ELb1ELb1ELb0ELb1EN3c104HalfENS1_7complexIfEEEEv12SSMParamsBwd,"",@"SHT_CUDA_INFO"
	.sectionflags	@""
	.align	4


	//----- nvinfo : EIATTR_CUDA_API_VERSION
	.align		4
        /*0000*/ 	.byte	0x04, 0x37
        /*0002*/ 	.short	(.L_3343 - .L_3342)
.L_3342:
        /*0004*/ 	.word	0x00000082


	//----- nvinfo : EIATTR_KPARAM_INFO
	.align		4
.L_3343:
        /*0008*/ 	.byte	0x04, 0x17
        /*000a*/ 	.short	(.L_3345 - .L_3344)
.L_3344:
        /*000c*/ 	.word	0x00000000
        /*0010*/ 	.short	0x0000
        /*0012*/ 	.short	0x0000
        /*0014*/ 	.byte	0x00, 0xf0, 0xc1, 0x07


	//----- nvinfo : EIATTR_SPARSE_MMA_MASK
	.align		4
.L_3345:
        /*0018*/ 	.byte	0x03, 0x50
        /*001a*/ 	.short	0x0000


	//----- nvinfo : EIATTR_MAXREG_COUNT
	.align		4
        /*001c*/ 	.byte	0x03, 0x1b
        /*001e*/ 	.short	0x00ff


	//----- nvinfo : EIATTR_NUM_BARRIERS
	.align		4
        /*0020*/ 	.byte	0x02, 0x4c
        /*0022*/ 	.byte	0x01
	.zero		1


	//----- nvinfo : EIATTR_MERCURY_ISA_VERSION
	.align		4
        /*0024*/ 	.byte	0x03, 0x5f
        /*0026*/ 	.short	0x0101


	//----- nvinfo : EIATTR_COOP_GROUP_MASK_REGIDS
	.align		4
        /*0028*/ 	.byte	0x04, 0x29
        /*002a*/ 	.short	(.L_3347 - .L_3346)


	//   ....[0]....
.L_3346:
        /*002c*/ 	.word	0xffffffff


	//   ....[1]....
        /*0030*/ 	.word	0xffffffff


	//   ....[2]....
        /*0034*/ 	.word	0xffffffff


	//   ....[3]....
        /*0038*/ 	.word	0xffffffff


	//   ....[4]....
        /*003c*/ 	.word	0xffffffff


	//   ....[5]....
        /*0040*/ 	.word	0xffffffff


	//   ....[6]....
        /*0044*/ 	.word	0xffffffff


	//   ....[7]....
        /*0048*/ 	.word	0xffffffff


	//   ....[8]....
        /*004c*/ 	.word	0xffffffff


	//   ....[9]....
        /*0050*/ 	.word	0xffffffff


	//   ....[10]....
        /*0054*/ 	.word	0xffffffff


	//   ....[11]....
        /*0058*/ 	.word	0xffffffff


	//   ....[12]....
        /*005c*/ 	.word	0xffffffff


	//   ....[13]....
        /*0060*/ 	.word	0xffffffff


	//   ....[14]....
        /*0064*/ 	.word	0xffffffff


	//   ....[15]....
        /*0068*/ 	.word	0xffffffff


	//   ....[16]....
        /*006c*/ 	.word	0xffffffff


	//   ....[17]....
        /*0070*/ 	.word	0xffffffff


	//   ....[18]....
        /*0074*/ 	.word	0xffffffff


	//   ....[19]....
        /*0078*/ 	.word	0xffffffff


	//   ....[20]....
        /*007c*/ 	.word	0xffffffff


	//   ....[21]....
        /*0080*/ 	.word	0xffffffff


	//   ....[22]....
        /*0084*/ 	.word	0xffffffff


	//   ....[23]....
        /*0088*/ 	.word	0xffffffff


	//   ....[24]....
        /*008c*/ 	.word	0xffffffff


	//   ....[25]....
        /*0090*/ 	.word	0xffffffff


	//   ....[26]....
        /*0094*/ 	.word	0xffffffff


	//   ....[27]....
        /*0098*/ 	.word	0xffffffff


	//   ....[28]....
        /*009c*/ 	.word	0xffffffff


	//   ....[29]....
        /*00a0*/ 	.word	0xffffffff


	//   ....[30]....
        /*00a4*/ 	.word	0xffffffff


	//   ....[31]....
        /*00a8*/ 	.word	0xffffffff


	//   ....[32]....
        /*00ac*/ 	.word	0xffffffff


	//   ....[33]....
        /*00b0*/ 	.word	0xffffffff


	//   ....[34]....
        /*00b4*/ 	.word	0xffffffff


	//   ....[35]....
        /*00b8*/ 	.word	0xffffffff


	//   ....[36]....
        /*00bc*/ 	.word	0xffffffff


	//   ....[37]....
        /*00c0*/ 	.word	0xffffffff


	//   ....[38]....
        /*00c4*/ 	.word	0xffffffff


	//   ....[39]....
        /*00c8*/ 	.word	0xffffffff


	//   ....[40]....
        /*00cc*/ 	.word	0xffffffff


	//   ....[41]....
        /*00d0*/ 	.word	0xffffffff


	//   ....[42]....
        /*00d4*/ 	.word	0xffffffff


	//   ....[43]....
        /*00d8*/ 	.word	0xffffffff


	//   ....[44]....
        /*00dc*/ 	.word	0xffffffff


	//   ....[45]....
        /*00e0*/ 	.word	0xffffffff


	//   ....[46]....
        /*00e4*/ 	.word	0xffffffff


	//   ....[47]....
        /*00e8*/ 	.word	0xffffffff


	//   ....[48]....
        /*00ec*/ 	.word	0xffffffff


	//   ....[49]....
        /*00f0*/ 	.word	0xffffffff


	//   ....[50]....
        /*00f4*/ 	.word	0xffffffff


	//   ....[51]....
        /*00f8*/ 	.word	0xffffffff


	//   ....[52]....
        /*00fc*/ 	.word	0xffffffff


	//   ....[53]....
        /*0100*/ 	.word	0xffffffff


	//   ....[54]....
        /*0104*/ 	.word	0xffffffff


	//   ....[55]....
        /*0108*/ 	.word	0xffffffff


	//   ....[56]....
        /*010c*/ 	.word	0xffffffff


	//   ....[57]....
        /*0110*/ 	.word	0xffffffff


	//   ....[58]....
        /*0114*/ 	.word	0xffffffff


	//   ....[59]....
        /*0118*/ 	.word	0xffffffff


	//   ....[60]....
        /*011c*/ 	.word	0xffffffff


	//   ....[61]....
        /*0120*/ 	.word	0xffffffff


	//   ....[62]....
        /*0124*/ 	.word	0xffffffff


	//   ....[63]....
        /*0128*/ 	.word	0xffffffff


	//   ....[64]....
        /*012c*/ 	.word	0xffffffff


	//   ....[65]....
        /*0130*/ 	.word	0xffffffff


	//   ....[66]....
        /*0134*/ 	.word	0xffffffff


	//   ....[67]....
        /*0138*/ 	.word	0xffffffff


	//   ....[68]....
        /*013c*/ 	.word	0xffffffff


	//   ....[69]....
        /*0140*/ 	.word	0xffffffff


	//   ....[70]....
        /*0144*/ 	.word	0xffffffff


	//   ....[71]....
        /*0148*/ 	.word	0xffffffff


	//   ....[72]....
        /*014c*/ 	.word	0xffffffff


	//   ....[73]....
        /*0150*/ 	.word	0xffffffff


	//   ....[74]....
        /*0154*/ 	.word	0xffffffff


	//   ....[75]....
        /*0158*/ 	.word	0xffffffff


	//   ....[76]....
        /*015c*/ 	.word	0xffffffff


	//   ....[77]....
        /*0160*/ 	.word	0xffffffff


	//   ....[78]....
        /*0164*/ 	.word	0xffffffff


	//   ....[79]....
        /*0168*/ 	.word	0xffffffff


	//   ....[80]....
        /*016c*/ 	.word	0xffffffff


	//   ....[81]....
        /*0170*/ 	.word	0xffffffff


	//   ....[82]....
        /*0174*/ 	.word	0xffffffff


	//   ....[83]....
        /*0178*/ 	.word	0xffffffff


	//   ....[84]....
        /*017c*/ 	.word	0xffffffff


	//   ....[85]....
        /*0180*/ 	.word	0xffffffff


	//   ....[86]....
        /*0184*/ 	.word	0xffffffff


	//----- nvinfo : EIATTR_COOP_GROUP_INSTR_OFFSETS
	.align		4
.L_3347:
        /*0188*/ 	.byte	0x04, 0x28
        /*018a*/ 	.short	(.L_3349 - .L_3348)


	//   ....[0]....
.L_3348:
        /*018c*/ 	.word	0x00000ad0


	//   ....[1]....
        /*0190*/ 	.word	0x00000ba0


	//   ....[2]....
        /*0194*/ 	.word	0x00000cc0


	//   ....[3]....
        /*0198*/ 	.word	0x00000dd0


	//   ....[4]....
        /*019c*/ 	.word	0x00001150


	//   ....[5]....
        /*01a0*/ 	.word	0x00001710


	//   ....[6]....
        /*01a4*/ 	.word	0x00001950


	//   ....[7]....
        /*01a8*/ 	.word	0x00002000


	//   ....[8]....
        /*01ac*/ 	.word	0x00002310


	//   ....[9]....
        /*01b0*/ 	.word	0x00002dc0


	//   ....[10]....
        /*01b4*/ 	.word	0x00002e00


	//   ....[11]....
        /*01b8*/ 	.word	0x00002e40


	//   ....[12]....
        /*01bc*/ 	.word	0x00002e60


	//   ....[13]....
        /*01c0*/ 	.word	0x00002e70


	//   ....[14]....
        /*01c4*/ 	.word	0x00002f30


	//   ....[15]....
        /*01c8*/ 	.word	0x00002f50


	//   ....[16]....
        /*01cc*/ 	.word	0x00002f60


	//   ....[17]....
        /*01d0*/ 	.word	0x00002f70


	//   ....[18]....
        /*01d4*/ 	.word	0x00003010


	//   ....[19]....
        /*01d8*/ 	.word	0x00003040


	//   ....[20]....
        /*01dc*/ 	.word	0x00003060


	//   ....[21]....
        /*01e0*/ 	.word	0x00003070


	//   ....[22]....
        /*01e4*/ 	.word	0x00003110


	//   ....[23]....
        /*01e8*/ 	.word	0x00003140


	//   ....[24]....
        /*01ec*/ 	.word	0x00003160


	//   ....[25]....
        /*01f0*/ 	.word	0x00003170


	//   ....[26]....
        /*01f4*/ 	.word	0x00003250


	//   ....[27]....
        /*01f8*/ 	.word	0x00003290


	//   ....[28]....
        /*01fc*/ 	.word	0x000032d0


	//   ....[29]....
        /*0200*/ 	.word	0x00003310


	//   ....[30]....
        /*0204*/ 	.word	0x00003460


	//   ....[31]....
        /*0208*/ 	.word	0x000034a0


	//   ....[32]....
        /*020c*/ 	.word	0x000034e0


	//   ....[33]....
        /*0210*/ 	.word	0x00003520


	//   ....[34]....
        /*0214*/ 	.word	0x00003560


	//   ....[35]....
        /*0218*/ 	.word	0x00003b70


	//   ....[36]....
        /*021c*/ 	.word	0x00003bb0


	//   ....[37]....
        /*0220*/ 	.word	0x00003bf0


	//   ....[38]....
        /*0224*/ 	.word	0x00003c10


	//   ....[39]....
        /*0228*/ 	.word	0x00003d10


	//   ....[40]....
        /*022c*/ 	.word	0x00003d50


	//   ....[41]....
        /*0230*/ 	.word	0x00003d60


	//   ....[42]....
        /*0234*/ 	.word	0x00003d70


	//   ....[43]....
        /*0238*/ 	.word	0x00003e70


	//   ....[44]....
        /*023c*/ 	.word	0x00003ea0


	//   ....[45]....
        /*0240*/ 	.word	0x00003eb0


	//   ....[46]....
        /*0244*/ 	.word	0x00003ec0


	//   ....[47]....
        /*0248*/ 	.word	0x00003fc0


	//   ....[48]....
        /*024c*/ 	.word	0x00003ff0


	//   ....[49]....
        /*0250*/ 	.word	0x00004000


	//   ....[50]....
        /*0254*/ 	.word	0x00004010


	//   ....[51]....
        /*0258*/ 	.word	0x00004110


	//   ....[52]....
        /*025c*/ 	.word	0x00004150


	//   ....[53]....
        /*0260*/ 	.word	0x00004160


	//   ....[54]....
        /*0264*/ 	.word	0x00004170


	//   ....[55]....
        /*0268*/ 	.word	0x00004250


	//   ....[56]....
        /*026c*/ 	.word	0x00004290


	//   ....[57]....
        /*0270*/ 	.word	0x000042d0


	//   ....[58]....
        /*0274*/ 	.word	0x00004310


	//   ....[59]....
        /*0278*/ 	.word	0x00004350


	//   ....[60]....
        /*027c*/ 	.word	0x00004390


	//   ....[61]....
        /*0280*/ 	.word	0x000043d0


	//   ....[62]....
        /*0284*/ 	.word	0x00004410


	//   ....[63]....
        /*0288*/ 	.word	0x00004460


	//   ....[64]....
        /*028c*/ 	.word	0x000044b0


	//   ....[65]....
        /*0290*/ 	.word	0x00006230


	//   ....[66]....
        /*0294*/ 	.word	0x00006270


	//   ....[67]....
        /*0298*/ 	.word	0x000062e0


	//   ....[68]....
        /*029c*/ 	.word	0x00006300


	//   ....[69]....
        /*02a0*/ 	.word	0x00006340


	//   ....[70]....
        /*02a4*/ 	.word	0x00006380


	//   ....[71]....
        /*02a8*/ 	.word	0x000064f0


	//   ....[72]....
        /*02ac*/ 	.word	0x00006530


	//   ....[73]....
        /*02b0*/ 	.word	0x000066c0


	//   ....[74]....
        /*02b4*/ 	.word	0x00006700


	//   ....[75]....
        /*02b8*/ 	.word	0x00006bc0


	//   ....[76]....
        /*02bc*/ 	.word	0x00006e50


	//   ....[77]....
        /*02c0*/ 	.word	0x00006f00


	//   ....[78]....
        /*02c4*/ 	.word	0x00006f50


	//   ....[79]....
        /*02c8*/ 	.word	0x00006fa0


	//   ....[80]....
        /*02cc*/ 	.word	0x00006fd0


	//   ....[81]....
        /*02d0*/ 	.word	0x00006ff0


	//   ....[82]....
        /*02d4*/ 	.word	0x000070d0


	//   ....[83]....
        /*02d8*/ 	.word	0x00007110


	//   ....[84]....
        /*02dc*/ 	.word	0x00007160


	//   ....[85]....
        /*02e0*/ 	.word	0x00007190


	//   ....[86]....
        /*02e4*/ 	.word	0x000071b0


	//----- nvinfo : EIATTR_EXIT_INSTR_OFFSETS
	.align		4
.L_3349:
        /*02e8*/ 	.byte	0x04, 0x1c
        /*02ea*/ 	.short	(.L_3351 - .L_3350)


	//   ....[0]....
.L_3350:
        /*02ec*/ 	.word	0x00007280


	//   ....[1]....
        /*02f0*/ 	.word	0x00007440


	//----- nvinfo : EIATTR_MAX_THREADS
	.align		4
.L_3351:
        /*02f4*/ 	.byte	0x04, 0x05
        /*02f6*/ 	.short	(.L_3353 - .L_3352)
.L_3352:
        /*02f8*/ 	.word	0x00000020
        /*02fc*/ 	.word	0x00000001
        /*0300*/ 	.word	0x00000001


	//----- nvinfo : EIATTR_CRS_STACK_SIZE
	.align		4
.L_3353:
        /*0304*/ 	.byte	0x04, 0x1e
        /*0306*/ 	.short	(.L_3355 - .L_3354)
.L_3354:
        /*0308*/ 	.word	0x00000000


	//----- nvinfo : EIATTR_CBANK_PARAM_SIZE
	.align		4
.L_3355:
        /*030c*/ 	.byte	0x03, 0x19
        /*030e*/ 	.short	0x01f0


	//----- nvinfo : EIATTR_PARAM_CBANK
	.align		4
        /*0310*/ 	.byte	0x04, 0x0a
        /*0312*/ 	.short	(.L_3357 - .L_3356)
	.align		4
.L_3356:
        /*0314*/ 	.word	index@(.nv.constant0._Z25selective_scan_bwd_kernelI32Selective_Scan_bwd_kernel_traitsILi32ELi8ELb1ELb1ELb1ELb0ELb1EN3c104HalfENS1_7complexIfEEEEv12SSMParamsBwd)
        /*0318*/ 	.short	0x0210
        /*031a*/ 	.short	0x01f0


	//----- nvinfo : EIATTR_SW_WAR
	.align		4
.L_3357:
        /*031c*/ 	.byte	0x04, 0x36
        /*031e*/ 	.short	(.L_3359 - .L_3358)
.L_3358:
        /*0320*/ 	.word	0x00000008
.L_3359:


//--------------------- .nv.info._Z25selective_scan_bwd_kernelI32Selective_Scan_bwd_kernel_traitsILi32ELi8ELb1ELb1ELb1ELb1ELb0EN3c104HalfENS1_7complexIfEEEEv12SSMParamsBwd --------------------------
	.section	.nv.info._Z25selective_scan_bwd_kernelI32Selective_Scan_bwd_kernel_traitsILi32ELi8ELb1ELb1ELb1ELb1ELb0EN3c104HalfENS1_7complexIfEEEEv12SSMParamsBwd,"",@"SHT_CUDA_INFO"
	.sectionflags	@""
	.align	4


	//----- nvinfo : EIATTR_CUDA_API_VERSION
	.align		4
        /*0000*/ 	.byte	0x04, 0x37
        /*0002*/ 	.short	(.L_3361 - .L_3360)
.L_3360:
        /*0004*/ 	.word	0x00000082


	//----- nvinfo : EIATTR_KPARAM_INFO
	.align		4
.L_3361:
        /*0008*/ 	.byte	0x04, 0x17
        /*000a*/ 	.short	(.L_3363 - .L_3362)
.L_3362:
        /*000c*/ 	.word	0x00000000
        /*0010*/ 	.short	0x0000
        /*0012*/ 	.short	0x0000
        /*0014*/ 	.byte	0x00, 0xf0, 0xc1, 0x07


	//----- nvinfo : EIATTR_SPARSE_MMA_MASK
	.align		4
.L_3363:
        /*0018*/ 	.byte	0x03, 0x50
        /*001a*/ 	.short	0x0000


	//----- nvinfo : EIATTR_MAXREG_COUNT
	.align		4
        /*001c*/ 	.byte	0x03, 0x1b
        /*001e*/ 	.short	0x00ff


	//----- nvinfo : EIATTR_NUM_BARRIERS
	.align		4
        /*0020*/ 	.byte	0x02, 0x4c
        /*0022*/ 	.byte	0x01
	.zero		1


	//----- nvinfo : EIATTR_MERCURY_ISA_VERSION
	.align		4
        /*0024*/ 	.byte	0x03, 0x5f
        /*0026*/ 	.short	0x0101


	//----- nvinfo : EIATTR_COOP_GROUP_MASK_REGIDS
	.align		4
        /*0028*/ 	.byte	0x04, 0x29
        /*002a*/ 	.short	(.L_3365 - .L_3364)


	//   ....[0]....
.L_3364:
        /*002c*/ 	.word	0xffffffff


	//   ....[1]....
        /*0030*/ 	.word	0xffffffff


	//   ....[2]....
        /*0034*/ 	.word	0xffffffff


	//   ....[3]....
        /*0038*/ 	.word	0xffffffff


	//   ....[4]....
        /*003c*/ 	.word	0xffffffff


	//   ....[5]....
        /*0040*/ 	.word	0xffffffff


	//   ....[6]....
        /*0044*/ 	.word	0xffffffff


	//   ....[7]....
        /*0048*/ 	.word	0xffffffff


	//   ....[8]....
        /*004c*/ 	.word	0xffffffff


	//   ....[9]....
        /*0050*/ 	.word	0xffffffff


	//   ....[10]....
        /*0054*/ 	.word	0xffffffff


	//   ....[11]....
        /*0058*/ 	.word	0xffffffff


	//   ....[12]....
        /*005c*/ 	.word	0xffffffff


	//   ....[13]....
        /*0060*/ 	.word	0xffffffff


	//   ....[14]....
        /*0064*/ 	.word	0xffffffff


	//   ....[15]....
        /*0068*/ 	.word	0xffffffff


	//   ....[16]....
        /*006c*/ 	.word	0xffffffff


	//   ....[17]....
        /*0070*/ 	.word	0xffffffff


	//   ....[18]....
        /*0074*/ 	.word	0xffffffff


	//   ....[19]....
        /*0078*/ 	.word	0xffffffff


	//   ....[20]....
        /*007c*/ 	.word	0xffffffff


	//   ....[21]....
        /*0080*/ 	.word	0xffffffff


	//   ....[22]....
        /*0084*/ 	.word	0xffffffff


	//   ....[23]....
        /*0088*/ 	.word	0xffffffff


	//   ....[24]....
        /*008c*/ 	.word	0xffffffff


	//   ....[25]....
        /*0090*/ 	.word	0xffffffff


	//   ....[26]....
        /*0094*/ 	.word	0xffffffff


	//   ....[27]....
        /*0098*/ 	.word	0xffffffff


	//   ....[28]....
        /*009c*/ 	.word	0xffffffff


	//   ....[29]....
        /*00a0*/ 	.word	0xffffffff


	//   ....[30]....
        /*00a4*/ 	.word	0xffffffff


	//   ....[31]....
        /*00a8*/ 	.word	0xffffffff


	//   ....[32]....
        /*00ac*/ 	.word	0xffffffff


	//   ....[33]....
        /*00b0*/ 	.word	0xffffffff


	//   ....[34]....
        /*00b4*/ 	.word	0xffffffff


	//   ....[35]....
        /*00b8*/ 	.word	0xffffffff


	//   ....[36]....
        /*00bc*/ 	.word	0xffffffff


	//   ....[37]....
        /*00c0*/ 	.word	0xffffffff


	//   ....[38]....
        /*00c4*/ 	.word	0xffffffff


	//   ....[39]....
        /*00c8*/ 	.word	0xffffffff


	//   ....[40]....
        /*00cc*/ 	.word	0xffffffff


	//   ....[41]....
        /*00d0*/ 	.word	0xffffffff


	//   ....[42]....
        /*00d4*/ 	.word	0xffffffff


	//   ....[43]....
        /*00d8*/ 	.word	0xffffffff


	//   ....[44]....
        /*00dc*/ 	.word	0xffffffff


	//   ....[45]....
        /*00e0*/ 	.word	0xffffffff


	//   ....[46]....
        /*00e4*/ 	.word	0xffffffff


	//   ....[47]....
        /*00e8*/ 	.word	0xffffffff


	//   ....[48]....
        /*00ec*/ 	.word	0xffffffff


	//   ....[49]....
        /*00f0*/ 	.word	0xffffffff


	//   ....[50]....
        /*00f4*/ 	.word	0xffffffff


	//   ....[51]....
        /*00f8*/ 	.word	0xffffffff


	//   ....[52]....
        /*00fc*/ 	.word	0xffffffff


	//   ....[53]....
        /*0100*/ 	.word	0xffffffff


	//   ....[54]....
        /*0104*/ 	.word	0xffffffff


	//   ....[55]....
        /*0108*/ 	.word	0xffffffff


	//   ....[56]....
        /*010c*/ 	.word	0xffffffff


	//   ....[57]....
        /*0110*/ 	.word	0xffffffff


	//   ....[58]....
        /*0114*/ 	.word	0xffffffff


	//   ....[59]....
        /*0118*/ 	.word	0xffffffff


	//   ....[60]....
        /*011c*/ 	.word	0xffffffff


	//   ....[61]....
        /*0120*/ 	.word	0xffffffff


	//   ....[62]....
        /*0124*/ 	.word	0xffffffff


	//   ....[63]....
        /*0128*/ 	.word	0xffffffff


	//   ....[64]....
        /*012c*/ 	.word	0xffffffff


	//   ....[65]....
        /*0130*/ 	.word	0xffffffff


	//   ....[66]....
        /*0134*/ 	.word	0xffffffff


	//   ....[67]....
        /*0138*/ 	.word	0xffffffff


	//   ....[68]....
        /*013c*/ 	.word	0xffffffff


	//   ....[69]....
        /*0140*/ 	.word	0xffffffff


	//   ....[70]....
        /*0144*/ 	.word	0xffffffff


	//   ....[71]....
        /*0148*/ 	.word	0xffffffff


	//   ....[72]....
        /*014c*/ 	.word	0xffffffff


	//   ....[73]....
        /*0150*/ 	.word	0xffffffff


	//   ....[74]....
        /*0154*/ 	.word	0xffffffff


	//   ....[75]....
        /*0158*/ 	.word	0xffffffff


	//   ....[76]....
        /*015c*/ 	.word	0xffffffff


	//   ....[77]....
        /*0160*/ 	.word	0xffffffff


	//   ....[78]....
        /*0164*/ 	.word	0xffffffff


	//   ....[79]....
        /*0168*/ 	.word	0xffffffff


	//   ....[80]....
        /*016c*/ 	.word	0xffffffff


	//   ....[81]....
        /*0170*/ 	.word	0xffffffff


	//   ....[82]....
        /*0174*/ 	.word	0xffffffff


	//   ....[83]....
        /*0178*/ 	.word	0xffffffff


	//----- nvinfo : EIATTR_COOP_GROUP_INSTR_OFFSETS
	.align		4
.L_3365:
        /*017c*/ 	.byte	0x04, 0x28
        /*017e*/ 	.short	(.L_3367 - .L_3366)


	//   ....[0]....
.L_3366:
        /*0180*/ 	.word	0x00000a80


	//   ....[1]....
        /*0184*/ 	.word	0x00000b10


	//   ....[2]....
        /*0188*/ 	.word	0x00000c70


	//   ....[3]....
        /*018c*/ 	.word	0x00002450


	//   ....[4]....
        /*0190*/ 	.word	0x000026d0


	//   ....[5]....
        /*0194*/ 	.word	0x00003230


	//   ....[6]....
        /*0198*/ 	.word	0x00003270


	//   ....[7]....
        /*019c*/ 	.word	0x000032a0


	//   ....[8]....
        /*01a0*/ 	.word	0x000032b0


	//   ....[9]....
        /*01a4*/ 	.word	0x00003370


	//   ....[10]....
        /*01a8*/ 	.word	0x00003390


	//   ....[11]....
        /*01ac*/ 	.word	0x000033a0


	//   ....[12]....
        /*01b0*/ 	.word	0x000033b0


	//   ....[13]....
        /*01b4*/ 	.word	0x00003450


	//   ....[14]....
        /*01b8*/ 	.word	0x00003480


	//   ....[15]....
        /*01bc*/ 	.word	0x000034a0


	//   ....[16]....
        /*01c0*/ 	.word	0x000034b0


	//   ....[17]....
        /*01c4*/ 	.word	0x00003550


	//   ....[18]....
        /*01c8*/ 	.word	0x00003580


	//   ....[19]....
        /*01cc*/ 	.word	0x000035a0


	//   ....[20]....
        /*01d0*/ 	.word	0x000035b0


	//   ....[21]....
        /*01d4*/ 	.word	0x00003690


	//   ....[22]....
        /*01d8*/ 	.word	0x000036d0


	//   ....[23]....
        /*01dc*/ 	.word	0x00003710


	//   ....[24]....
        /*01e0*/ 	.word	0x00003750


	//   ....[25]....
        /*01e4*/ 	.word	0x000038a0


	//   ....[26]....
        /*01e8*/ 	.word	0x000038e0


	//   ....[27]....
        /*01ec*/ 	.word	0x00003910


	//   ....[28]....
        /*01f0*/ 	.word	0x00003950


	//   ....[29]....
        /*01f4*/ 	.word	0x00003990


	//   ....[30]....
        /*01f8*/ 	.word	0x000039d0


	//   ....[31]....
        /*01fc*/ 	.word	0x00004050


	//   ....[32]....
        /*0200*/ 	.word	0x00004070


	//   ....[33]....
        /*0204*/ 	.word	0x00004080


	//   ....[34]....
        /*0208*/ 	.word	0x00004090


	//   ....[35]....
        /*020c*/ 	.word	0x00004180


	//   ....[36]....
        /*0210*/ 	.word	0x000041c0


	//   ....[37]....
        /*0214*/ 	.word	0x000041d0


	//   ....[38]....
        /*0218*/ 	.word	0x000041e0


	//   ....[39]....
        /*021c*/ 	.word	0x000042e0


	//   ....[40]....
        /*0220*/ 	.word	0x00004310


	//   ....[41]....
        /*0224*/ 	.word	0x00004320


	//   ....[42]....
        /*0228*/ 	.word	0x00004330


	//   ....[43]....
        /*022c*/ 	.word	0x00004420


	//   ....[44]....
        /*0230*/ 	.word	0x00004460


	//   ....[45]....
        /*0234*/ 	.word	0x00004470


	//   ....[46]....
        /*0238*/ 	.word	0x00004480


	//   ....[47]....
        /*023c*/ 	.word	0x00004580


	//   ....[48]....
        /*0240*/ 	.word	0x000045c0


	//   ....[49]....
        /*0244*/ 	.word	0x000045d0


	//   ....[50]....
        /*0248*/ 	.word	0x000045e0


	//   ....[51]....
        /*024c*/ 	.word	0x000046d0


	//   ....[52]....
        /*0250*/ 	.word	0x00004710


	//   ....[53]....
        /*0254*/ 	.word	0x00004750


	//   ....[54]....
        /*0258*/ 	.word	0x00004790


	//   ....[55]....
        /*025c*/ 	.word	0x000047d0


	//   ....[56]....
        /*0260*/ 	.word	0x00004810


	//   ....[57]....
        /*0264*/ 	.word	0x00004850


	//   ....[58]....
        /*0268*/ 	.word	0x00004890


	//   ....[59]....
        /*026c*/ 	.word	0x000048d0


	//   ....[60]....
        /*0270*/ 	.word	0x00004930


	//   ....[61]....
        /*0274*/ 	.word	0x000066a0


	//   ....[62]....
        /*0278*/ 	.word	0x000066e0


	//   ....[63]....
        /*027c*/ 	.word	0x00006760


	//   ....[64]....
        /*0280*/ 	.word	0x00006780


	//   ....[65]....
        /*0284*/ 	.word	0x000067c0


	//   ....[66]....
        /*0288*/ 	.word	0x00006800


	//   ....[67]....
        /*028c*/ 	.word	0x00006980


	//   ....[68]....
        /*0290*/ 	.word	0x000069c0


	//   ....[69]....
        /*0294*/ 	.word	0x00006b50


	//   ....[70]....
        /*0298*/ 	.word	0x00006b90


	//   ....[71]....
        /*029c*/ 	.word	0x00006fb0


	//   ....[72]....
        /*02a0*/ 	.word	0x000072e0


	//   ....[73]....
        /*02a4*/ 	.word	0x00007730


	//   ....[74]....
        /*02a8*/ 	.word	0x00007810


	//   ....[75]....
        /*02ac*/ 	.word	0x00007860


	//   ....[76]....
        /*02b0*/ 	.word	0x000078b0


	//   ....[77]....
        /*02b4*/ 	.word	0x000078e0


	//   ....[78]....
        /*02b8*/ 	.word	0x00007900


	//   ....[79]....
        /*02bc*/ 	.word	0x000079e0


	//   ....[80]....
        /*02c0*/ 	.word	0x00007a20


	//   ....[81]....
        /*02c4*/ 	.word	0x00007a70


	//   ....[82]....
        /*02c8*/ 	.word	0x00007aa0


	//   ....[83]....
        /*02cc*/ 	.word	0x00007ac0


	//----- nvinfo : EIATTR_EXIT_INSTR_OFFSETS
	.align		4
.L_3367:
        /*02d0*/ 	.byte	0x04, 0x1c
        /*02d2*/ 	.short	(.L_3369 - .L_3368)


	//   ....[0]....
.L_3368:
        /*02d4*/ 	.word	0x00007b90


	//   ....[1]....
        /*02d8*/ 	.word	0x00007d50


	//----- nvinfo : EIATTR_MAX_THREADS
	.align		4
.L_3369:
        /*02dc*/ 	.byte	0x04, 0x05
        /*02de*/ 	.short	(.L_3371 - .L_3370)
.L_3370:
        /*02e0*/ 	.word	0x00000020
        /*02e4*/ 	.word	0x00000001
        /*02e8*/ 	.word	0x00000001


	//----- nvinfo : EIATTR_CRS_STACK_SIZE
	.align		4
.L_3371:
        /*02ec*/ 	.byte	0x04, 0x1e
        /*02ee*/ 	.short	(.L_3373 - .L_3372)
.L_3372:
        /*02f0*/ 	.word	0x00000000


	//----- nvinfo : EIATTR_CBANK_PARAM_SIZE
	.align		4
.L_3373:
        /*02f4*/ 	.byte	0x03, 0x19
        /*02f6*/ 	.short	0x01f0


	//----- nvinfo : EIATTR_PARAM_CBANK
	.align		4
        /*02f8*/ 	.byte	0x04, 0x0a
        /*02fa*/ 	.short	(.L_3375 - .L_3374)
	.align		4
.L_3374:
        /*02fc*/ 	.word	index@(.nv.constant0._Z25selective_scan_bwd_kernelI32Selective_Scan_bwd_kernel_traitsILi32ELi8ELb1ELb1ELb1ELb1ELb0EN3c104HalfENS1_7complexIfEEEEv12SSMParamsBwd)
        /*0300*/ 	.short	0x0210
        /*0302*/ 	.short	0x01f0


	//----- nvinfo : EIATTR_SW_WAR
	.align		4
.L_3375:
        /*0304*/ 	.byte	0x04, 0x36
        /*0306*/ 	.short	(.L_3377 - .L_3376)
.L_3376:
        /*0308*/ 	.word	0x00000008
.L_3377:


//--------------------- .nv.info._Z25selective_scan_bwd_kernelI32Selective_Scan_bwd_kernel_traitsILi32ELi8ELb1ELb1ELb1ELb1ELb1EN3c104HalfENS1_7complexIfEEEEv12SSMParamsBwd --------------------------
	.section	.nv.info._Z25selective_scan_bwd_kernelI32Selective_Scan_bwd_kernel_traitsILi32ELi8ELb1ELb1ELb1ELb1ELb1EN3c104HalfENS1_7complexIfEEEEv12SSMParamsBwd,"",@"SHT_CUDA_INFO"
	.sectionflags	@""
	.align	4


	//----- nvinfo : EIATTR_CUDA_API_VERSION
	.align		4
        /*0000*/ 	.byte	0x04, 0x37
        /*0002*/ 	.short	(.L_3379 - .L_3378)
.L_3378:
        /*0004*/ 	.word	0x00000082


	//----- nvinfo : EIATTR_KPARAM_INFO
	.align		4
.L_3379:
        /*0008*/ 	.byte	0x04, 0x17
        /*000a*/ 	.short	(.L_3381 - .L_3380)
.L_3380:
        /*000c*/ 	.word	0x00000000
        /*0010*/ 	.short	0x0000
        /*0012*/ 	.short	0x0000
        /*0014*/ 	.byte	0x00, 0xf0, 0xc1, 0x07


	//----- nvinfo : EIATTR_SPARSE_MMA_MASK
	.align		4
.L_3381:
        /*0018*/ 	.byte	0x03, 0x50
        /*001a*/ 	.short	0x0000


	//----- nvinfo : EIATTR_MAXREG_COUNT
	.align		4
        /*001c*/ 	.byte	0x03, 0x1b
        /*001e*/ 	.short	0x00ff


	//----- nvinfo : EIATTR_NUM_BARRIERS
	.align		4
        /*0020*/ 	.byte	0x02, 0x4c
        /*0022*/ 	.byte	0x01
	.zero		1


	//----- nvinfo : EIATTR_MERCURY_ISA_VERSION
	.align		4
        /*0024*/ 	.byte	0x03, 0x5f
        /*0026*/ 	.short	0x0101


	//----- nvinfo : EIATTR_COOP_GROUP_MASK_REGIDS
	.align		4
        /*0028*/ 	.byte	0x04, 0x29
        /*002a*/ 	.short	(.L_3383 - .L_3382)


	//   ....[0]....
.L_3382:
        /*002c*/ 	.word	0xffffffff


	//   ....[1]....
        /*0030*/ 	.word	0xffffffff


	//   ....[2]....
        /*0034*/ 	.word	0xffffffff


	//   ....[3]....
        /*0038*/ 	.word	0xffffffff


	//   ....[4]....
        /*003c*/ 	.word	0xffffffff


	//   ....[5]....
        /*0040*/ 	.word	0xffffffff


	//   ....[6]....
        /*0044*/ 	.word	0xffffffff


	//   ....[7]....
        /*0048*/ 	.word	0xffffffff


	//   ....[8]....
        /*004c*/ 	.word	0xffffffff


	//   ....[9]....
        /*0050*/ 	.word	0xffffffff


	//   ....[10]....
        /*0054*/ 	.word	0xffffffff


	//   ....[11]....
        /*0058*/ 	.word	0xffffffff


	//   ....[12]....
        /*005c*/ 	.word	0xffffffff


	//   ....[13]....
        /*0060*/ 	.word	0xffffffff


	//   ....[14]....
        /*0064*/ 	.word	0xffffffff


	//   ....[15]....
        /*0068*/ 	.word	0xffffffff


	//   ....[16]....
        /*006c*/ 	.word	0xffffffff


	//   ....[17]....
        /*0070*/ 	.word	0xffffffff


	//   ....[18]....
        /*0074*/ 	.word	0xffffffff


	//   ....[19]....
        /*0078*/ 	.word	0xffffffff


	//   ....[20]....
        /*007c*/ 	.word	0xffffffff


	//   ....[21]....
        /*0080*/ 	.word	0xffffffff


	//   ....[22]....
        /*0084*/ 	.word	0xffffffff


	//   ....[23]....
        /*0088*/ 	.word	0xffffffff


	//   ....[24]....
        /*008c*/ 	.word	0xffffffff


	//   ....[25]....
        /*0090*/ 	.word	0xffffffff


	//   ....[26]....
        /*0094*/ 	.word	0xffffffff


	//   ....[27]....
        /*0098*/ 	.word	0xffffffff


	//   ....[28]....
        /*009c*/ 	.word	0xffffffff


	//   ....[29]....
        /*00a0*/ 	.word	0xffffffff


	//   ....[30]....
        /*00a4*/ 	.word	0xffffffff


	//   ....[31]....
        /*00a8*/ 	.word	0xffffffff


	//   ....[32]....
        /*00ac*/ 	.word	0xffffffff


	//   ....[33]....
        /*00b0*/ 	.word	0xffffffff


	//   ....[34]....
        /*00b4*/ 	.word	0xffffffff


	//   ....[35]....
        /*00b8*/ 	.word	0xffffffff


	//   ....[36]....
        /*00bc*/ 	.word	0xffffffff


	//   ....[37]....
        /*00c0*/ 	.word	0xffffffff


	//   ....[38]....
        /*00c4*/ 	.word	0xffffffff


	//   ....[39]....
        /*00c8*/ 	.word	0xffffffff


	//   ....[40]....
        /*00cc*/ 	.word	0xffffffff


	//   ....[41]....
        /*00d0*/ 	.word	0xffffffff


	//   ....[42]....
        /*00d4*/ 	.word	0xffffffff


	//   ....[43]....
        /*00d8*/ 	.word	0xffffffff


	//   ....[44]....
        /*00dc*/ 	.word	0xffffffff


	//   ....[45]....
        /*00e0*/ 	.word	0xffffffff


	//   ....[46]....
        /*00e4*/ 	.word	0xffffffff


	//   ....[47]....
        /*00e8*/ 	.word	0xffffffff


	//   ....[48]....
        /*00ec*/ 	.word	0xffffffff


	//   ....[49]....
        /*00f0*/ 	.word	0xffffffff


	//   ....[50]....
        /*00f4*/ 	.word	0xffffffff


	//   ....[51]....
        /*00f8*/ 	.word	0xffffffff


	//   ....[52]....
        /*00fc*/ 	.word	0xffffffff


	//   ....[53]....
        /*0100*/ 	.word	0xffffffff


	//   ....[54]....
        /*0104*/ 	.word	0xffffffff


	//   ....[55]....
        /*0108*/ 	.word	0xffffffff


	//   ....[56]....
        /*010c*/ 	.word	0xffffffff


	//   ....[57]....
        /*0110*/ 	.word	0xffffffff


	//   ....[58]....
        /*0114*/ 	.word	0xffffffff


	//   ....[59]....
        /*0118*/ 	.word	0xffffffff


	//   ....[60]....
        /*011c*/ 	.word	0xffffffff


	//   ....[61]....
        /*0120*/ 	.word	0xffffffff


	//   ....[62]....
        /*0124*/ 	.word	0xffffffff


	//   ....[63]....
        /*0128*/ 	.word	0xffffffff


	//   ....[64]....
        /*012c*/ 	.word	0xffffffff


	//   ....[65]....
        /*0130*/ 	.word	0xffffffff


	//   ....[66]....
        /*0134*/ 	.word	0xffffffff


	//   ....[67]....
        /*0138*/ 	.word	0xffffffff


	//   ....[68]....
        /*013c*/ 	.word	0xffffffff


	//   ....[69]....
        /*0140*/ 	.word	0xffffffff


	//   ....[70]....
        /*0144*/ 	.word	0xffffffff


	//   ....[71]....
        /*0148*/ 	.word	0xffffffff


	//   ....[72]....
        /*014c*/ 	.word	0xffffffff


	//   ....[73]....
        /*0150*/ 	.word	0xffffffff


	//   ....[74]....
        /*0154*/ 	.word	0xffffffff


	//   ....[75]....
        /*0158*/ 	.word	0xffffffff


	//   ....[76]....
        /*015c*/ 	.word	0xffffffff


	//   ....[77]....
        /*0160*/ 	.word	0xffffffff


	//   ....[78]....
        /*0164*/ 	.word	0xffffffff


	//   ....[79]....
        /*0168*/ 	.word	0xffffffff


	//   ....[80]....
        /*016c*/ 	.word	0xffffffff


	//   ....[81]....
        /*0170*/ 	.word	0xffffffff


	//   ....[82]....
        /*0174*/ 	.word	0xffffffff


	//   ....[83]....
        /*0178*/ 	.word	0xffffffff


	//   ....[84]....
        /*017c*/ 	.word	0xffffffff


	//   ....[85]....
        /*0180*/ 	.word	0xffffffff


	//   ....[86]....
        /*0184*/ 	.word	0xffffffff


	//   ....[87]....
        /*0188*/ 	.word	0xffffffff


	//----- nvinfo : EIATTR_COOP_GROUP_INSTR_OFFSETS
	.align		4
.L_3383:
        /*018c*/ 	.byte	0x04, 0x28
        /*018e*/ 	.short	(.L_3385 - .L_3384)


	//   ....[0]....
.L_3384:
        /*0190*/ 	.word	0x00000a90


	//   ....[1]....
        /*0194*/ 	.word	0x00000b10


	//   ....[2]....
        /*0198*/ 	.word	0x00000d30


	//   ....[3]....
        /*019c*/ 	.word	0x00002030


	//   ....[4]....
        /*01a0*/ 	.word	0x000023c0


	//   ....[5]....
        /*01a4*/ 	.word	0x000028b0


	//   ....[6]....
        /*01a8*/ 	.word	0x00002b30


	//   ....[7]....
        /*01ac*/ 	.word	0x000030f0


	//   ....[8]....
        /*01b0*/ 	.word	0x00003370


	//   ....[9]....
        /*01b4*/ 	.word	0x00003ed0


	//   ....[10]....
        /*01b8*/ 	.word	0x00003f10


	//   ....[11]....
        /*01bc*/ 	.word	0x00003f40


	//   ....[12]....
        /*01c0*/ 	.word	0x00003f50


	//   ....[13]....
        /*01c4*/ 	.word	0x00004010


	//   ....[14]....
        /*01c8*/ 	.word	0x00004030


	//   ....[15]....
        /*01cc*/ 	.word	0x00004040


	//   ....[16]....
        /*01d0*/ 	.word	0x00004050


	//   ....[17]....
        /*01d4*/ 	.word	0x000040f0


	//   ....[18]....
        /*01d8*/ 	.word	0x00004120


	//   ....[19]....
        /*01dc*/ 	.word	0x00004140


	//   ....[20]....
        /*01e0*/ 	.word	0x00004150


	//   ....[21]....
        /*01e4*/ 	.word	0x000041f0


	//   ....[22]....
        /*01e8*/ 	.word	0x00004220


	//   ....[23]....
        /*01ec*/ 	.word	0x00004240


	//   ....[24]....
        /*01f0*/ 	.word	0x00004250


	//   ....[25]....
        /*01f4*/ 	.word	0x00004330


	//   ....[26]....
        /*01f8*/ 	.word	0x00004370


	//   ....[27]....
        /*01fc*/ 	.word	0x000043b0


	//   ....[28]....
        /*0200*/ 	.word	0x000043f0


	//   ....[29]....
        /*0204*/ 	.word	0x00004540


	//   ....[30]....
        /*0208*/ 	.word	0x00004580


	//   ....[31]....
        /*020c*/ 	.word	0x000045b0


	//   ....[32]....
        /*0210*/ 	.word	0x000045f0


	//   ....[33]....
        /*0214*/ 	.word	0x00004630


	//   ....[34]....
        /*0218*/ 	.word	0x00004670


	//   ....[35]....
        /*021c*/ 	.word	0x00004cf0


	//   ....[36]....
        /*0220*/ 	.word	0x00004d10


	//   ....[37]....
        /*0224*/ 	.word	0x00004d20


	//   ....[38]....
        /*0228*/ 	.word	0x00004d30


	//   ....[39]....
        /*022c*/ 	.word	0x00004e20


	//   ....[40]....
        /*0230*/ 	.word	0x00004e60


	//   ....[41]....
        /*0234*/ 	.word	0x00004e70


	//   ....[42]....
        /*0238*/ 	.word	0x00004e80


	//   ....[43]....
        /*023c*/ 	.word	0x00004f80


	//   ....[44]....
        /*0240*/ 	.word	0x00004fb0


	//   ....[45]....
        /*0244*/ 	.word	0x00004fc0


	//   ....[46]....
        /*0248*/ 	.word	0x00004fd0


	//   ....[47]....
        /*024c*/ 	.word	0x000050c0


	//   ....[48]....
        /*0250*/ 	.word	0x00005100


	//   ....[49]....
        /*0254*/ 	.word	0x00005110


	//   ....[50]....
        /*0258*/ 	.word	0x00005120


	//   ....[51]....
        /*025c*/ 	.word	0x00005220


	//   ....[52]....
        /*0260*/ 	.word	0x00005260


	//   ....[53]....
        /*0264*/ 	.word	0x00005270


	//   ....[54]....
        /*0268*/ 	.word	0x00005280


	//   ....[55]....
        /*026c*/ 	.word	0x00005370


	//   ....[56]....
        /*0270*/ 	.word	0x000053b0


	//   ....[57]....
        /*0274*/ 	.word	0x000053f0


	//   ....[58]....
        /*0278*/ 	.word	0x00005430


	//   ....[59]....
        /*027c*/ 	.word	0x00005470


	//   ....[60]....
        /*0280*/ 	.word	0x000054b0


	//   ....[61]....
        /*0284*/ 	.word	0x000054f0


	//   ....[62]....
        /*0288*/ 	.word	0x00005530


	//   ....[63]....
        /*028c*/ 	.word	0x00005570


	//   ....[64]....
        /*0290*/ 	.word	0x000055d0


	//   ....[65]....
        /*0294*/ 	.word	0x00007340


	//   ....[66]....
        /*0298*/ 	.word	0x00007380


	//   ....[67]....
        /*029c*/ 	.word	0x00007400


	//   ....[68]....
        /*02a0*/ 	.word	0x00007420


	//   ....[69]....
        /*02a4*/ 	.word	0x00007460


	//   ....[70]....
        /*02a8*/ 	.word	0x000074a0


	//   ....[71]....
        /*02ac*/ 	.word	0x00007620


	//   ....[72]....
        /*02b0*/ 	.word	0x00007660


	//   ....[73]....
        /*02b4*/ 	.word	0x000077f0


	//   ....[74]....
        /*02b8*/ 	.word	0x00007830


	//   ....[75]....
        /*02bc*/ 	.word	0x00007c60


	//   ....[76]....
        /*02c0*/ 	.word	0x00007f40


	//   ....[77]....
        /*02c4*/ 	.word	0x000083f0


	//   ....[78]....
        /*02c8*/ 	.word	0x000084b0


	//   ....[79]....
        /*02cc*/ 	.word	0x00008500


	//   ....[80]....
        /*02d0*/ 	.word	0x00008550


	//   ....[81]....
        /*02d4*/ 	.word	0x00008580


	//   ....[82]....
        /*02d8*/ 	.word	0x000085a0


	//   ....[83]....
        /*02dc*/ 	.word	0x00008680


	//   ....[84]....
        /*02e0*/ 	.word	0x000086c0


	//   ....[85]....
        /*02e4*/ 	.word	0x00008710


	//   ....[86]....
        /*02e8*/ 	.word	0x00008740


	//   ....[87]....
        /*02ec*/ 	.word	0x00008760


	//----- nvinfo : EIATTR_EXIT_INSTR_OFFSETS
	.align		4
.L_3385:
        /*02f0*/ 	.byte	0x04, 0x1c
        /*02f2*/ 	.short	(.L_3387 - .L_3386)


	//   ....[0]....
.L_3386:
        /*02f4*/ 	.word	0x00008830


	//   ....[1]....
        /*02f8*/ 	.word	0x000089f0


	//----- nvinfo : EIATTR_MAX_THREADS
	.align		4
.L_3387:
        /*02fc*/ 	.byte	0x04, 0x05
        /*02fe*/ 	.short	(.L_3389 - .L_3388)
.L_3388:
        /*0300*/ 	.word	0x00000020
        /*0304*/ 	.word	0x00000001
        /*0308*/ 	.word	0x00000001


	//----- nvinfo : EIATTR_CRS_STACK_SIZE
	.align		4
.L_3389:
        /*030c*/ 	.byte	0x04, 0x1e
        /*030e*/ 	.short	(.L_3391 - .L_3390)
.L_3390:
        /*0310*/ 	.word	0x00000000


	//----- nvinfo : EIATTR_CBANK_PARAM_SIZE
	.align		4
.L_3391:
        /*0314*/ 	.byte	0x03, 0x19
        /*0316*/ 	.short	0x01f0


	//----- nvinfo : EIATTR_PARAM_CBANK
	.align		4
        /*0318*/ 	.byte	0x04, 0x0a
        /*031a*/ 	.short	(.L_3393 - .L_3392)
	.align		4
.L_3392:
        /*031c*/ 	.word	index@(.nv.constant0._Z25selective_scan_bwd_kernelI32Selective_Scan_bwd_kernel_traitsILi32ELi8ELb1ELb1ELb1ELb1ELb1EN3c104HalfENS1_7complexIfEEEEv12SSMParamsBwd)
        /*0320*/ 	.short	0x0210
        /*0322*/ 	.short	0x01f0


	//----- nvinfo : EIATTR_SW_WAR
	.align		4
.L_3393:
        /*0324*/ 	.byte	0x04, 0x36
        /*0326*/ 	.short	(.L_3395 - .L_3394)
.L_3394:
        /*0328*/ 	.word	0x00000008
.L_3395:


//--------------------- .nv.info._Z25selective_scan_bwd_kernelI32Selective_Scan_bwd_kernel_traitsILi32ELi4ELb0ELb0ELb0ELb0ELb0EN3c104HalfENS1_7complexIfEEEEv12SSMParamsBwd --------------------------
	.section	.nv.info._Z25selective_scan_bwd_kernelI32Selective_Scan_bwd_kernel_traitsILi32ELi4ELb0ELb0ELb0ELb0ELb0EN3c104HalfENS1_7complexIfEEEEv12SSMParamsBwd,"",@"SHT_CUDA_INFO"
	.sectionflags	@""
	.align	4


	//----- nvinfo : EIATTR_CUDA_API_VERSION
	.align		4
        /*0000*/ 	.byte	0x04, 0x37
        /*0002*/ 	.short	(.L_3397 - .L_3396)
.L_3396:
        /*0004*/ 	.word	0x00000082


	//----- nvinfo : EIATTR_KPARAM_INFO
	.align		4
.L_3397:
        /*0008*/ 	.byte	0x04, 0x17
        /*000a*/ 	.short	(.L_3399 - .L_3398)
.L_3398:
        /*000c*/ 	.word	0x00000000
        /*0010*/ 	.short	0x0000
        /*0012*/ 	.short	0x0000
        /*0014*/ 	.byte	0x00, 0xf0, 0xc1, 0x07


	//----- nvinfo : EIATTR_SPARSE_MMA_MASK
	.align		4
.L_3399:
        /*0018*/ 	.byte	0x03, 0x50
        /*001a*/ 	.short	0x0000


	//----- nvinfo : EIATTR_MAXREG_COUNT
	.align		4
        /*001c*/ 	.byte	0x03, 0x1b
        /*001e*/ 	.short	0x00ff


	//----- nvinfo : EIATTR_NUM_BARRIERS
	.align		4
        /*0020*/ 	.byte	0x02, 0x4c
        /*0022*/ 	.byte	0x01
	.zero		1


	//----- nvinfo : EIATTR_MERCURY_ISA_VERSION
	.align		4
        /*0024*/ 	.byte	0x03, 0x5f
        /*0026*/ 	.short	0x0101


	//----- nvinfo : EIATTR_COOP_GROUP_MASK_REGIDS
	.align		4
        /*0028*/ 	.byte	0x04, 0x29
        /*002a*/ 	.short	(.L_3401 - .L_3400)


	//   ....[0]....
.L_3400:
        /*002c*/ 	.word	0xffffffff


	//   ....[1]....
        /*0030*/ 	.word	0xffffffff


	//   ....[2]....
        /*0034*/ 	.word	0xffffffff


	//   ....[3]....
        /*0038*/ 	.word	0xffffffff


	//   ....[4]....
        /*003c*/ 	.word	0xffffffff


	//   ....[5]....
        /*0040*/ 	.word	0xffffffff


	//   ....[6]....
        /*0044*/ 	.word	0xffffffff


	//   ....[7]....
        /*0048*/ 	.word	0xffffffff


	//   ....[8]....
        /*004c*/ 	.word	0xffffffff


	//   ....[9]....
        /*0050*/ 	.word	0xffffffff


	//   ....[10]....
        /*0054*/ 	.word	0xffffffff


	//   ....[11]....
        /*0058*/ 	.word	0xffffffff


	//   ....[12]....
        /*005c*/ 	.word	0xffffffff


	//   ....[13]....
        /*0060*/ 	.word	0xffffffff


	//   ....[14]....
        /*0064*/ 	.word	0xffffffff


	//   ....[15]....
        /*0068*/ 	.word	0xffffffff


	//   ....[16]....
        /*006c*/ 	.word	0xffffffff


	//   ....[17]....
        /*0070*/ 	.word	0xffffffff


	//   ....[18]....
        /*0074*/ 	.word	0xffffffff


	//   ....[19]....
        /*0078*/ 	.word	0xffffffff


	//   ....[20]....
        /*007c*/ 	.word	0xffffffff


	//   ....[21]....
        /*0080*/ 	.word	0xffffffff


	//   ....[22]....
        /*0084*/ 	.word	0xffffffff


	//   ....[23]....
        /*0088*/ 	.word	0xffffffff


	//   ....[24]....
        /*008c*/ 	.word	0xffffffff


	//   ....[25]....
        /*0090*/ 	.word	0xffffffff


	//   ....[26]....
        /*0094*/ 	.word	0xffffffff


	//   ....[27]....
        /*0098*/ 	.word	0xffffffff


	//   ....[28]....
        /*009c*/ 	.word	0xffffffff


	//   ....[29]....
        /*00a0*/ 	.word	0xffffffff


	//   ....[30]....
        /*00a4*/ 	.word	0xffffffff


	//   ....[31]....
        /*00a8*/ 	.word	0xffffffff


	//   ....[32]....
        /*00ac*/ 	.word	0xffffffff


	//   ....[33]....
        /*00b0*/ 	.word	0xffffffff


	//   ....[34]....
        /*00b4*/ 	.word	0xffffffff


	//   ....[35]....
        /*00b8*/ 	.word	0xffffffff


	//   ....[36]....
        /*00bc*/ 	.word	0xffffffff


	//   ....[37]....
        /*00c0*/ 	.word	0xffffffff


	//   ....[38]....
        /*00c4*/ 	.word	0xffffffff


	//   ....[39]....
        /*00c8*/ 	.word	0xffffffff


	//   ....[40]....
        /*00cc*/ 	.word	0xffffffff


	//   ....[41]....
        /*00d0*/ 	.word	0xffffffff


	//   ....[42]....
        /*00d4*/ 	.word	0xffffffff


	//   ....[43]....
        /*00d8*/ 	.word	0xffffffff


	//   ....[44]....
        /*00dc*/ 	.word	0xffffffff


	//   ....[45]....
        /*00e0*/ 	.word	0xffffffff


	//   ....[46]....
        /*00e4*/ 	.word	0xffffffff


	//   ....[47]....
        /*00e8*/ 	.word	0xffffffff


	//   ....[48]....
        /*00ec*/ 	.word	0xffffffff


	//   ....[49]....
        /*00f0*/ 	.word	0xffffffff


	//   ....[50]....
        /*00f4*/ 	.word	0xffffffff


	//   ....[51]....
        /*00f8*/ 	.word	0xffffffff


	//   ....[52]....
        /*00fc*/ 	.word	0xffffffff


	//   ....[53]....
        /*0100*/ 	.word	0xffffffff


	//   ....[54]....
        /*0104*/ 	.word	0xffffffff


	//   ....[55]....
        /*0108*/ 	.word	0xffffffff


	//   ....[56]....
        /*010c*/ 	.word	0xffffffff


	//   ....[57]....
        /*0110*/ 	.word	0xffffffff


	//   ....[58]....
        /*0114*/ 	.word	0xffffffff


	//   ....[59]....
        /*0118*/ 	.word	0xffffffff


	//   ....[60]....
        /*011c*/ 	.word	0xffffffff


	//   ....[61]....
        /*0120*/ 	.word	0xffffffff


	//   ....[62]....
        /*0124*/ 	.word	0xffffffff


	//   ....[63]....
        /*0128*/ 	.word	0xffffffff


	//   ....[64]....
        /*012c*/ 	.word	0xffffffff


	//   ....[65]....
        /*0130*/ 	.word	0xffffffff


	//   ....[66]....
        /*0134*/ 	.word	0xffffffff


	//   ....[67]....
        /*0138*/ 	.word	0xffffffff


	//   ....[68]....
        /*013c*/ 	.word	0xffffffff


	//   ....[69]....
        /*0140*/ 	.word	0xffffffff


	//   ....[70]....
        /*0144*/ 	.word	0xffffffff


	//   ....[71]....
        /*0148*/ 	.word	0xffffffff


	//   ....[72]....
        /*014c*/ 	.word	0xffffffff


	//   ....[73]....
        /*0150*/ 	.word	0xffffffff


	//   ....[74]....
        /*0154*/ 	.word	0xffffffff


	//   ....[75]....
        /*0158*/ 	.word	0xffffffff


	//   ....[76]....
        /*015c*/ 	.word	0xffffffff


	//   ....[77]....
        /*0160*/ 	.word	0xffffffff


	//   ....[78]....
        /*0164*/ 	.word	0xffffffff


	//   ....[79]....
        /*0168*/ 	.word	0xffffffff


	//   ....[80]....
        /*016c*/ 	.word	0xffffffff


	//   ....[81]....
        /*0170*/ 	.word	0xffffffff


	//   ....[82]....
        /*0174*/ 	.word	0xffffffff


	//   ....[83]....
        /*0178*/ 	.word	0xffffffff


	//   ....[84]....
        /*017c*/ 	.word	0xffffffff


	//   ....[85]....
        /*0180*/ 	.word	0xffffffff


	//   ....[86]....
        /*0184*/ 	.word	0xffffffff


	//   ....[87]....
        /*0188*/ 	.word	0xffffffff


	//   ....[88]....
        /*018c*/ 	.word	0xffffffff


	//   ....[89]....
        /*0190*/ 	.word	0xffffffff


	//   ....[90]....
        /*0194*/ 	.word	0xffffffff


	//----- nvinfo : EIATTR_COOP_GROUP_INSTR_OFFSETS
	.align		4
.L_3401:
        /*0198*/ 	.byte	0x04, 0x28
        /*019a*/ 	.short	(.L_3403 - .L_3402)


	//   ....[0]....
.L_3402:
        /*019c*/ 	.word	0x00000950


	//   ....[1]....
        /*01a0*/ 	.word	0x00000a90


	//   ....[2]....
        /*01a4*/ 	.word	0x00000bf0


	//   ....[3]....
        /*01a8*/ 	.word	0x000016d0


	//   ....[4]....
        /*01ac*/ 	.word	0x00001710


	//   ....[5]....
        /*01b0*/ 	.word	0x00001750


	//   ....[6]....
        /*01b4*/ 	.word	0x00001780


	//   ....[7]....
        /*01b8*/ 	.word	0x000017a0


	//   ....[8]....
        /*01bc*/ 	.word	0x000017b0


	//   ....[9]....
        /*01c0*/ 	.word	0x00001850


	//   ....[10]....
        /*01c4*/ 	.word	0x00001870


	//   ....[11]....
        /*01c8*/ 	.word	0x000018a0


	//   ....[12]....
        /*01cc*/ 	.word	0x000018b0


	//   ....[13]....
        /*01d0*/ 	.word	0x00001960


	//   ....[14]....
        /*01d4*/ 	.word	0x00001990


	//   ....[15]....
        /*01d8*/ 	.word	0x000019a0


	//   ....[16]....
        /*01dc*/ 	.word	0x000019b0


	//   ....[17]....
        /*01e0*/ 	.word	0x00001a50


	//   ....[18]....
        /*01e4*/ 	.word	0x00001a90


	//   ....[19]....
        /*01e8*/ 	.word	0x00001ae0


	//   ....[20]....
        /*01ec*/ 	.word	0x00001b20


	//   ....[21]....
        /*01f0*/ 	.word	0x00001c90


	//   ....[22]....
        /*01f4*/ 	.word	0x00001cd0


	//   ....[23]....
        /*01f8*/ 	.word	0x00001d10


	//   ....[24]....
        /*01fc*/ 	.word	0x00001d50


	//   ....[25]....
        /*0200*/ 	.word	0x00001f70


	//   ....[26]....
        /*0204*/ 	.word	0x00001f90


	//   ....[27]....
        /*0208*/ 	.word	0x00001fa0


	//   ....[28]....
        /*020c*/ 	.word	0x00001fb0


	//   ....[29]....
        /*0210*/ 	.word	0x00001fc0


	//   ....[30]....
        /*0214*/ 	.word	0x00001fd0


	//   ....[31]....
        /*0218*/ 	.word	0x00001fe0


	//   ....[32]....
        /*021c*/ 	.word	0x00001ff0


	//   ....[33]....
        /*0220*/ 	.word	0x000020d0


	//   ....[34]....
        /*0224*/ 	.word	0x000020f0


	//   ....[35]....
        /*0228*/ 	.word	0x00002100


	//   ....[36]....
        /*022c*/ 	.word	0x00002110


	//   ....[37]....
        /*0230*/ 	.word	0x000021f0


	//   ....[38]....
        /*0234*/ 	.word	0x00002210


	//   ....[39]....
        /*0238*/ 	.word	0x00002220


	//   ....[40]....
        /*023c*/ 	.word	0x00002230


	//   ....[41]....
        /*0240*/ 	.word	0x00002310


	//   ....[42]....
        /*0244*/ 	.word	0x00002330


	//   ....[43]....
        /*0248*/ 	.word	0x00002340


	//   ....[44]....
        /*024c*/ 	.word	0x00002350


	//   ....[45]....
        /*0250*/ 	.word	0x00002430


	//   ....[46]....
        /*0254*/ 	.word	0x00002450


	//   ....[47]....
        /*0258*/ 	.word	0x00002460


	//   ....[48]....
        /*025c*/ 	.word	0x00002470


	//   ....[49]....
        /*0260*/ 	.word	0x00002550


	//   ....[50]....
        /*0264*/ 	.word	0x00002590


	//   ....[51]....
        /*0268*/ 	.word	0x000025d0


	//   ....[52]....
        /*026c*/ 	.word	0x00002610


	//   ....[53]....
        /*0270*/ 	.word	0x00002650


	//   ....[54]....
        /*0274*/ 	.word	0x00002690


	//   ....[55]....
        /*0278*/ 	.word	0x000026b0


	//   ....[56]....
        /*027c*/ 	.word	0x000026e0


	//   ....[57]....
        /*0280*/ 	.word	0x00002700


	//   ....[58]....
        /*0284*/ 	.word	0x00002ce0


	//   ....[59]....
        /*0288*/ 	.word	0x00002d20


	//   ....[60]....
        /*028c*/ 	.word	0x00002d60


	//   ....[61]....
        /*0290*/ 	.word	0x00002d90


	//   ....[62]....
        /*0294*/ 	.word	0x00002dc0


	//   ....[63]....
        /*0298*/ 	.word	0x00002de0


	//   ....[64]....
        /*029c*/ 	.word	0x00002e00


	//   ....[65]....
        /*02a0*/ 	.word	0x00002e20


	//   ....[66]....
        /*02a4*/ 	.word	0x00002e50


	//   ....[67]....
        /*02a8*/ 	.word	0x00002e70


	//   ....[68]....
        /*02ac*/ 	.word	0x00002e90


	//   ....[69]....
        /*02b0*/ 	.word	0x00002eb0


	//   ....[70]....
        /*02b4*/ 	.word	0x00002ec0


	//   ....[71]....
        /*02b8*/ 	.word	0x00002f00


	//   ....[72]....
        /*02bc*/ 	.word	0x00002f20


	//   ....[73]....
        /*02c0*/ 	.word	0x00002f40


	//   ....[74]....
        /*02c4*/ 	.word	0x00002f70


	//   ....[75]....
        /*02c8*/ 	.word	0x00003040


	//   ....[76]....
        /*02cc*/ 	.word	0x00003080


	//   ....[77]....
        /*02d0*/ 	.word	0x000030c0


	//   ....[78]....
        /*02d4*/ 	.word	0x00003100


	//   ....[79]....
        /*02d8*/ 	.word	0x00003580


	//   ....[80]....
        /*02dc*/ 	.word	0x00003920


	//   ....[81]....
        /*02e0*/ 	.word	0x00003cd0


	//   ....[82]....
        /*02e4*/ 	.word	0x00003d20


	//   ....[83]....
        /*02e8*/ 	.word	0x00003d70


	//   ....[84]....
        /*02ec*/ 	.word	0x00003da0


	//   ....[85]....
        /*02f0*/ 	.word	0x00003dc0


	//   ....[86]....
        /*02f4*/ 	.word	0x00003ea0


	//   ....[87]....
        /*02f8*/ 	.word	0x00003ee0


	//   ....[88]....
        /*02fc*/ 	.word	0x00003f30


	//   ....[89]....
        /*0300*/ 	.word	0x00003f60


	//   ....[90]....
        /*0304*/ 	.word	0x00003f80


	//----- nvinfo : EIATTR_EXIT_INSTR_OFFSETS
	.align		4
.L_3403:
        /*0308*/ 	.byte	0x04, 0x1c
        /*030a*/ 	.short	(.L_3405 - .L_3404)


	//   ....[0]....
.L_3404:
        /*030c*/ 	.word	0x00004050


	//   ....[1]....
        /*0310*/ 	.word	0x000046e0


	//----- nvinfo : EIATTR_MAX_THREADS
	.align		4
.L_3405:
        /*0314*/ 	.byte	0x04, 0x05
        /*0316*/ 	.short	(.L_3407 - .L_3406)
.L_3406:
        /*0318*/ 	.word	0x00000020
        /*031c*/ 	.word	0x00000001
        /*0320*/ 	.word	0x00000001


	//----- nvinfo : EIATTR_CRS_STACK_SIZE
	.align		4
.L_3407:
        /*0324*/ 	.byte	0x04, 0x1e
        /*0326*/ 	.short	(.L_3409 - .L_3408)
.L_3408:
        /*0328*/ 	.word	0x00000000


	//----- nvinfo : EIATTR_CBANK_PARAM_SIZE
	.align		4
.L_3409:
        /*032c*/ 	.byte	0x03, 0x19
        /*032e*/ 	.short	0x01f0


	//----- nvinfo : EIATTR_PARAM_CBANK
	.align		4
        /*0330*/ 	.byte	0x04, 0x0a
        /*0332*/ 	.short	(.L_3411 - .L_3410)
	.align		4
.L_3410:
        /*0334*/ 	.word	index@(.nv.constant0._Z25selective_scan_bwd_kernelI32Selective_Scan_bwd_kernel_traitsILi32ELi4ELb0ELb0ELb0ELb0ELb0EN3c104HalfENS1_7complexIfEEEEv12SSMParamsBwd)
        /*0338*/ 	.short	0x0210
        /*033a*/ 	.short	0x01f0


	//----- nvinfo : EIATTR_SW_WAR
	.align		4
.L_3411:
        /*033c*/ 	.byte	0x04, 0x36
        /*033e*/ 	.short	(.L_3413 - .L_3412)
.L_3412:
        /*0340*/ 	.word	0x00000008
.L_3413:


//--------------------- .nv.info._Z25selective_scan_bwd_kernelI32Selective_Scan_bwd_kernel_traitsILi32ELi4ELb0ELb0ELb0ELb0ELb1EN3c104HalfENS1_7complexIfEEEEv12SSMParamsBwd --------------------------
	.section	.nv.info._Z25selective_scan_bwd_kernelI32Selective_Scan_bwd_kernel_traitsILi32ELi4ELb0ELb0ELb0ELb0ELb1EN3c104HalfENS1_7complexIfEEEEv12SSMParamsBwd,"",@"SHT_CUDA_INFO"
	.sectionflags	@""
	.align	4


	//----- nvinfo : EIATTR_CUDA_API_VERSION
	.align		4
        /*0000*/ 	.byte	0x04, 0x37
        /*0002*/ 	.short	(.L_3415 - .L_3414)
.L_3414:
        /*0004*/ 	.word	0x00000082


	//----- nvinfo : EIATTR_KPARAM_INFO
	.align		4
.L_3415:
        /*0008*/ 	.byte	0x04, 0x17
        /*000a*/ 	.short	(.L_3417 - .L_3416)
.L_3416:
        /*000c*/ 	.word	0x00000000
        /*0010*/ 	.short	0x0000
        /*0012*/ 	.short	0x0000
        /*0014*/ 	.byte	0x00, 0xf0, 0xc1, 0x07


	//----- nvinfo : EIATTR_SPARSE_MMA_MASK
	.align		4
.L_3417:
        /*0018*/ 	.byte	0x03, 0x50
        /*001a*/ 	.short	0x0000


	//----- nvinfo : EIATTR_MAXREG_COUNT
	.align		4
        /*001c*/ 	.byte	0x03, 0x1b
        /*001e*/ 	.short	0x00ff


	//----- nvinfo : EIATTR_NUM_BARRIERS
	.align		4
        /*0020*/ 	.byte	0x02, 0x4c
        /*0022*/ 	.byte	0x01
	.zero		1


	//----- nvinfo : EIATTR_MERCURY_ISA_VERSION
	.align		4
        /*0024*/ 	.byte	0x03, 0x5f
        /*0026*/ 	.short	0x0101


	//----- nvinfo : EIATTR_COOP_GROUP_MASK_REGIDS
	.align		4
        /*0028*/ 	.byte	0x04, 0x29
        /*002a*/ 	.short	(.L_3419 - .L_3418)


	//   ....[0]....
.L_3418:
        /*002c*/ 	.word	0xffffffff


	//   ....[1]....
        /*0030*/ 	.word	0xffffffff


	//   ....[2]....
        /*0034*/ 	.word	0xffffffff


	//   ....[3]....
        /*0038*/ 	.word	0xffffffff


	//   ....[4]....
        /*003c*/ 	.word	0xffffffff


	//   ....[5]....
        /*0040*/ 	.word	0xffffffff


	//   ....[6]....
        /*0044*/ 	.word	0xffffffff


	//   ....[7]....
        /*0048*/ 	.word	0xffffffff


	//   ....[8]....
        /*004c*/ 	.word	0xffffffff


	//   ....[9]....
        /*0050*/ 	.word	0xffffffff


	//   ....[10]....
        /*0054*/ 	.word	0xffffffff


	//   ....[11]....
        /*0058*/ 	.word	0xffffffff


	//   ....[12]....
        /*005c*/ 	.word	0xffffffff


	//   ....[13]....
        /*0060*/ 	.word	0xffffffff


	//   ....[14]....
        /*0064*/ 	.word	0xffffffff


	//   ....[15]....
        /*0068*/ 	.word	0xffffffff


	//   ....[16]....
        /*006c*/ 	.word	0xffffffff


	//   ....[17]....
        /*0070*/ 	.word	0xffffffff


	//   ....[18]....
        /*0074*/ 	.word	0xffffffff


	//   ....[19]....
        /*0078*/ 	.word	0xffffffff


	//   ....[20]....
        /*007c*/ 	.word	0xffffffff


	//   ....[21]....
        /*0080*/ 	.word	0xffffffff


	//   ....[22]....
        /*0084*/ 	.word	0xffffffff


	//   ....[23]....
        /*0088*/ 	.word	0xffffffff


	//   ....[24]....
        /*008c*/ 	.word	0xffffffff


	//   ....[25]....
        /*0090*/ 	.word	0xffffffff


	//   ....[26]....
        /*0094*/ 	.word	0xffffffff


	//   ....[27]....
        /*0098*/ 	.word	0xffffffff


	//   ....[28]....
        /*009c*/ 	.word	0xffffffff


	//   ....[29]....
        /*00a0*/ 	.word	0xffffffff


	//   ....[30]....
        /*00a4*/ 	.word	0xffffffff


	//   ....[31]....
        /*00a8*/ 	.word	0xffffffff


	//   ....[32]....
        /*00ac*/ 	.word	0xffffffff


	//   ....[33]....
        /*00b0*/ 	.word	0xffffffff


	//   ....[34]....
        /*00b4*/ 	.word	0xffffffff


	//   ....[35]....
        /*00b8*/ 	.word	0xffffffff


	//   ....[36]....
        /*00bc*/ 	.word	0xffffffff


	//   ....[37]....
        /*00c0*/ 	.word	0xffffffff


	//   ....[38]....
        /*00c4*/ 	.word	0xffffffff


	//   ....[39]....
        /*00c8*/ 	.word	0xffffffff


	//   ....[40]....
        /*00cc*/ 	.word	0xffffffff


	//   ....[41]....
        /*00d0*/ 	.word	0xffffffff


	//   ....[42]....
        /*00d4*/ 	.word	0xffffffff


	//   ....[43]....
        /*00d8*/ 	.word	0xffffffff


	//   ....[44]....
        /*00dc*/ 	.word	0xffffffff


	//   ....[45]....
        /*00e0*/ 	.word	0xffffffff


	//   ....[46]....
        /*00e4*/ 	.word	0xffffffff


	//   ....[47]....
        /*00e8*/ 	.word	0xffffffff


	//   ....[48]....
        /*00ec*/ 	.word	0xffffffff


	//   ....[49]....
        /*00f0*/ 	.word	0xffffffff


	//   ....[50]....
        /*00f4*/ 	.word	0xffffffff


	//   ....[51]....
        /*00f8*/ 	.word	0xffffffff


	//   ....[52]....
        /*00fc*/ 	.word	0xffffffff


	//   ....[53]....
        /*0100*/ 	.word	0xffffffff


	//   ....[54]....
        /*0104*/ 	.word	0xffffffff


	//   ....[55]....
        /*0108*/ 	.word	0xffffffff


	//   ....[56]....
        /*010c*/ 	.word	0xffffffff


	//   ....[57]....
        /*0110*/ 	.word	0xffffffff


	//   ....[58]....
        /*0114*/ 	.word	0xffffffff


	//   ....[59]....
        /*0118*/ 	.word	0xffffffff


	//   ....[60]....
        /*011c*/ 	.word	0xffffffff


	//   ....[61]....
        /*0120*/ 	.word	0xffffffff


	//   ....[62]....
        /*0124*/ 	.word	0xffffffff


	//   ....[63]....
        /*0128*/ 	.word	0xffffffff


	//   ....[64]....
        /*012c*/ 	.word	0xffffffff


	//   ....[65]....
        /*0130*/ 	.word	0xffffffff


	//   ....[66]....
        /*0134*/ 	.word	0xffffffff


	//   ....[67]....
        /*0138*/ 	.word	0xffffffff


	//   ....[68]....
        /*013c*/ 	.word	0xffffffff


	//   ....[69]....
        /*0140*/ 	.word	0xffffffff


	//   ....[70]....
        /*0144*/ 	.word	0xffffffff


	//   ....[71]....
        /*0148*/ 	.word	0xffffffff


	//   ....[72]....
        /*014c*/ 	.word	0xffffffff


	//   ....[73]....
        /*0150*/ 	.word	0xffffffff


	//   ....[74]....
        /*0154*/ 	.word	0xffffffff


	//   ....[75]....
        /*0158*/ 	.word	0xffffffff


	//   ....[76]....
        /*015c*/ 	.word	0xffffffff


	//   ....[77]....
        /*0160*/ 	.word	0xffffffff


	//   ....[78]....
        /*0164*/ 	.word	0xffffffff


	//   ....[79]....
        /*0168*/ 	.word	0xffffffff


	//   ....[80]....
        /*016c*/ 	.word	0xffffffff


	//   ....[81]....
        /*0170*/ 	.word	0xffffffff


	//   ....[82]....
        /*0174*/ 	.word	0xffffffff


	//   ....[83]....
        /*0178*/ 	.word	0xffffffff


	//   ....[84]....
        /*017c*/ 	.word	0xffffffff


	//   ....[85]....
        /*0180*/ 	.word	0xffffffff


	//   ....[86]....
        /*0184*/ 	.word	0xffffffff


	//   ....[87]....
        /*0188*/ 	.word	0xffffffff


	//   ....[88]....
        /*018c*/ 	.word	0xffffffff


	//   ....[89]....
        /*0190*/ 	.word	0xffffffff


	//   ....[90]....
        /*0194*/ 	.word	0xffffffff


	//   ....[91]....
        /*0198*/ 	.word	0xffffffff


	//   ....[92]....
        /*019c*/ 	.word	0xffffffff


	//   ....[93]....
        /*01a0*/ 	.word	0xffffffff


	//   ....[94]....
        /*01a4*/ 	.word	0xffffffff


	//----- nvinfo : EIATTR_COOP_GROUP_INSTR_OFFSETS
	.align		4
.L_3419:
        /*01a8*/ 	.byte	0x04, 0x28
        /*01aa*/ 	.short	(.L_3421 - .L_3420)


	//   ....[0]....
.L_3420:
        /*01ac*/ 	.word	0x00000900


	//   ....[1]....
        /*01b0*/ 	.word	0x00000a10


	//   ....[2]....
        /*01b4*/ 	.word	0x00000ca0


	//   ....[3]....
        /*01b8*/ 	.word	0x00000f50


	//   ....[4]....
        /*01bc*/ 	.word	0x00001160


	//   ....[5]....
        /*01c0*/ 	.word	0x000013c0


	//   ....[6]....
        /*01c4*/ 	.word	0x00001880


	//   ....[7]....
        /*01c8*/ 	.word	0x000025b0


	//   ....[8]....
        /*01cc*/ 	.word	0x000025f0


	//   ....[9]....
        /*01d0*/ 	.word	0x00002630


	//   ....[10]....
        /*01d4*/ 	.word	0x00002660


	//   ....[11]....
        /*01d8*/ 	.word	0x00002680


	//   ....[12]....
        /*01dc*/ 	.word	0x00002690


	//   ....[13]....
        /*01e0*/ 	.word	0x00002730


	//   ....[14]....
        /*01e4*/ 	.word	0x00002750


	//   ....[15]....
        /*01e8*/ 	.word	0x00002780


	//   ....[16]....
        /*01ec*/ 	.word	0x00002790


	//   ....[17]....
        /*01f0*/ 	.word	0x00002840


	//   ....[18]....
        /*01f4*/ 	.word	0x00002870


	//   ....[19]....
        /*01f8*/ 	.word	0x00002880


	//   ....[20]....
        /*01fc*/ 	.word	0x00002890


	//   ....[21]....
        /*0200*/ 	.word	0x00002920


	//   ....[22]....
        /*0204*/ 	.word	0x00002960


	//   ....[23]....
        /*0208*/ 	.word	0x000029a0


	//   ....[24]....
        /*020c*/ 	.word	0x000029e0


	//   ....[25]....
        /*0210*/ 	.word	0x00002b50


	//   ....[26]....
        /*0214*/ 	.word	0x00002b90


	//   ....[27]....
        /*0218*/ 	.word	0x00002bd0


	//   ....[28]....
        /*021c*/ 	.word	0x00002c10


	//   ....[29]....
        /*0220*/ 	.word	0x00002e50


	//   ....[30]....
        /*0224*/ 	.word	0x00002e70


	//   ....[31]....
        /*0228*/ 	.word	0x00002e80


	//   ....[32]....
        /*022c*/ 	.word	0x00002e90


	//   ....[33]....
        /*0230*/ 	.word	0x00002ea0


	//   ....[34]....
        /*0234*/ 	.word	0x00002eb0


	//   ....[35]....
        /*0238*/ 	.word	0x00002ec0


	//   ....[36]....
        /*023c*/ 	.word	0x00002ed0


	//   ....[37]....
        /*0240*/ 	.word	0x00002fb0


	//   ....[38]....
        /*0244*/ 	.word	0x00002fd0


	//   ....[39]....
        /*0248*/ 	.word	0x00002fe0


	//   ....[40]....
        /*024c*/ 	.word	0x00002ff0


	//   ....[41]....
        /*0250*/ 	.word	0x000030d0


	//   ....[42]....
        /*0254*/ 	.word	0x000030f0


	//   ....[43]....
        /*0258*/ 	.word	0x00003100


	//   ....[44]....
        /*025c*/ 	.word	0x00003110


	//   ....[45]....
        /*0260*/ 	.word	0x000031f0


	//   ....[46]....
        /*0264*/ 	.word	0x00003210


	//   ....[47]....
        /*0268*/ 	.word	0x00003220


	//   ....[48]....
        /*026c*/ 	.word	0x00003230


	//   ....[49]....
        /*0270*/ 	.word	0x00003310


	//   ....[50]....
        /*0274*/ 	.word	0x00003330


	//   ....[51]....
        /*0278*/ 	.word	0x00003340


	//   ....[52]....
        /*027c*/ 	.word	0x00003350


	//   ....[53]....
        /*0280*/ 	.word	0x00003430


	//   ....[54]....
        /*0284*/ 	.word	0x00003470


	//   ....[55]....
        /*0288*/ 	.word	0x000034b0


	//   ....[56]....
        /*028c*/ 	.word	0x000034f0


	//   ....[57]....
        /*0290*/ 	.word	0x00003530


	//   ....[58]....
        /*0294*/ 	.word	0x00003540


	//   ....[59]....
        /*0298*/ 	.word	0x00003550


	//   ....[60]....
        /*029c*/ 	.word	0x00003570


	//   ....[61]....
        /*02a0*/ 	.word	0x00003b90


	//   ....[62]....
        /*02a4*/ 	.word	0x00003bd0


	//   ....[63]....
        /*02a8*/ 	.word	0x00003c10


	//   ....[64]....
        /*02ac*/ 	.word	0x00003c50


	//   ....[65]....
        /*02b0*/ 	.word	0x00003c80


	//   ....[66]....
        /*02b4*/ 	.word	0x00003ca0


	//   ....[67]....
        /*02b8*/ 	.word	0x00003cc0


	//   ....[68]....
        /*02bc*/ 	.word	0x00003ce0


	//   ....[69]....
        /*02c0*/ 	.word	0x00003d10


	//   ....[70]....
        /*02c4*/ 	.word	0x00003d30


	//   ....[71]....
        /*02c8*/ 	.word	0x00003d50


	//   ....[72]....
        /*02cc*/ 	.word	0x00003d70


	//   ....[73]....
        /*02d0*/ 	.word	0x00003d80


	//   ....[74]....
        /*02d4*/ 	.word	0x00003dc0


	//   ....[75]....
        /*02d8*/ 	.word	0x00003de0


	//   ....[76]....
        /*02dc*/ 	.word	0x00003e00


	//   ....[77]....
        /*02e0*/ 	.word	0x00003e30


	//   ....[78]....
        /*02e4*/ 	.word	0x00003e60


	//   ....[79]....
        /*02e8*/ 	.word	0x00003f00


	//   ....[80]....
        /*02ec*/ 	.word	0x00003f30


	//   ....[81]....
        /*02f0*/ 	.word	0x00003f70


	//   ....[82]....
        /*02f4*/ 	.word	0x00003fb0


	//   ....[83]....
        /*02f8*/ 	.word	0x00004440


	//   ....[84]....
        /*02fc*/ 	.word	0x00004800


	//   ....[85]....
        /*0300*/ 	.word	0x00004ba0


	//   ....[86]....
        /*0304*/ 	.word	0x00004bf0


	//   ....[87]....
        /*0308*/ 	.word	0x00004c40


	//   ....[88]....
        /*030c*/ 	.word	0x00004c70


	//   ....[89]....
        /*0310*/ 	.word	0x00004c90


	//   ....[90]....
        /*0314*/ 	.word	0x00004d70


	//   ....[91]....
        /*0318*/ 	.word	0x00004db0


	//   ....[92]....
        /*031c*/ 	.word	0x00004e00


	//   ....[93]....
        /*0320*/ 	.word	0x00004e30


	//   ....[94]....
        /*0324*/ 	.word	0x00004e50


	//----- nvinfo : EIATTR_EXIT_INSTR_OFFSETS
	.align		4
.L_3421:
        /*0328*/ 	.byte	0x04, 0x1c
        /*032a*/ 	.short	(.L_3423 - .L_3422)


	//   ....[0]....
.L_3422:
        /*032c*/ 	.word	0x00004f20


	//   ....[1]....
        /*0330*/ 	.word	0x000055b0


	//----- nvinfo : EIATTR_MAX_THREADS
	.align		4
.L_3423:
        /*0334*/ 	.byte	0x04, 0x05
        /*0336*/ 	.short	(.L_3425 - .L_3424)
.L_3424:
        /*0338*/ 	.word	0x00000020
        /*033c*/ 	.word	0x00000001
        /*0340*/ 	.word	0x00000001


	//----- nvinfo : EIATTR_CRS_STACK_SIZE
	.align		4
.L_3425:
        /*0344*/ 	.byte	0x04, 0x1e
        /*0346*/ 	.short	(.L_3427 - .L_3426)
.L_3426:
        /*0348*/ 	.word	0x00000000


	//----- nvinfo : EIATTR_CBANK_PARAM_SIZE
	.align		4
.L_3427:
        /*034c*/ 	.byte	0x03, 0x19
        /*034e*/ 	.short	0x01f0


	//----- nvinfo : EIATTR_PARAM_CBANK
	.align		4
        /*0350*/ 	.byte	0x04, 0x0a
        /*0352*/ 	.short	(.L_3429 - .L_3428)
	.align		4
.L_3428:
        /*0354*/ 	.word	index@(.nv.constant0._Z25selective_scan_bwd_kernelI32Selective_Scan_bwd_kernel_traitsILi32ELi4ELb0ELb0ELb0ELb0ELb1EN3c104HalfENS1_7complexIfEEEEv12SSMParamsBwd)
        /*0358*/ 	.short	0x0210
        /*035a*/ 	.short	0x01f0


	//----- nvinfo : EIATTR_SW_WAR
	.align		4
.L_3429:
        /*035c*/ 	.byte	0x04, 0x36
        /*035e*/ 	.short	(.L_3431 - .L_3430)
.L_3430:
        /*0360*/ 	.word	0x00000008
.L_3431:


//--------------------- .nv.info._Z25selective_scan_bwd_kernelI32Selective_Scan_bwd_kernel_traitsILi32ELi4ELb0ELb0ELb0ELb1ELb0EN3c104HalfENS1_7complexIfEEEEv12SSMParamsBwd --------------------------
	.section	.nv.info._Z25selective_scan_bwd_kernelI32Selective_Scan_bwd_kernel_traitsILi32ELi4ELb0ELb0ELb0ELb1ELb0EN3c104HalfENS1_7complexIfEEEEv12SSMParamsBwd,"",@"SHT_CUDA_INFO"
	.sectionflags	@""
	.align	4


	//----- nvinfo : EIATTR_CUDA_API_VERSION
	.align		4
        /*0000*/ 	.byte	0x04, 0x37
        /*0002*/ 	.short	(.L_3433 - .L_3432)
.L_3432:
        /*0004*/ 	.word	0x00000082


	//----- nvinfo : EIATTR_KPARAM_INFO
	.align		4
.L_3433:
        /*0008*/ 	.byte	0x04, 0x17
        /*000a*/ 	.short	(.L_3435 - .L_3434)
.L_3434:
        /*000c*/ 	.word	0x00000000
        /*0010*/ 	.short	0x0000
        /*0012*/ 	.short	0x0000
        /*0014*/ 	.byte	0x00, 0xf0, 0xc1, 0x07


	//----- nvinfo : EIATTR_SPARSE_MMA_MASK
	.align		4
.L_3435:
        /*0018*/ 	.byte	0x03, 0x50
        /*001a*/ 	.short	0x0000


	//----- nvinfo : EIATTR_MAXREG_COUNT
	.align		4
        /*001c*/ 	.byte	0x03, 0x1b
        /*001e*/ 	.short	0x00ff


	//----- nvinfo : EIATTR_NUM_BARRIERS
	.align		4
        /*0020*/ 	.byte	0x02, 0x4c
        /*0022*/ 	.byte	0x01
	.zero		1


	//----- nvinfo : EIATTR_MERCURY_ISA_VERSION
	.align		4
        /*0024*/ 	.byte	0x03, 0x5f
        /*0026*/ 	.short	0x0101


	//----- nvinfo : EIATTR_COOP_GROUP_MASK_REGIDS
	.align		4
        /*0028*/ 	.byte	0x04, 0x29
        /*002a*/ 	.short	(.L_3437 - .L_3436)


	//   ....[0]....
.L_3436:
        /*002c*/ 	.word	0xffffffff


	//   ....[1]....
        /*0030*/ 	.word	0xffffffff


	//   ....[2]....
        /*0034*/ 	.word	0xffffffff


	//   ....[3]....
        /*0038*/ 	.word	0xffffffff


	//   ....[4]....
        /*003c*/ 	.word	0xffffffff


	//   ....[5]....
        /*0040*/ 	.word	0xffffffff


	//   ....[6]....
        /*0044*/ 	.word	0xffffffff


	//   ....[7]....
        /*0048*/ 	.word	0xffffffff


	//   ....[8]....
        /*004c*/ 	.word	0xffffffff


	//   ....[9]....
        /*0050*/ 	.word	0xffffffff


	//   ....[10]....
        /*0054*/ 	.word	0xffffffff


	//   ....[11]....
        /*0058*/ 	.word	0xffffffff


	//   ....[12]....
        /*005c*/ 	.word	0xffffffff


	//   ....[13]....
        /*0060*/ 	.word	0xffffffff


	//   ....[14]....
        /*0064*/ 	.word	0xffffffff


	//   ....[15]....
        /*0068*/ 	.word	0xffffffff


	//   ....[16]....
        /*006c*/ 	.word	0xffffffff


	//   ....[17]....
        /*0070*/ 	.word	0xffffffff


	//   ....[18]....
        /*0074*/ 	.word	0xffffffff


	//   ....[19]....
        /*0078*/ 	.word	0xffffffff


	//   ....[20]....
        /*007c*/ 	.word	0xffffffff


	//   ....[21]....
        /*0080*/ 	.word	0xffffffff


	//   ....[22]....
        /*0084*/ 	.word	0xffffffff


	//   ....[23]....
        /*0088*/ 	.word	0xffffffff


	//   ....[24]....
        /*008c*/ 	.word	0xffffffff


	//   ....[25]....
        /*0090*/ 	.word	0xffffffff


	//   ....[26]....
        /*0094*/ 	.word	0xffffffff


	//   ....[27]....
        /*0098*/ 	.word	0xffffffff


	//   ....[28]....
        /*009c*/ 	.word	0xffffffff


	//   ....[29]....
        /*00a0*/ 	.word	0xffffffff


	//   ....[30]....
        /*00a4*/ 	.word	0xffffffff


	//   ....[31]....
        /*00a8*/ 	.word	0xffffffff


	//   ....[32]....
        /*00ac*/ 	.word	0xffffffff


	//   ....[33]....
        /*00b0*/ 	.word	0xffffffff


	//   ....[34]....
        /*00b4*/ 	.word	0xffffffff


	//   ....[35]....
        /*00b8*/ 	.word	0xffffffff


	//   ....[36]....
        /*00bc*/ 	.word	0xffffffff


	//   ....[37]....
        /*00c0*/ 	.word	0xffffffff


	//   ....[38]....
        /*00c4*/ 	.word	0xffffffff


	//   ....[39]....
        /*00c8*/ 	.word	0xffffffff


	//   ....[40]....
        /*00cc*/ 	.word	0xffffffff


	//   ....[41]....
        /*00d0*/ 	.word	0xffffffff


	//   ....[42]....
        /*00d4*/ 	.word	0xffffffff


	//   ....[43]....
        /*00d8*/ 	.word	0xffffffff


	//   ....[44]....
        /*00dc*/ 	.word	0xffffffff


	//   ....[45]....
        /*00e0*/ 	.word	0xffffffff


	//   ....[46]....
        /*00e4*/ 	.word	0xffffffff


	//   ....[47]....
        /*00e8*/ 	.word	0xffffffff


	//   ....[48]....
        /*00ec*/ 	.word	0xffffffff


	//   ....[49]....
        /*00f0*/ 	.word	0xffffffff


	//   ....[50]....
        /*00f4*/ 	.word	0xffffffff


	//   ....[51]....
        /*00f8*/ 	.word	0xffffffff


	//   ....[52]....
        /*00fc*/ 	.word	0xffffffff


	//   ....[53]....
        /*0100*/ 	.word	0xffffffff


	//   ....[54]....
        /*0104*/ 	.word	0xffffffff


	//   ....[55]....
        /*0108*/ 	.word	0xffffffff


	//   ....[56]....
        /*010c*/ 	.word	0xffffffff


	//   ....[57]....
        /*0110*/ 	.word	0xffffffff


	//   ....[58]....
        /*0114*/ 	.word	0xffffffff


	//   ....[59]....
        /*0118*/ 	.word	0xffffffff


	//   ....[60]....
        /*011c*/ 	.word	0xffffffff


	//   ....[61]....
        /*0120*/ 	.word	0xffffffff


	//   ....[62]....
        /*0124*/ 	.word	0xffffffff


	//   ....[63]....
        /*0128*/ 	.word	0xffffffff


	//   ....[64]....
        /*012c*/ 	.word	0xffffffff


	//   ....[65]....
        /*0130*/ 	.word	0xffffffff


	//   ....[66]....
        /*0134*/ 	.word	0xffffffff


	//   ....[67]....
        /*0138*/ 	.word	0xffffffff


	//   ....[68]....
        /*013c*/ 	.word	0xffffffff


	//   ....[69]....
        /*0140*/ 	.word	0xffffffff


	//   ....[70]....
        /*0144*/ 	.word	0xffffffff


	//   ....[71]....
        /*0148*/ 	.word	0xffffffff


	//   ....[72]....
        /*014c*/ 	.word	0xffffffff


	//   ....[73]....
        /*0150*/ 	.word	0xffffffff


	//   ....[74]....
        /*0154*/ 	.word	0xffffffff


	//   ....[75]....
        /*0158*/ 	.word	0xffffffff


	//   ....[76]....
        /*015c*/ 	.word	0xffffffff


	//   ....[77]....
        /*0160*/ 	.word	0xffffffff


	//   ....[78]....
        /*0164*/ 	.word	0xffffffff


	//   ....[79]....
        /*0168*/ 	.word	0xffffffff


	//   ....[80]....
        /*016c*/ 	.word	0xffffffff


	//   ....[81]....
        /*0170*/ 	.word	0xffffffff


	//   ....[82]....
        /*0174*/ 	.word	0xffffffff


	//   ....[83]....
        /*0178*/ 	.word	0xffffffff


	//   ....[84]....
        /*017c*/ 	.word	0xffffffff


	//   ....[85]....
        /*0180*/ 	.word	0xffffffff


	//   ....[86]....
        /*0184*/ 	.word	0xffffffff


	//   ....[87]....
        /*0188*/ 	.word	0xffffffff


	//   ....[88]....
        /*018c*/ 	.word	0xffffffff


	//   ....[89]....
        /*0190*/ 	.word	0xffffffff


	//   ....[90]....
        /*0194*/ 	.word	0xffffffff


	//   ....[91]....
        /*0198*/ 	.word	0xffffffff


	//----- nvinfo : EIATTR_COOP_GROUP_INSTR_OFFSETS
	.align		4
.L_3437:
        /*019c*/ 	.byte	0x04, 0x28
        /*019e*/ 	.short	(.L_3439 - .L_3438)


	//   ....[0]....
.L_3438:
        /*01a0*/ 	.word	0x00000910


	//   ....[1]....
        /*01a4*/ 	.word	0x00000a30


	//   ....[2]....
        /*01a8*/ 	.word	0x00000bc0


	//   ....[3]....
        /*01ac*/ 	.word	0x00001fb0


	//   ....[4]....
        /*01b0*/ 	.word	0x00001ff0


	//   ....[5]....
        /*01b4*/ 	.word	0x00002030


	//   ....[6]....
        /*01b8*/ 	.word	0x00002070


	//   ....[7]....
        /*01bc*/ 	.word	0x00002090


	//   ....[8]....
        /*01c0*/ 	.word	0x000020a0


	//   ....[9]....
        /*01c4*/ 	.word	0x00002140


	//   ....[10]....
        /*01c8*/ 	.word	0x00002170


	//   ....[11]....
        /*01cc*/ 	.word	0x00002190


	//   ....[12]....
        /*01d0*/ 	.word	0x000021a0


	//   ....[13]....
        /*01d4*/ 	.word	0x00002240


	//   ....[14]....
        /*01d8*/ 	.word	0x00002270


	//   ....[15]....
        /*01dc*/ 	.word	0x00002290


	//   ....[16]....
        /*01e0*/ 	.word	0x000022a0


	//   ....[17]....
        /*01e4*/ 	.word	0x00002360


	//   ....[18]....
        /*01e8*/ 	.word	0x000023a0


	//   ....[19]....
        /*01ec*/ 	.word	0x000023e0


	//   ....[20]....
        /*01f0*/ 	.word	0x00002420


	//   ....[21]....
        /*01f4*/ 	.word	0x000025f0


	//   ....[22]....
        /*01f8*/ 	.word	0x00002630


	//   ....[23]....
        /*01fc*/ 	.word	0x00002670


	//   ....[24]....
        /*0200*/ 	.word	0x000026b0


	//   ....[25]....
        /*0204*/ 	.word	0x000027e0


	//   ....[26]....
        /*0208*/ 	.word	0x00002810


	//   ....[27]....
        /*020c*/ 	.word	0x00002830


	//   ....[28]....
        /*0210*/ 	.word	0x00002840


	//   ....[29]....
        /*0214*/ 	.word	0x00002850


	//   ....[30]....
        /*0218*/ 	.word	0x00002860


	//   ....[31]....
        /*021c*/ 	.word	0x00002870


	//   ....[32]....
        /*0220*/ 	.word	0x00002880


	//   ....[33]....
        /*0224*/ 	.word	0x00002960


	//   ....[34]....
        /*0228*/ 	.word	0x00002980


	//   ....[35]....
        /*022c*/ 	.word	0x00002990


	//   ....[36]....
        /*0230*/ 	.word	0x000029a0


	//   ....[37]....
        /*0234*/ 	.word	0x00002a80


	//   ....[38]....
        /*0238*/ 	.word	0x00002aa0


	//   ....[39]....
        /*023c*/ 	.word	0x00002ab0


	//   ....[40]....
        /*0240*/ 	.word	0x00002ac0


	//   ....[41]....
        /*0244*/ 	.word	0x00002ba0


	//   ....[42]....
        /*0248*/ 	.word	0x00002bc0


	//   ....[43]....
        /*024c*/ 	.word	0x00002bd0


	//   ....[44]....
        /*0250*/ 	.word	0x00002be0


	//   ....[45]....
        /*0254*/ 	.word	0x00002cc0


	//   ....[46]....
        /*0258*/ 	.word	0x00002ce0


	//   ....[47]....
        /*025c*/ 	.word	0x00002cf0


	//   ....[48]....
        /*0260*/ 	.word	0x00002d00


	//   ....[49]....
        /*0264*/ 	.word	0x00002de0


	//   ....[50]....
        /*0268*/ 	.word	0x00002e20


	//   ....[51]....
        /*026c*/ 	.word	0x00002e60


	//   ....[52]....
        /*0270*/ 	.word	0x00002ea0


	//   ....[53]....
        /*0274*/ 	.word	0x00002eb0


	//   ....[54]....
        /*0278*/ 	.word	0x00002ef0


	//   ....[55]....
        /*027c*/ 	.word	0x00002f20


	//   ....[56]....
        /*0280*/ 	.word	0x00002f50


	//   ....[57]....
        /*0284*/ 	.word	0x00002f70


	//   ....[58]....
        /*0288*/ 	.word	0x00003580


	//   ....[59]....
        /*028c*/ 	.word	0x000035c0


	//   ....[60]....
        /*0290*/ 	.word	0x00003600


	//   ....[61]....
        /*0294*/ 	.word	0x00003630


	//   ....[62]....
        /*0298*/ 	.word	0x00003640


	//   ....[63]....
        /*029c*/ 	.word	0x00003670


	//   ....[64]....
        /*02a0*/ 	.word	0x00003690


	//   ....[65]....
        /*02a4*/ 	.word	0x000036b0


	//   ....[66]....
        /*02a8*/ 	.word	0x000036e0


	//   ....[67]....
        /*02ac*/ 	.word	0x00003710


	//   ....[68]....
        /*02b0*/ 	.word	0x00003730


	//   ....[69]....
        /*02b4*/ 	.word	0x00003750


	//   ....[70]....
        /*02b8*/ 	.word	0x00003770


	//   ....[71]....
        /*02bc*/ 	.word	0x000037b0


	//   ....[72]....
        /*02c0*/ 	.word	0x000037e0


	//   ....[73]....
        /*02c4*/ 	.word	0x00003820


	//   ....[74]....
        /*02c8*/ 	.word	0x00003860


	//   ....[75]....
        /*02cc*/ 	.word	0x00003950


	//   ....[76]....
        /*02d0*/ 	.word	0x00003990


	//   ....[77]....
        /*02d4*/ 	.word	0x000039d0


	//   ....[78]....
        /*02d8*/ 	.word	0x00003a10


	//   ....[79]....
        /*02dc*/ 	.word	0x00003f40


	//   ....[80]....
        /*02e0*/ 	.word	0x00003f80


	//   ....[81]....
        /*02e4*/ 	.word	0x00004540


	//   ....[82]....
        /*02e8*/ 	.word	0x000048f0


	//   ....[83]....
        /*02ec*/ 	.word	0x00004940


	//   ....[84]....
        /*02f0*/ 	.word	0x00004990


	//   ....[85]....
        /*02f4*/ 	.word	0x000049c0


	//   ....[86]....
        /*02f8*/ 	.word	0x000049e0


	//   ....[87]....
        /*02fc*/ 	.word	0x00004ac0


	//   ....[88]....
        /*0300*/ 	.word	0x00004b00


	//   ....[89]....
        /*0304*/ 	.word	0x00004b50


	//   ....[90]....
        /*0308*/ 	.word	0x00004b80


	//   ....[91]....
        /*030c*/ 	.word	0x00004ba0


	//----- nvinfo : EIATTR_EXIT_INSTR_OFFSETS
	.align		4
.L_3439:
        /*0310*/ 	.byte	0x04, 0x1c
        /*0312*/ 	.short	(.L_3441 - .L_3440)


	//   ....[0]....
.L_3440:
        /*0314*/ 	.word	0x00004c70


	//   ....[1]....
        /*0318*/ 	.word	0x00005300


	//----- nvinfo : EIATTR_MAX_THREADS
	.align		4
.L_3441:
        /*031c*/ 	.byte	0x04, 0x05
        /*031e*/ 	.short	(.L_3443 - .L_3442)
.L_3442:
        /*0320*/ 	.word	0x00000020
        /*0324*/ 	.word	0x00000001
        /*0328*/ 	.word	0x00000001


	//----- nvinfo : EIATTR_CRS_STACK_SIZE
	.align		4
.L_3443:
        /*032c*/ 	.byte	0x04, 0x1e
        /*032e*/ 	.short	(.L_3445 - .L_3444)
.L_3444:
        /*0330*/ 	.word	0x00000000


	//----- nvinfo : EIATTR_CBANK_PARAM_SIZE
	.align		4
.L_3445:
        /*0334*/ 	.byte	0x03, 0x19
        /*0336*/ 	.short	0x01f0


	//----- nvinfo : EIATTR_PARAM_CBANK
	.align		4
        /*0338*/ 	.byte	0x04, 0x0a
        /*033a*/ 	.short	(.L_3447 - .L_3446)
	.align		4
.L_3446:
        /*033c*/ 	.word	index@(.nv.constant0._Z25selective_scan_bwd_kernelI32Selective_Scan_bwd_kernel_traitsILi32ELi4ELb0ELb0ELb0ELb1ELb0EN3c104HalfENS1_7complexIfEEEEv12SSMParamsBwd)
        /*0340*/ 	.short	0x0210
        /*0342*/ 	.short	0x01f0


	//----- nvinfo : EIATTR_SW_WAR
	.align		4
.L_3447:
        /*0344*/ 	.byte	0x04, 0x36
        /*0346*/ 	.short	(.L_3449 - .L_3448)
.L_3448:
        /*0348*/ 	.word	0x00000008
.L_3449:


//--------------------- .nv.info._Z25selective_scan_bwd_kernelI32Selective_Scan_bwd_kernel_traitsILi32ELi4ELb0ELb0ELb0ELb1ELb1EN3c104HalfENS1_7complexIfEEEEv12SSMParamsBwd --------------------------
	.section	.nv.info._Z25selective_scan_bwd_kernelI32Selective_Scan_bwd_kernel_traitsILi32ELi4ELb0ELb0ELb0ELb1ELb1EN3c104HalfENS1_7complexIfEEEEv12SSMParamsBwd,"",@"SHT_CUDA_INFO"
	.sectionflags	@""
	.align	4


	//----- nvinfo : EIATTR_CUDA_API_VERSION
	.align		4
        /*0000*/ 	.byte	0x04, 0x37
        /*0002*/ 	.short	(.L_3451 - .L_3450)
.L_3450:
        /*0004*/ 	.word	0x00000082


	//----- nvinfo : EIATTR_KPARAM_INFO
	.align		4
.L_3451:
        /*0008*/ 	.byte	0x04, 0x17
        /*000a*/ 	.short	(.L_3453 - .L_3452)
.L_3452:
        /*000c*/ 	.word	0x00000000
        /*0010*/ 	.short	0x0000
        /*0012*/ 	.short	0x0000
        /*0014*/ 	.byte	0x00, 0xf0, 0xc1, 0x07


	//----- nvinfo : EIATTR_SPARSE_MMA_MASK
	.align		4
.L_3453:
        /*0018*/ 	.byte	0x03, 0x50
        /*001a*/ 	.short	0x0000


	//----- nvinfo : EIATTR_MAXREG_COUNT
	.align		4
        /*001c*/ 	.byte	0x03, 0x1b
        /*001e*/ 	.short	0x00ff


	//----- nvinfo : EIATTR_NUM_BARRIERS
	.align		4
        /*0020*/ 	.byte	0x02, 0x4c
        /*0022*/ 	.byte	0x01
	.zero		1


	//----- nvinfo : EIATTR_MERCURY_ISA_VERSION
	.align		4
        /*0024*/ 	.byte	0x03, 0x5f
        /*0026*/ 	.short	0x0101


	//----- nvinfo : EIATTR_COOP_GROUP_MASK_REGIDS
	.align		4
        /*0028*/ 	.byte	0x04, 0x29
        /*002a*/ 	.short	(.L_3455 - .L_3454)


	//   ....[0]....
.L_3454:
        /*002c*/ 	.word	0xffffffff


	//   ....[1]....
        /*0030*/ 	.word	0xffffffff


	//   ....[2]....
        /*0034*/ 	.word	0xffffffff


	//   ....[3]....
        /*0038*/ 	.word	0xffffffff


	//   ....[4]....
        /*003c*/ 	.word	0xffffffff


	//   ....[5]....
        /*0040*/ 	.word	0xffffffff


	//   ....[6]....
        /*0044*/ 	.word	0xffffffff


	//   ....[7]....
        /*0048*/ 	.word	0xffffffff


	//   ....[8]....
        /*004c*/ 	.word	0xffffffff


	//   ....[9]....
        /*0050*/ 	.word	0xffffffff


	//   ....[10]....
        /*0054*/ 	.word	0xffffffff


	//   ....[11]....
        /*0058*/ 	.word	0xffffffff


	//   ....[12]....
        /*005c*/ 	.word	0xffffffff


	//   ....[13]....
        /*0060*/ 	.word	0xffffffff


	//   ....[14]....
        /*0064*/ 	.word	0xffffffff


	//   ....[15]....
        /*0068*/ 	.word	0xffffffff


	//   ....[16]....
        /*006c*/ 	.word	0xffffffff


	//   ....[17]....
        /*0070*/ 	.word	0xffffffff


	//   ....[18]....
        /*0074*/ 	.word	0xffffffff


	//   ....[19]....
        /*0078*/ 	.word	0xffffffff


	//   ....[20]....
        /*007c*/ 	.word	0xffffffff


	//   ....[21]....
        /*0080*/ 	.word	0xffffffff


	//   ....[22]....
        /*0084*/ 	.word	0xffffffff


	//   ....[23]....
        /*0088*/ 	.word	0xffffffff


	//   ....[24]....
        /*008c*/ 	.word	0xffffffff


	//   ....[25]....
        /*0090*/ 	.word	0xffffffff


	//   ....[26]....
        /*0094*/ 	.word	0xffffffff


	//   ....[27]....
        /*0098*/ 	.word	0xffffffff


	//   ....[28]....
        /*009c*/ 	.word	0xffffffff


	//   ....[29]....
        /*00a0*/ 	.word	0xffffffff


	//   ....[30]....
        /*00a4*/ 	.word	0xffffffff


	//   ....[31]....
        /*00a8*/ 	.word	0xffffffff


	//   ....[32]....
        /*00ac*/ 	.word	0xffffffff


	//   ....[33]....
        /*00b0*/ 	.word	0xffffffff


	//   ....[34]....
        /*00b4*/ 	.word	0xffffffff


	//   ....[35]....
        /*00b8*/ 	.word	0xffffffff


	//   ....[36]....
        /*00bc*/ 	.word	0xffffffff


	//   ....[37]....
        /*00c0*/ 	.word	0xffffffff


	//   ....[38]....
        /*00c4*/ 	.word	0xffffffff


	//   ....[39]....
        /*00c8*/ 	.word	0xffffffff


	//   ....[40]....
        /*00cc*/ 	.word	0xffffffff


	//   ....[41]....
        /*00d0*/ 	.word	0xffffffff


	//   ....[42]....
        /*00d4*/ 	.word	0xffffffff


	//   ....[43]....
        /*00d8*/ 	.word	0xffffffff


	//   ....[44]....
        /*00dc*/ 	.word	0xffffffff


	//   ....[45]....
        /*00e0*/ 	.word	0xffffffff


	//   ....[46]....
        /*00e4*/ 	.word	0xffffffff


	//   ....[47]....
        /*00e8*/ 	.word	0xffffffff


	//   ....[48]....
        /*00ec*/ 	.word	0xffffffff


	//   ....[49]....
        /*00f0*/ 	.word	0xffffffff


	//   ....[50]....
        /*00f4*/ 	.word	0xffffffff


	//   ....[51]....
        /*00f8*/ 	.word	0xffffffff


	//   ....[52]....
        /*00fc*/ 	.word	0xffffffff


	//   ....[53]....
        /*0100*/ 	.word	0xffffffff


	//   ....[54]....
        /*0104*/ 	.word	0xffffffff


	//   ....[55]....
        /*0108*/ 	.word	0xffffffff


	//   ....[56]....
        /*010c*/ 	.word	0xffffffff


	//   ....[57]....
        /*0110*/ 	.word	0xffffffff


	//   ....[58]....
        /*0114*/ 	.word	0xffffffff


	//   ....[59]....
        /*0118*/ 	.word	0xffffffff


	//   ....[60]....
        /*011c*/ 	.word	0xffffffff


	//   ....[61]....
        /*0120*/ 	.word	0xffffffff


	//   ....[62]....
        /*0124*/ 	.word	0xffffffff


	//   ....[63]....
        /*0128*/ 	.word	0xffffffff


	//   ....[64]....
        /*012c*/ 	.word	0xffffffff


	//   ....[65]....
        /*0130*/ 	.word	0xffffffff


	//   ....[66]....
        /*0134*/ 	.word	0xffffffff


	//   ....[67]....
        /*0138*/ 	.word	0xffffffff


	//   ....[68]....
        /*013c*/ 	.word	0xffffffff


	//   ....[69]....
        /*0140*/ 	.word	0xffffffff


	//   ....[70]....
        /*0144*/ 	.word	0xffffffff


	//   ....[71]....
        /*0148*/ 	.word	0xffffffff


	//   ....[72]....
        /*014c*/ 	.word	0xffffffff


	//   ....[73]....
        /*0150*/ 	.word	0xffffffff


	//   ....[74]....
        /*0154*/ 	.word	0xffffffff


	//   ....[75]....
        /*0158*/ 	.word	0xffffffff


	//   ....[76]....
        /*015c*/ 	.word	0xffffffff


	//   ....[77]....
        /*0160*/ 	.word	0xffffffff


	//   ....[78]....
        /*0164*/ 	.word	0xffffffff


	//   ....[79]....
        /*0168*/ 	.word	0xffffffff


	//   ....[80]....
        /*016c*/ 	.word	0xffffffff


	//   ....[81]....
        /*0170*/ 	.word	0xffffffff


	//   ....[82]....
        /*0174*/ 	.word	0xffffffff


	//   ....[83]....
        /*0178*/ 	.word	0xffffffff


	//   ....[84]....
        /*017c*/ 	.word	0xffffffff


	//   ....[85]....
        /*0180*/ 	.word	0xffffffff


	//   ....[86]....
        /*0184*/ 	.word	0xffffffff


	//   ....[87]....
        /*0188*/ 	.word	0xffffffff


	//   ....[88]....
        /*018c*/ 	.word	0xffffffff


	//   ....[89]....
        /*0190*/ 	.word	0xffffffff


	//   ....[90]....
        /*0194*/ 	.word	0xffffffff


	//   ....[91]....
        /*0198*/ 	.word	0xffffffff


	//   ....[92]....
        /*019c*/ 	.word	0xffffffff


	//   ....[93]....
        /*01a0*/ 	.word	0xffffffff


	//   ....[94]....
        /*01a4*/ 	.word	0xffffffff


	//   ....[95]....
        /*01a8*/ 	.word	0xffffffff


	//----- nvinfo : EIATTR_COOP_GROUP_INSTR_OFFSETS
	.align		4
.L_3455:
        /*01ac*/ 	.byte	0x04, 0x28
        /*01ae*/ 	.short	(.L_3457 - .L_3456)


	//   ....[0]....
.L_3456:
        /*01b0*/ 	.word	0x00000930


	//   ....[1]....
        /*01b4*/ 	.word	0x00000a90


	//   ....[2]....
        /*01b8*/ 	.word	0x00000ca0


	//   ....[3]....
        /*01bc*/ 	.word	0x00001920


	//   ....[4]....
        /*01c0*/ 	.word	0x00001b50


	//   ....[5]....
        /*01c4*/ 	.word	0x00001d80


	//   ....[6]....
        /*01c8*/ 	.word	0x000021c0


	//   ....[7]....
        /*01cc*/ 	.word	0x00002f50


	//   ....[8]....
        /*01d0*/ 	.word	0x00002f90


	//   ....[9]....
        /*01d4*/ 	.word	0x00002fd0


	//   ....[10]....
        /*01d8*/ 	.word	0x00003000


	//   ....[11]....
        /*01dc*/ 	.word	0x00003020


	//   ....[12]....
        /*01e0*/ 	.word	0x00003030


	//   ....[13]....
        /*01e4*/ 	.word	0x000030d0


	//   ....[14]....
        /*01e8*/ 	.word	0x000030f0


	//   ....[15]....
        /*01ec*/ 	.word	0x00003120


	//   ....[16]....
        /*01f0*/ 	.word	0x00003130


	//   ....[17]....
        /*01f4*/ 	.word	0x000031d0


	//   ....[18]....
        /*01f8*/ 	.word	0x00003200


	//   ....[19]....
        /*01fc*/ 	.word	0x00003220


	//   ....[20]....
        /*0200*/ 	.word	0x00003230


	//   ....[21]....
        /*0204*/ 	.word	0x00003310


	//   ....[22]....
        /*0208*/ 	.word	0x00003350


	//   ....[23]....
        /*020c*/ 	.word	0x00003380


	//   ....[24]....
        /*0210*/ 	.word	0x000033b0


	//   ....[25]....
        /*0214*/ 	.word	0x000034f0


	//   ....[26]....
        /*0218*/ 	.word	0x00003530


	//   ....[27]....
        /*021c*/ 	.word	0x00003570


	//   ....[28]....
        /*0220*/ 	.word	0x000035b0


	//   ....[29]....
        /*0224*/ 	.word	0x000037f0


	//   ....[30]....
        /*0228*/ 	.word	0x00003810


	//   ....[31]....
        /*022c*/ 	.word	0x00003820


	//   ....[32]....
        /*0230*/ 	.word	0x00003830


	//   ....[33]....
        /*0234*/ 	.word	0x00003840


	//   ....[34]....
        /*0238*/ 	.word	0x00003850


	//   ....[35]....
        /*023c*/ 	.word	0x00003860


	//   ....[36]....
        /*0240*/ 	.word	0x00003870


	//   ....[37]....
        /*0244*/ 	.word	0x00003950


	//   ....[38]....
        /*0248*/ 	.word	0x00003970


	//   ....[39]....
        /*024c*/ 	.word	0x00003980


	//   ....[40]....
        /*0250*/ 	.word	0x00003990


	//   ....[41]....
        /*0254*/ 	.word	0x00003a70


	//   ....[42]....
        /*0258*/ 	.word	0x00003a90


	//   ....[43]....
        /*025c*/ 	.word	0x00003aa0


	//   ....[44]....
        /*0260*/ 	.word	0x00003ab0


	//   ....[45]....
        /*0264*/ 	.word	0x00003b90


	//   ....[46]....
        /*0268*/ 	.word	0x00003bb0


	//   ....[47]....
        /*026c*/ 	.word	0x00003bc0


	//   ....[48]....
        /*0270*/ 	.word	0x00003bd0


	//   ....[49]....
        /*0274*/ 	.word	0x00003cb0


	//   ....[50]....
        /*0278*/ 	.word	0x00003cd0


	//   ....[51]....
        /*027c*/ 	.word	0x00003ce0


	//   ....[52]....
        /*0280*/ 	.word	0x00003cf0


	//   ....[53]....
        /*0284*/ 	.word	0x00003dd0


	//   ....[54]....
        /*0288*/ 	.word	0x00003e10


	//   ....[55]....
        /*028c*/ 	.word	0x00003e50


	//   ....[56]....
        /*0290*/ 	.word	0x00003e90


	//   ....[57]....
        /*0294*/ 	.word	0x00003ed0


	//   ....[58]....
        /*0298*/ 	.word	0x00003ef0


	//   ....[59]....
        /*029c*/ 	.word	0x00003f00


	//   ....[60]....
        /*02a0*/ 	.word	0x00003f20


	//   ....[61]....
        /*02a4*/ 	.word	0x00003f40


	//   ....[62]....
        /*02a8*/ 	.word	0x00004550


	//   ....[63]....
        /*02ac*/ 	.word	0x00004590


	//   ....[64]....
        /*02b0*/ 	.word	0x000045d0


	//   ....[65]....
        /*02b4*/ 	.word	0x00004600


	//   ....[66]....
        /*02b8*/ 	.word	0x00004630


	//   ....[67]....
        /*02bc*/ 	.word	0x00004650


	//   ....[68]....
        /*02c0*/ 	.word	0x00004670


	//   ....[69]....
        /*02c4*/ 	.word	0x00004690


	//   ....[70]....
        /*02c8*/ 	.word	0x000046c0


	//   ....[71]....
        /*02cc*/ 	.word	0x000046e0


	//   ....[72]....
        /*02d0*/ 	.word	0x00004700


	//   ....[73]....
        /*02d4*/ 	.word	0x00004720


	//   ....[74]....
        /*02d8*/ 	.word	0x00004730


	//   ....[75]....
        /*02dc*/ 	.word	0x00004770


	//   ....[76]....
        /*02e0*/ 	.word	0x00004790


	//   ....[77]....
        /*02e4*/ 	.word	0x000047b0


	//   ....[78]....
        /*02e8*/ 	.word	0x000047e0


	//   ....[79]....
        /*02ec*/ 	.word	0x000048b0


	//   ....[80]....
        /*02f0*/ 	.word	0x00004920


	//   ....[81]....
        /*02f4*/ 	.word	0x00004950


	//   ....[82]....
        /*02f8*/ 	.word	0x00004980


	//   ....[83]....
        /*02fc*/ 	.word	0x00004f50


	//   ....[84]....
        /*0300*/ 	.word	0x00004f90


	//   ....[85]....
        /*0304*/ 	.word	0x00005550


	//   ....[86]....
        /*0308*/ 	.word	0x000058e0


	//   ....[87]....
        /*030c*/ 	.word	0x00005930


	//   ....[88]....
        /*0310*/ 	.word	0x00005980


	//   ....[89]....
        /*0314*/ 	.word	0x000059b0


	//   ....[90]....
        /*0318*/ 	.word	0x000059d0


	//   ....[91]....
        /*031c*/ 	.word	0x00005ab0


	//   ....[92]....
        /*0320*/ 	.word	0x00005af0


	//   ....[93]....
        /*0324*/ 	.word	0x00005b40


	//   ....[94]....
        /*0328*/ 	.word	0x00005b70


	//   ....[95]....
        /*032c*/ 	.word	0x00005b90


	//----- nvinfo : EIATTR_EXIT_INSTR_OFFSETS
	.align		4
.L_3457:
        /*0330*/ 	.byte	0x04, 0x1c
        /*0332*/ 	.short	(.L_3459 - .L_3458)


	//   ....[0]....
.L_3458:
        /*0334*/ 	.word	0x00005c60


	//   ....[1]....
        /*0338*/ 	.word	0x000062f0


	//----- nvinfo : EIATTR_MAX_THREADS
	.align		4
.L_3459:
        /*033c*/ 	.byte	0x04, 0x05
        /*033e*/ 	.short	(.L_3461 - .L_3460)
.L_3460:
        /*0340*/ 	.word	0x00000020
        /*0344*/ 	.word	0x00000001
        /*0348*/ 	.word	0x00000001


	//----- nvinfo : EIATTR_CRS_STACK_SIZE
	.align		4
.L_3461:
        /*034c*/ 	.byte	0x04, 0x1e
        /*034e*/ 	.short	(.L_3463 - .L_3462)
.L_3462:
        /*0350*/ 	.word	0x00000000


	//----- nvinfo : EIATTR_CBANK_PARAM_SIZE
	.align		4
.L_3463:
        /*0354*/ 	.byte	0x03, 0x19
        /*0356*/ 	.short	0x01f0


	//----- nvinfo : EIATTR_PARAM_CBANK
	.align		4
        /*0358*/ 	.byte	0x04, 0x0a
        /*035a*/ 	.short	(.L_3465 - .L_3464)
	.align		4
.L_3464:
        /*035c*/ 	.word	index@(.nv.constant0._Z25selective_scan_bwd_kernelI32Selective_Scan_bwd_kernel_traitsILi32ELi4ELb0ELb0ELb0ELb1ELb1EN3c104HalfENS1_7complexIfEEEEv12SSMParamsBwd)
        /*0360*/ 	.short	0x0210
        /*0362*/ 	.short	0x01f0


	//----- nvinfo : EIATTR_SW_WAR
	.align		4
.L_3465:
        /*0364*/ 	.byte	0x04, 0x36
        /*0366*/ 	.short	(.L_3467 - .L_3466)
.L_3466:
        /*0368*/ 	.word	0x00000008
.L_3467:


//--------------------- .nv.info._Z25selective_scan_bwd_kernelI32Selective_Scan_bwd_kernel_traitsILi32ELi4ELb0ELb0ELb1ELb0ELb0EN3c104HalfENS1_7complexIfEEEEv12SSMParamsBwd --------------------------
	.section	.nv.info._Z25selective_scan_bwd_kernelI32Selective_Scan_bwd_kernel_traitsILi32ELi4ELb0ELb0ELb1ELb0ELb0EN3c104HalfENS1_7complexIfEEEEv12SSMParamsBwd,"",@"SHT_CUDA_INFO"
	.sectionflags	@""
	.align	4


	//----- nvinfo : EIATTR_CUDA_API_VERSION
	.align		4
        /*0000*/ 	.byte	0x04, 0x37
        /*0002*/ 	.short	(.L_3469 - .L_3468)
.L_3468:
        /*0004*/ 	.word	0x00000082


	//----- nvinfo : EIATTR_KPARAM_INFO
	.align		4
.L_3469:
        /*0008*/ 	.byte	0x04, 0x17
        /*000a*/ 	.short	(.L_3471 - .L_3470)
.L_3470:
        /*000c*/ 	.word	0x00000000
        /*0010*/ 	.short	0x0000
        /*0012*/ 	.short	0x0000
        /*0014*/ 	.byte	0x00, 0xf0, 0xc1, 0x07


	//----- nvinfo : EIATTR_SPARSE_MMA_MASK
	.align		4
.L_3471:
        /*0018*/ 	.byte	0x03, 0x50
        /*001a*/ 	.short	0x0000


	//----- nvinfo : EIATTR_MAXREG_COUNT
	.align		4
        /*001c*/ 	.byte	0x03, 0x1b
        /*001e*/ 	.short	0x00ff


	//----- nvinfo : EIATTR_NUM_BARRIERS
	.align		4
        /*0020*/ 	.byte	0x02, 0x4c
        /*0022*/ 	.byte	0x01
	.zero		1


	//----- nvinfo : EIATTR_MERCURY_ISA_VERSION
	.align		4
        /*0024*/ 	.byte	0x03, 0x5f
        /*0026*/ 	.short	0x0101


	//----- nvinfo : EIATTR_COOP_GROUP_MASK_REGIDS
	.align		4
        /*0028*/ 	.byte	0x04, 0x29
        /*002a*/ 	.short	(.L_3473 - .L_3472)


	//   ....[0]....
.L_3472:
        /*002c*/ 	.word	0xffffffff


	//   ....[1]....
        /*0030*/ 	.word	0xffffffff


	//   ....[2]....
        /*0034*/ 	.word	0xffffffff


	//   ....[3]....
        /*0038*/ 	.word	0xffffffff


	//   ....[4]....
        /*003c*/ 	.word	0xffffffff


	//   ....[5]....
        /*0040*/ 	.word	0xffffffff


	//   ....[6]....
        /*0044*/ 	.word	0xffffffff


	//   ....[7]....
        /*0048*/ 	.word	0xffffffff


	//   ....[8]....
        /*004c*/ 	.word	0xffffffff


	//   ....[9]....
        /*0050*/ 	.word	0xffffffff


	//   ....[10]....
        /*0054*/ 	.word	0xffffffff


	//   ....[11]....
        /*0058*/ 	.word	0xffffffff


	//   ....[12]....
        /*005c*/ 	.word	0xffffffff


	//   ....[13]....
        /*0060*/ 	.word	0xffffffff


	//   ....[14]....
        /*0064*/ 	.word	0xffffffff


	//   ....[15]....
        /*0068*/ 	.word	0xffffffff


	//   ....[16]....
        /*006c*/ 	.word	0xffffffff


	//   ....[17]....
        /*0070*/ 	.word	0xffffffff


	//   ....[18]....
        /*0074*/ 	.word	0xffffffff


	//   ....[19]....
        /*0078*/ 	.word	0xffffffff


	//   ....[20]....
        /*007c*/ 	.word	0xffffffff


	//   ....[21]....
        /*0080*/ 	.word	0xffffffff


	//   ....[22]....
        /*0084*/ 	.word	0xffffffff


	//   ....[23]....
        /*0088*/ 	.word	0xffffffff


	//   ....[24]....
        /*008c*/ 	.word	0xffffffff


	//   ....[25]....
        /*0090*/ 	.word	0xffffffff


	//   ....[26]....
        /*0094*/ 	.word	0xffffffff


	//   ....[27]....
        /*0098*/ 	.word	0xffffffff


	//   ....[28]....
        /*009c*/ 	.word	0xffffffff


	//   ....[29]....
        /*00a0*/ 	.word	0xffffffff


	//   ....[30]....
        /*00a4*/ 	.word	0xffffffff


	//   ....[31]....
        /*00a8*/ 	.word	0xffffffff


	//   ....[32]....
        /*00ac*/ 	.word	0xffffffff


	//   ....[33]....
        /*00b0*/ 	.word	0xffffffff


	//   ....[34]....
        /*00b4*/ 	.word	0xffffffff


	//   ....[35]....
        /*00b8*/ 	.word	0xffffffff


	//   ....[36]....
        /*00bc*/ 	.word	0xffffffff


	//   ....[37]....
        /*00c0*/ 	.word	0xffffffff


	//   ....[38]....
        /*00c4*/ 	.word	0xffffffff


	//   ....[39]....
        /*00c8*/ 	.word	0xffffffff


	//   ....[40]....
        /*00cc*/ 	.word	0xffffffff


	//   ....[41]....
        /*00d0*/ 	.word	0xffffffff


	//   ....[42]....
        /*00d4*/ 	.word	0xffffffff


	//   ....[43]....
        /*00d8*/ 	.word	0xffffffff


	//   ....[44]....
        /*00dc*/ 	.word	0xffffffff


	//   ....[45]....
        /*00e0*/ 	.word	0xffffffff


	//   ....[46]....
        /*00e4*/ 	.word	0xffffffff


	//   ....[47]....
        /*00e8*/ 	.word	0xffffffff


	//   ....[48]....
        /*00ec*/ 	.word	0xffffffff


	//   ....[49]....
        /*00f0*/ 	.word	0xffffffff


	//   ....[50]....
        /*00f4*/ 	.word	0xffffffff


	//   ....[51]....
        /*00f8*/ 	.word	0xffffffff


	//   ....[52]....
        /*00fc*/ 	.word	0xffffffff


	//   ....[53]....
        /*0100*/ 	.word	0xffffffff


	//   ....[54]....
        /*0104*/ 	.word	0xffffffff


	//   ....[55]....
        /*0108*/ 	.word	0xffffffff


	//   ....[56]....
        /*010c*/ 	.word	0xffffffff


	//   ....[57]....
        /*0110*/ 	.word	0xffffffff


	//   ....[58]....
        /*0114*/ 	.word	0xffffffff


	//   ....[59]....
        /*0118*/ 	.word	0xffffffff


	//   ....[60]....
        /*011c*/ 	.word	0xffffffff


	//   ....[61]....
        /*0120*/ 	.word	0xffffffff


	//   ....[62]....
        /*0124*/ 	.word	0xffffffff


	//   ....[63]....
        /*0128*/ 	.word	0xffffffff


	//   ....[64]....
        /*012c*/ 	.word	0xffffffff


	//   ....[65]....
        /*0130*/ 	.word	0xffffffff


	//   ....[66]....
        /*0134*/ 	.word	0xffffffff


	//   ....[67]....
        /*0138*/ 	.word	0xffffffff


	//   ....[68]....
        /*013c*/ 	.word	0xffffffff


	//   ....[69]....
        /*0140*/ 	.word	0xffffffff


	//   ....[70]....
        /*0144*/ 	.word	0xffffffff


	//   ....[71]....
        /*0148*/ 	.word	0xffffffff


	//   ....[72]....
        /*014c*/ 	.word	0xffffffff


	//   ....[73]....
        /*0150*/ 	.word	0xffffffff


	//   ....[74]....
        /*0154*/ 	.word	0xffffffff


	//   ....[75]....
        /*0158*/ 	.word	0xffffffff


	//   ....[76]....
        /*015c*/ 	.word	0xffffffff


	//   ....[77]....
        /*0160*/ 	.word	0xffffffff


	//   ....[78]....
        /*0164*/ 	.word	0xffffffff


	//   ....[79]....
        /*0168*/ 	.word	0xffffffff


	//   ....[80]....
        /*016c*/ 	.word	0xffffffff


	//   ....[81]....
        /*0170*/ 	.word	0xffffffff


	//   ....[82]....
        /*0174*/ 	.word	0xffffffff


	//   ....[83]....
        /*0178*/ 	.word	0xffffffff


	//   ....[84]....
        /*017c*/ 	.word	0xffffffff


	//   ....[85]....
        /*0180*/ 	.word	0xffffffff


	//   ....[86]....
        /*0184*/ 	.word	0xffffffff


	//   ....[87]....
        /*0188*/ 	.word	0xffffffff


	//   ....[88]....
        /*018c*/ 	.word	0xffffffff


	//   ....[89]....
        /*0190*/ 	.word	0xffffffff


	//   ....[90]....
        /*0194*/ 	.word	0xffffffff


	//   ....[91]....
        /*0198*/ 	.word	0xffffffff


	//----- nvinfo : EIATTR_COOP_GROUP_INSTR_OFFSETS
	.align		4
.L_3473:
        /*019c*/ 	.byte	0x04, 0x28
        /*019e*/ 	.short	(.L_3475 - .L_3474)


	//   ....[0]....
.L_3474:
        /*01a0*/ 	.word	0x00000d40


	//   ....[1]....
        /*01a4*/ 	.word	0x00000ea0


	//   ....[2]....
        /*01a8*/ 	.word	0x00000fb0


	//   ....[3]....
        /*01ac*/ 	.word	0x00001c50


	//   ....[4]....
        /*01b0*/ 	.word	0x000022d0


	//   ....[5]....
        /*01b4*/ 	.word	0x000022e0


	//   ....[6]....
        /*01b8*/ 	.word	0x000022f0


	//   ....[7]....
        /*01bc*/ 	.word	0x00002300


	//   ....[8]....
        /*01c0*/ 	.word	0x000023c0


	//   ....[9]....
        /*01c4*/ 	.word	0x000023e0


	//   ....[10]....
        /*01c8*/ 	.word	0x000023f0


	//   ....[11]....
        /*01cc*/ 	.word	0x00002400


	//   ....[12]....
        /*01d0*/ 	.word	0x000024c0


	//   ....[13]....
        /*01d4*/ 	.word	0x000024e0


	//   ....[14]....
        /*01d8*/ 	.word	0x000024f0


	//   ....[15]....
        /*01dc*/ 	.word	0x00002500


	//   ....[16]....
        /*01e0*/ 	.word	0x000025c0


	//   ....[17]....
        /*01e4*/ 	.word	0x000025e0


	//   ....[18]....
        /*01e8*/ 	.word	0x000025f0


	//   ....[19]....
        /*01ec*/ 	.word	0x00002600


	//   ....[20]....
        /*01f0*/ 	.word	0x000026d0


	//   ....[21]....
        /*01f4*/ 	.word	0x000026f0


	//   ....[22]....
        /*01f8*/ 	.word	0x00002700


	//   ....[23]....
        /*01fc*/ 	.word	0x00002710


	//   ....[24]....
        /*0200*/ 	.word	0x00002720


	//   ....[25]....
        /*0204*/ 	.word	0x00002730


	//   ....[26]....
        /*0208*/ 	.word	0x00002840


	//   ....[27]....
        /*020c*/ 	.word	0x00002870


	//   ....[28]....
        /*0210*/ 	.word	0x00002880


	//   ....[29]....
        /*0214*/ 	.word	0x00002890


	//   ....[30]....
        /*0218*/ 	.word	0x00002c80


	//   ....[31]....
        /*021c*/ 	.word	0x00002c90


	//   ....[32]....
        /*0220*/ 	.word	0x00002ca0


	//   ....[33]....
        /*0224*/ 	.word	0x00002cb0


	//   ....[34]....
        /*0228*/ 	.word	0x00002da0


	//   ....[35]....
        /*022c*/ 	.word	0x00002dc0


	//   ....[36]....
        /*0230*/ 	.word	0x00002dd0


	//   ....[37]....
        /*0234*/ 	.word	0x00002de0


	//   ....[38]....
        /*0238*/ 	.word	0x00002ed0


	//   ....[39]....
        /*023c*/ 	.word	0x00002ef0


	//   ....[40]....
        /*0240*/ 	.word	0x00002f00


	//   ....[41]....
        /*0244*/ 	.word	0x00002f10


	//   ....[42]....
        /*0248*/ 	.word	0x00003000


	//   ....[43]....
        /*024c*/ 	.word	0x00003020


	//   ....[44]....
        /*0250*/ 	.word	0x00003030


	//   ....[45]....
        /*0254*/ 	.word	0x00003040


	//   ....[46]....
        /*0258*/ 	.word	0x00003130


	//   ....[47]....
        /*025c*/ 	.word	0x00003150


	//   ....[48]....
        /*0260*/ 	.word	0x00003160


	//   ....[49]....
        /*0264*/ 	.word	0x00003170


	//   ....[50]....
        /*0268*/ 	.word	0x00003250


	//   ....[51]....
        /*026c*/ 	.word	0x00003270


	//   ....[52]....
        /*0270*/ 	.word	0x00003280


	//   ....[53]....
        /*0274*/ 	.word	0x00003290


	//   ....[54]....
        /*0278*/ 	.word	0x000032a0


	//   ....[55]....
        /*027c*/ 	.word	0x000032b0


	//   ....[56]....
        /*0280*/ 	.word	0x000032c0


	//   ....[57]....
        /*0284*/ 	.word	0x000032e0


	//   ....[58]....
        /*0288*/ 	.word	0x00003300


	//   ....[59]....
        /*028c*/ 	.word	0x00003770


	//   ....[60]....
        /*0290*/ 	.word	0x00004330


	//   ....[61]....
        /*0294*/ 	.word	0x00004370


	//   ....[62]....
        /*0298*/ 	.word	0x000043b0


	//   ....[63]....
        /*029c*/ 	.word	0x000043f0


	//   ....[64]....
        /*02a0*/ 	.word	0x00004420


	//   ....[65]....
        /*02a4*/ 	.word	0x00004450


	//   ....[66]....
        /*02a8*/ 	.word	0x00004470


	//   ....[67]....
        /*02ac*/ 	.word	0x00004480


	//   ....[68]....
        /*02b0*/ 	.word	0x000044b0


	//   ....[69]....
        /*02b4*/ 	.word	0x000044d0


	//   ....[70]....
        /*02b8*/ 	.word	0x00004500


	//   ....[71]....
        /*02bc*/ 	.word	0x00004510


	//   ....[72]....
        /*02c0*/ 	.word	0x00004540


	//   ....[73]....
        /*02c4*/ 	.word	0x00004560


	//   ....[74]....
        /*02c8*/ 	.word	0x00004580


	//   ....[75]....
        /*02cc*/ 	.word	0x000045a0


	//   ....[76]....
        /*02d0*/ 	.word	0x000045d0


	//   ....[77]....
        /*02d4*/ 	.word	0x000045f0


	//   ....[78]....
        /*02d8*/ 	.word	0x00004610


	//   ....[79]....
        /*02dc*/ 	.word	0x00004630


	//   ....[80]....
        /*02e0*/ 	.word	0x00004ad0


	//   ....[81]....
        /*02e4*/ 	.word	0x00004ec0


	//   ....[82]....
        /*02e8*/ 	.word	0x00005290


	//   ....[83]....
        /*02ec*/ 	.word	0x000052e0


	//   ....[84]....
        /*02f0*/ 	.word	0x00005330


	//   ....[85]....
        /*02f4*/ 	.word	0x00005360


	//   ....[86]....
        /*02f8*/ 	.word	0x00005380


	//   ....[87]....
        /*02fc*/ 	.word	0x00005460


	//   ....[88]....
        /*0300*/ 	.word	0x000054a0


	//   ....[89]....
        /*0304*/ 	.word	0x000054f0


	//   ....[90]....
        /*0308*/ 	.word	0x00005520


	//   ....[91]....
        /*030c*/ 	.word	0x00005540


	//----- nvinfo : EIATTR_EXIT_INSTR_OFFSETS
	.align		4
.L_3475:
        /*0310*/ 	.byte	0x04, 0x1c
        /*0312*/ 	.short	(.L_3477 - .L_3476)


	//   ....[0]....
.L_3476:
        /*0314*/ 	.word	0x00005610


	//   ....[1]....
        /*0318*/ 	.word	0x00005910


	//----- nvinfo : EIATTR_MAX_THREADS
	.align		4
.L_3477:
        /*031c*/ 	.byte	0x04, 0x05
        /*031e*/ 	.short	(.L_3479 - .L_3478)
.L_3478:
        /*0320*/ 	.word	0x00000020
        /*0324*/ 	.word	0x00000001
        /*0328*/ 	.word	0x00000001


	//----- nvinfo : EIATTR_CRS_STACK_SIZE
	.align		4
.L_3479:
        /*032c*/ 	.byte	0x04, 0x1e
        /*032e*/ 	.short	(.L_3481 - .L_3480)
.L_3480:
        /*0330*/ 	.word	0x00000000


	//----- nvinfo : EIATTR_CBANK_PARAM_SIZE
	.align		4
.L_3481:
        /*0334*/ 	.byte	0x03, 0x19
        /*0336*/ 	.short	0x01f0


	//----- nvinfo : EIATTR_PARAM_CBANK
	.align		4
        /*0338*/ 	.byte	0x04, 0x0a
        /*033a*/ 	.short	(.L_3483 - .L_3482)
	.align		4
.L_3482:
        /*033c*/ 	.word	index@(.nv.constant0._Z25selective_scan_bwd_kernelI32Selective_Scan_bwd_kernel_traitsILi32ELi4ELb0ELb0ELb1ELb0ELb0EN3c104HalfENS1_7complexIfEEEEv12SSMParamsBwd)
        /*0340*/ 	.short	0x0210
        /*0342*/ 	.short	0x01f0


	//----- nvinfo : EIATTR_SW_WAR
	.align		4
.L_3483:
        /*0344*/ 	.byte	0x04, 0x36
        /*0346*/ 	.short	(.L_3485 - .L_3484)
.L_3484:
        /*0348*/ 	.word	0x00000008
.L_3485:


//--------------------- .nv.info._Z25selective_scan_bwd_kernelI32Selective_Scan_bwd_kernel_traitsILi32ELi4ELb0ELb0ELb1ELb0ELb1EN3c104HalfENS1_7complexIfEEEEv12SSMParamsBwd --------------------------
	.section	.nv.info._Z25selective_scan_bwd_kernelI32Selective_Scan_bwd_kernel_traitsILi32ELi4ELb0ELb0ELb1ELb0ELb1EN3c104HalfENS1_7complexIfEEEEv12SSMParamsBwd,"",@"SHT_CUDA_INFO"
	.sectionflags	@""
	.align	4


	//----- nvinfo : EIATTR_CUDA_API_VERSION
	.align		4
        /*0000*/ 	.byte	0x04, 0x37
        /*0002*/ 	.short	(.L_3487 - .L_3486)
.L_3486:
        /*0004*/ 	.word	0x00000082


	//----- nvinfo : EIATTR_KPARAM_INFO
	.align		4
.L_3487:
        /*0008*/ 	.byte	0x04, 0x17
        /*000a*/ 	.short	(.L_3489 - .L_3488)
.L_3488:
        /*000c*/ 	.word	0x00000000
        /*0010*/ 	.short	0x0000
        /*0012*/ 	.short	0x0000
        /*0014*/ 	.byte	0x00, 0xf0, 0xc1, 0x07


	//----- nvinfo : EIATTR_SPARSE_MMA_MASK
	.align		4
.L_3489:
        /*0018*/ 	.byte	0x03, 0x50
        /*001a*/ 	.short	0x0000


	//----- nvinfo : EIATTR_MAXREG_COUNT
	.align		4
        /*001c*/ 	.byte	0x03, 0x1b
        /*001e*/ 	.short	0x00ff


	//----- nvinfo : EIATTR_NUM_BARRIERS
	.align		4
        /*0020*/ 	.byte	0x02, 0x4c
        /*0022*/ 	.byte	0x01
	.zero		1


	//----- nvinfo : EIATTR_MERCURY_ISA_VERSION
	.align		4
        /*0024*/ 	.byte	0x03, 0x5f
        /*0026*/ 	.short	0x0101


	//----- nvinfo : EIATTR_COOP_GROUP_MASK_REGIDS
	.align		4
        /*0028*/ 	.byte	0x04, 0x29
        /*002a*/ 	.short	(.L_3491 - .L_3490)


	//   ....[0]....
.L_3490:
        /*002c*/ 	.word	0xffffffff


	//   ....[1]....
        /*0030*/ 	.word	0xffffffff


	//   ....[2]....
        /*0034*/ 	.word	0xffffffff


	//   ....[3]....
        /*0038*/ 	.word	0xffffffff


	//   ....[4]....
        /*003c*/ 	.word	0xffffffff


	//   ....[5]....
        /*0040*/ 	.word	0xffffffff


	//   ....[6]....
        /*0044*/ 	.word	0xffffffff


	//   ....[7]....
        /*0048*/ 	.word	0xffffffff


	//   ....[8]....
        /*004c*/ 	.word	0xffffffff


	//   ....[9]....
        /*0050*/ 	.word	0xffffffff


	//   ....[10]....
        /*0054*/ 	.word	0xffffffff


	//   ....[11]....
        /*0058*/ 	.word	0xffffffff


	//   ....[12]....
        /*005c*/ 	.word	0xffffffff


	//   ....[13]....
        /*0060*/ 	.word	0xffffffff


	//   ....[14]....
        /*0064*/ 	.word	0xffffffff


	//   ....[15]....
        /*0068*/ 	.word	0xffffffff


	//   ....[16]....
        /*006c*/ 	.word	0xffffffff


	//   ....[17]....
        /*0070*/ 	.word	0xffffffff


	//   ....[18]....
        /*0074*/ 	.word	0xffffffff


	//   ....[19]....
        /*0078*/ 	.word	0xffffffff


	//   ....[20]....
        /*007c*/ 	.word	0xffffffff


	//   ....[21]....
        /*0080*/ 	.word	0xffffffff


	//   ....[22]....
        /*0084*/ 	.word	0xffffffff


	//   ....[23]....
        /*0088*/ 	.word	0xffffffff


	//   ....[24]....
        /*008c*/ 	.word	0xffffffff


	//   ....[25]....
        /*0090*/ 	.word	0xffffffff


	//   ....[26]....
        /*0094*/ 	.word	0xffffffff


	//   ....[27]....
        /*0098*/ 	.word	0xffffffff


	//   ....[28]....
        /*009c*/ 	.word	0xffffffff


	//   ....[29]....
        /*00a0*/ 	.word	0xffffffff


	//   ....[30]....
        /*00a4*/ 	.word	0xffffffff


	//   ....[31]....
        /*00a8*/ 	.word	0xffffffff


	//   ....[32]....
        /*00ac*/ 	.word	0xffffffff


	//   ....[33]....
        /*00b0*/ 	.word	0xffffffff


	//   ....[34]....
        /*00b4*/ 	.word	0xffffffff


	//   ....[35]....
        /*00b8*/ 	.word	0xffffffff


	//   ....[36]....
        /*00bc*/ 	.word	0xffffffff


	//   ....[37]....
        /*00c0*/ 	.word	0xffffffff


	//   ....[38]....
        /*00c4*/ 	.word	0xffffffff


	//   ....[39]....
        /*00c8*/ 	.word	0xffffffff


	//   ....[40]....
        /*00cc*/ 	.word	0xffffffff


	//   ....[41]....
        /*00d0*/ 	.word	0xffffffff


	//   ....[42]....
        /*00d4*/ 	.word	0xffffffff


	//   ....[43]....
        /*00d8*/ 	.word	0xffffffff


	//   ....[44]....
        /*00dc*/ 	.word	0xffffffff


	//   ....[45]....
        /*00e0*/ 	.word	0xffffffff


	//   ....[46]....
        /*00e4*/ 	.word	0xffffffff


	//   ....[47]....
        /*00e8*/ 	.word	0xffffffff


	//   ....[48]....
        /*00ec*/ 	.word	0xffffffff


	//   ....[49]....
        /*00f0*/ 	.word	0xffffffff


	//   ....[50]....
        /*00f4*/ 	.word	0xffffffff


	//   ....[51]....
        /*00f8*/ 	.word	0xffffffff


	//   ....[52]....
        /*00fc*/ 	.word	0xffffffff


	//   ....[53]....
        /*0100*/ 	.word	0xffffffff


	//   ....[54]....
        /*0104*/ 	.word	0xffffffff


	//   ....[55]....
        /*0108*/ 	.word	0xffffffff


	//   ....[56]....
        /*010c*/ 	.word	0xffffffff


	//   ....[57]....
        /*0110*/ 	.word	0xffffffff


	//   ....[58]....
        /*0114*/ 	.word	0xffffffff


	//   ....[59]....
        /*0118*/ 	.word	0xffffffff


	//   ....[60]....
        /*011c*/ 	.word	0xffffffff


	//   ....[61]....
        /*0120*/ 	.word	0xffffffff


	//   ....[62]....
        /*0124*/ 	.word	0xffffffff


	//   ....[63]....
        /*0128*/ 	.word	0xffffffff


	//   ....[64]....
        /*012c*/ 	.word	0xffffffff


	//   ....[65]....
        /*0130*/ 	.word	0xffffffff


	//   ....[66]....
        /*0134*/ 	.word	0xffffffff


	//   ....[67]....
        /*0138*/ 	.word	0xffffffff


	//   ....[68]....
        /*013c*/ 	.word	0xffffffff


	//   ....[69]....
        /*0140*/ 	.word	0xffffffff


	//   ....[70]....
        /*0144*/ 	.word	0xffffffff


	//   ....[71]....
        /*0148*/ 	.word	0xffffffff


	//   ....[72]....
        /*014c*/ 	.word	0xffffffff


	//   ....[73]....
        /*0150*/ 	.word	0xffffffff


	//   ....[74]....
        /*0154*/ 	.word	0xffffffff


	//   ....[75]....
        /*0158*/ 	.word	0xffffffff


	//   ....[76]....
        /*015c*/ 	.word	0xffffffff


	//   ....[77]....
        /*0160*/ 	.word	0xffffffff


	//   ....[78]....
        /*0164*/ 	.word	0xffffffff


	//   ....[79]....
        /*0168*/ 	.word	0xffffffff


	//   ....[80]....
        /*016c*/ 	.word	0xffffffff


	//   ....[81]....
        /*0170*/ 	.word	0xffffffff


	//   ....[82]....
        /*0174*/ 	.word	0xffffffff


	//   ....[83]....
        /*0178*/ 	.word	0xffffffff


	//   ....[84]....
        /*017c*/ 	.word	0xffffffff


	//   ....[85]....
        /*0180*/ 	.word	0xffffffff


	//   ....[86]....
        /*0184*/ 	.word	0xffffffff


	//   ....[87]....
        /*0188*/ 	.word	0xffffffff


	//   ....[88]....
        /*018c*/ 	.word	0xffffffff


	//   ....[89]....
        /*0190*/ 	.word	0xffffffff


	//   ....[90]....
        /*0194*/ 	.word	0xffffffff


	//   ....[91]....
        /*0198*/ 	.word	0xffffffff


	//   ....[92]....
        /*019c*/ 	.word	0xffffffff


	//   ....[93]....
        /*01a0*/ 	.word	0xffffffff


	//   ....[94]....
        /*01a4*/ 	.word	0xffffffff


	//   ....[95]....
        /*01a8*/ 	.word	0xffffffff


	//----- nvinfo : EIATTR_COOP_GROUP_INSTR_OFFSETS
	.align		4
.L_3491:
        /*01ac*/ 	.byte	0x04, 0x28
        /*01ae*/ 	.short	(.L_3493 - .L_3492)


	//   ....[0]....
.L_3492:
        /*01b0*/ 	.word	0x00000cd0


	//   ....[1]....
        /*01b4*/ 	.word	0x00000df0


	//   ....[2]....
        /*01b8*/ 	.word	0x00001070


	//   ....[3]....
        /*01bc*/ 	.word	0x00001340


	//   ....[4]....
        /*01c0*/ 	.word	0x000015e0


	//   ....[5]....
        /*01c4*/ 	.word	0x000017f0


	//   ....[6]....
        /*01c8*/ 	.word	0x00001cc0


	//   ....[7]....
        /*01cc*/ 	.word	0x00002bb0


	//   ....[8]....
        /*01d0*/ 	.word	0x00003220


	//   ....[9]....
        /*01d4*/ 	.word	0x00003230


	//   ....[10]....
        /*01d8*/ 	.word	0x00003240


	//   ....[11]....
        /*01dc*/ 	.word	0x00003250


	//   ....[12]....
        /*01e0*/ 	.word	0x00003320


	//   ....[13]....
        /*01e4*/ 	.word	0x00003340


	//   ....[14]....
        /*01e8*/ 	.word	0x00003350


	//   ....[15]....
        /*01ec*/ 	.word	0x00003360


	//   ....[16]....
        /*01f0*/ 	.word	0x00003420


	//   ....[17]....
        /*01f4*/ 	.word	0x00003440


	//   ....[18]....
        /*01f8*/ 	.word	0x00003450


	//   ....[19]....
        /*01fc*/ 	.word	0x00003460


	//   ....[20]....
        /*0200*/ 	.word	0x00003520


	//   ....[21]....
        /*0204*/ 	.word	0x00003540


	//   ....[22]....
        /*0208*/ 	.word	0x00003550


	//   ....[23]....
        /*020c*/ 	.word	0x00003560


	//   ....[24]....
        /*0210*/ 	.word	0x00003600


	//   ....[25]....
        /*0214*/ 	.word	0x00003630


	//   ....[26]....
        /*0218*/ 	.word	0x00003650


	//   ....[27]....
        /*021c*/ 	.word	0x00003660


	//   ....[28]....
        /*0220*/ 	.word	0x000036d0


	//   ....[29]....
        /*0224*/ 	.word	0x00003720


	//   ....[30]....
        /*0228*/ 	.word	0x00003760


	//   ....[31]....
        /*022c*/ 	.word	0x00003790


	//   ....[32]....
        /*0230*/ 	.word	0x000037a0


	//   ....[33]....
        /*0234*/ 	.word	0x000037c0


	//   ....[34]....
        /*0238*/ 	.word	0x00003be0


	//   ....[35]....
        /*023c*/ 	.word	0x00003bf0


	//   ....[36]....
        /*0240*/ 	.word	0x00003c00


	//   ....[37]....
        /*0244*/ 	.word	0x00003c10


	//   ....[38]....
        /*0248*/ 	.word	0x00003d00


	//   ....[39]....
        /*024c*/ 	.word	0x00003d20


	//   ....[40]....
        /*0250*/ 	.word	0x00003d30


	//   ....[41]....
        /*0254*/ 	.word	0x00003d40


	//   ....[42]....
        /*0258*/ 	.word	0x00003e30


	//   ....[43]....
        /*025c*/ 	.word	0x00003e50


	//   ....[44]....
        /*0260*/ 	.word	0x00003e60


	//   ....[45]....
        /*0264*/ 	.word	0x00003e70


	//   ....[46]....
        /*0268*/ 	.word	0x00003f60


	//   ....[47]....
        /*026c*/ 	.word	0x00003f80


	//   ....[48]....
        /*0270*/ 	.word	0x00003f90


	//   ....[49]....
        /*0274*/ 	.word	0x00003fa0


	//   ....[50]....
        /*0278*/ 	.word	0x00004090


	//   ....[51]....
        /*027c*/ 	.word	0x000040b0


	//   ....[52]....
        /*0280*/ 	.word	0x000040c0


	//   ....[53]....
        /*0284*/ 	.word	0x000040d0


	//   ....[54]....
        /*0288*/ 	.word	0x000041b0


	//   ....[55]....
        /*028c*/ 	.word	0x000041e0


	//   ....[56]....
        /*0290*/ 	.word	0x000041f0


	//   ....[57]....
        /*0294*/ 	.word	0x00004200


	//   ....[58]....
        /*0298*/ 	.word	0x00004210


	//   ....[59]....
        /*029c*/ 	.word	0x00004220


	//   ....[60]....
        /*02a0*/ 	.word	0x00004230


	//   ....[61]....
        /*02a4*/ 	.word	0x00004250


	//   ....[62]....
        /*02a8*/ 	.word	0x00004270


	//   ....[63]....
        /*02ac*/ 	.word	0x000042a0


	//   ....[64]....
        /*02b0*/ 	.word	0x00005330


	//   ....[65]....
        /*02b4*/ 	.word	0x00005370


	//   ....[66]....
        /*02b8*/ 	.word	0x000053b0


	//   ....[67]....
        /*02bc*/ 	.word	0x000053f0


	//   ....[68]....
        /*02c0*/ 	.word	0x00005420


	//   ....[69]....
        /*02c4*/ 	.word	0x00005440


	//   ....[70]....
        /*02c8*/ 	.word	0x00005460


	//   ....[71]....
        /*02cc*/ 	.word	0x00005480


	//   ....[72]....
        /*02d0*/ 	.word	0x000054b0


	//   ....[73]....
        /*02d4*/ 	.word	0x000054d0


	//   ....[74]....
        /*02d8*/ 	.word	0x000054f0


	//   ....[75]....
        /*02dc*/ 	.word	0x00005510


	//   ....[76]....
        /*02e0*/ 	.word	0x00005540


	//   ....[77]....
        /*02e4*/ 	.word	0x00005560


	//   ....[78]....
        /*02e8*/ 	.word	0x00005580


	//   ....[79]....
        /*02ec*/ 	.word	0x000055a0


	//   ....[80]....
        /*02f0*/ 	.word	0x000055d0


	//   ....[81]....
        /*02f4*/ 	.word	0x000055f0


	//   ....[82]....
        /*02f8*/ 	.word	0x00005610


	//   ....[83]....
        /*02fc*/ 	.word	0x00005630


	//   ....[84]....
        /*0300*/ 	.word	0x00005a90


	//   ....[85]....
        /*0304*/ 	.word	0x00005e70


	//   ....[86]....
        /*0308*/ 	.word	0x00006200


	//   ....[87]....
        /*030c*/ 	.word	0x00006250


	//   ....[88]....
        /*0310*/ 	.word	0x000062a0


	//   ....[89]....
        /*0314*/ 	.word	0x000062d0


	//   ....[90]....
        /*0318*/ 	.word	0x000062f0


	//   ....[91]....
        /*031c*/ 	.word	0x000063d0


	//   ....[92]....
        /*0320*/ 	.word	0x00006410


	//   ....[93]....
        /*0324*/ 	.word	0x00006460


	//   ....[94]....
        /*0328*/ 	.word	0x00006490


	//   ....[95]....
        /*032c*/ 	.word	0x000064b0


	//----- nvinfo : EIATTR_EXIT_INSTR_OFFSETS
	.align		4
.L_3493:
        /*0330*/ 	.byte	0x04, 0x1c
        /*0332*/ 	.short	(.L_3495 - .L_3494)


	//   ....[0]....
.L_3494:
        /*0334*/ 	.word	0x00006580


	//   ....[1]....
        /*0338*/ 	.word	0x00006880


	//----- nvinfo : EIATTR_MAX_THREADS
	.align		4
.L_3495:
        /*033c*/ 	.byte	0x04, 0x05
        /*033e*/ 	.short	(.L_3497 - .L_3496)
.L_3496:
        /*0340*/ 	.word	0x00000020
        /*0344*/ 	.word	0x00000001
        /*0348*/ 	.word	0x00000001


	//----- nvinfo : EIATTR_CRS_STACK_SIZE
	.align		4
.L_3497:
        /*034c*/ 	.byte	0x04, 0x1e
        /*034e*/ 	.short	(.L_3499 - .L_3498)
.L_3498:
        /*0350*/ 	.word	0x00000000


	//----- nvinfo : EIATTR_CBANK_PARAM_SIZE
	.align		4
.L_3499:
        /*0354*/ 	.byte	0x03, 0x19
        /*0356*/ 	.short	0x01f0


	//----- nvinfo : EIATTR_PARAM_CBANK
	.align		4
        /*0358*/ 	.byte	0x04, 0x0a
        /*035a*/ 	.short	(.L_3501 - .L_3500)
	.align		4
.L_3500:
        /*035c*/ 	.word	index@(.nv.constant0._Z25selective_scan_bwd_kernelI32Selective_Scan_bwd_kernel_traitsILi32ELi4ELb0ELb0ELb1ELb0ELb1EN3c104HalfENS1_7complexIfEEEEv12SSMParamsBwd)
        /*0360*/ 	.short	0x0210
        /*0362*/ 	.short	0x01f0


	//----- nvinfo : EIATTR_SW_WAR
	.align		4
.L_3501:
        /*0364*/ 	.byte	0x04, 0x36
        /*0366*/ 	.short	(.L_3503 - .L_3502)
.L_3502:
        /*0368*/ 	.word	0x00000008
.L_3503:


//--------------------- .nv.info._Z25selective_scan_bwd_kernelI32Selective_Scan_bwd_kernel_traitsILi32ELi4ELb0ELb0ELb1ELb1ELb0EN3c104HalfENS1_7complexIfEEEEv12SSMParamsBwd --------------------------
	.section	.nv.info._Z25selective_scan_bwd_kernelI32Selective_Scan_bwd_kernel_traitsILi32ELi4ELb0ELb0ELb1ELb1ELb0EN3c104HalfENS1_7complexIfEEEEv12SSMParamsBwd,"",@"SHT_CUDA_INFO"
	.sectionflags	@""
	.align	4


	//----- nvinfo : EIATTR_CUDA_API_VERSION
	.align		4
        /*0000*/ 	.byte	0x04, 0x37
        /*0002*/ 	.short	(.L_3505 - .L_3504)
.L_3504:
        /*0004*/ 	.word	0x00000082


	//----- nvinfo : EIATTR_KPARAM_INFO
	.align		4
.L_3505:
        /*0008*/ 	.byte	0x04, 0x17
        /*000a*/ 	.short	(.L_3507 - .L_3506)
.L_3506:
        /*000c*/ 	.word	0x00000000
        /*0010*/ 	.short	0x0000
        /*0012*/ 	.short	0x0000
        /*0014*/ 	.byte	0x00, 0xf0, 0xc1, 0x07


	//----- nvinfo : EIATTR_SPARSE_MMA_MASK
	.align		4
.L_3507:
        /*0018*/ 	.byte	0x03, 0x50
        /*001a*/ 	.short	0x0000


	//----- nvinfo : EIATTR_MAXREG_COUNT
	.align		4
        /*001c*/ 	.byte	0x03, 0x1b
        /*001e*/ 	.short	0x00ff


	//----- nvinfo : EIATTR_NUM_BARRIERS
	.align		4
        /*0020*/ 	.byte	0x02, 0x4c
        /*0022*/ 	.byte	0x01
	.zero		1


	//----- nvinfo : EIATTR_MERCURY_ISA_VERSION
	.align		4
        /*0024*/ 	.byte	0x03, 0x5f
        /*0026*/ 	.short	0x0101


	//----- nvinfo : EIATTR_COOP_GROUP_MASK_REGIDS
	.align		4
        /*0028*/ 	.byte	0x04, 0x29
        /*002a*/ 	.short	(.L_3509 - .L_3508)


	//   ....[0]....
.L_3508:
        /*002c*/ 	.word	0xffffffff


	//   ....[1]....
        /*0030*/ 	.word	0xffffffff


	//   ....[2]....
        /*0034*/ 	.word	0xffffffff


	//   ....[3]....
        /*0038*/ 	.word	0xffffffff


	//   ....[4]....
        /*003c*/ 	.word	0xffffffff


	//   ....[5]....
        /*0040*/ 	.word	0xffffffff


	//   ....[6]....
        /*0044*/ 	.word	0xffffffff


	//   ....[7]....
        /*0048*/ 	.word	0xffffffff


	//   ....[8]....
        /*004c*/ 	.word	0xffffffff


	//   ....[9]....
        /*0050*/ 	.word	0xffffffff


	//   ....[10]....
        /*0054*/ 	.word	0xffffffff


	//   ....[11]....
        /*0058*/ 	.word	0xffffffff


	//   ....[12]....
        /*005c*/ 	.word	0xffffffff


	//   ....[13]....
        /*0060*/ 	.word	0xffffffff


	//   ....[14]....
        /*0064*/ 	.word	0xffffffff


	//   ....[15]....
        /*0068*/ 	.word	0xffffffff


	//   ....[16]....
        /*006c*/ 	.word	0xffffffff


	//   ....[17]....
        /*0070*/ 	.word	0xffffffff


	//   ....[18]....
        /*0074*/ 	.word	0xffffffff


	//   ....[19]....
        /*0078*/ 	.word	0xffffffff


	//   ....[20]....
        /*007c*/ 	.word	0xffffffff


	//   ....[21]....
        /*0080*/ 	.word	0xffffffff


	//   ....[22]....
        /*0084*/ 	.word	0xffffffff


	//   ....[23]....
        /*0088*/ 	.word	0xffffffff


	//   ....[24]....
        /*008c*/ 	.word	0xffffffff


	//   ....[25]....
        /*0090*/ 	.word	0xffffffff


	//   ....[26]....
        /*0094*/ 	.word	0xffffffff


	//   ....[27]....
        /*0098*/ 	.word	0xffffffff


	//   ....[28]....
        /*009c*/ 	.word	0xffffffff


	//   ....[29]....
        /*00a0*/ 	.word	0xffffffff


	//   ....[30]....
        /*00a4*/ 	.word	0xffffffff


	//   ....[31]....
        /*00a8*/ 	.word	0xffffffff


	//   ....[32]....
        /*00ac*/ 	.word	0xffffffff


	//   ....[33]....
        /*00b0*/ 	.word	0xffffffff


	//   ....[34]....
        /*00b4*/ 	.word	0xffffffff


	//   ....[35]....
        /*00b8*/ 	.word	0xffffffff


	//   ....[36]....
        /*00bc*/ 	.word	0xffffffff


	//   ....[37]....
        /*00c0*/ 	.word	0xffffffff


	//   ....[38]....
        /*00c4*/ 	.word	0xffffffff


	//   ....[39]....
        /*00c8*/ 	.word	0xffffffff


	//   ....[40]....
        /*00cc*/ 	.word	0xffffffff


	//   ....[41]....
        /*00d0*/ 	.word	0xffffffff


	//   ....[42]....
        /*00d4*/ 	.word	0xffffffff


	//   ....[43]....
        /*00d8*/ 	.word	0xffffffff


	//   ....[44]....
        /*00dc*/ 	.word	0xffffffff


	//   ....[45]....
        /*00e0*/ 	.word	0xffffffff


	//   ....[46]....
        /*00e4*/ 	.word	0xffffffff


	//   ....[47]....
        /*00e8*/ 	.word	0xffffffff


	//   ....[48]....
        /*00ec*/ 	.word	0xffffffff


	//   ....[49]....
        /*00f0*/ 	.word	0xffffffff


	//   ....[50]....
        /*00f4*/ 	.word	0xffffffff


	//   ....[51]....
        /*00f8*/ 	.word	0xffffffff


	//   ....[52]....
        /*00fc*/ 	.word	0xffffffff


	//   ....[53]....
        /*0100*/ 	.word	0xffffffff


	//   ....[54]....
        /*0104*/ 	.word	0xffffffff


	//   ....[55]....
        /*0108*/ 	.word	0xffffffff


	//   ....[56]....
        /*010c*/ 	.word	0xffffffff


	//   ....[57]....
        /*0110*/ 	.word	0xffffffff


	//   ....[58]....
        /*0114*/ 	.word	0xffffffff


	//   ....[59]....
        /*0118*/ 	.word	0xffffffff


	//   ....[60]....
        /*011c*/ 	.word	0xffffffff


	//   ....[61]....
        /*0120*/ 	.word	0xffffffff


	//   ....[62]....
        /*0124*/ 	.word	0xffffffff


	//   ....[63]....
        /*0128*/ 	.word	0xffffffff


	//   ....[64]....
        /*012c*/ 	.word	0xffffffff


	//   ....[65]....
        /*0130*/ 	.word	0xffffffff


	//   ....[66]....
        /*0134*/ 	.word	0xffffffff


	//   ....[67]....
        /*0138*/ 	.word	0xffffffff


	//   ....[68]....
        /*013c*/ 	.word	0xffffffff


	//   ....[69]....
        /*0140*/ 	.word	0xffffffff


	//   ....[70]....
        /*0144*/ 	.word	0xffffffff


	//   ....[71]....
        /*0148*/ 	.word	0xffffffff


	//   ....[72]....
        /*014c*/ 	.word	0xffffffff


	//   ....[73]....
        /*0150*/ 	.word	0xffffffff


	//   ....[74]....
        /*0154*/ 	.word	0xffffffff


	//   ....[75]....
        /*0158*/ 	.word	0xffffffff


	//   ....[76]....
        /*015c*/ 	.word	0xffffffff


	//   ....[77]....
        /*0160*/ 	.word	0xffffffff


	//   ....[78]....
        /*0164*/ 	.word	0xffffffff


	//   ....[79]....
        /*0168*/ 	.word	0xffffffff


	//   ....[80]....
        /*016c*/ 	.word	0xffffffff


	//   ....[81]....
        /*0170*/ 	.word	0xffffffff


	//   ....[82]....
        /*0174*/ 	.word	0xffffffff


	//   ....[83]....
        /*0178*/ 	.word	0xffffffff


	//   ....[84]....
        /*017c*/ 	.word	0xffffffff


	//   ....[85]....
        /*0180*/ 	.word	0xffffffff


	//   ....[86]....
        /*0184*/ 	.word	0xffffffff


	//   ....[87]....
        /*0188*/ 	.word	0xffffffff


	//   ....[88]....
        /*018c*/ 	.word	0xffffffff


	//   ....[89]....
        /*0190*/ 	.word	0xffffffff


	//   ....[90]....
        /*0194*/ 	.word	0xffffffff


	//   ....[91]....
        /*0198*/ 	.word	0xffffffff


	//   ....[92]....
        /*019c*/ 	.word	0xffffffff


	//----- nvinfo : EIATTR_COOP_GROUP_INSTR_OFFSETS
	.align		4
.L_3509:
        /*01a0*/ 	.byte	0x04, 0x28
        /*01a2*/ 	.short	(.L_3511 - .L_3510)


	//   ....[0]....
.L_3510:
        /*01a4*/ 	.word	0x00000d60


	//   ....[1]....
        /*01a8*/ 	.word	0x00000e90


	//   ....[2]....
        /*01ac*/ 	.word	0x00001000


	//   ....[3]....
        /*01b0*/ 	.word	0x00002830


	//   ....[4]....
        /*01b4*/ 	.word	0x00002a90


	//   ....[5]....
        /*01b8*/ 	.word	0x00002ab0


	//   ....[6]....
        /*01bc*/ 	.word	0x00002ac0


	//   ....[7]....
        /*01c0*/ 	.word	0x00002ad0


	//   ....[8]....
        /*01c4*/ 	.word	0x00002b70


	//   ....[9]....
        /*01c8*/ 	.word	0x00002ba0


	//   ....[10]....
        /*01cc*/ 	.word	0x00002bc0


	//   ....[11]....
        /*01d0*/ 	.word	0x00002bd0


	//   ....[12]....
        /*01d4*/ 	.word	0x00002c90


	//   ....[13]....
        /*01d8*/ 	.word	0x00002cb0


	//   ....[14]....
        /*01dc*/ 	.word	0x00002cc0


	//   ....[15]....
        /*01e0*/ 	.word	0x00002cd0


	//   ....[16]....
        /*01e4*/ 	.word	0x00002d90


	//   ....[17]....
        /*01e8*/ 	.word	0x00002db0


	//   ....[18]....
        /*01ec*/ 	.word	0x00002dc0


	//   ....[19]....
        /*01f0*/ 	.word	0x00002dd0


	//   ....[20]....
        /*01f4*/ 	.word	0x00002e70


	//   ....[21]....
        /*01f8*/ 	.word	0x00002ea0


	//   ....[22]....
        /*01fc*/ 	.word	0x00002ec0


	//   ....[23]....
        /*0200*/ 	.word	0x00002ed0


	//   ....[24]....
        /*0204*/ 	.word	0x00002fc0


	//   ....[25]....
        /*0208*/ 	.word	0x00003000


	//   ....[26]....
        /*020c*/ 	.word	0x00003040


	//   ....[27]....
        /*0210*/ 	.word	0x00003070


	//   ....[28]....
        /*0214*/ 	.word	0x00003130


	//   ....[29]....
        /*0218*/ 	.word	0x00003140


	//   ....[30]....
        /*021c*/ 	.word	0x00003560


	//   ....[31]....
        /*0220*/ 	.word	0x00003570


	//   ....[32]....
        /*0224*/ 	.word	0x00003580


	//   ....[33]....
        /*0228*/ 	.word	0x00003590


	//   ....[34]....
        /*022c*/ 	.word	0x00003680


	//   ....[35]....
        /*0230*/ 	.word	0x000036a0


	//   ....[36]....
        /*0234*/ 	.word	0x000036b0


	//   ....[37]....
        /*0238*/ 	.word	0x000036c0


	//   ....[38]....
        /*023c*/ 	.word	0x000037b0


	//   ....[39]....
        /*0240*/ 	.word	0x000037d0


	//   ....[40]....
        /*0244*/ 	.word	0x000037e0


	//   ....[41]....
        /*0248*/ 	.word	0x000037f0


	//   ....[42]....
        /*024c*/ 	.word	0x000038e0


	//   ....[43]....
        /*0250*/ 	.word	0x00003900


	//   ....[44]....
        /*0254*/ 	.word	0x00003910


	//   ....[45]....
        /*0258*/ 	.word	0x00003920


	//   ....[46]....
        /*025c*/ 	.word	0x00003a10


	//   ....[47]....
        /*0260*/ 	.word	0x00003a30


	//   ....[48]....
        /*0264*/ 	.word	0x00003a40


	//   ....[49]....
        /*0268*/ 	.word	0x00003a50


	//   ....[50]....
        /*026c*/ 	.word	0x00003b30


	//   ....[51]....
        /*0270*/ 	.word	0x00003b50


	//   ....[52]....
        /*0274*/ 	.word	0x00003b60


	//   ....[53]....
        /*0278*/ 	.word	0x00003b70


	//   ....[54]....
        /*027c*/ 	.word	0x00003b80


	//   ....[55]....
        /*0280*/ 	.word	0x00003b90


	//   ....[56]....
        /*0284*/ 	.word	0x00003ba0


	//   ....[57]....
        /*0288*/ 	.word	0x00003bc0


	//   ....[58]....
        /*028c*/ 	.word	0x00003be0


	//   ....[59]....
        /*0290*/ 	.word	0x00003c10


	//   ....[60]....
        /*0294*/ 	.word	0x00004c30


	//   ....[61]....
        /*0298*/ 	.word	0x00004c70


	//   ....[62]....
        /*029c*/ 	.word	0x00004cb0


	//   ....[63]....
        /*02a0*/ 	.word	0x00004cf0


	//   ....[64]....
        /*02a4*/ 	.word	0x00004d20


	//   ....[65]....
        /*02a8*/ 	.word	0x00004d40


	//   ....[66]....
        /*02ac*/ 	.word	0x00004d60


	//   ....[67]....
        /*02b0*/ 	.word	0x00004d80


	//   ....[68]....
        /*02b4*/ 	.word	0x00004db0


	//   ....[69]....
        /*02b8*/ 	.word	0x00004dd0


	//   ....[70]....
        /*02bc*/ 	.word	0x00004df0


	//   ....[71]....
        /*02c0*/ 	.word	0x00004e10


	//   ....[72]....
        /*02c4*/ 	.word	0x00004e40


	//   ....[73]....
        /*02c8*/ 	.word	0x00004e60


	//   ....[74]....
        /*02cc*/ 	.word	0x00004e80


	//   ....[75]....
        /*02d0*/ 	.word	0x00004ea0


	//   ....[76]....
        /*02d4*/ 	.word	0x00004ed0


	//   ....[77]....
        /*02d8*/ 	.word	0x00004ef0


	//   ....[78]....
        /*02dc*/ 	.word	0x00004f10


	//   ....[79]....
        /*02e0*/ 	.word	0x00004f30


	//   ....[80]....
        /*02e4*/ 	.word	0x00005530


	//   ....[81]....
        /*02e8*/ 	.word	0x000055d0


	//   ....[82]....
        /*02ec*/ 	.word	0x00005b10


	//   ....[83]....
        /*02f0*/ 	.word	0x00005ef0


	//   ....[84]....
        /*02f4*/ 	.word	0x00005f40


	//   ....[85]....
        /*02f8*/ 	.word	0x00005f90


	//   ....[86]....
        /*02fc*/ 	.word	0x00005fc0


	//   ....[87]....
        /*0300*/ 	.word	0x00005fe0


	//   ....[88]....
        /*0304*/ 	.word	0x000060c0


	//   ....[89]....
        /*0308*/ 	.word	0x00006100


	//   ....[90]....
        /*030c*/ 	.word	0x00006150


	//   ....[91]....
        /*0310*/ 	.word	0x00006180


	//   ....[92]....
        /*0314*/ 	.word	0x000061a0


	//----- nvinfo : EIATTR_EXIT_INSTR_OFFSETS
	.align		4
.L_3511:
        /*0318*/ 	.byte	0x04, 0x1c
        /*031a*/ 	.short	(.L_3513 - .L_3512)


	//   ....[0]....
.L_3512:
        /*031c*/ 	.word	0x00006270


	//   ....[1]....
        /*0320*/ 	.word	0x00006570


	//----- nvinfo : EIATTR_MAX_THREADS
	.align		4
.L_3513:
        /*0324*/ 	.byte	0x04, 0x05
        /*0326*/ 	.short	(.L_3515 - .L_3514)
.L_3514:
        /*0328*/ 	.word	0x00000020
        /*032c*/ 	.word	0x00000001
        /*0330*/ 	.word	0x00000001


	//----- nvinfo : EIATTR_CRS_STACK_SIZE
	.align		4
.L_3515:
        /*0334*/ 	.byte	0x04, 0x1e
        /*0336*/ 	.short	(.L_3517 - .L_3516)
.L_3516:
        /*0338*/ 	.word	0x00000000


	//----- nvinfo : EIATTR_CBANK_PARAM_SIZE
	.align		4
.L_3517:
        /*033c*/ 	.byte	0x03, 0x19
        /*033e*/ 	.short	0x01f0


	//----- nvinfo : EIATTR_PARAM_CBANK
	.align		4
        /*0340*/ 	.byte	0x04, 0x0a
        /*0342*/ 	.short	(.L_3519 - .L_3518)
	.align		4
.L_3518:
        /*0344*/ 	.word	index@(.nv.constant0._Z25selective_scan_bwd_kernelI32Selective_Scan_bwd_kernel_traitsILi32ELi4ELb0ELb0ELb1ELb1ELb0EN3c104HalfENS1_7complexIfEEEEv12SSMParamsBwd)
        /*0348*/ 	.short	0x0210
        /*034a*/ 	.short	0x01f0


	//----- nvinfo : EIATTR_SW_WAR
	.align		4
.L_3519:
        /*034c*/ 	.byte	0x04, 0x36
        /*034e*/ 	.short	(.L_3521 - .L_3520)
.L_3520:
        /*0350*/ 	.word	0x00000008
.L_3521:


//--------------------- .nv.info._Z25selective_scan_bwd_kernelI32Selective_Scan_bwd_kernel_traitsILi32ELi4ELb0ELb0ELb1ELb1ELb1EN3c104HalfENS1_7complexIfEEEEv12SSMParamsBwd --------------------------
	.section	.nv.info._Z25selective_scan_bwd_kernelI32Selective_Scan_bwd_kernel_traitsILi32ELi4ELb0ELb0ELb1ELb1ELb1EN3c104HalfENS1_7complexIfEEEEv12SSMParamsBwd,"",@"SHT_CUDA_INFO"
	.sectionflags	@""
	.align	4


	//----- nvinfo : EIATTR_CUDA_API_VERSION
	.align		4
        /*0000*/ 	.byte	0x04, 0x37
        /*0002*/ 	.short	(.L_3523 - .L_3522)
.L_3522:
        /*0004*/ 	.word	0x00000082


	//----- nvinfo : EIATTR_KPARAM_INFO
	.align		4
.L_3523:
        /*0008*/ 	.byte	0x04, 0x17
        /*000a*/ 	.short	(.L_3525 - .L_3524)
.L_3524:
        /*000c*/ 	.word	0x00000000
        /*0010*/ 	.short	0x0000
        /*0012*/ 	.short	0x0000
        /*0014*/ 	.byte	0x00, 0xf0, 0xc1, 0x07


	//----- nvinfo : EIATTR_SPARSE_MMA_MASK
	.align		4
.L_3525:
        /*0018*/ 	.byte	0x03, 0x50
        /*001a*/ 	.short	0x0000


	//----- nvinfo : EIATTR_MAXREG_COUNT
	.align		4
        /*001c*/ 	.byte	0x03, 0x1b
        /*001e*/ 	.short	0x00ff


	//----- nvinfo : EIATTR_NUM_BARRIERS
	.align		4
        /*0020*/ 	.byte	0x02, 0x4c
        /*0022*/ 	.byte	0x01
	.zero		1


	//----- nvinfo : EIATTR_MERCURY_ISA_VERSION
	.align		4
        /*0024*/ 	.byte	0x03, 0x5f
        /*0026*/ 	.short	0x0101


	//----- nvinfo : EIATTR_COOP_GROUP_MASK_REGIDS
	.align		4
        /*0028*/ 	.byte	0x04, 0x29
        /*002a*/ 	.short	(.L_3527 - .L_3526)


	//   ....[0]....
.L_3526:
        /*002c*/ 	.word	0xffffffff


	//   ....[1]....
        /*0030*/ 	.word	0xffffffff


	//   ....[2]....
        /*0034*/ 	.word	0xffffffff


	//   ....[3]....
        /*0038*/ 	.word	0xffffffff


	//   ....[4]....
        /*003c*/ 	.word	0xffffffff


	//   ....[5]....
        /*0040*/ 	.word	0xffffffff


	//   ....[6]....
        /*0044*/ 	.word	0xffffffff


	//   ....[7]....
        /*0048*/ 	.word	0xffffffff


	//   ....[8]....
        /*004c*/ 	.word	0xffffffff


	//   ....[9]....
        /*0050*/ 	.word	0xffffffff


	//   ....[10]....
        /*0054*/ 	.word	0xffffffff


	//   ....[11]....
        /*0058*/ 	.word	0xffffffff


	//   ....[12]....
        /*005c*/ 	.word	0xffffffff


	//   ....[13]....
        /*0060*/ 	.word	0xffffffff


	//   ....[14]....
        /*0064*/ 	.word	0xffffffff


	//   ....[15]....
        /*0068*/ 	.word	0xffffffff


	//   ....[16]....
        /*006c*/ 	.word	0xffffffff


	//   ....[17]....
        /*0070*/ 	.word	0xffffffff


	//   ....[18]....
        /*0074*/ 	.word	0xffffffff


	//   ....[19]....
        /*0078*/ 	.word	0xffffffff


	//   ....[20]....
        /*007c*/ 	.word	0xffffffff


	//   ....[21]....
        /*0080*/ 	.word	0xffffffff


	//   ....[22]....
        /*0084*/ 	.word	0xffffffff


	//   ....[23]....
        /*0088*/ 	.word	0xffffffff


	//   ....[24]....
        /*008c*/ 	.word	0xffffffff


	//   ....[25]....
        /*0090*/ 	.word	0xffffffff


	//   ....[26]....
        /*0094*/ 	.word	0xffffffff


	//   ....[27]....
        /*0098*/ 	.word	0xffffffff


	//   ....[28]....
        /*009c*/ 	.word	0xffffffff


	//   ....[29]....
        /*00a0*/ 	.word	0xffffffff


	//   ....[30]....
        /*00a4*/ 	.word	0xffffffff


	//   ....[31]....
        /*00a8*/ 	.word	0xffffffff


	//   ....[32]....
        /*00ac*/ 	.word	0xffffffff


	//   ....[33]....
        /*00b0*/ 	.word	0xffffffff


	//   ....[34]....
        /*00b4*/ 	.word	0xffffffff


	//   ....[35]....
        /*00b8*/ 	.word	0xffffffff


	//   ....[36]....
        /*00bc*/ 	.word	0xffffffff


	//   ....[37]....
        /*00c0*/ 	.word	0xffffffff


	//   ....[38]....
        /*00c4*/ 	.word	0xffffffff


	//   ....[39]....
        /*00c8*/ 	.word	0xffffffff


	//   ....[40]....
        /*00cc*/ 	.word	0xffffffff


	//   ....[41]....
        /*00d0*/ 	.word	0xffffffff


	//   ....[42]....
        /*00d4*/ 	.word	0xffffffff


	//   ....[43]....
        /*00d8*/ 	.word	0xffffffff


	//   ....[44]....
        /*00dc*/ 	.word	0xffffffff


	//   ....[45]....
        /*00e0*/ 	.word	0xffffffff


	//   ....[46]....
        /*00e4*/ 	.word	0xffffffff


	//   ....[47]....
        /*00e8*/ 	.word	0xffffffff


	//   ....[48]....
        /*00ec*/ 	.word	0xffffffff


	//   ....[49]....
        /*00f0*/ 	.word	0xffffffff


	//   ....[50]....
        /*00f4*/ 	.word	0xffffffff


	//   ....[51]....
        /*00f8*/ 	.word	0xffffffff


	//   ....[52]....
        /*00fc*/ 	.word	0xffffffff


	//   ....[53]....
        /*0100*/ 	.word	0xffffffff


	//   ....[54]....
        /*0104*/ 	.word	0xffffffff


	//   ....[55]....
        /*0108*/ 	.word	0xffffffff


	//   ....[56]....
        /*010c*/ 	.word	0xffffffff


	//   ....[57]....
        /*0110*/ 	.word	0xffffffff


	//   ....[58]....
        /*0114*/ 	.word	0xffffffff


	//   ....[59]....
        /*0118*/ 	.word	0xffffffff


	//   ....[60]....
        /*011c*/ 	.word	0xffffffff


	//   ....[61]....
        /*0120*/ 	.word	0xffffffff


	//   ....[62]....
        /*0124*/ 	.word	0xffffffff


	//   ....[63]....
        /*0128*/ 	.word	0xffffffff


	//   ....[64]....
        /*012c*/ 	.word	0xffffffff


	//   ....[65]....
        /*0130*/ 	.word	0xffffffff


	//   ....[66]....
        /*0134*/ 	.word	0xffffffff


	//   ....[67]....
        /*0138*/ 	.word	0xffffffff


	//   ....[68]....
        /*013c*/ 	.word	0xffffffff


	//   ....[69]....
        /*0140*/ 	.word	0xffffffff


	//   ....[70]....
        /*0144*/ 	.word	0xffffffff


	//   ....[71]....
        /*0148*/ 	.word	0xffffffff


	//   ....[72]....
        /*014c*/ 	.word	0xffffffff


	//   ....[73]....
        /*0150*/ 	.word	0xffffffff


	//   ....[74]....
        /*0154*/ 	.word	0xffffffff


	//   ....[75]....
        /*0158*/ 	.word	0xffffffff


	//   ....[76]....
        /*015c*/ 	.word	0xffffffff


	//   ....[77]....
        /*0160*/ 	.word	0xffffffff


	//   ....[78]....
        /*0164*/ 	.word	0xffffffff


	//   ....[79]....
        /*0168*/ 	.word	0xffffffff


	//   ....[80]....
        /*016c*/ 	.word	0xffffffff


	//   ....[81]....
        /*0170*/ 	.word	0xffffffff


	//   ....[82]....
        /*0174*/ 	.word	0xffffffff


	//   ....[83]....
        /*0178*/ 	.word	0xffffffff


	//   ....[84]....
        /*017c*/ 	.word	0xffffffff


	//   ....[85]....
        /*0180*/ 	.word	0xffffffff


	//   ....[86]....
        /*0184*/ 	.word	0xffffffff


	//   ....[87]....
        /*0188*/ 	.word	0xffffffff


	//   ....[88]....
        /*018c*/ 	.word	0xffffffff


	//   ....[89]....
        /*0190*/ 	.word	0xffffffff


	//   ....[90]....
        /*0194*/ 	.word	0xffffffff


	//   ....[91]....
        /*0198*/ 	.word	0xffffffff


	//   ....[92]....
        /*019c*/ 	.word	0xffffffff


	//   ....[93]....
        /*01a0*/ 	.word	0xffffffff


	//   ....[94]....
        /*01a4*/ 	.word	0xffffffff


	//   ....[95]....
        /*01a8*/ 	.word	0xffffffff


	//   ....[96]....
        /*01ac*/ 	.word	0xffffffff


	//----- nvinfo : EIATTR_COOP_GROUP_INSTR_OFFSETS
	.align		4
.L_3527:
        /*01b0*/ 	.byte	0x04, 0x28
        /*01b2*/ 	.short	(.L_3529 - .L_3528)


	//   ....[0]....
.L_3528:
        /*01b4*/ 	.word	0x00000d00


	//   ....[1]....
        /*01b8*/ 	.word	0x00000e60


	//   ....[2]....
        /*01bc*/ 	.word	0x00001070


	//   ....[3]....
        /*01c0*/ 	.word	0x00001d00


	//   ....[4]....
        /*01c4*/ 	.word	0x00001f80


	//   ....[5]....
        /*01c8*/ 	.word	0x00002190


	//   ....[6]....
        /*01cc*/ 	.word	0x000025e0


	//   ....[7]....
        /*01d0*/ 	.word	0x000034e0


	//   ....[8]....
        /*01d4*/ 	.word	0x00003b10


	//   ....[9]....
        /*01d8*/ 	.word	0x00003b20


	//   ....[10]....
        /*01dc*/ 	.word	0x00003b30


	//   ....[11]....
        /*01e0*/ 	.word	0x00003b40


	//   ....[12]....
        /*01e4*/ 	.word	0x00003c10


	//   ....[13]....
        /*01e8*/ 	.word	0x00003c30


	//   ....[14]....
        /*01ec*/ 	.word	0x00003c40


	//   ....[15]....
        /*01f0*/ 	.word	0x00003c50


	//   ....[16]....
        /*01f4*/ 	.word	0x00003d10


	//   ....[17]....
        /*01f8*/ 	.word	0x00003d30


	//   ....[18]....
        /*01fc*/ 	.word	0x00003d40


	//   ....[19]....
        /*0200*/ 	.word	0x00003d50


	//   ....[20]....
        /*0204*/ 	.word	0x00003e10


	//   ....[21]....
        /*0208*/ 	.word	0x00003e30


	//   ....[22]....
        /*020c*/ 	.word	0x00003e40


	//   ....[23]....
        /*0210*/ 	.word	0x00003e50


	//   ....[24]....
        /*0214*/ 	.word	0x00003ef0


	//   ....[25]....
        /*0218*/ 	.word	0x00003f20


	//   ....[26]....
        /*021c*/ 	.word	0x00003f40


	//   ....[27]....
        /*0220*/ 	.word	0x00003f50


	//   ....[28]....
        /*0224*/ 	.word	0x00003fc0


	//   ....[29]....
        /*0228*/ 	.word	0x00004010


	//   ....[30]....
        /*022c*/ 	.word	0x00004050


	//   ....[31]....
        /*0230*/ 	.word	0x00004080


	//   ....[32]....
        /*0234*/ 	.word	0x00004090


	//   ....[33]....
        /*0238*/ 	.word	0x000040b0


	//   ....[34]....
        /*023c*/ 	.word	0x00004510


	//   ....[35]....
        /*0240*/ 	.word	0x00004520


	//   ....[36]....
        /*0244*/ 	.word	0x00004530


	//   ....[37]....
        /*0248*/ 	.word	0x00004540


	//   ....[38]....
        /*024c*/ 	.word	0x00004630


	//   ....[39]....
        /*0250*/ 	.word	0x00004650


	//   ....[40]....
        /*0254*/ 	.word	0x00004660


	//   ....[41]....
        /*0258*/ 	.word	0x00004670


	//   ....[42]....
        /*025c*/ 	.word	0x00004760


	//   ....[43]....
        /*0260*/ 	.word	0x00004780


	//   ....[44]....
        /*0264*/ 	.word	0x00004790


	//   ....[45]....
        /*0268*/ 	.word	0x000047a0


	//   ....[46]....
        /*026c*/ 	.word	0x00004890


	//   ....[47]....
        /*0270*/ 	.word	0x000048b0


	//   ....[48]....
        /*0274*/ 	.word	0x000048c0


	//   ....[49]....
        /*0278*/ 	.word	0x000048d0


	//   ....[50]....
        /*027c*/ 	.word	0x000049c0


	//   ....[51]....
        /*0280*/ 	.word	0x000049e0


	//   ....[52]....
        /*0284*/ 	.word	0x000049f0


	//   ....[53]....
        /*0288*/ 	.word	0x00004a00


	//   ....[54]....
        /*028c*/ 	.word	0x00004ae0


	//   ....[55]....
        /*0290*/ 	.word	0x00004b10


	//   ....[56]....
        /*0294*/ 	.word	0x00004b20


	//   ....[57]....
        /*0298*/ 	.word	0x00004b30


	//   ....[58]....
        /*029c*/ 	.word	0x00004b40


	//   ....[59]....
        /*02a0*/ 	.word	0x00004b50


	//   ....[60]....
        /*02a4*/ 	.word	0x00004b60


	//   ....[61]....
        /*02a8*/ 	.word	0x00004b80


	//   ....[62]....
        /*02ac*/ 	.word	0x00004ba0


	//   ....[63]....
        /*02b0*/ 	.word	0x00004bd0


	//   ....[64]....
        /*02b4*/ 	.word	0x00005c60


	//   ....[65]....
        /*02b8*/ 	.word	0x00005ca0


	//   ....[66]....
        /*02bc*/ 	.word	0x00005ce0


	//   ....[67]....
        /*02c0*/ 	.word	0x00005d20


	//   ....[68]....
        /*02c4*/ 	.word	0x00005d50


	//   ....[69]....
        /*02c8*/ 	.word	0x00005d70


	//   ....[70]....
        /*02cc*/ 	.word	0x00005d90


	//   ....[71]....
        /*02d0*/ 	.word	0x00005db0


	//   ....[72]....
        /*02d4*/ 	.word	0x00005de0


	//   ....[73]....
        /*02d8*/ 	.word	0x00005e00


	//   ....[74]....
        /*02dc*/ 	.word	0x00005e20


	//   ....[75]....
        /*02e0*/ 	.word	0x00005e40


	//   ....[76]....
        /*02e4*/ 	.word	0x00005e70


	//   ....[77]....
        /*02e8*/ 	.word	0x00005e90


	//   ....[78]....
        /*02ec*/ 	.word	0x00005eb0


	//   ....[79]....
        /*02f0*/ 	.word	0x00005ed0


	//   ....[80]....
        /*02f4*/ 	.word	0x00005f00


	//   ....[81]....
        /*02f8*/ 	.word	0x00005f20


	//   ....[82]....
        /*02fc*/ 	.word	0x00005f40


	//   ....[83]....
        /*0300*/ 	.word	0x00005f60


	//   ....[84]....
        /*0304*/ 	.word	0x00006530


	//   ....[85]....
        /*0308*/ 	.word	0x00006570


	//   ....[86]....
        /*030c*/ 	.word	0x00006b30


	//   ....[87]....
        /*0310*/ 	.word	0x00006ed0


	//   ....[88]....
        /*0314*/ 	.word	0x00006f20


	//   ....[89]....
        /*0318*/ 	.word	0x00006f70


	//   ....[90]....
        /*031c*/ 	.word	0x00006fa0


	//   ....[91]....
        /*0320*/ 	.word	0x00006fc0


	//   ....[92]....
        /*0324*/ 	.word	0x000070a0


	//   ....[93]....
        /*0328*/ 	.word	0x000070e0


	//   ....[94]....
        /*032c*/ 	.word	0x00007130


	//   ....[95]....
        /*0330*/ 	.word	0x00007160


	//   ....[96]....
        /*0334*/ 	.word	0x00007180


	//----- nvinfo : EIATTR_EXIT_INSTR_OFFSETS
	.align		4
.L_3529:
        /*0338*/ 	.byte	0x04, 0x1c
        /*033a*/ 	.short	(.L_3531 - .L_3530)


	//   ....[0]....
.L_3530:
        /*033c*/ 	.word	0x00007250


	//   ....[1]....
        /*0340*/ 	.word	0x00007550


	//----- nvinfo : EIATTR_MAX_THREADS
	.align		4
.L_3531:
        /*0344*/ 	.byte	0x04, 0x05
        /*0346*/ 	.short	(.L_3533 - .L_3532)
.L_3532:
        /*0348*/ 	.word	0x00000020
        /*034c*/ 	.word	0x00000001
        /*0350*/ 	.word	0x00000001


	//----- nvinfo : EIATTR_CRS_STACK_SIZE
	.align		4
.L_3533:
        /*0354*/ 	.byte	0x04, 0x1e
        /*0356*/ 	.short	(.L_3535 - .L_3534)
.L_3534:
        /*0358*/ 	.word	0x00000000


	//----- nvinfo : EIATTR_CBANK_PARAM_SIZE
	.align		4
.L_3535:
        /*035c*/ 	.byte	0x03, 0x19
        /*035e*/ 	.short	0x01f0


	//----- nvinfo : EIATTR_PARAM_CBANK
	.align		4
        /*0360*/ 	.byte	0x04, 0x0a
        /*0362*/ 	.short	(.L_3537 - .L_3536)
	.align		4
.L_3536:
        /*0364*/ 	.word	index@(.nv.constant0._Z25selective_scan_bwd_kernelI32Selective_Scan_bwd_kernel_traitsILi32ELi4ELb0ELb0ELb1ELb1ELb1EN3c104HalfENS1_7complexIfEEEEv12SSMParamsBwd)
        /*0368*/ 	.short	0x0210
        /*036a*/ 	.short	0x01f0


	//----- nvinfo : EIATTR_SW_WAR
	.align		4
.L_3537:
        /*036c*/ 	.byte	0x04, 0x36
        /*036e*/ 	.short	(.L_3539 - .L_3538)
.L_3538:
        /*0370*/ 	.word	0x00000008
.L_3539:


//--------------------- .nv.info._Z25selective_scan_bwd_kernelI32Selective_Scan_bwd_kernel_traitsILi32ELi4ELb0ELb1ELb0ELb0ELb0EN3c104HalfENS1_7complexIfEEEEv12SSMParamsBwd --------------------------
	.section	.nv.info._Z25selective_scan_bwd_kernelI32Selective_Scan_bwd_kernel_traitsILi32ELi4ELb0ELb1ELb0ELb0ELb0EN3c104HalfENS1_7complexIfEEEEv12SSMParamsBwd,"",@"SHT_CUDA_INFO"
	.sectionflags	@""
	.align	4


	//----- nvinfo : EIATTR_CUDA_API_VERSION
	.align		4
        /*0000*/ 	.byte	0x04, 0x37
        /*0002*/ 	.short	(.L_3541 - .L_3540)
.L_3540:
        /*0004*/ 	.word	0x00000082


	//----- nvinfo : EIATTR_KPARAM_INFO
	.align		4
.L_3541:
        /*0008*/ 	.byte	0x04, 0x17
        /*000a*/ 	.short	(.L_3543 - .L_3542)
.L_3542:
        /*000c*/ 	.word	0x00000000
        /*0010*/ 	.short	0x0000
        /*0012*/ 	.short	0x0000
        /*0014*/ 	.byte	0x00, 0xf0, 0xc1, 0x07


	//----- nvinfo : EIATTR_SPARSE_MMA_MASK
	.align		4
.L_3543:
        /*0018*/ 	.byte	0x03, 0x50
        /*001a*/ 	.short	0x0000


	//----- nvinfo : EIATTR_MAXREG_COUNT
	.align		4
        /*001c*/ 	.byte	0x03, 0x1b
        /*001e*/ 	.short	0x00ff


	//----- nvinfo : EIATTR_NUM_BARRIERS
	.align		4
        /*0020*/ 	.byte	0x02, 0x4c
        /*0022*/ 	.byte	0x01
	.zero		1


	//----- nvinfo : EIATTR_MERCURY_ISA_VERSION
	.align		4
        /*0024*/ 	.byte	0x03, 0x5f
        /*0026*/ 	.short	0x0101


	//----- nvinfo : EIATTR_COOP_GROUP_MASK_REGIDS
	.align		4
        /*0028*/ 	.byte	0x04, 0x29
        /*002a*/ 	.short	(.L_3545 - .L_3544)


	//   ....[0]....
.L_3544:
        /*002c*/ 	.word	0xffffffff


	//   ....[1]....
        /*0030*/ 	.word	0xffffffff


	//   ....[2]....
        /*0034*/ 	.word	0xffffffff


	//   ....[3]....
        /*0038*/ 	.word	0xffffffff


	//   ....[4]....
        /*003c*/ 	.word	0xffffffff


	//   ....[5]....
        /*0040*/ 	.word	0xffffffff


	//   ....[6]....
        /*0044*/ 	.word	0xffffffff


	//   ....[7]....
        /*0048*/ 	.word	0xffffffff


	//   ....[8]....
        /*004c*/ 	.word	0xffffffff


	//   ....[9]....
        /*0050*/ 	.word	0xffffffff


	//   ....[10]....
        /*0054*/ 	.word	0xffffffff


	//   ....[11]....
        /*0058*/ 	.word	0xffffffff


	//   ....[12]....
        /*005c*/ 	.word	0xffffffff


	//   ....[13]....
        /*0060*/ 	.word	0xffffffff


	//   ....[14]....
        /*0064*/ 	.word	0xffffffff


	//   ....[15]....
        /*0068*/ 	.word	0xffffffff


	//   ....[16]....
        /*006c*/ 	.word	0xffffffff


	//   ....[17]....
        /*0070*/ 	.word	0xffffffff


	//   ....[18]....
        /*0074*/ 	.word	0xffffffff


	//   ....[19]....
        /*0078*/ 	.word	0xffffffff


	//   ....[20]....
        /*007c*/ 	.word	0xffffffff


	//   ....[21]....
        /*0080*/ 	.word	0xffffffff


	//   ....[22]....
        /*0084*/ 	.word	0xffffffff


	//   ....[23]....
        /*0088*/ 	.word	0xffffffff


	//   ....[24]....
        /*008c*/ 	.word	0xffffffff


	//   ....[25]....
        /*0090*/ 	.word	0xffffffff


	//   ....[26]....
        /*0094*/ 	.word	0xffffffff


	//   ....[27]....
        /*0098*/ 	.word	0xffffffff


	//   ....[28]....
        /*009c*/ 	.word	0xffffffff


	//   ....[29]....
        /*00a0*/ 	.word	0xffffffff


	//   ....[30]....
        /*00a4*/ 	.word	0xffffffff


	//   ....[31]....
        /*00a8*/ 	.word	0xffffffff


	//   ....[32]....
        /*00ac*/ 	.word	0xffffffff


	//   ....[33]....
        /*00b0*/ 	.word	0xffffffff


	//   ....[34]....
        /*00b4*/ 	.word	0xffffffff


	//   ....[35]....
        /*00b8*/ 	.word	0xffffffff


	//   ....[36]....
        /*00bc*/ 	.word	0xffffffff


	//   ....[37]....
        /*00c0*/ 	.word	0xffffffff


	//   ....[38]....
        /*00c4*/ 	.word	0xffffffff


	//   ....[39]....
        /*00c8*/ 	.word	0xffffffff


	//   ....[40]....
        /*00cc*/ 	.word	0xffffffff


	//   ....[41]....
        /*00d0*/ 	.word	0xffffffff


	//   ....[42]....
        /*00d4*/ 	.word	0xffffffff


	//   ....[43]....
        /*00d8*/ 	.word	0xffffffff


	//   ....[44]....
        /*00dc*/ 	.word	0xffffffff


	//   ....[45]....
        /*00e0*/ 	.word	0xffffffff


	//   ....[46]....
        /*00e4*/ 	.word	0xffffffff


	//   ....[47]....
        /*00e8*/ 	.word	0xffffffff


	//   ....[48]....
        /*00ec*/ 	.word	0xffffffff


	//   ....[49]....
        /*00f0*/ 	.word	0xffffffff


	//   ....[50]....
        /*00f4*/ 	.word	0xffffffff


	//   ....[51]....
        /*00f8*/ 	.word	0xffffffff


	//   ....[52]....
        /*00fc*/ 	.word	0xffffffff


	//   ....[53]....
        /*0100*/ 	.word	0xffffffff


	//   ....[54]....
        /*0104*/ 	.word	0xffffffff


	//   ....[55]....
        /*0108*/ 	.word	0xffffffff


	//   ....[56]....
        /*010c*/ 	.word	0xffffffff


	//   ....[57]....
        /*0110*/ 	.word	0xffffffff


	//   ....[58]....
        /*0114*/ 	.word	0xffffffff


	//   ....[59]....
        /*0118*/ 	.word	0xffffffff


	//   ....[60]....
        /*011c*/ 	.word	0xffffffff


	//   ....[61]....
        /*0120*/ 	.word	0xffffffff


	//   ....[62]....
        /*0124*/ 	.word	0xffffffff


	//   ....[63]....
        /*0128*/ 	.word	0xffffffff


	//   ....[64]....
        /*012c*/ 	.word	0xffffffff


	//   ....[65]....
        /*0130*/ 	.word	0xffffffff


	//   ....[66]....
        /*0134*/ 	.word	0xffffffff


	//   ....[67]....
        /*0138*/ 	.word	0xffffffff


	//   ....[68]....
        /*013c*/ 	.word	0xffffffff


	//   ....[69]....
        /*0140*/ 	.word	0xffffffff


	//   ....[70]....
        /*0144*/ 	.word	0xffffffff


	//   ....[71]....
        /*0148*/ 	.word	0xffffffff


	//   ....[72]....
        /*014c*/ 	.word	0xffffffff


	//   ....[73]....
        /*0150*/ 	.word	0xffffffff


	//   ....[74]....
        /*0154*/ 	.word	0xffffffff


	//   ....[75]....
        /*0158*/ 	.word	0xffffffff


	//   ....[76]....
        /*015c*/ 	.word	0xffffffff


	//   ....[77]....
        /*0160*/ 	.word	0xffffffff


	//   ....[78]....
        /*0164*/ 	.word	0xffffffff


	//   ....[79]....
        /*0168*/ 	.word	0xffffffff


	//   ....[80]....
        /*016c*/ 	.word	0xffffffff


	//   ....[81]....
        /*0170*/ 	.word	0xffffffff


	//   ....[82]....
        /*0174*/ 	.word	0xffffffff


	//   ....[83]....
        /*0178*/ 	.word	0xffffffff


	//   ....[84]....
        /*017c*/ 	.word	0xffffffff


	//   ....[85]....
        /*0180*/ 	.word	0xffffffff


	//   ....[86]....
        /*0184*/ 	.word	0xffffffff


	//   ....[87]....
        /*0188*/ 	.word	0xffffffff


	//   ....[88]....
        /*018c*/ 	.word	0xffffffff


	//   ....[89]....
        /*0190*/ 	.word	0xffffffff


	//   ....[90]....
        /*0194*/ 	.word	0xffffffff


	//   ....[91]....
        /*0198*/ 	.word	0xffffffff


	//----- nvinfo : EIATTR_COOP_GROUP_INSTR_OFFSETS
	.align		4
.L_3545:
        /*019c*/ 	.byte	0x04, 0x28
        /*019e*/ 	.short	(.L_3547 - .L_3546)


	//   ....[0]....
.L_3546:
        /*01a0*/ 	.word	0x00000ed0


	//   ....[1]....
        /*01a4*/ 	.word	0x00001010


	//   ....[2]....
        /*01a8*/ 	.word	0x00001130


	//   ....[3]....
        /*01ac*/ 	.word	0x00001d20


	//   ....[4]....
        /*01b0*/ 	.word	0x00002410


	//   ....[5]....
        /*01b4*/ 	.word	0x00002430


	//   ....[6]....
        /*01b8*/ 	.word	0x00002440


	//   ....[7]....
        /*01bc*/ 	.word	0x00002450


	//   ....[8]....
        /*01c0*/ 	.word	0x00002510


	//   ....[9]....
        /*01c4*/ 	.word	0x00002530


	//   ....[10]....
        /*01c8*/ 	.word	0x00002540


	//   ....[11]....
        /*01cc*/ 	.word	0x00002550


	//   ....[12]....
        /*01d0*/ 	.word	0x000025f0


	//   ....[13]....
        /*01d4*/ 	.word	0x00002620


	//   ....[14]....
        /*01d8*/ 	.word	0x00002640


	//   ....[15]....
        /*01dc*/ 	.word	0x00002650


	//   ....[16]....
        /*01e0*/ 	.word	0x00002710


	//   ....[17]....
        /*01e4*/ 	.word	0x00002730


	//   ....[18]....
        /*01e8*/ 	.word	0x00002740


	//   ....[19]....
        /*01ec*/ 	.word	0x00002750


	//   ....[20]....
        /*01f0*/ 	.word	0x00002810


	//   ....[21]....
        /*01f4*/ 	.word	0x00002840


	//   ....[22]....
        /*01f8*/ 	.word	0x00002850


	//   ....[23]....
        /*01fc*/ 	.word	0x00002860


	//   ....[24]....
        /*0200*/ 	.word	0x00002910


	//   ....[25]....
        /*0204*/ 	.word	0x00002960


	//   ....[26]....
        /*0208*/ 	.word	0x000029a0


	//   ....[27]....
        /*020c*/ 	.word	0x000029e0


	//   ....[28]....
        /*0210*/ 	.word	0x00002a50


	//   ....[29]....
        /*0214*/ 	.word	0x00002a60


	//   ....[30]....
        /*0218*/ 	.word	0x00002d20


	//   ....[31]....
        /*021c*/ 	.word	0x00002d30


	//   ....[32]....
        /*0220*/ 	.word	0x00002d40


	//   ....[33]....
        /*0224*/ 	.word	0x00002d50


	//   ....[34]....
        /*0228*/ 	.word	0x00002e40


	//   ....[35]....
        /*022c*/ 	.word	0x00002e60


	//   ....[36]....
        /*0230*/ 	.word	0x00002e70


	//   ....[37]....
        /*0234*/ 	.word	0x00002e80


	//   ....[38]....
        /*0238*/ 	.word	0x00002f70


	//   ....[39]....
        /*023c*/ 	.word	0x00002f90


	//   ....[40]....
        /*0240*/ 	.word	0x00002fa0


	//   ....[41]....
        /*0244*/ 	.word	0x00002fb0


	//   ....[42]....
        /*0248*/ 	.word	0x000030a0


	//   ....[43]....
        /*024c*/ 	.word	0x000030c0


	//   ....[44]....
        /*0250*/ 	.word	0x000030d0


	//   ....[45]....
        /*0254*/ 	.word	0x000030e0


	//   ....[46]....
        /*0258*/ 	.word	0x000031d0


	//   ....[47]....
        /*025c*/ 	.word	0x000031f0


	//   ....[48]....
        /*0260*/ 	.word	0x00003200


	//   ....[49]....
        /*0264*/ 	.word	0x00003210


	//   ....[50]....
        /*0268*/ 	.word	0x000032f0


	//   ....[51]....
        /*026c*/ 	.word	0x00003310


	//   ....[52]....
        /*0270*/ 	.word	0x00003320


	//   ....[53]....
        /*0274*/ 	.word	0x00003330


	//   ....[54]....
        /*0278*/ 	.word	0x00003340


	//   ....[55]....
        /*027c*/ 	.word	0x00003350


	//   ....[56]....
        /*0280*/ 	.word	0x00003360


	//   ....[57]....
        /*0284*/ 	.word	0x00003380


	//   ....[58]....
        /*0288*/ 	.word	0x000033a0


	//   ....[59]....
        /*028c*/ 	.word	0x00003550


	//   ....[60]....
        /*0290*/ 	.word	0x00004120


	//   ....[61]....
        /*0294*/ 	.word	0x00004160


	//   ....[62]....
        /*0298*/ 	.word	0x00004190


	//   ....[63]....
        /*029c*/ 	.word	0x000041a0


	//   ....[64]....
        /*02a0*/ 	.word	0x000041d0


	//   ....[65]....
        /*02a4*/ 	.word	0x000041f0


	//   ....[66]....
        /*02a8*/ 	.word	0x00004210


	//   ....[67]....
        /*02ac*/ 	.word	0x00004230


	//   ....[68]....
        /*02b0*/ 	.word	0x00004270


	//   ....[69]....
        /*02b4*/ 	.word	0x00004290


	//   ....[70]....
        /*02b8*/ 	.word	0x000042b0


	//   ....[71]....
        /*02bc*/ 	.word	0x000042c0


	//   ....[72]....
        /*02c0*/ 	.word	0x000042f0


	//   ....[73]....
        /*02c4*/ 	.word	0x00004310


	//   ....[74]....
        /*02c8*/ 	.word	0x00004330


	//   ....[75]....
        /*02cc*/ 	.word	0x00004350


	//   ....[76]....
        /*02d0*/ 	.word	0x00004380


	//   ....[77]....
        /*02d4*/ 	.word	0x000043a0


	//   ....[78]....
        /*02d8*/ 	.word	0x000043c0


	//   ....[79]....
        /*02dc*/ 	.word	0x000043e0


	//   ....[80]....
        /*02e0*/ 	.word	0x00004940


	//   ....[81]....
        /*02e4*/ 	.word	0x00004d30


	//   ....[82]....
        /*02e8*/ 	.word	0x000050f0


	//   ....[83]....
        /*02ec*/ 	.word	0x00005140


	//   ....[84]....
        /*02f0*/ 	.word	0x00005190


	//   ....[85]....
        /*02f4*/ 	.word	0x000051c0


	//   ....[86]....
        /*02f8*/ 	.word	0x000051e0


	//   ....[87]....
        /*02fc*/ 	.word	0x000052c0


	//   ....[88]....
        /*0300*/ 	.word	0x00005300


	//   ....[89]....
        /*0304*/ 	.word	0x00005350


	//   ....[90]....
        /*0308*/ 	.word	0x00005380


	//   ....[91]....
        /*030c*/ 	.word	0x000053a0


	//----- nvinfo : EIATTR_EXIT_INSTR_OFFSETS
	.align		4
.L_3547:
        /*0310*/ 	.byte	0x04, 0x1c
        /*0312*/ 	.short	(.L_3549 - .L_3548)


	//   ....[0]....
.L_3548:
        /*0314*/ 	.word	0x00005470


	//   ....[1]....
        /*0318*/ 	.word	0x00005770


	//----- nvinfo : EIATTR_MAX_THREADS
	.align		4
.L_3549:
        /*031c*/ 	.byte	0x04, 0x05
        /*031e*/ 	.short	(.L_3551 - .L_3550)
.L_3550:
        /*0320*/ 	.word	0x00000020
        /*0324*/ 	.word	0x00000001
        /*0328*/ 	.word	0x00000001


	//----- nvinfo : EIATTR_CRS_STACK_SIZE
	.align		4
.L_3551:
        /*032c*/ 	.byte	0x04, 0x1e
        /*032e*/ 	.short	(.L_3553 - .L_3552)
.L_3552:
        /*0330*/ 	.word	0x00000000


	//----- nvinfo : EIATTR_CBANK_PARAM_SIZE
	.align		4
.L_3553:
        /*0334*/ 	.byte	0x03, 0x19
        /*0336*/ 	.short	0x01f0


	//----- nvinfo : EIATTR_PARAM_CBANK
	.align		4
        /*0338*/ 	.byte	0x04, 0x0a
        /*033a*/ 	.short	(.L_3555 - .L_3554)
	.align		4
.L_3554:
        /*033c*/ 	.word	index@(.nv.constant0._Z25selective_scan_bwd_kernelI32Selective_Scan_bwd_kernel_traitsILi32ELi4ELb0ELb1ELb0ELb0ELb0EN3c104HalfENS1_7complexIfEEEEv12SSMParamsBwd)
        /*0340*/ 	.short	0x0210
        /*0342*/ 	.short	0x01f0


	//----- nvinfo : EIATTR_SW_WAR
	.align		4
.L_3555:
        /*0344*/ 	.byte	0x04, 0x36
        /*0346*/ 	.short	(.L_3557 - .L_3556)
.L_3556:
        /*0348*/ 	.word	0x00000008
.L_3557:


//--------------------- .nv.info._Z25selective_scan_bwd_kernelI32Selective_Scan_bwd_kernel_traitsILi32ELi4ELb0ELb1ELb0ELb0ELb1EN3c104HalfENS1_7complexIfEEEEv12SSMParamsBwd --------------------------
	.section	.nv.info._Z25selective_scan_bwd_kernelI32Selective_Scan_bwd_kernel_traitsILi32ELi4ELb0ELb1ELb0ELb0ELb1EN3c104HalfENS1_7complexIfEEEEv12SSMParamsBwd,"",@"SHT_CUDA_INFO"
	.sectionflags	@""
	.align	4


	//----- nvinfo : EIATTR_CUDA_API_VERSION
	.align		4
        /*0000*/ 	.byte	0x04, 0x37
        /*0002*/ 	.short	(.L_3559 - .L_3558)
.L_3558:
        /*0004*/ 	.word	0x00000082


	//----- nvinfo : EIATTR_KPARAM_INFO
	.align		4
.L_3559:
        /*0008*/ 	.byte	0x04, 0x17
        /*000a*/ 	.short	(.L_3561 - .L_3560)
.L_3560:
        /*000c*/ 	.word	0x00000000
        /*0010*/ 	.short	0x0000
        /*0012*/ 	.short	0x0000
        /*0014*/ 	.byte	0x00, 0xf0, 0xc1, 0x07


	//----- nvinfo : EIATTR_SPARSE_MMA_MASK
	.align		4
.L_3561:
        /*0018*/ 	.byte	0x03, 0x50
        /*001a*/ 	.short	0x0000


	//----- nvinfo : EIATTR_MAXREG_COUNT
	.align		4
        /*001c*/ 	.byte	0x03, 0x1b
        /*001e*/ 	.short	0x00ff


	//----- nvinfo : EIATTR_NUM_BARRIERS
	.align		4
        /*0020*/ 	.byte	0x02, 0x4c
        /*0022*/ 	.byte	0x01
	.zero		1


	//----- nvinfo : EIATTR_MERCURY_ISA_VERSION
	.align		4
        /*0024*/ 	.byte	0x03, 0x5f
        /*0026*/ 	.short	0x0101


	//----- nvinfo : EIATTR_COOP_GROUP_MASK_REGIDS
	.align		4
        /*0028*/ 	.byte	0x04, 0x29
        /*002a*/ 	.short	(.L_3563 - .L_3562)


	//   ....[0]....
.L_3562:
        /*002c*/ 	.word	0xffffffff


	//   ....[1]....
        /*0030*/ 	.word	0xffffffff


	//   ....[2]....
        /*0034*/ 	.word	0xffffffff


	//   ....[3]....
        /*0038*/ 	.word	0xffffffff


	//   ....[4]....
        /*003c*/ 	.word	0xffffffff


	//   ....[5]....
        /*0040*/ 	.word	0xffffffff


	//   ....[6]....
        /*0044*/ 	.word	0xffffffff


	//   ....[7]....
        /*0048*/ 	.word	0xffffffff


	//   ....[8]....
        /*004c*/ 	.word	0xffffffff


	//   ....[9]....
        /*0050*/ 	.word	0xffffffff


	//   ....[10]....
        /*0054*/ 	.word	0xffffffff


	//   ....[11]....
        /*0058*/ 	.word	0xffffffff


	//   ....[12]....
        /*005c*/ 	.word	0xffffffff


	//   ....[13]....
        /*0060*/ 	.word	0xffffffff


	//   ....[14]....
        /*0064*/ 	.word	0xffffffff


	//   ....[15]....
        /*0068*/ 	.word	0xffffffff


	//   ....[16]....
        /*006c*/ 	.word	0xffffffff


	//   ....[17]....
        /*0070*/ 	.word	0xffffffff


	//   ....[18]....
        /*0074*/ 	.word	0xffffffff


	//   ....[19]....
        /*0078*/ 	.word	0xffffffff


	//   ....[20]....
        /*007c*/ 	.word	0xffffffff


	//   ....[21]....
        /*0080*/ 	.word	0xffffffff


	//   ....[22]....
        /*0084*/ 	.word	0xffffffff


	//   ....[23]....
        /*0088*/ 	.word	0xffffffff


	//   ....[24]....
        /*008c*/ 	.word	0xffffffff


	//   ....[25]....
        /*0090*/ 	.word	0xffffffff


	//   ....[26]....
        /*0094*/ 	.word	0xffffffff


	//   ....[27]....
        /*0098*/ 	.word	0xffffffff


	//   ....[28]....
        /*009c*/ 	.word	0xffffffff


	//   ....[29]....
        /*00a0*/ 	.word	0xffffffff


	//   ....[30]....
        /*00a4*/ 	.word	0xffffffff


	//   ....[31]....
        /*00a8*/ 	.word	0xffffffff


	//   ....[32]....
        /*00ac*/ 	.word	0xffffffff


	//   ....[33]....
        /*00b0*/ 	.word	0xffffffff


	//   ....[34]....
        /*00b4*/ 	.word	0xffffffff


	//   ....[35]....
        /*00b8*/ 	.word	0xffffffff


	//   ....[36]....
        /*00bc*/ 	.word	0xffffffff


	//   ....[37]....
        /*00c0*/ 	.word	0xffffffff


	//   ....[38]....
        /*00c4*/ 	.word	0xffffffff


	//   ....[39]....
        /*00c8*/ 	.word	0xffffffff


	//   ....[40]....
        /*00cc*/ 	.word	0xffffffff


	//   ....[41]....
        /*00d0*/ 	.word	0xffffffff


	//   ....[42]....
        /*00d4*/ 	.word	0xffffffff


	//   ....[43]....
        /*00d8*/ 	.word	0xffffffff


	//   ....[44]....
        /*00dc*/ 	.word	0xffffffff


	//   ....[45]....
        /*00e0*/ 	.word	0xffffffff


	//   ....[46]....
        /*00e4*/ 	.word	0xffffffff


	//   ....[47]....
        /*00e8*/ 	.word	0xffffffff


	//   ....[48]....
        /*00ec*/ 	.word	0xffffffff


	//   ....[49]....
        /*00f0*/ 	.word	0xffffffff


	//   ....[50]....
        /*00f4*/ 	.word	0xffffffff


	//   ....[51]....
        /*00f8*/ 	.word	0xffffffff


	//   ....[52]....
        /*00fc*/ 	.word	0xffffffff


	//   ....[53]....
        /*0100*/ 	.word	0xffffffff


	//   ....[54]....
        /*0104*/ 	.word	0xffffffff


	//   ....[55]....
        /*0108*/ 	.word	0xffffffff


	//   ....[56]....
        /*010c*/ 	.word	0xffffffff


	//   ....[57]....
        /*0110*/ 	.word	0xffffffff


	//   ....[58]....
        /*0114*/ 	.word	0xffffffff


	//   ....[59]....
        /*0118*/ 	.word	0xffffffff


	//   ....[60]....
        /*011c*/ 	.word	0xffffffff


	//   ....[61]....
        /*0120*/ 	.word	0xffffffff


	//   ....[62]....
        /*0124*/ 	.word	0xffffffff


	//   ....[63]....
        /*0128*/ 	.word	0xffffffff


	//   ....[64]....
        /*012c*/ 	.word	0xffffffff


	//   ....[65]....
        /*0130*/ 	.word	0xffffffff


	//   ....[66]....
        /*0134*/ 	.word	0xffffffff


	//   ....[67]....
        /*0138*/ 	.word	0xffffffff


	//   ....[68]....
        /*013c*/ 	.word	0xffffffff


	//   ....[69]....
        /*0140*/ 	.word	0xffffffff


	//   ....[70]....
        /*0144*/ 	.word	0xffffffff


	//   ....[71]....
        /*0148*/ 	.word	0xffffffff


	//   ....[72]....
        /*014c*/ 	.word	0xffffffff


	//   ....[73]....
        /*0150*/ 	.word	0xffffffff


	//   ....[74]....
        /*0154*/ 	.word	0xffffffff


	//   ....[75]....
        /*0158*/ 	.word	0xffffffff


	//   ....[76]....
        /*015c*/ 	.word	0xffffffff


	//   ....[77]....
        /*0160*/ 	.word	0xffffffff


	//   ....[78]....
        /*0164*/ 	.word	0xffffffff


	//   ....[79]....
        /*0168*/ 	.word	0xffffffff


	//   ....[80]....
        /*016c*/ 	.word	0xffffffff


	//   ....[81]....
        /*0170*/ 	.word	0xffffffff


	//   ....[82]....
        /*0174*/ 	.word	0xffffffff


	//   ....[83]....
        /*0178*/ 	.word	0xffffffff


	//   ....[84]....
        /*017c*/ 	.word	0xffffffff


	//   ....[85]....
        /*0180*/ 	.word	0xffffffff


	//   ....[86]....
        /*0184*/ 	.word	0xffffffff


	//   ....[87]....
        /*0188*/ 	.word	0xffffffff


	//   ....[88]....
        /*018c*/ 	.word	0xffffffff


	//   ....[89]....
        /*0190*/ 	.word	0xffffffff


	//   ....[90]....
        /*0194*/ 	.word	0xffffffff


	//   ....[91]....
        /*0198*/ 	.word	0xffffffff


	//   ....[92]....
        /*019c*/ 	.word	0xffffffff


	//   ....[93]....
        /*01a0*/ 	.word	0xffffffff


	//   ....[94]....
        /*01a4*/ 	.word	0xffffffff


	//   ....[95]....
        /*01a8*/ 	.word	0xffffffff


	//----- nvinfo : EIATTR_COOP_GROUP_INSTR_OFFSETS
	.align		4
.L_3563:
        /*01ac*/ 	.byte	0x04, 0x28
        /*01ae*/ 	.short	(.L_3565 - .L_3564)


	//   ....[0]....
.L_3564:
        /*01b0*/ 	.word	0x00000d90


	//   ....[1]....
        /*01b4*/ 	.word	0x00000eb0


	//   ....[2]....
        /*01b8*/ 	.word	0x00001100


	//   ....[3]....
        /*01bc*/ 	.word	0x00001400


	//   ....[4]....
        /*01c0*/ 	.word	0x000016d0


	//   ....[5]....
        /*01c4*/ 	.word	0x000018b0


	//   ....[6]....
        /*01c8*/ 	.word	0x00001d80


	//   ....[7]....
        /*01cc*/ 	.word	0x00002ca0


	//   ....[8]....
        /*01d0*/ 	.word	0x000033c0


	//   ....[9]....
        /*01d4*/ 	.word	0x000033d0


	//   ....[10]....
        /*01d8*/ 	.word	0x000033e0


	//   ....[11]....
        /*01dc*/ 	.word	0x000033f0


	//   ....[12]....
        /*01e0*/ 	.word	0x000034b0


	//   ....[13]....
        /*01e4*/ 	.word	0x000034d0


	//   ....[14]....
        /*01e8*/ 	.word	0x000034e0


	//   ....[15]....
        /*01ec*/ 	.word	0x000034f0


	//   ....[16]....
        /*01f0*/ 	.word	0x000035b0


	//   ....[17]....
        /*01f4*/ 	.word	0x000035d0


	//   ....[18]....
        /*01f8*/ 	.word	0x000035e0


	//   ....[19]....
        /*01fc*/ 	.word	0x000035f0


	//   ....[20]....
        /*0200*/ 	.word	0x000036b0


	//   ....[21]....
        /*0204*/ 	.word	0x000036d0


	//   ....[22]....
        /*0208*/ 	.word	0x000036e0


	//   ....[23]....
        /*020c*/ 	.word	0x000036f0


	//   ....[24]....
        /*0210*/ 	.word	0x000037c0


	//   ....[25]....
        /*0214*/ 	.word	0x000037e0


	//   ....[26]....
        /*0218*/ 	.word	0x000037f0


	//   ....[27]....
        /*021c*/ 	.word	0x00003800


	//   ....[28]....
        /*0220*/ 	.word	0x000038c0


	//   ....[29]....
        /*0224*/ 	.word	0x00003900


	//   ....[30]....
        /*0228*/ 	.word	0x00003910


	//   ....[31]....
        /*022c*/ 	.word	0x00003930


	//   ....[32]....
        /*0230*/ 	.word	0x00003940


	//   ....[33]....
        /*0234*/ 	.word	0x00003960


	//   ....[34]....
        /*0238*/ 	.word	0x00003c20


	//   ....[35]....
        /*023c*/ 	.word	0x00003c40


	//   ....[36]....
        /*0240*/ 	.word	0x00003c50


	//   ....[37]....
        /*0244*/ 	.word	0x00003c60


	//   ....[38]....
        /*0248*/ 	.word	0x00003d50


	//   ....[39]....
        /*024c*/ 	.word	0x00003d70


	//   ....[40]....
        /*0250*/ 	.word	0x00003d80


	//   ....[41]....
        /*0254*/ 	.word	0x00003d90


	//   ....[42]....
        /*0258*/ 	.word	0x00003e80


	//   ....[43]....
        /*025c*/ 	.word	0x00003ea0


	//   ....[44]....
        /*0260*/ 	.word	0x00003eb0


	//   ....[45]....
        /*0264*/ 	.word	0x00003ec0


	//   ....[46]....
        /*0268*/ 	.word	0x00003fb0


	//   ....[47]....
        /*026c*/ 	.word	0x00003fd0


	//   ....[48]....
        /*0270*/ 	.word	0x00003fe0


	//   ....[49]....
        /*0274*/ 	.word	0x00003ff0


	//   ....[50]....
        /*0278*/ 	.word	0x000040e0


	//   ....[51]....
        /*027c*/ 	.word	0x00004100


	//   ....[52]....
        /*0280*/ 	.word	0x00004110


	//   ....[53]....
        /*0284*/ 	.word	0x00004120


	//   ....[54]....
        /*0288*/ 	.word	0x00004200


	//   ....[55]....
        /*028c*/ 	.word	0x00004230


	//   ....[56]....
        /*0290*/ 	.word	0x00004240


	//   ....[57]....
        /*0294*/ 	.word	0x00004250


	//   ....[58]....
        /*0298*/ 	.word	0x00004260


	//   ....[59]....
        /*029c*/ 	.word	0x00004270


	//   ....[60]....
        /*02a0*/ 	.word	0x00004280


	//   ....[61]....
        /*02a4*/ 	.word	0x000042a0


	//   ....[62]....
        /*02a8*/ 	.word	0x000042c0


	//   ....[63]....
        /*02ac*/ 	.word	0x000042f0


	//   ....[64]....
        /*02b0*/ 	.word	0x00005120


	//   ....[65]....
        /*02b4*/ 	.word	0x00005160


	//   ....[66]....
        /*02b8*/ 	.word	0x000051a0


	//   ....[67]....
        /*02bc*/ 	.word	0x000051d0


	//   ....[68]....
        /*02c0*/ 	.word	0x00005200


	//   ....[69]....
        /*02c4*/ 	.word	0x00005230


	//   ....[70]....
        /*02c8*/ 	.word	0x00005250


	//   ....[71]....
        /*02cc*/ 	.word	0x00005260


	//   ....[72]....
        /*02d0*/ 	.word	0x00005280


	//   ....[73]....
        /*02d4*/ 	.word	0x000052b0


	//   ....[74]....
        /*02d8*/ 	.word	0x000052d0


	//   ....[75]....
        /*02dc*/ 	.word	0x000052f0


	//   ....[76]....
        /*02e0*/ 	.word	0x00005310


	//   ....[77]....
        /*02e4*/ 	.word	0x00005340


	//   ....[78]....
        /*02e8*/ 	.word	0x00005360


	//   ....[79]....
        /*02ec*/ 	.word	0x00005380


	//   ....[80]....
        /*02f0*/ 	.word	0x000053a0


	//   ....[81]....
        /*02f4*/ 	.word	0x000053d0


	//   ....[82]....
        /*02f8*/ 	.word	0x000053f0


	//   ....[83]....
        /*02fc*/ 	.word	0x00005410


	//   ....[84]....
        /*0300*/ 	.word	0x00005900


	//   ....[85]....
        /*0304*/ 	.word	0x00005c90


	//   ....[86]....
        /*0308*/ 	.word	0x00006070


	//   ....[87]....
        /*030c*/ 	.word	0x000060c0


	//   ....[88]....
        /*0310*/ 	.word	0x00006110


	//   ....[89]....
        /*0314*/ 	.word	0x00006140


	//   ....[90]....
        /*0318*/ 	.word	0x00006160


	//   ....[91]....
        /*031c*/ 	.word	0x00006240


	//   ....[92]....
        /*0320*/ 	.word	0x00006280


	//   ....[93]....
        /*0324*/ 	.word	0x000062d0


	//   ....[94]....
        /*0328*/ 	.word	0x00006300


	//   ....[95]....
        /*032c*/ 	.word	0x00006320


	//----- nvinfo : EIATTR_EXIT_INSTR_OFFSETS
	.align		4
.L_3565:
        /*0330*/ 	.byte	0x04, 0x1c
        /*0332*/ 	.short	(.L_3567 - .L_3566)


	//   ....[0]....
.L_3566:
        /*0334*/ 	.word	0x000063f0


	//   ....[1]....
        /*0338*/ 	.word	0x000066f0


	//----- nvinfo : EIATTR_MAX_THREADS
	.align		4
.L_3567:
        /*033c*/ 	.byte	0x04, 0x05
        /*033e*/ 	.short	(.L_3569 - .L_3568)
.L_3568:
        /*0340*/ 	.word	0x00000020
        /*0344*/ 	.word	0x00000001
        /*0348*/ 	.word	0x00000001


	//----- nvinfo : EIATTR_CRS_STACK_SIZE
	.align		4
.L_3569:
        /*034c*/ 	.byte	0x04, 0x1e
        /*034e*/ 	.short	(.L_3571 - .L_3570)
.L_3570:
        /*0350*/ 	.word	0x00000000


	//----- nvinfo : EIATTR_CBANK_PARAM_SIZE
	.align		4
.L_3571:
        /*0354*/ 	.byte	0x03, 0x19
        /*0356*/ 	.short	0x01f0


	//----- nvinfo : EIATTR_PARAM_CBANK
	.align		4
        /*0358*/ 	.byte	0x04, 0x0a
        /*035a*/ 	.short	(.L_3573 - .L_3572)
	.align		4
.L_3572:
        /*035c*/ 	.word	index@(.nv.constant0._Z25selective_scan_bwd_kernelI32Selective_Scan_bwd_kernel_traitsILi32ELi4ELb0ELb1ELb0ELb0ELb1EN3c104HalfENS1_7complexIfEEEEv12SSMParamsBwd)
        /*0360*/ 	.short	0x0210
        /*0362*/ 	.short	0x01f0


	//----- nvinfo : EIATTR_SW_WAR
	.align		4
.L_3573:
        /*0364*/ 	.byte	0x04, 0x36
        /*0366*/ 	.short	(.L_3575 - .L_3574)
.L_3574:
        /*0368*/ 	.word	0x00000008
.L_3575:


//--------------------- .nv.info._Z25selective_scan_bwd_kernelI32Selective_Scan_bwd_kernel_traitsILi32ELi4ELb0ELb1ELb0ELb1ELb0EN3c104HalfENS1_7complexIfEEEEv12SSMParamsBwd --------------------------
	.section	.nv.info._Z25selective_scan_bwd_kernelI32Selective_Scan_bwd_kernel_traitsILi32ELi4ELb0ELb1ELb0ELb1ELb0EN3c104HalfENS1_7complexIfEEEEv12SSMParamsBwd,"",@"SHT_CUDA_INFO"
	.sectionflags	@""
	.align	4


	//----- nvinfo : EIATTR_CUDA_API_VERSION
	.align		4
        /*0000*/ 	.byte	0x04, 0x37
        /*0002*/ 	.short	(.L_3577 - .L_3576)
.L_3576:
        /*0004*/ 	.word	0x00000082


	//----- nvinfo : EIATTR_KPARAM_INFO
	.align		4
.L_3577:
        /*0008*/ 	.byte	0x04, 0x17
        /*000a*/ 	.short	(.L_3579 - .L_3578)
.L_3578:
        /*000c*/ 	.word	0x00000000
        /*0010*/ 	.short	0x0000
        /*0012*/ 	.short	0x0000
        /*0014*/ 	.byte	0x00, 0xf0, 0xc1, 0x07


	//----- nvinfo : EIATTR_SPARSE_MMA_MASK
	.align		4
.L_3579:
        /*0018*/ 	.byte	0x03, 0x50
        /*001a*/ 	.short	0x0000


	//----- nvinfo : EIATTR_MAXREG_COUNT
	.align		4
        /*001c*/ 	.byte	0x03, 0x1b
        /*001e*/ 	.short	0x00ff


	//----- nvinfo : EIATTR_NUM_BARRIERS
	.align		4
        /*0020*/ 	.byte	0x02, 0x4c
        /*0022*/ 	.byte	0x01
	.zero		1


	//----- nvinfo : EIATTR_MERCURY_ISA_VERSION
	.align		4
        /*0024*/ 	.byte	0x03, 0x5f
        /*0026*/ 	.short	0x0101


	//----- nvinfo : EIATTR_COOP_GROUP_MASK_REGIDS
	.align		4
        /*0028*/ 	.byte	0x04, 0x29
        /*002a*/ 	.short	(.L_3581 - .L_3580)


	//   ....[0]....
.L_3580:
        /*002c*/ 	.word	0xffffffff


	//   ....[1]....
        /*0030*/ 	.word	0xffffffff


	//   ....[2]....
        /*0034*/ 	.word	0xffffffff


	//   ....[3]....
        /*0038*/ 	.word	0xffffffff


	//   ....[4]....
        /*003c*/ 	.word	0xffffffff


	//   ....[5]....
        /*0040*/ 	.word	0xffffffff


	//   ....[6]....
        /*0044*/ 	.word	0xffffffff


	//   ....[7]....
        /*0048*/ 	.word	0xffffffff


	//   ....[8]....
        /*004c*/ 	.word	0xffffffff


	//   ....[9]....
        /*0050*/ 	.word	0xffffffff


	//   ....[10]....
        /*0054*/ 	.word	0xffffffff


	//   ....[11]....
        /*0058*/ 	.word	0xffffffff


	//   ....[12]....
        /*005c*/ 	.word	0xffffffff


	//   ....[13]....
        /*0060*/ 	.word	0xffffffff


	//   ....[14]....
        /*0064*/ 	.word	0xffffffff


	//   ....[15]....
        /*0068*/ 	.word	0xffffffff


	//   ....[16]....
        /*006c*/ 	.word	0xffffffff


	//   ....[17]....
        /*0070*/ 	.word	0xffffffff


	//   ....[18]....
        /*0074*/ 	.word	0xffffffff


	//   ....[19]....
        /*0078*/ 	.word	0xffffffff


	//   ....[20]....
        /*007c*/ 	.word	0xffffffff


	//   ....[21]....
        /*0080*/ 	.word	0xffffffff


	//   ....[22]....
        /*0084*/ 	.word	0xffffffff


	//   ....[23]....
        /*0088*/ 	.word	0xffffffff


	//   ....[24]....
        /*008c*/ 	.word	0xffffffff


	//   ....[25]....
        /*0090*/ 	.word	0xffffffff


	//   ....[26]....
        /*0094*/ 	.word	0xffffffff


	//   ....[27]....
        /*0098*/ 	.word	0xffffffff


	//   ....[28]....
        /*009c*/ 	.word	0xffffffff


	//   ....[29]....
        /*00a0*/ 	.word	0xffffffff


	//   ....[30]....
        /*00a4*/ 	.word	0xffffffff


	//   ....[31]....
        /*00a8*/ 	.word	0xffffffff


	//   ....[32]....
        /*00ac*/ 	.word	0xffffffff


	//   ....[33]....
        /*00b0*/ 	.word	0xffffffff


	//   ....[34]....
        /*00b4*/ 	.word	0xffffffff


	//   ....[35]....
        /*00b8*/ 	.word	0xffffffff


	//   ....[36]....
        /*00bc*/ 	.word	0xffffffff


	//   ....[37]....
        /*00c0*/ 	.word	0xffffffff


	//   ....[38]....
        /*00c4*/ 	.word	0xffffffff


	//   ....[39]....
        /*00c8*/ 	.word	0xffffffff


	//   ....[40]....
        /*00cc*/ 	.word	0xffffffff


	//   ....[41]....
        /*00d0*/ 	.word	0xffffffff


	//   ....[42]....
        /*00d4*/ 	.word	0xffffffff


	//   ....[43]....
        /*00d8*/ 	.word	0xffffffff


	//   ....[44]....
        /*00dc*/ 	.word	0xffffffff


	//   ....[45]....
        /*00e0*/ 	.word	0xffffffff


	//   ....[46]....
        /*00e4*/ 	.word	0xffffffff


	//   ....[47]....
        /*00e8*/ 	.word	0xffffffff


	//   ....[48]....
        /*00ec*/ 	.word	0xffffffff


	//   ....[49]....
        /*00f0*/ 	.word	0xffffffff


	//   ....[50]....
        /*00f4*/ 	.word	0xffffffff


	//   ....[51]....
        /*00f8*/ 	.word	0xffffffff


	//   ....[52]....
        /*00fc*/ 	.word	0xffffffff


	//   ....[53]....
        /*0100*/ 	.word	0xffffffff


	//   ....[54]....
        /*0104*/ 	.word	0xffffffff


	//   ....[55]....
        /*0108*/ 	.word	0xffffffff


	//   ....[56]....
        /*010c*/ 	.word	0xffffffff


	//   ....[57]....
        /*0110*/ 	.word	0xffffffff


	//   ....[58]....
        /*0114*/ 	.word	0xffffffff


	//   ....[59]....
        /*0118*/ 	.word	0xffffffff


	//   ....[60]....
        /*011c*/ 	.word	0xffffffff


	//   ....[61]....
        /*0120*/ 	.word	0xffffffff


	//   ....[62]....
        /*0124*/ 	.word	0xffffffff


	//   ....[63]....
        /*0128*/ 	.word	0xffffffff


	//   ....[64]....
        /*012c*/ 	.word	0xffffffff


	//   ....[65]....
        /*0130*/ 	.word	0xffffffff


	//   ....[66]....
        /*0134*/ 	.word	0xffffffff


	//   ....[67]....
        /*0138*/ 	.word	0xffffffff


	//   ....[68]....
        /*013c*/ 	.word	0xffffffff


	//   ....[69]....
        /*0140*/ 	.word	0xffffffff


	//   ....[70]....
        /*0144*/ 	.word	0xffffffff


	//   ....[71]....
        /*0148*/ 	.word	0xffffffff


	//   ....[72]....
        /*014c*/ 	.word	0xffffffff


	//   ....[73]....
        /*0150*/ 	.word	0xffffffff


	//   ....[74]....
        /*0154*/ 	.word	0xffffffff


	//   ....[75]....
        /*0158*/ 	.word	0xffffffff


	//   ....[76]....
        /*015c*/ 	.word	0xffffffff


	//   ....[77]....
        /*0160*/ 	.word	0xffffffff


	//   ....[78]....
        /*0164*/ 	.word	0xffffffff


	//   ....[79]....
        /*0168*/ 	.word	0xffffffff


	//   ....[80]....
        /*016c*/ 	.word	0xffffffff


	//   ....[81]....
        /*0170*/ 	.word	0xffffffff


	//   ....[82]....
        /*0174*/ 	.word	0xffffffff


	//   ....[83]....
        /*0178*/ 	.word	0xffffffff


	//   ....[84]....
        /*017c*/ 	.word	0xffffffff


	//   ....[85]....
        /*0180*/ 	.word	0xffffffff


	//   ....[86]....
        /*0184*/ 	.word	0xffffffff


	//   ....[87]....
        /*0188*/ 	.word	0xffffffff


	//   ....[88]....
        /*018c*/ 	.word	0xffffffff


	//   ....[89]....
        /*0190*/ 	.word	0xffffffff


	//   ....[90]....
        /*0194*/ 	.word	0xffffffff


	//   ....[91]....
        /*0198*/ 	.word	0xffffffff


	//   ....[92]....
        /*019c*/ 	.word	0xffffffff


	//----- nvinfo : EIATTR_COOP_GROUP_INSTR_OFFSETS
	.align		4
.L_3581:
        /*01a0*/ 	.byte	0x04, 0x28
        /*01a2*/ 	.short	(.L_3583 - .L_3582)


	//   ....[0]....
.L_3582:
        /*01a4*/ 	.word	0x00000ee0


	//   ....[1]....
        /*01a8*/ 	.word	0x00001010


	//   ....[2]....
        /*01ac*/ 	.word	0x00001190


	//   ....[3]....
        /*01b0*/ 	.word	0x00002630


	//   ....[4]....
        /*01b4*/ 	.word	0x00002cf0


	//   ....[5]....
        /*01b8*/ 	.word	0x00002d10


	//   ....[6]....
        /*01bc*/ 	.word	0x00002d20


	//   ....[7]....
        /*01c0*/ 	.word	0x00002d30


	//   ....[8]....
        /*01c4*/ 	.word	0x00002dd0


	//   ....[9]....
        /*01c8*/ 	.word	0x00002e00


	//   ....[10]....
        /*01cc*/ 	.word	0x00002e20


	//   ....[11]....
        /*01d0*/ 	.word	0x00002e30


	//   ....[12]....
        /*01d4*/ 	.word	0x00002ed0


	//   ....[13]....
        /*01d8*/ 	.word	0x00002f00


	//   ....[14]....
        /*01dc*/ 	.word	0x00002f30


	//   ....[15]....
        /*01e0*/ 	.word	0x00002f40


	//   ....[16]....
        /*01e4*/ 	.word	0x00003000


	//   ....[17]....
        /*01e8*/ 	.word	0x00003020


	//   ....[18]....
        /*01ec*/ 	.word	0x00003030


	//   ....[19]....
        /*01f0*/ 	.word	0x00003040


	//   ....[20]....
        /*01f4*/ 	.word	0x00003100


	//   ....[21]....
        /*01f8*/ 	.word	0x00003120


	//   ....[22]....
        /*01fc*/ 	.word	0x00003130


	//   ....[23]....
        /*0200*/ 	.word	0x00003140


	//   ....[24]....
        /*0204*/ 	.word	0x00003200


	//   ....[25]....
        /*0208*/ 	.word	0x00003260


	//   ....[26]....
        /*020c*/ 	.word	0x000032c0


	//   ....[27]....
        /*0210*/ 	.word	0x000032d0


	//   ....[28]....
        /*0214*/ 	.word	0x00003350


	//   ....[29]....
        /*0218*/ 	.word	0x00003360


	//   ....[30]....
        /*021c*/ 	.word	0x00003600


	//   ....[31]....
        /*0220*/ 	.word	0x00003610


	//   ....[32]....
        /*0224*/ 	.word	0x00003620


	//   ....[33]....
        /*0228*/ 	.word	0x00003630


	//   ....[34]....
        /*022c*/ 	.word	0x00003720


	//   ....[35]....
        /*0230*/ 	.word	0x00003740


	//   ....[36]....
        /*0234*/ 	.word	0x00003750


	//   ....[37]....
        /*0238*/ 	.word	0x00003760


	//   ....[38]....
        /*023c*/ 	.word	0x00003850


	//   ....[39]....
        /*0240*/ 	.word	0x00003870


	//   ....[40]....
        /*0244*/ 	.word	0x00003880


	//   ....[41]....
        /*0248*/ 	.word	0x00003890


	//   ....[42]....
        /*024c*/ 	.word	0x00003980


	//   ....[43]....
        /*0250*/ 	.word	0x000039a0


	//   ....[44]....
        /*0254*/ 	.word	0x000039b0


	//   ....[45]....
        /*0258*/ 	.word	0x000039c0


	//   ....[46]....
        /*025c*/ 	.word	0x00003ab0


	//   ....[47]....
        /*0260*/ 	.word	0x00003ad0


	//   ....[48]....
        /*0264*/ 	.word	0x00003ae0


	//   ....[49]....
        /*0268*/ 	.word	0x00003af0


	//   ....[50]....
        /*026c*/ 	.word	0x00003bd0


	//   ....[51]....
        /*0270*/ 	.word	0x00003bf0


	//   ....[52]....
        /*0274*/ 	.word	0x00003c00


	//   ....[53]....
        /*0278*/ 	.word	0x00003c10


	//   ....[54]....
        /*027c*/ 	.word	0x00003c20


	//   ....[55]....
        /*0280*/ 	.word	0x00003c30


	//   ....[56]....
        /*0284*/ 	.word	0x00003c40


	//   ....[57]....
        /*0288*/ 	.word	0x00003d80


	//   ....[58]....
        /*028c*/ 	.word	0x00003e30


	//   ....[59]....
        /*0290*/ 	.word	0x00003f90


	//   ....[60]....
        /*0294*/ 	.word	0x00004a10


	//   ....[61]....
        /*0298*/ 	.word	0x00004a50


	//   ....[62]....
        /*029c*/ 	.word	0x00004a80


	//   ....[63]....
        /*02a0*/ 	.word	0x00004a90


	//   ....[64]....
        /*02a4*/ 	.word	0x00004ac0


	//   ....[65]....
        /*02a8*/ 	.word	0x00004ae0


	//   ....[66]....
        /*02ac*/ 	.word	0x00004b00


	//   ....[67]....
        /*02b0*/ 	.word	0x00004b20


	//   ....[68]....
        /*02b4*/ 	.word	0x00004b60


	//   ....[69]....
        /*02b8*/ 	.word	0x00004b80


	//   ....[70]....
        /*02bc*/ 	.word	0x00004ba0


	//   ....[71]....
        /*02c0*/ 	.word	0x00004bb0


	//   ....[72]....
        /*02c4*/ 	.word	0x00004be0


	//   ....[73]....
        /*02c8*/ 	.word	0x00004c00


	//   ....[74]....
        /*02cc*/ 	.word	0x00004c20


	//   ....[75]....
        /*02d0*/ 	.word	0x00004c40


	//   ....[76]....
        /*02d4*/ 	.word	0x00004c70


	//   ....[77]....
        /*02d8*/ 	.word	0x00004c90


	//   ....[78]....
        /*02dc*/ 	.word	0x00004cb0


	//   ....[79]....
        /*02e0*/ 	.word	0x00004cd0


	//   ....[80]....
        /*02e4*/ 	.word	0x00005370


	//   ....[81]....
        /*02e8*/ 	.word	0x000053b0


	//   ....[82]....
        /*02ec*/ 	.word	0x00005990


	//   ....[83]....
        /*02f0*/ 	.word	0x00005d40


	//   ....[84]....
        /*02f4*/ 	.word	0x00005d90


	//   ....[85]....
        /*02f8*/ 	.word	0x00005de0


	//   ....[86]....
        /*02fc*/ 	.word	0x00005e10


	//   ....[87]....
        /*0300*/ 	.word	0x00005e30


	//   ....[88]....
        /*0304*/ 	.word	0x00005f10


	//   ....[89]....
        /*0308*/ 	.word	0x00005f50


	//   ....[90]....
        /*030c*/ 	.word	0x00005fa0


	//   ....[91]....
        /*0310*/ 	.word	0x00005fd0


	//   ....[92]....
        /*0314*/ 	.word	0x00005ff0


	//----- nvinfo : EIATTR_EXIT_INSTR_OFFSETS
	.align		4
.L_3583:
        /*0318*/ 	.byte	0x04, 0x1c
        /*031a*/ 	.short	(.L_3585 - .L_3584)


	//   ....[0]....
.L_3584:
        /*031c*/ 	.word	0x000060c0


	//   ....[1]....
        /*0320*/ 	.word	0x000063c0


	//----- nvinfo : EIATTR_MAX_THREADS
	.align		4
.L_3585:
        /*0324*/ 	.byte	0x04, 0x05
        /*0326*/ 	.short	(.L_3587 - .L_3586)
.L_3586:
        /*0328*/ 	.word	0x00000020
        /*032c*/ 	.word	0x00000001
        /*0330*/ 	.word	0x00000001


	//----- nvinfo : EIATTR_CRS_STACK_SIZE
	.align		4
.L_3587:
        /*0334*/ 	.byte	0x04, 0x1e
        /*0336*/ 	.short	(.L_3589 - .L_3588)
.L_3588:
        /*0338*/ 	.word	0x00000000


	//----- nvinfo : EIATTR_CBANK_PARAM_SIZE
	.align		4
.L_3589:
        /*033c*/ 	.byte	0x03, 0x19
        /*033e*/ 	.short	0x01f0


	//----- nvinfo : EIATTR_PARAM_CBANK
	.align		4
        /*0340*/ 	.byte	0x04, 0x0a
        /*0342*/ 	.short	(.L_3591 - .L_3590)
	.align		4
.L_3590:
        /*0344*/ 	.word	index@(.nv.constant0._Z25selective_scan_bwd_kernelI32Selective_Scan_bwd_kernel_traitsILi32ELi4ELb0ELb1ELb0ELb1ELb0EN3c104HalfENS1_7complexIfEEEEv12SSMParamsBwd)
        /*0348*/ 	.short	0x0210
        /*034a*/ 	.short	0x01f0


	//----- nvinfo : EIATTR_SW_WAR
	.align		4
.L_3591:
        /*034c*/ 	.byte	0x04, 0x36
        /*034e*/ 	.short	(.L_3593 - .L_3592)
.L_3592:
        /*0350*/ 	.word	0x00000008
.L_3593:


//--------------------- .nv.info._Z25selective_scan_bwd_kernelI32Selective_Scan_bwd_kernel_traitsILi32ELi4ELb0ELb1ELb0ELb1ELb1EN3c104HalfENS1_7complexIfEEEEv12SSMParamsBwd --------------------------
	.section	.nv.info._Z25selective_scan_bwd_kernelI32Selective_Scan_bwd_kernel_traitsILi32ELi4ELb0ELb1ELb0ELb1ELb1EN3c104HalfENS1_7complexIfEEEEv12SSMParamsBwd,"",@"SHT_CUDA_INFO"
	.sectionflags	@""
	.align	4


	//----- nvinfo : EIATTR_CUDA_API_VERSION
	.align		4
        /*0000*/ 	.byte	0x04, 0x37
        /*0002*/ 	.short	(.L_3595 - .L_3594)
.L_3594:
        /*0004*/ 	.word	0x00000082


	//----- nvinfo : EIATTR_KPARAM_INFO
	.align		4
.L_3595:
        /*0008*/ 	.byte	0x04, 0x17
        /*000a*/ 	.short	(.L_3597 - .L_3596)
.L_3596:
        /*000c*/ 	.word	0x00000000
        /*0010*/ 	.short	0x0000
        /*0012*/ 	.short	0x0000
        /*0014*/ 	.byte	0x00, 0xf0, 0xc1, 0x07


	//----- nvinfo : EIATTR_SPARSE_MMA_MASK
	.align		4
.L_3597:
        /*0018*/ 	.byte	0x03, 0x50
        /*001a*/ 	.short	0x0000


	//----- nvinfo : EIATTR_MAXREG_COUNT
	.align		4
        /*001c*/ 	.byte	0x03, 0x1b
        /*001e*/ 	.short	0x00ff


	//----- nvinfo : EIATTR_NUM_BARRIERS
	.align		4
        /*0020*/ 	.byte	0x02, 0x4c
        /*0022*/ 	.byte	0x01
	.zero		1


	//----- nvinfo : EIATTR_MERCURY_ISA_VERSION
	.align		4
        /*0024*/ 	.byte	0x03, 0x5f
        /*0026*/ 	.short	0x0101


	//----- nvinfo : EIATTR_COOP_GROUP_MASK_REGIDS
	.align		4
        /*0028*/ 	.byte	0x04, 0x29
        /*002a*/ 	.short	(.L_3599 - .L_3598)


	//   ....[0]....
.L_3598:
        /*002c*/ 	.word	0xffffffff


	//   ....[1]....
        /*0030*/ 	.word	0xffffffff


	//   ....[2]....
        /*0034*/ 	.word	0xffffffff


	//   ....[3]....
        /*0038*/ 	.word	0xffffffff


	//   ....[4]....
        /*003c*/ 	.word	0xffffffff


	//   ....[5]....
        /*0040*/ 	.word	0xffffffff


	//   ....[6]....
        /*0044*/ 	.word	0xffffffff


	//   ....[7]....
        /*0048*/ 	.word	0xffffffff


	//   ....[8]....
        /*004c*/ 	.word	0xffffffff


	//   ....[9]....
        /*0050*/ 	.word	0xffffffff


	//   ....[10]....
        /*0054*/ 	.word	0xffffffff


	//   ....[11]....
        /*0058*/ 	.word	0xffffffff


	//   ....[12]....
        /*005c*/ 	.word	0xffffffff


	//   ....[13]....
        /*0060*/ 	.word	0xffffffff


	//   ....[14]....
        /*0064*/ 	.word	0xffffffff


	//   ....[15]....
        /*0068*/ 	.word	0xffffffff


	//   ....[16]....
        /*006c*/ 	.word	0xffffffff


	//   ....[17]....
        /*0070*/ 	.word	0xffffffff


	//   ....[18]....
        /*0074*/ 	.word	0xffffffff


	//   ....[19]....
        /*0078*/ 	.word	0xffffffff


	//   ....[20]....
        /*007c*/ 	.word	0xffffffff


	//   ....[21]....
        /*0080*/ 	.word	0xffffffff


	//   ....[22]....
        /*0084*/ 	.word	0xffffffff


	//   ....[23]....
        /*0088*/ 	.word	0xffffffff


	//   ....[24]....
        /*008c*/ 	.word	0xffffffff


	//   ....[25]....
        /*0090*/ 	.word	0xffffffff


	//   ....[26]....
        /*0094*/ 	.word	0xffffffff


	//   ....[27]....
        /*0098*/ 	.word	0xffffffff


	//   ....[28]....
        /*009c*/ 	.word	0xffffffff


	//   ....[29]....
        /*00a0*/ 	.word	0xffffffff


	//   ....[30]....
        /*00a4*/ 	.word	0xffffffff


	//   ....[31]....
        /*00a8*/ 	.word	0xffffffff


	//   ....[32]....
        /*00ac*/ 	.word	0xffffffff


	//   ....[33]....
        /*00b0*/ 	.word	0xffffffff


	//   ....[34]....
        /*00b4*/ 	.word	0xffffffff


	//   ....[35]....
        /*00b8*/ 	.word	0xffffffff


	//   ....[36]....
        /*00bc*/ 	.word	0xffffffff


	//   ....[37]....
        /*00c0*/ 	.word	0xffffffff


	//   ....[38]....
        /*00c4*/ 	.word	0xffffffff


	//   ....[39]....
        /*00c8*/ 	.word	0xffffffff


	//   ....[40]....
        /*00cc*/ 	.word	0xffffffff


	//   ....[41]....
        /*00d0*/ 	.word	0xffffffff


	//   ....[42]....
        /*00d4*/ 	.word	0xffffffff


	//   ....[43]....
        /*00d8*/ 	.word	0xffffffff


	//   ....[44]....
        /*00dc*/ 	.word	0xffffffff


	//   ....[45]....
        /*00e0*/ 	.word	0xffffffff


	//   ....[46]....
        /*00e4*/ 	.word	0xffffffff


	//   ....[47]....
        /*00e8*/ 	.word	0xffffffff


	//   ....[48]....
        /*00ec*/ 	.word	0xffffffff


	//   ....[49]....
        /*00f0*/ 	.word	0xffffffff


	//   ....[50]....
        /*00f4*/ 	.word	0xffffffff


	//   ....[51]....
        /*00f8*/ 	.word	0xffffffff


	//   ....[52]....
        /*00fc*/ 	.word	0xffffffff


	//   ....[53]....
        /*0100*/ 	.word	0xffffffff


	//   ....[54]....
        /*0104*/ 	.word	0xffffffff


	//   ....[55]....
        /*0108*/ 	.word	0xffffffff


	//   ....[56]....
        /*010c*/ 	.word	0xffffffff


	//   ....[57]....
        /*0110*/ 	.word	0xffffffff


	//   ....[58]....
        /*0114*/ 	.word	0xffffffff


	//   ....[59]....
        /*0118*/ 	.word	0xffffffff


	//   ....[60]....
        /*011c*/ 	.word	0xffffffff


	//   ....[61]....
        /*0120*/ 	.word	0xffffffff


	//   ....[62]....
        /*0124*/ 	.word	0xffffffff


	//   ....[63]....
        /*0128*/ 	.word	0xffffffff


	//   ....[64]....
        /*012c*/ 	.word	0xffffffff


	//   ....[65]....
        /*0130*/ 	.word	0xffffffff


	//   ....[66]....
        /*0134*/ 	.word	0xffffffff


	//   ....[67]....
        /*0138*/ 	.word	0xffffffff


	//   ....[68]....
        /*013c*/ 	.word	0xffffffff


	//   ....[69]....
        /*0140*/ 	.word	0xffffffff


	//   ....[70]....
        /*0144*/ 	.word	0xffffffff


	//   ....[71]....
        /*0148*/ 	.word	0xffffffff


	//   ....[72]....
        /*014c*/ 	.word	0xffffffff


	//   ....[73]....
        /*0150*/ 	.word	0xffffffff


	//   ....[74]....
        /*0154*/ 	.word	0xffffffff


	//   ....[75]....
        /*0158*/ 	.word	0xffffffff


	//   ....[76]....
        /*015c*/ 	.word	0xffffffff


	//   ....[77]....
        /*0160*/ 	.word	0xffffffff


	//   ....[78]....
        /*0164*/ 	.word	0xffffffff


	//   ....[79]....
        /*0168*/ 	.word	0xffffffff


	//   ....[80]....
        /*016c*/ 	.word	0xffffffff


	//   ....[81]....
        /*0170*/ 	.word	0xffffffff


	//   ....[82]....
        /*0174*/ 	.word	0xffffffff


	//   ....[83]....
        /*0178*/ 	.word	0xffffffff


	//   ....[84]....
        /*017c*/ 	.word	0xffffffff


	//   ....[85]....
        /*0180*/ 	.word	0xffffffff


	//   ....[86]....
        /*0184*/ 	.word	0xffffffff


	//   ....[87]....
        /*0188*/ 	.word	0xffffffff


	//   ....[88]....
        /*018c*/ 	.word	0xffffffff


	//   ....[89]....
        /*0190*/ 	.word	0xffffffff


	//   ....[90]....
        /*0194*/ 	.word	0xffffffff


	//   ....[91]....
        /*0198*/ 	.word	0xffffffff


	//   ....[92]....
        /*019c*/ 	.word	0xffffffff


	//   ....[93]....
        /*01a0*/ 	.word	0xffffffff


	//   ....[94]....
        /*01a4*/ 	.word	0xffffffff


	//   ....[95]....
        /*01a8*/ 	.word	0xffffffff


	//   ....[96]....
        /*01ac*/ 	.word	0xffffffff


	//----- nvinfo : EIATTR_COOP_GROUP_INSTR_OFFSETS
	.align		4
.L_3599:
        /*01b0*/ 	.byte	0x04, 0x28
        /*01b2*/ 	.short	(.L_3601 - .L_3600)


	//   ....[0]....
.L_3600:
        /*01b4*/ 	.word	0x00000dd0


	//   ....[1]....
        /*01b8*/ 	.word	0x00000f20


	//   ....[2]....
        /*01bc*/ 	.word	0x00001130


	//   ....[3]....
        /*01c0*/ 	.word	0x00001dc0


	//   ....[4]....
        /*01c4*/ 	.word	0x00002070


	//   ....[5]....
        /*01c8*/ 	.word	0x00002250


	//   ....[6]....
        /*01cc*/ 	.word	0x000026a0


	//   ....[7]....
        /*01d0*/ 	.word	0x000035d0


	//   ....[8]....
        /*01d4*/ 	.word	0x00003d00


	//   ....[9]....
        /*01d8*/ 	.word	0x00003d10


	//   ....[10]....
        /*01dc*/ 	.word	0x00003d20


	//   ....[11]....
        /*01e0*/ 	.word	0x00003d30


	//   ....[12]....
        /*01e4*/ 	.word	0x00003df0


	//   ....[13]....
        /*01e8*/ 	.word	0x00003e10


	//   ....[14]....
        /*01ec*/ 	.word	0x00003e20


	//   ....[15]....
        /*01f0*/ 	.word	0x00003e30


	//   ....[16]....
        /*01f4*/ 	.word	0x00003ef0


	//   ....[17]....
        /*01f8*/ 	.word	0x00003f10


	//   ....[18]....
        /*01fc*/ 	.word	0x00003f20


	//   ....[19]....
        /*0200*/ 	.word	0x00003f30


	//   ....[20]....
        /*0204*/ 	.word	0x00003ff0


	//   ....[21]....
        /*0208*/ 	.word	0x00004010


	//   ....[22]....
        /*020c*/ 	.word	0x00004020


	//   ....[23]....
        /*0210*/ 	.word	0x00004030


	//   ....[24]....
        /*0214*/ 	.word	0x000040f0


	//   ....[25]....
        /*0218*/ 	.word	0x00004110


	//   ....[26]....
        /*021c*/ 	.word	0x00004120


	//   ....[27]....
        /*0220*/ 	.word	0x00004130


	//   ....[28]....
        /*0224*/ 	.word	0x00004180


	//   ....[29]....
        /*0228*/ 	.word	0x00004200


	//   ....[30]....
        /*022c*/ 	.word	0x00004240


	//   ....[31]....
        /*0230*/ 	.word	0x00004260


	//   ....[32]....
        /*0234*/ 	.word	0x00004280


	//   ....[33]....
        /*0238*/ 	.word	0x00004290


	//   ....[34]....
        /*023c*/ 	.word	0x00004560


	//   ....[35]....
        /*0240*/ 	.word	0x00004570


	//   ....[36]....
        /*0244*/ 	.word	0x00004580


	//   ....[37]....
        /*0248*/ 	.word	0x00004590


	//   ....[38]....
        /*024c*/ 	.word	0x00004680


	//   ....[39]....
        /*0250*/ 	.word	0x000046a0


	//   ....[40]....
        /*0254*/ 	.word	0x000046b0


	//   ....[41]....
        /*0258*/ 	.word	0x000046c0


	//   ....[42]....
        /*025c*/ 	.word	0x000047b0


	//   ....[43]....
        /*0260*/ 	.word	0x000047d0


	//   ....[44]....
        /*0264*/ 	.word	0x000047e0


	//   ....[45]....
        /*0268*/ 	.word	0x000047f0


	//   ....[46]....
        /*026c*/ 	.word	0x000048e0


	//   ....[47]....
        /*0270*/ 	.word	0x00004900


	//   ....[48]....
        /*0274*/ 	.word	0x00004910


	//   ....[49]....
        /*0278*/ 	.word	0x00004920


	//   ....[50]....
        /*027c*/ 	.word	0x00004a10


	//   ....[51]....
        /*0280*/ 	.word	0x00004a30


	//   ....[52]....
        /*0284*/ 	.word	0x00004a40


	//   ....[53]....
        /*0288*/ 	.word	0x00004a50


	//   ....[54]....
        /*028c*/ 	.word	0x00004b30


	//   ....[55]....
        /*0290*/ 	.word	0x00004b60


	//   ....[56]....
        /*0294*/ 	.word	0x00004b70


	//   ....[57]....
        /*0298*/ 	.word	0x00004b80


	//   ....[58]....
        /*029c*/ 	.word	0x00004b90


	//   ....[59]....
        /*02a0*/ 	.word	0x00004ba0


	//   ....[60]....
        /*02a4*/ 	.word	0x00004bb0


	//   ....[61]....
        /*02a8*/ 	.word	0x00004bd0


	//   ....[62]....
        /*02ac*/ 	.word	0x00004bf0


	//   ....[63]....
        /*02b0*/ 	.word	0x00004c20


	//   ....[64]....
        /*02b4*/ 	.word	0x00005a50


	//   ....[65]....
        /*02b8*/ 	.word	0x00005a90


	//   ....[66]....
        /*02bc*/ 	.word	0x00005ad0


	//   ....[67]....
        /*02c0*/ 	.word	0x00005b00


	//   ....[68]....
        /*02c4*/ 	.word	0x00005b30


	//   ....[69]....
        /*02c8*/ 	.word	0x00005b50


	//   ....[70]....
        /*02cc*/ 	.word	0x00005b70


	//   ....[71]....
        /*02d0*/ 	.word	0x00005b90


	//   ....[72]....
        /*02d4*/ 	.word	0x00005bc0


	//   ....[73]....
        /*02d8*/ 	.word	0x00005be0


	//   ....[74]....
        /*02dc*/ 	.word	0x00005c00


	//   ....[75]....
        /*02e0*/ 	.word	0x00005c20


	//   ....[76]....
        /*02e4*/ 	.word	0x00005c50


	//   ....[77]....
        /*02e8*/ 	.word	0x00005c70


	//   ....[78]....
        /*02ec*/ 	.word	0x00005c90


	//   ....[79]....
        /*02f0*/ 	.word	0x00005cb0


	//   ....[80]....
        /*02f4*/ 	.word	0x00005ce0


	//   ....[81]....
        /*02f8*/ 	.word	0x00005d00


	//   ....[82]....
        /*02fc*/ 	.word	0x00005d20


	//   ....[83]....
        /*0300*/ 	.word	0x00005d40


	//   ....[84]....
        /*0304*/ 	.word	0x000063a0


	//   ....[85]....
        /*0308*/ 	.word	0x000063e0


	//   ....[86]....
        /*030c*/ 	.word	0x00006960


	//   ....[87]....
        /*0310*/ 	.word	0x00006d50


	//   ....[88]....
        /*0314*/ 	.word	0x00006da0


	//   ....[89]....
        /*0318*/ 	.word	0x00006df0


	//   ....[90]....
        /*031c*/ 	.word	0x00006e20


	//   ....[91]....
        /*0320*/ 	.word	0x00006e40


	//   ....[92]....
        /*0324*/ 	.word	0x00006f20


	//   ....[93]....
        /*0328*/ 	.word	0x00006f60


	//   ....[94]....
        /*032c*/ 	.word	0x00006fb0


	//   ....[95]....
        /*0330*/ 	.word	0x00006fe0


	//   ....[96]....
        /*0334*/ 	.word	0x00007000


	//----- nvinfo : EIATTR_EXIT_INSTR_OFFSETS
	.align		4
.L_3601:
        /*0338*/ 	.byte	0x04, 0x1c
        /*033a*/ 	.short	(.L_3603 - .L_3602)


	//   ....[0]....
.L_3602:
        /*033c*/ 	.word	0x000070d0


	//   ....[1]....
        /*0340*/ 	.word	0x000073d0


	//----- nvinfo : EIATTR_MAX_THREADS
	.align		4
.L_3603:
        /*0344*/ 	.byte	0x04, 0x05
        /*0346*/ 	.short	(.L_3605 - .L_3604)
.L_3604:
        /*0348*/ 	.word	0x00000020
        /*034c*/ 	.word	0x00000001
        /*0350*/ 	.word	0x00000001


	//----- nvinfo : EIATTR_CRS_STACK_SIZE
	.align		4
.L_3605:
        /*0354*/ 	.byte	0x04, 0x1e
        /*0356*/ 	.short	(.L_3607 - .L_3606)
.L_3606:
        /*0358*/ 	.word	0x00000000


	//----- nvinfo : EIATTR_CBANK_PARAM_SIZE
	.align		4
.L_3607:
        /*035c*/ 	.byte	0x03, 0x19
        /*035e*/ 	.short	0x01f0


	//----- nvinfo : EIATTR_PARAM_CBANK
	.align		4
        /*0360*/ 	.byte	0x04, 0x0a
        /*0362*/ 	.short	(.L_3609 - .L_3608)
	.align		4
.L_3608:
        /*0364*/ 	.word	index@(.nv.constant0._Z25selective_scan_bwd_kernelI32Selective_Scan_bwd_kernel_traitsILi32ELi4ELb0ELb1ELb0ELb1ELb1EN3c104HalfENS1_7complexIfEEEEv12SSMParamsBwd)
        /*0368*/ 	.short	0x0210
        /*036a*/ 	.short	0x01f0


	//----- nvinfo : EIATTR_SW_WAR
	.align		4
.L_3609:
        /*036c*/ 	.byte	0x04, 0x36
        /*036e*/ 	.short	(.L_3611 - .L_3610)
.L_3610:
        /*0370*/ 	.word	0x00000008
.L_3611:


//--------------------- .nv.info._Z25selective_scan_bwd_kernelI32Selective_Scan_bwd_kernel_traitsILi32ELi4ELb0ELb1ELb1ELb0ELb0EN3c104HalfENS1_7complexIfEEEEv12SSMParamsBwd --------------------------
	.section	.nv.info._Z25selective_scan_bwd_kernelI32Selective_Scan_bwd_kernel_traitsILi32ELi4ELb0ELb1ELb1ELb0ELb0EN3c104HalfENS1_7complexIfEEEEv12SSMParamsBwd,"",@"SHT_CUDA_INFO"
	.sectionflags	@""
	.align	4


	//----- nvinfo : EIATTR_CUDA_API_VERSION
	.align		4
        /*0000*/ 	.byte	0x04, 0x37
        /*0002*/ 	.short	(.L_3613 - .L_3612)
.L_3612:
        /*0004*/ 	.word	0x00000082


	//----- nvinfo : EIATTR_KPARAM_INFO
	.align		4
.L_3613:
        /*0008*/ 	.byte	0x04, 0x17
        /*000a*/ 	.short	(.L_3615 - .L_3614)
.L_3614:
        /*000c*/ 	.word	0x00000000
        /*0010*/ 	.short	0x0000
        /*0012*/ 	.short	0x0000
        /*0014*/ 	.byte	0x00, 0xf0, 0xc1, 0x07


	//----- nvinfo : EIATTR_SPARSE_MMA_MASK
	.align		4
.L_3615:
        /*0018*/ 	.byte	0x03, 0x50
        /*001a*/ 	.short	0x0000


	//----- nvinfo : EIATTR_MAXREG_COUNT
	.align		4
        /*001c*/ 	.byte	0x03, 0x1b
        /*001e*/ 	.short	0x00ff


	//----- nvinfo : EIATTR_NUM_BARRIERS
	.align		4
        /*0020*/ 	.byte	0x02, 0x4c
        /*0022*/ 	.byte	0x01
	.zero		1


	//----- nvinfo : EIATTR_MERCURY_ISA_VERSION
	.align		4
        /*0024*/ 	.byte	0x03, 0x5f
        /*0026*/ 	.short	0x0101


	//----- nvinfo : EIATTR_COOP_GROUP_MASK_REGIDS
	.align		4
        /*0028*/ 	.byte	0x04, 0x29
        /*002a*/ 	.short	(.L_3617 - .L_3616)


	//   ....[0]....
.L_3616:
        /*002c*/ 	.word	0xffffffff


	//   ....[1]....
        /*0030*/ 	.word	0xffffffff


	//   ....[2]....
        /*0034*/ 	.word	0xffffffff


	//   ....[3]....
        /*0038*/ 	.word	0xffffffff


	//   ....[4]....
        /*003c*/ 	.word	0xffffffff


	//   ....[5]....
        /*0040*/ 	.word	0xffffffff


	//   ....[6]....
        /*0044*/ 	.word	0xffffffff


	//   ....[7]....
        /*0048*/ 	.word	0xffffffff


	//   ....[8]....
        /*004c*/ 	.word	0xffffffff


	//   ....[9]....
        /*0050*/ 	.word	0xffffffff


	//   ....[10]....
        /*0054*/ 	.word	0xffffffff


	//   ....[11]....
        /*0058*/ 	.word	0xffffffff


	//   ....[12]....
        /*005c*/ 	.word	0xffffffff


	//   ....[13]....
        /*0060*/ 	.word	0xffffffff


	//   ....[14]....
        /*0064*/ 	.word	0xffffffff


	//   ....[15]....
        /*0068*/ 	.word	0xffffffff


	//   ....[16]....
        /*006c*/ 	.word	0xffffffff


	//   ....[17]....
        /*0070*/ 	.word	0xffffffff


	//   ....[18]....
        /*0074*/ 	.word	0xffffffff


	//   ....[19]....
        /*0078*/ 	.word	0xffffffff


	//   ....[20]....
        /*007c*/ 	.word	0xffffffff


	//   ....[21]....
        /*0080*/ 	.word	0xffffffff


	//   ....[22]....
        /*0084*/ 	.word	0xffffffff


	//   ....[23]....
        /*0088*/ 	.word	0xffffffff


	//   ....[24]....
        /*008c*/ 	.word	0xffffffff


	//   ....[25]....
        /*0090*/ 	.word	0xffffffff


	//   ....[26]....
        /*0094*/ 	.word	0xffffffff


	//   ....[27]....
        /*0098*/ 	.word	0xffffffff


	//   ....[28]....
        /*009c*/ 	.word	0xffffffff


	//   ....[29]....
        /*00a0*/ 	.word	0xffffffff


	//   ....[30]....
        /*00a4*/ 	.word	0xffffffff


	//   ....[31]....
        /*00a8*/ 	.word	0xffffffff


	//   ....[32]....
        /*00ac*/ 	.word	0xffffffff


	//   ....[33]....
        /*00b0*/ 	.word	0xffffffff


	//   ....[34]....
        /*00b4*/ 	.word	0xffffffff


	//   ....[35]....
        /*00b8*/ 	.word	0xffffffff


	//   ....[36]....
        /*00bc*/ 	.word	0xffffffff


	//   ....[37]....
        /*00c0*/ 	.word	0xffffffff


	//   ....[38]....
        /*00c4*/ 	.word	0xffffffff


	//   ....[39]....
        /*00c8*/ 	.word	0xffffffff


	//   ....[40]....
        /*00cc*/ 	.word	0xffffffff


	//   ....[41]....
        /*00d0*/ 	.word	0xffffffff


	//   ....[42]....
        /*00d4*/ 	.word	0xffffffff


	//   ....[43]....
        /*00d8*/ 	.word	0xffffffff


	//   ....[44]....
        /*00dc*/ 	.word	0xffffffff


	//   ....[45]....
        /*00e0*/ 	.word	0xffffffff


	//   ....[46]....
        /*00e4*/ 	.word	0xffffffff


	//   ....[47]....
        /*00e8*/ 	.word	0xffffffff


	//   ....[48]....
        /*00ec*/ 	.word	0xffffffff


	//   ....[49]....
        /*00f0*/ 	.word	0xffffffff


	//   ....[50]....
        /*00f4*/ 	.word	0xffffffff


	//   ....[51]....
        /*00f8*/ 	.word	0xffffffff


	//   ....[52]....
        /*00fc*/ 	.word	0xffffffff


	//   ....[53]....
        /*0100*/ 	.word	0xffffffff


	//   ....[54]....
        /*0104*/ 	.word	0xffffffff


	//   ....[55]....
        /*0108*/ 	.word	0xffffffff


	//   ....[56]....
        /*010c*/ 	.word	0xffffffff


	//   ....[57]....
        /*0110*/ 	.word	0xffffffff


	//   ....[58]....
        /*0114*/ 	.word	0xffffffff


	//   ....[59]....
        /*0118*/ 	.word	0xffffffff


	//   ....[60]....
        /*011c*/ 	.word	0xffffffff


	//   ....[61]....
        /*0120*/ 	.word	0xffffffff


	//   ....[62]....
        /*0124*/ 	.word	0xffffffff


	//   ....[63]....
        /*0128*/ 	.word	0xffffffff


	//   ....[64]....
        /*012c*/ 	.word	0xffffffff


	//   ....[65]....
        /*0130*/ 	.word	0xffffffff


	//   ....[66]....
        /*0134*/ 	.word	0xffffffff


	//   ....[67]....
        /*0138*/ 	.word	0xffffffff


	//   ....[68]....
        /*013c*/ 	.word	0xffffffff


	//   ....[69]....
        /*0140*/ 	.word	0xffffffff


	//   ....[70]....
        /*0144*/ 	.word	0xffffffff


	//   ....[71]....
        /*0148*/ 	.word	0xffffffff


	//   ....[72]....
        /*014c*/ 	.word	0xffffffff


	//   ....[73]....
        /*0150*/ 	.word	0xffffffff


	//   ....[74]....
        /*0154*/ 	.word	0xffffffff


	//   ....[75]....
        /*0158*/ 	.word	0xffffffff


	//   ....[76]....
        /*015c*/ 	.word	0xffffffff


	//   ....[77]....
        /*0160*/ 	.word	0xffffffff


	//   ....[78]....
        /*0164*/ 	.word	0xffffffff


	//   ....[79]....
        /*0168*/ 	.word	0xffffffff


	//   ....[80]....
        /*016c*/ 	.word	0xffffffff


	//   ....[81]....
        /*0170*/ 	.word	0xffffffff


	//   ....[82]....
        /*0174*/ 	.word	0xffffffff


	//----- nvinfo : EIATTR_COOP_GROUP_INSTR_OFFSETS
	.align		4
.L_3617:
        /*0178*/ 	.byte	0x04, 0x28
        /*017a*/ 	.short	(.L_3619 - .L_3618)


	//   ....[0]....
.L_3618:
        /*017c*/ 	.word	0x00000df0


	//   ....[1]....
        /*0180*/ 	.word	0x00000f60


	//   ....[2]....
        /*0184*/ 	.word	0x00001090


	//   ....[3]....
        /*0188*/ 	.word	0x00001e20


	//   ....[4]....
        /*018c*/ 	.word	0x00002180


	//   ....[5]....
        /*0190*/ 	.word	0x00002800


	//   ....[6]....
        /*0194*/ 	.word	0x00002840


	//   ....[7]....
        /*0198*/ 	.word	0x00002880


	//   ....[8]....
        /*019c*/ 	.word	0x000028a0


	//   ....[9]....
        /*01a0*/ 	.word	0x000028b0


	//   ....[10]....
        /*01a4*/ 	.word	0x00002950


	//   ....[11]....
        /*01a8*/ 	.word	0x00002980


	//   ....[12]....
        /*01ac*/ 	.word	0x000029a0


	//   ....[13]....
        /*01b0*/ 	.word	0x000029b0


	//   ....[14]....
        /*01b4*/ 	.word	0x00002a50


	//   ....[15]....
        /*01b8*/ 	.word	0x00002a80


	//   ....[16]....
        /*01bc*/ 	.word	0x00002aa0


	//   ....[17]....
        /*01c0*/ 	.word	0x00002ab0


	//   ....[18]....
        /*01c4*/ 	.word	0x00002b80


	//   ....[19]....
        /*01c8*/ 	.word	0x00002bc0


	//   ....[20]....
        /*01cc*/ 	.word	0x00002c00


	//   ....[21]....
        /*01d0*/ 	.word	0x00002c40


	//   ....[22]....
        /*01d4*/ 	.word	0x00002d80


	//   ....[23]....
        /*01d8*/ 	.word	0x00002dc0


	//   ....[24]....
        /*01dc*/ 	.word	0x00002e00


	//   ....[25]....
        /*01e0*/ 	.word	0x00002e40


	//   ....[26]....
        /*01e4*/ 	.word	0x00003050


	//   ....[27]....
        /*01e8*/ 	.word	0x000030a0


	//   ....[28]....
        /*01ec*/ 	.word	0x000030d0


	//   ....[29]....
        /*01f0*/ 	.word	0x000030e0


	//   ....[30]....
        /*01f4*/ 	.word	0x000030f0


	//   ....[31]....
        /*01f8*/ 	.word	0x00003100


	//   ....[32]....
        /*01fc*/ 	.word	0x00003110


	//   ....[33]....
        /*0200*/ 	.word	0x00003120


	//   ....[34]....
        /*0204*/ 	.word	0x00003130


	//   ....[35]....
        /*0208*/ 	.word	0x00003210


	//   ....[36]....
        /*020c*/ 	.word	0x00003230


	//   ....[37]....
        /*0210*/ 	.word	0x00003240


	//   ....[38]....
        /*0214*/ 	.word	0x00003250


	//   ....[39]....
        /*0218*/ 	.word	0x00003330


	//   ....[40]....
        /*021c*/ 	.word	0x00003350


	//   ....[41]....
        /*0220*/ 	.word	0x00003360


	//   ....[42]....
        /*0224*/ 	.word	0x00003370


	//   ....[43]....
        /*0228*/ 	.word	0x00003450


	//   ....[44]....
        /*022c*/ 	.word	0x00003470


	//   ....[45]....
        /*0230*/ 	.word	0x00003480


	//   ....[46]....
        /*0234*/ 	.word	0x00003490


	//   ....[47]....
        /*0238*/ 	.word	0x00003570


	//   ....[48]....
        /*023c*/ 	.word	0x00003590


	//   ....[49]....
        /*0240*/ 	.word	0x000035a0


	//   ....[50]....
        /*0244*/ 	.word	0x000035b0


	//   ....[51]....
        /*0248*/ 	.word	0x00003690


	//   ....[52]....
        /*024c*/ 	.word	0x000036d0


	//   ....[53]....
        /*0250*/ 	.word	0x00003710


	//   ....[54]....
        /*0254*/ 	.word	0x00003750


	//   ....[55]....
        /*0258*/ 	.word	0x00003790


	//   ....[56]....
        /*025c*/ 	.word	0x000037c0


	//   ....[57]....
        /*0260*/ 	.word	0x000037f0


	//   ....[58]....
        /*0264*/ 	.word	0x00003810


	//   ....[59]....
        /*0268*/ 	.word	0x00003830


	//   ....[60]....
        /*026c*/ 	.word	0x00003950


	//   ....[61]....
        /*0270*/ 	.word	0x00004a60


	//   ....[62]....
        /*0274*/ 	.word	0x00004aa0


	//   ....[63]....
        /*0278*/ 	.word	0x00004ae0


	//   ....[64]....
        /*027c*/ 	.word	0x00004b00


	//   ....[65]....
        /*0280*/ 	.word	0x00004b30


	//   ....[66]....
        /*0284*/ 	.word	0x00004b50


	//   ....[67]....
        /*0288*/ 	.word	0x00004b80


	//   ....[68]....
        /*028c*/ 	.word	0x00004bb0


	//   ....[69]....
        /*0290*/ 	.word	0x00004c10


	//   ....[70]....
        /*0294*/ 	.word	0x00004c50


	//   ....[71]....
        /*0298*/ 	.word	0x00005110


	//   ....[72]....
        /*029c*/ 	.word	0x000054f0


	//   ....[73]....
        /*02a0*/ 	.word	0x000058e0


	//   ....[74]....
        /*02a4*/ 	.word	0x00005930


	//   ....[75]....
        /*02a8*/ 	.word	0x00005980


	//   ....[76]....
        /*02ac*/ 	.word	0x000059b0


	//   ....[77]....
        /*02b0*/ 	.word	0x000059d0


	//   ....[78]....
        /*02b4*/ 	.word	0x00005ab0


	//   ....[79]....
        /*02b8*/ 	.word	0x00005af0


	//   ....[80]....
        /*02bc*/ 	.word	0x00005b40


	//   ....[81]....
        /*02c0*/ 	.word	0x00005b70


	//   ....[82]....
        /*02c4*/ 	.word	0x00005b90


	//----- nvinfo : EIATTR_EXIT_INSTR_OFFSETS
	.align		4
.L_3619:
        /*02c8*/ 	.byte	0x04, 0x1c
        /*02ca*/ 	.short	(.L_3621 - .L_3620)


	//   ....[0]....
.L_3620:
        /*02cc*/ 	.word	0x00005c60


	//   ....[1]....
        /*02d0*/ 	.word	0x00005e20


	//----- nvinfo : EIATTR_MAX_THREADS
	.align		4
.L_3621:
        /*02d4*/ 	.byte	0x04, 0x05
        /*02d6*/ 	.short	(.L_3623 - .L_3622)
.L_3622:
        /*02d8*/ 	.word	0x00000020
        /*02dc*/ 	.word	0x00000001
        /*02e0*/ 	.word	0x00000001


	//----- nvinfo : EIATTR_CRS_STACK_SIZE
	.align		4
.L_3623:
        /*02e4*/ 	.byte	0x04, 0x1e
        /*02e6*/ 	.short	(.L_3625 - .L_3624)
.L_3624:
        /*02e8*/ 	.word	0x00000000


	//----- nvinfo : EIATTR_CBANK_PARAM_SIZE
	.align		4
.L_3625:
        /*02ec*/ 	.byte	0x03, 0x19
        /*02ee*/ 	.short	0x01f0


	//----- nvinfo : EIATTR_PARAM_CBANK
	.align		4
        /*02f0*/ 	.byte	0x04, 0x0a
        /*02f2*/ 	.short	(.L_3627 - .L_3626)
	.align		4
.L_3626:
        /*02f4*/ 	.word	index@(.nv.constant0._Z25selective_scan_bwd_kernelI32Selective_Scan_bwd_kernel_traitsILi32ELi4ELb0ELb1ELb1ELb0ELb0EN3c104HalfENS1_7complexIfEEEEv12SSMParamsBwd)
        /*02f8*/ 	.short	0x0210
        /*02fa*/ 	.short	0x01f0


	//----- nvinfo : EIATTR_SW_WAR
	.align		4
.L_3627:
        /*02fc*/ 	.byte	0x04, 0x36
        /*02fe*/ 	.short	(.L_3629 - .L_3628)
.L_3628:
        /*0300*/ 	.word	0x00000008
.L_3629:


//--------------------- .nv.info._Z25selective_scan_bwd_kernelI32Selective_Scan_bwd_kernel_traitsILi32ELi4ELb0ELb1ELb1ELb0ELb1EN3c104HalfENS1_7complexIfEEEEv12SSMParamsBwd --------------------------
	.section	.nv.info._Z25selective_scan_bwd_kernelI32Selective_Scan_bwd_kernel_traitsILi32ELi4ELb0ELb1ELb1ELb0ELb1EN3c104HalfENS1_7complexIfEEEEv12SSMParamsBwd,"",@"SHT_CUDA_INFO"
	.sectionflags	@""
	.align	4


	//----- nvinfo : EIATTR_CUDA_API_VERSION
	.align		4
        /*0000*/ 	.byte	0x04, 0x37
        /*0002*/ 	.short	(.L_3631 - .L_3630)
.L_3630:
        /*0004*/ 	.word	0x00000082


	//----- nvinfo : EIATTR_KPARAM_INFO
	.align		4
.L_3631:
        /*0008*/ 	.byte	0x04, 0x17
        /*000a*/ 	.short	(.L_3633 - .L_3632)
.L_3632:
        /*000c*/ 	.word	0x00000000
        /*0010*/ 	.short	0x0000
        /*0012*/ 	.short	0x0000
        /*0014*/ 	.byte	0x00, 0xf0, 0xc1, 0x07


	//----- nvinfo : EIATTR_SPARSE_MMA_MASK
	.align		4
.L_3633:
        /*0018*/ 	.byte	0x03, 0x50
        /*001a*/ 	.short	0x0000


	//----- nvinfo : EIATTR_MAXREG_COUNT
	.align		4
        /*001c*/ 	.byte	0x03, 0x1b
        /*001e*/ 	.short	0x00ff


	//----- nvinfo : EIATTR_NUM_BARRIERS
	.align		4
        /*0020*/ 	.byte	0x02, 0x4c
        /*0022*/ 	.byte	0x01
	.zero		1


	//----- nvinfo : EIATTR_MERCURY_ISA_VERSION
	.align		4
        /*0024*/ 	.byte	0x03, 0x5f
        /*0026*/ 	.short	0x0101


	//----- nvinfo : EIATTR_COOP_GROUP_MASK_REGIDS
	.align		4
        /*0028*/ 	.byte	0x04, 0x29
        /*002a*/ 	.short	(.L_3635 - .L_3634)


	//   ....[0]....
.L_3634:
        /*002c*/ 	.word	0xffffffff


	//   ....[1]....
        /*0030*/ 	.word	0xffffffff


	//   ....[2]....
        /*0034*/ 	.word	0xffffffff


	//   ....[3]....
        /*0038*/ 	.word	0xffffffff


	//   ....[4]....
        /*003c*/ 	.word	0xffffffff


	//   ....[5]....
        /*0040*/ 	.word	0xffffffff


	//   ....[6]....
        /*0044*/ 	.word	0xffffffff


	//   ....[7]....
        /*0048*/ 	.word	0xffffffff


	//   ....[8]....
        /*004c*/ 	.word	0xffffffff


	//   ....[9]....
        /*0050*/ 	.word	0xffffffff


	//   ....[10]....
        /*0054*/ 	.word	0xffffffff


	//   ....[11]....
        /*0058*/ 	.word	0xffffffff


	//   ....[12]....
        /*005c*/ 	.word	0xffffffff


	//   ....[13]....
        /*0060*/ 	.word	0xffffffff


	//   ....[14]....
        /*0064*/ 	.word	0xffffffff


	//   ....[15]....
        /*0068*/ 	.word	0xffffffff


	//   ....[16]....
        /*006c*/ 	.word	0xffffffff


	//   ....[17]....
        /*0070*/ 	.word	0xffffffff


	//   ....[18]....
        /*0074*/ 	.word	0xffffffff


	//   ....[19]....
        /*0078*/ 	.word	0xffffffff


	//   ....[20]....
        /*007c*/ 	.word	0xffffffff


	//   ....[21]....
        /*0080*/ 	.word	0xffffffff


	//   ....[22]....
        /*0084*/ 	.word	0xffffffff


	//   ....[23]....
        /*0088*/ 	.word	0xffffffff


	//   ....[24]....
        /*008c*/ 	.word	0xffffffff


	//   ....[25]....
        /*0090*/ 	.word	0xffffffff


	//   ....[26]....
        /*0094*/ 	.word	0xffffffff


	//   ....[27]....
        /*0098*/ 	.word	0xffffffff


	//   ....[28]....
        /*009c*/ 	.word	0xffffffff


	//   ....[29]....
        /*00a0*/ 	.word	0xffffffff


	//   ....[30]....
        /*00a4*/ 	.word	0xffffffff


	//   ....[31]....
        /*00a8*/ 	.word	0xffffffff


	//   ....[32]....
        /*00ac*/ 	.word	0xffffffff


	//   ....[33]....
        /*00b0*/ 	.word	0xffffffff


	//   ....[34]....
        /*00b4*/ 	.word	0xffffffff


	//   ....[35]....
        /*00b8*/ 	.word	0xffffffff


	//   ....[36]....
        /*00bc*/ 	.word	0xffffffff


	//   ....[37]....
        /*00c0*/ 	.word	0xffffffff


	//   ....[38]....
        /*00c4*/ 	.word	0xffffffff


	//   ....[39]....
        /*00c8*/ 	.word	0xffffffff


	//   ....[40]....
        /*00cc*/ 	.word	0xffffffff


	//   ....[41]....
        /*00d0*/ 	.word	0xffffffff


	//   ....[42]....
        /*00d4*/ 	.word	0xffffffff


	//   ....[43]....
        /*00d8*/ 	.word	0xffffffff


	//   ....[44]....
        /*00dc*/ 	.word	0xffffffff


	//   ....[45]....
        /*00e0*/ 	.word	0xffffffff


	//   ....[46]....
        /*00e4*/ 	.word	0xffffffff


	//   ....[47]....
        /*00e8*/ 	.word	0xffffffff


	//   ....[48]....
        /*00ec*/ 	.word	0xffffffff


	//   ....[49]....
        /*00f0*/ 	.word	0xffffffff


	//   ....[50]....
        /*00f4*/ 	.word	0xffffffff


	//   ....[51]....
        /*00f8*/ 	.word	0xffffffff


	//   ....[52]....
        /*00fc*/ 	.word	0xffffffff


	//   ....[53]....
        /*0100*/ 	.word	0xffffffff


	//   ....[54]....
        /*0104*/ 	.word	0xffffffff


	//   ....[55]....
        /*0108*/ 	.word	0xffffffff


	//   ....[56]....
        /*010c*/ 	.word	0xffffffff


	//   ....[57]....
        /*0110*/ 	.word	0xffffffff


	//   ....[58]....
        /*0114*/ 	.word	0xffffffff


	//   ....[59]....
        /*0118*/ 	.word	0xffffffff


	//   ....[60]....
        /*011c*/ 	.word	0xffffffff


	//   ....[61]....
        /*0120*/ 	.word	0xffffffff


	//   ....[62]....
        /*0124*/ 	.word	0xffffffff


	//   ....[63]....
        /*0128*/ 	.word	0xffffffff


	//   ....[64]....
        /*012c*/ 	.word	0xffffffff


	//   ....[65]....
        /*0130*/ 	.word	0xffffffff


	//   ....[66]....
        /*0134*/ 	.word	0xffffffff


	//   ....[67]....
        /*0138*/ 	.word	0xffffffff


	//   ....[68]....
        /*013c*/ 	.word	0xffffffff


	//   ....[69]....
        /*0140*/ 	.word	0xffffffff


	//   ....[70]....
        /*0144*/ 	.word	0xffffffff


	//   ....[71]....
        /*0148*/ 	.word	0xffffffff


	//   ....[72]....
        /*014c*/ 	.word	0xffffffff


	//   ....[73]....
        /*0150*/ 	.word	0xffffffff


	//   ....[74]....
        /*0154*/ 	.word	0xffffffff


	//   ....[75]....
        /*0158*/ 	.word	0xffffffff


	//   ....[76]....
        /*015c*/ 	.word	0xffffffff


	//   ....[77]....
        /*0160*/ 	.word	0xffffffff


	//   ....[78]....
        /*0164*/ 	.word	0xffffffff


	//   ....[79]....
        /*0168*/ 	.word	0xffffffff


	//   ....[80]....
        /*016c*/ 	.word	0xffffffff


	//   ....[81]....
        /*0170*/ 	.word	0xffffffff


	//   ....[82]....
        /*0174*/ 	.word	0xffffffff


	//   ....[83]....
        /*0178*/ 	.word	0xffffffff


	//   ....[84]....
        /*017c*/ 	.word	0xffffffff


	//   ....[85]....
        /*0180*/ 	.word	0xffffffff


	//   ....[86]....
        /*0184*/ 	.word	0xffffffff


	//----- nvinfo : EIATTR_COOP_GROUP_INSTR_OFFSETS
	.align		4
.L_3635:
        /*0188*/ 	.byte	0x04, 0x28
        /*018a*/ 	.short	(.L_3637 - .L_3636)


	//   ....[0]....
.L_3636:
        /*018c*/ 	.word	0x00000da0


	//   ....[1]....
        /*0190*/ 	.word	0x00000ed0


	//   ....[2]....
        /*0194*/ 	.word	0x00001140


	//   ....[3]....
        /*0198*/ 	.word	0x00001410


	//   ....[4]....
        /*019c*/ 	.word	0x000016b0


	//   ....[5]....
        /*01a0*/ 	.word	0x000018c0


	//   ....[6]....
        /*01a4*/ 	.word	0x00001d90


	//   ....[7]....
        /*01a8*/ 	.word	0x00002dc0


	//   ....[8]....
        /*01ac*/ 	.word	0x00003110


	//   ....[9]....
        /*01b0*/ 	.word	0x00003790


	//   ....[10]....
        /*01b4*/ 	.word	0x000037d0


	//   ....[11]....
        /*01b8*/ 	.word	0x00003810


	//   ....[12]....
        /*01bc*/ 	.word	0x00003830


	//   ....[13]....
        /*01c0*/ 	.word	0x000038f0


	//   ....[14]....
        /*01c4*/ 	.word	0x00003910


	//   ....[15]....
        /*01c8*/ 	.word	0x00003920


	//   ....[16]....
        /*01cc*/ 	.word	0x00003930


	//   ....[17]....
        /*01d0*/ 	.word	0x000039f0


	//   ....[18]....
        /*01d4*/ 	.word	0x00003a10


	//   ....[19]....
        /*01d8*/ 	.word	0x00003a20


	//   ....[20]....
        /*01dc*/ 	.word	0x00003a30


	//   ....[21]....
        /*01e0*/ 	.word	0x00003af0


	//   ....[22]....
        /*01e4*/ 	.word	0x00003b10


	//   ....[23]....
        /*01e8*/ 	.word	0x00003b20


	//   ....[24]....
        /*01ec*/ 	.word	0x00003b30


	//   ....[25]....
        /*01f0*/ 	.word	0x00003c10


	//   ....[26]....
        /*01f4*/ 	.word	0x00003c50


	//   ....[27]....
        /*01f8*/ 	.word	0x00003c90


	//   ....[28]....
        /*01fc*/ 	.word	0x00003cd0


	//   ....[29]....
        /*0200*/ 	.word	0x00003e10


	//   ....[30]....
        /*0204*/ 	.word	0x00003e50


	//   ....[31]....
        /*0208*/ 	.word	0x00003e90


	//   ....[32]....
        /*020c*/ 	.word	0x00003ed0


	//   ....[33]....
        /*0210*/ 	.word	0x00003f60


	//   ....[34]....
        /*0214*/ 	.word	0x00004070


	//   ....[35]....
        /*0218*/ 	.word	0x00004090


	//   ....[36]....
        /*021c*/ 	.word	0x000040a0


	//   ....[37]....
        /*0220*/ 	.word	0x000040b0


	//   ....[38]....
        /*0224*/ 	.word	0x000040c0


	//   ....[39]....
        /*0228*/ 	.word	0x000041b0


	//   ....[40]....
        /*022c*/ 	.word	0x000041e0


	//   ....[41]....
        /*0230*/ 	.word	0x00004210


	//   ....[42]....
        /*0234*/ 	.word	0x00004220


	//   ....[43]....
        /*0238*/ 	.word	0x00004300


	//   ....[44]....
        /*023c*/ 	.word	0x00004320


	//   ....[45]....
        /*0240*/ 	.word	0x00004330


	//   ....[46]....
        /*0244*/ 	.word	0x00004340


	//   ....[47]....
        /*0248*/ 	.word	0x00004420


	//   ....[48]....
        /*024c*/ 	.word	0x00004440


	//   ....[49]....
        /*0250*/ 	.word	0x00004450


	//   ....[50]....
        /*0254*/ 	.word	0x00004460


	//   ....[51]....
        /*0258*/ 	.word	0x00004540


	//   ....[52]....
        /*025c*/ 	.word	0x00004560


	//   ....[53]....
        /*0260*/ 	.word	0x00004570


	//   ....[54]....
        /*0264*/ 	.word	0x00004580


	//   ....[55]....
        /*0268*/ 	.word	0x00004660


	//   ....[56]....
        /*026c*/ 	.word	0x000046a0


	//   ....[57]....
        /*0270*/ 	.word	0x000046e0


	//   ....[58]....
        /*0274*/ 	.word	0x00004720


	//   ....[59]....
        /*0278*/ 	.word	0x00004760


	//   ....[60]....
        /*027c*/ 	.word	0x000047a0


	//   ....[61]....
        /*0280*/ 	.word	0x000047e0


	//   ....[62]....
        /*0284*/ 	.word	0x00004830


	//   ....[63]....
        /*0288*/ 	.word	0x00004860


	//   ....[64]....
        /*028c*/ 	.word	0x000048c0


	//   ....[65]....
        /*0290*/ 	.word	0x00005a40


	//   ....[66]....
        /*0294*/ 	.word	0x00005a80


	//   ....[67]....
        /*0298*/ 	.word	0x00005ad0


	//   ....[68]....
        /*029c*/ 	.word	0x00005af0


	//   ....[69]....
        /*02a0*/ 	.word	0x00005b20


	//   ....[70]....
        /*02a4*/ 	.word	0x00005b40


	//   ....[71]....
        /*02a8*/ 	.word	0x00005b70


	//   ....[72]....
        /*02ac*/ 	.word	0x00005ba0


	//   ....[73]....
        /*02b0*/ 	.word	0x00005bf0


	//   ....[74]....
        /*02b4*/ 	.word	0x00005c30


	//   ....[75]....
        /*02b8*/ 	.word	0x000060a0


	//   ....[76]....
        /*02bc*/ 	.word	0x000064a0


	//   ....[77]....
        /*02c0*/ 	.word	0x00006850


	//   ....[78]....
        /*02c4*/ 	.word	0x000068a0


	//   ....[79]....
        /*02c8*/ 	.word	0x000068f0


	//   ....[80]....
        /*02cc*/ 	.word	0x00006920


	//   ....[81]....
        /*02d0*/ 	.word	0x00006940


	//   ....[82]....
        /*02d4*/ 	.word	0x00006a20


	//   ....[83]....
        /*02d8*/ 	.word	0x00006a60


	//   ....[84]....
        /*02dc*/ 	.word	0x00006ab0


	//   ....[85]....
        /*02e0*/ 	.word	0x00006ae0


	//   ....[86]....
        /*02e4*/ 	.word	0x00006b00


	//----- nvinfo : EIATTR_EXIT_INSTR_OFFSETS
	.align		4
.L_3637:
        /*02e8*/ 	.byte	0x04, 0x1c
        /*02ea*/ 	.short	(.L_3639 - .L_3638)


	//   ....[0]....
.L_3638:
        /*02ec*/ 	.word	0x00006bd0


	//   ....[1]....
        /*02f0*/ 	.word	0x00006d90


	//----- nvinfo : EIATTR_MAX_THREADS
	.align		4
.L_3639:
        /*02f4*/ 	.byte	0x04, 0x05
        /*02f6*/ 	.short	(.L_3641 - .L_3640)
.L_3640:
        /*02f8*/ 	.word	0x00000020
        /*02fc*/ 	.word	0x00000001
        /*0300*/ 	.word	0x00000001


	//----- nvinfo : EIATTR_CRS_STACK_SIZE
	.align		4
.L_3641:
        /*0304*/ 	.byte	0x04, 0x1e
        /*0306*/ 	.short	(.L_3643 - .L_3642)
.L_3642:
        /*0308*/ 	.word	0x00000000


	//----- nvinfo : EIATTR_CBANK_PARAM_SIZE
	.align		4
.L_3643:
        /*030c*/ 	.byte	0x03, 0x19
        /*030e*/ 	.short	0x01f0


	//----- nvinfo : EIATTR_PARAM_CBANK
	.align		4
        /*0310*/ 	.byte	0x04, 0x0a
        /*0312*/ 	.short	(.L_3645 - .L_3644)
	.align		4
.L_3644:
        /*0314*/ 	.word	index@(.nv.constant0._Z25selective_scan_bwd_kernelI32Selective_Scan_bwd_kernel_traitsILi32ELi4ELb0ELb1ELb1ELb0ELb1EN3c104HalfENS1_7complexIfEEEEv12SSMParamsBwd)
        /*0318*/ 	.short	0x0210
        /*031a*/ 	.short	0x01f0


	//----- nvinfo : EIATTR_SW_WAR
	.align		4
.L_3645:
        /*031c*/ 	.byte	0x04, 0x36
        /*031e*/ 	.short	(.L_3647 - .L_3646)
.L_3646:
        /*0320*/ 	.word	0x00000008
.L_3647:


//--------------------- .nv.info._Z25selective_scan_bwd_kernelI32Selective_Scan_bwd_kernel_traitsILi32ELi4ELb0ELb1ELb1ELb1ELb0EN3c104HalfENS1_7complexIfEEEEv12SSMParamsBwd --------------------------
	.section	.nv.info._Z25selective_scan_bwd_kernelI32Selective_Scan_bwd_kernel_traitsILi32ELi4ELb0ELb1ELb1ELb1ELb0EN3c104HalfENS1_7complexIfEEEEv12SSMParamsBwd,"",@"SHT_CUDA_INFO"
	.sectionflags	@""
	.align	4


	//----- nvinfo : EIATTR_CUDA_API_VERSION
	.align		4
        /*0000*/ 	.byte	0x04, 0x37
        /*0002*/ 	.short	(.L_3649 - .L_3648)
.L_3648:
        /*0004*/ 	.word	0x00000082


	//----- nvinfo : EIATTR_KPARAM_INFO
	.align		4
.L_3649:
        /*0008*/ 	.byte	0x04, 0x17
        /*000a*/ 	.short	(.L_3651 - .L_3650)
.L_3650:
        /*000c*/ 	.word	0x00000000
        /*0010*/ 	.short	0x0000
        /*0012*/ 	.short	0x0000
        /*0014*/ 	.byte	0x00, 0xf0, 0xc1, 0x07


	//----- nvinfo : EIATTR_SPARSE_MMA_MASK
	.align		4
.L_3651:
        /*0018*/ 	.byte	0x03, 0x50
        /*001a*/ 	.short	0x0000


	//----- nvinfo : EIATTR_MAXREG_COUNT
	.align		4
        /*001c*/ 	.byte	0x03, 0x1b
        /*001e*/ 	.short	0x00ff


	//----- nvinfo : EIATTR_NUM_BARRIERS
	.align		4
        /*0020*/ 	.byte	0x02, 0x4c
        /*0022*/ 	.byte	0x01
	.zero		1


	//----- nvinfo : EIATTR_MERCURY_ISA_VERSION
	.align		4
        /*0024*/ 	.byte	0x03, 0x5f
        /*0026*/ 	.short	0x0101


	//----- nvinfo : EIATTR_COOP_GROUP_MASK_REGIDS
	.align		4
        /*0028*/ 	.byte	0x04, 0x29
        /*002a*/ 	.short	(.L_3653 - .L_3652)


	//   ....[0]....
.L_3652:
        /*002c*/ 	.word	0xffffffff


	//   ....[1]....
        /*0030*/ 	.word	0xffffffff


	//   ....[2]....
        /*0034*/ 	.word	0xffffffff


	//   ....[3]....
        /*0038*/ 	.word	0xffffffff


	//   ....[4]....
        /*003c*/ 	.word	0xffffffff


	//   ....[5]....
        /*0040*/ 	.word	0xffffffff


	//   ....[6]....
        /*0044*/ 	.word	0xffffffff


	//   ....[7]....
        /*0048*/ 	.word	0xffffffff


	//   ....[8]....
        /*004c*/ 	.word	0xffffffff


	//   ....[9]....
        /*0050*/ 	.word	0xffffffff


	//   ....[10]....
        /*0054*/ 	.word	0xffffffff


	//   ....[11]....
        /*0058*/ 	.word	0xffffffff


	//   ....[12]....
        /*005c*/ 	.word	0xffffffff


	//   ....[13]....
        /*0060*/ 	.word	0xffffffff


	//   ....[14]....
        /*0064*/ 	.word	0xffffffff


	//   ....[15]....
        /*0068*/ 	.word	0xffffffff


	//   ....[16]....
        /*006c*/ 	.word	0xffffffff


	//   ....[17]....
        /*0070*/ 	.word	0xffffffff


	//   ....[18]....
        /*0074*/ 	.word	0xffffffff


	//   ....[19]....
        /*0078*/ 	.word	0xffffffff


	//   ....[20]....
        /*007c*/ 	.word	0xffffffff


	//   ....[21]....
        /*0080*/ 	.word	0xffffffff


	//   ....[22]....
        /*0084*/ 	.word	0xffffffff


	//   ....[23]....
        /*0088*/ 	.word	0xffffffff


	//   ....[24]....
        /*008c*/ 	.word	0xffffffff


	//   ....[25]....
        /*0090*/ 	.word	0xffffffff


	//   ....[26]....
        /*0094*/ 	.word	0xffffffff


	//   ....[27]....
        /*0098*/ 	.word	0xffffffff


	//   ....[28]....
        /*009c*/ 	.word	0xffffffff


	//   ....[29]....
        /*00a0*/ 	.word	0xffffffff


	//   ....[30]....
        /*00a4*/ 	.word	0xffffffff


	//   ....[31]....
        /*00a8*/ 	.word	0xffffffff


	//   ....[32]....
        /*00ac*/ 	.word	0xffffffff


	//   ....[33]....
        /*00b0*/ 	.word	0xffffffff


	//   ....[34]....
        /*00b4*/ 	.word	0xffffffff


	//   ....[35]....
        /*00b8*/ 	.word	0xffffffff


	//   ....[36]....
        /*00bc*/ 	.word	0xffffffff


	//   ....[37]....
        /*00c0*/ 	.word	0xffffffff


	//   ....[38]....
        /*00c4*/ 	.word	0xffffffff


	//   ....[39]....
        /*00c8*/ 	.word	0xffffffff


	//   ....[40]....
        /*00cc*/ 	.word	0xffffffff


	//   ....[41]....
        /*00d0*/ 	.word	0xffffffff


	//   ....[42]....
        /*00d4*/ 	.word	0xffffffff


	//   ....[43]....
        /*00d8*/ 	.word	0xffffffff


	//   ....[44]....
        /*00dc*/ 	.word	0xffffffff


	//   ....[45]....
        /*00e0*/ 	.word	0xffffffff


	//   ....[46]....
        /*00e4*/ 	.word	0xffffffff


	//   ....[47]....
        /*00e8*/ 	.word	0xffffffff


	//   ....[48]....
        /*00ec*/ 	.word	0xffffffff


	//   ....[49]....
        /*00f0*/ 	.word	0xffffffff


	//   ....[50]....
        /*00f4*/ 	.word	0xffffffff


	//   ....[51]....
        /*00f8*/ 	.word	0xffffffff


	//   ....[52]....
        /*00fc*/ 	.word	0xffffffff


	//   ....[53]....
        /*0100*/ 	.word	0xffffffff


	//   ....[54]....
        /*0104*/ 	.word	0xffffffff


	//   ....[55]....
        /*0108*/ 	.word	0xffffffff


	//   ....[56]....
        /*010c*/ 	.word	0xffffffff


	//   ....[57]....
        /*0110*/ 	.word	0xffffffff


	//   ....[58]....
        /*0114*/ 	.word	0xffffffff


	//   ....[59]....
        /*0118*/ 	.word	0xffffffff


	//   ....[60]....
        /*011c*/ 	.word	0xffffffff


	//   ....[61]....
        /*0120*/ 	.word	0xffffffff


	//   ....[62]....
        /*0124*/ 	.word	0xffffffff


	//   ....[63]....
        /*0128*/ 	.word	0xffffffff


	//   ....[64]....
        /*012c*/ 	.word	0xffffffff


	//   ....[65]....
        /*0130*/ 	.word	0xffffffff


	//   ....[66]....
        /*0134*/ 	.word	0xffffffff


	//   ....[67]....
        /*0138*/ 	.word	0xffffffff


	//   ....[68]....
        /*013c*/ 	.word	0xffffffff


	//   ....[69]....
        /*0140*/ 	.word	0xffffffff


	//   ....[70]....
        /*0144*/ 	.word	0xffffffff


	//   ....[71]....
        /*0148*/ 	.word	0xffffffff


	//   ....[72]....
        /*014c*/ 	.word	0xffffffff


	//   ....[73]....
        /*0150*/ 	.word	0xffffffff


	//   ....[74]....
        /*0154*/ 	.word	0xffffffff


	//   ....[75]....
        /*0158*/ 	.word	0xffffffff


	//   ....[76]....
        /*015c*/ 	.word	0xffffffff


	//   ....[77]....
        /*0160*/ 	.word	0xffffffff


	//   ....[78]....
        /*0164*/ 	.word	0xffffffff


	//   ....[79]....
        /*0168*/ 	.word	0xffffffff


	//   ....[80]....
        /*016c*/ 	.word	0xffffffff


	//   ....[81]....
        /*0170*/ 	.word	0xffffffff


	//   ....[82]....
        /*0174*/ 	.word	0xffffffff


	//   ....[83]....
        /*0178*/ 	.word	0xffffffff


	//----- nvinfo : EIATTR_COOP_GROUP_INSTR_OFFSETS
	.align		4
.L_3653:
        /*017c*/ 	.byte	0x04, 0x28
        /*017e*/ 	.short	(.L_3655 - .L_3654)


	//   ....[0]....
.L_3654:
        /*0180*/ 	.word	0x00000de0


	//   ....[1]....
        /*0184*/ 	.word	0x00000f40


	//   ....[2]....
        /*0188*/ 	.word	0x000010e0


	//   ....[3]....
        /*018c*/ 	.word	0x000026b0


	//   ....[4]....
        /*0190*/ 	.word	0x00002a50


	//   ....[5]....
        /*0194*/ 	.word	0x000030b0


	//   ....[6]....
        /*0198*/ 	.word	0x000030f0


	//   ....[7]....
        /*019c*/ 	.word	0x00003130


	//   ....[8]....
        /*01a0*/ 	.word	0x00003150


	//   ....[9]....
        /*01a4*/ 	.word	0x00003160


	//   ....[10]....
        /*01a8*/ 	.word	0x00003200


	//   ....[11]....
        /*01ac*/ 	.word	0x00003230


	//   ....[12]....
        /*01b0*/ 	.word	0x00003250


	//   ....[13]....
        /*01b4*/ 	.word	0x00003260


	//   ....[14]....
        /*01b8*/ 	.word	0x00003300


	//   ....[15]....
        /*01bc*/ 	.word	0x00003330


	//   ....[16]....
        /*01c0*/ 	.word	0x00003350


	//   ....[17]....
        /*01c4*/ 	.word	0x00003360


	//   ....[18]....
        /*01c8*/ 	.word	0x00003430


	//   ....[19]....
        /*01cc*/ 	.word	0x00003470


	//   ....[20]....
        /*01d0*/ 	.word	0x000034b0


	//   ....[21]....
        /*01d4*/ 	.word	0x000034f0


	//   ....[22]....
        /*01d8*/ 	.word	0x00003630


	//   ....[23]....
        /*01dc*/ 	.word	0x00003670


	//   ....[24]....
        /*01e0*/ 	.word	0x000036b0


	//   ....[25]....
        /*01e4*/ 	.word	0x000036f0


	//   ....[26]....
        /*01e8*/ 	.word	0x00003900


	//   ....[27]....
        /*01ec*/ 	.word	0x00003950


	//   ....[28]....
        /*01f0*/ 	.word	0x00003980


	//   ....[29]....
        /*01f4*/ 	.word	0x00003990


	//   ....[30]....
        /*01f8*/ 	.word	0x000039a0


	//   ....[31]....
        /*01fc*/ 	.word	0x000039b0


	//   ....[32]....
        /*0200*/ 	.word	0x000039c0


	//   ....[33]....
        /*0204*/ 	.word	0x000039d0


	//   ....[34]....
        /*0208*/ 	.word	0x000039e0


	//   ....[35]....
        /*020c*/ 	.word	0x00003ac0


	//   ....[36]....
        /*0210*/ 	.word	0x00003ae0


	//   ....[37]....
        /*0214*/ 	.word	0x00003af0


	//   ....[38]....
        /*0218*/ 	.word	0x00003b00


	//   ....[39]....
        /*021c*/ 	.word	0x00003be0


	//   ....[40]....
        /*0220*/ 	.word	0x00003c00


	//   ....[41]....
        /*0224*/ 	.word	0x00003c10


	//   ....[42]....
        /*0228*/ 	.word	0x00003c20


	//   ....[43]....
        /*022c*/ 	.word	0x00003d00


	//   ....[44]....
        /*0230*/ 	.word	0x00003d20


	//   ....[45]....
        /*0234*/ 	.word	0x00003d30


	//   ....[46]....
        /*0238*/ 	.word	0x00003d40


	//   ....[47]....
        /*023c*/ 	.word	0x00003e20


	//   ....[48]....
        /*0240*/ 	.word	0x00003e40


	//   ....[49]....
        /*0244*/ 	.word	0x00003e50


	//   ....[50]....
        /*0248*/ 	.word	0x00003e60


	//   ....[51]....
        /*024c*/ 	.word	0x00003f40


	//   ....[52]....
        /*0250*/ 	.word	0x00003f80


	//   ....[53]....
        /*0254*/ 	.word	0x00003fc0


	//   ....[54]....
        /*0258*/ 	.word	0x00004000


	//   ....[55]....
        /*025c*/ 	.word	0x00004030


	//   ....[56]....
        /*0260*/ 	.word	0x00004060


	//   ....[57]....
        /*0264*/ 	.word	0x00004090


	//   ....[58]....
        /*0268*/ 	.word	0x000040b0


	//   ....[59]....
        /*026c*/ 	.word	0x000040d0


	//   ....[60]....
        /*0270*/ 	.word	0x000041e0


	//   ....[61]....
        /*0274*/ 	.word	0x00005310


	//   ....[62]....
        /*0278*/ 	.word	0x00005350


	//   ....[63]....
        /*027c*/ 	.word	0x00005390


	//   ....[64]....
        /*0280*/ 	.word	0x000053b0


	//   ....[65]....
        /*0284*/ 	.word	0x000053e0


	//   ....[66]....
        /*0288*/ 	.word	0x00005400


	//   ....[67]....
        /*028c*/ 	.word	0x00005430


	//   ....[68]....
        /*0290*/ 	.word	0x00005460


	//   ....[69]....
        /*0294*/ 	.word	0x000054c0


	//   ....[70]....
        /*0298*/ 	.word	0x00005500


	//   ....[71]....
        /*029c*/ 	.word	0x00005b00


	//   ....[72]....
        /*02a0*/ 	.word	0x00005b40


	//   ....[73]....
        /*02a4*/ 	.word	0x000060e0


	//   ....[74]....
        /*02a8*/ 	.word	0x000064f0


	//   ....[75]....
        /*02ac*/ 	.word	0x00006540


	//   ....[76]....
        /*02b0*/ 	.word	0x00006590


	//   ....[77]....
        /*02b4*/ 	.word	0x000065c0


	//   ....[78]....
        /*02b8*/ 	.word	0x000065e0


	//   ....[79]....
        /*02bc*/ 	.word	0x000066c0


	//   ....[80]....
        /*02c0*/ 	.word	0x00006700


	//   ....[81]....
        /*02c4*/ 	.word	0x00006750


	//   ....[82]....
        /*02c8*/ 	.word	0x00006780


	//   ....[83]....
        /*02cc*/ 	.word	0x000067a0


	//----- nvinfo : EIATTR_EXIT_INSTR_OFFSETS
	.align		4
.L_3655:
        /*02d0*/ 	.byte	0x04, 0x1c
        /*02d2*/ 	.short	(.L_3657 - .L_3656)


	//   ....[0]....
.L_3656:
        /*02d4*/ 	.word	0x00006870


	//   ....[1]....
        /*02d8*/ 	.word	0x00006a30


	//----- nvinfo : EIATTR_MAX_THREADS
	.align		4
.L_3657:
        /*02dc*/ 	.byte	0x04, 0x05
        /*02de*/ 	.short	(.L_3659 - .L_3658)
.L_3658:
        /*02e0*/ 	.word	0x00000020
        /*02e4*/ 	.word	0x00000001
        /*02e8*/ 	.word	0x00000001


	//----- nvinfo : EIATTR_CRS_STACK_SIZE
	.align		4
.L_3659:
        /*02ec*/ 	.byte	0x04, 0x1e
        /*02ee*/ 	.short	(.L_3661 - .L_3660)
.L_3660:
        /*02f0*/ 	.word	0x00000000


	//----- nvinfo : EIATTR_CBANK_PARAM_SIZE
	.align		4
.L_3661:
        /*02f4*/ 	.byte	0x03, 0x19
        /*02f6*/ 	.short	0x01f0


	//----- nvinfo : EIATTR_PARAM_CBANK
	.align		4
        /*02f8*/ 	.byte	0x04, 0x0a
        /*02fa*/ 	.short	(.L_3663 - .L_3662)
	.align		4
.L_3662:
        /*02fc*/ 	.word	index@(.nv.constant0._Z25selective_scan_bwd_kernelI32Selective_Scan_bwd_kernel_traitsILi32ELi4ELb0ELb1ELb1ELb1ELb0EN3c104HalfENS1_7complexIfEEEEv12SSMParamsBwd)
        /*0300*/ 	.short	0x0210
        /*0302*/ 	.short	0x01f0


	//----- nvinfo : EIATTR_SW_WAR
	.align		4
.L_3663:
        /*0304*/ 	.byte	0x04, 0x36
        /*0306*/ 	.short	(.L_3665 - .L_3664)
.L_3664:
        /*0308*/ 	.word	0x00000008
.L_3665:


//--------------------- .nv.info._Z25selective_scan_bwd_kernelI32Selective_Scan_bwd_kernel_traitsILi32ELi4ELb0ELb1ELb1ELb1ELb1EN3c104HalfENS1_7complexIfEEEEv12SSMParamsBwd --------------------------
	.section	.nv.info._Z25selective_scan_bwd_kernelI32Selective_Scan_bwd_kernel_traitsILi32ELi4ELb0ELb1ELb1ELb1ELb1EN3c104HalfENS1_7complexIfEEEEv12SSMParamsBwd,"",@"SHT_CUDA_INFO"
	.sectionflags	@""
	.align	4


	//----- nvinfo : EIATTR_CUDA_API_VERSION
	.align		4
        /*0000*/ 	.byte	0x04, 0x37
        /*0002*/ 	.short	(.L_3667 - .L_3666)
.L_3666:
        /*0004*/ 	.word	0x00000082


	//----- nvinfo : EIATTR_KPARAM_INFO
	.align		4
.L_3667:
        /*0008*/ 	.byte	0x04, 0x17
        /*000a*/ 	.short	(.L_3669 - .L_3668)
.L_3668:
        /*000c*/ 	.word	0x00000000
        /*0010*/ 	.short	0x0000
        /*0012*/ 	.short	0x0000
        /*0014*/ 	.byte	0x00, 0xf0, 0xc1, 0x07


	//----- nvinfo : EIATTR_SPARSE_MMA_MASK
	.align		4
.L_3669:
        /*0018*/ 	.byte	0x03, 0x50
        /*001a*/ 	.short	0x0000


	//----- nvinfo : EIATTR_MAXREG_COUNT
	.align		4
        /*001c*/ 	.byte	0x03, 0x1b
        /*001e*/ 	.short	0x00ff


	//----- nvinfo : EIATTR_NUM_BARRIERS
	.align		4
        /*0020*/ 	.byte	0x02, 0x4c
        /*0022*/ 	.byte	0x01
	.zero		1


	//----- nvinfo : EIATTR_MERCURY_ISA_VERSION
	.align		4
        /*0024*/ 	.byte	0x03, 0x5f
        /*0026*/ 	.short	0x0101


	//----- nvinfo : EIATTR_COOP_GROUP_MASK_REGIDS
	.align		4
        /*0028*/ 	.byte	0x04, 0x29
        /*002a*/ 	.short	(.L_3671 - .L_3670)


	//   ....[0]....
.L_3670:
        /*002c*/ 	.word	0xffffffff


	//   ....[1]....
        /*0030*/ 	.word	0xffffffff


	//   ....[2]....
        /*0034*/ 	.word	0xffffffff


	//   ....[3]....
        /*0038*/ 	.word	0xffffffff


	//   ....[4]....
        /*003c*/ 	.word	0xffffffff


	//   ....[5]....
        /*0040*/ 	.word	0xffffffff


	//   ....[6]....
        /*0044*/ 	.word	0xffffffff


	//   ....[7]....
        /*0048*/ 	.word	0xffffffff


	//   ....[8]....
        /*004c*/ 	.word	0xffffffff


	//   ....[9]....
        /*0050*/ 	.word	0xffffffff


	//   ....[10]....
        /*0054*/ 	.word	0xffffffff


	//   ....[11]....
        /*0058*/ 	.word	0xffffffff


	//   ....[12]....
        /*005c*/ 	.word	0xffffffff


	//   ....[13]....
        /*0060*/ 	.word	0xffffffff


	//   ....[14]....
        /*0064*/ 	.word	0xffffffff


	//   ....[15]....
        /*0068*/ 	.word	0xffffffff


	//   ....[16]....
        /*006c*/ 	.word	0xffffffff


	//   ....[17]....
        /*0070*/ 	.word	0xffffffff


	//   ....[18]....
        /*0074*/ 	.word	0xffffffff


	//   ....[19]....
        /*0078*/ 	.word	0xffffffff


	//   ....[20]....
        /*007c*/ 	.word	0xffffffff


	//   ....[21]....
        /*0080*/ 	.word	0xffffffff


	//   ....[22]....
        /*0084*/ 	.word	0xffffffff


	//   ....[23]....
        /*0088*/ 	.word	0xffffffff


	//   ....[24]....
        /*008c*/ 	.word	0xffffffff


	//   ....[25]....
        /*0090*/ 	.word	0xffffffff


	//   ....[26]....
        /*0094*/ 	.word	0xffffffff


	//   ....[27]....
        /*0098*/ 	.word	0xffffffff


	//   ....[28]....
        /*009c*/ 	.word	0xffffffff


	//   ....[29]....
        /*00a0*/ 	.word	0xffffffff


	//   ....[30]....
        /*00a4*/ 	.word	0xffffffff


	//   ....[31]....
        /*00a8*/ 	.word	0xffffffff


	//   ....[32]....
        /*00ac*/ 	.word	0xffffffff


	//   ....[33]....
        /*00b0*/ 	.word	0xffffffff


	//   ....[34]....
        /*00b4*/ 	.word	0xffffffff


	//   ....[35]....
        /*00b8*/ 	.word	0xffffffff


	//   ....[36]....
        /*00bc*/ 	.word	0xffffffff


	//   ....[37]....
        /*00c0*/ 	.word	0xffffffff


	//   ....[38]....
        /*00c4*/ 	.word	0xffffffff


	//   ....[39]....
        /*00c8*/ 	.word	0xffffffff


	//   ....[40]....
        /*00cc*/ 	.word	0xffffffff


	//   ....[41]....
        /*00d0*/ 	.word	0xffffffff


	//   ....[42]....
        /*00d4*/ 	.word	0xffffffff


	//   ....[43]....
        /*00d8*/ 	.word	0xffffffff


	//   ....[44]....
        /*00dc*/ 	.word	0xffffffff


	//   ....[45]....
        /*00e0*/ 	.word	0xffffffff


	//   ....[46]....
        /*00e4*/ 	.word	0xffffffff


	//   ....[47]....
        /*00e8*/ 	.word	0xffffffff


	//   ....[48]....
        /*00ec*/ 	.word	0xffffffff


	//   ....[49]....
        /*00f0*/ 	.word	0xffffffff


	//   ....[50]....
        /*00f4*/ 	.word	0xffffffff


	//   ....[51]....
        /*00f8*/ 	.word	0xffffffff


	//   ....[52]....
        /*00fc*/ 	.word	0xffffffff


	//   ....[53]....
        /*0100*/ 	.word	0xffffffff


	//   ....[54]....
        /*0104*/ 	.word	0xffffffff


	//   ....[55]....
        /*0108*/ 	.word	0xffffffff


	//   ....[56]....
        /*010c*/ 	.word	0xffffffff


	//   ....[57]....
        /*0110*/ 	.word	0xffffffff


	//   ....[58]....
        /*0114*/ 	.word	0xffffffff


	//   ....[59]....
        /*0118*/ 	.word	0xffffffff


	//   ....[60]....
        /*011c*/ 	.word	0xffffffff


	//   ....[61]....
        /*0120*/ 	.word	0xffffffff


	//   ....[62]....
        /*0124*/ 	.word	0xffffffff


	//   ....[63]....
        /*0128*/ 	.word	0xffffffff


	//   ....[64]....
        /*012c*/ 	.word	0xffffffff


	//   ....[65]....
        /*0130*/ 	.word	0xffffffff


	//   ....[66]....
        /*0134*/ 	.word	0xffffffff


	//   ....[67]....
        /*0138*/ 	.word	0xffffffff


	//   ....[68]....
        /*013c*/ 	.word	0xffffffff


	//   ....[69]....
        /*0140*/ 	.word	0xffffffff


	//   ....[70]....
        /*0144*/ 	.word	0xffffffff


	//   ....[71]....
        /*0148*/ 	.word	0xffffffff


	//   ....[72]....
        /*014c*/ 	.word	0xffffffff


	//   ....[73]....
        /*0150*/ 	.word	0xffffffff


	//   ....[74]....
        /*0154*/ 	.word	0xffffffff


	//   ....[75]....
        /*0158*/ 	.word	0xffffffff


	//   ....[76]....
        /*015c*/ 	.word	0xffffffff


	//   ....[77]....
        /*0160*/ 	.word	0xffffffff


	//   ....[78]....
        /*0164*/ 	.word	0xffffffff


	//   ....[79]....
        /*0168*/ 	.word	0xffffffff


	//   ....[80]....
        /*016c*/ 	.word	0xffffffff


	//   ....[81]....
        /*0170*/ 	.word	0xffffffff


	//   ....[82]....
        /*0174*/ 	.word	0xffffffff


	//   ....[83]....
        /*0178*/ 	.word	0xffffffff


	//   ....[84]....
        /*017c*/ 	.word	0xffffffff


	//   ....[85]....
        /*0180*/ 	.word	0xffffffff


	//   ....[86]....
        /*0184*/ 	.word	0xffffffff


	//   ....[87]....
        /*0188*/ 	.word	0xffffffff


	//----- nvinfo : EIATTR_COOP_GROUP_INSTR_OFFSETS
	.align		4
.L_3671:
        /*018c*/ 	.byte	0x04, 0x28
        /*018e*/ 	.short	(.L_3673 - .L_3672)


	//   ....[0]....
.L_3672:
        /*0190*/ 	.word	0x00000dc0


	//   ....[1]....
        /*0194*/ 	.word	0x00000f20


	//   ....[2]....
        /*0198*/ 	.word	0x00001130


	//   ....[3]....
        /*019c*/ 	.word	0x00001db0


	//   ....[4]....
        /*01a0*/ 	.word	0x00002080


	//   ....[5]....
        /*01a4*/ 	.word	0x00002250


	//   ....[6]....
        /*01a8*/ 	.word	0x000026a0


	//   ....[7]....
        /*01ac*/ 	.word	0x00003690


	//   ....[8]....
        /*01b0*/ 	.word	0x00003a20


	//   ....[9]....
        /*01b4*/ 	.word	0x00004080


	//   ....[10]....
        /*01b8*/ 	.word	0x000040c0


	//   ....[11]....
        /*01bc*/ 	.word	0x00004100


	//   ....[12]....
        /*01c0*/ 	.word	0x00004130


	//   ....[13]....
        /*01c4*/ 	.word	0x00004140


	//   ....[14]....
        /*01c8*/ 	.word	0x00004150


	//   ....[15]....
        /*01cc*/ 	.word	0x000041f0


	//   ....[16]....
        /*01d0*/ 	.word	0x00004220


	//   ....[17]....
        /*01d4*/ 	.word	0x00004240


	//   ....[18]....
        /*01d8*/ 	.word	0x00004250


	//   ....[19]....
        /*01dc*/ 	.word	0x000042f0


	//   ....[20]....
        /*01e0*/ 	.word	0x00004320


	//   ....[21]....
        /*01e4*/ 	.word	0x00004340


	//   ....[22]....
        /*01e8*/ 	.word	0x00004350


	//   ....[23]....
        /*01ec*/ 	.word	0x00004400


	//   ....[24]....
        /*01f0*/ 	.word	0x00004440


	//   ....[25]....
        /*01f4*/ 	.word	0x00004470


	//   ....[26]....
        /*01f8*/ 	.word	0x000044a0


	//   ....[27]....
        /*01fc*/ 	.word	0x000045f0


	//   ....[28]....
        /*0200*/ 	.word	0x00004630


	//   ....[29]....
        /*0204*/ 	.word	0x00004670


	//   ....[30]....
        /*0208*/ 	.word	0x000046b0


	//   ....[31]....
        /*020c*/ 	.word	0x000048f0


	//   ....[32]....
        /*0210*/ 	.word	0x00004920


	//   ....[33]....
        /*0214*/ 	.word	0x00004930


	//   ....[34]....
        /*0218*/ 	.word	0x00004940


	//   ....[35]....
        /*021c*/ 	.word	0x00004950


	//   ....[36]....
        /*0220*/ 	.word	0x00004960


	//   ....[37]....
        /*0224*/ 	.word	0x00004970


	//   ....[38]....
        /*0228*/ 	.word	0x00004980


	//   ....[39]....
        /*022c*/ 	.word	0x00004a60


	//   ....[40]....
        /*0230*/ 	.word	0x00004a90


	//   ....[41]....
        /*0234*/ 	.word	0x00004ac0


	//   ....[42]....
        /*0238*/ 	.word	0x00004ad0


	//   ....[43]....
        /*023c*/ 	.word	0x00004bb0


	//   ....[44]....
        /*0240*/ 	.word	0x00004bd0


	//   ....[45]....
        /*0244*/ 	.word	0x00004be0


	//   ....[46]....
        /*0248*/ 	.word	0x00004bf0


	//   ....[47]....
        /*024c*/ 	.word	0x00004cd0


	//   ....[48]....
        /*0250*/ 	.word	0x00004cf0


	//   ....[49]....
        /*0254*/ 	.word	0x00004d00


	//   ....[50]....
        /*0258*/ 	.word	0x00004d10


	//   ....[51]....
        /*025c*/ 	.word	0x00004df0


	//   ....[52]....
        /*0260*/ 	.word	0x00004e20


	//   ....[53]....
        /*0264*/ 	.word	0x00004e30


	//   ....[54]....
        /*0268*/ 	.word	0x00004e40


	//   ....[55]....
        /*026c*/ 	.word	0x00004f30


	//   ....[56]....
        /*0270*/ 	.word	0x00004f70


	//   ....[57]....
        /*0274*/ 	.word	0x00004fb0


	//   ....[58]....
        /*0278*/ 	.word	0x00004ff0


	//   ....[59]....
        /*027c*/ 	.word	0x00005030


	//   ....[60]....
        /*0280*/ 	.word	0x00005060


	//   ....[61]....
        /*0284*/ 	.word	0x00005090


	//   ....[62]....
        /*0288*/ 	.word	0x000050e0


	//   ....[63]....
        /*028c*/ 	.word	0x00005120


	//   ....[64]....
        /*0290*/ 	.word	0x000051c0


	//   ....[65]....
        /*0294*/ 	.word	0x00006330


	//   ....[66]....
        /*0298*/ 	.word	0x00006370


	//   ....[67]....
        /*029c*/ 	.word	0x000063c0


	//   ....[68]....
        /*02a0*/ 	.word	0x000063e0


	//   ....[69]....
        /*02a4*/ 	.word	0x00006410


	//   ....[70]....
        /*02a8*/ 	.word	0x00006430


	//   ....[71]....
        /*02ac*/ 	.word	0x00006460


	//   ....[72]....
        /*02b0*/ 	.word	0x00006490


	//   ....[73]....
        /*02b4*/ 	.word	0x000064d0


	//   ....[74]....
        /*02b8*/ 	.word	0x00006510


	//   ....[75]....
        /*02bc*/ 	.word	0x00006b00


	//   ....[76]....
        /*02c0*/ 	.word	0x00006b40


	//   ....[77]....
        /*02c4*/ 	.word	0x000070c0


	//   ....[78]....
        /*02c8*/ 	.word	0x000074c0


	//   ....[79]....
        /*02cc*/ 	.word	0x00007510


	//   ....[80]....
        /*02d0*/ 	.word	0x00007560


	//   ....[81]....
        /*02d4*/ 	.word	0x00007590


	//   ....[82]....
        /*02d8*/ 	.word	0x000075b0


	//   ....[83]....
        /*02dc*/ 	.word	0x00007690


	//   ....[84]....
        /*02e0*/ 	.word	0x000076d0


	//   ....[85]....
        /*02e4*/ 	.word	0x00007720


	//   ....[86]....
        /*02e8*/ 	.word	0x00007750


	//   ....[87]....
        /*02ec*/ 	.word	0x00007770


	//----- nvinfo : EIATTR_EXIT_INSTR_OFFSETS
	.align		4
.L_3673:
        /*02f0*/ 	.byte	0x04, 0x1c
        /*02f2*/ 	.short	(.L_3675 - .L_3674)


	//   ....[0]....
.L_3674:
        /*02f4*/ 	.word	0x00007840


	//   ....[1]....
        /*02f8*/ 	.word	0x00007a00


	//----- nvinfo : EIATTR_MAX_THREADS
	.align		4
.L_3675:
        /*02fc*/ 	.byte	0x04, 0x05
        /*02fe*/ 	.short	(.L_3677 - .L_3676)
.L_3676:
        /*0300*/ 	.word	0x00000020
        /*0304*/ 	.word	0x00000001
        /*0308*/ 	.word	0x00000001


	//----- nvinfo : EIATTR_CRS_STACK_SIZE
	.align		4
.L_3677:
        /*030c*/ 	.byte	0x04, 0x1e
        /*030e*/ 	.short	(.L_3679 - .L_3678)
.L_3678:
        /*0310*/ 	.word	0x00000000


	//----- nvinfo : EIATTR_CBANK_PARAM_SIZE
	.align		4
.L_3679:
        /*0314*/ 	.byte	0x03, 0x19
        /*0316*/ 	.short	0x01f0


	//----- nvinfo : EIATTR_PARAM_CBANK
	.align		4
        /*0318*/ 	.byte	0x04, 0x0a
        /*031a*/ 	.short	(.L_3681 - .L_3680)
	.align		4
.L_3680:
        /*031c*/ 	.word	index@(.nv.constant0._Z25selective_scan_bwd_kernelI32Selective_Scan_bwd_kernel_traitsILi32ELi4ELb0ELb1ELb1ELb1ELb1EN3c104HalfENS1_7complexIfEEEEv12SSMParamsBwd)
        /*0320*/ 	.short	0x0210
        /*0322*/ 	.short	0x01f0


	//----- nvinfo : EIATTR_SW_WAR
	.align		4
.L_3681:
        /*0324*/ 	.byte	0x04, 0x36
        /*0326*/ 	.short	(.L_3683 - .L_3682)
.L_3682:
        /*0328*/ 	.word	0x00000008
.L_3683:


//--------------------- .nv.info._Z25selective_scan_bwd_kernelI32Selective_Scan_bwd_kernel_traitsILi32ELi4ELb1ELb0ELb0ELb0ELb0EN3c104HalfENS1_7complexIfEEEEv12SSMParamsBwd --------------------------
	.section	.nv.info._Z25selective_scan_bwd_kernelI32Selective_Scan_bwd_kernel_traitsILi32ELi4ELb1ELb0ELb0ELb0ELb0EN3c104HalfENS1_7complexIfEEEEv12SSMParamsBwd,"",@"SHT_CUDA_INFO"
	.sectionflags	@""
	.align	4


	//----- nvinfo : EIATTR_CUDA_API_VERSION
	.align		4
        /*0000*/ 	.byte	0x04, 0x37
        /*0002*/ 	.short	(.L_3685 - .L_3684)
.L_3684:
        /*0004*/ 	.word	0x00000082


	//----- nvinfo : EIATTR_KPARAM_INFO
	.align		4
.L_3685:
        /*0008*/ 	.byte	0x04, 0x17
        /*000a*/ 	.short	(.L_3687 - .L_3686)
.L_3686:
        /*000c*/ 	.word	0x00000000
        /*0010*/ 	.short	0x0000
        /*0012*/ 	.short	0x0000
        /*0014*/ 	.byte	0x00, 0xf0, 0xc1, 0x07


	//----- nvinfo : EIATTR_SPARSE_MMA_MASK
	.align		4
.L_3687:
        /*0018*/ 	.byte	0x03, 0x50
        /*001a*/ 	.short	0x0000


	//----- nvinfo : EIATTR_MAXREG_COUNT
	.align		4
        /*001c*/ 	.byte	0x03, 0x1b
        /*001e*/ 	.short	0x00ff


	//----- nvinfo : EIATTR_NUM_BARRIERS
	.align		4
        /*0020*/ 	.byte	0x02, 0x4c
        /*0022*/ 	.byte	0x01
	.zero		1


	//----- nvinfo : EIATTR_MERCURY_ISA_VERSION
	.align		4
        /*0024*/ 	.byte	0x03, 0x5f
        /*0026*/ 	.short	0x0101


	//----- nvinfo : EIATTR_COOP_GROUP_MASK_REGIDS
	.align		4
        /*0028*/ 	.byte	0x04, 0x29
        /*002a*/ 	.short	(.L_3689 - .L_3688)


	//   ....[0]....
.L_3688:
        /*002c*/ 	.word	0xffffffff


	//   ....[1]....
        /*0030*/ 	.word	0xffffffff


	//   ....[2]....
        /*0034*/ 	.word	0xffffffff


	//   ....[3]....
        /*0038*/ 	.word	0xffffffff


	//   ....[4]....
        /*003c*/ 	.word	0xffffffff


	//   ....[5]....
        /*0040*/ 	.word	0xffffffff


	//   ....[6]....
        /*0044*/ 	.word	0xffffffff


	//   ....[7]....
        /*0048*/ 	.word	0xffffffff


	//   ....[8]....
        /*004c*/ 	.word	0xffffffff


	//   ....[9]....
        /*0050*/ 	.word	0xffffffff


	//   ....[10]....
        /*0054*/ 	.word	0xffffffff


	//   ....[11]....
        /*0058*/ 	.word	0xffffffff


	//   ....[12]....
        /*005c*/ 	.word	0xffffffff


	//   ....[13]....
        /*0060*/ 	.word	0xffffffff


	//   ....[14]....
        /*0064*/ 	.word	0xffffffff


	//   ....[15]....
        /*0068*/ 	.word	0xffffffff


	//   ....[16]....
        /*006c*/ 	.word	0xffffffff


	//   ....[17]....
        /*0070*/ 	.word	0xffffffff


	//   ....[18]....
        /*0074*/ 	.word	0xffffffff


	//   ....[19]....
        /*0078*/ 	.word	0xffffffff


	//   ....[20]....
        /*007c*/ 	.word	0xffffffff


	//   ....[21]....
        /*0080*/ 	.word	0xffffffff


	//   ....[22]....
        /*0084*/ 	.word	0xffffffff


	//   ....[23]....
        /*0088*/ 	.word	0xffffffff


	//   ....[24]....
        /*008c*/ 	.word	0xffffffff


	//   ....[25]....
        /*0090*/ 	.word	0xffffffff


	//   ....[26]....
        /*0094*/ 	.word	0xffffffff


	//   ....[27]....
        /*0098*/ 	.word	0xffffffff


	//   ....[28]....
        /*009c*/ 	.word	0xffffffff


	//   ....[29]....
        /*00a0*/ 	.word	0xffffffff


	//   ....[30]....
        /*00a4*/ 	.word	0xffffffff


	//   ....[31]....
        /*00a8*/ 	.word	0xffffffff


	//   ....[32]....
        /*00ac*/ 	.word	0xffffffff


	//   ....[33]....
        /*00b0*/ 	.word	0xffffffff


	//   ....[34]....
        /*00b4*/ 	.word	0xffffffff


	//   ....[35]....
        /*00b8*/ 	.word	0xffffffff


	//   ....[36]....
        /*00bc*/ 	.word	0xffffffff


	//   ....[37]....
        /*00c0*/ 	.word	0xffffffff


	//   ....[38]....
        /*00c4*/ 	.word	0xffffffff


	//   ....[39]....
        /*00c8*/ 	.word	0xffffffff


	//   ....[40]....
        /*00cc*/ 	.word	0xffffffff


	//   ....[41]....
        /*00d0*/ 	.word	0xffffffff


	//   ....[42]....
        /*00d4*/ 	.word	0xffffffff


	//   ....[43]....
        /*00d8*/ 	.word	0xffffffff


	//   ....[44]....
        /*00dc*/ 	.word	0xffffffff


	//   ....[45]....
        /*00e0*/ 	.word	0xffffffff


	//   ....[46]....
        /*00e4*/ 	.word	0xffffffff


	//   ....[47]....
        /*00e8*/ 	.word	0xffffffff


	//   ....[48]....
        /*00ec*/ 	.word	0xffffffff


	//   ....[49]....
        /*00f0*/ 	.word	0xffffffff


	//   ....[50]....
        /*00f4*/ 	.word	0xffffffff


	//   ....[51]....
        /*00f8*/ 	.word	0xffffffff


	//   ....[52]....
        /*00fc*/ 	.word	0xffffffff


	//   ....[53]....
        /*0100*/ 	.word	0xffffffff


	//   ....[54]....
        /*0104*/ 	.word	0xffffffff


	//   ....[55]....
        /*0108*/ 	.word	0xffffffff


	//   ....[56]....
        /*010c*/ 	.word	0xffffffff


	//   ....[57]....
        /*0110*/ 	.word	0xffffffff


	//   ....[58]....
        /*0114*/ 	.word	0xffffffff


	//   ....[59]....
        /*0118*/ 	.word	0xffffffff


	//   ....[60]....
        /*011c*/ 	.word	0xffffffff


	//   ....[61]....
        /*0120*/ 	.word	0xffffffff


	//   ....[62]....
        /*0124*/ 	.word	0xffffffff


	//   ....[63]....
        /*0128*/ 	.word	0xffffffff


	//   ....[64]....
        /*012c*/ 	.word	0xffffffff


	//   ....[65]....
        /*0130*/ 	.word	0xffffffff


	//   ....[66]....
        /*0134*/ 	.word	0xffffffff


	//   ....[67]....
        /*0138*/ 	.word	0xffffffff


	//   ....[68]....
        /*013c*/ 	.word	0xffffffff


	//   ....[69]....
        /*0140*/ 	.word	0xffffffff


	//   ....[70]....
        /*0144*/ 	.word	0xffffffff


	//   ....[71]....
        /*0148*/ 	.word	0xffffffff


	//   ....[72]....
        /*014c*/ 	.word	0xffffffff


	//   ....[73]....
        /*0150*/ 	.word	0xffffffff


	//   ....[74]....
        /*0154*/ 	.word	0xffffffff


	//   ....[75]....
        /*0158*/ 	.word	0xffffffff


	//   ....[76]....
        /*015c*/ 	.word	0xffffffff


	//   ....[77]....
        /*0160*/ 	.word	0xffffffff


	//   ....[78]....
        /*0164*/ 	.word	0xffffffff


	//   ....[79]....
        /*0168*/ 	.word	0xffffffff


	//   ....[80]....
        /*016c*/ 	.word	0xffffffff


	//   ....[81]....
        /*0170*/ 	.word	0xffffffff


	//   ....[82]....
        /*0174*/ 	.word	0xffffffff


	//   ....[83]....
        /*0178*/ 	.word	0xffffffff


	//   ....[84]....
        /*017c*/ 	.word	0xffffffff


	//   ....[85]....
        /*0180*/ 	.word	0xffffffff


	//   ....[86]....
        /*0184*/ 	.word	0xffffffff


	//   ....[87]....
        /*0188*/ 	.word	0xffffffff


	//   ....[88]....
        /*018c*/ 	.word	0xffffffff


	//   ....[89]....
        /*0190*/ 	.word	0xffffffff


	//   ....[90]....
        /*0194*/ 	.word	0xffffffff


	//----- nvinfo : EIATTR_COOP_GROUP_INSTR_OFFSETS
	.align		4
.L_3689:
        /*0198*/ 	.byte	0x04, 0x28
        /*019a*/ 	.short	(.L_3691 - .L_3690)


	//   ....[0]....
.L_3690:
        /*019c*/ 	.word	0x00000700


	//   ....[1]....
        /*01a0*/ 	.word	0x00000780


	//   ....[2]....
        /*01a4*/ 	.word	0x00000870


	//   ....[3]....
        /*01a8*/ 	.word	0x00001390


	//   ....[4]....
        /*01ac*/ 	.word	0x000013d0


	//   ....[5]....
        /*01b0*/ 	.word	0x00001410


	//   ....[6]....
        /*01b4*/ 	.word	0x00001450


	//   ....[7]....
        /*01b8*/ 	.word	0x00001490


	//   ....[8]....
        /*01bc*/ 	.word	0x000014a0


	//   ....[9]....
        /*01c0*/ 	.word	0x00001530


	//   ....[10]....
        /*01c4*/ 	.word	0x00001560


	//   ....[11]....
        /*01c8*/ 	.word	0x00001580


	//   ....[12]....
        /*01cc*/ 	.word	0x000015a0


	//   ....[13]....
        /*01d0*/ 	.word	0x00001640


	//   ....[14]....
        /*01d4*/ 	.word	0x00001670


	//   ....[15]....
        /*01d8*/ 	.word	0x00001690


	//   ....[16]....
        /*01dc*/ 	.word	0x000016a0


	//   ....[17]....
        /*01e0*/ 	.word	0x00001740


	//   ....[18]....
        /*01e4*/ 	.word	0x00001780


	//   ....[19]....
        /*01e8*/ 	.word	0x000017b0


	//   ....[20]....
        /*01ec*/ 	.word	0x000017f0


	//   ....[21]....
        /*01f0*/ 	.word	0x00001960


	//   ....[22]....
        /*01f4*/ 	.word	0x000019a0


	//   ....[23]....
        /*01f8*/ 	.word	0x000019e0


	//   ....[24]....
        /*01fc*/ 	.word	0x00001a20


	//   ....[25]....
        /*0200*/ 	.word	0x00001c30


	//   ....[26]....
        /*0204*/ 	.word	0x00001c50


	//   ....[27]....
        /*0208*/ 	.word	0x00001c60


	//   ....[28]....
        /*020c*/ 	.word	0x00001c70


	//   ....[29]....
        /*0210*/ 	.word	0x00001c80


	//   ....[30]....
        /*0214*/ 	.word	0x00001c90


	//   ....[31]....
        /*0218*/ 	.word	0x00001ca0


	//   ....[32]....
        /*021c*/ 	.word	0x00001cb0


	//   ....[33]....
        /*0220*/ 	.word	0x00001d90


	//   ....[34]....
        /*0224*/ 	.word	0x00001db0


	//   ....[35]....
        /*0228*/ 	.word	0x00001dc0


	//   ....[36]....
        /*022c*/ 	.word	0x00001dd0


	//   ....[37]....
        /*0230*/ 	.word	0x00001eb0


	//   ....[38]....
        /*0234*/ 	.word	0x00001ed0


	//   ....[39]....
        /*0238*/ 	.word	0x00001ee0


	//   ....[40]....
        /*023c*/ 	.word	0x00001ef0


	//   ....[41]....
        /*0240*/ 	.word	0x00001fd0


	//   ....[42]....
        /*0244*/ 	.word	0x00001ff0


	//   ....[43]....
        /*0248*/ 	.word	0x00002000


	//   ....[44]....
        /*024c*/ 	.word	0x00002010


	//   ....[45]....
        /*0250*/ 	.word	0x000020f0


	//   ....[46]....
        /*0254*/ 	.word	0x00002110


	//   ....[47]....
        /*0258*/ 	.word	0x00002120


	//   ....[48]....
        /*025c*/ 	.word	0x00002130


	//   ....[49]....
        /*0260*/ 	.word	0x00002210


	//   ....[50]....
        /*0264*/ 	.word	0x00002250


	//   ....[51]....
        /*0268*/ 	.word	0x00002290


	//   ....[52]....
        /*026c*/ 	.word	0x000022d0


	//   ....[53]....
        /*0270*/ 	.word	0x00002310


	//   ....[54]....
        /*0274*/ 	.word	0x00002350


	//   ....[55]....
        /*0278*/ 	.word	0x00002370


	//   ....[56]....
        /*027c*/ 	.word	0x00002390


	//   ....[57]....
        /*0280*/ 	.word	0x000023e0


	//   ....[58]....
        /*0284*/ 	.word	0x00002400


	//   ....[59]....
        /*0288*/ 	.word	0x000029e0


	//   ....[60]....
        /*028c*/ 	.word	0x00002a20


	//   ....[61]....
        /*0290*/ 	.word	0x00002a60


	//   ....[62]....
        /*0294*/ 	.word	0x00002a90


	//   ....[63]....
        /*0298*/ 	.word	0x00002ac0


	//   ....[64]....
        /*029c*/ 	.word	0x00002af0


	//   ....[65]....
        /*02a0*/ 	.word	0x00002b30


	//   ....[66]....
        /*02a4*/ 	.word	0x00002b40


	//   ....[67]....
        /*02a8*/ 	.word	0x00002b70


	//   ....[68]....
        /*02ac*/ 	.word	0x00002b90


	//   ....[69]....
        /*02b0*/ 	.word	0x00002bb0


	//   ....[70]....
        /*02b4*/ 	.word	0x00002bd0


	//   ....[71]....
        /*02b8*/ 	.word	0x00002c00


	//   ....[72]....
        /*02bc*/ 	.word	0x00002c20


	//   ....[73]....
        /*02c0*/ 	.word	0x00002c60


	//   ....[74]....
        /*02c4*/ 	.word	0x00002ca0


	//   ....[75]....
        /*02c8*/ 	.word	0x00002d90


	//   ....[76]....
        /*02cc*/ 	.word	0x00002dd0


	//   ....[77]....
        /*02d0*/ 	.word	0x00002e10


	//   ....[78]....
        /*02d4*/ 	.word	0x00002e50


	//   ....[79]....
        /*02d8*/ 	.word	0x00003390


	//   ....[80]....
        /*02dc*/ 	.word	0x00003590


	//   ....[81]....
        /*02e0*/ 	.word	0x00003640


	//   ....[82]....
        /*02e4*/ 	.word	0x00003690


	//   ....[83]....
        /*02e8*/ 	.word	0x000036e0


	//   ....[84]....
        /*02ec*/ 	.word	0x00003710


	//   ....[85]....
        /*02f0*/ 	.word	0x00003730


	//   ....[86]....
        /*02f4*/ 	.word	0x00003810


	//   ....[87]....
        /*02f8*/ 	.word	0x00003850


	//   ....[88]....
        /*02fc*/ 	.word	0x000038a0


	//   ....[89]....
        /*0300*/ 	.word	0x000038d0


	//   ....[90]....
        /*0304*/ 	.word	0x000038f0


	//----- nvinfo : EIATTR_EXIT_INSTR_OFFSETS
	.align		4
.L_3691:
        /*0308*/ 	.byte	0x04, 0x1c
        /*030a*/ 	.short	(.L_3693 - .L_3692)


	//   ....[0]....
.L_3692:
        /*030c*/ 	.word	0x000039c0


	//   ....[1]....
        /*0310*/ 	.word	0x00004050


	//----- nvinfo : EIATTR_MAX_THREADS
	.align		4
.L_3693:
        /*0314*/ 	.byte	0x04, 0x05
        /*0316*/ 	.short	(.L_3695 - .L_3694)
.L_3694:
        /*0318*/ 	.word	0x00000020
        /*031c*/ 	.word	0x00000001
        /*0320*/ 	.word	0x00000001


	//----- nvinfo : EIATTR_CRS_STACK_SIZE
	.align		4
.L_3695:
        /*0324*/ 	.byte	0x04, 0x1e
        /*0326*/ 	.short	(.L_3697 - .L_3696)
.L_3696:
        /*0328*/ 	.word	0x00000000


	//----- nvinfo : EIATTR_CBANK_PARAM_SIZE
	.align		4
.L_3697:
        /*032c*/ 	.byte	0x03, 0x19
        /*032e*/ 	.short	0x01f0


	//----- nvinfo : EIATTR_PARAM_CBANK
	.align		4
        /*0330*/ 	.byte	0x04, 0x0a
        /*0332*/ 	.short	(.L_3699 - .L_3698)
	.align		4
.L_3698:
        /*0334*/ 	.word	index@(.nv.constant0._Z25selective_scan_bwd_kernelI32Selective_Scan_bwd_kernel_traitsILi32ELi4ELb1ELb0ELb0ELb0ELb0EN3c104HalfENS1_7complexIfEEEEv12SSMParamsBwd)
        /*0338*/ 	.short	0x0210
        /*033a*/ 	.short	0x01f0


	//----- nvinfo : EIATTR_SW_WAR
	.align		4
.L_3699:
        /*033c*/ 	.byte	0x04, 0x36
        /*033e*/ 	.short	(.L_3701 - .L_3700)
.L_3700:
        /*0340*/ 	.word	0x00000008
.L_3701:


//--------------------- .nv.info._Z25selective_scan_bwd_kernelI32Selective_Scan_bwd_kernel_traitsILi32ELi4ELb1ELb0ELb0ELb0ELb1EN3c104HalfENS1_7complexIfEEEEv12SSMParamsBwd --------------------------
	.section	.nv.info._Z25selective_scan_bwd_kernelI32Selective_Scan_bwd_kernel_traitsILi32ELi4ELb1ELb0ELb0ELb0ELb1EN3c104HalfENS1_7complexIfEEEEv12SSMParamsBwd,"",@"SHT_CUDA_INFO"
	.sectionflags	@""
	.align	4


	//----- nvinfo : EIATTR_CUDA_API_VERSION
	.align		4
        /*0000*/ 	.byte	0x04, 0x37
        /*0002*/ 	.short	(.L_3703 - .L_3702)
.L_3702:
        /*0004*/ 	.word	0x00000082


	//----- nvinfo : EIATTR_KPARAM_INFO
	.align		4
.L_3703:
        /*0008*/ 	.byte	0x04, 0x17
        /*000a*/ 	.short	(.L_3705 - .L_3704)
.L_3704:
        /*000c*/ 	.word	0x00000000
        /*0010*/ 	.short	0x0000
        /*0012*/ 	.short	0x0000
        /*0014*/ 	.byte	0x00, 0xf0, 0xc1, 0x07


	//----- nvinfo : EIATTR_SPARSE_MMA_MASK
	.align		4
.L_3705:
        /*0018*/ 	.byte	0x03, 0x50
        /*001a*/ 	.short	0x0000


	//----- nvinfo : EIATTR_MAXREG_COUNT
	.align		4
        /*001c*/ 	.byte	0x03, 0x1b
        /*001e*/ 	.short	0x00ff


	//----- nvinfo : EIATTR_NUM_BARRIERS
	.align		4
        /*0020*/ 	.byte	0x02, 0x4c
        /*0022*/ 	.byte	0x01
	.zero		1


	//----- nvinfo : EIATTR_MERCURY_ISA_VERSION
	.align		4
        /*0024*/ 	.byte	0x03, 0x5f
        /*0026*/ 	.short	0x0101


	//----- nvinfo : EIATTR_COOP_GROUP_MASK_REGIDS
	.align		4
        /*0028*/ 	.byte	0x04, 0x29
        /*002a*/ 	.short	(.L_3707 - .L_3706)


	//   ....[0]....
.L_3706:
        /*002c*/ 	.word	0xffffffff


	//   ....[1]....
        /*0030*/ 	.word	0xffffffff


	//   ....[2]....
        /*0034*/ 	.word	0xffffffff


	//   ....[3]....
        /*0038*/ 	.word	0xffffffff


	//   ....[4]....
        /*003c*/ 	.word	0xffffffff


	//   ....[5]....
        /*0040*/ 	.word	0xffffffff


	//   ....[6]....
        /*0044*/ 	.word	0xffffffff


	//   ....[7]....
        /*0048*/ 	.word	0xffffffff


	//   ....[8]....
        /*004c*/ 	.word	0xffffffff


	//   ....[9]....
        /*0050*/ 	.word	0xffffffff


	//   ....[10]....
        /*0054*/ 	.word	0xffffffff


	//   ....[11]....
        /*0058*/ 	.word	0xffffffff


	//   ....[12]....
        /*005c*/ 	.word	0xffffffff


	//   ....[13]....
        /*0060*/ 	.word	0xffffffff


	//   ....[14]....
        /*0064*/ 	.word	0xffffffff


	//   ....[15]....
        /*0068*/ 	.word	0xffffffff


	//   ....[16]....
        /*006c*/ 	.word	0xffffffff


	//   ....[17]....
        /*0070*/ 	.word	0xffffffff


	//   ....[18]....
        /*0074*/ 	.word	0xffffffff


	//   ....[19]....
        /*0078*/ 	.word	0xffffffff


	//   ....[20]....
        /*007c*/ 	.word	0xffffffff


	//   ....[21]....
        /*0080*/ 	.word	0xffffffff


	//   ....[22]....
        /*0084*/ 	.word	0xffffffff


	//   ....[23]....
        /*0088*/ 	.word	0xffffffff


	//   ....[24]....
        /*008c*/ 	.word	0xffffffff


	//   ....[25]....
        /*0090*/ 	.word	0xffffffff


	//   ....[26]....
        /*0094*/ 	.word	0xffffffff


	//   ....[27]....
        /*0098*/ 	.word	0xffffffff


	//   ....[28]....
        /*009c*/ 	.word	0xffffffff


	//   ....[29]....
        /*00a0*/ 	.word	0xffffffff


	//   ....[30]....
        /*00a4*/ 	.word	0xffffffff


	//   ....[31]....
        /*00a8*/ 	.word	0xffffffff


	//   ....[32]....
        /*00ac*/ 	.word	0xffffffff


	//   ....[33]....
        /*00b0*/ 	.word	0xffffffff


	//   ....[34]....
        /*00b4*/ 	.word	0xffffffff


	//   ....[35]....
        /*00b8*/ 	.word	0xffffffff


	//   ....[36]....
        /*00bc*/ 	.word	0xffffffff


	//   ....[37]....
        /*00c0*/ 	.word	0xffffffff


	//   ....[38]....
        /*00c4*/ 	.word	0xffffffff


	//   ....[39]....
        /*00c8*/ 	.word	0xffffffff


	//   ....[40]....
        /*00cc*/ 	.word	0xffffffff


	//   ....[41]....
        /*00d0*/ 	.word	0xffffffff


	//   ....[42]....
        /*00d4*/ 	.word	0xffffffff


	//   ....[43]....
        /*00d8*/ 	.word	0xffffffff


	//   ....[44]....
        /*00dc*/ 	.word	0xffffffff


	//   ....[45]....
        /*00e0*/ 	.word	0xffffffff


	//   ....[46]....
        /*00e4*/ 	.word	0xffffffff


	//   ....[47]....
        /*00e8*/ 	.word	0xffffffff


	//   ....[48]....
        /*00ec*/ 	.word	0xffffffff


	//   ....[49]....
        /*00f0*/ 	.word	0xffffffff


	//   ....[50]....
        /*00f4*/ 	.word	0xffffffff


	//   ....[51]....
        /*00f8*/ 	.word	0xffffffff


	//   ....[52]....
        /*00fc*/ 	.word	0xffffffff


	//   ....[53]....
        /*0100*/ 	.word	0xffffffff


	//   ....[54]....
        /*0104*/ 	.word	0xffffffff


	//   ....[55]....
        /*0108*/ 	.word	0xffffffff


	//   ....[56]....
        /*010c*/ 	.word	0xffffffff


	//   ....[57]....
        /*0110*/ 	.word	0xffffffff


	//   ....[58]....
        /*0114*/ 	.word	0xffffffff


	//   ....[59]....
        /*0118*/ 	.word	0xffffffff


	//   ....[60]....
        /*011c*/ 	.word	0xffffffff


	//   ....[61]....
        /*0120*/ 	.word	0xffffffff


	//   ....[62]....
        /*0124*/ 	.word	0xffffffff


	//   ....[63]....
        /*0128*/ 	.word	0xffffffff


	//   ....[64]....
        /*012c*/ 	.word	0xffffffff


	//   ....[65]....
        /*0130*/ 	.word	0xffffffff


	//   ....[66]....
        /*0134*/ 	.word	0xffffffff


	//   ....[67]....
        /*0138*/ 	.word	0xffffffff


	//   ....[68]....
        /*013c*/ 	.word	0xffffffff


	//   ....[69]....
        /*0140*/ 	.word	0xffffffff


	//   ....[70]....
        /*0144*/ 	.word	0xffffffff


	//   ....[71]....
        /*0148*/ 	.word	0xffffffff


	//   ....[72]....
        /*014c*/ 	.word	0xffffffff


	//   ....[73]....
        /*0150*/ 	.word	0xffffffff


	//   ....[74]....
        /*0154*/ 	.word	0xffffffff


	//   ....[75]....
        /*0158*/ 	.word	0xffffffff


	//   ....[76]....
        /*015c*/ 	.word	0xffffffff


	//   ....[77]....
        /*0160*/ 	.word	0xffffffff


	//   ....[78]....
        /*0164*/ 	.word	0xffffffff


	//   ....[79]....
        /*0168*/ 	.word	0xffffffff


	//   ....[80]....
        /*016c*/ 	.word	0xffffffff


	//   ....[81]....
        /*0170*/ 	.word	0xffffffff


	//   ....[82]....
        /*0174*/ 	.word	0xffffffff


	//   ....[83]....
        /*0178*/ 	.word	0xffffffff


	//   ....[84]....
        /*017c*/ 	.word	0xffffffff


	//   ....[85]....
        /*0180*/ 	.word	0xffffffff


	//   ....[86]....
        /*0184*/ 	.word	0xffffffff


	//   ....[87]....
        /*0188*/ 	.word	0xffffffff


	//   ....[88]....
        /*018c*/ 	.word	0xffffffff


	//   ....[89]....
        /*0190*/ 	.word	0xffffffff


	//   ....[90]....
        /*0194*/ 	.word	0xffffffff


	//   ....[91]....
        /*0198*/ 	.word	0xffffffff


	//   ....[92]....
        /*019c*/ 	.word	0xffffffff


	//   ....[93]....
        /*01a0*/ 	.word	0xffffffff


	//   ....[94]....
        /*01a4*/ 	.word	0xffffffff


	//----- nvinfo : EIATTR_COOP_GROUP_INSTR_OFFSETS
	.align		4
.L_3707:
        /*01a8*/ 	.byte	0x04, 0x28
        /*01aa*/ 	.short	(.L_3709 - .L_3708)


	//   ....[0]....
.L_3708:
        /*01ac*/ 	.word	0x00000740


	//   ....[1]....
        /*01b0*/ 	.word	0x00000790


	//   ....[2]....
        /*01b4*/ 	.word	0x000008b0


	//   ....[3]....
        /*01b8*/ 	.word	0x000009d0


	//   ....[4]....
        /*01bc*/ 	.word	0x00000bf0


	//   ....[5]....
        /*01c0*/ 	.word	0x00000f00


	//   ....[6]....
        /*01c4*/ 	.word	0x00001190


	//   ....[7]....
        /*01c8*/ 	.word	0x00001d20


	//   ....[8]....
        /*01cc*/ 	.word	0x00001d60


	//   ....[9]....
        /*01d0*/ 	.word	0x00001da0


	//   ....[10]....
        /*01d4*/ 	.word	0x00001de0


	//   ....[11]....
        /*01d8*/ 	.word	0x00001e10


	//   ....[12]....
        /*01dc*/ 	.word	0x00001e20


	//   ....[13]....
        /*01e0*/ 	.word	0x00001ec0


	//   ....[14]....
        /*01e4*/ 	.word	0x00001ee0


	//   ....[15]....
        /*01e8*/ 	.word	0x00001f10


	//   ....[16]....
        /*01ec*/ 	.word	0x00001f20


	//   ....[17]....
        /*01f0*/ 	.word	0x00001fc0


	//   ....[18]....
        /*01f4*/ 	.word	0x00001ff0


	//   ....[19]....
        /*01f8*/ 	.word	0x00002010


	//   ....[20]....
        /*01fc*/ 	.word	0x00002020


	//   ....[21]....
        /*0200*/ 	.word	0x00002100


	//   ....[22]....
        /*0204*/ 	.word	0x00002140


	//   ....[23]....
        /*0208*/ 	.word	0x00002170


	//   ....[24]....
        /*020c*/ 	.word	0x000021a0


	//   ....[25]....
        /*0210*/ 	.word	0x000022d0


	//   ....[26]....
        /*0214*/ 	.word	0x00002310


	//   ....[27]....
        /*0218*/ 	.word	0x00002350


	//   ....[28]....
        /*021c*/ 	.word	0x00002390


	//   ....[29]....
        /*0220*/ 	.word	0x000025c0


	//   ....[30]....
        /*0224*/ 	.word	0x000025e0


	//   ....[31]....
        /*0228*/ 	.word	0x000025f0


	//   ....[32]....
        /*022c*/ 	.word	0x00002600


	//   ....[33]....
        /*0230*/ 	.word	0x00002610


	//   ....[34]....
        /*0234*/ 	.word	0x00002620


	//   ....[35]....
        /*0238*/ 	.word	0x00002630


	//   ....[36]....
        /*023c*/ 	.word	0x00002640


	//   ....[37]....
        /*0240*/ 	.word	0x00002720


	//   ....[38]....
        /*0244*/ 	.word	0x00002740


	//   ....[39]....
        /*0248*/ 	.word	0x00002750


	//   ....[40]....
        /*024c*/ 	.word	0x00002760


	//   ....[41]....
        /*0250*/ 	.word	0x00002840


	//   ....[42]....
        /*0254*/ 	.word	0x00002860


	//   ....[43]....
        /*0258*/ 	.word	0x00002870


	//   ....[44]....
        /*025c*/ 	.word	0x00002880


	//   ....[45]....
        /*0260*/ 	.word	0x00002960


	//   ....[46]....
        /*0264*/ 	.word	0x00002980


	//   ....[47]....
        /*0268*/ 	.word	0x00002990


	//   ....[48]....
        /*026c*/ 	.word	0x000029a0


	//   ....[49]....
        /*0270*/ 	.word	0x00002a80


	//   ....[50]....
        /*0274*/ 	.word	0x00002aa0


	//   ....[51]....
        /*0278*/ 	.word	0x00002ab0


	//   ....[52]....
        /*027c*/ 	.word	0x00002ac0


	//   ....[53]....
        /*0280*/ 	.word	0x00002ba0


	//   ....[54]....
        /*0284*/ 	.word	0x00002be0


	//   ....[55]....
        /*0288*/ 	.word	0x00002c20


	//   ....[56]....
        /*028c*/ 	.word	0x00002c60


	//   ....[57]....
        /*0290*/ 	.word	0x00002ca0


	//   ....[58]....
        /*0294*/ 	.word	0x00002ce0


	//   ....[59]....
        /*0298*/ 	.word	0x00002d00


	//   ....[60]....
        /*029c*/ 	.word	0x00002d20


	//   ....[61]....
        /*02a0*/ 	.word	0x00002d40


	//   ....[62]....
        /*02a4*/ 	.word	0x00002d70


	//   ....[63]....
        /*02a8*/ 	.word	0x00003360


	//   ....[64]....
        /*02ac*/ 	.word	0x000033a0


	//   ....[65]....
        /*02b0*/ 	.word	0x000033e0


	//   ....[66]....
        /*02b4*/ 	.word	0x00003410


	//   ....[67]....
        /*02b8*/ 	.word	0x00003440


	//   ....[68]....
        /*02bc*/ 	.word	0x00003460


	//   ....[69]....
        /*02c0*/ 	.word	0x00003480


	//   ....[70]....
        /*02c4*/ 	.word	0x000034a0


	//   ....[71]....
        /*02c8*/ 	.word	0x000034e0


	//   ....[72]....
        /*02cc*/ 	.word	0x00003500


	//   ....[73]....
        /*02d0*/ 	.word	0x00003530


	//   ....[74]....
        /*02d4*/ 	.word	0x00003540


	//   ....[75]....
        /*02d8*/ 	.word	0x00003570


	//   ....[76]....
        /*02dc*/ 	.word	0x000035a0


	//   ....[77]....
        /*02e0*/ 	.word	0x000035c0


	//   ....[78]....
        /*02e4*/ 	.word	0x000035f0


	//   ....[79]....
        /*02e8*/ 	.word	0x000036e0


	//   ....[80]....
        /*02ec*/ 	.word	0x00003720


	//   ....[81]....
        /*02f0*/ 	.word	0x00003760


	//   ....[82]....
        /*02f4*/ 	.word	0x000037a0


	//   ....[83]....
        /*02f8*/ 	.word	0x00003cd0


	//   ....[84]....
        /*02fc*/ 	.word	0x00003ee0


	//   ....[85]....
        /*0300*/ 	.word	0x00003fa0


	//   ....[86]....
        /*0304*/ 	.word	0x00003ff0


	//   ....[87]....
        /*0308*/ 	.word	0x00004040


	//   ....[88]....
        /*030c*/ 	.word	0x00004070


	//   ....[89]....
        /*0310*/ 	.word	0x00004090


	//   ....[90]....
        /*0314*/ 	.word	0x00004170


	//   ....[91]....
        /*0318*/ 	.word	0x000041b0


	//   ....[92]....
        /*031c*/ 	.word	0x00004200


	//   ....[93]....
        /*0320*/ 	.word	0x00004230


	//   ....[94]....
        /*0324*/ 	.word	0x00004250


	//----- nvinfo : EIATTR_EXIT_INSTR_OFFSETS
	.align		4
.L_3709:
        /*0328*/ 	.byte	0x04, 0x1c
        /*032a*/ 	.short	(.L_3711 - .L_3710)


	//   ....[0]....
.L_3710:
        /*032c*/ 	.word	0x00004320


	//   ....[1]....
        /*0330*/ 	.word	0x000049b0


	//----- nvinfo : EIATTR_MAX_THREADS
	.align		4
.L_3711:
        /*0334*/ 	.byte	0x04, 0x05
        /*0336*/ 	.short	(.L_3713 - .L_3712)
.L_3712:
        /*0338*/ 	.word	0x00000020
        /*033c*/ 	.word	0x00000001
        /*0340*/ 	.word	0x00000001


	//----- nvinfo : EIATTR_CRS_STACK_SIZE
	.align		4
.L_3713:
        /*0344*/ 	.byte	0x04, 0x1e
        /*0346*/ 	.short	(.L_3715 - .L_3714)
.L_3714:
        /*0348*/ 	.word	0x00000000


	//----- nvinfo : EIATTR_CBANK_PARAM_SIZE
	.align		4
.L_3715:
        /*034c*/ 	.byte	0x03, 0x19
        /*034e*/ 	.short	0x01f0


	//----- nvinfo : EIATTR_PARAM_CBANK
	.align		4
        /*0350*/ 	.byte	0x04, 0x0a
        /*0352*/ 	.short	(.L_3717 - .L_3716)
	.align		4
.L_3716:
        /*0354*/ 	.word	index@(.nv.constant0._Z25selective_scan_bwd_kernelI32Selective_Scan_bwd_kernel_traitsILi32ELi4ELb1ELb0ELb0ELb0ELb1EN3c104HalfENS1_7complexIfEEEEv12SSMParamsBwd)
        /*0358*/ 	.short	0x0210
        /*035a*/ 	.short	0x01f0


	//----- nvinfo : EIATTR_SW_WAR
	.align		4
.L_3717:
        /*035c*/ 	.byte	0x04, 0x36
        /*035e*/ 	.short	(.L_3719 - .L_3718)
.L_3718:
        /*0360*/ 	.word	0x00000008
.L_3719:


//--------------------- .nv.info._Z25selective_scan_bwd_kernelI32Selective_Scan_bwd_kernel_traitsILi32ELi4ELb1ELb0ELb0ELb1ELb0EN3c104HalfENS1_7complexIfEEEEv12SSMParamsBwd --------------------------
	.section	.nv.info._Z25selective_scan_bwd_kernelI32Selective_Scan_bwd_kernel_traitsILi32ELi4ELb1ELb0ELb0ELb1ELb0EN3c104HalfENS1_7complexIfEEEEv12SSMParamsBwd,"",@"SHT_CUDA_INFO"
	.sectionflags	@""
	.align	4


	//----- nvinfo : EIATTR_CUDA_API_VERSION
	.align		4
        /*0000*/ 	.byte	0x04, 0x37
        /*0002*/ 	.short	(.L_3721 - .L_3720)
.L_3720:
        /*0004*/ 	.word	0x00000082


	//----- nvinfo : EIATTR_KPARAM_INFO
	.align		4
.L_3721:
        /*0008*/ 	.byte	0x04, 0x17
        /*000a*/ 	.short	(.L_3723 - .L_3722)
.L_3722:
        /*000c*/ 	.word	0x00000000
        /*0010*/ 	.short	0x0000
        /*0012*/ 	.short	0x0000
        /*0014*/ 	.byte	0x00, 0xf0, 0xc1, 0x07


	//----- nvinfo : EIATTR_SPARSE_MMA_MASK
	.align		4
.L_3723:
        /*0018*/ 	.byte	0x03, 0x50
        /*001a*/ 	.short	0x0000


	//----- nvinfo : EIATTR_MAXREG_COUNT
	.align		4
        /*001c*/ 	.byte	0x03, 0x1b
        /*001e*/ 	.short	0x00ff


	//----- nvinfo : EIATTR_NUM_BARRIERS
	.align		4
        /*0020*/ 	.byte	0x02, 0x4c
        /*0022*/ 	.byte	0x01
	.zero		1


	//----- nvinfo : EIATTR_MERCURY_ISA_VERSION
	.align		4
        /*0024*/ 	.byte	0x03, 0x5f
        /*0026*/ 	.short	0x0101


	//----- nvinfo : EIATTR_COOP_GROUP_MASK_REGIDS
	.align		4
        /*0028*/ 	.byte	0x04, 0x29
        /*002a*/ 	.short	(.L_3725 - .L_3724)


	//   ....[0]....
.L_3724:
        /*002c*/ 	.word	0xffffffff


	//   ....[1]....
        /*0030*/ 	.word	0xffffffff


	//   ....[2]....
        /*0034*/ 	.word	0xffffffff


	//   ....[3]....
        /*0038*/ 	.word	0xffffffff


	//   ....[4]....
        /*003c*/ 	.word	0xffffffff


	//   ....[5]....
        /*0040*/ 	.word	0xffffffff


	//   ....[6]....
        /*0044*/ 	.word	0xffffffff


	//   ....[7]....
        /*0048*/ 	.word	0xffffffff


	//   ....[8]....
        /*004c*/ 	.word	0xffffffff


	//   ....[9]....
        /*0050*/ 	.word	0xffffffff


	//   ....[10]....
        /*0054*/ 	.word	0xffffffff


	//   ....[11]....
        /*0058*/ 	.word	0xffffffff


	//   ....[12]....
        /*005c*/ 	.word	0xffffffff


	//   ....[13]....
        /*0060*/ 	.word	0xffffffff


	//   ....[14]....
        /*0064*/ 	.word	0xffffffff


	//   ....[15]....
        /*0068*/ 	.word	0xffffffff


	//   ....[16]....
        /*006c*/ 	.word	0xffffffff


	//   ....[17]....
        /*0070*/ 	.word	0xffffffff


	//   ....[18]....
        /*0074*/ 	.word	0xffffffff


	//   ....[19]....
        /*0078*/ 	.word	0xffffffff


	//   ....[20]....
        /*007c*/ 	.word	0xffffffff


	//   ....[21]....
        /*0080*/ 	.word	0xffffffff


	//   ....[22]....
        /*0084*/ 	.word	0xffffffff


	//   ....[23]....
        /*0088*/ 	.word	0xffffffff


	//   ....[24]....
        /*008c*/ 	.word	0xffffffff


	//   ....[25]....
        /*0090*/ 	.word	0xffffffff


	//   ....[26]....
        /*0094*/ 	.word	0xffffffff


	//   ....[27]....
        /*0098*/ 	.word	0xffffffff


	//   ....[28]....
        /*009c*/ 	.word	0xffffffff


	//   ....[29]....
        /*00a0*/ 	.word	0xffffffff


	//   ....[30]....
        /*00a4*/ 	.word	0xffffffff


	//   ....[31]....
        /*00a8*/ 	.word	0xffffffff


	//   ....[32]....
        /*00ac*/ 	.word	0xffffffff


	//   ....[33]....
        /*00b0*/ 	.word	0xffffffff


	//   ....[34]....
        /*00b4*/ 	.word	0xffffffff


	//   ....[35]....
        /*00b8*/ 	.word	0xffffffff


	//   ....[36]....
        /*00bc*/ 	.word	0xffffffff


	//   ....[37]....
        /*00c0*/ 	.word	0xffffffff


	//   ....[38]....
        /*00c4*/ 	.word	0xffffffff


	//   ....[39]....
        /*00c8*/ 	.word	0xffffffff


	//   ....[40]....
        /*00cc*/ 	.word	0xffffffff


	//   ....[41]....
        /*00d0*/ 	.word	0xffffffff


	//   ....[42]....
        /*00d4*/ 	.word	0xffffffff


	//   ....[43]....
        /*00d8*/ 	.word	0xffffffff


	//   ....[44]....
        /*00dc*/ 	.word	0xffffffff


	//   ....[45]....
        /*00e0*/ 	.word	0xffffffff


	//   ....[46]....
        /*00e4*/ 	.word	0xffffffff


	//   ....[47]....
        /*00e8*/ 	.word	0xffffffff


	//   ....[48]....
        /*00ec*/ 	.word	0xffffffff


	//   ....[49]....
        /*00f0*/ 	.word	0xffffffff


	//   ....[50]....
        /*00f4*/ 	.word	0xffffffff


	//   ....[51]....
        /*00f8*/ 	.word	0xffffffff


	//   ....[52]....
        /*00fc*/ 	.word	0xffffffff


	//   ....[53]....
        /*0100*/ 	.word	0xffffffff


	//   ....[54]....
        /*0104*/ 	.word	0xffffffff


	//   ....[55]....
        /*0108*/ 	.word	0xffffffff


	//   ....[56]....
        /*010c*/ 	.word	0xffffffff


	//   ....[57]....
        /*0110*/ 	.word	0xffffffff


	//   ....[58]....
        /*0114*/ 	.word	0xffffffff


	//   ....[59]....
        /*0118*/ 	.word	0xffffffff


	//   ....[60]....
        /*011c*/ 	.word	0xffffffff


	//   ....[61]....
        /*0120*/ 	.word	0xffffffff


	//   ....[62]....
        /*0124*/ 	.word	0xffffffff


	//   ....[63]....
        /*0128*/ 	.word	0xffffffff


	//   ....[64]....
        /*012c*/ 	.word	0xffffffff


	//   ....[65]....
        /*0130*/ 	.word	0xffffffff


	//   ....[66]....
        /*0134*/ 	.word	0xffffffff


	//   ....[67]....
        /*0138*/ 	.word	0xffffffff


	//   ....[68]....
        /*013c*/ 	.word	0xffffffff


	//   ....[69]....
        /*0140*/ 	.word	0xffffffff


	//   ....[70]....
        /*0144*/ 	.word	0xffffffff


	//   ....[71]....
        /*0148*/ 	.word	0xffffffff


	//   ....[72]....
        /*014c*/ 	.word	0xffffffff


	//   ....[73]....
        /*0150*/ 	.word	0xffffffff


	//   ....[74]....
        /*0154*/ 	.word	0xffffffff


	//   ....[75]....
        /*0158*/ 	.word	0xffffffff


	//   ....[76]....
        /*015c*/ 	.word	0xffffffff


	//   ....[77]....
        /*0160*/ 	.word	0xffffffff


	//   ....[78]....
        /*0164*/ 	.word	0xffffffff


	//   ....[79]....
        /*0168*/ 	.word	0xffffffff


	//   ....[80]....
        /*016c*/ 	.word	0xffffffff


	//   ....[81]....
        /*0170*/ 	.word	0xffffffff


	//   ....[82]....
        /*0174*/ 	.word	0xffffffff


	//   ....[83]....
        /*0178*/ 	.word	0xffffffff


	//   ....[84]....
        /*017c*/ 	.word	0xffffffff


	//   ....[85]....
        /*0180*/ 	.word	0xffffffff


	//   ....[86]....
        /*0184*/ 	.word	0xffffffff


	//   ....[87]....
        /*0188*/ 	.word	0xffffffff


	//   ....[88]....
        /*018c*/ 	.word	0xffffffff


	//   ....[89]....
        /*0190*/ 	.word	0xffffffff


	//   ....[90]....
        /*0194*/ 	.word	0xffffffff


	//   ....[91]....
        /*0198*/ 	.word	0xffffffff


	//----- nvinfo : EIATTR_COOP_GROUP_INSTR_OFFSETS
	.align		4
.L_3725:
        /*019c*/ 	.byte	0x04, 0x28
        /*019e*/ 	.short	(.L_3727 - .L_3726)


	//   ....[0]....
.L_3726:
        /*01a0*/ 	.word	0x00000840


	//   ....[1]....
        /*01a4*/ 	.word	0x000008b0


	//   ....[2]....
        /*01a8*/ 	.word	0x00000a30


	//   ....[3]....
        /*01ac*/ 	.word	0x00001d20


	//   ....[4]....
        /*01b0*/ 	.word	0x00001d60


	//   ....[5]....
        /*01b4*/ 	.word	0x00001da0


	//   ....[6]....
        /*01b8*/ 	.word	0x00001de0


	//   ....[7]....
        /*01bc*/ 	.word	0x00001e20


	//   ....[8]....
        /*01c0*/ 	.word	0x00001e30


	//   ....[9]....
        /*01c4*/ 	.word	0x00001ed0


	//   ....[10]....
        /*01c8*/ 	.word	0x00001ef0


	//   ....[11]....
        /*01cc*/ 	.word	0x00001f20


	//   ....[12]....
        /*01d0*/ 	.word	0x00001f30


	//   ....[13]....
        /*01d4*/ 	.word	0x00001fe0


	//   ....[14]....
        /*01d8*/ 	.word	0x00002010


	//   ....[15]....
        /*01dc*/ 	.word	0x00002020


	//   ....[16]....
        /*01e0*/ 	.word	0x00002030


	//   ....[17]....
        /*01e4*/ 	.word	0x000020e0


	//   ....[18]....
        /*01e8*/ 	.word	0x00002120


	//   ....[19]....
        /*01ec*/ 	.word	0x00002160


	//   ....[20]....
        /*01f0*/ 	.word	0x000021a0


	//   ....[21]....
        /*01f4*/ 	.word	0x000022e0


	//   ....[22]....
        /*01f8*/ 	.word	0x00002320


	//   ....[23]....
        /*01fc*/ 	.word	0x00002360


	//   ....[24]....
        /*0200*/ 	.word	0x000023a0


	//   ....[25]....
        /*0204*/ 	.word	0x000025b0


	//   ....[26]....
        /*0208*/ 	.word	0x000025e0


	//   ....[27]....
        /*020c*/ 	.word	0x000025f0


	//   ....[28]....
        /*0210*/ 	.word	0x00002600


	//   ....[29]....
        /*0214*/ 	.word	0x00002610


	//   ....[30]....
        /*0218*/ 	.word	0x00002620


	//   ....[31]....
        /*021c*/ 	.word	0x00002630


	//   ....[32]....
        /*0220*/ 	.word	0x00002640


	//   ....[33]....
        /*0224*/ 	.word	0x00002720


	//   ....[34]....
        /*0228*/ 	.word	0x00002740


	//   ....[35]....
        /*022c*/ 	.word	0x00002750


	//   ....[36]....
        /*0230*/ 	.word	0x00002760


	//   ....[37]....
        /*0234*/ 	.word	0x00002840


	//   ....[38]....
        /*0238*/ 	.word	0x00002860


	//   ....[39]....
        /*023c*/ 	.word	0x00002870


	//   ....[40]....
        /*0240*/ 	.word	0x00002880


	//   ....[41]....
        /*0244*/ 	.word	0x00002960


	//   ....[42]....
        /*0248*/ 	.word	0x00002980


	//   ....[43]....
        /*024c*/ 	.word	0x00002990


	//   ....[44]....
        /*0250*/ 	.word	0x000029a0


	//   ....[45]....
        /*0254*/ 	.word	0x00002a80


	//   ....[46]....
        /*0258*/ 	.word	0x00002aa0


	//   ....[47]....
        /*025c*/ 	.word	0x00002ab0


	//   ....[48]....
        /*0260*/ 	.word	0x00002ac0


	//   ....[49]....
        /*0264*/ 	.word	0x00002ba0


	//   ....[50]....
        /*0268*/ 	.word	0x00002be0


	//   ....[51]....
        /*026c*/ 	.word	0x00002c20


	//   ....[52]....
        /*0270*/ 	.word	0x00002c60


	//   ....[53]....
        /*0274*/ 	.word	0x00002c90


	//   ....[54]....
        /*0278*/ 	.word	0x00002ca0


	//   ....[55]....
        /*027c*/ 	.word	0x00002cb0


	//   ....[56]....
        /*0280*/ 	.word	0x00002cd0


	//   ....[57]....
        /*0284*/ 	.word	0x00002cf0


	//   ....[58]....
        /*0288*/ 	.word	0x00003340


	//   ....[59]....
        /*028c*/ 	.word	0x00003380


	//   ....[60]....
        /*0290*/ 	.word	0x000033c0


	//   ....[61]....
        /*0294*/ 	.word	0x000033f0


	//   ....[62]....
        /*0298*/ 	.word	0x00003400


	//   ....[63]....
        /*029c*/ 	.word	0x00003440


	//   ....[64]....
        /*02a0*/ 	.word	0x00003460


	//   ....[65]....
        /*02a4*/ 	.word	0x00003490


	//   ....[66]....
        /*02a8*/ 	.word	0x000034c0


	//   ....[67]....
        /*02ac*/ 	.word	0x00003580


	//   ....[68]....
        /*02b0*/ 	.word	0x000035a0


	//   ....[69]....
        /*02b4*/ 	.word	0x000035d0


	//   ....[70]....
        /*02b8*/ 	.word	0x000035e0


	//   ....[71]....
        /*02bc*/ 	.word	0x00003660


	//   ....[72]....
        /*02c0*/ 	.word	0x00003680


	//   ....[73]....
        /*02c4*/ 	.word	0x000036a0


	//   ....[74]....
        /*02c8*/ 	.word	0x000036c0


	//   ....[75]....
        /*02cc*/ 	.word	0x000036f0


	//   ....[76]....
        /*02d0*/ 	.word	0x00003720


	//   ....[77]....
        /*02d4*/ 	.word	0x00003770


	//   ....[78]....
        /*02d8*/ 	.word	0x000037b0


	//   ....[79]....
        /*02dc*/ 	.word	0x00003c60


	//   ....[80]....
        /*02e0*/ 	.word	0x00003ea0


	//   ....[81]....
        /*02e4*/ 	.word	0x00004200


	//   ....[82]....
        /*02e8*/ 	.word	0x000042e0


	//   ....[83]....
        /*02ec*/ 	.word	0x00004330


	//   ....[84]....
        /*02f0*/ 	.word	0x00004380


	//   ....[85]....
        /*02f4*/ 	.word	0x000043b0


	//   ....[86]....
        /*02f8*/ 	.word	0x000043d0


	//   ....[87]....
        /*02fc*/ 	.word	0x000044b0


	//   ....[88]....
        /*0300*/ 	.word	0x000044f0


	//   ....[89]....
        /*0304*/ 	.word	0x00004540


	//   ....[90]....
        /*0308*/ 	.word	0x00004570


	//   ....[91]....
        /*030c*/ 	.word	0x00004590


	//----- nvinfo : EIATTR_EXIT_INSTR_OFFSETS
	.align		4
.L_3727:
        /*0310*/ 	.byte	0x04, 0x1c
        /*0312*/ 	.short	(.L_3729 - .L_3728)


	//   ....[0]....
.L_3728:
        /*0314*/ 	.word	0x00004660


	//   ....[1]....
        /*0318*/ 	.word	0x00004b70


	//----- nvinfo : EIATTR_MAX_THREADS
	.align		4
.L_3729:
        /*031c*/ 	.byte	0x04, 0x05
        /*031e*/ 	.short	(.L_3731 - .L_3730)
.L_3730:
        /*0320*/ 	.word	0x00000020
        /*0324*/ 	.word	0x00000001
        /*0328*/ 	.word	0x00000001


	//----- nvinfo : EIATTR_CRS_STACK_SIZE
	.align		4
.L_3731:
        /*032c*/ 	.byte	0x04, 0x1e
        /*032e*/ 	.short	(.L_3733 - .L_3732)
.L_3732:
        /*0330*/ 	.word	0x00000000


	//----- nvinfo : EIATTR_CBANK_PARAM_SIZE
	.align		4
.L_3733:
        /*0334*/ 	.byte	0x03, 0x19
        /*0336*/ 	.short	0x01f0


	//----- nvinfo : EIATTR_PARAM_CBANK
	.align		4
        /*0338*/ 	.byte	0x04, 0x0a
        /*033a*/ 	.short	(.L_3735 - .L_3734)
	.align		4
.L_3734:
        /*033c*/ 	.word	index@(.nv.constant0._Z25selective_scan_bwd_kernelI32Selective_Scan_bwd_kernel_traitsILi32ELi4ELb1ELb0ELb0ELb1ELb0EN3c104HalfENS1_7complexIfEEEEv12SSMParamsBwd)
        /*0340*/ 	.short	0x0210
        /*0342*/ 	.short	0x01f0


	//----- nvinfo : EIATTR_SW_WAR
	.align		4
.L_3735:
        /*0344*/ 	.byte	0x04, 0x36
        /*0346*/ 	.short	(.L_3737 - .L_3736)
.L_3736:
        /*0348*/ 	.word	0x00000008
.L_3737:


//--------------------- .nv.info._Z25selective_scan_bwd_kernelI32Selective_Scan_bwd_kernel_traitsILi32ELi4ELb1ELb0ELb0ELb1ELb1EN3c104HalfENS1_7complexIfEEEEv12SSMParamsBwd --------------------------
	.section	.nv.info._Z25selective_scan_bwd_kernelI32Selective_Scan_bwd_kernel_traitsILi32ELi4ELb1ELb0ELb0ELb1ELb1EN3c104HalfENS1_7complexIfEEEEv12SSMParamsBwd,"",@"SHT_CUDA_INFO"
	.sectionflags	@""
	.align	4


	//----- nvinfo : EIATTR_CUDA_API_VERSION
	.align		4
        /*0000*/ 	.byte	0x04, 0x37
        /*0002*/ 	.short	(.L_3739 - .L_3738)
.L_3738:
        /*0004*/ 	.word	0x00000082


	//----- nvinfo : EIATTR_KPARAM_INFO
	.align		4
.L_3739:
        /*0008*/ 	.byte	0x04, 0x17
        /*000a*/ 	.short	(.L_3741 - .L_3740)
.L_3740:
        /*000c*/ 	.word	0x00000000
        /*0010*/ 	.short	0x0000
        /*0012*/ 	.short	0x0000
        /*0014*/ 	.byte	0x00, 0xf0, 0xc1, 0x07


	//----- nvinfo : EIATTR_SPARSE_MMA_MASK
	.align		4
.L_3741:
        /*0018*/ 	.byte	0x03, 0x50
        /*001a*/ 	.short	0x0000


	//----- nvinfo : EIATTR_MAXREG_COUNT
	.align		4
        /*001c*/ 	.byte	0x03, 0x1b
        /*001e*/ 	.short	0x00ff


	//----- nvinfo : EIATTR_NUM_BARRIERS
	.align		4
        /*0020*/ 	.byte	0x02, 0x4c
        /*0022*/ 	.byte	0x01
	.zero		1


	//----- nvinfo : EIATTR_MERCURY_ISA_VERSION
	.align		4
        /*0024*/ 	.byte	0x03, 0x5f
        /*0026*/ 	.short	0x0101


	//----- nvinfo : EIATTR_COOP_GROUP_MASK_REGIDS
	.align		4
        /*0028*/ 	.byte	0x04, 0x29
        /*002a*/ 	.short	(.L_3743 - .L_3742)


	//   ....[0]....
.L_3742:
        /*002c*/ 	.word	0xffffffff


	//   ....[1]....
        /*0030*/ 	.word	0xffffffff


	//   ....[2]....
        /*0034*/ 	.word	0xffffffff


	//   ....[3]....
        /*0038*/ 	.word	0xffffffff


	//   ....[4]....
        /*003c*/ 	.word	0xffffffff


	//   ....[5]....
        /*0040*/ 	.word	0xffffffff


	//   ....[6]....
        /*0044*/ 	.word	0xffffffff


	//   ....[7]....
        /*0048*/ 	.word	0xffffffff


	//   ....[8]....
        /*004c*/ 	.word	0xffffffff


	//   ....[9]....
        /*0050*/ 	.word	0xffffffff


	//   ....[10]....
        /*0054*/ 	.word	0xffffffff


	//   ....[11]....
        /*0058*/ 	.word	0xffffffff


	//   ....[12]....
        /*005c*/ 	.word	0xffffffff


	//   ....[13]....
        /*0060*/ 	.word	0xffffffff


	//   ....[14]....
        /*0064*/ 	.word	0xffffffff


	//   ....[15]....
        /*0068*/ 	.word	0xffffffff


	//   ....[16]....
        /*006c*/ 	.word	0xffffffff


	//   ....[17]....
        /*0070*/ 	.word	0xffffffff


	//   ....[18]....
        /*0074*/ 	.word	0xffffffff


	//   ....[19]....
        /*0078*/ 	.word	0xffffffff


	//   ....[20]....
        /*007c*/ 	.word	0xffffffff


	//   ....[21]....
        /*0080*/ 	.word	0xffffffff


	//   ....[22]....
        /*0084*/ 	.word	0xffffffff


	//   ....[23]....
        /*0088*/ 	.word	0xffffffff


	//   ....[24]....
        /*008c*/ 	.word	0xffffffff


	//   ....[25]....
        /*0090*/ 	.word	0xffffffff


	//   ....[26]....
        /*0094*/ 	.word	0xffffffff


	//   ....[27]....
        /*0098*/ 	.word	0xffffffff


	//   ....[28]....
        /*009c*/ 	.word	0xffffffff


	//   ....[29]....
        /*00a0*/ 	.word	0xffffffff


	//   ....[30]....
        /*00a4*/ 	.word	0xffffffff


	//   ....[31]....
        /*00a8*/ 	.word	0xffffffff


	//   ....[32]....
        /*00ac*/ 	.word	0xffffffff


	//   ....[33]....
        /*00b0*/ 	.word	0xffffffff


	//   ....[34]....
        /*00b4*/ 	.word	0xffffffff


	//   ....[35]....
        /*00b8*/ 	.word	0xffffffff


	//   ....[36]....
        /*00bc*/ 	.word	0xffffffff


	//   ....[37]....
        /*00c0*/ 	.word	0xffffffff


	//   ....[38]....
        /*00c4*/ 	.word	0xffffffff


	//   ....[39]....
        /*00c8*/ 	.word	0xffffffff


	//   ....[40]....
        /*00cc*/ 	.word	0xffffffff


	//   ....[41]....
        /*00d0*/ 	.word	0xffffffff


	//   ....[42]....
        /*00d4*/ 	.word	0xffffffff


	//   ....[43]....
        /*00d8*/ 	.word	0xffffffff


	//   ....[44]....
        /*00dc*/ 	.word	0xffffffff


	//   ....[45]....
        /*00e0*/ 	.word	0xffffffff


	//   ....[46]....
        /*00e4*/ 	.word	0xffffffff


	//   ....[47]....
        /*00e8*/ 	.word	0xffffffff


	//   ....[48]....
        /*00ec*/ 	.word	0xffffffff


	//   ....[49]....
        /*00f0*/ 	.word	0xffffffff


	//   ....[50]....
        /*00f4*/ 	.word	0xffffffff


	//   ....[51]....
        /*00f8*/ 	.word	0xffffffff


	//   ....[52]....
        /*00fc*/ 	.word	0xffffffff


	//   ....[53]....
        /*0100*/ 	.word	0xffffffff


	//   ....[54]....
        /*0104*/ 	.word	0xffffffff


	//   ....[55]....
        /*0108*/ 	.word	0xffffffff


	//   ....[56]....
        /*010c*/ 	.word	0xffffffff


	//   ....[57]....
        /*0110*/ 	.word	0xffffffff


	//   ....[58]....
        /*0114*/ 	.word	0xffffffff


	//   ....[59]....
        /*0118*/ 	.word	0xffffffff


	//   ....[60]....
        /*011c*/ 	.word	0xffffffff


	//   ....[61]....
        /*0120*/ 	.word	0xffffffff


	//   ....[62]....
        /*0124*/ 	.word	0xffffffff


	//   ....[63]....
        /*0128*/ 	.word	0xffffffff


	//   ....[64]....
        /*012c*/ 	.word	0xffffffff


	//   ....[65]....
        /*0130*/ 	.word	0xffffffff


	//   ....[66]....
        /*0134*/ 	.word	0xffffffff


	//   ....[67]....
        /*0138*/ 	.word	0xffffffff


	//   ....[68]....
        /*013c*/ 	.word	0xffffffff


	//   ....[69]....
        /*0140*/ 	.word	0xffffffff


	//   ....[70]....
        /*0144*/ 	.word	0xffffffff


	//   ....[71]....
        /*0148*/ 	.word	0xffffffff


	//   ....[72]....
        /*014c*/ 	.word	0xffffffff


	//   ....[73]....
        /*0150*/ 	.word	0xffffffff


	//   ....[74]....
        /*0154*/ 	.word	0xffffffff


	//   ....[75]....
        /*0158*/ 	.word	0xffffffff


	//   ....[76]....
        /*015c*/ 	.word	0xffffffff


	//   ....[77]....
        /*0160*/ 	.word	0xffffffff


	//   ....[78]....
        /*0164*/ 	.word	0xffffffff


	//   ....[79]....
        /*0168*/ 	.word	0xffffffff


	//   ....[80]....
        /*016c*/ 	.word	0xffffffff


	//   ....[81]....
        /*0170*/ 	.word	0xffffffff


	//   ....[82]....
        /*0174*/ 	.word	0xffffffff


	//   ....[83]....
        /*0178*/ 	.word	0xffffffff


	//   ....[84]....
        /*017c*/ 	.word	0xffffffff


	//   ....[85]....
        /*0180*/ 	.word	0xffffffff


	//   ....[86]....
        /*0184*/ 	.word	0xffffffff


	//   ....[87]....
        /*0188*/ 	.word	0xffffffff


	//   ....[88]....
        /*018c*/ 	.word	0xffffffff


	//   ....[89]....
        /*0190*/ 	.word	0xffffffff


	//   ....[90]....
        /*0194*/ 	.word	0xffffffff


	//   ....[91]....
        /*0198*/ 	.word	0xffffffff


	//   ....[92]....
        /*019c*/ 	.word	0xffffffff


	//   ....[93]....
        /*01a0*/ 	.word	0xffffffff


	//   ....[94]....
        /*01a4*/ 	.word	0xffffffff


	//   ....[95]....
        /*01a8*/ 	.word	0xffffffff


	//----- nvinfo : EIATTR_COOP_GROUP_INSTR_OFFSETS
	.align		4
.L_3743:
        /*01ac*/ 	.byte	0x04, 0x28
        /*01ae*/ 	.short	(.L_3745 - .L_3744)


	//   ....[0]....
.L_3744:
        /*01b0*/ 	.word	0x00000700


	//   ....[1]....
        /*01b4*/ 	.word	0x00000770


	//   ....[2]....
        /*01b8*/ 	.word	0x00000920


	//   ....[3]....
        /*01bc*/ 	.word	0x000013d0


	//   ....[4]....
        /*01c0*/ 	.word	0x00001540


	//   ....[5]....
        /*01c4*/ 	.word	0x00001910


	//   ....[6]....
        /*01c8*/ 	.word	0x00001b10


	//   ....[7]....
        /*01cc*/ 	.word	0x00002670


	//   ....[8]....
        /*01d0*/ 	.word	0x000026b0


	//   ....[9]....
        /*01d4*/ 	.word	0x000026f0


	//   ....[10]....
        /*01d8*/ 	.word	0x00002720


	//   ....[11]....
        /*01dc*/ 	.word	0x00002740


	//   ....[12]....
        /*01e0*/ 	.word	0x00002750


	//   ....[13]....
        /*01e4*/ 	.word	0x000027f0


	//   ....[14]....
        /*01e8*/ 	.word	0x00002810


	//   ....[15]....
        /*01ec*/ 	.word	0x00002840


	//   ....[16]....
        /*01f0*/ 	.word	0x00002850


	//   ....[17]....
        /*01f4*/ 	.word	0x000028f0


	//   ....[18]....
        /*01f8*/ 	.word	0x00002920


	//   ....[19]....
        /*01fc*/ 	.word	0x00002940


	//   ....[20]....
        /*0200*/ 	.word	0x00002950


	//   ....[21]....
        /*0204*/ 	.word	0x00002a20


	//   ....[22]....
        /*0208*/ 	.word	0x00002a60


	//   ....[23]....
        /*020c*/ 	.word	0x00002aa0


	//   ....[24]....
        /*0210*/ 	.word	0x00002ae0


	//   ....[25]....
        /*0214*/ 	.word	0x00002c20


	//   ....[26]....
        /*0218*/ 	.word	0x00002c60


	//   ....[27]....
        /*021c*/ 	.word	0x00002ca0


	//   ....[28]....
        /*0220*/ 	.word	0x00002ce0


	//   ....[29]....
        /*0224*/ 	.word	0x00002ef0


	//   ....[30]....
        /*0228*/ 	.word	0x00002f30


	//   ....[31]....
        /*022c*/ 	.word	0x00002f40


	//   ....[32]....
        /*0230*/ 	.word	0x00002f50


	//   ....[33]....
        /*0234*/ 	.word	0x00002f60


	//   ....[34]....
        /*0238*/ 	.word	0x00002f70


	//   ....[35]....
        /*023c*/ 	.word	0x00002f80


	//   ....[36]....
        /*0240*/ 	.word	0x00002f90


	//   ....[37]....
        /*0244*/ 	.word	0x00003070


	//   ....[38]....
        /*0248*/ 	.word	0x00003090


	//   ....[39]....
        /*024c*/ 	.word	0x000030a0


	//   ....[40]....
        /*0250*/ 	.word	0x000030b0


	//   ....[41]....
        /*0254*/ 	.word	0x00003190


	//   ....[42]....
        /*0258*/ 	.word	0x000031b0


	//   ....[43]....
        /*025c*/ 	.word	0x000031c0


	//   ....[44]....
        /*0260*/ 	.word	0x000031d0


	//   ....[45]....
        /*0264*/ 	.word	0x000032b0


	//   ....[46]....
        /*0268*/ 	.word	0x000032d0


	//   ....[47]....
        /*026c*/ 	.word	0x000032e0


	//   ....[48]....
        /*0270*/ 	.word	0x000032f0


	//   ....[49]....
        /*0274*/ 	.word	0x000033d0


	//   ....[50]....
        /*0278*/ 	.word	0x000033f0


	//   ....[51]....
        /*027c*/ 	.word	0x00003400


	//   ....[52]....
        /*0280*/ 	.word	0x00003410


	//   ....[53]....
        /*0284*/ 	.word	0x000034f0


	//   ....[54]....
        /*0288*/ 	.word	0x00003530


	//   ....[55]....
        /*028c*/ 	.word	0x00003570


	//   ....[56]....
        /*0290*/ 	.word	0x000035b0


	//   ....[57]....
        /*0294*/ 	.word	0x000035f0


	//   ....[58]....
        /*0298*/ 	.word	0x00003620


	//   ....[59]....
        /*029c*/ 	.word	0x00003640


	//   ....[60]....
        /*02a0*/ 	.word	0x00003660


	//   ....[61]....
        /*02a4*/ 	.word	0x00003680


	//   ....[62]....
        /*02a8*/ 	.word	0x000036d0


	//   ....[63]....
        /*02ac*/ 	.word	0x00003cc0


	//   ....[64]....
        /*02b0*/ 	.word	0x00003d00


	//   ....[65]....
        /*02b4*/ 	.word	0x00003d40


	//   ....[66]....
        /*02b8*/ 	.word	0x00003d70


	//   ....[67]....
        /*02bc*/ 	.word	0x00003da0


	//   ....[68]....
        /*02c0*/ 	.word	0x00003dc0


	//   ....[69]....
        /*02c4*/ 	.word	0x00003de0


	//   ....[70]....
        /*02c8*/ 	.word	0x00003e00


	//   ....[71]....
        /*02cc*/ 	.word	0x00003e30


	//   ....[72]....
        /*02d0*/ 	.word	0x00003e50


	//   ....[73]....
        /*02d4*/ 	.word	0x00003e70


	//   ....[74]....
        /*02d8*/ 	.word	0x00003e90


	//   ....[75]....
        /*02dc*/ 	.word	0x00003ec0


	//   ....[76]....
        /*02e0*/ 	.word	0x00003ef0


	//   ....[77]....
        /*02e4*/ 	.word	0x00003f30


	//   ....[78]....
        /*02e8*/ 	.word	0x00003f70


	//   ....[79]....
        /*02ec*/ 	.word	0x000040b0


	//   ....[80]....
        /*02f0*/ 	.word	0x000040f0


	//   ....[81]....
        /*02f4*/ 	.word	0x00004130


	//   ....[82]....
        /*02f8*/ 	.word	0x00004160


	//   ....[83]....
        /*02fc*/ 	.word	0x00004590


	//   ....[84]....
        /*0300*/ 	.word	0x000047b0


	//   ....[85]....
        /*0304*/ 	.word	0x00004b40


	//   ....[86]....
        /*0308*/ 	.word	0x00004c10


	//   ....[87]....
        /*030c*/ 	.word	0x00004c60


	//   ....[88]....
        /*0310*/ 	.word	0x00004cb0


	//   ....[89]....
        /*0314*/ 	.word	0x00004ce0


	//   ....[90]....
        /*0318*/ 	.word	0x00004d00


	//   ....[91]....
        /*031c*/ 	.word	0x00004de0


	//   ....[92]....
        /*0320*/ 	.word	0x00004e20


	//   ....[93]....
        /*0324*/ 	.word	0x00004e70


	//   ....[94]....
        /*0328*/ 	.word	0x00004ea0


	//   ....[95]....
        /*032c*/ 	.word	0x00004ec0


	//----- nvinfo : EIATTR_EXIT_INSTR_OFFSETS
	.align		4
.L_3745:
        /*0330*/ 	.byte	0x04, 0x1c
        /*0332*/ 	.short	(.L_3747 - .L_3746)


	//   ....[0]....
.L_3746:
        /*0334*/ 	.word	0x00004f90


	//   ....[1]....
        /*0338*/ 	.word	0x00005620


	//----- nvinfo : EIATTR_MAX_THREADS
	.align		4
.L_3747:
        /*033c*/ 	.byte	0x04, 0x05
        /*033e*/ 	.short	(.L_3749 - .L_3748)
.L_3748:
        /*0340*/ 	.word	0x00000020
        /*0344*/ 	.word	0x00000001
        /*0348*/ 	.word	0x00000001


	//----- nvinfo : EIATTR_CRS_STACK_SIZE
	.align		4
.L_3749:
        /*034c*/ 	.byte	0x04, 0x1e
        /*034e*/ 	.short	(.L_3751 - .L_3750)
.L_3750:
        /*0350*/ 	.word	0x00000000


	//----- nvinfo : EIATTR_CBANK_PARAM_SIZE
	.align		4
.L_3751:
        /*0354*/ 	.byte	0x03, 0x19
        /*0356*/ 	.short	0x01f0


	//----- nvinfo : EIATTR_PARAM_CBANK
	.align		4
        /*0358*/ 	.byte	0x04, 0x0a
        /*035a*/ 	.short	(.L_3753 - .L_3752)
	.align		4
.L_3752:
        /*035c*/ 	.word	index@(.nv.constant0._Z25selective_scan_bwd_kernelI32Selective_Scan_bwd_kernel_traitsILi32ELi4ELb1ELb0ELb0ELb1ELb1EN3c104HalfENS1_7complexIfEEEEv12SSMParamsBwd)
        /*0360*/ 	.short	0x0210
        /*0362*/ 	.short	0x01f0


	//----- nvinfo : EIATTR_SW_WAR
	.align		4
.L_3753:
        /*0364*/ 	.byte	0x04, 0x36
        /*0366*/ 	.short	(.L_3755 - .L_3754)
.L_3754:
        /*0368*/ 	.word	0x00000008
.L_3755:


//--------------------- .nv.info._Z25selective_scan_bwd_kernelI32Selective_Scan_bwd_kernel_traitsILi32ELi4ELb1ELb0ELb1ELb0ELb0EN3c104HalfENS1_7complexIfEEEEv12SSMParamsBwd --------------------------
	.section	.nv.info._Z25selective_scan_bwd_kernelI32Selective_Scan_bwd_kernel_traitsILi32ELi4ELb1ELb0ELb1ELb0ELb0EN3c104HalfENS1_7complexIfEEEEv12SSMParamsBwd,"",@"SHT_CUDA_INFO"
	.sectionflags	@""
	.align	4


	//----- nvinfo : EIATTR_CUDA_API_VERSION
	.align		4
        /*0000*/ 	.byte	0x04, 0x37
        /*0002*/ 	.short	(.L_3757 - .L_3756)
.L_3756:
        /*0004*/ 	.word	0x00000082


	//----- nvinfo : EIATTR_KPARAM_INFO
	.align		4
.L_3757:
        /*0008*/ 	.byte	0x04, 0x17
        /*000a*/ 	.short	(.L_3759 - .L_3758)
.L_3758:
        /*000c*/ 	.word	0x00000000
        /*0010*/ 	.short	0x0000
        /*0012*/ 	.short	0x0000
        /*0014*/ 	.byte	0x00, 0xf0, 0xc1, 0x07


	//----- nvinfo : EIATTR_SPARSE_MMA_MASK
	.align		4
.L_3759:
        /*0018*/ 	.byte	0x03, 0x50
        /*001a*/ 	.short	0x0000


	//----- nvinfo : EIATTR_MAXREG_COUNT
	.align		4
        /*001c*/ 	.byte	0x03, 0x1b
        /*001e*/ 	.short	0x00ff


	//----- nvinfo : EIATTR_NUM_BARRIERS
	.align		4
        /*0020*/ 	.byte	0x02, 0x4c
        /*0022*/ 	.byte	0x01
	.zero		1


	//----- nvinfo : EIATTR_MERCURY_ISA_VERSION
	.align		4
        /*0024*/ 	.byte	0x03, 0x5f
        /*0026*/ 	.short	0x0101


	//----- nvinfo : EIATTR_COOP_GROUP_MASK_REGIDS
	.align		4
        /*0028*/ 	.byte	0x04, 0x29
        /*002a*/ 	.short	(.L_3761 - .L_3760)


	//   ....[0]....
.L_3760:
        /*002c*/ 	.word	0xffffffff


	//   ....[1]....
        /*0030*/ 	.word	0xffffffff


	//   ....[2]....
        /*0034*/ 	.word	0xffffffff


	//   ....[3]....
        /*0038*/ 	.word	0xffffffff


	//   ....[4]....
        /*003c*/ 	.word	0xffffffff


	//   ....[5]....
        /*0040*/ 	.word	0xffffffff


	//   ....[6]....
        /*0044*/ 	.word	0xffffffff


	//   ....[7]....
        /*0048*/ 	.word	0xffffffff


	//   ....[8]....
        /*004c*/ 	.word	0xffffffff


	//   ....[9]....
        /*0050*/ 	.word	0xffffffff


	//   ....[10]....
        /*0054*/ 	.word	0xffffffff


	//   ....[11]....
        /*0058*/ 	.word	0xffffffff


	//   ....[12]....
        /*005c*/ 	.word	0xffffffff


	//   ....[13]....
        /*0060*/ 	.word	0xffffffff


	//   ....[14]....
        /*0064*/ 	.word	0xffffffff


	//   ....[15]....
        /*0068*/ 	.word	0xffffffff


	//   ....[16]....
        /*006c*/ 	.word	0xffffffff


	//   ....[17]....
        /*0070*/ 	.word	0xffffffff


	//   ....[18]....
        /*0074*/ 	.word	0xffffffff


	//   ....[19]....
        /*0078*/ 	.word	0xffffffff


	//   ....[20]....
        /*007c*/ 	.word	0xffffffff


	//   ....[21]....
        /*0080*/ 	.word	0xffffffff


	//   ....[22]....
        /*0084*/ 	.word	0xffffffff


	//   ....[23]....
        /*0088*/ 	.word	0xffffffff


	//   ....[24]....
        /*008c*/ 	.word	0xffffffff


	//   ....[25]....
        /*0090*/ 	.word	0xffffffff


	//   ....[26]....
        /*0094*/ 	.word	0xffffffff


	//   ....[27]....
        /*0098*/ 	.word	0xffffffff


	//   ....[28]....
        /*009c*/ 	.word	0xffffffff


	//   ....[29]....
        /*00a0*/ 	.word	0xffffffff


	//   ....[30]....
        /*00a4*/ 	.word	0xffffffff


	//   ....[31]....
        /*00a8*/ 	.word	0xffffffff


	//   ....[32]....
        /*00ac*/ 	.word	0xffffffff


	//   ....[33]....
        /*00b0*/ 	.word	0xffffffff


	//   ....[34]....
        /*00b4*/ 	.word	0xffffffff


	//   ....[35]....
        /*00b8*/ 	.word	0xffffffff


	//   ....[36]....
        /*00bc*/ 	.word	0xffffffff


	//   ....[37]....
        /*00c0*/ 	.word	0xffffffff


	//   ....[38]....
        /*00c4*/ 	.word	0xffffffff


	//   ....[39]....
        /*00c8*/ 	.word	0xffffffff


	//   ....[40]....
        /*00cc*/ 	.word	0xffffffff


	//   ....[41]....
        /*00d0*/ 	.word	0xffffffff


	//   ....[42]....
        /*00d4*/ 	.word	0xffffffff


	//   ....[43]....
        /*00d8*/ 	.word	0xffffffff


	//   ....[44]....
        /*00dc*/ 	.word	0xffffffff


	//   ....[45]....
        /*00e0*/ 	.word	0xffffffff


	//   ....[46]....
        /*00e4*/ 	.word	0xffffffff


	//   ....[47]....
        /*00e8*/ 	.word	0xffffffff


	//   ....[48]....
        /*00ec*/ 	.word	0xffffffff


	//   ....[49]....
        /*00f0*/ 	.word	0xffffffff


	//   ....[50]....
        /*00f4*/ 	.word	0xffffffff


	//   ....[51]....
        /*00f8*/ 	.word	0xffffffff


	//   ....[52]....
        /*00fc*/ 	.word	0xffffffff


	//   ....[53]....
        /*0100*/ 	.word	0xffffffff


	//   ....[54]....
        /*0104*/ 	.word	0xffffffff


	//   ....[55]....
        /*0108*/ 	.word	0xffffffff


	//   ....[56]....
        /*010c*/ 	.word	0xffffffff


	//   ....[57]....
        /*0110*/ 	.word	0xffffffff


	//   ....[58]....
        /*0114*/ 	.word	0xffffffff


	//   ....[59]....
        /*0118*/ 	.word	0xffffffff


	//   ....[60]....
        /*011c*/ 	.word	0xffffffff


	//   ....[61]....
        /*0120*/ 	.word	0xffffffff


	//   ....[62]....
        /*0124*/ 	.word	0xffffffff


	//   ....[63]....
        /*0128*/ 	.word	0xffffffff


	//   ....[64]....
        /*012c*/ 	.word	0xffffffff


	//   ....[65]....
        /*0130*/ 	.word	0xffffffff


	//   ....[66]....
        /*0134*/ 	.word	0xffffffff


	//   ....[67]....
        /*0138*/ 	.word	0xffffffff


	//   ....[68]....
        /*013c*/ 	.word	0xffffffff


	//   ....[69]....
        /*0140*/ 	.word	0xffffffff


	//   ....[70]....
        /*0144*/ 	.word	0xffffffff


	//   ....[71]....
        /*0148*/ 	.word	0xffffffff


	//   ....[72]....
        /*014c*/ 	.word	0xffffffff


	//   ....[73]....
        /*0150*/ 	.word	0xffffffff


	//   ....[74]....
        /*0154*/ 	.word	0xffffffff


	//   ....[75]....
        /*0158*/ 	.word	0xffffffff


	//   ....[76]....
        /*015c*/ 	.word	0xffffffff


	//   ....[77]....
        /*0160*/ 	.word	0xffffffff


	//   ....[78]....
        /*0164*/ 	.word	0xffffffff


	//   ....[79]....
        /*0168*/ 	.word	0xffffffff


	//   ....[80]....
        /*016c*/ 	.word	0xffffffff


	//   ....[81]....
        /*0170*/ 	.word	0xffffffff


	//   ....[82]....
        /*0174*/ 	.word	0xffffffff


	//   ....[83]....
        /*0178*/ 	.word	0xffffffff


	//   ....[84]....
        /*017c*/ 	.word	0xffffffff


	//   ....[85]....
        /*0180*/ 	.word	0xffffffff


	//   ....[86]....
        /*0184*/ 	.word	0xffffffff


	//   ....[87]....
        /*0188*/ 	.word	0xffffffff


	//   ....[88]....
        /*018c*/ 	.word	0xffffffff


	//   ....[89]....
        /*0190*/ 	.word	0xffffffff


	//   ....[90]....
        /*0194*/ 	.word	0xffffffff


	//   ....[91]....
        /*0198*/ 	.word	0xffffffff


	//----- nvinfo : EIATTR_COOP_GROUP_INSTR_OFFSETS
	.align		4
.L_3761:
        /*019c*/ 	.byte	0x04, 0x28
        /*019e*/ 	.short	(.L_3763 - .L_3762)


	//   ....[0]....
.L_3762:
        /*01a0*/ 	.word	0x00000c80


	//   ....[1]....
        /*01a4*/ 	.word	0x00000ce0


	//   ....[2]....
        /*01a8*/ 	.word	0x00000d80


	//   ....[3]....
        /*01ac*/ 	.word	0x00001630


	//   ....[4]....
        /*01b0*/ 	.word	0x00001b10


	//   ....[5]....
        /*01b4*/ 	.word	0x00001b50


	//   ....[6]....
        /*01b8*/ 	.word	0x00001b90


	//   ....[7]....
        /*01bc*/ 	.word	0x00001bd0


	//   ....[8]....
        /*01c0*/ 	.word	0x00001c10


	//   ....[9]....
        /*01c4*/ 	.word	0x00001c20


	//   ....[10]....
        /*01c8*/ 	.word	0x00001ce0


	//   ....[11]....
        /*01cc*/ 	.word	0x00001d00


	//   ....[12]....
        /*01d0*/ 	.word	0x00001d10


	//   ....[13]....
        /*01d4*/ 	.word	0x00001d20


	//   ....[14]....
        /*01d8*/ 	.word	0x00001dc0


	//   ....[15]....
        /*01dc*/ 	.word	0x00001df0


	//   ....[16]....
        /*01e0*/ 	.word	0x00001e10


	//   ....[17]....
        /*01e4*/ 	.word	0x00001e20


	//   ....[18]....
        /*01e8*/ 	.word	0x00001ee0


	//   ....[19]....
        /*01ec*/ 	.word	0x00001f00


	//   ....[20]....
        /*01f0*/ 	.word	0x00001f10


	//   ....[21]....
        /*01f4*/ 	.word	0x00001f20


	//   ....[22]....
        /*01f8*/ 	.word	0x00002020


	//   ....[23]....
        /*01fc*/ 	.word	0x00002060


	//   ....[24]....
        /*0200*/ 	.word	0x000020a0


	//   ....[25]....
        /*0204*/ 	.word	0x000020e0


	//   ....[26]....
        /*0208*/ 	.word	0x000022d0


	//   ....[27]....
        /*020c*/ 	.word	0x00002310


	//   ....[28]....
        /*0210*/ 	.word	0x00002350


	//   ....[29]....
        /*0214*/ 	.word	0x00002390


	//   ....[30]....
        /*0218*/ 	.word	0x00002600


	//   ....[31]....
        /*021c*/ 	.word	0x00002610


	//   ....[32]....
        /*0220*/ 	.word	0x00002620


	//   ....[33]....
        /*0224*/ 	.word	0x00002630


	//   ....[34]....
        /*0228*/ 	.word	0x00002740


	//   ....[35]....
        /*022c*/ 	.word	0x00002780


	//   ....[36]....
        /*0230*/ 	.word	0x00002790


	//   ....[37]....
        /*0234*/ 	.word	0x000027a0


	//   ....[38]....
        /*0238*/ 	.word	0x000029c0


	//   ....[39]....
        /*023c*/ 	.word	0x00002a00


	//   ....[40]....
        /*0240*/ 	.word	0x00002a20


	//   ....[41]....
        /*0244*/ 	.word	0x00002a30


	//   ....[42]....
        /*0248*/ 	.word	0x00002b20


	//   ....[43]....
        /*024c*/ 	.word	0x00002b50


	//   ....[44]....
        /*0250*/ 	.word	0x00002b60


	//   ....[45]....
        /*0254*/ 	.word	0x00002b70


	//   ....[46]....
        /*0258*/ 	.word	0x00002c50


	//   ....[47]....
        /*025c*/ 	.word	0x00002c70


	//   ....[48]....
        /*0260*/ 	.word	0x00002c80


	//   ....[49]....
        /*0264*/ 	.word	0x00002c90


	//   ....[50]....
        /*0268*/ 	.word	0x00002d90


	//   ....[51]....
        /*026c*/ 	.word	0x00002dd0


	//   ....[52]....
        /*0270*/ 	.word	0x00002e10


	//   ....[53]....
        /*0274*/ 	.word	0x00002e50


	//   ....[54]....
        /*0278*/ 	.word	0x00002e90


	//   ....[55]....
        /*027c*/ 	.word	0x00002ed0


	//   ....[56]....
        /*0280*/ 	.word	0x00002fb0


	//   ....[57]....
        /*0284*/ 	.word	0x00003040


	//   ....[58]....
        /*0288*/ 	.word	0x00003120


	//   ....[59]....
        /*028c*/ 	.word	0x00003160


	//   ....[60]....
        /*0290*/ 	.word	0x00003b50


	//   ....[61]....
        /*0294*/ 	.word	0x00003b90


	//   ....[62]....
        /*0298*/ 	.word	0x00003bd0


	//   ....[63]....
        /*029c*/ 	.word	0x00003c10


	//   ....[64]....
        /*02a0*/ 	.word	0x00003c70


	//   ....[65]....
        /*02a4*/ 	.word	0x00003c90


	//   ....[66]....
        /*02a8*/ 	.word	0x00003cb0


	//   ....[67]....
        /*02ac*/ 	.word	0x00003cd0


	//   ....[68]....
        /*02b0*/ 	.word	0x00003d00


	//   ....[69]....
        /*02b4*/ 	.word	0x00003d20


	//   ....[70]....
        /*02b8*/ 	.word	0x00003d40


	//   ....[71]....
        /*02bc*/ 	.word	0x00003d60


	//   ....[72]....
        /*02c0*/ 	.word	0x00003d90


	//   ....[73]....
        /*02c4*/ 	.word	0x00003db0


	//   ....[74]....
        /*02c8*/ 	.word	0x00003dd0


	//   ....[75]....
        /*02cc*/ 	.word	0x00003df0


	//   ....[76]....
        /*02d0*/ 	.word	0x00003e20


	//   ....[77]....
        /*02d4*/ 	.word	0x00003e40


	//   ....[78]....
        /*02d8*/ 	.word	0x00003e70


	//   ....[79]....
        /*02dc*/ 	.word	0x00003ea0


	//   ....[80]....
        /*02e0*/ 	.word	0x00004420


	//   ....[81]....
        /*02e4*/ 	.word	0x00004640


	//   ....[82]....
        /*02e8*/ 	.word	0x000046f0


	//   ....[83]....
        /*02ec*/ 	.word	0x00004740


	//   ....[84]....
        /*02f0*/ 	.word	0x00004790


	//   ....[85]....
        /*02f4*/ 	.word	0x000047c0


	//   ....[86]....
        /*02f8*/ 	.word	0x000047e0


	//   ....[87]....
        /*02fc*/ 	.word	0x000048c0


	//   ....[88]....
        /*0300*/ 	.word	0x00004900


	//   ....[89]....
        /*0304*/ 	.word	0x00004950


	//   ....[90]....
        /*0308*/ 	.word	0x00004980


	//   ....[91]....
        /*030c*/ 	.word	0x000049a0


	//----- nvinfo : EIATTR_EXIT_INSTR_OFFSETS
	.align		4
.L_3763:
        /*0310*/ 	.byte	0x04, 0x1c
        /*0312*/ 	.short	(.L_3765 - .L_3764)


	//   ....[0]....
.L_3764:
        /*0314*/ 	.word	0x00004a70


	//   ....[1]....
        /*0318*/ 	.word	0x00004d70


	//----- nvinfo : EIATTR_MAX_THREADS
	.align		4
.L_3765:
        /*031c*/ 	.byte	0x04, 0x05
        /*031e*/ 	.short	(.L_3767 - .L_3766)
.L_3766:
        /*0320*/ 	.word	0x00000020
        /*0324*/ 	.word	0x00000001
        /*0328*/ 	.word	0x00000001


	//----- nvinfo : EIATTR_CRS_STACK_SIZE
	.align		4
.L_3767:
        /*032c*/ 	.byte	0x04, 0x1e
        /*032e*/ 	.short	(.L_3769 - .L_3768)
.L_3768:
        /*0330*/ 	.word	0x00000000


	//----- nvinfo : EIATTR_CBANK_PARAM_SIZE
	.align		4
.L_3769:
        /*0334*/ 	.byte	0x03, 0x19
        /*0336*/ 	.short	0x01f0


	//----- nvinfo : EIATTR_PARAM_CBANK
	.align		4
        /*0338*/ 	.byte	0x04, 0x0a
        /*033a*/ 	.short	(.L_3771 - .L_3770)
	.align		4
.L_3770:
        /*033c*/ 	.word	index@(.nv.constant0._Z25selective_scan_bwd_kernelI32Selective_Scan_bwd_kernel_traitsILi32ELi4ELb1ELb0ELb1ELb0ELb0EN3c104HalfENS1_7complexIfEEEEv12SSMParamsBwd)
        /*0340*/ 	.short	0x0210
        /*0342*/ 	.short	0x01f0


	//----- nvinfo : EIATTR_SW_WAR
	.align		4
.L_3771:
        /*0344*/ 	.byte	0x04, 0x36
        /*0346*/ 	.short	(.L_3773 - .L_3772)
.L_3772:
        /*0348*/ 	.word	0x00000008
.L_3773:


//--------------------- .nv.info._Z25selective_scan_bwd_kernelI32Selective_Scan_bwd_kernel_traitsILi32ELi4ELb1ELb0ELb1ELb0ELb1EN3c104HalfENS1_7complexIfEEEEv12SSMParamsBwd --------------------------
	.section	.nv.info._Z25selective_scan_bwd_kernelI32Selective_Scan_bwd_kernel_traitsILi32ELi4ELb1ELb0ELb1ELb0ELb1EN3c104HalfENS1_7complexIfEEEEv12SSMParamsBwd,"",@"SHT_CUDA_INFO"
	.sectionflags	@""
	.align	4


	//----- nvinfo : EIATTR_CUDA_API_VERSION
	.align		4
        /*0000*/ 	.byte	0x04, 0x37
        /*0002*/ 	.short	(.L_3775 - .L_3774)
.L_3774:
        /*0004*/ 	.word	0x00000082


	//----- nvinfo : EIATTR_KPARAM_INFO
	.align		4
.L_3775:
        /*0008*/ 	.byte	0x04, 0x17
        /*000a*/ 	.short	(.L_3777 - .L_3776)
.L_3776:
        /*000c*/ 	.word	0x00000000
        /*0010*/ 	.short	0x0000
        /*0012*/ 	.short	0x0000
        /*0014*/ 	.byte	0x00, 0xf0, 0xc1, 0x07


	//----- nvinfo : EIATTR_SPARSE_MMA_MASK
	.align		4
.L_3777:
        /*0018*/ 	.byte	0x03, 0x50
        /*001a*/ 	.short	0x0000


	//----- nvinfo : EIATTR_MAXREG_COUNT
	.align		4
        /*001c*/ 	.byte	0x03, 0x1b
        /*001e*/ 	.short	0x00ff


	//----- nvinfo : EIATTR_NUM_BARRIERS
	.align		4
        /*0020*/ 	.byte	0x02, 0x4c
        /*0022*/ 	.byte	0x01
	.zero		1


	//----- nvinfo : EIATTR_MERCURY_ISA_VERSION
	.align		4
        /*0024*/ 	.byte	0x03, 0x5f
        /*0026*/ 	.short	0x0101


	//----- nvinfo : EIATTR_COOP_GROUP_MASK_REGIDS
	.align		4
        /*0028*/ 	.byte	0x04, 0x29
        /*002a*/ 	.short	(.L_3779 - .L_3778)


	//   ....[0]....
.L_3778:
        /*002c*/ 	.word	0xffffffff


	//   ....[1]....
        /*0030*/ 	.word	0xffffffff


	//   ....[2]....
        /*0034*/ 	.word	0xffffffff


	//   ....[3]....
        /*0038*/ 	.word	0xffffffff


	//   ....[4]....
        /*003c*/ 	.word	0xffffffff


	//   ....[5]....
        /*0040*/ 	.word	0xffffffff


	//   ....[6]....
        /*0044*/ 	.word	0xffffffff


	//   ....[7]....
        /*0048*/ 	.word	0xffffffff


	//   ....[8]....
        /*004c*/ 	.word	0xffffffff


	//   ....[9]....
        /*0050*/ 	.word	0xffffffff


	//   ....[10]....
        /*0054*/ 	.word	0xffffffff


	//   ....[11]....
        /*0058*/ 	.word	0xffffffff


	//   ....[12]....
        /*005c*/ 	.word	0xffffffff


	//   ....[13]....
        /*0060*/ 	.word	0xffffffff


	//   ....[14]....
        /*0064*/ 	.word	0xffffffff


	//   ....[15]....
        /*0068*/ 	.word	0xffffffff


	//   ....[16]....
        /*006c*/ 	.word	0xffffffff


	//   ....[17]....
        /*0070*/ 	.word	0xffffffff


	//   ....[18]....
        /*0074*/ 	.word	0xffffffff


	//   ....[19]....
        /*0078*/ 	.word	0xffffffff


	//   ....[20]....
        /*007c*/ 	.word	0xffffffff


	//   ....[21]....
        /*0080*/ 	.word	0xffffffff


	//   ....[22]....
        /*0084*/ 	.word	0xffffffff


	//   ....[23]....
        /*0088*/ 	.word	0xffffffff


	//   ....[24]....
        /*008c*/ 	.word	0xffffffff


	//   ....[25]....
        /*0090*/ 	.word	0xffffffff


	//   ....[26]....
        /*0094*/ 	.word	0xffffffff


	//   ....[27]....
        /*0098*/ 	.word	0xffffffff


	//   ....[28]....
        /*009c*/ 	.word	0xffffffff


	//   ....[29]....
        /*00a0*/ 	.word	0xffffffff


	//   ....[30]....
        /*00a4*/ 	.word	0xffffffff


	//   ....[31]....
        /*00a8*/ 	.word	0xffffffff


	//   ....[32]....
        /*00ac*/ 	.word	0xffffffff


	//   ....[33]....
        /*00b0*/ 	.word	0xffffffff


	//   ....[34]....
        /*00b4*/ 	.word	0xffffffff


	//   ....[35]....
        /*00b8*/ 	.word	0xffffffff


	//   ....[36]....
        /*00bc*/ 	.word	0xffffffff


	//   ....[37]....
        /*00c0*/ 	.word	0xffffffff


	//   ....[38]....
        /*00c4*/ 	.word	0xffffffff


	//   ....[39]....
        /*00c8*/ 	.word	0xffffffff


	//   ....[40]....
        /*00cc*/ 	.word	0xffffffff


	//   ....[41]....
        /*00d0*/ 	.word	0xffffffff


	//   ....[42]....
        /*00d4*/ 	.word	0xffffffff


	//   ....[43]....
        /*00d8*/ 	.word	0xffffffff


	//   ....[44]....
        /*00dc*/ 	.word	0xffffffff


	//   ....[45]....
        /*00e0*/ 	.word	0xffffffff


	//   ....[46]....
        /*00e4*/ 	.word	0xffffffff


	//   ....[47]....
        /*00e8*/ 	.word	0xffffffff


	//   ....[48]....
        /*00ec*/ 	.word	0xffffffff


	//   ....[49]....
        /*00f0*/ 	.word	0xffffffff


	//   ....[50]....
        /*00f4*/ 	.word	0xffffffff


	//   ....[51]....
        /*00f8*/ 	.word	0xffffffff


	//   ....[52]....
        /*00fc*/ 	.word	0xffffffff


	//   ....[53]....
        /*0100*/ 	.word	0xffffffff


	//   ....[54]....
        /*0104*/ 	.word	0xffffffff


	//   ....[55]....
        /*0108*/ 	.word	0xffffffff


	//   ....[56]....
        /*010c*/ 	.word	0xffffffff


	//   ....[57]....
        /*0110*/ 	.word	0xffffffff


	//   ....[58]....
        /*0114*/ 	.word	0xffffffff


	//   ....[59]....
        /*0118*/ 	.word	0xffffffff


	//   ....[60]....
        /*011c*/ 	.word	0xffffffff


	//   ....[61]....
        /*0120*/ 	.word	0xffffffff


	//   ....[62]....
        /*0124*/ 	.word	0xffffffff


	//   ....[63]....
        /*0128*/ 	.word	0xffffffff


	//   ....[64]....
        /*012c*/ 	.word	0xffffffff


	//   ....[65]....
        /*0130*/ 	.word	0xffffffff


	//   ....[66]....
        /*0134*/ 	.word	0xffffffff


	//   ....[67]....
        /*0138*/ 	.word	0xffffffff


	//   ....[68]....
        /*013c*/ 	.word	0xffffffff


	//   ....[69]....
        /*0140*/ 	.word	0xffffffff


	//   ....[70]....
        /*0144*/ 	.word	0xffffffff


	//   ....[71]....
        /*0148*/ 	.word	0xffffffff


	//   ....[72]....
        /*014c*/ 	.word	0xffffffff


	//   ....[73]....
        /*0150*/ 	.word	0xffffffff


	//   ....[74]....
        /*0154*/ 	.word	0xffffffff


	//   ....[75]....
        /*0158*/ 	.word	0xffffffff


	//   ....[76]....
        /*015c*/ 	.word	0xffffffff


	//   ....[77]....
        /*0160*/ 	.word	0xffffffff


	//   ....[78]....
        /*0164*/ 	.word	0xffffffff


	//   ....[79]....
        /*0168*/ 	.word	0xffffffff


	//   ....[80]....
        /*016c*/ 	.word	0xffffffff


	//   ....[81]....
        /*0170*/ 	.word	0xffffffff


	//   ....[82]....
        /*0174*/ 	.word	0xffffffff


	//   ....[83]....
        /*0178*/ 	.word	0xffffffff


	//   ....[84]....
        /*017c*/ 	.word	0xffffffff


	//   ....[85]....
        /*0180*/ 	.word	0xffffffff


	//   ....[86]....
        /*0184*/ 	.word	0xffffffff


	//   ....[87]....
        /*0188*/ 	.word	0xffffffff


	//   ....[88]....
        /*018c*/ 	.word	0xffffffff


	//   ....[89]....
        /*0190*/ 	.word	0xffffffff


	//   ....[90]....
        /*0194*/ 	.word	0xffffffff


	//   ....[91]....
        /*0198*/ 	.word	0xffffffff


	//   ....[92]....
        /*019c*/ 	.word	0xffffffff


	//   ....[93]....
        /*01a0*/ 	.word	0xffffffff


	//   ....[94]....
        /*01a4*/ 	.word	0xffffffff


	//   ....[95]....
        /*01a8*/ 	.word	0xffffffff


	//----- nvinfo : EIATTR_COOP_GROUP_INSTR_OFFSETS
	.align		4
.L_3779:
        /*01ac*/ 	.byte	0x04, 0x28
        /*01ae*/ 	.short	(.L_3781 - .L_3780)


	//   ....[0]....
.L_3780:
        /*01b0*/ 	.word	0x00000cf0


	//   ....[1]....
        /*01b4*/ 	.word	0x00000d70


	//   ....[2]....
        /*01b8*/ 	.word	0x00000e90


	//   ....[3]....
        /*01bc*/ 	.word	0x00000fb0


	//   ....[4]....
        /*01c0*/ 	.word	0x00001160


	//   ....[5]....
        /*01c4*/ 	.word	0x00001510


	//   ....[6]....
        /*01c8*/ 	.word	0x000017c0


	//   ....[7]....
        /*01cc*/ 	.word	0x00002090


	//   ....[8]....
        /*01d0*/ 	.word	0x000024e0


	//   ....[9]....
        /*01d4*/ 	.word	0x00002520


	//   ....[10]....
        /*01d8*/ 	.word	0x000025c0


	//   ....[11]....
        /*01dc*/ 	.word	0x00002600


	//   ....[12]....
        /*01e0*/ 	.word	0x000026c0


	//   ....[13]....
        /*01e4*/ 	.word	0x00002700


	//   ....[14]....
        /*01e8*/ 	.word	0x00002730


	//   ....[15]....
        /*01ec*/ 	.word	0x00002760


	//   ....[16]....
        /*01f0*/ 	.word	0x000027a0


	//   ....[17]....
        /*01f4*/ 	.word	0x000027c0


	//   ....[18]....
        /*01f8*/ 	.word	0x00002840


	//   ....[19]....
        /*01fc*/ 	.word	0x00002870


	//   ....[20]....
        /*0200*/ 	.word	0x000028b0


	//   ....[21]....
        /*0204*/ 	.word	0x000028c0


	//   ....[22]....
        /*0208*/ 	.word	0x00002940


	//   ....[23]....
        /*020c*/ 	.word	0x00002970


	//   ....[24]....
        /*0210*/ 	.word	0x000029b0


	//   ....[25]....
        /*0214*/ 	.word	0x000029c0


	//   ....[26]....
        /*0218*/ 	.word	0x00002a80


	//   ....[27]....
        /*021c*/ 	.word	0x00002ac0


	//   ....[28]....
        /*0220*/ 	.word	0x00002b00


	//   ....[29]....
        /*0224*/ 	.word	0x00002b40


	//   ....[30]....
        /*0228*/ 	.word	0x00002d30


	//   ....[31]....
        /*022c*/ 	.word	0x00002d70


	//   ....[32]....
        /*0230*/ 	.word	0x00002db0


	//   ....[33]....
        /*0234*/ 	.word	0x00002df0


	//   ....[34]....
        /*0238*/ 	.word	0x00003030


	//   ....[35]....
        /*023c*/ 	.word	0x00003040


	//   ....[36]....
        /*0240*/ 	.word	0x00003050


	//   ....[37]....
        /*0244*/ 	.word	0x00003060


	//   ....[38]....
        /*0248*/ 	.word	0x00003170


	//   ....[39]....
        /*024c*/ 	.word	0x000031b0


	//   ....[40]....
        /*0250*/ 	.word	0x000031c0


	//   ....[41]....
        /*0254*/ 	.word	0x000031d0


	//   ....[42]....
        /*0258*/ 	.word	0x00003400


	//   ....[43]....
        /*025c*/ 	.word	0x00003430


	//   ....[44]....
        /*0260*/ 	.word	0x00003450


	//   ....[45]....
        /*0264*/ 	.word	0x00003460


	//   ....[46]....
        /*0268*/ 	.word	0x00003550


	//   ....[47]....
        /*026c*/ 	.word	0x00003580


	//   ....[48]....
        /*0270*/ 	.word	0x00003590


	//   ....[49]....
        /*0274*/ 	.word	0x000035a0


	//   ....[50]....
        /*0278*/ 	.word	0x00003680


	//   ....[51]....
        /*027c*/ 	.word	0x000036a0


	//   ....[52]....
        /*0280*/ 	.word	0x000036b0


	//   ....[53]....
        /*0284*/ 	.word	0x000036c0


	//   ....[54]....
        /*0288*/ 	.word	0x000037c0


	//   ....[55]....
        /*028c*/ 	.word	0x00003800


	//   ....[56]....
        /*0290*/ 	.word	0x00003840


	//   ....[57]....
        /*0294*/ 	.word	0x00003880


	//   ....[58]....
        /*0298*/ 	.word	0x000038c0


	//   ....[59]....
        /*029c*/ 	.word	0x00003900


	//   ....[60]....
        /*02a0*/ 	.word	0x000039e0


	//   ....[61]....
        /*02a4*/ 	.word	0x00003a40


	//   ....[62]....
        /*02a8*/ 	.word	0x00003aa0


	//   ....[63]....
        /*02ac*/ 	.word	0x00003bd0


	//   ....[64]....
        /*02b0*/ 	.word	0x00004580


	//   ....[65]....
        /*02b4*/ 	.word	0x000045c0


	//   ....[66]....
        /*02b8*/ 	.word	0x00004600


	//   ....[67]....
        /*02bc*/ 	.word	0x00004640


	//   ....[68]....
        /*02c0*/ 	.word	0x00004690


	//   ....[69]....
        /*02c4*/ 	.word	0x000046b0


	//   ....[70]....
        /*02c8*/ 	.word	0x000046d0


	//   ....[71]....
        /*02cc*/ 	.word	0x000046f0


	//   ....[72]....
        /*02d0*/ 	.word	0x00004730


	//   ....[73]....
        /*02d4*/ 	.word	0x00004750


	//   ....[74]....
        /*02d8*/ 	.word	0x00004770


	//   ....[75]....
        /*02dc*/ 	.word	0x00004790


	//   ....[76]....
        /*02e0*/ 	.word	0x000047c0


	//   ....[77]....
        /*02e4*/ 	.word	0x000047e0


	//   ....[78]....
        /*02e8*/ 	.word	0x00004800


	//   ....[79]....
        /*02ec*/ 	.word	0x00004820


	//   ....[80]....
        /*02f0*/ 	.word	0x00004850


	//   ....[81]....
        /*02f4*/ 	.word	0x00004870


	//   ....[82]....
        /*02f8*/ 	.word	0x000048a0


	//   ....[83]....
        /*02fc*/ 	.word	0x000048d0


	//   ....[84]....
        /*0300*/ 	.word	0x00004e40


	//   ....[85]....
        /*0304*/ 	.word	0x00005040


	//   ....[86]....
        /*0308*/ 	.word	0x000050f0


	//   ....[87]....
        /*030c*/ 	.word	0x00005140


	//   ....[88]....
        /*0310*/ 	.word	0x00005190


	//   ....[89]....
        /*0314*/ 	.word	0x000051c0


	//   ....[90]....
        /*0318*/ 	.word	0x000051e0


	//   ....[91]....
        /*031c*/ 	.word	0x000052c0


	//   ....[92]....
        /*0320*/ 	.word	0x00005300


	//   ....[93]....
        /*0324*/ 	.word	0x00005350


	//   ....[94]....
        /*0328*/ 	.word	0x00005380


	//   ....[95]....
        /*032c*/ 	.word	0x000053a0


	//----- nvinfo : EIATTR_EXIT_INSTR_OFFSETS
	.align		4
.L_3781:
        /*0330*/ 	.byte	0x04, 0x1c
        /*0332*/ 	.short	(.L_3783 - .L_3782)


	//   ....[0]....
.L_3782:
        /*0334*/ 	.word	0x00005470


	//   ....[1]....
        /*0338*/ 	.word	0x00005770


	//----- nvinfo : EIATTR_MAX_THREADS
	.align		4
.L_3783:
        /*033c*/ 	.byte	0x04, 0x05
        /*033e*/ 	.short	(.L_3785 - .L_3784)
.L_3784:
        /*0340*/ 	.word	0x00000020
        /*0344*/ 	.word	0x00000001
        /*0348*/ 	.word	0x00000001


	//----- nvinfo : EIATTR_CRS_STACK_SIZE
	.align		4
.L_3785:
        /*034c*/ 	.byte	0x04, 0x1e
        /*034e*/ 	.short	(.L_3787 - .L_3786)
.L_3786:
        /*0350*/ 	.word	0x00000000


	//----- nvinfo : EIATTR_CBANK_PARAM_SIZE
	.align		4
.L_3787:
        /*0354*/ 	.byte	0x03, 0x19
        /*0356*/ 	.short	0x01f0


	//----- nvinfo : EIATTR_PARAM_CBANK
	.align		4
        /*0358*/ 	.byte	0x04, 0x0a
        /*035a*/ 	.short	(.L_3789 - .L_3788)
	.align		4
.L_3788:
        /*035c*/ 	.word	index@(.nv.constant0._Z25selective_scan_bwd_kernelI32Selective_Scan_bwd_kernel_traitsILi32ELi4ELb1ELb0ELb1ELb0ELb1EN3c104HalfENS1_7complexIfEEEEv12SSMParamsBwd)
        /*0360*/ 	.short	0x0210
        /*0362*/ 	.short	0x01f0


	//----- nvinfo : EIATTR_SW_WAR
	.align		4
.L_3789:
        /*0364*/ 	.byte	0x04, 0x36
        /*0366*/ 	.short	(.L_3791 - .L_3790)
.L_3790:
        /*0368*/ 	.word	0x00000008
.L_3791:


//--------------------- .nv.info._Z25selective_scan_bwd_kernelI32Selective_Scan_bwd_kernel_traitsILi32ELi4ELb1ELb0ELb1ELb1ELb0EN3c104HalfENS1_7complexIfEEEEv12SSMParamsBwd --------------------------
	.section	.nv.info._Z25selective_scan_bwd_kernelI32Selective_Scan_bwd_kernel_traitsILi32ELi4ELb1ELb0ELb1ELb1ELb0EN3c104HalfENS1_7complexIfEEEEv12SSMParamsBwd,"",@"SHT_CUDA_INFO"
	.sectionflags	@""
	.align	4


	//----- nvinfo : EIATTR_CUDA_API_VERSION
	.align		4
        /*0000*/ 	.byte	0x04, 0x37
        /*0002*/ 	.short	(.L_3793 - .L_3792)
.L_3792:
        /*0004*/ 	.word	0x00000082


	//----- nvinfo : EIATTR_KPARAM_INFO
	.align		4
.L_3793:
        /*0008*/ 	.byte	0x04, 0x17
        /*000a*/ 	.short	(.L_3795 - .L_3794)
.L_3794:
        /*000c*/ 	.word	0x00000000
        /*0010*/ 	.short	0x0000
        /*0012*/ 	.short	0x0000
        /*0014*/ 	.byte	0x00, 0xf0, 0xc1, 0x07


	//----- nvinfo : EIATTR_SPARSE_MMA_MASK
	.align		4
.L_3795:
        /*0018*/ 	.byte	0x03, 0x50
        /*001a*/ 	.short	0x0000


	//----- nvinfo : EIATTR_MAXREG_COUNT
	.align		4
        /*001c*/ 	.byte	0x03, 0x1b
        /*001e*/ 	.short	0x00ff


	//----- nvinfo : EIATTR_NUM_BARRIERS
	.align		4
        /*0020*/ 	.byte	0x02, 0x4c
        /*0022*/ 	.byte	0x01
	.zero		1


	//----- nvinfo : EIATTR_MERCURY_ISA_VERSION
	.align		4
        /*0024*/ 	.byte	0x03, 0x5f
        /*0026*/ 	.short	0x0101


	//----- nvinfo : EIATTR_COOP_GROUP_MASK_REGIDS
	.align		4
        /*0028*/ 	.byte	0x04, 0x29
        /*002a*/ 	.short	(.L_3797 - .L_3796)


	//   ....[0]....
.L_3796:
        /*002c*/ 	.word	0xffffffff


	//   ....[1]....
        /*0030*/ 	.word	0xffffffff


	//   ....[2]....
        /*0034*/ 	.word	0xffffffff


	//   ....[3]....
        /*0038*/ 	.word	0xffffffff


	//   ....[4]....
        /*003c*/ 	.word	0xffffffff


	//   ....[5]....
        /*0040*/ 	.word	0xffffffff


	//   ....[6]....
        /*0044*/ 	.word	0xffffffff


	//   ....[7]....
        /*0048*/ 	.word	0xffffffff


	//   ....[8]....
        /*004c*/ 	.word	0xffffffff


	//   ....[9]....
        /*0050*/ 	.word	0xffffffff


	//   ....[10]....
        /*0054*/ 	.word	0xffffffff


	//   ....[11]....
        /*0058*/ 	.word	0xffffffff


	//   ....[12]....
        /*005c*/ 	.word	0xffffffff


	//   ....[13]....
        /*0060*/ 	.word	0xffffffff


	//   ....[14]....
        /*0064*/ 	.word	0xffffffff


	//   ....[15]....
        /*0068*/ 	.word	0xffffffff


	//   ....[16]....
        /*006c*/ 	.word	0xffffffff


	//   ....[17]....
        /*0070*/ 	.word	0xffffffff


	//   ....[18]....
        /*0074*/ 	.word	0xffffffff


	//   ....[19]....
        /*0078*/ 	.word	0xffffffff


	//   ....[20]....
        /*007c*/ 	.word	0xffffffff


	//   ....[21]....
        /*0080*/ 	.word	0xffffffff


	//   ....[22]....
        /*0084*/ 	.word	0xffffffff


	//   ....[23]....
        /*0088*/ 	.word	0xffffffff


	//   ....[24]....
        /*008c*/ 	.word	0xffffffff


	//   ....[25]....
        /*0090*/ 	.word	0xffffffff


	//   ....[26]....
        /*0094*/ 	.word	0xffffffff


	//   ....[27]....
        /*0098*/ 	.word	0xffffffff


	//   ....[28]....
        /*009c*/ 	.word	0xffffffff


	//   ....[29]....
        /*00a0*/ 	.word	0xffffffff


	//   ....[30]....
        /*00a4*/ 	.word	0xffffffff


	//   ....[31]....
        /*00a8*/ 	.word	0xffffffff


	//   ....[32]....
        /*00ac*/ 	.word	0xffffffff


	//   ....[33]....
        /*00b0*/ 	.word	0xffffffff


	//   ....[34]....
        /*00b4*/ 	.word	0xffffffff


	//   ....[35]....
        /*00b8*/ 	.word	0xffffffff


	//   ....[36]....
        /*00bc*/ 	.word	0xffffffff


	//   ....[37]....
        /*00c0*/ 	.word	0xffffffff


	//   ....[38]....
        /*00c4*/ 	.word	0xffffffff


	//   ....[39]....
        /*00c8*/ 	.word	0xffffffff


	//   ....[40]....
        /*00cc*/ 	.word	0xffffffff


	//   ....[41]....
        /*00d0*/ 	.word	0xffffffff


	//   ....[42]....
        /*00d4*/ 	.word	0xffffffff


	//   ....[43]....
        /*00d8*/ 	.word	0xffffffff


	//   ....[44]....
        /*00dc*/ 	.word	0xffffffff


	//   ....[45]....
        /*00e0*/ 	.word	0xffffffff


	//   ....[46]....
        /*00e4*/ 	.word	0xffffffff


	//   ....[47]....
        /*00e8*/ 	.word	0xffffffff


	//   ....[48]....
        /*00ec*/ 	.word	0xffffffff


	//   ....[49]....
        /*00f0*/ 	.word	0xffffffff


	//   ....[50]....
        /*00f4*/ 	.word	0xffffffff


	//   ....[51]....
        /*00f8*/ 	.word	0xffffffff


	//   ....[52]....
        /*00fc*/ 	.word	0xffffffff


	//   ....[53]....
        /*0100*/ 	.word	0xffffffff


	//   ....[54]....
        /*0104*/ 	.word	0xffffffff


	//   ....[55]....
        /*0108*/ 	.word	0xffffffff


	//   ....[56]....
        /*010c*/ 	.word	0xffffffff


	//   ....[57]....
        /*0110*/ 	.word	0xffffffff


	//   ....[58]....
        /*0114*/ 	.word	0xffffffff


	//   ....[59]....
        /*0118*/ 	.word	0xffffffff


	//   ....[60]....
        /*011c*/ 	.word	0xffffffff


	//   ....[61]....
        /*0120*/ 	.word	0xffffffff


	//   ....[62]....
        /*0124*/ 	.word	0xffffffff


	//   ....[63]....
        /*0128*/ 	.word	0xffffffff


	//   ....[64]....
        /*012c*/ 	.word	0xffffffff


	//   ....[65]....
        /*0130*/ 	.word	0xffffffff


	//   ....[66]....
        /*0134*/ 	.word	0xffffffff


	//   ....[67]....
        /*0138*/ 	.word	0xffffffff


	//   ....[68]....
        /*013c*/ 	.word	0xffffffff


	//   ....[69]....
        /*0140*/ 	.word	0xffffffff


	//   ....[70]....
        /*0144*/ 	.word	0xffffffff


	//   ....[71]....
        /*0148*/ 	.word	0xffffffff


	//   ....[72]....
        /*014c*/ 	.word	0xffffffff


	//   ....[73]....
        /*0150*/ 	.word	0xffffffff


	//   ....[74]....
        /*0154*/ 	.word	0xffffffff


	//   ....[75]....
        /*0158*/ 	.word	0xffffffff


	//   ....[76]....
        /*015c*/ 	.word	0xffffffff


	//   ....[77]....
        /*0160*/ 	.word	0xffffffff


	//   ....[78]....
        /*0164*/ 	.word	0xffffffff


	//   ....[79]....
        /*0168*/ 	.word	0xffffffff


	//   ....[80]....
        /*016c*/ 	.word	0xffffffff


	//   ....[81]....
        /*0170*/ 	.word	0xffffffff


	//   ....[82]....
        /*0174*/ 	.word	0xffffffff


	//   ....[83]....
        /*0178*/ 	.word	0xffffffff


	//   ....[84]....
        /*017c*/ 	.word	0xffffffff


	//   ....[85]....
        /*0180*/ 	.word	0xffffffff


	//   ....[86]....
        /*0184*/ 	.word	0xffffffff


	//   ....[87]....
        /*0188*/ 	.word	0xffffffff


	//   ....[88]....
        /*018c*/ 	.word	0xffffffff


	//   ....[89]....
        /*0190*/ 	.word	0xffffffff


	//   ....[90]....
        /*0194*/ 	.word	0xffffffff


	//   ....[91]....
        /*0198*/ 	.word	0xffffffff


	//   ....[92]....
        /*019c*/ 	.word	0xffffffff


	//----- nvinfo : EIATTR_COOP_GROUP_INSTR_OFFSETS
	.align		4
.L_3797:
        /*01a0*/ 	.byte	0x04, 0x28
        /*01a2*/ 	.short	(.L_3799 - .L_3798)


	//   ....[0]....
.L_3798:
        /*01a4*/ 	.word	0x00000ca0


	//   ....[1]....
        /*01a8*/ 	.word	0x00000d20


	//   ....[2]....
        /*01ac*/ 	.word	0x00000e60


	//   ....[3]....
        /*01b0*/ 	.word	0x00001f80


	//   ....[4]....
        /*01b4*/ 	.word	0x000023d0


	//   ....[5]....
        /*01b8*/ 	.word	0x00002410


	//   ....[6]....
        /*01bc*/ 	.word	0x000024b0


	//   ....[7]....
        /*01c0*/ 	.word	0x000024f0


	//   ....[8]....
        /*01c4*/ 	.word	0x000025b0


	//   ....[9]....
        /*01c8*/ 	.word	0x000025f0


	//   ....[10]....
        /*01cc*/ 	.word	0x00002620


	//   ....[11]....
        /*01d0*/ 	.word	0x00002650


	//   ....[12]....
        /*01d4*/ 	.word	0x00002690


	//   ....[13]....
        /*01d8*/ 	.word	0x000026b0


	//   ....[14]....
        /*01dc*/ 	.word	0x00002730


	//   ....[15]....
        /*01e0*/ 	.word	0x00002760


	//   ....[16]....
        /*01e4*/ 	.word	0x000027a0


	//   ....[17]....
        /*01e8*/ 	.word	0x000027b0


	//   ....[18]....
        /*01ec*/ 	.word	0x00002830


	//   ....[19]....
        /*01f0*/ 	.word	0x00002860


	//   ....[20]....
        /*01f4*/ 	.word	0x000028a0


	//   ....[21]....
        /*01f8*/ 	.word	0x000028b0


	//   ....[22]....
        /*01fc*/ 	.word	0x00002950


	//   ....[23]....
        /*0200*/ 	.word	0x00002990


	//   ....[24]....
        /*0204*/ 	.word	0x000029d0


	//   ....[25]....
        /*0208*/ 	.word	0x00002a10


	//   ....[26]....
        /*020c*/ 	.word	0x00002bb0


	//   ....[27]....
        /*0210*/ 	.word	0x00002bf0


	//   ....[28]....
        /*0214*/ 	.word	0x00002c30


	//   ....[29]....
        /*0218*/ 	.word	0x00002c70


	//   ....[30]....
        /*021c*/ 	.word	0x00002f10


	//   ....[31]....
        /*0220*/ 	.word	0x00002f30


	//   ....[32]....
        /*0224*/ 	.word	0x00002f40


	//   ....[33]....
        /*0228*/ 	.word	0x00002f50


	//   ....[34]....
        /*022c*/ 	.word	0x00003060


	//   ....[35]....
        /*0230*/ 	.word	0x000030a0


	//   ....[36]....
        /*0234*/ 	.word	0x000030b0


	//   ....[37]....
        /*0238*/ 	.word	0x000030c0


	//   ....[38]....
        /*023c*/ 	.word	0x000032f0


	//   ....[39]....
        /*0240*/ 	.word	0x00003320


	//   ....[40]....
        /*0244*/ 	.word	0x00003340


	//   ....[41]....
        /*0248*/ 	.word	0x00003350


	//   ....[42]....
        /*024c*/ 	.word	0x00003450


	//   ....[43]....
        /*0250*/ 	.word	0x00003470


	//   ....[44]....
        /*0254*/ 	.word	0x00003480


	//   ....[45]....
        /*0258*/ 	.word	0x00003490


	//   ....[46]....
        /*025c*/ 	.word	0x00003570


	//   ....[47]....
        /*0260*/ 	.word	0x00003590


	//   ....[48]....
        /*0264*/ 	.word	0x000035a0


	//   ....[49]....
        /*0268*/ 	.word	0x000035b0


	//   ....[50]....
        /*026c*/ 	.word	0x000036b0


	//   ....[51]....
        /*0270*/ 	.word	0x000036f0


	//   ....[52]....
        /*0274*/ 	.word	0x00003730


	//   ....[53]....
        /*0278*/ 	.word	0x00003770


	//   ....[54]....
        /*027c*/ 	.word	0x000037b0


	//   ....[55]....
        /*0280*/ 	.word	0x00003810


	//   ....[56]....
        /*0284*/ 	.word	0x000038a0


	//   ....[57]....
        /*0288*/ 	.word	0x000038e0


	//   ....[58]....
        /*028c*/ 	.word	0x00003920


	//   ....[59]....
        /*0290*/ 	.word	0x00003970


	//   ....[60]....
        /*0294*/ 	.word	0x00004480


	//   ....[61]....
        /*0298*/ 	.word	0x000044c0


	//   ....[62]....
        /*029c*/ 	.word	0x00004500


	//   ....[63]....
        /*02a0*/ 	.word	0x00004540


	//   ....[64]....
        /*02a4*/ 	.word	0x000045a0


	//   ....[65]....
        /*02a8*/ 	.word	0x000045c0


	//   ....[66]....
        /*02ac*/ 	.word	0x000045e0


	//   ....[67]....
        /*02b0*/ 	.word	0x00004600


	//   ....[68]....
        /*02b4*/ 	.word	0x00004630


	//   ....[69]....
        /*02b8*/ 	.word	0x00004650


	//   ....[70]....
        /*02bc*/ 	.word	0x00004670


	//   ....[71]....
        /*02c0*/ 	.word	0x00004690


	//   ....[72]....
        /*02c4*/ 	.word	0x000046c0


	//   ....[73]....
        /*02c8*/ 	.word	0x000046e0


	//   ....[74]....
        /*02cc*/ 	.word	0x00004700


	//   ....[75]....
        /*02d0*/ 	.word	0x00004720


	//   ....[76]....
        /*02d4*/ 	.word	0x00004780


	//   ....[77]....
        /*02d8*/ 	.word	0x000047e0


	//   ....[78]....
        /*02dc*/ 	.word	0x00004820


	//   ....[79]....
        /*02e0*/ 	.word	0x00004860


	//   ....[80]....
        /*02e4*/ 	.word	0x00004c40


	//   ....[81]....
        /*02e8*/ 	.word	0x00004e30


	//   ....[82]....
        /*02ec*/ 	.word	0x000051b0


	//   ....[83]....
        /*02f0*/ 	.word	0x000052a0


	//   ....[84]....
        /*02f4*/ 	.word	0x000052f0


	//   ....[85]....
        /*02f8*/ 	.word	0x00005340


	//   ....[86]....
        /*02fc*/ 	.word	0x00005370


	//   ....[87]....
        /*0300*/ 	.word	0x00005390


	//   ....[88]....
        /*0304*/ 	.word	0x00005470


	//   ....[89]....
        /*0308*/ 	.word	0x000054b0


	//   ....[90]....
        /*030c*/ 	.word	0x00005500


	//   ....[91]....
        /*0310*/ 	.word	0x00005530


	//   ....[92]....
        /*0314*/ 	.word	0x00005550


	//----- nvinfo : EIATTR_EXIT_INSTR_OFFSETS
	.align		4
.L_3799:
        /*0318*/ 	.byte	0x04, 0x1c
        /*031a*/ 	.short	(.L_3801 - .L_3800)


	//   ....[0]....
.L_3800:
        /*031c*/ 	.word	0x00005620


	//   ....[1]....
        /*0320*/ 	.word	0x00005920


	//----- nvinfo : EIATTR_MAX_THREADS
	.align		4
.L_3801:
        /*0324*/ 	.byte	0x04, 0x05
        /*0326*/ 	.short	(.L_3803 - .L_3802)
.L_3802:
        /*0328*/ 	.word	0x00000020
        /*032c*/ 	.word	0x00000001
        /*0330*/ 	.word	0x00000001


	//----- nvinfo : EIATTR_CRS_STACK_SIZE
	.align		4
.L_3803:
        /*0334*/ 	.byte	0x04, 0x1e
        /*0336*/ 	.short	(.L_3805 - .L_3804)
.L_3804:
        /*0338*/ 	.word	0x00000000


	//----- nvinfo : EIATTR_CBANK_PARAM_SIZE
	.align		4
.L_3805:
        /*033c*/ 	.byte	0x03, 0x19
        /*033e*/ 	.short	0x01f0


	//----- nvinfo : EIATTR_PARAM_CBANK
	.align		4
        /*0340*/ 	.byte	0x04, 0x0a
        /*0342*/ 	.short	(.L_3807 - .L_3806)
	.align		4
.L_3806:
        /*0344*/ 	.word	index@(.nv.constant0._Z25selective_scan_bwd_kernelI32Selective_Scan_bwd_kernel_traitsILi32ELi4ELb1ELb0ELb1ELb1ELb0EN3c104HalfENS1_7complexIfEEEEv12SSMParamsBwd)
        /*0348*/ 	.short	0x0210
        /*034a*/ 	.short	0x01f0


	//----- nvinfo : EIATTR_SW_WAR
	.align		4
.L_3807:
        /*034c*/ 	.byte	0x04, 0x36
        /*034e*/ 	.short	(.L_3809 - .L_3808)
.L_3808:
        /*0350*/ 	.word	0x00000008
.L_3809:


//--------------------- .nv.info._Z25selective_scan_bwd_kernelI32Selective_Scan_bwd_kernel_traitsILi32ELi4ELb1ELb0ELb1ELb1ELb1EN3c104HalfENS1_7complexIfEEEEv12SSMParamsBwd --------------------------
	.section	.nv.info._Z25selective_scan_bwd_kernelI32Selective_Scan_bwd_kernel_traitsILi32ELi4ELb1ELb0ELb1ELb1ELb1EN3c104HalfENS1_7complexIfEEEEv12SSMParamsBwd,"",@"SHT_CUDA_INFO"
	.sectionflags	@""
	.align	4


	//----- nvinfo : EIATTR_CUDA_API_VERSION
	.align		4
        /*0000*/ 	.byte	0x04, 0x37
        /*0002*/ 	.short	(.L_3811 - .L_3810)
.L_3810:
        /*0004*/ 	.word	0x00000082


	//----- nvinfo : EIATTR_KPARAM_INFO
	.align		4
.L_3811:
        /*0008*/ 	.byte	0x04, 0x17
        /*000a*/ 	.short	(.L_3813 - .L_3812)
.L_3812:
        /*000c*/ 	.word	0x00000000
        /*0010*/ 	.short	0x0000
        /*0012*/ 	.short	0x0000
        /*0014*/ 	.byte	0x00, 0xf0, 0xc1, 0x07


	//----- nvinfo : EIATTR_SPARSE_MMA_MASK
	.align		4
.L_3813:
        /*0018*/ 	.byte	0x03, 0x50
        /*001a*/ 	.short	0x0000


	//----- nvinfo : EIATTR_MAXREG_COUNT
	.align		4
        /*001c*/ 	.byte	0x03, 0x1b
        /*001e*/ 	.short	0x00ff


	//----- nvinfo : EIATTR_NUM_BARRIERS
	.align		4
        /*0020*/ 	.byte	0x02, 0x4c
        /*0022*/ 	.byte	0x01
	.zero		1


	//----- nvinfo : EIATTR_MERCURY_ISA_VERSION
	.align		4
        /*0024*/ 	.byte	0x03, 0x5f
        /*0026*/ 	.short	0x0101


	//----- nvinfo : EIATTR_COOP_GROUP_MASK_REGIDS
	.align		4
        /*0028*/ 	.byte	0x04, 0x29
        /*002a*/ 	.short	(.L_3815 - .L_3814)


	//   ....[0]....
.L_3814:
        /*002c*/ 	.word	0xffffffff


	//   ....[1]....
        /*0030*/ 	.word	0xffffffff


	//   ....[2]....
        /*0034*/ 	.word	0xffffffff


	//   ....[3]....
        /*0038*/ 	.word	0xffffffff


	//   ....[4]....
        /*003c*/ 	.word	0xffffffff


	//   ....[5]....
        /*0040*/ 	.word	0xffffffff


	//   ....[6]....
        /*0044*/ 	.word	0xffffffff


	//   ....[7]....
        /*0048*/ 	.word	0xffffffff


	//   ....[8]....
        /*004c*/ 	.word	0xffffffff


	//   ....[9]....
        /*0050*/ 	.word	0xffffffff


	//   ....[10]....
        /*0054*/ 	.word	0xffffffff


	//   ....[11]....
        /*0058*/ 	.word	0xffffffff


	//   ....[12]....
        /*005c*/ 	.word	0xffffffff


	//   ....[13]....
        /*0060*/ 	.word	0xffffffff


	//   ....[14]....
        /*0064*/ 	.word	0xffffffff


	//   ....[15]....
        /*0068*/ 	.word	0xffffffff


	//   ....[16]....
        /*006c*/ 	.word	0xffffffff


	//   ....[17]....
        /*0070*/ 	.word	0xffffffff


	//   ....[18]....
        /*0074*/ 	.word	0xffffffff


	//   ....[19]....
        /*0078*/ 	.word	0xffffffff


	//   ....[20]....
        /*007c*/ 	.word	0xffffffff


	//   ....[21]....
        /*0080*/ 	.word	0xffffffff


	//   ....[22]....
        /*0084*/ 	.word	0xffffffff


	//   ....[23]....
        /*0088*/ 	.word	0xffffffff


	//   ....[24]....
        /*008c*/ 	.word	0xffffffff


	//   ....[25]....
        /*0090*/ 	.word	0xffffffff


	//   ....[26]....
        /*0094*/ 	.word	0xffffffff


	//   ....[27]....
        /*0098*/ 	.word	0xffffffff


	//   ....[28]....
        /*009c*/ 	.word	0xffffffff


	//   ....[29]....
        /*00a0*/ 	.word	0xffffffff


	//   ....[30]....
        /*00a4*/ 	.word	0xffffffff


	//   ....[31]....
        /*00a8*/ 	.word	0xffffffff


	//   ....[32]....
        /*00ac*/ 	.word	0xffffffff


	//   ....[33]....
        /*00b0*/ 	.word	0xffffffff


	//   ....[34]....
        /*00b4*/ 	.word	0xffffffff


	//   ....[35]....
        /*00b8*/ 	.word	0xffffffff


	//   ....[36]....
        /*00bc*/ 	.word	0xffffffff


	//   ....[37]....
        /*00c0*/ 	.word	0xffffffff


	//   ....[38]....
        /*00c4*/ 	.word	0xffffffff


	//   ....[39]....
        /*00c8*/ 	.word	0xffffffff


	//   ....[40]....
        /*00cc*/ 	.word	0xffffffff


	//   ....[41]....
        /*00d0*/ 	.word	0xffffffff


	//   ....[42]....
        /*00d4*/ 	.word	0xffffffff


	//   ....[43]....
        /*00d8*/ 	.word	0xffffffff


	//   ....[44]....
        /*00dc*/ 	.word	0xffffffff


	//   ....[45]....
        /*00e0*/ 	.word	0xffffffff


	//   ....[46]....
        /*00e4*/ 	.word	0xffffffff


	//   ....[47]....
        /*00e8*/ 	.word	0xffffffff


	//   ....[48]....
        /*00ec*/ 	.word	0xffffffff


	//   ....[49]....
        /*00f0*/ 	.word	0xffffffff


	//   ....[50]....
        /*00f4*/ 	.word	0xffffffff


	//   ....[51]....
        /*00f8*/ 	.word	0xffffffff


	//   ....[52]....
        /*00fc*/ 	.word	0xffffffff


	//   ....[53]....
        /*0100*/ 	.word	0xffffffff


	//   ....[54]....
        /*0104*/ 	.word	0xffffffff


	//   ....[55]....
        /*0108*/ 	.word	0xffffffff


	//   ....[56]....
        /*010c*/ 	.word	0xffffffff


	//   ....[57]....
        /*0110*/ 	.word	0xffffffff


	//   ....[58]....
        /*0114*/ 	.word	0xffffffff


	//   ....[59]....
        /*0118*/ 	.word	0xffffffff


	//   ....[60]....
        /*011c*/ 	.word	0xffffffff


	//   ....[61]....
        /*0120*/ 	.word	0xffffffff


	//   ....[62]....
        /*0124*/ 	.word	0xffffffff


	//   ....[63]....
        /*0128*/ 	.word	0xffffffff


	//   ....[64]....
        /*012c*/ 	.word	0xffffffff


	//   ....[65]....
        /*0130*/ 	.word	0xffffffff


	//   ....[66]....
        /*0134*/ 	.word	0xffffffff


	//   ....[67]....
        /*0138*/ 	.word	0xffffffff


	//   ....[68]....
        /*013c*/ 	.word	0xffffffff


	//   ....[69]....
        /*0140*/ 	.word	0xffffffff


	//   ....[70]....
        /*0144*/ 	.word	0xffffffff


	//   ....[71]....
        /*0148*/ 	.word	0xffffffff


	//   ....[72]....
        /*014c*/ 	.word	0xffffffff


	//   ....[73]....
        /*0150*/ 	.word	0xffffffff


	//   ....[74]....
        /*0154*/ 	.word	0xffffffff


	//   ....[75]....
        /*0158*/ 	.word	0xffffffff


	//   ....[76]....
        /*015c*/ 	.word	0xffffffff


	//   ....[77]....
        /*0160*/ 	.word	0xffffffff


	//   ....[78]....
        /*0164*/ 	.word	0xffffffff


	//   ....[79]....
        /*0168*/ 	.word	0xffffffff


	//   ....[80]....
        /*016c*/ 	.word	0xffffffff


	//   ....[81]....
        /*0170*/ 	.word	0xffffffff


	//   ....[82]....
        /*0174*/ 	.word	0xffffffff


	//   ....[83]....
        /*0178*/ 	.word	0xffffffff


	//   ....[84]....
        /*017c*/ 	.word	0xffffffff


	//   ....[85]....
        /*0180*/ 	.word	0xffffffff


	//   ....[86]....
        /*0184*/ 	.word	0xffffffff


	//   ....[87]....
        /*0188*/ 	.word	0xffffffff


	//   ....[88]....
        /*018c*/ 	.word	0xffffffff


	//   ....[89]....
        /*0190*/ 	.word	0xffffffff


	//   ....[90]....
        /*0194*/ 	.word	0xffffffff


	//   ....[91]....
        /*0198*/ 	.word	0xffffffff


	//   ....[92]....
        /*019c*/ 	.word	0xffffffff


	//   ....[93]....
        /*01a0*/ 	.word	0xffffffff


	//   ....[94]....
        /*01a4*/ 	.word	0xffffffff


	//   ....[95]....
        /*01a8*/ 	.word	0xffffffff


	//   ....[96]....
        /*01ac*/ 	.word	0xffffffff


	//----- nvinfo : EIATTR_COOP_GROUP_INSTR_OFFSETS
	.align		4
.L_3815:
        /*01b0*/ 	.byte	0x04, 0x28
        /*01b2*/ 	.short	(.L_3817 - .L_3816)


	//   ....[0]....
.L_3816:
        /*01b4*/ 	.word	0x00000ca0


	//   ....[1]....
        /*01b8*/ 	.word	0x00000d20


	//   ....[2]....
        /*01bc*/ 	.word	0x00000ed0


	//   ....[3]....
        /*01c0*/ 	.word	0x00001940


	//   ....[4]....
        /*01c4*/ 	.word	0x00001af0


	//   ....[5]....
        /*01c8*/ 	.word	0x00001eb0


	//   ....[6]....
        /*01cc*/ 	.word	0x000020c0


	//   ....[7]....
        /*01d0*/ 	.word	0x00002960


	//   ....[8]....
        /*01d4*/ 	.word	0x00002db0


	//   ....[9]....
        /*01d8*/ 	.word	0x00002df0


	//   ....[10]....
        /*01dc*/ 	.word	0x00002e90


	//   ....[11]....
        /*01e0*/ 	.word	0x00002ed0


	//   ....[12]....
        /*01e4*/ 	.word	0x00002f90


	//   ....[13]....
        /*01e8*/ 	.word	0x00002fd0


	//   ....[14]....
        /*01ec*/ 	.word	0x00003000


	//   ....[15]....
        /*01f0*/ 	.word	0x00003030


	//   ....[16]....
        /*01f4*/ 	.word	0x00003070


	//   ....[17]....
        /*01f8*/ 	.word	0x00003090


	//   ....[18]....
        /*01fc*/ 	.word	0x00003110


	//   ....[19]....
        /*0200*/ 	.word	0x00003140


	//   ....[20]....
        /*0204*/ 	.word	0x00003180


	//   ....[21]....
        /*0208*/ 	.word	0x00003190


	//   ....[22]....
        /*020c*/ 	.word	0x00003210


	//   ....[23]....
        /*0210*/ 	.word	0x00003240


	//   ....[24]....
        /*0214*/ 	.word	0x00003280


	//   ....[25]....
        /*0218*/ 	.word	0x00003290


	//   ....[26]....
        /*021c*/ 	.word	0x00003330


	//   ....[27]....
        /*0220*/ 	.word	0x00003370


	//   ....[28]....
        /*0224*/ 	.word	0x000033b0


	//   ....[29]....
        /*0228*/ 	.word	0x000033f0


	//   ....[30]....
        /*022c*/ 	.word	0x00003590


	//   ....[31]....
        /*0230*/ 	.word	0x000035d0


	//   ....[32]....
        /*0234*/ 	.word	0x00003610


	//   ....[33]....
        /*0238*/ 	.word	0x00003650


	//   ....[34]....
        /*023c*/ 	.word	0x000038f0


	//   ....[35]....
        /*0240*/ 	.word	0x00003910


	//   ....[36]....
        /*0244*/ 	.word	0x00003920


	//   ....[37]....
        /*0248*/ 	.word	0x00003930


	//   ....[38]....
        /*024c*/ 	.word	0x00003a40


	//   ....[39]....
        /*0250*/ 	.word	0x00003a80


	//   ....[40]....
        /*0254*/ 	.word	0x00003a90


	//   ....[41]....
        /*0258*/ 	.word	0x00003aa0


	//   ....[42]....
        /*025c*/ 	.word	0x00003cd0


	//   ....[43]....
        /*0260*/ 	.word	0x00003d00


	//   ....[44]....
        /*0264*/ 	.word	0x00003d20


	//   ....[45]....
        /*0268*/ 	.word	0x00003d30


	//   ....[46]....
        /*026c*/ 	.word	0x00003e30


	//   ....[47]....
        /*0270*/ 	.word	0x00003e50


	//   ....[48]....
        /*0274*/ 	.word	0x00003e60


	//   ....[49]....
        /*0278*/ 	.word	0x00003e70


	//   ....[50]....
        /*027c*/ 	.word	0x00003f50


	//   ....[51]....
        /*0280*/ 	.word	0x00003f70


	//   ....[52]....
        /*0284*/ 	.word	0x00003f80


	//   ....[53]....
        /*0288*/ 	.word	0x00003f90


	//   ....[54]....
        /*028c*/ 	.word	0x00004090


	//   ....[55]....
        /*0290*/ 	.word	0x000040d0


	//   ....[56]....
        /*0294*/ 	.word	0x00004110


	//   ....[57]....
        /*0298*/ 	.word	0x00004150


	//   ....[58]....
        /*029c*/ 	.word	0x00004190


	//   ....[59]....
        /*02a0*/ 	.word	0x000041f0


	//   ....[60]....
        /*02a4*/ 	.word	0x00004280


	//   ....[61]....
        /*02a8*/ 	.word	0x000042c0


	//   ....[62]....
        /*02ac*/ 	.word	0x00004300


	//   ....[63]....
        /*02b0*/ 	.word	0x00004350


	//   ....[64]....
        /*02b4*/ 	.word	0x00004e60


	//   ....[65]....
        /*02b8*/ 	.word	0x00004ea0


	//   ....[66]....
        /*02bc*/ 	.word	0x00004ee0


	//   ....[67]....
        /*02c0*/ 	.word	0x00004f20


	//   ....[68]....
        /*02c4*/ 	.word	0x00004f80


	//   ....[69]....
        /*02c8*/ 	.word	0x00004fa0


	//   ....[70]....
        /*02cc*/ 	.word	0x00004fc0


	//   ....[71]....
        /*02d0*/ 	.word	0x00004fe0


	//   ....[72]....
        /*02d4*/ 	.word	0x00005010


	//   ....[73]....
        /*02d8*/ 	.word	0x00005030


	//   ....[74]....
        /*02dc*/ 	.word	0x00005050


	//   ....[75]....
        /*02e0*/ 	.word	0x00005070


	//   ....[76]....
        /*02e4*/ 	.word	0x000050a0


	//   ....[77]....
        /*02e8*/ 	.word	0x000050c0


	//   ....[78]....
        /*02ec*/ 	.word	0x000050e0


	//   ....[79]....
        /*02f0*/ 	.word	0x00005100


	//   ....[80]....
        /*02f4*/ 	.word	0x00005160


	//   ....[81]....
        /*02f8*/ 	.word	0x000051c0


	//   ....[82]....
        /*02fc*/ 	.word	0x00005200


	//   ....[83]....
        /*0300*/ 	.word	0x00005240


	//   ....[84]....
        /*0304*/ 	.word	0x00005620


	//   ....[85]....
        /*0308*/ 	.word	0x00005810


	//   ....[86]....
        /*030c*/ 	.word	0x00005b90


	//   ....[87]....
        /*0310*/ 	.word	0x00005c80


	//   ....[88]....
        /*0314*/ 	.word	0x00005cd0


	//   ....[89]....
        /*0318*/ 	.word	0x00005d20


	//   ....[90]....
        /*031c*/ 	.word	0x00005d50


	//   ....[91]....
        /*0320*/ 	.word	0x00005d70


	//   ....[92]....
        /*0324*/ 	.word	0x00005e50


	//   ....[93]....
        /*0328*/ 	.word	0x00005e90


	//   ....[94]....
        /*032c*/ 	.word	0x00005ee0


	//   ....[95]....
        /*0330*/ 	.word	0x00005f10


	//   ....[96]....
        /*0334*/ 	.word	0x00005f30


	//----- nvinfo : EIATTR_EXIT_INSTR_OFFSETS
	.align		4
.L_3817:
        /*0338*/ 	.byte	0x04, 0x1c
        /*033a*/ 	.short	(.L_3819 - .L_3818)


	//   ....[0]....
.L_3818:
        /*033c*/ 	.word	0x00006000


	//   ....[1]....
        /*0340*/ 	.word	0x00006300


	//----- nvinfo : EIATTR_MAX_THREADS
	.align		4
.L_3819:
        /*0344*/ 	.byte	0x04, 0x05
        /*0346*/ 	.short	(.L_3821 - .L_3820)
.L_3820:
        /*0348*/ 	.word	0x00000020
        /*034c*/ 	.word	0x00000001
        /*0350*/ 	.word	0x00000001


	//----- nvinfo : EIATTR_CRS_STACK_SIZE
	.align		4
.L_3821:
        /*0354*/ 	.byte	0x04, 0x1e
        /*0356*/ 	.short	(.L_3823 - .L_3822)
.L_3822:
        /*0358*/ 	.word	0x00000000


	//----- nvinfo : EIATTR_CBANK_PARAM_SIZE
	.align		4
.L_3823:
        /*035c*/ 	.byte	0x03, 0x19
        /*035e*/ 	.short	0x01f0


	//----- nvinfo : EIATTR_PARAM_CBANK
	.align		4
        /*0360*/ 	.byte	0x04, 0x0a
        /*0362*/ 	.short	(.L_3825 - .L_3824)
	.align		4
.L_3824:
        /*0364*/ 	.word	index@(.nv.constant0._Z25selective_scan_bwd_kernelI32Selective_Scan_bwd_kernel_traitsILi32ELi4ELb1ELb0ELb1ELb1ELb1EN3c104HalfENS1_7complexIfEEEEv12SSMParamsBwd)
        /*0368*/ 	.short	0x0210
        /*036a*/ 	.short	0x01f0


	//----- nvinfo : EIATTR_SW_WAR
	.align		4
.L_3825:
        /*036c*/ 	.byte	0x04, 0x36
        /*036e*/ 	.short	(.L_3827 - .L_3826)
.L_3826:
        /*0370*/ 	.word	0x00000008
.L_3827:


//--------------------- .nv.info._Z25selective_scan_bwd_kernelI32Selective_Scan_bwd_kernel_traitsILi32ELi4ELb1ELb1ELb0ELb0ELb0EN3c104HalfENS1_7complexIfEEEEv12SSMParamsBwd --------------------------
	.section	.nv.info._Z25selective_scan_bwd_kernelI32Selective_Scan_bwd_kernel_traitsILi32ELi4ELb1ELb1ELb0ELb0ELb0EN3c104HalfENS1_7complexIfEEEEv12SSMParamsBwd,"",@"SHT_CUDA_INFO"
	.sectionflags	@""
	.align	4


	//----- nvinfo : EIATTR_CUDA_API_VERSION
	.align		4
        /*0000*/ 	.byte	0x04, 0x37
        /*0002*/ 	.short	(.L_3829 - .L_3828)
.L_3828:
        /*0004*/ 	.word	0x00000082


	//----- nvinfo : EIATTR_KPARAM_INFO
	.align		4
.L_3829:
        /*0008*/ 	.byte	0x04, 0x17
        /*000a*/ 	.short	(.L_3831 - .L_3830)
.L_3830:
        /*000c*/ 	.word	0x00000000
        /*0010*/ 	.short	0x0000
        /*0012*/ 	.short	0x0000
        /*0014*/ 	.byte	0x00, 0xf0, 0xc1, 0x07


	//----- nvinfo : EIATTR_SPARSE_MMA_MASK
	.align		4
.L_3831:
        /*0018*/ 	.byte	0x03, 0x50
        /*001a*/ 	.short	0x0000


	//----- nvinfo : EIATTR_MAXREG_COUNT
	.align		4
        /*001c*/ 	.byte	0x03, 0x1b
        /*001e*/ 	.short	0x00ff


	//----- nvinfo : EIATTR_NUM_BARRIERS
	.align		4
        /*0020*/ 	.byte	0x02, 0x4c
        /*0022*/ 	.byte	0x01
	.zero		1


	//----- nvinfo : EIATTR_MERCURY_ISA_VERSION
	.align		4
        /*0024*/ 	.byte	0x03, 0x5f
        /*0026*/ 	.short	0x0101


	//----- nvinfo : EIATTR_COOP_GROUP_MASK_REGIDS
	.align		4
        /*0028*/ 	.byte	0x04, 0x29
        /*002a*/ 	.short	(.L_3833 - .L_3832)


	//   ....[0]....
.L_3832:
        /*002c*/ 	.word	0xffffffff


	//   ....[1]....
        /*0030*/ 	.word	0xffffffff


	//   ....[2]....
        /*0034*/ 	.word	0xffffffff


	//   ....[3]....
        /*0038*/ 	.word	0xffffffff


	//   ....[4]....
        /*003c*/ 	.word	0xffffffff


	//   ....[5]....
        /*0040*/ 	.word	0xffffffff


	//   ....[6]....
        /*0044*/ 	.word	0xffffffff


	//   ....[7]....
        /*0048*/ 	.word	0xffffffff


	//   ....[8]....
        /*004c*/ 	.word	0xffffffff


	//   ....[9]....
        /*0050*/ 	.word	0xffffffff


	//   ....[10]....
        /*0054*/ 	.word	0xffffffff


	//   ....[11]....
        /*0058*/ 	.word	0xffffffff


	//   ....[12]....
        /*005c*/ 	.word	0xffffffff


	//   ....[13]....
        /*0060*/ 	.word	0xffffffff


	//   ....[14]....
        /*0064*/ 	.word	0xffffffff


	//   ....[15]....
        /*0068*/ 	.word	0xffffffff


	//   ....[16]....
        /*006c*/ 	.word	0xffffffff


	//   ....[17]....
        /*0070*/ 	.word	0xffffffff


	//   ....[18]....
        /*0074*/ 	.word	0xffffffff


	//   ....[19]....
        /*0078*/ 	.word	0xffffffff


	//   ....[20]....
        /*007c*/ 	.word	0xffffffff


	//   ....[21]....
        /*0080*/ 	.word	0xffffffff


	//   ....[22]....
        /*0084*/ 	.word	0xffffffff


	//   ....[23]....
        /*0088*/ 	.word	0xffffffff


	//   ....[24]....
        /*008c*/ 	.word	0xffffffff


	//   ....[25]....
        /*0090*/ 	.word	0xffffffff


	//   ....[26]....
        /*0094*/ 	.word	0xffffffff


	//   ....[27]....
        /*0098*/ 	.word	0xffffffff


	//   ....[28]....
        /*009c*/ 	.word	0xffffffff


	//   ....[29]....
        /*00a0*/ 	.word	0xffffffff


	//   ....[30]....
        /*00a4*/ 	.word	0xffffffff


	//   ....[31]....
        /*00a8*/ 	.word	0xffffffff


	//   ....[32]....
        /*00ac*/ 	.word	0xffffffff


	//   ....[33]....
        /*00b0*/ 	.word	0xffffffff


	//   ....[34]....
        /*00b4*/ 	.word	0xffffffff


	//   ....[35]....
        /*00b8*/ 	.word	0xffffffff


	//   ....[36]....
        /*00bc*/ 	.word	0xffffffff


	//   ....[37]....
        /*00c0*/ 	.word	0xffffffff


	//   ....[38]....
        /*00c4*/ 	.word	0xffffffff


	//   ....[39]....
        /*00c8*/ 	.word	0xffffffff


	//   ....[40]....
        /*00cc*/ 	.word	0xffffffff


	//   ....[41]....
        /*00d0*/ 	.word	0xffffffff


	//   ....[42]....
        /*00d4*/ 	.word	0xffffffff


	//   ....[43]....
        /*00d8*/ 	.word	0xffffffff


	//   ....[44]....
        /*00dc*/ 	.word	0xffffffff


	//   ....[45]....
        /*00e0*/ 	.word	0xffffffff


	//   ....[46]....
        /*00e4*/ 	.word	0xffffffff


	//   ....[47]....
        /*00e8*/ 	.word	0xffffffff


	//   ....[48]....
        /*00ec*/ 	.word	0xffffffff


	//   ....[49]....
        /*00f0*/ 	.word	0xffffffff


	//   ....[50]....
        /*00f4*/ 	.word	0xffffffff


	//   ....[51]....
        /*00f8*/ 	.word	0xffffffff


	//   ....[52]....
        /*00fc*/ 	.word	0xffffffff


	//   ....[53]....
        /*0100*/ 	.word	0xffffffff


	//   ....[54]....
        /*0104*/ 	.word	0xffffffff


	//   ....[55]....
        /*0108*/ 	.word	0xffffffff


	//   ....[56]....
        /*010c*/ 	.word	0xffffffff


	//   ....[57]....
        /*0110*/ 	.word	0xffffffff


	//   ....[58]....
        /*0114*/ 	.word	0xffffffff


	//   ....[59]....
        /*0118*/ 	.word	0xffffffff


	//   ....[60]....
        /*011c*/ 	.word	0xffffffff


	//   ....[61]....
        /*0120*/ 	.word	0xffffffff


	//   ....[62]....
        /*0124*/ 	.word	0xffffffff


	//   ....[63]....
        /*0128*/ 	.word	0xffffffff


	//   ....[64]....
        /*012c*/ 	.word	0xffffffff


	//   ....[65]....
        /*0130*/ 	.word	0xffffffff


	//   ....[66]....
        /*0134*/ 	.word	0xffffffff


	//   ....[67]....
        /*0138*/ 	.word	0xffffffff


	//   ....[68]....
        /*013c*/ 	.word	0xffffffff


	//   ....[69]....
        /*0140*/ 	.word	0xffffffff


	//   ....[70]....
        /*0144*/ 	.word	0xffffffff


	//   ....[71]....
        /*0148*/ 	.word	0xffffffff


	//   ....[72]....
        /*014c*/ 	.word	0xffffffff


	//   ....[73]....
        /*0150*/ 	.word	0xffffffff


	//   ....[74]....
        /*0154*/ 	.word	0xffffffff


	//   ....[75]....
        /*0158*/ 	.word	0xffffffff


	//   ....[76]....
        /*015c*/ 	.word	0xffffffff


	//   ....[77]....
        /*0160*/ 	.word	0xffffffff


	//   ....[78]....
        /*0164*/ 	.word	0xffffffff


	//   ....[79]....
        /*0168*/ 	.word	0xffffffff


	//   ....[80]....
        /*016c*/ 	.word	0xffffffff


	//   ....[81]....
        /*0170*/ 	.word	0xffffffff


	//   ....[82]....
        /*0174*/ 	.word	0xffffffff


	//   ....[83]....
        /*0178*/ 	.word	0xffffffff


	//   ....[84]....
        /*017c*/ 	.word	0xffffffff


	//   ....[85]....
        /*0180*/ 	.word	0xffffffff


	//   ....[86]....
        /*0184*/ 	.word	0xffffffff


	//   ....[87]....
        /*0188*/ 	.word	0xffffffff


	//   ....[88]....
        /*018c*/ 	.word	0xffffffff


	//   ....[89]....
        /*0190*/ 	.word	0xffffffff


	//   ....[90]....
        /*0194*/ 	.word	0xffffffff


	//   ....[91]....
        /*0198*/ 	.word	0xffffffff


	//----- nvinfo : EIATTR_COOP_GROUP_INSTR_OFFSETS
	.align		4
.L_3833:
        /*019c*/ 	.byte	0x04, 0x28
        /*019e*/ 	.short	(.L_3835 - .L_3834)


	//   ....[0]....
.L_3834:
        /*01a0*/ 	.word	0x00000cf0


	//   ....[1]....
        /*01a4*/ 	.word	0x00000d50


	//   ....[2]....
        /*01a8*/ 	.word	0x00000e50


	//   ....[3]....
        /*01ac*/ 	.word	0x000016a0


	//   ....[4]....
        /*01b0*/ 	.word	0x00001ca0


	//   ....[5]....
        /*01b4*/ 	.word	0x00001ce0


	//   ....[6]....
        /*01b8*/ 	.word	0x00001d20


	//   ....[7]....
        /*01bc*/ 	.word	0x00001d50


	//   ....[8]....
        /*01c0*/ 	.word	0x00001d70


	//   ....[9]....
        /*01c4*/ 	.word	0x00001d80


	//   ....[10]....
        /*01c8*/ 	.word	0x00001e00


	//   ....[11]....
        /*01cc*/ 	.word	0x00001e30


	//   ....[12]....
        /*01d0*/ 	.word	0x00001e70


	//   ....[13]....
        /*01d4*/ 	.word	0x00001e80


	//   ....[14]....
        /*01d8*/ 	.word	0x00001f10


	//   ....[15]....
        /*01dc*/ 	.word	0x00001f40


	//   ....[16]....
        /*01e0*/ 	.word	0x00001f60


	//   ....[17]....
        /*01e4*/ 	.word	0x00001f80


	//   ....[18]....
        /*01e8*/ 	.word	0x00002020


	//   ....[19]....
        /*01ec*/ 	.word	0x00002050


	//   ....[20]....
        /*01f0*/ 	.word	0x00002070


	//   ....[21]....
        /*01f4*/ 	.word	0x00002080


	//   ....[22]....
        /*01f8*/ 	.word	0x00002150


	//   ....[23]....
        /*01fc*/ 	.word	0x00002190


	//   ....[24]....
        /*0200*/ 	.word	0x000021d0


	//   ....[25]....
        /*0204*/ 	.word	0x00002210


	//   ....[26]....
        /*0208*/ 	.word	0x00002360


	//   ....[27]....
        /*020c*/ 	.word	0x000023a0


	//   ....[28]....
        /*0210*/ 	.word	0x000023e0


	//   ....[29]....
        /*0214*/ 	.word	0x00002420


	//   ....[30]....
        /*0218*/ 	.word	0x000025d0


	//   ....[31]....
        /*021c*/ 	.word	0x000025e0


	//   ....[32]....
        /*0220*/ 	.word	0x000025f0


	//   ....[33]....
        /*0224*/ 	.word	0x00002600


	//   ....[34]....
        /*0228*/ 	.word	0x00002710


	//   ....[35]....
        /*022c*/ 	.word	0x00002750


	//   ....[36]....
        /*0230*/ 	.word	0x00002780


	//   ....[37]....
        /*0234*/ 	.word	0x00002790


	//   ....[38]....
        /*0238*/ 	.word	0x000028a0


	//   ....[39]....
        /*023c*/ 	.word	0x000028e0


	//   ....[40]....
        /*0240*/ 	.word	0x00002920


	//   ....[41]....
        /*0244*/ 	.word	0x00002940


	//   ....[42]....
        /*0248*/ 	.word	0x00002a40


	//   ....[43]....
        /*024c*/ 	.word	0x00002a60


	//   ....[44]....
        /*0250*/ 	.word	0x00002a70


	//   ....[45]....
        /*0254*/ 	.word	0x00002a80


	//   ....[46]....
        /*0258*/ 	.word	0x00002b60


	//   ....[47]....
        /*025c*/ 	.word	0x00002ba0


	//   ....[48]....
        /*0260*/ 	.word	0x00002bb0


	//   ....[49]....
        /*0264*/ 	.word	0x00002bc0


	//   ....[50]....
        /*0268*/ 	.word	0x00002ca0


	//   ....[51]....
        /*026c*/ 	.word	0x00002ce0


	//   ....[52]....
        /*0270*/ 	.word	0x00002d20


	//   ....[53]....
        /*0274*/ 	.word	0x00002d60


	//   ....[54]....
        /*0278*/ 	.word	0x00002da0


	//   ....[55]....
        /*027c*/ 	.word	0x00002de0


	//   ....[56]....
        /*0280*/ 	.word	0x00002e60


	//   ....[57]....
        /*0284*/ 	.word	0x00002ec0


	//   ....[58]....
        /*0288*/ 	.word	0x00002f00


	//   ....[59]....
        /*028c*/ 	.word	0x00002f50


	//   ....[60]....
        /*0290*/ 	.word	0x000039e0


	//   ....[61]....
        /*0294*/ 	.word	0x00003a20


	//   ....[62]....
        /*0298*/ 	.word	0x00003a50


	//   ....[63]....
        /*029c*/ 	.word	0x00003a70


	//   ....[64]....
        /*02a0*/ 	.word	0x00003ab0


	//   ....[65]....
        /*02a4*/ 	.word	0x00003ae0


	//   ....[66]....
        /*02a8*/ 	.word	0x00003b00


	//   ....[67]....
        /*02ac*/ 	.word	0x00003b10


	//   ....[68]....
        /*02b0*/ 	.word	0x00003b40


	//   ....[69]....
        /*02b4*/ 	.word	0x00003b60


	//   ....[70]....
        /*02b8*/ 	.word	0x00003b90


	//   ....[71]....
        /*02bc*/ 	.word	0x00003ba0


	//   ....[72]....
        /*02c0*/ 	.word	0x00003bd0


	//   ....[73]....
        /*02c4*/ 	.word	0x00003bf0


	//   ....[74]....
        /*02c8*/ 	.word	0x00003c10


	//   ....[75]....
        /*02cc*/ 	.word	0x00003c40


	//   ....[76]....
        /*02d0*/ 	.word	0x00003d10


	//   ....[77]....
        /*02d4*/ 	.word	0x00003d50


	//   ....[78]....
        /*02d8*/ 	.word	0x00003d90


	//   ....[79]....
        /*02dc*/ 	.word	0x00003dd0


	//   ....[80]....
        /*02e0*/ 	.word	0x00004360


	//   ....[81]....
        /*02e4*/ 	.word	0x00004540


	//   ....[82]....
        /*02e8*/ 	.word	0x00004600


	//   ....[83]....
        /*02ec*/ 	.word	0x00004650


	//   ....[84]....
        /*02f0*/ 	.word	0x000046a0


	//   ....[85]....
        /*02f4*/ 	.word	0x000046d0


	//   ....[86]....
        /*02f8*/ 	.word	0x000046f0


	//   ....[87]....
        /*02fc*/ 	.word	0x000047d0


	//   ....[88]....
        /*0300*/ 	.word	0x00004810


	//   ....[89]....
        /*0304*/ 	.word	0x00004860


	//   ....[90]....
        /*0308*/ 	.word	0x00004890


	//   ....[91]....
        /*030c*/ 	.word	0x000048b0


	//----- nvinfo : EIATTR_EXIT_INSTR_OFFSETS
	.align		4
.L_3835:
        /*0310*/ 	.byte	0x04, 0x1c
        /*0312*/ 	.short	(.L_3837 - .L_3836)


	//   ....[0]....
.L_3836:
        /*0314*/ 	.word	0x00004980


	//   ....[1]....
        /*0318*/ 	.word	0x00004c80


	//----- nvinfo : EIATTR_MAX_THREADS
	.align		4
.L_3837:
        /*031c*/ 	.byte	0x04, 0x05
        /*031e*/ 	.short	(.L_3839 - .L_3838)
.L_3838:
        /*0320*/ 	.word	0x00000020
        /*0324*/ 	.word	0x00000001
        /*0328*/ 	.word	0x00000001


	//----- nvinfo : EIATTR_CRS_STACK_SIZE
	.align		4
.L_3839:
        /*032c*/ 	.byte	0x04, 0x1e
        /*032e*/ 	.short	(.L_3841 - .L_3840)
.L_3840:
        /*0330*/ 	.word	0x00000000


	//----- nvinfo : EIATTR_CBANK_PARAM_SIZE
	.align		4
.L_3841:
        /*0334*/ 	.byte	0x03, 0x19
        /*0336*/ 	.short	0x01f0


	//----- nvinfo : EIATTR_PARAM_CBANK
	.align		4
        /*0338*/ 	.byte	0x04, 0x0a
        /*033a*/ 	.short	(.L_3843 - .L_3842)
	.align		4
.L_3842:
        /*033c*/ 	.word	index@(.nv.constant0._Z25selective_scan_bwd_kernelI32Selective_Scan_bwd_kernel_traitsILi32ELi4ELb1ELb1ELb0ELb0ELb0EN3c104HalfENS1_7complexIfEEEEv12SSMParamsBwd)
        /*0340*/ 	.short	0x0210
        /*0342*/ 	.short	0x01f0


	//----- nvinfo : EIATTR_SW_WAR
	.align		4
.L_3843:
        /*0344*/ 	.byte	0x04, 0x36
        /*0346*/ 	.short	(.L_3845 - .L_3844)
.L_3844:
        /*0348*/ 	.word	0x00000008
.L_3845:


//--------------------- .nv.info._Z25selective_scan_bwd_kernelI32Selective_Scan_bwd_kernel_traitsILi32ELi4ELb1ELb1ELb0ELb0ELb1EN3c104HalfENS1_7complexIfEEEEv12SSMParamsBwd --------------------------
	.section	.nv.info._Z25selective_scan_bwd_kernelI32Selective_Scan_bwd_kernel_traitsILi32ELi4ELb1ELb1ELb0ELb0ELb1EN3c104HalfENS1_7complexIfEEEEv12SSMParamsBwd,"",@"SHT_CUDA_INFO"
	.sectionflags	@""
	.align	4


	//----- nvinfo : EIATTR_CUDA_API_VERSION
	.align		4
        /*0000*/ 	.byte	0x04, 0x37
        /*0002*/ 	.short	(.L_3847 - .L_3846)
.L_3846:
        /*0004*/ 	.word	0x00000082


	//----- nvinfo : EIATTR_KPARAM_INFO
	.align		4
.L_3847:
        /*0008*/ 	.byte	0x04, 0x17
        /*000a*/ 	.short	(.L_3849 - .L_3848)
.L_3848:
        /*000c*/ 	.word	0x00000000
        /*0010*/ 	.short	0x0000
        /*0012*/ 	.short	0x0000
        /*0014*/ 	.byte	0x00, 0xf0, 0xc1, 0x07


	//----- nvinfo : EIATTR_SPARSE_MMA_MASK
	.align		4
.L_3849:
        /*0018*/ 	.byte	0x03, 0x50
        /*001a*/ 	.short	0x0000


	//----- nvinfo : EIATTR_MAXREG_COUNT
	.align		4
        /*001c*/ 	.byte	0x03, 0x1b
        /*001e*/ 	.short	0x00ff


	//----- nvinfo : EIATTR_NUM_BARRIERS
	.align		4
        /*0020*/ 	.byte	0x02, 0x4c
        /*0022*/ 	.byte	0x01
	.zero		1


	//----- nvinfo : EIATTR_MERCURY_ISA_VERSION
	.align		4
        /*0024*/ 	.byte	0x03, 0x5f
        /*0026*/ 	.short	0x0101


	//----- nvinfo : EIATTR_COOP_GROUP_MASK_REGIDS
	.align		4
        /*0028*/ 	.byte	0x04, 0x29
        /*002a*/ 	.short	(.L_3851 - .L_3850)


	//   ....[0]....
.L_3850:
        /*002c*/ 	.word	0xffffffff


	//   ....[1]....
        /*0030*/ 	.word	0xffffffff


	//   ....[2]....
        /*0034*/ 	.word	0xffffffff


	//   ....[3]....
        /*0038*/ 	.word	0xffffffff


	//   ....[4]....
        /*003c*/ 	.word	0xffffffff


	//   ....[5]....
        /*0040*/ 	.word	0xffffffff


	//   ....[6]....
        /*0044*/ 	.word	0xffffffff


	//   ....[7]....
        /*0048*/ 	.word	0xffffffff


	//   ....[8]....
        /*004c*/ 	.word	0xffffffff


	//   ....[9]....
        /*0050*/ 	.word	0xffffffff


	//   ....[10]....
        /*0054*/ 	.word	0xffffffff


	//   ....[11]....
        /*0058*/ 	.word	0xffffffff


	//   ....[12]....
        /*005c*/ 	.word	0xffffffff


	//   ....[13]....
        /*0060*/ 	.word	0xffffffff


	//   ....[14]....
        /*0064*/ 	.word	0xffffffff


	//   ....[15]....
        /*0068*/ 	.word	0xffffffff


	//   ....[16]....
        /*006c*/ 	.word	0xffffffff


	//   ....[17]....
        /*0070*/ 	.word	0xffffffff


	//   ....[18]....
        /*0074*/ 	.word	0xffffffff


	//   ....[19]....
        /*0078*/ 	.word	0xffffffff


	//   ....[20]....
        /*007c*/ 	.word	0xffffffff


	//   ....[21]....
        /*0080*/ 	.word	0xffffffff


	//   ....[22]....
        /*0084*/ 	.word	0xffffffff


	//   ....[23]....
        /*0088*/ 	.word	0xffffffff


	//   ....[24]....
        /*008c*/ 	.word	0xffffffff


	//   ....[25]....
        /*0090*/ 	.word	0xffffffff


	//   ....[26]....
        /*0094*/ 	.word	0xffffffff


	//   ....[27]....
        /*0098*/ 	.word	0xffffffff


	//   ....[28]....
        /*009c*/ 	.word	0xffffffff


	//   ....[29]....
        /*00a0*/ 	.word	0xffffffff


	//   ....[30]....
        /*00a4*/ 	.word	0xffffffff


	//   ....[31]....
        /*00a8*/ 	.word	0xffffffff


	//   ....[32]....
        /*00ac*/ 	.word	0xffffffff


	//   ....[33]....
        /*00b0*/ 	.word	0xffffffff


	//   ....[34]....
        /*00b4*/ 	.word	0xffffffff


	//   ....[35]....
        /*00b8*/ 	.word	0xffffffff


	//   ....[36]....
        /*00bc*/ 	.word	0xffffffff


	//   ....[37]....
        /*00c0*/ 	.word	0xffffffff


	//   ....[38]....
        /*00c4*/ 	.word	0xffffffff


	//   ....[39]....
        /*00c8*/ 	.word	0xffffffff


	//   ....[40]....
        /*00cc*/ 	.word	0xffffffff


	//   ....[41]....
        /*00d0*/ 	.word	0xffffffff


	//   ....[42]....
        /*00d4*/ 	.word	0xffffffff


	//   ....[43]....
        /*00d8*/ 	.word	0xffffffff


	//   ....[44]....
        /*00dc*/ 	.word	0xffffffff


	//   ....[45]....
        /*00e0*/ 	.word	0xffffffff


	//   ....[46]....
        /*00e4*/ 	.word	0xffffffff


	//   ....[47]....
        /*00e8*/ 	.word	0xffffffff


	//   ....[48]....
        /*00ec*/ 	.word	0xffffffff


	//   ....[49]....
        /*00f0*/ 	.word	0xffffffff


	//   ....[50]....
        /*00f4*/ 	.word	0xffffffff


	//   ....[51]....
        /*00f8*/ 	.word	0xffffffff


	//   ....[52]....
        /*00fc*/ 	.word	0xffffffff


	//   ....[53]....
        /*0100*/ 	.word	0xffffffff


	//   ....[54]....
        /*0104*/ 	.word	0xffffffff


	//   ....[55]....
        /*0108*/ 	.word	0xffffffff


	//   ....[56]....
        /*010c*/ 	.word	0xffffffff


	//   ....[57]....
        /*0110*/ 	.word	0xffffffff


	//   ....[58]....
        /*0114*/ 	.word	0xffffffff


	//   ....[59]....
        /*0118*/ 	.word	0xffffffff


	//   ....[60]....
        /*011c*/ 	.word	0xffffffff


	//   ....[61]....
        /*0120*/ 	.word	0xffffffff


	//   ....[62]....
        /*0124*/ 	.word	0xffffffff


	//   ....[63]....
        /*0128*/ 	.word	0xffffffff


	//   ....[64]....
        /*012c*/ 	.word	0xffffffff


	//   ....[65]....
        /*0130*/ 	.word	0xffffffff


	//   ....[66]....
        /*0134*/ 	.word	0xffffffff


	//   ....[67]....
        /*0138*/ 	.word	0xffffffff


	//   ....[68]....
        /*013c*/ 	.word	0xffffffff


	//   ....[69]....
        /*0140*/ 	.word	0xffffffff


	//   ....[70]....
        /*0144*/ 	.word	0xffffffff


	//   ....[71]....
        /*0148*/ 	.word	0xffffffff


	//   ....[72]....
        /*014c*/ 	.word	0xffffffff


	//   ....[73]....
        /*0150*/ 	.word	0xffffffff


	//   ....[74]....
        /*0154*/ 	.word	0xffffffff


	//   ....[75]....
        /*0158*/ 	.word	0xffffffff


	//   ....[76]....
        /*015c*/ 	.word	0xffffffff


	//   ....[77]....
        /*0160*/ 	.word	0xffffffff


	//   ....[78]....
        /*0164*/ 	.word	0xffffffff


	//   ....[79]....
        /*0168*/ 	.word	0xffffffff


	//   ....[80]....
        /*016c*/ 	.word	0xffffffff


	//   ....[81]....
        /*0170*/ 	.word	0xffffffff


	//   ....[82]....
        /*0174*/ 	.word	0xffffffff


	//   ....[83]....
        /*0178*/ 	.word	0xffffffff


	//   ....[84]....
        /*017c*/ 	.word	0xffffffff


	//   ....[85]....
        /*0180*/ 	.word	0xffffffff


	//   ....[86]....
        /*0184*/ 	.word	0xffffffff


	//   ....[87]....
        /*0188*/ 	.word	0xffffffff


	//   ....[88]....
        /*018c*/ 	.word	0xffffffff


	//   ....[89]....
        /*0190*/ 	.word	0xffffffff


	//   ....[90]....
        /*0194*/ 	.word	0xffffffff


	//   ....[91]....
        /*0198*/ 	.word	0xffffffff


	//   ....[92]....
        /*019c*/ 	.word	0xffffffff


	//   ....[93]....
        /*01a0*/ 	.word	0xffffffff


	//   ....[94]....
        /*01a4*/ 	.word	0xffffffff


	//   ....[95]....
        /*01a8*/ 	.word	0xffffffff


	//----- nvinfo : EIATTR_COOP_GROUP_INSTR_OFFSETS
	.align		4
.L_3851:
        /*01ac*/ 	.byte	0x04, 0x28
        /*01ae*/ 	.short	(.L_3853 - .L_3852)


	//   ....[0]....
.L_3852:
        /*01b0*/ 	.word	0x00000d70


	//   ....[1]....
        /*01b4*/ 	.word	0x00000dc0


	//   ....[2]....
        /*01b8*/ 	.word	0x00000ee0


	//   ....[3]....
        /*01bc*/ 	.word	0x00001000


	//   ....[4]....
        /*01c0*/ 	.word	0x000011f0


	//   ....[5]....
        /*01c4*/ 	.word	0x00001550


	//   ....[6]....
        /*01c8*/ 	.word	0x00001760


	//   ....[7]....
        /*01cc*/ 	.word	0x00002030


	//   ....[8]....
        /*01d0*/ 	.word	0x00002630


	//   ....[9]....
        /*01d4*/ 	.word	0x00002670


	//   ....[10]....
        /*01d8*/ 	.word	0x000026c0


	//   ....[11]....
        /*01dc*/ 	.word	0x000026d0


	//   ....[12]....
        /*01e0*/ 	.word	0x00002760


	//   ....[13]....
        /*01e4*/ 	.word	0x00002790


	//   ....[14]....
        /*01e8*/ 	.word	0x000027b0


	//   ....[15]....
        /*01ec*/ 	.word	0x000027d0


	//   ....[16]....
        /*01f0*/ 	.word	0x00002870


	//   ....[17]....
        /*01f4*/ 	.word	0x00002890


	//   ....[18]....
        /*01f8*/ 	.word	0x000028c0


	//   ....[19]....
        /*01fc*/ 	.word	0x000028d0


	//   ....[20]....
        /*0200*/ 	.word	0x00002970


	//   ....[21]....
        /*0204*/ 	.word	0x000029a0


	//   ....[22]....
        /*0208*/ 	.word	0x000029c0


	//   ....[23]....
        /*020c*/ 	.word	0x000029d0


	//   ....[24]....
        /*0210*/ 	.word	0x00002a80


	//   ....[25]....
        /*0214*/ 	.word	0x00002ac0


	//   ....[26]....
        /*0218*/ 	.word	0x00002b00


	//   ....[27]....
        /*021c*/ 	.word	0x00002b40


	//   ....[28]....
        /*0220*/ 	.word	0x00002c50


	//   ....[29]....
        /*0224*/ 	.word	0x00002c90


	//   ....[30]....
        /*0228*/ 	.word	0x00002cd0


	//   ....[31]....
        /*022c*/ 	.word	0x00002d10


	//   ....[32]....
        /*0230*/ 	.word	0x00002d50


	//   ....[33]....
        /*0234*/ 	.word	0x00002d90


	//   ....[34]....
        /*0238*/ 	.word	0x00002f60


	//   ....[35]....
        /*023c*/ 	.word	0x00002f70


	//   ....[36]....
        /*0240*/ 	.word	0x00002f80


	//   ....[37]....
        /*0244*/ 	.word	0x00002f90


	//   ....[38]....
        /*0248*/ 	.word	0x000030a0


	//   ....[39]....
        /*024c*/ 	.word	0x000030e0


	//   ....[40]....
        /*0250*/ 	.word	0x00003110


	//   ....[41]....
        /*0254*/ 	.word	0x00003120


	//   ....[42]....
        /*0258*/ 	.word	0x00003230


	//   ....[43]....
        /*025c*/ 	.word	0x00003270


	//   ....[44]....
        /*0260*/ 	.word	0x000032a0


	//   ....[45]....
        /*0264*/ 	.word	0x000032c0


	//   ....[46]....
        /*0268*/ 	.word	0x00003430


	//   ....[47]....
        /*026c*/ 	.word	0x00003470


	//   ....[48]....
        /*0270*/ 	.word	0x000034b0


	//   ....[49]....
        /*0274*/ 	.word	0x000034e0


	//   ....[50]....
        /*0278*/ 	.word	0x000035c0


	//   ....[51]....
        /*027c*/ 	.word	0x000035f0


	//   ....[52]....
        /*0280*/ 	.word	0x00003600


	//   ....[53]....
        /*0284*/ 	.word	0x00003610


	//   ....[54]....
        /*0288*/ 	.word	0x000036f0


	//   ....[55]....
        /*028c*/ 	.word	0x00003730


	//   ....[56]....
        /*0290*/ 	.word	0x00003770


	//   ....[57]....
        /*0294*/ 	.word	0x000037b0


	//   ....[58]....
        /*0298*/ 	.word	0x000037f0


	//   ....[59]....
        /*029c*/ 	.word	0x00003830


	//   ....[60]....
        /*02a0*/ 	.word	0x00003870


	//   ....[61]....
        /*02a4*/ 	.word	0x000038a0


	//   ....[62]....
        /*02a8*/ 	.word	0x000038e0


	//   ....[63]....
        /*02ac*/ 	.word	0x00003920


	//   ....[64]....
        /*02b0*/ 	.word	0x00004370


	//   ....[65]....
        /*02b4*/ 	.word	0x000043b0


	//   ....[66]....
        /*02b8*/ 	.word	0x000043f0


	//   ....[67]....
        /*02bc*/ 	.word	0x00004430


	//   ....[68]....
        /*02c0*/ 	.word	0x00004470


	//   ....[69]....
        /*02c4*/ 	.word	0x00004490


	//   ....[70]....
        /*02c8*/ 	.word	0x000044b0


	//   ....[71]....
        /*02cc*/ 	.word	0x000044d0


	//   ....[72]....
        /*02d0*/ 	.word	0x00004500


	//   ....[73]....
        /*02d4*/ 	.word	0x00004520


	//   ....[74]....
        /*02d8*/ 	.word	0x00004540


	//   ....[75]....
        /*02dc*/ 	.word	0x00004560


	//   ....[76]....
        /*02e0*/ 	.word	0x00004590


	//   ....[77]....
        /*02e4*/ 	.word	0x000045b0


	//   ....[78]....
        /*02e8*/ 	.word	0x000045d0


	//   ....[79]....
        /*02ec*/ 	.word	0x00004600


	//   ....[80]....
        /*02f0*/ 	.word	0x000046e0


	//   ....[81]....
        /*02f4*/ 	.word	0x00004720


	//   ....[82]....
        /*02f8*/ 	.word	0x00004760


	//   ....[83]....
        /*02fc*/ 	.word	0x000047a0


	//   ....[84]....
        /*0300*/ 	.word	0x00004cd0


	//   ....[85]....
        /*0304*/ 	.word	0x00004ec0


	//   ....[86]....
        /*0308*/ 	.word	0x00004f80


	//   ....[87]....
        /*030c*/ 	.word	0x00004fd0


	//   ....[88]....
        /*0310*/ 	.word	0x00005020


	//   ....[89]....
        /*0314*/ 	.word	0x00005050


	//   ....[90]....
        /*0318*/ 	.word	0x00005070


	//   ....[91]....
        /*031c*/ 	.word	0x00005150


	//   ....[92]....
        /*0320*/ 	.word	0x00005190


	//   ....[93]....
        /*0324*/ 	.word	0x000051e0


	//   ....[94]....
        /*0328*/ 	.word	0x00005210


	//   ....[95]....
        /*032c*/ 	.word	0x00005230


	//----- nvinfo : EIATTR_EXIT_INSTR_OFFSETS
	.align		4
.L_3853:
        /*0330*/ 	.byte	0x04, 0x1c
        /*0332*/ 	.short	(.L_3855 - .L_3854)


	//   ....[0]....
.L_3854:
        /*0334*/ 	.word	0x00005300


	//   ....[1]....
        /*0338*/ 	.word	0x00005600


	//----- nvinfo : EIATTR_MAX_THREADS
	.align		4
.L_3855:
        /*033c*/ 	.byte	0x04, 0x05
        /*033e*/ 	.short	(.L_3857 - .L_3856)
.L_3856:
        /*0340*/ 	.word	0x00000020
        /*0344*/ 	.word	0x00000001
        /*0348*/ 	.word	0x00000001


	//----- nvinfo : EIATTR_CRS_STACK_SIZE
	.align		4
.L_3857:
        /*034c*/ 	.byte	0x04, 0x1e
        /*034e*/ 	.short	(.L_3859 - .L_3858)
.L_3858:
        /*0350*/ 	.word	0x00000000


	//----- nvinfo : EIATTR_CBANK_PARAM_SIZE
	.align		4
.L_3859:
        /*0354*/ 	.byte	0x03, 0x19
        /*0356*/ 	.short	0x01f0


	//----- nvinfo : EIATTR_PARAM_CBANK
	.align		4
        /*0358*/ 	.byte	0x04, 0x0a
        /*035a*/ 	.short	(.L_3861 - .L_3860)
	.align		4
.L_3860:
        /*035c*/ 	.word	index@(.nv.constant0._Z25selective_scan_bwd_kernelI32Selective_Scan_bwd_kernel_traitsILi32ELi4ELb1ELb1ELb0ELb0ELb1EN3c104HalfENS1_7complexIfEEEEv12SSMParamsBwd)
        /*0360*/ 	.short	0x0210
        /*0362*/ 	.short	0x01f0


	//----- nvinfo : EIATTR_SW_WAR
	.align		4
.L_3861:
        /*0364*/ 	.byte	0x04, 0x36
        /*0366*/ 	.short	(.L_3863 - .L_3862)
.L_3862:
        /*0368*/ 	.word	0x00000008
.L_3863:


//--------------------- .nv.info._Z25selective_scan_bwd_kernelI32Selective_Scan_bwd_kernel_traitsILi32ELi4ELb1ELb1ELb0ELb1ELb0EN3c104HalfENS1_7complexIfEEEEv12SSMParamsBwd --------------------------
	.section	.nv.info._Z25selective_scan_bwd_kernelI32Selective_Scan_bwd_kernel_traitsILi32ELi4ELb1ELb1ELb0ELb1ELb0EN3c104HalfENS1_7complexIfEEEEv12SSMParamsBwd,"",@"SHT_CUDA_INFO"
	.sectionflags	@""
	.align	4


	//----- nvinfo : EIATTR_CUDA_API_VERSION
	.align		4
        /*0000*/ 	.byte	0x04, 0x37
        /*0002*/ 	.short	(.L_3865 - .L_3864)
.L_3864:
        /*0004*/ 	.word	0x00000082


	//----- nvinfo : EIATTR_KPARAM_INFO
	.align		4
.L_3865:
        /*0008*/ 	.byte	0x04, 0x17
        /*000a*/ 	.short	(.L_3867 - .L_3866)
.L_3866:
        /*000c*/ 	.word	0x00000000
        /*0010*/ 	.short	0x0000
        /*0012*/ 	.short	0x0000
        /*0014*/ 	.byte	0x00, 0xf0, 0xc1, 0x07


	//----- nvinfo : EIATTR_SPARSE_MMA_MASK
	.align		4
.L_3867:
        /*0018*/ 	.byte	0x03, 0x50
        /*001a*/ 	.short	0x0000


	//----- nvinfo : EIATTR_MAXREG_COUNT
	.align		4
        /*001c*/ 	.byte	0x03, 0x1b
        /*001e*/ 	.short	0x00ff


	//----- nvinfo : EIATTR_NUM_BARRIERS
	.align		4
        /*0020*/ 	.byte	0x02, 0x4c
        /*0022*/ 	.byte	0x01
	.zero		1


	//----- nvinfo : EIATTR_MERCURY_ISA_VERSION
	.align		4
        /*0024*/ 	.byte	0x03, 0x5f
        /*0026*/ 	.short	0x0101


	//----- nvinfo : EIATTR_COOP_GROUP_MASK_REGIDS
	.align		4
        /*0028*/ 	.byte	0x04, 0x29
        /*002a*/ 	.short	(.L_3869 - .L_3868)


	//   ....[0]....
.L_3868:
        /*002c*/ 	.word	0xffffffff


	//   ....[1]....
        /*0030*/ 	.word	0xffffffff


	//   ....[2]....
        /*0034*/ 	.word	0xffffffff


	//   ....[3]....
        /*0038*/ 	.word	0xffffffff


	//   ....[4]....
        /*003c*/ 	.word	0xffffffff


	//   ....[5]....
        /*0040*/ 	.word	0xffffffff


	//   ....[6]....
        /*0044*/ 	.word	0xffffffff


	//   ....[7]....
        /*0048*/ 	.word	0xffffffff


	//   ....[8]....
        /*004c*/ 	.word	0xffffffff


	//   ....[9]....
        /*0050*/ 	.word	0xffffffff


	//   ....[10]....
        /*0054*/ 	.word	0xffffffff


	//   ....[11]....
        /*0058*/ 	.word	0xffffffff


	//   ....[12]....
        /*005c*/ 	.word	0xffffffff


	//   ....[13]....
        /*0060*/ 	.word	0xffffffff


	//   ....[14]....
        /*0064*/ 	.word	0xffffffff


	//   ....[15]....
        /*0068*/ 	.word	0xffffffff


	//   ....[16]....
        /*006c*/ 	.word	0xffffffff


	//   ....[17]....
        /*0070*/ 	.word	0xffffffff


	//   ....[18]....
        /*0074*/ 	.word	0xffffffff


	//   ....[19]....
        /*0078*/ 	.word	0xffffffff


	//   ....[20]....
        /*007c*/ 	.word	0xffffffff


	//   ....[21]....
        /*0080*/ 	.word	0xffffffff


	//   ....[22]....
        /*0084*/ 	.word	0xffffffff


	//   ....[23]....
        /*0088*/ 	.word	0xffffffff


	//   ....[24]....
        /*008c*/ 	.word	0xffffffff


	//   ....[25]....
        /*0090*/ 	.word	0xffffffff


	//   ....[26]....
        /*0094*/ 	.word	0xffffffff


	//   ....[27]....
        /*0098*/ 	.word	0xffffffff


	//   ....[28]....
        /*009c*/ 	.word	0xffffffff


	//   ....[29]....
        /*00a0*/ 	.word	0xffffffff


	//   ....[30]....
        /*00a4*/ 	.word	0xffffffff


	//   ....[31]....
        /*00a8*/ 	.word	0xffffffff


	//   ....[32]....
        /*00ac*/ 	.word	0xffffffff


	//   ....[33]....
        /*00b0*/ 	.word	0xffffffff


	//   ....[34]....
        /*00b4*/ 	.word	0xffffffff


	//   ....[35]....
        /*00b8*/ 	.word	0xffffffff


	//   ....[36]....
        /*00bc*/ 	.word	0xffffffff


	//   ....[37]....
        /*00c0*/ 	.word	0xffffffff


	//   ....[38]....
        /*00c4*/ 	.word	0xffffffff


	//   ....[39]....
        /*00c8*/ 	.word	0xffffffff


	//   ....[40]....
        /*00cc*/ 	.word	0xffffffff


	//   ....[41]....
        /*00d0*/ 	.word	0xffffffff


	//   ....[42]....
        /*00d4*/ 	.word	0xffffffff


	//   ....[43]....
        /*00d8*/ 	.word	0xffffffff


	//   ....[44]....
        /*00dc*/ 	.word	0xffffffff


	//   ....[45]....
        /*00e0*/ 	.word	0xffffffff


	//   ....[46]....
        /*00e4*/ 	.word	0xffffffff


	//   ....[47]....
        /*00e8*/ 	.word	0xffffffff


	//   ....[48]....
        /*00ec*/ 	.word	0xffffffff


	//   ....[49]....
        /*00f0*/ 	.word	0xffffffff


	//   ....[50]....
        /*00f4*/ 	.word	0xffffffff


	//   ....[51]....
        /*00f8*/ 	.word	0xffffffff


	//   ....[52]....
        /*00fc*/ 	.word	0xffffffff


	//   ....[53]....
        /*0100*/ 	.word	0xffffffff


	//   ....[54]....
        /*0104*/ 	.word	0xffffffff


	//   ....[55]....
        /*0108*/ 	.word	0xffffffff


	//   ....[56]....
        /*010c*/ 	.word	0xffffffff


	//   ....[57]....
        /*0110*/ 	.word	0xffffffff


	//   ....[58]....
        /*0114*/ 	.word	0xffffffff


	//   ....[59]....
        /*0118*/ 	.word	0xffffffff


	//   ....[60]....
        /*011c*/ 	.word	0xffffffff


	//   ....[61]....
        /*0120*/ 	.word	0xffffffff


	//   ....[62]....
        /*0124*/ 	.word	0xffffffff


	//   ....[63]....
        /*0128*/ 	.word	0xffffffff


	//   ....[64]....
        /*012c*/ 	.word	0xffffffff


	//   ....[65]....
        /*0130*/ 	.word	0xffffffff


	//   ....[66]....
        /*0134*/ 	.word	0xffffffff


	//   ....[67]....
        /*0138*/ 	.word	0xffffffff


	//   ....[68]....
        /*013c*/ 	.word	0xffffffff


	//   ....[69]....
        /*0140*/ 	.word	0xffffffff


	//   ....[70]....
        /*0144*/ 	.word	0xffffffff


	//   ....[71]....
        /*0148*/ 	.word	0xffffffff


	//   ....[72]....
        /*014c*/ 	.word	0xffffffff


	//   ....[73]....
        /*0150*/ 	.word	0xffffffff


	//   ....[74]....
        /*0154*/ 	.word	0xffffffff


	//   ....[75]....
        /*0158*/ 	.word	0xffffffff


	//   ....[76]....
        /*015c*/ 	.word	0xffffffff


	//   ....[77]....
        /*0160*/ 	.word	0xffffffff


	//   ....[78]....
        /*0164*/ 	.word	0xffffffff


	//   ....[79]....
        /*0168*/ 	.word	0xffffffff


	//   ....[80]....
        /*016c*/ 	.word	0xffffffff


	//   ....[81]....
        /*0170*/ 	.word	0xffffffff


	//   ....[82]....
        /*0174*/ 	.word	0xffffffff


	//   ....[83]....
        /*0178*/ 	.word	0xffffffff


	//   ....[84]....
        /*017c*/ 	.word	0xffffffff


	//   ....[85]....
        /*0180*/ 	.word	0xffffffff


	//   ....[86]....
        /*0184*/ 	.word	0xffffffff


	//   ....[87]....
        /*0188*/ 	.word	0xffffffff


	//   ....[88]....
        /*018c*/ 	.word	0xffffffff


	//   ....[89]....
        /*0190*/ 	.word	0xffffffff


	//   ....[90]....
        /*0194*/ 	.word	0xffffffff


	//   ....[91]....
        /*0198*/ 	.word	0xffffffff


	//   ....[92]....
        /*019c*/ 	.word	0xffffffff


	//----- nvinfo : EIATTR_COOP_GROUP_INSTR_OFFSETS
	.align		4
.L_3869:
        /*01a0*/ 	.byte	0x04, 0x28
        /*01a2*/ 	.short	(.L_3871 - .L_3870)


	//   ....[0]....
.L_3870:
        /*01a4*/ 	.word	0x00000d30


	//   ....[1]....
        /*01a8*/ 	.word	0x00000dc0


	//   ....[2]....
        /*01ac*/ 	.word	0x00000f40


	//   ....[3]....
        /*01b0*/ 	.word	0x00001f80


	//   ....[4]....
        /*01b4*/ 	.word	0x00002590


	//   ....[5]....
        /*01b8*/ 	.word	0x000025d0


	//   ....[6]....
        /*01bc*/ 	.word	0x00002610


	//   ....[7]....
        /*01c0*/ 	.word	0x00002630


	//   ....[8]....
        /*01c4*/ 	.word	0x00002640


	//   ....[9]....
        /*01c8*/ 	.word	0x00002650


	//   ....[10]....
        /*01cc*/ 	.word	0x000026d0


	//   ....[11]....
        /*01d0*/ 	.word	0x00002700


	//   ....[12]....
        /*01d4*/ 	.word	0x00002740


	//   ....[13]....
        /*01d8*/ 	.word	0x00002750


	//   ....[14]....
        /*01dc*/ 	.word	0x000027e0


	//   ....[15]....
        /*01e0*/ 	.word	0x00002810


	//   ....[16]....
        /*01e4*/ 	.word	0x00002830


	//   ....[17]....
        /*01e8*/ 	.word	0x00002850


	//   ....[18]....
        /*01ec*/ 	.word	0x00002900


	//   ....[19]....
        /*01f0*/ 	.word	0x00002920


	//   ....[20]....
        /*01f4*/ 	.word	0x00002940


	//   ....[21]....
        /*01f8*/ 	.word	0x00002950


	//   ....[22]....
        /*01fc*/ 	.word	0x00002a30


	//   ....[23]....
        /*0200*/ 	.word	0x00002a70


	//   ....[24]....
        /*0204*/ 	.word	0x00002ab0


	//   ....[25]....
        /*0208*/ 	.word	0x00002ae0


	//   ....[26]....
        /*020c*/ 	.word	0x00002c00


	//   ....[27]....
        /*0210*/ 	.word	0x00002c40


	//   ....[28]....
        /*0214*/ 	.word	0x00002c80


	//   ....[29]....
        /*0218*/ 	.word	0x00002cc0


	//   ....[30]....
        /*021c*/ 	.word	0x00002ec0


	//   ....[31]....
        /*0220*/ 	.word	0x00002ed0


	//   ....[32]....
        /*0224*/ 	.word	0x00002ee0


	//   ....[33]....
        /*0228*/ 	.word	0x00002ef0


	//   ....[34]....
        /*022c*/ 	.word	0x00003000


	//   ....[35]....
        /*0230*/ 	.word	0x00003040


	//   ....[36]....
        /*0234*/ 	.word	0x00003070


	//   ....[37]....
        /*0238*/ 	.word	0x00003080


	//   ....[38]....
        /*023c*/ 	.word	0x00003190


	//   ....[39]....
        /*0240*/ 	.word	0x000031d0


	//   ....[40]....
        /*0244*/ 	.word	0x00003210


	//   ....[41]....
        /*0248*/ 	.word	0x00003230


	//   ....[42]....
        /*024c*/ 	.word	0x00003320


	//   ....[43]....
        /*0250*/ 	.word	0x00003350


	//   ....[44]....
        /*0254*/ 	.word	0x00003360


	//   ....[45]....
        /*0258*/ 	.word	0x00003370


	//   ....[46]....
        /*025c*/ 	.word	0x00003450


	//   ....[47]....
        /*0260*/ 	.word	0x00003490


	//   ....[48]....
        /*0264*/ 	.word	0x000034a0


	//   ....[49]....
        /*0268*/ 	.word	0x000034b0


	//   ....[50]....
        /*026c*/ 	.word	0x000035c0


	//   ....[51]....
        /*0270*/ 	.word	0x00003610


	//   ....[52]....
        /*0274*/ 	.word	0x00003650


	//   ....[53]....
        /*0278*/ 	.word	0x00003690


	//   ....[54]....
        /*027c*/ 	.word	0x000036d0


	//   ....[55]....
        /*0280*/ 	.word	0x00003710


	//   ....[56]....
        /*0284*/ 	.word	0x00003750


	//   ....[57]....
        /*0288*/ 	.word	0x00003790


	//   ....[58]....
        /*028c*/ 	.word	0x000037e0


	//   ....[59]....
        /*0290*/ 	.word	0x00003840


	//   ....[60]....
        /*0294*/ 	.word	0x00004300


	//   ....[61]....
        /*0298*/ 	.word	0x00004340


	//   ....[62]....
        /*029c*/ 	.word	0x00004370


	//   ....[63]....
        /*02a0*/ 	.word	0x00004390


	//   ....[64]....
        /*02a4*/ 	.word	0x000043d0


	//   ....[65]....
        /*02a8*/ 	.word	0x000043f0


	//   ....[66]....
        /*02ac*/ 	.word	0x00004410


	//   ....[67]....
        /*02b0*/ 	.word	0x00004430


	//   ....[68]....
        /*02b4*/ 	.word	0x00004470


	//   ....[69]....
        /*02b8*/ 	.word	0x00004490


	//   ....[70]....
        /*02bc*/ 	.word	0x000044b0


	//   ....[71]....
        /*02c0*/ 	.word	0x000044c0


	//   ....[72]....
        /*02c4*/ 	.word	0x000044f0


	//   ....[73]....
        /*02c8*/ 	.word	0x00004510


	//   ....[74]....
        /*02cc*/ 	.word	0x00004530


	//   ....[75]....
        /*02d0*/ 	.word	0x00004560


	//   ....[76]....
        /*02d4*/ 	.word	0x00004660


	//   ....[77]....
        /*02d8*/ 	.word	0x000046a0


	//   ....[78]....
        /*02dc*/ 	.word	0x000046e0


	//   ....[79]....
        /*02e0*/ 	.word	0x00004720


	//   ....[80]....
        /*02e4*/ 	.word	0x00004b40


	//   ....[81]....
        /*02e8*/ 	.word	0x00004d50


	//   ....[82]....
        /*02ec*/ 	.word	0x000050b0


	//   ....[83]....
        /*02f0*/ 	.word	0x000051a0


	//   ....[84]....
        /*02f4*/ 	.word	0x000051f0


	//   ....[85]....
        /*02f8*/ 	.word	0x00005240


	//   ....[86]....
        /*02fc*/ 	.word	0x00005270


	//   ....[87]....
        /*0300*/ 	.word	0x00005290


	//   ....[88]....
        /*0304*/ 	.word	0x00005370


	//   ....[89]....
        /*0308*/ 	.word	0x000053b0


	//   ....[90]....
        /*030c*/ 	.word	0x00005400


	//   ....[91]....
        /*0310*/ 	.word	0x00005430


	//   ....[92]....
        /*0314*/ 	.word	0x00005450


	//----- nvinfo : EIATTR_EXIT_INSTR_OFFSETS
	.align		4
.L_3871:
        /*0318*/ 	.byte	0x04, 0x1c
        /*031a*/ 	.short	(.L_3873 - .L_3872)


	//   ....[0]....
.L_3872:
        /*031c*/ 	.word	0x00005520


	//   ....[1]....
        /*0320*/ 	.word	0x00005820


	//----- nvinfo : EIATTR_MAX_THREADS
	.align		4
.L_3873:
        /*0324*/ 	.byte	0x04, 0x05
        /*0326*/ 	.short	(.L_3875 - .L_3874)
.L_3874:
        /*0328*/ 	.word	0x00000020
        /*032c*/ 	.word	0x00000001
        /*0330*/ 	.word	0x00000001


	//----- nvinfo : EIATTR_CRS_STACK_SIZE
	.align		4
.L_3875:
        /*0334*/ 	.byte	0x04, 0x1e
        /*0336*/ 	.short	(.L_3877 - .L_3876)
.L_3876:
        /*0338*/ 	.word	0x00000000


	//----- nvinfo : EIATTR_CBANK_PARAM_SIZE
	.align		4
.L_3877:
        /*033c*/ 	.byte	0x03, 0x19
        /*033e*/ 	.short	0x01f0


	//----- nvinfo : EIATTR_PARAM_CBANK
	.align		4
        /*0340*/ 	.byte	0x04, 0x0a
        /*0342*/ 	.short	(.L_3879 - .L_3878)
	.align		4
.L_3878:
        /*0344*/ 	.word	index@(.nv.constant0._Z25selective_scan_bwd_kernelI32Selective_Scan_bwd_kernel_traitsILi32ELi4ELb1ELb1ELb0ELb1ELb0EN3c104HalfENS1_7complexIfEEEEv12SSMParamsBwd)
        /*0348*/ 	.short	0x0210
        /*034a*/ 	.short	0x01f0


	//----- nvinfo : EIATTR_SW_WAR
	.align		4
.L_3879:
        /*034c*/ 	.byte	0x04, 0x36
        /*034e*/ 	.short	(.L_3881 - .L_3880)
.L_3880:
        /*0350*/ 	.word	0x00000008
.L_3881:


//--------------------- .nv.info._Z25selective_scan_bwd_kernelI32Selective_Scan_bwd_kernel_traitsILi32ELi4ELb1ELb1ELb0ELb1ELb1EN3c104HalfENS1_7complexIfEEEEv12SSMParamsBwd --------------------------
	.section	.nv.info._Z25selective_scan_bwd_kernelI32Selective_Scan_bwd_kernel_traitsILi32ELi4ELb1ELb1ELb0ELb1ELb1EN3c104HalfENS1_7complexIfEEEEv12SSMParamsBwd,"",@"SHT_CUDA_INFO"
	.sectionflags	@""
	.align	4


	//----- nvinfo : EIATTR_CUDA_API_VERSION
	.align		4
        /*0000*/ 	.byte	0x04, 0x37
        /*0002*/ 	.short	(.L_3883 - .L_3882)
.L_3882:
        /*0004*/ 	.word	0x00000082


	//----- nvinfo : EIATTR_KPARAM_INFO
	.align		4
.L_3883:
        /*0008*/ 	.byte	0x04, 0x17
        /*000a*/ 	.short	(.L_3885 - .L_3884)
.L_3884:
        /*000c*/ 	.word	0x00000000
        /*0010*/ 	.short	0x0000
        /*0012*/ 	.short	0x0000
        /*0014*/ 	.byte	0x00, 0xf0, 0xc1, 0x07


	//----- nvinfo : EIATTR_SPARSE_MMA_MASK
	.align		4
.L_3885:
        /*0018*/ 	.byte	0x03, 0x50
        /*001a*/ 	.short	0x0000


	//----- nvinfo : EIATTR_MAXREG_COUNT
	.align		4
        /*001c*/ 	.byte	0x03, 0x1b
        /*001e*/ 	.short	0x00ff


	//----- nvinfo : EIATTR_NUM_BARRIERS
	.align		4
        /*0020*/ 	.byte	0x02, 0x4c
        /*0022*/ 	.byte	0x01
	.zero		1


	//----- nvinfo : EIATTR_MERCURY_ISA_VERSION
	.align		4
        /*0024*/ 	.byte	0x03, 0x5f
        /*0026*/ 	.short	0x0101


	//----- nvinfo : EIATTR_COOP_GROUP_MASK_REGIDS
	.align		4
        /*0028*/ 	.byte	0x04, 0x29
        /*002a*/ 	.short	(.L_3887 - .L_3886)


	//   ....[0]....
.L_3886:
        /*002c*/ 	.word	0xffffffff


	//   ....[1]....
        /*0030*/ 	.word	0xffffffff


	//   ....[2]....
        /*0034*/ 	.word	0xffffffff


	//   ....[3]....
        /*0038*/ 	.word	0xffffffff


	//   ....[4]....
        /*003c*/ 	.word	0xffffffff


	//   ....[5]....
        /*0040*/ 	.word	0xffffffff


	//   ....[6]....
        /*0044*/ 	.word	0xffffffff


	//   ....[7]....
        /*0048*/ 	.word	0xffffffff


	//   ....[8]....
        /*004c*/ 	.word	0xffffffff


	//   ....[9]....
        /*0050*/ 	.word	0xffffffff


	//   ....[10]....
        /*0054*/ 	.word	0xffffffff


	//   ....[11]....
        /*0058*/ 	.word	0xffffffff


	//   ....[12]....
        /*005c*/ 	.word	0xffffffff


	//   ....[13]....
        /*0060*/ 	.word	0xffffffff


	//   ....[14]....
        /*0064*/ 	.word	0xffffffff


	//   ....[15]....
        /*0068*/ 	.word	0xffffffff


	//   ....[16]....
        /*006c*/ 	.word	0xffffffff


	//   ....[17]....
        /*0070*/ 	.word	0xffffffff


	//   ....[18]....
        /*0074*/ 	.word	0xffffffff


	//   ....[19]....
        /*0078*/ 	.word	0xffffffff


	//   ....[20]....
        /*007c*/ 	.word	0xffffffff


	//   ....[21]....
        /*0080*/ 	.word	0xffffffff


	//   ....[22]....
        /*0084*/ 	.word	0xffffffff


	//   ....[23]....
        /*0088*/ 	.word	0xffffffff


	//   ....[24]....
        /*008c*/ 	.word	0xffffffff


	//   ....[25]....
        /*0090*/ 	.word	0xffffffff


	//   ....[26]....
        /*0094*/ 	.word	0xffffffff


	//   ....[27]....
        /*0098*/ 	.word	0xffffffff


	//   ....[28]....
        /*009c*/ 	.word	0xffffffff


	//   ....[29]....
        /*00a0*/ 	.word	0xffffffff


	//   ....[30]....
        /*00a4*/ 	.word	0xffffffff


	//   ....[31]....
        /*00a8*/ 	.word	0xffffffff


	//   ....[32]....
        /*00ac*/ 	.word	0xffffffff


	//   ....[33]....
        /*00b0*/ 	.word	0xffffffff


	//   ....[34]....
        /*00b4*/ 	.word	0xffffffff


	//   ....[35]....
        /*00b8*/ 	.word	0xffffffff


	//   ....[36]....
        /*00bc*/ 	.word	0xffffffff


	//   ....[37]....
        /*00c0*/ 	.word	0xffffffff


	//   ....[38]....
        /*00c4*/ 	.word	0xffffffff


	//   ....[39]....
        /*00c8*/ 	.word	0xffffffff


	//   ....[40]....
        /*00cc*/ 	.word	0xffffffff


	//   ....[41]....
        /*00d0*/ 	.word	0xffffffff


	//   ....[42]....
        /*00d4*/ 	.word	0xffffffff


	//   ....[43]....
        /*00d8*/ 	.word	0xffffffff


	//   ....[44]....
        /*00dc*/ 	.word	0xffffffff


	//   ....[45]....
        /*00e0*/ 	.word	0xffffffff


	//   ....[46]....
        /*00e4*/ 	.word	0xffffffff


	//   ....[47]....
        /*00e8*/ 	.word	0xffffffff


	//   ....[48]....
        /*00ec*/ 	.word	0xffffffff


	//   ....[49]....
        /*00f0*/ 	.word	0xffffffff


	//   ....[50]....
        /*00f4*/ 	.word	0xffffffff


	//   ....[51]....
        /*00f8*/ 	.word	0xffffffff


	//   ....[52]....
        /*00fc*/ 	.word	0xffffffff


	//   ....[53]....
        /*0100*/ 	.word	0xffffffff


	//   ....[54]....
        /*0104*/ 	.word	0xffffffff


	//   ....[55]....
        /*0108*/ 	.word	0xffffffff


	//   ....[56]....
        /*010c*/ 	.word	0xffffffff


	//   ....[57]....
        /*0110*/ 	.word	0xffffffff


	//   ....[58]....
        /*0114*/ 	.word	0xffffffff


	//   ....[59]....
        /*0118*/ 	.word	0xffffffff


	//   ....[60]....
        /*011c*/ 	.word	0xffffffff


	//   ....[61]....
        /*0120*/ 	.word	0xffffffff


	//   ....[62]....
        /*0124*/ 	.word	0xffffffff


	//   ....[63]....
        /*0128*/ 	.word	0xffffffff


	//   ....[64]....
        /*012c*/ 	.word	0xffffffff


	//   ....[65]....
        /*0130*/ 	.word	0xffffffff


	//   ....[66]....
        /*0134*/ 	.word	0xffffffff


	//   ....[67]....
        /*0138*/ 	.word	0xffffffff


	//   ....[68]....
        /*013c*/ 	.word	0xffffffff


	//   ....[69]....
        /*0140*/ 	.word	0xffffffff


	//   ....[70]....
        /*0144*/ 	.word	0xffffffff


	//   ....[71]....
        /*0148*/ 	.word	0xffffffff


	//   ....[72]....
        /*014c*/ 	.word	0xffffffff


	//   ....[73]....
        /*0150*/ 	.word	0xffffffff


	//   ....[74]....
        /*0154*/ 	.word	0xffffffff


	//   ....[75]....
        /*0158*/ 	.word	0xffffffff


	//   ....[76]....
        /*015c*/ 	.word	0xffffffff


	//   ....[77]....
        /*0160*/ 	.word	0xffffffff


	//   ....[78]....
        /*0164*/ 	.word	0xffffffff


	//   ....[79]....
        /*0168*/ 	.word	0xffffffff


	//   ....[80]....
        /*016c*/ 	.word	0xffffffff


	//   ....[81]....
        /*0170*/ 	.word	0xffffffff


	//   ....[82]....
        /*0174*/ 	.word	0xffffffff


	//   ....[83]....
        /*0178*/ 	.word	0xffffffff


	//   ....[84]....
        /*017c*/ 	.word	0xffffffff


	//   ....[85]....
        /*0180*/ 	.word	0xffffffff


	//   ....[86]....
        /*0184*/ 	.word	0xffffffff


	//   ....[87]....
        /*0188*/ 	.word	0xffffffff


	//   ....[88]....
        /*018c*/ 	.word	0xffffffff


	//   ....[89]....
        /*0190*/ 	.word	0xffffffff


	//   ....[90]....
        /*0194*/ 	.word	0xffffffff


	//   ....[91]....
        /*0198*/ 	.word	0xffffffff


	//   ....[92]....
        /*019c*/ 	.word	0xffffffff


	//   ....[93]....
        /*01a0*/ 	.word	0xffffffff


	//   ....[94]....
        /*01a4*/ 	.word	0xffffffff


	//   ....[95]....
        /*01a8*/ 	.word	0xffffffff


	//   ....[96]....
        /*01ac*/ 	.word	0xffffffff


	//----- nvinfo : EIATTR_COOP_GROUP_INSTR_OFFSETS
	.align		4
.L_3887:
        /*01b0*/ 	.byte	0x04, 0x28
        /*01b2*/ 	.short	(.L_3889 - .L_3888)


	//   ....[0]....
.L_3888:
        /*01b4*/ 	.word	0x00000d40


	//   ....[1]....
        /*01b8*/ 	.word	0x00000dd0


	//   ....[2]....
        /*01bc*/ 	.word	0x00000f70


	//   ....[3]....
        /*01c0*/ 	.word	0x000019d0


	//   ....[4]....
        /*01c4*/ 	.word	0x00001b60


	//   ....[5]....
        /*01c8*/ 	.word	0x00001ef0


	//   ....[6]....
        /*01cc*/ 	.word	0x00002130


	//   ....[7]....
        /*01d0*/ 	.word	0x00002980


	//   ....[8]....
        /*01d4*/ 	.word	0x00002f80


	//   ....[9]....
        /*01d8*/ 	.word	0x00002fc0


	//   ....[10]....
        /*01dc*/ 	.word	0x00003010


	//   ....[11]....
        /*01e0*/ 	.word	0x00003050


	//   ....[12]....
        /*01e4*/ 	.word	0x00003070


	//   ....[13]....
        /*01e8*/ 	.word	0x00003090


	//   ....[14]....
        /*01ec*/ 	.word	0x00003110


	//   ....[15]....
        /*01f0*/ 	.word	0x00003140


	//   ....[16]....
        /*01f4*/ 	.word	0x00003180


	//   ....[17]....
        /*01f8*/ 	.word	0x00003190


	//   ....[18]....
        /*01fc*/ 	.word	0x00003220


	//   ....[19]....
        /*0200*/ 	.word	0x00003250


	//   ....[20]....
        /*0204*/ 	.word	0x00003270


	//   ....[21]....
        /*0208*/ 	.word	0x00003290


	//   ....[22]....
        /*020c*/ 	.word	0x00003340


	//   ....[23]....
        /*0210*/ 	.word	0x00003360


	//   ....[24]....
        /*0214*/ 	.word	0x00003380


	//   ....[25]....
        /*0218*/ 	.word	0x00003390


	//   ....[26]....
        /*021c*/ 	.word	0x00003460


	//   ....[27]....
        /*0220*/ 	.word	0x000034a0


	//   ....[28]....
        /*0224*/ 	.word	0x000034e0


	//   ....[29]....
        /*0228*/ 	.word	0x00003510


	//   ....[30]....
        /*022c*/ 	.word	0x00003600


	//   ....[31]....
        /*0230*/ 	.word	0x00003640


	//   ....[32]....
        /*0234*/ 	.word	0x00003680


	//   ....[33]....
        /*0238*/ 	.word	0x000036c0


	//   ....[34]....
        /*023c*/ 	.word	0x00003890


	//   ....[35]....
        /*0240*/ 	.word	0x000038c0


	//   ....[36]....
        /*0244*/ 	.word	0x000038d0


	//   ....[37]....
        /*0248*/ 	.word	0x000038e0


	//   ....[38]....
        /*024c*/ 	.word	0x000039f0


	//   ....[39]....
        /*0250*/ 	.word	0x00003a30


	//   ....[40]....
        /*0254*/ 	.word	0x00003a60


	//   ....[41]....
        /*0258*/ 	.word	0x00003a70


	//   ....[42]....
        /*025c*/ 	.word	0x00003b80


	//   ....[43]....
        /*0260*/ 	.word	0x00003bc0


	//   ....[44]....
        /*0264*/ 	.word	0x00003c00


	//   ....[45]....
        /*0268*/ 	.word	0x00003c10


	//   ....[46]....
        /*026c*/ 	.word	0x00003dc0


	//   ....[47]....
        /*0270*/ 	.word	0x00003e00


	//   ....[48]....
        /*0274*/ 	.word	0x00003e20


	//   ....[49]....
        /*0278*/ 	.word	0x00003e30


	//   ....[50]....
        /*027c*/ 	.word	0x00003f10


	//   ....[51]....
        /*0280*/ 	.word	0x00003f40


	//   ....[52]....
        /*0284*/ 	.word	0x00003f50


	//   ....[53]....
        /*0288*/ 	.word	0x00003f60


	//   ....[54]....
        /*028c*/ 	.word	0x00004050


	//   ....[55]....
        /*0290*/ 	.word	0x00004090


	//   ....[56]....
        /*0294*/ 	.word	0x000040d0


	//   ....[57]....
        /*0298*/ 	.word	0x00004110


	//   ....[58]....
        /*029c*/ 	.word	0x00004150


	//   ....[59]....
        /*02a0*/ 	.word	0x00004190


	//   ....[60]....
        /*02a4*/ 	.word	0x000041d0


	//   ....[61]....
        /*02a8*/ 	.word	0x000041f0


	//   ....[62]....
        /*02ac*/ 	.word	0x00004220


	//   ....[63]....
        /*02b0*/ 	.word	0x00004260


	//   ....[64]....
        /*02b4*/ 	.word	0x00004ce0


	//   ....[65]....
        /*02b8*/ 	.word	0x00004d20


	//   ....[66]....
        /*02bc*/ 	.word	0x00004d60


	//   ....[67]....
        /*02c0*/ 	.word	0x00004da0


	//   ....[68]....
        /*02c4*/ 	.word	0x00004dd0


	//   ....[69]....
        /*02c8*/ 	.word	0x00004df0


	//   ....[70]....
        /*02cc*/ 	.word	0x00004e10


	//   ....[71]....
        /*02d0*/ 	.word	0x00004e30


	//   ....[72]....
        /*02d4*/ 	.word	0x00004e70


	//   ....[73]....
        /*02d8*/ 	.word	0x00004e90


	//   ....[74]....
        /*02dc*/ 	.word	0x00004eb0


	//   ....[75]....
        /*02e0*/ 	.word	0x00004ed0


	//   ....[76]....
        /*02e4*/ 	.word	0x00004f00


	//   ....[77]....
        /*02e8*/ 	.word	0x00004f20


	//   ....[78]....
        /*02ec*/ 	.word	0x00004f40


	//   ....[79]....
        /*02f0*/ 	.word	0x00004f70


	//   ....[80]....
        /*02f4*/ 	.word	0x00005030


	//   ....[81]....
        /*02f8*/ 	.word	0x00005070


	//   ....[82]....
        /*02fc*/ 	.word	0x000050b0


	//   ....[83]....
        /*0300*/ 	.word	0x000050f0


	//   ....[84]....
        /*0304*/ 	.word	0x00005510


	//   ....[85]....
        /*0308*/ 	.word	0x00005710


	//   ....[86]....
        /*030c*/ 	.word	0x00005a80


	//   ....[87]....
        /*0310*/ 	.word	0x00005b70


	//   ....[88]....
        /*0314*/ 	.word	0x00005bc0


	//   ....[89]....
        /*0318*/ 	.word	0x00005c10


	//   ....[90]....
        /*031c*/ 	.word	0x00005c40


	//   ....[91]....
        /*0320*/ 	.word	0x00005c60


	//   ....[92]....
        /*0324*/ 	.word	0x00005d40


	//   ....[93]....
        /*0328*/ 	.word	0x00005d80


	//   ....[94]....
        /*032c*/ 	.word	0x00005dd0


	//   ....[95]....
        /*0330*/ 	.word	0x00005e00


	//   ....[96]....
        /*0334*/ 	.word	0x00005e20


	//----- nvinfo : EIATTR_EXIT_INSTR_OFFSETS
	.align		4
.L_3889:
        /*0338*/ 	.byte	0x04, 0x1c
        /*033a*/ 	.short	(.L_3891 - .L_3890)


	//   ....[0]....
.L_3890:
        /*033c*/ 	.word	0x00005ef0


	//   ....[1]....
        /*0340*/ 	.word	0x000061f0


	//----- nvinfo : EIATTR_MAX_THREADS
	.align		4
.L_3891:
        /*0344*/ 	.byte	0x04, 0x05
        /*0346*/ 	.short	(.L_3893 - .L_3892)
.L_3892:
        /*0348*/ 	.word	0x00000020
        /*034c*/ 	.word	0x00000001
        /*0350*/ 	.word	0x00000001


	//----- nvinfo : EIATTR_CRS_STACK_SIZE
	.align		4
.L_3893:
        /*0354*/ 	.byte	0x04, 0x1e
        /*0356*/ 	.short	(.L_3895 - .L_3894)
.L_3894:
        /*0358*/ 	.word	0x00000000


	//----- nvinfo : EIATTR_CBANK_PARAM_SIZE
	.align		4
.L_3895:
        /*035c*/ 	.byte	0x03, 0x19
        /*035e*/ 	.short	0x01f0


	//----- nvinfo : EIATTR_PARAM_CBANK
	.align		4
        /*0360*/ 	.byte	0x04, 0x0a
        /*0362*/ 	.short	(.L_3897 - .L_3896)
	.align		4
.L_3896:
        /*0364*/ 	.word	index@(.nv.constant0._Z25selective_scan_bwd_kernelI32Selective_Scan_bwd_kernel_traitsILi32ELi4ELb1ELb1ELb0ELb1ELb1EN3c104HalfENS1_7complexIfEEEEv12SSMParamsBwd)
        /*0368*/ 	.short	0x0210
        /*036a*/ 	.short	0x01f0


	//----- nvinfo : EIATTR_SW_WAR
	.align		4
.L_3897:
        /*036c*/ 	.byte	0x04, 0x36
        /*036e*/ 	.short	(.L_3899 - .L_3898)
.L_3898:
        /*0370*/ 	.word	0x00000008
.L_3899:


//--------------------- .nv.info._Z25selective_scan_bwd_kernelI32Selective_Scan_bwd_kernel_traitsILi32ELi4ELb1ELb1ELb1ELb0ELb0EN3c104HalfENS1_7complexIfEEEEv12SSMParamsBwd --------------------------
	.section	.nv.info._Z25selective_scan_bwd_kernelI32Selective_Scan_bwd_kernel_traitsILi32ELi4ELb1ELb1ELb1ELb0ELb0EN3c104HalfENS1_7complexIfEEEEv12SSMParamsBwd,"",@"SHT_CUDA_INFO"
	.sectionflags	@""
	.align	4


	//----- nvinfo : EIATTR_CUDA_API_VERSION
	.align		4
        /*0000*/ 	.byte	0x04, 0x37
        /*0002*/ 	.short	(.L_3901 - .L_3900)
.L_3900:
        /*0004*/ 	.word	0x00000082


	//----- nvinfo : EIATTR_KPARAM_INFO
	.align		4
.L_3901:
        /*0008*/ 	.byte	0x04, 0x17
        /*000a*/ 	.short	(.L_3903 - .L_3902)
.L_3902:
        /*000c*/ 	.word	0x00000000
        /*0010*/ 	.short	0x0000
        /*0012*/ 	.short	0x0000
        /*0014*/ 	.byte	0x00, 0xf0, 0xc1, 0x07


	//----- nvinfo : EIATTR_SPARSE_MMA_MASK
	.align		4
.L_3903:
        /*0018*/ 	.byte	0x03, 0x50
        /*001a*/ 	.short	0x0000


	//----- nvinfo : EIATTR_MAXREG_COUNT
	.align		4
        /*001c*/ 	.byte	0x03, 0x1b
        /*001e*/ 	.short	0x00ff


	//----- nvinfo : EIATTR_NUM_BARRIERS
	.align		4
        /*0020*/ 	.byte	0x02, 0x4c
        /*0022*/ 	.byte	0x01
	.zero		1


	//----- nvinfo : EIATTR_MERCURY_ISA_VERSION
	.align		4
        /*0024*/ 	.byte	0x03, 0x5f
        /*0026*/ 	.short	0x0101


	//----- nvinfo : EIATTR_COOP_GROUP_MASK_REGIDS
	.align		4
        /*0028*/ 	.byte	0x04, 0x29
        /*002a*/ 	.short	(.L_3905 - .L_3904)


	//   ....[0]....
.L_3904:
        /*002c*/ 	.word	0xffffffff


	//   ....[1]....
        /*0030*/ 	.word	0xffffffff


	//   ....[2]....
        /*0034*/ 	.word	0xffffffff


	//   ....[3]....
        /*0038*/ 	.word	0xffffffff


	//   ....[4]....
        /*003c*/ 	.word	0xffffffff


	//   ....[5]....
        /*0040*/ 	.word	0xffffffff


	//   ....[6]....
        /*0044*/ 	.word	0xffffffff


	//   ....[7]....
        /*0048*/ 	.word	0xffffffff


	//   ....[8]....
        /*004c*/ 	.word	0xffffffff


	//   ....[9]....
        /*0050*/ 	.word	0xffffffff


	//   ....[10]....
        /*0054*/ 	.word	0xffffffff


	//   ....[11]....
        /*0058*/ 	.word	0xffffffff


	//   ....[12]....
        /*005c*/ 	.word	0xffffffff


	//   ....[13]....
        /*0060*/ 	.word	0xffffffff


	//   ....[14]....
        /*0064*/ 	.word	0xffffffff


	//   ....[15]....
        /*0068*/ 	.word	0xffffffff


	//   ....[16]....
        /*006c*/ 	.word	0xffffffff


	//   ....[17]....
        /*0070*/ 	.word	0xffffffff


	//   ....[18]....
        /*0074*/ 	.word	0xffffffff


	//   ....[19]....
        /*0078*/ 	.word	0xffffffff


	//   ....[20]....
        /*007c*/ 	.word	0xffffffff


	//   ....[21]....
        /*0080*/ 	.word	0xffffffff


	//   ....[22]....
        /*0084*/ 	.word	0xffffffff


	//   ....[23]....
        /*0088*/ 	.word	0xffffffff


	//   ....[24]....
        /*008c*/ 	.word	0xffffffff


	//   ....[25]....
        /*0090*/ 	.word	0xffffffff


	//   ....[26]....
        /*0094*/ 	.word	0xffffffff


	//   ....[27]....
        /*0098*/ 	.word	0xffffffff


	//   ....[28]....
        /*009c*/ 	.word	0xffffffff


	//   ....[29]....
        /*00a0*/ 	.word	0xffffffff


	//   ....[30]....
        /*00a4*/ 	.word	0xffffffff


	//   ....[31]....
        /*00a8*/ 	.word	0xffffffff


	//   ....[32]....
        /*00ac*/ 	.word	0xffffffff


	//   ....[33]....
        /*00b0*/ 	.word	0xffffffff


	//   ....[34]....
        /*00b4*/ 	.word	0xffffffff


	//   ....[35]....
        /*00b8*/ 	.word	0xffffffff


	//   ....[36]....
        /*00bc*/ 	.word	0xffffffff


	//   ....[37]....
        /*00c0*/ 	.word	0xffffffff


	//   ....[38]....
        /*00c4*/ 	.word	0xffffffff


	//   ....[39]....
        /*00c8*/ 	.word	0xffffffff


	//   ....[40]....
        /*00cc*/ 	.word	0xffffffff


	//   ....[41]....
        /*00d0*/ 	.word	0xffffffff


	//   ....[42]....
        /*00d4*/ 	.word	0xffffffff


	//   ....[43]....
        /*00d8*/ 	.word	0xffffffff


	//   ....[44]....
        /*00dc*/ 	.word	0xffffffff


	//   ....[45]....
        /*00e0*/ 	.word	0xffffffff


	//   ....[46]....
        /*00e4*/ 	.word	0xffffffff


	//   ....[47]....
        /*00e8*/ 	.word	0xffffffff


	//   ....[48]....
        /*00ec*/ 	.word	0xffffffff


	//   ....[49]....
        /*00f0*/ 	.word	0xffffffff


	//   ....[50]....
        /*00f4*/ 	.word	0xffffffff


	//   ....[51]....
        /*00f8*/ 	.word	0xffffffff


	//   ....[52]....
        /*00fc*/ 	.word	0xffffffff


	//   ....[53]....
        /*0100*/ 	.word	0xffffffff


	//   ....[54]....
        /*0104*/ 	.word	0xffffffff


	//   ....[55]....
        /*0108*/ 	.word	0xffffffff


	//   ....[56]....
        /*010c*/ 	.word	0xffffffff


	//   ....[57]....
        /*0110*/ 	.word	0xffffffff


	//   ....[58]....
        /*0114*/ 	.word	0xffffffff


	//   ....[59]....
        /*0118*/ 	.word	0xffffffff


	//   ....[60]....
        /*011c*/ 	.word	0xffffffff


	//   ....[61]....
        /*0120*/ 	.word	0xffffffff


	//   ....[62]....
        /*0124*/ 	.word	0xffffffff


	//   ....[63]....
        /*0128*/ 	.word	0xffffffff


	//   ....[64]....
        /*012c*/ 	.word	0xffffffff


	//   ....[65]....
        /*0130*/ 	.word	0xffffffff


	//   ....[66]....
        /*0134*/ 	.word	0xffffffff


	//   ....[67]....
        /*0138*/ 	.word	0xffffffff


	//   ....[68]....
        /*013c*/ 	.word	0xffffffff


	//   ....[69]....
        /*0140*/ 	.word	0xffffffff


	//   ....[70]....
        /*0144*/ 	.word	0xffffffff


	//   ....[71]....
        /*0148*/ 	.word	0xffffffff


	//   ....[72]....
        /*014c*/ 	.word	0xffffffff


	//   ....[73]....
        /*0150*/ 	.word	0xffffffff


	//   ....[74]....
        /*0154*/ 	.word	0xffffffff


	//   ....[75]....
        /*0158*/ 	.word	0xffffffff


	//   ....[76]....
        /*015c*/ 	.word	0xffffffff


	//   ....[77]....
        /*0160*/ 	.word	0xffffffff


	//   ....[78]....
        /*0164*/ 	.word	0xffffffff


	//   ....[79]....
        /*0168*/ 	.word	0xffffffff


	//   ....[80]....
        /*016c*/ 	.word	0xffffffff


	//   ....[81]....
        /*0170*/ 	.word	0xffffffff


	//   ....[82]....
        /*0174*/ 	.word	0xffffffff


	//----- nvinfo : EIATTR_COOP_GROUP_INSTR_OFFSETS
	.align		4
.L_3905:
        /*0178*/ 	.byte	0x04, 0x28
        /*017a*/ 	.short	(.L_3907 - .L_3906)


	//   ....[0]....
.L_3906:
        /*017c*/ 	.word	0x00000c30


	//   ....[1]....
        /*0180*/ 	.word	0x00000c90


	//   ....[2]....
        /*0184*/ 	.word	0x00000d70


	//   ....[3]....
        /*0188*/ 	.word	0x000017a0


	//   ....[4]....
        /*018c*/ 	.word	0x00001950


	//   ....[5]....
        /*0190*/ 	.word	0x00001f20


	//   ....[6]....
        /*0194*/ 	.word	0x00001f60


	//   ....[7]....
        /*0198*/ 	.word	0x00001f90


	//   ....[8]....
        /*019c*/ 	.word	0x00001fa0


	//   ....[9]....
        /*01a0*/ 	.word	0x00001fb0


	//   ....[10]....
        /*01a4*/ 	.word	0x00001fc0


	//   ....[11]....
        /*01a8*/ 	.word	0x00002080


	//   ....[12]....
        /*01ac*/ 	.word	0x000020b0


	//   ....[13]....
        /*01b0*/ 	.word	0x000020d0


	//   ....[14]....
        /*01b4*/ 	.word	0x000020e0


	//   ....[15]....
        /*01b8*/ 	.word	0x00002190


	//   ....[16]....
        /*01bc*/ 	.word	0x000021c0


	//   ....[17]....
        /*01c0*/ 	.word	0x000021d0


	//   ....[18]....
        /*01c4*/ 	.word	0x000021e0


	//   ....[19]....
        /*01c8*/ 	.word	0x00002280


	//   ....[20]....
        /*01cc*/ 	.word	0x000022b0


	//   ....[21]....
        /*01d0*/ 	.word	0x000022d0


	//   ....[22]....
        /*01d4*/ 	.word	0x000022e0


	//   ....[23]....
        /*01d8*/ 	.word	0x000023c0


	//   ....[24]....
        /*01dc*/ 	.word	0x00002400


	//   ....[25]....
        /*01e0*/ 	.word	0x00002440


	//   ....[26]....
        /*01e4*/ 	.word	0x00002480


	//   ....[27]....
        /*01e8*/ 	.word	0x00002660


	//   ....[28]....
        /*01ec*/ 	.word	0x000026a0


	//   ....[29]....
        /*01f0*/ 	.word	0x000026e0


	//   ....[30]....
        /*01f4*/ 	.word	0x00002720


	//   ....[31]....
        /*01f8*/ 	.word	0x000028b0


	//   ....[32]....
        /*01fc*/ 	.word	0x000028e0


	//   ....[33]....
        /*0200*/ 	.word	0x000028f0


	//   ....[34]....
        /*0204*/ 	.word	0x00002900


	//   ....[35]....
        /*0208*/ 	.word	0x00002a10


	//   ....[36]....
        /*020c*/ 	.word	0x00002a50


	//   ....[37]....
        /*0210*/ 	.word	0x00002a90


	//   ....[38]....
        /*0214*/ 	.word	0x00002ac0


	//   ....[39]....
        /*0218*/ 	.word	0x00002bc0


	//   ....[40]....
        /*021c*/ 	.word	0x00002be0


	//   ....[41]....
        /*0220*/ 	.word	0x00002bf0


	//   ....[42]....
        /*0224*/ 	.word	0x00002c00


	//   ....[43]....
        /*0228*/ 	.word	0x00002ce0


	//   ....[44]....
        /*022c*/ 	.word	0x00002d10


	//   ....[45]....
        /*0230*/ 	.word	0x00002d20


	//   ....[46]....
        /*0234*/ 	.word	0x00002d30


	//   ....[47]....
        /*0238*/ 	.word	0x00002e20


	//   ....[48]....
        /*023c*/ 	.word	0x00002e40


	//   ....[49]....
        /*0240*/ 	.word	0x00002e50


	//   ....[50]....
        /*0244*/ 	.word	0x00002e60


	//   ....[51]....
        /*0248*/ 	.word	0x00002f40


	//   ....[52]....
        /*024c*/ 	.word	0x00002f80


	//   ....[53]....
        /*0250*/ 	.word	0x00002fc0


	//   ....[54]....
        /*0254*/ 	.word	0x00002ff0


	//   ....[55]....
        /*0258*/ 	.word	0x00003020


	//   ....[56]....
        /*025c*/ 	.word	0x00003050


	//   ....[57]....
        /*0260*/ 	.word	0x00003080


	//   ....[58]....
        /*0264*/ 	.word	0x00003090


	//   ....[59]....
        /*0268*/ 	.word	0x000030c0


	//   ....[60]....
        /*026c*/ 	.word	0x000030f0


	//   ....[61]....
        /*0270*/ 	.word	0x000041c0


	//   ....[62]....
        /*0274*/ 	.word	0x00004200


	//   ....[63]....
        /*0278*/ 	.word	0x00004250


	//   ....[64]....
        /*027c*/ 	.word	0x00004270


	//   ....[65]....
        /*0280*/ 	.word	0x000042d0


	//   ....[66]....
        /*0284*/ 	.word	0x00004300


	//   ....[67]....
        /*0288*/ 	.word	0x00004330


	//   ....[68]....
        /*028c*/ 	.word	0x00004350


	//   ....[69]....
        /*0290*/ 	.word	0x000043b0


	//   ....[70]....
        /*0294*/ 	.word	0x000043f0


	//   ....[71]....
        /*0298*/ 	.word	0x000049b0


	//   ....[72]....
        /*029c*/ 	.word	0x00004bb0


	//   ....[73]....
        /*02a0*/ 	.word	0x00004c60


	//   ....[74]....
        /*02a4*/ 	.word	0x00004cb0


	//   ....[75]....
        /*02a8*/ 	.word	0x00004d00


	//   ....[76]....
        /*02ac*/ 	.word	0x00004d30


	//   ....[77]....
        /*02b0*/ 	.word	0x00004d50


	//   ....[78]....
        /*02b4*/ 	.word	0x00004e30


	//   ....[79]....
        /*02b8*/ 	.word	0x00004e70


	//   ....[80]....
        /*02bc*/ 	.word	0x00004ec0


	//   ....[81]....
        /*02c0*/ 	.word	0x00004ef0


	//   ....[82]....
        /*02c4*/ 	.word	0x00004f10


	//----- nvinfo : EIATTR_EXIT_INSTR_OFFSETS
	.align		4
.L_3907:
        /*02c8*/ 	.byte	0x04, 0x1c
        /*02ca*/ 	.short	(.L_3909 - .L_3908)


	//   ....[0]....
.L_3908:
        /*02cc*/ 	.word	0x00004fe0


	//   ....[1]....
        /*02d0*/ 	.word	0x000051a0


	//----- nvinfo : EIATTR_MAX_THREADS
	.align		4
.L_3909:
        /*02d4*/ 	.byte	0x04, 0x05
        /*02d6*/ 	.short	(.L_3911 - .L_3910)
.L_3910:
        /*02d8*/ 	.word	0x00000020
        /*02dc*/ 	.word	0x00000001
        /*02e0*/ 	.word	0x00000001


	//----- nvinfo : EIATTR_CRS_STACK_SIZE
	.align		4
.L_3911:
        /*02e4*/ 	.byte	0x04, 0x1e
        /*02e6*/ 	.short	(.L_3913 - .L_3912)
.L_3912:
        /*02e8*/ 	.word	0x00000000


	//----- nvinfo : EIATTR_CBANK_PARAM_SIZE
	.align		4
.L_3913:
        /*02ec*/ 	.byte	0x03, 0x19
        /*02ee*/ 	.short	0x01f0


	//----- nvinfo : EIATTR_PARAM_CBANK
	.align		4
        /*02f0*/ 	.byte	0x04, 0x0a
        /*02f2*/ 	.short	(.L_3915 - .L_3914)
	.align		4
.L_3914:
        /*02f4*/ 	.word	index@(.nv.constant0._Z25selective_scan_bwd_kernelI32Selective_Scan_bwd_kernel_traitsILi32ELi4ELb1ELb1ELb1ELb0ELb0EN3c104HalfENS1_7complexIfEEEEv12SSMParamsBwd)
        /*02f8*/ 	.short	0x0210
        /*02fa*/ 	.short	0x01f0


	//----- nvinfo : EIATTR_SW_WAR
	.align		4
.L_3915:
        /*02fc*/ 	.byte	0x04, 0x36
        /*02fe*/ 	.short	(.L_3917 - .L_3916)
.L_3916:
        /*0300*/ 	.word	0x00000008
.L_3917:


//--------------------- .nv.info._Z25selective_scan_bwd_kernelI32Selective_Scan_bwd_kernel_traitsILi32ELi4ELb1ELb1ELb1ELb0ELb1EN3c104HalfENS1_7complexIfEEEEv12SSMParamsBwd --------------------------
	.section	.nv.info._Z25selective_scan_bwd_kernelI32Selective_Scan_bwd_kernel_traitsILi32ELi4ELb1ELb1ELb1ELb0ELb1EN3c104HalfENS1_7complexIfEEEEv12SSMParamsBwd,"",@"SHT_CUDA_INFO"
	.sectionflags	@""
	.align	4


	//----- nvinfo : EIATTR_CUDA_API_VERSION
	.align		4
        /*0000*/ 	.byte	0x04, 0x37
        /*0002*/ 	.short	(.L_3919 - .L_3918)
.L_3918:
        /*0004*/ 	.word	0x00000082


	//----- nvinfo : EIATTR_KPARAM_INFO
	.align		4
.L_3919:
        /*0008*/ 	.byte	0x04, 0x17
        /*000a*/ 	.short	(.L_3921 - .L_3920)
.L_3920:
        /*000c*/ 	.word	0x00000000
        /*0010*/ 	.short	0x0000
        /*0012*/ 	.short	0x0000
        /*0014*/ 	.byte	0x00, 0xf0, 0xc1, 0x07


	//----- nvinfo : EIATTR_SPARSE_MMA_MASK
	.align		4
.L_3921:
        /*0018*/ 	.byte	0x03, 0x50
        /*001a*/ 	.short	0x0000


	//----- nvinfo : EIATTR_MAXREG_COUNT
	.align		4
        /*001c*/ 	.byte	0x03, 0x1b
        /*001e*/ 	.short	0x00ff


	//----- nvinfo : EIATTR_NUM_BARRIERS
	.align		4
        /*0020*/ 	.byte	0x02, 0x4c
        /*0022*/ 	.byte	0x01
	.zero		1


	//----- nvinfo : EIATTR_MERCURY_ISA_VERSION
	.align		4
        /*0024*/ 	.byte	0x03, 0x5f
        /*0026*/ 	.short	0x0101


	//----- nvinfo : EIATTR_COOP_GROUP_MASK_REGIDS
	.align		4
        /*0028*/ 	.byte	0x04, 0x29
        /*002a*/ 	.short	(.L_3923 - .L_3922)


	//   ....[0]....
.L_3922:
        /*002c*/ 	.word	0xffffffff


	//   ....[1]....
        /*0030*/ 	.word	0xffffffff


	//   ....[2]....
        /*0034*/ 	.word	0xffffffff


	//   ....[3]....
        /*0038*/ 	.word	0xffffffff


	//   ....[4]....
        /*003c*/ 	.word	0xffffffff


	//   ....[5]....
        /*0040*/ 	.word	0xffffffff


	//   ....[6]....
        /*0044*/ 	.word	0xffffffff


	//   ....[7]....
        /*0048*/ 	.word	0xffffffff


	//   ....[8]....
        /*004c*/ 	.word	0xffffffff


	//   ....[9]....
        /*0050*/ 	.word	0xffffffff


	//   ....[10]....
        /*0054*/ 	.word	0xffffffff


	//   ....[11]....
        /*0058*/ 	.word	0xffffffff


	//   ....[12]....
        /*005c*/ 	.word	0xffffffff


	//   ....[13]....
        /*0060*/ 	.word	0xffffffff


	//   ....[14]....
        /*0064*/ 	.word	0xffffffff


	//   ....[15]....
        /*0068*/ 	.word	0xffffffff


	//   ....[16]....
        /*006c*/ 	.word	0xffffffff


	//   ....[17]....
        /*0070*/ 	.word	0xffffffff


	//   ....[18]....
        /*0074*/ 	.word	0xffffffff


	//   ....[19]....
        /*0078*/ 	.word	0xffffffff


	//   ....[20]....
        /*007c*/ 	.word	0xffffffff


	//   ....[21]....
        /*0080*/ 	.word	0xffffffff


	//   ....[22]....
        /*0084*/ 	.word	0xffffffff


	//   ....[23]....
        /*0088*/ 	.word	0xffffffff


	//   ....[24]....
        /*008c*/ 	.word	0xffffffff


	//   ....[25]....
        /*0090*/ 	.word	0xffffffff


	//   ....[26]....
        /*0094*/ 	.word	0xffffffff


	//   ....[27]....
        /*0098*/ 	.word	0xffffffff


	//   ....[28]....
        /*009c*/ 	.word	0xffffffff


	//   ....[29]....
        /*00a0*/ 	.word	0xffffffff


	//   ....[30]....
        /*00a4*/ 	.word	0xffffffff


	//   ....[31]....
        /*00a8*/ 	.word	0xffffffff


	//   ....[32]....
        /*00ac*/ 	.word	0xffffffff


	//   ....[33]....
        /*00b0*/ 	.word	0xffffffff


	//   ....[34]....
        /*00b4*/ 	.word	0xffffffff


	//   ....[35]....
        /*00b8*/ 	.word	0xffffffff


	//   ....[36]....
        /*00bc*/ 	.word	0xffffffff


	//   ....[37]....
        /*00c0*/ 	.word	0xffffffff


	//   ....[38]....
        /*00c4*/ 	.word	0xffffffff


	//   ....[39]....
        /*00c8*/ 	.word	0xffffffff


	//   ....[40]....
        /*00cc*/ 	.word	0xffffffff


	//   ....[41]....
        /*00d0*/ 	.word	0xffffffff


	//   ....[42]....
        /*00d4*/ 	.word	0xffffffff


	//   ....[43]....
        /*00d8*/ 	.word	0xffffffff


	//   ....[44]....
        /*00dc*/ 	.word	0xffffffff


	//   ....[45]....
        /*00e0*/ 	.word	0xffffffff


	//   ....[46]....
        /*00e4*/ 	.word	0xffffffff


	//   ....[47]....
        /*00e8*/ 	.word	0xffffffff


	//   ....[48]....
        /*00ec*/ 	.word	0xffffffff


	//   ....[49]....
        /*00f0*/ 	.word	0xffffffff


	//   ....[50]....
        /*00f4*/ 	.word	0xffffffff


	//   ....[51]....
        /*00f8*/ 	.word	0xffffffff


	//   ....[52]....
        /*00fc*/ 	.word	0xffffffff


	//   ....[53]....
        /*0100*/ 	.word	0xffffffff


	//   ....[54]....
        /*0104*/ 	.word	0xffffffff


	//   ....[55]....
        /*0108*/ 	.word	0xffffffff


	//   ....[56]....
        /*010c*/ 	.word	0xffffffff


	//   ....[57]....
        /*0110*/ 	.word	0xffffffff


	//   ....[58]....
        /*0114*/ 	.word	0xffffffff


	//   ....[59]....
        /*0118*/ 	.word	0xffffffff


	//   ....[60]....
        /*011c*/ 	.word	0xffffffff


	//   ....[61]....
        /*0120*/ 	.word	0xffffffff


	//   ....[62]....
        /*0124*/ 	.word	0xffffffff


	//   ....[63]....
        /*0128*/ 	.word	0xffffffff


	//   ....[64]....
        /*012c*/ 	.word	0xffffffff


	//   ....[65]....
        /*0130*/ 	.word	0xffffffff


	//   ....[66]....
        /*0134*/ 	.word	0xffffffff


	//   ....[67]....
        /*0138*/ 	.word	0xffffffff


	//   ....[68]....
        /*013c*/ 	.word	0xffffffff


	//   ....[69]....
        /*0140*/ 	.word	0xffffffff


	//   ....[70]....
        /*0144*/ 	.word	0xffffffff


	//   ....[71]....
        /*0148*/ 	.word	0xffffffff


	//   ....[72]....
        /*014c*/ 	.word	0xffffffff


	//   ....[73]....
        /*0150*/ 	.word	0xffffffff


	//   ....[74]....
        /*0154*/ 	.word	0xffffffff


	//   ....[75]....
        /*0158*/ 	.word	0xffffffff


	//   ....[76]....
        /*015c*/ 	.word	0xffffffff


	//   ....[77]....
        /*0160*/ 	.word	0xffffffff


	//   ....[78]....
        /*0164*/ 	.word	0xffffffff


	//   ....[79]....
        /*0168*/ 	.word	0xffffffff


	//   ....[80]....
        /*016c*/ 	.word	0xffffffff


	//   ....[81]....
        /*0170*/ 	.word	0xffffffff


	//   ....[82]....
        /*0174*/ 	.word	0xffffffff


	//   ....[83]....
        /*0178*/ 	.word	0xffffffff


	//   ....[84]....
        /*017c*/ 	.word	0xffffffff


	//   ....[85]....
        /*0180*/ 	.word	0xffffffff


	//   ....[86]....
        /*0184*/ 	.word	0xffffffff


	//----- nvinfo : EIATTR_COOP_GROUP_INSTR_OFFSETS
	.align		4
.L_3923:
        /*0188*/ 	.byte	0x04, 0x28
        /*018a*/ 	.short	(.L_3925 - .L_3924)


	//   ....[0]....
.L_3924:
        /*018c*/ 	.word	0x00000cf0


	//   ....[1]....
        /*0190*/ 	.word	0x00000d40


	//   ....[2]....
        /*0194*/ 	.word	0x00000e80


	//   ....[3]....
        /*0198*/ 	.word	0x00000f90


	//   ....[4]....
        /*019c*/ 	.word	0x000011a0


	//   ....[5]....
        /*01a0*/ 	.word	0x00001500


	//   ....[6]....
        /*01a4*/ 	.word	0x00001700


	//   ....[7]....
        /*01a8*/ 	.word	0x000021c0


	//   ....[8]....
        /*01ac*/ 	.word	0x000023a0


	//   ....[9]....
        /*01b0*/ 	.word	0x00002950


	//   ....[10]....
        /*01b4*/ 	.word	0x00002990


	//   ....[11]....
        /*01b8*/ 	.word	0x000029c0


	//   ....[12]....
        /*01bc*/ 	.word	0x000029d0


	//   ....[13]....
        /*01c0*/ 	.word	0x000029e0


	//   ....[14]....
        /*01c4*/ 	.word	0x00002a80


	//   ....[15]....
        /*01c8*/ 	.word	0x00002ab0


	//   ....[16]....
        /*01cc*/ 	.word	0x00002ad0


	//   ....[17]....
        /*01d0*/ 	.word	0x00002ae0


	//   ....[18]....
        /*01d4*/ 	.word	0x00002b90


	//   ....[19]....
        /*01d8*/ 	.word	0x00002bc0


	//   ....[20]....
        /*01dc*/ 	.word	0x00002bd0


	//   ....[21]....
        /*01e0*/ 	.word	0x00002be0


	//   ....[22]....
        /*01e4*/ 	.word	0x00002ca0


	//   ....[23]....
        /*01e8*/ 	.word	0x00002cc0


	//   ....[24]....
        /*01ec*/ 	.word	0x00002cd0


	//   ....[25]....
        /*01f0*/ 	.word	0x00002ce0


	//   ....[26]....
        /*01f4*/ 	.word	0x00002db0


	//   ....[27]....
        /*01f8*/ 	.word	0x00002df0


	//   ....[28]....
        /*01fc*/ 	.word	0x00002e20


	//   ....[29]....
        /*0200*/ 	.word	0x00002e60


	//   ....[30]....
        /*0204*/ 	.word	0x00002ea0


	//   ....[31]....
        /*0208*/ 	.word	0x00003040


	//   ....[32]....
        /*020c*/ 	.word	0x00003080


	//   ....[33]....
        /*0210*/ 	.word	0x000030c0


	//   ....[34]....
        /*0214*/ 	.word	0x00003100


	//   ....[35]....
        /*0218*/ 	.word	0x00003300


	//   ....[36]....
        /*021c*/ 	.word	0x00003310


	//   ....[37]....
        /*0220*/ 	.word	0x00003320


	//   ....[38]....
        /*0224*/ 	.word	0x00003330


	//   ....[39]....
        /*0228*/ 	.word	0x00003440


	//   ....[40]....
        /*022c*/ 	.word	0x00003480


	//   ....[41]....
        /*0230*/ 	.word	0x000034c0


	//   ....[42]....
        /*0234*/ 	.word	0x000034f0


	//   ....[43]....
        /*0238*/ 	.word	0x000035f0


	//   ....[44]....
        /*023c*/ 	.word	0x00003610


	//   ....[45]....
        /*0240*/ 	.word	0x00003620


	//   ....[46]....
        /*0244*/ 	.word	0x00003630


	//   ....[47]....
        /*0248*/ 	.word	0x00003710


	//   ....[48]....
        /*024c*/ 	.word	0x00003740


	//   ....[49]....
        /*0250*/ 	.word	0x00003750


	//   ....[50]....
        /*0254*/ 	.word	0x00003760


	//   ....[51]....
        /*0258*/ 	.word	0x00003850


	//   ....[52]....
        /*025c*/ 	.word	0x00003870


	//   ....[53]....
        /*0260*/ 	.word	0x00003880


	//   ....[54]....
        /*0264*/ 	.word	0x00003890


	//   ....[55]....
        /*0268*/ 	.word	0x00003970


	//   ....[56]....
        /*026c*/ 	.word	0x000039b0


	//   ....[57]....
        /*0270*/ 	.word	0x000039f0


	//   ....[58]....
        /*0274*/ 	.word	0x00003a20


	//   ....[59]....
        /*0278*/ 	.word	0x00003a50


	//   ....[60]....
        /*027c*/ 	.word	0x00003a80


	//   ....[61]....
        /*0280*/ 	.word	0x00003aa0


	//   ....[62]....
        /*0284*/ 	.word	0x00003ab0


	//   ....[63]....
        /*0288*/ 	.word	0x00003ad0


	//   ....[64]....
        /*028c*/ 	.word	0x00003b10


	//   ....[65]....
        /*0290*/ 	.word	0x00004b80


	//   ....[66]....
        /*0294*/ 	.word	0x00004bc0


	//   ....[67]....
        /*0298*/ 	.word	0x00004c10


	//   ....[68]....
        /*029c*/ 	.word	0x00004c30


	//   ....[69]....
        /*02a0*/ 	.word	0x00004c70


	//   ....[70]....
        /*02a4*/ 	.word	0x00004c90


	//   ....[71]....
        /*02a8*/ 	.word	0x00004cc0


	//   ....[72]....
        /*02ac*/ 	.word	0x00004ce0


	//   ....[73]....
        /*02b0*/ 	.word	0x00004d20


	//   ....[74]....
        /*02b4*/ 	.word	0x00004d60


	//   ....[75]....
        /*02b8*/ 	.word	0x00005350


	//   ....[76]....
        /*02bc*/ 	.word	0x00005570


	//   ....[77]....
        /*02c0*/ 	.word	0x00005620


	//   ....[78]....
        /*02c4*/ 	.word	0x00005670


	//   ....[79]....
        /*02c8*/ 	.word	0x000056c0


	//   ....[80]....
        /*02cc*/ 	.word	0x000056f0


	//   ....[81]....
        /*02d0*/ 	.word	0x00005710


	//   ....[82]....
        /*02d4*/ 	.word	0x000057f0


	//   ....[83]....
        /*02d8*/ 	.word	0x00005830


	//   ....[84]....
        /*02dc*/ 	.word	0x00005880


	//   ....[85]....
        /*02e0*/ 	.word	0x000058b0


	//   ....[86]....
        /*02e4*/ 	.word	0x000058d0


	//----- nvinfo : EIATTR_EXIT_INSTR_OFFSETS
	.align		4
.L_3925:
        /*02e8*/ 	.byte	0x04, 0x1c
        /*02ea*/ 	.short	(.L_3927 - .L_3926)


	//   ....[0]....
.L_3926:
        /*02ec*/ 	.word	0x000059a0


	//   ....[1]....
        /*02f0*/ 	.word	0x00005b60


	//----- nvinfo : EIATTR_MAX_THREADS
	.align		4
.L_3927:
        /*02f4*/ 	.byte	0x04, 0x05
        /*02f6*/ 	.short	(.L_3929 - .L_3928)
.L_3928:
        /*02f8*/ 	.word	0x00000020
        /*02fc*/ 	.word	0x00000001
        /*0300*/ 	.word	0x00000001


	//----- nvinfo : EIATTR_CRS_STACK_SIZE
	.align		4
.L_3929:
        /*0304*/ 	.byte	0x04, 0x1e
        /*0306*/ 	.short	(.L_3931 - .L_3930)
.L_3930:
        /*0308*/ 	.word	0x00000000


	//----- nvinfo : EIATTR_CBANK_PARAM_SIZE
	.align		4
.L_3931:
        /*030c*/ 	.byte	0x03, 0x19
        /*030e*/ 	.short	0x01f0


	//----- nvinfo : EIATTR_PARAM_CBANK
	.align		4
        /*0310*/ 	.byte	0x04, 0x0a
        /*0312*/ 	.short	(.L_3933 - .L_3932)
	.align		4
.L_3932:
        /*0314*/ 	.word	index@(.nv.constant0._Z25selective_scan_bwd_kernelI32Selective_Scan_bwd_kernel_traitsILi32ELi4ELb1ELb1ELb1ELb0ELb1EN3c104HalfENS1_7complexIfEEEEv12SSMParamsBwd)
        /*0318*/ 	.short	0x0210
        /*031a*/ 	.short	0x01f0


	//----- nvinfo : EIATTR_SW_WAR
	.align		4
.L_3933:
        /*031c*/ 	.byte	0x04, 0x36
        /*031e*/ 	.short	(.L_3935 - .L_3934)
.L_3934:
        /*0320*/ 	.word	0x00000008
.L_3935:


//--------------------- .nv.info._Z25selective_scan_bwd_kernelI32Selective_Scan_bwd_kernel_traitsILi32ELi4ELb1ELb1ELb1ELb1ELb0EN3c104HalfENS1_7complexIfEEEEv12SSMParamsBwd --------------------------
	.section	.nv.info._Z25selective_scan_bwd_kernelI32Selective_Scan_bwd_kernel_traitsILi32ELi4ELb1ELb1ELb1ELb1ELb0EN3c104HalfENS1_7complexIfEEEEv12SSMParamsBwd,"",@"SHT_CUDA_INFO"
	.sectionflags	@""
	.align	4


	//----- nvinfo : EIATTR_CUDA_API_VERSION
	.align		4
        /*0000*/ 	.byte	0x04, 0x37
        /*0002*/ 	.short	(.L_3937 - .L_3936)
.L_3936:
        /*0004*/ 	.word	0x00000082


	//----- nvinfo : EIATTR_KPARAM_INFO
	.align		4
.L_3937:
        /*0008*/ 	.byte	0x04, 0x17
        /*000a*/ 	.short	(.L_3939 - .L_3938)
.L_3938:
        /*000c*/ 	.word	0x00000000
        /*0010*/ 	.short	0x0000
        /*0012*/ 	.short	0x0000
        /*0014*/ 	.byte	0x00, 0xf0, 0xc1, 0x07


	//----- nvinfo : EIATTR_SPARSE_MMA_MASK
	.align		4
.L_3939:
        /*0018*/ 	.byte	0x03, 0x50
        /*001a*/ 	.short	0x0000


	//----- nvinfo : EIATTR_MAXREG_COUNT
	.align		4
        /*001c*/ 	.byte	0x03, 0x1b
        /*001e*/ 	.short	0x00ff


	//----- nvinfo : EIATTR_NUM_BARRIERS
	.align		4
        /*0020*/ 	.byte	0x02, 0x4c
        /*0022*/ 	.byte	0x01
	.zero		1


	//----- nvinfo : EIATTR_MERCURY_ISA_VERSION
	.align		4
        /*0024*/ 	.byte	0x03, 0x5f
        /*0026*/ 	.short	0x0101


	//----- nvinfo : EIATTR_COOP_GROUP_MASK_REGIDS
	.align		4
        /*0028*/ 	.byte	0x04, 0x29
        /*002a*/ 	.short	(.L_3941 - .L_3940)


	//   ....[0]....
.L_3940:
        /*002c*/ 	.word	0xffffffff


	//   ....[1]....
        /*0030*/ 	.word	0xffffffff


	//   ....[2]....
        /*0034*/ 	.word	0xffffffff


	//   ....[3]....
        /*0038*/ 	.word	0xffffffff


	//   ....[4]....
        /*003c*/ 	.word	0xffffffff


	//   ....[5]....
        /*0040*/ 	.word	0xffffffff


	//   ....[6]....
        /*0044*/ 	.word	0xffffffff


	//   ....[7]....
        /*0048*/ 	.word	0xffffffff


	//   ....[8]....
        /*004c*/ 	.word	0xffffffff


	//   ....[9]....
        /*0050*/ 	.word	0xffffffff


	//   ....[10]....
        /*0054*/ 	.word	0xffffffff


	//   ....[11]....
        /*0058*/ 	.word	0xffffffff


	//   ....[12]....
        /*005c*/ 	.word	0xffffffff


	//   ....[13]....
        /*0060*/ 	.word	0xffffffff


	//   ....[14]....
        /*0064*/ 	.word	0xffffffff


	//   ....[15]....
        /*0068*/ 	.word	0xffffffff


	//   ....[16]....
        /*006c*/ 	.word	0xffffffff


	//   ....[17]....
        /*0070*/ 	.word	0xffffffff


	//   ....[18]....
        /*0074*/ 	.word	0xffffffff


	//   ....[19]....
        /*0078*/ 	.word	0xffffffff


	//   ....[20]....
        /*007c*/ 	.word	0xffffffff


	//   ....[21]....
        /*0080*/ 	.word	0xffffffff


	//   ....[22]....
        /*0084*/ 	.word	0xffffffff


	//   ....[23]....
        /*0088*/ 	.word	0xffffffff


	//   ....[24]....
        /*008c*/ 	.word	0xffffffff


	//   ....[25]....
        /*0090*/ 	.word	0xffffffff


	//   ....[26]....
        /*0094*/ 	.word	0xffffffff


	//   ....[27]....
        /*0098*/ 	.word	0xffffffff


	//   ....[28]....
        /*009c*/ 	.word	0xffffffff


	//   ....[29]....
        /*00a0*/ 	.word	0xffffffff


	//   ....[30]....
        /*00a4*/ 	.word	0xffffffff


	//   ....[31]....
        /*00a8*/ 	.word	0xffffffff


	//   ....[32]....
        /*00ac*/ 	.word	0xffffffff


	//   ....[33]....
        /*00b0*/ 	.word	0xffffffff


	//   ....[34]....
        /*00b4*/ 	.word	0xffffffff


	//   ....[35]....
        /*00b8*/ 	.word	0xffffffff


	//   ....[36]....
        /*00bc*/ 	.word	0xffffffff


	//   ....[37]....
        /*00c0*/ 	.word	0xffffffff


	//   ....[38]....
        /*00c4*/ 	.word	0xffffffff


	//   ....[39]....
        /*00c8*/ 	.word	0xffffffff


	//   ....[40]....
        /*00cc*/ 	.word	0xffffffff


	//   ....[41]....
        /*00d0*/ 	.word	0xffffffff


	//   ....[42]....
        /*00d4*/ 	.word	0xffffffff


	//   ....[43]....
        /*00d8*/ 	.word	0xffffffff


	//   ....[44]....
        /*00dc*/ 	.word	0xffffffff


	//   ....[45]....
        /*00e0*/ 	.word	0xffffffff


	//   ....[46]....
        /*00e4*/ 	.word	0xffffffff


	//   ....[47]....
        /*00e8*/ 	.word	0xffffffff


	//   ....[48]....
        /*00ec*/ 	.word	0xffffffff


	//   ....[49]....
        /*00f0*/ 	.word	0xffffffff


	//   ....[50]....
        /*00f4*/ 	.word	0xffffffff


	//   ....[51]....
        /*00f8*/ 	.word	0xffffffff


	//   ....[52]....
        /*00fc*/ 	.word	0xffffffff


	//   ....[53]....
        /*0100*/ 	.word	0xffffffff


	//   ....[54]....
        /*0104*/ 	.word	0xffffffff


	//   ....[55]....
        /*0108*/ 	.word	0xffffffff


	//   ....[56]....
        /*010c*/ 	.word	0xffffffff


	//   ....[57]....
        /*0110*/ 	.word	0xffffffff


	//   ....[58]....
        /*0114*/ 	.word	0xffffffff


	//   ....[59]....
        /*0118*/ 	.word	0xffffffff


	//   ....[60]....
        /*011c*/ 	.word	0xffffffff


	//   ....[61]....
        /*0120*/ 	.word	0xffffffff


	//   ....[62]....
        /*0124*/ 	.word	0xffffffff


	//   ....[63]....
        /*0128*/ 	.word	0xffffffff


	//   ....[64]....
        /*012c*/ 	.word	0xffffffff


	//   ....[65]....
        /*0130*/ 	.word	0xffffffff


	//   ....[66]....
        /*0134*/ 	.word	0xffffffff


	//   ....[67]....
        /*0138*/ 	.word	0xffffffff


	//   ....[68]....
        /*013c*/ 	.word	0xffffffff


	//   ....[69]....
        /*0140*/ 	.word	0xffffffff


	//   ....[70]....
        /*0144*/ 	.word	0xffffffff


	//   ....[71]....
        /*0148*/ 	.word	0xffffffff


	//   ....[72]....
        /*014c*/ 	.word	0xffffffff


	//   ....[73]....
        /*0150*/ 	.word	0xffffffff


	//   ....[74]....
        /*0154*/ 	.word	0xffffffff


	//   ....[75]....
        /*0158*/ 	.word	0xffffffff


	//   ....[76]....
        /*015c*/ 	.word	0xffffffff


	//   ....[77]....
        /*0160*/ 	.word	0xffffffff


	//   ....[78]....
        /*0164*/ 	.word	0xffffffff


	//   ....[79]....
        /*0168*/ 	.word	0xffffffff


	//   ....[80]....
        /*016c*/ 	.word	0xffffffff


	//   ....[81]....
        /*0170*/ 	.word	0xffffffff


	//   ....[82]....
        /*0174*/ 	.word	0xffffffff


	//   ....[83]....
        /*0178*/ 	.word	0xffffffff


	//----- nvinfo : EIATTR_COOP_GROUP_INSTR_OFFSETS
	.align		4
.L_3941:
        /*017c*/ 	.byte	0x04, 0x28
        /*017e*/ 	.short	(.L_3943 - .L_3942)


	//   ....[0]....
.L_3942:
        /*0180*/ 	.word	0x00000c60


	//   ....[1]....
        /*0184*/ 	.word	0x00000cc0


	//   ....[2]....
        /*0188*/ 	.word	0x00000e40


	//   ....[3]....
        /*018c*/ 	.word	0x00002090


	//   ....[4]....
        /*0190*/ 	.word	0x00002280


	//   ....[5]....
        /*0194*/ 	.word	0x00002810


	//   ....[6]....
        /*0198*/ 	.word	0x00002850


	//   ....[7]....
        /*019c*/ 	.word	0x00002880


	//   ....[8]....
        /*01a0*/ 	.word	0x00002890


	//   ....[9]....
        /*01a4*/ 	.word	0x00002930


	//   ....[10]....
        /*01a8*/ 	.word	0x00002960


	//   ....[11]....
        /*01ac*/ 	.word	0x00002980


	//   ....[12]....
        /*01b0*/ 	.word	0x00002990


	//   ....[13]....
        /*01b4*/ 	.word	0x00002a30


	//   ....[14]....
        /*01b8*/ 	.word	0x00002a60


	//   ....[15]....
        /*01bc*/ 	.word	0x00002a80


	//   ....[16]....
        /*01c0*/ 	.word	0x00002a90


	//   ....[17]....
        /*01c4*/ 	.word	0x00002b30


	//   ....[18]....
        /*01c8*/ 	.word	0x00002b60


	//   ....[19]....
        /*01cc*/ 	.word	0x00002b80


	//   ....[20]....
        /*01d0*/ 	.word	0x00002b90


	//   ....[21]....
        /*01d4*/ 	.word	0x00002c40


	//   ....[22]....
        /*01d8*/ 	.word	0x00002cb0


	//   ....[23]....
        /*01dc*/ 	.word	0x00002cf0


	//   ....[24]....
        /*01e0*/ 	.word	0x00002d30


	//   ....[25]....
        /*01e4*/ 	.word	0x00002d60


	//   ....[26]....
        /*01e8*/ 	.word	0x00002eb0


	//   ....[27]....
        /*01ec*/ 	.word	0x00002ef0


	//   ....[28]....
        /*01f0*/ 	.word	0x00002f30


	//   ....[29]....
        /*01f4*/ 	.word	0x00002f70


	//   ....[30]....
        /*01f8*/ 	.word	0x00002fb0


	//   ....[31]....
        /*01fc*/ 	.word	0x000031c0


	//   ....[32]....
        /*0200*/ 	.word	0x000031d0


	//   ....[33]....
        /*0204*/ 	.word	0x000031e0


	//   ....[34]....
        /*0208*/ 	.word	0x000031f0


	//   ....[35]....
        /*020c*/ 	.word	0x00003300


	//   ....[36]....
        /*0210*/ 	.word	0x00003340


	//   ....[37]....
        /*0214*/ 	.word	0x00003380


	//   ....[38]....
        /*0218*/ 	.word	0x000033b0


	//   ....[39]....
        /*021c*/ 	.word	0x000034b0


	//   ....[40]....
        /*0220*/ 	.word	0x000034d0


	//   ....[41]....
        /*0224*/ 	.word	0x000034e0


	//   ....[42]....
        /*0228*/ 	.word	0x000034f0


	//   ....[43]....
        /*022c*/ 	.word	0x000035d0


	//   ....[44]....
        /*0230*/ 	.word	0x00003600


	//   ....[45]....
        /*0234*/ 	.word	0x00003610


	//   ....[46]....
        /*0238*/ 	.word	0x00003620


	//   ....[47]....
        /*023c*/ 	.word	0x00003710


	//   ....[48]....
        /*0240*/ 	.word	0x00003730


	//   ....[49]....
        /*0244*/ 	.word	0x00003740


	//   ....[50]....
        /*0248*/ 	.word	0x00003750


	//   ....[51]....
        /*024c*/ 	.word	0x00003830


	//   ....[52]....
        /*0250*/ 	.word	0x00003870


	//   ....[53]....
        /*0254*/ 	.word	0x000038b0


	//   ....[54]....
        /*0258*/ 	.word	0x000038e0


	//   ....[55]....
        /*025c*/ 	.word	0x00003920


	//   ....[56]....
        /*0260*/ 	.word	0x00003950


	//   ....[57]....
        /*0264*/ 	.word	0x00003980


	//   ....[58]....
        /*0268*/ 	.word	0x00003990


	//   ....[59]....
        /*026c*/ 	.word	0x000039b0


	//   ....[60]....
        /*0270*/ 	.word	0x000039d0


	//   ....[61]....
        /*0274*/ 	.word	0x00004a80


	//   ....[62]....
        /*0278*/ 	.word	0x00004ac0


	//   ....[63]....
        /*027c*/ 	.word	0x00004b10


	//   ....[64]....
        /*0280*/ 	.word	0x00004b30


	//   ....[65]....
        /*0284*/ 	.word	0x00004b90


	//   ....[66]....
        /*0288*/ 	.word	0x00004bc0


	//   ....[67]....
        /*028c*/ 	.word	0x00004bf0


	//   ....[68]....
        /*0290*/ 	.word	0x00004c10


	//   ....[69]....
        /*0294*/ 	.word	0x00004c70


	//   ....[70]....
        /*0298*/ 	.word	0x00004cb0


	//   ....[71]....
        /*029c*/ 	.word	0x00005130


	//   ....[72]....
        /*02a0*/ 	.word	0x00005350


	//   ....[73]....
        /*02a4*/ 	.word	0x000056c0


	//   ....[74]....
        /*02a8*/ 	.word	0x000057a0


	//   ....[75]....
        /*02ac*/ 	.word	0x000057f0


	//   ....[76]....
        /*02b0*/ 	.word	0x00005840


	//   ....[77]....
        /*02b4*/ 	.word	0x00005870


	//   ....[78]....
        /*02b8*/ 	.word	0x00005890


	//   ....[79]....
        /*02bc*/ 	.word	0x00005970


	//   ....[80]....
        /*02c0*/ 	.word	0x000059b0


	//   ....[81]....
        /*02c4*/ 	.word	0x00005a00


	//   ....[82]....
        /*02c8*/ 	.word	0x00005a30


	//   ....[83]....
        /*02cc*/ 	.word	0x00005a50


	//----- nvinfo : EIATTR_EXIT_INSTR_OFFSETS
	.align		4
.L_3943:
        /*02d0*/ 	.byte	0x04, 0x1c
        /*02d2*/ 	.short	(.L_3945 - .L_3944)


	//   ....[0]....
.L_3944:
        /*02d4*/ 	.word	0x00005b20


	//   ....[1]....
        /*02d8*/ 	.word	0x00005ce0


	//----- nvinfo : EIATTR_MAX_THREADS
	.align		4
.L_3945:
        /*02dc*/ 	.byte	0x04, 0x05
        /*02de*/ 	.short	(.L_3947 - .L_3946)
.L_3946:
        /*02e0*/ 	.word	0x00000020
        /*02e4*/ 	.word	0x00000001
        /*02e8*/ 	.word	0x00000001


	//----- nvinfo : EIATTR_CRS_STACK_SIZE
	.align		4
.L_3947:
        /*02ec*/ 	.byte	0x04, 0x1e
        /*02ee*/ 	.short	(.L_3949 - .L_3948)
.L_3948:
        /*02f0*/ 	.word	0x00000000


	//----- nvinfo : EIATTR_CBANK_PARAM_SIZE
	.align		4
.L_3949:
        /*02f4*/ 	.byte	0x03, 0x19
        /*02f6*/ 	.short	0x01f0


	//----- nvinfo : EIATTR_PARAM_CBANK
	.align		4
        /*02f8*/ 	.byte	0x04, 0x0a
        /*02fa*/ 	.short	(.L_3951 - .L_3950)
	.align		4
.L_3950:
        /*02fc*/ 	.word	index@(.nv.constant0._Z25selective_scan_bwd_kernelI32Selective_Scan_bwd_kernel_traitsILi32ELi4ELb1ELb1ELb1ELb1ELb0EN3c104HalfENS1_7complexIfEEEEv12SSMParamsBwd)
        /*0300*/ 	.short	0x0210
        /*0302*/ 	.short	0x01f0


	//----- nvinfo : EIATTR_SW_WAR
	.align		4
.L_3951:
        /*0304*/ 	.byte	0x04, 0x36
        /*0306*/ 	.short	(.L_3953 - .L_3952)
.L_3952:
        /*0308*/ 	.word	0x00000008
.L_3953:


//--------------------- .nv.info._Z25selective_scan_bwd_kernelI32Selective_Scan_bwd_kernel_traitsILi32ELi4ELb1ELb1ELb1ELb1ELb1EN3c104HalfENS1_7complexIfEEEEv12SSMParamsBwd --------------------------
	.section	.nv.info._Z25selective_scan_bwd_kernelI32Selective_Scan_bwd_kernel_traitsILi32ELi4ELb1ELb1ELb1ELb1ELb1EN3c104HalfENS1_7complexIfEEEEv12SSMParamsBwd,"",@"SHT_CUDA_INFO"
	.sectionflags	@""
	.align	4


	//----- nvinfo : EIATTR_CUDA_API_VERSION
	.align		4
        /*0000*/ 	.byte	0x04, 0x37
        /*0002*/ 	.short	(.L_3955 - .L_3954)
.L_3954:
        /*0004*/ 	.word	0x00000082


	//----- nvinfo : EIATTR_KPARAM_INFO
	.align		4
.L_3955:
        /*0008*/ 	.byte	0x04, 0x17
        /*000a*/ 	.short	(.L_3957 - .L_3956)
.L_3956:
        /*000c*/ 	.word	0x00000000
        /*0010*/ 	.short	0x0000
        /*0012*/ 	.short	0x0000
        /*0014*/ 	.byte	0x00, 0xf0, 0xc1, 0x07


	//----- nvinfo : EIATTR_SPARSE_MMA_MASK
	.align		4
.L_3957:
        /*0018*/ 	.byte	0x03, 0x50
        /*001a*/ 	.short	0x0000


	//----- nvinfo : EIATTR_MAXREG_COUNT
	.align		4
        /*001c*/ 	.byte	0x03, 0x1b
        /*001e*/ 	.short	0x00ff


	//----- nvinfo : EIATTR_NUM_BARRIERS
	.align		4
        /*0020*/ 	.byte	0x02, 0x4c
        /*0022*/ 	.byte	0x01
	.zero		1


	//----- nvinfo : EIATTR_MERCURY_ISA_VERSION
	.align		4
        /*0024*/ 	.byte	0x03, 0x5f
        /*0026*/ 	.short	0x0101


	//----- nvinfo : EIATTR_COOP_GROUP_MASK_REGIDS
	.align		4
        /*0028*/ 	.byte	0x04, 0x29
        /*002a*/ 	.short	(.L_3959 - .L_3958)


	//   ....[0]....
.L_3958:
        /*002c*/ 	.word	0xffffffff


	//   ....[1]....
        /*0030*/ 	.word	0xffffffff


	//   ....[2]....
        /*0034*/ 	.word	0xffffffff


	//   ....[3]....
        /*0038*/ 	.word	0xffffffff


	//   ....[4]....
        /*003c*/ 	.word	0xffffffff


	//   ....[5]....
        /*0040*/ 	.word	0xffffffff


	//   ....[6]....
        /*0044*/ 	.word	0xffffffff


	//   ....[7]....
        /*0048*/ 	.word	0xffffffff


	//   ....[8]....
        /*004c*/ 	.word	0xffffffff


	//   ....[9]....
        /*0050*/ 	.word	0xffffffff


	//   ....[10]....
        /*0054*/ 	.word	0xffffffff


	//   ....[11]....
        /*0058*/ 	.word	0xffffffff


	//   ....[12]....
        /*005c*/ 	.word	0xffffffff


	//   ....[13]....
        /*0060*/ 	.word	0xffffffff


	//   ....[14]....
        /*0064*/ 	.word	0xffffffff


	//   ....[15]....
        /*0068*/ 	.word	0xffffffff


	//   ....[16]....
        /*006c*/ 	.word	0xffffffff


	//   ....[17]....
        /*0070*/ 	.word	0xffffffff


	//   ....[18]....
        /*0074*/ 	.word	0xffffffff


	//   ....[19]....
        /*0078*/ 	.word	0xffffffff


	//   ....[20]....
        /*007c*/ 	.word	0xffffffff


	//   ....[21]....
        /*0080*/ 	.word	0xffffffff


	//   ....[22]....
        /*0084*/ 	.word	0xffffffff


	//   ....[23]....
        /*0088*/ 	.word	0xffffffff


	//   ....[24]....
        /*008c*/ 	.word	0xffffffff


	//   ....[25]....
        /*0090*/ 	.word	0xffffffff


	//   ....[26]....
        /*0094*/ 	.word	0xffffffff


	//   ....[27]....
        /*0098*/ 	.word	0xffffffff


	//   ....[28]....
        /*009c*/ 	.word	0xffffffff


	//   ....[29]....
        /*00a0*/ 	.word	0xffffffff


	//   ....[30]....
        /*00a4*/ 	.word	0xffffffff


	//   ....[31]....
        /*00a8*/ 	.word	0xffffffff


	//   ....[32]....
        /*00ac*/ 	.word	0xffffffff


	//   ....[33]....
        /*00b0*/ 	.word	0xffffffff


	//   ....[34]....
        /*00b4*/ 	.word	0xffffffff


	//   ....[35]....
        /*00b8*/ 	.word	0xffffffff


	//   ....[36]....
        /*00bc*/ 	.word	0xffffffff


	//   ....[37]....
        /*00c0*/ 	.word	0xffffffff


	//   ....[38]....
        /*00c4*/ 	.word	0xffffffff


	//   ....[39]....
        /*00c8*/ 	.word	0xffffffff


	//   ....[40]....
        /*00cc*/ 	.word	0xffffffff


	//   ....[41]....
        /*00d0*/ 	.word	0xffffffff


	//   ....[42]....
        /*00d4*/ 	.word	0xffffffff


	//   ....[43]....
        /*00d8*/ 	.word	0xffffffff


	//   ....[44]....
        /*00dc*/ 	.word	0xffffffff


	//   ....[45]....
        /*00e0*/ 	.word	0xffffffff


	//   ....[46]....
        /*00e4*/ 	.word	0xffffffff


	//   ....[47]....
        /*00e8*/ 	.word	0xffffffff


	//   ....[48]....
        /*00ec*/ 	.word	0xffffffff


	//   ....[49]....
        /*00f0*/ 	.word	0xffffffff


	//   ....[50]....
        /*00f4*/ 	.word	0xffffffff


	//   ....[51]....
        /*00f8*/ 	.word	0xffffffff


	//   ....[52]....
        /*00fc*/ 	.word	0xffffffff


	//   ....[53]....
        /*0100*/ 	.word	0xffffffff


	//   ....[54]....
        /*0104*/ 	.word	0xffffffff


	//   ....[55]....
        /*0108*/ 	.word	0xffffffff


	//   ....[56]....
        /*010c*/ 	.word	0xffffffff


	//   ....[57]....
        /*0110*/ 	.word	0xffffffff


	//   ....[58]....
        /*0114*/ 	.word	0xffffffff


	//   ....[59]....
        /*0118*/ 	.word	0xffffffff


	//   ....[60]....
        /*011c*/ 	.word	0xffffffff


	//   ....[61]....
        /*0120*/ 	.word	0xffffffff


	//   ....[62]....
        /*0124*/ 	.word	0xffffffff


	//   ....[63]....
        /*0128*/ 	.word	0xffffffff


	//   ....[64]....
        /*012c*/ 	.word	0xffffffff


	//   ....[65]....
        /*0130*/ 	.word	0xffffffff


	//   ....[66]....
        /*0134*/ 	.word	0xffffffff


	//   ....[67]....
        /*0138*/ 	.word	0xffffffff


	//   ....[68]....
        /*013c*/ 	.word	0xffffffff


	//   ....[69]....
        /*0140*/ 	.word	0xffffffff


	//   ....[70]....
        /*0144*/ 	.word	0xffffffff


	//   ....[71]....
        /*0148*/ 	.word	0xffffffff


	//   ....[72]....
        /*014c*/ 	.word	0xffffffff


	//   ....[73]....
        /*0150*/ 	.word	0xffffffff


	//   ....[74]....
        /*0154*/ 	.word	0xffffffff


	//   ....[75]....
        /*0158*/ 	.word	0xffffffff


	//   ....[76]....
        /*015c*/ 	.word	0xffffffff


	//   ....[77]....
        /*0160*/ 	.word	0xffffffff


	//   ....[78]....
        /*0164*/ 	.word	0xffffffff


	//   ....[79]....
        /*0168*/ 	.word	0xffffffff


	//   ....[80]....
        /*016c*/ 	.word	0xffffffff


	//   ....[81]....
        /*0170*/ 	.word	0xffffffff


	//   ....[82]....
        /*0174*/ 	.word	0xffffffff


	//   ....[83]....
        /*0178*/ 	.word	0xffffffff


	//   ....[84]....
        /*017c*/ 	.word	0xffffffff


	//   ....[85]....
        /*0180*/ 	.word	0xffffffff


	//   ....[86]....
        /*0184*/ 	.word	0xffffffff


	//   ....[87]....
        /*0188*/ 	.word	0xffffffff


	//----- nvinfo : EIATTR_COOP_GROUP_INSTR_OFFSETS
	.align		4
.L_3959:
        /*018c*/ 	.byte	0x04, 0x28
        /*018e*/ 	.short	(.L_3961 - .L_3960)


	//   ....[0]....
.L_3960:
        /*0190*/ 	.word	0x00000c70


	//   ....[1]....
        /*0194*/ 	.word	0x00000cd0


	//   ....[2]....
        /*0198*/ 	.word	0x00000e80


	//   ....[3]....
        /*019c*/ 	.word	0x000018d0


	//   ....[4]....
        /*01a0*/ 	.word	0x00001ae0


	//   ....[5]....
        /*01a4*/ 	.word	0x00001e40


	//   ....[6]....
        /*01a8*/ 	.word	0x00002070


	//   ....[7]....
        /*01ac*/ 	.word	0x00002a80


	//   ....[8]....
        /*01b0*/ 	.word	0x00002c80


	//   ....[9]....
        /*01b4*/ 	.word	0x00003210


	//   ....[10]....
        /*01b8*/ 	.word	0x00003250


	//   ....[11]....
        /*01bc*/ 	.word	0x00003280


	//   ....[12]....
        /*01c0*/ 	.word	0x00003290


	//   ....[13]....
        /*01c4*/ 	.word	0x000032a0


	//   ....[14]....
        /*01c8*/ 	.word	0x000032b0


	//   ....[15]....
        /*01cc*/ 	.word	0x000033a0


	//   ....[16]....
        /*01d0*/ 	.word	0x000033c0


	//   ....[17]....
        /*01d4*/ 	.word	0x000033d0


	//   ....[18]....
        /*01d8*/ 	.word	0x000033e0


	//   ....[19]....
        /*01dc*/ 	.word	0x00003490


	//   ....[20]....
        /*01e0*/ 	.word	0x000034c0


	//   ....[21]....
        /*01e4*/ 	.word	0x000034d0


	//   ....[22]....
        /*01e8*/ 	.word	0x000034e0


	//   ....[23]....
        /*01ec*/ 	.word	0x00003580


	//   ....[24]....
        /*01f0*/ 	.word	0x000035b0


	//   ....[25]....
        /*01f4*/ 	.word	0x000035d0


	//   ....[26]....
        /*01f8*/ 	.word	0x000035e0


	//   ....[27]....
        /*01fc*/ 	.word	0x00003680


	//   ....[28]....
        /*0200*/ 	.word	0x000036d0


	//   ....[29]....
        /*0204*/ 	.word	0x00003710


	//   ....[30]....
        /*0208*/ 	.word	0x00003750


	//   ....[31]....
        /*020c*/ 	.word	0x00003930


	//   ....[32]....
        /*0210*/ 	.word	0x00003970


	//   ....[33]....
        /*0214*/ 	.word	0x000039b0


	//   ....[34]....
        /*0218*/ 	.word	0x000039f0


	//   ....[35]....
        /*021c*/ 	.word	0x00003b70


	//   ....[36]....
        /*0220*/ 	.word	0x00003bb0


	//   ....[37]....
        /*0224*/ 	.word	0x00003be0


	//   ....[38]....
        /*0228*/ 	.word	0x00003bf0


	//   ....[39]....
        /*022c*/ 	.word	0x00003d00


	//   ....[40]....
        /*0230*/ 	.word	0x00003d40


	//   ....[41]....
        /*0234*/ 	.word	0x00003d80


	//   ....[42]....
        /*0238*/ 	.word	0x00003db0


	//   ....[43]....
        /*023c*/ 	.word	0x00003eb0


	//   ....[44]....
        /*0240*/ 	.word	0x00003ed0


	//   ....[45]....
        /*0244*/ 	.word	0x00003ee0


	//   ....[46]....
        /*0248*/ 	.word	0x00003ef0


	//   ....[47]....
        /*024c*/ 	.word	0x00003fd0


	//   ....[48]....
        /*0250*/ 	.word	0x00004000


	//   ....[49]....
        /*0254*/ 	.word	0x00004010


	//   ....[50]....
        /*0258*/ 	.word	0x00004020


	//   ....[51]....
        /*025c*/ 	.word	0x00004100


	//   ....[52]....
        /*0260*/ 	.word	0x00004130


	//   ....[53]....
        /*0264*/ 	.word	0x00004140


	//   ....[54]....
        /*0268*/ 	.word	0x00004150


	//   ....[55]....
        /*026c*/ 	.word	0x00004230


	//   ....[56]....
        /*0270*/ 	.word	0x00004270


	//   ....[57]....
        /*0274*/ 	.word	0x000042b0


	//   ....[58]....
        /*0278*/ 	.word	0x000042f0


	//   ....[59]....
        /*027c*/ 	.word	0x00004330


	//   ....[60]....
        /*0280*/ 	.word	0x00004370


	//   ....[61]....
        /*0284*/ 	.word	0x000043a0


	//   ....[62]....
        /*0288*/ 	.word	0x000043b0


	//   ....[63]....
        /*028c*/ 	.word	0x000043e0


	//   ....[64]....
        /*0290*/ 	.word	0x00004400


	//   ....[65]....
        /*0294*/ 	.word	0x00005480


	//   ....[66]....
        /*0298*/ 	.word	0x000054c0


	//   ....[67]....
        /*029c*/ 	.word	0x00005510


	//   ....[68]....
        /*02a0*/ 	.word	0x00005530


	//   ....[69]....
        /*02a4*/ 	.word	0x00005590


	//   ....[70]....
        /*02a8*/ 	.word	0x000055c0


	//   ....[71]....
        /*02ac*/ 	.word	0x000055f0


	//   ....[72]....
        /*02b0*/ 	.word	0x00005610


	//   ....[73]....
        /*02b4*/ 	.word	0x00005670


	//   ....[74]....
        /*02b8*/ 	.word	0x000056b0


	//   ....[75]....
        /*02bc*/ 	.word	0x00005b30


	//   ....[76]....
        /*02c0*/ 	.word	0x00005d60


	//   ....[77]....
        /*02c4*/ 	.word	0x000060d0


	//   ....[78]....
        /*02c8*/ 	.word	0x000061b0


	//   ....[79]....
        /*02cc*/ 	.word	0x00006200


	//   ....[80]....
        /*02d0*/ 	.word	0x00006250


	//   ....[81]....
        /*02d4*/ 	.word	0x00006280


	//   ....[82]....
        /*02d8*/ 	.word	0x000062a0


	//   ....[83]....
        /*02dc*/ 	.word	0x00006380


	//   ....[84]....
        /*02e0*/ 	.word	0x000063c0


	//   ....[85]....
        /*02e4*/ 	.word	0x00006410


	//   ....[86]....
        /*02e8*/ 	.word	0x00006440


	//   ....[87]....
        /*02ec*/ 	.word	0x00006460


	//----- nvinfo : EIATTR_EXIT_INSTR_OFFSETS
	.align		4
.L_3961:
        /*02f0*/ 	.byte	0x04, 0x1c
        /*02f2*/ 	.short	(.L_3963 - .L_3962)


	//   ....[0]....
.L_3962:
        /*02f4*/ 	.word	0x00006530


	//   ....[1]....
        /*02f8*/ 	.word	0x000066f0


	//----- nvinfo : EIATTR_MAX_THREADS
	.align		4
.L_3963:
        /*02fc*/ 	.byte	0x04, 0x05
        /*02fe*/ 	.short	(.L_3965 - .L_3964)
.L_3964:
        /*0300*/ 	.word	0x00000020
        /*0304*/ 	.word	0x00000001
        /*0308*/ 	.word	0x00000001


	//----- nvinfo : EIATTR_CRS_STACK_SIZE
	.align		4
.L_3965:
        /*030c*/ 	.byte	0x04, 0x1e
        /*030e*/ 	.short	(.L_3967 - .L_3966)
.L_3966:
        /*0310*/ 	.word	0x00000000


	//----- nvinfo : EIATTR_CBANK_PARAM_SIZE
	.align		4
.L_3967:
        /*0314*/ 	.byte	0x03, 0x19
        /*0316*/ 	.short	0x01f0


	//----- nvinfo : EIATTR_PARAM_CBANK
	.align		4
        /*0318*/ 	.byte	0x04, 0x0a
        /*031a*/ 	.short	(.L_3969 - .L_3968)
	.align		4
.L_3968:
        /*031c*/ 	.word	index@(.nv.constant0._Z25selective_scan_bwd_kernelI32Selective_Scan_bwd_kernel_traitsILi32ELi4ELb1ELb1ELb1ELb1ELb1EN3c104HalfENS1_7complexIfEEEEv12SSMParamsBwd)
        /*0320*/ 	.short	0x0210
        /*0322*/ 	.short	0x01f0


	//----- nvinfo : EIATTR_SW_WAR
	.align		4
.L_3969:
        /*0324*/ 	.byte	0x04, 0x36
        /*0326*/ 	.short	(.L_3971 - .L_3970)
.L_3970:
        /*0328*/ 	.word	0x00000008
.L_3971:


//--------------------- .nv.callgraph             --------------------------
	.section	.nv.callgraph,"",@"SHT_CUDA_CALLGRAPH"
	.align	4
	.sectionentsize	8
	.align		4
        /*0000*/ 	.word	0x00000000
	.align		4
        /*0004*/ 	.word	0xffffffff
	.align		4
        /*0008*/ 	.word	0x00000000
	.align		4
        /*000c*/ 	.word	0xfffffffe
	.align		4
        /*0010*/ 	.word	0x00000000
	.align		4
        /*0014*/ 	.word	0xfffffffd
	.align		4
        /*0018*/ 	.word	0x00000000
	.align		4
        /*001c*/ 	.word	0xfffffffc


//--------------------- .nv.constant4             --------------------------
	.section	.nv.constant4,"a",@progbits
	.align	8
	.align		8
.nv.constant4:
        /*0000*/ 	.dword	_ZN70_INTERNAL_a20d9429_34_selective_scan_bwd_fp16_complex_cu_4ac64e5f_35484cuda3std3__45__cpo5beginE
	.align		8
        /*0008*/ 	.dword	_ZN70_INTERNAL_a20d9429_34_selective_scan_bwd_fp16_complex_cu_4ac64e5f_35484cuda3std3__45__cpo3endE
	.align		8
        /*0010*/ 	.dword	_ZN70_INTERNAL_a20d9429_34_selective_scan_bwd_fp16_complex_cu_4ac64e5f_35484cuda3std3__45__cpo6cbeginE
	.align		8
        /*0018*/ 	.dword	_ZN70_INTERNAL_a20d9429_34_selective_scan_bwd_fp16_complex_cu_4ac64e5f_35484cuda3std3__45__cpo4cendE
	.align		8
        /*0020*/ 	.dword	_ZN70_INTERNAL_a20d9429_34_selective_scan_bwd_fp16_complex_cu_4ac64e5f_35484cuda3std3__45__cpo6rbeginE
	.align		8
        /*0028*/ 	.dword	_ZN70_INTERNAL_a20d9429_34_selective_scan_bwd_fp16_complex_cu_4ac64e5f_35484cuda3std3__45__cpo4rendE
	.align		8
        /*0030*/ 	.dword	_ZN70_INTERNAL_a20d9429_34_selective_scan_bwd_fp16_complex_cu_4ac64e5f_35484cuda3std3__45__cpo7crbeginE
	.align		8
        /*0038*/ 	.dword	_ZN70_INTERNAL_a20d9429_34_selective_scan_bwd_fp16_complex_cu_4ac64e5f_35484cuda3std3__45__cpo5crendE
	.align		8
        /*0040*/ 	.dword	_ZN70_INTERNAL_a20d9429_34_selective_scan_bwd_fp16_complex_cu_4ac64e5f_35484cuda3std3__472_GLOBAL__N__a20d9429_34_selective_scan_bwd_fp16_complex_cu_4ac64e5f_35486ignoreE
	.align		8
        /*0048*/ 	.dword	_ZN70_INTERNAL_a20d9429_34_selective_scan_bwd_fp16_complex_cu_4ac64e5f_35484cuda3std3__419piecewise_constructE
	.align		8
        /*0050*/ 	.dword	_ZN70_INTERNAL_a20d9429_34_selective_scan_bwd_fp16_complex_cu_4ac64e5f_35484cuda3std3__48in_placeE
	.align		8
        /*0058*/ 	.dword	_ZN70_INTERNAL_a20d9429_34_selective_scan_bwd_fp16_complex_cu_4ac64e5f_35484cuda3std3__420unreachable_sentinelE
	.align		8
        /*0060*/ 	.dword	_ZN70_INTERNAL_a20d9429_34_selective_scan_bwd_fp16_complex_cu_4ac64e5f_35484cuda3std6ranges3__45__cpo4swapE
	.align		8
        /*0068*/ 	.dword	_ZN70_INTERNAL_a20d9429_34_selective_scan_bwd_fp16_complex_cu_4ac64e5f_35484cuda3std6ranges3__45__cpo9iter_moveE
	.align		8
        /*0070*/ 	.dword	_ZN70_INTERNAL_a20d9429_34_selective_scan_bwd_fp16_complex_cu_4ac64e5f_35484cuda3std6ranges3__45__cpo5beginE
	.align		8
        /*0078*/ 	.dword	_ZN70_INTERNAL_a20d9429_34_selective_scan_bwd_fp16_complex_cu_4ac64e5f_35484cuda3std6ranges3__45__cpo3endE
	.align		8
        /*0080*/ 	.dword	_ZN70_INTERNAL_a20d9429_34_selective_scan_bwd_fp16_complex_cu_4ac64e5f_35484cuda3std6ranges3__45__cpo6cbeginE
	.align		8
        /*0088*/ 	.dword	_ZN70_INTERNAL_a20d9429_34_selective_scan_bwd_fp16_complex_cu_4ac64e5f_35484cuda3std6ranges3__45__cpo4cendE
	.align		8
        /*0090*/ 	.dword	_ZN70_INTERNAL_a20d9429_34_selective_scan_bwd_fp16_complex_cu_4ac64e5f_35484cuda3std6ranges3__45__cpo7advanceE
	.align		8
        /*0098*/ 	.dword	_ZN70_INTERNAL_a20d9429_34_selective_scan_bwd_fp16_complex_cu_4ac64e5f_35484cuda3std6ranges3__45__cpo9iter_swapE
	.align		8
        /*00a0*/ 	.dword	_ZN70_INTERNAL_a20d9429_34_selective_scan_bwd_fp16_complex_cu_4ac64e5f_35484cuda3std6ranges3__45__cpo4nextE
	.align		8
        /*00a8*/ 	.dword	_ZN70_INTERNAL_a20d9429_34_selective_scan_bwd_fp16_complex_cu_4ac64e5f_35484cuda3std6ranges3__45__cpo4prevE
	.align		8
        /*00b0*/ 	.dword	_ZN70_INTERNAL_a20d9429_34_selective_scan_bwd_fp16_complex_cu_4ac64e5f_35484cuda3std6ranges3__45__cpo4dataE
	.align		8
        /*00b8*/ 	.dword	_ZN70_INTERNAL_a20d9429_34_selective_scan_bwd_fp16_complex_cu_4ac64e5f_35484cuda3std6ranges3__45__cpo5cdataE
	.align		8
        /*00c0*/ 	.dword	_ZN70_INTERNAL_a20d9429_34_selective_scan_bwd_fp16_complex_cu_4ac64e5f_35484cuda3std6ranges3__45__cpo4sizeE
	.align		8
        /*00c8*/ 	.dword	_ZN70_INTERNAL_a20d9429_34_selective_scan_bwd_fp16_complex_cu_4ac64e5f_35484cuda3std6ranges3__45__cpo5ssizeE
	.align		8
        /*00d0*/ 	.dword	_ZN70_INTERNAL_a20d9429_34_selective_scan_bwd_fp16_complex_cu_4ac64e5f_35484cuda3std6ranges3__45__cpo8distanceE
	.align		8
        /*00d8*/ 	.dword	_ZN70_INTERNAL_a20d9429_34_selective_scan_bwd_fp16_complex_cu_4ac64e5f_35486thrust23THRUST_300001_SM_900_NS6system6detail10sequential3seqE


//--------------------- .text._Z25selective_scan_bwd_kernelI32Selective_Scan_bwd_kernel_traitsILi128ELi16ELb0ELb0ELb0ELb0ELb0EN3c104HalfENS1_7complexIfEEEEv12SSMParamsBwd --------------------------
	.section	.text._Z25selective_scan_bwd_kernelI32Selective_Scan_bwd_kernel_traitsILi128ELi16ELb0ELb0ELb0ELb0ELb0EN3c104HalfENS1_7complexIfEEEEv12SSMParamsBwd,"ax",@progbits
	.align	128
        .global         _Z25selective_scan_bwd_kernelI32Selective_Scan_bwd_kernel_traitsILi128ELi16ELb0ELb0ELb0ELb0ELb0EN3c104HalfENS1_7complexIfEEEEv12SSMParamsBwd
        .type           _Z25selective_scan_bwd_kernelI32Selective_Scan_bwd_kernel_traitsILi128ELi16ELb0ELb0ELb0ELb0ELb0EN3c104HalfENS1_7complexIfEEEEv12SSMParamsBwd,@function
        .size           _Z25selective_scan_bwd_kernelI32Selective_Scan_bwd_kernel_traitsILi128ELi16ELb0ELb0ELb0ELb0ELb0EN3c104HalfENS1_7complexIfEEEEv12SSMParamsBwd,(.L_x_18900 - _Z25selective_scan_bwd_kernelI32Selective_Scan_bwd_kernel_traitsILi128ELi16ELb0ELb0ELb0ELb0ELb0EN3c104HalfENS1_7complexIfEEEEv12SSMParamsBwd)
        .other          _Z25selective_scan_bwd_kernelI32Selective_Scan_bwd_kernel_traitsILi128ELi16ELb0ELb0ELb0ELb0ELb0EN3c104HalfENS1_7complexIfEEEEv12SSMParamsBwd,@"STO_CUDA_ENTRY STV_DEFAULT"
_Z25selective_scan_bwd_kernelI32Selective_Scan_bwd_kernel_traitsILi128ELi16ELb0ELb0ELb0ELb0ELb0EN3c104HalfENS1_7complexIfEEEEv12SSMParamsBwd:
.text._Z25selective_scan_bwd_kernelI32Selective_Scan_bwd_kernel_traitsILi128ELi16ELb0ELb0ELb0ELb0ELb0EN3c104HalfENS1_7complexIfEEEEv12SSMParamsBwd:
[----:B------:R-:W-:Y:S08]  /*0000*/  LDC R1, c[0x0][0x28] ;  /* 0x00000a00ff017b82 */ /* 0x000ff00000000800 */
[----:B------:R-:W0:Y:S01]  /*0010*/  S2UR UR8, SR_CTAID.Y ;  /* 0x00000000000879c3 */ /* 0x000e220000002600 */
[----:B------:R-:W-:Y:S01]  /*0020*/  ULDC.64 UR4, c[0x0][0x2e8] ;  /* 0x0000ba0000047ab9 */ /* 0x000fe20000000a00 */
[----:B------:R-:W-:Y:S01]  /*0030*/  ULDC.64 UR6, c[0x0][0x300] ;  /* 0x0000c00000067ab9 */ /* 0x000fe20000000a00 */
[----:B------:R-:W-:-:S02]  /*0040*/  UISETP.NE.U32.AND UP0, UPT, UR4, URZ, UPT ;  /* 0x0000003f0400728c */ /* 0x000fc4000bf05070 */
[----:B------:R-:W-:Y:S02]  /*0050*/  UISETP.NE.U32.AND UP1, UPT, UR6, URZ, UPT ;  /* 0x0000003f0600728c */ /* 0x000fe4000bf25070 */
[----:B------:R-:W-:Y:S02]  /*0060*/  UISETP.NE.AND.EX UP0, UPT, UR5, URZ, UPT, UP0 ;  /* 0x0000003f0500728c */ /* 0x000fe4000bf05300 */
[----:B------:R-:W-:Y:S01]  /*0070*/  UISETP.NE.AND.EX UP1, UPT, UR7, URZ, UPT, UP1 ;  /* 0x0000003f0700728c */ /* 0x000fe2000bf25310 */
[----:B------:R-:W-:Y:S01]  /*0080*/  ULDC.64 UR18, c[0x0][0x208] ;  /* 0x0000820000127ab9 */ /* 0x000fe20000000a00 */
[----:B------:R-:W1:Y:S02]  /*0090*/  S2UR UR10, SR_CTAID.X ;  /* 0x00000000000a79c3 */ /* 0x000e640000002500 */
[----:B------:R-:W-:Y:S01]  /*00a0*/  PLOP3.LUT P0, PT, PT, PT, UP0, 0x80, 0x0 ;  /* 0x000000000000781c */ /* 0x000fe20003f0f008 */
[----:B------:R-:W-:Y:S01]  /*00b0*/  ULDC.64 UR20, c[0x0][0x3d8] ;  /* 0x0000f60000147ab9 */ /* 0x000fe20000000a00 */
[----:B------:R-:W-:Y:S01]  /*00c0*/  PLOP3.LUT P1, PT, PT, PT, UP1, 0x80, 0x0 ;  /* 0x000000000000781c */ /* 0x000fe20003f2f018 */
[----:B------:R-:W-:Y:S01]  /*00d0*/  ULDC.64 UR12, c[0x0][0x310] ;  /* 0x0000c400000c7ab9 */ /* 0x000fe20000000a00 */
[----:B------:R-:W-:Y:S01]  /*00e0*/  ULDC.64 UR26, c[0x0][0x3f8] ;  /* 0x0000fe00001a7ab9 */ /* 0x000fe20000000a00 */
[----:B------:R-:W-:Y:S01]  /*00f0*/  ULDC.64 UR14, c[0x0][0x290] ;  /* 0x0000a400000e7ab9 */ /* 0x000fe20000000a00 */
[----:B------:R-:W-:Y:S01]  /*0100*/  UMOV UR22, URZ ;  /* 0x0000003f00167c82 */ /* 0x000fe20008000000 */
[----:B------:R-:W-:Y:S01]  /*0110*/  ULDC.64 UR30, c[0x0][0x328] ;  /* 0x0000ca00001e7ab9 */ /* 0x000fe20000000a00 */
[----:B------:R-:W-:Y:S01]  /*0120*/  ULDC.64 UR28, c[0x0][0x288] ;  /* 0x0000a200001c7ab9 */ /* 0x000fe20000000a00 */
[----:B------:R-:W-:Y:S01]  /*0130*/  UMOV UR23, URZ ;  /* 0x0000003f00177c82 */ /* 0x000fe20008000000 */
[----:B------:R-:W-:Y:S01]  /*0140*/  ULDC UR33, c[0x0][0x224] ;  /* 0x0000890000217ab9 */ /* 0x000fe20000000800 */
[----:B0-----:R-:W-:-:S02]  /*0150*/  USHF.R.S32.HI UR9, URZ, 0x1f, UR8 ;  /* 0x0000001f3f097899 */ /* 0x001fc40008011408 */
[----:B------:R-:W-:Y:S02]  /*0160*/  @UP0 ULEA UR4, UP2, UR8, UR4, 0x2 ;  /* 0x0000000408040291 */ /* 0x000fe4000f84103f */
[----:B------:R-:W-:Y:S02]  /*0170*/  @UP1 ULEA UR6, UP3, UR8, UR6, 0x2 ;  /* 0x0000000608061291 */ /* 0x000fe4000f86103f */
[----:B------:R-:W-:Y:S02]  /*0180*/  @UP0 ULEA.HI.X UR5, UR8, UR5, UR9, 0x2, UP2 ;  /* 0x0000000508050291 */ /* 0x000fe400090f1409 */
[----:B------:R-:W-:Y:S01]  /*0190*/  MOV R2, UR4 ;  /* 0x0000000400027c02 */ /* 0x000fe20008000f00 */
[----:B------:R-:W-:Y:S01]  /*01a0*/  @UP1 ULEA.HI.X UR7, UR8, UR7, UR9, 0x2, UP3 ;  /* 0x0000000708071291 */ /* 0x000fe200098f1409 */
[----:B------:R-:W-:Y:S02]  /*01b0*/  MOV R4, UR6 ;  /* 0x0000000600047c02 */ /* 0x000fe40008000f00 */
[----:B------:R-:W-:-:S03]  /*01c0*/  MOV R3, UR5 ;  /* 0x0000000500037c02 */ /* 0x000fc60008000f00 */
[----:B------:R-:W-:Y:S01]  /*01d0*/  MOV R5, UR7 ;  /* 0x0000000700057c02 */ /* 0x000fe20008000f00 */
[----:B------:R-:W-:Y:S01]  /*01e0*/  UISETP.NE.U32.AND UP1, UPT, UR20, URZ, UPT ;  /* 0x0000003f1400728c */ /* 0x000fe2000bf25070 */
[----:B------:R-:W2:Y:S01]  /*01f0*/  @P0 LDG.E R2, desc[UR18][R2.64] ;  /* 0x0000001202020981 */ /* 0x000ea2000c1e1900 */
[----:B-1----:R-:W-:Y:S01]  /*0200*/  USHF.R.S32.HI UR4, URZ, 0x1f, UR10 ;  /* 0x0000001f3f047899 */ /* 0x002fe2000801140a */
[----:B------:R-:W-:Y:S02]  /*0210*/  ULDC.64 UR6, c[0x0][0x280] ;  /* 0x0000a00000067ab9 */ /* 0x000fe40000000a00 */
[----:B------:R-:W3:Y:S01]  /*0220*/  @P1 LDG.E R4, desc[UR18][R4.64] ;  /* 0x0000001204041981 */ /* 0x000ee2000c1e1900 */
[----:B------:R-:W-:Y:S01]  /*0230*/  UISETP.NE.AND.EX UP1, UPT, UR21, URZ, UPT, UP1 ;  /* 0x0000003f1500728c */ /* 0x000fe2000bf25310 */
[----:B------:R-:W-:Y:S01]  /*0240*/  HFMA2.MMA R127, -RZ, RZ, 0, 0 ;  /* 0x00000000ff7f7435 */ /* 0x000fe200000001ff */
[----:B------:R-:W-:Y:S01]  /*0250*/  UISETP.NE.U32.AND UP0, UPT, UR12, URZ, UPT ;  /* 0x0000003f0c00728c */ /* 0x000fe2000bf05070 */
[----:B------:R-:W-:Y:S01]  /*0260*/  MOV R130, RZ ;  /* 0x000000ff00827202 */ /* 0x000fe20000000f00 */
[----:B------:R-:W-:-:S02]  /*0270*/  UIMAD UR5, UR4, UR6, URZ ;  /* 0x00000006040572a4 */ /* 0x000fc4000f8e023f */
[----:B------:R-:W-:Y:S02]  /*0280*/  UISETP.NE.U32.AND UP2, UPT, UR26, URZ, UPT ;  /* 0x0000003f1a00728c */ /* 0x000fe4000bf45070 */
[----:B------:R-:W-:Y:S02]  /*0290*/  UISETP.NE.AND.EX UP0, UPT, UR13, URZ, UPT, UP0 ;  /* 0x0000003f0d00728c */ /* 0x000fe4000bf05300 */
[----:B------:R-:W-:Y:S02]  /*02a0*/  UIMAD UR11, UR10, UR7, UR5 ;  /* 0x000000070a0b72a4 */ /* 0x000fe4000f8e0205 */
[----:B------:R-:W-:Y:S02]  /*02b0*/  UIMAD.WIDE.U32 UR12, UR10, UR6, URZ ;  /* 0x000000060a0c72a5 */ /* 0x000fe4000f8e003f */
[----:B------:R-:W-:Y:S02]  /*02c0*/  UIMAD UR5, UR4, UR14, URZ ;  /* 0x0000000e040572a4 */ /* 0x000fe4000f8e023f */
[----:B------:R-:W-:-:S02]  /*02d0*/  UISETP.NE.AND.EX UP2, UPT, UR27, URZ, UPT, UP2 ;  /* 0x0000003f1b00728c */ /* 0x000fc4000bf45320 */
[----:B------:R-:W-:Y:S02]  /*02e0*/  UIMAD.WIDE.U32 UR6, UR10, UR14, URZ ;  /* 0x0000000e0a0672a5 */ /* 0x000fe4000f8e003f */
[----:B------:R-:W-:Y:S02]  /*02f0*/  @UP1 ULEA UR22, UP3, UR8, UR20, 0x2 ;  /* 0x0000001408161291 */ /* 0x000fe4000f86103f */
[----:B------:R-:W-:Y:S02]  /*0300*/  UIMAD UR16, UR10, UR15, UR5 ;  /* 0x0000000f0a1072a4 */ /* 0x000fe4000f8e0205 */
[----:B------:R-:W-:Y:S02]  /*0310*/  UIMAD UR14, UR4, UR30, URZ ;  /* 0x0000001e040e72a4 */ /* 0x000fe4000f8e023f */
[----:B------:R-:W-:Y:S02]  /*0320*/  UIADD3 UR13, UR13, UR11, URZ ;  /* 0x0000000b0d0d7290 */ /* 0x000fe4000fffe03f */
[----:B------:R-:W-:-:S02]  /*0330*/  UIMAD UR11, UR9, UR28, URZ ;  /* 0x0000001c090b72a4 */ /* 0x000fc4000f8e023f */
[----:B------:R-:W-:Y:S02]  /*0340*/  @UP1 ULEA.HI.X UR23, UR8, UR21, UR9, 0x2, UP3 ;  /* 0x0000001508171291 */ /* 0x000fe400098f1409 */
[----:B------:R-:W-:Y:S01]  /*0350*/  UIMAD UR31, UR10, UR31, UR14 ;  /* 0x0000001f0a1f72a4 */ /* 0x000fe2000f8e020e */
[----:B------:R-:W-:Y:S01]  /*0360*/  ULDC.64 UR20, c[0x0][0x298] ;  /* 0x0000a60000147ab9 */ /* 0x000fe20000000a00 */
[----:B------:R-:W-:Y:S02]  /*0370*/  UIMAD UR29, UR8, UR29, UR11 ;  /* 0x0000001d081d72a4 */ /* 0x000fe4000f8e020b */
[----:B------:R-:W-:Y:S02]  /*0380*/  UIMAD.WIDE.U32 UR14, UR8, UR28, UR12 ;  /* 0x0000001c080e72a5 */ /* 0x000fe4000f8e000c */
[----:B------:R-:W-:Y:S02]  /*0390*/  UIADD3 UR7, UR7, UR16, URZ ;  /* 0x0000001007077290 */ /* 0x000fe4000fffe03f */
[----:B------:R-:W-:-:S02]  /*03a0*/  UIMAD UR12, UR9, UR20, URZ ;  /* 0x00000014090c72a4 */ /* 0x000fc4000f8e023f */
[----:B------:R-:W-:Y:S01]  /*03b0*/  USHF.L.U32 UR11, UR33, 0xb, URZ ;  /* 0x0000000b210b7899 */ /* 0x000fe2000800063f */
[----:B------:R-:W-:Y:S01]  /*03c0*/  ULDC.64 UR16, c[0x0][0x330] ;  /* 0x0000cc0000107ab9 */ /* 0x000fe20000000a00 */
[----:B------:R-:W-:Y:S01]  /*03d0*/  UMOV UR24, URZ ;  /* 0x0000003f00187c82 */ /* 0x000fe20008000000 */
[----:B------:R-:W-:Y:S02]  /*03e0*/  UIMAD.WIDE.U32 UR4, UR10, UR30, URZ ;  /* 0x0000001e0a0472a5 */ /* 0x000fe4000f8e003f */
[----:B------:R-:W-:Y:S02]  /*03f0*/  @UP2 ULEA UR24, UP1, UR8, UR26, 0x2 ;  /* 0x0000001a08182291 */ /* 0x000fe4000f82103f */
[----:B------:R-:W-:Y:S02]  /*0400*/  UIMAD UR28, UR9, UR16, URZ ;  /* 0x00000010091c72a4 */ /* 0x000fe4000f8e023f */
[----:B------:R-:W-:Y:S02]  /*0410*/  UIMAD UR30, UR8, UR21, UR12 ;  /* 0x00000015081e72a4 */ /* 0x000fe4000f8e020c */
[----:B------:R-:W-:-:S02]  /*0420*/  UIADD3 UR26, UR11, -0x800, URZ ;  /* 0xfffff8000b1a7890 */ /* 0x000fc4000fffe03f */
[----:B------:R-:W-:Y:S01]  /*0430*/  UIMAD.WIDE.U32 UR20, UR8, UR20, UR6 ;  /* 0x00000014081472a5 */ /* 0x000fe2000f8e0006 */
[----:B------:R-:W-:Y:S01]  /*0440*/  UMOV UR25, URZ ;  /* 0x0000003f00197c82 */ /* 0x000fe20008000000 */
[----:B------:R-:W-:Y:S02]  /*0450*/  @UP2 ULEA.HI.X UR25, UR8, UR27, UR9, 0x2, UP1 ;  /* 0x0000001b08192291 */ /* 0x000fe400088f1409 */
[----:B------:R-:W-:Y:S02]  /*0460*/  UIMAD UR32, UR8, UR17, UR28 ;  /* 0x00000011082072a4 */ /* 0x000fe4000f8e021c */
[----:B------:R-:W-:Y:S02]  /*0470*/  USHF.R.S32.HI UR27, URZ, 0x1f, UR26 ;  /* 0x0000001f3f1b7899 */ /* 0x000fe4000801141a */
[----:B------:R-:W-:Y:S02]  /*0480*/  UIADD3 UR28, UP1, UR26, UR14, URZ ;  /* 0x0000000e1a1c7290 */ /* 0x000fe4000ff3e03f */
[----:B------:R-:W-:-:S02]  /*0490*/  UIADD3 UR20, UP2, UR26, UR20, URZ ;  /* 0x000000141a147290 */ /* 0x000fc4000ff5e03f */
[----:B------:R-:W-:Y:S01]  /*04a0*/  UIADD3 UR5, UR5, UR31, URZ ;  /* 0x0000001f05057290 */ /* 0x000fe2000fffe03f */
[----:B------:R-:W-:Y:S01]  /*04b0*/  ULDC.64 UR6, c[0x0][0x2f8] ;  /* 0x0000be0000067ab9 */ /* 0x000fe20000000a00 */
[----:B------:R-:W-:Y:S01]  /*04c0*/  UIADD3.X UR29, UR27, UR15, UR29, UP1, !UPT ;  /* 0x0000000f1b1d7290 */ /* 0x000fe20008ffe41d */
[----:B------:R-:W-:Y:S01]  /*04d0*/  ULDC.64 UR12, c[0x0][0x2f0] ;  /* 0x0000bc00000c7ab9 */ /* 0x000fe20000000a00 */
[----:B------:R-:W-:Y:S02]  /*04e0*/  UIADD3.X UR15, UR27, UR21, UR30, UP2, !UPT ;  /* 0x000000151b0f7290 */ /* 0x000fe400097fe41e */
[----:B------:R-:W-:Y:S02]  /*04f0*/  ULEA UR14, UP2, UR20, UR6, 0x1 ;  /* 0x00000006140e7291 */ /* 0x000fe4000f84083f */
[----:B------:R-:W-:Y:S02]  /*0500*/  ULEA UR12, UP1, UR28, UR12, 0x1 ;  /* 0x0000000c1c0c7291 */ /* 0x000fe4000f82083f */
[----:B------:R-:W-:Y:S01]  /*0510*/  UIMAD.WIDE.U32 UR16, UR8, UR16, UR4 ;  /* 0x00000010081072a5 */ /* 0x000fe2000f8e0004 */
[----:B------:R-:W-:Y:S01]  /*0520*/  @UP0 ULDC UR6, c[0x0][0x214] ;  /* 0x0000850000060ab9 */ /* 0x000fe20000000800 */
[----:B------:R-:W-:-:S02]  /*0530*/  ULEA.HI.X UR15, UR20, UR7, UR15, 0x1, UP2 ;  /* 0x00000007140f7291 */ /* 0x000fc400090f0c0f */
[----:B------:R-:W-:Y:S02]  /*0540*/  ULEA.HI.X UR13, UR28, UR13, UR29, 0x1, UP1 ;  /* 0x0000000d1c0d7291 */ /* 0x000fe400088f0c1d */
[----:B------:R-:W-:Y:S02]  /*0550*/  @UP0 UIMAD UR6, UR10, UR6, UR8 ;  /* 0x000000060a0602a4 */ /* 0x000fe4000f8e0208 */
[----:B------:R-:W-:Y:S02]  /*0560*/  UIADD3 UR26, UP2, UR26, UR16, URZ ;  /* 0x000000101a1a7290 */ /* 0x000fe4000ff5e03f */
[----:B------:R-:W-:Y:S01]  /*0570*/  UISETP.GE.AND UP1, UPT, UR33, 0x1, UPT ;  /* 0x000000012100788c */ /* 0x000fe2000bf26270 */
[----:B------:R-:W-:Y:S01]  /*0580*/  ULDC.64 UR20, c[0x0][0x3b8] ;  /* 0x0000ee0000147ab9 */ /* 0x000fe20000000a00 */
[----:B------:R-:W-:Y:S02]  /*0590*/  @UP0 UIMAD UR6, UR6, UR33, URZ ;  /* 0x00000021060602a4 */ /* 0x000fe4000f8e023f */
[----:B------:R-:W-:Y:S01]  /*05a0*/  UIADD3.X UR17, UR27, UR17, UR32, UP2, !UPT ;  /* 0x000000111b117290 */ /* 0x000fe200097fe420 */
[----:B------:R-:W-:Y:S01]  /*05b0*/  UMOV UR4, URZ ;  /* 0x0000003f00047c82 */ /* 0x000fe20008000000 */
[----:B------:R-:W-:Y:S01]  /*05c0*/  ULEA UR16, UP2, UR26, UR20, 0x1 ;  /* 0x000000141a107291 */ /* 0x000fe2000f84083f */
[----:B------:R-:W-:Y:S01]  /*05d0*/  @UP0 ULDC UR7, c[0x0][0x21c] ;  /* 0x0000870000070ab9 */ /* 0x000fe20000000800 */
[----:B------:R-:W-:Y:S01]  /*05e0*/  UMOV UR5, URZ ;  /* 0x0000003f00057c82 */ /* 0x000fe20008000000 */
[----:B------:R-:W-:-:S02]  /*05f0*/  @UP0 UIMAD UR6, UR6, UR7, URZ ;  /* 0x00000007060602a4 */ /* 0x000fc4000f8e023f */
[----:B------:R-:W-:-:S03]  /*0600*/  ULEA.HI.X UR17, UR26, UR21, UR17, 0x1, UP2 ;  /* 0x000000151a117291 */ /* 0x000fc600090f0c11 */
[----:B------:R-:W-:Y:S02]  /*0610*/  @UP0 ULDC.64 UR20, c[0x0][0x310] ;  /* 0x0000c40000140ab9 */ /* 0x000fe40000000a00 */
[----:B------:R-:W-:-:S07]  /*0620*/  @UP0 UIMAD.WIDE UR20, UR6, 0x10, UR20 ;  /* 0x00000010061408a5 */ /* 0x000fce000f8e0214 */
[----:B------:R-:W-:Y:S01]  /*0630*/  @!UP0 UMOV UR20, URZ ;  /* 0x0000003f00148c82 */ /* 0x000fe20008000000 */
[----:B------:R-:W-:Y:S01]  /*0640*/  @!UP0 UMOV UR21, URZ ;  /* 0x0000003f00158c82 */ /* 0x000fe20008000000 */
[----:B--2---:R-:W-:Y:S02]  /*0650*/  @P0 R2UR UR4, R2 ;  /* 0x00000000020402ca */ /* 0x004fe400000e0000 */
[----:B------:R-:W-:Y:S02]  /*0660*/  PLOP3.LUT P0, PT, PT, PT, UP1, 0x80, 0x0 ;  /* 0x000000000000781c */ /* 0x000fe40003f0f018 */
[----:B---3--:R-:W-:-:S11]  /*0670*/  @P1 R2UR UR5, R4 ;  /* 0x00000000040512ca */ /* 0x008fd600000e0000 */
[----:B------:R-:W-:Y:S05]  /*0680*/  @!P0 BRA `(.L_x_0) ;  /* 0x0000009800388947 */ /* 0x000fea0003800000 */
[----:B------:R-:W0:Y:S01]  /*0690*/  S2R R128, SR_TID.X ;  /* 0x0000000000807919 */ /* 0x000e220000002100 */
[----:B------:R-:W1:Y:S01]  /*06a0*/  S2UR UR7, SR_CgaCtaId ;  /* 0x00000000000779c3 */ /* 0x000e620000008800 */
[----:B------:R-:W-:Y:S01]  /*06b0*/  UMOV UR6, 0x400 ;  /* 0x0000040000067882 */ /* 0x000fe20000000000 */
[----:B------:R-:W-:Y:S01]  /*06c0*/  MOV R130, RZ ;  /* 0x000000ff00827202 */ /* 0x000fe20000000f00 */
[----:B------:R-:W2:Y:S01]  /*06d0*/  S2R R126, SR_LANEID ;  /* 0x00000000007e7919 */ /* 0x000ea20000000000 */
[----:B------:R-:W-:Y:S01]  /*06e0*/  MOV R127, RZ ;  /* 0x000000ff007f7202 */ /* 0x000fe20000000f00 */
[----:B-1----:R-:W-:-:S06]  /*06f0*/  ULEA UR6, UR7, UR6, 0x18 ;  /* 0x0000000607067291 */ /* 0x002fcc000f8ec03f */
[----:B------:R-:W-:Y:S01]  /*0700*/  MOV R125, UR6 ;  /* 0x00000006007d7c02 */ /* 0x000fe20008000f00 */
[----:B------:R-:W-:Y:S01]  /*0710*/  UMOV UR6, URZ ;  /* 0x0000003f00067c82 */ /* 0x000fe20008000000 */
[----:B0-----:R-:W-:-:S04]  /*0720*/  SHF.R.S32.HI R3, RZ, 0x1f, R128 ;  /* 0x0000001fff037819 */ /* 0x001fc80000011480 */
[----:B------:R-:W-:-:S04]  /*0730*/  LEA.HI R3, R3, R128, RZ, 0x5 ;  /* 0x0000008003037211 */ /* 0x000fc800078f28ff */
[----:B------:R-:W-:-:S04]  /*0740*/  SHF.R.S32.HI R124, RZ, 0x5, R3 ;  /* 0x00000005ff7c7819 */ /* 0x000fc80000011403 */
[----:B--2---:R-:W-:-:S07]  /*0750*/  LEA R124, R124, R125, 0x4 ;  /* 0x0000007d7c7c7211 */ /* 0x004fce00078e20ff */
.L_x_37:
[----:B------:R-:W-:Y:S01]  /*0760*/  ULDC UR48, c[0x0][0x224] ;  /* 0x0000890000307ab9 */ /* 0x000fe20000000800 */
[----:B------:R-:W-:Y:S01]  /*0770*/  SHF.L.U32 R0, R128, 0x4, RZ ;  /* 0x0000000480007819 */ /* 0x000fe200000006ff */
[----:B------:R-:W-:Y:S01]  /*0780*/  UIADD3 UR48, -UR6, UR48, URZ ;  /* 0x0000003006307290 */ /* 0x000fe2000fffe13f */
[----:B------:R-:W-:Y:S01]  /*0790*/  MOV R2, UR12 ;  /* 0x0000000c00027c02 */ /* 0x000fe20008000f00 */
[----:B------:R-:W-:Y:S01]  /*07a0*/  ULDC UR7, c[0x0][0x218] ;  /* 0x0000860000077ab9 */ /* 0x000fe20000000800 */
[----:B------:R-:W-:Y:S01]  /*07b0*/  LOP3.LUT R5, R0, 0xfffffe00, RZ, 0xc0, !PT ;  /* 0xfffffe0000057812 */ /* 0x000fe200078ec0ff */
[----:B------:R-:W-:Y:S01]  /*07c0*/  ULEA UR26, UR48, 0xfffff800, 0xb ;  /* 0xfffff800301a7891 */ /* 0x000fe2000f8e583f */
[----:B------:R-:W-:Y:S02]  /*07d0*/  MOV R3, UR13 ;  /* 0x0000000d00037c02 */ /* 0x000fe40008000f00 */
[----:B------:R-:W-:Y:S01]  /*07e0*/  LOP3.LUT R7, R5, 0x1f, R128, 0xf8, !PT ;  /* 0x0000001f05077812 */ /* 0x000fe200078ef880 */
[----:B------:R-:W-:Y:S01]  /*07f0*/  UIADD3 UR7, -UR26, UR7, URZ ;  /* 0x000000071a077290 */ /* 0x000fe2000fffe13f */
[----:B------:R-:W-:-:S02]  /*0800*/  PRMT R4, RZ, 0x7610, R4 ;  /* 0x00007610ff047816 */ /* 0x000fc40000000004 */
[C---:B------:R-:W-:Y:S01]  /*0810*/  LOP3.LUT R32, R7.reuse, 0x20, RZ, 0xfc, !PT ;  /* 0x0000002007207812 */ /* 0x040fe200078efcff */
[C---:B------:R-:W-:Y:S01]  /*0820*/  IMAD.WIDE R2, R7.reuse, 0x2, R2 ;  /* 0x0000000207027825 */ /* 0x040fe200078e0202 */
[C---:B------:R-:W-:Y:S02]  /*0830*/  LOP3.LUT R34, R7.reuse, 0x40, RZ, 0xfc, !PT ;  /* 0x0000004007227812 */ /* 0x040fe400078efcff */
[C---:B------:R-:W-:Y:S01]  /*0840*/  ISETP.GE.AND P2, PT, R7.reuse, UR7, PT ;  /* 0x0000000707007c0c */ /* 0x040fe2000bf46270 */
[----:B------:R-:W-:Y:S01]  /*0850*/  BAR.SYNC.DEFER_BLOCKING 0x0 ;  /* 0x0000000000007b1d */ /* 0x000fe20000010000 */
[----:B------:R-:W-:Y:S02]  /*0860*/  ISETP.GE.AND P1, PT, R32, UR7, PT ;  /* 0x0000000720007c0c */ /* 0x000fe4000bf26270 */
[C---:B------:R-:W-:Y:S02]  /*0870*/  LOP3.LUT R36, R7.reuse, 0x60, RZ, 0xfc, !PT ;  /* 0x0000006007247812 */ /* 0x040fe400078efcff */
[----:B------:R-:W-:-:S02]  /*0880*/  LOP3.LUT R38, R7, 0x80, RZ, 0xfc, !PT ;  /* 0x0000008007267812 */ /* 0x000fc400078efcff */
[----:B------:R-:W-:Y:S02]  /*0890*/  PRMT R9, RZ, 0x7610, R9 ;  /* 0x00007610ff097816 */ /* 0x000fe40000000009 */
[C---:B------:R-:W-:Y:S02]  /*08a0*/  LOP3.LUT R40, R7.reuse, 0xa0, RZ, 0xfc, !PT ;  /* 0x000000a007287812 */ /* 0x040fe400078efcff */
[C---:B------:R-:W-:Y:S02]  /*08b0*/  LOP3.LUT R42, R7.reuse, 0xc0, RZ, 0xfc, !PT ;  /* 0x000000c0072a7812 */ /* 0x040fe400078efcff */
[----:B------:R-:W-:Y:S02]  /*08c0*/  ISETP.GE.AND P0, PT, R34, UR7, PT ;  /* 0x0000000722007c0c */ /* 0x000fe4000bf06270 */
[----:B------:R-:W-:Y:S02]  /*08d0*/  LOP3.LUT R44, R7, 0xe0, RZ, 0xfc, !PT ;  /* 0x000000e0072c7812 */ /* 0x000fe400078efcff */
[----:B------:R-:W-:-:S02]  /*08e0*/  ISETP.GE.AND P4, PT, R36, UR7, PT ;  /* 0x0000000724007c0c */ /* 0x000fc4000bf86270 */
[----:B------:R-:W-:Y:S02]  /*08f0*/  LOP3.LUT R46, R7, 0x100, RZ, 0xfc, !PT ;  /* 0x00000100072e7812 */ /* 0x000fe400078efcff */
[----:B------:R-:W-:Y:S02]  /*0900*/  ISETP.GE.AND P6, PT, R38, UR7, PT ;  /* 0x0000000726007c0c */ /* 0x000fe4000bfc6270 */
[----:B------:R-:W-:Y:S01]  /*0910*/  ISETP.GE.AND P5, PT, R40, UR7, PT ;  /* 0x0000000728007c0c */ /* 0x000fe2000bfa6270 */
[----:B------:R-:W2:Y:S01]  /*0920*/  @!P2 LDG.E.U16 R4, desc[UR18][R2.64] ;  /* 0x000000120204a981 */ /* 0x000ea2000c1e1500 */
[----:B------:R-:W-:Y:S02]  /*0930*/  ISETP.GE.AND P3, PT, R42, UR7, PT ;  /* 0x000000072a007c0c */ /* 0x000fe4000bf66270 */
[----:B------:R-:W-:Y:S01]  /*0940*/  ISETP.GE.AND P2, PT, R44, UR7, PT ;  /* 0x000000072c007c0c */ /* 0x000fe2000bf46270 */
[----:B------:R-:W3:Y:S01]  /*0950*/  @!P1 LDG.E.U16 R9, desc[UR18][R2.64+0x40] ;  /* 0x0000401202099981 */ /* 0x000ee2000c1e1500 */
[----:B------:R-:W-:-:S02]  /*0960*/  ISETP.GE.AND P1, PT, R46, UR7, PT ;  /* 0x000000072e007c0c */ /* 0x000fc4000bf26270 */
[----:B------:R-:W-:Y:S02]  /*0970*/  PRMT R6, RZ, 0x7610, R6 ;  /* 0x00007610ff067816 */ /* 0x000fe40000000006 */
[----:B------:R-:W-:Y:S02]  /*0980*/  PRMT R11, RZ, 0x7610, R11 ;  /* 0x00007610ff0b7816 */ /* 0x000fe4000000000b */
[----:B------:R-:W-:Y:S02]  /*0990*/  PRMT R8, RZ, 0x7610, R8 ;  /* 0x00007610ff087816 */ /* 0x000fe40000000008 */
[----:B------:R-:W-:Y:S01]  /*09a0*/  PRMT R13, RZ, 0x7610, R13 ;  /* 0x00007610ff0d7816 */ /* 0x000fe2000000000d */
[----:B------:R-:W4:Y:S01]  /*09b0*/  @!P0 LDG.E.U16 R6, desc[UR18][R2.64+0x80] ;  /* 0x0000801202068981 */ /* 0x000f22000c1e1500 */
[C---:B------:R-:W-:Y:S02]  /*09c0*/  LOP3.LUT R48, R7.reuse, 0x120, RZ, 0xfc, !PT ;  /* 0x0000012007307812 */ /* 0x040fe400078efcff */
[----:B------:R-:W-:Y:S01]  /*09d0*/  PRMT R10, RZ, 0x7610, R10 ;  /* 0x00007610ff0a7816 */ /* 0x000fe2000000000a */
[----:B------:R-:W5:Y:S01]  /*09e0*/  @!P4 LDG.E.U16 R11, desc[UR18][R2.64+0xc0] ;  /* 0x0000c012020bc981 */ /* 0x000f62000c1e1500 */
[----:B------:R-:W-:-:S02]  /*09f0*/  LOP3.LUT R50, R7, 0x140, RZ, 0xfc, !PT ;  /* 0x0000014007327812 */ /* 0x000fc400078efcff */
[----:B------:R-:W-:Y:S01]  /*0a00*/  PRMT R15, RZ, 0x7610, R15 ;  /* 0x00007610ff0f7816 */ /* 0x000fe2000000000f */
[----:B------:R-:W5:Y:S01]  /*0a10*/  @!P6 LDG.E.U16 R8, desc[UR18][R2.64+0x100] ;  /* 0x000100120208e981 */ /* 0x000f62000c1e1500 */
[C---:B------:R-:W-:Y:S02]  /*0a20*/  LOP3.LUT R52, R7.reuse, 0x160, RZ, 0xfc, !PT ;  /* 0x0000016007347812 */ /* 0x040fe400078efcff */
[----:B------:R-:W-:Y:S01]  /*0a30*/  PRMT R0, RZ, 0x7610, R0 ;  /* 0x00007610ff007816 */ /* 0x000fe20000000000 */
[----:B------:R-:W5:Y:S01]  /*0a40*/  @!P5 LDG.E.U16 R13, desc[UR18][R2.64+0x140] ;  /* 0x00014012020dd981 */ /* 0x000f62000c1e1500 */
[C---:B------:R-:W-:Y:S02]  /*0a50*/  LOP3.LUT R53, R7.reuse, 0x180, RZ, 0xfc, !PT ;  /* 0x0000018007357812 */ /* 0x040fe400078efcff */
[----:B------:R-:W-:Y:S01]  /*0a60*/  LOP3.LUT R54, R7, 0x1a0, RZ, 0xfc, !PT ;  /* 0x000001a007367812 */ /* 0x000fe200078efcff */
[----:B------:R-:W5:Y:S01]  /*0a70*/  @!P3 LDG.E.U16 R10, desc[UR18][R2.64+0x180] ;  /* 0x00018012020ab981 */ /* 0x000f62000c1e1500 */
[----:B------:R-:W-:-:S02]  /*0a80*/  ISETP.GE.AND P0, PT, R48, UR7, PT ;  /* 0x0000000730007c0c */ /* 0x000fc4000bf06270 */
[C---:B------:R-:W-:Y:S01]  /*0a90*/  LOP3.LUT R55, R7.reuse, 0x1c0, RZ, 0xfc, !PT ;  /* 0x000001c007377812 */ /* 0x040fe200078efcff */
[----:B------:R-:W5:Y:S01]  /*0aa0*/  @!P2 LDG.E.U16 R15, desc[UR18][R2.64+0x1c0] ;  /* 0x0001c012020fa981 */ /* 0x000f62000c1e1500 */
[----:B------:R-:W-:Y:S02]  /*0ab0*/  ISETP.GE.AND P4, PT, R50, UR7, PT ;  /* 0x0000000732007c0c */ /* 0x000fe4000bf86270 */
[----:B------:R-:W-:Y:S01]  /*0ac0*/  LOP3.LUT R56, R7, 0x1e0, RZ, 0xfc, !PT ;  /* 0x000001e007387812 */ /* 0x000fe200078efcff */
[----:B------:R-:W5:Y:S01]  /*0ad0*/  @!P1 LDG.E.U16 R0, desc[UR18][R2.64+0x200] ;  /* 0x0002001202009981 */ /* 0x000f62000c1e1500 */
[----:B------:R-:W-:Y:S02]  /*0ae0*/  ISETP.GE.AND P6, PT, R52, UR7, PT ;  /* 0x0000000734007c0c */ /* 0x000fe4000bfc6270 */
[----:B------:R-:W-:Y:S02]  /*0af0*/  ISETP.GE.AND P5, PT, R53, UR7, PT ;  /* 0x0000000735007c0c */ /* 0x000fe4000bfa6270 */
[----:B------:R-:W-:-:S02]  /*0b00*/  ISETP.GE.AND P3, PT, R54, UR7, PT ;  /* 0x0000000736007c0c */ /* 0x000fc4000bf66270 */
[----:B------:R-:W-:Y:S02]  /*0b10*/  ISETP.GE.AND P2, PT, R55, UR7, PT ;  /* 0x0000000737007c0c */ /* 0x000fe4000bf46270 */
[----:B------:R-:W-:Y:S02]  /*0b20*/  ISETP.GE.AND P1, PT, R56, UR7, PT ;  /* 0x0000000738007c0c */ /* 0x000fe4000bf26270 */
[----:B------:R-:W-:Y:S02]  /*0b30*/  PRMT R17, RZ, 0x7610, R17 ;  /* 0x00007610ff117816 */ /* 0x000fe40000000011 */
[----:B------:R-:W-:Y:S02]  /*0b40*/  PRMT R12, RZ, 0x7610, R12 ;  /* 0x00007610ff0c7816 */ /* 0x000fe4000000000c */
[----:B------:R-:W-:Y:S02]  /*0b50*/  PRMT R19, RZ, 0x7610, R19 ;  /* 0x00007610ff137816 */ /* 0x000fe40000000013 */
[----:B------:R-:W-:Y:S01]  /*0b60*/  PRMT R14, RZ, 0x7610, R14 ;  /* 0x00007610ff0e7816 */ /* 0x000fe2000000000e */
[----:B------:R-:W5:Y:S01]  /*0b70*/  @!P0 LDG.E.U16 R17, desc[UR18][R2.64+0x240] ;  /* 0x0002401202118981 */ /* 0x000f62000c1e1500 */
[----:B------:R-:W-:-:S02]  /*0b80*/  PRMT R21, RZ, 0x7610, R21 ;  /* 0x00007610ff157816 */ /* 0x000fc40000000015 */
[----:B------:R-:W-:Y:S01]  /*0b90*/  PRMT R16, RZ, 0x7610, R16 ;  /* 0x00007610ff107816 */ /* 0x000fe20000000010 */
[----:B------:R-:W5:Y:S01]  /*0ba0*/  @!P4 LDG.E.U16 R12, desc[UR18][R2.64+0x280] ;  /* 0x00028012020cc981 */ /* 0x000f62000c1e1500 */
[----:B------:R-:W-:-:S03]  /*0bb0*/  PRMT R23, RZ, 0x7610, R23 ;  /* 0x00007610ff177816 */ /* 0x000fc60000000017 */
[----:B------:R-:W5:Y:S04]  /*0bc0*/  @!P6 LDG.E.U16 R19, desc[UR18][R2.64+0x2c0] ;  /* 0x0002c0120213e981 */ /* 0x000f68000c1e1500 */
[----:B------:R-:W5:Y:S04]  /*0bd0*/  @!P5 LDG.E.U16 R14, desc[UR18][R2.64+0x300] ;  /* 0x00030012020ed981 */ /* 0x000f68000c1e1500 */
[----:B------:R-:W5:Y:S04]  /*0be0*/  @!P3 LDG.E.U16 R21, desc[UR18][R2.64+0x340] ;  /* 0x000340120215b981 */ /* 0x000f68000c1e1500 */
[----:B------:R-:W5:Y:S04]  /*0bf0*/  @!P2 LDG.E.U16 R16, desc[UR18][R2.64+0x380] ;  /* 0x000380120210a981 */ /* 0x000f68000c1e1500 */
[----:B------:R0:W5:Y:S01]  /*0c00*/  @!P1 LDG.E.U16 R23, desc[UR18][R2.64+0x3c0] ;  /* 0x0003c01202179981 */ /* 0x000162000c1e1500 */
[----:B------:R-:W-:-:S04]  /*0c10*/  IADD3 R18, R5, R126, RZ ;  /* 0x0000007e05127210 */ /* 0x000fc80007ffe0ff */
[C---:B------:R-:W-:Y:S02]  /*0c20*/  IADD3 R25, R18.reuse, 0x20, RZ ;  /* 0x0000002012197810 */ /* 0x040fe40007ffe0ff */
[C---:B------:R-:W-:Y:S02]  /*0c30*/  IADD3 R27, R18.reuse, 0x40, RZ ;  /* 0x00000040121b7810 */ /* 0x040fe40007ffe0ff */
[C---:B------:R-:W-:Y:S02]  /*0c40*/  LEA.HI.SX32 R20, R18.reuse, R18, 0x1b ;  /* 0x0000001212147211 */ /* 0x040fe400078fdaff */
[C---:B------:R-:W-:Y:S02]  /*0c50*/  IADD3 R29, R18.reuse, 0x60, RZ ;  /* 0x00000060121d7810 */ /* 0x040fe40007ffe0ff */
[C---:B------:R-:W-:Y:S02]  /*0c60*/  IADD3 R31, R18.reuse, 0x80, RZ ;  /* 0x00000080121f7810 */ /* 0x040fe40007ffe0ff */
[----:B------:R-:W-:-:S02]  /*0c70*/  IADD3 R33, R18, 0xa0, RZ ;  /* 0x000000a012217810 */ /* 0x000fc40007ffe0ff */
[-C--:B------:R-:W-:Y:S02]  /*0c80*/  LEA.HI.SX32 R122, R25, R18.reuse, 0x1b ;  /* 0x00000012197a7211 */ /* 0x080fe400078fdaff */
[C---:B------:R-:W-:Y:S02]  /*0c90*/  IADD3 R35, R18.reuse, 0xc0, RZ ;  /* 0x000000c012237810 */ /* 0x040fe40007ffe0ff */
[-C--:B0-----:R-:W-:Y:S02]  /*0ca0*/  LEA.HI.SX32 R2, R27, R18.reuse, 0x1b ;  /* 0x000000121b027211 */ /* 0x081fe400078fdaff */
[----:B------:R-:W-:Y:S02]  /*0cb0*/  IADD3 R37, R18, 0xe0, RZ ;  /* 0x000000e012257810 */ /* 0x000fe40007ffe0ff */
[----:B------:R-:W-:Y:S02]  /*0cc0*/  LEA R123, R20, R125, 0x1 ;  /* 0x0000007d147b7211 */ /* 0x000fe400078e08ff */
[----:B------:R-:W-:-:S02]  /*0cd0*/  LEA.HI.SX32 R120, R29, R18, 0x1b ;  /* 0x000000121d787211 */ /* 0x000fc400078fdaff */
[----:B------:R-:W-:Y:S02]  /*0ce0*/  IADD3 R39, R18, 0x100, RZ ;  /* 0x0000010012277810 */ /* 0x000fe40007ffe0ff */
[-C--:B------:R-:W-:Y:S02]  /*0cf0*/  LEA.HI.SX32 R20, R31, R18.reuse, 0x1b ;  /* 0x000000121f147211 */ /* 0x080fe400078fdaff */
[-C--:B------:R-:W-:Y:S02]  /*0d00*/  LEA.HI.SX32 R118, R33, R18.reuse, 0x1b ;  /* 0x0000001221767211 */ /* 0x080fe400078fdaff */
[----:B------:R-:W-:Y:S02]  /*0d10*/  LEA R122, R122, R125, 0x1 ;  /* 0x0000007d7a7a7211 */ /* 0x000fe400078e08ff */
[----:B------:R-:W-:Y:S02]  /*0d20*/  IADD3 R3, R18, 0x120, RZ ;  /* 0x0000012012037810 */ /* 0x000fe40007ffe0ff */
[----:B------:R-:W-:-:S02]  /*0d30*/  LEA.HI.SX32 R22, R35, R18, 0x1b ;  /* 0x0000001223167211 */ /* 0x000fc400078fdaff */
[-C--:B------:R-:W-:Y:S02]  /*0d40*/  LEA R121, R2, R125.reuse, 0x1 ;  /* 0x0000007d02797211 */ /* 0x080fe400078e08ff */
[----:B------:R-:W-:Y:S02]  /*0d50*/  IADD3 R41, R18, 0x140, RZ ;  /* 0x0000014012297810 */ /* 0x000fe40007ffe0ff */
[-C--:B------:R-:W-:Y:S02]  /*0d60*/  LEA.HI.SX32 R116, R37, R18.reuse, 0x1b ;  /* 0x0000001225747211 */ /* 0x080fe400078fdaff */
[----:B------:R-:W-:Y:S02]  /*0d70*/  LEA R120, R120, R125, 0x1 ;  /* 0x0000007d78787211 */ /* 0x000fe400078e08ff */
[----:B------:R-:W-:Y:S02]  /*0d80*/  IADD3 R43, R18, 0x160, RZ ;  /* 0x00000160122b7810 */ /* 0x000fe40007ffe0ff */
[----:B------:R-:W-:-:S02]  /*0d90*/  LEA.HI.SX32 R24, R39, R18, 0x1b ;  /* 0x0000001227187211 */ /* 0x000fc400078fdaff */
[-C--:B------:R-:W-:Y:S02]  /*0da0*/  LEA R119, R20, R125.reuse, 0x1 ;  /* 0x0000007d14777211 */ /* 0x080fe400078e08ff */
[----:B------:R-:W-:Y:S02]  /*0db0*/  IADD3 R45, R18, 0x180, RZ ;  /* 0x00000180122d7810 */ /* 0x000fe40007ffe0ff */
[-C--:B------:R-:W-:Y:S02]  /*0dc0*/  LEA R118, R118, R125.reuse, 0x1 ;  /* 0x0000007d76767211 */ /* 0x080fe400078e08ff */
[----:B------:R-:W-:Y:S02]  /*0dd0*/  IADD3 R47, R18, 0x1a0, RZ ;  /* 0x000001a0122f7810 */ /* 0x000fe40007ffe0ff */
[----:B------:R-:W-:Y:S02]  /*0de0*/  LEA.HI.SX32 R114, R3, R18, 0x1b ;  /* 0x0000001203727211 */ /* 0x000fe400078fdaff */
[----:B------:R-:W-:-:S02]  /*0df0*/  LEA R117, R22, R125, 0x1 ;  /* 0x0000007d16757211 */ /* 0x000fc400078e08ff */
[----:B------:R-:W-:Y:S02]  /*0e00*/  IADD3 R49, R18, 0x1c0, RZ ;  /* 0x000001c012317810 */ /* 0x000fe40007ffe0ff */
[-C--:B------:R-:W-:Y:S02]  /*0e10*/  LEA.HI.SX32 R26, R41, R18.reuse, 0x1b ;  /* 0x00000012291a7211 */ /* 0x080fe400078fdaff */
[-C--:B------:R-:W-:Y:S02]  /*0e20*/  LEA R116, R116, R125.reuse, 0x1 ;  /* 0x0000007d74747211 */ /* 0x080fe400078e08ff */
[----:B------:R-:W-:Y:S02]  /*0e30*/  IADD3 R51, R18, 0x1e0, RZ ;  /* 0x000001e012337810 */ /* 0x000fe40007ffe0ff */
[----:B------:R-:W-:Y:S02]  /*0e40*/  LEA.HI.SX32 R112, R43, R18, 0x1b ;  /* 0x000000122b707211 */ /* 0x000fe400078fdaff */
[----:B------:R-:W-:-:S02]  /*0e50*/  LEA R115, R24, R125, 0x1 ;  /* 0x0000007d18737211 */ /* 0x000fc400078e08ff */
[-C--:B------:R-:W-:Y:S02]  /*0e60*/  LEA.HI.SX32 R28, R45, R18.reuse, 0x1b ;  /* 0x000000122d1c7211 */ /* 0x080fe400078fdaff */
[-C--:B------:R-:W-:Y:S02]  /*0e70*/  LEA.HI.SX32 R108, R47, R18.reuse, 0x1b ;  /* 0x000000122f6c7211 */ /* 0x080fe400078fdaff */
[----:B------:R-:W-:Y:S02]  /*0e80*/  LEA R114, R114, R125, 0x1 ;  /* 0x0000007d72727211 */ /* 0x000fe400078e08ff */
[----:B------:R-:W-:Y:S02]  /*0e90*/  LEA R5, R126, R5, 0x4 ;  /* 0x000000057e057211 */ /* 0x000fe400078e20ff */
[----:B------:R-:W-:Y:S02]  /*0ea0*/  LEA.HI.SX32 R30, R49, R18, 0x1b ;  /* 0x00000012311e7211 */ /* 0x000fe400078fdaff */
[----:B------:R-:W-:-:S02]  /*0eb0*/  LEA R113, R26, R125, 0x1 ;  /* 0x0000007d1a717211 */ /* 0x000fc400078e08ff */
[----:B------:R-:W-:Y:S02]  /*0ec0*/  LEA.HI.SX32 R106, R51, R18, 0x1b ;  /* 0x00000012336a7211 */ /* 0x000fe400078fdaff */
[-C--:B------:R-:W-:Y:S02]  /*0ed0*/  LEA R112, R112, R125.reuse, 0x1 ;  /* 0x0000007d70707211 */ /* 0x080fe400078e08ff */
[-C--:B------:R-:W-:Y:S02]  /*0ee0*/  LEA R109, R28, R125.reuse, 0x1 ;  /* 0x0000007d1c6d7211 */ /* 0x080fe400078e08ff */
[-C--:B------:R-:W-:Y:S02]  /*0ef0*/  LEA R108, R108, R125.reuse, 0x1 ;  /* 0x0000007d6c6c7211 */ /* 0x080fe400078e08ff */
[-C--:B------:R-:W-:Y:S02]  /*0f00*/  LEA R107, R30, R125.reuse, 0x1 ;  /* 0x0000007d1e6b7211 */ /* 0x080fe400078e08ff */
[----:B------:R-:W-:-:S02]  /*0f10*/  LEA R106, R106, R125, 0x1 ;  /* 0x0000007d6a6a7211 */ /* 0x000fc400078e08ff */
[----:B------:R-:W-:Y:S02]  /*0f20*/  ISETP.GE.AND P2, PT, R7, UR7, PT ;  /* 0x0000000707007c0c */ /* 0x000fe4000bf46270 */
[----:B------:R-:W-:Y:S02]  /*0f30*/  ISETP.GE.AND P1, PT, R32, UR7, PT ;  /* 0x0000000720007c0c */ /* 0x000fe4000bf26270 */
[----:B------:R-:W-:Y:S02]  /*0f40*/  MOV R2, UR14 ;  /* 0x0000000e00027c02 */ /* 0x000fe40008000f00 */
[----:B------:R-:W-:Y:S02]  /*0f50*/  MOV R3, UR15 ;  /* 0x0000000f00037c02 */ /* 0x000fe40008000f00 */
[----:B------:R-:W-:Y:S02]  /*0f60*/  ISETP.GE.AND P0, PT, R34, UR7, PT ;  /* 0x0000000722007c0c */ /* 0x000fe4000bf06270 */
[----:B------:R-:W-:-:S02]  /*0f70*/  ISETP.GE.AND P4, PT, R36, UR7, PT ;  /* 0x0000000724007c0c */ /* 0x000fc4000bf86270 */
[----:B------:R-:W-:Y:S02]  /*0f80*/  ISETP.GE.AND P6, PT, R38, UR7, PT ;  /* 0x0000000726007c0c */ /* 0x000fe4000bfc6270 */
[----:B------:R-:W-:Y:S02]  /*0f90*/  ISETP.GE.AND P5, PT, R40, UR7, PT ;  /* 0x0000000728007c0c */ /* 0x000fe4000bfa6270 */
[----:B------:R-:W-:Y:S02]  /*0fa0*/  ISETP.GE.AND P3, PT, R42, UR7, PT ;  /* 0x000000072a007c0c */ /* 0x000fe4000bf66270 */
[----:B------:R-:W-:Y:S01]  /*0fb0*/  PRMT R18, RZ, 0x7610, R18 ;  /* 0x00007610ff127816 */ /* 0x000fe20000000012 */
[----:B--2---:R-:W-:Y:S04]  /*0fc0*/  STS.U16 [R123], R4 ;  /* 0x000000047b007388 */ /* 0x004fe80000000400 */
[----:B---3--:R-:W-:Y:S04]  /*0fd0*/  STS.U16 [R122+0x40], R9 ;  /* 0x000040097a007388 */ /* 0x008fe80000000400 */
[----:B----4-:R-:W-:Y:S04]  /*0fe0*/  STS.U16 [R121+0x80], R6 ;  /* 0x0000800679007388 */ /* 0x010fe80000000400 */
[----:B-----5:R-:W-:Y:S04]  /*0ff0*/  STS.U16 [R120+0xc0], R11 ;  /* 0x0000c00b78007388 */ /* 0x020fe80000000400 */
[----:B------:R-:W-:Y:S04]  /*1000*/  STS.U16 [R119+0x100], R8 ;  /* 0x0001000877007388 */ /* 0x000fe80000000400 */
[----:B------:R-:W-:Y:S04]  /*1010*/  STS.U16 [R118+0x140], R13 ;  /* 0x0001400d76007388 */ /* 0x000fe80000000400 */
[----:B------:R-:W-:Y:S04]  /*1020*/  STS.U16 [R117+0x180], R10 ;  /* 0x0001800a75007388 */ /* 0x000fe80000000400 */
[----:B------:R-:W-:Y:S04]  /*1030*/  STS.U16 [R116+0x1c0], R15 ;  /* 0x0001c00f74007388 */ /* 0x000fe80000000400 */
[----:B------:R0:W-:Y:S02]  /*1040*/  STS.U16 [R115+0x200], R0 ;  /* 0x0002000073007388 */ /* 0x0001e40000000400 */
[----:B0-----:R-:W-:-:S04]  /*1050*/  LEA.HI.SX32 R0, R5, R5, 0x1b ;  /* 0x0000000505007211 */ /* 0x001fc800078fdaff */
[----:B------:R-:W-:Y:S01]  /*1060*/  LEA R105, R0, R125, 0x1 ;  /* 0x0000007d00697211 */ /* 0x000fe200078e08ff */
[----:B------:R-:W-:Y:S04]  /*1070*/  STS.U16 [R114+0x240], R17 ;  /* 0x0002401172007388 */ /* 0x000fe80000000400 */
[----:B------:R0:W-:Y:S04]  /*1080*/  STS.U16 [R113+0x280], R12 ;  /* 0x0002800c71007388 */ /* 0x0001e80000000400 */
[----:B------:R-:W-:Y:S04]  /*1090*/  STS.U16 [R112+0x2c0], R19 ;  /* 0x0002c01370007388 */ /* 0x000fe80000000400 */
[----:B------:R1:W-:Y:S04]  /*10a0*/  STS.U16 [R109+0x300], R14 ;  /* 0x0003000e6d007388 */ /* 0x0003e80000000400 */
[----:B------:R-:W-:Y:S04]  /*10b0*/  STS.U16 [R108+0x340], R21 ;  /* 0x000340156c007388 */ /* 0x000fe80000000400 */
[----:B------:R2:W-:Y:S04]  /*10c0*/  STS.U16 [R107+0x380], R16 ;  /* 0x000380106b007388 */ /* 0x0005e80000000400 */
[----:B------:R3:W-:Y:S01]  /*10d0*/  STS.U16 [R106+0x3c0], R23 ;  /* 0x0003c0176a007388 */ /* 0x0007e20000000400 */
[----:B------:R-:W-:-:S03]  /*10e0*/  NOP ;  /* 0x0000000000007918 */ /* 0x000fc60000000000 */
[----:B------:R-:W-:Y:S04]  /*10f0*/  LDS.U16 R104, [R105] ;  /* 0x0000000069687984 */ /* 0x000fe80000000400 */
[----:B------:R-:W-:Y:S04]  /*1100*/  LDS.U16 R103, [R105+0x2] ;  /* 0x0000020069677984 */ /* 0x000fe80000000400 */
[----:B------:R-:W-:Y:S04]  /*1110*/  LDS.U16 R102, [R105+0x4] ;  /* 0x0000040069667984 */ /* 0x000fe80000000400 */
[----:B------:R-:W4:Y:S04]  /*1120*/  LDS.U16 R101, [R105+0x6] ;  /* 0x0000060069657984 */ /* 0x000f280000000400 */
[----:B------:R-:W5:Y:S04]  /*1130*/  LDS.U16 R100, [R105+0x8] ;  /* 0x0000080069647984 */ /* 0x000f680000000400 */
[----:B------:R-:W-:Y:S04]  /*1140*/  LDS.U16 R99, [R105+0xa] ;  /* 0x00000a0069637984 */ /* 0x000fe80000000400 */
        /* <DEDUP_REMOVED lines=9> */
[----:B------:R-:W-:Y:S01]  /*11e0*/  LDS.U16 R89, [R105+0x1e] ;  /* 0x00001e0069597984 */ /* 0x000fe20000000400 */
[----:B------:R-:W-:Y:S01]  /*11f0*/  PRMT R6, RZ, 0x7610, R6 ;  /* 0x00007610ff067816 */ /* 0x000fe20000000006 */
[----:B------:R-:W-:Y:S01]  /*1200*/  IMAD.WIDE R4, R7, 0x2, R2 ;  /* 0x0000000207047825 */ /* 0x000fe200078e0202 */
[----:B------:R-:W-:Y:S01]  /*1210*/  BAR.SYNC.DEFER_BLOCKING 0x0 ;  /* 0x0000000000007b1d */ /* 0x000fe20000010000 */
[----:B------:R-:W-:-:S02]  /*1220*/  PRMT R9, RZ, 0x7610, R9 ;  /* 0x00007610ff097816 */ /* 0x000fc40000000009 */
[----:B------:R-:W-:Y:S02]  /*1230*/  PRMT R8, RZ, 0x7610, R8 ;  /* 0x00007610ff087816 */ /* 0x000fe40000000008 */
[----:B------:R-:W-:Y:S02]  /*1240*/  PRMT R11, RZ, 0x7610, R11 ;  /* 0x00007610ff0b7816 */ /* 0x000fe4000000000b */
[----:B------:R-:W-:Y:S02]  /*1250*/  PRMT R10, RZ, 0x7610, R10 ;  /* 0x00007610ff0a7816 */ /* 0x000fe4000000000a */
[----:B------:R-:W-:Y:S02]  /*1260*/  PRMT R13, RZ, 0x7610, R13 ;  /* 0x00007610ff0d7816 */ /* 0x000fe4000000000d */
[----:B0-----:R-:W-:Y:S02]  /*1270*/  PRMT R12, RZ, 0x7610, R12 ;  /* 0x00007610ff0c7816 */ /* 0x001fe4000000000c */
[----:B------:R-:W-:-:S02]  /*1280*/  PRMT R15, RZ, 0x7610, R15 ;  /* 0x00007610ff0f7816 */ /* 0x000fc4000000000f */
[----:B-1----:R-:W-:Y:S01]  /*1290*/  PRMT R14, RZ, 0x7610, R14 ;  /* 0x00007610ff0e7816 */ /* 0x002fe2000000000e */
[----:B------:R-:W4:Y:S01]  /*12a0*/  @!P2 LDG.E.U16 R6, desc[UR18][R4.64] ;  /* 0x000000120406a981 */ /* 0x000f22000c1e1500 */
[----:B------:R-:W-:-:S03]  /*12b0*/  ISETP.GE.AND P2, PT, R44, UR7, PT ;  /* 0x000000072c007c0c */ /* 0x000fc6000bf46270 */
[----:B------:R-:W5:Y:S01]  /*12c0*/  @!P1 LDG.E.U16 R9, desc[UR18][R4.64+0x40] ;  /* 0x0000401204099981 */ /* 0x000f62000c1e1500 */
        /* <DEDUP_REMOVED lines=14> */
[----:B------:R-:W-:Y:S02]  /*13b0*/  ISETP.GE.AND P1, PT, R56, UR7, PT ;  /* 0x0000000738007c0c */ /* 0x000fe4000bf26270 */
[----:B------:R-:W-:Y:S02]  /*13c0*/  PRMT R17, RZ, 0x7610, R17 ;  /* 0x00007610ff117816 */ /* 0x000fe40000000011 */
[----:B------:R-:W-:Y:S02]  /*13d0*/  PRMT R0, RZ, 0x7610, R0 ;  /* 0x00007610ff007816 */ /* 0x000fe40000000000 */
[----:B------:R-:W-:Y:S02]  /*13e0*/  PRMT R19, RZ, 0x7610, R19 ;  /* 0x00007610ff137816 */ /* 0x000fe40000000013 */
[----:B--2---:R-:W-:Y:S01]  /*13f0*/  PRMT R16, RZ, 0x7610, R16 ;  /* 0x00007610ff107816 */ /* 0x004fe20000000010 */
[----:B------:R-:W2:Y:S01]  /*1400*/  @!P0 LDG.E.U16 R17, desc[UR18][R4.64+0x240] ;  /* 0x0002401204118981 */ /* 0x000ea2000c1e1500 */
[----:B------:R-:W-:-:S02]  /*1410*/  PRMT R21, RZ, 0x7610, R21 ;  /* 0x00007610ff157816 */ /* 0x000fc40000000015 */
[----:B---3--:R-:W-:Y:S01]  /*1420*/  PRMT R23, RZ, 0x7610, R23 ;  /* 0x00007610ff177816 */ /* 0x008fe20000000017 */
[----:B------:R-:W3:Y:S04]  /*1430*/  @!P4 LDG.E.U16 R0, desc[UR18][R4.64+0x280] ;  /* 0x000280120400c981 */ /* 0x000ee8000c1e1500 */
[----:B------:R-:W3:Y:S04]  /*1440*/  @!P6 LDG.E.U16 R19, desc[UR18][R4.64+0x2c0] ;  /* 0x0002c0120413e981 */ /* 0x000ee8000c1e1500 */
[----:B------:R-:W3:Y:S04]  /*1450*/  @!P5 LDG.E.U16 R16, desc[UR18][R4.64+0x300] ;  /* 0x000300120410d981 */ /* 0x000ee8000c1e1500 */
[----:B------:R-:W3:Y:S04]  /*1460*/  @!P3 LDG.E.U16 R21, desc[UR18][R4.64+0x340] ;  /* 0x000340120415b981 */ /* 0x000ee8000c1e1500 */
[----:B------:R-:W3:Y:S04]  /*1470*/  @!P2 LDG.E.U16 R18, desc[UR18][R4.64+0x380] ;  /* 0x000380120412a981 */ /* 0x000ee8000c1e1500 */
[----:B------:R-:W3:Y:S01]  /*1480*/  @!P1 LDG.E.U16 R23, desc[UR18][R4.64+0x3c0] ;  /* 0x0003c01204179981 */ /* 0x000ee2000c1e1500 */
[----:B------:R-:W-:-:S02]  /*1490*/  MOV R2, UR16 ;  /* 0x0000001000027c02 */ /* 0x000fc40008000f00 */
[----:B------:R-:W-:Y:S02]  /*14a0*/  MOV R3, UR17 ;  /* 0x0000001100037c02 */ /* 0x000fe40008000f00 */
[C---:B------:R-:W-:Y:S01]  /*14b0*/  ISETP.GE.AND P2, PT, R7.reuse, UR7, PT ;  /* 0x0000000707007c0c */ /* 0x040fe2000bf46270 */
[----:B------:R-:W-:Y:S01]  /*14c0*/  IMAD.WIDE R2, R7, 0x2, R2 ;  /* 0x0000000207027825 */ /* 0x000fe200078e0202 */
[----:B------:R-:W-:Y:S02]  /*14d0*/  ISETP.GE.AND P1, PT, R32, UR7, PT ;  /* 0x0000000720007c0c */ /* 0x000fe4000bf26270 */
[----:B------:R-:W-:Y:S02]  /*14e0*/  PRMT R20, RZ, 0x7610, R20 ;  /* 0x00007610ff147816 */ /* 0x000fe40000000014 */
[----:B------:R-:W-:Y:S02]  /*14f0*/  PRMT R25, RZ, 0x7610, R25 ;  /* 0x00007610ff197816 */ /* 0x000fe40000000019 */
[----:B------:R-:W-:-:S02]  /*1500*/  ISETP.GE.AND P0, PT, R34, UR7, PT ;  /* 0x0000000722007c0c */ /* 0x000fc4000bf06270 */
[----:B------:R-:W-:Y:S02]  /*1510*/  ISETP.GE.AND P4, PT, R36, UR7, PT ;  /* 0x0000000724007c0c */ /* 0x000fe4000bf86270 */
[----:B------:R-:W-:Y:S02]  /*1520*/  ISETP.GE.AND P6, PT, R38, UR7, PT ;  /* 0x0000000726007c0c */ /* 0x000fe4000bfc6270 */
[----:B------:R-:W-:Y:S02]  /*1530*/  ISETP.GE.AND P5, PT, R40, UR7, PT ;  /* 0x0000000728007c0c */ /* 0x000fe4000bfa6270 */
[----:B------:R-:W-:Y:S02]  /*1540*/  ISETP.GE.AND P3, PT, R42, UR7, PT ;  /* 0x000000072a007c0c */ /* 0x000fe4000bf66270 */
[----:B------:R-:W-:Y:S02]  /*1550*/  PRMT R22, RZ, 0x7610, R22 ;  /* 0x00007610ff167816 */ /* 0x000fe40000000016 */
[----:B------:R-:W-:-:S02]  /*1560*/  PRMT R24, RZ, 0x7610, R24 ;  /* 0x00007610ff187816 */ /* 0x000fc40000000018 */
[----:B------:R-:W-:Y:S02]  /*1570*/  PRMT R26, RZ, 0x7610, R26 ;  /* 0x00007610ff1a7816 */ /* 0x000fe4000000001a */
[----:B------:R-:W-:Y:S02]  /*1580*/  PRMT R28, RZ, 0x7610, R28 ;  /* 0x00007610ff1c7816 */ /* 0x000fe4000000001c */
[----:B------:R-:W-:Y:S02]  /*1590*/  PRMT R27, RZ, 0x7610, R27 ;  /* 0x00007610ff1b7816 */ /* 0x000fe4000000001b */
[----:B------:R-:W-:Y:S02]  /*15a0*/  PRMT R30, RZ, 0x7610, R30 ;  /* 0x00007610ff1e7816 */ /* 0x000fe4000000001e */
[----:B------:R-:W-:Y:S02]  /*15b0*/  PRMT R29, RZ, 0x7610, R29 ;  /* 0x00007610ff1d7816 */ /* 0x000fe4000000001d */
[----:B------:R-:W-:-:S02]  /*15c0*/  PRMT R32, RZ, 0x7610, R32 ;  /* 0x00007610ff207816 */ /* 0x000fc40000000020 */
[----:B------:R-:W-:Y:S02]  /*15d0*/  PRMT R31, RZ, 0x7610, R31 ;  /* 0x00007610ff1f7816 */ /* 0x000fe4000000001f */
[----:B------:R-:W-:Y:S02]  /*15e0*/  PRMT R34, RZ, 0x7610, R34 ;  /* 0x00007610ff227816 */ /* 0x000fe40000000022 */
[----:B------:R-:W-:Y:S01]  /*15f0*/  PRMT R33, RZ, 0x7610, R33 ;  /* 0x00007610ff217816 */ /* 0x000fe20000000021 */
[----:B----4-:R-:W-:Y:S04]  /*1600*/  STS.U16 [R123], R6 ;  /* 0x000000067b007388 */ /* 0x010fe80000000400 */
[----:B-----5:R-:W-:Y:S04]  /*1610*/  STS.U16 [R122+0x40], R9 ;  /* 0x000040097a007388 */ /* 0x020fe80000000400 */
[----:B------:R-:W-:Y:S04]  /*1620*/  STS.U16 [R121+0x80], R8 ;  /* 0x0000800879007388 */ /* 0x000fe80000000400 */
[----:B------:R-:W-:Y:S04]  /*1630*/  STS.U16 [R120+0xc0], R11 ;  /* 0x0000c00b78007388 */ /* 0x000fe80000000400 */
[----:B------:R-:W-:Y:S04]  /*1640*/  STS.U16 [R119+0x100], R10 ;  /* 0x0001000a77007388 */ /* 0x000fe80000000400 */
[----:B------:R-:W-:Y:S04]  /*1650*/  STS.U16 [R118+0x140], R13 ;  /* 0x0001400d76007388 */ /* 0x000fe80000000400 */
[----:B------:R-:W-:Y:S04]  /*1660*/  STS.U16 [R117+0x180], R12 ;  /* 0x0001800c75007388 */ /* 0x000fe80000000400 */
[----:B------:R-:W-:Y:S04]  /*1670*/  STS.U16 [R116+0x1c0], R15 ;  /* 0x0001c00f74007388 */ /* 0x000fe80000000400 */
[----:B------:R-:W-:Y:S04]  /*1680*/  STS.U16 [R115+0x200], R14 ;  /* 0x0002000e73007388 */ /* 0x000fe80000000400 */
[----:B--2---:R-:W-:Y:S04]  /*1690*/  STS.U16 [R114+0x240], R17 ;  /* 0x0002401172007388 */ /* 0x004fe80000000400 */
[----:B---3--:R-:W-:Y:S04]  /*16a0*/  STS.U16 [R113+0x280], R0 ;  /* 0x0002800071007388 */ /* 0x008fe80000000400 */
[----:B------:R0:W-:Y:S04]  /*16b0*/  STS.U16 [R112+0x2c0], R19 ;  /* 0x0002c01370007388 */ /* 0x0001e80000000400 */
[----:B------:R-:W-:Y:S04]  /*16c0*/  STS.U16 [R109+0x300], R16 ;  /* 0x000300106d007388 */ /* 0x000fe80000000400 */
[----:B------:R1:W-:Y:S04]  /*16d0*/  STS.U16 [R108+0x340], R21 ;  /* 0x000340156c007388 */ /* 0x0003e80000000400 */
[----:B------:R-:W-:Y:S04]  /*16e0*/  STS.U16 [R107+0x380], R18 ;  /* 0x000380126b007388 */ /* 0x000fe80000000400 */
[----:B------:R2:W-:Y:S01]  /*16f0*/  STS.U16 [R106+0x3c0], R23 ;  /* 0x0003c0176a007388 */ /* 0x0005e20000000400 */
[----:B------:R-:W-:-:S03]  /*1700*/  NOP ;  /* 0x0000000000007918 */ /* 0x000fc60000000000 */
[----:B------:R-:W-:Y:S04]  /*1710*/  LDS.U16 R4, [R105] ;  /* 0x0000000069047984 */ /* 0x000fe80000000400 */
        /* <DEDUP_REMOVED lines=15> */
[----:B------:R-:W-:Y:S01]  /*1810*/  BAR.SYNC.DEFER_BLOCKING 0x0 ;  /* 0x0000000000007b1d */ /* 0x000fe20000010000 */
[----:B0-----:R-:W-:-:S02]  /*1820*/  PRMT R19, RZ, 0x7610, R19 ;  /* 0x00007610ff137816 */ /* 0x001fc40000000013 */
[----:B-1----:R-:W-:Y:S02]  /*1830*/  PRMT R21, RZ, 0x7610, R21 ;  /* 0x00007610ff157816 */ /* 0x002fe40000000015 */
[----:B--2---:R-:W-:Y:S01]  /*1840*/  PRMT R23, RZ, 0x7610, R23 ;  /* 0x00007610ff177816 */ /* 0x004fe20000000017 */
[----:B------:R-:W2:Y:S01]  /*1850*/  @!P2 LDG.E.U16 R20, desc[UR18][R2.64] ;  /* 0x000000120214a981 */ /* 0x000ea2000c1e1500 */
[----:B------:R-:W-:-:S03]  /*1860*/  ISETP.GE.AND P2, PT, R44, UR7, PT ;  /* 0x000000072c007c0c */ /* 0x000fc6000bf46270 */
[----:B------:R-:W3:Y:S01]  /*1870*/  @!P1 LDG.E.U16 R25, desc[UR18][R2.64+0x40] ;  /* 0x0000401202199981 */ /* 0x000ee2000c1e1500 */
[----:B------:R-:W-:-:S03]  /*1880*/  ISETP.GE.AND P1, PT, R46, UR7, PT ;  /* 0x000000072e007c0c */ /* 0x000fc6000bf26270 */
        /* <DEDUP_REMOVED lines=14> */
[----:B------:R-:W5:Y:S04]  /*1970*/  @!P0 LDG.E.U16 R27, desc[UR18][R2.64+0x240] ;  /* 0x00024012021b8981 */ /* 0x000f68000c1e1500 */
[----:B------:R-:W5:Y:S04]  /*1980*/  @!P4 LDG.E.U16 R30, desc[UR18][R2.64+0x280] ;  /* 0x00028012021ec981 */ /* 0x000f68000c1e1500 */
[----:B------:R-:W5:Y:S04]  /*1990*/  @!P6 LDG.E.U16 R29, desc[UR18][R2.64+0x2c0] ;  /* 0x0002c012021de981 */ /* 0x000f68000c1e1500 */
[----:B------:R-:W5:Y:S04]  /*19a0*/  @!P5 LDG.E.U16 R32, desc[UR18][R2.64+0x300] ;  /* 0x000300120220d981 */ /* 0x000f68000c1e1500 */
[----:B------:R-:W5:Y:S04]  /*19b0*/  @!P3 LDG.E.U16 R31, desc[UR18][R2.64+0x340] ;  /* 0x00034012021fb981 */ /* 0x000f68000c1e1500 */
[----:B------:R-:W5:Y:S04]  /*19c0*/  @!P2 LDG.E.U16 R34, desc[UR18][R2.64+0x380] ;  /* 0x000380120222a981 */ /* 0x000f68000c1e1500 */
[----:B------:R-:W5:Y:S01]  /*19d0*/  @!P1 LDG.E.U16 R33, desc[UR18][R2.64+0x3c0] ;  /* 0x0003c01202219981 */ /* 0x000f62000c1e1500 */
[----:B------:R-:W-:-:S02]  /*19e0*/  HADD2.F32 R35, -RZ, R101.H0_H0 ;  /* 0x20000065ff237230 */ /* 0x000fc40000004100 */
[----:B------:R-:W-:Y:S01]  /*19f0*/  HADD2.F32 R36, -RZ, R100.H0_H0 ;  /* 0x20000064ff247230 */ /* 0x000fe20000004100 */
[----:B------:R-:W-:Y:S01]  /*1a00*/  HFMA2.MMA R88, -RZ, RZ, 0, 0 ;  /* 0x00000000ff587435 */ /* 0x000fe200000001ff */
[----:B------:R-:W-:Y:S02]  /*1a10*/  CS2R R86, SRZ ;  /* 0x0000000000567805 */ /* 0x000fe4000001ff00 */
[----:B------:R-:W-:Y:S02]  /*1a20*/  CS2R R84, SRZ ;  /* 0x0000000000547805 */ /* 0x000fe4000001ff00 */
[----:B------:R-:W-:Y:S02]  /*1a30*/  CS2R R58, SRZ ;  /* 0x00000000003a7805 */ /* 0x000fe4000001ff00 */
[----:B------:R-:W-:Y:S02]  /*1a40*/  CS2R R56, SRZ ;  /* 0x0000000000387805 */ /* 0x000fe4000001ff00 */
[----:B------:R-:W-:-:S02]  /*1a50*/  CS2R R54, SRZ ;  /* 0x0000000000367805 */ /* 0x000fc4000001ff00 */
[----:B------:R-:W-:Y:S02]  /*1a60*/  CS2R R52, SRZ ;  /* 0x0000000000347805 */ /* 0x000fe4000001ff00 */
[----:B------:R-:W-:Y:S02]  /*1a70*/  CS2R R50, SRZ ;  /* 0x0000000000327805 */ /* 0x000fe4000001ff00 */
[----:B------:R-:W-:Y:S01]  /*1a80*/  MOV R49, RZ ;  /* 0x000000ff00317202 */ /* 0x000fe20000000f00 */
        /* <DEDUP_REMOVED lines=11> */
[----:B------:R0:W-:Y:S04]  /*1b40*/  STS.U16 [R112+0x2c0], R29 ;  /* 0x0002c01d70007388 */ /* 0x0001e80000000400 */
[----:B------:R-:W-:Y:S04]  /*1b50*/  STS.U16 [R109+0x300], R32 ;  /* 0x000300206d007388 */ /* 0x000fe80000000400 */
[----:B------:R-:W-:Y:S04]  /*1b60*/  STS.U16 [R108+0x340], R31 ;  /* 0x0003401f6c007388 */ /* 0x000fe80000000400 */
[----:B------:R-:W-:Y:S04]  /*1b70*/  STS.U16 [R107+0x380], R34 ;  /* 0x000380226b007388 */ /* 0x000fe80000000400 */
[----:B------:R-:W-:Y:S01]  /*1b80*/  STS.U16 [R106+0x3c0], R33 ;  /* 0x0003c0216a007388 */ /* 0x000fe20000000400 */
[----:B------:R-:W-:-:S03]  /*1b90*/  NOP ;  /* 0x0000000000007918 */ /* 0x000fc60000000000 */
[----:B------:R-:W1:Y:S04]  /*1ba0*/  LDS.U16 R2, [R105] ;  /* 0x0000000069027984 */ /* 0x000e680000000400 */
[----:B------:R-:W2:Y:S04]  /*1bb0*/  LDS.U16 R3, [R105+0x2] ;  /* 0x0000020069037984 */ /* 0x000ea80000000400 */
[----:B------:R-:W3:Y:S04]  /*1bc0*/  LDS.U16 R19, [R105+0x4] ;  /* 0x0000040069137984 */ /* 0x000ee80000000400 */
[----:B------:R-:W4:Y:S04]  /*1bd0*/  LDS.U16 R20, [R105+0x6] ;  /* 0x0000060069147984 */ /* 0x000f280000000400 */
[----:B------:R-:W5:Y:S04]  /*1be0*/  LDS.U16 R21, [R105+0x8] ;  /* 0x0000080069157984 */ /* 0x000f680000000400 */
[----:B------:R-:W5:Y:S04]  /*1bf0*/  LDS.U16 R22, [R105+0xa] ;  /* 0x00000a0069167984 */ /* 0x000f680000000400 */
[----:B------:R-:W5:Y:S04]  /*1c00*/  LDS.U16 R23, [R105+0xc] ;  /* 0x00000c0069177984 */ /* 0x000f680000000400 */
[----:B------:R-:W5:Y:S04]  /*1c10*/  LDS.U16 R24, [R105+0xe] ;  /* 0x00000e0069187984 */ /* 0x000f680000000400 */
[----:B------:R-:W5:Y:S01]  /*1c20*/  LDS.U16 R25, [R105+0x10] ;  /* 0x0000100069197984 */ /* 0x000f620000000400 */
[----:B0-----:R-:W-:-:S02]  /*1c30*/  HADD2.F32 R29, -RZ, R104.H0_H0 ;  /* 0x20000068ff1d7230 */ /* 0x001fc40000004100 */
[----:B------:R-:W-:Y:S01]  /*1c40*/  HADD2.F32 R30, -RZ, R103.H0_H0 ;  /* 0x20000067ff1e7230 */ /* 0x000fe20000004100 */
[----:B------:R-:W0:Y:S01]  /*1c50*/  LDS.U16 R26, [R105+0x12] ;  /* 0x00001200691a7984 */ /* 0x000e220000000400 */
[----:B-1----:R-:W-:-:S03]  /*1c60*/  HADD2.F32 R28, -RZ, R2.H0_H0 ;  /* 0x20000002ff1c7230 */ /* 0x002fc60000004100 */
[----:B------:R-:W1:Y:S01]  /*1c70*/  LDS.U16 R27, [R105+0x14] ;  /* 0x00001400691b7984 */ /* 0x000e620000000400 */
[----:B--2---:R-:W-:Y:S02]  /*1c80*/  HADD2.F32 R32, -RZ, R3.H0_H0 ;  /* 0x20000003ff207230 */ /* 0x004fe40000004100 */
[----:B------:R-:W-:Y:S01]  /*1c90*/  FFMA.FTZ R29, R28, R29, R127 ;  /* 0x0000001d1c1d7223 */ /* 0x000fe2000001007f */
[----:B------:R-:W-:Y:S01]  /*1ca0*/  HADD2.F32 R33, -RZ, R102.H0_H0 ;  /* 0x20000066ff217230 */ /* 0x000fe20000004100 */
[----:B------:R-:W2:Y:S01]  /*1cb0*/  LDS.U16 R2, [R105+0x16] ;  /* 0x0000160069027984 */ /* 0x000ea20000000400 */
[----:B---3--:R-:W-:Y:S02]  /*1cc0*/  HADD2.F32 R31, -RZ, R19.H0_H0 ;  /* 0x20000013ff1f7230 */ /* 0x008fe40000004100 */
[----:B------:R-:W-:Y:S01]  /*1cd0*/  FFMA.FTZ R34, R32, R30, R29 ;  /* 0x0000001e20227223 */ /* 0x000fe2000001001d */
[----:B------:R-:W3:Y:S01]  /*1ce0*/  LDS.U16 R3, [R105+0x18] ;  /* 0x0000180069037984 */ /* 0x000ee20000000400 */
[----:B----4-:R-:W-:-:S02]  /*1cf0*/  HADD2.F32 R30, -RZ, R20.H0_H0 ;  /* 0x20000014ff1e7230 */ /* 0x010fc40000004100 */
[----:B------:R-:W-:Y:S01]  /*1d00*/  FFMA.FTZ R33, R31, R33, R34 ;  /* 0x000000211f217223 */ /* 0x000fe20000010022 */
[----:B------:R-:W4:Y:S01]  /*1d10*/  LDS.U16 R19, [R105+0x1a] ;  /* 0x00001a0069137984 */ /* 0x000f220000000400 */
[----:B-----5:R-:W-:Y:S02]  /*1d20*/  HADD2.F32 R29, -RZ, R21.H0_H0 ;  /* 0x20000015ff1d7230 */ /* 0x020fe40000004100 */
[----:B------:R-:W-:Y:S01]  /*1d30*/  FFMA.FTZ R34, R30, R35, R33 ;  /* 0x000000231e227223 */ /* 0x000fe20000010021 */
[----:B------:R-:W-:Y:S01]  /*1d40*/  HADD2.F32 R35, -RZ, R99.H0_H0 ;  /* 0x20000063ff237230 */ /* 0x000fe20000004100 */
[----:B------:R-:W5:Y:S01]  /*1d50*/  LDS.U16 R20, [R105+0x1c] ;  /* 0x00001c0069147984 */ /* 0x000f620000000400 */
[----:B------:R-:W-:Y:S02]  /*1d60*/  HADD2.F32 R22, -RZ, R22.H0_H0 ;  /* 0x20000016ff167230 */ /* 0x000fe40000004100 */
[----:B------:R-:W-:Y:S01]  /*1d70*/  FFMA.FTZ R33, R29, R36, R34 ;  /* 0x000000241d217223 */ /* 0x000fe20000010022 */
[----:B------:R-:W-:Y:S01]  /*1d80*/  HADD2.F32 R36, -RZ, R98.H0_H0 ;  /* 0x20000062ff247230 */ /* 0x000fe20000004100 */
[----:B------:R-:W5:Y:S01]  /*1d90*/  LDS.U16 R21, [R105+0x1e] ;  /* 0x00001e0069157984 */ /* 0x000f620000000400 */
[----:B------:R-:W-:-:S02]  /*1da0*/  HADD2.F32 R23, -RZ, R23.H0_H0 ;  /* 0x20000017ff177230 */ /* 0x000fc40000004100 */
[----:B------:R-:W-:Y:S01]  /*1db0*/  FFMA.FTZ R34, R22, R35, R33 ;  /* 0x0000002316227223 */ /* 0x000fe20000010021 */
[----:B------:R-:W-:Y:S02]  /*1dc0*/  HADD2.F32 R35, -RZ, R97.H0_H0 ;  /* 0x20000061ff237230 */ /* 0x000fe40000004100 */
[----:B------:R-:W-:Y:S02]  /*1dd0*/  HADD2.F32 R24, -RZ, R24.H0_H0 ;  /* 0x20000018ff187230 */ /* 0x000fe40000004100 */
[----:B------:R-:W-:Y:S01]  /*1de0*/  FFMA.FTZ R33, R23, R36, R34 ;  /* 0x0000002417217223 */ /* 0x000fe20000010022 */
[----:B------:R-:W-:Y:S02]  /*1df0*/  HADD2.F32 R36, -RZ, R96.H0_H0 ;  /* 0x20000060ff247230 */ /* 0x000fe40000004100 */
[----:B------:R-:W-:Y:S02]  /*1e00*/  HADD2.F32 R25, -RZ, R25.H0_H0 ;  /* 0x20000019ff197230 */ /* 0x000fe40000004100 */
[----:B------:R-:W-:-:S04]  /*1e10*/  FFMA.FTZ R34, R24, R35, R33 ;  /* 0x0000002318227223 */ /* 0x000fc80000010021 */
[----:B------:R-:W-:Y:S02]  /*1e20*/  FFMA.FTZ R33, R25, R36, R34 ;  /* 0x0000002419217223 */ /* 0x000fe40000010022 */
[----:B------:R-:W5:Y:S01]  /*1e30*/  LDC R34, c[0x0][0x21c] ;  /* 0x00008700ff227b82 */ /* 0x000f620000000800 */
[----:B------:R-:W-:Y:S02]  /*1e40*/  HADD2.F32 R35, -RZ, R95.H0_H0 ;  /* 0x2000005fff237230 */ /* 0x000fe40000004100 */
[----:B0-----:R-:W-:Y:S02]  /*1e50*/  HADD2.F32 R60, -RZ, R26.H0_H0 ;  /* 0x2000001aff3c7230 */ /* 0x001fe40000004100 */
[----:B------:R-:W-:Y:S02]  /*1e60*/  HADD2.F32 R26, -RZ, R94.H0_H0 ;  /* 0x2000005eff1a7230 */ /* 0x000fe40000004100 */
[----:B-1----:R-:W-:Y:S02]  /*1e70*/  HADD2.F32 R62, -RZ, R27.H0_H0 ;  /* 0x2000001bff3e7230 */ /* 0x002fe40000004100 */
[----:B------:R-:W-:Y:S01]  /*1e80*/  FFMA.FTZ R33, R60, R35, R33 ;  /* 0x000000233c217223 */ /* 0x000fe20000010021 */
[----:B------:R-:W-:-:S02]  /*1e90*/  HADD2.F32 R27, -RZ, R93.H0_H0 ;  /* 0x2000005dff1b7230 */ /* 0x000fc40000004100 */
[----:B--2---:R-:W-:Y:S02]  /*1ea0*/  HADD2.F32 R64, -RZ, R2.H0_H0 ;  /* 0x20000002ff407230 */ /* 0x004fe40000004100 */
[----:B------:R-:W-:Y:S01]  /*1eb0*/  FFMA.FTZ R33, R62, R26, R33 ;  /* 0x0000001a3e217223 */ /* 0x000fe20000010021 */
[----:B------:R-:W-:Y:S02]  /*1ec0*/  HADD2.F32 R2, -RZ, R92.H0_H0 ;  /* 0x2000005cff027230 */ /* 0x000fe40000004100 */
[----:B---3--:R-:W-:Y:S02]  /*1ed0*/  HADD2.F32 R66, -RZ, R3.H0_H0 ;  /* 0x20000003ff427230 */ /* 0x008fe40000004100 */
[----:B------:R-:W-:Y:S01]  /*1ee0*/  FFMA.FTZ R27, R64, R27, R33 ;  /* 0x0000001b401b7223 */ /* 0x000fe20000010021 */
[----:B------:R-:W-:Y:S02]  /*1ef0*/  HADD2.F32 R3, -RZ, R91.H0_H0 ;  /* 0x2000005bff037230 */ /* 0x000fe40000004100 */
[----:B----4-:R-:W-:-:S02]  /*1f00*/  HADD2.F32 R19, -RZ, R19.H0_H0 ;  /* 0x20000013ff137230 */ /* 0x010fc40000004100 */
[----:B------:R-:W-:Y:S01]  /*1f10*/  FFMA.FTZ R2, R66, R2, R27 ;  /* 0x0000000242027223 */ /* 0x000fe2000001001b */
[----:B-----5:R-:W-:Y:S01]  /*1f20*/  ISETP.GE.AND P0, PT, R34, 0x1, PT ;  /* 0x000000012200780c */ /* 0x020fe20003f06270 */
[----:B------:R-:W-:Y:S02]  /*1f30*/  HADD2.F32 R26, -RZ, R90.H0_H0 ;  /* 0x2000005aff1a7230 */ /* 0x000fe40000004100 */
[----:B------:R-:W-:Y:S01]  /*1f40*/  FFMA.FTZ R2, R19, R3, R2 ;  /* 0x0000000313027223 */ /* 0x000fe20000010002 */
[----:B------:R-:W-:Y:S02]  /*1f50*/  HADD2.F32 R69, -RZ, R20.H0_H0 ;  /* 0x20000014ff457230 */ /* 0x000fe40000004100 */
[----:B------:R-:W-:Y:S02]  /*1f60*/  HADD2.F32 R127, -RZ, R89.H0_H0 ;  /* 0x20000059ff7f7230 */ /* 0x000fe40000004100 */
[----:B------:R-:W-:Y:S02]  /*1f70*/  HADD2.F32 R71, -RZ, R21.H0_H0 ;  /* 0x20000015ff477230 */ /* 0x000fe40000004100 */
[----:B------:R-:W-:Y:S01]  /*1f80*/  FFMA.FTZ R2, R69, R26, R2 ;  /* 0x0000001a45027223 */ /* 0x000fe20000010002 */
[----:B------:R-:W-:Y:S01]  /*1f90*/  FMUL.FTZ R48, R28, UR4 ;  /* 0x000000041c307c20 */ /* 0x000fe20008410000 */
[----:B------:R-:W-:Y:S01]  /*1fa0*/  FMUL.FTZ R47, R32, UR4 ;  /* 0x00000004202f7c20 */ /* 0x000fe20008410000 */
[----:B------:R-:W-:Y:S01]  /*1fb0*/  FMUL.FTZ R46, R31, UR4 ;  /* 0x000000041f2e7c20 */ /* 0x000fe20008410000 */
[----:B------:R-:W-:Y:S01]  /*1fc0*/  FFMA.FTZ R127, R71, R127, R2 ;  /* 0x0000007f477f7223 */ /* 0x000fe20000010002 */
[----:B------:R-:W-:Y:S01]  /*1fd0*/  FMUL.FTZ R45, R30, UR4 ;  /* 0x000000041e2d7c20 */ /* 0x000fe20008410000 */
        /* <DEDUP_REMOVED lines=12> */
[----:B------:R-:W-:Y:S06]  /*20a0*/  BAR.SYNC.DEFER_BLOCKING 0x0 ;  /* 0x0000000000007b1d */ /* 0x000fec0000010000 */
[----:B------:R-:W-:Y:S05]  /*20b0*/  @!P0 BRA `(.L_x_1) ;  /* 0x0000006800388947 */ /* 0x000fea0003800000 */
[----:B------:R-:W-:Y:S01]  /*20c0*/  UIADD3 UR52, UR48, -0x1, URZ ;  /* 0xffffffff30347890 */ /* 0x000fe2000fffe03f */
[----:B------:R-:W-:Y:S01]  /*20d0*/  HADD2.F32 R9, -RZ, R9.H0_H0 ;  /* 0x20000009ff097230 */ /* 0x000fe20000004100 */
[----:B------:R-:W-:Y:S01]  /*20e0*/  ULEA.HI UR40, UR48, UR48, URZ, 0x1 ;  /* 0x0000003030287291 */ /* 0x000fe2000f8f083f */
[----:B------:R-:W-:Y:S01]  /*20f0*/  HADD2.F32 R4, -RZ, R4.H0_H0 ;  /* 0x20000004ff047230 */ /* 0x000fe20000004100 */
[----:B------:R-:W-:Y:S01]  /*2100*/  ULEA.HI UR41, UR52, UR52, URZ, 0x1 ;  /* 0x0000003434297291 */ /* 0x000fe2000f8f083f */
[----:B------:R-:W-:Y:S01]  /*2110*/  HADD2.F32 R5, -RZ, R5.H0_H0 ;  /* 0x20000005ff057230 */ /* 0x000fe20000004100 */
[----:B------:R-:W-:Y:S01]  /*2120*/  ULOP3.LUT UR40, UR40, 0xfffffe, URZ, 0xc0, !UPT ;  /* 0x00fffffe28287892 */ /* 0x000fe2000f8ec03f */
[----:B------:R-:W-:Y:S01]  /*2130*/  HADD2.F32 R2, -RZ, R0.H0_H0 ;  /* 0x20000000ff027230 */ /* 0x000fe20000004100 */
[----:B------:R-:W-:Y:S01]  /*2140*/  ULOP3.LUT UR41, UR41, 0xfffffe, URZ, 0xc0, !UPT ;  /* 0x00fffffe29297892 */ /* 0x000fe2000f8ec03f */
[----:B------:R-:W-:Y:S02]  /*2150*/  HADD2.F32 R6, -RZ, R6.H0_H0 ;  /* 0x20000006ff067230 */ /* 0x000fe40000004100 */
[----:B------:R-:W-:Y:S01]  /*2160*/  FADD.FTZ R0, R28, R28 ;  /* 0x0000001c1c007221 */ /* 0x000fe20000010000 */
[----:B------:R-:W-:-:S02]  /*2170*/  HADD2.F32 R7, -RZ, R7.H0_H0 ;  /* 0x20000007ff077230 */ /* 0x000fc40000004100 */
[----:B------:R-:W-:Y:S01]  /*2180*/  FADD.FTZ R28, R22, R22 ;  /* 0x00000016161c7221 */ /* 0x000fe20000010000 */
[----:B------:R-:W-:Y:S02]  /*2190*/  HADD2.F32 R8, -RZ, R8.H0_H0 ;  /* 0x20000008ff087230 */ /* 0x000fe40000004100 */
[----:B------:R-:W-:Y:S01]  /*21a0*/  FADD.FTZ R27, R23, R23 ;  /* 0x00000017171b7221 */ /* 0x000fe20000010000 */
[----:B------:R-:W-:Y:S02]  /*21b0*/  HADD2.F32 R3, -RZ, R11.H0_H0 ;  /* 0x2000000bff037230 */ /* 0x000fe40000004100 */
[----:B------:R-:W-:Y:S01]  /*21c0*/  FADD.FTZ R11, R9, UR5 ;  /* 0x00000005090b7e21 */ /* 0x000fe20008010000 */
[----:B------:R-:W-:Y:S02]  /*21d0*/  HADD2.F32 R10, -RZ, R10.H0_H0 ;  /* 0x2000000aff0a7230 */ /* 0x000fe40000004100 */
[----:B------:R-:W-:Y:S01]  /*21e0*/  FADD.FTZ R26, R24, R24 ;  /* 0x00000018181a7221 */ /* 0x000fe20000010000 */
[----:B------:R-:W-:-:S02]  /*21f0*/  HADD2.F32 R61, -RZ, R12.H0_H0 ;  /* 0x2000000cff3d7230 */ /* 0x000fc40000004100 */
[----:B------:R-:W-:Y:S01]  /*2200*/  FADD.FTZ R20, R19, R19 ;  /* 0x0000001313147221 */ /* 0x000fe20000010000 */
[----:B------:R-:W-:Y:S02]  /*2210*/  HADD2.F32 R63, -RZ, R13.H0_H0 ;  /* 0x2000000dff3f7230 */ /* 0x000fe40000004100 */
[----:B------:R-:W-:Y:S01]  /*2220*/  FADD.FTZ R13, R7, UR5 ;  /* 0x00000005070d7e21 */ /* 0x000fe20008010000 */
[----:B------:R-:W-:Y:S02]  /*2230*/  HADD2.F32 R65, -RZ, R14.H0_H0 ;  /* 0x2000000eff417230 */ /* 0x000fe40000004100 */
[----:B------:R-:W-:Y:S01]  /*2240*/  FADD.FTZ R14, R6, UR5 ;  /* 0x00000005060e7e21 */ /* 0x000fe20008010000 */
[----:B------:R-:W-:Y:S02]  /*2250*/  HADD2.F32 R67, -RZ, R15.H0_H0 ;  /* 0x2000000fff437230 */ /* 0x000fe40000004100 */
[----:B------:R-:W-:Y:S01]  /*2260*/  FADD.FTZ R15, R2, UR5 ;  /* 0x00000005020f7e21 */ /* 0x000fe20008010000 */
[----:B------:R-:W-:-:S02]  /*2270*/  HADD2.F32 R68, -RZ, R16.H0_H0 ;  /* 0x20000010ff447230 */ /* 0x000fc40000004100 */
[----:B------:R-:W-:Y:S01]  /*2280*/  FADD.FTZ R16, R5, UR5 ;  /* 0x0000000505107e21 */ /* 0x000fe20008010000 */
[----:B------:R-:W-:Y:S02]  /*2290*/  HADD2.F32 R70, -RZ, R17.H0_H0 ;  /* 0x20000011ff467230 */ /* 0x000fe40000004100 */
[----:B------:R-:W-:Y:S01]  /*22a0*/  FADD.FTZ R17, R4, UR5 ;  /* 0x0000000504117e21 */ /* 0x000fe20008010000 */
[----:B------:R-:W-:Y:S02]  /*22b0*/  HADD2.F32 R72, -RZ, R18.H0_H0 ;  /* 0x20000012ff487230 */ /* 0x000fe40000004100 */
[----:B------:R-:W-:Y:S01]  /*22c0*/  FADD.FTZ R12, R8, UR5 ;  /* 0x00000005080c7e21 */ /* 0x000fe20008010000 */
[----:B------:R-:W-:Y:S01]  /*22d0*/  FADD.FTZ R9, R3, UR5 ;  /* 0x0000000503097e21 */ /* 0x000fe20008010000 */
[----:B------:R-:W-:Y:S01]  /*22e0*/  FADD.FTZ R32, R32, R32 ;  /* 0x0000002020207221 */ /* 0x000fe20000010000 */
        /* <DEDUP_REMOVED lines=10> */
[----:B------:R-:W-:Y:S01]  /*2390*/  MOV R88, RZ ;  /* 0x000000ff00587202 */ /* 0x000fe20000000f00 */
[----:B------:R-:W-:Y:S01]  /*23a0*/  FADD.FTZ R10, R10, UR5 ;  /* 0x000000050a0a7e21 */ /* 0x000fe20008010000 */
[----:B------:R-:W-:Y:S01]  /*23b0*/  FADD.FTZ R8, R61, UR5 ;  /* 0x000000053d087e21 */ /* 0x000fe20008010000 */
[----:B------:R-:W-:Y:S01]  /*23c0*/  FADD.FTZ R7, R63, UR5 ;  /* 0x000000053f077e21 */ /* 0x000fe20008010000 */
[----:B------:R-:W-:Y:S01]  /*23d0*/  FADD.FTZ R6, R65, UR5 ;  /* 0x0000000541067e21 */ /* 0x000fe20008010000 */
[----:B------:R-:W-:Y:S01]  /*23e0*/  FADD.FTZ R5, R67, UR5 ;  /* 0x0000000543057e21 */ /* 0x000fe20008010000 */
[----:B------:R-:W-:Y:S01]  /*23f0*/  FADD.FTZ R4, R68, UR5 ;  /* 0x0000000544047e21 */ /* 0x000fe20008010000 */
[----:B------:R-:W-:Y:S01]  /*2400*/  FADD.FTZ R3, R70, UR5 ;  /* 0x0000000546037e21 */ /* 0x000fe20008010000 */
[----:B------:R-:W-:Y:S01]  /*2410*/  FADD.FTZ R2, R72, UR5 ;  /* 0x0000000548027e21 */ /* 0x000fe20008010000 */
[----:B------:R-:W-:-:S02]  /*2420*/  UIADD3 UR51, UR48, -UR40, URZ ;  /* 0x8000002830337290 */ /* 0x000fc4000fffe03f */
[----:B------:R-:W-:Y:S01]  /*2430*/  UIADD3 UR52, UR52, -UR41, URZ ;  /* 0x8000002934347290 */ /* 0x000fe2000fffe03f */
[----:B------:R-:W-:Y:S01]  /*2440*/  UMOV UR7, URZ ;  /* 0x0000003f00077c82 */ /* 0x000fe20008000000 */
[----:B------:R-:W-:Y:S01]  /*2450*/  ULDC UR49, c[0x0][0x224] ;  /* 0x0000890000317ab9 */ /* 0x000fe20000000800 */
[----:B------:R-:W-:Y:S01]  /*2460*/  ULDC UR50, c[0x0][0x21c] ;  /* 0x0000870000327ab9 */ /* 0x000fe20000000800 */
[----:B------:R-:W-:Y:S01]  /*2470*/  ULDC.64 UR26, c[0x0][0x2e0] ;  /* 0x0000b800001a7ab9 */ /* 0x000fe20000000a00 */
[----:B------:R-:W-:Y:S01]  /*2480*/  ULDC.64 UR28, c[0x0][0x270] ;  /* 0x00009c00001c7ab9 */ /* 0x000fe20000000a00 */
[----:B------:R-:W-:Y:S01]  /*2490*/  ULDC.64 UR30, c[0x0][0x268] ;  /* 0x00009a00001e7ab9 */ /* 0x000fe20000000a00 */
[----:B------:R-:W-:Y:S01]  /*24a0*/  ULDC.64 UR32, c[0x0][0x2d8] ;  /* 0x0000b60000207ab9 */ /* 0x000fe20000000a00 */
[----:B------:R-:W-:Y:S01]  /*24b0*/  ULDC.64 UR34, c[0x0][0x250] ;  /* 0x0000940000227ab9 */ /* 0x000fe20000000a00 */
[----:B------:R-:W-:Y:S01]  /*24c0*/  ULDC.64 UR36, c[0x0][0x248] ;  /* 0x0000920000247ab9 */ /* 0x000fe20000000a00 */
[----:B------:R-:W-:Y:S01]  /*24d0*/  ULDC.64 UR38, c[0x0][0x230] ;  /* 0x00008c0000267ab9 */ /* 0x000fe20000000a00 */
[----:B------:R-:W-:Y:S01]  /*24e0*/  ULDC.64 UR40, c[0x0][0x2d0] ;  /* 0x0000b40000287ab9 */ /* 0x000fe20000000a00 */
[----:B------:R-:W-:-:S05]  /*24f0*/  ULDC.64 UR42, c[0x0][0x238] ;  /* 0x00008e00002a7ab9 */ /* 0x000fca0000000a00 */
.L_x_32:
[----:B------:R-:W-:Y:S02]  /*2500*/  UIMAD UR46, UR9, UR38, URZ ;  /* 0x00000026092e72a4 */ /* 0x000fe4000f8e023f */
[----:B------:R-:W-:Y:S02]  /*2510*/  UIMAD.WIDE.U32 UR44, UR8, UR38, URZ ;  /* 0x00000026082c72a5 */ /* 0x000fe4000f8e003f */
[----:B------:R-:W-:Y:S02]  /*2520*/  UIMAD UR46, UR8, UR39, UR46 ;  /* 0x00000027082e72a4 */ /* 0x000fe4000f8e022e */
[----:B------:R-:W-:Y:S02]  /*2530*/  USHF.R.S32.HI UR53, URZ, 0x1f, UR7 ;  /* 0x0000001f3f357899 */ /* 0x000fe40008011407 */
[----:B------:R-:W-:Y:S02]  /*2540*/  UIADD3 UR45, UR45, UR46, URZ ;  /* 0x0000002e2d2d7290 */ /* 0x000fe4000fffe03f */
[----:B------:R-:W-:-:S02]  /*2550*/  UIMAD UR46, UR53, UR42, URZ ;  /* 0x0000002a352e72a4 */ /* 0x000fc4000f8e023f */
[----:B------:R-:W-:Y:S02]  /*2560*/  UIMAD.WIDE.U32 UR44, UR7, UR42, UR44 ;  /* 0x0000002a072c72a5 */ /* 0x000fe4000f8e002c */
[----:B------:R-:W-:-:S04]  /*2570*/  UIMAD UR46, UR7, UR43, UR46 ;  /* 0x0000002b072e72a4 */ /* 0x000fc8000f8e022e */
[----:B------:R-:W-:Y:S02]  /*2580*/  UIADD3 UR45, UR45, UR46, URZ ;  /* 0x0000002e2d2d7290 */ /* 0x000fe4000fffe03f */
[----:B------:R-:W-:-:S04]  /*2590*/  ULEA UR46, UP0, UR44, UR40, 0x3 ;  /* 0x000000282c2e7291 */ /* 0x000fc8000f80183f */
[----:B------:R-:W-:Y:S02]  /*25a0*/  ULEA.HI.X UR44, UR44, UR41, UR45, 0x3, UP0 ;  /* 0x000000292c2c7291 */ /* 0x000fe400080f1c2d */
[----:B------:R-:W-:-:S04]  /*25b0*/  MOV R64, UR46 ;  /* 0x0000002e00407c02 */ /* 0x000fc80008000f00 */
[----:B------:R-:W-:-:S06]  /*25c0*/  MOV R65, UR44 ;  /* 0x0000002c00417c02 */ /* 0x000fcc0008000f00 */
[----:B------:R-:W2:Y:S01]  /*25d0*/  LDG.E.64 R64, desc[UR18][R64.64] ;  /* 0x0000001240407981 */ /* 0x000ea2000c1e1b00 */
[----:B------:R-:W-:Y:S02]  /*25e0*/  UIMAD UR54, UR9, UR36, URZ ;  /* 0x00000024093672a4 */ /* 0x000fe4000f8e023f */
[----:B------:R-:W-:Y:S02]  /*25f0*/  UIMAD UR56, UR9, UR30, URZ ;  /* 0x0000001e093872a4 */ /* 0x000fe4000f8e023f */
[----:B------:R-:W-:Y:S02]  /*2600*/  UIMAD.WIDE.U32 UR46, UR8, UR36, URZ ;  /* 0x00000024082e72a5 */ /* 0x000fe4000f8e003f */
[----:B------:R-:W-:Y:S02]  /*2610*/  UIMAD.WIDE.U32 UR44, UR8, UR30, URZ ;  /* 0x0000001e082c72a5 */ /* 0x000fe4000f8e003f */
[----:B------:R-:W-:Y:S02]  /*2620*/  UIMAD UR55, UR8, UR37, UR54 ;  /* 0x00000025083772a4 */ /* 0x000fe4000f8e0236 */
[----:B------:R-:W-:-:S02]  /*2630*/  UIMAD UR56, UR8, UR31, UR56 ;  /* 0x0000001f083872a4 */ /* 0x000fc4000f8e0238 */
[----:B------:R-:W-:Y:S02]  /*2640*/  UIMAD UR54, UR53, UR34, URZ ;  /* 0x00000022353672a4 */ /* 0x000fe4000f8e023f */
[----:B------:R-:W-:Y:S02]  /*2650*/  UIMAD UR57, UR53, UR28, URZ ;  /* 0x0000001c353972a4 */ /* 0x000fe4000f8e023f */
[----:B------:R-:W-:Y:S02]  /*2660*/  UIADD3 UR47, UR47, UR55, URZ ;  /* 0x000000372f2f7290 */ /* 0x000fe4000fffe03f */
[----:B------:R-:W-:Y:S02]  /*2670*/  UIADD3 UR45, UR45, UR56, URZ ;  /* 0x000000382d2d7290 */ /* 0x000fe4000fffe03f */
[----:B------:R-:W-:Y:S02]  /*2680*/  UIMAD UR53, UR7, UR35, UR54 ;  /* 0x00000023073572a4 */ /* 0x000fe4000f8e0236 */
[----:B------:R-:W-:-:S02]  /*2690*/  UIMAD UR54, UR7, UR29, UR57 ;  /* 0x0000001d073672a4 */ /* 0x000fc4000f8e0239 */
[----:B------:R-:W-:Y:S02]  /*26a0*/  UIMAD.WIDE.U32 UR46, UR7, UR34, UR46 ;  /* 0x00000022072e72a5 */ /* 0x000fe4000f8e002e */
[----:B------:R-:W-:Y:S02]  /*26b0*/  UIMAD.WIDE.U32 UR44, UR7, UR28, UR44 ;  /* 0x0000001c072c72a5 */ /* 0x000fe4000f8e002c */
[----:B------:R-:W-:Y:S02]  /*26c0*/  UIADD3 UR53, UR47, UR53, URZ ;  /* 0x000000352f357290 */ /* 0x000fe4000fffe03f */
[----:B------:R-:W-:Y:S02]  /*26d0*/  UIADD3 UR54, UR45, UR54, URZ ;  /* 0x000000362d367290 */ /* 0x000fe4000fffe03f */
[----:B------:R-:W-:Y:S02]  /*26e0*/  ULEA UR47, UP0, UR46, UR32, 0x3 ;  /* 0x000000202e2f7291 */ /* 0x000fe4000f80183f */
[----:B------:R-:W-:-:S02]  /*26f0*/  ULEA UR45, UP1, UR44, UR26, 0x3 ;  /* 0x0000001a2c2d7291 */ /* 0x000fc4000f82183f */
[----:B------:R-:W-:Y:S02]  /*2700*/  ULEA.HI.X UR46, UR46, UR33, UR53, 0x3, UP0 ;  /* 0x000000212e2e7291 */ /* 0x000fe400080f1c35 */
[----:B------:R-:W-:Y:S01]  /*2710*/  ULEA.HI.X UR44, UR44, UR27, UR54, 0x3, UP1 ;  /* 0x0000001b2c2c7291 */ /* 0x000fe200088f1c36 */
[----:B01----:R-:W-:Y:S02]  /*2720*/  MOV R60, UR47 ;  /* 0x0000002f003c7c02 */ /* 0x003fe40008000f00 */
[----:B------:R-:W-:Y:S02]  /*2730*/  MOV R62, UR45 ;  /* 0x0000002d003e7c02 */ /* 0x000fe40008000f00 */
[----:B------:R-:W-:Y:S02]  /*2740*/  MOV R61, UR46 ;  /* 0x0000002e003d7c02 */ /* 0x000fe40008000f00 */
[----:B------:R-:W-:-:S04]  /*2750*/  MOV R63, UR44 ;  /* 0x0000002c003f7c02 */ /* 0x000fc80008000f00 */
[----:B------:R-:W3:Y:S04]  /*2760*/  LDG.E.64 R60, desc[UR18][R60.64] ;  /* 0x000000123c3c7981 */ /* 0x000ee8000c1e1b00 */
[----:B------:R-:W3:Y:S01]  /*2770*/  LDG.E.64 R62, desc[UR18][R62.64] ;  /* 0x000000123e3e7981 */ /* 0x000ee2000c1e1b00 */
[C---:B------:R-:W-:Y:S01]  /*2780*/  LOP3.LUT P0, RZ, R128.reuse, 0x1f, RZ, 0xc0, !PT ;  /* 0x0000001f80ff7812 */ /* 0x040fe2000780c0ff */
[----:B------:R-:W-:Y:S01]  /*2790*/  HFMA2.MMA R75, -RZ, RZ, 0, 1.52587890625e-05 ;  /* 0x00000100ff4b7435 */ /* 0x000fe200000001ff */
[----:B------:R-:W-:Y:S02]  /*27a0*/  ISETP.NE.AND P1, PT, R128, RZ, PT ;  /* 0x000000ff8000720c */ /* 0x000fe40003f25270 */
[----:B------:R-:W-:Y:S02]  /*27b0*/  MOV R74, UR52 ;  /* 0x00000034004a7c02 */ /* 0x000fe40008000f00 */
[----:B------:R-:W-:Y:S01]  /*27c0*/  MOV R76, UR48 ;  /* 0x00000030004c7c02 */ /* 0x000fe20008000f00 */
[----:B------:R-:W-:-:S02]  /*27d0*/  HADD2.F32 R132, -RZ, R104.H0_H0 ;  /* 0x20000068ff847230 */ /* 0x000fc40000004100 */
[----:B------:R-:W-:-:S05]  /*27e0*/  HADD2.F32 R215, -RZ, R103.H0_H0 ;  /* 0x20000067ffd77230 */ /* 0x000fca0000004100 */
[----:B------:R-:W-:Y:S01]  /*27f0*/  FMUL.FTZ R215, R16, R215 ;  /* 0x000000d710d77220 */ /* 0x000fe20000410000 */
[----:B------:R-:W-:-:S05]  /*2800*/  HADD2.F32 R216, -RZ, R102.H0_H0 ;  /* 0x20000066ffd87230 */ /* 0x000fca0000004100 */
[----:B------:R-:W-:Y:S01]  /*2810*/  FMUL.FTZ R216, R15, R216 ;  /* 0x000000d80fd87220 */ /* 0x000fe20000410000 */
[----:B------:R-:W-:-:S05]  /*2820*/  HADD2.F32 R217, -RZ, R101.H0_H0 ;  /* 0x20000065ffd97230 */ /* 0x000fca0000004100 */
[----:B------:R-:W-:Y:S01]  /*2830*/  FMUL.FTZ R217, R14, R217 ;  /* 0x000000d90ed97220 */ /* 0x000fe20000410000 */
[----:B------:R-:W-:-:S05]  /*2840*/  HADD2.F32 R218, -RZ, R100.H0_H0 ;  /* 0x20000064ffda7230 */ /* 0x000fca0000004100 */
[----:B------:R-:W-:Y:S01]  /*2850*/  FMUL.FTZ R218, R13, R218 ;  /* 0x000000da0dda7220 */ /* 0x000fe20000410000 */
[----:B------:R-:W-:Y:S02]  /*2860*/  HADD2.F32 R219, -RZ, R99.H0_H0 ;  /* 0x20000063ffdb7230 */ /* 0x000fe40000004100 */
[----:B------:R-:W-:-:S03]  /*2870*/  HADD2.F32 R220, -RZ, R98.H0_H0 ;  /* 0x20000062ffdc7230 */ /* 0x000fc60000004100 */
[----:B------:R-:W-:Y:S02]  /*2880*/  FMUL.FTZ R219, R12, R219 ;  /* 0x000000db0cdb7220 */ /* 0x000fe40000410000 */
[----:B------:R-:W-:Y:S01]  /*2890*/  FMUL.FTZ R220, R11, R220 ;  /* 0x000000dc0bdc7220 */ /* 0x000fe20000410000 */
[----:B--2---:R-:W-:Y:S02]  /*28a0*/  R2UR UR46, R65 ;  /* 0x00000000412e72ca */ /* 0x004fe400000e0000 */
[----:B------:R-:W-:-:S11]  /*28b0*/  R2UR UR47, R64 ;  /* 0x00000000402f72ca */ /* 0x000fd600000e0000 */
[----:B------:R-:W-:Y:S01]  /*28c0*/  FMUL.FTZ R66, R16, UR46 ;  /* 0x0000002e10427c20 */ /* 0x000fe20008410000 */
[----:B------:R-:W-:Y:S01]  /*28d0*/  FMUL.FTZ R65, R17, UR46 ;  /* 0x0000002e11417c20 */ /* 0x000fe20008410000 */
[----:B------:R-:W-:Y:S02]  /*28e0*/  FMUL.FTZ R64, R8, UR46 ;  /* 0x0000002e08407c20 */ /* 0x000fe40008410000 */
[----:B------:R-:W-:Y:S01]  /*28f0*/  FMUL.RZ R68, R66, 0.15915493667125701904 ;  /* 0x3e22f98342447820 */ /* 0x000fe2000040c000 */
[----:B------:R-:W-:Y:S01]  /*2900*/  FMUL.FTZ R66, R15, UR46 ;  /* 0x0000002e0f427c20 */ /* 0x000fe20008410000 */
[----:B------:R-:W-:Y:S02]  /*2910*/  FMUL.RZ R67, R65, 0.15915493667125701904 ;  /* 0x3e22f98341437820 */ /* 0x000fe4000040c000 */
[----:B------:R-:W-:Y:S01]  /*2920*/  MUFU.SIN R69, R68 ;  /* 0x0000004400457308 */ /* 0x000fe20000000400 */
[----:B------:R-:W-:Y:S01]  /*2930*/  FMUL.RZ R70, R66, 0.15915493667125701904 ;  /* 0x3e22f98342467820 */ /* 0x000fe2000040c000 */
[----:B------:R-:W-:-:S04]  /*2940*/  FMUL.FTZ R66, R14, UR46 ;  /* 0x0000002e0e427c20 */ /* 0x000fc80008410000 */
[----:B------:R-:W-:Y:S01]  /*2950*/  FMUL.RZ R72, R66, 0.15915493667125701904 ;  /* 0x3e22f98342487820 */ /* 0x000fe2000040c000 */
[----:B------:R-:W-:Y:S01]  /*2960*/  FMUL.FTZ R66, R13, UR46 ;  /* 0x0000002e0d427c20 */ /* 0x000fe20008410000 */
[----:B------:R-:W-:Y:S08]  /*2970*/  MUFU.SIN R81, R67 ;  /* 0x0000004300517308 */ /* 0x000ff00000000400 */
[----:B------:R0:W-:Y:S08]  /*2980*/  MUFU.COS R65, R67 ;  /* 0x0000004300417308 */ /* 0x0001f00000000000 */
[----:B------:R1:W-:Y:S01]  /*2990*/  MUFU.COS R165, R68 ;  /* 0x0000004400a57308 */ /* 0x0003e20000000000 */
[----:B0-----:R-:W-:Y:S01]  /*29a0*/  FMUL.RZ R67, R66, 0.15915493667125701904 ;  /* 0x3e22f98342437820 */ /* 0x001fe2000040c000 */
[----:B------:R-:W-:-:S06]  /*29b0*/  FMUL.FTZ R66, R12, UR46 ;  /* 0x0000002e0c427c20 */ /* 0x000fcc0008410000 */
[----:B------:R-:W-:Y:S01]  /*29c0*/  MUFU.SIN R71, R70 ;  /* 0x0000004600477308 */ /* 0x000fe20000000400 */
[----:B-1----:R-:W-:Y:S01]  /*29d0*/  FMUL.RZ R68, R66, 0.15915493667125701904 ;  /* 0x3e22f98342447820 */ /* 0x002fe2000040c000 */
[----:B------:R-:W-:-:S06]  /*29e0*/  FMUL.FTZ R66, R11, UR46 ;  /* 0x0000002e0b427c20 */ /* 0x000fcc0008410000 */
[----:B------:R0:W-:Y:S08]  /*29f0*/  MUFU.COS R163, R70 ;  /* 0x0000004600a37308 */ /* 0x0001f00000000000 */
[----:B------:R-:W-:Y:S01]  /*2a00*/  MUFU.SIN R77, R72 ;  /* 0x00000048004d7308 */ /* 0x000fe20000000400 */
[----:B0-----:R-:W-:Y:S01]  /*2a10*/  FMUL.RZ R70, R66, 0.15915493667125701904 ;  /* 0x3e22f98342467820 */ /* 0x001fe2000040c000 */
        /* <DEDUP_REMOVED lines=8> */
[----:B------:R-:W-:-:S04]  /*2aa0*/  MOV R66, UR48 ;  /* 0x0000003000427c02 */ /* 0x000fc80008000f00 */
[----:B------:R-:W-:Y:S02]  /*2ab0*/  ISETP.LT.OR P2, PT, R66, 0x2, P0 ;  /* 0x000000024200780c */ /* 0x000fe40000741670 */
[----:B------:R-:W-:Y:S01]  /*2ac0*/  MOV R66, UR47 ;  /* 0x0000002f00427c02 */ /* 0x000fe20008000f00 */
[----:B------:R0:W-:Y:S04]  /*2ad0*/  MUFU.COS R155, R70 ;  /* 0x00000046009b7308 */ /* 0x0001e80000000000 */
[----:B------:R-:W-:-:S04]  /*2ae0*/  FMUL.FTZ R66, R66, 1.4426950216293334961 ;  /* 0x3fb8aa3b42427820 */ /* 0x000fc80000410000 */
[----:B------:R-:W-:Y:S01]  /*2af0*/  MUFU.SIN R129, R72 ;  /* 0x0000004800817308 */ /* 0x000fe20000000400 */
[----:B0-----:R-:W-:Y:S01]  /*2b00*/  FMUL.RZ R70, R64, 0.15915493667125701904 ;  /* 0x3e22f98340467820 */ /* 0x001fe2000040c000 */
[----:B------:R-:W-:Y:S01]  /*2b10*/  FMUL.FTZ R64, R7, UR46 ;  /* 0x0000002e07407c20 */ /* 0x000fe20008410000 */
[----:B------:R-:W0:Y:S05]  /*2b20*/  @!P2 LDC R73, c[0x0][0x21c] ;  /* 0x00008700ff49ab82 */ /* 0x000e2a0000000800 */
[----:B------:R1:W-:Y:S08]  /*2b30*/  MUFU.COS R153, R72 ;  /* 0x0000004800997308 */ /* 0x0003f00000000000 */
[----:B------:R-:W-:Y:S01]  /*2b40*/  MUFU.SIN R83, R68 ;  /* 0x0000004400537308 */ /* 0x000fe20000000400 */
[----:B-1----:R-:W-:Y:S01]  /*2b50*/  FMUL.RZ R72, R64, 0.15915493667125701904 ;  /* 0x3e22f98340487820 */ /* 0x002fe2000040c000 */
[----:B------:R-:W-:-:S06]  /*2b60*/  FMUL.FTZ R64, R17, R66 ;  /* 0x0000004211407220 */ /* 0x000fcc0000410000 */
[----:B------:R-:W1:Y:S08]  /*2b70*/  MUFU.EX2 R64, R64 ;  /* 0x0000004000407308 */ /* 0x000e700000000800 */
[----:B------:R2:W-:Y:S08]  /*2b80*/  MUFU.COS R157, R68 ;  /* 0x00000044009d7308 */ /* 0x0005f00000000000 */
[----:B------:R-:W-:Y:S01]  /*2b90*/  MUFU.SIN R131, R67 ;  /* 0x0000004300837308 */ /* 0x000fe20000000400 */
[----:B--2---:R-:W-:Y:S01]  /*2ba0*/  IADD3 R68, R128, 0x200, RZ ;  /* 0x0000020080447810 */ /* 0x004fe20007ffe0ff */
[----:B------:R-:W-:-:S02]  /*2bb0*/  @!P1 IMAD R68, R74, R75, UR7 ;  /* 0x000000074a449e24 */ /* 0x000fc4000f8e024b */
[C---:B-1----:R-:W-:Y:S01]  /*2bc0*/  FMUL.FTZ R80, R64.reuse, R65 ;  /* 0x0000004140507220 */ /* 0x042fe20000410000 */
[----:B------:R-:W-:Y:S01]  /*2bd0*/  FMUL.FTZ R81, R64, R81 ;  /* 0x0000005140517220 */ /* 0x000fe20000410000 */
[----:B------:R-:W-:Y:S01]  /*2be0*/  MOV R65, 0x10 ;  /* 0x0000001000417802 */ /* 0x000fe20000000f00 */
[----:B------:R-:W-:Y:S01]  /*2bf0*/  FMUL.FTZ R64, R5, UR46 ;  /* 0x0000002e05407c20 */ /* 0x000fe20008410000 */
[----:B------:R-:W-:Y:S01]  /*2c00*/  LEA R68, R68, R125, 0x3 ;  /* 0x0000007d44447211 */ /* 0x000fe200078e18ff */
[----:B------:R1:W-:Y:S01]  /*2c10*/  MUFU.COS R151, R67 ;  /* 0x0000004300977308 */ /* 0x0003e20000000000 */
[----:B------:R-:W-:Y:S01]  /*2c20*/  CS2R R74, SRZ ;  /* 0x00000000004a7805 */ /* 0x000fe2000001ff00 */
[----:B------:R-:W-:Y:S02]  /*2c30*/  FMUL.RZ R78, R64, 0.15915493667125701904 ;  /* 0x3e22f983404e7820 */ /* 0x000fe4000040c000 */
[----:B------:R2:W-:Y:S04]  /*2c40*/  STS.64 [R68+0x2510], R80 ;  /* 0x0025105044007388 */ /* 0x0005e80000000a00 */
[----:B------:R-:W-:Y:S01]  /*2c50*/  MUFU.SIN R133, R70 ;  /* 0x0000004600857308 */ /* 0x000fe20000000400 */
[----:B-1----:R-:W-:-:S07]  /*2c60*/  FMUL.FTZ R67, R6, UR46 ;  /* 0x0000002e06437c20 */ /* 0x002fce0008410000 */
[----:B------:R1:W-:Y:S08]  /*2c70*/  MUFU.COS R149, R70 ;  /* 0x0000004600957308 */ /* 0x0003f00000000000 */
[----:B------:R-:W-:Y:S01]  /*2c80*/  MUFU.SIN R146, R72 ;  /* 0x0000004800927308 */ /* 0x000fe20000000400 */
[----:B-1----:R-:W-:Y:S01]  /*2c90*/  @!P2 IADD3 R70, R76, -0x2, RZ ;  /* 0xfffffffe4c46a810 */ /* 0x002fe20007ffe0ff */
[----:B------:R-:W-:Y:S01]  /*2ca0*/  FMUL.RZ R76, R67, 0.15915493667125701904 ;  /* 0x3e22f983434c7820 */ /* 0x000fe2000040c000 */
[----:B------:R-:W-:-:S03]  /*2cb0*/  FMUL.FTZ R67, R4, UR46 ;  /* 0x0000002e04437c20 */ /* 0x000fc60008410000 */
[----:B0-----:R-:W-:Y:S02]  /*2cc0*/  @!P2 IMAD R70, R70, R73, UR7 ;  /* 0x000000074646ae24 */ /* 0x001fe4000f8e0249 */
[----:B------:R-:W-:Y:S01]  /*2cd0*/  FMUL.RZ R140, R67, 0.15915493667125701904 ;  /* 0x3e22f983438c7820 */ /* 0x000fe2000040c000 */
[----:B------:R-:W-:Y:S01]  /*2ce0*/  FMUL.FTZ R67, R16, R66 ;  /* 0x0000004210437220 */ /* 0x000fe20000410000 */
[----:B------:R-:W-:Y:S01]  /*2cf0*/  HFMA2.MMA R73, -RZ, RZ, 0, 0 ;  /* 0x00000000ff497435 */ /* 0x000fe200000001ff */
[----:B------:R0:W-:Y:S01]  /*2d00*/  MUFU.COS R134, R72 ;  /* 0x0000004800867308 */ /* 0x0001e20000000000 */
[----:B------:R-:W-:-:S07]  /*2d10*/  @!P2 IMAD.WIDE R64, R70, R65, UR20 ;  /* 0x000000144640ae25 */ /* 0x000fce000f8e0241 */
[----:B------:R3:W1:Y:S01]  /*2d20*/  MUFU.EX2 R164, R67 ;  /* 0x0000004300a47308 */ /* 0x0006620000000800 */
[----:B0-----:R-:W-:Y:S01]  /*2d30*/  MOV R72, 0x3f800000 ;  /* 0x3f80000000487802 */ /* 0x001fe20000000f00 */
[----:B------:R-:W-:Y:S01]  /*2d40*/  BAR.SYNC.DEFER_BLOCKING 0x0 ;  /* 0x0000000000007b1d */ /* 0x000fe20000010000 */
[-C--:B--2---:R-:W-:Y:S01]  /*2d50*/  FMUL.FTZ R68, R14, R66.reuse ;  /* 0x000000420e447220 */ /* 0x084fe20000410000 */
[----:B------:R-:W-:-:S04]  /*2d60*/  FMUL.FTZ R70, R15, R66 ;  /* 0x000000420f467220 */ /* 0x000fc80000410000 */
[----:B------:R-:W-:Y:S01]  /*2d70*/  MUFU.SIN R135, R76 ;  /* 0x0000004c00877308 */ /* 0x000fe20000000400 */
[----:B---3--:R-:W-:-:S07]  /*2d80*/  FMUL.FTZ R67, R61, R63 ;  /* 0x0000003f3d437220 */ /* 0x008fce0000410000 */
[----:B------:R-:W0:Y:S01]  /*2d90*/  MUFU.EX2 R68, R68 ;  /* 0x0000004400447308 */ /* 0x000e220000000800 */
[----:B------:R-:W-:Y:S01]  /*2da0*/  FFMA.FTZ R67, R60, R62, -R67 ;  /* 0x0000003e3c437223 */ /* 0x000fe20000010843 */
[C---:B-1----:R-:W-:Y:S01]  /*2db0*/  FMUL.FTZ R165, R164.reuse, R165 ;  /* 0x000000a5a4a57220 */ /* 0x042fe20000410000 */
[----:B------:R-:W-:-:S05]  /*2dc0*/  FMUL.FTZ R164, R164, R69 ;  /* 0x00000045a4a47220 */ /* 0x000fca0000410000 */
[----:B------:R-:W-:Y:S01]  /*2dd0*/  MUFU.COS R145, R76 ;  /* 0x0000004c00917308 */ /* 0x000fe20000000000 */
[----:B------:R1:W5:Y:S07]  /*2de0*/  @!P2 LDG.E.128 R72, desc[UR18][R64.64] ;  /* 0x000000124048a981 */ /* 0x00036e000c1e1d00 */
[----:B------:R-:W2:Y:S01]  /*2df0*/  MUFU.EX2 R70, R70 ;  /* 0x0000004600467308 */ /* 0x000ea20000000800 */
[----:B-1----:R-:W-:Y:S01]  /*2e00*/  FMUL.FTZ R65, R13, R66 ;  /* 0x000000420d417220 */ /* 0x002fe20000410000 */
[----:B------:R-:W-:-:S06]  /*2e10*/  FMUL.FTZ R64, R61, R62 ;  /* 0x0000003e3d407220 */ /* 0x000fcc0000410000 */
[----:B------:R1:W3:Y:S08]  /*2e20*/  MUFU.EX2 R158, R65 ;  /* 0x00000041009e7308 */ /* 0x0002f00000000800 */
[----:B------:R-:W-:Y:S01]  /*2e30*/  MUFU.SIN R137, R78 ;  /* 0x0000004e00897308 */ /* 0x000fe20000000400 */
[----:B-1----:R-:W-:Y:S01]  /*2e40*/  FFMA.FTZ R65, R60, R63, R64 ;  /* 0x0000003f3c417223 */ /* 0x002fe20000010040 */
[----:B------:R-:W-:Y:S01]  /*2e50*/  FMUL.FTZ R60, R8, R66 ;  /* 0x00000042083c7220 */ /* 0x000fe20000410000 */
[----:B------:R-:W-:Y:S01]  /*2e60*/  FMUL.FTZ R63, R17, R132 ;  /* 0x00000084113f7220 */ /* 0x000fe20000410000 */
[----:B------:R-:W-:-:S04]  /*2e70*/  FMUL.FTZ R64, RZ, R164 ;  /* 0x000000a4ff407220 */ /* 0x000fc80000410000 */
[----:B------:R1:W-:Y:S01]  /*2e80*/  MUFU.EX2 R148, R60 ;  /* 0x0000003c00947308 */ /* 0x0003e20000000800 */
[C---:B------:R-:W-:Y:S01]  /*2e90*/  FFMA.FTZ R64, R63.reuse, R165, -R64 ;  /* 0x000000a53f407223 */ /* 0x040fe20000010840 */
[C---:B0-----:R-:W-:Y:S01]  /*2ea0*/  FMUL.FTZ R161, R68.reuse, R161 ;  /* 0x000000a144a17220 */ /* 0x041fe20000410000 */
[----:B-1----:R-:W-:Y:S01]  /*2eb0*/  FMUL.FTZ R60, R63, R164 ;  /* 0x000000a43f3c7220 */ /* 0x002fe20000410000 */
[----:B------:R-:W-:-:S03]  /*2ec0*/  FMUL.FTZ R160, R68, R77 ;  /* 0x0000004d44a07220 */ /* 0x000fc60000410000 */
[----:B------:R-:W-:Y:S01]  /*2ed0*/  FFMA.FTZ R63, RZ, R165, R60 ;  /* 0x000000a5ff3f7223 */ /* 0x000fe2000001003c */
[C---:B--2---:R-:W-:Y:S01]  /*2ee0*/  FMUL.FTZ R162, R70.reuse, R71 ;  /* 0x0000004746a27220 */ /* 0x044fe20000410000 */
[----:B------:R-:W-:Y:S02]  /*2ef0*/  FADD.FTZ R64, R215, R64 ;  /* 0x00000040d7407221 */ /* 0x000fe40000010000 */
[----:B------:R-:W-:Y:S01]  /*2f00*/  FADD.FTZ R68, RZ, R63 ;  /* 0x0000003fff447221 */ /* 0x000fe20000010000 */
[----:B------:R-:W-:Y:S01]  /*2f10*/  FMUL.FTZ R163, R70, R163 ;  /* 0x000000a346a37220 */ /* 0x000fe20000410000 */
[-C--:B------:R-:W-:Y:S01]  /*2f20*/  FMUL.FTZ R61, R7, R66.reuse ;  /* 0x00000042073d7220 */ /* 0x080fe20000410000 */
[----:B------:R-:W-:Y:S01]  /*2f30*/  FMUL.FTZ R62, R6, R66 ;  /* 0x00000042063e7220 */ /* 0x000fe20000410000 */
[C---:B------:R-:W-:Y:S01]  /*2f40*/  FMUL.FTZ R70, R162.reuse, R68 ;  /* 0x00000044a2467220 */ /* 0x040fe20000410000 */
[----:B------:R-:W-:Y:S01]  /*2f50*/  FMUL.FTZ R71, R162, R64 ;  /* 0x00000040a2477220 */ /* 0x000fe20000410000 */
[----:B------:R-:W-:-:S02]  /*2f60*/  FMUL.FTZ R63, R4, R66 ;  /* 0x00000042043f7220 */ /* 0x000fc40000410000 */
[C---:B------:R-:W-:Y:S01]  /*2f70*/  FFMA.FTZ R69, R163.reuse, R64, -R70 ;  /* 0x00000040a3457223 */ /* 0x040fe20000010846 */
[----:B------:R-:W-:Y:S01]  /*2f80*/  FFMA.FTZ R71, R163, R68, R71 ;  /* 0x00000044a3477223 */ /* 0x000fe20000010047 */
[----:B------:R-:W0:Y:S01]  /*2f90*/  MUFU.EX2 R61, R61 ;  /* 0x0000003d003d7308 */ /* 0x000e220000000800 */
[-C--:B------:R-:W-:Y:S01]  /*2fa0*/  FMUL.FTZ R60, R5, R66.reuse ;  /* 0x00000042053c7220 */ /* 0x080fe20000410000 */
[----:B------:R-:W-:Y:S01]  /*2fb0*/  FADD.FTZ R69, R216, R69 ;  /* 0x00000045d8457221 */ /* 0x000fe20000010000 */
[----:B------:R-:W-:Y:S01]  /*2fc0*/  FADD.FTZ R71, RZ, R71 ;  /* 0x00000047ff477221 */ /* 0x000fe20000010000 */
[----:B------:R-:W-:-:S04]  /*2fd0*/  FMUL.FTZ R76, R12, R66 ;  /* 0x000000420c4c7220 */ /* 0x000fc80000410000 */
[----:B------:R-:W1:Y:S01]  /*2fe0*/  MUFU.EX2 R62, R62 ;  /* 0x0000003e003e7308 */ /* 0x000e620000000800 */
[C---:B------:R-:W-:Y:S01]  /*2ff0*/  FMUL.FTZ R64, R160.reuse, R71 ;  /* 0x00000047a0407220 */ /* 0x040fe20000410000 */
[----:B------:R-:W-:-:S06]  /*3000*/  FMUL.FTZ R68, R160, R69 ;  /* 0x00000045a0447220 */ /* 0x000fcc0000410000 */
[----:B------:R-:W-:Y:S01]  /*3010*/  MUFU.COS R136, R140 ;  /* 0x0000008c00887308 */ /* 0x000fe20000000000 */
[C---:B------:R-:W-:Y:S01]  /*3020*/  FFMA.FTZ R64, R161.reuse, R69, -R64 ;  /* 0x00000045a1407223 */ /* 0x040fe20000010840 */
[----:B------:R-:W-:-:S06]  /*3030*/  FFMA.FTZ R68, R161, R71, R68 ;  /* 0x00000047a1447223 */ /* 0x000fcc0000010044 */
[----:B------:R-:W2:Y:S08]  /*3040*/  MUFU.EX2 R63, R63 ;  /* 0x0000003f003f7308 */ /* 0x000eb00000000800 */
[----:B------:R-:W4:Y:S01]  /*3050*/  MUFU.SIN R140, R140 ;  /* 0x0000008c008c7308 */ /* 0x000f220000000400 */
[C---:B---3--:R-:W-:Y:S01]  /*3060*/  FMUL.FTZ R159, R158.reuse, R159 ;  /* 0x0000009f9e9f7220 */ /* 0x048fe20000410000 */
[----:B------:R-:W-:-:S06]  /*3070*/  FMUL.FTZ R158, R158, R79 ;  /* 0x0000004f9e9e7220 */ /* 0x000fcc0000410000 */
[----:B------:R3:W-:Y:S01]  /*3080*/  MUFU.COS R143, R78 ;  /* 0x0000004e008f7308 */ /* 0x0007e20000000000 */
[----:B------:R-:W-:Y:S01]  /*3090*/  FADD.FTZ R68, RZ, R68 ;  /* 0x00000044ff447221 */ /* 0x000fe20000010000 */
[----:B------:R-:W-:-:S06]  /*30a0*/  FADD.FTZ R64, R217, R64 ;  /* 0x00000040d9407221 */ /* 0x000fcc0000010000 */
[----:B------:R-:W4:Y:S01]  /*30b0*/  MUFU.EX2 R60, R60 ;  /* 0x0000003c003c7308 */ /* 0x000f220000000800 */
[----:B---3--:R-:W-:-:S07]  /*30c0*/  FMUL.FTZ R78, R11, R66 ;  /* 0x000000420b4e7220 */ /* 0x008fce0000410000 */
[----:B------:R-:W3:Y:S01]  /*30d0*/  MUFU.EX2 R76, R76 ;  /* 0x0000004c004c7308 */ /* 0x000ee20000000800 */
[C---:B0-----:R-:W-:Y:S01]  /*30e0*/  FMUL.FTZ R147, R61.reuse, R134 ;  /* 0x000000863d937220 */ /* 0x041fe20000410000 */
[----:B------:R-:W-:Y:S01]  /*30f0*/  FMUL.FTZ R146, R61, R146 ;  /* 0x000000923d927220 */ /* 0x000fe20000410000 */
[C---:B-1----:R-:W-:Y:S01]  /*3100*/  FMUL.FTZ R145, R62.reuse, R145 ;  /* 0x000000913e917220 */ /* 0x042fe20000410000 */
[----:B------:R-:W-:Y:S01]  /*3110*/  FMUL.FTZ R144, R62, R135 ;  /* 0x000000873e907220 */ /* 0x000fe20000410000 */
[C---:B------:R-:W-:Y:S01]  /*3120*/  FMUL.FTZ R62, R158.reuse, R68 ;  /* 0x000000449e3e7220 */ /* 0x040fe20000410000 */
[----:B------:R-:W-:Y:S01]  /*3130*/  FMUL.FTZ R61, R158, R64 ;  /* 0x000000409e3d7220 */ /* 0x000fe20000410000 */
[C---:B--2---:R-:W-:Y:S01]  /*3140*/  FMUL.FTZ R141, R63.reuse, R136 ;  /* 0x000000883f8d7220 */ /* 0x044fe20000410000 */
[----:B------:R-:W0:Y:S01]  /*3150*/  MUFU.EX2 R78, R78 ;  /* 0x0000004e004e7308 */ /* 0x000e220000000800 */
[----:B----4-:R-:W-:Y:S01]  /*3160*/  FMUL.FTZ R140, R63, R140 ;  /* 0x0000008c3f8c7220 */ /* 0x010fe20000410000 */
[C---:B------:R-:W-:Y:S01]  /*3170*/  FFMA.FTZ R63, R159.reuse, R64, -R62 ;  /* 0x000000409f3f7223 */ /* 0x040fe2000001083e */
[----:B------:R-:W-:Y:S01]  /*3180*/  FFMA.FTZ R61, R159, R68, R61 ;  /* 0x000000449f3d7223 */ /* 0x000fe2000001003d */
[----:B------:R-:W-:Y:S01]  /*3190*/  FMUL.FTZ R62, R80, R164 ;  /* 0x000000a4503e7220 */ /* 0x000fe20000410000 */
[C---:B------:R-:W-:Y:S01]  /*31a0*/  FMUL.FTZ R143, R60.reuse, R143 ;  /* 0x0000008f3c8f7220 */ /* 0x040fe20000410000 */
[----:B------:R-:W-:Y:S01]  /*31b0*/  FMUL.FTZ R142, R60, R137 ;  /* 0x000000893c8e7220 */ /* 0x000fe20000410000 */
[----:B------:R-:W-:Y:S01]  /*31c0*/  FMUL.FTZ R60, R3, UR46 ;  /* 0x0000002e033c7c20 */ /* 0x000fe20008410000 */
[----:B------:R-:W-:Y:S01]  /*31d0*/  FADD.FTZ R69, RZ, R61 ;  /* 0x0000003dff457221 */ /* 0x000fe20000010000 */
[----:B---3--:R-:W-:Y:S01]  /*31e0*/  FMUL.FTZ R156, R76, R83 ;  /* 0x000000534c9c7220 */ /* 0x008fe20000410000 */
[----:B------:R-:W-:Y:S01]  /*31f0*/  FADD.FTZ R63, R218, R63 ;  /* 0x0000003fda3f7221 */ /* 0x000fe20000010000 */
[----:B------:R-:W-:Y:S01]  /*3200*/  FMUL.FTZ R82, R10, R66 ;  /* 0x000000420a527220 */ /* 0x000fe20000410000 */
[C---:B------:R-:W-:Y:S01]  /*3210*/  FMUL.FTZ R61, R81.reuse, R164 ;  /* 0x000000a4513d7220 */ /* 0x040fe20000410000 */
[----:B------:R-:W-:Y:S01]  /*3220*/  FFMA.FTZ R62, R81, R165, R62 ;  /* 0x000000a5513e7223 */ /* 0x000fe2000001003e */
[----:B------:R-:W-:Y:S01]  /*3230*/  FMUL.FTZ R157, R76, R157 ;  /* 0x0000009d4c9d7220 */ /* 0x000fe20000410000 */
[----:B------:R-:W-:Y:S01]  /*3240*/  FMUL.RZ R77, R60, 0.15915493667125701904 ;  /* 0x3e22f9833c4d7820 */ /* 0x000fe2000040c000 */
[C---:B------:R-:W-:Y:S01]  /*3250*/  FMUL.FTZ R76, R156.reuse, R63 ;  /* 0x0000003f9c4c7220 */ /* 0x040fe20000410000 */
[----:B------:R-:W-:Y:S01]  /*3260*/  FMUL.FTZ R60, R3, R66 ;  /* 0x00000042033c7220 */ /* 0x000fe20000410000 */
[----:B------:R-:W-:Y:S01]  /*3270*/  FMUL.FTZ R68, R156, R69 ;  /* 0x000000459c447220 */ /* 0x000fe20000410000 */
[----:B------:R-:W-:Y:S01]  /*3280*/  FFMA.FTZ R61, R80, R165, -R61 ;  /* 0x000000a5503d7223 */ /* 0x000fe2000001083d */
[C---:B------:R-:W-:Y:S01]  /*3290*/  FMUL.FTZ R64, R162.reuse, R62 ;  /* 0x0000003ea2407220 */ /* 0x040fe20000410000 */
[----:B------:R-:W1:Y:S01]  /*32a0*/  MUFU.EX2 R82, R82 ;  /* 0x0000005200527308 */ /* 0x000e620000000800 */
[C---:B------:R-:W-:Y:S01]  /*32b0*/  FFMA.FTZ R76, R157.reuse, R69, R76 ;  /* 0x000000459d4c7223 */ /* 0x040fe2000001004c */
[----:B------:R-:W-:Y:S01]  /*32c0*/  FFMA.FTZ R70, R157, R63, -R68 ;  /* 0x0000003f9d467223 */ /* 0x000fe20000010844 */
[-C--:B------:R-:W-:Y:S01]  /*32d0*/  FFMA.FTZ R64, R163, R61.reuse, -R64 ;  /* 0x0000003da3407223 */ /* 0x080fe20000010840 */
[----:B------:R-:W-:Y:S01]  /*32e0*/  FMUL.FTZ R68, R162, R61 ;  /* 0x0000003da2447220 */ /* 0x000fe20000410000 */
[----:B0-----:R-:W-:Y:S01]  /*32f0*/  FMUL.FTZ R154, R78, R111 ;  /* 0x0000006f4e9a7220 */ /* 0x001fe20000410000 */
[----:B------:R-:W-:-:S02]  /*3300*/  FADD.FTZ R76, RZ, R76 ;  /* 0x0000004cff4c7221 */ /* 0x000fc40000010000 */
[----:B------:R-:W-:Y:S01]  /*3310*/  MUFU.COS R139, R77 ;  /* 0x0000004d008b7308 */ /* 0x000fe20000000000 */
[----:B------:R-:W-:Y:S01]  /*3320*/  FMUL.FTZ R110, R9, R66 ;  /* 0x00000042096e7220 */ /* 0x000fe20000410000 */
[----:B------:R-:W-:Y:S01]  /*3330*/  FMUL.FTZ R155, R78, R155 ;  /* 0x0000009b4e9b7220 */ /* 0x000fe20000410000 */
[----:B------:R-:W-:-:S05]  /*3340*/  FFMA.FTZ R68, R163, R62, R68 ;  /* 0x0000003ea3447223 */ /* 0x000fca0000010044 */
[----:B------:R-:W0:Y:S01]  /*3350*/  MUFU.EX2 R60, R60 ;  /* 0x0000003c003c7308 */ /* 0x000e220000000800 */
[----:B------:R-:W-:Y:S01]  /*3360*/  FADD.FTZ R70, R219, R70 ;  /* 0x00000046db467221 */ /* 0x000fe20000010000 */
[----:B------:R-:W-:-:S06]  /*3370*/  FMUL.FTZ R78, R154, R76 ;  /* 0x0000004c9a4e7220 */ /* 0x000fcc0000410000 */
[----:B------:R-:W2:Y:S01]  /*3380*/  MUFU.SIN R61, R77 ;  /* 0x0000004d003d7308 */ /* 0x000ea20000000400 */
[----:B------:R-:W-:Y:S01]  /*3390*/  FMUL.FTZ R62, R160, R68 ;  /* 0x00000044a03e7220 */ /* 0x000fe20000410000 */
[-C--:B------:R-:W-:Y:S01]  /*33a0*/  FMUL.FTZ R71, R154, R70.reuse ;  /* 0x000000469a477220 */ /* 0x080fe20000410000 */
[----:B------:R-:W-:Y:S01]  /*33b0*/  FFMA.FTZ R69, R155, R70, -R78 ;  /* 0x000000469b457223 */ /* 0x000fe2000001084e */
[----:B------:R-:W-:-:S04]  /*33c0*/  FMUL.FTZ R63, R160, R64 ;  /* 0x00000040a03f7220 */ /* 0x000fc80000410000 */
[----:B------:R-:W3:Y:S01]  /*33d0*/  MUFU.EX2 R110, R110 ;  /* 0x0000006e006e7308 */ /* 0x000ee20000000800 */
[----:B------:R-:W-:Y:S01]  /*33e0*/  FFMA.FTZ R62, R161, R64, -R62 ;  /* 0x00000040a13e7223 */ /* 0x000fe2000001083e */
[----:B-1----:R-:W-:Y:S01]  /*33f0*/  FMUL.FTZ R152, R82, R129 ;  /* 0x0000008152987220 */ /* 0x002fe20000410000 */
[----:B------:R-:W-:Y:S01]  /*3400*/  FFMA.FTZ R71, R155, R76, R71 ;  /* 0x0000004c9b477223 */ /* 0x000fe20000010047 */
[----:B------:R-:W-:Y:S01]  /*3410*/  FADD.FTZ R69, R220, R69 ;  /* 0x00000045dc457221 */ /* 0x000fe20000010000 */
[----:B------:R-:W-:Y:S01]  /*3420*/  FFMA.FTZ R63, R161, R68, R63 ;  /* 0x00000044a13f7223 */ /* 0x000fe2000001003f */
[----:B------:R-:W-:Y:S01]  /*3430*/  FMUL.FTZ R64, R158, R62 ;  /* 0x0000003e9e407220 */ /* 0x000fe20000410000 */
[----:B------:R-:W-:Y:S01]  /*3440*/  FMUL.FTZ R153, R82, R153 ;  /* 0x0000009952997220 */ /* 0x000fe20000410000 */
[C---:B0-----:R-:W-:Y:S01]  /*3450*/  FMUL.FTZ R139, R60.reuse, R139 ;  /* 0x0000008b3c8b7220 */ /* 0x041fe20000410000 */
[----:B--2---:R-:W-:Y:S01]  /*3460*/  FMUL.FTZ R138, R60, R61 ;  /* 0x0000003d3c8a7220 */ /* 0x004fe20000410000 */
[----:B------:R-:W-:Y:S01]  /*3470*/  FADD.FTZ R71, RZ, R71 ;  /* 0x00000047ff477221 */ /* 0x000fe20000010000 */
[----:B------:R-:W-:Y:S01]  /*3480*/  FMUL.FTZ R70, R152, R69 ;  /* 0x0000004598467220 */ /* 0x000fe20000410000 */
[-C--:B------:R-:W-:Y:S01]  /*3490*/  FMUL.FTZ R60, R158, R63.reuse ;  /* 0x0000003f9e3c7220 */ /* 0x080fe20000410000 */
[----:B------:R-:W-:Y:S01]  /*34a0*/  FFMA.FTZ R64, R159, R63, R64 ;  /* 0x0000003f9f407223 */ /* 0x000fe20000010040 */
[----:B------:R-:W-:-:S02]  /*34b0*/  HADD2.F32 R221, -RZ, R97.H0_H0 ;  /* 0x20000061ffdd7230 */ /* 0x000fc40000004100 */
[-C--:B------:R-:W-:Y:S01]  /*34c0*/  FMUL.FTZ R68, R152, R71.reuse ;  /* 0x0000004798447220 */ /* 0x080fe20000410000 */
[----:B------:R-:W-:Y:S01]  /*34d0*/  FFMA.FTZ R70, R153, R71, R70 ;  /* 0x0000004799467223 */ /* 0x000fe20000010046 */
[----:B------:R-:W-:Y:S01]  /*34e0*/  FFMA.FTZ R60, R159, R62, -R60 ;  /* 0x0000003e9f3c7223 */ /* 0x000fe2000001083c */
[----:B------:R-:W-:Y:S01]  /*34f0*/  FMUL.FTZ R62, R156, R64 ;  /* 0x000000409c3e7220 */ /* 0x000fe20000410000 */
[----:B---3--:R-:W-:Y:S01]  /*3500*/  FMUL.FTZ R150, R110, R131 ;  /* 0x000000836e967220 */ /* 0x008fe20000410000 */
[----:B------:R-:W-:Y:S01]  /*3510*/  FFMA.FTZ R68, R153, R69, -R68 ;  /* 0x0000004599447223 */ /* 0x000fe20000010844 */
[----:B------:R-:W-:Y:S01]  /*3520*/  FMUL.FTZ R221, R10, R221 ;  /* 0x000000dd0add7220 */ /* 0x000fe20000410000 */
[----:B------:R-:W-:Y:S01]  /*3530*/  FADD.FTZ R70, RZ, R70 ;  /* 0x00000046ff467221 */ /* 0x000fe20000010000 */
[-C--:B------:R-:W-:Y:S01]  /*3540*/  FMUL.FTZ R61, R156, R60.reuse ;  /* 0x0000003c9c3d7220 */ /* 0x080fe20000410000 */
[----:B------:R-:W-:Y:S01]  /*3550*/  FFMA.FTZ R62, R157, R60, -R62 ;  /* 0x0000003c9d3e7223 */ /* 0x000fe2000001083e */
[----:B------:R-:W-:Y:S01]  /*3560*/  FMUL.FTZ R151, R110, R151 ;  /* 0x000000976e977220 */ /* 0x000fe20000410000 */
[----:B------:R-:W-:Y:S01]  /*3570*/  FADD.FTZ R68, R221, R68 ;  /* 0x00000044dd447221 */ /* 0x000fe20000010000 */
[----:B------:R-:W-:Y:S01]  /*3580*/  FMUL.FTZ R60, R150, R70 ;  /* 0x00000046963c7220 */ /* 0x000fe20000410000 */
[----:B------:R-:W-:Y:S01]  /*3590*/  FFMA.FTZ R61, R157, R64, R61 ;  /* 0x000000409d3d7223 */ /* 0x000fe2000001003d */
[----:B------:R-:W-:-:S02]  /*35a0*/  HADD2.F32 R222, -RZ, R96.H0_H0 ;  /* 0x20000060ffde7230 */ /* 0x000fc40000004100 */
[-C--:B------:R-:W-:Y:S01]  /*35b0*/  FFMA.FTZ R63, R151, R68.reuse, -R60 ;  /* 0x00000044973f7223 */ /* 0x080fe2000001083c */
[----:B------:R-:W-:Y:S01]  /*35c0*/  FMUL.FTZ R60, R154, R61 ;  /* 0x0000003d9a3c7220 */ /* 0x000fe20000410000 */
[----:B------:R-:W-:Y:S01]  /*35d0*/  FMUL.FTZ R69, R150, R68 ;  /* 0x0000004496457220 */ /* 0x000fe20000410000 */
[----:B------:R-:W-:Y:S01]  /*35e0*/  FMUL.FTZ R222, R9, R222 ;  /* 0x000000de09de7220 */ /* 0x000fe20000410000 */
[-C--:B------:R-:W-:Y:S01]  /*35f0*/  FMUL.FTZ R64, R154, R62.reuse ;  /* 0x0000003e9a407220 */ /* 0x080fe20000410000 */
[----:B------:R-:W-:Y:S01]  /*3600*/  FFMA.FTZ R60, R155, R62, -R60 ;  /* 0x0000003e9b3c7223 */ /* 0x000fe2000001083c */
[C---:B------:R-:W-:Y:S01]  /*3610*/  FMUL.FTZ R149, R148.reuse, R149 ;  /* 0x0000009594957220 */ /* 0x040fe20000410000 */
[----:B------:R-:W-:Y:S01]  /*3620*/  FMUL.FTZ R148, R148, R133 ;  /* 0x0000008594947220 */ /* 0x000fe20000410000 */
[----:B------:R-:W-:Y:S01]  /*3630*/  FFMA.FTZ R69, R151, R70, R69 ;  /* 0x0000004697457223 */ /* 0x000fe20000010045 */
[----:B------:R-:W-:Y:S01]  /*3640*/  FADD.FTZ R63, R222, R63 ;  /* 0x0000003fde3f7221 */ /* 0x000fe20000010000 */
[----:B------:R-:W-:Y:S01]  /*3650*/  FFMA.FTZ R64, R155, R61, R64 ;  /* 0x0000003d9b407223 */ /* 0x000fe20000010040 */
[----:B------:R-:W-:Y:S01]  /*3660*/  FMUL.FTZ R62, R152, R60 ;  /* 0x0000003c983e7220 */ /* 0x000fe20000410000 */
[----:B------:R-:W-:Y:S01]  /*3670*/  FADD.FTZ R69, RZ, R69 ;  /* 0x00000045ff457221 */ /* 0x000fe20000010000 */
[----:B------:R-:W-:-:S02]  /*3680*/  FMUL.FTZ R70, R148, R63 ;  /* 0x0000003f94467220 */ /* 0x000fc40000410000 */
[-C--:B------:R-:W-:Y:S01]  /*3690*/  FFMA.FTZ R62, R153, R64.reuse, R62 ;  /* 0x00000040993e7223 */ /* 0x080fe2000001003e */
[----:B------:R-:W-:Y:S01]  /*36a0*/  FMUL.FTZ R64, R152, R64 ;  /* 0x0000004098407220 */ /* 0x000fe20000410000 */
[----:B------:R-:W-:Y:S02]  /*36b0*/  HADD2.F32 R223, -RZ, R95.H0_H0 ;  /* 0x2000005fffdf7230 */ /* 0x000fe40000004100 */
[-C--:B------:R-:W-:Y:S01]  /*36c0*/  FMUL.FTZ R68, R148, R69.reuse ;  /* 0x0000004594447220 */ /* 0x080fe20000410000 */
[----:B------:R-:W-:Y:S01]  /*36d0*/  FFMA.FTZ R70, R149, R69, R70 ;  /* 0x0000004595467223 */ /* 0x000fe20000010046 */
[----:B------:R-:W-:Y:S01]  /*36e0*/  FFMA.FTZ R64, R153, R60, -R64 ;  /* 0x0000003c99407223 */ /* 0x000fe20000010840 */
[----:B------:R-:W-:Y:S01]  /*36f0*/  FMUL.FTZ R60, R150, R62 ;  /* 0x0000003e963c7220 */ /* 0x000fe20000410000 */
[----:B------:R-:W-:Y:S01]  /*3700*/  FFMA.FTZ R68, R149, R63, -R68 ;  /* 0x0000003f95447223 */ /* 0x000fe20000010844 */
[----:B------:R-:W-:Y:S01]  /*3710*/  FMUL.FTZ R223, R8, R223 ;  /* 0x000000df08df7220 */ /* 0x000fe20000410000 */
[----:B------:R-:W-:Y:S01]  /*3720*/  FADD.FTZ R70, RZ, R70 ;  /* 0x00000046ff467221 */ /* 0x000fe20000010000 */
[-C--:B------:R-:W-:Y:S01]  /*3730*/  FMUL.FTZ R61, R150, R64.reuse ;  /* 0x00000040963d7220 */ /* 0x080fe20000410000 */
[----:B------:R-:W-:Y:S01]  /*3740*/  FFMA.FTZ R60, R151, R64, -R60 ;  /* 0x00000040973c7223 */ /* 0x000fe2000001083c */
[----:B------:R-:W-:-:S02]  /*3750*/  HADD2.F32 R224, -RZ, R94.H0_H0 ;  /* 0x2000005effe07230 */ /* 0x000fc40000004100 */
[----:B------:R-:W-:Y:S01]  /*3760*/  FADD.FTZ R68, R223, R68 ;  /* 0x00000044df447221 */ /* 0x000fe20000010000 */
[C---:B------:R-:W-:Y:S01]  /*3770*/  FMUL.FTZ R64, R146.reuse, R70 ;  /* 0x0000004692407220 */ /* 0x040fe20000410000 */
[----:B------:R-:W-:Y:S02]  /*3780*/  FFMA.FTZ R61, R151, R62, R61 ;  /* 0x0000003e973d7223 */ /* 0x000fe4000001003d */
[-C--:B------:R-:W-:Y:S01]  /*3790*/  FMUL.FTZ R69, R146, R68.reuse ;  /* 0x0000004492457220 */ /* 0x080fe20000410000 */
[----:B------:R-:W-:Y:S01]  /*37a0*/  FFMA.FTZ R63, R147, R68, -R64 ;  /* 0x00000044933f7223 */ /* 0x000fe20000010840 */
[----:B------:R-:W-:Y:S01]  /*37b0*/  FMUL.FTZ R224, R7, R224 ;  /* 0x000000e007e07220 */ /* 0x000fe20000410000 */
[----:B------:R-:W-:Y:S01]  /*37c0*/  FMUL.FTZ R62, R148, R61 ;  /* 0x0000003d943e7220 */ /* 0x000fe20000410000 */
[----:B------:R-:W-:Y:S02]  /*37d0*/  FFMA.FTZ R69, R147, R70, R69 ;  /* 0x0000004693457223 */ /* 0x000fe40000010045 */
[----:B------:R-:W-:Y:S01]  /*37e0*/  FADD.FTZ R63, R224, R63 ;  /* 0x0000003fe03f7221 */ /* 0x000fe20000010000 */
[-C--:B------:R-:W-:Y:S01]  /*37f0*/  FMUL.FTZ R64, R148, R60.reuse ;  /* 0x0000003c94407220 */ /* 0x080fe20000410000 */
[----:B------:R-:W-:Y:S01]  /*3800*/  FFMA.FTZ R62, R149, R60, -R62 ;  /* 0x0000003c953e7223 */ /* 0x000fe2000001083e */
[----:B------:R-:W-:Y:S01]  /*3810*/  FMUL.FTZ R60, R2, UR46 ;  /* 0x0000002e023c7c20 */ /* 0x000fe20008410000 */
[----:B------:R-:W-:Y:S01]  /*3820*/  FADD.FTZ R69, RZ, R69 ;  /* 0x00000045ff457221 */ /* 0x000fe20000010000 */
[----:B------:R-:W-:Y:S01]  /*3830*/  FMUL.FTZ R70, R144, R63 ;  /* 0x0000003f90467220 */ /* 0x000fe20000410000 */
[----:B------:R-:W-:-:S02]  /*3840*/  HADD2.F32 R129, -RZ, R93.H0_H0 ;  /* 0x2000005dff817230 */ /* 0x000fc40000004100 */
[----:B------:R-:W-:Y:S01]  /*3850*/  FMUL.RZ R135, R60, 0.15915493667125701904 ;  /* 0x3e22f9833c877820 */ /* 0x000fe2000040c000 */
[----:B------:R-:W-:Y:S01]  /*3860*/  FFMA.FTZ R64, R149, R61, R64 ;  /* 0x0000003d95407223 */ /* 0x000fe20000010040 */
[-C--:B------:R-:W-:Y:S01]  /*3870*/  FMUL.FTZ R68, R144, R69.reuse ;  /* 0x0000004590447220 */ /* 0x080fe20000410000 */
[----:B------:R-:W-:Y:S01]  /*3880*/  FMUL.FTZ R60, R146, R62 ;  /* 0x0000003e923c7220 */ /* 0x000fe20000410000 */
[C---:B------:R-:W-:Y:S01]  /*3890*/  FFMA.FTZ R70, R145.reuse, R69, R70 ;  /* 0x0000004591467223 */ /* 0x040fe20000010046 */
[----:B------:R-:W-:Y:S01]  /*38a0*/  ISETP.NE.AND P2, PT, R128, 0x7f, PT ;  /* 0x0000007f8000780c */ /* 0x000fe20003f45270 */
[----:B------:R-:W-:Y:S01]  /*38b0*/  FFMA.FTZ R68, R145, R63, -R68 ;  /* 0x0000003f91447223 */ /* 0x000fe20000010844 */
[----:B------:R-:W-:Y:S01]  /*38c0*/  FMUL.FTZ R225, R6, R129 ;  /* 0x0000008106e17220 */ /* 0x000fe20000410000 */
[-C--:B------:R-:W-:Y:S01]  /*38d0*/  FFMA.FTZ R60, R147, R64.reuse, R60 ;  /* 0x00000040933c7223 */ /* 0x080fe2000001003c */
[----:B------:R-:W-:Y:S01]  /*38e0*/  FADD.FTZ R70, RZ, R70 ;  /* 0x00000046ff467221 */ /* 0x000fe20000010000 */
[----:B------:R-:W-:Y:S01]  /*38f0*/  FMUL.FTZ R64, R146, R64 ;  /* 0x0000004092407220 */ /* 0x000fe20000410000 */
[----:B------:R-:W-:-:S02]  /*3900*/  FADD.FTZ R68, R225, R68 ;  /* 0x00000044e1447221 */ /* 0x000fc40000010000 */
[----:B------:R-:W-:Y:S01]  /*3910*/  FMUL.FTZ R76, R142, R70 ;  /* 0x000000468e4c7220 */ /* 0x000fe20000410000 */
[----:B------:R-:W-:Y:S01]  /*3920*/  FFMA.FTZ R64, R147, R62, -R64 ;  /* 0x0000003e93407223 */ /* 0x000fe20000010840 */
[----:B------:R-:W-:Y:S01]  /*3930*/  FMUL.FTZ R62, R144, R60 ;  /* 0x0000003c903e7220 */ /* 0x000fe20000410000 */
[----:B------:R-:W-:Y:S02]  /*3940*/  HADD2.F32 R134, -RZ, R92.H0_H0 ;  /* 0x2000005cff867230 */ /* 0x000fe40000004100 */
[----:B------:R-:W-:Y:S01]  /*3950*/  FFMA.FTZ R61, R143, R68, -R76 ;  /* 0x000000448f3d7223 */ /* 0x000fe2000001084c */
[----:B------:R-:W-:Y:S01]  /*3960*/  FMUL.FTZ R66, R2, R66 ;  /* 0x0000004202427220 */ /* 0x000fe20000410000 */
[----:B------:R-:W-:Y:S01]  /*3970*/  FMUL.FTZ R68, R142, R68 ;  /* 0x000000448e447220 */ /* 0x000fe20000410000 */
[-C--:B------:R-:W-:Y:S01]  /*3980*/  FFMA.FTZ R62, R145, R64.reuse, -R62 ;  /* 0x00000040913e7223 */ /* 0x080fe2000001083e */
[----:B------:R-:W-:Y:S01]  /*3990*/  FMUL.FTZ R64, R144, R64 ;  /* 0x0000004090407220 */ /* 0x000fe20000410000 */
[----:B------:R-:W-:Y:S01]  /*39a0*/  FMUL.FTZ R210, R5, R134 ;  /* 0x0000008605d27220 */ /* 0x000fe20000410000 */
[----:B------:R-:W-:Y:S01]  /*39b0*/  @P2 LEA R110, R128, R125, 0x3 ;  /* 0x0000007d806e2211 */ /* 0x000fe200078e18ff */
[----:B------:R-:W-:Y:S01]  /*39c0*/  FFMA.FTZ R68, R143, R70, R68 ;  /* 0x000000468f447223 */ /* 0x000fe20000010044 */
[----:B------:R-:W-:Y:S01]  /*39d0*/  MUFU.COS R137, R135 ;  /* 0x0000008700897308 */ /* 0x000fe20000000000 */
[----:B------:R-:W-:Y:S01]  /*39e0*/  FFMA.FTZ R64, R145, R60, R64 ;  /* 0x0000003c91407223 */ /* 0x000fe20000010040 */
[----:B------:R-:W-:Y:S01]  /*39f0*/  FADD.FTZ R63, R210, R61 ;  /* 0x0000003dd23f7221 */ /* 0x000fe20000010000 */
[C---:B------:R-:W-:Y:S01]  /*3a00*/  FMUL.FTZ R61, R142.reuse, R62 ;  /* 0x0000003e8e3d7220 */ /* 0x040fe20000410000 */
[----:B------:R-:W-:Y:S01]  /*3a10*/  FADD.FTZ R68, RZ, R68 ;  /* 0x00000044ff447221 */ /* 0x000fe20000010000 */
[----:B------:R-:W0:Y:S03]  /*3a20*/  @P2 LDS.64 R110, [R110+0x3518] ;  /* 0x003518006e6e2984 */ /* 0x000e260000000a00 */
[----:B------:R-:W1:Y:S01]  /*3a30*/  MUFU.EX2 R66, R66 ;  /* 0x0000004200427308 */ /* 0x000e620000000800 */
[----:B------:R-:W-:Y:S01]  /*3a40*/  FMUL.FTZ R60, R142, R64 ;  /* 0x000000408e3c7220 */ /* 0x000fe20000410000 */
[----:B------:R-:W-:-:S02]  /*3a50*/  HADD2.F32 R131, -RZ, R91.H0_H0 ;  /* 0x2000005bff837230 */ /* 0x000fc40000004100 */
[----:B------:R-:W-:-:S04]  /*3a60*/  FMUL.FTZ R69, R140, R63 ;  /* 0x0000003f8c457220 */ /* 0x000fc80000410000 */
[----:B------:R-:W2:Y:S01]  /*3a70*/  MUFU.SIN R135, R135 ;  /* 0x0000008700877308 */ /* 0x000ea20000000400 */
[C---:B------:R-:W-:Y:S01]  /*3a80*/  FFMA.FTZ R61, R143.reuse, R64, R61 ;  /* 0x000000408f3d7223 */ /* 0x040fe2000001003d */
[C---:B------:R-:W-:Y:S01]  /*3a90*/  FMUL.FTZ R70, R140.reuse, R68 ;  /* 0x000000448c467220 */ /* 0x040fe20000410000 */
[----:B------:R-:W-:Y:S01]  /*3aa0*/  FFMA.FTZ R60, R143, R62, -R60 ;  /* 0x0000003e8f3c7223 */ /* 0x000fe2000001083c */
[C---:B------:R-:W-:Y:S01]  /*3ab0*/  FFMA.FTZ R69, R141.reuse, R68, R69 ;  /* 0x000000448d457223 */ /* 0x040fe20000010045 */
[----:B------:R-:W-:Y:S01]  /*3ac0*/  FMUL.FTZ R62, R140, R61 ;  /* 0x0000003d8c3e7220 */ /* 0x000fe20000410000 */
[C---:B------:R-:W-:Y:S01]  /*3ad0*/  FFMA.FTZ R70, R141.reuse, R63, -R70 ;  /* 0x0000003f8d467223 */ /* 0x040fe20000010846 */
[----:B------:R-:W-:Y:S01]  /*3ae0*/  FMUL.FTZ R199, R4, R131 ;  /* 0x0000008304c77220 */ /* 0x000fe20000410000 */
[----:B------:R-:W-:Y:S01]  /*3af0*/  FADD.FTZ R69, RZ, R69 ;  /* 0x00000045ff457221 */ /* 0x000fe20000010000 */
[-C--:B------:R-:W-:Y:S01]  /*3b00*/  FFMA.FTZ R62, R141, R60.reuse, -R62 ;  /* 0x0000003c8d3e7223 */ /* 0x080fe2000001083e */
[----:B------:R-:W-:Y:S01]  /*3b10*/  FMUL.FTZ R60, R140, R60 ;  /* 0x0000003c8c3c7220 */ /* 0x000fe20000410000 */
[----:B------:R-:W-:Y:S01]  /*3b20*/  FADD.FTZ R70, R199, R70 ;  /* 0x00000046c7467221 */ /* 0x000fe20000010000 */
[----:B-1----:R-:W-:Y:S01]  /*3b30*/  FMUL.FTZ R137, R66, R137 ;  /* 0x0000008942897220 */ /* 0x002fe20000410000 */
[----:B------:R-:W-:Y:S01]  /*3b40*/  FMUL.FTZ R64, R138, R69 ;  /* 0x000000458a407220 */ /* 0x000fe20000410000 */
[----:B------:R-:W-:-:S02]  /*3b50*/  HADD2.F32 R136, -RZ, R90.H0_H0 ;  /* 0x2000005aff887230 */ /* 0x000fc40000004100 */
[----:B------:R-:W-:Y:S01]  /*3b60*/  FFMA.FTZ R60, R141, R61, R60 ;  /* 0x0000003d8d3c7223 */ /* 0x000fe2000001003c */
[----:B--2---:R-:W-:Y:S01]  /*3b70*/  FMUL.FTZ R135, R66, R135 ;  /* 0x0000008742877220 */ /* 0x004fe20000410000 */
[CC--:B------:R-:W-:Y:S01]  /*3b80*/  FMUL.FTZ R66, R138.reuse, R70.reuse ;  /* 0x000000468a427220 */ /* 0x0c0fe20000410000 */
[----:B------:R-:W-:Y:S01]  /*3b90*/  FFMA.FTZ R70, R139, R70, -R64 ;  /* 0x000000468b467223 */ /* 0x000fe20000010840 */
[C---:B------:R-:W-:Y:S01]  /*3ba0*/  FMUL.FTZ R64, R138.reuse, R60 ;  /* 0x0000003c8a407220 */ /* 0x040fe20000410000 */
[----:B------:R-:W-:Y:S01]  /*3bb0*/  FMUL.FTZ R83, R3, R136 ;  /* 0x0000008803537220 */ /* 0x000fe20000410000 */
[C---:B------:R-:W-:Y:S01]  /*3bc0*/  FFMA.FTZ R66, R139.reuse, R69, R66 ;  /* 0x000000458b427223 */ /* 0x040fe20000010042 */
[-C--:B------:R-:W-:Y:S01]  /*3bd0*/  FMUL.FTZ R61, R138, R62.reuse ;  /* 0x0000003e8a3d7220 */ /* 0x080fe20000410000 */
[----:B------:R-:W-:Y:S01]  /*3be0*/  FFMA.FTZ R64, R139, R62, -R64 ;  /* 0x0000003e8b407223 */ /* 0x000fe20000010840 */
[----:B------:R-:W-:Y:S01]  /*3bf0*/  FADD.FTZ R70, R83, R70 ;  /* 0x0000004653467221 */ /* 0x000fe20000010000 */
[----:B------:R-:W-:Y:S01]  /*3c00*/  FADD.FTZ R66, RZ, R66 ;  /* 0x00000042ff427221 */ /* 0x000fe20000010000 */
[----:B------:R-:W-:Y:S01]  /*3c10*/  FFMA.FTZ R60, R139, R60, R61 ;  /* 0x0000003c8b3c7223 */ /* 0x000fe2000001003d */
[----:B------:R-:W-:-:S02]  /*3c20*/  HADD2.F32 R133, -RZ, R89.H0_H0 ;  /* 0x20000059ff857230 */ /* 0x000fc40000004100 */
[C---:B------:R-:W-:Y:S01]  /*3c30*/  FMUL.FTZ R61, R135.reuse, R64 ;  /* 0x00000040873d7220 */ /* 0x040fe20000410000 */
[C---:B------:R-:W-:Y:S01]  /*3c40*/  FMUL.FTZ R62, R135.reuse, R66 ;  /* 0x00000042873e7220 */ /* 0x040fe20000410000 */
[----:B------:R-:W-:Y:S01]  /*3c50*/  FMUL.FTZ R69, R135, R70 ;  /* 0x0000004687457220 */ /* 0x000fe20000410000 */
[----:B------:R-:W-:Y:S01]  /*3c60*/  LEA.HI R166, R128, R128, RZ, 0x1e ;  /* 0x0000008080a67211 */ /* 0x000fe200078ff0ff */
[C---:B------:R-:W-:Y:S01]  /*3c70*/  FFMA.FTZ R61, R137.reuse, R60, R61 ;  /* 0x0000003c893d7223 */ /* 0x040fe2000001003d */
[C---:B------:R-:W-:Y:S01]  /*3c80*/  FFMA.FTZ R63, R137.reuse, R70, -R62 ;  /* 0x00000046893f7223 */ /* 0x040fe2000001083e */
[----:B------:R-:W-:Y:S01]  /*3c90*/  FMUL.FTZ R82, R2, R133 ;  /* 0x0000008502527220 */ /* 0x000fe20000410000 */
[----:B------:R-:W-:Y:S01]  /*3ca0*/  FFMA.FTZ R69, R137, R66, R69 ;  /* 0x0000004289457223 */ /* 0x000fe20000010045 */
[----:B------:R-:W-:Y:S01]  /*3cb0*/  FMUL.FTZ R60, R135, R60 ;  /* 0x0000003c873c7220 */ /* 0x000fe20000410000 */
[----:B------:R-:W-:Y:S01]  /*3cc0*/  BSSY B0, `(.L_x_2) ;  /* 0x000000e000007945 */ /* 0x000fe20003800000 */
[----:B------:R-:W-:Y:S01]  /*3cd0*/  FADD.FTZ R62, R82, R63 ;  /* 0x0000003f523e7221 */ /* 0x000fe20000010000 */
[----:B------:R-:W-:Y:S01]  /*3ce0*/  LEA R166, R166, R125, 0x4 ;  /* 0x0000007da6a67211 */ /* 0x000fe200078e20ff */
[----:B------:R-:W-:Y:S01]  /*3cf0*/  FFMA.FTZ R60, R137, R64, -R60 ;  /* 0x00000040893c7223 */ /* 0x000fe2000001083c */
[----:B------:R-:W-:Y:S01]  /*3d00*/  FADD.FTZ R63, RZ, R69 ;  /* 0x00000045ff3f7221 */ /* 0x000fe20000010000 */
[----:B0-----:R-:W-:Y:S06]  /*3d10*/  @P2 BRA `(.L_x_3) ;  /* 0x0000000000202947 */ /* 0x001fec0003800000 */
[----:B------:R-:W-:Y:S01]  /*3d20*/  UISETP.NE.AND UP0, UPT, UR48, UR49, UPT ;  /* 0x000000313000728c */ /* 0x000fe2000bf05270 */
[----:B------:R-:W-:Y:S02]  /*3d30*/  MOV R110, 0x3f800000 ;  /* 0x3f800000006e7802 */ /* 0x000fe40000000f00 */
[----:B------:R-:W-:-:S03]  /*3d40*/  MOV R111, RZ ;  /* 0x000000ff006f7202 */ /* 0x000fc60000000f00 */
[----:B------:R-:W-:-:S05]  /*3d50*/  PLOP3.LUT P2, PT, PT, PT, UP0, 0x80, 0x0 ;  /* 0x000000000000781c */ /* 0x000fca0003f4f008 */
[----:B------:R-:W-:-:S06]  /*3d60*/  @UP0 ULEA UR44, UR51, UR7, 0x8 ;  /* 0x00000007332c0291 */ /* 0x000fcc000f8e403f */
[----:B------:R-:W-:-:S04]  /*3d70*/  MOV R64, UR44 ;  /* 0x0000002c00407c02 */ /* 0x000fc80008000f00 */
[----:B------:R-:W-:-:S05]  /*3d80*/  @P2 LEA R64, R64, R125, 0x3 ;  /* 0x0000007d40402211 */ /* 0x000fca00078e18ff */
[----:B------:R0:W1:Y:S02]  /*3d90*/  @P2 LDS.64 R110, [R64+0x2510] ;  /* 0x00251000406e2984 */ /* 0x0000640000000a00 */
.L_x_3:
[----:B------:R-:W-:Y:S05]  /*3da0*/  BSYNC B0 ;  /* 0x0000000000007941 */ /* 0x000fea0003800000 */
.L_x_2:
[----:B------:R-:W-:Y:S01]  /*3db0*/  ISETP.GT.U32.AND P2, PT, R128, 0x1f, PT ;  /* 0x0000001f8000780c */ /* 0x000fe20003f44070 */
[----:B------:R2:W-:Y:S01]  /*3dc0*/  STS.128 [R166+0x1100], R60 ;  /* 0x0011003ca6007388 */ /* 0x0005e20000000c00 */
[-C--:B------:R-:W-:Y:S01]  /*3dd0*/  FMUL.FTZ R198, R0, R67.reuse ;  /* 0x0000004300c67220 */ /* 0x080fe20000410000 */
        /* <DEDUP_REMOVED lines=14> */
[----:B------:R-:W-:Y:S01]  /*3ec0*/  FMUL.FTZ R168, R18, R67 ;  /* 0x0000004312a87220 */ /* 0x000fe20000410000 */
        /* <DEDUP_REMOVED lines=16> */
[----:B------:R-:W-:Y:S06]  /*3fd0*/  BAR.SYNC.DEFER_BLOCKING 0x0 ;  /* 0x0000000000007b1d */ /* 0x000fec0000010000 */
[----:B--2---:R-:W-:Y:S05]  /*3fe0*/  @P2 BRA `(.L_x_4) ;  /* 0x0000000800cc2947 */ /* 0x004fea0003800000 */
[----:B------:R-:W-:Y:S01]  /*3ff0*/  IMAD R200, R128, 0x50, R125 ;  /* 0x0000005080c87824 */ /* 0x000fe200078e027d */
[----:B------:R-:W-:-:S04]  /*4000*/  UMOV UR44, 0xffffffff ;  /* 0xffffffff002c7882 */ /* 0x000fc80000000000 */
[----:B------:R-:W-:Y:S04]  /*4010*/  LDS.128 R68, [R200+0x1100] ;  /* 0x00110000c8447984 */ /* 0x000fe80000000c00 */
[----:B0-----:R-:W0:Y:S04]  /*4020*/  LDS.128 R64, [R200+0x1110] ;  /* 0x00111000c8407984 */ /* 0x001e280000000c00 */
[----:B------:R-:W2:Y:S04]  /*4030*/  LDS.128 R60, [R200+0x1120] ;  /* 0x00112000c83c7984 */ /* 0x000ea80000000c00 */
[----:B------:R-:W3:Y:S01]  /*4040*/  LDS.128 R76, [R200+0x1130] ;  /* 0x00113000c84c7984 */ /* 0x000ee20000000c00 */
[-C--:B0-----:R-:W-:Y:S01]  /*4050*/  FMUL.FTZ R202, R70, R65.reuse ;  /* 0x0000004146ca7220 */ /* 0x081fe20000410000 */
[----:B------:R-:W-:-:S03]  /*4060*/  FMUL.FTZ R201, R71, R65 ;  /* 0x0000004147c97220 */ /* 0x000fc60000410000 */
[-C--:B------:R-:W-:Y:S01]  /*4070*/  FFMA.FTZ R202, R71, R64.reuse, R202 ;  /* 0x0000004047ca7223 */ /* 0x080fe200000100ca */
[----:B------:R-:W-:-:S03]  /*4080*/  FFMA.FTZ R201, R70, R64, -R201 ;  /* 0x0000004046c97223 */ /* 0x000fc600000108c9 */
[----:B------:R-:W-:Y:S01]  /*4090*/  FADD.FTZ R204, R67, R202 ;  /* 0x000000ca43cc7221 */ /* 0x000fe20000010000 */
[----:B------:R-:W-:Y:S01]  /*40a0*/  FADD.FTZ R203, R66, R201 ;  /* 0x000000c942cb7221 */ /* 0x000fe20000010000 */
[-C--:B------:R-:W-:Y:S01]  /*40b0*/  FMUL.FTZ R201, R69, R65.reuse ;  /* 0x0000004145c97220 */ /* 0x080fe20000410000 */
[C---:B------:R-:W-:Y:S01]  /*40c0*/  FMUL.FTZ R202, R68.reuse, R65 ;  /* 0x0000004144ca7220 */ /* 0x040fe20000410000 */
[C---:B--2---:R-:W-:Y:S01]  /*40d0*/  FMUL.FTZ R205, R61.reuse, R204 ;  /* 0x000000cc3dcd7220 */ /* 0x044fe20000410000 */
[-C--:B------:R-:W-:Y:S01]  /*40e0*/  FMUL.FTZ R207, R61, R203.reuse ;  /* 0x000000cb3dcf7220 */ /* 0x080fe20000410000 */
[-C--:B------:R-:W-:Y:S01]  /*40f0*/  FFMA.FTZ R201, R68, R64.reuse, -R201 ;  /* 0x0000004044c97223 */ /* 0x080fe200000108c9 */
[----:B------:R-:W-:Y:S01]  /*4100*/  FFMA.FTZ R202, R69, R64, R202 ;  /* 0x0000004045ca7223 */ /* 0x000fe200000100ca */
[C---:B------:R-:W-:Y:S01]  /*4110*/  FFMA.FTZ R205, R60.reuse, R203, -R205 ;  /* 0x000000cb3ccd7223 */ /* 0x040fe200000108cd */
[----:B------:R-:W-:Y:S01]  /*4120*/  FFMA.FTZ R206, R60, R204, R207 ;  /* 0x000000cc3cce7223 */ /* 0x000fe200000100cf */
[CC--:B------:R-:W-:Y:S01]  /*4130*/  FMUL.FTZ R203, R61.reuse, R201.reuse ;  /* 0x000000c93dcb7220 */ /* 0x0c0fe20000410000 */
[-C--:B------:R-:W-:Y:S01]  /*4140*/  FMUL.FTZ R204, R61, R202.reuse ;  /* 0x000000ca3dcc7220 */ /* 0x080fe20000410000 */
[----:B------:R-:W-:Y:S01]  /*4150*/  FADD.FTZ R205, R62, R205 ;  /* 0x000000cd3ecd7221 */ /* 0x000fe20000010000 */
[----:B------:R-:W-:Y:S01]  /*4160*/  FADD.FTZ R206, R63, R206 ;  /* 0x000000ce3fce7221 */ /* 0x000fe20000010000 */
[C---:B------:R-:W-:Y:S01]  /*4170*/  FFMA.FTZ R203, R60.reuse, R202, R203 ;  /* 0x000000ca3ccb7223 */ /* 0x040fe200000100cb */
[----:B------:R-:W-:Y:S01]  /*4180*/  FFMA.FTZ R204, R60, R201, -R204 ;  /* 0x000000c93ccc7223 */ /* 0x000fe200000108cc */
[C---:B---3--:R-:W-:Y:S01]  /*4190*/  FMUL.FTZ R207, R77.reuse, R205 ;  /* 0x000000cd4dcf7220 */ /* 0x048fe20000410000 */
[C---:B------:R-:W-:Y:S01]  /*41a0*/  FMUL.FTZ R208, R77.reuse, R206 ;  /* 0x000000ce4dd07220 */ /* 0x040fe20000410000 */
[C---:B------:R-:W-:Y:S01]  /*41b0*/  FMUL.FTZ R201, R77.reuse, R203 ;  /* 0x000000cb4dc97220 */ /* 0x040fe20000410000 */
[----:B------:R-:W-:Y:S01]  /*41c0*/  FMUL.FTZ R202, R77, R204 ;  /* 0x000000cc4dca7220 */ /* 0x000fe20000410000 */
[C---:B------:R-:W-:Y:S01]  /*41d0*/  FFMA.FTZ R206, R76.reuse, R206, R207 ;  /* 0x000000ce4cce7223 */ /* 0x040fe200000100cf */
[C---:B------:R-:W-:Y:S01]  /*41e0*/  FFMA.FTZ R205, R76.reuse, R205, -R208 ;  /* 0x000000cd4ccd7223 */ /* 0x040fe200000108d0 */
[C---:B------:R-:W-:Y:S01]  /*41f0*/  FFMA.FTZ R77, R76.reuse, R204, -R201 ;  /* 0x000000cc4c4d7223 */ /* 0x040fe200000108c9 */
[----:B------:R-:W-:Y:S01]  /*4200*/  FFMA.FTZ R202, R76, R203, R202 ;  /* 0x000000cb4cca7223 */ /* 0x000fe200000100ca */
[----:B------:R-:W-:Y:S01]  /*4210*/  FADD.FTZ R79, R79, R206 ;  /* 0x000000ce4f4f7221 */ /* 0x000fe20000010000 */
[----:B------:R-:W-:Y:S01]  /*4220*/  FADD.FTZ R78, R78, R205 ;  /* 0x000000cd4e4e7221 */ /* 0x000fe20000010000 */
[----:B------:R-:W-:Y:S06]  /*4230*/  BRA.DIV UR44, `(.L_x_5) ;  /* 0x0000006a2c7c7947 */ /* 0x000fec000b800000 */
[----:B------:R-:W0:Y:S01]  /*4240*/  SHFL.UP PT, R203, R78, 0x1, RZ ;  /* 0x042000004ecb7989 */ /* 0x000e2200000e00ff */
[----:B------:R-:W-:-:S03]  /*4250*/  ISETP.GE.AND P3, PT, R126, 0x1, PT ;  /* 0x000000017e00780c */ /* 0x000fc60003f66270 */
[----:B------:R-:W2:Y:S04]  /*4260*/  SHFL.UP PT, R204, R79, 0x1, RZ ;  /* 0x042000004fcc7989 */ /* 0x000ea800000e00ff */
[----:B------:R-:W3:Y:S04]  /*4270*/  SHFL.UP PT, R76, R77, 0x1, RZ ;  /* 0x042000004d4c7989 */ /* 0x000ee800000e00ff */
[----:B------:R-:W4:Y:S01]  /*4280*/  SHFL.UP PT, R201, R202, 0x1, RZ ;  /* 0x04200000cac97989 */ /* 0x000f2200000e00ff */
[C---:B0-----:R-:W-:Y:S01]  /*4290*/  FMUL.FTZ R212, R202.reuse, R203 ;  /* 0x000000cbcad47220 */ /* 0x041fe20000410000 */
[----:B--2---:R-:W-:-:S03]  /*42a0*/  FMUL.FTZ R208, R202, R204 ;  /* 0x000000cccad07220 */ /* 0x004fc60000410000 */
[C---:B------:R-:W-:Y:S01]  /*42b0*/  FFMA.FTZ R212, R77.reuse, R204, R212 ;  /* 0x000000cc4dd47223 */ /* 0x040fe200000100d4 */
[----:B------:R-:W-:Y:S01]  /*42c0*/  FFMA.FTZ R205, R77, R203, -R208 ;  /* 0x000000cb4dcd7223 */ /* 0x000fe200000108d0 */
[CC--:B---3--:R-:W-:Y:S02]  /*42d0*/  FMUL.FTZ R206, R202.reuse, R76.reuse ;  /* 0x0000004ccace7220 */ /* 0x0c8fe40000410000 */
[----:B------:R-:W-:Y:S01]  /*42e0*/  @P3 FADD.FTZ R79, R79, R212 ;  /* 0x000000d44f4f3221 */ /* 0x000fe20000010000 */
[-C--:B----4-:R-:W-:Y:S01]  /*42f0*/  FMUL.FTZ R203, R202, R201.reuse ;  /* 0x000000c9cacb7220 */ /* 0x090fe20000410000 */
[----:B------:R-:W-:Y:S01]  /*4300*/  @P3 FADD.FTZ R78, R78, R205 ;  /* 0x000000cd4e4e3221 */ /* 0x000fe20000010000 */
[C---:B------:R-:W-:Y:S02]  /*4310*/  FFMA.FTZ R201, R77.reuse, R201, R206 ;  /* 0x000000c94dc97223 */ /* 0x040fe400000100ce */
[----:B------:R-:W0:Y:S01]  /*4320*/  SHFL.UP PT, R204, R79, 0x2, RZ ;  /* 0x044000004fcc7989 */ /* 0x000e2200000e00ff */
[----:B------:R-:W-:-:S03]  /*4330*/  @P3 FFMA.FTZ R77, R77, R76, -R203 ;  /* 0x0000004c4d4d3223 */ /* 0x000fc600000108cb */
[----:B------:R-:W2:Y:S01]  /*4340*/  SHFL.UP PT, R203, R78, 0x2, RZ ;  /* 0x044000004ecb7989 */ /* 0x000ea200000e00ff */
[----:B------:R-:W-:Y:S02]  /*4350*/  FSEL R202, R202, R201, !P3 ;  /* 0x000000c9caca7208 */ /* 0x000fe40005800000 */
[----:B------:R-:W-:Y:S01]  /*4360*/  ISETP.GE.AND P3, PT, R126, 0x2, PT ;  /* 0x000000027e00780c */ /* 0x000fe20003f66270 */
[----:B------:R-:W3:Y:S04]  /*4370*/  SHFL.UP PT, R76, R77, 0x2, RZ ;  /* 0x044000004d4c7989 */ /* 0x000ee800000e00ff */
[----:B------:R-:W4:Y:S01]  /*4380*/  SHFL.UP PT, R201, R202, 0x2, RZ ;  /* 0x04400000cac97989 */ /* 0x000f2200000e00ff */
[C---:B0-----:R-:W-:Y:S01]  /*4390*/  FMUL.FTZ R208, R202.reuse, R204 ;  /* 0x000000cccad07220 */ /* 0x041fe20000410000 */
[----:B--2---:R-:W-:-:S03]  /*43a0*/  FMUL.FTZ R205, R202, R203 ;  /* 0x000000cbcacd7220 */ /* 0x004fc60000410000 */
[C---:B------:R-:W-:Y:S01]  /*43b0*/  FFMA.FTZ R203, R77.reuse, R203, -R208 ;  /* 0x000000cb4dcb7223 */ /* 0x040fe200000108d0 */
[----:B---3--:R-:W-:Y:S01]  /*43c0*/  FMUL.FTZ R206, R202, R76 ;  /* 0x0000004ccace7220 */ /* 0x008fe20000410000 */
[C---:B------:R-:W-:Y:S02]  /*43d0*/  FFMA.FTZ R208, R77.reuse, R204, R205 ;  /* 0x000000cc4dd07223 */ /* 0x040fe400000100cd */
[----:B------:R-:W-:Y:S01]  /*43e0*/  @P3 FADD.FTZ R78, R78, R203 ;  /* 0x000000cb4e4e3221 */ /* 0x000fe20000010000 */
[-C--:B----4-:R-:W-:Y:S01]  /*43f0*/  FFMA.FTZ R205, R77, R201.reuse, R206 ;  /* 0x000000c94dcd7223 */ /* 0x090fe200000100ce */
[C---:B------:R-:W-:Y:S01]  /*4400*/  FMUL.FTZ R204, R202.reuse, R201 ;  /* 0x000000c9cacc7220 */ /* 0x040fe20000410000 */
[----:B------:R-:W-:Y:S02]  /*4410*/  @P3 FADD.FTZ R79, R79, R208 ;  /* 0x000000d04f4f3221 */ /* 0x000fe40000010000 */
[----:B------:R-:W0:Y:S01]  /*4420*/  SHFL.UP PT, R203, R78, 0x4, RZ ;  /* 0x048000004ecb7989 */ /* 0x000e2200000e00ff */
[----:B------:R-:W-:Y:S01]  /*4430*/  @P3 FFMA.FTZ R77, R77, R76, -R204 ;  /* 0x0000004c4d4d3223 */ /* 0x000fe200000108cc */
[----:B------:R-:W-:-:S02]  /*4440*/  FSEL R202, R202, R205, !P3 ;  /* 0x000000cdcaca7208 */ /* 0x000fc40005800000 */
[----:B------:R-:W2:Y:S01]  /*4450*/  SHFL.UP PT, R204, R79, 0x4, RZ ;  /* 0x048000004fcc7989 */ /* 0x000ea200000e00ff */
[----:B------:R-:W-:-:S03]  /*4460*/  ISETP.GE.AND P3, PT, R126, 0x4, PT ;  /* 0x000000047e00780c */ /* 0x000fc60003f66270 */
[----:B------:R-:W3:Y:S04]  /*4470*/  SHFL.UP PT, R76, R77, 0x4, RZ ;  /* 0x048000004d4c7989 */ /* 0x000ee800000e00ff */
[----:B------:R-:W4:Y:S01]  /*4480*/  SHFL.UP PT, R201, R202, 0x4, RZ ;  /* 0x04800000cac97989 */ /* 0x000f2200000e00ff */
[C---:B0-----:R-:W-:Y:S01]  /*4490*/  FMUL.FTZ R207, R202.reuse, R203 ;  /* 0x000000cbcacf7220 */ /* 0x041fe20000410000 */
[----:B--2---:R-:W-:-:S03]  /*44a0*/  FMUL.FTZ R208, R202, R204 ;  /* 0x000000cccad07220 */ /* 0x004fc60000410000 */
[C---:B------:R-:W-:Y:S01]  /*44b0*/  FFMA.FTZ R204, R77.reuse, R204, R207 ;  /* 0x000000cc4dcc7223 */ /* 0x040fe200000100cf */
[CC--:B---3--:R-:W-:Y:S01]  /*44c0*/  FMUL.FTZ R206, R202.reuse, R76.reuse ;  /* 0x0000004ccace7220 */ /* 0x0c8fe20000410000 */
[----:B------:R-:W-:Y:S02]  /*44d0*/  FFMA.FTZ R203, R77, R203, -R208 ;  /* 0x000000cb4dcb7223 */ /* 0x000fe400000108d0 */
[----:B------:R-:W-:Y:S01]  /*44e0*/  @P3 FADD.FTZ R79, R79, R204 ;  /* 0x000000cc4f4f3221 */ /* 0x000fe20000010000 */
[-C--:B----4-:R-:W-:Y:S01]  /*44f0*/  FMUL.FTZ R205, R202, R201.reuse ;  /* 0x000000c9cacd7220 */ /* 0x090fe20000410000 */
[C---:B------:R-:W-:Y:S01]  /*4500*/  FFMA.FTZ R201, R77.reuse, R201, R206 ;  /* 0x000000c94dc97223 */ /* 0x040fe200000100ce */
        /* <DEDUP_REMOVED lines=17> */
[----:B------:R0:W2:Y:S01]  /*4620*/  SHFL.UP PT, R204, R78, 0x10, RZ ;  /* 0x060000004ecc7989 */ /* 0x0000a200000e00ff */
[----:B------:R-:W-:Y:S01]  /*4630*/  @P3 FFMA.FTZ R77, R77, R76, -R201 ;  /* 0x0000004c4d4d3223 */ /* 0x000fe200000108c9 */
[----:B------:R-:W-:-:S02]  /*4640*/  FSEL R207, R202, R207, !P3 ;  /* 0x000000cfcacf7208 */ /* 0x000fc40005800000 */
[----:B------:R0:W3:Y:S04]  /*4650*/  SHFL.UP PT, R206, R79, 0x10, RZ ;  /* 0x060000004fce7989 */ /* 0x0000e800000e00ff */
[----:B------:R0:W4:Y:S04]  /*4660*/  SHFL.UP PT, R76, R77, 0x10, RZ ;  /* 0x060000004d4c7989 */ /* 0x00012800000e00ff */
[----:B------:R0:W0:Y:S02]  /*4670*/  SHFL.UP PT, R202, R207, 0x10, RZ ;  /* 0x06000000cfca7989 */ /* 0x00002400000e00ff */
.L_x_65:
[----:B------:R-:W-:Y:S01]  /*4680*/  ISETP.GE.AND P3, PT, R126, 0x10, PT ;  /* 0x000000107e00780c */ /* 0x000fe20003f66270 */
[C---:B----4-:R-:W-:Y:S01]  /*4690*/  FMUL.FTZ R208, R207.reuse, R76 ;  /* 0x0000004ccfd07220 */ /* 0x050fe20000410000 */
[C---:B---3--:R-:W-:Y:S01]  /*46a0*/  FMUL.FTZ R203, R207.reuse, R206 ;  /* 0x000000cecfcb7220 */ /* 0x048fe20000410000 */
[----:B--2---:R-:W-:Y:S01]  /*46b0*/  FMUL.FTZ R205, R207, R204 ;  /* 0x000000cccfcd7220 */ /* 0x004fe20000410000 */
[----:B------:R-:W-:Y:S01]  /*46c0*/  UMOV UR44, 0xffffffff ;  /* 0xffffffff002c7882 */ /* 0x000fe20000000000 */
[-C--:B0-----:R-:W-:Y:S01]  /*46d0*/  FFMA.FTZ R208, R77, R202.reuse, R208 ;  /* 0x000000ca4dd07223 */ /* 0x081fe200000100d0 */
[----:B------:R-:W-:Y:S01]  /*46e0*/  FMUL.FTZ R201, R207, R202 ;  /* 0x000000cacfc97220 */ /* 0x000fe20000410000 */
[C---:B------:R-:W-:Y:S01]  /*46f0*/  FFMA.FTZ R203, R77.reuse, R204, -R203 ;  /* 0x000000cc4dcb7223 */ /* 0x040fe200000108cb */
[----:B------:R-:W-:Y:S02]  /*4700*/  FFMA.FTZ R206, R77, R206, R205 ;  /* 0x000000ce4dce7223 */ /* 0x000fe400000100cd */
[----:B------:R-:W-:-:S03]  /*4710*/  FSEL R208, R207, R208, !P3 ;  /* 0x000000d0cfd07208 */ /* 0x000fc60005800000 */
[----:B------:R-:W-:Y:S01]  /*4720*/  @P3 FFMA.FTZ R77, R77, R76, -R201 ;  /* 0x0000004c4d4d3223 */ /* 0x000fe200000108c9 */
[----:B------:R-:W-:Y:S01]  /*4730*/  @P3 FADD.FTZ R78, R78, R203 ;  /* 0x000000cb4e4e3221 */ /* 0x000fe20000010000 */
[----:B------:R-:W-:Y:S01]  /*4740*/  @P3 FADD.FTZ R79, R79, R206 ;  /* 0x000000ce4f4f3221 */ /* 0x000fe20000010000 */
[----:B------:R-:W-:Y:S06]  /*4750*/  BRA.DIV UR44, `(.L_x_6) ;  /* 0x0000006e2ca07947 */ /* 0x000fec000b800000 */
.L_x_68:
[----:B------:R-:W-:-:S03]  /*4760*/  UMOV UR44, 0xffffffff ;  /* 0xffffffff002c7882 */ /* 0x000fc60000000000 */
[----:B------:R-:W-:Y:S05]  /*4770*/  BRA.DIV UR44, `(.L_x_7) ;  /* 0x0000006e2cc07947 */ /* 0x000fea000b800000 */
.L_x_71:
[----:B------:R-:W-:-:S03]  /*4780*/  UMOV UR44, 0xffffffff ;  /* 0xffffffff002c7882 */ /* 0x000fc60000000000 */
[----:B------:R-:W-:Y:S05]  /*4790*/  BRA.DIV UR44, `(.L_x_8) ;  /* 0x0000006e2ce07947 */ /* 0x000fea000b800000 */
.L_x_74:
[----:B------:R-:W-:-:S03]  /*47a0*/  UMOV UR44, 0xffffffff ;  /* 0xffffffff002c7882 */ /* 0x000fc60000000000 */
[----:B------:R-:W-:Y:S05]  /*47b0*/  BRA.DIV UR44, `(.L_x_9) ;  /* 0x000000722c007947 */ /* 0x000fea000b800000 */
.L_x_77:
[----:B------:R-:W-:-:S03]  /*47c0*/  UMOV UR44, 0xffffffff ;  /* 0xffffffff002c7882 */ /* 0x000fc60000000000 */
[----:B------:R-:W-:Y:S05]  /*47d0*/  BRA.DIV UR44, `(.L_x_10) ;  /* 0x000000722c207947 */ /* 0x000fea000b800000 */
[----:B-----5:R-:W0:Y:S04]  /*47e0*/  SHFL.IDX PT, R72, R72, RZ, 0x1f ;  /* 0x00001fff48487589 */ /* 0x020e2800000e0000 */
[----:B------:R-:W2:Y:S04]  /*47f0*/  SHFL.IDX PT, R73, R73, RZ, 0x1f ;  /* 0x00001fff49497589 */ /* 0x000ea800000e0000 */
[----:B------:R-:W3:Y:S04]  /*4800*/  SHFL.IDX PT, R74, R74, RZ, 0x1f ;  /* 0x00001fff4a4a7589 */ /* 0x000ee800000e0000 */
[----:B------:R-:W4:Y:S04]  /*4810*/  SHFL.IDX PT, R75, R75, RZ, 0x1f ;  /* 0x00001fff4b4b7589 */ /* 0x000f2800000e0000 */
[----:B------:R-:W0:Y:S04]  /*4820*/  SHFL.UP PT, R77, R77, 0x1, RZ ;  /* 0x042000004d4d7989 */ /* 0x000e2800000e00ff */
[----:B------:R-:W0:Y:S04]  /*4830*/  SHFL.UP PT, R208, R208, 0x1, RZ ;  /* 0x04200000d0d07989 */ /* 0x000e2800000e00ff */
[----:B------:R-:W0:Y:S04]  /*4840*/  SHFL.UP PT, R78, R78, 0x1, RZ ;  /* 0x042000004e4e7989 */ /* 0x000e2800000e00ff */
[----:B--2---:R-:W0:Y:S02]  /*4850*/  SHFL.UP PT, R79, R79, 0x1, RZ ;  /* 0x042000004f4f7989 */ /* 0x004e2400000e00ff */
.L_x_87:
[C---:B0---4-:R-:W-:Y:S01]  /*4860*/  FMUL.FTZ R76, R208.reuse, R75 ;  /* 0x0000004bd04c7220 */ /* 0x051fe20000410000 */
[----:B---3--:R-:W-:-:S03]  /*4870*/  FMUL.FTZ R202, R208, R74 ;  /* 0x0000004ad0ca7220 */ /* 0x008fc60000410000 */
[C---:B------:R-:W-:Y:S01]  /*4880*/  FFMA.FTZ R201, R77.reuse, R74, -R76 ;  /* 0x0000004a4dc97223 */ /* 0x040fe2000001084c */
[----:B------:R-:W-:Y:S01]  /*4890*/  FFMA.FTZ R202, R77, R75, R202 ;  /* 0x0000004b4dca7223 */ /* 0x000fe200000100ca */
[CC--:B------:R-:W-:Y:S01]  /*48a0*/  FMUL.FTZ R76, R208.reuse, R73.reuse ;  /* 0x00000049d04c7220 */ /* 0x0c0fe20000410000 */
[-C--:B------:R-:W-:Y:S01]  /*48b0*/  FMUL.FTZ R208, R208, R72.reuse ;  /* 0x00000048d0d07220 */ /* 0x080fe20000410000 */
[----:B------:R-:W-:Y:S01]  /*48c0*/  @P1 FADD.FTZ R74, R78, R201 ;  /* 0x000000c94e4a1221 */ /* 0x000fe20000010000 */
[----:B------:R-:W-:Y:S01]  /*48d0*/  @P1 FADD.FTZ R75, R79, R202 ;  /* 0x000000ca4f4b1221 */ /* 0x000fe20000010000 */
[C---:B------:R-:W-:Y:S01]  /*48e0*/  @P1 FFMA.FTZ R72, R77.reuse, R72, -R76 ;  /* 0x000000484d481223 */ /* 0x040fe2000001084c */
[----:B------:R-:W-:Y:S01]  /*48f0*/  @P1 FFMA.FTZ R73, R77, R73, R208 ;  /* 0x000000494d491223 */ /* 0x000fe200000100d0 */
[CC--:B------:R-:W-:Y:S01]  /*4900*/  FMUL.FTZ R201, R69.reuse, R74.reuse ;  /* 0x0000004a45c97220 */ /* 0x0c0fe20000410000 */
[C---:B------:R-:W-:Y:S02]  /*4910*/  FMUL.FTZ R79, R69.reuse, R75 ;  /* 0x0000004b454f7220 */ /* 0x040fe40000410000 */
[----:B------:R-:W-:Y:S01]  /*4920*/  FMUL.FTZ R77, R69, R73 ;  /* 0x00000049454d7220 */ /* 0x000fe20000410000 */
[C---:B------:R-:W-:Y:S01]  /*4930*/  FFMA.FTZ R78, R68.reuse, R75, R201 ;  /* 0x0000004b444e7223 */ /* 0x040fe200000100c9 */
[----:B------:R-:W-:Y:S01]  /*4940*/  FFMA.FTZ R79, R68, R74, -R79 ;  /* 0x0000004a444f7223 */ /* 0x000fe2000001084f */
[----:B------:R2:W-:Y:S02]  /*4950*/  STS.128 [R200+0x1100], R72 ;  /* 0x00110048c8007388 */ /* 0x0005e40000000c00 */
[----:B------:R-:W-:Y:S01]  /*4960*/  FADD.FTZ R71, R71, R78 ;  /* 0x0000004e47477221 */ /* 0x000fe20000010000 */
[----:B------:R-:W-:Y:S01]  /*4970*/  FADD.FTZ R70, R70, R79 ;  /* 0x0000004f46467221 */ /* 0x000fe20000010000 */
[----:B------:R-:W-:-:S02]  /*4980*/  FMUL.FTZ R79, R69, R72 ;  /* 0x00000048454f7220 */ /* 0x000fc40000410000 */
[C---:B------:R-:W-:Y:S01]  /*4990*/  FMUL.FTZ R201, R65.reuse, R71 ;  /* 0x0000004741c97220 */ /* 0x040fe20000410000 */
[C---:B------:R-:W-:Y:S01]  /*49a0*/  FMUL.FTZ R76, R65.reuse, R70 ;  /* 0x00000046414c7220 */ /* 0x040fe20000410000 */
[C---:B------:R-:W-:Y:S01]  /*49b0*/  FFMA.FTZ R69, R68.reuse, R73, R79 ;  /* 0x0000004944457223 */ /* 0x040fe2000001004f */
[----:B------:R-:W-:Y:S01]  /*49c0*/  FFMA.FTZ R68, R68, R72, -R77 ;  /* 0x0000004844447223 */ /* 0x000fe2000001084d */
[C---:B------:R-:W-:Y:S01]  /*49d0*/  FFMA.FTZ R201, R64.reuse, R70, -R201 ;  /* 0x0000004640c97223 */ /* 0x040fe200000108c9 */
[----:B------:R-:W-:Y:S01]  /*49e0*/  FFMA.FTZ R76, R64, R71, R76 ;  /* 0x00000047404c7223 */ /* 0x000fe2000001004c */
[CC--:B------:R-:W-:Y:S01]  /*49f0*/  FMUL.FTZ R77, R65.reuse, R69.reuse ;  /* 0x00000045414d7220 */ /* 0x0c0fe20000410000 */
[-C--:B------:R-:W-:Y:S01]  /*4a00*/  FMUL.FTZ R202, R65, R68.reuse ;  /* 0x0000004441ca7220 */ /* 0x080fe20000410000 */
[----:B------:R-:W-:Y:S01]  /*4a10*/  FADD.FTZ R78, R66, R201 ;  /* 0x000000c9424e7221 */ /* 0x000fe20000010000 */
[----:B------:R-:W-:Y:S01]  /*4a20*/  FADD.FTZ R79, R67, R76 ;  /* 0x0000004c434f7221 */ /* 0x000fe20000010000 */
[C---:B------:R-:W-:Y:S01]  /*4a30*/  FFMA.FTZ R76, R64.reuse, R68, -R77 ;  /* 0x00000044404c7223 */ /* 0x040fe2000001084d */
[----:B------:R-:W-:Y:S01]  /*4a40*/  FFMA.FTZ R77, R64, R69, R202 ;  /* 0x00000045404d7223 */ /* 0x000fe200000100ca */
[C---:B------:R-:W-:Y:S01]  /*4a50*/  FMUL.FTZ R201, R61.reuse, R78 ;  /* 0x0000004e3dc97220 */ /* 0x040fe20000410000 */
[C---:B------:R-:W-:Y:S01]  /*4a60*/  FMUL.FTZ R67, R61.reuse, R79 ;  /* 0x0000004f3d437220 */ /* 0x040fe20000410000 */
[C---:B------:R-:W-:Y:S01]  /*4a70*/  FMUL.FTZ R64, R61.reuse, R76 ;  /* 0x0000004c3d407220 */ /* 0x040fe20000410000 */
[----:B------:R-:W-:Y:S01]  /*4a80*/  FMUL.FTZ R65, R61, R77 ;  /* 0x0000004d3d417220 */ /* 0x000fe20000410000 */
[C---:B------:R-:W-:Y:S01]  /*4a90*/  FFMA.FTZ R66, R60.reuse, R79, R201 ;  /* 0x0000004f3c427223 */ /* 0x040fe200000100c9 */
[C---:B------:R-:W-:Y:S01]  /*4aa0*/  FFMA.FTZ R67, R60.reuse, R78, -R67 ;  /* 0x0000004e3c437223 */ /* 0x040fe20000010843 */
[C---:B------:R-:W-:Y:S01]  /*4ab0*/  FFMA.FTZ R61, R60.reuse, R77, R64 ;  /* 0x0000004d3c3d7223 */ /* 0x040fe20000010040 */
[----:B------:R-:W-:Y:S01]  /*4ac0*/  FFMA.FTZ R60, R60, R76, -R65 ;  /* 0x0000004c3c3c7223 */ /* 0x000fe20000010841 */
[----:B------:R-:W-:Y:S01]  /*4ad0*/  FADD.FTZ R63, R63, R66 ;  /* 0x000000423f3f7221 */ /* 0x000fe20000010000 */
[----:B------:R-:W-:Y:S01]  /*4ae0*/  FADD.FTZ R62, R62, R67 ;  /* 0x000000433e3e7221 */ /* 0x000fe20000010000 */
[----:B------:R2:W-:Y:S04]  /*4af0*/  STS.128 [R200+0x1110], R68 ;  /* 0x00111044c8007388 */ /* 0x0005e80000000c00 */
[----:B------:R2:W-:Y:S04]  /*4b00*/  STS.128 [R200+0x1120], R76 ;  /* 0x0011204cc8007388 */ /* 0x0005e80000000c00 */
[----:B------:R2:W-:Y:S02]  /*4b10*/  STS.128 [R200+0x1130], R60 ;  /* 0x0011303cc8007388 */ /* 0x0005e40000000c00 */
.L_x_4:
[----:B------:R-:W-:Y:S05]  /*4b20*/  WARPSYNC.ALL ;  /* 0x0000000000007948 */ /* 0x000fea0003800000 */
[----:B------:R-:W-:Y:S01]  /*4b30*/  FMUL.FTZ R214, R17, R132 ;  /* 0x0000008411d67220 */ /* 0x000fe20000410000 */
[----:B------:R-:W-:Y:S01]  /*4b40*/  BAR.SYNC.DEFER_BLOCKING 0x0 ;  /* 0x0000000000007b1d */ /* 0x000fe20000010000 */
[-C--:B--2---:R-:W-:Y:S01]  /*4b50*/  FMUL.FTZ R60, R135, R194.reuse ;  /* 0x000000c2873c7220 */ /* 0x084fe20000410000 */
[----:B------:R-:W-:Y:S01]  /*4b60*/  FMUL.FTZ R66, R137, R194 ;  /* 0x000000c289427220 */ /* 0x000fe20000410000 */
[CC--:B-1----:R-:W-:Y:S01]  /*4b70*/  FMUL.FTZ R63, R135.reuse, R111.reuse ;  /* 0x0000006f873f7220 */ /* 0x0c2fe20000410000 */
[----:B------:R-:W-:Y:S01]  /*4b80*/  FMUL.FTZ R62, R135, -R110 ;  /* 0x8000006e873e7220 */ /* 0x000fe20000410000 */
[-C--:B0-----:R-:W-:Y:S01]  /*4b90*/  FFMA.FTZ R64, R137, R168.reuse, -R60 ;  /* 0x000000a889407223 */ /* 0x081fe2000001083c */
[----:B------:R-:W-:Y:S01]  /*4ba0*/  FFMA.FTZ R66, -R135, R168, -R66 ;  /* 0x000000a887427223 */ /* 0x000fe20000010942 */
[C---:B------:R-:W-:Y:S01]  /*4bb0*/  FFMA.FTZ R63, R137.reuse, R110, -R63 ;  /* 0x0000006e893f7223 */ /* 0x040fe2000001083f */
[----:B------:R-:W-:Y:S01]  /*4bc0*/  FFMA.FTZ R62, R137, -R111, R62 ;  /* 0x8000006f893e7223 */ /* 0x000fe2000001003e */
[----:B------:R-:W-:Y:S01]  /*4bd0*/  FADD.FTZ R64, R167, R64 ;  /* 0x00000040a7407221 */ /* 0x000fe20000010000 */
[----:B------:R-:W-:Y:S01]  /*4be0*/  FADD.FTZ R66, -R193, R66 ;  /* 0x00000042c1427221 */ /* 0x000fe20000010100 */
[CC--:B------:R-:W-:Y:S01]  /*4bf0*/  FMUL.FTZ R65, R138.reuse, -R63.reuse ;  /* 0x8000003f8a417220 */ /* 0x0c0fe20000410000 */
[C---:B------:R-:W-:Y:S01]  /*4c00*/  FMUL.FTZ R68, R138.reuse, -R62 ;  /* 0x8000003e8a447220 */ /* 0x040fe20000410000 */
[C---:B------:R-:W-:Y:S01]  /*4c10*/  FMUL.FTZ R70, R138.reuse, -R64 ;  /* 0x800000408a467220 */ /* 0x040fe20000410000 */
[----:B------:R-:W-:Y:S01]  /*4c20*/  FMUL.FTZ R67, R138, -R66 ;  /* 0x800000428a437220 */ /* 0x000fe20000410000 */
[C---:B------:R-:W-:Y:S01]  /*4c30*/  FFMA.FTZ R65, R139.reuse, R62, R65 ;  /* 0x0000003e8b417223 */ /* 0x040fe20000010041 */
[C---:B------:R-:W-:Y:S01]  /*4c40*/  FFMA.FTZ R68, R139.reuse, R63, -R68 ;  /* 0x0000003f8b447223 */ /* 0x040fe20000010844 */
[C---:B------:R-:W-:Y:S01]  /*4c50*/  FFMA.FTZ R69, R139.reuse, R66, R70 ;  /* 0x000000428b457223 */ /* 0x040fe20000010046 */
[----:B------:R-:W-:Y:S01]  /*4c60*/  FFMA.FTZ R64, R139, R64, -R67 ;  /* 0x000000408b407223 */ /* 0x000fe20000010843 */
[C---:B------:R-:W-:Y:S01]  /*4c70*/  FMUL.FTZ R63, R140.reuse, -R65 ;  /* 0x800000418c3f7220 */ /* 0x040fe20000410000 */
[-C--:B------:R-:W-:Y:S01]  /*4c80*/  FMUL.FTZ R62, R140, -R68.reuse ;  /* 0x800000448c3e7220 */ /* 0x080fe20000410000 */
[----:B------:R-:W-:Y:S01]  /*4c90*/  FADD.FTZ R69, -R192, R69 ;  /* 0x00000045c0457221 */ /* 0x000fe20000010100 */
[----:B------:R-:W-:Y:S01]  /*4ca0*/  FADD.FTZ R64, R169, R64 ;  /* 0x00000040a9407221 */ /* 0x000fe20000010000 */
[C---:B------:R-:W-:Y:S01]  /*4cb0*/  FFMA.FTZ R63, R141.reuse, R68, -R63 ;  /* 0x000000448d3f7223 */ /* 0x040fe2000001083f */
[----:B------:R-:W0:Y:S01]  /*4cc0*/  LDS.64 R60, [R166+0x1108] ;  /* 0x00110800a63c7984 */ /* 0x000e220000000a00 */
[C---:B------:R-:W-:Y:S01]  /*4cd0*/  FMUL.FTZ R67, R140.reuse, -R69 ;  /* 0x800000458c437220 */ /* 0x040fe20000410000 */
[-C--:B------:R-:W-:Y:S01]  /*4ce0*/  FMUL.FTZ R66, R140, -R64.reuse ;  /* 0x800000408c427220 */ /* 0x080fe20000410000 */
[C---:B------:R-:W-:Y:S01]  /*4cf0*/  FFMA.FTZ R62, R141.reuse, R65, R62 ;  /* 0x000000418d3e7223 */ /* 0x040fe2000001003e */
[C---:B------:R-:W-:Y:S01]  /*4d00*/  FMUL.FTZ R65, R142.reuse, -R63 ;  /* 0x8000003f8e417220 */ /* 0x040fe20000410000 */
[C---:B------:R-:W-:Y:S01]  /*4d10*/  FFMA.FTZ R67, R141.reuse, R64, -R67 ;  /* 0x000000408d437223 */ /* 0x040fe20000010843 */
[----:B------:R-:W-:Y:S01]  /*4d20*/  FFMA.FTZ R66, R141, R69, R66 ;  /* 0x000000458d427223 */ /* 0x000fe20000010042 */
[-C--:B------:R-:W-:Y:S01]  /*4d30*/  FMUL.FTZ R64, R142, -R62.reuse ;  /* 0x8000003e8e407220 */ /* 0x080fe20000410000 */
[----:B------:R-:W-:Y:S01]  /*4d40*/  FFMA.FTZ R65, R143, R62, R65 ;  /* 0x0000003e8f417223 */ /* 0x000fe20000010041 */
[----:B------:R-:W-:Y:S01]  /*4d50*/  FADD.FTZ R67, R170, R67 ;  /* 0x00000043aa437221 */ /* 0x000fe20000010000 */
[----:B------:R-:W-:Y:S01]  /*4d60*/  FADD.FTZ R66, -R191, R66 ;  /* 0x00000042bf427221 */ /* 0x000fe20000010100 */
[----:B------:R-:W-:Y:S01]  /*4d70*/  FFMA.FTZ R64, R143, R63, -R64 ;  /* 0x0000003f8f407223 */ /* 0x000fe20000010840 */
[----:B------:R-:W-:Y:S01]  /*4d80*/  FMUL.FTZ R70, R144, -R65 ;  /* 0x8000004190467220 */ /* 0x000fe20000410000 */
[CC--:B------:R-:W-:Y:S01]  /*4d90*/  FMUL.FTZ R68, R142.reuse, -R67.reuse ;  /* 0x800000438e447220 */ /* 0x0c0fe20000410000 */
[----:B------:R-:W-:Y:S01]  /*4da0*/  FMUL.FTZ R62, R142, -R66 ;  /* 0x800000428e3e7220 */ /* 0x000fe20000410000 */
[----:B------:R-:W-:Y:S01]  /*4db0*/  MOV R69, UR49 ;  /* 0x0000003100457c02 */ /* 0x000fe20008000f00 */
[----:B------:R-:W-:Y:S01]  /*4dc0*/  FFMA.FTZ R70, R145, R64, -R70 ;  /* 0x0000004091467223 */ /* 0x000fe20000010846 */
[C---:B------:R-:W-:Y:S01]  /*4dd0*/  FFMA.FTZ R63, R143.reuse, R66, R68 ;  /* 0x000000428f3f7223 */ /* 0x040fe20000010044 */
[----:B------:R-:W-:Y:S01]  /*4de0*/  FMUL.FTZ R64, R144, -R64 ;  /* 0x8000004090407220 */ /* 0x000fe20000410000 */
[----:B------:R-:W-:Y:S01]  /*4df0*/  FFMA.FTZ R62, R143, R67, -R62 ;  /* 0x000000438f3e7223 */ /* 0x000fe2000001083e */
[----:B------:R-:W-:Y:S01]  /*4e00*/  ISETP.LE.OR P0, PT, R69, UR48, P0 ;  /* 0x0000003045007c0c */ /* 0x000fe20008703670 */
[----:B------:R-:W-:Y:S01]  /*4e10*/  FADD.FTZ R66, -R190, R63 ;  /* 0x0000003fbe427221 */ /* 0x000fe20000010100 */
[----:B------:R-:W-:Y:S01]  /*4e20*/  FFMA.FTZ R64, R145, R65, R64 ;  /* 0x0000004191407223 */ /* 0x000fe20000010040 */
[----:B------:R-:W-:-:S02]  /*4e30*/  FADD.FTZ R62, R171, R62 ;  /* 0x0000003eab3e7221 */ /* 0x000fc40000010000 */
[----:B------:R-:W-:-:S04]  /*4e40*/  FMUL.FTZ R67, R144, -R66 ;  /* 0x8000004290437220 */ /* 0x000fc80000410000 */
[-C--:B------:R-:W-:Y:S01]  /*4e50*/  FFMA.FTZ R67, R145, R62.reuse, -R67 ;  /* 0x0000003e91437223 */ /* 0x080fe20000010843 */
[----:B------:R-:W-:-:S03]  /*4e60*/  FMUL.FTZ R62, R144, -R62 ;  /* 0x8000003e903e7220 */ /* 0x000fc60000410000 */
[----:B------:R-:W-:Y:S01]  /*4e70*/  FADD.FTZ R67, R172, R67 ;  /* 0x00000043ac437221 */ /* 0x000fe20000010000 */
[----:B------:R-:W-:-:S04]  /*4e80*/  FFMA.FTZ R62, R145, R66, R62 ;  /* 0x00000042913e7223 */ /* 0x000fc8000001003e */
[----:B------:R-:W-:Y:S01]  /*4e90*/  FADD.FTZ R62, -R189, R62 ;  /* 0x0000003ebd3e7221 */ /* 0x000fe20000010100 */
[C---:B0-----:R-:W-:Y:S01]  /*4ea0*/  FMUL.FTZ R63, R81.reuse, R60 ;  /* 0x0000003c513f7220 */ /* 0x041fe20000410000 */
[-C--:B------:R-:W-:Y:S02]  /*4eb0*/  FMUL.FTZ R81, R81, R61.reuse ;  /* 0x0000003d51517220 */ /* 0x080fe40000410000 */
[----:B------:R-:W-:Y:S01]  /*4ec0*/  FMUL.FTZ R66, R146, -R62 ;  /* 0x8000003e92427220 */ /* 0x000fe20000410000 */
[C---:B------:R-:W-:Y:S01]  /*4ed0*/  FFMA.FTZ R63, R80.reuse, R61, R63 ;  /* 0x0000003d503f7223 */ /* 0x040fe2000001003f */
[----:B------:R-:W-:Y:S01]  /*4ee0*/  FFMA.FTZ R81, R80, R60, -R81 ;  /* 0x0000003c50517223 */ /* 0x000fe20000010851 */
[----:B------:R-:W-:Y:S01]  /*4ef0*/  FMUL.FTZ R60, R146, -R64 ;  /* 0x80000040923c7220 */ /* 0x000fe20000410000 */
[C---:B------:R-:W-:Y:S01]  /*4f00*/  FFMA.FTZ R66, R147.reuse, R67, -R66 ;  /* 0x0000004393427223 */ /* 0x040fe20000010842 */
[----:B------:R-:W-:Y:S01]  /*4f10*/  FADD.FTZ R201, RZ, R63 ;  /* 0x0000003fffc97221 */ /* 0x000fe20000010000 */
[----:B------:R-:W-:Y:S01]  /*4f20*/  FADD.FTZ R214, R214, R81 ;  /* 0x00000051d6d67221 */ /* 0x000fe20000010000 */
[CC--:B------:R-:W-:Y:S01]  /*4f30*/  FFMA.FTZ R63, R147.reuse, R70.reuse, -R60 ;  /* 0x00000046933f7223 */ /* 0x0c0fe2000001083c */
[----:B------:R-:W-:Y:S01]  /*4f40*/  FMUL.FTZ R70, R146, -R70 ;  /* 0x8000004692467220 */ /* 0x000fe20000410000 */
[C---:B------:R-:W-:Y:S01]  /*4f50*/  FMUL.FTZ R61, R164.reuse, R201 ;  /* 0x000000c9a43d7220 */ /* 0x040fe20000410000 */
[----:B------:R-:W-:Y:S01]  /*4f60*/  FMUL.FTZ R60, R164, R214 ;  /* 0x000000d6a43c7220 */ /* 0x000fe20000410000 */
[----:B-----5:R-:W-:Y:S01]  /*4f70*/  FMUL.FTZ R72, R148, -R63 ;  /* 0x8000003f94487220 */ /* 0x020fe20000410000 */
[----:B------:R-:W-:Y:S01]  /*4f80*/  FFMA.FTZ R70, R147, R64, R70 ;  /* 0x0000004093467223 */ /* 0x000fe20000010046 */
[----:B------:R-:W-:Y:S01]  /*4f90*/  FMUL.FTZ R64, R146, -R67 ;  /* 0x8000004392407220 */ /* 0x000fe20000410000 */
[C---:B------:R-:W-:Y:S01]  /*4fa0*/  FFMA.FTZ R203, R165.reuse, R201, R60 ;  /* 0x000000c9a5cb7223 */ /* 0x040fe2000001003c */
[----:B------:R-:W-:Y:S01]  /*4fb0*/  FFMA.FTZ R60, R165, R214, -R61 ;  /* 0x000000d6a53c7223 */ /* 0x000fe2000001083d */
[----:B------:R-:W-:Y:S01]  /*4fc0*/  FMUL.FTZ R68, R148, -R70 ;  /* 0x8000004694447220 */ /* 0x000fe20000410000 */
[----:B------:R-:W-:Y:S01]  /*4fd0*/  FFMA.FTZ R61, R147, R62, R64 ;  /* 0x0000003e933d7223 */ /* 0x000fe20000010040 */
[----:B------:R-:W-:Y:S01]  /*4fe0*/  FADD.FTZ R203, RZ, R203 ;  /* 0x000000cbffcb7221 */ /* 0x000fe20000010000 */
[----:B------:R-:W-:Y:S01]  /*4ff0*/  FADD.FTZ R215, R215, R60 ;  /* 0x0000003cd7d77221 */ /* 0x000fe20000010000 */
[----:B------:R-:W-:Y:S01]  /*5000*/  FFMA.FTZ R68, R149, R63, -R68 ;  /* 0x0000003f95447223 */ /* 0x000fe20000010844 */
[----:B------:R-:W-:Y:S01]  /*5010*/  FADD.FTZ R64, -R188, R61 ;  /* 0x0000003dbc407221 */ /* 0x000fe20000010100 */
[----:B------:R-:W-:Y:S01]  /*5020*/  FADD.FTZ R66, R173, R66 ;  /* 0x00000042ad427221 */ /* 0x000fe20000010000 */
[C---:B------:R-:W-:Y:S01]  /*5030*/  FMUL.FTZ R62, R162.reuse, R215 ;  /* 0x000000d7a23e7220 */ /* 0x040fe20000410000 */
[-C--:B------:R-:W-:Y:S01]  /*5040*/  FMUL.FTZ R60, R162, R203.reuse ;  /* 0x000000cba23c7220 */ /* 0x080fe20000410000 */
[C---:B------:R-:W-:Y:S01]  /*5050*/  FMUL.FTZ R63, R148.reuse, -R64 ;  /* 0x80000040943f7220 */ /* 0x040fe20000410000 */
[----:B------:R-:W-:Y:S01]  /*5060*/  FFMA.FTZ R72, R149, R70, R72 ;  /* 0x0000004695487223 */ /* 0x000fe20000010048 */
[C---:B------:R-:W-:Y:S01]  /*5070*/  FFMA.FTZ R62, R163.reuse, R203, R62 ;  /* 0x000000cba33e7223 */ /* 0x040fe2000001003e */
[----:B------:R-:W-:Y:S01]  /*5080*/  FFMA.FTZ R61, R163, R215, -R60 ;  /* 0x000000d7a33d7223 */ /* 0x000fe2000001083c */
[CC--:B------:R-:W-:Y:S01]  /*5090*/  FFMA.FTZ R63, R149.reuse, R66.reuse, -R63 ;  /* 0x00000042953f7223 */ /* 0x0c0fe2000001083f */
[----:B------:R-:W-:Y:S01]  /*50a0*/  FMUL.FTZ R66, R148, -R66 ;  /* 0x8000004294427220 */ /* 0x000fe20000410000 */
[----:B------:R-:W-:Y:S01]  /*50b0*/  FADD.FTZ R200, RZ, R62 ;  /* 0x0000003effc87221 */ /* 0x000fe20000010000 */
[----:B------:R-:W-:Y:S01]  /*50c0*/  FMUL.FTZ R70, R150, -R72 ;  /* 0x8000004896467220 */ /* 0x000fe20000410000 */
[----:B------:R-:W-:Y:S01]  /*50d0*/  FADD.FTZ R216, R216, R61 ;  /* 0x0000003dd8d87221 */ /* 0x000fe20000010000 */
[----:B------:R-:W-:Y:S01]  /*50e0*/  FFMA.FTZ R66, R149, R64, R66 ;  /* 0x0000004095427223 */ /* 0x000fe20000010042 */
[C---:B------:R-:W-:Y:S01]  /*50f0*/  FMUL.FTZ R60, R160.reuse, R200 ;  /* 0x000000c8a03c7220 */ /* 0x040fe20000410000 */
[----:B------:R-:W-:Y:S01]  /*5100*/  FFMA.FTZ R70, R151, R68, -R70 ;  /* 0x0000004497467223 */ /* 0x000fe20000010846 */
[----:B------:R-:W-:Y:S01]  /*5110*/  FMUL.FTZ R62, R160, R216 ;  /* 0x000000d8a03e7220 */ /* 0x000fe20000410000 */
[----:B------:R-:W-:Y:S01]  /*5120*/  FADD.FTZ R66, -R187, R66 ;  /* 0x00000042bb427221 */ /* 0x000fe20000010100 */
[----:B------:R-:W-:Y:S01]  /*5130*/  FMUL.FTZ R68, R150, -R68 ;  /* 0x8000004496447220 */ /* 0x000fe20000410000 */
[----:B------:R-:W-:Y:S01]  /*5140*/  FADD.FTZ R63, R174, R63 ;  /* 0x0000003fae3f7221 */ /* 0x000fe20000010000 */
[C---:B------:R-:W-:Y:S01]  /*5150*/  FFMA.FTZ R60, R161.reuse, R216, -R60 ;  /* 0x000000d8a13c7223 */ /* 0x040fe2000001083c */
[----:B------:R-:W-:Y:S01]  /*5160*/  FFMA.FTZ R62, R161, R200, R62 ;  /* 0x000000c8a13e7223 */ /* 0x000fe2000001003e */
[C---:B------:R-:W-:Y:S01]  /*5170*/  FMUL.FTZ R64, R150.reuse, -R66 ;  /* 0x8000004296407220 */ /* 0x040fe20000410000 */
[----:B------:R-:W-:Y:S01]  /*5180*/  FFMA.FTZ R68, R151, R72, R68 ;  /* 0x0000004897447223 */ /* 0x000fe20000010044 */
[-C--:B------:R-:W-:Y:S01]  /*5190*/  FMUL.FTZ R72, R150, -R63.reuse ;  /* 0x8000003f96487220 */ /* 0x080fe20000410000 */
[----:B------:R-:W-:Y:S01]  /*51a0*/  FADD.FTZ R217, R217, R60 ;  /* 0x0000003cd9d97221 */ /* 0x000fe20000010000 */
[----:B------:R-:W-:Y:S01]  /*51b0*/  FADD.FTZ R205, RZ, R62 ;  /* 0x0000003effcd7221 */ /* 0x000fe20000010000 */
[C---:B------:R-:W-:Y:S01]  /*51c0*/  FFMA.FTZ R64, R151.reuse, R63, -R64 ;  /* 0x0000003f97407223 */ /* 0x040fe20000010840 */
[----:B------:R-:W-:Y:S01]  /*51d0*/  FFMA.FTZ R63, R151, R66, R72 ;  /* 0x00000042973f7223 */ /* 0x000fe20000010048 */
[C---:B------:R-:W-:Y:S01]  /*51e0*/  FMUL.FTZ R62, R158.reuse, R217 ;  /* 0x000000d99e3e7220 */ /* 0x040fe20000410000 */
[-C--:B------:R-:W-:Y:S01]  /*51f0*/  FMUL.FTZ R60, R158, R205.reuse ;  /* 0x000000cd9e3c7220 */ /* 0x080fe20000410000 */
[----:B------:R-:W-:Y:S01]  /*5200*/  FMUL.FTZ R74, R152, -R68 ;  /* 0x80000044984a7220 */ /* 0x000fe20000410000 */
[----:B------:R-:W-:Y:S01]  /*5210*/  FADD.FTZ R63, -R186, R63 ;  /* 0x0000003fba3f7221 */ /* 0x000fe20000010100 */
[C---:B------:R-:W-:Y:S01]  /*5220*/  FFMA.FTZ R62, R159.reuse, R205, R62 ;  /* 0x000000cd9f3e7223 */ /* 0x040fe2000001003e */
[----:B------:R-:W-:Y:S01]  /*5230*/  FFMA.FTZ R61, R159, R217, -R60 ;  /* 0x000000d99f3d7223 */ /* 0x000fe2000001083c */
[----:B------:R-:W-:Y:S01]  /*5240*/  FADD.FTZ R64, R175, R64 ;  /* 0x00000040af407221 */ /* 0x000fe20000010000 */
[CC--:B------:R-:W-:Y:S01]  /*5250*/  FMUL.FTZ R65, R152.reuse, -R63.reuse ;  /* 0x8000003f98417220 */ /* 0x0c0fe20000410000 */
[----:B------:R-:W-:Y:S01]  /*5260*/  FADD.FTZ R202, RZ, R62 ;  /* 0x0000003effca7221 */ /* 0x000fe20000010000 */
[CC--:B------:R-:W-:Y:S01]  /*5270*/  FFMA.FTZ R74, R153.reuse, R70.reuse, -R74 ;  /* 0x00000046994a7223 */ /* 0x0c0fe2000001084a */
[----:B------:R-:W-:Y:S01]  /*5280*/  FMUL.FTZ R70, R152, -R70 ;  /* 0x8000004698467220 */ /* 0x000fe20000410000 */
[----:B------:R-:W-:Y:S01]  /*5290*/  FADD.FTZ R218, R218, R61 ;  /* 0x0000003ddada7221 */ /* 0x000fe20000010000 */
[C---:B------:R-:W-:Y:S01]  /*52a0*/  FFMA.FTZ R65, R153.reuse, R64, -R65 ;  /* 0x0000004099417223 */ /* 0x040fe20000010841 */
[----:B------:R-:W-:Y:S01]  /*52b0*/  FMUL.FTZ R60, R156, R202 ;  /* 0x000000ca9c3c7220 */ /* 0x000fe20000410000 */
[----:B------:R-:W-:Y:S01]  /*52c0*/  FMUL.FTZ R64, R152, -R64 ;  /* 0x8000004098407220 */ /* 0x000fe20000410000 */
[----:B------:R-:W-:Y:S01]  /*52d0*/  FFMA.FTZ R70, R153, R68, R70 ;  /* 0x0000004499467223 */ /* 0x000fe20000010046 */
[-C--:B------:R-:W-:Y:S01]  /*52e0*/  FMUL.FTZ R62, R156, R218.reuse ;  /* 0x000000da9c3e7220 */ /* 0x080fe20000410000 */
[----:B------:R-:W-:Y:S01]  /*52f0*/  FFMA.FTZ R60, R157, R218, -R60 ;  /* 0x000000da9d3c7223 */ /* 0x000fe2000001083c */
[----:B------:R-:W-:Y:S01]  /*5300*/  FFMA.FTZ R64, R153, R63, R64 ;  /* 0x0000003f99407223 */ /* 0x000fe20000010040 */
[C---:B------:R-:W-:Y:S01]  /*5310*/  FMUL.FTZ R66, R154.reuse, -R70 ;  /* 0x800000469a427220 */ /* 0x040fe20000410000 */
[----:B------:R-:W-:Y:S01]  /*5320*/  FFMA.FTZ R62, R157, R202, R62 ;  /* 0x000000ca9d3e7223 */ /* 0x000fe2000001003e */
[----:B------:R-:W-:Y:S01]  /*5330*/  FADD.FTZ R219, R219, R60 ;  /* 0x0000003cdbdb7221 */ /* 0x000fe20000010000 */
[----:B------:R-:W-:Y:S01]  /*5340*/  FADD.FTZ R64, -R185, R64 ;  /* 0x00000040b9407221 */ /* 0x000fe20000010100 */
[CC--:B------:R-:W-:Y:S01]  /*5350*/  FFMA.FTZ R66, R155.reuse, R74.reuse, -R66 ;  /* 0x0000004a9b427223 */ /* 0x0c0fe20000010842 */
[----:B------:R-:W-:Y:S01]  /*5360*/  FADD.FTZ R207, RZ, R62 ;  /* 0x0000003effcf7221 */ /* 0x000fe20000010000 */
[C---:B------:R-:W-:Y:S01]  /*5370*/  FMUL.FTZ R74, R154.reuse, -R74 ;  /* 0x8000004a9a4a7220 */ /* 0x040fe20000410000 */
[----:B------:R-:W-:Y:S01]  /*5380*/  FMUL.FTZ R62, R154, R219 ;  /* 0x000000db9a3e7220 */ /* 0x000fe20000410000 */
[----:B------:R-:W-:Y:S01]  /*5390*/  FADD.FTZ R65, R176, R65 ;  /* 0x00000041b0417221 */ /* 0x000fe20000010000 */
[C---:B------:R-:W-:Y:S01]  /*53a0*/  FMUL.FTZ R68, R154.reuse, -R64 ;  /* 0x800000409a447220 */ /* 0x040fe20000410000 */
[CC--:B------:R-:W-:Y:S01]  /*53b0*/  FMUL.FTZ R60, R154.reuse, R207.reuse ;  /* 0x000000cf9a3c7220 */ /* 0x0c0fe20000410000 */
[C---:B------:R-:W-:Y:S01]  /*53c0*/  FFMA.FTZ R74, R155.reuse, R70, R74 ;  /* 0x000000469b4a7223 */ /* 0x040fe2000001004a */
[C---:B------:R-:W-:Y:S01]  /*53d0*/  FFMA.FTZ R62, R155.reuse, R207, R62 ;  /* 0x000000cf9b3e7223 */ /* 0x040fe2000001003e */
[CC--:B------:R-:W-:Y:S01]  /*53e0*/  FFMA.FTZ R68, R155.reuse, R65.reuse, -R68 ;  /* 0x000000419b447223 */ /* 0x0c0fe20000010844 */
[----:B------:R-:W-:Y:S01]  /*53f0*/  FMUL.FTZ R65, R154, -R65 ;  /* 0x800000419a417220 */ /* 0x000fe20000410000 */
[C---:B------:R-:W-:Y:S01]  /*5400*/  FFMA.FTZ R61, R155.reuse, R219, -R60 ;  /* 0x000000db9b3d7223 */ /* 0x040fe2000001083c */
[----:B------:R-:W-:Y:S01]  /*5410*/  FMUL.FTZ R60, R156, -R74 ;  /* 0x8000004a9c3c7220 */ /* 0x000fe20000410000 */
[----:B------:R-:W-:Y:S01]  /*5420*/  FADD.FTZ R204, RZ, R62 ;  /* 0x0000003effcc7221 */ /* 0x000fe20000010000 */
[----:B------:R-:W-:Y:S01]  /*5430*/  FFMA.FTZ R65, R155, R64, R65 ;  /* 0x000000409b417223 */ /* 0x000fe20000010041 */
[----:B------:R-:W-:Y:S01]  /*5440*/  FADD.FTZ R220, R220, R61 ;  /* 0x0000003ddcdc7221 */ /* 0x000fe20000010000 */
[----:B------:R-:W-:Y:S01]  /*5450*/  FFMA.FTZ R61, R157, R66, -R60 ;  /* 0x000000429d3d7223 */ /* 0x000fe2000001083c */
[----:B------:R-:W-:Y:S01]  /*5460*/  FMUL.FTZ R60, R152, R204 ;  /* 0x000000cc983c7220 */ /* 0x000fe20000410000 */
[----:B------:R-:W-:Y:S01]  /*5470*/  FMUL.FTZ R66, R156, -R66 ;  /* 0x800000429c427220 */ /* 0x000fe20000410000 */
[----:B------:R-:W-:Y:S01]  /*5480*/  FADD.FTZ R65, -R184, R65 ;  /* 0x00000041b8417221 */ /* 0x000fe20000010100 */
[-C--:B------:R-:W-:Y:S01]  /*5490*/  FMUL.FTZ R62, R152, R220.reuse ;  /* 0x000000dc983e7220 */ /* 0x080fe20000410000 */
[----:B------:R-:W-:Y:S01]  /*54a0*/  FFMA.FTZ R60, R153, R220, -R60 ;  /* 0x000000dc993c7223 */ /* 0x000fe2000001083c */
[----:B------:R-:W-:Y:S01]  /*54b0*/  FADD.FTZ R68, R177, R68 ;  /* 0x00000044b1447221 */ /* 0x000fe20000010000 */
[----:B------:R-:W-:Y:S01]  /*54c0*/  FMUL.FTZ R63, R156, -R65 ;  /* 0x800000419c3f7220 */ /* 0x000fe20000410000 */
[----:B------:R-:W-:Y:S01]  /*54d0*/  FFMA.FTZ R66, R157, R74, R66 ;  /* 0x0000004a9d427223 */ /* 0x000fe20000010042 */
[----:B------:R-:W-:Y:S01]  /*54e0*/  FFMA.FTZ R62, R153, R204, R62 ;  /* 0x000000cc993e7223 */ /* 0x000fe2000001003e */
[----:B------:R-:W-:Y:S01]  /*54f0*/  FADD.FTZ R221, R221, R60 ;  /* 0x0000003cdddd7221 */ /* 0x000fe20000010000 */
[----:B------:R-:W-:Y:S01]  /*5500*/  FFMA.FTZ R63, R157, R68, -R63 ;  /* 0x000000449d3f7223 */ /* 0x000fe2000001083f */
[----:B------:R-:W-:Y:S01]  /*5510*/  FMUL.FTZ R60, R158, -R66 ;  /* 0x800000429e3c7220 */ /* 0x000fe20000410000 */
[----:B------:R-:W-:Y:S01]  /*5520*/  FMUL.FTZ R68, R156, -R68 ;  /* 0x800000449c447220 */ /* 0x000fe20000410000 */
[----:B------:R-:W-:Y:S01]  /*5530*/  FADD.FTZ R209, RZ, R62 ;  /* 0x0000003effd17221 */ /* 0x000fe20000010000 */
[C---:B------:R-:W-:Y:S01]  /*5540*/  FMUL.FTZ R62, R150.reuse, R221 ;  /* 0x000000dd963e7220 */ /* 0x040fe20000410000 */
[----:B------:R-:W-:Y:S01]  /*5550*/  FFMA.FTZ R64, R159, R61, -R60 ;  /* 0x0000003d9f407223 */ /* 0x000fe2000001083c */
[----:B------:R-:W-:Y:S01]  /*5560*/  FFMA.FTZ R68, R157, R65, R68 ;  /* 0x000000419d447223 */ /* 0x000fe20000010044 */
[-C--:B------:R-:W-:Y:S01]  /*5570*/  FMUL.FTZ R60, R150, R209.reuse ;  /* 0x000000d1963c7220 */ /* 0x080fe20000410000 */
[----:B------:R-:W-:Y:S01]  /*5580*/  FADD.FTZ R63, R178, R63 ;  /* 0x0000003fb23f7221 */ /* 0x000fe20000010000 */
[----:B------:R-:W-:Y:S01]  /*5590*/  FFMA.FTZ R62, R151, R209, R62 ;  /* 0x000000d1973e7223 */ /* 0x000fe2000001003e */
[C---:B------:R-:W-:Y:S01]  /*55a0*/  FMUL.FTZ R70, R158.reuse, -R61 ;  /* 0x8000003d9e467220 */ /* 0x040fe20000410000 */
[----:B------:R-:W-:Y:S01]  /*55b0*/  FADD.FTZ R68, -R183, R68 ;  /* 0x00000044b7447221 */ /* 0x000fe20000010100 */
[----:B------:R-:W-:Y:S01]  /*55c0*/  FFMA.FTZ R61, R151, R221, -R60 ;  /* 0x000000dd973d7223 */ /* 0x000fe2000001083c */
[CC--:B------:R-:W-:Y:S01]  /*55d0*/  FMUL.FTZ R72, R158.reuse, -R63.reuse ;  /* 0x8000003f9e487220 */ /* 0x0c0fe20000410000 */
[----:B------:R-:W-:Y:S01]  /*55e0*/  FADD.FTZ R206, RZ, R62 ;  /* 0x0000003effce7221 */ /* 0x000fe20000010000 */
[-C--:B------:R-:W-:Y:S01]  /*55f0*/  FMUL.FTZ R62, R158, -R68.reuse ;  /* 0x800000449e3e7220 */ /* 0x080fe20000410000 */
[----:B------:R-:W-:Y:S01]  /*5600*/  FADD.FTZ R222, R222, R61 ;  /* 0x0000003ddede7221 */ /* 0x000fe20000010000 */
[C---:B------:R-:W-:Y:S01]  /*5610*/  FFMA.FTZ R61, R159.reuse, R68, R72 ;  /* 0x000000449f3d7223 */ /* 0x040fe20000010048 */
[C---:B------:R-:W-:Y:S01]  /*5620*/  FFMA.FTZ R70, R159.reuse, R66, R70 ;  /* 0x000000429f467223 */ /* 0x040fe20000010046 */
[----:B------:R-:W-:Y:S01]  /*5630*/  FFMA.FTZ R66, R159, R63, -R62 ;  /* 0x0000003f9f427223 */ /* 0x000fe2000001083e */
[----:B------:R-:W-:Y:S01]  /*5640*/  FMUL.FTZ R60, R148, R206 ;  /* 0x000000ce943c7220 */ /* 0x000fe20000410000 */
[----:B------:R-:W-:Y:S01]  /*5650*/  FADD.FTZ R63, -R182, R61 ;  /* 0x0000003db63f7221 */ /* 0x000fe20000010100 */
[-C--:B------:R-:W-:Y:S01]  /*5660*/  FMUL.FTZ R62, R148, R222.reuse ;  /* 0x000000de943e7220 */ /* 0x080fe20000410000 */
[----:B------:R-:W-:Y:S01]  /*5670*/  FADD.FTZ R66, R179, R66 ;  /* 0x00000042b3427221 */ /* 0x000fe20000010000 */
[C---:B------:R-:W-:Y:S01]  /*5680*/  FFMA.FTZ R60, R149.reuse, R222, -R60 ;  /* 0x000000de953c7223 */ /* 0x040fe2000001083c */
[C---:B------:R-:W-:Y:S01]  /*5690*/  FMUL.FTZ R61, R160.reuse, -R63 ;  /* 0x8000003fa03d7220 */ /* 0x040fe20000410000 */
[----:B------:R-:W-:Y:S01]  /*56a0*/  FFMA.FTZ R62, R149, R206, R62 ;  /* 0x000000ce953e7223 */ /* 0x000fe2000001003e */
[C---:B------:R-:W-:Y:S01]  /*56b0*/  FMUL.FTZ R74, R160.reuse, -R70 ;  /* 0x80000046a04a7220 */ /* 0x040fe20000410000 */
[----:B------:R-:W-:Y:S01]  /*56c0*/  FADD.FTZ R223, R223, R60 ;  /* 0x0000003cdfdf7221 */ /* 0x000fe20000010000 */
[CC--:B------:R-:W-:Y:S01]  /*56d0*/  FFMA.FTZ R65, R161.reuse, R66.reuse, -R61 ;  /* 0x00000042a1417223 */ /* 0x0c0fe2000001083d */
[C---:B------:R-:W-:Y:S01]  /*56e0*/  FMUL.FTZ R66, R160.reuse, -R66 ;  /* 0x80000042a0427220 */ /* 0x040fe20000410000 */
[----:B------:R-:W-:Y:S01]  /*56f0*/  FADD.FTZ R211, RZ, R62 ;  /* 0x0000003effd37221 */ /* 0x000fe20000010000 */
[CC--:B------:R-:W-:Y:S01]  /*5700*/  FFMA.FTZ R74, R161.reuse, R64.reuse, -R74 ;  /* 0x00000040a14a7223 */ /* 0x0c0fe2000001084a */
[----:B------:R-:W-:Y:S01]  /*5710*/  FMUL.FTZ R64, R160, -R64 ;  /* 0x80000040a0407220 */ /* 0x000fe20000410000 */
[C---:B------:R-:W-:Y:S01]  /*5720*/  FMUL.FTZ R62, R146.reuse, R223 ;  /* 0x000000df923e7220 */ /* 0x040fe20000410000 */
[C---:B------:R-:W-:Y:S01]  /*5730*/  FFMA.FTZ R66, R161.reuse, R63, R66 ;  /* 0x0000003fa1427223 */ /* 0x040fe20000010042 */
[-C--:B------:R-:W-:Y:S01]  /*5740*/  FMUL.FTZ R60, R146, R211.reuse ;  /* 0x000000d3923c7220 */ /* 0x080fe20000410000 */
[----:B------:R-:W-:Y:S01]  /*5750*/  FFMA.FTZ R64, R161, R70, R64 ;  /* 0x00000046a1407223 */ /* 0x000fe20000010040 */
[----:B------:R-:W-:Y:S01]  /*5760*/  FFMA.FTZ R62, R147, R211, R62 ;  /* 0x000000d3933e7223 */ /* 0x000fe2000001003e */
[----:B------:R-:W-:Y:S01]  /*5770*/  FADD.FTZ R66, -R181, R66 ;  /* 0x00000042b5427221 */ /* 0x000fe20000010100 */
[----:B------:R-:W-:Y:S01]  /*5780*/  FFMA.FTZ R61, R147, R223, -R60 ;  /* 0x000000df933d7223 */ /* 0x000fe2000001083c */
[----:B------:R-:W-:Y:S01]  /*5790*/  FMUL.FTZ R60, R162, -R64 ;  /* 0x80000040a23c7220 */ /* 0x000fe20000410000 */
[----:B------:R-:W-:Y:S01]  /*57a0*/  FADD.FTZ R208, RZ, R62 ;  /* 0x0000003effd07221 */ /* 0x000fe20000010000 */
[----:B------:R-:W-:Y:S01]  /*57b0*/  FADD.FTZ R65, R180, R65 ;  /* 0x00000041b4417221 */ /* 0x000fe20000010000 */
[----:B------:R-:W-:Y:S01]  /*57c0*/  FMUL.FTZ R62, R162, -R66 ;  /* 0x80000042a23e7220 */ /* 0x000fe20000410000 */
[----:B------:R-:W-:Y:S01]  /*57d0*/  FADD.FTZ R224, R224, R61 ;  /* 0x0000003de0e07221 */ /* 0x000fe20000010000 */
[C---:B------:R-:W-:Y:S01]  /*57e0*/  FFMA.FTZ R67, R163.reuse, R74, -R60 ;  /* 0x0000004aa3437223 */ /* 0x040fe2000001083c */
[-C--:B------:R-:W-:Y:S01]  /*57f0*/  FMUL.FTZ R61, R162, -R65.reuse ;  /* 0x80000041a23d7220 */ /* 0x080fe20000410000 */
[C---:B------:R-:W-:Y:S01]  /*5800*/  FMUL.FTZ R60, R144.reuse, R208 ;  /* 0x000000d0903c7220 */ /* 0x040fe20000410000 */
[----:B------:R-:W-:Y:S01]  /*5810*/  FFMA.FTZ R65, R163, R65, -R62 ;  /* 0x00000041a3417223 */ /* 0x000fe2000001083e */
[----:B------:R-:W-:Y:S01]  /*5820*/  FMUL.FTZ R62, R144, R224 ;  /* 0x000000e0903e7220 */ /* 0x000fe20000410000 */
[----:B------:R-:W-:Y:S01]  /*5830*/  FMUL.FTZ R74, R162, -R74 ;  /* 0x8000004aa24a7220 */ /* 0x000fe20000410000 */
[C---:B------:R-:W-:Y:S01]  /*5840*/  FFMA.FTZ R60, R145.reuse, R224, -R60 ;  /* 0x000000e0913c7223 */ /* 0x040fe2000001083c */
[----:B------:R-:W-:Y:S01]  /*5850*/  FADD.FTZ R69, R196, R65 ;  /* 0x00000041c4457221 */ /* 0x000fe20000010000 */
[----:B------:R-:W-:Y:S01]  /*5860*/  FFMA.FTZ R213, R145, R208, R62 ;  /* 0x000000d091d57223 */ /* 0x000fe2000001003e */
[C---:B------:R-:W-:Y:S01]  /*5870*/  FFMA.FTZ R74, R163.reuse, R64, R74 ;  /* 0x00000040a34a7223 */ /* 0x040fe2000001004a */
[----:B------:R-:W-:Y:S01]  /*5880*/  FFMA.FTZ R64, R163, R66, R61 ;  /* 0x00000042a3407223 */ /* 0x000fe2000001003d */
[----:B------:R-:W-:Y:S01]  /*5890*/  FADD.FTZ R225, R225, R60 ;  /* 0x0000003ce1e17221 */ /* 0x000fe20000010000 */
[----:B------:R-:W-:Y:S01]  /*58a0*/  FADD.FTZ R213, RZ, R213 ;  /* 0x000000d5ffd57221 */ /* 0x000fe20000010000 */
[----:B------:R-:W-:Y:S01]  /*58b0*/  HFMA2.MMA R61, -RZ, RZ, 0, 0 ;  /* 0x00000000ff3d7435 */ /* 0x000fe200000001ff */
[----:B------:R-:W-:Y:S01]  /*58c0*/  FADD.FTZ R70, -R195, R64 ;  /* 0x00000040c3467221 */ /* 0x000fe20000010100 */
[C---:B------:R-:W-:Y:S01]  /*58d0*/  FMUL.FTZ R66, R142.reuse, R225 ;  /* 0x000000e18e427220 */ /* 0x040fe20000410000 */
[----:B------:R-:W-:Y:S01]  /*58e0*/  FMUL.FTZ R64, R142, R213 ;  /* 0x000000d58e407220 */ /* 0x000fe20000410000 */
[----:B------:R-:W-:Y:S01]  /*58f0*/  MOV R68, UR7 ;  /* 0x0000000700447c02 */ /* 0x000fe20008000f00 */
[----:B------:R-:W-:Y:S01]  /*5900*/  FMUL.FTZ R71, R164, -R69 ;  /* 0x80000045a4477220 */ /* 0x000fe20000410000 */
[C---:B------:R-:W-:Y:S01]  /*5910*/  FFMA.FTZ R66, R143.reuse, R213, R66 ;  /* 0x000000d58f427223 */ /* 0x040fe20000010042 */
[----:B------:R-:W-:Y:S01]  /*5920*/  FFMA.FTZ R65, R143, R225, -R64 ;  /* 0x000000e18f417223 */ /* 0x000fe20000010840 */
[----:B------:R-:W-:-:S02]  /*5930*/  MOV R60, 0x3f800000 ;  /* 0x3f800000003c7802 */ /* 0x000fc40000000f00 */
[----:B------:R-:W-:Y:S01]  /*5940*/  CS2R R62, SRZ ;  /* 0x00000000003e7805 */ /* 0x000fe2000001ff00 */
[----:B------:R-:W-:Y:S01]  /*5950*/  FADD.FTZ R212, RZ, R66 ;  /* 0x00000042ffd47221 */ /* 0x000fe20000010000 */
[----:B------:R-:W-:Y:S01]  /*5960*/  FADD.FTZ R210, R210, R65 ;  /* 0x00000041d2d27221 */ /* 0x000fe20000010000 */
[----:B------:R-:W-:Y:S01]  /*5970*/  @!P0 LEA R68, R68, R125, 0x4 ;  /* 0x0000007d44448211 */ /* 0x000fe200078e20ff */
[----:B------:R-:W-:Y:S01]  /*5980*/  FMUL.FTZ R72, R164, -R70 ;  /* 0x80000046a4487220 */ /* 0x000fe20000410000 */
[C---:B------:R-:W-:Y:S01]  /*5990*/  FMUL.FTZ R64, R140.reuse, R212 ;  /* 0x000000d48c407220 */ /* 0x040fe20000410000 */
[----:B------:R-:W-:Y:S01]  /*59a0*/  FMUL.FTZ R65, R140, R210 ;  /* 0x000000d28c417220 */ /* 0x000fe20000410000 */
[----:B------:R-:W-:Y:S01]  /*59b0*/  FFMA.FTZ R76, R165, R70, R71 ;  /* 0x00000046a54c7223 */ /* 0x000fe20000010047 */
[C---:B------:R-:W-:Y:S01]  /*59c0*/  FMUL.FTZ R70, R164.reuse, -R74 ;  /* 0x8000004aa4467220 */ /* 0x040fe20000410000 */
[C---:B------:R-:W-:Y:S01]  /*59d0*/  FFMA.FTZ R64, R141.reuse, R210, -R64 ;  /* 0x000000d28d407223 */ /* 0x040fe20000010840 */
[----:B------:R-:W-:Y:S01]  /*59e0*/  FFMA.FTZ R66, R141, R212, R65 ;  /* 0x000000d48d427223 */ /* 0x000fe20000010041 */
[----:B------:R0:W1:Y:S01]  /*59f0*/  @!P0 LDS.128 R60, [R68+0x3910] ;  /* 0x00391000443c8984 */ /* 0x0000620000000c00 */
[----:B------:R-:W-:Y:S01]  /*5a00*/  FFMA.FTZ R69, R165, R69, -R72 ;  /* 0x00000045a5457223 */ /* 0x000fe20000010848 */
[----:B------:R-:W-:Y:S01]  /*5a10*/  FADD.FTZ R227, R199, R64 ;  /* 0x00000040c7e37221 */ /* 0x000fe20000010000 */
[----:B------:R-:W-:Y:S01]  /*5a20*/  FADD.FTZ R199, RZ, R66 ;  /* 0x00000042ffc77221 */ /* 0x000fe20000010000 */
[-C--:B------:R-:W-:Y:S01]  /*5a30*/  FFMA.FTZ R64, R165, R67.reuse, -R70 ;  /* 0x00000043a5407223 */ /* 0x080fe20000010846 */
[----:B------:R-:W-:Y:S01]  /*5a40*/  FMUL.FTZ R72, R164, -R67 ;  /* 0x80000043a4487220 */ /* 0x000fe20000410000 */
[C---:B------:R-:W-:Y:S01]  /*5a50*/  FMUL.FTZ R70, R138.reuse, R227 ;  /* 0x000000e38a467220 */ /* 0x040fe20000410000 */
[----:B------:R-:W-:Y:S01]  /*5a60*/  FADD.FTZ R67, -R197, R76 ;  /* 0x0000004cc5437221 */ /* 0x000fe20000010100 */
[-C--:B0-----:R-:W-:Y:S01]  /*5a70*/  FMUL.FTZ R68, R138, R199.reuse ;  /* 0x000000c78a447220 */ /* 0x081fe20000410000 */
[----:B------:R-:W-:Y:S01]  /*5a80*/  FFMA.FTZ R65, R165, R74, R72 ;  /* 0x0000004aa5417223 */ /* 0x000fe20000010048 */
[C---:B------:R-:W-:Y:S01]  /*5a90*/  FFMA.FTZ R70, R139.reuse, R199, R70 ;  /* 0x000000c78b467223 */ /* 0x040fe20000010046 */
[----:B------:R-:W-:Y:S01]  /*5aa0*/  FADD.FTZ R66, R198, R69 ;  /* 0x00000045c6427221 */ /* 0x000fe20000010000 */
[----:B------:R-:W-:-:S02]  /*5ab0*/  FFMA.FTZ R68, R139, R227, -R68 ;  /* 0x000000e38b447223 */ /* 0x000fc40000010844 */
[----:B------:R-:W-:Y:S02]  /*5ac0*/  FADD.FTZ R232, RZ, R70 ;  /* 0x00000046ffe87221 */ /* 0x000fe40000010000 */
[----:B------:R-:W-:Y:S01]  /*5ad0*/  FADD.FTZ R234, R83, R68 ;  /* 0x0000004453ea7221 */ /* 0x000fe20000010000 */
[----:B------:R0:W-:Y:S01]  /*5ae0*/  STS.128 [R166+0x1b10], R64 ;  /* 0x001b1040a6007388 */ /* 0x0001e20000000c00 */
[C---:B------:R-:W-:Y:S02]  /*5af0*/  FMUL.FTZ R68, R135.reuse, R232 ;  /* 0x000000e887447220 */ /* 0x040fe40000410000 */
[-C--:B------:R-:W-:Y:S02]  /*5b00*/  FMUL.FTZ R69, R135, R234.reuse ;  /* 0x000000ea87457220 */ /* 0x080fe40000410000 */
[C---:B------:R-:W-:Y:S02]  /*5b10*/  FFMA.FTZ R235, R137.reuse, R234, -R68 ;  /* 0x000000ea89eb7223 */ /* 0x040fe40000010844 */
[----:B------:R-:W-:-:S02]  /*5b20*/  FFMA.FTZ R69, R137, R232, R69 ;  /* 0x000000e889457223 */ /* 0x000fc40000010045 */
[----:B------:R-:W-:Y:S02]  /*5b30*/  FADD.FTZ R235, R82, R235 ;  /* 0x000000eb52eb7221 */ /* 0x000fe40000010000 */
[----:B------:R-:W-:Y:S01]  /*5b40*/  FADD.FTZ R233, RZ, R69 ;  /* 0x00000045ffe97221 */ /* 0x000fe20000010000 */
[----:B------:R-:W-:Y:S06]  /*5b50*/  BAR.SYNC.DEFER_BLOCKING 0x0 ;  /* 0x0000000000007b1d */ /* 0x000fec0000010000 */
[----:B0-----:R-:W-:Y:S05]  /*5b60*/  @P2 BRA `(.L_x_11) ;  /* 0x0000000c006c2947 */ /* 0x001fea0003800000 */
[C---:B------:R-:W-:Y:S01]  /*5b70*/  IMAD R236, R128.reuse, 0x50, R125 ;  /* 0x0000005080ec7824 */ /* 0x040fe200078e027d */
[----:B------:R-:W-:Y:S01]  /*5b80*/  UMOV UR44, 0xffffffff ;  /* 0xffffffff002c7882 */ /* 0x000fe20000000000 */
[----:B------:R-:W-:-:S03]  /*5b90*/  LOP3.LUT R230, R128, 0x1f, RZ, 0xc0, !PT ;  /* 0x0000001f80e67812 */ /* 0x000fc600078ec0ff */
[----:B------:R-:W-:Y:S01]  /*5ba0*/  LDS.128 R76, [R236+0x1b30] ;  /* 0x001b3000ec4c7984 */ /* 0x000fe20000000c00 */
[----:B------:R-:W-:-:S03]  /*5bb0*/  ISETP.NE.AND P0, PT, R230, 0x1f, PT ;  /* 0x0000001fe600780c */ /* 0x000fc60003f05270 */
[----:B------:R-:W0:Y:S04]  /*5bc0*/  LDS.128 R80, [R236+0x1b40] ;  /* 0x001b4000ec507984 */ /* 0x000e280000000c00 */
[----:B------:R-:W2:Y:S04]  /*5bd0*/  LDS.128 R64, [R236+0x1b20] ;  /* 0x001b2000ec407984 */ /* 0x000ea80000000c00 */
[----:B------:R-:W3:Y:S01]  /*5be0*/  LDS.128 R68, [R236+0x1b10] ;  /* 0x001b1000ec447984 */ /* 0x000ee20000000c00 */
[C---:B0-----:R-:W-:Y:S01]  /*5bf0*/  FMUL.FTZ R73, R77.reuse, R83 ;  /* 0x000000534d497220 */ /* 0x041fe20000410000 */
[C---:B------:R-:W-:Y:S01]  /*5c00*/  FMUL.FTZ R72, R77.reuse, R82 ;  /* 0x000000524d487220 */ /* 0x040fe20000410000 */
[----:B------:R-:W-:-:S02]  /*5c10*/  FMUL.FTZ R75, R77, R80 ;  /* 0x000000504d4b7220 */ /* 0x000fc40000410000 */
[C---:B------:R-:W-:Y:S01]  /*5c20*/  FFMA.FTZ R73, R76.reuse, R82, -R73 ;  /* 0x000000524c497223 */ /* 0x040fe20000010849 */
[C---:B------:R-:W-:Y:S01]  /*5c30*/  FFMA.FTZ R72, R76.reuse, R83, R72 ;  /* 0x000000534c487223 */ /* 0x040fe20000010048 */
[-C--:B------:R-:W-:Y:S02]  /*5c40*/  FFMA.FTZ R75, R76, R81.reuse, R75 ;  /* 0x000000514c4b7223 */ /* 0x080fe4000001004b */
[----:B------:R-:W-:Y:S01]  /*5c50*/  FADD.FTZ R74, R78, R73 ;  /* 0x000000494e4a7221 */ /* 0x000fe20000010000 */
[----:B------:R-:W-:Y:S01]  /*5c60*/  FADD.FTZ R72, R79, R72 ;  /* 0x000000484f487221 */ /* 0x000fe20000010000 */
[----:B------:R-:W-:Y:S02]  /*5c70*/  FMUL.FTZ R73, R77, R81 ;  /* 0x000000514d497220 */ /* 0x000fe40000410000 */
[C---:B--2---:R-:W-:Y:S01]  /*5c80*/  FMUL.FTZ R231, R65.reuse, R74 ;  /* 0x0000004a41e77220 */ /* 0x044fe20000410000 */
[----:B------:R-:W-:Y:S01]  /*5c90*/  FMUL.FTZ R229, R65, R72 ;  /* 0x0000004841e57220 */ /* 0x000fe20000410000 */
[----:B------:R-:W-:-:S02]  /*5ca0*/  FFMA.FTZ R73, R76, R80, -R73 ;  /* 0x000000504c497223 */ /* 0x000fc40000010849 */
[C---:B------:R-:W-:Y:S01]  /*5cb0*/  FFMA.FTZ R226, R64.reuse, R72, R231 ;  /* 0x0000004840e27223 */ /* 0x040fe200000100e7 */
[----:B------:R-:W-:Y:S01]  /*5cc0*/  FMUL.FTZ R72, R65, R75 ;  /* 0x0000004b41487220 */ /* 0x000fe20000410000 */
[C---:B------:R-:W-:Y:S02]  /*5cd0*/  FFMA.FTZ R229, R64.reuse, R74, -R229 ;  /* 0x0000004a40e57223 */ /* 0x040fe400000108e5 */
[----:B------:R-:W-:Y:S01]  /*5ce0*/  FADD.FTZ R226, R67, R226 ;  /* 0x000000e243e27221 */ /* 0x000fe20000010000 */
[-C--:B------:R-:W-:Y:S01]  /*5cf0*/  FFMA.FTZ R72, R64, R73.reuse, -R72 ;  /* 0x0000004940487223 */ /* 0x080fe20000010848 */
[----:B------:R-:W-:Y:S01]  /*5d00*/  FMUL.FTZ R73, R65, R73 ;  /* 0x0000004941497220 */ /* 0x000fe20000410000 */
[----:B------:R-:W-:Y:S01]  /*5d10*/  FADD.FTZ R229, R66, R229 ;  /* 0x000000e542e57221 */ /* 0x000fe20000010000 */
[C---:B---3--:R-:W-:Y:S01]  /*5d20*/  FMUL.FTZ R231, R69.reuse, R226 ;  /* 0x000000e245e77220 */ /* 0x048fe20000410000 */
[----:B------:R-:W-:Y:S01]  /*5d30*/  FMUL.FTZ R74, R69, R72 ;  /* 0x00000048454a7220 */ /* 0x000fe20000410000 */
[----:B------:R-:W-:-:S02]  /*5d40*/  FFMA.FTZ R73, R64, R75, R73 ;  /* 0x0000004b40497223 */ /* 0x000fc40000010049 */
[CC--:B------:R-:W-:Y:S01]  /*5d50*/  FFMA.FTZ R231, R68.reuse, R229.reuse, -R231 ;  /* 0x000000e544e77223 */ /* 0x0c0fe200000108e7 */
[C---:B------:R-:W-:Y:S01]  /*5d60*/  FMUL.FTZ R229, R69.reuse, R229 ;  /* 0x000000e545e57220 */ /* 0x040fe20000410000 */
[-C--:B------:R-:W-:Y:S01]  /*5d70*/  FMUL.FTZ R75, R69, R73.reuse ;  /* 0x00000049454b7220 */ /* 0x080fe20000410000 */
[----:B------:R-:W-:Y:S01]  /*5d80*/  FFMA.FTZ R228, R68, R73, R74 ;  /* 0x0000004944e47223 */ /* 0x000fe2000001004a */
[----:B------:R-:W-:Y:S01]  /*5d90*/  FADD.FTZ R69, R70, R231 ;  /* 0x000000e746457221 */ /* 0x000fe20000010000 */
[C---:B------:R-:W-:Y:S01]  /*5da0*/  FFMA.FTZ R238, R68.reuse, R226, R229 ;  /* 0x000000e244ee7223 */ /* 0x040fe200000100e5 */
[----:B------:R-:W-:-:S03]  /*5db0*/  FFMA.FTZ R226, R68, R72, -R75 ;  /* 0x0000004844e27223 */ /* 0x000fc6000001084b */
[----:B------:R-:W-:Y:S01]  /*5dc0*/  FADD.FTZ R68, R71, R238 ;  /* 0x000000ee47447221 */ /* 0x000fe20000010000 */
[----:B------:R-:W-:Y:S06]  /*5dd0*/  BRA.DIV UR44, `(.L_x_12) ;  /* 0x0000005e2c6c7947 */ /* 0x000fec000b800000 */
[----:B------:R0:W2:Y:S01]  /*5de0*/  SHFL.DOWN PT, R229, R226, 0x1, 0x1f ;  /* 0x08201f00e2e57f89 */ /* 0x0000a200000e0000 */
[----:B------:R-:W-:Y:S02]  /*5df0*/  MOV R70, R226 ;  /* 0x000000e200467202 */ /* 0x000fe40000000f00 */
[----:B------:R-:W-:Y:S01]  /*5e00*/  MOV R71, R228 ;  /* 0x000000e400477202 */ /* 0x000fe20000000f00 */
[----:B------:R0:W3:Y:S04]  /*5e10*/  SHFL.DOWN PT, R237, R228, 0x1, 0x1f ;  /* 0x08201f00e4ed7f89 */ /* 0x0000e800000e0000 */
[----:B------:R0:W4:Y:S04]  /*5e20*/  SHFL.DOWN PT, R238, R69, 0x1, 0x1f ;  /* 0x08201f0045ee7f89 */ /* 0x00012800000e0000 */
[----:B------:R0:W0:Y:S02]  /*5e30*/  SHFL.DOWN PT, R75, R68, 0x1, 0x1f ;  /* 0x08201f00444b7f89 */ /* 0x00002400000e0000 */
.L_x_92:
[----:B------:R-:W-:Y:S01]  /*5e40*/  BSSY B0, `(.L_x_13) ;  /* 0x000000e000007945 */ /* 0x000fe20003800000 */
[----:B------:R-:W-:-:S03]  /*5e50*/  ISETP.GT.U32.AND P1, PT, R230, 0x1d, PT ;  /* 0x0000001de600780c */ /* 0x000fc60003f24070 */
[----:B------:R-:W-:Y:S10]  /*5e60*/  @!P0 BRA `(.L_x_14) ;  /* 0x00000000002c8947 */ /* 0x000ff40003800000 */
[C---:B----4-:R-:W-:Y:S01]  /*5e70*/  FMUL.FTZ R72, R71.reuse, R238 ;  /* 0x000000ee47487220 */ /* 0x050fe20000410000 */
[----:B0-----:R-:W-:-:S03]  /*5e80*/  FMUL.FTZ R73, R71, R75 ;  /* 0x0000004b47497220 */ /* 0x001fc60000410000 */
[C---:B------:R-:W-:Y:S01]  /*5e90*/  FFMA.FTZ R75, R70.reuse, R75, R72 ;  /* 0x0000004b464b7223 */ /* 0x040fe20000010048 */
[----:B---3--:R-:W-:Y:S01]  /*5ea0*/  FMUL.FTZ R72, R71, R237 ;  /* 0x000000ed47487220 */ /* 0x008fe20000410000 */
[C---:B--2---:R-:W-:Y:S01]  /*5eb0*/  FMUL.FTZ R71, R229.reuse, R71 ;  /* 0x00000047e5477220 */ /* 0x044fe20000410000 */
[----:B------:R-:W-:Y:S01]  /*5ec0*/  FFMA.FTZ R238, R70, R238, -R73 ;  /* 0x000000ee46ee7223 */ /* 0x000fe20000010849 */
[----:B------:R-:W-:Y:S01]  /*5ed0*/  FADD.FTZ R68, R68, R75 ;  /* 0x0000004b44447221 */ /* 0x000fe20000010000 */
[----:B------:R-:W-:Y:S01]  /*5ee0*/  FFMA.FTZ R72, R229, R70, -R72 ;  /* 0x00000046e5487223 */ /* 0x000fe20000010848 */
[----:B------:R-:W-:Y:S01]  /*5ef0*/  FFMA.FTZ R71, R70, R237, R71 ;  /* 0x000000ed46477223 */ /* 0x000fe20000010047 */
[----:B------:R-:W-:-:S03]  /*5f00*/  FADD.FTZ R69, R69, R238 ;  /* 0x000000ee45457221 */ /* 0x000fc60000010000 */
[----:B------:R-:W-:-:S07]  /*5f10*/  MOV R70, R72 ;  /* 0x0000004800467202 */ /* 0x000fce0000000f00 */
.L_x_14:
[----:B------:R-:W-:Y:S05]  /*5f20*/  BSYNC B0 ;  /* 0x0000000000007941 */ /* 0x000fea0003800000 */
.L_x_13:
[----:B------:R-:W-:-:S03]  /*5f30*/  UMOV UR44, 0xffffffff ;  /* 0xffffffff002c7882 */ /* 0x000fc60000000000 */
[----:B------:R-:W-:Y:S05]  /*5f40*/  BRA.DIV UR44, `(.L_x_15) ;  /* 0x0000005e2c747947 */ /* 0x000fea000b800000 */
[----:B0-----:R0:W0:Y:S04]  /*5f50*/  SHFL.DOWN PT, R226, R70, 0x2, 0x1f ;  /* 0x08401f0046e27f89 */ /* 0x00102800000e0000 */
[----:B------:R0:W0:Y:S04]  /*5f60*/  SHFL.DOWN PT, R228, R71, 0x2, 0x1f ;  /* 0x08401f0047e47f89 */ /* 0x00002800000e0000 */
[----:B--2---:R2:W0:Y:S04]  /*5f70*/  SHFL.DOWN PT, R229, R69, 0x2, 0x1f ;  /* 0x08401f0045e57f89 */ /* 0x00442800000e0000 */
[----:B------:R2:W0:Y:S02]  /*5f80*/  SHFL.DOWN PT, R75, R68, 0x2, 0x1f ;  /* 0x08401f00444b7f89 */ /* 0x00042400000e0000 */
.L_x_98:
[----:B------:R-:W-:Y:S01]  /*5f90*/  BSSY B0, `(.L_x_16) ;  /* 0x000000e000007945 */ /* 0x000fe20003800000 */
[----:B------:R-:W-:-:S03]  /*5fa0*/  ISETP.GT.U32.AND P0, PT, R230, 0x1b, PT ;  /* 0x0000001be600780c */ /* 0x000fc60003f04070 */
[----:B------:R-:W-:Y:S10]  /*5fb0*/  @P1 BRA `(.L_x_17) ;  /* 0x00000000002c1947 */ /* 0x000ff40003800000 */
[C---:B0-----:R-:W-:Y:S01]  /*5fc0*/  FMUL.FTZ R73, R71.reuse, R75 ;  /* 0x0000004b47497220 */ /* 0x041fe20000410000 */
[----:B------:R-:W-:-:S03]  /*5fd0*/  FMUL.FTZ R74, R71, R229 ;  /* 0x000000e5474a7220 */ /* 0x000fc60000410000 */
[C---:B------:R-:W-:Y:S01]  /*5fe0*/  FFMA.FTZ R72, R70.reuse, R229, -R73 ;  /* 0x000000e546487223 */ /* 0x040fe20000010849 */
[C---:B------:R-:W-:Y:S01]  /*5ff0*/  FMUL.FTZ R73, R71.reuse, R228 ;  /* 0x000000e447497220 */ /* 0x040fe20000410000 */
[-C--:B------:R-:W-:Y:S01]  /*6000*/  FMUL.FTZ R71, R71, R226.reuse ;  /* 0x000000e247477220 */ /* 0x080fe20000410000 */
[C---:B------:R-:W-:Y:S01]  /*6010*/  FFMA.FTZ R75, R70.reuse, R75, R74 ;  /* 0x0000004b464b7223 */ /* 0x040fe2000001004a */
[----:B--2---:R-:W-:Y:S01]  /*6020*/  FADD.FTZ R69, R69, R72 ;  /* 0x0000004845457221 */ /* 0x004fe20000010000 */
[C---:B------:R-:W-:Y:S01]  /*6030*/  FFMA.FTZ R73, R70.reuse, R226, -R73 ;  /* 0x000000e246497223 */ /* 0x040fe20000010849 */
[----:B------:R-:W-:Y:S01]  /*6040*/  FFMA.FTZ R71, R70, R228, R71 ;  /* 0x000000e446477223 */ /* 0x000fe20000010047 */
[----:B------:R-:W-:-:S03]  /*6050*/  FADD.FTZ R68, R68, R75 ;  /* 0x0000004b44447221 */ /* 0x000fc60000010000 */
[----:B------:R-:W-:-:S07]  /*6060*/  MOV R70, R73 ;  /* 0x0000004900467202 */ /* 0x000fce0000000f00 */
.L_x_17:
[----:B------:R-:W-:Y:S05]  /*6070*/  BSYNC B0 ;  /* 0x0000000000007941 */ /* 0x000fea0003800000 */
.L_x_16:
[----:B------:R-:W-:-:S03]  /*6080*/  UMOV UR44, 0xffffffff ;  /* 0xffffffff002c7882 */ /* 0x000fc60000000000 */
[----:B------:R-:W-:Y:S05]  /*6090*/  BRA.DIV UR44, `(.L_x_18) ;  /* 0x0000005e2c907947 */ /* 0x000fea000b800000 */
[----:B0-----:R0:W0:Y:S04]  /*60a0*/  SHFL.DOWN PT, R226, R70, 0x4, 0x1f ;  /* 0x08801f0046e27f89 */ /* 0x00102800000e0000 */
[----:B------:R0:W0:Y:S04]  /*60b0*/  SHFL.DOWN PT, R228, R71, 0x4, 0x1f ;  /* 0x08801f0047e47f89 */ /* 0x00002800000e0000 */
[----:B------:R0:W0:Y:S04]  /*60c0*/  SHFL.DOWN PT, R229, R69, 0x4, 0x1f ;  /* 0x08801f0045e57f89 */ /* 0x00002800000e0000 */
[----:B------:R0:W0:Y:S02]  /*60d0*/  SHFL.DOWN PT, R75, R68, 0x4, 0x1f ;  /* 0x08801f00444b7f89 */ /* 0x00002400000e0000 */
.L_x_104:
        /* <DEDUP_REMOVED lines=14> */
.L_x_20:
[----:B------:R-:W-:Y:S05]  /*61c0*/  BSYNC B0 ;  /* 0x0000000000007941 */ /* 0x000fea0003800000 */
.L_x_19:
[----:B------:R-:W-:-:S03]  /*61d0*/  UMOV UR44, 0xffffffff ;  /* 0xffffffff002c7882 */ /* 0x000fc60000000000 */
[----:B------:R-:W-:Y:S05]  /*61e0*/  BRA.DIV UR44, `(.L_x_21) ;  /* 0x0000005e2cac7947 */ /* 0x000fea000b800000 */
[----:B0-----:R0:W0:Y:S04]  /*61f0*/  SHFL.DOWN PT, R226, R70, 0x8, 0x1f ;  /* 0x09001f0046e27f89 */ /* 0x00102800000e0000 */
[----:B------:R0:W0:Y:S04]  /*6200*/  SHFL.DOWN PT, R228, R71, 0x8, 0x1f ;  /* 0x09001f0047e47f89 */ /* 0x00002800000e0000 */
[----:B------:R0:W0:Y:S04]  /*6210*/  SHFL.DOWN PT, R229, R69, 0x8, 0x1f ;  /* 0x09001f0045e57f89 */ /* 0x00002800000e0000 */
[----:B------:R0:W0:Y:S02]  /*6220*/  SHFL.DOWN PT, R75, R68, 0x8, 0x1f ;  /* 0x09001f00444b7f89 */ /* 0x00002400000e0000 */
.L_x_110:
[----:B------:R-:W-:Y:S01]  /*6230*/  BSSY B0, `(.L_x_22) ;  /* 0x000000e000007945 */ /* 0x000fe20003800000 */
[----:B------:R-:W-:-:S03]  /*6240*/  ISETP.GT.U32.AND P0, PT, R230, 0xf, PT ;  /* 0x0000000fe600780c */ /* 0x000fc60003f04070 */
[----:B------:R-:W-:Y:S10]  /*6250*/  @P1 BRA `(.L_x_23) ;  /* 0x00000000002c1947 */ /* 0x000ff40003800000 */
[C---:B0-----:R-:W-:Y:S01]  /*6260*/  FMUL.FTZ R73, R71.reuse, R228 ;  /* 0x000000e447497220 */ /* 0x041fe20000410000 */
[C---:B------:R-:W-:Y:S01]  /*6270*/  FMUL.FTZ R231, R71.reuse, R75 ;  /* 0x0000004b47e77220 */ /* 0x040fe20000410000 */
[CC--:B------:R-:W-:Y:S01]  /*6280*/  FMUL.FTZ R74, R71.reuse, R229.reuse ;  /* 0x000000e5474a7220 */ /* 0x0c0fe20000410000 */
[-C--:B------:R-:W-:Y:S01]  /*6290*/  FMUL.FTZ R71, R71, R226.reuse ;  /* 0x000000e247477220 */ /* 0x080fe20000410000 */
[C---:B------:R-:W-:Y:S01]  /*62a0*/  FFMA.FTZ R73, R70.reuse, R226, -R73 ;  /* 0x000000e246497223 */ /* 0x040fe20000010849 */
[C---:B------:R-:W-:Y:S01]  /*62b0*/  FFMA.FTZ R72, R70.reuse, R229, -R231 ;  /* 0x000000e546487223 */ /* 0x040fe200000108e7 */
[C---:B------:R-:W-:Y:S01]  /*62c0*/  FFMA.FTZ R75, R70.reuse, R75, R74 ;  /* 0x0000004b464b7223 */ /* 0x040fe2000001004a */
[----:B------:R-:W-:Y:S02]  /*62d0*/  FFMA.FTZ R71, R70, R228, R71 ;  /* 0x000000e446477223 */ /* 0x000fe40000010047 */
[----:B--2---:R-:W-:Y:S01]  /*62e0*/  FADD.FTZ R69, R69, R72 ;  /* 0x0000004845457221 */ /* 0x004fe20000010000 */
[----:B------:R-:W-:Y:S01]  /*62f0*/  FADD.FTZ R68, R68, R75 ;  /* 0x0000004b44447221 */ /* 0x000fe20000010000 */
[----:B------:R-:W-:-:S07]  /*6300*/  MOV R70, R73 ;  /* 0x0000004900467202 */ /* 0x000fce0000000f00 */
.L_x_23:
[----:B------:R-:W-:Y:S05]  /*6310*/  BSYNC B0 ;  /* 0x0000000000007941 */ /* 0x000fea0003800000 */
.L_x_22:
[----:B------:R-:W-:-:S03]  /*6320*/  UMOV UR44, 0xffffffff ;  /* 0xffffffff002c7882 */ /* 0x000fc60000000000 */
[----:B------:R-:W-:Y:S05]  /*6330*/  BRA.DIV UR44, `(.L_x_24) ;  /* 0x0000005e2cc87947 */ /* 0x000fea000b800000 */
[----:B0-----:R0:W0:Y:S04]  /*6340*/  SHFL.DOWN PT, R226, R70, 0x10, 0x1f ;  /* 0x0a001f0046e27f89 */ /* 0x00102800000e0000 */
[----:B------:R0:W0:Y:S04]  /*6350*/  SHFL.DOWN PT, R228, R71, 0x10, 0x1f ;  /* 0x0a001f0047e47f89 */ /* 0x00002800000e0000 */
[----:B------:R0:W0:Y:S04]  /*6360*/  SHFL.DOWN PT, R229, R69, 0x10, 0x1f ;  /* 0x0a001f0045e57f89 */ /* 0x00002800000e0000 */
[----:B------:R0:W0:Y:S02]  /*6370*/  SHFL.DOWN PT, R75, R68, 0x10, 0x1f ;  /* 0x0a001f00444b7f89 */ /* 0x00002400000e0000 */
.L_x_116:
[----:B------:R-:W-:Y:S01]  /*6380*/  BSSY B0, `(.L_x_25) ;  /* 0x000000e000007945 */ /* 0x000fe20003800000 */
[----:B------:R-:W-:-:S03]  /*6390*/  ISETP.NE.AND P1, PT, R128, 0x1f, PT ;  /* 0x0000001f8000780c */ /* 0x000fc60003f25270 */
        /* <DEDUP_REMOVED lines=12> */
.L_x_26:
[----:B------:R-:W-:Y:S05]  /*6460*/  BSYNC B0 ;  /* 0x0000000000007941 */ /* 0x000fea0003800000 */
.L_x_25:
[----:B------:R-:W-:-:S03]  /*6470*/  UMOV UR44, 0xffffffff ;  /* 0xffffffff002c7882 */ /* 0x000fc60000000000 */
[----:B------:R-:W-:Y:S05]  /*6480*/  BRA.DIV UR44, `(.L_x_27) ;  /* 0x0000005e2ce47947 */ /* 0x000fea000b800000 */
[----:B------:R-:W1:Y:S04]  /*6490*/  SHFL.IDX PT, R245, R71, RZ, 0x1f ;  /* 0x00001fff47f57589 */ /* 0x000e6800000e0000 */
[----:B---3--:R-:W4:Y:S04]  /*64a0*/  SHFL.IDX PT, R237, R70, RZ, 0x1f ;  /* 0x00001fff46ed7589 */ /* 0x008f2800000e0000 */
[----:B------:R-:W3:Y:S04]  /*64b0*/  SHFL.DOWN PT, R243, R71, 0x1, 0x1f ;  /* 0x08201f0047f37f89 */ /* 0x000ee800000e0000 */
[----:B------:R-:W0:Y:S04]  /*64c0*/  SHFL.IDX PT, R241, R69, RZ, 0x1f ;  /* 0x00001fff45f17589 */ /* 0x000e2800000e0000 */
[----:B------:R-:W2:Y:S04]  /*64d0*/  SHFL.DOWN PT, R244, R69, 0x1, 0x1f ;  /* 0x08201f0045f47f89 */ /* 0x000ea800000e0000 */
[----:B------:R-:W2:Y:S04]  /*64e0*/  SHFL.IDX PT, R240, R68, RZ, 0x1f ;  /* 0x00001fff44f07589 */ /* 0x000ea800000e0000 */
[----:B------:R-:W2:Y:S01]  /*64f0*/  SHFL.DOWN PT, R246, R68, 0x1, 0x1f ;  /* 0x08201f0044f67f89 */ /* 0x000ea200000e0000 */
[-C--:B-1----:R-:W-:Y:S01]  /*6500*/  FMUL.FTZ R73, R63, R245.reuse ;  /* 0x000000f53f497220 */ /* 0x082fe20000410000 */
[-C--:B------:R-:W-:Y:S01]  /*6510*/  FMUL.FTZ R247, R61, R245.reuse ;  /* 0x000000f53df77220 */ /* 0x080fe20000410000 */
[----:B------:R-:W-:Y:S01]  /*6520*/  FMUL.FTZ R230, R60, R245 ;  /* 0x000000f53ce67220 */ /* 0x000fe20000410000 */
[----:B------:R-:W1:Y:S01]  /*6530*/  SHFL.IDX PT, R248, R62, RZ, 0x1f ;  /* 0x00001fff3ef87589 */ /* 0x000e6200000e0000 */
[----:B----4-:R-:W-:-:S03]  /*6540*/  FFMA.FTZ R238, R62, R237, -R73 ;  /* 0x000000ed3eee7223 */ /* 0x010fc60000010849 */
[----:B------:R-:W4:Y:S04]  /*6550*/  SHFL.IDX PT, R249, R63, RZ, 0x1f ;  /* 0x00001fff3ff97589 */ /* 0x000f2800000e0000 */
[----:B0-----:R-:W0:Y:S04]  /*6560*/  SHFL.IDX PT, R75, R60, RZ, 0x1f ;  /* 0x00001fff3c4b7589 */ /* 0x001e2800000e0000 */
[----:B------:R-:W0:Y:S04]  /*6570*/  SHFL.IDX PT, R74, R61, RZ, 0x1f ;  /* 0x00001fff3d4a7589 */ /* 0x000e2800000e0000 */
[----:B------:R5:W0:Y:S02]  /*6580*/  SHFL.DOWN PT, R242, R70, 0x1, 0x1f ;  /* 0x08201f0046f27f89 */ /* 0x000a2400000e0000 */
[----:B-----5:R-:W-:-:S04]  /*6590*/  FMUL.FTZ R70, R62, R245 ;  /* 0x000000f53e467220 */ /* 0x020fc80000410000 */
[----:B-1234-:R-:W-:-:S07]  /*65a0*/  FFMA.FTZ R239, R63, R237, R70 ;  /* 0x000000ed3fef7223 */ /* 0x01efce0000010046 */
.L_x_130:
[----:B------:R-:W-:Y:S01]  /*65b0*/  BSSY B0, `(.L_x_28) ;  /* 0x0000010000007945 */ /* 0x000fe20003800000 */
[----:B0-----:R-:W-:Y:S02]  /*65c0*/  MOV R72, R75 ;  /* 0x0000004b00487202 */ /* 0x001fe40000000f00 */
[----:B------:R-:W-:Y:S02]  /*65d0*/  MOV R73, R74 ;  /* 0x0000004a00497202 */ /* 0x000fe40000000f00 */
[----:B------:R-:W-:Y:S02]  /*65e0*/  MOV R74, R248 ;  /* 0x000000f8004a7202 */ /* 0x000fe40000000f00 */
[----:B------:R-:W-:Y:S01]  /*65f0*/  MOV R75, R249 ;  /* 0x000000f9004b7202 */ /* 0x000fe20000000f00 */
[----:B------:R-:W-:Y:S06]  /*6600*/  @!P1 BRA `(.L_x_29) ;  /* 0x0000000000289947 */ /* 0x000fec0003800000 */
[C---:B------:R-:W-:Y:S01]  /*6610*/  FMUL.FTZ R63, R243.reuse, R75 ;  /* 0x0000004bf33f7220 */ /* 0x040fe20000410000 */
[----:B------:R-:W-:-:S03]  /*6620*/  FMUL.FTZ R62, R243, R74 ;  /* 0x0000004af33e7220 */ /* 0x000fc60000410000 */
[C---:B------:R-:W-:Y:S01]  /*6630*/  FFMA.FTZ R69, R242.reuse, R74, -R63 ;  /* 0x0000004af2457223 */ /* 0x040fe2000001083f */
[----:B------:R-:W-:Y:S01]  /*6640*/  FFMA.FTZ R75, R242, R75, R62 ;  /* 0x0000004bf24b7223 */ /* 0x000fe2000001003e */
[CC--:B------:R-:W-:Y:S01]  /*6650*/  FMUL.FTZ R63, R243.reuse, R73.reuse ;  /* 0x00000049f33f7220 */ /* 0x0c0fe20000410000 */
[-C--:B------:R-:W-:Y:S01]  /*6660*/  FMUL.FTZ R62, R243, R72.reuse ;  /* 0x00000048f33e7220 */ /* 0x080fe20000410000 */
[----:B------:R-:W-:Y:S01]  /*6670*/  FADD.FTZ R74, R244, R69 ;  /* 0x00000045f44a7221 */ /* 0x000fe20000010000 */
[----:B------:R-:W-:Y:S01]  /*6680*/  FADD.FTZ R75, R246, R75 ;  /* 0x0000004bf64b7221 */ /* 0x000fe20000010000 */
[C---:B------:R-:W-:Y:S01]  /*6690*/  FFMA.FTZ R72, R242.reuse, R72, -R63 ;  /* 0x00000048f2487223 */ /* 0x040fe2000001083f */
[----:B------:R-:W-:-:S07]  /*66a0*/  FFMA.FTZ R73, R242, R73, R62 ;  /* 0x00000049f2497223 */ /* 0x000fce000001003e */
.L_x_29:
[----:B------:R-:W-:Y:S05]  /*66b0*/  BSYNC B0 ;  /* 0x0000000000007941 */ /* 0x000fea0003800000 */
.L_x_28:
[C---:B------:R-:W-:Y:S01]  /*66c0*/  FMUL.FTZ R63, R81.reuse, R75 ;  /* 0x0000004b513f7220 */ /* 0x040fe20000410000 */
[-C--:B------:R-:W-:Y:S01]  /*66d0*/  FMUL.FTZ R62, R81, R74.reuse ;  /* 0x0000004a513e7220 */ /* 0x080fe20000410000 */
[----:B------:R0:W-:Y:S01]  /*66e0*/  STS.128 [R236+0x1b40], R72 ;  /* 0x001b4048ec007388 */ /* 0x0001e20000000c00 */
[----:B------:R-:W-:Y:S01]  /*66f0*/  FFMA.FTZ R60, R60, R237, -R247 ;  /* 0x000000ed3c3c7223 */ /* 0x000fe200000108f7 */
[C---:B------:R-:W-:Y:S01]  /*6700*/  FFMA.FTZ R63, R80.reuse, R74, -R63 ;  /* 0x0000004a503f7223 */ /* 0x040fe2000001083f */
[----:B------:R-:W-:Y:S01]  /*6710*/  FFMA.FTZ R62, R80, R75, R62 ;  /* 0x0000004b503e7223 */ /* 0x000fe2000001003e */
[----:B------:R-:W-:Y:S02]  /*6720*/  FFMA.FTZ R61, R61, R237, R230 ;  /* 0x000000ed3d3d7223 */ /* 0x000fe400000100e6 */
[----:B------:R-:W-:Y:S01]  /*6730*/  FADD.FTZ R70, R82, R63 ;  /* 0x0000003f52467221 */ /* 0x000fe20000010000 */
[----:B------:R-:W-:Y:S01]  /*6740*/  FADD.FTZ R71, R83, R62 ;  /* 0x0000003e53477221 */ /* 0x000fe20000010000 */
[C---:B------:R-:W-:Y:S01]  /*6750*/  FMUL.FTZ R63, R81.reuse, R73 ;  /* 0x00000049513f7220 */ /* 0x040fe20000410000 */
[----:B------:R-:W-:Y:S01]  /*6760*/  FMUL.FTZ R62, R81, R72 ;  /* 0x00000048513e7220 */ /* 0x000fe20000410000 */
[----:B------:R-:W-:-:S02]  /*6770*/  FMUL.FTZ R81, R77, R70 ;  /* 0x000000464d517220 */ /* 0x000fc40000410000 */
[C---:B------:R-:W-:Y:S01]  /*6780*/  FFMA.FTZ R68, R80.reuse, R72, -R63 ;  /* 0x0000004850447223 */ /* 0x040fe2000001083f */
[----:B------:R-:W-:Y:S01]  /*6790*/  FFMA.FTZ R69, R80, R73, R62 ;  /* 0x0000004950457223 */ /* 0x000fe2000001003e */
[-C--:B------:R-:W-:Y:S01]  /*67a0*/  FFMA.FTZ R62, R76, R71.reuse, R81 ;  /* 0x000000474c3e7223 */ /* 0x080fe20000010051 */
[----:B------:R-:W-:-:S03]  /*67b0*/  FMUL.FTZ R63, R77, R71 ;  /* 0x000000474d3f7220 */ /* 0x000fc60000410000 */
[----:B------:R-:W-:Y:S01]  /*67c0*/  FADD.FTZ R83, R79, R62 ;  /* 0x0000003e4f537221 */ /* 0x000fe20000010000 */
[----:B------:R-:W-:Y:S01]  /*67d0*/  FFMA.FTZ R79, R76, R70, -R63 ;  /* 0x000000464c4f7223 */ /* 0x000fe2000001083f */
[C---:B------:R-:W-:Y:S01]  /*67e0*/  FMUL.FTZ R63, R77.reuse, R69 ;  /* 0x000000454d3f7220 */ /* 0x040fe20000410000 */
[-C--:B------:R-:W-:Y:S01]  /*67f0*/  FMUL.FTZ R62, R77, R68.reuse ;  /* 0x000000444d3e7220 */ /* 0x080fe20000410000 */
[C---:B------:R-:W-:Y:S01]  /*6800*/  FMUL.FTZ R77, R65.reuse, R83 ;  /* 0x00000053414d7220 */ /* 0x040fe20000410000 */
[----:B------:R-:W-:Y:S01]  /*6810*/  FADD.FTZ R82, R78, R79 ;  /* 0x0000004f4e527221 */ /* 0x000fe20000010000 */
[C---:B------:R-:W-:Y:S01]  /*6820*/  FFMA.FTZ R80, R76.reuse, R68, -R63 ;  /* 0x000000444c507223 */ /* 0x040fe2000001083f */
[----:B------:R-:W-:Y:S01]  /*6830*/  FFMA.FTZ R81, R76, R69, R62 ;  /* 0x000000454c517223 */ /* 0x000fe2000001003e */
[----:B------:R0:W-:Y:S01]  /*6840*/  STS.128 [R236+0x1b30], R68 ;  /* 0x001b3044ec007388 */ /* 0x0001e20000000c00 */
[C---:B------:R-:W-:Y:S01]  /*6850*/  FMUL.FTZ R76, R65.reuse, R82 ;  /* 0x00000052414c7220 */ /* 0x040fe20000410000 */
[C---:B------:R-:W-:Y:S01]  /*6860*/  FMUL.FTZ R62, R65.reuse, R80 ;  /* 0x00000050413e7220 */ /* 0x040fe20000410000 */
[----:B------:R-:W-:Y:S01]  /*6870*/  FMUL.FTZ R63, R65, R81 ;  /* 0x00000051413f7220 */ /* 0x000fe20000410000 */
[C---:B------:R-:W-:Y:S01]  /*6880*/  FFMA.FTZ R77, R64.reuse, R82, -R77 ;  /* 0x00000052404d7223 */ /* 0x040fe2000001084d */
[C---:B------:R-:W-:Y:S01]  /*6890*/  FFMA.FTZ R76, R64.reuse, R83, R76 ;  /* 0x00000053404c7223 */ /* 0x040fe2000001004c */
[C---:B------:R-:W-:Y:S01]  /*68a0*/  FFMA.FTZ R65, R64.reuse, R81, R62 ;  /* 0x0000005140417223 */ /* 0x040fe2000001003e */
[----:B------:R-:W-:Y:S01]  /*68b0*/  FFMA.FTZ R64, R64, R80, -R63 ;  /* 0x0000005040407223 */ /* 0x000fe2000001083f */
[----:B------:R-:W-:Y:S01]  /*68c0*/  FADD.FTZ R66, R66, R77 ;  /* 0x0000004d42427221 */ /* 0x000fe20000010000 */
[----:B------:R-:W-:Y:S01]  /*68d0*/  FADD.FTZ R67, R67, R76 ;  /* 0x0000004c43437221 */ /* 0x000fe20000010000 */
[----:B------:R0:W-:Y:S01]  /*68e0*/  STS.128 [R236+0x1b20], R80 ;  /* 0x001b2050ec007388 */ /* 0x0001e20000000c00 */
[----:B------:R-:W-:Y:S01]  /*68f0*/  FADD.FTZ R62, R241, R238 ;  /* 0x000000eef13e7221 */ /* 0x000fe20000010000 */
[----:B------:R-:W-:-:S02]  /*6900*/  FADD.FTZ R63, R240, R239 ;  /* 0x000000eff03f7221 */ /* 0x000fc40000010000 */
[----:B------:R0:W-:Y:S05]  /*6910*/  STS.128 [R236+0x1b10], R64 ;  /* 0x001b1040ec007388 */ /* 0x0001ea0000000c00 */
.L_x_11:
[----:B------:R-:W-:Y:S05]  /*6920*/  WARPSYNC.ALL ;  /* 0x0000000000007948 */ /* 0x000fea0003800000 */
[----:B------:R-:W-:Y:S01]  /*6930*/  BAR.SYNC.DEFER_BLOCKING 0x0 ;  /* 0x0000000000007b1d */ /* 0x000fe20000010000 */
[----:B------:R-:W-:Y:S01]  /*6940*/  ISETP.NE.AND P2, PT, R128, RZ, PT ;  /* 0x000000ff8000720c */ /* 0x000fe20003f45270 */
[----:B------:R-:W-:Y:S01]  /*6950*/  FFMA.FTZ R77, R0, -R201, RZ ;  /* 0x800000c9004d7223 */ /* 0x000fe200000100ff */
[----:B0-----:R-:W-:Y:S02]  /*6960*/  MOV R80, UR7 ;  /* 0x0000000700507c02 */ /* 0x001fe40008000f00 */
[C---:B------:R-:W-:Y:S01]  /*6970*/  ISETP.GT.AND P0, PT, R126.reuse, 0x1e, PT ;  /* 0x0000001e7e00780c */ /* 0x040fe20003f04270 */
[----:B------:R-:W-:Y:S01]  /*6980*/  BSSY B0, `(.L_x_30) ;  /* 0x00001fd000007945 */ /* 0x000fe20003800000 */
[----:B------:R-:W-:-:S07]  /*6990*/  ISETP.NE.AND P1, PT, R126, RZ, PT ;  /* 0x000000ff7e00720c */ /* 0x000fce0003f25270 */
[----:B------:R-:W-:Y:S01]  /*69a0*/  @!P2 LEA R80, R80, R125, 0x4 ;  /* 0x0000007d5050a211 */ /* 0x000fe200078e20ff */
[----:B------:R-:W0:Y:S04]  /*69b0*/  LDS.64 R64, [R166+0x1b18] ;  /* 0x001b1800a6407984 */ /* 0x000e280000000a00 */
[----:B-1----:R1:W-:Y:S01]  /*69c0*/  @!P2 STS.128 [R80+0x3910], R60 ;  /* 0x0039103c5000a388 */ /* 0x0023e20000000c00 */
[-C--:B0-----:R-:W-:Y:S01]  /*69d0*/  FMUL.FTZ R66, R64, -R111.reuse ;  /* 0x8000006f40427220 */ /* 0x081fe20000410000 */
[----:B------:R-:W-:-:S03]  /*69e0*/  FMUL.FTZ R111, R65, -R111 ;  /* 0x8000006f416f7220 */ /* 0x000fc60000410000 */
[-C--:B------:R-:W-:Y:S01]  /*69f0*/  FFMA.FTZ R65, R65, R110.reuse, R66 ;  /* 0x0000006e41417223 */ /* 0x080fe20000010042 */
[----:B------:R-:W-:-:S03]  /*6a00*/  FFMA.FTZ R111, R64, R110, -R111 ;  /* 0x0000006e406f7223 */ /* 0x000fc6000001086f */
[----:B------:R-:W-:Y:S01]  /*6a10*/  FADD.FTZ R194, -R194, R65 ;  /* 0x00000041c2c27221 */ /* 0x000fe20000010100 */
[----:B------:R-:W-:-:S03]  /*6a20*/  FADD.FTZ R168, R168, R111 ;  /* 0x0000006fa8a87221 */ /* 0x000fc60000010000 */
[C---:B------:R-:W-:Y:S01]  /*6a30*/  FMUL.FTZ R64, R135.reuse, -R194 ;  /* 0x800000c287407220 */ /* 0x040fe20000410000 */
[-C--:B------:R-:W-:Y:S01]  /*6a40*/  FMUL.FTZ R135, R135, -R168.reuse ;  /* 0x800000a887877220 */ /* 0x080fe20000410000 */
[-C--:B-1----:R-:W-:Y:S02]  /*6a50*/  FMUL.FTZ R80, R2, R168.reuse ;  /* 0x000000a802507220 */ /* 0x082fe40000410000 */
[C---:B------:R-:W-:Y:S01]  /*6a60*/  FFMA.FTZ R64, R137.reuse, R168, -R64 ;  /* 0x000000a889407223 */ /* 0x040fe20000010840 */
[----:B------:R-:W-:Y:S01]  /*6a70*/  FFMA.FTZ R66, R137, R194, R135 ;  /* 0x000000c289427223 */ /* 0x000fe20000010087 */
[----:B------:R-:W-:Y:S02]  /*6a80*/  FADD.FTZ R33, R80, R33 ;  /* 0x0000002150217221 */ /* 0x000fe40000010000 */
[----:B------:R-:W-:Y:S01]  /*6a90*/  FADD.FTZ R167, R167, R64 ;  /* 0x00000040a7a77221 */ /* 0x000fe20000010000 */
[----:B------:R-:W-:-:S03]  /*6aa0*/  FADD.FTZ R64, -R193, R66 ;  /* 0x00000042c1407221 */ /* 0x000fc60000010100 */
[CC--:B------:R-:W-:Y:S01]  /*6ab0*/  FMUL.FTZ R66, R138.reuse, -R167.reuse ;  /* 0x800000a78a427220 */ /* 0x0c0fe20000410000 */
[-C--:B------:R-:W-:Y:S01]  /*6ac0*/  FMUL.FTZ R138, R138, -R64.reuse ;  /* 0x800000408a8a7220 */ /* 0x080fe20000410000 */
[-C--:B------:R-:W-:Y:S02]  /*6ad0*/  FMUL.FTZ R135, R3, R64.reuse ;  /* 0x0000004003877220 */ /* 0x080fe40000410000 */
[C---:B------:R-:W-:Y:S01]  /*6ae0*/  FFMA.FTZ R65, R139.reuse, R64, R66 ;  /* 0x000000408b417223 */ /* 0x040fe20000010042 */
[----:B------:R-:W-:Y:S01]  /*6af0*/  FFMA.FTZ R138, R139, R167, -R138 ;  /* 0x000000a78b8a7223 */ /* 0x000fe2000001088a */
[----:B------:R-:W-:Y:S02]  /*6b00*/  FMUL.FTZ R81, R232, R135 ;  /* 0x00000087e8517220 */ /* 0x000fe40000410000 */
[----:B------:R-:W-:Y:S01]  /*6b10*/  FADD.FTZ R65, -R192, R65 ;  /* 0x00000041c0417221 */ /* 0x000fe20000010100 */
[----:B------:R-:W-:-:S03]  /*6b20*/  FADD.FTZ R169, R169, R138 ;  /* 0x0000008aa9a97221 */ /* 0x000fc60000010000 */
[C---:B------:R-:W-:Y:S01]  /*6b30*/  FMUL.FTZ R66, R140.reuse, -R65 ;  /* 0x800000418c427220 */ /* 0x040fe20000410000 */
[----:B------:R-:W-:-:S03]  /*6b40*/  FMUL.FTZ R140, R140, -R169 ;  /* 0x800000a98c8c7220 */ /* 0x000fc60000410000 */
[C---:B------:R-:W-:Y:S01]  /*6b50*/  FFMA.FTZ R67, R141.reuse, R169, -R66 ;  /* 0x000000a98d437223 */ /* 0x040fe20000010842 */
[----:B------:R-:W-:-:S03]  /*6b60*/  FFMA.FTZ R66, R141, R65, R140 ;  /* 0x000000418d427223 */ /* 0x000fc6000001008c */
[----:B------:R-:W-:Y:S01]  /*6b70*/  FADD.FTZ R170, R170, R67 ;  /* 0x00000043aaaa7221 */ /* 0x000fe20000010000 */
[----:B------:R-:W-:-:S03]  /*6b80*/  FADD.FTZ R66, -R191, R66 ;  /* 0x00000042bf427221 */ /* 0x000fc60000010100 */
[C---:B------:R-:W-:Y:S01]  /*6b90*/  FMUL.FTZ R68, R142.reuse, -R170 ;  /* 0x800000aa8e447220 */ /* 0x040fe20000410000 */
[----:B------:R-:W-:-:S03]  /*6ba0*/  FMUL.FTZ R67, R142, -R66 ;  /* 0x800000428e437220 */ /* 0x000fc60000410000 */
[C---:B------:R-:W-:Y:S01]  /*6bb0*/  FFMA.FTZ R69, R143.reuse, R66, R68 ;  /* 0x000000428f457223 */ /* 0x040fe20000010044 */
[----:B------:R-:W-:-:S03]  /*6bc0*/  FFMA.FTZ R68, R143, R170, -R67 ;  /* 0x000000aa8f447223 */ /* 0x000fc60000010843 */
        /* <DEDUP_REMOVED lines=25> */
[----:B------:R-:W-:Y:S01]  /*6d60*/  FFMA.FTZ R73, R0, R214, RZ ;  /* 0x000000d600497223 */ /* 0x000fe200000100ff */
[----:B------:R-:W-:Y:S02]  /*6d70*/  FADD.FTZ R175, R175, R72 ;  /* 0x00000048afaf7221 */ /* 0x000fe40000010000 */
[----:B------:R-:W-:Y:S01]  /*6d80*/  FMUL.FTZ R72, R152, -R71 ;  /* 0x8000004798487220 */ /* 0x000fe20000410000 */
[----:B------:R-:W-:Y:S01]  /*6d90*/  FFMA.FTZ R74, R32, R215, R73 ;  /* 0x000000d7204a7223 */ /* 0x000fe20000010049 */
[-C--:B------:R-:W-:Y:S02]  /*6da0*/  FMUL.FTZ R152, R152, -R175.reuse ;  /* 0x800000af98987220 */ /* 0x080fe40000410000 */
[----:B------:R-:W-:Y:S01]  /*6db0*/  FFMA.FTZ R73, R153, R175, -R72 ;  /* 0x000000af99497223 */ /* 0x000fe20000010848 */
[----:B------:R-:W-:Y:S01]  /*6dc0*/  FFMA.FTZ R75, R31, R216, R74 ;  /* 0x000000d81f4b7223 */ /* 0x000fe2000001004a */
[----:B------:R-:W-:-:S02]  /*6dd0*/  FFMA.FTZ R72, R153, R71, R152 ;  /* 0x0000004799487223 */ /* 0x000fc40000010098 */
[----:B------:R-:W-:Y:S01]  /*6de0*/  FADD.FTZ R176, R176, R73 ;  /* 0x00000049b0b07221 */ /* 0x000fe20000010000 */
[----:B------:R-:W-:Y:S01]  /*6df0*/  FFMA.FTZ R76, R30, R217, R75 ;  /* 0x000000d91e4c7223 */ /* 0x000fe2000001004b */
[----:B------:R-:W-:Y:S02]  /*6e00*/  FADD.FTZ R72, -R185, R72 ;  /* 0x00000048b9487221 */ /* 0x000fe40000010100 */
[C---:B------:R-:W-:Y:S01]  /*6e10*/  FMUL.FTZ R74, R154.reuse, -R176 ;  /* 0x800000b09a4a7220 */ /* 0x040fe20000410000 */
[----:B------:R-:W-:Y:S01]  /*6e20*/  FFMA.FTZ R79, R29, R218, R76 ;  /* 0x000000da1d4f7223 */ /* 0x000fe2000001004c */
[-C--:B------:R-:W-:Y:S01]  /*6e30*/  FMUL.FTZ R73, R154, -R72.reuse ;  /* 0x800000489a497220 */ /* 0x080fe20000410000 */
[----:B------:R-:W-:Y:S01]  /*6e40*/  FFMA.FTZ R76, R32, -R203, R77 ;  /* 0x800000cb204c7223 */ /* 0x000fe2000001004d */
[C---:B------:R-:W-:Y:S01]  /*6e50*/  FFMA.FTZ R75, R155.reuse, R72, R74 ;  /* 0x000000489b4b7223 */ /* 0x040fe2000001004a */
[----:B------:R-:W-:Y:S01]  /*6e60*/  FFMA.FTZ R78, R28, R219, R79 ;  /* 0x000000db1c4e7223 */ /* 0x000fe2000001004f */
[----:B------:R-:W-:Y:S01]  /*6e70*/  FFMA.FTZ R74, R155, R176, -R73 ;  /* 0x000000b09b4a7223 */ /* 0x000fe20000010849 */
[----:B------:R-:W-:Y:S01]  /*6e80*/  FFMA.FTZ R61, R31, -R200, R76 ;  /* 0x800000c81f3d7223 */ /* 0x000fe2000001004c */
[----:B------:R-:W-:Y:S01]  /*6e90*/  FADD.FTZ R73, -R184, R75 ;  /* 0x0000004bb8497221 */ /* 0x000fe20000010100 */
[----:B------:R-:W-:Y:S01]  /*6ea0*/  FFMA.FTZ R63, R27, R220, R78 ;  /* 0x000000dc1b3f7223 */ /* 0x000fe2000001004e */
[----:B------:R-:W-:Y:S01]  /*6eb0*/  FADD.FTZ R177, R177, R74 ;  /* 0x0000004ab1b17221 */ /* 0x000fe20000010000 */
[----:B------:R-:W-:Y:S01]  /*6ec0*/  FFMA.FTZ R62, R30, -R205, R61 ;  /* 0x800000cd1e3e7223 */ /* 0x000fe2000001003d */
[----:B------:R-:W-:Y:S01]  /*6ed0*/  FMUL.FTZ R60, R156, -R73 ;  /* 0x800000499c3c7220 */ /* 0x000fe20000410000 */
[----:B------:R-:W-:Y:S01]  /*6ee0*/  FFMA.FTZ R76, R26, R221, R63 ;  /* 0x000000dd1a4c7223 */ /* 0x000fe2000001003f */
[-C--:B------:R-:W-:Y:S01]  /*6ef0*/  FMUL.FTZ R156, R156, -R177.reuse ;  /* 0x800000b19c9c7220 */ /* 0x080fe20000410000 */
[----:B------:R-:W-:Y:S01]  /*6f00*/  FFMA.FTZ R63, R29, -R202, R62 ;  /* 0x800000ca1d3f7223 */ /* 0x000fe2000001003e */
[----:B------:R-:W-:Y:S01]  /*6f10*/  FFMA.FTZ R61, R157, R177, -R60 ;  /* 0x000000b19d3d7223 */ /* 0x000fe2000001083c */
[----:B------:R-:W-:Y:S01]  /*6f20*/  FFMA.FTZ R75, R25, R222, R76 ;  /* 0x000000de194b7223 */ /* 0x000fe2000001004c */
[----:B------:R-:W-:Y:S01]  /*6f30*/  FFMA.FTZ R74, R157, R73, R156 ;  /* 0x000000499d4a7223 */ /* 0x000fe2000001009c */
[----:B------:R-:W-:Y:S01]  /*6f40*/  FFMA.FTZ R62, R28, -R207, R63 ;  /* 0x800000cf1c3e7223 */ /* 0x000fe2000001003f */
[----:B------:R-:W-:Y:S01]  /*6f50*/  FADD.FTZ R178, R178, R61 ;  /* 0x0000003db2b27221 */ /* 0x000fe20000010000 */
[----:B------:R-:W-:Y:S01]  /*6f60*/  FFMA.FTZ R76, R24, R223, R75 ;  /* 0x000000df184c7223 */ /* 0x000fe2000001004b */
[----:B------:R-:W-:Y:S01]  /*6f70*/  FADD.FTZ R74, -R183, R74 ;  /* 0x0000004ab74a7221 */ /* 0x000fe20000010100 */
[----:B------:R-:W-:Y:S01]  /*6f80*/  FFMA.FTZ R63, R27, -R204, R62 ;  /* 0x800000cc1b3f7223 */ /* 0x000fe2000001003e */
        /* <DEDUP_REMOVED lines=22> */
[----:B------:R-:W-:Y:S01]  /*70f0*/  FMUL.FTZ R77, R168, UR46 ;  /* 0x0000002ea84d7c20 */ /* 0x000fe20008410000 */
[C---:B------:R-:W-:Y:S01]  /*7100*/  FMUL.FTZ R63, R194.reuse, UR46 ;  /* 0x0000002ec23f7c20 */ /* 0x040fe20008410000 */
[----:B------:R-:W-:Y:S01]  /*7110*/  FADD.FTZ R76, -R181, R76 ;  /* 0x0000004cb54c7221 */ /* 0x000fe20000010100 */
[----:B------:R-:W-:Y:S01]  /*7120*/  FFMA.FTZ R61, R21, -R212, R60 ;  /* 0x800000d4153d7223 */ /* 0x000fe2000001003c */
[----:B------:R-:W-:Y:S01]  /*7130*/  FFMA.FTZ R78, R194, UR47, -R77 ;  /* 0x0000002fc24e7c23 */ /* 0x000fe2000801084d */
[----:B------:R-:W-:Y:S01]  /*7140*/  FFMA.FTZ R235, -R2, R133, R235 ;  /* 0x0000008502eb7223 */ /* 0x000fe200000101eb */
[----:B------:R-:W-:Y:S01]  /*7150*/  FFMA.FTZ R82, R168, UR47, R63 ;  /* 0x0000002fa8527c23 */ /* 0x000fe2000801003f */
[----:B------:R-:W-:Y:S01]  /*7160*/  FFMA.FTZ R60, R20, -R199, R61 ;  /* 0x800000c7143c7223 */ /* 0x000fe2000001003d */
[----:B------:R-:W-:Y:S01]  /*7170*/  FMUL.FTZ R77, R233, R78 ;  /* 0x0000004ee94d7220 */ /* 0x000fe20000410000 */
[C---:B------:R-:W-:Y:S01]  /*7180*/  FMUL.FTZ R78, R162.reuse, -R76 ;  /* 0x8000004ca24e7220 */ /* 0x040fe20000410000 */
[----:B------:R-:W-:Y:S01]  /*7190*/  FMUL.FTZ R61, R162, -R180 ;  /* 0x800000b4a23d7220 */ /* 0x000fe20000410000 */
[----:B------:R-:W-:Y:S01]  /*71a0*/  FMUL.FTZ R79, R167, UR46 ;  /* 0x0000002ea74f7c20 */ /* 0x000fe20008410000 */
[----:B------:R-:W-:Y:S01]  /*71b0*/  FFMA.FTZ R82, R235, R82, R77 ;  /* 0x00000052eb527223 */ /* 0x000fe2000001004d */
[C---:B------:R-:W-:Y:S01]  /*71c0*/  FFMA.FTZ R77, R163.reuse, R180, -R78 ;  /* 0x000000b4a34d7223 */ /* 0x040fe2000001084e */
[----:B------:R-:W-:Y:S01]  /*71d0*/  FFMA.FTZ R78, R163, R76, R61 ;  /* 0x0000004ca34e7223 */ /* 0x000fe2000001003d */
[----:B------:R-:W-:Y:S01]  /*71e0*/  FFMA.FTZ R79, R64, UR47, -R79 ;  /* 0x0000002f404f7c23 */ /* 0x000fe2000801084f */
[----:B------:R-:W-:Y:S01]  /*71f0*/  FMUL.FTZ R194, R2, R194 ;  /* 0x000000c202c27220 */ /* 0x000fe20000410000 */
[----:B------:R-:W-:Y:S01]  /*7200*/  FADD.FTZ R77, R196, R77 ;  /* 0x0000004dc44d7221 */ /* 0x000fe20000010000 */
[----:B------:R-:W-:Y:S01]  /*7210*/  FADD.FTZ R195, -R195, R78 ;  /* 0x0000004ec3c37221 */ /* 0x000fe20000010100 */
[----:B------:R-:W-:Y:S01]  /*7220*/  FMUL.FTZ R111, R232, R79 ;  /* 0x0000004fe86f7220 */ /* 0x000fe20000410000 */
[----:B------:R-:W-:Y:S01]  /*7230*/  FFMA.FTZ R63, R19, -R232, R60 ;  /* 0x800000e8133f7223 */ /* 0x000fe2000001003c */
[C---:B------:R-:W-:Y:S01]  /*7240*/  FMUL.FTZ R60, R233.reuse, R194 ;  /* 0x000000c2e93c7220 */ /* 0x040fe20000410000 */
[C---:B------:R-:W-:Y:S01]  /*7250*/  FMUL.FTZ R78, R164.reuse, -R195 ;  /* 0x800000c3a44e7220 */ /* 0x040fe20000410000 */
[----:B------:R-:W-:Y:S01]  /*7260*/  FMUL.FTZ R164, R164, -R77 ;  /* 0x8000004da4a47220 */ /* 0x000fe20000410000 */
[----:B------:R-:W-:Y:S01]  /*7270*/  FFMA.FTZ R63, R18, -R233, R63 ;  /* 0x800000e9123f7223 */ /* 0x000fe2000001003f */
[-C--:B------:R-:W-:Y:S01]  /*7280*/  FMUL.FTZ R233, R233, R80.reuse ;  /* 0x00000050e9e97220 */ /* 0x080fe20000410000 */
[C---:B------:R-:W-:Y:S01]  /*7290*/  FFMA.FTZ R79, R165.reuse, R77, -R78 ;  /* 0x0000004da54f7223 */ /* 0x040fe2000001084e */
[----:B------:R-:W-:Y:S01]  /*72a0*/  FFMA.FTZ R110, R165, R195, R164 ;  /* 0x000000c3a56e7223 */ /* 0x000fe200000100a4 */
[----:B------:R-:W-:Y:S01]  /*72b0*/  FFMA.FTZ R60, R235, R80, R60 ;  /* 0x00000050eb3c7223 */ /* 0x000fe2000001003c */
[----:B------:R-:W-:Y:S01]  /*72c0*/  FFMA.FTZ R83, R133, R168, R82 ;  /* 0x000000a885537223 */ /* 0x000fe20000010052 */
[----:B------:R-:W-:Y:S01]  /*72d0*/  FADD.FTZ R198, R198, R79 ;  /* 0x0000004fc6c67221 */ /* 0x000fe20000010000 */
[----:B------:R-:W-:Y:S01]  /*72e0*/  FADD.FTZ R110, -R197, R110 ;  /* 0x0000006ec56e7221 */ /* 0x000fe20000010100 */
[----:B------:R-:W-:-:S02]  /*72f0*/  HADD2.F32 R80, -RZ, R103.H0_H0 ;  /* 0x20000067ff507230 */ /* 0x000fc40000004100 */
[C---:B------:R-:W-:Y:S01]  /*7300*/  FFMA.FTZ R79, -R17.reuse, R132, R214 ;  /* 0x00000084114f7223 */ /* 0x040fe200000101d6 */
[C---:B------:R-:W-:Y:S01]  /*7310*/  FMUL.FTZ R78, R17.reuse, R198 ;  /* 0x000000c6114e7220 */ /* 0x040fe20000410000 */
[C---:B------:R-:W-:Y:S01]  /*7320*/  FMUL.FTZ R82, R16.reuse, R77 ;  /* 0x0000004d10527220 */ /* 0x040fe20000410000 */
[----:B------:R-:W-:Y:S01]  /*7330*/  FMUL.FTZ R138, R17, R110 ;  /* 0x0000006e118a7220 */ /* 0x000fe20000410000 */
[----:B------:R-:W-:Y:S01]  /*7340*/  FMUL.FTZ R133, R3, R167 ;  /* 0x000000a703857220 */ /* 0x000fe20000410000 */
[----:B------:R-:W-:Y:S01]  /*7350*/  FMUL.FTZ R140, R201, R78 ;  /* 0x0000004ec98c7220 */ /* 0x000fe20000410000 */
[----:B------:R-:W-:Y:S01]  /*7360*/  FFMA.FTZ R234, -R3, R136, R234 ;  /* 0x0000008803ea7223 */ /* 0x000fe200000101ea */
[C---:B------:R-:W-:Y:S01]  /*7370*/  FFMA.FTZ R215, -R16.reuse, R80, R215 ;  /* 0x0000005010d77223 */ /* 0x040fe200000101d7 */
[----:B------:R-:W-:Y:S01]  /*7380*/  FMUL.FTZ R142, R16, R195 ;  /* 0x000000c3108e7220 */ /* 0x000fe20000410000 */
[----:B------:R-:W-:Y:S01]  /*7390*/  FMUL.FTZ R144, R203, R82 ;  /* 0x00000052cb907220 */ /* 0x000fe20000410000 */
[-C--:B------:R-:W-:Y:S01]  /*73a0*/  FFMA.FTZ R139, R79, R138.reuse, -R140 ;  /* 0x0000008a4f8b7223 */ /* 0x080fe2000001088c */
[----:B------:R-:W-:Y:S01]  /*73b0*/  FMUL.FTZ R138, R201, R138 ;  /* 0x0000008ac98a7220 */ /* 0x000fe20000410000 */
[----:B------:R-:W-:Y:S01]  /*73c0*/  FADD.FTZ R34, R133, R34 ;  /* 0x0000002285227221 */ /* 0x000fe20000010000 */
[-C--:B------:R-:W-:Y:S01]  /*73d0*/  FMUL.FTZ R232, R232, R133.reuse ;  /* 0x00000085e8e87220 */ /* 0x080fe20000410000 */
[----:B------:R-:W-:Y:S01]  /*73e0*/  FFMA.FTZ R133, R234, R133, R81 ;  /* 0x00000085ea857223 */ /* 0x000fe20000010051 */
[----:B------:R-:W-:Y:S01]  /*73f0*/  FFMA.FTZ R144, R215, R142, -R144 ;  /* 0x0000008ed7907223 */ /* 0x000fe20000010890 */
[----:B------:R-:W-:Y:S01]  /*7400*/  FADD.FTZ R88, R83, R88 ;  /* 0x0000005853587221 */ /* 0x000fe20000010000 */
[----:B------:R-:W-:-:S02]  /*7410*/  HADD2.F32 R81, -RZ, R102.H0_H0 ;  /* 0x20000066ff517230 */ /* 0x000fc40000004100 */
[----:B------:R-:W-:Y:S01]  /*7420*/  FMUL.FTZ R142, R203, R142 ;  /* 0x0000008ecb8e7220 */ /* 0x000fe20000410000 */
[----:B------:R-:W-:Y:S01]  /*7430*/  FFMA.FTZ R137, R79, R78, R138 ;  /* 0x0000004e4f897223 */ /* 0x000fe2000001008a */
[----:B------:R-:W-:Y:S01]  /*7440*/  FMUL.FTZ R83, R15, R180 ;  /* 0x000000b40f537220 */ /* 0x000fe20000410000 */
[----:B------:R-:W-:Y:S02]  /*7450*/  HADD2.F32 R138, -RZ, R101.H0_H0 ;  /* 0x20000065ff8a7230 */ /* 0x000fe40000004100 */
[----:B------:R-:W-:Y:S01]  /*7460*/  FFMA.FTZ R142, R215, R82, R142 ;  /* 0x00000052d78e7223 */ /* 0x000fe2000001008e */
[----:B------:R-:W-:Y:S01]  /*7470*/  FADD.FTZ R137, RZ, R137 ;  /* 0x00000089ff897221 */ /* 0x000fe20000010000 */
[C---:B------:R-:W-:Y:S01]  /*7480*/  FFMA.FTZ R216, -R15.reuse, R81, R216 ;  /* 0x000000510fd87223 */ /* 0x040fe200000101d8 */
[----:B------:R-:W-:Y:S01]  /*7490*/  FMUL.FTZ R141, R15, R76 ;  /* 0x0000004c0f8d7220 */ /* 0x000fe20000410000 */
[----:B------:R-:W-:Y:S01]  /*74a0*/  FMUL.FTZ R143, R200, R83 ;  /* 0x00000053c88f7220 */ /* 0x000fe20000410000 */
[C---:B------:R-:W-:Y:S01]  /*74b0*/  FMUL.FTZ R140, R14.reuse, R179 ;  /* 0x000000b30e8c7220 */ /* 0x040fe20000410000 */
[----:B------:R-:W-:Y:S01]  /*74c0*/  FADD.FTZ R139, RZ, R139 ;  /* 0x0000008bff8b7221 */ /* 0x000fe20000010000 */
[----:B------:R-:W-:Y:S01]  /*74d0*/  FADD.FTZ R142, R137, R142 ;  /* 0x0000008e898e7221 */ /* 0x000fe20000010000 */
[----:B------:R-:W-:Y:S01]  /*74e0*/  FFMA.FTZ R217, -R14, R138, R217 ;  /* 0x0000008a0ed97223 */ /* 0x000fe200000101d9 */
[----:B------:R-:W-:Y:S01]  /*74f0*/  FFMA.FTZ R143, R216, R141, -R143 ;  /* 0x0000008dd88f7223 */ /* 0x000fe2000001088f */
[----:B------:R-:W-:Y:S01]  /*7500*/  FMUL.FTZ R146, R14, R75 ;  /* 0x0000004b0e927220 */ /* 0x000fe20000410000 */
[----:B------:R-:W-:Y:S01]  /*7510*/  FMUL.FTZ R148, R205, R140 ;  /* 0x0000008ccd947220 */ /* 0x000fe20000410000 */
[----:B------:R-:W-:Y:S01]  /*7520*/  FADD.FTZ R144, R139, R144 ;  /* 0x000000908b907221 */ /* 0x000fe20000010000 */
[----:B------:R-:W-:-:S02]  /*7530*/  HADD2.F32 R137, -RZ, R100.H0_H0 ;  /* 0x20000064ff897230 */ /* 0x000fc40000004100 */
[----:B------:R-:W-:Y:S01]  /*7540*/  FMUL.FTZ R141, R200, R141 ;  /* 0x0000008dc88d7220 */ /* 0x000fe20000410000 */
[----:B------:R-:W-:Y:S01]  /*7550*/  FMUL.FTZ R139, R13, R178 ;  /* 0x000000b20d8b7220 */ /* 0x000fe20000410000 */
[-C--:B------:R-:W-:Y:S01]  /*7560*/  FFMA.FTZ R148, R217, R146.reuse, -R148 ;  /* 0x00000092d9947223 */ /* 0x080fe20000010894 */
[----:B------:R-:W-:Y:S01]  /*7570*/  FMUL.FTZ R146, R205, R146 ;  /* 0x00000092cd927220 */ /* 0x000fe20000410000 */
[----:B------:R-:W-:Y:S01]  /*7580*/  FFMA.FTZ R141, R216, R83, R141 ;  /* 0x00000053d88d7223 */ /* 0x000fe2000001008d */
[C---:B------:R-:W-:Y:S01]  /*7590*/  FFMA.FTZ R218, -R13.reuse, R137, R218 ;  /* 0x000000890dda7223 */ /* 0x040fe200000101da */
[----:B------:R-:W-:Y:S01]  /*75a0*/  FMUL.FTZ R145, R13, R74 ;  /* 0x0000004a0d917220 */ /* 0x000fe20000410000 */
[----:B------:R-:W-:Y:S01]  /*75b0*/  FMUL.FTZ R147, R202, R139 ;  /* 0x0000008bca937220 */ /* 0x000fe20000410000 */
[----:B------:R-:W-:Y:S01]  /*75c0*/  FADD.FTZ R141, R142, R141 ;  /* 0x0000008d8e8d7221 */ /* 0x000fe20000010000 */
[----:B------:R-:W-:Y:S01]  /*75d0*/  FFMA.FTZ R146, R217, R140, R146 ;  /* 0x0000008cd9927223 */ /* 0x000fe20000010092 */
[----:B------:R-:W-:Y:S01]  /*75e0*/  FADD.FTZ R143, R144, R143 ;  /* 0x0000008f908f7221 */ /* 0x000fe20000010000 */
[-C--:B------:R-:W-:Y:S01]  /*75f0*/  FFMA.FTZ R150, R218, R145.reuse, -R147 ;  /* 0x00000091da967223 */ /* 0x080fe20000010893 */
[----:B------:R-:W-:Y:S01]  /*7600*/  FMUL.FTZ R145, R202, R145 ;  /* 0x00000091ca917220 */ /* 0x000fe20000410000 */
[----:B------:R-:W-:Y:S01]  /*7610*/  FADD.FTZ R141, R141, R146 ;  /* 0x000000928d8d7221 */ /* 0x000fe20000010000 */
[----:B------:R-:W-:-:S02]  /*7620*/  HADD2.F32 R142, -RZ, R99.H0_H0 ;  /* 0x20000063ff8e7230 */ /* 0x000fc40000004100 */
[----:B------:R-:W-:Y:S01]  /*7630*/  FMUL.FTZ R152, R12, R73 ;  /* 0x000000490c987220 */ /* 0x000fe20000410000 */
[----:B------:R-:W-:Y:S01]  /*7640*/  FFMA.FTZ R146, R218, R139, R145 ;  /* 0x0000008bda927223 */ /* 0x000fe20000010091 */
[----:B------:R-:W-:Y:S01]  /*7650*/  FADD.FTZ R143, R143, R148 ;  /* 0x000000948f8f7221 */ /* 0x000fe20000010000 */
[C---:B------:R-:W-:Y:S01]  /*7660*/  FMUL.FTZ R144, R12.reuse, R177 ;  /* 0x000000b10c907220 */ /* 0x040fe20000410000 */
[----:B------:R-:W-:Y:S01]  /*7670*/  FFMA.FTZ R219, -R12, R142, R219 ;  /* 0x0000008e0cdb7223 */ /* 0x000fe200000101db */
[----:B------:R-:W-:Y:S01]  /*7680*/  FADD.FTZ R146, R141, R146 ;  /* 0x000000928d927221 */ /* 0x000fe20000010000 */
[----:B------:R-:W-:Y:S01]  /*7690*/  FMUL.FTZ R154, R207, R152 ;  /* 0x00000098cf9a7220 */ /* 0x000fe20000410000 */
[----:B------:R-:W-:Y:S01]  /*76a0*/  FADD.FTZ R150, R143, R150 ;  /* 0x000000968f967221 */ /* 0x000fe20000010000 */
[----:B------:R-:W-:Y:S02]  /*76b0*/  HADD2.F32 R141, -RZ, R98.H0_H0 ;  /* 0x20000062ff8d7230 */ /* 0x000fe40000004100 */
[----:B------:R-:W-:Y:S01]  /*76c0*/  FMUL.FTZ R147, R207, R144 ;  /* 0x00000090cf937220 */ /* 0x000fe20000410000 */
[----:B------:R-:W-:Y:S01]  /*76d0*/  FMUL.FTZ R143, R11, R176 ;  /* 0x000000b00b8f7220 */ /* 0x000fe20000410000 */
[----:B------:R-:W-:Y:S01]  /*76e0*/  FFMA.FTZ R145, R219, R144, R154 ;  /* 0x00000090db917223 */ /* 0x000fe2000001009a */
[----:B------:R-:W-:Y:S01]  /*76f0*/  FMUL.FTZ R151, R11, R72 ;  /* 0x000000480b977220 */ /* 0x000fe20000410000 */
[----:B------:R-:W-:Y:S01]  /*7700*/  FFMA.FTZ R147, R219, R152, -R147 ;  /* 0x00000098db937223 */ /* 0x000fe20000010893 */
[----:B------:R-:W-:Y:S01]  /*7710*/  FFMA.FTZ R220, -R11, R141, R220 ;  /* 0x0000008d0bdc7223 */ /* 0x000fe200000101dc */
[----:B------:R-:W-:Y:S01]  /*7720*/  FMUL.FTZ R153, R204, R143 ;  /* 0x0000008fcc997220 */ /* 0x000fe20000410000 */
[----:B------:R-:W-:Y:S01]  /*7730*/  FADD.FTZ R149, R146, R145 ;  /* 0x0000009192957221 */ /* 0x000fe20000010000 */
[----:B------:R-:W-:-:S02]  /*7740*/  HADD2.F32 R146, -RZ, R97.H0_H0 ;  /* 0x20000061ff927230 */ /* 0x000fc40000004100 */
[----:B------:R-:W-:Y:S01]  /*7750*/  FADD.FTZ R150, R150, R147 ;  /* 0x0000009396967221 */ /* 0x000fe20000010000 */
[----:B------:R-:W-:Y:S02]  /*7760*/  HADD2.F32 R145, -RZ, R96.H0_H0 ;  /* 0x20000060ff917230 */ /* 0x000fe40000004100 */
[-C--:B------:R-:W-:Y:S01]  /*7770*/  FFMA.FTZ R153, R220, R151.reuse, -R153 ;  /* 0x00000097dc997223 */ /* 0x080fe20000010899 */
[----:B------:R-:W-:Y:S01]  /*7780*/  FMUL.FTZ R151, R204, R151 ;  /* 0x00000097cc977220 */ /* 0x000fe20000410000 */
[C---:B------:R-:W-:Y:S01]  /*7790*/  FMUL.FTZ R147, R9.reuse, R174 ;  /* 0x000000ae09937220 */ /* 0x040fe20000410000 */
[C---:B------:R-:W-:Y:S01]  /*77a0*/  FMUL.FTZ R154, R10.reuse, R71 ;  /* 0x000000470a9a7220 */ /* 0x040fe20000410000 */
[C---:B------:R-:W-:Y:S01]  /*77b0*/  FMUL.FTZ R148, R10.reuse, R175 ;  /* 0x000000af0a947220 */ /* 0x040fe20000410000 */
[----:B------:R-:W-:Y:S01]  /*77c0*/  FFMA.FTZ R221, -R10, R146, R221 ;  /* 0x000000920add7223 */ /* 0x000fe200000101dd */
[C---:B------:R-:W-:Y:S01]  /*77d0*/  FFMA.FTZ R222, -R9.reuse, R145, R222 ;  /* 0x0000009109de7223 */ /* 0x040fe200000101de */
[----:B------:R-:W-:Y:S01]  /*77e0*/  FMUL.FTZ R155, R9, R70 ;  /* 0x00000046099b7220 */ /* 0x000fe20000410000 */
[----:B------:R-:W-:Y:S01]  /*77f0*/  FFMA.FTZ R152, R220, R143, R151 ;  /* 0x0000008fdc987223 */ /* 0x000fe20000010097 */
[----:B------:R-:W-:Y:S01]  /*7800*/  FMUL.FTZ R157, R206, R147 ;  /* 0x00000093ce9d7220 */ /* 0x000fe20000410000 */
[C---:B------:R-:W-:Y:S01]  /*7810*/  FMUL.FTZ R156, R209.reuse, R154 ;  /* 0x0000009ad19c7220 */ /* 0x040fe20000410000 */
[-C--:B------:R-:W-:Y:S01]  /*7820*/  FMUL.FTZ R151, R209, R148.reuse ;  /* 0x00000094d1977220 */ /* 0x080fe20000410000 */
[----:B------:R-:W-:Y:S01]  /*7830*/  FADD.FTZ R149, R149, R152 ;  /* 0x0000009895957221 */ /* 0x000fe20000010000 */
[-C--:B------:R-:W-:Y:S01]  /*7840*/  FFMA.FTZ R158, R222, R155.reuse, -R157 ;  /* 0x0000009bde9e7223 */ /* 0x080fe2000001089d */
[C---:B------:R-:W-:Y:S01]  /*7850*/  FFMA.FTZ R156, R221.reuse, R148, R156 ;  /* 0x00000094dd9c7223 */ /* 0x040fe2000001009c */
[----:B------:R-:W-:Y:S01]  /*7860*/  FADD.FTZ R153, R150, R153 ;  /* 0x0000009996997221 */ /* 0x000fe20000010000 */
[----:B------:R-:W-:Y:S01]  /*7870*/  FMUL.FTZ R155, R206, R155 ;  /* 0x0000009bce9b7220 */ /* 0x000fe20000410000 */
[----:B------:R-:W-:Y:S01]  /*7880*/  FFMA.FTZ R154, R221, R154, -R151 ;  /* 0x0000009add9a7223 */ /* 0x000fe20000010897 */
[----:B------:R-:W-:-:S02]  /*7890*/  HADD2.F32 R150, -RZ, R95.H0_H0 ;  /* 0x2000005fff967230 */ /* 0x000fc40000004100 */
[----:B------:R-:W-:Y:S01]  /*78a0*/  FMUL.FTZ R152, R8, R173 ;  /* 0x000000ad08987220 */ /* 0x000fe20000410000 */
[----:B------:R-:W-:Y:S01]  /*78b0*/  FADD.FTZ R156, R149, R156 ;  /* 0x0000009c959c7221 */ /* 0x000fe20000010000 */
[----:B------:R-:W-:Y:S01]  /*78c0*/  FFMA.FTZ R155, R222, R147, R155 ;  /* 0x00000093de9b7223 */ /* 0x000fe2000001009b */
[----:B------:R-:W-:Y:S01]  /*78d0*/  FADD.FTZ R153, R153, R154 ;  /* 0x0000009a99997221 */ /* 0x000fe20000010000 */
[----:B------:R-:W-:Y:S02]  /*78e0*/  HADD2.F32 R149, -RZ, R94.H0_H0 ;  /* 0x2000005eff957230 */ /* 0x000fe40000004100 */
[C---:B------:R-:W-:Y:S01]  /*78f0*/  FMUL.FTZ R154, R8.reuse, R69 ;  /* 0x00000045089a7220 */ /* 0x040fe20000410000 */
[----:B------:R-:W-:Y:S01]  /*7900*/  FFMA.FTZ R223, -R8, R150, R223 ;  /* 0x0000009608df7223 */ /* 0x000fe200000101df */
[----:B------:R-:W-:Y:S01]  /*7910*/  FMUL.FTZ R151, R7, R172 ;  /* 0x000000ac07977220 */ /* 0x000fe20000410000 */
[----:B------:R-:W-:Y:S01]  /*7920*/  FMUL.FTZ R157, R211, R152 ;  /* 0x00000098d39d7220 */ /* 0x000fe20000410000 */
[----:B------:R-:W-:Y:S01]  /*7930*/  FADD.FTZ R155, R156, R155 ;  /* 0x0000009b9c9b7221 */ /* 0x000fe20000010000 */
[----:B------:R-:W-:Y:S01]  /*7940*/  FFMA.FTZ R224, -R7, R149, R224 ;  /* 0x0000009507e07223 */ /* 0x000fe200000101e0 */
[----:B------:R-:W-:Y:S01]  /*7950*/  FMUL.FTZ R156, R211, R154 ;  /* 0x0000009ad39c7220 */ /* 0x000fe20000410000 */
[----:B------:R-:W-:Y:S01]  /*7960*/  FMUL.FTZ R159, R7, R68 ;  /* 0x00000044079f7220 */ /* 0x000fe20000410000 */
[----:B------:R-:W-:Y:S01]  /*7970*/  FMUL.FTZ R161, R208, R151 ;  /* 0x00000097d0a17220 */ /* 0x000fe20000410000 */
[----:B------:R-:W-:Y:S01]  /*7980*/  FFMA.FTZ R160, R223, R154, -R157 ;  /* 0x0000009adfa07223 */ /* 0x000fe2000001089d */
[----:B------:R-:W-:Y:S01]  /*7990*/  FMUL.FTZ R154, R6, R171 ;  /* 0x000000ab069a7220 */ /* 0x000fe20000410000 */
[----:B------:R-:W-:Y:S01]  /*79a0*/  FADD.FTZ R153, R153, R158 ;  /* 0x0000009e99997221 */ /* 0x000fe20000010000 */
[----:B------:R-:W-:Y:S01]  /*79b0*/  FFMA.FTZ R156, R223, R152, R156 ;  /* 0x00000098df9c7223 */ /* 0x000fe2000001009c */
[----:B------:R-:W-:Y:S01]  /*79c0*/  FFMA.FTZ R158, R224, R159, -R161 ;  /* 0x0000009fe09e7223 */ /* 0x000fe200000108a1 */
[----:B------:R-:W-:Y:S01]  /*79d0*/  FMUL.FTZ R162, R6, R67 ;  /* 0x0000004306a27220 */ /* 0x000fe20000410000 */
[----:B------:R-:W-:Y:S01]  /*79e0*/  FMUL.FTZ R159, R208, R159 ;  /* 0x0000009fd09f7220 */ /* 0x000fe20000410000 */
[----:B------:R-:W-:Y:S01]  /*79f0*/  FFMA.FTZ R225, -R6, R129, R225 ;  /* 0x0000008106e17223 */ /* 0x000fe200000101e1 */
[----:B------:R-:W-:Y:S01]  /*7a00*/  FMUL.FTZ R157, R213, R154 ;  /* 0x0000009ad59d7220 */ /* 0x000fe20000410000 */
[----:B------:R-:W-:Y:S01]  /*7a10*/  FADD.FTZ R155, R155, R156 ;  /* 0x0000009c9b9b7221 */ /* 0x000fe20000010000 */
[-C--:B------:R-:W-:Y:S01]  /*7a20*/  FMUL.FTZ R164, R213, R162.reuse ;  /* 0x000000a2d5a47220 */ /* 0x080fe20000410000 */
[----:B------:R-:W-:Y:S01]  /*7a30*/  FFMA.FTZ R156, R224, R151, R159 ;  /* 0x00000097e09c7223 */ /* 0x000fe2000001009f */
[----:B------:R-:W-:Y:S01]  /*7a40*/  FADD.FTZ R153, R153, R160 ;  /* 0x000000a099997221 */ /* 0x000fe20000010000 */
[----:B------:R-:W-:Y:S01]  /*7a50*/  FFMA.FTZ R162, R225, R162, -R157 ;  /* 0x000000a2e1a27223 */ /* 0x000fe2000001089d */
[----:B------:R-:W-:Y:S01]  /*7a60*/  FMUL.FTZ R157, R5, R170 ;  /* 0x000000aa059d7220 */ /* 0x000fe20000410000 */
[----:B------:R-:W-:Y:S01]  /*7a70*/  FADD.FTZ R155, R155, R156 ;  /* 0x0000009c9b9b7221 */ /* 0x000fe20000010000 */
[----:B------:R-:W-:Y:S01]  /*7a80*/  FFMA.FTZ R164, R225, R154, R164 ;  /* 0x0000009ae1a47223 */ /* 0x000fe200000100a4 */
[----:B------:R-:W-:Y:S01]  /*7a90*/  FADD.FTZ R153, R153, R158 ;  /* 0x0000009e99997221 */ /* 0x000fe20000010000 */
[C---:B------:R-:W-:Y:S01]  /*7aa0*/  FFMA.FTZ R210, -R5.reuse, R134, R210 ;  /* 0x0000008605d27223 */ /* 0x040fe200000101d2 */
[----:B------:R-:W-:Y:S01]  /*7ab0*/  FMUL.FTZ R159, R5, R66 ;  /* 0x00000042059f7220 */ /* 0x000fe20000410000 */
[----:B------:R-:W-:Y:S01]  /*7ac0*/  FMUL.FTZ R161, R212, R157 ;  /* 0x0000009dd4a17220 */ /* 0x000fe20000410000 */
[C---:B------:R-:W-:Y:S01]  /*7ad0*/  FMUL.FTZ R158, R4.reuse, R169 ;  /* 0x000000a9049e7220 */ /* 0x040fe20000410000 */
[----:B------:R-:W-:Y:S01]  /*7ae0*/  FADD.FTZ R155, R155, R164 ;  /* 0x000000a49b9b7221 */ /* 0x000fe20000010000 */
[C---:B------:R-:W-:Y:S01]  /*7af0*/  FFMA.FTZ R227, -R4.reuse, R131, R227 ;  /* 0x0000008304e37223 */ /* 0x040fe200000101e3 */
[----:B------:R-:W-:Y:S01]  /*7b00*/  FMUL.FTZ R160, R4, R65 ;  /* 0x0000004104a07220 */ /* 0x000fe20000410000 */
[-C--:B------:R-:W-:Y:S01]  /*7b10*/  FFMA.FTZ R156, R210, R159.reuse, -R161 ;  /* 0x0000009fd29c7223 */ /* 0x080fe200000108a1 */
[----:B------:R-:W-:Y:S01]  /*7b20*/  FMUL.FTZ R164, R199, R158 ;  /* 0x0000009ec7a47220 */ /* 0x000fe20000410000 */
[----:B------:R-:W-:Y:S01]  /*7b30*/  FADD.FTZ R153, R153, R162 ;  /* 0x000000a299997221 */ /* 0x000fe20000010000 */
[----:B------:R-:W-:Y:S01]  /*7b40*/  FMUL.FTZ R159, R212, R159 ;  /* 0x0000009fd49f7220 */ /* 0x000fe20000410000 */
[----:B------:R-:W-:Y:S01]  /*7b50*/  FMUL.FTZ R162, R64, UR46 ;  /* 0x0000002e40a27c20 */ /* 0x000fe20008410000 */
[-C--:B------:R-:W-:Y:S01]  /*7b60*/  FFMA.FTZ R164, R227, R160.reuse, -R164 ;  /* 0x000000a0e3a47223 */ /* 0x080fe200000108a4 */
[----:B------:R-:W-:Y:S01]  /*7b70*/  FADD.FTZ R153, R153, R156 ;  /* 0x0000009c99997221 */ /* 0x000fe20000010000 */
[----:B------:R-:W-:Y:S01]  /*7b80*/  FFMA.FTZ R64, R210, R157, R159 ;  /* 0x0000009dd2407223 */ /* 0x000fe2000001009f */
[----:B------:R-:W-:Y:S01]  /*7b90*/  FFMA.FTZ R135, R234, R135, -R232 ;  /* 0x00000087ea877223 */ /* 0x000fe200000108e8 */
[----:B------:R-:W-:Y:S01]  /*7ba0*/  FMUL.FTZ R160, R199, R160 ;  /* 0x000000a0c7a07220 */ /* 0x000fe20000410000 */
[----:B------:R-:W-:Y:S01]  /*7bb0*/  FADD.FTZ R164, R153, R164 ;  /* 0x000000a499a47221 */ /* 0x000fe20000010000 */
[----:B------:R-:W-:Y:S01]  /*7bc0*/  FADD.FTZ R64, R155, R64 ;  /* 0x000000409b407221 */ /* 0x000fe20000010000 */
[----:B------:R-:W-:Y:S01]  /*7bd0*/  FFMA.FTZ R61, R235, R194, -R233 ;  /* 0x000000c2eb3d7223 */ /* 0x000fe200000108e9 */
[----:B------:R-:W-:Y:S01]  /*7be0*/  FFMA.FTZ R155, R227, R158, R160 ;  /* 0x0000009ee39b7223 */ /* 0x000fe200000100a0 */
[----:B------:R-:W-:Y:S01]  /*7bf0*/  FADD.FTZ R164, R164, R135 ;  /* 0x00000087a4a47221 */ /* 0x000fe20000010000 */
[----:B------:R-:W-:Y:S01]  /*7c00*/  FFMA.FTZ R162, R167, UR47, R162 ;  /* 0x0000002fa7a27c23 */ /* 0x000fe200080100a2 */
[----:B------:R-:W-:Y:S01]  /*7c10*/  FMUL.FTZ R156, R169, UR46 ;  /* 0x0000002ea99c7c20 */ /* 0x000fe20008410000 */
[----:B------:R-:W-:Y:S01]  /*7c20*/  FADD.FTZ R64, R64, R155 ;  /* 0x0000009b40407221 */ /* 0x000fe20000010000 */
[----:B------:R-:W-:Y:S01]  /*7c30*/  FADD.FTZ R164, R164, R61 ;  /* 0x0000003da4a47221 */ /* 0x000fe20000010000 */
[----:B------:R-:W-:Y:S01]  /*7c40*/  FFMA.FTZ R111, R234, R162, R111 ;  /* 0x000000a2ea6f7223 */ /* 0x000fe2000001006f */
[----:B------:R-:W-:Y:S01]  /*7c50*/  FMUL.FTZ R61, R170, UR46 ;  /* 0x0000002eaa3d7c20 */ /* 0x000fe20008410000 */
[----:B------:R-:W0:Y:S01]  /*7c60*/  SHFL.DOWN PT, R162, R63, 0x1, 0x1f ;  /* 0x08201f003fa27f89 */ /* 0x000e2200000e0000 */
[----:B------:R-:W-:Y:S01]  /*7c70*/  FADD.FTZ R133, R64, R133 ;  /* 0x0000008540857221 */ /* 0x000fe20000010000 */
[C---:B------:R-:W-:Y:S01]  /*7c80*/  FFMA.FTZ R156, R65.reuse, UR47, -R156 ;  /* 0x0000002f419c7c23 */ /* 0x040fe2000801089c */
[----:B------:R-:W-:Y:S01]  /*7c90*/  FMUL.FTZ R64, R65, UR46 ;  /* 0x0000002e41407c20 */ /* 0x000fe20008410000 */
[----:B------:R-:W1:Y:S01]  /*7ca0*/  SHFL.DOWN PT, R160, R164, 0x1, 0x1f ;  /* 0x08201f00a4a07f89 */ /* 0x000e6200000e0000 */
[----:B------:R-:W-:Y:S01]  /*7cb0*/  FADD.FTZ R60, R133, R60 ;  /* 0x0000003c853c7221 */ /* 0x000fe20000010000 */
[C---:B------:R-:W-:Y:S01]  /*7cc0*/  FFMA.FTZ R65, R66.reuse, UR47, -R61 ;  /* 0x0000002f42417c23 */ /* 0x040fe2000801083d */
[----:B------:R-:W-:Y:S01]  /*7cd0*/  FMUL.FTZ R61, R66, UR46 ;  /* 0x0000002e423d7c20 */ /* 0x000fe20008410000 */
[----:B------:R-:W-:Y:S01]  /*7ce0*/  FFMA.FTZ R136, R136, R167, R111 ;  /* 0x000000a788887223 */ /* 0x000fe2000001006f */
[----:B------:R-:W2:Y:S01]  /*7cf0*/  SHFL.DOWN PT, R133, R62, 0x1, 0x1f ;  /* 0x08201f003e857f89 */ /* 0x000ea200000e0000 */
[----:B------:R-:W-:Y:S01]  /*7d00*/  FMUL.FTZ R65, R212, R65 ;  /* 0x00000041d4417220 */ /* 0x000fe20000410000 */
[----:B------:R-:W-:Y:S01]  /*7d10*/  FFMA.FTZ R61, R170, UR47, R61 ;  /* 0x0000002faa3d7c23 */ /* 0x000fe2000801003d */
[----:B------:R-:W-:Y:S01]  /*7d20*/  FMUL.FTZ R156, R199, R156 ;  /* 0x0000009cc79c7220 */ /* 0x000fe20000410000 */
[----:B------:R-:W3:Y:S01]  /*7d30*/  SHFL.DOWN PT, R111, R60, 0x1, 0x1f ;  /* 0x08201f003c6f7f89 */ /* 0x000ee200000e0000 */
[----:B------:R-:W-:Y:S01]  /*7d40*/  FFMA.FTZ R64, R169, UR47, R64 ;  /* 0x0000002fa9407c23 */ /* 0x000fe20008010040 */
[----:B------:R-:W-:Y:S01]  /*7d50*/  FFMA.FTZ R61, R210, R61, R65 ;  /* 0x0000003dd23d7223 */ /* 0x000fe20000010041 */
[----:B------:R-:W-:Y:S01]  /*7d60*/  FADD.FTZ R37, R154, R37 ;  /* 0x000000259a257221 */ /* 0x000fe20000010000 */
[----:B------:R-:W-:Y:S01]  /*7d70*/  FADD.FTZ R87, R136, R87 ;  /* 0x0000005788577221 */ /* 0x000fe20000010000 */
[----:B------:R-:W-:Y:S01]  /*7d80*/  FFMA.FTZ R64, R227, R64, R156 ;  /* 0x00000040e3407223 */ /* 0x000fe2000001009c */
[----:B------:R-:W-:Y:S01]  /*7d90*/  FFMA.FTZ R134, R134, R170, R61 ;  /* 0x000000aa86867223 */ /* 0x000fe2000001003d */
[----:B------:R-:W-:Y:S01]  /*7da0*/  MOV R61, R164 ;  /* 0x000000a4003d7202 */ /* 0x000fe20000000f00 */
[----:B------:R-:W-:Y:S01]  /*7db0*/  FADD.FTZ R39, R152, R39 ;  /* 0x0000002798277221 */ /* 0x000fe20000010000 */
[----:B------:R-:W-:Y:S01]  /*7dc0*/  FFMA.FTZ R131, R131, R169, R64 ;  /* 0x000000a983837223 */ /* 0x000fe20000010040 */
[----:B------:R-:W-:Y:S01]  /*7dd0*/  FMUL.FTZ R64, R171, UR46 ;  /* 0x0000002eab407c20 */ /* 0x000fe20008410000 */
[----:B0-----:R-:W-:Y:S01]  /*7de0*/  @!P0 FADD.FTZ R63, R63, R162 ;  /* 0x000000a23f3f8221 */ /* 0x001fe20000010000 */
[----:B------:R-:W-:Y:S01]  /*7df0*/  FMUL.FTZ R65, R172, UR46 ;  /* 0x0000002eac417c20 */ /* 0x000fe20008410000 */
[----:B------:R-:W-:Y:S01]  /*7e00*/  FADD.FTZ R86, R131, R86 ;  /* 0x0000005683567221 */ /* 0x000fe20000010000 */
[----:B------:R-:W-:Y:S01]  /*7e10*/  FFMA.FTZ R64, R67, UR47, -R64 ;  /* 0x0000002f43407c23 */ /* 0x000fe20008010840 */
[----:B-1----:R-:W-:Y:S01]  /*7e20*/  @!P0 FADD.FTZ R61, R61, R160 ;  /* 0x000000a03d3d8221 */ /* 0x002fe20000010000 */
[----:B------:R-:W0:Y:S01]  /*7e30*/  SHFL.DOWN PT, R154, R63, 0x2, 0x1f ;  /* 0x08401f003f9a7f89 */ /* 0x000e2200000e0000 */
[----:B------:R-:W-:Y:S01]  /*7e40*/  FADD.FTZ R85, R134, R85 ;  /* 0x0000005586557221 */ /* 0x000fe20000010000 */
[----:B------:R-:W-:Y:S01]  /*7e50*/  FMUL.FTZ R66, R213, R64 ;  /* 0x00000040d5427220 */ /* 0x000fe20000410000 */
[----:B------:R-:W-:Y:S01]  /*7e60*/  FMUL.FTZ R64, R67, UR46 ;  /* 0x0000002e43407c20 */ /* 0x000fe20008410000 */
[----:B------:R-:W1:Y:S01]  /*7e70*/  SHFL.DOWN PT, R136, R61, 0x2, 0x1f ;  /* 0x08401f003d887f89 */ /* 0x000e6200000e0000 */
[----:B--2---:R-:W-:Y:S01]  /*7e80*/  @!P0 FADD.FTZ R62, R62, R133 ;  /* 0x000000853e3e8221 */ /* 0x004fe20000010000 */
[----:B------:R-:W-:Y:S01]  /*7e90*/  FFMA.FTZ R67, R68, UR47, -R65 ;  /* 0x0000002f44437c23 */ /* 0x000fe20008010841 */
[----:B------:R-:W-:Y:S01]  /*7ea0*/  FFMA.FTZ R64, R171, UR47, R64 ;  /* 0x0000002fab407c23 */ /* 0x000fe20008010040 */
[----:B---3--:R-:W-:Y:S01]  /*7eb0*/  @!P0 FADD.FTZ R60, R111, R60 ;  /* 0x0000003c6f3c8221 */ /* 0x008fe20000010000 */
[----:B------:R-:W-:Y:S01]  /*7ec0*/  ISETP.GT.AND P0, PT, R126, 0x1d, PT ;  /* 0x0000001d7e00780c */ /* 0x000fe20003f04270 */
[----:B------:R-:W2:Y:S01]  /*7ed0*/  SHFL.DOWN PT, R131, R62, 0x2, 0x1f ;  /* 0x08401f003e837f89 */ /* 0x000ea200000e0000 */
[----:B------:R-:W-:Y:S01]  /*7ee0*/  FFMA.FTZ R64, R225, R64, R66 ;  /* 0x00000040e1407223 */ /* 0x000fe20000010042 */
[----:B------:R-:W-:Y:S01]  /*7ef0*/  FMUL.FTZ R66, R69, UR46 ;  /* 0x0000002e45427c20 */ /* 0x000fe20008410000 */
[----:B------:R-:W-:Y:S01]  /*7f00*/  FMUL.FTZ R65, R68, UR46 ;  /* 0x0000002e44417c20 */ /* 0x000fe20008410000 */
[----:B------:R-:W3:Y:S01]  /*7f10*/  SHFL.DOWN PT, R111, R60, 0x2, 0x1f ;  /* 0x08401f003c6f7f89 */ /* 0x000ee200000e0000 */
[----:B------:R-:W-:Y:S01]  /*7f20*/  FFMA.FTZ R129, R129, R171, R64 ;  /* 0x000000ab81817223 */ /* 0x000fe20000010040 */
[C---:B------:R-:W-:Y:S01]  /*7f30*/  FMUL.FTZ R64, R173.reuse, UR46 ;  /* 0x0000002ead407c20 */ /* 0x040fe20008410000 */
[----:B------:R-:W-:Y:S01]  /*7f40*/  FMUL.FTZ R67, R208, R67 ;  /* 0x00000043d0437220 */ /* 0x000fe20000410000 */
[----:B------:R-:W-:Y:S01]  /*7f50*/  FFMA.FTZ R65, R172, UR47, R65 ;  /* 0x0000002fac417c23 */ /* 0x000fe20008010041 */
[----:B------:R-:W-:Y:S01]  /*7f60*/  FFMA.FTZ R68, R173, UR47, R66 ;  /* 0x0000002fad447c23 */ /* 0x000fe20008010042 */
[----:B------:R-:W-:Y:S01]  /*7f70*/  FFMA.FTZ R64, R69, UR47, -R64 ;  /* 0x0000002f45407c23 */ /* 0x000fe20008010840 */
[----:B------:R-:W-:Y:S01]  /*7f80*/  FADD.FTZ R35, R158, R35 ;  /* 0x000000239e237221 */ /* 0x000fe20000010000 */
[----:B------:R-:W-:Y:S01]  /*7f90*/  FFMA.FTZ R224, R224, R65, R67 ;  /* 0x00000041e0e07223 */ /* 0x000fe20000010043 */
[----:B------:R-:W-:Y:S01]  /*7fa0*/  FMUL.FTZ R65, R174, UR46 ;  /* 0x0000002eae417c20 */ /* 0x000fe20008410000 */
[----:B0-----:R-:W-:Y:S01]  /*7fb0*/  @!P0 FADD.FTZ R63, R63, R154 ;  /* 0x0000009a3f3f8221 */ /* 0x001fe20000010000 */
[----:B------:R-:W-:Y:S01]  /*7fc0*/  FMUL.FTZ R134, R211, R64 ;  /* 0x00000040d3867220 */ /* 0x000fe20000410000 */
[----:B------:R-:W-:Y:S01]  /*7fd0*/  FMUL.FTZ R64, R175, UR46 ;  /* 0x0000002eaf407c20 */ /* 0x000fe20008410000 */
[----:B------:R-:W-:Y:S01]  /*7fe0*/  FFMA.FTZ R65, R70, UR47, -R65 ;  /* 0x0000002f46417c23 */ /* 0x000fe20008010841 */
[----:B-1----:R-:W-:Y:S01]  /*7ff0*/  @!P0 FADD.FTZ R61, R61, R136 ;  /* 0x000000883d3d8221 */ /* 0x002fe20000010000 */
[----:B------:R-:W0:Y:S01]  /*8000*/  SHFL.DOWN PT, R152, R63, 0x4, 0x1f ;  /* 0x08801f003f987f89 */ /* 0x000e2200000e0000 */
[----:B------:R-:W-:Y:S01]  /*8010*/  FFMA.FTZ R223, R223, R68, R134 ;  /* 0x00000044dfdf7223 */ /* 0x000fe20000010086 */
[----:B------:R-:W-:Y:S01]  /*8020*/  FMUL.FTZ R67, R206, R65 ;  /* 0x00000041ce437220 */ /* 0x000fe20000410000 */
[----:B------:R-:W-:Y:S01]  /*8030*/  FMUL.FTZ R65, R70, UR46 ;  /* 0x0000002e46417c20 */ /* 0x000fe20008410000 */
[----:B------:R-:W1:Y:S01]  /*8040*/  SHFL.DOWN PT, R136, R61, 0x4, 0x1f ;  /* 0x08801f003d887f89 */ /* 0x000e6200000e0000 */
[----:B--2---:R-:W-:Y:S01]  /*8050*/  @!P0 FADD.FTZ R62, R62, R131 ;  /* 0x000000833e3e8221 */ /* 0x004fe20000010000 */
[C---:B------:R-:W-:Y:S01]  /*8060*/  FFMA.FTZ R66, R71.reuse, UR47, -R64 ;  /* 0x0000002f47427c23 */ /* 0x040fe20008010840 */
[----:B------:R-:W-:Y:S01]  /*8070*/  FFMA.FTZ R65, R174, UR47, R65 ;  /* 0x0000002fae417c23 */ /* 0x000fe20008010041 */
[----:B------:R-:W-:Y:S01]  /*8080*/  FMUL.FTZ R64, R71, UR46 ;  /* 0x0000002e47407c20 */ /* 0x000fe20008410000 */
[----:B---3--:R-:W-:Y:S01]  /*8090*/  @!P0 FADD.FTZ R60, R60, R111 ;  /* 0x0000006f3c3c8221 */ /* 0x008fe20000010000 */
[----:B------:R-:W-:Y:S01]  /*80a0*/  ISETP.GT.AND P0, PT, R126, 0x1b, PT ;  /* 0x0000001b7e00780c */ /* 0x000fe20003f04270 */
[----:B------:R-:W2:Y:S01]  /*80b0*/  SHFL.DOWN PT, R111, R62, 0x4, 0x1f ;  /* 0x08801f003e6f7f89 */ /* 0x000ea200000e0000 */
[----:B------:R-:W-:Y:S01]  /*80c0*/  FFMA.FTZ R222, R222, R65, R67 ;  /* 0x00000041dede7223 */ /* 0x000fe20000010043 */
[----:B------:R-:W-:Y:S01]  /*80d0*/  FMUL.FTZ R65, R176, UR46 ;  /* 0x0000002eb0417c20 */ /* 0x000fe20008410000 */
[----:B------:R-:W-:Y:S01]  /*80e0*/  FMUL.FTZ R66, R209, R66 ;  /* 0x00000042d1427220 */ /* 0x000fe20000410000 */
[----:B------:R-:W3:Y:S01]  /*80f0*/  SHFL.DOWN PT, R69, R60, 0x4, 0x1f ;  /* 0x08801f003c457f89 */ /* 0x000ee200000e0000 */
[----:B------:R-:W-:Y:S01]  /*8100*/  FFMA.FTZ R64, R175, UR47, R64 ;  /* 0x0000002faf407c23 */ /* 0x000fe20008010040 */
[C---:B------:R-:W-:Y:S01]  /*8110*/  FFMA.FTZ R67, R72.reuse, UR47, -R65 ;  /* 0x0000002f48437c23 */ /* 0x040fe20008010841 */
[----:B------:R-:W-:Y:S01]  /*8120*/  FMUL.FTZ R65, R72, UR46 ;  /* 0x0000002e48417c20 */ /* 0x000fe20008410000 */
[----:B------:R-:W-:Y:S01]  /*8130*/  FFMA.FTZ R224, R149, R172, R224 ;  /* 0x000000ac95e07223 */ /* 0x000fe200000100e0 */
[----:B------:R-:W-:Y:S01]  /*8140*/  FFMA.FTZ R221, R221, R64, R66 ;  /* 0x00000040dddd7223 */ /* 0x000fe20000010042 */
[----:B------:R-:W-:Y:S01]  /*8150*/  FMUL.FTZ R64, R177, UR46 ;  /* 0x0000002eb1407c20 */ /* 0x000fe20008410000 */
[----:B------:R-:W-:Y:S01]  /*8160*/  FMUL.FTZ R67, R204, R67 ;  /* 0x00000043cc437220 */ /* 0x000fe20000410000 */
[----:B------:R-:W-:Y:S01]  /*8170*/  FFMA.FTZ R65, R176, UR47, R65 ;  /* 0x0000002fb0417c23 */ /* 0x000fe20008010041 */
[----:B0-----:R-:W-:Y:S01]  /*8180*/  @!P0 FADD.FTZ R63, R63, R152 ;  /* 0x000000983f3f8221 */ /* 0x001fe20000010000 */
[C---:B------:R-:W-:Y:S01]  /*8190*/  FFMA.FTZ R66, R73.reuse, UR47, -R64 ;  /* 0x0000002f49427c23 */ /* 0x040fe20008010840 */
[----:B------:R-:W-:Y:S01]  /*81a0*/  FMUL.FTZ R64, R73, UR46 ;  /* 0x0000002e49407c20 */ /* 0x000fe20008410000 */
[----:B------:R-:W-:Y:S01]  /*81b0*/  FFMA.FTZ R220, R220, R65, R67 ;  /* 0x00000041dcdc7223 */ /* 0x000fe20000010043 */
[----:B-1----:R-:W-:Y:S01]  /*81c0*/  @!P0 FADD.FTZ R61, R61, R136 ;  /* 0x000000883d3d8221 */ /* 0x002fe20000010000 */
[----:B------:R-:W0:Y:S01]  /*81d0*/  SHFL.DOWN PT, R70, R63, 0x8, 0x1f ;  /* 0x09001f003f467f89 */ /* 0x000e2200000e0000 */
[----:B------:R-:W-:Y:S01]  /*81e0*/  FMUL.FTZ R65, R178, UR46 ;  /* 0x0000002eb2417c20 */ /* 0x000fe20008410000 */
[----:B------:R-:W-:Y:S01]  /*81f0*/  FMUL.FTZ R66, R207, R66 ;  /* 0x00000042cf427220 */ /* 0x000fe20000410000 */
[----:B------:R-:W-:Y:S01]  /*8200*/  FFMA.FTZ R64, R177, UR47, R64 ;  /* 0x0000002fb1407c23 */ /* 0x000fe20008010040 */
[----:B------:R-:W1:Y:S01]  /*8210*/  SHFL.DOWN PT, R68, R61, 0x8, 0x1f ;  /* 0x09001f003d447f89 */ /* 0x000e6200000e0000 */
[----:B------:R-:W-:Y:S01]  /*8220*/  FFMA.FTZ R65, R74, UR47, -R65 ;  /* 0x0000002f4a417c23 */ /* 0x000fe20008010841 */
[----:B--2---:R-:W-:Y:S01]  /*8230*/  @!P0 FADD.FTZ R62, R62, R111 ;  /* 0x0000006f3e3e8221 */ /* 0x004fe20000010000 */
[----:B------:R-:W-:Y:S01]  /*8240*/  FFMA.FTZ R219, R219, R64, R66 ;  /* 0x00000040dbdb7223 */ /* 0x000fe20000010042 */
[----:B------:R-:W-:Y:S01]  /*8250*/  FMUL.FTZ R64, R179, UR46 ;  /* 0x0000002eb3407c20 */ /* 0x000fe20008410000 */
[----:B------:R-:W-:Y:S01]  /*8260*/  FMUL.FTZ R67, R202, R65 ;  /* 0x00000041ca437220 */ /* 0x000fe20000410000 */
[----:B---3--:R-:W-:Y:S01]  /*8270*/  @!P0 FADD.FTZ R60, R60, R69 ;  /* 0x000000453c3c8221 */ /* 0x008fe20000010000 */
[----:B------:R-:W2:Y:S01]  /*8280*/  SHFL.DOWN PT, R71, R62, 0x8, 0x1f ;  /* 0x09001f003e477f89 */ /* 0x000ea200000e0000 */
[----:B------:R-:W-:Y:S01]  /*8290*/  ISETP.GT.AND P0, PT, R126, 0x17, PT ;  /* 0x000000177e00780c */ /* 0x000fe20003f04270 */
[----:B------:R-:W-:Y:S01]  /*82a0*/  FMUL.FTZ R65, R74, UR46 ;  /* 0x0000002e4a417c20 */ /* 0x000fe20008410000 */
[C---:B------:R-:W-:Y:S01]  /*82b0*/  FFMA.FTZ R66, R75.reuse, UR47, -R64 ;  /* 0x0000002f4b427c23 */ /* 0x040fe20008010840 */
[----:B------:R-:W3:Y:S01]  /*82c0*/  SHFL.DOWN PT, R69, R60, 0x8, 0x1f ;  /* 0x09001f003c457f89 */ /* 0x000ee200000e0000 */
[----:B------:R-:W-:Y:S01]  /*82d0*/  FMUL.FTZ R64, R75, UR46 ;  /* 0x0000002e4b407c20 */ /* 0x000fe20008410000 */
[----:B------:R-:W-:Y:S01]  /*82e0*/  FFMA.FTZ R65, R178, UR47, R65 ;  /* 0x0000002fb2417c23 */ /* 0x000fe20008010041 */
[----:B------:R-:W-:Y:S01]  /*82f0*/  FMUL.FTZ R66, R205, R66 ;  /* 0x00000042cd427220 */ /* 0x000fe20000410000 */
[----:B------:R-:W-:Y:S01]  /*8300*/  FFMA.FTZ R223, R150, R173, R223 ;  /* 0x000000ad96df7223 */ /* 0x000fe200000100df */
[----:B------:R-:W-:Y:S01]  /*8310*/  FFMA.FTZ R64, R179, UR47, R64 ;  /* 0x0000002fb3407c23 */ /* 0x000fe20008010040 */
[----:B------:R-:W-:Y:S01]  /*8320*/  FFMA.FTZ R218, R218, R65, R67 ;  /* 0x00000041dada7223 */ /* 0x000fe20000010043 */
[----:B------:R-:W-:Y:S01]  /*8330*/  FMUL.FTZ R65, R180, UR46 ;  /* 0x0000002eb4417c20 */ /* 0x000fe20008410000 */
[C---:B------:R-:W-:Y:S01]  /*8340*/  FMUL.FTZ R67, R76.reuse, UR46 ;  /* 0x0000002e4c437c20 */ /* 0x040fe20008410000 */
[----:B------:R-:W-:Y:S01]  /*8350*/  FFMA.FTZ R217, R217, R64, R66 ;  /* 0x00000040d9d97223 */ /* 0x000fe20000010042 */
[----:B0-----:R-:W-:Y:S01]  /*8360*/  @!P0 FADD.FTZ R63, R63, R70 ;  /* 0x000000463f3f8221 */ /* 0x001fe20000010000 */
[----:B------:R-:W-:Y:S01]  /*8370*/  FFMA.FTZ R65, R76, UR47, -R65 ;  /* 0x0000002f4c417c23 */ /* 0x000fe20008010841 */
[----:B------:R-:W-:Y:S01]  /*8380*/  FMUL.FTZ R64, R77, UR46 ;  /* 0x0000002e4d407c20 */ /* 0x000fe20008410000 */
[----:B-1----:R-:W-:Y:S01]  /*8390*/  @!P0 FADD.FTZ R61, R61, R68 ;  /* 0x000000443d3d8221 */ /* 0x002fe20000010000 */
[----:B------:R-:W-:Y:S01]  /*83a0*/  FFMA.FTZ R67, R180, UR47, R67 ;  /* 0x0000002fb4437c23 */ /* 0x000fe20008010043 */
[----:B------:R-:W0:Y:S01]  /*83b0*/  SHFL.DOWN PT, R70, R63, 0x10, 0x1f ;  /* 0x0a001f003f467f89 */ /* 0x000e2200000e0000 */
[----:B------:R-:W-:Y:S01]  /*83c0*/  FFMA.FTZ R64, R195, UR47, -R64 ;  /* 0x0000002fc3407c23 */ /* 0x000fe20008010840 */
[----:B------:R-:W-:Y:S01]  /*83d0*/  FFMA.FTZ R222, R145, R174, R222 ;  /* 0x000000ae91de7223 */ /* 0x000fe200000100de */
[----:B------:R-:W-:Y:S01]  /*83e0*/  FFMA.FTZ R221, R146, R175, R221 ;  /* 0x000000af92dd7223 */ /* 0x000fe200000100dd */
[----:B------:R-:W1:Y:S01]  /*83f0*/  SHFL.DOWN PT, R68, R61, 0x10, 0x1f ;  /* 0x0a001f003d447f89 */ /* 0x000e6200000e0000 */
[----:B--2---:R-:W-:Y:S01]  /*8400*/  @!P0 FADD.FTZ R62, R62, R71 ;  /* 0x000000473e3e8221 */ /* 0x004fe20000010000 */
[----:B------:R-:W-:Y:S01]  /*8410*/  FFMA.FTZ R220, R141, R176, R220 ;  /* 0x000000b08ddc7223 */ /* 0x000fe200000100dc */
[----:B------:R-:W-:Y:S01]  /*8420*/  FFMA.FTZ R219, R142, R177, R219 ;  /* 0x000000b18edb7223 */ /* 0x000fe200000100db */
[----:B------:R-:W-:Y:S01]  /*8430*/  FFMA.FTZ R218, R137, R178, R218 ;  /* 0x000000b289da7223 */ /* 0x000fe200000100da */
[----:B---3--:R-:W-:Y:S01]  /*8440*/  @!P0 FADD.FTZ R60, R60, R69 ;  /* 0x000000453c3c8221 */ /* 0x008fe20000010000 */
[----:B------:R-:W2:Y:S01]  /*8450*/  SHFL.DOWN PT, R73, R62, 0x10, 0x1f ;  /* 0x0a001f003e497f89 */ /* 0x000ea200000e0000 */
[----:B------:R-:W-:Y:S01]  /*8460*/  ISETP.GT.AND P0, PT, R126, 0xf, PT ;  /* 0x0000000f7e00780c */ /* 0x000fe20003f04270 */
[----:B------:R-:W-:Y:S01]  /*8470*/  FMUL.FTZ R69, R200, R65 ;  /* 0x00000041c8457220 */ /* 0x000fe20000410000 */
[----:B------:R-:W-:Y:S01]  /*8480*/  FMUL.FTZ R65, R198, UR46 ;  /* 0x0000002ec6417c20 */ /* 0x000fe20008410000 */
[----:B------:R-:W3:Y:S01]  /*8490*/  SHFL.DOWN PT, R71, R60, 0x10, 0x1f ;  /* 0x0a001f003c477f89 */ /* 0x000ee200000e0000 */
[----:B------:R-:W-:Y:S01]  /*84a0*/  FFMA.FTZ R217, R138, R179, R217 ;  /* 0x000000b38ad97223 */ /* 0x000fe200000100d9 */
[----:B------:R-:W-:Y:S01]  /*84b0*/  FFMA.FTZ R216, R216, R67, R69 ;  /* 0x00000043d8d87223 */ /* 0x000fe20000010045 */
[----:B------:R-:W-:Y:S01]  /*84c0*/  FADD.FTZ R36, R157, R36 ;  /* 0x000000249d247221 */ /* 0x000fe20000010000 */
[----:B------:R-:W-:Y:S01]  /*84d0*/  FADD.FTZ R38, R151, R38 ;  /* 0x0000002697267221 */ /* 0x000fe20000010000 */
[----:B------:R-:W-:Y:S01]  /*84e0*/  FADD.FTZ R84, R129, R84 ;  /* 0x0000005481547221 */ /* 0x000fe20000010000 */
[----:B------:R-:W-:Y:S01]  /*84f0*/  FFMA.FTZ R216, R81, R180, R216 ;  /* 0x000000b451d87223 */ /* 0x000fe200000100d8 */
[----:B------:R-:W-:Y:S01]  /*8500*/  FADD.FTZ R59, R224, R59 ;  /* 0x0000003be03b7221 */ /* 0x000fe20000010000 */
[----:B------:R-:W-:Y:S01]  /*8510*/  FADD.FTZ R40, R147, R40 ;  /* 0x0000002893287221 */ /* 0x000fe20000010000 */
[----:B------:R-:W-:Y:S01]  /*8520*/  FADD.FTZ R58, R223, R58 ;  /* 0x0000003adf3a7221 */ /* 0x000fe20000010000 */
[----:B0-----:R-:W-:Y:S01]  /*8530*/  @!P0 FADD.FTZ R63, R63, R70 ;  /* 0x000000463f3f8221 */ /* 0x001fe20000010000 */
[----:B------:R-:W-:Y:S01]  /*8540*/  FMUL.FTZ R70, R203, R64 ;  /* 0x00000040cb467220 */ /* 0x000fe20000410000 */
[C---:B------:R-:W-:Y:S01]  /*8550*/  FFMA.FTZ R64, R110.reuse, UR47, -R65 ;  /* 0x0000002f6e407c23 */ /* 0x040fe20008010841 */
[----:B------:R-:W-:Y:S01]  /*8560*/  FMUL.FTZ R65, R110, UR46 ;  /* 0x0000002e6e417c20 */ /* 0x000fe20008410000 */
[----:B-1----:R-:W-:Y:S01]  /*8570*/  @!P0 FADD.FTZ R61, R61, R68 ;  /* 0x000000443d3d8221 */ /* 0x002fe20000010000 */
[----:B------:R-:W-:Y:S01]  /*8580*/  FMUL.FTZ R68, R195, UR46 ;  /* 0x0000002ec3447c20 */ /* 0x000fe20008410000 */
[----:B------:R-:W-:Y:S01]  /*8590*/  FMUL.FTZ R66, R201, R64 ;  /* 0x00000040c9427220 */ /* 0x000fe20000410000 */
[----:B------:R-:W-:Y:S01]  /*85a0*/  FFMA.FTZ R64, R198, UR47, R65 ;  /* 0x0000002fc6407c23 */ /* 0x000fe20008010041 */
[----:B------:R-:W-:Y:S01]  /*85b0*/  FADD.FTZ R41, R148, R41 ;  /* 0x0000002994297221 */ /* 0x000fe20000010000 */
[----:B------:R-:W-:Y:S01]  /*85c0*/  FFMA.FTZ R68, R77, UR47, R68 ;  /* 0x0000002f4d447c23 */ /* 0x000fe20008010044 */
[----:B--2---:R-:W-:Y:S01]  /*85d0*/  @!P0 FADD.FTZ R62, R62, R73 ;  /* 0x000000493e3e8221 */ /* 0x004fe20000010000 */
[----:B------:R-:W-:Y:S01]  /*85e0*/  FFMA.FTZ R79, R79, R64, R66 ;  /* 0x000000404f4f7223 */ /* 0x000fe20000010042 */
[----:B------:R-:W-:Y:S01]  /*85f0*/  FADD.FTZ R57, R222, R57 ;  /* 0x00000039de397221 */ /* 0x000fe20000010000 */
[----:B------:R-:W-:Y:S01]  /*8600*/  FFMA.FTZ R215, R215, R68, R70 ;  /* 0x00000044d7d77223 */ /* 0x000fe20000010046 */
[----:B---3--:R-:W-:Y:S01]  /*8610*/  @!P0 FADD.FTZ R60, R60, R71 ;  /* 0x000000473c3c8221 */ /* 0x008fe20000010000 */
[----:B------:R-:W-:Y:S01]  /*8620*/  FFMA.FTZ R132, R132, R198, R79 ;  /* 0x000000c684847223 */ /* 0x000fe2000001004f */
[----:B------:R-:W-:Y:S01]  /*8630*/  FADD.FTZ R42, R143, R42 ;  /* 0x0000002a8f2a7221 */ /* 0x000fe20000010000 */
[----:B------:R-:W-:Y:S01]  /*8640*/  FFMA.FTZ R215, R80, R77, R215 ;  /* 0x0000004d50d77223 */ /* 0x000fe200000100d7 */
[----:B------:R-:W-:Y:S01]  /*8650*/  FADD.FTZ R56, R221, R56 ;  /* 0x00000038dd387221 */ /* 0x000fe20000010000 */
[----:B------:R0:W-:Y:S01]  /*8660*/  @!P1 STS.128 [R124+0x10a0], R60 ;  /* 0x0010a03c7c009388 */ /* 0x0001e20000000c00 */
        /* <DEDUP_REMOVED lines=13> */
[----:B------:R-:W-:Y:S06]  /*8740*/  BAR.SYNC.DEFER_BLOCKING 0x0 ;  /* 0x0000000000007b1d */ /* 0x000fec0000010000 */
[----:B------:R-:W-:Y:S05]  /*8750*/  @P2 BRA `(.L_x_31) ;  /* 0x00000000007c2947 */ /* 0x000fea0003800000 */
[----:B------:R-:W1:Y:S01]  /*8760*/  S2UR UR45, SR_CgaCtaId ;  /* 0x00000000002d79c3 */ /* 0x000e620000008800 */
[----:B------:R-:W-:Y:S01]  /*8770*/  UMOV UR44, 0x400 ;  /* 0x00000400002c7882 */ /* 0x000fe20000000000 */
[----:B------:R-:W-:Y:S01]  /*8780*/  UISETP.NE.AND UP0, UPT, UR48, UR49, UPT ;  /* 0x000000313000728c */ /* 0x000fe2000bf05270 */
[----:B------:R-:W-:-:S05]  /*8790*/  MOV R72, UR7 ;  /* 0x0000000700487c02 */ /* 0x000fca0008000f00 */
[----:B------:R-:W-:Y:S01]  /*87a0*/  PLOP3.LUT P0, PT, PT, PT, UP0, 0x80, 0x0 ;  /* 0x000000000000781c */ /* 0x000fe20003f0f008 */
[----:B-1----:R-:W-:-:S06]  /*87b0*/  ULEA UR44, UR45, UR44, 0x18 ;  /* 0x0000002c2d2c7291 */ /* 0x002fcc000f8ec03f */
[----:B------:R-:W-:-:S04]  /*87c0*/  MOV R125, UR44 ;  /* 0x0000002c007d7c02 */ /* 0x000fc80008000f00 */
[----:B------:R-:W-:Y:S01]  /*87d0*/  LEA R77, R72, R125, 0x3 ;  /* 0x0000007d484d7211 */ /* 0x000fe200078e18ff */
[----:B------:R-:W1:Y:S04]  /*87e0*/  LDS.128 R64, [R125+0x10b0] ;  /* 0x0010b0007d407984 */ /* 0x000e680000000c00 */
[----:B------:R-:W2:Y:S04]  /*87f0*/  LDS.128 R68, [R125+0x10c0] ;  /* 0x0010c0007d447984 */ /* 0x000ea80000000c00 */
[----:B------:R-:W3:Y:S04]  /*8800*/  LDS.128 R72, [R125+0x10d0] ;  /* 0x0010d0007d487984 */ /* 0x000ee80000000c00 */
[----:B------:R-:W4:Y:S04]  /*8810*/  @P0 LDS.64 R78, [R77+0x5110] ;  /* 0x005110004d4e0984 */ /* 0x000f280000000a00 */
[----:B------:R-:W5:Y:S01]  /*8820*/  @P0 LDS.64 R80, [R77+0x4910] ;  /* 0x004910004d500984 */ /* 0x000f620000000a00 */
[----:B-1----:R-:W-:Y:S01]  /*8830*/  FADD.FTZ R76, R63, R67 ;  /* 0x000000433f4c7221 */ /* 0x002fe20000010000 */
[----:B0-----:R-:W-:Y:S01]  /*8840*/  FADD.FTZ R63, R62, R66 ;  /* 0x000000423e3f7221 */ /* 0x001fe20000010000 */
[----:B------:R-:W-:Y:S01]  /*8850*/  FADD.FTZ R62, R61, R65 ;  /* 0x000000413d3e7221 */ /* 0x000fe20000010000 */
[----:B------:R-:W-:Y:S01]  /*8860*/  FADD.FTZ R61, R60, R64 ;  /* 0x000000403c3d7221 */ /* 0x000fe20000010000 */
[----:B--2---:R-:W-:Y:S01]  /*8870*/  FADD.FTZ R76, R76, R71 ;  /* 0x000000474c4c7221 */ /* 0x004fe20000010000 */
[----:B------:R-:W-:Y:S01]  /*8880*/  FADD.FTZ R67, R63, R70 ;  /* 0x000000463f437221 */ /* 0x000fe20000010000 */
[----:B------:R-:W-:Y:S01]  /*8890*/  FADD.FTZ R60, R62, R69 ;  /* 0x000000453e3c7221 */ /* 0x000fe20000010000 */
[----:B------:R-:W-:Y:S01]  /*88a0*/  FADD.FTZ R65, R61, R68 ;  /* 0x000000443d417221 */ /* 0x000fe20000010000 */
[----:B---3--:R-:W-:Y:S01]  /*88b0*/  FADD.FTZ R63, R76, R75 ;  /* 0x0000004b4c3f7221 */ /* 0x008fe20000010000 */
[----:B------:R-:W-:Y:S01]  /*88c0*/  FADD.FTZ R62, R67, R74 ;  /* 0x0000004a433e7221 */ /* 0x000fe20000010000 */
[----:B------:R-:W-:Y:S01]  /*88d0*/  FADD.FTZ R61, R60, R73 ;  /* 0x000000493c3d7221 */ /* 0x000fe20000010000 */
[----:B------:R-:W-:Y:S01]  /*88e0*/  FADD.FTZ R60, R65, R72 ;  /* 0x00000048413c7221 */ /* 0x000fe20000010000 */
[----:B----4-:R-:W-:Y:S01]  /*88f0*/  @P0 FADD.FTZ R63, R63, R79 ;  /* 0x0000004f3f3f0221 */ /* 0x010fe20000010000 */
[----:B------:R-:W-:Y:S01]  /*8900*/  @P0 FADD.FTZ R62, R62, R78 ;  /* 0x0000004e3e3e0221 */ /* 0x000fe20000010000 */
[----:B-----5:R-:W-:Y:S01]  /*8910*/  @P0 FADD.FTZ R61, R61, R81 ;  /* 0x000000513d3d0221 */ /* 0x020fe20000010000 */
[----:B------:R-:W-:-:S03]  /*8920*/  @P0 FADD.FTZ R60, R60, R80 ;  /* 0x000000503c3c0221 */ /* 0x000fc60000010000 */
[----:B------:R1:W-:Y:S04]  /*8930*/  STS.64 [R77+0x5110], R62 ;  /* 0x0051103e4d007388 */ /* 0x0003e80000000a00 */
[----:B------:R1:W-:Y:S02]  /*8940*/  STS.64 [R77+0x4910], R60 ;  /* 0x0049103c4d007388 */ /* 0x0003e40000000a00 */
.L_x_31:
[----:B------:R-:W-:Y:S05]  /*8950*/  BSYNC B0 ;  /* 0x0000000000007941 */ /* 0x000fea0003800000 */
.L_x_30:
[----:B------:R-:W-:-:S04]  /*8960*/  UIADD3 UR7, UR7, 0x1, URZ ;  /* 0x0000000107077890 */ /* 0x000fc8000fffe03f */
[----:B------:R-:W-:-:S06]  /*8970*/  UISETP.GE.AND UP0, UPT, UR7, UR50, UPT ;  /* 0x000000320700728c */ /* 0x000fcc000bf06270 */
[----:B------:R-:W-:-:S13]  /*8980*/  PLOP3.LUT P0, PT, PT, PT, UP0, 0x80, 0x0 ;  /* 0x000000000000781c */ /* 0x000fda0003f0f008 */
[----:B------:R-:W-:Y:S05]  /*8990*/  @!P0 BRA `(.L_x_32) ;  /* 0xffffff9800d88947 */ /* 0x000fea000383ffff */
.L_x_1:
[----:B------:R-:W-:Y:S01]  /*89a0*/  BAR.SYNC.DEFER_BLOCKING 0x0 ;  /* 0x0000000000007b1d */ /* 0x000fe20000010000 */
[----:B------:R-:W-:Y:S01]  /*89b0*/  F2FP.F16.F32.PACK_AB R47, R47, R48 ;  /* 0x000000302f2f723e */ /* 0x000fe200000000ff */
[----:B------:R-:W-:Y:S01]  /*89c0*/  ULEA UR36, UR48, 0xfffff800, 0xb ;  /* 0xfffff80030247891 */ /* 0x000fe2000f8e583f */
[----:B------:R-:W-:Y:S01]  /*89d0*/  F2FP.F16.F32.PACK_AB R45, R45, R46 ;  /* 0x0000002e2d2d723e */ /* 0x000fe200000000ff */
[----:B------:R-:W-:Y:S01]  /*89e0*/  USHF.R.S32.HI UR29, URZ, 0x1f, UR10 ;  /* 0x0000001f3f1d7899 */ /* 0x000fe2000801140a */
[----:B------:R-:W-:-:S03]  /*89f0*/  PRMT R0, R47, 0x7632, R0 ;  /* 0x000076322f007816 */ /* 0x000fc60000000000 */
[----:B------:R-:W2:Y:S01]  /*8a00*/  S2UR UR27, SR_CgaCtaId ;  /* 0x00000000001b79c3 */ /* 0x000ea20000008800 */
[----:B------:R-:W-:Y:S01]  /*8a10*/  F2FP.F16.F32.PACK_AB R43, R43, R44 ;  /* 0x0000002c2b2b723e */ /* 0x000fe200000000ff */
[----:B------:R-:W-:Y:S01]  /*8a20*/  ULDC UR7, c[0x0][0x218] ;  /* 0x0000860000077ab9 */ /* 0x000fe20000000800 */
[----:B------:R-:W-:Y:S01]  /*8a30*/  F2FP.F16.F32.PACK_AB R41, R41, R42 ;  /* 0x0000002a2929723e */ /* 0x000fe200000000ff */
[----:B------:R-:W-:Y:S01]  /*8a40*/  UMOV UR26, 0x400 ;  /* 0x00000400001a7882 */ /* 0x000fe20000000000 */
[----:B------:R-:W-:Y:S01]  /*8a50*/  PRMT R2, R45, 0x7632, R2 ;  /* 0x000076322d027816 */ /* 0x000fe20000000002 */
[----:B------:R-:W-:Y:S01]  /*8a60*/  UIADD3 UR33, -UR36, UR7, URZ ;  /* 0x0000000724217290 */ /* 0x000fe2000fffe13f */
[----:B------:R-:W-:Y:S01]  /*8a70*/  PRMT R3, R43, 0x7632, R3 ;  /* 0x000076322b037816 */ /* 0x000fe20000000003 */
[----:B------:R-:W-:Y:S01]  /*8a80*/  ULDC.64 UR34, c[0x0][0x388] ;  /* 0x0000e20000227ab9 */ /* 0x000fe20000000a00 */
[----:B------:R-:W-:Y:S01]  /*8a90*/  ISETP.NE.AND P0, PT, R128, RZ, PT ;  /* 0x000000ff8000720c */ /* 0x000fe20003f05270 */
[----:B------:R-:W-:Y:S01]  /*8aa0*/  UIMAD UR28, UR29, UR34, URZ ;  /* 0x000000221d1c72a4 */ /* 0x000fe2000f8e023f */
[----:B------:R-:W-:Y:S01]  /*8ab0*/  F2FP.F16.F32.PACK_AB R39, R39, R40 ;  /* 0x000000282727723e */ /* 0x000fe200000000ff */
[----:B------:R-:W-:Y:S01]  /*8ac0*/  ULDC.64 UR30, c[0x0][0x3a8] ;  /* 0x0000ea00001e7ab9 */ /* 0x000fe20000000a00 */
[----:B------:R-:W-:Y:S01]  /*8ad0*/  F2FP.F16.F32.PACK_AB R37, R37, R38 ;  /* 0x000000262525723e */ /* 0x000fe200000000ff */
[----:B------:R-:W-:Y:S01]  /*8ae0*/  UIMAD UR29, UR29, UR30, URZ ;  /* 0x0000001e1d1d72a4 */ /* 0x000fe2000f8e023f */
[----:B------:R-:W-:Y:S01]  /*8af0*/  F2FP.F16.F32.PACK_AB R35, R35, R36 ;  /* 0x000000242323723e */ /* 0x000fe200000000ff */
[----:B------:R-:W-:Y:S01]  /*8b00*/  UIMAD UR32, UR10, UR35, UR28 ;  /* 0x000000230a2072a4 */ /* 0x000fe2000f8e021c */
[----:B------:R-:W-:Y:S01]  /*8b10*/  F2FP.F16.F32.PACK_AB R33, R33, R34 ;  /* 0x000000222121723e */ /* 0x000fe200000000ff */
[----:B------:R3:W-:Y:S01]  /*8b20*/  STS.U16 [R105+0x2], R0 ;  /* 0x0000020069007388 */ /* 0x0007e20000000400 */
[----:B------:R-:W-:Y:S01]  /*8b30*/  PRMT R4, R39, 0x7632, R4 ;  /* 0x0000763227047816 */ /* 0x000fe20000000004 */
[----:B------:R-:W-:Y:S01]  /*8b40*/  UIMAD UR28, UR10, UR31, UR29 ;  /* 0x0000001f0a1c72a4 */ /* 0x000fe2000f8e021d */
[----:B------:R-:W-:Y:S01]  /*8b50*/  MOV R40, UR33 ;  /* 0x0000002100287c02 */ /* 0x000fe20008000f00 */
[----:B------:R4:W-:Y:S01]  /*8b60*/  STS.U16 [R105+0x6], R2 ;  /* 0x0000060269007388 */ /* 0x0009e20000000400 */
[----:B------:R-:W-:Y:S01]  /*8b70*/  UIMAD UR7, UR6, -0x800, UR11 ;  /* 0xfffff800060778a4 */ /* 0x000fe2000f8e020b */
[----:B------:R-:W-:Y:S01]  /*8b80*/  BSSY B0, `(.L_x_33) ;  /* 0x0000041000007945 */ /* 0x000fe20003800000 */
[----:B--2---:R-:W-:Y:S01]  /*8b90*/  ULEA UR26, UR27, UR26, 0x18 ;  /* 0x0000001a1b1a7291 */ /* 0x004fe2000f8ec03f */
[----:B------:R2:W-:Y:S01]  /*8ba0*/  STS.U16 [R105+0xa], R3 ;  /* 0x00000a0369007388 */ /* 0x0005e20000000400 */
[----:B---3--:R-:W-:-:S03]  /*8bb0*/  PRMT R0, R41, 0x7632, R0 ;  /* 0x0000763229007816 */ /* 0x008fc60000000000 */
[----:B------:R-:W-:Y:S01]  /*8bc0*/  STS.U16 [R105], R47 ;  /* 0x0000002f69007388 */ /* 0x000fe20000000400 */
[----:B------:R-:W-:Y:S02]  /*8bd0*/  MOV R125, UR26 ;  /* 0x0000001a007d7c02 */ /* 0x000fe40008000f00 */
[----:B----4-:R-:W-:Y:S01]  /*8be0*/  PRMT R2, R37, 0x7632, R2 ;  /* 0x0000763225027816 */ /* 0x010fe20000000002 */
[----:B------:R3:W-:Y:S01]  /*8bf0*/  STS.U16 [R105+0xe], R0 ;  /* 0x00000e0069007388 */ /* 0x0007e20000000400 */
[----:B--2---:R-:W-:-:S03]  /*8c00*/  PRMT R3, R33, 0x7632, R3 ;  /* 0x0000763221037816 */ /* 0x004fc60000000003 */
[----:B------:R-:W-:Y:S04]  /*8c10*/  STS.U16 [R105+0x4], R45 ;  /* 0x0000042d69007388 */ /* 0x000fe80000000400 */
[----:B------:R-:W-:Y:S01]  /*8c20*/  STS.U16 [R105+0x8], R43 ;  /* 0x0000082b69007388 */ /* 0x000fe20000000400 */
[----:B---3--:R-:W-:-:S03]  /*8c30*/  PRMT R0, R35, 0x7632, R0 ;  /* 0x0000763223007816 */ /* 0x008fc60000000000 */
[----:B------:R-:W-:Y:S04]  /*8c40*/  STS.U16 [R105+0xc], R41 ;  /* 0x00000c2969007388 */ /* 0x000fe80000000400 */
[----:B------:R-:W-:Y:S04]  /*8c50*/  STS.U16 [R105+0x10], R39 ;  /* 0x0000102769007388 */ /* 0x000fe80000000400 */
[----:B------:R-:W-:Y:S04]  /*8c60*/  STS.U16 [R105+0x12], R4 ;  /* 0x0000120469007388 */ /* 0x000fe80000000400 */
[----:B------:R-:W-:Y:S04]  /*8c70*/  STS.U16 [R105+0x14], R37 ;  /* 0x0000142569007388 */ /* 0x000fe80000000400 */
[----:B------:R2:W-:Y:S04]  /*8c80*/  STS.U16 [R105+0x16], R2 ;  /* 0x0000160269007388 */ /* 0x0005e80000000400 */
[----:B------:R-:W-:Y:S04]  /*8c90*/  STS.U16 [R105+0x18], R35 ;  /* 0x0000182369007388 */ /* 0x000fe80000000400 */
[----:B------:R-:W-:Y:S01]  /*8ca0*/  STS.U16 [R105+0x1a], R0 ;  /* 0x00001a0069007388 */ /* 0x000fe20000000400 */
[----:B--2---:R-:W-:-:S03]  /*8cb0*/  SHF.L.U32 R2, R128, 0x4, RZ ;  /* 0x0000000480027819 */ /* 0x004fc600000006ff */
[----:B------:R-:W-:Y:S04]  /*8cc0*/  STS.U16 [R105+0x1c], R33 ;  /* 0x00001c2169007388 */ /* 0x000fe80000000400 */
[----:B------:R2:W-:Y:S01]  /*8cd0*/  STS.U16 [R105+0x1e], R3 ;  /* 0x00001e0369007388 */ /* 0x0005e20000000400 */
[----:B------:R-:W-:-:S03]  /*8ce0*/  NOP ;  /* 0x0000000000007918 */ /* 0x000fc60000000000 */
[----:B------:R-:W-:Y:S01]  /*8cf0*/  LDS.U16 R9, [R123] ;  /* 0x000000007b097984 */ /* 0x000fe20000000400 */
[----:B--2---:R-:W-:-:S03]  /*8d00*/  LOP3.LUT R3, R2, 0xfffffe00, RZ, 0xc0, !PT ;  /* 0xfffffe0002037812 */ /* 0x004fc600078ec0ff */
[----:B------:R-:W-:Y:S01]  /*8d10*/  LDS.U16 R11, [R122+0x40] ;  /* 0x000040007a0b7984 */ /* 0x000fe20000000400 */
[----:B------:R-:W-:-:S03]  /*8d20*/  LOP3.LUT R83, R3, 0x1f, R128, 0xf8, !PT ;  /* 0x0000001f03537812 */ /* 0x000fc600078ef880 */
[----:B------:R-:W-:Y:S01]  /*8d30*/  LDS.U16 R13, [R121+0x80] ;  /* 0x00008000790d7984 */ /* 0x000fe20000000400 */
[----:B------:R-:W-:Y:S02]  /*8d40*/  MOV R3, UR36 ;  /* 0x0000002400037c02 */ /* 0x000fe40008000f00 */
[----:B------:R-:W-:Y:S01]  /*8d50*/  SHF.R.S32.HI R36, RZ, 0x1f, R83 ;  /* 0x0000001fff247819 */ /* 0x000fe20000011453 */
[----:B------:R-:W-:Y:S01]  /*8d60*/  LDS.U16 R15, [R120+0xc0] ;  /* 0x0000c000780f7984 */ /* 0x000fe20000000400 */
[----:B------:R-:W-:-:S03]  /*8d70*/  IADD3 R2, P2, R83, UR36, RZ ;  /* 0x0000002453027c10 */ /* 0x000fc6000ff5e0ff */
[----:B------:R-:W-:Y:S01]  /*8d80*/  LDS.U16 R17, [R119+0x100] ;  /* 0x0001000077117984 */ /* 0x000fe20000000400 */
[----:B------:R-:W-:-:S03]  /*8d90*/  LEA.HI.X.SX32 R3, R3, R36, 0x1, P2 ;  /* 0x0000002403037211 */ /* 0x000fc600010f0eff */
        /* <DEDUP_REMOVED lines=11> */
[----:B------:R-:W-:Y:S01]  /*8e50*/  @!P0 STS [UR26+0x1080], R40 ;  /* 0x00108028ff008988 */ /* 0x000fe2000800081a */
[----:B------:R-:W-:Y:S01]  /*8e60*/  UIMAD.WIDE.U32 UR26, UR10, UR34, URZ ;  /* 0x000000220a1a72a5 */ /* 0x000fe2000f8e003f */
[----:B------:R-:W-:Y:S03]  /*8e70*/  BAR.SYNC.DEFER_BLOCKING 0x0 ;  /* 0x0000000000007b1d */ /* 0x000fe60000010000 */
[----:B------:R-:W-:-:S03]  /*8e80*/  UIADD3 UR29, UR27, UR32, URZ ;  /* 0x000000201b1d7290 */ /* 0x000fc6000fffe03f */
[----:B------:R-:W2:Y:S02]  /*8e90*/  LDS R0, [R125+0x1080] ;  /* 0x001080007d007984 */ /* 0x000ea40000000800 */
[----:B--2---:R-:W-:-:S13]  /*8ea0*/  ISETP.GE.AND P1, PT, R83, R0, PT ;  /* 0x000000005300720c */ /* 0x004fda0003f26270 */
[----:B------:R-:W-:Y:S05]  /*8eb0*/  @P1 BRA `(.L_x_34) ;  /* 0x0000000000341947 */ /* 0x000fea0003800000 */
[----:B------:R-:W-:Y:S01]  /*8ec0*/  MOV R5, UR34 ;  /* 0x0000002200057c02 */ /* 0x000fe20008000f00 */
[----:B------:R-:W-:Y:S02]  /*8ed0*/  ULDC.64 UR36, c[0x0][0x390] ;  /* 0x0000e40000247ab9 */ /* 0x000fe40000000a00 */
[----:B------:R-:W-:Y:S02]  /*8ee0*/  UIMAD UR31, UR9, UR36, URZ ;  /* 0x00000024091f72a4 */ /* 0x000fe4000f8e023f */
[----:B------:R-:W-:Y:S01]  /*8ef0*/  MOV R7, UR36 ;  /* 0x0000002400077c02 */ /* 0x000fe20008000f00 */
[----:B------:R-:W-:Y:S01]  /*8f00*/  IMAD.WIDE.U32 R4, R5, UR10, R2 ;  /* 0x0000000a05047c25 */ /* 0x000fe2000f8e0002 */
[----:B------:R-:W-:-:S04]  /*8f10*/  UIMAD UR31, UR8, UR37, UR31 ;  /* 0x00000025081f72a4 */ /* 0x000fc8000f8e021f */
[----:B------:R-:W-:Y:S01]  /*8f20*/  IADD3 R5, R5, UR32, RZ ;  /* 0x0000002005057c10 */ /* 0x000fe2000fffe0ff */
[----:B------:R-:W-:Y:S02]  /*8f30*/  ULDC.64 UR36, c[0x0][0x3e0] ;  /* 0x0000f80000247ab9 */ /* 0x000fe40000000a00 */
[----:B------:R-:W-:-:S05]  /*8f40*/  IMAD.WIDE.U32 R4, R7, UR8, R4 ;  /* 0x0000000807047c25 */ /* 0x000fca000f8e0004 */
[----:B------:R-:W-:Y:S02]  /*8f50*/  IADD3 R5, R5, UR31, RZ ;  /* 0x0000001f05057c10 */ /* 0x000fe4000fffe0ff */
[----:B------:R-:W-:-:S04]  /*8f60*/  LEA R6, P1, R4, UR36, 0x1 ;  /* 0x0000002404067c11 */ /* 0x000fc8000f8208ff */
[----:B------:R-:W-:-:S05]  /*8f70*/  LEA.HI.X R7, R4, UR37, R5, 0x1, P1 ;  /* 0x0000002504077c11 */ /* 0x000fca00088f0c05 */
[----:B------:R2:W-:Y:S04]  /*8f80*/  STG.E.U16 desc[UR18][R6.64], R9 ;  /* 0x0000000906007986 */ /* 0x0005e8000c101512 */
.L_x_34:
[----:B------:R-:W-:Y:S05]  /*8f90*/  BSYNC B0 ;  /* 0x0000000000007941 */ /* 0x000fea0003800000 */
.L_x_33:
[----:B------:R-:W-:Y:S01]  /*8fa0*/  ULDC.64 UR32, c[0x0][0x390] ;  /* 0x0000e40000207ab9 */ /* 0x000fe20000000a00 */
[----:B------:R-:W-:Y:S01]  /*8fb0*/  UMOV UR27, UR29 ;  /* 0x0000001d001b7c82 */ /* 0x000fe20008000000 */
[----:B------:R-:W-:Y:S01]  /*8fc0*/  UIMAD UR31, UR9, UR32, URZ ;  /* 0x00000020091f72a4 */ /* 0x000fe2000f8e023f */
[C---:B------:R-:W-:Y:S01]  /*8fd0*/  LOP3.LUT R41, R83.reuse, 0x20, RZ, 0xfc, !PT ;  /* 0x0000002053297812 */ /* 0x040fe200078efcff */
[----:B------:R-:W-:Y:S01]  /*8fe0*/  UIMAD.WIDE.U32 UR26, UR8, UR32, UR26 ;  /* 0x00000020081a72a5 */ /* 0x000fe2000f8e001a */
[C---:B------:R-:W-:Y:S01]  /*8ff0*/  LOP3.LUT R43, R83.reuse, 0x40, RZ, 0xfc, !PT ;  /* 0x00000040532b7812 */ /* 0x040fe200078efcff */
[----:B------:R-:W-:Y:S01]  /*9000*/  ULDC.64 UR34, c[0x0][0x3e0] ;  /* 0x0000f80000227ab9 */ /* 0x000fe20000000a00 */
[----:B------:R-:W-:Y:S01]  /*9010*/  USHF.R.S32.HI UR32, URZ, 0x1f, UR7 ;  /* 0x0000001f3f207899 */ /* 0x000fe20008011407 */
[C---:B------:R-:W-:Y:S01]  /*9020*/  LEA R4, P1, R83.reuse, UR34, 0x1 ;  /* 0x0000002253047c11 */ /* 0x040fe2000f8208ff */
[----:B------:R-:W-:Y:S01]  /*9030*/  UIMAD UR31, UR8, UR33, UR31 ;  /* 0x00000021081f72a4 */ /* 0x000fe2000f8e021f */
[C---:B------:R-:W-:Y:S01]  /*9040*/  LOP3.LUT R45, R83.reuse, 0x60, RZ, 0xfc, !PT ;  /* 0x00000060532d7812 */ /* 0x040fe200078efcff */
[----:B------:R-:W-:Y:S01]  /*9050*/  UIADD3 UR29, UP0, UR7, UR26, URZ ;  /* 0x0000001a071d7290 */ /* 0x000fe2000ff1e03f */
[----:B------:R-:W-:Y:S01]  /*9060*/  LEA.HI.X R5, R83, UR35, R36, 0x1, P1 ;  /* 0x0000002353057c11 */ /* 0x000fe200088f0c24 */
[----:B------:R-:W-:Y:S01]  /*9070*/  BSSY B0, `(.L_x_35) ;  /* 0x00000b9000007945 */ /* 0x000fe20003800000 */
[-C--:B------:R-:W-:Y:S01]  /*9080*/  ISETP.GE.AND P1, PT, R41, R0.reuse, PT ;  /* 0x000000002900720c */ /* 0x080fe20003f26270 */
[----:B------:R-:W-:Y:S01]  /*9090*/  UIADD3.X UR26, UR32, UR31, UR27, UP0, !UPT ;  /* 0x0000001f201a7290 */ /* 0x000fe200087fe41b */
[----:B------:R-:W-:-:S02]  /*90a0*/  ISETP.GE.AND P2, PT, R43, R0, PT ;  /* 0x000000002b00720c */ /* 0x000fc40003f46270 */
[----:B--2---:R-:W-:Y:S02]  /*90b0*/  MOV R6, UR29 ;  /* 0x0000001d00067c02 */ /* 0x004fe40008000f00 */
[----:B------:R-:W-:Y:S02]  /*90c0*/  ISETP.GE.AND P4, PT, R45, R0, PT ;  /* 0x000000002d00720c */ /* 0x000fe40003f86270 */
[C---:B------:R-:W-:Y:S02]  /*90d0*/  LEA R4, P3, R6.reuse, R4, 0x1 ;  /* 0x0000000406047211 */ /* 0x040fe400078608ff */
[----:B------:R-:W-:Y:S01]  /*90e0*/  MOV R7, UR26 ;  /* 0x0000001a00077c02 */ /* 0x000fe20008000f00 */
[----:B------:R-:W-:Y:S01]  /*90f0*/  UIMAD.WIDE.U32 UR26, UR10, UR30, URZ ;  /* 0x0000001e0a1a72a5 */ /* 0x000fe2000f8e003f */
[C---:B------:R-:W-:Y:S02]  /*9100*/  LOP3.LUT R47, R83.reuse, 0x80, RZ, 0xfc, !PT ;  /* 0x00000080532f7812 */ /* 0x040fe400078efcff */
[----:B------:R-:W-:Y:S01]  /*9110*/  LEA.HI.X R5, R6, R5, R7, 0x1, P3 ;  /* 0x0000000506057211 */ /* 0x000fe200018f0c07 */
[----:B------:R-:W-:Y:S01]  /*9120*/  UIADD3 UR29, UR27, UR28, URZ ;  /* 0x0000001c1b1d7290 */ /* 0x000fe2000fffe03f */
[----:B01----:R-:W-:-:S02]  /*9130*/  LOP3.LUT R61, R83, 0xa0, RZ, 0xfc, !PT ;  /* 0x000000a0533d7812 */ /* 0x003fc400078efcff */
[C---:B------:R-:W-:Y:S01]  /*9140*/  LOP3.LUT R63, R83.reuse, 0xc0, RZ, 0xfc, !PT ;  /* 0x000000c0533f7812 */ /* 0x040fe200078efcff */
[----:B------:R0:W-:Y:S01]  /*9150*/  @!P1 STG.E.U16 desc[UR18][R4.64+-0xfc0], R11 ;  /* 0xfff0400b04009986 */ /* 0x0001e2000c101512 */
[C---:B------:R-:W-:Y:S02]  /*9160*/  LOP3.LUT R65, R83.reuse, 0xe0, RZ, 0xfc, !PT ;  /* 0x000000e053417812 */ /* 0x040fe400078efcff */
[C---:B------:R-:W-:Y:S01]  /*9170*/  LOP3.LUT R67, R83.reuse, 0x100, RZ, 0xfc, !PT ;  /* 0x0000010053437812 */ /* 0x040fe200078efcff */
[----:B------:R1:W-:Y:S01]  /*9180*/  @!P2 STG.E.U16 desc[UR18][R4.64+-0xf80], R13 ;  /* 0xfff0800d0400a986 */ /* 0x0003e2000c101512 */
[----:B------:R-:W-:Y:S02]  /*9190*/  LOP3.LUT R69, R83, 0x120, RZ, 0xfc, !PT ;  /* 0x0000012053457812 */ /* 0x000fe400078efcff */
[-C--:B------:R-:W-:Y:S01]  /*91a0*/  ISETP.GE.AND P3, PT, R47, R0.reuse, PT ;  /* 0x000000002f00720c */ /* 0x080fe20003f66270 */
[----:B------:R2:W-:Y:S01]  /*91b0*/  @!P4 STG.E.U16 desc[UR18][R4.64+-0xf40], R15 ;  /* 0xfff0c00f0400c986 */ /* 0x0005e2000c101512 */
[----:B------:R-:W-:-:S02]  /*91c0*/  ISETP.GE.AND P2, PT, R61, R0, PT ;  /* 0x000000003d00720c */ /* 0x000fc40003f46270 */
[-C--:B------:R-:W-:Y:S02]  /*91d0*/  ISETP.GE.AND P1, PT, R63, R0.reuse, PT ;  /* 0x000000003f00720c */ /* 0x080fe40003f26270 */
[-C--:B------:R-:W-:Y:S02]  /*91e0*/  ISETP.GE.AND P4, PT, R65, R0.reuse, PT ;  /* 0x000000004100720c */ /* 0x080fe40003f86270 */
[-C--:B------:R-:W-:Y:S02]  /*91f0*/  ISETP.GE.AND P5, PT, R67, R0.reuse, PT ;  /* 0x000000004300720c */ /* 0x080fe40003fa6270 */
[----:B------:R-:W-:Y:S02]  /*9200*/  ISETP.GE.AND P6, PT, R69, R0, PT ;  /* 0x000000004500720c */ /* 0x000fe40003fc6270 */
[C---:B------:R-:W-:Y:S01]  /*9210*/  LOP3.LUT R71, R83.reuse, 0x140, RZ, 0xfc, !PT ;  /* 0x0000014053477812 */ /* 0x040fe200078efcff */
[----:B------:R-:W-:Y:S01]  /*9220*/  @!P3 STG.E.U16 desc[UR18][R4.64+-0xf00], R17 ;  /* 0xfff100110400b986 */ /* 0x000fe2000c101512 */
[----:B------:R-:W-:-:S02]  /*9230*/  LOP3.LUT R73, R83, 0x160, RZ, 0xfc, !PT ;  /* 0x0000016053497812 */ /* 0x000fc400078efcff */
[C---:B------:R-:W-:Y:S01]  /*9240*/  LOP3.LUT R75, R83.reuse, 0x180, RZ, 0xfc, !PT ;  /* 0x00000180534b7812 */ /* 0x040fe200078efcff */
[----:B------:R-:W-:Y:S01]  /*9250*/  @!P2 STG.E.U16 desc[UR18][R4.64+-0xec0], R19 ;  /* 0xfff140130400a986 */ /* 0x000fe2000c101512 */
[C---:B------:R-:W-:Y:S02]  /*9260*/  LOP3.LUT R77, R83.reuse, 0x1a0, RZ, 0xfc, !PT ;  /* 0x000001a0534d7812 */ /* 0x040fe400078efcff */
[C---:B------:R-:W-:Y:S01]  /*9270*/  LOP3.LUT R79, R83.reuse, 0x1c0, RZ, 0xfc, !PT ;  /* 0x000001c0534f7812 */ /* 0x040fe200078efcff */
[----:B------:R-:W-:Y:S01]  /*9280*/  @!P1 STG.E.U16 desc[UR18][R4.64+-0xe80], R21 ;  /* 0xfff1801504009986 */ /* 0x000fe2000c101512 */
[----:B------:R-:W-:Y:S02]  /*9290*/  LOP3.LUT R81, R83, 0x1e0, RZ, 0xfc, !PT ;  /* 0x000001e053517812 */ /* 0x000fe400078efcff */
[-C--:B------:R-:W-:Y:S01]  /*92a0*/  ISETP.GE.AND P1, PT, R71, R0.reuse, PT ;  /* 0x000000004700720c */ /* 0x080fe20003f26270 */
[----:B------:R-:W-:Y:S01]  /*92b0*/  @!P4 STG.E.U16 desc[UR18][R4.64+-0xe40], R23 ;  /* 0xfff1c0170400c986 */ /* 0x000fe2000c101512 */
[----:B------:R-:W-:-:S02]  /*92c0*/  ISETP.GE.AND P2, PT, R73, R0, PT ;  /* 0x000000004900720c */ /* 0x000fc40003f46270 */
[-C--:B------:R-:W-:Y:S01]  /*92d0*/  ISETP.GE.AND P3, PT, R75, R0.reuse, PT ;  /* 0x000000004b00720c */ /* 0x080fe20003f66270 */
[----:B------:R-:W-:Y:S01]  /*92e0*/  @!P5 STG.E.U16 desc[UR18][R4.64+-0xe00], R25 ;  /* 0xfff200190400d986 */ /* 0x000fe2000c101512 */
[-C--:B------:R-:W-:Y:S02]  /*92f0*/  ISETP.GE.AND P4, PT, R77, R0.reuse, PT ;  /* 0x000000004d00720c */ /* 0x080fe40003f86270 */
[-C--:B------:R-:W-:Y:S01]  /*9300*/  ISETP.GE.AND P5, PT, R79, R0.reuse, PT ;  /* 0x000000004f00720c */ /* 0x080fe20003fa6270 */
[----:B------:R-:W-:Y:S01]  /*9310*/  @!P6 STG.E.U16 desc[UR18][R4.64+-0xdc0], R27 ;  /* 0xfff2401b0400e986 */ /* 0x000fe2000c101512 */
[----:B------:R-:W-:Y:S02]  /*9320*/  ISETP.GE.AND P6, PT, R81, R0, PT ;  /* 0x000000005100720c */ /* 0x000fe40003fc6270 */
[----:B------:R-:W-:Y:S01]  /*9330*/  SHF.L.U32 R6, R128, 0x4, RZ ;  /* 0x0000000480067819 */ /* 0x000fe200000006ff */
[----:B------:R-:W-:Y:S03]  /*9340*/  @!P1 STG.E.U16 desc[UR18][R4.64+-0xd80], R29 ;  /* 0xfff2801d04009986 */ /* 0x000fe6000c101512 */
[----:B------:R-:W-:Y:S01]  /*9350*/  LOP3.LUT R7, R6, 0xfffffe00, RZ, 0xc0, !PT ;  /* 0xfffffe0006077812 */ /* 0x000fe200078ec0ff */
[----:B------:R-:W-:Y:S03]  /*9360*/  @!P2 STG.E.U16 desc[UR18][R4.64+-0xd40], R31 ;  /* 0xfff2c01f0400a986 */ /* 0x000fe6000c101512 */
[----:B------:R-:W-:Y:S01]  /*9370*/  LEA R38, R126, R7, 0x4 ;  /* 0x000000077e267211 */ /* 0x000fe200078e20ff */
[----:B------:R-:W-:Y:S01]  /*9380*/  @!P3 STG.E.U16 desc[UR18][R4.64+-0xd00], R33 ;  /* 0xfff300210400b986 */ /* 0x000fe2000c101512 */
[----:B------:R-:W-:Y:S01]  /*9390*/  FADD.FTZ R7, R49, R130 ;  /* 0x0000008231077221 */ /* 0x000fe20000010000 */
[----:B------:R-:W-:-:S02]  /*93a0*/  F2FP.F16.F32.PACK_AB R49, R50, R49 ;  /* 0x000000313231723e */ /* 0x000fc400000000ff */
[----:B------:R-:W-:Y:S01]  /*93b0*/  @!P4 STG.E.U16 desc[UR18][R4.64+-0xcc0], R35 ;  /* 0xfff340230400c986 */ /* 0x000fe2000c101512 */
[C---:B------:R-:W-:Y:S02]  /*93c0*/  IADD3 R0, R38.reuse, 0x1, RZ ;  /* 0x0000000126007810 */ /* 0x040fe40007ffe0ff */
[----:B------:R-:W-:Y:S01]  /*93d0*/  IADD3 R8, R38, 0x2, RZ ;  /* 0x0000000226087810 */ /* 0x000fe20007ffe0ff */
[----:B------:R-:W-:Y:S01]  /*93e0*/  @!P5 STG.E.U16 desc[UR18][R4.64+-0xc80], R37 ;  /* 0xfff380250400d986 */ /* 0x000fe2000c101512 */
[-C--:B------:R-:W-:Y:S01]  /*93f0*/  LEA.HI.SX32 R6, R0, R38.reuse, 0x1b ;  /* 0x0000002600067211 */ /* 0x080fe200078fdaff */
[----:B------:R-:W-:Y:S01]  /*9400*/  FADD.FTZ R0, R7, R50 ;  /* 0x0000003207007221 */ /* 0x000fe20000010000 */
[C---:B------:R-:W-:Y:S01]  /*9410*/  IADD3 R9, R38.reuse, 0x3, RZ ;  /* 0x0000000326097810 */ /* 0x040fe20007ffe0ff */
[----:B------:R3:W-:Y:S01]  /*9420*/  @!P6 STG.E.U16 desc[UR18][R4.64+-0xc40], R39 ;  /* 0xfff3c0270400e986 */ /* 0x0007e2000c101512 */
[----:B0-----:R-:W-:Y:S01]  /*9430*/  IADD3 R11, R38, 0x4, RZ ;  /* 0x00000004260b7810 */ /* 0x001fe20007ffe0ff */
[----:B------:R-:W-:Y:S01]  /*9440*/  FADD.FTZ R7, R0, R51 ;  /* 0x0000003300077221 */ /* 0x000fe20000010000 */
[C---:B-1----:R-:W-:Y:S01]  /*9450*/  IADD3 R13, R38.reuse, 0x5, RZ ;  /* 0x00000005260d7810 */ /* 0x042fe20007ffe0ff */
[----:B------:R-:W-:Y:S01]  /*9460*/  BAR.SYNC.DEFER_BLOCKING 0x0 ;  /* 0x0000000000007b1d */ /* 0x000fe20000010000 */
[----:B--2---:R-:W-:Y:S01]  /*9470*/  IADD3 R15, R38, 0x6, RZ ;  /* 0x00000006260f7810 */ /* 0x004fe20007ffe0ff */
[----:B------:R-:W-:Y:S01]  /*9480*/  FADD.FTZ R0, R7, R52 ;  /* 0x0000003407007221 */ /* 0x000fe20000010000 */
[----:B------:R-:W-:-:S02]  /*9490*/  LEA.HI.SX32 R8, R8, R38, 0x1b ;  /* 0x0000002608087211 */ /* 0x000fc400078fdaff */
[-C--:B------:R-:W-:Y:S02]  /*94a0*/  LEA.HI.SX32 R10, R9, R38.reuse, 0x1b ;  /* 0x00000026090a7211 */ /* 0x080fe400078fdaff */
[----:B------:R-:W-:Y:S01]  /*94b0*/  F2FP.F16.F32.PACK_AB R51, R52, R51 ;  /* 0x000000333433723e */ /* 0x000fe200000000ff */
[----:B---3--:R-:W-:Y:S01]  /*94c0*/  FADD.FTZ R5, R0, R53 ;  /* 0x0000003500057221 */ /* 0x008fe20000010000 */
[-C--:B------:R-:W-:Y:S02]  /*94d0*/  LEA.HI.SX32 R12, R11, R38.reuse, 0x1b ;  /* 0x000000260b0c7211 */ /* 0x080fe400078fdaff */
[----:B------:R-:W-:Y:S02]  /*94e0*/  LEA.HI.SX32 R14, R13, R38, 0x1b ;  /* 0x000000260d0e7211 */ /* 0x000fe400078fdaff */
[----:B------:R-:W-:Y:S02]  /*94f0*/  PRMT R7, R49, 0x7632, R7 ;  /* 0x0000763231077816 */ /* 0x000fe40000000007 */
[----:B------:R-:W-:-:S02]  /*9500*/  LEA R6, R6, R125, 0x1 ;  /* 0x0000007d06067211 */ /* 0x000fc400078e08ff */
[----:B------:R-:W-:Y:S01]  /*9510*/  F2FP.F16.F32.PACK_AB R53, R54, R53 ;  /* 0x000000353635723e */ /* 0x000fe200000000ff */
[----:B------:R-:W-:Y:S01]  /*9520*/  FADD.FTZ R54, R5, R54 ;  /* 0x0000003605367221 */ /* 0x000fe20000010000 */
[----:B------:R-:W-:Y:S02]  /*9530*/  IADD3 R17, R38, 0x7, RZ ;  /* 0x0000000726117810 */ /* 0x000fe40007ffe0ff */
[----:B------:R-:W-:Y:S02]  /*9540*/  LEA.HI.SX32 R16, R15, R38, 0x1b ;  /* 0x000000260f107211 */ /* 0x000fe400078fdaff */
[-C--:B------:R-:W-:Y:S01]  /*9550*/  LEA R8, R8, R125.reuse, 0x1 ;  /* 0x0000007d08087211 */ /* 0x080fe200078e08ff */
[----:B------:R-:W-:Y:S01]  /*9560*/  STS.U16 [R105], R49 ;  /* 0x0000003169007388 */ /* 0x000fe20000000400 */
[----:B------:R-:W-:Y:S02]  /*9570*/  IADD3 R19, R38, 0x8, RZ ;  /* 0x0000000826137810 */ /* 0x000fe40007ffe0ff */
[----:B------:R-:W-:Y:S01]  /*9580*/  PRMT R9, R51, 0x7632, R9 ;  /* 0x0000763233097816 */ /* 0x000fe20000000009 */
[----:B------:R0:W-:Y:S01]  /*9590*/  STS.U16 [R6+0x2], R7 ;  /* 0x0000020706007388 */ /* 0x0001e20000000400 */
[----:B------:R-:W-:-:S02]  /*95a0*/  LEA R10, R10, R125, 0x1 ;  /* 0x0000007d0a0a7211 */ /* 0x000fc400078e08ff */
[----:B------:R-:W-:Y:S01]  /*95b0*/  IADD3 R21, R38, 0x9, RZ ;  /* 0x0000000926157810 */ /* 0x000fe20007ffe0ff */
[----:B------:R1:W-:Y:S01]  /*95c0*/  STS.U16 [R8+0x4], R51 ;  /* 0x0000043308007388 */ /* 0x0003e20000000400 */
[-C--:B------:R-:W-:Y:S02]  /*95d0*/  LEA R12, R12, R125.reuse, 0x1 ;  /* 0x0000007d0c0c7211 */ /* 0x080fe400078e08ff */
[----:B------:R-:W-:Y:S01]  /*95e0*/  IADD3 R23, R38, 0xa, RZ ;  /* 0x0000000a26177810 */ /* 0x000fe20007ffe0ff */
[----:B------:R-:W-:Y:S01]  /*95f0*/  STS.U16 [R10+0x6], R9 ;  /* 0x000006090a007388 */ /* 0x000fe20000000400 */
[----:B------:R-:W-:Y:S02]  /*9600*/  PRMT R11, R53, 0x7632, R11 ;  /* 0x00007632350b7816 */ /* 0x000fe4000000000b */
[----:B------:R-:W-:Y:S01]  /*9610*/  LEA R14, R14, R125, 0x1 ;  /* 0x0000007d0e0e7211 */ /* 0x000fe200078e08ff */
[----:B------:R-:W-:Y:S01]  /*9620*/  STS.U16 [R12+0x8], R53 ;  /* 0x000008350c007388 */ /* 0x000fe20000000400 */
[----:B------:R-:W-:-:S02]  /*9630*/  IADD3 R25, R38, 0xb, RZ ;  /* 0x0000000b26197810 */ /* 0x000fc40007ffe0ff */
[-C--:B------:R-:W-:Y:S01]  /*9640*/  LEA.HI.SX32 R18, R17, R38.reuse, 0x1b ;  /* 0x0000002611127211 */ /* 0x080fe200078fdaff */
[----:B------:R-:W-:Y:S01]  /*9650*/  STS.U16 [R14+0xa], R11 ;  /* 0x00000a0b0e007388 */ /* 0x000fe20000000400 */
[----:B------:R-:W-:Y:S01]  /*9660*/  F2FP.F16.F32.PACK_AB R0, R56, R55 ;  /* 0x000000373800723e */ /* 0x000fe200000000ff */
[----:B------:R-:W-:Y:S01]  /*9670*/  FADD.FTZ R55, R54, R55 ;  /* 0x0000003736377221 */ /* 0x000fe20000010000 */
[----:B------:R-:W-:Y:S02]  /*9680*/  LEA R16, R16, R125, 0x1 ;  /* 0x0000007d10107211 */ /* 0x000fe400078e08ff */
[----:B------:R-:W-:Y:S01]  /*9690*/  IADD3 R27, R38, 0xc, RZ ;  /* 0x0000000c261b7810 */ /* 0x000fe20007ffe0ff */
[----:B------:R-:W-:Y:S01]  /*96a0*/  FADD.FTZ R56, R55, R56 ;  /* 0x0000003837387221 */ /* 0x000fe20000010000 */
[----:B------:R-:W-:Y:S01]  /*96b0*/  LEA.HI.SX32 R20, R19, R38, 0x1b ;  /* 0x0000002613147211 */ /* 0x000fe200078fdaff */
[----:B------:R2:W-:Y:S01]  /*96c0*/  STS.U16 [R16+0xc], R0 ;  /* 0x00000c0010007388 */ /* 0x0005e20000000400 */
[----:B------:R-:W-:Y:S01]  /*96d0*/  F2FP.F16.F32.PACK_AB R4, R58, R57 ;  /* 0x000000393a04723e */ /* 0x000fe200000000ff */
[----:B------:R-:W-:Y:S01]  /*96e0*/  FADD.FTZ R57, R56, R57 ;  /* 0x0000003938397221 */ /* 0x000fe20000010000 */
[----:B------:R-:W-:-:S02]  /*96f0*/  IADD3 R30, R38, 0xd, RZ ;  /* 0x0000000d261e7810 */ /* 0x000fc40007ffe0ff */
[-C--:B------:R-:W-:Y:S01]  /*9700*/  LEA.HI.SX32 R22, R21, R38.reuse, 0x1b ;  /* 0x0000002615167211 */ /* 0x080fe200078fdaff */
[----:B------:R-:W-:Y:S01]  /*9710*/  FADD.FTZ R58, R57, R58 ;  /* 0x0000003a393a7221 */ /* 0x000fe20000010000 */
[C---:B------:R-:W-:Y:S02]  /*9720*/  IADD3 R32, R38.reuse, 0xe, RZ ;  /* 0x0000000e26207810 */ /* 0x040fe40007ffe0ff */
[-C--:B------:R-:W-:Y:S02]  /*9730*/  LEA.HI.SX32 R24, R23, R38.reuse, 0x1b ;  /* 0x0000002617187211 */ /* 0x080fe400078fdaff */
[----:B------:R-:W-:Y:S02]  /*9740*/  IADD3 R34, R38, 0xf, RZ ;  /* 0x0000000f26227810 */ /* 0x000fe40007ffe0ff */
[----:B------:R-:W-:Y:S02]  /*9750*/  LEA.HI.SX32 R26, R25, R38, 0x1b ;  /* 0x00000026191a7211 */ /* 0x000fe400078fdaff */
[----:B0-----:R-:W-:Y:S01]  /*9760*/  F2FP.F16.F32.PACK_AB R6, R84, R59 ;  /* 0x0000003b5406723e */ /* 0x001fe200000000ff */
[----:B------:R-:W-:Y:S01]  /*9770*/  FADD.FTZ R59, R58, R59 ;  /* 0x0000003b3a3b7221 */ /* 0x000fe20000010000 */
[----:B------:R-:W-:-:S02]  /*9780*/  PRMT R7, R0, 0x7632, R7 ;  /* 0x0000763200077816 */ /* 0x000fc40000000007 */
[-C--:B------:R-:W-:Y:S01]  /*9790*/  LEA R18, R18, R125.reuse, 0x1 ;  /* 0x0000007d12127211 */ /* 0x080fe200078e08ff */
[----:B------:R-:W-:Y:S01]  /*97a0*/  FADD.FTZ R84, R59, R84 ;  /* 0x000000543b547221 */ /* 0x000fe20000010000 */
[-C--:B------:R-:W-:Y:S02]  /*97b0*/  LEA.HI.SX32 R28, R27, R38.reuse, 0x1b ;  /* 0x000000261b1c7211 */ /* 0x080fe400078fdaff */
[----:B-1----:R-:W-:Y:S01]  /*97c0*/  PRMT R8, R4, 0x7610, R8 ;  /* 0x0000761004087816 */ /* 0x002fe20000000008 */
[----:B------:R-:W-:Y:S01]  /*97d0*/  STS.U16 [R18+0xe], R7 ;  /* 0x00000e0712007388 */ /* 0x000fe20000000400 */
[-C--:B------:R-:W-:Y:S02]  /*97e0*/  LEA R20, R20, R125.reuse, 0x1 ;  /* 0x0000007d14147211 */ /* 0x080fe400078e08ff */
[----:B------:R-:W-:Y:S02]  /*97f0*/  LEA.HI.SX32 R30, R30, R38, 0x1b ;  /* 0x000000261e1e7211 */ /* 0x000fe400078fdaff */
[----:B------:R-:W-:Y:S01]  /*9800*/  PRMT R13, R4, 0x7632, R13 ;  /* 0x00007632040d7816 */ /* 0x000fe2000000000d */
[----:B------:R-:W-:Y:S01]  /*9810*/  STS.U16 [R20+0x10], R8 ;  /* 0x0000100814007388 */ /* 0x000fe20000000400 */
[----:B------:R-:W-:-:S02]  /*9820*/  LEA R22, R22, R125, 0x1 ;  /* 0x0000007d16167211 */ /* 0x000fc400078e08ff */
[----:B--2---:R-:W-:Y:S01]  /*9830*/  F2FP.F16.F32.PACK_AB R0, R86, R85 ;  /* 0x000000555600723e */ /* 0x004fe200000000ff */
[----:B------:R-:W-:Y:S01]  /*9840*/  FADD.FTZ R85, R84, R85 ;  /* 0x0000005554557221 */ /* 0x000fe20000010000 */
[-C--:B------:R-:W-:Y:S01]  /*9850*/  LEA.HI.SX32 R32, R32, R38.reuse, 0x1b ;  /* 0x0000002620207211 */ /* 0x080fe200078fdaff */
[----:B------:R-:W-:Y:S01]  /*9860*/  STS.U16 [R22+0x12], R13 ;  /* 0x0000120d16007388 */ /* 0x000fe20000000400 */
[----:B------:R-:W-:Y:S01]  /*9870*/  LEA R24, R24, R125, 0x1 ;  /* 0x0000007d18187211 */ /* 0x000fe200078e08ff */
[----:B------:R-:W-:Y:S01]  /*9880*/  FADD.FTZ R86, R85, R86 ;  /* 0x0000005655567221 */ /* 0x000fe20000010000 */
[----:B------:R-:W-:Y:S02]  /*9890*/  LEA.HI.SX32 R34, R34, R38, 0x1b ;  /* 0x0000002622227211 */ /* 0x000fe400078fdaff */
[----:B------:R-:W-:Y:S01]  /*98a0*/  F2FP.F16.F32.PACK_AB R4, R88, R87 ;  /* 0x000000575804723e */ /* 0x000fe200000000ff */
[----:B------:R0:W-:Y:S01]  /*98b0*/  STS.U16 [R24+0x14], R6 ;  /* 0x0000140618007388 */ /* 0x0001e20000000400 */
[----:B------:R-:W-:Y:S01]  /*98c0*/  PRMT R10, R6, 0x7632, R10 ;  /* 0x00007632060a7816 */ /* 0x000fe2000000000a */
[----:B------:R-:W-:Y:S01]  /*98d0*/  FADD.FTZ R87, R86, R87 ;  /* 0x0000005756577221 */ /* 0x000fe20000010000 */
[----:B------:R-:W-:-:S02]  /*98e0*/  LEA R26, R26, R125, 0x1 ;  /* 0x0000007d1a1a7211 */ /* 0x000fc400078e08ff */
[-C--:B------:R-:W-:Y:S01]  /*98f0*/  LEA R28, R28, R125.reuse, 0x1 ;  /* 0x0000007d1c1c7211 */ /* 0x080fe200078e08ff */
[----:B------:R-:W-:Y:S01]  /*9900*/  FADD.FTZ R130, R87, R88 ;  /* 0x0000005857827221 */ /* 0x000fe20000010000 */
[----:B------:R-:W-:Y:S01]  /*9910*/  PRMT R15, R0, 0x7632, R15 ;  /* 0x00007632000f7816 */ /* 0x000fe2000000000f */
[----:B------:R-:W-:Y:S01]  /*9920*/  STS.U16 [R26+0x16], R10 ;  /* 0x0000160a1a007388 */ /* 0x000fe20000000400 */
[-C--:B------:R-:W-:Y:S02]  /*9930*/  LEA R30, R30, R125.reuse, 0x1 ;  /* 0x0000007d1e1e7211 */ /* 0x080fe400078e08ff */
[-C--:B------:R-:W-:Y:S01]  /*9940*/  LEA R32, R32, R125.reuse, 0x1 ;  /* 0x0000007d20207211 */ /* 0x080fe200078e08ff */
[----:B------:R-:W-:Y:S01]  /*9950*/  STS.U16 [R28+0x18], R0 ;  /* 0x000018001c007388 */ /* 0x000fe20000000400 */
[----:B------:R-:W-:Y:S02]  /*9960*/  PRMT R17, R4, 0x7632, R17 ;  /* 0x0000763204117816 */ /* 0x000fe40000000011 */
[----:B------:R-:W-:Y:S01]  /*9970*/  LEA R34, R34, R125, 0x1 ;  /* 0x0000007d22227211 */ /* 0x000fe200078e08ff */
[----:B------:R-:W-:Y:S01]  /*9980*/  STS.U16 [R30+0x1a], R15 ;  /* 0x00001a0f1e007388 */ /* 0x000fe20000000400 */
[----:B0-----:R-:W-:-:S03]  /*9990*/  IADD3 R6, P1, R83, -0x7e0, RZ ;  /* 0xfffff82053067810 */ /* 0x001fc60007f3e0ff */
[----:B------:R-:W-:Y:S01]  /*99a0*/  STS.U16 [R32+0x1c], R4 ;  /* 0x00001c0420007388 */ /* 0x000fe20000000400 */
[----:B------:R-:W-:-:S03]  /*99b0*/  IADD3.X R23, R36, -0x1, RZ, P1, !PT ;  /* 0xffffffff24177810 */ /* 0x000fc60000ffe4ff */
[----:B------:R-:W-:Y:S01]  /*99c0*/  STS.U16 [R34+0x1e], R17 ;  /* 0x00001e1122007388 */ /* 0x000fe20000000400 */
        /* <DEDUP_REMOVED lines=17> */
[----:B------:R-:W-:Y:S01]  /*9ae0*/  @!P0 STS [R125+0x1080], R40 ;  /* 0x001080287d008388 */ /* 0x000fe20000000800 */
[----:B------:R-:W-:Y:S06]  /*9af0*/  BAR.SYNC.DEFER_BLOCKING 0x0 ;  /* 0x0000000000007b1d */ /* 0x000fec0000010000 */
[----:B------:R-:W0:Y:S02]  /*9b00*/  LDS R0, [R125+0x1080] ;  /* 0x001080007d007984 */ /* 0x000e240000000800 */
[----:B0-----:R-:W-:-:S13]  /*9b10*/  ISETP.GE.AND P0, PT, R83, R0, PT ;  /* 0x000000005300720c */ /* 0x001fda0003f06270 */
[----:B------:R-:W-:Y:S05]  /*9b20*/  @P0 BRA `(.L_x_36) ;  /* 0x0000000000340947 */ /* 0x000fea0003800000 */
[----:B------:R-:W-:Y:S01]  /*9b30*/  MOV R5, UR30 ;  /* 0x0000001e00057c02 */ /* 0x000fe20008000f00 */
[----:B------:R-:W-:Y:S02]  /*9b40*/  ULDC.64 UR34, c[0x0][0x3b0] ;  /* 0x0000ec0000227ab9 */ /* 0x000fe40000000a00 */
[----:B------:R-:W-:Y:S02]  /*9b50*/  UIMAD UR31, UR9, UR34, URZ ;  /* 0x00000022091f72a4 */ /* 0x000fe4000f8e023f */
[----:B------:R-:W-:Y:S01]  /*9b60*/  IMAD.WIDE.U32 R2, R5, UR10, R2 ;  /* 0x0000000a05027c25 */ /* 0x000fe2000f8e0002 */
[----:B------:R-:W-:Y:S01]  /*9b70*/  MOV R5, UR34 ;  /* 0x0000002200057c02 */ /* 0x000fe20008000f00 */
[----:B------:R-:W-:-:S03]  /*9b80*/  UIMAD UR31, UR8, UR35, UR31 ;  /* 0x00000023081f72a4 */ /* 0x000fc6000f8e021f */
[----:B------:R-:W-:Y:S01]  /*9b90*/  IADD3 R3, R3, UR28, RZ ;  /* 0x0000001c03037c10 */ /* 0x000fe2000fffe0ff */
[----:B------:R-:W-:Y:S02]  /*9ba0*/  ULDC.64 UR34, c[0x0][0x3f0] ;  /* 0x0000fc0000227ab9 */ /* 0x000fe40000000a00 */
[----:B------:R-:W-:-:S05]  /*9bb0*/  IMAD.WIDE.U32 R2, R5, UR8, R2 ;  /* 0x0000000805027c25 */ /* 0x000fca000f8e0002 */
[----:B------:R-:W-:Y:S02]  /*9bc0*/  IADD3 R3, R3, UR31, RZ ;  /* 0x0000001f03037c10 */ /* 0x000fe4000fffe0ff */
[----:B------:R-:W-:-:S04]  /*9bd0*/  LEA R4, P0, R2, UR34, 0x1 ;  /* 0x0000002202047c11 */ /* 0x000fc8000f8008ff */
[----:B------:R-:W-:-:S05]  /*9be0*/  LEA.HI.X R5, R2, UR35, R3, 0x1, P0 ;  /* 0x0000002302057c11 */ /* 0x000fca00080f0c03 */
[----:B------:R0:W-:Y:S04]  /*9bf0*/  STG.E.U16 desc[UR18][R4.64], R123 ;  /* 0x0000007b04007986 */ /* 0x0001e8000c101512 */
.L_x_36:
[----:B------:R-:W-:Y:S05]  /*9c00*/  BSYNC B0 ;  /* 0x0000000000007941 */ /* 0x000fea0003800000 */
.L_x_35:
[----:B------:R-:W-:Y:S01]  /*9c10*/  ULDC.64 UR30, c[0x0][0x3b0] ;  /* 0x0000ec00001e7ab9 */ /* 0x000fe20000000a00 */
[----:B------:R-:W-:Y:S01]  /*9c20*/  UMOV UR27, UR29 ;  /* 0x0000001d001b7c82 */ /* 0x000fe20008000000 */
[----:B------:R-:W-:Y:S01]  /*9c30*/  ULDC.64 UR28, c[0x0][0x3f0] ;  /* 0x0000fc00001c7ab9 */ /* 0x000fe20000000a00 */
[----:B------:R-:W-:Y:S01]  /*9c40*/  UIMAD.WIDE.U32 UR26, UR8, UR30, UR26 ;  /* 0x0000001e081a72a5 */ /* 0x000fe2000f8e001a */
[C---:B------:R-:W-:Y:S01]  /*9c50*/  LEA R2, P0, R6.reuse, UR28, 0x1 ;  /* 0x0000001c06027c11 */ /* 0x040fe2000f8008ff */
[----:B------:R-:W-:Y:S01]  /*9c60*/  UIMAD UR30, UR9, UR30, URZ ;  /* 0x0000001e091e72a4 */ /* 0x000fe2000f8e023f */
[-C--:B------:R-:W-:Y:S01]  /*9c70*/  ISETP.GE.AND P3, PT, R41, R0.reuse, PT ;  /* 0x000000002900720c */ /* 0x080fe20003f66270 */
[----:B------:R-:W-:Y:S01]  /*9c80*/  UIADD3 UR7, UP0, UR7, UR26, URZ ;  /* 0x0000001a07077290 */ /* 0x000fe2000ff1e03f */
[----:B------:R-:W-:Y:S01]  /*9c90*/  LEA.HI.X R3, R6, UR29, R23, 0x1, P0 ;  /* 0x0000001d06037c11 */ /* 0x000fe200080f0c17 */
[----:B------:R-:W-:Y:S01]  /*9ca0*/  UIMAD UR26, UR8, UR31, UR30 ;  /* 0x0000001f081a72a4 */ /* 0x000fe2000f8e021e */
[-C--:B------:R-:W-:Y:S01]  /*9cb0*/  ISETP.GE.AND P4, PT, R43, R0.reuse, PT ;  /* 0x000000002b00720c */ /* 0x080fe20003f86270 */
[----:B------:R-:W-:Y:S01]  /*9cc0*/  UIADD3 UR12, UP1, UR12, -0x1000, URZ ;  /* 0xfffff0000c0c7890 */ /* 0x000fe2000ff3e03f */
[-C--:B------:R-:W-:Y:S01]  /*9cd0*/  ISETP.GE.AND P5, PT, R45, R0.reuse, PT ;  /* 0x000000002d00720c */ /* 0x080fe20003fa6270 */
[----:B------:R-:W-:Y:S01]  /*9ce0*/  UIADD3.X UR26, UR32, UR26, UR27, UP0, !UPT ;  /* 0x0000001a201a7290 */ /* 0x000fe200087fe41b */
[----:B0-----:R-:W-:Y:S01]  /*9cf0*/  MOV R4, UR7 ;  /* 0x0000000700047c02 */ /* 0x001fe20008000f00 */
[----:B------:R-:W-:Y:S01]  /*9d00*/  UISETP.GT.AND UP0, UPT, UR48, 0x1, UPT ;  /* 0x000000013000788c */ /* 0x000fe2000bf04270 */
[----:B------:R-:W-:Y:S01]  /*9d10*/  ISETP.GE.AND P6, PT, R47, R0, PT ;  /* 0x000000002f00720c */ /* 0x000fe20003fc6270 */
[----:B------:R-:W-:Y:S01]  /*9d20*/  UIADD3 UR16, UP2, UR16, -0x1000, URZ ;  /* 0xfffff00010107890 */ /* 0x000fe2000ff5e03f */
[C---:B------:R-:W-:Y:S01]  /*9d30*/  LEA R2, P0, R4.reuse, R2, 0x1 ;  /* 0x0000000204027211 */ /* 0x040fe200078008ff */
[----:B------:R-:W-:Y:S01]  /*9d40*/  UIADD3 UR14, UP3, UR14, -0x1000, URZ ;  /* 0xfffff0000e0e7890 */ /* 0x000fe2000ff7e03f */
[----:B------:R-:W-:Y:S01]  /*9d50*/  MOV R5, UR26 ;  /* 0x0000001a00057c02 */ /* 0x000fe20008000f00 */
[----:B------:R-:W-:Y:S01]  /*9d60*/  UIADD3 UR6, UR6, 0x1, URZ ;  /* 0x0000000106067890 */ /* 0x000fe2000fffe03f */
[-C--:B------:R-:W-:Y:S01]  /*9d70*/  ISETP.GE.AND P1, PT, R63, R0.reuse, PT ;  /* 0x000000003f00720c */ /* 0x080fe20003f26270 */
[----:B------:R-:W-:Y:S01]  /*9d80*/  UIADD3.X UR13, UR13, -0x1, URZ, UP1, !UPT ;  /* 0xffffffff0d0d7890 */ /* 0x000fe20008ffe43f */
[----:B------:R-:W-:Y:S01]  /*9d90*/  LEA.HI.X R3, R4, R3, R5, 0x1, P0 ;  /* 0x0000000304037211 */ /* 0x000fe200000f0c05 */
[----:B------:R-:W-:Y:S01]  /*9da0*/  UIADD3.X UR17, UR17, -0x1, URZ, UP2, !UPT ;  /* 0xffffffff11117890 */ /* 0x000fe200097fe43f */
[-C--:B------:R-:W-:Y:S01]  /*9db0*/  ISETP.GE.AND P2, PT, R65, R0.reuse, PT ;  /* 0x000000004100720c */ /* 0x080fe20003f46270 */
[----:B------:R-:W-:Y:S01]  /*9dc0*/  UIADD3.X UR15, UR15, -0x1, URZ, UP3, !UPT ;  /* 0xffffffff0f0f7890 */ /* 0x000fe20009ffe43f */
[-C--:B------:R-:W-:Y:S01]  /*9dd0*/  ISETP.GE.AND P0, PT, R61, R0.reuse, PT ;  /* 0x000000003d00720c */ /* 0x080fe20003f06270 */
[----:B------:R0:W-:Y:S01]  /*9de0*/  @!P3 STG.E.U16 desc[UR18][R2.64], R7 ;  /* 0x000000070200b986 */ /* 0x0001e2000c101512 */
[----:B------:R-:W-:-:S03]  /*9df0*/  ISETP.GE.AND P3, PT, R67, R0, PT ;  /* 0x000000004300720c */ /* 0x000fc60003f66270 */
        /* <DEDUP_REMOVED lines=14> */
[----:B------:R0:W-:Y:S04]  /*9ee0*/  @!P4 STG.E.U16 desc[UR18][R2.64+0x200], R15 ;  /* 0x0002000f0200c986 */ /* 0x0001e8000c101512 */
[----:B------:R0:W-:Y:S04]  /*9ef0*/  @!P5 STG.E.U16 desc[UR18][R2.64+0x240], R113 ;  /* 0x000240710200d986 */ /* 0x0001e8000c101512 */
[----:B------:R0:W-:Y:S04]  /*9f00*/  @!P6 STG.E.U16 desc[UR18][R2.64+0x280], R17 ;  /* 0x000280110200e986 */ /* 0x0001e8000c101512 */
[----:B------:R0:W-:Y:S04]  /*9f10*/  @!P1 STG.E.U16 desc[UR18][R2.64+0x300], R19 ;  /* 0x0003001302009986 */ /* 0x0001e8000c101512 */
[----:B------:R0:W-:Y:S04]  /*9f20*/  @!P2 STG.E.U16 desc[UR18][R2.64+0x340], R107 ;  /* 0x0003406b0200a986 */ /* 0x0001e8000c101512 */
[----:B------:R0:W-:Y:S04]  /*9f30*/  @!P3 STG.E.U16 desc[UR18][R2.64+0x380], R21 ;  /* 0x000380150200b986 */ /* 0x0001e8000c101512 */
[----:B------:R0:W-:Y:S01]  /*9f40*/  @!P0 STG.E.U16 desc[UR18][R2.64+0x2c0], R109 ;  /* 0x0002c06d02008986 */ /* 0x0001e2000c101512 */
[----:B------:R-:W-:-:S13]  /*9f50*/  PLOP3.LUT P0, PT, PT, PT, UP0, 0x80, 0x0 ;  /* 0x000000000000781c */ /* 0x000fda0003f0f008 */
[----:B0-----:R-:W-:Y:S05]  /*9f60*/  @P0 BRA `(.L_x_37) ;  /* 0xffffff6400fc0947 */ /* 0x001fea000383ffff */
.L_x_0:
[----:B------:R-:W-:Y:S02]  /*9f70*/  ULDC.64 UR4, c[0x0][0x3d8] ;  /* 0x0000f60000047ab9 */ /* 0x000fe40000000a00 */
[----:B------:R-:W-:-:S04]  /*9f80*/  ISETP.NE.U32.AND P0, PT, RZ, UR4, PT ;  /* 0x00000004ff007c0c */ /* 0x000fc8000bf05070 */
[----:B------:R-:W-:-:S13]  /*9f90*/  ISETP.NE.AND.EX P0, PT, RZ, UR5, PT, P0 ;  /* 0x00000005ff007c0c */ /* 0x000fda000bf05300 */
[----:B------:R-:W-:Y:S05]  /*9fa0*/  @!P0 BRA `(.L_x_38) ;  /* 0x0000000000948947 */ /* 0x000fea0003800000 */
[----:B------:R-:W0:Y:S01]  /*9fb0*/  SHFL.DOWN P0, R0, R127, 0x1, 0x1f ;  /* 0x08201f007f007f89 */ /* 0x000e220000000000 */
[----:B------:R-:W-:Y:S01]  /*9fc0*/  BSSY B0, `(.L_x_38) ;  /* 0x0000023000007945 */ /* 0x000fe20003800000 */
[----:B------:R-:W1:Y:S01]  /*9fd0*/  S2R R4, SR_LANEID ;  /* 0x0000000000047919 */ /* 0x000e620000000000 */
[----:B0-----:R-:W-:-:S05]  /*9fe0*/  @P0 FADD R0, R0, R127 ;  /* 0x0000007f00000221 */ /* 0x001fca0000000000 */
[----:B------:R-:W0:Y:S01]  /*9ff0*/  SHFL.DOWN P0, R3, R0, 0x2, 0x1f ;  /* 0x08401f0000037f89 */ /* 0x000e220000000000 */
[----:B-1----:R-:W-:Y:S02]  /*a000*/  ISETP.NE.AND P1, PT, R4, RZ, PT ;  /* 0x000000ff0400720c */ /* 0x002fe40003f25270 */
[----:B------:R-:W1:Y:S11]  /*a010*/  S2R R4, SR_TID.X ;  /* 0x0000000000047919 */ /* 0x000e760000002100 */
[----:B------:R-:W2:Y:S01]  /*a020*/  @!P1 S2R R11, SR_CgaCtaId ;  /* 0x00000000000b9919 */ /* 0x000ea20000008800 */
[----:B0-----:R-:W-:Y:S01]  /*a030*/  @P0 FADD R3, R0, R3 ;  /* 0x0000000300030221 */ /* 0x001fe20000000000 */
[----:B------:R-:W-:-:S04]  /*a040*/  @!P1 MOV R0, 0x400 ;  /* 0x0000040000009802 */ /* 0x000fc80000000f00 */
[----:B------:R-:W0:Y:S01]  /*a050*/  SHFL.DOWN P0, R2, R3, 0x4, 0x1f ;  /* 0x08801f0003027f89 */ /* 0x000e220000000000 */
[----:B-1----:R-:W-:-:S04]  /*a060*/  @!P1 SHF.R.S32.HI R9, RZ, 0x1f, R4 ;  /* 0x0000001fff099819 */ /* 0x002fc80000011404 */
[----:B------:R-:W-:Y:S02]  /*a070*/  @!P1 LEA.HI R9, R9, R4, RZ, 0x5 ;  /* 0x0000000409099211 */ /* 0x000fe400078f28ff */
[----:B--2---:R-:W-:Y:S01]  /*a080*/  @!P1 LEA R11, R11, R0, 0x18 ;  /* 0x000000000b0b9211 */ /* 0x004fe200078ec0ff */
[----:B0-----:R-:W-:Y:S01]  /*a090*/  @P0 FADD R2, R3, R2 ;  /* 0x0000000203020221 */ /* 0x001fe20000000000 */
[----:B------:R-:W-:-:S04]  /*a0a0*/  @!P1 SHF.R.S32.HI R0, RZ, 0x5, R9 ;  /* 0x00000005ff009819 */ /* 0x000fc80000011409 */
[----:B------:R-:W0:Y:S01]  /*a0b0*/  SHFL.DOWN P0, R5, R2, 0x8, 0x1f ;  /* 0x09001f0002057f89 */ /* 0x000e220000000000 */
[----:B------:R-:W-:Y:S01]  /*a0c0*/  @!P1 LEA R0, R0, R11, 0x2 ;  /* 0x0000000b00009211 */ /* 0x000fe200078e10ff */
[----:B0-----:R-:W-:-:S05]  /*a0d0*/  @P0 FADD R5, R2, R5 ;  /* 0x0000000502050221 */ /* 0x001fca0000000000 */
[----:B------:R-:W0:Y:S02]  /*a0e0*/  SHFL.DOWN P0, R7, R5, 0x10, 0x1f ;  /* 0x0a001f0005077f89 */ /* 0x000e240000000000 */
[----:B0-----:R-:W-:Y:S01]  /*a0f0*/  @P0 FADD R7, R5, R7 ;  /* 0x0000000705070221 */ /* 0x001fe20000000000 */
[----:B------:R-:W-:-:S04]  /*a100*/  ISETP.NE.AND P0, PT, R4, RZ, PT ;  /* 0x000000ff0400720c */ /* 0x000fc80003f05270 */
[----:B------:R0:W-:Y:S01]  /*a110*/  @!P1 STS [R0+0x1094], R7 ;  /* 0x0010940700009388 */ /* 0x0001e20000000800 */
[----:B------:R-:W-:Y:S08]  /*a120*/  BAR.SYNC.DEFER_BLOCKING 0x0 ;  /* 0x0000000000007b1d */ /* 0x000ff00000010000 */
[----:B------:R-:W-:Y:S05]  /*a130*/  @P0 BRA `(.L_x_39) ;  /* 0x00000000002c0947 */ /* 0x000fea0003800000 */
[----:B------:R-:W1:Y:S01]  /*a140*/  @!P0 S2R R3, SR_CgaCtaId ;  /* 0x0000000000038919 */ /* 0x000e620000008800 */
[----:B0-----:R-:W-:-:S04]  /*a150*/  @!P0 MOV R0, 0x400 ;  /* 0x0000040000008802 */ /* 0x001fc80000000f00 */
[----:B-1----:R-:W-:-:S05]  /*a160*/  @!P0 LEA R4, R3, R0, 0x18 ;  /* 0x0000000003048211 */ /* 0x002fca00078ec0ff */
[----:B------:R-:W0:Y:S04]  /*a170*/  @!P0 LDS.64 R2, [R4+0x1098] ;  /* 0x0010980004028984 */ /* 0x000e280000000a00 */
[----:B------:R-:W1:Y:S01]  /*a180*/  @!P0 LDS R5, [R4+0x10a0] ;  /* 0x0010a00004058984 */ /* 0x000e620000000800 */
[----:B0-----:R-:W-:-:S04]  /*a190*/  @!P0 FADD.FTZ R2, R7, R2 ;  /* 0x0000000207028221 */ /* 0x001fc80000010000 */
[----:B------:R-:W-:Y:S01]  /*a1a0*/  @!P0 FADD.FTZ R0, R3, R2 ;  /* 0x0000000203008221 */ /* 0x000fe20000010000 */
[----:B------:R-:W-:Y:S02]  /*a1b0*/  MOV R2, UR22 ;  /* 0x0000001600027c02 */ /* 0x000fe40008000f00 */
[----:B------:R-:W-:Y:S01]  /*a1c0*/  MOV R3, UR23 ;  /* 0x0000001700037c02 */ /* 0x000fe20008000f00 */
[----:B-1----:R-:W-:-:S05]  /*a1d0*/  @!P0 FADD.FTZ R7, R0, R5 ;  /* 0x0000000500078221 */ /* 0x002fca0000010000 */
[----:B------:R1:W-:Y:S02]  /*a1e0*/  REDG.E.ADD.F32.FTZ.RN.STRONG.GPU desc[UR18][R2.64], R7 ;  /* 0x00000007020079a6 */ /* 0x0003e4000c10f392 */
.L_x_39:
[----:B------:R-:W-:Y:S05]  /*a1f0*/  BSYNC B0 ;  /* 0x0000000000007941 */ /* 0x000fea0003800000 */
.L_x_38:
[----:B------:R-:W-:Y:S01]  /*a200*/  ULDC.64 UR4, c[0x0][0x3f8] ;  /* 0x0000fe0000047ab9 */ /* 0x000fe20000000a00 */
[----:B------:R-:W-:Y:S01]  /*a210*/  BSSY B0, `(.L_x_40) ;  /* 0x000002b000007945 */ /* 0x000fe20003800000 */
[----:B------:R-:W-:-:S04]  /*a220*/  ISETP.NE.U32.AND P0, PT, RZ, UR4, PT ;  /* 0x00000004ff007c0c */ /* 0x000fc8000bf05070 */
[----:B------:R-:W-:-:S13]  /*a230*/  ISETP.NE.AND.EX P0, PT, RZ, UR5, PT, P0 ;  /* 0x00000005ff007c0c */ /* 0x000fda000bf05300 */
[----:B------:R-:W-:Y:S05]  /*a240*/  @!P0 BRA `(.L_x_41) ;  /* 0x0000000000988947 */ /* 0x000fea0003800000 */
[----:B------:R-:W-:Y:S06]  /*a250*/  BAR.SYNC.DEFER_BLOCKING 0x0 ;  /* 0x0000000000007b1d */ /* 0x000fec0000010000 */
[----:B-1----:R-:W1:Y:S01]  /*a260*/  SHFL.DOWN P0, R3, R130, 0x1, 0x1f ;  /* 0x08201f0082037f89 */ /* 0x002e620000000000 */
[----:B------:R-:W2:Y:S01]  /*a270*/  S2R R4, SR_LANEID ;  /* 0x0000000000047919 */ /* 0x000ea20000000000 */
[----:B------:R-:W3:Y:S01]  /*a280*/  S2R R13, SR_TID.X ;  /* 0x00000000000d7919 */ /* 0x000ee20000002100 */
[----:B-1----:R-:W-:-:S05]  /*a290*/  @P0 FADD R3, R3, R130 ;  /* 0x0000008203030221 */ /* 0x002fca0000000000 */
[----:B0-----:R-:W0:Y:S01]  /*a2a0*/  SHFL.DOWN P0, R0, R3, 0x2, 0x1f ;  /* 0x08401f0003007f89 */ /* 0x001e220000000000 */
[----:B--2---:R-:W-:-:S13]  /*a2b0*/  ISETP.NE.AND P1, PT, R4, RZ, PT ;  /* 0x000000ff0400720c */ /* 0x004fda0003f25270 */
[----:B------:R-:W1:Y:S01]  /*a2c0*/  @!P1 S2R R6, SR_CgaCtaId ;  /* 0x0000000000069919 */ /* 0x000e620000008800 */
[----:B---3--:R-:W-:Y:S01]  /*a2d0*/  @!P1 SHF.R.S32.HI R4, RZ, 0x1f, R13 ;  /* 0x0000001fff049819 */ /* 0x008fe2000001140d */
[----:B0-----:R-:W-:Y:S01]  /*a2e0*/  @P0 FADD R0, R3, R0 ;  /* 0x0000000003000221 */ /* 0x001fe20000000000 */
[----:B------:R-:W-:Y:S02]  /*a2f0*/  @!P1 MOV R3, 0x400 ;  /* 0x0000040000039802 */ /* 0x000fe40000000f00 */
[----:B------:R-:W-:Y:S02]  /*a300*/  @!P1 LEA.HI R4, R4, R13, RZ, 0x5 ;  /* 0x0000000d04049211 */ /* 0x000fe400078f28ff */
[----:B------:R-:W0:Y:S02]  /*a310*/  SHFL.DOWN P0, R5, R0, 0x4, 0x1f ;  /* 0x08801f0000057f89 */ /* 0x000e240000000000 */
[----:B------:R-:W-:Y:S02]  /*a320*/  @!P1 SHF.R.S32.HI R4, RZ, 0x5, R4 ;  /* 0x00000005ff049819 */ /* 0x000fe40000011404 */
[----:B-1----:R-:W-:Y:S01]  /*a330*/  @!P1 LEA R3, R6, R3, 0x18 ;  /* 0x0000000306039211 */ /* 0x002fe200078ec0ff */
[----:B0-----:R-:W-:-:S03]  /*a340*/  @P0 FADD R5, R0, R5 ;  /* 0x0000000500050221 */ /* 0x001fc60000000000 */
[----:B------:R-:W-:Y:S02]  /*a350*/  @!P1 LEA R4, R4, R3, 0x2 ;  /* 0x0000000304049211 */ /* 0x000fe400078e10ff */
[----:B------:R-:W0:Y:S02]  /*a360*/  SHFL.DOWN P0, R2, R5, 0x8, 0x1f ;  /* 0x09001f0005027f89 */ /* 0x000e240000000000 */
[----:B0-----:R-:W-:-:S05]  /*a370*/  @P0 FADD R2, R5, R2 ;  /* 0x0000000205020221 */ /* 0x001fca0000000000 */
[----:B------:R-:W0:Y:S02]  /*a380*/  SHFL.DOWN P0, R7, R2, 0x10, 0x1f ;  /* 0x0a001f0002077f89 */ /* 0x000e240000000000 */
[----:B0-----:R-:W-:Y:S01]  /*a390*/  @P0 FADD R7, R2, R7 ;  /* 0x0000000702070221 */ /* 0x001fe20000000000 */
[----:B------:R-:W-:-:S04]  /*a3a0*/  ISETP.NE.AND P0, PT, R13, RZ, PT ;  /* 0x000000ff0d00720c */ /* 0x000fc80003f05270 */
[----:B------:R3:W-:Y:S01]  /*a3b0*/  @!P1 STS [R4+0x1094], R7 ;  /* 0x0010940704009388 */ /* 0x0007e20000000800 */
[----:B------:R-:W-:Y:S08]  /*a3c0*/  BAR.SYNC.DEFER_BLOCKING 0x0 ;  /* 0x0000000000007b1d */ /* 0x000ff00000010000 */
[----:B------:R-:W-:Y:S05]  /*a3d0*/  @P0 BRA `(.L_x_42) ;  /* 0x0000000000380947 */ /* 0x000fea0003800000 */
[----:B------:R-:W3:Y:S01]  /*a3e0*/  @!P0 S2R R3, SR_CgaCtaId ;  /* 0x0000000000038919 */ /* 0x000ee20000008800 */
[----:B------:R-:W-:-:S04]  /*a3f0*/  @!P0 MOV R0, 0x400 ;  /* 0x0000040000008802 */ /* 0x000fc80000000f00 */
[----:B---3--:R-:W-:-:S05]  /*a400*/  @!P0 LEA R4, R3, R0, 0x18 ;  /* 0x0000000003048211 */ /* 0x008fca00078ec0ff */
[----:B------:R-:W0:Y:S04]  /*a410*/  @!P0 LDS.64 R2, [R4+0x1098] ;  /* 0x0010980004028984 */ /* 0x000e280000000a00 */
[----:B------:R-:W1:Y:S01]  /*a420*/  @!P0 LDS R5, [R4+0x10a0] ;  /* 0x0010a00004058984 */ /* 0x000e620000000800 */
[----:B0-----:R-:W-:-:S04]  /*a430*/  @!P0 FADD.FTZ R2, R7, R2 ;  /* 0x0000000207028221 */ /* 0x001fc80000010000 */
[----:B------:R-:W-:Y:S01]  /*a440*/  @!P0 FADD.FTZ R0, R3, R2 ;  /* 0x0000000203008221 */ /* 0x000fe20000010000 */
[----:B------:R-:W-:Y:S02]  /*a450*/  MOV R2, UR24 ;  /* 0x0000001800027c02 */ /* 0x000fe40008000f00 */
[----:B------:R-:W-:Y:S01]  /*a460*/  MOV R3, UR25 ;  /* 0x0000001900037c02 */ /* 0x000fe20008000f00 */
[----:B-1----:R-:W-:-:S05]  /*a470*/  @!P0 FADD.FTZ R7, R0, R5 ;  /* 0x0000000500078221 */ /* 0x002fca0000010000 */
[----:B------:R4:W-:Y:S01]  /*a480*/  REDG.E.ADD.F32.FTZ.RN.STRONG.GPU desc[UR18][R2.64], R7 ;  /* 0x00000007020079a6 */ /* 0x0009e2000c10f392 */
[----:B------:R-:W-:Y:S01]  /*a490*/  HFMA2.MMA R13, -RZ, RZ, 0, 0 ;  /* 0x00000000ff0d7435 */ /* 0x000fe200000001ff */
[----:B------:R-:W-:Y:S10]  /*a4a0*/  BRA `(.L_x_42) ;  /* 0x0000000000047947 */ /* 0x000ff40003800000 */
.L_x_41:
[----:B------:R-:W2:Y:S02]  /*a4b0*/  S2R R13, SR_TID.X ;  /* 0x00000000000d7919 */ /* 0x000ea40000002100 */
.L_x_42:
[----:B------:R-:W-:Y:S05]  /*a4c0*/  BSYNC B0 ;  /* 0x0000000000007941 */ /* 0x000fea0003800000 */
.L_x_40:
[----:B------:R-:W-:Y:S02]  /*a4d0*/  ULDC UR21, c[0x0][0x21c] ;  /* 0x0000870000157ab9 */ /* 0x000fe40000000800 */
[----:B--2---:R-:W-:-:S13]  /*a4e0*/  ISETP.GE.AND P0, PT, R13, UR21, PT ;  /* 0x000000150d007c0c */ /* 0x004fda000bf06270 */
[----:B------:R-:W-:Y:S05]  /*a4f0*/  @P0 EXIT ;  /* 0x000000000000094d */ /* 0x000fea0003800000 */
[----:B------:R-:W2:Y:S01]  /*a500*/  S2UR UR20, SR_CgaCtaId ;  /* 0x00000000001479c3 */ /* 0x000ea20000008800 */
[----:B------:R-:W-:Y:S01]  /*a510*/  ULDC.64 UR10, c[0x0][0x338] ;  /* 0x0000ce00000a7ab9 */ /* 0x000fe20000000a00 */
[----:B------:R-:W-:Y:S01]  /*a520*/  ULDC.64 UR16, c[0x0][0x358] ;  /* 0x0000d60000107ab9 */ /* 0x000fe20000000a00 */
[----:B------:R-:W-:Y:S01]  /*a530*/  UIMAD UR6, UR9, UR10, URZ ;  /* 0x0000000a090672a4 */ /* 0x000fe2000f8e023f */
[----:B------:R-:W-:Y:S01]  /*a540*/  BSSY B0, `(.L_x_43) ;  /* 0x000006d000007945 */ /* 0x000fe20003800000 */
[----:B------:R-:W-:Y:S02]  /*a550*/  UIMAD.WIDE.U32 UR4, UR8, UR10, URZ ;  /* 0x0000000a080472a5 */ /* 0x000fe4000f8e003f */
[----:B------:R-:W-:Y:S01]  /*a560*/  UIMAD UR10, UR9, UR16, URZ ;  /* 0x00000010090a72a4 */ /* 0x000fe2000f8e023f */
[----:B------:R-:W-:Y:S01]  /*a570*/  ULDC.64 UR14, c[0x0][0x378] ;  /* 0x0000de00000e7ab9 */ /* 0x000fe20000000a00 */
[----:B------:R-:W-:Y:S02]  /*a580*/  UIMAD UR12, UR8, UR11, UR6 ;  /* 0x0000000b080c72a4 */ /* 0x000fe4000f8e0206 */
[----:B------:R-:W-:-:S02]  /*a590*/  UIMAD UR6, UR9, UR14, URZ ;  /* 0x0000000e090672a4 */ /* 0x000fc4000f8e023f */
[----:B------:R-:W-:Y:S02]  /*a5a0*/  UIMAD.WIDE.U32 UR22, UR8, UR14, URZ ;  /* 0x0000000e081672a5 */ /* 0x000fe4000f8e003f */
[----:B------:R-:W-:Y:S02]  /*a5b0*/  UIMAD UR14, UR8, UR17, UR10 ;  /* 0x00000011080e72a4 */ /* 0x000fe4000f8e020a */
[----:B------:R-:W-:Y:S01]  /*a5c0*/  UIMAD UR13, UR8, UR15, UR6 ;  /* 0x0000000f080d72a4 */ /* 0x000fe2000f8e0206 */
[----:B------:R-:W-:Y:S01]  /*a5d0*/  ULDC.64 UR10, c[0x0][0x268] ;  /* 0x00009a00000a7ab9 */ /* 0x000fe20000000a00 */
[----:B------:R-:W-:Y:S02]  /*a5e0*/  UIMAD.WIDE.U32 UR6, UR8, UR16, URZ ;  /* 0x00000010080672a5 */ /* 0x000fe4000f8e003f */
[----:B------:R-:W-:Y:S01]  /*a5f0*/  UIMAD.WIDE.U32 UR24, UR8, UR10, URZ ;  /* 0x0000000a081872a5 */ /* 0x000fe2000f8e003f */
[----:B------:R-:W-:Y:S01]  /*a600*/  ULDC.64 UR16, c[0x0][0x248] ;  /* 0x0000920000107ab9 */ /* 0x000fe20000000a00 */
[----:B------:R-:W-:-:S02]  /*a610*/  UIMAD UR10, UR9, UR10, URZ ;  /* 0x0000000a090a72a4 */ /* 0x000fc4000f8e023f */
[----:B------:R-:W-:Y:S02]  /*a620*/  UIMAD UR9, UR9, UR16, URZ ;  /* 0x00000010090972a4 */ /* 0x000fe4000f8e023f */
[----:B------:R-:W-:Y:S02]  /*a630*/  UIMAD UR15, UR8, UR11, UR10 ;  /* 0x0000000b080f72a4 */ /* 0x000fe4000f8e020a */
[----:B------:R-:W-:Y:S02]  /*a640*/  UIMAD.WIDE.U32 UR10, UR8, UR16, URZ ;  /* 0x00000010080a72a5 */ /* 0x000fe4000f8e003f */
[----:B------:R-:W-:Y:S01]  /*a650*/  UIMAD UR17, UR8, UR17, UR9 ;  /* 0x00000011081172a4 */ /* 0x000fe2000f8e0209 */
[----:B------:R-:W-:Y:S02]  /*a660*/  ULDC UR16, c[0x0][0x0] ;  /* 0x0000000000107ab9 */ /* 0x000fe40000000800 */
[----:B------:R-:W-:Y:S01]  /*a670*/  UMOV UR8, 0x400 ;  /* 0x0000040000087882 */ /* 0x000fe20000000000 */
[----:B------:R-:W-:Y:S01]  /*a680*/  ULDC.64 UR30, c[0x0][0x2e0] ;  /* 0x0000b800001e7ab9 */ /* 0x000fe20000000a00 */
[----:B--2---:R-:W-:Y:S01]  /*a690*/  ULEA UR20, UR20, UR8, 0x18 ;  /* 0x0000000814147291 */ /* 0x004fe2000f8ec03f */
[----:B------:R-:W-:Y:S01]  /*a6a0*/  ULDC.64 UR28, c[0x0][0x270] ;  /* 0x00009c00001c7ab9 */ /* 0x000fe20000000a00 */
[----:B------:R-:W-:Y:S01]  /*a6b0*/  ULDC.64 UR26, c[0x0][0x2d8] ;  /* 0x0000b600001a7ab9 */ /* 0x000fe20000000a00 */
[----:B------:R-:W-:-:S02]  /*a6c0*/  UIADD3 UR12, UR5, UR12, URZ ;  /* 0x0000000c050c7290 */ /* 0x000fc4000fffe03f */
[----:B------:R-:W-:Y:S02]  /*a6d0*/  UIADD3 UR9, UR23, UR13, URZ ;  /* 0x0000000d17097290 */ /* 0x000fe4000fffe03f */
[----:B------:R-:W-:Y:S02]  /*a6e0*/  UIADD3 UR8, UR7, UR14, URZ ;  /* 0x0000000e07087290 */ /* 0x000fe4000fffe03f */
[----:B------:R-:W-:Y:S02]  /*a6f0*/  UIADD3 UR15, UR25, UR15, URZ ;  /* 0x0000000f190f7290 */ /* 0x000fe4000fffe03f */
[----:B------:R-:W-:Y:S01]  /*a700*/  UIADD3 UR17, UR11, UR17, URZ ;  /* 0x000000110b117290 */ /* 0x000fe2000fffe03f */
[----:B------:R-:W-:Y:S01]  /*a710*/  ULDC.64 UR44, c[0x0][0x250] ;  /* 0x00009400002c7ab9 */ /* 0x000fe20000000a00 */
[----:B------:R-:W-:Y:S01]  /*a720*/  ULDC.64 UR32, c[0x0][0x340] ;  /* 0x0000d00000207ab9 */ /* 0x000fe20000000a00 */
[----:B------:R-:W-:Y:S01]  /*a730*/  ULDC.64 UR34, c[0x0][0x3c0] ;  /* 0x0000f00000227ab9 */ /* 0x000fe20000000a00 */
[----:B------:R-:W-:Y:S01]  /*a740*/  ULDC.64 UR36, c[0x0][0x360] ;  /* 0x0000d80000247ab9 */ /* 0x000fe20000000a00 */
[----:B------:R-:W-:Y:S01]  /*a750*/  ULDC.64 UR38, c[0x0][0x3c8] ;  /* 0x0000f20000267ab9 */ /* 0x000fe20000000a00 */
[----:B------:R-:W-:Y:S01]  /*a760*/  ULDC.64 UR40, c[0x0][0x380] ;  /* 0x0000e00000287ab9 */ /* 0x000fe20000000a00 */
[----:B------:R-:W-:-:S05]  /*a770*/  ULDC.64 UR42, c[0x0][0x3d0] ;  /* 0x0000f400002a7ab9 */ /* 0x000fca0000000a00 */
.L_x_44:
[----:B0-----:R-:W-:Y:S02]  /*a780*/  LEA R0, R13, UR20, 0x3 ;  /* 0x000000140d007c11 */ /* 0x001fe4000f8e18ff */
[----:B------:R-:W-:Y:S02]  /*a790*/  SHF.R.S32.HI R12, RZ, 0x1f, R13 ;  /* 0x0000001fff0c7819 */ /* 0x000fe4000001140d */
[----:B-12-4-:R-:W-:Y:S01]  /*a7a0*/  MOV R2, UR4 ;  /* 0x0000000400027c02 */ /* 0x016fe20008000f00 */
[----:B------:R-:W0:Y:S01]  /*a7b0*/  LDS.64 R14, [R0+0x4910] ;  /* 0x00491000000e7984 */ /* 0x000e220000000a00 */
[----:B------:R-:W-:Y:S02]  /*a7c0*/  MOV R8, UR24 ;  /* 0x0000001800087c02 */ /* 0x000fe40008000f00 */
[----:B------:R-:W-:Y:S01]  /*a7d0*/  MOV R5, UR12 ;  /* 0x0000000c00057c02 */ /* 0x000fe20008000f00 */
[----:B------:R-:W1:Y:S01]  /*a7e0*/  LDS.64 R16, [R0+0x5110] ;  /* 0x0051100000107984 */ /* 0x000e620000000a00 */
[----:B---3--:R-:W-:Y:S01]  /*a7f0*/  MOV R4, R2 ;  /* 0x0000000200047202 */ /* 0x008fe20000000f00 */
[----:B------:R-:W-:Y:S01]  /*a800*/  IMAD R2, R12, UR32, RZ ;  /* 0x000000200c027c24 */ /* 0x000fe2000f8e02ff */
[----:B------:R-:W-:-:S02]  /*a810*/  MOV R7, UR15 ;  /* 0x0000000f00077c02 */ /* 0x000fc40008000f00 */
[----:B------:R-:W-:Y:S01]  /*a820*/  MOV R6, R8 ;  /* 0x0000000800067202 */ /* 0x000fe20000000f00 */
[----:B------:R-:W-:Y:S01]  /*a830*/  IMAD R8, R12, UR28, RZ ;  /* 0x0000001c0c087c24 */ /* 0x000fe2000f8e02ff */
[----:B------:R-:W-:Y:S01]  /*a840*/  MOV R3, UR5 ;  /* 0x0000000500037c02 */ /* 0x000fe20008000f00 */
[----:B------:R-:W-:Y:S01]  /*a850*/  IMAD.WIDE.U32 R4, R13, UR32, R4 ;  /* 0x000000200d047c25 */ /* 0x000fe2000f8e0004 */
[----:B------:R-:W-:-:S03]  /*a860*/  MOV R9, UR25 ;  /* 0x0000001900097c02 */ /* 0x000fc60008000f00 */
[C---:B------:R-:W-:Y:S01]  /*a870*/  IMAD R3, R13.reuse, UR33, R2 ;  /* 0x000000210d037c24 */ /* 0x040fe2000f8e0202 */
[----:B------:R-:W-:Y:S01]  /*a880*/  LEA R2, P0, R4, UR34, 0x3 ;  /* 0x0000002204027c11 */ /* 0x000fe2000f8018ff */
[----:B------:R-:W-:-:S03]  /*a890*/  IMAD.WIDE.U32 R6, R13, UR28, R6 ;  /* 0x0000001c0d067c25 */ /* 0x000fc6000f8e0006 */
[----:B------:R-:W-:Y:S01]  /*a8a0*/  IADD3 R3, R5, R3, RZ ;  /* 0x0000000305037210 */ /* 0x000fe20007ffe0ff */
[----:B------:R-:W-:Y:S01]  /*a8b0*/  IMAD R9, R13, UR29, R8 ;  /* 0x0000001d0d097c24 */ /* 0x000fe2000f8e0208 */
[----:B------:R-:W-:Y:S02]  /*a8c0*/  LEA R8, P1, R6, UR30, 0x3 ;  /* 0x0000001e06087c11 */ /* 0x000fe4000f8218ff */
[----:B------:R-:W-:Y:S02]  /*a8d0*/  LEA.HI.X R3, R4, UR35, R3, 0x3, P0 ;  /* 0x0000002304037c11 */ /* 0x000fe400080f1c03 */
[----:B------:R-:W-:-:S04]  /*a8e0*/  IADD3 R5, R7, R9, RZ ;  /* 0x0000000907057210 */ /* 0x000fc80007ffe0ff */
[----:B------:R-:W-:Y:S01]  /*a8f0*/  LEA.HI.X R9, R6, UR31, R5, 0x3, P1 ;  /* 0x0000001f06097c11 */ /* 0x000fe200088f1c05 */
[----:B0-----:R-:W-:Y:S04]  /*a900*/  REDG.E.ADD.F32.FTZ.RN.STRONG.GPU desc[UR18][R2.64], R14 ;  /* 0x0000000e020079a6 */ /* 0x001fe8000c10f392 */
[----:B------:R0:W-:Y:S04]  /*a910*/  REDG.E.ADD.F32.FTZ.RN.STRONG.GPU desc[UR18][R2.64+0x4], R15 ;  /* 0x0000040f020079a6 */ /* 0x0001e8000c10f392 */
[----:B------:R2:W1:Y:S01]  /*a920*/  LDG.E.64 R18, desc[UR18][R8.64] ;  /* 0x0000001208127981 */ /* 0x000462000c1e1b00 */
[----:B------:R-:W-:Y:S01]  /*a930*/  MOV R6, UR6 ;  /* 0x0000000600067c02 */ /* 0x000fe20008000f00 */
[C---:B------:R-:W-:Y:S01]  /*a940*/  IMAD R20, R12.reuse, UR36, RZ ;  /* 0x000000240c147c24 */ /* 0x040fe2000f8e02ff */
[----:B------:R-:W-:Y:S01]  /*a950*/  MOV R10, UR10 ;  /* 0x0000000a000a7c02 */ /* 0x000fe20008000f00 */
[----:B------:R-:W-:Y:S01]  /*a960*/  IMAD R22, R12, UR44, RZ ;  /* 0x0000002c0c167c24 */ /* 0x000fe2000f8e02ff */
[----:B------:R-:W-:-:S02]  /*a970*/  MOV R5, UR8 ;  /* 0x0000000800057c02 */ /* 0x000fc40008000f00 */
[----:B------:R-:W-:Y:S01]  /*a980*/  MOV R4, R6 ;  /* 0x0000000600047202 */ /* 0x000fe20000000f00 */
[C---:B0-----:R-:W-:Y:S01]  /*a990*/  IMAD R3, R13.reuse, UR37, R20 ;  /* 0x000000250d037c24 */ /* 0x041fe2000f8e0214 */
[----:B------:R-:W-:Y:S01]  /*a9a0*/  MOV R7, UR7 ;  /* 0x0000000700077c02 */ /* 0x000fe20008000f00 */
[C---:B--2---:R-:W-:Y:S01]  /*a9b0*/  IMAD R9, R13.reuse, UR45, R22 ;  /* 0x0000002d0d097c24 */ /* 0x044fe2000f8e0216 */
[----:B------:R-:W-:Y:S01]  /*a9c0*/  MOV R7, UR17 ;  /* 0x0000001100077c02 */ /* 0x000fe20008000f00 */
[----:B------:R-:W-:Y:S01]  /*a9d0*/  IMAD.WIDE.U32 R4, R13, UR36, R4 ;  /* 0x000000240d047c25 */ /* 0x000fe2000f8e0004 */
[----:B------:R-:W-:Y:S02]  /*a9e0*/  MOV R6, R10 ;  /* 0x0000000a00067202 */ /* 0x000fe40000000f00 */
[----:B------:R-:W-:Y:S02]  /*a9f0*/  MOV R11, UR11 ;  /* 0x0000000b000b7c02 */ /* 0x000fe40008000f00 */
[----:B------:R-:W-:Y:S01]  /*aa00*/  IADD3 R3, R5, R3, RZ ;  /* 0x0000000305037210 */ /* 0x000fe20007ffe0ff */
[----:B------:R-:W-:Y:S01]  /*aa10*/  IMAD.WIDE.U32 R6, R13, UR44, R6 ;  /* 0x0000002c0d067c25 */ /* 0x000fe2000f8e0006 */
[----:B------:R-:W-:-:S04]  /*aa20*/  LEA R2, P0, R4, UR38, 0x3 ;  /* 0x0000002604027c11 */ /* 0x000fc8000f8018ff */
[----:B------:R-:W-:Y:S02]  /*aa30*/  IADD3 R7, R7, R9, RZ ;  /* 0x0000000907077210 */ /* 0x000fe40007ffe0ff */
[----:B------:R-:W-:Y:S02]  /*aa40*/  LEA R8, P1, R6, UR26, 0x3 ;  /* 0x0000001a06087c11 */ /* 0x000fe4000f8218ff */
[----:B------:R-:W-:Y:S02]  /*aa50*/  LEA.HI.X R3, R4, UR39, R3, 0x3, P0 ;  /* 0x0000002704037c11 */ /* 0x000fe400080f1c03 */
[----:B------:R-:W-:Y:S01]  /*aa60*/  LEA.HI.X R9, R6, UR27, R7, 0x3, P1 ;  /* 0x0000001b06097c11 */ /* 0x000fe200088f1c07 */
[-C--:B-1----:R-:W-:Y:S01]  /*aa70*/  FMUL.FTZ R5, R17, R19.reuse ;  /* 0x0000001311057220 */ /* 0x082fe20000410000 */
[----:B------:R-:W-:-:S03]  /*aa80*/  FMUL.FTZ R0, R16, R19 ;  /* 0x0000001310007220 */ /* 0x000fc60000410000 */
[-C--:B------:R-:W-:Y:S01]  /*aa90*/  FFMA.FTZ R11, R16, R18.reuse, R5 ;  /* 0x00000012100b7223 */ /* 0x080fe20000010005 */
[----:B------:R-:W-:-:S04]  /*aaa0*/  FFMA.FTZ R15, R17, R18, -R0 ;  /* 0x00000012110f7223 */ /* 0x000fc80000010800 */
[----:B------:R2:W-:Y:S04]  /*aab0*/  REDG.E.ADD.F32.FTZ.RN.STRONG.GPU desc[UR18][R2.64], R11 ;  /* 0x0000000b020079a6 */ /* 0x0005e8000c10f392 */
[----:B------:R2:W-:Y:S04]  /*aac0*/  REDG.E.ADD.F32.FTZ.RN.STRONG.GPU desc[UR18][R2.64+0x4], R15 ;  /* 0x0000040f020079a6 */ /* 0x0005e8000c10f392 */
[----:B------:R-:W3:Y:S01]  /*aad0*/  LDG.E.64 R8, desc[UR18][R8.64] ;  /* 0x0000001208087981 */ /* 0x000ee2000c1e1b00 */
[----:B------:R-:W-:Y:S01]  /*aae0*/  MOV R4, UR22 ;  /* 0x0000001600047c02 */ /* 0x000fe20008000f00 */
[----:B------:R-:W-:Y:S01]  /*aaf0*/  IMAD R12, R12, UR40, RZ ;  /* 0x000000280c0c7c24 */ /* 0x000fe2000f8e02ff */
[----:B------:R-:W-:-:S02]  /*ab00*/  MOV R7, UR9 ;  /* 0x0000000900077c02 */ /* 0x000fc40008000f00 */
[----:B------:R-:W-:Y:S02]  /*ab10*/  MOV R6, R4 ;  /* 0x0000000400067202 */ /* 0x000fe40000000f00 */
[----:B------:R-:W-:Y:S01]  /*ab20*/  MOV R5, UR23 ;  /* 0x0000001700057c02 */ /* 0x000fe20008000f00 */
[C---:B------:R-:W-:Y:S02]  /*ab30*/  IMAD R5, R13.reuse, UR41, R12 ;  /* 0x000000290d057c24 */ /* 0x040fe4000f8e020c */
[C---:B------:R-:W-:Y:S01]  /*ab40*/  IMAD.WIDE.U32 R6, R13.reuse, UR40, R6 ;  /* 0x000000280d067c25 */ /* 0x040fe2000f8e0006 */
[----:B------:R-:W-:-:S04]  /*ab50*/  IADD3 R13, R13, UR16, RZ ;  /* 0x000000100d0d7c10 */ /* 0x000fc8000fffe0ff */
[----:B------:R-:W-:Y:S02]  /*ab60*/  IADD3 R5, R7, R5, RZ ;  /* 0x0000000507057210 */ /* 0x000fe40007ffe0ff */
[----:B------:R-:W-:-:S04]  /*ab70*/  LEA R4, P0, R6, UR42, 0x3 ;  /* 0x0000002a06047c11 */ /* 0x000fc8000f8018ff */
[----:B------:R-:W-:Y:S02]  /*ab80*/  LEA.HI.X R5, R6, UR43, R5, 0x3, P0 ;  /* 0x0000002b06057c11 */ /* 0x000fe400080f1c05 */
[----:B------:R-:W-:Y:S01]  /*ab90*/  ISETP.GE.AND P0, PT, R13, UR21, PT ;  /* 0x000000150d007c0c */ /* 0x000fe2000bf06270 */
[-C--:B---3--:R-:W-:Y:S01]  /*aba0*/  FMUL.FTZ R7, R17, R9.reuse ;  /* 0x0000000911077220 */ /* 0x088fe20000410000 */
[----:B------:R-:W-:-:S03]  /*abb0*/  FMUL.FTZ R0, R16, R9 ;  /* 0x0000000910007220 */ /* 0x000fc60000410000 */
[-C--:B------:R-:W-:Y:S01]  /*abc0*/  FFMA.FTZ R7, R16, R8.reuse, R7 ;  /* 0x0000000810077223 */ /* 0x080fe20000010007 */
[----:B------:R-:W-:-:S04]  /*abd0*/  FFMA.FTZ R17, R17, R8, -R0 ;  /* 0x0000000811117223 */ /* 0x000fc80000010800 */
[----:B------:R2:W-:Y:S04]  /*abe0*/  REDG.E.ADD.F32.FTZ.RN.STRONG.GPU desc[UR18][R4.64], R7 ;  /* 0x00000007040079a6 */ /* 0x0005e8000c10f392 */
[----:B------:R2:W-:Y:S01]  /*abf0*/  REDG.E.ADD.F32.FTZ.RN.STRONG.GPU desc[UR18][R4.64+0x4], R17 ;  /* 0x00000411040079a6 */ /* 0x0005e2000c10f392 */
[----:B------:R-:W-:Y:S05]  /*ac00*/  @!P0 BRA `(.L_x_44) ;  /* 0xfffffff800dc8947 */ /* 0x000fea000383ffff */
[----:B------:R-:W-:Y:S05]  /*ac10*/  BSYNC B0 ;  /* 0x0000000000007941 */ /* 0x000fea0003800000 */
.L_x_43:
[----:B------:R-:W-:Y:S05]  /*ac20*/  EXIT ;  /* 0x000000000000794d */ /* 0x000fea0003800000 */
.L_x_5:
[----:B------:R-:W-:Y:S01]  /*ac30*/  HFMA2.MMA R209, -RZ, RZ, 0, 5.9604644775390625e-08 ;  /* 0x00000001ffd17435 */ /* 0x000fe200000001ff */
[----:B------:R-:W-:Y:S02]  /*ac40*/  MOV R212, R77 ;  /* 0x0000004d00d47202 */ /* 0x000fe40000000f00 */
[----:B------:R-:W-:Y:S02]  /*ac50*/  MOV R214, RZ ;  /* 0x000000ff00d67202 */ /* 0x000fe40000000f00 */
[----:B------:R-:W-:-:S07]  /*ac60*/  MOV R231, 0xffffffff ;  /* 0xffffffff00e77802 */ /* 0x000fce0000000f00 */
[----:B-1---5:R-:W-:Y:S05]  /*ac70*/  WARPSYNC.COLLECTIVE R231, `(.L_x_45) ;  /* 0x00000000e7087348 */ /* 0x022fea0003c00000 */
[----:B------:R0:W2:Y:S02]  /*ac80*/  SHFL.UP P3, R206, R212, R209, R214 ;  /* 0x040000d1d4ce7389 */ /* 0x0000a400000600d6 */
[----:B012--5:R-:W-:Y:S01]  /*ac90*/  ENDCOLLECTIVE ;  /* 0x000000000000791b */ /* 0x027fe20003800000 */
.L_x_45:
[----:B------:R-:W-:Y:S02]  /*aca0*/  MOV R212, R202 ;  /* 0x000000ca00d47202 */ /* 0x000fe40000000f00 */
[----:B------:R-:W-:-:S07]  /*acb0*/  MOV R76, R206 ;  /* 0x000000ce004c7202 */ /* 0x000fce0000000f00 */
[----:B------:R-:W-:Y:S05]  /*acc0*/  WARPSYNC.COLLECTIVE R231, `(.L_x_46) ;  /* 0x00000000e7087348 */ /* 0x000fea0003c00000 */
[----:B------:R0:W1:Y:S02]  /*acd0*/  SHFL.UP P3, R206, R212, R209, R214 ;  /* 0x040000d1d4ce7389 */ /* 0x00006400000600d6 */
[----:B01----:R-:W-:Y:S01]  /*ace0*/  ENDCOLLECTIVE ;  /* 0x000000000000791b */ /* 0x003fe20003800000 */
.L_x_46:
[----:B------:R-:W-:Y:S02]  /*acf0*/  MOV R212, R78 ;  /* 0x0000004e00d47202 */ /* 0x000fe40000000f00 */
[----:B------:R-:W-:-:S07]  /*ad00*/  MOV R201, R206 ;  /* 0x000000ce00c97202 */ /* 0x000fce0000000f00 */
[----:B------:R-:W-:Y:S05]  /*ad10*/  WARPSYNC.COLLECTIVE R231, `(.L_x_47) ;  /* 0x00000000e7087348 */ /* 0x000fea0003c00000 */
[----:B------:R0:W1:Y:S02]  /*ad20*/  SHFL.UP P3, R206, R212, R209, R214 ;  /* 0x040000d1d4ce7389 */ /* 0x00006400000600d6 */
[----:B01----:R-:W-:Y:S01]  /*ad30*/  ENDCOLLECTIVE ;  /* 0x000000000000791b */ /* 0x003fe20003800000 */
.L_x_47:
[----:B------:R-:W-:Y:S02]  /*ad40*/  MOV R212, R79 ;  /* 0x0000004f00d47202 */ /* 0x000fe40000000f00 */
[----:B------:R-:W-:-:S07]  /*ad50*/  MOV R203, R206 ;  /* 0x000000ce00cb7202 */ /* 0x000fce0000000f00 */
[----:B------:R-:W-:Y:S05]  /*ad60*/  WARPSYNC.COLLECTIVE R231, `(.L_x_48) ;  /* 0x00000000e7087348 */ /* 0x000fea0003c00000 */
[----:B------:R0:W1:Y:S02]  /*ad70*/  SHFL.UP P3, R206, R212, R209, R214 ;  /* 0x040000d1d4ce7389 */ /* 0x00006400000600d6 */
[----:B01----:R-:W-:Y:S01]  /*ad80*/  ENDCOLLECTIVE ;  /* 0x000000000000791b */ /* 0x003fe20003800000 */
.L_x_48:
[----:B------:R-:W-:Y:S01]  /*ad90*/  HFMA2.MMA R209, -RZ, RZ, 0, 1.1920928955078125e-07 ;  /* 0x00000002ffd17435 */ /* 0x000fe200000001ff */
[----:B------:R-:W-:Y:S02]  /*ada0*/  MOV R204, R206 ;  /* 0x000000ce00cc7202 */ /* 0x000fe40000000f00 */
[----:B------:R-:W-:-:S03]  /*adb0*/  ISETP.GE.AND P3, PT, R126, 0x1, PT ;  /* 0x000000017e00780c */ /* 0x000fc60003f66270 */
[----:B------:R-:W-:-:S04]  /*adc0*/  FMUL.FTZ R206, R202, R204 ;  /* 0x000000cccace7220 */ /* 0x000fc80000410000 */
[-C--:B------:R-:W-:Y:S01]  /*add0*/  FFMA.FTZ R205, R77, R203.reuse, -R206 ;  /* 0x000000cb4dcd7223 */ /* 0x080fe200000108ce */
[----:B------:R-:W-:-:S04]  /*ade0*/  FMUL.FTZ R203, R202, R203 ;  /* 0x000000cbcacb7220 */ /* 0x000fc80000410000 */
[----:B------:R-:W-:Y:S01]  /*adf0*/  FFMA.FTZ R204, R77, R204, R203 ;  /* 0x000000cc4dcc7223 */ /* 0x000fe200000100cb */
[----:B------:R-:W-:-:S03]  /*ae00*/  @P3 FADD.FTZ R78, R78, R205 ;  /* 0x000000cd4e4e3221 */ /* 0x000fc60000010000 */
[----:B------:R-:W-:Y:S01]  /*ae10*/  @P3 FADD.FTZ R79, R79, R204 ;  /* 0x000000cc4f4f3221 */ /* 0x000fe20000010000 */
[----:B------:R-:W-:-:S04]  /*ae20*/  FMUL.FTZ R204, R202, R76 ;  /* 0x0000004ccacc7220 */ /* 0x000fc80000410000 */
[-C--:B------:R-:W-:Y:S01]  /*ae30*/  FFMA.FTZ R203, R77, R201.reuse, R204 ;  /* 0x000000c94dcb7223 */ /* 0x080fe200000100cc */
[----:B------:R-:W-:-:S04]  /*ae40*/  FMUL.FTZ R201, R202, R201 ;  /* 0x000000c9cac97220 */ /* 0x000fc80000410000 */
[----:B------:R-:W-:Y:S01]  /*ae50*/  @P3 FFMA.FTZ R77, R77, R76, -R201 ;  /* 0x0000004c4d4d3223 */ /* 0x000fe200000108c9 */
[----:B------:R-:W-:-:S04]  /*ae60*/  FSEL R202, R202, R203, !P3 ;  /* 0x000000cbcaca7208 */ /* 0x000fc80005800000 */
[----:B------:R-:W-:-:S07]  /*ae70*/  MOV R212, R77 ;  /* 0x0000004d00d47202 */ /* 0x000fce0000000f00 */
[----:B------:R-:W-:Y:S05]  /*ae80*/  WARPSYNC.COLLECTIVE R231, `(.L_x_49) ;  /* 0x00000000e7087348 */ /* 0x000fea0003c00000 */
[----:B------:R0:W1:Y:S02]  /*ae90*/  SHFL.UP P3, R206, R212, R209, R214 ;  /* 0x040000d1d4ce7389 */ /* 0x00006400000600d6 */
[----:B01----:R-:W-:Y:S01]  /*aea0*/  ENDCOLLECTIVE ;  /* 0x000000000000791b */ /* 0x003fe20003800000 */
.L_x_49:
[----:B------:R-:W-:Y:S02]  /*aeb0*/  MOV R212, R202 ;  /* 0x000000ca00d47202 */ /* 0x000fe40000000f00 */
[----:B------:R-:W-:-:S07]  /*aec0*/  MOV R76, R206 ;  /* 0x000000ce004c7202 */ /* 0x000fce0000000f00 */
[----:B------:R-:W-:Y:S05]  /*aed0*/  WARPSYNC.COLLECTIVE R231, `(.L_x_50) ;  /* 0x00000000e7087348 */ /* 0x000fea0003c00000 */
[----:B------:R0:W1:Y:S02]  /*aee0*/  SHFL.UP P3, R206, R212, R209, R214 ;  /* 0x040000d1d4ce7389 */ /* 0x00006400000600d6 */
[----:B01----:R-:W-:Y:S01]  /*aef0*/  ENDCOLLECTIVE ;  /* 0x000000000000791b */ /* 0x003fe20003800000 */
.L_x_50:
[----:B------:R-:W-:Y:S02]  /*af00*/  MOV R212, R78 ;  /* 0x0000004e00d47202 */ /* 0x000fe40000000f00 */
[----:B------:R-:W-:-:S07]  /*af10*/  MOV R201, R206 ;  /* 0x000000ce00c97202 */ /* 0x000fce0000000f00 */
[----:B------:R-:W-:Y:S05]  /*af20*/  WARPSYNC.COLLECTIVE R231, `(.L_x_51) ;  /* 0x00000000e7087348 */ /* 0x000fea0003c00000 */
[----:B------:R0:W1:Y:S02]  /*af30*/  SHFL.UP P3, R206, R212, R209, R214 ;  /* 0x040000d1d4ce7389 */ /* 0x00006400000600d6 */
[----:B01----:R-:W-:Y:S01]  /*af40*/  ENDCOLLECTIVE ;  /* 0x000000000000791b */ /* 0x003fe20003800000 */
.L_x_51:
[----:B------:R-:W-:Y:S02]  /*af50*/  MOV R212, R79 ;  /* 0x0000004f00d47202 */ /* 0x000fe40000000f00 */
[----:B------:R-:W-:-:S07]  /*af60*/  MOV R203, R206 ;  /* 0x000000ce00cb7202 */ /* 0x000fce0000000f00 */
[----:B------:R-:W-:Y:S05]  /*af70*/  WARPSYNC.COLLECTIVE R231, `(.L_x_52) ;  /* 0x00000000e7087348 */ /* 0x000fea0003c00000 */
[----:B------:R0:W1:Y:S02]  /*af80*/  SHFL.UP P3, R206, R212, R209, R214 ;  /* 0x040000d1d4ce7389 */ /* 0x00006400000600d6 */
[----:B01----:R-:W-:Y:S01]  /*af90*/  ENDCOLLECTIVE ;  /* 0x000000000000791b */ /* 0x003fe20003800000 */
.L_x_52:
[----:B------:R-:W-:Y:S01]  /*afa0*/  HFMA2.MMA R209, -RZ, RZ, 0, 2.384185791015625e-07 ;  /* 0x00000004ffd17435 */ /* 0x000fe200000001ff */
        /* <DEDUP_REMOVED lines=17> */
.L_x_53:
[----:B------:R-:W-:Y:S02]  /*b0c0*/  MOV R212, R202 ;  /* 0x000000ca00d47202 */ /* 0x000fe40000000f00 */
[----:B------:R-:W-:-:S07]  /*b0d0*/  MOV R76, R206 ;  /* 0x000000ce004c7202 */ /* 0x000fce0000000f00 */
[----:B------:R-:W-:Y:S05]  /*b0e0*/  WARPSYNC.COLLECTIVE R231, `(.L_x_54) ;  /* 0x00000000e7087348 */ /* 0x000fea0003c00000 */
[----:B------:R0:W1:Y:S02]  /*b0f0*/  SHFL.UP P3, R206, R212, R209, R214 ;  /* 0x040000d1d4ce7389 */ /* 0x00006400000600d6 */
[----:B01----:R-:W-:Y:S01]  /*b100*/  ENDCOLLECTIVE ;  /* 0x000000000000791b */ /* 0x003fe20003800000 */
.L_x_54:
[----:B------:R-:W-:Y:S02]  /*b110*/  MOV R212, R78 ;  /* 0x0000004e00d47202 */ /* 0x000fe40000000f00 */
[----:B------:R-:W-:-:S07]  /*b120*/  MOV R201, R206 ;  /* 0x000000ce00c97202 */ /* 0x000fce0000000f00 */
[----:B------:R-:W-:Y:S05]  /*b130*/  WARPSYNC.COLLECTIVE R231, `(.L_x_55) ;  /* 0x00000000e7087348 */ /* 0x000fea0003c00000 */
[----:B------:R0:W1:Y:S02]  /*b140*/  SHFL.UP P3, R206, R212, R209, R214 ;  /* 0x040000d1d4ce7389 */ /* 0x00006400000600d6 */
[----:B01----:R-:W-:Y:S01]  /*b150*/  ENDCOLLECTIVE ;  /* 0x000000000000791b */ /* 0x003fe20003800000 */
.L_x_55:
[----:B------:R-:W-:Y:S02]  /*b160*/  MOV R212, R79 ;  /* 0x0000004f00d47202 */ /* 0x000fe40000000f00 */
[----:B------:R-:W-:-:S07]  /*b170*/  MOV R203, R206 ;  /* 0x000000ce00cb7202 */ /* 0x000fce0000000f00 */
[----:B------:R-:W-:Y:S05]  /*b180*/  WARPSYNC.COLLECTIVE R231, `(.L_x_56) ;  /* 0x00000000e7087348 */ /* 0x000fea0003c00000 */
[----:B------:R0:W1:Y:S02]  /*b190*/  SHFL.UP P3, R206, R212, R209, R214 ;  /* 0x040000d1d4ce7389 */ /* 0x00006400000600d6 */
[----:B01----:R-:W-:Y:S01]  /*b1a0*/  ENDCOLLECTIVE ;  /* 0x000000000000791b */ /* 0x003fe20003800000 */
.L_x_56:
[----:B------:R-:W-:Y:S01]  /*b1b0*/  HFMA2.MMA R209, -RZ, RZ, 0, 4.76837158203125e-07 ;  /* 0x00000008ffd17435 */ /* 0x000fe200000001ff */
        /* <DEDUP_REMOVED lines=17> */
.L_x_57:
[----:B------:R-:W-:Y:S02]  /*b2d0*/  MOV R212, R202 ;  /* 0x000000ca00d47202 */ /* 0x000fe40000000f00 */
[----:B------:R-:W-:-:S07]  /*b2e0*/  MOV R76, R206 ;  /* 0x000000ce004c7202 */ /* 0x000fce0000000f00 */
[----:B------:R-:W-:Y:S05]  /*b2f0*/  WARPSYNC.COLLECTIVE R231, `(.L_x_58) ;  /* 0x00000000e7087348 */ /* 0x000fea0003c00000 */
[----:B------:R0:W1:Y:S02]  /*b300*/  SHFL.UP P3, R206, R212, R209, R214 ;  /* 0x040000d1d4ce7389 */ /* 0x00006400000600d6 */
[----:B01----:R-:W-:Y:S01]  /*b310*/  ENDCOLLECTIVE ;  /* 0x000000000000791b */ /* 0x003fe20003800000 */
.L_x_58:
[----:B------:R-:W-:Y:S02]  /*b320*/  MOV R212, R78 ;  /* 0x0000004e00d47202 */ /* 0x000fe40000000f00 */
[----:B------:R-:W-:-:S07]  /*b330*/  MOV R201, R206 ;  /* 0x000000ce00c97202 */ /* 0x000fce0000000f00 */
[----:B------:R-:W-:Y:S05]  /*b340*/  WARPSYNC.COLLECTIVE R231, `(.L_x_59) ;  /* 0x00000000e7087348 */ /* 0x000fea0003c00000 */
[----:B------:R0:W1:Y:S02]  /*b350*/  SHFL.UP P3, R206, R212, R209, R214 ;  /* 0x040000d1d4ce7389 */ /* 0x00006400000600d6 */
[----:B01----:R-:W-:Y:S01]  /*b360*/  ENDCOLLECTIVE ;  /* 0x000000000000791b */ /* 0x003fe20003800000 */
.L_x_59:
[----:B------:R-:W-:Y:S02]  /*b370*/  MOV R212, R79 ;  /* 0x0000004f00d47202 */ /* 0x000fe40000000f00 */
[----:B------:R-:W-:-:S07]  /*b380*/  MOV R203, R206 ;  /* 0x000000ce00cb7202 */ /* 0x000fce0000000f00 */
[----:B------:R-:W-:Y:S05]  /*b390*/  WARPSYNC.COLLECTIVE R231, `(.L_x_60) ;  /* 0x00000000e7087348 */ /* 0x000fea0003c00000 */
[----:B------:R0:W1:Y:S02]  /*b3a0*/  SHFL.UP P3, R206, R212, R209, R214 ;  /* 0x040000d1d4ce7389 */ /* 0x00006400000600d6 */
[----:B01----:R-:W-:Y:S01]  /*b3b0*/  ENDCOLLECTIVE ;  /* 0x000000000000791b */ /* 0x003fe20003800000 */
.L_x_60:
[----:B------:R-:W-:Y:S01]  /*b3c0*/  HFMA2.MMA R209, -RZ, RZ, 0, 9.5367431640625e-07 ;  /* 0x00000010ffd17435 */ /* 0x000fe200000001ff */
        /* <DEDUP_REMOVED lines=17> */
.L_x_61:
[----:B------:R-:W-:Y:S02]  /*b4e0*/  MOV R212, R207 ;  /* 0x000000cf00d47202 */ /* 0x000fe40000000f00 */
[----:B------:R-:W-:-:S07]  /*b4f0*/  MOV R76, R206 ;  /* 0x000000ce004c7202 */ /* 0x000fce0000000f00 */
[----:B------:R-:W-:Y:S05]  /*b500*/  WARPSYNC.COLLECTIVE R231, `(.L_x_62) ;  /* 0x00000000e7087348 */ /* 0x000fea0003c00000 */
[----:B------:R0:W1:Y:S02]  /*b510*/  SHFL.UP P3, R206, R212, R209, R214 ;  /* 0x040000d1d4ce7389 */ /* 0x00006400000600d6 */
[----:B01----:R-:W-:Y:S01]  /*b520*/  ENDCOLLECTIVE ;  /* 0x000000000000791b */ /* 0x003fe20003800000 */
.L_x_62:
[----:B------:R-:W-:Y:S02]  /*b530*/  MOV R212, R78 ;  /* 0x0000004e00d47202 */ /* 0x000fe40000000f00 */
[----:B------:R-:W-:-:S07]  /*b540*/  MOV R202, R206 ;  /* 0x000000ce00ca7202 */ /* 0x000fce0000000f00 */
[----:B------:R-:W-:Y:S05]  /*b550*/  WARPSYNC.COLLECTIVE R231, `(.L_x_63) ;  /* 0x00000000e7087348 */ /* 0x000fea0003c00000 */
[----:B------:R0:W1:Y:S02]  /*b560*/  SHFL.UP P3, R206, R212, R209, R214 ;  /* 0x040000d1d4ce7389 */ /* 0x00006400000600d6 */
[----:B01----:R-:W-:Y:S01]  /*b570*/  ENDCOLLECTIVE ;  /* 0x000000000000791b */ /* 0x003fe20003800000 */
.L_x_63:
[----:B------:R-:W-:Y:S02]  /*b580*/  MOV R212, R79 ;  /* 0x0000004f00d47202 */ /* 0x000fe40000000f00 */
[----:B------:R-:W-:-:S07]  /*b590*/  MOV R204, R206 ;  /* 0x000000ce00cc7202 */ /* 0x000fce0000000f00 */
[----:B------:R-:W-:Y:S05]  /*b5a0*/  WARPSYNC.COLLECTIVE R231, `(.L_x_64) ;  /* 0x00000000e7087348 */ /* 0x000fea0003c00000 */
[----:B------:R0:W1:Y:S02]  /*b5b0*/  SHFL.UP P3, R206, R212, R209, R214 ;  /* 0x040000d1d4ce7389 */ /* 0x00006400000600d6 */
[----:B01----:R-:W-:Y:S01]  /*b5c0*/  ENDCOLLECTIVE ;  /* 0x000000000000791b */ /* 0x003fe20003800000 */
.L_x_64:
[----:B------:R-:W-:Y:S05]  /*b5d0*/  BRA `(.L_x_65) ;  /* 0xffffff9000287947 */ /* 0x000fea000383ffff */
.L_x_6:
[----:B------:R-:W-:Y:S01]  /*b5e0*/  HFMA2.MMA R229, -RZ, RZ, 0, 1.847743988037109375e-06 ;  /* 0x0000001fffe57435 */ /* 0x000fe200000001ff */
[----:B------:R-:W-:Y:S01]  /*b5f0*/  BSSY B0, `(.L_x_66) ;  /* 0x0000007000007945 */ /* 0x000fe20003800000 */
[----:B------:R-:W-:Y:S02]  /*b600*/  MOV R228, R77 ;  /* 0x0000004d00e47202 */ /* 0x000fe40000000f00 */
[----:B------:R-:W-:Y:S02]  /*b610*/  MOV R226, 0x1f ;  /* 0x0000001f00e27802 */ /* 0x000fe40000000f00 */
[----:B------:R-:W-:-:S07]  /*b620*/  MOV R231, 0xffffffff ;  /* 0xffffffff00e77802 */ /* 0x000fce0000000f00 */
[----:B-1---5:R-:W-:Y:S05]  /*b630*/  WARPSYNC.COLLECTIVE R231, `(.L_x_67) ;  /* 0x00000000e7087348 */ /* 0x022fea0003c00000 */
[----:B------:R0:W2:Y:S02]  /*b640*/  SHFL.IDX P3, R230, R228, R229, R226 ;  /* 0x000000e5e4e67389 */ /* 0x0000a400000600e2 */
[----:B012--5:R-:W-:Y:S01]  /*b650*/  ENDCOLLECTIVE ;  /* 0x000000000000791b */ /* 0x027fe20003800000 */
.L_x_67:
[----:B------:R-:W-:Y:S05]  /*b660*/  BSYNC B0 ;  /* 0x0000000000007941 */ /* 0x000fea0003800000 */
.L_x_66:
[----:B------:R-:W-:Y:S05]  /*b670*/  BRA `(.L_x_68) ;  /* 0xffffff9000387947 */ /* 0x000fea000383ffff */
.L_x_7:
        /* <DEDUP_REMOVED lines=8> */
.L_x_70:
[----:B------:R-:W-:Y:S05]  /*b700*/  BSYNC B0 ;  /* 0x0000000000007941 */ /* 0x000fea0003800000 */
.L_x_69:
[----:B------:R-:W-:Y:S05]  /*b710*/  BRA `(.L_x_71) ;  /* 0xffffff9000187947 */ /* 0x000fea000383ffff */
.L_x_8:
        /* <DEDUP_REMOVED lines=8> */
.L_x_73:
[----:B------:R-:W-:Y:S05]  /*b7a0*/  BSYNC B0 ;  /* 0x0000000000007941 */ /* 0x000fea0003800000 */
.L_x_72:
[----:B------:R-:W-:Y:S05]  /*b7b0*/  BRA `(.L_x_74) ;  /* 0xffffff8c00f87947 */ /* 0x000fea000383ffff */
.L_x_9:
        /* <DEDUP_REMOVED lines=8> */
.L_x_76:
[----:B------:R-:W-:Y:S05]  /*b840*/  BSYNC B0 ;  /* 0x0000000000007941 */ /* 0x000fea0003800000 */
.L_x_75:
[----:B------:R-:W-:Y:S05]  /*b850*/  BRA `(.L_x_77) ;  /* 0xffffff8c00d87947 */ /* 0x000fea000383ffff */
.L_x_10:
[----:B------:R-:W-:Y:S01]  /*b860*/  HFMA2.MMA R209, -RZ, RZ, 0, 5.9604644775390625e-08 ;  /* 0x00000001ffd17435 */ /* 0x000fe200000001ff */
[----:B------:R-:W-:Y:S01]  /*b870*/  BSSY B0, `(.L_x_78) ;  /* 0x0000007000007945 */ /* 0x000fe20003800000 */
[----:B------:R-:W-:Y:S02]  /*b880*/  MOV R212, R77 ;  /* 0x0000004d00d47202 */ /* 0x000fe40000000f00 */
[----:B------:R-:W-:Y:S02]  /*b890*/  MOV R214, RZ ;  /* 0x000000ff00d67202 */ /* 0x000fe40000000f00 */
[----:B------:R-:W-:-:S07]  /*b8a0*/  MOV R231, 0xffffffff ;  /* 0xffffffff00e77802 */ /* 0x000fce0000000f00 */
[----:B-1---5:R-:W-:Y:S05]  /*b8b0*/  WARPSYNC.COLLECTIVE R231, `(.L_x_79) ;  /* 0x00000000e7087348 */ /* 0x022fea0003c00000 */
[----:B------:R0:W2:Y:S02]  /*b8c0*/  SHFL.UP P3, R206, R212, R209, R214 ;  /* 0x040000d1d4ce7389 */ /* 0x0000a400000600d6 */
[----:B012--5:R-:W-:Y:S01]  /*b8d0*/  ENDCOLLECTIVE ;  /* 0x000000000000791b */ /* 0x027fe20003800000 */
.L_x_79:
[----:B------:R-:W-:Y:S05]  /*b8e0*/  BSYNC B0 ;  /* 0x0000000000007941 */ /* 0x000fea0003800000 */
.L_x_78:
[----:B------:R-:W-:Y:S01]  /*b8f0*/  HFMA2.MMA R209, -RZ, RZ, 0, 5.9604644775390625e-08 ;  /* 0x00000001ffd17435 */ /* 0x000fe200000001ff */
[----:B------:R-:W-:Y:S01]  /*b900*/  MOV R212, R208 ;  /* 0x000000d000d47202 */ /* 0x000fe20000000f00 */
[----:B------:R-:W-:Y:S01]  /*b910*/  HFMA2.MMA R229, -RZ, RZ, 0, 0 ;  /* 0x00000000ffe57435 */ /* 0x000fe200000001ff */
[----:B------:R-:W-:Y:S02]  /*b920*/  MOV R214, RZ ;  /* 0x000000ff00d67202 */ /* 0x000fe40000000f00 */
[----:B------:R-:W-:Y:S02]  /*b930*/  MOV R231, 0xffffffff ;  /* 0xffffffff00e77802 */ /* 0x000fe40000000f00 */
[----:B------:R-:W-:Y:S02]  /*b940*/  MOV R77, R206 ;  /* 0x000000ce004d7202 */ /* 0x000fe40000000f00 */
[----:B------:R-:W-:-:S07]  /*b950*/  MOV R228, R72 ;  /* 0x0000004800e47202 */ /* 0x000fce0000000f00 */
[----:B------:R-:W-:Y:S05]  /*b960*/  WARPSYNC.COLLECTIVE R231, `(.L_x_80) ;  /* 0x00000000e7087348 */ /* 0x000fea0003c00000 */
[----:B------:R0:W1:Y:S02]  /*b970*/  SHFL.UP P3, R206, R212, R209, R214 ;  /* 0x040000d1d4ce7389 */ /* 0x00006400000600d6 */
[----:B01----:R-:W-:Y:S01]  /*b980*/  ENDCOLLECTIVE ;  /* 0x000000000000791b */ /* 0x003fe20003800000 */
.L_x_80:
[----:B------:R-:W-:Y:S02]  /*b990*/  MOV R226, 0x1f ;  /* 0x0000001f00e27802 */ /* 0x000fe40000000f00 */
[----:B------:R-:W-:Y:S02]  /*b9a0*/  MOV R212, R78 ;  /* 0x0000004e00d47202 */ /* 0x000fe40000000f00 */
[----:B------:R-:W-:-:S07]  /*b9b0*/  MOV R208, R206 ;  /* 0x000000ce00d07202 */ /* 0x000fce0000000f00 */
[----:B------:R-:W-:Y:S05]  /*b9c0*/  WARPSYNC.COLLECTIVE R231, `(.L_x_81) ;  /* 0x00000000e7087348 */ /* 0x000fea0003c00000 */
[----:B------:R0:W1:Y:S02]  /*b9d0*/  SHFL.UP P3, R206, R212, R209, R214 ;  /* 0x040000d1d4ce7389 */ /* 0x00006400000600d6 */
[----:B01----:R-:W-:Y:S01]  /*b9e0*/  ENDCOLLECTIVE ;  /* 0x000000000000791b */ /* 0x003fe20003800000 */
.L_x_81:
[----:B------:R-:W-:Y:S02]  /*b9f0*/  MOV R212, R79 ;  /* 0x0000004f00d47202 */ /* 0x000fe40000000f00 */
[----:B------:R-:W-:-:S07]  /*ba00*/  MOV R78, R206 ;  /* 0x000000ce004e7202 */ /* 0x000fce0000000f00 */
[----:B------:R-:W-:Y:S05]  /*ba10*/  WARPSYNC.COLLECTIVE R231, `(.L_x_82) ;  /* 0x00000000e7087348 */ /* 0x000fea0003c00000 */
[----:B------:R0:W1:Y:S02]  /*ba20*/  SHFL.UP P3, R206, R212, R209, R214 ;  /* 0x040000d1d4ce7389 */ /* 0x00006400000600d6 */
[----:B01----:R-:W-:Y:S01]  /*ba30*/  ENDCOLLECTIVE ;  /* 0x000000000000791b */ /* 0x003fe20003800000 */
.L_x_82:
[----:B------:R-:W-:Y:S05]  /*ba40*/  WARPSYNC.COLLECTIVE R231, `(.L_x_83) ;  /* 0x00000000e7087348 */ /* 0x000fea0003c00000 */
[----:B------:R0:W1:Y:S02]  /*ba50*/  SHFL.IDX P3, R230, R228, R229, R226 ;  /* 0x000000e5e4e67389 */ /* 0x00006400000600e2 */
[----:B01----:R-:W-:Y:S01]  /*ba60*/  ENDCOLLECTIVE ;  /* 0x000000000000791b */ /* 0x003fe20003800000 */
.L_x_83:
[----:B------:R-:W-:Y:S02]  /*ba70*/  MOV R228, R73 ;  /* 0x0000004900e47202 */ /* 0x000fe40000000f00 */
[----:B------:R-:W-:Y:S02]  /*ba80*/  MOV R79, R206 ;  /* 0x000000ce004f7202 */ /* 0x000fe40000000f00 */
[----:B------:R-:W-:-:S07]  /*ba90*/  MOV R72, R230 ;  /* 0x000000e600487202 */ /* 0x000fce0000000f00 */
[----:B------:R-:W-:Y:S05]  /*baa0*/  WARPSYNC.COLLECTIVE R231, `(.L_x_84) ;  /* 0x00000000e7087348 */ /* 0x000fea0003c00000 */
[----:B------:R0:W1:Y:S02]  /*bab0*/  SHFL.IDX P3, R230, R228, R229, R226 ;  /* 0x000000e5e4e67389 */ /* 0x00006400000600e2 */
[----:B01----:R-:W-:Y:S01]  /*bac0*/  ENDCOLLECTIVE ;  /* 0x000000000000791b */ /* 0x003fe20003800000 */
.L_x_84:
[----:B------:R-:W-:Y:S02]  /*bad0*/  MOV R228, R74 ;  /* 0x0000004a00e47202 */ /* 0x000fe40000000f00 */
[----:B------:R-:W-:-:S07]  /*bae0*/  MOV R73, R230 ;  /* 0x000000e600497202 */ /* 0x000fce0000000f00 */
[----:B------:R-:W-:Y:S05]  /*baf0*/  WARPSYNC.COLLECTIVE R231, `(.L_x_85) ;  /* 0x00000000e7087348 */ /* 0x000fea0003c00000 */
[----:B------:R0:W1:Y:S02]  /*bb00*/  SHFL.IDX P3, R230, R228, R229, R226 ;  /* 0x000000e5e4e67389 */ /* 0x00006400000600e2 */
[----:B01----:R-:W-:Y:S01]  /*bb10*/  ENDCOLLECTIVE ;  /* 0x000000000000791b */ /* 0x003fe20003800000 */
.L_x_85:
[----:B------:R-:W-:Y:S02]  /*bb20*/  MOV R228, R75 ;  /* 0x0000004b00e47202 */ /* 0x000fe40000000f00 */
[----:B------:R-:W-:-:S07]  /*bb30*/  MOV R74, R230 ;  /* 0x000000e6004a7202 */ /* 0x000fce0000000f00 */
[----:B------:R-:W-:Y:S05]  /*bb40*/  WARPSYNC.COLLECTIVE R231, `(.L_x_86) ;  /* 0x00000000e7087348 */ /* 0x000fea0003c00000 */
[----:B------:R0:W1:Y:S02]  /*bb50*/  SHFL.IDX P3, R230, R228, R229, R226 ;  /* 0x000000e5e4e67389 */ /* 0x00006400000600e2 */
[----:B01----:R-:W-:Y:S01]  /*bb60*/  ENDCOLLECTIVE ;  /* 0x000000000000791b */ /* 0x003fe20003800000 */
.L_x_86:
[----:B------:R-:W-:Y:S01]  /*bb70*/  MOV R75, R230 ;  /* 0x000000e6004b7202 */ /* 0x000fe20000000f00 */
[----:B------:R-:W-:Y:S06]  /*bb80*/  BRA `(.L_x_87) ;  /* 0xffffff8c00347947 */ /* 0x000fec000383ffff */
.L_x_12:
[----:B------:R-:W-:Y:S01]  /*bb90*/  HFMA2.MMA R73, -RZ, RZ, 0, 5.9604644775390625e-08 ;  /* 0x00000001ff497435 */ /* 0x000fe200000001ff */
[-C--:B------:R-:W-:Y:S02]  /*bba0*/  MOV R74, R226.reuse ;  /* 0x000000e2004a7202 */ /* 0x080fe40000000f00 */
[----:B------:R-:W-:Y:S02]  /*bbb0*/  MOV R72, 0x1f ;  /* 0x0000001f00487802 */ /* 0x000fe40000000f00 */
[----:B------:R-:W-:Y:S02]  /*bbc0*/  MOV R231, 0xffffffff ;  /* 0xffffffff00e77802 */ /* 0x000fe40000000f00 */
[----:B------:R-:W-:Y:S02]  /*bbd0*/  MOV R70, R226 ;  /* 0x000000e200467202 */ /* 0x000fe40000000f00 */
[----:B------:R-:W-:-:S07]  /*bbe0*/  MOV R71, R228 ;  /* 0x000000e400477202 */ /* 0x000fce0000000f00 */
[----:B-1----:R-:W-:Y:S05]  /*bbf0*/  WARPSYNC.COLLECTIVE R231, `(.L_x_88) ;  /* 0x00000000e7087348 */ /* 0x002fea0003c00000 */
[----:B------:R0:W2:Y:S02]  /*bc00*/  SHFL.DOWN P2, R75, R74, R73, R72 ;  /* 0x080000494a4b7389 */ /* 0x0000a40000040048 */
[----:B012---:R-:W-:Y:S01]  /*bc10*/  ENDCOLLECTIVE ;  /* 0x000000000000791b */ /* 0x007fe20003800000 */
.L_x_88:
[----:B------:R-:W-:Y:S02]  /*bc20*/  MOV R74, R228 ;  /* 0x000000e4004a7202 */ /* 0x000fe40000000f00 */
[----:B------:R-:W-:-:S07]  /*bc30*/  MOV R229, R75 ;  /* 0x0000004b00e57202 */ /* 0x000fce0000000f00 */
[----:B------:R-:W-:Y:S05]  /*bc40*/  WARPSYNC.COLLECTIVE R231, `(.L_x_89) ;  /* 0x00000000e7087348 */ /* 0x000fea0003c00000 */
[----:B------:R0:W1:Y:S02]  /*bc50*/  SHFL.DOWN P2, R75, R74, R73, R72 ;  /* 0x080000494a4b7389 */ /* 0x0000640000040048 */
[----:B01----:R-:W-:Y:S01]  /*bc60*/  ENDCOLLECTIVE ;  /* 0x000000000000791b */ /* 0x003fe20003800000 */
.L_x_89:
[----:B------:R-:W-:Y:S02]  /*bc70*/  MOV R74, R69 ;  /* 0x00000045004a7202 */ /* 0x000fe40000000f00 */
[----:B------:R-:W-:-:S07]  /*bc80*/  MOV R237, R75 ;  /* 0x0000004b00ed7202 */ /* 0x000fce0000000f00 */
[----:B------:R-:W-:Y:S05]  /*bc90*/  WARPSYNC.COLLECTIVE R231, `(.L_x_90) ;  /* 0x00000000e7087348 */ /* 0x000fea0003c00000 */
[----:B------:R0:W1:Y:S02]  /*bca0*/  SHFL.DOWN P2, R75, R74, R73, R72 ;  /* 0x080000494a4b7389 */ /* 0x0000640000040048 */
[----:B01----:R-:W-:Y:S01]  /*bcb0*/  ENDCOLLECTIVE ;  /* 0x000000000000791b */ /* 0x003fe20003800000 */
.L_x_90:
[----:B------:R-:W-:Y:S02]  /*bcc0*/  MOV R74, R68 ;  /* 0x00000044004a7202 */ /* 0x000fe40000000f00 */
[----:B------:R-:W-:-:S07]  /*bcd0*/  MOV R238, R75 ;  /* 0x0000004b00ee7202 */ /* 0x000fce0000000f00 */
[----:B------:R-:W-:Y:S05]  /*bce0*/  WARPSYNC.COLLECTIVE R231, `(.L_x_91) ;  /* 0x00000000e7087348 */ /* 0x000fea0003c00000 */
[----:B------:R0:W1:Y:S02]  /*bcf0*/  SHFL.DOWN P2, R75, R74, R73, R72 ;  /* 0x080000494a4b7389 */ /* 0x0000640000040048 */
[----:B01----:R-:W-:Y:S01]  /*bd00*/  ENDCOLLECTIVE ;  /* 0x000000000000791b */ /* 0x003fe20003800000 */
.L_x_91:
[----:B------:R-:W-:Y:S05]  /*bd10*/  BRA `(.L_x_92) ;  /* 0xffffffa000487947 */ /* 0x000fea000383ffff */
.L_x_15:
[----:B------:R-:W-:Y:S01]  /*bd20*/  HFMA2.MMA R73, -RZ, RZ, 0, 1.1920928955078125e-07 ;  /* 0x00000002ff497435 */ /* 0x000fe200000001ff */
[----:B------:R-:W-:Y:S01]  /*bd30*/  BSSY B0, `(.L_x_93) ;  /* 0x0000007000007945 */ /* 0x000fe20003800000 */
[----:B------:R-:W-:Y:S02]  /*bd40*/  MOV R74, R70 ;  /* 0x00000046004a7202 */ /* 0x000fe40000000f00 */
[----:B------:R-:W-:Y:S02]  /*bd50*/  MOV R72, 0x1f ;  /* 0x0000001f00487802 */ /* 0x000fe40000000f00 */
[----:B------:R-:W-:-:S07]  /*bd60*/  MOV R231, 0xffffffff ;  /* 0xffffffff00e77802 */ /* 0x000fce0000000f00 */
[----:B01234-:R-:W-:Y:S05]  /*bd70*/  WARPSYNC.COLLECTIVE R231, `(.L_x_94) ;  /* 0x00000000e7087348 */ /* 0x01ffea0003c00000 */
[----:B0-----:R0:W0:Y:S02]  /*bd80*/  SHFL.DOWN P2, R75, R74, R73, R72 ;  /* 0x080000494a4b7389 */ /* 0x0010240000040048 */
[----:B01234-:R-:W-:Y:S01]  /*bd90*/  ENDCOLLECTIVE ;  /* 0x000000000000791b */ /* 0x01ffe20003800000 */
.L_x_94:
[----:B------:R-:W-:Y:S05]  /*bda0*/  BSYNC B0 ;  /* 0x0000000000007941 */ /* 0x000fea0003800000 */
.L_x_93:
[----:B------:R-:W-:Y:S01]  /*bdb0*/  HFMA2.MMA R73, -RZ, RZ, 0, 1.1920928955078125e-07 ;  /* 0x00000002ff497435 */ /* 0x000fe200000001ff */
[----:B------:R-:W-:Y:S02]  /*bdc0*/  MOV R74, R71 ;  /* 0x00000047004a7202 */ /* 0x000fe40000000f00 */
[----:B------:R-:W-:Y:S02]  /*bdd0*/  MOV R72, 0x1f ;  /* 0x0000001f00487802 */ /* 0x000fe40000000f00 */
[----:B------:R-:W-:Y:S02]  /*bde0*/  MOV R231, 0xffffffff ;  /* 0xffffffff00e77802 */ /* 0x000fe40000000f00 */
[----:B------:R-:W-:-:S07]  /*bdf0*/  MOV R226, R75 ;  /* 0x0000004b00e27202 */ /* 0x000fce0000000f00 */
[----:B------:R-:W-:Y:S05]  /*be00*/  WARPSYNC.COLLECTIVE R231, `(.L_x_95) ;  /* 0x00000000e7087348 */ /* 0x000fea0003c00000 */
[----:B------:R0:W1:Y:S02]  /*be10*/  SHFL.DOWN P2, R75, R74, R73, R72 ;  /* 0x080000494a4b7389 */ /* 0x0000640000040048 */
[----:B01----:R-:W-:Y:S01]  /*be20*/  ENDCOLLECTIVE ;  /* 0x000000000000791b */ /* 0x003fe20003800000 */
.L_x_95:
[----:B------:R-:W-:Y:S02]  /*be30*/  MOV R74, R69 ;  /* 0x00000045004a7202 */ /* 0x000fe40000000f00 */
[----:B------:R-:W-:-:S07]  /*be40*/  MOV R228, R75 ;  /* 0x0000004b00e47202 */ /* 0x000fce0000000f00 */
[----:B------:R-:W-:Y:S05]  /*be50*/  WARPSYNC.COLLECTIVE R231, `(.L_x_96) ;  /* 0x00000000e7087348 */ /* 0x000fea0003c00000 */
[----:B------:R0:W1:Y:S02]  /*be60*/  SHFL.DOWN P2, R75, R74, R73, R72 ;  /* 0x080000494a4b7389 */ /* 0x0000640000040048 */
[----:B01----:R-:W-:Y:S01]  /*be70*/  ENDCOLLECTIVE ;  /* 0x000000000000791b */ /* 0x003fe20003800000 */
.L_x_96:
[----:B------:R-:W-:Y:S02]  /*be80*/  MOV R74, R68 ;  /* 0x00000044004a7202 */ /* 0x000fe40000000f00 */
[----:B------:R-:W-:-:S07]  /*be90*/  MOV R229, R75 ;  /* 0x0000004b00e57202 */ /* 0x000fce0000000f00 */
[----:B------:R-:W-:Y:S05]  /*bea0*/  WARPSYNC.COLLECTIVE R231, `(.L_x_97) ;  /* 0x00000000e7087348 */ /* 0x000fea0003c00000 */
[----:B------:R0:W1:Y:S02]  /*beb0*/  SHFL.DOWN P2, R75, R74, R73, R72 ;  /* 0x080000494a4b7389 */ /* 0x0000640000040048 */
[----:B01----:R-:W-:Y:S01]  /*bec0*/  ENDCOLLECTIVE ;  /* 0x000000000000791b */ /* 0x003fe20003800000 */
.L_x_97:
[----:B------:R-:W-:Y:S05]  /*bed0*/  BRA `(.L_x_98) ;  /* 0xffffffa0002c7947 */ /* 0x000fea000383ffff */
.L_x_18:
[----:B------:R-:W-:Y:S01]  /*bee0*/  HFMA2.MMA R73, -RZ, RZ, 0, 2.384185791015625e-07 ;  /* 0x00000004ff497435 */ /* 0x000fe200000001ff */
[----:B------:R-:W-:Y:S01]  /*bef0*/  BSSY B0, `(.L_x_99) ;  /* 0x0000007000007945 */ /* 0x000fe20003800000 */
[----:B------:R-:W-:Y:S02]  /*bf00*/  MOV R74, R70 ;  /* 0x00000046004a7202 */ /* 0x000fe40000000f00 */
[----:B------:R-:W-:Y:S02]  /*bf10*/  MOV R72, 0x1f ;  /* 0x0000001f00487802 */ /* 0x000fe40000000f00 */
[----:B------:R-:W-:-:S07]  /*bf20*/  MOV R231, 0xffffffff ;  /* 0xffffffff00e77802 */ /* 0x000fce0000000f00 */
[----:B01234-:R-:W-:Y:S05]  /*bf30*/  WARPSYNC.COLLECTIVE R231, `(.L_x_100) ;  /* 0x00000000e7087348 */ /* 0x01ffea0003c00000 */
[----:B0-----:R0:W0:Y:S02]  /*bf40*/  SHFL.DOWN P2, R75, R74, R73, R72 ;  /* 0x080000494a4b7389 */ /* 0x0010240000040048 */
[----:B01234-:R-:W-:Y:S01]  /*bf50*/  ENDCOLLECTIVE ;  /* 0x000000000000791b */ /* 0x01ffe20003800000 */
.L_x_100:
[----:B------:R-:W-:Y:S05]  /*bf60*/  BSYNC B0 ;  /* 0x0000000000007941 */ /* 0x000fea0003800000 */
.L_x_99:
[----:B------:R-:W-:Y:S01]  /*bf70*/  HFMA2.MMA R73, -RZ, RZ, 0, 2.384185791015625e-07 ;  /* 0x00000004ff497435 */ /* 0x000fe200000001ff */
[----:B------:R-:W-:Y:S02]  /*bf80*/  MOV R74, R71 ;  /* 0x00000047004a7202 */ /* 0x000fe40000000f00 */
[----:B------:R-:W-:Y:S02]  /*bf90*/  MOV R72, 0x1f ;  /* 0x0000001f00487802 */ /* 0x000fe40000000f00 */
[----:B------:R-:W-:Y:S02]  /*bfa0*/  MOV R231, 0xffffffff ;  /* 0xffffffff00e77802 */ /* 0x000fe40000000f00 */
[----:B------:R-:W-:-:S07]  /*bfb0*/  MOV R226, R75 ;  /* 0x0000004b00e27202 */ /* 0x000fce0000000f00 */
[----:B------:R-:W-:Y:S05]  /*bfc0*/  WARPSYNC.COLLECTIVE R231, `(.L_x_101) ;  /* 0x00000000e7087348 */ /* 0x000fea0003c00000 */
[----:B------:R0:W1:Y:S02]  /*bfd0*/  SHFL.DOWN P2, R75, R74, R73, R72 ;  /* 0x080000494a4b7389 */ /* 0x0000640000040048 */
[----:B01----:R-:W-:Y:S01]  /*bfe0*/  ENDCOLLECTIVE ;  /* 0x000000000000791b */ /* 0x003fe20003800000 */
.L_x_101:
[----:B------:R-:W-:Y:S02]  /*bff0*/  MOV R74, R69 ;  /* 0x00000045004a7202 */ /* 0x000fe40000000f00 */
[----:B------:R-:W-:-:S07]  /*c000*/  MOV R228, R75 ;  /* 0x0000004b00e47202 */ /* 0x000fce0000000f00 */
[----:B------:R-:W-:Y:S05]  /*c010*/  WARPSYNC.COLLECTIVE R231, `(.L_x_102) ;  /* 0x00000000e7087348 */ /* 0x000fea0003c00000 */
[----:B------:R0:W1:Y:S02]  /*c020*/  SHFL.DOWN P2, R75, R74, R73, R72 ;  /* 0x080000494a4b7389 */ /* 0x0000640000040048 */
[----:B01----:R-:W-:Y:S01]  /*c030*/  ENDCOLLECTIVE ;  /* 0x000000000000791b */ /* 0x003fe20003800000 */
.L_x_102:
[----:B------:R-:W-:Y:S02]  /*c040*/  MOV R74, R68 ;  /* 0x00000044004a7202 */ /* 0x000fe40000000f00 */
[----:B------:R-:W-:-:S07]  /*c050*/  MOV R229, R75 ;  /* 0x0000004b00e57202 */ /* 0x000fce0000000f00 */
[----:B------:R-:W-:Y:S05]  /*c060*/  WARPSYNC.COLLECTIVE R231, `(.L_x_103) ;  /* 0x00000000e7087348 */ /* 0x000fea0003c00000 */
[----:B------:R0:W1:Y:S02]  /*c070*/  SHFL.DOWN P2, R75, R74, R73, R72 ;  /* 0x080000494a4b7389 */ /* 0x0000640000040048 */
[----:B01----:R-:W-:Y:S01]  /*c080*/  ENDCOLLECTIVE ;  /* 0x000000000000791b */ /* 0x003fe20003800000 */
.L_x_103:
[----:B------:R-:W-:Y:S05]  /*c090*/  BRA `(.L_x_104) ;  /* 0xffffffa000107947 */ /* 0x000fea000383ffff */
.L_x_21:
[----:B------:R-:W-:Y:S01]  /*c0a0*/  HFMA2.MMA R73, -RZ, RZ, 0, 4.76837158203125e-07 ;  /* 0x00000008ff497435 */ /* 0x000fe200000001ff */
[----:B------:R-:W-:Y:S01]  /*c0b0*/  BSSY B0, `(.L_x_105) ;  /* 0x0000007000007945 */ /* 0x000fe20003800000 */
[----:B------:R-:W-:Y:S02]  /*c0c0*/  MOV R74, R70 ;  /* 0x00000046004a7202 */ /* 0x000fe40000000f00 */
[----:B------:R-:W-:Y:S02]  /*c0d0*/  MOV R72, 0x1f ;  /* 0x0000001f00487802 */ /* 0x000fe40000000f00 */
[----:B------:R-:W-:-:S07]  /*c0e0*/  MOV R231, 0xffffffff ;  /* 0xffffffff00e77802 */ /* 0x000fce0000000f00 */
[----:B01234-:R-:W-:Y:S05]  /*c0f0*/  WARPSYNC.COLLECTIVE R231, `(.L_x_106) ;  /* 0x00000000e7087348 */ /* 0x01ffea0003c00000 */
[----:B0-----:R0:W0:Y:S02]  /*c100*/  SHFL.DOWN P2, R75, R74, R73, R72 ;  /* 0x080000494a4b7389 */ /* 0x0010240000040048 */
[----:B01234-:R-:W-:Y:S01]  /*c110*/  ENDCOLLECTIVE ;  /* 0x000000000000791b */ /* 0x01ffe20003800000 */
.L_x_106:
[----:B------:R-:W-:Y:S05]  /*c120*/  BSYNC B0 ;  /* 0x0000000000007941 */ /* 0x000fea0003800000 */
.L_x_105:
[----:B------:R-:W-:Y:S01]  /*c130*/  HFMA2.MMA R73, -RZ, RZ, 0, 4.76837158203125e-07 ;  /* 0x00000008ff497435 */ /* 0x000fe200000001ff */
[----:B------:R-:W-:Y:S02]  /*c140*/  MOV R74, R71 ;  /* 0x00000047004a7202 */ /* 0x000fe40000000f00 */
[----:B------:R-:W-:Y:S02]  /*c150*/  MOV R72, 0x1f ;  /* 0x0000001f00487802 */ /* 0x000fe40000000f00 */
[----:B------:R-:W-:Y:S02]  /*c160*/  MOV R231, 0xffffffff ;  /* 0xffffffff00e77802 */ /* 0x000fe40000000f00 */
[----:B------:R-:W-:-:S07]  /*c170*/  MOV R226, R75 ;  /* 0x0000004b00e27202 */ /* 0x000fce0000000f00 */
[----:B------:R-:W-:Y:S05]  /*c180*/  WARPSYNC.COLLECTIVE R231, `(.L_x_107) ;  /* 0x00000000e7087348 */ /* 0x000fea0003c00000 */
[----:B------:R0:W1:Y:S02]  /*c190*/  SHFL.DOWN P2, R75, R74, R73, R72 ;  /* 0x080000494a4b7389 */ /* 0x0000640000040048 */
[----:B01----:R-:W-:Y:S01]  /*c1a0*/  ENDCOLLECTIVE ;  /* 0x000000000000791b */ /* 0x003fe20003800000 */
.L_x_107:
[----:B------:R-:W-:Y:S02]  /*c1b0*/  MOV R74, R69 ;  /* 0x00000045004a7202 */ /* 0x000fe40000000f00 */
[----:B------:R-:W-:-:S07]  /*c1c0*/  MOV R228, R75 ;  /* 0x0000004b00e47202 */ /* 0x000fce0000000f00 */
[----:B------:R-:W-:Y:S05]  /*c1d0*/  WARPSYNC.COLLECTIVE R231, `(.L_x_108) ;  /* 0x00000000e7087348 */ /* 0x000fea0003c00000 */
[----:B------:R0:W1:Y:S02]  /*c1e0*/  SHFL.DOWN P2, R75, R74, R73, R72 ;  /* 0x080000494a4b7389 */ /* 0x0000640000040048 */
[----:B01----:R-:W-:Y:S01]  /*c1f0*/  ENDCOLLECTIVE ;  /* 0x000000000000791b */ /* 0x003fe20003800000 */
.L_x_108:
[----:B------:R-:W-:Y:S02]  /*c200*/  MOV R74, R68 ;  /* 0x00000044004a7202 */ /* 0x000fe40000000f00 */
[----:B------:R-:W-:-:S07]  /*c210*/  MOV R229, R75 ;  /* 0x0000004b00e57202 */ /* 0x000fce0000000f00 */
[----:B------:R-:W-:Y:S05]  /*c220*/  WARPSYNC.COLLECTIVE R231, `(.L_x_109) ;  /* 0x00000000e7087348 */ /* 0x000fea0003c00000 */
[----:B------:R0:W1:Y:S02]  /*c230*/  SHFL.DOWN P2, R75, R74, R73, R72 ;  /* 0x080000494a4b7389 */ /* 0x0000640000040048 */
[----:B01----:R-:W-:Y:S01]  /*c240*/  ENDCOLLECTIVE ;  /* 0x000000000000791b */ /* 0x003fe20003800000 */
.L_x_109:
[----:B------:R-:W-:Y:S05]  /*c250*/  BRA `(.L_x_110) ;  /* 0xffffff9c00f47947 */ /* 0x000fea000383ffff */
.L_x_24:
[----:B------:R-:W-:Y:S01]  /*c260*/  HFMA2.MMA R73, -RZ, RZ, 0, 9.5367431640625e-07 ;  /* 0x00000010ff497435 */ /* 0x000fe200000001ff */
[----:B------:R-:W-:Y:S01]  /*c270*/  BSSY B0, `(.L_x_111) ;  /* 0x0000007000007945 */ /* 0x000fe20003800000 */
[----:B------:R-:W-:Y:S02]  /*c280*/  MOV R74, R70 ;  /* 0x00000046004a7202 */ /* 0x000fe40000000f00 */
[----:B------:R-:W-:Y:S02]  /*c290*/  MOV R72, 0x1f ;  /* 0x0000001f00487802 */ /* 0x000fe40000000f00 */
[----:B------:R-:W-:-:S07]  /*c2a0*/  MOV R231, 0xffffffff ;  /* 0xffffffff00e77802 */ /* 0x000fce0000000f00 */
[----:B01234-:R-:W-:Y:S05]  /*c2b0*/  WARPSYNC.COLLECTIVE R231, `(.L_x_112) ;  /* 0x00000000e7087348 */ /* 0x01ffea0003c00000 */
[----:B0-----:R0:W0:Y:S02]  /*c2c0*/  SHFL.DOWN P2, R75, R74, R73, R72 ;  /* 0x080000494a4b7389 */ /* 0x0010240000040048 */
[----:B01234-:R-:W-:Y:S01]  /*c2d0*/  ENDCOLLECTIVE ;  /* 0x000000000000791b */ /* 0x01ffe20003800000 */
.L_x_112:
[----:B------:R-:W-:Y:S05]  /*c2e0*/  BSYNC B0 ;  /* 0x0000000000007941 */ /* 0x000fea0003800000 */
.L_x_111:
[----:B------:R-:W-:Y:S01]  /*c2f0*/  HFMA2.MMA R73, -RZ, RZ, 0, 9.5367431640625e-07 ;  /* 0x00000010ff497435 */ /* 0x000fe200000001ff */
[----:B------:R-:W-:Y:S02]  /*c300*/  MOV R74, R71 ;  /* 0x00000047004a7202 */ /* 0x000fe40000000f00 */
[----:B------:R-:W-:Y:S02]  /*c310*/  MOV R72, 0x1f ;  /* 0x0000001f00487802 */ /* 0x000fe40000000f00 */
[----:B------:R-:W-:Y:S02]  /*c320*/  MOV R231, 0xffffffff ;  /* 0xffffffff00e77802 */ /* 0x000fe40000000f00 */
[----:B------:R-:W-:-:S07]  /*c330*/  MOV R226, R75 ;  /* 0x0000004b00e27202 */ /* 0x000fce0000000f00 */
[----:B------:R-:W-:Y:S05]  /*c340*/  WARPSYNC.COLLECTIVE R231, `(.L_x_113) ;  /* 0x00000000e7087348 */ /* 0x000fea0003c00000 */
[----:B------:R0:W1:Y:S02]  /*c350*/  SHFL.DOWN P2, R75, R74, R73, R72 ;  /* 0x080000494a4b7389 */ /* 0x0000640000040048 */
[----:B01----:R-:W-:Y:S01]  /*c360*/  ENDCOLLECTIVE ;  /* 0x000000000000791b */ /* 0x003fe20003800000 */
.L_x_113:
[----:B------:R-:W-:Y:S02]  /*c370*/  MOV R74, R69 ;  /* 0x00000045004a7202 */ /* 0x000fe40000000f00 */
[----:B------:R-:W-:-:S07]  /*c380*/  MOV R228, R75 ;  /* 0x0000004b00e47202 */ /* 0x000fce0000000f00 */
[----:B------:R-:W-:Y:S05]  /*c390*/  WARPSYNC.COLLECTIVE R231, `(.L_x_114) ;  /* 0x00000000e7087348 */ /* 0x000fea0003c00000 */
[----:B------:R0:W1:Y:S02]  /*c3a0*/  SHFL.DOWN P2, R75, R74, R73, R72 ;  /* 0x080000494a4b7389 */ /* 0x0000640000040048 */
[----:B01----:R-:W-:Y:S01]  /*c3b0*/  ENDCOLLECTIVE ;  /* 0x000000000000791b */ /* 0x003fe20003800000 */
.L_x_114:
[----:B------:R-:W-:Y:S02]  /*c3c0*/  MOV R74, R68 ;  /* 0x00000044004a7202 */ /* 0x000fe40000000f00 */
[----:B------:R-:W-:-:S07]  /*c3d0*/  MOV R229, R75 ;  /* 0x0000004b00e57202 */ /* 0x000fce0000000f00 */
[----:B------:R-:W-:Y:S05]  /*c3e0*/  WARPSYNC.COLLECTIVE R231, `(.L_x_115) ;  /* 0x00000000e7087348 */ /* 0x000fea0003c00000 */
[----:B------:R0:W1:Y:S02]  /*c3f0*/  SHFL.DOWN P2, R75, R74, R73, R72 ;  /* 0x080000494a4b7389 */ /* 0x0000640000040048 */
[----:B01----:R-:W-:Y:S01]  /*c400*/  ENDCOLLECTIVE ;  /* 0x000000000000791b */ /* 0x003fe20003800000 */
.L_x_115:
[----:B------:R-:W-:Y:S05]  /*c410*/  BRA `(.L_x_116) ;  /* 0xffffff9c00d87947 */ /* 0x000fea000383ffff */
.L_x_27:
[----:B0-----:R-:W-:Y:S01]  /*c420*/  HFMA2.MMA R229, -RZ, RZ, 0, 0 ;  /* 0x00000000ffe57435 */ /* 0x001fe200000001ff */
[----:B------:R-:W-:Y:S01]  /*c430*/  BSSY B0, `(.L_x_117) ;  /* 0x0000007000007945 */ /* 0x000fe20003800000 */
[----:B------:R-:W-:Y:S02]  /*c440*/  MOV R228, R70 ;  /* 0x0000004600e47202 */ /* 0x000fe40000000f00 */
[----:B------:R-:W-:Y:S02]  /*c450*/  MOV R226, 0x1f ;  /* 0x0000001f00e27802 */ /* 0x000fe40000000f00 */
[----:B------:R-:W-:-:S07]  /*c460*/  MOV R231, 0xffffffff ;  /* 0xffffffff00e77802 */ /* 0x000fce0000000f00 */
[----:B-1234-:R-:W-:Y:S05]  /*c470*/  WARPSYNC.COLLECTIVE R231, `(.L_x_118) ;  /* 0x00000000e7087348 */ /* 0x01efea0003c00000 */
[----:B------:R0:W0:Y:S02]  /*c480*/  SHFL.IDX P3, R230, R228, R229, R226 ;  /* 0x000000e5e4e67389 */ /* 0x00002400000600e2 */
[----:B01234-:R-:W-:Y:S01]  /*c490*/  ENDCOLLECTIVE ;  /* 0x000000000000791b */ /* 0x01ffe20003800000 */
.L_x_118:
[----:B------:R-:W-:Y:S05]  /*c4a0*/  BSYNC B0 ;  /* 0x0000000000007941 */ /* 0x000fea0003800000 */
.L_x_117:
[----:B------:R-:W-:Y:S01]  /*c4b0*/  HFMA2.MMA R229, -RZ, RZ, 0, 0 ;  /* 0x00000000ffe57435 */ /* 0x000fe200000001ff */
[----:B------:R-:W-:Y:S02]  /*c4c0*/  MOV R228, R71 ;  /* 0x0000004700e47202 */ /* 0x000fe40000000f00 */
[----:B------:R-:W-:Y:S02]  /*c4d0*/  MOV R226, 0x1f ;  /* 0x0000001f00e27802 */ /* 0x000fe40000000f00 */
[----:B------:R-:W-:Y:S02]  /*c4e0*/  MOV R231, 0xffffffff ;  /* 0xffffffff00e77802 */ /* 0x000fe40000000f00 */
[----:B------:R-:W-:Y:S02]  /*c4f0*/  MOV R237, R230 ;  /* 0x000000e600ed7202 */ /* 0x000fe40000000f00 */
[----:B------:R-:W-:-:S07]  /*c500*/  MOV R74, R70 ;  /* 0x00000046004a7202 */ /* 0x000fce0000000f00 */
[----:B------:R-:W-:Y:S05]  /*c510*/  WARPSYNC.COLLECTIVE R231, `(.L_x_119) ;  /* 0x00000000e7087348 */ /* 0x000fea0003c00000 */
[----:B------:R0:W1:Y:S02]  /*c520*/  SHFL.IDX P3, R230, R228, R229, R226 ;  /* 0x000000e5e4e67389 */ /* 0x00006400000600e2 */
[----:B01----:R-:W-:Y:S01]  /*c530*/  ENDCOLLECTIVE ;  /* 0x000000000000791b */ /* 0x003fe20003800000 */
.L_x_119:
[----:B------:R-:W-:Y:S02]  /*c540*/  MOV R228, R69 ;  /* 0x0000004500e47202 */ /* 0x000fe40000000f00 */
[----:B------:R-:W-:-:S07]  /*c550*/  MOV R245, R230 ;  /* 0x000000e600f57202 */ /* 0x000fce0000000f00 */
[----:B------:R-:W-:Y:S05]  /*c560*/  WARPSYNC.COLLECTIVE R231, `(.L_x_120) ;  /* 0x00000000e7087348 */ /* 0x000fea0003c00000 */
[----:B------:R0:W1:Y:S02]  /*c570*/  SHFL.IDX P3, R230, R228, R229, R226 ;  /* 0x000000e5e4e67389 */ /* 0x00006400000600e2 */
[----:B01----:R-:W-:Y:S01]  /*c580*/  ENDCOLLECTIVE ;  /* 0x000000000000791b */ /* 0x003fe20003800000 */
.L_x_120:
[-C--:B------:R-:W-:Y:S01]  /*c590*/  FMUL.FTZ R73, R63, R245.reuse ;  /* 0x000000f53f497220 */ /* 0x080fe20000410000 */
[CC--:B------:R-:W-:Y:S01]  /*c5a0*/  FMUL.FTZ R72, R62.reuse, R245.reuse ;  /* 0x000000f53e487220 */ /* 0x0c0fe20000410000 */
[----:B------:R-:W-:Y:S02]  /*c5b0*/  FMUL.FTZ R247, R61, R245 ;  /* 0x000000f53df77220 */ /* 0x000fe40000410000 */
[-C--:B------:R-:W-:Y:S01]  /*c5c0*/  FFMA.FTZ R238, R62, R237.reuse, -R73 ;  /* 0x000000ed3eee7223 */ /* 0x080fe20000010849 */
[----:B------:R-:W-:Y:S01]  /*c5d0*/  HFMA2.MMA R73, -RZ, RZ, 0, 5.9604644775390625e-08 ;  /* 0x00000001ff497435 */ /* 0x000fe200000001ff */
[----:B------:R-:W-:Y:S01]  /*c5e0*/  FFMA.FTZ R239, R63, R237, R72 ;  /* 0x000000ed3fef7223 */ /* 0x000fe20000010048 */
[----:B------:R-:W-:Y:S02]  /*c5f0*/  MOV R72, 0x1f ;  /* 0x0000001f00487802 */ /* 0x000fe40000000f00 */
[----:B------:R-:W-:Y:S02]  /*c600*/  MOV R228, R68 ;  /* 0x0000004400e47202 */ /* 0x000fe40000000f00 */
[----:B------:R-:W-:-:S07]  /*c610*/  MOV R241, R230 ;  /* 0x000000e600f17202 */ /* 0x000fce0000000f00 */
[----:B------:R-:W-:Y:S05]  /*c620*/  WARPSYNC.COLLECTIVE R231, `(.L_x_121) ;  /* 0x00000000e7087348 */ /* 0x000fea0003c00000 */
[----:B------:R0:W1:Y:S02]  /*c630*/  SHFL.IDX P3, R230, R228, R229, R226 ;  /* 0x000000e5e4e67389 */ /* 0x00006400000600e2 */
[----:B01----:R-:W-:Y:S01]  /*c640*/  ENDCOLLECTIVE ;  /* 0x000000000000791b */ /* 0x003fe20003800000 */
.L_x_121:
[----:B------:R-:W-:Y:S05]  /*c650*/  WARPSYNC.COLLECTIVE R231, `(.L_x_122) ;  /* 0x00000000e7087348 */ /* 0x000fea0003c00000 */
[----:B------:R0:W1:Y:S02]  /*c660*/  SHFL.DOWN P2, R75, R74, R73, R72 ;  /* 0x080000494a4b7389 */ /* 0x0000640000040048 */
[----:B01----:R-:W-:Y:S01]  /*c670*/  ENDCOLLECTIVE ;  /* 0x000000000000791b */ /* 0x003fe20003800000 */
.L_x_122:
[----:B------:R-:W-:Y:S02]  /*c680*/  MOV R228, R60 ;  /* 0x0000003c00e47202 */ /* 0x000fe40000000f00 */
[----:B------:R-:W-:Y:S02]  /*c690*/  MOV R74, R71 ;  /* 0x00000047004a7202 */ /* 0x000fe40000000f00 */
[----:B------:R-:W-:Y:S02]  /*c6a0*/  MOV R240, R230 ;  /* 0x000000e600f07202 */ /* 0x000fe40000000f00 */
[----:B------:R-:W-:-:S07]  /*c6b0*/  MOV R242, R75 ;  /* 0x0000004b00f27202 */ /* 0x000fce0000000f00 */
[----:B------:R-:W-:Y:S05]  /*c6c0*/  WARPSYNC.COLLECTIVE R231, `(.L_x_123) ;  /* 0x00000000e7087348 */ /* 0x000fea0003c00000 */
[----:B------:R0:W1:Y:S02]  /*c6d0*/  SHFL.DOWN P2, R75, R74, R73, R72 ;  /* 0x080000494a4b7389 */ /* 0x0000640000040048 */
[----:B01----:R-:W-:Y:S01]  /*c6e0*/  ENDCOLLECTIVE ;  /* 0x000000000000791b */ /* 0x003fe20003800000 */
.L_x_123:
[----:B------:R-:W-:Y:S02]  /*c6f0*/  MOV R74, R69 ;  /* 0x00000045004a7202 */ /* 0x000fe40000000f00 */
[----:B------:R-:W-:-:S07]  /*c700*/  MOV R243, R75 ;  /* 0x0000004b00f37202 */ /* 0x000fce0000000f00 */
[----:B------:R-:W-:Y:S05]  /*c710*/  WARPSYNC.COLLECTIVE R231, `(.L_x_124) ;  /* 0x00000000e7087348 */ /* 0x000fea0003c00000 */
[----:B------:R0:W1:Y:S02]  /*c720*/  SHFL.DOWN P2, R75, R74, R73, R72 ;  /* 0x080000494a4b7389 */ /* 0x0000640000040048 */
[----:B01----:R-:W-:Y:S01]  /*c730*/  ENDCOLLECTIVE ;  /* 0x000000000000791b */ /* 0x003fe20003800000 */
.L_x_124:
[----:B------:R-:W-:Y:S02]  /*c740*/  MOV R74, R68 ;  /* 0x00000044004a7202 */ /* 0x000fe40000000f00 */
[----:B------:R-:W-:-:S07]  /*c750*/  MOV R244, R75 ;  /* 0x0000004b00f47202 */ /* 0x000fce0000000f00 */
[----:B------:R-:W-:Y:S05]  /*c760*/  WARPSYNC.COLLECTIVE R231, `(.L_x_125) ;  /* 0x00000000e7087348 */ /* 0x000fea0003c00000 */
[----:B------:R0:W1:Y:S02]  /*c770*/  SHFL.DOWN P2, R75, R74, R73, R72 ;  /* 0x080000494a4b7389 */ /* 0x0000640000040048 */
[----:B01----:R-:W-:Y:S01]  /*c780*/  ENDCOLLECTIVE ;  /* 0x000000000000791b */ /* 0x003fe20003800000 */
.L_x_125:
[----:B------:R-:W-:Y:S05]  /*c790*/  WARPSYNC.COLLECTIVE R231, `(.L_x_126) ;  /* 0x00000000e7087348 */ /* 0x000fea0003c00000 */
[----:B------:R0:W1:Y:S02]  /*c7a0*/  SHFL.IDX P3, R230, R228, R229, R226 ;  /* 0x000000e5e4e67389 */ /* 0x00006400000600e2 */
[----:B01----:R-:W-:Y:S01]  /*c7b0*/  ENDCOLLECTIVE ;  /* 0x000000000000791b */ /* 0x003fe20003800000 */
.L_x_126:
[----:B------:R-:W-:Y:S02]  /*c7c0*/  MOV R228, R61 ;  /* 0x0000003d00e47202 */ /* 0x000fe40000000f00 */
[----:B------:R-:W-:Y:S02]  /*c7d0*/  MOV R246, R75 ;  /* 0x0000004b00f67202 */ /* 0x000fe40000000f00 */
[----:B------:R-:W-:-:S07]  /*c7e0*/  MOV R75, R230 ;  /* 0x000000e6004b7202 */ /* 0x000fce0000000f00 */
[----:B------:R-:W-:Y:S05]  /*c7f0*/  WARPSYNC.COLLECTIVE R231, `(.L_x_127) ;  /* 0x00000000e7087348 */ /* 0x000fea0003c00000 */
[----:B------:R0:W1:Y:S02]  /*c800*/  SHFL.IDX P3, R230, R228, R229, R226 ;  /* 0x000000e5e4e67389 */ /* 0x00006400000600e2 */
[----:B01----:R-:W-:Y:S01]  /*c810*/  ENDCOLLECTIVE ;  /* 0x000000000000791b */ /* 0x003fe20003800000 */
.L_x_127:
[----:B------:R-:W-:Y:S02]  /*c820*/  MOV R228, R62 ;  /* 0x0000003e00e47202 */ /* 0x000fe40000000f00 */
[----:B------:R-:W-:-:S07]  /*c830*/  MOV R74, R230 ;  /* 0x000000e6004a7202 */ /* 0x000fce0000000f00 */
[----:B------:R-:W-:Y:S05]  /*c840*/  WARPSYNC.COLLECTIVE R231, `(.L_x_128) ;  /* 0x00000000e7087348 */ /* 0x000fea0003c00000 */
[----:B------:R0:W1:Y:S02]  /*c850*/  SHFL.IDX P3, R230, R228, R229, R226 ;  /* 0x000000e5e4e67389 */ /* 0x00006400000600e2 */
[----:B01----:R-:W-:Y:S01]  /*c860*/  ENDCOLLECTIVE ;  /* 0x000000000000791b */ /* 0x003fe20003800000 */
.L_x_128:
[----:B------:R-:W-:Y:S02]  /*c870*/  MOV R228, R63 ;  /* 0x0000003f00e47202 */ /* 0x000fe40000000f00 */
[----:B------:R-:W-:-:S07]  /*c880*/  MOV R248, R230 ;  /* 0x000000e600f87202 */ /* 0x000fce0000000f00 */
[----:B------:R-:W-:Y:S05]  /*c890*/  WARPSYNC.COLLECTIVE R231, `(.L_x_129) ;  /* 0x00000000e7087348 */ /* 0x000fea0003c00000 */
[----:B------:R0:W1:Y:S02]  /*c8a0*/  SHFL.IDX P3, R230, R228, R229, R226 ;  /* 0x000000e5e4e67389 */ /* 0x00006400000600e2 */
[----:B01----:R-:W-:Y:S01]  /*c8b0*/  ENDCOLLECTIVE ;  /* 0x000000000000791b */ /* 0x003fe20003800000 */
.L_x_129:
[----:B------:R-:W-:Y:S01]  /*c8c0*/  MOV R249, R230 ;  /* 0x000000e600f97202 */ /* 0x000fe20000000f00 */
[----:B------:R-:W-:Y:S01]  /*c8d0*/  FMUL.FTZ R230, R60, R245 ;  /* 0x000000f53ce67220 */ /* 0x000fe20000410000 */
[----:B------:R-:W-:Y:S06]  /*c8e0*/  BRA `(.L_x_130) ;  /* 0xffffff9c00307947 */ /* 0x000fec000383ffff */
.L_x_131:
[----:B------:R-:W-:-:S00]  /*c8f0*/  BRA `(.L_x_131) ;  /* 0xfffffffc00fc7947 */ /* 0x000fc0000383ffff */
[----:B------:R-:W-:-:S00]  /*c900*/  NOP ;  /* 0x0000000000007918 */ /* 0x000fc00000000000 */
[----:B------:R-:W-:-:S00]  /*c910*/  NOP ;  /* 0x0000000000007918 */ /* 0x000fc00000000000 */
[----:B------:R-:W-:-:S00]  /*c920*/  NOP ;  /* 0x0000000000007918 */ /* 0x000fc00000000000 */
[----:B------:R-:W-:-:S00]  /*c930*/  NOP ;  /* 0x0000000000007918 */ /* 0x000fc00000000000 */
[----:B------:R-:W-:-:S00]  /*c940*/  NOP ;  /* 0x0000000000007918 */ /* 0x000fc00000000000 */
[----:B------:R-:W-:-:S00]  /*c950*/  NOP ;  /* 0x0000000000007918 */ /* 0x000fc00000000000 */
[----:B------:R-:W-:-:S00]  /*c960*/  NOP ;  /* 0x0000000000007918 */ /* 0x000fc00000000000 */
[----:B------:R-:W-:-:S00]  /*c970*/  NOP ;  /* 0x0000000000007918 */ /* 0x000fc00000000000 */
.L_x_18900:


//--------------------- .text._Z25selective_scan_bwd_kernelI32Selective_Scan_bwd_kernel_traitsILi128ELi16ELb0ELb0ELb0ELb0ELb1EN3c104HalfENS1_7complexIfEEEEv12SSMParamsBwd --------------------------
	.section	.text._Z25selective_scan_bwd_kernelI32Selective_Scan_bwd_kernel_traitsILi128ELi16ELb0ELb0ELb0ELb0ELb1EN3c104HalfENS1_7complexIfEEEEv12SSMParamsBwd,"ax",@progbits
	.align	128
        .global         _Z25selective_scan_bwd_kernelI32Selective_Scan_bwd_kernel_traitsILi128ELi16ELb0ELb0ELb0ELb0ELb1EN3c104HalfENS1_7complexIfEEEEv12SSMParamsBwd
        .type           _Z25selective_scan_bwd_kernelI32Selective_Scan_bwd_kernel_traitsILi128ELi16ELb0ELb0ELb0ELb0ELb1EN3c104HalfENS1_7complexIfEEEEv12SSMParamsBwd,@function
        .size           _Z25selective_scan_bwd_kernelI32Selective_Scan_bwd_kernel_traitsILi128ELi16ELb0ELb0ELb0ELb0ELb1EN3c104HalfENS1_7complexIfEEEEv12SSMParamsBwd,(.L_x_18901 - _Z25selective_scan_bwd_kernelI32Selective_Scan_bwd_kernel_traitsILi128ELi16ELb0ELb0ELb0ELb0ELb1EN3c104HalfENS1_7complexIfEEEEv12SSMParamsBwd)
        .other          _Z25selective_scan_bwd_kernelI32Selective_Scan_bwd_kernel_traitsILi128ELi16ELb0ELb0ELb0ELb0ELb1EN3c104HalfENS1_7complexIfEEEEv12SSMParamsBwd,@"STO_CUDA_ENTRY STV_DEFAULT"
_Z25selective_scan_bwd_kernelI32Selective_Scan_bwd_kernel_traitsILi128ELi16ELb0ELb0ELb0ELb0ELb1EN3c104HalfENS1_7complexIfEEEEv12SSMParamsBwd:
.text._Z25selective_scan_bwd_kernelI32Selective_Scan_bwd_kernel_traitsILi128ELi16ELb0ELb0ELb0ELb0ELb1EN3c104HalfENS1_7complexIfEEEEv12SSMParamsBwd:
[----:B------:R-:W0:Y:S08]  /*0000*/  LDC R1, c[0x0][0x28] ;  /* 0x00000a00ff017b82 */ /* 0x000e300000000800 */
[----:B------:R-:W1:Y:S01]  /*0010*/  LDC.64 R2, c[0x0][0x2e8] ;  /* 0x0000ba00ff027b82 */ /* 0x000e620000000a00 */
[----:B------:R-:W2:Y:S01]  /*0020*/  S2R R122, SR_CTAID.Y ;  /* 0x00000000007a7919 */ /* 0x000ea20000002600 */
[----:B------:R-:W-:Y:S01]  /*0030*/  ULDC.64 UR14, c[0x0][0x208] ;  /* 0x00008200000e7ab9 */ /* 0x000fe20000000a00 */
[----:B------:R-:W-:Y:S01]  /*0040*/  ULDC.64 UR10, c[0x0][0x280] ;  /* 0x0000a000000a7ab9 */ /* 0x000fe20000000a00 */
[----:B------:R-:W-:Y:S01]  /*0050*/  ULDC.64 UR12, c[0x0][0x328] ;  /* 0x0000ca00000c7ab9 */ /* 0x000fe20000000a00 */
[----:B0-----:R-:W-:-:S03]  /*0060*/  IADD3 R1, R1, -0x8, RZ ;  /* 0xfffffff801017810 */ /* 0x001fc60007ffe0ff */
[----:B------:R-:W0:Y:S08]  /*0070*/  LDC.64 R4, c[0x0][0x300] ;  /* 0x0000c000ff047b82 */ /* 0x000e300000000a00 */
[----:B------:R-:W3:Y:S01]  /*0080*/  S2UR UR16, SR_CTAID.X ;  /* 0x00000000001079c3 */ /* 0x000ee20000002500 */
[----:B-1----:R-:W-:-:S07]  /*0090*/  ISETP.NE.U32.AND P0, PT, R2, RZ, PT ;  /* 0x000000ff0200720c */ /* 0x002fce0003f05070 */
[----:B------:R-:W1:Y:S01]  /*00a0*/  LDC.64 R10, c[0x0][0x310] ;  /* 0x0000c400ff0a7b82 */ /* 0x000e620000000a00 */
[----:B------:R-:W-:Y:S02]  /*00b0*/  ISETP.NE.AND.EX P0, PT, R3, RZ, PT, P0 ;  /* 0x000000ff0300720c */ /* 0x000fe40003f05300 */
[----:B0-----:R-:W-:-:S05]  /*00c0*/  ISETP.NE.U32.AND P1, PT, R4, RZ, PT ;  /* 0x000000ff0400720c */ /* 0x001fca0003f25070 */
[----:B------:R-:W0:Y:S01]  /*00d0*/  LDC.64 R8, c[0x0][0x288] ;  /* 0x0000a200ff087b82 */ /* 0x000e220000000a00 */
[----:B--2---:R-:W-:Y:S02]  /*00e0*/  SHF.R.S32.HI R121, RZ, 0x1f, R122 ;  /* 0x0000001fff797819 */ /* 0x004fe4000001147a */
[----:B------:R-:W-:-:S03]  /*00f0*/  ISETP.NE.AND.EX P1, PT, R5, RZ, PT, P1 ;  /* 0x000000ff0500720c */ /* 0x000fc60003f25310 */
[C---:B------:R-:W-:Y:S02]  /*0100*/  @P0 LEA R2, P2, R122.reuse, R2, 0x2 ;  /* 0x000000027a020211 */ /* 0x040fe400078410ff */
[----:B------:R-:W2:Y:S02]  /*0110*/  LDC R23, c[0x0][0x224] ;  /* 0x00008900ff177b82 */ /* 0x000ea40000000800 */
[----:B------:R-:W-:-:S06]  /*0120*/  @P0 LEA.HI.X R3, R122, R3, R121, 0x2, P2 ;  /* 0x000000037a030211 */ /* 0x000fcc00010f1479 */
[C---:B------:R-:W-:Y:S01]  /*0130*/  @P1 LEA R4, P3, R122.reuse, R4, 0x2 ;  /* 0x000000047a041211 */ /* 0x040fe200078610ff */
[----:B------:R0:W4:Y:S01]  /*0140*/  @P0 LDG.E R0, desc[UR14][R2.64] ;  /* 0x0000000e02000981 */ /* 0x000122000c1e1900 */
[----:B------:R-:W5:Y:S02]  /*0150*/  LDC.64 R14, c[0x0][0x298] ;  /* 0x0000a600ff0e7b82 */ /* 0x000f640000000a00 */
[----:B------:R-:W-:-:S05]  /*0160*/  @P1 LEA.HI.X R5, R122, R5, R121, 0x2, P3 ;  /* 0x000000057a051211 */ /* 0x000fca00018f1479 */
[----:B------:R5:W4:Y:S01]  /*0170*/  @P1 LDG.E R6, desc[UR14][R4.64] ;  /* 0x0000000e04061981 */ /* 0x000b22000c1e1900 */
[----:B---3--:R-:W-:Y:S01]  /*0180*/  USHF.R.S32.HI UR8, URZ, 0x1f, UR16 ;  /* 0x0000001f3f087899 */ /* 0x008fe20008011410 */
[----:B------:R-:W3:Y:S03]  /*0190*/  LDC.64 R16, c[0x0][0x330] ;  /* 0x0000cc00ff107b82 */ /* 0x000ee60000000a00 */
[----:B------:R-:W-:Y:S02]  /*01a0*/  UIMAD UR6, UR8, UR10, URZ ;  /* 0x0000000a080672a4 */ /* 0x000fe4000f8e023f */
[----:B------:R-:W-:Y:S02]  /*01b0*/  UIMAD.WIDE.U32 UR4, UR16, UR10, URZ ;  /* 0x0000000a100472a5 */ /* 0x000fe4000f8e003f */
[----:B------:R-:W-:Y:S01]  /*01c0*/  UIMAD UR9, UR16, UR11, UR6 ;  /* 0x0000000b100972a4 */ /* 0x000fe2000f8e0206 */
[----:B-1----:R-:W-:Y:S01]  /*01d0*/  ISETP.NE.U32.AND P2, PT, R10, RZ, PT ;  /* 0x000000ff0a00720c */ /* 0x002fe20003f45070 */
[----:B0-----:R-:W-:Y:S01]  /*01e0*/  IMAD R2, R121, R8, RZ ;  /* 0x0000000879027224 */ /* 0x001fe200078e02ff */
[----:B------:R-:W0:Y:S01]  /*01f0*/  LDC.64 R18, c[0x0][0x3d8] ;  /* 0x0000f600ff127b82 */ /* 0x000e220000000a00 */
[----:B------:R-:W-:Y:S01]  /*0200*/  UIADD3 UR5, UR5, UR9, URZ ;  /* 0x0000000905057290 */ /* 0x000fe2000fffe03f */
[----:B------:R-:W-:Y:S01]  /*0210*/  ISETP.NE.AND.EX P2, PT, R11, RZ, PT, P2 ;  /* 0x000000ff0b00720c */ /* 0x000fe20003f45320 */
[----:B------:R-:W-:Y:S01]  /*0220*/  IMAD R12, R122, R9, R2 ;  /* 0x000000097a0c7224 */ /* 0x000fe200078e0202 */
[----:B--2---:R-:W-:Y:S01]  /*0230*/  LEA R7, R23, 0xfffff800, 0xb ;  /* 0xfffff80017077811 */ /* 0x004fe200078e58ff */
[----:B------:R-:W-:-:S02]  /*0240*/  ULDC.64 UR10, c[0x0][0x290] ;  /* 0x0000a400000a7ab9 */ /* 0x000fc40000000a00 */
[C---:B------:R-:W-:Y:S01]  /*0250*/  IMAD.WIDE.U32 R2, R122.reuse, R8, UR4 ;  /* 0x000000047a027e25 */ /* 0x040fe2000f8e0008 */
[----:B------:R-:W-:Y:S01]  /*0260*/  UIMAD.WIDE.U32 UR6, UR16, UR10, URZ ;  /* 0x0000000a100672a5 */ /* 0x000fe2000f8e003f */
[----:B------:R-:W1:Y:S01]  /*0270*/  LDC.64 R24, c[0x0][0x2f0] ;  /* 0x0000bc00ff187b82 */ /* 0x000e620000000a00 */
[----:B------:R-:W-:Y:S01]  /*0280*/  IADD3 R11, P3, R7, R2, RZ ;  /* 0x00000002070b7210 */ /* 0x000fe20007f7e0ff */
[C---:B-----5:R-:W-:Y:S01]  /*0290*/  IMAD R2, R121.reuse, R14, RZ ;  /* 0x0000000e79027224 */ /* 0x060fe200078e02ff */
[----:B------:R-:W-:Y:S02]  /*02a0*/  UIMAD UR10, UR8, UR10, URZ ;  /* 0x0000000a080a72a4 */ /* 0x000fe4000f8e023f */
[----:B------:R-:W-:Y:S01]  /*02b0*/  UIMAD UR8, UR8, UR12, URZ ;  /* 0x0000000c080872a4 */ /* 0x000fe2000f8e023f */
[C---:B------:R-:W-:Y:S01]  /*02c0*/  IMAD R10, R122.reuse, R15, R2 ;  /* 0x0000000f7a0a7224 */ /* 0x040fe200078e0202 */
[----:B------:R-:W-:Y:S01]  /*02d0*/  UIMAD UR10, UR16, UR11, UR10 ;  /* 0x0000000b100a72a4 */ /* 0x000fe2000f8e020a */
[----:B------:R-:W2:Y:S01]  /*02e0*/  @P2 LDC R15, c[0x0][0x214] ;  /* 0x00008500ff0f2b82 */ /* 0x000ea20000000800 */
[----:B------:R-:W-:Y:S01]  /*02f0*/  UIMAD.WIDE.U32 UR4, UR16, UR12, URZ ;  /* 0x0000000c100472a5 */ /* 0x000fe2000f8e003f */
[----:B---3--:R-:W-:Y:S01]  /*0300*/  IMAD R4, R121, R16, RZ ;  /* 0x0000001079047224 */ /* 0x008fe200078e02ff */
[----:B------:R-:W-:Y:S01]  /*0310*/  UIMAD UR8, UR16, UR13, UR8 ;  /* 0x0000000d100872a4 */ /* 0x000fe2000f8e0208 */
[----:B------:R-:W-:Y:S01]  /*0320*/  SHF.R.S32.HI R9, RZ, 0x1f, R7 ;  /* 0x0000001fff097819 */ /* 0x000fe20000011407 */
[----:B------:R-:W-:Y:S01]  /*0330*/  UIADD3 UR7, UR7, UR10, URZ ;  /* 0x0000000a07077290 */ /* 0x000fe2000fffe03f */
[----:B------:R-:W-:Y:S01]  /*0340*/  IMAD R13, R122, R17, R4 ;  /* 0x000000117a0d7224 */ /* 0x000fe200078e0204 */
[----:B------:R-:W-:Y:S01]  /*0350*/  UIADD3 UR5, UR5, UR8, URZ ;  /* 0x0000000805057290 */ /* 0x000fe2000fffe03f */
[----:B------:R-:W3:Y:S01]  /*0360*/  @P2 LDC R17, c[0x0][0x21c] ;  /* 0x00008700ff112b82 */ /* 0x000ee20000000800 */
[----:B------:R-:W-:-:S02]  /*0370*/  IADD3.X R12, R9, R3, R12, P3, !PT ;  /* 0x00000003090c7210 */ /* 0x000fc40001ffe40c */
[----:B------:R-:W-:Y:S01]  /*0380*/  IMAD.WIDE.U32 R2, R122, R14, UR6 ;  /* 0x000000067a027e25 */ /* 0x000fe2000f8e000e */
[----:B0-----:R-:W-:-:S04]  /*0390*/  ISETP.NE.U32.AND P3, PT, R18, RZ, PT ;  /* 0x000000ff1200720c */ /* 0x001fc80003f65070 */
[----:B------:R-:W0:Y:S01]  /*03a0*/  LDC.64 R26, c[0x0][0x2f8] ;  /* 0x0000be00ff1a7b82 */ /* 0x000e220000000a00 */
[----:B------:R-:W-:Y:S01]  /*03b0*/  IMAD.WIDE.U32 R4, R122, R16, UR4 ;  /* 0x000000047a047e25 */ /* 0x000fe2000f8e0010 */
[----:B------:R-:W-:Y:S02]  /*03c0*/  ISETP.NE.AND.EX P3, PT, R19, RZ, PT, P3 ;  /* 0x000000ff1300720c */ /* 0x000fe40003f65330 */
[----:B------:R-:W-:-:S04]  /*03d0*/  IADD3 R8, P5, R7, R2, RZ ;  /* 0x0000000207087210 */ /* 0x000fc80007fbe0ff */
[----:B------:R-:W5:Y:S01]  /*03e0*/  LDC.64 R20, c[0x0][0x3f8] ;  /* 0x0000fe00ff147b82 */ /* 0x000f620000000a00 */
[----:B------:R-:W-:Y:S01]  /*03f0*/  IADD3 R7, P6, R7, R4, RZ ;  /* 0x0000000407077210 */ /* 0x000fe20007fde0ff */
[----:B------:R-:W-:-:S03]  /*0400*/  UMOV UR4, URZ ;  /* 0x0000003f00047c82 */ /* 0x000fc60008000000 */
[C---:B------:R-:W-:Y:S01]  /*0410*/  IADD3.X R4, R9.reuse, R5, R13, P6, !PT ;  /* 0x0000000509047210 */ /* 0x040fe200037fe40d */
[----:B------:R-:W-:Y:S01]  /*0420*/  HFMA2.MMA R13, -RZ, RZ, 0, 0 ;  /* 0x00000000ff0d7435 */ /* 0x000fe200000001ff */
[----:B------:R-:W-:Y:S01]  /*0430*/  UMOV UR5, URZ ;  /* 0x0000003f00057c82 */ /* 0x000fe20008000000 */
[----:B------:R-:W-:Y:S01]  /*0440*/  HFMA2.MMA R14, -RZ, RZ, 0, 0 ;  /* 0x00000000ff0e7435 */ /* 0x000fe200000001ff */
[----:B------:R-:W-:Y:S01]  /*0450*/  IADD3.X R10, R9, R3, R10, P5, !PT ;  /* 0x00000003090a7210 */ /* 0x000fe20002ffe40a */
[----:B------:R-:W1:Y:S08]  /*0460*/  LDC.64 R28, c[0x0][0x3b8] ;  /* 0x0000ee00ff1c7b82 */ /* 0x000e700000000a00 */
[----:B------:R-:W0:Y:S01]  /*0470*/  @P2 LDC.64 R98, c[0x0][0x310] ;  /* 0x0000c400ff622b82 */ /* 0x000e220000000a00 */
[----:B-----5:R-:W-:-:S04]  /*0480*/  ISETP.NE.U32.AND P4, PT, R20, RZ, PT ;  /* 0x000000ff1400720c */ /* 0x020fc80003f85070 */
[----:B------:R-:W-:Y:S02]  /*0490*/  ISETP.NE.AND.EX P4, PT, R21, RZ, PT, P4 ;  /* 0x000000ff1500720c */ /* 0x000fe40003f85340 */
[----:B------:R-:W-:Y:S02]  /*04a0*/  CS2R R242, SRZ ;  /* 0x0000000000f27805 */ /* 0x000fe4000001ff00 */
[----:B------:R-:W-:-:S09]  /*04b0*/  CS2R R240, SRZ ;  /* 0x0000000000f07805 */ /* 0x000fd2000001ff00 */
[----:B------:R-:W-:-:S04]  /*04c0*/  @P4 LEA R242, P5, R122, R20, 0x2 ;  /* 0x000000147af24211 */ /* 0x000fc800078a10ff */
[----:B------:R-:W-:Y:S02]  /*04d0*/  @P4 LEA.HI.X R243, R122, R21, R121, 0x2, P5 ;  /* 0x000000157af34211 */ /* 0x000fe400028f1479 */
[----:B-1----:R-:W-:Y:S02]  /*04e0*/  LEA R2, P4, R7, R28, 0x1 ;  /* 0x0000001c07027211 */ /* 0x002fe400078808ff */
[----:B----4-:R-:W-:Y:S01]  /*04f0*/  @P0 R2UR UR4, R0 ;  /* 0x00000000000402ca */ /* 0x010fe200000e0000 */
[----:B--2---:R-:W-:-:S04]  /*0500*/  @P2 IMAD R0, R15, UR16, R122 ;  /* 0x000000100f002c24 */ /* 0x004fc8000f8e027a */
[----:B------:R-:W-:Y:S01]  /*0510*/  @P2 IMAD R0, R0, R23, RZ ;  /* 0x0000001700002224 */ /* 0x000fe200078e02ff */
[----:B------:R-:W-:Y:S02]  /*0520*/  @P1 R2UR UR5, R6 ;  /* 0x00000000060512ca */ /* 0x000fe400000e0000 */
[----:B------:R-:W-:Y:S01]  /*0530*/  @P3 LEA R13, P1, R122, R18, 0x2 ;  /* 0x000000127a0d3211 */ /* 0x000fe200078210ff */
[----:B---3--:R-:W-:-:S03]  /*0540*/  @P2 IMAD R3, R0, R17, RZ ;  /* 0x0000001100032224 */ /* 0x008fc600078e02ff */
[----:B------:R-:W-:Y:S02]  /*0550*/  @P3 LEA.HI.X R14, R122, R19, R121, 0x2, P1 ;  /* 0x000000137a0e3211 */ /* 0x000fe400008f1479 */
[C---:B------:R-:W-:Y:S02]  /*0560*/  LEA R6, P1, R11.reuse, R24, 0x1 ;  /* 0x000000180b067211 */ /* 0x040fe400078208ff */
[C---:B0-----:R-:W-:Y:S02]  /*0570*/  LEA R0, P3, R8.reuse, R26, 0x1 ;  /* 0x0000001a08007211 */ /* 0x041fe400078608ff */
[----:B------:R-:W-:Y:S02]  /*0580*/  LEA.HI.X R9, R11, R25, R12, 0x1, P1 ;  /* 0x000000190b097211 */ /* 0x000fe400008f0c0c */
[----:B------:R-:W-:Y:S02]  /*0590*/  LEA.HI.X R5, R8, R27, R10, 0x1, P3 ;  /* 0x0000001b08057211 */ /* 0x000fe400018f0c0a */
[----:B------:R-:W-:-:S02]  /*05a0*/  MOV R10, R13 ;  /* 0x0000000d000a7202 */ /* 0x000fc40000000f00 */
[----:B------:R-:W-:-:S05]  /*05b0*/  MOV R11, R14 ;  /* 0x0000000e000b7202 */ /* 0x000fca0000000f00 */
[----:B------:R0:W-:Y:S01]  /*05c0*/  STL.64 [R1], R10 ;  /* 0x0000000a01007387 */ /* 0x0001e20000100a00 */
[----:B------:R-:W-:Y:S01]  /*05d0*/  ISETP.GE.AND P0, PT, R23, 0x1, PT ;  /* 0x000000011700780c */ /* 0x000fe20003f06270 */
[----:B------:R-:W-:Y:S01]  /*05e0*/  @P2 IMAD.WIDE R98, R3, 0x10, R98 ;  /* 0x0000001003622825 */ /* 0x000fe200078e0262 */
[----:B------:R-:W-:Y:S02]  /*05f0*/  LEA.HI.X R3, R7, R29, R4, 0x1, P4 ;  /* 0x0000001d07037211 */ /* 0x000fe400020f0c04 */
[----:B------:R-:W-:-:S09]  /*0600*/  @!P2 CS2R R98, SRZ ;  /* 0x000000000062a805 */ /* 0x000fd2000001ff00 */
[----:B0-----:R-:W-:Y:S05]  /*0610*/  @!P0 BRA `(.L_x_132) ;  /* 0x000000c000648947 */ /* 0x001fea0003800000 */
[----:B------:R-:W0:Y:S01]  /*0620*/  S2R R231, SR_TID.X ;  /* 0x0000000000e77919 */ /* 0x000e220000002100 */
[----:B------:R-:W1:Y:S01]  /*0630*/  S2UR UR7, SR_CgaCtaId ;  /* 0x00000000000779c3 */ /* 0x000e620000008800 */
[----:B------:R-:W-:Y:S01]  /*0640*/  R2UR UR11, R0 ;  /* 0x00000000000b72ca */ /* 0x000fe200000e0000 */
[----:B------:R-:W-:Y:S01]  /*0650*/  UMOV UR6, 0x400 ;  /* 0x0000040000067882 */ /* 0x000fe20000000000 */
[----:B------:R-:W2:Y:S01]  /*0660*/  S2R R120, SR_LANEID ;  /* 0x0000000000787919 */ /* 0x000ea20000000000 */
[----:B------:R-:W-:Y:S02]  /*0670*/  R2UR UR9, R6 ;  /* 0x00000000060972ca */ /* 0x000fe400000e0000 */
[----:B------:R-:W-:Y:S02]  /*0680*/  CS2R R240, SRZ ;  /* 0x0000000000f07805 */ /* 0x000fe4000001ff00 */
[----:B------:R-:W-:Y:S02]  /*0690*/  R2UR UR10, R9 ;  /* 0x00000000090a72ca */ /* 0x000fe400000e0000 */
[----:B------:R-:W-:-:S02]  /*06a0*/  R2UR UR12, R5 ;  /* 0x00000000050c72ca */ /* 0x000fc400000e0000 */
[----:B------:R-:W-:Y:S02]  /*06b0*/  R2UR UR13, R2 ;  /* 0x00000000020d72ca */ /* 0x000fe400000e0000 */
[----:B------:R-:W-:Y:S01]  /*06c0*/  R2UR UR17, R3 ;  /* 0x00000000031172ca */ /* 0x000fe200000e0000 */
[----:B-1----:R-:W-:-:S03]  /*06d0*/  ULEA UR7, UR7, UR6, 0x18 ;  /* 0x0000000607077291 */ /* 0x002fc6000f8ec03f */
[----:B------:R-:W-:Y:S01]  /*06e0*/  UMOV UR6, URZ ;  /* 0x0000003f00067c82 */ /* 0x000fe20008000000 */
[----:B0-----:R-:W-:Y:S02]  /*06f0*/  SHF.R.S32.HI R0, RZ, 0x1f, R231 ;  /* 0x0000001fff007819 */ /* 0x001fe400000114e7 */
[----:B------:R-:W-:Y:S02]  /*0700*/  LOP3.LUT R238, R231, 0x1f, RZ, 0xc0, !PT ;  /* 0x0000001fe7ee7812 */ /* 0x000fe400078ec0ff */
[----:B------:R-:W-:-:S04]  /*0710*/  LEA.HI R0, R0, R231, RZ, 0x5 ;  /* 0x000000e700007211 */ /* 0x000fc800078f28ff */
[----:B------:R-:W-:-:S04]  /*0720*/  SHF.R.S32.HI R0, RZ, 0x5, R0 ;  /* 0x00000005ff007819 */ /* 0x000fc80000011400 */
[----:B--2---:R-:W-:-:S07]  /*0730*/  LEA R119, R0, UR7, 0x4 ;  /* 0x0000000700777c11 */ /* 0x004fce000f8e20ff */
.L_x_174:
[----:B------:R-:W0:Y:S01]  /*0740*/  LDC R237, c[0x0][0x224] ;  /* 0x00008900ffed7b82 */ /* 0x000e220000000800 */
[----:B------:R-:W-:Y:S01]  /*0750*/  SHF.L.U32 R0, R231, 0x4, RZ ;  /* 0x00000004e7007819 */ /* 0x000fe200000006ff */
[----:B------:R-:W-:Y:S01]  /*0760*/  ULDC UR8, c[0x0][0x218] ;  /* 0x0000860000087ab9 */ /* 0x000fe20000000800 */
[----:B------:R-:W-:Y:S02]  /*0770*/  PRMT R6, RZ, 0x7610, R6 ;  /* 0x00007610ff067816 */ /* 0x000fe40000000006 */
[----:B------:R-:W-:Y:S02]  /*0780*/  PRMT R3, RZ, 0x7610, R3 ;  /* 0x00007610ff037816 */ /* 0x000fe40000000003 */
[----:B------:R-:W-:Y:S02]  /*0790*/  PRMT R8, RZ, 0x7610, R8 ;  /* 0x00007610ff087816 */ /* 0x000fe40000000008 */
        /* <DEDUP_REMOVED lines=12> */
[----:B------:R-:W-:Y:S01]  /*0860*/  PRMT R40, RZ, 0x7610, R40 ;  /* 0x00007610ff287816 */ /* 0x000fe20000000028 */
[----:B------:R-:W-:Y:S01]  /*0870*/  BAR.SYNC.DEFER_BLOCKING 0x0 ;  /* 0x0000000000007b1d */ /* 0x000fe20000010000 */
[----:B0-----:R-:W-:-:S02]  /*0880*/  IADD3 R118, R237, -UR6, RZ ;  /* 0x80000006ed767c10 */ /* 0x001fc4000fffe0ff */
[----:B------:R-:W-:Y:S02]  /*0890*/  LOP3.LUT R0, R0, 0xfffffe00, RZ, 0xc0, !PT ;  /* 0xfffffe0000007812 */ /* 0x000fe400078ec0ff */
[----:B------:R-:W-:Y:S02]  /*08a0*/  LEA R2, R118, 0xfffff800, 0xb ;  /* 0xfffff80076027811 */ /* 0x000fe400078e58ff */
[----:B------:R-:W-:Y:S02]  /*08b0*/  SHF.L.U32 R35, R231, 0x4, RZ ;  /* 0x00000004e7237819 */ /* 0x000fe400000006ff */
[----:B------:R-:W-:Y:S02]  /*08c0*/  PRMT R43, RZ, 0x7610, R43 ;  /* 0x00007610ff2b7816 */ /* 0x000fe4000000002b */
[----:B------:R-:W-:Y:S02]  /*08d0*/  PRMT R45, RZ, 0x7610, R45 ;  /* 0x00007610ff2d7816 */ /* 0x000fe4000000002d */
[----:B------:R-:W-:-:S02]  /*08e0*/  PRMT R47, RZ, 0x7610, R47 ;  /* 0x00007610ff2f7816 */ /* 0x000fc4000000002f */
[----:B------:R-:W-:Y:S01]  /*08f0*/  PRMT R49, RZ, 0x7610, R49 ;  /* 0x00007610ff317816 */ /* 0x000fe20000000031 */
[----:B------:R-:W-:Y:S01]  /*0900*/  USHF.R.S32.HI UR22, URZ, 0x1f, UR16 ;  /* 0x0000001f3f167899 */ /* 0x000fe20008011410 */
[----:B------:R-:W-:Y:S01]  /*0910*/  LOP3.LUT R11, R0, 0x1f, R231, 0xf8, !PT ;  /* 0x0000001f000b7812 */ /* 0x000fe200078ef8e7 */
[----:B------:R-:W-:Y:S01]  /*0920*/  ULDC.64 UR18, c[0x0][0x2a8] ;  /* 0x0000aa0000127ab9 */ /* 0x000fe20000000a00 */
[----:B------:R-:W-:Y:S01]  /*0930*/  IADD3 R26, -R2, UR8, RZ ;  /* 0x00000008021a7c10 */ /* 0x000fe2000fffe1ff */
[----:B------:R-:W-:Y:S01]  /*0940*/  ULDC.64 UR20, c[0x0][0x318] ;  /* 0x0000c60000147ab9 */ /* 0x000fe20000000a00 */
[C---:B------:R-:W-:Y:S02]  /*0950*/  LOP3.LUT R10, R11.reuse, 0x20, RZ, 0xfc, !PT ;  /* 0x000000200b0a7812 */ /* 0x040fe400078efcff */
[-C--:B------:R-:W-:Y:S02]  /*0960*/  ISETP.GE.AND P2, PT, R11, R26.reuse, PT ;  /* 0x0000001a0b00720c */ /* 0x080fe40003f46270 */
[----:B------:R-:W-:-:S02]  /*0970*/  ISETP.GE.AND P1, PT, R10, R26, PT ;  /* 0x0000001a0a00720c */ /* 0x000fc40003f26270 */
[----:B------:R-:W-:Y:S02]  /*0980*/  SHF.R.S32.HI R0, RZ, 0x1f, R11 ;  /* 0x0000001fff007819 */ /* 0x000fe4000001140b */
[C---:B------:R-:W-:Y:S02]  /*0990*/  LEA R4, P3, R11.reuse, UR9, 0x1 ;  /* 0x000000090b047c11 */ /* 0x040fe4000f8608ff */
[C---:B------:R-:W-:Y:S02]  /*09a0*/  LOP3.LUT R12, R11.reuse, 0x40, RZ, 0xfc, !PT ;  /* 0x000000400b0c7812 */ /* 0x040fe400078efcff */
[C---:B------:R-:W-:Y:S02]  /*09b0*/  LOP3.LUT R13, R11.reuse, 0x60, RZ, 0xfc, !PT ;  /* 0x000000600b0d7812 */ /* 0x040fe400078efcff */
[C---:B------:R-:W-:Y:S02]  /*09c0*/  LOP3.LUT R14, R11.reuse, 0x80, RZ, 0xfc, !PT ;  /* 0x000000800b0e7812 */ /* 0x040fe400078efcff */
[----:B------:R-:W-:-:S02]  /*09d0*/  LOP3.LUT R15, R11, 0xa0, RZ, 0xfc, !PT ;  /* 0x000000a00b0f7812 */ /* 0x000fc400078efcff */
[C---:B------:R-:W-:Y:S02]  /*09e0*/  LEA.HI.X R5, R11.reuse, UR10, R0, 0x1, P3 ;  /* 0x0000000a0b057c11 */ /* 0x040fe400098f0c00 */
[C---:B------:R-:W-:Y:S02]  /*09f0*/  LOP3.LUT R16, R11.reuse, 0xc0, RZ, 0xfc, !PT ;  /* 0x000000c00b107812 */ /* 0x040fe400078efcff */
[-C--:B------:R-:W-:Y:S01]  /*0a00*/  ISETP.GE.AND P0, PT, R12, R26.reuse, PT ;  /* 0x0000001a0c00720c */ /* 0x080fe20003f06270 */
[----:B--2---:R-:W2:Y:S01]  /*0a10*/  @!P2 LDG.E.U16 R6, desc[UR14][R4.64] ;  /* 0x0000000e0406a981 */ /* 0x004ea2000c1e1500 */
[----:B------:R-:W-:Y:S02]  /*0a20*/  LOP3.LUT R17, R11, 0xe0, RZ, 0xfc, !PT ;  /* 0x000000e00b117812 */ /* 0x000fe400078efcff */
[----:B------:R-:W-:Y:S01]  /*0a30*/  ISETP.GE.AND P4, PT, R13, R26, PT ;  /* 0x0000001a0d00720c */ /* 0x000fe20003f86270 */
[----:B------:R-:W3:Y:S01]  /*0a40*/  @!P1 LDG.E.U16 R3, desc[UR14][R4.64+0x40] ;  /* 0x0000400e04039981 */ /* 0x000ee2000c1e1500 */
[----:B------:R-:W-:-:S02]  /*0a50*/  LOP3.LUT R18, R11, 0x100, RZ, 0xfc, !PT ;  /* 0x000001000b127812 */ /* 0x000fc400078efcff */
[-C--:B------:R-:W-:Y:S02]  /*0a60*/  ISETP.GE.AND P6, PT, R14, R26.reuse, PT ;  /* 0x0000001a0e00720c */ /* 0x080fe40003fc6270 */
[-C--:B------:R-:W-:Y:S02]  /*0a70*/  ISETP.GE.AND P5, PT, R15, R26.reuse, PT ;  /* 0x0000001a0f00720c */ /* 0x080fe40003fa6270 */
[-C--:B------:R-:W-:Y:S01]  /*0a80*/  ISETP.GE.AND P3, PT, R16, R26.reuse, PT ;  /* 0x0000001a1000720c */ /* 0x080fe20003f66270 */
[----:B------:R-:W4:Y:S01]  /*0a90*/  @!P0 LDG.E.U16 R8, desc[UR14][R4.64+0x80] ;  /* 0x0000800e04088981 */ /* 0x000f22000c1e1500 */
[-C--:B------:R-:W-:Y:S02]  /*0aa0*/  ISETP.GE.AND P2, PT, R17, R26.reuse, PT ;  /* 0x0000001a1100720c */ /* 0x080fe40003f46270 */
[----:B------:R-:W-:Y:S01]  /*0ab0*/  ISETP.GE.AND P1, PT, R18, R26, PT ;  /* 0x0000001a1200720c */ /* 0x000fe20003f26270 */
[----:B------:R-:W5:Y:S01]  /*0ac0*/  @!P4 LDG.E.U16 R7, desc[UR14][R4.64+0xc0] ;  /* 0x0000c00e0407c981 */ /* 0x000f62000c1e1500 */
[----:B------:R-:W-:-:S02]  /*0ad0*/  LOP3.LUT R19, R11, 0x120, RZ, 0xfc, !PT ;  /* 0x000001200b137812 */ /* 0x000fc400078efcff */
[C---:B------:R-:W-:Y:S01]  /*0ae0*/  LOP3.LUT R20, R11.reuse, 0x140, RZ, 0xfc, !PT ;  /* 0x000001400b147812 */ /* 0x040fe200078efcff */
[----:B------:R-:W5:Y:S01]  /*0af0*/  @!P6 LDG.E.U16 R28, desc[UR14][R4.64+0x100] ;  /* 0x0001000e041ce981 */ /* 0x000f62000c1e1500 */
[C---:B------:R-:W-:Y:S02]  /*0b00*/  LOP3.LUT R21, R11.reuse, 0x160, RZ, 0xfc, !PT ;  /* 0x000001600b157812 */ /* 0x040fe400078efcff */
[C---:B------:R-:W-:Y:S01]  /*0b10*/  LOP3.LUT R22, R11.reuse, 0x180, RZ, 0xfc, !PT ;  /* 0x000001800b167812 */ /* 0x040fe200078efcff */
[----:B------:R-:W5:Y:S01]  /*0b20*/  @!P5 LDG.E.U16 R9, desc[UR14][R4.64+0x140] ;  /* 0x0001400e0409d981 */ /* 0x000f62000c1e1500 */
[----:B------:R-:W-:Y:S02]  /*0b30*/  LOP3.LUT R23, R11, 0x1a0, RZ, 0xfc, !PT ;  /* 0x000001a00b177812 */ /* 0x000fe400078efcff */
[----:B------:R-:W-:Y:S01]  /*0b40*/  ISETP.GE.AND P0, PT, R19, R26, PT ;  /* 0x0000001a1300720c */ /* 0x000fe20003f06270 */
[----:B------:R-:W5:Y:S01]  /*0b50*/  @!P3 LDG.E.U16 R30, desc[UR14][R4.64+0x180] ;  /* 0x0001800e041eb981 */ /* 0x000f62000c1e1500 */
[----:B------:R-:W-:-:S02]  /*0b60*/  LOP3.LUT R24, R11, 0x1c0, RZ, 0xfc, !PT ;  /* 0x000001c00b187812 */ /* 0x000fc400078efcff */
[-C--:B------:R-:W-:Y:S01]  /*0b70*/  ISETP.GE.AND P4, PT, R20, R26.reuse, PT ;  /* 0x0000001a1400720c */ /* 0x080fe20003f86270 */
[----:B------:R-:W5:Y:S01]  /*0b80*/  @!P2 LDG.E.U16 R32, desc[UR14][R4.64+0x1c0] ;  /* 0x0001c00e0420a981 */ /* 0x000f62000c1e1500 */
[----:B------:R-:W-:Y:S02]  /*0b90*/  LOP3.LUT R25, R11, 0x1e0, RZ, 0xfc, !PT ;  /* 0x000001e00b197812 */ /* 0x000fe400078efcff */
[-C--:B------:R-:W-:Y:S01]  /*0ba0*/  ISETP.GE.AND P6, PT, R21, R26.reuse, PT ;  /* 0x0000001a1500720c */ /* 0x080fe20003fc6270 */
[----:B------:R-:W5:Y:S01]  /*0bb0*/  @!P1 LDG.E.U16 R27, desc[UR14][R4.64+0x200] ;  /* 0x0002000e041b9981 */ /* 0x000f62000c1e1500 */
[-C--:B------:R-:W-:Y:S02]  /*0bc0*/  ISETP.GE.AND P5, PT, R22, R26.reuse, PT ;  /* 0x0000001a1600720c */ /* 0x080fe40003fa6270 */
[-C--:B------:R-:W-:Y:S01]  /*0bd0*/  ISETP.GE.AND P3, PT, R23, R26.reuse, PT ;  /* 0x0000001a1700720c */ /* 0x080fe20003f66270 */
[----:B------:R-:W5:Y:S01]  /*0be0*/  @!P0 LDG.E.U16 R34, desc[UR14][R4.64+0x240] ;  /* 0x0002400e04228981 */ /* 0x000f62000c1e1500 */
[----:B------:R-:W-:-:S02]  /*0bf0*/  ISETP.GE.AND P2, PT, R24, R26, PT ;  /* 0x0000001a1800720c */ /* 0x000fc40003f46270 */
[----:B------:R-:W-:Y:S01]  /*0c00*/  ISETP.GE.AND P1, PT, R25, R26, PT ;  /* 0x0000001a1900720c */ /* 0x000fe20003f26270 */
[----:B------:R-:W5:Y:S04]  /*0c10*/  @!P4 LDG.E.U16 R29, desc[UR14][R4.64+0x280] ;  /* 0x0002800e041dc981 */ /* 0x000f68000c1e1500 */
[----:B------:R-:W5:Y:S04]  /*0c20*/  @!P6 LDG.E.U16 R36, desc[UR14][R4.64+0x2c0] ;  /* 0x0002c00e0424e981 */ /* 0x000f68000c1e1500 */
[----:B------:R-:W5:Y:S04]  /*0c30*/  @!P5 LDG.E.U16 R31, desc[UR14][R4.64+0x300] ;  /* 0x0003000e041fd981 */ /* 0x000f68000c1e1500 */
[----:B------:R-:W5:Y:S04]  /*0c40*/  @!P3 LDG.E.U16 R38, desc[UR14][R4.64+0x340] ;  /* 0x0003400e0426b981 */ /* 0x000f68000c1e1500 */
[----:B------:R-:W5:Y:S04]  /*0c50*/  @!P2 LDG.E.U16 R33, desc[UR14][R4.64+0x380] ;  /* 0x0003800e0421a981 */ /* 0x000f68000c1e1500 */
[----:B------:R0:W5:Y:S01]  /*0c60*/  @!P1 LDG.E.U16 R40, desc[UR14][R4.64+0x3c0] ;  /* 0x0003c00e04289981 */ /* 0x000162000c1e1500 */
[----:B------:R-:W-:-:S04]  /*0c70*/  LOP3.LUT R37, R35, 0xfffffe00, RZ, 0xc0, !PT ;  /* 0xfffffe0023257812 */ /* 0x000fc800078ec0ff */
[----:B------:R-:W-:-:S04]  /*0c80*/  IADD3 R35, R37, R120, RZ ;  /* 0x0000007825237210 */ /* 0x000fc80007ffe0ff */
[C---:B------:R-:W-:Y:S02]  /*0c90*/  IADD3 R42, R35.reuse, 0x20, RZ ;  /* 0x00000020232a7810 */ /* 0x040fe40007ffe0ff */
[C---:B------:R-:W-:Y:S02]  /*0ca0*/  IADD3 R44, R35.reuse, 0x40, RZ ;  /* 0x00000040232c7810 */ /* 0x040fe40007ffe0ff */
[C---:B------:R-:W-:Y:S02]  /*0cb0*/  IADD3 R46, R35.reuse, 0x60, RZ ;  /* 0x00000060232e7810 */ /* 0x040fe40007ffe0ff */
[C---:B------:R-:W-:Y:S02]  /*0cc0*/  LEA.HI.SX32 R227, R35.reuse, R35, 0x1b ;  /* 0x0000002323e37211 */ /* 0x040fe400078fdaff */
[C---:B------:R-:W-:Y:S02]  /*0cd0*/  IADD3 R48, R35.reuse, 0x80, RZ ;  /* 0x0000008023307810 */ /* 0x040fe40007ffe0ff */
[----:B------:R-:W-:-:S02]  /*0ce0*/  IADD3 R50, R35, 0xa0, RZ ;  /* 0x000000a023327810 */ /* 0x000fc40007ffe0ff */
[-C--:B------:R-:W-:Y:S02]  /*0cf0*/  LEA.HI.SX32 R42, R42, R35.reuse, 0x1b ;  /* 0x000000232a2a7211 */ /* 0x080fe400078fdaff */
[C---:B------:R-:W-:Y:S02]  /*0d00*/  IADD3 R52, R35.reuse, 0xc0, RZ ;  /* 0x000000c023347810 */ /* 0x040fe40007ffe0ff */
[-C--:B------:R-:W-:Y:S02]  /*0d10*/  LEA.HI.SX32 R44, R44, R35.reuse, 0x1b ;  /* 0x000000232c2c7211 */ /* 0x080fe400078fdaff */
[C---:B0-----:R-:W-:Y:S02]  /*0d20*/  IADD3 R4, R35.reuse, 0xe0, RZ ;  /* 0x000000e023047810 */ /* 0x041fe40007ffe0ff */
[----:B------:R-:W-:Y:S02]  /*0d30*/  LEA.HI.SX32 R46, R46, R35, 0x1b ;  /* 0x000000232e2e7211 */ /* 0x000fe400078fdaff */
[----:B------:R-:W-:-:S02]  /*0d40*/  IADD3 R54, R35, 0x100, RZ ;  /* 0x0000010023367810 */ /* 0x000fc40007ffe0ff */
[----:B------:R-:W-:Y:S02]  /*0d50*/  LEA R227, R227, UR7, 0x1 ;  /* 0x00000007e3e37c11 */ /* 0x000fe4000f8e08ff */
[-C--:B------:R-:W-:Y:S02]  /*0d60*/  LEA.HI.SX32 R48, R48, R35.reuse, 0x1b ;  /* 0x0000002330307211 */ /* 0x080fe400078fdaff */
[C---:B------:R-:W-:Y:S02]  /*0d70*/  IADD3 R56, R35.reuse, 0x120, RZ ;  /* 0x0000012023387810 */ /* 0x040fe40007ffe0ff */
[----:B------:R-:W-:Y:S02]  /*0d80*/  LEA.HI.SX32 R50, R50, R35, 0x1b ;  /* 0x0000002332327211 */ /* 0x000fe400078fdaff */
[----:B------:R-:W-:Y:S02]  /*0d90*/  LEA R198, R42, UR7, 0x1 ;  /* 0x000000072ac67c11 */ /* 0x000fe4000f8e08ff */
[----:B------:R-:W-:-:S02]  /*0da0*/  IADD3 R58, R35, 0x140, RZ ;  /* 0x00000140233a7810 */ /* 0x000fc40007ffe0ff */
[-C--:B------:R-:W-:Y:S02]  /*0db0*/  LEA.HI.SX32 R52, R52, R35.reuse, 0x1b ;  /* 0x0000002334347211 */ /* 0x080fe400078fdaff */
[----:B------:R-:W-:Y:S02]  /*0dc0*/  LEA R197, R44, UR7, 0x1 ;  /* 0x000000072cc57c11 */ /* 0x000fe4000f8e08ff */
        /* <DEDUP_REMOVED lines=12> */
[----:B------:R-:W-:Y:S02]  /*0e90*/  IADD3 R68, R35, 0x1e0, RZ ;  /* 0x000001e023447810 */ /* 0x000fe40007ffe0ff */
[-C--:B------:R-:W-:Y:S02]  /*0ea0*/  LEA.HI.SX32 R60, R60, R35.reuse, 0x1b ;  /* 0x000000233c3c7211 */ /* 0x080fe400078fdaff */
[----:B------:R-:W-:Y:S02]  /*0eb0*/  LEA R117, R4, UR7, 0x1 ;  /* 0x0000000704757c11 */ /* 0x000fe4000f8e08ff */
[----:B------:R-:W-:-:S02]  /*0ec0*/  LEA.HI.SX32 R62, R62, R35, 0x1b ;  /* 0x000000233e3e7211 */ /* 0x000fc400078fdaff */
[----:B------:R-:W-:Y:S02]  /*0ed0*/  LEA R116, R54, UR7, 0x1 ;  /* 0x0000000736747c11 */ /* 0x000fe4000f8e08ff */
[-C--:B------:R-:W-:Y:S02]  /*0ee0*/  LEA.HI.SX32 R64, R64, R35.reuse, 0x1b ;  /* 0x0000002340407211 */ /* 0x080fe400078fdaff */
[----:B------:R-:W-:Y:S02]  /*0ef0*/  LEA R115, R56, UR7, 0x1 ;  /* 0x0000000738737c11 */ /* 0x000fe4000f8e08ff */
[-C--:B------:R-:W-:Y:S02]  /*0f00*/  LEA.HI.SX32 R66, R66, R35.reuse, 0x1b ;  /* 0x0000002342427211 */ /* 0x080fe400078fdaff */
[----:B------:R-:W-:Y:S02]  /*0f10*/  LEA R114, R58, UR7, 0x1 ;  /* 0x000000073a727c11 */ /* 0x000fe4000f8e08ff */
[----:B------:R-:W-:-:S02]  /*0f20*/  LEA.HI.SX32 R68, R68, R35, 0x1b ;  /* 0x0000002344447211 */ /* 0x000fc400078fdaff */
[----:B------:R-:W-:Y:S02]  /*0f30*/  LEA R113, R60, UR7, 0x1 ;  /* 0x000000073c717c11 */ /* 0x000fe4000f8e08ff */
[----:B------:R-:W-:Y:S01]  /*0f40*/  LEA R112, R62, UR7, 0x1 ;  /* 0x000000073e707c11 */ /* 0x000fe2000f8e08ff */
[----:B------:R-:W0:Y:S01]  /*0f50*/  LDC.64 R60, c[0x0][0x2a0] ;  /* 0x0000a800ff3c7b82 */ /* 0x000e220000000a00 */
[----:B------:R-:W-:Y:S02]  /*0f60*/  LEA R111, R64, UR7, 0x1 ;  /* 0x00000007406f7c11 */ /* 0x000fe4000f8e08ff */
[----:B------:R-:W-:Y:S02]  /*0f70*/  LEA R110, R66, UR7, 0x1 ;  /* 0x00000007426e7c11 */ /* 0x000fe4000f8e08ff */
[----:B------:R-:W-:Y:S02]  /*0f80*/  LEA R109, R68, UR7, 0x1 ;  /* 0x00000007446d7c11 */ /* 0x000fe4000f8e08ff */
[----:B------:R-:W-:-:S02]  /*0f90*/  ISETP.GE.AND P2, PT, R11, R26, PT ;  /* 0x0000001a0b00720c */ /* 0x000fc40003f46270 */
[-C--:B------:R-:W-:Y:S02]  /*0fa0*/  ISETP.GE.AND P1, PT, R10, R26.reuse, PT ;  /* 0x0000001a0a00720c */ /* 0x080fe40003f26270 */
[----:B------:R-:W-:Y:S02]  /*0fb0*/  LEA R4, P0, R11, UR11, 0x1 ;  /* 0x0000000b0b047c11 */ /* 0x000fe4000f8008ff */
[-C--:B------:R-:W-:Y:S02]  /*0fc0*/  ISETP.GE.AND P4, PT, R13, R26.reuse, PT ;  /* 0x0000001a0d00720c */ /* 0x080fe40003f86270 */
[----:B------:R-:W-:Y:S02]  /*0fd0*/  LEA.HI.X R5, R11, UR12, R0, 0x1, P0 ;  /* 0x0000000c0b057c11 */ /* 0x000fe400080f0c00 */
[-C--:B------:R-:W-:Y:S02]  /*0fe0*/  ISETP.GE.AND P0, PT, R12, R26.reuse, PT ;  /* 0x0000001a0c00720c */ /* 0x080fe40003f06270 */
[----:B------:R-:W-:-:S02]  /*0ff0*/  ISETP.GE.AND P6, PT, R14, R26, PT ;  /* 0x0000001a0e00720c */ /* 0x000fc40003fc6270 */
[-C--:B------:R-:W-:Y:S02]  /*1000*/  ISETP.GE.AND P5, PT, R15, R26.reuse, PT ;  /* 0x0000001a0f00720c */ /* 0x080fe40003fa6270 */
[----:B------:R-:W-:Y:S01]  /*1010*/  ISETP.GE.AND P3, PT, R16, R26, PT ;  /* 0x0000001a1000720c */ /* 0x000fe20003f66270 */
[----:B--2---:R-:W-:Y:S04]  /*1020*/  STS.U16 [R227], R6 ;  /* 0x00000006e3007388 */ /* 0x004fe80000000400 */
[----:B---3--:R1:W-:Y:S04]  /*1030*/  STS.U16 [R198+0x40], R3 ;  /* 0x00004003c6007388 */ /* 0x0083e80000000400 */
[----:B----4-:R-:W-:Y:S01]  /*1040*/  STS.U16 [R197+0x80], R8 ;  /* 0x00008008c5007388 */ /* 0x010fe20000000400 */
[----:B-1----:R-:W-:-:S03]  /*1050*/  LEA R3, R120, R37, 0x4 ;  /* 0x0000002578037211 */ /* 0x002fc600078e20ff */
[----:B-----5:R1:W-:Y:S04]  /*1060*/  STS.U16 [R196+0xc0], R7 ;  /* 0x0000c007c4007388 */ /* 0x0203e80000000400 */
[----:B------:R-:W-:Y:S01]  /*1070*/  STS.U16 [R195+0x100], R28 ;  /* 0x0001001cc3007388 */ /* 0x000fe20000000400 */
[----:B------:R-:W-:-:S03]  /*1080*/  LEA.HI.SX32 R108, R3, R3, 0x1b ;  /* 0x00000003036c7211 */ /* 0x000fc600078fdaff */
[----:B------:R2:W-:Y:S04]  /*1090*/  STS.U16 [R194+0x140], R9 ;  /* 0x00014009c2007388 */ /* 0x0005e80000000400 */
[----:B------:R-:W-:Y:S04]  /*10a0*/  STS.U16 [R193+0x180], R30 ;  /* 0x0001801ec1007388 */ /* 0x000fe80000000400 */
[----:B------:R-:W-:Y:S04]  /*10b0*/  STS.U16 [R117+0x1c0], R32 ;  /* 0x0001c02075007388 */ /* 0x000fe80000000400 */
[----:B------:R3:W-:Y:S01]  /*10c0*/  STS.U16 [R116+0x200], R27 ;  /* 0x0002001b74007388 */ /* 0x0007e20000000400 */
[----:B------:R-:W-:-:S03]  /*10d0*/  LEA R108, R108, UR7, 0x1 ;  /* 0x000000076c6c7c11 */ /* 0x000fc6000f8e08ff */
[----:B------:R-:W-:Y:S04]  /*10e0*/  STS.U16 [R115+0x240], R34 ;  /* 0x0002402273007388 */ /* 0x000fe80000000400 */
[----:B------:R4:W-:Y:S04]  /*10f0*/  STS.U16 [R114+0x280], R29 ;  /* 0x0002801d72007388 */ /* 0x0009e80000000400 */
[----:B------:R5:W-:Y:S04]  /*1100*/  STS.U16 [R113+0x2c0], R36 ;  /* 0x0002c02471007388 */ /* 0x000be80000000400 */
[----:B------:R0:W-:Y:S04]  /*1110*/  STS.U16 [R112+0x300], R31 ;  /* 0x0003001f70007388 */ /* 0x0001e80000000400 */
[----:B------:R0:W-:Y:S04]  /*1120*/  STS.U16 [R111+0x340], R38 ;  /* 0x000340266f007388 */ /* 0x0001e80000000400 */
[----:B------:R0:W-:Y:S04]  /*1130*/  STS.U16 [R110+0x380], R33 ;  /* 0x000380216e007388 */ /* 0x0001e80000000400 */
        /* <DEDUP_REMOVED lines=19> */
[----:B------:R-:W-:Y:S01]  /*1270*/  BAR.SYNC.DEFER_BLOCKING 0x0 ;  /* 0x0000000000007b1d */ /* 0x000fe20000010000 */
[----:B-1----:R-:W-:-:S02]  /*1280*/  PRMT R7, RZ, 0x7610, R7 ;  /* 0x00007610ff077816 */ /* 0x002fc40000000007 */
[----:B------:R-:W-:Y:S02]  /*1290*/  PRMT R8, RZ, 0x7610, R8 ;  /* 0x00007610ff087816 */ /* 0x000fe40000000008 */
[----:B--2---:R-:W-:Y:S02]  /*12a0*/  PRMT R9, RZ, 0x7610, R9 ;  /* 0x00007610ff097816 */ /* 0x004fe40000000009 */
[----:B------:R-:W-:Y:S02]  /*12b0*/  PRMT R28, RZ, 0x7610, R28 ;  /* 0x00007610ff1c7816 */ /* 0x000fe4000000001c */
[----:B---3--:R-:W-:Y:S02]  /*12c0*/  PRMT R27, RZ, 0x7610, R27 ;  /* 0x00007610ff1b7816 */ /* 0x008fe4000000001b */
[----:B------:R-:W-:Y:S02]  /*12d0*/  PRMT R30, RZ, 0x7610, R30 ;  /* 0x00007610ff1e7816 */ /* 0x000fe4000000001e */
[----:B------:R-:W-:-:S02]  /*12e0*/  PRMT R32, RZ, 0x7610, R32 ;  /* 0x00007610ff207816 */ /* 0x000fc40000000020 */
[----:B----4-:R-:W-:Y:S01]  /*12f0*/  PRMT R29, RZ, 0x7610, R29 ;  /* 0x00007610ff1d7816 */ /* 0x010fe2000000001d */
[----:B------:R-:W2:Y:S01]  /*1300*/  @!P2 LDG.E.U16 R6, desc[UR14][R4.64] ;  /* 0x0000000e0406a981 */ /* 0x000ea2000c1e1500 */
[----:B------:R-:W-:-:S03]  /*1310*/  ISETP.GE.AND P2, PT, R17, R26, PT ;  /* 0x0000001a1100720c */ /* 0x000fc60003f46270 */
[----:B------:R-:W3:Y:S01]  /*1320*/  @!P1 LDG.E.U16 R7, desc[UR14][R4.64+0x40] ;  /* 0x0000400e04079981 */ /* 0x000ee2000c1e1500 */
[----:B------:R-:W-:-:S03]  /*1330*/  ISETP.GE.AND P1, PT, R18, R26, PT ;  /* 0x0000001a1200720c */ /* 0x000fc60003f26270 */
[----:B------:R-:W4:Y:S01]  /*1340*/  @!P0 LDG.E.U16 R8, desc[UR14][R4.64+0x80] ;  /* 0x0000800e04088981 */ /* 0x000f22000c1e1500 */
        /* <DEDUP_REMOVED lines=12> */
[----:B------:R-:W-:Y:S02]  /*1410*/  ISETP.GE.AND P1, PT, R25, R26, PT ;  /* 0x0000001a1900720c */ /* 0x000fe40003f26270 */
[----:B------:R-:W-:Y:S02]  /*1420*/  PRMT R34, RZ, 0x7610, R34 ;  /* 0x00007610ff227816 */ /* 0x000fe40000000022 */
[----:B------:R-:W-:Y:S02]  /*1430*/  PRMT R3, RZ, 0x7610, R3 ;  /* 0x00007610ff037816 */ /* 0x000fe40000000003 */
[----:B-----5:R-:W-:Y:S02]  /*1440*/  PRMT R36, RZ, 0x7610, R36 ;  /* 0x00007610ff247816 */ /* 0x020fe40000000024 */
[----:B0-----:R-:W-:Y:S01]  /*1450*/  PRMT R31, RZ, 0x7610, R31 ;  /* 0x00007610ff1f7816 */ /* 0x001fe2000000001f */
        /* <DEDUP_REMOVED lines=9> */
[----:B------:R0:W5:Y:S02]  /*14f0*/  @!P1 LDG.E.U16 R40, desc[UR14][R4.64+0x3c0] ;  /* 0x0003c00e04289981 */ /* 0x000164000c1e1500 */
[----:B0-----:R-:W-:-:S04]  /*1500*/  LEA R4, P0, R11, UR13, 0x1 ;  /* 0x0000000d0b047c11 */ /* 0x001fc8000f8008ff */
[C---:B------:R-:W-:Y:S02]  /*1510*/  LEA.HI.X R5, R11.reuse, UR17, R0, 0x1, P0 ;  /* 0x000000110b057c11 */ /* 0x040fe400080f0c00 */
[-C--:B------:R-:W-:Y:S02]  /*1520*/  ISETP.GE.AND P0, PT, R11, R26.reuse, PT ;  /* 0x0000001a0b00720c */ /* 0x080fe40003f06270 */
[-C--:B------:R-:W-:Y:S02]  /*1530*/  ISETP.GE.AND P3, PT, R10, R26.reuse, PT ;  /* 0x0000001a0a00720c */ /* 0x080fe40003f66270 */
[-C--:B------:R-:W-:Y:S02]  /*1540*/  ISETP.GE.AND P2, PT, R12, R26.reuse, PT ;  /* 0x0000001a0c00720c */ /* 0x080fe40003f46270 */
[-C--:B------:R-:W-:Y:S02]  /*1550*/  ISETP.GE.AND P6, PT, R13, R26.reuse, PT ;  /* 0x0000001a0d00720c */ /* 0x080fe40003fc6270 */
[----:B------:R-:W-:-:S02]  /*1560*/  ISETP.GE.AND P5, PT, R14, R26, PT ;  /* 0x0000001a0e00720c */ /* 0x000fc40003fa6270 */
[-C--:B------:R-:W-:Y:S02]  /*1570*/  ISETP.GE.AND P1, PT, R15, R26.reuse, PT ;  /* 0x0000001a0f00720c */ /* 0x080fe40003f26270 */
[----:B------:R-:W-:Y:S02]  /*1580*/  PRMT R44, RZ, 0x7610, R44 ;  /* 0x00007610ff2c7816 */ /* 0x000fe4000000002c */
[----:B------:R-:W-:Y:S02]  /*1590*/  ISETP.GE.AND P4, PT, R16, R26, PT ;  /* 0x0000001a1000720c */ /* 0x000fe40003f86270 */
[----:B------:R-:W-:Y:S02]  /*15a0*/  PRMT R48, RZ, 0x7610, R48 ;  /* 0x00007610ff307816 */ /* 0x000fe40000000030 */
[----:B------:R-:W-:Y:S02]  /*15b0*/  PRMT R46, RZ, 0x7610, R46 ;  /* 0x00007610ff2e7816 */ /* 0x000fe4000000002e */
[----:B------:R-:W-:-:S02]  /*15c0*/  PRMT R50, RZ, 0x7610, R50 ;  /* 0x00007610ff327816 */ /* 0x000fc40000000032 */
[----:B------:R-:W-:Y:S02]  /*15d0*/  PRMT R54, RZ, 0x7610, R54 ;  /* 0x00007610ff367816 */ /* 0x000fe40000000036 */
[----:B------:R-:W-:Y:S02]  /*15e0*/  PRMT R52, RZ, 0x7610, R52 ;  /* 0x00007610ff347816 */ /* 0x000fe40000000034 */
[----:B------:R-:W-:Y:S01]  /*15f0*/  PRMT R56, RZ, 0x7610, R56 ;  /* 0x00007610ff387816 */ /* 0x000fe20000000038 */
[----:B--2---:R0:W-:Y:S04]  /*1600*/  STS.U16 [R227], R6 ;  /* 0x00000006e3007388 */ /* 0x0041e80000000400 */
[----:B---3--:R1:W-:Y:S04]  /*1610*/  STS.U16 [R198+0x40], R7 ;  /* 0x00004007c6007388 */ /* 0x0083e80000000400 */
[----:B----4-:R2:W-:Y:S04]  /*1620*/  STS.U16 [R197+0x80], R8 ;  /* 0x00008008c5007388 */ /* 0x0105e80000000400 */
[----:B------:R3:W-:Y:S04]  /*1630*/  STS.U16 [R196+0xc0], R9 ;  /* 0x0000c009c4007388 */ /* 0x0007e80000000400 */
[----:B------:R-:W-:Y:S04]  /*1640*/  STS.U16 [R195+0x100], R28 ;  /* 0x0001001cc3007388 */ /* 0x000fe80000000400 */
[----:B------:R-:W-:Y:S04]  /*1650*/  STS.U16 [R194+0x140], R27 ;  /* 0x0001401bc2007388 */ /* 0x000fe80000000400 */
[----:B------:R-:W-:Y:S04]  /*1660*/  STS.U16 [R193+0x180], R30 ;  /* 0x0001801ec1007388 */ /* 0x000fe80000000400 */
[----:B------:R-:W-:Y:S04]  /*1670*/  STS.U16 [R117+0x1c0], R32 ;  /* 0x0001c02075007388 */ /* 0x000fe80000000400 */
[----:B------:R-:W-:Y:S04]  /*1680*/  STS.U16 [R116+0x200], R29 ;  /* 0x0002001d74007388 */ /* 0x000fe80000000400 */
[----:B-----5:R-:W-:Y:S04]  /*1690*/  STS.U16 [R115+0x240], R34 ;  /* 0x0002402273007388 */ /* 0x020fe80000000400 */
[----:B------:R4:W-:Y:S04]  /*16a0*/  STS.U16 [R114+0x280], R3 ;  /* 0x0002800372007388 */ /* 0x0009e80000000400 */
[----:B------:R-:W-:Y:S04]  /*16b0*/  STS.U16 [R113+0x2c0], R36 ;  /* 0x0002c02471007388 */ /* 0x000fe80000000400 */
[----:B------:R-:W-:Y:S04]  /*16c0*/  STS.U16 [R112+0x300], R31 ;  /* 0x0003001f70007388 */ /* 0x000fe80000000400 */
[----:B------:R-:W-:Y:S04]  /*16d0*/  STS.U16 [R111+0x340], R38 ;  /* 0x000340266f007388 */ /* 0x000fe80000000400 */
[----:B------:R-:W-:Y:S04]  /*16e0*/  STS.U16 [R110+0x380], R33 ;  /* 0x000380216e007388 */ /* 0x000fe80000000400 */
        /* <DEDUP_REMOVED lines=21> */
[----:B--2---:R-:W-:Y:S02]  /*1840*/  PRMT R8, RZ, 0x7610, R8 ;  /* 0x00007610ff087816 */ /* 0x004fe40000000008 */
[----:B---3--:R-:W-:Y:S02]  /*1850*/  PRMT R9, RZ, 0x7610, R9 ;  /* 0x00007610ff097816 */ /* 0x008fe40000000009 */
[----:B----4-:R-:W-:Y:S01]  /*1860*/  PRMT R3, RZ, 0x7610, R3 ;  /* 0x00007610ff037816 */ /* 0x010fe20000000003 */
[----:B------:R-:W2:Y:S01]  /*1870*/  @!P0 LDG.E.U16 R6, desc[UR14][R4.64] ;  /* 0x0000000e04068981 */ /* 0x000ea2000c1e1500 */
[----:B------:R-:W-:-:S03]  /*1880*/  ISETP.GE.AND P0, PT, R17, R26, PT ;  /* 0x0000001a1100720c */ /* 0x000fc60003f06270 */
[----:B------:R-:W3:Y:S01]  /*1890*/  @!P3 LDG.E.U16 R7, desc[UR14][R4.64+0x40] ;  /* 0x0000400e0407b981 */ /* 0x000ee2000c1e1500 */
[----:B------:R-:W-:-:S03]  /*18a0*/  ISETP.GE.AND P3, PT, R18, R26, PT ;  /* 0x0000001a1200720c */ /* 0x000fc60003f66270 */
[----:B------:R-:W4:Y:S01]  /*18b0*/  @!P2 LDG.E.U16 R8, desc[UR14][R4.64+0x80] ;  /* 0x0000800e0408a981 */ /* 0x000f22000c1e1500 */
[----:B------:R-:W-:-:S03]  /*18c0*/  ISETP.GE.AND P2, PT, R19, R26, PT ;  /* 0x0000001a1300720c */ /* 0x000fc60003f46270 */
[----:B------:R-:W5:Y:S01]  /*18d0*/  @!P6 LDG.E.U16 R9, desc[UR14][R4.64+0xc0] ;  /* 0x0000c00e0409e981 */ /* 0x000f62000c1e1500 */
[----:B------:R-:W-:-:S03]  /*18e0*/  ISETP.GE.AND P6, PT, R20, R26, PT ;  /* 0x0000001a1400720c */ /* 0x000fc60003fc6270 */
[----:B------:R-:W5:Y:S04]  /*18f0*/  @!P5 LDG.E.U16 R44, desc[UR14][R4.64+0x100] ;  /* 0x0001000e042cd981 */ /* 0x000f68000c1e1500 */
[----:B------:R-:W5:Y:S04]  /*1900*/  @!P1 LDG.E.U16 R3, desc[UR14][R4.64+0x140] ;  /* 0x0001400e04039981 */ /* 0x000f68000c1e1500 */
[----:B------:R-:W5:Y:S01]  /*1910*/  @!P0 LDG.E.U16 R48, desc[UR14][R4.64+0x1c0] ;  /* 0x0001c00e04308981 */ /* 0x000f62000c1e1500 */
[----:B------:R-:W-:-:S03]  /*1920*/  ISETP.GE.AND P0, PT, R23, R26, PT ;  /* 0x0000001a1700720c */ /* 0x000fc60003f06270 */
[----:B------:R-:W5:Y:S01]  /*1930*/  @!P4 LDG.E.U16 R46, desc[UR14][R4.64+0x180] ;  /* 0x0001800e042ec981 */ /* 0x000f62000c1e1500 */
[-C--:B------:R-:W-:Y:S02]  /*1940*/  ISETP.GE.AND P5, PT, R21, R26.reuse, PT ;  /* 0x0000001a1500720c */ /* 0x080fe40003fa6270 */
[-C--:B------:R-:W-:Y:S01]  /*1950*/  ISETP.GE.AND P1, PT, R22, R26.reuse, PT ;  /* 0x0000001a1600720c */ /* 0x080fe20003f26270 */
[----:B------:R-:W5:Y:S04]  /*1960*/  @!P3 LDG.E.U16 R43, desc[UR14][R4.64+0x200] ;  /* 0x0002000e042bb981 */ /* 0x000f68000c1e1500 */
[----:B------:R-:W5:Y:S01]  /*1970*/  @!P2 LDG.E.U16 R50, desc[UR14][R4.64+0x240] ;  /* 0x0002400e0432a981 */ /* 0x000f62000c1e1500 */
[----:B------:R-:W-:-:S03]  /*1980*/  ISETP.GE.AND P2, PT, R24, R26, PT ;  /* 0x0000001a1800720c */ /* 0x000fc60003f46270 */
[----:B------:R-:W5:Y:S04]  /*1990*/  @!P6 LDG.E.U16 R45, desc[UR14][R4.64+0x280] ;  /* 0x0002800e042de981 */ /* 0x000f68000c1e1500 */
[----:B------:R-:W5:Y:S01]  /*19a0*/  @!P0 LDG.E.U16 R54, desc[UR14][R4.64+0x340] ;  /* 0x0003400e04368981 */ /* 0x000f62000c1e1500 */
[----:B------:R-:W-:-:S03]  /*19b0*/  ISETP.GE.AND P0, PT, R25, R26, PT ;  /* 0x0000001a1900720c */ /* 0x000fc60003f06270 */
[----:B------:R-:W5:Y:S04]  /*19c0*/  @!P5 LDG.E.U16 R52, desc[UR14][R4.64+0x2c0] ;  /* 0x0002c00e0434d981 */ /* 0x000f68000c1e1500 */
[----:B------:R-:W5:Y:S04]  /*19d0*/  @!P1 LDG.E.U16 R47, desc[UR14][R4.64+0x300] ;  /* 0x0003000e042f9981 */ /* 0x000f68000c1e1500 */
[----:B------:R-:W5:Y:S04]  /*19e0*/  @!P2 LDG.E.U16 R49, desc[UR14][R4.64+0x380] ;  /* 0x0003800e0431a981 */ /* 0x000f68000c1e1500 */
[----:B------:R0:W5:Y:S01]  /*19f0*/  @!P0 LDG.E.U16 R56, desc[UR14][R4.64+0x3c0] ;  /* 0x0003c00e04388981 */ /* 0x000162000c1e1500 */
[----:B------:R-:W-:-:S04]  /*1a00*/  IMAD R58, R60, UR22, RZ ;  /* 0x000000163c3a7c24 */ /* 0x000fc8000f8e02ff */
[----:B------:R-:W-:Y:S02]  /*1a10*/  IMAD R51, R61, UR16, R58 ;  /* 0x000000103d337c24 */ /* 0x000fe4000f8e023a */
[----:B------:R-:W1:Y:S01]  /*1a20*/  LDC.64 R58, c[0x0][0x2b0] ;  /* 0x0000ac00ff3a7b82 */ /* 0x000e620000000a00 */
[----:B------:R-:W-:Y:S01]  /*1a30*/  ISETP.GE.AND P0, PT, R11, R26, PT ;  /* 0x0000001a0b00720c */ /* 0x000fe20003f06270 */
[----:B0-----:R-:W-:Y:S01]  /*1a40*/  IMAD.WIDE.U32 R4, R60, UR16, RZ ;  /* 0x000000103c047c25 */ /* 0x001fe2000f8e00ff */
[----:B------:R-:W-:-:S04]  /*1a50*/  IADD3 R237, -R237, UR6, RZ ;  /* 0x00000006eded7c10 */ /* 0x000fc8000fffe1ff */
[----:B------:R-:W-:Y:S01]  /*1a60*/  IADD3 R5, R5, R51, RZ ;  /* 0x0000003305057210 */ /* 0x000fe20007ffe0ff */
[----:B------:R-:W-:-:S05]  /*1a70*/  IMAD R237, R237, -0x800, RZ ;  /* 0xfffff800eded7824 */ /* 0x000fca00078e02ff */
[----:B------:R-:W-:Y:S02]  /*1a80*/  SHF.R.S32.HI R239, RZ, 0x1f, R237 ;  /* 0x0000001fffef7819 */ /* 0x000fe400000114ed */
[----:B------:R-:W-:Y:S02]  /*1a90*/  PRMT R64, RZ, 0x7610, R64 ;  /* 0x00007610ff407816 */ /* 0x000fe40000000040 */
[-C--:B------:R-:W-:Y:S02]  /*1aa0*/  ISETP.GE.AND P4, PT, R16, R26.reuse, PT ;  /* 0x0000001a1000720c */ /* 0x080fe40003f86270 */
[-C--:B------:R-:W-:Y:S02]  /*1ab0*/  ISETP.GE.AND P5, PT, R14, R26.reuse, PT ;  /* 0x0000001a0e00720c */ /* 0x080fe40003fa6270 */
[----:B------:R-:W-:Y:S02]  /*1ac0*/  ISETP.GE.AND P6, PT, R15, R26, PT ;  /* 0x0000001a0f00720c */ /* 0x000fe40003fc6270 */
[----:B------:R-:W-:-:S02]  /*1ad0*/  PRMT R66, RZ, 0x7610, R66 ;  /* 0x00007610ff427816 */ /* 0x000fc40000000042 */
[----:B------:R-:W-:Y:S02]  /*1ae0*/  PRMT R70, RZ, 0x7610, R70 ;  /* 0x00007610ff467816 */ /* 0x000fe40000000046 */
[----:B------:R-:W-:Y:S02]  /*1af0*/  PRMT R55, RZ, 0x7610, R55 ;  /* 0x00007610ff377816 */ /* 0x000fe40000000037 */
[----:B------:R-:W-:Y:S01]  /*1b00*/  PRMT R78, RZ, 0x7610, R78 ;  /* 0x00007610ff4e7816 */ /* 0x000fe2000000004e */
[----:B--2---:R-:W-:Y:S04]  /*1b10*/  STS.U16 [R227], R6 ;  /* 0x00000006e3007388 */ /* 0x004fe80000000400 */
[----:B---3--:R0:W-:Y:S04]  /*1b20*/  STS.U16 [R198+0x40], R7 ;  /* 0x00004007c6007388 */ /* 0x0081e80000000400 */
[----:B----4-:R-:W-:Y:S04]  /*1b30*/  STS.U16 [R197+0x80], R8 ;  /* 0x00008008c5007388 */ /* 0x010fe80000000400 */
[----:B-----5:R2:W-:Y:S04]  /*1b40*/  STS.U16 [R196+0xc0], R9 ;  /* 0x0000c009c4007388 */ /* 0x0205e80000000400 */
[----:B------:R-:W-:Y:S04]  /*1b50*/  STS.U16 [R195+0x100], R44 ;  /* 0x0001002cc3007388 */ /* 0x000fe80000000400 */
[----:B------:R3:W-:Y:S01]  /*1b60*/  STS.U16 [R194+0x140], R3 ;  /* 0x00014003c2007388 */ /* 0x0007e20000000400 */
[----:B0-----:R-:W-:-:S04]  /*1b70*/  IMAD.WIDE.U32 R6, R122, UR18, R4 ;  /* 0x000000127a067c25 */ /* 0x001fc8000f8e0004 */
[----:B--2---:R-:W-:Y:S01]  /*1b80*/  IMAD R9, R121, UR18, RZ ;  /* 0x0000001279097c24 */ /* 0x004fe2000f8e02ff */
[--C-:B---3--:R-:W-:Y:S01]  /*1b90*/  SHF.R.S32.HI R3, RZ, 0x1f, R2.reuse ;  /* 0x0000001fff037819 */ /* 0x108fe20000011402 */
[----:B------:R-:W-:Y:S02]  /*1ba0*/  STS.U16 [R193+0x180], R46 ;  /* 0x0001802ec1007388 */ /* 0x000fe40000000400 */
[----:B------:R-:W-:Y:S02]  /*1bb0*/  @!P0 IMAD.WIDE.U32 R4, R60, UR16, R2 ;  /* 0x000000103c048c25 */ /* 0x000fe4000f8e0002 */
[----:B------:R-:W-:Y:S01]  /*1bc0*/  STS.U16 [R117+0x1c0], R48 ;  /* 0x0001c03075007388 */ /* 0x000fe20000000400 */
[----:B------:R-:W-:Y:S01]  /*1bd0*/  @!P0 MOV R44, R2 ;  /* 0x00000002002c8202 */ /* 0x000fe20000000f00 */
[----:B------:R-:W-:Y:S02]  /*1be0*/  IMAD R53, R122, UR19, R9 ;  /* 0x000000137a357c24 */ /* 0x000fe4000f8e0209 */
[----:B------:R0:W-:Y:S01]  /*1bf0*/  STS.U16 [R116+0x200], R43 ;  /* 0x0002002b74007388 */ /* 0x0001e20000000400 */
[----:B------:R-:W-:-:S03]  /*1c00*/  @!P0 IADD3 R5, R51, R5, RZ ;  /* 0x0000000533058210 */ /* 0x000fc60007ffe0ff */
[----:B------:R-:W-:Y:S04]  /*1c10*/  STS.U16 [R115+0x240], R50 ;  /* 0x0002403273007388 */ /* 0x000fe80000000400 */
[----:B------:R2:W-:Y:S01]  /*1c20*/  STS.U16 [R114+0x280], R45 ;  /* 0x0002802d72007388 */ /* 0x0005e20000000400 */
[----:B0-----:R-:W-:Y:S01]  /*1c30*/  IADD3 R43, P1, R237, R6, RZ ;  /* 0x00000006ed2b7210 */ /* 0x001fe20007f3e0ff */
[----:B-1----:R-:W-:-:S03]  /*1c40*/  IMAD R6, R58, UR22, RZ ;  /* 0x000000163a067c24 */ /* 0x002fc6000f8e02ff */
[----:B------:R-:W-:Y:S01]  /*1c50*/  IADD3.X R46, R239, R53, R7, P1, !PT ;  /* 0x00000035ef2e7210 */ /* 0x000fe20000ffe407 */
[----:B------:R-:W-:Y:S01]  /*1c60*/  IMAD R51, R59, UR16, R6 ;  /* 0x000000103b337c24 */ /* 0x000fe2000f8e0206 */
[----:B--2---:R-:W-:Y:S01]  /*1c70*/  @!P0 MOV R45, R3 ;  /* 0x00000003002d8202 */ /* 0x004fe20000000f00 */
[----:B------:R-:W-:Y:S01]  /*1c80*/  @!P0 IMAD.WIDE.U32 R6, R122, UR18, R4 ;  /* 0x000000127a068c25 */ /* 0x000fe2000f8e0004 */
[----:B------:R-:W-:-:S03]  /*1c90*/  LEA R4, P1, R11, UR20, 0x1 ;  /* 0x000000140b047c11 */ /* 0x000fc6000f8208ff */
[----:B------:R-:W-:-:S04]  /*1ca0*/  IMAD.WIDE.U32 R8, R58, UR16, RZ ;  /* 0x000000103a087c25 */ /* 0x000fc8000f8e00ff */
[----:B------:R-:W-:Y:S01]  /*1cb0*/  @!P0 IMAD.WIDE.U32 R44, R58, UR16, R44 ;  /* 0x000000103a2c8c25 */ /* 0x000fe2000f8e002c */
[C---:B------:R-:W-:Y:S01]  /*1cc0*/  LEA.HI.X R5, R11.reuse, UR21, R0, 0x1, P1 ;  /* 0x000000150b057c11 */ /* 0x040fe200088f0c00 */
[----:B------:R-:W-:Y:S01]  /*1cd0*/  STS.U16 [R113+0x2c0], R52 ;  /* 0x0002c03471007388 */ /* 0x000fe20000000400 */
[----:B------:R-:W-:Y:S01]  /*1ce0*/  @!P0 IADD3 R48, P1, R11, R6, RZ ;  /* 0x000000060b308210 */ /* 0x000fe20007f3e0ff */
[----:B------:R-:W-:Y:S01]  /*1cf0*/  ULDC.64 UR18, c[0x0][0x2b8] ;  /* 0x0000ae0000127ab9 */ /* 0x000fe20000000a00 */
[----:B------:R-:W-:Y:S01]  /*1d00*/  @!P0 IADD3 R45, R51, R45, RZ ;  /* 0x0000002d332d8210 */ /* 0x000fe20007ffe0ff */
[----:B------:R-:W-:Y:S01]  /*1d10*/  STS.U16 [R112+0x300], R47 ;  /* 0x0003002f70007388 */ /* 0x000fe20000000400 */
[----:B------:R-:W-:Y:S02]  /*1d20*/  LEA R4, P2, R43, R4, 0x1 ;  /* 0x000000042b047211 */ /* 0x000fe400078408ff */
[----:B------:R-:W-:Y:S01]  /*1d30*/  IADD3 R9, R9, R51, RZ ;  /* 0x0000003309097210 */ /* 0x000fe20007ffe0ff */
[----:B------:R-:W-:Y:S01]  /*1d40*/  STS.U16 [R111+0x340], R54 ;  /* 0x000340366f007388 */ /* 0x000fe20000000400 */
[----:B------:R-:W-:-:S03]  /*1d50*/  LEA.HI.X R5, R43, R5, R46, 0x1, P2 ;  /* 0x000000052b057211 */ /* 0x000fc600010f0c2e */
[----:B------:R0:W-:Y:S01]  /*1d60*/  STS.U16 [R110+0x380], R49 ;  /* 0x000380316e007388 */ /* 0x0001e20000000400 */
[----:B------:R-:W-:Y:S02]  /*1d70*/  IMAD R43, R121, UR18, RZ ;  /* 0x00000012792b7c24 */ /* 0x000fe4000f8e02ff */
[----:B------:R-:W-:Y:S01]  /*1d80*/  IMAD.WIDE.U32 R8, R122, UR18, R8 ;  /* 0x000000127a087c25 */ /* 0x000fe2000f8e0008 */
[----:B------:R-:W-:Y:S01]  /*1d90*/  STS.U16 [R109+0x3c0], R56 ;  /* 0x0003c0386d007388 */ /* 0x000fe20000000400 */
[----:B------:R-:W-:Y:S01]  /*1da0*/  NOP ;  /* 0x0000000000007918 */ /* 0x000fe20000000000 */
[----:B0-----:R-:W-:Y:S01]  /*1db0*/  @!P0 IADD3.X R49, R0, R7, R53, P1, !PT ;  /* 0x0000000700318210 */ /* 0x001fe20000ffe435 */
[----:B------:R-:W-:Y:S01]  /*1dc0*/  @!P0 IMAD.WIDE.U32 R6, R122, UR18, R44 ;  /* 0x000000127a068c25 */ /* 0x000fe2000f8e002c */
[----:B------:R-:W-:Y:S01]  /*1dd0*/  @!P0 LEA R44, P1, R48, UR20, 0x1 ;  /* 0x00000014302c8c11 */ /* 0x000fe2000f8208ff */
[----:B------:R-:W-:Y:S02]  /*1de0*/  LDS.U16 R60, [R108] ;  /* 0x000000006c3c7984 */ /* 0x000fe40000000400 */
[----:B------:R-:W-:Y:S01]  /*1df0*/  IMAD R51, R122, UR19, R43 ;  /* 0x000000137a337c24 */ /* 0x000fe2000f8e022b */
[----:B------:R-:W-:Y:S01]  /*1e00*/  @!P0 LEA.HI.X R45, R48, UR21, R49, 0x1, P1 ;  /* 0x00000015302d8c11 */ /* 0x000fe200088f0c31 */
[----:B------:R-:W-:Y:S01]  /*1e10*/  ULDC.64 UR18, c[0x0][0x308] ;  /* 0x0000c20000127ab9 */ /* 0x000fe20000000a00 */
[----:B------:R-:W-:Y:S01]  /*1e20*/  LDS.U16 R69, [R108+0x2] ;  /* 0x000002006c457984 */ /* 0x000fe20000000400 */
[----:B------:R-:W-:-:S02]  /*1e30*/  IADD3 R43, P3, R237, R8, RZ ;  /* 0x00000008ed2b7210 */ /* 0x000fc40007f7e0ff */
[C---:B------:R-:W-:Y:S01]  /*1e40*/  @!P0 IADD3 R47, P2, R11.reuse, R6, RZ ;  /* 0x000000060b2f8210 */ /* 0x040fe20007f5e0ff */
[----:B------:R-:W-:Y:S01]  /*1e50*/  LDS.U16 R68, [R108+0x4] ;  /* 0x000004006c447984 */ /* 0x000fe20000000400 */
[----:B------:R-:W-:-:S03]  /*1e60*/  LEA R8, P1, R11, UR18, 0x1 ;  /* 0x000000120b087c11 */ /* 0x000fc6000f8208ff */
        /* <DEDUP_REMOVED lines=13> */
[----:B------:R-:W-:-:S02]  /*1f40*/  @!P0 IADD3.X R54, R0, R7, R51, P2, !PT ;  /* 0x0000000700368210 */ /* 0x000fc400017fe433 */
[----:B------:R-:W-:Y:S02]  /*1f50*/  IADD3.X R52, R239, R51, R9, P3, !PT ;  /* 0x00000033ef347210 */ /* 0x000fe40001ffe409 */
[----:B------:R-:W-:Y:S02]  /*1f60*/  LEA.HI.X R7, R11, UR19, R0, 0x1, P1 ;  /* 0x000000130b077c11 */ /* 0x000fe400088f0c00 */
[----:B------:R-:W-:Y:S02]  /*1f70*/  LEA R8, P2, R43, R8, 0x1 ;  /* 0x000000082b087211 */ /* 0x000fe400078408ff */
[----:B------:R-:W-:Y:S02]  /*1f80*/  @!P0 LEA R6, P1, R47, UR18, 0x1 ;  /* 0x000000122f068c11 */ /* 0x000fe4000f8208ff */
[----:B------:R-:W-:Y:S02]  /*1f90*/  LEA.HI.X R9, R43, R7, R52, 0x1, P2 ;  /* 0x000000072b097211 */ /* 0x000fe400010f0c34 */
[----:B------:R-:W-:-:S02]  /*1fa0*/  @!P0 LEA.HI.X R7, R47, UR19, R54, 0x1, P1 ;  /* 0x000000132f078c11 */ /* 0x000fc400088f0c36 */
[----:B------:R-:W-:Y:S02]  /*1fb0*/  ISETP.GE.AND P1, PT, R10, R26, PT ;  /* 0x0000001a0a00720c */ /* 0x000fe40003f26270 */
[----:B------:R-:W-:Y:S01]  /*1fc0*/  PRMT R43, RZ, 0x7610, R43 ;  /* 0x00007610ff2b7816 */ /* 0x000fe2000000002b */
[----:B------:R-:W-:Y:S01]  /*1fd0*/  BAR.SYNC.DEFER_BLOCKING 0x0 ;  /* 0x0000000000007b1d */ /* 0x000fe20000010000 */
[----:B------:R-:W-:-:S09]  /*1fe0*/  PRMT R51, RZ, 0x7610, R51 ;  /* 0x00007610ff337816 */ /* 0x000fd20000000033 */
[----:B------:R-:W2:Y:S01]  /*1ff0*/  @!P1 LDG.E.U16 R43, desc[UR14][R4.64+-0xfc0] ;  /* 0xfff0400e042b9981 */ /* 0x000ea2000c1e1500 */
[----:B------:R-:W-:-:S13]  /*2000*/  ISETP.GE.AND P1, PT, R17, R26, PT ;  /* 0x0000001a1100720c */ /* 0x000fda0003f26270 */
[----:B------:R-:W3:Y:S01]  /*2010*/  @!P1 LDG.E.U16 R64, desc[UR14][R4.64+-0xe40] ;  /* 0xfff1c00e04409981 */ /* 0x000ee2000c1e1500 */
[-C--:B------:R-:W-:Y:S02]  /*2020*/  ISETP.GE.AND P1, PT, R18, R26.reuse, PT ;  /* 0x0000001a1200720c */ /* 0x080fe40003f26270 */
[----:B------:R-:W-:Y:S02]  /*2030*/  PRMT R50, RZ, 0x7610, R50 ;  /* 0x00007610ff327816 */ /* 0x000fe40000000032 */
[-C--:B------:R-:W-:Y:S02]  /*2040*/  ISETP.GE.AND P2, PT, R12, R26.reuse, PT ;  /* 0x0000001a0c00720c */ /* 0x080fe40003f46270 */
[-C--:B------:R-:W-:Y:S02]  /*2050*/  ISETP.GE.AND P3, PT, R13, R26.reuse, PT ;  /* 0x0000001a0d00720c */ /* 0x080fe40003f66270 */
[----:B------:R0:W4:Y:S05]  /*2060*/  @!P0 LDG.E.U16 R50, desc[UR14][R44.64] ;  /* 0x0000000e2c328981 */ /* 0x00012a000c1e1500 */
[----:B------:R-:W5:Y:S01]  /*2070*/  @!P1 LDG.E.U16 R51, desc[UR14][R4.64+-0xe00] ;  /* 0xfff2000e04339981 */ /* 0x000f62000c1e1500 */
[----:B------:R-:W-:-:S02]  /*2080*/  ISETP.GE.AND P1, PT, R19, R26, PT ;  /* 0x0000001a1300720c */ /* 0x000fc40003f26270 */
[----:B------:R-:W-:Y:S02]  /*2090*/  PRMT R52, RZ, 0x7610, R52 ;  /* 0x00007610ff347816 */ /* 0x000fe40000000034 */
[----:B0-----:R-:W-:Y:S02]  /*20a0*/  PRMT R44, RZ, 0x7610, R44 ;  /* 0x00007610ff2c7816 */ /* 0x001fe4000000002c */
[----:B------:R-:W-:Y:S02]  /*20b0*/  PRMT R47, RZ, 0x7610, R47 ;  /* 0x00007610ff2f7816 */ /* 0x000fe4000000002f */
[----:B------:R-:W-:Y:S01]  /*20c0*/  PRMT R58, RZ, 0x7610, R58 ;  /* 0x00007610ff3a7816 */ /* 0x000fe2000000003a */
[----:B------:R-:W3:Y:S01]  /*20d0*/  @!P2 LDG.E.U16 R52, desc[UR14][R4.64+-0xf80] ;  /* 0xfff0800e0434a981 */ /* 0x000ee2000c1e1500 */
[----:B------:R-:W-:Y:S02]  /*20e0*/  PRMT R54, RZ, 0x7610, R54 ;  /* 0x00007610ff367816 */ /* 0x000fe40000000036 */
[----:B------:R-:W-:Y:S01]  /*20f0*/  PRMT R49, RZ, 0x7610, R49 ;  /* 0x00007610ff317816 */ /* 0x000fe20000000031 */
[----:B------:R-:W5:Y:S01]  /*2100*/  @!P1 LDG.E.U16 R44, desc[UR14][R4.64+-0xdc0] ;  /* 0xfff2400e042c9981 */ /* 0x000f62000c1e1500 */
[----:B------:R-:W-:-:S02]  /*2110*/  ISETP.GE.AND P1, PT, R20, R26, PT ;  /* 0x0000001a1400720c */ /* 0x000fc40003f26270 */
[-C--:B------:R-:W-:Y:S01]  /*2120*/  ISETP.GE.AND P2, PT, R21, R26.reuse, PT ;  /* 0x0000001a1500720c */ /* 0x080fe20003f46270 */
[----:B------:R-:W5:Y:S01]  /*2130*/  @!P3 LDG.E.U16 R47, desc[UR14][R4.64+-0xf40] ;  /* 0xfff0c00e042fb981 */ /* 0x000f62000c1e1500 */
[----:B------:R-:W-:-:S03]  /*2140*/  ISETP.GE.AND P3, PT, R22, R26, PT ;  /* 0x0000001a1600720c */ /* 0x000fc60003f66270 */
[----:B------:R-:W5:Y:S01]  /*2150*/  @!P4 LDG.E.U16 R58, desc[UR14][R4.64+-0xe80] ;  /* 0xfff1800e043ac981 */ /* 0x000f62000c1e1500 */
[----:B------:R-:W-:-:S03]  /*2160*/  ISETP.GE.AND P4, PT, R23, R26, PT ;  /* 0x0000001a1700720c */ /* 0x000fc60003f86270 */
[----:B------:R-:W5:Y:S01]  /*2170*/  @!P5 LDG.E.U16 R54, desc[UR14][R4.64+-0xf00] ;  /* 0xfff1000e0436d981 */ /* 0x000f62000c1e1500 */
[----:B------:R-:W-:-:S03]  /*2180*/  ISETP.GE.AND P5, PT, R24, R26, PT ;  /* 0x0000001a1800720c */ /* 0x000fc60003fa6270 */
[----:B------:R-:W5:Y:S01]  /*2190*/  @!P6 LDG.E.U16 R49, desc[UR14][R4.64+-0xec0] ;  /* 0xfff1400e0431e981 */ /* 0x000f62000c1e1500 */
[----:B------:R-:W-:Y:S02]  /*21a0*/  ISETP.GE.AND P6, PT, R25, R26, PT ;  /* 0x0000001a1900720c */ /* 0x000fe40003fc6270 */
[----:B------:R-:W-:Y:S01]  /*21b0*/  PRMT R45, RZ, 0x7610, R45 ;  /* 0x00007610ff2d7816 */ /* 0x000fe2000000002d */
[----:B------:R-:W5:Y:S01]  /*21c0*/  @!P2 LDG.E.U16 R66, desc[UR14][R4.64+-0xd40] ;  /* 0xfff2c00e0442a981 */ /* 0x000f62000c1e1500 */
[----:B------:R-:W-:-:S03]  /*21d0*/  PRMT R53, RZ, 0x7610, R53 ;  /* 0x00007610ff357816 */ /* 0x000fc60000000035 */
[----:B------:R-:W5:Y:S04]  /*21e0*/  @!P4 LDG.E.U16 R70, desc[UR14][R4.64+-0xcc0] ;  /* 0xfff3400e0446c981 */ /* 0x000f68000c1e1500 */
[----:B------:R-:W5:Y:S04]  /*21f0*/  @!P1 LDG.E.U16 R45, desc[UR14][R4.64+-0xd80] ;  /* 0xfff2800e042d9981 */ /* 0x000f68000c1e1500 */
[----:B------:R-:W5:Y:S04]  /*2200*/  @!P3 LDG.E.U16 R53, desc[UR14][R4.64+-0xd00] ;  /* 0xfff3000e0435b981 */ /* 0x000f68000c1e1500 */
[----:B------:R-:W5:Y:S04]  /*2210*/  @!P5 LDG.E.U16 R55, desc[UR14][R4.64+-0xc80] ;  /* 0xfff3800e0437d981 */ /* 0x000f68000c1e1500 */
[----:B------:R-:W5:Y:S01]  /*2220*/  @!P6 LDG.E.U16 R78, desc[UR14][R4.64+-0xc40] ;  /* 0xfff3c00e044ee981 */ /* 0x000f62000c1e1500 */
[----:B------:R-:W-:-:S02]  /*2230*/  P2R R81, PR, RZ, 0x2 ;  /* 0x00000002ff517803 */ /* 0x000fc40000000000 */
[----:B------:R-:W-:Y:S02]  /*2240*/  ISETP.GE.AND P1, PT, R10, R26, PT ;  /* 0x0000001a0a00720c */ /* 0x000fe40003f26270 */
        /* <DEDUP_REMOVED lines=8> */
[----:B------:R-:W-:Y:S01]  /*22d0*/  PRMT R128, RZ, 0x7610, R128 ;  /* 0x00007610ff807816 */ /* 0x000fe20000000080 */
[----:B----4-:R0:W-:Y:S04]  /*22e0*/  STS.U16 [R227], R50 ;  /* 0x00000032e3007388 */ /* 0x0101e80000000400 */
[----:B--2---:R-:W-:Y:S04]  /*22f0*/  STS.U16 [R198+0x40], R43 ;  /* 0x0000402bc6007388 */ /* 0x004fe80000000400 */
[----:B---3--:R-:W-:Y:S04]  /*2300*/  STS.U16 [R197+0x80], R52 ;  /* 0x00008034c5007388 */ /* 0x008fe80000000400 */
[----:B-----5:R-:W-:Y:S04]  /*2310*/  STS.U16 [R196+0xc0], R47 ;  /* 0x0000c02fc4007388 */ /* 0x020fe80000000400 */
[----:B------:R-:W-:Y:S04]  /*2320*/  STS.U16 [R195+0x100], R54 ;  /* 0x00010036c3007388 */ /* 0x000fe80000000400 */
[----:B------:R-:W-:Y:S04]  /*2330*/  STS.U16 [R194+0x140], R49 ;  /* 0x00014031c2007388 */ /* 0x000fe80000000400 */
[----:B------:R-:W-:Y:S04]  /*2340*/  STS.U16 [R193+0x180], R58 ;  /* 0x0001803ac1007388 */ /* 0x000fe80000000400 */
[----:B------:R-:W-:Y:S04]  /*2350*/  STS.U16 [R117+0x1c0], R64 ;  /* 0x0001c04075007388 */ /* 0x000fe80000000400 */
[----:B------:R-:W-:Y:S04]  /*2360*/  STS.U16 [R116+0x200], R51 ;  /* 0x0002003374007388 */ /* 0x000fe80000000400 */
[----:B------:R1:W-:Y:S04]  /*2370*/  STS.U16 [R115+0x240], R44 ;  /* 0x0002402c73007388 */ /* 0x0003e80000000400 */
[----:B------:R2:W-:Y:S04]  /*2380*/  STS.U16 [R114+0x280], R45 ;  /* 0x0002802d72007388 */ /* 0x0005e80000000400 */
[----:B------:R-:W-:Y:S04]  /*2390*/  STS.U16 [R113+0x2c0], R66 ;  /* 0x0002c04271007388 */ /* 0x000fe80000000400 */
[----:B------:R-:W-:Y:S04]  /*23a0*/  STS.U16 [R112+0x300], R53 ;  /* 0x0003003570007388 */ /* 0x000fe80000000400 */
[----:B------:R-:W-:Y:S04]  /*23b0*/  STS.U16 [R111+0x340], R70 ;  /* 0x000340466f007388 */ /* 0x000fe80000000400 */
[----:B------:R-:W-:Y:S04]  /*23c0*/  STS.U16 [R110+0x380], R55 ;  /* 0x000380376e007388 */ /* 0x000fe80000000400 */
[----:B------:R3:W-:Y:S01]  /*23d0*/  STS.U16 [R109+0x3c0], R78 ;  /* 0x0003c04e6d007388 */ /* 0x0007e20000000400 */
[----:B------:R-:W-:-:S03]  /*23e0*/  NOP ;  /* 0x0000000000007918 */ /* 0x000fc60000000000 */
[----:B------:R-:W-:Y:S04]  /*23f0*/  LDS.U16 R4, [R108] ;  /* 0x000000006c047984 */ /* 0x000fe80000000400 */
[----:B------:R-:W4:Y:S04]  /*2400*/  LDS.U16 R47, [R108+0x2] ;  /* 0x000002006c2f7984 */ /* 0x000f280000000400 */
        /* <DEDUP_REMOVED lines=8> */
[----:B------:R-:W5:Y:S04]  /*2490*/  LDS.U16 R64, [R108+0x14] ;  /* 0x000014006c407984 */ /* 0x000f680000000400 */
[----:B------:R-:W-:Y:S04]  /*24a0*/  LDS.U16 R65, [R108+0x16] ;  /* 0x000016006c417984 */ /* 0x000fe80000000400 */
[----:B------:R-:W-:Y:S04]  /*24b0*/  LDS.U16 R66, [R108+0x18] ;  /* 0x000018006c427984 */ /* 0x000fe80000000400 */
[----:B------:R-:W-:Y:S04]  /*24c0*/  LDS.U16 R67, [R108+0x1a] ;  /* 0x00001a006c437984 */ /* 0x000fe80000000400 */
[----:B------:R-:W5:Y:S04]  /*24d0*/  LDS.U16 R70, [R108+0x1c] ;  /* 0x00001c006c467984 */ /* 0x000f680000000400 */
[----:B------:R-:W-:Y:S01]  /*24e0*/  LDS.U16 R73, [R108+0x1e] ;  /* 0x00001e006c497984 */ /* 0x000fe20000000400 */
[----:B------:R-:W-:Y:S01]  /*24f0*/  BAR.SYNC.DEFER_BLOCKING 0x0 ;  /* 0x0000000000007b1d */ /* 0x000fe20000010000 */
[----:B0-----:R-:W-:-:S02]  /*2500*/  PRMT R50, RZ, 0x7610, R50 ;  /* 0x00007610ff327816 */ /* 0x001fc40000000032 */
[----:B-1----:R-:W-:Y:S02]  /*2510*/  PRMT R44, RZ, 0x7610, R44 ;  /* 0x00007610ff2c7816 */ /* 0x002fe4000000002c */
[----:B--2---:R-:W-:Y:S02]  /*2520*/  PRMT R45, RZ, 0x7610, R45 ;  /* 0x00007610ff2d7816 */ /* 0x004fe4000000002d */
[----:B------:R0:W2:Y:S01]  /*2530*/  @!P0 LDG.E.U16 R50, desc[UR14][R6.64] ;  /* 0x0000000e06328981 */ /* 0x0000a2000c1e1500 */
[----:B------:R-:W-:-:S03]  /*2540*/  ISETP.GE.AND P0, PT, R12, R26, PT ;  /* 0x0000001a0c00720c */ /* 0x000fc60003f06270 */
[----:B------:R-:W2:Y:S01]  /*2550*/  @!P1 LDG.E.U16 R45, desc[UR14][R8.64+-0xfc0] ;  /* 0xfff0400e082d9981 */ /* 0x000ea2000c1e1500 */
[-C--:B------:R-:W-:Y:S02]  /*2560*/  ISETP.GE.AND P1, PT, R13, R26.reuse, PT ;  /* 0x0000001a0d00720c */ /* 0x080fe40003f26270 */
[----:B---3--:R-:W-:Y:S01]  /*2570*/  PRMT R78, RZ, 0x7610, R78 ;  /* 0x00007610ff4e7816 */ /* 0x008fe2000000004e */
[----:B------:R-:W3:Y:S04]  /*2580*/  @!P2 LDG.E.U16 R86, desc[UR14][R8.64+-0xd40] ;  /* 0xfff2c00e0856a981 */ /* 0x000ee8000c1e1500 */
[----:B------:R-:W3:Y:S04]  /*2590*/  @!P3 LDG.E.U16 R83, desc[UR14][R8.64+-0xd00] ;  /* 0xfff3000e0853b981 */ /* 0x000ee8000c1e1500 */
[----:B------:R-:W3:Y:S01]  /*25a0*/  @!P0 LDG.E.U16 R44, desc[UR14][R8.64+-0xf80] ;  /* 0xfff0800e082c8981 */ /* 0x000ee2000c1e1500 */
[----:B------:R-:W-:-:S03]  /*25b0*/  ISETP.GE.AND P0, PT, R14, R26, PT ;  /* 0x0000001a0e00720c */ /* 0x000fc60003f06270 */
[----:B------:R-:W3:Y:S01]  /*25c0*/  @!P1 LDG.E.U16 R75, desc[UR14][R8.64+-0xf40] ;  /* 0xfff0c00e084b9981 */ /* 0x000ee2000c1e1500 */
[----:B------:R-:W-:-:S03]  /*25d0*/  ISETP.GE.AND P1, PT, R15, R26, PT ;  /* 0x0000001a0f00720c */ /* 0x000fc60003f26270 */
[----:B------:R-:W3:Y:S04]  /*25e0*/  @!P4 LDG.E.U16 R126, desc[UR14][R8.64+-0xcc0] ;  /* 0xfff3400e087ec981 */ /* 0x000ee8000c1e1500 */
[----:B------:R-:W3:Y:S04]  /*25f0*/  @!P5 LDG.E.U16 R85, desc[UR14][R8.64+-0xc80] ;  /* 0xfff3800e0855d981 */ /* 0x000ee8000c1e1500 */
[----:B------:R-:W3:Y:S01]  /*2600*/  @!P0 LDG.E.U16 R78, desc[UR14][R8.64+-0xf00] ;  /* 0xfff1000e084e8981 */ /* 0x000ee2000c1e1500 */
[-C--:B------:R-:W-:Y:S02]  /*2610*/  ISETP.GE.AND P0, PT, R16, R26.reuse, PT ;  /* 0x0000001a1000720c */ /* 0x080fe40003f06270 */
[----:B0-----:R-:W-:Y:S01]  /*2620*/  PRMT R6, RZ, 0x7610, R6 ;  /* 0x00007610ff067816 */ /* 0x001fe20000000006 */
[----:B------:R-:W3:Y:S01]  /*2630*/  @!P1 LDG.E.U16 R77, desc[UR14][R8.64+-0xec0] ;  /* 0xfff1400e084d9981 */ /* 0x000ee2000c1e1500 */
[----:B------:R-:W-:-:S03]  /*2640*/  ISETP.GE.AND P1, PT, R17, R26, PT ;  /* 0x0000001a1100720c */ /* 0x000fc60003f26270 */
[----:B------:R-:W3:Y:S06]  /*2650*/  @!P6 LDG.E.U16 R128, desc[UR14][R8.64+-0xc40] ;  /* 0xfff3c00e0880e981 */ /* 0x000eec000c1e1500 */
[----:B------:R-:W3:Y:S01]  /*2660*/  @!P0 LDG.E.U16 R6, desc[UR14][R8.64+-0xe80] ;  /* 0xfff1800e08068981 */ /* 0x000ee2000c1e1500 */
[----:B------:R-:W-:Y:S02]  /*2670*/  ISETP.GE.AND P0, PT, R18, R26, PT ;  /* 0x0000001a1200720c */ /* 0x000fe40003f06270 */
[----:B------:R-:W-:Y:S01]  /*2680*/  PRMT R7, RZ, 0x7610, R7 ;  /* 0x00007610ff077816 */ /* 0x000fe20000000007 */
[----:B------:R-:W3:Y:S01]  /*2690*/  @!P1 LDG.E.U16 R80, desc[UR14][R8.64+-0xe40] ;  /* 0xfff1c00e08509981 */ /* 0x000ee2000c1e1500 */
[----:B------:R-:W-:-:S09]  /*26a0*/  ISETP.NE.AND P1, PT, R81, RZ, PT ;  /* 0x000000ff5100720c */ /* 0x000fd20003f25270 */
[----:B------:R-:W3:Y:S01]  /*26b0*/  @!P0 LDG.E.U16 R7, desc[UR14][R8.64+-0xe00] ;  /* 0xfff2000e08078981 */ /* 0x000ee2000c1e1500 */
[----:B------:R-:W-:Y:S02]  /*26c0*/  ISETP.GE.AND P0, PT, R19, R26, PT ;  /* 0x0000001a1300720c */ /* 0x000fe40003f06270 */
[----:B------:R-:W-:-:S06]  /*26d0*/  PRMT R81, RZ, 0x7610, R81 ;  /* 0x00007610ff517816 */ /* 0x000fcc0000000051 */
[----:B------:R-:W3:Y:S05]  /*26e0*/  @!P1 LDG.E.U16 R81, desc[UR14][R8.64+-0xd80] ;  /* 0xfff2800e08519981 */ /* 0x000eea000c1e1500 */
[----:B------:R0:W3:Y:S01]  /*26f0*/  @!P0 LDG.E.U16 R84, desc[UR14][R8.64+-0xdc0] ;  /* 0xfff2400e08548981 */ /* 0x0000e2000c1e1500 */
[----:B----4-:R-:W-:-:S05]  /*2700*/  HADD2.F32 R47, -RZ, R47.H0_H0 ;  /* 0x2000002fff2f7230 */ /* 0x010fca0000004100 */
[----:B------:R-:W-:-:S04]  /*2710*/  FMUL.FTZ R55, R47, -1.4426950216293334961 ;  /* 0xbfb8aa3b2f377820 */ /* 0x000fc80000410000 */
[----:B------:R1:W-:Y:S01]  /*2720*/  MUFU.EX2 R87, R55 ;  /* 0x0000003700577308 */ /* 0x0003e20000000800 */
[----:B-----5:R-:W-:Y:S02]  /*2730*/  HADD2.F32 R64, -RZ, R64.H0_H0 ;  /* 0x20000040ff407230 */ /* 0x020fe40000004100 */
[----:B-1----:R-:W-:-:S05]  /*2740*/  HADD2.F32 R55, -RZ, R43.H0_H0 ;  /* 0x2000002bff377230 */ /* 0x002fca0000004100 */
[----:B------:R-:W-:Y:S01]  /*2750*/  FMUL.FTZ R43, R55, -1.4426950216293334961 ;  /* 0xbfb8aa3b372b7820 */ /* 0x000fe20000410000 */
[----:B------:R-:W-:-:S03]  /*2760*/  HADD2.F32 R70, -RZ, R70.H0_H0 ;  /* 0x20000046ff467230 */ /* 0x000fc60000004100 */
[----:B------:R1:W-:Y:S01]  /*2770*/  MUFU.EX2 R123, R43 ;  /* 0x0000002b007b7308 */ /* 0x0003e20000000800 */
[----:B------:R-:W-:Y:S02]  /*2780*/  HADD2.F32 R51, -RZ, R4.H0_H0 ;  /* 0x20000004ff337230 */ /* 0x000fe40000004100 */
[----:B-1----:R-:W-:-:S05]  /*2790*/  FMUL.FTZ R43, R64, -1.4426950216293334961 ;  /* 0xbfb8aa3b402b7820 */ /* 0x002fca0000410000 */
[----:B------:R1:W-:Y:S01]  /*27a0*/  MUFU.EX2 R131, R43 ;  /* 0x0000002b00837308 */ /* 0x0003e20000000800 */
[----:B------:R-:W-:Y:S01]  /*27b0*/  FMUL.FTZ R4, R51, -1.4426950216293334961 ;  /* 0xbfb8aa3b33047820 */ /* 0x000fe20000410000 */
[----:B-1----:R-:W-:-:S06]  /*27c0*/  FMUL.FTZ R43, R70, -1.4426950216293334961 ;  /* 0xbfb8aa3b462b7820 */ /* 0x002fcc0000410000 */
[----:B------:R-:W-:Y:S08]  /*27d0*/  MUFU.EX2 R140, R43 ;  /* 0x0000002b008c7308 */ /* 0x000ff00000000800 */
[----:B------:R1:W4:Y:S01]  /*27e0*/  MUFU.EX2 R82, R4 ;  /* 0x0000000400527308 */ /* 0x0003220000000800 */
[----:B------:R-:W-:Y:S02]  /*27f0*/  HADD2.F32 R53, -RZ, R5.H0_H0 ;  /* 0x20000005ff357230 */ /* 0x000fe40000004100 */
[----:B------:R-:W-:-:S02]  /*2800*/  HADD2.F32 R49, -RZ, R49.H0_H0 ;  /* 0x20000031ff317230 */ /* 0x000fc40000004100 */
[----:B------:R-:W-:Y:S02]  /*2810*/  HADD2.F32 R52, -RZ, R52.H0_H0 ;  /* 0x20000034ff347230 */ /* 0x000fe40000004100 */
[----:B-1----:R-:W-:Y:S01]  /*2820*/  FMUL.FTZ R4, R53, -1.4426950216293334961 ;  /* 0xbfb8aa3b35047820 */ /* 0x002fe20000410000 */
[----:B------:R-:W-:-:S03]  /*2830*/  FMUL.FTZ R107, R49, -1.4426950216293334961 ;  /* 0xbfb8aa3b316b7820 */ /* 0x000fc60000410000 */
[----:B------:R-:W1:Y:S01]  /*2840*/  MUFU.EX2 R5, R4 ;  /* 0x0000000400057308 */ /* 0x000e620000000800 */
[----:B----4-:R-:W-:Y:S01]  /*2850*/  FADD.FTZ R82, R82, 1 ;  /* 0x3f80000052527421 */ /* 0x010fe20000010000 */
[----:B0-----:R-:W-:-:S06]  /*2860*/  FMUL.FTZ R8, R52, -1.4426950216293334961 ;  /* 0xbfb8aa3b34087820 */ /* 0x001fcc0000410000 */
[----:B------:R-:W-:Y:S01]  /*2870*/  MUFU.EX2 R107, R107 ;  /* 0x0000006b006b7308 */ /* 0x000fe20000000800 */
[----:B------:R-:W-:-:S07]  /*2880*/  HADD2.F32 R54, -RZ, R54.H0_H0 ;  /* 0x20000036ff367230 */ /* 0x000fce0000004100 */
[----:B------:R-:W-:Y:S01]  /*2890*/  MUFU.RCP R82, R82 ;  /* 0x0000005200527308 */ /* 0x000fe20000001000 */
[----:B------:R-:W-:Y:S01]  /*28a0*/  FMUL.FTZ R9, R54, -1.4426950216293334961 ;  /* 0xbfb8aa3b36097820 */ /* 0x000fe20000410000 */
[----:B-1----:R-:W-:-:S06]  /*28b0*/  FADD.FTZ R5, R5, 1 ;  /* 0x3f80000005057421 */ /* 0x002fcc0000010000 */
[----:B------:R-:W0:Y:S01]  /*28c0*/  MUFU.EX2 R8, R8 ;  /* 0x0000000800087308 */ /* 0x000e220000000800 */
[----:B------:R-:W-:-:S07]  /*28d0*/  HADD2.F32 R60, -RZ, R60.H0_H0 ;  /* 0x2000003cff3c7230 */ /* 0x000fce0000004100 */
[----:B------:R-:W1:Y:S01]  /*28e0*/  MUFU.EX2 R9, R9 ;  /* 0x0000000900097308 */ /* 0x000e620000000800 */
[----:B------:R-:W-:Y:S02]  /*28f0*/  HADD2.F32 R69, -RZ, R69.H0_H0 ;  /* 0x20000045ff457230 */ /* 0x000fe40000004100 */
[----:B------:R-:W-:Y:S02]  /*2900*/  HADD2.F32 R61, -RZ, R61.H0_H0 ;  /* 0x2000003dff3d7230 */ /* 0x000fe40000004100 */
[----:B0-----:R-:W-:-:S03]  /*2910*/  FADD.FTZ R8, R8, 1 ;  /* 0x3f80000008087421 */ /* 0x001fc60000010000 */
[----:B------:R-:W-:Y:S01]  /*2920*/  FMUL.FTZ R4, R61, -1.4426950216293334961 ;  /* 0xbfb8aa3b3d047820 */ /* 0x000fe20000410000 */
[----:B------:R-:W-:-:S03]  /*2930*/  HADD2.F32 R63, -RZ, R63.H0_H0 ;  /* 0x2000003fff3f7230 */ /* 0x000fc60000004100 */
[----:B------:R-:W-:Y:S01]  /*2940*/  MUFU.EX2 R127, R4 ;  /* 0x00000004007f7308 */ /* 0x000fe20000000800 */
[----:B-1----:R-:W-:Y:S01]  /*2950*/  FADD.FTZ R9, R9, 1 ;  /* 0x3f80000009097421 */ /* 0x002fe20000010000 */
[----:B------:R-:W-:Y:S02]  /*2960*/  HADD2.F32 R68, -RZ, R68.H0_H0 ;  /* 0x20000044ff447230 */ /* 0x000fe40000004100 */
[----:B------:R-:W-:Y:S01]  /*2970*/  FMUL.FTZ R129, R63, -1.4426950216293334961 ;  /* 0xbfb8aa3b3f817820 */ /* 0x000fe20000410000 */
[----:B------:R-:W-:Y:S02]  /*2980*/  HADD2.F32 R67, -RZ, R67.H0_H0 ;  /* 0x20000043ff437230 */ /* 0x000fe40000004100 */
[----:B------:R-:W-:Y:S01]  /*2990*/  FADD.FTZ R123, R123, 1 ;  /* 0x3f8000007b7b7421 */ /* 0x000fe20000010000 */
[----:B------:R-:W-:Y:S02]  /*29a0*/  HADD2.F32 R71, -RZ, R71.H0_H0 ;  /* 0x20000047ff477230 */ /* 0x000fe40000004100 */
[----:B------:R-:W-:Y:S01]  /*29b0*/  FMUL.FTZ R132, R67, -1.4426950216293334961 ;  /* 0xbfb8aa3b43847820 */ /* 0x000fe20000410000 */
[----:B------:R-:W-:Y:S01]  /*29c0*/  MUFU.EX2 R129, R129 ;  /* 0x0000008100817308 */ /* 0x000fe20000000800 */
[----:B------:R-:W-:Y:S01]  /*29d0*/  HADD2.F32 R58, -RZ, R58.H0_H0 ;  /* 0x2000003aff3a7230 */ /* 0x000fe20000004100 */
[----:B--2---:R-:W-:Y:S04]  /*29e0*/  STS.U16 [R227], R50 ;  /* 0x00000032e3007388 */ /* 0x004fe80000000400 */
[----:B------:R-:W-:Y:S04]  /*29f0*/  STS.U16 [R198+0x40], R45 ;  /* 0x0000402dc6007388 */ /* 0x000fe80000000400 */
[----:B---3--:R-:W-:Y:S04]  /*2a00*/  STS.U16 [R197+0x80], R44 ;  /* 0x0000802cc5007388 */ /* 0x008fe80000000400 */
[----:B------:R-:W-:Y:S04]  /*2a10*/  STS.U16 [R196+0xc0], R75 ;  /* 0x0000c04bc4007388 */ /* 0x000fe80000000400 */
[----:B------:R-:W-:Y:S04]  /*2a20*/  STS.U16 [R195+0x100], R78 ;  /* 0x0001004ec3007388 */ /* 0x000fe80000000400 */
[----:B------:R-:W-:Y:S04]  /*2a30*/  STS.U16 [R194+0x140], R77 ;  /* 0x0001404dc2007388 */ /* 0x000fe80000000400 */
[----:B------:R-:W-:Y:S04]  /*2a40*/  STS.U16 [R193+0x180], R6 ;  /* 0x00018006c1007388 */ /* 0x000fe80000000400 */
[----:B------:R0:W-:Y:S04]  /*2a50*/  STS.U16 [R117+0x1c0], R80 ;  /* 0x0001c05075007388 */ /* 0x0001e80000000400 */
[----:B------:R-:W-:Y:S04]  /*2a60*/  STS.U16 [R116+0x200], R7 ;  /* 0x0002000774007388 */ /* 0x000fe80000000400 */
[----:B------:R1:W-:Y:S04]  /*2a70*/  STS.U16 [R115+0x240], R84 ;  /* 0x0002405473007388 */ /* 0x0003e80000000400 */
[----:B------:R-:W-:Y:S04]  /*2a80*/  STS.U16 [R114+0x280], R81 ;  /* 0x0002805172007388 */ /* 0x000fe80000000400 */
[----:B------:R2:W-:Y:S04]  /*2a90*/  STS.U16 [R113+0x2c0], R86 ;  /* 0x0002c05671007388 */ /* 0x0005e80000000400 */
[----:B------:R-:W-:Y:S04]  /*2aa0*/  STS.U16 [R112+0x300], R83 ;  /* 0x0003005370007388 */ /* 0x000fe80000000400 */
[----:B------:R-:W-:Y:S04]  /*2ab0*/  STS.U16 [R111+0x340], R126 ;  /* 0x0003407e6f007388 */ /* 0x000fe80000000400 */
[----:B------:R-:W-:Y:S04]  /*2ac0*/  STS.U16 [R110+0x380], R85 ;  /* 0x000380556e007388 */ /* 0x000fe80000000400 */
[----:B------:R-:W-:Y:S01]  /*2ad0*/  STS.U16 [R109+0x3c0], R128 ;  /* 0x0003c0806d007388 */ /* 0x000fe20000000400 */
[----:B------:R-:W-:-:S03]  /*2ae0*/  NOP ;  /* 0x0000000000007918 */ /* 0x000fc60000000000 */
[----:B------:R-:W3:Y:S04]  /*2af0*/  LDS.U16 R43, [R108] ;  /* 0x000000006c2b7984 */ /* 0x000ee80000000400 */
[----:B------:R-:W4:Y:S04]  /*2b00*/  LDS.U16 R44, [R108+0x2] ;  /* 0x000002006c2c7984 */ /* 0x000f280000000400 */
[----:B------:R-:W5:Y:S01]  /*2b10*/  LDS.U16 R45, [R108+0x4] ;  /* 0x000004006c2d7984 */ /* 0x000f620000000400 */
[----:B0-----:R-:W-:-:S03]  /*2b20*/  FADD.FTZ R80, R87, 1 ;  /* 0x3f80000057507421 */ /* 0x001fc60000010000 */
[----:B------:R-:W0:Y:S03]  /*2b30*/  LDS.U16 R50, [R108+0x6] ;  /* 0x000006006c327984 */ /* 0x000e260000000400 */
[----:B------:R-:W4:Y:S01]  /*2b40*/  MUFU.RCP R80, R80 ;  /* 0x0000005000507308 */ /* 0x000f220000001000 */
[----:B------:R-:W0:Y:S04]  /*2b50*/  LDS.U16 R75, [R108+0x8] ;  /* 0x000008006c4b7984 */ /* 0x000e280000000400 */
[----:B------:R-:W0:Y:S01]  /*2b60*/  LDS.U16 R77, [R108+0xa] ;  /* 0x00000a006c4d7984 */ /* 0x000e220000000400 */
[----:B-1----:R-:W-:Y:S01]  /*2b70*/  FADD.FTZ R84, R107, 1 ;  /* 0x3f8000006b547421 */ /* 0x002fe20000010000 */
[----:B------:R-:W-:Y:S01]  /*2b80*/  FADD.FTZ R6, -R82, 1 ;  /* 0x3f80000052067421 */ /* 0x000fe20000010100 */
[----:B--2---:R1:W-:Y:S01]  /*2b90*/  MUFU.RCP R86, R5 ;  /* 0x0000000500567308 */ /* 0x0043e20000001000 */
[----:B------:R-:W2:Y:S02]  /*2ba0*/  LDS.U16 R78, [R108+0xc] ;  /* 0x00000c006c4e7984 */ /* 0x000ea40000000400 */
[----:B------:R-:W-:Y:S01]  /*2bb0*/  FFMA.FTZ R6, R51, R6, 1 ;  /* 0x3f80000033067423 */ /* 0x000fe20000010006 */
[----:B---3--:R-:W-:-:S05]  /*2bc0*/  HADD2.F32 R43, -RZ, R43.H0_H0 ;  /* 0x2000002bff2b7230 */ /* 0x008fca0000004100 */
[----:B-1----:R-:W-:Y:S01]  /*2bd0*/  FMUL.FTZ R5, R60, R43 ;  /* 0x0000002b3c057220 */ /* 0x002fe20000410000 */
[----:B----4-:R-:W-:Y:S01]  /*2be0*/  HADD2.F32 R44, -RZ, R44.H0_H0 ;  /* 0x2000002cff2c7230 */ /* 0x010fe20000004100 */
[----:B------:R-:W1:Y:S02]  /*2bf0*/  MUFU.RCP R84, R84 ;  /* 0x0000005400547308 */ /* 0x000e640000001000 */
[----:B------:R-:W-:Y:S02]  /*2c00*/  FMUL.FTZ R5, R82, R5 ;  /* 0x0000000552057220 */ /* 0x000fe40000410000 */
[----:B------:R-:W-:Y:S02]  /*2c10*/  FMUL.FTZ R7, R69, R44 ;  /* 0x0000002c45077220 */ /* 0x000fe40000410000 */
[----:B------:R-:W-:Y:S01]  /*2c20*/  FMUL.FTZ R5, R5, R6 ;  /* 0x0000000605057220 */ /* 0x000fe20000410000 */
[C---:B------:R-:W-:Y:S01]  /*2c30*/  FADD.FTZ R6, -R80.reuse, 1 ;  /* 0x3f80000050067421 */ /* 0x040fe20000010100 */
[----:B------:R1:W3:Y:S01]  /*2c40*/  MUFU.RCP R81, R8 ;  /* 0x0000000800517308 */ /* 0x0002e20000001000 */
[----:B------:R-:W-:-:S02]  /*2c50*/  FMUL.FTZ R7, R80, R7 ;  /* 0x0000000750077220 */ /* 0x000fc40000410000 */
[----:B------:R-:W-:Y:S01]  /*2c60*/  FFMA.FTZ R6, R47, R6, 1 ;  /* 0x3f8000002f067423 */ /* 0x000fe20000010006 */
[----:B-----5:R-:W-:-:S03]  /*2c70*/  HADD2.F32 R45, -RZ, R45.H0_H0 ;  /* 0x2000002dff2d7230 */ /* 0x020fc60000004100 */
[----:B------:R-:W-:Y:S01]  /*2c80*/  FMUL.FTZ R142, R7, R6 ;  /* 0x00000006078e7220 */ /* 0x000fe20000410000 */
[----:B------:R4:W5:Y:S01]  /*2c90*/  MUFU.RCP R83, R9 ;  /* 0x0000000900537308 */ /* 0x0009620000001000 */
[----:B------:R-:W2:Y:S04]  /*2ca0*/  LDS.U16 R6, [R108+0xe] ;  /* 0x00000e006c067984 */ /* 0x000ea80000000400 */
[----:B------:R-:W2:Y:S01]  /*2cb0*/  LDS.U16 R7, [R108+0x10] ;  /* 0x000010006c077984 */ /* 0x000ea20000000400 */
[----:B-1----:R-:W-:Y:S01]  /*2cc0*/  FADD.FTZ R8, -R84, 1 ;  /* 0x3f80000054087421 */ /* 0x002fe20000010100 */
[----:B0-----:R-:W-:Y:S02]  /*2cd0*/  HADD2.F32 R50, -RZ, R50.H0_H0 ;  /* 0x20000032ff327230 */ /* 0x001fe40000004100 */
[----:B----4-:R-:W-:Y:S01]  /*2ce0*/  FMUL.FTZ R9, R68, R45 ;  /* 0x0000002d44097220 */ /* 0x010fe20000410000 */
[----:B------:R-:W0:Y:S01]  /*2cf0*/  MUFU.RCP R126, R123 ;  /* 0x0000007b007e7308 */ /* 0x000e220000001000 */
[----:B---3--:R-:W-:Y:S01]  /*2d00*/  FADD.FTZ R87, -R81, 1 ;  /* 0x3f80000051577421 */ /* 0x008fe20000010100 */
[----:B------:R-:W-:Y:S01]  /*2d10*/  FFMA.FTZ R8, R49, R8, 1 ;  /* 0x3f80000031087423 */ /* 0x000fe20000010008 */
[----:B------:R-:W-:-:S02]  /*2d20*/  FMUL.FTZ R9, R84, R9 ;  /* 0x0000000954097220 */ /* 0x000fc40000410000 */
[----:B------:R-:W-:-:S03]  /*2d30*/  FFMA.FTZ R107, R52, R87, 1 ;  /* 0x3f800000346b7423 */ /* 0x000fc60000010057 */
[----:B------:R1:W-:Y:S01]  /*2d40*/  MUFU.EX2 R139, R132 ;  /* 0x00000084008b7308 */ /* 0x0003e20000000800 */
[----:B------:R-:W-:Y:S01]  /*2d50*/  FMUL.FTZ R87, R9, R8 ;  /* 0x0000000809577220 */ /* 0x000fe20000410000 */
[----:B------:R-:W-:Y:S01]  /*2d60*/  FADD.FTZ R127, R127, 1 ;  /* 0x3f8000007f7f7421 */ /* 0x000fe20000010000 */
[----:B------:R-:W3:Y:S01]  /*2d70*/  LDS.U16 R8, [R108+0x12] ;  /* 0x000012006c087984 */ /* 0x000ee20000000400 */
[----:B------:R-:W-:Y:S01]  /*2d80*/  FMUL.FTZ R125, R58, -1.4426950216293334961 ;  /* 0xbfb8aa3b3a7d7820 */ /* 0x000fe20000410000 */
[----:B-1----:R-:W-:Y:S01]  /*2d90*/  FMUL.FTZ R132, R71, R50 ;  /* 0x0000003247847220 */ /* 0x002fe20000410000 */
[----:B------:R-:W-:Y:S02]  /*2da0*/  HADD2.F32 R106, -RZ, R106.H0_H0 ;  /* 0x2000006aff6a7230 */ /* 0x000fe40000004100 */
[----:B-----5:R-:W-:Y:S01]  /*2db0*/  FADD.FTZ R9, -R83, 1 ;  /* 0x3f80000053097421 */ /* 0x020fe20000010100 */
[----:B------:R-:W-:Y:S02]  /*2dc0*/  HADD2.F32 R124, -RZ, R124.H0_H0 ;  /* 0x2000007cff7c7230 */ /* 0x000fe40000004100 */
[----:B------:R-:W-:Y:S01]  /*2dd0*/  FMUL.FTZ R132, R81, R132 ;  /* 0x0000008451847220 */ /* 0x000fe20000410000 */
[----:B------:R-:W-:Y:S01]  /*2de0*/  HADD2.F32 R75, -RZ, R75.H0_H0 ;  /* 0x2000004bff4b7230 */ /* 0x000fe20000004100 */
[----:B------:R-:W1:Y:S01]  /*2df0*/  MUFU.RCP R128, R127 ;  /* 0x0000007f00807308 */ /* 0x000e620000001000 */
[----:B------:R-:W-:-:S02]  /*2e00*/  HADD2.F32 R77, -RZ, R77.H0_H0 ;  /* 0x2000004dff4d7230 */ /* 0x000fc40000004100 */
[----:B------:R-:W-:Y:S01]  /*2e10*/  FMUL.FTZ R144, R132, R107 ;  /* 0x0000006b84907220 */ /* 0x000fe20000410000 */
[----:B------:R-:W-:Y:S02]  /*2e20*/  HADD2.F32 R65, -RZ, R65.H0_H0 ;  /* 0x20000041ff417230 */ /* 0x000fe40000004100 */
[----:B------:R-:W-:Y:S01]  /*2e30*/  FFMA.FTZ R107, R54, R9, 1 ;  /* 0x3f800000366b7423 */ /* 0x000fe20000010009 */
[----:B------:R-:W-:Y:S02]  /*2e40*/  HADD2.F32 R79, -RZ, R79.H0_H0 ;  /* 0x2000004fff4f7230 */ /* 0x000fe40000004100 */
[----:B--2---:R-:W-:Y:S01]  /*2e50*/  HADD2.F32 R78, -RZ, R78.H0_H0 ;  /* 0x2000004eff4e7230 */ /* 0x004fe20000004100 */
[----:B------:R-:W2:Y:S01]  /*2e60*/  MUFU.EX2 R125, R125 ;  /* 0x0000007d007d7308 */ /* 0x000ea20000000800 */
[----:B------:R-:W-:Y:S01]  /*2e70*/  FMUL.FTZ R9, R106, R75 ;  /* 0x0000004b6a097220 */ /* 0x000fe20000410000 */
[----:B------:R-:W-:Y:S01]  /*2e80*/  FMUL.FTZ R134, R124, R77 ;  /* 0x0000004d7c867220 */ /* 0x000fe20000410000 */
[----:B------:R-:W-:Y:S01]  /*2e90*/  FADD.FTZ R132, -R86, 1 ;  /* 0x3f80000056847421 */ /* 0x000fe20000010100 */
[----:B------:R-:W-:Y:S01]  /*2ea0*/  FMUL.FTZ R130, R65, -1.4426950216293334961 ;  /* 0xbfb8aa3b41827820 */ /* 0x000fe20000410000 */
[----:B0-----:R-:W-:Y:S01]  /*2eb0*/  FADD.FTZ R136, -R126, 1 ;  /* 0x3f8000007e887421 */ /* 0x001fe20000010100 */
[----:B------:R-:W-:Y:S01]  /*2ec0*/  FMUL.FTZ R123, R79, R78 ;  /* 0x0000004e4f7b7220 */ /* 0x000fe20000410000 */
[----:B------:R-:W-:Y:S01]  /*2ed0*/  FADD.FTZ R129, R129, 1 ;  /* 0x3f80000081817421 */ /* 0x000fe20000010000 */
[----:B------:R-:W-:Y:S01]  /*2ee0*/  FMUL.FTZ R9, R86, R9 ;  /* 0x0000000956097220 */ /* 0x000fe20000410000 */
[----:B------:R-:W-:Y:S01]  /*2ef0*/  FMUL.FTZ R134, R83, R134 ;  /* 0x0000008653867220 */ /* 0x000fe20000410000 */
[----:B------:R-:W-:Y:S01]  /*2f00*/  FFMA.FTZ R132, R53, R132, 1 ;  /* 0x3f80000035847423 */ /* 0x000fe20000010084 */
[----:B------:R-:W-:Y:S01]  /*2f10*/  FFMA.FTZ R136, R55, R136, 1 ;  /* 0x3f80000037887423 */ /* 0x000fe20000010088 */
[----:B------:R-:W-:Y:S01]  /*2f20*/  FMUL.FTZ R123, R126, R123 ;  /* 0x0000007b7e7b7220 */ /* 0x000fe20000410000 */
[----:B------:R-:W-:Y:S01]  /*2f30*/  HADD2.F32 R66, -RZ, R66.H0_H0 ;  /* 0x20000042ff427230 */ /* 0x000fe20000004100 */
[----:B------:R-:W0:Y:S01]  /*2f40*/  MUFU.EX2 R133, R130 ;  /* 0x0000008200857308 */ /* 0x000e220000000800 */
[----:B------:R-:W-:Y:S01]  /*2f50*/  FMUL.FTZ R145, R9, R132 ;  /* 0x0000008409917220 */ /* 0x000fe20000410000 */
[----:B------:R-:W-:Y:S01]  /*2f60*/  FMUL.FTZ R146, R134, R107 ;  /* 0x0000006b86927220 */ /* 0x000fe20000410000 */
[----:B------:R-:W4:Y:S01]  /*2f70*/  LDS.U16 R9, [R108+0x14] ;  /* 0x000014006c097984 */ /* 0x000f220000000400 */
[----:B------:R-:W-:Y:S01]  /*2f80*/  FMUL.FTZ R147, R123, R136 ;  /* 0x000000887b937220 */ /* 0x000fe20000410000 */
[----:B------:R-:W-:-:S02]  /*2f90*/  HADD2.F32 R123, -RZ, R74.H0_H0 ;  /* 0x2000004aff7b7230 */ /* 0x000fc40000004100 */
[----:B------:R-:W-:Y:S01]  /*2fa0*/  LDS.U16 R134, [R108+0x18] ;  /* 0x000018006c867984 */ /* 0x000fe20000000400 */
[----:B------:R5:W-:Y:S01]  /*2fb0*/  MUFU.RCP R130, R129 ;  /* 0x0000008100827308 */ /* 0x000be20000001000 */
[----:B------:R-:W-:Y:S01]  /*2fc0*/  FMUL.FTZ R4, R66, -1.4426950216293334961 ;  /* 0xbfb8aa3b42047820 */ /* 0x000fe20000410000 */
[----:B-1----:R-:W-:Y:S01]  /*2fd0*/  FADD.FTZ R74, -R128, 1 ;  /* 0x3f800000804a7421 */ /* 0x002fe20000010100 */
[----:B------:R-:W-:Y:S02]  /*2fe0*/  HADD2.F32 R73, -RZ, R73.H0_H0 ;  /* 0x20000049ff497230 */ /* 0x000fe40000004100 */
[----:B--2---:R-:W-:Y:S01]  /*2ff0*/  FADD.FTZ R85, R125, 1 ;  /* 0x3f8000007d557421 */ /* 0x004fe20000010000 */
[----:B------:R-:W-:Y:S04]  /*3000*/  LDS.U16 R136, [R108+0x1a] ;  /* 0x00001a006c887984 */ /* 0x000fe80000000400 */
[----:B-----5:R-:W1:Y:S01]  /*3010*/  LDS.U16 R129, [R108+0x16] ;  /* 0x000016006c817984 */ /* 0x020e620000000400 */
[----:B------:R2:W5:Y:S01]  /*3020*/  MUFU.EX2 R137, R4 ;  /* 0x0000000400897308 */ /* 0x0005620000000800 */
[----:B------:R-:W-:-:S02]  /*3030*/  HADD2.F32 R125, -RZ, R72.H0_H0 ;  /* 0x20000048ff7d7230 */ /* 0x000fc40000004100 */
[----:B------:R-:W-:Y:S01]  /*3040*/  FFMA.FTZ R132, R61, R74, 1 ;  /* 0x3f8000003d847423 */ /* 0x000fe2000001004a */
[----:B------:R-:W-:Y:S02]  /*3050*/  HADD2.F32 R72, -RZ, R6.H0_H0 ;  /* 0x20000006ff487230 */ /* 0x000fe40000004100 */
[----:B------:R-:W-:Y:S01]  /*3060*/  HADD2.F32 R74, -RZ, R7.H0_H0 ;  /* 0x20000007ff4a7230 */ /* 0x000fe20000004100 */
[----:B------:R-:W1:Y:S01]  /*3070*/  LDS.U16 R6, [R108+0x1c] ;  /* 0x00001c006c067984 */ /* 0x000e620000000400 */
[----:B--2---:R-:W-:-:S03]  /*3080*/  FMUL.FTZ R4, R73, -1.4426950216293334961 ;  /* 0xbfb8aa3b49047820 */ /* 0x004fc60000410000 */
[----:B------:R-:W2:Y:S01]  /*3090*/  LDS.U16 R7, [R108+0x1e] ;  /* 0x00001e006c077984 */ /* 0x000ea20000000400 */
[----:B------:R-:W4:Y:S01]  /*30a0*/  MUFU.RCP R85, R85 ;  /* 0x0000005500557308 */ /* 0x000f220000001000 */
[----:B0-----:R-:W-:Y:S01]  /*30b0*/  FADD.FTZ R133, R133, 1 ;  /* 0x3f80000085857421 */ /* 0x001fe20000010000 */
[----:B------:R-:W-:-:S06]  /*30c0*/  HADD2.F32 R107, -RZ, R76.H0_H0 ;  /* 0x2000004cff6b7230 */ /* 0x000fcc0000004100 */
[----:B------:R-:W0:Y:S01]  /*30d0*/  MUFU.EX2 R4, R4 ;  /* 0x0000000400047308 */ /* 0x000e220000000800 */
[----:B---3--:R-:W-:Y:S02]  /*30e0*/  HADD2.F32 R76, -RZ, R8.H0_H0 ;  /* 0x20000008ff4c7230 */ /* 0x008fe40000004100 */
[----:B------:R-:W-:Y:S01]  /*30f0*/  FADD.FTZ R131, R131, 1 ;  /* 0x3f80000083837421 */ /* 0x000fe20000010000 */
[----:B-----5:R-:W-:Y:S01]  /*3100*/  FADD.FTZ R137, R137, 1 ;  /* 0x3f80000089897421 */ /* 0x020fe20000010000 */
[----:B------:R-:W-:-:S03]  /*3110*/  FADD.FTZ R148, -R130, 1 ;  /* 0x3f80000082947421 */ /* 0x000fc60000010100 */
[----:B------:R3:W5:Y:S01]  /*3120*/  MUFU.RCP R138, R133 ;  /* 0x00000085008a7308 */ /* 0x0007620000001000 */
[----:B----4-:R-:W-:Y:S01]  /*3130*/  FADD.FTZ R127, -R85, 1 ;  /* 0x3f800000557f7421 */ /* 0x010fe20000010100 */
[----:B------:R-:W-:Y:S01]  /*3140*/  FMUL.FTZ R8, R107, R72 ;  /* 0x000000486b087220 */ /* 0x000fe20000410000 */
[----:B------:R-:W-:Y:S01]  /*3150*/  FADD.FTZ R143, R140, 1 ;  /* 0x3f8000008c8f7421 */ /* 0x000fe20000010000 */
[----:B------:R-:W-:-:S04]  /*3160*/  FFMA.FTZ R150, R63, R148, 1 ;  /* 0x3f8000003f967423 */ /* 0x000fc80000010094 */
[----:B------:R4:W2:Y:S01]  /*3170*/  MUFU.RCP R135, R131 ;  /* 0x0000008300877308 */ /* 0x0008a20000001000 */
[----:B---3--:R-:W-:Y:S01]  /*3180*/  FMUL.FTZ R133, R125, R76 ;  /* 0x0000004c7d857220 */ /* 0x008fe20000410000 */
[----:B------:R-:W-:-:S03]  /*3190*/  FADD.FTZ R139, R139, 1 ;  /* 0x3f8000008b8b7421 */ /* 0x000fc60000010000 */
[----:B------:R-:W-:-:S03]  /*31a0*/  FMUL.FTZ R133, R130, R133 ;  /* 0x0000008582857220 */ /* 0x000fc60000410000 */
[----:B------:R0:W3:Y:S01]  /*31b0*/  MUFU.RCP R141, R137 ;  /* 0x00000089008d7308 */ /* 0x0000e20000001000 */
[----:B----4-:R-:W-:Y:S01]  /*31c0*/  FMUL.FTZ R131, R123, R74 ;  /* 0x0000004a7b837220 */ /* 0x010fe20000410000 */
[----:B------:R-:W-:Y:S01]  /*31d0*/  FFMA.FTZ R127, R58, R127, 1 ;  /* 0x3f8000003a7f7423 */ /* 0x000fe2000001007f */
[----:B------:R-:W-:Y:S01]  /*31e0*/  FMUL.FTZ R8, R85, R8 ;  /* 0x0000000855087220 */ /* 0x000fe20000410000 */
[----:B------:R-:W-:Y:S01]  /*31f0*/  FMUL.FTZ R149, R133, R150 ;  /* 0x0000009685957220 */ /* 0x000fe20000410000 */
[----:B------:R-:W-:Y:S01]  /*3200*/  FMUL.FTZ R131, R128, R131 ;  /* 0x0000008380837220 */ /* 0x000fe20000410000 */
[----:B------:R-:W-:Y:S02]  /*3210*/  HADD2.F32 R133, -RZ, R56.H0_H0 ;  /* 0x20000038ff857230 */ /* 0x000fe40000004100 */
[----:B0-----:R-:W-:Y:S01]  /*3220*/  FADD.FTZ R137, R4, 1 ;  /* 0x3f80000004897421 */ /* 0x001fe20000010000 */
[----:B------:R-:W0:Y:S01]  /*3230*/  MUFU.RCP R140, R139 ;  /* 0x0000008b008c7308 */ /* 0x000e220000001000 */
[----:B------:R-:W-:Y:S01]  /*3240*/  FMUL.FTZ R8, R8, R127 ;  /* 0x0000007f08087220 */ /* 0x000fe20000410000 */
[----:B------:R-:W-:Y:S01]  /*3250*/  FMUL.FTZ R148, R131, R132 ;  /* 0x0000008483947220 */ /* 0x000fe20000410000 */
[----:B------:R-:W-:-:S02]  /*3260*/  HADD2.F32 R127, -RZ, R62.H0_H0 ;  /* 0x2000003eff7f7230 */ /* 0x000fc40000004100 */
[----:B-----5:R-:W-:Y:S01]  /*3270*/  FADD.FTZ R4, -R138, 1 ;  /* 0x3f8000008a047421 */ /* 0x020fe20000010100 */
[----:B------:R-:W-:Y:S02]  /*3280*/  HADD2.F32 R132, -RZ, R59.H0_H0 ;  /* 0x2000003bff847230 */ /* 0x000fe40000004100 */
[----:B------:R-:W4:Y:S01]  /*3290*/  MUFU.RCP R143, R143 ;  /* 0x0000008f008f7308 */ /* 0x000f220000001000 */
[----:B------:R-:W-:Y:S02]  /*32a0*/  HADD2.F32 R131, -RZ, R57.H0_H0 ;  /* 0x20000039ff837230 */ /* 0x000fe40000004100 */
[----:B------:R-:W-:Y:S02]  /*32b0*/  HADD2.F32 R62, -RZ, R9.H0_H0 ;  /* 0x20000009ff3e7230 */ /* 0x000fe40000004100 */
[----:B-1----:R-:W-:-:S03]  /*32c0*/  HADD2.F32 R129, -RZ, R129.H0_H0 ;  /* 0x20000081ff817230 */ /* 0x002fc60000004100 */
[----:B------:R1:W5:Y:S01]  /*32d0*/  MUFU.RCP R56, R137 ;  /* 0x0000008900387308 */ /* 0x0003620000001000 */
[----:B------:R-:W-:Y:S02]  /*32e0*/  HADD2.F32 R134, -RZ, R134.H0_H0 ;  /* 0x20000086ff867230 */ /* 0x000fe40000004100 */
[----:B------:R-:W-:Y:S01]  /*32f0*/  FFMA.FTZ R150, R65, R4, 1 ;  /* 0x3f80000041967423 */ /* 0x000fe20000010004 */
[----:B--2---:R-:W-:Y:S01]  /*3300*/  FADD.FTZ R57, -R135, 1 ;  /* 0x3f80000087397421 */ /* 0x004fe20000010100 */
[----:B---3--:R-:W-:Y:S01]  /*3310*/  FADD.FTZ R59, -R141, 1 ;  /* 0x3f8000008d3b7421 */ /* 0x008fe20000010100 */
[----:B------:R-:W-:Y:S01]  /*3320*/  FMUL.FTZ R4, R127, R62 ;  /* 0x0000003e7f047220 */ /* 0x000fe20000410000 */
[----:B------:R-:W-:Y:S01]  /*3330*/  FMUL.FTZ R9, R132, R129 ;  /* 0x0000008184097220 */ /* 0x000fe20000410000 */
[----:B------:R-:W-:Y:S01]  /*3340*/  FMUL.FTZ R152, R131, R134 ;  /* 0x0000008683987220 */ /* 0x000fe20000410000 */
[----:B------:R-:W2:Y:S01]  /*3350*/  S2UR UR8, SR_CgaCtaId ;  /* 0x00000000000879c3 */ /* 0x000ea20000008800 */
[----:B-1----:R-:W-:-:S02]  /*3360*/  HADD2.F32 R137, -RZ, R48.H0_H0 ;  /* 0x20000030ff897230 */ /* 0x002fc40000004100 */
[----:B------:R-:W-:Y:S01]  /*3370*/  FFMA.FTZ R57, R64, R57, 1 ;  /* 0x3f80000040397423 */ /* 0x000fe20000010039 */
[----:B------:R-:W-:Y:S02]  /*3380*/  HADD2.F32 R139, -RZ, R46.H0_H0 ;  /* 0x2000002eff8b7230 */ /* 0x000fe40000004100 */
[----:B------:R-:W-:Y:S01]  /*3390*/  FFMA.FTZ R59, R66, R59, 1 ;  /* 0x3f800000423b7423 */ /* 0x000fe2000001003b */
[----:B------:R-:W-:Y:S01]  /*33a0*/  FMUL.FTZ R4, R135, R4 ;  /* 0x0000000487047220 */ /* 0x000fe20000410000 */
[----:B------:R-:W-:Y:S01]  /*33b0*/  FMUL.FTZ R9, R138, R9 ;  /* 0x000000098a097220 */ /* 0x000fe20000410000 */
[----:B------:R-:W-:Y:S02]  /*33c0*/  HADD2.F32 R136, -RZ, R136.H0_H0 ;  /* 0x20000088ff887230 */ /* 0x000fe40000004100 */
[----:B------:R-:W-:Y:S01]  /*33d0*/  FMUL.FTZ R152, R141, R152 ;  /* 0x000000988d987220 */ /* 0x000fe20000410000 */
[----:B------:R-:W-:Y:S02]  /*33e0*/  HADD2.F32 R48, -RZ, R6.H0_H0 ;  /* 0x20000006ff307230 */ /* 0x000fe40000004100 */
[----:B------:R-:W-:-:S02]  /*33f0*/  HADD2.F32 R46, -RZ, R7.H0_H0 ;  /* 0x20000007ff2e7230 */ /* 0x000fc40000004100 */
[----:B------:R-:W-:Y:S01]  /*3400*/  FMUL.FTZ R4, R4, R57 ;  /* 0x0000003904047220 */ /* 0x000fe20000410000 */
[----:B------:R-:W-:Y:S01]  /*3410*/  FMUL.FTZ R9, R9, R150 ;  /* 0x0000009609097220 */ /* 0x000fe20000410000 */
[----:B------:R-:W-:Y:S01]  /*3420*/  FMUL.FTZ R59, R152, R59 ;  /* 0x0000003b983b7220 */ /* 0x000fe20000410000 */
[----:B0-----:R-:W-:Y:S01]  /*3430*/  FADD.FTZ R150, -R140, 1 ;  /* 0x3f8000008c967421 */ /* 0x001fe20000010100 */
[----:B------:R-:W-:Y:S01]  /*3440*/  FMUL.FTZ R57, R133, R136 ;  /* 0x0000008885397220 */ /* 0x000fe20000410000 */
[----:B----4-:R-:W-:Y:S01]  /*3450*/  FADD.FTZ R151, -R143, 1 ;  /* 0x3f8000008f977421 */ /* 0x010fe20000010100 */
[----:B------:R-:W-:Y:S01]  /*3460*/  FMUL.FTZ R6, R137, R48 ;  /* 0x0000003089067220 */ /* 0x000fe20000410000 */
[----:B-----5:R-:W-:Y:S01]  /*3470*/  FADD.FTZ R152, -R56, 1 ;  /* 0x3f80000038987421 */ /* 0x020fe20000010100 */
[----:B------:R-:W-:Y:S01]  /*3480*/  FMUL.FTZ R7, R139, R46 ;  /* 0x0000002e8b077220 */ /* 0x000fe20000410000 */
[----:B------:R-:W-:Y:S01]  /*3490*/  FFMA.FTZ R150, R67, R150, 1 ;  /* 0x3f80000043967423 */ /* 0x000fe20000010096 */
[----:B------:R-:W-:Y:S01]  /*34a0*/  FMUL.FTZ R57, R140, R57 ;  /* 0x000000398c397220 */ /* 0x000fe20000410000 */
[----:B------:R-:W-:Y:S01]  /*34b0*/  FFMA.FTZ R151, R70, R151, 1 ;  /* 0x3f80000046977423 */ /* 0x000fe20000010097 */
[----:B------:R-:W-:Y:S01]  /*34c0*/  FMUL.FTZ R6, R143, R6 ;  /* 0x000000068f067220 */ /* 0x000fe20000410000 */
[----:B------:R-:W-:Y:S01]  /*34d0*/  FFMA.FTZ R152, R73, R152, 1 ;  /* 0x3f80000049987423 */ /* 0x000fe20000010098 */
[----:B------:R-:W-:Y:S01]  /*34e0*/  FMUL.FTZ R7, R56, R7 ;  /* 0x0000000738077220 */ /* 0x000fe20000410000 */
[----:B------:R-:W-:Y:S01]  /*34f0*/  F2FP.F16.F32.PACK_AB R5, R142, R5 ;  /* 0x000000058e05723e */ /* 0x000fe200000000ff */
[----:B------:R-:W-:Y:S01]  /*3500*/  BAR.SYNC.DEFER_BLOCKING 0x0 ;  /* 0x0000000000007b1d */ /* 0x000fe20000010000 */
[----:B------:R-:W-:Y:S01]  /*3510*/  F2FP.F16.F32.PACK_AB R8, R8, R147 ;  /* 0x000000930808723e */ /* 0x000fe200000000ff */
[----:B------:R-:W-:Y:S01]  /*3520*/  FMUL.FTZ R150, R57, R150 ;  /* 0x0000009639967220 */ /* 0x000fe20000410000 */
[----:B------:R-:W-:Y:S01]  /*3530*/  FMUL.FTZ R6, R6, R151 ;  /* 0x0000009706067220 */ /* 0x000fe20000410000 */
[----:B------:R-:W-:Y:S01]  /*3540*/  FMUL.FTZ R7, R7, R152 ;  /* 0x0000009807077220 */ /* 0x000fe20000410000 */
[----:B------:R-:W-:-:S02]  /*3550*/  PRMT R57, R5, 0x7632, R57 ;  /* 0x0000763205397816 */ /* 0x000fc40000000039 */
[----:B------:R-:W-:Y:S01]  /*3560*/  ISETP.NE.AND P1, PT, R231, RZ, PT ;  /* 0x000000ffe700720c */ /* 0x000fe20003f25270 */
[----:B------:R-:W-:Y:S01]  /*3570*/  UMOV UR7, 0x400 ;  /* 0x0000040000077882 */ /* 0x000fe20000000000 */
[----:B------:R-:W-:Y:S02]  /*3580*/  F2FP.F16.F32.PACK_AB R87, R144, R87 ;  /* 0x000000579057723e */ /* 0x000fe400000000ff */
[----:B------:R-:W-:Y:S02]  /*3590*/  F2FP.F16.F32.PACK_AB R145, R146, R145 ;  /* 0x000000919291723e */ /* 0x000fe400000000ff */
[----:B------:R-:W-:Y:S02]  /*35a0*/  F2FP.F16.F32.PACK_AB R148, R149, R148 ;  /* 0x000000949594723e */ /* 0x000fe400000000ff */
[----:B------:R-:W-:Y:S02]  /*35b0*/  F2FP.F16.F32.PACK_AB R4, R9, R4 ;  /* 0x000000040904723e */ /* 0x000fe400000000ff */
[----:B------:R-:W-:-:S02]  /*35c0*/  F2FP.F16.F32.PACK_AB R59, R150, R59 ;  /* 0x0000003b963b723e */ /* 0x000fc400000000ff */
[----:B------:R-:W-:Y:S01]  /*35d0*/  F2FP.F16.F32.PACK_AB R6, R7, R6 ;  /* 0x000000060706723e */ /* 0x000fe200000000ff */
[----:B------:R0:W-:Y:S01]  /*35e0*/  STS.U16 [R108], R5 ;  /* 0x000000056c007388 */ /* 0x0001e20000000400 */
[----:B--2---:R-:W-:Y:S01]  /*35f0*/  ULEA UR7, UR8, UR7, 0x18 ;  /* 0x0000000708077291 */ /* 0x004fe2000f8ec03f */
[----:B------:R-:W-:Y:S02]  /*3600*/  PRMT R142, R87, 0x7632, R142 ;  /* 0x00007632578e7816 */ /* 0x000fe4000000008e */
[----:B------:R1:W-:Y:S01]  /*3610*/  STS.U16 [R108+0x2], R57 ;  /* 0x000002396c007388 */ /* 0x0003e20000000400 */
[----:B0-----:R-:W-:-:S03]  /*3620*/  PRMT R5, R8, 0x7632, R5 ;  /* 0x0000763208057816 */ /* 0x001fc60000000005 */
[----:B------:R0:W-:Y:S01]  /*3630*/  STS.U16 [R108+0xc], R8 ;  /* 0x00000c086c007388 */ /* 0x0001e20000000400 */
[----:B------:R-:W-:Y:S02]  /*3640*/  PRMT R144, R145, 0x7632, R144 ;  /* 0x0000763291907816 */ /* 0x000fe40000000090 */
[----:B------:R-:W-:Y:S01]  /*3650*/  PRMT R9, R148, 0x7632, R9 ;  /* 0x0000763294097816 */ /* 0x000fe20000000009 */
[----:B------:R2:W-:Y:S01]  /*3660*/  STS.U16 [R108+0xe], R5 ;  /* 0x00000e056c007388 */ /* 0x0005e20000000400 */
[----:B-1----:R-:W-:Y:S02]  /*3670*/  PRMT R57, R4, 0x7632, R57 ;  /* 0x0000763204397816 */ /* 0x002fe40000000039 */
[C---:B------:R-:W-:Y:S02]  /*3680*/  PRMT R7, R59.reuse, 0x7610, R7 ;  /* 0x000076103b077816 */ /* 0x040fe40000000007 */
[----:B0-----:R-:W-:Y:S02]  /*3690*/  PRMT R8, R59, 0x7632, R8 ;  /* 0x000076323b087816 */ /* 0x001fe40000000008 */
[----:B--2---:R-:W-:Y:S01]  /*36a0*/  PRMT R5, R6, 0x7632, R5 ;  /* 0x0000763206057816 */ /* 0x004fe20000000005 */
[----:B------:R0:W-:Y:S04]  /*36b0*/  STS.U16 [R108+0x4], R87 ;  /* 0x000004576c007388 */ /* 0x0001e80000000400 */
[----:B------:R-:W-:Y:S04]  /*36c0*/  STS.U16 [R108+0x6], R142 ;  /* 0x0000068e6c007388 */ /* 0x000fe80000000400 */
        /* <DEDUP_REMOVED lines=9> */
[----:B------:R2:W-:Y:S01]  /*3760*/  STS.U16 [R108+0x1e], R5 ;  /* 0x00001e056c007388 */ /* 0x0005e20000000400 */
[----:B------:R-:W-:-:S03]  /*3770*/  NOP ;  /* 0x0000000000007918 */ /* 0x000fc60000000000 */
[----:B------:R-:W-:Y:S01]  /*3780*/  LDS.U16 R57, [R227] ;  /* 0x00000000e3397984 */ /* 0x000fe20000000400 */
[----:B0-----:R-:W-:Y:S01]  /*3790*/  MOV R87, UR7 ;  /* 0x0000000700577c02 */ /* 0x001fe20008000f00 */
[----:B-1----:R-:W0:Y:S02]  /*37a0*/  LDC.64 R6, c[0x0][0x398] ;  /* 0x0000e600ff067b82 */ /* 0x002e240000000a00 */
        /* <DEDUP_REMOVED lines=16> */
[----:B------:R-:W-:Y:S06]  /*38b0*/  BAR.SYNC.DEFER_BLOCKING 0x0 ;  /* 0x0000000000007b1d */ /* 0x000fec0000010000 */
[----:B------:R-:W1:Y:S01]  /*38c0*/  LDS R148, [R87+0x1080] ;  /* 0x0010800057947984 */ /* 0x000e620000000800 */
[C---:B0-----:R-:W-:Y:S01]  /*38d0*/  IMAD R8, R6.reuse, UR22, RZ ;  /* 0x0000001606087c24 */ /* 0x041fe2000f8e02ff */
[----:B------:R-:W-:Y:S01]  /*38e0*/  IADD3 R2, P2, R11, R2, RZ ;  /* 0x000000020b027210 */ /* 0x000fe20007f5e0ff */
[----:B--2---:R-:W-:Y:S01]  /*38f0*/  IMAD.WIDE.U32 R4, R6, UR16, RZ ;  /* 0x0000001006047c25 */ /* 0x004fe2000f8e00ff */
[----:B------:R-:W-:Y:S03]  /*3900*/  BSSY B0, `(.L_x_133) ;  /* 0x0000011000007945 */ /* 0x000fe60003800000 */
[----:B------:R-:W-:Y:S01]  /*3910*/  IMAD R9, R7, UR16, R8 ;  /* 0x0000001007097c24 */ /* 0x000fe2000f8e0208 */
[----:B------:R-:W-:-:S04]  /*3920*/  IADD3.X R3, R0, R3, RZ, P2, !PT ;  /* 0x0000000300037210 */ /* 0x000fc800017fe4ff */
[----:B------:R-:W-:Y:S02]  /*3930*/  IADD3 R145, R5, R9, RZ ;  /* 0x0000000905917210 */ /* 0x000fe40007ffe0ff */
[----:B-1----:R-:W-:-:S13]  /*3940*/  ISETP.GE.AND P0, PT, R11, R148, PT ;  /* 0x000000940b00720c */ /* 0x002fda0003f06270 */
[----:B------:R-:W-:Y:S05]  /*3950*/  @P0 BRA `(.L_x_134) ;  /* 0x00000000002c0947 */ /* 0x000fea0003800000 */
[----:B------:R-:W-:Y:S01]  /*3960*/  IMAD.WIDE.U32 R6, R6, UR16, R2 ;  /* 0x0000001006067c25 */ /* 0x000fe2000f8e0002 */
[----:B------:R-:W-:-:S03]  /*3970*/  ULDC.64 UR18, c[0x0][0x3a0] ;  /* 0x0000e80000127ab9 */ /* 0x000fc60000000a00 */
[----:B------:R-:W-:Y:S01]  /*3980*/  IMAD R147, R121, UR18, RZ ;  /* 0x0000001279937c24 */ /* 0x000fe2000f8e02ff */
[----:B------:R-:W-:-:S03]  /*3990*/  IADD3 R7, R9, R7, RZ ;  /* 0x0000000709077210 */ /* 0x000fc60007ffe0ff */
[C---:B------:R-:W-:Y:S02]  /*39a0*/  IMAD R147, R122.reuse, UR19, R147 ;  /* 0x000000137a937c24 */ /* 0x040fe4000f8e0293 */
[----:B------:R-:W-:Y:S01]  /*39b0*/  IMAD.WIDE.U32 R6, R122, UR18, R6 ;  /* 0x000000127a067c25 */ /* 0x000fe2000f8e0006 */
[----:B------:R-:W-:-:S04]  /*39c0*/  ULDC.64 UR18, c[0x0][0x3e8] ;  /* 0x0000fa0000127ab9 */ /* 0x000fc80000000a00 */
[----:B------:R-:W-:Y:S02]  /*39d0*/  IADD3 R7, R7, R147, RZ ;  /* 0x0000009307077210 */ /* 0x000fe40007ffe0ff */
[----:B------:R-:W-:-:S04]  /*39e0*/  LEA R8, P0, R6, UR18, 0x1 ;  /* 0x0000001206087c11 */ /* 0x000fc8000f8008ff */
[----:B------:R-:W-:-:S05]  /*39f0*/  LEA.HI.X R9, R6, UR19, R7, 0x1, P0 ;  /* 0x0000001306097c11 */ /* 0x000fca00080f0c07 */
[----:B------:R0:W-:Y:S04]  /*3a00*/  STG.E.U16 desc[UR14][R8.64], R57 ;  /* 0x0000003908007986 */ /* 0x0001e8000c10150e */
.L_x_134:
[----:B------:R-:W-:Y:S05]  /*3a10*/  BSYNC B0 ;  /* 0x0000000000007941 */ /* 0x000fea0003800000 */
.L_x_133:
[----:B------:R-:W-:Y:S01]  /*3a20*/  MOV R5, R145 ;  /* 0x0000009100057202 */ /* 0x000fe20000000f00 */
[----:B------:R-:W-:Y:S01]  /*3a30*/  ULDC.64 UR20, c[0x0][0x3a0] ;  /* 0x0000e80000147ab9 */ /* 0x000fe20000000a00 */
[----:B------:R-:W-:Y:S01]  /*3a40*/  ULDC.64 UR18, c[0x0][0x3e8] ;  /* 0x0000fa0000127ab9 */ /* 0x000fe20000000a00 */
[----:B------:R-:W-:Y:S01]  /*3a50*/  IMAD R7, R121, UR20, RZ ;  /* 0x0000001479077c24 */ /* 0x000fe2000f8e02ff */
[-C--:B------:R-:W-:Y:S01]  /*3a60*/  ISETP.GE.AND P0, PT, R12, R148.reuse, PT ;  /* 0x000000940c00720c */ /* 0x080fe20003f06270 */
[----:B------:R-:W-:Y:S01]  /*3a70*/  IMAD.WIDE.U32 R4, R122, UR20, R4 ;  /* 0x000000147a047c25 */ /* 0x000fe2000f8e0004 */
[----:B------:R-:W-:-:S03]  /*3a80*/  ISETP.GE.AND P4, PT, R16, R148, PT ;  /* 0x000000941000720c */ /* 0x000fc60003f86270 */
[----:B------:R-:W-:Y:S01]  /*3a90*/  FMUL.FTZ R142, R51, R82 ;  /* 0x00000052338e7220 */ /* 0x000fe20000410000 */
[----:B------:R-:W-:Y:S01]  /*3aa0*/  ISETP.GE.AND P5, PT, R17, R148, PT ;  /* 0x000000941100720c */ /* 0x000fe20003fa6270 */
[----:B0-----:R-:W-:Y:S01]  /*3ab0*/  IMAD R8, R122, UR21, R7 ;  /* 0x000000157a087c24 */ /* 0x001fe2000f8e0207 */
[----:B------:R-:W-:Y:S01]  /*3ac0*/  IADD3 R6, P3, R237, R4, RZ ;  /* 0x00000004ed067210 */ /* 0x000fe20007f7e0ff */
[----:B------:R-:W-:Y:S01]  /*3ad0*/  HADD2.F32 R42, -RZ, R42.H0_H0 ;  /* 0x2000002aff2a7230 */ /* 0x000fe20000004100 */
[----:B------:R-:W-:Y:S01]  /*3ae0*/  LEA R7, P2, R11, UR18, 0x1 ;  /* 0x000000120b077c11 */ /* 0x000fe2000f8408ff */
[----:B------:R-:W-:Y:S01]  /*3af0*/  HADD2.F32 R41, -RZ, R41.H0_H0 ;  /* 0x20000029ff297230 */ /* 0x000fe20000004100 */
[----:B------:R-:W-:Y:S01]  /*3b00*/  IADD3.X R5, R239, R8, R5, P3, !PT ;  /* 0x00000008ef057210 */ /* 0x000fe20001ffe405 */
[----:B------:R-:W-:Y:S01]  /*3b10*/  HADD2.F32 R40, -RZ, R40.H0_H0 ;  /* 0x20000028ff287230 */ /* 0x000fe20000004100 */
[----:B------:R-:W-:Y:S01]  /*3b20*/  LEA.HI.X R8, R11, UR19, R0, 0x1, P2 ;  /* 0x000000130b087c11 */ /* 0x000fe200090f0c00 */
[----:B------:R-:W-:Y:S01]  /*3b30*/  ULDC.64 UR18, c[0x0][0x320] ;  /* 0x0000c80000127ab9 */ /* 0x000fe20000000a00 */
[C---:B------:R-:W-:Y:S01]  /*3b40*/  LEA R4, P2, R6.reuse, R7, 0x1 ;  /* 0x0000000706047211 */ /* 0x040fe200078408ff */
[----:B------:R-:W-:Y:S01]  /*3b50*/  HADD2.F32 R39, -RZ, R39.H0_H0 ;  /* 0x20000027ff277230 */ /* 0x000fe20000004100 */
[----:B------:R-:W-:Y:S01]  /*3b60*/  ISETP.GE.AND P3, PT, R13, R148, PT ;  /* 0x000000940d00720c */ /* 0x000fe20003f66270 */
[----:B------:R-:W-:Y:S01]  /*3b70*/  HADD2.F32 R38, -RZ, R38.H0_H0 ;  /* 0x20000026ff267230 */ /* 0x000fe20000004100 */
[----:B------:R-:W-:Y:S01]  /*3b80*/  LEA.HI.X R5, R6, R8, R5, 0x1, P2 ;  /* 0x0000000806057211 */ /* 0x000fe200010f0c05 */
[----:B------:R-:W-:Y:S01]  /*3b90*/  HADD2.F32 R37, -RZ, R37.H0_H0 ;  /* 0x20000025ff257230 */ /* 0x000fe20000004100 */
[-C--:B------:R-:W-:Y:S01]  /*3ba0*/  ISETP.GE.AND P2, PT, R14, R148.reuse, PT ;  /* 0x000000940e00720c */ /* 0x080fe20003f46270 */
[----:B------:R-:W-:Y:S01]  /*3bb0*/  HADD2.F32 R36, -RZ, R36.H0_H0 ;  /* 0x20000024ff247230 */ /* 0x000fe20000004100 */
[-C--:B------:R-:W-:Y:S01]  /*3bc0*/  ISETP.GE.AND P6, PT, R18, R148.reuse, PT ;  /* 0x000000941200720c */ /* 0x080fe20003fc6270 */
[----:B------:R-:W-:Y:S01]  /*3bd0*/  @!P0 STG.E.U16 desc[UR14][R4.64+-0xf80], R149 ;  /* 0xfff0809504008986 */ /* 0x000fe2000c10150e */
[----:B------:R-:W-:Y:S01]  /*3be0*/  ISETP.GE.AND P0, PT, R15, R148, PT ;  /* 0x000000940f00720c */ /* 0x000fe20003f06270 */
[----:B------:R-:W-:-:S02]  /*3bf0*/  HADD2.F32 R35, -RZ, R35.H0_H0 ;  /* 0x20000023ff237230 */ /* 0x000fc40000004100 */
[----:B------:R-:W-:Y:S01]  /*3c00*/  FMUL.FTZ R47, R47, R80 ;  /* 0x000000502f2f7220 */ /* 0x000fe20000410000 */
[----:B------:R-:W-:Y:S01]  /*3c10*/  @!P4 STG.E.U16 desc[UR14][R4.64+-0xe80], R157 ;  /* 0xfff1809d0400c986 */ /* 0x000fe2000c10150e */
[----:B------:R-:W-:Y:S01]  /*3c20*/  ISETP.GE.AND P4, PT, R25, R148, PT ;  /* 0x000000941900720c */ /* 0x000fe20003f86270 */
[----:B------:R-:W-:Y:S02]  /*3c30*/  HADD2.F32 R34, -RZ, R34.H0_H0 ;  /* 0x20000022ff227230 */ /* 0x000fe40000004100 */
[----:B------:R-:W-:Y:S01]  /*3c40*/  FMUL.FTZ R49, R49, R84 ;  /* 0x0000005431317220 */ /* 0x000fe20000410000 */
[----:B------:R-:W-:Y:S01]  /*3c50*/  @!P3 STG.E.U16 desc[UR14][R4.64+-0xf40], R151 ;  /* 0xfff0c0970400b986 */ /* 0x000fe2000c10150e */
[-C--:B------:R-:W-:Y:S01]  /*3c60*/  ISETP.GE.AND P3, PT, R19, R148.reuse, PT ;  /* 0x000000941300720c */ /* 0x080fe20003f66270 */
[----:B------:R-:W-:Y:S02]  /*3c70*/  HADD2.F32 R33, -RZ, R33.H0_H0 ;  /* 0x20000021ff217230 */ /* 0x000fe40000004100 */
[----:B------:R-:W-:Y:S01]  /*3c80*/  FMUL.FTZ R144, R52, R81 ;  /* 0x0000005134907220 */ /* 0x000fe20000410000 */
[----:B------:R-:W-:Y:S01]  /*3c90*/  @!P2 STG.E.U16 desc[UR14][R4.64+-0xf00], R153 ;  /* 0xfff100990400a986 */ /* 0x000fe2000c10150e */
[----:B------:R-:W-:Y:S01]  /*3ca0*/  ISETP.GE.AND P2, PT, R20, R148, PT ;  /* 0x000000941400720c */ /* 0x000fe20003f46270 */
[----:B------:R-:W-:-:S02]  /*3cb0*/  HADD2.F32 R32, -RZ, R32.H0_H0 ;  /* 0x20000020ff207230 */ /* 0x000fc40000004100 */
[----:B------:R-:W-:Y:S01]  /*3cc0*/  FMUL.FTZ R145, R53, R86 ;  /* 0x0000005635917220 */ /* 0x000fe20000410000 */
[----:B------:R-:W-:Y:S01]  /*3cd0*/  @!P0 STG.E.U16 desc[UR14][R4.64+-0xec0], R155 ;  /* 0xfff1409b04008986 */ /* 0x000fe2000c10150e */
[-C--:B------:R-:W-:Y:S01]  /*3ce0*/  ISETP.GE.AND P0, PT, R21, R148.reuse, PT ;  /* 0x000000941500720c */ /* 0x080fe20003f06270 */
[----:B------:R-:W-:Y:S02]  /*3cf0*/  HADD2.F32 R31, -RZ, R31.H0_H0 ;  /* 0x2000001fff1f7230 */ /* 0x000fe40000004100 */
[----:B------:R-:W-:Y:S01]  /*3d00*/  FMUL.FTZ R146, R54, R83 ;  /* 0x0000005336927220 */ /* 0x000fe20000410000 */
[----:B------:R-:W-:Y:S01]  /*3d10*/  @!P5 STG.E.U16 desc[UR14][R4.64+-0xe40], R159 ;  /* 0xfff1c09f0400d986 */ /* 0x000fe2000c10150e */
[----:B------:R-:W-:Y:S01]  /*3d20*/  ISETP.GE.AND P5, PT, R22, R148, PT ;  /* 0x000000941600720c */ /* 0x000fe20003fa6270 */
[----:B------:R-:W-:Y:S02]  /*3d30*/  HADD2.F32 R30, -RZ, R30.H0_H0 ;  /* 0x2000001eff1e7230 */ /* 0x000fe40000004100 */
[----:B------:R-:W-:Y:S01]  /*3d40*/  FMUL.FTZ R126, R55, R126 ;  /* 0x0000007e377e7220 */ /* 0x000fe20000410000 */
        /* <DEDUP_REMOVED lines=9> */
[----:B------:R-:W-:Y:S01]  /*3de0*/  ISETP.NE.U32.AND P0, PT, RZ, UR18, PT ;  /* 0x00000012ff007c0c */ /* 0x000fe2000bf05070 */
[----:B------:R-:W-:Y:S02]  /*3df0*/  HADD2.F32 R29, -RZ, R29.H0_H0 ;  /* 0x2000001dff1d7230 */ /* 0x000fe40000004100 */
[----:B------:R-:W-:Y:S01]  /*3e00*/  FMUL.FTZ R63, R63, R130 ;  /* 0x000000823f3f7220 */ /* 0x000fe20000410000 */
[----:B------:R-:W-:Y:S01]  /*3e10*/  @!P2 STG.E.U16 desc[UR14][R4.64+-0xd80], R165 ;  /* 0xfff280a50400a986 */ /* 0x000fe2000c10150e */
[----:B------:R-:W-:Y:S01]  /*3e20*/  ISETP.NE.AND.EX P0, PT, RZ, UR19, PT, P0 ;  /* 0x00000013ff007c0c */ /* 0x000fe2000bf05300 */
[----:B------:R-:W-:Y:S01]  /*3e30*/  FMUL.FTZ R64, R64, R135 ;  /* 0x0000008740407220 */ /* 0x000fe20000410000 */
[----:B------:R-:W-:Y:S01]  /*3e40*/  ISETP.GE.AND P2, PT, R24, R148, PT ;  /* 0x000000941800720c */ /* 0x000fe20003f46270 */
[----:B------:R-:W-:Y:S01]  /*3e50*/  FMUL.FTZ R65, R65, R138 ;  /* 0x0000008a41417220 */ /* 0x000fe20000410000 */
[----:B------:R-:W-:Y:S01]  /*3e60*/  FMUL.FTZ R66, R66, R141 ;  /* 0x0000008d42427220 */ /* 0x000fe20000410000 */
[----:B------:R-:W-:Y:S01]  /*3e70*/  FMUL.FTZ R67, R67, R140 ;  /* 0x0000008c43437220 */ /* 0x000fe20000410000 */
[----:B------:R-:W-:Y:S01]  /*3e80*/  FMUL.FTZ R70, R70, R143 ;  /* 0x0000008f46467220 */ /* 0x000fe20000410000 */
[----:B------:R-:W-:Y:S01]  /*3e90*/  FMUL.FTZ R73, R73, R56 ;  /* 0x0000003849497220 */ /* 0x000fe20000410000 */
[----:B------:R-:W-:Y:S01]  /*3ea0*/  @!P5 STG.E.U16 desc[UR14][R4.64+-0xd00], R169 ;  /* 0xfff300a90400d986 */ /* 0x000fe2000c10150e */
[----:B------:R-:W-:Y:S01]  /*3eb0*/  FADD.FTZ R86, R42, UR5 ;  /* 0x000000052a567e21 */ /* 0x000fe20008010000 */
[----:B------:R-:W-:Y:S01]  /*3ec0*/  FADD.FTZ R85, R41, UR5 ;  /* 0x0000000529557e21 */ /* 0x000fe20008010000 */
[----:B------:R-:W-:Y:S01]  /*3ed0*/  FADD.FTZ R84, R40, UR5 ;  /* 0x0000000528547e21 */ /* 0x000fe20008010000 */
        /* <DEDUP_REMOVED lines=8> */
[----:B------:R0:W-:Y:S01]  /*3f60*/  @!P3 STG.E.U16 desc[UR14][R4.64+-0xfc0], R59 ;  /* 0xfff0403b0400b986 */ /* 0x0001e2000c10150e */
[----:B------:R-:W-:Y:S01]  /*3f70*/  FADD.FTZ R56, R32, UR5 ;  /* 0x0000000520387e21 */ /* 0x000fe20008010000 */
[----:B------:R-:W-:Y:S01]  /*3f80*/  FADD.FTZ R55, R31, UR5 ;  /* 0x000000051f377e21 */ /* 0x000fe20008010000 */
[----:B------:R-:W-:Y:S01]  /*3f90*/  FADD.FTZ R54, R30, UR5 ;  /* 0x000000051e367e21 */ /* 0x000fe20008010000 */
[----:B------:R1:W-:Y:S01]  /*3fa0*/  @!P4 STG.E.U16 desc[UR14][R4.64+-0xc40], R175 ;  /* 0xfff3c0af0400c986 */ /* 0x0003e2000c10150e */
[----:B------:R-:W-:Y:S01]  /*3fb0*/  FADD.FTZ R53, R27, UR5 ;  /* 0x000000051b357e21 */ /* 0x000fe20008010000 */
[----:B------:R-:W-:Y:S01]  /*3fc0*/  FADD.FTZ R52, R28, UR5 ;  /* 0x000000051c347e21 */ /* 0x000fe20008010000 */
[----:B------:R-:W-:Y:S01]  /*3fd0*/  FADD.FTZ R51, R29, UR5 ;  /* 0x000000051d337e21 */ /* 0x000fe20008010000 */
[----:B------:R-:W-:Y:S01]  /*3fe0*/  FMUL.FTZ R60, R60, R142 ;  /* 0x0000008e3c3c7220 */ /* 0x000fe20000410000 */
[----:B------:R-:W-:Y:S01]  /*3ff0*/  FMUL.FTZ R69, R69, R47 ;  /* 0x0000002f45457220 */ /* 0x000fe20000410000 */
[----:B------:R-:W-:Y:S01]  /*4000*/  FMUL.FTZ R68, R68, R49 ;  /* 0x0000003144447220 */ /* 0x000fe20000410000 */
[----:B------:R-:W-:Y:S01]  /*4010*/  FMUL.FTZ R71, R71, R144 ;  /* 0x0000009047477220 */ /* 0x000fe20000410000 */
[----:B0-----:R-:W-:Y:S01]  /*4020*/  FADD.FTZ R59, R35, UR5 ;  /* 0x00000005233b7e21 */ /* 0x001fe20008010000 */
[----:B------:R-:W-:Y:S01]  /*4030*/  FMUL.FTZ R106, R106, R145 ;  /* 0x000000916a6a7220 */ /* 0x000fe20000410000 */
        /* <DEDUP_REMOVED lines=8> */
[----:B-1----:R-:W-:Y:S01]  /*40c0*/  FMUL.FTZ R5, R133, R67 ;  /* 0x0000004385057220 */ /* 0x002fe20000410000 */
[----:B------:R-:W-:Y:S01]  /*40d0*/  FMUL.FTZ R4, R137, R70 ;  /* 0x0000004689047220 */ /* 0x000fe20000410000 */
[----:B------:R-:W-:Y:S01]  /*40e0*/  FMUL.FTZ R139, R139, R73 ;  /* 0x000000498b8b7220 */ /* 0x000fe20000410000 */
[----:B------:R-:W-:Y:S06]  /*40f0*/  @!P0 BRA `(.L_x_135) ;  /* 0x0000000800088947 */ /* 0x000fec0003800000 */
[----:B------:R-:W-:Y:S01]  /*4100*/  BAR.SYNC.DEFER_BLOCKING 0x0 ;  /* 0x0000000000007b1d */ /* 0x000fe20000010000 */
[----:B------:R-:W-:Y:S01]  /*4110*/  FMUL.FTZ R43, R142, R43 ;  /* 0x0000002b8e2b7220 */ /* 0x000fe20000410000 */
[----:B------:R-:W-:Y:S01]  /*4120*/  FMUL.FTZ R44, R47, R44 ;  /* 0x0000002c2f2c7220 */ /* 0x000fe20000410000 */
[----:B------:R-:W-:Y:S01]  /*4130*/  FMUL.FTZ R45, R49, R45 ;  /* 0x0000002d312d7220 */ /* 0x000fe20000410000 */
[----:B------:R-:W-:Y:S01]  /*4140*/  FMUL.FTZ R50, R144, R50 ;  /* 0x0000003290327220 */ /* 0x000fe20000410000 */
[----:B------:R-:W-:Y:S01]  /*4150*/  FMUL.FTZ R75, R145, R75 ;  /* 0x0000004b914b7220 */ /* 0x000fe20000410000 */
[----:B------:R-:W-:Y:S01]  /*4160*/  FMUL.FTZ R146, R146, R77 ;  /* 0x0000004d92927220 */ /* 0x000fe20000410000 */
[----:B------:R-:W-:Y:S01]  /*4170*/  F2FP.F16.F32.PACK_AB R43, R44, R43 ;  /* 0x0000002b2c2b723e */ /* 0x000fe200000000ff */
[----:B------:R-:W-:Y:S01]  /*4180*/  FMUL.FTZ R78, R126, R78 ;  /* 0x0000004e7e4e7220 */ /* 0x000fe20000410000 */
[----:B------:R-:W-:Y:S01]  /*4190*/  F2FP.F16.F32.PACK_AB R45, R50, R45 ;  /* 0x0000002d322d723e */ /* 0x000fe200000000ff */
[----:B------:R-:W-:Y:S01]  /*41a0*/  FMUL.FTZ R147, R147, R72 ;  /* 0x0000004893937220 */ /* 0x000fe20000410000 */
[----:B------:R-:W-:Y:S01]  /*41b0*/  F2FP.F16.F32.PACK_AB R75, R146, R75 ;  /* 0x0000004b924b723e */ /* 0x000fe200000000ff */
        /* <DEDUP_REMOVED lines=8> */
[----:B------:R-:W-:Y:S01]  /*4240*/  PRMT R27, R43, 0x7632, R27 ;  /* 0x000076322b1b7816 */ /* 0x000fe2000000001b */
[----:B------:R-:W-:Y:S01]  /*4250*/  BSSY B0, `(.L_x_136) ;  /* 0x0000042000007945 */ /* 0x000fe20003800000 */
[----:B------:R-:W-:-:S02]  /*4260*/  PRMT R28, R45, 0x7632, R28 ;  /* 0x000076322d1c7816 */ /* 0x000fc4000000001c */
[----:B------:R-:W-:Y:S01]  /*4270*/  PRMT R29, R75, 0x7632, R29 ;  /* 0x000076324b1d7816 */ /* 0x000fe2000000001d */
[----:B------:R0:W-:Y:S01]  /*4280*/  STS.U16 [R108+0x2], R27 ;  /* 0x0000021b6c007388 */ /* 0x0001e20000000400 */
[----:B------:R-:W-:Y:S02]  /*4290*/  F2FP.F16.F32.PACK_AB R78, R147, R78 ;  /* 0x0000004e934e723e */ /* 0x000fe400000000ff */
[----:B------:R-:W-:Y:S01]  /*42a0*/  F2FP.F16.F32.PACK_AB R61, R76, R61 ;  /* 0x0000003d4c3d723e */ /* 0x000fe200000000ff */
[----:B------:R1:W-:Y:S01]  /*42b0*/  STS.U16 [R108+0x6], R28 ;  /* 0x0000061c6c007388 */ /* 0x0003e20000000400 */
[----:B------:R-:W-:Y:S01]  /*42c0*/  F2FP.F16.F32.PACK_AB R62, R65, R62 ;  /* 0x0000003e413e723e */ /* 0x000fe200000000ff */
[----:B------:R-:W2:Y:S01]  /*42d0*/  LDC.64 R76, c[0x0][0x2c0] ;  /* 0x0000b000ff4c7b82 */ /* 0x000ea20000000a00 */
[----:B------:R-:W-:Y:S01]  /*42e0*/  F2FP.F16.F32.PACK_AB R66, R67, R66 ;  /* 0x000000424342723e */ /* 0x000fe200000000ff */
[----:B------:R3:W-:Y:S01]  /*42f0*/  STS.U16 [R108+0xa], R29 ;  /* 0x00000a1d6c007388 */ /* 0x0007e20000000400 */
[----:B------:R-:W-:-:S02]  /*4300*/  F2FP.F16.F32.PACK_AB R48, R73, R48 ;  /* 0x000000304930723e */ /* 0x000fc400000000ff */
[----:B0-----:R-:W-:Y:S01]  /*4310*/  PRMT R27, R78, 0x7632, R27 ;  /* 0x000076324e1b7816 */ /* 0x001fe2000000001b */
[----:B------:R-:W-:Y:S01]  /*4320*/  STS.U16 [R108], R43 ;  /* 0x0000002b6c007388 */ /* 0x000fe20000000400 */
[----:B------:R-:W-:Y:S02]  /*4330*/  PRMT R30, R61, 0x7632, R30 ;  /* 0x000076323d1e7816 */ /* 0x000fe4000000001e */
[----:B-1----:R-:W-:Y:S01]  /*4340*/  PRMT R28, R62, 0x7632, R28 ;  /* 0x000076323e1c7816 */ /* 0x002fe2000000001c */
[----:B------:R-:W-:Y:S01]  /*4350*/  STS.U16 [R108+0x4], R45 ;  /* 0x0000042d6c007388 */ /* 0x000fe20000000400 */
[----:B------:R-:W-:Y:S02]  /*4360*/  PRMT R32, R48, 0x7632, R32 ;  /* 0x0000763230207816 */ /* 0x000fe40000000020 */
[----:B---3--:R-:W-:Y:S01]  /*4370*/  PRMT R29, R66, 0x7632, R29 ;  /* 0x00007632421d7816 */ /* 0x008fe2000000001d */
        /* <DEDUP_REMOVED lines=10> */
[----:B------:R0:W-:Y:S01]  /*4420*/  STS.U16 [R108+0x1e], R32 ;  /* 0x00001e206c007388 */ /* 0x0001e20000000400 */
[----:B------:R-:W-:-:S03]  /*4430*/  NOP ;  /* 0x0000000000007918 */ /* 0x000fc60000000000 */
[----:B------:R-:W-:Y:S01]  /*4440*/  LDS.U16 R31, [R227] ;  /* 0x00000000e31f7984 */ /* 0x000fe20000000400 */
[----:B--2---:R-:W-:-:S03]  /*4450*/  IMAD.WIDE.U32 R28, R76, UR16, RZ ;  /* 0x000000104c1c7c25 */ /* 0x004fc6000f8e00ff */
[----:B------:R-:W-:Y:S01]  /*4460*/  LDS.U16 R33, [R198+0x40] ;  /* 0x00004000c6217984 */ /* 0x000fe20000000400 */
[----:B0-----:R-:W-:-:S03]  /*4470*/  IMAD R32, R76, UR22, RZ ;  /* 0x000000164c207c24 */ /* 0x001fc6000f8e02ff */
[----:B------:R-:W-:Y:S01]  /*4480*/  LDS.U16 R35, [R197+0x80] ;  /* 0x00008000c5237984 */ /* 0x000fe20000000400 */
[----:B------:R-:W-:-:S03]  /*4490*/  IMAD R27, R77, UR16, R32 ;  /* 0x000000104d1b7c24 */ /* 0x000fc6000f8e0220 */
[----:B------:R-:W-:Y:S02]  /*44a0*/  LDS.U16 R37, [R196+0xc0] ;  /* 0x0000c000c4257984 */ /* 0x000fe40000000400 */
[----:B------:R-:W-:Y:S02]  /*44b0*/  IADD3 R77, R29, R27, RZ ;  /* 0x0000001b1d4d7210 */ /* 0x000fe40007ffe0ff */
        /* <DEDUP_REMOVED lines=17> */
[----:B------:R-:W-:Y:S01]  /*45d0*/  IMAD.WIDE.U32 R2, R76, UR16, R2 ;  /* 0x000000104c027c25 */ /* 0x000fe2000f8e0002 */
[----:B------:R-:W-:-:S03]  /*45e0*/  ULDC.64 UR20, c[0x0][0x2c8] ;  /* 0x0000b20000147ab9 */ /* 0x000fc60000000a00 */
[----:B------:R-:W-:Y:S01]  /*45f0*/  IMAD R125, R121, UR20, RZ ;  /* 0x00000014797d7c24 */ /* 0x000fe2000f8e02ff */
[----:B------:R-:W-:-:S03]  /*4600*/  IADD3 R3, R27, R3, RZ ;  /* 0x000000031b037210 */ /* 0x000fc60007ffe0ff */
[C---:B------:R-:W-:Y:S02]  /*4610*/  IMAD R125, R122.reuse, UR21, R125 ;  /* 0x000000157a7d7c24 */ /* 0x040fe4000f8e027d */
[----:B------:R-:W-:-:S05]  /*4620*/  IMAD.WIDE.U32 R2, R122, UR20, R2 ;  /* 0x000000147a027c25 */ /* 0x000fca000f8e0002 */
[----:B------:R-:W-:Y:S02]  /*4630*/  IADD3 R3, R3, R125, RZ ;  /* 0x0000007d03037210 */ /* 0x000fe40007ffe0ff */
[----:B------:R-:W-:-:S04]  /*4640*/  LEA R26, P0, R2, UR18, 0x1 ;  /* 0x00000012021a7c11 */ /* 0x000fc8000f8008ff */
[----:B------:R-:W-:-:S05]  /*4650*/  LEA.HI.X R27, R2, UR19, R3, 0x1, P0 ;  /* 0x00000013021b7c11 */ /* 0x000fca00080f0c03 */
[----:B------:R0:W-:Y:S04]  /*4660*/  STG.E.U16 desc[UR14][R26.64], R31 ;  /* 0x0000001f1a007986 */ /* 0x0001e8000c10150e */
.L_x_137:
[----:B------:R-:W-:Y:S05]  /*4670*/  BSYNC B0 ;  /* 0x0000000000007941 */ /* 0x000fea0003800000 */
.L_x_136:
[----:B------:R-:W-:Y:S01]  /*4680*/  MOV R2, R28 ;  /* 0x0000001c00027202 */ /* 0x000fe20000000f00 */
[----:B------:R-:W-:Y:S01]  /*4690*/  ULDC.64 UR20, c[0x0][0x2c8] ;  /* 0x0000b20000147ab9 */ /* 0x000fe20000000a00 */
[----:B------:R-:W-:Y:S01]  /*46a0*/  MOV R3, R77 ;  /* 0x0000004d00037202 */ /* 0x000fe20000000f00 */
[----:B------:R-:W-:Y:S01]  /*46b0*/  IMAD R29, R121, UR20, RZ ;  /* 0x00000014791d7c24 */ /* 0x000fe2000f8e02ff */
[C---:B0-----:R-:W-:Y:S02]  /*46c0*/  LEA R27, P0, R11.reuse, UR18, 0x1 ;  /* 0x000000120b1b7c11 */ /* 0x041fe4000f8008ff */
[-C--:B------:R-:W-:Y:S01]  /*46d0*/  ISETP.GE.AND P4, PT, R10, R30.reuse, PT ;  /* 0x0000001e0a00720c */ /* 0x080fe20003f86270 */
[----:B------:R-:W-:Y:S01]  /*46e0*/  IMAD.WIDE.U32 R2, R122, UR20, R2 ;  /* 0x000000147a027c25 */ /* 0x000fe2000f8e0002 */
[----:B------:R-:W-:Y:S02]  /*46f0*/  ISETP.GE.AND P3, PT, R12, R30, PT ;  /* 0x0000001e0c00720c */ /* 0x000fe40003f66270 */
[----:B------:R-:W-:Y:S01]  /*4700*/  LEA.HI.X R0, R11, UR19, R0, 0x1, P0 ;  /* 0x000000130b007c11 */ /* 0x000fe200080f0c00 */
[----:B------:R-:W-:Y:S01]  /*4710*/  IMAD R29, R122, UR21, R29 ;  /* 0x000000157a1d7c24 */ /* 0x000fe2000f8e021d */
[----:B------:R-:W-:-:S02]  /*4720*/  IADD3 R26, P2, R237, R2, RZ ;  /* 0x00000002ed1a7210 */ /* 0x000fc40007f5e0ff */
[-C--:B------:R-:W-:Y:S02]  /*4730*/  ISETP.GE.AND P6, PT, R15, R30.reuse, PT ;  /* 0x0000001e0f00720c */ /* 0x080fe40003fc6270 */
[----:B------:R-:W-:Y:S02]  /*4740*/  IADD3.X R3, R239, R29, R3, P2, !PT ;  /* 0x0000001def037210 */ /* 0x000fe400017fe403 */
[-C--:B------:R-:W-:Y:S02]  /*4750*/  ISETP.GE.AND P2, PT, R13, R30.reuse, PT ;  /* 0x0000001e0d00720c */ /* 0x080fe40003f46270 */
[----:B------:R-:W-:Y:S02]  /*4760*/  LEA R2, P0, R26, R27, 0x1 ;  /* 0x0000001b1a027211 */ /* 0x000fe400078008ff */
[----:B------:R-:W-:Y:S02]  /*4770*/  ISETP.GE.AND P5, PT, R16, R30, PT ;  /* 0x0000001e1000720c */ /* 0x000fe40003fa6270 */
[----:B------:R-:W-:-:S02]  /*4780*/  LEA.HI.X R3, R26, R0, R3, 0x1, P0 ;  /* 0x000000001a037211 */ /* 0x000fc400000f0c03 */
        /* <DEDUP_REMOVED lines=24> */
[----:B------:R0:W-:Y:S02]  /*4910*/  @!P2 STG.E.U16 desc[UR14][R2.64+-0xc40], R75 ;  /* 0xfff3c04b0200a986 */ /* 0x0001e4000c10150e */
.L_x_135:
[----:B------:R-:W-:Y:S01]  /*4920*/  HADD2.F32 R0, -RZ, R105.H0_H0 ;  /* 0x20000069ff007230 */ /* 0x000fe20000004100 */
[----:B------:R-:W1:Y:S01]  /*4930*/  LDC R11, c[0x0][0x21c] ;  /* 0x00008700ff0b7b82 */ /* 0x000e620000000800 */
[----:B0-----:R-:W-:Y:S01]  /*4940*/  HADD2.F32 R2, -RZ, R104.H0_H0 ;  /* 0x20000068ff027230 */ /* 0x001fe20000004100 */
[----:B------:R-:W-:Y:S01]  /*4950*/  HFMA2.MMA R34, -RZ, RZ, 0, 0 ;  /* 0x00000000ff227435 */ /* 0x000fe200000001ff */
[----:B------:R-:W-:Y:S02]  /*4960*/  HADD2.F32 R10, -RZ, R103.H0_H0 ;  /* 0x20000067ff0a7230 */ /* 0x000fe40000004100 */
[C---:B------:R-:W-:Y:S01]  /*4970*/  FFMA.FTZ R0, R60.reuse, R0, R241 ;  /* 0x000000003c007223 */ /* 0x040fe200000100f1 */
[----:B------:R-:W-:Y:S02]  /*4980*/  HADD2.F32 R241, -RZ, R88.H0_H0 ;  /* 0x20000058fff17230 */ /* 0x000fe40000004100 */
[----:B------:R-:W-:Y:S01]  /*4990*/  FMUL.FTZ R50, R60, UR4 ;  /* 0x000000043c327c20 */ /* 0x000fe20008410000 */
[C---:B------:R-:W-:Y:S01]  /*49a0*/  FMUL.FTZ R49, R69.reuse, UR4 ;  /* 0x0000000445317c20 */ /* 0x040fe20008410000 */
[----:B------:R-:W-:Y:S01]  /*49b0*/  FFMA.FTZ R3, R69, R2, R0 ;  /* 0x0000000245037223 */ /* 0x000fe20000010000 */
[----:B------:R-:W-:-:S02]  /*49c0*/  HADD2.F32 R0, -RZ, R102.H0_H0 ;  /* 0x20000066ff007230 */ /* 0x000fc40000004100 */
[C---:B------:R-:W-:Y:S01]  /*49d0*/  FMUL.FTZ R48, R68.reuse, UR4 ;  /* 0x0000000444307c20 */ /* 0x040fe20008410000 */
[----:B------:R-:W-:Y:S02]  /*49e0*/  HADD2.F32 R2, -RZ, R101.H0_H0 ;  /* 0x20000065ff027230 */ /* 0x000fe40000004100 */
[----:B------:R-:W-:Y:S01]  /*49f0*/  FFMA.FTZ R10, R68, R10, R3 ;  /* 0x0000000a440a7223 */ /* 0x000fe20000010003 */
[C---:B------:R-:W-:Y:S01]  /*4a00*/  FMUL.FTZ R47, R71.reuse, UR4 ;  /* 0x00000004472f7c20 */ /* 0x040fe20008410000 */
[----:B------:R-:W-:Y:S01]  /*4a10*/  FMUL.FTZ R46, R106, UR4 ;  /* 0x000000046a2e7c20 */ /* 0x000fe20008410000 */
[----:B------:R-:W-:Y:S01]  /*4a20*/  FMUL.FTZ R45, R124, UR4 ;  /* 0x000000047c2d7c20 */ /* 0x000fe20008410000 */
[----:B------:R-:W-:Y:S01]  /*4a30*/  FFMA.FTZ R3, R71, R0, R10 ;  /* 0x0000000047037223 */ /* 0x000fe2000001000a */
[----:B------:R-:W-:Y:S02]  /*4a40*/  HADD2.F32 R0, -RZ, R100.H0_H0 ;  /* 0x20000064ff007230 */ /* 0x000fe40000004100 */
[----:B------:R-:W-:Y:S01]  /*4a50*/  FMUL.FTZ R44, R79, UR4 ;  /* 0x000000044f2c7c20 */ /* 0x000fe20008410000 */
[----:B------:R-:W-:-:S02]  /*4a60*/  HADD2.F32 R10, -RZ, R91.H0_H0 ;  /* 0x2000005bff0a7230 */ /* 0x000fc40000004100 */
[----:B------:R-:W-:Y:S01]  /*4a70*/  FFMA.FTZ R3, R106, R2, R3 ;  /* 0x000000026a037223 */ /* 0x000fe20000010003 */
[----:B------:R-:W-:Y:S02]  /*4a80*/  HADD2.F32 R2, -RZ, R97.H0_H0 ;  /* 0x20000061ff027230 */ /* 0x000fe40000004100 */
[----:B------:R-:W-:Y:S01]  /*4a90*/  FMUL.FTZ R43, R107, UR4 ;  /* 0x000000046b2b7c20 */ /* 0x000fe20008410000 */
[----:B------:R-:W-:Y:S01]  /*4aa0*/  FMUL.FTZ R42, R123, UR4 ;  /* 0x000000047b2a7c20 */ /* 0x000fe20008410000 */
[----:B------:R-:W-:Y:S01]  /*4ab0*/  FFMA.FTZ R0, R124, R0, R3 ;  /* 0x000000007c007223 */ /* 0x000fe20000010003 */
[----:B------:R-:W-:Y:S01]  /*4ac0*/  HADD2.F32 R3, -RZ, R96.H0_H0 ;  /* 0x20000060ff037230 */ /* 0x000fe20000004100 */
[----:B-1----:R-:W-:Y:S01]  /*4ad0*/  ISETP.GE.AND P0, PT, R11, 0x1, PT ;  /* 0x000000010b00780c */ /* 0x002fe20003f06270 */
[----:B------:R-:W-:Y:S01]  /*4ae0*/  FMUL.FTZ R41, R9, UR4 ;  /* 0x0000000409297c20 */ /* 0x000fe20008410000 */
[----:B------:R-:W-:Y:S01]  /*4af0*/  FFMA.FTZ R0, R79, R2, R0 ;  /* 0x000000024f007223 */ /* 0x000fe20000010000 */
[----:B------:R-:W-:-:S02]  /*4b00*/  HADD2.F32 R2, -RZ, R95.H0_H0 ;  /* 0x2000005fff027230 */ /* 0x000fc40000004100 */
[----:B------:R-:W-:Y:S01]  /*4b10*/  FMUL.FTZ R40, R8, UR4 ;  /* 0x0000000408287c20 */ /* 0x000fe20008410000 */
[----:B------:R-:W-:Y:S01]  /*4b20*/  FMUL.FTZ R39, R7, UR4 ;  /* 0x0000000407277c20 */ /* 0x000fe20008410000 */
[----:B------:R-:W-:Y:S01]  /*4b30*/  FFMA.FTZ R0, R107, R3, R0 ;  /* 0x000000036b007223 */ /* 0x000fe20000010000 */
[----:B------:R-:W-:Y:S02]  /*4b40*/  HADD2.F32 R3, -RZ, R94.H0_H0 ;  /* 0x2000005eff037230 */ /* 0x000fe40000004100 */
[----:B------:R-:W-:Y:S01]  /*4b50*/  FMUL.FTZ R38, R6, UR4 ;  /* 0x0000000406267c20 */ /* 0x000fe20008410000 */
[----:B------:R-:W-:Y:S01]  /*4b60*/  FMUL.FTZ R37, R5, UR4 ;  /* 0x0000000405257c20 */ /* 0x000fe20008410000 */
[----:B------:R-:W-:Y:S01]  /*4b70*/  FFMA.FTZ R0, R123, R2, R0 ;  /* 0x000000027b007223 */ /* 0x000fe20000010000 */
[----:B------:R-:W-:Y:S02]  /*4b80*/  HADD2.F32 R2, -RZ, R93.H0_H0 ;  /* 0x2000005dff027230 */ /* 0x000fe40000004100 */
[----:B------:R-:W-:Y:S01]  /*4b90*/  FMUL.FTZ R36, R4, UR4 ;  /* 0x0000000404247c20 */ /* 0x000fe20008410000 */
[----:B------:R-:W-:Y:S01]  /*4ba0*/  FMUL.FTZ R35, R139, UR4 ;  /* 0x000000048b237c20 */ /* 0x000fe20008410000 */
[----:B------:R-:W-:Y:S01]  /*4bb0*/  FFMA.FTZ R3, R9, R3, R0 ;  /* 0x0000000309037223 */ /* 0x000fe20000010000 */
[----:B------:R-:W-:Y:S01]  /*4bc0*/  HADD2.F32 R0, -RZ, R92.H0_H0 ;  /* 0x2000005cff007230 */ /* 0x000fe20000004100 */
[----:B------:R-:W-:-:S02]  /*4bd0*/  CS2R R32, SRZ ;  /* 0x0000000000207805 */ /* 0x000fc4000001ff00 */
[----:B------:R-:W-:Y:S01]  /*4be0*/  CS2R R30, SRZ ;  /* 0x00000000001e7805 */ /* 0x000fe2000001ff00 */
[----:B------:R-:W-:Y:S01]  /*4bf0*/  FFMA.FTZ R2, R8, R2, R3 ;  /* 0x0000000208027223 */ /* 0x000fe20000010003 */
[----:B------:R-:W-:Y:S02]  /*4c00*/  CS2R R28, SRZ ;  /* 0x00000000001c7805 */ /* 0x000fe4000001ff00 */
[----:B------:R-:W-:Y:S02]  /*4c10*/  CS2R R26, SRZ ;  /* 0x00000000001a7805 */ /* 0x000fe4000001ff00 */
[----:B------:R-:W-:Y:S01]  /*4c20*/  CS2R R24, SRZ ;  /* 0x0000000000187805 */ /* 0x000fe2000001ff00 */
[----:B------:R-:W-:Y:S01]  /*4c30*/  FFMA.FTZ R3, R7, R0, R2 ;  /* 0x0000000007037223 */ /* 0x000fe20000010002 */
[----:B------:R-:W-:Y:S01]  /*4c40*/  HADD2.F32 R0, -RZ, R90.H0_H0 ;  /* 0x2000005aff007230 */ /* 0x000fe20000004100 */
[----:B------:R-:W-:Y:S01]  /*4c50*/  CS2R R22, SRZ ;  /* 0x0000000000167805 */ /* 0x000fe2000001ff00 */
[----:B------:R-:W-:-:S02]  /*4c60*/  HADD2.F32 R2, -RZ, R89.H0_H0 ;  /* 0x20000059ff027230 */ /* 0x000fc40000004100 */
[----:B------:R-:W-:Y:S01]  /*4c70*/  FFMA.FTZ R10, R6, R10, R3 ;  /* 0x0000000a060a7223 */ /* 0x000fe20000010003 */
[----:B------:R-:W-:Y:S02]  /*4c80*/  CS2R R20, SRZ ;  /* 0x0000000000147805 */ /* 0x000fe4000001ff00 */
[----:B------:R-:W-:Y:S01]  /*4c90*/  MOV R19, RZ ;  /* 0x000000ff00137202 */ /* 0x000fe20000000f00 */
[----:B------:R-:W-:-:S04]  /*4ca0*/  FFMA.FTZ R3, R5, R0, R10 ;  /* 0x0000000005037223 */ /* 0x000fc8000001000a */
[----:B------:R-:W-:-:S04]  /*4cb0*/  FFMA.FTZ R2, R4, R2, R3 ;  /* 0x0000000204027223 */ /* 0x000fc80000010003 */
[----:B------:R-:W-:Y:S01]  /*4cc0*/  FFMA.FTZ R241, R139, R241, R2 ;  /* 0x000000f18bf17223 */ /* 0x000fe20000010002 */
[----:B------:R-:W-:Y:S06]  /*4cd0*/  BAR.SYNC.DEFER_BLOCKING 0x0 ;  /* 0x0000000000007b1d */ /* 0x000fec0000010000 */
[----:B------:R-:W-:Y:S05]  /*4ce0*/  @!P0 BRA `(.L_x_138) ;  /* 0x0000006400708947 */ /* 0x000fea0003800000 */
[----:B------:R-:W-:Y:S01]  /*4cf0*/  IADD3 R17, R118, -0x1, RZ ;  /* 0xffffffff76117810 */ /* 0x000fe20007ffe0ff */
[----:B------:R-:W-:Y:S01]  /*4d00*/  FADD.FTZ R18, R69, R69 ;  /* 0x0000004545127221 */ /* 0x000fe20000010000 */
[----:B------:R-:W-:Y:S01]  /*4d10*/  FADD.FTZ R16, R68, R68 ;  /* 0x0000004444107221 */ /* 0x000fe20000010000 */
[----:B------:R-:W-:Y:S01]  /*4d20*/  FADD.FTZ R15, R71, R71 ;  /* 0x00000047470f7221 */ /* 0x000fe20000010000 */
[----:B------:R-:W-:Y:S01]  /*4d30*/  LEA.HI R0, R17, R17, RZ, 0x1 ;  /* 0x0000001111007211 */ /* 0x000fe200078f08ff */
[----:B------:R-:W-:Y:S01]  /*4d40*/  FADD.FTZ R14, R106, R106 ;  /* 0x0000006a6a0e7221 */ /* 0x000fe20000010000 */
[----:B------:R-:W-:Y:S01]  /*4d50*/  FADD.FTZ R13, R124, R124 ;  /* 0x0000007c7c0d7221 */ /* 0x000fe20000010000 */
[----:B------:R-:W-:Y:S01]  /*4d60*/  FADD.FTZ R12, R79, R79 ;  /* 0x0000004f4f0c7221 */ /* 0x000fe20000010000 */
[----:B------:R-:W-:Y:S01]  /*4d70*/  LOP3.LUT R2, R0, 0xfffffe, RZ, 0xc0, !PT ;  /* 0x00fffffe00027812 */ /* 0x000fe200078ec0ff */
[----:B------:R-:W-:Y:S01]  /*4d80*/  FADD.FTZ R0, R60, R60 ;  /* 0x0000003c3c007221 */ /* 0x000fe20000010000 */
[----:B------:R-:W-:Y:S01]  /*4d90*/  FADD.FTZ R11, R107, R107 ;  /* 0x0000006b6b0b7221 */ /* 0x000fe20000010000 */
[----:B------:R-:W-:Y:S01]  /*4da0*/  FADD.FTZ R10, R123, R123 ;  /* 0x0000007b7b0a7221 */ /* 0x000fe20000010000 */
[----:B------:R-:W-:Y:S01]  /*4db0*/  IADD3 R17, R17, -R2, RZ ;  /* 0x8000000211117210 */ /* 0x000fe20007ffe0ff */
        /* <DEDUP_REMOVED lines=8> */
[----:B------:R-:W-:Y:S01]  /*4e40*/  ULDC UR32, c[0x0][0x224] ;  /* 0x0000890000207ab9 */ /* 0x000fe20000000800 */
[----:B------:R-:W-:Y:S01]  /*4e50*/  MOV R34, RZ ;  /* 0x000000ff00227202 */ /* 0x000fe20000000f00 */
[----:B------:R-:W-:Y:S01]  /*4e60*/  ULDC UR33, c[0x0][0x21c] ;  /* 0x0000870000217ab9 */ /* 0x000fe20000000800 */
[----:B------:R-:W-:Y:S01]  /*4e70*/  ULDC.64 UR18, c[0x0][0x270] ;  /* 0x00009c0000127ab9 */ /* 0x000fe20000000a00 */
[----:B------:R-:W-:Y:S01]  /*4e80*/  ULDC.64 UR20, c[0x0][0x268] ;  /* 0x00009a0000147ab9 */ /* 0x000fe20000000a00 */
[----:B------:R-:W-:Y:S01]  /*4e90*/  ULDC.64 UR22, c[0x0][0x250] ;  /* 0x0000940000167ab9 */ /* 0x000fe20000000a00 */
[----:B------:R-:W-:Y:S01]  /*4ea0*/  ULDC.64 UR24, c[0x0][0x248] ;  /* 0x0000920000187ab9 */ /* 0x000fe20000000a00 */
[----:B------:R-:W-:Y:S01]  /*4eb0*/  ULDC.64 UR26, c[0x0][0x230] ;  /* 0x00008c00001a7ab9 */ /* 0x000fe20000000a00 */
[----:B------:R-:W-:-:S05]  /*4ec0*/  ULDC.64 UR28, c[0x0][0x238] ;  /* 0x00008e00001c7ab9 */ /* 0x000fca0000000a00 */
.L_x_169:
[----:B0-----:R-:W0:Y:S01]  /*4ed0*/  LDC.64 R66, c[0x0][0x2d0] ;  /* 0x0000b400ff427b82 */ /* 0x001e220000000a00 */
[----:B---3--:R-:W-:Y:S01]  /*4ee0*/  IMAD R63, R121, UR26, RZ ;  /* 0x0000001a793f7c24 */ /* 0x008fe2000f8e02ff */
[----:B------:R-:W-:Y:S01]  /*4ef0*/  SHF.R.S32.HI R69, RZ, 0x1f, R2 ;  /* 0x0000001fff457819 */ /* 0x000fe20000011402 */
[----:B------:R-:W-:-:S04]  /*4f00*/  IMAD.WIDE.U32 R60, R122, UR26, RZ ;  /* 0x0000001a7a3c7c25 */ /* 0x000fc8000f8e00ff */
[----:B------:R-:W-:Y:S02]  /*4f10*/  IMAD R63, R122, UR27, R63 ;  /* 0x0000001b7a3f7c24 */ /* 0x000fe4000f8e023f */
[----:B------:R-:W-:-:S03]  /*4f20*/  IMAD R65, R69, UR28, RZ ;  /* 0x0000001c45417c24 */ /* 0x000fc6000f8e02ff */
[----:B------:R-:W-:Y:S01]  /*4f30*/  IADD3 R61, R61, R63, RZ ;  /* 0x0000003f3d3d7210 */ /* 0x000fe20007ffe0ff */
[C---:B------:R-:W-:Y:S02]  /*4f40*/  IMAD R65, R2.reuse, UR29, R65 ;  /* 0x0000001d02417c24 */ /* 0x040fe4000f8e0241 */
[----:B------:R-:W-:-:S05]  /*4f50*/  IMAD.WIDE.U32 R60, R2, UR28, R60 ;  /* 0x0000001c023c7c25 */ /* 0x000fca000f8e003c */
[----:B------:R-:W-:Y:S02]  /*4f60*/  IADD3 R61, R61, R65, RZ ;  /* 0x000000413d3d7210 */ /* 0x000fe40007ffe0ff */
[----:B0-----:R-:W-:-:S04]  /*4f70*/  LEA R62, P0, R60, R66, 0x3 ;  /* 0x000000423c3e7211 */ /* 0x001fc800078018ff */
[----:B------:R-:W-:-:S05]  /*4f80*/  LEA.HI.X R63, R60, R67, R61, 0x3, P0 ;  /* 0x000000433c3f7211 */ /* 0x000fca00000f1c3d */
[----:B--2---:R-:W2:Y:S01]  /*4f90*/  LDG.E.64 R60, desc[UR14][R62.64] ;  /* 0x0000000e3e3c7981 */ /* 0x004ea2000c1e1b00 */
[C---:B------:R-:W-:Y:S01]  /*4fa0*/  IMAD R73, R121.reuse, UR24, RZ ;  /* 0x0000001879497c24 */ /* 0x040fe2000f8e02ff */
[----:B------:R-:W-:Y:S01]  /*4fb0*/  ISETP.GE.AND P0, PT, R118, 0x2, PT ;  /* 0x000000027600780c */ /* 0x000fe20003f06270 */
[----:B------:R-:W-:Y:S02]  /*4fc0*/  IMAD R75, R121, UR20, RZ ;  /* 0x00000014794b7c24 */ /* 0x000fe4000f8e02ff */
[----:B------:R-:W-:Y:S01]  /*4fd0*/  IMAD.WIDE.U32 R66, R122, UR20, RZ ;  /* 0x000000147a427c25 */ /* 0x000fe2000f8e00ff */
[----:B------:R-:W-:-:S03]  /*4fe0*/  ISETP.NE.OR P0, PT, R238, RZ, !P0 ;  /* 0x000000ffee00720c */ /* 0x000fc60004705670 */
[C---:B------:R-:W-:Y:S02]  /*4ff0*/  IMAD R73, R122.reuse, UR25, R73 ;  /* 0x000000197a497c24 */ /* 0x040fe4000f8e0249 */
[----:B------:R-:W-:Y:S02]  /*5000*/  IMAD R75, R122, UR21, R75 ;  /* 0x000000157a4b7c24 */ /* 0x000fe4000f8e024b */
[----:B------:R-:W-:-:S03]  /*5010*/  IMAD R107, R69, UR18, RZ ;  /* 0x00000012456b7c24 */ /* 0x000fc6000f8e02ff */
[----:B------:R-:W-:Y:S01]  /*5020*/  IADD3 R67, R67, R75, RZ ;  /* 0x0000004b43437210 */ /* 0x000fe20007ffe0ff */
[----:B------:R-:W-:Y:S02]  /*5030*/  IMAD R75, R69, UR22, RZ ;  /* 0x00000016454b7c24 */ /* 0x000fe4000f8e02ff */
[C---:B------:R-:W-:Y:S01]  /*5040*/  IMAD R107, R2.reuse, UR19, R107 ;  /* 0x00000013026b7c24 */ /* 0x040fe2000f8e026b */
[----:B------:R-:W0:Y:S01]  /*5050*/  @!P0 LDC R74, c[0x0][0x21c] ;  /* 0x00008700ff4a8b82 */ /* 0x000e220000000800 */
[C---:B------:R-:W-:Y:S02]  /*5060*/  IMAD R69, R2.reuse, UR23, R75 ;  /* 0x0000001702457c24 */ /* 0x040fe4000f8e024b */
[----:B------:R-:W-:-:S05]  /*5070*/  IMAD.WIDE.U32 R66, R2, UR18, R66 ;  /* 0x0000001202427c25 */ /* 0x000fca000f8e0042 */
[----:B------:R-:W-:Y:S01]  /*5080*/  IADD3 R67, R67, R107, RZ ;  /* 0x0000006b43437210 */ /* 0x000fe20007ffe0ff */
[----:B------:R-:W-:Y:S01]  /*5090*/  HADD2.F32 R124, -RZ, R105.H0_H0 ;  /* 0x20000069ff7c7230 */ /* 0x000fe20000004100 */
[----:B--2---:R-:W-:Y:S02]  /*50a0*/  R2UR UR31, R61 ;  /* 0x000000003d1f72ca */ /* 0x004fe400000e0000 */
[----:B------:R-:W-:-:S11]  /*50b0*/  R2UR UR30, R60 ;  /* 0x000000003c1e72ca */ /* 0x000fd600000e0000 */
[----:B------:R-:W-:-:S04]  /*50c0*/  FMUL.FTZ R61, R86, UR31 ;  /* 0x0000001f563d7c20 */ /* 0x000fc80008410000 */
[----:B------:R-:W-:Y:S01]  /*50d0*/  FMUL.RZ R64, R61, 0.15915493667125701904 ;  /* 0x3e22f9833d407820 */ /* 0x000fe2000040c000 */
[----:B------:R-:W-:-:S03]  /*50e0*/  FMUL.FTZ R61, R85, UR31 ;  /* 0x0000001f553d7c20 */ /* 0x000fc60008410000 */
[----:B------:R-:W-:Y:S01]  /*50f0*/  MUFU.SIN R72, R64 ;  /* 0x0000004000487308 */ /* 0x000fe20000000400 */
[----:B------:R-:W-:Y:S01]  /*5100*/  FMUL.RZ R65, R61, 0.15915493667125701904 ;  /* 0x3e22f9833d417820 */ /* 0x000fe2000040c000 */
[----:B------:R-:W-:-:S04]  /*5110*/  FMUL.FTZ R61, R84, UR31 ;  /* 0x0000001f543d7c20 */ /* 0x000fc80008410000 */
[----:B------:R-:W-:Y:S01]  /*5120*/  FMUL.RZ R62, R61, 0.15915493667125701904 ;  /* 0x3e22f9833d3e7820 */ /* 0x000fe2000040c000 */
[----:B------:R-:W-:Y:S01]  /*5130*/  FMUL.FTZ R61, R83, UR31 ;  /* 0x0000001f533d7c20 */ /* 0x000fe20008410000 */
[----:B-1----:R1:W-:Y:S03]  /*5140*/  MUFU.COS R128, R64 ;  /* 0x0000004000807308 */ /* 0x0023e60000000000 */
[----:B------:R-:W-:Y:S01]  /*5150*/  FMUL.RZ R63, R61, 0.15915493667125701904 ;  /* 0x3e22f9833d3f7820 */ /* 0x000fe2000040c000 */
[----:B------:R-:W-:-:S04]  /*5160*/  FMUL.FTZ R61, R82, UR31 ;  /* 0x0000001f523d7c20 */ /* 0x000fc80008410000 */
[----:B------:R-:W-:Y:S01]  /*5170*/  MUFU.SIN R157, R65 ;  /* 0x00000041009d7308 */ /* 0x000fe20000000400 */
[----:B-1----:R-:W-:Y:S01]  /*5180*/  FMUL.RZ R64, R61, 0.15915493667125701904 ;  /* 0x3e22f9833d407820 */ /* 0x002fe2000040c000 */
[----:B------:R-:W-:-:S06]  /*5190*/  FMUL.FTZ R61, R81, UR31 ;  /* 0x0000001f513d7c20 */ /* 0x000fcc0008410000 */
[----:B------:R1:W-:Y:S08]  /*51a0*/  MUFU.COS R71, R65 ;  /* 0x0000004100477308 */ /* 0x0003f00000000000 */
        /* <DEDUP_REMOVED lines=10> */
[----:B------:R-:W-:-:S04]  /*5250*/  FMUL.FTZ R61, R58, UR31 ;  /* 0x0000001f3a3d7c20 */ /* 0x000fc80008410000 */
[----:B------:R-:W-:Y:S01]  /*5260*/  FMUL.RZ R68, R61, 0.15915493667125701904 ;  /* 0x3e22f9833d447820 */ /* 0x000fe2000040c000 */
[----:B------:R-:W-:Y:S01]  /*5270*/  FMUL.FTZ R61, R57, UR31 ;  /* 0x0000001f393d7c20 */ /* 0x000fe20008410000 */
[----:B------:R-:W-:Y:S03]  /*5280*/  MUFU.COS R148, R62 ;  /* 0x0000003e00947308 */ /* 0x000fe60000000000 */
[----:B------:R-:W-:Y:S02]  /*5290*/  FMUL.RZ R70, R61, 0.15915493667125701904 ;  /* 0x3e22f9833d467820 */ /* 0x000fe4000040c000 */
[----:B------:R-:W1:Y:S03]  /*52a0*/  LDC.64 R60, c[0x0][0x2e0] ;  /* 0x0000b800ff3c7b82 */ /* 0x000e660000000a00 */
[----:B------:R-:W-:Y:S08]  /*52b0*/  MUFU.SIN R126, R63 ;  /* 0x0000003f007e7308 */ /* 0x000ff00000000400 */
[----:B------:R2:W-:Y:S08]  /*52c0*/  MUFU.COS R146, R63 ;  /* 0x0000003f00927308 */ /* 0x0005f00000000000 */
[----:B------:R-:W-:Y:S01]  /*52d0*/  MUFU.SIN R78, R64 ;  /* 0x00000040004e7308 */ /* 0x000fe20000000400 */
[----:B--2---:R-:W2:Y:S07]  /*52e0*/  LDC.64 R62, c[0x0][0x2d8] ;  /* 0x0000b600ff3e7b82 */ /* 0x004eae0000000a00 */
[----:B------:R-:W-:Y:S08]  /*52f0*/  MUFU.COS R152, R64 ;  /* 0x0000004000987308 */ /* 0x000ff00000000000 */
[----:B------:R-:W-:Y:S08]  /*5300*/  MUFU.SIN R149, R65 ;  /* 0x0000004100957308 */ /* 0x000ff00000000400 */
[----:B------:R3:W-:Y:S08]  /*5310*/  MUFU.COS R79, R65 ;  /* 0x00000041004f7308 */ /* 0x0007f00000000000 */
[----:B------:R-:W-:Y:S01]  /*5320*/  MUFU.SIN R143, R68 ;  /* 0x00000044008f7308 */ /* 0x000fe20000000400 */
[----:B---3--:R-:W-:-:S05]  /*5330*/  IMAD.WIDE.U32 R64, R122, UR24, RZ ;  /* 0x000000187a407c25 */ /* 0x008fca000f8e00ff */
[----:B------:R-:W-:Y:S02]  /*5340*/  IADD3 R65, R65, R73, RZ ;  /* 0x0000004941417210 */ /* 0x000fe40007ffe0ff */
[----:B------:R3:W-:Y:S01]  /*5350*/  MUFU.COS R144, R68 ;  /* 0x0000004400907308 */ /* 0x0007e20000000000 */
[----:B------:R-:W-:-:S07]  /*5360*/  IMAD.WIDE.U32 R64, R2, UR22, R64 ;  /* 0x0000001602407c25 */ /* 0x000fce000f8e0040 */
[----:B------:R-:W-:Y:S01]  /*5370*/  MUFU.SIN R141, R70 ;  /* 0x00000046008d7308 */ /* 0x000fe20000000400 */
[----:B---3--:R-:W-:Y:S01]  /*5380*/  FMUL.FTZ R68, R56, UR31 ;  /* 0x0000001f38447c20 */ /* 0x008fe20008410000 */
[----:B------:R-:W-:-:S03]  /*5390*/  IADD3 R69, R65, R69, RZ ;  /* 0x0000004541457210 */ /* 0x000fc60007ffe0ff */
[----:B------:R-:W-:Y:S01]  /*53a0*/  FMUL.RZ R73, R68, 0.15915493667125701904 ;  /* 0x3e22f98344497820 */ /* 0x000fe2000040c000 */
[----:B------:R-:W-:Y:S02]  /*53b0*/  MOV R68, UR30 ;  /* 0x0000001e00447c02 */ /* 0x000fe40008000f00 */
[----:B------:R3:W-:Y:S08]  /*53c0*/  MUFU.COS R142, R70 ;  /* 0x00000046008e7308 */ /* 0x0007f00000000000 */
[----:B------:R-:W-:Y:S01]  /*53d0*/  MUFU.SIN R139, R73 ;  /* 0x00000049008b7308 */ /* 0x000fe20000000400 */
[----:B---3--:R-:W-:Y:S01]  /*53e0*/  FMUL.FTZ R70, R68, 1.4426950216293334961 ;  /* 0x3fb8aa3b44467820 */ /* 0x008fe20000410000 */
[----:B--2---:R-:W-:-:S02]  /*53f0*/  LEA R68, P2, R64, R62, 0x3 ;  /* 0x0000003e40447211 */ /* 0x004fc400078418ff */
[----:B-1----:R-:W-:Y:S01]  /*5400*/  LEA R62, P3, R66, R60, 0x3 ;  /* 0x0000003c423e7211 */ /* 0x002fe200078618ff */
[----:B------:R-:W-:Y:S01]  /*5410*/  FMUL.FTZ R60, R55, UR31 ;  /* 0x0000001f373c7c20 */ /* 0x000fe20008410000 */
[----:B------:R-:W-:Y:S01]  /*5420*/  LEA.HI.X R69, R64, R63, R69, 0x3, P2 ;  /* 0x0000003f40457211 */ /* 0x000fe200010f1c45 */
[----:B------:R-:W-:Y:S01]  /*5430*/  FMUL.FTZ R65, R86, R70 ;  /* 0x0000004656417220 */ /* 0x000fe20000410000 */
[----:B------:R-:W-:Y:S01]  /*5440*/  LEA.HI.X R63, R66, R61, R67, 0x3, P3 ;  /* 0x0000003d423f7211 */ /* 0x000fe200018f1c43 */
[----:B------:R-:W-:Y:S01]  /*5450*/  FMUL.RZ R75, R60, 0.15915493667125701904 ;  /* 0x3e22f9833c4b7820 */ /* 0x000fe2000040c000 */
[C---:B------:R-:W-:Y:S01]  /*5460*/  ISETP.NE.AND P2, PT, R231.reuse, RZ, PT ;  /* 0x000000ffe700720c */ /* 0x040fe20003f45270 */
[----:B------:R1:W2:Y:S01]  /*5470*/  LDG.E.64 R60, desc[UR14][R68.64] ;  /* 0x0000000e443c7981 */ /* 0x0002a2000c1e1b00 */
[----:B------:R-:W-:Y:S03]  /*5480*/  MUFU.COS R140, R73 ;  /* 0x00000049008c7308 */ /* 0x000fe60000000000 */
[----:B------:R-:W2:Y:S05]  /*5490*/  LDG.E.64 R62, desc[UR14][R62.64] ;  /* 0x0000000e3e3e7981 */ /* 0x000eaa000c1e1b00 */
[----:B------:R-:W3:Y:S01]  /*54a0*/  MUFU.EX2 R65, R65 ;  /* 0x0000004100417308 */ /* 0x000ee20000000800 */
[----:B------:R-:W-:Y:S01]  /*54b0*/  IADD3 R64, R231, 0x200, RZ ;  /* 0x00000200e7407810 */ /* 0x000fe20007ffe0ff */
[----:B------:R-:W-:Y:S01]  /*54c0*/  FMUL.FTZ R66, R54, UR31 ;  /* 0x0000001f36427c20 */ /* 0x000fe20008410000 */
[----:B------:R-:W-:-:S03]  /*54d0*/  @!P2 LEA R64, R17, R2, 0x8 ;  /* 0x000000021140a211 */ /* 0x000fc600078e40ff */
[----:B------:R-:W-:Y:S01]  /*54e0*/  FMUL.RZ R107, R66, 0.15915493667125701904 ;  /* 0x3e22f983426b7820 */ /* 0x000fe2000040c000 */
[----:B------:R-:W-:Y:S01]  /*54f0*/  LEA R66, R64, R87, 0x3 ;  /* 0x0000005740427211 */ /* 0x000fe200078e18ff */
[----:B------:R-:W-:Y:S01]  /*5500*/  MUFU.SIN R137, R75 ;  /* 0x0000004b00897308 */ /* 0x000fe20000000400 */
[C---:B---3--:R-:W-:Y:S01]  /*5510*/  FMUL.FTZ R128, R65.reuse, R128 ;  /* 0x0000008041807220 */ /* 0x048fe20000410000 */
[----:B------:R-:W-:Y:S01]  /*5520*/  FMUL.FTZ R129, R65, R72 ;  /* 0x0000004841817220 */ /* 0x000fe20000410000 */
[----:B------:R-:W-:-:S04]  /*5530*/  @!P0 IADD3 R67, R118, -0x2, RZ ;  /* 0xfffffffe76438810 */ /* 0x000fc80007ffe0ff */
[----:B------:R3:W-:Y:S01]  /*5540*/  STS.64 [R66+0x2510], R128 ;  /* 0x0025108042007388 */ /* 0x0007e20000000a00 */
[----:B0-----:R-:W-:Y:S01]  /*5550*/  @!P0 IMAD R67, R67, R74, R2 ;  /* 0x0000004a43438224 */ /* 0x001fe200078e0202 */
[----:B------:R-:W-:-:S03]  /*5560*/  HFMA2.MMA R73, -RZ, RZ, 0, 0 ;  /* 0x00000000ff497435 */ /* 0x000fc600000001ff */
[----:B------:R-:W-:-:S04]  /*5570*/  @!P0 IMAD.WIDE R64, R67, 0x10, R98 ;  /* 0x0000001043408825 */ /* 0x000fc800078e0262 */
[----:B------:R-:W-:Y:S01]  /*5580*/  FMUL.FTZ R67, R53, UR31 ;  /* 0x0000001f35437c20 */ /* 0x000fe20008410000 */
[----:B------:R0:W-:Y:S01]  /*5590*/  MUFU.COS R125, R75 ;  /* 0x0000004b007d7308 */ /* 0x0001e20000000000 */
[----:B------:R-:W-:Y:S02]  /*55a0*/  MOV R72, 0x3f800000 ;  /* 0x3f80000000487802 */ /* 0x000fe40000000f00 */
[----:B-1----:R-:W-:Y:S01]  /*55b0*/  FMUL.RZ R68, R67, 0.15915493667125701904 ;  /* 0x3e22f98343447820 */ /* 0x002fe2000040c000 */
[-C--:B---3--:R-:W-:Y:S01]  /*55c0*/  FMUL.FTZ R66, R85, R70.reuse ;  /* 0x0000004655427220 */ /* 0x088fe20000410000 */
[----:B------:R-:W-:Y:S01]  /*55d0*/  FMUL.FTZ R67, R52, UR31 ;  /* 0x0000001f34437c20 */ /* 0x000fe20008410000 */
[----:B0-----:R-:W-:Y:S01]  /*55e0*/  CS2R R74, SRZ ;  /* 0x00000000004a7805 */ /* 0x001fe2000001ff00 */
[----:B------:R-:W-:Y:S02]  /*55f0*/  BAR.SYNC.DEFER_BLOCKING 0x0 ;  /* 0x0000000000007b1d */ /* 0x000fe40000010000 */
[----:B------:R-:W-:Y:S01]  /*5600*/  FMUL.RZ R69, R67, 0.15915493667125701904 ;  /* 0x3e22f98343457820 */ /* 0x000fe2000040c000 */
[----:B------:R-:W-:-:S03]  /*5610*/  FMUL.FTZ R67, R84, R70 ;  /* 0x0000004654437220 */ /* 0x000fc60000410000 */
[----:B------:R-:W0:Y:S08]  /*5620*/  MUFU.EX2 R66, R66 ;  /* 0x0000004200427308 */ /* 0x000e300000000800 */
[----:B------:R-:W-:Y:S01]  /*5630*/  MUFU.SIN R160, R69 ;  /* 0x0000004500a07308 */ /* 0x000fe20000000400 */
[----:B------:R1:W5:Y:S07]  /*5640*/  @!P0 LDG.E.128 R72, desc[UR14][R64.64] ;  /* 0x0000000e40488981 */ /* 0x00036e000c1e1d00 */
[----:B------:R3:W-:Y:S01]  /*5650*/  MUFU.COS R132, R69 ;  /* 0x0000004500847308 */ /* 0x0007e20000000000 */
[----:B-1----:R-:W-:-:S07]  /*5660*/  FMUL.FTZ R65, R82, R70 ;  /* 0x0000004652417220 */ /* 0x002fce0000410000 */
[----:B------:R-:W1:Y:S01]  /*5670*/  MUFU.EX2 R67, R67 ;  /* 0x0000004300437308 */ /* 0x000e620000000800 */
[-C--:B---3--:R-:W-:Y:S01]  /*5680*/  FMUL.FTZ R69, R80, R70.reuse ;  /* 0x0000004650457220 */ /* 0x088fe20000410000 */
[-C--:B------:R-:W-:Y:S01]  /*5690*/  FMUL.FTZ R64, R83, R70.reuse ;  /* 0x0000004653407220 */ /* 0x080fe20000410000 */
[----:B------:R-:W-:-:S05]  /*56a0*/  FMUL.FTZ R123, R58, R70 ;  /* 0x000000463a7b7220 */ /* 0x000fca0000410000 */
[----:B------:R-:W3:Y:S01]  /*56b0*/  MUFU.EX2 R65, R65 ;  /* 0x0000004100417308 */ /* 0x000ee20000000800 */
[C---:B0-----:R-:W-:Y:S01]  /*56c0*/  FMUL.FTZ R158, R66.reuse, R71 ;  /* 0x00000047429e7220 */ /* 0x041fe20000410000 */
[----:B------:R-:W-:-:S06]  /*56d0*/  FMUL.FTZ R157, R66, R157 ;  /* 0x0000009d429d7220 */ /* 0x000fcc0000410000 */
[----:B------:R-:W0:Y:S08]  /*56e0*/  MUFU.EX2 R69, R69 ;  /* 0x0000004500457308 */ /* 0x000e300000000800 */
[----:B------:R-:W4:Y:S01]  /*56f0*/  MUFU.EX2 R64, R64 ;  /* 0x0000004000407308 */ /* 0x000f220000000800 */
[C---:B-1----:R-:W-:Y:S01]  /*5700*/  FMUL.FTZ R156, R67.reuse, R156 ;  /* 0x0000009c439c7220 */ /* 0x042fe20000410000 */
[----:B------:R-:W-:-:S06]  /*5710*/  FMUL.FTZ R155, R67, R76 ;  /* 0x0000004c439b7220 */ /* 0x000fcc0000410000 */
[----:B------:R-:W-:Y:S01]  /*5720*/  MUFU.SIN R133, R68 ;  /* 0x0000004400857308 */ /* 0x000fe20000000400 */
[----:B------:R-:W-:-:S07]  /*5730*/  FMUL.FTZ R67, R57, R70 ;  /* 0x0000004639437220 */ /* 0x000fce0000410000 */
[----:B------:R1:W-:Y:S08]  /*5740*/  MUFU.COS R127, R68 ;  /* 0x00000044007f7308 */ /* 0x0003f00000000000 */
[----:B------:R0:W4:Y:S01]  /*5750*/  MUFU.EX2 R66, R123 ;  /* 0x0000007b00427308 */ /* 0x0001220000000800 */
[----:B-1----:R-:W-:Y:S01]  /*5760*/  FMUL.FTZ R68, R81, R70 ;  /* 0x0000004651447220 */ /* 0x002fe20000410000 */
[C---:B---3--:R-:W-:Y:S01]  /*5770*/  FMUL.FTZ R152, R65.reuse, R152 ;  /* 0x0000009841987220 */ /* 0x048fe20000410000 */
[----:B------:R-:W-:Y:S01]  /*5780*/  FMUL.FTZ R151, R65, R78 ;  /* 0x0000004e41977220 */ /* 0x000fe20000410000 */
[----:B------:R-:W-:Y:S01]  /*5790*/  FMUL.FTZ R76, R86, R124 ;  /* 0x0000007c564c7220 */ /* 0x000fe20000410000 */
[----:B------:R-:W-:-:S03]  /*57a0*/  FMUL.FTZ R65, RZ, R157 ;  /* 0x0000009dff417220 */ /* 0x000fc60000410000 */
[----:B------:R-:W1:Y:S01]  /*57b0*/  MUFU.EX2 R68, R68 ;  /* 0x0000004400447308 */ /* 0x000e620000000800 */
[----:B0-----:R-:W-:Y:S02]  /*57c0*/  HADD2.F32 R123, -RZ, R104.H0_H0 ;  /* 0x20000068ff7b7230 */ /* 0x001fe40000004100 */
[C---:B------:R-:W-:Y:S01]  /*57d0*/  FMUL.FTZ R148, R69.reuse, R148 ;  /* 0x0000009445947220 */ /* 0x040fe20000410000 */
[----:B------:R-:W-:Y:S01]  /*57e0*/  FMUL.FTZ R147, R69, R106 ;  /* 0x0000006a45937220 */ /* 0x000fe20000410000 */
[C---:B----4-:R-:W-:Y:S01]  /*57f0*/  FMUL.FTZ R154, R64.reuse, R77 ;  /* 0x0000004d409a7220 */ /* 0x050fe20000410000 */
[----:B------:R-:W-:Y:S01]  /*5800*/  FMUL.FTZ R153, R64, R153 ;  /* 0x0000009940997220 */ /* 0x000fe20000410000 */
[----:B------:R-:W-:Y:S01]  /*5810*/  FFMA.FTZ R69, R76, R158, -R65 ;  /* 0x0000009e4c457223 */ /* 0x000fe20000010841 */
[----:B------:R-:W-:Y:S01]  /*5820*/  FMUL.FTZ R64, R56, R70 ;  /* 0x0000004638407220 */ /* 0x000fe20000410000 */
[----:B------:R-:W0:Y:S01]  /*5830*/  MUFU.EX2 R67, R67 ;  /* 0x0000004300437308 */ /* 0x000e220000000800 */
[----:B------:R-:W-:Y:S01]  /*5840*/  FMUL.FTZ R78, R85, R123 ;  /* 0x0000007b554e7220 */ /* 0x000fe20000410000 */
[----:B------:R-:W-:Y:S01]  /*5850*/  FMUL.FTZ R65, R76, R157 ;  /* 0x0000009d4c417220 */ /* 0x000fe20000410000 */
[C---:B------:R-:W-:Y:S01]  /*5860*/  FMUL.FTZ R144, R66.reuse, R144 ;  /* 0x0000009042907220 */ /* 0x040fe20000410000 */
[----:B------:R-:W-:Y:S01]  /*5870*/  FMUL.FTZ R143, R66, R143 ;  /* 0x0000008f428f7220 */ /* 0x000fe20000410000 */
[----:B------:R-:W-:Y:S01]  /*5880*/  FADD.FTZ R69, R78, R69 ;  /* 0x000000454e457221 */ /* 0x000fe20000010000 */
[----:B------:R-:W-:-:S02]  /*5890*/  FFMA.FTZ R66, RZ, R158, R65 ;  /* 0x0000009eff427223 */ /* 0x000fc40000010041 */
[----:B------:R-:W3:Y:S01]  /*58a0*/  MUFU.EX2 R64, R64 ;  /* 0x0000004000407308 */ /* 0x000ee20000000800 */
[C---:B------:R-:W-:Y:S01]  /*58b0*/  FMUL.FTZ R77, R155.reuse, R69 ;  /* 0x000000459b4d7220 */ /* 0x040fe20000410000 */
[----:B------:R-:W-:Y:S01]  /*58c0*/  FADD.FTZ R71, RZ, R66 ;  /* 0x00000042ff477221 */ /* 0x000fe20000010000 */
[----:B-1----:R-:W-:Y:S01]  /*58d0*/  FMUL.FTZ R150, R68, R79 ;  /* 0x0000004f44967220 */ /* 0x002fe20000410000 */
[----:B------:R-:W-:Y:S02]  /*58e0*/  HADD2.F32 R79, -RZ, R103.H0_H0 ;  /* 0x20000067ff4f7230 */ /* 0x000fe40000004100 */
[----:B------:R-:W-:Y:S01]  /*58f0*/  FMUL.FTZ R65, R54, R70 ;  /* 0x0000004636417220 */ /* 0x000fe20000410000 */
[-C--:B------:R-:W-:Y:S01]  /*5900*/  FMUL.FTZ R76, R155, R71.reuse ;  /* 0x000000479b4c7220 */ /* 0x080fe20000410000 */
[C---:B------:R-:W-:Y:S01]  /*5910*/  FFMA.FTZ R77, R156.reuse, R71, R77 ;  /* 0x000000479c4d7223 */ /* 0x040fe2000001004d */
[C---:B0-----:R-:W-:Y:S01]  /*5920*/  FMUL.FTZ R142, R67.reuse, R142 ;  /* 0x0000008e438e7220 */ /* 0x041fe20000410000 */
[----:B------:R-:W-:Y:S01]  /*5930*/  FMUL.FTZ R141, R67, R141 ;  /* 0x0000008d438d7220 */ /* 0x000fe20000410000 */
[----:B------:R-:W-:Y:S01]  /*5940*/  FFMA.FTZ R69, R156, R69, -R76 ;  /* 0x000000459c457223 */ /* 0x000fe2000001084c */
[----:B------:R-:W-:Y:S01]  /*5950*/  FMUL.FTZ R216, R84, R79 ;  /* 0x0000004f54d87220 */ /* 0x000fe20000410000 */
[----:B------:R-:W-:Y:S01]  /*5960*/  FADD.FTZ R77, RZ, R77 ;  /* 0x0000004dff4d7221 */ /* 0x000fe20000010000 */
[----:B------:R-:W-:Y:S01]  /*5970*/  FMUL.FTZ R67, R52, R70 ;  /* 0x0000004634437220 */ /* 0x000fe20000410000 */
[----:B------:R-:W-:Y:S01]  /*5980*/  MUFU.SIN R130, R107 ;  /* 0x0000006b00827308 */ /* 0x000fe20000000400 */
[----:B------:R-:W-:Y:S01]  /*5990*/  FADD.FTZ R69, R216, R69 ;  /* 0x00000045d8457221 */ /* 0x000fe20000010000 */
[----:B------:R-:W-:Y:S01]  /*59a0*/  FMUL.FTZ R71, R153, R77 ;  /* 0x0000004d99477220 */ /* 0x000fe20000410000 */
[----:B------:R-:W-:-:S02]  /*59b0*/  HADD2.F32 R76, -RZ, R102.H0_H0 ;  /* 0x20000066ff4c7230 */ /* 0x000fc40000004100 */
[----:B---3--:R-:W-:-:S03]  /*59c0*/  FMUL.FTZ R140, R64, R140 ;  /* 0x0000008c408c7220 */ /* 0x008fc60000410000 */
[----:B------:R0:W-:Y:S01]  /*59d0*/  MUFU.COS R136, R107 ;  /* 0x0000006b00887308 */ /* 0x0001e20000000000 */
[----:B------:R-:W-:Y:S01]  /*59e0*/  FMUL.FTZ R139, R64, R139 ;  /* 0x0000008b408b7220 */ /* 0x000fe20000410000 */
[----:B------:R-:W-:Y:S01]  /*59f0*/  FMUL.FTZ R66, R53, R70 ;  /* 0x0000004635427220 */ /* 0x000fe20000410000 */
[----:B------:R-:W-:-:S05]  /*5a00*/  FFMA.FTZ R64, R154, R69, -R71 ;  /* 0x000000459a407223 */ /* 0x000fca0000010847 */
[----:B------:R-:W1:Y:S01]  /*5a10*/  MUFU.EX2 R65, R65 ;  /* 0x0000004100417308 */ /* 0x000e620000000800 */
[----:B------:R-:W-:Y:S01]  /*5a20*/  FMUL.FTZ R149, R68, R149 ;  /* 0x0000009544957220 */ /* 0x000fe20000410000 */
[----:B------:R-:W-:Y:S01]  /*5a30*/  FMUL.FTZ R69, R153, R69 ;  /* 0x0000004599457220 */ /* 0x000fe20000410000 */
[----:B------:R-:W-:Y:S01]  /*5a40*/  FMUL.FTZ R68, R55, R70 ;  /* 0x0000004637447220 */ /* 0x000fe20000410000 */
[----:B------:R-:W-:-:S04]  /*5a50*/  FMUL.FTZ R217, R83, R76 ;  /* 0x0000004c53d97220 */ /* 0x000fc80000410000 */
[----:B------:R-:W3:Y:S01]  /*5a60*/  MUFU.EX2 R67, R67 ;  /* 0x0000004300437308 */ /* 0x000ee20000000800 */
[----:B------:R-:W-:Y:S01]  /*5a70*/  FFMA.FTZ R69, R154, R77, R69 ;  /* 0x0000004d9a457223 */ /* 0x000fe20000010045 */
[----:B------:R-:W-:-:S03]  /*5a80*/  FADD.FTZ R64, R217, R64 ;  /* 0x00000040d9407221 */ /* 0x000fc60000010000 */
[----:B------:R-:W-:-:S03]  /*5a90*/  FADD.FTZ R69, RZ, R69 ;  /* 0x00000045ff457221 */ /* 0x000fc60000010000 */
[----:B------:R-:W4:Y:S01]  /*5aa0*/  MUFU.EX2 R66, R66 ;  /* 0x0000004200427308 */ /* 0x000f220000000800 */
[----:B------:R-:W-:Y:S01]  /*5ab0*/  FMUL.FTZ R71, R151, R64 ;  /* 0x0000004097477220 */ /* 0x000fe20000410000 */
[----:B0-----:R-:W-:Y:S01]  /*5ac0*/  FMUL.FTZ R107, R59, R70 ;  /* 0x000000463b6b7220 */ /* 0x001fe20000410000 */
[C---:B-1----:R-:W-:Y:S01]  /*5ad0*/  FMUL.FTZ R136, R65.reuse, R136 ;  /* 0x0000008841887220 */ /* 0x042fe20000410000 */
[----:B------:R-:W-:-:S04]  /*5ae0*/  FMUL.FTZ R135, R65, R130 ;  /* 0x0000008241877220 */ /* 0x000fc80000410000 */
[----:B------:R-:W0:Y:S01]  /*5af0*/  MUFU.EX2 R68, R68 ;  /* 0x0000004400447308 */ /* 0x000e220000000800 */
[----:B------:R-:W-:Y:S02]  /*5b00*/  HADD2.F32 R77, -RZ, R101.H0_H0 ;  /* 0x20000065ff4d7230 */ /* 0x000fe40000004100 */
[-C--:B------:R-:W-:Y:S01]  /*5b10*/  FMUL.FTZ R65, R151, R69.reuse ;  /* 0x0000004597417220 */ /* 0x080fe20000410000 */
[C---:B------:R-:W-:Y:S01]  /*5b20*/  FFMA.FTZ R71, R152.reuse, R69, R71 ;  /* 0x0000004598477223 */ /* 0x040fe20000010047 */
[C---:B---3--:R-:W-:Y:S01]  /*5b30*/  FMUL.FTZ R132, R67.reuse, R132 ;  /* 0x0000008443847220 */ /* 0x048fe20000410000 */
[----:B------:R-:W-:Y:S01]  /*5b40*/  FMUL.FTZ R131, R67, R160 ;  /* 0x000000a043837220 */ /* 0x000fe20000410000 */
[----:B------:R-:W-:Y:S01]  /*5b50*/  FFMA.FTZ R67, R152, R64, -R65 ;  /* 0x0000004098437223 */ /* 0x000fe20000010841 */
[----:B------:R-:W-:Y:S01]  /*5b60*/  FMUL.FTZ R218, R82, R77 ;  /* 0x0000004d52da7220 */ /* 0x000fe20000410000 */
[----:B------:R-:W1:Y:S01]  /*5b70*/  MUFU.EX2 R107, R107 ;  /* 0x0000006b006b7308 */ /* 0x000e620000000800 */
[----:B------:R-:W-:Y:S01]  /*5b80*/  FADD.FTZ R71, RZ, R71 ;  /* 0x00000047ff477221 */ /* 0x000fe20000010000 */
[----:B------:R-:W-:Y:S01]  /*5b90*/  FMUL.FTZ R65, R129, R157 ;  /* 0x0000009d81417220 */ /* 0x000fe20000410000 */
[----:B------:R-:W-:Y:S01]  /*5ba0*/  FADD.FTZ R67, R218, R67 ;  /* 0x00000043da437221 */ /* 0x000fe20000010000 */
[----:B------:R-:W-:-:S02]  /*5bb0*/  HADD2.F32 R78, -RZ, R100.H0_H0 ;  /* 0x20000064ff4e7230 */ /* 0x000fc40000004100 */
[C---:B----4-:R-:W-:Y:S01]  /*5bc0*/  FMUL.FTZ R134, R66.reuse, R127 ;  /* 0x0000007f42867220 */ /* 0x050fe20000410000 */
[----:B------:R-:W-:Y:S01]  /*5bd0*/  FMUL.FTZ R133, R66, R133 ;  /* 0x0000008542857220 */ /* 0x000fe20000410000 */
[C---:B------:R-:W-:Y:S01]  /*5be0*/  FMUL.FTZ R69, R149.reuse, R71 ;  /* 0x0000004795457220 */ /* 0x040fe20000410000 */
[----:B------:R-:W-:Y:S01]  /*5bf0*/  FFMA.FTZ R66, R128, R158, -R65 ;  /* 0x0000009e80427223 */ /* 0x000fe20000010841 */
[C---:B0-----:R-:W-:Y:S01]  /*5c00*/  FMUL.FTZ R138, R68.reuse, R125 ;  /* 0x0000007d448a7220 */ /* 0x041fe20000410000 */
[----:B------:R-:W-:Y:S01]  /*5c10*/  FMUL.FTZ R137, R68, R137 ;  /* 0x0000008944897220 */ /* 0x000fe20000410000 */
[----:B------:R-:W-:Y:S01]  /*5c20*/  FMUL.FTZ R65, R149, R67 ;  /* 0x0000004395417220 */ /* 0x000fe20000410000 */
[----:B------:R-:W-:Y:S01]  /*5c30*/  FMUL.FTZ R68, R128, R157 ;  /* 0x0000009d80447220 */ /* 0x000fe20000410000 */
[C---:B------:R-:W-:Y:S01]  /*5c40*/  FFMA.FTZ R76, R150.reuse, R67, -R69 ;  /* 0x00000043964c7223 */ /* 0x040fe20000010845 */
[----:B------:R-:W-:Y:S01]  /*5c50*/  FMUL.FTZ R219, R81, R78 ;  /* 0x0000004e51db7220 */ /* 0x000fe20000410000 */
[----:B------:R-:W-:Y:S01]  /*5c60*/  FMUL.FTZ R64, R51, UR31 ;  /* 0x0000001f33407c20 */ /* 0x000fe20008410000 */
[----:B------:R-:W-:Y:S01]  /*5c70*/  FFMA.FTZ R71, R150, R71, R65 ;  /* 0x0000004796477223 */ /* 0x000fe20000010041 */
[----:B------:R-:W-:Y:S01]  /*5c80*/  FFMA.FTZ R68, R129, R158, R68 ;  /* 0x0000009e81447223 */ /* 0x000fe20000010044 */
[----:B------:R-:W-:Y:S01]  /*5c90*/  FMUL.FTZ R67, R155, R66 ;  /* 0x000000429b437220 */ /* 0x000fe20000410000 */
[----:B------:R-:W-:Y:S01]  /*5ca0*/  FADD.FTZ R76, R219, R76 ;  /* 0x0000004cdb4c7221 */ /* 0x000fe20000010000 */
[----:B------:R-:W-:Y:S01]  /*5cb0*/  FMUL.RZ R127, R64, 0.15915493667125701904 ;  /* 0x3e22f983407f7820 */ /* 0x000fe2000040c000 */
[----:B------:R-:W-:Y:S01]  /*5cc0*/  FADD.FTZ R71, RZ, R71 ;  /* 0x00000047ff477221 */ /* 0x000fe20000010000 */
[----:B------:R-:W-:Y:S01]  /*5cd0*/  FMUL.FTZ R70, R51, R70 ;  /* 0x0000004633467220 */ /* 0x000fe20000410000 */
[----:B------:R-:W-:Y:S01]  /*5ce0*/  FFMA.FTZ R64, R156, R68, R67 ;  /* 0x000000449c407223 */ /* 0x000fe20000010043 */
[C---:B-1----:R-:W-:Y:S01]  /*5cf0*/  FMUL.FTZ R146, R107.reuse, R146 ;  /* 0x000000926b927220 */ /* 0x042fe20000410000 */
[----:B------:R-:W-:Y:S01]  /*5d00*/  FMUL.FTZ R145, R107, R126 ;  /* 0x0000007e6b917220 */ /* 0x000fe20000410000 */
[----:B------:R-:W-:Y:S01]  /*5d10*/  FMUL.FTZ R67, R155, R68 ;  /* 0x000000449b437220 */ /* 0x000fe20000410000 */
[----:B------:R-:W-:Y:S01]  /*5d20*/  FMUL.FTZ R79, R147, R76 ;  /* 0x0000004c934f7220 */ /* 0x000fe20000410000 */
[----:B------:R-:W-:-:S02]  /*5d30*/  HADD2.F32 R107, -RZ, R97.H0_H0 ;  /* 0x20000061ff6b7230 */ /* 0x000fc40000004100 */
[-C--:B------:R-:W-:Y:S01]  /*5d40*/  FMUL.FTZ R77, R147, R71.reuse ;  /* 0x00000047934d7220 */ /* 0x080fe20000410000 */
[----:B------:R-:W-:Y:S01]  /*5d50*/  MUFU.COS R65, R127 ;  /* 0x0000007f00417308 */ /* 0x000fe20000000000 */
[----:B------:R-:W-:Y:S01]  /*5d60*/  FFMA.FTZ R67, R156, R66, -R67 ;  /* 0x000000429c437223 */ /* 0x000fe20000010843 */
[----:B------:R-:W-:Y:S01]  /*5d70*/  FMUL.FTZ R69, R153, R64 ;  /* 0x0000004099457220 */ /* 0x000fe20000410000 */
[C---:B------:R-:W-:Y:S01]  /*5d80*/  FFMA.FTZ R79, R148.reuse, R71, R79 ;  /* 0x00000047944f7223 */ /* 0x040fe2000001004f */
[----:B------:R-:W-:Y:S01]  /*5d90*/  FFMA.FTZ R77, R148, R76, -R77 ;  /* 0x0000004c944d7223 */ /* 0x000fe2000001084d */
[----:B------:R-:W-:-:S03]  /*5da0*/  FMUL.FTZ R220, R80, R107 ;  /* 0x0000006b50dc7220 */ /* 0x000fc60000410000 */
[----:B------:R-:W0:Y:S01]  /*5db0*/  MUFU.EX2 R70, R70 ;  /* 0x0000004600467308 */ /* 0x000e220000000800 */
[-C--:B------:R-:W-:Y:S01]  /*5dc0*/  FFMA.FTZ R69, R154, R67.reuse, -R69 ;  /* 0x000000439a457223 */ /* 0x080fe20000010845 */
[----:B------:R-:W-:Y:S01]  /*5dd0*/  FADD.FTZ R79, RZ, R79 ;  /* 0x0000004fff4f7221 */ /* 0x000fe20000010000 */
[----:B------:R-:W-:Y:S01]  /*5de0*/  FMUL.FTZ R67, R153, R67 ;  /* 0x0000004399437220 */ /* 0x000fe20000410000 */
[----:B------:R-:W-:Y:S01]  /*5df0*/  FADD.FTZ R77, R220, R77 ;  /* 0x0000004ddc4d7221 */ /* 0x000fe20000010000 */
[----:B------:R-:W-:Y:S02]  /*5e00*/  HADD2.F32 R76, -RZ, R96.H0_H0 ;  /* 0x20000060ff4c7230 */ /* 0x000fe40000004100 */
[----:B------:R-:W-:Y:S01]  /*5e10*/  FMUL.FTZ R107, R145, R79 ;  /* 0x0000004f916b7220 */ /* 0x000fe20000410000 */
[----:B------:R-:W-:Y:S01]  /*5e20*/  FFMA.FTZ R67, R154, R64, R67 ;  /* 0x000000409a437223 */ /* 0x000fe20000010043 */
[----:B------:R-:W-:Y:S01]  /*5e30*/  FMUL.FTZ R64, R151, R69 ;  /* 0x0000004597407220 */ /* 0x000fe20000410000 */
[-C--:B------:R-:W-:Y:S01]  /*5e40*/  FMUL.FTZ R68, R145, R77.reuse ;  /* 0x0000004d91447220 */ /* 0x080fe20000410000 */
[----:B------:R-:W-:Y:S01]  /*5e50*/  FFMA.FTZ R66, R146, R77, -R107 ;  /* 0x0000004d92427223 */ /* 0x000fe2000001086b */
[----:B------:R-:W-:Y:S01]  /*5e60*/  FMUL.FTZ R207, R59, R76 ;  /* 0x0000004c3bcf7220 */ /* 0x000fe20000410000 */
[-C--:B------:R-:W-:Y:S01]  /*5e70*/  FMUL.FTZ R71, R151, R67.reuse ;  /* 0x0000004397477220 */ /* 0x080fe20000410000 */
[----:B------:R-:W-:Y:S01]  /*5e80*/  FFMA.FTZ R64, R152, R67, R64 ;  /* 0x0000004398407223 */ /* 0x000fe20000010040 */
[----:B------:R-:W-:Y:S01]  /*5e90*/  FFMA.FTZ R68, R146, R79, R68 ;  /* 0x0000004f92447223 */ /* 0x000fe20000010044 */
[----:B------:R-:W-:Y:S01]  /*5ea0*/  FADD.FTZ R66, R207, R66 ;  /* 0x00000042cf427221 */ /* 0x000fe20000010000 */
[----:B------:R-:W1:Y:S01]  /*5eb0*/  MUFU.SIN R127, R127 ;  /* 0x0000007f007f7308 */ /* 0x000e620000000400 */
[----:B0-----:R-:W-:Y:S01]  /*5ec0*/  FMUL.FTZ R130, R70, R65 ;  /* 0x0000004146827220 */ /* 0x001fe20000410000 */
[----:B------:R-:W-:Y:S01]  /*5ed0*/  FFMA.FTZ R71, R152, R69, -R71 ;  /* 0x0000004598477223 */ /* 0x000fe20000010847 */
[----:B------:R-:W-:Y:S01]  /*5ee0*/  FMUL.FTZ R65, R149, R64 ;  /* 0x0000004095417220 */ /* 0x000fe20000410000 */
[----:B------:R-:W-:Y:S01]  /*5ef0*/  FADD.FTZ R68, RZ, R68 ;  /* 0x00000044ff447221 */ /* 0x000fe20000010000 */
[----:B------:R-:W-:Y:S01]  /*5f00*/  FMUL.FTZ R69, R143, R66 ;  /* 0x000000428f457220 */ /* 0x000fe20000410000 */
[----:B------:R-:W-:-:S02]  /*5f10*/  HADD2.F32 R77, -RZ, R95.H0_H0 ;  /* 0x2000005fff4d7230 */ /* 0x000fc40000004100 */
[-C--:B------:R-:W-:Y:S01]  /*5f20*/  FFMA.FTZ R65, R150, R71.reuse, -R65 ;  /* 0x0000004796417223 */ /* 0x080fe20000010841 */
[-C--:B------:R-:W-:Y:S01]  /*5f30*/  FMUL.FTZ R67, R143, R68.reuse ;  /* 0x000000448f437220 */ /* 0x080fe20000410000 */
[----:B------:R-:W-:Y:S01]  /*5f40*/  FMUL.FTZ R71, R149, R71 ;  /* 0x0000004795477220 */ /* 0x000fe20000410000 */
[C---:B------:R-:W-:Y:S02]  /*5f50*/  FFMA.FTZ R68, R144.reuse, R68, R69 ;  /* 0x0000004490447223 */ /* 0x040fe40000010045 */
[----:B------:R-:W-:Y:S01]  /*5f60*/  FFMA.FTZ R69, R144, R66, -R67 ;  /* 0x0000004290457223 */ /* 0x000fe20000010843 */
[----:B------:R-:W-:Y:S01]  /*5f70*/  FFMA.FTZ R71, R150, R64, R71 ;  /* 0x0000004096477223 */ /* 0x000fe20000010047 */
[C---:B------:R-:W-:Y:S01]  /*5f80*/  FMUL.FTZ R67, R147.reuse, R65 ;  /* 0x0000004193437220 */ /* 0x040fe20000410000 */
[----:B------:R-:W-:Y:S01]  /*5f90*/  FMUL.FTZ R206, R58, R77 ;  /* 0x0000004d3ace7220 */ /* 0x000fe20000410000 */
[----:B------:R-:W-:Y:S01]  /*5fa0*/  FADD.FTZ R68, RZ, R68 ;  /* 0x00000044ff447221 */ /* 0x000fe20000010000 */
[-C--:B------:R-:W-:Y:S01]  /*5fb0*/  FMUL.FTZ R64, R147, R71.reuse ;  /* 0x0000004793407220 */ /* 0x080fe20000410000 */
[----:B------:R-:W-:Y:S01]  /*5fc0*/  FFMA.FTZ R67, R148, R71, R67 ;  /* 0x0000004794437223 */ /* 0x000fe20000010043 */
[----:B------:R-:W-:Y:S01]  /*5fd0*/  FADD.FTZ R69, R206, R69 ;  /* 0x00000045ce457221 */ /* 0x000fe20000010000 */
[----:B------:R-:W-:Y:S01]  /*5fe0*/  FMUL.FTZ R71, R141, R68 ;  /* 0x000000448d477220 */ /* 0x000fe20000410000 */
[----:B------:R-:W-:-:S02]  /*5ff0*/  HADD2.F32 R76, -RZ, R94.H0_H0 ;  /* 0x2000005eff4c7230 */ /* 0x000fc40000004100 */
[----:B-1----:R-:W-:Y:S01]  /*6000*/  FMUL.FTZ R127, R70, R127 ;  /* 0x0000007f467f7220 */ /* 0x002fe20000410000 */
[-C--:B------:R-:W-:Y:S01]  /*6010*/  FFMA.FTZ R70, R142, R69.reuse, -R71 ;  /* 0x000000458e467223 */ /* 0x080fe20000010847 */
[----:B------:R-:W-:Y:S01]  /*6020*/  FMUL.FTZ R69, R141, R69 ;  /* 0x000000458d457220 */ /* 0x000fe20000410000 */
[----:B------:R-:W-:Y:S01]  /*6030*/  FMUL.FTZ R205, R57, R76 ;  /* 0x0000004c39cd7220 */ /* 0x000fe20000410000 */
[----:B------:R-:W-:Y:S01]  /*6040*/  FFMA.FTZ R64, R148, R65, -R64 ;  /* 0x0000004194407223 */ /* 0x000fe20000010840 */
[-C--:B------:R-:W-:Y:S01]  /*6050*/  FMUL.FTZ R65, R145, R67.reuse ;  /* 0x0000004391417220 */ /* 0x080fe20000410000 */
[----:B------:R-:W-:Y:S01]  /*6060*/  FFMA.FTZ R69, R142, R68, R69 ;  /* 0x000000448e457223 */ /* 0x000fe20000010045 */
[----:B------:R-:W-:Y:S01]  /*6070*/  FADD.FTZ R70, R205, R70 ;  /* 0x00000046cd467221 */ /* 0x000fe20000010000 */
[-C--:B------:R-:W-:Y:S01]  /*6080*/  FMUL.FTZ R66, R145, R64.reuse ;  /* 0x0000004091427220 */ /* 0x080fe20000410000 */
[C---:B------:R-:W-:Y:S01]  /*6090*/  FFMA.FTZ R65, R146.reuse, R64, -R65 ;  /* 0x0000004092417223 */ /* 0x040fe20000010841 */
[----:B------:R-:W-:Y:S01]  /*60a0*/  FADD.FTZ R64, RZ, R69 ;  /* 0x00000045ff407221 */ /* 0x000fe20000010000 */
[----:B------:R-:W-:Y:S01]  /*60b0*/  FMUL.FTZ R77, R139, R70 ;  /* 0x000000468b4d7220 */ /* 0x000fe20000410000 */
[----:B------:R-:W-:Y:S01]  /*60c0*/  FFMA.FTZ R66, R146, R67, R66 ;  /* 0x0000004392427223 */ /* 0x000fe20000010042 */
[----:B------:R-:W-:-:S02]  /*60d0*/  HADD2.F32 R79, -RZ, R93.H0_H0 ;  /* 0x2000005dff4f7230 */ /* 0x000fc40000004100 */
[-C--:B------:R-:W-:Y:S01]  /*60e0*/  FMUL.FTZ R71, R139, R64.reuse ;  /* 0x000000408b477220 */ /* 0x080fe20000410000 */
[C---:B------:R-:W-:Y:S01]  /*60f0*/  FFMA.FTZ R77, R140.reuse, R64, R77 ;  /* 0x000000408c4d7223 */ /* 0x040fe2000001004d */
[C---:B------:R-:W-:Y:S01]  /*6100*/  FMUL.FTZ R67, R143.reuse, R66 ;  /* 0x000000428f437220 */ /* 0x040fe20000410000 */
[----:B------:R-:W-:Y:S01]  /*6110*/  FMUL.FTZ R69, R143, R65 ;  /* 0x000000418f457220 */ /* 0x000fe20000410000 */
[----:B------:R-:W-:Y:S01]  /*6120*/  FFMA.FTZ R71, R140, R70, -R71 ;  /* 0x000000468c477223 */ /* 0x000fe20000010847 */
[----:B------:R-:W-:Y:S01]  /*6130*/  FMUL.FTZ R204, R56, R79 ;  /* 0x0000004f38cc7220 */ /* 0x000fe20000410000 */
[----:B------:R-:W-:Y:S01]  /*6140*/  FADD.FTZ R77, RZ, R77 ;  /* 0x0000004dff4d7221 */ /* 0x000fe20000010000 */
[C---:B------:R-:W-:Y:S01]  /*6150*/  FFMA.FTZ R67, R144.reuse, R65, -R67 ;  /* 0x0000004190437223 */ /* 0x040fe20000010843 */
[----:B------:R-:W-:Y:S01]  /*6160*/  FFMA.FTZ R69, R144, R66, R69 ;  /* 0x0000004290457223 */ /* 0x000fe20000010045 */
[----:B------:R-:W-:Y:S01]  /*6170*/  FADD.FTZ R71, R204, R71 ;  /* 0x00000047cc477221 */ /* 0x000fe20000010000 */
[----:B------:R-:W-:Y:S01]  /*6180*/  FMUL.FTZ R79, R137, R77 ;  /* 0x0000004d894f7220 */ /* 0x000fe20000410000 */
[C---:B------:R-:W-:Y:S01]  /*6190*/  FMUL.FTZ R64, R141.reuse, R67 ;  /* 0x000000438d407220 */ /* 0x040fe20000410000 */
[----:B------:R-:W-:Y:S01]  /*61a0*/  FMUL.FTZ R65, R141, R69 ;  /* 0x000000458d417220 */ /* 0x000fe20000410000 */
[----:B------:R-:W-:-:S02]  /*61b0*/  HADD2.F32 R68, -RZ, R92.H0_H0 ;  /* 0x2000005cff447230 */ /* 0x000fc40000004100 */
[----:B------:R-:W-:Y:S01]  /*61c0*/  FFMA.FTZ R66, R138, R71, -R79 ;  /* 0x000000478a427223 */ /* 0x000fe2000001084f */
[C---:B------:R-:W-:Y:S01]  /*61d0*/  FFMA.FTZ R64, R142.reuse, R69, R64 ;  /* 0x000000458e407223 */ /* 0x040fe20000010040 */
[----:B------:R-:W-:Y:S01]  /*61e0*/  FMUL.FTZ R71, R137, R71 ;  /* 0x0000004789477220 */ /* 0x000fe20000410000 */
[----:B------:R-:W-:Y:S01]  /*61f0*/  FFMA.FTZ R65, R142, R67, -R65 ;  /* 0x000000438e417223 */ /* 0x000fe20000010841 */
[----:B------:R-:W-:Y:S01]  /*6200*/  FMUL.FTZ R203, R55, R68 ;  /* 0x0000004437cb7220 */ /* 0x000fe20000410000 */
[C---:B------:R-:W-:Y:S01]  /*6210*/  FMUL.FTZ R67, R139.reuse, R64 ;  /* 0x000000408b437220 */ /* 0x040fe20000410000 */
[----:B------:R-:W-:Y:S01]  /*6220*/  FFMA.FTZ R71, R138, R77, R71 ;  /* 0x0000004d8a477223 */ /* 0x000fe20000010047 */
[-C--:B------:R-:W-:Y:S01]  /*6230*/  FMUL.FTZ R69, R139, R65.reuse ;  /* 0x000000418b457220 */ /* 0x080fe20000410000 */
[----:B------:R-:W-:Y:S01]  /*6240*/  FADD.FTZ R66, R203, R66 ;  /* 0x00000042cb427221 */ /* 0x000fe20000010000 */
[----:B------:R-:W-:Y:S01]  /*6250*/  FFMA.FTZ R67, R140, R65, -R67 ;  /* 0x000000418c437223 */ /* 0x000fe20000010843 */
[----:B------:R-:W-:Y:S01]  /*6260*/  FADD.FTZ R71, RZ, R71 ;  /* 0x00000047ff477221 */ /* 0x000fe20000010000 */
[----:B------:R-:W-:Y:S01]  /*6270*/  ISETP.NE.AND P0, PT, R231, 0x7f, PT ;  /* 0x0000007fe700780c */ /* 0x000fe20003f05270 */
[----:B------:R-:W-:-:S02]  /*6280*/  HADD2.F32 R107, -RZ, R91.H0_H0 ;  /* 0x2000005bff6b7230 */ /* 0x000fc40000004100 */
[----:B------:R-:W-:Y:S01]  /*6290*/  FFMA.FTZ R69, R140, R64, R69 ;  /* 0x000000408c457223 */ /* 0x000fe20000010045 */
[----:B------:R-:W-:Y:S01]  /*62a0*/  FMUL.FTZ R65, R137, R67 ;  /* 0x0000004389417220 */ /* 0x000fe20000410000 */
[CC--:B------:R-:W-:Y:S01]  /*62b0*/  FMUL.FTZ R79, R135.reuse, R66.reuse ;  /* 0x00000042874f7220 */ /* 0x0c0fe20000410000 */
[----:B------:R-:W-:Y:S01]  /*62c0*/  FMUL.FTZ R77, R135, R71 ;  /* 0x00000047874d7220 */ /* 0x000fe20000410000 */
[----:B------:R-:W-:Y:S01]  /*62d0*/  FMUL.FTZ R202, R54, R107 ;  /* 0x0000006b36ca7220 */ /* 0x000fe20000410000 */
[----:B------:R-:W-:Y:S01]  /*62e0*/  FFMA.FTZ R65, R138, R69, R65 ;  /* 0x000000458a417223 */ /* 0x000fe20000010041 */
[C---:B------:R-:W-:Y:S01]  /*62f0*/  FFMA.FTZ R79, R136.reuse, R71, R79 ;  /* 0x00000047884f7223 */ /* 0x040fe2000001004f */
[----:B------:R-:W-:Y:S01]  /*6300*/  FFMA.FTZ R77, R136, R66, -R77 ;  /* 0x00000042884d7223 */ /* 0x000fe2000001084d */
[----:B------:R-:W-:Y:S02]  /*6310*/  FMUL.FTZ R69, R137, R69 ;  /* 0x0000004589457220 */ /* 0x000fe40000410000 */
[----:B------:R-:W-:Y:S01]  /*6320*/  FADD.FTZ R79, RZ, R79 ;  /* 0x0000004fff4f7221 */ /* 0x000fe20000010000 */
[----:B------:R-:W-:Y:S01]  /*6330*/  FADD.FTZ R77, R202, R77 ;  /* 0x0000004dca4d7221 */ /* 0x000fe20000010000 */
[----:B------:R-:W-:Y:S01]  /*6340*/  FFMA.FTZ R69, R138, R67, -R69 ;  /* 0x000000438a457223 */ /* 0x000fe20000010845 */
[----:B------:R-:W-:Y:S01]  /*6350*/  @P0 LEA R106, R231, R87, 0x3 ;  /* 0x00000057e76a0211 */ /* 0x000fe200078e18ff */
[----:B------:R-:W-:Y:S01]  /*6360*/  FMUL.FTZ R67, R135, R65 ;  /* 0x0000004187437220 */ /* 0x000fe20000410000 */
[----:B------:R-:W-:-:S02]  /*6370*/  HADD2.F32 R125, -RZ, R90.H0_H0 ;  /* 0x2000005aff7d7230 */ /* 0x000fc40000004100 */
[C---:B------:R-:W-:Y:S01]  /*6380*/  FMUL.FTZ R71, R133.reuse, R79 ;  /* 0x0000004f85477220 */ /* 0x040fe20000410000 */
[----:B------:R-:W-:Y:S01]  /*6390*/  FMUL.FTZ R66, R133, R77 ;  /* 0x0000004d85427220 */ /* 0x000fe20000410000 */
[-C--:B------:R-:W-:Y:S01]  /*63a0*/  FFMA.FTZ R67, R136, R69.reuse, -R67 ;  /* 0x0000004588437223 */ /* 0x080fe20000010843 */
[----:B------:R-:W-:Y:S01]  /*63b0*/  FMUL.FTZ R69, R135, R69 ;  /* 0x0000004587457220 */ /* 0x000fe20000410000 */
[----:B------:R-:W0:Y:S01]  /*63c0*/  @P0 LDS.64 R106, [R106+0x3518] ;  /* 0x003518006a6a0984 */ /* 0x000e220000000a00 */
[C---:B------:R-:W-:Y:S01]  /*63d0*/  FFMA.FTZ R64, R134.reuse, R77, -R71 ;  /* 0x0000004d86407223 */ /* 0x040fe20000010847 */
[----:B------:R-:W-:Y:S01]  /*63e0*/  FMUL.FTZ R201, R53, R125 ;  /* 0x0000007d35c97220 */ /* 0x000fe20000410000 */
[----:B------:R-:W-:Y:S01]  /*63f0*/  FFMA.FTZ R66, R134, R79, R66 ;  /* 0x0000004f86427223 */ /* 0x000fe20000010042 */
[----:B------:R-:W-:Y:S02]  /*6400*/  FFMA.FTZ R69, R136, R65, R69 ;  /* 0x0000004188457223 */ /* 0x000fe40000010045 */
[----:B------:R-:W-:Y:S01]  /*6410*/  FADD.FTZ R68, R201, R64 ;  /* 0x00000040c9447221 */ /* 0x000fe20000010000 */
[----:B------:R-:W-:Y:S01]  /*6420*/  FADD.FTZ R66, RZ, R66 ;  /* 0x00000042ff427221 */ /* 0x000fe20000010000 */
[----:B------:R-:W-:-:S02]  /*6430*/  HADD2.F32 R126, -RZ, R89.H0_H0 ;  /* 0x20000059ff7e7230 */ /* 0x000fc40000004100 */
[C---:B------:R-:W-:Y:S01]  /*6440*/  FMUL.FTZ R65, R133.reuse, R69 ;  /* 0x0000004585417220 */ /* 0x040fe20000410000 */
[-C--:B------:R-:W-:Y:S01]  /*6450*/  FMUL.FTZ R64, R133, R67.reuse ;  /* 0x0000004385407220 */ /* 0x080fe20000410000 */
[C---:B------:R-:W-:Y:S01]  /*6460*/  FMUL.FTZ R77, R131.reuse, R68 ;  /* 0x00000044834d7220 */ /* 0x040fe20000410000 */
[CC--:B------:R-:W-:Y:S01]  /*6470*/  FMUL.FTZ R71, R131.reuse, R66.reuse ;  /* 0x0000004283477220 */ /* 0x0c0fe20000410000 */
[C---:B------:R-:W-:Y:S01]  /*6480*/  FFMA.FTZ R65, R134.reuse, R67, -R65 ;  /* 0x0000004386417223 */ /* 0x040fe20000010841 */
[----:B------:R-:W-:Y:S01]  /*6490*/  FFMA.FTZ R64, R134, R69, R64 ;  /* 0x0000004586407223 */ /* 0x000fe20000010040 */
[C---:B------:R-:W-:Y:S01]  /*64a0*/  FFMA.FTZ R77, R132.reuse, R66, R77 ;  /* 0x00000042844d7223 */ /* 0x040fe2000001004d */
[----:B------:R-:W-:Y:S01]  /*64b0*/  FFMA.FTZ R68, R132, R68, -R71 ;  /* 0x0000004484447223 */ /* 0x000fe20000010847 */
[----:B------:R-:W-:Y:S01]  /*64c0*/  FMUL.FTZ R199, R52, R126 ;  /* 0x0000007e34c77220 */ /* 0x000fe20000410000 */
[CC--:B------:R-:W-:Y:S01]  /*64d0*/  FMUL.FTZ R67, R131.reuse, R64.reuse ;  /* 0x0000004083437220 */ /* 0x0c0fe20000410000 */
[-C--:B------:R-:W-:Y:S01]  /*64e0*/  FMUL.FTZ R69, R131, R65.reuse ;  /* 0x0000004183457220 */ /* 0x080fe20000410000 */
[----:B------:R-:W-:Y:S01]  /*64f0*/  FADD.FTZ R77, RZ, R77 ;  /* 0x0000004dff4d7221 */ /* 0x000fe20000010000 */
[----:B------:R-:W-:Y:S01]  /*6500*/  FADD.FTZ R68, R199, R68 ;  /* 0x00000044c7447221 */ /* 0x000fe20000010000 */
[C---:B------:R-:W-:Y:S01]  /*6510*/  FFMA.FTZ R66, R132.reuse, R65, -R67 ;  /* 0x0000004184427223 */ /* 0x040fe20000010843 */
[----:B------:R-:W-:Y:S01]  /*6520*/  FFMA.FTZ R69, R132, R64, R69 ;  /* 0x0000004084457223 */ /* 0x000fe20000010045 */
[C---:B------:R-:W-:Y:S01]  /*6530*/  FMUL.FTZ R65, R127.reuse, R77 ;  /* 0x0000004d7f417220 */ /* 0x040fe20000410000 */
[----:B------:R-:W-:Y:S01]  /*6540*/  FMUL.FTZ R64, R127, R68 ;  /* 0x000000447f407220 */ /* 0x000fe20000410000 */
[----:B------:R-:W-:-:S02]  /*6550*/  HADD2.F32 R159, -RZ, R88.H0_H0 ;  /* 0x20000058ff9f7230 */ /* 0x000fc40000004100 */
[C---:B------:R-:W-:Y:S01]  /*6560*/  FFMA.FTZ R71, R130.reuse, R68, -R65 ;  /* 0x0000004482477223 */ /* 0x040fe20000010841 */
[C---:B------:R-:W-:Y:S01]  /*6570*/  FFMA.FTZ R77, R130.reuse, R77, R64 ;  /* 0x0000004d824d7223 */ /* 0x040fe20000010040 */
[C---:B--2---:R-:W-:Y:S01]  /*6580*/  FMUL.FTZ R65, R61.reuse, R63 ;  /* 0x0000003f3d417220 */ /* 0x044fe20000410000 */
[----:B------:R-:W-:Y:S01]  /*6590*/  FMUL.FTZ R64, R61, R62 ;  /* 0x0000003e3d407220 */ /* 0x000fe20000410000 */
[----:B------:R-:W-:Y:S01]  /*65a0*/  FMUL.FTZ R61, R127, R66 ;  /* 0x000000427f3d7220 */ /* 0x000fe20000410000 */
[----:B------:R-:W-:Y:S01]  /*65b0*/  LEA.HI R160, R231, R231, RZ, 0x1e ;  /* 0x000000e7e7a07211 */ /* 0x000fe200078ff0ff */
[----:B------:R-:W-:Y:S02]  /*65c0*/  FMUL.FTZ R200, R51, R159 ;  /* 0x0000009f33c87220 */ /* 0x000fe40000410000 */
[-C--:B------:R-:W-:Y:S01]  /*65d0*/  FFMA.FTZ R61, R130, R69.reuse, R61 ;  /* 0x00000045823d7223 */ /* 0x080fe2000001003d */
[----:B------:R-:W-:Y:S01]  /*65e0*/  FMUL.FTZ R69, R127, R69 ;  /* 0x000000457f457220 */ /* 0x000fe20000410000 */
[----:B------:R-:W-:Y:S01]  /*65f0*/  BSSY B0, `(.L_x_139) ;  /* 0x0000014000007945 */ /* 0x000fe20003800000 */
[C---:B------:R-:W-:Y:S01]  /*6600*/  FFMA.FTZ R65, R60.reuse, R62, -R65 ;  /* 0x0000003e3c417223 */ /* 0x040fe20000010841 */
[----:B------:R-:W-:Y:S01]  /*6610*/  FFMA.FTZ R67, R60, R63, R64 ;  /* 0x0000003f3c437223 */ /* 0x000fe20000010040 */
[----:B------:R-:W-:Y:S01]  /*6620*/  FFMA.FTZ R60, R130, R66, -R69 ;  /* 0x00000042823c7223 */ /* 0x000fe20000010845 */
[----:B------:R-:W-:Y:S01]  /*6630*/  LEA R160, R160, R87, 0x4 ;  /* 0x00000057a0a07211 */ /* 0x000fe200078e20ff */
[----:B------:R-:W-:Y:S01]  /*6640*/  FADD.FTZ R62, R200, R71 ;  /* 0x00000047c83e7221 */ /* 0x000fe20000010000 */
[----:B------:R-:W-:Y:S01]  /*6650*/  FADD.FTZ R63, RZ, R77 ;  /* 0x0000004dff3f7221 */ /* 0x000fe20000010000 */
[----:B0-----:R-:W-:Y:S06]  /*6660*/  @P0 BRA `(.L_x_140) ;  /* 0x0000000000300947 */ /* 0x001fec0003800000 */
[----:B------:R-:W0:Y:S01]  /*6670*/  LDC R69, c[0x0][0x224] ;  /* 0x00008900ff457b82 */ /* 0x000e220000000800 */
[----:B------:R-:W-:Y:S02]  /*6680*/  MOV R106, 0x3f800000 ;  /* 0x3f800000006a7802 */ /* 0x000fe40000000f00 */
[----:B------:R-:W-:Y:S02]  /*6690*/  MOV R107, RZ ;  /* 0x000000ff006b7202 */ /* 0x000fe40000000f00 */
[----:B0-----:R-:W-:-:S13]  /*66a0*/  ISETP.NE.AND P0, PT, R118, R69, PT ;  /* 0x000000457600720c */ /* 0x001fda0003f05270 */
[----:B------:R-:W-:Y:S05]  /*66b0*/  @!P0 BRA `(.L_x_140) ;  /* 0x00000000001c8947 */ /* 0x000fea0003800000 */
[----:B------:R-:W-:-:S04]  /*66c0*/  IADD3 R69, R69, -UR6, RZ ;  /* 0x8000000645457c10 */ /* 0x000fc8000fffe0ff */
[----:B------:R-:W-:-:S04]  /*66d0*/  LEA.HI R64, R69, R69, RZ, 0x1 ;  /* 0x0000004545407211 */ /* 0x000fc800078f08ff */
[----:B------:R-:W-:-:S04]  /*66e0*/  LOP3.LUT R64, R64, 0xfffffe, RZ, 0xc0, !PT ;  /* 0x00fffffe40407812 */ /* 0x000fc800078ec0ff */
[----:B------:R-:W-:-:S04]  /*66f0*/  IADD3 R69, -R64, R69, RZ ;  /* 0x0000004540457210 */ /* 0x000fc80007ffe1ff */
[----:B------:R-:W-:-:S04]  /*6700*/  LEA R64, R69, R2, 0x8 ;  /* 0x0000000245407211 */ /* 0x000fc800078e40ff */
[----:B------:R-:W-:-:S05]  /*6710*/  LEA R64, R64, R87, 0x3 ;  /* 0x0000005740407211 */ /* 0x000fca00078e18ff */
[----:B------:R0:W1:Y:S02]  /*6720*/  LDS.64 R106, [R64+0x2510] ;  /* 0x00251000406a7984 */ /* 0x0000640000000a00 */
.L_x_140:
[----:B------:R-:W-:Y:S05]  /*6730*/  BSYNC B0 ;  /* 0x0000000000007941 */ /* 0x000fea0003800000 */
.L_x_139:
        /* <DEDUP_REMOVED lines=63> */
[CC--:B------:R-:W-:Y:S01]  /*6b30*/  FMUL.FTZ R222, R77.reuse, R214.reuse ;  /* 0x000000d64dde7220 */ /* 0x0c0fe20000410000 */
        /* <DEDUP_REMOVED lines=18> */
[-C--:B---3--:R-:W-:Y:S02]  /*6c60*/  FMUL.FTZ R214, R212, R76.reuse ;  /* 0x0000004cd4d67220 */ /* 0x088fe40000410000 */
        /* <DEDUP_REMOVED lines=14> */
[C---:B---3--:R-:W-:Y:S01]  /*6d50*/  FMUL.FTZ R214, R212.reuse, R76 ;  /* 0x0000004cd4d67220 */ /* 0x048fe20000410000 */
[----:B------:R-:W-:Y:S02]  /*6d60*/  FFMA.FTZ R213, R209, R213, R224 ;  /* 0x000000d5d1d57223 */ /* 0x000fe400000100e0 */
[----:B------:R-:W-:Y:S01]  /*6d70*/  @P0 FADD.FTZ R211, R211, R222 ;  /* 0x000000ded3d30221 */ /* 0x000fe20000010000 */
[-C--:B----4-:R-:W-:Y:S01]  /*6d80*/  FFMA.FTZ R79, R209, R77.reuse, R214 ;  /* 0x0000004dd14f7223 */ /* 0x090fe200000100d6 */
[----:B------:R-:W-:Y:S01]  /*6d90*/  FMUL.FTZ R78, R212, R77 ;  /* 0x0000004dd44e7220 */ /* 0x000fe20000410000 */
[----:B------:R-:W-:-:S03]  /*6da0*/  @P0 FADD.FTZ R210, R210, R213 ;  /* 0x000000d5d2d20221 */ /* 0x000fc60000010000 */
[----:B------:R-:W-:Y:S01]  /*6db0*/  @P0 FFMA.FTZ R209, R209, R76, -R78 ;  /* 0x0000004cd1d10223 */ /* 0x000fe2000001084e */
[----:B------:R-:W-:Y:S01]  /*6dc0*/  FSEL R212, R212, R79, !P0 ;  /* 0x0000004fd4d47208 */ /* 0x000fe20004000000 */
[----:B------:R-:W0:Y:S01]  /*6dd0*/  SHFL.UP PT, R213, R210, 0x4, RZ ;  /* 0x04800000d2d57989 */ /* 0x000e2200000e00ff */
[----:B------:R-:W-:-:S03]  /*6de0*/  ISETP.GE.AND P0, PT, R120, 0x4, PT ;  /* 0x000000047800780c */ /* 0x000fc60003f06270 */
[----:B------:R-:W2:Y:S04]  /*6df0*/  SHFL.UP PT, R78, R211, 0x4, RZ ;  /* 0x04800000d34e7989 */ /* 0x000ea800000e00ff */
[----:B------:R-:W3:Y:S04]  /*6e00*/  SHFL.UP PT, R76, R209, 0x4, RZ ;  /* 0x04800000d14c7989 */ /* 0x000ee800000e00ff */
[----:B------:R-:W4:Y:S01]  /*6e10*/  SHFL.UP PT, R77, R212, 0x4, RZ ;  /* 0x04800000d44d7989 */ /* 0x000f2200000e00ff */
[C---:B0-----:R-:W-:Y:S01]  /*6e20*/  FMUL.FTZ R222, R212.reuse, R213 ;  /* 0x000000d5d4de7220 */ /* 0x041fe20000410000 */
[----:B--2---:R-:W-:-:S03]  /*6e30*/  FMUL.FTZ R224, R212, R78 ;  /* 0x0000004ed4e07220 */ /* 0x004fc60000410000 */
[C---:B------:R-:W-:Y:S01]  /*6e40*/  FFMA.FTZ R222, R209.reuse, R78, -R222 ;  /* 0x0000004ed1de7223 */ /* 0x040fe200000108de */
[CC--:B---3--:R-:W-:Y:S01]  /*6e50*/  FMUL.FTZ R214, R212.reuse, R76.reuse ;  /* 0x0000004cd4d67220 */ /* 0x0c8fe20000410000 */
[----:B------:R-:W-:Y:S02]  /*6e60*/  FFMA.FTZ R213, R209, R213, R224 ;  /* 0x000000d5d1d57223 */ /* 0x000fe400000100e0 */
        /* <DEDUP_REMOVED lines=14> */
[----:B---3--:R-:W-:Y:S01]  /*6f50*/  FMUL.FTZ R214, R212, R76 ;  /* 0x0000004cd4d67220 */ /* 0x008fe20000410000 */
[C---:B------:R-:W-:Y:S02]  /*6f60*/  FFMA.FTZ R78, R209.reuse, R78, -R79 ;  /* 0x0000004ed14e7223 */ /* 0x040fe4000001084f */
        /* <DEDUP_REMOVED lines=10> */
.L_x_202:
[----:B------:R-:W-:Y:S01]  /*7010*/  ISETP.GE.AND P0, PT, R120, 0x10, PT ;  /* 0x000000107800780c */ /* 0x000fe20003f06270 */
[C---:B----4-:R-:W-:Y:S01]  /*7020*/  FMUL.FTZ R222, R215.reuse, R76 ;  /* 0x0000004cd7de7220 */ /* 0x050fe20000410000 */
[C---:B--2---:R-:W-:Y:S01]  /*7030*/  FMUL.FTZ R79, R215.reuse, R214 ;  /* 0x000000d6d74f7220 */ /* 0x044fe20000410000 */
[----:B---3--:R-:W-:Y:S01]  /*7040*/  FMUL.FTZ R213, R215, R212 ;  /* 0x000000d4d7d57220 */ /* 0x008fe20000410000 */
        /* <DEDUP_REMOVED lines=10> */
.L_x_205:
[----:B------:R-:W-:-:S03]  /*70f0*/  UMOV UR7, 0xffffffff ;  /* 0xffffffff00077882 */ /* 0x000fc60000000000 */
[----:B------:R-:W-:Y:S05]  /*7100*/  BRA.DIV UR7, `(.L_x_144) ;  /* 0x0000006e072c7947 */ /* 0x000fea000b800000 */
.L_x_208:
[----:B------:R-:W-:-:S03]  /*7110*/  UMOV UR7, 0xffffffff ;  /* 0xffffffff00077882 */ /* 0x000fc60000000000 */
[----:B------:R-:W-:Y:S05]  /*7120*/  BRA.DIV UR7, `(.L_x_145) ;  /* 0x0000006e074c7947 */ /* 0x000fea000b800000 */
.L_x_211:
[----:B------:R-:W-:-:S03]  /*7130*/  UMOV UR7, 0xffffffff ;  /* 0xffffffff00077882 */ /* 0x000fc60000000000 */
[----:B------:R-:W-:Y:S05]  /*7140*/  BRA.DIV UR7, `(.L_x_146) ;  /* 0x0000006e076c7947 */ /* 0x000fea000b800000 */
.L_x_214:
        /* <DEDUP_REMOVED lines=10> */
.L_x_224:
[C---:B0---4-:R-:W-:Y:S01]  /*71f0*/  FMUL.FTZ R76, R222.reuse, R75 ;  /* 0x0000004bde4c7220 */ /* 0x051fe20000410000 */
[----:B---3--:R-:W-:-:S03]  /*7200*/  FMUL.FTZ R78, R222, R74 ;  /* 0x0000004ade4e7220 */ /* 0x008fc60000410000 */
[C---:B------:R-:W-:Y:S01]  /*7210*/  FFMA.FTZ R76, R209.reuse, R74, -R76 ;  /* 0x0000004ad14c7223 */ /* 0x040fe2000001084c */
[----:B------:R-:W-:-:S03]  /*7220*/  FFMA.FTZ R77, R209, R75, R78 ;  /* 0x0000004bd14d7223 */ /* 0x000fc6000001004e */
[----:B------:R-:W-:Y:S01]  /*7230*/  @P2 FADD.FTZ R74, R211, R76 ;  /* 0x0000004cd34a2221 */ /* 0x000fe20000010000 */
[----:B------:R-:W-:Y:S01]  /*7240*/  @P2 FADD.FTZ R75, R210, R77 ;  /* 0x0000004dd24b2221 */ /* 0x000fe20000010000 */
[C---:B------:R-:W-:Y:S01]  /*7250*/  FMUL.FTZ R76, R222.reuse, R73 ;  /* 0x00000049de4c7220 */ /* 0x040fe20000410000 */
[----:B------:R-:W-:Y:S01]  /*7260*/  FMUL.FTZ R222, R222, R72 ;  /* 0x00000048dede7220 */ /* 0x000fe20000410000 */
[C---:B------:R-:W-:Y:S01]  /*7270*/  FMUL.FTZ R79, R69.reuse, R74 ;  /* 0x0000004a454f7220 */ /* 0x040fe20000410000 */
[----:B------:R-:W-:Y:S01]  /*7280*/  FMUL.FTZ R77, R69, R75 ;  /* 0x0000004b454d7220 */ /* 0x000fe20000410000 */
[C---:B------:R-:W-:Y:S01]  /*7290*/  @P2 FFMA.FTZ R72, R209.reuse, R72, -R76 ;  /* 0x00000048d1482223 */ /* 0x040fe2000001084c */
[----:B------:R-:W-:Y:S01]  /*72a0*/  @P2 FFMA.FTZ R73, R209, R73, R222 ;  /* 0x00000049d1492223 */ /* 0x000fe200000100de */
[C---:B------:R-:W-:Y:S01]  /*72b0*/  FFMA.FTZ R78, R68.reuse, R75, R79 ;  /* 0x0000004b444e7223 */ /* 0x040fe2000001004f */
[----:B------:R-:W-:Y:S01]  /*72c0*/  FFMA.FTZ R77, R68, R74, -R77 ;  /* 0x0000004a444d7223 */ /* 0x000fe2000001084d */
[----:B------:R-:W-:-:S02]  /*72d0*/  FMUL.FTZ R79, R69, R72 ;  /* 0x00000048454f7220 */ /* 0x000fc40000410000 */
[----:B------:R-:W-:Y:S01]  /*72e0*/  FADD.FTZ R71, R71, R78 ;  /* 0x0000004e47477221 */ /* 0x000fe20000010000 */
[----:B------:R-:W-:Y:S01]  /*72f0*/  FADD.FTZ R70, R70, R77 ;  /* 0x0000004d46467221 */ /* 0x000fe20000010000 */
[-C--:B------:R-:W-:Y:S01]  /*7300*/  FMUL.FTZ R77, R69, R73.reuse ;  /* 0x00000049454d7220 */ /* 0x080fe20000410000 */
[C---:B------:R-:W-:Y:S01]  /*7310*/  FFMA.FTZ R69, R68.reuse, R73, R79 ;  /* 0x0000004944457223 */ /* 0x040fe2000001004f */
[C---:B------:R-:W-:Y:S01]  /*7320*/  FMUL.FTZ R209, R65.reuse, R71 ;  /* 0x0000004741d17220 */ /* 0x040fe20000410000 */
[C---:B------:R-:W-:Y:S01]  /*7330*/  FMUL.FTZ R76, R65.reuse, R70 ;  /* 0x00000046414c7220 */ /* 0x040fe20000410000 */
[----:B------:R-:W-:Y:S01]  /*7340*/  FFMA.FTZ R68, R68, R72, -R77 ;  /* 0x0000004844447223 */ /* 0x000fe2000001084d */
[C---:B------:R-:W-:Y:S01]  /*7350*/  FMUL.FTZ R77, R65.reuse, R69 ;  /* 0x00000045414d7220 */ /* 0x040fe20000410000 */
[C---:B------:R-:W-:Y:S01]  /*7360*/  FFMA.FTZ R209, R64.reuse, R70, -R209 ;  /* 0x0000004640d17223 */ /* 0x040fe200000108d1 */
[----:B------:R-:W-:Y:S01]  /*7370*/  FFMA.FTZ R76, R64, R71, R76 ;  /* 0x00000047404c7223 */ /* 0x000fe2000001004c */
[-C--:B------:R-:W-:Y:S01]  /*7380*/  FMUL.FTZ R210, R65, R68.reuse ;  /* 0x0000004441d27220 */ /* 0x080fe20000410000 */
[----:B------:R2:W-:Y:S01]  /*7390*/  STS.128 [R208+0x1100], R72 ;  /* 0x00110048d0007388 */ /* 0x0005e20000000c00 */
        /* <DEDUP_REMOVED lines=17> */
.L_x_141:
[----:B------:R-:W-:Y:S05]  /*74b0*/  WARPSYNC.ALL ;  /* 0x0000000000007948 */ /* 0x000fea0003800000 */
[----:B------:R-:W-:Y:S01]  /*74c0*/  FMUL.FTZ R214, R86, R124 ;  /* 0x0000007c56d67220 */ /* 0x000fe20000410000 */
[----:B------:R-:W-:Y:S01]  /*74d0*/  FMUL.FTZ R215, R85, R123 ;  /* 0x0000007b55d77220 */ /* 0x000fe20000410000 */
[CC--:B--2---:R-:W-:Y:S01]  /*74e0*/  FMUL.FTZ R60, R130.reuse, R192.reuse ;  /* 0x000000c0823c7220 */ /* 0x0c4fe20000410000 */
[----:B------:R-:W-:Y:S01]  /*74f0*/  BAR.SYNC.DEFER_BLOCKING 0x0 ;  /* 0x0000000000007b1d */ /* 0x000fe20000010000 */
[C---:B------:R-:W-:Y:S01]  /*7500*/  FMUL.FTZ R63, R127.reuse, R192 ;  /* 0x000000c07f3f7220 */ /* 0x040fe20000410000 */
[CC--:B-1----:R-:W-:Y:S01]  /*7510*/  FMUL.FTZ R61, R127.reuse, R107.reuse ;  /* 0x0000006b7f3d7220 */ /* 0x0c2fe20000410000 */
[C---:B0-----:R-:W-:Y:S01]  /*7520*/  FFMA.FTZ R64, -R127.reuse, R176, -R60 ;  /* 0x000000b07f407223 */ /* 0x041fe2000001093c */
[----:B------:R-:W-:Y:S01]  /*7530*/  FMUL.FTZ R60, R127, -R106 ;  /* 0x8000006a7f3c7220 */ /* 0x000fe20000410000 */
[C---:B------:R-:W-:Y:S01]  /*7540*/  FFMA.FTZ R62, R130.reuse, R176, -R63 ;  /* 0x000000b0823e7223 */ /* 0x040fe2000001083f */
[C---:B------:R-:W-:Y:S01]  /*7550*/  FFMA.FTZ R61, R130.reuse, R106, -R61 ;  /* 0x0000006a823d7223 */ /* 0x040fe2000001083d */
[----:B------:R-:W-:Y:S01]  /*7560*/  FADD.FTZ R64, -R191, R64 ;  /* 0x00000040bf407221 */ /* 0x000fe20000010100 */
[----:B------:R-:W-:Y:S01]  /*7570*/  FFMA.FTZ R60, R130, -R107, R60 ;  /* 0x8000006b823c7223 */ /* 0x000fe2000001003c */
[----:B------:R-:W-:Y:S01]  /*7580*/  FADD.FTZ R62, R175, R62 ;  /* 0x0000003eaf3e7221 */ /* 0x000fe20000010000 */
[CC--:B------:R-:W-:Y:S01]  /*7590*/  FMUL.FTZ R63, R131.reuse, -R61.reuse ;  /* 0x8000003d833f7220 */ /* 0x0c0fe20000410000 */
[C---:B------:R-:W-:Y:S01]  /*75a0*/  FMUL.FTZ R65, R131.reuse, -R64 ;  /* 0x8000004083417220 */ /* 0x040fe20000410000 */
[C---:B------:R-:W-:Y:S01]  /*75b0*/  FMUL.FTZ R66, R131.reuse, -R60 ;  /* 0x8000003c83427220 */ /* 0x040fe20000410000 */
[----:B------:R-:W-:Y:S01]  /*75c0*/  FMUL.FTZ R67, R131, -R62 ;  /* 0x8000003e83437220 */ /* 0x000fe20000410000 */
[C---:B------:R-:W-:Y:S01]  /*75d0*/  FFMA.FTZ R63, R132.reuse, R60, R63 ;  /* 0x0000003c843f7223 */ /* 0x040fe2000001003f */
[C---:B------:R-:W-:Y:S01]  /*75e0*/  FFMA.FTZ R65, R132.reuse, R62, -R65 ;  /* 0x0000003e84417223 */ /* 0x040fe20000010841 */
[C---:B------:R-:W-:Y:S01]  /*75f0*/  FFMA.FTZ R66, R132.reuse, R61, -R66 ;  /* 0x0000003d84427223 */ /* 0x040fe20000010842 */
[----:B------:R-:W-:Y:S01]  /*7600*/  FFMA.FTZ R67, R132, R64, R67 ;  /* 0x0000004084437223 */ /* 0x000fe20000010043 */
[C---:B------:R-:W-:Y:S01]  /*7610*/  FMUL.FTZ R61, R133.reuse, -R63 ;  /* 0x8000003f853d7220 */ /* 0x040fe20000410000 */
[----:B------:R-:W-:Y:S01]  /*7620*/  FADD.FTZ R65, R174, R65 ;  /* 0x00000041ae417221 */ /* 0x000fe20000010000 */
[CC--:B------:R-:W-:Y:S01]  /*7630*/  FMUL.FTZ R60, R133.reuse, -R66.reuse ;  /* 0x80000042853c7220 */ /* 0x0c0fe20000410000 */
[----:B------:R-:W-:Y:S01]  /*7640*/  FADD.FTZ R67, -R190, R67 ;  /* 0x00000043be437221 */ /* 0x000fe20000010100 */
[C---:B------:R-:W-:Y:S01]  /*7650*/  FFMA.FTZ R66, R134.reuse, R66, -R61 ;  /* 0x0000004286427223 */ /* 0x040fe2000001083d */
[----:B------:R-:W-:Y:S01]  /*7660*/  FMUL.FTZ R62, R133, -R65 ;  /* 0x80000041853e7220 */ /* 0x000fe20000410000 */
[----:B------:R-:W-:Y:S01]  /*7670*/  FFMA.FTZ R63, R134, R63, R60 ;  /* 0x0000003f863f7223 */ /* 0x000fe2000001003c */
[----:B------:R-:W-:Y:S01]  /*7680*/  ISETP.GE.AND P0, PT, R118, UR32, PT ;  /* 0x0000002076007c0c */ /* 0x000fe2000bf06270 */
[----:B------:R-:W0:Y:S01]  /*7690*/  LDS.64 R60, [R160+0x1108] ;  /* 0x00110800a03c7984 */ /* 0x000e220000000a00 */
[----:B------:R-:W-:Y:S01]  /*76a0*/  FFMA.FTZ R64, R134, R67, R62 ;  /* 0x0000004386407223 */ /* 0x000fe2000001003e */
[C---:B------:R-:W-:Y:S01]  /*76b0*/  FMUL.FTZ R69, R135.reuse, -R63 ;  /* 0x8000003f87457220 */ /* 0x040fe20000410000 */
[-C--:B------:R-:W-:Y:S01]  /*76c0*/  FMUL.FTZ R68, R135, -R66.reuse ;  /* 0x8000004287447220 */ /* 0x080fe20000410000 */
[----:B------:R-:W-:Y:S01]  /*76d0*/  FMUL.FTZ R67, R133, -R67 ;  /* 0x8000004385437220 */ /* 0x000fe20000410000 */
[----:B------:R-:W-:Y:S01]  /*76e0*/  FADD.FTZ R64, -R189, R64 ;  /* 0x00000040bd407221 */ /* 0x000fe20000010100 */
[C---:B------:R-:W-:Y:S01]  /*76f0*/  FFMA.FTZ R69, R136.reuse, R66, -R69 ;  /* 0x0000004288457223 */ /* 0x040fe20000010845 */
[----:B------:R-:W-:Y:S01]  /*7700*/  FFMA.FTZ R68, R136, R63, R68 ;  /* 0x0000003f88447223 */ /* 0x000fe20000010044 */
[----:B------:R-:W-:Y:S01]  /*7710*/  FFMA.FTZ R62, R134, R65, -R67 ;  /* 0x00000041863e7223 */ /* 0x000fe20000010843 */
[----:B------:R-:W-:Y:S01]  /*7720*/  FMUL.FTZ R63, R135, -R64 ;  /* 0x80000040873f7220 */ /* 0x000fe20000410000 */
[CC--:B------:R-:W-:Y:S01]  /*7730*/  FMUL.FTZ R67, R137.reuse, -R69.reuse ;  /* 0x8000004589437220 */ /* 0x0c0fe20000410000 */
[-C--:B------:R-:W-:Y:S01]  /*7740*/  FMUL.FTZ R66, R137, -R68.reuse ;  /* 0x8000004489427220 */ /* 0x080fe20000410000 */
[----:B------:R-:W-:Y:S01]  /*7750*/  FADD.FTZ R62, R173, R62 ;  /* 0x0000003ead3e7221 */ /* 0x000fe20000010000 */
[----:B------:R-:W-:Y:S01]  /*7760*/  ISETP.NE.OR P0, PT, R238, RZ, P0 ;  /* 0x000000ffee00720c */ /* 0x000fe20000705670 */
[C---:B------:R-:W-:Y:S01]  /*7770*/  FFMA.FTZ R67, R138.reuse, R68, R67 ;  /* 0x000000448a437223 */ /* 0x040fe20000010043 */
[----:B------:R-:W-:Y:S01]  /*7780*/  FFMA.FTZ R66, R138, R69, -R66 ;  /* 0x000000458a427223 */ /* 0x000fe20000010842 */
[-C--:B------:R-:W-:Y:S01]  /*7790*/  FMUL.FTZ R65, R135, -R62.reuse ;  /* 0x8000003e87417220 */ /* 0x080fe20000410000 */
[C---:B------:R-:W-:Y:S01]  /*77a0*/  FFMA.FTZ R63, R136.reuse, R62, -R63 ;  /* 0x0000003e883f7223 */ /* 0x040fe2000001083f */
[CC--:B------:R-:W-:Y:S01]  /*77b0*/  FMUL.FTZ R69, R139.reuse, -R67.reuse ;  /* 0x800000438b457220 */ /* 0x0c0fe20000410000 */
[----:B------:R-:W-:Y:S01]  /*77c0*/  FMUL.FTZ R62, R139, -R66 ;  /* 0x800000428b3e7220 */ /* 0x000fe20000410000 */
[----:B------:R-:W-:Y:S01]  /*77d0*/  FFMA.FTZ R65, R136, R64, R65 ;  /* 0x0000004088417223 */ /* 0x000fe20000010041 */
[----:B------:R-:W-:Y:S01]  /*77e0*/  FADD.FTZ R63, R172, R63 ;  /* 0x0000003fac3f7221 */ /* 0x000fe20000010000 */
[C---:B------:R-:W-:Y:S01]  /*77f0*/  FFMA.FTZ R69, R140.reuse, R66, -R69 ;  /* 0x000000428c457223 */ /* 0x040fe20000010845 */
[----:B------:R-:W-:Y:S01]  /*7800*/  FFMA.FTZ R66, R140, R67, R62 ;  /* 0x000000438c427223 */ /* 0x000fe2000001003e */
[----:B------:R-:W-:Y:S01]  /*7810*/  FADD.FTZ R65, -R188, R65 ;  /* 0x00000041bc417221 */ /* 0x000fe20000010100 */
[----:B------:R-:W-:Y:S01]  /*7820*/  FMUL.FTZ R67, R137, -R63 ;  /* 0x8000003f89437220 */ /* 0x000fe20000410000 */
[C---:B------:R-:W-:Y:S01]  /*7830*/  FMUL.FTZ R71, R141.reuse, -R69 ;  /* 0x800000458d477220 */ /* 0x040fe20000410000 */
[-C--:B------:R-:W-:Y:S01]  /*7840*/  FMUL.FTZ R68, R141, -R66.reuse ;  /* 0x800000428d447220 */ /* 0x080fe20000410000 */
[-C--:B------:R-:W-:Y:S01]  /*7850*/  FMUL.FTZ R62, R137, -R65.reuse ;  /* 0x80000041893e7220 */ /* 0x080fe20000410000 */
[----:B------:R-:W-:Y:S01]  /*7860*/  FFMA.FTZ R64, R138, R65, R67 ;  /* 0x000000418a407223 */ /* 0x000fe20000010043 */
[C---:B------:R-:W-:Y:S01]  /*7870*/  FFMA.FTZ R71, R142.reuse, R66, R71 ;  /* 0x000000428e477223 */ /* 0x040fe20000010047 */
[----:B------:R-:W-:Y:S01]  /*7880*/  FFMA.FTZ R68, R142, R69, -R68 ;  /* 0x000000458e447223 */ /* 0x000fe20000010844 */
[----:B------:R-:W-:Y:S01]  /*7890*/  FFMA.FTZ R62, R138, R63, -R62 ;  /* 0x0000003f8a3e7223 */ /* 0x000fe2000001083e */
[----:B------:R-:W-:Y:S01]  /*78a0*/  FADD.FTZ R64, -R187, R64 ;  /* 0x00000040bb407221 */ /* 0x000fe20000010100 */
[CC--:B------:R-:W-:Y:S01]  /*78b0*/  FMUL.FTZ R65, R143.reuse, -R71.reuse ;  /* 0x800000478f417220 */ /* 0x0c0fe20000410000 */
[----:B------:R-:W-:Y:S01]  /*78c0*/  FMUL.FTZ R66, R143, -R68 ;  /* 0x800000448f427220 */ /* 0x000fe20000410000 */
[----:B------:R-:W-:Y:S01]  /*78d0*/  FADD.FTZ R62, R171, R62 ;  /* 0x0000003eab3e7221 */ /* 0x000fe20000010000 */
[C---:B------:R-:W-:Y:S01]  /*78e0*/  FMUL.FTZ R63, R139.reuse, -R64 ;  /* 0x800000408b3f7220 */ /* 0x040fe20000410000 */
[C---:B------:R-:W-:Y:S01]  /*78f0*/  FFMA.FTZ R68, R144.reuse, R68, -R65 ;  /* 0x0000004490447223 */ /* 0x040fe20000010841 */
[----:B------:R-:W-:Y:S01]  /*7900*/  FFMA.FTZ R66, R144, R71, R66 ;  /* 0x0000004790427223 */ /* 0x000fe20000010042 */
[-C--:B------:R-:W-:Y:S01]  /*7910*/  FMUL.FTZ R67, R139, -R62.reuse ;  /* 0x8000003e8b437220 */ /* 0x080fe20000410000 */
[----:B------:R-:W-:Y:S01]  /*7920*/  FFMA.FTZ R65, R140, R62, -R63 ;  /* 0x0000003e8c417223 */ /* 0x000fe2000001083f */
[----:B------:R-:W-:Y:S01]  /*7930*/  FMUL.FTZ R71, R145, -R68 ;  /* 0x8000004491477220 */ /* 0x000fe20000410000 */
[CC--:B0-----:R-:W-:Y:S01]  /*7940*/  FMUL.FTZ R63, R129.reuse, R61.reuse ;  /* 0x0000003d813f7220 */ /* 0x0c1fe20000410000 */
[----:B------:R-:W-:Y:S01]  /*7950*/  FMUL.FTZ R62, R129, R60 ;  /* 0x0000003c813e7220 */ /* 0x000fe20000410000 */
[-C--:B------:R-:W-:Y:S01]  /*7960*/  FMUL.FTZ R69, R145, -R66.reuse ;  /* 0x8000004291457220 */ /* 0x080fe20000410000 */
[----:B------:R-:W-:Y:S01]  /*7970*/  FFMA.FTZ R71, R146, R66, R71 ;  /* 0x0000004292477223 */ /* 0x000fe20000010047 */
[C---:B------:R-:W-:Y:S01]  /*7980*/  FFMA.FTZ R63, R128.reuse, R60, -R63 ;  /* 0x0000003c803f7223 */ /* 0x040fe2000001083f */
[----:B------:R-:W-:Y:S01]  /*7990*/  FFMA.FTZ R62, R128, R61, R62 ;  /* 0x0000003d803e7223 */ /* 0x000fe2000001003e */
[----:B------:R-:W-:Y:S01]  /*79a0*/  FFMA.FTZ R69, R146, R68, -R69 ;  /* 0x0000004492457223 */ /* 0x000fe20000010845 */
[C---:B------:R-:W-:Y:S01]  /*79b0*/  FMUL.FTZ R61, R147.reuse, -R71 ;  /* 0x80000047933d7220 */ /* 0x040fe20000410000 */
[----:B------:R-:W-:Y:S01]  /*79c0*/  FADD.FTZ R214, R214, R63 ;  /* 0x0000003fd6d67221 */ /* 0x000fe20000010000 */
[----:B------:R-:W-:Y:S01]  /*79d0*/  FADD.FTZ R213, RZ, R62 ;  /* 0x0000003effd57221 */ /* 0x000fe20000010000 */
[----:B------:R-:W-:Y:S01]  /*79e0*/  FFMA.FTZ R67, R140, R64, R67 ;  /* 0x000000408c437223 */ /* 0x000fe20000010043 */
[-C--:B------:R-:W-:Y:S01]  /*79f0*/  FMUL.FTZ R60, R147, -R69.reuse ;  /* 0x80000045933c7220 */ /* 0x080fe20000410000 */
[----:B------:R-:W-:Y:S01]  /*7a00*/  FFMA.FTZ R69, R148, R69, -R61 ;  /* 0x0000004594457223 */ /* 0x000fe2000001083d */
[CC--:B------:R-:W-:Y:S01]  /*7a10*/  FMUL.FTZ R63, R157.reuse, R214.reuse ;  /* 0x000000d69d3f7220 */ /* 0x0c0fe20000410000 */
[----:B------:R-:W-:Y:S01]  /*7a20*/  FMUL.FTZ R61, R157, R213 ;  /* 0x000000d59d3d7220 */ /* 0x000fe20000410000 */
[----:B------:R-:W-:Y:S01]  /*7a30*/  FADD.FTZ R67, -R186, R67 ;  /* 0x00000043ba437221 */ /* 0x000fe20000010100 */
[----:B------:R-:W-:Y:S01]  /*7a40*/  FFMA.FTZ R71, R148, R71, R60 ;  /* 0x0000004794477223 */ /* 0x000fe2000001003c */
[C---:B------:R-:W-:Y:S01]  /*7a50*/  FFMA.FTZ R63, R158.reuse, R213, R63 ;  /* 0x000000d59e3f7223 */ /* 0x040fe2000001003f */
[----:B------:R-:W-:Y:S01]  /*7a60*/  FFMA.FTZ R60, R158, R214, -R61 ;  /* 0x000000d69e3c7223 */ /* 0x000fe2000001083d */
[----:B------:R-:W-:Y:S01]  /*7a70*/  FADD.FTZ R65, R170, R65 ;  /* 0x00000041aa417221 */ /* 0x000fe20000010000 */
[----:B------:R-:W-:Y:S01]  /*7a80*/  FMUL.FTZ R61, R141, -R67 ;  /* 0x800000438d3d7220 */ /* 0x000fe20000410000 */
[----:B------:R-:W-:Y:S01]  /*7a90*/  FADD.FTZ R212, RZ, R63 ;  /* 0x0000003fffd47221 */ /* 0x000fe20000010000 */
[----:B------:R-:W-:Y:S01]  /*7aa0*/  FADD.FTZ R215, R215, R60 ;  /* 0x0000003cd7d77221 */ /* 0x000fe20000010000 */
[-C--:B------:R-:W-:Y:S01]  /*7ab0*/  FMUL.FTZ R62, R141, -R65.reuse ;  /* 0x800000418d3e7220 */ /* 0x080fe20000410000 */
[C---:B------:R-:W-:Y:S01]  /*7ac0*/  FFMA.FTZ R60, R142.reuse, R65, -R61 ;  /* 0x000000418e3c7223 */ /* 0x040fe2000001083d */
[CC--:B------:R-:W-:Y:S01]  /*7ad0*/  FMUL.FTZ R61, R155.reuse, R212.reuse ;  /* 0x000000d49b3d7220 */ /* 0x0c0fe20000410000 */
[----:B------:R-:W-:Y:S01]  /*7ae0*/  FMUL.FTZ R63, R155, R215 ;  /* 0x000000d79b3f7220 */ /* 0x000fe20000410000 */
[C---:B------:R-:W-:Y:S01]  /*7af0*/  FMUL.FTZ R64, R149.reuse, -R69 ;  /* 0x8000004595407220 */ /* 0x040fe20000410000 */
[----:B------:R-:W-:Y:S01]  /*7b00*/  FFMA.FTZ R62, R142, R67, R62 ;  /* 0x000000438e3e7223 */ /* 0x000fe2000001003e */
[C---:B------:R-:W-:Y:S01]  /*7b10*/  FFMA.FTZ R61, R156.reuse, R215, -R61 ;  /* 0x000000d79c3d7223 */ /* 0x040fe2000001083d */
[----:B------:R-:W-:Y:S01]  /*7b20*/  FFMA.FTZ R63, R156, R212, R63 ;  /* 0x000000d49c3f7223 */ /* 0x000fe2000001003f */
[-C--:B------:R-:W-:Y:S01]  /*7b30*/  FMUL.FTZ R65, R149, -R71.reuse ;  /* 0x8000004795417220 */ /* 0x080fe20000410000 */
[----:B------:R-:W-:Y:S01]  /*7b40*/  FFMA.FTZ R71, R150, R71, R64 ;  /* 0x0000004796477223 */ /* 0x000fe20000010040 */
[----:B------:R-:W-:Y:S01]  /*7b50*/  FADD.FTZ R216, R216, R61 ;  /* 0x0000003dd8d87221 */ /* 0x000fe20000010000 */
[----:B------:R-:W-:Y:S01]  /*7b60*/  FADD.FTZ R211, RZ, R63 ;  /* 0x0000003fffd37221 */ /* 0x000fe20000010000 */
[----:B------:R-:W-:Y:S01]  /*7b70*/  FADD.FTZ R64, -R185, R62 ;  /* 0x0000003eb9407221 */ /* 0x000fe20000010100 */
[----:B------:R-:W-:Y:S01]  /*7b80*/  FADD.FTZ R62, R169, R60 ;  /* 0x0000003ca93e7221 */ /* 0x000fe20000010000 */
[C---:B------:R-:W-:Y:S01]  /*7b90*/  FMUL.FTZ R63, R153.reuse, R216 ;  /* 0x000000d8993f7220 */ /* 0x040fe20000410000 */
[----:B------:R-:W-:Y:S01]  /*7ba0*/  FMUL.FTZ R61, R153, R211 ;  /* 0x000000d3993d7220 */ /* 0x000fe20000410000 */
[----:B------:R-:W-:Y:S01]  /*7bb0*/  FFMA.FTZ R69, R150, R69, -R65 ;  /* 0x0000004596457223 */ /* 0x000fe20000010841 */
[----:B------:R-:W-:Y:S01]  /*7bc0*/  FMUL.FTZ R65, R143, -R64 ;  /* 0x800000408f417220 */ /* 0x000fe20000410000 */
[C---:B------:R-:W-:Y:S01]  /*7bd0*/  FFMA.FTZ R63, R154.reuse, R211, R63 ;  /* 0x000000d39a3f7223 */ /* 0x040fe2000001003f */
[----:B------:R-:W-:Y:S01]  /*7be0*/  FFMA.FTZ R60, R154, R216, -R61 ;  /* 0x000000d89a3c7223 */ /* 0x000fe2000001083d */
[----:B------:R-:W-:Y:S01]  /*7bf0*/  FMUL.FTZ R61, R151, -R69 ;  /* 0x80000045973d7220 */ /* 0x000fe20000410000 */
[-C--:B------:R-:W-:Y:S01]  /*7c00*/  FMUL.FTZ R67, R143, -R62.reuse ;  /* 0x8000003e8f437220 */ /* 0x080fe20000410000 */
[----:B------:R-:W-:Y:S01]  /*7c10*/  FADD.FTZ R210, RZ, R63 ;  /* 0x0000003fffd27221 */ /* 0x000fe20000010000 */
[----:B------:R-:W-:Y:S01]  /*7c20*/  FADD.FTZ R217, R217, R60 ;  /* 0x0000003cd9d97221 */ /* 0x000fe20000010000 */
[----:B------:R-:W-:Y:S01]  /*7c30*/  FFMA.FTZ R65, R144, R62, -R65 ;  /* 0x0000003e90417223 */ /* 0x000fe20000010841 */
[C---:B------:R-:W-:Y:S01]  /*7c40*/  FMUL.FTZ R62, R151.reuse, -R71 ;  /* 0x80000047973e7220 */ /* 0x040fe20000410000 */
[CC--:B------:R-:W-:Y:S01]  /*7c50*/  FMUL.FTZ R60, R151.reuse, R210.reuse ;  /* 0x000000d2973c7220 */ /* 0x0c0fe20000410000 */
[----:B------:R-:W-:Y:S01]  /*7c60*/  FMUL.FTZ R63, R151, R217 ;  /* 0x000000d9973f7220 */ /* 0x000fe20000410000 */
[C---:B------:R-:W-:Y:S01]  /*7c70*/  FFMA.FTZ R71, R152.reuse, R71, R61 ;  /* 0x0000004798477223 */ /* 0x040fe2000001003d */
[C---:B------:R-:W-:Y:S01]  /*7c80*/  FFMA.FTZ R62, R152.reuse, R69, -R62 ;  /* 0x00000045983e7223 */ /* 0x040fe2000001083e */
[C---:B------:R-:W-:Y:S01]  /*7c90*/  FFMA.FTZ R61, R152.reuse, R217, -R60 ;  /* 0x000000d9983d7223 */ /* 0x040fe2000001083c */
[----:B------:R-:W-:Y:S01]  /*7ca0*/  FFMA.FTZ R63, R152, R210, R63 ;  /* 0x000000d2983f7223 */ /* 0x000fe2000001003f */
[----:B------:R-:W-:Y:S01]  /*7cb0*/  FFMA.FTZ R67, R144, R64, R67 ;  /* 0x0000004090437223 */ /* 0x000fe20000010043 */
[C---:B------:R-:W-:Y:S01]  /*7cc0*/  FMUL.FTZ R60, R153.reuse, -R62 ;  /* 0x8000003e993c7220 */ /* 0x040fe20000410000 */
[----:B------:R-:W-:Y:S01]  /*7cd0*/  FADD.FTZ R218, R218, R61 ;  /* 0x0000003ddada7221 */ /* 0x000fe20000010000 */
[----:B------:R-:W-:Y:S01]  /*7ce0*/  FADD.FTZ R209, RZ, R63 ;  /* 0x0000003fffd17221 */ /* 0x000fe20000010000 */
[----:B------:R-:W-:Y:S01]  /*7cf0*/  FMUL.FTZ R69, R153, -R71 ;  /* 0x8000004799457220 */ /* 0x000fe20000410000 */
[----:B------:R-:W-:Y:S01]  /*7d00*/  FADD.FTZ R67, -R184, R67 ;  /* 0x00000043b8437221 */ /* 0x000fe20000010100 */
[CC--:B------:R-:W-:Y:S01]  /*7d10*/  FMUL.FTZ R63, R149.reuse, R218.reuse ;  /* 0x000000da953f7220 */ /* 0x0c0fe20000410000 */
[----:B------:R-:W-:Y:S01]  /*7d20*/  FMUL.FTZ R61, R149, R209 ;  /* 0x000000d1953d7220 */ /* 0x000fe20000410000 */
[----:B------:R-:W-:Y:S01]  /*7d30*/  FFMA.FTZ R71, R154, R71, R60 ;  /* 0x000000479a477223 */ /* 0x000fe2000001003c */
[----:B------:R-:W-:Y:S01]  /*7d40*/  FADD.FTZ R65, R168, R65 ;  /* 0x00000041a8417221 */ /* 0x000fe20000010000 */
[C---:B------:R-:W-:Y:S01]  /*7d50*/  FFMA.FTZ R63, R150.reuse, R209, R63 ;  /* 0x000000d1963f7223 */ /* 0x040fe2000001003f */
[----:B------:R-:W-:Y:S01]  /*7d60*/  FFMA.FTZ R60, R150, R218, -R61 ;  /* 0x000000da963c7223 */ /* 0x000fe2000001083d */
[----:B------:R-:W-:Y:S01]  /*7d70*/  FMUL.FTZ R61, R145, -R67 ;  /* 0x80000043913d7220 */ /* 0x000fe20000410000 */
[----:B------:R-:W-:Y:S01]  /*7d80*/  FFMA.FTZ R69, R154, R62, -R69 ;  /* 0x0000003e9a457223 */ /* 0x000fe20000010845 */
[----:B------:R-:W-:Y:S01]  /*7d90*/  FADD.FTZ R208, RZ, R63 ;  /* 0x0000003fffd07221 */ /* 0x000fe20000010000 */
[----:B------:R-:W-:Y:S01]  /*7da0*/  FADD.FTZ R219, R219, R60 ;  /* 0x0000003cdbdb7221 */ /* 0x000fe20000010000 */
[-C--:B------:R-:W-:Y:S01]  /*7db0*/  FFMA.FTZ R60, R146, R65.reuse, -R61 ;  /* 0x00000041923c7223 */ /* 0x080fe2000001083d */
[----:B------:R-:W-:Y:S01]  /*7dc0*/  FMUL.FTZ R62, R145, -R65 ;  /* 0x80000041913e7220 */ /* 0x000fe20000410000 */
[CC--:B------:R-:W-:Y:S01]  /*7dd0*/  FMUL.FTZ R61, R147.reuse, R208.reuse ;  /* 0x000000d0933d7220 */ /* 0x0c0fe20000410000 */
[----:B------:R-:W-:Y:S01]  /*7de0*/  FMUL.FTZ R63, R147, R219 ;  /* 0x000000db933f7220 */ /* 0x000fe20000410000 */
[C---:B------:R-:W-:Y:S01]  /*7df0*/  FMUL.FTZ R65, R155.reuse, -R71 ;  /* 0x800000479b417220 */ /* 0x040fe20000410000 */
[----:B------:R-:W-:Y:S01]  /*7e00*/  FMUL.FTZ R66, R155, -R69 ;  /* 0x800000459b427220 */ /* 0x000fe20000410000 */
[----:B------:R-:W-:Y:S01]  /*7e10*/  FFMA.FTZ R61, R148, R219, -R61 ;  /* 0x000000db943d7223 */ /* 0x000fe2000001083d */
[----:B------:R-:W-:Y:S01]  /*7e20*/  FFMA.FTZ R62, R146, R67, R62 ;  /* 0x00000043923e7223 */ /* 0x000fe2000001003e */
[----:B------:R-:W-:Y:S01]  /*7e30*/  FFMA.FTZ R63, R148, R208, R63 ;  /* 0x000000d0943f7223 */ /* 0x000fe2000001003f */
[C---:B------:R-:W-:Y:S01]  /*7e40*/  FFMA.FTZ R64, R156.reuse, R69, -R65 ;  /* 0x000000459c407223 */ /* 0x040fe20000010841 */
[----:B------:R-:W-:Y:S01]  /*7e50*/  FFMA.FTZ R65, R156, R71, R66 ;  /* 0x000000479c417223 */ /* 0x000fe20000010042 */
[----:B------:R-:W-:Y:S01]  /*7e60*/  FADD.FTZ R220, R220, R61 ;  /* 0x0000003ddcdc7221 */ /* 0x000fe20000010000 */
[----:B------:R-:W-:Y:S01]  /*7e70*/  FADD.FTZ R129, RZ, R63 ;  /* 0x0000003fff817221 */ /* 0x000fe20000010000 */
[----:B------:R-:W-:Y:S01]  /*7e80*/  FADD.FTZ R66, -R183, R62 ;  /* 0x0000003eb7427221 */ /* 0x000fe20000010100 */
[----:B------:R-:W-:Y:S01]  /*7e90*/  FADD.FTZ R62, R167, R60 ;  /* 0x0000003ca73e7221 */ /* 0x000fe20000010000 */
[C---:B------:R-:W-:Y:S01]  /*7ea0*/  FMUL.FTZ R63, R145.reuse, R220 ;  /* 0x000000dc913f7220 */ /* 0x040fe20000410000 */
[-C--:B------:R-:W-:Y:S01]  /*7eb0*/  FMUL.FTZ R61, R145, R129.reuse ;  /* 0x00000081913d7220 */ /* 0x080fe20000410000 */
[C---:B------:R-:W-:Y:S01]  /*7ec0*/  FMUL.FTZ R67, R147.reuse, -R66 ;  /* 0x8000004293437220 */ /* 0x040fe20000410000 */
[----:B------:R-:W-:Y:S01]  /*7ed0*/  FMUL.FTZ R69, R147, -R62 ;  /* 0x8000003e93457220 */ /* 0x000fe20000410000 */
[C---:B------:R-:W-:Y:S01]  /*7ee0*/  FFMA.FTZ R63, R146.reuse, R129, R63 ;  /* 0x00000081923f7223 */ /* 0x040fe2000001003f */
[----:B------:R-:W-:Y:S01]  /*7ef0*/  FFMA.FTZ R60, R146, R220, -R61 ;  /* 0x000000dc923c7223 */ /* 0x000fe2000001083d */
[C---:B------:R-:W-:Y:S01]  /*7f00*/  FFMA.FTZ R67, R148.reuse, R62, -R67 ;  /* 0x0000003e94437223 */ /* 0x040fe20000010843 */
[----:B------:R-:W-:Y:S01]  /*7f10*/  FFMA.FTZ R69, R148, R66, R69 ;  /* 0x0000004294457223 */ /* 0x000fe20000010045 */
[----:B------:R-:W-:Y:S01]  /*7f20*/  FADD.FTZ R128, RZ, R63 ;  /* 0x0000003fff807221 */ /* 0x000fe20000010000 */
[----:B------:R-:W-:Y:S01]  /*7f30*/  FADD.FTZ R221, R207, R60 ;  /* 0x0000003ccfdd7221 */ /* 0x000fe20000010000 */
[----:B------:R-:W-:Y:S01]  /*7f40*/  FADD.FTZ R67, R166, R67 ;  /* 0x00000043a6437221 */ /* 0x000fe20000010000 */
[----:B------:R-:W-:Y:S01]  /*7f50*/  FADD.FTZ R69, -R182, R69 ;  /* 0x00000045b6457221 */ /* 0x000fe20000010100 */
[CC--:B------:R-:W-:Y:S01]  /*7f60*/  FMUL.FTZ R61, R143.reuse, R128.reuse ;  /* 0x000000808f3d7220 */ /* 0x0c0fe20000410000 */
[----:B------:R-:W-:Y:S01]  /*7f70*/  FMUL.FTZ R63, R143, R221 ;  /* 0x000000dd8f3f7220 */ /* 0x000fe20000410000 */
[C---:B------:R-:W-:Y:S01]  /*7f80*/  FMUL.FTZ R71, R149.reuse, -R67 ;  /* 0x8000004395477220 */ /* 0x040fe20000410000 */
[----:B------:R-:W-:Y:S01]  /*7f90*/  FMUL.FTZ R60, R149, -R69 ;  /* 0x80000045953c7220 */ /* 0x000fe20000410000 */
[C---:B------:R-:W-:Y:S01]  /*7fa0*/  FFMA.FTZ R61, R144.reuse, R221, -R61 ;  /* 0x000000dd903d7223 */ /* 0x040fe2000001083d */
[----:B------:R-:W-:Y:S01]  /*7fb0*/  FFMA.FTZ R63, R144, R128, R63 ;  /* 0x00000080903f7223 */ /* 0x000fe2000001003f */
[C---:B------:R-:W-:Y:S01]  /*7fc0*/  FFMA.FTZ R62, R150.reuse, R69, R71 ;  /* 0x00000045963e7223 */ /* 0x040fe20000010047 */
[----:B------:R-:W-:Y:S01]  /*7fd0*/  FFMA.FTZ R60, R150, R67, -R60 ;  /* 0x00000043963c7223 */ /* 0x000fe2000001083c */
        /* <DEDUP_REMOVED lines=28> */
[----:B------:R-:W-:Y:S01]  /*81a0*/  @!P0 LEA R69, R2, R87, 0x4 ;  /* 0x0000005702458211 */ /* 0x000fe200078e20ff */
[----:B------:R-:W-:Y:S01]  /*81b0*/  FMUL.FTZ R61, R137, R204 ;  /* 0x000000cc893d7220 */ /* 0x000fe20000410000 */
[C---:B------:R-:W-:Y:S01]  /*81c0*/  FMUL.FTZ R63, R155.reuse, -R66 ;  /* 0x800000429b3f7220 */ /* 0x040fe20000410000 */
[----:B------:R-:W-:-:S02]  /*81d0*/  FMUL.FTZ R67, R155, -R62 ;  /* 0x8000003e9b437220 */ /* 0x000fc40000410000 */
[----:B------:R-:W-:Y:S01]  /*81e0*/  FFMA.FTZ R60, R138, R224, -R61 ;  /* 0x000000e08a3c7223 */ /* 0x000fe2000001083d */
[C---:B------:R-:W-:Y:S01]  /*81f0*/  FFMA.FTZ R71, R156.reuse, R62, -R63 ;  /* 0x0000003e9c477223 */ /* 0x040fe2000001083f */
[----:B------:R-:W-:Y:S01]  /*8200*/  FMUL.FTZ R63, R137, R224 ;  /* 0x000000e0893f7220 */ /* 0x000fe20000410000 */
[----:B-----5:R-:W-:Y:S01]  /*8210*/  FFMA.FTZ R73, R156, R66, R67 ;  /* 0x000000429c497223 */ /* 0x020fe20000010043 */
[----:B------:R-:W-:Y:S01]  /*8220*/  FADD.FTZ R225, R203, R60 ;  /* 0x0000003ccbe17221 */ /* 0x000fe20000010000 */
[----:B------:R-:W-:Y:S01]  /*8230*/  FADD.FTZ R71, R162, R71 ;  /* 0x00000047a2477221 */ /* 0x000fe20000010000 */
[----:B------:R-:W-:Y:S01]  /*8240*/  FFMA.FTZ R203, R138, R204, R63 ;  /* 0x000000cc8acb7223 */ /* 0x000fe2000001003f */
[----:B------:R-:W-:Y:S01]  /*8250*/  FADD.FTZ R73, -R178, R73 ;  /* 0x00000049b2497221 */ /* 0x000fe20000010100 */
[----:B------:R-:W-:Y:S01]  /*8260*/  FMUL.FTZ R67, R135, R225 ;  /* 0x000000e187437220 */ /* 0x000fe20000410000 */
[----:B------:R-:W-:Y:S01]  /*8270*/  HFMA2.MMA R61, -RZ, RZ, 0, 0 ;  /* 0x00000000ff3d7435 */ /* 0x000fe200000001ff */
[----:B------:R-:W-:Y:S01]  /*8280*/  FADD.FTZ R203, RZ, R203 ;  /* 0x000000cbffcb7221 */ /* 0x000fe20000010000 */
[----:B------:R-:W-:-:S02]  /*8290*/  MOV R60, 0x3f800000 ;  /* 0x3f800000003c7802 */ /* 0x000fc40000000f00 */
[----:B------:R-:W-:Y:S01]  /*82a0*/  CS2R R62, SRZ ;  /* 0x00000000003e7805 */ /* 0x000fe2000001ff00 */
[----:B------:R-:W-:Y:S01]  /*82b0*/  FMUL.FTZ R75, R157, -R73 ;  /* 0x800000499d4b7220 */ /* 0x000fe20000410000 */
[-C--:B------:R-:W-:Y:S01]  /*82c0*/  FMUL.FTZ R66, R135, R203.reuse ;  /* 0x000000cb87427220 */ /* 0x080fe20000410000 */
[----:B------:R-:W-:Y:S02]  /*82d0*/  FFMA.FTZ R223, R136, R203, R67 ;  /* 0x000000cb88df7223 */ /* 0x000fe40000010043 */
[----:B------:R-:W-:Y:S01]  /*82e0*/  FFMA.FTZ R70, R158, R71, -R75 ;  /* 0x000000479e467223 */ /* 0x000fe2000001084b */
[----:B------:R-:W-:Y:S01]  /*82f0*/  FFMA.FTZ R67, R136, R225, -R66 ;  /* 0x000000e188437223 */ /* 0x000fe20000010842 */
[----:B------:R-:W-:Y:S01]  /*8300*/  FADD.FTZ R223, RZ, R223 ;  /* 0x000000dfffdf7221 */ /* 0x000fe20000010000 */
[----:B------:R-:W-:Y:S01]  /*8310*/  FMUL.FTZ R66, R157, -R71 ;  /* 0x800000479d427220 */ /* 0x000fe20000410000 */
[----:B------:R0:W1:Y:S01]  /*8320*/  @!P0 LDS.128 R60, [R69+0x3910] ;  /* 0x00391000453c8984 */ /* 0x0000620000000c00 */
[----:B------:R-:W-:Y:S01]  /*8330*/  FADD.FTZ R202, R202, R67 ;  /* 0x00000043caca7221 */ /* 0x000fe20000010000 */
[----:B------:R-:W-:Y:S01]  /*8340*/  FMUL.FTZ R67, R133, R223 ;  /* 0x000000df85437220 */ /* 0x000fe20000410000 */
[----:B------:R-:W-:Y:S01]  /*8350*/  FFMA.FTZ R72, R158, R73, R66 ;  /* 0x000000499e487223 */ /* 0x000fe20000010042 */
[----:B------:R-:W-:Y:S01]  /*8360*/  FMUL.FTZ R71, R157, -R64 ;  /* 0x800000409d477220 */ /* 0x000fe20000410000 */
[-C--:B------:R-:W-:Y:S01]  /*8370*/  FMUL.FTZ R68, R133, R202.reuse ;  /* 0x000000ca85447220 */ /* 0x080fe20000410000 */
[----:B------:R-:W-:Y:S01]  /*8380*/  FFMA.FTZ R66, R134, R202, -R67 ;  /* 0x000000ca86427223 */ /* 0x000fe20000010843 */
[-C--:B------:R-:W-:Y:S01]  /*8390*/  FMUL.FTZ R67, R157, -R65.reuse ;  /* 0x800000419d437220 */ /* 0x080fe20000410000 */
[----:B------:R-:W-:Y:S01]  /*83a0*/  FFMA.FTZ R65, R158, R65, R71 ;  /* 0x000000419e417223 */ /* 0x000fe20000010047 */
[----:B------:R-:W-:Y:S01]  /*83b0*/  FFMA.FTZ R68, R134, R223, R68 ;  /* 0x000000df86447223 */ /* 0x000fe20000010044 */
[----:B------:R-:W-:Y:S01]  /*83c0*/  FADD.FTZ R201, R201, R66 ;  /* 0x00000042c9c97221 */ /* 0x000fe20000010000 */
[----:B------:R-:W-:Y:S01]  /*83d0*/  FFMA.FTZ R64, R158, R64, -R67 ;  /* 0x000000409e407223 */ /* 0x000fe20000010843 */
[----:B------:R-:W-:Y:S01]  /*83e0*/  FADD.FTZ R67, -R177, R72 ;  /* 0x00000048b1437221 */ /* 0x000fe20000010100 */
[----:B------:R-:W-:Y:S01]  /*83f0*/  FADD.FTZ R226, RZ, R68 ;  /* 0x00000044ffe27221 */ /* 0x000fe20000010000 */
[----:B0-----:R-:W-:Y:S01]  /*8400*/  FMUL.FTZ R69, R131, R201 ;  /* 0x000000c983457220 */ /* 0x001fe20000410000 */
[----:B------:R-:W-:-:S02]  /*8410*/  FADD.FTZ R66, R161, R70 ;  /* 0x00000046a1427221 */ /* 0x000fc40000010000 */
[-C--:B------:R-:W-:Y:S01]  /*8420*/  FMUL.FTZ R68, R131, R226.reuse ;  /* 0x000000e283447220 */ /* 0x080fe20000410000 */
[C---:B------:R-:W-:Y:S02]  /*8430*/  FFMA.FTZ R69, R132.reuse, R226, R69 ;  /* 0x000000e284457223 */ /* 0x040fe40000010045 */
[----:B------:R0:W-:Y:S01]  /*8440*/  STS.128 [R160+0x1b10], R64 ;  /* 0x001b1040a0007388 */ /* 0x0001e20000000c00 */
[----:B------:R-:W-:Y:S01]  /*8450*/  FFMA.FTZ R68, R132, R201, -R68 ;  /* 0x000000c984447223 */ /* 0x000fe20000010844 */
[----:B------:R-:W-:-:S03]  /*8460*/  FADD.FTZ R229, RZ, R69 ;  /* 0x00000045ffe57221 */ /* 0x000fc60000010000 */
[----:B------:R-:W-:Y:S01]  /*8470*/  FADD.FTZ R230, R199, R68 ;  /* 0x00000044c7e67221 */ /* 0x000fe20000010000 */
[----:B------:R-:W-:-:S03]  /*8480*/  FMUL.FTZ R69, R127, R229 ;  /* 0x000000e57f457220 */ /* 0x000fc60000410000 */
[-C--:B------:R-:W-:Y:S01]  /*8490*/  FMUL.FTZ R68, R127, R230.reuse ;  /* 0x000000e67f447220 */ /* 0x080fe20000410000 */
[----:B------:R-:W-:-:S03]  /*84a0*/  FFMA.FTZ R69, R130, R230, -R69 ;  /* 0x000000e682457223 */ /* 0x000fc60000010845 */
[----:B------:R-:W-:Y:S01]  /*84b0*/  FFMA.FTZ R199, R130, R229, R68 ;  /* 0x000000e582c77223 */ /* 0x000fe20000010044 */
[----:B------:R-:W-:Y:S01]  /*84c0*/  FADD.FTZ R200, R200, R69 ;  /* 0x00000045c8c87221 */ /* 0x000fe20000010000 */
[----:B------:R-:W-:Y:S06]  /*84d0*/  BAR.SYNC.DEFER_BLOCKING 0x0 ;  /* 0x0000000000007b1d */ /* 0x000fec0000010000 */
[----:B01----:R-:W-:Y:S05]  /*84e0*/  @P3 BRA `(.L_x_148) ;  /* 0x0000000c005c3947 */ /* 0x003fea0003800000 */
[----:B------:R-:W-:Y:S01]  /*84f0*/  IMAD R232, R231, 0x50, R87 ;  /* 0x00000050e7e87824 */ /* 0x000fe200078e0257 */
[----:B------:R-:W-:Y:S01]  /*8500*/  UMOV UR7, 0xffffffff ;  /* 0xffffffff00077882 */ /* 0x000fe20000000000 */
[----:B------:R-:W-:-:S03]  /*8510*/  ISETP.NE.AND P0, PT, R238, 0x1f, PT ;  /* 0x0000001fee00780c */ /* 0x000fc60003f05270 */
[----:B------:R-:W-:Y:S04]  /*8520*/  LDS.128 R64, [R232+0x1b30] ;  /* 0x001b3000e8407984 */ /* 0x000fe80000000c00 */
[----:B------:R-:W0:Y:S04]  /*8530*/  LDS.128 R68, [R232+0x1b40] ;  /* 0x001b4000e8447984 */ /* 0x000e280000000c00 */
[----:B------:R-:W1:Y:S04]  /*8540*/  LDS.128 R72, [R232+0x1b20] ;  /* 0x001b2000e8487984 */ /* 0x000e680000000c00 */
[----:B------:R-:W2:Y:S01]  /*8550*/  LDS.128 R76, [R232+0x1b10] ;  /* 0x001b1000e84c7984 */ /* 0x000ea20000000c00 */
[C---:B0-----:R-:W-:Y:S01]  /*8560*/  FMUL.FTZ R235, R65.reuse, R68 ;  /* 0x0000004441eb7220 */ /* 0x041fe20000410000 */
[----:B------:R-:W-:-:S03]  /*8570*/  FMUL.FTZ R233, R65, R69 ;  /* 0x0000004541e97220 */ /* 0x000fc60000410000 */
[C---:B------:R-:W-:Y:S01]  /*8580*/  FFMA.FTZ R235, R64.reuse, R69, R235 ;  /* 0x0000004540eb7223 */ /* 0x040fe200000100eb */
[----:B------:R-:W-:-:S03]  /*8590*/  FFMA.FTZ R233, R64, R68, -R233 ;  /* 0x0000004440e97223 */ /* 0x000fc600000108e9 */
[C---:B-1----:R-:W-:Y:S01]  /*85a0*/  FMUL.FTZ R245, R73.reuse, R235 ;  /* 0x000000eb49f57220 */ /* 0x042fe20000410000 */
[----:B------:R-:W-:-:S03]  /*85b0*/  FMUL.FTZ R228, R73, R233 ;  /* 0x000000e949e47220 */ /* 0x000fc60000410000 */
[C---:B------:R-:W-:Y:S01]  /*85c0*/  FFMA.FTZ R246, R72.reuse, R233, -R245 ;  /* 0x000000e948f67223 */ /* 0x040fe200000108f5 */
[----:B------:R-:W-:Y:S01]  /*85d0*/  FFMA.FTZ R247, R72, R235, R228 ;  /* 0x000000eb48f77223 */ /* 0x000fe200000100e4 */
[CC--:B------:R-:W-:Y:S01]  /*85e0*/  FMUL.FTZ R233, R65.reuse, R71.reuse ;  /* 0x0000004741e97220 */ /* 0x0c0fe20000410000 */
[----:B------:R-:W-:Y:S01]  /*85f0*/  FMUL.FTZ R235, R65, R70 ;  /* 0x0000004641eb7220 */ /* 0x000fe20000410000 */
[----:B--2---:R-:W-:Y:S02]  /*8600*/  FMUL.FTZ R234, R77, R246 ;  /* 0x000000f64dea7220 */ /* 0x004fe40000410000 */
[C---:B------:R-:W-:Y:S01]  /*8610*/  FFMA.FTZ R233, R64.reuse, R70, -R233 ;  /* 0x0000004640e97223 */ /* 0x040fe200000108e9 */
[----:B------:R-:W-:-:S03]  /*8620*/  FFMA.FTZ R228, R64, R71, R235 ;  /* 0x0000004740e47223 */ /* 0x000fc600000100eb */
[----:B------:R-:W-:Y:S01]  /*8630*/  FADD.FTZ R233, R66, R233 ;  /* 0x000000e942e97221 */ /* 0x000fe20000010000 */
[----:B------:R-:W-:-:S03]  /*8640*/  FADD.FTZ R228, R67, R228 ;  /* 0x000000e443e47221 */ /* 0x000fc60000010000 */
[C---:B------:R-:W-:Y:S01]  /*8650*/  FMUL.FTZ R245, R73.reuse, R233 ;  /* 0x000000e949f57220 */ /* 0x040fe20000410000 */
[----:B------:R-:W-:-:S03]  /*8660*/  FMUL.FTZ R235, R73, R228 ;  /* 0x000000e449eb7220 */ /* 0x000fc60000410000 */
[C---:B------:R-:W-:Y:S01]  /*8670*/  FFMA.FTZ R228, R72.reuse, R228, R245 ;  /* 0x000000e448e47223 */ /* 0x040fe200000100f5 */
[----:B------:R-:W-:Y:S01]  /*8680*/  FFMA.FTZ R235, R72, R233, -R235 ;  /* 0x000000e948eb7223 */ /* 0x000fe200000108eb */
[-C--:B------:R-:W-:Y:S01]  /*8690*/  FMUL.FTZ R233, R77, R247.reuse ;  /* 0x000000f74de97220 */ /* 0x080fe20000410000 */
[----:B------:R-:W-:Y:S01]  /*86a0*/  FFMA.FTZ R247, R76, R247, R234 ;  /* 0x000000f74cf77223 */ /* 0x000fe200000100ea */
[----:B------:R-:W-:Y:S01]  /*86b0*/  FADD.FTZ R228, R75, R228 ;  /* 0x000000e44be47221 */ /* 0x000fe20000010000 */
[----:B------:R-:W-:Y:S01]  /*86c0*/  FADD.FTZ R235, R74, R235 ;  /* 0x000000eb4aeb7221 */ /* 0x000fe20000010000 */
[----:B------:R-:W-:Y:S02]  /*86d0*/  FFMA.FTZ R246, R76, R246, -R233 ;  /* 0x000000f64cf67223 */ /* 0x000fe400000108e9 */
[C---:B------:R-:W-:Y:S01]  /*86e0*/  FMUL.FTZ R233, R77.reuse, R228 ;  /* 0x000000e44de97220 */ /* 0x040fe20000410000 */
[----:B------:R-:W-:-:S03]  /*86f0*/  FMUL.FTZ R77, R77, R235 ;  /* 0x000000eb4d4d7220 */ /* 0x000fc60000410000 */
[C---:B------:R-:W-:Y:S01]  /*8700*/  FFMA.FTZ R233, R76.reuse, R235, -R233 ;  /* 0x000000eb4ce97223 */ /* 0x040fe200000108e9 */
[----:B------:R-:W-:-:S03]  /*8710*/  FFMA.FTZ R76, R76, R228, R77 ;  /* 0x000000e44c4c7223 */ /* 0x000fc6000001004d */
[----:B------:R-:W-:Y:S01]  /*8720*/  FADD.FTZ R248, R78, R233 ;  /* 0x000000e94ef87221 */ /* 0x000fe20000010000 */
[----:B------:R-:W-:Y:S01]  /*8730*/  FADD.FTZ R252, R79, R76 ;  /* 0x0000004c4ffc7221 */ /* 0x000fe20000010000 */
[----:B------:R-:W-:Y:S06]  /*8740*/  BRA.DIV UR7, `(.L_x_149) ;  /* 0x0000005a07e07947 */ /* 0x000fec000b800000 */
[----:B------:R0:W1:Y:S04]  /*8750*/  SHFL.DOWN PT, R78, R246, 0x1, 0x1f ;  /* 0x08201f00f64e7f89 */ /* 0x00006800000e0000 */
[----:B------:R0:W2:Y:S04]  /*8760*/  SHFL.DOWN PT, R77, R247, 0x1, 0x1f ;  /* 0x08201f00f74d7f89 */ /* 0x0000a800000e0000 */
[----:B------:R0:W3:Y:S04]  /*8770*/  SHFL.DOWN PT, R76, R248, 0x1, 0x1f ;  /* 0x08201f00f84c7f89 */ /* 0x0000e800000e0000 */
[----:B------:R0:W4:Y:S02]  /*8780*/  SHFL.DOWN PT, R228, R252, 0x1, 0x1f ;  /* 0x08201f00fce47f89 */ /* 0x00012400000e0000 */
.L_x_229:
[----:B------:R-:W-:Y:S04]  /*8790*/  BSSY B0, `(.L_x_150) ;  /* 0x000000d000007945 */ /* 0x000fe80003800000 */
[----:B------:R-:W-:Y:S05]  /*87a0*/  @!P0 BRA `(.L_x_151) ;  /* 0x00000000002c8947 */ /* 0x000fea0003800000 */
[C---:B----4-:R-:W-:Y:S01]  /*87b0*/  FMUL.FTZ R79, R247.reuse, R228 ;  /* 0x000000e4f74f7220 */ /* 0x050fe20000410000 */
[----:B---3--:R-:W-:-:S03]  /*87c0*/  FMUL.FTZ R235, R247, R76 ;  /* 0x0000004cf7eb7220 */ /* 0x008fc60000410000 */
[----:B------:R-:W-:Y:S01]  /*87d0*/  FFMA.FTZ R233, R246, R76, -R79 ;  /* 0x0000004cf6e97223 */ /* 0x000fe2000001084f */
[----:B--2---:R-:W-:Y:S01]  /*87e0*/  FMUL.FTZ R79, R247, R77 ;  /* 0x0000004df74f7220 */ /* 0x004fe20000410000 */
[----:B01----:R-:W-:Y:S01]  /*87f0*/  FMUL.FTZ R247, R78, R247 ;  /* 0x000000f74ef77220 */ /* 0x003fe20000410000 */
[----:B------:R-:W-:Y:S01]  /*8800*/  FFMA.FTZ R235, R246, R228, R235 ;  /* 0x000000e4f6eb7223 */ /* 0x000fe200000100eb */
[----:B------:R-:W-:Y:S01]  /*8810*/  FADD.FTZ R248, R248, R233 ;  /* 0x000000e9f8f87221 */ /* 0x000fe20000010000 */
[----:B------:R-:W-:Y:S01]  /*8820*/  FFMA.FTZ R79, R78, R246, -R79 ;  /* 0x000000f64e4f7223 */ /* 0x000fe2000001084f */
[----:B------:R-:W-:Y:S01]  /*8830*/  FFMA.FTZ R247, R246, R77, R247 ;  /* 0x0000004df6f77223 */ /* 0x000fe200000100f7 */
[----:B------:R-:W-:-:S03]  /*8840*/  FADD.FTZ R252, R252, R235 ;  /* 0x000000ebfcfc7221 */ /* 0x000fc60000010000 */
[----:B------:R-:W-:-:S07]  /*8850*/  MOV R246, R79 ;  /* 0x0000004f00f67202 */ /* 0x000fce0000000f00 */
.L_x_151:
[----:B------:R-:W-:Y:S05]  /*8860*/  BSYNC B0 ;  /* 0x0000000000007941 */ /* 0x000fea0003800000 */
.L_x_150:
[----:B------:R-:W-:Y:S01]  /*8870*/  UMOV UR7, 0xffffffff ;  /* 0xffffffff00077882 */ /* 0x000fe20000000000 */
[----:B------:R-:W-:Y:S02]  /*8880*/  ISETP.GT.U32.AND P0, PT, R238, 0x1d, PT ;  /* 0x0000001dee00780c */ /* 0x000fe40003f04070 */
[----:B------:R-:W-:Y:S11]  /*8890*/  BRA.DIV UR7, `(.L_x_152) ;  /* 0x0000005a07e87947 */ /* 0x000ff6000b800000 */
[----:B---3--:R3:W0:Y:S04]  /*88a0*/  SHFL.DOWN PT, R76, R246, 0x2, 0x1f ;  /* 0x08401f00f64c7f89 */ /* 0x00862800000e0000 */
[----:B--2---:R3:W2:Y:S04]  /*88b0*/  SHFL.DOWN PT, R77, R247, 0x2, 0x1f ;  /* 0x08401f00f74d7f89 */ /* 0x0046a800000e0000 */
[----:B-1----:R3:W1:Y:S04]  /*88c0*/  SHFL.DOWN PT, R78, R248, 0x2, 0x1f ;  /* 0x08401f00f84e7f89 */ /* 0x00266800000e0000 */
[----:B----4-:R3:W4:Y:S02]  /*88d0*/  SHFL.DOWN PT, R228, R252, 0x2, 0x1f ;  /* 0x08401f00fce47f89 */ /* 0x01072400000e0000 */
.L_x_235:
[----:B------:R-:W-:Y:S04]  /*88e0*/  BSSY B0, `(.L_x_153) ;  /* 0x000000d000007945 */ /* 0x000fe80003800000 */
[----:B------:R-:W-:Y:S05]  /*88f0*/  @P0 BRA `(.L_x_154) ;  /* 0x00000000002c0947 */ /* 0x000fea0003800000 */
[C---:B----4-:R-:W-:Y:S01]  /*8900*/  FMUL.FTZ R79, R247.reuse, R228 ;  /* 0x000000e4f74f7220 */ /* 0x050fe20000410000 */
[----:B-1----:R-:W-:-:S03]  /*8910*/  FMUL.FTZ R235, R247, R78 ;  /* 0x0000004ef7eb7220 */ /* 0x002fc60000410000 */
[C---:B------:R-:W-:Y:S01]  /*8920*/  FFMA.FTZ R233, R246.reuse, R78, -R79 ;  /* 0x0000004ef6e97223 */ /* 0x040fe2000001084f */
[CC--:B--2---:R-:W-:Y:S01]  /*8930*/  FMUL.FTZ R79, R247.reuse, R77.reuse ;  /* 0x0000004df74f7220 */ /* 0x0c4fe20000410000 */
[----:B0-----:R-:W-:Y:S01]  /*8940*/  FMUL.FTZ R78, R247, R76 ;  /* 0x0000004cf74e7220 */ /* 0x001fe20000410000 */
[----:B------:R-:W-:Y:S01]  /*8950*/  FFMA.FTZ R235, R246, R228, R235 ;  /* 0x000000e4f6eb7223 */ /* 0x000fe200000100eb */
[----:B---3--:R-:W-:Y:S01]  /*8960*/  FADD.FTZ R248, R248, R233 ;  /* 0x000000e9f8f87221 */ /* 0x008fe20000010000 */
[C---:B------:R-:W-:Y:S01]  /*8970*/  FFMA.FTZ R79, R246.reuse, R76, -R79 ;  /* 0x0000004cf64f7223 */ /* 0x040fe2000001084f */
[----:B------:R-:W-:Y:S01]  /*8980*/  FFMA.FTZ R247, R246, R77, R78 ;  /* 0x0000004df6f77223 */ /* 0x000fe2000001004e */
[----:B------:R-:W-:-:S03]  /*8990*/  FADD.FTZ R252, R252, R235 ;  /* 0x000000ebfcfc7221 */ /* 0x000fc60000010000 */
[----:B------:R-:W-:-:S07]  /*89a0*/  MOV R246, R79 ;  /* 0x0000004f00f67202 */ /* 0x000fce0000000f00 */
.L_x_154:
[----:B------:R-:W-:Y:S05]  /*89b0*/  BSYNC B0 ;  /* 0x0000000000007941 */ /* 0x000fea0003800000 */
.L_x_153:
[----:B------:R-:W-:Y:S01]  /*89c0*/  UMOV UR7, 0xffffffff ;  /* 0xffffffff00077882 */ /* 0x000fe20000000000 */
[----:B------:R-:W-:Y:S02]  /*89d0*/  ISETP.GT.U32.AND P0, PT, R238, 0x1b, PT ;  /* 0x0000001bee00780c */ /* 0x000fe40003f04070 */
[----:B------:R-:W-:Y:S11]  /*89e0*/  BRA.DIV UR7, `(.L_x_155) ;  /* 0x0000005e07047947 */ /* 0x000ff6000b800000 */
[----:B0-----:R0:W0:Y:S04]  /*89f0*/  SHFL.DOWN PT, R76, R246, 0x4, 0x1f ;  /* 0x08801f00f64c7f89 */ /* 0x00102800000e0000 */
[----:B--2---:R2:W0:Y:S04]  /*8a00*/  SHFL.DOWN PT, R77, R247, 0x4, 0x1f ;  /* 0x08801f00f74d7f89 */ /* 0x00442800000e0000 */
[----:B-1----:R2:W1:Y:S04]  /*8a10*/  SHFL.DOWN PT, R78, R248, 0x4, 0x1f ;  /* 0x08801f00f84e7f89 */ /* 0x00246800000e0000 */
[----:B----4-:R2:W4:Y:S02]  /*8a20*/  SHFL.DOWN PT, R228, R252, 0x4, 0x1f ;  /* 0x08801f00fce47f89 */ /* 0x01052400000e0000 */
.L_x_241:
[----:B------:R-:W-:Y:S04]  /*8a30*/  BSSY B0, `(.L_x_156) ;  /* 0x000000d000007945 */ /* 0x000fe80003800000 */
[----:B------:R-:W-:Y:S05]  /*8a40*/  @P0 BRA `(.L_x_157) ;  /* 0x00000000002c0947 */ /* 0x000fea0003800000 */
[C---:B----4-:R-:W-:Y:S01]  /*8a50*/  FMUL.FTZ R79, R247.reuse, R228 ;  /* 0x000000e4f74f7220 */ /* 0x050fe20000410000 */
[----:B-1----:R-:W-:-:S03]  /*8a60*/  FMUL.FTZ R235, R247, R78 ;  /* 0x0000004ef7eb7220 */ /* 0x002fc60000410000 */
[C---:B------:R-:W-:Y:S01]  /*8a70*/  FFMA.FTZ R233, R246.reuse, R78, -R79 ;  /* 0x0000004ef6e97223 */ /* 0x040fe2000001084f */
[CC--:B0-----:R-:W-:Y:S01]  /*8a80*/  FMUL.FTZ R79, R247.reuse, R77.reuse ;  /* 0x0000004df74f7220 */ /* 0x0c1fe20000410000 */
[----:B------:R-:W-:Y:S01]  /*8a90*/  FMUL.FTZ R78, R247, R76 ;  /* 0x0000004cf74e7220 */ /* 0x000fe20000410000 */
[----:B------:R-:W-:Y:S01]  /*8aa0*/  FFMA.FTZ R235, R246, R228, R235 ;  /* 0x000000e4f6eb7223 */ /* 0x000fe200000100eb */
[----:B--23--:R-:W-:Y:S01]  /*8ab0*/  FADD.FTZ R248, R248, R233 ;  /* 0x000000e9f8f87221 */ /* 0x00cfe20000010000 */
[C---:B------:R-:W-:Y:S01]  /*8ac0*/  FFMA.FTZ R79, R246.reuse, R76, -R79 ;  /* 0x0000004cf64f7223 */ /* 0x040fe2000001084f */
[----:B------:R-:W-:Y:S01]  /*8ad0*/  FFMA.FTZ R247, R246, R77, R78 ;  /* 0x0000004df6f77223 */ /* 0x000fe2000001004e */
[----:B------:R-:W-:-:S03]  /*8ae0*/  FADD.FTZ R252, R252, R235 ;  /* 0x000000ebfcfc7221 */ /* 0x000fc60000010000 */
[----:B------:R-:W-:-:S07]  /*8af0*/  MOV R246, R79 ;  /* 0x0000004f00f67202 */ /* 0x000fce0000000f00 */
.L_x_157:
[----:B------:R-:W-:Y:S05]  /*8b00*/  BSYNC B0 ;  /* 0x0000000000007941 */ /* 0x000fea0003800000 */
.L_x_156:
[----:B------:R-:W-:Y:S01]  /*8b10*/  UMOV UR7, 0xffffffff ;  /* 0xffffffff00077882 */ /* 0x000fe20000000000 */
[----:B------:R-:W-:Y:S02]  /*8b20*/  ISETP.GT.U32.AND P0, PT, R238, 0x17, PT ;  /* 0x00000017ee00780c */ /* 0x000fe40003f04070 */
[----:B------:R-:W-:Y:S11]  /*8b30*/  BRA.DIV UR7, `(.L_x_158) ;  /* 0x0000005e07207947 */ /* 0x000ff6000b800000 */
[----:B0-----:R0:W0:Y:S04]  /*8b40*/  SHFL.DOWN PT, R76, R246, 0x8, 0x1f ;  /* 0x09001f00f64c7f89 */ /* 0x00102800000e0000 */
[----:B------:R0:W0:Y:S04]  /*8b50*/  SHFL.DOWN PT, R77, R247, 0x8, 0x1f ;  /* 0x09001f00f74d7f89 */ /* 0x00002800000e0000 */
[----:B-1----:R1:W0:Y:S04]  /*8b60*/  SHFL.DOWN PT, R78, R248, 0x8, 0x1f ;  /* 0x09001f00f84e7f89 */ /* 0x00222800000e0000 */
[----:B----4-:R1:W4:Y:S02]  /*8b70*/  SHFL.DOWN PT, R228, R252, 0x8, 0x1f ;  /* 0x09001f00fce47f89 */ /* 0x01032400000e0000 */
.L_x_247:
[----:B------:R-:W-:Y:S04]  /*8b80*/  BSSY B0, `(.L_x_159) ;  /* 0x000000d000007945 */ /* 0x000fe80003800000 */
[----:B------:R-:W-:Y:S05]  /*8b90*/  @P0 BRA `(.L_x_160) ;  /* 0x00000000002c0947 */ /* 0x000fea0003800000 */
[C---:B----4-:R-:W-:Y:S01]  /*8ba0*/  FMUL.FTZ R79, R247.reuse, R228 ;  /* 0x000000e4f74f7220 */ /* 0x050fe20000410000 */
[----:B0-----:R-:W-:-:S03]  /*8bb0*/  FMUL.FTZ R235, R247, R78 ;  /* 0x0000004ef7eb7220 */ /* 0x001fc60000410000 */
[C---:B------:R-:W-:Y:S01]  /*8bc0*/  FFMA.FTZ R233, R246.reuse, R78, -R79 ;  /* 0x0000004ef6e97223 */ /* 0x040fe2000001084f */
[CC--:B------:R-:W-:Y:S01]  /*8bd0*/  FMUL.FTZ R79, R247.reuse, R77.reuse ;  /* 0x0000004df74f7220 */ /* 0x0c0fe20000410000 */
[----:B------:R-:W-:Y:S01]  /*8be0*/  FMUL.FTZ R78, R247, R76 ;  /* 0x0000004cf74e7220 */ /* 0x000fe20000410000 */
[----:B------:R-:W-:Y:S01]  /*8bf0*/  FFMA.FTZ R235, R246, R228, R235 ;  /* 0x000000e4f6eb7223 */ /* 0x000fe200000100eb */
[----:B-123--:R-:W-:Y:S01]  /*8c00*/  FADD.FTZ R248, R248, R233 ;  /* 0x000000e9f8f87221 */ /* 0x00efe20000010000 */
[C---:B------:R-:W-:Y:S01]  /*8c10*/  FFMA.FTZ R79, R246.reuse, R76, -R79 ;  /* 0x0000004cf64f7223 */ /* 0x040fe2000001084f */
[----:B------:R-:W-:Y:S01]  /*8c20*/  FFMA.FTZ R247, R246, R77, R78 ;  /* 0x0000004df6f77223 */ /* 0x000fe2000001004e */
[----:B------:R-:W-:-:S03]  /*8c30*/  FADD.FTZ R252, R252, R235 ;  /* 0x000000ebfcfc7221 */ /* 0x000fc60000010000 */
[----:B------:R-:W-:-:S07]  /*8c40*/  MOV R246, R79 ;  /* 0x0000004f00f67202 */ /* 0x000fce0000000f00 */
.L_x_160:
[----:B------:R-:W-:Y:S05]  /*8c50*/  BSYNC B0 ;  /* 0x0000000000007941 */ /* 0x000fea0003800000 */
.L_x_159:
[----:B------:R-:W-:Y:S01]  /*8c60*/  UMOV UR7, 0xffffffff ;  /* 0xffffffff00077882 */ /* 0x000fe20000000000 */
[----:B------:R-:W-:Y:S02]  /*8c70*/  ISETP.GT.U32.AND P0, PT, R238, 0xf, PT ;  /* 0x0000000fee00780c */ /* 0x000fe40003f04070 */
[----:B------:R-:W-:Y:S11]  /*8c80*/  BRA.DIV UR7, `(.L_x_161) ;  /* 0x0000005e073c7947 */ /* 0x000ff6000b800000 */
[----:B0-----:R0:W0:Y:S04]  /*8c90*/  SHFL.DOWN PT, R76, R246, 0x10, 0x1f ;  /* 0x0a001f00f64c7f89 */ /* 0x00102800000e0000 */
[----:B------:R0:W0:Y:S04]  /*8ca0*/  SHFL.DOWN PT, R77, R247, 0x10, 0x1f ;  /* 0x0a001f00f74d7f89 */ /* 0x00002800000e0000 */
[----:B------:R0:W0:Y:S04]  /*8cb0*/  SHFL.DOWN PT, R78, R248, 0x10, 0x1f ;  /* 0x0a001f00f84e7f89 */ /* 0x00002800000e0000 */
[----:B----4-:R4:W0:Y:S02]  /*8cc0*/  SHFL.DOWN PT, R228, R252, 0x10, 0x1f ;  /* 0x0a001f00fce47f89 */ /* 0x01082400000e0000 */
.L_x_253:
[----:B------:R-:W-:Y:S04]  /*8cd0*/  BSSY B0, `(.L_x_162) ;  /* 0x000000d000007945 */ /* 0x000fe80003800000 */
[----:B------:R-:W-:Y:S05]  /*8ce0*/  @P0 BRA `(.L_x_163) ;  /* 0x00000000002c0947 */ /* 0x000fea0003800000 */
[C---:B0-----:R-:W-:Y:S01]  /*8cf0*/  FMUL.FTZ R79, R247.reuse, R228 ;  /* 0x000000e4f74f7220 */ /* 0x041fe20000410000 */
[----:B------:R-:W-:-:S03]  /*8d00*/  FMUL.FTZ R235, R247, R78 ;  /* 0x0000004ef7eb7220 */ /* 0x000fc60000410000 */
[C---:B------:R-:W-:Y:S01]  /*8d10*/  FFMA.FTZ R233, R246.reuse, R78, -R79 ;  /* 0x0000004ef6e97223 */ /* 0x040fe2000001084f */
[CC--:B------:R-:W-:Y:S01]  /*8d20*/  FMUL.FTZ R79, R247.reuse, R77.reuse ;  /* 0x0000004df74f7220 */ /* 0x0c0fe20000410000 */
[----:B------:R-:W-:Y:S01]  /*8d30*/  FMUL.FTZ R78, R247, R76 ;  /* 0x0000004cf74e7220 */ /* 0x000fe20000410000 */
[----:B------:R-:W-:Y:S01]  /*8d40*/  FFMA.FTZ R235, R246, R228, R235 ;  /* 0x000000e4f6eb7223 */ /* 0x000fe200000100eb */
[----:B-123--:R-:W-:Y:S01]  /*8d50*/  FADD.FTZ R248, R248, R233 ;  /* 0x000000e9f8f87221 */ /* 0x00efe20000010000 */
[C---:B------:R-:W-:Y:S01]  /*8d60*/  FFMA.FTZ R79, R246.reuse, R76, -R79 ;  /* 0x0000004cf64f7223 */ /* 0x040fe2000001084f */
[----:B------:R-:W-:Y:S01]  /*8d70*/  FFMA.FTZ R247, R246, R77, R78 ;  /* 0x0000004df6f77223 */ /* 0x000fe2000001004e */
[----:B----4-:R-:W-:-:S03]  /*8d80*/  FADD.FTZ R252, R252, R235 ;  /* 0x000000ebfcfc7221 */ /* 0x010fc60000010000 */
[----:B------:R-:W-:-:S07]  /*8d90*/  MOV R246, R79 ;  /* 0x0000004f00f67202 */ /* 0x000fce0000000f00 */
.L_x_163:
[----:B------:R-:W-:Y:S05]  /*8da0*/  BSYNC B0 ;  /* 0x0000000000007941 */ /* 0x000fea0003800000 */
.L_x_162:
[----:B------:R-:W-:-:S03]  /*8db0*/  UMOV UR7, 0xffffffff ;  /* 0xffffffff00077882 */ /* 0x000fc60000000000 */
[----:B------:R-:W-:Y:S05]  /*8dc0*/  BRA.DIV UR7, `(.L_x_164) ;  /* 0x0000005e075c7947 */ /* 0x000fea000b800000 */
[----:B------:R-:W5:Y:S04]  /*8dd0*/  SHFL.IDX PT, R251, R247, RZ, 0x1f ;  /* 0x00001ffff7fb7589 */ /* 0x000f6800000e0000 */
[----:B------:R-:W4:Y:S04]  /*8de0*/  SHFL.IDX PT, R249, R246, RZ, 0x1f ;  /* 0x00001ffff6f97589 */ /* 0x000f2800000e0000 */
[----:B------:R0:W4:Y:S04]  /*8df0*/  SHFL.IDX PT, R235, R248, RZ, 0x1f ;  /* 0x00001ffff8eb7589 */ /* 0x00012800000e0000 */
[----:B------:R0:W4:Y:S04]  /*8e00*/  SHFL.IDX PT, R236, R252, RZ, 0x1f ;  /* 0x00001ffffcec7589 */ /* 0x00012800000e0000 */
[----:B------:R1:W4:Y:S04]  /*8e10*/  SHFL.DOWN PT, R244, R252, 0x1, 0x1f ;  /* 0x08201f00fcf47f89 */ /* 0x00032800000e0000 */
[----:B0--3--:R-:W0:Y:S04]  /*8e20*/  SHFL.DOWN PT, R246, R246, 0x1, 0x1f ;  /* 0x08201f00f6f67f89 */ /* 0x009e2800000e0000 */
[----:B--2---:R-:W2:Y:S01]  /*8e30*/  SHFL.DOWN PT, R247, R247, 0x1, 0x1f ;  /* 0x08201f00f7f77f89 */ /* 0x004ea200000e0000 */
[-C--:B-----5:R-:W-:Y:S01]  /*8e40*/  FMUL.FTZ R233, R63, R251.reuse ;  /* 0x000000fb3fe97220 */ /* 0x0a0fe20000410000 */
[CC--:B------:R-:W-:Y:S01]  /*8e50*/  FMUL.FTZ R234, R62.reuse, R251.reuse ;  /* 0x000000fb3eea7220 */ /* 0x0c0fe20000410000 */
[----:B------:R-:W-:Y:S01]  /*8e60*/  FMUL.FTZ R228, R61, R251 ;  /* 0x000000fb3de47220 */ /* 0x000fe20000410000 */
[----:B-1----:R-:W1:Y:S01]  /*8e70*/  SHFL.DOWN PT, R248, R248, 0x1, 0x1f ;  /* 0x08201f00f8f87f89 */ /* 0x002e6200000e0000 */
[-C--:B----4-:R-:W-:Y:S01]  /*8e80*/  FFMA.FTZ R233, R62, R249.reuse, -R233 ;  /* 0x000000f93ee97223 */ /* 0x090fe200000108e9 */
[----:B------:R-:W-:Y:S01]  /*8e90*/  FFMA.FTZ R234, R63, R249, R234 ;  /* 0x000000f93fea7223 */ /* 0x000fe200000100ea */
[----:B------:R-:W-:Y:S01]  /*8ea0*/  FMUL.FTZ R251, R60, R251 ;  /* 0x000000fb3cfb7220 */ /* 0x000fe20000410000 */
[----:B------:R3:W4:Y:S04]  /*8eb0*/  SHFL.IDX PT, R245, R62, RZ, 0x1f ;  /* 0x00001fff3ef57589 */ /* 0x00072800000e0000 */
[----:B------:R3:W0:Y:S04]  /*8ec0*/  SHFL.IDX PT, R79, R63, RZ, 0x1f ;  /* 0x00001fff3f4f7589 */ /* 0x00062800000e0000 */
[----:B------:R3:W0:Y:S04]  /*8ed0*/  SHFL.IDX PT, R252, R60, RZ, 0x1f ;  /* 0x00001fff3cfc7589 */ /* 0x00062800000e0000 */
[----:B------:R3:W0:Y:S02]  /*8ee0*/  SHFL.IDX PT, R250, R61, RZ, 0x1f ;  /* 0x00001fff3dfa7589 */ /* 0x00062400000e0000 */
.L_x_267:
[----:B------:R-:W-:Y:S01]  /*8ef0*/  ISETP.NE.AND P0, PT, R231, 0x1f, PT ;  /* 0x0000001fe700780c */ /* 0x000fe20003f05270 */
[----:B------:R-:W-:Y:S01]  /*8f00*/  BSSY B0, `(.L_x_165) ;  /* 0x0000011000007945 */ /* 0x000fe20003800000 */
[-C--:B---3--:R-:W-:Y:S01]  /*8f10*/  FFMA.FTZ R60, R60, R249.reuse, -R228 ;  /* 0x000000f93c3c7223 */ /* 0x088fe200000108e4 */
[----:B------:R-:W-:Y:S01]  /*8f20*/  FFMA.FTZ R61, R61, R249, R251 ;  /* 0x000000f93d3d7223 */ /* 0x000fe200000100fb */
[----:B0-----:R-:W-:Y:S02]  /*8f30*/  MOV R76, R252 ;  /* 0x000000fc004c7202 */ /* 0x001fe40000000f00 */
[----:B------:R-:W-:Y:S02]  /*8f40*/  MOV R77, R250 ;  /* 0x000000fa004d7202 */ /* 0x000fe40000000f00 */
[----:B----4-:R-:W-:-:S05]  /*8f50*/  MOV R78, R245 ;  /* 0x000000f5004e7202 */ /* 0x010fca0000000f00 */
[----:B------:R-:W-:Y:S05]  /*8f60*/  @!P0 BRA `(.L_x_166) ;  /* 0x0000000000288947 */ /* 0x000fea0003800000 */
[C---:B--2---:R-:W-:Y:S01]  /*8f70*/  FMUL.FTZ R63, R247.reuse, R79 ;  /* 0x0000004ff73f7220 */ /* 0x044fe20000410000 */
[----:B------:R-:W-:-:S03]  /*8f80*/  FMUL.FTZ R62, R247, R78 ;  /* 0x0000004ef73e7220 */ /* 0x000fc60000410000 */
[C---:B------:R-:W-:Y:S01]  /*8f90*/  FFMA.FTZ R245, R246.reuse, R78, -R63 ;  /* 0x0000004ef6f57223 */ /* 0x040fe2000001083f */
[----:B------:R-:W-:Y:S01]  /*8fa0*/  FFMA.FTZ R79, R246, R79, R62 ;  /* 0x0000004ff64f7223 */ /* 0x000fe2000001003e */
[CC--:B------:R-:W-:Y:S01]  /*8fb0*/  FMUL.FTZ R63, R247.reuse, R77.reuse ;  /* 0x0000004df73f7220 */ /* 0x0c0fe20000410000 */
[-C--:B------:R-:W-:Y:S01]  /*8fc0*/  FMUL.FTZ R62, R247, R76.reuse ;  /* 0x0000004cf73e7220 */ /* 0x080fe20000410000 */
[----:B-1----:R-:W-:Y:S01]  /*8fd0*/  FADD.FTZ R78, R248, R245 ;  /* 0x000000f5f84e7221 */ /* 0x002fe20000010000 */
[----:B------:R-:W-:Y:S01]  /*8fe0*/  FADD.FTZ R79, R244, R79 ;  /* 0x0000004ff44f7221 */ /* 0x000fe20000010000 */
[C---:B------:R-:W-:Y:S01]  /*8ff0*/  FFMA.FTZ R76, R246.reuse, R76, -R63 ;  /* 0x0000004cf64c7223 */ /* 0x040fe2000001083f */
[----:B------:R-:W-:-:S07]  /*9000*/  FFMA.FTZ R77, R246, R77, R62 ;  /* 0x0000004df64d7223 */ /* 0x000fce000001003e */
.L_x_166:
[----:B------:R-:W-:Y:S05]  /*9010*/  BSYNC B0 ;  /* 0x0000000000007941 */ /* 0x000fea0003800000 */
.L_x_165:
[CC--:B------:R-:W-:Y:S01]  /*9020*/  FMUL.FTZ R63, R69.reuse, R79.reuse ;  /* 0x0000004f453f7220 */ /* 0x0c0fe20000410000 */
[-C--:B------:R-:W-:Y:S01]  /*9030*/  FMUL.FTZ R62, R69, R78.reuse ;  /* 0x0000004e453e7220 */ /* 0x080fe20000410000 */
[----:B------:R0:W-:Y:S02]  /*9040*/  STS.128 [R232+0x1b40], R76 ;  /* 0x001b404ce8007388 */ /* 0x0001e40000000c00 */
[C---:B------:R-:W-:Y:S01]  /*9050*/  FFMA.FTZ R63, R68.reuse, R78, -R63 ;  /* 0x0000004e443f7223 */ /* 0x040fe2000001083f */
[----:B------:R-:W-:-:S03]  /*9060*/  FFMA.FTZ R62, R68, R79, R62 ;  /* 0x0000004f443e7223 */ /* 0x000fc6000001003e */
[----:B0-----:R-:W-:Y:S01]  /*9070*/  FADD.FTZ R78, R70, R63 ;  /* 0x0000003f464e7221 */ /* 0x001fe20000010000 */
[----:B------:R-:W-:Y:S01]  /*9080*/  FADD.FTZ R79, R71, R62 ;  /* 0x0000003e474f7221 */ /* 0x000fe20000010000 */
[C---:B------:R-:W-:Y:S01]  /*9090*/  FMUL.FTZ R63, R69.reuse, R77 ;  /* 0x0000004d453f7220 */ /* 0x040fe20000410000 */
[----:B------:R-:W-:-:S03]  /*90a0*/  FMUL.FTZ R62, R69, R76 ;  /* 0x0000004c453e7220 */ /* 0x000fc60000410000 */
[C---:B------:R-:W-:Y:S01]  /*90b0*/  FFMA.FTZ R76, R68.reuse, R76, -R63 ;  /* 0x0000004c444c7223 */ /* 0x040fe2000001083f */
[----:B------:R-:W-:Y:S01]  /*90c0*/  FFMA.FTZ R77, R68, R77, R62 ;  /* 0x0000004d444d7223 */ /* 0x000fe2000001003e */
[C---:B------:R-:W-:Y:S01]  /*90d0*/  FMUL.FTZ R63, R65.reuse, R79 ;  /* 0x0000004f413f7220 */ /* 0x040fe20000410000 */
[----:B------:R-:W-:-:S03]  /*90e0*/  FMUL.FTZ R62, R65, R78 ;  /* 0x0000004e413e7220 */ /* 0x000fc60000410000 */
[C---:B------:R-:W-:Y:S01]  /*90f0*/  FFMA.FTZ R63, R64.reuse, R78, -R63 ;  /* 0x0000004e403f7223 */ /* 0x040fe2000001083f */
[----:B------:R-:W-:Y:S01]  /*9100*/  FFMA.FTZ R62, R64, R79, R62 ;  /* 0x0000004f403e7223 */ /* 0x000fe2000001003e */
[----:B------:R0:W-:Y:S02]  /*9110*/  STS.128 [R232+0x1b30], R76 ;  /* 0x001b304ce8007388 */ /* 0x0001e40000000c00 */
[----:B0-----:R-:W-:Y:S01]  /*9120*/  FADD.FTZ R78, R66, R63 ;  /* 0x0000003f424e7221 */ /* 0x001fe20000010000 */
[----:B------:R-:W-:Y:S01]  /*9130*/  FADD.FTZ R79, R67, R62 ;  /* 0x0000003e434f7221 */ /* 0x000fe20000010000 */
[C---:B------:R-:W-:Y:S01]  /*9140*/  FMUL.FTZ R63, R65.reuse, R77 ;  /* 0x0000004d413f7220 */ /* 0x040fe20000410000 */
[-C--:B------:R-:W-:Y:S02]  /*9150*/  FMUL.FTZ R62, R65, R76.reuse ;  /* 0x0000004c413e7220 */ /* 0x080fe40000410000 */
[C---:B------:R-:W-:Y:S01]  /*9160*/  FMUL.FTZ R65, R73.reuse, R79 ;  /* 0x0000004f49417220 */ /* 0x040fe20000410000 */
[C---:B------:R-:W-:Y:S01]  /*9170*/  FFMA.FTZ R76, R64.reuse, R76, -R63 ;  /* 0x0000004c404c7223 */ /* 0x040fe2000001083f */
[----:B------:R-:W-:Y:S01]  /*9180*/  FFMA.FTZ R77, R64, R77, R62 ;  /* 0x0000004d404d7223 */ /* 0x000fe2000001003e */
[CC--:B------:R-:W-:Y:S01]  /*9190*/  FMUL.FTZ R64, R73.reuse, R78.reuse ;  /* 0x0000004e49407220 */ /* 0x0c0fe20000410000 */
[C---:B------:R-:W-:Y:S01]  /*91a0*/  FFMA.FTZ R65, R72.reuse, R78, -R65 ;  /* 0x0000004e48417223 */ /* 0x040fe20000010841 */
[CC--:B------:R-:W-:Y:S01]  /*91b0*/  FMUL.FTZ R62, R73.reuse, R76.reuse ;  /* 0x0000004c493e7220 */ /* 0x0c0fe20000410000 */
[----:B------:R-:W-:Y:S01]  /*91c0*/  FMUL.FTZ R63, R73, R77 ;  /* 0x0000004d493f7220 */ /* 0x000fe20000410000 */
[----:B------:R-:W-:Y:S01]  /*91d0*/  FFMA.FTZ R64, R72, R79, R64 ;  /* 0x0000004f48407223 */ /* 0x000fe20000010040 */
[----:B------:R-:W-:Y:S01]  /*91e0*/  FADD.FTZ R74, R74, R65 ;  /* 0x000000414a4a7221 */ /* 0x000fe20000010000 */
[C---:B------:R-:W-:Y:S01]  /*91f0*/  FFMA.FTZ R73, R72.reuse, R77, R62 ;  /* 0x0000004d48497223 */ /* 0x040fe2000001003e */
[----:B------:R-:W-:Y:S01]  /*9200*/  FFMA.FTZ R72, R72, R76, -R63 ;  /* 0x0000004c48487223 */ /* 0x000fe2000001083f */
[----:B------:R-:W-:Y:S01]  /*9210*/  FADD.FTZ R75, R75, R64 ;  /* 0x000000404b4b7221 */ /* 0x000fe20000010000 */
[----:B------:R0:W-:Y:S01]  /*9220*/  STS.128 [R232+0x1b20], R76 ;  /* 0x001b204ce8007388 */ /* 0x0001e20000000c00 */
[----:B------:R-:W-:Y:S01]  /*9230*/  FADD.FTZ R62, R235, R233 ;  /* 0x000000e9eb3e7221 */ /* 0x000fe20000010000 */
[----:B------:R-:W-:-:S02]  /*9240*/  FADD.FTZ R63, R236, R234 ;  /* 0x000000eaec3f7221 */ /* 0x000fc40000010000 */
[----:B------:R0:W-:Y:S05]  /*9250*/  STS.128 [R232+0x1b10], R72 ;  /* 0x001b1048e8007388 */ /* 0x0001ea0000000c00 */
.L_x_148:
[----:B------:R-:W-:Y:S05]  /*9260*/  WARPSYNC.ALL ;  /* 0x0000000000007948 */ /* 0x000fea0003800000 */
[----:B------:R-:W-:Y:S01]  /*9270*/  BAR.SYNC.DEFER_BLOCKING 0x0 ;  /* 0x0000000000007b1d */ /* 0x000fe20000010000 */
[----:B------:R-:W-:Y:S01]  /*9280*/  FFMA.FTZ R69, R0, -R213, RZ ;  /* 0x800000d500457223 */ /* 0x000fe200000100ff */
[----:B------:R-:W-:Y:S02]  /*9290*/  @!P1 LEA R68, R2, R87, 0x4 ;  /* 0x0000005702449211 */ /* 0x000fe400078e20ff */
[----:B------:R-:W-:Y:S01]  /*92a0*/  ISETP.GT.AND P0, PT, R120, 0x1e, PT ;  /* 0x0000001e7800780c */ /* 0x000fe20003f04270 */
[----:B------:R-:W-:Y:S01]  /*92b0*/  FFMA.FTZ R69, R18, -R212, R69 ;  /* 0x800000d412457223 */ /* 0x000fe20000010045 */
[----:B------:R-:W-:Y:S01]  /*92c0*/  ISETP.NE.AND P2, PT, R120, RZ, PT ;  /* 0x000000ff7800720c */ /* 0x000fe20003f45270 */
[----:B------:R-:W-:Y:S01]  /*92d0*/  BSSY B0, `(.L_x_167) ;  /* 0x00001fa000007945 */ /* 0x000fe20003800000 */
[----:B------:R-:W3:Y:S04]  /*92e0*/  LDS.64 R64, [R160+0x1b18] ;  /* 0x001b1800a0407984 */ /* 0x000ee80000000a00 */
[----:B------:R4:W-:Y:S02]  /*92f0*/  @!P1 STS.128 [R68+0x3910], R60 ;  /* 0x0039103c44009388 */ /* 0x0009e40000000c00 */
[----:B----4-:R-:W-:Y:S01]  /*9300*/  FFMA.FTZ R60, R16, -R211, R69 ;  /* 0x800000d3103c7223 */ /* 0x010fe20000010045 */
[----:B------:R-:W-:-:S03]  /*9310*/  FADD.FTZ R68, RZ, R199 ;  /* 0x000000c7ff447221 */ /* 0x000fc60000010000 */
[----:B------:R-:W-:Y:S01]  /*9320*/  FFMA.FTZ R63, R15, -R210, R60 ;  /* 0x800000d20f3f7223 */ /* 0x000fe2000001003c */
[-C--:B---3--:R-:W-:Y:S01]  /*9330*/  FMUL.FTZ R66, R64, -R107.reuse ;  /* 0x8000006b40427220 */ /* 0x088fe20000410000 */
[----:B------:R-:W-:-:S03]  /*9340*/  FMUL.FTZ R107, R65, -R107 ;  /* 0x8000006b416b7220 */ /* 0x000fc60000410000 */
[-C--:B------:R-:W-:Y:S01]  /*9350*/  FFMA.FTZ R65, R65, R106.reuse, R66 ;  /* 0x0000006a41417223 */ /* 0x080fe20000010042 */
[----:B------:R-:W-:-:S03]  /*9360*/  FFMA.FTZ R107, R64, R106, -R107 ;  /* 0x0000006a406b7223 */ /* 0x000fc6000001086b */
[----:B------:R-:W-:Y:S01]  /*9370*/  FADD.FTZ R192, -R192, R65 ;  /* 0x00000041c0c07221 */ /* 0x000fe20000010100 */
[----:B------:R-:W-:-:S03]  /*9380*/  FADD.FTZ R176, R176, R107 ;  /* 0x0000006bb0b07221 */ /* 0x000fc60000010000 */
[C---:B------:R-:W-:Y:S01]  /*9390*/  FMUL.FTZ R65, R127.reuse, -R192 ;  /* 0x800000c07f417220 */ /* 0x040fe20000410000 */
[----:B------:R-:W-:Y:S01]  /*93a0*/  FMUL.FTZ R127, R127, -R176 ;  /* 0x800000b07f7f7220 */ /* 0x000fe20000410000 */
[----:B------:R-:W-:Y:S02]  /*93b0*/  FMUL.FTZ R69, R51, R192 ;  /* 0x000000c033457220 */ /* 0x000fe40000410000 */
[C---:B------:R-:W-:Y:S01]  /*93c0*/  FFMA.FTZ R64, R130.reuse, R176, -R65 ;  /* 0x000000b082407223 */ /* 0x040fe20000010841 */
[----:B------:R-:W-:-:S03]  /*93d0*/  FFMA.FTZ R130, R130, R192, R127 ;  /* 0x000000c082827223 */ /* 0x000fc6000001007f */
[----:B------:R-:W-:Y:S01]  /*93e0*/  FADD.FTZ R175, R175, R64 ;  /* 0x00000040afaf7221 */ /* 0x000fe20000010000 */
[----:B------:R-:W-:-:S03]  /*93f0*/  FADD.FTZ R191, -R191, R130 ;  /* 0x00000082bfbf7221 */ /* 0x000fc60000010100 */
[C---:B------:R-:W-:Y:S01]  /*9400*/  FMUL.FTZ R65, R131.reuse, -R175 ;  /* 0x800000af83417220 */ /* 0x040fe20000410000 */
[-C--:B------:R-:W-:Y:S01]  /*9410*/  FMUL.FTZ R64, R131, -R191.reuse ;  /* 0x800000bf83407220 */ /* 0x080fe20000410000 */
[-C--:B0-----:R-:W-:Y:S02]  /*9420*/  FMUL.FTZ R72, R52, R191.reuse ;  /* 0x000000bf34487220 */ /* 0x081fe40000410000 */
        /* <DEDUP_REMOVED lines=35> */
[-C--:B------:R-:W-:Y:S01]  /*9660*/  FMUL.FTZ R64, R143, -R185.reuse ;  /* 0x800000b98f407220 */ /* 0x080fe20000410000 */
[-C--:B------:R-:W-:Y:S02]  /*9670*/  FMUL.FTZ R142, R58, R185.reuse ;  /* 0x000000b93a8e7220 */ /* 0x080fe40000410000 */
[C---:B------:R-:W-:Y:S01]  /*9680*/  FFMA.FTZ R67, R144.reuse, R185, R65 ;  /* 0x000000b990437223 */ /* 0x040fe20000010041 */
[----:B------:R-:W-:-:S03]  /*9690*/  FFMA.FTZ R65, R144, R169, -R64 ;  /* 0x000000a990417223 */ /* 0x000fc60000010840 */
[----:B------:R-:W-:Y:S01]  /*96a0*/  FADD.FTZ R184, -R184, R67 ;  /* 0x00000043b8b87221 */ /* 0x000fe20000010100 */
[----:B------:R-:W-:Y:S01]  /*96b0*/  FADD.FTZ R168, R168, R65 ;  /* 0x00000041a8a87221 */ /* 0x000fe20000010000 */
[----:B------:R-:W-:Y:S02]  /*96c0*/  FFMA.FTZ R67, R0, R214, RZ ;  /* 0x000000d600437223 */ /* 0x000fe400000100ff */
[C---:B------:R-:W-:Y:S01]  /*96d0*/  FMUL.FTZ R65, R145.reuse, -R184 ;  /* 0x800000b891417220 */ /* 0x040fe20000410000 */
[----:B------:R-:W-:Y:S01]  /*96e0*/  FMUL.FTZ R145, R145, -R168 ;  /* 0x800000a891917220 */ /* 0x000fe20000410000 */
[----:B------:R-:W-:Y:S01]  /*96f0*/  FFMA.FTZ R67, R18, R215, R67 ;  /* 0x000000d712437223 */ /* 0x000fe20000010043 */
[----:B------:R-:W-:Y:S01]  /*9700*/  FMUL.FTZ R141, R59, R184 ;  /* 0x000000b83b8d7220 */ /* 0x000fe20000410000 */
[C---:B------:R-:W-:Y:S01]  /*9710*/  FFMA.FTZ R64, R146.reuse, R168, -R65 ;  /* 0x000000a892407223 */ /* 0x040fe20000010841 */
[----:B------:R-:W-:Y:S01]  /*9720*/  FFMA.FTZ R146, R146, R184, R145 ;  /* 0x000000b892927223 */ /* 0x000fe20000010091 */
[----:B------:R-:W-:-:S02]  /*9730*/  FMUL.FTZ R145, R56, R187 ;  /* 0x000000bb38917220 */ /* 0x000fc40000410000 */
[----:B------:R-:W-:Y:S01]  /*9740*/  FADD.FTZ R167, R167, R64 ;  /* 0x00000040a7a77221 */ /* 0x000fe20000010000 */
[----:B------:R-:W-:Y:S01]  /*9750*/  FFMA.FTZ R64, R16, R216, R67 ;  /* 0x000000d810407223 */ /* 0x000fe20000010043 */
[----:B------:R-:W-:Y:S02]  /*9760*/  FADD.FTZ R183, -R183, R146 ;  /* 0x00000092b7b77221 */ /* 0x000fe40000010100 */
[----:B------:R-:W-:Y:S01]  /*9770*/  FMUL.FTZ R65, R147, -R167 ;  /* 0x800000a793417220 */ /* 0x000fe20000410000 */
[----:B------:R-:W-:Y:S01]  /*9780*/  FFMA.FTZ R71, R15, R217, R64 ;  /* 0x000000d90f477223 */ /* 0x000fe20000010040 */
[-C--:B------:R-:W-:Y:S01]  /*9790*/  FMUL.FTZ R64, R147, -R183.reuse ;  /* 0x800000b793407220 */ /* 0x080fe20000410000 */
[-C--:B------:R-:W-:Y:S01]  /*97a0*/  FMUL.FTZ R136, R80, R183.reuse ;  /* 0x000000b750887220 */ /* 0x080fe20000410000 */
[----:B------:R-:W-:Y:S01]  /*97b0*/  FFMA.FTZ R67, R148, R183, R65 ;  /* 0x000000b794437223 */ /* 0x000fe20000010041 */
[----:B------:R-:W-:Y:S01]  /*97c0*/  FFMA.FTZ R66, R14, R218, R71 ;  /* 0x000000da0e427223 */ /* 0x000fe20000010047 */
[----:B------:R-:W-:Y:S01]  /*97d0*/  FFMA.FTZ R65, R148, R167, -R64 ;  /* 0x000000a794417223 */ /* 0x000fe20000010840 */
[----:B------:R-:W-:Y:S01]  /*97e0*/  FMUL.FTZ R71, R68, R69 ;  /* 0x0000004544477220 */ /* 0x000fe20000410000 */
[----:B------:R-:W-:Y:S01]  /*97f0*/  FADD.FTZ R182, -R182, R67 ;  /* 0x00000043b6b67221 */ /* 0x000fe20000010100 */
[----:B------:R-:W-:Y:S01]  /*9800*/  FFMA.FTZ R67, R13, R219, R66 ;  /* 0x000000db0d437223 */ /* 0x000fe20000010042 */
[----:B------:R-:W-:-:S02]  /*9810*/  FADD.FTZ R166, R166, R65 ;  /* 0x00000041a6a67221 */ /* 0x000fc40000010000 */
[C---:B------:R-:W-:Y:S01]  /*9820*/  FMUL.FTZ R61, R149.reuse, -R182 ;  /* 0x800000b6953d7220 */ /* 0x040fe20000410000 */
[----:B------:R-:W-:Y:S01]  /*9830*/  FFMA.FTZ R62, R12, R220, R67 ;  /* 0x000000dc0c3e7223 */ /* 0x000fe20000010043 */
[-C--:B------:R-:W-:Y:S01]  /*9840*/  FMUL.FTZ R149, R149, -R166.reuse ;  /* 0x800000a695957220 */ /* 0x080fe20000410000 */
[----:B------:R-:W-:Y:S01]  /*9850*/  FMUL.FTZ R67, R176, UR31 ;  /* 0x0000001fb0437c20 */ /* 0x000fe20008410000 */
[----:B------:R-:W-:Y:S01]  /*9860*/  FFMA.FTZ R60, R150, R166, -R61 ;  /* 0x000000a6963c7223 */ /* 0x000fe2000001083d */
[----:B------:R-:W-:Y:S01]  /*9870*/  FFMA.FTZ R61, R11, R221, R62 ;  /* 0x000000dd0b3d7223 */ /* 0x000fe2000001003e */
[----:B------:R-:W-:Y:S01]  /*9880*/  FFMA.FTZ R62, R14, -R209, R63 ;  /* 0x800000d10e3e7223 */ /* 0x000fe2000001003f */
[----:B------:R-:W-:Y:S01]  /*9890*/  FFMA.FTZ R150, R150, R182, R149 ;  /* 0x000000b696967223 */ /* 0x000fe20000010095 */
[----:B------:R-:W-:Y:S01]  /*98a0*/  FADD.FTZ R165, R165, R60 ;  /* 0x0000003ca5a57221 */ /* 0x000fe20000010000 */
[----:B------:R-:W-:Y:S01]  /*98b0*/  FFMA.FTZ R60, R10, R222, R61 ;  /* 0x000000de0a3c7223 */ /* 0x000fe2000001003d */
[----:B------:R-:W-:Y:S01]  /*98c0*/  FFMA.FTZ R63, R13, -R208, R62 ;  /* 0x800000d00d3f7223 */ /* 0x000fe2000001003e */
[----:B------:R-:W-:Y:S01]  /*98d0*/  FADD.FTZ R181, -R181, R150 ;  /* 0x00000096b5b57221 */ /* 0x000fe20000010100 */
[----:B------:R-:W-:Y:S01]  /*98e0*/  FMUL.FTZ R61, R151, -R165 ;  /* 0x800000a5973d7220 */ /* 0x000fe20000410000 */
[----:B------:R-:W-:Y:S01]  /*98f0*/  FFMA.FTZ R65, R9, R205, R60 ;  /* 0x000000cd09417223 */ /* 0x000fe2000001003c */
[----:B------:R-:W-:Y:S01]  /*9900*/  FFMA.FTZ R62, R12, -R129, R63 ;  /* 0x800000810c3e7223 */ /* 0x000fe2000001003f */
[-C--:B------:R-:W-:Y:S01]  /*9910*/  FMUL.FTZ R60, R151, -R181.reuse ;  /* 0x800000b5973c7220 */ /* 0x080fe20000410000 */
[----:B------:R-:W-:Y:S01]  /*9920*/  FFMA.FTZ R63, R152, R181, R61 ;  /* 0x000000b5983f7223 */ /* 0x000fe2000001003d */
[----:B------:R-:W-:Y:S01]  /*9930*/  FFMA.FTZ R64, R8, R224, R65 ;  /* 0x000000e008407223 */ /* 0x000fe20000010041 */
[----:B------:R-:W-:Y:S01]  /*9940*/  FFMA.FTZ R65, R11, -R128, R62 ;  /* 0x800000800b417223 */ /* 0x000fe2000001003e */
[----:B------:R-:W-:Y:S01]  /*9950*/  FFMA.FTZ R61, R152, R165, -R60 ;  /* 0x000000a5983d7223 */ /* 0x000fe2000001083c */
[----:B------:R-:W-:Y:S01]  /*9960*/  FADD.FTZ R180, -R180, R63 ;  /* 0x0000003fb4b47221 */ /* 0x000fe20000010100 */
[----:B------:R-:W-:Y:S01]  /*9970*/  FFMA.FTZ R63, R7, R225, R64 ;  /* 0x000000e1073f7223 */ /* 0x000fe20000010040 */
[----:B------:R-:W-:Y:S01]  /*9980*/  FFMA.FTZ R60, R10, -R207, R65 ;  /* 0x800000cf0a3c7223 */ /* 0x000fe20000010041 */
[----:B------:R-:W-:Y:S01]  /*9990*/  FADD.FTZ R164, R164, R61 ;  /* 0x0000003da4a47221 */ /* 0x000fe20000010000 */
[----:B------:R-:W-:Y:S01]  /*99a0*/  FMUL.FTZ R61, R153, -R180 ;  /* 0x800000b4993d7220 */ /* 0x000fe20000410000 */
[----:B------:R-:W-:Y:S01]  /*99b0*/  FFMA.FTZ R62, R6, R202, R63 ;  /* 0x000000ca063e7223 */ /* 0x000fe2000001003f */
[----:B------:R-:W-:Y:S01]  /*99c0*/  FFMA.FTZ R63, R9, -R206, R60 ;  /* 0x800000ce093f7223 */ /* 0x000fe2000001003c */
[-C--:B------:R-:W-:Y:S01]  /*99d0*/  FMUL.FTZ R153, R153, -R164.reuse ;  /* 0x800000a499997220 */ /* 0x080fe20000410000 */
[----:B------:R-:W-:Y:S01]  /*99e0*/  FFMA.FTZ R60, R154, R164, -R61 ;  /* 0x000000a49a3c7223 */ /* 0x000fe2000001083d */
[----:B------:R-:W-:Y:S01]  /*99f0*/  FFMA.FTZ R61, R5, R201, R62 ;  /* 0x000000c9053d7223 */ /* 0x000fe2000001003e */
[----:B------:R-:W-:Y:S01]  /*9a00*/  FFMA.FTZ R62, R8, -R204, R63 ;  /* 0x800000cc083e7223 */ /* 0x000fe2000001003f */
[----:B------:R-:W-:Y:S01]  /*9a10*/  FFMA.FTZ R154, R154, R180, R153 ;  /* 0x000000b49a9a7223 */ /* 0x000fe20000010099 */
[----:B------:R-:W-:Y:S01]  /*9a20*/  FADD.FTZ R163, R163, R60 ;  /* 0x0000003ca3a37221 */ /* 0x000fe20000010000 */
[----:B------:R-:W-:Y:S01]  /*9a30*/  FFMA.FTZ R60, R4, R230, R61 ;  /* 0x000000e6043c7223 */ /* 0x000fe2000001003d */
[----:B------:R-:W-:Y:S01]  /*9a40*/  FFMA.FTZ R61, R7, -R203, R62 ;  /* 0x800000cb073d7223 */ /* 0x000fe2000001003e */
[C---:B------:R-:W-:Y:S01]  /*9a50*/  FMUL.FTZ R63, R192.reuse, UR31 ;  /* 0x0000001fc03f7c20 */ /* 0x040fe20008410000 */
[----:B------:R-:W-:Y:S01]  /*9a60*/  FFMA.FTZ R64, R192, UR30, -R67 ;  /* 0x0000001ec0407c23 */ /* 0x000fe20008010843 */
[----:B------:R-:W-:Y:S01]  /*9a70*/  FFMA.FTZ R62, R3, R200, R60 ;  /* 0x000000c8033e7223 */ /* 0x000fe2000001003c */
[----:B------:R-:W-:Y:S01]  /*9a80*/  FFMA.FTZ R60, R6, -R223, R61 ;  /* 0x800000df063c7223 */ /* 0x000fe2000001003d */
[----:B------:R-:W-:Y:S01]  /*9a90*/  FADD.FTZ R179, -R179, R154 ;  /* 0x0000009ab3b37221 */ /* 0x000fe20000010100 */
[----:B------:R-:W-:Y:S01]  /*9aa0*/  FFMA.FTZ R200, -R51, R159, R200 ;  /* 0x0000009f33c87223 */ /* 0x000fe200000101c8 */
[----:B------:R-:W-:Y:S01]  /*9ab0*/  FFMA.FTZ R67, R176, UR30, R63 ;  /* 0x0000001eb0437c23 */ /* 0x000fe2000801003f */
[----:B------:R-:W-:Y:S01]  /*9ac0*/  FFMA.FTZ R61, R5, -R226, R60 ;  /* 0x800000e2053d7223 */ /* 0x000fe2000001003c */
[----:B------:R-:W-:Y:S01]  /*9ad0*/  FMUL.FTZ R66, R68, R64 ;  /* 0x0000004044427220 */ /* 0x000fe20000410000 */
[----:B------:R-:W-:Y:S01]  /*9ae0*/  FMUL.FTZ R64, R155, -R163 ;  /* 0x800000a39b407220 */ /* 0x000fe20000410000 */
[----:B------:R-:W-:Y:S01]  /*9af0*/  FMUL.FTZ R65, R51, R176 ;  /* 0x000000b033417220 */ /* 0x000fe20000410000 */
[----:B------:R-:W-:Y:S01]  /*9b00*/  FFMA.FTZ R60, R4, -R229, R61 ;  /* 0x800000e5043c7223 */ /* 0x000fe2000001003d */
[----:B------:R-:W-:Y:S01]  /*9b10*/  FMUL.FTZ R61, R155, -R179 ;  /* 0x800000b39b3d7220 */ /* 0x000fe20000410000 */
[----:B------:R-:W-:Y:S01]  /*9b20*/  FFMA.FTZ R66, R200, R67, R66 ;  /* 0x00000043c8427223 */ /* 0x000fe20000010042 */
[----:B------:R-:W-:Y:S01]  /*9b30*/  FFMA.FTZ R67, R156, R179, R64 ;  /* 0x000000b39c437223 */ /* 0x000fe20000010040 */
[----:B------:R-:W-:Y:S01]  /*9b40*/  FFMA.FTZ R63, R3, -R68, R60 ;  /* 0x80000044033f7223 */ /* 0x000fe2000001003c */
[----:B------:R-:W-:Y:S01]  /*9b50*/  FADD.FTZ R35, R65, R35 ;  /* 0x0000002341237221 */ /* 0x000fe20000010000 */
[-C--:B------:R-:W-:Y:S01]  /*9b60*/  FMUL.FTZ R68, R68, R65.reuse ;  /* 0x0000004144447220 */ /* 0x080fe20000410000 */
[----:B------:R-:W-:Y:S01]  /*9b70*/  FFMA.FTZ R60, R200, R65, R71 ;  /* 0x00000041c83c7223 */ /* 0x000fe20000010047 */
[----:B------:R-:W-:Y:S01]  /*9b80*/  FFMA.FTZ R65, R156, R163, -R61 ;  /* 0x000000a39c417223 */ /* 0x000fe2000001083d */
[----:B------:R-:W-:Y:S01]  /*9b90*/  FMUL.FTZ R64, R175, UR31 ;  /* 0x0000001faf407c20 */ /* 0x000fe20008410000 */
[----:B------:R-:W-:Y:S01]  /*9ba0*/  FADD.FTZ R178, -R178, R67 ;  /* 0x00000043b2b27221 */ /* 0x000fe20000010100 */
[----:B------:R-:W-:Y:S01]  /*9bb0*/  FFMA.FTZ R61, R200, R69, -R68 ;  /* 0x00000045c83d7223 */ /* 0x000fe20000010844 */
[----:B------:R-:W-:Y:S01]  /*9bc0*/  FADD.FTZ R162, R162, R65 ;  /* 0x00000041a2a27221 */ /* 0x000fe20000010000 */
[----:B------:R-:W-:Y:S01]  /*9bd0*/  FFMA.FTZ R64, R191, UR30, -R64 ;  /* 0x0000001ebf407c23 */ /* 0x000fe20008010840 */
[C---:B------:R-:W-:Y:S01]  /*9be0*/  FMUL.FTZ R65, R157.reuse, -R178 ;  /* 0x800000b29d417220 */ /* 0x040fe20000410000 */
[----:B------:R-:W-:Y:S01]  /*9bf0*/  FMUL.FTZ R67, R52, R175 ;  /* 0x000000af34437220 */ /* 0x000fe20000410000 */
[----:B------:R-:W-:Y:S01]  /*9c00*/  FMUL.FTZ R157, R157, -R162 ;  /* 0x800000a29d9d7220 */ /* 0x000fe20000410000 */
[C---:B------:R-:W-:Y:S01]  /*9c10*/  FMUL.FTZ R71, R229.reuse, R64 ;  /* 0x00000040e5477220 */ /* 0x040fe20000410000 */
[----:B------:R-:W-:Y:S01]  /*9c20*/  FFMA.FTZ R64, R158, R162, -R65 ;  /* 0x000000a29e407223 */ /* 0x000fe20000010841 */
[----:B------:R-:W-:Y:S01]  /*9c30*/  FFMA.FTZ R230, -R52, R126, R230 ;  /* 0x0000007e34e67223 */ /* 0x000fe200000101e6 */
[----:B------:R-:W-:Y:S01]  /*9c40*/  FFMA.FTZ R158, R158, R178, R157 ;  /* 0x000000b29e9e7223 */ /* 0x000fe2000001009d */
[----:B------:R-:W-:Y:S01]  /*9c50*/  FMUL.FTZ R69, R229, R72 ;  /* 0x00000048e5457220 */ /* 0x000fe20000410000 */
[----:B------:R-:W-:Y:S01]  /*9c60*/  FADD.FTZ R161, R161, R64 ;  /* 0x00000040a1a17221 */ /* 0x000fe20000010000 */
[----:B------:R-:W-:Y:S01]  /*9c70*/  FADD.FTZ R36, R67, R36 ;  /* 0x0000002443247221 */ /* 0x000fe20000010000 */
[----:B------:R-:W-:Y:S01]  /*9c80*/  FADD.FTZ R177, -R177, R158 ;  /* 0x0000009eb1b17221 */ /* 0x000fe20000010100 */
[----:B------:R-:W-:Y:S01]  /*9c90*/  FMUL.FTZ R229, R229, R67 ;  /* 0x00000043e5e57220 */ /* 0x000fe20000410000 */
[----:B------:R-:W-:Y:S01]  /*9ca0*/  FMUL.FTZ R64, R86, R161 ;  /* 0x000000a156407220 */ /* 0x000fe20000410000 */
[----:B------:R-:W-:Y:S01]  /*9cb0*/  FFMA.FTZ R68, R230, R67, R69 ;  /* 0x00000043e6447223 */ /* 0x000fe20000010045 */
[C---:B------:R-:W-:Y:S01]  /*9cc0*/  FFMA.FTZ R67, -R86.reuse, R124, R214 ;  /* 0x0000007c56437223 */ /* 0x040fe200000101d6 */
[----:B------:R-:W-:Y:S01]  /*9cd0*/  FMUL.FTZ R65, R85, R162 ;  /* 0x000000a255417220 */ /* 0x000fe20000410000 */
[----:B------:R-:W-:Y:S01]  /*9ce0*/  FMUL.FTZ R70, R86, R177 ;  /* 0x000000b156467220 */ /* 0x000fe20000410000 */
[----:B------:R-:W-:Y:S01]  /*9cf0*/  FMUL.FTZ R74, R213, R64 ;  /* 0x00000040d54a7220 */ /* 0x000fe20000410000 */
[----:B------:R-:W-:Y:S01]  /*9d00*/  FFMA.FTZ R159, R159, R176, R66 ;  /* 0x000000b09f9f7223 */ /* 0x000fe20000010042 */
[C---:B------:R-:W-:Y:S01]  /*9d10*/  FFMA.FTZ R66, -R85.reuse, R123, R215 ;  /* 0x0000007b55427223 */ /* 0x040fe200000101d7 */
[----:B------:R-:W-:Y:S01]  /*9d20*/  FMUL.FTZ R73, R85, R178 ;  /* 0x000000b255497220 */ /* 0x000fe20000410000 */
[----:B------:R-:W-:Y:S01]  /*9d30*/  FMUL.FTZ R77, R212, R65 ;  /* 0x00000041d44d7220 */ /* 0x000fe20000410000 */
[-C--:B------:R-:W-:Y:S01]  /*9d40*/  FFMA.FTZ R75, R67, R70.reuse, -R74 ;  /* 0x00000046434b7223 */ /* 0x080fe2000001084a */
[----:B------:R-:W-:Y:S01]  /*9d50*/  FMUL.FTZ R70, R213, R70 ;  /* 0x00000046d5467220 */ /* 0x000fe20000410000 */
[----:B------:R-:W-:-:S02]  /*9d60*/  HADD2.F32 R69, -RZ, R103.H0_H0 ;  /* 0x20000067ff457230 */ /* 0x000fc40000004100 */
[-C--:B------:R-:W-:Y:S01]  /*9d70*/  FFMA.FTZ R76, R66, R73.reuse, -R77 ;  /* 0x00000049424c7223 */ /* 0x080fe2000001084d */
[----:B------:R-:W-:Y:S01]  /*9d80*/  FMUL.FTZ R77, R212, R73 ;  /* 0x00000049d44d7220 */ /* 0x000fe20000410000 */
[----:B------:R-:W-:Y:S01]  /*9d90*/  FFMA.FTZ R74, R67, R64, R70 ;  /* 0x00000040434a7223 */ /* 0x000fe20000010046 */
[C---:B------:R-:W-:Y:S01]  /*9da0*/  FMUL.FTZ R73, R84.reuse, R163 ;  /* 0x000000a354497220 */ /* 0x040fe20000410000 */
[----:B------:R-:W-:Y:S01]  /*9db0*/  FFMA.FTZ R216, -R84, R69, R216 ;  /* 0x0000004554d87223 */ /* 0x000fe200000101d8 */
[----:B------:R-:W-:Y:S01]  /*9dc0*/  FFMA.FTZ R77, R66, R65, R77 ;  /* 0x00000041424d7223 */ /* 0x000fe2000001004d */
[----:B------:R-:W-:Y:S01]  /*9dd0*/  FADD.FTZ R74, RZ, R74 ;  /* 0x0000004aff4a7221 */ /* 0x000fe20000010000 */
[----:B------:R-:W-:Y:S01]  /*9de0*/  FMUL.FTZ R78, R84, R179 ;  /* 0x000000b3544e7220 */ /* 0x000fe20000410000 */
[-C--:B------:R-:W-:Y:S01]  /*9df0*/  FMUL.FTZ R79, R211, R73.reuse ;  /* 0x00000049d34f7220 */ /* 0x080fe20000410000 */
[----:B------:R-:W-:Y:S02]  /*9e00*/  HADD2.F32 R70, -RZ, R102.H0_H0 ;  /* 0x20000066ff467230 */ /* 0x000fe40000004100 */
[----:B------:R-:W-:Y:S01]  /*9e10*/  FADD.FTZ R77, R74, R77 ;  /* 0x0000004d4a4d7221 */ /* 0x000fe20000010000 */
[----:B------:R-:W-:Y:S01]  /*9e20*/  FMUL.FTZ R74, R83, R164 ;  /* 0x000000a4534a7220 */ /* 0x000fe20000410000 */
[-C--:B------:R-:W-:Y:S01]  /*9e30*/  FFMA.FTZ R107, R216, R78.reuse, -R79 ;  /* 0x0000004ed86b7223 */ /* 0x080fe2000001084f */
[----:B------:R-:W-:Y:S01]  /*9e40*/  FADD.FTZ R75, RZ, R75 ;  /* 0x0000004bff4b7221 */ /* 0x000fe20000010000 */
[----:B------:R-:W-:Y:S01]  /*9e50*/  FMUL.FTZ R79, R211, R78 ;  /* 0x0000004ed34f7220 */ /* 0x000fe20000410000 */
[C---:B------:R-:W-:Y:S01]  /*9e60*/  FFMA.FTZ R217, -R83.reuse, R70, R217 ;  /* 0x0000004653d97223 */ /* 0x040fe200000101d9 */
[----:B------:R-:W-:Y:S01]  /*9e70*/  FMUL.FTZ R106, R83, R180 ;  /* 0x000000b4536a7220 */ /* 0x000fe20000410000 */
[----:B------:R-:W-:Y:S01]  /*9e80*/  FMUL.FTZ R130, R210, R74 ;  /* 0x0000004ad2827220 */ /* 0x000fe20000410000 */
[----:B------:R-:W-:Y:S01]  /*9e90*/  FADD.FTZ R78, R75, R76 ;  /* 0x0000004c4b4e7221 */ /* 0x000fe20000010000 */
[----:B------:R-:W-:Y:S01]  /*9ea0*/  FFMA.FTZ R76, R216, R73, R79 ;  /* 0x00000049d84c7223 */ /* 0x000fe2000001004f */
[----:B------:R-:W-:-:S02]  /*9eb0*/  HADD2.F32 R75, -RZ, R101.H0_H0 ;  /* 0x20000065ff4b7230 */ /* 0x000fc40000004100 */
[-C--:B------:R-:W-:Y:S01]  /*9ec0*/  FFMA.FTZ R130, R217, R106.reuse, -R130 ;  /* 0x0000006ad9827223 */ /* 0x080fe20000010882 */
[----:B------:R-:W-:Y:S01]  /*9ed0*/  FMUL.FTZ R106, R210, R106 ;  /* 0x0000006ad26a7220 */ /* 0x000fe20000410000 */
[----:B------:R-:W-:Y:S01]  /*9ee0*/  FADD.FTZ R79, R77, R76 ;  /* 0x0000004c4d4f7221 */ /* 0x000fe20000010000 */
[C---:B------:R-:W-:Y:S01]  /*9ef0*/  FMUL.FTZ R76, R82.reuse, R165 ;  /* 0x000000a5524c7220 */ /* 0x040fe20000410000 */
[C---:B------:R-:W-:Y:S01]  /*9f00*/  FFMA.FTZ R77, -R82.reuse, R75, R218 ;  /* 0x0000004b524d7223 */ /* 0x040fe200000101da */
[----:B------:R-:W-:Y:S01]  /*9f10*/  FFMA.FTZ R106, R217, R74, R106 ;  /* 0x0000004ad96a7223 */ /* 0x000fe2000001006a */
[----:B------:R-:W-:Y:S01]  /*9f20*/  FMUL.FTZ R132, R82, R181 ;  /* 0x000000b552847220 */ /* 0x000fe20000410000 */
[----:B------:R-:W-:Y:S01]  /*9f30*/  FMUL.FTZ R134, R209, R76 ;  /* 0x0000004cd1867220 */ /* 0x000fe20000410000 */
[----:B------:R-:W-:Y:S01]  /*9f40*/  FADD.FTZ R107, R78, R107 ;  /* 0x0000006b4e6b7221 */ /* 0x000fe20000010000 */
[----:B------:R-:W-:Y:S01]  /*9f50*/  FADD.FTZ R127, R79, R106 ;  /* 0x0000006a4f7f7221 */ /* 0x000fe20000010000 */
[----:B------:R-:W-:-:S02]  /*9f60*/  HADD2.F32 R78, -RZ, R100.H0_H0 ;  /* 0x20000064ff4e7230 */ /* 0x000fc40000004100 */
[----:B------:R-:W-:Y:S01]  /*9f70*/  FFMA.FTZ R131, R77, R132, -R134 ;  /* 0x000000844d837223 */ /* 0x000fe20000010886 */
[----:B------:R-:W-:Y:S01]  /*9f80*/  FMUL.FTZ R79, R81, R166 ;  /* 0x000000a6514f7220 */ /* 0x000fe20000410000 */
[----:B------:R-:W-:Y:S01]  /*9f90*/  FMUL.FTZ R132, R209, R132 ;  /* 0x00000084d1847220 */ /* 0x000fe20000410000 */
[C---:B------:R-:W-:Y:S01]  /*9fa0*/  FMUL.FTZ R133, R81.reuse, R182 ;  /* 0x000000b651857220 */ /* 0x040fe20000410000 */
[----:B------:R-:W-:Y:S01]  /*9fb0*/  FFMA.FTZ R106, -R81, R78, R219 ;  /* 0x0000004e516a7223 */ /* 0x000fe200000101db */
[----:B------:R-:W-:Y:S01]  /*9fc0*/  FMUL.FTZ R135, R208, R79 ;  /* 0x0000004fd0877220 */ /* 0x000fe20000410000 */
[----:B------:R-:W-:Y:S01]  /*9fd0*/  FFMA.FTZ R132, R77, R76, R132 ;  /* 0x0000004c4d847223 */ /* 0x000fe20000010084 */
[----:B------:R-:W-:Y:S01]  /*9fe0*/  FADD.FTZ R130, R107, R130 ;  /* 0x000000826b827221 */ /* 0x000fe20000010000 */
[----:B------:R-:W-:Y:S02]  /*9ff0*/  HADD2.F32 R107, -RZ, R97.H0_H0 ;  /* 0x20000061ff6b7230 */ /* 0x000fe40000004100 */
[-C--:B------:R-:W-:Y:S01]  /*a000*/  FFMA.FTZ R134, R106, R133.reuse, -R135 ;  /* 0x000000856a867223 */ /* 0x080fe20000010887 */
[----:B------:R-:W-:Y:S01]  /*a010*/  FADD.FTZ R132, R127, R132 ;  /* 0x000000847f847221 */ /* 0x000fe20000010000 */
[----:B------:R-:W-:Y:S01]  /*a020*/  FMUL.FTZ R135, R208, R133 ;  /* 0x00000085d0877220 */ /* 0x000fe20000410000 */
[----:B------:R-:W-:Y:S01]  /*a030*/  FMUL.FTZ R127, R80, R167 ;  /* 0x000000a7507f7220 */ /* 0x000fe20000410000 */
[----:B------:R-:W-:Y:S01]  /*a040*/  FADD.FTZ R133, R130, R131 ;  /* 0x0000008382857221 */ /* 0x000fe20000010000 */
[----:B------:R-:W-:-:S02]  /*a050*/  HADD2.F32 R130, -RZ, R96.H0_H0 ;  /* 0x20000060ff827230 */ /* 0x000fc40000004100 */
[----:B------:R-:W-:Y:S01]  /*a060*/  FFMA.FTZ R135, R106, R79, R135 ;  /* 0x0000004f6a877223 */ /* 0x000fe20000010087 */
[----:B------:R-:W-:Y:S01]  /*a070*/  FFMA.FTZ R220, -R80, R107, R220 ;  /* 0x0000006b50dc7223 */ /* 0x000fe200000101dc */
[----:B------:R-:W-:Y:S01]  /*a080*/  FMUL.FTZ R137, R129, R127 ;  /* 0x0000007f81897220 */ /* 0x000fe20000410000 */
[C---:B------:R-:W-:Y:S01]  /*a090*/  FMUL.FTZ R131, R59.reuse, R168 ;  /* 0x000000a83b837220 */ /* 0x040fe20000410000 */
[----:B------:R-:W-:Y:S01]  /*a0a0*/  FADD.FTZ R135, R132, R135 ;  /* 0x0000008784877221 */ /* 0x000fe20000010000 */
[----:B------:R-:W-:Y:S01]  /*a0b0*/  FFMA.FTZ R132, -R59, R130, R221 ;  /* 0x000000823b847223 */ /* 0x000fe200000101dd */
[-C--:B------:R-:W-:Y:S01]  /*a0c0*/  FFMA.FTZ R139, R220, R136.reuse, -R137 ;  /* 0x00000088dc8b7223 */ /* 0x080fe20000010889 */
[----:B------:R-:W-:Y:S01]  /*a0d0*/  FMUL.FTZ R143, R128, R131 ;  /* 0x00000083808f7220 */ /* 0x000fe20000410000 */
[----:B------:R-:W-:Y:S01]  /*a0e0*/  FMUL.FTZ R137, R129, R136 ;  /* 0x0000008881897220 */ /* 0x000fe20000410000 */
[----:B------:R-:W-:Y:S01]  /*a0f0*/  FADD.FTZ R134, R133, R134 ;  /* 0x0000008685867221 */ /* 0x000fe20000010000 */
[----:B------:R-:W-:-:S02]  /*a100*/  HADD2.F32 R133, -RZ, R95.H0_H0 ;  /* 0x2000005fff857230 */ /* 0x000fc40000004100 */
[----:B------:R-:W-:Y:S01]  /*a110*/  FFMA.FTZ R140, R132, R141, -R143 ;  /* 0x0000008d848c7223 */ /* 0x000fe2000001088f */
[----:B------:R-:W-:Y:S01]  /*a120*/  FFMA.FTZ R136, R220, R127, R137 ;  /* 0x0000007fdc887223 */ /* 0x000fe20000010089 */
[----:B------:R-:W-:Y:S01]  /*a130*/  FMUL.FTZ R141, R128, R141 ;  /* 0x0000008d808d7220 */ /* 0x000fe20000410000 */
[----:B------:R-:W-:Y:S01]  /*a140*/  FADD.FTZ R139, R134, R139 ;  /* 0x0000008b868b7221 */ /* 0x000fe20000010000 */
[----:B------:R-:W-:Y:S01]  /*a150*/  FMUL.FTZ R134, R58, R169 ;  /* 0x000000a93a867220 */ /* 0x000fe20000410000 */
[----:B------:R-:W-:Y:S01]  /*a160*/  FADD.FTZ R137, R135, R136 ;  /* 0x0000008887897221 */ /* 0x000fe20000010000 */
[----:B------:R-:W-:Y:S01]  /*a170*/  FFMA.FTZ R138, R132, R131, R141 ;  /* 0x00000083848a7223 */ /* 0x000fe2000001008d */
[----:B------:R-:W-:Y:S02]  /*a180*/  HADD2.F32 R136, -RZ, R94.H0_H0 ;  /* 0x2000005eff887230 */ /* 0x000fe40000004100 */
[----:B------:R-:W-:Y:S01]  /*a190*/  FFMA.FTZ R135, -R58, R133, R222 ;  /* 0x000000853a877223 */ /* 0x000fe200000101de */
[----:B------:R-:W-:Y:S01]  /*a1a0*/  FMUL.FTZ R144, R207, R134 ;  /* 0x00000086cf907220 */ /* 0x000fe20000410000 */
[----:B------:R-:W-:Y:S01]  /*a1b0*/  FADD.FTZ R141, R137, R138 ;  /* 0x0000008a898d7221 */ /* 0x000fe20000010000 */
[C---:B------:R-:W-:Y:S01]  /*a1c0*/  FMUL.FTZ R138, R57.reuse, R170 ;  /* 0x000000aa398a7220 */ /* 0x040fe20000410000 */
        /* <DEDUP_REMOVED lines=11> */
[----:B------:R-:W-:Y:S01]  /*a280*/  FFMA.FTZ R224, -R56, R137, R224 ;  /* 0x0000008938e07223 */ /* 0x000fe200000101e0 */
[----:B------:R-:W-:Y:S01]  /*a290*/  FMUL.FTZ R147, R204, R139 ;  /* 0x0000008bcc937220 */ /* 0x000fe20000410000 */
[----:B------:R-:W-:Y:S01]  /*a2a0*/  FADD.FTZ R143, R140, R143 ;  /* 0x0000008f8c8f7221 */ /* 0x000fe20000010000 */
[----:B------:R-:W-:Y:S01]  /*a2b0*/  FADD.FTZ R141, R141, R142 ;  /* 0x0000008e8d8d7221 */ /* 0x000fe20000010000 */
[----:B------:R-:W-:Y:S01]  /*a2c0*/  FFMA.FTZ R144, R205, R138, R144 ;  /* 0x0000008acd907223 */ /* 0x000fe20000010090 */
[----:B------:R-:W-:Y:S01]  /*a2d0*/  FFMA.FTZ R148, R224, R145, -R147 ;  /* 0x00000091e0947223 */ /* 0x000fe20000010893 */
[----:B------:R-:W-:-:S02]  /*a2e0*/  HADD2.F32 R140, -RZ, R92.H0_H0 ;  /* 0x2000005cff8c7230 */ /* 0x000fc40000004100 */
[----:B------:R-:W-:Y:S01]  /*a2f0*/  FMUL.FTZ R145, R204, R145 ;  /* 0x00000091cc917220 */ /* 0x000fe20000410000 */
[----:B------:R-:W-:Y:S01]  /*a300*/  FADD.FTZ R143, R143, R146 ;  /* 0x000000928f8f7221 */ /* 0x000fe20000010000 */
[----:B------:R-:W-:Y:S01]  /*a310*/  FMUL.FTZ R146, R55, R188 ;  /* 0x000000bc37927220 */ /* 0x000fe20000410000 */
[----:B------:R-:W-:Y:S01]  /*a320*/  FADD.FTZ R141, R141, R144 ;  /* 0x000000908d8d7221 */ /* 0x000fe20000010000 */
[----:B------:R-:W-:Y:S01]  /*a330*/  FFMA.FTZ R144, R224, R139, R145 ;  /* 0x0000008be0907223 */ /* 0x000fe20000010091 */
[C---:B------:R-:W-:Y:S01]  /*a340*/  FMUL.FTZ R142, R55.reuse, R172 ;  /* 0x000000ac378e7220 */ /* 0x040fe20000410000 */
[----:B------:R-:W-:Y:S01]  /*a350*/  FFMA.FTZ R225, -R55, R140, R225 ;  /* 0x0000008c37e17223 */ /* 0x000fe200000101e1 */
[----:B------:R-:W-:Y:S01]  /*a360*/  FMUL.FTZ R150, R203, R146 ;  /* 0x00000092cb967220 */ /* 0x000fe20000410000 */
[----:B------:R-:W-:Y:S01]  /*a370*/  FADD.FTZ R144, R141, R144 ;  /* 0x000000908d907221 */ /* 0x000fe20000010000 */
[----:B------:R-:W-:Y:S02]  /*a380*/  HADD2.F32 R141, -RZ, R91.H0_H0 ;  /* 0x2000005bff8d7230 */ /* 0x000fe40000004100 */
[----:B------:R-:W-:Y:S01]  /*a390*/  FADD.FTZ R148, R143, R148 ;  /* 0x000000948f947221 */ /* 0x000fe20000010000 */
[-C--:B------:R-:W-:Y:S01]  /*a3a0*/  FFMA.FTZ R145, R225, R142.reuse, R150 ;  /* 0x0000008ee1917223 */ /* 0x080fe20000010096 */
[C---:B------:R-:W-:Y:S01]  /*a3b0*/  FMUL.FTZ R143, R54.reuse, R173 ;  /* 0x000000ad368f7220 */ /* 0x040fe20000410000 */
[----:B------:R-:W-:Y:S01]  /*a3c0*/  FMUL.FTZ R147, R203, R142 ;  /* 0x0000008ecb937220 */ /* 0x000fe20000410000 */
[----:B------:R-:W-:Y:S01]  /*a3d0*/  FFMA.FTZ R202, -R54, R141, R202 ;  /* 0x0000008d36ca7223 */ /* 0x000fe200000101ca */
[----:B------:R-:W-:Y:S01]  /*a3e0*/  FADD.FTZ R144, R144, R145 ;  /* 0x0000009190907221 */ /* 0x000fe20000010000 */
[----:B------:R-:W-:Y:S01]  /*a3f0*/  FMUL.FTZ R145, R54, R189 ;  /* 0x000000bd36917220 */ /* 0x000fe20000410000 */
[----:B------:R-:W-:Y:S01]  /*a400*/  FMUL.FTZ R149, R223, R143 ;  /* 0x0000008fdf957220 */ /* 0x000fe20000410000 */
[----:B------:R-:W-:Y:S01]  /*a410*/  FFMA.FTZ R147, R225, R146, -R147 ;  /* 0x00000092e1937223 */ /* 0x000fe20000010893 */
[C---:B------:R-:W-:Y:S01]  /*a420*/  FMUL.FTZ R150, R53.reuse, R174 ;  /* 0x000000ae35967220 */ /* 0x040fe20000410000 */
[----:B------:R-:W-:Y:S01]  /*a430*/  FMUL.FTZ R151, R53, R190 ;  /* 0x000000be35977220 */ /* 0x000fe20000410000 */
[-C--:B------:R-:W-:Y:S01]  /*a440*/  FFMA.FTZ R146, R202, R145.reuse, -R149 ;  /* 0x00000091ca927223 */ /* 0x080fe20000010895 */
[----:B------:R-:W-:Y:S01]  /*a450*/  FMUL.FTZ R145, R223, R145 ;  /* 0x00000091df917220 */ /* 0x000fe20000410000 */
[----:B------:R-:W-:Y:S01]  /*a460*/  FMUL.FTZ R154, R191, UR31 ;  /* 0x0000001fbf9a7c20 */ /* 0x000fe20008410000 */
[----:B------:R-:W-:Y:S01]  /*a470*/  FADD.FTZ R147, R148, R147 ;  /* 0x0000009394937221 */ /* 0x000fe20000010000 */
[----:B------:R-:W-:Y:S01]  /*a480*/  FFMA.FTZ R201, -R53, R125, R201 ;  /* 0x0000007d35c97223 */ /* 0x000fe200000101c9 */
[----:B------:R-:W-:Y:S01]  /*a490*/  FFMA.FTZ R145, R202, R143, R145 ;  /* 0x0000008fca917223 */ /* 0x000fe20000010091 */
[CC--:B------:R-:W-:Y:S01]  /*a4a0*/  FMUL.FTZ R152, R226.reuse, R150.reuse ;  /* 0x00000096e2987220 */ /* 0x0c0fe20000410000 */
[-C--:B------:R-:W-:Y:S01]  /*a4b0*/  FMUL.FTZ R148, R226, R151.reuse ;  /* 0x00000097e2947220 */ /* 0x080fe20000410000 */
[----:B------:R-:W-:Y:S01]  /*a4c0*/  FFMA.FTZ R154, R175, UR30, R154 ;  /* 0x0000001eaf9a7c23 */ /* 0x000fe2000801009a */
[----:B------:R-:W-:Y:S01]  /*a4d0*/  FADD.FTZ R144, R144, R145 ;  /* 0x0000009190907221 */ /* 0x000fe20000010000 */
[----:B------:R-:W-:Y:S01]  /*a4e0*/  FFMA.FTZ R149, R201, R151, -R152 ;  /* 0x00000097c9957223 */ /* 0x000fe20000010898 */
[----:B------:R-:W-:Y:S01]  /*a4f0*/  FADD.FTZ R146, R147, R146 ;  /* 0x0000009293927221 */ /* 0x000fe20000010000 */
[----:B------:R-:W-:Y:S01]  /*a500*/  FFMA.FTZ R145, R201, R150, R148 ;  /* 0x00000096c9917223 */ /* 0x000fe20000010094 */
[----:B------:R-:W-:Y:S01]  /*a510*/  FFMA.FTZ R151, R230, R154, R71 ;  /* 0x0000009ae6977223 */ /* 0x000fe20000010047 */
[----:B------:R-:W-:Y:S01]  /*a520*/  FMUL.FTZ R71, R174, UR31 ;  /* 0x0000001fae477c20 */ /* 0x000fe20008410000 */
[----:B------:R-:W-:Y:S01]  /*a530*/  FFMA.FTZ R72, R230, R72, -R229 ;  /* 0x00000048e6487223 */ /* 0x000fe200000108e5 */
[----:B------:R-:W-:Y:S01]  /*a540*/  FADD.FTZ R149, R146, R149 ;  /* 0x0000009592957221 */ /* 0x000fe20000010000 */
[----:B------:R-:W-:Y:S01]  /*a550*/  FADD.FTZ R147, R144, R145 ;  /* 0x0000009190937221 */ /* 0x000fe20000010000 */
[C---:B------:R-:W-:Y:S01]  /*a560*/  FFMA.FTZ R145, R190.reuse, UR30, -R71 ;  /* 0x0000001ebe917c23 */ /* 0x040fe20008010847 */
[----:B------:R-:W-:Y:S01]  /*a570*/  FMUL.FTZ R71, R190, UR31 ;  /* 0x0000001fbe477c20 */ /* 0x000fe20008410000 */
[----:B------:R-:W-:Y:S01]  /*a580*/  FADD.FTZ R72, R149, R72 ;  /* 0x0000004895487221 */ /* 0x000fe20000010000 */
[----:B------:R-:W-:Y:S01]  /*a590*/  FADD.FTZ R147, R147, R68 ;  /* 0x0000004493937221 */ /* 0x000fe20000010000 */
[----:B------:R-:W-:Y:S01]  /*a5a0*/  FMUL.FTZ R226, R226, R145 ;  /* 0x00000091e2e27220 */ /* 0x000fe20000410000 */
[----:B------:R-:W-:Y:S01]  /*a5b0*/  FFMA.FTZ R144, R126, R175, R151 ;  /* 0x000000af7e907223 */ /* 0x000fe20000010097 */
[----:B------:R-:W-:Y:S01]  /*a5c0*/  FADD.FTZ R145, R72, R61 ;  /* 0x0000003d48917221 */ /* 0x000fe20000010000 */
[----:B------:R-:W-:Y:S01]  /*a5d0*/  FADD.FTZ R60, R147, R60 ;  /* 0x0000003c933c7221 */ /* 0x000fe20000010000 */
[----:B------:R-:W-:Y:S01]  /*a5e0*/  FFMA.FTZ R126, R174, UR30, R71 ;  /* 0x0000001eae7e7c23 */ /* 0x000fe20008010047 */
[----:B------:R-:W0:Y:S01]  /*a5f0*/  SHFL.DOWN PT, R147, R62, 0x1, 0x1f ;  /* 0x08201f003e937f89 */ /* 0x000e2200000e0000 */
[----:B------:R-:W-:Y:S01]  /*a600*/  FMUL.FTZ R68, R173, UR31 ;  /* 0x0000001fad447c20 */ /* 0x000fe20008410000 */
[----:B------:R-:W-:Y:S01]  /*a610*/  FADD.FTZ R33, R144, R33 ;  /* 0x0000002190217221 */ /* 0x000fe20000010000 */
[----:B------:R-:W-:Y:S01]  /*a620*/  FADD.FTZ R38, R143, R38 ;  /* 0x000000268f267221 */ /* 0x000fe20000010000 */
[----:B------:R-:W3:Y:S01]  /*a630*/  SHFL.DOWN PT, R148, R63, 0x1, 0x1f ;  /* 0x08201f003f947f89 */ /* 0x000ee200000e0000 */
[C---:B------:R-:W-:Y:S01]  /*a640*/  FFMA.FTZ R72, R189.reuse, UR30, -R68 ;  /* 0x0000001ebd487c23 */ /* 0x040fe20008010844 */
[----:B------:R-:W-:Y:S01]  /*a650*/  FMUL.FTZ R68, R189, UR31 ;  /* 0x0000001fbd447c20 */ /* 0x000fe20008410000 */
[----:B------:R-:W-:Y:S01]  /*a660*/  FADD.FTZ R39, R142, R39 ;  /* 0x000000278e277221 */ /* 0x000fe20000010000 */
[----:B------:R-:W4:Y:S01]  /*a670*/  SHFL.DOWN PT, R146, R145, 0x1, 0x1f ;  /* 0x08201f0091927f89 */ /* 0x000f2200000e0000 */
[----:B------:R-:W-:Y:S01]  /*a680*/  FMUL.FTZ R223, R223, R72 ;  /* 0x00000048dfdf7220 */ /* 0x000fe20000410000 */
[----:B------:R-:W-:Y:S01]  /*a690*/  FFMA.FTZ R61, R173, UR30, R68 ;  /* 0x0000001ead3d7c23 */ /* 0x000fe20008010044 */
[----:B------:R-:W-:Y:S01]  /*a6a0*/  FFMA.FTZ R126, R201, R126, R226 ;  /* 0x0000007ec97e7223 */ /* 0x000fe200000100e2 */
[----:B------:R-:W5:Y:S01]  /*a6b0*/  SHFL.DOWN PT, R71, R60, 0x1, 0x1f ;  /* 0x08201f003c477f89 */ /* 0x000f6200000e0000 */
[----:B------:R-:W-:Y:S01]  /*a6c0*/  FADD.FTZ R40, R139, R40 ;  /* 0x000000288b287221 */ /* 0x000fe20000010000 */
[----:B------:R-:W-:Y:S01]  /*a6d0*/  FFMA.FTZ R202, R202, R61, R223 ;  /* 0x0000003dcaca7223 */ /* 0x000fe200000100df */
[----:B------:R-:W-:Y:S01]  /*a6e0*/  FMUL.FTZ R61, R172, UR31 ;  /* 0x0000001fac3d7c20 */ /* 0x000fe20008410000 */
[----:B------:R-:W-:Y:S01]  /*a6f0*/  FFMA.FTZ R125, R125, R174, R126 ;  /* 0x000000ae7d7d7223 */ /* 0x000fe2000001007e */
[----:B------:R-:W-:Y:S01]  /*a700*/  FADD.FTZ R41, R138, R41 ;  /* 0x000000298a297221 */ /* 0x000fe20000010000 */
[----:B------:R-:W-:Y:S01]  /*a710*/  FFMA.FTZ R202, R141, R173, R202 ;  /* 0x000000ad8dca7223 */ /* 0x000fe200000100ca */
[----:B------:R-:W-:Y:S01]  /*a720*/  FFMA.FTZ R68, R188, UR30, -R61 ;  /* 0x0000001ebc447c23 */ /* 0x000fe2000801083d */
[----:B------:R-:W-:Y:S01]  /*a730*/  MOV R61, R145 ;  /* 0x00000091003d7202 */ /* 0x000fe20000000f00 */
[----:B------:R-:W-:Y:S01]  /*a740*/  FADD.FTZ R32, R125, R32 ;  /* 0x000000207d207221 */ /* 0x000fe20000010000 */
[----:B------:R-:W-:Y:S01]  /*a750*/  FADD.FTZ R43, R131, R43 ;  /* 0x0000002b832b7221 */ /* 0x000fe20000010000 */
[----:B------:R-:W-:Y:S01]  /*a760*/  FMUL.FTZ R126, R203, R68 ;  /* 0x00000044cb7e7220 */ /* 0x000fe20000410000 */
[----:B0-----:R-:W-:Y:S01]  /*a770*/  @!P0 FADD.FTZ R62, R62, R147 ;  /* 0x000000933e3e8221 */ /* 0x001fe20000010000 */
[----:B------:R-:W-:Y:S01]  /*a780*/  FMUL.FTZ R68, R171, UR31 ;  /* 0x0000001fab447c20 */ /* 0x000fe20008410000 */
[----:B------:R-:W-:Y:S01]  /*a790*/  FADD.FTZ R44, R127, R44 ;  /* 0x0000002c7f2c7221 */ /* 0x000fe20000010000 */
[----:B------:R-:W-:Y:S01]  /*a7a0*/  FADD.FTZ R45, R79, R45 ;  /* 0x0000002d4f2d7221 */ /* 0x000fe20000010000 */
[----:B---3--:R-:W-:Y:S01]  /*a7b0*/  @!P0 FADD.FTZ R63, R63, R148 ;  /* 0x000000943f3f8221 */ /* 0x008fe20000010000 */
[----:B------:R-:W0:Y:S01]  /*a7c0*/  SHFL.DOWN PT, R145, R62, 0x2, 0x1f ;  /* 0x08401f003e917f89 */ /* 0x000e2200000e0000 */
[----:B------:R-:W-:Y:S01]  /*a7d0*/  FADD.FTZ R48, R73, R48 ;  /* 0x0000003049307221 */ /* 0x000fe20000010000 */
[----:B------:R-:W-:Y:S01]  /*a7e0*/  FADD.FTZ R34, R159, R34 ;  /* 0x000000229f227221 */ /* 0x000fe20000010000 */
[----:B----4-:R-:W-:Y:S01]  /*a7f0*/  @!P0 FADD.FTZ R61, R61, R146 ;  /* 0x000000923d3d8221 */ /* 0x010fe20000010000 */
[----:B------:R-:W3:Y:S01]  /*a800*/  SHFL.DOWN PT, R144, R63, 0x2, 0x1f ;  /* 0x08401f003f907f89 */ /* 0x000ee200000e0000 */
[----:B------:R-:W-:Y:S01]  /*a810*/  FADD.FTZ R37, R150, R37 ;  /* 0x0000002596257221 */ /* 0x000fe20000010000 */
[----:B------:R-:W-:Y:S01]  /*a820*/  FADD.FTZ R31, R202, R31 ;  /* 0x0000001fca1f7221 */ /* 0x000fe20000010000 */
[----:B-----5:R-:W-:Y:S01]  /*a830*/  @!P0 FADD.FTZ R60, R71, R60 ;  /* 0x0000003c473c8221 */ /* 0x020fe20000010000 */
[----:B------:R-:W4:Y:S01]  /*a840*/  SHFL.DOWN PT, R142, R61, 0x2, 0x1f ;  /* 0x08401f003d8e7f89 */ /* 0x000f2200000e0000 */
[----:B------:R-:W-:Y:S01]  /*a850*/  FMUL.FTZ R71, R188, UR31 ;  /* 0x0000001fbc477c20 */ /* 0x000fe20008410000 */
[----:B------:R-:W-:Y:S01]  /*a860*/  ISETP.GT.AND P0, PT, R120, 0x1d, PT ;  /* 0x0000001d7800780c */ /* 0x000fe20003f04270 */
[----:B------:R-:W-:Y:S01]  /*a870*/  FADD.FTZ R42, R134, R42 ;  /* 0x0000002a862a7221 */ /* 0x000fe20000010000 */
[----:B------:R-:W5:Y:S01]  /*a880*/  SHFL.DOWN PT, R143, R60, 0x2, 0x1f ;  /* 0x08401f003c8f7f89 */ /* 0x000f6200000e0000 */
[----:B------:R-:W-:Y:S01]  /*a890*/  FFMA.FTZ R72, R172, UR30, R71 ;  /* 0x0000001eac487c23 */ /* 0x000fe20008010047 */
[C---:B------:R-:W-:Y:S01]  /*a8a0*/  FFMA.FTZ R71, R187.reuse, UR30, -R68 ;  /* 0x0000001ebb477c23 */ /* 0x040fe20008010844 */
[----:B------:R-:W-:Y:S01]  /*a8b0*/  FMUL.FTZ R68, R187, UR31 ;  /* 0x0000001fbb447c20 */ /* 0x000fe20008410000 */
[----:B------:R-:W-:Y:S01]  /*a8c0*/  FADD.FTZ R46, R76, R46 ;  /* 0x0000002e4c2e7221 */ /* 0x000fe20000010000 */
[----:B------:R-:W-:Y:S01]  /*a8d0*/  FFMA.FTZ R225, R225, R72, R126 ;  /* 0x00000048e1e17223 */ /* 0x000fe2000001007e */
[----:B------:R-:W-:Y:S01]  /*a8e0*/  FMUL.FTZ R141, R204, R71 ;  /* 0x00000047cc8d7220 */ /* 0x000fe20000410000 */
[----:B------:R-:W-:Y:S01]  /*a8f0*/  FFMA.FTZ R125, R171, UR30, R68 ;  /* 0x0000001eab7d7c23 */ /* 0x000fe20008010044 */
[----:B------:R-:W-:Y:S01]  /*a900*/  FMUL.FTZ R71, R170, UR31 ;  /* 0x0000001faa477c20 */ /* 0x000fe20008410000 */
[----:B------:R-:W-:Y:S01]  /*a910*/  FFMA.FTZ R225, R140, R172, R225 ;  /* 0x000000ac8ce17223 */ /* 0x000fe200000100e1 */
[----:B------:R-:W-:Y:S01]  /*a920*/  FMUL.FTZ R68, R169, UR31 ;  /* 0x0000001fa9447c20 */ /* 0x000fe20008410000 */
[----:B------:R-:W-:Y:S01]  /*a930*/  FFMA.FTZ R224, R224, R125, R141 ;  /* 0x0000007de0e07223 */ /* 0x000fe2000001008d */
[----:B0-----:R-:W-:Y:S01]  /*a940*/  @!P0 FADD.FTZ R62, R62, R145 ;  /* 0x000000913e3e8221 */ /* 0x001fe20000010000 */
[----:B------:R-:W-:Y:S01]  /*a950*/  FFMA.FTZ R71, R186, UR30, -R71 ;  /* 0x0000001eba477c23 */ /* 0x000fe20008010847 */
[----:B------:R-:W-:Y:S01]  /*a960*/  FFMA.FTZ R68, R185, UR30, -R68 ;  /* 0x0000001eb9447c23 */ /* 0x000fe20008010844 */
[----:B------:R-:W-:Y:S01]  /*a970*/  FFMA.FTZ R224, R137, R171, R224 ;  /* 0x000000ab89e07223 */ /* 0x000fe200000100e0 */
[----:B---3--:R-:W-:Y:S01]  /*a980*/  @!P0 FADD.FTZ R63, R63, R144 ;  /* 0x000000903f3f8221 */ /* 0x008fe20000010000 */
[----:B------:R-:W0:Y:S01]  /*a990*/  SHFL.DOWN PT, R139, R62, 0x4, 0x1f ;  /* 0x08801f003e8b7f89 */ /* 0x000e2200000e0000 */
[----:B------:R-:W-:Y:S01]  /*a9a0*/  FMUL.FTZ R206, R206, R71 ;  /* 0x00000047cece7220 */ /* 0x000fe20000410000 */
[----:B------:R-:W-:Y:S01]  /*a9b0*/  FMUL.FTZ R72, R207, R68 ;  /* 0x00000044cf487220 */ /* 0x000fe20000410000 */
[----:B----4-:R-:W-:Y:S01]  /*a9c0*/  @!P0 FADD.FTZ R61, R61, R142 ;  /* 0x0000008e3d3d8221 */ /* 0x010fe20000010000 */
[----:B------:R-:W3:Y:S01]  /*a9d0*/  SHFL.DOWN PT, R140, R63, 0x4, 0x1f ;  /* 0x08801f003f8c7f89 */ /* 0x000ee200000e0000 */
[----:B------:R-:W-:Y:S01]  /*a9e0*/  FMUL.FTZ R125, R186, UR31 ;  /* 0x0000001fba7d7c20 */ /* 0x000fe20008410000 */
[----:B------:R-:W-:Y:S01]  /*a9f0*/  FMUL.FTZ R68, R185, UR31 ;  /* 0x0000001fb9447c20 */ /* 0x000fe20008410000 */
[----:B-----5:R-:W-:Y:S01]  /*aa00*/  @!P0 FADD.FTZ R60, R60, R143 ;  /* 0x0000008f3c3c8221 */ /* 0x020fe20000010000 */
[----:B------:R-:W4:Y:S01]  /*aa10*/  SHFL.DOWN PT, R138, R61, 0x4, 0x1f ;  /* 0x08801f003d8a7f89 */ /* 0x000f2200000e0000 */
[----:B------:R-:W-:Y:S01]  /*aa20*/  FMUL.FTZ R71, R168, UR31 ;  /* 0x0000001fa8477c20 */ /* 0x000fe20008410000 */
[----:B------:R-:W-:Y:S01]  /*aa30*/  ISETP.GT.AND P0, PT, R120, 0x1b, PT ;  /* 0x0000001b7800780c */ /* 0x000fe20003f04270 */
[----:B------:R-:W-:Y:S01]  /*aa40*/  FFMA.FTZ R126, R170, UR30, R125 ;  /* 0x0000001eaa7e7c23 */ /* 0x000fe2000801007d */
[----:B------:R-:W5:Y:S01]  /*aa50*/  SHFL.DOWN PT, R137, R60, 0x4, 0x1f ;  /* 0x08801f003c897f89 */ /* 0x000f6200000e0000 */
[----:B------:R-:W-:Y:S01]  /*aa60*/  FFMA.FTZ R68, R169, UR30, R68 ;  /* 0x0000001ea9447c23 */ /* 0x000fe20008010044 */
[C---:B------:R-:W-:Y:S01]  /*aa70*/  FFMA.FTZ R125, R184.reuse, UR30, -R71 ;  /* 0x0000001eb87d7c23 */ /* 0x040fe20008010847 */
[----:B------:R-:W-:Y:S01]  /*aa80*/  FMUL.FTZ R71, R184, UR31 ;  /* 0x0000001fb8477c20 */ /* 0x000fe20008410000 */
[----:B------:R-:W-:Y:S01]  /*aa90*/  FFMA.FTZ R205, R205, R126, R206 ;  /* 0x0000007ecdcd7223 */ /* 0x000fe200000100ce */
[----:B------:R-:W-:Y:S01]  /*aaa0*/  FFMA.FTZ R68, R135, R68, R72 ;  /* 0x0000004487447223 */ /* 0x000fe20000010048 */
[----:B------:R-:W-:Y:S01]  /*aab0*/  FMUL.FTZ R125, R128, R125 ;  /* 0x0000007d807d7220 */ /* 0x000fe20000410000 */
[----:B------:R-:W-:Y:S01]  /*aac0*/  FFMA.FTZ R71, R168, UR30, R71 ;  /* 0x0000001ea8477c23 */ /* 0x000fe20008010047 */
[----:B------:R-:W-:Y:S01]  /*aad0*/  FFMA.FTZ R205, R136, R170, R205 ;  /* 0x000000aa88cd7223 */ /* 0x000fe200000100cd */
[----:B------:R-:W-:Y:S01]  /*aae0*/  FFMA.FTZ R68, R133, R169, R68 ;  /* 0x000000a985447223 */ /* 0x000fe20000010044 */
[----:B------:R-:W-:Y:S01]  /*aaf0*/  FADD.FTZ R30, R225, R30 ;  /* 0x0000001ee11e7221 */ /* 0x000fe20000010000 */
[----:B------:R-:W-:Y:S01]  /*ab00*/  FFMA.FTZ R71, R132, R71, R125 ;  /* 0x0000004784477223 */ /* 0x000fe2000001007d */
[----:B0-----:R-:W-:Y:S01]  /*ab10*/  @!P0 FADD.FTZ R62, R62, R139 ;  /* 0x0000008b3e3e8221 */ /* 0x001fe20000010000 */
[----:B------:R-:W-:Y:S01]  /*ab20*/  FADD.FTZ R27, R68, R27 ;  /* 0x0000001b441b7221 */ /* 0x000fe20000010000 */
[----:B------:R-:W-:Y:S01]  /*ab30*/  FMUL.FTZ R68, R167, UR31 ;  /* 0x0000001fa7447c20 */ /* 0x000fe20008410000 */
[----:B------:R-:W-:Y:S01]  /*ab40*/  FFMA.FTZ R131, R130, R168, R71 ;  /* 0x000000a882837223 */ /* 0x000fe20000010047 */
[----:B---3--:R-:W-:Y:S01]  /*ab50*/  @!P0 FADD.FTZ R63, R63, R140 ;  /* 0x0000008c3f3f8221 */ /* 0x008fe20000010000 */
[----:B------:R-:W0:Y:S01]  /*ab60*/  SHFL.DOWN PT, R135, R62, 0x8, 0x1f ;  /* 0x09001f003e877f89 */ /* 0x000e2200000e0000 */
[----:B------:R-:W-:Y:S01]  /*ab70*/  FMUL.FTZ R71, R166, UR31 ;  /* 0x0000001fa6477c20 */ /* 0x000fe20008410000 */
[----:B------:R-:W-:Y:S01]  /*ab80*/  FFMA.FTZ R72, R183, UR30, -R68 ;  /* 0x0000001eb7487c23 */ /* 0x000fe20008010844 */
[----:B----4-:R-:W-:Y:S01]  /*ab90*/  @!P0 FADD.FTZ R61, R61, R138 ;  /* 0x0000008a3d3d8221 */ /* 0x010fe20000010000 */
[----:B------:R-:W3:Y:S01]  /*aba0*/  SHFL.DOWN PT, R128, R63, 0x8, 0x1f ;  /* 0x09001f003f807f89 */ /* 0x000ee200000e0000 */
[----:B------:R-:W-:Y:S01]  /*abb0*/  FMUL.FTZ R68, R183, UR31 ;  /* 0x0000001fb7447c20 */ /* 0x000fe20008410000 */
[----:B------:R-:W-:Y:S01]  /*abc0*/  FFMA.FTZ R125, R182, UR30, -R71 ;  /* 0x0000001eb67d7c23 */ /* 0x000fe20008010847 */
[----:B-----5:R-:W-:Y:S01]  /*abd0*/  @!P0 FADD.FTZ R60, R60, R137 ;  /* 0x000000893c3c8221 */ /* 0x020fe20000010000 */
[----:B------:R-:W4:Y:S01]  /*abe0*/  SHFL.DOWN PT, R126, R61, 0x8, 0x1f ;  /* 0x09001f003d7e7f89 */ /* 0x000f2200000e0000 */
[----:B------:R-:W-:Y:S01]  /*abf0*/  FMUL.FTZ R71, R182, UR31 ;  /* 0x0000001fb6477c20 */ /* 0x000fe20008410000 */
[----:B------:R-:W-:Y:S01]  /*ac00*/  FMUL.FTZ R129, R129, R72 ;  /* 0x0000004881817220 */ /* 0x000fe20000410000 */
[----:B------:R-:W-:Y:S01]  /*ac10*/  FFMA.FTZ R127, R167, UR30, R68 ;  /* 0x0000001ea77f7c23 */ /* 0x000fe20008010044 */
[----:B------:R-:W5:Y:S01]  /*ac20*/  SHFL.DOWN PT, R133, R60, 0x8, 0x1f ;  /* 0x09001f003c857f89 */ /* 0x000f6200000e0000 */
[----:B------:R-:W-:Y:S01]  /*ac30*/  FMUL.FTZ R125, R208, R125 ;  /* 0x0000007dd07d7220 */ /* 0x000fe20000410000 */
[----:B------:R-:W-:Y:S01]  /*ac40*/  FFMA.FTZ R71, R166, UR30, R71 ;  /* 0x0000001ea6477c23 */ /* 0x000fe20008010047 */
[----:B------:R-:W-:Y:S01]  /*ac50*/  FMUL.FTZ R68, R165, UR31 ;  /* 0x0000001fa5447c20 */ /* 0x000fe20008410000 */
[----:B------:R-:W-:Y:S01]  /*ac60*/  ISETP.GT.AND P0, PT, R120, 0x17, PT ;  /* 0x000000177800780c */ /* 0x000fe20003f04270 */
[----:B------:R-:W-:Y:S01]  /*ac70*/  FFMA.FTZ R220, R220, R127, R129 ;  /* 0x0000007fdcdc7223 */ /* 0x000fe20000010081 */
[----:B------:R-:W-:Y:S01]  /*ac80*/  FFMA.FTZ R71, R106, R71, R125 ;  /* 0x000000476a477223 */ /* 0x000fe2000001007d */
[----:B------:R-:W-:Y:S01]  /*ac90*/  FFMA.FTZ R68, R181, UR30, -R68 ;  /* 0x0000001eb5447c23 */ /* 0x000fe20008010844 */
[----:B------:R-:W-:Y:S01]  /*aca0*/  FADD.FTZ R29, R224, R29 ;  /* 0x0000001de01d7221 */ /* 0x000fe20000010000 */
[----:B------:R-:W-:Y:S01]  /*acb0*/  FFMA.FTZ R220, R107, R167, R220 ;  /* 0x000000a76bdc7223 */ /* 0x000fe200000100dc */
[----:B------:R-:W-:Y:S01]  /*acc0*/  FFMA.FTZ R107, R78, R166, R71 ;  /* 0x000000a64e6b7223 */ /* 0x000fe20000010047 */
[----:B------:R-:W-:Y:S01]  /*acd0*/  FMUL.FTZ R72, R209, R68 ;  /* 0x00000044d1487220 */ /* 0x000fe20000410000 */
[----:B------:R-:W-:Y:S01]  /*ace0*/  FMUL.FTZ R68, R181, UR31 ;  /* 0x0000001fb5447c20 */ /* 0x000fe20008410000 */
[----:B------:R-:W-:Y:S01]  /*acf0*/  FMUL.FTZ R71, R164, UR31 ;  /* 0x0000001fa4477c20 */ /* 0x000fe20008410000 */
[----:B------:R-:W-:Y:S01]  /*ad00*/  FADD.FTZ R28, R205, R28 ;  /* 0x0000001ccd1c7221 */ /* 0x000fe20000010000 */
[----:B------:R-:W-:Y:S01]  /*ad10*/  FADD.FTZ R26, R131, R26 ;  /* 0x0000001a831a7221 */ /* 0x000fe20000010000 */
[----:B------:R-:W-:Y:S01]  /*ad20*/  FFMA.FTZ R68, R165, UR30, R68 ;  /* 0x0000001ea5447c23 */ /* 0x000fe20008010044 */
[C---:B------:R-:W-:Y:S01]  /*ad30*/  FFMA.FTZ R79, R180.reuse, UR30, -R71 ;  /* 0x0000001eb44f7c23 */ /* 0x040fe20008010847 */
[----:B------:R-:W-:Y:S01]  /*ad40*/  FMUL.FTZ R71, R180, UR31 ;  /* 0x0000001fb4477c20 */ /* 0x000fe20008410000 */
[----:B0-----:R-:W-:Y:S01]  /*ad50*/  @!P0 FADD.FTZ R62, R62, R135 ;  /* 0x000000873e3e8221 */ /* 0x001fe20000010000 */
[----:B---3--:R-:W-:Y:S01]  /*ad60*/  @!P0 FADD.FTZ R63, R63, R128 ;  /* 0x000000803f3f8221 */ /* 0x008fe20000010000 */
[----:B----4-:R-:W-:Y:S01]  /*ad70*/  @!P0 FADD.FTZ R61, R61, R126 ;  /* 0x0000007e3d3d8221 */ /* 0x010fe20000010000 */
[----:B------:R-:W-:Y:S01]  /*ad80*/  FFMA.FTZ R72, R77, R68, R72 ;  /* 0x000000444d487223 */ /* 0x000fe20000010048 */
[----:B------:R-:W-:Y:S01]  /*ad90*/  FMUL.FTZ R210, R210, R79 ;  /* 0x0000004fd2d27220 */ /* 0x000fe20000410000 */
[----:B-----5:R-:W-:Y:S01]  /*ada0*/  @!P0 FADD.FTZ R60, R60, R133 ;  /* 0x000000853c3c8221 */ /* 0x020fe20000010000 */
[----:B------:R-:W-:Y:S01]  /*adb0*/  FFMA.FTZ R68, R164, UR30, R71 ;  /* 0x0000001ea4447c23 */ /* 0x000fe20008010047 */
[----:B------:R-:W0:Y:S01]  /*adc0*/  SHFL.DOWN PT, R127, R62, 0x10, 0x1f ;  /* 0x0a001f003e7f7f89 */ /* 0x000e2200000e0000 */
[----:B------:R-:W-:Y:S01]  /*add0*/  FMUL.FTZ R71, R162, UR31 ;  /* 0x0000001fa2477c20 */ /* 0x000fe20008410000 */
[----:B------:R-:W-:Y:S01]  /*ade0*/  ISETP.GT.AND P0, PT, R120, 0xf, PT ;  /* 0x0000000f7800780c */ /* 0x000fe20003f04270 */
[----:B------:R-:W-:Y:S01]  /*adf0*/  FFMA.FTZ R217, R217, R68, R210 ;  /* 0x00000044d9d97223 */ /* 0x000fe200000100d2 */
[----:B------:R-:W3:Y:S01]  /*ae00*/  SHFL.DOWN PT, R106, R63, 0x10, 0x1f ;  /* 0x0a001f003f6a7f89 */ /* 0x000ee200000e0000 */
[----:B------:R-:W-:Y:S01]  /*ae10*/  FMUL.FTZ R68, R163, UR31 ;  /* 0x0000001fa3447c20 */ /* 0x000fe20008410000 */
[----:B------:R-:W-:Y:S01]  /*ae20*/  FFMA.FTZ R72, R75, R165, R72 ;  /* 0x000000a54b487223 */ /* 0x000fe20000010048 */
[----:B------:R-:W-:Y:S01]  /*ae30*/  FFMA.FTZ R71, R178, UR30, -R71 ;  /* 0x0000001eb2477c23 */ /* 0x000fe20008010847 */
[----:B------:R-:W4:Y:S01]  /*ae40*/  SHFL.DOWN PT, R78, R61, 0x10, 0x1f ;  /* 0x0a001f003d4e7f89 */ /* 0x000f2200000e0000 */
[----:B------:R-:W-:Y:S01]  /*ae50*/  FFMA.FTZ R68, R179, UR30, -R68 ;  /* 0x0000001eb3447c23 */ /* 0x000fe20008010844 */
[----:B------:R-:W-:Y:S01]  /*ae60*/  FFMA.FTZ R217, R70, R164, R217 ;  /* 0x000000a446d97223 */ /* 0x000fe200000100d9 */
[----:B------:R-:W-:Y:S01]  /*ae70*/  FADD.FTZ R23, R72, R23 ;  /* 0x0000001748177221 */ /* 0x000fe20000010000 */
[----:B------:R-:W5:Y:S01]  /*ae80*/  SHFL.DOWN PT, R125, R60, 0x10, 0x1f ;  /* 0x0a001f003c7d7f89 */ /* 0x000f6200000e0000 */
[----:B------:R-:W-:Y:S01]  /*ae90*/  FMUL.FTZ R211, R211, R68 ;  /* 0x00000044d3d37220 */ /* 0x000fe20000410000 */
[----:B------:R-:W-:Y:S01]  /*aea0*/  FMUL.FTZ R68, R161, UR31 ;  /* 0x0000001fa1447c20 */ /* 0x000fe20008410000 */
[----:B------:R-:W-:Y:S01]  /*aeb0*/  FMUL.FTZ R73, R212, R71 ;  /* 0x00000047d4497220 */ /* 0x000fe20000410000 */
[----:B------:R-:W-:Y:S01]  /*aec0*/  FMUL.FTZ R72, R179, UR31 ;  /* 0x0000001fb3487c20 */ /* 0x000fe20008410000 */
[----:B------:R-:W-:Y:S01]  /*aed0*/  FMUL.FTZ R71, R178, UR31 ;  /* 0x0000001fb2477c20 */ /* 0x000fe20008410000 */
[C---:B------:R-:W-:Y:S01]  /*aee0*/  FFMA.FTZ R70, R177.reuse, UR30, -R68 ;  /* 0x0000001eb1467c23 */ /* 0x040fe20008010844 */
[----:B------:R-:W-:Y:S01]  /*aef0*/  FMUL.FTZ R68, R177, UR31 ;  /* 0x0000001fb1447c20 */ /* 0x000fe20008410000 */
[----:B------:R-:W-:Y:S01]  /*af00*/  FFMA.FTZ R75, R163, UR30, R72 ;  /* 0x0000001ea34b7c23 */ /* 0x000fe20008010048 */
[----:B------:R-:W-:Y:S01]  /*af10*/  FFMA.FTZ R71, R162, UR30, R71 ;  /* 0x0000001ea2477c23 */ /* 0x000fe20008010047 */
[----:B------:R-:W-:Y:S01]  /*af20*/  FMUL.FTZ R70, R213, R70 ;  /* 0x00000046d5467220 */ /* 0x000fe20000410000 */
[----:B------:R-:W-:Y:S01]  /*af30*/  FFMA.FTZ R68, R161, UR30, R68 ;  /* 0x0000001ea1447c23 */ /* 0x000fe20008010044 */
[----:B0-----:R-:W-:Y:S01]  /*af40*/  @!P0 FADD.FTZ R62, R62, R127 ;  /* 0x0000007f3e3e8221 */ /* 0x001fe20000010000 */
[----:B------:R-:W-:Y:S01]  /*af50*/  FFMA.FTZ R216, R216, R75, R211 ;  /* 0x0000004bd8d87223 */ /* 0x000fe200000100d3 */
[----:B------:R-:W-:Y:S01]  /*af60*/  FFMA.FTZ R66, R66, R71, R73 ;  /* 0x0000004742427223 */ /* 0x000fe20000010049 */
[----:B------:R-:W-:Y:S01]  /*af70*/  FFMA.FTZ R67, R67, R68, R70 ;  /* 0x0000004443437223 */ /* 0x000fe20000010046 */
[----:B---3--:R-:W-:Y:S01]  /*af80*/  @!P0 FADD.FTZ R63, R63, R106 ;  /* 0x0000006a3f3f8221 */ /* 0x008fe20000010000 */
[----:B------:R-:W-:Y:S01]  /*af90*/  FFMA.FTZ R216, R69, R163, R216 ;  /* 0x000000a345d87223 */ /* 0x000fe200000100d8 */
[----:B------:R-:W-:Y:S01]  /*afa0*/  FFMA.FTZ R123, R123, R162, R66 ;  /* 0x000000a27b7b7223 */ /* 0x000fe20000010042 */
[----:B------:R-:W-:Y:S01]  /*afb0*/  FFMA.FTZ R124, R124, R161, R67 ;  /* 0x000000a17c7c7223 */ /* 0x000fe20000010043 */
[----:B----4-:R-:W-:Y:S01]  /*afc0*/  @!P0 FADD.FTZ R61, R61, R78 ;  /* 0x0000004e3d3d8221 */ /* 0x010fe20000010000 */
[----:B------:R-:W-:Y:S01]  /*afd0*/  FADD.FTZ R25, R220, R25 ;  /* 0x00000019dc197221 */ /* 0x000fe20000010000 */
[----:B------:R-:W-:Y:S01]  /*afe0*/  FADD.FTZ R24, R107, R24 ;  /* 0x000000186b187221 */ /* 0x000fe20000010000 */
[----:B------:R-:W-:Y:S01]  /*aff0*/  FADD.FTZ R47, R74, R47 ;  /* 0x0000002f4a2f7221 */ /* 0x000fe20000010000 */
[----:B-----5:R-:W-:Y:S01]  /*b000*/  @!P0 FADD.FTZ R60, R60, R125 ;  /* 0x0000007d3c3c8221 */ /* 0x020fe20000010000 */
[----:B------:R-:W-:Y:S01]  /*b010*/  FADD.FTZ R22, R217, R22 ;  /* 0x00000016d9167221 */ /* 0x000fe20000010000 */
[----:B------:R-:W-:Y:S01]  /*b020*/  FADD.FTZ R49, R65, R49 ;  /* 0x0000003141317221 */ /* 0x000fe20000010000 */
[----:B------:R-:W-:Y:S01]  /*b030*/  FADD.FTZ R21, R216, R21 ;  /* 0x00000015d8157221 */ /* 0x000fe20000010000 */
[----:B------:R-:W-:Y:S01]  /*b040*/  FADD.FTZ R50, R64, R50 ;  /* 0x0000003240327221 */ /* 0x000fe20000010000 */
[----:B------:R0:W-:Y:S01]  /*b050*/  @!P2 STS.128 [R119+0x10a0], R60 ;  /* 0x0010a03c7700a388 */ /* 0x0001e20000000c00 */
[----:B------:R-:W-:Y:S01]  /*b060*/  FADD.FTZ R20, R123, R20 ;  /* 0x000000147b147221 */ /* 0x000fe20000010000 */
[----:B------:R-:W-:Y:S01]  /*b070*/  FADD.FTZ R19, R124, R19 ;  /* 0x000000137c137221 */ /* 0x000fe20000010000 */
[----:B------:R-:W-:Y:S06]  /*b080*/  BAR.SYNC.DEFER_BLOCKING 0x0 ;  /* 0x0000000000007b1d */ /* 0x000fec0000010000 */
[----:B------:R-:W-:Y:S05]  /*b090*/  @P1 BRA `(.L_x_168) ;  /* 0x0000000000741947 */ /* 0x000fea0003800000 */
[----:B------:R-:W3:Y:S01]  /*b0a0*/  S2UR UR8, SR_CgaCtaId ;  /* 0x00000000000879c3 */ /* 0x000ee20000008800 */
[----:B------:R-:W-:Y:S01]  /*b0b0*/  UMOV UR7, 0x400 ;  /* 0x0000040000077882 */ /* 0x000fe20000000000 */
[----:B------:R-:W-:Y:S01]  /*b0c0*/  ISETP.NE.AND P0, PT, R118, UR32, PT ;  /* 0x0000002076007c0c */ /* 0x000fe2000bf05270 */
[----:B---3--:R-:W-:-:S06]  /*b0d0*/  ULEA UR7, UR8, UR7, 0x18 ;  /* 0x0000000708077291 */ /* 0x008fcc000f8ec03f */
[----:B------:R-:W-:-:S04]  /*b0e0*/  MOV R87, UR7 ;  /* 0x0000000700577c02 */ /* 0x000fc80008000f00 */
[----:B------:R-:W-:Y:S01]  /*b0f0*/  LEA R107, R2, R87, 0x3 ;  /* 0x00000057026b7211 */ /* 0x000fe200078e18ff */
[----:B------:R-:W3:Y:S04]  /*b100*/  LDS.128 R64, [R87+0x10b0] ;  /* 0x0010b00057407984 */ /* 0x000ee80000000c00 */
[----:B------:R-:W4:Y:S04]  /*b110*/  LDS.128 R68, [R87+0x10c0] ;  /* 0x0010c00057447984 */ /* 0x000f280000000c00 */
[----:B------:R-:W5:Y:S04]  /*b120*/  LDS.128 R72, [R87+0x10d0] ;  /* 0x0010d00057487984 */ /* 0x000f680000000c00 */
[----:B------:R-:W1:Y:S04]  /*b130*/  @P0 LDS.64 R78, [R107+0x5110] ;  /* 0x005110006b4e0984 */ /* 0x000e680000000a00 */
[----:B------:R-:W2:Y:S01]  /*b140*/  @P0 LDS.64 R76, [R107+0x4910] ;  /* 0x004910006b4c0984 */ /* 0x000ea20000000a00 */
[----:B---3--:R-:W-:Y:S01]  /*b150*/  FADD.FTZ R106, R63, R67 ;  /* 0x000000433f6a7221 */ /* 0x008fe20000010000 */
[----:B0-----:R-:W-:Y:S01]  /*b160*/  FADD.FTZ R63, R62, R66 ;  /* 0x000000423e3f7221 */ /* 0x001fe20000010000 */
[----:B------:R-:W-:Y:S01]  /*b170*/  FADD.FTZ R62, R61, R65 ;  /* 0x000000413d3e7221 */ /* 0x000fe20000010000 */
[----:B------:R-:W-:Y:S01]  /*b180*/  FADD.FTZ R61, R60, R64 ;  /* 0x000000403c3d7221 */ /* 0x000fe20000010000 */
[----:B----4-:R-:W-:Y:S01]  /*b190*/  FADD.FTZ R106, R106, R71 ;  /* 0x000000476a6a7221 */ /* 0x010fe20000010000 */
[----:B------:R-:W-:Y:S01]  /*b1a0*/  FADD.FTZ R67, R63, R70 ;  /* 0x000000463f437221 */ /* 0x000fe20000010000 */
[----:B------:R-:W-:Y:S01]  /*b1b0*/  FADD.FTZ R60, R62, R69 ;  /* 0x000000453e3c7221 */ /* 0x000fe20000010000 */
[----:B------:R-:W-:Y:S01]  /*b1c0*/  FADD.FTZ R65, R61, R68 ;  /* 0x000000443d417221 */ /* 0x000fe20000010000 */
[----:B-----5:R-:W-:Y:S01]  /*b1d0*/  FADD.FTZ R63, R106, R75 ;  /* 0x0000004b6a3f7221 */ /* 0x020fe20000010000 */
[----:B------:R-:W-:Y:S01]  /*b1e0*/  FADD.FTZ R62, R67, R74 ;  /* 0x0000004a433e7221 */ /* 0x000fe20000010000 */
[----:B------:R-:W-:Y:S01]  /*b1f0*/  FADD.FTZ R61, R60, R73 ;  /* 0x000000493c3d7221 */ /* 0x000fe20000010000 */
[----:B------:R-:W-:Y:S01]  /*b200*/  FADD.FTZ R60, R65, R72 ;  /* 0x00000048413c7221 */ /* 0x000fe20000010000 */
[----:B-1----:R-:W-:Y:S01]  /*b210*/  @P0 FADD.FTZ R63, R63, R79 ;  /* 0x0000004f3f3f0221 */ /* 0x002fe20000010000 */
[----:B------:R-:W-:Y:S01]  /*b220*/  @P0 FADD.FTZ R62, R62, R78 ;  /* 0x0000004e3e3e0221 */ /* 0x000fe20000010000 */
[----:B--2---:R-:W-:Y:S01]  /*b230*/  @P0 FADD.FTZ R61, R61, R77 ;  /* 0x0000004d3d3d0221 */ /* 0x004fe20000010000 */
[----:B------:R-:W-:-:S03]  /*b240*/  @P0 FADD.FTZ R60, R60, R76 ;  /* 0x0000004c3c3c0221 */ /* 0x000fc60000010000 */
[----:B------:R3:W-:Y:S04]  /*b250*/  STS.64 [R107+0x5110], R62 ;  /* 0x0051103e6b007388 */ /* 0x0007e80000000a00 */
[----:B------:R3:W-:Y:S02]  /*b260*/  STS.64 [R107+0x4910], R60 ;  /* 0x0049103c6b007388 */ /* 0x0007e40000000a00 */
.L_x_168:
[----:B------:R-:W-:Y:S05]  /*b270*/  BSYNC B0 ;  /* 0x0000000000007941 */ /* 0x000fea0003800000 */
.L_x_167:
[----:B------:R-:W-:-:S04]  /*b280*/  IADD3 R2, R2, 0x1, RZ ;  /* 0x0000000102027810 */ /* 0x000fc80007ffe0ff */
[----:B------:R-:W-:-:S13]  /*b290*/  ISETP.GE.AND P0, PT, R2, UR33, PT ;  /* 0x0000002102007c0c */ /* 0x000fda000bf06270 */
[----:B------:R-:W-:Y:S05]  /*b2a0*/  @!P0 BRA `(.L_x_169) ;  /* 0xffffff9c00088947 */ /* 0x000fea000383ffff */
.L_x_138:
[----:B------:R-:W-:Y:S01]  /*b2b0*/  BAR.SYNC.DEFER_BLOCKING 0x0 ;  /* 0x0000000000007b1d */ /* 0x000fe20000010000 */
[----:B------:R-:W-:Y:S02]  /*b2c0*/  F2FP.F16.F32.PACK_AB R49, R49, R50 ;  /* 0x000000323131723e */ /* 0x000fe400000000ff */
[----:B------:R-:W-:Y:S02]  /*b2d0*/  F2FP.F16.F32.PACK_AB R47, R47, R48 ;  /* 0x000000302f2f723e */ /* 0x000fe400000000ff */
[----:B------:R-:W-:-:S03]  /*b2e0*/  PRMT R54, R49, 0x7632, R54 ;  /* 0x0000763231367816 */ /* 0x000fc60000000036 */
[----:B------:R-:W4:Y:S01]  /*b2f0*/  S2UR UR8, SR_CgaCtaId ;  /* 0x00000000000879c3 */ /* 0x000f220000008800 */
[----:B------:R-:W-:Y:S01]  /*b300*/  F2FP.F16.F32.PACK_AB R45, R45, R46 ;  /* 0x0000002e2d2d723e */ /* 0x000fe200000000ff */
[----:B------:R-:W-:Y:S01]  /*b310*/  UMOV UR7, 0x400 ;  /* 0x0000040000077882 */ /* 0x000fe20000000000 */
[----:B------:R-:W-:Y:S01]  /*b320*/  F2FP.F16.F32.PACK_AB R41, R41, R42 ;  /* 0x0000002a2929723e */ /* 0x000fe200000000ff */
[----:B------:R-:W-:Y:S01]  /*b330*/  ULDC UR18, c[0x0][0x218] ;  /* 0x0000860000127ab9 */ /* 0x000fe20000000800 */
[----:B------:R-:W-:Y:S01]  /*b340*/  PRMT R0, R47, 0x7632, R0 ;  /* 0x000076322f007816 */ /* 0x000fe20000000000 */
[----:B------:R-:W-:Y:S01]  /*b350*/  BSSY B0, `(.L_x_170) ;  /* 0x000004e000007945 */ /* 0x000fe20003800000 */
[----:B------:R-:W-:Y:S01]  /*b360*/  PRMT R2, R45, 0x7632, R2 ;  /* 0x000076322d027816 */ /* 0x000fe20000000002 */
[----:B------:R-:W5:Y:S01]  /*b370*/  LDC.64 R10, c[0x0][0x388] ;  /* 0x0000e200ff0a7b82 */ /* 0x000f620000000a00 */
[----:B------:R-:W-:Y:S02]  /*b380*/  F2FP.F16.F32.PACK_AB R43, R43, R44 ;  /* 0x0000002c2b2b723e */ /* 0x000fe400000000ff */
[----:B------:R-:W-:-:S02]  /*b390*/  F2FP.F16.F32.PACK_AB R39, R39, R40 ;  /* 0x000000282727723e */ /* 0x000fc400000000ff */
[----:B------:R-:W-:Y:S02]  /*b3a0*/  F2FP.F16.F32.PACK_AB R37, R37, R38 ;  /* 0x000000262525723e */ /* 0x000fe400000000ff */
[----:B------:R-:W-:Y:S02]  /*b3b0*/  F2FP.F16.F32.PACK_AB R35, R35, R36 ;  /* 0x000000242323723e */ /* 0x000fe400000000ff */
[----:B------:R-:W-:Y:S01]  /*b3c0*/  LEA R8, R118, 0xfffff800, 0xb ;  /* 0xfffff80076087811 */ /* 0x000fe200078e58ff */
[----:B------:R0:W-:Y:S01]  /*b3d0*/  STS.U16 [R108+0x2], R54 ;  /* 0x000002366c007388 */ /* 0x0001e20000000400 */
[----:B------:R-:W-:Y:S02]  /*b3e0*/  PRMT R3, R43, 0x7632, R3 ;  /* 0x000076322b037816 */ /* 0x000fe40000000003 */
[----:B------:R-:W-:Y:S01]  /*b3f0*/  IADD3 R42, -R8, UR18, RZ ;  /* 0x00000012082a7c10 */ /* 0x000fe2000fffe1ff */
[----:B------:R1:W-:Y:S01]  /*b400*/  STS.U16 [R108+0x6], R0 ;  /* 0x000006006c007388 */ /* 0x0003e20000000400 */
[----:B------:R-:W-:Y:S01]  /*b410*/  SHF.L.U32 R4, R231, 0x4, RZ ;  /* 0x00000004e7047819 */ /* 0x000fe200000006ff */
[----:B----4-:R-:W-:Y:S01]  /*b420*/  ULEA UR7, UR8, UR7, 0x18 ;  /* 0x0000000708077291 */ /* 0x010fe2000f8ec03f */
[----:B------:R-:W-:Y:S01]  /*b430*/  SHF.R.S32.HI R5, RZ, 0x1f, R8 ;  /* 0x0000001fff057819 */ /* 0x000fe20000011408 */
[----:B------:R4:W-:Y:S01]  /*b440*/  STS.U16 [R108+0xa], R2 ;  /* 0x00000a026c007388 */ /* 0x0009e20000000400 */
[----:B------:R-:W-:Y:S01]  /*b450*/  LOP3.LUT R6, R4, 0xfffffe00, RZ, 0xc0, !PT ;  /* 0xfffffe0004067812 */ /* 0x000fe200078ec0ff */
[----:B------:R-:W-:Y:S01]  /*b460*/  USHF.R.S32.HI UR8, URZ, 0x1f, UR16 ;  /* 0x0000001f3f087899 */ /* 0x000fe20008011410 */
[----:B0-----:R-:W-:Y:S01]  /*b470*/  PRMT R54, R41, 0x7632, R54 ;  /* 0x0000763229367816 */ /* 0x001fe20000000036 */
[----:B------:R-:W-:Y:S01]  /*b480*/  STS.U16 [R108], R49 ;  /* 0x000000316c007388 */ /* 0x000fe20000000400 */
[----:B------:R-:W-:Y:S01]  /*b490*/  LOP3.LUT R91, R6, 0x1f, R231, 0xf8, !PT ;  /* 0x0000001f065b7812 */ /* 0x000fe200078ef8e7 */
[C---:B-----5:R-:W-:Y:S01]  /*b4a0*/  IMAD.WIDE.U32 R6, R10.reuse, UR16, RZ ;  /* 0x000000100a067c25 */ /* 0x060fe2000f8e00ff */
[----:B-1----:R-:W-:Y:S01]  /*b4b0*/  PRMT R0, R39, 0x7632, R0 ;  /* 0x0000763227007816 */ /* 0x002fe20000000000 */
[----:B------:R0:W-:Y:S01]  /*b4c0*/  STS.U16 [R108+0x12], R54 ;  /* 0x000012366c007388 */ /* 0x0001e20000000400 */
[----:B------:R-:W-:Y:S01]  /*b4d0*/  SHF.R.S32.HI R44, RZ, 0x1f, R91 ;  /* 0x0000001fff2c7819 */ /* 0x000fe2000001145b */
[----:B------:R-:W-:Y:S01]  /*b4e0*/  IMAD R4, R10, UR8, RZ ;  /* 0x000000080a047c24 */ /* 0x000fe2000f8e02ff */
[----:B----4-:R-:W-:Y:S01]  /*b4f0*/  PRMT R2, R37, 0x7632, R2 ;  /* 0x0000763225027816 */ /* 0x010fe20000000002 */
[----:B------:R-:W-:Y:S02]  /*b500*/  STS.U16 [R108+0x4], R47 ;  /* 0x0000042f6c007388 */ /* 0x000fe40000000400 */
[----:B------:R-:W-:Y:S01]  /*b510*/  IMAD R11, R11, UR16, R4 ;  /* 0x000000100b0b7c24 */ /* 0x000fe2000f8e0204 */
[----:B------:R-:W-:Y:S01]  /*b520*/  IADD3 R4, P2, R91, R8, RZ ;  /* 0x000000085b047210 */ /* 0x000fe20007f5e0ff */
[----:B------:R-:W-:Y:S01]  /*b530*/  STS.U16 [R108+0x8], R45 ;  /* 0x0000082d6c007388 */ /* 0x000fe20000000400 */
[----:B0-----:R-:W-:-:S03]  /*b540*/  PRMT R54, R35, 0x7632, R54 ;  /* 0x0000763223367816 */ /* 0x001fc60000000036 */
[----:B------:R-:W-:Y:S01]  /*b550*/  STS.U16 [R108+0xc], R43 ;  /* 0x00000c2b6c007388 */ /* 0x000fe20000000400 */
[----:B---3--:R-:W-:Y:S02]  /*b560*/  IADD3 R61, R7, R11, RZ ;  /* 0x0000000b073d7210 */ /* 0x008fe40007ffe0ff */
[----:B------:R-:W-:Y:S01]  /*b570*/  IADD3.X R5, R44, R5, RZ, P2, !PT ;  /* 0x000000052c057210 */ /* 0x000fe200017fe4ff */
[----:B------:R-:W-:Y:S04]  /*b580*/  STS.U16 [R108+0xe], R3 ;  /* 0x00000e036c007388 */ /* 0x000fe80000000400 */
[----:B------:R-:W-:Y:S04]  /*b590*/  STS.U16 [R108+0x10], R41 ;  /* 0x000010296c007388 */ /* 0x000fe80000000400 */
[----:B------:R-:W-:Y:S04]  /*b5a0*/  STS.U16 [R108+0x14], R39 ;  /* 0x000014276c007388 */ /* 0x000fe80000000400 */
[----:B------:R-:W-:Y:S04]  /*b5b0*/  STS.U16 [R108+0x16], R0 ;  /* 0x000016006c007388 */ /* 0x000fe80000000400 */
[----:B------:R-:W-:Y:S04]  /*b5c0*/  STS.U16 [R108+0x18], R37 ;  /* 0x000018256c007388 */ /* 0x000fe80000000400 */
[----:B------:R0:W-:Y:S04]  /*b5d0*/  STS.U16 [R108+0x1a], R2 ;  /* 0x00001a026c007388 */ /* 0x0001e80000000400 */
[----:B------:R-:W-:Y:S04]  /*b5e0*/  STS.U16 [R108+0x1c], R35 ;  /* 0x00001c236c007388 */ /* 0x000fe80000000400 */
[----:B------:R-:W-:Y:S01]  /*b5f0*/  STS.U16 [R108+0x1e], R54 ;  /* 0x00001e366c007388 */ /* 0x000fe20000000400 */
[----:B------:R-:W-:-:S03]  /*b600*/  NOP ;  /* 0x0000000000007918 */ /* 0x000fc60000000000 */
[----:B------:R-:W-:Y:S01]  /*b610*/  LDS.U16 R13, [R227] ;  /* 0x00000000e30d7984 */ /* 0x000fe20000000400 */
[----:B0-----:R-:W0:Y:S03]  /*b620*/  LDC.64 R2, c[0x0][0x3a8] ;  /* 0x0000ea00ff027b82 */ /* 0x001e260000000a00 */
[----:B------:R-:W-:Y:S04]  /*b630*/  LDS.U16 R15, [R198+0x40] ;  /* 0x00004000c60f7984 */ /* 0x000fe80000000400 */
[----:B------:R-:W-:Y:S04]  /*b640*/  LDS.U16 R17, [R197+0x80] ;  /* 0x00008000c5117984 */ /* 0x000fe80000000400 */
[----:B------:R-:W-:Y:S04]  /*b650*/  LDS.U16 R35, [R196+0xc0] ;  /* 0x0000c000c4237984 */ /* 0x000fe80000000400 */
[----:B------:R-:W-:Y:S04]  /*b660*/  LDS.U16 R37, [R195+0x100] ;  /* 0x00010000c3257984 */ /* 0x000fe80000000400 */
[----:B------:R-:W-:Y:S04]  /*b670*/  LDS.U16 R39, [R194+0x140] ;  /* 0x00014000c2277984 */ /* 0x000fe80000000400 */
[----:B------:R-:W-:Y:S01]  /*b680*/  LDS.U16 R41, [R193+0x180] ;  /* 0x00018000c1297984 */ /* 0x000fe20000000400 */
[----:B0-----:R-:W-:-:S03]  /*b690*/  IMAD R40, R2, UR8, RZ ;  /* 0x0000000802287c24 */ /* 0x001fc6000f8e02ff */
        /* <DEDUP_REMOVED lines=11> */
[----:B------:R-:W0:Y:S02]  /*b750*/  LDS R0, [UR7+0x1080] ;  /* 0x00108007ff007984 */ /* 0x000e240008000800 */
[----:B0-----:R-:W-:-:S13]  /*b760*/  ISETP.GE.AND P0, PT, R91, R0, PT ;  /* 0x000000005b00720c */ /* 0x001fda0003f06270 */
        /* <DEDUP_REMOVED lines=12> */
.L_x_171:
[----:B------:R-:W-:Y:S05]  /*b830*/  BSYNC B0 ;  /* 0x0000000000007941 */ /* 0x000fea0003800000 */
.L_x_170:
[----:B------:R-:W-:Y:S01]  /*b840*/  MOV R7, R61 ;  /* 0x0000003d00077202 */ /* 0x000fe20000000f00 */
[----:B------:R-:W-:Y:S01]  /*b850*/  ULDC.64 UR20, c[0x0][0x390] ;  /* 0x0000e40000147ab9 */ /* 0x000fe20000000a00 */
[----:B------:R-:W-:Y:S01]  /*b860*/  ULDC.64 UR18, c[0x0][0x3e0] ;  /* 0x0000f80000127ab9 */ /* 0x000fe20000000a00 */
[----:B------:R-:W-:Y:S01]  /*b870*/  IMAD R9, R121, UR20, RZ ;  /* 0x0000001479097c24 */ /* 0x000fe2000f8e02ff */
[C---:B------:R-:W-:Y:S01]  /*b880*/  LOP3.LUT R61, R91.reuse, 0x20, RZ, 0xfc, !PT ;  /* 0x000000205b3d7812 */ /* 0x040fe200078efcff */
[C---:B------:R-:W-:Y:S01]  /*b890*/  IMAD.WIDE.U32 R6, R122.reuse, UR20, R6 ;  /* 0x000000147a067c25 */ /* 0x040fe2000f8e0006 */
[C---:B------:R-:W-:Y:S01]  /*b8a0*/  LOP3.LUT R63, R91.reuse, 0x40, RZ, 0xfc, !PT ;  /* 0x000000405b3f7812 */ /* 0x040fe200078efcff */
[----:B------:R-:W-:Y:S01]  /*b8b0*/  BSSY B0, `(.L_x_172) ;  /* 0x00000bb000007945 */ /* 0x000fe20003800000 */
[----:B------:R-:W-:Y:S01]  /*b8c0*/  LOP3.LUT R65, R91, 0x60, RZ, 0xfc, !PT ;  /* 0x000000605b417812 */ /* 0x000fe200078efcff */
[----:B0-----:R-:W-:Y:S01]  /*b8d0*/  IMAD R10, R122, UR21, R9 ;  /* 0x000000157a0a7c24 */ /* 0x001fe2000f8e0209 */
[----:B------:R-:W-:-:S02]  /*b8e0*/  IADD3 R8, P2, R237, R6, RZ ;  /* 0x00000006ed087210 */ /* 0x000fc40007f5e0ff */
[----:B------:R-:W-:Y:S02]  /*b8f0*/  LEA R9, P0, R91, UR18, 0x1 ;  /* 0x000000125b097c11 */ /* 0x000fe4000f8008ff */
[----:B------:R-:W-:Y:S02]  /*b900*/  IADD3.X R7, R239, R10, R7, P2, !PT ;  /* 0x0000000aef077210 */ /* 0x000fe400017fe407 */
[----:B------:R-:W-:Y:S02]  /*b910*/  LEA.HI.X R10, R91, UR19, R44, 0x1, P0 ;  /* 0x000000135b0a7c11 */ /* 0x000fe400080f0c2c */
[-C--:B------:R-:W-:Y:S02]  /*b920*/  ISETP.GE.AND P0, PT, R61, R0.reuse, PT ;  /* 0x000000003d00720c */ /* 0x080fe40003f06270 */
[----:B------:R-:W-:Y:S02]  /*b930*/  ISETP.GE.AND P2, PT, R63, R0, PT ;  /* 0x000000003f00720c */ /* 0x000fe40003f46270 */
[----:B------:R-:W-:-:S02]  /*b940*/  LEA R6, P3, R8, R9, 0x1 ;  /* 0x0000000908067211 */ /* 0x000fc400078608ff */
[----:B------:R-:W-:Y:S02]  /*b950*/  ISETP.GE.AND P4, PT, R65, R0, PT ;  /* 0x000000004100720c */ /* 0x000fe40003f86270 */
[----:B------:R-:W-:Y:S02]  /*b960*/  LEA.HI.X R7, R8, R10, R7, 0x1, P3 ;  /* 0x0000000a08077211 */ /* 0x000fe400018f0c07 */
[C---:B------:R-:W-:Y:S02]  /*b970*/  LOP3.LUT R71, R91.reuse, 0xc0, RZ, 0xfc, !PT ;  /* 0x000000c05b477812 */ /* 0x040fe400078efcff */
[C---:B------:R-:W-:Y:S01]  /*b980*/  LOP3.LUT R67, R91.reuse, 0x80, RZ, 0xfc, !PT ;  /* 0x000000805b437812 */ /* 0x040fe200078efcff */
[----:B------:R-:W-:Y:S01]  /*b990*/  @!P0 STG.E.U16 desc[UR14][R6.64+-0xfc0], R15 ;  /* 0xfff0400f06008986 */ /* 0x000fe2000c10150e */
[C---:B------:R-:W-:Y:S02]  /*b9a0*/  LOP3.LUT R69, R91.reuse, 0xa0, RZ, 0xfc, !PT ;  /* 0x000000a05b457812 */ /* 0x040fe400078efcff */
[C---:B------:R-:W-:Y:S01]  /*b9b0*/  LOP3.LUT R73, R91.reuse, 0xe0, RZ, 0xfc, !PT ;  /* 0x000000e05b497812 */ /* 0x040fe200078efcff */
[----:B------:R-:W-:Y:S01]  /*b9c0*/  @!P2 STG.E.U16 desc[UR14][R6.64+-0xf80], R17 ;  /* 0xfff080110600a986 */ /* 0x000fe2000c10150e */
[----:B------:R-:W-:-:S02]  /*b9d0*/  LOP3.LUT R75, R91, 0x100, RZ, 0xfc, !PT ;  /* 0x000001005b4b7812 */ /* 0x000fc400078efcff */
[----:B------:R-:W-:Y:S01]  /*b9e0*/  LOP3.LUT R77, R91, 0x120, RZ, 0xfc, !PT ;  /* 0x000001205b4d7812 */ /* 0x000fe200078efcff */
[----:B------:R-:W-:Y:S01]  /*b9f0*/  @!P4 STG.E.U16 desc[UR14][R6.64+-0xf40], R35 ;  /* 0xfff0c0230600c986 */ /* 0x000fe2000c10150e */
[-C--:B------:R-:W-:Y:S02]  /*ba00*/  ISETP.GE.AND P0, PT, R71, R0.reuse, PT ;  /* 0x000000004700720c */ /* 0x080fe40003f06270 */
[-C--:B------:R-:W-:Y:S02]  /*ba10*/  ISETP.GE.AND P3, PT, R67, R0.reuse, PT ;  /* 0x000000004300720c */ /* 0x080fe40003f66270 */
[-C--:B------:R-:W-:Y:S02]  /*ba20*/  ISETP.GE.AND P2, PT, R69, R0.reuse, PT ;  /* 0x000000004500720c */ /* 0x080fe40003f46270 */
[-C--:B------:R-:W-:Y:S02]  /*ba30*/  ISETP.GE.AND P4, PT, R73, R0.reuse, PT ;  /* 0x000000004900720c */ /* 0x080fe40003f86270 */
[----:B------:R-:W-:-:S02]  /*ba40*/  ISETP.GE.AND P5, PT, R75, R0, PT ;  /* 0x000000004b00720c */ /* 0x000fc40003fa6270 */
[-C--:B------:R-:W-:Y:S02]  /*ba50*/  ISETP.GE.AND P6, PT, R77, R0.reuse, PT ;  /* 0x000000004d00720c */ /* 0x080fe40003fc6270 */
[C---:B------:R-:W-:Y:S01]  /*ba60*/  LOP3.LUT R79, R91.reuse, 0x140, RZ, 0xfc, !PT ;  /* 0x000001405b4f7812 */ /* 0x040fe200078efcff */
[----:B------:R0:W-:Y:S01]  /*ba70*/  @!P0 STG.E.U16 desc[UR14][R6.64+-0xe80], R41 ;  /* 0xfff1802906008986 */ /* 0x0001e2000c10150e */
[C---:B------:R-:W-:Y:S02]  /*ba80*/  LOP3.LUT R81, R91.reuse, 0x160, RZ, 0xfc, !PT ;  /* 0x000001605b517812 */ /* 0x040fe400078efcff */
[C---:B------:R-:W-:Y:S01]  /*ba90*/  LOP3.LUT R83, R91.reuse, 0x180, RZ, 0xfc, !PT ;  /* 0x000001805b537812 */ /* 0x040fe200078efcff */
[----:B------:R-:W-:Y:S01]  /*baa0*/  @!P3 STG.E.U16 desc[UR14][R6.64+-0xf00], R37 ;  /* 0xfff100250600b986 */ /* 0x000fe2000c10150e */
[C---:B------:R-:W-:Y:S02]  /*bab0*/  LOP3.LUT R85, R91.reuse, 0x1a0, RZ, 0xfc, !PT ;  /* 0x000001a05b557812 */ /* 0x040fe400078efcff */
[----:B------:R-:W-:Y:S01]  /*bac0*/  LOP3.LUT R87, R91, 0x1c0, RZ, 0xfc, !PT ;  /* 0x000001c05b577812 */ /* 0x000fe200078efcff */
[----:B------:R-:W-:Y:S01]  /*bad0*/  @!P2 STG.E.U16 desc[UR14][R6.64+-0xec0], R39 ;  /* 0xfff140270600a986 */ /* 0x000fe2000c10150e */
[----:B------:R-:W-:-:S02]  /*bae0*/  ISETP.GE.AND P0, PT, R79, R0, PT ;  /* 0x000000004f00720c */ /* 0x000fc40003f06270 */
[-C--:B------:R-:W-:Y:S01]  /*baf0*/  ISETP.GE.AND P2, PT, R81, R0.reuse, PT ;  /* 0x000000005100720c */ /* 0x080fe20003f46270 */
[----:B------:R-:W-:Y:S01]  /*bb00*/  @!P4 STG.E.U16 desc[UR14][R6.64+-0xe40], R43 ;  /* 0xfff1c02b0600c986 */ /* 0x000fe2000c10150e */
[----:B0-----:R-:W-:Y:S02]  /*bb10*/  LOP3.LUT R41, R91, 0x1e0, RZ, 0xfc, !PT ;  /* 0x000001e05b297812 */ /* 0x001fe400078efcff */
[-C--:B------:R-:W-:Y:S01]  /*bb20*/  ISETP.GE.AND P3, PT, R83, R0.reuse, PT ;  /* 0x000000005300720c */ /* 0x080fe20003f66270 */
[----:B------:R-:W-:Y:S01]  /*bb30*/  @!P5 STG.E.U16 desc[UR14][R6.64+-0xe00], R45 ;  /* 0xfff2002d0600d986 */ /* 0x000fe2000c10150e */
[-C--:B------:R-:W-:Y:S02]  /*bb40*/  ISETP.GE.AND P4, PT, R85, R0.reuse, PT ;  /* 0x000000005500720c */ /* 0x080fe40003f86270 */
[-C--:B------:R-:W-:Y:S01]  /*bb50*/  ISETP.GE.AND P5, PT, R87, R0.reuse, PT ;  /* 0x000000005700720c */ /* 0x080fe20003fa6270 */
[----:B------:R-:W-:Y:S01]  /*bb60*/  @!P6 STG.E.U16 desc[UR14][R6.64+-0xdc0], R47 ;  /* 0xfff2402f0600e986 */ /* 0x000fe2000c10150e */
[----:B------:R-:W-:-:S02]  /*bb70*/  ISETP.GE.AND P6, PT, R41, R0, PT ;  /* 0x000000002900720c */ /* 0x000fc40003fc6270 */
        /* <DEDUP_REMOVED lines=16> */
[C---:B------:R-:W-:Y:S01]  /*bc80*/  IADD3 R12, R89.reuse, 0x4, RZ ;  /* 0x00000004590c7810 */ /* 0x040fe20007ffe0ff */
[----:B------:R-:W-:Y:S01]  /*bc90*/  FADD.FTZ R9, R0, R21 ;  /* 0x0000001500097221 */ /* 0x000fe20000010000 */
[C---:B------:R-:W-:Y:S01]  /*bca0*/  IADD3 R13, R89.reuse, 0x5, RZ ;  /* 0x00000005590d7810 */ /* 0x040fe20007ffe0ff */
[----:B------:R-:W-:Y:S01]  /*bcb0*/  BAR.SYNC.DEFER_BLOCKING 0x0 ;  /* 0x0000000000007b1d */ /* 0x000fe20000010000 */
[----:B------:R-:W-:Y:S01]  /*bcc0*/  IADD3 R14, R89, 0x6, RZ ;  /* 0x00000006590e7810 */ /* 0x000fe20007ffe0ff */
[----:B------:R-:W-:Y:S01]  /*bcd0*/  FADD.FTZ R0, R9, R22 ;  /* 0x0000001609007221 */ /* 0x000fe20000010000 */
[----:B------:R-:W-:-:S02]  /*bce0*/  LEA.HI.SX32 R10, R10, R89, 0x1b ;  /* 0x000000590a0a7211 */ /* 0x000fc400078fdaff */
[----:B------:R-:W-:Y:S02]  /*bcf0*/  LEA.HI.SX32 R11, R11, R89, 0x1b ;  /* 0x000000590b0b7211 */ /* 0x000fe400078fdaff */
[----:B------:R-:W-:Y:S01]  /*bd00*/  F2FP.F16.F32.PACK_AB R21, R22, R21 ;  /* 0x000000151615723e */ /* 0x000fe200000000ff */
[----:B0-----:R-:W-:Y:S01]  /*bd10*/  FADD.FTZ R7, R0, R23 ;  /* 0x0000001700077221 */ /* 0x001fe20000010000 */
[-C--:B------:R-:W-:Y:S02]  /*bd20*/  LEA.HI.SX32 R12, R12, R89.reuse, 0x1b ;  /* 0x000000590c0c7211 */ /* 0x080fe400078fdaff */
[----:B------:R-:W-:Y:S02]  /*bd30*/  LEA.HI.SX32 R13, R13, R89, 0x1b ;  /* 0x000000590d0d7211 */ /* 0x000fe400078fdaff */
[----:B------:R-:W-:Y:S02]  /*bd40*/  PRMT R9, R19, 0x7632, R9 ;  /* 0x0000763213097816 */ /* 0x000fe40000000009 */
[----:B------:R-:W-:-:S02]  /*bd50*/  LEA R8, R8, UR7, 0x1 ;  /* 0x0000000708087c11 */ /* 0x000fc4000f8e08ff */
[----:B------:R-:W-:Y:S01]  /*bd60*/  F2FP.F16.F32.PACK_AB R23, R24, R23 ;  /* 0x000000171817723e */ /* 0x000fe200000000ff */
[----:B------:R-:W-:Y:S01]  /*bd70*/  FADD.FTZ R24, R7, R24 ;  /* 0x0000001807187221 */ /* 0x000fe20000010000 */
[C---:B------:R-:W-:Y:S02]  /*bd80*/  IADD3 R15, R89.reuse, 0x7, RZ ;  /* 0x00000007590f7810 */ /* 0x040fe40007ffe0ff */
[----:B------:R-:W-:Y:S02]  /*bd90*/  LEA.HI.SX32 R14, R14, R89, 0x1b ;  /* 0x000000590e0e7211 */ /* 0x000fe400078fdaff */
[----:B------:R-:W-:Y:S01]  /*bda0*/  LEA R10, R10, UR7, 0x1 ;  /* 0x000000070a0a7c11 */ /* 0x000fe2000f8e08ff */
[----:B------:R-:W-:Y:S01]  /*bdb0*/  STS.U16 [R108], R19 ;  /* 0x000000136c007388 */ /* 0x000fe20000000400 */
[----:B------:R-:W-:Y:S02]  /*bdc0*/  IADD3 R16, R89, 0x8, RZ ;  /* 0x0000000859107810 */ /* 0x000fe40007ffe0ff */
[----:B------:R-:W-:Y:S01]  /*bdd0*/  PRMT R20, R21, 0x7632, R20 ;  /* 0x0000763215147816 */ /* 0x000fe20000000014 */
[----:B------:R0:W-:Y:S01]  /*bde0*/  STS.U16 [R8+0x2], R9 ;  /* 0x0000020908007388 */ /* 0x0001e20000000400 */
[----:B------:R-:W-:-:S02]  /*bdf0*/  LEA R11, R11, UR7, 0x1 ;  /* 0x000000070b0b7c11 */ /* 0x000fc4000f8e08ff */
[C---:B------:R-:W-:Y:S01]  /*be00*/  IADD3 R17, R89.reuse, 0x9, RZ ;  /* 0x0000000959117810 */ /* 0x040fe20007ffe0ff */
[----:B------:R1:W-:Y:S01]  /*be10*/  STS.U16 [R10+0x4], R21 ;  /* 0x000004150a007388 */ /* 0x0003e20000000400 */
[----:B------:R-:W-:Y:S02]  /*be20*/  LEA R12, R12, UR7, 0x1 ;  /* 0x000000070c0c7c11 */ /* 0x000fe4000f8e08ff */
[----:B------:R-:W-:Y:S01]  /*be30*/  IADD3 R18, R89, 0xa, RZ ;  /* 0x0000000a59127810 */ /* 0x000fe20007ffe0ff */
[----:B------:R-:W-:Y:S01]  /*be40*/  STS.U16 [R11+0x6], R20 ;  /* 0x000006140b007388 */ /* 0x000fe20000000400 */
[----:B------:R-:W-:Y:S02]  /*be50*/  PRMT R22, R23, 0x7632, R22 ;  /* 0x0000763217167816 */ /* 0x000fe40000000016 */
[----:B------:R-:W-:Y:S01]  /*be60*/  LEA R13, R13, UR7, 0x1 ;  /* 0x000000070d0d7c11 */ /* 0x000fe2000f8e08ff */
[----:B------:R-:W-:Y:S01]  /*be70*/  STS.U16 [R12+0x8], R23 ;  /* 0x000008170c007388 */ /* 0x000fe20000000400 */
[----:B------:R-:W-:-:S02]  /*be80*/  IADD3 R35, R89, 0xb, RZ ;  /* 0x0000000b59237810 */ /* 0x000fc40007ffe0ff */
[----:B------:R-:W-:Y:S01]  /*be90*/  LEA.HI.SX32 R15, R15, R89, 0x1b ;  /* 0x000000590f0f7211 */ /* 0x000fe200078fdaff */
[----:B------:R-:W-:Y:S01]  /*bea0*/  STS.U16 [R13+0xa], R22 ;  /* 0x00000a160d007388 */ /* 0x000fe20000000400 */
[----:B------:R-:W-:Y:S01]  /*beb0*/  F2FP.F16.F32.PACK_AB R0, R26, R25 ;  /* 0x000000191a00723e */ /* 0x000fe200000000ff */
[----:B------:R-:W-:Y:S01]  /*bec0*/  FADD.FTZ R25, R24, R25 ;  /* 0x0000001918197221 */ /* 0x000fe20000010000 */
[----:B------:R-:W-:Y:S02]  /*bed0*/  LEA R14, R14, UR7, 0x1 ;  /* 0x000000070e0e7c11 */ /* 0x000fe4000f8e08ff */
        /* <DEDUP_REMOVED lines=9> */
[----:B------:R-:W-:Y:S01]  /*bf70*/  IADD3 R38, R89, 0xe, RZ ;  /* 0x0000000e59267810 */ /* 0x000fe20007ffe0ff */
[----:B------:R-:W-:Y:S01]  /*bf80*/  IMAD R27, R3, UR16, R40 ;  /* 0x00000010031b7c24 */ /* 0x000fe2000f8e0228 */
[-C--:B------:R-:W-:Y:S02]  /*bf90*/  LEA.HI.SX32 R18, R18, R89.reuse, 0x1b ;  /* 0x0000005912127211 */ /* 0x080fe400078fdaff */
[----:B------:R-:W-:Y:S02]  /*bfa0*/  IADD3 R39, R89, 0xf, RZ ;  /* 0x0000000f59277810 */ /* 0x000fe40007ffe0ff */
[----:B------:R-:W-:Y:S02]  /*bfb0*/  LEA.HI.SX32 R35, R35, R89, 0x1b ;  /* 0x0000005923237211 */ /* 0x000fe400078fdaff */
[----:B0-----:R-:W-:Y:S01]  /*bfc0*/  F2FP.F16.F32.PACK_AB R8, R30, R29 ;  /* 0x0000001d1e08723e */ /* 0x001fe200000000ff */
[----:B------:R-:W-:Y:S01]  /*bfd0*/  FADD.FTZ R29, R28, R29 ;  /* 0x0000001d1c1d7221 */ /* 0x000fe20000010000 */
[----:B------:R-:W-:-:S02]  /*bfe0*/  PRMT R9, R0, 0x7632, R9 ;  /* 0x0000763200097816 */ /* 0x000fc40000000009 */
[----:B------:R-:W-:Y:S01]  /*bff0*/  LEA R15, R15, UR7, 0x1 ;  /* 0x000000070f0f7c11 */ /* 0x000fe2000f8e08ff */
[----:B------:R-:W-:Y:S01]  /*c000*/  FADD.FTZ R30, R29, R30 ;  /* 0x0000001e1d1e7221 */ /* 0x000fe20000010000 */
[-C--:B------:R-:W-:Y:S02]  /*c010*/  LEA.HI.SX32 R36, R36, R89.reuse, 0x1b ;  /* 0x0000005924247211 */ /* 0x080fe400078fdaff */
[----:B-1----:R-:W-:Y:S01]  /*c020*/  PRMT R10, R6, 0x7610, R10 ;  /* 0x00007610060a7816 */ /* 0x002fe2000000000a */
[----:B------:R-:W-:Y:S01]  /*c030*/  STS.U16 [R15+0xe], R9 ;  /* 0x00000e090f007388 */ /* 0x000fe20000000400 */
[----:B------:R-:W-:Y:S02]  /*c040*/  LEA R16, R16, UR7, 0x1 ;  /* 0x0000000710107c11 */ /* 0x000fe4000f8e08ff */
[----:B------:R-:W-:Y:S02]  /*c050*/  LEA.HI.SX32 R37, R37, R89, 0x1b ;  /* 0x0000005925257211 */ /* 0x000fe400078fdaff */
[----:B------:R-:W-:Y:S01]  /*c060*/  PRMT R19, R6, 0x7632, R19 ;  /* 0x0000763206137816 */ /* 0x000fe20000000013 */
[----:B------:R-:W-:Y:S01]  /*c070*/  STS.U16 [R16+0x10], R10 ;  /* 0x0000100a10007388 */ /* 0x000fe20000000400 */
[----:B------:R-:W-:-:S02]  /*c080*/  LEA R17, R17, UR7, 0x1 ;  /* 0x0000000711117c11 */ /* 0x000fc4000f8e08ff */
[----:B---3--:R-:W-:Y:S01]  /*c090*/  F2FP.F16.F32.PACK_AB R0, R32, R31 ;  /* 0x0000001f2000723e */ /* 0x008fe200000000ff */
[----:B------:R-:W-:Y:S01]  /*c0a0*/  FADD.FTZ R31, R30, R31 ;  /* 0x0000001f1e1f7221 */ /* 0x000fe20000010000 */
[-C--:B------:R-:W-:Y:S01]  /*c0b0*/  LEA.HI.SX32 R38, R38, R89.reuse, 0x1b ;  /* 0x0000005926267211 */ /* 0x080fe200078fdaff */
[----:B------:R-:W-:Y:S01]  /*c0c0*/  STS.U16 [R17+0x12], R19 ;  /* 0x0000121311007388 */ /* 0x000fe20000000400 */
[----:B------:R-:W-:Y:S01]  /*c0d0*/  LEA R18, R18, UR7, 0x1 ;  /* 0x0000000712127c11 */ /* 0x000fe2000f8e08ff */
[----:B------:R-:W-:Y:S01]  /*c0e0*/  FADD.FTZ R32, R31, R32 ;  /* 0x000000201f207221 */ /* 0x000fe20000010000 */
[----:B------:R-:W-:Y:S02]  /*c0f0*/  LEA.HI.SX32 R39, R39, R89, 0x1b ;  /* 0x0000005927277211 */ /* 0x000fe400078fdaff */
[----:B------:R-:W-:Y:S01]  /*c100*/  F2FP.F16.F32.PACK_AB R6, R34, R33 ;  /* 0x000000212206723e */ /* 0x000fe200000000ff */
[----:B------:R-:W-:Y:S01]  /*c110*/  STS.U16 [R18+0x14], R8 ;  /* 0x0000140812007388 */ /* 0x000fe20000000400 */
[----:B------:R-:W-:Y:S01]  /*c120*/  PRMT R12, R8, 0x7632, R12 ;  /* 0x00007632080c7816 */ /* 0x000fe2000000000c */
[----:B------:R-:W-:Y:S01]  /*c130*/  FADD.FTZ R33, R32, R33 ;  /* 0x0000002120217221 */ /* 0x000fe20000010000 */
[----:B------:R-:W-:-:S02]  /*c140*/  LEA R35, R35, UR7, 0x1 ;  /* 0x0000000723237c11 */ /* 0x000fc4000f8e08ff */
[----:B------:R-:W-:Y:S01]  /*c150*/  LEA R36, R36, UR7, 0x1 ;  /* 0x0000000724247c11 */ /* 0x000fe2000f8e08ff */
[----:B------:R-:W-:Y:S01]  /*c160*/  FADD.FTZ R240, R33, R34 ;  /* 0x0000002221f07221 */ /* 0x000fe20000010000 */
[----:B------:R-:W-:Y:S01]  /*c170*/  PRMT R14, R0, 0x7632, R14 ;  /* 0x00007632000e7816 */ /* 0x000fe2000000000e */
[----:B------:R-:W-:Y:S01]  /*c180*/  STS.U16 [R35+0x16], R12 ;  /* 0x0000160c23007388 */ /* 0x000fe20000000400 */
[----:B------:R-:W-:Y:S02]  /*c190*/  LEA R37, R37, UR7, 0x1 ;  /* 0x0000000725257c11 */ /* 0x000fe4000f8e08ff */
[----:B------:R-:W-:Y:S01]  /*c1a0*/  LEA R38, R38, UR7, 0x1 ;  /* 0x0000000726267c11 */ /* 0x000fe2000f8e08ff */
[----:B------:R-:W-:Y:S01]  /*c1b0*/  STS.U16 [R36+0x18], R0 ;  /* 0x0000180024007388 */ /* 0x000fe20000000400 */
[----:B------:R-:W-:Y:S02]  /*c1c0*/  PRMT R20, R6, 0x7632, R20 ;  /* 0x0000763206147816 */ /* 0x000fe40000000014 */
[----:B------:R-:W-:Y:S01]  /*c1d0*/  LEA R39, R39, UR7, 0x1 ;  /* 0x0000000727277c11 */ /* 0x000fe2000f8e08ff */
[----:B------:R-:W-:Y:S04]  /*c1e0*/  STS.U16 [R37+0x1a], R14 ;  /* 0x00001a0e25007388 */ /* 0x000fe80000000400 */
[----:B------:R0:W-:Y:S04]  /*c1f0*/  STS.U16 [R38+0x1c], R6 ;  /* 0x00001c0626007388 */ /* 0x0001e80000000400 */
[----:B------:R-:W-:Y:S01]  /*c200*/  STS.U16 [R39+0x1e], R20 ;  /* 0x00001e1427007388 */ /* 0x000fe20000000400 */
[----:B------:R-:W-:-:S03]  /*c210*/  NOP ;  /* 0x0000000000007918 */ /* 0x000fc60000000000 */
[----:B------:R-:W-:Y:S01]  /*c220*/  LDS.U16 R227, [R227] ;  /* 0x00000000e3e37984 */ /* 0x000fe20000000400 */
[----:B0-----:R-:W-:-:S03]  /*c230*/  IMAD.WIDE.U32 R6, R2, UR16, RZ ;  /* 0x0000001002067c25 */ /* 0x001fc6000f8e00ff */
        /* <DEDUP_REMOVED lines=17> */
[----:B------:R-:W-:Y:S01]  /*c350*/  BAR.SYNC.DEFER_BLOCKING 0x0 ;  /* 0x0000000000007b1d */ /* 0x000fe20000010000 */
[----:B------:R-:W-:-:S04]  /*c360*/  IADD3 R8, P1, R91, -0x7e0, RZ ;  /* 0xfffff8205b087810 */ /* 0x000fc80007f3e0ff */
[----:B------:R-:W-:Y:S01]  /*c370*/  IADD3.X R23, R44, -0x1, RZ, P1, !PT ;  /* 0xffffffff2c177810 */ /* 0x000fe20000ffe4ff */
        /* <DEDUP_REMOVED lines=14> */
.L_x_173:
[----:B------:R-:W-:Y:S05]  /*c460*/  BSYNC B0 ;  /* 0x0000000000007941 */ /* 0x000fea0003800000 */
.L_x_172:
[----:B------:R-:W-:Y:S01]  /*c470*/  MOV R2, R6 ;  /* 0x0000000600027202 */ /* 0x000fe20000000f00 */
[----:B------:R-:W-:Y:S01]  /*c480*/  ULDC.64 UR18, c[0x0][0x3b0] ;  /* 0x0000ec0000127ab9 */ /* 0x000fe20000000a00 */
[----:B------:R-:W-:Y:S01]  /*c490*/  MOV R3, R25 ;  /* 0x0000001900037202 */ /* 0x000fe20000000f00 */
[----:B0-----:R-:W-:Y:S01]  /*c4a0*/  IMAD R5, R121, UR18, RZ ;  /* 0x0000001279057c24 */ /* 0x001fe2000f8e02ff */
[----:B------:R-:W-:Y:S01]  /*c4b0*/  ULDC.64 UR20, c[0x0][0x3f0] ;  /* 0x0000fc0000147ab9 */ /* 0x000fe20000000a00 */
[-C--:B------:R-:W-:Y:S01]  /*c4c0*/  ISETP.GE.AND P3, PT, R61, R0.reuse, PT ;  /* 0x000000003d00720c */ /* 0x080fe20003f66270 */
[----:B------:R-:W-:Y:S01]  /*c4d0*/  UIADD3 UR9, UP0, UR9, -0x1000, URZ ;  /* 0xfffff00009097890 */ /* 0x000fe2000ff1e03f */
[----:B------:R-:W-:Y:S01]  /*c4e0*/  IMAD.WIDE.U32 R2, R122, UR18, R2 ;  /* 0x000000127a027c25 */ /* 0x000fe2000f8e0002 */
[----:B------:R-:W-:Y:S01]  /*c4f0*/  LEA R4, P1, R8, UR20, 0x1 ;  /* 0x0000001408047c11 */ /* 0x000fe2000f8208ff */
[----:B------:R-:W-:Y:S01]  /*c500*/  UIADD3 UR11, UP1, UR11, -0x1000, URZ ;  /* 0xfffff0000b0b7890 */ /* 0x000fe2000ff3e03f */
[----:B------:R-:W-:Y:S01]  /*c510*/  ISETP.GE.AND P4, PT, R63, R0, PT ;  /* 0x000000003f00720c */ /* 0x000fe20003f86270 */
[----:B------:R-:W-:Y:S01]  /*c520*/  IMAD R6, R122, UR19, R5 ;  /* 0x000000137a067c24 */ /* 0x000fe2000f8e0205 */
[----:B------:R-:W-:Y:S01]  /*c530*/  IADD3 R237, P0, R237, R2, RZ ;  /* 0x00000002eded7210 */ /* 0x000fe20007f1e0ff */
[----:B------:R-:W-:Y:S01]  /*c540*/  UIADD3 UR13, UP2, UR13, -0x1000, URZ ;  /* 0xfffff0000d0d7890 */ /* 0x000fe2000ff5e03f */
[----:B------:R-:W-:Y:S01]  /*c550*/  LEA.HI.X R5, R8, UR21, R23, 0x1, P1 ;  /* 0x0000001508057c11 */ /* 0x000fe200088f0c17 */
[----:B------:R-:W-:Y:S01]  /*c560*/  UIADD3 UR6, UR6, 0x1, URZ ;  /* 0x0000000106067890 */ /* 0x000fe2000fffe03f */
[----:B------:R-:W-:Y:S01]  /*c570*/  IADD3.X R6, R239, R6, R3, P0, !PT ;  /* 0x00000006ef067210 */ /* 0x000fe200007fe403 */
[----:B------:R-:W-:Y:S01]  /*c580*/  UIADD3.X UR10, UR10, -0x1, URZ, UP0, !UPT ;  /* 0xffffffff0a0a7890 */ /* 0x000fe200087fe43f */
[----:B------:R-:W-:Y:S01]  /*c590*/  LEA R2, P0, R237, R4, 0x1 ;  /* 0x00000004ed027211 */ /* 0x000fe200078008ff */
[----:B------:R-:W-:Y:S01]  /*c5a0*/  UIADD3.X UR12, UR12, -0x1, URZ, UP1, !UPT ;  /* 0xffffffff0c0c7890 */ /* 0x000fe20008ffe43f */
[----:B------:R-:W-:Y:S01]  /*c5b0*/  ISETP.GE.AND P5, PT, R65, R0, PT ;  /* 0x000000004100720c */ /* 0x000fe20003fa6270 */
[----:B------:R-:W-:Y:S01]  /*c5c0*/  UIADD3.X UR17, UR17, -0x1, URZ, UP2, !UPT ;  /* 0xffffffff11117890 */ /* 0x000fe200097fe43f */
[----:B------:R-:W-:-:S02]  /*c5d0*/  LEA.HI.X R3, R237, R5, R6, 0x1, P0 ;  /* 0x00000005ed037211 */ /* 0x000fc400000f0c06 */
[-C--:B------:R-:W-:Y:S02]  /*c5e0*/  ISETP.GE.AND P6, PT, R67, R0.reuse, PT ;  /* 0x000000004300720c */ /* 0x080fe40003fc6270 */
[-C--:B------:R-:W-:Y:S01]  /*c5f0*/  ISETP.GE.AND P1, PT, R71, R0.reuse, PT ;  /* 0x000000004700720c */ /* 0x080fe20003f26270 */
[----:B------:R0:W-:Y:S01]  /*c600*/  @!P3 STG.E.U16 desc[UR14][R2.64], R9 ;  /* 0x000000090200b986 */ /* 0x0001e2000c10150e */
[-C--:B------:R-:W-:Y:S02]  /*c610*/  ISETP.GE.AND P2, PT, R73, R0.reuse, PT ;  /* 0x000000004900720c */ /* 0x080fe40003f46270 */
[-C--:B------:R-:W-:Y:S01]  /*c620*/  ISETP.GE.AND P3, PT, R75, R0.reuse, PT ;  /* 0x000000004b00720c */ /* 0x080fe20003f66270 */
[----:B------:R0:W-:Y:S01]  /*c630*/  @!P4 STG.E.U16 desc[UR14][R2.64+0x40], R197 ;  /* 0x000040c50200c986 */ /* 0x0001e2000c10150e */
[-C--:B------:R-:W-:Y:S02]  /*c640*/  ISETP.GE.AND P0, PT, R69, R0.reuse, PT ;  /* 0x000000004500720c */ /* 0x080fe40003f06270 */
        /* <DEDUP_REMOVED lines=20> */
[----:B------:R-:W-:-:S13]  /*c790*/  ISETP.GT.AND P0, PT, R118, 0x1, PT ;  /* 0x000000017600780c */ /* 0x000fda0003f04270 */
[----:B0-----:R-:W-:Y:S05]  /*c7a0*/  @P0 BRA `(.L_x_174) ;  /* 0xffffff3c00e40947 */ /* 0x001fea000383ffff */
.L_x_132:
[----:B------:R-:W-:Y:S02]  /*c7b0*/  ULDC.64 UR4, c[0x0][0x3d8] ;  /* 0x0000f60000047ab9 */ /* 0x000fe40000000a00 */
[----:B------:R-:W-:-:S04]  /*c7c0*/  ISETP.NE.U32.AND P0, PT, RZ, UR4, PT ;  /* 0x00000004ff007c0c */ /* 0x000fc8000bf05070 */
[----:B------:R-:W-:-:S13]  /*c7d0*/  ISETP.NE.AND.EX P0, PT, RZ, UR5, PT, P0 ;  /* 0x00000005ff007c0c */ /* 0x000fda000bf05300 */
[----:B------:R-:W-:Y:S05]  /*c7e0*/  @!P0 BRA `(.L_x_175) ;  /* 0x0000000000908947 */ /* 0x000fea0003800000 */
[----:B------:R-:W0:Y:S01]  /*c7f0*/  SHFL.DOWN P0, R0, R241, 0x1, 0x1f ;  /* 0x08201f00f1007f89 */ /* 0x000e220000000000 */
[----:B------:R-:W-:Y:S01]  /*c800*/  BSSY B0, `(.L_x_175) ;  /* 0x0000022000007945 */ /* 0x000fe20003800000 */
[----:B------:R-:W1:Y:S01]  /*c810*/  S2R R4, SR_LANEID ;  /* 0x0000000000047919 */ /* 0x000e620000000000 */
[----:B------:R-:W3:Y:S01]  /*c820*/  S2R R6, SR_TID.X ;  /* 0x0000000000067919 */ /* 0x000ee20000002100 */
[----:B0-----:R-:W-:-:S05]  /*c830*/  @P0 FADD R0, R0, R241 ;  /* 0x000000f100000221 */ /* 0x001fca0000000000 */
[----:B------:R-:W0:Y:S01]  /*c840*/  SHFL.DOWN P0, R3, R0, 0x2, 0x1f ;  /* 0x08401f0000037f89 */ /* 0x000e220000000000 */
[----:B-1----:R-:W-:-:S13]  /*c850*/  ISETP.NE.AND P1, PT, R4, RZ, PT ;  /* 0x000000ff0400720c */ /* 0x002fda0003f25270 */
[----:B------:R-:W1:Y:S01]  /*c860*/  @!P1 S2R R9, SR_CgaCtaId ;  /* 0x0000000000099919 */ /* 0x000e620000008800 */
[----:B---3--:R-:W-:Y:S01]  /*c870*/  @!P1 SHF.R.S32.HI R7, RZ, 0x1f, R6 ;  /* 0x0000001fff079819 */ /* 0x008fe20000011406 */
[----:B0-----:R-:W-:Y:S01]  /*c880*/  @P0 FADD R3, R0, R3 ;  /* 0x0000000300030221 */ /* 0x001fe20000000000 */
[----:B------:R-:W-:Y:S02]  /*c890*/  @!P1 MOV R0, 0x400 ;  /* 0x0000040000009802 */ /* 0x000fe40000000f00 */
[----:B------:R-:W-:Y:S02]  /*c8a0*/  @!P1 LEA.HI R7, R7, R6, RZ, 0x5 ;  /* 0x0000000607079211 */ /* 0x000fe400078f28ff */
[----:B------:R-:W0:Y:S01]  /*c8b0*/  SHFL.DOWN P0, R2, R3, 0x4, 0x1f ;  /* 0x08801f0003027f89 */ /* 0x000e220000000000 */
[----:B-1----:R-:W-:Y:S01]  /*c8c0*/  @!P1 LEA R0, R9, R0, 0x18 ;  /* 0x0000000009009211 */ /* 0x002fe200078ec0ff */
        /* <DEDUP_REMOVED lines=11> */
[----:B------:R-:W3:Y:S01]  /*c980*/  LDL.LU.64 R10, [R1] ;  /* 0x00000000010a7983 */ /* 0x000ee20000300a00 */
[----:B------:R-:W-:Y:S01]  /*c990*/  @!P0 MOV R0, 0x400 ;  /* 0x0000040000008802 */ /* 0x000fe20000000f00 */
[----:B0-----:R-:W0:Y:S03]  /*c9a0*/  @!P0 S2R R3, SR_CgaCtaId ;  /* 0x0000000000038919 */ /* 0x001e260000008800 */
[----:B0-----:R-:W-:-:S05]  /*c9b0*/  @!P0 LEA R0, R3, R0, 0x18 ;  /* 0x0000000003008211 */ /* 0x001fca00078ec0ff */
[----:B------:R-:W0:Y:S04]  /*c9c0*/  @!P0 LDS.64 R2, [R0+0x1098] ;  /* 0x0010980000028984 */ /* 0x000e280000000a00 */
[----:B------:R-:W1:Y:S01]  /*c9d0*/  @!P0 LDS R5, [R0+0x10a0] ;  /* 0x0010a00000058984 */ /* 0x000e620000000800 */
[----:B0-----:R-:W-:-:S04]  /*c9e0*/  @!P0 FADD.FTZ R2, R4, R2 ;  /* 0x0000000204028221 */ /* 0x001fc80000010000 */
[----:B------:R-:W-:-:S04]  /*c9f0*/  @!P0 FADD.FTZ R2, R3, R2 ;  /* 0x0000000203028221 */ /* 0x000fc80000010000 */
[----:B-1----:R-:W-:-:S05]  /*ca00*/  @!P0 FADD.FTZ R4, R2, R5 ;  /* 0x0000000502048221 */ /* 0x002fca0000010000 */
[----:B---3--:R1:W-:Y:S02]  /*ca10*/  REDG.E.ADD.F32.FTZ.RN.STRONG.GPU desc[UR14][R10.64], R4 ;  /* 0x000000040a0079a6 */ /* 0x0083e4000c10f38e */
.L_x_176:
[----:B------:R-:W-:Y:S05]  /*ca20*/  BSYNC B0 ;  /* 0x0000000000007941 */ /* 0x000fea0003800000 */
.L_x_175:
[----:B------:R-:W-:Y:S01]  /*ca30*/  ULDC.64 UR4, c[0x0][0x3f8] ;  /* 0x0000fe0000047ab9 */ /* 0x000fe20000000a00 */
[----:B------:R-:W-:Y:S01]  /*ca40*/  BSSY B0, `(.L_x_177) ;  /* 0x0000029000007945 */ /* 0x000fe20003800000 */
[----:B------:R-:W-:-:S04]  /*ca50*/  ISETP.NE.U32.AND P0, PT, RZ, UR4, PT ;  /* 0x00000004ff007c0c */ /* 0x000fc8000bf05070 */
[----:B------:R-:W-:-:S13]  /*ca60*/  ISETP.NE.AND.EX P0, PT, RZ, UR5, PT, P0 ;  /* 0x00000005ff007c0c */ /* 0x000fda000bf05300 */
[----:B------:R-:W-:Y:S05]  /*ca70*/  @!P0 BRA `(.L_x_178) ;  /* 0x0000000000908947 */ /* 0x000fea0003800000 */
[----:B------:R-:W-:Y:S06]  /*ca80*/  BAR.SYNC.DEFER_BLOCKING 0x0 ;  /* 0x0000000000007b1d */ /* 0x000fec0000010000 */
[----:B0-----:R-:W0:Y:S01]  /*ca90*/  SHFL.DOWN P0, R3, R240, 0x1, 0x1f ;  /* 0x08201f00f0037f89 */ /* 0x001e220000000000 */
[----:B-1----:R-:W1:Y:S01]  /*caa0*/  S2R R4, SR_LANEID ;  /* 0x0000000000047919 */ /* 0x002e620000000000 */
        /* <DEDUP_REMOVED lines=23> */
[----:B------:R-:W-:-:S04]  /*cc20*/  @!P0 MOV R0, 0x400 ;  /* 0x0000040000008802 */ /* 0x000fc80000000f00 */
[----:B-1----:R-:W-:-:S05]  /*cc30*/  @!P0 LEA R0, R3, R0, 0x18 ;  /* 0x0000000003008211 */ /* 0x002fca00078ec0ff */
[----:B------:R-:W1:Y:S04]  /*cc40*/  @!P0 LDS.64 R2, [R0+0x1098] ;  /* 0x0010980000028984 */ /* 0x000e680000000a00 */
[----:B------:R-:W0:Y:S01]  /*cc50*/  @!P0 LDS R5, [R0+0x10a0] ;  /* 0x0010a00000058984 */ /* 0x000e220000000800 */
[----:B-1----:R-:W-:-:S04]  /*cc60*/  @!P0 FADD.FTZ R2, R7, R2 ;  /* 0x0000000207028221 */ /* 0x002fc80000010000 */
[----:B------:R-:W-:-:S04]  /*cc70*/  @!P0 FADD.FTZ R2, R3, R2 ;  /* 0x0000000203028221 */ /* 0x000fc80000010000 */
[----:B0-----:R-:W-:-:S05]  /*cc80*/  @!P0 FADD.FTZ R7, R2, R5 ;  /* 0x0000000502078221 */ /* 0x001fca0000010000 */
[----:B------:R1:W-:Y:S01]  /*cc90*/  REDG.E.ADD.F32.FTZ.RN.STRONG.GPU desc[UR14][R242.64], R7 ;  /* 0x00000007f20079a6 */ /* 0x0003e2000c10f38e */
[----:B------:R-:W-:Y:S01]  /*cca0*/  HFMA2.MMA R19, -RZ, RZ, 0, 0 ;  /* 0x00000000ff137435 */ /* 0x000fe200000001ff */
[----:B------:R-:W-:Y:S10]  /*ccb0*/  BRA `(.L_x_179) ;  /* 0x0000000000047947 */ /* 0x000ff40003800000 */
.L_x_178:
[----:B------:R-:W3:Y:S02]  /*ccc0*/  S2R R19, SR_TID.X ;  /* 0x0000000000137919 */ /* 0x000ee40000002100 */
.L_x_179:
[----:B------:R-:W-:Y:S05]  /*ccd0*/  BSYNC B0 ;  /* 0x0000000000007941 */ /* 0x000fea0003800000 */
.L_x_177:
[----:B------:R-:W-:Y:S02]  /*cce0*/  ULDC UR22, c[0x0][0x21c] ;  /* 0x0000870000167ab9 */ /* 0x000fe40000000800 */
[----:B---3--:R-:W-:-:S13]  /*ccf0*/  ISETP.GE.AND P0, PT, R19, UR22, PT ;  /* 0x0000001613007c0c */ /* 0x008fda000bf06270 */
[----:B------:R-:W-:Y:S05]  /*cd00*/  @P0 EXIT ;  /* 0x000000000000094d */ /* 0x000fea0003800000 */
[----:B------:R-:W3:Y:S01]  /*cd10*/  S2UR UR5, SR_CgaCtaId ;  /* 0x00000000000579c3 */ /* 0x000ee20000008800 */
[----:B------:R-:W-:Y:S01]  /*cd20*/  ULDC.64 UR6, c[0x0][0x338] ;  /* 0x0000ce0000067ab9 */ /* 0x000fe20000000a00 */
[----:B------:R-:W-:Y:S01]  /*cd30*/  ULDC.64 UR8, c[0x0][0x358] ;  /* 0x0000d60000087ab9 */ /* 0x000fe20000000a00 */
[C---:B0-----:R-:W-:Y:S01]  /*cd40*/  IMAD R3, R121.reuse, UR6, RZ ;  /* 0x0000000679037c24 */ /* 0x041fe2000f8e02ff */
[----:B------:R-:W-:Y:S01]  /*cd50*/  ULDC.64 UR10, c[0x0][0x268] ;  /* 0x00009a00000a7ab9 */ /* 0x000fe20000000a00 */
[C---:B-1----:R-:W-:Y:S01]  /*cd60*/  IMAD.WIDE.U32 R6, R122.reuse, UR6, RZ ;  /* 0x000000067a067c25 */ /* 0x042fe2000f8e00ff */
[----:B------:R-:W-:Y:S01]  /*cd70*/  ULDC.64 UR18, c[0x0][0x248] ;  /* 0x0000920000127ab9 */ /* 0x000fe20000000a00 */
[----:B------:R-:W-:Y:S01]  /*cd80*/  BSSY B0, `(.L_x_180) ;  /* 0x0000060000007945 */ /* 0x000fe20003800000 */
[----:B------:R-:W-:Y:S01]  /*cd90*/  UMOV UR4, 0x400 ;  /* 0x0000040000047882 */ /* 0x000fe20000000000 */
[C---:B------:R-:W-:Y:S01]  /*cda0*/  IMAD R3, R122.reuse, UR7, R3 ;  /* 0x000000077a037c24 */ /* 0x040fe2000f8e0203 */
[----:B------:R-:W-:Y:S01]  /*cdb0*/  ULDC.64 UR6, c[0x0][0x378] ;  /* 0x0000de0000067ab9 */ /* 0x000fe20000000a00 */
[C---:B------:R-:W-:Y:S01]  /*cdc0*/  IMAD R13, R121.reuse, UR8, RZ ;  /* 0x00000008790d7c24 */ /* 0x040fe2000f8e02ff */
[----:B------:R-:W-:Y:S01]  /*cdd0*/  ULDC.64 UR26, c[0x0][0x2e0] ;  /* 0x0000b800001a7ab9 */ /* 0x000fe20000000a00 */
[----:B------:R-:W-:Y:S01]  /*cde0*/  IMAD R5, R121, UR6, RZ ;  /* 0x0000000679057c24 */ /* 0x000fe2000f8e02ff */
[----:B------:R-:W-:Y:S01]  /*cdf0*/  IADD3 R31, R7, R3, RZ ;  /* 0x00000003071f7210 */ /* 0x000fe20007ffe0ff */
[C---:B------:R-:W-:Y:S01]  /*ce00*/  IMAD R15, R121.reuse, UR10, RZ ;  /* 0x0000000a790f7c24 */ /* 0x040fe2000f8e02ff */
[----:B------:R-:W-:Y:S01]  /*ce10*/  ULDC.64 UR24, c[0x0][0x270] ;  /* 0x00009c0000187ab9 */ /* 0x000fe20000000a00 */
[----:B------:R-:W-:Y:S01]  /*ce20*/  IMAD R121, R121, UR18, RZ ;  /* 0x0000001279797c24 */ /* 0x000fe2000f8e02ff */
[----:B------:R-:W-:Y:S01]  /*ce30*/  ULDC.64 UR30, c[0x0][0x2d8] ;  /* 0x0000b600001e7ab9 */ /* 0x000fe20000000a00 */
[C---:B------:R-:W-:Y:S01]  /*ce40*/  IMAD.WIDE.U32 R8, R122.reuse, UR6, RZ ;  /* 0x000000067a087c25 */ /* 0x040fe2000f8e00ff */
[----:B------:R-:W-:Y:S01]  /*ce50*/  ULDC UR6, c[0x0][0x0] ;  /* 0x0000000000067ab9 */ /* 0x000fe20000000800 */
[----:B------:R-:W-:Y:S01]  /*ce60*/  ULDC.64 UR28, c[0x0][0x250] ;  /* 0x00009400001c7ab9 */ /* 0x000fe20000000a00 */
[----:B------:R-:W-:Y:S01]  /*ce70*/  ULDC.64 UR12, c[0x0][0x360] ;  /* 0x0000d800000c7ab9 */ /* 0x000fe20000000a00 */
[C---:B------:R-:W-:Y:S01]  /*ce80*/  IMAD R5, R122.reuse, UR7, R5 ;  /* 0x000000077a057c24 */ /* 0x040fe2000f8e0205 */
[----:B------:R-:W-:Y:S01]  /*ce90*/  ULDC.64 UR16, c[0x0][0x3c8] ;  /* 0x0000f20000107ab9 */ /* 0x000fe20000000a00 */
[----:B------:R-:W-:Y:S01]  /*cea0*/  IMAD.WIDE.U32 R10, R122, UR8, RZ ;  /* 0x000000087a0a7c25 */ /* 0x000fe2000f8e00ff */
[----:B---3--:R-:W-:-:S02]  /*ceb0*/  ULEA UR4, UR5, UR4, 0x18 ;  /* 0x0000000405047291 */ /* 0x008fc4000f8ec03f */
[----:B------:R-:W-:Y:S01]  /*cec0*/  IADD3 R29, R9, R5, RZ ;  /* 0x00000005091d7210 */ /* 0x000fe20007ffe0ff */
[C---:B------:R-:W-:Y:S01]  /*ced0*/  IMAD R13, R122.reuse, UR9, R13 ;  /* 0x000000097a0d7c24 */ /* 0x040fe2000f8e020d */
[----:B------:R-:W-:Y:S01]  /*cee0*/  ULDC.64 UR8, c[0x0][0x340] ;  /* 0x0000d00000087ab9 */ /* 0x000fe20000000a00 */
[C---:B------:R-:W-:Y:S01]  /*cef0*/  IMAD.WIDE.U32 R16, R122.reuse, UR10, RZ ;  /* 0x0000000a7a107c25 */ /* 0x040fe2000f8e00ff */
[----:B------:R-:W-:Y:S02]  /*cf00*/  ULDC.64 UR20, c[0x0][0x3d0] ;  /* 0x0000f40000147ab9 */ /* 0x000fe40000000a00 */
[----:B------:R-:W-:Y:S01]  /*cf10*/  IADD3 R27, R11, R13, RZ ;  /* 0x0000000d0b1b7210 */ /* 0x000fe20007ffe0ff */
[C---:B------:R-:W-:Y:S01]  /*cf20*/  IMAD R15, R122.reuse, UR11, R15 ;  /* 0x0000000b7a0f7c24 */ /* 0x040fe2000f8e020f */
[----:B------:R-:W-:Y:S01]  /*cf30*/  ULDC.64 UR10, c[0x0][0x3c0] ;  /* 0x0000f000000a7ab9 */ /* 0x000fe20000000a00 */
[C---:B------:R-:W-:Y:S02]  /*cf40*/  IMAD R121, R122.reuse, UR19, R121 ;  /* 0x000000137a797c24 */ /* 0x040fe4000f8e0279 */
[----:B------:R-:W-:Y:S01]  /*cf50*/  IMAD.WIDE.U32 R122, R122, UR18, RZ ;  /* 0x000000127a7a7c25 */ /* 0x000fe2000f8e00ff */
[----:B------:R-:W-:Y:S01]  /*cf60*/  IADD3 R37, R17, R15, RZ ;  /* 0x0000000f11257210 */ /* 0x000fe20007ffe0ff */
[----:B------:R-:W-:-:S03]  /*cf70*/  ULDC.64 UR18, c[0x0][0x380] ;  /* 0x0000e00000127ab9 */ /* 0x000fc60000000a00 */
[----:B------:R-:W-:-:S07]  /*cf80*/  IADD3 R121, R123, R121, RZ ;  /* 0x000000797b797210 */ /* 0x000fce0007ffe0ff */
.L_x_181:
[C---:B------:R-:W-:Y:S02]  /*cf90*/  LEA R0, R19.reuse, UR4, 0x3 ;  /* 0x0000000413007c11 */ /* 0x040fe4000f8e18ff */
[----:B------:R-:W-:Y:S02]  /*cfa0*/  SHF.R.S32.HI R18, RZ, 0x1f, R19 ;  /* 0x0000001fff127819 */ /* 0x000fe40000011413 */
[----:B------:R-:W-:Y:S01]  /*cfb0*/  MOV R2, R6 ;  /* 0x0000000600027202 */ /* 0x000fe20000000f00 */
[----:B0-----:R-:W0:Y:S01]  /*cfc0*/  LDS.64 R20, [R0+0x4910] ;  /* 0x0049100000147984 */ /* 0x001e220000000a00 */
[----:B------:R-:W-:Y:S01]  /*cfd0*/  MOV R3, R31 ;  /* 0x0000001f00037202 */ /* 0x000fe20000000f00 */
[C---:B------:R-:W-:Y:S01]  /*cfe0*/  IMAD R14, R18.reuse, UR8, RZ ;  /* 0x00000008120e7c24 */ /* 0x040fe2000f8e02ff */
[----:B------:R-:W-:Y:S01]  /*cff0*/  MOV R12, R16 ;  /* 0x00000010000c7202 */ /* 0x000fe20000000f00 */
[----:B------:R-:W-:Y:S01]  /*d000*/  IMAD R22, R18, UR24, RZ ;  /* 0x0000001812167c24 */ /* 0x000fe2000f8e02ff */
[----:B------:R-:W-:Y:S01]  /*d010*/  MOV R13, R37 ;  /* 0x00000025000d7202 */ /* 0x000fe20000000f00 */
[----:B------:R-:W-:-:S04]  /*d020*/  IMAD.WIDE.U32 R4, R19, UR8, R2 ;  /* 0x0000000813047c25 */ /* 0x000fc8000f8e0002 */
[C---:B------:R-:W-:Y:S01]  /*d030*/  IMAD R3, R19.reuse, UR9, R14 ;  /* 0x0000000913037c24 */ /* 0x040fe2000f8e020e */
[----:B------:R-:W-:Y:S01]  /*d040*/  LEA R2, P0, R4, UR10, 0x3 ;  /* 0x0000000a04027c11 */ /* 0x000fe2000f8018ff */
[----:B------:R-:W-:-:S03]  /*d050*/  IMAD.WIDE.U32 R12, R19, UR24, R12 ;  /* 0x00000018130c7c25 */ /* 0x000fc6000f8e000c */
[----:B------:R-:W-:Y:S01]  /*d060*/  IADD3 R3, R5, R3, RZ ;  /* 0x0000000305037210 */ /* 0x000fe20007ffe0ff */
[----:B------:R-:W-:Y:S01]  /*d070*/  IMAD R15, R19, UR25, R22 ;  /* 0x00000019130f7c24 */ /* 0x000fe2000f8e0216 */
[----:B------:R-:W-:Y:S01]  /*d080*/  LEA R14, P1, R12, UR26, 0x3 ;  /* 0x0000001a0c0e7c11 */ /* 0x000fe2000f8218ff */
[----:B------:R-:W1:Y:S01]  /*d090*/  LDS.64 R22, [R0+0x5110] ;  /* 0x0051100000167984 */ /* 0x000e620000000a00 */
[----:B------:R-:W-:Y:S02]  /*d0a0*/  LEA.HI.X R3, R4, UR11, R3, 0x3, P0 ;  /* 0x0000000b04037c11 */ /* 0x000fe400080f1c03 */
[----:B------:R-:W-:-:S04]  /*d0b0*/  IADD3 R5, R13, R15, RZ ;  /* 0x0000000f0d057210 */ /* 0x000fc80007ffe0ff */
[----:B------:R-:W-:Y:S01]  /*d0c0*/  LEA.HI.X R15, R12, UR27, R5, 0x3, P1 ;  /* 0x0000001b0c0f7c11 */ /* 0x000fe200088f1c05 */
[----:B0-----:R-:W-:Y:S04]  /*d0d0*/  REDG.E.ADD.F32.FTZ.RN.STRONG.GPU desc[UR14][R2.64], R20 ;  /* 0x00000014020079a6 */ /* 0x001fe8000c10f38e */
[----:B------:R0:W-:Y:S04]  /*d0e0*/  REDG.E.ADD.F32.FTZ.RN.STRONG.GPU desc[UR14][R2.64+0x4], R21 ;  /* 0x00000415020079a6 */ /* 0x0001e8000c10f38e */
[----:B------:R3:W1:Y:S01]  /*d0f0*/  LDG.E.64 R24, desc[UR14][R14.64] ;  /* 0x0000000e0e187981 */ /* 0x000662000c1e1b00 */
[C---:B------:R-:W-:Y:S01]  /*d100*/  IMAD R26, R18.reuse, UR12, RZ ;  /* 0x0000000c121a7c24 */ /* 0x040fe2000f8e02ff */
[----:B------:R-:W-:Y:S01]  /*d110*/  MOV R12, R122 ;  /* 0x0000007a000c7202 */ /* 0x000fe20000000f00 */
[----:B------:R-:W-:Y:S01]  /*d120*/  IMAD R28, R18, UR28, RZ ;  /* 0x0000001c121c7c24 */ /* 0x000fe2000f8e02ff */
[----:B------:R-:W-:Y:S01]  /*d130*/  MOV R13, R121 ;  /* 0x00000079000d7202 */ /* 0x000fe20000000f00 */
[----:B------:R-:W-:-:S02]  /*d140*/  IMAD R33, R19, UR13, R26 ;  /* 0x0000000d13217c24 */ /* 0x000fc4000f8e021a */
[C---:B------:R-:W-:Y:S01]  /*d150*/  IMAD R35, R19.reuse, UR29, R28 ;  /* 0x0000001d13237c24 */ /* 0x040fe2000f8e021c */
[----:B0-----:R-:W-:Y:S01]  /*d160*/  MOV R2, R10 ;  /* 0x0000000a00027202 */ /* 0x001fe20000000f00 */
[C---:B------:R-:W-:Y:S01]  /*d170*/  IMAD.WIDE.U32 R12, R19.reuse, UR28, R12 ;  /* 0x0000001c130c7c25 */ /* 0x040fe2000f8e000c */
[----:B------:R-:W-:Y:S02]  /*d180*/  MOV R3, R27 ;  /* 0x0000001b00037202 */ /* 0x000fe40000000f00 */
[----:B---3--:R-:W-:Y:S01]  /*d190*/  LEA R14, P1, R12, UR30, 0x3 ;  /* 0x0000001e0c0e7c11 */ /* 0x008fe2000f8218ff */
[----:B------:R-:W-:Y:S01]  /*d1a0*/  IMAD.WIDE.U32 R4, R19, UR12, R2 ;  /* 0x0000000c13047c25 */ /* 0x000fe2000f8e0002 */
[----:B------:R-:W-:-:S04]  /*d1b0*/  IADD3 R13, R13, R35, RZ ;  /* 0x000000230d0d7210 */ /* 0x000fc80007ffe0ff */
        /* <DEDUP_REMOVED lines=8> */
[----:B------:R-:W-:Y:S04]  /*d240*/  REDG.E.ADD.F32.FTZ.RN.STRONG.GPU desc[UR14][R2.64], R21 ;  /* 0x00000015020079a6 */ /* 0x000fe8000c10f38e */
[----:B------:R0:W-:Y:S04]  /*d250*/  REDG.E.ADD.F32.FTZ.RN.STRONG.GPU desc[UR14][R2.64+0x4], R25 ;  /* 0x00000419020079a6 */ /* 0x0001e8000c10f38e */
[----:B------:R-:W3:Y:S01]  /*d260*/  LDG.E.64 R14, desc[UR14][R14.64] ;  /* 0x0000000e0e0e7981 */ /* 0x000ee2000c1e1b00 */
[----:B------:R-:W-:-:S04]  /*d270*/  IMAD R18, R18, UR18, RZ ;  /* 0x0000001212127c24 */ /* 0x000fc8000f8e02ff */
[----:B------:R-:W-:Y:S01]  /*d280*/  IMAD R5, R19, UR19, R18 ;  /* 0x0000001313057c24 */ /* 0x000fe2000f8e0212 */
[----:B0-----:R-:W-:Y:S02]  /*d290*/  MOV R2, R8 ;  /* 0x0000000800027202 */ /* 0x001fe40000000f00 */
[----:B------:R-:W-:-:S03]  /*d2a0*/  MOV R3, R29 ;  /* 0x0000001d00037202 */ /* 0x000fc60000000f00 */
[C---:B------:R-:W-:Y:S01]  /*d2b0*/  IMAD.WIDE.U32 R12, R19.reuse, UR18, R2 ;  /* 0x00000012130c7c25 */ /* 0x040fe2000f8e0002 */
[----:B------:R-:W-:Y:S02]  /*d2c0*/  IADD3 R19, R19, UR6, RZ ;  /* 0x0000000613137c10 */ /* 0x000fe4000fffe0ff */
[----:B------:R-:W-:Y:S02]  /*d2d0*/  LEA R4, P0, R12, UR20, 0x3 ;  /* 0x000000140c047c11 */ /* 0x000fe4000f8018ff */
[----:B------:R-:W-:-:S04]  /*d2e0*/  IADD3 R5, R13, R5, RZ ;  /* 0x000000050d057210 */ /* 0x000fc80007ffe0ff */
        /* <DEDUP_REMOVED lines=10> */
.L_x_180:
[----:B------:R-:W-:Y:S05]  /*d390*/  EXIT ;  /* 0x000000000000794d */ /* 0x000fea0003800000 */
.L_x_142:
[----:B------:R-:W-:Y:S01]  /*d3a0*/  HFMA2.MMA R221, -RZ, RZ, 0, 5.9604644775390625e-08 ;  /* 0x00000001ffdd7435 */ /* 0x000fe200000001ff */
[----:B------:R-:W-:Y:S02]  /*d3b0*/  MOV R224, R209 ;  /* 0x000000d100e07202 */ /* 0x000fe40000000f00 */
[----:B------:R-:W-:Y:S02]  /*d3c0*/  MOV R226, RZ ;  /* 0x000000ff00e27202 */ /* 0x000fe40000000f00 */
[----:B------:R-:W-:-:S07]  /*d3d0*/  MOV R79, 0xffffffff ;  /* 0xffffffff004f7802 */ /* 0x000fce0000000f00 */
[----:B-1---5:R-:W-:Y:S05]  /*d3e0*/  WARPSYNC.COLLECTIVE R79, `(.L_x_182) ;  /* 0x000000004f087348 */ /* 0x022fea0003c00000 */
[----:B------:R0:W2:Y:S02]  /*d3f0*/  SHFL.UP P0, R213, R224, R221, R226 ;  /* 0x040000dde0d57389 */ /* 0x0000a400000000e2 */
[----:B012--5:R-:W-:Y:S01]  /*d400*/  ENDCOLLECTIVE ;  /* 0x000000000000791b */ /* 0x027fe20003800000 */
.L_x_182:
[----:B------:R-:W-:Y:S02]  /*d410*/  MOV R224, R212 ;  /* 0x000000d400e07202 */ /* 0x000fe40000000f00 */
[----:B------:R-:W-:-:S07]  /*d420*/  MOV R76, R213 ;  /* 0x000000d5004c7202 */ /* 0x000fce0000000f00 */
[----:B------:R-:W-:Y:S05]  /*d430*/  WARPSYNC.COLLECTIVE R79, `(.L_x_183) ;  /* 0x000000004f087348 */ /* 0x000fea0003c00000 */
[----:B------:R0:W1:Y:S02]  /*d440*/  SHFL.UP P0, R213, R224, R221, R226 ;  /* 0x040000dde0d57389 */ /* 0x00006400000000e2 */
[----:B01----:R-:W-:Y:S01]  /*d450*/  ENDCOLLECTIVE ;  /* 0x000000000000791b */ /* 0x003fe20003800000 */
.L_x_183:
[----:B------:R-:W-:Y:S02]  /*d460*/  MOV R224, R211 ;  /* 0x000000d300e07202 */ /* 0x000fe40000000f00 */
[----:B------:R-:W-:-:S07]  /*d470*/  MOV R77, R213 ;  /* 0x000000d5004d7202 */ /* 0x000fce0000000f00 */
[----:B------:R-:W-:Y:S05]  /*d480*/  WARPSYNC.COLLECTIVE R79, `(.L_x_184) ;  /* 0x000000004f087348 */ /* 0x000fea0003c00000 */
[----:B------:R0:W1:Y:S02]  /*d490*/  SHFL.UP P0, R213, R224, R221, R226 ;  /* 0x040000dde0d57389 */ /* 0x00006400000000e2 */
[----:B01----:R-:W-:Y:S01]  /*d4a0*/  ENDCOLLECTIVE ;  /* 0x000000000000791b */ /* 0x003fe20003800000 */
.L_x_184:
[----:B------:R-:W-:Y:S02]  /*d4b0*/  MOV R224, R210 ;  /* 0x000000d200e07202 */ /* 0x000fe40000000f00 */
[----:B------:R-:W-:-:S07]  /*d4c0*/  MOV R78, R213 ;  /* 0x000000d5004e7202 */ /* 0x000fce0000000f00 */
[----:B------:R-:W-:Y:S05]  /*d4d0*/  WARPSYNC.COLLECTIVE R79, `(.L_x_185) ;  /* 0x000000004f087348 */ /* 0x000fea0003c00000 */
[----:B------:R0:W1:Y:S02]  /*d4e0*/  SHFL.UP P0, R213, R224, R221, R226 ;  /* 0x040000dde0d57389 */ /* 0x00006400000000e2 */
[----:B01----:R-:W-:Y:S01]  /*d4f0*/  ENDCOLLECTIVE ;  /* 0x000000000000791b */ /* 0x003fe20003800000 */
.L_x_185:
[----:B------:R-:W-:Y:S01]  /*d500*/  HFMA2.MMA R221, -RZ, RZ, 0, 1.1920928955078125e-07 ;  /* 0x00000002ffdd7435 */ /* 0x000fe200000001ff */
[----:B------:R-:W-:Y:S01]  /*d510*/  ISETP.GE.AND P0, PT, R120, 0x1, PT ;  /* 0x000000017800780c */ /* 0x000fe20003f06270 */
[----:B------:R-:W-:-:S04]  /*d520*/  FMUL.FTZ R214, R212, R213 ;  /* 0x000000d5d4d67220 */ /* 0x000fc80000410000 */
[-C--:B------:R-:W-:Y:S01]  /*d530*/  FFMA.FTZ R214, R209, R78.reuse, -R214 ;  /* 0x0000004ed1d67223 */ /* 0x080fe200000108d6 */
[----:B------:R-:W-:-:S04]  /*d540*/  FMUL.FTZ R78, R212, R78 ;  /* 0x0000004ed44e7220 */ /* 0x000fc80000410000 */
[----:B------:R-:W-:Y:S01]  /*d550*/  FFMA.FTZ R213, R209, R213, R78 ;  /* 0x000000d5d1d57223 */ /* 0x000fe2000001004e */
[----:B------:R-:W-:Y:S02]  /*d560*/  FMUL.FTZ R78, R212, R76 ;  /* 0x0000004cd44e7220 */ /* 0x000fe40000410000 */
[----:B------:R-:W-:Y:S01]  /*d570*/  @P0 FADD.FTZ R211, R211, R214 ;  /* 0x000000d6d3d30221 */ /* 0x000fe20000010000 */
[----:B------:R-:W-:Y:S01]  /*d580*/  @P0 FADD.FTZ R210, R210, R213 ;  /* 0x000000d5d2d20221 */ /* 0x000fe20000010000 */
        /* <DEDUP_REMOVED lines=8> */
.L_x_186:
[----:B------:R-:W-:Y:S02]  /*d610*/  MOV R224, R212 ;  /* 0x000000d400e07202 */ /* 0x000fe40000000f00 */
[----:B------:R-:W-:-:S07]  /*d620*/  MOV R76, R213 ;  /* 0x000000d5004c7202 */ /* 0x000fce0000000f00 */
[----:B------:R-:W-:Y:S05]  /*d630*/  WARPSYNC.COLLECTIVE R79, `(.L_x_187) ;  /* 0x000000004f087348 */ /* 0x000fea0003c00000 */
[----:B------:R0:W1:Y:S02]  /*d640*/  SHFL.UP P0, R213, R224, R221, R226 ;  /* 0x040000dde0d57389 */ /* 0x00006400000000e2 */
[----:B01----:R-:W-:Y:S01]  /*d650*/  ENDCOLLECTIVE ;  /* 0x000000000000791b */ /* 0x003fe20003800000 */
.L_x_187:
[----:B------:R-:W-:Y:S02]  /*d660*/  MOV R224, R211 ;  /* 0x000000d300e07202 */ /* 0x000fe40000000f00 */
[----:B------:R-:W-:-:S07]  /*d670*/  MOV R77, R213 ;  /* 0x000000d5004d7202 */ /* 0x000fce0000000f00 */
[----:B------:R-:W-:Y:S05]  /*d680*/  WARPSYNC.COLLECTIVE R79, `(.L_x_188) ;  /* 0x000000004f087348 */ /* 0x000fea0003c00000 */
[----:B------:R0:W1:Y:S02]  /*d690*/  SHFL.UP P0, R213, R224, R221, R226 ;  /* 0x040000dde0d57389 */ /* 0x00006400000000e2 */
[----:B01----:R-:W-:Y:S01]  /*d6a0*/  ENDCOLLECTIVE ;  /* 0x000000000000791b */ /* 0x003fe20003800000 */
.L_x_188:
[----:B------:R-:W-:Y:S02]  /*d6b0*/  MOV R224, R210 ;  /* 0x000000d200e07202 */ /* 0x000fe40000000f00 */
[----:B------:R-:W-:-:S07]  /*d6c0*/  MOV R78, R213 ;  /* 0x000000d5004e7202 */ /* 0x000fce0000000f00 */
[----:B------:R-:W-:Y:S05]  /*d6d0*/  WARPSYNC.COLLECTIVE R79, `(.L_x_189) ;  /* 0x000000004f087348 */ /* 0x000fea0003c00000 */
[----:B------:R0:W1:Y:S02]  /*d6e0*/  SHFL.UP P0, R213, R224, R221, R226 ;  /* 0x040000dde0d57389 */ /* 0x00006400000000e2 */
[----:B01----:R-:W-:Y:S01]  /*d6f0*/  ENDCOLLECTIVE ;  /* 0x000000000000791b */ /* 0x003fe20003800000 */
.L_x_189:
[----:B------:R-:W-:Y:S01]  /*d700*/  HFMA2.MMA R221, -RZ, RZ, 0, 2.384185791015625e-07 ;  /* 0x00000004ffdd7435 */ /* 0x000fe200000001ff */
        /* <DEDUP_REMOVED lines=16> */
.L_x_190:
[----:B------:R-:W-:Y:S02]  /*d810*/  MOV R224, R212 ;  /* 0x000000d400e07202 */ /* 0x000fe40000000f00 */
[----:B------:R-:W-:-:S07]  /*d820*/  MOV R76, R213 ;  /* 0x000000d5004c7202 */ /* 0x000fce0000000f00 */
[----:B------:R-:W-:Y:S05]  /*d830*/  WARPSYNC.COLLECTIVE R79, `(.L_x_191) ;  /* 0x000000004f087348 */ /* 0x000fea0003c00000 */
[----:B------:R0:W1:Y:S02]  /*d840*/  SHFL.UP P0, R213, R224, R221, R226 ;  /* 0x040000dde0d57389 */ /* 0x00006400000000e2 */
[----:B01----:R-:W-:Y:S01]  /*d850*/  ENDCOLLECTIVE ;  /* 0x000000000000791b */ /* 0x003fe20003800000 */
.L_x_191:
[----:B------:R-:W-:Y:S02]  /*d860*/  MOV R224, R211 ;  /* 0x000000d300e07202 */ /* 0x000fe40000000f00 */
[----:B------:R-:W-:-:S07]  /*d870*/  MOV R77, R213 ;  /* 0x000000d5004d7202 */ /* 0x000fce0000000f00 */
[----:B------:R-:W-:Y:S05]  /*d880*/  WARPSYNC.COLLECTIVE R79, `(.L_x_192) ;  /* 0x000000004f087348 */ /* 0x000fea0003c00000 */
[----:B------:R0:W1:Y:S02]  /*d890*/  SHFL.UP P0, R213, R224, R221, R226 ;  /* 0x040000dde0d57389 */ /* 0x00006400000000e2 */
[----:B01----:R-:W-:Y:S01]  /*d8a0*/  ENDCOLLECTIVE ;  /* 0x000000000000791b */ /* 0x003fe20003800000 */
.L_x_192:
[----:B------:R-:W-:Y:S02]  /*d8b0*/  MOV R224, R210 ;  /* 0x000000d200e07202 */ /* 0x000fe40000000f00 */
[----:B------:R-:W-:-:S07]  /*d8c0*/  MOV R78, R213 ;  /* 0x000000d5004e7202 */ /* 0x000fce0000000f00 */
[----:B------:R-:W-:Y:S05]  /*d8d0*/  WARPSYNC.COLLECTIVE R79, `(.L_x_193) ;  /* 0x000000004f087348 */ /* 0x000fea0003c00000 */
[----:B------:R0:W1:Y:S02]  /*d8e0*/  SHFL.UP P0, R213, R224, R221, R226 ;  /* 0x040000dde0d57389 */ /* 0x00006400000000e2 */
[----:B01----:R-:W-:Y:S01]  /*d8f0*/  ENDCOLLECTIVE ;  /* 0x000000000000791b */ /* 0x003fe20003800000 */
.L_x_193:
[----:B------:R-:W-:Y:S01]  /*d900*/  HFMA2.MMA R221, -RZ, RZ, 0, 4.76837158203125e-07 ;  /* 0x00000008ffdd7435 */ /* 0x000fe200000001ff */
        /* <DEDUP_REMOVED lines=16> */
.L_x_194:
[----:B------:R-:W-:Y:S02]  /*da10*/  MOV R224, R212 ;  /* 0x000000d400e07202 */ /* 0x000fe40000000f00 */
[----:B------:R-:W-:-:S07]  /*da20*/  MOV R76, R213 ;  /* 0x000000d5004c7202 */ /* 0x000fce0000000f00 */
[----:B------:R-:W-:Y:S05]  /*da30*/  WARPSYNC.COLLECTIVE R79, `(.L_x_195) ;  /* 0x000000004f087348 */ /* 0x000fea0003c00000 */
[----:B------:R0:W1:Y:S02]  /*da40*/  SHFL.UP P0, R213, R224, R221, R226 ;  /* 0x040000dde0d57389 */ /* 0x00006400000000e2 */
[----:B01----:R-:W-:Y:S01]  /*da50*/  ENDCOLLECTIVE ;  /* 0x000000000000791b */ /* 0x003fe20003800000 */
.L_x_195:
[----:B------:R-:W-:Y:S02]  /*da60*/  MOV R224, R211 ;  /* 0x000000d300e07202 */ /* 0x000fe40000000f00 */
[----:B------:R-:W-:-:S07]  /*da70*/  MOV R77, R213 ;  /* 0x000000d5004d7202 */ /* 0x000fce0000000f00 */
[----:B------:R-:W-:Y:S05]  /*da80*/  WARPSYNC.COLLECTIVE R79, `(.L_x_196) ;  /* 0x000000004f087348 */ /* 0x000fea0003c00000 */
[----:B------:R0:W1:Y:S02]  /*da90*/  SHFL.UP P0, R213, R224, R221, R226 ;  /* 0x040000dde0d57389 */ /* 0x00006400000000e2 */
[----:B01----:R-:W-:Y:S01]  /*daa0*/  ENDCOLLECTIVE ;  /* 0x000000000000791b */ /* 0x003fe20003800000 */
.L_x_196:
[----:B------:R-:W-:Y:S02]  /*dab0*/  MOV R224, R210 ;  /* 0x000000d200e07202 */ /* 0x000fe40000000f00 */
[----:B------:R-:W-:-:S07]  /*dac0*/  MOV R78, R213 ;  /* 0x000000d5004e7202 */ /* 0x000fce0000000f00 */
[----:B------:R-:W-:Y:S05]  /*dad0*/  WARPSYNC.COLLECTIVE R79, `(.L_x_197) ;  /* 0x000000004f087348 */ /* 0x000fea0003c00000 */
[----:B------:R0:W1:Y:S02]  /*dae0*/  SHFL.UP P0, R213, R224, R221, R226 ;  /* 0x040000dde0d57389 */ /* 0x00006400000000e2 */
[----:B01----:R-:W-:Y:S01]  /*daf0*/  ENDCOLLECTIVE ;  /* 0x000000000000791b */ /* 0x003fe20003800000 */
.L_x_197:
[----:B------:R-:W-:Y:S01]  /*db00*/  HFMA2.MMA R221, -RZ, RZ, 0, 9.5367431640625e-07 ;  /* 0x00000010ffdd7435 */ /* 0x000fe200000001ff */
[----:B------:R-:W-:Y:S01]  /*db10*/  FMUL.FTZ R214, R212, R213 ;  /* 0x000000d5d4d67220 */ /* 0x000fe20000410000 */
[----:B------:R-:W-:-:S03]  /*db20*/  ISETP.GE.AND P0, PT, R120, 0x8, PT ;  /* 0x000000087800780c */ /* 0x000fc60003f06270 */
[-C--:B------:R-:W-:Y:S01]  /*db30*/  FFMA.FTZ R214, R209, R78.reuse, -R214 ;  /* 0x0000004ed1d67223 */ /* 0x080fe200000108d6 */
[----:B------:R-:W-:-:S04]  /*db40*/  FMUL.FTZ R78, R212, R78 ;  /* 0x0000004ed44e7220 */ /* 0x000fc80000410000 */
[----:B------:R-:W-:Y:S01]  /*db50*/  FFMA.FTZ R213, R209, R213, R78 ;  /* 0x000000d5d1d57223 */ /* 0x000fe2000001004e */
[----:B------:R-:W-:-:S04]  /*db60*/  FMUL.FTZ R78, R212, R76 ;  /* 0x0000004cd44e7220 */ /* 0x000fc80000410000 */
[-C--:B------:R-:W-:Y:S01]  /*db70*/  FFMA.FTZ R215, R209, R77.reuse, R78 ;  /* 0x0000004dd1d77223 */ /* 0x080fe2000001004e */
[----:B------:R-:W-:Y:S01]  /*db80*/  FMUL.FTZ R77, R212, R77 ;  /* 0x0000004dd44d7220 */ /* 0x000fe20000410000 */
[----:B------:R-:W-:Y:S01]  /*db90*/  @P0 FADD.FTZ R210, R210, R213 ;  /* 0x000000d5d2d20221 */ /* 0x000fe20000010000 */
[----:B------:R-:W-:Y:S02]  /*dba0*/  @P0 FADD.FTZ R211, R211, R214 ;  /* 0x000000d6d3d30221 */ /* 0x000fe40000010000 */
[----:B------:R-:W-:Y:S01]  /*dbb0*/  @P0 FFMA.FTZ R209, R209, R76, -R77 ;  /* 0x0000004cd1d10223 */ /* 0x000fe2000001084d */
[----:B------:R-:W-:-:S04]  /*dbc0*/  FSEL R215, R212, R215, !P0 ;  /* 0x000000d7d4d77208 */ /* 0x000fc80004000000 */
[----:B------:R-:W-:-:S07]  /*dbd0*/  MOV R224, R209 ;  /* 0x000000d100e07202 */ /* 0x000fce0000000f00 */
[----:B------:R-:W-:Y:S05]  /*dbe0*/  WARPSYNC.COLLECTIVE R79, `(.L_x_198) ;  /* 0x000000004f087348 */ /* 0x000fea0003c00000 */
[----:B------:R0:W1:Y:S02]  /*dbf0*/  SHFL.UP P0, R213, R224, R221, R226 ;  /* 0x040000dde0d57389 */ /* 0x00006400000000e2 */
[----:B01----:R-:W-:Y:S01]  /*dc00*/  ENDCOLLECTIVE ;  /* 0x000000000000791b */ /* 0x003fe20003800000 */
.L_x_198:
[----:B------:R-:W-:Y:S02]  /*dc10*/  MOV R224, R215 ;  /* 0x000000d700e07202 */ /* 0x000fe40000000f00 */
[----:B------:R-:W-:-:S07]  /*dc20*/  MOV R76, R213 ;  /* 0x000000d5004c7202 */ /* 0x000fce0000000f00 */
[----:B------:R-:W-:Y:S05]  /*dc30*/  WARPSYNC.COLLECTIVE R79, `(.L_x_199) ;  /* 0x000000004f087348 */ /* 0x000fea0003c00000 */
[----:B------:R0:W1:Y:S02]  /*dc40*/  SHFL.UP P0, R213, R224, R221, R226 ;  /* 0x040000dde0d57389 */ /* 0x00006400000000e2 */
[----:B01----:R-:W-:Y:S01]  /*dc50*/  ENDCOLLECTIVE ;  /* 0x000000000000791b */ /* 0x003fe20003800000 */
.L_x_199:
[----:B------:R-:W-:Y:S02]  /*dc60*/  MOV R224, R211 ;  /* 0x000000d300e07202 */ /* 0x000fe40000000f00 */
[----:B------:R-:W-:-:S07]  /*dc70*/  MOV R78, R213 ;  /* 0x000000d5004e7202 */ /* 0x000fce0000000f00 */
[----:B------:R-:W-:Y:S05]  /*dc80*/  WARPSYNC.COLLECTIVE R79, `(.L_x_200) ;  /* 0x000000004f087348 */ /* 0x000fea0003c00000 */
[----:B------:R0:W1:Y:S02]  /*dc90*/  SHFL.UP P0, R213, R224, R221, R226 ;  /* 0x040000dde0d57389 */ /* 0x00006400000000e2 */
[----:B01----:R-:W-:Y:S01]  /*dca0*/  ENDCOLLECTIVE ;  /* 0x000000000000791b */ /* 0x003fe20003800000 */
.L_x_200:
[----:B------:R-:W-:Y:S02]  /*dcb0*/  MOV R224, R210 ;  /* 0x000000d200e07202 */ /* 0x000fe40000000f00 */
[----:B------:R-:W-:-:S07]  /*dcc0*/  MOV R212, R213 ;  /* 0x000000d500d47202 */ /* 0x000fce0000000f00 */
[----:B------:R-:W-:Y:S05]  /*dcd0*/  WARPSYNC.COLLECTIVE R79, `(.L_x_201) ;  /* 0x000000004f087348 */ /* 0x000fea0003c00000 */
[----:B------:R0:W1:Y:S02]  /*dce0*/  SHFL.UP P0, R213, R224, R221, R226 ;  /* 0x040000dde0d57389 */ /* 0x00006400000000e2 */
[----:B01----:R-:W-:Y:S01]  /*dcf0*/  ENDCOLLECTIVE ;  /* 0x000000000000791b */ /* 0x003fe20003800000 */
.L_x_201:
[----:B------:R-:W-:Y:S01]  /*dd00*/  MOV R214, R213 ;  /* 0x000000d500d67202 */ /* 0x000fe20000000f00 */
[----:B------:R-:W-:Y:S06]  /*dd10*/  BRA `(.L_x_202) ;  /* 0xffffff9000bc7947 */ /* 0x000fec000383ffff */
.L_x_143:
        /* <DEDUP_REMOVED lines=8> */
.L_x_204:
[----:B------:R-:W-:Y:S05]  /*dda0*/  BSYNC B0 ;  /* 0x0000000000007941 */ /* 0x000fea0003800000 */
.L_x_203:
[----:B------:R-:W-:Y:S05]  /*ddb0*/  BRA `(.L_x_205) ;  /* 0xffffff9000cc7947 */ /* 0x000fea000383ffff */
.L_x_144:
        /* <DEDUP_REMOVED lines=8> */
.L_x_207:
[----:B------:R-:W-:Y:S05]  /*de40*/  BSYNC B0 ;  /* 0x0000000000007941 */ /* 0x000fea0003800000 */
.L_x_206:
[----:B------:R-:W-:Y:S05]  /*de50*/  BRA `(.L_x_208) ;  /* 0xffffff9000ac7947 */ /* 0x000fea000383ffff */
.L_x_145:
        /* <DEDUP_REMOVED lines=8> */
.L_x_210:
[----:B------:R-:W-:Y:S05]  /*dee0*/  BSYNC B0 ;  /* 0x0000000000007941 */ /* 0x000fea0003800000 */
.L_x_209:
[----:B------:R-:W-:Y:S05]  /*def0*/  BRA `(.L_x_211) ;  /* 0xffffff90008c7947 */ /* 0x000fea000383ffff */
.L_x_146:
        /* <DEDUP_REMOVED lines=8> */
.L_x_213:
[----:B------:R-:W-:Y:S05]  /*df80*/  BSYNC B0 ;  /* 0x0000000000007941 */ /* 0x000fea0003800000 */
.L_x_212:
[----:B------:R-:W-:Y:S05]  /*df90*/  BRA `(.L_x_214) ;  /* 0xffffff90006c7947 */ /* 0x000fea000383ffff */
.L_x_147:
        /* <DEDUP_REMOVED lines=8> */
.L_x_216:
[----:B------:R-:W-:Y:S05]  /*e020*/  BSYNC B0 ;  /* 0x0000000000007941 */ /* 0x000fea0003800000 */
.L_x_215:
        /* <DEDUP_REMOVED lines=10> */
.L_x_217:
[----:B------:R-:W-:Y:S02]  /*e0d0*/  MOV R76, 0x1f ;  /* 0x0000001f004c7802 */ /* 0x000fe40000000f00 */
[----:B------:R-:W-:Y:S02]  /*e0e0*/  MOV R224, R211 ;  /* 0x000000d300e07202 */ /* 0x000fe40000000f00 */
[----:B------:R-:W-:-:S07]  /*e0f0*/  MOV R222, R213 ;  /* 0x000000d500de7202 */ /* 0x000fce0000000f00 */
[----:B------:R-:W-:Y:S05]  /*e100*/  WARPSYNC.COLLECTIVE R79, `(.L_x_218) ;  /* 0x000000004f087348 */ /* 0x000fea0003c00000 */
[----:B------:R0:W1:Y:S02]  /*e110*/  SHFL.UP P0, R213, R224, R221, R226 ;  /* 0x040000dde0d57389 */ /* 0x00006400000000e2 */
[----:B01----:R-:W-:Y:S01]  /*e120*/  ENDCOLLECTIVE ;  /* 0x000000000000791b */ /* 0x003fe20003800000 */
.L_x_218:
[----:B------:R-:W-:Y:S02]  /*e130*/  MOV R224, R210 ;  /* 0x000000d200e07202 */ /* 0x000fe40000000f00 */
[----:B------:R-:W-:-:S07]  /*e140*/  MOV R211, R213 ;  /* 0x000000d500d37202 */ /* 0x000fce0000000f00 */
[----:B------:R-:W-:Y:S05]  /*e150*/  WARPSYNC.COLLECTIVE R79, `(.L_x_219) ;  /* 0x000000004f087348 */ /* 0x000fea0003c00000 */
[----:B------:R0:W1:Y:S02]  /*e160*/  SHFL.UP P0, R213, R224, R221, R226 ;  /* 0x040000dde0d57389 */ /* 0x00006400000000e2 */
[----:B01----:R-:W-:Y:S01]  /*e170*/  ENDCOLLECTIVE ;  /* 0x000000000000791b */ /* 0x003fe20003800000 */
.L_x_219:
[----:B------:R-:W-:Y:S05]  /*e180*/  WARPSYNC.COLLECTIVE R79, `(.L_x_220) ;  /* 0x000000004f087348 */ /* 0x000fea0003c00000 */
[----:B------:R0:W1:Y:S02]  /*e190*/  SHFL.IDX P0, R228, R78, R77, R76 ;  /* 0x0000004d4ee47389 */ /* 0x000064000000004c */
[----:B01----:R-:W-:Y:S01]  /*e1a0*/  ENDCOLLECTIVE ;  /* 0x000000000000791b */ /* 0x003fe20003800000 */
.L_x_220:
[----:B------:R-:W-:Y:S02]  /*e1b0*/  MOV R78, R73 ;  /* 0x00000049004e7202 */ /* 0x000fe40000000f00 */
[----:B------:R-:W-:Y:S02]  /*e1c0*/  MOV R210, R213 ;  /* 0x000000d500d27202 */ /* 0x000fe40000000f00 */
[----:B------:R-:W-:-:S07]  /*e1d0*/  MOV R72, R228 ;  /* 0x000000e400487202 */ /* 0x000fce0000000f00 */
[----:B------:R-:W-:Y:S05]  /*e1e0*/  WARPSYNC.COLLECTIVE R79, `(.L_x_221) ;  /* 0x000000004f087348 */ /* 0x000fea0003c00000 */
[----:B------:R0:W1:Y:S02]  /*e1f0*/  SHFL.IDX P0, R228, R78, R77, R76 ;  /* 0x0000004d4ee47389 */ /* 0x000064000000004c */
[----:B01----:R-:W-:Y:S01]  /*e200*/  ENDCOLLECTIVE ;  /* 0x000000000000791b */ /* 0x003fe20003800000 */
.L_x_221:
[----:B------:R-:W-:Y:S02]  /*e210*/  MOV R78, R74 ;  /* 0x0000004a004e7202 */ /* 0x000fe40000000f00 */
[----:B------:R-:W-:-:S07]  /*e220*/  MOV R73, R228 ;  /* 0x000000e400497202 */ /* 0x000fce0000000f00 */
[----:B------:R-:W-:Y:S05]  /*e230*/  WARPSYNC.COLLECTIVE R79, `(.L_x_222) ;  /* 0x000000004f087348 */ /* 0x000fea0003c00000 */
[----:B------:R0:W1:Y:S02]  /*e240*/  SHFL.IDX P0, R228, R78, R77, R76 ;  /* 0x0000004d4ee47389 */ /* 0x000064000000004c */
[----:B01----:R-:W-:Y:S01]  /*e250*/  ENDCOLLECTIVE ;  /* 0x000000000000791b */ /* 0x003fe20003800000 */
.L_x_222:
[----:B------:R-:W-:Y:S02]  /*e260*/  MOV R78, R75 ;  /* 0x0000004b004e7202 */ /* 0x000fe40000000f00 */
[----:B------:R-:W-:-:S07]  /*e270*/  MOV R74, R228 ;  /* 0x000000e4004a7202 */ /* 0x000fce0000000f00 */
[----:B------:R-:W-:Y:S05]  /*e280*/  WARPSYNC.COLLECTIVE R79, `(.L_x_223) ;  /* 0x000000004f087348 */ /* 0x000fea0003c00000 */
[----:B------:R0:W1:Y:S02]  /*e290*/  SHFL.IDX P0, R228, R78, R77, R76 ;  /* 0x0000004d4ee47389 */ /* 0x000064000000004c */
[----:B01----:R-:W-:Y:S01]  /*e2a0*/  ENDCOLLECTIVE ;  /* 0x000000000000791b */ /* 0x003fe20003800000 */
.L_x_223:
[----:B------:R-:W-:Y:S01]  /*e2b0*/  MOV R75, R228 ;  /* 0x000000e4004b7202 */ /* 0x000fe20000000f00 */
[----:B------:R-:W-:Y:S06]  /*e2c0*/  BRA `(.L_x_224) ;  /* 0xffffff8c00c87947 */ /* 0x000fec000383ffff */
.L_x_149:
[----:B------:R-:W-:Y:S01]  /*e2d0*/  HFMA2.MMA R245, -RZ, RZ, 0, 5.9604644775390625e-08 ;  /* 0x00000001fff57435 */ /* 0x000fe200000001ff */
[----:B------:R-:W-:Y:S02]  /*e2e0*/  MOV R244, R246 ;  /* 0x000000f600f47202 */ /* 0x000fe40000000f00 */
[----:B------:R-:W-:Y:S02]  /*e2f0*/  MOV R250, 0x1f ;  /* 0x0000001f00fa7802 */ /* 0x000fe40000000f00 */
[----:B------:R-:W-:-:S07]  /*e300*/  MOV R79, 0xffffffff ;  /* 0xffffffff004f7802 */ /* 0x000fce0000000f00 */
[----:B------:R-:W-:Y:S05]  /*e310*/  WARPSYNC.COLLECTIVE R79, `(.L_x_225) ;  /* 0x000000004f087348 */ /* 0x000fea0003c00000 */
[----:B------:R0:W1:Y:S02]  /*e320*/  SHFL.DOWN P2, R228, R244, R245, R250 ;  /* 0x080000f5f4e47389 */ /* 0x00006400000400fa */
[----:B01----:R-:W-:Y:S01]  /*e330*/  ENDCOLLECTIVE ;  /* 0x000000000000791b */ /* 0x003fe20003800000 */
.L_x_225:
[----:B------:R-:W-:Y:S02]  /*e340*/  MOV R244, R247 ;  /* 0x000000f700f47202 */ /* 0x000fe40000000f00 */
[----:B------:R-:W-:-:S07]  /*e350*/  MOV R78, R228 ;  /* 0x000000e4004e7202 */ /* 0x000fce0000000f00 */
[----:B------:R-:W-:Y:S05]  /*e360*/  WARPSYNC.COLLECTIVE R79, `(.L_x_226) ;  /* 0x000000004f087348 */ /* 0x000fea0003c00000 */
[----:B------:R0:W1:Y:S02]  /*e370*/  SHFL.DOWN P2, R228, R244, R245, R250 ;  /* 0x080000f5f4e47389 */ /* 0x00006400000400fa */
[----:B01----:R-:W-:Y:S01]  /*e380*/  ENDCOLLECTIVE ;  /* 0x000000000000791b */ /* 0x003fe20003800000 */
.L_x_226:
[----:B------:R-:W-:Y:S02]  /*e390*/  MOV R244, R248 ;  /* 0x000000f800f47202 */ /* 0x000fe40000000f00 */
[----:B------:R-:W-:-:S07]  /*e3a0*/  MOV R77, R228 ;  /* 0x000000e4004d7202 */ /* 0x000fce0000000f00 */
[----:B------:R-:W-:Y:S05]  /*e3b0*/  WARPSYNC.COLLECTIVE R79, `(.L_x_227) ;  /* 0x000000004f087348 */ /* 0x000fea0003c00000 */
[----:B------:R0:W1:Y:S02]  /*e3c0*/  SHFL.DOWN P2, R228, R244, R245, R250 ;  /* 0x080000f5f4e47389 */ /* 0x00006400000400fa */
[----:B01----:R-:W-:Y:S01]  /*e3d0*/  ENDCOLLECTIVE ;  /* 0x000000000000791b */ /* 0x003fe20003800000 */
.L_x_227:
[----:B------:R-:W-:Y:S02]  /*e3e0*/  MOV R244, R252 ;  /* 0x000000fc00f47202 */ /* 0x000fe40000000f00 */
[----:B------:R-:W-:-:S07]  /*e3f0*/  MOV R76, R228 ;  /* 0x000000e4004c7202 */ /* 0x000fce0000000f00 */
[----:B------:R-:W-:Y:S05]  /*e400*/  WARPSYNC.COLLECTIVE R79, `(.L_x_228) ;  /* 0x000000004f087348 */ /* 0x000fea0003c00000 */
[----:B------:R0:W1:Y:S02]  /*e410*/  SHFL.DOWN P2, R228, R244, R245, R250 ;  /* 0x080000f5f4e47389 */ /* 0x00006400000400fa */
[----:B01----:R-:W-:Y:S01]  /*e420*/  ENDCOLLECTIVE ;  /* 0x000000000000791b */ /* 0x003fe20003800000 */
.L_x_228:
[----:B------:R-:W-:Y:S05]  /*e430*/  BRA `(.L_x_229) ;  /* 0xffffffa000d47947 */ /* 0x000fea000383ffff */
.L_x_152:
[----:B------:R-:W-:Y:S01]  /*e440*/  HFMA2.MMA R245, -RZ, RZ, 0, 1.1920928955078125e-07 ;  /* 0x00000002fff57435 */ /* 0x000fe200000001ff */
[----:B------:R-:W-:Y:S01]  /*e450*/  BSSY B0, `(.L_x_230) ;  /* 0x0000007000007945 */ /* 0x000fe20003800000 */
[----:B------:R-:W-:Y:S02]  /*e460*/  MOV R244, R246 ;  /* 0x000000f600f47202 */ /* 0x000fe40000000f00 */
[----:B------:R-:W-:Y:S02]  /*e470*/  MOV R250, 0x1f ;  /* 0x0000001f00fa7802 */ /* 0x000fe40000000f00 */
[----:B------:R-:W-:-:S07]  /*e480*/  MOV R79, 0xffffffff ;  /* 0xffffffff004f7802 */ /* 0x000fce0000000f00 */
[----:B01234-:R-:W-:Y:S05]  /*e490*/  WARPSYNC.COLLECTIVE R79, `(.L_x_231) ;  /* 0x000000004f087348 */ /* 0x01ffea0003c00000 */
[----:B----4-:R4:W0:Y:S02]  /*e4a0*/  SHFL.DOWN P2, R228, R244, R245, R250 ;  /* 0x080000f5f4e47389 */ /* 0x01082400000400fa */
[----:B01234-:R-:W-:Y:S01]  /*e4b0*/  ENDCOLLECTIVE ;  /* 0x000000000000791b */ /* 0x01ffe20003800000 */
.L_x_231:
[----:B------:R-:W-:Y:S05]  /*e4c0*/  BSYNC B0 ;  /* 0x0000000000007941 */ /* 0x000fea0003800000 */
.L_x_230:
        /* <DEDUP_REMOVED lines=8> */
.L_x_232:
[----:B------:R-:W-:Y:S02]  /*e550*/  MOV R244, R248 ;  /* 0x000000f800f47202 */ /* 0x000fe40000000f00 */
[----:B------:R-:W-:-:S07]  /*e560*/  MOV R77, R228 ;  /* 0x000000e4004d7202 */ /* 0x000fce0000000f00 */
[----:B------:R-:W-:Y:S05]  /*e570*/  WARPSYNC.COLLECTIVE R79, `(.L_x_233) ;  /* 0x000000004f087348 */ /* 0x000fea0003c00000 */
[----:B------:R0:W1:Y:S02]  /*e580*/  SHFL.DOWN P2, R228, R244, R245, R250 ;  /* 0x080000f5f4e47389 */ /* 0x00006400000400fa */
[----:B01----:R-:W-:Y:S01]  /*e590*/  ENDCOLLECTIVE ;  /* 0x000000000000791b */ /* 0x003fe20003800000 */
.L_x_233:
[----:B------:R-:W-:Y:S02]  /*e5a0*/  MOV R244, R252 ;  /* 0x000000fc00f47202 */ /* 0x000fe40000000f00 */
[----:B------:R-:W-:-:S07]  /*e5b0*/  MOV R78, R228 ;  /* 0x000000e4004e7202 */ /* 0x000fce0000000f00 */
[----:B------:R-:W-:Y:S05]  /*e5c0*/  WARPSYNC.COLLECTIVE R79, `(.L_x_234) ;  /* 0x000000004f087348 */ /* 0x000fea0003c00000 */
[----:B------:R0:W1:Y:S02]  /*e5d0*/  SHFL.DOWN P2, R228, R244, R245, R250 ;  /* 0x080000f5f4e47389 */ /* 0x00006400000400fa */
[----:B01----:R-:W-:Y:S01]  /*e5e0*/  ENDCOLLECTIVE ;  /* 0x000000000000791b */ /* 0x003fe20003800000 */
.L_x_234:
[----:B------:R-:W-:Y:S05]  /*e5f0*/  BRA `(.L_x_235) ;  /* 0xffffffa000b87947 */ /* 0x000fea000383ffff */
.L_x_155:
[----:B------:R-:W-:Y:S01]  /*e600*/  HFMA2.MMA R245, -RZ, RZ, 0, 2.384185791015625e-07 ;  /* 0x00000004fff57435 */ /* 0x000fe200000001ff */
[----:B------:R-:W-:Y:S01]  /*e610*/  BSSY B0, `(.L_x_236) ;  /* 0x0000007000007945 */ /* 0x000fe20003800000 */
[----:B------:R-:W-:Y:S02]  /*e620*/  MOV R244, R246 ;  /* 0x000000f600f47202 */ /* 0x000fe40000000f00 */
[----:B------:R-:W-:Y:S02]  /*e630*/  MOV R250, 0x1f ;  /* 0x0000001f00fa7802 */ /* 0x000fe40000000f00 */
[----:B------:R-:W-:-:S07]  /*e640*/  MOV R79, 0xffffffff ;  /* 0xffffffff004f7802 */ /* 0x000fce0000000f00 */
[----:B01234-:R-:W-:Y:S05]  /*e650*/  WARPSYNC.COLLECTIVE R79, `(.L_x_237) ;  /* 0x000000004f087348 */ /* 0x01ffea0003c00000 */
[----:B----4-:R4:W0:Y:S02]  /*e660*/  SHFL.DOWN P2, R228, R244, R245, R250 ;  /* 0x080000f5f4e47389 */ /* 0x01082400000400fa */
[----:B01234-:R-:W-:Y:S01]  /*e670*/  ENDCOLLECTIVE ;  /* 0x000000000000791b */ /* 0x01ffe20003800000 */
.L_x_237:
[----:B------:R-:W-:Y:S05]  /*e680*/  BSYNC B0 ;  /* 0x0000000000007941 */ /* 0x000fea0003800000 */
.L_x_236:
        /* <DEDUP_REMOVED lines=8> */
.L_x_238:
[----:B------:R-:W-:Y:S02]  /*e710*/  MOV R244, R248 ;  /* 0x000000f800f47202 */ /* 0x000fe40000000f00 */
[----:B------:R-:W-:-:S07]  /*e720*/  MOV R77, R228 ;  /* 0x000000e4004d7202 */ /* 0x000fce0000000f00 */
[----:B------:R-:W-:Y:S05]  /*e730*/  WARPSYNC.COLLECTIVE R79, `(.L_x_239) ;  /* 0x000000004f087348 */ /* 0x000fea0003c00000 */
[----:B------:R0:W1:Y:S02]  /*e740*/  SHFL.DOWN P2, R228, R244, R245, R250 ;  /* 0x080000f5f4e47389 */ /* 0x00006400000400fa */
[----:B01----:R-:W-:Y:S01]  /*e750*/  ENDCOLLECTIVE ;  /* 0x000000000000791b */ /* 0x003fe20003800000 */
.L_x_239:
[----:B------:R-:W-:Y:S02]  /*e760*/  MOV R244, R252 ;  /* 0x000000fc00f47202 */ /* 0x000fe40000000f00 */
[----:B------:R-:W-:-:S07]  /*e770*/  MOV R78, R228 ;  /* 0x000000e4004e7202 */ /* 0x000fce0000000f00 */
[----:B------:R-:W-:Y:S05]  /*e780*/  WARPSYNC.COLLECTIVE R79, `(.L_x_240) ;  /* 0x000000004f087348 */ /* 0x000fea0003c00000 */
[----:B------:R0:W1:Y:S02]  /*e790*/  SHFL.DOWN P2, R228, R244, R245, R250 ;  /* 0x080000f5f4e47389 */ /* 0x00006400000400fa */
[----:B01----:R-:W-:Y:S01]  /*e7a0*/  ENDCOLLECTIVE ;  /* 0x000000000000791b */ /* 0x003fe20003800000 */
.L_x_240:
[----:B------:R-:W-:Y:S05]  /*e7b0*/  BRA `(.L_x_241) ;  /* 0xffffffa0009c7947 */ /* 0x000fea000383ffff */
.L_x_158:
[----:B------:R-:W-:Y:S01]  /*e7c0*/  HFMA2.MMA R245, -RZ, RZ, 0, 4.76837158203125e-07 ;  /* 0x00000008fff57435 */ /* 0x000fe200000001ff */
[----:B------:R-:W-:Y:S01]  /*e7d0*/  BSSY B0, `(.L_x_242) ;  /* 0x0000007000007945 */ /* 0x000fe20003800000 */
[----:B------:R-:W-:Y:S02]  /*e7e0*/  MOV R244, R246 ;  /* 0x000000f600f47202 */ /* 0x000fe40000000f00 */
[----:B------:R-:W-:Y:S02]  /*e7f0*/  MOV R250, 0x1f ;  /* 0x0000001f00fa7802 */ /* 0x000fe40000000f00 */
[----:B------:R-:W-:-:S07]  /*e800*/  MOV R79, 0xffffffff ;  /* 0xffffffff004f7802 */ /* 0x000fce0000000f00 */
[----:B01234-:R-:W-:Y:S05]  /*e810*/  WARPSYNC.COLLECTIVE R79, `(.L_x_243) ;  /* 0x000000004f087348 */ /* 0x01ffea0003c00000 */
[----:B----4-:R4:W0:Y:S02]  /*e820*/  SHFL.DOWN P2, R228, R244, R245, R250 ;  /* 0x080000f5f4e47389 */ /* 0x01082400000400fa */
[----:B01234-:R-:W-:Y:S01]  /*e830*/  ENDCOLLECTIVE ;  /* 0x000000000000791b */ /* 0x01ffe20003800000 */
.L_x_243:
[----:B------:R-:W-:Y:S05]  /*e840*/  BSYNC B0 ;  /* 0x0000000000007941 */ /* 0x000fea0003800000 */
.L_x_242:
        /* <DEDUP_REMOVED lines=8> */
.L_x_244:
[----:B------:R-:W-:Y:S02]  /*e8d0*/  MOV R244, R248 ;  /* 0x000000f800f47202 */ /* 0x000fe40000000f00 */
[----:B------:R-:W-:-:S07]  /*e8e0*/  MOV R77, R228 ;  /* 0x000000e4004d7202 */ /* 0x000fce0000000f00 */
[----:B------:R-:W-:Y:S05]  /*e8f0*/  WARPSYNC.COLLECTIVE R79, `(.L_x_245) ;  /* 0x000000004f087348 */ /* 0x000fea0003c00000 */
[----:B------:R0:W1:Y:S02]  /*e900*/  SHFL.DOWN P2, R228, R244, R245, R250 ;  /* 0x080000f5f4e47389 */ /* 0x00006400000400fa */
[----:B01----:R-:W-:Y:S01]  /*e910*/  ENDCOLLECTIVE ;  /* 0x000000000000791b */ /* 0x003fe20003800000 */
.L_x_245:
[----:B------:R-:W-:Y:S02]  /*e920*/  MOV R244, R252 ;  /* 0x000000fc00f47202 */ /* 0x000fe40000000f00 */
[----:B------:R-:W-:-:S07]  /*e930*/  MOV R78, R228 ;  /* 0x000000e4004e7202 */ /* 0x000fce0000000f00 */
[----:B------:R-:W-:Y:S05]  /*e940*/  WARPSYNC.COLLECTIVE R79, `(.L_x_246) ;  /* 0x000000004f087348 */ /* 0x000fea0003c00000 */
[----:B------:R0:W1:Y:S02]  /*e950*/  SHFL.DOWN P2, R228, R244, R245, R250 ;  /* 0x080000f5f4e47389 */ /* 0x00006400000400fa */
[----:B01----:R-:W-:Y:S01]  /*e960*/  ENDCOLLECTIVE ;  /* 0x000000000000791b */ /* 0x003fe20003800000 */
.L_x_246:
[----:B------:R-:W-:Y:S05]  /*e970*/  BRA `(.L_x_247) ;  /* 0xffffffa000807947 */ /* 0x000fea000383ffff */
.L_x_161:
[----:B------:R-:W-:Y:S01]  /*e980*/  HFMA2.MMA R245, -RZ, RZ, 0, 9.5367431640625e-07 ;  /* 0x00000010fff57435 */ /* 0x000fe200000001ff */
[----:B------:R-:W-:Y:S01]  /*e990*/  BSSY B0, `(.L_x_248) ;  /* 0x0000007000007945 */ /* 0x000fe20003800000 */
[----:B------:R-:W-:Y:S02]  /*e9a0*/  MOV R244, R246 ;  /* 0x000000f600f47202 */ /* 0x000fe40000000f00 */
[----:B------:R-:W-:Y:S02]  /*e9b0*/  MOV R250, 0x1f ;  /* 0x0000001f00fa7802 */ /* 0x000fe40000000f00 */
[----:B------:R-:W-:-:S07]  /*e9c0*/  MOV R79, 0xffffffff ;  /* 0xffffffff004f7802 */ /* 0x000fce0000000f00 */
[----:B01234-:R-:W-:Y:S05]  /*e9d0*/  WARPSYNC.COLLECTIVE R79, `(.L_x_249) ;  /* 0x000000004f087348 */ /* 0x01ffea0003c00000 */
[----:B----4-:R4:W0:Y:S02]  /*e9e0*/  SHFL.DOWN P2, R228, R244, R245, R250 ;  /* 0x080000f5f4e47389 */ /* 0x01082400000400fa */
[----:B01234-:R-:W-:Y:S01]  /*e9f0*/  ENDCOLLECTIVE ;  /* 0x000000000000791b */ /* 0x01ffe20003800000 */
.L_x_249:
[----:B------:R-:W-:Y:S05]  /*ea00*/  BSYNC B0 ;  /* 0x0000000000007941 */ /* 0x000fea0003800000 */
.L_x_248:
        /* <DEDUP_REMOVED lines=8> */
.L_x_250:
[----:B------:R-:W-:Y:S02]  /*ea90*/  MOV R244, R248 ;  /* 0x000000f800f47202 */ /* 0x000fe40000000f00 */
[----:B------:R-:W-:-:S07]  /*eaa0*/  MOV R77, R228 ;  /* 0x000000e4004d7202 */ /* 0x000fce0000000f00 */
[----:B------:R-:W-:Y:S05]  /*eab0*/  WARPSYNC.COLLECTIVE R79, `(.L_x_251) ;  /* 0x000000004f087348 */ /* 0x000fea0003c00000 */
[----:B------:R0:W1:Y:S02]  /*eac0*/  SHFL.DOWN P2, R228, R244, R245, R250 ;  /* 0x080000f5f4e47389 */ /* 0x00006400000400fa */
[----:B01----:R-:W-:Y:S01]  /*ead0*/  ENDCOLLECTIVE ;  /* 0x000000000000791b */ /* 0x003fe20003800000 */
.L_x_251:
[----:B------:R-:W-:Y:S02]  /*eae0*/  MOV R244, R252 ;  /* 0x000000fc00f47202 */ /* 0x000fe40000000f00 */
[----:B------:R-:W-:-:S07]  /*eaf0*/  MOV R78, R228 ;  /* 0x000000e4004e7202 */ /* 0x000fce0000000f00 */
[----:B------:R-:W-:Y:S05]  /*eb00*/  WARPSYNC.COLLECTIVE R79, `(.L_x_252) ;  /* 0x000000004f087348 */ /* 0x000fea0003c00000 */
[----:B------:R0:W1:Y:S02]  /*eb10*/  SHFL.DOWN P2, R228, R244, R245, R250 ;  /* 0x080000f5f4e47389 */ /* 0x00006400000400fa */
[----:B01----:R-:W-:Y:S01]  /*eb20*/  ENDCOLLECTIVE ;  /* 0x000000000000791b */ /* 0x003fe20003800000 */
.L_x_252:
[----:B------:R-:W-:Y:S05]  /*eb30*/  BRA `(.L_x_253) ;  /* 0xffffffa000647947 */ /* 0x000fea000383ffff */
.L_x_164:
        /* <DEDUP_REMOVED lines=8> */
.L_x_255:
[----:B------:R-:W-:Y:S05]  /*ebc0*/  BSYNC B0 ;  /* 0x0000000000007941 */ /* 0x000fea0003800000 */
.L_x_254:
[----:B------:R-:W-:Y:S01]  /*ebd0*/  HFMA2.MMA R77, -RZ, RZ, 0, 0 ;  /* 0x00000000ff4d7435 */ /* 0x000fe200000001ff */
[----:B------:R-:W-:Y:S01]  /*ebe0*/  MOV R78, R247 ;  /* 0x000000f7004e7202 */ /* 0x000fe20000000f00 */
[----:B------:R-:W-:Y:S01]  /*ebf0*/  HFMA2.MMA R245, -RZ, RZ, 0, 5.9604644775390625e-08 ;  /* 0x00000001fff57435 */ /* 0x000fe200000001ff */
[----:B------:R-:W-:Y:S02]  /*ec00*/  MOV R76, 0x1f ;  /* 0x0000001f004c7802 */ /* 0x000fe40000000f00 */
[----:B------:R-:W-:Y:S02]  /*ec10*/  MOV R79, 0xffffffff ;  /* 0xffffffff004f7802 */ /* 0x000fe40000000f00 */
[----:B------:R-:W-:Y:S02]  /*ec20*/  MOV R249, R228 ;  /* 0x000000e400f97202 */ /* 0x000fe40000000f00 */
[----:B------:R-:W-:-:S07]  /*ec30*/  MOV R244, R246 ;  /* 0x000000f600f47202 */ /* 0x000fce0000000f00 */
[----:B------:R-:W-:Y:S05]  /*ec40*/  WARPSYNC.COLLECTIVE R79, `(.L_x_256) ;  /* 0x000000004f087348 */ /* 0x000fea0003c00000 */
[----:B------:R0:W1:Y:S02]  /*ec50*/  SHFL.IDX P0, R228, R78, R77, R76 ;  /* 0x0000004d4ee47389 */ /* 0x000064000000004c */
[----:B01----:R-:W-:Y:S01]  /*ec60*/  ENDCOLLECTIVE ;  /* 0x000000000000791b */ /* 0x003fe20003800000 */
.L_x_256:
[----:B------:R-:W-:Y:S02]  /*ec70*/  MOV R250, 0x1f ;  /* 0x0000001f00fa7802 */ /* 0x000fe40000000f00 */
[----:B------:R-:W-:Y:S02]  /*ec80*/  MOV R78, R248 ;  /* 0x000000f8004e7202 */ /* 0x000fe40000000f00 */
[----:B------:R-:W-:-:S07]  /*ec90*/  MOV R251, R228 ;  /* 0x000000e400fb7202 */ /* 0x000fce0000000f00 */
[----:B------:R-:W-:Y:S05]  /*eca0*/  WARPSYNC.COLLECTIVE R79, `(.L_x_257) ;  /* 0x000000004f087348 */ /* 0x000fea0003c00000 */
[----:B------:R0:W1:Y:S02]  /*ecb0*/  SHFL.IDX P0, R228, R78, R77, R76 ;  /* 0x0000004d4ee47389 */ /* 0x000064000000004c */
[----:B01----:R-:W-:Y:S01]  /*ecc0*/  ENDCOLLECTIVE ;  /* 0x000000000000791b */ /* 0x003fe20003800000 */
.L_x_257:
[-C--:B------:R-:W-:Y:S01]  /*ecd0*/  FMUL.FTZ R233, R63, R251.reuse ;  /* 0x000000fb3fe97220 */ /* 0x080fe20000410000 */
[----:B------:R-:W-:-:S03]  /*ece0*/  FMUL.FTZ R234, R62, R251 ;  /* 0x000000fb3eea7220 */ /* 0x000fc60000410000 */
[-C--:B------:R-:W-:Y:S01]  /*ecf0*/  FFMA.FTZ R233, R62, R249.reuse, -R233 ;  /* 0x000000f93ee97223 */ /* 0x080fe200000108e9 */
[----:B------:R-:W-:Y:S01]  /*ed00*/  FFMA.FTZ R234, R63, R249, R234 ;  /* 0x000000f93fea7223 */ /* 0x000fe200000100ea */
[----:B------:R-:W-:Y:S02]  /*ed10*/  MOV R78, R252 ;  /* 0x000000fc004e7202 */ /* 0x000fe40000000f00 */
[----:B------:R-:W-:-:S07]  /*ed20*/  MOV R235, R228 ;  /* 0x000000e400eb7202 */ /* 0x000fce0000000f00 */
[----:B------:R-:W-:Y:S05]  /*ed30*/  WARPSYNC.COLLECTIVE R79, `(.L_x_258) ;  /* 0x000000004f087348 */ /* 0x000fea0003c00000 */
[----:B------:R0:W1:Y:S02]  /*ed40*/  SHFL.IDX P0, R228, R78, R77, R76 ;  /* 0x0000004d4ee47389 */ /* 0x000064000000004c */
[----:B01----:R-:W-:Y:S01]  /*ed50*/  ENDCOLLECTIVE ;  /* 0x000000000000791b */ /* 0x003fe20003800000 */
.L_x_258:
[----:B------:R-:W-:Y:S02]  /*ed60*/  MOV R78, R60 ;  /* 0x0000003c004e7202 */ /* 0x000fe40000000f00 */
[----:B------:R-:W-:-:S07]  /*ed70*/  MOV R236, R228 ;  /* 0x000000e400ec7202 */ /* 0x000fce0000000f00 */
[----:B------:R-:W-:Y:S05]  /*ed80*/  WARPSYNC.COLLECTIVE R79, `(.L_x_259) ;  /* 0x000000004f087348 */ /* 0x000fea0003c00000 */
[----:B------:R0:W1:Y:S02]  /*ed90*/  SHFL.DOWN P2, R228, R244, R245, R250 ;  /* 0x080000f5f4e47389 */ /* 0x00006400000400fa */
[----:B01----:R-:W-:Y:S01]  /*eda0*/  ENDCOLLECTIVE ;  /* 0x000000000000791b */ /* 0x003fe20003800000 */
.L_x_259:
[----:B------:R-:W-:Y:S02]  /*edb0*/  MOV R244, R247 ;  /* 0x000000f700f47202 */ /* 0x000fe40000000f00 */
[----:B------:R-:W-:-:S07]  /*edc0*/  MOV R246, R228 ;  /* 0x000000e400f67202 */ /* 0x000fce0000000f00 */
[----:B------:R-:W-:Y:S05]  /*edd0*/  WARPSYNC.COLLECTIVE R79, `(.L_x_260) ;  /* 0x000000004f087348 */ /* 0x000fea0003c00000 */
[----:B------:R0:W1:Y:S02]  /*ede0*/  SHFL.DOWN P2, R228, R244, R245, R250 ;  /* 0x080000f5f4e47389 */ /* 0x00006400000400fa */
[----:B01----:R-:W-:Y:S01]  /*edf0*/  ENDCOLLECTIVE ;  /* 0x000000000000791b */ /* 0x003fe20003800000 */
.L_x_260:
[----:B------:R-:W-:Y:S02]  /*ee00*/  MOV R244, R248 ;  /* 0x000000f800f47202 */ /* 0x000fe40000000f00 */
[----:B------:R-:W-:-:S07]  /*ee10*/  MOV R247, R228 ;  /* 0x000000e400f77202 */ /* 0x000fce0000000f00 */
[----:B------:R-:W-:Y:S05]  /*ee20*/  WARPSYNC.COLLECTIVE R79, `(.L_x_261) ;  /* 0x000000004f087348 */ /* 0x000fea0003c00000 */
[----:B------:R0:W1:Y:S02]  /*ee30*/  SHFL.DOWN P2, R228, R244, R245, R250 ;  /* 0x080000f5f4e47389 */ /* 0x00006400000400fa */
[----:B01----:R-:W-:Y:S01]  /*ee40*/  ENDCOLLECTIVE ;  /* 0x000000000000791b */ /* 0x003fe20003800000 */
.L_x_261:
[----:B------:R-:W-:Y:S02]  /*ee50*/  MOV R244, R252 ;  /* 0x000000fc00f47202 */ /* 0x000fe40000000f00 */
[----:B------:R-:W-:-:S07]  /*ee60*/  MOV R248, R228 ;  /* 0x000000e400f87202 */ /* 0x000fce0000000f00 */
[----:B------:R-:W-:Y:S05]  /*ee70*/  WARPSYNC.COLLECTIVE R79, `(.L_x_262) ;  /* 0x000000004f087348 */ /* 0x000fea0003c00000 */
[----:B------:R0:W1:Y:S02]  /*ee80*/  SHFL.DOWN P2, R228, R244, R245, R250 ;  /* 0x080000f5f4e47389 */ /* 0x00006400000400fa */
[----:B01----:R-:W-:Y:S01]  /*ee90*/  ENDCOLLECTIVE ;  /* 0x000000000000791b */ /* 0x003fe20003800000 */
.L_x_262:
[----:B------:R-:W-:-:S07]  /*eea0*/  MOV R244, R228 ;  /* 0x000000e400f47202 */ /* 0x000fce0000000f00 */
[----:B------:R-:W-:Y:S05]  /*eeb0*/  WARPSYNC.COLLECTIVE R79, `(.L_x_263) ;  /* 0x000000004f087348 */ /* 0x000fea0003c00000 */
[----:B------:R0:W1:Y:S02]  /*eec0*/  SHFL.IDX P0, R228, R78, R77, R76 ;  /* 0x0000004d4ee47389 */ /* 0x000064000000004c */
[----:B01----:R-:W-:Y:S01]  /*eed0*/  ENDCOLLECTIVE ;  /* 0x000000000000791b */ /* 0x003fe20003800000 */
.L_x_263:
[----:B------:R-:W-:Y:S02]  /*eee0*/  MOV R78, R61 ;  /* 0x0000003d004e7202 */ /* 0x000fe40000000f00 */
[----:B------:R-:W-:-:S07]  /*eef0*/  MOV R252, R228 ;  /* 0x000000e400fc7202 */ /* 0x000fce0000000f00 */
[----:B------:R-:W-:Y:S05]  /*ef00*/  WARPSYNC.COLLECTIVE R79, `(.L_x_264) ;  /* 0x000000004f087348 */ /* 0x000fea0003c00000 */
[----:B------:R0:W1:Y:S02]  /*ef10*/  SHFL.IDX P0, R228, R78, R77, R76 ;  /* 0x0000004d4ee47389 */ /* 0x000064000000004c */
[----:B01----:R-:W-:Y:S01]  /*ef20*/  ENDCOLLECTIVE ;  /* 0x000000000000791b */ /* 0x003fe20003800000 */
.L_x_264:
[----:B------:R-:W-:Y:S02]  /*ef30*/  MOV R78, R62 ;  /* 0x0000003e004e7202 */ /* 0x000fe40000000f00 */
[----:B------:R-:W-:-:S07]  /*ef40*/  MOV R250, R228 ;  /* 0x000000e400fa7202 */ /* 0x000fce0000000f00 */
[----:B------:R-:W-:Y:S05]  /*ef50*/  WARPSYNC.COLLECTIVE R79, `(.L_x_265) ;  /* 0x000000004f087348 */ /* 0x000fea0003c00000 */
[----:B------:R0:W1:Y:S02]  /*ef60*/  SHFL.IDX P0, R228, R78, R77, R76 ;  /* 0x0000004d4ee47389 */ /* 0x000064000000004c */
[----:B01----:R-:W-:Y:S01]  /*ef70*/  ENDCOLLECTIVE ;  /* 0x000000000000791b */ /* 0x003fe20003800000 */
.L_x_265:
[----:B------:R-:W-:Y:S02]  /*ef80*/  MOV R78, R63 ;  /* 0x0000003f004e7202 */ /* 0x000fe40000000f00 */
[----:B------:R-:W-:-:S07]  /*ef90*/  MOV R245, R228 ;  /* 0x000000e400f57202 */ /* 0x000fce0000000f00 */
[----:B------:R-:W-:Y:S05]  /*efa0*/  WARPSYNC.COLLECTIVE R79, `(.L_x_266) ;  /* 0x000000004f087348 */ /* 0x000fea0003c00000 */
[----:B------:R0:W1:Y:S02]  /*efb0*/  SHFL.IDX P0, R228, R78, R77, R76 ;  /* 0x0000004d4ee47389 */ /* 0x000064000000004c */
[----:B01----:R-:W-:Y:S01]  /*efc0*/  ENDCOLLECTIVE ;  /* 0x000000000000791b */ /* 0x003fe20003800000 */
.L_x_266:
[----:B------:R-:W-:Y:S01]  /*efd0*/  MOV R79, R228 ;  /* 0x000000e4004f7202 */ /* 0x000fe20000000f00 */
[-C--:B------:R-:W-:Y:S01]  /*efe0*/  FMUL.FTZ R228, R61, R251.reuse ;  /* 0x000000fb3de47220 */ /* 0x080fe20000410000 */
[----:B------:R-:W-:Y:S01]  /*eff0*/  FMUL.FTZ R251, R60, R251 ;  /* 0x000000fb3cfb7220 */ /* 0x000fe20000410000 */
[----:B------:R-:W-:Y:S06]  /*f000*/  BRA `(.L_x_267) ;  /* 0xffffff9c00b87947 */ /* 0x000fec000383ffff */
.L_x_268:
        /* <DEDUP_REMOVED lines=15> */
.L_x_18901:


//--------------------- .text._Z25selective_scan_bwd_kernelI32Selective_Scan_bwd_kernel_traitsILi128ELi16ELb0ELb0ELb0ELb1ELb0EN3c104HalfENS1_7complexIfEEEEv12SSMParamsBwd --------------------------
	.section	.text._Z25selective_scan_bwd_kernelI32Selective_Scan_bwd_kernel_traitsILi128ELi16ELb0ELb0ELb0ELb1ELb0EN3c104HalfENS1_7complexIfEEEEv12SSMParamsBwd,"ax",@progbits
	.align	128
        .global         _Z25selective_scan_bwd_kernelI32Selective_Scan_bwd_kernel_traitsILi128ELi16ELb0ELb0ELb0ELb1ELb0EN3c104HalfENS1_7complexIfEEEEv12SSMParamsBwd
        .type           _Z25selective_scan_bwd_kernelI32Selective_Scan_bwd_kernel_traitsILi128ELi16ELb0ELb0ELb0ELb1ELb0EN3c104HalfENS1_7complexIfEEEEv12SSMParamsBwd,@function
        .size           _Z25selective_scan_bwd_kernelI32Selective_Scan_bwd_kernel_traitsILi128ELi16ELb0ELb0ELb0ELb1ELb0EN3c104HalfENS1_7complexIfEEEEv12SSMParamsBwd,(.L_x_18902 - _Z25selective_scan_bwd_kernelI32Selective_Scan_bwd_kernel_traitsILi128ELi16ELb0ELb0ELb0ELb1ELb0EN3c104HalfENS1_7complexIfEEEEv12SSMParamsBwd)
        .other          _Z25selective_scan_bwd_kernelI32Selective_Scan_bwd_kernel_traitsILi128ELi16ELb0ELb0ELb0ELb1ELb0EN3c104HalfENS1_7complexIfEEEEv12SSMParamsBwd,@"STO_CUDA_ENTRY STV_DEFAULT"
_Z25selective_scan_bwd_kernelI32Selective_Scan_bwd_kernel_traitsILi128ELi16ELb0ELb0ELb0ELb1ELb0EN3c104HalfENS1_7complexIfEEEEv12SSMParamsBwd:
.text._Z25selective_scan_bwd_kernelI32Selective_Scan_bwd_kernel_traitsILi128ELi16ELb0ELb0ELb0ELb1ELb0EN3c104HalfENS1_7complexIfEEEEv12SSMParamsBwd:
        /* <DEDUP_REMOVED lines=118> */
.L_x_338:
        /* <DEDUP_REMOVED lines=75> */
[----:B------:R-:W-:-:S02]  /*0c10*/  ISETP.GE.AND P2, PT, R20, UR7, PT ;  /* 0x0000000714007c0c */ /* 0x000fc4000bf46270 */
[----:B------:R-:W-:Y:S02]  /*0c20*/  IADD3 R20, R0, R127, RZ ;  /* 0x0000007f00147210 */ /* 0x000fe40007ffe0ff */
[----:B------:R-:W-:Y:S02]  /*0c30*/  ISETP.GE.AND P4, PT, R25, UR7, PT ;  /* 0x0000000719007c0c */ /* 0x000fe4000bf86270 */
[----:B------:R-:W-:Y:S02]  /*0c40*/  ISETP.GE.AND P0, PT, R27, UR7, PT ;  /* 0x000000071b007c0c */ /* 0x000fe4000bf06270 */
[C---:B------:R-:W-:Y:S02]  /*0c50*/  IADD3 R25, R20.reuse, 0x20, RZ ;  /* 0x0000002014197810 */ /* 0x040fe40007ffe0ff */
[----:B------:R-:W-:Y:S02]  /*0c60*/  IADD3 R27, R20, 0x40, RZ ;  /* 0x00000040141b7810 */ /* 0x000fe40007ffe0ff */
[----:B------:R-:W-:-:S02]  /*0c70*/  ISETP.GE.AND P5, PT, R23, UR7, PT ;  /* 0x0000000717007c0c */ /* 0x000fc4000bfa6270 */
[C---:B0-----:R-:W-:Y:S02]  /*0c80*/  IADD3 R3, R20.reuse, 0x60, RZ ;  /* 0x0000006014037810 */ /* 0x041fe40007ffe0ff */
[CC--:B------:R-:W-:Y:S02]  /*0c90*/  LEA.HI.SX32 R23, R20.reuse, R20.reuse, 0x1b ;  /* 0x0000001414177211 */ /* 0x0c0fe400078fdaff */
[C---:B------:R-:W-:Y:S02]  /*0ca0*/  IADD3 R29, R20.reuse, 0x80, RZ ;  /* 0x00000080141d7810 */ /* 0x040fe40007ffe0ff */
[C---:B------:R-:W-:Y:S02]  /*0cb0*/  IADD3 R31, R20.reuse, 0xa0, RZ ;  /* 0x000000a0141f7810 */ /* 0x040fe40007ffe0ff */
[----:B------:R-:W-:Y:S02]  /*0cc0*/  LEA.HI.SX32 R25, R25, R20, 0x1b ;  /* 0x0000001419197211 */ /* 0x000fe400078fdaff */
[----:B------:R-:W-:-:S02]  /*0cd0*/  IADD3 R33, R20, 0xc0, RZ ;  /* 0x000000c014217810 */ /* 0x000fc40007ffe0ff */
[-C--:B------:R-:W-:Y:S02]  /*0ce0*/  LEA.HI.SX32 R27, R27, R20.reuse, 0x1b ;  /* 0x000000141b1b7211 */ /* 0x080fe400078fdaff */
[C---:B------:R-:W-:Y:S02]  /*0cf0*/  IADD3 R35, R20.reuse, 0xe0, RZ ;  /* 0x000000e014237810 */ /* 0x040fe40007ffe0ff */
[----:B------:R-:W-:Y:S02]  /*0d00*/  LEA.HI.SX32 R3, R3, R20, 0x1b ;  /* 0x0000001403037211 */ /* 0x000fe400078fdaff */
[----:B------:R-:W-:Y:S02]  /*0d10*/  IADD3 R37, R20, 0x100, RZ ;  /* 0x0000010014257810 */ /* 0x000fe40007ffe0ff */
[----:B------:R-:W-:Y:S02]  /*0d20*/  LEA R124, R23, R126, 0x1 ;  /* 0x0000007e177c7211 */ /* 0x000fe400078e08ff */
[----:B------:R-:W-:-:S02]  /*0d30*/  LEA.HI.SX32 R29, R29, R20, 0x1b ;  /* 0x000000141d1d7211 */ /* 0x000fc400078fdaff */
[C---:B------:R-:W-:Y:S02]  /*0d40*/  IADD3 R39, R20.reuse, 0x120, RZ ;  /* 0x0000012014277810 */ /* 0x040fe40007ffe0ff */
[----:B------:R-:W-:Y:S02]  /*0d50*/  LEA.HI.SX32 R31, R31, R20, 0x1b ;  /* 0x000000141f1f7211 */ /* 0x000fe400078fdaff */
[----:B------:R-:W-:Y:S02]  /*0d60*/  LEA R123, R25, R126, 0x1 ;  /* 0x0000007e197b7211 */ /* 0x000fe400078e08ff */
[----:B------:R-:W-:Y:S02]  /*0d70*/  IADD3 R41, R20, 0x140, RZ ;  /* 0x0000014014297810 */ /* 0x000fe40007ffe0ff */
[----:B------:R-:W-:Y:S02]  /*0d80*/  LEA.HI.SX32 R33, R33, R20, 0x1b ;  /* 0x0000001421217211 */ /* 0x000fe400078fdaff */
[----:B------:R-:W-:-:S02]  /*0d90*/  LEA R122, R27, R126, 0x1 ;  /* 0x0000007e1b7a7211 */ /* 0x000fc400078e08ff */
        /* <DEDUP_REMOVED lines=12> */
[----:B------:R-:W-:Y:S02]  /*0e60*/  IADD3 R51, R20, 0x1e0, RZ ;  /* 0x000001e014337810 */ /* 0x000fe40007ffe0ff */
[----:B------:R-:W-:Y:S02]  /*0e70*/  LEA.HI.SX32 R43, R43, R20, 0x1b ;  /* 0x000000142b2b7211 */ /* 0x000fe400078fdaff */
[----:B------:R-:W-:Y:S02]  /*0e80*/  LEA R117, R35, R126, 0x1 ;  /* 0x0000007e23757211 */ /* 0x000fe400078e08ff */
[----:B------:R-:W-:Y:S02]  /*0e90*/  LEA.HI.SX32 R45, R45, R20, 0x1b ;  /* 0x000000142d2d7211 */ /* 0x000fe400078fdaff */
[----:B------:R-:W-:Y:S02]  /*0ea0*/  LEA R116, R37, R126, 0x1 ;  /* 0x0000007e25747211 */ /* 0x000fe400078e08ff */
[----:B------:R-:W-:-:S02]  /*0eb0*/  LEA.HI.SX32 R47, R47, R20, 0x1b ;  /* 0x000000142f2f7211 */ /* 0x000fc400078fdaff */
[----:B------:R-:W-:Y:S02]  /*0ec0*/  LEA R115, R39, R126, 0x1 ;  /* 0x0000007e27737211 */ /* 0x000fe400078e08ff */
[----:B------:R-:W-:Y:S02]  /*0ed0*/  LEA R0, R127, R0, 0x4 ;  /* 0x000000007f007211 */ /* 0x000fe400078e20ff */
[----:B------:R-:W-:Y:S02]  /*0ee0*/  LEA.HI.SX32 R49, R49, R20, 0x1b ;  /* 0x0000001431317211 */ /* 0x000fe400078fdaff */
[----:B------:R-:W-:Y:S02]  /*0ef0*/  LEA R114, R41, R126, 0x1 ;  /* 0x0000007e29727211 */ /* 0x000fe400078e08ff */
[----:B------:R-:W-:Y:S02]  /*0f00*/  LEA.HI.SX32 R51, R51, R20, 0x1b ;  /* 0x0000001433337211 */ /* 0x000fe400078fdaff */
[----:B------:R-:W-:-:S02]  /*0f10*/  LEA R113, R43, R126, 0x1 ;  /* 0x0000007e2b717211 */ /* 0x000fc400078e08ff */
[-C--:B------:R-:W-:Y:S02]  /*0f20*/  LEA R112, R45, R126.reuse, 0x1 ;  /* 0x0000007e2d707211 */ /* 0x080fe400078e08ff */
[-C--:B------:R-:W-:Y:S02]  /*0f30*/  LEA R109, R47, R126.reuse, 0x1 ;  /* 0x0000007e2f6d7211 */ /* 0x080fe400078e08ff */
[-C--:B------:R-:W-:Y:S02]  /*0f40*/  LEA R108, R49, R126.reuse, 0x1 ;  /* 0x0000007e316c7211 */ /* 0x080fe400078e08ff */
[----:B------:R-:W-:Y:S02]  /*0f50*/  LEA R107, R51, R126, 0x1 ;  /* 0x0000007e336b7211 */ /* 0x000fe400078e08ff */
[----:B------:R-:W-:Y:S02]  /*0f60*/  MOV R2, UR14 ;  /* 0x0000000e00027c02 */ /* 0x000fe40008000f00 */
[----:B------:R-:W-:-:S02]  /*0f70*/  MOV R3, UR15 ;  /* 0x0000000f00037c02 */ /* 0x000fc40008000f00 */
[----:B------:R-:W-:Y:S02]  /*0f80*/  P2R R32, PR, RZ, 0x1 ;  /* 0x00000001ff207803 */ /* 0x000fe40000000000 */
[----:B------:R-:W-:Y:S02]  /*0f90*/  ISETP.GE.AND P1, PT, R7, UR7, PT ;  /* 0x0000000707007c0c */ /* 0x000fe4000bf26270 */
[----:B------:R-:W-:Y:S02]  /*0fa0*/  ISETP.GE.AND P3, PT, R22, UR7, PT ;  /* 0x0000000716007c0c */ /* 0x000fe4000bf66270 */
[----:B------:R-:W-:Y:S02]  /*0fb0*/  ISETP.GE.AND P6, PT, R24, UR7, PT ;  /* 0x0000000718007c0c */ /* 0x000fe4000bfc6270 */
[----:B------:R-:W-:Y:S02]  /*0fc0*/  P2R R22, PR, RZ, 0x4 ;  /* 0x00000004ff167803 */ /* 0x000fe40000000000 */
[----:B------:R-:W-:-:S02]  /*0fd0*/  P2R R24, PR, RZ, 0x8 ;  /* 0x00000008ff187803 */ /* 0x000fc40000000000 */
[----:B------:R-:W-:Y:S02]  /*0fe0*/  P2R R30, PR, RZ, 0x10 ;  /* 0x00000010ff1e7803 */ /* 0x000fe40000000000 */
[----:B------:R-:W-:Y:S02]  /*0ff0*/  P2R R26, PR, RZ, 0x20 ;  /* 0x00000020ff1a7803 */ /* 0x000fe40000000000 */
[----:B------:R-:W-:Y:S02]  /*1000*/  P2R R28, PR, RZ, 0x40 ;  /* 0x00000040ff1c7803 */ /* 0x000fe40000000000 */
[----:B------:R-:W-:Y:S02]  /*1010*/  PRMT R23, RZ, 0x7610, R23 ;  /* 0x00007610ff177816 */ /* 0x000fe40000000017 */
[----:B------:R-:W-:Y:S02]  /*1020*/  PRMT R20, RZ, 0x7610, R20 ;  /* 0x00007610ff147816 */ /* 0x000fe40000000014 */
[----:B------:R-:W-:Y:S01]  /*1030*/  PRMT R25, RZ, 0x7610, R25 ;  /* 0x00007610ff197816 */ /* 0x000fe20000000019 */
[----:B--2---:R-:W-:Y:S04]  /*1040*/  STS.U16 [R124], R5 ;  /* 0x000000057c007388 */ /* 0x004fe80000000400 */
[----:B---3--:R-:W-:Y:S04]  /*1050*/  STS.U16 [R123+0x40], R4 ;  /* 0x000040047b007388 */ /* 0x008fe80000000400 */
[----:B----4-:R0:W-:Y:S04]  /*1060*/  STS.U16 [R122+0x80], R9 ;  /* 0x000080097a007388 */ /* 0x0101e80000000400 */
[----:B-----5:R-:W-:Y:S04]  /*1070*/  STS.U16 [R121+0xc0], R6 ;  /* 0x0000c00679007388 */ /* 0x020fe80000000400 */
[----:B------:R-:W-:Y:S04]  /*1080*/  STS.U16 [R120+0x100], R11 ;  /* 0x0001000b78007388 */ /* 0x000fe80000000400 */
[----:B------:R-:W-:Y:S01]  /*1090*/  STS.U16 [R119+0x140], R8 ;  /* 0x0001400877007388 */ /* 0x000fe20000000400 */
[----:B0-----:R-:W-:-:S03]  /*10a0*/  LEA.HI.SX32 R9, R0, R0, 0x1b ;  /* 0x0000000000097211 */ /* 0x001fc600078fdaff */
[----:B------:R-:W-:Y:S04]  /*10b0*/  STS.U16 [R118+0x180], R13 ;  /* 0x0001800d76007388 */ /* 0x000fe80000000400 */
[----:B------:R-:W-:Y:S04]  /*10c0*/  STS.U16 [R117+0x1c0], R10 ;  /* 0x0001c00a75007388 */ /* 0x000fe80000000400 */
[----:B------:R-:W-:Y:S01]  /*10d0*/  STS.U16 [R116+0x200], R15 ;  /* 0x0002000f74007388 */ /* 0x000fe20000000400 */
[----:B------:R-:W-:-:S03]  /*10e0*/  LEA R106, R9, R126, 0x1 ;  /* 0x0000007e096a7211 */ /* 0x000fc600078e08ff */
        /* <DEDUP_REMOVED lines=8> */
[----:B------:R-:W5:Y:S04]  /*1170*/  LDS.U16 R105, [R106] ;  /* 0x000000006a697984 */ /* 0x000f680000000400 */
        /* <DEDUP_REMOVED lines=15> */
[----:B0-----:R-:W-:Y:S01]  /*1270*/  PRMT R17, RZ, 0x7610, R17 ;  /* 0x00007610ff117816 */ /* 0x001fe20000000011 */
[----:B------:R-:W-:Y:S01]  /*1280*/  IMAD.WIDE R4, R7, 0x2, R2 ;  /* 0x0000000207047825 */ /* 0x000fe200078e0202 */
[----:B------:R-:W-:Y:S01]  /*1290*/  BAR.SYNC.DEFER_BLOCKING 0x0 ;  /* 0x0000000000007b1d */ /* 0x000fe20000010000 */
[----:B-1----:R-:W-:-:S05]  /*12a0*/  PRMT R14, RZ, 0x7610, R14 ;  /* 0x00007610ff0e7816 */ /* 0x002fca000000000e */
[----:B------:R-:W5:Y:S01]  /*12b0*/  @!P0 LDG.E.U16 R17, desc[UR18][R4.64+0x180] ;  /* 0x0001801204118981 */ /* 0x000f62000c1e1500 */
[----:B------:R-:W-:-:S04]  /*12c0*/  ISETP.GE.AND P0, PT, R34, UR7, PT ;  /* 0x0000000722007c0c */ /* 0x000fc8000bf06270 */
[----:B------:R-:W-:-:S09]  /*12d0*/  P2R R3, PR, RZ, 0x1 ;  /* 0x00000001ff037803 */ /* 0x000fd20000000000 */
[----:B------:R-:W5:Y:S01]  /*12e0*/  @!P0 LDG.E.U16 R14, desc[UR18][R4.64+0x1c0] ;  /* 0x0001c012040e8981 */ /* 0x000f62000c1e1500 */
[----:B------:R-:W-:Y:S02]  /*12f0*/  ISETP.GE.AND P0, PT, R36, UR7, PT ;  /* 0x0000000724007c0c */ /* 0x000fe4000bf06270 */
[----:B--2---:R-:W-:Y:S02]  /*1300*/  PRMT R19, RZ, 0x7610, R19 ;  /* 0x00007610ff137816 */ /* 0x004fe40000000013 */
[----:B------:R-:W-:Y:S02]  /*1310*/  PRMT R11, RZ, 0x7610, R11 ;  /* 0x00007610ff0b7816 */ /* 0x000fe4000000000b */
[----:B------:R-:W-:Y:S02]  /*1320*/  PRMT R8, RZ, 0x7610, R8 ;  /* 0x00007610ff087816 */ /* 0x000fe40000000008 */
[----:B------:R-:W-:Y:S02]  /*1330*/  PRMT R13, RZ, 0x7610, R13 ;  /* 0x00007610ff0d7816 */ /* 0x000fe4000000000d */
[----:B------:R-:W-:Y:S01]  /*1340*/  PRMT R12, RZ, 0x7610, R12 ;  /* 0x00007610ff0c7816 */ /* 0x000fe2000000000c */
[----:B------:R-:W2:Y:S01]  /*1350*/  @!P1 LDG.E.U16 R11, desc[UR18][R4.64] ;  /* 0x00000012040b9981 */ /* 0x000ea2000c1e1500 */
[----:B------:R-:W-:-:S02]  /*1360*/  PRMT R10, RZ, 0x7610, R10 ;  /* 0x00007610ff0a7816 */ /* 0x000fc4000000000a */
[----:B------:R-:W-:Y:S01]  /*1370*/  PRMT R15, RZ, 0x7610, R15 ;  /* 0x00007610ff0f7816 */ /* 0x000fe2000000000f */
[----:B------:R-:W2:Y:S01]  /*1380*/  @!P0 LDG.E.U16 R19, desc[UR18][R4.64+0x200] ;  /* 0x0002001204138981 */ /* 0x000ea2000c1e1500 */
[----:B------:R-:W-:Y:S02]  /*1390*/  P2R R6, PR, RZ, 0x1 ;  /* 0x00000001ff067803 */ /* 0x000fe40000000000 */
[----:B------:R-:W-:Y:S01]  /*13a0*/  P2R R2, PR, RZ, 0x2 ;  /* 0x00000002ff027803 */ /* 0x000fe20000000000 */
[----:B------:R-:W2:Y:S01]  /*13b0*/  @!P2 LDG.E.U16 R8, desc[UR18][R4.64+0x40] ;  /* 0x000040120408a981 */ /* 0x000ea2000c1e1500 */
[----:B------:R-:W-:Y:S02]  /*13c0*/  ISETP.GE.AND P0, PT, R38, UR7, PT ;  /* 0x0000000726007c0c */ /* 0x000fe4000bf06270 */
[----:B------:R-:W-:Y:S01]  /*13d0*/  ISETP.GE.AND P1, PT, R40, UR7, PT ;  /* 0x0000000728007c0c */ /* 0x000fe2000bf26270 */
[----:B------:R-:W2:Y:S01]  /*13e0*/  @!P3 LDG.E.U16 R13, desc[UR18][R4.64+0x80] ;  /* 0x00008012040db981 */ /* 0x000ea2000c1e1500 */
[----:B------:R-:W-:-:S02]  /*13f0*/  ISETP.GE.AND P2, PT, R42, UR7, PT ;  /* 0x000000072a007c0c */ /* 0x000fc4000bf46270 */
[----:B------:R-:W-:Y:S01]  /*1400*/  ISETP.GE.AND P3, PT, R44, UR7, PT ;  /* 0x000000072c007c0c */ /* 0x000fe2000bf66270 */
[----:B------:R-:W2:Y:S01]  /*1410*/  @!P4 LDG.E.U16 R12, desc[UR18][R4.64+0x140] ;  /* 0x00014012040cc981 */ /* 0x000ea2000c1e1500 */
[----:B------:R-:W-:-:S03]  /*1420*/  ISETP.GE.AND P4, PT, R46, UR7, PT ;  /* 0x000000072e007c0c */ /* 0x000fc6000bf86270 */
[----:B------:R-:W2:Y:S01]  /*1430*/  @!P5 LDG.E.U16 R10, desc[UR18][R4.64+0xc0] ;  /* 0x0000c012040ad981 */ /* 0x000ea2000c1e1500 */
[----:B------:R-:W-:-:S03]  /*1440*/  ISETP.GE.AND P5, PT, R48, UR7, PT ;  /* 0x0000000730007c0c */ /* 0x000fc6000bfa6270 */
[----:B------:R-:W2:Y:S01]  /*1450*/  @!P6 LDG.E.U16 R15, desc[UR18][R4.64+0x100] ;  /* 0x00010012040fe981 */ /* 0x000ea2000c1e1500 */
[----:B------:R-:W-:Y:S02]  /*1460*/  ISETP.GE.AND P6, PT, R50, UR7, PT ;  /* 0x0000000732007c0c */ /* 0x000fe4000bfc6270 */
[----:B---3--:R-:W-:Y:S01]  /*1470*/  PRMT R16, RZ, 0x7610, R16 ;  /* 0x00007610ff107816 */ /* 0x008fe20000000010 */
[----:B------:R-:W3:Y:S01]  /*1480*/  @!P3 LDG.E.U16 R23, desc[UR18][R4.64+0x300] ;  /* 0x000300120417b981 */ /* 0x000ee2000c1e1500 */
[----:B----4-:R-:W-:Y:S02]  /*1490*/  PRMT R21, RZ, 0x7610, R21 ;  /* 0x00007610ff157816 */ /* 0x010fe40000000015 */
[----:B-----5:R-:W-:Y:S01]  /*14a0*/  PRMT R18, RZ, 0x7610, R18 ;  /* 0x00007610ff127816 */ /* 0x020fe20000000012 */
[----:B------:R-:W4:Y:S01]  /*14b0*/  @!P4 LDG.E.U16 R20, desc[UR18][R4.64+0x340] ;  /* 0x000340120414c981 */ /* 0x000f22000c1e1500 */
[----:B------:R-:W-:-:S03]  /*14c0*/  PRMT R0, RZ, 0x7610, R0 ;  /* 0x00007610ff007816 */ /* 0x000fc60000000000 */
[----:B------:R-:W5:Y:S04]  /*14d0*/  @!P0 LDG.E.U16 R16, desc[UR18][R4.64+0x240] ;  /* 0x0002401204108981 */ /* 0x000f68000c1e1500 */
[----:B------:R-:W3:Y:S04]  /*14e0*/  @!P1 LDG.E.U16 R21, desc[UR18][R4.64+0x280] ;  /* 0x0002801204159981 */ /* 0x000ee8000c1e1500 */
[----:B------:R-:W4:Y:S04]  /*14f0*/  @!P2 LDG.E.U16 R18, desc[UR18][R4.64+0x2c0] ;  /* 0x0002c0120412a981 */ /* 0x000f28000c1e1500 */
[----:B------:R-:W4:Y:S04]  /*1500*/  @!P5 LDG.E.U16 R25, desc[UR18][R4.64+0x380] ;  /* 0x000380120419d981 */ /* 0x000f28000c1e1500 */
[----:B------:R-:W4:Y:S01]  /*1510*/  @!P6 LDG.E.U16 R0, desc[UR18][R4.64+0x3c0] ;  /* 0x0003c0120400e981 */ /* 0x000f22000c1e1500 */
[----:B------:R-:W-:-:S02]  /*1520*/  P2R R35, PR, RZ, 0x1 ;  /* 0x00000001ff237803 */ /* 0x000fc40000000000 */
[----:B------:R-:W-:-:S04]  /*1530*/  ISETP.NE.AND P0, PT, R6, RZ, PT ;  /* 0x000000ff0600720c */ /* 0x000fc80003f05270 */
[----:B------:R-:W-:Y:S02]  /*1540*/  P2R R34, PR, RZ, 0x1 ;  /* 0x00000001ff227803 */ /* 0x000fe40000000000 */
        /* <DEDUP_REMOVED lines=12> */
[----:B------:R-:W-:Y:S02]  /*1610*/  ISETP.NE.AND P0, PT, R22, RZ, PT ;  /* 0x000000ff1600720c */ /* 0x000fe40003f05270 */
[----:B------:R-:W-:Y:S02]  /*1620*/  MOV R3, UR17 ;  /* 0x0000001100037c02 */ /* 0x000fe40008000f00 */
[----:B------:R-:W-:Y:S02]  /*1630*/  P2R R27, PR, RZ, 0x1 ;  /* 0x00000001ff1b7803 */ /* 0x000fe40000000000 */
[----:B------:R-:W-:Y:S02]  /*1640*/  ISETP.NE.AND P0, PT, R2, RZ, PT ;  /* 0x000000ff0200720c */ /* 0x000fe40003f05270 */
[----:B------:R-:W-:-:S05]  /*1650*/  MOV R2, UR16 ;  /* 0x0000001000027c02 */ /* 0x000fca0008000f00 */
[----:B------:R-:W-:Y:S01]  /*1660*/  IMAD.WIDE R6, R7, 0x2, R2 ;  /* 0x0000000207067825 */ /* 0x000fe200078e0202 */
[----:B------:R-:W-:Y:S01]  /*1670*/  PRMT R3, RZ, 0x7610, R3 ;  /* 0x00007610ff037816 */ /* 0x000fe20000000003 */
[----:B--2---:R-:W-:Y:S04]  /*1680*/  STS.U16 [R124], R11 ;  /* 0x0000000b7c007388 */ /* 0x004fe80000000400 */
        /* <DEDUP_REMOVED lines=8> */
[----:B-----5:R5:W-:Y:S04]  /*1710*/  STS.U16 [R115+0x240], R16 ;  /* 0x0002401073007388 */ /* 0x020be80000000400 */
[----:B---3--:R-:W-:Y:S04]  /*1720*/  STS.U16 [R114+0x280], R21 ;  /* 0x0002801572007388 */ /* 0x008fe80000000400 */
[----:B----4-:R-:W-:Y:S04]  /*1730*/  STS.U16 [R113+0x2c0], R18 ;  /* 0x0002c01271007388 */ /* 0x010fe80000000400 */
[----:B------:R-:W-:Y:S04]  /*1740*/  STS.U16 [R112+0x300], R23 ;  /* 0x0003001770007388 */ /* 0x000fe80000000400 */
[----:B------:R-:W-:Y:S04]  /*1750*/  STS.U16 [R109+0x340], R20 ;  /* 0x000340146d007388 */ /* 0x000fe80000000400 */
[----:B------:R-:W-:Y:S04]  /*1760*/  STS.U16 [R108+0x380], R25 ;  /* 0x000380196c007388 */ /* 0x000fe80000000400 */
[----:B------:R-:W-:Y:S01]  /*1770*/  STS.U16 [R107+0x3c0], R0 ;  /* 0x0003c0006b007388 */ /* 0x000fe20000000400 */
[----:B------:R-:W-:-:S03]  /*1780*/  NOP ;  /* 0x0000000000007918 */ /* 0x000fc60000000000 */
[----:B------:R-:W3:Y:S04]  /*1790*/  LDS.U16 R5, [R106] ;  /* 0x000000006a057984 */ /* 0x000ee80000000400 */
[----:B------:R-:W-:Y:S04]  /*17a0*/  LDS.U16 R8, [R106+0x2] ;  /* 0x000002006a087984 */ /* 0x000fe80000000400 */
[----:B------:R-:W4:Y:S04]  /*17b0*/  LDS.U16 R9, [R106+0x4] ;  /* 0x000004006a097984 */ /* 0x000f280000000400 */
[----:B------:R-:W4:Y:S04]  /*17c0*/  LDS.U16 R19, [R106+0x6] ;  /* 0x000006006a137984 */ /* 0x000f280000000400 */
[----:B------:R-:W4:Y:S04]  /*17d0*/  LDS.U16 R21, [R106+0x8] ;  /* 0x000008006a157984 */ /* 0x000f280000000400 */
[----:B------:R-:W4:Y:S04]  /*17e0*/  LDS.U16 R22, [R106+0xa] ;  /* 0x00000a006a167984 */ /* 0x000f280000000400 */
        /* <DEDUP_REMOVED lines=11> */
[----:B0-----:R-:W-:-:S05]  /*18a0*/  PRMT R10, RZ, 0x7610, R10 ;  /* 0x00007610ff0a7816 */ /* 0x001fca000000000a */
[----:B------:R-:W4:Y:S01]  /*18b0*/  @!P0 LDG.E.U16 R3, desc[UR18][R6.64] ;  /* 0x0000001206038981 */ /* 0x000f22000c1e1500 */
[----:B------:R-:W-:Y:S02]  /*18c0*/  ISETP.NE.AND P0, PT, R27, RZ, PT ;  /* 0x000000ff1b00720c */ /* 0x000fe40003f05270 */
[----:B------:R-:W-:-:S11]  /*18d0*/  PRMT R11, RZ, 0x7610, R11 ;  /* 0x00007610ff0b7816 */ /* 0x000fd6000000000b */
[----:B------:R-:W4:Y:S01]  /*18e0*/  @!P0 LDG.E.U16 R10, desc[UR18][R6.64+0x40] ;  /* 0x00004012060a8981 */ /* 0x000f22000c1e1500 */
[----:B------:R-:W-:Y:S02]  /*18f0*/  ISETP.NE.AND P0, PT, R28, RZ, PT ;  /* 0x000000ff1c00720c */ /* 0x000fe40003f05270 */
[----:B-1----:R-:W-:-:S11]  /*1900*/  PRMT R12, RZ, 0x7610, R12 ;  /* 0x00007610ff0c7816 */ /* 0x002fd6000000000c */
[----:B------:R-:W4:Y:S01]  /*1910*/  @!P0 LDG.E.U16 R11, desc[UR18][R6.64+0x80] ;  /* 0x00008012060b8981 */ /* 0x000f22000c1e1500 */
[----:B------:R-:W-:Y:S02]  /*1920*/  ISETP.NE.AND P0, PT, R29, RZ, PT ;  /* 0x000000ff1d00720c */ /* 0x000fe40003f05270 */
[----:B------:R-:W-:-:S11]  /*1930*/  PRMT R13, RZ, 0x7610, R13 ;  /* 0x00007610ff0d7816 */ /* 0x000fd6000000000d */
[----:B------:R-:W4:Y:S01]  /*1940*/  @!P0 LDG.E.U16 R12, desc[UR18][R6.64+0xc0] ;  /* 0x0000c012060c8981 */ /* 0x000f22000c1e1500 */
[----:B------:R-:W-:Y:S02]  /*1950*/  ISETP.NE.AND P0, PT, R30, RZ, PT ;  /* 0x000000ff1e00720c */ /* 0x000fe40003f05270 */
[----:B--2---:R-:W-:-:S11]  /*1960*/  PRMT R14, RZ, 0x7610, R14 ;  /* 0x00007610ff0e7816 */ /* 0x004fd6000000000e */
[----:B------:R-:W2:Y:S01]  /*1970*/  @!P0 LDG.E.U16 R13, desc[UR18][R6.64+0x100] ;  /* 0x00010012060d8981 */ /* 0x000ea2000c1e1500 */
[----:B------:R-:W-:Y:S02]  /*1980*/  ISETP.NE.AND P0, PT, R31, RZ, PT ;  /* 0x000000ff1f00720c */ /* 0x000fe40003f05270 */
[----:B------:R-:W-:-:S11]  /*1990*/  PRMT R15, RZ, 0x7610, R15 ;  /* 0x00007610ff0f7816 */ /* 0x000fd6000000000f */
[----:B------:R-:W2:Y:S01]  /*19a0*/  @!P0 LDG.E.U16 R14, desc[UR18][R6.64+0x140] ;  /* 0x00014012060e8981 */ /* 0x000ea2000c1e1500 */
[----:B------:R-:W-:Y:S02]  /*19b0*/  ISETP.NE.AND P0, PT, R32, RZ, PT ;  /* 0x000000ff2000720c */ /* 0x000fe40003f05270 */
[----:B-----5:R-:W-:-:S11]  /*19c0*/  PRMT R16, RZ, 0x7610, R16 ;  /* 0x00007610ff107816 */ /* 0x020fd60000000010 */
[----:B------:R-:W5:Y:S01]  /*19d0*/  @!P0 LDG.E.U16 R15, desc[UR18][R6.64+0x180] ;  /* 0x00018012060f8981 */ /* 0x000f62000c1e1500 */
[----:B------:R-:W-:Y:S02]  /*19e0*/  ISETP.NE.AND P0, PT, R33, RZ, PT ;  /* 0x000000ff2100720c */ /* 0x000fe40003f05270 */
[----:B------:R-:W-:-:S11]  /*19f0*/  PRMT R27, RZ, 0x7610, R27 ;  /* 0x00007610ff1b7816 */ /* 0x000fd6000000001b */
[----:B------:R-:W5:Y:S01]  /*1a00*/  @!P0 LDG.E.U16 R16, desc[UR18][R6.64+0x1c0] ;  /* 0x0001c01206108981 */ /* 0x000f62000c1e1500 */
[----:B------:R-:W-:Y:S02]  /*1a10*/  ISETP.NE.AND P0, PT, R34, RZ, PT ;  /* 0x000000ff2200720c */ /* 0x000fe40003f05270 */
[----:B------:R-:W-:Y:S02]  /*1a20*/  PRMT R28, RZ, 0x7610, R28 ;  /* 0x00007610ff1c7816 */ /* 0x000fe4000000001c */
[----:B------:R-:W-:Y:S02]  /*1a30*/  PRMT R29, RZ, 0x7610, R29 ;  /* 0x00007610ff1d7816 */ /* 0x000fe4000000001d */
[----:B------:R-:W-:Y:S02]  /*1a40*/  PRMT R30, RZ, 0x7610, R30 ;  /* 0x00007610ff1e7816 */ /* 0x000fe4000000001e */
[----:B------:R-:W-:Y:S02]  /*1a50*/  PRMT R31, RZ, 0x7610, R31 ;  /* 0x00007610ff1f7816 */ /* 0x000fe4000000001f */
[----:B------:R-:W-:Y:S01]  /*1a60*/  PRMT R32, RZ, 0x7610, R32 ;  /* 0x00007610ff207816 */ /* 0x000fe20000000020 */
[----:B------:R-:W5:Y:S04]  /*1a70*/  @!P1 LDG.E.U16 R29, desc[UR18][R6.64+0x280] ;  /* 0x00028012061d9981 */ /* 0x000f68000c1e1500 */
[----:B------:R-:W5:Y:S01]  /*1a80*/  @!P0 LDG.E.U16 R27, desc[UR18][R6.64+0x200] ;  /* 0x00020012061b8981 */ /* 0x000f62000c1e1500 */
[----:B------:R-:W-:-:S02]  /*1a90*/  ISETP.NE.AND P0, PT, R35, RZ, PT ;  /* 0x000000ff2300720c */ /* 0x000fc40003f05270 */
        /* <DEDUP_REMOVED lines=8> */
[----:B0-----:R-:W-:-:S02]  /*1b20*/  HADD2.F32 R6, -RZ, R105.H0_H0 ;  /* 0x20000069ff067230 */ /* 0x001fc40000004100 */
[----:B---3--:R-:W-:-:S05]  /*1b30*/  HADD2.F32 R5, -RZ, R5.H0_H0 ;  /* 0x20000005ff057230 */ /* 0x008fca0000004100 */
[----:B------:R-:W-:Y:S01]  /*1b40*/  FADD.FTZ R89, R5, UR5 ;  /* 0x0000000505597e21 */ /* 0x000fe20008010000 */
[----:B----4-:R-:W-:-:S04]  /*1b50*/  HADD2.F32 R9, -RZ, R9.H0_H0 ;  /* 0x20000009ff097230 */ /* 0x010fc80000004100 */
[----:B------:R-:W-:Y:S01]  /*1b60*/  FSETP.GTU.FTZ.AND P4, PT, R89, 20, PT ;  /* 0x41a000005900780b */ /* 0x000fe20003f9c000 */
[----:B------:R-:W-:Y:S02]  /*1b70*/  HADD2.F32 R8, -RZ, R8.H0_H0 ;  /* 0x20000008ff087230 */ /* 0x000fe40000004100 */
[----:B------:R-:W-:Y:S02]  /*1b80*/  HADD2.F32 R19, -RZ, R19.H0_H0 ;  /* 0x20000013ff137230 */ /* 0x000fe40000004100 */
[----:B------:R-:W-:Y:S02]  /*1b90*/  HADD2.F32 R21, -RZ, R21.H0_H0 ;  /* 0x20000015ff157230 */ /* 0x000fe40000004100 */
[----:B------:R-:W-:Y:S02]  /*1ba0*/  HADD2.F32 R22, -RZ, R22.H0_H0 ;  /* 0x20000016ff167230 */ /* 0x000fe40000004100 */
[----:B------:R-:W-:Y:S01]  /*1bb0*/  FADD.FTZ R87, R9, UR5 ;  /* 0x0000000509577e21 */ /* 0x000fe20008010000 */
[----:B------:R-:W-:-:S02]  /*1bc0*/  HADD2.F32 R20, -RZ, R20.H0_H0 ;  /* 0x20000014ff147230 */ /* 0x000fc40000004100 */
[----:B------:R-:W-:Y:S01]  /*1bd0*/  FADD.FTZ R88, R8, UR5 ;  /* 0x0000000508587e21 */ /* 0x000fe20008010000 */
[----:B------:R-:W-:Y:S01]  /*1be0*/  FADD.FTZ R86, R19, UR5 ;  /* 0x0000000513567e21 */ /* 0x000fe20008010000 */
[----:B------:R-:W-:Y:S01]  /*1bf0*/  FADD.FTZ R85, R21, UR5 ;  /* 0x0000000515557e21 */ /* 0x000fe20008010000 */
[----:B------:R-:W-:Y:S01]  /*1c00*/  FADD.FTZ R84, R22, UR5 ;  /* 0x0000000516547e21 */ /* 0x000fe20008010000 */
[----:B------:R-:W-:Y:S01]  /*1c10*/  BSSY B0, `(.L_x_270) ;  /* 0x0000067000007945 */ /* 0x000fe20003800000 */
[----:B------:R-:W-:Y:S04]  /*1c20*/  STS.U16 [R124], R3 ;  /* 0x000000037c007388 */ /* 0x000fe80000000400 */
[----:B------:R-:W-:Y:S04]  /*1c30*/  STS.U16 [R123+0x40], R10 ;  /* 0x0000400a7b007388 */ /* 0x000fe80000000400 */
[----:B------:R-:W-:Y:S04]  /*1c40*/  STS.U16 [R122+0x80], R11 ;  /* 0x0000800b7a007388 */ /* 0x000fe80000000400 */
[----:B------:R-:W-:Y:S04]  /*1c50*/  STS.U16 [R121+0xc0], R12 ;  /* 0x0000c00c79007388 */ /* 0x000fe80000000400 */
[----:B--2---:R-:W-:Y:S04]  /*1c60*/  STS.U16 [R120+0x100], R13 ;  /* 0x0001000d78007388 */ /* 0x004fe80000000400 */
[----:B------:R-:W-:Y:S04]  /*1c70*/  STS.U16 [R119+0x140], R14 ;  /* 0x0001400e77007388 */ /* 0x000fe80000000400 */
[----:B-----5:R-:W-:Y:S04]  /*1c80*/  STS.U16 [R118+0x180], R15 ;  /* 0x0001800f76007388 */ /* 0x020fe80000000400 */
[----:B------:R-:W-:Y:S04]  /*1c90*/  STS.U16 [R117+0x1c0], R16 ;  /* 0x0001c01075007388 */ /* 0x000fe80000000400 */
[----:B------:R0:W-:Y:S04]  /*1ca0*/  STS.U16 [R116+0x200], R27 ;  /* 0x0002001b74007388 */ /* 0x0001e80000000400 */
[----:B------:R-:W-:Y:S04]  /*1cb0*/  STS.U16 [R115+0x240], R28 ;  /* 0x0002401c73007388 */ /* 0x000fe80000000400 */
[----:B------:R-:W-:Y:S04]  /*1cc0*/  STS.U16 [R114+0x280], R29 ;  /* 0x0002801d72007388 */ /* 0x000fe80000000400 */
[----:B------:R-:W-:Y:S04]  /*1cd0*/  STS.U16 [R113+0x2c0], R30 ;  /* 0x0002c01e71007388 */ /* 0x000fe80000000400 */
[----:B------:R-:W-:Y:S04]  /*1ce0*/  STS.U16 [R112+0x300], R31 ;  /* 0x0003001f70007388 */ /* 0x000fe80000000400 */
[----:B------:R-:W-:Y:S04]  /*1cf0*/  STS.U16 [R109+0x340], R32 ;  /* 0x000340206d007388 */ /* 0x000fe80000000400 */
[----:B------:R1:W-:Y:S04]  /*1d00*/  STS.U16 [R108+0x380], R33 ;  /* 0x000380216c007388 */ /* 0x0003e80000000400 */
[----:B------:R-:W-:Y:S01]  /*1d10*/  STS.U16 [R107+0x3c0], R34 ;  /* 0x0003c0226b007388 */ /* 0x000fe20000000400 */
[----:B------:R-:W-:-:S03]  /*1d20*/  NOP ;  /* 0x0000000000007918 */ /* 0x000fc60000000000 */
[----:B------:R-:W2:Y:S01]  /*1d30*/  LDS.U16 R3, [R106] ;  /* 0x000000006a037984 */ /* 0x000ea20000000400 */
[----:B0-----:R-:W-:Y:S01]  /*1d40*/  HADD2.F32 R27, -RZ, R104.H0_H0 ;  /* 0x20000068ff1b7230 */ /* 0x001fe20000004100 */
[----:B-1----:R-:W0:Y:S02]  /*1d50*/  LDC R33, c[0x0][0x21c] ;  /* 0x00008700ff217b82 */ /* 0x002e240000000800 */
[----:B------:R-:W1:Y:S04]  /*1d60*/  LDS.U16 R16, [R106+0x2] ;  /* 0x000002006a107984 */ /* 0x000e680000000400 */
[----:B------:R-:W3:Y:S04]  /*1d70*/  LDS.U16 R15, [R106+0x4] ;  /* 0x000004006a0f7984 */ /* 0x000ee80000000400 */
[----:B------:R-:W4:Y:S04]  /*1d80*/  LDS.U16 R14, [R106+0x6] ;  /* 0x000006006a0e7984 */ /* 0x000f280000000400 */
[----:B------:R-:W5:Y:S04]  /*1d90*/  LDS.U16 R13, [R106+0x8] ;  /* 0x000008006a0d7984 */ /* 0x000f680000000400 */
[----:B------:R-:W0:Y:S01]  /*1da0*/  LDS.U16 R12, [R106+0xa] ;  /* 0x00000a006a0c7984 */ /* 0x000e220000000400 */
[----:B------:R-:W-:-:S03]  /*1db0*/  HADD2.F32 R28, -RZ, R103.H0_H0 ;  /* 0x20000067ff1c7230 */ /* 0x000fc60000004100 */
[----:B------:R-:W0:Y:S04]  /*1dc0*/  LDS.U16 R11, [R106+0xc] ;  /* 0x00000c006a0b7984 */ /* 0x000e280000000400 */
[----:B------:R-:W0:Y:S04]  /*1dd0*/  LDS.U16 R10, [R106+0xe] ;  /* 0x00000e006a0a7984 */ /* 0x000e280000000400 */
[----:B------:R-:W-:Y:S04]  /*1de0*/  LDS.U16 R29, [R106+0x18] ;  /* 0x000018006a1d7984 */ /* 0x000fe80000000400 */
[----:B------:R-:W-:Y:S01]  /*1df0*/  LDS.U16 R60, [R106+0x1a] ;  /* 0x00001a006a3c7984 */ /* 0x000fe20000000400 */
[----:B--2---:R-:W-:-:S03]  /*1e00*/  HADD2.F32 R3, -RZ, R3.H0_H0 ;  /* 0x20000003ff037230 */ /* 0x004fc60000004100 */
[----:B------:R-:W-:Y:S01]  /*1e10*/  LDS.U16 R61, [R106+0x1c] ;  /* 0x00001c006a3d7984 */ /* 0x000fe20000000400 */
[----:B-1----:R-:W-:Y:S02]  /*1e20*/  HADD2.F32 R16, -RZ, R16.H0_H0 ;  /* 0x20000010ff107230 */ /* 0x002fe40000004100 */
[----:B------:R-:W-:Y:S01]  /*1e30*/  FFMA.FTZ R7, R3, R6, R130 ;  /* 0x0000000603077223 */ /* 0x000fe20000010082 */
[----:B------:R-:W-:Y:S01]  /*1e40*/  LDS.U16 R62, [R106+0x1e] ;  /* 0x00001e006a3e7984 */ /* 0x000fe20000000400 */
[----:B---3--:R-:W-:Y:S02]  /*1e50*/  HADD2.F32 R15, -RZ, R15.H0_H0 ;  /* 0x2000000fff0f7230 */ /* 0x008fe40000004100 */
[----:B------:R-:W-:Y:S01]  /*1e60*/  FFMA.FTZ R6, R16, R27, R7 ;  /* 0x0000001b10067223 */ /* 0x000fe20000010007 */
[----:B------:R-:W-:Y:S02]  /*1e70*/  HADD2.F32 R27, -RZ, R102.H0_H0 ;  /* 0x20000066ff1b7230 */ /* 0x000fe40000004100 */
[----:B----4-:R-:W-:-:S02]  /*1e80*/  HADD2.F32 R14, -RZ, R14.H0_H0 ;  /* 0x2000000eff0e7230 */ /* 0x010fc40000004100 */
[----:B------:R-:W-:Y:S02]  /*1e90*/  FFMA.FTZ R7, R15, R28, R6 ;  /* 0x0000001c0f077223 */ /* 0x000fe40000010006 */
[----:B------:R-:W1:Y:S01]  /*1ea0*/  LDS.U16 R6, [R106+0x10] ;  /* 0x000010006a067984 */ /* 0x000e620000000400 */
[----:B-----5:R-:W-:Y:S02]  /*1eb0*/  HADD2.F32 R13, -RZ, R13.H0_H0 ;  /* 0x2000000dff0d7230 */ /* 0x020fe40000004100 */
[----:B------:R-:W-:Y:S01]  /*1ec0*/  FFMA.FTZ R28, R14, R27, R7 ;  /* 0x0000001b0e1c7223 */ /* 0x000fe20000010007 */
[----:B------:R-:W-:Y:S02]  /*1ed0*/  HADD2.F32 R7, -RZ, R101.H0_H0 ;  /* 0x20000065ff077230 */ /* 0x000fe40000004100 */
[----:B------:R-:W-:Y:S02]  /*1ee0*/  HADD2.F32 R27, -RZ, R100.H0_H0 ;  /* 0x20000064ff1b7230 */ /* 0x000fe40000004100 */
[----:B0-----:R-:W-:-:S02]  /*1ef0*/  HADD2.F32 R12, -RZ, R12.H0_H0 ;  /* 0x2000000cff0c7230 */ /* 0x001fc40000004100 */
[----:B------:R-:W-:Y:S02]  /*1f00*/  FFMA.FTZ R7, R13, R7, R28 ;  /* 0x000000070d077223 */ /* 0x000fe4000001001c */
[----:B------:R-:W-:Y:S02]  /*1f10*/  LDS.U16 R28, [R106+0x16] ;  /* 0x000016006a1c7984 */ /* 0x000fe40000000400 */
[----:B------:R-:W-:Y:S02]  /*1f20*/  FFMA.FTZ R30, R12, R27, R7 ;  /* 0x0000001b0c1e7223 */ /* 0x000fe40000010007 */
[----:B------:R-:W0:Y:S04]  /*1f30*/  LDS.U16 R7, [R106+0x12] ;  /* 0x000012006a077984 */ /* 0x000e280000000400 */
[----:B------:R2:W3:Y:S01]  /*1f40*/  LDS.U16 R27, [R106+0x14] ;  /* 0x000014006a1b7984 */ /* 0x0004e20000000400 */
[----:B------:R-:W-:-:S02]  /*1f50*/  HADD2.F32 R31, -RZ, R99.H0_H0 ;  /* 0x20000063ff1f7230 */ /* 0x000fc40000004100 */
[----:B------:R-:W-:Y:S02]  /*1f60*/  HADD2.F32 R11, -RZ, R11.H0_H0 ;  /* 0x2000000bff0b7230 */ /* 0x000fe40000004100 */
[----:B------:R-:W-:Y:S02]  /*1f70*/  HADD2.F32 R32, -RZ, R98.H0_H0 ;  /* 0x20000062ff207230 */ /* 0x000fe40000004100 */
[----:B------:R-:W-:Y:S02]  /*1f80*/  HADD2.F32 R10, -RZ, R10.H0_H0 ;  /* 0x2000000aff0a7230 */ /* 0x000fe40000004100 */
[----:B------:R-:W-:Y:S01]  /*1f90*/  FFMA.FTZ R31, R11, R31, R30 ;  /* 0x0000001f0b1f7223 */ /* 0x000fe2000001001e */
[----:B------:R-:W-:-:S03]  /*1fa0*/  HADD2.F32 R30, -RZ, R97.H0_H0 ;  /* 0x20000061ff1e7230 */ /* 0x000fc60000004100 */
[----:B------:R-:W-:Y:S01]  /*1fb0*/  FFMA.FTZ R32, R10, R32, R31 ;  /* 0x000000200a207223 */ /* 0x000fe2000001001f */
[----:B------:R-:W-:Y:S01]  /*1fc0*/  ISETP.GE.AND P5, PT, R33, 0x1, PT ;  /* 0x000000012100780c */ /* 0x000fe20003fa6270 */
[----:B------:R-:W-:Y:S01]  /*1fd0*/  HADD2.F32 R21, -RZ, R96.H0_H0 ;  /* 0x20000060ff157230 */ /* 0x000fe20000004100 */
[----:B------:R-:W-:Y:S01]  /*1fe0*/  FSETP.GTU.FTZ.AND P3, PT, R88, 20, PT ;  /* 0x41a000005800780b */ /* 0x000fe20003f7c000 */
[----:B------:R-:W-:Y:S01]  /*1ff0*/  HADD2.F32 R23, -RZ, R23.H0_H0 ;  /* 0x20000017ff177230 */ /* 0x000fe20000004100 */
[----:B------:R-:W-:Y:S01]  /*2000*/  FSETP.GTU.FTZ.AND P2, PT, R87, 20, PT ;  /* 0x41a000005700780b */ /* 0x000fe20003f5c000 */
[----:B-1----:R-:W-:Y:S01]  /*2010*/  HADD2.F32 R9, -RZ, R6.H0_H0 ;  /* 0x20000006ff097230 */ /* 0x002fe20000004100 */
[----:B------:R-:W-:Y:S01]  /*2020*/  FSETP.GTU.FTZ.AND P1, PT, R86, 20, PT ;  /* 0x41a000005600780b */ /* 0x000fe20003f3c000 */
[----:B------:R-:W-:Y:S01]  /*2030*/  FADD.FTZ R59, R20, UR5 ;  /* 0x00000005143b7e21 */ /* 0x000fe20008010000 */
[----:B------:R-:W-:Y:S02]  /*2040*/  FSETP.GTU.FTZ.AND P0, PT, R85, 20, PT ;  /* 0x41a000005500780b */ /* 0x000fe40003f1c000 */
[----:B------:R-:W-:Y:S01]  /*2050*/  FSETP.GTU.FTZ.AND P6, PT, R84, 20, PT ;  /* 0x41a000005400780b */ /* 0x000fe20003fdc000 */
[----:B------:R-:W-:Y:S01]  /*2060*/  FFMA.FTZ R19, R9, R30, R32 ;  /* 0x0000001e09137223 */ /* 0x000fe20000010020 */
[----:B0-----:R-:W-:Y:S01]  /*2070*/  HADD2.F32 R8, -RZ, R7.H0_H0 ;  /* 0x20000007ff087230 */ /* 0x001fe20000004100 */
[----:B--2---:R-:W-:Y:S10]  /*2080*/  @P4 BRA `(.L_x_271) ;  /* 0x00000000007c4947 */ /* 0x004ff40003800000 */
[----:B------:R-:W-:Y:S01]  /*2090*/  FMUL.FTZ R89, R89, 1.4426950216293334961 ;  /* 0x3fb8aa3b59597820 */ /* 0x000fe20000410000 */
[----:B------:R-:W-:Y:S01]  /*20a0*/  HFMA2.MMA R20, -RZ, RZ, 1.625, 0 ;  /* 0x3e800000ff147435 */ /* 0x000fe200000001ff */
[----:B------:R-:W-:Y:S02]  /*20b0*/  MOV R31, 0x3d39bf78 ;  /* 0x3d39bf78001f7802 */ /* 0x000fe40000000f00 */
[----:B------:R-:W0:Y:S02]  /*20c0*/  MUFU.EX2 R22, R89 ;  /* 0x0000005900167308 */ /* 0x000e240000000800 */
[C---:B0-----:R-:W-:Y:S01]  /*20d0*/  FADD.FTZ.RZ R5, R22.reuse, 1 ;  /* 0x3f80000016057421 */ /* 0x041fe2000001c000 */
[----:B------:R-:W-:-:S04]  /*20e0*/  ISETP.GE.U32.AND P4, PT, R22, 0x7f800000, PT ;  /* 0x7f8000001600780c */ /* 0x000fc80003f86070 */
[----:B------:R-:W-:-:S04]  /*20f0*/  IADD3 R5, R5, -0x3f400000, RZ ;  /* 0xc0c0000005057810 */ /* 0x000fc80007ffe0ff */
[----:B------:R-:W-:-:S04]  /*2100*/  LOP3.LUT R5, R5, 0xff800000, RZ, 0xc0, !PT ;  /* 0xff80000005057812 */ /* 0x000fc800078ec0ff */
[----:B------:R-:W-:Y:S02]  /*2110*/  IADD3 R7, -R5, 0x40800000, RZ ;  /* 0x4080000005077810 */ /* 0x000fe40007ffe1ff */
[-C--:B------:R-:W-:Y:S02]  /*2120*/  IADD3 R6, R22, -R5.reuse, RZ ;  /* 0x8000000516067210 */ /* 0x080fe40007ffe0ff */
[----:B------:R-:W-:Y:S01]  /*2130*/  I2FP.F32.S32 R5, R5 ;  /* 0x0000000500057245 */ /* 0x000fe20000201400 */
[----:B------:R-:W-:-:S04]  /*2140*/  FFMA.FTZ R7, R7, R20, -1 ;  /* 0xbf80000007077423 */ /* 0x000fc80000010014 */
[----:B------:R-:W-:Y:S01]  /*2150*/  FADD.FTZ R6, R6, R7 ;  /* 0x0000000706067221 */ /* 0x000fe20000010000 */
[----:B------:R-:W-:-:S03]  /*2160*/  FMUL.FTZ R5, R5, 1.1920928955078125e-07 ;  /* 0x3400000005057820 */ /* 0x000fc60000410000 */
[----:B------:R-:W-:-:S04]  /*2170*/  FFMA.FTZ R7, R6, -R31, 0.10546888411045074463 ;  /* 0x3dd8001206077423 */ /* 0x000fc8000001081f */
[----:B------:R-:W-:-:S04]  /*2180*/  FFMA.FTZ R7, R6, R7, -0.13229703903198242188 ;  /* 0xbe0778e006077423 */ /* 0x000fc80000010007 */
[----:B------:R-:W-:-:S04]  /*2190*/  FFMA.FTZ R7, R6, R7, 0.14491446316242218018 ;  /* 0x3e14647506077423 */ /* 0x000fc80000010007 */
[----:B------:R-:W-:-:S04]  /*21a0*/  FFMA.FTZ R7, R6, R7, -0.16641564667224884033 ;  /* 0xbe2a68dd06077423 */ /* 0x000fc80000010007 */
[----:B------:R-:W-:-:S04]  /*21b0*/  FFMA.FTZ R7, R6, R7, 0.19988867640495300293 ;  /* 0x3e4caf9e06077423 */ /* 0x000fc80000010007 */
[----:B------:R-:W-:-:S04]  /*21c0*/  FFMA.FTZ R7, R6, R7, -0.25000196695327758789 ;  /* 0xbe80004206077423 */ /* 0x000fc80000010007 */
[----:B------:R-:W-:-:S04]  /*21d0*/  FFMA.FTZ R7, R6, R7, 0.33333510160446166992 ;  /* 0x3eaaaae606077423 */ /* 0x000fc80000010007 */
[----:B------:R-:W-:-:S04]  /*21e0*/  FFMA.FTZ R7, R6, R7, -0.5 ;  /* 0xbf00000006077423 */ /* 0x000fc80000010007 */
[----:B------:R-:W-:-:S04]  /*21f0*/  FMUL.FTZ R7, R6, R7 ;  /* 0x0000000706077220 */ /* 0x000fc80000410000 */
[----:B------:R-:W-:-:S04]  /*2200*/  FFMA.FTZ R6, R6, R7, R6 ;  /* 0x0000000706067223 */ /* 0x000fc80000010006 */
[----:B------:R-:W-:Y:S01]  /*2210*/  FFMA.FTZ R89, R5, 0.69314718246459960938, R6 ;  /* 0x3f31721805597823 */ /* 0x000fe20000010006 */
[----:B------:R-:W-:Y:S06]  /*2220*/  @!P4 BRA `(.L_x_271) ;  /* 0x000000000014c947 */ /* 0x000fec0003800000 */
[----:B------:R-:W-:-:S13]  /*2230*/  ISETP.GE.AND P4, PT, R22, -0x407fffff, PT ;  /* 0xbf8000011600780c */ /* 0x000fda0003f86270 */
[----:B------:R-:W-:-:S05]  /*2240*/  @P4 MOV R5, 0x7f800000 ;  /* 0x7f80000000054802 */ /* 0x000fca0000000f00 */
[C---:B------:R-:W-:Y:S01]  /*2250*/  @P4 FFMA.FTZ R89, R22.reuse, R5, +INF ;  /* 0x7f80000016594423 */ /* 0x040fe20000010005 */
[----:B------:R-:W-:-:S04]  /*2260*/  FSETP.NEU.FTZ.AND P4, PT, R22, RZ, PT ;  /* 0x000000ff1600720b */ /* 0x000fc80003f9d000 */
[----:B------:R-:W-:-:S09]  /*2270*/  FSEL R89, R89, -RZ, P4 ;  /* 0x800000ff59597208 */ /* 0x000fd20002000000 */
.L_x_271:
[----:B------:R-:W-:Y:S05]  /*2280*/  BSYNC B0 ;  /* 0x0000000000007941 */ /* 0x000fea0003800000 */
.L_x_270:
[----:B------:R-:W-:Y:S01]  /*2290*/  BSSY B0, `(.L_x_272) ;  /* 0x0000027000007945 */ /* 0x000fe20003800000 */
[----:B------:R-:W-:Y:S01]  /*22a0*/  FFMA.FTZ R20, R8, R21, R19 ;  /* 0x0000001508147223 */ /* 0x000fe20000010013 */
[----:B------:R-:W-:Y:S01]  /*22b0*/  FSETP.GTU.FTZ.AND P4, PT, R59, 20, PT ;  /* 0x41a000003b00780b */ /* 0x000fe20003f9c000 */
[----:B------:R-:W-:Y:S02]  /*22c0*/  HADD2.F32 R21, -RZ, R95.H0_H0 ;  /* 0x2000005fff157230 */ /* 0x000fe40000004100 */
[----:B------:R-:W-:Y:S01]  /*22d0*/  FADD.FTZ R58, R23, UR5 ;  /* 0x00000005173a7e21 */ /* 0x000fe20008010000 */
[----:B------:R-:W-:Y:S02]  /*22e0*/  HADD2.F32 R24, -RZ, R24.H0_H0 ;  /* 0x20000018ff187230 */ /* 0x000fe40000004100 */
[----:B---3--:R-:W-:Y:S01]  /*22f0*/  HADD2.F32 R7, -RZ, R27.H0_H0 ;  /* 0x2000001bff077230 */ /* 0x008fe20000004100 */
[----:B------:R-:W-:Y:S06]  /*2300*/  @P3 BRA `(.L_x_273) ;  /* 0x00000000007c3947 */ /* 0x000fec0003800000 */
        /* <DEDUP_REMOVED lines=31> */
.L_x_273:
[----:B------:R-:W-:Y:S05]  /*2500*/  BSYNC B0 ;  /* 0x0000000000007941 */ /* 0x000fea0003800000 */
.L_x_272:
[----:B------:R-:W-:Y:S01]  /*2510*/  BSSY B0, `(.L_x_274) ;  /* 0x0000027000007945 */ /* 0x000fe20003800000 */
[----:B------:R-:W-:Y:S01]  /*2520*/  FSETP.GTU.FTZ.AND P3, PT, R58, 20, PT ;  /* 0x41a000003a00780b */ /* 0x000fe20003f7c000 */
[----:B------:R-:W-:Y:S01]  /*2530*/  FFMA.FTZ R21, R7, R21, R20 ;  /* 0x0000001507157223 */ /* 0x000fe20000010014 */
[----:B------:R-:W-:Y:S02]  /*2540*/  HADD2.F32 R22, -RZ, R94.H0_H0 ;  /* 0x2000005eff167230 */ /* 0x000fe40000004100 */
[----:B------:R-:W-:Y:S01]  /*2550*/  FADD.FTZ R57, R24, UR5 ;  /* 0x0000000518397e21 */ /* 0x000fe20008010000 */
[----:B------:R-:W-:Y:S02]  /*2560*/  HADD2.F32 R25, -RZ, R25.H0_H0 ;  /* 0x20000019ff197230 */ /* 0x000fe40000004100 */
[----:B------:R-:W-:Y:S01]  /*2570*/  HADD2.F32 R6, -RZ, R28.H0_H0 ;  /* 0x2000001cff067230 */ /* 0x000fe20000004100 */
        /* <DEDUP_REMOVED lines=32> */
.L_x_275:
[----:B------:R-:W-:Y:S05]  /*2780*/  BSYNC B0 ;  /* 0x0000000000007941 */ /* 0x000fea0003800000 */
.L_x_274:
        /* <DEDUP_REMOVED lines=39> */
.L_x_277:
[----:B------:R-:W-:Y:S05]  /*2a00*/  BSYNC B0 ;  /* 0x0000000000007941 */ /* 0x000fea0003800000 */
.L_x_276:
        /* <DEDUP_REMOVED lines=39> */
.L_x_279:
[----:B------:R-:W-:Y:S05]  /*2c80*/  BSYNC B0 ;  /* 0x0000000000007941 */ /* 0x000fea0003800000 */
.L_x_278:
[----:B------:R-:W-:Y:S01]  /*2c90*/  BSSY B0, `(.L_x_280) ;  /* 0x0000027000007945 */ /* 0x000fe20003800000 */
[----:B------:R-:W-:Y:S01]  /*2ca0*/  FFMA.FTZ R20, R60, R21, R23 ;  /* 0x000000153c147223 */ /* 0x000fe20000010017 */
[----:B------:R-:W-:Y:S01]  /*2cb0*/  FSETP.GTU.FTZ.AND P0, PT, R55, 20, PT ;  /* 0x41a000003700780b */ /* 0x000fe20003f1c000 */
        /* <DEDUP_REMOVED lines=36> */
.L_x_281:
[----:B------:R-:W-:Y:S05]  /*2f00*/  BSYNC B0 ;  /* 0x0000000000007941 */ /* 0x000fea0003800000 */
.L_x_280:
[----:B------:R-:W-:Y:S01]  /*2f10*/  BSSY B0, `(.L_x_282) ;  /* 0x0000026000007945 */ /* 0x000fe20003800000 */
[----:B------:R-:W-:Y:S01]  /*2f20*/  FSETP.GTU.FTZ.AND P6, PT, R54, 20, PT ;  /* 0x41a000003600780b */ /* 0x000fe20003fdc000 */
[----:B------:R-:W-:Y:S01]  /*2f30*/  FFMA.FTZ R21, R61, R21, R20 ;  /* 0x000000153d157223 */ /* 0x000fe20000010014 */
[----:B------:R-:W-:Y:S02]  /*2f40*/  HADD2.F32 R130, -RZ, R90.H0_H0 ;  /* 0x2000005aff827230 */ /* 0x000fe40000004100 */
[----:B------:R-:W-:Y:S01]  /*2f50*/  FADD.FTZ R53, R53, UR5 ;  /* 0x0000000535357e21 */ /* 0x000fe20008010000 */
[----:B------:R-:W-:Y:S01]  /*2f60*/  HADD2.F32 R62, -RZ, R62.H0_H0 ;  /* 0x2000003eff3e7230 */ /* 0x000fe20000004100 */
[----:B------:R-:W-:Y:S07]  /*2f70*/  @P4 BRA `(.L_x_283) ;  /* 0x00000000007c4947 */ /* 0x000fee0003800000 */
        /* <DEDUP_REMOVED lines=31> */
.L_x_283:
[----:B------:R-:W-:Y:S05]  /*3170*/  BSYNC B0 ;  /* 0x0000000000007941 */ /* 0x000fea0003800000 */
.L_x_282:
[----:B------:R-:W-:Y:S01]  /*3180*/  HADD2.F32 R4, -RZ, R4.H0_H0 ;  /* 0x20000004ff047230 */ /* 0x000fe20000004100 */
[----:B------:R-:W-:Y:S01]  /*3190*/  BSSY B0, `(.L_x_284) ;  /* 0x0000026000007945 */ /* 0x000fe20003800000 */
[----:B------:R-:W-:Y:S01]  /*31a0*/  HFMA2.MMA R52, -RZ, RZ, 0, 0 ;  /* 0x00000000ff347435 */ /* 0x000fe200000001ff */
[----:B------:R-:W-:Y:S01]  /*31b0*/  FSETP.GTU.FTZ.AND P4, PT, R53, 20, PT ;  /* 0x41a000003500780b */ /* 0x000fe20003f9c000 */
[----:B------:R-:W-:Y:S01]  /*31c0*/  FFMA.FTZ R130, R62, R130, R21 ;  /* 0x000000823e827223 */ /* 0x000fe20000010015 */
[----:B------:R-:W-:Y:S01]  /*31d0*/  LOP3.LUT R51, R129, 0x1f, RZ, 0xc0, !PT ;  /* 0x0000001f81337812 */ /* 0x000fe200078ec0ff */
[----:B------:R-:W-:Y:S01]  /*31e0*/  FADD.FTZ R50, R4, UR5 ;  /* 0x0000000504327e21 */ /* 0x000fe20008010000 */
[----:B------:R-:W-:Y:S09]  /*31f0*/  @P3 BRA `(.L_x_285) ;  /* 0x00000000007c3947 */ /* 0x000ff20003800000 */
[----:B------:R-:W-:Y:S01]  /*3200*/  FMUL.FTZ R58, R58, 1.4426950216293334961 ;  /* 0x3fb8aa3b3a3a7820 */ /* 0x000fe20000410000 */
[----:B------:R-:W-:Y:S02]  /*3210*/  MOV R21, 0x3e800000 ;  /* 0x3e80000000157802 */ /* 0x000fe40000000f00 */
[----:B------:R-:W-:Y:S01]  /*3220*/  MOV R20, 0x3d39bf78 ;  /* 0x3d39bf7800147802 */ /* 0x000fe20000000f00 */
        /* <DEDUP_REMOVED lines=28> */
.L_x_285:
[----:B------:R-:W-:Y:S05]  /*33f0*/  BSYNC B0 ;  /* 0x0000000000007941 */ /* 0x000fea0003800000 */
.L_x_284:
[----:B------:R-:W-:Y:S01]  /*3400*/  HADD2.F32 R2, -RZ, R2.H0_H0 ;  /* 0x20000002ff027230 */ /* 0x000fe20000004100 */
[----:B------:R-:W-:Y:S01]  /*3410*/  BSSY B0, `(.L_x_286) ;  /* 0x0000025000007945 */ /* 0x000fe20003800000 */
[----:B------:R-:W-:Y:S02]  /*3420*/  FSETP.GTU.FTZ.AND P3, PT, R50, 20, PT ;  /* 0x41a000003200780b */ /* 0x000fe40003f7c000 */
[----:B------:R-:W-:Y:S02]  /*3430*/  CS2R R48, SRZ ;  /* 0x0000000000307805 */ /* 0x000fe4000001ff00 */
[----:B------:R-:W-:Y:S01]  /*3440*/  CS2R R46, SRZ ;  /* 0x00000000002e7805 */ /* 0x000fe2000001ff00 */
[----:B------:R-:W-:Y:S01]  /*3450*/  FADD.FTZ R45, R2, UR5 ;  /* 0x00000005022d7e21 */ /* 0x000fe20008010000 */
        /* <DEDUP_REMOVED lines=32> */
.L_x_287:
[----:B------:R-:W-:Y:S05]  /*3660*/  BSYNC B0 ;  /* 0x0000000000007941 */ /* 0x000fea0003800000 */
.L_x_286:
[----:B------:R-:W-:Y:S01]  /*3670*/  HADD2.F32 R0, -RZ, R0.H0_H0 ;  /* 0x20000000ff007230 */ /* 0x000fe20000004100 */
[----:B------:R-:W-:Y:S01]  /*3680*/  BSSY B0, `(.L_x_288) ;  /* 0x0000026000007945 */ /* 0x000fe20003800000 */
[----:B------:R-:W-:Y:S01]  /*3690*/  HFMA2.MMA R44, -RZ, RZ, 0, 0 ;  /* 0x00000000ff2c7435 */ /* 0x000fe200000001ff */
[----:B------:R-:W-:Y:S02]  /*36a0*/  FSETP.GTU.FTZ.AND P2, PT, R45, 20, PT ;  /* 0x41a000002d00780b */ /* 0x000fe40003f5c000 */
[----:B------:R-:W-:Y:S02]  /*36b0*/  CS2R R42, SRZ ;  /* 0x00000000002a7805 */ /* 0x000fe4000001ff00 */
[----:B------:R-:W-:Y:S01]  /*36c0*/  MOV R41, RZ ;  /* 0x000000ff00297202 */ /* 0x000fe20000000f00 */
[----:B------:R-:W-:Y:S01]  /*36d0*/  FADD.FTZ R40, R0, UR5 ;  /* 0x0000000500287e21 */ /* 0x000fe20008010000 */
[----:B------:R-:W-:Y:S07]  /*36e0*/  @P1 BRA `(.L_x_289) ;  /* 0x00000000007c1947 */ /* 0x000fee0003800000 */
        /* <DEDUP_REMOVED lines=31> */
.L_x_289:
[----:B------:R-:W-:Y:S05]  /*38e0*/  BSYNC B0 ;  /* 0x0000000000007941 */ /* 0x000fea0003800000 */
.L_x_288:
[----:B------:R-:W-:Y:S01]  /*38f0*/  BSSY B0, `(.L_x_290) ;  /* 0x0000025000007945 */ /* 0x000fe20003800000 */
[----:B------:R-:W-:Y:S02]  /*3900*/  FSETP.GTU.FTZ.AND P1, PT, R40, 20, PT ;  /* 0x41a000002800780b */ /* 0x000fe40003f3c000 */
[----:B------:R-:W-:Y:S02]  /*3910*/  CS2R R38, SRZ ;  /* 0x0000000000267805 */ /* 0x000fe4000001ff00 */
[----:B------:R-:W-:Y:S02]  /*3920*/  CS2R R36, SRZ ;  /* 0x0000000000247805 */ /* 0x000fe4000001ff00 */
[----:B------:R-:W-:Y:S01]  /*3930*/  CS2R R34, SRZ ;  /* 0x0000000000227805 */ /* 0x000fe2000001ff00 */
        /* <DEDUP_REMOVED lines=32> */
.L_x_291:
[----:B------:R-:W-:Y:S05]  /*3b40*/  BSYNC B0 ;  /* 0x0000000000007941 */ /* 0x000fea0003800000 */
.L_x_290:
[----:B------:R-:W-:Y:S04]  /*3b50*/  BSSY B0, `(.L_x_292) ;  /* 0x0000021000007945 */ /* 0x000fe80003800000 */
[----:B------:R-:W-:Y:S05]  /*3b60*/  @P6 BRA `(.L_x_293) ;  /* 0x00000000007c6947 */ /* 0x000fea0003800000 */
        /* <DEDUP_REMOVED lines=26> */
[C---:B------:R-:W-:Y:S02]  /*3d10*/  ISETP.GE.AND P0, PT, R19.reuse, -0x407fffff, PT ;  /* 0xbf8000011300780c */ /* 0x040fe40003f06270 */
[----:B------:R-:W-:-:S11]  /*3d20*/  FSETP.NEU.FTZ.AND P6, PT, R19, RZ, PT ;  /* 0x000000ff1300720b */ /* 0x000fd60003fdd000 */
[----:B------:R-:W-:-:S05]  /*3d30*/  @P0 MOV R0, 0x7f800000 ;  /* 0x7f80000000000802 */ /* 0x000fca0000000f00 */
[----:B------:R-:W-:-:S05]  /*3d40*/  @P0 FFMA.FTZ R54, R19, R0, +INF ;  /* 0x7f80000013360423 */ /* 0x000fca0000010000 */
[----:B------:R-:W-:-:S07]  /*3d50*/  FSEL R54, R54, -RZ, P6 ;  /* 0x800000ff36367208 */ /* 0x000fce0003000000 */
.L_x_293:
[----:B------:R-:W-:Y:S05]  /*3d60*/  BSYNC B0 ;  /* 0x0000000000007941 */ /* 0x000fea0003800000 */
.L_x_292:
        /* <DEDUP_REMOVED lines=33> */
.L_x_295:
[----:B------:R-:W-:Y:S05]  /*3f80*/  BSYNC B0 ;  /* 0x0000000000007941 */ /* 0x000fea0003800000 */
.L_x_294:
        /* <DEDUP_REMOVED lines=33> */
.L_x_297:
[----:B------:R-:W-:Y:S05]  /*41a0*/  BSYNC B0 ;  /* 0x0000000000007941 */ /* 0x000fea0003800000 */
.L_x_296:
        /* <DEDUP_REMOVED lines=33> */
.L_x_299:
[----:B------:R-:W-:Y:S05]  /*43c0*/  BSYNC B0 ;  /* 0x0000000000007941 */ /* 0x000fea0003800000 */
.L_x_298:
        /* <DEDUP_REMOVED lines=33> */
.L_x_301:
[----:B------:R-:W-:Y:S05]  /*45e0*/  BSYNC B0 ;  /* 0x0000000000007941 */ /* 0x000fea0003800000 */
.L_x_300:
[----:B------:R-:W-:Y:S01]  /*45f0*/  BAR.SYNC.DEFER_BLOCKING 0x0 ;  /* 0x0000000000007b1d */ /* 0x000fe20000010000 */
[----:B------:R-:W-:Y:S01]  /*4600*/  HFMA2.MMA R33, -RZ, RZ, 0, 0 ;  /* 0x00000000ff217435 */ /* 0x000fe200000001ff */
        /* <DEDUP_REMOVED lines=16> */
[----:B------:R-:W-:Y:S06]  /*4710*/  @!P5 BRA `(.L_x_302) ;  /* 0x0000006400e0d947 */ /* 0x000fec0003800000 */
[----:B------:R-:W-:Y:S01]  /*4720*/  UIADD3 UR52, UR48, -0x1, URZ ;  /* 0xffffffff30347890 */ /* 0x000fe2000fffe03f */
[----:B------:R-:W-:Y:S01]  /*4730*/  FADD.FTZ R0, R3, R3 ;  /* 0x0000000303007221 */ /* 0x000fe20000010000 */
[----:B------:R-:W-:Y:S01]  /*4740*/  ULEA.HI UR30, UR48, UR48, URZ, 0x1 ;  /* 0x00000030301e7291 */ /* 0x000fe2000f8f083f */
[----:B------:R-:W-:Y:S01]  /*4750*/  FADD.FTZ R16, R16, R16 ;  /* 0x0000001010107221 */ /* 0x000fe20000010000 */
[----:B------:R-:W-:Y:S01]  /*4760*/  ULEA.HI UR31, UR52, UR52, URZ, 0x1 ;  /* 0x00000034341f7291 */ /* 0x000fe2000f8f083f */
[----:B------:R-:W-:Y:S01]  /*4770*/  FADD.FTZ R15, R15, R15 ;  /* 0x0000000f0f0f7221 */ /* 0x000fe20000010000 */
[----:B------:R-:W-:Y:S01]  /*4780*/  ULOP3.LUT UR30, UR30, 0xfffffe, URZ, 0xc0, !UPT ;  /* 0x00fffffe1e1e7892 */ /* 0x000fe2000f8ec03f */
[----:B------:R-:W-:Y:S01]  /*4790*/  FADD.FTZ R14, R14, R14 ;  /* 0x0000000e0e0e7221 */ /* 0x000fe20000010000 */
[----:B------:R-:W-:Y:S01]  /*47a0*/  ULOP3.LUT UR31, UR31, 0xfffffe, URZ, 0xc0, !UPT ;  /* 0x00fffffe1f1f7892 */ /* 0x000fe2000f8ec03f */
        /* <DEDUP_REMOVED lines=12> */
[----:B------:R-:W-:-:S02]  /*4870*/  MOV R52, RZ ;  /* 0x000000ff00347202 */ /* 0x000fc40000000f00 */
[----:B------:R-:W-:Y:S02]  /*4880*/  CS2R R48, SRZ ;  /* 0x0000000000307805 */ /* 0x000fe4000001ff00 */
[----:B------:R-:W-:Y:S02]  /*4890*/  CS2R R46, SRZ ;  /* 0x00000000002e7805 */ /* 0x000fe4000001ff00 */
[----:B------:R-:W-:Y:S02]  /*48a0*/  CS2R R42, SRZ ;  /* 0x00000000002a7805 */ /* 0x000fe4000001ff00 */
[----:B------:R-:W-:Y:S02]  /*48b0*/  MOV R44, RZ ;  /* 0x000000ff002c7202 */ /* 0x000fe40000000f00 */
[----:B------:R-:W-:Y:S02]  /*48c0*/  CS2R R38, SRZ ;  /* 0x0000000000267805 */ /* 0x000fe4000001ff00 */
[----:B------:R-:W-:-:S02]  /*48d0*/  MOV R41, RZ ;  /* 0x000000ff00297202 */ /* 0x000fc40000000f00 */
[----:B------:R-:W-:Y:S02]  /*48e0*/  CS2R R36, SRZ ;  /* 0x0000000000247805 */ /* 0x000fe4000001ff00 */
[----:B------:R-:W-:Y:S02]  /*48f0*/  CS2R R34, SRZ ;  /* 0x0000000000227805 */ /* 0x000fe4000001ff00 */
[----:B------:R-:W-:Y:S01]  /*4900*/  MOV R33, RZ ;  /* 0x000000ff00217202 */ /* 0x000fe20000000f00 */
[----:B------:R-:W-:Y:S02]  /*4910*/  UIADD3 UR51, UR48, -UR30, URZ ;  /* 0x8000001e30337290 */ /* 0x000fe4000fffe03f */
        /* <DEDUP_REMOVED lines=13> */
.L_x_333:
        /* <DEDUP_REMOVED lines=11> */
[----:B01----:R-:W-:-:S04]  /*4aa0*/  MOV R60, UR46 ;  /* 0x0000002e003c7c02 */ /* 0x003fc80008000f00 */
[----:B------:R-:W-:-:S06]  /*4ab0*/  MOV R61, UR44 ;  /* 0x0000002c003d7c02 */ /* 0x000fcc0008000f00 */
[----:B------:R-:W2:Y:S01]  /*4ac0*/  LDG.E.64 R60, desc[UR18][R60.64] ;  /* 0x000000123c3c7981 */ /* 0x000ea2000c1e1b00 */
[----:B------:R-:W-:Y:S01]  /*4ad0*/  UIMAD UR56, UR9, UR36, URZ ;  /* 0x00000024093872a4 */ /* 0x000fe2000f8e023f */
[C---:B------:R-:W-:Y:S01]  /*4ae0*/  ISETP.NE.AND P1, PT, R129.reuse, RZ, PT ;  /* 0x000000ff8100720c */ /* 0x040fe20003f25270 */
[----:B------:R-:W-:Y:S01]  /*4af0*/  UIMAD UR57, UR9, UR30, URZ ;  /* 0x0000001e093972a4 */ /* 0x000fe2000f8e023f */
[----:B------:R-:W-:Y:S01]  /*4b00*/  ISETP.NE.AND P0, PT, R129, 0x7f, PT ;  /* 0x0000007f8100780c */ /* 0x000fe20003f05270 */
[----:B------:R-:W-:Y:S02]  /*4b10*/  UIMAD.WIDE.U32 UR46, UR8, UR36, URZ ;  /* 0x00000024082e72a5 */ /* 0x000fe4000f8e003f */
[----:B------:R-:W-:Y:S02]  /*4b20*/  UIMAD.WIDE.U32 UR44, UR8, UR30, URZ ;  /* 0x0000001e082c72a5 */ /* 0x000fe4000f8e003f */
[----:B------:R-:W-:Y:S02]  /*4b30*/  UIMAD UR58, UR8, UR37, UR56 ;  /* 0x00000025083a72a4 */ /* 0x000fe4000f8e0238 */
[----:B------:R-:W-:-:S02]  /*4b40*/  UIMAD UR57, UR8, UR31, UR57 ;  /* 0x0000001f083972a4 */ /* 0x000fc4000f8e0239 */
[----:B------:R-:W-:Y:S02]  /*4b50*/  UIMAD UR56, UR55, UR34, URZ ;  /* 0x00000022373872a4 */ /* 0x000fe4000f8e023f */
[----:B------:R-:W-:Y:S02]  /*4b60*/  UIMAD UR55, UR55, UR28, URZ ;  /* 0x0000001c373772a4 */ /* 0x000fe4000f8e023f */
[----:B------:R-:W-:Y:S01]  /*4b70*/  UIADD3 UR47, UR47, UR58, URZ ;  /* 0x0000003a2f2f7290 */ /* 0x000fe2000fffe03f */
[----:B------:R-:W-:Y:S01]  /*4b80*/  @P0 LEA R110, R129, R126, 0x3 ;  /* 0x0000007e816e0211 */ /* 0x000fe200078e18ff */
        /* <DEDUP_REMOVED lines=10> */
[----:B------:R-:W-:-:S04]  /*4c30*/  ULEA.HI.X UR44, UR44, UR27, UR55, 0x3, UP1 ;  /* 0x0000001b2c2c7291 */ /* 0x000fc800088f1c37 */
[----:B------:R-:W-:Y:S01]  /*4c40*/  MOV R67, UR46 ;  /* 0x0000002e00437c02 */ /* 0x000fe20008000f00 */
[----:B------:R-:W-:Y:S01]  /*4c50*/  BSSY B0, `(.L_x_303) ;  /* 0x000004e000007945 */ /* 0x000fe20003800000 */
[----:B--2---:R-:W-:Y:S02]  /*4c60*/  R2UR UR53, R61 ;  /* 0x000000003d3572ca */ /* 0x004fe400000e0000 */
[----:B------:R-:W-:-:S11]  /*4c70*/  R2UR UR54, R60 ;  /* 0x000000003c3672ca */ /* 0x000fd600000e0000 */
[----:B------:R-:W-:Y:S01]  /*4c80*/  FMUL.FTZ R62, R89, UR53 ;  /* 0x00000035593e7c20 */ /* 0x000fe20008410000 */
[----:B------:R-:W-:Y:S01]  /*4c90*/  FMUL.FTZ R61, R86, UR53 ;  /* 0x00000035563d7c20 */ /* 0x000fe20008410000 */
[----:B------:R-:W-:Y:S02]  /*4ca0*/  FMUL.FTZ R60, R56, UR53 ;  /* 0x00000035383c7c20 */ /* 0x000fe40008410000 */
[----:B------:R-:W-:Y:S01]  /*4cb0*/  FMUL.RZ R64, R62, 0.15915493667125701904 ;  /* 0x3e22f9833e407820 */ /* 0x000fe2000040c000 */
[----:B------:R-:W-:Y:S01]  /*4cc0*/  FMUL.RZ R66, R61, 0.15915493667125701904 ;  /* 0x3e22f9833d427820 */ /* 0x000fe2000040c000 */
[----:B------:R-:W-:Y:S01]  /*4cd0*/  FMUL.FTZ R62, R88, UR53 ;  /* 0x00000035583e7c20 */ /* 0x000fe20008410000 */
[----:B------:R-:W-:Y:S01]  /*4ce0*/  FMUL.FTZ R61, R85, UR53 ;  /* 0x00000035553d7c20 */ /* 0x000fe20008410000 */
[----:B------:R-:W-:Y:S01]  /*4cf0*/  MUFU.SIN R81, R64 ;  /* 0x0000004000517308 */ /* 0x000fe20000000400 */
[----:B------:R-:W-:Y:S01]  /*4d00*/  FMUL.RZ R149, R60, 0.15915493667125701904 ;  /* 0x3e22f9833c957820 */ /* 0x000fe2000040c000 */
[----:B------:R-:W-:Y:S01]  /*4d10*/  FMUL.RZ R65, R62, 0.15915493667125701904 ;  /* 0x3e22f9833e417820 */ /* 0x000fe2000040c000 */
[----:B------:R-:W-:-:S04]  /*4d20*/  FMUL.FTZ R62, R87, UR53 ;  /* 0x00000035573e7c20 */ /* 0x000fc80008410000 */
[----:B------:R-:W-:Y:S01]  /*4d30*/  FMUL.RZ R62, R62, 0.15915493667125701904 ;  /* 0x3e22f9833e3e7820 */ /* 0x000fe2000040c000 */
        /* <DEDUP_REMOVED lines=12> */
[----:B------:R-:W-:Y:S08]  /*4e00*/  MUFU.SIN R83, R62 ;  /* 0x0000003e00537308 */ /* 0x000ff00000000400 */
[----:B------:R0:W-:Y:S08]  /*4e10*/  MUFU.COS R155, R62 ;  /* 0x0000003e009b7308 */ /* 0x0001f00000000000 */
[----:B------:R1:W-:Y:S01]  /*4e20*/  MUFU.COS R68, R66 ;  /* 0x0000004200447308 */ /* 0x0003e20000000000 */
[----:B0-----:R-:W-:-:S05]  /*4e30*/  MOV R62, UR54 ;  /* 0x00000036003e7c02 */ /* 0x001fca0008000f00 */
[----:B------:R-:W-:Y:S02]  /*4e40*/  FMUL.FTZ R62, R62, 1.4426950216293334961 ;  /* 0x3fb8aa3b3e3e7820 */ /* 0x000fe40000410000 */
[----:B------:R-:W-:Y:S01]  /*4e50*/  MUFU.SIN R77, R64 ;  /* 0x00000040004d7308 */ /* 0x000fe20000000400 */
[----:B-1----:R-:W-:Y:S01]  /*4e60*/  FMUL.RZ R66, R61, 0.15915493667125701904 ;  /* 0x3e22f9833d427820 */ /* 0x002fe2000040c000 */
[----:B------:R-:W-:Y:S01]  /*4e70*/  FMUL.FTZ R60, R62, R89 ;  /* 0x000000593e3c7220 */ /* 0x000fe20000410000 */
[----:B------:R-:W-:-:S04]  /*4e80*/  FMUL.FTZ R61, R57, UR53 ;  /* 0x00000035393d7c20 */ /* 0x000fc80008410000 */
[----:B------:R-:W-:Y:S01]  /*4e90*/  FMUL.RZ R61, R61, 0.15915493667125701904 ;  /* 0x3e22f9833d3d7820 */ /* 0x000fe2000040c000 */
[----:B------:R0:W-:Y:S08]  /*4ea0*/  MUFU.COS R159, R64 ;  /* 0x00000040009f7308 */ /* 0x0001f00000000000 */
[----:B------:R-:W1:Y:S01]  /*4eb0*/  MUFU.EX2 R60, R60 ;  /* 0x0000003c003c7308 */ /* 0x000e620000000800 */
[----:B0-----:R-:W-:-:S04]  /*4ec0*/  FMUL.FTZ R64, R55, UR53 ;  /* 0x0000003537407c20 */ /* 0x001fc80008410000 */
[----:B------:R-:W-:Y:S01]  /*4ed0*/  FMUL.RZ R70, R64, 0.15915493667125701904 ;  /* 0x3e22f98340467820 */ /* 0x000fe2000040c000 */
[----:B------:R-:W-:Y:S02]  /*4ee0*/  MOV R64, 0x100 ;  /* 0x0000010000407802 */ /* 0x000fe40000000f00 */
[----:B------:R-:W0:Y:S08]  /*4ef0*/  MUFU.SIN R79, R65 ;  /* 0x00000041004f7308 */ /* 0x000e300000000400 */
[----:B---3--:R2:W3:Y:S01]  /*4f00*/  MUFU.COS R157, R65 ;  /* 0x00000041009d7308 */ /* 0x0084e20000000000 */
[C---:B-1----:R-:W-:Y:S01]  /*4f10*/  FMUL.FTZ R80, R60.reuse, R63 ;  /* 0x0000003f3c507220 */ /* 0x042fe20000410000 */
[----:B------:R-:W-:-:S06]  /*4f20*/  FMUL.FTZ R81, R60, R81 ;  /* 0x000000513c517220 */ /* 0x000fcc0000410000 */
[----:B------:R-:W1:Y:S01]  /*4f30*/  MUFU.SIN R133, R61 ;  /* 0x0000003d00857308 */ /* 0x000e620000000400 */
[----:B--2---:R-:W-:-:S07]  /*4f40*/  MOV R65, UR52 ;  /* 0x0000003400417c02 */ /* 0x004fce0008000f00 */
[----:B------:R2:W4:Y:S08]  /*4f50*/  MUFU.COS R151, R61 ;  /* 0x0000003d00977308 */ /* 0x0005300000000000 */
[----:B------:R-:W0:Y:S01]  /*4f60*/  MUFU.SIN R131, R66 ;  /* 0x0000004200837308 */ /* 0x000e220000000400 */
[----:B--2---:R-:W-:Y:S01]  /*4f70*/  IADD3 R61, R129, 0x200, RZ ;  /* 0x00000200813d7810 */ /* 0x004fe20007ffe0ff */
[----:B------:R-:W-:-:S02]  /*4f80*/  @!P1 IMAD R61, R65, R64, UR7 ;  /* 0x00000007413d9e24 */ /* 0x000fc4000f8e0240 */
[----:B------:R-:W-:Y:S01]  /*4f90*/  FMUL.FTZ R64, R54, UR53 ;  /* 0x0000003536407c20 */ /* 0x000fe20008410000 */
[----:B------:R-:W-:-:S03]  /*4fa0*/  MOV R65, UR44 ;  /* 0x0000002c00417c02 */ /* 0x000fc60008000f00 */
[----:B------:R-:W-:Y:S01]  /*4fb0*/  FMUL.RZ R138, R64, 0.15915493667125701904 ;  /* 0x3e22f983408a7820 */ /* 0x000fe2000040c000 */
[----:B------:R2:W0:Y:S01]  /*4fc0*/  MUFU.COS R153, R66 ;  /* 0x0000004200997308 */ /* 0x0004220000000000 */
[----:B------:R-:W-:Y:S02]  /*4fd0*/  MOV R64, UR45 ;  /* 0x0000002d00407c02 */ /* 0x000fe40008000f00 */
[----:B------:R-:W-:-:S04]  /*4fe0*/  LEA R61, R61, R126, 0x3 ;  /* 0x0000007e3d3d7211 */ /* 0x000fc800078e18ff */
[----:B------:R-:W5:Y:S01]  /*4ff0*/  LDG.E.64 R64, desc[UR18][R64.64] ;  /* 0x0000001240407981 */ /* 0x000f62000c1e1b00 */
[----:B------:R0:W0:Y:S01]  /*5000*/  MUFU.SIN R135, R149 ;  /* 0x0000009500877308 */ /* 0x0000220000000400 */
[----:B--2---:R-:W-:Y:S02]  /*5010*/  MOV R66, UR47 ;  /* 0x0000002f00427c02 */ /* 0x004fe40008000f00 */
[----:B------:R2:W-:Y:S04]  /*5020*/  STS.64 [R61+0x2510], R80 ;  /* 0x002510503d007388 */ /* 0x0005e80000000a00 */
[----:B------:R-:W5:Y:S01]  /*5030*/  LDG.E.64 R66, desc[UR18][R66.64] ;  /* 0x0000001242427981 */ /* 0x000f62000c1e1b00 */
[----:B------:R-:W0:Y:S01]  /*5040*/  MUFU.COS R149, R149 ;  /* 0x0000009500957308 */ /* 0x000e220000000000 */
[----:B------:R-:W-:Y:S07]  /*5050*/  BAR.SYNC.DEFER_BLOCKING 0x0 ;  /* 0x0000000000007b1d */ /* 0x000fee0000010000 */
[----:B------:R2:W0:Y:S08]  /*5060*/  MUFU.SIN R146, R70 ;  /* 0x0000004600927308 */ /* 0x0004300000000400 */
[----:B------:R2:W0:Y:S08]  /*5070*/  MUFU.COS R136, R70 ;  /* 0x0000004600887308 */ /* 0x0004300000000000 */
[----:B------:R2:W0:Y:S01]  /*5080*/  MUFU.SIN R144, R138 ;  /* 0x0000008a00907308 */ /* 0x0004220000000400 */
[----:B------:R-:W0:Y:S01]  /*5090*/  @P0 LDS.64 R110, [R110+0x3518] ;  /* 0x003518006e6e0984 */ /* 0x000e220000000a00 */
[----:B-1-34-:R-:W-:Y:S05]  /*50a0*/  @P0 BRA `(.L_x_304) ;  /* 0x0000000000200947 */ /* 0x01afea0003800000 */
[----:B------:R-:W-:Y:S01]  /*50b0*/  UISETP.NE.AND UP0, UPT, UR48, UR49, UPT ;  /* 0x000000313000728c */ /* 0x000fe2000bf05270 */
[----:B0-----:R-:W-:Y:S01]  /*50c0*/  HFMA2.MMA R110, -RZ, RZ, 1.875, 0 ;  /* 0x3f800000ff6e7435 */ /* 0x001fe200000001ff */
[----:B------:R-:W-:-:S04]  /*50d0*/  MOV R111, RZ ;  /* 0x000000ff006f7202 */ /* 0x000fc80000000f00 */
[----:B------:R-:W-:-:S05]  /*50e0*/  PLOP3.LUT P0, PT, PT, PT, UP0, 0x80, 0x0 ;  /* 0x000000000000781c */ /* 0x000fca0003f0f008 */
[----:B------:R-:W-:-:S06]  /*50f0*/  @UP0 ULEA UR44, UR51, UR7, 0x8 ;  /* 0x00000007332c0291 */ /* 0x000fcc000f8e403f */
[----:B--2---:R-:W-:-:S04]  /*5100*/  MOV R61, UR44 ;  /* 0x0000002c003d7c02 */ /* 0x004fc80008000f00 */
[----:B------:R-:W-:-:S05]  /*5110*/  @P0 LEA R60, R61, R126, 0x3 ;  /* 0x0000007e3d3c0211 */ /* 0x000fca00078e18ff */
[----:B------:R1:W3:Y:S02]  /*5120*/  @P0 LDS.64 R110, [R60+0x2510] ;  /* 0x002510003c6e0984 */ /* 0x0002e40000000a00 */
.L_x_304:
[----:B------:R-:W-:Y:S05]  /*5130*/  BSYNC B0 ;  /* 0x0000000000007941 */ /* 0x000fea0003800000 */
.L_x_303:
[----:B------:R-:W-:Y:S01]  /*5140*/  UISETP.GE.AND UP0, UPT, UR48, 0x2, UPT ;  /* 0x000000023000788c */ /* 0x000fe2000bf06270 */
[----:B-1----:R-:W-:Y:S01]  /*5150*/  FMUL.FTZ R60, R53, UR53 ;  /* 0x00000035353c7c20 */ /* 0x002fe20008410000 */
[----:B--2---:R-:W-:Y:S01]  /*5160*/  MOV R70, UR48 ;  /* 0x0000003000467c02 */ /* 0x004fe20008000f00 */
[----:B------:R-:W-:Y:S01]  /*5170*/  HFMA2.MMA R145, -RZ, RZ, 0, 9.5367431640625e-07 ;  /* 0x00000010ff917435 */ /* 0x000fe200000001ff */
[----:B------:R-:W-:Y:S01]  /*5180*/  FMUL.FTZ R61, R62, R87 ;  /* 0x000000573e3d7220 */ /* 0x000fe20000410000 */
[----:B------:R-:W-:Y:S01]  /*5190*/  FMUL.RZ R63, R60, 0.15915493667125701904 ;  /* 0x3e22f9833c3f7820 */ /* 0x000fe2000040c000 */
[----:B------:R-:W-:Y:S01]  /*51a0*/  PLOP3.LUT P0, PT, PT, PT, UP0, 0x80, 0x0 ;  /* 0x000000000000781c */ /* 0x000fe20003f0f008 */
[----:B------:R-:W-:Y:S01]  /*51b0*/  FMUL.FTZ R60, R50, UR53 ;  /* 0x00000035323c7c20 */ /* 0x000fe20008410000 */
[----:B------:R-:W-:Y:S01]  /*51c0*/  FMUL.FTZ R132, R62, R57 ;  /* 0x000000393e847220 */ /* 0x000fe20000410000 */
[----:B------:R-:W-:Y:S01]  /*51d0*/  MUFU.SIN R137, R63 ;  /* 0x0000003f00897308 */ /* 0x000fe20000000400 */
[----:B------:R-:W-:Y:S01]  /*51e0*/  ISETP.NE.OR P0, PT, R51, RZ, !P0 ;  /* 0x000000ff3300720c */ /* 0x000fe20004705670 */
[----:B------:R-:W-:Y:S01]  /*51f0*/  FMUL.RZ R72, R60, 0.15915493667125701904 ;  /* 0x3e22f9833c487820 */ /* 0x000fe2000040c000 */
[----:B------:R-:W-:Y:S01]  /*5200*/  FMUL.FTZ R60, R45, UR53 ;  /* 0x000000352d3c7c20 */ /* 0x000fe20008410000 */
[----:B------:R-:W-:Y:S01]  /*5210*/  FMUL.FTZ R76, R62, R84 ;  /* 0x000000543e4c7220 */ /* 0x000fe20000410000 */
[----:B------:R-:W-:-:S02]  /*5220*/  CS2R R74, SRZ ;  /* 0x00000000004a7805 */ /* 0x000fc4000001ff00 */
[----:B------:R-:W-:Y:S01]  /*5230*/  FMUL.RZ R140, R60, 0.15915493667125701904 ;  /* 0x3e22f9833c8c7820 */ /* 0x000fe2000040c000 */
[----:B------:R-:W-:Y:S01]  /*5240*/  FMUL.FTZ R60, R62, R88 ;  /* 0x000000583e3c7220 */ /* 0x000fe20000410000 */
[----:B------:R1:W-:Y:S05]  /*5250*/  MUFU.COS R143, R63 ;  /* 0x0000003f008f7308 */ /* 0x0003ea0000000000 */
[----:B------:R-:W2:Y:S01]  /*5260*/  @!P0 LDC R73, c[0x0][0x21c] ;  /* 0x00008700ff498b82 */ /* 0x000ea20000000800 */
[----:B------:R-:W-:Y:S02]  /*5270*/  @!P0 IADD3 R70, R70, -0x2, RZ ;  /* 0xfffffffe46468810 */ /* 0x000fe40007ffe0ff */
[----:B------:R-:W4:Y:S01]  /*5280*/  MUFU.EX2 R164, R60 ;  /* 0x0000003c00a47308 */ /* 0x000f220000000800 */
[----:B-1----:R-:W-:-:S07]  /*5290*/  FMUL.FTZ R63, R62, R86 ;  /* 0x000000563e3f7220 */ /* 0x002fce0000410000 */
[----:B------:R-:W1:Y:S08]  /*52a0*/  MUFU.EX2 R63, R63 ;  /* 0x0000003f003f7308 */ /* 0x000e700000000800 */
[----:B------:R-:W-:Y:S01]  /*52b0*/  MUFU.SIN R139, R72 ;  /* 0x00000048008b7308 */ /* 0x000fe20000000400 */
[----:B--2---:R-:W-:Y:S02]  /*52c0*/  @!P0 IMAD R78, R70, R73, UR7 ;  /* 0x00000007464e8e24 */ /* 0x004fe4000f8e0249 */
[----:B------:R-:W-:Y:S01]  /*52d0*/  FMUL.FTZ R70, R62, R85 ;  /* 0x000000553e467220 */ /* 0x000fe20000410000 */
[----:B------:R-:W-:-:S04]  /*52e0*/  MOV R73, RZ ;  /* 0x000000ff00497202 */ /* 0x000fc80000000f00 */
[----:B------:R2:W-:Y:S01]  /*52f0*/  MUFU.COS R141, R72 ;  /* 0x00000048008d7308 */ /* 0x0005e20000000000 */
[C---:B----4-:R-:W-:Y:S01]  /*5300*/  FMUL.FTZ R165, R164.reuse, R165 ;  /* 0x000000a5a4a57220 */ /* 0x050fe20000410000 */
[----:B------:R-:W-:-:S06]  /*5310*/  FMUL.FTZ R164, R164, R69 ;  /* 0x00000045a4a47220 */ /* 0x000fcc0000410000 */
[----:B------:R-:W4:Y:S01]  /*5320*/  MUFU.EX2 R70, R70 ;  /* 0x0000004600467308 */ /* 0x000f220000000800 */
[----:B--2---:R-:W-:-:S07]  /*5330*/  HFMA2.MMA R72, -RZ, RZ, 1.875, 0 ;  /* 0x3f800000ff487435 */ /* 0x004fce00000001ff */
[----:B------:R2:W-:Y:S01]  /*5340*/  MUFU.EX2 R150, R132 ;  /* 0x0000008400967308 */ /* 0x0005e20000000800 */
[----:B-1----:R-:W-:-:S07]  /*5350*/  FMUL.FTZ R161, R63, R68 ;  /* 0x000000443fa17220 */ /* 0x002fce0000410000 */
[----:B------:R1:W0:Y:S01]  /*5360*/  MUFU.EX2 R162, R61 ;  /* 0x0000003d00a27308 */ /* 0x0002220000000800 */
[----:B--2---:R-:W-:Y:S02]  /*5370*/  HADD2.F32 R132, -RZ, R105.H0_H0 ;  /* 0x20000069ff847230 */ /* 0x004fe40000004100 */
[----:B------:R-:W-:-:S03]  /*5380*/  FMUL.FTZ R68, RZ, R164 ;  /* 0x000000a4ff447220 */ /* 0x000fc60000410000 */
[----:B------:R-:W-:Y:S02]  /*5390*/  FMUL.FTZ R69, R132, R89 ;  /* 0x0000005984457220 */ /* 0x000fe40000410000 */
[----:B------:R-:W2:Y:S01]  /*53a0*/  MUFU.EX2 R76, R76 ;  /* 0x0000004c004c7308 */ /* 0x000ea20000000800 */
[----:B-1----:R-:W-:-:S04]  /*53b0*/  @!P0 IMAD.WIDE R60, R78, R145, UR20 ;  /* 0x000000144e3c8e25 */ /* 0x002fc8000f8e0291 */
[----:B------:R-:W-:Y:S01]  /*53c0*/  FMUL.FTZ R78, R62, R59 ;  /* 0x0000003b3e4e7220 */ /* 0x000fe20000410000 */
[----:B------:R-:W-:Y:S01]  /*53d0*/  HADD2.F32 R215, -RZ, R104.H0_H0 ;  /* 0x20000068ffd77230 */ /* 0x000fe20000004100 */
[----:B------:R1:W5:Y:S01]  /*53e0*/  @!P0 LDG.E.128 R72, desc[UR18][R60.64] ;  /* 0x000000123c488981 */ /* 0x000362000c1e1d00 */
[----:B------:R-:W-:Y:S01]  /*53f0*/  FFMA.FTZ R68, R69, R165, -R68 ;  /* 0x000000a545447223 */ /* 0x000fe20000010844 */
[C---:B----4-:R-:W-:Y:S01]  /*5400*/  FMUL.FTZ R159, R70.reuse, R159 ;  /* 0x0000009f469f7220 */ /* 0x050fe20000410000 */
[----:B------:R-:W-:Y:S02]  /*5410*/  HADD2.F32 R214, -RZ, R103.H0_H0 ;  /* 0x20000067ffd67230 */ /* 0x000fe40000004100 */
[----:B------:R-:W-:Y:S01]  /*5420*/  FMUL.FTZ R215, R215, R88 ;  /* 0x00000058d7d77220 */ /* 0x000fe20000410000 */
[----:B------:R-:W-:Y:S01]  /*5430*/  MUFU.COS R138, R138 ;  /* 0x0000008a008a7308 */ /* 0x000fe20000000000 */
[----:B-1----:R-:W-:Y:S01]  /*5440*/  FMUL.FTZ R60, R69, R164 ;  /* 0x000000a4453c7220 */ /* 0x002fe20000410000 */
[----:B------:R-:W-:Y:S01]  /*5450*/  FMUL.FTZ R158, R70, R77 ;  /* 0x0000004d469e7220 */ /* 0x000fe20000410000 */
[----:B------:R-:W-:-:S05]  /*5460*/  HADD2.F32 R217, -RZ, R102.H0_H0 ;  /* 0x20000066ffd97230 */ /* 0x000fca0000004100 */
[----:B------:R-:W-:Y:S01]  /*5470*/  MUFU.COS R166, R140 ;  /* 0x0000008c00a67308 */ /* 0x000fe20000000000 */
[----:B------:R-:W-:Y:S01]  /*5480*/  FFMA.FTZ R69, RZ, R165, R60 ;  /* 0x000000a5ff457223 */ /* 0x000fe2000001003c */
[C---:B0-----:R-:W-:Y:S01]  /*5490*/  FMUL.FTZ R163, R162.reuse, R163 ;  /* 0x000000a3a2a37220 */ /* 0x041fe20000410000 */
[----:B------:R-:W-:Y:S02]  /*54a0*/  FMUL.FTZ R162, R162, R71 ;  /* 0x00000047a2a27220 */ /* 0x000fe40000410000 */
[----:B------:R-:W-:Y:S01]  /*54b0*/  FADD.FTZ R70, RZ, R69 ;  /* 0x00000045ff467221 */ /* 0x000fe20000010000 */
[----:B------:R-:W-:Y:S02]  /*54c0*/  FADD.FTZ R69, R215, R68 ;  /* 0x00000044d7457221 */ /* 0x000fe40000010000 */
[----:B------:R-:W0:Y:S01]  /*54d0*/  MUFU.EX2 R78, R78 ;  /* 0x0000004e004e7308 */ /* 0x000e220000000800 */
[----:B------:R-:W-:Y:S01]  /*54e0*/  FMUL.FTZ R160, R63, R160 ;  /* 0x000000a03fa07220 */ /* 0x000fe20000410000 */
[C---:B--2---:R-:W-:Y:S01]  /*54f0*/  FMUL.FTZ R157, R76.reuse, R157 ;  /* 0x0000009d4c9d7220 */ /* 0x044fe20000410000 */
[----:B------:R-:W-:Y:S01]  /*5500*/  FMUL.FTZ R156, R76, R79 ;  /* 0x0000004f4c9c7220 */ /* 0x000fe20000410000 */
[----:B------:R-:W-:Y:S01]  /*5510*/  FMUL.FTZ R63, R62, R54 ;  /* 0x000000363e3f7220 */ /* 0x000fe20000410000 */
[----:B------:R-:W-:Y:S01]  /*5520*/  FMUL.FTZ R77, R162, R69 ;  /* 0x00000045a24d7220 */ /* 0x000fe20000410000 */
[----:B------:R-:W-:Y:S01]  /*5530*/  FMUL.FTZ R60, R62, R53 ;  /* 0x000000353e3c7220 */ /* 0x000fe20000410000 */
[-C--:B------:R-:W-:Y:S01]  /*5540*/  FMUL.FTZ R76, R162, R70.reuse ;  /* 0x00000046a24c7220 */ /* 0x080fe20000410000 */
[----:B------:R-:W-:Y:S01]  /*5550*/  FMUL.FTZ R61, R62, R55 ;  /* 0x000000373e3d7220 */ /* 0x000fe20000410000 */
[C---:B------:R-:W-:Y:S01]  /*5560*/  FFMA.FTZ R77, R163.reuse, R70, R77 ;  /* 0x00000046a34d7223 */ /* 0x040fe2000001004d */
[----:B------:R-:W-:Y:S01]  /*5570*/  FMUL.FTZ R214, R214, R87 ;  /* 0x00000057d6d67220 */ /* 0x000fe20000410000 */
[----:B------:R-:W-:Y:S01]  /*5580*/  FFMA.FTZ R71, R163, R69, -R76 ;  /* 0x00000045a3477223 */ /* 0x000fe2000001084c */
[----:B------:R-:W1:Y:S01]  /*5590*/  MUFU.EX2 R63, R63 ;  /* 0x0000003f003f7308 */ /* 0x000e620000000800 */
[----:B------:R-:W-:Y:S01]  /*55a0*/  FMUL.FTZ R68, R62, R50 ;  /* 0x000000323e447220 */ /* 0x000fe20000410000 */
[----:B------:R-:W-:Y:S01]  /*55b0*/  FADD.FTZ R77, RZ, R77 ;  /* 0x0000004dff4d7221 */ /* 0x000fe20000010000 */
[----:B------:R-:W-:-:S05]  /*55c0*/  FADD.FTZ R71, R214, R71 ;  /* 0x00000047d6477221 */ /* 0x000fca0000010000 */
[----:B------:R-:W2:Y:S01]  /*55d0*/  MUFU.EX2 R60, R60 ;  /* 0x0000003c003c7308 */ /* 0x000ea20000000800 */
[C---:B0-----:R-:W-:Y:S01]  /*55e0*/  FMUL.FTZ R155, R78.reuse, R155 ;  /* 0x0000009b4e9b7220 */ /* 0x041fe20000410000 */
[----:B------:R-:W-:Y:S01]  /*55f0*/  FMUL.FTZ R154, R78, R83 ;  /* 0x000000534e9a7220 */ /* 0x000fe20000410000 */
[----:B------:R-:W-:Y:S01]  /*5600*/  FMUL.FTZ R70, R160, R77 ;  /* 0x0000004da0467220 */ /* 0x000fe20000410000 */
[----:B------:R-:W-:Y:S01]  /*5610*/  FMUL.FTZ R69, R62, R45 ;  /* 0x0000002d3e457220 */ /* 0x000fe20000410000 */
[----:B------:R-:W-:-:S03]  /*5620*/  FMUL.FTZ R78, R160, R71 ;  /* 0x00000047a04e7220 */ /* 0x000fc60000410000 */
[----:B------:R-:W0:Y:S01]  /*5630*/  MUFU.EX2 R61, R61 ;  /* 0x0000003d003d7308 */ /* 0x000e220000000800 */
[----:B------:R-:W-:Y:S01]  /*5640*/  FFMA.FTZ R76, R161, R71, -R70 ;  /* 0x00000047a14c7223 */ /* 0x000fe20000010846 */
[----:B------:R-:W-:Y:S01]  /*5650*/  FMUL.FTZ R217, R217, R86 ;  /* 0x00000056d9d97220 */ /* 0x000fe20000410000 */
[----:B------:R-:W-:-:S05]  /*5660*/  FFMA.FTZ R78, R161, R77, R78 ;  /* 0x0000004da14e7223 */ /* 0x000fca000001004e */
[----:B------:R-:W4:Y:S01]  /*5670*/  MUFU.EX2 R68, R68 ;  /* 0x0000004400447308 */ /* 0x000f220000000800 */
[----:B------:R-:W-:Y:S01]  /*5680*/  FADD.FTZ R76, R217, R76 ;  /* 0x0000004cd94c7221 */ /* 0x000fe20000010000 */
[----:B------:R-:W-:Y:S01]  /*5690*/  FADD.FTZ R78, RZ, R78 ;  /* 0x0000004eff4e7221 */ /* 0x000fe20000010000 */
[C---:B-1----:R-:W-:Y:S01]  /*56a0*/  FMUL.FTZ R145, R63.reuse, R138 ;  /* 0x0000008a3f917220 */ /* 0x042fe20000410000 */
[----:B------:R-:W-:-:S04]  /*56b0*/  FMUL.FTZ R144, R63, R144 ;  /* 0x000000903f907220 */ /* 0x000fc80000410000 */
[----:B------:R-:W1:Y:S01]  /*56c0*/  MUFU.EX2 R69, R69 ;  /* 0x0000004500457308 */ /* 0x000e620000000800 */
[C---:B--2---:R-:W-:Y:S01]  /*56d0*/  FMUL.FTZ R143, R60.reuse, R143 ;  /* 0x0000008f3c8f7220 */ /* 0x044fe20000410000 */
[----:B------:R-:W-:Y:S01]  /*56e0*/  FMUL.FTZ R142, R60, R137 ;  /* 0x000000893c8e7220 */ /* 0x000fe20000410000 */
[----:B------:R-:W-:-:S05]  /*56f0*/  HADD2.F32 R216, -RZ, R101.H0_H0 ;  /* 0x20000065ffd87230 */ /* 0x000fca0000004100 */
[----:B------:R2:W3:Y:S01]  /*5700*/  MUFU.SIN R70, R140 ;  /* 0x0000008c00467308 */ /* 0x0004e20000000400 */
[C---:B------:R-:W-:Y:S01]  /*5710*/  FMUL.FTZ R63, R158.reuse, R76 ;  /* 0x0000004c9e3f7220 */ /* 0x040fe20000410000 */
[----:B------:R-:W-:Y:S01]  /*5720*/  FMUL.FTZ R60, R158, R78 ;  /* 0x0000004e9e3c7220 */ /* 0x000fe20000410000 */
[C---:B0-----:R-:W-:Y:S01]  /*5730*/  FMUL.FTZ R147, R61.reuse, R136 ;  /* 0x000000883d937220 */ /* 0x041fe20000410000 */
[----:B------:R-:W-:Y:S01]  /*5740*/  FMUL.FTZ R146, R61, R146 ;  /* 0x000000923d927220 */ /* 0x000fe20000410000 */
[C---:B------:R-:W-:Y:S01]  /*5750*/  FFMA.FTZ R63, R159.reuse, R78, R63 ;  /* 0x0000004e9f3f7223 */ /* 0x040fe2000001003f */
[----:B------:R-:W-:Y:S01]  /*5760*/  FFMA.FTZ R61, R159, R76, -R60 ;  /* 0x0000004c9f3d7223 */ /* 0x000fe2000001083c */
[----:B------:R-:W-:Y:S01]  /*5770*/  FMUL.FTZ R216, R216, R85 ;  /* 0x00000055d8d87220 */ /* 0x000fe20000410000 */
[C---:B----4-:R-:W-:Y:S01]  /*5780*/  FMUL.FTZ R141, R68.reuse, R141 ;  /* 0x0000008d448d7220 */ /* 0x050fe20000410000 */
[----:B--2---:R-:W-:Y:S01]  /*5790*/  FMUL.FTZ R140, R68, R139 ;  /* 0x0000008b448c7220 */ /* 0x004fe20000410000 */
[----:B------:R-:W-:Y:S01]  /*57a0*/  FADD.FTZ R68, RZ, R63 ;  /* 0x0000003fff447221 */ /* 0x000fe20000010000 */
[----:B------:R-:W-:Y:S01]  /*57b0*/  FADD.FTZ R63, R216, R61 ;  /* 0x0000003dd83f7221 */ /* 0x000fe20000010000 */
[----:B------:R-:W-:Y:S01]  /*57c0*/  FMUL.FTZ R82, R62, R58 ;  /* 0x0000003a3e527220 */ /* 0x000fe20000410000 */
[----:B------:R-:W-:Y:S01]  /*57d0*/  FMUL.FTZ R61, R81, R164 ;  /* 0x000000a4513d7220 */ /* 0x000fe20000410000 */
[C---:B-1----:R-:W-:Y:S01]  /*57e0*/  FMUL.FTZ R139, R69.reuse, R166 ;  /* 0x000000a6458b7220 */ /* 0x042fe20000410000 */
[----:B------:R-:W-:Y:S01]  /*57f0*/  FMUL.FTZ R60, R80, R164 ;  /* 0x000000a4503c7220 */ /* 0x000fe20000410000 */
[----:B---3--:R-:W-:Y:S01]  /*5800*/  FMUL.FTZ R138, R69, R70 ;  /* 0x00000046458a7220 */ /* 0x008fe20000410000 */
[C---:B------:R-:W-:Y:S01]  /*5810*/  FMUL.FTZ R70, R156.reuse, R68 ;  /* 0x000000449c467220 */ /* 0x040fe20000410000 */
[----:B------:R-:W-:Y:S01]  /*5820*/  FMUL.FTZ R69, R156, R63 ;  /* 0x0000003f9c457220 */ /* 0x000fe20000410000 */
[----:B------:R-:W-:Y:S01]  /*5830*/  FFMA.FTZ R61, R80, R165, -R61 ;  /* 0x000000a5503d7223 */ /* 0x000fe2000001083d */
[----:B------:R-:W0:Y:S01]  /*5840*/  MUFU.EX2 R82, R82 ;  /* 0x0000005200527308 */ /* 0x000e220000000800 */
[----:B------:R-:W-:-:S02]  /*5850*/  HADD2.F32 R219, -RZ, R100.H0_H0 ;  /* 0x20000064ffdb7230 */ /* 0x000fc40000004100 */
[C---:B------:R-:W-:Y:S01]  /*5860*/  FFMA.FTZ R70, R157.reuse, R63, -R70 ;  /* 0x0000003f9d467223 */ /* 0x040fe20000010846 */
[----:B------:R-:W-:Y:S01]  /*5870*/  FFMA.FTZ R69, R157, R68, R69 ;  /* 0x000000449d457223 */ /* 0x000fe20000010045 */
[----:B------:R-:W-:Y:S01]  /*5880*/  FFMA.FTZ R60, R81, R165, R60 ;  /* 0x000000a5513c7223 */ /* 0x000fe2000001003c */
[C---:B------:R-:W-:Y:S01]  /*5890*/  FMUL.FTZ R63, R162.reuse, R61 ;  /* 0x0000003da23f7220 */ /* 0x040fe20000410000 */
[----:B------:R-:W-:Y:S01]  /*58a0*/  FMUL.FTZ R219, R219, R84 ;  /* 0x00000054dbdb7220 */ /* 0x000fe20000410000 */
[----:B------:R-:W-:Y:S01]  /*58b0*/  FADD.FTZ R69, RZ, R69 ;  /* 0x00000045ff457221 */ /* 0x000fe20000010000 */
[-C--:B------:R-:W-:Y:S01]  /*58c0*/  FMUL.FTZ R68, R162, R60.reuse ;  /* 0x0000003ca2447220 */ /* 0x080fe20000410000 */
[----:B------:R-:W-:Y:S01]  /*58d0*/  FFMA.FTZ R63, R163, R60, R63 ;  /* 0x0000003ca33f7223 */ /* 0x000fe2000001003f */
[----:B------:R-:W-:Y:S02]  /*58e0*/  HADD2.F32 R218, -RZ, R99.H0_H0 ;  /* 0x20000063ffda7230 */ /* 0x000fe40000004100 */
[----:B------:R-:W-:Y:S01]  /*58f0*/  FADD.FTZ R70, R219, R70 ;  /* 0x00000046db467221 */ /* 0x000fe20000010000 */
[----:B------:R-:W-:Y:S01]  /*5900*/  FMUL.FTZ R76, R154, R69 ;  /* 0x000000459a4c7220 */ /* 0x000fe20000410000 */
[----:B------:R-:W-:Y:S01]  /*5910*/  FFMA.FTZ R68, R163, R61, -R68 ;  /* 0x0000003da3447223 */ /* 0x000fe20000010844 */
[----:B------:R-:W-:Y:S01]  /*5920*/  FMUL.FTZ R60, R160, R63 ;  /* 0x0000003fa03c7220 */ /* 0x000fe20000410000 */
[-C--:B------:R-:W-:Y:S01]  /*5930*/  FMUL.FTZ R78, R154, R70.reuse ;  /* 0x000000469a4e7220 */ /* 0x080fe20000410000 */
[----:B------:R-:W-:Y:S01]  /*5940*/  FFMA.FTZ R61, R155, R70, -R76 ;  /* 0x000000469b3d7223 */ /* 0x000fe2000001084c */
[----:B------:R-:W-:Y:S01]  /*5950*/  FMUL.FTZ R218, R218, R59 ;  /* 0x0000003bdada7220 */ /* 0x000fe20000410000 */
[-C--:B------:R-:W-:Y:S01]  /*5960*/  FMUL.FTZ R70, R160, R68.reuse ;  /* 0x00000044a0467220 */ /* 0x080fe20000410000 */
[----:B------:R-:W-:Y:S01]  /*5970*/  FFMA.FTZ R60, R161, R68, -R60 ;  /* 0x00000044a13c7223 */ /* 0x000fe2000001083c */
[----:B0-----:R-:W-:Y:S01]  /*5980*/  FMUL.FTZ R152, R82, R131 ;  /* 0x0000008352987220 */ /* 0x001fe20000410000 */
[----:B------:R-:W-:Y:S01]  /*5990*/  FFMA.FTZ R78, R155, R69, R78 ;  /* 0x000000459b4e7223 */ /* 0x000fe2000001004e */
[----:B------:R-:W-:Y:S01]  /*59a0*/  FADD.FTZ R61, R218, R61 ;  /* 0x0000003dda3d7221 */ /* 0x000fe20000010000 */
[----:B------:R-:W-:Y:S01]  /*59b0*/  FMUL.FTZ R134, R62, R56 ;  /* 0x000000383e867220 */ /* 0x000fe20000410000 */
[----:B------:R-:W-:Y:S01]  /*59c0*/  FFMA.FTZ R70, R161, R63, R70 ;  /* 0x0000003fa1467223 */ /* 0x000fe20000010046 */
[----:B------:R-:W-:Y:S01]  /*59d0*/  FMUL.FTZ R68, R158, R60 ;  /* 0x0000003c9e447220 */ /* 0x000fe20000410000 */
[----:B------:R-:W-:Y:S01]  /*59e0*/  FMUL.FTZ R153, R82, R153 ;  /* 0x0000009952997220 */ /* 0x000fe20000410000 */
[----:B------:R-:W-:Y:S01]  /*59f0*/  FADD.FTZ R78, RZ, R78 ;  /* 0x0000004eff4e7221 */ /* 0x000fe20000010000 */
[----:B------:R-:W-:Y:S01]  /*5a00*/  FMUL.FTZ R63, R152, R61 ;  /* 0x0000003d983f7220 */ /* 0x000fe20000410000 */
[-C--:B------:R-:W-:Y:S01]  /*5a10*/  FFMA.FTZ R68, R159, R70.reuse, R68 ;  /* 0x000000469f447223 */ /* 0x080fe20000010044 */
[----:B------:R-:W-:Y:S01]  /*5a20*/  FMUL.FTZ R70, R158, R70 ;  /* 0x000000469e467220 */ /* 0x000fe20000410000 */
[----:B------:R-:W0:Y:S01]  /*5a30*/  MUFU.EX2 R134, R134 ;  /* 0x0000008600867308 */ /* 0x000e220000000800 */
[----:B------:R-:W-:-:S02]  /*5a40*/  HADD2.F32 R221, -RZ, R98.H0_H0 ;  /* 0x20000062ffdd7230 */ /* 0x000fc40000004100 */
[-C--:B------:R-:W-:Y:S01]  /*5a50*/  FMUL.FTZ R76, R152, R78.reuse ;  /* 0x0000004e984c7220 */ /* 0x080fe20000410000 */
[----:B------:R-:W-:Y:S01]  /*5a60*/  FFMA.FTZ R63, R153, R78, R63 ;  /* 0x0000004e993f7223 */ /* 0x000fe2000001003f */
[----:B------:R-:W-:Y:S01]  /*5a70*/  FFMA.FTZ R70, R159, R60, -R70 ;  /* 0x0000003c9f467223 */ /* 0x000fe20000010846 */
[----:B------:R-:W-:Y:S01]  /*5a80*/  FMUL.FTZ R151, R150, R151 ;  /* 0x0000009796977220 */ /* 0x000fe20000410000 */
[----:B------:R-:W-:Y:S01]  /*5a90*/  FMUL.FTZ R60, R156, R68 ;  /* 0x000000449c3c7220 */ /* 0x000fe20000410000 */
        /* <DEDUP_REMOVED lines=8> */
[----:B------:R-:W-:-:S03]  /*5b20*/  FMUL.FTZ R70, R150, R63 ;  /* 0x0000003f96467220 */ /* 0x000fc60000410000 */
[-C--:B------:R-:W-:Y:S01]  /*5b30*/  FMUL.FTZ R78, R150, R76.reuse ;  /* 0x0000004c964e7220 */ /* 0x080fe20000410000 */
[----:B------:R-:W-:Y:S01]  /*5b40*/  FFMA.FTZ R69, R151, R76, -R70 ;  /* 0x0000004c97457223 */ /* 0x000fe20000010846 */
[----:B------:R-:W-:Y:S01]  /*5b50*/  FMUL.FTZ R220, R220, R57 ;  /* 0x00000039dcdc7220 */ /* 0x000fe20000410000 */
[----:B------:R-:W-:Y:S01]  /*5b60*/  FFMA.FTZ R61, R157, R68, R61 ;  /* 0x000000449d3d7223 */ /* 0x000fe2000001003d */
[----:B------:R-:W-:Y:S01]  /*5b70*/  FMUL.FTZ R70, R154, R60 ;  /* 0x0000003c9a467220 */ /* 0x000fe20000410000 */
[----:B0-----:R-:W-:Y:S01]  /*5b80*/  FMUL.FTZ R148, R134, R135 ;  /* 0x0000008786947220 */ /* 0x001fe20000410000 */
[----:B------:R-:W-:Y:S01]  /*5b90*/  FFMA.FTZ R78, R151, R63, R78 ;  /* 0x0000003f974e7223 */ /* 0x000fe2000001004e */
[----:B------:R-:W-:Y:S01]  /*5ba0*/  FADD.FTZ R69, R220, R69 ;  /* 0x00000045dc457221 */ /* 0x000fe20000010000 */
[-C--:B------:R-:W-:Y:S01]  /*5bb0*/  FMUL.FTZ R68, R154, R61.reuse ;  /* 0x0000003d9a447220 */ /* 0x080fe20000410000 */
[----:B------:R-:W-:Y:S01]  /*5bc0*/  FFMA.FTZ R70, R155, R61, R70 ;  /* 0x0000003d9b467223 */ /* 0x000fe20000010046 */
[----:B------:R-:W-:Y:S01]  /*5bd0*/  FMUL.FTZ R149, R134, R149 ;  /* 0x0000009586957220 */ /* 0x000fe20000410000 */
[----:B------:R-:W-:Y:S01]  /*5be0*/  FADD.FTZ R78, RZ, R78 ;  /* 0x0000004eff4e7221 */ /* 0x000fe20000010000 */
[----:B------:R-:W-:Y:S01]  /*5bf0*/  FMUL.FTZ R61, R148, R69 ;  /* 0x00000045943d7220 */ /* 0x000fe20000410000 */
[----:B------:R-:W-:-:S02]  /*5c00*/  HADD2.F32 R225, -RZ, R96.H0_H0 ;  /* 0x20000060ffe17230 */ /* 0x000fc40000004100 */
[----:B------:R-:W-:Y:S01]  /*5c10*/  FFMA.FTZ R68, R155, R60, -R68 ;  /* 0x0000003c9b447223 */ /* 0x000fe20000010844 */
[-C--:B------:R-:W-:Y:S01]  /*5c20*/  FMUL.FTZ R76, R148, R78.reuse ;  /* 0x0000004e944c7220 */ /* 0x080fe20000410000 */
[----:B------:R-:W-:Y:S01]  /*5c30*/  FFMA.FTZ R61, R149, R78, R61 ;  /* 0x0000004e953d7223 */ /* 0x000fe2000001003d */
[----:B------:R-:W-:Y:S01]  /*5c40*/  FMUL.FTZ R60, R40, UR53 ;  /* 0x00000035283c7c20 */ /* 0x000fe20008410000 */
[----:B------:R-:W-:Y:S01]  /*5c50*/  FMUL.FTZ R225, R225, R56 ;  /* 0x00000038e1e17220 */ /* 0x000fe20000410000 */
[----:B------:R-:W-:Y:S01]  /*5c60*/  FFMA.FTZ R76, R149, R69, -R76 ;  /* 0x00000045954c7223 */ /* 0x000fe2000001084c */
[----:B------:R-:W-:Y:S01]  /*5c70*/  FADD.FTZ R61, RZ, R61 ;  /* 0x0000003dff3d7221 */ /* 0x000fe20000010000 */
[----:B------:R-:W-:Y:S01]  /*5c80*/  FMUL.RZ R135, R60, 0.15915493667125701904 ;  /* 0x3e22f9833c877820 */ /* 0x000fe2000040c000 */
[----:B------:R-:W-:Y:S01]  /*5c90*/  FMUL.FTZ R60, R152, R68 ;  /* 0x00000044983c7220 */ /* 0x000fe20000410000 */
[----:B------:R-:W-:Y:S01]  /*5ca0*/  FADD.FTZ R76, R225, R76 ;  /* 0x0000004ce14c7221 */ /* 0x000fe20000010000 */
[----:B------:R-:W-:-:S02]  /*5cb0*/  FMUL.FTZ R78, R146, R61 ;  /* 0x0000003d924e7220 */ /* 0x000fc40000410000 */
[-C--:B------:R-:W-:Y:S01]  /*5cc0*/  FFMA.FTZ R60, R153, R70.reuse, R60 ;  /* 0x00000046993c7223 */ /* 0x080fe2000001003c */
[----:B------:R-:W-:Y:S01]  /*5cd0*/  FMUL.FTZ R70, R152, R70 ;  /* 0x0000004698467220 */ /* 0x000fe20000410000 */
[-C--:B------:R-:W-:Y:S01]  /*5ce0*/  FFMA.FTZ R63, R147, R76.reuse, -R78 ;  /* 0x0000004c933f7223 */ /* 0x080fe2000001084e */
[----:B------:R-:W-:Y:S01]  /*5cf0*/  FMUL.FTZ R76, R146, R76 ;  /* 0x0000004c924c7220 */ /* 0x000fe20000410000 */
[----:B------:R-:W-:Y:S02]  /*5d00*/  HADD2.F32 R212, -RZ, R95.H0_H0 ;  /* 0x2000005fffd47230 */ /* 0x000fe40000004100 */
[----:B------:R-:W-:Y:S01]  /*5d10*/  FFMA.FTZ R70, R153, R68, -R70 ;  /* 0x0000004499467223 */ /* 0x000fe20000010846 */
[----:B------:R-:W-:Y:S01]  /*5d20*/  FMUL.FTZ R62, R62, R40 ;  /* 0x000000283e3e7220 */ /* 0x000fe20000410000 */
[----:B------:R-:W-:Y:S01]  /*5d30*/  FMUL.FTZ R68, R150, R60 ;  /* 0x0000003c96447220 */ /* 0x000fe20000410000 */
[----:B------:R-:W-:Y:S01]  /*5d40*/  FFMA.FTZ R76, R147, R61, R76 ;  /* 0x0000003d934c7223 */ /* 0x000fe2000001004c */
[----:B------:R-:W-:Y:S01]  /*5d50*/  FMUL.FTZ R212, R212, R55 ;  /* 0x00000037d4d47220 */ /* 0x000fe20000410000 */
[----:B------:R-:W-:Y:S01]  /*5d60*/  MUFU.COS R137, R135 ;  /* 0x0000008700897308 */ /* 0x000fe20000000000 */
[-C--:B------:R-:W-:Y:S01]  /*5d70*/  FFMA.FTZ R68, R151, R70.reuse, -R68 ;  /* 0x0000004697447223 */ /* 0x080fe20000010844 */
[----:B------:R-:W-:Y:S01]  /*5d80*/  FADD.FTZ R76, RZ, R76 ;  /* 0x0000004cff4c7221 */ /* 0x000fe20000010000 */
[----:B------:R-:W-:Y:S01]  /*5d90*/  FMUL.FTZ R70, R150, R70 ;  /* 0x0000004696467220 */ /* 0x000fe20000410000 */
[----:B------:R-:W-:-:S02]  /*5da0*/  HADD2.F32 R71, -RZ, R94.H0_H0 ;  /* 0x2000005eff477230 */ /* 0x000fc40000004100 */
[----:B------:R-:W-:Y:S01]  /*5db0*/  FADD.FTZ R63, R212, R63 ;  /* 0x0000003fd43f7221 */ /* 0x000fe20000010000 */
[----:B------:R-:W-:Y:S01]  /*5dc0*/  FMUL.FTZ R78, R144, R76 ;  /* 0x0000004c904e7220 */ /* 0x000fe20000410000 */
[----:B------:R-:W0:Y:S01]  /*5dd0*/  MUFU.EX2 R62, R62 ;  /* 0x0000003e003e7308 */ /* 0x000e220000000800 */
[----:B------:R-:W-:Y:S01]  /*5de0*/  FFMA.FTZ R70, R151, R60, R70 ;  /* 0x0000003c97467223 */ /* 0x000fe20000010046 */
[----:B------:R-:W-:Y:S01]  /*5df0*/  FMUL.FTZ R61, R148, R68 ;  /* 0x00000044943d7220 */ /* 0x000fe20000410000 */
[----:B------:R-:W-:-:S05]  /*5e00*/  FMUL.FTZ R69, R144, R63 ;  /* 0x0000003f90457220 */ /* 0x000fca0000410000 */
[----:B------:R-:W1:Y:S01]  /*5e10*/  MUFU.SIN R135, R135 ;  /* 0x0000008700877308 */ /* 0x000e620000000400 */
[----:B------:R-:W-:Y:S01]  /*5e20*/  FFMA.FTZ R63, R145, R63, -R78 ;  /* 0x0000003f913f7223 */ /* 0x000fe2000001084e */
[----:B------:R-:W-:Y:S01]  /*5e30*/  FMUL.FTZ R210, R71, R54 ;  /* 0x0000003647d27220 */ /* 0x000fe20000410000 */
[-C--:B------:R-:W-:Y:S01]  /*5e40*/  FMUL.FTZ R60, R148, R70.reuse ;  /* 0x00000046943c7220 */ /* 0x080fe20000410000 */
[----:B------:R-:W-:Y:S01]  /*5e50*/  FFMA.FTZ R61, R149, R70, R61 ;  /* 0x00000046953d7223 */ /* 0x000fe2000001003d */
[----:B------:R-:W-:Y:S01]  /*5e60*/  FFMA.FTZ R69, R145, R76, R69 ;  /* 0x0000004c91457223 */ /* 0x000fe20000010045 */
[----:B------:R-:W-:Y:S01]  /*5e70*/  FADD.FTZ R63, R210, R63 ;  /* 0x0000003fd23f7221 */ /* 0x000fe20000010000 */
[----:B------:R-:W-:Y:S01]  /*5e80*/  FFMA.FTZ R60, R149, R68, -R60 ;  /* 0x00000044953c7223 */ /* 0x000fe2000001083c */
[----:B------:R-:W-:Y:S01]  /*5e90*/  FMUL.FTZ R68, R146, R61 ;  /* 0x0000003d92447220 */ /* 0x000fe20000410000 */
[----:B------:R-:W-:Y:S01]  /*5ea0*/  FADD.FTZ R69, RZ, R69 ;  /* 0x00000045ff457221 */ /* 0x000fe20000010000 */
[----:B------:R-:W-:Y:S01]  /*5eb0*/  FMUL.FTZ R70, R142, R63 ;  /* 0x0000003f8e467220 */ /* 0x000fe20000410000 */
[----:B0-----:R-:W-:Y:S01]  /*5ec0*/  FMUL.FTZ R137, R62, R137 ;  /* 0x000000893e897220 */ /* 0x001fe20000410000 */
[-C--:B------:R-:W-:Y:S01]  /*5ed0*/  FFMA.FTZ R68, R147, R60.reuse, -R68 ;  /* 0x0000003c93447223 */ /* 0x080fe20000010844 */
[----:B------:R-:W-:Y:S01]  /*5ee0*/  FMUL.FTZ R60, R146, R60 ;  /* 0x0000003c923c7220 */ /* 0x000fe20000410000 */
[----:B------:R-:W-:-:S02]  /*5ef0*/  HADD2.F32 R134, -RZ, R93.H0_H0 ;  /* 0x2000005dff867230 */ /* 0x000fc40000004100 */
[----:B------:R-:W-:Y:S01]  /*5f00*/  FFMA.FTZ R70, R143, R69, R70 ;  /* 0x000000458f467223 */ /* 0x000fe20000010046 */
[----:B-1----:R-:W-:Y:S01]  /*5f10*/  FMUL.FTZ R135, R62, R135 ;  /* 0x000000873e877220 */ /* 0x002fe20000410000 */
[----:B------:R-:W-:Y:S01]  /*5f20*/  FMUL.FTZ R62, R142, R69 ;  /* 0x000000458e3e7220 */ /* 0x000fe20000410000 */
[----:B------:R-:W-:Y:S01]  /*5f30*/  FFMA.FTZ R60, R147, R61, R60 ;  /* 0x0000003d933c7223 */ /* 0x000fe2000001003c */
[----:B------:R-:W-:Y:S01]  /*5f40*/  FMUL.FTZ R200, R134, R53 ;  /* 0x0000003586c87220 */ /* 0x000fe20000410000 */
[----:B------:R-:W-:Y:S01]  /*5f50*/  FADD.FTZ R70, RZ, R70 ;  /* 0x00000046ff467221 */ /* 0x000fe20000010000 */
[----:B------:R-:W-:Y:S01]  /*5f60*/  FFMA.FTZ R63, R143, R63, -R62 ;  /* 0x0000003f8f3f7223 */ /* 0x000fe2000001083e */
[C---:B------:R-:W-:Y:S01]  /*5f70*/  FMUL.FTZ R62, R144.reuse, R68 ;  /* 0x00000044903e7220 */ /* 0x040fe20000410000 */
[----:B------:R-:W-:Y:S01]  /*5f80*/  FMUL.FTZ R61, R144, R60 ;  /* 0x0000003c903d7220 */ /* 0x000fe20000410000 */
[----:B------:R-:W-:Y:S02]  /*5f90*/  HADD2.F32 R131, -RZ, R92.H0_H0 ;  /* 0x2000005cff837230 */ /* 0x000fe40000004100 */
[----:B------:R-:W-:Y:S01]  /*5fa0*/  FADD.FTZ R63, R200, R63 ;  /* 0x0000003fc83f7221 */ /* 0x000fe20000010000 */
[C---:B------:R-:W-:Y:S01]  /*5fb0*/  FMUL.FTZ R76, R140.reuse, R70 ;  /* 0x000000468c4c7220 */ /* 0x040fe20000410000 */
[C---:B------:R-:W-:Y:S01]  /*5fc0*/  FFMA.FTZ R62, R145.reuse, R60, R62 ;  /* 0x0000003c913e7223 */ /* 0x040fe2000001003e */
[----:B------:R-:W-:Y:S01]  /*5fd0*/  FFMA.FTZ R61, R145, R68, -R61 ;  /* 0x00000044913d7223 */ /* 0x000fe2000001083d */
[-C--:B------:R-:W-:Y:S01]  /*5fe0*/  FMUL.FTZ R68, R140, R63.reuse ;  /* 0x0000003f8c447220 */ /* 0x080fe20000410000 */
[----:B------:R-:W-:Y:S01]  /*5ff0*/  FFMA.FTZ R76, R141, R63, -R76 ;  /* 0x0000003f8d4c7223 */ /* 0x000fe2000001084c */
[----:B------:R-:W-:Y:S01]  /*6000*/  FMUL.FTZ R199, R131, R50 ;  /* 0x0000003283c77220 */ /* 0x000fe20000410000 */
[C---:B------:R-:W-:Y:S01]  /*6010*/  FMUL.FTZ R60, R142.reuse, R62 ;  /* 0x0000003e8e3c7220 */ /* 0x040fe20000410000 */
[-C--:B------:R-:W-:Y:S01]  /*6020*/  FMUL.FTZ R63, R142, R61.reuse ;  /* 0x0000003d8e3f7220 */ /* 0x080fe20000410000 */
[----:B------:R-:W-:Y:S01]  /*6030*/  FFMA.FTZ R68, R141, R70, R68 ;  /* 0x000000468d447223 */ /* 0x000fe20000010044 */
[----:B------:R-:W-:Y:S01]  /*6040*/  FADD.FTZ R76, R199, R76 ;  /* 0x0000004cc74c7221 */ /* 0x000fe20000010000 */
[C---:B------:R-:W-:Y:S01]  /*6050*/  FFMA.FTZ R60, R143.reuse, R61, -R60 ;  /* 0x0000003d8f3c7223 */ /* 0x040fe2000001083c */
[----:B------:R-:W-:Y:S01]  /*6060*/  FFMA.FTZ R63, R143, R62, R63 ;  /* 0x0000003e8f3f7223 */ /* 0x000fe2000001003f */
[----:B------:R-:W-:Y:S01]  /*6070*/  FADD.FTZ R61, RZ, R68 ;  /* 0x00000044ff3d7221 */ /* 0x000fe20000010000 */
[----:B------:R-:W-:Y:S01]  /*6080*/  FMUL.FTZ R70, R138, R76 ;  /* 0x0000004c8a467220 */ /* 0x000fe20000410000 */
[----:B------:R-:W-:-:S02]  /*6090*/  HADD2.F32 R136, -RZ, R91.H0_H0 ;  /* 0x2000005bff887230 */ /* 0x000fc40000004100 */
[----:B------:R-:W-:Y:S01]  /*60a0*/  FMUL.FTZ R62, R140, R63 ;  /* 0x0000003f8c3e7220 */ /* 0x000fe20000410000 */
[-C--:B------:R-:W-:Y:S01]  /*60b0*/  FMUL.FTZ R69, R138, R61.reuse ;  /* 0x0000003d8a457220 */ /* 0x080fe20000410000 */
[----:B------:R-:W-:Y:S01]  /*60c0*/  FFMA.FTZ R70, R139, R61, R70 ;  /* 0x0000003d8b467223 */ /* 0x000fe20000010046 */
[-C--:B------:R-:W-:Y:S01]  /*60d0*/  FMUL.FTZ R68, R140, R60.reuse ;  /* 0x0000003c8c447220 */ /* 0x080fe20000410000 */
[----:B------:R-:W-:Y:S01]  /*60e0*/  FFMA.FTZ R62, R141, R60, -R62 ;  /* 0x0000003c8d3e7223 */ /* 0x000fe2000001083e */
[----:B------:R-:W-:Y:S01]  /*60f0*/  FFMA.FTZ R76, R139, R76, -R69 ;  /* 0x0000004c8b4c7223 */ /* 0x000fe20000010845 */
[----:B------:R-:W-:Y:S01]  /*6100*/  FMUL.FTZ R83, R136, R45 ;  /* 0x0000002d88537220 */ /* 0x000fe20000410000 */
[----:B------:R-:W-:Y:S01]  /*6110*/  FADD.FTZ R70, RZ, R70 ;  /* 0x00000046ff467221 */ /* 0x000fe20000010000 */
[----:B------:R-:W-:Y:S01]  /*6120*/  FFMA.FTZ R68, R141, R63, R68 ;  /* 0x0000003f8d447223 */ /* 0x000fe20000010044 */
[C---:B------:R-:W-:Y:S01]  /*6130*/  FMUL.FTZ R61, R138.reuse, R62 ;  /* 0x0000003e8a3d7220 */ /* 0x040fe20000410000 */
[----:B------:R-:W-:Y:S01]  /*6140*/  FADD.FTZ R76, R83, R76 ;  /* 0x0000004c534c7221 */ /* 0x000fe20000010000 */
[----:B------:R-:W-:Y:S01]  /*6150*/  FMUL.FTZ R78, R135, R70 ;  /* 0x00000046874e7220 */ /* 0x000fe20000410000 */
[-C--:B------:R-:W-:Y:S01]  /*6160*/  FMUL.FTZ R60, R138, R68.reuse ;  /* 0x000000448a3c7220 */ /* 0x080fe20000410000 */
[----:B------:R-:W-:Y:S01]  /*6170*/  FFMA.FTZ R68, R139, R68, R61 ;  /* 0x000000448b447223 */ /* 0x000fe2000001003d */
[----:B------:R-:W-:-:S02]  /*6180*/  HADD2.F32 R133, -RZ, R90.H0_H0 ;  /* 0x2000005aff857230 */ /* 0x000fc40000004100 */
[----:B------:R-:W-:Y:S01]  /*6190*/  FFMA.FTZ R71, R137, R76, -R78 ;  /* 0x0000004c89477223 */ /* 0x000fe2000001084e */
[----:B------:R-:W-:Y:S01]  /*61a0*/  FFMA.FTZ R60, R139, R62, -R60 ;  /* 0x0000003e8b3c7223 */ /* 0x000fe2000001083c */
[----:B------:R-:W-:Y:S01]  /*61b0*/  FMUL.FTZ R76, R135, R76 ;  /* 0x0000004c874c7220 */ /* 0x000fe20000410000 */
[----:B------:R-:W-:Y:S01]  /*61c0*/  ISETP.GT.U32.AND P2, PT, R129, 0x1f, PT ;  /* 0x0000001f8100780c */ /* 0x000fe20003f44070 */
[C---:B------:R-:W-:Y:S01]  /*61d0*/  FMUL.FTZ R63, R135.reuse, R68 ;  /* 0x00000044873f7220 */ /* 0x040fe20000410000 */
[----:B------:R-:W-:Y:S01]  /*61e0*/  FMUL.FTZ R61, R135, R60 ;  /* 0x0000003c873d7220 */ /* 0x000fe20000410000 */
[----:B------:R-:W-:Y:S01]  /*61f0*/  FFMA.FTZ R76, R137, R70, R76 ;  /* 0x00000046894c7223 */ /* 0x000fe2000001004c */
[----:B------:R-:W-:Y:S01]  /*6200*/  LEA.HI R69, R129, R129, RZ, 0x1e ;  /* 0x0000008181457211 */ /* 0x000fe200078ff0ff */
[----:B------:R-:W-:Y:S01]  /*6210*/  FMUL.FTZ R82, R133, R40 ;  /* 0x0000002885527220 */ /* 0x000fe20000410000 */
[C---:B------:R-:W-:Y:S01]  /*6220*/  FFMA.FTZ R60, R137.reuse, R60, -R63 ;  /* 0x0000003c893c7223 */ /* 0x040fe2000001083f */
[----:B------:R-:W-:Y:S01]  /*6230*/  FFMA.FTZ R61, R137, R68, R61 ;  /* 0x00000044893d7223 */ /* 0x000fe2000001003d */
[----:B------:R-:W-:Y:S01]  /*6240*/  LEA R166, R69, R126, 0x4 ;  /* 0x0000007e45a67211 */ /* 0x000fe200078e20ff */
[----:B------:R-:W-:Y:S01]  /*6250*/  FADD.FTZ R62, R82, R71 ;  /* 0x00000047523e7221 */ /* 0x000fe20000010000 */
[----:B------:R-:W-:Y:S01]  /*6260*/  FADD.FTZ R63, RZ, R76 ;  /* 0x0000004cff3f7221 */ /* 0x000fe20000010000 */
[C---:B-----5:R-:W-:Y:S01]  /*6270*/  FMUL.FTZ R69, R67.reuse, R65 ;  /* 0x0000004143457220 */ /* 0x060fe20000410000 */
[----:B------:R-:W-:-:S03]  /*6280*/  FMUL.FTZ R68, R67, R64 ;  /* 0x0000004043447220 */ /* 0x000fc60000410000 */
[C---:B------:R-:W-:Y:S01]  /*6290*/  FFMA.FTZ R69, R66.reuse, R64, -R69 ;  /* 0x0000004042457223 */ /* 0x040fe20000010845 */
[----:B------:R-:W-:Y:S01]  /*62a0*/  FFMA.FTZ R65, R66, R65, R68 ;  /* 0x0000004142417223 */ /* 0x000fe20000010044 */
[----:B------:R0:W-:Y:S02]  /*62b0*/  STS.128 [R166+0x1100], R60 ;  /* 0x0011003ca6007388 */ /* 0x0001e40000000c00 */
        /* <DEDUP_REMOVED lines=33> */
[----:B0-----:R-:W-:Y:S05]  /*64d0*/  @P2 BRA `(.L_x_305) ;  /* 0x0000000800cc2947 */ /* 0x001fea0003800000 */
[----:B------:R-:W-:Y:S01]  /*64e0*/  IMAD R201, R129, 0x50, R126 ;  /* 0x0000005081c97824 */ /* 0x000fe200078e027e */
[----:B------:R-:W-:-:S04]  /*64f0*/  UMOV UR44, 0xffffffff ;  /* 0xffffffff002c7882 */ /* 0x000fc80000000000 */
[----:B------:R-:W-:Y:S04]  /*6500*/  LDS.128 R68, [R201+0x1100] ;  /* 0x00110000c9447984 */ /* 0x000fe80000000c00 */
[----:B------:R-:W0:Y:S04]  /*6510*/  LDS.128 R64, [R201+0x1110] ;  /* 0x00111000c9407984 */ /* 0x000e280000000c00 */
[----:B------:R-:W1:Y:S04]  /*6520*/  LDS.128 R60, [R201+0x1120] ;  /* 0x00112000c93c7984 */ /* 0x000e680000000c00 */
[----:B------:R-:W2:Y:S01]  /*6530*/  LDS.128 R76, [R201+0x1130] ;  /* 0x00113000c94c7984 */ /* 0x000ea20000000c00 */
        /* <DEDUP_REMOVED lines=8> */
[CC--:B-1----:R-:W-:Y:S01]  /*65c0*/  FMUL.FTZ R207, R61.reuse, R205.reuse ;  /* 0x000000cd3dcf7220 */ /* 0x0c2fe20000410000 */
[----:B------:R-:W-:Y:S01]  /*65d0*/  FMUL.FTZ R206, R61, R204 ;  /* 0x000000cc3dce7220 */ /* 0x000fe20000410000 */
        /* <DEDUP_REMOVED lines=10> */
[C---:B--2---:R-:W-:Y:S01]  /*6680*/  FMUL.FTZ R209, R77.reuse, R207 ;  /* 0x000000cf4dd17220 */ /* 0x044fe20000410000 */
        /* <DEDUP_REMOVED lines=12> */
[----:B------:R-:W1:Y:S04]  /*6750*/  SHFL.UP PT, R205, R79, 0x1, RZ ;  /* 0x042000004fcd7989 */ /* 0x000e6800000e00ff */
[----:B------:R-:W2:Y:S04]  /*6760*/  SHFL.UP PT, R76, R77, 0x1, RZ ;  /* 0x042000004d4c7989 */ /* 0x000ea800000e00ff */
[----:B------:R-:W3:Y:S01]  /*6770*/  SHFL.UP PT, R203, R202, 0x1, RZ ;  /* 0x04200000cacb7989 */ /* 0x000ee200000e00ff */
[C---:B0-----:R-:W-:Y:S01]  /*6780*/  FMUL.FTZ R208, R202.reuse, R204 ;  /* 0x000000cccad07220 */ /* 0x041fe20000410000 */
[----:B-1----:R-:W-:-:S03]  /*6790*/  FMUL.FTZ R207, R202, R205 ;  /* 0x000000cdcacf7220 */ /* 0x002fc60000410000 */
[C---:B------:R-:W-:Y:S01]  /*67a0*/  FFMA.FTZ R208, R77.reuse, R205, R208 ;  /* 0x000000cd4dd07223 */ /* 0x040fe200000100d0 */
[----:B------:R-:W-:Y:S01]  /*67b0*/  FFMA.FTZ R207, R77, R204, -R207 ;  /* 0x000000cc4dcf7223 */ /* 0x000fe200000108cf */
[CC--:B--2---:R-:W-:Y:S02]  /*67c0*/  FMUL.FTZ R206, R202.reuse, R76.reuse ;  /* 0x0000004ccace7220 */ /* 0x0c4fe40000410000 */
[----:B------:R-:W-:Y:S01]  /*67d0*/  @P0 FADD.FTZ R79, R79, R208 ;  /* 0x000000d04f4f0221 */ /* 0x000fe20000010000 */
[-C--:B---3--:R-:W-:Y:S01]  /*67e0*/  FMUL.FTZ R205, R202, R203.reuse ;  /* 0x000000cbcacd7220 */ /* 0x088fe20000410000 */
[----:B------:R-:W-:Y:S01]  /*67f0*/  @P0 FADD.FTZ R78, R78, R207 ;  /* 0x000000cf4e4e0221 */ /* 0x000fe20000010000 */
[C---:B------:R-:W-:Y:S02]  /*6800*/  FFMA.FTZ R203, R77.reuse, R203, R206 ;  /* 0x000000cb4dcb7223 */ /* 0x040fe400000100ce */
[----:B------:R-:W-:Y:S02]  /*6810*/  @P0 FFMA.FTZ R77, R77, R76, -R205 ;  /* 0x0000004c4d4d0223 */ /* 0x000fe400000108cd */
[----:B------:R-:W0:Y:S01]  /*6820*/  SHFL.UP PT, R205, R79, 0x2, RZ ;  /* 0x044000004fcd7989 */ /* 0x000e2200000e00ff */
[----:B------:R-:W-:-:S02]  /*6830*/  FSEL R202, R202, R203, !P0 ;  /* 0x000000cbcaca7208 */ /* 0x000fc40004000000 */
[----:B------:R-:W-:Y:S01]  /*6840*/  ISETP.GE.AND P0, PT, R127, 0x2, PT ;  /* 0x000000027f00780c */ /* 0x000fe20003f06270 */
[----:B------:R-:W1:Y:S04]  /*6850*/  SHFL.UP PT, R204, R78, 0x2, RZ ;  /* 0x044000004ecc7989 */ /* 0x000e6800000e00ff */
[----:B------:R-:W2:Y:S04]  /*6860*/  SHFL.UP PT, R76, R77, 0x2, RZ ;  /* 0x044000004d4c7989 */ /* 0x000ea800000e00ff */
[----:B------:R-:W3:Y:S01]  /*6870*/  SHFL.UP PT, R203, R202, 0x2, RZ ;  /* 0x04400000cacb7989 */ /* 0x000ee200000e00ff */
[C---:B0-----:R-:W-:Y:S01]  /*6880*/  FMUL.FTZ R208, R202.reuse, R205 ;  /* 0x000000cdcad07220 */ /* 0x041fe20000410000 */
[----:B-1----:R-:W-:-:S03]  /*6890*/  FMUL.FTZ R222, R202, R204 ;  /* 0x000000cccade7220 */ /* 0x002fc60000410000 */
[C---:B------:R-:W-:Y:S01]  /*68a0*/  FFMA.FTZ R207, R77.reuse, R204, -R208 ;  /* 0x000000cc4dcf7223 */ /* 0x040fe200000108d0 */
[----:B--2---:R-:W-:Y:S01]  /*68b0*/  FMUL.FTZ R206, R202, R76 ;  /* 0x0000004ccace7220 */ /* 0x004fe20000410000 */
[C---:B------:R-:W-:Y:S02]  /*68c0*/  FFMA.FTZ R222, R77.reuse, R205, R222 ;  /* 0x000000cd4dde7223 */ /* 0x040fe400000100de */
[----:B------:R-:W-:Y:S01]  /*68d0*/  @P0 FADD.FTZ R78, R78, R207 ;  /* 0x000000cf4e4e0221 */ /* 0x000fe20000010000 */
[-C--:B---3--:R-:W-:Y:S01]  /*68e0*/  FFMA.FTZ R205, R77, R203.reuse, R206 ;  /* 0x000000cb4dcd7223 */ /* 0x088fe200000100ce */
[----:B------:R-:W-:Y:S01]  /*68f0*/  FMUL.FTZ R204, R202, R203 ;  /* 0x000000cbcacc7220 */ /* 0x000fe20000410000 */
[----:B------:R-:W-:-:S03]  /*6900*/  @P0 FADD.FTZ R79, R79, R222 ;  /* 0x000000de4f4f0221 */ /* 0x000fc60000010000 */
[----:B------:R-:W-:Y:S01]  /*6910*/  @P0 FFMA.FTZ R77, R77, R76, -R204 ;  /* 0x0000004c4d4d0223 */ /* 0x000fe200000108cc */
[----:B------:R-:W-:Y:S01]  /*6920*/  FSEL R202, R202, R205, !P0 ;  /* 0x000000cdcaca7208 */ /* 0x000fe20004000000 */
        /* <DEDUP_REMOVED lines=8> */
[C---:B--2---:R-:W-:Y:S01]  /*69b0*/  FMUL.FTZ R206, R202.reuse, R76 ;  /* 0x0000004ccace7220 */ /* 0x044fe20000410000 */
[----:B------:R-:W-:Y:S02]  /*69c0*/  FFMA.FTZ R209, R77, R204, -R208 ;  /* 0x000000cc4dd17223 */ /* 0x000fe400000108d0 */
[----:B------:R-:W-:Y:S01]  /*69d0*/  @P0 FADD.FTZ R79, R79, R222 ;  /* 0x000000de4f4f0221 */ /* 0x000fe20000010000 */
[-C--:B---3--:R-:W-:Y:S01]  /*69e0*/  FMUL.FTZ R207, R202, R203.reuse ;  /* 0x000000cbcacf7220 */ /* 0x088fe20000410000 */
[C---:B------:R-:W-:Y:S01]  /*69f0*/  FFMA.FTZ R203, R77.reuse, R203, R206 ;  /* 0x000000cb4dcb7223 */ /* 0x040fe200000100ce */
[----:B------:R-:W-:Y:S02]  /*6a00*/  @P0 FADD.FTZ R78, R78, R209 ;  /* 0x000000d14e4e0221 */ /* 0x000fe40000010000 */
[----:B------:R-:W0:Y:S01]  /*6a10*/  SHFL.UP PT, R205, R79, 0x8, RZ ;  /* 0x050000004fcd7989 */ /* 0x000e2200000e00ff */
[----:B------:R-:W-:Y:S01]  /*6a20*/  @P0 FFMA.FTZ R77, R77, R76, -R207 ;  /* 0x0000004c4d4d0223 */ /* 0x000fe200000108cf */
[----:B------:R-:W-:-:S02]  /*6a30*/  FSEL R202, R202, R203, !P0 ;  /* 0x000000cbcaca7208 */ /* 0x000fc40004000000 */
[----:B------:R-:W1:Y:S01]  /*6a40*/  SHFL.UP PT, R204, R78, 0x8, RZ ;  /* 0x050000004ecc7989 */ /* 0x000e6200000e00ff */
[----:B------:R-:W-:-:S03]  /*6a50*/  ISETP.GE.AND P0, PT, R127, 0x8, PT ;  /* 0x000000087f00780c */ /* 0x000fc60003f06270 */
[----:B------:R-:W2:Y:S04]  /*6a60*/  SHFL.UP PT, R76, R77, 0x8, RZ ;  /* 0x050000004d4c7989 */ /* 0x000ea800000e00ff */
[----:B------:R-:W3:Y:S01]  /*6a70*/  SHFL.UP PT, R203, R202, 0x8, RZ ;  /* 0x05000000cacb7989 */ /* 0x000ee200000e00ff */
[C---:B0-----:R-:W-:Y:S01]  /*6a80*/  FMUL.FTZ R207, R202.reuse, R205 ;  /* 0x000000cdcacf7220 */ /* 0x041fe20000410000 */
[----:B-1----:R-:W-:-:S03]  /*6a90*/  FMUL.FTZ R208, R202, R204 ;  /* 0x000000cccad07220 */ /* 0x002fc60000410000 */
[C---:B------:R-:W-:Y:S01]  /*6aa0*/  FFMA.FTZ R207, R77.reuse, R204, -R207 ;  /* 0x000000cc4dcf7223 */ /* 0x040fe200000108cf */
[-C--:B--2---:R-:W-:Y:S01]  /*6ab0*/  FMUL.FTZ R206, R202, R76.reuse ;  /* 0x0000004ccace7220 */ /* 0x084fe20000410000 */
[C---:B------:R-:W-:Y:S02]  /*6ac0*/  FFMA.FTZ R208, R77.reuse, R205, R208 ;  /* 0x000000cd4dd07223 */ /* 0x040fe400000100d0 */
[----:B------:R-:W-:Y:S01]  /*6ad0*/  @P0 FADD.FTZ R78, R78, R207 ;  /* 0x000000cf4e4e0221 */ /* 0x000fe20000010000 */
[-C--:B---3--:R-:W-:Y:S01]  /*6ae0*/  FFMA.FTZ R209, R77, R203.reuse, R206 ;  /* 0x000000cb4dd17223 */ /* 0x088fe200000100ce */
[C---:B------:R-:W-:Y:S01]  /*6af0*/  FMUL.FTZ R203, R202.reuse, R203 ;  /* 0x000000cbcacb7220 */ /* 0x040fe20000410000 */
[----:B------:R-:W-:Y:S02]  /*6b00*/  @P0 FADD.FTZ R79, R79, R208 ;  /* 0x000000d04f4f0221 */ /* 0x000fe40000010000 */
[----:B------:R0:W1:Y:S01]  /*6b10*/  SHFL.UP PT, R204, R78, 0x10, RZ ;  /* 0x060000004ecc7989 */ /* 0x00006200000e00ff */
[----:B------:R-:W-:Y:S01]  /*6b20*/  @P0 FFMA.FTZ R77, R77, R76, -R203 ;  /* 0x0000004c4d4d0223 */ /* 0x000fe200000108cb */
[----:B------:R-:W-:-:S02]  /*6b30*/  FSEL R209, R202, R209, !P0 ;  /* 0x000000d1cad17208 */ /* 0x000fc40004000000 */
[----:B------:R0:W2:Y:S04]  /*6b40*/  SHFL.UP PT, R206, R79, 0x10, RZ ;  /* 0x060000004fce7989 */ /* 0x0000a800000e00ff */
[----:B------:R0:W3:Y:S04]  /*6b50*/  SHFL.UP PT, R76, R77, 0x10, RZ ;  /* 0x060000004d4c7989 */ /* 0x0000e800000e00ff */
[----:B------:R0:W4:Y:S02]  /*6b60*/  SHFL.UP PT, R202, R209, 0x10, RZ ;  /* 0x06000000d1ca7989 */ /* 0x00012400000e00ff */
.L_x_366:
[----:B------:R-:W-:Y:S01]  /*6b70*/  ISETP.GE.AND P0, PT, R127, 0x10, PT ;  /* 0x000000107f00780c */ /* 0x000fe20003f06270 */
[C---:B---3--:R-:W-:Y:S01]  /*6b80*/  FMUL.FTZ R208, R209.reuse, R76 ;  /* 0x0000004cd1d07220 */ /* 0x048fe20000410000 */
[C---:B--2---:R-:W-:Y:S01]  /*6b90*/  FMUL.FTZ R205, R209.reuse, R206 ;  /* 0x000000ced1cd7220 */ /* 0x044fe20000410000 */
[----:B-1----:R-:W-:Y:S01]  /*6ba0*/  FMUL.FTZ R207, R209, R204 ;  /* 0x000000ccd1cf7220 */ /* 0x002fe20000410000 */
[----:B------:R-:W-:Y:S01]  /*6bb0*/  UMOV UR44, 0xffffffff ;  /* 0xffffffff002c7882 */ /* 0x000fe20000000000 */
[-C--:B----4-:R-:W-:Y:S01]  /*6bc0*/  FFMA.FTZ R208, R77, R202.reuse, R208 ;  /* 0x000000ca4dd07223 */ /* 0x090fe200000100d0 */
[----:B------:R-:W-:Y:S01]  /*6bd0*/  FMUL.FTZ R203, R209, R202 ;  /* 0x000000cad1cb7220 */ /* 0x000fe20000410000 */
[C---:B------:R-:W-:Y:S01]  /*6be0*/  FFMA.FTZ R205, R77.reuse, R204, -R205 ;  /* 0x000000cc4dcd7223 */ /* 0x040fe200000108cd */
[----:B------:R-:W-:Y:S02]  /*6bf0*/  FFMA.FTZ R206, R77, R206, R207 ;  /* 0x000000ce4dce7223 */ /* 0x000fe400000100cf */
[----:B------:R-:W-:-:S03]  /*6c00*/  FSEL R208, R209, R208, !P0 ;  /* 0x000000d0d1d07208 */ /* 0x000fc60004000000 */
[----:B0-----:R-:W-:Y:S01]  /*6c10*/  @P0 FFMA.FTZ R77, R77, R76, -R203 ;  /* 0x0000004c4d4d0223 */ /* 0x001fe200000108cb */
[----:B------:R-:W-:Y:S01]  /*6c20*/  @P0 FADD.FTZ R78, R78, R205 ;  /* 0x000000cd4e4e0221 */ /* 0x000fe20000010000 */
[----:B------:R-:W-:Y:S01]  /*6c30*/  @P0 FADD.FTZ R79, R79, R206 ;  /* 0x000000ce4f4f0221 */ /* 0x000fe20000010000 */
[----:B------:R-:W-:Y:S06]  /*6c40*/  BRA.DIV UR44, `(.L_x_307) ;  /* 0x0000007e2c007947 */ /* 0x000fec000b800000 */
.L_x_369:
[----:B------:R-:W-:-:S03]  /*6c50*/  UMOV UR44, 0xffffffff ;  /* 0xffffffff002c7882 */ /* 0x000fc60000000000 */
[----:B------:R-:W-:Y:S05]  /*6c60*/  BRA.DIV UR44, `(.L_x_308) ;  /* 0x0000007e2c207947 */ /* 0x000fea000b800000 */
.L_x_372:
[----:B------:R-:W-:-:S03]  /*6c70*/  UMOV UR44, 0xffffffff ;  /* 0xffffffff002c7882 */ /* 0x000fc60000000000 */
[----:B------:R-:W-:Y:S05]  /*6c80*/  BRA.DIV UR44, `(.L_x_309) ;  /* 0x0000007e2c407947 */ /* 0x000fea000b800000 */
.L_x_375:
[----:B------:R-:W-:-:S03]  /*6c90*/  UMOV UR44, 0xffffffff ;  /* 0xffffffff002c7882 */ /* 0x000fc60000000000 */
[----:B------:R-:W-:Y:S05]  /*6ca0*/  BRA.DIV UR44, `(.L_x_310) ;  /* 0x0000007e2c607947 */ /* 0x000fea000b800000 */
.L_x_378:
[----:B------:R-:W-:-:S03]  /*6cb0*/  UMOV UR44, 0xffffffff ;  /* 0xffffffff002c7882 */ /* 0x000fc60000000000 */
[----:B------:R-:W-:Y:S05]  /*6cc0*/  BRA.DIV UR44, `(.L_x_311) ;  /* 0x0000007e2c807947 */ /* 0x000fea000b800000 */
[----:B------:R-:W0:Y:S04]  /*6cd0*/  SHFL.IDX PT, R72, R72, RZ, 0x1f ;  /* 0x00001fff48487589 */ /* 0x000e2800000e0000 */
[----:B------:R-:W1:Y:S04]  /*6ce0*/  SHFL.IDX PT, R73, R73, RZ, 0x1f ;  /* 0x00001fff49497589 */ /* 0x000e6800000e0000 */
[----:B------:R-:W2:Y:S04]  /*6cf0*/  SHFL.IDX PT, R74, R74, RZ, 0x1f ;  /* 0x00001fff4a4a7589 */ /* 0x000ea800000e0000 */
[----:B------:R-:W3:Y:S04]  /*6d00*/  SHFL.IDX PT, R75, R75, RZ, 0x1f ;  /* 0x00001fff4b4b7589 */ /* 0x000ee800000e0000 */
[----:B------:R-:W4:Y:S04]  /*6d10*/  SHFL.UP PT, R77, R77, 0x1, RZ ;  /* 0x042000004d4d7989 */ /* 0x000f2800000e00ff */
[----:B------:R-:W0:Y:S04]  /*6d20*/  SHFL.UP PT, R208, R208, 0x1, RZ ;  /* 0x04200000d0d07989 */ /* 0x000e2800000e00ff */
[----:B------:R-:W0:Y:S04]  /*6d30*/  SHFL.UP PT, R78, R78, 0x1, RZ ;  /* 0x042000004e4e7989 */ /* 0x000e2800000e00ff */
[----:B-1----:R-:W0:Y:S02]  /*6d40*/  SHFL.UP PT, R79, R79, 0x1, RZ ;  /* 0x042000004f4f7989 */ /* 0x002e2400000e00ff */
.L_x_388:
[C---:B0--3--:R-:W-:Y:S01]  /*6d50*/  FMUL.FTZ R76, R208.reuse, R75 ;  /* 0x0000004bd04c7220 */ /* 0x049fe20000410000 */
[----:B--2---:R-:W-:-:S03]  /*6d60*/  FMUL.FTZ R202, R208, R74 ;  /* 0x0000004ad0ca7220 */ /* 0x004fc60000410000 */
[C---:B----4-:R-:W-:Y:S01]  /*6d70*/  FFMA.FTZ R203, R77.reuse, R74, -R76 ;  /* 0x0000004a4dcb7223 */ /* 0x050fe2000001084c */
        /* <DEDUP_REMOVED lines=41> */
.L_x_305:
[----:B------:R-:W-:Y:S05]  /*7010*/  WARPSYNC.ALL ;  /* 0x0000000000007948 */ /* 0x000fea0003800000 */
[----:B------:R-:W-:Y:S01]  /*7020*/  LOP3.LUT P0, RZ, R129, 0x1f, RZ, 0xc0, !PT ;  /* 0x0000001f81ff7812 */ /* 0x000fe2000780c0ff */
[----:B0-----:R-:W-:Y:S01]  /*7030*/  FMUL.FTZ R72, R132, R89 ;  /* 0x0000005984487220 */ /* 0x001fe20000410000 */
[----:B------:R-:W-:Y:S01]  /*7040*/  BAR.SYNC.DEFER_BLOCKING 0x0 ;  /* 0x0000000000007b1d */ /* 0x000fe20000010000 */
[-C--:B------:R-:W-:Y:S01]  /*7050*/  FMUL.FTZ R60, R135, R194.reuse ;  /* 0x000000c2873c7220 */ /* 0x080fe20000410000 */
[----:B------:R-:W-:Y:S01]  /*7060*/  FMUL.FTZ R66, R137, R194 ;  /* 0x000000c289427220 */ /* 0x000fe20000410000 */
[CC--:B------:R-:W-:Y:S01]  /*7070*/  FMUL.FTZ R63, R135.reuse, R111.reuse ;  /* 0x0000006f873f7220 */ /* 0x0c0fe20000410000 */
[----:B------:R-:W-:Y:S01]  /*7080*/  FMUL.FTZ R62, R135, -R110 ;  /* 0x8000006e873e7220 */ /* 0x000fe20000410000 */
[-C--:B------:R-:W-:Y:S01]  /*7090*/  FFMA.FTZ R64, R137, R168.reuse, -R60 ;  /* 0x000000a889407223 */ /* 0x080fe2000001083c */
        /* <DEDUP_REMOVED lines=36> */
[----:B------:R-:W-:Y:S01]  /*72e0*/  FFMA.FTZ R62, R143, R67, -R62 ;  /* 0x000000438f3e7223 */ /* 0x000fe2000001083e */
[----:B------:R-:W-:Y:S01]  /*72f0*/  FMUL.FTZ R64, R144, -R64 ;  /* 0x8000004090407220 */ /* 0x000fe20000410000 */
[----:B------:R-:W-:Y:S01]  /*7300*/  ISETP.LE.OR P0, PT, R69, UR48, P0 ;  /* 0x0000003045007c0c */ /* 0x000fe20008703670 */
[----:B------:R-:W-:Y:S01]  /*7310*/  FADD.FTZ R66, -R190, R63 ;  /* 0x0000003fbe427221 */ /* 0x000fe20000010100 */
[----:B------:R-:W-:Y:S01]  /*7320*/  FADD.FTZ R62, R171, R62 ;  /* 0x0000003eab3e7221 */ /* 0x000fe20000010000 */
[----:B------:R-:W-:Y:S01]  /*7330*/  FFMA.FTZ R64, R145, R65, R64 ;  /* 0x0000004191407223 */ /* 0x000fe20000010040 */
[----:B------:R-:W-:Y:S01]  /*7340*/  MOV R69, UR7 ;  /* 0x0000000700457c02 */ /* 0x000fe20008000f00 */
[----:B------:R-:W-:-:S02]  /*7350*/  FMUL.FTZ R67, R144, -R66 ;  /* 0x8000004290437220 */ /* 0x000fc40000410000 */
[----:B------:R-:W-:Y:S02]  /*7360*/  FMUL.FTZ R68, R146, -R64 ;  /* 0x8000004092447220 */ /* 0x000fe40000410000 */
[-C--:B------:R-:W-:Y:S01]  /*7370*/  FFMA.FTZ R67, R145, R62.reuse, -R67 ;  /* 0x0000003e91437223 */ /* 0x080fe20000010843 */
[----:B------:R-:W-:Y:S01]  /*7380*/  FMUL.FTZ R62, R144, -R62 ;  /* 0x8000003e903e7220 */ /* 0x000fe20000410000 */
[-C--:B------:R-:W-:Y:S01]  /*7390*/  FFMA.FTZ R68, R147, R70.reuse, -R68 ;  /* 0x0000004693447223 */ /* 0x080fe20000010844 */
[----:B------:R-:W-:Y:S01]  /*73a0*/  FMUL.FTZ R70, R146, -R70 ;  /* 0x8000004692467220 */ /* 0x000fe20000410000 */
[----:B------:R-:W-:Y:S01]  /*73b0*/  FADD.FTZ R67, R172, R67 ;  /* 0x00000043ac437221 */ /* 0x000fe20000010000 */
[----:B------:R-:W-:Y:S02]  /*73c0*/  FFMA.FTZ R62, R145, R66, R62 ;  /* 0x00000042913e7223 */ /* 0x000fe4000001003e */
[----:B------:R-:W-:Y:S01]  /*73d0*/  FFMA.FTZ R70, R147, R64, R70 ;  /* 0x0000004093467223 */ /* 0x000fe20000010046 */
[----:B------:R-:W-:Y:S01]  /*73e0*/  FMUL.FTZ R64, R146, -R67 ;  /* 0x8000004392407220 */ /* 0x000fe20000410000 */
[C---:B0-----:R-:W-:Y:S01]  /*73f0*/  FMUL.FTZ R63, R81.reuse, R60 ;  /* 0x0000003c513f7220 */ /* 0x041fe20000410000 */
[----:B------:R-:W-:-:S03]  /*7400*/  FMUL.FTZ R81, R81, R61 ;  /* 0x0000003d51517220 */ /* 0x000fc60000410000 */
[C---:B------:R-:W-:Y:S01]  /*7410*/  FFMA.FTZ R63, R80.reuse, R61, R63 ;  /* 0x0000003d503f7223 */ /* 0x040fe2000001003f */
[----:B------:R-:W-:Y:S01]  /*7420*/  FFMA.FTZ R81, R80, R60, -R81 ;  /* 0x0000003c50517223 */ /* 0x000fe20000010851 */
[----:B------:R-:W-:Y:S02]  /*7430*/  FADD.FTZ R61, -R189, R62 ;  /* 0x0000003ebd3d7221 */ /* 0x000fe40000010100 */
[----:B------:R-:W-:Y:S01]  /*7440*/  FADD.FTZ R201, RZ, R63 ;  /* 0x0000003fffc97221 */ /* 0x000fe20000010000 */
[----:B------:R-:W-:Y:S01]  /*7450*/  FADD.FTZ R213, R72, R81 ;  /* 0x0000005148d57221 */ /* 0x000fe20000010000 */
[----:B------:R-:W-:Y:S01]  /*7460*/  FMUL.FTZ R72, R148, -R70 ;  /* 0x8000004694487220 */ /* 0x000fe20000410000 */
[----:B------:R-:W-:Y:S01]  /*7470*/  FMUL.FTZ R66, R146, -R61 ;  /* 0x8000003d92427220 */ /* 0x000fe20000410000 */
[C---:B------:R-:W-:Y:S01]  /*7480*/  FMUL.FTZ R60, R164.reuse, R201 ;  /* 0x000000c9a43c7220 */ /* 0x040fe20000410000 */
[----:B------:R-:W-:Y:S01]  /*7490*/  FMUL.FTZ R62, R164, R213 ;  /* 0x000000d5a43e7220 */ /* 0x000fe20000410000 */
[----:B------:R-:W-:Y:S01]  /*74a0*/  FFMA.FTZ R61, R147, R61, R64 ;  /* 0x0000003d933d7223 */ /* 0x000fe20000010040 */
[-C--:B------:R-:W-:Y:S01]  /*74b0*/  FFMA.FTZ R72, R149, R68.reuse, -R72 ;  /* 0x0000004495487223 */ /* 0x080fe20000010848 */
[C---:B------:R-:W-:Y:S01]  /*74c0*/  FFMA.FTZ R60, R165.reuse, R213, -R60 ;  /* 0x000000d5a53c7223 */ /* 0x040fe2000001083c */
[----:B------:R-:W-:Y:S01]  /*74d0*/  FFMA.FTZ R62, R165, R201, R62 ;  /* 0x000000c9a53e7223 */ /* 0x000fe2000001003e */
[----:B------:R-:W-:Y:S01]  /*74e0*/  FMUL.FTZ R68, R148, -R68 ;  /* 0x8000004494447220 */ /* 0x000fe20000410000 */
[----:B------:R-:W-:Y:S01]  /*74f0*/  FFMA.FTZ R66, R147, R67, -R66 ;  /* 0x0000004393427223 */ /* 0x000fe20000010842 */
[----:B------:R-:W-:Y:S01]  /*7500*/  FADD.FTZ R215, R215, R60 ;  /* 0x0000003cd7d77221 */ /* 0x000fe20000010000 */
[----:B------:R-:W-:Y:S01]  /*7510*/  FADD.FTZ R203, RZ, R62 ;  /* 0x0000003effcb7221 */ /* 0x000fe20000010000 */
[----:B------:R-:W-:Y:S01]  /*7520*/  FADD.FTZ R63, -R188, R61 ;  /* 0x0000003dbc3f7221 */ /* 0x000fe20000010100 */
[----:B------:R-:W-:Y:S01]  /*7530*/  FFMA.FTZ R68, R149, R70, R68 ;  /* 0x0000004695447223 */ /* 0x000fe20000010044 */
[C---:B------:R-:W-:Y:S01]  /*7540*/  FMUL.FTZ R62, R162.reuse, R215 ;  /* 0x000000d7a23e7220 */ /* 0x040fe20000410000 */
[----:B------:R-:W-:Y:S01]  /*7550*/  FMUL.FTZ R60, R162, R203 ;  /* 0x000000cba23c7220 */ /* 0x000fe20000410000 */
[----:B------:R-:W-:Y:S01]  /*7560*/  FADD.FTZ R66, R173, R66 ;  /* 0x00000042ad427221 */ /* 0x000fe20000010000 */
[----:B------:R-:W-:Y:S01]  /*7570*/  FMUL.FTZ R65, R148, -R63 ;  /* 0x8000003f94417220 */ /* 0x000fe20000410000 */
[C---:B------:R-:W-:Y:S01]  /*7580*/  FFMA.FTZ R62, R163.reuse, R203, R62 ;  /* 0x000000cba33e7223 */ /* 0x040fe2000001003e */
[----:B------:R-:W-:Y:S01]  /*7590*/  FFMA.FTZ R61, R163, R215, -R60 ;  /* 0x000000d7a33d7223 */ /* 0x000fe2000001083c */
[----:B------:R-:W-:Y:S01]  /*75a0*/  FMUL.FTZ R64, R150, -R68 ;  /* 0x8000004496407220 */ /* 0x000fe20000410000 */
[-C--:B------:R-:W-:Y:S01]  /*75b0*/  FFMA.FTZ R65, R149, R66.reuse, -R65 ;  /* 0x0000004295417223 */ /* 0x080fe20000010841 */
[----:B------:R-:W-:Y:S01]  /*75c0*/  FADD.FTZ R202, RZ, R62 ;  /* 0x0000003effca7221 */ /* 0x000fe20000010000 */
[----:B------:R-:W-:Y:S01]  /*75d0*/  FMUL.FTZ R66, R148, -R66 ;  /* 0x8000004294427220 */ /* 0x000fe20000410000 */
[----:B------:R-:W-:Y:S01]  /*75e0*/  FADD.FTZ R214, R214, R61 ;  /* 0x0000003dd6d67221 */ /* 0x000fe20000010000 */
[----:B------:R-:W-:Y:S01]  /*75f0*/  FFMA.FTZ R64, R151, R72, -R64 ;  /* 0x0000004897407223 */ /* 0x000fe20000010840 */
[----:B------:R-:W-:Y:S01]  /*7600*/  FMUL.FTZ R60, R160, R202 ;  /* 0x000000caa03c7220 */ /* 0x000fe20000410000 */
[----:B------:R-:W-:Y:S01]  /*7610*/  FMUL.FTZ R72, R150, -R72 ;  /* 0x8000004896487220 */ /* 0x000fe20000410000 */
[----:B------:R-:W-:Y:S01]  /*7620*/  FFMA.FTZ R66, R149, R63, R66 ;  /* 0x0000003f95427223 */ /* 0x000fe20000010042 */
[-C--:B------:R-:W-:Y:S01]  /*7630*/  FMUL.FTZ R62, R160, R214.reuse ;  /* 0x000000d6a03e7220 */ /* 0x080fe20000410000 */
[----:B------:R-:W-:Y:S01]  /*7640*/  FADD.FTZ R65, R174, R65 ;  /* 0x00000041ae417221 */ /* 0x000fe20000010000 */
[----:B------:R-:W-:Y:S01]  /*7650*/  FFMA.FTZ R60, R161, R214, -R60 ;  /* 0x000000d6a13c7223 */ /* 0x000fe2000001083c */
[----:B------:R-:W-:Y:S01]  /*7660*/  FFMA.FTZ R72, R151, R68, R72 ;  /* 0x0000004497487223 */ /* 0x000fe20000010048 */
[----:B------:R-:W-:Y:S01]  /*7670*/  FADD.FTZ R66, -R187, R66 ;  /* 0x00000042bb427221 */ /* 0x000fe20000010100 */
[----:B------:R-:W-:Y:S01]  /*7680*/  FFMA.FTZ R62, R161, R202, R62 ;  /* 0x000000caa13e7223 */ /* 0x000fe2000001003e */
[C---:B------:R-:W-:Y:S01]  /*7690*/  FMUL.FTZ R68, R150.reuse, -R65 ;  /* 0x8000004196447220 */ /* 0x040fe20000410000 */
[----:B------:R-:W-:Y:S01]  /*76a0*/  FADD.FTZ R217, R217, R60 ;  /* 0x0000003cd9d97221 */ /* 0x000fe20000010000 */
[-C--:B------:R-:W-:Y:S01]  /*76b0*/  FMUL.FTZ R70, R150, -R66.reuse ;  /* 0x8000004296467220 */ /* 0x080fe20000410000 */
[----:B------:R-:W-:Y:S01]  /*76c0*/  FADD.FTZ R205, RZ, R62 ;  /* 0x0000003effcd7221 */ /* 0x000fe20000010000 */
[C---:B------:R-:W-:Y:S01]  /*76d0*/  FFMA.FTZ R63, R151.reuse, R66, R68 ;  /* 0x00000042973f7223 */ /* 0x040fe20000010044 */
[C---:B------:R-:W-:Y:S01]  /*76e0*/  FMUL.FTZ R62, R158.reuse, R217 ;  /* 0x000000d99e3e7220 */ /* 0x040fe20000410000 */
[----:B------:R-:W-:Y:S01]  /*76f0*/  FFMA.FTZ R70, R151, R65, -R70 ;  /* 0x0000004197467223 */ /* 0x000fe20000010846 */
[-C--:B------:R-:W-:Y:S01]  /*7700*/  FMUL.FTZ R60, R158, R205.reuse ;  /* 0x000000cd9e3c7220 */ /* 0x080fe20000410000 */
[----:B------:R-:W-:Y:S01]  /*7710*/  FADD.FTZ R63, -R186, R63 ;  /* 0x0000003fba3f7221 */ /* 0x000fe20000010100 */
[C---:B------:R-:W-:Y:S01]  /*7720*/  FFMA.FTZ R62, R159.reuse, R205, R62 ;  /* 0x000000cd9f3e7223 */ /* 0x040fe2000001003e */
[C---:B------:R-:W-:Y:S01]  /*7730*/  FMUL.FTZ R74, R152.reuse, -R72 ;  /* 0x80000048984a7220 */ /* 0x040fe20000410000 */
[----:B------:R-:W-:Y:S01]  /*7740*/  FFMA.FTZ R61, R159, R217, -R60 ;  /* 0x000000d99f3d7223 */ /* 0x000fe2000001083c */
[----:B------:R-:W-:Y:S01]  /*7750*/  FADD.FTZ R70, R175, R70 ;  /* 0x00000046af467221 */ /* 0x000fe20000010000 */
[CC--:B------:R-:W-:Y:S01]  /*7760*/  FMUL.FTZ R65, R152.reuse, -R63.reuse ;  /* 0x8000003f98417220 */ /* 0x0c0fe20000410000 */
[----:B------:R-:W-:Y:S01]  /*7770*/  FADD.FTZ R204, RZ, R62 ;  /* 0x0000003effcc7221 */ /* 0x000fe20000010000 */
[CC--:B------:R-:W-:Y:S01]  /*7780*/  FFMA.FTZ R74, R153.reuse, R64.reuse, -R74 ;  /* 0x00000040994a7223 */ /* 0x0c0fe2000001084a */
[----:B------:R-:W-:Y:S01]  /*7790*/  FMUL.FTZ R64, R152, -R64 ;  /* 0x8000004098407220 */ /* 0x000fe20000410000 */
[----:B------:R-:W-:Y:S01]  /*77a0*/  FADD.FTZ R216, R216, R61 ;  /* 0x0000003dd8d87221 */ /* 0x000fe20000010000 */
[CC--:B------:R-:W-:Y:S01]  /*77b0*/  FFMA.FTZ R65, R153.reuse, R70.reuse, -R65 ;  /* 0x0000004699417223 */ /* 0x0c0fe20000010841 */
[----:B------:R-:W-:Y:S01]  /*77c0*/  FMUL.FTZ R70, R152, -R70 ;  /* 0x8000004698467220 */ /* 0x000fe20000410000 */
[C---:B------:R-:W-:Y:S01]  /*77d0*/  FMUL.FTZ R60, R156.reuse, R204 ;  /* 0x000000cc9c3c7220 */ /* 0x040fe20000410000 */
[C---:B------:R-:W-:Y:S01]  /*77e0*/  FFMA.FTZ R64, R153.reuse, R72, R64 ;  /* 0x0000004899407223 */ /* 0x040fe20000010040 */
[-C--:B------:R-:W-:Y:S01]  /*77f0*/  FMUL.FTZ R62, R156, R216.reuse ;  /* 0x000000d89c3e7220 */ /* 0x080fe20000410000 */
[----:B------:R-:W-:Y:S01]  /*7800*/  FFMA.FTZ R70, R153, R63, R70 ;  /* 0x0000003f99467223 */ /* 0x000fe20000010046 */
[C---:B------:R-:W-:Y:S01]  /*7810*/  FFMA.FTZ R60, R157.reuse, R216, -R60 ;  /* 0x000000d89d3c7223 */ /* 0x040fe2000001083c */
[C---:B------:R-:W-:Y:S01]  /*7820*/  FMUL.FTZ R66, R154.reuse, -R64 ;  /* 0x800000409a427220 */ /* 0x040fe20000410000 */
[----:B------:R-:W-:Y:S01]  /*7830*/  FFMA.FTZ R62, R157, R204, R62 ;  /* 0x000000cc9d3e7223 */ /* 0x000fe2000001003e */
[----:B------:R-:W-:Y:S01]  /*7840*/  FADD.FTZ R70, -R185, R70 ;  /* 0x00000046b9467221 */ /* 0x000fe20000010100 */
[----:B------:R-:W-:Y:S01]  /*7850*/  FADD.FTZ R219, R219, R60 ;  /* 0x0000003cdbdb7221 */ /* 0x000fe20000010000 */
[CC--:B------:R-:W-:Y:S01]  /*7860*/  FFMA.FTZ R66, R155.reuse, R74.reuse, -R66 ;  /* 0x0000004a9b427223 */ /* 0x0c0fe20000010842 */
[----:B------:R-:W-:Y:S01]  /*7870*/  FADD.FTZ R207, RZ, R62 ;  /* 0x0000003effcf7221 */ /* 0x000fe20000010000 */
[----:B------:R-:W-:Y:S01]  /*7880*/  FMUL.FTZ R74, R154, -R74 ;  /* 0x8000004a9a4a7220 */ /* 0x000fe20000410000 */
[----:B------:R-:W-:Y:S01]  /*7890*/  FADD.FTZ R65, R176, R65 ;  /* 0x00000041b0417221 */ /* 0x000fe20000010000 */
[C---:B------:R-:W-:Y:S01]  /*78a0*/  FMUL.FTZ R68, R154.reuse, -R70 ;  /* 0x800000469a447220 */ /* 0x040fe20000410000 */
[C---:B------:R-:W-:Y:S01]  /*78b0*/  FMUL.FTZ R62, R154.reuse, R219 ;  /* 0x000000db9a3e7220 */ /* 0x040fe20000410000 */
[C---:B------:R-:W-:Y:S01]  /*78c0*/  FMUL.FTZ R60, R154.reuse, R207 ;  /* 0x000000cf9a3c7220 */ /* 0x040fe20000410000 */
[C---:B------:R-:W-:Y:S01]  /*78d0*/  FFMA.FTZ R74, R155.reuse, R64, R74 ;  /* 0x000000409b4a7223 */ /* 0x040fe2000001004a */
[C---:B------:R-:W-:Y:S01]  /*78e0*/  FFMA.FTZ R68, R155.reuse, R65, -R68 ;  /* 0x000000419b447223 */ /* 0x040fe20000010844 */
[C---:B------:R-:W-:Y:S01]  /*78f0*/  FFMA.FTZ R62, R155.reuse, R207, R62 ;  /* 0x000000cf9b3e7223 */ /* 0x040fe2000001003e */
        /* <DEDUP_REMOVED lines=8> */
[----:B------:R-:W-:Y:S01]  /*7980*/  FADD.FTZ R65, -R184, R65 ;  /* 0x00000041b8417221 */ /* 0x000fe20000010100 */
[----:B------:R-:W-:Y:S01]  /*7990*/  FMUL.FTZ R66, R156, -R66 ;  /* 0x800000429c427220 */ /* 0x000fe20000410000 */
[-C--:B------:R-:W-:Y:S01]  /*79a0*/  FMUL.FTZ R62, R152, R218.reuse ;  /* 0x000000da983e7220 */ /* 0x080fe20000410000 */
[----:B------:R-:W-:Y:S01]  /*79b0*/  FFMA.FTZ R60, R153, R218, -R60 ;  /* 0x000000da993c7223 */ /* 0x000fe2000001083c */
[----:B------:R-:W-:Y:S01]  /*79c0*/  FADD.FTZ R68, R177, R68 ;  /* 0x00000044b1447221 */ /* 0x000fe20000010000 */
[C---:B------:R-:W-:Y:S01]  /*79d0*/  FMUL.FTZ R63, R156.reuse, -R65 ;  /* 0x800000419c3f7220 */ /* 0x040fe20000410000 */
[----:B------:R-:W-:Y:S01]  /*79e0*/  FFMA.FTZ R66, R157, R74, R66 ;  /* 0x0000004a9d427223 */ /* 0x000fe20000010042 */
[----:B------:R-:W-:Y:S01]  /*79f0*/  FFMA.FTZ R62, R153, R206, R62 ;  /* 0x000000ce993e7223 */ /* 0x000fe2000001003e */
[----:B------:R-:W-:Y:S01]  /*7a00*/  FADD.FTZ R221, R221, R60 ;  /* 0x0000003cdddd7221 */ /* 0x000fe20000010000 */
[CC--:B------:R-:W-:Y:S01]  /*7a10*/  FFMA.FTZ R63, R157.reuse, R68.reuse, -R63 ;  /* 0x000000449d3f7223 */ /* 0x0c0fe2000001083f */
[----:B------:R-:W-:Y:S01]  /*7a20*/  FMUL.FTZ R68, R156, -R68 ;  /* 0x800000449c447220 */ /* 0x000fe20000410000 */
[----:B------:R-:W-:Y:S01]  /*7a30*/  FMUL.FTZ R60, R158, -R66 ;  /* 0x800000429e3c7220 */ /* 0x000fe20000410000 */
[----:B------:R-:W-:Y:S01]  /*7a40*/  FADD.FTZ R209, RZ, R62 ;  /* 0x0000003effd17221 */ /* 0x000fe20000010000 */
[C---:B------:R-:W-:Y:S01]  /*7a50*/  FMUL.FTZ R62, R150.reuse, R221 ;  /* 0x000000dd963e7220 */ /* 0x040fe20000410000 */
[----:B------:R-:W-:Y:S01]  /*7a60*/  FFMA.FTZ R68, R157, R65, R68 ;  /* 0x000000419d447223 */ /* 0x000fe20000010044 */
[----:B------:R-:W-:Y:S01]  /*7a70*/  FFMA.FTZ R64, R159, R61, -R60 ;  /* 0x0000003d9f407223 */ /* 0x000fe2000001083c */
[-C--:B------:R-:W-:Y:S01]  /*7a80*/  FMUL.FTZ R60, R150, R209.reuse ;  /* 0x000000d1963c7220 */ /* 0x080fe20000410000 */
[----:B------:R-:W-:Y:S01]  /*7a90*/  FFMA.FTZ R62, R151, R209, R62 ;  /* 0x000000d1973e7223 */ /* 0x000fe2000001003e */
[----:B------:R-:W-:Y:S01]  /*7aa0*/  FMUL.FTZ R70, R158, -R61 ;  /* 0x8000003d9e467220 */ /* 0x000fe20000410000 */
[----:B------:R-:W-:Y:S01]  /*7ab0*/  FADD.FTZ R68, -R183, R68 ;  /* 0x00000044b7447221 */ /* 0x000fe20000010100 */
[----:B------:R-:W-:Y:S01]  /*7ac0*/  FFMA.FTZ R61, R151, R221, -R60 ;  /* 0x000000dd973d7223 */ /* 0x000fe2000001083c */
[----:B------:R-:W-:Y:S01]  /*7ad0*/  FADD.FTZ R208, RZ, R62 ;  /* 0x0000003effd07221 */ /* 0x000fe20000010000 */
[----:B------:R-:W-:Y:S01]  /*7ae0*/  FADD.FTZ R63, R178, R63 ;  /* 0x0000003fb23f7221 */ /* 0x000fe20000010000 */
[----:B------:R-:W-:Y:S01]  /*7af0*/  FMUL.FTZ R62, R158, -R68 ;  /* 0x800000449e3e7220 */ /* 0x000fe20000410000 */
[----:B------:R-:W-:Y:S01]  /*7b00*/  FADD.FTZ R220, R220, R61 ;  /* 0x0000003ddcdc7221 */ /* 0x000fe20000010000 */
[C---:B------:R-:W-:Y:S01]  /*7b10*/  FFMA.FTZ R70, R159.reuse, R66, R70 ;  /* 0x000000429f467223 */ /* 0x040fe20000010046 */
[-C--:B------:R-:W-:Y:S01]  /*7b20*/  FMUL.FTZ R72, R158, -R63.reuse ;  /* 0x8000003f9e487220 */ /* 0x080fe20000410000 */
[C---:B------:R-:W-:Y:S01]  /*7b30*/  FFMA.FTZ R66, R159.reuse, R63, -R62 ;  /* 0x0000003f9f427223 */ /* 0x040fe2000001083e */
[C---:B------:R-:W-:Y:S01]  /*7b40*/  FMUL.FTZ R62, R148.reuse, R220 ;  /* 0x000000dc943e7220 */ /* 0x040fe20000410000 */
[----:B------:R-:W-:Y:S01]  /*7b50*/  FMUL.FTZ R60, R148, R208 ;  /* 0x000000d0943c7220 */ /* 0x000fe20000410000 */
[----:B------:R-:W-:Y:S01]  /*7b60*/  FFMA.FTZ R61, R159, R68, R72 ;  /* 0x000000449f3d7223 */ /* 0x000fe20000010048 */
[----:B------:R-:W-:Y:S01]  /*7b70*/  FMUL.FTZ R74, R160, -R70 ;  /* 0x80000046a04a7220 */ /* 0x000fe20000410000 */
[C---:B------:R-:W-:Y:S01]  /*7b80*/  FFMA.FTZ R62, R149.reuse, R208, R62 ;  /* 0x000000d0953e7223 */ /* 0x040fe2000001003e */
[----:B------:R-:W-:Y:S01]  /*7b90*/  FFMA.FTZ R60, R149, R220, -R60 ;  /* 0x000000dc953c7223 */ /* 0x000fe2000001083c */
[----:B------:R-:W-:Y:S01]  /*7ba0*/  FADD.FTZ R63, -R182, R61 ;  /* 0x0000003db63f7221 */ /* 0x000fe20000010100 */
[-C--:B------:R-:W-:Y:S01]  /*7bb0*/  FFMA.FTZ R74, R161, R64.reuse, -R74 ;  /* 0x00000040a14a7223 */ /* 0x080fe2000001084a */
[----:B------:R-:W-:Y:S01]  /*7bc0*/  FADD.FTZ R211, RZ, R62 ;  /* 0x0000003effd37221 */ /* 0x000fe20000010000 */
[----:B------:R-:W-:Y:S01]  /*7bd0*/  FADD.FTZ R225, R225, R60 ;  /* 0x0000003ce1e17221 */ /* 0x000fe20000010000 */
[----:B------:R-:W-:Y:S01]  /*7be0*/  FADD.FTZ R66, R179, R66 ;  /* 0x00000042b3427221 */ /* 0x000fe20000010000 */
[C---:B------:R-:W-:Y:S01]  /*7bf0*/  FMUL.FTZ R61, R160.reuse, -R63 ;  /* 0x8000003fa03d7220 */ /* 0x040fe20000410000 */
[----:B------:R-:W-:Y:S01]  /*7c00*/  FMUL.FTZ R64, R160, -R64 ;  /* 0x80000040a0407220 */ /* 0x000fe20000410000 */
[C---:B------:R-:W-:Y:S01]  /*7c10*/  FMUL.FTZ R60, R146.reuse, R211 ;  /* 0x000000d3923c7220 */ /* 0x040fe20000410000 */
[-C--:B------:R-:W-:Y:S01]  /*7c20*/  FMUL.FTZ R62, R146, R225.reuse ;  /* 0x000000e1923e7220 */ /* 0x080fe20000410000 */
[C---:B------:R-:W-:Y:S01]  /*7c30*/  FFMA.FTZ R65, R161.reuse, R66, -R61 ;  /* 0x00000042a1417223 */ /* 0x040fe2000001083d */
[----:B------:R-:W-:Y:S01]  /*7c40*/  FFMA.FTZ R64, R161, R70, R64 ;  /* 0x00000046a1407223 */ /* 0x000fe20000010040 */
[C---:B------:R-:W-:Y:S01]  /*7c50*/  FFMA.FTZ R61, R147.reuse, R225, -R60 ;  /* 0x000000e1933d7223 */ /* 0x040fe2000001083c */
[----:B------:R-:W-:Y:S01]  /*7c60*/  FFMA.FTZ R62, R147, R211, R62 ;  /* 0x000000d3933e7223 */ /* 0x000fe2000001003e */
[----:B------:R-:W-:Y:S01]  /*7c70*/  FMUL.FTZ R66, R160, -R66 ;  /* 0x80000042a0427220 */ /* 0x000fe20000410000 */
[----:B------:R-:W-:Y:S01]  /*7c80*/  FMUL.FTZ R60, R162, -R64 ;  /* 0x80000040a23c7220 */ /* 0x000fe20000410000 */
[----:B------:R-:W-:Y:S01]  /*7c90*/  FADD.FTZ R222, R212, R61 ;  /* 0x0000003dd4de7221 */ /* 0x000fe20000010000 */
[----:B------:R-:W-:Y:S01]  /*7ca0*/  FADD.FTZ R212, RZ, R62 ;  /* 0x0000003effd47221 */ /* 0x000fe20000010000 */
[----:B------:R-:W-:Y:S01]  /*7cb0*/  FFMA.FTZ R66, R161, R63, R66 ;  /* 0x0000003fa1427223 */ /* 0x000fe20000010042 */
[----:B------:R-:W-:Y:S01]  /*7cc0*/  FFMA.FTZ R67, R163, R74, -R60 ;  /* 0x0000004aa3437223 */ /* 0x000fe2000001083c */
[----:B------:R-:W-:Y:S01]  /*7cd0*/  FADD.FTZ R65, R180, R65 ;  /* 0x00000041b4417221 */ /* 0x000fe20000010000 */
[----:B------:R-:W-:Y:S01]  /*7ce0*/  FMUL.FTZ R60, R144, R212 ;  /* 0x000000d4903c7220 */ /* 0x000fe20000410000 */
[C---:B------:R-:W-:Y:S01]  /*7cf0*/  FMUL.FTZ R74, R162.reuse, -R74 ;  /* 0x8000004aa24a7220 */ /* 0x040fe20000410000 */
[----:B------:R-:W-:Y:S01]  /*7d00*/  FADD.FTZ R66, -R181, R66 ;  /* 0x00000042b5427221 */ /* 0x000fe20000010100 */
[----:B------:R-:W-:Y:S01]  /*7d10*/  FMUL.FTZ R61, R162, -R65 ;  /* 0x80000041a23d7220 */ /* 0x000fe20000410000 */
[-C--:B------:R-:W-:Y:S01]  /*7d20*/  FFMA.FTZ R227, R145, R222.reuse, -R60 ;  /* 0x000000de91e37223 */ /* 0x080fe2000001083c */
[----:B------:R-:W-:Y:S01]  /*7d30*/  FMUL.FTZ R60, R144, R222 ;  /* 0x000000de903c7220 */ /* 0x000fe20000410000 */
[C---:B------:R-:W-:Y:S01]  /*7d40*/  FFMA.FTZ R74, R163.reuse, R64, R74 ;  /* 0x00000040a34a7223 */ /* 0x040fe2000001004a */
[----:B------:R-:W-:Y:S01]  /*7d50*/  FFMA.FTZ R64, R163, R66, R61 ;  /* 0x00000042a3407223 */ /* 0x000fe2000001003d */
[----:B------:R-:W-:Y:S01]  /*7d60*/  FADD.FTZ R227, R210, R227 ;  /* 0x000000e3d2e37221 */ /* 0x000fe20000010000 */
[----:B------:R-:W-:Y:S01]  /*7d70*/  FFMA.FTZ R223, R145, R212, R60 ;  /* 0x000000d491df7223 */ /* 0x000fe2000001003c */
[----:B------:R-:W-:Y:S01]  /*7d80*/  FMUL.FTZ R62, R162, -R66 ;  /* 0x80000042a23e7220 */ /* 0x000fe20000410000 */
[----:B------:R-:W-:Y:S01]  /*7d90*/  @!P0 LEA R68, R69, R126, 0x4 ;  /* 0x0000007e45448211 */ /* 0x000fe200078e20ff */
[C---:B------:R-:W-:Y:S01]  /*7da0*/  FMUL.FTZ R66, R142.reuse, R227 ;  /* 0x000000e38e427220 */ /* 0x040fe20000410000 */
[----:B------:R-:W-:Y:S01]  /*7db0*/  FADD.FTZ R223, RZ, R223 ;  /* 0x000000dfffdf7221 */ /* 0x000fe20000010000 */
[----:B------:R-:W-:Y:S01]  /*7dc0*/  FADD.FTZ R69, -R195, R64 ;  /* 0x00000040c3457221 */ /* 0x000fe20000010100 */
[----:B------:R-:W-:Y:S01]  /*7dd0*/  FFMA.FTZ R65, R163, R65, -R62 ;  /* 0x00000041a3417223 */ /* 0x000fe2000001083e */
[----:B------:R-:W-:Y:S01]  /*7de0*/  HFMA2.MMA R61, -RZ, RZ, 0, 0 ;  /* 0x00000000ff3d7435 */ /* 0x000fe200000001ff */
[-C--:B------:R-:W-:Y:S01]  /*7df0*/  FMUL.FTZ R64, R142, R223.reuse ;  /* 0x000000df8e407220 */ /* 0x080fe20000410000 */
[C---:B------:R-:W-:Y:S01]  /*7e00*/  FFMA.FTZ R66, R143.reuse, R223, R66 ;  /* 0x000000df8f427223 */ /* 0x040fe20000010042 */
[----:B------:R-:W-:Y:S01]  /*7e10*/  FADD.FTZ R65, R196, R65 ;  /* 0x00000041c4417221 */ /* 0x000fe20000010000 */
[C---:B------:R-:W-:Y:S01]  /*7e20*/  FMUL.FTZ R70, R164.reuse, -R69 ;  /* 0x80000045a4467220 */ /* 0x040fe20000410000 */
[----:B------:R-:W-:Y:S01]  /*7e30*/  FFMA.FTZ R233, R143, R227, -R64 ;  /* 0x000000e38fe97223 */ /* 0x000fe20000010840 */
[----:B------:R-:W-:Y:S01]  /*7e40*/  FADD.FTZ R210, RZ, R66 ;  /* 0x00000042ffd27221 */ /* 0x000fe20000010000 */
[-C--:B------:R-:W-:Y:S01]  /*7e50*/  FMUL.FTZ R66, R164, -R65.reuse ;  /* 0x80000041a4427220 */ /* 0x080fe20000410000 */
[C---:B------:R-:W-:Y:S01]  /*7e60*/  FFMA.FTZ R71, R165.reuse, R65, -R70 ;  /* 0x00000041a5477223 */ /* 0x040fe20000010846 */
[----:B------:R-:W-:Y:S01]  /*7e70*/  FADD.FTZ R233, R200, R233 ;  /* 0x000000e9c8e97221 */ /* 0x000fe20000010000 */
[C---:B------:R-:W-:Y:S01]  /*7e80*/  FMUL.FTZ R64, R140.reuse, R210 ;  /* 0x000000d28c407220 */ /* 0x040fe20000410000 */
[----:B------:R-:W-:Y:S01]  /*7e90*/  FFMA.FTZ R76, R165, R69, R66 ;  /* 0x00000045a54c7223 */ /* 0x000fe20000010042 */
[----:B------:R-:W-:Y:S01]  /*7ea0*/  MOV R60, 0x3f800000 ;  /* 0x3f800000003c7802 */ /* 0x000fe20000000f00 */
[-C--:B------:R-:W-:Y:S01]  /*7eb0*/  FMUL.FTZ R65, R140, R233.reuse ;  /* 0x000000e98c417220 */ /* 0x080fe20000410000 */
[C---:B------:R-:W-:Y:S01]  /*7ec0*/  FFMA.FTZ R64, R141.reuse, R233, -R64 ;  /* 0x000000e98d407223 */ /* 0x040fe20000010840 */
[----:B------:R-:W-:Y:S01]  /*7ed0*/  CS2R R62, SRZ ;  /* 0x00000000003e7805 */ /* 0x000fe2000001ff00 */
[C---:B------:R-:W-:Y:S01]  /*7ee0*/  FMUL.FTZ R70, R164.reuse, -R74 ;  /* 0x8000004aa4467220 */ /* 0x040fe20000410000 */
[----:B------:R-:W-:Y:S01]  /*7ef0*/  FFMA.FTZ R66, R141, R210, R65 ;  /* 0x000000d28d427223 */ /* 0x000fe20000010041 */
[----:B------:R-:W-:Y:S01]  /*7f00*/  FADD.FTZ R200, R199, R64 ;  /* 0x00000040c7c87221 */ /* 0x000fe20000010000 */
[-C--:B------:R-:W-:Y:S01]  /*7f10*/  FMUL.FTZ R72, R164, -R67.reuse ;  /* 0x80000043a4487220 */ /* 0x080fe20000410000 */
[C---:B------:R-:W-:Y:S01]  /*7f20*/  FFMA.FTZ R64, R165.reuse, R67, -R70 ;  /* 0x00000043a5407223 */ /* 0x040fe20000010846 */
[----:B------:R-:W-:Y:S01]  /*7f30*/  FADD.FTZ R199, RZ, R66 ;  /* 0x00000042ffc77221 */ /* 0x000fe20000010000 */
[----:B------:R0:W1:Y:S01]  /*7f40*/  @!P0 LDS.128 R60, [R68+0x3910] ;  /* 0x00391000443c8984 */ /* 0x0000620000000c00 */
[----:B------:R-:W-:Y:S01]  /*7f50*/  FFMA.FTZ R65, R165, R74, R72 ;  /* 0x0000004aa5417223 */ /* 0x000fe20000010048 */
[----:B------:R-:W-:Y:S01]  /*7f60*/  FADD.FTZ R67, -R197, R76 ;  /* 0x0000004cc5437221 */ /* 0x000fe20000010100 */
[----:B------:R-:W-:Y:S01]  /*7f70*/  FMUL.FTZ R69, R138, R199 ;  /* 0x000000c78a457220 */ /* 0x000fe20000410000 */
[----:B------:R-:W-:-:S03]  /*7f80*/  FADD.FTZ R66, R198, R71 ;  /* 0x00000047c6427221 */ /* 0x000fc60000010000 */
[-C--:B------:R-:W-:Y:S01]  /*7f90*/  FFMA.FTZ R232, R139, R200.reuse, -R69 ;  /* 0x000000c88be87223 */ /* 0x080fe20000010845 */
[----:B0-----:R-:W-:Y:S01]  /*7fa0*/  FMUL.FTZ R68, R138, R200 ;  /* 0x000000c88a447220 */ /* 0x001fe20000410000 */
[----:B------:R0:W-:Y:S02]  /*7fb0*/  STS.128 [R166+0x1b10], R64 ;  /* 0x001b1040a6007388 */ /* 0x0001e40000000c00 */
[----:B------:R-:W-:Y:S01]  /*7fc0*/  FADD.FTZ R232, R83, R232 ;  /* 0x000000e853e87221 */ /* 0x000fe20000010000 */
[----:B------:R-:W-:-:S03]  /*7fd0*/  FFMA.FTZ R68, R139, R199, R68 ;  /* 0x000000c78b447223 */ /* 0x000fc60000010044 */
[----:B------:R-:W-:Y:S01]  /*7fe0*/  FMUL.FTZ R71, R135, R232 ;  /* 0x000000e887477220 */ /* 0x000fe20000410000 */
[----:B------:R-:W-:-:S04]  /*7ff0*/  FADD.FTZ R230, RZ, R68 ;  /* 0x00000044ffe67221 */ /* 0x000fc80000010000 */
[-C--:B------:R-:W-:Y:S01]  /*8000*/  FMUL.FTZ R68, R135, R230.reuse ;  /* 0x000000e687447220 */ /* 0x080fe20000410000 */
[----:B------:R-:W-:-:S03]  /*8010*/  FFMA.FTZ R71, R137, R230, R71 ;  /* 0x000000e689477223 */ /* 0x000fc60000010047 */
[----:B------:R-:W-:Y:S01]  /*8020*/  FFMA.FTZ R69, R137, R232, -R68 ;  /* 0x000000e889457223 */ /* 0x000fe20000010844 */
[----:B------:R-:W-:-:S03]  /*8030*/  FADD.FTZ R235, RZ, R71 ;  /* 0x00000047ffeb7221 */ /* 0x000fc60000010000 */
[----:B------:R-:W-:Y:S01]  /*8040*/  FADD.FTZ R234, R82, R69 ;  /* 0x0000004552ea7221 */ /* 0x000fe20000010000 */
[----:B------:R-:W-:Y:S06]  /*8050*/  BAR.SYNC.DEFER_BLOCKING 0x0 ;  /* 0x0000000000007b1d */ /* 0x000fec0000010000 */
[----:B0-----:R-:W-:Y:S05]  /*8060*/  @P2 BRA `(.L_x_312) ;  /* 0x0000000c00682947 */ /* 0x001fea0003800000 */
[----:B------:R-:W-:Y:S01]  /*8070*/  IMAD R236, R129, 0x50, R126 ;  /* 0x0000005081ec7824 */ /* 0x000fe200078e027e */
[----:B------:R-:W-:Y:S01]  /*8080*/  UMOV UR44, 0xffffffff ;  /* 0xffffffff002c7882 */ /* 0x000fe20000000000 */
[----:B------:R-:W-:-:S03]  /*8090*/  ISETP.NE.AND P0, PT, R51, 0x1f, PT ;  /* 0x0000001f3300780c */ /* 0x000fc60003f05270 */
[----:B------:R-:W-:Y:S04]  /*80a0*/  LDS.128 R76, [R236+0x1b30] ;  /* 0x001b3000ec4c7984 */ /* 0x000fe80000000c00 */
        /* <DEDUP_REMOVED lines=16> */
[----:B------:R-:W-:Y:S01]  /*81b0*/  FFMA.FTZ R231, R64, R74, -R229 ;  /* 0x0000004a40e77223 */ /* 0x000fe200000108e5 */
[----:B------:R-:W-:Y:S02]  /*81c0*/  FMUL.FTZ R229, R65, R75 ;  /* 0x0000004b41e57220 */ /* 0x000fe40000410000 */
[----:B------:R-:W-:Y:S01]  /*81d0*/  FADD.FTZ R74, R67, R72 ;  /* 0x00000048434a7221 */ /* 0x000fe20000010000 */
[-C--:B------:R-:W-:Y:S01]  /*81e0*/  FMUL.FTZ R72, R65, R73.reuse ;  /* 0x0000004941487220 */ /* 0x080fe20000410000 */
[----:B------:R-:W-:Y:S01]  /*81f0*/  FADD.FTZ R231, R66, R231 ;  /* 0x000000e742e77221 */ /* 0x000fe20000010000 */
[C---:B------:R-:W-:Y:S01]  /*8200*/  FFMA.FTZ R229, R64.reuse, R73, -R229 ;  /* 0x0000004940e57223 */ /* 0x040fe200000108e5 */
[----:B---3--:R-:W-:Y:S01]  /*8210*/  FMUL.FTZ R237, R69, R74 ;  /* 0x0000004a45ed7220 */ /* 0x008fe20000410000 */
[----:B------:R-:W-:-:S03]  /*8220*/  FFMA.FTZ R72, R64, R75, R72 ;  /* 0x0000004b40487223 */ /* 0x000fc60000010048 */
[CC--:B------:R-:W-:Y:S01]  /*8230*/  FFMA.FTZ R237, R68.reuse, R231.reuse, -R237 ;  /* 0x000000e744ed7223 */ /* 0x0c0fe200000108ed */
[C---:B------:R-:W-:Y:S01]  /*8240*/  FMUL.FTZ R231, R69.reuse, R231 ;  /* 0x000000e745e77220 */ /* 0x040fe20000410000 */
[C---:B------:R-:W-:Y:S01]  /*8250*/  FMUL.FTZ R224, R69.reuse, R72 ;  /* 0x0000004845e07220 */ /* 0x040fe20000410000 */
[-C--:B------:R-:W-:Y:S02]  /*8260*/  FMUL.FTZ R69, R69, R229.reuse ;  /* 0x000000e545457220 */ /* 0x080fe40000410000 */
[C---:B------:R-:W-:Y:S01]  /*8270*/  FFMA.FTZ R74, R68.reuse, R74, R231 ;  /* 0x0000004a444a7223 */ /* 0x040fe200000100e7 */
[C---:B------:R-:W-:Y:S01]  /*8280*/  FFMA.FTZ R229, R68.reuse, R229, -R224 ;  /* 0x000000e544e57223 */ /* 0x040fe200000108e0 */
[----:B------:R-:W-:Y:S01]  /*8290*/  FFMA.FTZ R226, R68, R72, R69 ;  /* 0x0000004844e27223 */ /* 0x000fe20000010045 */
[----:B------:R-:W-:Y:S01]  /*82a0*/  FADD.FTZ R69, R70, R237 ;  /* 0x000000ed46457221 */ /* 0x000fe20000010000 */
        /* <DEDUP_REMOVED lines=8> */
.L_x_393:
[----:B------:R-:W-:Y:S01]  /*8330*/  BSSY B0, `(.L_x_314) ;  /* 0x000000e000007945 */ /* 0x000fe20003800000 */
[----:B------:R-:W-:-:S03]  /*8340*/  ISETP.GT.U32.AND P1, PT, R51, 0x1d, PT ;  /* 0x0000001d3300780c */ /* 0x000fc60003f24070 */
[----:B------:R-:W-:Y:S10]  /*8350*/  @!P0 BRA `(.L_x_315) ;  /* 0x00000000002c8947 */ /* 0x000ff40003800000 */
[C---:B---3--:R-:W-:Y:S01]  /*8360*/  FMUL.FTZ R73, R71.reuse, R231 ;  /* 0x000000e747497220 */ /* 0x048fe20000410000 */
[C---:B0-----:R-:W-:Y:S01]  /*8370*/  FMUL.FTZ R75, R71.reuse, R74 ;  /* 0x0000004a474b7220 */ /* 0x041fe20000410000 */
[----:B----4-:R-:W-:Y:S01]  /*8380*/  FMUL.FTZ R229, R71, R237 ;  /* 0x000000ed47e57220 */ /* 0x010fe20000410000 */
[C---:B--2---:R-:W-:Y:S01]  /*8390*/  FMUL.FTZ R72, R228.reuse, R71 ;  /* 0x00000047e4487220 */ /* 0x044fe20000410000 */
[----:B------:R-:W-:Y:S01]  /*83a0*/  FFMA.FTZ R73, R228, R70, -R73 ;  /* 0x00000046e4497223 */ /* 0x000fe20000010849 */
[C---:B------:R-:W-:Y:S01]  /*83b0*/  FFMA.FTZ R224, R70.reuse, R237, -R75 ;  /* 0x000000ed46e07223 */ /* 0x040fe2000001084b */
[C---:B------:R-:W-:Y:S01]  /*83c0*/  FFMA.FTZ R229, R70.reuse, R74, R229 ;  /* 0x0000004a46e57223 */ /* 0x040fe200000100e5 */
[----:B------:R-:W-:Y:S02]  /*83d0*/  FFMA.FTZ R71, R70, R231, R72 ;  /* 0x000000e746477223 */ /* 0x000fe40000010048 */
[----:B------:R-:W-:Y:S01]  /*83e0*/  FADD.FTZ R69, R69, R224 ;  /* 0x000000e045457221 */ /* 0x000fe20000010000 */
[----:B------:R-:W-:Y:S01]  /*83f0*/  FADD.FTZ R68, R68, R229 ;  /* 0x000000e544447221 */ /* 0x000fe20000010000 */
[----:B------:R-:W-:-:S07]  /*8400*/  MOV R70, R73 ;  /* 0x0000004900467202 */ /* 0x000fce0000000f00 */
.L_x_315:
[----:B------:R-:W-:Y:S05]  /*8410*/  BSYNC B0 ;  /* 0x0000000000007941 */ /* 0x000fea0003800000 */
.L_x_314:
[----:B------:R-:W-:-:S03]  /*8420*/  UMOV UR44, 0xffffffff ;  /* 0xffffffff002c7882 */ /* 0x000fc60000000000 */
[----:B------:R-:W-:Y:S05]  /*8430*/  BRA.DIV UR44, `(.L_x_316) ;  /* 0x0000006a2cd47947 */ /* 0x000fea000b800000 */
[----:B0-----:R0:W0:Y:S04]  /*8440*/  SHFL.DOWN PT, R226, R70, 0x2, 0x1f ;  /* 0x08401f0046e27f89 */ /* 0x00102800000e0000 */
[----:B--2---:R2:W0:Y:S04]  /*8450*/  SHFL.DOWN PT, R228, R71, 0x2, 0x1f ;  /* 0x08401f0047e47f89 */ /* 0x00442800000e0000 */
[----:B------:R2:W0:Y:S04]  /*8460*/  SHFL.DOWN PT, R229, R69, 0x2, 0x1f ;  /* 0x08401f0045e57f89 */ /* 0x00042800000e0000 */
[----:B------:R2:W0:Y:S02]  /*8470*/  SHFL.DOWN PT, R74, R68, 0x2, 0x1f ;  /* 0x08401f00444a7f89 */ /* 0x00042400000e0000 */
.L_x_399:
[----:B------:R-:W-:Y:S01]  /*8480*/  BSSY B0, `(.L_x_317) ;  /* 0x000000e000007945 */ /* 0x000fe20003800000 */
[----:B------:R-:W-:-:S03]  /*8490*/  ISETP.GT.U32.AND P0, PT, R51, 0x1b, PT ;  /* 0x0000001b3300780c */ /* 0x000fc60003f04070 */
[----:B------:R-:W-:Y:S10]  /*84a0*/  @P1 BRA `(.L_x_318) ;  /* 0x00000000002c1947 */ /* 0x000ff40003800000 */
[C---:B0-----:R-:W-:Y:S01]  /*84b0*/  FMUL.FTZ R73, R71.reuse, R228 ;  /* 0x000000e447497220 */ /* 0x041fe20000410000 */
[C---:B------:R-:W-:Y:S01]  /*84c0*/  FMUL.FTZ R75, R71.reuse, R74 ;  /* 0x0000004a474b7220 */ /* 0x040fe20000410000 */
[CC--:B---3--:R-:W-:Y:S01]  /*84d0*/  FMUL.FTZ R231, R71.reuse, R229.reuse ;  /* 0x000000e547e77220 */ /* 0x0c8fe20000410000 */
[-C--:B--2---:R-:W-:Y:S01]  /*84e0*/  FMUL.FTZ R71, R71, R226.reuse ;  /* 0x000000e247477220 */ /* 0x084fe20000410000 */
[C---:B------:R-:W-:Y:S01]  /*84f0*/  FFMA.FTZ R73, R70.reuse, R226, -R73 ;  /* 0x000000e246497223 */ /* 0x040fe20000010849 */
[C---:B------:R-:W-:Y:S01]  /*8500*/  FFMA.FTZ R72, R70.reuse, R229, -R75 ;  /* 0x000000e546487223 */ /* 0x040fe2000001084b */
[C---:B------:R-:W-:Y:S01]  /*8510*/  FFMA.FTZ R231, R70.reuse, R74, R231 ;  /* 0x0000004a46e77223 */ /* 0x040fe200000100e7 */
[----:B------:R-:W-:Y:S02]  /*8520*/  FFMA.FTZ R71, R70, R228, R71 ;  /* 0x000000e446477223 */ /* 0x000fe40000010047 */
[----:B------:R-:W-:Y:S01]  /*8530*/  FADD.FTZ R69, R69, R72 ;  /* 0x0000004845457221 */ /* 0x000fe20000010000 */
[----:B------:R-:W-:Y:S01]  /*8540*/  FADD.FTZ R68, R68, R231 ;  /* 0x000000e744447221 */ /* 0x000fe20000010000 */
[----:B------:R-:W-:-:S07]  /*8550*/  MOV R70, R73 ;  /* 0x0000004900467202 */ /* 0x000fce0000000f00 */
.L_x_318:
[----:B------:R-:W-:Y:S05]  /*8560*/  BSYNC B0 ;  /* 0x0000000000007941 */ /* 0x000fea0003800000 */
.L_x_317:
[----:B------:R-:W-:-:S03]  /*8570*/  UMOV UR44, 0xffffffff ;  /* 0xffffffff002c7882 */ /* 0x000fc60000000000 */
[----:B------:R-:W-:Y:S05]  /*8580*/  BRA.DIV UR44, `(.L_x_319) ;  /* 0x0000006a2cf07947 */ /* 0x000fea000b800000 */
[----:B0-----:R0:W0:Y:S04]  /*8590*/  SHFL.DOWN PT, R226, R70, 0x4, 0x1f ;  /* 0x08801f0046e27f89 */ /* 0x00102800000e0000 */
[----:B------:R0:W0:Y:S04]  /*85a0*/  SHFL.DOWN PT, R228, R71, 0x4, 0x1f ;  /* 0x08801f0047e47f89 */ /* 0x00002800000e0000 */
[----:B------:R0:W0:Y:S04]  /*85b0*/  SHFL.DOWN PT, R229, R69, 0x4, 0x1f ;  /* 0x08801f0045e57f89 */ /* 0x00002800000e0000 */
[----:B------:R0:W0:Y:S02]  /*85c0*/  SHFL.DOWN PT, R74, R68, 0x4, 0x1f ;  /* 0x08801f00444a7f89 */ /* 0x00002400000e0000 */
.L_x_405:
        /* <DEDUP_REMOVED lines=14> */
.L_x_321:
[----:B------:R-:W-:Y:S05]  /*86b0*/  BSYNC B0 ;  /* 0x0000000000007941 */ /* 0x000fea0003800000 */
.L_x_320:
[----:B------:R-:W-:-:S03]  /*86c0*/  UMOV UR44, 0xffffffff ;  /* 0xffffffff002c7882 */ /* 0x000fc60000000000 */
[----:B------:R-:W-:Y:S05]  /*86d0*/  BRA.DIV UR44, `(.L_x_322) ;  /* 0x0000006e2c0c7947 */ /* 0x000fea000b800000 */
[----:B0-----:R0:W0:Y:S04]  /*86e0*/  SHFL.DOWN PT, R226, R70, 0x8, 0x1f ;  /* 0x09001f0046e27f89 */ /* 0x00102800000e0000 */
[----:B------:R0:W0:Y:S04]  /*86f0*/  SHFL.DOWN PT, R228, R71, 0x8, 0x1f ;  /* 0x09001f0047e47f89 */ /* 0x00002800000e0000 */
[----:B------:R0:W0:Y:S04]  /*8700*/  SHFL.DOWN PT, R229, R69, 0x8, 0x1f ;  /* 0x09001f0045e57f89 */ /* 0x00002800000e0000 */
[----:B------:R0:W0:Y:S02]  /*8710*/  SHFL.DOWN PT, R74, R68, 0x8, 0x1f ;  /* 0x09001f00444a7f89 */ /* 0x00002400000e0000 */
.L_x_411:
        /* <DEDUP_REMOVED lines=14> */
.L_x_324:
[----:B------:R-:W-:Y:S05]  /*8800*/  BSYNC B0 ;  /* 0x0000000000007941 */ /* 0x000fea0003800000 */
.L_x_323:
[----:B------:R-:W-:-:S03]  /*8810*/  UMOV UR44, 0xffffffff ;  /* 0xffffffff002c7882 */ /* 0x000fc60000000000 */
[----:B------:R-:W-:Y:S05]  /*8820*/  BRA.DIV UR44, `(.L_x_325) ;  /* 0x0000006e2c287947 */ /* 0x000fea000b800000 */
[----:B0-----:R0:W0:Y:S04]  /*8830*/  SHFL.DOWN PT, R226, R70, 0x10, 0x1f ;  /* 0x0a001f0046e27f89 */ /* 0x00102800000e0000 */
[----:B------:R0:W0:Y:S04]  /*8840*/  SHFL.DOWN PT, R228, R71, 0x10, 0x1f ;  /* 0x0a001f0047e47f89 */ /* 0x00002800000e0000 */
[----:B------:R0:W0:Y:S04]  /*8850*/  SHFL.DOWN PT, R229, R69, 0x10, 0x1f ;  /* 0x0a001f0045e57f89 */ /* 0x00002800000e0000 */
[----:B------:R0:W0:Y:S02]  /*8860*/  SHFL.DOWN PT, R74, R68, 0x10, 0x1f ;  /* 0x0a001f00444a7f89 */ /* 0x00002400000e0000 */
.L_x_417:
[----:B------:R-:W-:Y:S01]  /*8870*/  BSSY B0, `(.L_x_326) ;  /* 0x000000e000007945 */ /* 0x000fe20003800000 */
[----:B------:R-:W-:-:S03]  /*8880*/  ISETP.NE.AND P1, PT, R129, 0x1f, PT ;  /* 0x0000001f8100780c */ /* 0x000fc60003f25270 */
        /* <DEDUP_REMOVED lines=12> */
.L_x_327:
[----:B------:R-:W-:Y:S05]  /*8950*/  BSYNC B0 ;  /* 0x0000000000007941 */ /* 0x000fea0003800000 */
.L_x_326:
[----:B------:R-:W-:-:S03]  /*8960*/  UMOV UR44, 0xffffffff ;  /* 0xffffffff002c7882 */ /* 0x000fc60000000000 */
[----:B------:R-:W-:Y:S05]  /*8970*/  BRA.DIV UR44, `(.L_x_328) ;  /* 0x0000006e2c447947 */ /* 0x000fea000b800000 */
[----:B------:R-:W1:Y:S04]  /*8980*/  SHFL.IDX PT, R245, R71, RZ, 0x1f ;  /* 0x00001fff47f57589 */ /* 0x000e6800000e0000 */
[----:B----4-:R-:W4:Y:S04]  /*8990*/  SHFL.IDX PT, R237, R70, RZ, 0x1f ;  /* 0x00001fff46ed7589 */ /* 0x010f2800000e0000 */
[----:B------:R-:W2:Y:S04]  /*89a0*/  SHFL.DOWN PT, R243, R71, 0x1, 0x1f ;  /* 0x08201f0047f37f89 */ /* 0x000ea800000e0000 */
[----:B------:R-:W2:Y:S04]  /*89b0*/  SHFL.IDX PT, R241, R69, RZ, 0x1f ;  /* 0x00001fff45f17589 */ /* 0x000ea800000e0000 */
[----:B------:R-:W2:Y:S04]  /*89c0*/  SHFL.DOWN PT, R244, R69, 0x1, 0x1f ;  /* 0x08201f0045f47f89 */ /* 0x000ea800000e0000 */
[----:B------:R-:W2:Y:S04]  /*89d0*/  SHFL.IDX PT, R240, R68, RZ, 0x1f ;  /* 0x00001fff44f07589 */ /* 0x000ea800000e0000 */
[----:B------:R-:W2:Y:S01]  /*89e0*/  SHFL.DOWN PT, R246, R68, 0x1, 0x1f ;  /* 0x08201f0044f67f89 */ /* 0x000ea200000e0000 */
[-C--:B-1----:R-:W-:Y:S01]  /*89f0*/  FMUL.FTZ R73, R63, R245.reuse ;  /* 0x000000f53f497220 */ /* 0x082fe20000410000 */
[-C--:B------:R-:W-:Y:S01]  /*8a00*/  FMUL.FTZ R247, R61, R245.reuse ;  /* 0x000000f53df77220 */ /* 0x080fe20000410000 */
[----:B0-----:R-:W-:Y:S01]  /*8a10*/  FMUL.FTZ R228, R60, R245 ;  /* 0x000000f53ce47220 */ /* 0x001fe20000410000 */
[----:B------:R-:W0:Y:S01]  /*8a20*/  SHFL.IDX PT, R248, R62, RZ, 0x1f ;  /* 0x00001fff3ef87589 */ /* 0x000e2200000e0000 */
[----:B----4-:R-:W-:-:S03]  /*8a30*/  FFMA.FTZ R238, R62, R237, -R73 ;  /* 0x000000ed3eee7223 */ /* 0x010fc60000010849 */
[----:B------:R-:W1:Y:S04]  /*8a40*/  SHFL.IDX PT, R249, R63, RZ, 0x1f ;  /* 0x00001fff3ff97589 */ /* 0x000e6800000e0000 */
[----:B------:R-:W4:Y:S04]  /*8a50*/  SHFL.IDX PT, R74, R60, RZ, 0x1f ;  /* 0x00001fff3c4a7589 */ /* 0x000f2800000e0000 */
[----:B------:R-:W0:Y:S04]  /*8a60*/  SHFL.IDX PT, R75, R61, RZ, 0x1f ;  /* 0x00001fff3d4b7589 */ /* 0x000e2800000e0000 */
[----:B------:R5:W0:Y:S02]  /*8a70*/  SHFL.DOWN PT, R242, R70, 0x1, 0x1f ;  /* 0x08201f0046f27f89 */ /* 0x000a2400000e0000 */
[----:B-----5:R-:W-:-:S04]  /*8a80*/  FMUL.FTZ R70, R62, R245 ;  /* 0x000000f53e467220 */ /* 0x020fc80000410000 */
[----:B-12---:R-:W-:-:S07]  /*8a90*/  FFMA.FTZ R239, R63, R237, R70 ;  /* 0x000000ed3fef7223 */ /* 0x006fce0000010046 */
.L_x_431:
[----:B------:R-:W-:Y:S01]  /*8aa0*/  BSSY B0, `(.L_x_329) ;  /* 0x0000010000007945 */ /* 0x000fe20003800000 */
[----:B----4-:R-:W-:Y:S02]  /*8ab0*/  MOV R72, R74 ;  /* 0x0000004a00487202 */ /* 0x010fe40000000f00 */
[----:B0-----:R-:W-:Y:S02]  /*8ac0*/  MOV R73, R75 ;  /* 0x0000004b00497202 */ /* 0x001fe40000000f00 */
        /* <DEDUP_REMOVED lines=13> */
.L_x_330:
[----:B------:R-:W-:Y:S05]  /*8ba0*/  BSYNC B0 ;  /* 0x0000000000007941 */ /* 0x000fea0003800000 */
.L_x_329:
        /* <DEDUP_REMOVED lines=38> */
.L_x_312:
        /* <DEDUP_REMOVED lines=18> */
[----:B------:R-:W-:Y:S01]  /*8f30*/  FMUL.FTZ R135, R135, -R168 ;  /* 0x800000a887877220 */ /* 0x000fe20000410000 */
[----:B-1----:R-:W-:Y:S02]  /*8f40*/  FMUL.FTZ R80, R168, R40 ;  /* 0x00000028a8507220 */ /* 0x002fe40000410000 */
[C---:B------:R-:W-:Y:S01]  /*8f50*/  FFMA.FTZ R64, R137.reuse, R168, -R64 ;  /* 0x000000a889407223 */ /* 0x040fe20000010840 */
[----:B------:R-:W-:Y:S01]  /*8f60*/  FFMA.FTZ R66, R137, R194, R135 ;  /* 0x000000c289427223 */ /* 0x000fe20000010087 */
[----:B------:R-:W-:Y:S02]  /*8f70*/  FADD.FTZ R17, R80, R17 ;  /* 0x0000001150117221 */ /* 0x000fe40000010000 */
[----:B------:R-:W-:Y:S01]  /*8f80*/  FADD.FTZ R167, R167, R64 ;  /* 0x00000040a7a77221 */ /* 0x000fe20000010000 */
[----:B------:R-:W-:-:S03]  /*8f90*/  FADD.FTZ R64, -R193, R66 ;  /* 0x00000042c1407221 */ /* 0x000fc60000010100 */
[C---:B------:R-:W-:Y:S01]  /*8fa0*/  FMUL.FTZ R66, R138.reuse, -R167 ;  /* 0x800000a78a427220 */ /* 0x040fe20000410000 */
[-C--:B------:R-:W-:Y:S01]  /*8fb0*/  FMUL.FTZ R138, R138, -R64.reuse ;  /* 0x800000408a8a7220 */ /* 0x080fe20000410000 */
[----:B------:R-:W-:Y:S02]  /*8fc0*/  FMUL.FTZ R111, R167, R45 ;  /* 0x0000002da76f7220 */ /* 0x000fe40000410000 */
[C---:B------:R-:W-:Y:S01]  /*8fd0*/  FFMA.FTZ R65, R139.reuse, R64, R66 ;  /* 0x000000408b417223 */ /* 0x040fe20000010042 */
[----:B------:R-:W-:Y:S01]  /*8fe0*/  FFMA.FTZ R138, R139, R167, -R138 ;  /* 0x000000a78b8a7223 */ /* 0x000fe2000001088a */
[----:B------:R-:W-:Y:S02]  /*8ff0*/  FADD.FTZ R18, R111, R18 ;  /* 0x000000126f127221 */ /* 0x000fe40000010000 */
        /* <DEDUP_REMOVED lines=35> */
[----:B------:R-:W-:Y:S01]  /*9230*/  FFMA.FTZ R72, R151, R174, -R71 ;  /* 0x000000ae97487223 */ /* 0x000fe20000010847 */
[----:B------:R-:W-:Y:S02]  /*9240*/  FMUL.FTZ R151, R70, R57 ;  /* 0x0000003946977220 */ /* 0x000fe40000410000 */
[----:B------:R-:W-:Y:S01]  /*9250*/  FADD.FTZ R71, -R186, R73 ;  /* 0x00000049ba477221 */ /* 0x000fe20000010100 */
[----:B------:R-:W-:Y:S01]  /*9260*/  FFMA.FTZ R73, R0, R213, RZ ;  /* 0x000000d500497223 */ /* 0x000fe200000100ff */
[----:B------:R-:W-:Y:S01]  /*9270*/  FADD.FTZ R175, R175, R72 ;  /* 0x00000048afaf7221 */ /* 0x000fe20000010000 */
[----:B------:R-:W-:Y:S01]  /*9280*/  FFMA.FTZ R213, R132, -R89, R213 ;  /* 0x8000005984d57223 */ /* 0x000fe200000100d5 */
[----:B------:R-:W-:Y:S01]  /*9290*/  FMUL.FTZ R72, R152, -R71 ;  /* 0x8000004798487220 */ /* 0x000fe20000410000 */
[----:B------:R-:W-:Y:S01]  /*92a0*/  FFMA.FTZ R74, R16, R215, R73 ;  /* 0x000000d7104a7223 */ /* 0x000fe20000010049 */
[----:B------:R-:W-:-:S02]  /*92b0*/  FMUL.FTZ R152, R152, -R175 ;  /* 0x800000af98987220 */ /* 0x000fc40000410000 */
[----:B------:R-:W-:Y:S01]  /*92c0*/  FFMA.FTZ R73, R153, R175, -R72 ;  /* 0x000000af99497223 */ /* 0x000fe20000010848 */
[----:B------:R-:W-:Y:S01]  /*92d0*/  FFMA.FTZ R75, R15, R214, R74 ;  /* 0x000000d60f4b7223 */ /* 0x000fe2000001004a */
[----:B------:R-:W-:Y:S02]  /*92e0*/  FFMA.FTZ R72, R153, R71, R152 ;  /* 0x0000004799487223 */ /* 0x000fe40000010098 */
        /* <DEDUP_REMOVED lines=53> */
[C---:B------:R-:W-:Y:S01]  /*9640*/  FFMA.FTZ R78, R194.reuse, UR54, -R77 ;  /* 0x00000036c24e7c23 */ /* 0x040fe2000801084d */
[-C--:B------:R-:W-:Y:S01]  /*9650*/  FFMA.FTZ R234, R133, -R40.reuse, R234 ;  /* 0x8000002885ea7223 */ /* 0x080fe200000100ea */
[----:B------:R-:W-:Y:S01]  /*9660*/  FMUL.FTZ R194, R194, R40 ;  /* 0x00000028c2c27220 */ /* 0x000fe20000410000 */
[----:B------:R-:W-:Y:S01]  /*9670*/  FFMA.FTZ R77, R168, UR54, R63 ;  /* 0x00000036a84d7c23 */ /* 0x000fe2000801003f */
[C---:B------:R-:W-:Y:S01]  /*9680*/  FMUL.FTZ R82, R235.reuse, R78 ;  /* 0x0000004eeb527220 */ /* 0x040fe20000410000 */
[----:B------:R-:W-:Y:S01]  /*9690*/  FFMA.FTZ R60, R4, -R199, R61 ;  /* 0x800000c7043c7223 */ /* 0x000fe2000001003d */
[C---:B------:R-:W-:Y:S01]  /*96a0*/  FMUL.FTZ R78, R162.reuse, -R76 ;  /* 0x8000004ca24e7220 */ /* 0x040fe20000410000 */
[----:B------:R-:W-:Y:S01]  /*96b0*/  FMUL.FTZ R61, R162, -R180 ;  /* 0x800000b4a23d7220 */ /* 0x000fe20000410000 */
[----:B------:R-:W-:Y:S01]  /*96c0*/  FMUL.FTZ R79, R235, R194 ;  /* 0x000000c2eb4f7220 */ /* 0x000fe20000410000 */
[C---:B------:R-:W-:Y:S01]  /*96d0*/  FFMA.FTZ R82, R234.reuse, R77, R82 ;  /* 0x0000004dea527223 */ /* 0x040fe20000010052 */
[C---:B------:R-:W-:Y:S01]  /*96e0*/  FFMA.FTZ R77, R163.reuse, R180, -R78 ;  /* 0x000000b4a34d7223 */ /* 0x040fe2000001084e */
[----:B------:R-:W-:Y:S01]  /*96f0*/  FFMA.FTZ R78, R163, R76, R61 ;  /* 0x0000004ca34e7223 */ /* 0x000fe2000001003d */
[----:B------:R-:W-:Y:S01]  /*9700*/  FFMA.FTZ R63, R3, -R230, R60 ;  /* 0x800000e6033f7223 */ /* 0x000fe2000001003c */
[----:B------:R-:W-:Y:S01]  /*9710*/  FFMA.FTZ R60, R234, R80, R79 ;  /* 0x00000050ea3c7223 */ /* 0x000fe2000001004f */
[----:B------:R-:W-:Y:S01]  /*9720*/  FMUL.FTZ R79, R167, UR53 ;  /* 0x00000035a74f7c20 */ /* 0x000fe20008410000 */
[----:B------:R-:W-:Y:S01]  /*9730*/  FADD.FTZ R195, -R195, R78 ;  /* 0x0000004ec3c37221 */ /* 0x000fe20000010100 */
[----:B------:R-:W-:Y:S01]  /*9740*/  FADD.FTZ R77, R196, R77 ;  /* 0x0000004dc44d7221 */ /* 0x000fe20000010000 */
[----:B------:R-:W-:Y:S01]  /*9750*/  FFMA.FTZ R135, R133, R168, R82 ;  /* 0x000000a885877223 */ /* 0x000fe20000010052 */
[----:B------:R-:W-:Y:S01]  /*9760*/  FFMA.FTZ R79, R64, UR54, -R79 ;  /* 0x00000036404f7c23 */ /* 0x000fe2000801084f */
[C---:B------:R-:W-:Y:S01]  /*9770*/  FMUL.FTZ R78, R164.reuse, -R195 ;  /* 0x800000c3a44e7220 */ /* 0x040fe20000410000 */
[----:B------:R-:W-:Y:S01]  /*9780*/  FMUL.FTZ R164, R164, -R77 ;  /* 0x8000004da4a47220 */ /* 0x000fe20000410000 */
[----:B------:R-:W-:Y:S01]  /*9790*/  FMUL.FTZ R133, R64, R45 ;  /* 0x0000002d40857220 */ /* 0x000fe20000410000 */
[----:B------:R-:W-:Y:S01]  /*97a0*/  FMUL.FTZ R83, R230, R79 ;  /* 0x0000004fe6537220 */ /* 0x000fe20000410000 */
[C---:B------:R-:W-:Y:S01]  /*97b0*/  FFMA.FTZ R79, R165.reuse, R77, -R78 ;  /* 0x0000004da54f7223 */ /* 0x040fe2000001084e */
[----:B------:R-:W-:Y:S01]  /*97c0*/  FFMA.FTZ R110, R165, R195, R164 ;  /* 0x000000c3a56e7223 */ /* 0x000fe200000100a4 */
[----:B------:R-:W-:Y:S01]  /*97d0*/  FFMA.FTZ R63, R2, -R235, R63 ;  /* 0x800000eb023f7223 */ /* 0x000fe2000001003f */
[----:B------:R-:W-:Y:S01]  /*97e0*/  FMUL.FTZ R235, R235, R80 ;  /* 0x00000050ebeb7220 */ /* 0x000fe20000410000 */
[----:B------:R-:W-:Y:S01]  /*97f0*/  FADD.FTZ R198, R198, R79 ;  /* 0x0000004fc6c67221 */ /* 0x000fe20000010000 */
[----:B------:R-:W-:Y:S01]  /*9800*/  FADD.FTZ R110, -R197, R110 ;  /* 0x0000006ec56e7221 */ /* 0x000fe20000010100 */
[----:B------:R-:W-:-:S02]  /*9810*/  HADD2.F32 R80, -RZ, R104.H0_H0 ;  /* 0x20000068ff507230 */ /* 0x000fc40000004100 */
[----:B------:R-:W-:Y:S01]  /*9820*/  FFMA.FTZ R232, R136, -R45, R232 ;  /* 0x8000002d88e87223 */ /* 0x000fe200000100e8 */
[-C--:B------:R-:W-:Y:S01]  /*9830*/  FMUL.FTZ R78, R198, R89.reuse ;  /* 0x00000059c64e7220 */ /* 0x080fe20000410000 */
[----:B------:R-:W-:Y:S01]  /*9840*/  FMUL.FTZ R138, R110, R89 ;  /* 0x000000596e8a7220 */ /* 0x000fe20000410000 */
[C---:B------:R-:W-:Y:S01]  /*9850*/  FMUL.FTZ R81, R230.reuse, R133 ;  /* 0x00000085e6517220 */ /* 0x040fe20000410000 */
[----:B------:R-:W-:Y:S01]  /*9860*/  FMUL.FTZ R82, R77, R88 ;  /* 0x000000584d527220 */ /* 0x000fe20000410000 */
[----:B------:R-:W-:Y:S01]  /*9870*/  FMUL.FTZ R140, R201, R78 ;  /* 0x0000004ec98c7220 */ /* 0x000fe20000410000 */
[-C--:B------:R-:W-:Y:S01]  /*9880*/  FMUL.FTZ R230, R230, R111.reuse ;  /* 0x0000006fe6e67220 */ /* 0x080fe20000410000 */
[----:B------:R-:W-:Y:S01]  /*9890*/  FFMA.FTZ R111, R232, R111, R81 ;  /* 0x0000006fe86f7223 */ /* 0x000fe20000010051 */
[----:B------:R-:W-:Y:S01]  /*98a0*/  FFMA.FTZ R215, R80, -R88, R215 ;  /* 0x8000005850d77223 */ /* 0x000fe200000100d7 */
[----:B------:R-:W-:Y:S01]  /*98b0*/  FFMA.FTZ R137, R213, R138, -R140 ;  /* 0x0000008ad5897223 */ /* 0x000fe2000001088c */
[----:B------:R-:W-:Y:S01]  /*98c0*/  FMUL.FTZ R142, R195, R88 ;  /* 0x00000058c38e7220 */ /* 0x000fe20000410000 */
[----:B------:R-:W-:Y:S01]  /*98d0*/  FMUL.FTZ R144, R203, R82 ;  /* 0x00000052cb907220 */ /* 0x000fe20000410000 */
[----:B------:R-:W-:Y:S01]  /*98e0*/  FMUL.FTZ R138, R201, R138 ;  /* 0x0000008ac98a7220 */ /* 0x000fe20000410000 */
[----:B------:R-:W-:-:S02]  /*98f0*/  HADD2.F32 R79, -RZ, R103.H0_H0 ;  /* 0x20000067ff4f7230 */ /* 0x000fc40000004100 */
[-C--:B------:R-:W-:Y:S01]  /*9900*/  FMUL.FTZ R81, R180, R87.reuse ;  /* 0x00000057b4517220 */ /* 0x080fe20000410000 */
[----:B------:R-:W-:Y:S01]  /*9910*/  FADD.FTZ R52, R135, R52 ;  /* 0x0000003487347221 */ /* 0x000fe20000010000 */
[----:B------:R-:W-:Y:S01]  /*9920*/  FFMA.FTZ R144, R215, R142, -R144 ;  /* 0x0000008ed7907223 */ /* 0x000fe20000010890 */
[----:B------:R-:W-:Y:S01]  /*9930*/  FFMA.FTZ R135, R213, R78, R138 ;  /* 0x0000004ed5877223 */ /* 0x000fe2000001008a */
[----:B------:R-:W-:Y:S01]  /*9940*/  FMUL.FTZ R142, R203, R142 ;  /* 0x0000008ecb8e7220 */ /* 0x000fe20000410000 */
[----:B------:R-:W-:Y:S02]  /*9950*/  HADD2.F32 R138, -RZ, R102.H0_H0 ;  /* 0x20000066ff8a7230 */ /* 0x000fe40000004100 */
[-C--:B------:R-:W-:Y:S01]  /*9960*/  FFMA.FTZ R214, R79, -R87.reuse, R214 ;  /* 0x800000574fd67223 */ /* 0x080fe200000100d6 */
[----:B------:R-:W-:Y:S01]  /*9970*/  FMUL.FTZ R139, R76, R87 ;  /* 0x000000574c8b7220 */ /* 0x000fe20000410000 */
[----:B------:R-:W-:Y:S01]  /*9980*/  FMUL.FTZ R141, R202, R81 ;  /* 0x00000051ca8d7220 */ /* 0x000fe20000410000 */
[----:B------:R-:W-:Y:S01]  /*9990*/  FMUL.FTZ R140, R179, R86 ;  /* 0x00000056b38c7220 */ /* 0x000fe20000410000 */
[----:B------:R-:W-:Y:S01]  /*99a0*/  FFMA.FTZ R142, R215, R82, R142 ;  /* 0x00000052d78e7223 */ /* 0x000fe2000001008e */
[----:B------:R-:W-:Y:S01]  /*99b0*/  FADD.FTZ R135, RZ, R135 ;  /* 0x00000087ff877221 */ /* 0x000fe20000010000 */
[-C--:B------:R-:W-:Y:S01]  /*99c0*/  FFMA.FTZ R141, R214, R139.reuse, -R141 ;  /* 0x0000008bd68d7223 */ /* 0x080fe2000001088d */
[-C--:B------:R-:W-:Y:S01]  /*99d0*/  FFMA.FTZ R217, R138, -R86.reuse, R217 ;  /* 0x800000568ad97223 */ /* 0x080fe200000100d9 */
[----:B------:R-:W-:Y:S01]  /*99e0*/  FADD.FTZ R137, RZ, R137 ;  /* 0x00000089ff897221 */ /* 0x000fe20000010000 */
[----:B------:R-:W-:Y:S01]  /*99f0*/  FMUL.FTZ R139, R202, R139 ;  /* 0x0000008bca8b7220 */ /* 0x000fe20000410000 */
[----:B------:R-:W-:Y:S01]  /*9a00*/  FMUL.FTZ R146, R75, R86 ;  /* 0x000000564b927220 */ /* 0x000fe20000410000 */
[----:B------:R-:W-:Y:S01]  /*9a10*/  FMUL.FTZ R148, R205, R140 ;  /* 0x0000008ccd947220 */ /* 0x000fe20000410000 */
[----:B------:R-:W-:Y:S01]  /*9a20*/  FADD.FTZ R142, R135, R142 ;  /* 0x0000008e878e7221 */ /* 0x000fe20000010000 */
[----:B------:R-:W-:Y:S01]  /*9a30*/  FADD.FTZ R144, R137, R144 ;  /* 0x0000009089907221 */ /* 0x000fe20000010000 */
[----:B------:R-:W-:Y:S01]  /*9a40*/  FFMA.FTZ R139, R214, R81, R139 ;  /* 0x00000051d68b7223 */ /* 0x000fe2000001008b */
[----:B------:R-:W-:-:S02]  /*9a50*/  HADD2.F32 R135, -RZ, R101.H0_H0 ;  /* 0x20000065ff877230 */ /* 0x000fc40000004100 */
[-C--:B------:R-:W-:Y:S01]  /*9a60*/  FFMA.FTZ R148, R217, R146.reuse, -R148 ;  /* 0x00000092d9947223 */ /* 0x080fe20000010894 */
[----:B------:R-:W-:Y:S01]  /*9a70*/  FMUL.FTZ R146, R205, R146 ;  /* 0x00000092cd927220 */ /* 0x000fe20000410000 */
[-C--:B------:R-:W-:Y:S01]  /*9a80*/  FMUL.FTZ R137, R178, R85.reuse ;  /* 0x00000055b2897220 */ /* 0x080fe20000410000 */
[----:B------:R-:W-:Y:S01]  /*9a90*/  FADD.FTZ R139, R142, R139 ;  /* 0x0000008b8e8b7221 */ /* 0x000fe20000010000 */
[-C--:B------:R-:W-:Y:S01]  /*9aa0*/  FFMA.FTZ R216, R135, -R85.reuse, R216 ;  /* 0x8000005587d87223 */ /* 0x080fe200000100d8 */
[----:B------:R-:W-:Y:S01]  /*9ab0*/  FFMA.FTZ R146, R217, R140, R146 ;  /* 0x0000008cd9927223 */ /* 0x000fe20000010092 */
[----:B------:R-:W-:Y:S01]  /*9ac0*/  FMUL.FTZ R143, R74, R85 ;  /* 0x000000554a8f7220 */ /* 0x000fe20000410000 */
[----:B------:R-:W-:Y:S01]  /*9ad0*/  FMUL.FTZ R145, R204, R137 ;  /* 0x00000089cc917220 */ /* 0x000fe20000410000 */
[----:B------:R-:W-:Y:S01]  /*9ae0*/  FADD.FTZ R141, R144, R141 ;  /* 0x0000008d908d7221 */ /* 0x000fe20000010000 */
[----:B------:R-:W-:Y:S02]  /*9af0*/  HADD2.F32 R142, -RZ, R100.H0_H0 ;  /* 0x20000064ff8e7230 */ /* 0x000fe40000004100 */
[----:B------:R-:W-:Y:S01]  /*9b00*/  FMUL.FTZ R144, R177, R84 ;  /* 0x00000054b1907220 */ /* 0x000fe20000410000 */
[----:B------:R-:W-:Y:S01]  /*9b10*/  FADD.FTZ R146, R139, R146 ;  /* 0x000000928b927221 */ /* 0x000fe20000010000 */
[-C--:B------:R-:W-:Y:S01]  /*9b20*/  FFMA.FTZ R145, R216, R143.reuse, -R145 ;  /* 0x0000008fd8917223 */ /* 0x080fe20000010891 */
[----:B------:R-:W-:Y:S01]  /*9b30*/  FMUL.FTZ R143, R204, R143 ;  /* 0x0000008fcc8f7220 */ /* 0x000fe20000410000 */
[----:B------:R-:W-:Y:S01]  /*9b40*/  FADD.FTZ R148, R141, R148 ;  /* 0x000000948d947221 */ /* 0x000fe20000010000 */
[----:B------:R-:W-:-:S02]  /*9b50*/  HADD2.F32 R139, -RZ, R99.H0_H0 ;  /* 0x20000063ff8b7230 */ /* 0x000fc40000004100 */
[-C--:B------:R-:W-:Y:S01]  /*9b60*/  FFMA.FTZ R219, R142, -R84.reuse, R219 ;  /* 0x800000548edb7223 */ /* 0x080fe200000100db */
[----:B------:R-:W-:Y:S01]  /*9b70*/  FMUL.FTZ R150, R73, R84 ;  /* 0x0000005449967220 */ /* 0x000fe20000410000 */
[----:B------:R-:W-:Y:S01]  /*9b80*/  FMUL.FTZ R152, R207, R144 ;  /* 0x00000090cf987220 */ /* 0x000fe20000410000 */
[----:B------:R-:W-:Y:S01]  /*9b90*/  FMUL.FTZ R141, R176, R59 ;  /* 0x0000003bb08d7220 */ /* 0x000fe20000410000 */
[----:B------:R-:W-:Y:S01]  /*9ba0*/  FFMA.FTZ R143, R216, R137, R143 ;  /* 0x00000089d88f7223 */ /* 0x000fe2000001008f */
[-C--:B------:R-:W-:Y:S01]  /*9bb0*/  FFMA.FTZ R218, R139, -R59.reuse, R218 ;  /* 0x8000003b8bda7223 */ /* 0x080fe200000100da */
[-C--:B------:R-:W-:Y:S01]  /*9bc0*/  FFMA.FTZ R152, R219, R150.reuse, -R152 ;  /* 0x00000096db987223 */ /* 0x080fe20000010898 */
        /* <DEDUP_REMOVED lines=16> */
[----:B------:R-:W-:Y:S01]  /*9cd0*/  FADD.FTZ R147, R143, R150 ;  /* 0x000000968f937221 */ /* 0x000fe20000010000 */
[----:B------:R-:W-:-:S02]  /*9ce0*/  HADD2.F32 R143, -RZ, R97.H0_H0 ;  /* 0x20000061ff8f7230 */ /* 0x000fc40000004100 */
[-C--:B------:R-:W-:Y:S01]  /*9cf0*/  FFMA.FTZ R149, R221, R156.reuse, -R158 ;  /* 0x0000009cdd957223 */ /* 0x080fe2000001089e */
[----:B------:R-:W-:Y:S01]  /*9d00*/  FMUL.FTZ R156, R209, R156 ;  /* 0x0000009cd19c7220 */ /* 0x000fe20000410000 */
[----:B------:R-:W-:Y:S01]  /*9d10*/  FADD.FTZ R154, R145, R154 ;  /* 0x0000009a919a7221 */ /* 0x000fe20000010000 */
[-C--:B------:R-:W-:Y:S01]  /*9d20*/  FMUL.FTZ R145, R174, R57.reuse ;  /* 0x00000039ae917220 */ /* 0x080fe20000410000 */
[----:B------:R-:W-:Y:S02]  /*9d30*/  HADD2.F32 R150, -RZ, R96.H0_H0 ;  /* 0x20000060ff967230 */ /* 0x000fe40000004100 */
[----:B------:R-:W-:Y:S01]  /*9d40*/  FFMA.FTZ R156, R221, R148, R156 ;  /* 0x00000094dd9c7223 */ /* 0x000fe2000001009c */
[----:B------:R-:W-:Y:S01]  /*9d50*/  FFMA.FTZ R220, R143, -R57, R220 ;  /* 0x800000398fdc7223 */ /* 0x000fe200000100dc */
[----:B------:R-:W-:Y:S01]  /*9d60*/  FMUL.FTZ R153, R208, R145 ;  /* 0x00000091d0997220 */ /* 0x000fe20000410000 */
[-C--:B------:R-:W-:Y:S01]  /*9d70*/  FMUL.FTZ R152, R173, R56.reuse ;  /* 0x00000038ad987220 */ /* 0x080fe20000410000 */
[----:B------:R-:W-:Y:S01]  /*9d80*/  FADD.FTZ R156, R147, R156 ;  /* 0x0000009c939c7221 */ /* 0x000fe20000010000 */
[-C--:B------:R-:W-:Y:S01]  /*9d90*/  FFMA.FTZ R225, R150, -R56.reuse, R225 ;  /* 0x8000003896e17223 */ /* 0x080fe200000100e1 */
        /* <DEDUP_REMOVED lines=10> */
[-C--:B------:R-:W-:Y:S01]  /*9e40*/  FFMA.FTZ R222, R147, -R55.reuse, R222 ;  /* 0x8000003793de7223 */ /* 0x080fe200000100de */
[----:B------:R-:W-:Y:S01]  /*9e50*/  FMUL.FTZ R155, R68, R55 ;  /* 0x00000037449b7220 */ /* 0x000fe20000410000 */
[----:B------:R-:W-:Y:S01]  /*9e60*/  FMUL.FTZ R157, R212, R149 ;  /* 0x00000095d49d7220 */ /* 0x000fe20000410000 */
[----:B------:R-:W-:Y:S01]  /*9e70*/  FADD.FTZ R151, R156, R151 ;  /* 0x000000979c977221 */ /* 0x000fe20000010000 */
[----:B------:R-:W-:Y:S01]  /*9e80*/  FFMA.FTZ R158, R225, R152, R158 ;  /* 0x00000098e19e7223 */ /* 0x000fe2000001009e */
[----:B------:R-:W-:Y:S01]  /*9e90*/  FADD.FTZ R153, R154, R153 ;  /* 0x000000999a997221 */ /* 0x000fe20000010000 */
[----:B------:R-:W-:Y:S01]  /*9ea0*/  FFMA.FTZ R162, R222, R155, -R157 ;  /* 0x0000009bdea27223 */ /* 0x000fe2000001089d */
[----:B------:R-:W-:-:S02]  /*9eb0*/  HADD2.F32 R154, -RZ, R94.H0_H0 ;  /* 0x2000005eff9a7230 */ /* 0x000fc40000004100 */
[----:B------:R-:W-:Y:S01]  /*9ec0*/  FMUL.FTZ R155, R212, R155 ;  /* 0x0000009bd49b7220 */ /* 0x000fe20000410000 */
[-C--:B------:R-:W-:Y:S01]  /*9ed0*/  FMUL.FTZ R156, R171, R54.reuse ;  /* 0x00000036ab9c7220 */ /* 0x080fe20000410000 */
[----:B------:R-:W-:Y:S01]  /*9ee0*/  FADD.FTZ R151, R151, R158 ;  /* 0x0000009e97977221 */ /* 0x000fe20000010000 */
[-C--:B------:R-:W-:Y:S01]  /*9ef0*/  FMUL.FTZ R164, R67, R54.reuse ;  /* 0x0000003643a47220 */ /* 0x080fe20000410000 */
[----:B------:R-:W-:Y:S01]  /*9f00*/  FFMA.FTZ R158, R222, R149, R155 ;  /* 0x00000095de9e7223 */ /* 0x000fe2000001009b */
[----:B------:R-:W-:Y:S01]  /*9f10*/  FFMA.FTZ R227, R154, -R54, R227 ;  /* 0x800000369ae37223 */ /* 0x000fe200000100e3 */
[C---:B------:R-:W-:Y:S01]  /*9f20*/  FMUL.FTZ R155, R223.reuse, R156 ;  /* 0x0000009cdf9b7220 */ /* 0x040fe20000410000 */
[-C--:B------:R-:W-:Y:S01]  /*9f30*/  FMUL.FTZ R166, R223, R164.reuse ;  /* 0x000000a4dfa67220 */ /* 0x080fe20000410000 */
[----:B------:R-:W-:Y:S01]  /*9f40*/  FADD.FTZ R153, R153, R160 ;  /* 0x000000a099997221 */ /* 0x000fe20000010000 */
[----:B------:R-:W-:Y:S01]  /*9f50*/  FADD.FTZ R151, R151, R158 ;  /* 0x0000009e97977221 */ /* 0x000fe20000010000 */
[----:B------:R-:W-:Y:S01]  /*9f60*/  FFMA.FTZ R164, R227, R164, -R155 ;  /* 0x000000a4e3a47223 */ /* 0x000fe2000001089b */
[-C--:B------:R-:W-:Y:S01]  /*9f70*/  FMUL.FTZ R155, R170, R53.reuse ;  /* 0x00000035aa9b7220 */ /* 0x080fe20000410000 */
[-C--:B------:R-:W-:Y:S01]  /*9f80*/  FFMA.FTZ R233, R134, -R53.reuse, R233 ;  /* 0x8000003586e97223 */ /* 0x080fe200000100e9 */
[----:B------:R-:W-:Y:S01]  /*9f90*/  FMUL.FTZ R157, R66, R53 ;  /* 0x00000035429d7220 */ /* 0x000fe20000410000 */
[----:B------:R-:W-:Y:S01]  /*9fa0*/  FADD.FTZ R153, R153, R162 ;  /* 0x000000a299997221 */ /* 0x000fe20000010000 */
[C---:B------:R-:W-:Y:S01]  /*9fb0*/  FMUL.FTZ R158, R210.reuse, R155 ;  /* 0x0000009bd29e7220 */ /* 0x040fe20000410000 */
[----:B------:R-:W-:Y:S01]  /*9fc0*/  FMUL.FTZ R162, R169, R50 ;  /* 0x00000032a9a27220 */ /* 0x000fe20000410000 */
[----:B------:R-:W-:Y:S01]  /*9fd0*/  FFMA.FTZ R166, R227, R156, R166 ;  /* 0x0000009ce3a67223 */ /* 0x000fe200000100a6 */
[-C--:B------:R-:W-:Y:S01]  /*9fe0*/  FFMA.FTZ R200, R131, -R50.reuse, R200 ;  /* 0x8000003283c87223 */ /* 0x080fe200000100c8 */
[-C--:B------:R-:W-:Y:S01]  /*9ff0*/  FFMA.FTZ R160, R233, R157.reuse, -R158 ;  /* 0x0000009de9a07223 */ /* 0x080fe2000001089e */
[----:B------:R-:W-:Y:S01]  /*a000*/  FMUL.FTZ R158, R210, R157 ;  /* 0x0000009dd29e7220 */ /* 0x000fe20000410000 */
[----:B------:R-:W-:Y:S01]  /*a010*/  FMUL.FTZ R159, R65, R50 ;  /* 0x00000032419f7220 */ /* 0x000fe20000410000 */
[-C--:B------:R-:W-:Y:S01]  /*a020*/  FMUL.FTZ R157, R199, R162.reuse ;  /* 0x000000a2c79d7220 */ /* 0x080fe20000410000 */
[----:B------:R-:W-:Y:S01]  /*a030*/  FADD.FTZ R153, R153, R164 ;  /* 0x000000a499997221 */ /* 0x000fe20000010000 */
[----:B------:R-:W-:Y:S01]  /*a040*/  FMUL.FTZ R64, R64, UR53 ;  /* 0x0000003540407c20 */ /* 0x000fe20008410000 */
[----:B------:R-:W-:Y:S01]  /*a050*/  FADD.FTZ R151, R151, R166 ;  /* 0x000000a697977221 */ /* 0x000fe20000010000 */
[----:B------:R-:W-:Y:S01]  /*a060*/  FFMA.FTZ R158, R233, R155, R158 ;  /* 0x0000009be99e7223 */ /* 0x000fe2000001009e */
[-C--:B------:R-:W-:Y:S01]  /*a070*/  FFMA.FTZ R164, R200, R159.reuse, -R157 ;  /* 0x0000009fc8a47223 */ /* 0x080fe2000001089d */
[----:B------:R-:W-:Y:S01]  /*a080*/  FADD.FTZ R153, R153, R160 ;  /* 0x000000a099997221 */ /* 0x000fe20000010000 */
[----:B------:R-:W-:Y:S01]  /*a090*/  FMUL.FTZ R159, R199, R159 ;  /* 0x0000009fc79f7220 */ /* 0x000fe20000410000 */
[----:B------:R-:W-:Y:S01]  /*a0a0*/  FFMA.FTZ R64, R167, UR54, R64 ;  /* 0x00000036a7407c23 */ /* 0x000fe20008010040 */
[----:B------:R-:W-:Y:S01]  /*a0b0*/  FFMA.FTZ R133, R232, R133, -R230 ;  /* 0x00000085e8857223 */ /* 0x000fe200000108e6 */
[----:B------:R-:W-:Y:S01]  /*a0c0*/  FADD.FTZ R151, R151, R158 ;  /* 0x0000009e97977221 */ /* 0x000fe20000010000 */
[----:B------:R-:W-:Y:S01]  /*a0d0*/  FADD.FTZ R164, R153, R164 ;  /* 0x000000a499a47221 */ /* 0x000fe20000010000 */
[----:B------:R-:W-:Y:S01]  /*a0e0*/  FFMA.FTZ R158, R200, R162, R159 ;  /* 0x000000a2c89e7223 */ /* 0x000fe2000001009f */
[----:B------:R-:W-:Y:S01]  /*a0f0*/  FFMA.FTZ R83, R232, R64, R83 ;  /* 0x00000040e8537223 */ /* 0x000fe20000010053 */
[----:B------:R-:W-:Y:S01]  /*a100*/  FMUL.FTZ R64, R169, UR53 ;  /* 0x00000035a9407c20 */ /* 0x000fe20008410000 */
[----:B------:R-:W-:Y:S01]  /*a110*/  FFMA.FTZ R61, R234, R194, -R235 ;  /* 0x000000c2ea3d7223 */ /* 0x000fe200000108eb */
[----:B------:R-:W-:Y:S01]  /*a120*/  FADD.FTZ R164, R164, R133 ;  /* 0x00000085a4a47221 */ /* 0x000fe20000010000 */
[----:B------:R-:W-:Y:S01]  /*a130*/  FADD.FTZ R158, R151, R158 ;  /* 0x0000009e979e7221 */ /* 0x000fe20000010000 */
[----:B------:R-:W-:Y:S01]  /*a140*/  FFMA.FTZ R160, R136, R167, R83 ;  /* 0x000000a788a07223 */ /* 0x000fe20000010053 */
[----:B------:R-:W-:Y:S01]  /*a150*/  FFMA.FTZ R136, R65, UR54, -R64 ;  /* 0x0000003641887c23 */ /* 0x000fe20008010840 */
[----:B------:R-:W-:Y:S01]  /*a160*/  FADD.FTZ R164, R164, R61 ;  /* 0x0000003da4a47221 */ /* 0x000fe20000010000 */
[----:B------:R-:W-:Y:S01]  /*a170*/  FADD.FTZ R111, R158, R111 ;  /* 0x0000006f9e6f7221 */ /* 0x000fe20000010000 */
[----:B------:R-:W0:Y:S01]  /*a180*/  SHFL.DOWN PT, R133, R62, 0x1, 0x1f ;  /* 0x08201f003e857f89 */ /* 0x000e2200000e0000 */
[----:B------:R-:W-:Y:S01]  /*a190*/  FMUL.FTZ R199, R199, R136 ;  /* 0x00000088c7c77220 */ /* 0x000fe20000410000 */
[----:B------:R-:W-:Y:S01]  /*a1a0*/  FMUL.FTZ R61, R170, UR53 ;  /* 0x00000035aa3d7c20 */ /* 0x000fe20008410000 */
[----:B------:R-:W-:Y:S01]  /*a1b0*/  FADD.FTZ R60, R111, R60 ;  /* 0x0000003c6f3c7221 */ /* 0x000fe20000010000 */
[----:B------:R-:W1:Y:S01]  /*a1c0*/  SHFL.DOWN PT, R158, R63, 0x1, 0x1f ;  /* 0x08201f003f9e7f89 */ /* 0x000e6200000e0000 */
[----:B------:R-:W-:Y:S01]  /*a1d0*/  FMUL.FTZ R64, R65, UR53 ;  /* 0x0000003541407c20 */ /* 0x000fe20008410000 */
[C---:B------:R-:W-:Y:S01]  /*a1e0*/  FFMA.FTZ R65, R66.reuse, UR54, -R61 ;  /* 0x0000003642417c23 */ /* 0x040fe2000801083d */
[----:B------:R-:W-:Y:S01]  /*a1f0*/  FMUL.FTZ R61, R66, UR53 ;  /* 0x00000035423d7c20 */ /* 0x000fe20008410000 */
[----:B------:R-:W2:Y:S01]  /*a200*/  SHFL.DOWN PT, R136, R164, 0x1, 0x1f ;  /* 0x08201f00a4887f89 */ /* 0x000ea200000e0000 */
[----:B------:R-:W-:Y:S01]  /*a210*/  FFMA.FTZ R83, R169, UR54, R64 ;  /* 0x00000036a9537c23 */ /* 0x000fe20008010040 */
[----:B------:R-:W-:Y:S01]  /*a220*/  FADD.FTZ R21, R156, R21 ;  /* 0x000000159c157221 */ /* 0x000fe20000010000 */
[----:B------:R-:W-:Y:S01]  /*a230*/  FFMA.FTZ R64, R170, UR54, R61 ;  /* 0x00000036aa407c23 */ /* 0x000fe2000801003d */
[----:B------:R-:W4:Y:S01]  /*a240*/  SHFL.DOWN PT, R111, R60, 0x1, 0x1f ;  /* 0x08201f003c6f7f89 */ /* 0x000f2200000e0000 */
[----:B------:R-:W-:Y:S01]  /*a250*/  MOV R61, R164 ;  /* 0x000000a4003d7202 */ /* 0x000fe20000000f00 */
[----:B------:R-:W-:Y:S01]  /*a260*/  FFMA.FTZ R200, R200, R83, R199 ;  /* 0x00000053c8c87223 */ /* 0x000fe200000100c7 */
[----:B------:R-:W-:Y:S01]  /*a270*/  FMUL.FTZ R210, R210, R65 ;  /* 0x00000041d2d27220 */ /* 0x000fe20000410000 */
[----:B------:R-:W-:Y:S01]  /*a280*/  FADD.FTZ R23, R152, R23 ;  /* 0x0000001798177221 */ /* 0x000fe20000010000 */
[----:B------:R-:W-:Y:S01]  /*a290*/  FMUL.FTZ R65, R172, UR53 ;  /* 0x00000035ac417c20 */ /* 0x000fe20008410000 */
[----:B------:R-:W-:Y:S01]  /*a2a0*/  FFMA.FTZ R131, R131, R169, R200 ;  /* 0x000000a983837223 */ /* 0x000fe200000100c8 */
[----:B------:R-:W-:Y:S01]  /*a2b0*/  FFMA.FTZ R233, R233, R64, R210 ;  /* 0x00000040e9e97223 */ /* 0x000fe200000100d2 */
[----:B------:R-:W-:Y:S01]  /*a2c0*/  FMUL.FTZ R64, R171, UR53 ;  /* 0x00000035ab407c20 */ /* 0x000fe20008410000 */
[----:B------:R-:W-:Y:S01]  /*a2d0*/  FADD.FTZ R19, R162, R19 ;  /* 0x00000013a2137221 */ /* 0x000fe20000010000 */
[----:B------:R-:W-:Y:S01]  /*a2e0*/  FADD.FTZ R49, R160, R49 ;  /* 0x00000031a0317221 */ /* 0x000fe20000010000 */
[----:B------:R-:W-:Y:S01]  /*a2f0*/  FFMA.FTZ R134, R134, R170, R233 ;  /* 0x000000aa86867223 */ /* 0x000fe200000100e9 */
[----:B0-----:R-:W-:Y:S01]  /*a300*/  @!P0 FADD.FTZ R62, R62, R133 ;  /* 0x000000853e3e8221 */ /* 0x001fe20000010000 */
[----:B------:R-:W-:Y:S01]  /*a310*/  FFMA.FTZ R64, R67, UR54, -R64 ;  /* 0x0000003643407c23 */ /* 0x000fe20008010840 */
[----:B------:R-:W-:Y:S01]  /*a320*/  FADD.FTZ R20, R155, R20 ;  /* 0x000000149b147221 */ /* 0x000fe20000010000 */
[----:B------:R-:W-:Y:S01]  /*a330*/  FADD.FTZ R47, R134, R47 ;  /* 0x0000002f862f7221 */ /* 0x000fe20000010000 */
[----:B-1----:R-:W-:Y:S01]  /*a340*/  @!P0 FADD.FTZ R63, R63, R158 ;  /* 0x0000009e3f3f8221 */ /* 0x002fe20000010000 */
[----:B------:R-:W-:Y:S01]  /*a350*/  FMUL.FTZ R66, R223, R64 ;  /* 0x00000040df427220 */ /* 0x000fe20000410000 */
[----:B------:R-:W-:Y:S01]  /*a360*/  FMUL.FTZ R64, R67, UR53 ;  /* 0x0000003543407c20 */ /* 0x000fe20008410000 */
[C---:B------:R-:W-:Y:S01]  /*a370*/  FFMA.FTZ R67, R68.reuse, UR54, -R65 ;  /* 0x0000003644437c23 */ /* 0x040fe20008010841 */
[----:B--2---:R-:W-:Y:S01]  /*a380*/  @!P0 FADD.FTZ R61, R61, R136 ;  /* 0x000000883d3d8221 */ /* 0x004fe20000010000 */
[----:B------:R-:W0:Y:S01]  /*a390*/  SHFL.DOWN PT, R156, R63, 0x2, 0x1f ;  /* 0x08401f003f9c7f89 */ /* 0x000e2200000e0000 */
[----:B------:R-:W-:Y:S01]  /*a3a0*/  FFMA.FTZ R64, R171, UR54, R64 ;  /* 0x00000036ab407c23 */ /* 0x000fe20008010040 */
[----:B------:R-:W-:Y:S01]  /*a3b0*/  FMUL.FTZ R65, R68, UR53 ;  /* 0x0000003544417c20 */ /* 0x000fe20008410000 */
[----:B----4-:R-:W-:Y:S01]  /*a3c0*/  @!P0 FADD.FTZ R60, R111, R60 ;  /* 0x0000003c6f3c8221 */ /* 0x010fe20000010000 */
[----:B------:R-:W1:Y:S01]  /*a3d0*/  SHFL.DOWN PT, R136, R61, 0x2, 0x1f ;  /* 0x08401f003d887f89 */ /* 0x000e6200000e0000 */
[----:B------:R-:W-:Y:S01]  /*a3e0*/  ISETP.GT.AND P0, PT, R127, 0x1d, PT ;  /* 0x0000001d7f00780c */ /* 0x000fe20003f04270 */
[----:B------:R-:W-:Y:S01]  /*a3f0*/  FFMA.FTZ R227, R227, R64, R66 ;  /* 0x00000040e3e37223 */ /* 0x000fe20000010042 */
[----:B------:R-:W-:Y:S01]  /*a400*/  FMUL.FTZ R64, R173, UR53 ;  /* 0x00000035ad407c20 */ /* 0x000fe20008410000 */
[----:B------:R-:W2:Y:S01]  /*a410*/  SHFL.DOWN PT, R111, R62, 0x2, 0x1f ;  /* 0x08401f003e6f7f89 */ /* 0x000ea200000e0000 */
[C---:B------:R-:W-:Y:S01]  /*a420*/  FMUL.FTZ R66, R69.reuse, UR53 ;  /* 0x0000003545427c20 */ /* 0x040fe20008410000 */
[----:B------:R-:W-:Y:S01]  /*a430*/  FMUL.FTZ R67, R212, R67 ;  /* 0x00000043d4437220 */ /* 0x000fe20000410000 */
[----:B------:R-:W-:Y:S01]  /*a440*/  FFMA.FTZ R64, R69, UR54, -R64 ;  /* 0x0000003645407c23 */ /* 0x000fe20008010840 */
[----:B------:R-:W4:Y:S01]  /*a450*/  SHFL.DOWN PT, R83, R60, 0x2, 0x1f ;  /* 0x08401f003c537f89 */ /* 0x000f2200000e0000 */
[----:B------:R-:W-:Y:S01]  /*a460*/  FFMA.FTZ R65, R172, UR54, R65 ;  /* 0x00000036ac417c23 */ /* 0x000fe20008010041 */
[----:B------:R-:W-:Y:S01]  /*a470*/  FFMA.FTZ R68, R173, UR54, R66 ;  /* 0x00000036ad447c23 */ /* 0x000fe20008010042 */
[----:B------:R-:W-:Y:S01]  /*a480*/  FMUL.FTZ R134, R211, R64 ;  /* 0x00000040d3867220 */ /* 0x000fe20000410000 */
[----:B------:R-:W-:Y:S01]  /*a490*/  FMUL.FTZ R64, R175, UR53 ;  /* 0x00000035af407c20 */ /* 0x000fe20008410000 */
[----:B------:R-:W-:Y:S01]  /*a4a0*/  FFMA.FTZ R222, R222, R65, R67 ;  /* 0x00000041dede7223 */ /* 0x000fe20000010043 */
[----:B------:R-:W-:Y:S01]  /*a4b0*/  FMUL.FTZ R65, R174, UR53 ;  /* 0x00000035ae417c20 */ /* 0x000fe20008410000 */
[----:B------:R-:W-:Y:S01]  /*a4c0*/  FFMA.FTZ R225, R225, R68, R134 ;  /* 0x00000044e1e17223 */ /* 0x000fe20000010086 */
[C---:B------:R-:W-:Y:S01]  /*a4d0*/  FFMA.FTZ R66, R71.reuse, UR54, -R64 ;  /* 0x0000003647427c23 */ /* 0x040fe20008010840 */
[----:B------:R-:W-:Y:S01]  /*a4e0*/  FMUL.FTZ R64, R71, UR53 ;  /* 0x0000003547407c20 */ /* 0x000fe20008410000 */
[----:B------:R-:W-:Y:S01]  /*a4f0*/  FFMA.FTZ R65, R70, UR54, -R65 ;  /* 0x0000003646417c23 */ /* 0x000fe20008010841 */
[----:B------:R-:W-:Y:S01]  /*a500*/  FFMA.FTZ R227, R154, R171, R227 ;  /* 0x000000ab9ae37223 */ /* 0x000fe200000100e3 */
[----:B0-----:R-:W-:Y:S01]  /*a510*/  @!P0 FADD.FTZ R63, R63, R156 ;  /* 0x0000009c3f3f8221 */ /* 0x001fe20000010000 */
[----:B------:R-:W-:Y:S01]  /*a520*/  FMUL.FTZ R66, R209, R66 ;  /* 0x00000042d1427220 */ /* 0x000fe20000410000 */
[----:B------:R-:W-:Y:S01]  /*a530*/  FMUL.FTZ R67, R208, R65 ;  /* 0x00000041d0437220 */ /* 0x000fe20000410000 */
[----:B------:R-:W-:Y:S01]  /*a540*/  FMUL.FTZ R65, R70, UR53 ;  /* 0x0000003546417c20 */ /* 0x000fe20008410000 */
[----:B-1----:R-:W-:Y:S01]  /*a550*/  @!P0 FADD.FTZ R61, R61, R136 ;  /* 0x000000883d3d8221 */ /* 0x002fe20000010000 */
[----:B------:R-:W0:Y:S01]  /*a560*/  SHFL.DOWN PT, R152, R63, 0x4, 0x1f ;  /* 0x08801f003f987f89 */ /* 0x000e2200000e0000 */
[----:B------:R-:W-:Y:S01]  /*a570*/  FFMA.FTZ R64, R175, UR54, R64 ;  /* 0x00000036af407c23 */ /* 0x000fe20008010040 */
[----:B------:R-:W-:Y:S01]  /*a580*/  FFMA.FTZ R65, R174, UR54, R65 ;  /* 0x00000036ae417c23 */ /* 0x000fe20008010041 */
[----:B--2---:R-:W-:Y:S01]  /*a590*/  @!P0 FADD.FTZ R62, R62, R111 ;  /* 0x0000006f3e3e8221 */ /* 0x004fe20000010000 */
[----:B------:R-:W1:Y:S01]  /*a5a0*/  SHFL.DOWN PT, R136, R61, 0x4, 0x1f ;  /* 0x08801f003d887f89 */ /* 0x000e6200000e0000 */
[----:B------:R-:W-:Y:S01]  /*a5b0*/  FFMA.FTZ R221, R221, R64, R66 ;  /* 0x00000040dddd7223 */ /* 0x000fe20000010042 */
[----:B------:R-:W-:Y:S01]  /*a5c0*/  FFMA.FTZ R220, R220, R65, R67 ;  /* 0x00000041dcdc7223 */ /* 0x000fe20000010043 */
[----:B----4-:R-:W-:Y:S01]  /*a5d0*/  @!P0 FADD.FTZ R60, R60, R83 ;  /* 0x000000533c3c8221 */ /* 0x010fe20000010000 */
[----:B------:R-:W-:Y:S01]  /*a5e0*/  ISETP.GT.AND P0, PT, R127, 0x1b, PT ;  /* 0x0000001b7f00780c */ /* 0x000fe20003f04270 */
[----:B------:R-:W2:Y:S01]  /*a5f0*/  SHFL.DOWN PT, R83, R62, 0x4, 0x1f ;  /* 0x08801f003e537f89 */ /* 0x000ea200000e0000 */
[----:B------:R-:W-:Y:S01]  /*a600*/  FMUL.FTZ R65, R176, UR53 ;  /* 0x00000035b0417c20 */ /* 0x000fe20008410000 */
[----:B------:R-:W-:Y:S01]  /*a610*/  FMUL.FTZ R64, R177, UR53 ;  /* 0x00000035b1407c20 */ /* 0x000fe20008410000 */
[----:B------:R-:W-:Y:S01]  /*a620*/  FFMA.FTZ R222, R147, R172, R222 ;  /* 0x000000ac93de7223 */ /* 0x000fe200000100de */
[----:B------:R-:W4:Y:S01]  /*a630*/  SHFL.DOWN PT, R69, R60, 0x4, 0x1f ;  /* 0x08801f003c457f89 */ /* 0x000f2200000e0000 */
[C---:B------:R-:W-:Y:S01]  /*a640*/  FFMA.FTZ R67, R72.reuse, UR54, -R65 ;  /* 0x0000003648437c23 */ /* 0x040fe20008010841 */
[----:B------:R-:W-:Y:S01]  /*a650*/  FMUL.FTZ R65, R72, UR53 ;  /* 0x0000003548417c20 */ /* 0x000fe20008410000 */
[C---:B------:R-:W-:Y:S01]  /*a660*/  FFMA.FTZ R66, R73.reuse, UR54, -R64 ;  /* 0x0000003649427c23 */ /* 0x040fe20008010840 */
[----:B------:R-:W-:Y:S01]  /*a670*/  FMUL.FTZ R64, R73, UR53 ;  /* 0x0000003549407c20 */ /* 0x000fe20008410000 */
[----:B------:R-:W-:Y:S01]  /*a680*/  FMUL.FTZ R67, R206, R67 ;  /* 0x00000043ce437220 */ /* 0x000fe20000410000 */
[----:B------:R-:W-:Y:S01]  /*a690*/  FFMA.FTZ R65, R176, UR54, R65 ;  /* 0x00000036b0417c23 */ /* 0x000fe20008010041 */
[----:B------:R-:W-:Y:S01]  /*a6a0*/  FMUL.FTZ R66, R207, R66 ;  /* 0x00000042cf427220 */ /* 0x000fe20000410000 */
[----:B------:R-:W-:Y:S01]  /*a6b0*/  FFMA.FTZ R64, R177, UR54, R64 ;  /* 0x00000036b1407c23 */ /* 0x000fe20008010040 */
[----:B------:R-:W-:Y:S01]  /*a6c0*/  FFMA.FTZ R225, R150, R173, R225 ;  /* 0x000000ad96e17223 */ /* 0x000fe200000100e1 */
[----:B------:R-:W-:Y:S01]  /*a6d0*/  FFMA.FTZ R218, R218, R65, R67 ;  /* 0x00000041dada7223 */ /* 0x000fe20000010043 */
[----:B0-----:R-:W-:Y:S01]  /*a6e0*/  @!P0 FADD.FTZ R63, R63, R152 ;  /* 0x000000983f3f8221 */ /* 0x001fe20000010000 */
[----:B------:R-:W-:Y:S01]  /*a6f0*/  FMUL.FTZ R65, R178, UR53 ;  /* 0x00000035b2417c20 */ /* 0x000fe20008410000 */
[----:B------:R-:W-:Y:S01]  /*a700*/  FFMA.FTZ R219, R219, R64, R66 ;  /* 0x00000040dbdb7223 */ /* 0x000fe20000010042 */
[----:B------:R-:W-:Y:S01]  /*a710*/  FMUL.FTZ R64, R179, UR53 ;  /* 0x00000035b3407c20 */ /* 0x000fe20008410000 */
[----:B-1----:R-:W-:Y:S01]  /*a720*/  @!P0 FADD.FTZ R61, R61, R136 ;  /* 0x000000883d3d8221 */ /* 0x002fe20000010000 */
[----:B------:R-:W0:Y:S01]  /*a730*/  SHFL.DOWN PT, R70, R63, 0x8, 0x1f ;  /* 0x09001f003f467f89 */ /* 0x000e2200000e0000 */
[----:B------:R-:W-:Y:S01]  /*a740*/  FFMA.FTZ R65, R74, UR54, -R65 ;  /* 0x000000364a417c23 */ /* 0x000fe20008010841 */
[C---:B------:R-:W-:Y:S01]  /*a750*/  FFMA.FTZ R66, R75.reuse, UR54, -R64 ;  /* 0x000000364b427c23 */ /* 0x040fe20008010840 */
[----:B------:R-:W-:Y:S01]  /*a760*/  FMUL.FTZ R64, R75, UR53 ;  /* 0x000000354b407c20 */ /* 0x000fe20008410000 */
[----:B------:R-:W1:Y:S01]  /*a770*/  SHFL.DOWN PT, R68, R61, 0x8, 0x1f ;  /* 0x09001f003d447f89 */ /* 0x000e6200000e0000 */
[----:B--2---:R-:W-:Y:S01]  /*a780*/  @!P0 FADD.FTZ R62, R62, R83 ;  /* 0x000000533e3e8221 */ /* 0x004fe20000010000 */
[----:B------:R-:W-:Y:S01]  /*a790*/  FMUL.FTZ R67, R204, R65 ;  /* 0x00000041cc437220 */ /* 0x000fe20000410000 */
[----:B------:R-:W-:Y:S01]  /*a7a0*/  FMUL.FTZ R65, R74, UR53 ;  /* 0x000000354a417c20 */ /* 0x000fe20008410000 */
[----:B----4-:R-:W-:Y:S01]  /*a7b0*/  @!P0 FADD.FTZ R60, R60, R69 ;  /* 0x000000453c3c8221 */ /* 0x010fe20000010000 */
[----:B------:R-:W-:Y:S01]  /*a7c0*/  ISETP.GT.AND P0, PT, R127, 0x17, PT ;  /* 0x000000177f00780c */ /* 0x000fe20003f04270 */
[----:B------:R-:W2:Y:S01]  /*a7d0*/  SHFL.DOWN PT, R71, R62, 0x8, 0x1f ;  /* 0x09001f003e477f89 */ /* 0x000ea200000e0000 */
[----:B------:R-:W-:Y:S01]  /*a7e0*/  FFMA.FTZ R65, R178, UR54, R65 ;  /* 0x00000036b2417c23 */ /* 0x000fe20008010041 */
[----:B------:R-:W-:Y:S01]  /*a7f0*/  FMUL.FTZ R66, R205, R66 ;  /* 0x00000042cd427220 */ /* 0x000fe20000410000 */
[----:B------:R-:W-:Y:S01]  /*a800*/  FFMA.FTZ R64, R179, UR54, R64 ;  /* 0x00000036b3407c23 */ /* 0x000fe20008010040 */
[----:B------:R-:W4:Y:S01]  /*a810*/  SHFL.DOWN PT, R69, R60, 0x8, 0x1f ;  /* 0x09001f003c457f89 */ /* 0x000f2200000e0000 */
[----:B------:R-:W-:Y:S01]  /*a820*/  FFMA.FTZ R216, R216, R65, R67 ;  /* 0x00000041d8d87223 */ /* 0x000fe20000010043 */
[----:B------:R-:W-:Y:S01]  /*a830*/  FMUL.FTZ R65, R180, UR53 ;  /* 0x00000035b4417c20 */ /* 0x000fe20008410000 */
[----:B------:R-:W-:Y:S01]  /*a840*/  FFMA.FTZ R217, R217, R64, R66 ;  /* 0x00000040d9d97223 */ /* 0x000fe20000010042 */
[----:B------:R-:W-:Y:S01]  /*a850*/  FMUL.FTZ R64, R77, UR53 ;  /* 0x000000354d407c20 */ /* 0x000fe20008410000 */
[C---:B------:R-:W-:Y:S01]  /*a860*/  FMUL.FTZ R67, R76.reuse, UR53 ;  /* 0x000000354c437c20 */ /* 0x040fe20008410000 */
[----:B------:R-:W-:Y:S01]  /*a870*/  FFMA.FTZ R65, R76, UR54, -R65 ;  /* 0x000000364c417c23 */ /* 0x000fe20008010841 */
[----:B------:R-:W-:Y:S01]  /*a880*/  FFMA.FTZ R220, R143, R174, R220 ;  /* 0x000000ae8fdc7223 */ /* 0x000fe200000100dc */
[----:B------:R-:W-:Y:S01]  /*a890*/  FFMA.FTZ R64, R195, UR54, -R64 ;  /* 0x00000036c3407c23 */ /* 0x000fe20008010840 */
[----:B------:R-:W-:Y:S01]  /*a8a0*/  FFMA.FTZ R67, R180, UR54, R67 ;  /* 0x00000036b4437c23 */ /* 0x000fe20008010043 */
[----:B0-----:R-:W-:Y:S01]  /*a8b0*/  @!P0 FADD.FTZ R63, R63, R70 ;  /* 0x000000463f3f8221 */ /* 0x001fe20000010000 */
[----:B------:R-:W-:Y:S01]  /*a8c0*/  FFMA.FTZ R221, R146, R175, R221 ;  /* 0x000000af92dd7223 */ /* 0x000fe200000100dd */
[----:B------:R-:W-:Y:S01]  /*a8d0*/  FFMA.FTZ R218, R139, R176, R218 ;  /* 0x000000b08bda7223 */ /* 0x000fe200000100da */
[----:B------:R-:W-:Y:S01]  /*a8e0*/  FFMA.FTZ R219, R142, R177, R219 ;  /* 0x000000b18edb7223 */ /* 0x000fe200000100db */
[----:B-1----:R-:W-:Y:S01]  /*a8f0*/  @!P0 FADD.FTZ R61, R61, R68 ;  /* 0x000000443d3d8221 */ /* 0x002fe20000010000 */
[----:B------:R-:W0:Y:S01]  /*a900*/  SHFL.DOWN PT, R70, R63, 0x10, 0x1f ;  /* 0x0a001f003f467f89 */ /* 0x000e2200000e0000 */
[----:B------:R-:W-:Y:S01]  /*a910*/  FFMA.FTZ R216, R135, R178, R216 ;  /* 0x000000b287d87223 */ /* 0x000fe200000100d8 */
[----:B------:R-:W-:Y:S01]  /*a920*/  FFMA.FTZ R217, R138, R179, R217 ;  /* 0x000000b38ad97223 */ /* 0x000fe200000100d9 */
[----:B------:R-:W-:Y:S01]  /*a930*/  FADD.FTZ R48, R131, R48 ;  /* 0x0000003083307221 */ /* 0x000fe20000010000 */
[----:B------:R-:W1:Y:S01]  /*a940*/  SHFL.DOWN PT, R68, R61, 0x10, 0x1f ;  /* 0x0a001f003d447f89 */ /* 0x000e6200000e0000 */
[----:B--2---:R-:W-:Y:S01]  /*a950*/  @!P0 FADD.FTZ R62, R62, R71 ;  /* 0x000000473e3e8221 */ /* 0x004fe20000010000 */
[----:B------:R-:W-:Y:S01]  /*a960*/  FADD.FTZ R22, R149, R22 ;  /* 0x0000001695167221 */ /* 0x000fe20000010000 */
[----:B------:R-:W-:Y:S01]  /*a970*/  FADD.FTZ R46, R227, R46 ;  /* 0x0000002ee32e7221 */ /* 0x000fe20000010000 */
[----:B------:R-:W-:Y:S01]  /*a980*/  FADD.FTZ R43, R222, R43 ;  /* 0x0000002bde2b7221 */ /* 0x000fe20000010000 */
[----:B----4-:R-:W-:Y:S01]  /*a990*/  @!P0 FADD.FTZ R60, R60, R69 ;  /* 0x000000453c3c8221 */ /* 0x010fe20000010000 */
[----:B------:R-:W2:Y:S01]  /*a9a0*/  SHFL.DOWN PT, R73, R62, 0x10, 0x1f ;  /* 0x0a001f003e497f89 */ /* 0x000ea200000e0000 */
[----:B------:R-:W-:Y:S01]  /*a9b0*/  ISETP.GT.AND P0, PT, R127, 0xf, PT ;  /* 0x0000000f7f00780c */ /* 0x000fe20003f04270 */
[----:B------:R-:W-:Y:S01]  /*a9c0*/  FMUL.FTZ R69, R202, R65 ;  /* 0x00000041ca457220 */ /* 0x000fe20000410000 */
[----:B------:R-:W-:Y:S01]  /*a9d0*/  FMUL.FTZ R65, R198, UR53 ;  /* 0x00000035c6417c20 */ /* 0x000fe20008410000 */
[----:B------:R-:W4:Y:S01]  /*a9e0*/  SHFL.DOWN PT, R71, R60, 0x10, 0x1f ;  /* 0x0a001f003c477f89 */ /* 0x000f2200000e0000 */
[----:B------:R-:W-:Y:S01]  /*a9f0*/  FADD.FTZ R24, R145, R24 ;  /* 0x0000001891187221 */ /* 0x000fe20000010000 */
        /* <DEDUP_REMOVED lines=22> */
[----:B----4-:R-:W-:Y:S01]  /*ab60*/  @!P0 FADD.FTZ R60, R60, R71 ;  /* 0x000000473c3c8221 */ /* 0x010fe20000010000 */
        /* <DEDUP_REMOVED lines=25> */
[----:B------:R-:W4:Y:S04]  /*ad00*/  LDS.128 R72, [R126+0x10d0] ;  /* 0x0010d0007e487984 */ /* 0x000f280000000c00 */
[----:B------:R-:W5:Y:S04]  /*ad10*/  @P0 LDS.64 R78, [R77+0x5110] ;  /* 0x005110004d4e0984 */ /* 0x000f680000000a00 */
[----:B------:R-:W3:Y:S01]  /*ad20*/  @P0 LDS.64 R80, [R77+0x4910] ;  /* 0x004910004d500984 */ /* 0x000ee20000000a00 */
        /* <DEDUP_REMOVED lines=8> */
[----:B----4-:R-:W-:Y:S01]  /*adb0*/  FADD.FTZ R63, R76, R75 ;  /* 0x0000004b4c3f7221 */ /* 0x010fe20000010000 */
[----:B------:R-:W-:Y:S01]  /*adc0*/  FADD.FTZ R62, R67, R74 ;  /* 0x0000004a433e7221 */ /* 0x000fe20000010000 */
[----:B------:R-:W-:Y:S01]  /*add0*/  FADD.FTZ R61, R60, R73 ;  /* 0x000000493c3d7221 */ /* 0x000fe20000010000 */
[----:B------:R-:W-:Y:S01]  /*ade0*/  FADD.FTZ R60, R65, R72 ;  /* 0x00000048413c7221 */ /* 0x000fe20000010000 */
[----:B-----5:R-:W-:Y:S01]  /*adf0*/  @P0 FADD.FTZ R63, R63, R79 ;  /* 0x0000004f3f3f0221 */ /* 0x020fe20000010000 */
[----:B------:R-:W-:Y:S01]  /*ae00*/  @P0 FADD.FTZ R62, R62, R78 ;  /* 0x0000004e3e3e0221 */ /* 0x000fe20000010000 */
[----:B---3--:R-:W-:Y:S01]  /*ae10*/  @P0 FADD.FTZ R61, R61, R81 ;  /* 0x000000513d3d0221 */ /* 0x008fe20000010000 */
[----:B------:R-:W-:-:S03]  /*ae20*/  @P0 FADD.FTZ R60, R60, R80 ;  /* 0x000000503c3c0221 */ /* 0x000fc60000010000 */
[----:B------:R1:W-:Y:S04]  /*ae30*/  STS.64 [R77+0x5110], R62 ;  /* 0x0051103e4d007388 */ /* 0x0003e80000000a00 */
[----:B------:R1:W-:Y:S02]  /*ae40*/  STS.64 [R77+0x4910], R60 ;  /* 0x0049103c4d007388 */ /* 0x0003e40000000a00 */
.L_x_332:
[----:B------:R-:W-:Y:S05]  /*ae50*/  BSYNC B0 ;  /* 0x0000000000007941 */ /* 0x000fea0003800000 */
.L_x_331:
[----:B------:R-:W-:-:S04]  /*ae60*/  UIADD3 UR7, UR7, 0x1, URZ ;  /* 0x0000000107077890 */ /* 0x000fc8000fffe03f */
[----:B------:R-:W-:-:S06]  /*ae70*/  UISETP.GE.AND UP0, UPT, UR7, UR50, UPT ;  /* 0x000000320700728c */ /* 0x000fcc000bf06270 */
[----:B------:R-:W-:-:S13]  /*ae80*/  PLOP3.LUT P0, PT, PT, PT, UP0, 0x80, 0x0 ;  /* 0x000000000000781c */ /* 0x000fda0003f0f008 */
[----:B------:R-:W-:Y:S05]  /*ae90*/  @!P0 BRA `(.L_x_333) ;  /* 0xffffff9800d48947 */ /* 0x000fea000383ffff */
.L_x_302:
[----:B------:R-:W-:Y:S01]  /*aea0*/  SHF.L.U32 R0, R129, 0x4, RZ ;  /* 0x0000000481007819 */ /* 0x000fe200000006ff */
[----:B------:R-:W-:Y:S01]  /*aeb0*/  BAR.SYNC.DEFER_BLOCKING 0x0 ;  /* 0x0000000000007b1d */ /* 0x000fe20000010000 */
[----:B------:R-:W-:Y:S01]  /*aec0*/  ULEA UR27, UR48, 0xfffff800, 0xb ;  /* 0xfffff800301b7891 */ /* 0x000fe2000f8e583f */
[----:B------:R-:W-:Y:S02]  /*aed0*/  MOV R2, UR14 ;  /* 0x0000000e00027c02 */ /* 0x000fe40008000f00 */
[----:B------:R-:W-:Y:S02]  /*aee0*/  LOP3.LUT R0, R0, 0xfffffe00, RZ, 0xc0, !PT ;  /* 0xfffffe0000007812 */ /* 0x000fe400078ec0ff */
[----:B------:R-:W-:Y:S01]  /*aef0*/  ULDC UR7, c[0x0][0x218] ;  /* 0x0000860000077ab9 */ /* 0x000fe20000000800 */
[----:B------:R-:W-:Y:S01]  /*af00*/  MOV R3, UR15 ;  /* 0x0000000f00037c02 */ /* 0x000fe20008000f00 */
[----:B------:R-:W-:Y:S01]  /*af10*/  UIADD3 UR32, -UR27, UR7, URZ ;  /* 0x000000071b207290 */ /* 0x000fe2000fffe13f */
[----:B------:R-:W-:-:S02]  /*af20*/  LOP3.LUT R16, R0, 0x1f, R129, 0xf8, !PT ;  /* 0x0000001f00107812 */ /* 0x000fc400078ef881 */
[----:B------:R-:W-:Y:S02]  /*af30*/  PRMT R45, RZ, 0x7610, R45 ;  /* 0x00007610ff2d7816 */ /* 0x000fe4000000002d */
[----:B------:R-:W-:Y:S01]  /*af40*/  PRMT R40, RZ, 0x7610, R40 ;  /* 0x00007610ff287816 */ /* 0x000fe20000000028 */
[C---:B------:R-:W-:Y:S01]  /*af50*/  IMAD.WIDE R50, R16.reuse, 0x2, R2 ;  /* 0x0000000210327825 */ /* 0x040fe200078e0202 */
[----:B------:R-:W-:Y:S02]  /*af60*/  LOP3.LUT R15, R16, 0x20, RZ, 0xfc, !PT ;  /* 0x00000020100f7812 */ /* 0x000fe400078efcff */
[----:B------:R-:W-:Y:S02]  /*af70*/  PRMT R53, RZ, 0x7610, R53 ;  /* 0x00007610ff357816 */ /* 0x000fe40000000035 */
[----:B------:R-:W-:Y:S02]  /*af80*/  PRMT R54, RZ, 0x7610, R54 ;  /* 0x00007610ff367816 */ /* 0x000fe40000000036 */
[----:B------:R-:W-:-:S02]  /*af90*/  PRMT R55, RZ, 0x7610, R55 ;  /* 0x00007610ff377816 */ /* 0x000fc40000000037 */
[----:B------:R-:W-:Y:S02]  /*afa0*/  PRMT R56, RZ, 0x7610, R56 ;  /* 0x00007610ff387816 */ /* 0x000fe40000000038 */
[----:B------:R-:W-:Y:S02]  /*afb0*/  PRMT R57, RZ, 0x7610, R57 ;  /* 0x00007610ff397816 */ /* 0x000fe40000000039 */
[----:B------:R-:W-:Y:S02]  /*afc0*/  PRMT R58, RZ, 0x7610, R58 ;  /* 0x00007610ff3a7816 */ /* 0x000fe4000000003a */
[----:B------:R-:W-:Y:S02]  /*afd0*/  PRMT R59, RZ, 0x7610, R59 ;  /* 0x00007610ff3b7816 */ /* 0x000fe4000000003b */
[----:B01----:R-:W-:Y:S02]  /*afe0*/  PRMT R60, RZ, 0x7610, R60 ;  /* 0x00007610ff3c7816 */ /* 0x003fe4000000003c */
[----:B------:R-:W-:-:S02]  /*aff0*/  PRMT R61, RZ, 0x7610, R61 ;  /* 0x00007610ff3d7816 */ /* 0x000fc4000000003d */
[----:B------:R-:W-:Y:S02]  /*b000*/  PRMT R62, RZ, 0x7610, R62 ;  /* 0x00007610ff3e7816 */ /* 0x000fe4000000003e */
[----:B------:R-:W-:Y:S02]  /*b010*/  PRMT R63, RZ, 0x7610, R63 ;  /* 0x00007610ff3f7816 */ /* 0x000fe4000000003f */
[----:B------:R-:W-:Y:S02]  /*b020*/  PRMT R64, RZ, 0x7610, R64 ;  /* 0x00007610ff407816 */ /* 0x000fe40000000040 */
[----:B------:R-:W-:Y:S02]  /*b030*/  PRMT R65, RZ, 0x7610, R65 ;  /* 0x00007610ff417816 */ /* 0x000fe40000000041 */
[----:B------:R-:W-:Y:S02]  /*b040*/  PRMT R66, RZ, 0x7610, R66 ;  /* 0x00007610ff427816 */ /* 0x000fe40000000042 */
[----:B------:R-:W-:Y:S01]  /*b050*/  F2FP.F16.F32.PACK_AB R32, R31, R32 ;  /* 0x000000201f20723e */ /* 0x000fe200000000ff */
[----:B------:R-:W0:Y:S01]  /*b060*/  S2UR UR26, SR_CgaCtaId ;  /* 0x00000000001a79c3 */ /* 0x000e220000008800 */
[----:B------:R-:W-:-:S02]  /*b070*/  ISETP.GE.AND P2, PT, R16, UR32, PT ;  /* 0x0000002010007c0c */ /* 0x000fc4000bf46270 */
[----:B------:R-:W-:Y:S02]  /*b080*/  F2FP.F16.F32.PACK_AB R25, R25, R26 ;  /* 0x0000001a1919723e */ /* 0x000fe400000000ff */
[----:B------:R-:W-:Y:S02]  /*b090*/  F2FP.F16.F32.PACK_AB R23, R23, R24 ;  /* 0x000000181717723e */ /* 0x000fe400000000ff */
[----:B------:R-:W-:Y:S02]  /*b0a0*/  F2FP.F16.F32.PACK_AB R21, R21, R22 ;  /* 0x000000161515723e */ /* 0x000fe400000000ff */
[----:B------:R-:W-:Y:S02]  /*b0b0*/  F2FP.F16.F32.PACK_AB R19, R19, R20 ;  /* 0x000000141313723e */ /* 0x000fe400000000ff */
[----:B------:R-:W-:Y:S01]  /*b0c0*/  F2FP.F16.F32.PACK_AB R17, R17, R18 ;  /* 0x000000121111723e */ /* 0x000fe200000000ff */
[----:B------:R-:W-:Y:S01]  /*b0d0*/  USHF.R.S32.HI UR28, URZ, 0x1f, UR10 ;  /* 0x0000001f3f1c7899 */ /* 0x000fe2000801140a */
[----:B------:R-:W-:Y:S01]  /*b0e0*/  ISETP.GE.AND P1, PT, R15, UR32, PT ;  /* 0x000000200f007c0c */ /* 0x000fe2000bf26270 */
[----:B------:R-:W2:Y:S01]  /*b0f0*/  @!P2 LDG.E.U16 R45, desc[UR18][R50.64] ;  /* 0x00000012322da981 */ /* 0x000ea2000c1e1500 */
[C---:B------:R-:W-:Y:S01]  /*b100*/  LOP3.LUT R14, R16.reuse, 0x40, RZ, 0xfc, !PT ;  /* 0x00000040100e7812 */ /* 0x040fe200078efcff */
[----:B------:R-:W-:Y:S01]  /*b110*/  ULDC.64 UR34, c[0x0][0x388] ;  /* 0x0000e20000227ab9 */ /* 0x000fe20000000a00 */
[C---:B------:R-:W-:Y:S01]  /*b120*/  LOP3.LUT R0, R16.reuse, 0x60, RZ, 0xfc, !PT ;  /* 0x0000006010007812 */ /* 0x040fe200078efcff */
[----:B------:R-:W-:Y:S01]  /*b130*/  ULDC.64 UR30, c[0x0][0x3a8] ;  /* 0x0000ea00001e7ab9 */ /* 0x000fe20000000a00 */
[----:B------:R-:W-:-:S02]  /*b140*/  LOP3.LUT R2, R16, 0x80, RZ, 0xfc, !PT ;  /* 0x0000008010027812 */ /* 0x000fc400078efcff */
[C---:B------:R-:W-:Y:S02]  /*b150*/  LOP3.LUT R3, R16.reuse, 0xa0, RZ, 0xfc, !PT ;  /* 0x000000a010037812 */ /* 0x040fe400078efcff */
[----:B------:R-:W-:Y:S02]  /*b160*/  LOP3.LUT R4, R16, 0xc0, RZ, 0xfc, !PT ;  /* 0x000000c010047812 */ /* 0x000fe400078efcff */
[----:B------:R-:W-:Y:S01]  /*b170*/  ISETP.GE.AND P0, PT, R14, UR32, PT ;  /* 0x000000200e007c0c */ /* 0x000fe2000bf06270 */
[----:B------:R-:W4:Y:S01]  /*b180*/  @!P1 LDG.E.U16 R40, desc[UR18][R50.64+0x40] ;  /* 0x0000401232289981 */ /* 0x000f22000c1e1500 */
[----:B------:R-:W-:Y:S02]  /*b190*/  LOP3.LUT R5, R16, 0xe0, RZ, 0xfc, !PT ;  /* 0x000000e010057812 */ /* 0x000fe400078efcff */
[----:B------:R-:W-:Y:S02]  /*b1a0*/  ISETP.GE.AND P4, PT, R0, UR32, PT ;  /* 0x0000002000007c0c */ /* 0x000fe4000bf86270 */
[----:B------:R-:W-:-:S02]  /*b1b0*/  LOP3.LUT R6, R16, 0x100, RZ, 0xfc, !PT ;  /* 0x0000010010067812 */ /* 0x000fc400078efcff */
[----:B------:R-:W-:Y:S02]  /*b1c0*/  ISETP.GE.AND P6, PT, R2, UR32, PT ;  /* 0x0000002002007c0c */ /* 0x000fe4000bfc6270 */
[----:B------:R-:W-:Y:S02]  /*b1d0*/  ISETP.GE.AND P5, PT, R3, UR32, PT ;  /* 0x0000002003007c0c */ /* 0x000fe4000bfa6270 */
[----:B------:R-:W-:Y:S01]  /*b1e0*/  ISETP.GE.AND P3, PT, R4, UR32, PT ;  /* 0x0000002004007c0c */ /* 0x000fe2000bf66270 */
[----:B------:R-:W5:Y:S01]  /*b1f0*/  @!P0 LDG.E.U16 R53, desc[UR18][R50.64+0x80] ;  /* 0x0000801232358981 */ /* 0x000f62000c1e1500 */
[----:B------:R-:W-:Y:S02]  /*b200*/  ISETP.GE.AND P2, PT, R5, UR32, PT ;  /* 0x0000002005007c0c */ /* 0x000fe4000bf46270 */
[----:B------:R-:W-:Y:S01]  /*b210*/  ISETP.GE.AND P1, PT, R6, UR32, PT ;  /* 0x0000002006007c0c */ /* 0x000fe2000bf26270 */
[----:B------:R-:W3:Y:S01]  /*b220*/  @!P4 LDG.E.U16 R54, desc[UR18][R50.64+0xc0] ;  /* 0x0000c0123236c981 */ /* 0x000ee2000c1e1500 */
[----:B------:R-:W-:-:S02]  /*b230*/  LOP3.LUT R7, R16, 0x120, RZ, 0xfc, !PT ;  /* 0x0000012010077812 */ /* 0x000fc400078efcff */
[C---:B------:R-:W-:Y:S01]  /*b240*/  LOP3.LUT R8, R16.reuse, 0x140, RZ, 0xfc, !PT ;  /* 0x0000014010087812 */ /* 0x040fe200078efcff */
[----:B------:R-:W3:Y:S01]  /*b250*/  @!P6 LDG.E.U16 R55, desc[UR18][R50.64+0x100] ;  /* 0x000100123237e981 */ /* 0x000ee2000c1e1500 */
[C---:B------:R-:W-:Y:S02]  /*b260*/  LOP3.LUT R9, R16.reuse, 0x160, RZ, 0xfc, !PT ;  /* 0x0000016010097812 */ /* 0x040fe400078efcff */
[C---:B------:R-:W-:Y:S01]  /*b270*/  LOP3.LUT R10, R16.reuse, 0x180, RZ, 0xfc, !PT ;  /* 0x00000180100a7812 */ /* 0x040fe200078efcff */
[----:B------:R-:W3:Y:S01]  /*b280*/  @!P5 LDG.E.U16 R56, desc[UR18][R50.64+0x140] ;  /* 0x000140123238d981 */ /* 0x000ee2000c1e1500 */
[C---:B------:R-:W-:Y:S02]  /*b290*/  LOP3.LUT R11, R16.reuse, 0x1a0, RZ, 0xfc, !PT ;  /* 0x000001a0100b7812 */ /* 0x040fe400078efcff */
[----:B------:R-:W-:Y:S01]  /*b2a0*/  ISETP.GE.AND P0, PT, R7, UR32, PT ;  /* 0x0000002007007c0c */ /* 0x000fe2000bf06270 */
[----:B------:R-:W3:Y:S01]  /*b2b0*/  @!P3 LDG.E.U16 R57, desc[UR18][R50.64+0x180] ;  /* 0x000180123239b981 */ /* 0x000ee2000c1e1500 */
[----:B------:R-:W-:-:S02]  /*b2c0*/  LOP3.LUT R12, R16, 0x1c0, RZ, 0xfc, !PT ;  /* 0x000001c0100c7812 */ /* 0x000fc400078efcff */
[----:B------:R-:W-:Y:S01]  /*b2d0*/  ISETP.GE.AND P4, PT, R8, UR32, PT ;  /* 0x0000002008007c0c */ /* 0x000fe2000bf86270 */
[----:B------:R-:W3:Y:S01]  /*b2e0*/  @!P2 LDG.E.U16 R58, desc[UR18][R50.64+0x1c0] ;  /* 0x0001c012323aa981 */ /* 0x000ee2000c1e1500 */
[----:B------:R-:W-:Y:S02]  /*b2f0*/  LOP3.LUT R13, R16, 0x1e0, RZ, 0xfc, !PT ;  /* 0x000001e0100d7812 */ /* 0x000fe400078efcff */
[----:B------:R-:W-:Y:S01]  /*b300*/  ISETP.GE.AND P6, PT, R9, UR32, PT ;  /* 0x0000002009007c0c */ /* 0x000fe2000bfc6270 */
[----:B------:R-:W3:Y:S01]  /*b310*/  @!P1 LDG.E.U16 R59, desc[UR18][R50.64+0x200] ;  /* 0x00020012323b9981 */ /* 0x000ee2000c1e1500 */
[----:B------:R-:W-:Y:S02]  /*b320*/  ISETP.GE.AND P5, PT, R10, UR32, PT ;  /* 0x000000200a007c0c */ /* 0x000fe4000bfa6270 */
[----:B------:R-:W-:Y:S01]  /*b330*/  ISETP.GE.AND P3, PT, R11, UR32, PT ;  /* 0x000000200b007c0c */ /* 0x000fe2000bf66270 */
[----:B------:R-:W3:Y:S01]  /*b340*/  @!P0 LDG.E.U16 R60, desc[UR18][R50.64+0x240] ;  /* 0x00024012323c8981 */ /* 0x000ee2000c1e1500 */
[----:B------:R-:W-:-:S02]  /*b350*/  ISETP.GE.AND P2, PT, R12, UR32, PT ;  /* 0x000000200c007c0c */ /* 0x000fc4000bf46270 */
[----:B------:R-:W-:Y:S01]  /*b360*/  ISETP.GE.AND P1, PT, R13, UR32, PT ;  /* 0x000000200d007c0c */ /* 0x000fe2000bf26270 */
[----:B------:R-:W3:Y:S04]  /*b370*/  @!P4 LDG.E.U16 R61, desc[UR18][R50.64+0x280] ;  /* 0x00028012323dc981 */ /* 0x000ee8000c1e1500 */
[----:B------:R-:W3:Y:S04]  /*b380*/  @!P6 LDG.E.U16 R62, desc[UR18][R50.64+0x2c0] ;  /* 0x0002c012323ee981 */ /* 0x000ee8000c1e1500 */
[----:B------:R-:W3:Y:S04]  /*b390*/  @!P5 LDG.E.U16 R63, desc[UR18][R50.64+0x300] ;  /* 0x00030012323fd981 */ /* 0x000ee8000c1e1500 */
[----:B------:R-:W3:Y:S04]  /*b3a0*/  @!P3 LDG.E.U16 R64, desc[UR18][R50.64+0x340] ;  /* 0x000340123240b981 */ /* 0x000ee8000c1e1500 */
[----:B------:R-:W3:Y:S04]  /*b3b0*/  @!P2 LDG.E.U16 R65, desc[UR18][R50.64+0x380] ;  /* 0x000380123241a981 */ /* 0x000ee8000c1e1500 */
[----:B------:R-:W3:Y:S01]  /*b3c0*/  @!P1 LDG.E.U16 R66, desc[UR18][R50.64+0x3c0] ;  /* 0x0003c01232429981 */ /* 0x000ee2000c1e1500 */
[----:B------:R-:W-:-:S03]  /*b3d0*/  PRMT R22, R25, 0x7632, R22 ;  /* 0x0000763219167816 */ /* 0x000fc60000000016 */
[----:B--2---:R-:W-:Y:S04]  /*b3e0*/  STS.U16 [R124], R45 ;  /* 0x0000002d7c007388 */ /* 0x004fe80000000400 */
[----:B----4-:R-:W-:Y:S04]  /*b3f0*/  STS.U16 [R123+0x40], R40 ;  /* 0x000040287b007388 */ /* 0x010fe80000000400 */
[----:B-----5:R-:W-:Y:S04]  /*b400*/  STS.U16 [R122+0x80], R53 ;  /* 0x000080357a007388 */ /* 0x020fe80000000400 */
[----:B---3--:R-:W-:Y:S04]  /*b410*/  STS.U16 [R121+0xc0], R54 ;  /* 0x0000c03679007388 */ /* 0x008fe80000000400 */
        /* <DEDUP_REMOVED lines=11> */
[----:B------:R-:W-:Y:S01]  /*b4d0*/  STS.U16 [R107+0x3c0], R66 ;  /* 0x0003c0426b007388 */ /* 0x000fe20000000400 */
[----:B------:R-:W-:-:S03]  /*b4e0*/  NOP ;  /* 0x0000000000007918 */ /* 0x000fc60000000000 */
[----:B------:R-:W1:Y:S04]  /*b4f0*/  LDS.U16 R50, [R106+0x4] ;  /* 0x000004006a327984 */ /* 0x000e680000000400 */
[----:B------:R-:W2:Y:S04]  /*b500*/  LDS.U16 R40, [R106] ;  /* 0x000000006a287984 */ /* 0x000ea80000000400 */
[----:B------:R-:W3:Y:S04]  /*b510*/  LDS.U16 R45, [R106+0x2] ;  /* 0x000002006a2d7984 */ /* 0x000ee80000000400 */
[----:B------:R-:W4:Y:S04]  /*b520*/  LDS.U16 R51, [R106+0x6] ;  /* 0x000006006a337984 */ /* 0x000f280000000400 */
[----:B------:R-:W-:Y:S04]  /*b530*/  LDS.U16 R54, [R106+0x12] ;  /* 0x000012006a367984 */ /* 0x000fe80000000400 */
[----:B------:R-:W-:Y:S04]  /*b540*/  LDS.U16 R53, [R106+0x10] ;  /* 0x000010006a357984 */ /* 0x000fe80000000400 */
[----:B------:R-:W-:Y:S01]  /*b550*/  LDS.U16 R31, [R106+0x16] ;  /* 0x000016006a1f7984 */ /* 0x000fe20000000400 */
[----:B-1----:R-:W-:-:S02]  /*b560*/  HADD2.F32 R50, -RZ, R50.H0_H0 ;  /* 0x20000032ff327230 */ /* 0x002fc40000004100 */
[----:B--2---:R-:W-:-:S03]  /*b570*/  HADD2.F32 R40, -RZ, R40.H0_H0 ;  /* 0x20000028ff287230 */ /* 0x004fc60000004100 */
[----:B------:R-:W-:Y:S02]  /*b580*/  FADD.FTZ R57, R50, UR5 ;  /* 0x0000000532397e21 */ /* 0x000fe40008010000 */
[----:B------:R-:W1:Y:S01]  /*b590*/  LDS.U16 R50, [R106+0xc] ;  /* 0x00000c006a327984 */ /* 0x000e620000000400 */
[----:B------:R-:W-:Y:S01]  /*b5a0*/  FADD.FTZ R55, R40, UR5 ;  /* 0x0000000528377e21 */ /* 0x000fe20008010000 */
[----:B---3--:R-:W-:Y:S01]  /*b5b0*/  HADD2.F32 R45, -RZ, R45.H0_H0 ;  /* 0x2000002dff2d7230 */ /* 0x008fe20000004100 */
[----:B------:R-:W-:Y:S01]  /*b5c0*/  FSETP.GTU.FTZ.AND P5, PT, R57, 20, PT ;  /* 0x41a000003900780b */ /* 0x000fe20003fbc000 */
[----:B----4-:R-:W-:Y:S01]  /*b5d0*/  HADD2.F32 R51, -RZ, R51.H0_H0 ;  /* 0x20000033ff337230 */ /* 0x010fe20000004100 */
[----:B------:R-:W-:Y:S01]  /*b5e0*/  LDS.U16 R40, [R106+0x8] ;  /* 0x000008006a287984 */ /* 0x000fe20000000400 */
[----:B------:R-:W-:Y:S01]  /*b5f0*/  FSETP.GTU.FTZ.AND P1, PT, R55, 20, PT ;  /* 0x41a000003700780b */ /* 0x000fe20003f3c000 */
[----:B------:R-:W-:Y:S02]  /*b600*/  FADD.FTZ R56, R45, UR5 ;  /* 0x000000052d387e21 */ /* 0x000fe40008010000 */
[----:B------:R-:W2:Y:S01]  /*b610*/  LDS.U16 R45, [R106+0xa] ;  /* 0x00000a006a2d7984 */ /* 0x000ea20000000400 */
[----:B------:R-:W-:-:S03]  /*b620*/  FADD.FTZ R58, R51, UR5 ;  /* 0x00000005333a7e21 */ /* 0x000fc60008010000 */
[----:B------:R-:W3:Y:S03]  /*b630*/  LDS.U16 R51, [R106+0xe] ;  /* 0x00000e006a337984 */ /* 0x000ee60000000400 */
[----:B------:R-:W-:-:S03]  /*b640*/  @!P5 FMUL.FTZ R57, R57, -1.4426950216293334961 ;  /* 0xbfb8aa3b3939d820 */ /* 0x000fc60000410000 */
[----:B------:R-:W-:-:S03]  /*b650*/  @!P1 FMUL.FTZ R55, R55, -1.4426950216293334961 ;  /* 0xbfb8aa3b37379820 */ /* 0x000fc60000410000 */
[----:B------:R-:W4:Y:S08]  /*b660*/  @!P5 MUFU.EX2 R57, R57 ;  /* 0x000000390039d308 */ /* 0x000f300000000800 */
[----:B------:R-:W5:Y:S01]  /*b670*/  @!P1 MUFU.EX2 R55, R55 ;  /* 0x0000003700379308 */ /* 0x000f620000000800 */
[----:B-1----:R-:W-:Y:S02]  /*b680*/  HADD2.F32 R50, -RZ, R50.H0_H0 ;  /* 0x20000032ff327230 */ /* 0x002fe40000004100 */
[----:B----4-:R-:W-:-:S03]  /*b690*/  @!P5 FADD.FTZ R57, R57, 1 ;  /* 0x3f8000003939d421 */ /* 0x010fc60000010000 */
[----:B------:R-:W-:Y:S01]  /*b6a0*/  FADD.FTZ R50, R50, UR5 ;  /* 0x0000000532327e21 */ /* 0x000fe20008010000 */
[----:B-----5:R-:W-:Y:S01]  /*b6b0*/  @!P1 FADD.FTZ R55, R55, 1 ;  /* 0x3f80000037379421 */ /* 0x020fe20000010000 */
[----:B------:R-:W-:-:S03]  /*b6c0*/  FSETP.GTU.FTZ.AND P6, PT, R56, 20, PT ;  /* 0x41a000003800780b */ /* 0x000fc60003fdc000 */
[----:B------:R-:W-:Y:S01]  /*b6d0*/  FSETP.GTU.FTZ.AND P2, PT, R50, 20, PT ;  /* 0x41a000003200780b */ /* 0x000fe20003f5c000 */
[----:B------:R-:W1:Y:S01]  /*b6e0*/  @!P1 MUFU.RCP R60, R55 ;  /* 0x00000037003c9308 */ /* 0x000e620000001000 */
[----:B--2---:R-:W-:-:S07]  /*b6f0*/  HADD2.F32 R45, -RZ, R45.H0_H0 ;  /* 0x2000002dff2d7230 */ /* 0x004fce0000004100 */
[----:B------:R-:W2:Y:S01]  /*b700*/  @!P5 MUFU.RCP R62, R57 ;  /* 0x00000039003ed308 */ /* 0x000ea20000001000 */
[----:B------:R-:W-:Y:S01]  /*b710*/  FADD.FTZ R45, R45, UR5 ;  /* 0x000000052d2d7e21 */ /* 0x000fe20008010000 */
[----:B---3--:R-:W-:Y:S02]  /*b720*/  HADD2.F32 R51, -RZ, R51.H0_H0 ;  /* 0x20000033ff337230 */ /* 0x008fe40000004100 */
[----:B------:R-:W-:Y:S02]  /*b730*/  HADD2.F32 R54, -RZ, R54.H0_H0 ;  /* 0x20000036ff367230 */ /* 0x000fe40000004100 */
[----:B------:R-:W-:Y:S01]  /*b740*/  @!P2 FMUL.FTZ R50, R50, -1.4426950216293334961 ;  /* 0xbfb8aa3b3232a820 */ /* 0x000fe20000410000 */
[----:B------:R-:W-:Y:S01]  /*b750*/  FSETP.GTU.FTZ.AND P3, PT, R45, 20, PT ;  /* 0x41a000002d00780b */ /* 0x000fe20003f7c000 */
[----:B------:R-:W-:Y:S01]  /*b760*/  FADD.FTZ R51, R51, UR5 ;  /* 0x0000000533337e21 */ /* 0x000fe20008010000 */
[----:B------:R-:W-:Y:S01]  /*b770*/  @!P6 FMUL.FTZ R56, R56, -1.4426950216293334961 ;  /* 0xbfb8aa3b3838e820 */ /* 0x000fe20000410000 */
[----:B------:R-:W-:Y:S01]  /*b780*/  FADD.FTZ R54, R54, UR5 ;  /* 0x0000000536367e21 */ /* 0x000fe20008010000 */
[----:B-1----:R-:W-:Y:S01]  /*b790*/  @!P1 FMUL.FTZ R33, R33, R60 ;  /* 0x0000003c21219220 */ /* 0x002fe20000410000 */
[----:B------:R-:W1:Y:S01]  /*b7a0*/  @!P2 MUFU.EX2 R50, R50 ;  /* 0x000000320032a308 */ /* 0x000e620000000800 */
[----:B------:R-:W-:Y:S01]  /*b7b0*/  FSETP.GTU.FTZ.AND P1, PT, R51, 20, PT ;  /* 0x41a000003300780b */ /* 0x000fe20003f3c000 */
[----:B--2---:R-:W-:Y:S01]  /*b7c0*/  @!P5 FMUL.FTZ R35, R35, R62 ;  /* 0x0000003e2323d220 */ /* 0x004fe20000410000 */
[----:B------:R-:W-:-:S05]  /*b7d0*/  FSETP.GTU.FTZ.AND P5, PT, R54, 20, PT ;  /* 0x41a000003600780b */ /* 0x000fca0003fbc000 */
[----:B------:R-:W2:Y:S01]  /*b7e0*/  @!P6 MUFU.EX2 R56, R56 ;  /* 0x000000380038e308 */ /* 0x000ea20000000800 */
[----:B------:R-:W-:Y:S02]  /*b7f0*/  HADD2.F32 R40, -RZ, R40.H0_H0 ;  /* 0x20000028ff287230 */ /* 0x000fe40000004100 */
[----:B------:R-:W-:-:S03]  /*b800*/  @!P3 FMUL.FTZ R45, R45, -1.4426950216293334961 ;  /* 0xbfb8aa3b2d2db820 */ /* 0x000fc60000410000 */
[----:B------:R-:W-:Y:S01]  /*b810*/  FADD.FTZ R40, R40, UR5 ;  /* 0x0000000528287e21 */ /* 0x000fe20008010000 */
[----:B------:R-:W-:Y:S02]  /*b820*/  @!P1 FMUL.FTZ R51, R51, -1.4426950216293334961 ;  /* 0xbfb8aa3b33339820 */ /* 0x000fe40000410000 */
[----:B------:R-:W3:Y:S01]  /*b830*/  @!P3 MUFU.EX2 R45, R45 ;  /* 0x0000002d002db308 */ /* 0x000ee20000000800 */
[----:B-1----:R-:W-:Y:S01]  /*b840*/  @!P2 FADD.FTZ R50, R50, 1 ;  /* 0x3f8000003232a421 */ /* 0x002fe20000010000 */
[----:B------:R-:W-:Y:S01]  /*b850*/  @!P5 FMUL.FTZ R54, R54, -1.4426950216293334961 ;  /* 0xbfb8aa3b3636d820 */ /* 0x000fe20000410000 */
[----:B------:R-:W-:Y:S02]  /*b860*/  FSETP.GTU.FTZ.AND P4, PT, R40, 20, PT ;  /* 0x41a000002800780b */ /* 0x000fe40003f9c000 */
[----:B------:R-:W-:-:S03]  /*b870*/  SHF.L.U32 R55, R129, 0x4, RZ ;  /* 0x0000000481377819 */ /* 0x000fc600000006ff */
[----:B------:R-:W1:Y:S01]  /*b880*/  @!P1 MUFU.EX2 R51, R51 ;  /* 0x0000003300339308 */ /* 0x000e620000000800 */
[----:B--2---:R-:W-:-:S07]  /*b890*/  @!P6 FADD.FTZ R56, R56, 1 ;  /* 0x3f8000003838e421 */ /* 0x004fce0000010000 */
[----:B------:R-:W2:Y:S08]  /*b8a0*/  @!P5 MUFU.EX2 R54, R54 ;  /* 0x000000360036d308 */ /* 0x000eb00000000800 */
[----:B------:R4:W-:Y:S01]  /*b8b0*/  @!P6 MUFU.RCP R59, R56 ;  /* 0x00000038003be308 */ /* 0x0009e20000001000 */
[----:B------:R-:W-:-:S07]  /*b8c0*/  @!P4 FMUL.FTZ R40, R40, -1.4426950216293334961 ;  /* 0xbfb8aa3b2828c820 */ /* 0x000fce0000410000 */
[----:B------:R-:W5:Y:S01]  /*b8d0*/  @!P2 MUFU.RCP R50, R50 ;  /* 0x000000320032a308 */ /* 0x000f620000001000 */
[----:B----4-:R-:W-:Y:S01]  /*b8e0*/  LOP3.LUT R56, R55, 0xfffffe00, RZ, 0xc0, !PT ;  /* 0xfffffe0037387812 */ /* 0x010fe200078ec0ff */
[----:B---3--:R-:W-:-:S03]  /*b8f0*/  @!P3 FADD.FTZ R45, R45, 1 ;  /* 0x3f8000002d2db421 */ /* 0x008fc60000010000 */
[----:B------:R-:W-:Y:S01]  /*b900*/  LEA R81, R127, R56, 0x4 ;  /* 0x000000387f517211 */ /* 0x000fe200078e20ff */
[----:B------:R-:W-:-:S03]  /*b910*/  HADD2.F32 R53, -RZ, R53.H0_H0 ;  /* 0x20000035ff357230 */ /* 0x000fc60000004100 */
[----:B------:R-:W-:Y:S01]  /*b920*/  IADD3 R68, R81, 0x8, RZ ;  /* 0x0000000851447810 */ /* 0x000fe20007ffe0ff */
[----:B------:R3:W-:Y:S01]  /*b930*/  @!P3 MUFU.RCP R85, R45 ;  /* 0x0000002d0055b308 */ /* 0x0007e20000001000 */
[----:B-1----:R-:W-:Y:S01]  /*b940*/  @!P1 FADD.FTZ R51, R51, 1 ;  /* 0x3f80000033339421 */ /* 0x002fe20000010000 */
[----:B------:R-:W-:Y:S01]  /*b950*/  FSETP.GTU.FTZ.AND P0, PT, R58, 20, PT ;  /* 0x41a000003a00780b */ /* 0x000fe20003f1c000 */
[----:B------:R-:W-:Y:S01]  /*b960*/  FADD.FTZ R53, R53, UR5 ;  /* 0x0000000535357e21 */ /* 0x000fe20008010000 */
[----:B--2---:R-:W-:-:S04]  /*b970*/  @!P5 FADD.FTZ R54, R54, 1 ;  /* 0x3f8000003636d421 */ /* 0x004fc80000010000 */
[----:B------:R-:W1:Y:S01]  /*b980*/  @!P4 MUFU.EX2 R40, R40 ;  /* 0x000000280028c308 */ /* 0x000e620000000800 */
[----:B---3--:R-:W-:Y:S01]  /*b990*/  LEA.HI.SX32 R45, R68, R81, 0x1b ;  /* 0x00000051442d7211 */ /* 0x008fe200078fdaff */
[----:B-----5:R-:W-:Y:S01]  /*b9a0*/  @!P2 FMUL.FTZ R39, R39, R50 ;  /* 0x000000322727a220 */ /* 0x020fe20000410000 */
[----:B------:R-:W-:Y:S01]  /*b9b0*/  @!P6 FMUL.FTZ R34, R34, R59 ;  /* 0x0000003b2222e220 */ /* 0x000fe20000410000 */
[----:B------:R-:W-:-:S04]  /*b9c0*/  F2FP.F16.F32.PACK_AB R50, R27, R28 ;  /* 0x0000001c1b32723e */ /* 0x000fc800000000ff */
[----:B------:R2:W-:Y:S01]  /*b9d0*/  @!P1 MUFU.RCP R87, R51 ;  /* 0x0000003300579308 */ /* 0x0005e20000001000 */
[----:B------:R-:W-:Y:S01]  /*b9e0*/  FSETP.GTU.FTZ.AND P6, PT, R53, 20, PT ;  /* 0x41a000003500780b */ /* 0x000fe20003fdc000 */
[----:B------:R-:W3:Y:S01]  /*b9f0*/  LDS.U16 R27, [R106+0x18] ;  /* 0x000018006a1b7984 */ /* 0x000ee20000000400 */
[----:B------:R-:W-:-:S03]  /*ba00*/  @!P0 FMUL.FTZ R58, R58, -1.4426950216293334961 ;  /* 0xbfb8aa3b3a3a8820 */ /* 0x000fc60000410000 */
[----:B------:R-:W-:Y:S01]  /*ba10*/  LDS.U16 R28, [R106+0x1a] ;  /* 0x00001a006a1c7984 */ /* 0x000fe20000000400 */
[----:B--2---:R-:W-:Y:S02]  /*ba20*/  LEA R51, R45, R126, 0x1 ;  /* 0x0000007e2d337211 */ /* 0x004fe400078e08ff */
[----:B------:R-:W2:Y:S01]  /*ba30*/  @!P5 MUFU.RCP R45, R54 ;  /* 0x00000036002dd308 */ /* 0x000ea20000001000 */
[----:B-1----:R-:W-:-:S04]  /*ba40*/  @!P4 FADD.FTZ R40, R40, 1 ;  /* 0x3f8000002828c421 */ /* 0x002fc80000010000 */
[----:B------:R-:W-:-:S03]  /*ba50*/  @!P6 FMUL.FTZ R53, R53, -1.4426950216293334961 ;  /* 0xbfb8aa3b3535e820 */ /* 0x000fc60000410000 */
[----:B------:R-:W1:Y:S08]  /*ba60*/  @!P0 MUFU.EX2 R58, R58 ;  /* 0x0000003a003a8308 */ /* 0x000e700000000800 */
[----:B------:R4:W-:Y:S01]  /*ba70*/  @!P4 MUFU.RCP R80, R40 ;  /* 0x000000280050c308 */ /* 0x0009e20000001000 */
[----:B--2---:R-:W-:Y:S01]  /*ba80*/  @!P5 FMUL.FTZ R44, R44, R45 ;  /* 0x0000002d2c2cd220 */ /* 0x004fe20000410000 */
[----:B------:R-:W-:-:S02]  /*ba90*/  F2FP.F16.F32.PACK_AB R45, R29, R30 ;  /* 0x0000001e1d2d723e */ /* 0x000fc400000000ff */
[----:B------:R-:W-:Y:S04]  /*baa0*/  LDS.U16 R29, [R106+0x1c] ;  /* 0x00001c006a1d7984 */ /* 0x000fe80000000400 */
[----:B------:R-:W2:Y:S01]  /*bab0*/  @!P6 MUFU.EX2 R53, R53 ;  /* 0x000000350035e308 */ /* 0x000ea20000000800 */
[----:B----4-:R-:W4:Y:S04]  /*bac0*/  LDS.U16 R40, [R106+0x14] ;  /* 0x000014006a287984 */ /* 0x010f280000000400 */
[----:B------:R-:W5:Y:S01]  /*bad0*/  LDS.U16 R30, [R106+0x1e] ;  /* 0x00001e006a1e7984 */ /* 0x000f620000000400 */
[----:B------:R-:W-:Y:S01]  /*bae0*/  BAR.SYNC.DEFER_BLOCKING 0x0 ;  /* 0x0000000000007b1d */ /* 0x000fe20000010000 */
[----:B-1----:R-:W-:Y:S01]  /*baf0*/  @!P0 FADD.FTZ R58, R58, 1 ;  /* 0x3f8000003a3a8421 */ /* 0x002fe20000010000 */
[----:B------:R-:W-:-:S02]  /*bb00*/  IADD3 R55, R81, 0x1, RZ ;  /* 0x0000000151377810 */ /* 0x000fc40007ffe0ff */
[C---:B------:R-:W-:Y:S02]  /*bb10*/  IADD3 R56, R81.reuse, 0x2, RZ ;  /* 0x0000000251387810 */ /* 0x040fe40007ffe0ff */
[----:B------:R-:W1:Y:S01]  /*bb20*/  @!P0 MUFU.RCP R83, R58 ;  /* 0x0000003a00538308 */ /* 0x000e620000001000 */
[----:B------:R-:W-:Y:S01]  /*bb30*/  IADD3 R59, R81, 0x3, RZ ;  /* 0x00000003513b7810 */ /* 0x000fe20007ffe0ff */
[----:B--2---:R-:W-:Y:S01]  /*bb40*/  @!P6 FADD.FTZ R53, R53, 1 ;  /* 0x3f8000003535e421 */ /* 0x004fe20000010000 */
[C---:B------:R-:W-:Y:S02]  /*bb50*/  IADD3 R60, R81.reuse, 0x4, RZ ;  /* 0x00000004513c7810 */ /* 0x040fe40007ffe0ff */
[----:B------:R-:W-:Y:S02]  /*bb60*/  IADD3 R62, R81, 0x5, RZ ;  /* 0x00000005513e7810 */ /* 0x000fe40007ffe0ff */
[----:B------:R-:W-:Y:S02]  /*bb70*/  LEA.HI.SX32 R55, R55, R81, 0x1b ;  /* 0x0000005137377211 */ /* 0x000fe400078fdaff */
[----:B------:R-:W-:-:S02]  /*bb80*/  IADD3 R64, R81, 0x6, RZ ;  /* 0x0000000651407810 */ /* 0x000fc40007ffe0ff */
[-C--:B------:R-:W-:Y:S01]  /*bb90*/  LEA.HI.SX32 R57, R56, R81.reuse, 0x1b ;  /* 0x0000005138397211 */ /* 0x080fe200078fdaff */
[----:B------:R-:W-:Y:S01]  /*bba0*/  HADD2.F32 R31, -RZ, R31.H0_H0 ;  /* 0x2000001fff1f7230 */ /* 0x000fe20000004100 */
[----:B------:R-:W-:Y:S01]  /*bbb0*/  IADD3 R66, R81, 0x7, RZ ;  /* 0x0000000751427810 */ /* 0x000fe20007ffe0ff */
[----:B------:R2:W5:Y:S01]  /*bbc0*/  @!P6 MUFU.RCP R56, R53 ;  /* 0x000000350038e308 */ /* 0x0005620000001000 */
[-C--:B------:R-:W-:Y:S01]  /*bbd0*/  LEA.HI.SX32 R59, R59, R81.reuse, 0x1b ;  /* 0x000000513b3b7211 */ /* 0x080fe200078fdaff */
[----:B---3--:R-:W-:Y:S01]  /*bbe0*/  HADD2.F32 R27, -RZ, R27.H0_H0 ;  /* 0x2000001bff1b7230 */ /* 0x008fe20000004100 */
[-C--:B------:R-:W-:Y:S02]  /*bbf0*/  LEA.HI.SX32 R61, R60, R81.reuse, 0x1b ;  /* 0x000000513c3d7211 */ /* 0x080fe400078fdaff */
[----:B------:R-:W-:Y:S02]  /*bc00*/  IADD3 R69, R81, 0x9, RZ ;  /* 0x0000000951457810 */ /* 0x000fe40007ffe0ff */
[----:B------:R-:W-:-:S02]  /*bc10*/  LEA.HI.SX32 R63, R62, R81, 0x1b ;  /* 0x000000513e3f7211 */ /* 0x000fc400078fdaff */
[-C--:B------:R-:W-:Y:S02]  /*bc20*/  LEA R55, R55, R126.reuse, 0x1 ;  /* 0x0000007e37377211 */ /* 0x080fe400078e08ff */
[----:B--2---:R-:W-:Y:S02]  /*bc30*/  PRMT R53, R32, 0x7632, R53 ;  /* 0x0000763220357816 */ /* 0x004fe40000000035 */
[----:B------:R-:W-:Y:S02]  /*bc40*/  IADD3 R70, R81, 0xa, RZ ;  /* 0x0000000a51467810 */ /* 0x000fe40007ffe0ff */
[-C--:B------:R-:W-:Y:S02]  /*bc50*/  LEA.HI.SX32 R65, R64, R81.reuse, 0x1b ;  /* 0x0000005140417211 */ /* 0x080fe400078fdaff */
[----:B------:R-:W-:Y:S02]  /*bc60*/  LEA R57, R57, R126, 0x1 ;  /* 0x0000007e39397211 */ /* 0x000fe400078e08ff */
[----:B------:R-:W-:-:S02]  /*bc70*/  LEA.HI.SX32 R67, R66, R81, 0x1b ;  /* 0x0000005142437211 */ /* 0x000fc400078fdaff */
[-C--:B------:R-:W-:Y:S02]  /*bc80*/  LEA R59, R59, R126.reuse, 0x1 ;  /* 0x0000007e3b3b7211 */ /* 0x080fe400078e08ff */
[----:B------:R-:W-:Y:S01]  /*bc90*/  PRMT R54, R45, 0x7632, R54 ;  /* 0x000076322d367816 */ /* 0x000fe20000000036 */
[----:B------:R-:W-:Y:S01]  /*bca0*/  STS.U16 [R106], R32 ;  /* 0x000000206a007388 */ /* 0x000fe20000000400 */
[-C--:B------:R-:W-:Y:S01]  /*bcb0*/  LEA R61, R61, R126.reuse, 0x1 ;  /* 0x0000007e3d3d7211 */ /* 0x080fe200078e08ff */
[----:B------:R-:W-:Y:S01]  /*bcc0*/  FADD.FTZ R31, R31, UR5 ;  /* 0x000000051f1f7e21 */ /* 0x000fe20008010000 */
[----:B------:R-:W-:Y:S01]  /*bcd0*/  IADD3 R58, R81, 0xb, RZ ;  /* 0x0000000b513a7810 */ /* 0x000fe20007ffe0ff */
[----:B------:R-:W-:Y:S01]  /*bce0*/  FADD.FTZ R27, R27, UR5 ;  /* 0x000000051b1b7e21 */ /* 0x000fe20008010000 */
[----:B------:R-:W-:Y:S01]  /*bcf0*/  LEA.HI.SX32 R69, R69, R81, 0x1b ;  /* 0x0000005145457211 */ /* 0x000fe200078fdaff */
[----:B------:R-:W-:Y:S01]  /*bd00*/  STS.U16 [R55+0x2], R53 ;  /* 0x0000023537007388 */ /* 0x000fe20000000400 */
[----:B------:R-:W-:-:S02]  /*bd10*/  LEA R63, R63, R126, 0x1 ;  /* 0x0000007e3f3f7211 */ /* 0x000fc400078e08ff */
[----:B------:R-:W-:Y:S01]  /*bd20*/  PRMT R26, R50, 0x7632, R26 ;  /* 0x00007632321a7816 */ /* 0x000fe2000000001a */
[----:B------:R-:W-:Y:S01]  /*bd30*/  STS.U16 [R57+0x4], R45 ;  /* 0x0000042d39007388 */ /* 0x000fe20000000400 */
[----:B------:R-:W-:Y:S02]  /*bd40*/  IADD3 R72, R81, 0xc, RZ ;  /* 0x0000000c51487810 */ /* 0x000fe40007ffe0ff */
[----:B------:R-:W-:Y:S02]  /*bd50*/  LEA.HI.SX32 R71, R70, R81, 0x1b ;  /* 0x0000005146477211 */ /* 0x000fe400078fdaff */
[-C--:B------:R-:W-:Y:S01]  /*bd60*/  LEA R65, R65, R126.reuse, 0x1 ;  /* 0x0000007e41417211 */ /* 0x080fe200078e08ff */
[----:B------:R-:W-:Y:S01]  /*bd70*/  STS.U16 [R59+0x6], R54 ;  /* 0x000006363b007388 */ /* 0x000fe20000000400 */
[----:B------:R-:W-:Y:S02]  /*bd80*/  IADD3 R74, R81, 0xd, RZ ;  /* 0x0000000d514a7810 */ /* 0x000fe40007ffe0ff */
[----:B------:R-:W-:Y:S01]  /*bd90*/  LEA R67, R67, R126, 0x1 ;  /* 0x0000007e43437211 */ /* 0x000fe200078e08ff */
[----:B------:R-:W-:Y:S01]  /*bda0*/  @!P1 FMUL.FTZ R42, R42, R87 ;  /* 0x000000572a2a9220 */ /* 0x000fe20000410000 */
[C---:B------:R-:W-:Y:S01]  /*bdb0*/  IADD3 R76, R81.reuse, 0xe, RZ ;  /* 0x0000000e514c7810 */ /* 0x040fe20007ffe0ff */
[----:B------:R-:W-:Y:S01]  /*bdc0*/  STS.U16 [R61+0x8], R50 ;  /* 0x000008323d007388 */ /* 0x000fe20000000400 */
[----:B------:R-:W-:-:S02]  /*bdd0*/  IADD3 R78, R81, 0xf, RZ ;  /* 0x0000000f514e7810 */ /* 0x000fc40007ffe0ff */
[----:B------:R-:W-:Y:S01]  /*bde0*/  LEA.HI.SX32 R73, R58, R81, 0x1b ;  /* 0x000000513a497211 */ /* 0x000fe200078fdaff */
[----:B------:R-:W-:Y:S01]  /*bdf0*/  STS.U16 [R63+0xa], R26 ;  /* 0x00000a1a3f007388 */ /* 0x000fe20000000400 */
[-C--:B------:R-:W-:Y:S02]  /*be00*/  LEA R69, R69, R126.reuse, 0x1 ;  /* 0x0000007e45457211 */ /* 0x080fe400078e08ff */
[----:B------:R-:W-:Y:S01]  /*be10*/  PRMT R24, R23, 0x7632, R24 ;  /* 0x0000763217187816 */ /* 0x000fe20000000018 */
[----:B-1----:R-:W-:Y:S01]  /*be20*/  @!P0 FMUL.FTZ R36, R36, R83 ;  /* 0x0000005324248220 */ /* 0x002fe20000410000 */
[----:B------:R-:W-:Y:S01]  /*be30*/  LEA.HI.SX32 R75, R72, R81, 0x1b ;  /* 0x00000051484b7211 */ /* 0x000fe200078fdaff */
[----:B------:R-:W-:Y:S01]  /*be40*/  STS.U16 [R65+0xc], R25 ;  /* 0x00000c1941007388 */ /* 0x000fe20000000400 */
[----:B------:R-:W-:Y:S02]  /*be50*/  LEA R71, R71, R126, 0x1 ;  /* 0x0000007e47477211 */ /* 0x000fe400078e08ff */
[----:B------:R-:W-:-:S02]  /*be60*/  FSETP.GTU.FTZ.AND P1, PT, R31, 20, PT ;  /* 0x41a000001f00780b */ /* 0x000fc40003f3c000 */
[----:B------:R-:W-:Y:S01]  /*be70*/  FSETP.GTU.FTZ.AND P2, PT, R27, 20, PT ;  /* 0x41a000001b00780b */ /* 0x000fe20003f5c000 */
[----:B------:R1:W-:Y:S01]  /*be80*/  STS.U16 [R67+0xe], R22 ;  /* 0x00000e1643007388 */ /* 0x0003e20000000400 */
[-C--:B------:R-:W-:Y:S02]  /*be90*/  LEA.HI.SX32 R77, R74, R81.reuse, 0x1b ;  /* 0x000000514a4d7211 */ /* 0x080fe400078fdaff */
[-C--:B------:R-:W-:Y:S01]  /*bea0*/  LEA.HI.SX32 R79, R76, R81.reuse, 0x1b ;  /* 0x000000514c4f7211 */ /* 0x080fe200078fdaff */
[----:B------:R-:W-:Y:S01]  /*beb0*/  STS.U16 [R51+0x10], R23 ;  /* 0x0000101733007388 */ /* 0x000fe20000000400 */
[----:B------:R-:W-:Y:S01]  /*bec0*/  ISETP.NE.AND P0, PT, R129, RZ, PT ;  /* 0x000000ff8100720c */ /* 0x000fe20003f05270 */
[----:B------:R-:W-:Y:S01]  /*bed0*/  UMOV UR7, 0x400 ;  /* 0x0000040000077882 */ /* 0x000fe20000000000 */
[----:B------:R-:W-:Y:S01]  /*bee0*/  LEA.HI.SX32 R81, R78, R81, 0x1b ;  /* 0x000000514e517211 */ /* 0x000fe200078fdaff */
[----:B------:R-:W-:Y:S01]  /*bef0*/  STS.U16 [R69+0x12], R24 ;  /* 0x0000121845007388 */ /* 0x000fe20000000400 */
[----:B------:R-:W-:-:S02]  /*bf00*/  LEA R73, R73, R126, 0x1 ;  /* 0x0000007e49497211 */ /* 0x000fc400078e08ff */
[----:B------:R-:W-:Y:S01]  /*bf10*/  PRMT R20, R21, 0x7632, R20 ;  /* 0x0000763215147816 */ /* 0x000fe20000000014 */
[----:B------:R2:W-:Y:S01]  /*bf20*/  STS.U16 [R71+0x14], R21 ;  /* 0x0000141547007388 */ /* 0x0005e20000000400 */
[-C--:B------:R-:W-:Y:S01]  /*bf30*/  LEA R75, R75, R126.reuse, 0x1 ;  /* 0x0000007e4b4b7211 */ /* 0x080fe200078e08ff */
[----:B0-----:R-:W-:Y:S01]  /*bf40*/  ULEA UR7, UR26, UR7, 0x18 ;  /* 0x000000071a077291 */ /* 0x001fe2000f8ec03f */
[-C--:B------:R-:W-:Y:S02]  /*bf50*/  LEA R77, R77, R126.reuse, 0x1 ;  /* 0x0000007e4d4d7211 */ /* 0x080fe400078e08ff */
[----:B-1----:R-:W-:Y:S01]  /*bf60*/  PRMT R22, R19, 0x7632, R22 ;  /* 0x0000763213167816 */ /* 0x002fe20000000016 */
[----:B----4-:R-:W-:Y:S01]  /*bf70*/  HADD2.F32 R40, -RZ, R40.H0_H0 ;  /* 0x20000028ff287230 */ /* 0x010fe20000004100 */
[-C--:B------:R-:W-:Y:S01]  /*bf80*/  LEA R79, R79, R126.reuse, 0x1 ;  /* 0x0000007e4f4f7211 */ /* 0x080fe200078e08ff */
[----:B------:R-:W-:Y:S01]  /*bf90*/  STS.U16 [R73+0x16], R20 ;  /* 0x0000161449007388 */ /* 0x000fe20000000400 */
[----:B------:R-:W-:-:S02]  /*bfa0*/  LEA R81, R81, R126, 0x1 ;  /* 0x0000007e51517211 */ /* 0x000fc400078e08ff */
[C---:B--2---:R-:W-:Y:S01]  /*bfb0*/  PRMT R21, R17.reuse, 0x7610, R21 ;  /* 0x0000761011157816 */ /* 0x044fe20000000015 */
[----:B------:R-:W-:Y:S01]  /*bfc0*/  HADD2.F32 R29, -RZ, R29.H0_H0 ;  /* 0x2000001dff1d7230 */ /* 0x000fe20000004100 */
[----:B------:R-:W-:Y:S01]  /*bfd0*/  PRMT R23, R17, 0x7632, R23 ;  /* 0x0000763211177816 */ /* 0x000fe20000000017 */
[----:B------:R0:W-:Y:S01]  /*bfe0*/  STS.U16 [R75+0x18], R19 ;  /* 0x000018134b007388 */ /* 0x0001e20000000400 */
[----:B------:R-:W-:Y:S01]  /*bff0*/  MOV R133, UR32 ;  /* 0x0000002000857c02 */ /* 0x000fe20008000f00 */
[----:B------:R-:W-:Y:S02]  /*c000*/  FADD.FTZ R40, R40, UR5 ;  /* 0x0000000528287e21 */ /* 0x000fe40008010000 */
[----:B------:R-:W-:Y:S01]  /*c010*/  STS.U16 [R77+0x1a], R22 ;  /* 0x00001a164d007388 */ /* 0x000fe20000000400 */
[----:B------:R-:W-:Y:S01]  /*c020*/  @!P3 FMUL.FTZ R38, R38, R85 ;  /* 0x000000552626b220 */ /* 0x000fe20000410000 */
[----:B------:R-:W-:Y:S02]  /*c030*/  @!P1 FMUL.FTZ R18, R31, -1.4426950216293334961 ;  /* 0xbfb8aa3b1f129820 */ /* 0x000fe40000410000 */
[----:B------:R-:W-:Y:S01]  /*c040*/  STS.U16 [R79+0x1c], R21 ;  /* 0x00001c154f007388 */ /* 0x000fe20000000400 */
[----:B0-----:R-:W-:-:S03]  /*c050*/  @!P2 FMUL.FTZ R19, R27, -1.4426950216293334961 ;  /* 0xbfb8aa3b1b13a820 */ /* 0x001fc60000410000 */
[----:B------:R0:W-:Y:S01]  /*c060*/  STS.U16 [R81+0x1e], R23 ;  /* 0x00001e1751007388 */ /* 0x0001e20000000400 */
[----:B------:R-:W-:-:S03]  /*c070*/  NOP ;  /* 0x0000000000007918 */ /* 0x000fc60000000000 */
[----:B------:R-:W-:Y:S01]  /*c080*/  LDS.U16 R25, [R124] ;  /* 0x000000007c197984 */ /* 0x000fe20000000400 */
[----:B0-----:R-:W-:-:S03]  /*c090*/  FADD.FTZ R23, R29, UR5 ;  /* 0x000000051d177e21 */ /* 0x001fc60008010000 */
[----:B------:R-:W-:Y:S01]  /*c0a0*/  LDS.U16 R27, [R123+0x40] ;  /* 0x000040007b1b7984 */ /* 0x000fe20000000400 */
[----:B-----5:R-:W-:-:S03]  /*c0b0*/  @!P6 FMUL.FTZ R41, R41, R56 ;  /* 0x000000382929e220 */ /* 0x020fc60000410000 */
[----:B------:R-:W-:Y:S01]  /*c0c0*/  LDS.U16 R29, [R122+0x80] ;  /* 0x000080007a1d7984 */ /* 0x000fe20000000400 */
[----:B------:R-:W-:-:S03]  /*c0d0*/  FSETP.GTU.FTZ.AND P6, PT, R40, 20, PT ;  /* 0x41a000002800780b */ /* 0x000fc60003fdc000 */
        /* <DEDUP_REMOVED lines=14> */
[----:B------:R-:W-:Y:S01]  /*c1c0*/  @!P6 FMUL.FTZ R17, R40, -1.4426950216293334961 ;  /* 0xbfb8aa3b2811e820 */ /* 0x000fe20000410000 */
[----:B------:R-:W-:Y:S01]  /*c1d0*/  HADD2.F32 R28, -RZ, R28.H0_H0 ;  /* 0x2000001cff1c7230 */ /* 0x000fe20000004100 */
[----:B------:R-:W-:Y:S01]  /*c1e0*/  MOV R126, UR7 ;  /* 0x00000007007e7c02 */ /* 0x000fe20008000f00 */
[----:B------:R-:W-:Y:S03]  /*c1f0*/  BAR.SYNC.DEFER_BLOCKING 0x0 ;  /* 0x0000000000007b1d */ /* 0x000fe60000010000 */
[----:B------:R-:W-:-:S03]  /*c200*/  FADD.FTZ R28, R28, UR5 ;  /* 0x000000051c1c7e21 */ /* 0x000fc60008010000 */
[----:B------:R-:W0:Y:S02]  /*c210*/  @!P6 MUFU.EX2 R17, R17 ;  /* 0x000000110011e308 */ /* 0x000e240000000800 */
[----:B------:R-:W-:Y:S01]  /*c220*/  FSETP.GTU.FTZ.AND P5, PT, R28, 20, PT ;  /* 0x41a000001c00780b */ /* 0x000fe20003fbc000 */
[----:B------:R-:W-:Y:S01]  /*c230*/  HADD2.F32 R30, -RZ, R30.H0_H0 ;  /* 0x2000001eff1e7230 */ /* 0x000fe20000004100 */
[----:B------:R-:W1:Y:S01]  /*c240*/  LDS R103, [R126+0x1080] ;  /* 0x001080007e677984 */ /* 0x000e620000000800 */
[----:B0-----:R-:W-:-:S10]  /*c250*/  @!P6 FADD.FTZ R17, R17, 1 ;  /* 0x3f8000001111e421 */ /* 0x001fd40000010000 */
[----:B------:R-:W-:Y:S01]  /*c260*/  @!P5 FMUL.FTZ R22, R28, -1.4426950216293334961 ;  /* 0xbfb8aa3b1c16d820 */ /* 0x000fe20000410000 */
[----:B------:R-:W0:Y:S01]  /*c270*/  @!P1 MUFU.EX2 R18, R18 ;  /* 0x0000001200129308 */ /* 0x000e220000000800 */
[----:B------:R-:W-:Y:S01]  /*c280*/  FADD.FTZ R30, R30, UR5 ;  /* 0x000000051e1e7e21 */ /* 0x000fe20008010000 */
[----:B------:R-:W-:-:S06]  /*c290*/  FSETP.GTU.FTZ.AND P3, PT, R23, 20, PT ;  /* 0x41a000001700780b */ /* 0x000fcc0003f7c000 */
[----:B------:R-:W2:Y:S01]  /*c2a0*/  @!P6 MUFU.RCP R26, R17 ;  /* 0x00000011001ae308 */ /* 0x000ea20000001000 */
[----:B------:R-:W-:Y:S01]  /*c2b0*/  @!P4 FMUL.FTZ R37, R37, R80 ;  /* 0x000000502525c220 */ /* 0x000fe20000410000 */
[----:B------:R-:W-:-:S06]  /*c2c0*/  FSETP.GTU.FTZ.AND P4, PT, R30, 20, PT ;  /* 0x41a000001e00780b */ /* 0x000fcc0003f9c000 */
[----:B------:R-:W3:Y:S08]  /*c2d0*/  @!P2 MUFU.EX2 R19, R19 ;  /* 0x000000130013a308 */ /* 0x000ef00000000800 */
[----:B------:R-:W4:Y:S01]  /*c2e0*/  @!P5 MUFU.EX2 R22, R22 ;  /* 0x000000160016d308 */ /* 0x000f220000000800 */
[----:B------:R-:W-:Y:S01]  /*c2f0*/  @!P3 FMUL.FTZ R23, R23, -1.4426950216293334961 ;  /* 0xbfb8aa3b1717b820 */ /* 0x000fe20000410000 */
[----:B0-----:R-:W-:Y:S01]  /*c300*/  @!P1 FADD.FTZ R20, R18, 1 ;  /* 0x3f80000012149421 */ /* 0x001fe20000010000 */
[----:B--2---:R-:W-:Y:S01]  /*c310*/  @!P6 FMUL.FTZ R43, R43, R26 ;  /* 0x0000001a2b2be220 */ /* 0x004fe20000410000 */
[----:B------:R-:W-:-:S02]  /*c320*/  MOV R28, UR27 ;  /* 0x0000001b001c7c02 */ /* 0x000fc40008000f00 */
[----:B------:R-:W-:Y:S02]  /*c330*/  SHF.R.S32.HI R131, RZ, 0x1f, R16 ;  /* 0x0000001fff837819 */ /* 0x000fe40000011410 */
[----:B------:R-:W-:Y:S01]  /*c340*/  IADD3 R18, P6, R16, UR27, RZ ;  /* 0x0000001b10127c10 */ /* 0x000fe2000ffde0ff */
[----:B------:R-:W-:Y:S01]  /*c350*/  @!P4 FMUL.FTZ R24, R30, -1.4426950216293334961 ;  /* 0xbfb8aa3b1e18c820 */ /* 0x000fe20000410000 */
[----:B------:R-:W0:Y:S01]  /*c360*/  @!P3 MUFU.EX2 R23, R23 ;  /* 0x000000170017b308 */ /* 0x000e220000000800 */
[----:B---3--:R-:W-:Y:S01]  /*c370*/  @!P2 FADD.FTZ R21, R19, 1 ;  /* 0x3f8000001315a421 */ /* 0x008fe20000010000 */
[----:B------:R-:W-:Y:S02]  /*c380*/  LEA.HI.X.SX32 R19, R28, R131, 0x1, P6 ;  /* 0x000000831c137211 */ /* 0x000fe400030f0eff */
[----:B-1----:R-:W-:Y:S01]  /*c390*/  ISETP.GE.AND P6, PT, R16, R103, PT ;  /* 0x000000671000720c */ /* 0x002fe20003fc6270 */
[----:B----4-:R-:W-:-:S03]  /*c3a0*/  @!P5 FADD.FTZ R22, R22, 1 ;  /* 0x3f8000001616d421 */ /* 0x010fc60000010000 */
[----:B------:R-:W1:Y:S01]  /*c3b0*/  @!P4 MUFU.EX2 R24, R24 ;  /* 0x000000180018c308 */ /* 0x000e620000000800 */
[----:B------:R-:W-:Y:S02]  /*c3c0*/  UIMAD UR7, UR28, UR34, URZ ;  /* 0x000000221c0772a4 */ /* 0x000fe4000f8e023f */
[----:B------:R-:W-:-:S05]  /*c3d0*/  UIMAD UR28, UR28, UR30, URZ ;  /* 0x0000001e1c1c72a4 */ /* 0x000fca000f8e023f */
[----:B------:R2:W3:Y:S01]  /*c3e0*/  @!P1 MUFU.RCP R105, R20 ;  /* 0x0000001400699308 */ /* 0x0004e20000001000 */
[----:B------:R-:W-:Y:S02]  /*c3f0*/  UIMAD.WIDE.U32 UR26, UR10, UR34, URZ ;  /* 0x000000220a1a72a5 */ /* 0x000fe4000f8e003f */
[----:B------:R-:W-:-:S05]  /*c400*/  UIMAD UR29, UR10, UR35, UR7 ;  /* 0x000000230a1d72a4 */ /* 0x000fca000f8e0207 */
[----:B------:R2:W4:Y:S08]  /*c410*/  @!P2 MUFU.RCP R26, R21 ;  /* 0x00000015001aa308 */ /* 0x0005300000001000 */
[----:B------:R2:W1:Y:S01]  /*c420*/  @!P5 MUFU.RCP R111, R22 ;  /* 0x00000016006fd308 */ /* 0x0004620000001000 */
[----:B------:R-:W-:Y:S01]  /*c430*/  UIMAD UR7, UR10, UR31, UR28 ;  /* 0x0000001f0a0772a4 */ /* 0x000fe2000f8e021c */
[----:B------:R-:W-:Y:S01]  /*c440*/  BSSY B0, `(.L_x_334) ;  /* 0x0000011000007945 */ /* 0x000fe20003800000 */
[----:B------:R-:W-:Y:S01]  /*c450*/  UIADD3 UR28, UR27, UR29, URZ ;  /* 0x0000001d1b1c7290 */ /* 0x000fe2000fffe03f */
[----:B0-----:R-:W-:-:S02]  /*c460*/  @!P3 FADD.FTZ R17, R23, 1 ;  /* 0x3f8000001711b421 */ /* 0x001fc40000010000 */
[----:B---3--:R-:W-:Y:S09]  /*c470*/  @P6 BRA `(.L_x_335) ;  /* 0x0000000000346947 */ /* 0x008ff20003800000 */
[----:B--2---:R-:W-:Y:S01]  /*c480*/  MOV R21, UR34 ;  /* 0x0000002200157c02 */ /* 0x004fe20008000f00 */
        /* <DEDUP_REMOVED lines=12> */
.L_x_335:
[----:B------:R-:W-:Y:S05]  /*c550*/  BSYNC B0 ;  /* 0x0000000000007941 */ /* 0x000fea0003800000 */
.L_x_334:
[----:B------:R-:W-:Y:S01]  /*c560*/  ULDC.64 UR32, c[0x0][0x390] ;  /* 0x0000e40000207ab9 */ /* 0x000fe20000000a00 */
[----:B------:R-:W-:Y:S01]  /*c570*/  UMOV UR27, UR28 ;  /* 0x0000001c001b7c82 */ /* 0x000fe20008000000 */
[----:B------:R-:W-:Y:S01]  /*c580*/  UIMAD UR31, UR6, -0x800, UR11 ;  /* 0xfffff800061f78a4 */ /* 0x000fe2000f8e020b */
[----:B-1----:R-:W-:Y:S01]  /*c590*/  @!P4 FADD.FTZ R24, R24, 1 ;  /* 0x3f8000001818c421 */ /* 0x002fe20000010000 */
[----:B------:R-:W-:Y:S01]  /*c5a0*/  UIMAD UR29, UR9, UR32, URZ ;  /* 0x00000020091d72a4 */ /* 0x000fe2000f8e023f */
[----:B------:R-:W-:Y:S01]  /*c5b0*/  @!P1 FMUL.FTZ R46, R46, R105 ;  /* 0x000000692e2e9220 */ /* 0x000fe20000410000 */
[----:B------:R-:W-:Y:S01]  /*c5c0*/  UIMAD.WIDE.U32 UR26, UR8, UR32, UR26 ;  /* 0x00000020081a72a5 */ /* 0x000fe2000f8e001a */
[----:B0-2---:R0:W1:Y:S01]  /*c5d0*/  @!P3 MUFU.RCP R22, R17 ;  /* 0x000000110016b308 */ /* 0x0050620000001000 */
[----:B------:R-:W-:Y:S01]  /*c5e0*/  ULDC.64 UR34, c[0x0][0x3e0] ;  /* 0x0000f80000227ab9 */ /* 0x000fe20000000a00 */
[----:B------:R-:W-:Y:S01]  /*c5f0*/  UIMAD UR29, UR8, UR33, UR29 ;  /* 0x00000021081d72a4 */ /* 0x000fe2000f8e021d */
[----:B------:R-:W-:Y:S01]  /*c600*/  LEA R20, P1, R16, UR34, 0x1 ;  /* 0x0000002210147c11 */ /* 0x000fe2000f8208ff */
[----:B------:R-:W-:Y:S01]  /*c610*/  USHF.R.S32.HI UR32, URZ, 0x1f, UR31 ;  /* 0x0000001f3f207899 */ /* 0x000fe2000801141f */
[----:B----4-:R-:W-:Y:S01]  /*c620*/  @!P2 FMUL.FTZ R47, R47, R26 ;  /* 0x0000001a2f2fa220 */ /* 0x010fe20000410000 */
[----:B------:R-:W-:Y:S01]  /*c630*/  UIADD3 UR28, UP0, UR31, UR26, URZ ;  /* 0x0000001a1f1c7290 */ /* 0x000fe2000ff1e03f */
[----:B------:R-:W-:Y:S01]  /*c640*/  @!P5 FMUL.FTZ R48, R48, R111 ;  /* 0x0000006f3030d220 */ /* 0x000fe20000410000 */
[----:B------:R2:W3:Y:S01]  /*c650*/  @!P4 MUFU.RCP R23, R24 ;  /* 0x000000180017c308 */ /* 0x0004e20000001000 */
[----:B0-----:R-:W-:Y:S01]  /*c660*/  LEA.HI.X R17, R16, UR35, R131, 0x1, P1 ;  /* 0x0000002310117c11 */ /* 0x001fe200088f0c83 */
[----:B------:R-:W-:Y:S01]  /*c670*/  UIADD3.X UR26, UR32, UR29, UR27, UP0, !UPT ;  /* 0x0000001d201a7290 */ /* 0x000fe200087fe41b */
[----:B------:R-:W-:Y:S01]  /*c680*/  ISETP.GE.AND P5, PT, R14, R103, PT ;  /* 0x000000670e00720c */ /* 0x000fe20003fa6270 */
[----:B------:R-:W-:Y:S01]  /*c690*/  BSSY B0, `(.L_x_336) ;  /* 0x0000081000007945 */ /* 0x000fe20003800000 */
[----:B------:R-:W-:-:S02]  /*c6a0*/  MOV R21, UR28 ;  /* 0x0000001c00157c02 */ /* 0x000fc40008000f00 */
[-C--:B------:R-:W-:Y:S02]  /*c6b0*/  ISETP.GE.AND P1, PT, R0, R103.reuse, PT ;  /* 0x000000670000720c */ /* 0x080fe40003f26270 */
[-C--:B------:R-:W-:Y:S01]  /*c6c0*/  ISETP.GE.AND P2, PT, R2, R103.reuse, PT ;  /* 0x000000670200720c */ /* 0x080fe20003f46270 */
[----:B-1----:R-:W-:Y:S01]  /*c6d0*/  @!P3 FMUL.FTZ R49, R49, R22 ;  /* 0x000000163131b220 */ /* 0x002fe20000410000 */
[----:B------:R-:W-:Y:S02]  /*c6e0*/  LEA R20, P6, R21, R20, 0x1 ;  /* 0x0000001415147211 */ /* 0x000fe400078c08ff */
[----:B--2---:R-:W-:Y:S01]  /*c6f0*/  MOV R24, UR26 ;  /* 0x0000001a00187c02 */ /* 0x004fe20008000f00 */
[----:B------:R-:W-:Y:S01]  /*c700*/  UIMAD.WIDE.U32 UR26, UR10, UR30, URZ ;  /* 0x0000001e0a1a72a5 */ /* 0x000fe2000f8e003f */
[----:B------:R-:W-:Y:S02]  /*c710*/  ISETP.GE.AND P3, PT, R3, R103, PT ;  /* 0x000000670300720c */ /* 0x000fe40003f66270 */
[----:B------:R-:W-:Y:S01]  /*c720*/  LEA.HI.X R21, R21, R17, R24, 0x1, P6 ;  /* 0x0000001115157211 */ /* 0x000fe200030f0c18 */
[----:B---3--:R-:W-:Y:S01]  /*c730*/  @!P4 FMUL.FTZ R52, R52, R23 ;  /* 0x000000173434c220 */ /* 0x008fe20000410000 */
[-C--:B------:R-:W-:Y:S01]  /*c740*/  ISETP.GE.AND P4, PT, R4, R103.reuse, PT ;  /* 0x000000670400720c */ /* 0x080fe20003f86270 */
[----:B------:R-:W-:Y:S01]  /*c750*/  FADD.FTZ R17, R33, R128 ;  /* 0x0000008021117221 */ /* 0x000fe20000010000 */
[-C--:B------:R-:W-:Y:S01]  /*c760*/  ISETP.GE.AND P6, PT, R5, R103.reuse, PT ;  /* 0x000000670500720c */ /* 0x080fe20003fc6270 */
[----:B------:R-:W-:Y:S01]  /*c770*/  @!P5 STG.E.U16 desc[UR18][R20.64+-0xf80], R29 ;  /* 0xfff0801d1400d986 */ /* 0x000fe2000c101512 */
[----:B------:R-:W-:Y:S01]  /*c780*/  ISETP.GE.AND P5, PT, R6, R103, PT ;  /* 0x000000670600720c */ /* 0x000fe20003fa6270 */
[----:B------:R-:W-:Y:S01]  /*c790*/  FADD.FTZ R22, R17, R34 ;  /* 0x0000002211167221 */ /* 0x000fe20000010000 */
[----:B------:R-:W-:Y:S01]  /*c7a0*/  F2FP.F16.F32.PACK_AB R33, R34, R33 ;  /* 0x000000212221723e */ /* 0x000fe200000000ff */
[----:B------:R-:W-:Y:S01]  /*c7b0*/  @!P1 STG.E.U16 desc[UR18][R20.64+-0xf40], R31 ;  /* 0xfff0c01f14009986 */ /* 0x000fe2000c101512 */
[----:B------:R-:W-:Y:S01]  /*c7c0*/  ISETP.GE.AND P1, PT, R7, R103, PT ;  /* 0x000000670700720c */ /* 0x000fe20003f26270 */
[----:B------:R-:W-:Y:S01]  /*c7d0*/  FADD.FTZ R17, R22, R35 ;  /* 0x0000002316117221 */ /* 0x000fe20000010000 */
[----:B------:R-:W-:Y:S01]  /*c7e0*/  F2FP.F16.F32.PACK_AB R35, R36, R35 ;  /* 0x000000232423723e */ /* 0x000fe200000000ff */
[----:B------:R-:W-:Y:S01]  /*c7f0*/  @!P2 STG.E.U16 desc[UR18][R20.64+-0xf00], R45 ;  /* 0xfff1002d1400a986 */ /* 0x000fe2000c101512 */
[-C--:B------:R-:W-:Y:S01]  /*c800*/  ISETP.GE.AND P2, PT, R8, R103.reuse, PT ;  /* 0x000000670800720c */ /* 0x080fe20003f46270 */
[----:B------:R-:W-:Y:S01]  /*c810*/  FADD.FTZ R22, R17, R36 ;  /* 0x0000002411167221 */ /* 0x000fe20000010000 */
[----:B------:R-:W-:Y:S01]  /*c820*/  PRMT R23, R33, 0x7632, R23 ;  /* 0x0000763221177816 */ /* 0x000fe20000000017 */
        /* <DEDUP_REMOVED lines=9> */
[-C--:B------:R-:W-:Y:S01]  /*c8c0*/  ISETP.GE.AND P6, PT, R11, R103.reuse, PT ;  /* 0x000000670b00720c */ /* 0x080fe20003fc6270 */
[----:B------:R-:W-:Y:S01]  /*c8d0*/  UIADD3 UR28, UR27, UR7, URZ ;  /* 0x000000071b1c7290 */ /* 0x000fe2000fffe03f */
[----:B------:R-:W-:Y:S01]  /*c8e0*/  PRMT R25, R37, 0x7632, R25 ;  /* 0x0000763225197816 */ /* 0x000fe20000000019 */
[----:B------:R-:W-:Y:S01]  /*c8f0*/  @!P5 STG.E.U16 desc[UR18][R20.64+-0xe00], R87 ;  /* 0xfff200571400d986 */ /* 0x000fe2000c101512 */
[----:B------:R-:W-:-:S02]  /*c900*/  ISETP.GE.AND P5, PT, R12, R103, PT ;  /* 0x000000670c00720c */ /* 0x000fc40003fa6270 */
[----:B------:R-:W-:Y:S01]  /*c910*/  F2FP.F16.F32.PACK_AB R22, R46, R43 ;  /* 0x0000002b2e16723e */ /* 0x000fe200000000ff */
[----:B------:R-:W-:Y:S01]  /*c920*/  @!P1 STG.E.U16 desc[UR18][R20.64+-0xdc0], R89 ;  /* 0xfff2405914009986 */ /* 0x000fe2000c101512 */
[----:B------:R-:W-:-:S03]  /*c930*/  ISETP.GE.AND P1, PT, R15, R103, PT ;  /* 0x000000670f00720c */ /* 0x000fc60003f26270 */
[----:B------:R-:W-:Y:S01]  /*c940*/  @!P2 STG.E.U16 desc[UR18][R20.64+-0xd80], R91 ;  /* 0xfff2805b1400a986 */ /* 0x000fe2000c101512 */
[----:B------:R-:W-:-:S03]  /*c950*/  ISETP.GE.AND P2, PT, R13, R103, PT ;  /* 0x000000670d00720c */ /* 0x000fc60003f46270 */
[----:B------:R-:W-:Y:S04]  /*c960*/  @!P3 STG.E.U16 desc[UR18][R20.64+-0xd40], R93 ;  /* 0xfff2c05d1400b986 */ /* 0x000fe8000c101512 */
[----:B------:R-:W-:Y:S04]  /*c970*/  @!P4 STG.E.U16 desc[UR18][R20.64+-0xd00], R95 ;  /* 0xfff3005f1400c986 */ /* 0x000fe8000c101512 */
[----:B------:R-:W-:Y:S04]  /*c980*/  @!P6 STG.E.U16 desc[UR18][R20.64+-0xcc0], R97 ;  /* 0xfff340611400e986 */ /* 0x000fe8000c101512 */
[----:B------:R-:W-:Y:S04]  /*c990*/  @!P5 STG.E.U16 desc[UR18][R20.64+-0xc80], R99 ;  /* 0xfff380631400d986 */ /* 0x000fe8000c101512 */
[----:B------:R-:W-:Y:S04]  /*c9a0*/  @!P1 STG.E.U16 desc[UR18][R20.64+-0xfc0], R27 ;  /* 0xfff0401b14009986 */ /* 0x000fe8000c101512 */
[----:B------:R0:W-:Y:S01]  /*c9b0*/  @!P2 STG.E.U16 desc[UR18][R20.64+-0xc40], R101 ;  /* 0xfff3c0651400a986 */ /* 0x0001e2000c101512 */
[----:B------:R-:W-:Y:S01]  /*c9c0*/  BAR.SYNC.DEFER_BLOCKING 0x0 ;  /* 0x0000000000007b1d */ /* 0x000fe20000010000 */
[----:B0-----:R-:W-:Y:S01]  /*c9d0*/  F2FP.F16.F32.PACK_AB R20, R42, R39 ;  /* 0x000000272a14723e */ /* 0x001fe200000000ff */
[----:B------:R-:W-:Y:S01]  /*c9e0*/  FADD.FTZ R39, R38, R39 ;  /* 0x0000002726277221 */ /* 0x000fe20000010000 */
[----:B------:R-:W-:-:S02]  /*c9f0*/  F2FP.F16.F32.PACK_AB R21, R44, R41 ;  /* 0x000000292c15723e */ /* 0x000fc400000000ff */
[----:B------:R-:W-:Y:S01]  /*ca00*/  PRMT R26, R20, 0x7610, R26 ;  /* 0x00007610141a7816 */ /* 0x000fe2000000001a */
[----:B------:R-:W-:Y:S01]  /*ca10*/  FADD.FTZ R42, R39, R42 ;  /* 0x0000002a272a7221 */ /* 0x000fe20000010000 */
[C---:B------:R-:W-:Y:S02]  /*ca20*/  PRMT R27, R21.reuse, 0x7610, R27 ;  /* 0x00007610151b7816 */ /* 0x040fe4000000001b */
[----:B------:R-:W-:Y:S01]  /*ca30*/  PRMT R28, R21, 0x7632, R28 ;  /* 0x00007632151c7816 */ /* 0x000fe2000000001c */
[----:B------:R-:W-:Y:S01]  /*ca40*/  FADD.FTZ R41, R42, R41 ;  /* 0x000000292a297221 */ /* 0x000fe20000010000 */
[----:B------:R-:W-:-:S03]  /*ca50*/  F2FP.F16.F32.PACK_AB R21, R52, R49 ;  /* 0x000000313415723e */ /* 0x000fc600000000ff */
[----:B------:R-:W-:Y:S01]  /*ca60*/  FADD.FTZ R44, R41, R44 ;  /* 0x0000002c292c7221 */ /* 0x000fe20000010000 */
[----:B------:R-:W-:Y:S01]  /*ca70*/  PRMT R30, R21, 0x7632, R30 ;  /* 0x00007632151e7816 */ /* 0x000fe2000000001e */
[----:B------:R-:W-:Y:S02]  /*ca80*/  STS.U16 [R106], R33 ;  /* 0x000000216a007388 */ /* 0x000fe40000000400 */
[----:B------:R-:W-:Y:S02]  /*ca90*/  FADD.FTZ R43, R44, R43 ;  /* 0x0000002b2c2b7221 */ /* 0x000fe40000010000 */
[----:B------:R0:W-:Y:S02]  /*caa0*/  STS.U16 [R55+0x2], R23 ;  /* 0x0000021737007388 */ /* 0x0001e40000000400 */
[----:B------:R-:W-:Y:S02]  /*cab0*/  FADD.FTZ R46, R43, R46 ;  /* 0x0000002e2b2e7221 */ /* 0x000fe40000010000 */
[----:B------:R-:W-:Y:S04]  /*cac0*/  STS.U16 [R57+0x4], R35 ;  /* 0x0000042339007388 */ /* 0x000fe80000000400 */
[----:B------:R1:W-:Y:S01]  /*cad0*/  STS.U16 [R59+0x6], R24 ;  /* 0x000006183b007388 */ /* 0x0003e20000000400 */
[----:B0-----:R-:W-:-:S03]  /*cae0*/  PRMT R23, R20, 0x7632, R23 ;  /* 0x0000763214177816 */ /* 0x001fc60000000017 */
[----:B------:R-:W-:Y:S01]  /*caf0*/  STS.U16 [R61+0x8], R37 ;  /* 0x000008253d007388 */ /* 0x000fe20000000400 */
[----:B------:R-:W-:Y:S01]  /*cb00*/  F2FP.F16.F32.PACK_AB R20, R48, R47 ;  /* 0x0000002f3014723e */ /* 0x000fe200000000ff */
[----:B------:R-:W-:Y:S02]  /*cb10*/  FADD.FTZ R47, R46, R47 ;  /* 0x0000002f2e2f7221 */ /* 0x000fe40000010000 */
[----:B------:R-:W-:Y:S01]  /*cb20*/  STS.U16 [R63+0xa], R25 ;  /* 0x00000a193f007388 */ /* 0x000fe20000000400 */
[----:B------:R-:W-:Y:S01]  /*cb30*/  PRMT R29, R20, 0x7632, R29 ;  /* 0x00007632141d7816 */ /* 0x000fe2000000001d */
[----:B------:R-:W-:Y:S01]  /*cb40*/  FADD.FTZ R48, R47, R48 ;  /* 0x000000302f307221 */ /* 0x000fe20000010000 */
[----:B-1----:R-:W-:Y:S01]  /*cb50*/  PRMT R24, R22, 0x7632, R24 ;  /* 0x0000763216187816 */ /* 0x002fe20000000018 */
[----:B------:R0:W-:Y:S02]  /*cb60*/  STS.U16 [R65+0xc], R26 ;  /* 0x00000c1a41007388 */ /* 0x0001e40000000400 */
[----:B------:R-:W-:-:S02]  /*cb70*/  FADD.FTZ R49, R48, R49 ;  /* 0x0000003130317221 */ /* 0x000fc40000010000 */
[----:B------:R-:W-:Y:S02]  /*cb80*/  STS.U16 [R67+0xe], R23 ;  /* 0x00000e1743007388 */ /* 0x000fe40000000400 */
[----:B------:R-:W-:Y:S02]  /*cb90*/  FADD.FTZ R128, R49, R52 ;  /* 0x0000003431807221 */ /* 0x000fe40000010000 */
[----:B------:R-:W-:Y:S01]  /*cba0*/  STS.U16 [R51+0x10], R27 ;  /* 0x0000101b33007388 */ /* 0x000fe20000000400 */
[----:B0-----:R-:W-:-:S03]  /*cbb0*/  PRMT R26, R21, 0x7610, R26 ;  /* 0x00007610151a7816 */ /* 0x001fc6000000001a */
[----:B------:R-:W-:Y:S04]  /*cbc0*/  STS.U16 [R69+0x12], R28 ;  /* 0x0000121c45007388 */ /* 0x000fe80000000400 */
[----:B------:R-:W-:Y:S04]  /*cbd0*/  STS.U16 [R71+0x14], R22 ;  /* 0x0000141647007388 */ /* 0x000fe80000000400 */
[----:B------:R-:W-:Y:S04]  /*cbe0*/  STS.U16 [R73+0x16], R24 ;  /* 0x0000161849007388 */ /* 0x000fe80000000400 */
[----:B------:R0:W-:Y:S04]  /*cbf0*/  STS.U16 [R75+0x18], R20 ;  /* 0x000018144b007388 */ /* 0x0001e80000000400 */
[----:B------:R-:W-:Y:S04]  /*cc00*/  STS.U16 [R77+0x1a], R29 ;  /* 0x00001a1d4d007388 */ /* 0x000fe80000000400 */
[----:B------:R-:W-:Y:S01]  /*cc10*/  STS.U16 [R79+0x1c], R26 ;  /* 0x00001c1a4f007388 */ /* 0x000fe20000000400 */
[----:B0-----:R-:W-:-:S03]  /*cc20*/  IADD3 R20, P1, R16, -0x7e0, RZ ;  /* 0xfffff82010147810 */ /* 0x001fc60007f3e0ff */
[----:B------:R-:W-:Y:S01]  /*cc30*/  STS.U16 [R81+0x1e], R30 ;  /* 0x00001e1e51007388 */ /* 0x000fe20000000400 */
[----:B------:R-:W-:-:S03]  /*cc40*/  NOP ;  /* 0x0000000000007918 */ /* 0x000fc60000000000 */
[----:B------:R-:W-:Y:S01]  /*cc50*/  LDS.U16 R21, [R124] ;  /* 0x000000007c157984 */ /* 0x000fe20000000400 */
[----:B------:R-:W-:-:S03]  /*cc60*/  IADD3.X R131, R131, -0x1, RZ, P1, !PT ;  /* 0xffffffff83837810 */ /* 0x000fc60000ffe4ff */
        /* <DEDUP_REMOVED lines=21> */
[----:B------:R-:W-:Y:S01]  /*cdc0*/  ULDC.64 UR34, c[0x0][0x3b0] ;  /* 0x0000ec0000227ab9 */ /* 0x000fe20000000a00 */
[----:B------:R-:W-:Y:S01]  /*cdd0*/  MOV R16, R18 ;  /* 0x0000001200107202 */ /* 0x000fe20000000f00 */
[----:B------:R-:W-:Y:S01]  /*cde0*/  UIMAD UR29, UR9, UR34, URZ ;  /* 0x00000022091d72a4 */ /* 0x000fe2000f8e023f */
[----:B------:R-:W-:Y:S02]  /*cdf0*/  MOV R17, R19 ;  /* 0x0000001300117202 */ /* 0x000fe40000000f00 */
[----:B------:R-:W-:Y:S01]  /*ce00*/  MOV R19, UR34 ;  /* 0x0000002200137c02 */ /* 0x000fe20008000f00 */
[----:B------:R-:W-:Y:S01]  /*ce10*/  UIMAD UR29, UR8, UR35, UR29 ;  /* 0x00000023081d72a4 */ /* 0x000fe2000f8e021d */
[----:B------:R-:W-:Y:S02]  /*ce20*/  IMAD.WIDE.U32 R16, R39, UR10, R16 ;  /* 0x0000000a27107c25 */ /* 0x000fe4000f8e0010 */
[----:B------:R-:W-:-:S03]  /*ce30*/  ULDC.64 UR34, c[0x0][0x3f0] ;  /* 0x0000fc0000227ab9 */ /* 0x000fc60000000a00 */
[----:B------:R-:W-:-:S03]  /*ce40*/  IADD3 R17, R17, UR7, RZ ;  /* 0x0000000711117c10 */ /* 0x000fc6000fffe0ff */
[----:B------:R-:W-:-:S05]  /*ce50*/  IMAD.WIDE.U32 R16, R19, UR8, R16 ;  /* 0x0000000813107c25 */ /* 0x000fca000f8e0010 */
[----:B------:R-:W-:Y:S02]  /*ce60*/  IADD3 R17, R17, UR29, RZ ;  /* 0x0000001d11117c10 */ /* 0x000fe4000fffe0ff */
[----:B------:R-:W-:-:S04]  /*ce70*/  LEA R18, P0, R16, UR34, 0x1 ;  /* 0x0000002210127c11 */ /* 0x000fc8000f8008ff */
[----:B------:R-:W-:-:S05]  /*ce80*/  LEA.HI.X R19, R16, UR35, R17, 0x1, P0 ;  /* 0x0000002310137c11 */ /* 0x000fca00080f0c11 */
[----:B------:R0:W-:Y:S04]  /*ce90*/  STG.E.U16 desc[UR18][R18.64], R21 ;  /* 0x0000001512007986 */ /* 0x0001e8000c101512 */
.L_x_337:
[----:B------:R-:W-:Y:S05]  /*cea0*/  BSYNC B0 ;  /* 0x0000000000007941 */ /* 0x000fea0003800000 */
.L_x_336:
[----:B------:R-:W-:Y:S01]  /*ceb0*/  ULDC.64 UR34, c[0x0][0x3b0] ;  /* 0x0000ec0000227ab9 */ /* 0x000fe20000000a00 */
[----:B------:R-:W-:Y:S01]  /*cec0*/  UMOV UR27, UR28 ;  /* 0x0000001c001b7c82 */ /* 0x000fe20008000000 */
[----:B------:R-:W-:Y:S01]  /*ced0*/  ULDC.64 UR28, c[0x0][0x3f0] ;  /* 0x0000fc00001c7ab9 */ /* 0x000fe20000000a00 */
[----:B------:R-:W-:Y:S01]  /*cee0*/  UIMAD.WIDE.U32 UR26, UR8, UR34, UR26 ;  /* 0x00000022081a72a5 */ /* 0x000fe2000f8e001a */
[----:B------:R-:W-:Y:S01]  /*cef0*/  LEA R16, P0, R20, UR28, 0x1 ;  /* 0x0000001c14107c11 */ /* 0x000fe2000f8008ff */
[----:B------:R-:W-:Y:S01]  /*cf00*/  UIMAD UR34, UR9, UR34, URZ ;  /* 0x00000022092272a4 */ /* 0x000fe2000f8e023f */
[-C--:B------:R-:W-:Y:S01]  /*cf10*/  ISETP.GE.AND P3, PT, R15, R37.reuse, PT ;  /* 0x000000250f00720c */ /* 0x080fe20003f66270 */
[----:B------:R-:W-:Y:S01]  /*cf20*/  UIADD3 UR7, UP0, UR31, UR26, URZ ;  /* 0x0000001a1f077290 */ /* 0x000fe2000ff1e03f */
[-C--:B------:R-:W-:Y:S01]  /*cf30*/  ISETP.GE.AND P4, PT, R14, R37.reuse, PT ;  /* 0x000000250e00720c */ /* 0x080fe20003f86270 */
[----:B------:R-:W-:Y:S01]  /*cf40*/  UIMAD UR26, UR8, UR35, UR34 ;  /* 0x00000023081a72a4 */ /* 0x000fe2000f8e0222 */
[----:B------:R-:W-:Y:S01]  /*cf50*/  LEA.HI.X R15, R20, UR29, R131, 0x1, P0 ;  /* 0x0000001d140f7c11 */ /* 0x000fe200080f0c83 */
[----:B------:R-:W-:Y:S01]  /*cf60*/  UIADD3 UR14, UP1, UR14, -0x1000, URZ ;  /* 0xfffff0000e0e7890 */ /* 0x000fe2000ff3e03f */
[-C--:B------:R-:W-:Y:S01]  /*cf70*/  ISETP.GE.AND P5, PT, R0, R37.reuse, PT ;  /* 0x000000250000720c */ /* 0x080fe20003fa6270 */
[----:B------:R-:W-:Y:S01]  /*cf80*/  UIADD3.X UR26, UR32, UR26, UR27, UP0, !UPT ;  /* 0x0000001a201a7290 */ /* 0x000fe200087fe41b */
[----:B------:R-:W-:Y:S01]  /*cf90*/  MOV R17, UR7 ;  /* 0x0000000700117c02 */ /* 0x000fe20008000f00 */
[----:B------:R-:W-:Y:S01]  /*cfa0*/  UISETP.GT.AND UP0, UPT, UR48, 0x1, UPT ;  /* 0x000000013000788c */ /* 0x000fe2000bf04270 */
[-C--:B------:R-:W-:Y:S01]  /*cfb0*/  ISETP.GE.AND P6, PT, R2, R37.reuse, PT ;  /* 0x000000250200720c */ /* 0x080fe20003fc6270 */
[----:B------:R-:W-:Y:S01]  /*cfc0*/  UIADD3 UR12, UP2, UR12, -0x1000, URZ ;  /* 0xfffff0000c0c7890 */ /* 0x000fe2000ff5e03f */
[C---:B------:R-:W-:Y:S01]  /*cfd0*/  LEA R14, P0, R17.reuse, R16, 0x1 ;  /* 0x00000010110e7211 */ /* 0x040fe200078008ff */
[----:B------:R-:W-:Y:S01]  /*cfe0*/  UIADD3 UR16, UP3, UR16, -0x1000, URZ ;  /* 0xfffff00010107890 */ /* 0x000fe2000ff7e03f */
[----:B------:R-:W-:Y:S01]  /*cff0*/  MOV R16, UR26 ;  /* 0x0000001a00107c02 */ /* 0x000fe20008000f00 */
[----:B------:R-:W-:Y:S01]  /*d000*/  UIADD3 UR6, UR6, 0x1, URZ ;  /* 0x0000000106067890 */ /* 0x000fe2000fffe03f */
[----:B------:R-:W-:Y:S01]  /*d010*/  ISETP.GE.AND P1, PT, R4, R37, PT ;  /* 0x000000250400720c */ /* 0x000fe20003f26270 */
        /* <DEDUP_REMOVED lines=30> */
[----:B-1----:R-:W-:Y:S05]  /*d200*/  @P0 BRA `(.L_x_338) ;  /* 0xffffff3400540947 */ /* 0x002fea000383ffff */
.L_x_269:
[----:B------:R-:W-:Y:S02]  /*d210*/  ULDC.64 UR4, c[0x0][0x3d8] ;  /* 0x0000f60000047ab9 */ /* 0x000fe40000000a00 */
[----:B------:R-:W-:-:S04]  /*d220*/  ISETP.NE.U32.AND P0, PT, RZ, UR4, PT ;  /* 0x00000004ff007c0c */ /* 0x000fc8000bf05070 */
[----:B------:R-:W-:-:S13]  /*d230*/  ISETP.NE.AND.EX P0, PT, RZ, UR5, PT, P0 ;  /* 0x00000005ff007c0c */ /* 0x000fda000bf05300 */
[----:B------:R-:W-:Y:S05]  /*d240*/  @!P0 BRA `(.L_x_339) ;  /* 0x0000000000948947 */ /* 0x000fea0003800000 */
[----:B------:R-:W1:Y:S01]  /*d250*/  SHFL.DOWN P0, R3, R130, 0x1, 0x1f ;  /* 0x08201f0082037f89 */ /* 0x000e620000000000 */
[----:B------:R-:W-:Y:S01]  /*d260*/  BSSY B0, `(.L_x_339) ;  /* 0x0000023000007945 */ /* 0x000fe20003800000 */
[----:B------:R-:W2:Y:S01]  /*d270*/  S2R R4, SR_LANEID ;  /* 0x0000000000047919 */ /* 0x000ea20000000000 */
[----:B-1----:R-:W-:-:S05]  /*d280*/  @P0 FADD R3, R3, R130 ;  /* 0x0000008203030221 */ /* 0x002fca0000000000 */
[----:B------:R-:W1:Y:S01]  /*d290*/  SHFL.DOWN P0, R0, R3, 0x2, 0x1f ;  /* 0x08401f0003007f89 */ /* 0x000e620000000000 */
[----:B--2---:R-:W-:Y:S02]  /*d2a0*/  ISETP.NE.AND P1, PT, R4, RZ, PT ;  /* 0x000000ff0400720c */ /* 0x004fe40003f25270 */
[----:B------:R-:W2:Y:S11]  /*d2b0*/  S2R R4, SR_TID.X ;  /* 0x0000000000047919 */ /* 0x000eb60000002100 */
[----:B------:R-:W3:Y:S01]  /*d2c0*/  @!P1 S2R R9, SR_CgaCtaId ;  /* 0x0000000000099919 */ /* 0x000ee20000008800 */
[----:B------:R-:W-:Y:S01]  /*d2d0*/  @!P1 MOV R6, 0x400 ;  /* 0x0000040000069802 */ /* 0x000fe20000000f00 */
[----:B-1----:R-:W-:-:S05]  /*d2e0*/  @P0 FADD R0, R3, R0 ;  /* 0x0000000003000221 */ /* 0x002fca0000000000 */
[----:B------:R-:W1:Y:S01]  /*d2f0*/  SHFL.DOWN P0, R5, R0, 0x4, 0x1f ;  /* 0x08801f0000057f89 */ /* 0x000e620000000000 */
[----:B--2---:R-:W-:-:S04]  /*d300*/  @!P1 SHF.R.S32.HI R3, RZ, 0x1f, R4 ;  /* 0x0000001fff039819 */ /* 0x004fc80000011404 */
[----:B------:R-:W-:Y:S02]  /*d310*/  @!P1 LEA.HI R3, R3, R4, RZ, 0x5 ;  /* 0x0000000403039211 */ /* 0x000fe400078f28ff */
[----:B---3--:R-:W-:Y:S01]  /*d320*/  @!P1 LEA R9, R9, R6, 0x18 ;  /* 0x0000000609099211 */ /* 0x008fe200078ec0ff */
[----:B-1----:R-:W-:Y:S01]  /*d330*/  @P0 FADD R5, R0, R5 ;  /* 0x0000000500050221 */ /* 0x002fe20000000000 */
[----:B------:R-:W-:-:S04]  /*d340*/  @!P1 SHF.R.S32.HI R0, RZ, 0x5, R3 ;  /* 0x00000005ff009819 */ /* 0x000fc80000011403 */
[----:B------:R-:W1:Y:S01]  /*d350*/  SHFL.DOWN P0, R2, R5, 0x8, 0x1f ;  /* 0x09001f0005027f89 */ /* 0x000e620000000000 */
[----:B------:R-:W-:Y:S01]  /*d360*/  @!P1 LEA R0, R0, R9, 0x2 ;  /* 0x0000000900009211 */ /* 0x000fe200078e10ff */
[----:B-1----:R-:W-:-:S05]  /*d370*/  @P0 FADD R2, R5, R2 ;  /* 0x0000000205020221 */ /* 0x002fca0000000000 */
[----:B------:R-:W1:Y:S02]  /*d380*/  SHFL.DOWN P0, R7, R2, 0x10, 0x1f ;  /* 0x0a001f0002077f89 */ /* 0x000e640000000000 */
[----:B-1----:R-:W-:Y:S01]  /*d390*/  @P0 FADD R7, R2, R7 ;  /* 0x0000000702070221 */ /* 0x002fe20000000000 */
[----:B------:R-:W-:-:S04]  /*d3a0*/  ISETP.NE.AND P0, PT, R4, RZ, PT ;  /* 0x000000ff0400720c */ /* 0x000fc80003f05270 */
[----:B------:R1:W-:Y:S01]  /*d3b0*/  @!P1 STS [R0+0x1094], R7 ;  /* 0x0010940700009388 */ /* 0x0003e20000000800 */
[----:B------:R-:W-:Y:S08]  /*d3c0*/  BAR.SYNC.DEFER_BLOCKING 0x0 ;  /* 0x0000000000007b1d */ /* 0x000ff00000010000 */
[----:B------:R-:W-:Y:S05]  /*d3d0*/  @P0 BRA `(.L_x_340) ;  /* 0x00000000002c0947 */ /* 0x000fea0003800000 */
[----:B------:R-:W2:Y:S01]  /*d3e0*/  @!P0 S2R R3, SR_CgaCtaId ;  /* 0x0000000000038919 */ /* 0x000ea20000008800 */
[----:B-1----:R-:W-:-:S04]  /*d3f0*/  @!P0 MOV R0, 0x400 ;  /* 0x0000040000008802 */ /* 0x002fc80000000f00 */
[----:B--2---:R-:W-:-:S05]  /*d400*/  @!P0 LEA R4, R3, R0, 0x18 ;  /* 0x0000000003048211 */ /* 0x004fca00078ec0ff */
[----:B------:R-:W1:Y:S04]  /*d410*/  @!P0 LDS.64 R2, [R4+0x1098] ;  /* 0x0010980004028984 */ /* 0x000e680000000a00 */
[----:B------:R-:W2:Y:S01]  /*d420*/  @!P0 LDS R5, [R4+0x10a0] ;  /* 0x0010a00004058984 */ /* 0x000ea20000000800 */
[----:B-1----:R-:W-:-:S04]  /*d430*/  @!P0 FADD.FTZ R2, R7, R2 ;  /* 0x0000000207028221 */ /* 0x002fc80000010000 */
[----:B------:R-:W-:Y:S01]  /*d440*/  @!P0 FADD.FTZ R0, R3, R2 ;  /* 0x0000000203008221 */ /* 0x000fe20000010000 */
[----:B------:R-:W-:Y:S02]  /*d450*/  MOV R2, UR22 ;  /* 0x0000001600027c02 */ /* 0x000fe40008000f00 */
[----:B------:R-:W-:Y:S01]  /*d460*/  MOV R3, UR23 ;  /* 0x0000001700037c02 */ /* 0x000fe20008000f00 */
[----:B--2---:R-:W-:-:S05]  /*d470*/  @!P0 FADD.FTZ R7, R0, R5 ;  /* 0x0000000500078221 */ /* 0x004fca0000010000 */
[----:B------:R2:W-:Y:S02]  /*d480*/  REDG.E.ADD.F32.FTZ.RN.STRONG.GPU desc[UR18][R2.64], R7 ;  /* 0x00000007020079a6 */ /* 0x0005e4000c10f392 */
.L_x_340:
[----:B------:R-:W-:Y:S05]  /*d490*/  BSYNC B0 ;  /* 0x0000000000007941 */ /* 0x000fea0003800000 */
.L_x_339:
[----:B------:R-:W-:Y:S01]  /*d4a0*/  ULDC.64 UR4, c[0x0][0x3f8] ;  /* 0x0000fe0000047ab9 */ /* 0x000fe20000000a00 */
[----:B------:R-:W-:Y:S01]  /*d4b0*/  BSSY B0, `(.L_x_341) ;  /* 0x000002b000007945 */ /* 0x000fe20003800000 */
[----:B------:R-:W-:-:S04]  /*d4c0*/  ISETP.NE.U32.AND P0, PT, RZ, UR4, PT ;  /* 0x00000004ff007c0c */ /* 0x000fc8000bf05070 */
[----:B------:R-:W-:-:S13]  /*d4d0*/  ISETP.NE.AND.EX P0, PT, RZ, UR5, PT, P0 ;  /* 0x00000005ff007c0c */ /* 0x000fda000bf05300 */
[----:B------:R-:W-:Y:S05]  /*d4e0*/  @!P0 BRA `(.L_x_342) ;  /* 0x0000000000988947 */ /* 0x000fea0003800000 */
[----:B------:R-:W-:Y:S06]  /*d4f0*/  BAR.SYNC.DEFER_BLOCKING 0x0 ;  /* 0x0000000000007b1d */ /* 0x000fec0000010000 */
[----:B--2---:R-:W2:Y:S01]  /*d500*/  SHFL.DOWN P0, R3, R128, 0x1, 0x1f ;  /* 0x08201f0080037f89 */ /* 0x004ea20000000000 */
[----:B------:R-:W3:Y:S01]  /*d510*/  S2R R4, SR_LANEID ;  /* 0x0000000000047919 */ /* 0x000ee20000000000 */
[----:B------:R-:W4:Y:S01]  /*d520*/  S2R R13, SR_TID.X ;  /* 0x00000000000d7919 */ /* 0x000f220000002100 */
[----:B--2---:R-:W-:-:S05]  /*d530*/  @P0 FADD R3, R3, R128 ;  /* 0x0000008003030221 */ /* 0x004fca0000000000 */
[----:B-1----:R-:W1:Y:S01]  /*d540*/  SHFL.DOWN P0, R0, R3, 0x2, 0x1f ;  /* 0x08401f0003007f89 */ /* 0x002e620000000000 */
[----:B---3--:R-:W-:-:S13]  /*d550*/  ISETP.NE.AND P1, PT, R4, RZ, PT ;  /* 0x000000ff0400720c */ /* 0x008fda0003f25270 */
[----:B------:R-:W2:Y:S01]  /*d560*/  @!P1 S2R R6, SR_CgaCtaId ;  /* 0x0000000000069919 */ /* 0x000ea20000008800 */
[----:B----4-:R-:W-:Y:S01]  /*d570*/  @!P1 SHF.R.S32.HI R4, RZ, 0x1f, R13 ;  /* 0x0000001fff049819 */ /* 0x010fe2000001140d */
[----:B-1----:R-:W-:Y:S01]  /*d580*/  @P0 FADD R0, R3, R0 ;  /* 0x0000000003000221 */ /* 0x002fe20000000000 */
[----:B------:R-:W-:Y:S02]  /*d590*/  @!P1 MOV R3, 0x400 ;  /* 0x0000040000039802 */ /* 0x000fe40000000f00 */
[----:B------:R-:W-:Y:S02]  /*d5a0*/  @!P1 LEA.HI R4, R4, R13, RZ, 0x5 ;  /* 0x0000000d04049211 */ /* 0x000fe400078f28ff */
[----:B------:R-:W1:Y:S02]  /*d5b0*/  SHFL.DOWN P0, R5, R0, 0x4, 0x1f ;  /* 0x08801f0000057f89 */ /* 0x000e640000000000 */
[----:B------:R-:W-:Y:S02]  /*d5c0*/  @!P1 SHF.R.S32.HI R4, RZ, 0x5, R4 ;  /* 0x00000005ff049819 */ /* 0x000fe40000011404 */
[----:B--2---:R-:W-:Y:S01]  /*d5d0*/  @!P1 LEA R3, R6, R3, 0x18 ;  /* 0x0000000306039211 */ /* 0x004fe200078ec0ff */
[----:B-1----:R-:W-:-:S03]  /*d5e0*/  @P0 FADD R5, R0, R5 ;  /* 0x0000000500050221 */ /* 0x002fc60000000000 */
[----:B------:R-:W-:Y:S02]  /*d5f0*/  @!P1 LEA R4, R4, R3, 0x2 ;  /* 0x0000000304049211 */ /* 0x000fe400078e10ff */
[----:B------:R-:W1:Y:S02]  /*d600*/  SHFL.DOWN P0, R2, R5, 0x8, 0x1f ;  /* 0x09001f0005027f89 */ /* 0x000e640000000000 */
[----:B-1----:R-:W-:-:S05]  /*d610*/  @P0 FADD R2, R5, R2 ;  /* 0x0000000205020221 */ /* 0x002fca0000000000 */
[----:B------:R-:W1:Y:S02]  /*d620*/  SHFL.DOWN P0, R7, R2, 0x10, 0x1f ;  /* 0x0a001f0002077f89 */ /* 0x000e640000000000 */
[----:B-1----:R-:W-:Y:S01]  /*d630*/  @P0 FADD R7, R2, R7 ;  /* 0x0000000702070221 */ /* 0x002fe20000000000 */
[----:B------:R-:W-:-:S04]  /*d640*/  ISETP.NE.AND P0, PT, R13, RZ, PT ;  /* 0x000000ff0d00720c */ /* 0x000fc80003f05270 */
[----:B------:R4:W-:Y:S01]  /*d650*/  @!P1 STS [R4+0x1094], R7 ;  /* 0x0010940704009388 */ /* 0x0009e20000000800 */
[----:B------:R-:W-:Y:S08]  /*d660*/  BAR.SYNC.DEFER_BLOCKING 0x0 ;  /* 0x0000000000007b1d */ /* 0x000ff00000010000 */
[----:B------:R-:W-:Y:S05]  /*d670*/  @P0 BRA `(.L_x_343) ;  /* 0x0000000000380947 */ /* 0x000fea0003800000 */
[----:B------:R-:W4:Y:S01]  /*d680*/  @!P0 S2R R3, SR_CgaCtaId ;  /* 0x0000000000038919 */ /* 0x000f220000008800 */
[----:B------:R-:W-:-:S04]  /*d690*/  @!P0 MOV R0, 0x400 ;  /* 0x0000040000008802 */ /* 0x000fc80000000f00 */
[----:B----4-:R-:W-:-:S05]  /*d6a0*/  @!P0 LEA R4, R3, R0, 0x18 ;  /* 0x0000000003048211 */ /* 0x010fca00078ec0ff */
[----:B------:R-:W1:Y:S04]  /*d6b0*/  @!P0 LDS.64 R2, [R4+0x1098] ;  /* 0x0010980004028984 */ /* 0x000e680000000a00 */
[----:B------:R-:W2:Y:S01]  /*d6c0*/  @!P0 LDS R5, [R4+0x10a0] ;  /* 0x0010a00004058984 */ /* 0x000ea20000000800 */
[----:B-1----:R-:W-:-:S04]  /*d6d0*/  @!P0 FADD.FTZ R2, R7, R2 ;  /* 0x0000000207028221 */ /* 0x002fc80000010000 */
[----:B------:R-:W-:Y:S01]  /*d6e0*/  @!P0 FADD.FTZ R0, R3, R2 ;  /* 0x0000000203008221 */ /* 0x000fe20000010000 */
[----:B------:R-:W-:Y:S02]  /*d6f0*/  MOV R2, UR24 ;  /* 0x0000001800027c02 */ /* 0x000fe40008000f00 */
[----:B------:R-:W-:Y:S01]  /*d700*/  MOV R3, UR25 ;  /* 0x0000001900037c02 */ /* 0x000fe20008000f00 */
[----:B--2---:R-:W-:-:S05]  /*d710*/  @!P0 FADD.FTZ R7, R0, R5 ;  /* 0x0000000500078221 */ /* 0x004fca0000010000 */
[----:B------:R1:W-:Y:S01]  /*d720*/  REDG.E.ADD.F32.FTZ.RN.STRONG.GPU desc[UR18][R2.64], R7 ;  /* 0x00000007020079a6 */ /* 0x0003e2000c10f392 */
[----:B------:R-:W-:Y:S01]  /*d730*/  HFMA2.MMA R13, -RZ, RZ, 0, 0 ;  /* 0x00000000ff0d7435 */ /* 0x000fe200000001ff */
[----:B------:R-:W-:Y:S10]  /*d740*/  BRA `(.L_x_343) ;  /* 0x0000000000047947 */ /* 0x000ff40003800000 */
.L_x_342:
[----:B------:R-:W3:Y:S02]  /*d750*/  S2R R13, SR_TID.X ;  /* 0x00000000000d7919 */ /* 0x000ee40000002100 */
.L_x_343:
[----:B------:R-:W-:Y:S05]  /*d760*/  BSYNC B0 ;  /* 0x0000000000007941 */ /* 0x000fea0003800000 */
.L_x_341:
[----:B------:R-:W-:Y:S02]  /*d770*/  ULDC UR21, c[0x0][0x21c] ;  /* 0x0000870000157ab9 */ /* 0x000fe40000000800 */
[----:B---3--:R-:W-:-:S13]  /*d780*/  ISETP.GE.AND P0, PT, R13, UR21, PT ;  /* 0x000000150d007c0c */ /* 0x008fda000bf06270 */
[----:B------:R-:W-:Y:S05]  /*d790*/  @P0 EXIT ;  /* 0x000000000000094d */ /* 0x000fea0003800000 */
[----:B------:R-:W3:Y:S01]  /*d7a0*/  S2UR UR20, SR_CgaCtaId ;  /* 0x00000000001479c3 */ /* 0x000ee20000008800 */
        /* <DEDUP_REMOVED lines=24> */
[----:B---3--:R-:W-:Y:S01]  /*d930*/  ULEA UR20, UR20, UR8, 0x18 ;  /* 0x0000000814147291 */ /* 0x008fe2000f8ec03f */
        /* <DEDUP_REMOVED lines=14> */
.L_x_345:
[----:B-1----:R-:W-:Y:S02]  /*da20*/  LEA R0, R13, UR20, 0x3 ;  /* 0x000000140d007c11 */ /* 0x002fe4000f8e18ff */
[----:B------:R-:W-:Y:S02]  /*da30*/  SHF.R.S32.HI R12, RZ, 0x1f, R13 ;  /* 0x0000001fff0c7819 */ /* 0x000fe4000001140d */
[----:B--23--:R-:W-:Y:S01]  /*da40*/  MOV R2, UR4 ;  /* 0x0000000400027c02 */ /* 0x00cfe20008000f00 */
[----:B------:R-:W1:Y:S01]  /*da50*/  LDS.64 R14, [R0+0x4910] ;  /* 0x00491000000e7984 */ /* 0x000e620000000a00 */
[----:B------:R-:W-:Y:S02]  /*da60*/  MOV R8, UR24 ;  /* 0x0000001800087c02 */ /* 0x000fe40008000f00 */
[----:B------:R-:W-:Y:S01]  /*da70*/  MOV R5, UR12 ;  /* 0x0000000c00057c02 */ /* 0x000fe20008000f00 */
[----:B------:R-:W2:Y:S01]  /*da80*/  LDS.64 R16, [R0+0x5110] ;  /* 0x0051100000107984 */ /* 0x000ea20000000a00 */
[----:B----4-:R-:W-:Y:S01]  /*da90*/  MOV R4, R2 ;  /* 0x0000000200047202 */ /* 0x010fe20000000f00 */
        /* <DEDUP_REMOVED lines=16> */
[----:B-1----:R-:W-:Y:S04]  /*dba0*/  REDG.E.ADD.F32.FTZ.RN.STRONG.GPU desc[UR18][R2.64], R14 ;  /* 0x0000000e020079a6 */ /* 0x002fe8000c10f392 */
[----:B------:R1:W-:Y:S04]  /*dbb0*/  REDG.E.ADD.F32.FTZ.RN.STRONG.GPU desc[UR18][R2.64+0x4], R15 ;  /* 0x0000040f020079a6 */ /* 0x0003e8000c10f392 */
[----:B0-----:R0:W2:Y:S01]  /*dbc0*/  LDG.E.64 R18, desc[UR18][R8.64] ;  /* 0x0000001208127981 */ /* 0x0010a2000c1e1b00 */
[----:B------:R-:W-:Y:S01]  /*dbd0*/  MOV R6, UR6 ;  /* 0x0000000600067c02 */ /* 0x000fe20008000f00 */
[C---:B------:R-:W-:Y:S01]  /*dbe0*/  IMAD R20, R12.reuse, UR36, RZ ;  /* 0x000000240c147c24 */ /* 0x040fe2000f8e02ff */
[----:B------:R-:W-:Y:S01]  /*dbf0*/  MOV R10, UR10 ;  /* 0x0000000a000a7c02 */ /* 0x000fe20008000f00 */
[----:B------:R-:W-:Y:S01]  /*dc00*/  IMAD R22, R12, UR44, RZ ;  /* 0x0000002c0c167c24 */ /* 0x000fe2000f8e02ff */
[----:B------:R-:W-:-:S02]  /*dc10*/  MOV R5, UR8 ;  /* 0x0000000800057c02 */ /* 0x000fc40008000f00 */
[----:B------:R-:W-:Y:S01]  /*dc20*/  MOV R4, R6 ;  /* 0x0000000600047202 */ /* 0x000fe20000000f00 */
[C---:B-1----:R-:W-:Y:S01]  /*dc30*/  IMAD R3, R13.reuse, UR37, R20 ;  /* 0x000000250d037c24 */ /* 0x042fe2000f8e0214 */
[----:B------:R-:W-:Y:S01]  /*dc40*/  MOV R7, UR7 ;  /* 0x0000000700077c02 */ /* 0x000fe20008000f00 */
[C---:B0-----:R-:W-:Y:S01]  /*dc50*/  IMAD R9, R13.reuse, UR45, R22 ;  /* 0x0000002d0d097c24 */ /* 0x041fe2000f8e0216 */
        /* <DEDUP_REMOVED lines=11> */
[-C--:B--2---:R-:W-:Y:S01]  /*dd10*/  FMUL.FTZ R5, R17, R19.reuse ;  /* 0x0000001311057220 */ /* 0x084fe20000410000 */
[----:B------:R-:W-:-:S03]  /*dd20*/  FMUL.FTZ R0, R16, R19 ;  /* 0x0000001310007220 */ /* 0x000fc60000410000 */
[-C--:B------:R-:W-:Y:S01]  /*dd30*/  FFMA.FTZ R11, R16, R18.reuse, R5 ;  /* 0x00000012100b7223 */ /* 0x080fe20000010005 */
[----:B------:R-:W-:-:S04]  /*dd40*/  FFMA.FTZ R15, R17, R18, -R0 ;  /* 0x00000012110f7223 */ /* 0x000fc80000010800 */
[----:B------:R3:W-:Y:S04]  /*dd50*/  REDG.E.ADD.F32.FTZ.RN.STRONG.GPU desc[UR18][R2.64], R11 ;  /* 0x0000000b020079a6 */ /* 0x0007e8000c10f392 */
[----:B------:R3:W-:Y:S04]  /*dd60*/  REDG.E.ADD.F32.FTZ.RN.STRONG.GPU desc[UR18][R2.64+0x4], R15 ;  /* 0x0000040f020079a6 */ /* 0x0007e8000c10f392 */
[----:B------:R-:W2:Y:S01]  /*dd70*/  LDG.E.64 R8, desc[UR18][R8.64] ;  /* 0x0000001208087981 */ /* 0x000ea2000c1e1b00 */
        /* <DEDUP_REMOVED lines=12> */
[-C--:B--2---:R-:W-:Y:S01]  /*de40*/  FMUL.FTZ R7, R17, R9.reuse ;  /* 0x0000000911077220 */ /* 0x084fe20000410000 */
[----:B------:R-:W-:-:S03]  /*de50*/  FMUL.FTZ R0, R16, R9 ;  /* 0x0000000910007220 */ /* 0x000fc60000410000 */
[-C--:B------:R-:W-:Y:S01]  /*de60*/  FFMA.FTZ R7, R16, R8.reuse, R7 ;  /* 0x0000000810077223 */ /* 0x080fe20000010007 */
[----:B------:R-:W-:-:S04]  /*de70*/  FFMA.FTZ R17, R17, R8, -R0 ;  /* 0x0000000811117223 */ /* 0x000fc80000010800 */
[----:B------:R3:W-:Y:S04]  /*de80*/  REDG.E.ADD.F32.FTZ.RN.STRONG.GPU desc[UR18][R4.64], R7 ;  /* 0x00000007040079a6 */ /* 0x0007e8000c10f392 */
[----:B------:R3:W-:Y:S01]  /*de90*/  REDG.E.ADD.F32.FTZ.RN.STRONG.GPU desc[UR18][R4.64+0x4], R17 ;  /* 0x00000411040079a6 */ /* 0x0007e2000c10f392 */
[----:B------:R-:W-:Y:S05]  /*dea0*/  @!P0 BRA `(.L_x_345) ;  /* 0xfffffff800dc8947 */ /* 0x000fea000383ffff */
[----:B------:R-:W-:Y:S05]  /*deb0*/  BSYNC B0 ;  /* 0x0000000000007941 */ /* 0x000fea0003800000 */
.L_x_344:
[----:B------:R-:W-:Y:S05]  /*dec0*/  EXIT ;  /* 0x000000000000794d */ /* 0x000fea0003800000 */
.L_x_306:
[----:B------:R-:W-:Y:S01]  /*ded0*/  HFMA2.MMA R213, -RZ, RZ, 0, 5.9604644775390625e-08 ;  /* 0x00000001ffd57435 */ /* 0x000fe200000001ff */
[----:B------:R-:W-:Y:S02]  /*dee0*/  MOV R211, R77 ;  /* 0x0000004d00d37202 */ /* 0x000fe40000000f00 */
[----:B------:R-:W-:Y:S02]  /*def0*/  MOV R222, RZ ;  /* 0x000000ff00de7202 */ /* 0x000fe40000000f00 */
[----:B------:R-:W-:-:S07]  /*df00*/  MOV R224, 0xffffffff ;  /* 0xffffffff00e07802 */ /* 0x000fce0000000f00 */
[----:B------:R-:W-:Y:S05]  /*df10*/  WARPSYNC.COLLECTIVE R224, `(.L_x_346) ;  /* 0x00000000e0087348 */ /* 0x000fea0003c00000 */
[----:B------:R0:W1:Y:S02]  /*df20*/  SHFL.UP P0, R205, R211, R213, R222 ;  /* 0x040000d5d3cd7389 */ /* 0x00006400000000de */
[----:B01----:R-:W-:Y:S01]  /*df30*/  ENDCOLLECTIVE ;  /* 0x000000000000791b */ /* 0x003fe20003800000 */
.L_x_346:
[----:B------:R-:W-:Y:S02]  /*df40*/  MOV R211, R202 ;  /* 0x000000ca00d37202 */ /* 0x000fe40000000f00 */
[----:B------:R-:W-:-:S07]  /*df50*/  MOV R76, R205 ;  /* 0x000000cd004c7202 */ /* 0x000fce0000000f00 */
[----:B------:R-:W-:Y:S05]  /*df60*/  WARPSYNC.COLLECTIVE R224, `(.L_x_347) ;  /* 0x00000000e0087348 */ /* 0x000fea0003c00000 */
[----:B------:R0:W1:Y:S02]  /*df70*/  SHFL.UP P0, R205, R211, R213, R222 ;  /* 0x040000d5d3cd7389 */ /* 0x00006400000000de */
[----:B01----:R-:W-:Y:S01]  /*df80*/  ENDCOLLECTIVE ;  /* 0x000000000000791b */ /* 0x003fe20003800000 */
.L_x_347:
[----:B------:R-:W-:Y:S02]  /*df90*/  MOV R211, R78 ;  /* 0x0000004e00d37202 */ /* 0x000fe40000000f00 */
[----:B------:R-:W-:-:S07]  /*dfa0*/  MOV R203, R205 ;  /* 0x000000cd00cb7202 */ /* 0x000fce0000000f00 */
[----:B------:R-:W-:Y:S05]  /*dfb0*/  WARPSYNC.COLLECTIVE R224, `(.L_x_348) ;  /* 0x00000000e0087348 */ /* 0x000fea0003c00000 */
[----:B------:R0:W1:Y:S02]  /*dfc0*/  SHFL.UP P0, R205, R211, R213, R222 ;  /* 0x040000d5d3cd7389 */ /* 0x00006400000000de */
[----:B01----:R-:W-:Y:S01]  /*dfd0*/  ENDCOLLECTIVE ;  /* 0x000000000000791b */ /* 0x003fe20003800000 */
.L_x_348:
[----:B------:R-:W-:Y:S02]  /*dfe0*/  MOV R211, R79 ;  /* 0x0000004f00d37202 */ /* 0x000fe40000000f00 */
[----:B------:R-:W-:-:S07]  /*dff0*/  MOV R204, R205 ;  /* 0x000000cd00cc7202 */ /* 0x000fce0000000f00 */
[----:B------:R-:W-:Y:S05]  /*e000*/  WARPSYNC.COLLECTIVE R224, `(.L_x_349) ;  /* 0x00000000e0087348 */ /* 0x000fea0003c00000 */
[----:B------:R0:W1:Y:S02]  /*e010*/  SHFL.UP P0, R205, R211, R213, R222 ;  /* 0x040000d5d3cd7389 */ /* 0x00006400000000de */
[----:B01----:R-:W-:Y:S01]  /*e020*/  ENDCOLLECTIVE ;  /* 0x000000000000791b */ /* 0x003fe20003800000 */
.L_x_349:
[----:B------:R-:W-:Y:S01]  /*e030*/  HFMA2.MMA R213, -RZ, RZ, 0, 1.1920928955078125e-07 ;  /* 0x00000002ffd57435 */ /* 0x000fe200000001ff */
[----:B------:R-:W-:Y:S01]  /*e040*/  ISETP.GE.AND P0, PT, R127, 0x1, PT ;  /* 0x000000017f00780c */ /* 0x000fe20003f06270 */
[----:B------:R-:W-:-:S04]  /*e050*/  FMUL.FTZ R206, R202, R205 ;  /* 0x000000cdcace7220 */ /* 0x000fc80000410000 */
[-C--:B------:R-:W-:Y:S01]  /*e060*/  FFMA.FTZ R207, R77, R204.reuse, -R206 ;  /* 0x000000cc4dcf7223 */ /* 0x080fe200000108ce */
[----:B------:R-:W-:-:S04]  /*e070*/  FMUL.FTZ R204, R202, R204 ;  /* 0x000000cccacc7220 */ /* 0x000fc80000410000 */
[----:B------:R-:W-:-:S03]  /*e080*/  FFMA.FTZ R204, R77, R205, R204 ;  /* 0x000000cd4dcc7223 */ /* 0x000fc600000100cc */
[----:B------:R-:W-:Y:S01]  /*e090*/  @P0 FADD.FTZ R78, R78, R207 ;  /* 0x000000cf4e4e0221 */ /* 0x000fe20000010000 */
        /* <DEDUP_REMOVED lines=10> */
.L_x_350:
[----:B------:R-:W-:Y:S02]  /*e140*/  MOV R211, R202 ;  /* 0x000000ca00d37202 */ /* 0x000fe40000000f00 */
[----:B------:R-:W-:-:S07]  /*e150*/  MOV R76, R205 ;  /* 0x000000cd004c7202 */ /* 0x000fce0000000f00 */
[----:B------:R-:W-:Y:S05]  /*e160*/  WARPSYNC.COLLECTIVE R224, `(.L_x_351) ;  /* 0x00000000e0087348 */ /* 0x000fea0003c00000 */
[----:B------:R0:W1:Y:S02]  /*e170*/  SHFL.UP P0, R205, R211, R213, R222 ;  /* 0x040000d5d3cd7389 */ /* 0x00006400000000de */
[----:B01----:R-:W-:Y:S01]  /*e180*/  ENDCOLLECTIVE ;  /* 0x000000000000791b */ /* 0x003fe20003800000 */
.L_x_351:
[----:B------:R-:W-:Y:S02]  /*e190*/  MOV R211, R78 ;  /* 0x0000004e00d37202 */ /* 0x000fe40000000f00 */
[----:B------:R-:W-:-:S07]  /*e1a0*/  MOV R203, R205 ;  /* 0x000000cd00cb7202 */ /* 0x000fce0000000f00 */
[----:B------:R-:W-:Y:S05]  /*e1b0*/  WARPSYNC.COLLECTIVE R224, `(.L_x_352) ;  /* 0x00000000e0087348 */ /* 0x000fea0003c00000 */
[----:B------:R0:W1:Y:S02]  /*e1c0*/  SHFL.UP P0, R205, R211, R213, R222 ;  /* 0x040000d5d3cd7389 */ /* 0x00006400000000de */
[----:B01----:R-:W-:Y:S01]  /*e1d0*/  ENDCOLLECTIVE ;  /* 0x000000000000791b */ /* 0x003fe20003800000 */
.L_x_352:
[----:B------:R-:W-:Y:S02]  /*e1e0*/  MOV R211, R79 ;  /* 0x0000004f00d37202 */ /* 0x000fe40000000f00 */
[----:B------:R-:W-:-:S07]  /*e1f0*/  MOV R204, R205 ;  /* 0x000000cd00cc7202 */ /* 0x000fce0000000f00 */
[----:B------:R-:W-:Y:S05]  /*e200*/  WARPSYNC.COLLECTIVE R224, `(.L_x_353) ;  /* 0x00000000e0087348 */ /* 0x000fea0003c00000 */
[----:B------:R0:W1:Y:S02]  /*e210*/  SHFL.UP P0, R205, R211, R213, R222 ;  /* 0x040000d5d3cd7389 */ /* 0x00006400000000de */
[----:B01----:R-:W-:Y:S01]  /*e220*/  ENDCOLLECTIVE ;  /* 0x000000000000791b */ /* 0x003fe20003800000 */
.L_x_353:
[----:B------:R-:W-:Y:S01]  /*e230*/  HFMA2.MMA R213, -RZ, RZ, 0, 2.384185791015625e-07 ;  /* 0x00000004ffd57435 */ /* 0x000fe200000001ff */
        /* <DEDUP_REMOVED lines=16> */
.L_x_354:
[----:B------:R-:W-:Y:S02]  /*e340*/  MOV R211, R202 ;  /* 0x000000ca00d37202 */ /* 0x000fe40000000f00 */
[----:B------:R-:W-:-:S07]  /*e350*/  MOV R76, R205 ;  /* 0x000000cd004c7202 */ /* 0x000fce0000000f00 */
[----:B------:R-:W-:Y:S05]  /*e360*/  WARPSYNC.COLLECTIVE R224, `(.L_x_355) ;  /* 0x00000000e0087348 */ /* 0x000fea0003c00000 */
[----:B------:R0:W1:Y:S02]  /*e370*/  SHFL.UP P0, R205, R211, R213, R222 ;  /* 0x040000d5d3cd7389 */ /* 0x00006400000000de */
[----:B01----:R-:W-:Y:S01]  /*e380*/  ENDCOLLECTIVE ;  /* 0x000000000000791b */ /* 0x003fe20003800000 */
.L_x_355:
[----:B------:R-:W-:Y:S02]  /*e390*/  MOV R211, R78 ;  /* 0x0000004e00d37202 */ /* 0x000fe40000000f00 */
[----:B------:R-:W-:-:S07]  /*e3a0*/  MOV R203, R205 ;  /* 0x000000cd00cb7202 */ /* 0x000fce0000000f00 */
[----:B------:R-:W-:Y:S05]  /*e3b0*/  WARPSYNC.COLLECTIVE R224, `(.L_x_356) ;  /* 0x00000000e0087348 */ /* 0x000fea0003c00000 */
[----:B------:R0:W1:Y:S02]  /*e3c0*/  SHFL.UP P0, R205, R211, R213, R222 ;  /* 0x040000d5d3cd7389 */ /* 0x00006400000000de */
[----:B01----:R-:W-:Y:S01]  /*e3d0*/  ENDCOLLECTIVE ;  /* 0x000000000000791b */ /* 0x003fe20003800000 */
.L_x_356:
[----:B------:R-:W-:Y:S02]  /*e3e0*/  MOV R211, R79 ;  /* 0x0000004f00d37202 */ /* 0x000fe40000000f00 */
[----:B------:R-:W-:-:S07]  /*e3f0*/  MOV R204, R205 ;  /* 0x000000cd00cc7202 */ /* 0x000fce0000000f00 */
[----:B------:R-:W-:Y:S05]  /*e400*/  WARPSYNC.COLLECTIVE R224, `(.L_x_357) ;  /* 0x00000000e0087348 */ /* 0x000fea0003c00000 */
[----:B------:R0:W1:Y:S02]  /*e410*/  SHFL.UP P0, R205, R211, R213, R222 ;  /* 0x040000d5d3cd7389 */ /* 0x00006400000000de */
[----:B01----:R-:W-:Y:S01]  /*e420*/  ENDCOLLECTIVE ;  /* 0x000000000000791b */ /* 0x003fe20003800000 */
.L_x_357:
[----:B------:R-:W-:Y:S01]  /*e430*/  HFMA2.MMA R213, -RZ, RZ, 0, 4.76837158203125e-07 ;  /* 0x00000008ffd57435 */ /* 0x000fe200000001ff */
        /* <DEDUP_REMOVED lines=16> */
.L_x_358:
[----:B------:R-:W-:Y:S02]  /*e540*/  MOV R211, R202 ;  /* 0x000000ca00d37202 */ /* 0x000fe40000000f00 */
[----:B------:R-:W-:-:S07]  /*e550*/  MOV R76, R205 ;  /* 0x000000cd004c7202 */ /* 0x000fce0000000f00 */
[----:B------:R-:W-:Y:S05]  /*e560*/  WARPSYNC.COLLECTIVE R224, `(.L_x_359) ;  /* 0x00000000e0087348 */ /* 0x000fea0003c00000 */
[----:B------:R0:W1:Y:S02]  /*e570*/  SHFL.UP P0, R205, R211, R213, R222 ;  /* 0x040000d5d3cd7389 */ /* 0x00006400000000de */
[----:B01----:R-:W-:Y:S01]  /*e580*/  ENDCOLLECTIVE ;  /* 0x000000000000791b */ /* 0x003fe20003800000 */
.L_x_359:
[----:B------:R-:W-:Y:S02]  /*e590*/  MOV R211, R78 ;  /* 0x0000004e00d37202 */ /* 0x000fe40000000f00 */
[----:B------:R-:W-:-:S07]  /*e5a0*/  MOV R203, R205 ;  /* 0x000000cd00cb7202 */ /* 0x000fce0000000f00 */
[----:B------:R-:W-:Y:S05]  /*e5b0*/  WARPSYNC.COLLECTIVE R224, `(.L_x_360) ;  /* 0x00000000e0087348 */ /* 0x000fea0003c00000 */
[----:B------:R0:W1:Y:S02]  /*e5c0*/  SHFL.UP P0, R205, R211, R213, R222 ;  /* 0x040000d5d3cd7389 */ /* 0x00006400000000de */
[----:B01----:R-:W-:Y:S01]  /*e5d0*/  ENDCOLLECTIVE ;  /* 0x000000000000791b */ /* 0x003fe20003800000 */
.L_x_360:
[----:B------:R-:W-:Y:S02]  /*e5e0*/  MOV R211, R79 ;  /* 0x0000004f00d37202 */ /* 0x000fe40000000f00 */
[----:B------:R-:W-:-:S07]  /*e5f0*/  MOV R204, R205 ;  /* 0x000000cd00cc7202 */ /* 0x000fce0000000f00 */
[----:B------:R-:W-:Y:S05]  /*e600*/  WARPSYNC.COLLECTIVE R224, `(.L_x_361) ;  /* 0x00000000e0087348 */ /* 0x000fea0003c00000 */
[----:B------:R0:W1:Y:S02]  /*e610*/  SHFL.UP P0, R205, R211, R213, R222 ;  /* 0x040000d5d3cd7389 */ /* 0x00006400000000de */
[----:B01----:R-:W-:Y:S01]  /*e620*/  ENDCOLLECTIVE ;  /* 0x000000000000791b */ /* 0x003fe20003800000 */
.L_x_361:
[----:B------:R-:W-:Y:S01]  /*e630*/  HFMA2.MMA R213, -RZ, RZ, 0, 9.5367431640625e-07 ;  /* 0x00000010ffd57435 */ /* 0x000fe200000001ff */
        /* <DEDUP_REMOVED lines=16> */
.L_x_362:
[----:B------:R-:W-:Y:S02]  /*e740*/  MOV R211, R209 ;  /* 0x000000d100d37202 */ /* 0x000fe40000000f00 */
[----:B------:R-:W-:-:S07]  /*e750*/  MOV R76, R205 ;  /* 0x000000cd004c7202 */ /* 0x000fce0000000f00 */
[----:B------:R-:W-:Y:S05]  /*e760*/  WARPSYNC.COLLECTIVE R224, `(.L_x_363) ;  /* 0x00000000e0087348 */ /* 0x000fea0003c00000 */
[----:B------:R0:W1:Y:S02]  /*e770*/  SHFL.UP P0, R205, R211, R213, R222 ;  /* 0x040000d5d3cd7389 */ /* 0x00006400000000de */
[----:B01----:R-:W-:Y:S01]  /*e780*/  ENDCOLLECTIVE ;  /* 0x000000000000791b */ /* 0x003fe20003800000 */
.L_x_363:
[----:B------:R-:W-:Y:S02]  /*e790*/  MOV R211, R78 ;  /* 0x0000004e00d37202 */ /* 0x000fe40000000f00 */
[----:B------:R-:W-:-:S07]  /*e7a0*/  MOV R202, R205 ;  /* 0x000000cd00ca7202 */ /* 0x000fce0000000f00 */
[----:B------:R-:W-:Y:S05]  /*e7b0*/  WARPSYNC.COLLECTIVE R224, `(.L_x_364) ;  /* 0x00000000e0087348 */ /* 0x000fea0003c00000 */
[----:B------:R0:W1:Y:S02]  /*e7c0*/  SHFL.UP P0, R205, R211, R213, R222 ;  /* 0x040000d5d3cd7389 */ /* 0x00006400000000de */
[----:B01----:R-:W-:Y:S01]  /*e7d0*/  ENDCOLLECTIVE ;  /* 0x000000000000791b */ /* 0x003fe20003800000 */
.L_x_364:
[----:B------:R-:W-:Y:S02]  /*e7e0*/  MOV R211, R79 ;  /* 0x0000004f00d37202 */ /* 0x000fe40000000f00 */
[----:B------:R-:W-:-:S07]  /*e7f0*/  MOV R204, R205 ;  /* 0x000000cd00cc7202 */ /* 0x000fce0000000f00 */
[----:B------:R-:W-:Y:S05]  /*e800*/  WARPSYNC.COLLECTIVE R224, `(.L_x_365) ;  /* 0x00000000e0087348 */ /* 0x000fea0003c00000 */
[----:B------:R0:W1:Y:S02]  /*e810*/  SHFL.UP P0, R205, R211, R213, R222 ;  /* 0x040000d5d3cd7389 */ /* 0x00006400000000de */
[----:B01----:R-:W-:Y:S01]  /*e820*/  ENDCOLLECTIVE ;  /* 0x000000000000791b */ /* 0x003fe20003800000 */
.L_x_365:
[----:B------:R-:W-:Y:S01]  /*e830*/  MOV R206, R205 ;  /* 0x000000cd00ce7202 */ /* 0x000fe20000000f00 */
[----:B------:R-:W-:Y:S06]  /*e840*/  BRA `(.L_x_366) ;  /* 0xffffff8000c87947 */ /* 0x000fec000383ffff */
.L_x_307:
[----:B------:R-:W-:Y:S01]  /*e850*/  HFMA2.MMA R226, -RZ, RZ, 0, 1.847743988037109375e-06 ;  /* 0x0000001fffe27435 */ /* 0x000fe200000001ff */
[----:B------:R-:W-:Y:S01]  /*e860*/  BSSY B0, `(.L_x_367) ;  /* 0x0000007000007945 */ /* 0x000fe20003800000 */
[----:B------:R-:W-:Y:S02]  /*e870*/  MOV R229, R77 ;  /* 0x0000004d00e57202 */ /* 0x000fe40000000f00 */
[----:B------:R-:W-:Y:S02]  /*e880*/  MOV R231, 0x1f ;  /* 0x0000001f00e77802 */ /* 0x000fe40000000f00 */
[----:B------:R-:W-:-:S07]  /*e890*/  MOV R224, 0xffffffff ;  /* 0xffffffff00e07802 */ /* 0x000fce0000000f00 */
[----:B------:R-:W-:Y:S05]  /*e8a0*/  WARPSYNC.COLLECTIVE R224, `(.L_x_368) ;  /* 0x00000000e0087348 */ /* 0x000fea0003c00000 */
[----:B------:R0:W1:Y:S02]  /*e8b0*/  SHFL.IDX P0, R228, R229, R226, R231 ;  /* 0x000000e2e5e47389 */ /* 0x00006400000000e7 */
[----:B01----:R-:W-:Y:S01]  /*e8c0*/  ENDCOLLECTIVE ;  /* 0x000000000000791b */ /* 0x003fe20003800000 */
.L_x_368:
[----:B------:R-:W-:Y:S05]  /*e8d0*/  BSYNC B0 ;  /* 0x0000000000007941 */ /* 0x000fea0003800000 */
.L_x_367:
[----:B------:R-:W-:Y:S05]  /*e8e0*/  BRA `(.L_x_369) ;  /* 0xffffff8000d87947 */ /* 0x000fea000383ffff */
.L_x_308:
        /* <DEDUP_REMOVED lines=8> */
.L_x_371:
[----:B------:R-:W-:Y:S05]  /*e970*/  BSYNC B0 ;  /* 0x0000000000007941 */ /* 0x000fea0003800000 */
.L_x_370:
[----:B------:R-:W-:Y:S05]  /*e980*/  BRA `(.L_x_372) ;  /* 0xffffff8000b87947 */ /* 0x000fea000383ffff */
.L_x_309:
        /* <DEDUP_REMOVED lines=8> */
.L_x_374:
[----:B------:R-:W-:Y:S05]  /*ea10*/  BSYNC B0 ;  /* 0x0000000000007941 */ /* 0x000fea0003800000 */
.L_x_373:
[----:B------:R-:W-:Y:S05]  /*ea20*/  BRA `(.L_x_375) ;  /* 0xffffff8000987947 */ /* 0x000fea000383ffff */
.L_x_310:
        /* <DEDUP_REMOVED lines=8> */
.L_x_377:
[----:B------:R-:W-:Y:S05]  /*eab0*/  BSYNC B0 ;  /* 0x0000000000007941 */ /* 0x000fea0003800000 */
.L_x_376:
[----:B------:R-:W-:Y:S05]  /*eac0*/  BRA `(.L_x_378) ;  /* 0xffffff8000787947 */ /* 0x000fea000383ffff */
.L_x_311:
[----:B------:R-:W-:Y:S01]  /*ead0*/  HFMA2.MMA R213, -RZ, RZ, 0, 5.9604644775390625e-08 ;  /* 0x00000001ffd57435 */ /* 0x000fe200000001ff */
[----:B------:R-:W-:Y:S01]  /*eae0*/  BSSY B0, `(.L_x_379) ;  /* 0x0000007000007945 */ /* 0x000fe20003800000 */
[----:B------:R-:W-:Y:S02]  /*eaf0*/  MOV R211, R77 ;  /* 0x0000004d00d37202 */ /* 0x000fe40000000f00 */
[----:B------:R-:W-:Y:S02]  /*eb00*/  MOV R222, RZ ;  /* 0x000000ff00de7202 */ /* 0x000fe40000000f00 */
[----:B------:R-:W-:-:S07]  /*eb10*/  MOV R224, 0xffffffff ;  /* 0xffffffff00e07802 */ /* 0x000fce0000000f00 */
[----:B------:R-:W-:Y:S05]  /*eb20*/  WARPSYNC.COLLECTIVE R224, `(.L_x_380) ;  /* 0x00000000e0087348 */ /* 0x000fea0003c00000 */
[----:B------:R0:W1:Y:S02]  /*eb30*/  SHFL.UP P0, R205, R211, R213, R222 ;  /* 0x040000d5d3cd7389 */ /* 0x00006400000000de */
[----:B01----:R-:W-:Y:S01]  /*eb40*/  ENDCOLLECTIVE ;  /* 0x000000000000791b */ /* 0x003fe20003800000 */
.L_x_380:
[----:B------:R-:W-:Y:S05]  /*eb50*/  BSYNC B0 ;  /* 0x0000000000007941 */ /* 0x000fea0003800000 */
.L_x_379:
        /* <DEDUP_REMOVED lines=10> */
.L_x_381:
[----:B------:R-:W-:Y:S02]  /*ec00*/  MOV R231, 0x1f ;  /* 0x0000001f00e77802 */ /* 0x000fe40000000f00 */
[----:B------:R-:W-:Y:S02]  /*ec10*/  MOV R211, R78 ;  /* 0x0000004e00d37202 */ /* 0x000fe40000000f00 */
[----:B------:R-:W-:-:S07]  /*ec20*/  MOV R208, R205 ;  /* 0x000000cd00d07202 */ /* 0x000fce0000000f00 */
[----:B------:R-:W-:Y:S05]  /*ec30*/  WARPSYNC.COLLECTIVE R224, `(.L_x_382) ;  /* 0x00000000e0087348 */ /* 0x000fea0003c00000 */
[----:B------:R0:W1:Y:S02]  /*ec40*/  SHFL.UP P0, R205, R211, R213, R222 ;  /* 0x040000d5d3cd7389 */ /* 0x00006400000000de */
[----:B01----:R-:W-:Y:S01]  /*ec50*/  ENDCOLLECTIVE ;  /* 0x000000000000791b */ /* 0x003fe20003800000 */
.L_x_382:
[----:B------:R-:W-:Y:S02]  /*ec60*/  MOV R211, R79 ;  /* 0x0000004f00d37202 */ /* 0x000fe40000000f00 */
[----:B------:R-:W-:-:S07]  /*ec70*/  MOV R78, R205 ;  /* 0x000000cd004e7202 */ /* 0x000fce0000000f00 */
[----:B------:R-:W-:Y:S05]  /*ec80*/  WARPSYNC.COLLECTIVE R224, `(.L_x_383) ;  /* 0x00000000e0087348 */ /* 0x000fea0003c00000 */
[----:B------:R0:W1:Y:S02]  /*ec90*/  SHFL.UP P0, R205, R211, R213, R222 ;  /* 0x040000d5d3cd7389 */ /* 0x00006400000000de */
[----:B01----:R-:W-:Y:S01]  /*eca0*/  ENDCOLLECTIVE ;  /* 0x000000000000791b */ /* 0x003fe20003800000 */
.L_x_383:
[----:B------:R-:W-:Y:S05]  /*ecb0*/  WARPSYNC.COLLECTIVE R224, `(.L_x_384) ;  /* 0x00000000e0087348 */ /* 0x000fea0003c00000 */
[----:B------:R0:W1:Y:S02]  /*ecc0*/  SHFL.IDX P0, R228, R229, R226, R231 ;  /* 0x000000e2e5e47389 */ /* 0x00006400000000e7 */
[----:B01----:R-:W-:Y:S01]  /*ecd0*/  ENDCOLLECTIVE ;  /* 0x000000000000791b */ /* 0x003fe20003800000 */
.L_x_384:
[----:B------:R-:W-:Y:S02]  /*ece0*/  MOV R229, R73 ;  /* 0x0000004900e57202 */ /* 0x000fe40000000f00 */
[----:B------:R-:W-:Y:S02]  /*ecf0*/  MOV R79, R205 ;  /* 0x000000cd004f7202 */ /* 0x000fe40000000f00 */
[----:B------:R-:W-:-:S07]  /*ed00*/  MOV R72, R228 ;  /* 0x000000e400487202 */ /* 0x000fce0000000f00 */
[----:B------:R-:W-:Y:S05]  /*ed10*/  WARPSYNC.COLLECTIVE R224, `(.L_x_385) ;  /* 0x00000000e0087348 */ /* 0x000fea0003c00000 */
[----:B------:R0:W1:Y:S02]  /*ed20*/  SHFL.IDX P0, R228, R229, R226, R231 ;  /* 0x000000e2e5e47389 */ /* 0x00006400000000e7 */
[----:B01----:R-:W-:Y:S01]  /*ed30*/  ENDCOLLECTIVE ;  /* 0x000000000000791b */ /* 0x003fe20003800000 */
.L_x_385:
[----:B------:R-:W-:Y:S02]  /*ed40*/  MOV R229, R74 ;  /* 0x0000004a00e57202 */ /* 0x000fe40000000f00 */
[----:B------:R-:W-:-:S07]  /*ed50*/  MOV R73, R228 ;  /* 0x000000e400497202 */ /* 0x000fce0000000f00 */
[----:B------:R-:W-:Y:S05]  /*ed60*/  WARPSYNC.COLLECTIVE R224, `(.L_x_386) ;  /* 0x00000000e0087348 */ /* 0x000fea0003c00000 */
[----:B------:R0:W1:Y:S02]  /*ed70*/  SHFL.IDX P0, R228, R229, R226, R231 ;  /* 0x000000e2e5e47389 */ /* 0x00006400000000e7 */
[----:B01----:R-:W-:Y:S01]  /*ed80*/  ENDCOLLECTIVE ;  /* 0x000000000000791b */ /* 0x003fe20003800000 */
.L_x_386:
[----:B------:R-:W-:Y:S02]  /*ed90*/  MOV R229, R75 ;  /* 0x0000004b00e57202 */ /* 0x000fe40000000f00 */
[----:B------:R-:W-:-:S07]  /*eda0*/  MOV R74, R228 ;  /* 0x000000e4004a7202 */ /* 0x000fce0000000f00 */
[----:B------:R-:W-:Y:S05]  /*edb0*/  WARPSYNC.COLLECTIVE R224, `(.L_x_387) ;  /* 0x00000000e0087348 */ /* 0x000fea0003c00000 */
[----:B------:R0:W1:Y:S02]  /*edc0*/  SHFL.IDX P0, R228, R229, R226, R231 ;  /* 0x000000e2e5e47389 */ /* 0x00006400000000e7 */
[----:B01----:R-:W-:Y:S01]  /*edd0*/  ENDCOLLECTIVE ;  /* 0x000000000000791b */ /* 0x003fe20003800000 */
.L_x_387:
[----:B------:R-:W-:Y:S01]  /*ede0*/  MOV R75, R228 ;  /* 0x000000e4004b7202 */ /* 0x000fe20000000f00 */
[----:B------:R-:W-:Y:S06]  /*edf0*/  BRA `(.L_x_388) ;  /* 0xffffff7c00d47947 */ /* 0x000fec000383ffff */
.L_x_313:
        /* <DEDUP_REMOVED lines=9> */
.L_x_389:
[----:B------:R-:W-:Y:S02]  /*ee90*/  MOV R75, R226 ;  /* 0x000000e2004b7202 */ /* 0x000fe40000000f00 */
[----:B------:R-:W-:-:S07]  /*eea0*/  MOV R228, R74 ;  /* 0x0000004a00e47202 */ /* 0x000fce0000000f00 */
[----:B------:R-:W-:Y:S05]  /*eeb0*/  WARPSYNC.COLLECTIVE R224, `(.L_x_390) ;  /* 0x00000000e0087348 */ /* 0x000fea0003c00000 */
[----:B------:R0:W1:Y:S02]  /*eec0*/  SHFL.DOWN P2, R74, R75, R72, R73 ;  /* 0x080000484b4a7389 */ /* 0x0000640000040049 */
[----:B01----:R-:W-:Y:S01]  /*eed0*/  ENDCOLLECTIVE ;  /* 0x000000000000791b */ /* 0x003fe20003800000 */
.L_x_390:
[----:B------:R-:W-:Y:S02]  /*eee0*/  MOV R75, R69 ;  /* 0x00000045004b7202 */ /* 0x000fe40000000f00 */
[----:B------:R-:W-:-:S07]  /*eef0*/  MOV R231, R74 ;  /* 0x0000004a00e77202 */ /* 0x000fce0000000f00 */
[----:B------:R-:W-:Y:S05]  /*ef00*/  WARPSYNC.COLLECTIVE R224, `(.L_x_391) ;  /* 0x00000000e0087348 */ /* 0x000fea0003c00000 */
[----:B------:R0:W1:Y:S02]  /*ef10*/  SHFL.DOWN P2, R74, R75, R72, R73 ;  /* 0x080000484b4a7389 */ /* 0x0000640000040049 */
[----:B01----:R-:W-:Y:S01]  /*ef20*/  ENDCOLLECTIVE ;  /* 0x000000000000791b */ /* 0x003fe20003800000 */
.L_x_391:
[----:B------:R-:W-:Y:S02]  /*ef30*/  MOV R75, R68 ;  /* 0x00000044004b7202 */ /* 0x000fe40000000f00 */
[----:B------:R-:W-:-:S07]  /*ef40*/  MOV R237, R74 ;  /* 0x0000004a00ed7202 */ /* 0x000fce0000000f00 */
[----:B------:R-:W-:Y:S05]  /*ef50*/  WARPSYNC.COLLECTIVE R224, `(.L_x_392) ;  /* 0x00000000e0087348 */ /* 0x000fea0003c00000 */
[----:B------:R0:W1:Y:S02]  /*ef60*/  SHFL.DOWN P2, R74, R75, R72, R73 ;  /* 0x080000484b4a7389 */ /* 0x0000640000040049 */
[----:B01----:R-:W-:Y:S01]  /*ef70*/  ENDCOLLECTIVE ;  /* 0x000000000000791b */ /* 0x003fe20003800000 */
.L_x_392:
[----:B------:R-:W-:Y:S05]  /*ef80*/  BRA `(.L_x_393) ;  /* 0xffffff9000e87947 */ /* 0x000fea000383ffff */
.L_x_316:
        /* <DEDUP_REMOVED lines=8> */
.L_x_395:
[----:B------:R-:W-:Y:S05]  /*f010*/  BSYNC B0 ;  /* 0x0000000000007941 */ /* 0x000fea0003800000 */
.L_x_394:
        /* <DEDUP_REMOVED lines=8> */
.L_x_396:
[----:B------:R-:W-:Y:S02]  /*f0a0*/  MOV R75, R69 ;  /* 0x00000045004b7202 */ /* 0x000fe40000000f00 */
[----:B------:R-:W-:-:S07]  /*f0b0*/  MOV R228, R74 ;  /* 0x0000004a00e47202 */ /* 0x000fce0000000f00 */
[----:B------:R-:W-:Y:S05]  /*f0c0*/  WARPSYNC.COLLECTIVE R224, `(.L_x_397) ;  /* 0x00000000e0087348 */ /* 0x000fea0003c00000 */
[----:B------:R0:W1:Y:S02]  /*f0d0*/  SHFL.DOWN P2, R74, R75, R72, R73 ;  /* 0x080000484b4a7389 */ /* 0x0000640000040049 */
[----:B01----:R-:W-:Y:S01]  /*f0e0*/  ENDCOLLECTIVE ;  /* 0x000000000000791b */ /* 0x003fe20003800000 */
.L_x_397:
[----:B------:R-:W-:Y:S02]  /*f0f0*/  MOV R75, R68 ;  /* 0x00000044004b7202 */ /* 0x000fe40000000f00 */
[----:B------:R-:W-:-:S07]  /*f100*/  MOV R229, R74 ;  /* 0x0000004a00e57202 */ /* 0x000fce0000000f00 */
[----:B------:R-:W-:Y:S05]  /*f110*/  WARPSYNC.COLLECTIVE R224, `(.L_x_398) ;  /* 0x00000000e0087348 */ /* 0x000fea0003c00000 */
[----:B------:R0:W1:Y:S02]  /*f120*/  SHFL.DOWN P2, R74, R75, R72, R73 ;  /* 0x080000484b4a7389 */ /* 0x0000640000040049 */
[----:B01----:R-:W-:Y:S01]  /*f130*/  ENDCOLLECTIVE ;  /* 0x000000000000791b */ /* 0x003fe20003800000 */
.L_x_398:
[----:B------:R-:W-:Y:S05]  /*f140*/  BRA `(.L_x_399) ;  /* 0xffffff9000cc7947 */ /* 0x000fea000383ffff */
.L_x_319:
        /* <DEDUP_REMOVED lines=8> */
.L_x_401:
[----:B------:R-:W-:Y:S05]  /*f1d0*/  BSYNC B0 ;  /* 0x0000000000007941 */ /* 0x000fea0003800000 */
.L_x_400:
        /* <DEDUP_REMOVED lines=8> */
.L_x_402:
[----:B------:R-:W-:Y:S02]  /*f260*/  MOV R75, R69 ;  /* 0x00000045004b7202 */ /* 0x000fe40000000f00 */
[----:B------:R-:W-:-:S07]  /*f270*/  MOV R228, R74 ;  /* 0x0000004a00e47202 */ /* 0x000fce0000000f00 */
[----:B------:R-:W-:Y:S05]  /*f280*/  WARPSYNC.COLLECTIVE R224, `(.L_x_403) ;  /* 0x00000000e0087348 */ /* 0x000fea0003c00000 */
[----:B------:R0:W1:Y:S02]  /*f290*/  SHFL.DOWN P2, R74, R75, R72, R73 ;  /* 0x080000484b4a7389 */ /* 0x0000640000040049 */
[----:B01----:R-:W-:Y:S01]  /*f2a0*/  ENDCOLLECTIVE ;  /* 0x000000000000791b */ /* 0x003fe20003800000 */
.L_x_403:
[----:B------:R-:W-:Y:S02]  /*f2b0*/  MOV R75, R68 ;  /* 0x00000044004b7202 */ /* 0x000fe40000000f00 */
[----:B------:R-:W-:-:S07]  /*f2c0*/  MOV R229, R74 ;  /* 0x0000004a00e57202 */ /* 0x000fce0000000f00 */
[----:B------:R-:W-:Y:S05]  /*f2d0*/  WARPSYNC.COLLECTIVE R224, `(.L_x_404) ;  /* 0x00000000e0087348 */ /* 0x000fea0003c00000 */
[----:B------:R0:W1:Y:S02]  /*f2e0*/  SHFL.DOWN P2, R74, R75, R72, R73 ;  /* 0x080000484b4a7389 */ /* 0x0000640000040049 */
[----:B01----:R-:W-:Y:S01]  /*f2f0*/  ENDCOLLECTIVE ;  /* 0x000000000000791b */ /* 0x003fe20003800000 */
.L_x_404:
[----:B------:R-:W-:Y:S05]  /*f300*/  BRA `(.L_x_405) ;  /* 0xffffff9000b07947 */ /* 0x000fea000383ffff */
.L_x_322:
        /* <DEDUP_REMOVED lines=8> */
.L_x_407:
[----:B------:R-:W-:Y:S05]  /*f390*/  BSYNC B0 ;  /* 0x0000000000007941 */ /* 0x000fea0003800000 */
.L_x_406:
        /* <DEDUP_REMOVED lines=8> */
.L_x_408:
[----:B------:R-:W-:Y:S02]  /*f420*/  MOV R75, R69 ;  /* 0x00000045004b7202 */ /* 0x000fe40000000f00 */
[----:B------:R-:W-:-:S07]  /*f430*/  MOV R228, R74 ;  /* 0x0000004a00e47202 */ /* 0x000fce0000000f00 */
[----:B------:R-:W-:Y:S05]  /*f440*/  WARPSYNC.COLLECTIVE R224, `(.L_x_409) ;  /* 0x00000000e0087348 */ /* 0x000fea0003c00000 */
[----:B------:R0:W1:Y:S02]  /*f450*/  SHFL.DOWN P2, R74, R75, R72, R73 ;  /* 0x080000484b4a7389 */ /* 0x0000640000040049 */
[----:B01----:R-:W-:Y:S01]  /*f460*/  ENDCOLLECTIVE ;  /* 0x000000000000791b */ /* 0x003fe20003800000 */
.L_x_409:
[----:B------:R-:W-:Y:S02]  /*f470*/  MOV R75, R68 ;  /* 0x00000044004b7202 */ /* 0x000fe40000000f00 */
[----:B------:R-:W-:-:S07]  /*f480*/  MOV R229, R74 ;  /* 0x0000004a00e57202 */ /* 0x000fce0000000f00 */
[----:B------:R-:W-:Y:S05]  /*f490*/  WARPSYNC.COLLECTIVE R224, `(.L_x_410) ;  /* 0x00000000e0087348 */ /* 0x000fea0003c00000 */
[----:B------:R0:W1:Y:S02]  /*f4a0*/  SHFL.DOWN P2, R74, R75, R72, R73 ;  /* 0x080000484b4a7389 */ /* 0x0000640000040049 */
[----:B01----:R-:W-:Y:S01]  /*f4b0*/  ENDCOLLECTIVE ;  /* 0x000000000000791b */ /* 0x003fe20003800000 */
.L_x_410:
[----:B------:R-:W-:Y:S05]  /*f4c0*/  BRA `(.L_x_411) ;  /* 0xffffff9000947947 */ /* 0x000fea000383ffff */
.L_x_325:
        /* <DEDUP_REMOVED lines=8> */
.L_x_413:
[----:B------:R-:W-:Y:S05]  /*f550*/  BSYNC B0 ;  /* 0x0000000000007941 */ /* 0x000fea0003800000 */
.L_x_412:
        /* <DEDUP_REMOVED lines=8> */
.L_x_414:
[----:B------:R-:W-:Y:S02]  /*f5e0*/  MOV R75, R69 ;  /* 0x00000045004b7202 */ /* 0x000fe40000000f00 */
[----:B------:R-:W-:-:S07]  /*f5f0*/  MOV R228, R74 ;  /* 0x0000004a00e47202 */ /* 0x000fce0000000f00 */
[----:B------:R-:W-:Y:S05]  /*f600*/  WARPSYNC.COLLECTIVE R224, `(.L_x_415) ;  /* 0x00000000e0087348 */ /* 0x000fea0003c00000 */
[----:B------:R0:W1:Y:S02]  /*f610*/  SHFL.DOWN P2, R74, R75, R72, R73 ;  /* 0x080000484b4a7389 */ /* 0x0000640000040049 */
[----:B01----:R-:W-:Y:S01]  /*f620*/  ENDCOLLECTIVE ;  /* 0x000000000000791b */ /* 0x003fe20003800000 */
.L_x_415:
[----:B------:R-:W-:Y:S02]  /*f630*/  MOV R75, R68 ;  /* 0x00000044004b7202 */ /* 0x000fe40000000f00 */
[----:B------:R-:W-:-:S07]  /*f640*/  MOV R229, R74 ;  /* 0x0000004a00e57202 */ /* 0x000fce0000000f00 */
[----:B------:R-:W-:Y:S05]  /*f650*/  WARPSYNC.COLLECTIVE R224, `(.L_x_416) ;  /* 0x00000000e0087348 */ /* 0x000fea0003c00000 */
[----:B------:R0:W1:Y:S02]  /*f660*/  SHFL.DOWN P2, R74, R75, R72, R73 ;  /* 0x080000484b4a7389 */ /* 0x0000640000040049 */
[----:B01----:R-:W-:Y:S01]  /*f670*/  ENDCOLLECTIVE ;  /* 0x000000000000791b */ /* 0x003fe20003800000 */
.L_x_416:
[----:B------:R-:W-:Y:S05]  /*f680*/  BRA `(.L_x_417) ;  /* 0xffffff9000787947 */ /* 0x000fea000383ffff */
.L_x_328:
[----:B0-----:R-:W-:Y:S01]  /*f690*/  HFMA2.MMA R226, -RZ, RZ, 0, 0 ;  /* 0x00000000ffe27435 */ /* 0x001fe200000001ff */
[----:B------:R-:W-:Y:S01]  /*f6a0*/  BSSY B0, `(.L_x_418) ;  /* 0x0000007000007945 */ /* 0x000fe20003800000 */
[----:B------:R-:W-:Y:S02]  /*f6b0*/  MOV R229, R70 ;  /* 0x0000004600e57202 */ /* 0x000fe40000000f00 */
[----:B---3--:R-:W-:Y:S02]  /*f6c0*/  MOV R231, 0x1f ;  /* 0x0000001f00e77802 */ /* 0x008fe40000000f00 */
[----:B------:R-:W-:-:S07]  /*f6d0*/  MOV R224, 0xffffffff ;  /* 0xffffffff00e07802 */ /* 0x000fce0000000f00 */
[----:B-12-4-:R-:W-:Y:S05]  /*f6e0*/  WARPSYNC.COLLECTIVE R224, `(.L_x_419) ;  /* 0x00000000e0087348 */ /* 0x016fea0003c00000 */
[----:B------:R0:W3:Y:S02]  /*f6f0*/  SHFL.IDX P0, R228, R229, R226, R231 ;  /* 0x000000e2e5e47389 */ /* 0x0000e400000000e7 */
[----:B01234-:R-:W-:Y:S01]  /*f700*/  ENDCOLLECTIVE ;  /* 0x000000000000791b */ /* 0x01ffe20003800000 */
.L_x_419:
[----:B------:R-:W-:Y:S05]  /*f710*/  BSYNC B0 ;  /* 0x0000000000007941 */ /* 0x000fea0003800000 */
.L_x_418:
        /* <DEDUP_REMOVED lines=9> */
.L_x_420:
[----:B------:R-:W-:Y:S02]  /*f7b0*/  MOV R229, R69 ;  /* 0x0000004500e57202 */ /* 0x000fe40000000f00 */
[----:B------:R-:W-:-:S07]  /*f7c0*/  MOV R245, R228 ;  /* 0x000000e400f57202 */ /* 0x000fce0000000f00 */
[----:B------:R-:W-:Y:S05]  /*f7d0*/  WARPSYNC.COLLECTIVE R224, `(.L_x_421) ;  /* 0x00000000e0087348 */ /* 0x000fea0003c00000 */
[----:B------:R0:W1:Y:S02]  /*f7e0*/  SHFL.IDX P0, R228, R229, R226, R231 ;  /* 0x000000e2e5e47389 */ /* 0x00006400000000e7 */
[----:B01----:R-:W-:Y:S01]  /*f7f0*/  ENDCOLLECTIVE ;  /* 0x000000000000791b */ /* 0x003fe20003800000 */
.L_x_421:
[CC--:B------:R-:W-:Y:S01]  /*f800*/  FMUL.FTZ R72, R62.reuse, R245.reuse ;  /* 0x000000f53e487220 */ /* 0x0c0fe20000410000 */
[-C--:B------:R-:W-:Y:S01]  /*f810*/  FMUL.FTZ R73, R63, R245.reuse ;  /* 0x000000f53f497220 */ /* 0x080fe20000410000 */
[----:B------:R-:W-:Y:S02]  /*f820*/  FMUL.FTZ R247, R61, R245 ;  /* 0x000000f53df77220 */ /* 0x000fe40000410000 */
[-C--:B------:R-:W-:Y:S01]  /*f830*/  FFMA.FTZ R239, R63, R237.reuse, R72 ;  /* 0x000000ed3fef7223 */ /* 0x080fe20000010048 */
[----:B------:R-:W-:Y:S01]  /*f840*/  HFMA2.MMA R72, -RZ, RZ, 0, 5.9604644775390625e-08 ;  /* 0x00000001ff487435 */ /* 0x000fe200000001ff */
[----:B------:R-:W-:Y:S01]  /*f850*/  FFMA.FTZ R238, R62, R237, -R73 ;  /* 0x000000ed3eee7223 */ /* 0x000fe20000010849 */
[----:B------:R-:W-:Y:S02]  /*f860*/  MOV R73, 0x1f ;  /* 0x0000001f00497802 */ /* 0x000fe40000000f00 */
[----:B------:R-:W-:Y:S02]  /*f870*/  MOV R229, R68 ;  /* 0x0000004400e57202 */ /* 0x000fe40000000f00 */
[----:B------:R-:W-:-:S07]  /*f880*/  MOV R241, R228 ;  /* 0x000000e400f17202 */ /* 0x000fce0000000f00 */
[----:B------:R-:W-:Y:S05]  /*f890*/  WARPSYNC.COLLECTIVE R224, `(.L_x_422) ;  /* 0x00000000e0087348 */ /* 0x000fea0003c00000 */
[----:B------:R0:W1:Y:S02]  /*f8a0*/  SHFL.IDX P0, R228, R229, R226, R231 ;  /* 0x000000e2e5e47389 */ /* 0x00006400000000e7 */
[----:B01----:R-:W-:Y:S01]  /*f8b0*/  ENDCOLLECTIVE ;  /* 0x000000000000791b */ /* 0x003fe20003800000 */
.L_x_422:
[----:B------:R-:W-:Y:S05]  /*f8c0*/  WARPSYNC.COLLECTIVE R224, `(.L_x_423) ;  /* 0x00000000e0087348 */ /* 0x000fea0003c00000 */
[----:B------:R0:W1:Y:S02]  /*f8d0*/  SHFL.DOWN P2, R74, R75, R72, R73 ;  /* 0x080000484b4a7389 */ /* 0x0000640000040049 */
[----:B01----:R-:W-:Y:S01]  /*f8e0*/  ENDCOLLECTIVE ;  /* 0x000000000000791b */ /* 0x003fe20003800000 */
.L_x_423:
[----:B------:R-:W-:Y:S02]  /*f8f0*/  MOV R229, R60 ;  /* 0x0000003c00e57202 */ /* 0x000fe40000000f00 */
[----:B------:R-:W-:Y:S02]  /*f900*/  MOV R75, R71 ;  /* 0x00000047004b7202 */ /* 0x000fe40000000f00 */
[----:B------:R-:W-:Y:S02]  /*f910*/  MOV R240, R228 ;  /* 0x000000e400f07202 */ /* 0x000fe40000000f00 */
[----:B------:R-:W-:-:S07]  /*f920*/  MOV R242, R74 ;  /* 0x0000004a00f27202 */ /* 0x000fce0000000f00 */
[----:B------:R-:W-:Y:S05]  /*f930*/  WARPSYNC.COLLECTIVE R224, `(.L_x_424) ;  /* 0x00000000e0087348 */ /* 0x000fea0003c00000 */
[----:B------:R0:W1:Y:S02]  /*f940*/  SHFL.DOWN P2, R74, R75, R72, R73 ;  /* 0x080000484b4a7389 */ /* 0x0000640000040049 */
[----:B01----:R-:W-:Y:S01]  /*f950*/  ENDCOLLECTIVE ;  /* 0x000000000000791b */ /* 0x003fe20003800000 */
.L_x_424:
[----:B------:R-:W-:Y:S02]  /*f960*/  MOV R75, R69 ;  /* 0x00000045004b7202 */ /* 0x000fe40000000f00 */
[----:B------:R-:W-:-:S07]  /*f970*/  MOV R243, R74 ;  /* 0x0000004a00f37202 */ /* 0x000fce0000000f00 */
[----:B------:R-:W-:Y:S05]  /*f980*/  WARPSYNC.COLLECTIVE R224, `(.L_x_425) ;  /* 0x00000000e0087348 */ /* 0x000fea0003c00000 */
[----:B------:R0:W1:Y:S02]  /*f990*/  SHFL.DOWN P2, R74, R75, R72, R73 ;  /* 0x080000484b4a7389 */ /* 0x0000640000040049 */
[----:B01----:R-:W-:Y:S01]  /*f9a0*/  ENDCOLLECTIVE ;  /* 0x000000000000791b */ /* 0x003fe20003800000 */
.L_x_425:
[----:B------:R-:W-:Y:S02]  /*f9b0*/  MOV R75, R68 ;  /* 0x00000044004b7202 */ /* 0x000fe40000000f00 */
[----:B------:R-:W-:-:S07]  /*f9c0*/  MOV R244, R74 ;  /* 0x0000004a00f47202 */ /* 0x000fce0000000f00 */
[----:B------:R-:W-:Y:S05]  /*f9d0*/  WARPSYNC.COLLECTIVE R224, `(.L_x_426) ;  /* 0x00000000e0087348 */ /* 0x000fea0003c00000 */
[----:B------:R0:W1:Y:S02]  /*f9e0*/  SHFL.DOWN P2, R74, R75, R72, R73 ;  /* 0x080000484b4a7389 */ /* 0x0000640000040049 */
[----:B01----:R-:W-:Y:S01]  /*f9f0*/  ENDCOLLECTIVE ;  /* 0x000000000000791b */ /* 0x003fe20003800000 */
.L_x_426:
[----:B------:R-:W-:Y:S05]  /*fa00*/  WARPSYNC.COLLECTIVE R224, `(.L_x_427) ;  /* 0x00000000e0087348 */ /* 0x000fea0003c00000 */
[----:B------:R0:W1:Y:S02]  /*fa10*/  SHFL.IDX P0, R228, R229, R226, R231 ;  /* 0x000000e2e5e47389 */ /* 0x00006400000000e7 */
[----:B01----:R-:W-:Y:S01]  /*fa20*/  ENDCOLLECTIVE ;  /* 0x000000000000791b */ /* 0x003fe20003800000 */
.L_x_427:
[----:B------:R-:W-:Y:S02]  /*fa30*/  MOV R229, R61 ;  /* 0x0000003d00e57202 */ /* 0x000fe40000000f00 */
[----:B------:R-:W-:Y:S02]  /*fa40*/  MOV R246, R74 ;  /* 0x0000004a00f67202 */ /* 0x000fe40000000f00 */
[----:B------:R-:W-:-:S07]  /*fa50*/  MOV R74, R228 ;  /* 0x000000e4004a7202 */ /* 0x000fce0000000f00 */
[----:B------:R-:W-:Y:S05]  /*fa60*/  WARPSYNC.COLLECTIVE R224, `(.L_x_428) ;  /* 0x00000000e0087348 */ /* 0x000fea0003c00000 */
[----:B------:R0:W1:Y:S02]  /*fa70*/  SHFL.IDX P0, R228, R229, R226, R231 ;  /* 0x000000e2e5e47389 */ /* 0x00006400000000e7 */
[----:B01----:R-:W-:Y:S01]  /*fa80*/  ENDCOLLECTIVE ;  /* 0x000000000000791b */ /* 0x003fe20003800000 */
.L_x_428:
[----:B------:R-:W-:Y:S02]  /*fa90*/  MOV R229, R62 ;  /* 0x0000003e00e57202 */ /* 0x000fe40000000f00 */
[----:B------:R-:W-:-:S07]  /*faa0*/  MOV R75, R228 ;  /* 0x000000e4004b7202 */ /* 0x000fce0000000f00 */
[----:B------:R-:W-:Y:S05]  /*fab0*/  WARPSYNC.COLLECTIVE R224, `(.L_x_429) ;  /* 0x00000000e0087348 */ /* 0x000fea0003c00000 */
[----:B------:R0:W1:Y:S02]  /*fac0*/  SHFL.IDX P0, R228, R229, R226, R231 ;  /* 0x000000e2e5e47389 */ /* 0x00006400000000e7 */
[----:B01----:R-:W-:Y:S01]  /*fad0*/  ENDCOLLECTIVE ;  /* 0x000000000000791b */ /* 0x003fe20003800000 */
.L_x_429:
[----:B------:R-:W-:Y:S02]  /*fae0*/  MOV R229, R63 ;  /* 0x0000003f00e57202 */ /* 0x000fe40000000f00 */
[----:B------:R-:W-:-:S07]  /*faf0*/  MOV R248, R228 ;  /* 0x000000e400f87202 */ /* 0x000fce0000000f00 */
[----:B------:R-:W-:Y:S05]  /*fb00*/  WARPSYNC.COLLECTIVE R224, `(.L_x_430) ;  /* 0x00000000e0087348 */ /* 0x000fea0003c00000 */
[----:B------:R0:W1:Y:S02]  /*fb10*/  SHFL.IDX P0, R228, R229, R226, R231 ;  /* 0x000000e2e5e47389 */ /* 0x00006400000000e7 */
[----:B01----:R-:W-:Y:S01]  /*fb20*/  ENDCOLLECTIVE ;  /* 0x000000000000791b */ /* 0x003fe20003800000 */
.L_x_430:
[----:B------:R-:W-:Y:S01]  /*fb30*/  MOV R249, R228 ;  /* 0x000000e400f97202 */ /* 0x000fe20000000f00 */
[----:B------:R-:W-:Y:S01]  /*fb40*/  FMUL.FTZ R228, R60, R245 ;  /* 0x000000f53ce47220 */ /* 0x000fe20000410000 */
[----:B------:R-:W-:Y:S06]  /*fb50*/  BRA `(.L_x_431) ;  /* 0xffffff8c00d07947 */ /* 0x000fec000383ffff */
.L_x_432:
        /* <DEDUP_REMOVED lines=10> */
.L_x_18902:


//--------------------- .text._Z25selective_scan_bwd_kernelI32Selective_Scan_bwd_kernel_traitsILi128ELi16ELb0ELb0ELb0ELb1ELb1EN3c104HalfENS1_7complexIfEEEEv12SSMParamsBwd --------------------------
	.section	.text._Z25selective_scan_bwd_kernelI32Selective_Scan_bwd_kernel_traitsILi128ELi16ELb0ELb0ELb0ELb1ELb1EN3c104HalfENS1_7complexIfEEEEv12SSMParamsBwd,"ax",@progbits
	.align	128
        .global         _Z25selective_scan_bwd_kernelI32Selective_Scan_bwd_kernel_traitsILi128ELi16ELb0ELb0ELb0ELb1ELb1EN3c104HalfENS1_7complexIfEEEEv12SSMParamsBwd
        .type           _Z25selective_scan_bwd_kernelI32Selective_Scan_bwd_kernel_traitsILi128ELi16ELb0ELb0ELb0ELb1ELb1EN3c104HalfENS1_7complexIfEEEEv12SSMParamsBwd,@function
        .size           _Z25selective_scan_bwd_kernelI32Selective_Scan_bwd_kernel_traitsILi128ELi16ELb0ELb0ELb0ELb1ELb1EN3c104HalfENS1_7complexIfEEEEv12SSMParamsBwd,(.L_x_18903 - _Z25selective_scan_bwd_kernelI32Selective_Scan_bwd_kernel_traitsILi128ELi16ELb0ELb0ELb0ELb1ELb1EN3c104HalfENS1_7complexIfEEEEv12SSMParamsBwd)
        .other          _Z25selective_scan_bwd_kernelI32Selective_Scan_bwd_kernel_traitsILi128ELi16ELb0ELb0ELb0ELb1ELb1EN3c104HalfENS1_7complexIfEEEEv12SSMParamsBwd,@"STO_CUDA_ENTRY STV_DEFAULT"
_Z25selective_scan_bwd_kernelI32Selective_Scan_bwd_kernel_traitsILi128ELi16ELb0ELb0ELb0ELb1ELb1EN3c104HalfENS1_7complexIfEEEEv12SSMParamsBwd:
.text._Z25selective_scan_bwd_kernelI32Selective_Scan_bwd_kernel_traitsILi128ELi16ELb0ELb0ELb0ELb1ELb1EN3c104HalfENS1_7complexIfEEEEv12SSMParamsBwd:
        /* <DEDUP_REMOVED lines=29> */
[----:B-1----:R-:W-:Y:S01]  /*01d0*/  IMAD R2, R122, R8, RZ ;  /* 0x000000087a027224 */ /* 0x002fe200078e02ff */
[----:B0-----:R-:W-:Y:S01]  /*01e0*/  ISETP.NE.U32.AND P2, PT, R10, RZ, PT ;  /* 0x000000ff0a00720c */ /* 0x001fe20003f45070 */
[----:B------:R-:W-:Y:S01]  /*01f0*/  ULDC.64 UR10, c[0x0][0x290] ;  /* 0x0000a400000a7ab9 */ /* 0x000fe20000000a00 */
[----:B------:R-:W-:Y:S01]  /*0200*/  UIADD3 UR5, UR5, UR9, URZ ;  /* 0x0000000905057290 */ /* 0x000fe2000fffe03f */
[----:B------:R-:W0:Y:S01]  /*0210*/  LDC.64 R18, c[0x0][0x3d8] ;  /* 0x0000f600ff127b82 */ /* 0x000e220000000a00 */
[----:B------:R-:W-:-:S02]  /*0220*/  UIMAD.WIDE.U32 UR6, UR16, UR10, URZ ;  /* 0x0000000a100672a5 */ /* 0x000fc4000f8e003f */
[----:B------:R-:W-:Y:S01]  /*0230*/  UIMAD UR10, UR8, UR10, URZ ;  /* 0x0000000a080a72a4 */ /* 0x000fe2000f8e023f */
[----:B------:R-:W-:Y:S01]  /*0240*/  IMAD R12, R123, R9, R2 ;  /* 0x000000097b0c7224 */ /* 0x000fe200078e0202 */
[----:B------:R-:W-:Y:S01]  /*0250*/  ISETP.NE.AND.EX P2, PT, R11, RZ, PT, P2 ;  /* 0x000000ff0b00720c */ /* 0x000fe20003f45320 */
[----:B------:R-:W-:Y:S01]  /*0260*/  IMAD.WIDE.U32 R2, R123, R8, UR4 ;  /* 0x000000047b027e25 */ /* 0x000fe2000f8e0008 */
[----:B------:R-:W-:Y:S01]  /*0270*/  UIMAD UR10, UR16, UR11, UR10 ;  /* 0x0000000b100a72a4 */ /* 0x000fe2000f8e020a */
[----:B--2---:R-:W-:Y:S01]  /*0280*/  LEA R7, R23, 0xfffff800, 0xb ;  /* 0xfffff80017077811 */ /* 0x004fe200078e58ff */
[----:B------:R-:W-:Y:S01]  /*0290*/  UIMAD UR8, UR8, UR12, URZ ;  /* 0x0000000c080872a4 */ /* 0x000fe2000f8e023f */
[----:B------:R-:W1:Y:S01]  /*02a0*/  LDC.64 R24, c[0x0][0x2f8] ;  /* 0x0000be00ff187b82 */ /* 0x000e620000000a00 */
[----:B------:R-:W-:Y:S01]  /*02b0*/  UIADD3 UR7, UR7, UR10, URZ ;  /* 0x0000000a07077290 */ /* 0x000fe2000fffe03f */
[----:B------:R-:W-:Y:S01]  /*02c0*/  IADD3 R11, P3, R7, R2, RZ ;  /* 0x00000002070b7210 */ /* 0x000fe20007f7e0ff */
[----:B-----5:R-:W-:Y:S01]  /*02d0*/  IMAD R2, R122, R14, RZ ;  /* 0x0000000e7a027224 */ /* 0x020fe200078e02ff */
[----:B------:R-:W-:Y:S01]  /*02e0*/  SHF.R.S32.HI R9, RZ, 0x1f, R7 ;  /* 0x0000001fff097819 */ /* 0x000fe20000011407 */
[----:B------:R-:W-:-:S02]  /*02f0*/  UIMAD.WIDE.U32 UR4, UR16, UR12, URZ ;  /* 0x0000000c100472a5 */ /* 0x000fc4000f8e003f */
[----:B------:R-:W-:Y:S01]  /*0300*/  UIMAD UR8, UR16, UR13, UR8 ;  /* 0x0000000d100872a4 */ /* 0x000fe2000f8e0208 */
[----:B------:R-:W-:Y:S01]  /*0310*/  IADD3.X R12, R9, R3, R12, P3, !PT ;  /* 0x00000003090c7210 */ /* 0x000fe20001ffe40c */
[C---:B------:R-:W-:Y:S01]  /*0320*/  IMAD R10, R123.reuse, R15, R2 ;  /* 0x0000000f7b0a7224 */ /* 0x040fe200078e0202 */
[----:B------:R-:W2:Y:S01]  /*0330*/  LDC.64 R20, c[0x0][0x3f8] ;  /* 0x0000fe00ff147b82 */ /* 0x000ea20000000a00 */
[----:B------:R-:W-:Y:S01]  /*0340*/  IMAD.WIDE.U32 R2, R123, R14, UR6 ;  /* 0x000000067b027e25 */ /* 0x000fe2000f8e000e */
[----:B------:R-:W-:-:S03]  /*0350*/  UIADD3 UR5, UR5, UR8, URZ ;  /* 0x0000000805057290 */ /* 0x000fc6000fffe03f */
[----:B---3--:R-:W-:-:S03]  /*0360*/  IMAD R4, R122, R16, RZ ;  /* 0x000000107a047224 */ /* 0x008fc600078e02ff */
[----:B------:R-:W3:Y:S01]  /*0370*/  @P2 LDC R14, c[0x0][0x214] ;  /* 0x00008500ff0e2b82 */ /* 0x000ee20000000800 */
[C---:B------:R-:W-:Y:S02]  /*0380*/  IMAD R13, R123.reuse, R17, R4 ;  /* 0x000000117b0d7224 */ /* 0x040fe400078e0204 */
[----:B------:R-:W-:Y:S01]  /*0390*/  IMAD.WIDE.U32 R4, R123, R16, UR4 ;  /* 0x000000047b047e25 */ /* 0x000fe2000f8e0010 */
[----:B0-----:R-:W-:-:S04]  /*03a0*/  ISETP.NE.U32.AND P3, PT, R18, RZ, PT ;  /* 0x000000ff1200720c */ /* 0x001fc80003f65070 */
[----:B------:R-:W0:Y:S01]  /*03b0*/  @P2 LDC R15, c[0x0][0x21c] ;  /* 0x00008700ff0f2b82 */ /* 0x000e220000000800 */
[----:B------:R-:W-:-:S07]  /*03c0*/  ISETP.NE.AND.EX P3, PT, R19, RZ, PT, P3 ;  /* 0x000000ff1300720c */ /* 0x000fce0003f65330 */
[----:B------:R-:W5:Y:S01]  /*03d0*/  LDC.64 R16, c[0x0][0x2f0] ;  /* 0x0000bc00ff107b82 */ /* 0x000f620000000a00 */
[C---:B------:R-:W-:Y:S02]  /*03e0*/  IADD3 R8, P5, R7.reuse, R2, RZ ;  /* 0x0000000207087210 */ /* 0x040fe40007fbe0ff */
[----:B------:R-:W-:Y:S01]  /*03f0*/  IADD3 R7, P6, R7, R4, RZ ;  /* 0x0000000407077210 */ /* 0x000fe20007fde0ff */
[----:B------:R-:W-:-:S03]  /*0400*/  UMOV UR4, URZ ;  /* 0x0000003f00047c82 */ /* 0x000fc60008000000 */
[C---:B------:R-:W-:Y:S01]  /*0410*/  IADD3.X R4, R9.reuse, R5, R13, P6, !PT ;  /* 0x0000000509047210 */ /* 0x040fe200037fe40d */
[----:B------:R-:W-:Y:S01]  /*0420*/  HFMA2.MMA R13, -RZ, RZ, 0, 0 ;  /* 0x00000000ff0d7435 */ /* 0x000fe200000001ff */
[----:B------:R-:W-:Y:S01]  /*0430*/  UMOV UR5, URZ ;  /* 0x0000003f00057c82 */ /* 0x000fe20008000000 */
[----:B------:R-:W-:Y:S01]  /*0440*/  IADD3.X R10, R9, R3, R10, P5, !PT ;  /* 0x00000003090a7210 */ /* 0x000fe20002ffe40a */
[----:B------:R-:W1:Y:S01]  /*0450*/  LDC.64 R26, c[0x0][0x3b8] ;  /* 0x0000ee00ff1a7b82 */ /* 0x000e620000000a00 */
[----:B--2---:R-:W-:-:S04]  /*0460*/  ISETP.NE.U32.AND P4, PT, R20, RZ, PT ;  /* 0x000000ff1400720c */ /* 0x004fc80003f85070 */
[----:B------:R-:W-:-:S03]  /*0470*/  ISETP.NE.AND.EX P4, PT, R21, RZ, PT, P4 ;  /* 0x000000ff1500720c */ /* 0x000fc60003f85340 */
[----:B------:R-:W2:Y:S01]  /*0480*/  @P2 LDC.64 R98, c[0x0][0x310] ;  /* 0x0000c400ff622b82 */ /* 0x000ea20000000a00 */
[----:B------:R-:W-:Y:S01]  /*0490*/  CS2R R242, SRZ ;  /* 0x0000000000f27805 */ /* 0x000fe2000001ff00 */
[----:B------:R-:W-:-:S08]  /*04a0*/  HFMA2.MMA R239, -RZ, RZ, 0, 0 ;  /* 0x00000000ffef7435 */ /* 0x000fd000000001ff */
[----:B------:R-:W-:-:S04]  /*04b0*/  @P4 LEA R242, P5, R123, R20, 0x2 ;  /* 0x000000147bf24211 */ /* 0x000fc800078a10ff */
[----:B------:R-:W-:Y:S02]  /*04c0*/  @P4 LEA.HI.X R243, R123, R21, R122, 0x2, P5 ;  /* 0x000000157bf34211 */ /* 0x000fe400028f147a */
[----:B-1----:R-:W-:Y:S02]  /*04d0*/  LEA R2, P4, R7, R26, 0x1 ;  /* 0x0000001a07027211 */ /* 0x002fe400078808ff */
[----:B------:R-:W-:Y:S02]  /*04e0*/  MOV R240, RZ ;  /* 0x000000ff00f07202 */ /* 0x000fe40000000f00 */
[----:B----4-:R-:W-:Y:S01]  /*04f0*/  @P0 R2UR UR4, R0 ;  /* 0x00000000000402ca */ /* 0x010fe200000e0000 */
[----:B---3--:R-:W-:Y:S01]  /*0500*/  @P2 IMAD R0, R14, UR16, R123 ;  /* 0x000000100e002c24 */ /* 0x008fe2000f8e027b */
[----:B------:R-:W-:-:S03]  /*0510*/  HFMA2.MMA R14, -RZ, RZ, 0, 0 ;  /* 0x00000000ff0e7435 */ /* 0x000fc600000001ff */
[----:B------:R-:W-:Y:S01]  /*0520*/  @P2 IMAD R0, R0, R23, RZ ;  /* 0x0000001700002224 */ /* 0x000fe200078e02ff */
[----:B------:R-:W-:Y:S02]  /*0530*/  @P1 R2UR UR5, R6 ;  /* 0x00000000060512ca */ /* 0x000fe400000e0000 */
[----:B------:R-:W-:Y:S01]  /*0540*/  @P3 LEA R13, P1, R123, R18, 0x2 ;  /* 0x000000127b0d3211 */ /* 0x000fe200078210ff */
[----:B0-----:R-:W-:-:S03]  /*0550*/  @P2 IMAD R3, R0, R15, RZ ;  /* 0x0000000f00032224 */ /* 0x001fc600078e02ff */
[----:B------:R-:W-:Y:S02]  /*0560*/  @P3 LEA.HI.X R14, R123, R19, R122, 0x2, P1 ;  /* 0x000000137b0e3211 */ /* 0x000fe400008f147a */
[C---:B-----5:R-:W-:Y:S02]  /*0570*/  LEA R6, P1, R11.reuse, R16, 0x1 ;  /* 0x000000100b067211 */ /* 0x060fe400078208ff */
[C---:B------:R-:W-:Y:S02]  /*0580*/  LEA R0, P3, R8.reuse, R24, 0x1 ;  /* 0x0000001808007211 */ /* 0x040fe400078608ff */
[----:B------:R-:W-:Y:S02]  /*0590*/  LEA.HI.X R9, R11, R17, R12, 0x1, P1 ;  /* 0x000000110b097211 */ /* 0x000fe400008f0c0c */
[----:B------:R-:W-:Y:S02]  /*05a0*/  LEA.HI.X R5, R8, R25, R10, 0x1, P3 ;  /* 0x0000001908057211 */ /* 0x000fe400018f0c0a */
[----:B------:R-:W-:-:S02]  /*05b0*/  MOV R10, R13 ;  /* 0x0000000d000a7202 */ /* 0x000fc40000000f00 */
[----:B------:R-:W-:-:S05]  /*05c0*/  MOV R11, R14 ;  /* 0x0000000e000b7202 */ /* 0x000fca0000000f00 */
[----:B------:R0:W-:Y:S01]  /*05d0*/  STL.64 [R1], R10 ;  /* 0x0000000a01007387 */ /* 0x0001e20000100a00 */
[----:B------:R-:W-:Y:S01]  /*05e0*/  ISETP.GE.AND P0, PT, R23, 0x1, PT ;  /* 0x000000011700780c */ /* 0x000fe20003f06270 */
[----:B--2---:R-:W-:Y:S01]  /*05f0*/  @P2 IMAD.WIDE R98, R3, 0x10, R98 ;  /* 0x0000001003622825 */ /* 0x004fe200078e0262 */
        /* <DEDUP_REMOVED lines=9> */
[----:B------:R-:W-:Y:S02]  /*0690*/  R2UR UR10, R9 ;  /* 0x00000000090a72ca */ /* 0x000fe400000e0000 */
[----:B------:R-:W-:Y:S02]  /*06a0*/  R2UR UR12, R5 ;  /* 0x00000000050c72ca */ /* 0x000fe400000e0000 */
[----:B------:R-:W-:-:S02]  /*06b0*/  R2UR UR13, R2 ;  /* 0x00000000020d72ca */ /* 0x000fc400000e0000 */
[----:B------:R-:W-:Y:S02]  /*06c0*/  R2UR UR17, R3 ;  /* 0x00000000031172ca */ /* 0x000fe400000e0000 */
[----:B------:R-:W-:Y:S02]  /*06d0*/  MOV R239, RZ ;  /* 0x000000ff00ef7202 */ /* 0x000fe40000000f00 */
[----:B------:R-:W-:Y:S01]  /*06e0*/  MOV R240, RZ ;  /* 0x000000ff00f07202 */ /* 0x000fe20000000f00 */
[----:B-1----:R-:W-:-:S03]  /*06f0*/  ULEA UR7, UR7, UR6, 0x18 ;  /* 0x0000000607077291 */ /* 0x002fc6000f8ec03f */
[----:B------:R-:W-:Y:S01]  /*0700*/  UMOV UR6, URZ ;  /* 0x0000003f00067c82 */ /* 0x000fe20008000000 */
[----:B0-----:R-:W-:Y:S02]  /*0710*/  SHF.R.S32.HI R0, RZ, 0x1f, R227 ;  /* 0x0000001fff007819 */ /* 0x001fe400000114e3 */
[----:B------:R-:W-:Y:S02]  /*0720*/  LOP3.LUT R237, R227, 0x1f, RZ, 0xc0, !PT ;  /* 0x0000001fe3ed7812 */ /* 0x000fe400078ec0ff */
[----:B------:R-:W-:-:S04]  /*0730*/  LEA.HI R0, R0, R227, RZ, 0x5 ;  /* 0x000000e300007211 */ /* 0x000fc800078f28ff */
[----:B------:R-:W-:-:S04]  /*0740*/  SHF.R.S32.HI R0, RZ, 0x5, R0 ;  /* 0x00000005ff007819 */ /* 0x000fc80000011400 */
[----:B--2---:R-:W-:-:S07]  /*0750*/  LEA R120, R0, UR7, 0x4 ;  /* 0x0000000700787c11 */ /* 0x004fce000f8e20ff */
.L_x_507:
[----:B------:R-:W0:Y:S01]  /*0760*/  LDC R8, c[0x0][0x224] ;  /* 0x00008900ff087b82 */ /* 0x000e220000000800 */
[----:B------:R-:W-:Y:S01]  /*0770*/  SHF.L.U32 R0, R227, 0x4, RZ ;  /* 0x00000004e3007819 */ /* 0x000fe200000006ff */
[----:B------:R-:W-:Y:S01]  /*0780*/  ULDC UR8, c[0x0][0x218] ;  /* 0x0000860000087ab9 */ /* 0x000fe20000000800 */
[----:B------:R-:W-:Y:S02]  /*0790*/  PRMT R7, RZ, 0x7610, R7 ;  /* 0x00007610ff077816 */ /* 0x000fe40000000007 */
[----:B------:R-:W-:Y:S02]  /*07a0*/  LOP3.LUT R0, R0, 0xfffffe00, RZ, 0xc0, !PT ;  /* 0xfffffe0000007812 */ /* 0x000fe400078ec0ff */
[----:B------:R-:W-:Y:S02]  /*07b0*/  PRMT R6, RZ, 0x7610, R6 ;  /* 0x00007610ff067816 */ /* 0x000fe40000000006 */
[----:B------:R-:W-:Y:S02]  /*07c0*/  LOP3.LUT R11, R0, 0x1f, R227, 0xf8, !PT ;  /* 0x0000001f000b7812 */ /* 0x000fe400078ef8e3 */
[----:B------:R-:W-:-:S02]  /*07d0*/  PRMT R9, RZ, 0x7610, R9 ;  /* 0x00007610ff097816 */ /* 0x000fc40000000009 */
[C---:B------:R-:W-:Y:S02]  /*07e0*/  LOP3.LUT R10, R11.reuse, 0x20, RZ, 0xfc, !PT ;  /* 0x000000200b0a7812 */ /* 0x040fe400078efcff */
[----:B------:R-:W-:Y:S02]  /*07f0*/  SHF.R.S32.HI R0, RZ, 0x1f, R11 ;  /* 0x0000001fff007819 */ /* 0x000fe4000001140b */
[C---:B------:R-:W-:Y:S02]  /*0800*/  LEA R4, P3, R11.reuse, UR9, 0x1 ;  /* 0x000000090b047c11 */ /* 0x040fe4000f8608ff */
[C---:B------:R-:W-:Y:S02]  /*0810*/  LOP3.LUT R12, R11.reuse, 0x40, RZ, 0xfc, !PT ;  /* 0x000000400b0c7812 */ /* 0x040fe400078efcff */
[C---:B------:R-:W-:Y:S02]  /*0820*/  LOP3.LUT R13, R11.reuse, 0x60, RZ, 0xfc, !PT ;  /* 0x000000600b0d7812 */ /* 0x040fe400078efcff */
[----:B------:R-:W-:-:S02]  /*0830*/  LOP3.LUT R14, R11, 0x80, RZ, 0xfc, !PT ;  /* 0x000000800b0e7812 */ /* 0x000fc400078efcff */
[----:B0-----:R-:W-:Y:S02]  /*0840*/  IADD3 R119, R8, -UR6, RZ ;  /* 0x8000000608777c10 */ /* 0x001fe4000fffe0ff */
[----:B------:R-:W-:Y:S02]  /*0850*/  LOP3.LUT R15, R11, 0xa0, RZ, 0xfc, !PT ;  /* 0x000000a00b0f7812 */ /* 0x000fe400078efcff */
[----:B------:R-:W-:Y:S02]  /*0860*/  LEA R2, R119, 0xfffff800, 0xb ;  /* 0xfffff80077027811 */ /* 0x000fe400078e58ff */
[C---:B------:R-:W-:Y:S02]  /*0870*/  LEA.HI.X R5, R11.reuse, UR10, R0, 0x1, P3 ;  /* 0x0000000a0b057c11 */ /* 0x040fe400098f0c00 */
[----:B------:R-:W-:Y:S02]  /*0880*/  IADD3 R26, -R2, UR8, RZ ;  /* 0x00000008021a7c10 */ /* 0x000fe4000fffe1ff */
[----:B------:R-:W-:-:S02]  /*0890*/  LOP3.LUT R16, R11, 0xc0, RZ, 0xfc, !PT ;  /* 0x000000c00b107812 */ /* 0x000fc400078efcff */
[CC--:B------:R-:W-:Y:S01]  /*08a0*/  ISETP.GE.AND P2, PT, R11.reuse, R26.reuse, PT ;  /* 0x0000001a0b00720c */ /* 0x0c0fe20003f46270 */
[----:B------:R-:W-:Y:S01]  /*08b0*/  BAR.SYNC.DEFER_BLOCKING 0x0 ;  /* 0x0000000000007b1d */ /* 0x000fe20000010000 */
[-C--:B------:R-:W-:Y:S02]  /*08c0*/  ISETP.GE.AND P1, PT, R10, R26.reuse, PT ;  /* 0x0000001a0a00720c */ /* 0x080fe40003f26270 */
[-C--:B------:R-:W-:Y:S02]  /*08d0*/  ISETP.GE.AND P0, PT, R12, R26.reuse, PT ;  /* 0x0000001a0c00720c */ /* 0x080fe40003f06270 */
[----:B------:R-:W-:Y:S02]  /*08e0*/  LOP3.LUT R17, R11, 0xe0, RZ, 0xfc, !PT ;  /* 0x000000e00b117812 */ /* 0x000fe400078efcff */
[----:B------:R-:W-:Y:S02]  /*08f0*/  ISETP.GE.AND P4, PT, R13, R26, PT ;  /* 0x0000001a0d00720c */ /* 0x000fe40003f86270 */
[----:B------:R-:W-:-:S02]  /*0900*/  LOP3.LUT R18, R11, 0x100, RZ, 0xfc, !PT ;  /* 0x000001000b127812 */ /* 0x000fc400078efcff */
[-C--:B------:R-:W-:Y:S02]  /*0910*/  ISETP.GE.AND P6, PT, R14, R26.reuse, PT ;  /* 0x0000001a0e00720c */ /* 0x080fe40003fc6270 */
[-C--:B------:R-:W-:Y:S02]  /*0920*/  ISETP.GE.AND P5, PT, R15, R26.reuse, PT ;  /* 0x0000001a0f00720c */ /* 0x080fe40003fa6270 */
[----:B------:R-:W-:Y:S02]  /*0930*/  ISETP.GE.AND P3, PT, R16, R26, PT ;  /* 0x0000001a1000720c */ /* 0x000fe40003f66270 */
[----:B------:R-:W-:Y:S02]  /*0940*/  PRMT R28, RZ, 0x7610, R28 ;  /* 0x00007610ff1c7816 */ /* 0x000fe4000000001c */
[----:B------:R-:W-:Y:S02]  /*0950*/  PRMT R27, RZ, 0x7610, R27 ;  /* 0x00007610ff1b7816 */ /* 0x000fe4000000001b */
[----:B------:R-:W-:-:S02]  /*0960*/  PRMT R30, RZ, 0x7610, R30 ;  /* 0x00007610ff1e7816 */ /* 0x000fc4000000001e */
[----:B------:R-:W-:Y:S01]  /*0970*/  LOP3.LUT R19, R11, 0x120, RZ, 0xfc, !PT ;  /* 0x000001200b137812 */ /* 0x000fe200078efcff */
[----:B------:R-:W2:Y:S01]  /*0980*/  @!P2 LDG.E.U16 R7, desc[UR14][R4.64] ;  /* 0x0000000e0407a981 */ /* 0x000ea2000c1e1500 */
[-C--:B------:R-:W-:Y:S02]  /*0990*/  ISETP.GE.AND P2, PT, R17, R26.reuse, PT ;  /* 0x0000001a1100720c */ /* 0x080fe40003f46270 */
[----:B------:R-:W-:Y:S01]  /*09a0*/  PRMT R29, RZ, 0x7610, R29 ;  /* 0x00007610ff1d7816 */ /* 0x000fe2000000001d */
[----:B------:R-:W3:Y:S01]  /*09b0*/  @!P1 LDG.E.U16 R6, desc[UR14][R4.64+0x40] ;  /* 0x0000400e04069981 */ /* 0x000ee2000c1e1500 */
[----:B------:R-:W-:Y:S02]  /*09c0*/  ISETP.GE.AND P1, PT, R18, R26, PT ;  /* 0x0000001a1200720c */ /* 0x000fe40003f26270 */
[----:B------:R-:W-:Y:S01]  /*09d0*/  LOP3.LUT R20, R11, 0x140, RZ, 0xfc, !PT ;  /* 0x000001400b147812 */ /* 0x000fe200078efcff */
[----:B------:R-:W4:Y:S01]  /*09e0*/  @!P0 LDG.E.U16 R9, desc[UR14][R4.64+0x80] ;  /* 0x0000800e04098981 */ /* 0x000f22000c1e1500 */
[----:B------:R-:W-:-:S02]  /*09f0*/  PRMT R32, RZ, 0x7610, R32 ;  /* 0x00007610ff207816 */ /* 0x000fc40000000020 */
[C---:B------:R-:W-:Y:S01]  /*0a00*/  LOP3.LUT R21, R11.reuse, 0x160, RZ, 0xfc, !PT ;  /* 0x000001600b157812 */ /* 0x040fe200078efcff */
[----:B------:R-:W5:Y:S01]  /*0a10*/  @!P4 LDG.E.U16 R28, desc[UR14][R4.64+0xc0] ;  /* 0x0000c00e041cc981 */ /* 0x000f62000c1e1500 */
[----:B------:R-:W-:Y:S02]  /*0a20*/  PRMT R31, RZ, 0x7610, R31 ;  /* 0x00007610ff1f7816 */ /* 0x000fe4000000001f */
        /* <DEDUP_REMOVED lines=15> */
[----:B------:R-:W-:Y:S02]  /*0b20*/  ISETP.GE.AND P1, PT, R25, R26, PT ;  /* 0x0000001a1900720c */ /* 0x000fe40003f26270 */
        /* <DEDUP_REMOVED lines=14> */
[----:B------:R-:W-:-:S04]  /*0c10*/  SHF.L.U32 R39, R227, 0x4, RZ ;  /* 0x00000004e3277819 */ /* 0x000fc800000006ff */
        /* <DEDUP_REMOVED lines=41> */
[----:B------:R-:W-:Y:S02]  /*0eb0*/  LEA R4, R121, R70, 0x4 ;  /* 0x0000004679047211 */ /* 0x000fe400078e20ff */
[----:B------:R-:W-:Y:S02]  /*0ec0*/  LEA.HI.SX32 R66, R66, R39, 0x1b ;  /* 0x0000002742427211 */ /* 0x000fe400078fdaff */
[----:B------:R-:W-:-:S02]  /*0ed0*/  LEA R114, R58, UR7, 0x1 ;  /* 0x000000073a727c11 */ /* 0x000fc4000f8e08ff */
[----:B------:R-:W-:Y:S02]  /*0ee0*/  LEA.HI.SX32 R68, R68, R39, 0x1b ;  /* 0x0000002744447211 */ /* 0x000fe400078fdaff */
[----:B------:R-:W-:Y:S02]  /*0ef0*/  LEA R113, R60, UR7, 0x1 ;  /* 0x000000073c717c11 */ /* 0x000fe4000f8e08ff */
[----:B------:R-:W-:Y:S02]  /*0f00*/  LEA R112, R62, UR7, 0x1 ;  /* 0x000000073e707c11 */ /* 0x000fe4000f8e08ff */
[----:B------:R-:W-:Y:S02]  /*0f10*/  LEA R111, R64, UR7, 0x1 ;  /* 0x00000007406f7c11 */ /* 0x000fe4000f8e08ff */
[----:B------:R-:W-:Y:S02]  /*0f20*/  LEA.HI.SX32 R108, R4, R4, 0x1b ;  /* 0x00000004046c7211 */ /* 0x000fe400078fdaff */
[----:B------:R-:W-:-:S02]  /*0f30*/  LEA R110, R66, UR7, 0x1 ;  /* 0x00000007426e7c11 */ /* 0x000fc4000f8e08ff */
[----:B------:R-:W-:Y:S02]  /*0f40*/  LEA R109, R68, UR7, 0x1 ;  /* 0x00000007446d7c11 */ /* 0x000fe4000f8e08ff */
[----:B------:R-:W-:Y:S02]  /*0f50*/  LEA R108, R108, UR7, 0x1 ;  /* 0x000000076c6c7c11 */ /* 0x000fe4000f8e08ff */
[----:B------:R-:W-:-:S04]  /*0f60*/  LEA R4, P0, R11, UR11, 0x1 ;  /* 0x0000000b0b047c11 */ /* 0x000fc8000f8008ff */
[----:B------:R-:W-:Y:S02]  /*0f70*/  LEA.HI.X R5, R11, UR12, R0, 0x1, P0 ;  /* 0x0000000c0b057c11 */ /* 0x000fe400080f0c00 */
[-C--:B------:R-:W-:Y:S02]  /*0f80*/  ISETP.GE.AND P0, PT, R10, R26.reuse, PT ;  /* 0x0000001a0a00720c */ /* 0x080fe40003f06270 */
[-C--:B------:R-:W-:Y:S02]  /*0f90*/  ISETP.GE.AND P2, PT, R12, R26.reuse, PT ;  /* 0x0000001a0c00720c */ /* 0x080fe40003f46270 */
[-C--:B------:R-:W-:Y:S02]  /*0fa0*/  ISETP.GE.AND P3, PT, R13, R26.reuse, PT ;  /* 0x0000001a0d00720c */ /* 0x080fe40003f66270 */
[-C--:B------:R-:W-:Y:S02]  /*0fb0*/  ISETP.GE.AND P4, PT, R16, R26.reuse, PT ;  /* 0x0000001a1000720c */ /* 0x080fe40003f86270 */
[----:B------:R-:W-:-:S02]  /*0fc0*/  ISETP.GE.AND P5, PT, R14, R26, PT ;  /* 0x0000001a0e00720c */ /* 0x000fc40003fa6270 */
[----:B------:R-:W-:Y:S02]  /*0fd0*/  ISETP.GE.AND P6, PT, R15, R26, PT ;  /* 0x0000001a0f00720c */ /* 0x000fe40003fc6270 */
[----:B------:R-:W-:Y:S02]  /*0fe0*/  PRMT R39, RZ, 0x7610, R39 ;  /* 0x00007610ff277816 */ /* 0x000fe40000000027 */
[----:B------:R-:W-:Y:S01]  /*0ff0*/  PRMT R42, RZ, 0x7610, R42 ;  /* 0x00007610ff2a7816 */ /* 0x000fe2000000002a */
[----:B--2---:R-:W-:Y:S04]  /*1000*/  STS.U16 [R198], R7 ;  /* 0x00000007c6007388 */ /* 0x004fe80000000400 */
[----:B---3--:R-:W-:Y:S04]  /*1010*/  STS.U16 [R197+0x40], R6 ;  /* 0x00004006c5007388 */ /* 0x008fe80000000400 */
[----:B----4-:R-:W-:Y:S04]  /*1020*/  STS.U16 [R196+0x80], R9 ;  /* 0x00008009c4007388 */ /* 0x010fe80000000400 */
[----:B-----5:R0:W-:Y:S04]  /*1030*/  STS.U16 [R195+0xc0], R28 ;  /* 0x0000c01cc3007388 */ /* 0x0201e80000000400 */
[----:B------:R-:W-:Y:S04]  /*1040*/  STS.U16 [R194+0x100], R27 ;  /* 0x0001001bc2007388 */ /* 0x000fe80000000400 */
[----:B------:R-:W-:Y:S04]  /*1050*/  STS.U16 [R193+0x140], R30 ;  /* 0x0001401ec1007388 */ /* 0x000fe80000000400 */
[----:B------:R-:W-:Y:S04]  /*1060*/  STS.U16 [R118+0x180], R29 ;  /* 0x0001801d76007388 */ /* 0x000fe80000000400 */
[----:B------:R-:W-:Y:S04]  /*1070*/  STS.U16 [R117+0x1c0], R32 ;  /* 0x0001c02075007388 */ /* 0x000fe80000000400 */
[----:B------:R-:W-:Y:S04]  /*1080*/  STS.U16 [R116+0x200], R31 ;  /* 0x0002001f74007388 */ /* 0x000fe80000000400 */
[----:B------:R1:W-:Y:S04]  /*1090*/  STS.U16 [R115+0x240], R34 ;  /* 0x0002402273007388 */ /* 0x0003e80000000400 */
        /* <DEDUP_REMOVED lines=24> */
[----:B------:R-:W-:Y:S01]  /*1220*/  BAR.SYNC.DEFER_BLOCKING 0x0 ;  /* 0x0000000000007b1d */ /* 0x000fe20000010000 */
[----:B-1----:R-:W-:-:S02]  /*1230*/  PRMT R34, RZ, 0x7610, R34 ;  /* 0x00007610ff227816 */ /* 0x002fc40000000022 */
[----:B------:R-:W-:-:S04]  /*1240*/  LEA R6, P1, R11, UR13, 0x1 ;  /* 0x0000000d0b067c11 */ /* 0x000fc8000f8208ff */
[----:B------:R-:W-:Y:S01]  /*1250*/  LEA.HI.X R7, R11, UR17, R0, 0x1, P1 ;  /* 0x000000110b077c11 */ /* 0x000fe200088f0c00 */
[----:B------:R-:W5:Y:S01]  /*1260*/  @!P0 LDG.E.U16 R28, desc[UR14][R4.64+0x40] ;  /* 0x0000400e041c8981 */ /* 0x000f62000c1e1500 */
[-C--:B------:R-:W-:Y:S02]  /*1270*/  ISETP.GE.AND P0, PT, R17, R26.reuse, PT ;  /* 0x0000001a1100720c */ /* 0x080fe40003f06270 */
[----:B------:R-:W-:Y:S02]  /*1280*/  ISETP.GE.AND P1, PT, R11, R26, PT ;  /* 0x0000001a0b00720c */ /* 0x000fe40003f26270 */
[----:B--2---:R-:W-:-:S09]  /*1290*/  PRMT R33, RZ, 0x7610, R33 ;  /* 0x00007610ff217816 */ /* 0x004fd20000000021 */
[----:B------:R-:W2:Y:S01]  /*12a0*/  @!P0 LDG.E.U16 R34, desc[UR14][R4.64+0x1c0] ;  /* 0x0001c00e04228981 */ /* 0x000ea2000c1e1500 */
[----:B------:R-:W-:Y:S02]  /*12b0*/  ISETP.GE.AND P0, PT, R18, R26, PT ;  /* 0x0000001a1200720c */ /* 0x000fe40003f06270 */
        /* <DEDUP_REMOVED lines=8> */
[-C--:B------:R-:W-:Y:S02]  /*1340*/  ISETP.GE.AND P0, PT, R19, R26.reuse, PT ;  /* 0x0000001a1300720c */ /* 0x080fe40003f06270 */
[-C--:B------:R-:W-:Y:S01]  /*1350*/  ISETP.GE.AND P1, PT, R20, R26.reuse, PT ;  /* 0x0000001a1400720c */ /* 0x080fe20003f26270 */
[----:B------:R-:W2:Y:S01]  /*1360*/  @!P2 LDG.E.U16 R27, desc[UR14][R4.64+0x80] ;  /* 0x0000800e041ba981 */ /* 0x000ea2000c1e1500 */
[----:B------:R-:W-:-:S03]  /*1370*/  ISETP.GE.AND P2, PT, R21, R26, PT ;  /* 0x0000001a1500720c */ /* 0x000fc60003f46270 */
[----:B------:R-:W2:Y:S01]  /*1380*/  @!P3 LDG.E.U16 R30, desc[UR14][R4.64+0xc0] ;  /* 0x0000c00e041eb981 */ /* 0x000ea2000c1e1500 */
[----:B------:R-:W-:-:S03]  /*1390*/  ISETP.GE.AND P3, PT, R22, R26, PT ;  /* 0x0000001a1600720c */ /* 0x000fc60003f66270 */
[----:B------:R-:W2:Y:S01]  /*13a0*/  @!P4 LDG.E.U16 R31, desc[UR14][R4.64+0x180] ;  /* 0x0001800e041fc981 */ /* 0x000ea2000c1e1500 */
[----:B------:R-:W-:-:S03]  /*13b0*/  ISETP.GE.AND P4, PT, R23, R26, PT ;  /* 0x0000001a1700720c */ /* 0x000fc60003f86270 */
[----:B------:R-:W2:Y:S01]  /*13c0*/  @!P5 LDG.E.U16 R29, desc[UR14][R4.64+0x100] ;  /* 0x0001000e041dd981 */ /* 0x000ea2000c1e1500 */
[----:B------:R-:W-:-:S03]  /*13d0*/  ISETP.GE.AND P5, PT, R24, R26, PT ;  /* 0x0000001a1800720c */ /* 0x000fc60003fa6270 */
[----:B------:R-:W2:Y:S01]  /*13e0*/  @!P6 LDG.E.U16 R32, desc[UR14][R4.64+0x140] ;  /* 0x0001400e0420e981 */ /* 0x000ea2000c1e1500 */
[----:B------:R-:W-:Y:S02]  /*13f0*/  ISETP.GE.AND P6, PT, R25, R26, PT ;  /* 0x0000001a1900720c */ /* 0x000fe40003fc6270 */
[----:B---3--:R-:W-:Y:S02]  /*1400*/  PRMT R36, RZ, 0x7610, R36 ;  /* 0x00007610ff247816 */ /* 0x008fe40000000024 */
[----:B----4-:R-:W-:Y:S02]  /*1410*/  PRMT R35, RZ, 0x7610, R35 ;  /* 0x00007610ff237816 */ /* 0x010fe40000000023 */
[----:B-----5:R-:W-:Y:S02]  /*1420*/  PRMT R38, RZ, 0x7610, R38 ;  /* 0x00007610ff267816 */ /* 0x020fe40000000026 */
[----:B------:R-:W-:Y:S01]  /*1430*/  PRMT R37, RZ, 0x7610, R37 ;  /* 0x00007610ff257816 */ /* 0x000fe20000000025 */
[----:B------:R-:W3:Y:S01]  /*1440*/  @!P0 LDG.E.U16 R36, desc[UR14][R4.64+0x240] ;  /* 0x0002400e04248981 */ /* 0x000ee2000c1e1500 */
[----:B------:R-:W-:-:S03]  /*1450*/  PRMT R40, RZ, 0x7610, R40 ;  /* 0x00007610ff287816 */ /* 0x000fc60000000028 */
[----:B------:R-:W4:Y:S04]  /*1460*/  @!P1 LDG.E.U16 R35, desc[UR14][R4.64+0x280] ;  /* 0x0002800e04239981 */ /* 0x000f28000c1e1500 */
[----:B------:R-:W5:Y:S04]  /*1470*/  @!P2 LDG.E.U16 R38, desc[UR14][R4.64+0x2c0] ;  /* 0x0002c00e0426a981 */ /* 0x000f68000c1e1500 */
[----:B------:R-:W5:Y:S04]  /*1480*/  @!P3 LDG.E.U16 R37, desc[UR14][R4.64+0x300] ;  /* 0x0003000e0425b981 */ /* 0x000f68000c1e1500 */
[----:B------:R-:W5:Y:S04]  /*1490*/  @!P4 LDG.E.U16 R40, desc[UR14][R4.64+0x340] ;  /* 0x0003400e0428c981 */ /* 0x000f68000c1e1500 */
[----:B------:R-:W5:Y:S04]  /*14a0*/  @!P5 LDG.E.U16 R39, desc[UR14][R4.64+0x380] ;  /* 0x0003800e0427d981 */ /* 0x000f68000c1e1500 */
[----:B------:R0:W5:Y:S01]  /*14b0*/  @!P6 LDG.E.U16 R42, desc[UR14][R4.64+0x3c0] ;  /* 0x0003c00e042ae981 */ /* 0x000162000c1e1500 */
[----:B------:R-:W-:-:S02]  /*14c0*/  P2R R50, PR, RZ, 0x1 ;  /* 0x00000001ff327803 */ /* 0x000fc40000000000 */
[-C--:B------:R-:W-:Y:S02]  /*14d0*/  ISETP.GE.AND P0, PT, R11, R26.reuse, PT ;  /* 0x0000001a0b00720c */ /* 0x080fe40003f06270 */
[----:B0-----:R-:W-:Y:S02]  /*14e0*/  PRMT R5, RZ, 0x7610, R5 ;  /* 0x00007610ff057816 */ /* 0x001fe40000000005 */
[----:B------:R-:W-:Y:S02]  /*14f0*/  P2R R48, PR, RZ, 0x2 ;  /* 0x00000002ff307803 */ /* 0x000fe40000000000 */
[----:B------:R-:W-:Y:S02]  /*1500*/  ISETP.GE.AND P1, PT, R10, R26, PT ;  /* 0x0000001a0a00720c */ /* 0x000fe40003f26270 */
        /* <DEDUP_REMOVED lines=12> */
[----:B--2---:R-:W-:Y:S04]  /*15d0*/  STS.U16 [R198], R9 ;  /* 0x00000009c6007388 */ /* 0x004fe80000000400 */
        /* <DEDUP_REMOVED lines=8> */
[----:B---3--:R-:W-:Y:S04]  /*1660*/  STS.U16 [R115+0x240], R36 ;  /* 0x0002402473007388 */ /* 0x008fe80000000400 */
[----:B----4-:R-:W-:Y:S04]  /*1670*/  STS.U16 [R114+0x280], R35 ;  /* 0x0002802372007388 */ /* 0x010fe80000000400 */
[----:B-----5:R-:W-:Y:S04]  /*1680*/  STS.U16 [R113+0x2c0], R38 ;  /* 0x0002c02671007388 */ /* 0x020fe80000000400 */
[----:B------:R-:W-:Y:S04]  /*1690*/  STS.U16 [R112+0x300], R37 ;  /* 0x0003002570007388 */ /* 0x000fe80000000400 */
[----:B------:R-:W-:Y:S04]  /*16a0*/  STS.U16 [R111+0x340], R40 ;  /* 0x000340286f007388 */ /* 0x000fe80000000400 */
[----:B------:R-:W-:Y:S04]  /*16b0*/  STS.U16 [R110+0x380], R39 ;  /* 0x000380276e007388 */ /* 0x000fe80000000400 */
[----:B------:R0:W-:Y:S01]  /*16c0*/  STS.U16 [R109+0x3c0], R42 ;  /* 0x0003c02a6d007388 */ /* 0x0001e20000000400 */
        /* <DEDUP_REMOVED lines=8> */
[----:B------:R-:W1:Y:S04]  /*1750*/  LDS.U16 R37, [R108+0xe] ;  /* 0x00000e006c257984 */ /* 0x000e680000000400 */
[----:B------:R-:W1:Y:S04]  /*1760*/  LDS.U16 R38, [R108+0x10] ;  /* 0x000010006c267984 */ /* 0x000e680000000400 */
[----:B------:R-:W1:Y:S04]  /*1770*/  LDS.U16 R39, [R108+0x12] ;  /* 0x000012006c277984 */ /* 0x000e680000000400 */
[----:B------:R-:W1:Y:S04]  /*1780*/  LDS.U16 R40, [R108+0x14] ;  /* 0x000014006c287984 */ /* 0x000e680000000400 */
[----:B------:R-:W1:Y:S04]  /*1790*/  LDS.U16 R41, [R108+0x16] ;  /* 0x000016006c297984 */ /* 0x000e680000000400 */
[----:B------:R-:W1:Y:S04]  /*17a0*/  LDS.U16 R29, [R108+0x18] ;  /* 0x000018006c1d7984 */ /* 0x000e680000000400 */
[----:B------:R-:W1:Y:S04]  /*17b0*/  LDS.U16 R28, [R108+0x1a] ;  /* 0x00001a006c1c7984 */ /* 0x000e680000000400 */
[----:B------:R-:W1:Y:S04]  /*17c0*/  LDS.U16 R27, [R108+0x1c] ;  /* 0x00001c006c1b7984 */ /* 0x000e680000000400 */
[----:B------:R-:W1:Y:S01]  /*17d0*/  LDS.U16 R9, [R108+0x1e] ;  /* 0x00001e006c097984 */ /* 0x000e620000000400 */
[----:B------:R-:W-:Y:S01]  /*17e0*/  BAR.SYNC.DEFER_BLOCKING 0x0 ;  /* 0x0000000000007b1d */ /* 0x000fe20000010000 */
[----:B0-----:R-:W-:-:S05]  /*17f0*/  PRMT R42, RZ, 0x7610, R42 ;  /* 0x00007610ff2a7816 */ /* 0x001fca000000002a */
[----:B------:R-:W5:Y:S01]  /*1800*/  @!P0 LDG.E.U16 R5, desc[UR14][R6.64] ;  /* 0x0000000e06058981 */ /* 0x000f62000c1e1500 */
        /* <DEDUP_REMOVED lines=14> */
[----:B------:R-:W-:-:S09]  /*18f0*/  ISETP.GE.AND P1, PT, R17, R26, PT ;  /* 0x0000001a1100720c */ /* 0x000fd20003f26270 */
[----:B------:R-:W5:Y:S01]  /*1900*/  @!P0 LDG.E.U16 R47, desc[UR14][R6.64+0x180] ;  /* 0x0001800e062f8981 */ /* 0x000f62000c1e1500 */
[----:B------:R-:W-:-:S03]  /*1910*/  ISETP.GE.AND P0, PT, R18, R26, PT ;  /* 0x0000001a1200720c */ /* 0x000fc60003f06270 */
[----:B------:R-:W5:Y:S01]  /*1920*/  @!P1 LDG.E.U16 R46, desc[UR14][R6.64+0x1c0] ;  /* 0x0001c00e062e9981 */ /* 0x000f62000c1e1500 */
[----:B------:R-:W-:-:S09]  /*1930*/  ISETP.NE.AND P1, PT, R48, RZ, PT ;  /* 0x000000ff3000720c */ /* 0x000fd20003f25270 */
[----:B------:R-:W5:Y:S01]  /*1940*/  @!P0 LDG.E.U16 R49, desc[UR14][R6.64+0x200] ;  /* 0x0002000e06318981 */ /* 0x000f62000c1e1500 */
[----:B------:R-:W-:Y:S02]  /*1950*/  ISETP.NE.AND P0, PT, R50, RZ, PT ;  /* 0x000000ff3200720c */ /* 0x000fe40003f05270 */
[----:B------:R-:W-:Y:S01]  /*1960*/  PRMT R48, RZ, 0x7610, R48 ;  /* 0x00007610ff307816 */ /* 0x000fe20000000030 */
[----:B------:R-:W5:Y:S01]  /*1970*/  @!P1 LDG.E.U16 R51, desc[UR14][R6.64+0x280] ;  /* 0x0002800e06339981 */ /* 0x000f62000c1e1500 */
[----:B------:R-:W-:-:S06]  /*1980*/  PRMT R50, RZ, 0x7610, R50 ;  /* 0x00007610ff327816 */ /* 0x000fcc0000000032 */
[----:B------:R-:W5:Y:S04]  /*1990*/  @!P2 LDG.E.U16 R50, desc[UR14][R6.64+0x2c0] ;  /* 0x0002c00e0632a981 */ /* 0x000f68000c1e1500 */
[----:B------:R0:W5:Y:S01]  /*19a0*/  @!P0 LDG.E.U16 R48, desc[UR14][R6.64+0x240] ;  /* 0x0002400e06308981 */ /* 0x000162000c1e1500 */
[----:B-1----:R-:W-:-:S05]  /*19b0*/  HADD2.F32 R30, -RZ, R30.H0_H0 ;  /* 0x2000001eff1e7230 */ /* 0x002fca0000004100 */
[----:B------:R-:W-:Y:S01]  /*19c0*/  FADD.FTZ R87, R30, UR5 ;  /* 0x000000051e577e21 */ /* 0x000fe20008010000 */
[----:B0-----:R-:W0:Y:S04]  /*19d0*/  LDC.64 R6, c[0x0][0x2a0] ;  /* 0x0000a800ff067b82 */ /* 0x001e280000000a00 */
[----:B------:R-:W-:Y:S01]  /*19e0*/  FSETP.GTU.FTZ.AND P5, PT, R87, 20, PT ;  /* 0x41a000005700780b */ /* 0x000fe20003fbc000 */
[----:B--2---:R-:W-:Y:S02]  /*19f0*/  HADD2.F32 R31, -RZ, R31.H0_H0 ;  /* 0x2000001fff1f7230 */ /* 0x004fe40000004100 */
[----:B---3--:R-:W-:Y:S02]  /*1a00*/  HADD2.F32 R32, -RZ, R32.H0_H0 ;  /* 0x20000020ff207230 */ /* 0x008fe40000004100 */
[----:B----4-:R-:W-:-:S02]  /*1a10*/  HADD2.F32 R33, -RZ, R33.H0_H0 ;  /* 0x20000021ff217230 */ /* 0x010fc40000004100 */
[----:B-----5:R-:W-:Y:S02]  /*1a20*/  HADD2.F32 R34, -RZ, R34.H0_H0 ;  /* 0x20000022ff227230 */ /* 0x020fe40000004100 */
[----:B------:R-:W-:Y:S02]  /*1a30*/  HADD2.F32 R35, -RZ, R35.H0_H0 ;  /* 0x20000023ff237230 */ /* 0x000fe40000004100 */
[----:B------:R-:W-:Y:S01]  /*1a40*/  FADD.FTZ R86, R31, UR5 ;  /* 0x000000051f567e21 */ /* 0x000fe20008010000 */
[----:B------:R-:W-:Y:S02]  /*1a50*/  HADD2.F32 R36, -RZ, R36.H0_H0 ;  /* 0x20000024ff247230 */ /* 0x000fe40000004100 */
[----:B------:R-:W-:Y:S01]  /*1a60*/  FADD.FTZ R85, R32, UR5 ;  /* 0x0000000520557e21 */ /* 0x000fe20008010000 */
[----:B------:R-:W-:Y:S01]  /*1a70*/  FADD.FTZ R84, R33, UR5 ;  /* 0x0000000521547e21 */ /* 0x000fe20008010000 */
[----:B------:R-:W-:Y:S01]  /*1a80*/  FADD.FTZ R83, R34, UR5 ;  /* 0x0000000522537e21 */ /* 0x000fe20008010000 */
[----:B------:R-:W-:Y:S01]  /*1a90*/  FADD.FTZ R82, R35, UR5 ;  /* 0x0000000523527e21 */ /* 0x000fe20008010000 */
[----:B------:R-:W-:Y:S01]  /*1aa0*/  USHF.R.S32.HI UR22, URZ, 0x1f, UR16 ;  /* 0x0000001f3f167899 */ /* 0x000fe20008011410 */
[----:B------:R-:W-:Y:S01]  /*1ab0*/  BSSY B0, `(.L_x_434) ;  /* 0x000003a000007945 */ /* 0x000fe20003800000 */
[----:B------:R-:W-:Y:S01]  /*1ac0*/  ISETP.GE.AND P0, PT, R11, R26, PT ;  /* 0x0000001a0b00720c */ /* 0x000fe20003f06270 */
[----:B------:R-:W-:Y:S01]  /*1ad0*/  FADD.FTZ R81, R36, UR5 ;  /* 0x0000000524517e21 */ /* 0x000fe20008010000 */
[----:B------:R-:W-:-:S02]  /*1ae0*/  FSETP.GTU.FTZ.AND P4, PT, R86, 20, PT ;  /* 0x41a000005600780b */ /* 0x000fc40003f9c000 */
[----:B------:R-:W-:Y:S02]  /*1af0*/  FSETP.GTU.FTZ.AND P3, PT, R85, 20, PT ;  /* 0x41a000005500780b */ /* 0x000fe40003f7c000 */
[----:B------:R-:W-:Y:S02]  /*1b00*/  FSETP.GTU.FTZ.AND P2, PT, R84, 20, PT ;  /* 0x41a000005400780b */ /* 0x000fe40003f5c000 */
[----:B------:R-:W-:Y:S02]  /*1b10*/  FSETP.GTU.FTZ.AND P1, PT, R83, 20, PT ;  /* 0x41a000005300780b */ /* 0x000fe40003f3c000 */
[----:B------:R-:W-:Y:S01]  /*1b20*/  FSETP.GTU.FTZ.AND P6, PT, R82, 20, PT ;  /* 0x41a000005200780b */ /* 0x000fe20003fdc000 */
[----:B------:R-:W-:Y:S04]  /*1b30*/  STS.U16 [R198], R5 ;  /* 0x00000005c6007388 */ /* 0x000fe80000000400 */
[----:B------:R1:W-:Y:S02]  /*1b40*/  STS.U16 [R197+0x40], R4 ;  /* 0x00004004c5007388 */ /* 0x0003e40000000400 */
[----:B-1----:R-:W1:Y:S02]  /*1b50*/  LDC.64 R4, c[0x0][0x2b0] ;  /* 0x0000ac00ff047b82 */ /* 0x002e640000000a00 */
[----:B------:R2:W-:Y:S04]  /*1b60*/  STS.U16 [R196+0x80], R43 ;  /* 0x0000802bc4007388 */ /* 0x0005e80000000400 */
        /* <DEDUP_REMOVED lines=12> */
[----:B------:R2:W-:Y:S01]  /*1c30*/  STS.U16 [R109+0x3c0], R54 ;  /* 0x0003c0366d007388 */ /* 0x0005e20000000400 */
[----:B------:R-:W-:Y:S01]  /*1c40*/  NOP ;  /* 0x0000000000007918 */ /* 0x000fe20000000000 */
[----:B01----:R-:W-:Y:S05]  /*1c50*/  @P5 BRA `(.L_x_435) ;  /* 0x00000000007c5947 */ /* 0x003fea0003800000 */
        /* <DEDUP_REMOVED lines=31> */
.L_x_435:
[----:B------:R-:W-:Y:S05]  /*1e50*/  BSYNC B0 ;  /* 0x0000000000007941 */ /* 0x000fea0003800000 */
.L_x_434:
[----:B------:R-:W-:Y:S01]  /*1e60*/  HADD2.F32 R37, -RZ, R37.H0_H0 ;  /* 0x20000025ff257230 */ /* 0x000fe20000004100 */
[----:B------:R-:W-:Y:S01]  /*1e70*/  BSSY B0, `(.L_x_436) ;  /* 0x0000023000007945 */ /* 0x000fe20003800000 */
[----:B------:R-:W-:-:S03]  /*1e80*/  FSETP.GTU.FTZ.AND P5, PT, R81, 20, PT ;  /* 0x41a000005100780b */ /* 0x000fc60003fbc000 */
[----:B------:R-:W-:Y:S01]  /*1e90*/  FADD.FTZ R80, R37, UR5 ;  /* 0x0000000525507e21 */ /* 0x000fe20008010000 */
[----:B------:R-:W-:Y:S09]  /*1ea0*/  @P4 BRA `(.L_x_437) ;  /* 0x00000000007c4947 */ /* 0x000ff20003800000 */
        /* <DEDUP_REMOVED lines=31> */
.L_x_437:
[----:B------:R-:W-:Y:S05]  /*20a0*/  BSYNC B0 ;  /* 0x0000000000007941 */ /* 0x000fea0003800000 */
.L_x_436:
        /* <DEDUP_REMOVED lines=36> */
.L_x_439:
[----:B------:R-:W-:Y:S05]  /*22f0*/  BSYNC B0 ;  /* 0x0000000000007941 */ /* 0x000fea0003800000 */
.L_x_438:
        /* <DEDUP_REMOVED lines=36> */
.L_x_441:
[----:B------:R-:W-:Y:S05]  /*2540*/  BSYNC B0 ;  /* 0x0000000000007941 */ /* 0x000fea0003800000 */
.L_x_440:
        /* <DEDUP_REMOVED lines=36> */
.L_x_443:
[----:B------:R-:W-:Y:S05]  /*2790*/  BSYNC B0 ;  /* 0x0000000000007941 */ /* 0x000fea0003800000 */
.L_x_442:
        /* <DEDUP_REMOVED lines=36> */
.L_x_445:
[----:B------:R-:W-:Y:S05]  /*29e0*/  BSYNC B0 ;  /* 0x0000000000007941 */ /* 0x000fea0003800000 */
.L_x_444:
[----:B------:R-:W-:Y:S01]  /*29f0*/  HADD2.F32 R29, -RZ, R29.H0_H0 ;  /* 0x2000001dff1d7230 */ /* 0x000fe20000004100 */
[----:B------:R-:W-:Y:S01]  /*2a00*/  BSSY B0, `(.L_x_446) ;  /* 0x0000023000007945 */ /* 0x000fe20003800000 */
[----:B------:R-:W-:-:S03]  /*2a10*/  FSETP.GTU.FTZ.AND P6, PT, R56, 20, PT ;  /* 0x41a000003800780b */ /* 0x000fc60003fdc000 */
[----:B--2---:R-:W-:Y:S01]  /*2a20*/  FADD.FTZ R55, R29, UR5 ;  /* 0x000000051d377e21 */ /* 0x004fe20008010000 */
        /* <DEDUP_REMOVED lines=32> */
.L_x_447:
[----:B------:R-:W-:Y:S05]  /*2c30*/  BSYNC B0 ;  /* 0x0000000000007941 */ /* 0x000fea0003800000 */
.L_x_446:
[----:B------:R-:W-:Y:S01]  /*2c40*/  HADD2.F32 R28, -RZ, R28.H0_H0 ;  /* 0x2000001cff1c7230 */ /* 0x000fe20000004100 */
[----:B------:R-:W-:Y:S01]  /*2c50*/  BSSY B0, `(.L_x_448) ;  /* 0x0000025000007945 */ /* 0x000fe20003800000 */
[----:B------:R-:W-:Y:S01]  /*2c60*/  FSETP.GTU.FTZ.AND P5, PT, R55, 20, PT ;  /* 0x41a000003700780b */ /* 0x000fe20003fbc000 */
[----:B------:R-:W-:Y:S01]  /*2c70*/  IMAD R32, R6, UR22, RZ ;  /* 0x0000001606207c24 */ /* 0x000fe2000f8e02ff */
[----:B------:R-:W-:Y:S01]  /*2c80*/  SHF.R.S32.HI R3, RZ, 0x1f, R2 ;  /* 0x0000001fff037819 */ /* 0x000fe20000011402 */
        /* <DEDUP_REMOVED lines=33> */
.L_x_449:
[----:B------:R-:W-:Y:S05]  /*2ea0*/  BSYNC B0 ;  /* 0x0000000000007941 */ /* 0x000fea0003800000 */
.L_x_448:
[----:B------:R-:W-:Y:S01]  /*2eb0*/  HADD2.F32 R27, -RZ, R27.H0_H0 ;  /* 0x2000001bff1b7230 */ /* 0x000fe20000004100 */
[----:B------:R-:W-:Y:S01]  /*2ec0*/  BSSY B0, `(.L_x_450) ;  /* 0x0000026000007945 */ /* 0x000fe20003800000 */
[----:B------:R-:W-:Y:S01]  /*2ed0*/  IMAD R35, R7, UR16, R32 ;  /* 0x0000001007237c24 */ /* 0x000fe2000f8e0220 */
[----:B------:R-:W-:Y:S01]  /*2ee0*/  FSETP.GTU.FTZ.AND P4, PT, R54, 20, PT ;  /* 0x41a000003600780b */ /* 0x000fe20003f9c000 */
[----:B------:R-:W-:-:S04]  /*2ef0*/  @!P0 IMAD.WIDE.U32 R28, R6, UR16, R2 ;  /* 0x00000010061c8c25 */ /* 0x000fc8000f8e0002 */
[----:B------:R-:W-:Y:S01]  /*2f00*/  FADD.FTZ R53, R27, UR5 ;  /* 0x000000051b357e21 */ /* 0x000fe20008010000 */
[----:B------:R-:W-:Y:S01]  /*2f10*/  IMAD.WIDE.U32 R6, R6, UR16, RZ ;  /* 0x0000001006067c25 */ /* 0x000fe2000f8e00ff */
        /* <DEDUP_REMOVED lines=32> */
.L_x_451:
[----:B------:R-:W-:Y:S05]  /*3120*/  BSYNC B0 ;  /* 0x0000000000007941 */ /* 0x000fea0003800000 */
.L_x_450:
[----:B------:R-:W-:Y:S01]  /*3130*/  HADD2.F32 R9, -RZ, R9.H0_H0 ;  /* 0x20000009ff097230 */ /* 0x000fe20000004100 */
[----:B------:R-:W-:Y:S01]  /*3140*/  BSSY B0, `(.L_x_452) ;  /* 0x0000026000007945 */ /* 0x000fe20003800000 */
[----:B------:R-:W-:Y:S02]  /*3150*/  FSETP.GTU.FTZ.AND P3, PT, R53, 20, PT ;  /* 0x41a000003500780b */ /* 0x000fe40003f7c000 */
[----:B------:R-:W-:Y:S01]  /*3160*/  IADD3 R231, -R8, UR6, RZ ;  /* 0x0000000608e77c10 */ /* 0x000fe2000fffe1ff */
[----:B------:R-:W-:Y:S01]  /*3170*/  FADD.FTZ R52, R9, UR5 ;  /* 0x0000000509347e21 */ /* 0x000fe20008010000 */
[----:B------:R-:W-:Y:S02]  /*3180*/  IADD3 R33, R7, R35, RZ ;  /* 0x0000002307217210 */ /* 0x000fe40007ffe0ff */
[----:B------:R-:W-:Y:S01]  /*3190*/  @!P0 IADD3 R31, R35, R29, RZ ;  /* 0x0000001d231f8210 */ /* 0x000fe20007ffe0ff */
        /* <DEDUP_REMOVED lines=32> */
.L_x_453:
[----:B------:R-:W-:Y:S05]  /*33a0*/  BSYNC B0 ;  /* 0x0000000000007941 */ /* 0x000fea0003800000 */
.L_x_452:
[----:B------:R-:W-:Y:S01]  /*33b0*/  IMAD R8, R4, UR22, RZ ;  /* 0x0000001604087c24 */ /* 0x000fe2000f8e02ff */
[----:B------:R-:W-:Y:S01]  /*33c0*/  BSSY B0, `(.L_x_454) ;  /* 0x0000026000007945 */ /* 0x000fe20003800000 */
[----:B------:R-:W-:Y:S01]  /*33d0*/  FSETP.GTU.FTZ.AND P2, PT, R52, 20, PT ;  /* 0x41a000003400780b */ /* 0x000fe20003f5c000 */
[----:B------:R-:W-:Y:S01]  /*33e0*/  IMAD R231, R231, -0x800, RZ ;  /* 0xfffff800e7e77824 */ /* 0x000fe200078e02ff */
[----:B------:R-:W-:Y:S01]  /*33f0*/  MOV R7, R33 ;  /* 0x0000002100077202 */ /* 0x000fe20000000f00 */
[----:B------:R-:W-:Y:S01]  /*3400*/  IMAD R5, R5, UR16, R8 ;  /* 0x0000001005057c24 */ /* 0x000fe2000f8e0208 */
[----:B------:R-:W-:Y:S01]  /*3410*/  @!P0 MOV R29, R31 ;  /* 0x0000001f001d8202 */ /* 0x000fe20000000f00 */
[----:B------:R-:W-:Y:S08]  /*3420*/  @P1 BRA `(.L_x_455) ;  /* 0x00000000007c1947 */ /* 0x000ff00003800000 */
        /* <DEDUP_REMOVED lines=31> */
.L_x_455:
[----:B------:R-:W-:Y:S05]  /*3620*/  BSYNC B0 ;  /* 0x0000000000007941 */ /* 0x000fea0003800000 */
.L_x_454:
        /* <DEDUP_REMOVED lines=33> */
.L_x_457:
[----:B------:R-:W-:Y:S05]  /*3840*/  BSYNC B0 ;  /* 0x0000000000007941 */ /* 0x000fea0003800000 */
.L_x_456:
        /* <DEDUP_REMOVED lines=33> */
.L_x_459:
[----:B------:R-:W-:Y:S05]  /*3a60*/  BSYNC B0 ;  /* 0x0000000000007941 */ /* 0x000fea0003800000 */
.L_x_458:
        /* <DEDUP_REMOVED lines=33> */
.L_x_461:
[----:B------:R-:W-:Y:S05]  /*3c80*/  BSYNC B0 ;  /* 0x0000000000007941 */ /* 0x000fea0003800000 */
.L_x_460:
        /* <DEDUP_REMOVED lines=33> */
.L_x_463:
[----:B------:R-:W-:Y:S05]  /*3ea0*/  BSYNC B0 ;  /* 0x0000000000007941 */ /* 0x000fea0003800000 */
.L_x_462:
        /* <DEDUP_REMOVED lines=33> */
.L_x_465:
[----:B------:R-:W-:Y:S05]  /*40c0*/  BSYNC B0 ;  /* 0x0000000000007941 */ /* 0x000fea0003800000 */
.L_x_464:
[----:B------:R-:W-:Y:S01]  /*40d0*/  ULDC.64 UR18, c[0x0][0x2a8] ;  /* 0x0000aa0000127ab9 */ /* 0x000fe20000000a00 */
[----:B------:R-:W-:Y:S01]  /*40e0*/  @!P0 IMAD.WIDE.U32 R30, R4, UR16, R2 ;  /* 0x00000010041e8c25 */ /* 0x000fe2000f8e0002 */
[----:B------:R-:W-:Y:S01]  /*40f0*/  ULDC.64 UR20, c[0x0][0x2b8] ;  /* 0x0000ae0000147ab9 */ /* 0x000fe20000000a00 */
[----:B------:R-:W-:Y:S01]  /*4100*/  SHF.R.S32.HI R238, RZ, 0x1f, R231 ;  /* 0x0000001fffee7819 */ /* 0x000fe200000114e7 */
[----:B------:R-:W-:Y:S01]  /*4110*/  LDS.U16 R71, [R108] ;  /* 0x000000006c477984 */ /* 0x000fe20000000400 */
[----:B------:R-:W-:Y:S01]  /*4120*/  IMAD R32, R122, UR18, RZ ;  /* 0x000000127a207c24 */ /* 0x000fe2000f8e02ff */
[----:B------:R-:W-:Y:S01]  /*4130*/  @!P0 IADD3 R31, R5, R31, RZ ;  /* 0x0000001f051f8210 */ /* 0x000fe20007ffe0ff */
[C---:B------:R-:W-:Y:S01]  /*4140*/  @!P0 IMAD.WIDE.U32 R28, R123.reuse, UR18, R28 ;  /* 0x000000127b1c8c25 */ /* 0x040fe2000f8e001c */
[----:B------:R-:W-:Y:S03]  /*4150*/  LDS.U16 R77, [R108+0x2] ;  /* 0x000002006c4d7984 */ /* 0x000fe60000000400 */
[----:B------:R-:W-:Y:S01]  /*4160*/  IMAD.WIDE.U32 R6, R123, UR18, R6 ;  /* 0x000000127b067c25 */ /* 0x000fe2000f8e0006 */
[----:B------:R-:W-:Y:S01]  /*4170*/  @!P0 IADD3 R33, P1, R11, R28, RZ ;  /* 0x0000001c0b218210 */ /* 0x000fe20007f3e0ff */
[----:B------:R-:W-:Y:S02]  /*4180*/  LDS.U16 R72, [R108+0x4] ;  /* 0x000004006c487984 */ /* 0x000fe40000000400 */
[----:B------:R-:W-:Y:S01]  /*4190*/  IMAD.WIDE.U32 R8, R4, UR16, RZ ;  /* 0x0000001004087c25 */ /* 0x000fe2000f8e00ff */
[----:B------:R-:W-:Y:S01]  /*41a0*/  IADD3 R27, P2, R231, R6, RZ ;  /* 0x00000006e71b7210 */ /* 0x000fe20007f5e0ff */
[----:B------:R-:W-:Y:S02]  /*41b0*/  LDS.U16 R70, [R108+0x6] ;  /* 0x000006006c467984 */ /* 0x000fe40000000400 */
[----:B------:R-:W-:Y:S01]  /*41c0*/  IMAD R35, R123, UR19, R32 ;  /* 0x000000137b237c24 */ /* 0x000fe2000f8e0220 */
[----:B------:R-:W-:Y:S01]  /*41d0*/  IADD3 R9, R9, R5, RZ ;  /* 0x0000000509097210 */ /* 0x000fe20007ffe0ff */
[----:B------:R-:W-:Y:S01]  /*41e0*/  IMAD R6, R122, UR20, RZ ;  /* 0x000000147a067c24 */ /* 0x000fe2000f8e02ff */
[----:B------:R-:W-:Y:S01]  /*41f0*/  ULDC.64 UR18, c[0x0][0x318] ;  /* 0x0000c60000127ab9 */ /* 0x000fe20000000a00 */
[C---:B------:R-:W-:Y:S01]  /*4200*/  @!P0 IMAD.WIDE.U32 R4, R123.reuse, UR20, R30 ;  /* 0x000000147b048c25 */ /* 0x040fe2000f8e001e */
[----:B------:R-:W-:Y:S01]  /*4210*/  @!P0 IADD3.X R38, R0, R29, R35, P1, !PT ;  /* 0x0000001d00268210 */ /* 0x000fe20000ffe423 */
[----:B------:R-:W-:Y:S01]  /*4220*/  LDS.U16 R76, [R108+0x8] ;  /* 0x000008006c4c7984 */ /* 0x000fe20000000400 */
[----:B------:R-:W-:Y:S01]  /*4230*/  IADD3.X R34, R238, R35, R7, P2, !PT ;  /* 0x00000023ee227210 */ /* 0x000fe200017fe407 */
[----:B------:R-:W-:Y:S01]  /*4240*/  IMAD R35, R123, UR21, R6 ;  /* 0x000000157b237c24 */ /* 0x000fe2000f8e0206 */
[----:B------:R-:W-:Y:S01]  /*4250*/  LEA R28, P1, R11, UR18, 0x1 ;  /* 0x000000120b1c7c11 */ /* 0x000fe2000f8208ff */
[----:B------:R-:W-:Y:S01]  /*4260*/  IMAD.WIDE.U32 R6, R123, UR20, R8 ;  /* 0x000000147b067c25 */ /* 0x000fe2000f8e0008 */
[C---:B------:R-:W-:Y:S01]  /*4270*/  @!P0 IADD3 R36, P3, R11.reuse, R4, RZ ;  /* 0x000000040b248210 */ /* 0x040fe20007f7e0ff */
[----:B------:R-:W-:Y:S01]  /*4280*/  LDS.U16 R74, [R108+0xa] ;  /* 0x00000a006c4a7984 */ /* 0x000fe20000000400 */
[----:B------:R-:W-:-:S02]  /*4290*/  LEA.HI.X R8, R11, UR19, R0, 0x1, P1 ;  /* 0x000000130b087c11 */ /* 0x000fc400088f0c00 */
[----:B------:R-:W-:Y:S01]  /*42a0*/  LEA R28, P2, R27, R28, 0x1 ;  /* 0x0000001c1b1c7211 */ /* 0x000fe200078408ff */
[----:B------:R-:W-:Y:S01]  /*42b0*/  LDS.U16 R51, [R108+0xc] ;  /* 0x00000c006c337984 */ /* 0x000fe20000000400 */
[----:B------:R-:W-:Y:S02]  /*42c0*/  @!P0 LEA R30, P1, R33, UR18, 0x1 ;  /* 0x00000012211e8c11 */ /* 0x000fe4000f8208ff */
[----:B------:R-:W-:Y:S01]  /*42d0*/  IADD3 R32, P4, R231, R6, RZ ;  /* 0x00000006e7207210 */ /* 0x000fe20007f9e0ff */
[----:B------:R-:W-:Y:S01]  /*42e0*/  LDS.U16 R49, [R108+0xe] ;  /* 0x00000e006c317984 */ /* 0x000fe20000000400 */
[----:B------:R-:W-:Y:S02]  /*42f0*/  LEA.HI.X R29, R27, R8, R34, 0x1, P2 ;  /* 0x000000081b1d7211 */ /* 0x000fe400010f0c22 */
[----:B------:R-:W-:Y:S01]  /*4300*/  @!P0 LEA.HI.X R31, R33, UR19, R38, 0x1, P1 ;  /* 0x00000013211f8c11 */ /* 0x000fe200088f0c26 */
[----:B------:R-:W-:Y:S01]  /*4310*/  LDS.U16 R48, [R108+0x10] ;  /* 0x000010006c307984 */ /* 0x000fe20000000400 */
[----:B------:R-:W-:Y:S01]  /*4320*/  @!P0 IADD3.X R41, R0, R5, R35, P3, !PT ;  /* 0x0000000500298210 */ /* 0x000fe20001ffe423 */
[----:B------:R-:W-:Y:S01]  /*4330*/  ULDC.64 UR18, c[0x0][0x308] ;  /* 0x0000c20000127ab9 */ /* 0x000fe20000000a00 */
[----:B------:R-:W-:Y:S01]  /*4340*/  IADD3.X R7, R238, R35, R7, P4, !PT ;  /* 0x00000023ee077210 */ /* 0x000fe200027fe407 */
[----:B------:R-:W-:Y:S01]  /*4350*/  LDS.U16 R46, [R108+0x12] ;  /* 0x000012006c2e7984 */ /* 0x000fe20000000400 */
[----:B------:R-:W-:-:S03]  /*4360*/  LEA R5, P1, R11, UR18, 0x1 ;  /* 0x000000120b057c11 */ /* 0x000fc6000f8208ff */
[----:B------:R-:W-:Y:S01]  /*4370*/  LDS.U16 R39, [R108+0x14] ;  /* 0x000014006c277984 */ /* 0x000fe20000000400 */
[----:B------:R-:W-:Y:S02]  /*4380*/  LEA.HI.X R33, R11, UR19, R0, 0x1, P1 ;  /* 0x000000130b217c11 */ /* 0x000fe400088f0c00 */
[----:B------:R-:W-:Y:S01]  /*4390*/  @!P0 LEA R4, P1, R36, UR18, 0x1 ;  /* 0x0000001224048c11 */ /* 0x000fe2000f8208ff */
[----:B------:R-:W-:Y:S01]  /*43a0*/  LDS.U16 R37, [R108+0x16] ;  /* 0x000016006c257984 */ /* 0x000fe20000000400 */
[----:B------:R-:W-:Y:S02]  /*43b0*/  LEA R6, P2, R32, R5, 0x1 ;  /* 0x0000000520067211 */ /* 0x000fe400078408ff */
[----:B------:R-:W-:Y:S01]  /*43c0*/  PRMT R40, RZ, 0x7610, R40 ;  /* 0x00007610ff287816 */ /* 0x000fe20000000028 */
[----:B------:R-:W-:Y:S01]  /*43d0*/  LDS.U16 R35, [R108+0x18] ;  /* 0x000018006c237984 */ /* 0x000fe20000000400 */
[----:B------:R-:W-:Y:S02]  /*43e0*/  PRMT R45, RZ, 0x7610, R45 ;  /* 0x00007610ff2d7816 */ /* 0x000fe4000000002d */
[----:B------:R-:W-:Y:S01]  /*43f0*/  PRMT R27, RZ, 0x7610, R27 ;  /* 0x00007610ff1b7816 */ /* 0x000fe2000000001b */
[----:B------:R-:W-:Y:S04]  /*4400*/  LDS.U16 R34, [R108+0x1a] ;  /* 0x00001a006c227984 */ /* 0x000fe80000000400 */
[----:B------:R-:W-:Y:S04]  /*4410*/  LDS.U16 R9, [R108+0x1c] ;  /* 0x00001c006c097984 */ /* 0x000fe80000000400 */
[----:B------:R-:W-:Y:S01]  /*4420*/  LDS.U16 R8, [R108+0x1e] ;  /* 0x00001e006c087984 */ /* 0x000fe20000000400 */
[----:B------:R-:W-:Y:S01]  /*4430*/  BAR.SYNC.DEFER_BLOCKING 0x0 ;  /* 0x0000000000007b1d */ /* 0x000fe20000010000 */
[----:B------:R-:W-:-:S02]  /*4440*/  @!P0 LEA.HI.X R5, R36, UR19, R41, 0x1, P1 ;  /* 0x0000001324058c11 */ /* 0x000fc400088f0c29 */
[----:B------:R-:W-:Y:S02]  /*4450*/  ISETP.GE.AND P1, PT, R10, R26, PT ;  /* 0x0000001a0a00720c */ /* 0x000fe40003f26270 */
[----:B------:R-:W-:Y:S02]  /*4460*/  LEA.HI.X R7, R32, R33, R7, 0x1, P2 ;  /* 0x0000002120077211 */ /* 0x000fe400010f0c07 */
[----:B------:R-:W-:-:S09]  /*4470*/  PRMT R32, RZ, 0x7610, R32 ;  /* 0x00007610ff207816 */ /* 0x000fd20000000020 */
[----:B------:R-:W2:Y:S01]  /*4480*/  @!P1 LDG.E.U16 R32, desc[UR14][R28.64+-0xfc0] ;  /* 0xfff0400e1c209981 */ /* 0x000ea2000c1e1500 */
[-C--:B------:R-:W-:Y:S02]  /*4490*/  ISETP.GE.AND P1, PT, R17, R26.reuse, PT ;  /* 0x0000001a1100720c */ /* 0x080fe40003f26270 */
[-C--:B------:R-:W-:Y:S01]  /*44a0*/  ISETP.GE.AND P3, PT, R14, R26.reuse, PT ;  /* 0x0000001a0e00720c */ /* 0x080fe20003f66270 */
[----:B------:R0:W3:Y:S01]  /*44b0*/  @!P0 LDG.E.U16 R27, desc[UR14][R30.64] ;  /* 0x0000000e1e1b8981 */ /* 0x0000e2000c1e1500 */
[-C--:B------:R-:W-:Y:S02]  /*44c0*/  ISETP.GE.AND P2, PT, R12, R26.reuse, PT ;  /* 0x0000001a0c00720c */ /* 0x080fe40003f46270 */
[-C--:B------:R-:W-:Y:S02]  /*44d0*/  ISETP.GE.AND P4, PT, R13, R26.reuse, PT ;  /* 0x0000001a0d00720c */ /* 0x080fe40003f86270 */
[-C--:B------:R-:W-:Y:S02]  /*44e0*/  ISETP.GE.AND P5, PT, R16, R26.reuse, PT ;  /* 0x0000001a1000720c */ /* 0x080fe40003fa6270 */
[----:B------:R-:W-:-:S02]  /*44f0*/  ISETP.GE.AND P6, PT, R15, R26, PT ;  /* 0x0000001a0f00720c */ /* 0x000fc40003fc6270 */
[----:B------:R-:W-:Y:S01]  /*4500*/  PRMT R33, RZ, 0x7610, R33 ;  /* 0x00007610ff217816 */ /* 0x000fe20000000021 */
[----:B------:R-:W4:Y:S01]  /*4510*/  @!P1 LDG.E.U16 R40, desc[UR14][R28.64+-0xe40] ;  /* 0xfff1c00e1c289981 */ /* 0x000f22000c1e1500 */
[----:B------:R-:W-:Y:S02]  /*4520*/  ISETP.GE.AND P1, PT, R18, R26, PT ;  /* 0x0000001a1200720c */ /* 0x000fe40003f26270 */
[----:B0-----:R-:W-:Y:S02]  /*4530*/  PRMT R30, RZ, 0x7610, R30 ;  /* 0x00007610ff1e7816 */ /* 0x001fe4000000001e */
[----:B------:R-:W-:Y:S01]  /*4540*/  PRMT R41, RZ, 0x7610, R41 ;  /* 0x00007610ff297816 */ /* 0x000fe20000000029 */
[----:B------:R-:W5:Y:S01]  /*4550*/  @!P2 LDG.E.U16 R33, desc[UR14][R28.64+-0xf80] ;  /* 0xfff0800e1c21a981 */ /* 0x000f62000c1e1500 */
[----:B------:R-:W-:Y:S02]  /*4560*/  PRMT R36, RZ, 0x7610, R36 ;  /* 0x00007610ff247816 */ /* 0x000fe40000000024 */
[----:B------:R-:W-:-:S02]  /*4570*/  PRMT R43, RZ, 0x7610, R43 ;  /* 0x00007610ff2b7816 */ /* 0x000fc4000000002b */
[----:B------:R-:W-:Y:S01]  /*4580*/  PRMT R38, RZ, 0x7610, R38 ;  /* 0x00007610ff267816 */ /* 0x000fe20000000026 */
[----:B------:R-:W4:Y:S01]  /*4590*/  @!P3 LDG.E.U16 R41, desc[UR14][R28.64+-0xf00] ;  /* 0xfff1000e1c29b981 */ /* 0x000f22000c1e1500 */
[----:B------:R-:W-:Y:S02]  /*45a0*/  PRMT R31, RZ, 0x7610, R31 ;  /* 0x00007610ff1f7816 */ /* 0x000fe4000000001f */
[----:B------:R-:W-:Y:S01]  /*45b0*/  PRMT R42, RZ, 0x7610, R42 ;  /* 0x00007610ff2a7816 */ /* 0x000fe2000000002a */
[----:B------:R-:W4:Y:S01]  /*45c0*/  @!P1 LDG.E.U16 R45, desc[UR14][R28.64+-0xe00] ;  /* 0xfff2000e1c2d9981 */ /* 0x000f22000c1e1500 */
[-C--:B------:R-:W-:Y:S02]  /*45d0*/  ISETP.GE.AND P1, PT, R19, R26.reuse, PT ;  /* 0x0000001a1300720c */ /* 0x080fe40003f26270 */
[-C--:B------:R-:W-:Y:S01]  /*45e0*/  ISETP.GE.AND P2, PT, R21, R26.reuse, PT ;  /* 0x0000001a1500720c */ /* 0x080fe20003f46270 */
[----:B------:R-:W4:Y:S01]  /*45f0*/  @!P4 LDG.E.U16 R36, desc[UR14][R28.64+-0xf40] ;  /* 0xfff0c00e1c24c981 */ /* 0x000f22000c1e1500 */
[----:B------:R-:W-:-:S02]  /*4600*/  ISETP.GE.AND P3, PT, R22, R26, PT ;  /* 0x0000001a1600720c */ /* 0x000fc40003f66270 */
[-C--:B------:R-:W-:Y:S01]  /*4610*/  ISETP.GE.AND P4, PT, R23, R26.reuse, PT ;  /* 0x0000001a1700720c */ /* 0x080fe20003f86270 */
[----:B------:R-:W4:Y:S01]  /*4620*/  @!P5 LDG.E.U16 R43, desc[UR14][R28.64+-0xe80] ;  /* 0xfff1800e1c2bd981 */ /* 0x000f22000c1e1500 */
[-C--:B------:R-:W-:Y:S02]  /*4630*/  ISETP.GE.AND P5, PT, R24, R26.reuse, PT ;  /* 0x0000001a1800720c */ /* 0x080fe40003fa6270 */
[----:B------:R-:W-:Y:S01]  /*4640*/  PRMT R47, RZ, 0x7610, R47 ;  /* 0x00007610ff2f7816 */ /* 0x000fe2000000002f */
[----:B------:R-:W4:Y:S01]  /*4650*/  @!P6 LDG.E.U16 R38, desc[UR14][R28.64+-0xec0] ;  /* 0xfff1400e1c26e981 */ /* 0x000f22000c1e1500 */
[----:B------:R-:W-:Y:S02]  /*4660*/  PRMT R44, RZ, 0x7610, R44 ;  /* 0x00007610ff2c7816 */ /* 0x000fe4000000002c */
[----:B------:R-:W-:Y:S01]  /*4670*/  PRMT R61, RZ, 0x7610, R61 ;  /* 0x00007610ff3d7816 */ /* 0x000fe2000000003d */
[----:B------:R-:W4:Y:S01]  /*4680*/  @!P1 LDG.E.U16 R30, desc[UR14][R28.64+-0xdc0] ;  /* 0xfff2400e1c1e9981 */ /* 0x000f22000c1e1500 */
[----:B------:R-:W-:-:S02]  /*4690*/  ISETP.GE.AND P1, PT, R20, R26, PT ;  /* 0x0000001a1400720c */ /* 0x000fc40003f26270 */
[----:B------:R-:W-:Y:S01]  /*46a0*/  ISETP.GE.AND P6, PT, R25, R26, PT ;  /* 0x0000001a1900720c */ /* 0x000fe20003fc6270 */
[----:B------:R-:W4:Y:S01]  /*46b0*/  @!P2 LDG.E.U16 R42, desc[UR14][R28.64+-0xd40] ;  /* 0xfff2c00e1c2aa981 */ /* 0x000f22000c1e1500 */
[----:B------:R-:W-:-:S03]  /*46c0*/  PRMT R50, RZ, 0x7610, R50 ;  /* 0x00007610ff327816 */ /* 0x000fc60000000032 */
[----:B------:R-:W4:Y:S04]  /*46d0*/  @!P3 LDG.E.U16 R47, desc[UR14][R28.64+-0xd00] ;  /* 0xfff3000e1c2fb981 */ /* 0x000f28000c1e1500 */
[----:B------:R-:W4:Y:S04]  /*46e0*/  @!P4 LDG.E.U16 R44, desc[UR14][R28.64+-0xcc0] ;  /* 0xfff3400e1c2cc981 */ /* 0x000f28000c1e1500 */
[----:B------:R-:W4:Y:S04]  /*46f0*/  @!P1 LDG.E.U16 R31, desc[UR14][R28.64+-0xd80] ;  /* 0xfff2800e1c1f9981 */ /* 0x000f28000c1e1500 */
[----:B------:R-:W4:Y:S04]  /*4700*/  @!P5 LDG.E.U16 R61, desc[UR14][R28.64+-0xc80] ;  /* 0xfff3800e1c3dd981 */ /* 0x000f28000c1e1500 */
[----:B------:R-:W4:Y:S01]  /*4710*/  @!P6 LDG.E.U16 R50, desc[UR14][R28.64+-0xc40] ;  /* 0xfff3c00e1c32e981 */ /* 0x000f22000c1e1500 */
[----:B------:R-:W-:-:S02]  /*4720*/  PRMT R63, RZ, 0x7610, R63 ;  /* 0x00007610ff3f7816 */ /* 0x000fc4000000003f */
[----:B------:R-:W-:Y:S02]  /*4730*/  P2R R66, PR, RZ, 0x2 ;  /* 0x00000002ff427803 */ /* 0x000fe40000000000 */
[----:B------:R-:W-:Y:S02]  /*4740*/  ISETP.GE.AND P1, PT, R10, R26, PT ;  /* 0x0000001a0a00720c */ /* 0x000fe40003f26270 */
        /* <DEDUP_REMOVED lines=10> */
[----:B------:R-:W-:Y:S01]  /*47f0*/  PRMT R106, RZ, 0x7610, R106 ;  /* 0x00007610ff6a7816 */ /* 0x000fe2000000006a */
[----:B---3--:R-:W-:Y:S04]  /*4800*/  STS.U16 [R198], R27 ;  /* 0x0000001bc6007388 */ /* 0x008fe80000000400 */
[----:B--2---:R-:W-:Y:S04]  /*4810*/  STS.U16 [R197+0x40], R32 ;  /* 0x00004020c5007388 */ /* 0x004fe80000000400 */
[----:B-----5:R-:W-:Y:S04]  /*4820*/  STS.U16 [R196+0x80], R33 ;  /* 0x00008021c4007388 */ /* 0x020fe80000000400 */
[----:B----4-:R-:W-:Y:S04]  /*4830*/  STS.U16 [R195+0xc0], R36 ;  /* 0x0000c024c3007388 */ /* 0x010fe80000000400 */
        /* <DEDUP_REMOVED lines=13> */
[----:B------:R-:W2:Y:S04]  /*4910*/  LDS.U16 R29, [R108] ;  /* 0x000000006c1d7984 */ /* 0x000ea80000000400 */
[----:B------:R-:W-:Y:S04]  /*4920*/  LDS.U16 R27, [R108+0x2] ;  /* 0x000002006c1b7984 */ /* 0x000fe80000000400 */
[----:B------:R-:W-:Y:S04]  /*4930*/  LDS.U16 R28, [R108+0x4] ;  /* 0x000004006c1c7984 */ /* 0x000fe80000000400 */
[----:B------:R-:W3:Y:S04]  /*4940*/  LDS.U16 R30, [R108+0x6] ;  /* 0x000006006c1e7984 */ /* 0x000ee80000000400 */
[----:B------:R-:W4:Y:S04]  /*4950*/  LDS.U16 R31, [R108+0x8] ;  /* 0x000008006c1f7984 */ /* 0x000f280000000400 */
[----:B------:R-:W5:Y:S04]  /*4960*/  LDS.U16 R32, [R108+0xa] ;  /* 0x00000a006c207984 */ /* 0x000f680000000400 */
[----:B------:R-:W5:Y:S04]  /*4970*/  LDS.U16 R33, [R108+0xc] ;  /* 0x00000c006c217984 */ /* 0x000f680000000400 */
[----:B------:R-:W5:Y:S04]  /*4980*/  LDS.U16 R36, [R108+0xe] ;  /* 0x00000e006c247984 */ /* 0x000f680000000400 */
[----:B------:R-:W-:Y:S04]  /*4990*/  LDS.U16 R38, [R108+0x10] ;  /* 0x000010006c267984 */ /* 0x000fe80000000400 */
[----:B------:R-:W-:Y:S04]  /*49a0*/  LDS.U16 R40, [R108+0x12] ;  /* 0x000012006c287984 */ /* 0x000fe80000000400 */
[----:B------:R-:W5:Y:S04]  /*49b0*/  LDS.U16 R41, [R108+0x14] ;  /* 0x000014006c297984 */ /* 0x000f680000000400 */
[----:B------:R-:W5:Y:S04]  /*49c0*/  LDS.U16 R42, [R108+0x16] ;  /* 0x000016006c2a7984 */ /* 0x000f680000000400 */
[----:B------:R-:W-:Y:S04]  /*49d0*/  LDS.U16 R43, [R108+0x18] ;  /* 0x000018006c2b7984 */ /* 0x000fe80000000400 */
[----:B------:R-:W5:Y:S04]  /*49e0*/  LDS.U16 R44, [R108+0x1a] ;  /* 0x00001a006c2c7984 */ /* 0x000f680000000400 */
[----:B------:R-:W5:Y:S04]  /*49f0*/  LDS.U16 R45, [R108+0x1c] ;  /* 0x00001c006c2d7984 */ /* 0x000f680000000400 */
[----:B------:R-:W-:Y:S01]  /*4a00*/  LDS.U16 R47, [R108+0x1e] ;  /* 0x00001e006c2f7984 */ /* 0x000fe20000000400 */
[----:B------:R-:W-:Y:S01]  /*4a10*/  BAR.SYNC.DEFER_BLOCKING 0x0 ;  /* 0x0000000000007b1d */ /* 0x000fe20000010000 */
[----:B0-----:R-:W-:-:S02]  /*4a20*/  PRMT R61, RZ, 0x7610, R61 ;  /* 0x00007610ff3d7816 */ /* 0x001fc4000000003d */
[----:B-1----:R-:W-:-:S03]  /*4a30*/  PRMT R50, RZ, 0x7610, R50 ;  /* 0x00007610ff327816 */ /* 0x002fc60000000032 */
[----:B------:R0:W5:Y:S01]  /*4a40*/  @!P0 LDG.E.U16 R63, desc[UR14][R4.64] ;  /* 0x0000000e043f8981 */ /* 0x000162000c1e1500 */
        /* <DEDUP_REMOVED lines=12> */
[-C--:B------:R-:W-:Y:S02]  /*4b10*/  ISETP.GE.AND P0, PT, R16, R26.reuse, PT ;  /* 0x0000001a1000720c */ /* 0x080fe40003f06270 */
[----:B0-----:R-:W-:Y:S01]  /*4b20*/  PRMT R5, RZ, 0x7610, R5 ;  /* 0x00007610ff057816 */ /* 0x001fe20000000005 */
[----:B------:R-:W5:Y:S01]  /*4b30*/  @!P1 LDG.E.U16 R62, desc[UR14][R6.64+-0xec0] ;  /* 0xfff1400e063e9981 */ /* 0x000f62000c1e1500 */
[----:B------:R-:W-:-:S03]  /*4b40*/  ISETP.GE.AND P1, PT, R17, R26, PT ;  /* 0x0000001a1100720c */ /* 0x000fc60003f26270 */
[----:B------:R-:W5:Y:S06]  /*4b50*/  @!P6 LDG.E.U16 R106, desc[UR14][R6.64+-0xc40] ;  /* 0xfff3c00e066ae981 */ /* 0x000f6c000c1e1500 */
[----:B------:R-:W5:Y:S01]  /*4b60*/  @!P0 LDG.E.U16 R5, desc[UR14][R6.64+-0xe80] ;  /* 0xfff1800e06058981 */ /* 0x000f62000c1e1500 */
[----:B------:R-:W-:-:S03]  /*4b70*/  ISETP.GE.AND P0, PT, R18, R26, PT ;  /* 0x0000001a1200720c */ /* 0x000fc60003f06270 */
[----:B------:R-:W5:Y:S01]  /*4b80*/  @!P1 LDG.E.U16 R64, desc[UR14][R6.64+-0xe40] ;  /* 0xfff1c00e06409981 */ /* 0x000f62000c1e1500 */
[----:B------:R-:W-:-:S09]  /*4b90*/  ISETP.NE.AND P1, PT, R66, RZ, PT ;  /* 0x000000ff4200720c */ /* 0x000fd20003f25270 */
[----:B------:R-:W5:Y:S01]  /*4ba0*/  @!P0 LDG.E.U16 R67, desc[UR14][R6.64+-0xe00] ;  /* 0xfff2000e06438981 */ /* 0x000f62000c1e1500 */
[----:B------:R-:W-:Y:S02]  /*4bb0*/  ISETP.GE.AND P0, PT, R19, R26, PT ;  /* 0x0000001a1300720c */ /* 0x000fe40003f06270 */
[----:B------:R-:W-:Y:S01]  /*4bc0*/  PRMT R66, RZ, 0x7610, R66 ;  /* 0x00007610ff427816 */ /* 0x000fe20000000042 */
[----:B------:R-:W5:Y:S10]  /*4bd0*/  @!P1 LDG.E.U16 R69, desc[UR14][R6.64+-0xd80] ;  /* 0xfff2800e06459981 */ /* 0x000f74000c1e1500 */
[----:B------:R0:W5:Y:S01]  /*4be0*/  @!P0 LDG.E.U16 R66, desc[UR14][R6.64+-0xdc0] ;  /* 0xfff2400e06428981 */ /* 0x000162000c1e1500 */
[----:B--2---:R-:W-:-:S05]  /*4bf0*/  HADD2.F32 R29, -RZ, R29.H0_H0 ;  /* 0x2000001dff1d7230 */ /* 0x004fca0000004100 */
[----:B------:R-:W-:-:S04]  /*4c00*/  FMUL.FTZ R4, R29, -1.4426950216293334961 ;  /* 0xbfb8aa3b1d047820 */ /* 0x000fc80000410000 */
[----:B------:R1:W2:Y:S01]  /*4c10*/  MUFU.EX2 R79, R4 ;  /* 0x00000004004f7308 */ /* 0x0002a20000000800 */
[----:B---3--:R-:W-:Y:S02]  /*4c20*/  HADD2.F32 R30, -RZ, R30.H0_H0 ;  /* 0x2000001eff1e7230 */ /* 0x008fe40000004100 */
[----:B----4-:R-:W-:-:S03]  /*4c30*/  HADD2.F32 R31, -RZ, R31.H0_H0 ;  /* 0x2000001fff1f7230 */ /* 0x010fc60000004100 */
[----:B0-----:R-:W-:Y:S01]  /*4c40*/  FMUL.FTZ R6, R30, -1.4426950216293334961 ;  /* 0xbfb8aa3b1e067820 */ /* 0x001fe20000410000 */
[----:B------:R-:W-:Y:S02]  /*4c50*/  HADD2.F32 R28, -RZ, R28.H0_H0 ;  /* 0x2000001cff1c7230 */ /* 0x000fe40000004100 */
[----:B-1----:R-:W-:-:S03]  /*4c60*/  FMUL.FTZ R4, R31, -1.4426950216293334961 ;  /* 0xbfb8aa3b1f047820 */ /* 0x002fc60000410000 */
[----:B------:R-:W0:Y:S01]  /*4c70*/  MUFU.EX2 R6, R6 ;  /* 0x0000000600067308 */ /* 0x000e220000000800 */
[----:B--2---:R-:W-:Y:S01]  /*4c80*/  FADD.FTZ R79, R79, 1 ;  /* 0x3f8000004f4f7421 */ /* 0x004fe20000010000 */
[----:B------:R-:W-:-:S06]  /*4c90*/  HADD2.F32 R27, -RZ, R27.H0_H0 ;  /* 0x2000001bff1b7230 */ /* 0x000fcc0000004100 */
[----:B------:R-:W1:Y:S01]  /*4ca0*/  MUFU.EX2 R7, R4 ;  /* 0x0000000400077308 */ /* 0x000e620000000800 */
[----:B------:R-:W-:Y:S01]  /*4cb0*/  FMUL.FTZ R124, R28, -1.4426950216293334961 ;  /* 0xbfb8aa3b1c7c7820 */ /* 0x000fe20000410000 */
[----:B------:R-:W-:-:S06]  /*4cc0*/  FMUL.FTZ R107, R27, -1.4426950216293334961 ;  /* 0xbfb8aa3b1b6b7820 */ /* 0x000fcc0000410000 */
[----:B------:R-:W-:Y:S01]  /*4cd0*/  MUFU.EX2 R124, R124 ;  /* 0x0000007c007c7308 */ /* 0x000fe20000000800 */
[----:B0-----:R-:W-:Y:S01]  /*4ce0*/  FADD.FTZ R6, R6, 1 ;  /* 0x3f80000006067421 */ /* 0x001fe20000010000 */
[----:B-----5:R-:W-:-:S06]  /*4cf0*/  HADD2.F32 R32, -RZ, R32.H0_H0 ;  /* 0x20000020ff207230 */ /* 0x020fcc0000004100 */
[----:B------:R-:W-:Y:S01]  /*4d00*/  MUFU.EX2 R107, R107 ;  /* 0x0000006b006b7308 */ /* 0x000fe20000000800 */
[----:B-1----:R-:W-:Y:S01]  /*4d10*/  FADD.FTZ R7, R7, 1 ;  /* 0x3f80000007077421 */ /* 0x002fe20000010000 */
[----:B------:R-:W-:Y:S02]  /*4d20*/  HADD2.F32 R33, -RZ, R33.H0_H0 ;  /* 0x20000021ff217230 */ /* 0x000fe40000004100 */
[----:B------:R-:W-:Y:S01]  /*4d30*/  FMUL.FTZ R125, R32, -1.4426950216293334961 ;  /* 0xbfb8aa3b207d7820 */ /* 0x000fe20000410000 */
[----:B------:R-:W-:Y:S02]  /*4d40*/  HADD2.F32 R36, -RZ, R36.H0_H0 ;  /* 0x20000024ff247230 */ /* 0x000fe40000004100 */
[----:B------:R-:W-:-:S03]  /*4d50*/  FMUL.FTZ R126, R33, -1.4426950216293334961 ;  /* 0xbfb8aa3b217e7820 */ /* 0x000fc60000410000 */
[----:B------:R-:W-:Y:S01]  /*4d60*/  MUFU.EX2 R125, R125 ;  /* 0x0000007d007d7308 */ /* 0x000fe20000000800 */
[----:B------:R-:W-:Y:S01]  /*4d70*/  FMUL.FTZ R127, R36, -1.4426950216293334961 ;  /* 0xbfb8aa3b247f7820 */ /* 0x000fe20000410000 */
[----:B------:R-:W-:-:S06]  /*4d80*/  HADD2.F32 R41, -RZ, R41.H0_H0 ;  /* 0x20000029ff297230 */ /* 0x000fcc0000004100 */
[----:B------:R-:W-:Y:S01]  /*4d90*/  MUFU.EX2 R126, R126 ;  /* 0x0000007e007e7308 */ /* 0x000fe20000000800 */
[----:B------:R-:W-:Y:S02]  /*4da0*/  HADD2.F32 R38, -RZ, R38.H0_H0 ;  /* 0x20000026ff267230 */ /* 0x000fe40000004100 */
[----:B------:R-:W-:Y:S02]  /*4db0*/  HADD2.F32 R71, -RZ, R71.H0_H0 ;  /* 0x20000047ff477230 */ /* 0x000fe40000004100 */
[----:B------:R-:W-:Y:S01]  /*4dc0*/  FMUL.FTZ R130, R41, -1.4426950216293334961 ;  /* 0xbfb8aa3b29827820 */ /* 0x000fe20000410000 */
[----:B------:R-:W-:Y:S02]  /*4dd0*/  HADD2.F32 R40, -RZ, R40.H0_H0 ;  /* 0x20000028ff287230 */ /* 0x000fe40000004100 */
[----:B------:R-:W-:Y:S01]  /*4de0*/  MUFU.EX2 R127, R127 ;  /* 0x0000007f007f7308 */ /* 0x000fe20000000800 */
[----:B------:R-:W-:Y:S01]  /*4df0*/  FMUL.FTZ R4, R38, -1.4426950216293334961 ;  /* 0xbfb8aa3b26047820 */ /* 0x000fe20000410000 */
[----:B------:R-:W-:-:S02]  /*4e00*/  HADD2.F32 R42, -RZ, R42.H0_H0 ;  /* 0x2000002aff2a7230 */ /* 0x000fc40000004100 */
[----:B------:R-:W-:Y:S01]  /*4e10*/  FMUL.FTZ R129, R40, -1.4426950216293334961 ;  /* 0xbfb8aa3b28817820 */ /* 0x000fe20000410000 */
[----:B------:R-:W-:Y:S02]  /*4e20*/  HADD2.F32 R77, -RZ, R77.H0_H0 ;  /* 0x2000004dff4d7230 */ /* 0x000fe40000004100 */
[----:B------:R-:W-:Y:S01]  /*4e30*/  HADD2.F32 R72, -RZ, R72.H0_H0 ;  /* 0x20000048ff487230 */ /* 0x000fe20000004100 */
[----:B------:R-:W-:Y:S01]  /*4e40*/  MUFU.EX2 R128, R4 ;  /* 0x0000000400807308 */ /* 0x000fe20000000800 */
[----:B------:R-:W-:Y:S01]  /*4e50*/  FMUL.FTZ R131, R42, -1.4426950216293334961 ;  /* 0xbfb8aa3b2a837820 */ /* 0x000fe20000410000 */
[----:B------:R-:W-:-:S06]  /*4e60*/  HADD2.F32 R70, -RZ, R70.H0_H0 ;  /* 0x20000046ff467230 */ /* 0x000fcc0000004100 */
[----:B------:R-:W0:Y:S08]  /*4e70*/  MUFU.EX2 R130, R130 ;  /* 0x0000008200827308 */ /* 0x000e300000000800 */
[----:B------:R-:W-:Y:S08]  /*4e80*/  MUFU.EX2 R129, R129 ;  /* 0x0000008100817308 */ /* 0x000ff00000000800 */
[----:B------:R0:W-:Y:S01]  /*4e90*/  MUFU.EX2 R132, R131 ;  /* 0x0000008300847308 */ /* 0x0001e20000000800 */
[----:B------:R-:W-:-:S02]  /*4ea0*/  HADD2.F32 R44, -RZ, R44.H0_H0 ;  /* 0x2000002cff2c7230 */ /* 0x000fc40000004100 */
[----:B0-----:R-:W-:-:S03]  /*4eb0*/  FADD.FTZ R131, R130, 1 ;  /* 0x3f80000082837421 */ /* 0x001fc60000010000 */
[----:B------:R-:W-:-:S04]  /*4ec0*/  FMUL.FTZ R133, R44, -1.4426950216293334961 ;  /* 0xbfb8aa3b2c857820 */ /* 0x000fc80000410000 */
[----:B------:R-:W-:Y:S01]  /*4ed0*/  MUFU.EX2 R135, R133 ;  /* 0x0000008500877308 */ /* 0x000fe20000000800 */
[----:B------:R-:W-:Y:S02]  /*4ee0*/  HADD2.F32 R43, -RZ, R43.H0_H0 ;  /* 0x2000002bff2b7230 */ /* 0x000fe40000004100 */
[----:B------:R-:W-:-:S03]  /*4ef0*/  HADD2.F32 R45, -RZ, R45.H0_H0 ;  /* 0x2000002dff2d7230 */ /* 0x000fc60000004100 */
[----:B------:R-:W-:Y:S01]  /*4f00*/  FMUL.FTZ R4, R43, -1.4426950216293334961 ;  /* 0xbfb8aa3b2b047820 */ /* 0x000fe20000410000 */
[----:B------:R-:W-:Y:S04]  /*4f10*/  STS.U16 [R198], R63 ;  /* 0x0000003fc6007388 */ /* 0x000fe80000000400 */
        /* <DEDUP_REMOVED lines=8> */
[----:B0-----:R-:W0:Y:S03]  /*4fa0*/  MUFU.RCP R64, R79 ;  /* 0x0000004f00407308 */ /* 0x001e260000001000 */
[----:B------:R2:W-:Y:S04]  /*4fb0*/  STS.U16 [R115+0x240], R66 ;  /* 0x0002404273007388 */ /* 0x0005e80000000400 */
[----:B------:R3:W-:Y:S04]  /*4fc0*/  STS.U16 [R114+0x280], R69 ;  /* 0x0002804572007388 */ /* 0x0007e80000000400 */
[----:B------:R4:W-:Y:S04]  /*4fd0*/  STS.U16 [R113+0x2c0], R68 ;  /* 0x0002c04471007388 */ /* 0x0009e80000000400 */
[----:B------:R-:W-:Y:S04]  /*4fe0*/  STS.U16 [R112+0x300], R73 ;  /* 0x0003004970007388 */ /* 0x000fe80000000400 */
[----:B------:R-:W-:Y:S04]  /*4ff0*/  STS.U16 [R111+0x340], R78 ;  /* 0x0003404e6f007388 */ /* 0x000fe80000000400 */
[----:B------:R-:W-:Y:S04]  /*5000*/  STS.U16 [R110+0x380], R75 ;  /* 0x0003804b6e007388 */ /* 0x000fe80000000400 */
[----:B------:R5:W-:Y:S01]  /*5010*/  STS.U16 [R109+0x3c0], R106 ;  /* 0x0003c06a6d007388 */ /* 0x000be20000000400 */
[----:B------:R-:W-:-:S03]  /*5020*/  NOP ;  /* 0x0000000000007918 */ /* 0x000fc60000000000 */
[----:B------:R-:W5:Y:S04]  /*5030*/  LDS.U16 R50, [R108] ;  /* 0x000000006c327984 */ /* 0x000f680000000400 */
[----:B------:R-:W5:Y:S04]  /*5040*/  LDS.U16 R60, [R108+0x2] ;  /* 0x000002006c3c7984 */ /* 0x000f680000000400 */
[----:B------:R-:W5:Y:S04]  /*5050*/  LDS.U16 R61, [R108+0x4] ;  /* 0x000004006c3d7984 */ /* 0x000f680000000400 */
[----:B------:R-:W5:Y:S01]  /*5060*/  LDS.U16 R65, [R108+0x6] ;  /* 0x000006006c417984 */ /* 0x000f620000000400 */
[----:B-1----:R0:W-:Y:S01]  /*5070*/  MUFU.RCP R67, R6 ;  /* 0x0000000600437308 */ /* 0x0021e20000001000 */
[----:B------:R-:W-:-:S02]  /*5080*/  FADD.FTZ R63, R124, 1 ;  /* 0x3f8000007c3f7421 */ /* 0x000fc40000010000 */
[----:B------:R-:W-:Y:S05]  /*5090*/  LDS.U16 R78, [R108+0xc] ;  /* 0x00000c006c4e7984 */ /* 0x000fea0000000400 */
[----:B--2---:R1:W-:Y:S01]  /*50a0*/  MUFU.RCP R66, R7 ;  /* 0x0000000700427308 */ /* 0x0043e20000001000 */
[----:B0-----:R-:W-:Y:S01]  /*50b0*/  FADD.FTZ R6, -R64, 1 ;  /* 0x3f80000040067421 */ /* 0x001fe20000010100 */
[----:B------:R-:W-:Y:S01]  /*50c0*/  FADD.FTZ R62, R107, 1 ;  /* 0x3f8000006b3e7421 */ /* 0x000fe20000010000 */
[----:B---3--:R-:W-:Y:S01]  /*50d0*/  FADD.FTZ R69, R125, 1 ;  /* 0x3f8000007d457421 */ /* 0x008fe20000010000 */
[----:B----4-:R-:W-:Y:S01]  /*50e0*/  FADD.FTZ R68, R126, 1 ;  /* 0x3f8000007e447421 */ /* 0x010fe20000010000 */
[----:B-----5:R-:W-:Y:S01]  /*50f0*/  FFMA.FTZ R106, R29, R6, 1 ;  /* 0x3f8000001d6a7423 */ /* 0x020fe20000010006 */
[----:B------:R-:W-:Y:S01]  /*5100*/  FADD.FTZ R73, R127, 1 ;  /* 0x3f8000007f497421 */ /* 0x000fe20000010000 */
[----:B------:R-:W-:Y:S04]  /*5110*/  LDS.U16 R6, [R108+0x8] ;  /* 0x000008006c067984 */ /* 0x000fe80000000400 */
[----:B-1----:R-:W0:Y:S01]  /*5120*/  LDS.U16 R7, [R108+0xa] ;  /* 0x00000a006c077984 */ /* 0x002e220000000400 */
[----:B------:R-:W1:Y:S01]  /*5130*/  MUFU.RCP R63, R63 ;  /* 0x0000003f003f7308 */ /* 0x000e620000001000 */
[----:B------:R-:W-:-:S02]  /*5140*/  FADD.FTZ R75, R128, 1 ;  /* 0x3f800000804b7421 */ /* 0x000fc40000010000 */
[----:B------:R-:W-:Y:S01]  /*5150*/  LDS.U16 R130, [R108+0x12] ;  /* 0x000012006c827984 */ /* 0x000fe20000000400 */
[----:B------:R-:W-:Y:S01]  /*5160*/  FADD.FTZ R79, R129, 1 ;  /* 0x3f800000814f7421 */ /* 0x000fe20000010000 */
[----:B------:R-:W-:Y:S02]  /*5170*/  FMUL.FTZ R136, R45, -1.4426950216293334961 ;  /* 0xbfb8aa3b2d887820 */ /* 0x000fe40000410000 */
[----:B------:R-:W-:Y:S01]  /*5180*/  LDS.U16 R137, [R108+0x1a] ;  /* 0x00001a006c897984 */ /* 0x000fe20000000400 */
[----:B------:R-:W2:Y:S01]  /*5190*/  MUFU.RCP R62, R62 ;  /* 0x0000003e003e7308 */ /* 0x000ea20000001000 */
[----:B------:R-:W-:Y:S02]  /*51a0*/  HADD2.F32 R50, -RZ, R50.H0_H0 ;  /* 0x20000032ff327230 */ /* 0x000fe40000004100 */
[----:B------:R-:W-:Y:S01]  /*51b0*/  HADD2.F32 R60, -RZ, R60.H0_H0 ;  /* 0x2000003cff3c7230 */ /* 0x000fe20000004100 */
[----:B------:R-:W-:Y:S02]  /*51c0*/  LDS.U16 R138, [R108+0x1c] ;  /* 0x00001c006c8a7984 */ /* 0x000fe40000000400 */
[----:B------:R-:W-:Y:S01]  /*51d0*/  FMUL.FTZ R5, R71, R50 ;  /* 0x0000003247057220 */ /* 0x000fe20000410000 */
[----:B------:R-:W-:Y:S01]  /*51e0*/  HADD2.F32 R61, -RZ, R61.H0_H0 ;  /* 0x2000003dff3d7230 */ /* 0x000fe20000004100 */
[----:B------:R-:W3:Y:S01]  /*51f0*/  MUFU.RCP R69, R69 ;  /* 0x0000004500457308 */ /* 0x000ee20000001000 */
[----:B-1----:R-:W-:Y:S01]  /*5200*/  FADD.FTZ R107, -R63, 1 ;  /* 0x3f8000003f6b7421 */ /* 0x002fe20000010100 */
[----:B------:R-:W-:Y:S01]  /*5210*/  FMUL.FTZ R5, R64, R5 ;  /* 0x0000000540057220 */ /* 0x000fe20000410000 */
[----:B------:R-:W-:-:S02]  /*5220*/  HADD2.F32 R65, -RZ, R65.H0_H0 ;  /* 0x20000041ff417230 */ /* 0x000fc40000004100 */
[----:B------:R-:W-:Y:S01]  /*5230*/  FMUL.FTZ R124, R72, R61 ;  /* 0x0000003d487c7220 */ /* 0x000fe20000410000 */
[----:B------:R-:W-:Y:S01]  /*5240*/  FFMA.FTZ R125, R28, R107, 1 ;  /* 0x3f8000001c7d7423 */ /* 0x000fe2000001006b */
[----:B------:R-:W-:Y:S01]  /*5250*/  FMUL.FTZ R5, R5, R106 ;  /* 0x0000006a05057220 */ /* 0x000fe20000410000 */
[----:B------:R-:W-:Y:S01]  /*5260*/  FMUL.FTZ R107, R77, R60 ;  /* 0x0000003c4d6b7220 */ /* 0x000fe20000410000 */
[----:B------:R-:W1:Y:S01]  /*5270*/  MUFU.RCP R68, R68 ;  /* 0x0000004400447308 */ /* 0x000e620000001000 */
[C---:B--2---:R-:W-:Y:S01]  /*5280*/  FADD.FTZ R106, -R62.reuse, 1 ;  /* 0x3f8000003e6a7421 */ /* 0x044fe20000010100 */
[----:B------:R-:W-:Y:S01]  /*5290*/  FMUL.FTZ R124, R63, R124 ;  /* 0x0000007c3f7c7220 */ /* 0x000fe20000410000 */
[----:B------:R-:W-:Y:S01]  /*52a0*/  FMUL.FTZ R107, R62, R107 ;  /* 0x0000006b3e6b7220 */ /* 0x000fe20000410000 */
[----:B------:R-:W-:Y:S01]  /*52b0*/  FADD.FTZ R127, -R67, 1 ;  /* 0x3f800000437f7421 */ /* 0x000fe20000010100 */
[----:B------:R-:W-:Y:S01]  /*52c0*/  FFMA.FTZ R106, R27, R106, 1 ;  /* 0x3f8000001b6a7423 */ /* 0x000fe2000001006a */
[----:B------:R-:W-:Y:S01]  /*52d0*/  FMUL.FTZ R126, R70, R65 ;  /* 0x00000041467e7220 */ /* 0x000fe20000410000 */
[----:B------:R-:W-:Y:S01]  /*52e0*/  FMUL.FTZ R143, R124, R125 ;  /* 0x0000007d7c8f7220 */ /* 0x000fe20000410000 */
[----:B------:R-:W-:Y:S01]  /*52f0*/  FFMA.FTZ R127, R30, R127, 1 ;  /* 0x3f8000001e7f7423 */ /* 0x000fe2000001007f */
[----:B------:R-:W-:Y:S01]  /*5300*/  FMUL.FTZ R142, R107, R106 ;  /* 0x0000006a6b8e7220 */ /* 0x000fe20000410000 */
[----:B------:R-:W-:Y:S01]  /*5310*/  FMUL.FTZ R126, R67, R126 ;  /* 0x0000007e437e7220 */ /* 0x000fe20000410000 */
[----:B------:R-:W-:Y:S01]  /*5320*/  HADD2.F32 R107, -RZ, R76.H0_H0 ;  /* 0x2000004cff6b7230 */ /* 0x000fe20000004100 */
[----:B------:R-:W2:Y:S01]  /*5330*/  LDS.U16 R124, [R108+0xe] ;  /* 0x00000e006c7c7984 */ /* 0x000ea20000000400 */
[----:B------:R-:W-:-:S02]  /*5340*/  HADD2.F32 R125, -RZ, R74.H0_H0 ;  /* 0x2000004aff7d7230 */ /* 0x000fc40000004100 */
[----:B0-----:R-:W-:Y:S01]  /*5350*/  HADD2.F32 R76, -RZ, R7.H0_H0 ;  /* 0x20000007ff4c7230 */ /* 0x001fe20000004100 */
[----:B------:R-:W0:Y:S01]  /*5360*/  LDS.U16 R128, [R108+0x10] ;  /* 0x000010006c807984 */ /* 0x000e220000000400 */
[----:B------:R-:W-:Y:S02]  /*5370*/  HADD2.F32 R74, -RZ, R6.H0_H0 ;  /* 0x20000006ff4a7230 */ /* 0x000fe40000004100 */
[----:B------:R-:W-:Y:S01]  /*5380*/  FMUL.FTZ R144, R126, R127 ;  /* 0x0000007f7e907220 */ /* 0x000fe20000410000 */
[----:B------:R-:W-:Y:S02]  /*5390*/  HADD2.F32 R127, -RZ, R51.H0_H0 ;  /* 0x20000033ff7f7230 */ /* 0x000fe40000004100 */
[----:B---3--:R-:W-:Y:S01]  /*53a0*/  FADD.FTZ R51, -R69, 1 ;  /* 0x3f80000045337421 */ /* 0x008fe20000010100 */
[----:B------:R-:W-:Y:S02]  /*53b0*/  HADD2.F32 R78, -RZ, R78.H0_H0 ;  /* 0x2000004eff4e7230 */ /* 0x000fe40000004100 */
[----:B------:R-:W-:Y:S01]  /*53c0*/  FMUL.FTZ R6, R125, R76 ;  /* 0x0000004c7d067220 */ /* 0x000fe20000410000 */
[----:B------:R-:W-:Y:S01]  /*53d0*/  FMUL.FTZ R7, R107, R74 ;  /* 0x0000004a6b077220 */ /* 0x000fe20000410000 */
[----:B------:R-:W-:Y:S01]  /*53e0*/  FADD.FTZ R126, -R66, 1 ;  /* 0x3f800000427e7421 */ /* 0x000fe20000010100 */
[----:B------:R3:W-:Y:S01]  /*53f0*/  MUFU.RCP R106, R131 ;  /* 0x00000083006a7308 */ /* 0x0007e20000001000 */
[----:B------:R-:W-:Y:S01]  /*5400*/  FADD.FTZ R129, R132, 1 ;  /* 0x3f80000084817421 */ /* 0x000fe20000010000 */
[----:B-1----:R-:W-:Y:S01]  /*5410*/  FADD.FTZ R132, -R68, 1 ;  /* 0x3f80000044847421 */ /* 0x002fe20000010100 */
[----:B------:R-:W-:Y:S01]  /*5420*/  FMUL.FTZ R6, R69, R6 ;  /* 0x0000000645067220 */ /* 0x000fe20000410000 */
[----:B------:R-:W-:Y:S01]  /*5430*/  FMUL.FTZ R7, R66, R7 ;  /* 0x0000000742077220 */ /* 0x000fe20000410000 */
[----:B------:R-:W-:Y:S01]  /*5440*/  FFMA.FTZ R126, R31, R126, 1 ;  /* 0x3f8000001f7e7423 */ /* 0x000fe2000001007e */
[----:B------:R-:W-:Y:S01]  /*5450*/  HADD2.F32 R47, -RZ, R47.H0_H0 ;  /* 0x2000002fff2f7230 */ /* 0x000fe20000004100 */
[----:B------:R-:W-:Y:S01]  /*5460*/  LDS.U16 R140, [R108+0x1e] ;  /* 0x00001e006c8c7984 */ /* 0x000fe20000000400 */
[----:B---3--:R-:W-:Y:S01]  /*5470*/  FFMA.FTZ R131, R32, R51, 1 ;  /* 0x3f80000020837423 */ /* 0x008fe20000010033 */
[----:B------:R-:W-:Y:S01]  /*5480*/  FMUL.FTZ R51, R127, R78 ;  /* 0x0000004e7f337220 */ /* 0x000fe20000410000 */
[----:B------:R-:W-:-:S02]  /*5490*/  FFMA.FTZ R133, R33, R132, 1 ;  /* 0x3f80000021857423 */ /* 0x000fc40000010084 */
[----:B------:R-:W-:Y:S01]  /*54a0*/  FMUL.FTZ R146, R6, R131 ;  /* 0x0000008306927220 */ /* 0x000fe20000410000 */
[----:B------:R-:W-:Y:S01]  /*54b0*/  FMUL.FTZ R132, R68, R51 ;  /* 0x0000003344847220 */ /* 0x000fe20000410000 */
[----:B------:R-:W-:Y:S01]  /*54c0*/  FMUL.FTZ R51, R7, R126 ;  /* 0x0000007e07337220 */ /* 0x000fe20000410000 */
[----:B------:R-:W1:Y:S04]  /*54d0*/  LDS.U16 R6, [R108+0x14] ;  /* 0x000014006c067984 */ /* 0x000e680000000400 */
[----:B------:R-:W3:Y:S01]  /*54e0*/  LDS.U16 R7, [R108+0x16] ;  /* 0x000016006c077984 */ /* 0x000ee20000000400 */
[----:B------:R-:W-:-:S03]  /*54f0*/  FMUL.FTZ R145, R132, R133 ;  /* 0x0000008584917220 */ /* 0x000fc60000410000 */
[----:B------:R-:W4:Y:S01]  /*5500*/  LDS.U16 R132, [R108+0x18] ;  /* 0x000018006c847984 */ /* 0x000f220000000400 */
[----:B------:R5:W0:Y:S08]  /*5510*/  MUFU.EX2 R134, R4 ;  /* 0x0000000400867308 */ /* 0x000a300000000800 */
[----:B------:R-:W1:Y:S01]  /*5520*/  MUFU.RCP R73, R73 ;  /* 0x0000004900497308 */ /* 0x000e620000001000 */
[----:B-----5:R-:W-:-:S07]  /*5530*/  FMUL.FTZ R4, R47, -1.4426950216293334961 ;  /* 0xbfb8aa3b2f047820 */ /* 0x020fce0000410000 */
[----:B------:R-:W5:Y:S08]  /*5540*/  MUFU.RCP R75, R75 ;  /* 0x0000004b004b7308 */ /* 0x000f700000001000 */
[----:B------:R-:W3:Y:S01]  /*5550*/  MUFU.RCP R79, R79 ;  /* 0x0000004f004f7308 */ /* 0x000ee20000001000 */
[----:B------:R-:W-:-:S07]  /*5560*/  HADD2.F32 R133, -RZ, R46.H0_H0 ;  /* 0x2000002eff857230 */ /* 0x000fce0000004100 */
[----:B------:R-:W4:Y:S01]  /*5570*/  MUFU.EX2 R136, R136 ;  /* 0x0000008800887308 */ /* 0x000f220000000800 */
[----:B------:R-:W-:Y:S02]  /*5580*/  HADD2.F32 R49, -RZ, R49.H0_H0 ;  /* 0x20000031ff317230 */ /* 0x000fe40000004100 */
[----:B--2---:R-:W-:Y:S02]  /*5590*/  HADD2.F32 R46, -RZ, R124.H0_H0 ;  /* 0x2000007cff2e7230 */ /* 0x004fe40000004100 */
[----:B0-----:R-:W-:Y:S01]  /*55a0*/  FADD.FTZ R134, R134, 1 ;  /* 0x3f80000086867421 */ /* 0x001fe20000010000 */
[----:B------:R-:W-:Y:S02]  /*55b0*/  HADD2.F32 R131, -RZ, R48.H0_H0 ;  /* 0x20000030ff837230 */ /* 0x000fe40000004100 */
[----:B------:R-:W0:Y:S01]  /*55c0*/  MUFU.EX2 R4, R4 ;  /* 0x0000000400047308 */ /* 0x000e220000000800 */
[----:B------:R-:W-:Y:S02]  /*55d0*/  HADD2.F32 R48, -RZ, R128.H0_H0 ;  /* 0x20000080ff307230 */ /* 0x000fe40000004100 */
[----:B------:R-:W-:-:S02]  /*55e0*/  HADD2.F32 R124, -RZ, R130.H0_H0 ;  /* 0x20000082ff7c7230 */ /* 0x000fc40000004100 */
[----:B-1----:R-:W-:Y:S01]  /*55f0*/  FADD.FTZ R139, -R73, 1 ;  /* 0x3f800000498b7421 */ /* 0x002fe20000010100 */
[----:B------:R-:W-:Y:S02]  /*5600*/  FMUL.FTZ R128, R49, R46 ;  /* 0x0000002e31807220 */ /* 0x000fe40000410000 */
[----:B------:R-:W1:Y:S01]  /*5610*/  MUFU.RCP R129, R129 ;  /* 0x0000008100817308 */ /* 0x000e620000001000 */
[----:B------:R-:W-:Y:S01]  /*5620*/  FADD.FTZ R135, R135, 1 ;  /* 0x3f80000087877421 */ /* 0x000fe20000010000 */
[----:B-----5:R-:W-:Y:S01]  /*5630*/  FADD.FTZ R141, -R75, 1 ;  /* 0x3f8000004b8d7421 */ /* 0x020fe20000010100 */
[----:B---3--:R-:W-:Y:S01]  /*5640*/  FADD.FTZ R147, -R79, 1 ;  /* 0x3f8000004f937421 */ /* 0x008fe20000010100 */
[----:B------:R-:W-:Y:S01]  /*5650*/  FMUL.FTZ R130, R131, R48 ;  /* 0x0000003083827220 */ /* 0x000fe20000410000 */
[----:B------:R-:W-:-:S03]  /*5660*/  FFMA.FTZ R139, R36, R139, 1 ;  /* 0x3f800000248b7423 */ /* 0x000fc6000001008b */
[----:B------:R2:W3:Y:S01]  /*5670*/  MUFU.RCP R126, R134 ;  /* 0x00000086007e7308 */ /* 0x0004e20000001000 */
[----:B------:R-:W-:Y:S01]  /*5680*/  FMUL.FTZ R128, R73, R128 ;  /* 0x0000008049807220 */ /* 0x000fe20000410000 */
[----:B----4-:R-:W-:Y:S01]  /*5690*/  FADD.FTZ R151, R136, 1 ;  /* 0x3f80000088977421 */ /* 0x010fe20000010000 */
[----:B------:R-:W-:Y:S01]  /*56a0*/  FFMA.FTZ R141, R38, R141, 1 ;  /* 0x3f800000268d7423 */ /* 0x000fe2000001008d */
[----:B------:R-:W-:Y:S01]  /*56b0*/  FFMA.FTZ R149, R40, R147, 1 ;  /* 0x3f80000028957423 */ /* 0x000fe20000010093 */
[----:B------:R-:W-:Y:S01]  /*56c0*/  FMUL.FTZ R130, R75, R130 ;  /* 0x000000824b827220 */ /* 0x000fe20000410000 */
[----:B--2---:R-:W-:Y:S02]  /*56d0*/  FMUL.FTZ R134, R133, R124 ;  /* 0x0000007c85867220 */ /* 0x004fe40000410000 */
[----:B------:R-:W2:Y:S01]  /*56e0*/  MUFU.RCP R135, R135 ;  /* 0x0000008700877308 */ /* 0x000ea20000001000 */
[----:B------:R-:W-:Y:S01]  /*56f0*/  FMUL.FTZ R148, R128, R139 ;  /* 0x0000008b80947220 */ /* 0x000fe20000410000 */
[----:B------:R-:W-:Y:S01]  /*5700*/  FMUL.FTZ R136, R79, R134 ;  /* 0x000000864f887220 */ /* 0x000fe20000410000 */
[----:B------:R-:W-:-:S02]  /*5710*/  HADD2.F32 R128, -RZ, R34.H0_H0 ;  /* 0x20000022ff807230 */ /* 0x000fc40000004100 */
[----:B------:R-:W-:Y:S01]  /*5720*/  FMUL.FTZ R147, R130, R141 ;  /* 0x0000008d82937220 */ /* 0x000fe20000410000 */
[----:B------:R-:W-:Y:S02]  /*5730*/  HADD2.F32 R39, -RZ, R39.H0_H0 ;  /* 0x20000027ff277230 */ /* 0x000fe40000004100 */
[----:B------:R-:W-:Y:S01]  /*5740*/  FMUL.FTZ R150, R136, R149 ;  /* 0x0000009588967220 */ /* 0x000fe20000410000 */
[----:B------:R-:W-:Y:S02]  /*5750*/  HADD2.F32 R34, -RZ, R6.H0_H0 ;  /* 0x20000006ff227230 */ /* 0x000fe40000004100 */
[----:B0-----:R-:W-:Y:S01]  /*5760*/  FADD.FTZ R136, R4, 1 ;  /* 0x3f80000004887421 */ /* 0x001fe20000010000 */
[----:B------:R-:W-:Y:S02]  /*5770*/  HADD2.F32 R37, -RZ, R37.H0_H0 ;  /* 0x20000025ff257230 */ /* 0x000fe40000004100 */
[----:B------:R-:W-:Y:S02]  /*5780*/  HADD2.F32 R130, -RZ, R7.H0_H0 ;  /* 0x20000007ff827230 */ /* 0x000fe40000004100 */
[----:B------:R-:W-:Y:S01]  /*5790*/  FADD.FTZ R4, -R106, 1 ;  /* 0x3f8000006a047421 */ /* 0x000fe20000010100 */
[----:B------:R-:W-:-:S02]  /*57a0*/  HADD2.F32 R35, -RZ, R35.H0_H0 ;  /* 0x20000023ff237230 */ /* 0x000fc40000004100 */
[----:B------:R-:W-:Y:S01]  /*57b0*/  FMUL.FTZ R7, R39, R34 ;  /* 0x0000002227077220 */ /* 0x000fe20000410000 */
[----:B------:R-:W-:Y:S02]  /*57c0*/  HADD2.F32 R132, -RZ, R132.H0_H0 ;  /* 0x20000084ff847230 */ /* 0x000fe40000004100 */
[----:B-1----:R-:W-:Y:S01]  /*57d0*/  FADD.FTZ R139, -R129, 1 ;  /* 0x3f800000818b7421 */ /* 0x002fe20000010100 */
[----:B------:R-:W-:Y:S01]  /*57e0*/  FMUL.FTZ R6, R37, R130 ;  /* 0x0000008225067220 */ /* 0x000fe20000410000 */
[----:B------:R-:W0:Y:S01]  /*57f0*/  MUFU.RCP R134, R151 ;  /* 0x0000009700867308 */ /* 0x000e220000001000 */
[----:B------:R-:W-:Y:S01]  /*5800*/  FFMA.FTZ R4, R41, R4, 1 ;  /* 0x3f80000029047423 */ /* 0x000fe20000010004 */
[----:B------:R-:W-:Y:S01]  /*5810*/  FMUL.FTZ R7, R106, R7 ;  /* 0x000000076a077220 */ /* 0x000fe20000410000 */
[----:B---3--:R-:W-:Y:S01]  /*5820*/  FADD.FTZ R152, -R126, 1 ;  /* 0x3f8000007e987421 */ /* 0x008fe20000010100 */
[----:B------:R-:W-:Y:S01]  /*5830*/  FFMA.FTZ R139, R42, R139, 1 ;  /* 0x3f8000002a8b7423 */ /* 0x000fe2000001008b */
[----:B------:R-:W-:-:S03]  /*5840*/  FMUL.FTZ R141, R35, R132 ;  /* 0x00000084238d7220 */ /* 0x000fc60000410000 */
[----:B------:R-:W1:Y:S01]  /*5850*/  MUFU.RCP R136, R136 ;  /* 0x0000008800887308 */ /* 0x000e620000001000 */
[----:B------:R-:W-:Y:S01]  /*5860*/  FMUL.FTZ R6, R129, R6 ;  /* 0x0000000681067220 */ /* 0x000fe20000410000 */
[----:B------:R-:W-:Y:S02]  /*5870*/  HADD2.F32 R137, -RZ, R137.H0_H0 ;  /* 0x20000089ff897230 */ /* 0x000fe40000004100 */
[----:B------:R-:W-:Y:S01]  /*5880*/  FMUL.FTZ R4, R7, R4 ;  /* 0x0000000407047220 */ /* 0x000fe20000410000 */
[----:B------:R-:W-:Y:S01]  /*5890*/  FFMA.FTZ R152, R43, R152, 1 ;  /* 0x3f8000002b987423 */ /* 0x000fe20000010098 */
[----:B------:R-:W-:Y:S01]  /*58a0*/  FMUL.FTZ R141, R126, R141 ;  /* 0x0000008d7e8d7220 */ /* 0x000fe20000410000 */
[----:B------:R-:W-:Y:S01]  /*58b0*/  FMUL.FTZ R7, R6, R139 ;  /* 0x0000008b06077220 */ /* 0x000fe20000410000 */
[----:B--2---:R-:W-:Y:S01]  /*58c0*/  FADD.FTZ R149, -R135, 1 ;  /* 0x3f80000087957421 */ /* 0x004fe20000010100 */
[----:B------:R-:W-:Y:S01]  /*58d0*/  FMUL.FTZ R6, R128, R137 ;  /* 0x0000008980067220 */ /* 0x000fe20000410000 */
[----:B------:R-:W2:Y:S01]  /*58e0*/  S2UR UR8, SR_CgaCtaId ;  /* 0x00000000000879c3 */ /* 0x000ea20000008800 */
[----:B------:R-:W-:Y:S01]  /*58f0*/  FMUL.FTZ R152, R141, R152 ;  /* 0x000000988d987220 */ /* 0x000fe20000410000 */
[----:B------:R-:W-:-:S02]  /*5900*/  HADD2.F32 R139, -RZ, R9.H0_H0 ;  /* 0x20000009ff8b7230 */ /* 0x000fc40000004100 */
[----:B------:R-:W-:Y:S01]  /*5910*/  FFMA.FTZ R149, R44, R149, 1 ;  /* 0x3f8000002c957423 */ /* 0x000fe20000010095 */
[----:B------:R-:W-:Y:S02]  /*5920*/  HADD2.F32 R138, -RZ, R138.H0_H0 ;  /* 0x2000008aff8a7230 */ /* 0x000fe40000004100 */
[----:B------:R-:W-:Y:S01]  /*5930*/  FMUL.FTZ R6, R135, R6 ;  /* 0x0000000687067220 */ /* 0x000fe20000410000 */
[----:B------:R-:W-:Y:S02]  /*5940*/  HADD2.F32 R141, -RZ, R8.H0_H0 ;  /* 0x20000008ff8d7230 */ /* 0x000fe40000004100 */
[----:B------:R-:W-:Y:S02]  /*5950*/  HADD2.F32 R140, -RZ, R140.H0_H0 ;  /* 0x2000008cff8c7230 */ /* 0x000fe40000004100 */
[----:B------:R-:W-:Y:S01]  /*5960*/  FMUL.FTZ R149, R6, R149 ;  /* 0x0000009506957220 */ /* 0x000fe20000410000 */
[----:B0-----:R-:W-:Y:S01]  /*5970*/  FADD.FTZ R8, -R134, 1 ;  /* 0x3f80000086087421 */ /* 0x001fe20000010100 */
[----:B------:R-:W-:Y:S01]  /*5980*/  FMUL.FTZ R9, R139, R138 ;  /* 0x0000008a8b097220 */ /* 0x000fe20000410000 */
[----:B-1----:R-:W-:Y:S01]  /*5990*/  FADD.FTZ R6, -R136, 1 ;  /* 0x3f80000088067421 */ /* 0x002fe20000010100 */
        /* <DEDUP_REMOVED lines=9> */
[----:B------:R-:W-:Y:S01]  /*5a30*/  F2FP.F16.F32.PACK_AB R51, R146, R51 ;  /* 0x000000339233723e */ /* 0x000fe200000000ff */
[----:B------:R-:W-:Y:S01]  /*5a40*/  FMUL.FTZ R151, R151, R6 ;  /* 0x0000000697977220 */ /* 0x000fe20000410000 */
[----:B------:R-:W-:-:S02]  /*5a50*/  F2FP.F16.F32.PACK_AB R145, R148, R145 ;  /* 0x000000919491723e */ /* 0x000fc400000000ff */
[----:B------:R-:W-:Y:S02]  /*5a60*/  PRMT R6, R5, 0x7632, R6 ;  /* 0x0000763205067816 */ /* 0x000fe40000000006 */
[----:B------:R-:W-:Y:S02]  /*5a70*/  PRMT R9, R143, 0x7632, R9 ;  /* 0x000076328f097816 */ /* 0x000fe40000000009 */
[----:B------:R-:W-:Y:S02]  /*5a80*/  PRMT R142, R51, 0x7632, R142 ;  /* 0x00007632338e7816 */ /* 0x000fe4000000008e */
[----:B------:R-:W-:Y:S01]  /*5a90*/  ISETP.NE.AND P1, PT, R227, RZ, PT ;  /* 0x000000ffe300720c */ /* 0x000fe20003f25270 */
[----:B------:R-:W-:Y:S01]  /*5aa0*/  UMOV UR7, 0x400 ;  /* 0x0000040000077882 */ /* 0x000fe20000000000 */
[----:B------:R-:W-:Y:S02]  /*5ab0*/  F2FP.F16.F32.PACK_AB R147, R150, R147 ;  /* 0x000000939693723e */ /* 0x000fe400000000ff */
[----:B------:R-:W-:-:S02]  /*5ac0*/  F2FP.F16.F32.PACK_AB R4, R7, R4 ;  /* 0x000000040704723e */ /* 0x000fc400000000ff */
[----:B------:R-:W-:Y:S02]  /*5ad0*/  F2FP.F16.F32.PACK_AB R149, R149, R152 ;  /* 0x000000989595723e */ /* 0x000fe400000000ff */
[----:B------:R-:W-:Y:S01]  /*5ae0*/  F2FP.F16.F32.PACK_AB R8, R151, R8 ;  /* 0x000000089708723e */ /* 0x000fe200000000ff */
[----:B------:R0:W-:Y:S01]  /*5af0*/  STS.U16 [R108], R5 ;  /* 0x000000056c007388 */ /* 0x0001e20000000400 */
[----:B--2---:R-:W-:Y:S01]  /*5b00*/  ULEA UR7, UR8, UR7, 0x18 ;  /* 0x0000000708077291 */ /* 0x004fe2000f8ec03f */
[----:B------:R-:W-:Y:S02]  /*5b10*/  PRMT R7, R4, 0x7632, R7 ;  /* 0x0000763204077816 */ /* 0x000fe40000000007 */
[----:B------:R1:W-:Y:S01]  /*5b20*/  STS.U16 [R108+0x2], R6 ;  /* 0x000002066c007388 */ /* 0x0003e20000000400 */
[----:B0-----:R-:W-:-:S03]  /*5b30*/  PRMT R5, R145, 0x7632, R5 ;  /* 0x0000763291057816 */ /* 0x001fc60000000005 */
[----:B------:R0:W-:Y:S01]  /*5b40*/  STS.U16 [R108+0x6], R9 ;  /* 0x000006096c007388 */ /* 0x0001e20000000400 */
[----:B-1----:R-:W-:-:S03]  /*5b50*/  PRMT R6, R147, 0x7632, R6 ;  /* 0x0000763293067816 */ /* 0x002fc60000000006 */
[----:B------:R1:W-:Y:S04]  /*5b60*/  STS.U16 [R108+0xa], R142 ;  /* 0x00000a8e6c007388 */ /* 0x0003e80000000400 */
[----:B------:R2:W-:Y:S01]  /*5b70*/  STS.U16 [R108+0xe], R5 ;  /* 0x00000e056c007388 */ /* 0x0005e20000000400 */
[C---:B0-----:R-:W-:Y:S02]  /*5b80*/  PRMT R9, R149.reuse, 0x7610, R9 ;  /* 0x0000761095097816 */ /* 0x041fe40000000009 */
[----:B-1----:R-:W-:Y:S02]  /*5b90*/  PRMT R142, R149, 0x7632, R142 ;  /* 0x00007632958e7816 */ /* 0x002fe4000000008e */
[----:B--2---:R-:W-:Y:S01]  /*5ba0*/  PRMT R5, R8, 0x7632, R5 ;  /* 0x0000763208057816 */ /* 0x004fe20000000005 */
[----:B------:R-:W-:Y:S04]  /*5bb0*/  STS.U16 [R108+0x4], R143 ;  /* 0x0000048f6c007388 */ /* 0x000fe80000000400 */
[----:B------:R0:W-:Y:S04]  /*5bc0*/  STS.U16 [R108+0x8], R51 ;  /* 0x000008336c007388 */ /* 0x0001e80000000400 */
[----:B------:R-:W-:Y:S04]  /*5bd0*/  STS.U16 [R108+0xc], R145 ;  /* 0x00000c916c007388 */ /* 0x000fe80000000400 */
[----:B------:R-:W-:Y:S04]  /*5be0*/  STS.U16 [R108+0x10], R147 ;  /* 0x000010936c007388 */ /* 0x000fe80000000400 */
[----:B------:R-:W-:Y:S04]  /*5bf0*/  STS.U16 [R108+0x12], R6 ;  /* 0x000012066c007388 */ /* 0x000fe80000000400 */
[----:B------:R-:W-:Y:S04]  /*5c00*/  STS.U16 [R108+0x14], R4 ;  /* 0x000014046c007388 */ /* 0x000fe80000000400 */
[----:B------:R1:W-:Y:S04]  /*5c10*/  STS.U16 [R108+0x16], R7 ;  /* 0x000016076c007388 */ /* 0x0003e80000000400 */
[----:B------:R-:W-:Y:S04]  /*5c20*/  STS.U16 [R108+0x18], R9 ;  /* 0x000018096c007388 */ /* 0x000fe80000000400 */
[----:B------:R-:W-:Y:S04]  /*5c30*/  STS.U16 [R108+0x1a], R142 ;  /* 0x00001a8e6c007388 */ /* 0x000fe80000000400 */
[----:B------:R2:W-:Y:S04]  /*5c40*/  STS.U16 [R108+0x1c], R8 ;  /* 0x00001c086c007388 */ /* 0x0005e80000000400 */
[----:B------:R3:W-:Y:S01]  /*5c50*/  STS.U16 [R108+0x1e], R5 ;  /* 0x00001e056c007388 */ /* 0x0007e20000000400 */
[----:B------:R-:W-:-:S03]  /*5c60*/  NOP ;  /* 0x0000000000007918 */ /* 0x000fc60000000000 */
[----:B------:R-:W-:Y:S01]  /*5c70*/  LDS.U16 R143, [R198] ;  /* 0x00000000c68f7984 */ /* 0x000fe20000000400 */
[----:B0-----:R-:W-:Y:S01]  /*5c80*/  MOV R51, UR7 ;  /* 0x0000000700337c02 */ /* 0x001fe20008000f00 */
[----:B-1----:R-:W2:Y:S02]  /*5c90*/  LDC.64 R6, c[0x0][0x398] ;  /* 0x0000e600ff067b82 */ /* 0x002ea40000000a00 */
        /* <DEDUP_REMOVED lines=17> */
[----:B------:R-:W0:Y:S01]  /*5db0*/  LDS R142, [R51+0x1080] ;  /* 0x00108000338e7984 */ /* 0x000e220000000800 */
[C---:B--2---:R-:W-:Y:S01]  /*5dc0*/  IMAD R8, R6.reuse, UR22, RZ ;  /* 0x0000001606087c24 */ /* 0x044fe2000f8e02ff */
[----:B------:R-:W-:Y:S01]  /*5dd0*/  IADD3 R2, P2, R11, R2, RZ ;  /* 0x000000020b027210 */ /* 0x000fe20007f5e0ff */
[----:B---3--:R-:W-:Y:S01]  /*5de0*/  IMAD.WIDE.U32 R4, R6, UR16, RZ ;  /* 0x0000001006047c25 */ /* 0x008fe2000f8e00ff */
[----:B------:R-:W-:Y:S03]  /*5df0*/  BSSY B0, `(.L_x_466) ;  /* 0x0000011000007945 */ /* 0x000fe60003800000 */
[----:B------:R-:W-:Y:S01]  /*5e00*/  IMAD R9, R7, UR16, R8 ;  /* 0x0000001007097c24 */ /* 0x000fe2000f8e0208 */
[----:B------:R-:W-:-:S04]  /*5e10*/  IADD3.X R3, R0, R3, RZ, P2, !PT ;  /* 0x0000000300037210 */ /* 0x000fc800017fe4ff */
[----:B------:R-:W-:Y:S02]  /*5e20*/  IADD3 R175, R5, R9, RZ ;  /* 0x0000000905af7210 */ /* 0x000fe40007ffe0ff */
        /* <DEDUP_REMOVED lines=13> */
.L_x_467:
[----:B------:R-:W-:Y:S05]  /*5f00*/  BSYNC B0 ;  /* 0x0000000000007941 */ /* 0x000fea0003800000 */
.L_x_466:
[----:B------:R-:W-:Y:S01]  /*5f10*/  MOV R5, R175 ;  /* 0x000000af00057202 */ /* 0x000fe20000000f00 */
[----:B------:R-:W-:Y:S01]  /*5f20*/  ULDC.64 UR20, c[0x0][0x3a0] ;  /* 0x0000e80000147ab9 */ /* 0x000fe20000000a00 */
[----:B------:R-:W-:Y:S01]  /*5f30*/  ULDC.64 UR18, c[0x0][0x3e8] ;  /* 0x0000fa0000127ab9 */ /* 0x000fe20000000a00 */
[----:B------:R-:W-:Y:S01]  /*5f40*/  IMAD R6, R122, UR20, RZ ;  /* 0x000000147a067c24 */ /* 0x000fe2000f8e02ff */
[----:B------:R-:W-:Y:S01]  /*5f50*/  LEA R7, P2, R11, UR18, 0x1 ;  /* 0x000000120b077c11 */ /* 0x000fe2000f8408ff */
[----:B------:R-:W-:Y:S01]  /*5f60*/  IMAD.WIDE.U32 R4, R123, UR20, R4 ;  /* 0x000000147b047c25 */ /* 0x000fe2000f8e0004 */
[----:B------:R-:W-:-:S03]  /*5f70*/  ISETP.GE.AND P0, PT, R12, R142, PT ;  /* 0x0000008e0c00720c */ /* 0x000fc60003f06270 */
[----:B------:R-:W-:Y:S01]  /*5f80*/  FMUL.FTZ R29, R29, R64 ;  /* 0x000000401d1d7220 */ /* 0x000fe20000410000 */
[----:B0-----:R-:W-:Y:S01]  /*5f90*/  LEA.HI.X R8, R11, UR19, R0, 0x1, P2 ;  /* 0x000000130b087c11 */ /* 0x001fe200090f0c00 */
[----:B------:R-:W-:Y:S01]  /*5fa0*/  IMAD R9, R123, UR21, R6 ;  /* 0x000000157b097c24 */ /* 0x000fe2000f8e0206 */
[----:B------:R-:W-:Y:S01]  /*5fb0*/  IADD3 R6, P3, R231, R4, RZ ;  /* 0x00000004e7067210 */ /* 0x000fe20007f7e0ff */
[----:B------:R-:W-:Y:S01]  /*5fc0*/  ULDC.64 UR18, c[0x0][0x320] ;  /* 0x0000c80000127ab9 */ /* 0x000fe20000000a00 */
[----:B------:R-:W-:Y:S01]  /*5fd0*/  ISETP.GE.AND P4, PT, R16, R142, PT ;  /* 0x0000008e1000720c */ /* 0x000fe20003f86270 */
[----:B------:R-:W-:Y:S01]  /*5fe0*/  FMUL.FTZ R27, R27, R62 ;  /* 0x0000003e1b1b7220 */ /* 0x000fe20000410000 */
[----:B------:R-:W-:Y:S01]  /*5ff0*/  IADD3.X R5, R238, R9, R5, P3, !PT ;  /* 0x00000009ee057210 */ /* 0x000fe20001ffe405 */
[----:B------:R-:W-:Y:S01]  /*6000*/  FMUL.FTZ R28, R28, R63 ;  /* 0x0000003f1c1c7220 */ /* 0x000fe20000410000 */
[----:B------:R-:W-:Y:S01]  /*6010*/  LEA R4, P2, R6, R7, 0x1 ;  /* 0x0000000706047211 */ /* 0x000fe200078408ff */
[----:B------:R-:W-:Y:S01]  /*6020*/  FMUL.FTZ R30, R30, R67 ;  /* 0x000000431e1e7220 */ /* 0x000fe20000410000 */
[----:B------:R-:W-:Y:S01]  /*6030*/  ISETP.GE.AND P3, PT, R13, R142, PT ;  /* 0x0000008e0d00720c */ /* 0x000fe20003f66270 */
[----:B------:R-:W-:Y:S01]  /*6040*/  FMUL.FTZ R31, R31, R66 ;  /* 0x000000421f1f7220 */ /* 0x000fe20000410000 */
[----:B------:R-:W-:Y:S01]  /*6050*/  LEA.HI.X R5, R6, R8, R5, 0x1, P2 ;  /* 0x0000000806057211 */ /* 0x000fe200010f0c05 */
[----:B------:R-:W-:Y:S01]  /*6060*/  FMUL.FTZ R32, R32, R69 ;  /* 0x0000004520207220 */ /* 0x000fe20000410000 */
[----:B------:R-:W-:Y:S01]  /*6070*/  ISETP.GE.AND P2, PT, R14, R142, PT ;  /* 0x0000008e0e00720c */ /* 0x000fe20003f46270 */
[----:B------:R-:W-:Y:S01]  /*6080*/  FMUL.FTZ R33, R33, R68 ;  /* 0x0000004421217220 */ /* 0x000fe20000410000 */
[-C--:B------:R-:W-:Y:S01]  /*6090*/  ISETP.GE.AND P5, PT, R17, R142.reuse, PT ;  /* 0x0000008e1100720c */ /* 0x080fe20003fa6270 */
[----:B------:R-:W-:Y:S01]  /*60a0*/  @!P0 STG.E.U16 desc[UR14][R4.64+-0xf80], R147 ;  /* 0xfff0809304008986 */ /* 0x000fe2000c10150e */
[-C--:B------:R-:W-:Y:S01]  /*60b0*/  ISETP.GE.AND P0, PT, R15, R142.reuse, PT ;  /* 0x0000008e0f00720c */ /* 0x080fe20003f06270 */
[----:B------:R-:W-:Y:S01]  /*60c0*/  FMUL.FTZ R36, R36, R73 ;  /* 0x0000004924247220 */ /* 0x000fe20000410000 */
[-C--:B------:R-:W-:Y:S01]  /*60d0*/  ISETP.GE.AND P6, PT, R18, R142.reuse, PT ;  /* 0x0000008e1200720c */ /* 0x080fe20003fc6270 */
[----:B------:R-:W-:Y:S01]  /*60e0*/  @!P4 STG.E.U16 desc[UR14][R4.64+-0xe80], R155 ;  /* 0xfff1809b0400c986 */ /* 0x000fe2000c10150e */
[-C--:B------:R-:W-:Y:S01]  /*60f0*/  ISETP.GE.AND P4, PT, R25, R142.reuse, PT ;  /* 0x0000008e1900720c */ /* 0x080fe20003f86270 */
[----:B------:R-:W-:Y:S01]  /*6100*/  FMUL.FTZ R38, R38, R75 ;  /* 0x0000004b26267220 */ /* 0x000fe20000410000 */
[----:B------:R-:W-:Y:S01]  /*6110*/  FMUL.FTZ R40, R40, R79 ;  /* 0x0000004f28287220 */ /* 0x000fe20000410000 */
[----:B------:R-:W-:Y:S01]  /*6120*/  @!P3 STG.E.U16 desc[UR14][R4.64+-0xf40], R149 ;  /* 0xfff0c0950400b986 */ /* 0x000fe2000c10150e */
[----:B------:R-:W-:Y:S01]  /*6130*/  ISETP.GE.AND P3, PT, R19, R142, PT ;  /* 0x0000008e1300720c */ /* 0x000fe20003f66270 */
        /* <DEDUP_REMOVED lines=23> */
[----:B------:R-:W-:Y:S01]  /*62b0*/  ISETP.NE.U32.AND P0, PT, RZ, UR18, PT ;  /* 0x00000012ff007c0c */ /* 0x000fe2000bf05070 */
[----:B------:R-:W-:Y:S01]  /*62c0*/  FMUL.FTZ R127, R127, R33 ;  /* 0x000000217f7f7220 */ /* 0x000fe20000410000 */
[----:B------:R-:W-:Y:S01]  /*62d0*/  FMUL.FTZ R6, R49, R36 ;  /* 0x0000002431067220 */ /* 0x000fe20000410000 */
[----:B------:R-:W-:Y:S01]  /*62e0*/  @!P2 STG.E.U16 desc[UR14][R4.64+-0xd80], R163 ;  /* 0xfff280a30400a986 */ /* 0x000fe2000c10150e */
[----:B------:R-:W-:Y:S01]  /*62f0*/  ISETP.NE.AND.EX P0, PT, RZ, UR19, PT, P0 ;  /* 0x00000013ff007c0c */ /* 0x000fe2000bf05300 */
[----:B------:R-:W-:Y:S01]  /*6300*/  FMUL.FTZ R131, R131, R38 ;  /* 0x0000002683837220 */ /* 0x000fe20000410000 */
[----:B------:R-:W-:Y:S01]  /*6310*/  ISETP.GE.AND P2, PT, R24, R142, PT ;  /* 0x0000008e1800720c */ /* 0x000fe20003f46270 */
[----:B------:R-:W-:Y:S01]  /*6320*/  @!P5 STG.E.U16 desc[UR14][R4.64+-0xd00], R167 ;  /* 0xfff300a70400d986 */ /* 0x000fe2000c10150e */
[----:B------:R-:W-:Y:S01]  /*6330*/  FMUL.FTZ R9, R133, R40 ;  /* 0x0000002885097220 */ /* 0x000fe20000410000 */
[----:B------:R-:W-:Y:S01]  /*6340*/  FMUL.FTZ R8, R39, R41 ;  /* 0x0000002927087220 */ /* 0x000fe20000410000 */
[----:B------:R-:W-:Y:S01]  /*6350*/  FMUL.FTZ R7, R37, R42 ;  /* 0x0000002a25077220 */ /* 0x000fe20000410000 */
[----:B------:R-:W-:Y:S01]  /*6360*/  @!P6 STG.E.U16 desc[UR14][R4.64+-0xcc0], R169 ;  /* 0xfff340a90400e986 */ /* 0x000fe2000c10150e */
[----:B------:R-:W-:Y:S01]  /*6370*/  FMUL.FTZ R139, R139, R45 ;  /* 0x0000002d8b8b7220 */ /* 0x000fe20000410000 */
[----:B------:R-:W-:-:S02]  /*6380*/  FMUL.FTZ R141, R141, R47 ;  /* 0x0000002f8d8d7220 */ /* 0x000fc40000410000 */
[----:B------:R-:W-:Y:S04]  /*6390*/  @!P3 STG.E.U16 desc[UR14][R4.64+-0xfc0], R145 ;  /* 0xfff040910400b986 */ /* 0x000fe8000c10150e */
[----:B------:R-:W-:Y:S04]  /*63a0*/  @!P2 STG.E.U16 desc[UR14][R4.64+-0xc80], R171 ;  /* 0xfff380ab0400a986 */ /* 0x000fe8000c10150e */
[----:B------:R0:W-:Y:S02]  /*63b0*/  @!P4 STG.E.U16 desc[UR14][R4.64+-0xc40], R173 ;  /* 0xfff3c0ad0400c986 */ /* 0x0001e4000c10150e */
[----:B0-----:R-:W-:Y:S01]  /*63c0*/  FMUL.FTZ R4, R35, R43 ;  /* 0x0000002b23047220 */ /* 0x001fe20000410000 */
        /* <DEDUP_REMOVED lines=21> */
[----:B------:R-:W-:Y:S01]  /*6520*/  F2FP.F16.F32.PACK_AB R31, R32, R31 ;  /* 0x0000001f201f723e */ /* 0x000fe200000000ff */
[----:B------:R-:W0:Y:S01]  /*6530*/  LDC.64 R74, c[0x0][0x2c0] ;  /* 0x0000b000ff4a7b82 */ /* 0x000e220000000a00 */
[----:B------:R-:W-:Y:S01]  /*6540*/  PRMT R30, R29, 0x7632, R30 ;  /* 0x000076321d1e7816 */ /* 0x000fe2000000001e */
[----:B------:R-:W-:Y:S01]  /*6550*/  BSSY B0, `(.L_x_469) ;  /* 0x0000042000007945 */ /* 0x000fe20003800000 */
[----:B------:R-:W-:Y:S01]  /*6560*/  PRMT R32, R28, 0x7632, R32 ;  /* 0x000076321c207816 */ /* 0x000fe20000000020 */
[----:B------:R1:W-:Y:S01]  /*6570*/  STS.U16 [R108], R29 ;  /* 0x0000001d6c007388 */ /* 0x0003e20000000400 */
[----:B------:R-:W-:-:S02]  /*6580*/  F2FP.F16.F32.PACK_AB R33, R36, R33 ;  /* 0x000000212421723e */ /* 0x000fc400000000ff */
[----:B------:R-:W-:Y:S01]  /*6590*/  F2FP.F16.F32.PACK_AB R27, R27, R38 ;  /* 0x000000261b1b723e */ /* 0x000fe200000000ff */
[----:B------:R2:W-:Y:S01]  /*65a0*/  STS.U16 [R108+0x2], R30 ;  /* 0x0000021e6c007388 */ /* 0x0005e20000000400 */
[----:B------:R-:W-:Y:S02]  /*65b0*/  F2FP.F16.F32.PACK_AB R34, R35, R34 ;  /* 0x000000222322723e */ /* 0x000fe400000000ff */
[----:B------:R-:W-:Y:S01]  /*65c0*/  F2FP.F16.F32.PACK_AB R43, R44, R43 ;  /* 0x0000002b2c2b723e */ /* 0x000fe200000000ff */
[----:B------:R3:W-:Y:S01]  /*65d0*/  STS.U16 [R108+0x4], R28 ;  /* 0x0000041c6c007388 */ /* 0x0007e20000000400 */
[----:B------:R-:W-:Y:S02]  /*65e0*/  F2FP.F16.F32.PACK_AB R45, R140, R45 ;  /* 0x0000002d8c2d723e */ /* 0x000fe400000000ff */
[----:B------:R-:W-:Y:S01]  /*65f0*/  PRMT R37, R31, 0x7632, R37 ;  /* 0x000076321f257816 */ /* 0x000fe20000000025 */
[----:B------:R4:W-:Y:S01]  /*6600*/  STS.U16 [R108+0x6], R32 ;  /* 0x000006206c007388 */ /* 0x0009e20000000400 */
[----:B-1----:R-:W-:-:S02]  /*6610*/  PRMT R29, R33, 0x7632, R29 ;  /* 0x00007632211d7816 */ /* 0x002fc4000000001d */
[----:B--2---:R-:W-:Y:S01]  /*6620*/  PRMT R30, R27, 0x7632, R30 ;  /* 0x000076321b1e7816 */ /* 0x004fe2000000001e */
[----:B------:R-:W-:Y:S01]  /*6630*/  STS.U16 [R108+0x8], R31 ;  /* 0x0000081f6c007388 */ /* 0x000fe20000000400 */
[C---:B------:R-:W-:Y:S02]  /*6640*/  PRMT R36, R45.reuse, 0x7610, R36 ;  /* 0x000076102d247816 */ /* 0x040fe40000000024 */
[----:B---3--:R-:W-:Y:S01]  /*6650*/  PRMT R28, R34, 0x7632, R28 ;  /* 0x00007632221c7816 */ /* 0x008fe2000000001c */
[----:B------:R-:W-:Y:S01]  /*6660*/  STS.U16 [R108+0xa], R37 ;  /* 0x00000a256c007388 */ /* 0x000fe20000000400 */
[----:B------:R-:W-:Y:S02]  /*6670*/  PRMT R38, R45, 0x7632, R38 ;  /* 0x000076322d267816 */ /* 0x000fe40000000026 */
[----:B----4-:R-:W-:Y:S01]  /*6680*/  PRMT R32, R43, 0x7632, R32 ;  /* 0x000076322b207816 */ /* 0x010fe20000000020 */
        /* <DEDUP_REMOVED lines=8> */
[----:B0-----:R-:W-:-:S03]  /*6710*/  IMAD.WIDE.U32 R28, R74, UR16, RZ ;  /* 0x000000104a1c7c25 */ /* 0x001fc6000f8e00ff */
[----:B------:R-:W-:Y:S04]  /*6720*/  STS.U16 [R108+0x1c], R36 ;  /* 0x00001c246c007388 */ /* 0x000fe80000000400 */
[----:B------:R-:W-:Y:S01]  /*6730*/  STS.U16 [R108+0x1e], R38 ;  /* 0x00001e266c007388 */ /* 0x000fe20000000400 */
[----:B------:R-:W-:-:S03]  /*6740*/  NOP ;  /* 0x0000000000007918 */ /* 0x000fc60000000000 */
[----:B------:R-:W-:Y:S01]  /*6750*/  LDS.U16 R31, [R198] ;  /* 0x00000000c61f7984 */ /* 0x000fe20000000400 */
[----:B-1----:R-:W-:-:S03]  /*6760*/  IMAD R32, R74, UR22, RZ ;  /* 0x000000164a207c24 */ /* 0x002fc6000f8e02ff */
        /* <DEDUP_REMOVED lines=32> */
.L_x_470:
[----:B------:R-:W-:Y:S05]  /*6970*/  BSYNC B0 ;  /* 0x0000000000007941 */ /* 0x000fea0003800000 */
.L_x_469:
[----:B------:R-:W-:Y:S01]  /*6980*/  MOV R2, R28 ;  /* 0x0000001c00027202 */ /* 0x000fe20000000f00 */
[----:B------:R-:W-:Y:S01]  /*6990*/  ULDC.64 UR20, c[0x0][0x2c8] ;  /* 0x0000b20000147ab9 */ /* 0x000fe20000000a00 */
[----:B------:R-:W-:Y:S01]  /*69a0*/  MOV R3, R75 ;  /* 0x0000004b00037202 */ /* 0x000fe20000000f00 */
[----:B0-----:R-:W-:Y:S01]  /*69b0*/  IMAD R26, R122, UR20, RZ ;  /* 0x000000147a1a7c24 */ /* 0x001fe2000f8e02ff */
[----:B------:R-:W-:Y:S02]  /*69c0*/  LEA R27, P0, R11, UR18, 0x1 ;  /* 0x000000120b1b7c11 */ /* 0x000fe4000f8008ff */
        /* <DEDUP_REMOVED lines=37> */
.L_x_468:
        /* <DEDUP_REMOVED lines=14> */
[----:B------:R-:W-:Y:S02]  /*6d00*/  HADD2.F32 R10, -RZ, R96.H0_H0 ;  /* 0x20000060ff0a7230 */ /* 0x000fe40000004100 */
[C---:B------:R-:W-:Y:S01]  /*6d10*/  FMUL.FTZ R47, R70.reuse, UR4 ;  /* 0x00000004462f7c20 */ /* 0x040fe20008410000 */
[----:B------:R-:W-:Y:S01]  /*6d20*/  FMUL.FTZ R46, R107, UR4 ;  /* 0x000000046b2e7c20 */ /* 0x000fe20008410000 */
[----:B------:R-:W-:Y:S01]  /*6d30*/  FFMA.FTZ R0, R70, R0, R3 ;  /* 0x0000000046007223 */ /* 0x000fe20000010003 */
[----:B------:R-:W-:Y:S02]  /*6d40*/  HADD2.F32 R3, -RZ, R100.H0_H0 ;  /* 0x20000064ff037230 */ /* 0x000fe40000004100 */
[----:B------:R-:W-:Y:S01]  /*6d50*/  FMUL.FTZ R45, R125, UR4 ;  /* 0x000000047d2d7c20 */ /* 0x000fe20008410000 */
[----:B------:R-:W-:Y:S01]  /*6d60*/  FMUL.FTZ R44, R127, UR4 ;  /* 0x000000047f2c7c20 */ /* 0x000fe20008410000 */
[----:B------:R-:W-:Y:S01]  /*6d70*/  FFMA.FTZ R0, R107, R2, R0 ;  /* 0x000000026b007223 */ /* 0x000fe20000010000 */
[----:B------:R-:W-:-:S02]  /*6d80*/  HADD2.F32 R2, -RZ, R97.H0_H0 ;  /* 0x20000061ff027230 */ /* 0x000fc40000004100 */
[----:B------:R-:W-:Y:S01]  /*6d90*/  FMUL.FTZ R43, R6, UR4 ;  /* 0x00000004062b7c20 */ /* 0x000fe20008410000 */
[----:B------:R-:W-:Y:S01]  /*6da0*/  FMUL.FTZ R42, R131, UR4 ;  /* 0x00000004832a7c20 */ /* 0x000fe20008410000 */
[----:B------:R-:W-:Y:S01]  /*6db0*/  FFMA.FTZ R0, R125, R3, R0 ;  /* 0x000000037d007223 */ /* 0x000fe20000010000 */
[----:B-1----:R-:W-:Y:S01]  /*6dc0*/  ISETP.GE.AND P0, PT, R11, 0x1, PT ;  /* 0x000000010b00780c */ /* 0x002fe20003f06270 */
[----:B------:R-:W-:Y:S01]  /*6dd0*/  FMUL.FTZ R41, R9, UR4 ;  /* 0x0000000409297c20 */ /* 0x000fe20008410000 */
[----:B------:R-:W-:Y:S01]  /*6de0*/  FMUL.FTZ R40, R8, UR4 ;  /* 0x0000000408287c20 */ /* 0x000fe20008410000 */
[----:B------:R-:W-:Y:S01]  /*6df0*/  FFMA.FTZ R3, R127, R2, R0 ;  /* 0x000000027f037223 */ /* 0x000fe20000010000 */
[----:B------:R-:W-:Y:S02]  /*6e00*/  HADD2.F32 R0, -RZ, R95.H0_H0 ;  /* 0x2000005fff007230 */ /* 0x000fe40000004100 */
[----:B------:R-:W-:Y:S01]  /*6e10*/  FMUL.FTZ R39, R7, UR4 ;  /* 0x0000000407277c20 */ /* 0x000fe20008410000 */
[----:B------:R-:W-:-:S02]  /*6e20*/  HADD2.F32 R2, -RZ, R94.H0_H0 ;  /* 0x2000005eff027230 */ /* 0x000fc40000004100 */
[----:B------:R-:W-:Y:S01]  /*6e30*/  FFMA.FTZ R10, R6, R10, R3 ;  /* 0x0000000a060a7223 */ /* 0x000fe20000010003 */
[----:B------:R-:W-:Y:S01]  /*6e40*/  FMUL.FTZ R38, R4, UR4 ;  /* 0x0000000404267c20 */ /* 0x000fe20008410000 */
[----:B------:R-:W-:Y:S01]  /*6e50*/  FMUL.FTZ R37, R5, UR4 ;  /* 0x0000000405257c20 */ /* 0x000fe20008410000 */
[----:B------:R-:W-:Y:S01]  /*6e60*/  FMUL.FTZ R36, R139, UR4 ;  /* 0x000000048b247c20 */ /* 0x000fe20008410000 */
[----:B------:R-:W-:Y:S01]  /*6e70*/  FFMA.FTZ R0, R131, R0, R10 ;  /* 0x0000000083007223 */ /* 0x000fe2000001000a */
[----:B------:R-:W-:Y:S02]  /*6e80*/  HADD2.F32 R10, -RZ, R93.H0_H0 ;  /* 0x2000005dff0a7230 */ /* 0x000fe40000004100 */
[----:B------:R-:W-:Y:S01]  /*6e90*/  FMUL.FTZ R35, R141, UR4 ;  /* 0x000000048d237c20 */ /* 0x000fe20008410000 */
[----:B------:R-:W-:Y:S01]  /*6ea0*/  CS2R R32, SRZ ;  /* 0x0000000000207805 */ /* 0x000fe2000001ff00 */
[----:B------:R-:W-:Y:S01]  /*6eb0*/  FFMA.FTZ R3, R9, R2, R0 ;  /* 0x0000000209037223 */ /* 0x000fe20000010000 */
[----:B------:R-:W-:Y:S01]  /*6ec0*/  HADD2.F32 R0, -RZ, R92.H0_H0 ;  /* 0x2000005cff007230 */ /* 0x000fe20000004100 */
[----:B------:R-:W-:Y:S01]  /*6ed0*/  CS2R R30, SRZ ;  /* 0x00000000001e7805 */ /* 0x000fe2000001ff00 */
[----:B------:R-:W-:-:S02]  /*6ee0*/  HADD2.F32 R2, -RZ, R91.H0_H0 ;  /* 0x2000005bff027230 */ /* 0x000fc40000004100 */
[----:B------:R-:W-:Y:S01]  /*6ef0*/  FFMA.FTZ R10, R8, R10, R3 ;  /* 0x0000000a080a7223 */ /* 0x000fe20000010003 */
[----:B------:R-:W-:Y:S02]  /*6f00*/  CS2R R28, SRZ ;  /* 0x00000000001c7805 */ /* 0x000fe4000001ff00 */
[----:B------:R-:W-:Y:S02]  /*6f10*/  CS2R R26, SRZ ;  /* 0x00000000001a7805 */ /* 0x000fe4000001ff00 */
[----:B------:R-:W-:Y:S01]  /*6f20*/  CS2R R24, SRZ ;  /* 0x0000000000187805 */ /* 0x000fe2000001ff00 */
[----:B------:R-:W-:Y:S01]  /*6f30*/  FFMA.FTZ R3, R7, R0, R10 ;  /* 0x0000000007037223 */ /* 0x000fe2000001000a */
[----:B------:R-:W-:Y:S01]  /*6f40*/  HADD2.F32 R0, -RZ, R90.H0_H0 ;  /* 0x2000005aff007230 */ /* 0x000fe20000004100 */
[----:B------:R-:W-:Y:S02]  /*6f50*/  CS2R R22, SRZ ;  /* 0x0000000000167805 */ /* 0x000fe4000001ff00 */
[----:B------:R-:W-:Y:S01]  /*6f60*/  CS2R R20, SRZ ;  /* 0x0000000000147805 */ /* 0x000fe2000001ff00 */
[----:B------:R-:W-:Y:S01]  /*6f70*/  FFMA.FTZ R2, R4, R2, R3 ;  /* 0x0000000204027223 */ /* 0x000fe20000010003 */
[----:B------:R-:W-:Y:S01]  /*6f80*/  HADD2.F32 R3, -RZ, R89.H0_H0 ;  /* 0x20000059ff037230 */ /* 0x000fe20000004100 */
[----:B------:R-:W-:-:S02]  /*6f90*/  MOV R19, RZ ;  /* 0x000000ff00137202 */ /* 0x000fc40000000f00 */
        /* <DEDUP_REMOVED lines=27> */
[----:B------:R-:W-:Y:S02]  /*7150*/  MOV R34, RZ ;  /* 0x000000ff00227202 */ /* 0x000fe40000000f00 */
[----:B------:R-:W-:Y:S02]  /*7160*/  CS2R R30, SRZ ;  /* 0x00000000001e7805 */ /* 0x000fe4000001ff00 */
[----:B------:R-:W-:Y:S02]  /*7170*/  CS2R R28, SRZ ;  /* 0x00000000001c7805 */ /* 0x000fe4000001ff00 */
[----:B------:R-:W-:Y:S02]  /*7180*/  CS2R R26, SRZ ;  /* 0x00000000001a7805 */ /* 0x000fe4000001ff00 */
[----:B------:R-:W-:-:S02]  /*7190*/  CS2R R24, SRZ ;  /* 0x0000000000187805 */ /* 0x000fc4000001ff00 */
[----:B------:R-:W-:Y:S02]  /*71a0*/  CS2R R22, SRZ ;  /* 0x0000000000167805 */ /* 0x000fe4000001ff00 */
[----:B------:R-:W-:Y:S02]  /*71b0*/  CS2R R20, SRZ ;  /* 0x0000000000147805 */ /* 0x000fe4000001ff00 */
[----:B------:R-:W-:Y:S01]  /*71c0*/  MOV R19, RZ ;  /* 0x000000ff00137202 */ /* 0x000fe20000000f00 */
[----:B------:R-:W-:Y:S01]  /*71d0*/  ULDC UR32, c[0x0][0x224] ;  /* 0x0000890000207ab9 */ /* 0x000fe20000000800 */
[----:B------:R-:W-:Y:S01]  /*71e0*/  ULDC UR33, c[0x0][0x21c] ;  /* 0x0000870000217ab9 */ /* 0x000fe20000000800 */
[----:B------:R-:W-:Y:S01]  /*71f0*/  ULDC.64 UR18, c[0x0][0x270] ;  /* 0x00009c0000127ab9 */ /* 0x000fe20000000a00 */
[----:B------:R-:W-:Y:S01]  /*7200*/  ULDC.64 UR20, c[0x0][0x268] ;  /* 0x00009a0000147ab9 */ /* 0x000fe20000000a00 */
[----:B------:R-:W-:Y:S01]  /*7210*/  ULDC.64 UR22, c[0x0][0x250] ;  /* 0x0000940000167ab9 */ /* 0x000fe20000000a00 */
[----:B------:R-:W-:Y:S01]  /*7220*/  ULDC.64 UR24, c[0x0][0x248] ;  /* 0x0000920000187ab9 */ /* 0x000fe20000000a00 */
[----:B------:R-:W-:Y:S01]  /*7230*/  ULDC.64 UR26, c[0x0][0x230] ;  /* 0x00008c00001a7ab9 */ /* 0x000fe20000000a00 */
[----:B------:R-:W-:-:S05]  /*7240*/  ULDC.64 UR28, c[0x0][0x238] ;  /* 0x00008e00001c7ab9 */ /* 0x000fca0000000a00 */
.L_x_502:
[----:B0-----:R-:W0:Y:S01]  /*7250*/  LDC.64 R66, c[0x0][0x2d0] ;  /* 0x0000b400ff427b82 */ /* 0x001e220000000a00 */
[----:B-1----:R-:W-:Y:S01]  /*7260*/  IMAD R62, R122, UR26, RZ ;  /* 0x0000001a7a3e7c24 */ /* 0x002fe2000f8e02ff */
        /* <DEDUP_REMOVED lines=10> */
[----:B------:R-:W2:Y:S01]  /*7310*/  LDG.E.64 R60, desc[UR14][R62.64] ;  /* 0x0000000e3e3c7981 */ /* 0x000ea2000c1e1b00 */
[----:B------:R-:W-:Y:S01]  /*7320*/  IMAD R74, R122, UR20, RZ ;  /* 0x000000147a4a7c24 */ /* 0x000fe2000f8e02ff */
[----:B------:R-:W-:Y:S01]  /*7330*/  ISETP.GE.AND P0, PT, R119, 0x2, PT ;  /* 0x000000027700780c */ /* 0x000fe20003f06270 */
[----:B------:R-:W-:-:S03]  /*7340*/  IMAD.WIDE.U32 R66, R123, UR20, RZ ;  /* 0x000000147b427c25 */ /* 0x000fc6000f8e00ff */
[----:B------:R-:W-:Y:S01]  /*7350*/  ISETP.NE.OR P0, PT, R237, RZ, !P0 ;  /* 0x000000ffed00720c */ /* 0x000fe20004705670 */
[----:B------:R-:W-:Y:S02]  /*7360*/  IMAD R75, R123, UR21, R74 ;  /* 0x000000157b4b7c24 */ /* 0x000fe4000f8e024a */
[----:B------:R-:W-:-:S03]  /*7370*/  IMAD R107, R69, UR18, RZ ;  /* 0x00000012456b7c24 */ /* 0x000fc6000f8e02ff */
[----:B------:R-:W-:Y:S01]  /*7380*/  IADD3 R67, R67, R75, RZ ;  /* 0x0000004b43437210 */ /* 0x000fe20007ffe0ff */
[----:B------:R-:W-:Y:S02]  /*7390*/  IMAD R75, R69, UR22, RZ ;  /* 0x00000016454b7c24 */ /* 0x000fe4000f8e02ff */
[C---:B------:R-:W-:Y:S02]  /*73a0*/  IMAD R107, R2.reuse, UR19, R107 ;  /* 0x00000013026b7c24 */ /* 0x040fe4000f8e026b */
[C---:B------:R-:W-:Y:S02]  /*73b0*/  IMAD R69, R2.reuse, UR23, R75 ;  /* 0x0000001702457c24 */ /* 0x040fe4000f8e024b */
[----:B------:R-:W-:Y:S01]  /*73c0*/  IMAD.WIDE.U32 R66, R2, UR18, R66 ;  /* 0x0000001202427c25 */ /* 0x000fe2000f8e0042 */
[----:B------:R-:W0:Y:S04]  /*73d0*/  @!P0 LDC R74, c[0x0][0x21c] ;  /* 0x00008700ff4a8b82 */ /* 0x000e280000000800 */
[----:B------:R-:W-:Y:S01]  /*73e0*/  IADD3 R67, R67, R107, RZ ;  /* 0x0000006b43437210 */ /* 0x000fe20007ffe0ff */
[----:B------:R-:W-:-:S02]  /*73f0*/  HADD2.F32 R125, -RZ, R105.H0_H0 ;  /* 0x20000069ff7d7230 */ /* 0x000fc40000004100 */
[----:B------:R-:W-:-:S05]  /*7400*/  HADD2.F32 R216, -RZ, R103.H0_H0 ;  /* 0x20000067ffd87230 */ /* 0x000fca0000004100 */
[----:B------:R-:W-:Y:S01]  /*7410*/  FMUL.FTZ R216, R216, R85 ;  /* 0x00000055d8d87220 */ /* 0x000fe20000410000 */
[----:B------:R-:W-:-:S05]  /*7420*/  HADD2.F32 R217, -RZ, R102.H0_H0 ;  /* 0x20000066ffd97230 */ /* 0x000fca0000004100 */
[----:B------:R-:W-:Y:S01]  /*7430*/  FMUL.FTZ R217, R217, R84 ;  /* 0x00000054d9d97220 */ /* 0x000fe20000410000 */
[----:B------:R-:W-:Y:S01]  /*7440*/  HADD2.F32 R218, -RZ, R101.H0_H0 ;  /* 0x20000065ffda7230 */ /* 0x000fe20000004100 */
[----:B--2---:R-:W-:Y:S02]  /*7450*/  R2UR UR31, R61 ;  /* 0x000000003d1f72ca */ /* 0x004fe400000e0000 */
[----:B------:R-:W-:Y:S01]  /*7460*/  R2UR UR30, R60 ;  /* 0x000000003c1e72ca */ /* 0x000fe200000e0000 */
[----:B------:R-:W-:-:S04]  /*7470*/  IMAD R60, R122, UR24, RZ ;  /* 0x000000187a3c7c24 */ /* 0x000fc8000f8e02ff */
[----:B------:R-:W-:-:S06]  /*7480*/  IMAD R73, R123, UR25, R60 ;  /* 0x000000197b497c24 */ /* 0x000fcc000f8e023c */
        /* <DEDUP_REMOVED lines=8> */
[----:B------:R1:W-:Y:S03]  /*7510*/  MUFU.COS R128, R64 ;  /* 0x0000004000807308 */ /* 0x0003e60000000000 */
        /* <DEDUP_REMOVED lines=71> */
[C---:B---3--:R-:W-:Y:S01]  /*7990*/  FMUL.FTZ R66, R70.reuse, R86 ;  /* 0x0000005646427220 */ /* 0x048fe20000410000 */
        /* <DEDUP_REMOVED lines=11> */
[C---:B---3--:R-:W-:Y:S01]  /*7a50*/  FMUL.FTZ R69, R70.reuse, R81 ;  /* 0x0000005146457220 */ /* 0x048fe20000410000 */
[C---:B------:R-:W-:Y:S01]  /*7a60*/  FMUL.FTZ R64, R70.reuse, R84 ;  /* 0x0000005446407220 */ /* 0x040fe20000410000 */
        /* <DEDUP_REMOVED lines=8> */
[----:B------:R1:W4:Y:S01]  /*7af0*/  MUFU.EX2 R66, R124 ;  /* 0x0000007c00427308 */ /* 0x0003220000000800 */
[----:B------:R-:W-:Y:S01]  /*7b00*/  FMUL.FTZ R67, R70, R58 ;  /* 0x0000003a46437220 */ /* 0x000fe20000410000 */
[C---:B---3--:R-:W-:Y:S01]  /*7b10*/  FMUL.FTZ R152, R65.reuse, R152 ;  /* 0x0000009841987220 */ /* 0x048fe20000410000 */
[----:B------:R-:W-:Y:S01]  /*7b20*/  FMUL.FTZ R151, R65, R78 ;  /* 0x0000004e41977220 */ /* 0x000fe20000410000 */
[----:B------:R-:W-:Y:S01]  /*7b30*/  FMUL.FTZ R76, R125, R87 ;  /* 0x000000577d4c7220 */ /* 0x000fe20000410000 */
[----:B------:R-:W-:Y:S01]  /*7b40*/  FMUL.FTZ R65, RZ, R157 ;  /* 0x0000009dff417220 */ /* 0x000fe20000410000 */
[C---:B0-----:R-:W-:Y:S01]  /*7b50*/  FMUL.FTZ R148, R69.reuse, R148 ;  /* 0x0000009445947220 */ /* 0x041fe20000410000 */
[----:B-1----:R-:W-:Y:S02]  /*7b60*/  HADD2.F32 R124, -RZ, R104.H0_H0 ;  /* 0x20000068ff7c7230 */ /* 0x002fe40000004100 */
[----:B------:R-:W-:Y:S01]  /*7b70*/  FMUL.FTZ R147, R69, R106 ;  /* 0x0000006a45937220 */ /* 0x000fe20000410000 */
[C---:B----4-:R-:W-:Y:S01]  /*7b80*/  FMUL.FTZ R154, R64.reuse, R77 ;  /* 0x0000004d409a7220 */ /* 0x050fe20000410000 */
[----:B------:R-:W-:Y:S01]  /*7b90*/  FMUL.FTZ R153, R64, R153 ;  /* 0x0000009940997220 */ /* 0x000fe20000410000 */
[----:B------:R-:W0:Y:S01]  /*7ba0*/  MUFU.EX2 R67, R67 ;  /* 0x0000004300437308 */ /* 0x000e220000000800 */
[----:B------:R-:W-:Y:S01]  /*7bb0*/  FFMA.FTZ R69, R76, R158, -R65 ;  /* 0x0000009e4c457223 */ /* 0x000fe20000010841 */
[----:B------:R-:W-:Y:S01]  /*7bc0*/  FMUL.FTZ R64, R70, R57 ;  /* 0x0000003946407220 */ /* 0x000fe20000410000 */
[----:B------:R-:W-:Y:S01]  /*7bd0*/  FMUL.FTZ R78, R124, R86 ;  /* 0x000000567c4e7220 */ /* 0x000fe20000410000 */
[----:B------:R-:W-:Y:S01]  /*7be0*/  FMUL.FTZ R65, R76, R157 ;  /* 0x0000009d4c417220 */ /* 0x000fe20000410000 */
[C---:B------:R-:W-:Y:S01]  /*7bf0*/  FMUL.FTZ R144, R66.reuse, R144 ;  /* 0x0000009042907220 */ /* 0x040fe20000410000 */
[----:B------:R-:W-:-:S02]  /*7c00*/  FMUL.FTZ R143, R66, R143 ;  /* 0x0000008f428f7220 */ /* 0x000fc40000410000 */
[----:B------:R-:W-:Y:S01]  /*7c10*/  MUFU.SIN R133, R68 ;  /* 0x0000004400857308 */ /* 0x000fe20000000400 */
[----:B------:R-:W-:Y:S01]  /*7c20*/  FFMA.FTZ R66, RZ, R158, R65 ;  /* 0x0000009eff427223 */ /* 0x000fe20000010041 */
[----:B------:R-:W-:-:S06]  /*7c30*/  FADD.FTZ R69, R78, R69 ;  /* 0x000000454e457221 */ /* 0x000fcc0000010000 */
[----:B------:R1:W-:Y:S01]  /*7c40*/  MUFU.COS R131, R68 ;  /* 0x0000004400837308 */ /* 0x0003e20000000000 */
[----:B------:R-:W-:Y:S01]  /*7c50*/  FADD.FTZ R71, RZ, R66 ;  /* 0x00000042ff477221 */ /* 0x000fe20000010000 */
[----:B------:R-:W-:Y:S01]  /*7c60*/  FMUL.FTZ R77, R155, R69 ;  /* 0x000000459b4d7220 */ /* 0x000fe20000410000 */
[----:B-1----:R-:W-:-:S05]  /*7c70*/  FMUL.FTZ R68, R70, R82 ;  /* 0x0000005246447220 */ /* 0x002fca0000410000 */
[----:B------:R-:W1:Y:S01]  /*7c80*/  MUFU.EX2 R64, R64 ;  /* 0x0000004000407308 */ /* 0x000e620000000800 */
[-C--:B------:R-:W-:Y:S01]  /*7c90*/  FMUL.FTZ R76, R155, R71.reuse ;  /* 0x000000479b4c7220 */ /* 0x080fe20000410000 */
[----:B------:R-:W-:Y:S01]  /*7ca0*/  FFMA.FTZ R77, R156, R71, R77 ;  /* 0x000000479c4d7223 */ /* 0x000fe2000001004d */
[----:B------:R-:W-:-:S05]  /*7cb0*/  FMUL.FTZ R65, R70, R55 ;  /* 0x0000003746417220 */ /* 0x000fca0000410000 */
[----:B------:R-:W3:Y:S01]  /*7cc0*/  MUFU.EX2 R68, R68 ;  /* 0x0000004400447308 */ /* 0x000ee20000000800 */
[C---:B0-----:R-:W-:Y:S01]  /*7cd0*/  FMUL.FTZ R142, R67.reuse, R142 ;  /* 0x0000008e438e7220 */ /* 0x041fe20000410000 */
[----:B------:R-:W-:Y:S01]  /*7ce0*/  FMUL.FTZ R141, R67, R141 ;  /* 0x0000008d438d7220 */ /* 0x000fe20000410000 */
[----:B------:R-:W-:Y:S01]  /*7cf0*/  FMUL.FTZ R66, R70, R54 ;  /* 0x0000003646427220 */ /* 0x000fe20000410000 */
[----:B------:R-:W-:Y:S01]  /*7d00*/  FFMA.FTZ R69, R156, R69, -R76 ;  /* 0x000000459c457223 */ /* 0x000fe2000001084c */
[----:B------:R-:W-:Y:S01]  /*7d10*/  FADD.FTZ R77, RZ, R77 ;  /* 0x0000004dff4d7221 */ /* 0x000fe20000010000 */
[----:B------:R-:W-:Y:S02]  /*7d20*/  FMUL.FTZ R67, R70, R53 ;  /* 0x0000003546437220 */ /* 0x000fe40000410000 */
[----:B------:R-:W-:Y:S01]  /*7d30*/  MUFU.SIN R130, R107 ;  /* 0x0000006b00827308 */ /* 0x000fe20000000400 */
[----:B------:R-:W-:Y:S01]  /*7d40*/  FADD.FTZ R69, R216, R69 ;  /* 0x00000045d8457221 */ /* 0x000fe20000010000 */
[----:B------:R-:W-:Y:S01]  /*7d50*/  FMUL.FTZ R71, R153, R77 ;  /* 0x0000004d99477220 */ /* 0x000fe20000410000 */
[C---:B-1----:R-:W-:Y:S01]  /*7d60*/  FMUL.FTZ R140, R64.reuse, R140 ;  /* 0x0000008c408c7220 */ /* 0x042fe20000410000 */
[----:B------:R-:W-:-:S04]  /*7d70*/  FMUL.FTZ R139, R64, R139 ;  /* 0x0000008b408b7220 */ /* 0x000fc80000410000 */
[----:B------:R-:W-:Y:S01]  /*7d80*/  MUFU.COS R136, R107 ;  /* 0x0000006b00887308 */ /* 0x000fe20000000000 */
[----:B------:R-:W-:Y:S01]  /*7d90*/  FFMA.FTZ R64, R154, R69, -R71 ;  /* 0x000000459a407223 */ /* 0x000fe20000010847 */
[----:B---3--:R-:W-:-:S06]  /*7da0*/  FMUL.FTZ R150, R68, R79 ;  /* 0x0000004f44967220 */ /* 0x008fcc0000410000 */
[----:B------:R-:W0:Y:S01]  /*7db0*/  MUFU.EX2 R65, R65 ;  /* 0x0000004100417308 */ /* 0x000e220000000800 */
[----:B------:R-:W-:Y:S01]  /*7dc0*/  FMUL.FTZ R149, R68, R149 ;  /* 0x0000009544957220 */ /* 0x000fe20000410000 */
[----:B------:R-:W-:Y:S01]  /*7dd0*/  FMUL.FTZ R69, R153, R69 ;  /* 0x0000004599457220 */ /* 0x000fe20000410000 */
[----:B------:R-:W-:-:S05]  /*7de0*/  FMUL.FTZ R68, R70, R56 ;  /* 0x0000003846447220 */ /* 0x000fca0000410000 */
[----:B------:R-:W1:Y:S01]  /*7df0*/  MUFU.EX2 R66, R66 ;  /* 0x0000004200427308 */ /* 0x000e620000000800 */
[----:B------:R-:W-:-:S07]  /*7e00*/  FFMA.FTZ R69, R154, R77, R69 ;  /* 0x0000004d9a457223 */ /* 0x000fce0000010045 */
[----:B------:R-:W3:Y:S01]  /*7e10*/  MUFU.EX2 R67, R67 ;  /* 0x0000004300437308 */ /* 0x000ee20000000800 */
[----:B------:R-:W-:Y:S01]  /*7e20*/  FADD.FTZ R64, R217, R64 ;  /* 0x00000040d9407221 */ /* 0x000fe20000010000 */
[----:B------:R-:W-:Y:S01]  /*7e30*/  FADD.FTZ R69, RZ, R69 ;  /* 0x00000045ff457221 */ /* 0x000fe20000010000 */
[C---:B0-----:R-:W-:Y:S01]  /*7e40*/  FMUL.FTZ R136, R65.reuse, R136 ;  /* 0x0000008841887220 */ /* 0x041fe20000410000 */
[----:B------:R-:W-:Y:S01]  /*7e50*/  FMUL.FTZ R135, R65, R130 ;  /* 0x0000008241877220 */ /* 0x000fe20000410000 */
[----:B------:R-:W-:-:S03]  /*7e60*/  FMUL.FTZ R71, R151, R64 ;  /* 0x0000004097477220 */ /* 0x000fc60000410000 */
[----:B------:R-:W0:Y:S01]  /*7e70*/  MUFU.EX2 R68, R68 ;  /* 0x0000004400447308 */ /* 0x000e220000000800 */
[----:B------:R-:W-:Y:S01]  /*7e80*/  FMUL.FTZ R65, R151, R69 ;  /* 0x0000004597417220 */ /* 0x000fe20000410000 */
[----:B-1----:R-:W-:Y:S01]  /*7e90*/  FMUL.FTZ R134, R66, R131 ;  /* 0x0000008342867220 */ /* 0x002fe20000410000 */
[----:B------:R-:W-:Y:S01]  /*7ea0*/  FFMA.FTZ R71, R152, R69, R71 ;  /* 0x0000004598477223 */ /* 0x000fe20000010047 */
[----:B------:R-:W-:Y:S01]  /*7eb0*/  FMUL.FTZ R218, R218, R83 ;  /* 0x00000053dada7220 */ /* 0x000fe20000410000 */
[----:B------:R-:W-:Y:S01]  /*7ec0*/  FMUL.FTZ R107, R70, R80 ;  /* 0x00000050466b7220 */ /* 0x000fe20000410000 */
[C---:B---3--:R-:W-:Y:S01]  /*7ed0*/  FMUL.FTZ R132, R67.reuse, R132 ;  /* 0x0000008443847220 */ /* 0x048fe20000410000 */
[----:B------:R-:W-:Y:S01]  /*7ee0*/  FMUL.FTZ R131, R67, R160 ;  /* 0x000000a043837220 */ /* 0x000fe20000410000 */
[----:B------:R-:W-:Y:S01]  /*7ef0*/  FFMA.FTZ R67, R152, R64, -R65 ;  /* 0x0000004098437223 */ /* 0x000fe20000010841 */
[----:B------:R-:W-:Y:S01]  /*7f00*/  FADD.FTZ R71, RZ, R71 ;  /* 0x00000047ff477221 */ /* 0x000fe20000010000 */
[----:B------:R-:W-:Y:S01]  /*7f10*/  FMUL.FTZ R65, R129, R157 ;  /* 0x0000009d81417220 */ /* 0x000fe20000410000 */
[----:B------:R-:W-:-:S02]  /*7f20*/  HADD2.F32 R219, -RZ, R100.H0_H0 ;  /* 0x20000064ffdb7230 */ /* 0x000fc40000004100 */
[----:B------:R-:W-:Y:S01]  /*7f30*/  FADD.FTZ R67, R218, R67 ;  /* 0x00000043da437221 */ /* 0x000fe20000010000 */
[----:B------:R-:W-:Y:S01]  /*7f40*/  FMUL.FTZ R133, R66, R133 ;  /* 0x0000008542857220 */ /* 0x000fe20000410000 */
[C---:B------:R-:W-:Y:S01]  /*7f50*/  FMUL.FTZ R69, R149.reuse, R71 ;  /* 0x0000004795457220 */ /* 0x040fe20000410000 */
[----:B------:R-:W-:Y:S01]  /*7f60*/  FFMA.FTZ R66, R128, R158, -R65 ;  /* 0x0000009e80427223 */ /* 0x000fe20000010841 */
[C---:B0-----:R-:W-:Y:S01]  /*7f70*/  FMUL.FTZ R138, R68.reuse, R127 ;  /* 0x0000007f448a7220 */ /* 0x041fe20000410000 */
[----:B------:R-:W-:Y:S01]  /*7f80*/  FMUL.FTZ R137, R68, R137 ;  /* 0x0000008944897220 */ /* 0x000fe20000410000 */
[----:B------:R-:W-:Y:S01]  /*7f90*/  FMUL.FTZ R65, R149, R67 ;  /* 0x0000004395417220 */ /* 0x000fe20000410000 */
[----:B------:R-:W0:Y:S01]  /*7fa0*/  MUFU.EX2 R107, R107 ;  /* 0x0000006b006b7308 */ /* 0x000e220000000800 */
[----:B------:R-:W-:Y:S01]  /*7fb0*/  FMUL.FTZ R68, R128, R157 ;  /* 0x0000009d80447220 */ /* 0x000fe20000410000 */
[----:B------:R-:W-:Y:S01]  /*7fc0*/  FFMA.FTZ R76, R150, R67, -R69 ;  /* 0x00000043964c7223 */ /* 0x000fe20000010845 */
        /* <DEDUP_REMOVED lines=9> */
[-C--:B------:R-:W-:Y:S01]  /*8060*/  FFMA.FTZ R64, R156, R68.reuse, R67 ;  /* 0x000000449c407223 */ /* 0x080fe20000010043 */
        /* <DEDUP_REMOVED lines=10> */
[----:B------:R-:W1:Y:S01]  /*8110*/  MUFU.EX2 R70, R70 ;  /* 0x0000004600467308 */ /* 0x000e620000000800 */
[----:B0-----:R-:W-:Y:S01]  /*8120*/  FMUL.FTZ R145, R107, R126 ;  /* 0x0000007e6b917220 */ /* 0x001fe20000410000 */
[-C--:B------:R-:W-:Y:S01]  /*8130*/  FFMA.FTZ R69, R154, R67.reuse, -R69 ;  /* 0x000000439a457223 */ /* 0x080fe20000010845 */
[----:B------:R-:W-:Y:S01]  /*8140*/  FADD.FTZ R79, RZ, R79 ;  /* 0x0000004fff4f7221 */ /* 0x000fe20000010000 */
[----:B------:R-:W-:Y:S01]  /*8150*/  FMUL.FTZ R67, R153, R67 ;  /* 0x0000004399437220 */ /* 0x000fe20000410000 */
[----:B------:R-:W-:Y:S01]  /*8160*/  FADD.FTZ R77, R220, R77 ;  /* 0x0000004ddc4d7221 */ /* 0x000fe20000010000 */
[----:B------:R-:W-:Y:S01]  /*8170*/  FMUL.FTZ R146, R107, R146 ;  /* 0x000000926b927220 */ /* 0x000fe20000410000 */
        /* <DEDUP_REMOVED lines=11> */
[----:B-1----:R-:W-:Y:S01]  /*8230*/  FMUL.FTZ R130, R70, R65 ;  /* 0x0000004146827220 */ /* 0x002fe20000410000 */
[----:B------:R-:W0:Y:S01]  /*8240*/  MUFU.SIN R127, R127 ;  /* 0x0000007f007f7308 */ /* 0x000e220000000400 */
        /* <DEDUP_REMOVED lines=19> */
[----:B0-----:R-:W-:Y:S01]  /*8380*/  FMUL.FTZ R127, R70, R127 ;  /* 0x0000007f467f7220 */ /* 0x001fe20000410000 */
        /* <DEDUP_REMOVED lines=114> */
.L_x_473:
[----:B------:R-:W-:Y:S05]  /*8ab0*/  BSYNC B0 ;  /* 0x0000000000007941 */ /* 0x000fea0003800000 */
.L_x_472:
        /* <DEDUP_REMOVED lines=141> */
.L_x_535:
        /* <DEDUP_REMOVED lines=14> */
.L_x_538:
[----:B------:R-:W-:-:S03]  /*9470*/  UMOV UR7, 0xffffffff ;  /* 0xffffffff00077882 */ /* 0x000fc60000000000 */
[----:B------:R-:W-:Y:S05]  /*9480*/  BRA.DIV UR7, `(.L_x_477) ;  /* 0x0000007a07987947 */ /* 0x000fea000b800000 */
.L_x_541:
[----:B------:R-:W-:-:S03]  /*9490*/  UMOV UR7, 0xffffffff ;  /* 0xffffffff00077882 */ /* 0x000fc60000000000 */
[----:B------:R-:W-:Y:S05]  /*94a0*/  BRA.DIV UR7, `(.L_x_478) ;  /* 0x0000007a07b87947 */ /* 0x000fea000b800000 */
.L_x_544:
[----:B------:R-:W-:-:S03]  /*94b0*/  UMOV UR7, 0xffffffff ;  /* 0xffffffff00077882 */ /* 0x000fc60000000000 */
[----:B------:R-:W-:Y:S05]  /*94c0*/  BRA.DIV UR7, `(.L_x_479) ;  /* 0x0000007a07d87947 */ /* 0x000fea000b800000 */
.L_x_547:
        /* <DEDUP_REMOVED lines=10> */
.L_x_557:
        /* <DEDUP_REMOVED lines=44> */
.L_x_474:
        /* <DEDUP_REMOVED lines=28> */
[C---:B------:R-:W-:Y:S01]  /*99f0*/  FFMA.FTZ R63, R134.reuse, R63, R60 ;  /* 0x0000003f863f7223 */ /* 0x040fe2000001003c */
        /* <DEDUP_REMOVED lines=273> */
.L_x_562:
[----:B------:R-:W-:Y:S04]  /*ab10*/  BSSY B0, `(.L_x_483) ;  /* 0x000000d000007945 */ /* 0x000fe80003800000 */
[----:B------:R-:W-:Y:S05]  /*ab20*/  @!P0 BRA `(.L_x_484) ;  /* 0x00000000002c8947 */ /* 0x000fea0003800000 */
[C---:B----4-:R-:W-:Y:S01]  /*ab30*/  FMUL.FTZ R79, R247.reuse, R245 ;  /* 0x000000f5f74f7220 */ /* 0x050fe20000410000 */
[----:B---3--:R-:W-:-:S03]  /*ab40*/  FMUL.FTZ R228, R247, R78 ;  /* 0x0000004ef7e47220 */ /* 0x008fc60000410000 */
[C---:B------:R-:W-:Y:S01]  /*ab50*/  FFMA.FTZ R79, R248.reuse, R78, -R79 ;  /* 0x0000004ef84f7223 */ /* 0x040fe2000001084f */
[----:B--2---:R-:W-:Y:S01]  /*ab60*/  FMUL.FTZ R78, R247, R76 ;  /* 0x0000004cf74e7220 */ /* 0x004fe20000410000 */
[C---:B01----:R-:W-:Y:S01]  /*ab70*/  FMUL.FTZ R247, R77.reuse, R247 ;  /* 0x000000f74df77220 */ /* 0x043fe20000410000 */
[----:B------:R-:W-:Y:S01]  /*ab80*/  FFMA.FTZ R245, R248, R245, R228 ;  /* 0x000000f5f8f57223 */ /* 0x000fe200000100e4 */
[----:B------:R-:W-:Y:S01]  /*ab90*/  FADD.FTZ R246, R246, R79 ;  /* 0x0000004ff6f67221 */ /* 0x000fe20000010000 */
[----:B------:R-:W-:Y:S01]  /*aba0*/  FFMA.FTZ R78, R77, R248, -R78 ;  /* 0x000000f84d4e7223 */ /* 0x000fe2000001084e */
[----:B------:R-:W-:Y:S01]  /*abb0*/  FFMA.FTZ R247, R248, R76, R247 ;  /* 0x0000004cf8f77223 */ /* 0x000fe200000100f7 */
[----:B------:R-:W-:-:S03]  /*abc0*/  FADD.FTZ R252, R252, R245 ;  /* 0x000000f5fcfc7221 */ /* 0x000fc60000010000 */
[----:B------:R-:W-:-:S07]  /*abd0*/  MOV R248, R78 ;  /* 0x0000004e00f87202 */ /* 0x000fce0000000f00 */
.L_x_484:
[----:B------:R-:W-:Y:S05]  /*abe0*/  BSYNC B0 ;  /* 0x0000000000007941 */ /* 0x000fea0003800000 */
.L_x_483:
[----:B------:R-:W-:Y:S01]  /*abf0*/  UMOV UR7, 0xffffffff ;  /* 0xffffffff00077882 */ /* 0x000fe20000000000 */
[----:B------:R-:W-:Y:S02]  /*ac00*/  ISETP.GT.U32.AND P0, PT, R237, 0x1d, PT ;  /* 0x0000001ded00780c */ /* 0x000fe40003f04070 */
[----:B------:R-:W-:Y:S11]  /*ac10*/  BRA.DIV UR7, `(.L_x_485) ;  /* 0x0000006a07547947 */ /* 0x000ff6000b800000 */
[----:B--2---:R2:W0:Y:S04]  /*ac20*/  SHFL.DOWN PT, R76, R248, 0x2, 0x1f ;  /* 0x08401f00f84c7f89 */ /* 0x00442800000e0000 */
[----:B-1----:R2:W1:Y:S04]  /*ac30*/  SHFL.DOWN PT, R77, R247, 0x2, 0x1f ;  /* 0x08401f00f74d7f89 */ /* 0x00246800000e0000 */
[----:B---3--:R2:W3:Y:S04]  /*ac40*/  SHFL.DOWN PT, R78, R246, 0x2, 0x1f ;  /* 0x08401f00f64e7f89 */ /* 0x0084e800000e0000 */
[----:B----4-:R2:W4:Y:S02]  /*ac50*/  SHFL.DOWN PT, R245, R252, 0x2, 0x1f ;  /* 0x08401f00fcf57f89 */ /* 0x01052400000e0000 */
.L_x_568:
[----:B------:R-:W-:Y:S04]  /*ac60*/  BSSY B0, `(.L_x_486) ;  /* 0x000000d000007945 */ /* 0x000fe80003800000 */
[----:B------:R-:W-:Y:S05]  /*ac70*/  @P0 BRA `(.L_x_487) ;  /* 0x00000000002c0947 */ /* 0x000fea0003800000 */
[C---:B----4-:R-:W-:Y:S01]  /*ac80*/  FMUL.FTZ R79, R247.reuse, R245 ;  /* 0x000000f5f74f7220 */ /* 0x050fe20000410000 */
[----:B---3--:R-:W-:-:S03]  /*ac90*/  FMUL.FTZ R228, R247, R78 ;  /* 0x0000004ef7e47220 */ /* 0x008fc60000410000 */
[C---:B------:R-:W-:Y:S01]  /*aca0*/  FFMA.FTZ R233, R248.reuse, R78, -R79 ;  /* 0x0000004ef8e97223 */ /* 0x040fe2000001084f */
[C---:B-1----:R-:W-:Y:S01]  /*acb0*/  FMUL.FTZ R79, R247.reuse, R77 ;  /* 0x0000004df74f7220 */ /* 0x042fe20000410000 */
[-C--:B0-----:R-:W-:Y:S01]  /*acc0*/  FMUL.FTZ R78, R247, R76.reuse ;  /* 0x0000004cf74e7220 */ /* 0x081fe20000410000 */
[----:B------:R-:W-:Y:S01]  /*acd0*/  FFMA.FTZ R245, R248, R245, R228 ;  /* 0x000000f5f8f57223 */ /* 0x000fe200000100e4 */
[----:B--2---:R-:W-:Y:S01]  /*ace0*/  FADD.FTZ R246, R246, R233 ;  /* 0x000000e9f6f67221 */ /* 0x004fe20000010000 */
[C---:B------:R-:W-:Y:S01]  /*acf0*/  FFMA.FTZ R79, R248.reuse, R76, -R79 ;  /* 0x0000004cf84f7223 */ /* 0x040fe2000001084f */
[----:B------:R-:W-:Y:S01]  /*ad00*/  FFMA.FTZ R247, R248, R77, R78 ;  /* 0x0000004df8f77223 */ /* 0x000fe2000001004e */
[----:B------:R-:W-:-:S03]  /*ad10*/  FADD.FTZ R252, R252, R245 ;  /* 0x000000f5fcfc7221 */ /* 0x000fc60000010000 */
[----:B------:R-:W-:-:S07]  /*ad20*/  MOV R248, R79 ;  /* 0x0000004f00f87202 */ /* 0x000fce0000000f00 */
.L_x_487:
[----:B------:R-:W-:Y:S05]  /*ad30*/  BSYNC B0 ;  /* 0x0000000000007941 */ /* 0x000fea0003800000 */
.L_x_486:
[----:B------:R-:W-:Y:S01]  /*ad40*/  UMOV UR7, 0xffffffff ;  /* 0xffffffff00077882 */ /* 0x000fe20000000000 */
[----:B------:R-:W-:Y:S02]  /*ad50*/  ISETP.GT.U32.AND P0, PT, R237, 0x1b, PT ;  /* 0x0000001bed00780c */ /* 0x000fe40003f04070 */
[----:B------:R-:W-:Y:S11]  /*ad60*/  BRA.DIV UR7, `(.L_x_488) ;  /* 0x0000006a07707947 */ /* 0x000ff6000b800000 */
[----:B0-----:R0:W0:Y:S04]  /*ad70*/  SHFL.DOWN PT, R76, R248, 0x4, 0x1f ;  /* 0x08801f00f84c7f89 */ /* 0x00102800000e0000 */
[----:B-1----:R1:W0:Y:S04]  /*ad80*/  SHFL.DOWN PT, R77, R247, 0x4, 0x1f ;  /* 0x08801f00f74d7f89 */ /* 0x00222800000e0000 */
[----:B---3--:R1:W3:Y:S04]  /*ad90*/  SHFL.DOWN PT, R78, R246, 0x4, 0x1f ;  /* 0x08801f00f64e7f89 */ /* 0x0082e800000e0000 */
[----:B----4-:R1:W4:Y:S02]  /*ada0*/  SHFL.DOWN PT, R245, R252, 0x4, 0x1f ;  /* 0x08801f00fcf57f89 */ /* 0x01032400000e0000 */
.L_x_574:
[----:B------:R-:W-:Y:S04]  /*adb0*/  BSSY B0, `(.L_x_489) ;  /* 0x000000d000007945 */ /* 0x000fe80003800000 */
[----:B------:R-:W-:Y:S05]  /*adc0*/  @P0 BRA `(.L_x_490) ;  /* 0x00000000002c0947 */ /* 0x000fea0003800000 */
[C---:B----4-:R-:W-:Y:S01]  /*add0*/  FMUL.FTZ R79, R247.reuse, R245 ;  /* 0x000000f5f74f7220 */ /* 0x050fe20000410000 */
[----:B---3--:R-:W-:-:S03]  /*ade0*/  FMUL.FTZ R228, R247, R78 ;  /* 0x0000004ef7e47220 */ /* 0x008fc60000410000 */
[C---:B------:R-:W-:Y:S01]  /*adf0*/  FFMA.FTZ R233, R248.reuse, R78, -R79 ;  /* 0x0000004ef8e97223 */ /* 0x040fe2000001084f */
[C---:B0-----:R-:W-:Y:S01]  /*ae00*/  FMUL.FTZ R79, R247.reuse, R77 ;  /* 0x0000004df74f7220 */ /* 0x041fe20000410000 */
[-C--:B------:R-:W-:Y:S01]  /*ae10*/  FMUL.FTZ R78, R247, R76.reuse ;  /* 0x0000004cf74e7220 */ /* 0x080fe20000410000 */
[----:B------:R-:W-:Y:S01]  /*ae20*/  FFMA.FTZ R245, R248, R245, R228 ;  /* 0x000000f5f8f57223 */ /* 0x000fe200000100e4 */
[----:B-12---:R-:W-:Y:S01]  /*ae30*/  FADD.FTZ R246, R246, R233 ;  /* 0x000000e9f6f67221 */ /* 0x006fe20000010000 */
[C---:B------:R-:W-:Y:S01]  /*ae40*/  FFMA.FTZ R79, R248.reuse, R76, -R79 ;  /* 0x0000004cf84f7223 */ /* 0x040fe2000001084f */
[----:B------:R-:W-:Y:S01]  /*ae50*/  FFMA.FTZ R247, R248, R77, R78 ;  /* 0x0000004df8f77223 */ /* 0x000fe2000001004e */
[----:B------:R-:W-:-:S03]  /*ae60*/  FADD.FTZ R252, R252, R245 ;  /* 0x000000f5fcfc7221 */ /* 0x000fc60000010000 */
[----:B------:R-:W-:-:S07]  /*ae70*/  MOV R248, R79 ;  /* 0x0000004f00f87202 */ /* 0x000fce0000000f00 */
.L_x_490:
[----:B------:R-:W-:Y:S05]  /*ae80*/  BSYNC B0 ;  /* 0x0000000000007941 */ /* 0x000fea0003800000 */
.L_x_489:
[----:B------:R-:W-:Y:S01]  /*ae90*/  UMOV UR7, 0xffffffff ;  /* 0xffffffff00077882 */ /* 0x000fe20000000000 */
[----:B------:R-:W-:Y:S02]  /*aea0*/  ISETP.GT.U32.AND P0, PT, R237, 0x17, PT ;  /* 0x00000017ed00780c */ /* 0x000fe40003f04070 */
[----:B------:R-:W-:Y:S11]  /*aeb0*/  BRA.DIV UR7, `(.L_x_491) ;  /* 0x0000006a078c7947 */ /* 0x000ff6000b800000 */
[----:B0-----:R0:W0:Y:S04]  /*aec0*/  SHFL.DOWN PT, R76, R248, 0x8, 0x1f ;  /* 0x09001f00f84c7f89 */ /* 0x00102800000e0000 */
[----:B------:R0:W0:Y:S04]  /*aed0*/  SHFL.DOWN PT, R77, R247, 0x8, 0x1f ;  /* 0x09001f00f74d7f89 */ /* 0x00002800000e0000 */
[----:B---3--:R3:W0:Y:S04]  /*aee0*/  SHFL.DOWN PT, R78, R246, 0x8, 0x1f ;  /* 0x09001f00f64e7f89 */ /* 0x00862800000e0000 */
[----:B----4-:R3:W4:Y:S02]  /*aef0*/  SHFL.DOWN PT, R245, R252, 0x8, 0x1f ;  /* 0x09001f00fcf57f89 */ /* 0x01072400000e0000 */
.L_x_580:
[----:B------:R-:W-:Y:S04]  /*af00*/  BSSY B0, `(.L_x_492) ;  /* 0x000000d000007945 */ /* 0x000fe80003800000 */
[----:B------:R-:W-:Y:S05]  /*af10*/  @P0 BRA `(.L_x_493) ;  /* 0x00000000002c0947 */ /* 0x000fea0003800000 */
[C---:B----4-:R-:W-:Y:S01]  /*af20*/  FMUL.FTZ R79, R247.reuse, R245 ;  /* 0x000000f5f74f7220 */ /* 0x050fe20000410000 */
[----:B0-----:R-:W-:-:S03]  /*af30*/  FMUL.FTZ R228, R247, R78 ;  /* 0x0000004ef7e47220 */ /* 0x001fc60000410000 */
[C---:B------:R-:W-:Y:S01]  /*af40*/  FFMA.FTZ R233, R248.reuse, R78, -R79 ;  /* 0x0000004ef8e97223 */ /* 0x040fe2000001084f */
[C---:B------:R-:W-:Y:S01]  /*af50*/  FMUL.FTZ R79, R247.reuse, R77 ;  /* 0x0000004df74f7220 */ /* 0x040fe20000410000 */
[-C--:B------:R-:W-:Y:S01]  /*af60*/  FMUL.FTZ R78, R247, R76.reuse ;  /* 0x0000004cf74e7220 */ /* 0x080fe20000410000 */
[----:B------:R-:W-:Y:S01]  /*af70*/  FFMA.FTZ R245, R248, R245, R228 ;  /* 0x000000f5f8f57223 */ /* 0x000fe200000100e4 */
[----:B-123--:R-:W-:Y:S01]  /*af80*/  FADD.FTZ R246, R246, R233 ;  /* 0x000000e9f6f67221 */ /* 0x00efe20000010000 */
[C---:B------:R-:W-:Y:S01]  /*af90*/  FFMA.FTZ R79, R248.reuse, R76, -R79 ;  /* 0x0000004cf84f7223 */ /* 0x040fe2000001084f */
[----:B------:R-:W-:Y:S01]  /*afa0*/  FFMA.FTZ R247, R248, R77, R78 ;  /* 0x0000004df8f77223 */ /* 0x000fe2000001004e */
[----:B------:R-:W-:-:S03]  /*afb0*/  FADD.FTZ R252, R252, R245 ;  /* 0x000000f5fcfc7221 */ /* 0x000fc60000010000 */
[----:B------:R-:W-:-:S07]  /*afc0*/  MOV R248, R79 ;  /* 0x0000004f00f87202 */ /* 0x000fce0000000f00 */
.L_x_493:
[----:B------:R-:W-:Y:S05]  /*afd0*/  BSYNC B0 ;  /* 0x0000000000007941 */ /* 0x000fea0003800000 */
.L_x_492:
[----:B------:R-:W-:Y:S01]  /*afe0*/  UMOV UR7, 0xffffffff ;  /* 0xffffffff00077882 */ /* 0x000fe20000000000 */
[----:B------:R-:W-:Y:S02]  /*aff0*/  ISETP.GT.U32.AND P0, PT, R237, 0xf, PT ;  /* 0x0000000fed00780c */ /* 0x000fe40003f04070 */
[----:B------:R-:W-:Y:S11]  /*b000*/  BRA.DIV UR7, `(.L_x_494) ;  /* 0x0000006a07a87947 */ /* 0x000ff6000b800000 */
[----:B0-----:R0:W0:Y:S04]  /*b010*/  SHFL.DOWN PT, R76, R248, 0x10, 0x1f ;  /* 0x0a001f00f84c7f89 */ /* 0x00102800000e0000 */
[----:B------:R0:W0:Y:S04]  /*b020*/  SHFL.DOWN PT, R77, R247, 0x10, 0x1f ;  /* 0x0a001f00f74d7f89 */ /* 0x00002800000e0000 */
[----:B------:R0:W0:Y:S04]  /*b030*/  SHFL.DOWN PT, R78, R246, 0x10, 0x1f ;  /* 0x0a001f00f64e7f89 */ /* 0x00002800000e0000 */
[----:B----4-:R4:W0:Y:S02]  /*b040*/  SHFL.DOWN PT, R245, R252, 0x10, 0x1f ;  /* 0x0a001f00fcf57f89 */ /* 0x01082400000e0000 */
.L_x_586:
[----:B------:R-:W-:Y:S04]  /*b050*/  BSSY B0, `(.L_x_495) ;  /* 0x000000d000007945 */ /* 0x000fe80003800000 */
[----:B------:R-:W-:Y:S05]  /*b060*/  @P0 BRA `(.L_x_496) ;  /* 0x00000000002c0947 */ /* 0x000fea0003800000 */
[C---:B0-----:R-:W-:Y:S01]  /*b070*/  FMUL.FTZ R79, R247.reuse, R245 ;  /* 0x000000f5f74f7220 */ /* 0x041fe20000410000 */
[----:B------:R-:W-:-:S03]  /*b080*/  FMUL.FTZ R228, R247, R78 ;  /* 0x0000004ef7e47220 */ /* 0x000fc60000410000 */
[C---:B------:R-:W-:Y:S01]  /*b090*/  FFMA.FTZ R233, R248.reuse, R78, -R79 ;  /* 0x0000004ef8e97223 */ /* 0x040fe2000001084f */
[C---:B------:R-:W-:Y:S01]  /*b0a0*/  FMUL.FTZ R79, R247.reuse, R77 ;  /* 0x0000004df74f7220 */ /* 0x040fe20000410000 */
[-C--:B------:R-:W-:Y:S01]  /*b0b0*/  FMUL.FTZ R78, R247, R76.reuse ;  /* 0x0000004cf74e7220 */ /* 0x080fe20000410000 */
[----:B------:R-:W-:Y:S01]  /*b0c0*/  FFMA.FTZ R245, R248, R245, R228 ;  /* 0x000000f5f8f57223 */ /* 0x000fe200000100e4 */
[----:B-123--:R-:W-:Y:S01]  /*b0d0*/  FADD.FTZ R246, R246, R233 ;  /* 0x000000e9f6f67221 */ /* 0x00efe20000010000 */
[C---:B------:R-:W-:Y:S01]  /*b0e0*/  FFMA.FTZ R79, R248.reuse, R76, -R79 ;  /* 0x0000004cf84f7223 */ /* 0x040fe2000001084f */
[----:B------:R-:W-:Y:S01]  /*b0f0*/  FFMA.FTZ R247, R248, R77, R78 ;  /* 0x0000004df8f77223 */ /* 0x000fe2000001004e */
[----:B----4-:R-:W-:-:S03]  /*b100*/  FADD.FTZ R252, R252, R245 ;  /* 0x000000f5fcfc7221 */ /* 0x010fc60000010000 */
[----:B------:R-:W-:-:S07]  /*b110*/  MOV R248, R79 ;  /* 0x0000004f00f87202 */ /* 0x000fce0000000f00 */
.L_x_496:
[----:B------:R-:W-:Y:S05]  /*b120*/  BSYNC B0 ;  /* 0x0000000000007941 */ /* 0x000fea0003800000 */
.L_x_495:
[----:B------:R-:W-:-:S03]  /*b130*/  UMOV UR7, 0xffffffff ;  /* 0xffffffff00077882 */ /* 0x000fc60000000000 */
[----:B------:R-:W-:Y:S05]  /*b140*/  BRA.DIV UR7, `(.L_x_497) ;  /* 0x0000006a07c87947 */ /* 0x000fea000b800000 */
[----:B------:R-:W5:Y:S04]  /*b150*/  SHFL.IDX PT, R244, R247, RZ, 0x1f ;  /* 0x00001ffff7f47589 */ /* 0x000f6800000e0000 */
[----:B------:R-:W4:Y:S04]  /*b160*/  SHFL.IDX PT, R241, R248, RZ, 0x1f ;  /* 0x00001ffff8f17589 */ /* 0x000f2800000e0000 */
[----:B------:R-:W4:Y:S04]  /*b170*/  SHFL.IDX PT, R235, R246, RZ, 0x1f ;  /* 0x00001ffff6eb7589 */ /* 0x000f2800000e0000 */
[----:B0-2---:R-:W0:Y:S04]  /*b180*/  SHFL.DOWN PT, R248, R248, 0x1, 0x1f ;  /* 0x08201f00f8f87f89 */ /* 0x005e2800000e0000 */
[----:B-1----:R-:W1:Y:S04]  /*b190*/  SHFL.DOWN PT, R247, R247, 0x1, 0x1f ;  /* 0x08201f00f7f77f89 */ /* 0x002e6800000e0000 */
[----:B---3--:R-:W2:Y:S04]  /*b1a0*/  SHFL.DOWN PT, R246, R246, 0x1, 0x1f ;  /* 0x08201f00f6f67f89 */ /* 0x008ea800000e0000 */
[----:B------:R-:W3:Y:S01]  /*b1b0*/  SHFL.IDX PT, R236, R252, RZ, 0x1f ;  /* 0x00001ffffcec7589 */ /* 0x000ee200000e0000 */
[-C--:B-----5:R-:W-:Y:S01]  /*b1c0*/  FMUL.FTZ R234, R62, R244.reuse ;  /* 0x000000f43eea7220 */ /* 0x0a0fe20000410000 */
[----:B------:R-:W-:-:S02]  /*b1d0*/  FMUL.FTZ R233, R63, R244 ;  /* 0x000000f43fe97220 */ /* 0x000fc40000410000 */
[----:B------:R-:W0:Y:S01]  /*b1e0*/  SHFL.DOWN PT, R245, R252, 0x1, 0x1f ;  /* 0x08201f00fcf57f89 */ /* 0x000e2200000e0000 */
[-C--:B----4-:R-:W-:Y:S01]  /*b1f0*/  FFMA.FTZ R234, R63, R241.reuse, R234 ;  /* 0x000000f13fea7223 */ /* 0x090fe200000100ea */
[----:B------:R-:W-:Y:S02]  /*b200*/  FFMA.FTZ R233, R62, R241, -R233 ;  /* 0x000000f13ee97223 */ /* 0x000fe400000108e9 */
[----:B------:R-:W4:Y:S04]  /*b210*/  SHFL.IDX PT, R250, R62, RZ, 0x1f ;  /* 0x00001fff3efa7589 */ /* 0x000f2800000e0000 */
[----:B------:R-:W0:Y:S04]  /*b220*/  SHFL.IDX PT, R249, R60, RZ, 0x1f ;  /* 0x00001fff3cf97589 */ /* 0x000e2800000e0000 */
[----:B------:R-:W0:Y:S04]  /*b230*/  SHFL.IDX PT, R251, R61, RZ, 0x1f ;  /* 0x00001fff3dfb7589 */ /* 0x000e2800000e0000 */
[----:B------:R5:W0:Y:S02]  /*b240*/  SHFL.IDX PT, R228, R63, RZ, 0x1f ;  /* 0x00001fff3fe47589 */ /* 0x000a2400000e0000 */
[-C--:B-----5:R-:W-:Y:S01]  /*b250*/  FMUL.FTZ R63, R61, R244.reuse ;  /* 0x000000f43d3f7220 */ /* 0x0a0fe20000410000 */
[----:B-123--:R-:W-:-:S07]  /*b260*/  FMUL.FTZ R244, R60, R244 ;  /* 0x000000f43cf47220 */ /* 0x00efce0000410000 */
.L_x_600:
[----:B------:R-:W-:Y:S01]  /*b270*/  ISETP.NE.AND P0, PT, R227, 0x1f, PT ;  /* 0x0000001fe300780c */ /* 0x000fe20003f05270 */
[----:B------:R-:W-:Y:S01]  /*b280*/  BSSY B0, `(.L_x_498) ;  /* 0x0000012000007945 */ /* 0x000fe20003800000 */
[-C--:B------:R-:W-:Y:S01]  /*b290*/  FFMA.FTZ R60, R60, R241.reuse, -R63 ;  /* 0x000000f13c3c7223 */ /* 0x080fe2000001083f */
[----:B------:R-:W-:Y:S01]  /*b2a0*/  FFMA.FTZ R61, R61, R241, R244 ;  /* 0x000000f13d3d7223 */ /* 0x000fe200000100f4 */
[----:B0-----:R-:W-:Y:S02]  /*b2b0*/  MOV R76, R249 ;  /* 0x000000f9004c7202 */ /* 0x001fe40000000f00 */
[----:B------:R-:W-:Y:S02]  /*b2c0*/  MOV R77, R251 ;  /* 0x000000fb004d7202 */ /* 0x000fe40000000f00 */
[----:B----4-:R-:W-:Y:S02]  /*b2d0*/  MOV R78, R250 ;  /* 0x000000fa004e7202 */ /* 0x010fe40000000f00 */
[----:B------:R-:W-:-:S03]  /*b2e0*/  MOV R79, R228 ;  /* 0x000000e4004f7202 */ /* 0x000fc60000000f00 */
[----:B------:R-:W-:Y:S05]  /*b2f0*/  @!P0 BRA `(.L_x_499) ;  /* 0x0000000000288947 */ /* 0x000fea0003800000 */
        /* <DEDUP_REMOVED lines=10> */
.L_x_499:
[----:B------:R-:W-:Y:S05]  /*b3a0*/  BSYNC B0 ;  /* 0x0000000000007941 */ /* 0x000fea0003800000 */
.L_x_498:
        /* <DEDUP_REMOVED lines=36> */
.L_x_481:
[----:B------:R-:W-:Y:S05]  /*b5f0*/  WARPSYNC.ALL ;  /* 0x0000000000007948 */ /* 0x000fea0003800000 */
[----:B------:R-:W-:Y:S01]  /*b600*/  BAR.SYNC.DEFER_BLOCKING 0x0 ;  /* 0x0000000000007b1d */ /* 0x000fe20000010000 */
[C---:B------:R-:W-:Y:S02]  /*b610*/  ISETP.GT.AND P0, PT, R121.reuse, 0x1e, PT ;  /* 0x0000001e7900780c */ /* 0x040fe40003f04270 */
[----:B------:R-:W-:-:S03]  /*b620*/  ISETP.NE.AND P2, PT, R121, RZ, PT ;  /* 0x000000ff7900720c */ /* 0x000fc60003f45270 */
[----:B------:R-:W-:Y:S01]  /*b630*/  BSSY B0, `(.L_x_500) ;  /* 0x00001fe000007945 */ /* 0x000fe20003800000 */
[----:B------:R-:W1:Y:S02]  /*b640*/  LDS.64 R64, [R160+0x1b18] ;  /* 0x001b1800a0407984 */ /* 0x000e640000000a00 */
[-C--:B-1----:R-:W-:Y:S01]  /*b650*/  FMUL.FTZ R66, R64, -R107.reuse ;  /* 0x8000006b40427220 */ /* 0x082fe20000410000 */
[----:B------:R-:W-:-:S03]  /*b660*/  FMUL.FTZ R107, R65, -R107 ;  /* 0x8000006b416b7220 */ /* 0x000fc60000410000 */
[-C--:B------:R-:W-:Y:S01]  /*b670*/  FFMA.FTZ R233, R65, R106.reuse, R66 ;  /* 0x0000006a41e97223 */ /* 0x080fe20000010042 */
[----:B------:R-:W-:-:S03]  /*b680*/  FFMA.FTZ R107, R64, R106, -R107 ;  /* 0x0000006a406b7223 */ /* 0x000fc6000001086b */
[----:B------:R-:W-:Y:S01]  /*b690*/  FADD.FTZ R233, -R192, R233 ;  /* 0x000000e9c0e97221 */ /* 0x000fe20000010100 */
[----:B------:R-:W-:-:S03]  /*b6a0*/  FADD.FTZ R176, R176, R107 ;  /* 0x0000006bb0b07221 */ /* 0x000fc60000010000 */
[C---:B------:R-:W-:Y:S01]  /*b6b0*/  FMUL.FTZ R65, R127.reuse, -R233 ;  /* 0x800000e97f417220 */ /* 0x040fe20000410000 */
[----:B------:R-:W-:Y:S01]  /*b6c0*/  FMUL.FTZ R66, R127, -R176 ;  /* 0x800000b07f427220 */ /* 0x000fe20000410000 */
[----:B------:R-:W-:Y:S01]  /*b6d0*/  FFMA.FTZ R127, R0, R214, RZ ;  /* 0x000000d6007f7223 */ /* 0x000fe200000100ff */
[----:B------:R-:W-:Y:S01]  /*b6e0*/  FFMA.FTZ R214, R125, -R87, R214 ;  /* 0x800000577dd67223 */ /* 0x000fe200000100d6 */
[C---:B------:R-:W-:Y:S01]  /*b6f0*/  FFMA.FTZ R64, R130.reuse, R176, -R65 ;  /* 0x000000b082407223 */ /* 0x040fe20000010841 */
[----:B------:R-:W-:Y:S01]  /*b700*/  FFMA.FTZ R66, R130, R233, R66 ;  /* 0x000000e982427223 */ /* 0x000fe20000010042 */
[----:B------:R-:W-:Y:S01]  /*b710*/  FFMA.FTZ R127, R18, R215, R127 ;  /* 0x000000d7127f7223 */ /* 0x000fe2000001007f */
[----:B------:R-:W-:Y:S01]  /*b720*/  FFMA.FTZ R215, R124, -R86, R215 ;  /* 0x800000567cd77223 */ /* 0x000fe200000100d7 */
[----:B------:R-:W-:Y:S01]  /*b730*/  FADD.FTZ R175, R175, R64 ;  /* 0x00000040afaf7221 */ /* 0x000fe20000010000 */
[----:B------:R-:W-:Y:S01]  /*b740*/  FADD.FTZ R64, -R191, R66 ;  /* 0x00000042bf407221 */ /* 0x000fe20000010100 */
[----:B------:R-:W-:-:S02]  /*b750*/  FFMA.FTZ R130, R16, R216, R127 ;  /* 0x000000d810827223 */ /* 0x000fc4000001007f */
[C---:B------:R-:W-:Y:S01]  /*b760*/  FMUL.FTZ R65, R131.reuse, -R175 ;  /* 0x800000af83417220 */ /* 0x040fe20000410000 */
[-C--:B------:R-:W-:Y:S01]  /*b770*/  FMUL.FTZ R66, R131, -R64.reuse ;  /* 0x8000004083427220 */ /* 0x080fe20000410000 */
[----:B------:R-:W-:Y:S01]  /*b780*/  FFMA.FTZ R127, R15, R217, R130 ;  /* 0x000000d90f7f7223 */ /* 0x000fe20000010082 */
[----:B------:R-:W-:Y:S01]  /*b790*/  FFMA.FTZ R131, R0, -R213, RZ ;  /* 0x800000d500837223 */ /* 0x000fe200000100ff */
[C---:B------:R-:W-:Y:S01]  /*b7a0*/  FFMA.FTZ R67, R132.reuse, R64, R65 ;  /* 0x0000004084437223 */ /* 0x040fe20000010041 */
[----:B------:R-:W-:Y:S01]  /*b7b0*/  FFMA.FTZ R65, R132, R175, -R66 ;  /* 0x000000af84417223 */ /* 0x000fe20000010842 */
[----:B------:R-:W-:Y:S01]  /*b7c0*/  @!P1 LEA R132, R2, R51, 0x4 ;  /* 0x0000003302849211 */ /* 0x000fe200078e20ff */
[----:B------:R-:W-:Y:S01]  /*b7d0*/  FFMA.FTZ R130, R14, R218, R127 ;  /* 0x000000da0e827223 */ /* 0x000fe2000001007f */
[----:B------:R-:W-:Y:S01]  /*b7e0*/  FADD.FTZ R67, -R190, R67 ;  /* 0x00000043be437221 */ /* 0x000fe20000010100 */
[----:B------:R-:W-:Y:S01]  /*b7f0*/  FADD.FTZ R65, R174, R65 ;  /* 0x00000041ae417221 */ /* 0x000fe20000010000 */
[----:B------:R-:W-:Y:S01]  /*b800*/  FFMA.FTZ R131, R18, -R212, R131 ;  /* 0x800000d412837223 */ /* 0x000fe20000010083 */
[----:B------:R1:W-:Y:S01]  /*b810*/  @!P1 STS.128 [R132+0x3910], R60 ;  /* 0x0039103c84009388 */ /* 0x0003e20000000c00 */
[C---:B------:R-:W-:Y:S01]  /*b820*/  FMUL.FTZ R69, R133.reuse, -R67 ;  /* 0x8000004385457220 */ /* 0x040fe20000410000 */
[----:B------:R-:W-:Y:S01]  /*b830*/  FMUL.FTZ R68, R133, -R65 ;  /* 0x8000004185447220 */ /* 0x000fe20000410000 */
[----:B------:R-:W-:-:S02]  /*b840*/  FFMA.FTZ R133, R13, R219, R130 ;  /* 0x000000db0d857223 */ /* 0x000fc40000010082 */
[C---:B------:R-:W-:Y:S01]  /*b850*/  FFMA.FTZ R66, R134.reuse, R65, -R69 ;  /* 0x0000004186427223 */ /* 0x040fe20000010845 */
[----:B------:R-:W-:-:S03]  /*b860*/  FFMA.FTZ R68, R134, R67, R68 ;  /* 0x0000004386447223 */ /* 0x000fc60000010044 */
[----:B------:R-:W-:Y:S01]  /*b870*/  FADD.FTZ R66, R173, R66 ;  /* 0x00000042ad427221 */ /* 0x000fe20000010000 */
[----:B------:R-:W-:-:S03]  /*b880*/  FADD.FTZ R68, -R189, R68 ;  /* 0x00000044bd447221 */ /* 0x000fc60000010100 */
[C---:B------:R-:W-:Y:S01]  /*b890*/  FMUL.FTZ R69, R135.reuse, -R66 ;  /* 0x8000004287457220 */ /* 0x040fe20000410000 */
[-C--:B------:R-:W-:Y:S01]  /*b8a0*/  FMUL.FTZ R135, R135, -R68.reuse ;  /* 0x8000004487877220 */ /* 0x080fe20000410000 */
[----:B-1----:R-:W-:Y:S02]  /*b8b0*/  FFMA.FTZ R62, R16, -R211, R131 ;  /* 0x800000d3103e7223 */ /* 0x002fe40000010083 */
[C---:B------:R-:W-:Y:S01]  /*b8c0*/  FFMA.FTZ R69, R136.reuse, R68, R69 ;  /* 0x0000004488457223 */ /* 0x040fe20000010045 */
[----:B------:R-:W-:Y:S01]  /*b8d0*/  FFMA.FTZ R71, R136, R66, -R135 ;  /* 0x0000004288477223 */ /* 0x000fe20000010887 */
[----:B------:R-:W-:Y:S01]  /*b8e0*/  FFMA.FTZ R132, R12, R220, R133 ;  /* 0x000000dc0c847223 */ /* 0x000fe20000010085 */
[----:B------:R-:W-:Y:S01]  /*b8f0*/  FFMA.FTZ R63, R15, -R210, R62 ;  /* 0x800000d20f3f7223 */ /* 0x000fe2000001003e */
[----:B------:R-:W-:Y:S01]  /*b900*/  FADD.FTZ R69, -R188, R69 ;  /* 0x00000045bc457221 */ /* 0x000fe20000010100 */
[----:B------:R-:W-:Y:S02]  /*b910*/  FADD.FTZ R71, R172, R71 ;  /* 0x00000047ac477221 */ /* 0x000fe40000010000 */
[----:B------:R-:W-:Y:S01]  /*b920*/  FFMA.FTZ R62, R14, -R209, R63 ;  /* 0x800000d10e3e7223 */ /* 0x000fe2000001003f */
[C---:B0-----:R-:W-:Y:S01]  /*b930*/  FMUL.FTZ R73, R137.reuse, -R69 ;  /* 0x8000004589497220 */ /* 0x041fe20000410000 */
[----:B------:R-:W-:-:S02]  /*b940*/  FMUL.FTZ R72, R137, -R71 ;  /* 0x8000004789487220 */ /* 0x000fc40000410000 */
[----:B------:R-:W-:Y:S01]  /*b950*/  FFMA.FTZ R63, R13, -R208, R62 ;  /* 0x800000d00d3f7223 */ /* 0x000fe2000001003e */
[C---:B------:R-:W-:Y:S01]  /*b960*/  FFMA.FTZ R70, R138.reuse, R71, -R73 ;  /* 0x000000478a467223 */ /* 0x040fe20000010849 */
[----:B------:R-:W-:-:S03]  /*b970*/  FFMA.FTZ R72, R138, R69, R72 ;  /* 0x000000458a487223 */ /* 0x000fc60000010048 */
[----:B------:R-:W-:Y:S01]  /*b980*/  FADD.FTZ R70, R171, R70 ;  /* 0x00000046ab467221 */ /* 0x000fe20000010000 */
[----:B------:R-:W-:-:S03]  /*b990*/  FADD.FTZ R72, -R187, R72 ;  /* 0x00000048bb487221 */ /* 0x000fc60000010100 */
[C---:B------:R-:W-:Y:S01]  /*b9a0*/  FMUL.FTZ R73, R139.reuse, -R70 ;  /* 0x800000468b497220 */ /* 0x040fe20000410000 */
[-C--:B------:R-:W-:Y:S01]  /*b9b0*/  FMUL.FTZ R139, R139, -R72.reuse ;  /* 0x800000488b8b7220 */ /* 0x080fe20000410000 */
[----:B------:R-:W-:Y:S02]  /*b9c0*/  FMUL.FTZ R171, R72, R57 ;  /* 0x0000003948ab7220 */ /* 0x000fe40000410000 */
[C---:B------:R-:W-:Y:S01]  /*b9d0*/  FFMA.FTZ R73, R140.reuse, R72, R73 ;  /* 0x000000488c497223 */ /* 0x040fe20000010049 */
[----:B------:R-:W-:Y:S01]  /*b9e0*/  FFMA.FTZ R75, R140, R70, -R139 ;  /* 0x000000468c4b7223 */ /* 0x000fe2000001088b */
[----:B------:R-:W-:Y:S02]  /*b9f0*/  FADD.FTZ R140, RZ, R199 ;  /* 0x000000c7ff8c7221 */ /* 0x000fe40000010000 */
[----:B------:R-:W-:Y:S01]  /*ba00*/  FADD.FTZ R73, -R186, R73 ;  /* 0x00000049ba497221 */ /* 0x000fe20000010100 */
[----:B------:R-:W-:-:S03]  /*ba10*/  FADD.FTZ R75, R170, R75 ;  /* 0x0000004baa4b7221 */ /* 0x000fc60000010000 */
[C---:B------:R-:W-:Y:S01]  /*ba20*/  FMUL.FTZ R77, R141.reuse, -R73 ;  /* 0x800000498d4d7220 */ /* 0x040fe20000410000 */
[----:B------:R-:W-:Y:S01]  /*ba30*/  FMUL.FTZ R76, R141, -R75 ;  /* 0x8000004b8d4c7220 */ /* 0x000fe20000410000 */
[----:B------:R-:W-:Y:S02]  /*ba40*/  FMUL.FTZ R141, R175, R53 ;  /* 0x00000035af8d7220 */ /* 0x000fe40000410000 */
[C---:B------:R-:W-:Y:S01]  /*ba50*/  FFMA.FTZ R74, R142.reuse, R75, -R77 ;  /* 0x0000004b8e4a7223 */ /* 0x040fe2000001084d */
[----:B------:R-:W-:Y:S01]  /*ba60*/  FFMA.FTZ R76, R142, R73, R76 ;  /* 0x000000498e4c7223 */ /* 0x000fe2000001004c */
[----:B------:R-:W-:Y:S01]  /*ba70*/  FMUL.FTZ R142, R229, R141 ;  /* 0x0000008de58e7220 */ /* 0x000fe20000410000 */
[----:B------:R-:W-:Y:S01]  /*ba80*/  FADD.FTZ R36, R141, R36 ;  /* 0x000000248d247221 */ /* 0x000fe20000010000 */
[----:B------:R-:W-:Y:S01]  /*ba90*/  FADD.FTZ R74, R169, R74 ;  /* 0x0000004aa94a7221 */ /* 0x000fe20000010000 */
[----:B------:R-:W-:-:S03]  /*baa0*/  FADD.FTZ R76, -R185, R76 ;  /* 0x0000004cb94c7221 */ /* 0x000fc60000010100 */
[C---:B------:R-:W-:Y:S01]  /*bab0*/  FMUL.FTZ R77, R143.reuse, -R74 ;  /* 0x8000004a8f4d7220 */ /* 0x040fe20000410000 */
[-C--:B------:R-:W-:Y:S01]  /*bac0*/  FMUL.FTZ R143, R143, -R76.reuse ;  /* 0x8000004c8f8f7220 */ /* 0x080fe20000410000 */
[----:B------:R-:W-:Y:S02]  /*bad0*/  FMUL.FTZ R170, R76, R59 ;  /* 0x0000003b4caa7220 */ /* 0x000fe40000410000 */
        /* <DEDUP_REMOVED lines=16> */
[----:B------:R-:W-:Y:S01]  /*bbe0*/  FADD.FTZ R127, R166, R127 ;  /* 0x0000007fa67f7221 */ /* 0x000fe20000010000 */
[----:B------:R-:W-:Y:S01]  /*bbf0*/  FMUL.FTZ R145, R229, R147 ;  /* 0x00000093e5917220 */ /* 0x000fe20000410000 */
[----:B------:R-:W-:Y:S01]  /*bc00*/  FMUL.FTZ R166, R77, R80 ;  /* 0x000000504da67220 */ /* 0x000fe20000410000 */
[C---:B------:R-:W-:Y:S01]  /*bc10*/  FMUL.FTZ R61, R149.reuse, -R107 ;  /* 0x8000006b953d7220 */ /* 0x040fe20000410000 */
[-C--:B------:R-:W-:Y:S02]  /*bc20*/  FMUL.FTZ R60, R149, -R127.reuse ;  /* 0x8000007f953c7220 */ /* 0x080fe40000410000 */
[----:B------:R-:W-:Y:S01]  /*bc30*/  FMUL.FTZ R168, R128, R166 ;  /* 0x000000a680a87220 */ /* 0x000fe20000410000 */
[C---:B------:R-:W-:Y:S01]  /*bc40*/  FFMA.FTZ R130, R150.reuse, R127, -R61 ;  /* 0x0000007f96827223 */ /* 0x040fe2000001083d */
[----:B------:R-:W-:Y:S01]  /*bc50*/  FFMA.FTZ R61, R11, R221, R132 ;  /* 0x000000dd0b3d7223 */ /* 0x000fe20000010084 */
[----:B------:R-:W-:-:S02]  /*bc60*/  FFMA.FTZ R60, R150, R107, R60 ;  /* 0x0000006b963c7223 */ /* 0x000fc4000001003c */
[----:B------:R-:W-:Y:S01]  /*bc70*/  FADD.FTZ R130, R165, R130 ;  /* 0x00000082a5827221 */ /* 0x000fe20000010000 */
[----:B------:R-:W-:Y:S01]  /*bc80*/  FFMA.FTZ R134, R10, R222, R61 ;  /* 0x000000de0a867223 */ /* 0x000fe2000001003d */
[----:B------:R-:W-:Y:S01]  /*bc90*/  FADD.FTZ R132, -R181, R60 ;  /* 0x0000003cb5847221 */ /* 0x000fe20000010100 */
[----:B------:R-:W-:Y:S01]  /*bca0*/  FFMA.FTZ R60, R12, -R129, R63 ;  /* 0x800000810c3c7223 */ /* 0x000fe2000001003f */
[----:B------:R-:W-:Y:S01]  /*bcb0*/  FMUL.FTZ R61, R151, -R130 ;  /* 0x80000082973d7220 */ /* 0x000fe20000410000 */
[----:B------:R-:W-:Y:S01]  /*bcc0*/  FFMA.FTZ R131, R9, R205, R134 ;  /* 0x000000cd09837223 */ /* 0x000fe20000010086 */
[----:B------:R-:W-:Y:S01]  /*bcd0*/  FMUL.FTZ R151, R151, -R132 ;  /* 0x8000008497977220 */ /* 0x000fe20000410000 */
[----:B------:R-:W-:Y:S01]  /*bce0*/  FFMA.FTZ R63, R11, -R128, R60 ;  /* 0x800000800b3f7223 */ /* 0x000fe2000001003c */
[----:B------:R-:W-:Y:S01]  /*bcf0*/  FFMA.FTZ R61, R152, R132, R61 ;  /* 0x00000084983d7223 */ /* 0x000fe2000001003d */
[----:B------:R-:W-:Y:S01]  /*bd00*/  FFMA.FTZ R62, R8, R224, R131 ;  /* 0x000000e0083e7223 */ /* 0x000fe20000010083 */
[----:B------:R-:W-:-:S02]  /*bd10*/  FFMA.FTZ R133, R152, R130, -R151 ;  /* 0x0000008298857223 */ /* 0x000fc40000010897 */
        /* <DEDUP_REMOVED lines=12> */
[----:B------:R-:W-:Y:S01]  /*bde0*/  FMUL.FTZ R63, R233, UR31 ;  /* 0x0000001fe93f7c20 */ /* 0x000fe20008410000 */
[----:B------:R-:W-:Y:S01]  /*bdf0*/  FFMA.FTZ R138, R4, R230, R61 ;  /* 0x000000e6048a7223 */ /* 0x000fe2000001003d */
[----:B------:R-:W-:Y:S01]  /*be00*/  FFMA.FTZ R61, R7, -R203, R62 ;  /* 0x800000cb073d7223 */ /* 0x000fe2000001003e */
[----:B------:R-:W-:Y:S01]  /*be10*/  FADD.FTZ R136, -R179, R60 ;  /* 0x0000003cb3887221 */ /* 0x000fe20000010100 */
[----:B------:R-:W-:Y:S01]  /*be20*/  FADD.FTZ R134, R163, R134 ;  /* 0x00000086a3867221 */ /* 0x000fe20000010000 */
[----:B------:R-:W-:Y:S01]  /*be30*/  FFMA.FTZ R62, R3, R200, R138 ;  /* 0x000000c8033e7223 */ /* 0x000fe2000001008a */
[----:B------:R-:W-:Y:S01]  /*be40*/  FFMA.FTZ R60, R6, -R223, R61 ;  /* 0x800000df063c7223 */ /* 0x000fe2000001003d */
[C---:B------:R-:W-:Y:S01]  /*be50*/  FMUL.FTZ R138, R176.reuse, UR31 ;  /* 0x0000001fb08a7c20 */ /* 0x040fe20008410000 */
[-C--:B------:R-:W-:Y:S01]  /*be60*/  FFMA.FTZ R200, R159, -R52.reuse, R200 ;  /* 0x800000349fc87223 */ /* 0x080fe200000100c8 */
[C---:B------:R-:W-:Y:S01]  /*be70*/  FMUL.FTZ R135, R176.reuse, R52 ;  /* 0x00000034b0877220 */ /* 0x040fe20000410000 */
[----:B------:R-:W-:Y:S01]  /*be80*/  FFMA.FTZ R61, R5, -R226, R60 ;  /* 0x800000e2053d7223 */ /* 0x000fe2000001003c */
[C---:B------:R-:W-:Y:S01]  /*be90*/  FFMA.FTZ R138, R233.reuse, UR30, -R138 ;  /* 0x0000001ee98a7c23 */ /* 0x040fe2000801088a */
[----:B------:R-:W-:Y:S01]  /*bea0*/  FMUL.FTZ R233, R233, R52 ;  /* 0x00000034e9e97220 */ /* 0x000fe20000410000 */
[----:B------:R-:W-:Y:S01]  /*beb0*/  FFMA.FTZ R137, R176, UR30, R63 ;  /* 0x0000001eb0897c23 */ /* 0x000fe2000801003f */
[----:B------:R-:W-:Y:S01]  /*bec0*/  FFMA.FTZ R60, R4, -R229, R61 ;  /* 0x800000e5043c7223 */ /* 0x000fe2000001003d */
[C---:B------:R-:W-:Y:S01]  /*bed0*/  FMUL.FTZ R61, R155.reuse, -R136 ;  /* 0x800000889b3d7220 */ /* 0x040fe20000410000 */
[C---:B------:R-:W-:Y:S01]  /*bee0*/  FMUL.FTZ R139, R140.reuse, R233 ;  /* 0x000000e98c8b7220 */ /* 0x040fe20000410000 */
[----:B------:R-:W-:Y:S01]  /*bef0*/  FMUL.FTZ R155, R155, -R134 ;  /* 0x800000869b9b7220 */ /* 0x000fe20000410000 */
[----:B------:R-:W-:Y:S01]  /*bf00*/  FMUL.FTZ R138, R140, R138 ;  /* 0x0000008a8c8a7220 */ /* 0x000fe20000410000 */
[----:B------:R-:W-:Y:S01]  /*bf10*/  FFMA.FTZ R63, R3, -R140, R60 ;  /* 0x8000008c033f7223 */ /* 0x000fe2000001003c */
[----:B------:R-:W-:Y:S01]  /*bf20*/  FFMA.FTZ R60, R200, R135, R139 ;  /* 0x00000087c83c7223 */ /* 0x000fe2000001008b */
[----:B------:R-:W-:Y:S01]  /*bf30*/  FFMA.FTZ R139, R156, R136, R155 ;  /* 0x000000889c8b7223 */ /* 0x000fe2000001009b */
[----:B------:R-:W-:Y:S01]  /*bf40*/  FFMA.FTZ R138, R200, R137, R138 ;  /* 0x00000089c88a7223 */ /* 0x000fe2000001008a */
[----:B------:R-:W-:Y:S01]  /*bf50*/  FADD.FTZ R35, R135, R35 ;  /* 0x0000002387237221 */ /* 0x000fe20000010000 */
[----:B------:R-:W-:Y:S01]  /*bf60*/  FMUL.FTZ R140, R140, R135 ;  /* 0x000000878c8c7220 */ /* 0x000fe20000410000 */
[----:B------:R-:W-:Y:S01]  /*bf70*/  FMUL.FTZ R137, R175, UR31 ;  /* 0x0000001faf897c20 */ /* 0x000fe20008410000 */
[----:B------:R-:W-:Y:S01]  /*bf80*/  FFMA.FTZ R135, R156, R134, -R61 ;  /* 0x000000869c877223 */ /* 0x000fe2000001083d */
[----:B------:R-:W-:Y:S01]  /*bf90*/  FADD.FTZ R139, -R178, R139 ;  /* 0x0000008bb28b7221 */ /* 0x000fe20000010100 */
[----:B------:R-:W-:Y:S01]  /*bfa0*/  FFMA.FTZ R159, R159, R176, R138 ;  /* 0x000000b09f9f7223 */ /* 0x000fe2000001008a */
[----:B------:R-:W-:Y:S01]  /*bfb0*/  FFMA.FTZ R138, R64, UR30, -R137 ;  /* 0x0000001e408a7c23 */ /* 0x000fe20008010889 */
[----:B------:R-:W-:Y:S01]  /*bfc0*/  FADD.FTZ R135, R162, R135 ;  /* 0x00000087a2877221 */ /* 0x000fe20000010000 */
[----:B------:R-:W-:Y:S01]  /*bfd0*/  FMUL.FTZ R137, R157, -R139 ;  /* 0x8000008b9d897220 */ /* 0x000fe20000410000 */
[----:B------:R-:W-:Y:S01]  /*bfe0*/  FFMA.FTZ R61, R200, R233, -R140 ;  /* 0x000000e9c83d7223 */ /* 0x000fe2000001088c */
[----:B------:R-:W-:Y:S01]  /*bff0*/  FMUL.FTZ R143, R229, R138 ;  /* 0x0000008ae58f7220 */ /* 0x000fe20000410000 */
[-C--:B------:R-:W-:Y:S01]  /*c000*/  FMUL.FTZ R140, R157, -R135.reuse ;  /* 0x800000879d8c7220 */ /* 0x080fe20000410000 */
[----:B------:R-:W-:Y:S01]  /*c010*/  FFMA.FTZ R138, R158, R135, -R137 ;  /* 0x000000879e8a7223 */ /* 0x000fe20000010889 */
[----:B------:R-:W-:Y:S01]  /*c020*/  FFMA.FTZ R230, R126, -R53, R230 ;  /* 0x800000357ee67223 */ /* 0x000fe200000100e6 */
[-C--:B------:R-:W-:Y:S01]  /*c030*/  FMUL.FTZ R146, R139, R86.reuse ;  /* 0x000000568b927220 */ /* 0x080fe20000410000 */
[----:B------:R-:W-:Y:S01]  /*c040*/  FFMA.FTZ R140, R158, R139, R140 ;  /* 0x0000008b9e8c7223 */ /* 0x000fe2000001008c */
[----:B------:R-:W-:Y:S01]  /*c050*/  FADD.FTZ R138, R161, R138 ;  /* 0x0000008aa18a7221 */ /* 0x000fe20000010000 */
[C---:B------:R-:W-:Y:S01]  /*c060*/  FFMA.FTZ R147, R230.reuse, R147, -R142 ;  /* 0x00000093e6937223 */ /* 0x040fe2000001088e */
[----:B------:R-:W-:Y:S01]  /*c070*/  FFMA.FTZ R144, R230, R141, R145 ;  /* 0x0000008de6907223 */ /* 0x000fe20000010091 */
[----:B------:R-:W-:Y:S01]  /*c080*/  FADD.FTZ R142, -R177, R140 ;  /* 0x0000008cb18e7221 */ /* 0x000fe20000010100 */
[-C--:B------:R-:W-:Y:S01]  /*c090*/  FMUL.FTZ R137, R138, R87.reuse ;  /* 0x000000578a897220 */ /* 0x080fe20000410000 */
[----:B------:R-:W-:Y:S01]  /*c0a0*/  FMUL.FTZ R140, R135, R86 ;  /* 0x00000056878c7220 */ /* 0x000fe20000410000 */
[----:B------:R-:W-:Y:S01]  /*c0b0*/  FMUL.FTZ R150, R212, R146 ;  /* 0x00000092d4967220 */ /* 0x000fe20000410000 */
[----:B------:R-:W-:Y:S01]  /*c0c0*/  FMUL.FTZ R141, R142, R87 ;  /* 0x000000578e8d7220 */ /* 0x000fe20000410000 */
[----:B------:R-:W-:Y:S01]  /*c0d0*/  FMUL.FTZ R145, R213, R137 ;  /* 0x00000089d5917220 */ /* 0x000fe20000410000 */
[-C--:B------:R-:W-:Y:S01]  /*c0e0*/  FMUL.FTZ R148, R212, R140.reuse ;  /* 0x0000008cd4947220 */ /* 0x080fe20000410000 */
[----:B------:R-:W-:Y:S01]  /*c0f0*/  FFMA.FTZ R151, R215, R140, R150 ;  /* 0x0000008cd7977223 */ /* 0x000fe20000010096 */
[----:B------:R-:W-:Y:S01]  /*c100*/  FMUL.FTZ R150, R136, R85 ;  /* 0x0000005588967220 */ /* 0x000fe20000410000 */
[-C--:B------:R-:W-:Y:S01]  /*c110*/  FFMA.FTZ R149, R214, R141.reuse, -R145 ;  /* 0x0000008dd6957223 */ /* 0x080fe20000010891 */
[----:B------:R-:W-:Y:S01]  /*c120*/  FMUL.FTZ R145, R213, R141 ;  /* 0x0000008dd5917220 */ /* 0x000fe20000410000 */
[----:B------:R-:W-:Y:S01]  /*c130*/  FFMA.FTZ R152, R215, R146, -R148 ;  /* 0x00000092d7987223 */ /* 0x000fe20000010894 */
[----:B------:R-:W-:-:S02]  /*c140*/  HADD2.F32 R141, -RZ, R103.H0_H0 ;  /* 0x20000067ff8d7230 */ /* 0x000fc40000004100 */
[----:B------:R-:W-:Y:S01]  /*c150*/  FADD.FTZ R149, RZ, R149 ;  /* 0x00000095ff957221 */ /* 0x000fe20000010000 */
[----:B------:R-:W-:Y:S01]  /*c160*/  FFMA.FTZ R148, R214, R137, R145 ;  /* 0x00000089d6947223 */ /* 0x000fe20000010091 */
[-C--:B------:R-:W-:Y:S01]  /*c170*/  FMUL.FTZ R145, R134, R85.reuse ;  /* 0x0000005586917220 */ /* 0x080fe20000410000 */
[----:B------:R-:W-:Y:S02]  /*c180*/  HADD2.F32 R146, -RZ, R102.H0_H0 ;  /* 0x20000066ff927230 */ /* 0x000fe40000004100 */
[----:B------:R-:W-:Y:S01]  /*c190*/  FFMA.FTZ R216, R141, -R85, R216 ;  /* 0x800000558dd87223 */ /* 0x000fe200000100d8 */
[----:B------:R-:W-:Y:S01]  /*c1a0*/  FADD.FTZ R148, RZ, R148 ;  /* 0x00000094ff947221 */ /* 0x000fe20000010000 */
[----:B------:R-:W-:Y:S01]  /*c1b0*/  FMUL.FTZ R153, R211, R145 ;  /* 0x00000091d3997220 */ /* 0x000fe20000410000 */
[-C--:B------:R-:W-:Y:S01]  /*c1c0*/  FMUL.FTZ R154, R131, R84.reuse ;  /* 0x00000054839a7220 */ /* 0x080fe20000410000 */
[----:B------:R-:W-:Y:S01]  /*c1d0*/  FFMA.FTZ R217, R146, -R84, R217 ;  /* 0x8000005492d97223 */ /* 0x000fe200000100d9 */
[----:B------:R-:W-:Y:S01]  /*c1e0*/  FADD.FTZ R151, R148, R151 ;  /* 0x0000009794977221 */ /* 0x000fe20000010000 */
[-C--:B------:R-:W-:Y:S01]  /*c1f0*/  FFMA.FTZ R155, R216, R150.reuse, -R153 ;  /* 0x00000096d89b7223 */ /* 0x080fe20000010899 */
[----:B------:R-:W-:Y:S01]  /*c200*/  FMUL.FTZ R153, R211, R150 ;  /* 0x00000096d3997220 */ /* 0x000fe20000410000 */
[----:B------:R-:W-:Y:S01]  /*c210*/  FMUL.FTZ R148, R133, R84 ;  /* 0x0000005485947220 */ /* 0x000fe20000410000 */
[----:B------:R-:W-:Y:S01]  /*c220*/  FADD.FTZ R152, R149, R152 ;  /* 0x0000009895987221 */ /* 0x000fe20000010000 */
[----:B------:R-:W-:-:S02]  /*c230*/  HADD2.F32 R149, -RZ, R101.H0_H0 ;  /* 0x20000065ff957230 */ /* 0x000fc40000004100 */
[----:B------:R-:W-:Y:S01]  /*c240*/  FFMA.FTZ R150, R216, R145, R153 ;  /* 0x00000091d8967223 */ /* 0x000fe20000010099 */
[----:B------:R-:W-:Y:S01]  /*c250*/  FMUL.FTZ R156, R210, R148 ;  /* 0x00000094d29c7220 */ /* 0x000fe20000410000 */
[-C--:B------:R-:W-:Y:S01]  /*c260*/  FMUL.FTZ R158, R132, R83.reuse ;  /* 0x00000053849e7220 */ /* 0x080fe20000410000 */
[----:B------:R-:W-:Y:S01]  /*c270*/  FADD.FTZ R155, R152, R155 ;  /* 0x0000009b989b7221 */ /* 0x000fe20000010000 */
[----:B------:R-:W-:Y:S01]  /*c280*/  FADD.FTZ R153, R151, R150 ;  /* 0x0000009697997221 */ /* 0x000fe20000010000 */
[-C--:B------:R-:W-:Y:S01]  /*c290*/  FMUL.FTZ R150, R130, R83.reuse ;  /* 0x0000005382967220 */ /* 0x080fe20000410000 */
[-C--:B------:R-:W-:Y:S01]  /*c2a0*/  FFMA.FTZ R156, R217, R154.reuse, -R156 ;  /* 0x0000009ad99c7223 */ /* 0x080fe2000001089c */
[----:B------:R-:W-:Y:S01]  /*c2b0*/  FMUL.FTZ R154, R210, R154 ;  /* 0x0000009ad29a7220 */ /* 0x000fe20000410000 */
[----:B------:R-:W-:Y:S01]  /*c2c0*/  FFMA.FTZ R151, R149, -R83, R218 ;  /* 0x8000005395977223 */ /* 0x000fe200000100da */
[----:B------:R-:W-:Y:S01]  /*c2d0*/  FMUL.FTZ R160, R209, R150 ;  /* 0x00000096d1a07220 */ /* 0x000fe20000410000 */
[----:B------:R-:W-:Y:S01]  /*c2e0*/  FADD.FTZ R34, R159, R34 ;  /* 0x000000229f227221 */ /* 0x000fe20000010000 */
[----:B------:R-:W-:Y:S01]  /*c2f0*/  FFMA.FTZ R154, R217, R148, R154 ;  /* 0x00000094d99a7223 */ /* 0x000fe2000001009a */
[----:B------:R-:W-:-:S02]  /*c300*/  HADD2.F32 R152, -RZ, R100.H0_H0 ;  /* 0x20000064ff987230 */ /* 0x000fc40000004100 */
[-C--:B------:R-:W-:Y:S01]  /*c310*/  FFMA.FTZ R160, R151, R158.reuse, -R160 ;  /* 0x0000009e97a07223 */ /* 0x080fe200000108a0 */
[----:B------:R-:W-:Y:S01]  /*c320*/  FMUL.FTZ R158, R209, R158 ;  /* 0x0000009ed19e7220 */ /* 0x000fe20000410000 */
[-C--:B------:R-:W-:Y:S01]  /*c330*/  FMUL.FTZ R159, R107, R82.reuse ;  /* 0x000000526b9f7220 */ /* 0x080fe20000410000 */
[----:B------:R-:W-:Y:S01]  /*c340*/  FADD.FTZ R157, R153, R154 ;  /* 0x0000009a999d7221 */ /* 0x000fe20000010000 */
[-C--:B------:R-:W-:Y:S01]  /*c350*/  FMUL.FTZ R153, R127, R82.reuse ;  /* 0x000000527f997220 */ /* 0x080fe20000410000 */
[----:B------:R-:W-:Y:S01]  /*c360*/  FFMA.FTZ R154, R152, -R82, R219 ;  /* 0x80000052989a7223 */ /* 0x000fe200000100db */
[----:B------:R-:W-:Y:S01]  /*c370*/  FFMA.FTZ R158, R151, R150, R158 ;  /* 0x00000096979e7223 */ /* 0x000fe2000001009e */
[C---:B------:R-:W-:Y:S01]  /*c380*/  FMUL.FTZ R161, R208.reuse, R159 ;  /* 0x0000009fd0a17220 */ /* 0x040fe20000410000 */
[-C--:B------:R-:W-:Y:S01]  /*c390*/  FMUL.FTZ R162, R208, R153.reuse ;  /* 0x00000099d0a27220 */ /* 0x080fe20000410000 */
[----:B------:R-:W-:Y:S01]  /*c3a0*/  FADD.FTZ R155, R155, R156 ;  /* 0x0000009c9b9b7221 */ /* 0x000fe20000010000 */
[----:B------:R-:W-:Y:S01]  /*c3b0*/  FADD.FTZ R157, R157, R158 ;  /* 0x0000009e9d9d7221 */ /* 0x000fe20000010000 */
[C---:B------:R-:W-:Y:S01]  /*c3c0*/  FFMA.FTZ R156, R154.reuse, R153, R161 ;  /* 0x000000999a9c7223 */ /* 0x040fe200000100a1 */
[----:B------:R-:W-:Y:S01]  /*c3d0*/  FFMA.FTZ R161, R154, R159, -R162 ;  /* 0x0000009f9aa17223 */ /* 0x000fe200000108a2 */
[----:B------:R-:W-:Y:S01]  /*c3e0*/  FADD.FTZ R160, R155, R160 ;  /* 0x000000a09ba07221 */ /* 0x000fe20000010000 */
[----:B------:R-:W-:-:S02]  /*c3f0*/  HADD2.F32 R155, -RZ, R97.H0_H0 ;  /* 0x20000061ff9b7230 */ /* 0x000fc40000004100 */
[----:B------:R-:W-:Y:S01]  /*c400*/  FADD.FTZ R162, R157, R156 ;  /* 0x0000009c9da27221 */ /* 0x000fe20000010000 */
[-C--:B------:R-:W-:Y:S01]  /*c410*/  FMUL.FTZ R157, R78, R81.reuse ;  /* 0x000000514e9d7220 */ /* 0x080fe20000410000 */
[-C--:B------:R-:W-:Y:S01]  /*c420*/  FMUL.FTZ R158, R106, R81.reuse ;  /* 0x000000516a9e7220 */ /* 0x080fe20000410000 */
[----:B------:R-:W-:Y:S02]  /*c430*/  HADD2.F32 R156, -RZ, R96.H0_H0 ;  /* 0x20000060ff9c7230 */ /* 0x000fe40000004100 */
[----:B------:R-:W-:Y:S01]  /*c440*/  FFMA.FTZ R220, R155, -R81, R220 ;  /* 0x800000519bdc7223 */ /* 0x000fe200000100dc */
[C---:B------:R-:W-:Y:S01]  /*c450*/  FMUL.FTZ R165, R129.reuse, R157 ;  /* 0x0000009d81a57220 */ /* 0x040fe20000410000 */
[----:B------:R-:W-:Y:S02]  /*c460*/  HADD2.F32 R159, -RZ, R95.H0_H0 ;  /* 0x2000005fff9f7230 */ /* 0x000fe40000004100 */
[----:B------:R-:W-:Y:S01]  /*c470*/  FADD.FTZ R163, R160, R161 ;  /* 0x000000a1a0a37221 */ /* 0x000fe20000010000 */
[-C--:B------:R-:W-:Y:S01]  /*c480*/  FMUL.FTZ R160, R74, R59.reuse ;  /* 0x0000003b4aa07220 */ /* 0x080fe20000410000 */
[-C--:B------:R-:W-:Y:S01]  /*c490*/  FFMA.FTZ R164, R220, R158.reuse, -R165 ;  /* 0x0000009edca47223 */ /* 0x080fe200000108a5 */
[----:B------:R-:W-:Y:S01]  /*c4a0*/  FMUL.FTZ R165, R129, R158 ;  /* 0x0000009e81a57220 */ /* 0x000fe20000410000 */
[-C--:B------:R-:W-:Y:S01]  /*c4b0*/  FFMA.FTZ R221, R156, -R80.reuse, R221 ;  /* 0x800000509cdd7223 */ /* 0x080fe200000100dd */
[----:B------:R-:W-:Y:S01]  /*c4c0*/  FFMA.FTZ R161, R159, -R59, R222 ;  /* 0x8000003b9fa17223 */ /* 0x000fe200000100de */
[----:B------:R-:W-:Y:S01]  /*c4d0*/  FMUL.FTZ R158, R79, R80 ;  /* 0x000000504f9e7220 */ /* 0x000fe20000410000 */
[----:B------:R-:W-:Y:S01]  /*c4e0*/  FFMA.FTZ R165, R220, R157, R165 ;  /* 0x0000009ddca57223 */ /* 0x000fe200000100a5 */
[----:B------:R-:W-:Y:S01]  /*c4f0*/  FMUL.FTZ R172, R207, R160 ;  /* 0x000000a0cfac7220 */ /* 0x000fe20000410000 */
[----:B------:R-:W-:Y:S01]  /*c500*/  FADD.FTZ R163, R163, R164 ;  /* 0x000000a4a3a37221 */ /* 0x000fe20000010000 */
[----:B------:R-:W-:Y:S01]  /*c510*/  FMUL.FTZ R167, R128, R158 ;  /* 0x0000009e80a77220 */ /* 0x000fe20000410000 */
[----:B------:R-:W-:Y:S01]  /*c520*/  FADD.FTZ R162, R162, R165 ;  /* 0x000000a5a2a27221 */ /* 0x000fe20000010000 */
[----:B------:R-:W-:Y:S01]  /*c530*/  FFMA.FTZ R172, R161, R170, -R172 ;  /* 0x000000aaa1ac7223 */ /* 0x000fe200000108ac */
[----:B------:R-:W-:Y:S01]  /*c540*/  FFMA.FTZ R165, R221, R158, R168 ;  /* 0x0000009edda57223 */ /* 0x000fe200000100a8 */
[----:B------:R-:W-:Y:S01]  /*c550*/  FMUL.FTZ R170, R207, R170 ;  /* 0x000000aacfaa7220 */ /* 0x000fe20000410000 */
[----:B------:R-:W-:Y:S01]  /*c560*/  FFMA.FTZ R166, R221, R166, -R167 ;  /* 0x000000a6dda67223 */ /* 0x000fe200000108a7 */
[----:B------:R-:W-:Y:S01]  /*c570*/  FMUL.FTZ R164, R75, R58 ;  /* 0x0000003a4ba47220 */ /* 0x000fe20000410000 */
[----:B------:R-:W-:Y:S01]  /*c580*/  FADD.FTZ R165, R162, R165 ;  /* 0x000000a5a2a57221 */ /* 0x000fe20000010000 */
[----:B------:R-:W-:Y:S01]  /*c590*/  FFMA.FTZ R170, R161, R160, R170 ;  /* 0x000000a0a1aa7223 */ /* 0x000fe200000100aa */
[----:B------:R-:W-:-:S02]  /*c5a0*/  HADD2.F32 R162, -RZ, R94.H0_H0 ;  /* 0x2000005effa27230 */ /* 0x000fc40000004100 */
[----:B------:R-:W-:Y:S01]  /*c5b0*/  FADD.FTZ R167, R163, R166 ;  /* 0x000000a6a3a77221 */ /* 0x000fe20000010000 */
[----:B------:R-:W-:Y:S02]  /*c5c0*/  HADD2.F32 R163, -RZ, R93.H0_H0 ;  /* 0x2000005dffa37230 */ /* 0x000fe40000004100 */
[----:B------:R-:W-:Y:S01]  /*c5d0*/  FADD.FTZ R170, R165, R170 ;  /* 0x000000aaa5aa7221 */ /* 0x000fe20000010000 */
[-C--:B------:R-:W-:Y:S01]  /*c5e0*/  FMUL.FTZ R165, R70, R57.reuse ;  /* 0x0000003946a57220 */ /* 0x080fe20000410000 */
[-C--:B------:R-:W-:Y:S01]  /*c5f0*/  FFMA.FTZ R205, R162, -R58.reuse, R205 ;  /* 0x8000003aa2cd7223 */ /* 0x080fe200000100cd */
[----:B------:R-:W-:Y:S01]  /*c600*/  FMUL.FTZ R168, R73, R58 ;  /* 0x0000003a49a87220 */ /* 0x000fe20000410000 */
[----:B------:R-:W-:Y:S01]  /*c610*/  FMUL.FTZ R174, R206, R164 ;  /* 0x000000a4ceae7220 */ /* 0x000fe20000410000 */
[----:B------:R-:W-:Y:S01]  /*c620*/  FFMA.FTZ R224, R163, -R57, R224 ;  /* 0x80000039a3e07223 */ /* 0x000fe200000100e0 */
[----:B------:R-:W-:Y:S01]  /*c630*/  FMUL.FTZ R169, R204, R165 ;  /* 0x000000a5cca97220 */ /* 0x000fe20000410000 */
[----:B------:R-:W-:-:S02]  /*c640*/  HADD2.F32 R166, -RZ, R92.H0_H0 ;  /* 0x2000005cffa67230 */ /* 0x000fc40000004100 */
[-C--:B------:R-:W-:Y:S01]  /*c650*/  FFMA.FTZ R176, R205, R168.reuse, -R174 ;  /* 0x000000a8cdb07223 */ /* 0x080fe200000108ae */
        /* <DEDUP_REMOVED lines=9> */
[----:B------:R-:W-:Y:S01]  /*c6f0*/  FADD.FTZ R169, R170, R169 ;  /* 0x000000a9aaa97221 */ /* 0x000fe20000010000 */
[----:B------:R-:W-:Y:S01]  /*c700*/  FFMA.FTZ R170, R224, R165, R171 ;  /* 0x000000a5e0aa7223 */ /* 0x000fe200000100ab */
[-C--:B------:R-:W-:Y:S01]  /*c710*/  FFMA.FTZ R174, R225, R178.reuse, -R174 ;  /* 0x000000b2e1ae7223 */ /* 0x080fe200000108ae */
[----:B------:R-:W-:Y:S01]  /*c720*/  FMUL.FTZ R178, R203, R178 ;  /* 0x000000b2cbb27220 */ /* 0x000fe20000410000 */
[----:B------:R-:W-:Y:S01]  /*c730*/  FADD.FTZ R176, R167, R176 ;  /* 0x000000b0a7b07221 */ /* 0x000fe20000010000 */
[----:B------:R-:W-:Y:S01]  /*c740*/  FADD.FTZ R171, R169, R170 ;  /* 0x000000aaa9ab7221 */ /* 0x000fe20000010000 */
[----:B------:R-:W-:-:S02]  /*c750*/  HADD2.F32 R167, -RZ, R91.H0_H0 ;  /* 0x2000005bffa77230 */ /* 0x000fc40000004100 */
[-C--:B------:R-:W-:Y:S01]  /*c760*/  FMUL.FTZ R169, R66, R55.reuse ;  /* 0x0000003742a97220 */ /* 0x080fe20000410000 */
[----:B------:R-:W-:Y:S01]  /*c770*/  FFMA.FTZ R178, R225, R168, R178 ;  /* 0x000000a8e1b27223 */ /* 0x000fe200000100b2 */
[-C--:B------:R-:W-:Y:S01]  /*c780*/  FMUL.FTZ R172, R68, R55.reuse ;  /* 0x0000003744ac7220 */ /* 0x080fe20000410000 */
[----:B------:R-:W-:Y:S02]  /*c790*/  HADD2.F32 R170, -RZ, R90.H0_H0 ;  /* 0x2000005affaa7230 */ /* 0x000fe40000004100 */
[----:B------:R-:W-:Y:S01]  /*c7a0*/  FFMA.FTZ R202, R167, -R55, R202 ;  /* 0x80000037a7ca7223 */ /* 0x000fe200000100ca */
[-C--:B------:R-:W-:Y:S01]  /*c7b0*/  FMUL.FTZ R177, R223, R169.reuse ;  /* 0x000000a9dfb17220 */ /* 0x080fe20000410000 */
[----:B------:R-:W-:Y:S01]  /*c7c0*/  FADD.FTZ R171, R171, R178 ;  /* 0x000000b2abab7221 */ /* 0x000fe20000010000 */
[----:B------:R-:W-:Y:S01]  /*c7d0*/  FMUL.FTZ R178, R65, R54 ;  /* 0x0000003641b27220 */ /* 0x000fe20000410000 */
[----:B------:R-:W-:Y:S01]  /*c7e0*/  FADD.FTZ R173, R176, R173 ;  /* 0x000000adb0ad7221 */ /* 0x000fe20000010000 */
[-C--:B------:R-:W-:Y:S01]  /*c7f0*/  FFMA.FTZ R176, R202, R172.reuse, -R177 ;  /* 0x000000accab07223 */ /* 0x080fe200000108b1 */
[----:B------:R-:W-:Y:S01]  /*c800*/  FMUL.FTZ R177, R223, R172 ;  /* 0x000000acdfb17220 */ /* 0x000fe20000410000 */
[-C--:B------:R-:W-:Y:S01]  /*c810*/  FFMA.FTZ R201, R170, -R54.reuse, R201 ;  /* 0x80000036aac97223 */ /* 0x080fe200000100c9 */
[----:B------:R-:W-:Y:S01]  /*c820*/  FMUL.FTZ R179, R67, R54 ;  /* 0x0000003643b37220 */ /* 0x000fe20000410000 */
[-C--:B------:R-:W-:Y:S01]  /*c830*/  FMUL.FTZ R172, R226, R178.reuse ;  /* 0x000000b2e2ac7220 */ /* 0x080fe20000410000 */
[----:B------:R-:W-:Y:S01]  /*c840*/  FADD.FTZ R173, R173, R174 ;  /* 0x000000aeadad7221 */ /* 0x000fe20000010000 */
[----:B------:R-:W-:Y:S01]  /*c850*/  FMUL.FTZ R180, R64, UR31 ;  /* 0x0000001f40b47c20 */ /* 0x000fe20008410000 */
[----:B------:R-:W-:Y:S01]  /*c860*/  FFMA.FTZ R64, R202, R169, R177 ;  /* 0x000000a9ca407223 */ /* 0x000fe200000100b1 */
[-C--:B------:R-:W-:Y:S01]  /*c870*/  FFMA.FTZ R174, R201, R179.reuse, -R172 ;  /* 0x000000b3c9ae7223 */ /* 0x080fe200000108ac */
[----:B------:R-:W-:Y:S01]  /*c880*/  FMUL.FTZ R172, R226, R179 ;  /* 0x000000b3e2ac7220 */ /* 0x000fe20000410000 */
[----:B------:R-:W-:Y:S01]  /*c890*/  FADD.FTZ R173, R173, R176 ;  /* 0x000000b0adad7221 */ /* 0x000fe20000010000 */
[----:B------:R-:W-:Y:S01]  /*c8a0*/  FADD.FTZ R64, R171, R64 ;  /* 0x00000040ab407221 */ /* 0x000fe20000010000 */
[----:B------:R-:W-:Y:S01]  /*c8b0*/  FFMA.FTZ R180, R175, UR30, R180 ;  /* 0x0000001eafb47c23 */ /* 0x000fe200080100b4 */
[----:B------:R-:W-:Y:S01]  /*c8c0*/  FFMA.FTZ R171, R201, R178, R172 ;  /* 0x000000b2c9ab7223 */ /* 0x000fe200000100ac */
[----:B------:R-:W-:Y:S01]  /*c8d0*/  FADD.FTZ R174, R173, R174 ;  /* 0x000000aeadae7221 */ /* 0x000fe20000010000 */
[----:B------:R-:W-:Y:S01]  /*c8e0*/  FMUL.FTZ R172, R65, UR31 ;  /* 0x0000001f41ac7c20 */ /* 0x000fe20008410000 */
[----:B------:R-:W-:Y:S01]  /*c8f0*/  FFMA.FTZ R143, R230, R180, R143 ;  /* 0x000000b4e68f7223 */ /* 0x000fe2000001008f */
[----:B------:R-:W-:Y:S01]  /*c900*/  FADD.FTZ R171, R64, R171 ;  /* 0x000000ab40ab7221 */ /* 0x000fe20000010000 */
[----:B------:R-:W-:Y:S01]  /*c910*/  FADD.FTZ R174, R174, R147 ;  /* 0x00000093aeae7221 */ /* 0x000fe20000010000 */
[----:B------:R-:W-:Y:S01]  /*c920*/  FMUL.FTZ R64, R67, UR31 ;  /* 0x0000001f43407c20 */ /* 0x000fe20008410000 */
[----:B------:R-:W-:Y:S01]  /*c930*/  FFMA.FTZ R176, R126, R175, R143 ;  /* 0x000000af7eb07223 */ /* 0x000fe2000001008f */
[----:B------:R-:W-:Y:S01]  /*c940*/  FADD.FTZ R171, R171, R144 ;  /* 0x00000090abab7221 */ /* 0x000fe20000010000 */
[----:B------:R-:W-:Y:S01]  /*c950*/  FFMA.FTZ R143, R67, UR30, -R172 ;  /* 0x0000001e438f7c23 */ /* 0x000fe200080108ac */
[----:B------:R-:W-:Y:S01]  /*c960*/  FADD.FTZ R174, R174, R61 ;  /* 0x0000003daeae7221 */ /* 0x000fe20000010000 */
[----:B------:R-:W0:Y:S01]  /*c970*/  SHFL.DOWN PT, R172, R63, 0x1, 0x1f ;  /* 0x08201f003fac7f89 */ /* 0x000e2200000e0000 */
[----:B------:R-:W-:Y:S01]  /*c980*/  FADD.FTZ R60, R171, R60 ;  /* 0x0000003cab3c7221 */ /* 0x000fe20000010000 */
[----:B------:R-:W-:Y:S01]  /*c990*/  FMUL.FTZ R226, R226, R143 ;  /* 0x0000008fe2e27220 */ /* 0x000fe20000410000 */
[----:B------:R-:W-:Y:S01]  /*c9a0*/  FMUL.FTZ R61, R66, UR31 ;  /* 0x0000001f423d7c20 */ /* 0x000fe20008410000 */
[----:B------:R-:W1:Y:S01]  /*c9b0*/  SHFL.DOWN PT, R143, R62, 0x1, 0x1f ;  /* 0x08201f003e8f7f89 */ /* 0x000e6200000e0000 */
[----:B------:R-:W-:Y:S01]  /*c9c0*/  FFMA.FTZ R126, R65, UR30, R64 ;  /* 0x0000001e417e7c23 */ /* 0x000fe20008010040 */
[----:B------:R-:W-:Y:S01]  /*c9d0*/  FADD.FTZ R37, R178, R37 ;  /* 0x00000025b2257221 */ /* 0x000fe20000010000 */
[C---:B------:R-:W-:Y:S01]  /*c9e0*/  FFMA.FTZ R64, R68.reuse, UR30, -R61 ;  /* 0x0000001e44407c23 */ /* 0x040fe2000801083d */
[----:B------:R-:W2:Y:S01]  /*c9f0*/  SHFL.DOWN PT, R144, R174, 0x1, 0x1f ;  /* 0x08201f00ae907f89 */ /* 0x000ea200000e0000 */
[----:B------:R-:W-:Y:S01]  /*ca00*/  FMUL.FTZ R61, R68, UR31 ;  /* 0x0000001f443d7c20 */ /* 0x000fe20008410000 */
[----:B------:R-:W-:Y:S01]  /*ca10*/  FFMA.FTZ R201, R201, R126, R226 ;  /* 0x0000007ec9c97223 */ /* 0x000fe200000100e2 */
[----:B------:R-:W-:Y:S01]  /*ca20*/  FMUL.FTZ R223, R223, R64 ;  /* 0x00000040dfdf7220 */ /* 0x000fe20000410000 */
[----:B------:R-:W3:Y:S01]  /*ca30*/  SHFL.DOWN PT, R67, R60, 0x1, 0x1f ;  /* 0x08201f003c437f89 */ /* 0x000ee200000e0000 */
[----:B------:R-:W-:Y:S01]  /*ca40*/  FFMA.FTZ R61, R66, UR30, R61 ;  /* 0x0000001e423d7c23 */ /* 0x000fe2000801003d */
[----:B------:R-:W-:Y:S01]  /*ca50*/  FMUL.FTZ R64, R71, UR31 ;  /* 0x0000001f47407c20 */ /* 0x000fe20008410000 */
[----:B------:R-:W-:Y:S01]  /*ca60*/  FFMA.FTZ R201, R170, R65, R201 ;  /* 0x00000041aac97223 */ /* 0x000fe200000100c9 */
[----:B------:R-:W-:Y:S01]  /*ca70*/  FMUL.FTZ R65, R70, UR31 ;  /* 0x0000001f46417c20 */ /* 0x000fe20008410000 */
[----:B------:R-:W-:Y:S01]  /*ca80*/  FFMA.FTZ R202, R202, R61, R223 ;  /* 0x0000003dcaca7223 */ /* 0x000fe200000100df */
[----:B------:R-:W-:Y:S01]  /*ca90*/  MOV R61, R174 ;  /* 0x000000ae003d7202 */ /* 0x000fe20000000f00 */
[----:B------:R-:W-:Y:S01]  /*caa0*/  FFMA.FTZ R64, R69, UR30, -R64 ;  /* 0x0000001e45407c23 */ /* 0x000fe20008010840 */
[----:B------:R-:W-:Y:S01]  /*cab0*/  FADD.FTZ R33, R176, R33 ;  /* 0x00000021b0217221 */ /* 0x000fe20000010000 */
[----:B------:R-:W-:Y:S01]  /*cac0*/  FFMA.FTZ R202, R167, R66, R202 ;  /* 0x00000042a7ca7223 */ /* 0x000fe200000100ca */
[----:B------:R-:W-:Y:S01]  /*cad0*/  FADD.FTZ R38, R169, R38 ;  /* 0x00000026a9267221 */ /* 0x000fe20000010000 */
[----:B------:R-:W-:Y:S01]  /*cae0*/  FMUL.FTZ R66, R203, R64 ;  /* 0x00000040cb427220 */ /* 0x000fe20000410000 */
[----:B0-----:R-:W-:Y:S01]  /*caf0*/  @!P0 FADD.FTZ R63, R63, R172 ;  /* 0x000000ac3f3f8221 */ /* 0x001fe20000010000 */
[----:B------:R-:W-:Y:S01]  /*cb00*/  FMUL.FTZ R64, R69, UR31 ;  /* 0x0000001f45407c20 */ /* 0x000fe20008410000 */
[----:B------:R-:W-:Y:S01]  /*cb10*/  FADD.FTZ R32, R201, R32 ;  /* 0x00000020c9207221 */ /* 0x000fe20000010000 */
[----:B------:R-:W-:Y:S01]  /*cb20*/  FADD.FTZ R39, R168, R39 ;  /* 0x00000027a8277221 */ /* 0x000fe20000010000 */
[----:B-1----:R-:W-:Y:S01]  /*cb30*/  @!P0 FADD.FTZ R62, R62, R143 ;  /* 0x0000008f3e3e8221 */ /* 0x002fe20000010000 */
[----:B------:R-:W0:Y:S01]  /*cb40*/  SHFL.DOWN PT, R126, R63, 0x2, 0x1f ;  /* 0x08401f003f7e7f89 */ /* 0x000e2200000e0000 */
[----:B------:R-:W-:Y:S01]  /*cb50*/  FFMA.FTZ R64, R71, UR30, R64 ;  /* 0x0000001e47407c23 */ /* 0x000fe20008010040 */
[----:B------:R-:W-:Y:S01]  /*cb60*/  FADD.FTZ R31, R202, R31 ;  /* 0x0000001fca1f7221 */ /* 0x000fe20000010000 */
[----:B--2---:R-:W-:Y:S01]  /*cb70*/  @!P0 FADD.FTZ R61, R61, R144 ;  /* 0x000000903d3d8221 */ /* 0x004fe20000010000 */
[----:B------:R-:W1:Y:S01]  /*cb80*/  SHFL.DOWN PT, R143, R62, 0x2, 0x1f ;  /* 0x08401f003e8f7f89 */ /* 0x000e6200000e0000 */
[----:B------:R-:W-:Y:S01]  /*cb90*/  FFMA.FTZ R225, R225, R64, R66 ;  /* 0x00000040e1e17223 */ /* 0x000fe20000010042 */
[----:B------:R-:W-:Y:S01]  /*cba0*/  FMUL.FTZ R64, R75, UR31 ;  /* 0x0000001f4b407c20 */ /* 0x000fe20008410000 */
[----:B---3--:R-:W-:Y:S01]  /*cbb0*/  @!P0 FADD.FTZ R60, R67, R60 ;  /* 0x0000003c433c8221 */ /* 0x008fe20000010000 */
[----:B------:R-:W2:Y:S01]  /*cbc0*/  SHFL.DOWN PT, R68, R61, 0x2, 0x1f ;  /* 0x08401f003d447f89 */ /* 0x000ea200000e0000 */
[----:B------:R-:W-:Y:S01]  /*cbd0*/  ISETP.GT.AND P0, PT, R121, 0x1d, PT ;  /* 0x0000001d7900780c */ /* 0x000fe20003f04270 */
[C---:B------:R-:W-:Y:S01]  /*cbe0*/  FFMA.FTZ R67, R72.reuse, UR30, -R65 ;  /* 0x0000001e48437c23 */ /* 0x040fe20008010841 */
[----:B------:R-:W-:Y:S01]  /*cbf0*/  FMUL.FTZ R65, R72, UR31 ;  /* 0x0000001f48417c20 */ /* 0x000fe20008410000 */
[----:B------:R-:W3:Y:S01]  /*cc00*/  SHFL.DOWN PT, R69, R60, 0x2, 0x1f ;  /* 0x08401f003c457f89 */ /* 0x000ee200000e0000 */
[----:B------:R-:W-:Y:S01]  /*cc10*/  FMUL.FTZ R66, R73, UR31 ;  /* 0x0000001f49427c20 */ /* 0x000fe20008410000 */
[----:B------:R-:W-:Y:S01]  /*cc20*/  FMUL.FTZ R67, R204, R67 ;  /* 0x00000043cc437220 */ /* 0x000fe20000410000 */
[----:B------:R-:W-:Y:S01]  /*cc30*/  FFMA.FTZ R65, R70, UR30, R65 ;  /* 0x0000001e46417c23 */ /* 0x000fe20008010041 */
[----:B------:R-:W-:Y:S01]  /*cc40*/  FFMA.FTZ R225, R166, R71, R225 ;  /* 0x00000047a6e17223 */ /* 0x000fe200000100e1 */
[----:B------:R-:W-:Y:S01]  /*cc50*/  FADD.FTZ R40, R165, R40 ;  /* 0x00000028a5287221 */ /* 0x000fe20000010000 */
[----:B------:R-:W-:Y:S01]  /*cc60*/  FADD.FTZ R41, R164, R41 ;  /* 0x00000029a4297221 */ /* 0x000fe20000010000 */
[----:B------:R-:W-:Y:S01]  /*cc70*/  FFMA.FTZ R224, R224, R65, R67 ;  /* 0x00000041e0e07223 */ /* 0x000fe20000010043 */
[----:B------:R-:W-:Y:S01]  /*cc80*/  FFMA.FTZ R67, R73, UR30, -R64 ;  /* 0x0000001e49437c23 */ /* 0x000fe20008010840 */
[----:B------:R-:W-:Y:S01]  /*cc90*/  FMUL.FTZ R65, R74, UR31 ;  /* 0x0000001f4a417c20 */ /* 0x000fe20008410000 */
[----:B------:R-:W-:Y:S01]  /*cca0*/  FADD.FTZ R30, R225, R30 ;  /* 0x0000001ee11e7221 */ /* 0x000fe20000010000 */
[----:B------:R-:W-:Y:S01]  /*ccb0*/  FFMA.FTZ R224, R163, R70, R224 ;  /* 0x00000046a3e07223 */ /* 0x000fe200000100e0 */
[----:B0-----:R-:W-:Y:S01]  /*ccc0*/  @!P0 FADD.FTZ R63, R63, R126 ;  /* 0x0000007e3f3f8221 */ /* 0x001fe20000010000 */
[----:B------:R-:W-:Y:S01]  /*ccd0*/  FMUL.FTZ R206, R206, R67 ;  /* 0x00000043cece7220 */ /* 0x000fe20000410000 */
[C---:B------:R-:W-:Y:S01]  /*cce0*/  FFMA.FTZ R64, R76.reuse, UR30, -R65 ;  /* 0x0000001e4c407c23 */ /* 0x040fe20008010841 */
[----:B------:R-:W-:Y:S01]  /*ccf0*/  FMUL.FTZ R65, R76, UR31 ;  /* 0x0000001f4c417c20 */ /* 0x000fe20008410000 */
[----:B-1----:R-:W-:Y:S01]  /*cd00*/  @!P0 FADD.FTZ R62, R62, R143 ;  /* 0x0000008f3e3e8221 */ /* 0x002fe20000010000 */
[----:B------:R-:W0:Y:S01]  /*cd10*/  SHFL.DOWN PT, R126, R63, 0x4, 0x1f ;  /* 0x08801f003f7e7f89 */ /* 0x000e2200000e0000 */
[----:B------:R-:W-:Y:S01]  /*cd20*/  FFMA.FTZ R70, R75, UR30, R66 ;  /* 0x0000001e4b467c23 */ /* 0x000fe20008010042 */
[----:B------:R-:W-:Y:S01]  /*cd30*/  FFMA.FTZ R66, R74, UR30, R65 ;  /* 0x0000001e4a427c23 */ /* 0x000fe20008010041 */
[----:B--2---:R-:W-:Y:S01]  /*cd40*/  @!P0 FADD.FTZ R61, R61, R68 ;  /* 0x000000443d3d8221 */ /* 0x004fe20000010000 */
[----:B------:R-:W-:Y:S01]  /*cd50*/  FMUL.FTZ R68, R207, R64 ;  /* 0x00000040cf447220 */ /* 0x000fe20000410000 */
[----:B------:R-:W-:Y:S01]  /*cd60*/  FMUL.FTZ R64, R79, UR31 ;  /* 0x0000001f4f407c20 */ /* 0x000fe20008410000 */
[----:B------:R-:W-:Y:S01]  /*cd70*/  FFMA.FTZ R205, R205, R70, R206 ;  /* 0x00000046cdcd7223 */ /* 0x000fe200000100ce */
[----:B---3--:R-:W-:Y:S01]  /*cd80*/  @!P0 FADD.FTZ R60, R60, R69 ;  /* 0x000000453c3c8221 */ /* 0x008fe20000010000 */
[----:B------:R-:W1:Y:S01]  /*cd90*/  SHFL.DOWN PT, R72, R61, 0x4, 0x1f ;  /* 0x08801f003d487f89 */ /* 0x000e6200000e0000 */
[----:B------:R-:W-:Y:S01]  /*cda0*/  ISETP.GT.AND P0, PT, R121, 0x1b, PT ;  /* 0x0000001b7900780c */ /* 0x000fe20003f04270 */
[----:B------:R-:W-:Y:S01]  /*cdb0*/  FFMA.FTZ R65, R77, UR30, -R64 ;  /* 0x0000001e4d417c23 */ /* 0x000fe20008010840 */
[----:B------:R-:W-:Y:S01]  /*cdc0*/  FFMA.FTZ R66, R161, R66, R68 ;  /* 0x00000042a1427223 */ /* 0x000fe20000010044 */
[----:B------:R-:W2:Y:S01]  /*cdd0*/  SHFL.DOWN PT, R69, R62, 0x4, 0x1f ;  /* 0x08801f003e457f89 */ /* 0x000ea200000e0000 */
[----:B------:R-:W-:Y:S01]  /*cde0*/  FMUL.FTZ R64, R77, UR31 ;  /* 0x0000001f4d407c20 */ /* 0x000fe20008410000 */
[----:B------:R-:W-:Y:S01]  /*cdf0*/  FMUL.FTZ R128, R128, R65 ;  /* 0x0000004180807220 */ /* 0x000fe20000410000 */
[----:B------:R-:W-:Y:S01]  /*ce00*/  FFMA.FTZ R66, R159, R74, R66 ;  /* 0x0000004a9f427223 */ /* 0x000fe20000010042 */
[----:B------:R-:W3:Y:S01]  /*ce10*/  SHFL.DOWN PT, R67, R60, 0x4, 0x1f ;  /* 0x08801f003c437f89 */ /* 0x000ee200000e0000 */
[----:B------:R-:W-:Y:S01]  /*ce20*/  FMUL.FTZ R65, R78, UR31 ;  /* 0x0000001f4e417c20 */ /* 0x000fe20008410000 */
[----:B------:R-:W-:Y:S01]  /*ce30*/  FFMA.FTZ R64, R79, UR30, R64 ;  /* 0x0000001e4f407c23 */ /* 0x000fe20008010040 */
[----:B------:R-:W-:Y:S01]  /*ce40*/  FADD.FTZ R27, R66, R27 ;  /* 0x0000001b421b7221 */ /* 0x000fe20000010000 */
[----:B------:R-:W-:Y:S01]  /*ce50*/  FFMA.FTZ R205, R162, R75, R205 ;  /* 0x0000004ba2cd7223 */ /* 0x000fe200000100cd */
[C---:B------:R-:W-:Y:S01]  /*ce60*/  FFMA.FTZ R66, R106.reuse, UR30, -R65 ;  /* 0x0000001e6a427c23 */ /* 0x040fe20008010841 */
[----:B------:R-:W-:Y:S01]  /*ce70*/  FFMA.FTZ R221, R221, R64, R128 ;  /* 0x00000040dddd7223 */ /* 0x000fe20000010080 */
[----:B------:R-:W-:Y:S01]  /*ce80*/  FMUL.FTZ R65, R106, UR31 ;  /* 0x0000001f6a417c20 */ /* 0x000fe20008410000 */
[----:B0-----:R-:W-:Y:S01]  /*ce90*/  @!P0 FADD.FTZ R63, R63, R126 ;  /* 0x0000007e3f3f8221 */ /* 0x001fe20000010000 */
[----:B------:R-:W-:Y:S01]  /*cea0*/  FMUL.FTZ R64, R127, UR31 ;  /* 0x0000001f7f407c20 */ /* 0x000fe20008410000 */
[----:B------:R-:W-:Y:S01]  /*ceb0*/  FMUL.FTZ R129, R129, R66 ;  /* 0x0000004281817220 */ /* 0x000fe20000410000 */
[----:B------:R-:W-:Y:S01]  /*cec0*/  FFMA.FTZ R221, R156, R79, R221 ;  /* 0x0000004f9cdd7223 */ /* 0x000fe200000100dd */
[----:B------:R-:W-:Y:S01]  /*ced0*/  FADD.FTZ R29, R224, R29 ;  /* 0x0000001de01d7221 */ /* 0x000fe20000010000 */
[----:B------:R-:W-:Y:S01]  /*cee0*/  FADD.FTZ R42, R160, R42 ;  /* 0x0000002aa02a7221 */ /* 0x000fe20000010000 */
[----:B------:R-:W-:Y:S01]  /*cef0*/  FADD.FTZ R28, R205, R28 ;  /* 0x0000001ccd1c7221 */ /* 0x000fe20000010000 */
[----:B------:R-:W-:Y:S01]  /*cf00*/  FADD.FTZ R43, R158, R43 ;  /* 0x0000002b9e2b7221 */ /* 0x000fe20000010000 */
[----:B-1----:R-:W-:Y:S01]  /*cf10*/  @!P0 FADD.FTZ R61, R61, R72 ;  /* 0x000000483d3d8221 */ /* 0x002fe20000010000 */
[----:B------:R-:W-:Y:S01]  /*cf20*/  FADD.FTZ R44, R157, R44 ;  /* 0x0000002c9d2c7221 */ /* 0x000fe20000010000 */
[----:B------:R-:W0:Y:S01]  /*cf30*/  SHFL.DOWN PT, R72, R63, 0x8, 0x1f ;  /* 0x09001f003f487f89 */ /* 0x000e2200000e0000 */
[----:B------:R-:W-:Y:S01]  /*cf40*/  FADD.FTZ R26, R221, R26 ;  /* 0x0000001add1a7221 */ /* 0x000fe20000010000 */
[----:B--2---:R-:W-:Y:S01]  /*cf50*/  @!P0 FADD.FTZ R62, R62, R69 ;  /* 0x000000453e3e8221 */ /* 0x004fe20000010000 */
[----:B------:R-:W-:Y:S01]  /*cf60*/  FADD.FTZ R45, R153, R45 ;  /* 0x0000002d992d7221 */ /* 0x000fe20000010000 */
[----:B------:R-:W1:Y:S01]  /*cf70*/  SHFL.DOWN PT, R70, R61, 0x8, 0x1f ;  /* 0x09001f003d467f89 */ /* 0x000e6200000e0000 */
[----:B------:R-:W-:Y:S01]  /*cf80*/  FADD.FTZ R46, R150, R46 ;  /* 0x0000002e962e7221 */ /* 0x000fe20000010000 */
[----:B---3--:R-:W-:Y:S01]  /*cf90*/  @!P0 FADD.FTZ R60, R60, R67 ;  /* 0x000000433c3c8221 */ /* 0x008fe20000010000 */
[----:B------:R-:W-:Y:S01]  /*cfa0*/  FFMA.FTZ R67, R78, UR30, R65 ;  /* 0x0000001e4e437c23 */ /* 0x000fe20008010041 */
[----:B------:R-:W2:Y:S01]  /*cfb0*/  SHFL.DOWN PT, R73, R62, 0x8, 0x1f ;  /* 0x09001f003e497f89 */ /* 0x000ea200000e0000 */
[----:B------:R-:W-:Y:S01]  /*cfc0*/  FFMA.FTZ R65, R107, UR30, -R64 ;  /* 0x0000001e6b417c23 */ /* 0x000fe20008010840 */
[----:B------:R-:W-:Y:S01]  /*cfd0*/  ISETP.GT.AND P0, PT, R121, 0x17, PT ;  /* 0x000000177900780c */ /* 0x000fe20003f04270 */
[----:B------:R-:W-:Y:S01]  /*cfe0*/  FMUL.FTZ R64, R107, UR31 ;  /* 0x0000001f6b407c20 */ /* 0x000fe20008410000 */
[----:B------:R-:W3:Y:S01]  /*cff0*/  SHFL.DOWN PT, R71, R60, 0x8, 0x1f ;  /* 0x09001f003c477f89 */ /* 0x000ee200000e0000 */
[----:B------:R-:W-:Y:S01]  /*d000*/  FMUL.FTZ R69, R208, R65 ;  /* 0x00000041d0457220 */ /* 0x000fe20000410000 */
[----:B------:R-:W-:Y:S01]  /*d010*/  FMUL.FTZ R65, R130, UR31 ;  /* 0x0000001f82417c20 */ /* 0x000fe20008410000 */
[----:B------:R-:W-:Y:S01]  /*d020*/  FFMA.FTZ R220, R220, R67, R129 ;  /* 0x00000043dcdc7223 */ /* 0x000fe20000010081 */
[----:B------:R-:W-:Y:S01]  /*d030*/  FFMA.FTZ R67, R127, UR30, R64 ;  /* 0x0000001e7f437c23 */ /* 0x000fe20008010040 */
[----:B------:R-:W-:Y:S01]  /*d040*/  FADD.FTZ R47, R148, R47 ;  /* 0x0000002f942f7221 */ /* 0x000fe20000010000 */
[C---:B------:R-:W-:Y:S01]  /*d050*/  FFMA.FTZ R64, R132.reuse, UR30, -R65 ;  /* 0x0000001e84407c23 */ /* 0x040fe20008010841 */
[----:B------:R-:W-:Y:S01]  /*d060*/  FMUL.FTZ R65, R132, UR31 ;  /* 0x0000001f84417c20 */ /* 0x000fe20008410000 */
[----:B------:R-:W-:Y:S01]  /*d070*/  FFMA.FTZ R67, R154, R67, R69 ;  /* 0x000000439a437223 */ /* 0x000fe20000010045 */
[----:B------:R-:W-:Y:S01]  /*d080*/  FFMA.FTZ R220, R155, R78, R220 ;  /* 0x0000004e9bdc7223 */ /* 0x000fe200000100dc */
[----:B------:R-:W-:Y:S01]  /*d090*/  FMUL.FTZ R68, R209, R64 ;  /* 0x00000040d1447220 */ /* 0x000fe20000410000 */
[----:B------:R-:W-:Y:S01]  /*d0a0*/  FMUL.FTZ R64, R133, UR31 ;  /* 0x0000001f85407c20 */ /* 0x000fe20008410000 */
[----:B0-----:R-:W-:Y:S01]  /*d0b0*/  @!P0 FADD.FTZ R63, R63, R72 ;  /* 0x000000483f3f8221 */ /* 0x001fe20000010000 */
[----:B------:R-:W-:Y:S01]  /*d0c0*/  FFMA.FTZ R66, R130, UR30, R65 ;  /* 0x0000001e82427c23 */ /* 0x000fe20008010041 */
[----:B------:R-:W-:Y:S01]  /*d0d0*/  FFMA.FTZ R67, R152, R127, R67 ;  /* 0x0000007f98437223 */ /* 0x000fe20000010043 */
[----:B------:R-:W-:Y:S01]  /*d0e0*/  FFMA.FTZ R65, R131, UR30, -R64 ;  /* 0x0000001e83417c23 */ /* 0x000fe20008010840 */
[----:B-1----:R-:W-:Y:S01]  /*d0f0*/  @!P0 FADD.FTZ R61, R61, R70 ;  /* 0x000000463d3d8221 */ /* 0x002fe20000010000 */
[----:B------:R-:W-:Y:S01]  /*d100*/  FMUL.FTZ R64, R131, UR31 ;  /* 0x0000001f83407c20 */ /* 0x000fe20008410000 */
[----:B------:R-:W0:Y:S01]  /*d110*/  SHFL.DOWN PT, R72, R63, 0x10, 0x1f ;  /* 0x0a001f003f487f89 */ /* 0x000e2200000e0000 */
[----:B------:R-:W-:Y:S01]  /*d120*/  FFMA.FTZ R66, R151, R66, R68 ;  /* 0x0000004297427223 */ /* 0x000fe20000010044 */
[----:B--2---:R-:W-:Y:S01]  /*d130*/  @!P0 FADD.FTZ R62, R62, R73 ;  /* 0x000000493e3e8221 */ /* 0x004fe20000010000 */
[----:B------:R-:W-:Y:S01]  /*d140*/  FMUL.FTZ R210, R210, R65 ;  /* 0x00000041d2d27220 */ /* 0x000fe20000410000 */
[----:B------:R-:W1:Y:S01]  /*d150*/  SHFL.DOWN PT, R70, R61, 0x10, 0x1f ;  /* 0x0a001f003d467f89 */ /* 0x000e6200000e0000 */
[----:B------:R-:W-:Y:S01]  /*d160*/  FFMA.FTZ R64, R133, UR30, R64 ;  /* 0x0000001e85407c23 */ /* 0x000fe20008010040 */
[----:B---3--:R-:W-:Y:S01]  /*d170*/  @!P0 FADD.FTZ R60, R60, R71 ;  /* 0x000000473c3c8221 */ /* 0x008fe20000010000 */
[----:B------:R-:W-:Y:S01]  /*d180*/  FFMA.FTZ R66, R149, R130, R66 ;  /* 0x0000008295427223 */ /* 0x000fe20000010042 */
[----:B------:R-:W2:Y:S01]  /*d190*/  SHFL.DOWN PT, R71, R62, 0x10, 0x1f ;  /* 0x0a001f003e477f89 */ /* 0x000ea200000e0000 */
[----:B------:R-:W-:Y:S01]  /*d1a0*/  FFMA.FTZ R217, R217, R64, R210 ;  /* 0x00000040d9d97223 */ /* 0x000fe200000100d2 */
[----:B------:R-:W-:Y:S01]  /*d1b0*/  FMUL.FTZ R65, R134, UR31 ;  /* 0x0000001f86417c20 */ /* 0x000fe20008410000 */
[----:B------:R-:W-:Y:S01]  /*d1c0*/  FMUL.FTZ R64, R135, UR31 ;  /* 0x0000001f87407c20 */ /* 0x000fe20008410000 */
[----:B------:R-:W3:Y:S01]  /*d1d0*/  SHFL.DOWN PT, R69, R60, 0x10, 0x1f ;  /* 0x0a001f003c457f89 */ /* 0x000ee200000e0000 */
[----:B------:R-:W-:Y:S01]  /*d1e0*/  FADD.FTZ R23, R66, R23 ;  /* 0x0000001742177221 */ /* 0x000fe20000010000 */
[----:B------:R-:W-:Y:S01]  /*d1f0*/  ISETP.GT.AND P0, PT, R121, 0xf, PT ;  /* 0x0000000f7900780c */ /* 0x000fe20003f04270 */
[----:B------:R-:W-:Y:S01]  /*d200*/  FADD.FTZ R24, R67, R24 ;  /* 0x0000001843187221 */ /* 0x000fe20000010000 */
[----:B------:R-:W-:Y:S01]  /*d210*/  FFMA.FTZ R66, R136, UR30, -R65 ;  /* 0x0000001e88427c23 */ /* 0x000fe20008010841 */
[----:B------:R-:W-:Y:S01]  /*d220*/  FFMA.FTZ R67, R139, UR30, -R64 ;  /* 0x0000001e8b437c23 */ /* 0x000fe20008010840 */
[----:B------:R-:W-:Y:S01]  /*d230*/  FMUL.FTZ R65, R138, UR31 ;  /* 0x0000001f8a417c20 */ /* 0x000fe20008410000 */
[----:B------:R-:W-:Y:S01]  /*d240*/  FFMA.FTZ R217, R146, R133, R217 ;  /* 0x0000008592d97223 */ /* 0x000fe200000100d9 */
[----:B------:R-:W-:Y:S01]  /*d250*/  FMUL.FTZ R211, R211, R66 ;  /* 0x00000042d3d37220 */ /* 0x000fe20000410000 */
[----:B------:R-:W-:Y:S01]  /*d260*/  FMUL.FTZ R212, R212, R67 ;  /* 0x00000043d4d47220 */ /* 0x000fe20000410000 */
[----:B------:R-:W-:Y:S01]  /*d270*/  FFMA.FTZ R64, R142, UR30, -R65 ;  /* 0x0000001e8e407c23 */ /* 0x000fe20008010841 */
[----:B------:R-:W-:Y:S01]  /*d280*/  FMUL.FTZ R67, R136, UR31 ;  /* 0x0000001f88437c20 */ /* 0x000fe20008410000 */
[----:B------:R-:W-:Y:S01]  /*d290*/  FMUL.FTZ R66, R139, UR31 ;  /* 0x0000001f8b427c20 */ /* 0x000fe20008410000 */
[----:B------:R-:W-:Y:S01]  /*d2a0*/  FMUL.FTZ R65, R142, UR31 ;  /* 0x0000001f8e417c20 */ /* 0x000fe20008410000 */
[----:B------:R-:W-:Y:S01]  /*d2b0*/  FMUL.FTZ R213, R213, R64 ;  /* 0x00000040d5d57220 */ /* 0x000fe20000410000 */
[----:B------:R-:W-:Y:S01]  /*d2c0*/  FFMA.FTZ R67, R134, UR30, R67 ;  /* 0x0000001e86437c23 */ /* 0x000fe20008010043 */
[----:B------:R-:W-:Y:S01]  /*d2d0*/  FFMA.FTZ R66, R135, UR30, R66 ;  /* 0x0000001e87427c23 */ /* 0x000fe20008010042 */
[----:B------:R-:W-:Y:S01]  /*d2e0*/  FFMA.FTZ R65, R138, UR30, R65 ;  /* 0x0000001e8a417c23 */ /* 0x000fe20008010041 */
[----:B0-----:R-:W-:Y:S01]  /*d2f0*/  @!P0 FADD.FTZ R63, R63, R72 ;  /* 0x000000483f3f8221 */ /* 0x001fe20000010000 */
[----:B-1----:R-:W-:Y:S01]  /*d300*/  @!P0 FADD.FTZ R61, R61, R70 ;  /* 0x000000463d3d8221 */ /* 0x002fe20000010000 */
[----:B--2---:R-:W-:Y:S01]  /*d310*/  @!P0 FADD.FTZ R62, R62, R71 ;  /* 0x000000473e3e8221 */ /* 0x004fe20000010000 */
[----:B------:R-:W-:Y:S01]  /*d320*/  FFMA.FTZ R216, R216, R67, R211 ;  /* 0x00000043d8d87223 */ /* 0x000fe200000100d3 */
[----:B------:R-:W-:Y:S01]  /*d330*/  FFMA.FTZ R215, R215, R66, R212 ;  /* 0x00000042d7d77223 */ /* 0x000fe200000100d4 */
[----:B------:R-:W-:Y:S01]  /*d340*/  FFMA.FTZ R214, R214, R65, R213 ;  /* 0x00000041d6d67223 */ /* 0x000fe200000100d5 */
[----:B---3--:R-:W-:Y:S01]  /*d350*/  @!P0 FADD.FTZ R60, R60, R69 ;  /* 0x000000453c3c8221 */ /* 0x008fe20000010000 */
[----:B------:R-:W-:Y:S01]  /*d360*/  FFMA.FTZ R216, R141, R134, R216 ;  /* 0x000000868dd87223 */ /* 0x000fe200000100d8 */
[----:B------:R-:W-:Y:S01]  /*d370*/  FFMA.FTZ R215, R124, R135, R215 ;  /* 0x000000877cd77223 */ /* 0x000fe200000100d7 */
        /* <DEDUP_REMOVED lines=14> */
[----:B------:R-:W-:Y:S01]  /*d460*/  ISETP.NE.AND P0, PT, R119, UR32, PT ;  /* 0x0000002077007c0c */ /* 0x000fe2000bf05270 */
        /* <DEDUP_REMOVED lines=26> */
.L_x_501:
[----:B------:R-:W-:Y:S05]  /*d610*/  BSYNC B0 ;  /* 0x0000000000007941 */ /* 0x000fea0003800000 */
.L_x_500:
[----:B------:R-:W-:-:S04]  /*d620*/  IADD3 R2, R2, 0x1, RZ ;  /* 0x0000000102027810 */ /* 0x000fc80007ffe0ff */
[----:B------:R-:W-:-:S13]  /*d630*/  ISETP.GE.AND P0, PT, R2, UR33, PT ;  /* 0x0000002102007c0c */ /* 0x000fda000bf06270 */
[----:B------:R-:W-:Y:S05]  /*d640*/  @!P0 BRA `(.L_x_502) ;  /* 0xffffff9c00008947 */ /* 0x000fea000383ffff */
.L_x_471:
[----:B------:R-:W-:Y:S01]  /*d650*/  SHF.L.U32 R0, R227, 0x4, RZ ;  /* 0x00000004e3007819 */ /* 0x000fe200000006ff */
[----:B------:R-:W-:Y:S01]  /*d660*/  BAR.SYNC.DEFER_BLOCKING 0x0 ;  /* 0x0000000000007b1d */ /* 0x000fe20000010000 */
[----:B------:R-:W-:Y:S02]  /*d670*/  LEA R3, R119, 0xfffff800, 0xb ;  /* 0xfffff80077037811 */ /* 0x000fe400078e58ff */
[----:B------:R-:W-:Y:S02]  /*d680*/  LOP3.LUT R0, R0, 0xfffffe00, RZ, 0xc0, !PT ;  /* 0xfffffe0000007812 */ /* 0x000fe400078ec0ff */
[----:B------:R-:W-:Y:S01]  /*d690*/  PRMT R59, RZ, 0x7610, R59 ;  /* 0x00007610ff3b7816 */ /* 0x000fe2000000003b */
[----:B------:R-:W-:Y:S01]  /*d6a0*/  ULDC UR7, c[0x0][0x218] ;  /* 0x0000860000077ab9 */ /* 0x000fe20000000800 */
[----:B------:R-:W-:Y:S02]  /*d6b0*/  LOP3.LUT R18, R0, 0x1f, R227, 0xf8, !PT ;  /* 0x0000001f00127812 */ /* 0x000fe400078ef8e3 */
[----:B------:R-:W-:-:S02]  /*d6c0*/  PRMT R2, RZ, 0x7610, R2 ;  /* 0x00007610ff027816 */ /* 0x000fc40000000002 */
[----:B01----:R-:W-:Y:S02]  /*d6d0*/  PRMT R61, RZ, 0x7610, R61 ;  /* 0x00007610ff3d7816 */ /* 0x003fe4000000003d */
        /* <DEDUP_REMOVED lines=13> */
[----:B------:R-:W-:Y:S01]  /*d7b0*/  F2FP.F16.F32.PACK_AB R49, R49, R50 ;  /* 0x000000323131723e */ /* 0x000fe200000000ff */
[----:B------:R-:W0:Y:S01]  /*d7c0*/  S2UR UR8, SR_CgaCtaId ;  /* 0x00000000000879c3 */ /* 0x000e220000008800 */
[----:B------:R-:W-:Y:S02]  /*d7d0*/  IADD3 R55, -R3, UR7, RZ ;  /* 0x0000000703377c10 */ /* 0x000fe4000fffe1ff */
[C---:B------:R-:W-:Y:S02]  /*d7e0*/  LOP3.LUT R16, R18.reuse, 0x20, RZ, 0xfc, !PT ;  /* 0x0000002012107812 */ /* 0x040fe400078efcff */
[----:B------:R-:W-:-:S02]  /*d7f0*/  LOP3.LUT R17, R18, 0x40, RZ, 0xfc, !PT ;  /* 0x0000004012117812 */ /* 0x000fc400078efcff */
[C---:B------:R-:W-:Y:S01]  /*d800*/  LOP3.LUT R0, R18.reuse, 0x60, RZ, 0xfc, !PT ;  /* 0x0000006012007812 */ /* 0x040fe200078efcff */
[----:B------:R-:W1:Y:S01]  /*d810*/  LDC.64 R100, c[0x0][0x388] ;  /* 0x0000e200ff647b82 */ /* 0x000e620000000a00 */
[-C--:B------:R-:W-:Y:S02]  /*d820*/  ISETP.GE.AND P2, PT, R18, R55.reuse, PT ;  /* 0x000000371200720c */ /* 0x080fe40003f46270 */
[-C--:B------:R-:W-:Y:S02]  /*d830*/  ISETP.GE.AND P3, PT, R16, R55.reuse, PT ;  /* 0x000000371000720c */ /* 0x080fe40003f66270 */
[-C--:B------:R-:W-:Y:S02]  /*d840*/  ISETP.GE.AND P4, PT, R17, R55.reuse, PT ;  /* 0x000000371100720c */ /* 0x080fe40003f86270 */
[----:B------:R-:W-:Y:S02]  /*d850*/  ISETP.GE.AND P5, PT, R0, R55, PT ;  /* 0x000000370000720c */ /* 0x000fe40003fa6270 */
[----:B------:R-:W-:-:S02]  /*d860*/  SHF.R.S32.HI R53, RZ, 0x1f, R18 ;  /* 0x0000001fff357819 */ /* 0x000fc40000011412 */
[C---:B------:R-:W-:Y:S02]  /*d870*/  LEA R56, P0, R18.reuse, UR11, 0x1 ;  /* 0x0000000b12387c11 */ /* 0x040fe4000f8008ff */
[C---:B------:R-:W-:Y:S02]  /*d880*/  LOP3.LUT R4, R18.reuse, 0x80, RZ, 0xfc, !PT ;  /* 0x0000008012047812 */ /* 0x040fe400078efcff */
[C---:B------:R-:W-:Y:S02]  /*d890*/  LEA.HI.X R57, R18.reuse, UR12, R53, 0x1, P0 ;  /* 0x0000000c12397c11 */ /* 0x040fe400080f0c35 */
[C---:B------:R-:W-:Y:S02]  /*d8a0*/  LOP3.LUT R5, R18.reuse, 0xa0, RZ, 0xfc, !PT ;  /* 0x000000a012057812 */ /* 0x040fe400078efcff */
[C---:B------:R-:W-:Y:S01]  /*d8b0*/  LOP3.LUT R6, R18.reuse, 0xc0, RZ, 0xfc, !PT ;  /* 0x000000c012067812 */ /* 0x040fe200078efcff */
[----:B------:R-:W2:Y:S01]  /*d8c0*/  @!P2 LDG.E.U16 R59, desc[UR14][R56.64] ;  /* 0x0000000e383ba981 */ /* 0x000ea2000c1e1500 */
[----:B------:R-:W-:-:S02]  /*d8d0*/  LOP3.LUT R7, R18, 0xe0, RZ, 0xfc, !PT ;  /* 0x000000e012077812 */ /* 0x000fc400078efcff */
[----:B------:R-:W-:Y:S01]  /*d8e0*/  LOP3.LUT R8, R18, 0x100, RZ, 0xfc, !PT ;  /* 0x0000010012087812 */ /* 0x000fe200078efcff */
[----:B------:R-:W3:Y:S01]  /*d8f0*/  @!P3 LDG.E.U16 R2, desc[UR14][R56.64+0x40] ;  /* 0x0000400e3802b981 */ /* 0x000ee2000c1e1500 */
[-C--:B------:R-:W-:Y:S02]  /*d900*/  ISETP.GE.AND P6, PT, R4, R55.reuse, PT ;  /* 0x000000370400720c */ /* 0x080fe40003fc6270 */
[----:B------:R-:W-:Y:S01]  /*d910*/  LOP3.LUT R9, R18, 0x120, RZ, 0xfc, !PT ;  /* 0x0000012012097812 */ /* 0x000fe200078efcff */
[----:B------:R-:W4:Y:S01]  /*d920*/  @!P4 LDG.E.U16 R61, desc[UR14][R56.64+0x80] ;  /* 0x0000800e383dc981 */ /* 0x000f22000c1e1500 */
[-C--:B------:R-:W-:Y:S02]  /*d930*/  ISETP.GE.AND P0, PT, R5, R55.reuse, PT ;  /* 0x000000370500720c */ /* 0x080fe40003f06270 */
[-C--:B------:R-:W-:Y:S01]  /*d940*/  ISETP.GE.AND P2, PT, R6, R55.reuse, PT ;  /* 0x000000370600720c */ /* 0x080fe20003f46270 */
[----:B------:R-:W5:Y:S01]  /*d950*/  @!P5 LDG.E.U16 R52, desc[UR14][R56.64+0xc0] ;  /* 0x0000c00e3834d981 */ /* 0x000f62000c1e1500 */
[----:B------:R-:W-:-:S02]  /*d960*/  ISETP.GE.AND P3, PT, R7, R55, PT ;  /* 0x000000370700720c */ /* 0x000fc40003f66270 */
[-C--:B------:R-:W-:Y:S02]  /*d970*/  ISETP.GE.AND P4, PT, R8, R55.reuse, PT ;  /* 0x000000370800720c */ /* 0x080fe40003f86270 */
[----:B------:R-:W-:Y:S01]  /*d980*/  ISETP.GE.AND P5, PT, R9, R55, PT ;  /* 0x000000370900720c */ /* 0x000fe20003fa6270 */
[----:B------:R-:W5:Y:S01]  /*d990*/  @!P6 LDG.E.U16 R63, desc[UR14][R56.64+0x100] ;  /* 0x0001000e383fe981 */ /* 0x000f62000c1e1500 */
[C---:B------:R-:W-:Y:S02]  /*d9a0*/  LOP3.LUT R10, R18.reuse, 0x140, RZ, 0xfc, !PT ;  /* 0x00000140120a7812 */ /* 0x040fe400078efcff */
[C---:B------:R-:W-:Y:S01]  /*d9b0*/  LOP3.LUT R11, R18.reuse, 0x160, RZ, 0xfc, !PT ;  /* 0x00000160120b7812 */ /* 0x040fe200078efcff */
[----:B------:R-:W5:Y:S01]  /*d9c0*/  @!P0 LDG.E.U16 R54, desc[UR14][R56.64+0x140] ;  /* 0x0001400e38368981 */ /* 0x000f62000c1e1500 */
[C---:B------:R-:W-:Y:S02]  /*d9d0*/  LOP3.LUT R12, R18.reuse, 0x180, RZ, 0xfc, !PT ;  /* 0x00000180120c7812 */ /* 0x040fe400078efcff */
[C---:B------:R-:W-:Y:S01]  /*d9e0*/  LOP3.LUT R13, R18.reuse, 0x1a0, RZ, 0xfc, !PT ;  /* 0x000001a0120d7812 */ /* 0x040fe200078efcff */
        /* <DEDUP_REMOVED lines=17> */
[----:B------:R-:W5:Y:S01]  /*db00*/  @!P5 LDG.E.U16 R66, desc[UR14][R56.64+0x3c0] ;  /* 0x0003c00e3842d981 */ /* 0x000f62000c1e1500 */
[----:B------:R-:W-:-:S02]  /*db10*/  F2FP.F16.F32.PACK_AB R50, R47, R48 ;  /* 0x000000302f32723e */ /* 0x000fc400000000ff */
[----:B------:R-:W-:Y:S02]  /*db20*/  F2FP.F16.F32.PACK_AB R45, R45, R46 ;  /* 0x0000002e2d2d723e */ /* 0x000fe400000000ff */
[----:B------:R-:W-:Y:S02]  /*db30*/  PRMT R46, R50, 0x7632, R46 ;  /* 0x00007632322e7816 */ /* 0x000fe4000000002e */
[----:B------:R-:W-:Y:S02]  /*db40*/  F2FP.F16.F32.PACK_AB R43, R43, R44 ;  /* 0x0000002c2b2b723e */ /* 0x000fe400000000ff */
[----:B------:R-:W-:Y:S02]  /*db50*/  PRMT R44, R45, 0x7632, R44 ;  /* 0x000076322d2c7816 */ /* 0x000fe4000000002c */
[----:B------:R-:W-:Y:S02]  /*db60*/  F2FP.F16.F32.PACK_AB R41, R41, R42 ;  /* 0x0000002a2929723e */ /* 0x000fe400000000ff */
[----:B------:R-:W-:-:S02]  /*db70*/  PRMT R42, R43, 0x7632, R42 ;  /* 0x000076322b2a7816 */ /* 0x000fc4000000002a */
[----:B------:R-:W-:Y:S02]  /*db80*/  F2FP.F16.F32.PACK_AB R39, R39, R40 ;  /* 0x000000282727723e */ /* 0x000fe400000000ff */
[----:B------:R-:W-:Y:S02]  /*db90*/  PRMT R40, R41, 0x7632, R40 ;  /* 0x0000763229287816 */ /* 0x000fe40000000028 */
[----:B------:R-:W-:Y:S01]  /*dba0*/  F2FP.F16.F32.PACK_AB R38, R37, R38 ;  /* 0x000000262526723e */ /* 0x000fe200000000ff */
        /* <DEDUP_REMOVED lines=17> */
[----:B------:R-:W2:Y:S04]  /*dcc0*/  LDS.U16 R52, [R108+0x2] ;  /* 0x000002006c347984 */ /* 0x000ea80000000400 */
[----:B------:R-:W3:Y:S04]  /*dcd0*/  LDS.U16 R56, [R108+0x6] ;  /* 0x000006006c387984 */ /* 0x000ee80000000400 */
[----:B------:R-:W4:Y:S04]  /*dce0*/  LDS.U16 R2, [R108] ;  /* 0x000000006c027984 */ /* 0x000f280000000400 */
[----:B------:R-:W5:Y:S04]  /*dcf0*/  LDS.U16 R54, [R108+0x4] ;  /* 0x000004006c367984 */ /* 0x000f680000000400 */
[----:B------:R-:W0:Y:S04]  /*dd00*/  LDS.U16 R57, [R108+0x8] ;  /* 0x000008006c397984 */ /* 0x000e280000000400 */
[----:B------:R-:W-:Y:S04]  /*dd10*/  LDS.U16 R47, [R108+0x1a] ;  /* 0x00001a006c2f7984 */ /* 0x000fe80000000400 */
[----:B------:R-:W-:Y:S01]  /*dd20*/  LDS.U16 R48, [R108+0x1c] ;  /* 0x00001c006c307984 */ /* 0x000fe20000000400 */
[----:B--2---:R-:W-:-:S02]  /*dd30*/  HADD2.F32 R52, -RZ, R52.H0_H0 ;  /* 0x20000034ff347230 */ /* 0x004fc40000004100 */
[----:B---3--:R-:W-:-:S03]  /*dd40*/  HADD2.F32 R56, -RZ, R56.H0_H0 ;  /* 0x20000038ff387230 */ /* 0x008fc60000004100 */
[----:B------:R-:W-:Y:S02]  /*dd50*/  FADD.FTZ R59, R52, UR5 ;  /* 0x00000005343b7e21 */ /* 0x000fe40008010000 */
[----:B------:R-:W-:Y:S01]  /*dd60*/  LDS.U16 R52, [R108+0xc] ;  /* 0x00000c006c347984 */ /* 0x000fe20000000400 */
[----:B------:R-:W-:Y:S01]  /*dd70*/  FADD.FTZ R61, R56, UR5 ;  /* 0x00000005383d7e21 */ /* 0x000fe20008010000 */
[----:B----4-:R-:W-:Y:S01]  /*dd80*/  HADD2.F32 R2, -RZ, R2.H0_H0 ;  /* 0x20000002ff027230 */ /* 0x010fe20000004100 */
[----:B------:R-:W-:Y:S01]  /*dd90*/  FSETP.GTU.FTZ.AND P6, PT, R59, 20, PT ;  /* 0x41a000003b00780b */ /* 0x000fe20003fdc000 */
[----:B-----5:R-:W-:Y:S01]  /*dda0*/  HADD2.F32 R54, -RZ, R54.H0_H0 ;  /* 0x20000036ff367230 */ /* 0x020fe20000004100 */
[----:B------:R-:W-:Y:S01]  /*ddb0*/  LDS.U16 R56, [R108+0x10] ;  /* 0x000010006c387984 */ /* 0x000fe20000000400 */
[----:B------:R-:W-:Y:S01]  /*ddc0*/  FSETP.GTU.FTZ.AND P2, PT, R61, 20, PT ;  /* 0x41a000003d00780b */ /* 0x000fe20003f5c000 */
[----:B------:R-:W-:Y:S01]  /*ddd0*/  FADD.FTZ R58, R2, UR5 ;  /* 0x00000005023a7e21 */ /* 0x000fe20008010000 */
[----:B0-----:R-:W-:Y:S01]  /*dde0*/  HADD2.F32 R57, -RZ, R57.H0_H0 ;  /* 0x20000039ff397230 */ /* 0x001fe20000004100 */
[----:B------:R-:W0:Y:S01]  /*ddf0*/  LDS.U16 R2, [R108+0xa] ;  /* 0x00000a006c027984 */ /* 0x000e220000000400 */
[----:B------:R-:W-:-:S02]  /*de00*/  FADD.FTZ R60, R54, UR5 ;  /* 0x00000005363c7e21 */ /* 0x000fc40008010000 */
[----:B------:R-:W-:Y:S01]  /*de10*/  FSETP.GTU.FTZ.AND P5, PT, R58, 20, PT ;  /* 0x41a000003a00780b */ /* 0x000fe20003fbc000 */
[----:B------:R-:W2:Y:S01]  /*de20*/  LDS.U16 R54, [R108+0xe] ;  /* 0x00000e006c367984 */ /* 0x000ea20000000400 */
[----:B------:R-:W-:Y:S02]  /*de30*/  FADD.FTZ R62, R57, UR5 ;  /* 0x00000005393e7e21 */ /* 0x000fe40008010000 */
[----:B------:R-:W-:Y:S01]  /*de40*/  @!P6 FMUL.FTZ R59, R59, -1.4426950216293334961 ;  /* 0xbfb8aa3b3b3be820 */ /* 0x000fe20000410000 */
[----:B------:R-:W3:Y:S02]  /*de50*/  LDS.U16 R57, [R108+0x12] ;  /* 0x000012006c397984 */ /* 0x000ee40000000400 */
[----:B------:R-:W-:-:S03]  /*de60*/  @!P2 FMUL.FTZ R61, R61, -1.4426950216293334961 ;  /* 0xbfb8aa3b3d3da820 */ /* 0x000fc60000410000 */
[----:B------:R-:W4:Y:S03]  /*de70*/  @!P6 MUFU.EX2 R59, R59 ;  /* 0x0000003b003be308 */ /* 0x000f260000000800 */
[----:B------:R-:W-:-:S05]  /*de80*/  @!P5 FMUL.FTZ R58, R58, -1.4426950216293334961 ;  /* 0xbfb8aa3b3a3ad820 */ /* 0x000fca0000410000 */
[----:B------:R-:W5:Y:S01]  /*de90*/  @!P2 MUFU.EX2 R61, R61 ;  /* 0x0000003d003da308 */ /* 0x000f620000000800 */
[----:B------:R-:W-:-:S07]  /*dea0*/  FSETP.GTU.FTZ.AND P0, PT, R60, 20, PT ;  /* 0x41a000003c00780b */ /* 0x000fce0003f1c000 */
[----:B------:R-:W1:Y:S01]  /*deb0*/  @!P5 MUFU.EX2 R58, R58 ;  /* 0x0000003a003ad308 */ /* 0x000e620000000800 */
[----:B----4-:R-:W-:Y:S01]  /*dec0*/  @!P6 FADD.FTZ R59, R59, 1 ;  /* 0x3f8000003b3be421 */ /* 0x010fe20000010000 */
[----:B-----5:R-:W-:-:S06]  /*ded0*/  @!P2 FADD.FTZ R61, R61, 1 ;  /* 0x3f8000003d3da421 */ /* 0x020fcc0000010000 */
[----:B------:R-:W4:Y:S01]  /*dee0*/  @!P6 MUFU.RCP R59, R59 ;  /* 0x0000003b003be308 */ /* 0x000f220000001000 */
[----:B0-----:R-:W-:Y:S02]  /*def0*/  HADD2.F32 R2, -RZ, R2.H0_H0 ;  /* 0x20000002ff027230 */ /* 0x001fe40000004100 */
[----:B------:R-:W-:Y:S01]  /*df00*/  @!P0 FMUL.FTZ R60, R60, -1.4426950216293334961 ;  /* 0xbfb8aa3b3c3c8820 */ /* 0x000fe20000410000 */
[----:B-1----:R-:W-:-:S04]  /*df10*/  @!P5 FADD.FTZ R58, R58, 1 ;  /* 0x3f8000003a3ad421 */ /* 0x002fc80000010000 */
[----:B------:R-:W0:Y:S01]  /*df20*/  @!P2 MUFU.RCP R61, R61 ;  /* 0x0000003d003da308 */ /* 0x000e220000001000 */
[----:B------:R-:W-:Y:S01]  /*df30*/  FADD.FTZ R2, R2, UR5 ;  /* 0x0000000502027e21 */ /* 0x000fe20008010000 */
[----:B--2---:R-:W-:Y:S02]  /*df40*/  HADD2.F32 R54, -RZ, R54.H0_H0 ;  /* 0x20000036ff367230 */ /* 0x004fe40000004100 */
[----:B---3--:R-:W-:-:S04]  /*df50*/  HADD2.F32 R57, -RZ, R57.H0_H0 ;  /* 0x20000039ff397230 */ /* 0x008fc80000004100 */
[----:B------:R-:W1:Y:S01]  /*df60*/  @!P5 MUFU.RCP R58, R58 ;  /* 0x0000003a003ad308 */ /* 0x000e620000001000 */
[----:B------:R-:W-:Y:S01]  /*df70*/  FSETP.GTU.FTZ.AND P4, PT, R2, 20, PT ;  /* 0x41a000000200780b */ /* 0x000fe20003f9c000 */
[----:B------:R-:W-:Y:S01]  /*df80*/  FADD.FTZ R54, R54, UR5 ;  /* 0x0000000536367e21 */ /* 0x000fe20008010000 */
[----:B------:R-:W-:-:S05]  /*df90*/  FADD.FTZ R57, R57, UR5 ;  /* 0x0000000539397e21 */ /* 0x000fca0008010000 */
[----:B------:R-:W2:Y:S01]  /*dfa0*/  @!P0 MUFU.EX2 R60, R60 ;  /* 0x0000003c003c8308 */ /* 0x000ea20000000800 */
[----:B----4-:R-:W-:Y:S01]  /*dfb0*/  @!P6 FMUL.FTZ R20, R20, R59 ;  /* 0x0000003b1414e220 */ /* 0x010fe20000410000 */
[----:B------:R-:W-:Y:S01]  /*dfc0*/  FSETP.GTU.FTZ.AND P6, PT, R54, 20, PT ;  /* 0x41a000003600780b */ /* 0x000fe20003fdc000 */
[----:B0-----:R-:W-:Y:S01]  /*dfd0*/  @!P2 FMUL.FTZ R22, R22, R61 ;  /* 0x0000003d1616a220 */ /* 0x001fe20000410000 */
[----:B------:R-:W-:Y:S02]  /*dfe0*/  FSETP.GTU.FTZ.AND P2, PT, R57, 20, PT ;  /* 0x41a000003900780b */ /* 0x000fe40003f5c000 */
[----:B------:R-:W-:Y:S01]  /*dff0*/  @!P4 FMUL.FTZ R2, R2, -1.4426950216293334961 ;  /* 0xbfb8aa3b0202c820 */ /* 0x000fe20000410000 */
[----:B-1----:R-:W-:Y:S01]  /*e000*/  @!P5 FMUL.FTZ R19, R19, R58 ;  /* 0x0000003a1313d220 */ /* 0x002fe20000410000 */
[----:B------:R-:W-:-:S04]  /*e010*/  SHF.L.U32 R58, R227, 0x4, RZ ;  /* 0x00000004e33a7819 */ /* 0x000fc800000006ff */
[----:B------:R-:W0:Y:S01]  /*e020*/  @!P4 MUFU.EX2 R2, R2 ;  /* 0x000000020002c308 */ /* 0x000e220000000800 */
[----:B--2---:R-:W-:Y:S02]  /*e030*/  @!P0 FADD.FTZ R60, R60, 1 ;  /* 0x3f8000003c3c8421 */ /* 0x004fe40000010000 */
[----:B------:R-:W-:Y:S01]  /*e040*/  @!P6 FMUL.FTZ R54, R54, -1.4426950216293334961 ;  /* 0xbfb8aa3b3636e820 */ /* 0x000fe20000410000 */
[----:B------:R-:W-:Y:S01]  /*e050*/  LOP3.LUT R58, R58, 0xfffffe00, RZ, 0xc0, !PT ;  /* 0xfffffe003a3a7812 */ /* 0x000fe200078ec0ff */
[----:B------:R-:W-:-:S03]  /*e060*/  @!P2 FMUL.FTZ R57, R57, -1.4426950216293334961 ;  /* 0xbfb8aa3b3939a820 */ /* 0x000fc60000410000 */
[----:B------:R-:W1:Y:S01]  /*e070*/  @!P0 MUFU.RCP R60, R60 ;  /* 0x0000003c003c8308 */ /* 0x000e620000001000 */
[----:B------:R-:W-:Y:S01]  /*e080*/  LEA R90, R121, R58, 0x4 ;  /* 0x0000003a795a7211 */ /* 0x000fe200078e20ff */
[----:B------:R-:W-:Y:S02]  /*e090*/  HADD2.F32 R52, -RZ, R52.H0_H0 ;  /* 0x20000034ff347230 */ /* 0x000fe40000004100 */
[----:B------:R-:W-:-:S04]  /*e0a0*/  HADD2.F32 R56, -RZ, R56.H0_H0 ;  /* 0x20000038ff387230 */ /* 0x000fc80000004100 */
[----:B------:R-:W-:Y:S08]  /*e0b0*/  @!P6 MUFU.EX2 R54, R54 ;  /* 0x000000360036e308 */ /* 0x000ff00000000800 */
[----:B------:R-:W2:Y:S01]  /*e0c0*/  @!P2 MUFU.EX2 R58, R57 ;  /* 0x00000039003aa308 */ /* 0x000ea20000000800 */
[----:B------:R-:W-:Y:S01]  /*e0d0*/  FSETP.GTU.FTZ.AND P3, PT, R62, 20, PT ;  /* 0x41a000003e00780b */ /* 0x000fe20003f7c000 */
[----:B------:R-:W-:Y:S01]  /*e0e0*/  FADD.FTZ R52, R52, UR5 ;  /* 0x0000000534347e21 */ /* 0x000fe20008010000 */
[----:B------:R-:W-:Y:S01]  /*e0f0*/  FADD.FTZ R56, R56, UR5 ;  /* 0x0000000538387e21 */ /* 0x000fe20008010000 */
[----:B------:R-:W-:Y:S01]  /*e100*/  IADD3 R68, R90, 0x6, RZ ;  /* 0x000000065a447810 */ /* 0x000fe20007ffe0ff */
[----:B0-----:R-:W-:Y:S01]  /*e110*/  @!P4 FADD.FTZ R2, R2, 1 ;  /* 0x3f8000000202c421 */ /* 0x001fe20000010000 */
[----:B-1----:R-:W-:Y:S01]  /*e120*/  @!P0 FMUL.FTZ R21, R21, R60 ;  /* 0x0000003c15158220 */ /* 0x002fe20000410000 */
[----:B------:R-:W-:-:S02]  /*e130*/  FSETP.GTU.FTZ.AND P5, PT, R52, 20, PT ;  /* 0x41a000003400780b */ /* 0x000fc40003fbc000 */
[----:B------:R-:W-:Y:S01]  /*e140*/  FSETP.GTU.FTZ.AND P0, PT, R56, 20, PT ;  /* 0x41a000003800780b */ /* 0x000fe20003f1c000 */
[----:B------:R0:W-:Y:S01]  /*e150*/  @!P4 MUFU.RCP R85, R2 ;  /* 0x000000020055c308 */ /* 0x0001e20000001000 */
[C---:B------:R-:W-:Y:S02]  /*e160*/  IADD3 R69, R90.reuse, 0x7, RZ ;  /* 0x000000075a457810 */ /* 0x040fe40007ffe0ff */
[C---:B------:R-:W-:Y:S02]  /*e170*/  IADD3 R71, R90.reuse, 0x8, RZ ;  /* 0x000000085a477810 */ /* 0x040fe40007ffe0ff */
[----:B------:R-:W-:Y:S02]  /*e180*/  IADD3 R67, R90, 0x5, RZ ;  /* 0x000000055a437810 */ /* 0x000fe40007ffe0ff */
[-C--:B------:R-:W-:Y:S01]  /*e190*/  LEA.HI.SX32 R72, R68, R90.reuse, 0x1b ;  /* 0x0000005a44487211 */ /* 0x080fe200078fdaff */
[----:B--2---:R-:W-:Y:S01]  /*e1a0*/  @!P2 FADD.FTZ R68, R58, 1 ;  /* 0x3f8000003a44a421 */ /* 0x004fe20000010000 */
[----:B0-----:R-:W-:Y:S01]  /*e1b0*/  @!P6 FADD.FTZ R2, R54, 1 ;  /* 0x3f8000003602e421 */ /* 0x001fe20000010000 */
[-C--:B------:R-:W-:Y:S01]  /*e1c0*/  LEA.HI.SX32 R74, R69, R90.reuse, 0x1b ;  /* 0x0000005a454a7211 */ /* 0x080fe200078fdaff */
[----:B------:R-:W-:Y:S01]  /*e1d0*/  @!P3 FMUL.FTZ R62, R62, -1.4426950216293334961 ;  /* 0xbfb8aa3b3e3eb820 */ /* 0x000fe20000410000 */
[-C--:B------:R-:W-:Y:S01]  /*e1e0*/  LEA.HI.SX32 R76, R71, R90.reuse, 0x1b ;  /* 0x0000005a474c7211 */ /* 0x080fe200078fdaff */
[----:B------:R0:W1:Y:S01]  /*e1f0*/  @!P6 MUFU.RCP R69, R2 ;  /* 0x000000020045e308 */ /* 0x0000620000001000 */
[----:B------:R-:W-:-:S02]  /*e200*/  LEA.HI.SX32 R70, R67, R90, 0x1b ;  /* 0x0000005a43467211 */ /* 0x000fc400078fdaff */
[----:B------:R-:W2:Y:S05]  /*e210*/  LDS.U16 R67, [R108+0x16] ;  /* 0x000016006c437984 */ /* 0x000eaa0000000400 */
[----:B------:R3:W4:Y:S01]  /*e220*/  @!P2 MUFU.RCP R71, R68 ;  /* 0x000000440047a308 */ /* 0x0007220000001000 */
[----:B------:R-:W-:Y:S01]  /*e230*/  @!P5 FMUL.FTZ R52, R52, -1.4426950216293334961 ;  /* 0xbfb8aa3b3434d820 */ /* 0x000fe20000410000 */
[----:B------:R-:W-:Y:S01]  /*e240*/  @!P0 FMUL.FTZ R56, R56, -1.4426950216293334961 ;  /* 0xbfb8aa3b38388820 */ /* 0x000fe20000410000 */
[----:B0-----:R-:W-:Y:S05]  /*e250*/  LDS.U16 R2, [R108+0x14] ;  /* 0x000014006c027984 */ /* 0x001fea0000000400 */
[----:B------:R-:W0:Y:S01]  /*e260*/  @!P3 MUFU.EX2 R62, R62 ;  /* 0x0000003e003eb308 */ /* 0x000e220000000800 */
[----:B-1----:R-:W-:Y:S01]  /*e270*/  @!P6 FMUL.FTZ R26, R26, R69 ;  /* 0x000000451a1ae220 */ /* 0x002fe20000410000 */
[C---:B------:R-:W-:Y:S01]  /*e280*/  PRMT R69, R49.reuse, 0x7610, R69 ;  /* 0x0000761031457816 */ /* 0x040fe20000000045 */
[----:B---3--:R-:W-:Y:S05]  /*e290*/  LDS.U16 R68, [R108+0x18] ;  /* 0x000018006c447984 */ /* 0x008fea0000000400 */
[----:B------:R-:W1:Y:S01]  /*e2a0*/  @!P5 MUFU.EX2 R52, R52 ;  /* 0x000000340034d308 */ /* 0x000e620000000800 */
[----:B----4-:R-:W-:Y:S01]  /*e2b0*/  @!P2 FMUL.FTZ R28, R28, R71 ;  /* 0x000000471c1ca220 */ /* 0x010fe20000410000 */
[----:B------:R-:W-:-:S02]  /*e2c0*/  PRMT R71, R49, 0x7632, R71 ;  /* 0x0000763231477816 */ /* 0x000fc40000000047 */
[----:B------:R-:W3:Y:S04]  /*e2d0*/  LDS.U16 R49, [R108+0x1e] ;  /* 0x00001e006c317984 */ /* 0x000ee80000000400 */
[----:B------:R-:W4:Y:S01]  /*e2e0*/  @!P0 MUFU.EX2 R56, R56 ;  /* 0x0000003800388308 */ /* 0x000f220000000800 */
[----:B------:R-:W-:Y:S01]  /*e2f0*/  BAR.SYNC.DEFER_BLOCKING 0x0 ;  /* 0x0000000000007b1d */ /* 0x000fe20000010000 */
[----:B0-----:R-:W-:Y:S01]  /*e300*/  @!P3 FADD.FTZ R62, R62, 1 ;  /* 0x3f8000003e3eb421 */ /* 0x001fe20000010000 */
[----:B------:R-:W-:-:S05]  /*e310*/  IADD3 R61, R90, 0x2, RZ ;  /* 0x000000025a3d7810 */ /* 0x000fca0007ffe0ff */
[----:B------:R0:W-:Y:S01]  /*e320*/  @!P3 MUFU.RCP R92, R62 ;  /* 0x0000003e005cb308 */ /* 0x0001e20000001000 */
[----:B-1----:R-:W-:Y:S01]  /*e330*/  @!P5 FADD.FTZ R52, R52, 1 ;  /* 0x3f8000003434d421 */ /* 0x002fe20000010000 */
[----:B------:R-:W-:Y:S02]  /*e340*/  IADD3 R59, R90, 0x1, RZ ;  /* 0x000000015a3b7810 */ /* 0x000fe40007ffe0ff */
[----:B0-----:R-:W-:Y:S01]  /*e350*/  LEA.HI.SX32 R62, R61, R90, 0x1b ;  /* 0x0000005a3d3e7211 */ /* 0x001fe200078fdaff */
[----:B----4-:R-:W-:-:S03]  /*e360*/  @!P0 FADD.FTZ R61, R56, 1 ;  /* 0x3f800000383d8421 */ /* 0x010fc60000010000 */
[----:B------:R0:W1:Y:S01]  /*e370*/  @!P5 MUFU.RCP R94, R52 ;  /* 0x00000034005ed308 */ /* 0x0000620000001000 */
[C---:B------:R-:W-:Y:S02]  /*e380*/  IADD3 R63, R90.reuse, 0x3, RZ ;  /* 0x000000035a3f7810 */ /* 0x040fe40007ffe0ff */
[----:B------:R-:W-:Y:S02]  /*e390*/  IADD3 R65, R90, 0x4, RZ ;  /* 0x000000045a417810 */ /* 0x000fe40007ffe0ff */
[----:B------:R-:W-:-:S03]  /*e3a0*/  LEA.HI.SX32 R60, R59, R90, 0x1b ;  /* 0x0000005a3b3c7211 */ /* 0x000fc600078fdaff */
[----:B------:R-:W4:Y:S01]  /*e3b0*/  @!P0 MUFU.RCP R96, R61 ;  /* 0x0000003d00608308 */ /* 0x000f220000001000 */
[C---:B------:R-:W-:Y:S02]  /*e3c0*/  IADD3 R57, R90.reuse, 0xb, RZ ;  /* 0x0000000b5a397810 */ /* 0x040fe40007ffe0ff */
[-C--:B------:R-:W-:Y:S02]  /*e3d0*/  LEA.HI.SX32 R64, R63, R90.reuse, 0x1b ;  /* 0x0000005a3f407211 */ /* 0x080fe400078fdaff */
[-C--:B------:R-:W-:Y:S01]  /*e3e0*/  LEA.HI.SX32 R66, R65, R90.reuse, 0x1b ;  /* 0x0000005a41427211 */ /* 0x080fe200078fdaff */
[----:B--2---:R-:W-:Y:S01]  /*e3f0*/  HADD2.F32 R67, -RZ, R67.H0_H0 ;  /* 0x20000043ff437230 */ /* 0x004fe20000004100 */
[----:B------:R-:W-:Y:S01]  /*e400*/  IADD3 R73, R90, 0x9, RZ ;  /* 0x000000095a497810 */ /* 0x000fe20007ffe0ff */
[----:B------:R-:W-:Y:S01]  /*e410*/  HADD2.F32 R47, -RZ, R47.H0_H0 ;  /* 0x2000002fff2f7230 */ /* 0x000fe20000004100 */
[----:B0-----:R-:W-:Y:S02]  /*e420*/  LEA R52, R60, R51, 0x1 ;  /* 0x000000333c347211 */ /* 0x001fe400078e08ff */
[----:B------:R-:W-:-:S02]  /*e430*/  LEA.HI.SX32 R82, R57, R90, 0x1b ;  /* 0x0000005a39527211 */ /* 0x000fc400078fdaff */
[-C--:B------:R-:W-:Y:S02]  /*e440*/  LEA R54, R62, R51.reuse, 0x1 ;  /* 0x000000333e367211 */ /* 0x080fe400078e08ff */
[----:B------:R-:W-:Y:S02]  /*e450*/  IADD3 R75, R90, 0xa, RZ ;  /* 0x0000000a5a4b7810 */ /* 0x000fe40007ffe0ff */
[-C--:B------:R-:W-:Y:S01]  /*e460*/  LEA R57, R64, R51.reuse, 0x1 ;  /* 0x0000003340397211 */ /* 0x080fe200078e08ff */
[----:B------:R-:W-:Y:S01]  /*e470*/  STS.U16 [R108], R69 ;  /* 0x000000456c007388 */ /* 0x000fe20000000400 */
[-C--:B------:R-:W-:Y:S02]  /*e480*/  LEA R56, R66, R51.reuse, 0x1 ;  /* 0x0000003342387211 */ /* 0x080fe400078e08ff */
[-C--:B------:R-:W-:Y:S01]  /*e490*/  LEA.HI.SX32 R78, R73, R90.reuse, 0x1b ;  /* 0x0000005a494e7211 */ /* 0x080fe200078fdaff */
[----:B------:R-:W-:Y:S01]  /*e4a0*/  STS.U16 [R52+0x2], R71 ;  /* 0x0000024734007388 */ /* 0x000fe20000000400 */
[-C--:B------:R-:W-:Y:S01]  /*e4b0*/  LEA R70, R70, R51.reuse, 0x1 ;  /* 0x0000003346467211 */ /* 0x080fe200078e08ff */
[----:B------:R-:W-:Y:S01]  /*e4c0*/  FADD.FTZ R67, R67, UR5 ;  /* 0x0000000543437e21 */ /* 0x000fe20008010000 */
[-C--:B------:R-:W-:Y:S01]  /*e4d0*/  LEA R58, R72, R51.reuse, 0x1 ;  /* 0x00000033483a7211 */ /* 0x080fe200078e08ff */
[----:B------:R-:W-:Y:S01]  /*e4e0*/  STS.U16 [R54+0x4], R50 ;  /* 0x0000043236007388 */ /* 0x000fe20000000400 */
[----:B------:R-:W-:Y:S01]  /*e4f0*/  LEA.HI.SX32 R80, R75, R90, 0x1b ;  /* 0x0000005a4b507211 */ /* 0x000fe200078fdaff */
[----:B------:R-:W-:Y:S01]  /*e500*/  FADD.FTZ R47, R47, UR5 ;  /* 0x000000052f2f7e21 */ /* 0x000fe20008010000 */
[----:B------:R-:W-:Y:S01]  /*e510*/  LEA R59, R74, R51, 0x1 ;  /* 0x000000334a3b7211 */ /* 0x000fe200078e08ff */
[----:B------:R-:W-:Y:S01]  /*e520*/  STS.U16 [R57+0x6], R46 ;  /* 0x0000062e39007388 */ /* 0x000fe20000000400 */
[----:B------:R-:W-:-:S02]  /*e530*/  IADD3 R77, R90, 0xc, RZ ;  /* 0x0000000c5a4d7810 */ /* 0x000fc40007ffe0ff */
[-C--:B------:R-:W-:Y:S01]  /*e540*/  LEA R60, R76, R51.reuse, 0x1 ;  /* 0x000000334c3c7211 */ /* 0x080fe200078e08ff */
[----:B------:R-:W-:Y:S01]  /*e550*/  STS.U16 [R56+0x8], R45 ;  /* 0x0000082d38007388 */ /* 0x000fe20000000400 */
[----:B------:R-:W-:Y:S02]  /*e560*/  IADD3 R79, R90, 0xd, RZ ;  /* 0x0000000d5a4f7810 */ /* 0x000fe40007ffe0ff */
[-C--:B------:R-:W-:Y:S01]  /*e570*/  LEA R63, R78, R51.reuse, 0x1 ;  /* 0x000000334e3f7211 */ /* 0x080fe200078e08ff */
[----:B------:R0:W-:Y:S01]  /*e580*/  STS.U16 [R70+0xa], R44 ;  /* 0x00000a2c46007388 */ /* 0x0001e20000000400 */
[C---:B------:R-:W-:Y:S01]  /*e590*/  IADD3 R81, R90.reuse, 0xe, RZ ;  /* 0x0000000e5a517810 */ /* 0x040fe20007ffe0ff */
[----:B-1----:R-:W-:Y:S01]  /*e5a0*/  @!P5 FMUL.FTZ R25, R25, R94 ;  /* 0x0000005e1919d220 */ /* 0x002fe20000410000 */
[----:B------:R-:W-:Y:S01]  /*e5b0*/  IADD3 R83, R90, 0xf, RZ ;  /* 0x0000000f5a537810 */ /* 0x000fe20007ffe0ff */
[----:B----4-:R-:W-:Y:S01]  /*e5c0*/  @!P0 FMUL.FTZ R27, R27, R96 ;  /* 0x000000601b1b8220 */ /* 0x010fe20000410000 */
[----:B------:R-:W-:Y:S01]  /*e5d0*/  LEA R62, R80, R51, 0x1 ;  /* 0x00000033503e7211 */ /* 0x000fe200078e08ff */
[----:B------:R1:W-:Y:S01]  /*e5e0*/  STS.U16 [R58+0xc], R43 ;  /* 0x00000c2b3a007388 */ /* 0x0003e20000000400 */
[----:B------:R-:W-:-:S02]  /*e5f0*/  LEA.HI.SX32 R84, R77, R90, 0x1b ;  /* 0x0000005a4d547211 */ /* 0x000fc400078fdaff */
[----:B------:R-:W-:Y:S01]  /*e600*/  FSETP.GTU.FTZ.AND P0, PT, R67, 20, PT ;  /* 0x41a000004300780b */ /* 0x000fe20003f1c000 */
[----:B------:R-:W-:Y:S01]  /*e610*/  STS.U16 [R59+0xe], R42 ;  /* 0x00000e2a3b007388 */ /* 0x000fe20000000400 */
[----:B0-----:R-:W-:Y:S02]  /*e620*/  PRMT R44, R39, 0x7610, R44 ;  /* 0x00007610272c7816 */ /* 0x001fe4000000002c */
[----:B------:R-:W-:Y:S01]  /*e630*/  FSETP.GTU.FTZ.AND P5, PT, R47, 20, PT ;  /* 0x41a000002f00780b */ /* 0x000fe20003fbc000 */
[----:B------:R0:W-:Y:S01]  /*e640*/  STS.U16 [R60+0x10], R41 ;  /* 0x000010293c007388 */ /* 0x0001e20000000400 */
[-C--:B------:R-:W-:Y:S02]  /*e650*/  LEA.HI.SX32 R86, R79, R90.reuse, 0x1b ;  /* 0x0000005a4f567211 */ /* 0x080fe400078fdaff */
[-C--:B------:R-:W-:Y:S01]  /*e660*/  LEA.HI.SX32 R88, R81, R90.reuse, 0x1b ;  /* 0x0000005a51587211 */ /* 0x080fe200078fdaff */
[----:B------:R2:W-:Y:S01]  /*e670*/  STS.U16 [R63+0x12], R40 ;  /* 0x000012283f007388 */ /* 0x0005e20000000400 */
[----:B------:R-:W-:Y:S01]  /*e680*/  LEA.HI.SX32 R90, R83, R90, 0x1b ;  /* 0x0000005a535a7211 */ /* 0x000fe200078fdaff */
[----:B------:R-:W-:Y:S01]  /*e690*/  UMOV UR7, 0x400 ;  /* 0x0000040000077882 */ /* 0x000fe20000000000 */
[----:B------:R-:W-:Y:S01]  /*e6a0*/  LEA R61, R82, R51, 0x1 ;  /* 0x00000033523d7211 */ /* 0x000fe200078e08ff */
[----:B------:R4:W-:Y:S01]  /*e6b0*/  STS.U16 [R62+0x14], R44 ;  /* 0x0000142c3e007388 */ /* 0x0009e20000000400 */
[----:B-1----:R-:W-:-:S02]  /*e6c0*/  PRMT R43, R39, 0x7632, R43 ;  /* 0x00007632272b7816 */ /* 0x002fc4000000002b */
[-C--:B------:R-:W-:Y:S02]  /*e6d0*/  LEA R64, R84, R51.reuse, 0x1 ;  /* 0x0000003354407211 */ /* 0x080fe400078e08ff */
[----:B0-----:R-:W-:Y:S02]  /*e6e0*/  PRMT R41, R38, 0x7610, R41 ;  /* 0x0000761026297816 */ /* 0x001fe40000000029 */
[----:B--2---:R-:W-:Y:S01]  /*e6f0*/  F2FP.F16.F32.PACK_AB R40, R35, R36 ;  /* 0x000000242328723e */ /* 0x004fe200000000ff */
[----:B------:R-:W-:Y:S01]  /*e700*/  ULEA UR7, UR8, UR7, 0x18 ;  /* 0x0000000708077291 */ /* 0x000fe2000f8ec03f */
[-C--:B------:R-:W-:Y:S02]  /*e710*/  LEA R65, R86, R51.reuse, 0x1 ;  /* 0x0000003356417211 */ /* 0x080fe400078e08ff */
[----:B----4-:R-:W-:Y:S02]  /*e720*/  PRMT R44, R38, 0x7632, R44 ;  /* 0x00007632262c7816 */ /* 0x010fe4000000002c */
[-C--:B------:R-:W-:Y:S01]  /*e730*/  LEA R66, R88, R51.reuse, 0x1 ;  /* 0x0000003358427211 */ /* 0x080fe200078e08ff */
[----:B------:R0:W-:Y:S01]  /*e740*/  STS.U16 [R61+0x16], R43 ;  /* 0x0000162b3d007388 */ /* 0x0001e20000000400 */
[----:B------:R-:W-:Y:S01]  /*e750*/  LEA R51, R90, R51, 0x1 ;  /* 0x000000335a337211 */ /* 0x000fe200078e08ff */
[----:B---3--:R-:W-:Y:S01]  /*e760*/  HADD2.F32 R49, -RZ, R49.H0_H0 ;  /* 0x20000031ff317230 */ /* 0x008fe20000004100 */
[----:B------:R-:W-:Y:S01]  /*e770*/  PRMT R45, R40, 0x7632, R45 ;  /* 0x00007632282d7816 */ /* 0x000fe2000000002d */
[----:B------:R-:W-:Y:S01]  /*e780*/  STS.U16 [R64+0x18], R41 ;  /* 0x0000182940007388 */ /* 0x000fe20000000400 */
[----:B------:R-:W-:-:S03]  /*e790*/  HADD2.F32 R2, -RZ, R2.H0_H0 ;  /* 0x20000002ff027230 */ /* 0x000fc60000004100 */
[----:B------:R-:W-:Y:S01]  /*e7a0*/  STS.U16 [R65+0x1a], R44 ;  /* 0x00001a2c41007388 */ /* 0x000fe20000000400 */
[----:B------:R-:W-:Y:S01]  /*e7b0*/  @!P4 FMUL.FTZ R24, R24, R85 ;  /* 0x000000551818c220 */ /* 0x000fe20000410000 */
[----:B------:R-:W-:Y:S02]  /*e7c0*/  @!P0 FMUL.FTZ R37, R67, -1.4426950216293334961 ;  /* 0xbfb8aa3b43258820 */ /* 0x000fe40000410000 */
[----:B------:R1:W-:Y:S01]  /*e7d0*/  STS.U16 [R66+0x1c], R40 ;  /* 0x00001c2842007388 */ /* 0x0003e20000000400 */
[----:B------:R-:W-:Y:S01]  /*e7e0*/  @!P5 FMUL.FTZ R38, R47, -1.4426950216293334961 ;  /* 0xbfb8aa3b2f26d820 */ /* 0x000fe20000410000 */
[----:B0-----:R-:W-:Y:S02]  /*e7f0*/  FADD.FTZ R43, R49, UR5 ;  /* 0x00000005312b7e21 */ /* 0x001fe40008010000 */
[----:B------:R-:W-:Y:S01]  /*e800*/  STS.U16 [R51+0x1e], R45 ;  /* 0x00001e2d33007388 */ /* 0x000fe20000000400 */
[----:B------:R-:W-:-:S03]  /*e810*/  NOP ;  /* 0x0000000000007918 */ /* 0x000fc60000000000 */
[----:B------:R-:W-:Y:S01]  /*e820*/  LDS.U16 R47, [R198] ;  /* 0x00000000c62f7984 */ /* 0x000fe20000000400 */
[----:B------:R-:W-:-:S03]  /*e830*/  FADD.FTZ R2, R2, UR5 ;  /* 0x0000000502027e21 */ /* 0x000fc60008010000 */
        /* <DEDUP_REMOVED lines=17> */
[----:B------:R-:W-:Y:S01]  /*e950*/  FSETP.GTU.FTZ.AND P6, PT, R2, 20, PT ;  /* 0x41a000000200780b */ /* 0x000fe20003fdc000 */
[----:B------:R-:W-:-:S05]  /*e960*/  HADD2.F32 R68, -RZ, R68.H0_H0 ;  /* 0x20000044ff447230 */ /* 0x000fca0000004100 */
[----:B------:R-:W-:Y:S01]  /*e970*/  FADD.FTZ R68, R68, UR5 ;  /* 0x0000000544447e21 */ /* 0x000fe20008010000 */
[----:B------:R-:W-:-:S04]  /*e980*/  HADD2.F32 R48, -RZ, R48.H0_H0 ;  /* 0x20000030ff307230 */ /* 0x000fc80000004100 */
[----:B------:R-:W-:Y:S02]  /*e990*/  FSETP.GTU.FTZ.AND P2, PT, R68, 20, PT ;  /* 0x41a000004400780b */ /* 0x000fe40003f5c000 */
[----:B------:R-:W-:Y:S01]  /*e9a0*/  @!P6 FMUL.FTZ R39, R2, -1.4426950216293334961 ;  /* 0xbfb8aa3b0227e820 */ /* 0x000fe20000410000 */
[----:B------:R-:W-:Y:S01]  /*e9b0*/  @!P3 FMUL.FTZ R23, R23, R92 ;  /* 0x0000005c1717b220 */ /* 0x000fe20000410000 */
[----:B------:R-:W-:Y:S01]  /*e9c0*/  SHF.R.S32.HI R42, RZ, 0x1f, R3 ;  /* 0x0000001fff2a7819 */ /* 0x000fe20000011403 */
[----:B------:R-:W-:Y:S01]  /*e9d0*/  FADD.FTZ R48, R48, UR5 ;  /* 0x0000000530307e21 */ /* 0x000fe20008010000 */
[----:B------:R-:W-:Y:S02]  /*e9e0*/  IADD3 R2, P3, R18, R3, RZ ;  /* 0x0000000312027210 */ /* 0x000fe40007f7e0ff */
[----:B------:R-:W0:Y:S02]  /*e9f0*/  @!P6 MUFU.EX2 R39, R39 ;  /* 0x000000270027e308 */ /* 0x000e240000000800 */
[----:B------:R-:W-:Y:S01]  /*ea00*/  IADD3.X R3, R53, R42, RZ, P3, !PT ;  /* 0x0000002a35037210 */ /* 0x000fe20001ffe4ff */
[----:B------:R-:W2:Y:S01]  /*ea10*/  LDS R95, [UR7+0x1080] ;  /* 0x00108007ff5f7984 */ /* 0x000ea20008000800 */
[----:B------:R-:W-:Y:S01]  /*ea20*/  FSETP.GTU.FTZ.AND P3, PT, R48, 20, PT ;  /* 0x41a000003000780b */ /* 0x000fe20003f7c000 */
[----:B------:R-:W-:-:S03]  /*ea30*/  @!P2 FMUL.FTZ R35, R68, -1.4426950216293334961 ;  /* 0xbfb8aa3b4423a820 */ /* 0x000fc60000410000 */
[----:B------:R-:W-:Y:S08]  /*ea40*/  @!P0 MUFU.EX2 R37, R37 ;  /* 0x0000002500258308 */ /* 0x000ff00000000800 */
[----:B------:R3:W1:Y:S01]  /*ea50*/  @!P2 MUFU.EX2 R36, R35 ;  /* 0x000000230024a308 */ /* 0x0006620000000800 */
[----:B0-----:R-:W-:Y:S01]  /*ea60*/  @!P6 FADD.FTZ R39, R39, 1 ;  /* 0x3f8000002727e421 */ /* 0x001fe20000010000 */
[----:B---3--:R-:W-:-:S06]  /*ea70*/  @!P3 FMUL.FTZ R35, R48, -1.4426950216293334961 ;  /* 0xbfb8aa3b3023b820 */ /* 0x008fcc0000410000 */
[----:B------:R-:W0:Y:S08]  /*ea80*/  @!P5 MUFU.EX2 R38, R38 ;  /* 0x000000260026d308 */ /* 0x000e300000000800 */
[----:B------:R3:W4:Y:S01]  /*ea90*/  @!P3 MUFU.EX2 R42, R35 ;  /* 0x00000023002ab308 */ /* 0x0007220000000800 */
[----:B-1----:R-:W-:-:S07]  /*eaa0*/  @!P2 FADD.FTZ R40, R36, 1 ;  /* 0x3f8000002428a421 */ /* 0x002fce0000010000 */
[----:B------:R-:W1:Y:S01]  /*eab0*/  @!P6 MUFU.RCP R46, R39 ;  /* 0x00000027002ee308 */ /* 0x000e620000001000 */
[----:B---3--:R-:W-:Y:S02]  /*eac0*/  @!P0 FADD.FTZ R35, R37, 1 ;  /* 0x3f80000025238421 */ /* 0x008fe40000010000 */
[----:B------:R-:W3:Y:S01]  /*ead0*/  LDC.64 R36, c[0x0][0x3a8] ;  /* 0x0000ea00ff247b82 */ /* 0x000ee20000000a00 */
[----:B------:R-:W-:Y:S01]  /*eae0*/  FSETP.GTU.FTZ.AND P4, PT, R43, 20, PT ;  /* 0x41a000002b00780b */ /* 0x000fe20003f9c000 */
[----:B------:R-:W-:Y:S01]  /*eaf0*/  USHF.R.S32.HI UR8, URZ, 0x1f, UR16 ;  /* 0x0000001f3f087899 */ /* 0x000fe20008011410 */
[----:B0-----:R-:W-:Y:S01]  /*eb00*/  @!P5 FADD.FTZ R41, R38, 1 ;  /* 0x3f8000002629d421 */ /* 0x001fe20000010000 */
[----:B----4-:R-:W-:Y:S01]  /*eb10*/  @!P3 FADD.FTZ R44, R42, 1 ;  /* 0x3f8000002a2cb421 */ /* 0x010fe20000010000 */
[----:B------:R-:W0:Y:S03]  /*eb20*/  @!P0 MUFU.RCP R35, R35 ;  /* 0x0000002300238308 */ /* 0x000e260000001000 */
[----:B------:R-:W-:-:S02]  /*eb30*/  IMAD R38, R100, UR8, RZ ;  /* 0x0000000864267c24 */ /* 0x000fc4000f8e02ff */
[----:B-1----:R-:W-:Y:S01]  /*eb40*/  @!P6 FMUL.FTZ R29, R29, R46 ;  /* 0x0000002e1d1de220 */ /* 0x002fe20000410000 */
[----:B--2---:R-:W-:Y:S02]  /*eb50*/  ISETP.GE.AND P6, PT, R18, R95, PT ;  /* 0x0000005f1200720c */ /* 0x004fe40003fc6270 */
[----:B------:R-:W1:Y:S01]  /*eb60*/  @!P2 MUFU.RCP R48, R40 ;  /* 0x000000280030a308 */ /* 0x000e620000001000 */
[----:B------:R-:W-:-:S07]  /*eb70*/  IMAD R101, R101, UR16, R38 ;  /* 0x0000001065657c24 */ /* 0x000fce000f8e0226 */
[----:B------:R-:W2:Y:S01]  /*eb80*/  @!P5 MUFU.RCP R97, R41 ;  /* 0x000000290061d308 */ /* 0x000ea20000001000 */
[----:B------:R-:W-:-:S07]  /*eb90*/  @!P4 FMUL.FTZ R43, R43, -1.4426950216293334961 ;  /* 0xbfb8aa3b2b2bc820 */ /* 0x000fce0000410000 */
[----:B------:R-:W4:Y:S01]  /*eba0*/  @!P3 MUFU.RCP R44, R44 ;  /* 0x0000002c002cb308 */ /* 0x000f220000001000 */
[----:B------:R-:W-:Y:S01]  /*ebb0*/  IMAD.WIDE.U32 R38, R100, UR16, RZ ;  /* 0x0000001064267c25 */ /* 0x000fe2000f8e00ff */
[----:B------:R-:W-:Y:S03]  /*ebc0*/  BSSY B0, `(.L_x_503) ;  /* 0x0000011000007945 */ /* 0x000fe60003800000 */
[----:B---3--:R-:W-:Y:S01]  /*ebd0*/  IMAD R46, R36, UR8, RZ ;  /* 0x00000008242e7c24 */ /* 0x008fe2000f8e02ff */
[----:B------:R-:W-:Y:S02]  /*ebe0*/  MOV R42, R38 ;  /* 0x00000026002a7202 */ /* 0x000fe40000000f00 */
[----:B------:R3:W0:Y:S02]  /*ebf0*/  @!P4 MUFU.EX2 R45, R43 ;  /* 0x0000002b002dc308 */ /* 0x0006240000000800 */
[----:B---3--:R-:W-:Y:S01]  /*ec00*/  IADD3 R43, R39, R101, RZ ;  /* 0x00000065272b7210 */ /* 0x008fe20007ffe0ff */
[----:B-12-4-:R-:W-:Y:S06]  /*ec10*/  @P6 BRA `(.L_x_504) ;  /* 0x00000000002c6947 */ /* 0x016fec0003800000 */
        /* <DEDUP_REMOVED lines=11> */
.L_x_504:
[----:B------:R-:W-:Y:S05]  /*ecd0*/  BSYNC B0 ;  /* 0x0000000000007941 */ /* 0x000fea0003800000 */
.L_x_503:
[----:B------:R-:W-:Y:S01]  /*ece0*/  ULDC.64 UR18, c[0x0][0x390] ;  /* 0x0000e40000127ab9 */ /* 0x000fe20000000a00 */
[----:B0-----:R-:W-:Y:S01]  /*ecf0*/  @!P4 FADD.FTZ R45, R45, 1 ;  /* 0x3f8000002d2dc421 */ /* 0x001fe20000010000 */
[----:B-1----:R-:W-:Y:S02]  /*ed00*/  IMAD R40, R122, UR18, RZ ;  /* 0x000000127a287c24 */ /* 0x002fe4000f8e02ff */
[----:B------:R-:W-:Y:S01]  /*ed10*/  @!P0 FMUL.FTZ R30, R30, R35 ;  /* 0x000000231e1e8220 */ /* 0x000fe20000410000 */
[----:B------:R-:W-:-:S04]  /*ed20*/  IMAD.WIDE.U32 R38, R123, UR18, R42 ;  /* 0x000000127b267c25 */ /* 0x000fc8000f8e002a */
[----:B------:R-:W-:Y:S01]  /*ed30*/  @!P2 FMUL.FTZ R31, R31, R48 ;  /* 0x000000301f1fa220 */ /* 0x000fe20000410000 */
[----:B------:R-:W-:Y:S01]  /*ed40*/  @!P5 FMUL.FTZ R32, R32, R97 ;  /* 0x000000612020d220 */ /* 0x000fe20000410000 */
[----:B------:R-:W0:Y:S01]  /*ed50*/  @!P4 MUFU.RCP R45, R45 ;  /* 0x0000002d002dc308 */ /* 0x000e220000001000 */
[----:B------:R-:W-:Y:S01]  /*ed60*/  IMAD R41, R123, UR19, R40 ;  /* 0x000000137b297c24 */ /* 0x000fe2000f8e0228 */
[----:B------:R-:W-:Y:S01]  /*ed70*/  ULDC.64 UR18, c[0x0][0x3e0] ;  /* 0x0000f80000127ab9 */ /* 0x000fe20000000a00 */
[----:B------:R-:W-:Y:S01]  /*ed80*/  IADD3 R35, P6, R231, R38, RZ ;  /* 0x00000026e7237210 */ /* 0x000fe20007fde0ff */
[----:B------:R-:W-:Y:S01]  /*ed90*/  @!P3 FMUL.FTZ R33, R33, R44 ;  /* 0x0000002c2121b220 */ /* 0x000fe20000410000 */
[----:B------:R-:W-:Y:S01]  /*eda0*/  LEA R38, P0, R18, UR18, 0x1 ;  /* 0x0000001212267c11 */ /* 0x000fe2000f8008ff */
[----:B------:R-:W-:Y:S01]  /*edb0*/  FADD.FTZ R239, R19, R239 ;  /* 0x000000ef13ef7221 */ /* 0x000fe20000010000 */
[----:B------:R-:W-:Y:S01]  /*edc0*/  IADD3.X R40, R238, R41, R39, P6, !PT ;  /* 0x00000029ee287210 */ /* 0x000fe200037fe427 */
[----:B------:R-:W-:Y:S01]  /*edd0*/  BSSY B0, `(.L_x_505) ;  /* 0x000007c000007945 */ /* 0x000fe20003800000 */
[----:B------:R-:W-:-:S02]  /*ede0*/  LEA.HI.X R39, R18, UR19, R53, 0x1, P0 ;  /* 0x0000001312277c11 */ /* 0x000fc400080f0c35 */
[-C--:B------:R-:W-:Y:S02]  /*edf0*/  ISETP.GE.AND P5, PT, R17, R95.reuse, PT ;  /* 0x0000005f1100720c */ /* 0x080fe40003fa6270 */
[-C--:B------:R-:W-:Y:S02]  /*ee00*/  ISETP.GE.AND P0, PT, R0, R95.reuse, PT ;  /* 0x0000005f0000720c */ /* 0x080fe40003f06270 */
[----:B------:R-:W-:Y:S02]  /*ee10*/  ISETP.GE.AND P2, PT, R4, R95, PT ;  /* 0x0000005f0400720c */ /* 0x000fe40003f46270 */
[----:B------:R-:W-:Y:S01]  /*ee20*/  LEA R38, P6, R35, R38, 0x1 ;  /* 0x0000002623267211 */ /* 0x000fe200078c08ff */
[----:B0-----:R-:W-:Y:S01]  /*ee30*/  @!P4 FMUL.FTZ R34, R34, R45 ;  /* 0x0000002d2222c220 */ /* 0x001fe20000410000 */
[----:B------:R-:W-:Y:S02]  /*ee40*/  ISETP.GE.AND P3, PT, R5, R95, PT ;  /* 0x0000005f0500720c */ /* 0x000fe40003f66270 */
[----:B------:R-:W-:Y:S01]  /*ee50*/  LEA.HI.X R39, R35, R39, R40, 0x1, P6 ;  /* 0x0000002723277211 */ /* 0x000fe200030f0c28 */
[----:B------:R-:W-:Y:S01]  /*ee60*/  FADD.FTZ R40, R239, R20 ;  /* 0x00000014ef287221 */ /* 0x000fe20000010000 */
[----:B------:R-:W-:-:S02]  /*ee70*/  ISETP.GE.AND P4, PT, R6, R95, PT ;  /* 0x0000005f0600720c */ /* 0x000fc40003f86270 */
[-C--:B------:R-:W-:Y:S01]  /*ee80*/  ISETP.GE.AND P6, PT, R7, R95.reuse, PT ;  /* 0x0000005f0700720c */ /* 0x080fe20003fc6270 */
[----:B------:R-:W-:Y:S01]  /*ee90*/  @!P5 STG.E.U16 desc[UR14][R38.64+-0xf80], R67 ;  /* 0xfff080432600d986 */ /* 0x000fe2000c10150e */
[----:B------:R-:W-:Y:S02]  /*eea0*/  ISETP.GE.AND P5, PT, R8, R95, PT ;  /* 0x0000005f0800720c */ /* 0x000fe40003fa6270 */
        /* <DEDUP_REMOVED lines=30> */
[----:B------:R-:W-:Y:S01]  /*f090*/  ISETP.GE.AND P2, PT, R15, R95, PT ;  /* 0x0000005f0f00720c */ /* 0x000fe20003f46270 */
[----:B------:R-:W-:Y:S01]  /*f0a0*/  FADD.FTZ R28, R27, R28 ;  /* 0x0000001c1b1c7221 */ /* 0x000fe20000010000 */
[C---:B------:R-:W-:Y:S01]  /*f0b0*/  PRMT R42, R21.reuse, 0x7610, R42 ;  /* 0x00007610152a7816 */ /* 0x040fe2000000002a */
[----:B------:R-:W-:Y:S01]  /*f0c0*/  @!P3 STG.E.U16 desc[UR14][R38.64+-0xd40], R85 ;  /* 0xfff2c0552600b986 */ /* 0x000fe2000c10150e */
[----:B------:R-:W-:Y:S01]  /*f0d0*/  PRMT R43, R21, 0x7632, R43 ;  /* 0x00007632152b7816 */ /* 0x000fe2000000002b */
[----:B------:R-:W-:Y:S01]  /*f0e0*/  FADD.FTZ R29, R28, R29 ;  /* 0x0000001d1c1d7221 */ /* 0x000fe20000010000 */
[----:B------:R-:W-:Y:S01]  /*f0f0*/  F2FP.F16.F32.PACK_AB R21, R34, R33 ;  /* 0x000000212215723e */ /* 0x000fe200000000ff */
[----:B------:R-:W-:Y:S01]  /*f100*/  @!P4 STG.E.U16 desc[UR14][R38.64+-0xd00], R87 ;  /* 0xfff300572600c986 */ /* 0x000fe2000c10150e */
[----:B------:R-:W-:-:S02]  /*f110*/  IMAD R19, R37, UR16, R46 ;  /* 0x0000001025137c24 */ /* 0x000fc4000f8e022e */
[----:B------:R-:W-:Y:S01]  /*f120*/  FADD.FTZ R30, R29, R30 ;  /* 0x0000001e1d1e7221 */ /* 0x000fe20000010000 */
[----:B------:R-:W-:Y:S01]  /*f130*/  PRMT R44, R21, 0x7632, R44 ;  /* 0x00007632152c7816 */ /* 0x000fe2000000002c */
[----:B------:R-:W-:Y:S04]  /*f140*/  @!P6 STG.E.U16 desc[UR14][R38.64+-0xcc0], R89 ;  /* 0xfff340592600e986 */ /* 0x000fe8000c10150e */
[----:B------:R-:W-:Y:S04]  /*f150*/  @!P5 STG.E.U16 desc[UR14][R38.64+-0xc80], R91 ;  /* 0xfff3805b2600d986 */ /* 0x000fe8000c10150e */
[----:B------:R-:W-:Y:S04]  /*f160*/  @!P0 STG.E.U16 desc[UR14][R38.64+-0xfc0], R49 ;  /* 0xfff0403126008986 */ /* 0x000fe8000c10150e */
[----:B------:R0:W-:Y:S01]  /*f170*/  @!P2 STG.E.U16 desc[UR14][R38.64+-0xc40], R93 ;  /* 0xfff3c05d2600a986 */ /* 0x0001e2000c10150e */
[----:B------:R-:W-:Y:S01]  /*f180*/  BAR.SYNC.DEFER_BLOCKING 0x0 ;  /* 0x0000000000007b1d */ /* 0x000fe20000010000 */
[----:B0-----:R-:W-:-:S02]  /*f190*/  PRMT R39, R35, 0x7632, R39 ;  /* 0x0000763223277816 */ /* 0x001fc40000000027 */
[----:B------:R-:W-:-:S03]  /*f1a0*/  PRMT R38, R23, 0x7632, R38 ;  /* 0x0000763217267816 */ /* 0x000fc60000000026 */
[----:B------:R0:W-:Y:S04]  /*f1b0*/  STS.U16 [R108], R35 ;  /* 0x000000236c007388 */ /* 0x0001e80000000400 */
[----:B------:R1:W-:Y:S04]  /*f1c0*/  STS.U16 [R52+0x2], R39 ;  /* 0x0000022734007388 */ /* 0x0003e80000000400 */
[----:B------:R2:W-:Y:S01]  /*f1d0*/  STS.U16 [R54+0x4], R40 ;  /* 0x0000042836007388 */ /* 0x0005e20000000400 */
[----:B0-----:R-:W-:-:S03]  /*f1e0*/  PRMT R35, R20, 0x7610, R35 ;  /* 0x0000761014237816 */ /* 0x001fc60000000023 */
[----:B------:R-:W-:Y:S01]  /*f1f0*/  STS.U16 [R57+0x6], R41 ;  /* 0x0000062939007388 */ /* 0x000fe20000000400 */
[----:B-1----:R-:W-:-:S03]  /*f200*/  PRMT R39, R20, 0x7632, R39 ;  /* 0x0000763214277816 */ /* 0x002fc60000000027 */
[----:B------:R-:W-:Y:S01]  /*f210*/  STS.U16 [R56+0x8], R23 ;  /* 0x0000081738007388 */ /* 0x000fe20000000400 */
[----:B------:R-:W-:Y:S01]  /*f220*/  F2FP.F16.F32.PACK_AB R20, R32, R31 ;  /* 0x0000001f2014723e */ /* 0x000fe200000000ff */
[----:B------:R-:W-:Y:S02]  /*f230*/  FADD.FTZ R31, R30, R31 ;  /* 0x0000001f1e1f7221 */ /* 0x000fe40000010000 */
[----:B------:R0:W-:Y:S01]  /*f240*/  STS.U16 [R70+0xa], R38 ;  /* 0x00000a2646007388 */ /* 0x0001e20000000400 */
[----:B--2---:R-:W-:Y:S01]  /*f250*/  PRMT R40, R20, 0x7632, R40 ;  /* 0x0000763214287816 */ /* 0x004fe20000000028 */
[----:B------:R-:W-:Y:S02]  /*f260*/  FADD.FTZ R32, R31, R32 ;  /* 0x000000201f207221 */ /* 0x000fe40000010000 */
[----:B------:R-:W-:Y:S02]  /*f270*/  STS.U16 [R58+0xc], R35 ;  /* 0x00000c233a007388 */ /* 0x000fe40000000400 */
[----:B------:R-:W-:-:S02]  /*f280*/  FADD.FTZ R33, R32, R33 ;  /* 0x0000002120217221 */ /* 0x000fc40000010000 */
[----:B------:R-:W-:Y:S01]  /*f290*/  STS.U16 [R59+0xe], R39 ;  /* 0x00000e273b007388 */ /* 0x000fe20000000400 */
[----:B0-----:R-:W-:Y:S01]  /*f2a0*/  PRMT R38, R22, 0x7632, R38 ;  /* 0x0000763216267816 */ /* 0x001fe20000000026 */
[----:B------:R-:W-:Y:S02]  /*f2b0*/  FADD.FTZ R239, R33, R34 ;  /* 0x0000002221ef7221 */ /* 0x000fe40000010000 */
[----:B------:R-:W-:Y:S04]  /*f2c0*/  STS.U16 [R60+0x10], R42 ;  /* 0x0000102a3c007388 */ /* 0x000fe80000000400 */
        /* <DEDUP_REMOVED lines=44> */
.L_x_506:
[----:B------:R-:W-:Y:S05]  /*f590*/  BSYNC B0 ;  /* 0x0000000000007941 */ /* 0x000fea0003800000 */
.L_x_505:
[----:B------:R-:W-:Y:S01]  /*f5a0*/  MOV R2, R20 ;  /* 0x0000001400027202 */ /* 0x000fe20000000f00 */
[----:B------:R-:W-:Y:S01]  /*f5b0*/  ULDC.64 UR18, c[0x0][0x3b0] ;  /* 0x0000ec0000127ab9 */ /* 0x000fe20000000a00 */
[----:B------:R-:W-:Y:S01]  /*f5c0*/  MOV R3, R25 ;  /* 0x0000001900037202 */ /* 0x000fe20000000f00 */
[----:B------:R-:W-:Y:S01]  /*f5d0*/  IMAD R20, R122, UR18, RZ ;  /* 0x000000127a147c24 */ /* 0x000fe2000f8e02ff */
[----:B------:R-:W-:Y:S01]  /*f5e0*/  ULDC.64 UR20, c[0x0][0x3f0] ;  /* 0x0000fc0000147ab9 */ /* 0x000fe20000000a00 */
[-C--:B------:R-:W-:Y:S01]  /*f5f0*/  ISETP.GE.AND P3, PT, R16, R51.reuse, PT ;  /* 0x000000331000720c */ /* 0x080fe20003f66270 */
[----:B------:R-:W-:Y:S01]  /*f600*/  UIADD3 UR11, UP0, UR11, -0x1000, URZ ;  /* 0xfffff0000b0b7890 */ /* 0x000fe2000ff1e03f */
[----:B------:R-:W-:Y:S01]  /*f610*/  IMAD.WIDE.U32 R2, R123, UR18, R2 ;  /* 0x000000127b027c25 */ /* 0x000fe2000f8e0002 */
[C---:B0-----:R-:W-:Y:S01]  /*f620*/  LEA R18, P1, R22.reuse, UR20, 0x1 ;  /* 0x0000001416127c11 */ /* 0x041fe2000f8208ff */
        /* <DEDUP_REMOVED lines=9> */
[C---:B------:R-:W-:Y:S01]  /*f6c0*/  LEA R2, P0, R231.reuse, R18, 0x1 ;  /* 0x00000012e7027211 */ /* 0x040fe200078008ff */
        /* <DEDUP_REMOVED lines=33> */
.L_x_433:
        /* <DEDUP_REMOVED lines=12> */
[----:B------:R-:W-:Y:S01]  /*f9a0*/  @!P1 MOV R6, 0x400 ;  /* 0x0000040000069802 */ /* 0x000fe20000000f00 */
[----:B0-----:R-:W-:-:S05]  /*f9b0*/  @P0 FADD R0, R3, R0 ;  /* 0x0000000003000221 */ /* 0x001fca0000000000 */
        /* <DEDUP_REMOVED lines=15> */
[----:B------:R-:W2:Y:S01]  /*fab0*/  LDL.LU.64 R10, [R1] ;  /* 0x00000000010a7983 */ /* 0x000ea20000300a00 */
[----:B0-----:R-:W-:Y:S01]  /*fac0*/  @!P0 MOV R0, 0x400 ;  /* 0x0000040000008802 */ /* 0x001fe20000000f00 */
[----:B------:R-:W0:Y:S03]  /*fad0*/  @!P0 S2R R3, SR_CgaCtaId ;  /* 0x0000000000038919 */ /* 0x000e260000008800 */
[----:B0-----:R-:W-:-:S05]  /*fae0*/  @!P0 LEA R0, R3, R0, 0x18 ;  /* 0x0000000003008211 */ /* 0x001fca00078ec0ff */
[----:B------:R-:W0:Y:S04]  /*faf0*/  @!P0 LDS.64 R2, [R0+0x1098] ;  /* 0x0010980000028984 */ /* 0x000e280000000a00 */
[----:B------:R-:W1:Y:S01]  /*fb00*/  @!P0 LDS R5, [R0+0x10a0] ;  /* 0x0010a00000058984 */ /* 0x000e620000000800 */
[----:B0-----:R-:W-:-:S04]  /*fb10*/  @!P0 FADD.FTZ R2, R7, R2 ;  /* 0x0000000207028221 */ /* 0x001fc80000010000 */
[----:B------:R-:W-:-:S04]  /*fb20*/  @!P0 FADD.FTZ R2, R3, R2 ;  /* 0x0000000203028221 */ /* 0x000fc80000010000 */
[----:B-1----:R-:W-:-:S05]  /*fb30*/  @!P0 FADD.FTZ R7, R2, R5 ;  /* 0x0000000502078221 */ /* 0x002fca0000010000 */
[----:B--2---:R1:W-:Y:S02]  /*fb40*/  REDG.E.ADD.F32.FTZ.RN.STRONG.GPU desc[UR14][R10.64], R7 ;  /* 0x000000070a0079a6 */ /* 0x0043e4000c10f38e */
.L_x_509:
[----:B------:R-:W-:Y:S05]  /*fb50*/  BSYNC B0 ;  /* 0x0000000000007941 */ /* 0x000fea0003800000 */
.L_x_508:
[----:B------:R-:W-:Y:S01]  /*fb60*/  ULDC.64 UR4, c[0x0][0x3f8] ;  /* 0x0000fe0000047ab9 */ /* 0x000fe20000000a00 */
[----:B------:R-:W-:Y:S01]  /*fb70*/  BSSY B0, `(.L_x_510) ;  /* 0x0000029000007945 */ /* 0x000fe20003800000 */
[----:B------:R-:W-:-:S04]  /*fb80*/  ISETP.NE.U32.AND P0, PT, RZ, UR4, PT ;  /* 0x00000004ff007c0c */ /* 0x000fc8000bf05070 */
[----:B------:R-:W-:-:S13]  /*fb90*/  ISETP.NE.AND.EX P0, PT, RZ, UR5, PT, P0 ;  /* 0x00000005ff007c0c */ /* 0x000fda000bf05300 */
[----:B------:R-:W-:Y:S05]  /*fba0*/  @!P0 BRA `(.L_x_511) ;  /* 0x0000000000908947 */ /* 0x000fea0003800000 */
[----:B------:R-:W-:Y:S06]  /*fbb0*/  BAR.SYNC.DEFER_BLOCKING 0x0 ;  /* 0x0000000000007b1d */ /* 0x000fec0000010000 */
[----:B0-----:R-:W0:Y:S01]  /*fbc0*/  SHFL.DOWN P0, R0, R239, 0x1, 0x1f ;  /* 0x08201f00ef007f89 */ /* 0x001e220000000000 */
[----:B------:R-:W2:Y:S01]  /*fbd0*/  S2R R4, SR_LANEID ;  /* 0x0000000000047919 */ /* 0x000ea20000000000 */
[----:B------:R-:W3:Y:S01]  /*fbe0*/  S2R R21, SR_TID.X ;  /* 0x0000000000157919 */ /* 0x000ee20000002100 */
[----:B0-----:R-:W-:-:S05]  /*fbf0*/  @P0 FADD R0, R0, R239 ;  /* 0x000000ef00000221 */ /* 0x001fca0000000000 */
[----:B------:R-:W0:Y:S01]  /*fc00*/  SHFL.DOWN P0, R3, R0, 0x2, 0x1f ;  /* 0x08401f0000037f89 */ /* 0x000e220000000000 */
[----:B--2---:R-:W-:-:S13]  /*fc10*/  ISETP.NE.AND P1, PT, R4, RZ, PT ;  /* 0x000000ff0400720c */ /* 0x004fda0003f25270 */
[----:B------:R-:W2:Y:S01]  /*fc20*/  @!P1 S2R R9, SR_CgaCtaId ;  /* 0x0000000000099919 */ /* 0x000ea20000008800 */
[----:B------:R-:W-:Y:S01]  /*fc30*/  @!P1 MOV R4, 0x400 ;  /* 0x0000040000049802 */ /* 0x000fe20000000f00 */
[----:B0-----:R-:W-:Y:S01]  /*fc40*/  @P0 FADD R3, R0, R3 ;  /* 0x0000000300030221 */ /* 0x001fe20000000000 */
[----:B---3--:R-:W-:-:S04]  /*fc50*/  @!P1 SHF.R.S32.HI R0, RZ, 0x1f, R21 ;  /* 0x0000001fff009819 */ /* 0x008fc80000011415 */
[----:B------:R-:W0:Y:S01]  /*fc60*/  SHFL.DOWN P0, R2, R3, 0x4, 0x1f ;  /* 0x08801f0003027f89 */ /* 0x000e220000000000 */
[----:B------:R-:W-:-:S04]  /*fc70*/  @!P1 LEA.HI R0, R0, R21, RZ, 0x5 ;  /* 0x0000001500009211 */ /* 0x000fc800078f28ff */
[----:B------:R-:W-:Y:S02]  /*fc80*/  @!P1 SHF.R.S32.HI R0, RZ, 0x5, R0 ;  /* 0x00000005ff009819 */ /* 0x000fe40000011400 */
[----:B--2---:R-:W-:Y:S01]  /*fc90*/  @!P1 LEA R9, R9, R4, 0x18 ;  /* 0x0000000409099211 */ /* 0x004fe200078ec0ff */
[----:B0-----:R-:W-:-:S03]  /*fca0*/  @P0 FADD R2, R3, R2 ;  /* 0x0000000203020221 */ /* 0x001fc60000000000 */
[----:B------:R-:W-:Y:S02]  /*fcb0*/  @!P1 LEA R0, R0, R9, 0x2 ;  /* 0x0000000900009211 */ /* 0x000fe400078e10ff */
[----:B------:R-:W0:Y:S02]  /*fcc0*/  SHFL.DOWN P0, R5, R2, 0x8, 0x1f ;  /* 0x09001f0002057f89 */ /* 0x000e240000000000 */
[----:B0-----:R-:W-:-:S05]  /*fcd0*/  @P0 FADD R5, R2, R5 ;  /* 0x0000000502050221 */ /* 0x001fca0000000000 */
[----:B-1----:R-:W0:Y:S02]  /*fce0*/  SHFL.DOWN P0, R7, R5, 0x10, 0x1f ;  /* 0x0a001f0005077f89 */ /* 0x002e240000000000 */
        /* <DEDUP_REMOVED lines=11> */
[----:B------:R-:W-:-:S04]  /*fda0*/  @!P0 FADD.FTZ R2, R3, R2 ;  /* 0x0000000203028221 */ /* 0x000fc80000010000 */
[----:B-1----:R-:W-:-:S05]  /*fdb0*/  @!P0 FADD.FTZ R7, R2, R5 ;  /* 0x0000000502078221 */ /* 0x002fca0000010000 */
[----:B------:R1:W-:Y:S01]  /*fdc0*/  REDG.E.ADD.F32.FTZ.RN.STRONG.GPU desc[UR14][R242.64], R7 ;  /* 0x00000007f20079a6 */ /* 0x0003e2000c10f38e */
[----:B------:R-:W-:Y:S01]  /*fdd0*/  HFMA2.MMA R21, -RZ, RZ, 0, 0 ;  /* 0x00000000ff157435 */ /* 0x000fe200000001ff */
[----:B------:R-:W-:Y:S10]  /*fde0*/  BRA `(.L_x_512) ;  /* 0x0000000000047947 */ /* 0x000ff40003800000 */
.L_x_511:
[----:B------:R-:W2:Y:S02]  /*fdf0*/  S2R R21, SR_TID.X ;  /* 0x0000000000157919 */ /* 0x000ea40000002100 */
.L_x_512:
[----:B------:R-:W-:Y:S05]  /*fe00*/  BSYNC B0 ;  /* 0x0000000000007941 */ /* 0x000fea0003800000 */
.L_x_510:
[----:B------:R-:W-:Y:S02]  /*fe10*/  ULDC UR22, c[0x0][0x21c] ;  /* 0x0000870000167ab9 */ /* 0x000fe40000000800 */
[----:B--2---:R-:W-:-:S13]  /*fe20*/  ISETP.GE.AND P0, PT, R21, UR22, PT ;  /* 0x0000001615007c0c */ /* 0x004fda000bf06270 */
[----:B------:R-:W-:Y:S05]  /*fe30*/  @P0 EXIT ;  /* 0x000000000000094d */ /* 0x000fea0003800000 */
[----:B------:R-:W-:Y:S01]  /*fe40*/  ULDC.64 UR6, c[0x0][0x338] ;  /* 0x0000ce0000067ab9 */ /* 0x000fe20000000a00 */
[----:B------:R-:W2:Y:S01]  /*fe50*/  S2UR UR5, SR_CgaCtaId ;  /* 0x00000000000579c3 */ /* 0x000ea20000008800 */
[C---:B0-----:R-:W-:Y:S01]  /*fe60*/  IMAD R0, R122.reuse, UR6, RZ ;  /* 0x000000067a007c24 */ /* 0x041fe2000f8e02ff */
[----:B------:R-:W-:Y:S01]  /*fe70*/  ULDC.64 UR8, c[0x0][0x358] ;  /* 0x0000d60000087ab9 */ /* 0x000fe20000000a00 */
[C---:B-1----:R-:W-:Y:S01]  /*fe80*/  IMAD.WIDE.U32 R6, R123.reuse, UR6, RZ ;  /* 0x000000067b067c25 */ /* 0x042fe2000f8e00ff */
[----:B------:R-:W-:Y:S01]  /*fe90*/  ULDC.64 UR10, c[0x0][0x268] ;  /* 0x00009a00000a7ab9 */ /* 0x000fe20000000a00 */
[----:B------:R-:W-:Y:S01]  /*fea0*/  ULDC.64 UR18, c[0x0][0x248] ;  /* 0x0000920000127ab9 */ /* 0x000fe20000000a00 */
[----:B------:R-:W-:Y:S01]  /*feb0*/  BSSY B0, `(.L_x_513) ;  /* 0x0000060000007945 */ /* 0x000fe20003800000 */
[----:B------:R-:W-:Y:S01]  /*fec0*/  IMAD R33, R123, UR7, R0 ;  /* 0x000000077b217c24 */ /* 0x000fe2000f8e0200 */
[----:B------:R-:W-:Y:S01]  /*fed0*/  ULDC.64 UR6, c[0x0][0x378] ;  /* 0x0000de0000067ab9 */ /* 0x000fe20000000a00 */
[C---:B------:R-:W-:Y:S01]  /*fee0*/  IMAD R2, R122.reuse, UR8, RZ ;  /* 0x000000087a027c24 */ /* 0x040fe2000f8e02ff */
[----:B------:R-:W-:Y:S01]  /*fef0*/  UMOV UR4, 0x400 ;  /* 0x0000040000047882 */ /* 0x000fe20000000000 */
[C---:B------:R-:W-:Y:S01]  /*ff00*/  IMAD R0, R122.reuse, UR6, RZ ;  /* 0x000000067a007c24 */ /* 0x040fe2000f8e02ff */
[----:B------:R-:W-:Y:S01]  /*ff10*/  IADD3 R33, R7, R33, RZ ;  /* 0x0000002107217210 */ /* 0x000fe20007ffe0ff */
[C---:B------:R-:W-:Y:S01]  /*ff20*/  IMAD.WIDE.U32 R8, R123.reuse, UR6, RZ ;  /* 0x000000067b087c25 */ /* 0x040fe2000f8e00ff */
[----:B------:R-:W-:Y:S01]  /*ff30*/  ULDC UR6, c[0x0][0x0] ;  /* 0x0000000000067ab9 */ /* 0x000fe20000000800 */
[----:B------:R-:W-:Y:S01]  /*ff40*/  ULDC.64 UR26, c[0x0][0x2e0] ;  /* 0x0000b800001a7ab9 */ /* 0x000fe20000000a00 */
[----:B------:R-:W-:Y:S01]  /*ff50*/  ULDC.64 UR24, c[0x0][0x270] ;  /* 0x00009c0000187ab9 */ /* 0x000fe20000000a00 */
[----:B------:R-:W-:Y:S01]  /*ff60*/  IMAD R31, R123, UR7, R0 ;  /* 0x000000077b1f7c24 */ /* 0x000fe2000f8e0200 */
[----:B------:R-:W-:Y:S01]  /*ff70*/  ULDC.64 UR30, c[0x0][0x2d8] ;  /* 0x0000b600001e7ab9 */ /* 0x000fe20000000a00 */
[C---:B------:R-:W-:Y:S01]  /*ff80*/  IMAD R0, R122.reuse, UR10, RZ ;  /* 0x0000000a7a007c24 */ /* 0x040fe2000f8e02ff */
[----:B------:R-:W-:Y:S01]  /*ff90*/  ULDC.64 UR28, c[0x0][0x250] ;  /* 0x00009400001c7ab9 */ /* 0x000fe20000000a00 */
[----:B------:R-:W-:Y:S01]  /*ffa0*/  IMAD R122, R122, UR18, RZ ;  /* 0x000000127a7a7c24 */ /* 0x000fe2000f8e02ff */
[----:B------:R-:W-:Y:S01]  /*ffb0*/  IADD3 R31, R9, R31, RZ ;  /* 0x0000001f091f7210 */ /* 0x000fe20007ffe0ff */
[C---:B------:R-:W-:Y:S01]  /*ffc0*/  IMAD.WIDE.U32 R10, R123.reuse, UR8, RZ ;  /* 0x000000087b0a7c25 */ /* 0x040fe2000f8e00ff */
[----:B------:R-:W-:Y:S01]  /*ffd0*/  ULDC.64 UR12, c[0x0][0x360] ;  /* 0x0000d800000c7ab9 */ /* 0x000fe20000000a00 */
[----:B------:R-:W-:Y:S01]  /*ffe0*/  ULDC.64 UR16, c[0x0][0x3c8] ;  /* 0x0000f20000107ab9 */ /* 0x000fe20000000a00 */
[----:B--2---:R-:W-:Y:S01]  /*fff0*/  ULEA UR4, UR5, UR4, 0x18 ;  /* 0x0000000405047291 */ /* 0x004fe2000f8ec03f */
[C---:B------:R-:W-:Y:S01]  /*10000*/  IMAD R29, R123.reuse, UR9, R2 ;  /* 0x000000097b1d7c24 */ /* 0x040fe2000f8e0202 */
[----:B------:R-:W-:Y:S01]  /*10010*/  ULDC.64 UR8, c[0x0][0x340] ;  /* 0x0000d00000087ab9 */ /* 0x000fe20000000a00 */
[----:B------:R-:W-:Y:S01]  /*10020*/  IMAD.WIDE.U32 R16, R123, UR10, RZ ;  /* 0x0000000a7b107c25 */ /* 0x000fe2000f8e00ff */
[----:B------:R-:W-:-:S02]  /*10030*/  ULDC.64 UR20, c[0x0][0x3d0] ;  /* 0x0000f40000147ab9 */ /* 0x000fc40000000a00 */
        /* <DEDUP_REMOVED lines=8> */
.L_x_514:
        /* <DEDUP_REMOVED lines=32> */
[----:B--2---:R-:W-:Y:S01]  /*102c0*/  LEA R14, P1, R12, UR30, 0x3 ;  /* 0x0000001e0c0e7c11 */ /* 0x004fe2000f8218ff */
        /* <DEDUP_REMOVED lines=12> */
[----:B------:R-:W2:Y:S01]  /*10390*/  LDG.E.64 R14, desc[UR14][R14.64] ;  /* 0x0000000e0e0e7981 */ /* 0x000ea2000c1e1b00 */
        /* <DEDUP_REMOVED lines=18> */
.L_x_513:
[----:B------:R-:W-:Y:S05]  /*104c0*/  EXIT ;  /* 0x000000000000794d */ /* 0x000fea0003800000 */
.L_x_475:
[----:B------:R-:W-:Y:S01]  /*104d0*/  HFMA2.MMA R221, -RZ, RZ, 0, 5.9604644775390625e-08 ;  /* 0x00000001ffdd7435 */ /* 0x000fe200000001ff */
[----:B------:R-:W-:Y:S02]  /*104e0*/  MOV R224, R209 ;  /* 0x000000d100e07202 */ /* 0x000fe40000000f00 */
[----:B------:R-:W-:Y:S02]  /*104f0*/  MOV R226, RZ ;  /* 0x000000ff00e27202 */ /* 0x000fe40000000f00 */
[----:B------:R-:W-:-:S07]  /*10500*/  MOV R79, 0xffffffff ;  /* 0xffffffff004f7802 */ /* 0x000fce0000000f00 */
[----:B-1---5:R-:W-:Y:S05]  /*10510*/  WARPSYNC.COLLECTIVE R79, `(.L_x_515) ;  /* 0x000000004f087348 */ /* 0x022fea0003c00000 */
[----:B------:R0:W2:Y:S02]  /*10520*/  SHFL.UP P0, R213, R224, R221, R226 ;  /* 0x040000dde0d57389 */ /* 0x0000a400000000e2 */
[----:B012--5:R-:W-:Y:S01]  /*10530*/  ENDCOLLECTIVE ;  /* 0x000000000000791b */ /* 0x027fe20003800000 */
.L_x_515:
[----:B------:R-:W-:Y:S02]  /*10540*/  MOV R224, R212 ;  /* 0x000000d400e07202 */ /* 0x000fe40000000f00 */
[----:B------:R-:W-:-:S07]  /*10550*/  MOV R76, R213 ;  /* 0x000000d5004c7202 */ /* 0x000fce0000000f00 */
[----:B------:R-:W-:Y:S05]  /*10560*/  WARPSYNC.COLLECTIVE R79, `(.L_x_516) ;  /* 0x000000004f087348 */ /* 0x000fea0003c00000 */
[----:B------:R0:W1:Y:S02]  /*10570*/  SHFL.UP P0, R213, R224, R221, R226 ;  /* 0x040000dde0d57389 */ /* 0x00006400000000e2 */
[----:B01----:R-:W-:Y:S01]  /*10580*/  ENDCOLLECTIVE ;  /* 0x000000000000791b */ /* 0x003fe20003800000 */
.L_x_516:
[----:B------:R-:W-:Y:S02]  /*10590*/  MOV R224, R211 ;  /* 0x000000d300e07202 */ /* 0x000fe40000000f00 */
[----:B------:R-:W-:-:S07]  /*105a0*/  MOV R77, R213 ;  /* 0x000000d5004d7202 */ /* 0x000fce0000000f00 */
[----:B------:R-:W-:Y:S05]  /*105b0*/  WARPSYNC.COLLECTIVE R79, `(.L_x_517) ;  /* 0x000000004f087348 */ /* 0x000fea0003c00000 */
[----:B------:R0:W1:Y:S02]  /*105c0*/  SHFL.UP P0, R213, R224, R221, R226 ;  /* 0x040000dde0d57389 */ /* 0x00006400000000e2 */
[----:B01----:R-:W-:Y:S01]  /*105d0*/  ENDCOLLECTIVE ;  /* 0x000000000000791b */ /* 0x003fe20003800000 */
.L_x_517:
[----:B------:R-:W-:Y:S02]  /*105e0*/  MOV R224, R210 ;  /* 0x000000d200e07202 */ /* 0x000fe40000000f00 */
[----:B------:R-:W-:-:S07]  /*105f0*/  MOV R78, R213 ;  /* 0x000000d5004e7202 */ /* 0x000fce0000000f00 */
[----:B------:R-:W-:Y:S05]  /*10600*/  WARPSYNC.COLLECTIVE R79, `(.L_x_518) ;  /* 0x000000004f087348 */ /* 0x000fea0003c00000 */
[----:B------:R0:W1:Y:S02]  /*10610*/  SHFL.UP P0, R213, R224, R221, R226 ;  /* 0x040000dde0d57389 */ /* 0x00006400000000e2 */
[----:B01----:R-:W-:Y:S01]  /*10620*/  ENDCOLLECTIVE ;  /* 0x000000000000791b */ /* 0x003fe20003800000 */
.L_x_518:
        /* <DEDUP_REMOVED lines=17> */
.L_x_519:
[----:B------:R-:W-:Y:S02]  /*10740*/  MOV R224, R212 ;  /* 0x000000d400e07202 */ /* 0x000fe40000000f00 */
[----:B------:R-:W-:-:S07]  /*10750*/  MOV R76, R213 ;  /* 0x000000d5004c7202 */ /* 0x000fce0000000f00 */
[----:B------:R-:W-:Y:S05]  /*10760*/  WARPSYNC.COLLECTIVE R79, `(.L_x_520) ;  /* 0x000000004f087348 */ /* 0x000fea0003c00000 */
[----:B------:R0:W1:Y:S02]  /*10770*/  SHFL.UP P0, R213, R224, R221, R226 ;  /* 0x040000dde0d57389 */ /* 0x00006400000000e2 */
[----:B01----:R-:W-:Y:S01]  /*10780*/  ENDCOLLECTIVE ;  /* 0x000000000000791b */ /* 0x003fe20003800000 */
.L_x_520:
[----:B------:R-:W-:Y:S02]  /*10790*/  MOV R224, R211 ;  /* 0x000000d300e07202 */ /* 0x000fe40000000f00 */
[----:B------:R-:W-:-:S07]  /*107a0*/  MOV R77, R213 ;  /* 0x000000d5004d7202 */ /* 0x000fce0000000f00 */
[----:B------:R-:W-:Y:S05]  /*107b0*/  WARPSYNC.COLLECTIVE R79, `(.L_x_521) ;  /* 0x000000004f087348 */ /* 0x000fea0003c00000 */
[----:B------:R0:W1:Y:S02]  /*107c0*/  SHFL.UP P0, R213, R224, R221, R226 ;  /* 0x040000dde0d57389 */ /* 0x00006400000000e2 */
[----:B01----:R-:W-:Y:S01]  /*107d0*/  ENDCOLLECTIVE ;  /* 0x000000000000791b */ /* 0x003fe20003800000 */
.L_x_521:
[----:B------:R-:W-:Y:S02]  /*107e0*/  MOV R224, R210 ;  /* 0x000000d200e07202 */ /* 0x000fe40000000f00 */
[----:B------:R-:W-:-:S07]  /*107f0*/  MOV R78, R213 ;  /* 0x000000d5004e7202 */ /* 0x000fce0000000f00 */
[----:B------:R-:W-:Y:S05]  /*10800*/  WARPSYNC.COLLECTIVE R79, `(.L_x_522) ;  /* 0x000000004f087348 */ /* 0x000fea0003c00000 */
[----:B------:R0:W1:Y:S02]  /*10810*/  SHFL.UP P0, R213, R224, R221, R226 ;  /* 0x040000dde0d57389 */ /* 0x00006400000000e2 */
[----:B01----:R-:W-:Y:S01]  /*10820*/  ENDCOLLECTIVE ;  /* 0x000000000000791b */ /* 0x003fe20003800000 */
.L_x_522:
        /* <DEDUP_REMOVED lines=17> */
.L_x_523:
[----:B------:R-:W-:Y:S02]  /*10940*/  MOV R224, R212 ;  /* 0x000000d400e07202 */ /* 0x000fe40000000f00 */
[----:B------:R-:W-:-:S07]  /*10950*/  MOV R76, R213 ;  /* 0x000000d5004c7202 */ /* 0x000fce0000000f00 */
[----:B------:R-:W-:Y:S05]  /*10960*/  WARPSYNC.COLLECTIVE R79, `(.L_x_524) ;  /* 0x000000004f087348 */ /* 0x000fea0003c00000 */
[----:B------:R0:W1:Y:S02]  /*10970*/  SHFL.UP P0, R213, R224, R221, R226 ;  /* 0x040000dde0d57389 */ /* 0x00006400000000e2 */
[----:B01----:R-:W-:Y:S01]  /*10980*/  ENDCOLLECTIVE ;  /* 0x000000000000791b */ /* 0x003fe20003800000 */
.L_x_524:
[----:B------:R-:W-:Y:S02]  /*10990*/  MOV R224, R211 ;  /* 0x000000d300e07202 */ /* 0x000fe40000000f00 */
[----:B------:R-:W-:-:S07]  /*109a0*/  MOV R77, R213 ;  /* 0x000000d5004d7202 */ /* 0x000fce0000000f00 */
[----:B------:R-:W-:Y:S05]  /*109b0*/  WARPSYNC.COLLECTIVE R79, `(.L_x_525) ;  /* 0x000000004f087348 */ /* 0x000fea0003c00000 */
[----:B------:R0:W1:Y:S02]  /*109c0*/  SHFL.UP P0, R213, R224, R221, R226 ;  /* 0x040000dde0d57389 */ /* 0x00006400000000e2 */
[----:B01----:R-:W-:Y:S01]  /*109d0*/  ENDCOLLECTIVE ;  /* 0x000000000000791b */ /* 0x003fe20003800000 */
.L_x_525:
[----:B------:R-:W-:Y:S02]  /*109e0*/  MOV R224, R210 ;  /* 0x000000d200e07202 */ /* 0x000fe40000000f00 */
[----:B------:R-:W-:-:S07]  /*109f0*/  MOV R78, R213 ;  /* 0x000000d5004e7202 */ /* 0x000fce0000000f00 */
[----:B------:R-:W-:Y:S05]  /*10a00*/  WARPSYNC.COLLECTIVE R79, `(.L_x_526) ;  /* 0x000000004f087348 */ /* 0x000fea0003c00000 */
[----:B------:R0:W1:Y:S02]  /*10a10*/  SHFL.UP P0, R213, R224, R221, R226 ;  /* 0x040000dde0d57389 */ /* 0x00006400000000e2 */
[----:B01----:R-:W-:Y:S01]  /*10a20*/  ENDCOLLECTIVE ;  /* 0x000000000000791b */ /* 0x003fe20003800000 */
.L_x_526:
        /* <DEDUP_REMOVED lines=17> */
.L_x_527:
[----:B------:R-:W-:Y:S02]  /*10b40*/  MOV R224, R212 ;  /* 0x000000d400e07202 */ /* 0x000fe40000000f00 */
[----:B------:R-:W-:-:S07]  /*10b50*/  MOV R76, R213 ;  /* 0x000000d5004c7202 */ /* 0x000fce0000000f00 */
[----:B------:R-:W-:Y:S05]  /*10b60*/  WARPSYNC.COLLECTIVE R79, `(.L_x_528) ;  /* 0x000000004f087348 */ /* 0x000fea0003c00000 */
[----:B------:R0:W1:Y:S02]  /*10b70*/  SHFL.UP P0, R213, R224, R221, R226 ;  /* 0x040000dde0d57389 */ /* 0x00006400000000e2 */
[----:B01----:R-:W-:Y:S01]  /*10b80*/  ENDCOLLECTIVE ;  /* 0x000000000000791b */ /* 0x003fe20003800000 */
.L_x_528:
[----:B------:R-:W-:Y:S02]  /*10b90*/  MOV R224, R211 ;  /* 0x000000d300e07202 */ /* 0x000fe40000000f00 */
[----:B------:R-:W-:-:S07]  /*10ba0*/  MOV R77, R213 ;  /* 0x000000d5004d7202 */ /* 0x000fce0000000f00 */
[----:B------:R-:W-:Y:S05]  /*10bb0*/  WARPSYNC.COLLECTIVE R79, `(.L_x_529) ;  /* 0x000000004f087348 */ /* 0x000fea0003c00000 */
[----:B------:R0:W1:Y:S02]  /*10bc0*/  SHFL.UP P0, R213, R224, R221, R226 ;  /* 0x040000dde0d57389 */ /* 0x00006400000000e2 */
[----:B01----:R-:W-:Y:S01]  /*10bd0*/  ENDCOLLECTIVE ;  /* 0x000000000000791b */ /* 0x003fe20003800000 */
.L_x_529:
[----:B------:R-:W-:Y:S02]  /*10be0*/  MOV R224, R210 ;  /* 0x000000d200e07202 */ /* 0x000fe40000000f00 */
[----:B------:R-:W-:-:S07]  /*10bf0*/  MOV R78, R213 ;  /* 0x000000d5004e7202 */ /* 0x000fce0000000f00 */
[----:B------:R-:W-:Y:S05]  /*10c00*/  WARPSYNC.COLLECTIVE R79, `(.L_x_530) ;  /* 0x000000004f087348 */ /* 0x000fea0003c00000 */
[----:B------:R0:W1:Y:S02]  /*10c10*/  SHFL.UP P0, R213, R224, R221, R226 ;  /* 0x040000dde0d57389 */ /* 0x00006400000000e2 */
[----:B01----:R-:W-:Y:S01]  /*10c20*/  ENDCOLLECTIVE ;  /* 0x000000000000791b */ /* 0x003fe20003800000 */
.L_x_530:
        /* <DEDUP_REMOVED lines=17> */
.L_x_531:
[----:B------:R-:W-:Y:S02]  /*10d40*/  MOV R224, R215 ;  /* 0x000000d700e07202 */ /* 0x000fe40000000f00 */
[----:B------:R-:W-:-:S07]  /*10d50*/  MOV R76, R213 ;  /* 0x000000d5004c7202 */ /* 0x000fce0000000f00 */
[----:B------:R-:W-:Y:S05]  /*10d60*/  WARPSYNC.COLLECTIVE R79, `(.L_x_532) ;  /* 0x000000004f087348 */ /* 0x000fea0003c00000 */
[----:B------:R0:W1:Y:S02]  /*10d70*/  SHFL.UP P0, R213, R224, R221, R226 ;  /* 0x040000dde0d57389 */ /* 0x00006400000000e2 */
[----:B01----:R-:W-:Y:S01]  /*10d80*/  ENDCOLLECTIVE ;  /* 0x000000000000791b */ /* 0x003fe20003800000 */
.L_x_532:
[----:B------:R-:W-:Y:S02]  /*10d90*/  MOV R224, R211 ;  /* 0x000000d300e07202 */ /* 0x000fe40000000f00 */
[----:B------:R-:W-:-:S07]  /*10da0*/  MOV R78, R213 ;  /* 0x000000d5004e7202 */ /* 0x000fce0000000f00 */
[----:B------:R-:W-:Y:S05]  /*10db0*/  WARPSYNC.COLLECTIVE R79, `(.L_x_533) ;  /* 0x000000004f087348 */ /* 0x000fea0003c00000 */
[----:B------:R0:W1:Y:S02]  /*10dc0*/  SHFL.UP P0, R213, R224, R221, R226 ;  /* 0x040000dde0d57389 */ /* 0x00006400000000e2 */
[----:B01----:R-:W-:Y:S01]  /*10dd0*/  ENDCOLLECTIVE ;  /* 0x000000000000791b */ /* 0x003fe20003800000 */
.L_x_533:
[----:B------:R-:W-:Y:S02]  /*10de0*/  MOV R224, R210 ;  /* 0x000000d200e07202 */ /* 0x000fe40000000f00 */
[----:B------:R-:W-:-:S07]  /*10df0*/  MOV R212, R213 ;  /* 0x000000d500d47202 */ /* 0x000fce0000000f00 */
[----:B------:R-:W-:Y:S05]  /*10e00*/  WARPSYNC.COLLECTIVE R79, `(.L_x_534) ;  /* 0x000000004f087348 */ /* 0x000fea0003c00000 */
[----:B------:R0:W1:Y:S02]  /*10e10*/  SHFL.UP P0, R213, R224, R221, R226 ;  /* 0x040000dde0d57389 */ /* 0x00006400000000e2 */
[----:B01----:R-:W-:Y:S01]  /*10e20*/  ENDCOLLECTIVE ;  /* 0x000000000000791b */ /* 0x003fe20003800000 */
.L_x_534:
[----:B------:R-:W-:Y:S01]  /*10e30*/  MOV R214, R213 ;  /* 0x000000d500d67202 */ /* 0x000fe20000000f00 */
[----:B------:R-:W-:Y:S06]  /*10e40*/  BRA `(.L_x_535) ;  /* 0xffffff8400507947 */ /* 0x000fec000383ffff */
.L_x_476:
        /* <DEDUP_REMOVED lines=8> */
.L_x_537:
[----:B------:R-:W-:Y:S05]  /*10ed0*/  BSYNC B0 ;  /* 0x0000000000007941 */ /* 0x000fea0003800000 */
.L_x_536:
[----:B------:R-:W-:Y:S05]  /*10ee0*/  BRA `(.L_x_538) ;  /* 0xffffff8400607947 */ /* 0x000fea000383ffff */
.L_x_477:
        /* <DEDUP_REMOVED lines=8> */
.L_x_540:
[----:B------:R-:W-:Y:S05]  /*10f70*/  BSYNC B0 ;  /* 0x0000000000007941 */ /* 0x000fea0003800000 */
.L_x_539:
[----:B------:R-:W-:Y:S05]  /*10f80*/  BRA `(.L_x_541) ;  /* 0xffffff8400407947 */ /* 0x000fea000383ffff */
.L_x_478:
        /* <DEDUP_REMOVED lines=8> */
.L_x_543:
[----:B------:R-:W-:Y:S05]  /*11010*/  BSYNC B0 ;  /* 0x0000000000007941 */ /* 0x000fea0003800000 */
.L_x_542:
[----:B------:R-:W-:Y:S05]  /*11020*/  BRA `(.L_x_544) ;  /* 0xffffff8400207947 */ /* 0x000fea000383ffff */
.L_x_479:
        /* <DEDUP_REMOVED lines=8> */
.L_x_546:
[----:B------:R-:W-:Y:S05]  /*110b0*/  BSYNC B0 ;  /* 0x0000000000007941 */ /* 0x000fea0003800000 */
.L_x_545:
[----:B------:R-:W-:Y:S05]  /*110c0*/  BRA `(.L_x_547) ;  /* 0xffffff8400007947 */ /* 0x000fea000383ffff */
.L_x_480:
        /* <DEDUP_REMOVED lines=8> */
.L_x_549:
[----:B------:R-:W-:Y:S05]  /*11150*/  BSYNC B0 ;  /* 0x0000000000007941 */ /* 0x000fea0003800000 */
.L_x_548:
        /* <DEDUP_REMOVED lines=10> */
.L_x_550:
[----:B------:R-:W-:Y:S02]  /*11200*/  MOV R76, 0x1f ;  /* 0x0000001f004c7802 */ /* 0x000fe40000000f00 */
[----:B------:R-:W-:Y:S02]  /*11210*/  MOV R224, R211 ;  /* 0x000000d300e07202 */ /* 0x000fe40000000f00 */
[----:B------:R-:W-:-:S07]  /*11220*/  MOV R222, R213 ;  /* 0x000000d500de7202 */ /* 0x000fce0000000f00 */
[----:B------:R-:W-:Y:S05]  /*11230*/  WARPSYNC.COLLECTIVE R79, `(.L_x_551) ;  /* 0x000000004f087348 */ /* 0x000fea0003c00000 */
[----:B------:R0:W1:Y:S02]  /*11240*/  SHFL.UP P0, R213, R224, R221, R226 ;  /* 0x040000dde0d57389 */ /* 0x00006400000000e2 */
[----:B01----:R-:W-:Y:S01]  /*11250*/  ENDCOLLECTIVE ;  /* 0x000000000000791b */ /* 0x003fe20003800000 */
.L_x_551:
[----:B------:R-:W-:Y:S02]  /*11260*/  MOV R224, R210 ;  /* 0x000000d200e07202 */ /* 0x000fe40000000f00 */
[----:B------:R-:W-:-:S07]  /*11270*/  MOV R211, R213 ;  /* 0x000000d500d37202 */ /* 0x000fce0000000f00 */
[----:B------:R-:W-:Y:S05]  /*11280*/  WARPSYNC.COLLECTIVE R79, `(.L_x_552) ;  /* 0x000000004f087348 */ /* 0x000fea0003c00000 */
[----:B------:R0:W1:Y:S02]  /*11290*/  SHFL.UP P0, R213, R224, R221, R226 ;  /* 0x040000dde0d57389 */ /* 0x00006400000000e2 */
[----:B01----:R-:W-:Y:S01]  /*112a0*/  ENDCOLLECTIVE ;  /* 0x000000000000791b */ /* 0x003fe20003800000 */
.L_x_552:
[----:B------:R-:W-:Y:S05]  /*112b0*/  WARPSYNC.COLLECTIVE R79, `(.L_x_553) ;  /* 0x000000004f087348 */ /* 0x000fea0003c00000 */
[----:B------:R0:W1:Y:S02]  /*112c0*/  SHFL.IDX P0, R228, R78, R77, R76 ;  /* 0x0000004d4ee47389 */ /* 0x000064000000004c */
[----:B01----:R-:W-:Y:S01]  /*112d0*/  ENDCOLLECTIVE ;  /* 0x000000000000791b */ /* 0x003fe20003800000 */
.L_x_553:
[----:B------:R-:W-:Y:S02]  /*112e0*/  MOV R78, R73 ;  /* 0x00000049004e7202 */ /* 0x000fe40000000f00 */
[----:B------:R-:W-:Y:S02]  /*112f0*/  MOV R210, R213 ;  /* 0x000000d500d27202 */ /* 0x000fe40000000f00 */
[----:B------:R-:W-:-:S07]  /*11300*/  MOV R72, R228 ;  /* 0x000000e400487202 */ /* 0x000fce0000000f00 */
[----:B------:R-:W-:Y:S05]  /*11310*/  WARPSYNC.COLLECTIVE R79, `(.L_x_554) ;  /* 0x000000004f087348 */ /* 0x000fea0003c00000 */
[----:B------:R0:W1:Y:S02]  /*11320*/  SHFL.IDX P0, R228, R78, R77, R76 ;  /* 0x0000004d4ee47389 */ /* 0x000064000000004c */
[----:B01----:R-:W-:Y:S01]  /*11330*/  ENDCOLLECTIVE ;  /* 0x000000000000791b */ /* 0x003fe20003800000 */
.L_x_554:
[----:B------:R-:W-:Y:S02]  /*11340*/  MOV R78, R74 ;  /* 0x0000004a004e7202 */ /* 0x000fe40000000f00 */
[----:B------:R-:W-:-:S07]  /*11350*/  MOV R73, R228 ;  /* 0x000000e400497202 */ /* 0x000fce0000000f00 */
[----:B------:R-:W-:Y:S05]  /*11360*/  WARPSYNC.COLLECTIVE R79, `(.L_x_555) ;  /* 0x000000004f087348 */ /* 0x000fea0003c00000 */
[----:B------:R0:W1:Y:S02]  /*11370*/  SHFL.IDX P0, R228, R78, R77, R76 ;  /* 0x0000004d4ee47389 */ /* 0x000064000000004c */
[----:B01----:R-:W-:Y:S01]  /*11380*/  ENDCOLLECTIVE ;  /* 0x000000000000791b */ /* 0x003fe20003800000 */
.L_x_555:
[----:B------:R-:W-:Y:S02]  /*11390*/  MOV R78, R75 ;  /* 0x0000004b004e7202 */ /* 0x000fe40000000f00 */
[----:B------:R-:W-:-:S07]  /*113a0*/  MOV R74, R228 ;  /* 0x000000e4004a7202 */ /* 0x000fce0000000f00 */
[----:B------:R-:W-:Y:S05]  /*113b0*/  WARPSYNC.COLLECTIVE R79, `(.L_x_556) ;  /* 0x000000004f087348 */ /* 0x000fea0003c00000 */
[----:B------:R0:W1:Y:S02]  /*113c0*/  SHFL.IDX P0, R228, R78, R77, R76 ;  /* 0x0000004d4ee47389 */ /* 0x000064000000004c */
[----:B01----:R-:W-:Y:S01]  /*113d0*/  ENDCOLLECTIVE ;  /* 0x000000000000791b */ /* 0x003fe20003800000 */
.L_x_556:
[----:B------:R-:W-:Y:S01]  /*113e0*/  MOV R75, R228 ;  /* 0x000000e4004b7202 */ /* 0x000fe20000000f00 */
[----:B------:R-:W-:Y:S06]  /*113f0*/  BRA `(.L_x_557) ;  /* 0xffffff80005c7947 */ /* 0x000fec000383ffff */
.L_x_482:
[----:B------:R-:W-:Y:S01]  /*11400*/  HFMA2.MMA R251, -RZ, RZ, 0, 5.9604644775390625e-08 ;  /* 0x00000001fffb7435 */ /* 0x000fe200000001ff */
[----:B------:R-:W-:Y:S02]  /*11410*/  MOV R250, R248 ;  /* 0x000000f800fa7202 */ /* 0x000fe40000000f00 */
[----:B------:R-:W-:Y:S02]  /*11420*/  MOV R228, 0x1f ;  /* 0x0000001f00e47802 */ /* 0x000fe40000000f00 */
[----:B------:R-:W-:-:S07]  /*11430*/  MOV R79, 0xffffffff ;  /* 0xffffffff004f7802 */ /* 0x000fce0000000f00 */
[----:B------:R-:W-:Y:S05]  /*11440*/  WARPSYNC.COLLECTIVE R79, `(.L_x_558) ;  /* 0x000000004f087348 */ /* 0x000fea0003c00000 */
[----:B------:R0:W1:Y:S02]  /*11450*/  SHFL.DOWN P2, R245, R250, R251, R228 ;  /* 0x080000fbfaf57389 */ /* 0x00006400000400e4 */
[----:B01----:R-:W-:Y:S01]  /*11460*/  ENDCOLLECTIVE ;  /* 0x000000000000791b */ /* 0x003fe20003800000 */
.L_x_558:
[----:B------:R-:W-:Y:S02]  /*11470*/  MOV R250, R247 ;  /* 0x000000f700fa7202 */ /* 0x000fe40000000f00 */
[----:B------:R-:W-:-:S07]  /*11480*/  MOV R77, R245 ;  /* 0x000000f5004d7202 */ /* 0x000fce0000000f00 */
[----:B------:R-:W-:Y:S05]  /*11490*/  WARPSYNC.COLLECTIVE R79, `(.L_x_559) ;  /* 0x000000004f087348 */ /* 0x000fea0003c00000 */
[----:B------:R0:W1:Y:S02]  /*114a0*/  SHFL.DOWN P2, R245, R250, R251, R228 ;  /* 0x080000fbfaf57389 */ /* 0x00006400000400e4 */
[----:B01----:R-:W-:Y:S01]  /*114b0*/  ENDCOLLECTIVE ;  /* 0x000000000000791b */ /* 0x003fe20003800000 */
.L_x_559:
[----:B------:R-:W-:Y:S02]  /*114c0*/  MOV R250, R246 ;  /* 0x000000f600fa7202 */ /* 0x000fe40000000f00 */
[----:B------:R-:W-:-:S07]  /*114d0*/  MOV R76, R245 ;  /* 0x000000f5004c7202 */ /* 0x000fce0000000f00 */
[----:B------:R-:W-:Y:S05]  /*114e0*/  WARPSYNC.COLLECTIVE R79, `(.L_x_560) ;  /* 0x000000004f087348 */ /* 0x000fea0003c00000 */
[----:B------:R0:W1:Y:S02]  /*114f0*/  SHFL.DOWN P2, R245, R250, R251, R228 ;  /* 0x080000fbfaf57389 */ /* 0x00006400000400e4 */
[----:B01----:R-:W-:Y:S01]  /*11500*/  ENDCOLLECTIVE ;  /* 0x000000000000791b */ /* 0x003fe20003800000 */
.L_x_560:
[----:B------:R-:W-:Y:S02]  /*11510*/  MOV R250, R252 ;  /* 0x000000fc00fa7202 */ /* 0x000fe40000000f00 */
[----:B------:R-:W-:-:S07]  /*11520*/  MOV R78, R245 ;  /* 0x000000f5004e7202 */ /* 0x000fce0000000f00 */
[----:B------:R-:W-:Y:S05]  /*11530*/  WARPSYNC.COLLECTIVE R79, `(.L_x_561) ;  /* 0x000000004f087348 */ /* 0x000fea0003c00000 */
[----:B------:R0:W1:Y:S02]  /*11540*/  SHFL.DOWN P2, R245, R250, R251, R228 ;  /* 0x080000fbfaf57389 */ /* 0x00006400000400e4 */
[----:B01----:R-:W-:Y:S01]  /*11550*/  ENDCOLLECTIVE ;  /* 0x000000000000791b */ /* 0x003fe20003800000 */
.L_x_561:
[----:B------:R-:W-:Y:S05]  /*11560*/  BRA `(.L_x_562) ;  /* 0xffffff9400687947 */ /* 0x000fea000383ffff */
.L_x_485:
        /* <DEDUP_REMOVED lines=8> */
.L_x_564:
[----:B------:R-:W-:Y:S05]  /*115f0*/  BSYNC B0 ;  /* 0x0000000000007941 */ /* 0x000fea0003800000 */
.L_x_563:
        /* <DEDUP_REMOVED lines=8> */
.L_x_565:
[----:B------:R-:W-:Y:S02]  /*11680*/  MOV R250, R246 ;  /* 0x000000f600fa7202 */ /* 0x000fe40000000f00 */
[----:B------:R-:W-:-:S07]  /*11690*/  MOV R77, R245 ;  /* 0x000000f5004d7202 */ /* 0x000fce0000000f00 */
[----:B------:R-:W-:Y:S05]  /*116a0*/  WARPSYNC.COLLECTIVE R79, `(.L_x_566) ;  /* 0x000000004f087348 */ /* 0x000fea0003c00000 */
[----:B------:R0:W1:Y:S02]  /*116b0*/  SHFL.DOWN P2, R245, R250, R251, R228 ;  /* 0x080000fbfaf57389 */ /* 0x00006400000400e4 */
[----:B01----:R-:W-:Y:S01]  /*116c0*/  ENDCOLLECTIVE ;  /* 0x000000000000791b */ /* 0x003fe20003800000 */
.L_x_566:
[----:B------:R-:W-:Y:S02]  /*116d0*/  MOV R250, R252 ;  /* 0x000000fc00fa7202 */ /* 0x000fe40000000f00 */
[----:B------:R-:W-:-:S07]  /*116e0*/  MOV R78, R245 ;  /* 0x000000f5004e7202 */ /* 0x000fce0000000f00 */
[----:B------:R-:W-:Y:S05]  /*116f0*/  WARPSYNC.COLLECTIVE R79, `(.L_x_567) ;  /* 0x000000004f087348 */ /* 0x000fea0003c00000 */
[----:B------:R0:W1:Y:S02]  /*11700*/  SHFL.DOWN P2, R245, R250, R251, R228 ;  /* 0x080000fbfaf57389 */ /* 0x00006400000400e4 */
[----:B01----:R-:W-:Y:S01]  /*11710*/  ENDCOLLECTIVE ;  /* 0x000000000000791b */ /* 0x003fe20003800000 */
.L_x_567:
[----:B------:R-:W-:Y:S05]  /*11720*/  BRA `(.L_x_568) ;  /* 0xffffff94004c7947 */ /* 0x000fea000383ffff */
.L_x_488:
        /* <DEDUP_REMOVED lines=8> */
.L_x_570:
[----:B------:R-:W-:Y:S05]  /*117b0*/  BSYNC B0 ;  /* 0x0000000000007941 */ /* 0x000fea0003800000 */
.L_x_569:
        /* <DEDUP_REMOVED lines=8> */
.L_x_571:
[----:B------:R-:W-:Y:S02]  /*11840*/  MOV R250, R246 ;  /* 0x000000f600fa7202 */ /* 0x000fe40000000f00 */
[----:B------:R-:W-:-:S07]  /*11850*/  MOV R77, R245 ;  /* 0x000000f5004d7202 */ /* 0x000fce0000000f00 */
[----:B------:R-:W-:Y:S05]  /*11860*/  WARPSYNC.COLLECTIVE R79, `(.L_x_572) ;  /* 0x000000004f087348 */ /* 0x000fea0003c00000 */
[----:B------:R0:W1:Y:S02]  /*11870*/  SHFL.DOWN P2, R245, R250, R251, R228 ;  /* 0x080000fbfaf57389 */ /* 0x00006400000400e4 */
[----:B01----:R-:W-:Y:S01]  /*11880*/  ENDCOLLECTIVE ;  /* 0x000000000000791b */ /* 0x003fe20003800000 */
.L_x_572:
[----:B------:R-:W-:Y:S02]  /*11890*/  MOV R250, R252 ;  /* 0x000000fc00fa7202 */ /* 0x000fe40000000f00 */
[----:B------:R-:W-:-:S07]  /*118a0*/  MOV R78, R245 ;  /* 0x000000f5004e7202 */ /* 0x000fce0000000f00 */
[----:B------:R-:W-:Y:S05]  /*118b0*/  WARPSYNC.COLLECTIVE R79, `(.L_x_573) ;  /* 0x000000004f087348 */ /* 0x000fea0003c00000 */
[----:B------:R0:W1:Y:S02]  /*118c0*/  SHFL.DOWN P2, R245, R250, R251, R228 ;  /* 0x080000fbfaf57389 */ /* 0x00006400000400e4 */
[----:B01----:R-:W-:Y:S01]  /*118d0*/  ENDCOLLECTIVE ;  /* 0x000000000000791b */ /* 0x003fe20003800000 */
.L_x_573:
[----:B------:R-:W-:Y:S05]  /*118e0*/  BRA `(.L_x_574) ;  /* 0xffffff9400307947 */ /* 0x000fea000383ffff */
.L_x_491:
        /* <DEDUP_REMOVED lines=8> */
.L_x_576:
[----:B------:R-:W-:Y:S05]  /*11970*/  BSYNC B0 ;  /* 0x0000000000007941 */ /* 0x000fea0003800000 */
.L_x_575:
        /* <DEDUP_REMOVED lines=8> */
.L_x_577:
[----:B------:R-:W-:Y:S02]  /*11a00*/  MOV R250, R246 ;  /* 0x000000f600fa7202 */ /* 0x000fe40000000f00 */
[----:B------:R-:W-:-:S07]  /*11a10*/  MOV R77, R245 ;  /* 0x000000f5004d7202 */ /* 0x000fce0000000f00 */
[----:B------:R-:W-:Y:S05]  /*11a20*/  WARPSYNC.COLLECTIVE R79, `(.L_x_578) ;  /* 0x000000004f087348 */ /* 0x000fea0003c00000 */
[----:B------:R0:W1:Y:S02]  /*11a30*/  SHFL.DOWN P2, R245, R250, R251, R228 ;  /* 0x080000fbfaf57389 */ /* 0x00006400000400e4 */
[----:B01----:R-:W-:Y:S01]  /*11a40*/  ENDCOLLECTIVE ;  /* 0x000000000000791b */ /* 0x003fe20003800000 */
.L_x_578:
[----:B------:R-:W-:Y:S02]  /*11a50*/  MOV R250, R252 ;  /* 0x000000fc00fa7202 */ /* 0x000fe40000000f00 */
[----:B------:R-:W-:-:S07]  /*11a60*/  MOV R78, R245 ;  /* 0x000000f5004e7202 */ /* 0x000fce0000000f00 */
[----:B------:R-:W-:Y:S05]  /*11a70*/  WARPSYNC.COLLECTIVE R79, `(.L_x_579) ;  /* 0x000000004f087348 */ /* 0x000fea0003c00000 */
[----:B------:R0:W1:Y:S02]  /*11a80*/  SHFL.DOWN P2, R245, R250, R251, R228 ;  /* 0x080000fbfaf57389 */ /* 0x00006400000400e4 */
[----:B01----:R-:W-:Y:S01]  /*11a90*/  ENDCOLLECTIVE ;  /* 0x000000000000791b */ /* 0x003fe20003800000 */
.L_x_579:
[----:B------:R-:W-:Y:S05]  /*11aa0*/  BRA `(.L_x_580) ;  /* 0xffffff9400147947 */ /* 0x000fea000383ffff */
.L_x_494:
        /* <DEDUP_REMOVED lines=8> */
.L_x_582:
[----:B------:R-:W-:Y:S05]  /*11b30*/  BSYNC B0 ;  /* 0x0000000000007941 */ /* 0x000fea0003800000 */
.L_x_581:
        /* <DEDUP_REMOVED lines=8> */
.L_x_583:
[----:B------:R-:W-:Y:S02]  /*11bc0*/  MOV R250, R246 ;  /* 0x000000f600fa7202 */ /* 0x000fe40000000f00 */
[----:B------:R-:W-:-:S07]  /*11bd0*/  MOV R77, R245 ;  /* 0x000000f5004d7202 */ /* 0x000fce0000000f00 */
[----:B------:R-:W-:Y:S05]  /*11be0*/  WARPSYNC.COLLECTIVE R79, `(.L_x_584) ;  /* 0x000000004f087348 */ /* 0x000fea0003c00000 */
[----:B------:R0:W1:Y:S02]  /*11bf0*/  SHFL.DOWN P2, R245, R250, R251, R228 ;  /* 0x080000fbfaf57389 */ /* 0x00006400000400e4 */
[----:B01----:R-:W-:Y:S01]  /*11c00*/  ENDCOLLECTIVE ;  /* 0x000000000000791b */ /* 0x003fe20003800000 */
.L_x_584:
[----:B------:R-:W-:Y:S02]  /*11c10*/  MOV R250, R252 ;  /* 0x000000fc00fa7202 */ /* 0x000fe40000000f00 */
[----:B------:R-:W-:-:S07]  /*11c20*/  MOV R78, R245 ;  /* 0x000000f5004e7202 */ /* 0x000fce0000000f00 */
[----:B------:R-:W-:Y:S05]  /*11c30*/  WARPSYNC.COLLECTIVE R79, `(.L_x_585) ;  /* 0x000000004f087348 */ /* 0x000fea0003c00000 */
[----:B------:R0:W1:Y:S02]  /*11c40*/  SHFL.DOWN P2, R245, R250, R251, R228 ;  /* 0x080000fbfaf57389 */ /* 0x00006400000400e4 */
[----:B01----:R-:W-:Y:S01]  /*11c50*/  ENDCOLLECTIVE ;  /* 0x000000000000791b */ /* 0x003fe20003800000 */
.L_x_585:
[----:B------:R-:W-:Y:S05]  /*11c60*/  BRA `(.L_x_586) ;  /* 0xffffff9000f87947 */ /* 0x000fea000383ffff */
.L_x_497:
        /* <DEDUP_REMOVED lines=8> */
.L_x_588:
[----:B------:R-:W-:Y:S05]  /*11cf0*/  BSYNC B0 ;  /* 0x0000000000007941 */ /* 0x000fea0003800000 */
.L_x_587:
        /* <DEDUP_REMOVED lines=10> */
.L_x_589:
[----:B------:R-:W-:Y:S02]  /*11da0*/  MOV R78, R246 ;  /* 0x000000f6004e7202 */ /* 0x000fe40000000f00 */
[----:B------:R-:W-:-:S07]  /*11db0*/  MOV R244, R228 ;  /* 0x000000e400f47202 */ /* 0x000fce0000000f00 */
[----:B------:R-:W-:Y:S05]  /*11dc0*/  WARPSYNC.COLLECTIVE R79, `(.L_x_590) ;  /* 0x000000004f087348 */ /* 0x000fea0003c00000 */
[----:B------:R0:W1:Y:S02]  /*11dd0*/  SHFL.IDX P0, R228, R78, R77, R76 ;  /* 0x0000004d4ee47389 */ /* 0x000064000000004c */
[----:B01----:R-:W-:Y:S01]  /*11de0*/  ENDCOLLECTIVE ;  /* 0x000000000000791b */ /* 0x003fe20003800000 */
.L_x_590:
[-C--:B------:R-:W-:Y:S01]  /*11df0*/  FMUL.FTZ R234, R62, R244.reuse ;  /* 0x000000f43eea7220 */ /* 0x080fe20000410000 */
[----:B------:R-:W-:-:S03]  /*11e00*/  FMUL.FTZ R233, R63, R244 ;  /* 0x000000f43fe97220 */ /* 0x000fc60000410000 */
[-C--:B------:R-:W-:Y:S01]  /*11e10*/  FFMA.FTZ R234, R63, R241.reuse, R234 ;  /* 0x000000f13fea7223 */ /* 0x080fe200000100ea */
[----:B------:R-:W-:Y:S01]  /*11e20*/  FFMA.FTZ R233, R62, R241, -R233 ;  /* 0x000000f13ee97223 */ /* 0x000fe200000108e9 */
[----:B------:R-:W-:Y:S02]  /*11e30*/  MOV R78, R252 ;  /* 0x000000fc004e7202 */ /* 0x000fe40000000f00 */
[----:B------:R-:W-:-:S07]  /*11e40*/  MOV R235, R228 ;  /* 0x000000e400eb7202 */ /* 0x000fce0000000f00 */
[----:B------:R-:W-:Y:S05]  /*11e50*/  WARPSYNC.COLLECTIVE R79, `(.L_x_591) ;  /* 0x000000004f087348 */ /* 0x000fea0003c00000 */
[----:B------:R0:W1:Y:S02]  /*11e60*/  SHFL.IDX P0, R228, R78, R77, R76 ;  /* 0x0000004d4ee47389 */ /* 0x000064000000004c */
[----:B01----:R-:W-:Y:S01]  /*11e70*/  ENDCOLLECTIVE ;  /* 0x000000000000791b */ /* 0x003fe20003800000 */
.L_x_591:
[----:B------:R-:W-:Y:S02]  /*11e80*/  MOV R78, R60 ;  /* 0x0000003c004e7202 */ /* 0x000fe40000000f00 */
[----:B------:R-:W-:Y:S02]  /*11e90*/  MOV R236, R228 ;  /* 0x000000e400ec7202 */ /* 0x000fe40000000f00 */
[----:B------:R-:W-:-:S07]  /*11ea0*/  MOV R228, 0x1f ;  /* 0x0000001f00e47802 */ /* 0x000fce0000000f00 */
[----:B------:R-:W-:Y:S05]  /*11eb0*/  WARPSYNC.COLLECTIVE R79, `(.L_x_592) ;  /* 0x000000004f087348 */ /* 0x000fea0003c00000 */
[----:B------:R0:W1:Y:S02]  /*11ec0*/  SHFL.DOWN P2, R245, R250, R251, R228 ;  /* 0x080000fbfaf57389 */ /* 0x00006400000400e4 */
[----:B01----:R-:W-:Y:S01]  /*11ed0*/  ENDCOLLECTIVE ;  /* 0x000000000000791b */ /* 0x003fe20003800000 */
.L_x_592:
[----:B------:R-:W-:Y:S02]  /*11ee0*/  MOV R250, R247 ;  /* 0x000000f700fa7202 */ /* 0x000fe40000000f00 */
[----:B------:R-:W-:-:S07]  /*11ef0*/  MOV R248, R245 ;  /* 0x000000f500f87202 */ /* 0x000fce0000000f00 */
[----:B------:R-:W-:Y:S05]  /*11f00*/  WARPSYNC.COLLECTIVE R79, `(.L_x_593) ;  /* 0x000000004f087348 */ /* 0x000fea0003c00000 */
[----:B------:R0:W1:Y:S02]  /*11f10*/  SHFL.DOWN P2, R245, R250, R251, R228 ;  /* 0x080000fbfaf57389 */ /* 0x00006400000400e4 */
[----:B01----:R-:W-:Y:S01]  /*11f20*/  ENDCOLLECTIVE ;  /* 0x000000000000791b */ /* 0x003fe20003800000 */
.L_x_593:
[----:B------:R-:W-:Y:S02]  /*11f30*/  MOV R250, R246 ;  /* 0x000000f600fa7202 */ /* 0x000fe40000000f00 */
[----:B------:R-:W-:-:S07]  /*11f40*/  MOV R247, R245 ;  /* 0x000000f500f77202 */ /* 0x000fce0000000f00 */
[----:B------:R-:W-:Y:S05]  /*11f50*/  WARPSYNC.COLLECTIVE R79, `(.L_x_594) ;  /* 0x000000004f087348 */ /* 0x000fea0003c00000 */
[----:B------:R0:W1:Y:S02]  /*11f60*/  SHFL.DOWN P2, R245, R250, R251, R228 ;  /* 0x080000fbfaf57389 */ /* 0x00006400000400e4 */
[----:B01----:R-:W-:Y:S01]  /*11f70*/  ENDCOLLECTIVE ;  /* 0x000000000000791b */ /* 0x003fe20003800000 */
.L_x_594:
[----:B------:R-:W-:Y:S02]  /*11f80*/  MOV R250, R252 ;  /* 0x000000fc00fa7202 */ /* 0x000fe40000000f00 */
[----:B------:R-:W-:-:S07]  /*11f90*/  MOV R246, R245 ;  /* 0x000000f500f67202 */ /* 0x000fce0000000f00 */
[----:B------:R-:W-:Y:S05]  /*11fa0*/  WARPSYNC.COLLECTIVE R79, `(.L_x_595) ;  /* 0x000000004f087348 */ /* 0x000fea0003c00000 */
[----:B------:R0:W1:Y:S02]  /*11fb0*/  SHFL.DOWN P2, R245, R250, R251, R228 ;  /* 0x080000fbfaf57389 */ /* 0x00006400000400e4 */
[----:B01----:R-:W-:Y:S01]  /*11fc0*/  ENDCOLLECTIVE ;  /* 0x000000000000791b */ /* 0x003fe20003800000 */
.L_x_595:
[----:B------:R-:W-:Y:S05]  /*11fd0*/  WARPSYNC.COLLECTIVE R79, `(.L_x_596) ;  /* 0x000000004f087348 */ /* 0x000fea0003c00000 */
[----:B------:R0:W1:Y:S02]  /*11fe0*/  SHFL.IDX P0, R228, R78, R77, R76 ;  /* 0x0000004d4ee47389 */ /* 0x000064000000004c */
[----:B01----:R-:W-:Y:S01]  /*11ff0*/  ENDCOLLECTIVE ;  /* 0x000000000000791b */ /* 0x003fe20003800000 */
.L_x_596:
[----:B------:R-:W-:Y:S02]  /*12000*/  MOV R78, R61 ;  /* 0x0000003d004e7202 */ /* 0x000fe40000000f00 */
[----:B------:R-:W-:-:S07]  /*12010*/  MOV R249, R228 ;  /* 0x000000e400f97202 */ /* 0x000fce0000000f00 */
[----:B------:R-:W-:Y:S05]  /*12020*/  WARPSYNC.COLLECTIVE R79, `(.L_x_597) ;  /* 0x000000004f087348 */ /* 0x000fea0003c00000 */
[----:B------:R0:W1:Y:S02]  /*12030*/  SHFL.IDX P0, R228, R78, R77, R76 ;  /* 0x0000004d4ee47389 */ /* 0x000064000000004c */
[----:B01----:R-:W-:Y:S01]  /*12040*/  ENDCOLLECTIVE ;  /* 0x000000000000791b */ /* 0x003fe20003800000 */
.L_x_597:
[----:B------:R-:W-:Y:S02]  /*12050*/  MOV R78, R62 ;  /* 0x0000003e004e7202 */ /* 0x000fe40000000f00 */
[----:B------:R-:W-:-:S07]  /*12060*/  MOV R251, R228 ;  /* 0x000000e400fb7202 */ /* 0x000fce0000000f00 */
[----:B------:R-:W-:Y:S05]  /*12070*/  WARPSYNC.COLLECTIVE R79, `(.L_x_598) ;  /* 0x000000004f087348 */ /* 0x000fea0003c00000 */
[----:B------:R0:W1:Y:S02]  /*12080*/  SHFL.IDX P0, R228, R78, R77, R76 ;  /* 0x0000004d4ee47389 */ /* 0x000064000000004c */
[----:B01----:R-:W-:Y:S01]  /*12090*/  ENDCOLLECTIVE ;  /* 0x000000000000791b */ /* 0x003fe20003800000 */
.L_x_598:
[----:B------:R-:W-:Y:S01]  /*120a0*/  MOV R78, R63 ;  /* 0x0000003f004e7202 */ /* 0x000fe20000000f00 */
[-C--:B------:R-:W-:Y:S01]  /*120b0*/  FMUL.FTZ R63, R61, R244.reuse ;  /* 0x000000f43d3f7220 */ /* 0x080fe20000410000 */
[----:B------:R-:W-:Y:S01]  /*120c0*/  FMUL.FTZ R244, R60, R244 ;  /* 0x000000f43cf47220 */ /* 0x000fe20000410000 */
[----:B------:R-:W-:-:S07]  /*120d0*/  MOV R250, R228 ;  /* 0x000000e400fa7202 */ /* 0x000fce0000000f00 */
[----:B------:R-:W-:Y:S05]  /*120e0*/  WARPSYNC.COLLECTIVE R79, `(.L_x_599) ;  /* 0x000000004f087348 */ /* 0x000fea0003c00000 */
[----:B------:R0:W1:Y:S02]  /*120f0*/  SHFL.IDX P0, R228, R78, R77, R76 ;  /* 0x0000004d4ee47389 */ /* 0x000064000000004c */
[----:B01----:R-:W-:Y:S01]  /*12100*/  ENDCOLLECTIVE ;  /* 0x000000000000791b */ /* 0x003fe20003800000 */
.L_x_599:
[----:B------:R-:W-:Y:S05]  /*12110*/  BRA `(.L_x_600) ;  /* 0xffffff9000547947 */ /* 0x000fea000383ffff */
.L_x_601:
        /* <DEDUP_REMOVED lines=14> */
.L_x_18903:


//--------------------- .text._Z25selective_scan_bwd_kernelI32Selective_Scan_bwd_kernel_traitsILi128ELi16ELb0ELb0ELb1ELb0ELb0EN3c104HalfENS1_7complexIfEEEEv12SSMParamsBwd --------------------------
	.section	.text._Z25selective_scan_bwd_kernelI32Selective_Scan_bwd_kernel_traitsILi128ELi16ELb0ELb0ELb1ELb0ELb0EN3c104HalfENS1_7complexIfEEEEv12SSMParamsBwd,"ax",@progbits
	.align	128
        .global         _Z25selective_scan_bwd_kernelI32Selective_Scan_bwd_kernel_traitsILi128ELi16ELb0ELb0ELb1ELb0ELb0EN3c104HalfENS1_7complexIfEEEEv12SSMParamsBwd
        .type           _Z25selective_scan_bwd_kernelI32Selective_Scan_bwd_kernel_traitsILi128ELi16ELb0ELb0ELb1ELb0ELb0EN3c104HalfENS1_7complexIfEEEEv12SSMParamsBwd,@function
        .size           _Z25selective_scan_bwd_kernelI32Selective_Scan_bwd_kernel_traitsILi128ELi16ELb0ELb0ELb1ELb0ELb0EN3c104HalfENS1_7complexIfEEEEv12SSMParamsBwd,(.L_x_18904 - _Z25selective_scan_bwd_kernelI32Selective_Scan_bwd_kernel_traitsILi128ELi16ELb0ELb0ELb1ELb0ELb0EN3c104HalfENS1_7complexIfEEEEv12SSMParamsBwd)
        .other          _Z25selective_scan_bwd_kernelI32Selective_Scan_bwd_kernel_traitsILi128ELi16ELb0ELb0ELb1ELb0ELb0EN3c104HalfENS1_7complexIfEEEEv12SSMParamsBwd,@"STO_CUDA_ENTRY STV_DEFAULT"
_Z25selective_scan_bwd_kernelI32Selective_Scan_bwd_kernel_traitsILi128ELi16ELb0ELb0ELb1ELb0ELb0EN3c104HalfENS1_7complexIfEEEEv12SSMParamsBwd:
.text._Z25selective_scan_bwd_kernelI32Selective_Scan_bwd_kernel_traitsILi128ELi16ELb0ELb0ELb1ELb0ELb0EN3c104HalfENS1_7complexIfEEEEv12SSMParamsBwd:
[----:B------:R-:W0:Y:S08]  /*0000*/  LDC R1, c[0x0][0x28] ;  /* 0x00000a00ff017b82 */ /* 0x000e300000000800 */
[----:B------:R-:W1:Y:S01]  /*0010*/  S2UR UR53, SR_CTAID.Y ;  /* 0x00000000003579c3 */ /* 0x000e620000002600 */
[----:B------:R-:W-:Y:S01]  /*0020*/  ULDC.64 UR4, c[0x0][0x2e8] ;  /* 0x0000ba0000047ab9 */ /* 0x000fe20000000a00 */
[----:B------:R-:W-:Y:S01]  /*0030*/  ULDC.64 UR6, c[0x0][0x300] ;  /* 0x0000c00000067ab9 */ /* 0x000fe20000000a00 */
[----:B------:R-:W-:Y:S01]  /*0040*/  UISETP.NE.U32.AND UP0, UPT, UR4, URZ, UPT ;  /* 0x0000003f0400728c */ /* 0x000fe2000bf05070 */
[----:B0-----:R-:W-:Y:S01]  /*0050*/  IADD3 R1, R1, -0xa0, RZ ;  /* 0xffffff6001017810 */ /* 0x001fe20007ffe0ff */
[----:B------:R-:W-:-:S02]  /*0060*/  UISETP.NE.U32.AND UP1, UPT, UR6, URZ, UPT ;  /* 0x0000003f0600728c */ /* 0x000fc4000bf25070 */
[----:B------:R-:W-:Y:S02]  /*0070*/  UISETP.NE.AND.EX UP0, UPT, UR5, URZ, UPT, UP0 ;  /* 0x0000003f0500728c */ /* 0x000fe4000bf05300 */
[----:B------:R-:W-:Y:S01]  /*0080*/  UISETP.NE.AND.EX UP1, UPT, UR7, URZ, UPT, UP1 ;  /* 0x0000003f0700728c */ /* 0x000fe2000bf25310 */
[----:B------:R-:W-:Y:S01]  /*0090*/  ULDC.64 UR20, c[0x0][0x208] ;  /* 0x0000820000147ab9 */ /* 0x000fe20000000a00 */
[----:B------:R-:W-:Y:S02]  /*00a0*/  ULDC UR28, c[0x0][0x228] ;  /* 0x00008a00001c7ab9 */ /* 0x000fe40000000800 */
[----:B------:R-:W-:Y:S01]  /*00b0*/  PLOP3.LUT P0, PT, PT, PT, UP0, 0x80, 0x0 ;  /* 0x000000000000781c */ /* 0x000fe20003f0f008 */
[----:B------:R-:W0:Y:S01]  /*00c0*/  S2UR UR52, SR_CTAID.X ;  /* 0x00000000003479c3 */ /* 0x000e220000002500 */
[----:B------:R-:W-:Y:S01]  /*00d0*/  PLOP3.LUT P1, PT, PT, PT, UP1, 0x80, 0x0 ;  /* 0x000000000000781c */ /* 0x000fe20003f2f018 */
[----:B------:R-:W-:Y:S01]  /*00e0*/  ULDC.64 UR22, c[0x0][0x3d8] ;  /* 0x0000f60000167ab9 */ /* 0x000fe20000000a00 */
[----:B------:R-:W-:Y:S01]  /*00f0*/  UMOV UR24, URZ ;  /* 0x0000003f00187c82 */ /* 0x000fe20008000000 */
[----:B------:R-:W-:Y:S01]  /*0100*/  ULDC.64 UR8, c[0x0][0x290] ;  /* 0x0000a40000087ab9 */ /* 0x000fe20000000a00 */
[----:B------:R-:W-:Y:S01]  /*0110*/  ULDC.64 UR16, c[0x0][0x260] ;  /* 0x0000980000107ab9 */ /* 0x000fe20000000a00 */
[----:B------:R-:W-:Y:S01]  /*0120*/  UMOV UR25, URZ ;  /* 0x0000003f00197c82 */ /* 0x000fe20008000000 */
[----:B------:R-:W-:Y:S01]  /*0130*/  ULDC.64 UR34, c[0x0][0x3f8] ;  /* 0x0000fe0000227ab9 */ /* 0x000fe20000000a00 */
[----:B------:R-:W-:Y:S01]  /*0140*/  UMOV UR26, URZ ;  /* 0x0000003f001a7c82 */ /* 0x000fe20008000000 */
[----:B------:R-:W-:Y:S01]  /*0150*/  UMOV UR27, URZ ;  /* 0x0000003f001b7c82 */ /* 0x000fe20008000000 */
[----:B-1----:R-:W-:-:S02]  /*0160*/  USHF.R.S32.HI UR11, URZ, 0x1f, UR53 ;  /* 0x0000001f3f0b7899 */ /* 0x002fc40008011435 */
[----:B------:R-:W-:Y:S02]  /*0170*/  @UP0 ULEA UR4, UP2, UR53, UR4, 0x2 ;  /* 0x0000000435040291 */ /* 0x000fe4000f84103f */
[----:B------:R-:W-:Y:S02]  /*0180*/  @UP1 ULEA UR6, UP3, UR53, UR6, 0x2 ;  /* 0x0000000635061291 */ /* 0x000fe4000f86103f */
[----:B------:R-:W-:Y:S02]  /*0190*/  @UP0 ULEA.HI.X UR5, UR53, UR5, UR11, 0x2, UP2 ;  /* 0x0000000535050291 */ /* 0x000fe400090f140b */
[----:B------:R-:W-:Y:S01]  /*01a0*/  MOV R2, UR4 ;  /* 0x0000000400027c02 */ /* 0x000fe20008000f00 */
[----:B------:R-:W-:Y:S01]  /*01b0*/  @UP1 ULEA.HI.X UR7, UR53, UR7, UR11, 0x2, UP3 ;  /* 0x0000000735071291 */ /* 0x000fe200098f140b */
[----:B------:R-:W-:Y:S01]  /*01c0*/  MOV R4, UR6 ;  /* 0x0000000600047c02 */ /* 0x000fe20008000f00 */
[----:B------:R-:W-:Y:S01]  /*01d0*/  ULDC.64 UR50, c[0x0][0x2f0] ;  /* 0x0000bc0000327ab9 */ /* 0x000fe20000000a00 */
[----:B------:R-:W-:Y:S01]  /*01e0*/  MOV R3, UR5 ;  /* 0x0000000500037c02 */ /* 0x000fe20008000f00 */
[----:B------:R-:W-:-:S02]  /*01f0*/  ULDC.64 UR4, c[0x0][0x310] ;  /* 0x0000c40000047ab9 */ /* 0x000fc40000000a00 */
[----:B------:R-:W-:-:S03]  /*0200*/  MOV R5, UR7 ;  /* 0x0000000700057c02 */ /* 0x000fc60008000f00 */
[----:B------:R1:W2:Y:S01]  /*0210*/  @P0 LDG.E R3, desc[UR20][R2.64] ;  /* 0x0000001402030981 */ /* 0x0002a2000c1e1900 */
[----:B------:R-:W-:Y:S01]  /*0220*/  MOV R0, UR28 ;  /* 0x0000001c00007c02 */ /* 0x000fe20008000f00 */
[----:B------:R-:W-:Y:S02]  /*0230*/  UISETP.NE.U32.AND UP0, UPT, UR4, URZ, UPT ;  /* 0x0000003f0400728c */ /* 0x000fe4000bf05070 */
[----:B------:R-:W3:Y:S01]  /*0240*/  @P1 LDG.E R4, desc[UR20][R4.64] ;  /* 0x0000001404041981 */ /* 0x000ee2000c1e1900 */
[----:B------:R-:W-:Y:S01]  /*0250*/  IABS R0, R0 ;  /* 0x0000000000007213 */ /* 0x000fe20000000000 */
[----:B0-----:R-:W-:Y:S01]  /*0260*/  USHF.R.S32.HI UR4, URZ, 0x1f, UR52 ;  /* 0x0000001f3f047899 */ /* 0x001fe20008011434 */
[----:B------:R-:W-:Y:S02]  /*0270*/  ULDC.64 UR6, c[0x0][0x280] ;  /* 0x0000a00000067ab9 */ /* 0x000fe40000000a00 */
[----:B------:R-:W-:Y:S01]  /*0280*/  R2UR UR31, R0 ;  /* 0x00000000001f72ca */ /* 0x000fe200000e0000 */
[----:B------:R-:W-:Y:S01]  /*0290*/  UISETP.NE.AND.EX UP0, UPT, UR5, URZ, UPT, UP0 ;  /* 0x0000003f0500728c */ /* 0x000fe2000bf05300 */
[----:B------:R0:W-:Y:S01]  /*02a0*/  STL [R1+0x98], RZ ;  /* 0x000098ff01007387 */ /* 0x0001e20000100800 */
[----:B------:R-:W-:-:S02]  /*02b0*/  UIMAD UR5, UR4, UR6, URZ ;  /* 0x00000006040572a4 */ /* 0x000fc4000f8e023f */
[----:B------:R-:W-:Y:S01]  /*02c0*/  UISETP.NE.U32.AND UP1, UPT, UR22, URZ, UPT ;  /* 0x0000003f1600728c */ /* 0x000fe2000bf25070 */
[----:B------:R0:W-:Y:S01]  /*02d0*/  STL [R1+0x94], RZ ;  /* 0x000094ff01007387 */ /* 0x0001e20000100800 */
[----:B------:R-:W-:Y:S02]  /*02e0*/  UIMAD UR29, UR52, UR7, UR5 ;  /* 0x00000007341d72a4 */ /* 0x000fe4000f8e0205 */
[----:B------:R-:W-:Y:S02]  /*02f0*/  UISETP.NE.AND.EX UP1, UPT, UR23, URZ, UPT, UP1 ;  /* 0x0000003f1700728c */ /* 0x000fe4000bf25310 */
[----:B------:R-:W-:Y:S02]  /*0300*/  UIMAD.WIDE.U32 UR14, UR52, UR6, URZ ;  /* 0x00000006340e72a5 */ /* 0x000fe4000f8e003f */
[----:B------:R-:W4:Y:S01]  /*0310*/  I2F.RP R0, UR31 ;  /* 0x0000001f00007d06 */ /* 0x000f220008209400 */
[----:B------:R-:W-:Y:S01]  /*0320*/  ULDC.64 UR6, c[0x0][0x328] ;  /* 0x0000ca0000067ab9 */ /* 0x000fe20000000a00 */
[----:B------:R-:W-:-:S02]  /*0330*/  UIMAD UR18, UR4, UR8, URZ ;  /* 0x00000008041272a4 */ /* 0x000fc4000f8e023f */
[----:B------:R-:W-:Y:S02]  /*0340*/  UIMAD UR19, UR4, UR6, URZ ;  /* 0x00000006041372a4 */ /* 0x000fe4000f8e023f */
[----:B------:R-:W-:Y:S02]  /*0350*/  UIMAD UR10, UR4, UR16, URZ ;  /* 0x00000010040a72a4 */ /* 0x000fe4000f8e023f */
[----:B------:R-:W-:Y:S01]  /*0360*/  @UP1 ULEA UR24, UP3, UR53, UR22, 0x2 ;  /* 0x0000001635181291 */ /* 0x000fe2000f86103f */
[----:B------:R-:W-:Y:S01]  /*0370*/  UMOV UR4, URZ ;  /* 0x0000003f00047c82 */ /* 0x000fe20008000000 */
[----:B------:R-:W-:Y:S02]  /*0380*/  UISETP.NE.U32.AND UP2, UPT, UR34, URZ, UPT ;  /* 0x0000003f2200728c */ /* 0x000fe4000bf45070 */
[----:B------:R-:W-:Y:S01]  /*0390*/  @UP1 ULEA.HI.X UR25, UR53, UR23, UR11, 0x2, UP3 ;  /* 0x0000001735191291 */ /* 0x000fe200098f140b */
[----:B----4-:R-:W1:Y:S01]  /*03a0*/  MUFU.RCP R0, R0 ;  /* 0x0000000000007308 */ /* 0x010e620000001000 */
[----:B------:R-:W-:-:S02]  /*03b0*/  UISETP.NE.AND.EX UP1, UPT, UR35, URZ, UPT, UP2 ;  /* 0x0000003f2300728c */ /* 0x000fc4000bf25320 */
[----:B------:R-:W-:Y:S02]  /*03c0*/  UIMAD.WIDE.U32 UR12, UR52, UR8, URZ ;  /* 0x00000008340c72a5 */ /* 0x000fe4000f8e003f */
[----:B------:R-:W-:Y:S02]  /*03d0*/  UIMAD UR18, UR52, UR9, UR18 ;  /* 0x00000009341272a4 */ /* 0x000fe4000f8e0212 */
[----:B------:R-:W-:Y:S02]  /*03e0*/  UIMAD.WIDE.U32 UR8, UR52, UR6, URZ ;  /* 0x00000006340872a5 */ /* 0x000fe4000f8e003f */
[----:B------:R-:W-:Y:S02]  /*03f0*/  UIMAD UR19, UR52, UR7, UR19 ;  /* 0x00000007341372a4 */ /* 0x000fe4000f8e0213 */
[----:B------:R-:W-:Y:S02]  /*0400*/  UIMAD.WIDE.U32 UR6, UR52, UR16, URZ ;  /* 0x00000010340672a5 */ /* 0x000fe4000f8e003f */
[----:B------:R-:W-:-:S02]  /*0410*/  UIMAD UR10, UR52, UR17, UR10 ;  /* 0x00000011340a72a4 */ /* 0x000fc4000f8e020a */
[----:B------:R-:W-:Y:S01]  /*0420*/  @UP1 ULEA UR26, UP2, UR53, UR34, 0x2 ;  /* 0x00000022351a1291 */ /* 0x000fe2000f84103f */
[----:B-1----:R-:W-:Y:S01]  /*0430*/  IADD3 R2, R0, 0xffffffe, RZ ;  /* 0x0ffffffe00027810 */ /* 0x002fe20007ffe0ff */
[----:B------:R-:W-:Y:S01]  /*0440*/  ULDC.64 UR16, c[0x0][0x288] ;  /* 0x0000a20000107ab9 */ /* 0x000fe20000000a00 */
[----:B------:R-:W-:Y:S01]  /*0450*/  IABS R0, UR53 ;  /* 0x0000003500007c13 */ /* 0x000fe20008000000 */
[----:B------:R-:W-:Y:S02]  /*0460*/  UIMAD UR30, UR11, UR16, URZ ;  /* 0x000000100b1e72a4 */ /* 0x000fe4000f8e023f */
[----:B------:R-:W-:Y:S01]  /*0470*/  @UP1 ULEA.HI.X UR27, UR53, UR35, UR11, 0x2, UP2 ;  /* 0x00000023351b1291 */ /* 0x000fe200090f140b */
[----:B------:R-:W1:Y:S01]  /*0480*/  F2I.FTZ.U32.TRUNC.NTZ R2, R2 ;  /* 0x0000000200027305 */ /* 0x000e62000021f000 */
[----:B------:R-:W-:Y:S01]  /*0490*/  R2UR UR32, R0 ;  /* 0x00000000002072ca */ /* 0x000fe200000e0000 */
[----:B------:R-:W-:Y:S02]  /*04a0*/  UIMAD UR30, UR53, UR17, UR30 ;  /* 0x00000011351e72a4 */ /* 0x000fe4000f8e021e */
[----:B------:R-:W-:-:S02]  /*04b0*/  UIADD3 UR9, UR9, UR19, URZ ;  /* 0x0000001309097290 */ /* 0x000fc4000fffe03f */
[----:B------:R-:W-:Y:S02]  /*04c0*/  UIADD3 UR13, UR13, UR18, URZ ;  /* 0x000000120d0d7290 */ /* 0x000fe4000fffe03f */
[----:B------:R-:W-:Y:S02]  /*04d0*/  UISETP.NE.AND UP1, UPT, UR28, URZ, UPT ;  /* 0x0000003f1c00728c */ /* 0x000fe4000bf25270 */
[----:B------:R-:W-:-:S03]  /*04e0*/  UIADD3 UR7, UR7, UR10, URZ ;  /* 0x0000000a07077290 */ /* 0x000fc6000fffe03f */
[----:B------:R-:W-:Y:S01]  /*04f0*/  @UP0 ULDC UR10, c[0x0][0x214] ;  /* 0x00008500000a0ab9 */ /* 0x000fe20000000800 */
[----:B-1----:R-:W-:Y:S01]  /*0500*/  R2UR UR5, R2 ;  /* 0x00000000020572ca */ /* 0x002fe200000e0000 */
[----:B------:R-:W-:-:S12]  /*0510*/  @UP0 UIMAD UR10, UR52, UR10, UR53 ;  /* 0x0000000a340a02a4 */ /* 0x000fd8000f8e0235 */
[----:B------:R-:W-:-:S04]  /*0520*/  UIADD3 UR22, URZ, -UR5, URZ ;  /* 0x800000053f167290 */ /* 0x000fc8000fffe03f */
[----:B------:R-:W-:-:S04]  /*0530*/  UIMAD UR22, UR22, UR31, URZ ;  /* 0x0000001f161672a4 */ /* 0x000fc8000f8e023f */
[----:B------:R-:W-:Y:S02]  /*0540*/  UIMAD.WIDE.U32 UR22, UR5, UR22, UR4 ;  /* 0x00000016051672a5 */ /* 0x000fe4000f8e0004 */
[----:B------:R-:W-:Y:S02]  /*0550*/  UIADD3 UR5, UR15, UR29, URZ ;  /* 0x0000001d0f057290 */ /* 0x000fe4000fffe03f */
[----:B------:R-:W-:Y:S01]  /*0560*/  UIMAD.WIDE.U32 UR22, UR23, UR32, URZ ;  /* 0x00000020171672a5 */ /* 0x000fe2000f8e003f */
[----:B------:R-:W-:Y:S01]  /*0570*/  UMOV UR4, UR14 ;  /* 0x0000000e00047c82 */ /* 0x000fe20008000000 */
[----:B------:R-:W-:Y:S02]  /*0580*/  ULDC.64 UR14, c[0x0][0x330] ;  /* 0x0000cc00000e7ab9 */ /* 0x000fe40000000a00 */
[----:B------:R-:W-:Y:S02]  /*0590*/  UIADD3 UR22, -UR23, URZ, URZ ;  /* 0x0000003f17167290 */ /* 0x000fe4000fffe13f */
[----:B------:R-:W-:-:S02]  /*05a0*/  UIMAD.WIDE.U32 UR4, UR53, UR16, UR4 ;  /* 0x00000010350472a5 */ /* 0x000fc4000f8e0004 */
[----:B------:R-:W-:Y:S01]  /*05b0*/  UIMAD UR22, UR31, UR22, UR32 ;  /* 0x000000161f1672a4 */ /* 0x000fe2000f8e0220 */
[----:B------:R-:W-:Y:S01]  /*05c0*/  ULDC.64 UR16, c[0x0][0x298] ;  /* 0x0000a60000107ab9 */ /* 0x000fe20000000a00 */
[----:B------:R-:W-:Y:S02]  /*05d0*/  UIMAD.WIDE.U32 UR8, UR53, UR14, UR8 ;  /* 0x0000000e350872a5 */ /* 0x000fe4000f8e0008 */
[----:B------:R-:W-:Y:S02]  /*05e0*/  UISETP.GT.U32.AND UP4, UPT, UR31, UR22, UPT ;  /* 0x000000161f00728c */ /* 0x000fe4000bf84070 */
[----:B------:R-:W-:Y:S02]  /*05f0*/  UIMAD UR29, UR11, UR16, URZ ;  /* 0x000000100b1d72a4 */ /* 0x000fe4000f8e023f */
[----:B------:R-:W-:Y:S02]  /*0600*/  UIMAD UR11, UR11, UR14, URZ ;  /* 0x0000000e0b0b72a4 */ /* 0x000fe4000f8e023f */
[----:B------:R-:W-:-:S02]  /*0610*/  UIMAD.WIDE.U32 UR12, UR53, UR16, UR12 ;  /* 0x00000010350c72a5 */ /* 0x000fc4000f8e000c */
[----:B------:R-:W-:Y:S02]  /*0620*/  UIMAD UR19, UR53, UR15, UR11 ;  /* 0x0000000f351372a4 */ /* 0x000fe4000f8e020b */
[----:B------:R-:W-:Y:S02]  /*0630*/  ULOP3.LUT UR16, UR53, UR28, URZ, 0x3c, !UPT ;  /* 0x0000001c35107292 */ /* 0x000fe4000f8e3c3f */
[----:B------:R-:W-:Y:S01]  /*0640*/  @!UP4 UIADD3 UR22, UR22, -UR31, URZ ;  /* 0x8000001f1616c290 */ /* 0x000fe2000fffe03f */
[----:B------:R-:W-:Y:S01]  /*0650*/  ULDC UR11, c[0x0][0x224] ;  /* 0x00008900000b7ab9 */ /* 0x000fe20000000800 */
[----:B------:R-:W-:Y:S02]  /*0660*/  @!UP4 UIADD3 UR23, UR23, 0x1, URZ ;  /* 0x000000011717c890 */ /* 0x000fe4000fffe03f */
[----:B------:R-:W-:Y:S02]  /*0670*/  UISETP.GE.U32.AND UP3, UPT, UR22, UR31, UPT ;  /* 0x0000001f1600728c */ /* 0x000fe4000bf66070 */
[----:B------:R-:W-:-:S02]  /*0680*/  ULEA UR14, UR11, 0xfffff800, 0xb ;  /* 0xfffff8000b0e7891 */ /* 0x000fc4000f8e583f */
[----:B------:R-:W-:Y:S02]  /*0690*/  UISETP.GE.AND UP2, UPT, UR16, URZ, UPT ;  /* 0x0000003f1000728c */ /* 0x000fe4000bf46270 */
[----:B------:R-:W-:Y:S02]  /*06a0*/  USHF.R.S32.HI UR15, URZ, 0x1f, UR14 ;  /* 0x0000001f3f0f7899 */ /* 0x000fe4000801140e */
[----:B------:R-:W-:Y:S02]  /*06b0*/  UIADD3 UR49, UP5, UR14, UR4, URZ ;  /* 0x000000040e317290 */ /* 0x000fe4000ffbe03f */
[----:B------:R-:W-:Y:S02]  /*06c0*/  UIMAD UR17, UR53, UR17, UR29 ;  /* 0x00000011351172a4 */ /* 0x000fe4000f8e021d */
[----:B------:R-:W-:Y:S02]  /*06d0*/  UIADD3.X UR4, UR15, UR5, UR30, UP5, !UPT ;  /* 0x000000050f047290 */ /* 0x000fe4000affe41e */
[----:B------:R-:W-:-:S02]  /*06e0*/  ULEA UR50, UP4, UR49, UR50, 0x1 ;  /* 0x0000003231327291 */ /* 0x000fc4000f88083f */
[----:B------:R-:W-:Y:S02]  /*06f0*/  @UP3 UIADD3 UR23, UR23, 0x1, URZ ;  /* 0x0000000117173890 */ /* 0x000fe4000fffe03f */
[----:B------:R-:W-:Y:S02]  /*0700*/  UIADD3 UR47, UP3, UR14, UR12, URZ ;  /* 0x0000000c0e2f7290 */ /* 0x000fe4000ff7e03f */
[----:B------:R-:W-:Y:S02]  /*0710*/  ULEA.HI.X UR49, UR49, UR51, UR4, 0x1, UP4 ;  /* 0x0000003331317291 */ /* 0x000fe4000a0f0c04 */
[----:B------:R-:W-:Y:S01]  /*0720*/  UIADD3.X UR12, UR15, UR13, UR17, UP3, !UPT ;  /* 0x0000000d0f0c7290 */ /* 0x000fe20009ffe411 */
[----:B------:R-:W-:Y:S01]  /*0730*/  ULDC.64 UR4, c[0x0][0x2f8] ;  /* 0x0000be0000047ab9 */ /* 0x000fe20000000a00 */
[----:B------:R-:W-:Y:S01]  /*0740*/  UMOV UR51, UR23 ;  /* 0x0000001700337c82 */ /* 0x000fe20008000000 */
[----:B------:R-:W-:Y:S02]  /*0750*/  ULEA UR48, UP3, UR47, UR4, 0x1 ;  /* 0x000000042f307291 */ /* 0x000fe4000f86083f */
[----:B------:R-:W-:-:S02]  /*0760*/  @!UP2 UIADD3 UR51, -UR51, URZ, URZ ;  /* 0x0000003f3333a290 */ /* 0x000fc4000fffe13f */
[----:B------:R-:W-:Y:S02]  /*0770*/  UIADD3 UR14, UP2, UR14, UR8, URZ ;  /* 0x000000080e0e7290 */ /* 0x000fe4000ff5e03f */
[----:B------:R-:W-:Y:S02]  /*0780*/  ULEA.HI.X UR47, UR47, UR5, UR12, 0x1, UP3 ;  /* 0x000000052f2f7291 */ /* 0x000fe400098f0c0c */
[----:B------:R-:W-:Y:S01]  /*0790*/  @!UP1 ULOP3.LUT UR51, URZ, UR28, URZ, 0x33, !UPT ;  /* 0x0000001c3f339292 */ /* 0x000fe2000f8e333f */
[----:B------:R-:W-:Y:S01]  /*07a0*/  ULDC.64 UR4, c[0x0][0x3b8] ;  /* 0x0000ee0000047ab9 */ /* 0x000fe20000000a00 */
[----:B------:R-:W-:Y:S02]  /*07b0*/  UIADD3.X UR19, UR15, UR9, UR19, UP2, !UPT ;  /* 0x000000090f137290 */ /* 0x000fe400097fe413 */
[----:B------:R-:W-:Y:S02]  /*07c0*/  ULEA UR46, UP1, UR14, UR4, 0x1 ;  /* 0x000000040e2e7291 */ /* 0x000fe4000f82083f */
[----:B------:R-:W-:-:S02]  /*07d0*/  USHF.R.S32.HI UR8, URZ, 0x1f, UR51 ;  /* 0x0000001f3f087899 */ /* 0x000fc40008011433 */
[----:B------:R-:W-:Y:S01]  /*07e0*/  ULEA.HI.X UR19, UR14, UR5, UR19, 0x1, UP1 ;  /* 0x000000050e137291 */ /* 0x000fe200088f0c13 */
[----:B------:R-:W-:Y:S01]  /*07f0*/  ULDC.64 UR12, c[0x0][0x278] ;  /* 0x00009e00000c7ab9 */ /* 0x000fe20000000a00 */
[----:B------:R-:W-:Y:S02]  /*0800*/  UISETP.GE.AND UP1, UPT, UR11, 0x1, UPT ;  /* 0x000000010b00788c */ /* 0x000fe4000bf26270 */
[----:B------:R-:W-:Y:S02]  /*0810*/  UIMAD UR4, UR8, UR12, URZ ;  /* 0x0000000c080472a4 */ /* 0x000fe4000f8e023f */
[----:B------:R-:W-:Y:S01]  /*0820*/  @UP0 UIMAD UR10, UR10, UR11, URZ ;  /* 0x0000000b0a0a02a4 */ /* 0x000fe2000f8e023f */
[----:B------:R-:W-:Y:S01]  /*0830*/  UMOV UR9, URZ ;  /* 0x0000003f00097c82 */ /* 0x000fe20008000000 */
[----:B------:R-:W-:Y:S01]  /*0840*/  UIMAD.WIDE.U32 UR6, UR51, UR12, UR6 ;  /* 0x0000000c330672a5 */ /* 0x000fe2000f8e0006 */
[----:B------:R-:W-:Y:S01]  /*0850*/  @UP0 ULDC UR14, c[0x0][0x21c] ;  /* 0x00008700000e0ab9 */ /* 0x000fe20000000800 */
[----:B------:R-:W-:-:S02]  /*0860*/  UIMAD UR13, UR51, UR13, UR4 ;  /* 0x0000000d330d72a4 */ /* 0x000fc4000f8e0204 */
[----:B------:R-:W-:Y:S02]  /*0870*/  ULEA UR12, UR11, 0xfffff000, 0xc ;  /* 0xfffff0000b0c7891 */ /* 0x000fe4000f8e603f */
[----:B------:R-:W-:Y:S01]  /*0880*/  @UP0 UIMAD UR10, UR10, UR14, URZ ;  /* 0x0000000e0a0a02a4 */ /* 0x000fe2000f8e023f */
[----:B------:R-:W-:Y:S01]  /*0890*/  @UP0 ULDC.64 UR22, c[0x0][0x310] ;  /* 0x0000c40000160ab9 */ /* 0x000fe20000000a00 */
[----:B------:R-:W-:Y:S02]  /*08a0*/  UIADD3 UR17, UP2, UR12, UR6, URZ ;  /* 0x000000060c117290 */ /* 0x000fe4000ff5e03f */
[----:B------:R-:W-:Y:S02]  /*08b0*/  UIADD3 UR13, UR7, UR13, URZ ;  /* 0x0000000d070d7290 */ /* 0x000fe4000fffe03f */
[----:B------:R-:W-:Y:S01]  /*08c0*/  @UP0 UIMAD.WIDE UR22, UR10, 0x10, UR22 ;  /* 0x000000100a1608a5 */ /* 0x000fe2000f8e0216 */
[----:B------:R-:W-:Y:S01]  /*08d0*/  ULDC.64 UR4, c[0x0][0x2e0] ;  /* 0x0000b80000047ab9 */ /* 0x000fe20000000a00 */
[----:B------:R-:W-:-:S02]  /*08e0*/  ULEA.HI.X.SX32 UR12, UR12, UR13, 0x1, UP2 ;  /* 0x0000000d0c0c7291 */ /* 0x000fc400090f0e3f */
[----:B------:R-:W-:Y:S01]  /*08f0*/  ULEA UR18, UP3, UR17, UR4, 0x1 ;  /* 0x0000000411127291 */ /* 0x000fe2000f86083f */
[----:B------:R-:W-:Y:S02]  /*0900*/  UMOV UR8, URZ ;  /* 0x0000003f00087c82 */ /* 0x000fe40008000000 */
[----:B------:R-:W-:Y:S01]  /*0910*/  @!UP0 UMOV UR22, URZ ;  /* 0x0000003f00168c82 */ /* 0x000fe20008000000 */
[----:B------:R-:W-:Y:S01]  /*0920*/  ULEA.HI.X UR17, UR17, UR5, UR12, 0x1, UP3 ;  /* 0x0000000511117291 */ /* 0x000fe200098f0c0c */
[----:B------:R-:W-:Y:S01]  /*0930*/  @!UP0 UMOV UR23, URZ ;  /* 0x0000003f00178c82 */ /* 0x000fe20008000000 */
[----:B--2---:R-:W-:Y:S02]  /*0940*/  @P0 R2UR UR9, R3 ;  /* 0x00000000030902ca */ /* 0x004fe400000e0000 */
[----:B------:R-:W-:Y:S02]  /*0950*/  PLOP3.LUT P0, PT, PT, PT, UP1, 0x80, 0x0 ;  /* 0x000000000000781c */ /* 0x000fe40003f0f018 */
[----:B---3--:R-:W-:-:S11]  /*0960*/  @P1 R2UR UR8, R4 ;  /* 0x00000000040812ca */ /* 0x008fd600000e0000 */
[----:B0-----:R-:W-:Y:S05]  /*0970*/  @!P0 BRA `(.L_x_602) ;  /* 0x000000d800648947 */ /* 0x001fea0003800000 */
[----:B------:R-:W0:Y:S01]  /*0980*/  S2R R143, SR_TID.X ;  /* 0x00000000008f7919 */ /* 0x000e220000002100 */
[----:B------:R-:W1:Y:S01]  /*0990*/  S2UR UR5, SR_CgaCtaId ;  /* 0x00000000000579c3 */ /* 0x000e620000008800 */
[----:B------:R-:W-:Y:S01]  /*09a0*/  UMOV UR4, 0x400 ;  /* 0x0000040000047882 */ /* 0x000fe20000000000 */
[----:B------:R-:W-:Y:S01]  /*09b0*/  UMOV UR7, URZ ;  /* 0x0000003f00077c82 */ /* 0x000fe20008000000 */
[----:B------:R2:W-:Y:S04]  /*09c0*/  STL [R1+0x94], RZ ;  /* 0x000094ff01007387 */ /* 0x0005e80000100800 */
[----:B------:R2:W-:Y:S01]  /*09d0*/  STL [R1+0x98], RZ ;  /* 0x000098ff01007387 */ /* 0x0005e20000100800 */
[----:B------:R-:W3:Y:S01]  /*09e0*/  S2R R142, SR_LANEID ;  /* 0x00000000008e7919 */ /* 0x000ee20000000000 */
[----:B-1----:R-:W-:-:S06]  /*09f0*/  ULEA UR4, UR5, UR4, 0x18 ;  /* 0x0000000405047291 */ /* 0x002fcc000f8ec03f */
[----:B------:R-:W-:Y:S02]  /*0a00*/  MOV R141, UR4 ;  /* 0x00000004008d7c02 */ /* 0x000fe40008000f00 */
[----:B0-----:R-:W-:-:S04]  /*0a10*/  SHF.R.S32.HI R0, RZ, 0x1f, R143 ;  /* 0x0000001fff007819 */ /* 0x001fc8000001148f */
[----:B------:R-:W-:-:S04]  /*0a20*/  LEA.HI R0, R0, R143, RZ, 0x5 ;  /* 0x0000008f00007211 */ /* 0x000fc800078f28ff */
[----:B------:R-:W-:-:S04]  /*0a30*/  SHF.R.S32.HI R0, RZ, 0x5, R0 ;  /* 0x00000005ff007819 */ /* 0x000fc80000011400 */
[----:B------:R-:W-:-:S05]  /*0a40*/  LEA R0, R0, R141, 0x4 ;  /* 0x0000008d00007211 */ /* 0x000fca00078e20ff */
[----:B---3--:R2:W-:Y:S02]  /*0a50*/  STL [R1+0x50], R0 ;  /* 0x0000500001007387 */ /* 0x0085e40000100800 */
.L_x_703:
        /* <DEDUP_REMOVED lines=8> */
[----:B--2---:R-:W-:Y:S01]  /*0ae0*/  LOP3.LUT R0, R3, 0x1f, R143, 0xf8, !PT ;  /* 0x0000001f03007812 */ /* 0x004fe200078ef88f */
        /* <DEDUP_REMOVED lines=76> */
[C---:B------:R-:W-:Y:S02]  /*0fb0*/  IADD3 R36, R21.reuse, 0xe0, RZ ;  /* 0x000000e015247810 */ /* 0x040fe40007ffe0ff */
[----:B------:R-:W-:Y:S02]  /*0fc0*/  LEA.HI.SX32 R28, R28, R21, 0x1b ;  /* 0x000000151c1c7211 */ /* 0x000fe400078fdaff */
[----:B------:R-:W-:-:S02]  /*0fd0*/  IADD3 R38, R21, 0x100, RZ ;  /* 0x0000010015267810 */ /* 0x000fc40007ffe0ff */
[----:B------:R-:W-:Y:S02]  /*0fe0*/  LEA R78, R22, R141, 0x1 ;  /* 0x0000008d164e7211 */ /* 0x000fe400078e08ff */
[-C--:B------:R-:W-:Y:S02]  /*0ff0*/  LEA.HI.SX32 R30, R30, R21.reuse, 0x1b ;  /* 0x000000151e1e7211 */ /* 0x080fe400078fdaff */
[C---:B0-----:R-:W-:Y:S02]  /*1000*/  IADD3 R4, R21.reuse, 0x120, RZ ;  /* 0x0000012015047810 */ /* 0x041fe40007ffe0ff */
[----:B------:R-:W-:Y:S02]  /*1010*/  LEA.HI.SX32 R32, R32, R21, 0x1b ;  /* 0x0000001520207211 */ /* 0x000fe400078fdaff */
[----:B------:R-:W-:Y:S02]  /*1020*/  LEA R77, R24, R141, 0x1 ;  /* 0x0000008d184d7211 */ /* 0x000fe400078e08ff */
[----:B------:R-:W-:-:S02]  /*1030*/  IADD3 R40, R21, 0x140, RZ ;  /* 0x0000014015287810 */ /* 0x000fc40007ffe0ff */
[----:B------:R-:W-:Y:S02]  /*1040*/  LEA.HI.SX32 R34, R34, R21, 0x1b ;  /* 0x0000001522227211 */ /* 0x000fe400078fdaff */
[----:B------:R-:W-:Y:S02]  /*1050*/  LEA R76, R26, R141, 0x1 ;  /* 0x0000008d1a4c7211 */ /* 0x000fe400078e08ff */
[C---:B------:R-:W-:Y:S02]  /*1060*/  IADD3 R42, R21.reuse, 0x160, RZ ;  /* 0x00000160152a7810 */ /* 0x040fe40007ffe0ff */
        /* <DEDUP_REMOVED lines=11> */
[----:B------:R-:W-:Y:S02]  /*1120*/  IADD3 R50, R21, 0x1e0, RZ ;  /* 0x000001e015327810 */ /* 0x000fe40007ffe0ff */
[----:B------:R-:W-:Y:S02]  /*1130*/  LEA.HI.SX32 R42, R42, R21, 0x1b ;  /* 0x000000152a2a7211 */ /* 0x000fe400078fdaff */
[----:B------:R-:W-:Y:S02]  /*1140*/  LEA R71, R36, R141, 0x1 ;  /* 0x0000008d24477211 */ /* 0x000fe400078e08ff */
[----:B------:R-:W-:-:S02]  /*1150*/  LEA.HI.SX32 R44, R44, R21, 0x1b ;  /* 0x000000152c2c7211 */ /* 0x000fc400078fdaff */
[----:B------:R-:W-:Y:S02]  /*1160*/  LEA R70, R38, R141, 0x1 ;  /* 0x0000008d26467211 */ /* 0x000fe400078e08ff */
[----:B------:R-:W-:Y:S02]  /*1170*/  LEA.HI.SX32 R46, R46, R21, 0x1b ;  /* 0x000000152e2e7211 */ /* 0x000fe400078fdaff */
[----:B------:R-:W-:Y:S02]  /*1180*/  LEA R69, R4, R141, 0x1 ;  /* 0x0000008d04457211 */ /* 0x000fe400078e08ff */
[----:B------:R-:W-:Y:S02]  /*1190*/  LEA.HI.SX32 R48, R48, R21, 0x1b ;  /* 0x0000001530307211 */ /* 0x000fe400078fdaff */
[----:B------:R-:W-:Y:S02]  /*11a0*/  LEA R68, R40, R141, 0x1 ;  /* 0x0000008d28447211 */ /* 0x000fe400078e08ff */
[----:B------:R-:W-:-:S02]  /*11b0*/  LEA.HI.SX32 R50, R50, R21, 0x1b ;  /* 0x0000001532327211 */ /* 0x000fc400078fdaff */
[-C--:B------:R-:W-:Y:S02]  /*11c0*/  LEA R67, R42, R141.reuse, 0x1 ;  /* 0x0000008d2a437211 */ /* 0x080fe400078e08ff */
[-C--:B------:R-:W-:Y:S02]  /*11d0*/  LEA R66, R44, R141.reuse, 0x1 ;  /* 0x0000008d2c427211 */ /* 0x080fe400078e08ff */
[-C--:B------:R-:W-:Y:S02]  /*11e0*/  LEA R65, R46, R141.reuse, 0x1 ;  /* 0x0000008d2e417211 */ /* 0x080fe400078e08ff */
[-C--:B------:R-:W-:Y:S02]  /*11f0*/  LEA R64, R48, R141.reuse, 0x1 ;  /* 0x0000008d30407211 */ /* 0x080fe400078e08ff */
[----:B------:R-:W-:Y:S02]  /*1200*/  LEA R63, R50, R141, 0x1 ;  /* 0x0000008d323f7211 */ /* 0x000fe400078e08ff */
[----:B------:R-:W-:-:S02]  /*1210*/  ISETP.GE.AND P2, PT, R0, UR54, PT ;  /* 0x0000003600007c0c */ /* 0x000fc4000bf46270 */
[----:B------:R-:W-:Y:S02]  /*1220*/  ISETP.GE.AND P1, PT, R23, UR54, PT ;  /* 0x0000003617007c0c */ /* 0x000fe4000bf26270 */
[----:B------:R-:W-:Y:S02]  /*1230*/  MOV R4, UR48 ;  /* 0x0000003000047c02 */ /* 0x000fe40008000f00 */
[----:B------:R-:W-:Y:S02]  /*1240*/  MOV R5, UR47 ;  /* 0x0000002f00057c02 */ /* 0x000fe40008000f00 */
[----:B------:R-:W-:Y:S01]  /*1250*/  ISETP.GE.AND P0, PT, R25, UR54, PT ;  /* 0x0000003619007c0c */ /* 0x000fe2000bf06270 */
[----:B------:R-:W-:Y:S01]  /*1260*/  IMAD.WIDE R4, R0, 0x2, R4 ;  /* 0x0000000200047825 */ /* 0x000fe200078e0204 */
[----:B------:R-:W-:Y:S02]  /*1270*/  ISETP.GE.AND P4, PT, R27, UR54, PT ;  /* 0x000000361b007c0c */ /* 0x000fe4000bf86270 */
[----:B------:R-:W-:-:S02]  /*1280*/  ISETP.GE.AND P6, PT, R29, UR54, PT ;  /* 0x000000361d007c0c */ /* 0x000fc4000bfc6270 */
[----:B------:R-:W-:Y:S02]  /*1290*/  ISETP.GE.AND P5, PT, R31, UR54, PT ;  /* 0x000000361f007c0c */ /* 0x000fe4000bfa6270 */
[----:B------:R-:W-:Y:S01]  /*12a0*/  ISETP.GE.AND P3, PT, R33, UR54, PT ;  /* 0x0000003621007c0c */ /* 0x000fe2000bf66270 */
[----:B--2---:R0:W-:Y:S04]  /*12b0*/  STS.U16 [R78], R2 ;  /* 0x000000024e007388 */ /* 0x0041e80000000400 */
[----:B---3--:R1:W-:Y:S01]  /*12c0*/  STS.U16 [R77+0x40], R6 ;  /* 0x000040064d007388 */ /* 0x0083e20000000400 */
[----:B0-----:R-:W-:-:S03]  /*12d0*/  LEA R2, R142, R3, 0x4 ;  /* 0x000000038e027211 */ /* 0x001fc600078e20ff */
[----:B----4-:R0:W-:Y:S04]  /*12e0*/  STS.U16 [R76+0x80], R7 ;  /* 0x000080074c007388 */ /* 0x0101e80000000400 */
[----:B-----5:R2:W-:Y:S04]  /*12f0*/  STS.U16 [R75+0xc0], R8 ;  /* 0x0000c0084b007388 */ /* 0x0205e80000000400 */
[----:B------:R3:W-:Y:S01]  /*1300*/  STS.U16 [R74+0x100], R9 ;  /* 0x000100094a007388 */ /* 0x0007e20000000400 */
[----:B------:R-:W-:-:S03]  /*1310*/  LEA.HI.SX32 R140, R2, R2, 0x1b ;  /* 0x00000002028c7211 */ /* 0x000fc600078fdaff */
[----:B------:R4:W-:Y:S04]  /*1320*/  STS.U16 [R73+0x140], R10 ;  /* 0x0001400a49007388 */ /* 0x0009e80000000400 */
[----:B------:R5:W-:Y:S04]  /*1330*/  STS.U16 [R72+0x180], R11 ;  /* 0x0001800b48007388 */ /* 0x000be80000000400 */
[----:B------:R5:W-:Y:S04]  /*1340*/  STS.U16 [R71+0x1c0], R12 ;  /* 0x0001c00c47007388 */ /* 0x000be80000000400 */
[----:B------:R5:W-:Y:S01]  /*1350*/  STS.U16 [R70+0x200], R13 ;  /* 0x0002000d46007388 */ /* 0x000be20000000400 */
[----:B------:R-:W-:-:S03]  /*1360*/  LEA R140, R140, R141, 0x1 ;  /* 0x0000008d8c8c7211 */ /* 0x000fc600078e08ff */
        /* <DEDUP_REMOVED lines=9> */
[----:B------:R-:W5:Y:S04]  /*1400*/  LDS.U16 R61, [R140+0x2] ;  /* 0x000002008c3d7984 */ /* 0x000f680000000400 */
[----:B------:R-:W5:Y:S04]  /*1410*/  LDS.U16 R60, [R140+0x4] ;  /* 0x000004008c3c7984 */ /* 0x000f680000000400 */
[----:B------:R-:W5:Y:S04]  /*1420*/  LDS.U16 R59, [R140+0x6] ;  /* 0x000006008c3b7984 */ /* 0x000f680000000400 */
[----:B------:R-:W5:Y:S04]  /*1430*/  LDS.U16 R58, [R140+0x8] ;  /* 0x000008008c3a7984 */ /* 0x000f680000000400 */
[----:B------:R-:W-:Y:S04]  /*1440*/  LDS.U16 R139, [R140+0xa] ;  /* 0x00000a008c8b7984 */ /* 0x000fe80000000400 */
[----:B------:R-:W-:Y:S04]  /*1450*/  LDS.U16 R138, [R140+0xc] ;  /* 0x00000c008c8a7984 */ /* 0x000fe80000000400 */
[----:B------:R-:W-:Y:S04]  /*1460*/  LDS.U16 R137, [R140+0xe] ;  /* 0x00000e008c897984 */ /* 0x000fe80000000400 */
[----:B------:R-:W-:Y:S04]  /*1470*/  LDS.U16 R136, [R140+0x10] ;  /* 0x000010008c887984 */ /* 0x000fe80000000400 */
[----:B------:R-:W-:Y:S04]  /*1480*/  LDS.U16 R135, [R140+0x12] ;  /* 0x000012008c877984 */ /* 0x000fe80000000400 */
[----:B------:R-:W5:Y:S04]  /*1490*/  LDS.U16 R57, [R140+0x14] ;  /* 0x000014008c397984 */ /* 0x000f680000000400 */
[----:B------:R-:W5:Y:S04]  /*14a0*/  LDS.U16 R56, [R140+0x16] ;  /* 0x000016008c387984 */ /* 0x000f680000000400 */
[----:B------:R-:W5:Y:S04]  /*14b0*/  LDS.U16 R55, [R140+0x18] ;  /* 0x000018008c377984 */ /* 0x000f680000000400 */
[----:B------:R-:W5:Y:S04]  /*14c0*/  LDS.U16 R54, [R140+0x1a] ;  /* 0x00001a008c367984 */ /* 0x000f680000000400 */
[----:B------:R-:W5:Y:S04]  /*14d0*/  LDS.U16 R53, [R140+0x1c] ;  /* 0x00001c008c357984 */ /* 0x000f680000000400 */
[----:B------:R-:W5:Y:S01]  /*14e0*/  LDS.U16 R52, [R140+0x1e] ;  /* 0x00001e008c347984 */ /* 0x000f620000000400 */
[----:B-1----:R-:W-:Y:S01]  /*14f0*/  PRMT R6, RZ, 0x7610, R6 ;  /* 0x00007610ff067816 */ /* 0x002fe20000000006 */
[----:B------:R-:W-:Y:S01]  /*1500*/  BAR.SYNC.DEFER_BLOCKING 0x0 ;  /* 0x0000000000007b1d */ /* 0x000fe20000010000 */
[----:B0-----:R-:W-:-:S02]  /*1510*/  PRMT R7, RZ, 0x7610, R7 ;  /* 0x00007610ff077816 */ /* 0x001fc40000000007 */
[----:B--2---:R-:W-:Y:S02]  /*1520*/  PRMT R8, RZ, 0x7610, R8 ;  /* 0x00007610ff087816 */ /* 0x004fe40000000008 */
[----:B---3--:R-:W-:Y:S02]  /*1530*/  PRMT R9, RZ, 0x7610, R9 ;  /* 0x00007610ff097816 */ /* 0x008fe40000000009 */
[----:B----4-:R-:W-:Y:S02]  /*1540*/  PRMT R10, RZ, 0x7610, R10 ;  /* 0x00007610ff0a7816 */ /* 0x010fe4000000000a */
[----:B-----5:R-:W-:Y:S02]  /*1550*/  PRMT R11, RZ, 0x7610, R11 ;  /* 0x00007610ff0b7816 */ /* 0x020fe4000000000b */
[----:B------:R-:W-:Y:S02]  /*1560*/  PRMT R12, RZ, 0x7610, R12 ;  /* 0x00007610ff0c7816 */ /* 0x000fe4000000000c */
[----:B------:R-:W-:-:S02]  /*1570*/  PRMT R13, RZ, 0x7610, R13 ;  /* 0x00007610ff0d7816 */ /* 0x000fc4000000000d */
[----:B------:R-:W-:Y:S01]  /*1580*/  PRMT R14, RZ, 0x7610, R14 ;  /* 0x00007610ff0e7816 */ /* 0x000fe2000000000e */
        /* <DEDUP_REMOVED lines=33> */
[----:B------:R-:W-:Y:S02]  /*17a0*/  ISETP.GE.AND P1, PT, R29, UR54, PT ;  /* 0x000000361d007c0c */ /* 0x000fe4000bf26270 */
[----:B------:R-:W-:Y:S02]  /*17b0*/  ISETP.GE.AND P4, PT, R25, UR54, PT ;  /* 0x0000003619007c0c */ /* 0x000fe4000bf86270 */
[----:B0-----:R-:W-:Y:S02]  /*17c0*/  MOV R4, UR46 ;  /* 0x0000002e00047c02 */ /* 0x001fe40008000f00 */
[----:B------:R-:W-:Y:S02]  /*17d0*/  MOV R5, UR19 ;  /* 0x0000001300057c02 */ /* 0x000fe40008000f00 */
[----:B------:R-:W-:Y:S02]  /*17e0*/  PRMT R22, RZ, 0x7610, R22 ;  /* 0x00007610ff167816 */ /* 0x000fe40000000016 */
[----:B------:R-:W-:Y:S01]  /*17f0*/  PRMT R25, RZ, 0x7610, R25 ;  /* 0x00007610ff197816 */ /* 0x000fe20000000019 */
[----:B------:R-:W-:Y:S01]  /*1800*/  IMAD.WIDE R4, R0, 0x2, R4 ;  /* 0x0000000200047825 */ /* 0x000fe200078e0204 */
[----:B------:R-:W-:-:S02]  /*1810*/  ISETP.GE.AND P0, PT, R27, UR54, PT ;  /* 0x000000361b007c0c */ /* 0x000fc4000bf06270 */
[----:B------:R-:W-:Y:S02]  /*1820*/  ISETP.GE.AND P6, PT, R31, UR54, PT ;  /* 0x000000361f007c0c */ /* 0x000fe4000bfc6270 */
[----:B------:R-:W-:Y:S02]  /*1830*/  ISETP.GE.AND P5, PT, R33, UR54, PT ;  /* 0x0000003621007c0c */ /* 0x000fe4000bfa6270 */
[----:B------:R-:W-:Y:S02]  /*1840*/  ISETP.GE.AND P3, PT, R35, UR54, PT ;  /* 0x0000003623007c0c */ /* 0x000fe4000bf66270 */
        /* <DEDUP_REMOVED lines=14> */
[----:B------:R-:W-:Y:S04]  /*1930*/  STL [R1+0x90], R78 ;  /* 0x0000904e01007387 */ /* 0x000fe80000100800 */
        /* <DEDUP_REMOVED lines=51> */
[----:B------:R-:W-:Y:S06]  /*1c70*/  BAR.SYNC.DEFER_BLOCKING 0x0 ;  /* 0x0000000000007b1d */ /* 0x000fec0000010000 */
        /* <DEDUP_REMOVED lines=8> */
[----:B------:R-:W3:Y:S01]  /*1d00*/  @!P6 LDG.E.U16 R26, desc[UR20][R4.64+0x140] ;  /* 0x00014014041ae981 */ /* 0x000ee2000c1e1500 */
[----:B------:R-:W-:-:S03]  /*1d10*/  ISETP.GE.AND P6, PT, R43, UR54, PT ;  /* 0x000000362b007c0c */ /* 0x000fc6000bfc6270 */
[----:B------:R-:W3:Y:S01]  /*1d20*/  @!P5 LDG.E.U16 R27, desc[UR20][R4.64+0x180] ;  /* 0x00018014041bd981 */ /* 0x000ee2000c1e1500 */
[----:B------:R-:W-:-:S03]  /*1d30*/  ISETP.GE.AND P5, PT, R45, UR54, PT ;  /* 0x000000362d007c0c */ /* 0x000fc6000bfa6270 */
[----:B------:R-:W3:Y:S01]  /*1d40*/  @!P3 LDG.E.U16 R28, desc[UR20][R4.64+0x1c0] ;  /* 0x0001c014041cb981 */ /* 0x000ee2000c1e1500 */
[----:B------:R-:W-:-:S03]  /*1d50*/  ISETP.GE.AND P3, PT, R47, UR54, PT ;  /* 0x000000362f007c0c */ /* 0x000fc6000bf66270 */
[----:B------:R-:W3:Y:S01]  /*1d60*/  @!P2 LDG.E.U16 R29, desc[UR20][R4.64+0x200] ;  /* 0x00020014041da981 */ /* 0x000ee2000c1e1500 */
[----:B------:R-:W-:-:S03]  /*1d70*/  ISETP.GE.AND P2, PT, R49, UR54, PT ;  /* 0x0000003631007c0c */ /* 0x000fc6000bf46270 */
[----:B------:R-:W2:Y:S01]  /*1d80*/  @!P1 LDG.E.U16 R21, desc[UR20][R4.64] ;  /* 0x0000001404159981 */ /* 0x000ea2000c1e1500 */
[----:B------:R-:W-:-:S03]  /*1d90*/  ISETP.GE.AND P1, PT, R51, UR54, PT ;  /* 0x0000003633007c0c */ /* 0x000fc6000bf26270 */
[----:B------:R-:W3:Y:S04]  /*1da0*/  @!P4 LDG.E.U16 R30, desc[UR20][R4.64+0x240] ;  /* 0x00024014041ec981 */ /* 0x000ee8000c1e1500 */
[----:B------:R-:W3:Y:S04]  /*1db0*/  @!P0 LDG.E.U16 R31, desc[UR20][R4.64+0x280] ;  /* 0x00028014041f8981 */ /* 0x000ee8000c1e1500 */
[----:B------:R-:W3:Y:S04]  /*1dc0*/  @!P6 LDG.E.U16 R32, desc[UR20][R4.64+0x2c0] ;  /* 0x0002c0140420e981 */ /* 0x000ee8000c1e1500 */
[----:B------:R-:W3:Y:S04]  /*1dd0*/  @!P5 LDG.E.U16 R33, desc[UR20][R4.64+0x300] ;  /* 0x000300140421d981 */ /* 0x000ee8000c1e1500 */
[----:B------:R-:W3:Y:S04]  /*1de0*/  @!P3 LDG.E.U16 R34, desc[UR20][R4.64+0x340] ;  /* 0x000340140422b981 */ /* 0x000ee8000c1e1500 */
[----:B------:R-:W3:Y:S04]  /*1df0*/  @!P2 LDG.E.U16 R35, desc[UR20][R4.64+0x380] ;  /* 0x000380140423a981 */ /* 0x000ee8000c1e1500 */
[----:B------:R-:W3:Y:S04]  /*1e00*/  @!P1 LDG.E.U16 R36, desc[UR20][R4.64+0x3c0] ;  /* 0x0003c01404249981 */ /* 0x000ee8000c1e1500 */
        /* <DEDUP_REMOVED lines=8> */
[----:B------:R-:W3:Y:S01]  /*1e90*/  LDL.LU R37, [R1+0x98] ;  /* 0x0000980001257983 */ /* 0x000ee20000300800 */
[----:B------:R-:W-:Y:S01]  /*1ea0*/  HFMA2.MMA R130, -RZ, RZ, 0, 0 ;  /* 0x00000000ff827435 */ /* 0x000fe200000001ff */
[----:B------:R-:W-:-:S02]  /*1eb0*/  CS2R R128, SRZ ;  /* 0x0000000000807805 */ /* 0x000fc4000001ff00 */
[----:B------:R-:W-:Y:S02]  /*1ec0*/  CS2R R126, SRZ ;  /* 0x00000000007e7805 */ /* 0x000fe4000001ff00 */
[----:B------:R-:W-:Y:S02]  /*1ed0*/  CS2R R124, SRZ ;  /* 0x00000000007c7805 */ /* 0x000fe4000001ff00 */
[----:B------:R-:W-:Y:S02]  /*1ee0*/  CS2R R120, SRZ ;  /* 0x0000000000787805 */ /* 0x000fe4000001ff00 */
[----:B------:R-:W-:Y:S02]  /*1ef0*/  CS2R R118, SRZ ;  /* 0x0000000000767805 */ /* 0x000fe4000001ff00 */
[----:B------:R-:W-:Y:S02]  /*1f00*/  CS2R R116, SRZ ;  /* 0x0000000000747805 */ /* 0x000fe4000001ff00 */
[----:B------:R-:W-:-:S02]  /*1f10*/  CS2R R114, SRZ ;  /* 0x0000000000727805 */ /* 0x000fc4000001ff00 */
[----:B------:R-:W-:Y:S01]  /*1f20*/  MOV R113, RZ ;  /* 0x000000ff00717202 */ /* 0x000fe20000000f00 */
[----:B--2---:R-:W-:Y:S04]  /*1f30*/  STS.U16 [R78], R21 ;  /* 0x000000154e007388 */ /* 0x004fe80000000400 */
[----:B------:R-:W-:Y:S04]  /*1f40*/  STS.U16 [R77+0x40], R22 ;  /* 0x000040164d007388 */ /* 0x000fe80000000400 */
[----:B----4-:R-:W-:Y:S04]  /*1f50*/  STS.U16 [R76+0x80], R23 ;  /* 0x000080174c007388 */ /* 0x010fe80000000400 */
[----:B-----5:R-:W-:Y:S04]  /*1f60*/  STS.U16 [R75+0xc0], R24 ;  /* 0x0000c0184b007388 */ /* 0x020fe80000000400 */
[----:B---3--:R-:W-:Y:S04]  /*1f70*/  STS.U16 [R74+0x100], R25 ;  /* 0x000100194a007388 */ /* 0x008fe80000000400 */
        /* <DEDUP_REMOVED lines=20> */
[----:B------:R-:W5:Y:S04]  /*20c0*/  LDS.U16 R131, [R140+0x10] ;  /* 0x000010008c837984 */ /* 0x000f680000000400 */
[----:B------:R-:W5:Y:S01]  /*20d0*/  LDS.U16 R24, [R140+0x12] ;  /* 0x000012008c187984 */ /* 0x000f620000000400 */
[----:B0-----:R-:W-:-:S03]  /*20e0*/  HADD2.F32 R26, -RZ, R62.H0_H0 ;  /* 0x2000003eff1a7230 */ /* 0x001fc60000004100 */
[----:B------:R-:W0:Y:S01]  /*20f0*/  LDS.U16 R25, [R140+0x14] ;  /* 0x000014008c197984 */ /* 0x000e220000000400 */
[----:B-1----:R-:W-:Y:S02]  /*2100*/  HADD2.F32 R34, -RZ, R4.H0_H0 ;  /* 0x20000004ff227230 */ /* 0x002fe40000004100 */
[----:B------:R-:W-:Y:S01]  /*2110*/  HADD2.F32 R27, -RZ, R61.H0_H0 ;  /* 0x2000003dff1b7230 */ /* 0x000fe20000004100 */
[----:B------:R-:W1:Y:S01]  /*2120*/  LDS.U16 R4, [R140+0x16] ;  /* 0x000016008c047984 */ /* 0x000e620000000400 */
[----:B--2---:R-:W-:Y:S02]  /*2130*/  HADD2.F32 R33, -RZ, R5.H0_H0 ;  /* 0x20000005ff217230 */ /* 0x004fe40000004100 */
[----:B------:R-:W-:Y:S01]  /*2140*/  FFMA.FTZ R26, R34, R26, R37 ;  /* 0x0000001a221a7223 */ /* 0x000fe20000010025 */
[----:B------:R-:W-:Y:S01]  /*2150*/  HADD2.F32 R5, -RZ, R60.H0_H0 ;  /* 0x2000003cff057230 */ /* 0x000fe20000004100 */
[----:B------:R-:W2:Y:S01]  /*2160*/  LDS.U16 R239, [R140+0x18] ;  /* 0x000018008cef7984 */ /* 0x000ea20000000400 */
[----:B---3--:R-:W-:-:S02]  /*2170*/  HADD2.F32 R32, -RZ, R21.H0_H0 ;  /* 0x20000015ff207230 */ /* 0x008fc40000004100 */
[----:B------:R-:W-:Y:S01]  /*2180*/  FFMA.FTZ R26, R33, R27, R26 ;  /* 0x0000001b211a7223 */ /* 0x000fe2000001001a */
[----:B------:R-:W-:Y:S01]  /*2190*/  HADD2.F32 R28, -RZ, R59.H0_H0 ;  /* 0x2000003bff1c7230 */ /* 0x000fe20000004100 */
[----:B------:R-:W3:Y:S01]  /*21a0*/  LDS.U16 R238, [R140+0x1a] ;  /* 0x00001a008cee7984 */ /* 0x000ee20000000400 */
[----:B----4-:R-:W-:Y:S02]  /*21b0*/  HADD2.F32 R31, -RZ, R22.H0_H0 ;  /* 0x20000016ff1f7230 */ /* 0x010fe40000004100 */
[----:B------:R-:W-:Y:S01]  /*21c0*/  FFMA.FTZ R5, R32, R5, R26 ;  /* 0x0000000520057223 */ /* 0x000fe2000001001a */
[----:B------:R-:W-:Y:S01]  /*21d0*/  HADD2.F32 R22, -RZ, R58.H0_H0 ;  /* 0x2000003aff167230 */ /* 0x000fe20000004100 */
[----:B------:R-:W4:Y:S01]  /*21e0*/  LDS.U16 R237, [R140+0x1c] ;  /* 0x00001c008ced7984 */ /* 0x000f220000000400 */
[----:B-----5:R-:W-:Y:S02]  /*21f0*/  HADD2.F32 R30, -RZ, R23.H0_H0 ;  /* 0x20000017ff1e7230 */ /* 0x020fe40000004100 */
        /* <DEDUP_REMOVED lines=10> */
[----:B------:R-:W-:Y:S01]  /*22a0*/  FFMA.FTZ R23, R133, R23, R22 ;  /* 0x0000001785177223 */ /* 0x000fe20000010016 */
[----:B------:R-:W-:-:S02]  /*22b0*/  HADD2.F32 R21, -RZ, R136.H0_H0 ;  /* 0x20000088ff157230 */ /* 0x000fc40000004100 */
[----:B------:R-:W-:Y:S02]  /*22c0*/  HADD2.F32 R131, -RZ, R131.H0_H0 ;  /* 0x20000083ff837230 */ /* 0x000fe40000004100 */
[----:B------:R-:W-:Y:S01]  /*22d0*/  FFMA.FTZ R22, R132, R5, R23 ;  /* 0x0000000584167223 */ /* 0x000fe20000010017 */
[----:B------:R-:W-:Y:S01]  /*22e0*/  HADD2.F32 R26, -RZ, R135.H0_H0 ;  /* 0x20000087ff1a7230 */ /* 0x000fe20000004100 */
[----:B------:R-:W5:Y:S01]  /*22f0*/  LDC R23, c[0x0][0x21c] ;  /* 0x00008700ff177b82 */ /* 0x000f620000000800 */
[----:B------:R-:W-:Y:S02]  /*2300*/  HADD2.F32 R29, -RZ, R24.H0_H0 ;  /* 0x20000018ff1d7230 */ /* 0x000fe40000004100 */
[----:B------:R-:W-:Y:S01]  /*2310*/  FFMA.FTZ R21, R131, R21, R22 ;  /* 0x0000001583157223 */ /* 0x000fe20000010016 */
[----:B------:R-:W-:Y:S02]  /*2320*/  HADD2.F32 R22, -RZ, R57.H0_H0 ;  /* 0x20000039ff167230 */ /* 0x000fe40000004100 */
[----:B0-----:R-:W-:-:S02]  /*2330*/  HADD2.F32 R27, -RZ, R25.H0_H0 ;  /* 0x20000019ff1b7230 */ /* 0x001fc40000004100 */
[----:B------:R-:W-:Y:S01]  /*2340*/  FFMA.FTZ R21, R29, R26, R21 ;  /* 0x0000001a1d157223 */ /* 0x000fe20000010015 */
[----:B------:R-:W-:Y:S02]  /*2350*/  HADD2.F32 R24, -RZ, R56.H0_H0 ;  /* 0x20000038ff187230 */ /* 0x000fe40000004100 */
[----:B-1----:R-:W-:Y:S02]  /*2360*/  HADD2.F32 R25, -RZ, R4.H0_H0 ;  /* 0x20000004ff197230 */ /* 0x002fe40000004100 */
[----:B------:R-:W-:Y:S01]  /*2370*/  FFMA.FTZ R21, R27, R22, R21 ;  /* 0x000000161b157223 */ /* 0x000fe20000010015 */
[----:B------:R-:W-:Y:S02]  /*2380*/  HADD2.F32 R4, -RZ, R55.H0_H0 ;  /* 0x20000037ff047230 */ /* 0x000fe40000004100 */
[----:B--2---:R-:W-:Y:S02]  /*2390*/  HADD2.F32 R239, -RZ, R239.H0_H0 ;  /* 0x200000efffef7230 */ /* 0x004fe40000004100 */
[----:B------:R-:W-:Y:S01]  /*23a0*/  FFMA.FTZ R24, R25, R24, R21 ;  /* 0x0000001819187223 */ /* 0x000fe20000010015 */
[----:B------:R-:W-:-:S02]  /*23b0*/  HADD2.F32 R21, -RZ, R54.H0_H0 ;  /* 0x20000036ff157230 */ /* 0x000fc40000004100 */
[----:B---3--:R-:W-:Y:S02]  /*23c0*/  HADD2.F32 R238, -RZ, R238.H0_H0 ;  /* 0x200000eeffee7230 */ /* 0x008fe40000004100 */
[----:B------:R-:W-:Y:S01]  /*23d0*/  FFMA.FTZ R5, R239, R4, R24 ;  /* 0x00000004ef057223 */ /* 0x000fe20000010018 */
[----:B------:R-:W-:Y:S02]  /*23e0*/  HADD2.F32 R22, -RZ, R53.H0_H0 ;  /* 0x20000035ff167230 */ /* 0x000fe40000004100 */
[----:B----4-:R-:W-:Y:S02]  /*23f0*/  HADD2.F32 R237, -RZ, R237.H0_H0 ;  /* 0x200000edffed7230 */ /* 0x010fe40000004100 */
[----:B------:R-:W-:Y:S01]  /*2400*/  FFMA.FTZ R4, R238, R21, R5 ;  /* 0x00000015ee047223 */ /* 0x000fe20000010005 */
[----:B------:R-:W-:Y:S02]  /*2410*/  HADD2.F32 R21, -RZ, R52.H0_H0 ;  /* 0x20000034ff157230 */ /* 0x000fe40000004100 */
[----:B-----5:R-:W-:-:S02]  /*2420*/  HADD2.F32 R236, -RZ, R236.H0_H0 ;  /* 0x200000ecffec7230 */ /* 0x020fc40000004100 */
[----:B------:R-:W-:Y:S01]  /*2430*/  FFMA.FTZ R5, R237, R22, R4 ;  /* 0x00000016ed057223 */ /* 0x000fe20000010004 */
[----:B------:R0:W-:Y:S04]  /*2440*/  STL [R1+0x1c], R34 ;  /* 0x00001c2201007387 */ /* 0x0001e80000100800 */
[----:B------:R0:W-:Y:S01]  /*2450*/  STL [R1+0x18], R33 ;  /* 0x0000182101007387 */ /* 0x0001e20000100800 */
[----:B------:R-:W-:-:S03]  /*2460*/  FFMA.FTZ R4, R236, R21, R5 ;  /* 0x00000015ec047223 */ /* 0x000fc60000010005 */
[----:B------:R0:W-:Y:S04]  /*2470*/  STL [R1+0x14], R32 ;  /* 0x0000142001007387 */ /* 0x0001e80000100800 */
[----:B------:R0:W-:Y:S04]  /*2480*/  STL [R1+0x10], R31 ;  /* 0x0000101f01007387 */ /* 0x0001e80000100800 */
[----:B------:R0:W-:Y:S04]  /*2490*/  STL [R1+0xc], R30 ;  /* 0x00000c1e01007387 */ /* 0x0001e80000100800 */
[----:B------:R0:W-:Y:S04]  /*24a0*/  STL [R1+0x8], R29 ;  /* 0x0000081d01007387 */ /* 0x0001e80000100800 */
[----:B------:R0:W-:Y:S04]  /*24b0*/  STL [R1+0x4], R27 ;  /* 0x0000041b01007387 */ /* 0x0001e80000100800 */
[----:B------:R0:W-:Y:S04]  /*24c0*/  STL [R1], R25 ;  /* 0x0000001901007387 */ /* 0x0001e80000100800 */
[----:B------:R0:W-:Y:S01]  /*24d0*/  STL [R1+0x98], R4 ;  /* 0x0000980401007387 */ /* 0x0001e20000100800 */
[----:B------:R-:W-:Y:S01]  /*24e0*/  ISETP.GE.AND P0, PT, R23, 0x1, PT ;  /* 0x000000011700780c */ /* 0x000fe20003f06270 */
        /* <DEDUP_REMOVED lines=17> */
[----:B0-----:R-:W-:Y:S05]  /*2600*/  @!P0 BRA `(.L_x_603) ;  /* 0x000000a4006c8947 */ /* 0x001fea0003800000 */
[----:B------:R-:W-:Y:S01]  /*2610*/  USHF.L.U32 UR15, UR54, 0x1, URZ ;  /* 0x00000001360f7899 */ /* 0x000fe2000800063f */
[----:B------:R-:W-:Y:S01]  /*2620*/  IADD3 R0, R3, R0, RZ ;  /* 0x0000000003007210 */ /* 0x000fe20007ffe0ff */
[----:B------:R-:W-:Y:S01]  /*2630*/  USHF.R.S32.HI UR5, URZ, 0x1f, UR53 ;  /* 0x0000001f3f057899 */ /* 0x000fe20008011435 */
[----:B------:R-:W-:Y:S01]  /*2640*/  HADD2.F32 R2, -RZ, R2.H0_H0 ;  /* 0x20000002ff027230 */ /* 0x000fe20000004100 */
[----:B------:R-:W-:Y:S01]  /*2650*/  ULDC.64 UR12, c[0x0][0x230] ;  /* 0x00008c00000c7ab9 */ /* 0x000fe20000000a00 */
[----:B------:R-:W-:Y:S01]  /*2660*/  ULDC.64 UR10, c[0x0][0x248] ;  /* 0x00009200000a7ab9 */ /* 0x000fe20000000a00 */
[----:B------:R-:W-:Y:S01]  /*2670*/  ISETP.GE.AND P0, PT, R0, UR15, PT ;  /* 0x0000000f00007c0c */ /* 0x000fe2000bf06270 */
[----:B------:R-:W-:Y:S01]  /*2680*/  UIMAD UR4, UR5, UR12, URZ ;  /* 0x0000000c050472a4 */ /* 0x000fe2000f8e023f */
[----:B------:R-:W-:Y:S01]  /*2690*/  HADD2.F32 R6, -RZ, R6.H0_H0 ;  /* 0x20000006ff067230 */ /* 0x000fe20000004100 */
[----:B------:R-:W-:Y:S01]  /*26a0*/  UIMAD.WIDE.U32 UR28, UR53, UR12, URZ ;  /* 0x0000000c351c72a5 */ /* 0x000fe2000f8e003f */
[----:B------:R-:W-:Y:S01]  /*26b0*/  P2R R0, PR, RZ, 0x1 ;  /* 0x00000001ff007803 */ /* 0x000fe20000000000 */
[----:B------:R-:W-:Y:S01]  /*26c0*/  UIMAD UR13, UR53, UR13, UR4 ;  /* 0x0000000d350d72a4 */ /* 0x000fe2000f8e0204 */
[----:B------:R-:W-:Y:S01]  /*26d0*/  HADD2.F32 R7, -RZ, R7.H0_H0 ;  /* 0x20000007ff077230 */ /* 0x000fe20000004100 */
[----:B------:R-:W-:Y:S01]  /*26e0*/  UIMAD UR4, UR5, UR10, URZ ;  /* 0x0000000a050472a4 */ /* 0x000fe2000f8e023f */
[----:B------:R-:W-:Y:S01]  /*26f0*/  HADD2.F32 R8, -RZ, R8.H0_H0 ;  /* 0x20000008ff087230 */ /* 0x000fe20000004100 */
[----:B------:R0:W-:Y:S01]  /*2700*/  STL [R1+0x4c], R0 ;  /* 0x00004c0001007387 */ /* 0x0001e20000100800 */
[----:B------:R-:W-:Y:S01]  /*2710*/  HADD2.F32 R9, -RZ, R9.H0_H0 ;  /* 0x20000009ff097230 */ /* 0x000fe20000004100 */
[----:B------:R-:W-:Y:S01]  /*2720*/  UIMAD.WIDE.U32 UR30, UR53, UR10, URZ ;  /* 0x0000000a351e72a5 */ /* 0x000fe2000f8e003f */
[----:B------:R-:W-:Y:S01]  /*2730*/  HADD2.F32 R10, -RZ, R10.H0_H0 ;  /* 0x2000000aff0a7230 */ /* 0x000fe20000004100 */
[----:B------:R-:W-:Y:S01]  /*2740*/  UIMAD UR11, UR53, UR11, UR4 ;  /* 0x0000000b350b72a4 */ /* 0x000fe2000f8e0204 */
[----:B------:R-:W-:Y:S01]  /*2750*/  HADD2.F32 R11, -RZ, R11.H0_H0 ;  /* 0x2000000bff0b7230 */ /* 0x000fe20000004100 */
[----:B------:R-:W-:Y:S01]  /*2760*/  MOV R130, RZ ;  /* 0x000000ff00827202 */ /* 0x000fe20000000f00 */
[----:B------:R-:W-:-:S02]  /*2770*/  HADD2.F32 R12, -RZ, R12.H0_H0 ;  /* 0x2000000cff0c7230 */ /* 0x000fc40000004100 */
[----:B------:R-:W-:Y:S01]  /*2780*/  FADD.FTZ R105, R2, UR8 ;  /* 0x0000000802697e21 */ /* 0x000fe20008010000 */
        /* <DEDUP_REMOVED lines=23> */
[----:B------:R-:W-:Y:S01]  /*2900*/  UMOV UR6, URZ ;  /* 0x0000003f00067c82 */ /* 0x000fe20008000000 */
[----:B------:R-:W-:Y:S01]  /*2910*/  UMOV UR5, URZ ;  /* 0x0000003f00057c82 */ /* 0x000fe20008000000 */
[----:B------:R-:W-:Y:S01]  /*2920*/  UMOV UR4, URZ ;  /* 0x0000003f00047c82 */ /* 0x000fe20008000000 */
[----:B------:R-:W-:Y:S01]  /*2930*/  ULDC UR14, c[0x0][0x224] ;  /* 0x00008900000e7ab9 */ /* 0x000fe20000000800 */
[----:B------:R-:W-:Y:S01]  /*2940*/  ULDC UR12, c[0x0][0x21c] ;  /* 0x00008700000c7ab9 */ /* 0x000fe20000000800 */
[----:B------:R-:W-:Y:S01]  /*2950*/  ULDC UR10, c[0x0][0x218] ;  /* 0x00008600000a7ab9 */ /* 0x000fe20000000800 */
[----:B------:R-:W-:Y:S01]  /*2960*/  ULDC.64 UR32, c[0x0][0x380] ;  /* 0x0000e00000207ab9 */ /* 0x000fe20000000a00 */
[----:B------:R-:W-:Y:S01]  /*2970*/  ULDC.64 UR34, c[0x0][0x368] ;  /* 0x0000da0000227ab9 */ /* 0x000fe20000000a00 */
[----:B------:R-:W-:Y:S01]  /*2980*/  ULDC.64 UR36, c[0x0][0x370] ;  /* 0x0000dc0000247ab9 */ /* 0x000fe20000000a00 */
[----:B------:R-:W-:Y:S01]  /*2990*/  ULDC.64 UR38, c[0x0][0x3d0] ;  /* 0x0000f40000267ab9 */ /* 0x000fe20000000a00 */
[----:B------:R-:W-:-:S02]  /*29a0*/  UIADD3 UR13, UR29, UR13, URZ ;  /* 0x0000000d1d0d7290 */ /* 0x000fc4000fffe03f */
[----:B------:R-:W-:Y:S01]  /*29b0*/  UIADD3 UR11, UR31, UR11, URZ ;  /* 0x0000000b1f0b7290 */ /* 0x000fe2000fffe03f */
[----:B------:R-:W-:Y:S01]  /*29c0*/  ULDC.64 UR40, c[0x0][0x238] ;  /* 0x00008e0000287ab9 */ /* 0x000fe20000000a00 */
[----:B0-----:R-:W-:-:S10]  /*29d0*/  ULDC.64 UR42, c[0x0][0x2d0] ;  /* 0x0000b400002a7ab9 */ /* 0x001fd40000000a00 */
.L_x_698:
[----:B------:R-:W2:Y:S01]  /*29e0*/  LDL R0, [R1+0x4c] ;  /* 0x00004c0001007983 */ /* 0x000ea20000100800 */
[----:B------:R-:W-:Y:S01]  /*29f0*/  USHF.R.S32.HI UR54, URZ, 0x1f, UR6 ;  /* 0x0000001f3f367899 */ /* 0x000fe20008011406 */
[----:B------:R-:W-:Y:S02]  /*2a00*/  UMOV UR44, UR28 ;  /* 0x0000001c002c7c82 */ /* 0x000fe40008000000 */
[----:B------:R-:W3:Y:S01]  /*2a10*/  LDL R171, [R1+0x48] ;  /* 0x0000480001ab7983 */ /* 0x000ee20000100800 */
[----:B------:R-:W-:Y:S01]  /*2a20*/  UIMAD UR55, UR54, UR40, URZ ;  /* 0x00000028363772a4 */ /* 0x000fe2000f8e023f */
[----:B------:R-:W-:Y:S02]  /*2a30*/  UMOV UR45, UR13 ;  /* 0x0000000d002d7c82 */ /* 0x000fe40008000000 */
[----:B----4-:R-:W4:Y:S01]  /*2a40*/  LDL R170, [R1+0x44] ;  /* 0x0000440001aa7983 */ /* 0x010f220000100800 */
[----:B------:R-:W-:Y:S02]  /*2a50*/  UIMAD.WIDE.U32 UR44, UR6, UR40, UR44 ;  /* 0x00000028062c72a5 */ /* 0x000fe4000f8e002c */
[----:B------:R-:W-:Y:S01]  /*2a60*/  UIMAD UR55, UR6, UR41, UR55 ;  /* 0x00000029063772a4 */ /* 0x000fe2000f8e0237 */
[----:B------:R-:W4:Y:S01]  /*2a70*/  LDL R169, [R1+0x40] ;  /* 0x0000400001a97983 */ /* 0x000f220000100800 */
[----:B------:R-:W-:-:S02]  /*2a80*/  ULEA UR56, UP0, UR44, UR42, 0x3 ;  /* 0x0000002a2c387291 */ /* 0x000fc4000f80183f */
[----:B------:R-:W-:-:S04]  /*2a90*/  UIADD3 UR45, UR45, UR55, URZ ;  /* 0x000000372d2d7290 */ /* 0x000fc8000fffe03f */
[----:B------:R-:W-:Y:S01]  /*2aa0*/  ULEA.HI.X UR44, UR44, UR43, UR45, 0x3, UP0 ;  /* 0x0000002b2c2c7291 */ /* 0x000fe200080f1c2d */
[----:B------:R-:W-:-:S05]  /*2ab0*/  MOV R2, UR56 ;  /* 0x0000003800027c02 */ /* 0x000fca0008000f00 */
[----:B------:R-:W-:Y:S01]  /*2ac0*/  MOV R3, UR44 ;  /* 0x0000002c00037c02 */ /* 0x000fe20008000f00 */
[----:B------:R-:W-:-:S05]  /*2ad0*/  ULDC.64 UR44, c[0x0][0x270] ;  /* 0x00009c00002c7ab9 */ /* 0x000fca0000000a00 */
[----:B------:R-:W3:Y:S01]  /*2ae0*/  LDG.E.64 R2, desc[UR20][R2.64] ;  /* 0x0000001402027981 */ /* 0x000ee2000c1e1b00 */
[----:B------:R-:W-:Y:S02]  /*2af0*/  UIMAD UR55, UR54, UR44, URZ ;  /* 0x0000002c363772a4 */ /* 0x000fe4000f8e023f */
[----:B------:R-:W-:Y:S02]  /*2b00*/  MOV R9, UR44 ;  /* 0x0000002c00097c02 */ /* 0x000fe40008000f00 */
[----:B------:R-:W-:Y:S01]  /*2b10*/  UIMAD UR45, UR6, UR45, UR55 ;  /* 0x0000002d062d72a4 */ /* 0x000fe2000f8e0237 */
        /* <DEDUP_REMOVED lines=10> */
[----:B-1----:R-:W-:Y:S02]  /*2bc0*/  PRMT R24, RZ, 0x7610, R24 ;  /* 0x00007610ff187816 */ /* 0x002fe40000000018 */
        /* <DEDUP_REMOVED lines=16> */
[----:B--2---:R-:W-:Y:S02]  /*2cd0*/  ISETP.NE.AND P6, PT, R0, RZ, PT ;  /* 0x000000ff0000720c */ /* 0x004fe40003fc5270 */
[----:B------:R-:W-:-:S04]  /*2ce0*/  SHF.L.U32 R0, R143, 0x4, RZ ;  /* 0x000000048f007819 */ /* 0x000fc800000006ff */
[----:B------:R-:W-:-:S04]  /*2cf0*/  LOP3.LUT R0, R0, 0xfffffe00, RZ, 0xc0, !PT ;  /* 0xfffffe0000007812 */ /* 0x000fc800078ec0ff */
[----:B0-----:R-:W-:-:S04]  /*2d00*/  LOP3.LUT R7, R0, 0x1f, R143, 0xf8, !PT ;  /* 0x0000001f00077812 */ /* 0x001fc800078ef88f */
[----:B------:R-:W-:-:S04]  /*2d10*/  IADD3 R6, R0, R7, RZ ;  /* 0x0000000700067210 */ /* 0x000fc80007ffe0ff */
[--C-:B------:R-:W-:Y:S02]  /*2d20*/  SHF.R.S32.HI R7, RZ, 0x1f, R6.reuse ;  /* 0x0000001fff077819 */ /* 0x100fe40000011406 */
[C---:B------:R-:W-:Y:S02]  /*2d30*/  IADD3 R0, R6.reuse, 0x20, RZ ;  /* 0x0000002006007810 */ /* 0x040fe40007ffe0ff */
[----:B------:R-:W-:Y:S01]  /*2d40*/  IADD3 R4, R6, 0x40, RZ ;  /* 0x0000004006047810 */ /* 0x000fe20007ffe0ff */
[----:B------:R-:W-:Y:S01]  /*2d50*/  IMAD.WIDE.U32 R8, R9, UR6, R6 ;  /* 0x0000000609087c25 */ /* 0x000fe2000f8e0006 */
[----:B------:R-:W-:Y:S02]  /*2d60*/  ISETP.GE.AND P2, PT, R0, UR15, PT ;  /* 0x0000000f00007c0c */ /* 0x000fe4000bf46270 */
[----:B------:R-:W-:Y:S02]  /*2d70*/  IADD3 R0, R6, 0x60, RZ ;  /* 0x0000006006007810 */ /* 0x000fe40007ffe0ff */
[----:B------:R-:W-:-:S02]  /*2d80*/  ISETP.GE.AND P1, PT, R4, UR15, PT ;  /* 0x0000000f04007c0c */ /* 0x000fc4000bf26270 */
[----:B------:R-:W-:Y:S02]  /*2d90*/  IADD3 R5, R9, UR45, RZ ;  /* 0x0000002d09057c10 */ /* 0x000fe4000fffe0ff */
[----:B------:R-:W-:Y:S02]  /*2da0*/  LEA R4, P0, R8, UR18, 0x1 ;  /* 0x0000001208047c11 */ /* 0x000fe4000f8008ff */
[----:B------:R-:W-:Y:S02]  /*2db0*/  ISETP.GE.AND P3, PT, R0, UR15, PT ;  /* 0x0000000f00007c0c */ /* 0x000fe4000bf66270 */
[C---:B------:R-:W-:Y:S02]  /*2dc0*/  IADD3 R0, R6.reuse, 0xa0, RZ ;  /* 0x000000a006007810 */ /* 0x040fe40007ffe0ff */
[----:B------:R-:W-:Y:S02]  /*2dd0*/  IADD3 R7, R6, 0x80, RZ ;  /* 0x0000008006077810 */ /* 0x000fe40007ffe0ff */
[----:B------:R-:W-:-:S02]  /*2de0*/  LEA.HI.X R5, R8, UR17, R5, 0x1, P0 ;  /* 0x0000001108057c11 */ /* 0x000fc400080f0c05 */
[----:B------:R-:W-:Y:S02]  /*2df0*/  ISETP.GE.AND P4, PT, R0, UR15, PT ;  /* 0x0000000f00007c0c */ /* 0x000fe4000bf86270 */
[----:B------:R-:W-:Y:S01]  /*2e00*/  ISETP.GE.AND P5, PT, R7, UR15, PT ;  /* 0x0000000f07007c0c */ /* 0x000fe2000bfa6270 */
[----:B------:R-:W2:Y:S01]  /*2e10*/  @!P2 LDG.E.U16 R33, desc[UR20][R4.64+0x40] ;  /* 0x000040140421a981 */ /* 0x000ea2000c1e1500 */
[C---:B------:R-:W-:Y:S02]  /*2e20*/  IADD3 R0, R6.reuse, 0xe0, RZ ;  /* 0x000000e006007810 */ /* 0x040fe40007ffe0ff */
[----:B------:R-:W-:Y:S01]  /*2e30*/  IADD3 R7, R6, 0xc0, RZ ;  /* 0x000000c006077810 */ /* 0x000fe20007ffe0ff */
[----:B------:R-:W4:Y:S01]  /*2e40*/  @!P1 LDG.E.U16 R34, desc[UR20][R4.64+0x80] ;  /* 0x0000801404229981 */ /* 0x000f22000c1e1500 */
[----:B------:R-:W-:Y:S02]  /*2e50*/  ISETP.GE.AND P2, PT, R0, UR15, PT ;  /* 0x0000000f00007c0c */ /* 0x000fe4000bf46270 */
[----:B------:R-:W-:Y:S01]  /*2e60*/  IADD3 R0, R6, 0x100, RZ ;  /* 0x0000010006007810 */ /* 0x000fe20007ffe0ff */
[----:B------:R-:W4:Y:S01]  /*2e70*/  @!P3 LDG.E.U16 R32, desc[UR20][R4.64+0xc0] ;  /* 0x0000c0140420b981 */ /* 0x000f22000c1e1500 */
[----:B------:R-:W-:-:S02]  /*2e80*/  ISETP.GE.AND P0, PT, R7, UR15, PT ;  /* 0x0000000f07007c0c */ /* 0x000fc4000bf06270 */
[----:B------:R-:W-:Y:S01]  /*2e90*/  ISETP.GE.AND P1, PT, R0, UR15, PT ;  /* 0x0000000f00007c0c */ /* 0x000fe2000bf26270 */
[----:B------:R-:W4:Y:S01]  /*2ea0*/  @!P5 LDG.E.U16 R31, desc[UR20][R4.64+0x100] ;  /* 0x00010014041fd981 */ /* 0x000f22000c1e1500 */
[C---:B------:R-:W-:Y:S02]  /*2eb0*/  IADD3 R0, R6.reuse, 0x140, RZ ;  /* 0x0000014006007810 */ /* 0x040fe40007ffe0ff */
[----:B------:R-:W-:Y:S01]  /*2ec0*/  IADD3 R7, R6, 0x120, RZ ;  /* 0x0000012006077810 */ /* 0x000fe20007ffe0ff */
[----:B------:R-:W4:Y:S01]  /*2ed0*/  @!P4 LDG.E.U16 R35, desc[UR20][R4.64+0x140] ;  /* 0x000140140423c981 */ /* 0x000f22000c1e1500 */
[----:B------:R-:W-:Y:S02]  /*2ee0*/  ISETP.GE.AND P5, PT, R0, UR15, PT ;  /* 0x0000000f00007c0c */ /* 0x000fe4000bfa6270 */
[----:B------:R-:W-:Y:S01]  /*2ef0*/  ISETP.GE.AND P3, PT, R7, UR15, PT ;  /* 0x0000000f07007c0c */ /* 0x000fe2000bf66270 */
[----:B------:R-:W4:Y:S01]  /*2f00*/  @!P2 LDG.E.U16 R30, desc[UR20][R4.64+0x1c0] ;  /* 0x0001c014041ea981 */ /* 0x000f22000c1e1500 */
[----:B------:R-:W-:-:S02]  /*2f10*/  IADD3 R0, R6, 0x160, RZ ;  /* 0x0000016006007810 */ /* 0x000fc40007ffe0ff */
[----:B------:R-:W-:Y:S01]  /*2f20*/  IADD3 R7, R6, 0x180, RZ ;  /* 0x0000018006077810 */ /* 0x000fe20007ffe0ff */
[----:B------:R-:W4:Y:S01]  /*2f30*/  @!P0 LDG.E.U16 R27, desc[UR20][R4.64+0x180] ;  /* 0x00018014041b8981 */ /* 0x000f22000c1e1500 */
[----:B------:R-:W-:Y:S02]  /*2f40*/  ISETP.GE.AND P4, PT, R0, UR15, PT ;  /* 0x0000000f00007c0c */ /* 0x000fe4000bf86270 */
[----:B------:R-:W-:Y:S01]  /*2f50*/  IADD3 R0, R6, 0x1a0, RZ ;  /* 0x000001a006007810 */ /* 0x000fe20007ffe0ff */
[----:B------:R-:W4:Y:S01]  /*2f60*/  @!P1 LDG.E.U16 R29, desc[UR20][R4.64+0x200] ;  /* 0x00020014041d9981 */ /* 0x000f22000c1e1500 */
[----:B------:R-:W-:Y:S02]  /*2f70*/  ISETP.GE.AND P0, PT, R7, UR15, PT ;  /* 0x0000000f07007c0c */ /* 0x000fe4000bf06270 */
[----:B------:R-:W-:Y:S01]  /*2f80*/  ISETP.GE.AND P2, PT, R0, UR15, PT ;  /* 0x0000000f00007c0c */ /* 0x000fe2000bf46270 */
[----:B------:R-:W4:Y:S01]  /*2f90*/  @!P3 LDG.E.U16 R28, desc[UR20][R4.64+0x240] ;  /* 0x00024014041cb981 */ /* 0x000f22000c1e1500 */
[----:B------:R-:W-:-:S03]  /*2fa0*/  IADD3 R0, R6, 0x1e0, RZ ;  /* 0x000001e006007810 */ /* 0x000fc60007ffe0ff */
[----:B------:R-:W4:Y:S01]  /*2fb0*/  @!P5 LDG.E.U16 R25, desc[UR20][R4.64+0x280] ;  /* 0x000280140419d981 */ /* 0x000f22000c1e1500 */
[----:B------:R-:W-:Y:S02]  /*2fc0*/  ISETP.GE.AND P3, PT, R0, UR15, PT ;  /* 0x0000000f00007c0c */ /* 0x000fe4000bf66270 */
[C---:B------:R-:W-:Y:S01]  /*2fd0*/  IADD3 R0, R6.reuse, 0x200, RZ ;  /* 0x0000020006007810 */ /* 0x040fe20007ffe0ff */
[----:B------:R-:W4:Y:S01]  /*2fe0*/  @!P4 LDG.E.U16 R26, desc[UR20][R4.64+0x2c0] ;  /* 0x0002c014041ac981 */ /* 0x000f22000c1e1500 */
[----:B------:R-:W-:Y:S02]  /*2ff0*/  IADD3 R7, R6, 0x1c0, RZ ;  /* 0x000001c006077810 */ /* 0x000fe40007ffe0ff */
[----:B------:R-:W-:Y:S01]  /*3000*/  ISETP.GE.AND P5, PT, R0, UR15, PT ;  /* 0x0000000f00007c0c */ /* 0x000fe2000bfa6270 */
[----:B------:R-:W4:Y:S01]  /*3010*/  @!P0 LDG.E.U16 R24, desc[UR20][R4.64+0x300] ;  /* 0x0003001404188981 */ /* 0x000f22000c1e1500 */
[----:B------:R-:W-:Y:S02]  /*3020*/  IADD3 R0, R6, 0x240, RZ ;  /* 0x0000024006007810 */ /* 0x000fe40007ffe0ff */
[----:B------:R-:W-:Y:S01]  /*3030*/  ISETP.GE.AND P1, PT, R7, UR15, PT ;  /* 0x0000000f07007c0c */ /* 0x000fe2000bf26270 */
[----:B------:R-:W4:Y:S01]  /*3040*/  @!P2 LDG.E.U16 R20, desc[UR20][R4.64+0x340] ;  /* 0x000340140414a981 */ /* 0x000f22000c1e1500 */
[----:B------:R-:W-:-:S02]  /*3050*/  ISETP.GE.AND P0, PT, R0, UR15, PT ;  /* 0x0000000f00007c0c */ /* 0x000fc4000bf06270 */
[C---:B------:R-:W-:Y:S01]  /*3060*/  IADD3 R7, R6.reuse, 0x220, RZ ;  /* 0x0000022006077810 */ /* 0x040fe20007ffe0ff */
[----:B------:R-:W2:Y:S01]  /*3070*/  @!P6 LDG.E.U16 R36, desc[UR20][R4.64] ;  /* 0x000000140424e981 */ /* 0x000ea2000c1e1500 */
[----:B------:R-:W-:Y:S02]  /*3080*/  IADD3 R0, R6, 0x260, RZ ;  /* 0x0000026006007810 */ /* 0x000fe40007ffe0ff */
[----:B------:R-:W-:Y:S01]  /*3090*/  ISETP.GE.AND P4, PT, R7, UR15, PT ;  /* 0x0000000f07007c0c */ /* 0x000fe2000bf86270 */
[----:B------:R-:W4:Y:S01]  /*30a0*/  @!P3 LDG.E.U16 R19, desc[UR20][R4.64+0x3c0] ;  /* 0x0003c0140413b981 */ /* 0x000f22000c1e1500 */
[----:B------:R-:W-:Y:S02]  /*30b0*/  ISETP.GE.AND P2, PT, R0, UR15, PT ;  /* 0x0000000f00007c0c */ /* 0x000fe4000bf46270 */
[C---:B------:R-:W-:Y:S01]  /*30c0*/  IADD3 R0, R6.reuse, 0x2a0, RZ ;  /* 0x000002a006007810 */ /* 0x040fe20007ffe0ff */
[----:B------:R-:W4:Y:S01]  /*30d0*/  @!P1 LDG.E.U16 R21, desc[UR20][R4.64+0x380] ;  /* 0x0003801404159981 */ /* 0x000f22000c1e1500 */
[----:B------:R-:W-:-:S02]  /*30e0*/  IADD3 R7, R6, 0x280, RZ ;  /* 0x0000028006077810 */ /* 0x000fc40007ffe0ff */
[----:B------:R-:W-:Y:S01]  /*30f0*/  ISETP.GE.AND P3, PT, R0, UR15, PT ;  /* 0x0000000f00007c0c */ /* 0x000fe2000bf66270 */
[----:B------:R-:W4:Y:S01]  /*3100*/  @!P5 LDG.E.U16 R23, desc[UR20][R4.64+0x400] ;  /* 0x000400140417d981 */ /* 0x000f22000c1e1500 */
[----:B------:R-:W-:Y:S02]  /*3110*/  ISETP.GE.AND P1, PT, R7, UR15, PT ;  /* 0x0000000f07007c0c */ /* 0x000fe4000bf26270 */
[C---:B------:R-:W-:Y:S01]  /*3120*/  IADD3 R0, R6.reuse, 0x2c0, RZ ;  /* 0x000002c006007810 */ /* 0x040fe20007ffe0ff */
[----:B------:R-:W4:Y:S01]  /*3130*/  @!P4 LDG.E.U16 R22, desc[UR20][R4.64+0x440] ;  /* 0x000440140416c981 */ /* 0x000f22000c1e1500 */
[----:B------:R-:W-:Y:S02]  /*3140*/  IADD3 R7, R6, 0x2e0, RZ ;  /* 0x000002e006077810 */ /* 0x000fe40007ffe0ff */
[----:B------:R-:W-:Y:S01]  /*3150*/  ISETP.GE.AND P5, PT, R0, UR15, PT ;  /* 0x0000000f00007c0c */ /* 0x000fe2000bfa6270 */
[----:B------:R-:W4:Y:S01]  /*3160*/  @!P0 LDG.E.U16 R15, desc[UR20][R4.64+0x480] ;  /* 0x00048014040f8981 */ /* 0x000f22000c1e1500 */
[----:B------:R-:W-:-:S02]  /*3170*/  IADD3 R0, R6, 0x300, RZ ;  /* 0x0000030006007810 */ /* 0x000fc40007ffe0ff */
[----:B------:R-:W-:Y:S01]  /*3180*/  ISETP.GE.AND P4, PT, R7, UR15, PT ;  /* 0x0000000f07007c0c */ /* 0x000fe2000bf86270 */
[----:B------:R-:W4:Y:S01]  /*3190*/  @!P2 LDG.E.U16 R18, desc[UR20][R4.64+0x4c0] ;  /* 0x0004c0140412a981 */ /* 0x000f22000c1e1500 */
[----:B------:R-:W-:Y:S02]  /*31a0*/  ISETP.GE.AND P0, PT, R0, UR15, PT ;  /* 0x0000000f00007c0c */ /* 0x000fe4000bf06270 */
[----:B------:R-:W-:Y:S01]  /*31b0*/  IADD3 R0, R6, 0x320, RZ ;  /* 0x0000032006007810 */ /* 0x000fe20007ffe0ff */
[----:B------:R-:W4:Y:S03]  /*31c0*/  @!P1 LDG.E.U16 R17, desc[UR20][R4.64+0x500] ;  /* 0x0005001404119981 */ /* 0x000f26000c1e1500 */
[----:B------:R-:W-:Y:S01]  /*31d0*/  ISETP.GE.AND P1, PT, R0, UR15, PT ;  /* 0x0000000f00007c0c */ /* 0x000fe2000bf26270 */
[----:B------:R-:W4:Y:S01]  /*31e0*/  @!P3 LDG.E.U16 R16, desc[UR20][R4.64+0x540] ;  /* 0x000540140410b981 */ /* 0x000f22000c1e1500 */
[----:B------:R-:W-:-:S02]  /*31f0*/  PRMT R8, RZ, 0x7610, R8 ;  /* 0x00007610ff087816 */ /* 0x000fc40000000008 */
[----:B------:R-:W-:Y:S01]  /*3200*/  IADD3 R0, R6, 0x340, RZ ;  /* 0x0000034006007810 */ /* 0x000fe20007ffe0ff */
[----:B------:R-:W4:Y:S04]  /*3210*/  @!P5 LDG.E.U16 R12, desc[UR20][R4.64+0x580] ;  /* 0x00058014040cd981 */ /* 0x000f28000c1e1500 */
[----:B------:R-:W4:Y:S04]  /*3220*/  @!P4 LDG.E.U16 R13, desc[UR20][R4.64+0x5c0] ;  /* 0x0005c014040dc981 */ /* 0x000f28000c1e1500 */
[----:B------:R-:W4:Y:S01]  /*3230*/  @!P0 LDG.E.U16 R11, desc[UR20][R4.64+0x600] ;  /* 0x00060014040b8981 */ /* 0x000f22000c1e1500 */
[----:B------:R-:W-:-:S02]  /*3240*/  ISETP.GE.AND P0, PT, R0, UR15, PT ;  /* 0x0000000f00007c0c */ /* 0x000fc4000bf06270 */
[C---:B------:R-:W-:Y:S01]  /*3250*/  IADD3 R0, R6.reuse, 0x360, RZ ;  /* 0x0000036006007810 */ /* 0x040fe20007ffe0ff */
[----:B------:R-:W4:Y:S01]  /*3260*/  @!P1 LDG.E.U16 R8, desc[UR20][R4.64+0x640] ;  /* 0x0006401404089981 */ /* 0x000f22000c1e1500 */
[----:B------:R-:W-:Y:S02]  /*3270*/  IADD3 R7, R6, 0x380, RZ ;  /* 0x0000038006077810 */ /* 0x000fe40007ffe0ff */
[----:B------:R-:W-:Y:S02]  /*3280*/  ISETP.GE.AND P1, PT, R0, UR15, PT ;  /* 0x0000000f00007c0c */ /* 0x000fe4000bf26270 */
[----:B------:R-:W-:Y:S02]  /*3290*/  ISETP.GE.AND P2, PT, R7, UR15, PT ;  /* 0x0000000f07007c0c */ /* 0x000fe4000bf46270 */
[----:B------:R-:W-:Y:S02]  /*32a0*/  PRMT R7, RZ, 0x7610, R7 ;  /* 0x00007610ff077816 */ /* 0x000fe40000000007 */
[----:B------:R-:W-:-:S02]  /*32b0*/  IADD3 R0, R6, 0x3a0, RZ ;  /* 0x000003a006007810 */ /* 0x000fc40007ffe0ff */
[C---:B------:R-:W-:Y:S02]  /*32c0*/  IADD3 R9, R6.reuse, 0x3c0, RZ ;  /* 0x000003c006097810 */ /* 0x040fe40007ffe0ff */
[----:B------:R-:W-:Y:S01]  /*32d0*/  IADD3 R6, R6, 0x3e0, RZ ;  /* 0x000003e006067810 */ /* 0x000fe20007ffe0ff */
[----:B------:R-:W4:Y:S01]  /*32e0*/  @!P0 LDG.E.U16 R7, desc[UR20][R4.64+0x680] ;  /* 0x0006801404078981 */ /* 0x000f22000c1e1500 */
[----:B------:R-:W-:Y:S02]  /*32f0*/  ISETP.GE.AND P3, PT, R0, UR15, PT ;  /* 0x0000000f00007c0c */ /* 0x000fe4000bf66270 */
[----:B------:R-:W-:Y:S01]  /*3300*/  PRMT R0, RZ, 0x7610, R0 ;  /* 0x00007610ff007816 */ /* 0x000fe20000000000 */
[----:B------:R-:W4:Y:S01]  /*3310*/  @!P1 LDG.E.U16 R14, desc[UR20][R4.64+0x6c0] ;  /* 0x0006c014040e9981 */ /* 0x000f22000c1e1500 */
[----:B------:R-:W-:Y:S02]  /*3320*/  ISETP.GE.AND P0, PT, R9, UR15, PT ;  /* 0x0000000f09007c0c */ /* 0x000fe4000bf06270 */
[----:B------:R-:W-:-:S02]  /*3330*/  ISETP.GE.AND P1, PT, R6, UR15, PT ;  /* 0x0000000f06007c0c */ /* 0x000fc4000bf26270 */
[----:B------:R-:W4:Y:S01]  /*3340*/  @!P2 LDG.E.U16 R0, desc[UR20][R4.64+0x700] ;  /* 0x000700140400a981 */ /* 0x000f22000c1e1500 */
[----:B------:R-:W-:Y:S02]  /*3350*/  PRMT R6, RZ, 0x7610, R6 ;  /* 0x00007610ff067816 */ /* 0x000fe40000000006 */
[----:B------:R-:W-:-:S04]  /*3360*/  PRMT R9, RZ, 0x7610, R9 ;  /* 0x00007610ff097816 */ /* 0x000fc80000000009 */
[----:B------:R-:W4:Y:S04]  /*3370*/  @!P3 LDG.E.U16 R6, desc[UR20][R4.64+0x740] ;  /* 0x000740140406b981 */ /* 0x000f28000c1e1500 */
[----:B------:R-:W4:Y:S04]  /*3380*/  @!P0 LDG.E.U16 R10, desc[UR20][R4.64+0x780] ;  /* 0x00078014040a8981 */ /* 0x000f28000c1e1500 */
[----:B------:R0:W4:Y:S01]  /*3390*/  @!P1 LDG.E.U16 R9, desc[UR20][R4.64+0x7c0] ;  /* 0x0007c01404099981 */ /* 0x000122000c1e1500 */
[----:B---3--:R-:W-:-:S13]  /*33a0*/  R2UR UR57, R3 ;  /* 0x00000000033972ca */ /* 0x008fda00000e0000 */
[----:B------:R-:W-:-:S04]  /*33b0*/  FMUL.FTZ R3, R105, UR57 ;  /* 0x0000003969037c20 */ /* 0x000fc80008410000 */
[----:B------:R-:W-:Y:S01]  /*33c0*/  FMUL.RZ R37, R3, 0.15915493667125701904 ;  /* 0x3e22f98303257820 */ /* 0x000fe2000040c000 */
[----:B------:R-:W-:-:S04]  /*33d0*/  FMUL.FTZ R3, R104, UR57 ;  /* 0x0000003968037c20 */ /* 0x000fc80008410000 */
[----:B------:R-:W-:Y:S01]  /*33e0*/  FMUL.RZ R38, R3, 0.15915493667125701904 ;  /* 0x3e22f98303267820 */ /* 0x000fe2000040c000 */
[----:B------:R-:W-:Y:S01]  /*33f0*/  FMUL.FTZ R3, R103, UR57 ;  /* 0x0000003967037c20 */ /* 0x000fe20008410000 */
[----:B------:R-:W-:-:S03]  /*3400*/  LOP3.LUT P0, RZ, R143, 0x1f, RZ, 0xc0, !PT ;  /* 0x0000001f8fff7812 */ /* 0x000fc6000780c0ff */
[----:B------:R-:W-:Y:S01]  /*3410*/  FMUL.RZ R39, R3, 0.15915493667125701904 ;  /* 0x3e22f98303277820 */ /* 0x000fe2000040c000 */
[----:B------:R-:W-:Y:S02]  /*3420*/  MOV R3, UR16 ;  /* 0x0000001000037c02 */ /* 0x000fe40008000f00 */
[----:B0-----:R-:W-:Y:S02]  /*3430*/  SHF.L.U32 R5, R143, 0x5, RZ ;  /* 0x000000058f057819 */ /* 0x001fe400000006ff */
[----:B------:R-:W-:Y:S01]  /*3440*/  ISETP.LT.OR P2, PT, R3, 0x2, P0 ;  /* 0x000000020300780c */ /* 0x000fe20000741670 */
[----:B------:R-:W-:Y:S01]  /*3450*/  FMUL.FTZ R3, R102, UR57 ;  /* 0x0000003966037c20 */ /* 0x000fe20008410000 */
[----:B------:R-:W-:-:S03]  /*3460*/  LOP3.LUT R5, R5, 0xfffffc00, RZ, 0xc0, !PT ;  /* 0xfffffc0005057812 */ /* 0x000fc600078ec0ff */
[----:B------:R-:W-:Y:S01]  /*3470*/  FMUL.RZ R40, R3, 0.15915493667125701904 ;  /* 0x3e22f98303287820 */ /* 0x000fe2000040c000 */
[----:B------:R-:W-:Y:S01]  /*3480*/  FMUL.FTZ R3, R101, UR57 ;  /* 0x0000003965037c20 */ /* 0x000fe20008410000 */
[----:B------:R-:W-:Y:S01]  /*3490*/  IADD3 R4, R5, R142, RZ ;  /* 0x0000008e05047210 */ /* 0x000fe20007ffe0ff */
[----:B------:R-:W-:Y:S02]  /*34a0*/  MUFU.SIN R123, R37 ;  /* 0x00000025007b7308 */ /* 0x000fe40000000400 */
[----:B------:R-:W-:Y:S01]  /*34b0*/  FMUL.RZ R42, R3, 0.15915493667125701904 ;  /* 0x3e22f983032a7820 */ /* 0x000fe2000040c000 */
[----:B------:R-:W-:-:S05]  /*34c0*/  FMUL.FTZ R3, R100, UR57 ;  /* 0x0000003964037c20 */ /* 0x000fca0008410000 */
[----:B------:R0:W-:Y:S01]  /*34d0*/  MUFU.COS R122, R37 ;  /* 0x00000025007a7308 */ /* 0x0001e20000000000 */
[----:B------:R-:W-:Y:S01]  /*34e0*/  FMUL.RZ R46, R3, 0.15915493667125701904 ;  /* 0x3e22f983032e7820 */ /* 0x000fe2000040c000 */
[----:B------:R-:W-:Y:S01]  /*34f0*/  FMUL.FTZ R3, R99, UR57 ;  /* 0x0000003963037c20 */ /* 0x000fe20008410000 */
[----:B0-----:R-:W-:-:S05]  /*3500*/  IADD3 R37, R4, 0x20, RZ ;  /* 0x0000002004257810 */ /* 0x001fca0007ffe0ff */
[----:B------:R-:W-:Y:S01]  /*3510*/  MUFU.SIN R88, R38 ;  /* 0x0000002600587308 */ /* 0x000fe20000000400 */
[----:B------:R-:W-:Y:S01]  /*3520*/  FMUL.RZ R52, R3, 0.15915493667125701904 ;  /* 0x3e22f98303347820 */ /* 0x000fe2000040c000 */
[----:B------:R-:W-:-:S06]  /*3530*/  IADD3 R41, R4, 0x60, RZ ;  /* 0x0000006004297810 */ /* 0x000fcc0007ffe0ff */
[----:B------:R0:W-:Y:S08]  /*3540*/  MUFU.COS R89, R38 ;  /* 0x0000002600597308 */ /* 0x0001f00000000000 */
[----:B------:R-:W-:Y:S01]  /*3550*/  MUFU.SIN R84, R40 ;  /* 0x0000002800547308 */ /* 0x000fe20000000400 */
[----:B0-----:R-:W-:-:S07]  /*3560*/  LEA.HI.SX32 R38, R4, R4, 0x1b ;  /* 0x0000000404267211 */ /* 0x001fce00078fdaff */
[----:B------:R0:W-:Y:S01]  /*3570*/  MUFU.COS R85, R40 ;  /* 0x0000002800557308 */ /* 0x0001e20000000000 */
[----:B------:R-:W-:Y:S02]  /*3580*/  LEA R3, R38, R141, 0x1 ;  /* 0x0000008d26037211 */ /* 0x000fe400078e08ff */
[----:B0-----:R-:W-:Y:S01]  /*3590*/  LEA.HI.SX32 R40, R37, R4, 0x1b ;  /* 0x0000000425287211 */ /* 0x001fe200078fdaff */
[----:B------:R-:W-:-:S04]  /*35a0*/  FMUL.FTZ R37, R98, UR57 ;  /* 0x0000003962257c20 */ /* 0x000fc80008410000 */
[----:B------:R-:W-:Y:S01]  /*35b0*/  MUFU.SIN R86, R39 ;  /* 0x0000002700567308 */ /* 0x000fe20000000400 */
[----:B------:R-:W-:Y:S01]  /*35c0*/  FMUL.RZ R38, R37, 0.15915493667125701904 ;  /* 0x3e22f98325267820 */ /* 0x000fe2000040c000 */
[----:B------:R-:W-:Y:S01]  /*35d0*/  FMUL.FTZ R37, R97, UR57 ;  /* 0x0000003961257c20 */ /* 0x000fe20008410000 */
[----:B------:R-:W-:-:S05]  /*35e0*/  LEA.HI.SX32 R44, R41, R4, 0x1b ;  /* 0x00000004292c7211 */ /* 0x000fca00078fdaff */
[----:B------:R0:W-:Y:S01]  /*35f0*/  MUFU.COS R87, R39 ;  /* 0x0000002700577308 */ /* 0x0001e20000000000 */
[C---:B------:R-:W-:Y:S01]  /*3600*/  IADD3 R43, R4.reuse, 0x80, RZ ;  /* 0x00000080042b7810 */ /* 0x040fe20007ffe0ff */
[----:B------:R-:W-:Y:S01]  /*3610*/  FMUL.RZ R41, R37, 0.15915493667125701904 ;  /* 0x3e22f98325297820 */ /* 0x000fe2000040c000 */
[----:B------:R-:W-:Y:S01]  /*3620*/  IADD3 R45, R4, 0xa0, RZ ;  /* 0x000000a0042d7810 */ /* 0x000fe20007ffe0ff */
[----:B------:R-:W-:Y:S01]  /*3630*/  FMUL.FTZ R37, R96, UR57 ;  /* 0x0000003960257c20 */ /* 0x000fe20008410000 */
[C---:B------:R-:W-:Y:S02]  /*3640*/  IADD3 R47, R4.reuse, 0xc0, RZ ;  /* 0x000000c0042f7810 */ /* 0x040fe40007ffe0ff */
[C---:B0-----:R-:W-:Y:S01]  /*3650*/  IADD3 R39, R4.reuse, 0x40, RZ ;  /* 0x0000004004277810 */ /* 0x041fe20007ffe0ff */
[----:B------:R-:W-:Y:S01]  /*3660*/  MUFU.SIN R82, R42 ;  /* 0x0000002a00527308 */ /* 0x000fe20000000400 */
[C---:B------:R-:W-:Y:S02]  /*3670*/  IADD3 R49, R4.reuse, 0xe0, RZ ;  /* 0x000000e004317810 */ /* 0x040fe40007ffe0ff */
[----:B------:R-:W-:-:S02]  /*3680*/  IADD3 R51, R4, 0x100, RZ ;  /* 0x0000010004337810 */ /* 0x000fc40007ffe0ff */
[----:B------:R-:W-:-:S03]  /*3690*/  LEA.HI.SX32 R48, R43, R4, 0x1b ;  /* 0x000000042b307211 */ /* 0x000fc600078fdaff */
[----:B------:R0:W-:Y:S01]  /*36a0*/  MUFU.COS R83, R42 ;  /* 0x0000002a00537308 */ /* 0x0001e20000000000 */
[----:B------:R-:W-:Y:S01]  /*36b0*/  IADD3 R53, R4, 0x120, RZ ;  /* 0x0000012004357810 */ /* 0x000fe20007ffe0ff */
[----:B------:R-:W-:Y:S01]  /*36c0*/  FMUL.RZ R43, R37, 0.15915493667125701904 ;  /* 0x3e22f983252b7820 */ /* 0x000fe2000040c000 */
[-C--:B------:R-:W-:Y:S02]  /*36d0*/  LEA.HI.SX32 R50, R45, R4.reuse, 0x1b ;  /* 0x000000042d327211 */ /* 0x080fe400078fdaff */
[----:B------:R-:W-:Y:S02]  /*36e0*/  LEA R40, R40, R141, 0x1 ;  /* 0x0000008d28287211 */ /* 0x000fe400078e08ff */
[-C--:B0-----:R-:W-:Y:S02]  /*36f0*/  LEA.HI.SX32 R42, R39, R4.reuse, 0x1b ;  /* 0x00000004272a7211 */ /* 0x081fe400078fdaff */
        /* <DEDUP_REMOVED lines=15> */
[C---:B------:R-:W-:Y:S02]  /*37f0*/  IADD3 R67, R4.reuse, 0x1e0, RZ ;  /* 0x000001e004437810 */ /* 0x040fe40007ffe0ff */
[-C--:B------:R-:W-:Y:S02]  /*3800*/  LEA.HI.SX32 R70, R57, R4.reuse, 0x1b ;  /* 0x0000000439467211 */ /* 0x080fe400078fdaff */
[----:B------:R-:W-:Y:S02]  /*3810*/  IADD3 R69, R4, 0x200, RZ ;  /* 0x0000020004457810 */ /* 0x000fe40007ffe0ff */
[----:B------:R-:W-:Y:S02]  /*3820*/  LEA.HI.SX32 R72, R61, R4, 0x1b ;  /* 0x000000043d487211 */ /* 0x000fe400078fdaff */
[----:B------:R-:W-:-:S02]  /*3830*/  LEA R64, R64, R141, 0x1 ;  /* 0x0000008d40407211 */ /* 0x000fc400078e08ff */
[C---:B------:R-:W-:Y:S02]  /*3840*/  IADD3 R71, R4.reuse, 0x220, RZ ;  /* 0x0000022004477810 */ /* 0x040fe40007ffe0ff */
[-C--:B------:R-:W-:Y:S02]  /*3850*/  LEA.HI.SX32 R74, R63, R4.reuse, 0x1b ;  /* 0x000000043f4a7211 */ /* 0x080fe400078fdaff */
[----:B------:R-:W-:Y:S02]  /*3860*/  IADD3 R73, R4, 0x240, RZ ;  /* 0x0000024004497810 */ /* 0x000fe40007ffe0ff */
[----:B------:R-:W-:Y:S02]  /*3870*/  LEA.HI.SX32 R76, R65, R4, 0x1b ;  /* 0x00000004414c7211 */ /* 0x000fe400078fdaff */
[----:B------:R-:W-:Y:S02]  /*3880*/  LEA R68, R68, R141, 0x1 ;  /* 0x0000008d44447211 */ /* 0x000fe400078e08ff */
[----:B------:R-:W-:-:S02]  /*3890*/  IADD3 R75, R4, 0x260, RZ ;  /* 0x00000260044b7810 */ /* 0x000fc40007ffe0ff */
[-C--:B------:R-:W-:Y:S02]  /*38a0*/  LEA.HI.SX32 R78, R67, R4.reuse, 0x1b ;  /* 0x00000004434e7211 */ /* 0x080fe400078fdaff */
[C---:B------:R-:W-:Y:S02]  /*38b0*/  IADD3 R77, R4.reuse, 0x280, RZ ;  /* 0x00000280044d7810 */ /* 0x040fe40007ffe0ff */
[-C--:B------:R-:W-:Y:S02]  /*38c0*/  LEA.HI.SX32 R106, R69, R4.reuse, 0x1b ;  /* 0x00000004456a7211 */ /* 0x080fe400078fdaff */
[C---:B------:R-:W-:Y:S02]  /*38d0*/  IADD3 R79, R4.reuse, 0x2a0, RZ ;  /* 0x000002a0044f7810 */ /* 0x040fe40007ffe0ff */
[----:B------:R-:W-:Y:S01]  /*38e0*/  LEA.HI.SX32 R144, R71, R4, 0x1b ;  /* 0x0000000447907211 */ /* 0x000fe200078fdaff */
[----:B------:R-:W-:Y:S01]  /*38f0*/  UIADD3 UR44, UR16, -0x1, URZ ;  /* 0xffffffff102c7890 */ /* 0x000fe2000fffe03f */
[----:B------:R-:W-:-:S02]  /*3900*/  IADD3 R107, R4, 0x2c0, RZ ;  /* 0x000002c0046b7810 */ /* 0x000fc40007ffe0ff */
[-C--:B------:R-:W-:Y:S02]  /*3910*/  LEA.HI.SX32 R146, R73, R4.reuse, 0x1b ;  /* 0x0000000449927211 */ /* 0x080fe400078fdaff */
[-C--:B------:R-:W-:Y:S02]  /*3920*/  LEA R76, R76, R141.reuse, 0x1 ;  /* 0x0000008d4c4c7211 */ /* 0x080fe400078e08ff */
[----:B------:R-:W-:Y:S02]  /*3930*/  IADD3 R145, R4, 0x2e0, RZ ;  /* 0x000002e004917810 */ /* 0x000fe40007ffe0ff */
[----:B------:R-:W-:Y:S02]  /*3940*/  LEA.HI.SX32 R148, R75, R4, 0x1b ;  /* 0x000000044b947211 */ /* 0x000fe400078fdaff */
[-C--:B------:R-:W-:Y:S01]  /*3950*/  LEA R78, R78, R141.reuse, 0x1 ;  /* 0x0000008d4e4e7211 */ /* 0x080fe200078e08ff */
[----:B--2---:R0:W-:Y:S04]  /*3960*/  STS.U16 [R3], R36 ;  /* 0x0000002403007388 */ /* 0x0041e80000000400 */
[----:B------:R1:W-:Y:S04]  /*3970*/  STS.U16 [R40+0x40], R33 ;  /* 0x0000402128007388 */ /* 0x0003e80000000400 */
[----:B----4-:R-:W-:Y:S01]  /*3980*/  STS.U16 [R37+0x80], R34 ;  /* 0x0000802225007388 */ /* 0x010fe20000000400 */
[----:B0-----:R-:W-:-:S03]  /*3990*/  LEA R3, R62, R141, 0x1 ;  /* 0x0000008d3e037211 */ /* 0x001fc600078e08ff */
[----:B------:R-:W-:Y:S01]  /*39a0*/  STS.U16 [R39+0xc0], R32 ;  /* 0x0000c02027007388 */ /* 0x000fe20000000400 */
[----:B-1----:R-:W-:-:S03]  /*39b0*/  LEA R33, R66, R141, 0x1 ;  /* 0x0000008d42217211 */ /* 0x002fc600078e08ff */
[----:B------:R0:W-:Y:S04]  /*39c0*/  STS.U16 [R48+0x100], R31 ;  /* 0x0001001f30007388 */ /* 0x0001e80000000400 */
[----:B------:R1:W-:Y:S04]  /*39d0*/  STS.U16 [R42+0x140], R35 ;  /* 0x000140232a007388 */ /* 0x0003e80000000400 */
[----:B------:R-:W-:Y:S01]  /*39e0*/  STS.U16 [R60+0x180], R27 ;  /* 0x0001801b3c007388 */ /* 0x000fe20000000400 */
[----:B0-----:R-:W-:-:S03]  /*39f0*/  LEA R31, R70, R141, 0x1 ;  /* 0x0000008d461f7211 */ /* 0x001fc600078e08ff */
[----:B------:R0:W-:Y:S01]  /*3a00*/  STS.U16 [R3+0x1c0], R30 ;  /* 0x0001c01e03007388 */ /* 0x0001e20000000400 */
[----:B-1----:R-:W-:-:S03]  /*3a10*/  LEA R35, R72, R141, 0x1 ;  /* 0x0000008d48237211 */ /* 0x002fc600078e08ff */
[----:B------:R-:W-:Y:S01]  /*3a20*/  STS.U16 [R64+0x200], R29 ;  /* 0x0002001d40007388 */ /* 0x000fe20000000400 */
[----:B------:R-:W-:-:S03]  /*3a30*/  IADD3 R147, R4, 0x300, RZ ;  /* 0x0000030004937810 */ /* 0x000fc60007ffe0ff */
[----:B------:R-:W-:Y:S01]  /*3a40*/  STS.U16 [R33+0x240], R28 ;  /* 0x0002401c21007388 */ /* 0x000fe20000000400 */
[----:B0-----:R-:W-:-:S03]  /*3a50*/  LEA R3, R74, R141, 0x1 ;  /* 0x0000008d4a037211 */ /* 0x001fc600078e08ff */
[----:B------:R0:W-:Y:S01]  /*3a60*/  STS.U16 [R68+0x280], R25 ;  /* 0x0002801944007388 */ /* 0x0001e20000000400 */
[-C--:B------:R-:W-:Y:S02]  /*3a70*/  LEA.HI.SX32 R150, R77, R4.reuse, 0x1b ;  /* 0x000000044d967211 */ /* 0x080fe400078fdaff */
[-C--:B------:R-:W-:Y:S01]  /*3a80*/  LEA R106, R106, R141.reuse, 0x1 ;  /* 0x0000008d6a6a7211 */ /* 0x080fe200078e08ff */
[----:B------:R-:W-:Y:S01]  /*3a90*/  STS.U16 [R31+0x2c0], R26 ;  /* 0x0002c01a1f007388 */ /* 0x000fe20000000400 */
[-C--:B------:R-:W-:Y:S02]  /*3aa0*/  LEA.HI.SX32 R152, R79, R4.reuse, 0x1b ;  /* 0x000000044f987211 */ /* 0x080fe400078fdaff */
[----:B------:R-:W-:Y:S01]  /*3ab0*/  R2UR UR58, R2 ;  /* 0x00000000023a72ca */ /* 0x000fe200000e0000 */
[----:B------:R-:W-:Y:S01]  /*3ac0*/  STS.U16 [R35+0x300], R24 ;  /* 0x0003001823007388 */ /* 0x000fe20000000400 */
[-C--:B------:R-:W-:Y:S02]  /*3ad0*/  LEA.HI.SX32 R154, R107, R4.reuse, 0x1b ;  /* 0x000000046b9a7211 */ /* 0x080fe400078fdaff */
[-C--:B0-----:R-:W-:Y:S01]  /*3ae0*/  LEA R25, R144, R141.reuse, 0x1 ;  /* 0x0000008d90197211 */ /* 0x081fe200078e08ff */
[----:B------:R0:W-:Y:S01]  /*3af0*/  STS.U16 [R3+0x340], R20 ;  /* 0x0003401403007388 */ /* 0x0001e20000000400 */
[-C--:B------:R-:W-:Y:S01]  /*3b00*/  LEA R146, R146, R141.reuse, 0x1 ;  /* 0x0000008d92927211 */ /* 0x080fe200078e08ff */
[----:B------:R-:W-:Y:S01]  /*3b10*/  ULEA.HI UR45, UR44, UR44, URZ, 0x1 ;  /* 0x0000002c2c2d7291 */ /* 0x000fe2000f8f083f */
[----:B------:R-:W-:Y:S01]  /*3b20*/  LEA.HI.SX32 R156, R145, R4, 0x1b ;  /* 0x00000004919c7211 */ /* 0x000fe200078fdaff */
[----:B------:R-:W-:Y:S01]  /*3b30*/  STS.U16 [R76+0x380], R21 ;  /* 0x000380154c007388 */ /* 0x000fe20000000400 */
[----:B------:R-:W-:-:S02]  /*3b40*/  LEA R27, R148, R141, 0x1 ;  /* 0x0000008d941b7211 */ /* 0x000fc400078e08ff */
[----:B------:R-:W-:Y:S01]  /*3b50*/  LEA.HI.SX32 R158, R147, R4, 0x1b ;  /* 0x00000004939e7211 */ /* 0x000fe200078fdaff */
[----:B------:R1:W-:Y:S01]  /*3b60*/  STS.U16 [R78+0x3c0], R19 ;  /* 0x0003c0134e007388 */ /* 0x0003e20000000400 */
[-C--:B------:R-:W-:Y:S02]  /*3b70*/  LEA R150, R150, R141.reuse, 0x1 ;  /* 0x0000008d96967211 */ /* 0x080fe400078e08ff */
[----:B------:R-:W-:Y:S01]  /*3b80*/  IADD3 R149, R4, 0x320, RZ ;  /* 0x0000032004957810 */ /* 0x000fe20007ffe0ff */
[----:B------:R-:W-:Y:S01]  /*3b90*/  STS.U16 [R106+0x400], R23 ;  /* 0x000400176a007388 */ /* 0x000fe20000000400 */
[-C--:B0-----:R-:W-:Y:S01]  /*3ba0*/  LEA R3, R152, R141.reuse, 0x1 ;  /* 0x0000008d98037211 */ /* 0x081fe200078e08ff */
[----:B------:R-:W-:Y:S01]  /*3bb0*/  ULOP3.LUT UR45, UR45, 0xfffffe, URZ, 0xc0, !UPT ;  /* 0x00fffffe2d2d7892 */ /* 0x000fe2000f8ec03f */
[-C--:B------:R-:W-:Y:S01]  /*3bc0*/  LEA R156, R156, R141.reuse, 0x1 ;  /* 0x0000008d9c9c7211 */ /* 0x080fe200078e08ff */
[----:B------:R-:W-:Y:S01]  /*3bd0*/  STS.U16 [R25+0x440], R22 ;  /* 0x0004401619007388 */ /* 0x000fe20000000400 */
[----:B-1----:R-:W-:-:S03]  /*3be0*/  LEA R19, R154, R141, 0x1 ;  /* 0x0000008d9a137211 */ /* 0x002fc600078e08ff */
[----:B------:R-:W-:Y:S01]  /*3bf0*/  STS.U16 [R146+0x480], R15 ;  /* 0x0004800f92007388 */ /* 0x000fe20000000400 */
[----:B------:R-:W-:Y:S02]  /*3c00*/  LEA R158, R158, R141, 0x1 ;  /* 0x0000008d9e9e7211 */ /* 0x000fe400078e08ff */
[----:B------:R-:W-:Y:S01]  /*3c10*/  LEA.HI.SX32 R160, R149, R4, 0x1b ;  /* 0x0000000495a07211 */ /* 0x000fe200078fdaff */
[----:B------:R-:W-:Y:S01]  /*3c20*/  STS.U16 [R27+0x4c0], R18 ;  /* 0x0004c0121b007388 */ /* 0x000fe20000000400 */
[----:B------:R-:W-:-:S03]  /*3c30*/  UIADD3 UR44, UR44, -UR45, URZ ;  /* 0x8000002d2c2c7290 */ /* 0x000fc6000fffe03f */
[----:B------:R-:W-:Y:S04]  /*3c40*/  STS.U16 [R150+0x500], R17 ;  /* 0x0005001196007388 */ /* 0x000fe80000000400 */
[----:B------:R0:W-:Y:S04]  /*3c50*/  STS.U16 [R3+0x540], R16 ;  /* 0x0005401003007388 */ /* 0x0001e80000000400 */
[----:B------:R1:W-:Y:S01]  /*3c60*/  STS.U16 [R19+0x580], R12 ;  /* 0x0005800c13007388 */ /* 0x0003e20000000400 */
[----:B------:R-:W-:-:S03]  /*3c70*/  ULEA UR44, UR44, UR6, 0x8 ;  /* 0x000000062c2c7291 */ /* 0x000fc6000f8e403f */
[----:B------:R-:W-:Y:S01]  /*3c80*/  STS.U16 [R156+0x5c0], R13 ;  /* 0x0005c00d9c007388 */ /* 0x000fe20000000400 */
[----:B0-----:R-:W-:-:S03]  /*3c90*/  LEA R3, R160, R141, 0x1 ;  /* 0x0000008da0037211 */ /* 0x001fc600078e08ff */
[----:B------:R0:W-:Y:S01]  /*3ca0*/  STS.U16 [R158+0x600], R11 ;  /* 0x0006000b9e007388 */ /* 0x0001e20000000400 */
[----:B------:R-:W-:Y:S01]  /*3cb0*/  MUFU.SIN R55, R38 ;  /* 0x0000002600377308 */ /* 0x000fe20000000400 */
[----:B------:R-:W-:Y:S01]  /*3cc0*/  IADD3 R151, R4, 0x340, RZ ;  /* 0x0000034004977810 */ /* 0x000fe20007ffe0ff */
[----:B-1----:R-:W1:Y:S01]  /*3cd0*/  @!P2 LDC R19, c[0x0][0x21c] ;  /* 0x00008700ff13ab82 */ /* 0x002e620000000800 */
[----:B------:R2:W-:Y:S01]  /*3ce0*/  STS.U16 [R3+0x640], R8 ;  /* 0x0006400803007388 */ /* 0x0005e20000000400 */
[----:B0-----:R-:W-:-:S04]  /*3cf0*/  MOV R11, UR58 ;  /* 0x0000003a000b7c02 */ /* 0x001fc80008000f00 */
[----:B------:R0:W-:Y:S01]  /*3d00*/  MUFU.COS R56, R38 ;  /* 0x0000002600387308 */ /* 0x0001e20000000000 */
[----:B--2---:R-:W-:Y:S01]  /*3d10*/  FMUL.FTZ R8, R11, 1.4426950216293334961 ;  /* 0x3fb8aa3b0b087820 */ /* 0x004fe20000410000 */
[----:B0-----:R-:W-:Y:S01]  /*3d20*/  MOV R38, UR44 ;  /* 0x0000002c00267c02 */ /* 0x001fe20008000f00 */
[----:B------:R-:W-:Y:S02]  /*3d30*/  ULDC.64 UR44, c[0x0][0x250] ;  /* 0x00009400002c7ab9 */ /* 0x000fe40000000a00 */
[----:B------:R-:W-:Y:S01]  /*3d40*/  FMUL.FTZ R12, R105, R8 ;  /* 0x00000008690c7220 */ /* 0x000fe20000410000 */
[----:B------:R-:W-:Y:S01]  /*3d50*/  UIMAD UR56, UR54, UR44, URZ ;  /* 0x0000002c363872a4 */ /* 0x000fe2000f8e023f */
[C---:B------:R-:W-:Y:S01]  /*3d60*/  IADD3 R153, R4.reuse, 0x360, RZ ;  /* 0x0000036004997810 */ /* 0x040fe20007ffe0ff */
[----:B------:R-:W-:Y:S01]  /*3d70*/  UMOV UR55, UR11 ;  /* 0x0000000b00377c82 */ /* 0x000fe20008000000 */
[----:B------:R-:W-:Y:S01]  /*3d80*/  UMOV UR54, UR30 ;  /* 0x0000001e00367c82 */ /* 0x000fe20008000000 */
[----:B------:R-:W-:Y:S01]  /*3d90*/  IADD3 R155, R4, 0x380, RZ ;  /* 0x00000380049b7810 */ /* 0x000fe20007ffe0ff */
[----:B------:R-:W-:Y:S01]  /*3da0*/  UIMAD.WIDE.U32 UR54, UR6, UR44, UR54 ;  /* 0x0000002c063672a5 */ /* 0x000fe2000f8e0036 */
[-C--:B------:R-:W-:Y:S01]  /*3db0*/  LEA.HI.SX32 R162, R151, R4.reuse, 0x1b ;  /* 0x0000000497a27211 */ /* 0x080fe200078fdaff */
[----:B------:R-:W-:Y:S01]  /*3dc0*/  UIMAD UR56, UR6, UR45, UR56 ;  /* 0x0000002d063872a4 */ /* 0x000fe2000f8e0238 */
[----:B------:R-:W-:Y:S01]  /*3dd0*/  FMUL.FTZ R2, R91, UR57 ;  /* 0x000000395b027c20 */ /* 0x000fe20008410000 */
[----:B------:R-:W0:Y:S01]  /*3de0*/  MUFU.EX2 R12, R12 ;  /* 0x0000000c000c7308 */ /* 0x000e220000000800 */
[-C--:B------:R-:W-:Y:S01]  /*3df0*/  LEA.HI.SX32 R164, R153, R4.reuse, 0x1b ;  /* 0x0000000499a47211 */ /* 0x080fe200078fdaff */
[----:B------:R-:W-:Y:S01]  /*3e00*/  ULDC.64 UR44, c[0x0][0x2d8] ;  /* 0x0000b600002c7ab9 */ /* 0x000fe20000000a00 */
[----:B------:R-:W-:Y:S01]  /*3e10*/  LEA.HI.SX32 R166, R155, R4, 0x1b ;  /* 0x000000049ba67211 */ /* 0x000fe200078fdaff */
[----:B------:R-:W-:Y:S01]  /*3e20*/  ULEA UR44, UP0, UR54, UR44, 0x3 ;  /* 0x0000002c362c7291 */ /* 0x000fe2000f80183f */
[----:B------:R-:W-:Y:S01]  /*3e30*/  LEA R162, R162, R141, 0x1 ;  /* 0x0000008da2a27211 */ /* 0x000fe200078e08ff */
[----:B------:R-:W-:Y:S01]  /*3e40*/  UIADD3 UR55, UR55, UR56, URZ ;  /* 0x0000003837377290 */ /* 0x000fe2000fffe03f */
[----:B------:R-:W-:Y:S01]  /*3e50*/  IADD3 R157, R4, 0x3a0, RZ ;  /* 0x000003a0049d7810 */ /* 0x000fe20007ffe0ff */
[----:B------:R-:W-:Y:S01]  /*3e60*/  FMUL.RZ R16, R2, 0.15915493667125701904 ;  /* 0x3e22f98302107820 */ /* 0x000fe2000040c000 */
[----:B------:R-:W-:-:S02]  /*3e70*/  IADD3 R159, R4, 0x3c0, RZ ;  /* 0x000003c0049f7810 */ /* 0x000fc40007ffe0ff */
[-C--:B------:R-:W-:Y:S01]  /*3e80*/  LEA R11, R164, R141.reuse, 0x1 ;  /* 0x0000008da40b7211 */ /* 0x080fe200078e08ff */
[----:B------:R-:W-:Y:S01]  /*3e90*/  ULEA.HI.X UR45, UR54, UR45, UR55, 0x3, UP0 ;  /* 0x0000002d362d7291 */ /* 0x000fe200080f1c37 */
[----:B------:R-:W-:Y:S02]  /*3ea0*/  IADD3 R161, R4, 0x3e0, RZ ;  /* 0x000003e004a17810 */ /* 0x000fe40007ffe0ff */
[----:B------:R-:W-:Y:S01]  /*3eb0*/  LEA R13, R166, R141, 0x1 ;  /* 0x0000008da60d7211 */ /* 0x000fe200078e08ff */
[----:B------:R-:W-:Y:S01]  /*3ec0*/  MUFU.SIN R80, R46 ;  /* 0x0000002e00507308 */ /* 0x000fe20000000400 */
[----:B------:R-:W-:Y:S01]  /*3ed0*/  LEA.HI.SX32 R54, R157, R4, 0x1b ;  /* 0x000000049d367211 */ /* 0x000fe200078fdaff */
[----:B------:R-:W-:Y:S01]  /*3ee0*/  STS.U16 [R162+0x680], R7 ;  /* 0x00068007a2007388 */ /* 0x000fe20000000400 */
[----:B------:R-:W-:Y:S02]  /*3ef0*/  LEA R5, R142, R5, 0x5 ;  /* 0x000000058e057211 */ /* 0x000fe400078e28ff */
[C---:B------:R-:W-:Y:S01]  /*3f00*/  ISETP.NE.AND P1, PT, R143.reuse, RZ, PT ;  /* 0x000000ff8f00720c */ /* 0x040fe20003f25270 */
[----:B------:R-:W-:Y:S01]  /*3f10*/  STS.U16 [R11+0x6c0], R14 ;  /* 0x0006c00e0b007388 */ /* 0x000fe20000000400 */
[----:B------:R-:W-:Y:S01]  /*3f20*/  IADD3 R163, R143, 0x200, RZ ;  /* 0x000002008fa37810 */ /* 0x000fe20007ffe0ff */
[----:B------:R2:W-:Y:S01]  /*3f30*/  MUFU.COS R81, R46 ;  /* 0x0000002e00517308 */ /* 0x0005e20000000000 */
[----:B------:R-:W-:Y:S01]  /*3f40*/  FMUL.FTZ R20, R92, UR57 ;  /* 0x000000395c147c20 */ /* 0x000fe20008410000 */
[----:B------:R3:W-:Y:S01]  /*3f50*/  STS.U16 [R13+0x700], R0 ;  /* 0x000700000d007388 */ /* 0x0007e20000000400 */
[----:B------:R-:W-:-:S02]  /*3f60*/  MOV R18, UR16 ;  /* 0x0000001000127c02 */ /* 0x000fc40008000f00 */
[----:B------:R-:W-:-:S03]  /*3f70*/  LEA R15, R54, R141, 0x1 ;  /* 0x0000008d360f7211 */ /* 0x000fc600078e08ff */
[----:B------:R-:W-:Y:S01]  /*3f80*/  MUFU.SIN R37, R16 ;  /* 0x0000001000257308 */ /* 0x000fe20000000400 */
[-C--:B--2---:R-:W-:Y:S02]  /*3f90*/  LEA.HI.SX32 R46, R159, R4.reuse, 0x1b ;  /* 0x000000049f2e7211 */ /* 0x084fe400078fdaff */
[----:B------:R-:W-:Y:S02]  /*3fa0*/  LEA.HI.SX32 R4, R161, R4, 0x1b ;  /* 0x00000004a1047211 */ /* 0x000fe400078fdaff */
[----:B---3--:R-:W-:-:S03]  /*3fb0*/  LEA.HI.SX32 R0, R5, R5, 0x1b ;  /* 0x0000000505007211 */ /* 0x008fc600078fdaff */
[----:B------:R2:W-:Y:S01]  /*3fc0*/  MUFU.COS R7, R16 ;  /* 0x0000001000077308 */ /* 0x0005e20000000000 */
[----:B------:R-:W-:Y:S02]  /*3fd0*/  SEL R38, R38, R163, !P1 ;  /* 0x000000a326267207 */ /* 0x000fe40004800000 */
[----:B------:R-:W-:Y:S02]  /*3fe0*/  MOV R2, UR44 ;  /* 0x0000002c00027c02 */ /* 0x000fe40008000f00 */
[----:B------:R-:W-:Y:S01]  /*3ff0*/  MOV R3, UR45 ;  /* 0x0000002d00037c02 */ /* 0x000fe20008000f00 */
[----:B--2---:R-:W2:Y:S01]  /*4000*/  LDL R16, [R1+0x3c] ;  /* 0x00003c0001107983 */ /* 0x004ea20000100800 */
[-C--:B------:R-:W-:Y:S01]  /*4010*/  LEA R17, R46, R141.reuse, 0x1 ;  /* 0x0000008d2e117211 */ /* 0x080fe200078e08ff */
[----:B------:R-:W-:Y:S01]  /*4020*/  FMUL.RZ R20, R20, 0.15915493667125701904 ;  /* 0x3e22f98314147820 */ /* 0x000fe2000040c000 */
[-C--:B------:R-:W-:Y:S02]  /*4030*/  LEA R4, R4, R141.reuse, 0x1 ;  /* 0x0000008d04047211 */ /* 0x080fe400078e08ff */
[----:B------:R-:W-:Y:S01]  /*4040*/  @!P2 IADD3 R14, R18, -0x2, RZ ;  /* 0xfffffffe120ea810 */ /* 0x000fe20007ffe0ff */
[----:B------:R-:W-:Y:S01]  /*4050*/  STS.U16 [R15+0x740], R6 ;  /* 0x000740060f007388 */ /* 0x000fe20000000400 */
[----:B------:R-:W-:Y:S01]  /*4060*/  LEA R0, R0, R141, 0x1 ;  /* 0x0000008d00007211 */ /* 0x000fe200078e08ff */
[C---:B0-----:R-:W-:Y:S01]  /*4070*/  FMUL.FTZ R122, R12.reuse, R122 ;  /* 0x0000007a0c7a7220 */ /* 0x041fe20000410000 */
[----:B------:R-:W-:Y:S01]  /*4080*/  FMUL.FTZ R123, R12, R123 ;  /* 0x0000007b0c7b7220 */ /* 0x000fe20000410000 */
[----:B------:R-:W-:Y:S01]  /*4090*/  LEA R38, R38, R141, 0x3 ;  /* 0x0000008d26267211 */ /* 0x000fe200078e18ff */
[----:B------:R-:W-:Y:S01]  /*40a0*/  MUFU.SIN R58, R52 ;  /* 0x00000034003a7308 */ /* 0x000fe20000000400 */
[----:B------:R-:W-:Y:S01]  /*40b0*/  STS.U16 [R17+0x780], R10 ;  /* 0x0007800a11007388 */ /* 0x000fe20000000400 */
[----:B-1----:R-:W-:-:S02]  /*40c0*/  @!P2 IMAD R14, R14, R19, UR6 ;  /* 0x000000060e0eae24 */ /* 0x002fc4000f8e0213 */
[----:B------:R-:W-:Y:S01]  /*40d0*/  FMUL.FTZ R11, R104, R8 ;  /* 0x00000008680b7220 */ /* 0x000fe20000410000 */
[----:B------:R-:W3:Y:S03]  /*40e0*/  LDG.E.64 R2, desc[UR20][R2.64] ;  /* 0x0000001402027981 */ /* 0x000ee6000c1e1b00 */
[----:B------:R-:W-:Y:S01]  /*40f0*/  MUFU.COS R59, R52 ;  /* 0x00000034003b7308 */ /* 0x000fe20000000000 */
[----:B------:R-:W-:Y:S01]  /*4100*/  STS.U16 [R4+0x7c0], R9 ;  /* 0x0007c00904007388 */ /* 0x000fe20000000400 */
[----:B------:R-:W-:-:S06]  /*4110*/  NOP ;  /* 0x0000000000007918 */ /* 0x000fcc0000000000 */
[----:B------:R-:W-:Y:S01]  /*4120*/  MUFU.SIN R52, R41 ;  /* 0x0000002900347308 */ /* 0x000fe20000000400 */
[----:B------:R-:W-:Y:S04]  /*4130*/  LDS.U16 R145, [R0] ;  /* 0x0000000000917984 */ /* 0x000fe80000000400 */
[----:B------:R-:W-:Y:S03]  /*4140*/  LDS.U16 R146, [R0+0x2] ;  /* 0x0000020000927984 */ /* 0x000fe60000000400 */
[----:B------:R-:W-:Y:S01]  /*4150*/  MUFU.COS R53, R41 ;  /* 0x0000002900357308 */ /* 0x000fe20000000000 */
[----:B------:R-:W-:Y:S04]  /*4160*/  LDS.U16 R147, [R0+0x4] ;  /* 0x0000040000937984 */ /* 0x000fe80000000400 */
[----:B------:R-:W-:Y:S03]  /*4170*/  LDS.U16 R148, [R0+0x6] ;  /* 0x0000060000947984 */ /* 0x000fe60000000400 */
[----:B------:R-:W-:Y:S01]  /*4180*/  MUFU.SIN R40, R20 ;  /* 0x0000001400287308 */ /* 0x000fe20000000400 */
[----:B------:R-:W-:Y:S04]  /*4190*/  LDS.U16 R149, [R0+0x8] ;  /* 0x0000080000957984 */ /* 0x000fe80000000400 */
[----:B------:R-:W-:Y:S03]  /*41a0*/  LDS.U16 R150, [R0+0xa] ;  /* 0x00000a0000967984 */ /* 0x000fe60000000400 */
[----:B------:R0:W-:Y:S01]  /*41b0*/  MUFU.COS R41, R20 ;  /* 0x0000001400297308 */ /* 0x0001e20000000000 */
[----:B------:R-:W-:Y:S04]  /*41c0*/  LDS.U16 R151, [R0+0xc] ;  /* 0x00000c0000977984 */ /* 0x000fe80000000400 */
[----:B------:R-:W-:Y:S04]  /*41d0*/  LDS.U16 R152, [R0+0xe] ;  /* 0x00000e0000987984 */ /* 0x000fe80000000400 */
[----:B------:R-:W-:Y:S04]  /*41e0*/  LDS.U16 R153, [R0+0x10] ;  /* 0x0000100000997984 */ /* 0x000fe80000000400 */
[----:B------:R-:W-:Y:S04]  /*41f0*/  LDS.U16 R154, [R0+0x12] ;  /* 0x00001200009a7984 */ /* 0x000fe80000000400 */
[----:B------:R-:W-:Y:S04]  /*4200*/  LDS.U16 R27, [R0+0x14] ;  /* 0x00001400001b7984 */ /* 0x000fe80000000400 */
[----:B------:R-:W1:Y:S04]  /*4210*/  LDS.U16 R29, [R0+0x16] ;  /* 0x00001600001d7984 */ /* 0x000e680000000400 */
[----:B------:R-:W-:Y:S04]  /*4220*/  LDS.U16 R26, [R0+0x18] ;  /* 0x00001800001a7984 */ /* 0x000fe80000000400 */
[----:B------:R-:W4:Y:S04]  /*4230*/  LDS.U16 R28, [R0+0x1a] ;  /* 0x00001a00001c7984 */ /* 0x000f280000000400 */
[----:B0-----:R-:W-:Y:S04]  /*4240*/  LDS.U16 R20, [R0+0x1c] ;  /* 0x00001c0000147984 */ /* 0x001fe80000000400 */
[----:B------:R-:W0:Y:S04]  /*4250*/  LDS.U16 R23, [R0+0x1e] ;  /* 0x00001e0000177984 */ /* 0x000e280000000400 */
[----:B------:R-:W-:Y:S04]  /*4260*/  LDS.U16 R18, [R0+0x20] ;  /* 0x0000200000127984 */ /* 0x000fe80000000400 */
[----:B------:R-:W0:Y:S04]  /*4270*/  LDS.U16 R19, [R0+0x22] ;  /* 0x0000220000137984 */ /* 0x000e280000000400 */
        /* <DEDUP_REMOVED lines=13> */
[----:B------:R1:W0:Y:S04]  /*4350*/  LDS.U16 R168, [R0+0x3e] ;  /* 0x00003e0000a87984 */ /* 0x0002280000000400 */
[----:B------:R4:W-:Y:S01]  /*4360*/  STS.64 [R38+0x7780], R122 ;  /* 0x0077807a26007388 */ /* 0x0009e20000000a00 */
[----:B------:R-:W4:Y:S01]  /*4370*/  MUFU.EX2 R11, R11 ;  /* 0x0000000b000b7308 */ /* 0x000f220000000800 */
[----:B-1----:R-:W-:-:S02]  /*4380*/  FMUL.FTZ R0, R97, R8 ;  /* 0x0000000861007220 */ /* 0x002fc40000410000 */
[----:B------:R-:W3:Y:S01]  /*4390*/  LDL R15, [R1+0x38] ;  /* 0x00003800010f7983 */ /* 0x000ee20000100800 */
[-C--:B------:R-:W-:Y:S01]  /*43a0*/  FMUL.FTZ R9, R101, R8.reuse ;  /* 0x0000000865097220 */ /* 0x080fe20000410000 */
[----:B------:R-:W-:Y:S01]  /*43b0*/  HFMA2.MMA R13, -RZ, RZ, 0, 9.5367431640625e-07 ;  /* 0x00000010ff0d7435 */ /* 0x000fe200000001ff */
[-C--:B------:R-:W-:Y:S02]  /*43c0*/  FMUL.FTZ R10, R100, R8.reuse ;  /* 0x00000008640a7220 */ /* 0x080fe40000410000 */
[----:B------:R-:W1:Y:S01]  /*43d0*/  MUFU.EX2 R0, R0 ;  /* 0x0000000000007308 */ /* 0x000e620000000800 */
[----:B------:R-:W-:Y:S01]  /*43e0*/  FMUL.FTZ R12, R103, R8 ;  /* 0x00000008670c7220 */ /* 0x000fe20000410000 */
[----:B------:R-:W-:-:S06]  /*43f0*/  HFMA2.MMA R60, -RZ, RZ, 1.875, 0 ;  /* 0x3f800000ff3c7435 */ /* 0x000fcc00000001ff */
[----:B------:R-:W0:Y:S01]  /*4400*/  MUFU.EX2 R9, R9 ;  /* 0x0000000900097308 */ /* 0x000e220000000800 */
[----:B------:R-:W-:-:S04]  /*4410*/  @!P2 IMAD.WIDE R4, R14, R13, UR22 ;  /* 0x000000160e04ae25 */ /* 0x000fc8000f8e020d */
[-C--:B------:R-:W-:Y:S01]  /*4420*/  FMUL.FTZ R14, R98, R8.reuse ;  /* 0x00000008620e7220 */ /* 0x080fe20000410000 */
[----:B------:R-:W-:Y:S01]  /*4430*/  FMUL.FTZ R13, R99, R8 ;  /* 0x00000008630d7220 */ /* 0x000fe20000410000 */
[----:B------:R-:W-:Y:S01]  /*4440*/  HADD2.F32 R57, -RZ, R171.H0_H0 ;  /* 0x200000abff397230 */ /* 0x000fe20000004100 */
[----:B------:R-:W0:Y:S01]  /*4450*/  MUFU.EX2 R10, R10 ;  /* 0x0000000a000a7308 */ /* 0x000e220000000800 */
[----:B------:R-:W-:Y:S02]  /*4460*/  MOV R61, RZ ;  /* 0x000000ff003d7202 */ /* 0x000fe40000000f00 */
[----:B------:R-:W-:Y:S01]  /*4470*/  CS2R R62, SRZ ;  /* 0x00000000003e7805 */ /* 0x000fe2000001ff00 */
[----:B------:R-:W-:Y:S01]  /*4480*/  BAR.SYNC.DEFER_BLOCKING 0x0 ;  /* 0x0000000000007b1d */ /* 0x000fe20000010000 */
[----:B----4-:R-:W-:-:S05]  /*4490*/  FMUL.FTZ R88, R11, R88 ;  /* 0x000000580b587220 */ /* 0x010fca0000410000 */
[----:B------:R-:W4:Y:S01]  /*44a0*/  MUFU.EX2 R12, R12 ;  /* 0x0000000c000c7308 */ /* 0x000f220000000800 */
[----:B------:R-:W-:Y:S01]  /*44b0*/  FMUL.FTZ R216, R105, R57 ;  /* 0x0000003969d87220 */ /* 0x000fe20000410000 */
[----:B------:R-:W-:Y:S01]  /*44c0*/  FMUL.FTZ R6, R102, R8 ;  /* 0x0000000866067220 */ /* 0x000fe20000410000 */
[----:B------:R-:W-:Y:S01]  /*44d0*/  FMUL.FTZ R36, R95, UR57 ;  /* 0x000000395f247c20 */ /* 0x000fe20008410000 */
[C---:B-1----:R-:W-:Y:S01]  /*44e0*/  FMUL.FTZ R53, R0.reuse, R53 ;  /* 0x0000003500357220 */ /* 0x042fe20000410000 */
[----:B------:R-:W-:-:S03]  /*44f0*/  FMUL.FTZ R52, R0, R52 ;  /* 0x0000003400347220 */ /* 0x000fc60000410000 */
[----:B------:R-:W1:Y:S01]  /*4500*/  MUFU.EX2 R14, R14 ;  /* 0x0000000e000e7308 */ /* 0x000e620000000800 */
[----:B------:R-:W-:Y:S01]  /*4510*/  FMUL.FTZ R89, R11, R89 ;  /* 0x000000590b597220 */ /* 0x000fe20000410000 */
[----:B------:R-:W-:Y:S01]  /*4520*/  FMUL.FTZ R0, R216, R88 ;  /* 0x00000058d8007220 */ /* 0x000fe20000410000 */
[----:B------:R-:W-:Y:S01]  /*4530*/  FMUL.RZ R36, R36, 0.15915493667125701904 ;  /* 0x3e22f98324247820 */ /* 0x000fe2000040c000 */
[----:B0-----:R-:W-:-:S04]  /*4540*/  FMUL.FTZ R83, R9, R83 ;  /* 0x0000005309537220 */ /* 0x001fc80000410000 */
[----:B------:R-:W0:Y:S01]  /*4550*/  MUFU.EX2 R13, R13 ;  /* 0x0000000d000d7308 */ /* 0x000e220000000800 */
[----:B------:R4:W5:Y:S01]  /*4560*/  @!P2 LDG.E.128 R60, desc[UR20][R4.64] ;  /* 0x00000014043ca981 */ /* 0x000962000c1e1d00 */
[----:B------:R-:W-:Y:S01]  /*4570*/  FMUL.FTZ R82, R9, R82 ;  /* 0x0000005209527220 */ /* 0x000fe20000410000 */
[----:B------:R-:W-:Y:S02]  /*4580*/  HADD2.F32 R54, -RZ, R170.H0_H0 ;  /* 0x200000aaff367230 */ /* 0x000fe40000004100 */
[----:B------:R-:W-:Y:S01]  /*4590*/  FMUL.FTZ R9, RZ, R88 ;  /* 0x00000058ff097220 */ /* 0x000fe20000410000 */
[----:B------:R-:W-:Y:S02]  /*45a0*/  FFMA.FTZ R11, RZ, R89, R0 ;  /* 0x00000059ff0b7223 */ /* 0x000fe40000010000 */
[----:B------:R-:W0:Y:S01]  /*45b0*/  MUFU.EX2 R6, R6 ;  /* 0x0000000600067308 */ /* 0x000e220000000800 */
[----:B----4-:R-:W-:Y:S01]  /*45c0*/  FMUL.FTZ R5, R95, R8 ;  /* 0x000000085f057220 */ /* 0x010fe20000410000 */
[C---:B------:R-:W-:Y:S01]  /*45d0*/  FMUL.FTZ R81, R10.reuse, R81 ;  /* 0x000000510a517220 */ /* 0x040fe20000410000 */
[----:B------:R-:W-:Y:S01]  /*45e0*/  FMUL.FTZ R80, R10, R80 ;  /* 0x000000500a507220 */ /* 0x000fe20000410000 */
[----:B------:R-:W-:-:S04]  /*45f0*/  FMUL.FTZ R215, R104, R54 ;  /* 0x0000003668d77220 */ /* 0x000fc80000410000 */
[----:B------:R-:W-:Y:S01]  /*4600*/  MUFU.SIN R47, R36 ;  /* 0x00000024002f7308 */ /* 0x000fe20000000400 */
[----:B------:R-:W-:Y:S01]  /*4610*/  FFMA.FTZ R10, R216, R89, -R9 ;  /* 0x00000059d80a7223 */ /* 0x000fe20000010809 */
[----:B------:R-:W-:Y:S01]  /*4620*/  FMUL.FTZ R86, R12, R86 ;  /* 0x000000560c567220 */ /* 0x000fe20000410000 */
[----:B------:R-:W-:-:S05]  /*4630*/  FADD.FTZ R11, RZ, R11 ;  /* 0x0000000bff0b7221 */ /* 0x000fca0000010000 */
[----:B------:R-:W-:Y:S01]  /*4640*/  MUFU.COS R48, R36 ;  /* 0x0000002400307308 */ /* 0x000fe20000000000 */
[----:B------:R-:W-:Y:S01]  /*4650*/  FMUL.FTZ R87, R12, R87 ;  /* 0x000000570c577220 */ /* 0x000fe20000410000 */
[----:B------:R-:W-:Y:S02]  /*4660*/  HADD2.F32 R51, -RZ, R169.H0_H0 ;  /* 0x200000a9ff337230 */ /* 0x000fe40000004100 */
[----:B------:R-:W-:-:S04]  /*4670*/  FADD.FTZ R10, R215, R10 ;  /* 0x0000000ad70a7221 */ /* 0x000fc80000010000 */
[----:B------:R-:W4:Y:S01]  /*4680*/  MUFU.EX2 R5, R5 ;  /* 0x0000000500057308 */ /* 0x000f220000000800 */
[----:B------:R-:W-:Y:S01]  /*4690*/  FMUL.FTZ R12, R86, R11 ;  /* 0x0000000b560c7220 */ /* 0x000fe20000410000 */
[C---:B-1----:R-:W-:Y:S01]  /*46a0*/  FMUL.FTZ R56, R14.reuse, R56 ;  /* 0x000000380e387220 */ /* 0x042fe20000410000 */
[----:B------:R-:W-:Y:S01]  /*46b0*/  FMUL.FTZ R55, R14, R55 ;  /* 0x000000370e377220 */ /* 0x000fe20000410000 */
[C---:B0-----:R-:W-:Y:S01]  /*46c0*/  FMUL.FTZ R59, R13.reuse, R59 ;  /* 0x0000003b0d3b7220 */ /* 0x041fe20000410000 */
[----:B------:R-:W-:Y:S01]  /*46d0*/  FMUL.FTZ R58, R13, R58 ;  /* 0x0000003a0d3a7220 */ /* 0x000fe20000410000 */
[-C--:B------:R-:W-:Y:S01]  /*46e0*/  FMUL.FTZ R14, R86, R10.reuse ;  /* 0x0000000a560e7220 */ /* 0x080fe20000410000 */
[----:B------:R-:W-:Y:S01]  /*46f0*/  FFMA.FTZ R13, R87, R10, -R12 ;  /* 0x0000000a570d7223 */ /* 0x000fe2000001080c */
[----:B------:R-:W-:Y:S01]  /*4700*/  FMUL.FTZ R214, R103, R51 ;  /* 0x0000003367d67220 */ /* 0x000fe20000410000 */
[----:B------:R-:W-:Y:S01]  /*4710*/  FMUL.FTZ R84, R6, R84 ;  /* 0x0000005406547220 */ /* 0x000fe20000410000 */
[----:B------:R-:W-:-:S02]  /*4720*/  FFMA.FTZ R14, R87, R11, R14 ;  /* 0x0000000b570e7223 */ /* 0x000fc4000001000e */
[----:B------:R-:W-:Y:S01]  /*4730*/  FADD.FTZ R13, R214, R13 ;  /* 0x0000000dd60d7221 */ /* 0x000fe20000010000 */
[----:B------:R-:W-:Y:S01]  /*4740*/  FMUL.FTZ R85, R6, R85 ;  /* 0x0000005506557220 */ /* 0x000fe20000410000 */
[----:B------:R-:W-:Y:S01]  /*4750*/  FADD.FTZ R14, RZ, R14 ;  /* 0x0000000eff0e7221 */ /* 0x000fe20000010000 */
[C---:B----4-:R-:W-:Y:S01]  /*4760*/  FMUL.FTZ R48, R5.reuse, R48 ;  /* 0x0000003005307220 */ /* 0x050fe20000410000 */
[----:B------:R-:W-:Y:S01]  /*4770*/  FMUL.FTZ R47, R5, R47 ;  /* 0x0000002f052f7220 */ /* 0x000fe20000410000 */
[C---:B------:R-:W-:Y:S01]  /*4780*/  FMUL.FTZ R5, R84.reuse, R13 ;  /* 0x0000000d54057220 */ /* 0x040fe20000410000 */
[----:B------:R-:W-:-:S03]  /*4790*/  FMUL.FTZ R10, R84, R14 ;  /* 0x0000000e540a7220 */ /* 0x000fc60000410000 */
[----:B------:R-:W-:Y:S02]  /*47a0*/  FFMA.FTZ R5, R85, R14, R5 ;  /* 0x0000000e55057223 */ /* 0x000fe40000010005 */
[----:B------:R-:W4:Y:S01]  /*47b0*/  LDL R14, [R1+0x34] ;  /* 0x00003400010e7983 */ /* 0x000f220000100800 */
[-C--:B------:R-:W-:Y:S01]  /*47c0*/  FMUL.FTZ R4, R96, R8.reuse ;  /* 0x0000000860047220 */ /* 0x080fe20000410000 */
[----:B------:R-:W-:Y:S01]  /*47d0*/  MUFU.SIN R49, R43 ;  /* 0x0000002b00317308 */ /* 0x000fe20000000400 */
[C---:B------:R-:W-:Y:S01]  /*47e0*/  FMUL.FTZ R24, R93.reuse, UR57 ;  /* 0x000000395d187c20 */ /* 0x040fe20008410000 */
[----:B------:R-:W-:-:S06]  /*47f0*/  FMUL.FTZ R0, R93, R8 ;  /* 0x000000085d007220 */ /* 0x000fcc0000410000 */
[----:B------:R-:W-:Y:S08]  /*4800*/  MUFU.COS R50, R43 ;  /* 0x0000002b00327308 */ /* 0x000ff00000000000 */
[----:B------:R-:W0:Y:S01]  /*4810*/  MUFU.EX2 R4, R4 ;  /* 0x0000000400047308 */ /* 0x000e220000000800 */
[----:B------:R-:W-:Y:S01]  /*4820*/  FMUL.RZ R24, R24, 0.15915493667125701904 ;  /* 0x3e22f98318187820 */ /* 0x000fe2000040c000 */
[-C--:B------:R-:W-:Y:S01]  /*4830*/  FMUL.FTZ R9, R92, R8.reuse ;  /* 0x000000085c097220 */ /* 0x080fe20000410000 */
[C---:B------:R-:W-:Y:S01]  /*4840*/  FMUL.FTZ R32, R94.reuse, UR57 ;  /* 0x000000395e207c20 */ /* 0x040fe20008410000 */
[----:B------:R-:W-:-:S04]  /*4850*/  FMUL.FTZ R6, R94, R8 ;  /* 0x000000085e067220 */ /* 0x000fc80000410000 */
[----:B------:R-:W-:Y:S01]  /*4860*/  MUFU.SIN R42, R24 ;  /* 0x00000018002a7308 */ /* 0x000fe20000000400 */
[----:B------:R-:W-:-:S07]  /*4870*/  FMUL.RZ R32, R32, 0.15915493667125701904 ;  /* 0x3e22f98320207820 */ /* 0x000fce000040c000 */
[----:B------:R-:W-:Y:S01]  /*4880*/  MUFU.COS R43, R24 ;  /* 0x00000018002b7308 */ /* 0x000fe20000000000 */
[C---:B0-----:R-:W-:Y:S01]  /*4890*/  FMUL.FTZ R50, R4.reuse, R50 ;  /* 0x0000003204327220 */ /* 0x041fe20000410000 */
[----:B------:R-:W-:Y:S01]  /*48a0*/  FMUL.FTZ R49, R4, R49 ;  /* 0x0000003104317220 */ /* 0x000fe20000410000 */
[----:B--2---:R-:W-:-:S05]  /*48b0*/  HADD2.F32 R46, -RZ, R16.H0_H0 ;  /* 0x20000010ff2e7230 */ /* 0x004fca0000004100 */
[----:B------:R-:W0:Y:S01]  /*48c0*/  MUFU.EX2 R0, R0 ;  /* 0x0000000000007308 */ /* 0x000e220000000800 */
[----:B------:R-:W-:Y:S01]  /*48d0*/  FMUL.FTZ R4, R91, R8 ;  /* 0x000000085b047220 */ /* 0x000fe20000410000 */
[----:B------:R-:W-:-:S06]  /*48e0*/  FFMA.FTZ R10, R85, R13, -R10 ;  /* 0x0000000d550a7223 */ /* 0x000fcc000001080a */
[----:B------:R-:W1:Y:S01]  /*48f0*/  MUFU.EX2 R9, R9 ;  /* 0x0000000900097308 */ /* 0x000e620000000800 */
[----:B------:R-:W-:Y:S01]  /*4900*/  FMUL.FTZ R213, R102, R46 ;  /* 0x0000002e66d57220 */ /* 0x000fe20000410000 */
[----:B------:R-:W-:Y:S01]  /*4910*/  FADD.FTZ R5, RZ, R5 ;  /* 0x00000005ff057221 */ /* 0x000fe20000010000 */
[----:B------:R-:W-:Y:S01]  /*4920*/  HADD2.F32 R211, -RZ, R139.H0_H0 ;  /* 0x2000008bffd37230 */ /* 0x000fe20000004100 */
[----:B------:R-:W2:Y:S04]  /*4930*/  LDL R16, [R1+0x30] ;  /* 0x0000300001107983 */ /* 0x000ea80000100800 */
[----:B------:R-:W-:Y:S01]  /*4940*/  MUFU.SIN R44, R32 ;  /* 0x00000020002c7308 */ /* 0x000fe20000000400 */
[----:B------:R-:W-:-:S07]  /*4950*/  FADD.FTZ R10, R213, R10 ;  /* 0x0000000ad50a7221 */ /* 0x000fce0000010000 */
[----:B------:R-:W-:Y:S08]  /*4960*/  MUFU.COS R45, R32 ;  /* 0x00000020002d7308 */ /* 0x000ff00000000000 */
[----:B------:R-:W1:Y:S01]  /*4970*/  MUFU.EX2 R6, R6 ;  /* 0x0000000600067308 */ /* 0x000e620000000800 */
[C---:B0-----:R-:W-:Y:S01]  /*4980*/  FMUL.FTZ R43, R0.reuse, R43 ;  /* 0x0000002b002b7220 */ /* 0x041fe20000410000 */
[----:B------:R-:W-:-:S06]  /*4990*/  FMUL.FTZ R42, R0, R42 ;  /* 0x0000002a002a7220 */ /* 0x000fcc0000410000 */
[----:B------:R-:W0:Y:S01]  /*49a0*/  MUFU.EX2 R4, R4 ;  /* 0x0000000400047308 */ /* 0x000e220000000800 */
[C---:B------:R-:W-:Y:S01]  /*49b0*/  FMUL.FTZ R0, R82.reuse, R10 ;  /* 0x0000000a52007220 */ /* 0x040fe20000410000 */
[C---:B-1----:R-:W-:Y:S01]  /*49c0*/  FMUL.FTZ R41, R9.reuse, R41 ;  /* 0x0000002909297220 */ /* 0x042fe20000410000 */
[----:B------:R-:W-:Y:S01]  /*49d0*/  FMUL.FTZ R40, R9, R40 ;  /* 0x0000002809287220 */ /* 0x000fe20000410000 */
[-C--:B------:R-:W-:Y:S01]  /*49e0*/  FMUL.FTZ R9, R82, R5.reuse ;  /* 0x0000000552097220 */ /* 0x080fe20000410000 */
[----:B------:R-:W-:-:S03]  /*49f0*/  FFMA.FTZ R0, R83, R5, R0 ;  /* 0x0000000553007223 */ /* 0x000fc60000010000 */
[----:B------:R-:W-:Y:S01]  /*4a00*/  FFMA.FTZ R9, R83, R10, -R9 ;  /* 0x0000000a53097223 */ /* 0x000fe20000010809 */
[C---:B------:R-:W-:Y:S01]  /*4a10*/  FMUL.FTZ R45, R6.reuse, R45 ;  /* 0x0000002d062d7220 */ /* 0x040fe20000410000 */
[----:B------:R-:W-:Y:S01]  /*4a20*/  FMUL.FTZ R44, R6, R44 ;  /* 0x0000002c062c7220 */ /* 0x000fe20000410000 */
[----:B------:R-:W-:Y:S01]  /*4a30*/  FADD.FTZ R6, RZ, R0 ;  /* 0x00000000ff067221 */ /* 0x000fe20000010000 */
[-C--:B------:R-:W-:Y:S01]  /*4a40*/  FMUL.FTZ R0, R122, R88.reuse ;  /* 0x000000587a007220 */ /* 0x080fe20000410000 */
[C---:B------:R-:W-:Y:S01]  /*4a50*/  FMUL.FTZ R5, R123.reuse, R88 ;  /* 0x000000587b057220 */ /* 0x040fe20000410000 */
[C---:B0-----:R-:W-:Y:S01]  /*4a60*/  FMUL.FTZ R38, R4.reuse, R7 ;  /* 0x0000000704267220 */ /* 0x041fe20000410000 */
[----:B------:R-:W-:Y:S01]  /*4a70*/  FMUL.FTZ R37, R4, R37 ;  /* 0x0000002504257220 */ /* 0x000fe20000410000 */
[----:B------:R-:W-:Y:S01]  /*4a80*/  FMUL.FTZ R4, R80, R6 ;  /* 0x0000000650047220 */ /* 0x000fe20000410000 */
[-C--:B------:R-:W-:Y:S01]  /*4a90*/  FFMA.FTZ R0, R123, R89.reuse, R0 ;  /* 0x000000597b007223 */ /* 0x080fe20000010000 */
[----:B------:R-:W-:-:S04]  /*4aa0*/  FFMA.FTZ R5, R122, R89, -R5 ;  /* 0x000000597a057223 */ /* 0x000fc80000010805 */
[----:B------:R-:W-:Y:S01]  /*4ab0*/  FMUL.FTZ R7, R86, R5 ;  /* 0x0000000556077220 */ /* 0x000fe20000410000 */
[----:B------:R-:W-:-:S03]  /*4ac0*/  FMUL.FTZ R211, R100, R211 ;  /* 0x000000d364d37220 */ /* 0x000fc60000410000 */
[----:B------:R-:W-:Y:S01]  /*4ad0*/  FFMA.FTZ R7, R87, R0, R7 ;  /* 0x0000000057077223 */ /* 0x000fe20000010007 */
[----:B------:R-:W-:-:S05]  /*4ae0*/  HADD2.F32 R210, -RZ, R138.H0_H0 ;  /* 0x2000008affd27230 */ /* 0x000fca0000004100 */
[----:B------:R-:W-:Y:S01]  /*4af0*/  FMUL.FTZ R210, R99, R210 ;  /* 0x000000d263d27220 */ /* 0x000fe20000410000 */
[----:B------:R-:W-:-:S05]  /*4b00*/  HADD2.F32 R209, -RZ, R137.H0_H0 ;  /* 0x20000089ffd17230 */ /* 0x000fca0000004100 */
[----:B------:R-:W-:Y:S01]  /*4b10*/  FMUL.FTZ R209, R98, R209 ;  /* 0x000000d162d17220 */ /* 0x000fe20000410000 */
[----:B------:R-:W-:-:S05]  /*4b20*/  HADD2.F32 R208, -RZ, R136.H0_H0 ;  /* 0x20000088ffd07230 */ /* 0x000fca0000004100 */
[----:B------:R-:W-:Y:S01]  /*4b30*/  FMUL.FTZ R208, R97, R208 ;  /* 0x000000d061d07220 */ /* 0x000fe20000410000 */
[----:B---3--:R-:W-:Y:S02]  /*4b40*/  HADD2.F32 R39, -RZ, R15.H0_H0 ;  /* 0x2000000fff277230 */ /* 0x008fe40000004100 */
[----:B------:R-:W3:Y:S03]  /*4b50*/  LDL R15, [R1+0x2c] ;  /* 0x00002c00010f7983 */ /* 0x000ee60000100800 */
[----:B------:R-:W-:-:S04]  /*4b60*/  FMUL.FTZ R212, R101, R39 ;  /* 0x0000002765d47220 */ /* 0x000fc80000410000 */
[----:B------:R-:W-:-:S04]  /*4b70*/  FADD.FTZ R9, R212, R9 ;  /* 0x00000009d4097221 */ /* 0x000fc80000010000 */
[-C--:B------:R-:W-:Y:S01]  /*4b80*/  FFMA.FTZ R10, R81, R9.reuse, -R4 ;  /* 0x00000009510a7223 */ /* 0x080fe20000010804 */
[----:B------:R-:W-:Y:S01]  /*4b90*/  FMUL.FTZ R4, R86, R0 ;  /* 0x0000000056047220 */ /* 0x000fe20000410000 */
[----:B------:R-:W-:-:S03]  /*4ba0*/  FMUL.FTZ R11, R80, R9 ;  /* 0x00000009500b7220 */ /* 0x000fc60000410000 */
[----:B------:R-:W-:Y:S01]  /*4bb0*/  FFMA.FTZ R4, R87, R5, -R4 ;  /* 0x0000000557047223 */ /* 0x000fe20000010804 */
[----:B------:R-:W-:-:S03]  /*4bc0*/  FFMA.FTZ R11, R81, R6, R11 ;  /* 0x00000006510b7223 */ /* 0x000fc6000001000b */
[C---:B------:R-:W-:Y:S01]  /*4bd0*/  FMUL.FTZ R0, R84.reuse, R4 ;  /* 0x0000000454007220 */ /* 0x040fe20000410000 */
[----:B------:R-:W-:Y:S01]  /*4be0*/  FADD.FTZ R11, RZ, R11 ;  /* 0x0000000bff0b7221 */ /* 0x000fe20000010000 */
[----:B------:R-:W-:Y:S02]  /*4bf0*/  FADD.FTZ R10, R211, R10 ;  /* 0x0000000ad30a7221 */ /* 0x000fe40000010000 */
[CC--:B------:R-:W-:Y:S01]  /*4c00*/  FFMA.FTZ R5, R85.reuse, R7.reuse, R0 ;  /* 0x0000000755057223 */ /* 0x0c0fe20000010000 */
[----:B------:R-:W-:Y:S01]  /*4c10*/  FMUL.FTZ R0, R84, R7 ;  /* 0x0000000754007220 */ /* 0x000fe20000410000 */
[CC--:B------:R-:W-:Y:S01]  /*4c20*/  FMUL.FTZ R6, R58.reuse, R11.reuse ;  /* 0x0000000b3a067220 */ /* 0x0c0fe20000410000 */
[----:B------:R-:W-:Y:S02]  /*4c30*/  FMUL.FTZ R12, R58, R10 ;  /* 0x0000000a3a0c7220 */ /* 0x000fe40000410000 */
[----:B------:R-:W-:Y:S01]  /*4c40*/  FFMA.FTZ R0, R85, R4, -R0 ;  /* 0x0000000455007223 */ /* 0x000fe20000010800 */
[C---:B------:R-:W-:Y:S01]  /*4c50*/  FFMA.FTZ R7, R59.reuse, R10, -R6 ;  /* 0x0000000a3b077223 */ /* 0x040fe20000010806 */
[----:B------:R-:W-:-:S02]  /*4c60*/  FFMA.FTZ R12, R59, R11, R12 ;  /* 0x0000000b3b0c7223 */ /* 0x000fc4000001000c */
[-C--:B------:R-:W-:Y:S01]  /*4c70*/  FMUL.FTZ R6, R82, R0.reuse ;  /* 0x0000000052067220 */ /* 0x080fe20000410000 */
[----:B------:R-:W-:Y:S01]  /*4c80*/  FADD.FTZ R7, R210, R7 ;  /* 0x00000007d2077221 */ /* 0x000fe20000010000 */
[-C--:B------:R-:W-:Y:S01]  /*4c90*/  FMUL.FTZ R4, R82, R5.reuse ;  /* 0x0000000552047220 */ /* 0x080fe20000410000 */
[----:B------:R-:W-:Y:S01]  /*4ca0*/  FADD.FTZ R12, RZ, R12 ;  /* 0x0000000cff0c7221 */ /* 0x000fe20000010000 */
[----:B------:R-:W-:Y:S01]  /*4cb0*/  FFMA.FTZ R6, R83, R5, R6 ;  /* 0x0000000553067223 */ /* 0x000fe20000010006 */
[-C--:B------:R-:W-:Y:S01]  /*4cc0*/  FMUL.FTZ R11, R55, R7.reuse ;  /* 0x00000007370b7220 */ /* 0x080fe20000410000 */
[----:B------:R-:W-:Y:S01]  /*4cd0*/  FFMA.FTZ R4, R83, R0, -R4 ;  /* 0x0000000053047223 */ /* 0x000fe20000010804 */
[----:B------:R-:W-:Y:S01]  /*4ce0*/  FMUL.FTZ R9, R55, R12 ;  /* 0x0000000c37097220 */ /* 0x000fe20000410000 */
[----:B------:R-:W-:Y:S01]  /*4cf0*/  FMUL.FTZ R0, R80, R6 ;  /* 0x0000000650007220 */ /* 0x000fe20000410000 */
[----:B------:R-:W-:Y:S01]  /*4d00*/  FFMA.FTZ R11, R56, R12, R11 ;  /* 0x0000000c380b7223 */ /* 0x000fe2000001000b */
[-C--:B------:R-:W-:Y:S01]  /*4d10*/  FMUL.FTZ R5, R80, R4.reuse ;  /* 0x0000000450057220 */ /* 0x080fe20000410000 */
[----:B------:R-:W-:Y:S01]  /*4d20*/  FFMA.FTZ R10, R56, R7, -R9 ;  /* 0x00000007380a7223 */ /* 0x000fe20000010809 */
[C---:B------:R-:W-:Y:S01]  /*4d30*/  FFMA.FTZ R4, R81.reuse, R4, -R0 ;  /* 0x0000000451047223 */ /* 0x040fe20000010800 */
[----:B------:R-:W-:Y:S01]  /*4d40*/  FADD.FTZ R11, RZ, R11 ;  /* 0x0000000bff0b7221 */ /* 0x000fe20000010000 */
[----:B------:R-:W-:Y:S01]  /*4d50*/  FMUL.FTZ R0, R90, UR57 ;  /* 0x000000395a007c20 */ /* 0x000fe20008410000 */
[----:B------:R-:W-:Y:S01]  /*4d60*/  FFMA.FTZ R5, R81, R6, R5 ;  /* 0x0000000651057223 */ /* 0x000fe20000010005 */
[----:B------:R-:W-:Y:S01]  /*4d70*/  FADD.FTZ R10, R209, R10 ;  /* 0x0000000ad10a7221 */ /* 0x000fe20000010000 */
[----:B------:R-:W-:Y:S01]  /*4d80*/  FMUL.FTZ R6, R52, R11 ;  /* 0x0000000b34067220 */ /* 0x000fe20000410000 */
[----:B------:R-:W-:Y:S01]  /*4d90*/  FMUL.RZ R13, R0, 0.15915493667125701904 ;  /* 0x3e22f983000d7820 */ /* 0x000fe2000040c000 */
[----:B------:R-:W-:Y:S01]  /*4da0*/  FMUL.FTZ R0, R58, R4 ;  /* 0x000000043a007220 */ /* 0x000fe20000410000 */
[-C--:B------:R-:W-:Y:S01]  /*4db0*/  FMUL.FTZ R12, R52, R10.reuse ;  /* 0x0000000a340c7220 */ /* 0x080fe20000410000 */
[----:B------:R-:W-:-:S02]  /*4dc0*/  FFMA.FTZ R7, R53, R10, -R6 ;  /* 0x0000000a35077223 */ /* 0x000fc40000010806 */
[-C--:B------:R-:W-:Y:S01]  /*4dd0*/  FFMA.FTZ R6, R59, R5.reuse, R0 ;  /* 0x000000053b067223 */ /* 0x080fe20000010000 */
[----:B------:R-:W-:Y:S01]  /*4de0*/  FMUL.FTZ R0, R58, R5 ;  /* 0x000000053a007220 */ /* 0x000fe20000410000 */
[----:B------:R-:W-:Y:S02]  /*4df0*/  FFMA.FTZ R12, R53, R11, R12 ;  /* 0x0000000b350c7223 */ /* 0x000fe4000001000c */
[----:B------:R-:W-:Y:S01]  /*4e00*/  FMUL.FTZ R5, R55, R6 ;  /* 0x0000000637057220 */ /* 0x000fe20000410000 */
[----:B------:R-:W-:Y:S01]  /*4e10*/  FFMA.FTZ R0, R59, R4, -R0 ;  /* 0x000000043b007223 */ /* 0x000fe20000010800 */
[----:B------:R-:W-:Y:S01]  /*4e20*/  FADD.FTZ R12, RZ, R12 ;  /* 0x0000000cff0c7221 */ /* 0x000fe20000010000 */
[----:B------:R-:W-:Y:S01]  /*4e30*/  MUFU.COS R35, R13 ;  /* 0x0000000d00237308 */ /* 0x000fe20000000000 */
[----:B------:R-:W-:Y:S01]  /*4e40*/  FADD.FTZ R7, R208, R7 ;  /* 0x00000007d0077221 */ /* 0x000fe20000010000 */
[----:B------:R-:W-:Y:S01]  /*4e50*/  FFMA.FTZ R4, R56, R0, -R5 ;  /* 0x0000000038047223 */ /* 0x000fe20000010805 */
[----:B------:R-:W-:Y:S01]  /*4e60*/  FMUL.FTZ R9, R49, R12 ;  /* 0x0000000c31097220 */ /* 0x000fe20000410000 */
[----:B------:R-:W-:-:S04]  /*4e70*/  HADD2.F32 R207, -RZ, R135.H0_H0 ;  /* 0x20000087ffcf7230 */ /* 0x000fc80000004100 */
[----:B------:R0:W-:Y:S01]  /*4e80*/  MUFU.SIN R5, R13 ;  /* 0x0000000d00057308 */ /* 0x0001e20000000400 */
[-C--:B------:R-:W-:Y:S01]  /*4e90*/  FFMA.FTZ R10, R50, R7.reuse, -R9 ;  /* 0x00000007320a7223 */ /* 0x080fe20000010809 */
[----:B------:R-:W-:Y:S01]  /*4ea0*/  FMUL.FTZ R8, R90, R8 ;  /* 0x000000085a087220 */ /* 0x000fe20000410000 */
[----:B------:R-:W-:Y:S01]  /*4eb0*/  FMUL.FTZ R9, R49, R7 ;  /* 0x0000000731097220 */ /* 0x000fe20000410000 */
[----:B------:R-:W-:Y:S01]  /*4ec0*/  FMUL.FTZ R207, R96, R207 ;  /* 0x000000cf60cf7220 */ /* 0x000fe20000410000 */
[----:B0-----:R-:W3:Y:S01]  /*4ed0*/  LDL R13, [R1+0x24] ;  /* 0x00002400010d7983 */ /* 0x001ee20000100800 */
[----:B----4-:R-:W-:-:S03]  /*4ee0*/  HADD2.F32 R36, -RZ, R14.H0_H0 ;  /* 0x2000000eff247230 */ /* 0x010fc60000004100 */
[----:B------:R-:W4:Y:S01]  /*4ef0*/  LDL R14, [R1+0x28] ;  /* 0x00002800010e7983 */ /* 0x000f220000100800 */
[----:B------:R-:W-:Y:S01]  /*4f00*/  FMUL.FTZ R7, R55, R0 ;  /* 0x0000000037077220 */ /* 0x000fe20000410000 */
[----:B------:R-:W-:Y:S01]  /*4f10*/  FFMA.FTZ R9, R50, R12, R9 ;  /* 0x0000000c32097223 */ /* 0x000fe20000010009 */
[----:B------:R-:W-:Y:S01]  /*4f20*/  FADD.FTZ R10, R207, R10 ;  /* 0x0000000acf0a7221 */ /* 0x000fe20000010000 */
[----:B------:R-:W0:Y:S01]  /*4f30*/  MUFU.EX2 R8, R8 ;  /* 0x0000000800087308 */ /* 0x000e220000000800 */
[----:B------:R-:W-:Y:S01]  /*4f40*/  FFMA.FTZ R7, R56, R6, R7 ;  /* 0x0000000638077223 */ /* 0x000fe20000010007 */
[----:B------:R-:W-:Y:S01]  /*4f50*/  FADD.FTZ R9, RZ, R9 ;  /* 0x00000009ff097221 */ /* 0x000fe20000010000 */
[C---:B------:R-:W-:Y:S02]  /*4f60*/  FMUL.FTZ R12, R47.reuse, R10 ;  /* 0x0000000a2f0c7220 */ /* 0x040fe40000410000 */
        /* <DEDUP_REMOVED lines=12> */
[----:B0-----:R-:W-:Y:S01]  /*5030*/  FMUL.FTZ R34, R8, R5 ;  /* 0x0000000508227220 */ /* 0x001fe20000410000 */
[-C--:B------:R-:W-:Y:S01]  /*5040*/  FFMA.FTZ R7, R50, R6.reuse, R7 ;  /* 0x0000000632077223 */ /* 0x080fe20000010007 */
[----:B------:R-:W-:Y:S01]  /*5050*/  FMUL.FTZ R5, R49, R6 ;  /* 0x0000000631057220 */ /* 0x000fe20000410000 */
[-C--:B------:R-:W-:Y:S01]  /*5060*/  FMUL.FTZ R6, R44, R11.reuse ;  /* 0x0000000b2c067220 */ /* 0x080fe20000410000 */
[----:B------:R-:W-:-:S02]  /*5070*/  FFMA.FTZ R4, R45, R11, -R4 ;  /* 0x0000000b2d047223 */ /* 0x000fc40000010804 */
[----:B------:R-:W4:Y:S01]  /*5080*/  LDL R11, [R1+0x20] ;  /* 0x00002000010b7983 */ /* 0x000f220000100800 */
[----:B------:R-:W-:Y:S01]  /*5090*/  FFMA.FTZ R5, R50, R0, -R5 ;  /* 0x0000000032057223 */ /* 0x000fe20000010805 */
[----:B------:R-:W-:Y:S01]  /*50a0*/  FFMA.FTZ R6, R45, R12, R6 ;  /* 0x0000000c2d067223 */ /* 0x000fe20000010006 */
[----:B------:R-:W-:Y:S02]  /*50b0*/  FMUL.FTZ R35, R8, R35 ;  /* 0x0000002308237220 */ /* 0x000fe40000410000 */
[C---:B------:R-:W-:Y:S01]  /*50c0*/  FMUL.FTZ R0, R47.reuse, R5 ;  /* 0x000000052f007220 */ /* 0x040fe20000410000 */
[----:B------:R-:W-:Y:S01]  /*50d0*/  FADD.FTZ R8, RZ, R6 ;  /* 0x00000006ff087221 */ /* 0x000fe20000010000 */
[-C--:B------:R-:W-:Y:S02]  /*50e0*/  FMUL.FTZ R9, R47, R7.reuse ;  /* 0x000000072f097220 */ /* 0x080fe40000410000 */
[----:B------:R-:W-:Y:S01]  /*50f0*/  FFMA.FTZ R0, R48, R7, R0 ;  /* 0x0000000730007223 */ /* 0x000fe20000010000 */
[----:B------:R-:W-:Y:S01]  /*5100*/  FMUL.FTZ R6, R42, R8 ;  /* 0x000000082a067220 */ /* 0x000fe20000410000 */
[----:B--2---:R-:W-:-:S05]  /*5110*/  HADD2.F32 R33, -RZ, R16.H0_H0 ;  /* 0x20000010ff217230 */ /* 0x004fca0000004100 */
[----:B------:R-:W-:-:S04]  /*5120*/  FMUL.FTZ R205, R94, R33 ;  /* 0x000000215ecd7220 */ /* 0x000fc80000410000 */
[----:B------:R-:W-:Y:S01]  /*5130*/  FADD.FTZ R4, R205, R4 ;  /* 0x00000004cd047221 */ /* 0x000fe20000010000 */
[----:B------:R-:W-:-:S03]  /*5140*/  FFMA.FTZ R9, R48, R5, -R9 ;  /* 0x0000000530097223 */ /* 0x000fc60000010809 */
[-C--:B------:R-:W-:Y:S01]  /*5150*/  FMUL.FTZ R7, R42, R4.reuse ;  /* 0x000000042a077220 */ /* 0x080fe20000410000 */
[C---:B------:R-:W-:Y:S01]  /*5160*/  FFMA.FTZ R5, R43.reuse, R4, -R6 ;  /* 0x000000042b057223 */ /* 0x040fe20000010806 */
[CC--:B------:R-:W-:Y:S02]  /*5170*/  FMUL.FTZ R6, R44.reuse, R9.reuse ;  /* 0x000000092c067220 */ /* 0x0c0fe40000410000 */
[----:B------:R-:W-:Y:S01]  /*5180*/  FFMA.FTZ R7, R43, R8, R7 ;  /* 0x000000082b077223 */ /* 0x000fe20000010007 */
[-C--:B------:R-:W-:Y:S01]  /*5190*/  FMUL.FTZ R4, R44, R0.reuse ;  /* 0x000000002c047220 */ /* 0x080fe20000410000 */
[----:B------:R-:W-:Y:S02]  /*51a0*/  FFMA.FTZ R6, R45, R0, R6 ;  /* 0x000000002d067223 */ /* 0x000fe40000010006 */
[----:B------:R-:W-:Y:S01]  /*51b0*/  FADD.FTZ R7, RZ, R7 ;  /* 0x00000007ff077221 */ /* 0x000fe20000010000 */
[----:B------:R-:W-:Y:S01]  /*51c0*/  ISETP.NE.AND P2, PT, R143, 0x7f, PT ;  /* 0x0000007f8f00780c */ /* 0x000fe20003f45270 */
[----:B------:R-:W-:-:S02]  /*51d0*/  FFMA.FTZ R4, R45, R9, -R4 ;  /* 0x000000092d047223 */ /* 0x000fc40000010804 */
[----:B------:R-:W-:Y:S01]  /*51e0*/  FMUL.FTZ R8, R40, R7 ;  /* 0x0000000728087220 */ /* 0x000fe20000410000 */
[----:B------:R-:W-:-:S04]  /*51f0*/  FMUL.FTZ R0, R42, R6 ;  /* 0x000000062a007220 */ /* 0x000fc80000410000 */
[-C--:B------:R-:W-:Y:S01]  /*5200*/  FFMA.FTZ R0, R43, R4.reuse, -R0 ;  /* 0x000000042b007223 */ /* 0x080fe20000010800 */
[----:B------:R-:W-:-:S04]  /*5210*/  FMUL.FTZ R4, R42, R4 ;  /* 0x000000042a047220 */ /* 0x000fc80000410000 */
[----:B------:R-:W-:Y:S01]  /*5220*/  FFMA.FTZ R4, R43, R6, R4 ;  /* 0x000000062b047223 */ /* 0x000fe20000010004 */
[----:B------:R-:W-:Y:S02]  /*5230*/  @P2 LEA R106, R143, R141, 0x3 ;  /* 0x0000008d8f6a2211 */ /* 0x000fe400078e18ff */
[----:B------:R-:W-:Y:S01]  /*5240*/  R2UR UR44, R3 ;  /* 0x00000000032c72ca */ /* 0x000fe200000e0000 */
[----:B------:R-:W-:Y:S01]  /*5250*/  FMUL.FTZ R6, R40, R4 ;  /* 0x0000000428067220 */ /* 0x000fe20000410000 */
[----:B------:R-:W-:Y:S02]  /*5260*/  R2UR UR45, R2 ;  /* 0x00000000022d72ca */ /* 0x000fe400000e0000 */
[----:B------:R-:W0:Y:S01]  /*5270*/  @P2 LDS.64 R106, [R106+0x8788] ;  /* 0x008788006a6a2984 */ /* 0x000e220000000a00 */
[----:B------:R-:W-:Y:S01]  /*5280*/  FFMA.FTZ R6, R41, R0, -R6 ;  /* 0x0000000029067223 */ /* 0x000fe20000010806 */
[----:B------:R-:W-:Y:S02]  /*5290*/  HADD2.F32 R29, -RZ, R29.H0_H0 ;  /* 0x2000001dff1d7230 */ /* 0x000fe40000004100 */
[----:B------:R-:W-:-:S02]  /*52a0*/  HADD2.F32 R27, -RZ, R27.H0_H0 ;  /* 0x2000001bff1b7230 */ /* 0x000fc40000004100 */
[----:B------:R-:W-:Y:S02]  /*52b0*/  HADD2.F32 R28, -RZ, R28.H0_H0 ;  /* 0x2000001cff1c7230 */ /* 0x000fe40000004100 */
[----:B------:R-:W-:Y:S01]  /*52c0*/  FADD.FTZ R24, R134, R134 ;  /* 0x0000008686187221 */ /* 0x000fe20000010000 */
[----:B------:R-:W-:Y:S02]  /*52d0*/  HADD2.F32 R26, -RZ, R26.H0_H0 ;  /* 0x2000001aff1a7230 */ /* 0x000fe40000004100 */
[----:B------:R-:W-:Y:S02]  /*52e0*/  HADD2.F32 R23, -RZ, R23.H0_H0 ;  /* 0x20000017ff177230 */ /* 0x000fe40000004100 */
[----:B------:R-:W-:Y:S02]  /*52f0*/  HADD2.F32 R20, -RZ, R20.H0_H0 ;  /* 0x20000014ff147230 */ /* 0x000fe40000004100 */
[----:B------:R-:W-:Y:S02]  /*5300*/  HADD2.F32 R19, -RZ, R19.H0_H0 ;  /* 0x20000013ff137230 */ /* 0x000fe40000004100 */
[----:B------:R-:W-:Y:S01]  /*5310*/  FADD.FTZ R16, R132, R132 ;  /* 0x0000008484107221 */ /* 0x000fe20000010000 */
[----:B------:R-:W-:Y:S01]  /*5320*/  FADD.FTZ R21, R133, R133 ;  /* 0x0000008585157221 */ /* 0x000fe20000010000 */
[----:B------:R-:W-:Y:S01]  /*5330*/  HADD2.F32 R18, -RZ, R18.H0_H0 ;  /* 0x20000012ff127230 */ /* 0x000fe20000004100 */
[----:B------:R-:W-:Y:S01]  /*5340*/  LEA.HI R144, R143, R143, RZ, 0x1e ;  /* 0x0000008f8f907211 */ /* 0x000fe200078ff0ff */
[----:B------:R-:W-:Y:S03]  /*5350*/  BSSY B0, `(.L_x_604) ;  /* 0x000004c000007945 */ /* 0x000fe60003800000 */
[----:B------:R-:W-:Y:S01]  /*5360*/  LEA R144, R144, R141, 0x4 ;  /* 0x0000008d90907211 */ /* 0x000fe200078e20ff */
[----:B---3--:R-:W-:-:S05]  /*5370*/  HADD2.F32 R32, -RZ, R15.H0_H0 ;  /* 0x2000000fff207230 */ /* 0x008fca0000004100 */
[----:B------:R-:W-:-:S04]  /*5380*/  FMUL.FTZ R204, R93, R32 ;  /* 0x000000205dcc7220 */ /* 0x000fc80000410000 */
[----:B------:R-:W-:-:S04]  /*5390*/  FADD.FTZ R5, R204, R5 ;  /* 0x00000005cc057221 */ /* 0x000fc80000010000 */
[-C--:B------:R-:W-:Y:S01]  /*53a0*/  FMUL.FTZ R10, R40, R5.reuse ;  /* 0x00000005280a7220 */ /* 0x080fe20000410000 */
[----:B------:R-:W-:-:S03]  /*53b0*/  FFMA.FTZ R8, R41, R5, -R8 ;  /* 0x0000000529087223 */ /* 0x000fc60000010808 */
[----:B------:R-:W-:Y:S01]  /*53c0*/  FFMA.FTZ R10, R41, R7, R10 ;  /* 0x00000007290a7223 */ /* 0x000fe2000001000a */
[----:B------:R-:W-:-:S03]  /*53d0*/  FMUL.FTZ R5, R40, R0 ;  /* 0x0000000028057220 */ /* 0x000fc60000410000 */
[----:B------:R-:W-:Y:S01]  /*53e0*/  FADD.FTZ R10, RZ, R10 ;  /* 0x0000000aff0a7221 */ /* 0x000fe20000010000 */
[----:B------:R-:W-:-:S03]  /*53f0*/  FFMA.FTZ R5, R41, R4, R5 ;  /* 0x0000000429057223 */ /* 0x000fc60000010005 */
[C---:B------:R-:W-:Y:S01]  /*5400*/  FMUL.FTZ R7, R37.reuse, R10 ;  /* 0x0000000a25077220 */ /* 0x040fe20000410000 */
[C---:B------:R-:W-:Y:S01]  /*5410*/  FMUL.FTZ R3, R37.reuse, R5 ;  /* 0x0000000525037220 */ /* 0x040fe20000410000 */
[----:B------:R-:W-:-:S03]  /*5420*/  FMUL.FTZ R0, R37, R6 ;  /* 0x0000000625007220 */ /* 0x000fc60000410000 */
[C---:B------:R-:W-:Y:S01]  /*5430*/  FFMA.FTZ R4, R38.reuse, R6, -R3 ;  /* 0x0000000626047223 */ /* 0x040fe20000010803 */
[----:B------:R-:W-:Y:S01]  /*5440*/  FFMA.FTZ R6, R38, R5, R0 ;  /* 0x0000000526067223 */ /* 0x000fe20000010000 */
[----:B------:R-:W-:Y:S01]  /*5450*/  FMUL.FTZ R0, R29, UR44 ;  /* 0x0000002c1d007c20 */ /* 0x000fe20008410000 */
[----:B------:R-:W-:-:S03]  /*5460*/  FMUL.FTZ R5, R28, UR44 ;  /* 0x0000002c1c057c20 */ /* 0x000fc60008410000 */
[----:B------:R-:W-:Y:S01]  /*5470*/  FFMA.FTZ R25, R27, UR45, -R0 ;  /* 0x0000002d1b197c23 */ /* 0x000fe20008010800 */
[----:B------:R-:W-:-:S03]  /*5480*/  FFMA.FTZ R22, R26, UR45, -R5 ;  /* 0x0000002d1a167c23 */ /* 0x000fc60008010805 */
[----:B------:R-:W-:Y:S01]  /*5490*/  FMUL.FTZ R25, R24, R25 ;  /* 0x0000001918197220 */ /* 0x000fe20000410000 */
[----:B------:R-:W-:-:S04]  /*54a0*/  FMUL.FTZ R5, R23, UR45 ;  /* 0x0000002d17057c20 */ /* 0x000fc80008410000 */
[----:B------:R-:W-:Y:S01]  /*54b0*/  FFMA.FTZ R5, R20, UR44, R5 ;  /* 0x0000002c14057c23 */ /* 0x000fe20008010005 */
[----:B------:R-:W-:Y:S01]  /*54c0*/  FMUL.FTZ R22, R21, R22 ;  /* 0x0000001615167220 */ /* 0x000fe20000410000 */
[----:B------:R-:W-:Y:S02]  /*54d0*/  HADD2.F32 R30, -RZ, R13.H0_H0 ;  /* 0x2000000dff1e7230 */ /* 0x000fe40000004100 */
[----:B----4-:R-:W-:-:S05]  /*54e0*/  HADD2.F32 R31, -RZ, R14.H0_H0 ;  /* 0x2000000eff1f7230 */ /* 0x010fca0000004100 */
[----:B------:R-:W-:-:S04]  /*54f0*/  FMUL.FTZ R203, R92, R31 ;  /* 0x0000001f5ccb7220 */ /* 0x000fc80000410000 */
[----:B------:R-:W-:-:S04]  /*5500*/  FADD.FTZ R8, R203, R8 ;  /* 0x00000008cb087221 */ /* 0x000fc80000010000 */
[----:B------:R-:W-:-:S04]  /*5510*/  FMUL.FTZ R9, R37, R8 ;  /* 0x0000000825097220 */ /* 0x000fc80000410000 */
[C---:B------:R-:W-:Y:S01]  /*5520*/  FFMA.FTZ R9, R38.reuse, R10, R9 ;  /* 0x0000000a26097223 */ /* 0x040fe20000010009 */
[----:B------:R-:W-:Y:S01]  /*5530*/  FFMA.FTZ R7, R38, R8, -R7 ;  /* 0x0000000826077223 */ /* 0x000fe20000010807 */
[----:B------:R-:W-:Y:S02]  /*5540*/  FMUL.FTZ R202, R91, R30 ;  /* 0x0000001e5bca7220 */ /* 0x000fe40000410000 */
[----:B------:R-:W-:Y:S02]  /*5550*/  FADD.FTZ R9, RZ, R9 ;  /* 0x00000009ff097221 */ /* 0x000fe40000010000 */
[----:B------:R-:W-:Y:S02]  /*5560*/  FADD.FTZ R7, R202, R7 ;  /* 0x00000007ca077221 */ /* 0x000fe40000010000 */
[----:B------:R-:W-:-:S04]  /*5570*/  FMUL.FTZ R2, R34, R9 ;  /* 0x0000000922027220 */ /* 0x000fc80000410000 */
[----:B------:R-:W-:Y:S01]  /*5580*/  FFMA.FTZ R8, R35, R7, -R2 ;  /* 0x0000000723087223 */ /* 0x000fe20000010802 */
[----:B------:R-:W-:-:S04]  /*5590*/  FMUL.FTZ R2, R29, UR45 ;  /* 0x0000002d1d027c20 */ /* 0x000fc80008410000 */
[----:B------:R-:W-:Y:S01]  /*55a0*/  FFMA.FTZ R3, R27, UR44, R2 ;  /* 0x0000002c1b037c23 */ /* 0x000fe20008010002 */
[----:B------:R-:W-:-:S03]  /*55b0*/  FMUL.FTZ R10, R34, R7 ;  /* 0x00000007220a7220 */ /* 0x000fc60000410000 */
[----:B------:R-:W-:Y:S01]  /*55c0*/  FMUL.FTZ R24, R24, R3 ;  /* 0x0000000318187220 */ /* 0x000fe20000410000 */
[----:B------:R-:W-:Y:S01]  /*55d0*/  FMUL.FTZ R3, R23, UR44 ;  /* 0x0000002c17037c20 */ /* 0x000fe20008410000 */
[----:B------:R-:W-:Y:S01]  /*55e0*/  FMUL.FTZ R7, R28, UR45 ;  /* 0x0000002d1c077c20 */ /* 0x000fe20008410000 */
[----:B------:R-:W-:Y:S02]  /*55f0*/  FMUL.FTZ R2, R34, R4 ;  /* 0x0000000422027220 */ /* 0x000fe40000410000 */
[----:B------:R-:W-:Y:S01]  /*5600*/  FFMA.FTZ R3, R20, UR45, -R3 ;  /* 0x0000002d14037c23 */ /* 0x000fe20008010803 */
[----:B------:R-:W-:Y:S01]  /*5610*/  FFMA.FTZ R0, R26, UR44, R7 ;  /* 0x0000002c1a007c23 */ /* 0x000fe20008010007 */
[----:B------:R-:W-:Y:S01]  /*5620*/  FFMA.FTZ R10, R35, R9, R10 ;  /* 0x00000009230a7223 */ /* 0x000fe2000001000a */
[C---:B------:R-:W-:Y:S01]  /*5630*/  FMUL.FTZ R7, R19.reuse, UR44 ;  /* 0x0000002c13077c20 */ /* 0x040fe20008410000 */
[----:B------:R-:W-:Y:S02]  /*5640*/  HADD2.F32 R15, -RZ, R11.H0_H0 ;  /* 0x2000000bff0f7230 */ /* 0x000fe40000004100 */
[----:B------:R-:W-:Y:S01]  /*5650*/  FMUL.FTZ R9, R19, UR45 ;  /* 0x0000002d13097c20 */ /* 0x000fe20008410000 */
[C---:B------:R-:W-:Y:S01]  /*5660*/  FMUL.FTZ R17, R16.reuse, R3 ;  /* 0x0000000310117220 */ /* 0x040fe20000410000 */
[----:B------:R-:W-:Y:S01]  /*5670*/  FMUL.FTZ R16, R16, R5 ;  /* 0x0000000510107220 */ /* 0x000fe20000410000 */
[----:B------:R-:W-:Y:S01]  /*5680*/  FFMA.FTZ R5, R35, R6, R2 ;  /* 0x0000000623057223 */ /* 0x000fe20000010002 */
[----:B------:R-:W-:Y:S01]  /*5690*/  FMUL.FTZ R21, R21, R0 ;  /* 0x0000000015157220 */ /* 0x000fe20000410000 */
[----:B------:R-:W-:Y:S01]  /*56a0*/  FADD.FTZ R13, R131, R131 ;  /* 0x00000083830d7221 */ /* 0x000fe20000010000 */
[----:B------:R-:W-:Y:S01]  /*56b0*/  FFMA.FTZ R14, R18, UR45, -R7 ;  /* 0x0000002d120e7c23 */ /* 0x000fe20008010807 */
[----:B------:R-:W-:Y:S01]  /*56c0*/  FMUL.FTZ R6, R34, R6 ;  /* 0x0000000622067220 */ /* 0x000fe20000410000 */
[----:B------:R-:W-:Y:S01]  /*56d0*/  FFMA.FTZ R0, R18, UR44, R9 ;  /* 0x0000002c12007c23 */ /* 0x000fe20008010009 */
[----:B------:R-:W-:Y:S01]  /*56e0*/  FMUL.FTZ R201, R90, R15 ;  /* 0x0000000f5ac97220 */ /* 0x000fe20000410000 */
[----:B------:R-:W-:Y:S01]  /*56f0*/  FMUL.FTZ R14, R13, R14 ;  /* 0x0000000e0d0e7220 */ /* 0x000fe20000410000 */
[----:B------:R-:W-:Y:S01]  /*5700*/  FFMA.FTZ R4, R35, R4, -R6 ;  /* 0x0000000423047223 */ /* 0x000fe20000010806 */
[----:B------:R-:W-:Y:S01]  /*5710*/  FMUL.FTZ R13, R13, R0 ;  /* 0x000000000d0d7220 */ /* 0x000fe20000410000 */
[----:B------:R-:W-:Y:S01]  /*5720*/  FADD.FTZ R6, R201, R8 ;  /* 0x00000008c9067221 */ /* 0x000fe20000010000 */
[----:B------:R-:W-:Y:S01]  /*5730*/  FADD.FTZ R7, RZ, R10 ;  /* 0x0000000aff077221 */ /* 0x000fe20000010000 */
[----:B0-----:R-:W-:Y:S06]  /*5740*/  @P2 BRA `(.L_x_605) ;  /* 0x0000000000302947 */ /* 0x001fec0003800000 */
[----:B------:R-:W0:Y:S01]  /*5750*/  LDC R0, c[0x0][0x224] ;  /* 0x00008900ff007b82 */ /* 0x000e220000000800 */
[----:B------:R-:W-:Y:S02]  /*5760*/  MOV R106, 0x3f800000 ;  /* 0x3f800000006a7802 */ /* 0x000fe40000000f00 */
[----:B------:R-:W-:Y:S02]  /*5770*/  MOV R107, RZ ;  /* 0x000000ff006b7202 */ /* 0x000fe40000000f00 */
[----:B0-----:R-:W-:-:S13]  /*5780*/  ISETP.NE.AND P2, PT, R0, UR16, PT ;  /* 0x0000001000007c0c */ /* 0x001fda000bf45270 */
[----:B------:R-:W-:Y:S05]  /*5790*/  @!P2 BRA `(.L_x_605) ;  /* 0x00000000001ca947 */ /* 0x000fea0003800000 */
[----:B------:R-:W-:-:S04]  /*57a0*/  IADD3 R3, R0, -UR7, RZ ;  /* 0x8000000700037c10 */ /* 0x000fc8000fffe0ff */
[----:B------:R-:W-:-:S04]  /*57b0*/  LEA.HI R0, R3, R3, RZ, 0x1 ;  /* 0x0000000303007211 */ /* 0x000fc800078f08ff */
[----:B------:R-:W-:-:S04]  /*57c0*/  LOP3.LUT R0, R0, 0xfffffe, RZ, 0xc0, !PT ;  /* 0x00fffffe00007812 */ /* 0x000fc800078ec0ff */
[----:B------:R-:W-:-:S04]  /*57d0*/  IADD3 R0, -R0, R3, RZ ;  /* 0x0000000300007210 */ /* 0x000fc80007ffe1ff */
[----:B------:R-:W-:-:S04]  /*57e0*/  LEA R0, R0, UR6, 0x8 ;  /* 0x0000000600007c11 */ /* 0x000fc8000f8e40ff */
[----:B------:R-:W-:-:S05]  /*57f0*/  LEA R0, R0, R141, 0x3 ;  /* 0x0000008d00007211 */ /* 0x000fca00078e18ff */
[----:B------:R0:W1:Y:S02]  /*5800*/  LDS.64 R106, [R0+0x7780] ;  /* 0x00778000006a7984 */ /* 0x0000640000000a00 */
.L_x_605:
[----:B------:R-:W-:Y:S05]  /*5810*/  BSYNC B0 ;  /* 0x0000000000007941 */ /* 0x000fea0003800000 */
.L_x_604:
[----:B------:R-:W2:Y:S04]  /*5820*/  LDL R65, [R1+0x1c] ;  /* 0x00001c0001417983 */ /* 0x000ea80000100800 */
[----:B------:R-:W3:Y:S04]  /*5830*/  LDL R79, [R1+0x14] ;  /* 0x00001400014f7983 */ /* 0x000ee80000100800 */
[----:B------:R-:W4:Y:S04]  /*5840*/  LDL R77, [R1+0x10] ;  /* 0x00001000014d7983 */ /* 0x000f280000100800 */
[----:B------:R-:W4:Y:S04]  /*5850*/  LDL R173, [R1+0x18] ;  /* 0x0000180001ad7983 */ /* 0x000f280000100800 */
[----:B------:R-:W4:Y:S04]  /*5860*/  LDL R75, [R1+0xc] ;  /* 0x00000c00014b7983 */ /* 0x000f280000100800 */
[----:B------:R-:W4:Y:S04]  /*5870*/  LDL R73, [R1+0x8] ;  /* 0x0000080001497983 */ /* 0x000f280000100800 */
[----:B------:R-:W4:Y:S04]  /*5880*/  LDL R71, [R1+0x4] ;  /* 0x0000040001477983 */ /* 0x000f280000100800 */
[----:B------:R-:W4:Y:S01]  /*5890*/  LDL R69, [R1] ;  /* 0x0000000001457983 */ /* 0x000f220000100800 */
[----:B------:R-:W-:-:S02]  /*58a0*/  HADD2.F32 R168, -RZ, R168.H0_H0 ;  /* 0x200000a8ffa87230 */ /* 0x000fc40000004100 */
[----:B------:R-:W-:Y:S02]  /*58b0*/  HADD2.F32 R146, -RZ, R146.H0_H0 ;  /* 0x20000092ff927230 */ /* 0x000fe40000004100 */
[----:B------:R-:W-:Y:S02]  /*58c0*/  HADD2.F32 R160, -RZ, R160.H0_H0 ;  /* 0x200000a0ffa07230 */ /* 0x000fe40000004100 */
[----:B0-----:R-:W-:Y:S01]  /*58d0*/  FMUL.FTZ R0, R168, UR44 ;  /* 0x0000002ca8007c20 */ /* 0x001fe20008410000 */
[----:B------:R-:W-:Y:S02]  /*58e0*/  HADD2.F32 R167, -RZ, R167.H0_H0 ;  /* 0x200000a7ffa77230 */ /* 0x000fe40000004100 */
[----:B------:R-:W-:Y:S01]  /*58f0*/  FMUL.FTZ R8, R146, UR45 ;  /* 0x0000002d92087c20 */ /* 0x000fe20008410000 */
[----:B------:R-:W-:Y:S02]  /*5900*/  HADD2.F32 R145, -RZ, R145.H0_H0 ;  /* 0x20000091ff917230 */ /* 0x000fe40000004100 */
[----:B------:R-:W-:-:S02]  /*5910*/  HADD2.F32 R164, -RZ, R164.H0_H0 ;  /* 0x200000a4ffa47230 */ /* 0x000fc40000004100 */
[----:B------:R-:W-:Y:S02]  /*5920*/  HADD2.F32 R150, -RZ, R150.H0_H0 ;  /* 0x20000096ff967230 */ /* 0x000fe40000004100 */
[----:B------:R-:W-:Y:S01]  /*5930*/  HADD2.F32 R152, -RZ, R152.H0_H0 ;  /* 0x20000098ff987230 */ /* 0x000fe20000004100 */
[----:B------:R0:W-:Y:S01]  /*5940*/  STS.128 [R144+0x6370], R4 ;  /* 0x0063700490007388 */ /* 0x0001e20000000c00 */
[----:B------:R-:W-:Y:S02]  /*5950*/  HADD2.F32 R148, -RZ, R148.H0_H0 ;  /* 0x20000094ff947230 */ /* 0x000fe40000004100 */
[----:B------:R-:W-:Y:S01]  /*5960*/  FMUL.FTZ R170, R160, UR44 ;  /* 0x0000002ca0aa7c20 */ /* 0x000fe20008410000 */
[----:B------:R-:W-:Y:S02]  /*5970*/  HADD2.F32 R159, -RZ, R159.H0_H0 ;  /* 0x2000009fff9f7230 */ /* 0x000fe40000004100 */
[----:B------:R-:W-:Y:S01]  /*5980*/  FFMA.FTZ R191, R167, UR45, -R0 ;  /* 0x0000002da7bf7c23 */ /* 0x000fe20008010800 */
[----:B------:R-:W-:-:S02]  /*5990*/  HADD2.F32 R162, -RZ, R162.H0_H0 ;  /* 0x200000a2ffa27230 */ /* 0x000fc40000004100 */
[----:B------:R-:W-:Y:S01]  /*59a0*/  FFMA.FTZ R3, R145, UR44, R8 ;  /* 0x0000002c91037c23 */ /* 0x000fe20008010008 */
[----:B------:R-:W-:Y:S02]  /*59b0*/  HADD2.F32 R163, -RZ, R163.H0_H0 ;  /* 0x200000a3ffa37230 */ /* 0x000fe40000004100 */
[----:B------:R-:W-:Y:S01]  /*59c0*/  FMUL.FTZ R66, R150, UR44 ;  /* 0x0000002c96427c20 */ /* 0x000fe20008410000 */
[----:B------:R-:W-:Y:S02]  /*59d0*/  HADD2.F32 R149, -RZ, R149.H0_H0 ;  /* 0x20000095ff957230 */ /* 0x000fe40000004100 */
[----:B------:R-:W-:Y:S01]  /*59e0*/  FMUL.FTZ R70, R152, UR45 ;  /* 0x0000002d98467c20 */ /* 0x000fe20008410000 */
[----:B------:R-:W-:Y:S02]  /*59f0*/  HADD2.F32 R151, -RZ, R151.H0_H0 ;  /* 0x20000097ff977230 */ /* 0x000fe40000004100 */
[----:B------:R-:W-:Y:S02]  /*5a00*/  HADD2.F32 R154, -RZ, R154.H0_H0 ;  /* 0x2000009aff9a7230 */ /* 0x000fe40000004100 */
[----:B------:R-:W-:-:S02]  /*5a10*/  HADD2.F32 R156, -RZ, R156.H0_H0 ;  /* 0x2000009cff9c7230 */ /* 0x000fc40000004100 */
[----:B0-----:R-:W-:Y:S01]  /*5a20*/  FMUL.FTZ R6, R146, UR44 ;  /* 0x0000002c92067c20 */ /* 0x001fe20008410000 */
[----:B------:R-:W-:Y:S01]  /*5a30*/  FMUL.FTZ R4, R164, UR45 ;  /* 0x0000002da4047c20 */ /* 0x000fe20008410000 */
[----:B------:R-:W-:Y:S02]  /*5a40*/  HADD2.F32 R147, -RZ, R147.H0_H0 ;  /* 0x20000093ff937230 */ /* 0x000fe40000004100 */
[----:B------:R-:W-:Y:S01]  /*5a50*/  FMUL.FTZ R12, R148, UR45 ;  /* 0x0000002d940c7c20 */ /* 0x000fe20008410000 */
[----:B------:R-:W-:Y:S02]  /*5a60*/  HADD2.F32 R161, -RZ, R161.H0_H0 ;  /* 0x200000a1ffa17230 */ /* 0x000fe40000004100 */
[----:B------:R-:W-:Y:S01]  /*5a70*/  FMUL.FTZ R2, R168, UR45 ;  /* 0x0000002da8027c20 */ /* 0x000fe20008410000 */
[----:B------:R-:W-:Y:S01]  /*5a80*/  FFMA.FTZ R183, R159, UR45, -R170 ;  /* 0x0000002d9fb77c23 */ /* 0x000fe200080108aa */
[----:B------:R-:W-:Y:S01]  /*5a90*/  FMUL.FTZ R176, R162, UR44 ;  /* 0x0000002ca2b07c20 */ /* 0x000fe20008410000 */
[----:B------:R-:W-:Y:S01]  /*5aa0*/  FFMA.FTZ R169, R145, UR45, -R6 ;  /* 0x0000002d91a97c23 */ /* 0x000fe20008010806 */
[----:B------:R-:W-:Y:S01]  /*5ab0*/  FFMA.FTZ R11, R163, UR44, R4 ;  /* 0x0000002ca30b7c23 */ /* 0x000fe20008010004 */
[----:B------:R-:W-:-:S02]  /*5ac0*/  HADD2.F32 R153, -RZ, R153.H0_H0 ;  /* 0x20000099ff997230 */ /* 0x000fc40000004100 */
[----:B------:R-:W-:Y:S01]  /*5ad0*/  FFMA.FTZ R6, R149, UR45, -R66 ;  /* 0x0000002d95067c23 */ /* 0x000fe20008010842 */
[----:B------:R-:W-:Y:S02]  /*5ae0*/  HADD2.F32 R155, -RZ, R155.H0_H0 ;  /* 0x2000009bff9b7230 */ /* 0x000fe40000004100 */
[----:B------:R-:W-:Y:S01]  /*5af0*/  FFMA.FTZ R5, R151, UR44, R70 ;  /* 0x0000002c97057c23 */ /* 0x000fe20008010046 */
[----:B------:R-:W-:Y:S02]  /*5b00*/  HADD2.F32 R158, -RZ, R158.H0_H0 ;  /* 0x2000009eff9e7230 */ /* 0x000fe40000004100 */
[----:B------:R-:W-:Y:S01]  /*5b10*/  FMUL.FTZ R72, R154, UR44 ;  /* 0x0000002c9a487c20 */ /* 0x000fe20008410000 */
[----:B------:R-:W-:Y:S01]  /*5b20*/  FMUL.FTZ R76, R156, UR45 ;  /* 0x0000002d9c4c7c20 */ /* 0x000fe20008410000 */
[----:B------:R-:W-:Y:S01]  /*5b30*/  FFMA.FTZ R67, R147, UR44, R12 ;  /* 0x0000002c93437c23 */ /* 0x000fe2000801000c */
[----:B------:R-:W-:Y:S01]  /*5b40*/  FFMA.FTZ R12, R161, UR45, -R176 ;  /* 0x0000002da10c7c23 */ /* 0x000fe200080108b0 */
[----:B------:R-:W-:Y:S01]  /*5b50*/  FMUL.FTZ R180, R164, UR44 ;  /* 0x0000002ca4b47c20 */ /* 0x000fe20008410000 */
[----:B------:R-:W-:-:S02]  /*5b60*/  HADD2.F32 R157, -RZ, R157.H0_H0 ;  /* 0x2000009dff9d7230 */ /* 0x000fc40000004100 */
[----:B------:R-:W-:Y:S01]  /*5b70*/  FMUL.FTZ R10, R148, UR44 ;  /* 0x0000002c940a7c20 */ /* 0x000fe20008410000 */
[----:B------:R-:W-:Y:S01]  /*5b80*/  FFMA.FTZ R8, R153, UR45, -R72 ;  /* 0x0000002d99087c23 */ /* 0x000fe20008010848 */
[----:B------:R-:W-:Y:S01]  /*5b90*/  FFMA.FTZ R7, R155, UR44, R76 ;  /* 0x0000002c9b077c23 */ /* 0x000fe2000801004c */
[----:B------:R-:W-:Y:S01]  /*5ba0*/  FMUL.FTZ R78, R158, UR44 ;  /* 0x0000002c9e4e7c20 */ /* 0x000fe20008410000 */
[----:B------:R-:W-:Y:S01]  /*5bb0*/  FMUL.FTZ R172, R160, UR45 ;  /* 0x0000002da0ac7c20 */ /* 0x000fe20008410000 */
[----:B------:R-:W-:Y:S01]  /*5bc0*/  FFMA.FTZ R187, R163, UR45, -R180 ;  /* 0x0000002da3bb7c23 */ /* 0x000fe200080108b4 */
[----:B------:R-:W-:Y:S01]  /*5bd0*/  ISETP.GT.U32.AND P2, PT, R143, 0x1f, PT ;  /* 0x0000001f8f00780c */ /* 0x000fe20003f44070 */
[----:B------:R-:W-:Y:S01]  /*5be0*/  FFMA.FTZ R171, R147, UR45, -R10 ;  /* 0x0000002d93ab7c23 */ /* 0x000fe2000801080a */
[----:B------:R-:W-:Y:S01]  /*5bf0*/  FFMA.FTZ R10, R157, UR45, -R78 ;  /* 0x0000002d9d0a7c23 */ /* 0x000fe2000801084e */
[----:B------:R-:W-:Y:S01]  /*5c00*/  FFMA.FTZ R9, R159, UR44, R172 ;  /* 0x0000002c9f097c23 */ /* 0x000fe200080100ac */
[----:B------:R-:W-:-:S02]  /*5c10*/  HADD2.F32 R166, -RZ, R166.H0_H0 ;  /* 0x200000a6ffa67230 */ /* 0x000fc40000004100 */
[----:B------:R-:W-:Y:S01]  /*5c20*/  FMUL.FTZ R174, R150, UR45 ;  /* 0x0000002d96ae7c20 */ /* 0x000fe20008410000 */
[----:B------:R-:W-:Y:S02]  /*5c30*/  HADD2.F32 R165, -RZ, R165.H0_H0 ;  /* 0x200000a5ffa57230 */ /* 0x000fe40000004100 */
[----:B------:R-:W-:Y:S01]  /*5c40*/  FMUL.FTZ R68, R152, UR44 ;  /* 0x0000002c98447c20 */ /* 0x000fe20008410000 */
[----:B------:R-:W-:Y:S01]  /*5c50*/  FMUL.FTZ R178, R154, UR45 ;  /* 0x0000002d9ab27c20 */ /* 0x000fe20008410000 */
[----:B------:R-:W-:Y:S01]  /*5c60*/  FMUL.FTZ R74, R156, UR44 ;  /* 0x0000002c9c4a7c20 */ /* 0x000fe20008410000 */
[----:B------:R-:W-:Y:S01]  /*5c70*/  FMUL.FTZ R182, R158, UR45 ;  /* 0x0000002d9eb67c20 */ /* 0x000fe20008410000 */
[----:B------:R-:W-:Y:S01]  /*5c80*/  FMUL.FTZ R186, R162, UR45 ;  /* 0x0000002da2ba7c20 */ /* 0x000fe20008410000 */
[C---:B------:R-:W-:Y:S01]  /*5c90*/  FMUL.FTZ R64, R166.reuse, UR44 ;  /* 0x0000002ca6407c20 */ /* 0x040fe20008410000 */
[----:B------:R-:W-:Y:S01]  /*5ca0*/  FMUL.FTZ R190, R166, UR45 ;  /* 0x0000002da6be7c20 */ /* 0x000fe20008410000 */
[----:B------:R-:W-:Y:S01]  /*5cb0*/  FFMA.FTZ R174, R149, UR44, R174 ;  /* 0x0000002c95ae7c23 */ /* 0x000fe200080100ae */
[----:B------:R-:W-:Y:S01]  /*5cc0*/  FFMA.FTZ R175, R151, UR45, -R68 ;  /* 0x0000002d97af7c23 */ /* 0x000fe20008010844 */
[----:B------:R-:W-:Y:S01]  /*5cd0*/  FFMA.FTZ R178, R153, UR44, R178 ;  /* 0x0000002c99b27c23 */ /* 0x000fe200080100b2 */
[----:B------:R-:W-:Y:S01]  /*5ce0*/  FFMA.FTZ R179, R155, UR45, -R74 ;  /* 0x0000002d9bb37c23 */ /* 0x000fe2000801084a */
[----:B------:R-:W-:Y:S01]  /*5cf0*/  FFMA.FTZ R182, R157, UR44, R182 ;  /* 0x0000002c9db67c23 */ /* 0x000fe200080100b6 */
[----:B------:R-:W-:Y:S01]  /*5d00*/  FFMA.FTZ R186, R161, UR44, R186 ;  /* 0x0000002ca1ba7c23 */ /* 0x000fe200080100ba */
[C---:B------:R-:W-:Y:S01]  /*5d10*/  FFMA.FTZ R64, R165.reuse, UR45, -R64 ;  /* 0x0000002da5407c23 */ /* 0x040fe20008010840 */
[----:B------:R-:W-:Y:S01]  /*5d20*/  FFMA.FTZ R190, R165, UR44, R190 ;  /* 0x0000002ca5be7c23 */ /* 0x000fe200080100be */
[----:B--2---:R-:W-:Y:S01]  /*5d30*/  FADD.FTZ R0, R65, R65 ;  /* 0x0000004141007221 */ /* 0x004fe20000010000 */
[----:B------:R-:W-:-:S03]  /*5d40*/  FFMA.FTZ R65, R167, UR44, R2 ;  /* 0x0000002ca7417c23 */ /* 0x000fc60008010002 */
[----:B------:R-:W-:Y:S01]  /*5d50*/  FMUL.FTZ R170, R0, R3 ;  /* 0x0000000300aa7220 */ /* 0x000fe20000410000 */
[----:B---3--:R-:W-:Y:S01]  /*5d60*/  FADD.FTZ R3, R79, R79 ;  /* 0x0000004f4f037221 */ /* 0x008fe20000010000 */
[----:B----4-:R-:W-:Y:S01]  /*5d70*/  FADD.FTZ R4, R77, R77 ;  /* 0x0000004d4d047221 */ /* 0x010fe20000010000 */
[----:B------:R-:W-:Y:S02]  /*5d80*/  FADD.FTZ R2, R173, R173 ;  /* 0x000000adad027221 */ /* 0x000fe40000010000 */
[----:B------:R-:W-:Y:S01]  /*5d90*/  FMUL.FTZ R173, R3, R6 ;  /* 0x0000000603ad7220 */ /* 0x000fe20000410000 */
[----:B------:R-:W-:Y:S01]  /*5da0*/  FMUL.FTZ R176, R4, R5 ;  /* 0x0000000504b07220 */ /* 0x000fe20000410000 */
[----:B------:R-:W-:Y:S01]  /*5db0*/  FADD.FTZ R5, R75, R75 ;  /* 0x0000004b4b057221 */ /* 0x000fe20000010000 */
[----:B------:R-:W-:-:S03]  /*5dc0*/  FADD.FTZ R6, R73, R73 ;  /* 0x0000004949067221 */ /* 0x000fc60000010000 */
[----:B------:R-:W-:Y:S01]  /*5dd0*/  FMUL.FTZ R177, R5, R8 ;  /* 0x0000000805b17220 */ /* 0x000fe20000410000 */
[----:B------:R-:W-:Y:S01]  /*5de0*/  FMUL.FTZ R180, R6, R7 ;  /* 0x0000000706b47220 */ /* 0x000fe20000410000 */
[----:B------:R-:W-:Y:S01]  /*5df0*/  FADD.FTZ R7, R71, R71 ;  /* 0x0000004747077221 */ /* 0x000fe20000010000 */
[----:B------:R-:W-:-:S03]  /*5e00*/  FADD.FTZ R8, R69, R69 ;  /* 0x0000004545087221 */ /* 0x000fc60000010000 */
[----:B------:R-:W-:Y:S01]  /*5e10*/  FMUL.FTZ R181, R7, R10 ;  /* 0x0000000a07b57220 */ /* 0x000fe20000410000 */
[----:B------:R-:W-:Y:S01]  /*5e20*/  FADD.FTZ R10, R238, R238 ;  /* 0x000000eeee0a7221 */ /* 0x000fe20000010000 */
[----:B------:R-:W-:Y:S01]  /*5e30*/  FMUL.FTZ R184, R8, R9 ;  /* 0x0000000908b87220 */ /* 0x000fe20000410000 */
[----:B------:R-:W-:Y:S02]  /*5e40*/  FADD.FTZ R9, R239, R239 ;  /* 0x000000efef097221 */ /* 0x000fe40000010000 */
[----:B------:R-:W-:Y:S01]  /*5e50*/  FMUL.FTZ R188, R10, R11 ;  /* 0x0000000b0abc7220 */ /* 0x000fe20000410000 */
[----:B------:R-:W-:Y:S01]  /*5e60*/  FADD.FTZ R11, R237, R237 ;  /* 0x000000eded0b7221 */ /* 0x000fe20000010000 */
[----:B------:R-:W-:Y:S01]  /*5e70*/  FMUL.FTZ R185, R9, R12 ;  /* 0x0000000c09b97220 */ /* 0x000fe20000410000 */
[----:B------:R-:W-:Y:S01]  /*5e80*/  FADD.FTZ R12, R236, R236 ;  /* 0x000000ecec0c7221 */ /* 0x000fe20000010000 */
[----:B------:R-:W-:Y:S01]  /*5e90*/  FMUL.FTZ R169, R0, R169 ;  /* 0x000000a900a97220 */ /* 0x000fe20000410000 */
[C---:B------:R-:W-:Y:S01]  /*5ea0*/  FMUL.FTZ R171, R2.reuse, R171 ;  /* 0x000000ab02ab7220 */ /* 0x040fe20000410000 */
        /* <DEDUP_REMOVED lines=9> */
[C---:B------:R-:W-:Y:S01]  /*5f40*/  FMUL.FTZ R189, R11.reuse, R64 ;  /* 0x000000400bbd7220 */ /* 0x040fe20000410000 */
[----:B------:R-:W-:Y:S01]  /*5f50*/  FMUL.FTZ R190, R11, R190 ;  /* 0x000000be0bbe7220 */ /* 0x000fe20000410000 */
[C---:B------:R-:W-:Y:S01]  /*5f60*/  FMUL.FTZ R191, R12.reuse, R191 ;  /* 0x000000bf0cbf7220 */ /* 0x040fe20000410000 */
[----:B------:R-:W-:Y:S01]  /*5f70*/  FMUL.FTZ R192, R12, R65 ;  /* 0x000000410cc07220 */ /* 0x000fe20000410000 */
[----:B------:R-:W-:Y:S06]  /*5f80*/  BAR.SYNC.DEFER_BLOCKING 0x0 ;  /* 0x0000000000007b1d */ /* 0x000fec0000010000 */
[----:B------:R-:W-:Y:S05]  /*5f90*/  @P2 BRA `(.L_x_606) ;  /* 0x0000000800cc2947 */ /* 0x000fea0003800000 */
[----:B------:R-:W-:Y:S01]  /*5fa0*/  IMAD R217, R143, 0x50, R141 ;  /* 0x000000508fd97824 */ /* 0x000fe200078e028d */
[----:B------:R-:W-:-:S04]  /*5fb0*/  UMOV UR54, 0xffffffff ;  /* 0xffffffff00367882 */ /* 0x000fc80000000000 */
[----:B------:R-:W-:Y:S04]  /*5fc0*/  LDS.128 R64, [R217+0x6370] ;  /* 0x00637000d9407984 */ /* 0x000fe80000000c00 */
[----:B------:R-:W0:Y:S04]  /*5fd0*/  LDS.128 R68, [R217+0x6380] ;  /* 0x00638000d9447984 */ /* 0x000e280000000c00 */
[----:B------:R-:W2:Y:S01]  /*5fe0*/  LDS.128 R72, [R217+0x6390] ;  /* 0x00639000d9487984 */ /* 0x000ea20000000c00 */
[-C--:B0-----:R-:W-:Y:S01]  /*5ff0*/  FMUL.FTZ R220, R64, R69.reuse ;  /* 0x0000004540dc7220 */ /* 0x081fe20000410000 */
[-C--:B------:R-:W-:Y:S01]  /*6000*/  FMUL.FTZ R223, R65, R69.reuse ;  /* 0x0000004541df7220 */ /* 0x080fe20000410000 */
[-C--:B------:R-:W-:Y:S01]  /*6010*/  FMUL.FTZ R222, R66, R69.reuse ;  /* 0x0000004542de7220 */ /* 0x080fe20000410000 */
[----:B------:R-:W-:Y:S01]  /*6020*/  FMUL.FTZ R219, R67, R69 ;  /* 0x0000004543db7220 */ /* 0x000fe20000410000 */
[-C--:B------:R-:W-:Y:S01]  /*6030*/  FFMA.FTZ R220, R65, R68.reuse, R220 ;  /* 0x0000004441dc7223 */ /* 0x080fe200000100dc */
[-C--:B------:R-:W-:Y:S01]  /*6040*/  FFMA.FTZ R223, R64, R68.reuse, -R223 ;  /* 0x0000004440df7223 */ /* 0x080fe200000108df */
[-C--:B------:R-:W-:Y:S01]  /*6050*/  FFMA.FTZ R222, R67, R68.reuse, R222 ;  /* 0x0000004443de7223 */ /* 0x080fe200000100de */
[----:B------:R-:W-:Y:S01]  /*6060*/  FFMA.FTZ R219, R66, R68, -R219 ;  /* 0x0000004442db7223 */ /* 0x000fe200000108db */
[CC--:B--2---:R-:W-:Y:S01]  /*6070*/  FMUL.FTZ R77, R73.reuse, R220.reuse ;  /* 0x000000dc494d7220 */ /* 0x0c4fe20000410000 */
[-C--:B------:R-:W-:Y:S01]  /*6080*/  FMUL.FTZ R76, R73, R223.reuse ;  /* 0x000000df494c7220 */ /* 0x080fe20000410000 */
[----:B------:R-:W-:Y:S01]  /*6090*/  FADD.FTZ R222, R71, R222 ;  /* 0x000000de47de7221 */ /* 0x000fe20000010000 */
[----:B------:R-:W-:Y:S01]  /*60a0*/  FADD.FTZ R219, R70, R219 ;  /* 0x000000db46db7221 */ /* 0x000fe20000010000 */
[C---:B------:R-:W-:Y:S01]  /*60b0*/  FFMA.FTZ R223, R72.reuse, R223, -R77 ;  /* 0x000000df48df7223 */ /* 0x040fe2000001084d */
[----:B------:R-:W-:Y:S01]  /*60c0*/  FFMA.FTZ R220, R72, R220, R76 ;  /* 0x000000dc48dc7223 */ /* 0x000fe2000001004c */
[C---:B------:R-:W-:Y:S01]  /*60d0*/  FMUL.FTZ R77, R73.reuse, R222 ;  /* 0x000000de494d7220 */ /* 0x040fe20000410000 */
[----:B------:R-:W-:-:S03]  /*60e0*/  FMUL.FTZ R76, R73, R219 ;  /* 0x000000db494c7220 */ /* 0x000fc60000410000 */
[C---:B------:R-:W-:Y:S01]  /*60f0*/  FFMA.FTZ R219, R72.reuse, R219, -R77 ;  /* 0x000000db48db7223 */ /* 0x040fe2000001084d */
[----:B------:R-:W-:Y:S02]  /*6100*/  FFMA.FTZ R222, R72, R222, R76 ;  /* 0x000000de48de7223 */ /* 0x000fe4000001004c */
[----:B------:R-:W0:Y:S01]  /*6110*/  LDS.128 R76, [R217+0x63a0] ;  /* 0x0063a000d94c7984 */ /* 0x000e220000000c00 */
[----:B------:R-:W-:Y:S01]  /*6120*/  FADD.FTZ R219, R74, R219 ;  /* 0x000000db4adb7221 */ /* 0x000fe20000010000 */
[----:B------:R-:W-:Y:S01]  /*6130*/  FADD.FTZ R222, R75, R222 ;  /* 0x000000de4bde7221 */ /* 0x000fe20000010000 */
[----:B0-----:R-:W-:-:S03]  /*6140*/  FMUL.FTZ R218, R77, R220 ;  /* 0x000000dc4dda7220 */ /* 0x001fc60000410000 */
[C---:B------:R-:W-:Y:S01]  /*6150*/  FMUL.FTZ R221, R77.reuse, R222 ;  /* 0x000000de4ddd7220 */ /* 0x040fe20000410000 */
[CC--:B------:R-:W-:Y:S01]  /*6160*/  FFMA.FTZ R218, R76.reuse, R223.reuse, -R218 ;  /* 0x000000df4cda7223 */ /* 0x0c0fe200000108da */
[C---:B------:R-:W-:Y:S01]  /*6170*/  FMUL.FTZ R223, R77.reuse, R223 ;  /* 0x000000df4ddf7220 */ /* 0x040fe20000410000 */
[-C--:B------:R-:W-:Y:S01]  /*6180*/  FMUL.FTZ R77, R77, R219.reuse ;  /* 0x000000db4d4d7220 */ /* 0x080fe20000410000 */
[C---:B------:R-:W-:Y:S02]  /*6190*/  FFMA.FTZ R221, R76.reuse, R219, -R221 ;  /* 0x000000db4cdd7223 */ /* 0x040fe400000108dd */
[C---:B------:R-:W-:Y:S01]  /*61a0*/  FFMA.FTZ R220, R76.reuse, R220, R223 ;  /* 0x000000dc4cdc7223 */ /* 0x040fe200000100df */
[----:B------:R-:W-:Y:S01]  /*61b0*/  FFMA.FTZ R77, R76, R222, R77 ;  /* 0x000000de4c4d7223 */ /* 0x000fe2000001004d */
[----:B------:R-:W-:-:S03]  /*61c0*/  FADD.FTZ R221, R78, R221 ;  /* 0x000000dd4edd7221 */ /* 0x000fc60000010000 */
        /* <DEDUP_REMOVED lines=13> */
[----:B------:R-:W-:Y:S01]  /*62a0*/  @P3 FADD.FTZ R221, R221, R76 ;  /* 0x0000004cdddd3221 */ /* 0x000fe20000010000 */
[-C--:B----4-:R-:W-:Y:S01]  /*62b0*/  FFMA.FTZ R77, R218, R223.reuse, R77 ;  /* 0x000000dfda4d7223 */ /* 0x090fe2000001004d */
[----:B------:R-:W-:Y:S02]  /*62c0*/  FMUL.FTZ R223, R220, R223 ;  /* 0x000000dfdcdf7220 */ /* 0x000fe40000410000 */
[----:B------:R-:W0:Y:S02]  /*62d0*/  SHFL.UP PT, R76, R219, 0x2, RZ ;  /* 0x04400000db4c7989 */ /* 0x000e2400000e00ff */
[----:B------:R-:W-:Y:S01]  /*62e0*/  @P3 FFMA.FTZ R218, R218, R222, -R223 ;  /* 0x000000dedada3223 */ /* 0x000fe200000108df */
[----:B------:R-:W-:Y:S01]  /*62f0*/  FSEL R220, R220, R77, !P3 ;  /* 0x0000004ddcdc7208 */ /* 0x000fe20005800000 */
[----:B------:R-:W2:Y:S01]  /*6300*/  SHFL.UP PT, R222, R221, 0x2, RZ ;  /* 0x04400000ddde7989 */ /* 0x000ea200000e00ff */
[----:B------:R-:W-:-:S03]  /*6310*/  ISETP.GE.AND P3, PT, R142, 0x2, PT ;  /* 0x000000028e00780c */ /* 0x000fc60003f66270 */
[----:B------:R-:W3:Y:S04]  /*6320*/  SHFL.UP PT, R223, R218, 0x2, RZ ;  /* 0x04400000dadf7989 */ /* 0x000ee800000e00ff */
[----:B------:R-:W4:Y:S01]  /*6330*/  SHFL.UP PT, R225, R220, 0x2, RZ ;  /* 0x04400000dce17989 */ /* 0x000f2200000e00ff */
[----:B0-----:R-:W-:-:S04]  /*6340*/  FMUL.FTZ R77, R220, R76 ;  /* 0x0000004cdc4d7220 */ /* 0x001fc80000410000 */
[-C--:B--2---:R-:W-:Y:S01]  /*6350*/  FFMA.FTZ R77, R218, R222.reuse, -R77 ;  /* 0x000000deda4d7223 */ /* 0x084fe2000001084d */
[----:B------:R-:W-:-:S03]  /*6360*/  FMUL.FTZ R222, R220, R222 ;  /* 0x000000dedcde7220 */ /* 0x000fc60000410000 */
[----:B------:R-:W-:Y:S01]  /*6370*/  @P3 FADD.FTZ R221, R221, R77 ;  /* 0x0000004ddddd3221 */ /* 0x000fe20000010000 */
[----:B------:R-:W-:Y:S01]  /*6380*/  FFMA.FTZ R222, R218, R76, R222 ;  /* 0x0000004cdade7223 */ /* 0x000fe200000100de */
[C---:B---3--:R-:W-:Y:S01]  /*6390*/  FMUL.FTZ R77, R220.reuse, R223 ;  /* 0x000000dfdc4d7220 */ /* 0x048fe20000410000 */
[-C--:B----4-:R-:W-:Y:S02]  /*63a0*/  FMUL.FTZ R76, R220, R225.reuse ;  /* 0x000000e1dc4c7220 */ /* 0x090fe40000410000 */
[----:B------:R-:W-:Y:S01]  /*63b0*/  @P3 FADD.FTZ R219, R219, R222 ;  /* 0x000000dedbdb3221 */ /* 0x000fe20000010000 */
[C---:B------:R-:W-:Y:S01]  /*63c0*/  FFMA.FTZ R225, R218.reuse, R225, R77 ;  /* 0x000000e1dae17223 */ /* 0x040fe2000001004d */
[----:B------:R-:W-:Y:S01]  /*63d0*/  SHFL.UP PT, R222, R221, 0x4, RZ ;  /* 0x04800000ddde7989 */ /* 0x000fe200000e00ff */
[----:B------:R-:W-:-:S03]  /*63e0*/  @P3 FFMA.FTZ R218, R218, R223, -R76 ;  /* 0x000000dfdada3223 */ /* 0x000fc6000001084c */
[----:B------:R-:W0:Y:S01]  /*63f0*/  SHFL.UP PT, R76, R219, 0x4, RZ ;  /* 0x04800000db4c7989 */ /* 0x000e2200000e00ff */
[----:B------:R-:W-:Y:S02]  /*6400*/  FSEL R220, R220, R225, !P3 ;  /* 0x000000e1dcdc7208 */ /* 0x000fe40005800000 */
[----:B------:R-:W-:Y:S01]  /*6410*/  ISETP.GE.AND P3, PT, R142, 0x4, PT ;  /* 0x000000048e00780c */ /* 0x000fe20003f66270 */
[----:B------:R-:W2:Y:S04]  /*6420*/  SHFL.UP PT, R223, R218, 0x4, RZ ;  /* 0x04800000dadf7989 */ /* 0x000ea800000e00ff */
[----:B------:R-:W3:Y:S01]  /*6430*/  SHFL.UP PT, R225, R220, 0x4, RZ ;  /* 0x04800000dce17989 */ /* 0x000ee200000e00ff */
[----:B0-----:R-:W-:-:S04]  /*6440*/  FMUL.FTZ R77, R220, R76 ;  /* 0x0000004cdc4d7220 */ /* 0x001fc80000410000 */
[-C--:B------:R-:W-:Y:S01]  /*6450*/  FFMA.FTZ R77, R218, R222.reuse, -R77 ;  /* 0x000000deda4d7223 */ /* 0x080fe2000001084d */
[----:B------:R-:W-:-:S03]  /*6460*/  FMUL.FTZ R222, R220, R222 ;  /* 0x000000dedcde7220 */ /* 0x000fc60000410000 */
[----:B------:R-:W-:Y:S01]  /*6470*/  @P3 FADD.FTZ R221, R221, R77 ;  /* 0x0000004ddddd3221 */ /* 0x000fe20000010000 */
[----:B------:R-:W-:Y:S01]  /*6480*/  FFMA.FTZ R76, R218, R76, R222 ;  /* 0x0000004cda4c7223 */ /* 0x000fe200000100de */
[----:B--2---:R-:W-:-:S03]  /*6490*/  FMUL.FTZ R77, R220, R223 ;  /* 0x000000dfdc4d7220 */ /* 0x004fc60000410000 */
[----:B------:R-:W-:Y:S01]  /*64a0*/  @P3 FADD.FTZ R219, R219, R76 ;  /* 0x0000004cdbdb3221 */ /* 0x000fe20000010000 */
[-C--:B---3--:R-:W-:Y:S01]  /*64b0*/  FMUL.FTZ R76, R220, R225.reuse ;  /* 0x000000e1dc4c7220 */ /* 0x088fe20000410000 */
[C---:B------:R-:W-:Y:S01]  /*64c0*/  FFMA.FTZ R225, R218.reuse, R225, R77 ;  /* 0x000000e1dae17223 */ /* 0x040fe2000001004d */
[----:B------:R-:W-:Y:S02]  /*64d0*/  SHFL.UP PT, R222, R221, 0x8, RZ ;  /* 0x05000000ddde7989 */ /* 0x000fe400000e00ff */
[----:B------:R-:W-:Y:S02]  /*64e0*/  @P3 FFMA.FTZ R218, R218, R223, -R76 ;  /* 0x000000dfdada3223 */ /* 0x000fe4000001084c */
        /* <DEDUP_REMOVED lines=12> */
[-C--:B---3--:R-:W-:Y:S01]  /*65b0*/  FFMA.FTZ R76, R218, R225.reuse, R76 ;  /* 0x000000e1da4c7223 */ /* 0x088fe2000001004c */
[----:B------:R-:W-:-:S03]  /*65c0*/  FMUL.FTZ R225, R220, R225 ;  /* 0x000000e1dce17220 */ /* 0x000fc60000410000 */
[----:B------:R0:W2:Y:S01]  /*65d0*/  SHFL.UP PT, R77, R219, 0x10, RZ ;  /* 0x06000000db4d7989 */ /* 0x0000a200000e00ff */
[----:B------:R-:W-:Y:S01]  /*65e0*/  @P3 FFMA.FTZ R218, R218, R223, -R225 ;  /* 0x000000dfdada3223 */ /* 0x000fe200000108e1 */
[----:B------:R-:W-:Y:S02]  /*65f0*/  FSEL R220, R220, R76, !P3 ;  /* 0x0000004cdcdc7208 */ /* 0x000fe40005800000 */
[----:B------:R0:W3:Y:S04]  /*6600*/  SHFL.UP PT, R225, R221, 0x10, RZ ;  /* 0x06000000dde17989 */ /* 0x0000e800000e00ff */
[----:B------:R0:W4:Y:S04]  /*6610*/  SHFL.UP PT, R222, R218, 0x10, RZ ;  /* 0x06000000dade7989 */ /* 0x00012800000e00ff */
[----:B------:R0:W0:Y:S02]  /*6620*/  SHFL.UP PT, R223, R220, 0x10, RZ ;  /* 0x06000000dcdf7989 */ /* 0x00002400000e00ff */
.L_x_731:
[----:B--2---:R-:W-:Y:S01]  /*6630*/  FMUL.FTZ R76, R220, R77 ;  /* 0x0000004ddc4c7220 */ /* 0x004fe20000410000 */
[----:B------:R-:W-:Y:S01]  /*6640*/  ISETP.GE.AND P3, PT, R142, 0x10, PT ;  /* 0x000000108e00780c */ /* 0x000fe20003f66270 */
[----:B----4-:R-:W-:Y:S01]  /*6650*/  FMUL.FTZ R78, R220, R222 ;  /* 0x000000dedc4e7220 */ /* 0x010fe20000410000 */
[----:B------:R-:W-:Y:S01]  /*6660*/  UMOV UR54, 0xffffffff ;  /* 0xffffffff00367882 */ /* 0x000fe20000000000 */
[-C--:B---3--:R-:W-:Y:S01]  /*6670*/  FFMA.FTZ R76, R218, R225.reuse, -R76 ;  /* 0x000000e1da4c7223 */ /* 0x088fe2000001084c */
[----:B------:R-:W-:Y:S01]  /*6680*/  FMUL.FTZ R225, R220, R225 ;  /* 0x000000e1dce17220 */ /* 0x000fe20000410000 */
[-C--:B0-----:R-:W-:Y:S01]  /*6690*/  FFMA.FTZ R78, R218, R223.reuse, R78 ;  /* 0x000000dfda4e7223 */ /* 0x081fe2000001004e */
[----:B------:R-:W-:Y:S02]  /*66a0*/  FMUL.FTZ R223, R220, R223 ;  /* 0x000000dfdcdf7220 */ /* 0x000fe40000410000 */
[----:B------:R-:W-:Y:S02]  /*66b0*/  FFMA.FTZ R77, R218, R77, R225 ;  /* 0x0000004dda4d7223 */ /* 0x000fe400000100e1 */
[----:B------:R-:W-:-:S03]  /*66c0*/  FSEL R220, R220, R78, !P3 ;  /* 0x0000004edcdc7208 */ /* 0x000fc60005800000 */
[----:B------:R-:W-:Y:S01]  /*66d0*/  @P3 FFMA.FTZ R218, R218, R222, -R223 ;  /* 0x000000dedada3223 */ /* 0x000fe200000108df */
[----:B------:R-:W-:Y:S01]  /*66e0*/  @P3 FADD.FTZ R221, R221, R76 ;  /* 0x0000004cdddd3221 */ /* 0x000fe20000010000 */
[----:B------:R-:W-:Y:S01]  /*66f0*/  @P3 FADD.FTZ R219, R219, R77 ;  /* 0x0000004ddbdb3221 */ /* 0x000fe20000010000 */
[----:B------:R-:W-:Y:S06]  /*6700*/  BRA.DIV UR54, `(.L_x_608) ;  /* 0x0000008e36c07947 */ /* 0x000fec000b800000 */
.L_x_734:
[----:B------:R-:W-:-:S03]  /*6710*/  UMOV UR54, 0xffffffff ;  /* 0xffffffff00367882 */ /* 0x000fc60000000000 */
[----:B------:R-:W-:Y:S05]  /*6720*/  BRA.DIV UR54, `(.L_x_609) ;  /* 0x0000008e36e07947 */ /* 0x000fea000b800000 */
.L_x_737:
[----:B------:R-:W-:-:S03]  /*6730*/  UMOV UR54, 0xffffffff ;  /* 0xffffffff00367882 */ /* 0x000fc60000000000 */
[----:B------:R-:W-:Y:S05]  /*6740*/  BRA.DIV UR54, `(.L_x_610) ;  /* 0x0000009236007947 */ /* 0x000fea000b800000 */
.L_x_740:
[----:B------:R-:W-:-:S03]  /*6750*/  UMOV UR54, 0xffffffff ;  /* 0xffffffff00367882 */ /* 0x000fc60000000000 */
[----:B------:R-:W-:Y:S05]  /*6760*/  BRA.DIV UR54, `(.L_x_611) ;  /* 0x0000009236207947 */ /* 0x000fea000b800000 */
.L_x_743:
        /* <DEDUP_REMOVED lines=10> */
.L_x_753:
[C---:B0-----:R-:W-:Y:S01]  /*6810*/  FMUL.FTZ R77, R220.reuse, R61 ;  /* 0x0000003ddc4d7220 */ /* 0x041fe20000410000 */
[----:B------:R-:W-:-:S03]  /*6820*/  FMUL.FTZ R76, R220, R60 ;  /* 0x0000003cdc4c7220 */ /* 0x000fc60000410000 */
[----:B------:R-:W-:Y:S01]  /*6830*/  @P1 FFMA.FTZ R60, R218, R60, -R77 ;  /* 0x0000003cda3c1223 */ /* 0x000fe2000001084d */
[CC--:B---3--:R-:W-:Y:S01]  /*6840*/  FMUL.FTZ R77, R220.reuse, R62.reuse ;  /* 0x0000003edc4d7220 */ /* 0x0c8fe20000410000 */
[----:B----4-:R-:W-:Y:S01]  /*6850*/  FMUL.FTZ R220, R220, R63 ;  /* 0x0000003fdcdc7220 */ /* 0x010fe20000410000 */
[C---:B------:R-:W-:Y:S02]  /*6860*/  @P1 FFMA.FTZ R61, R218.reuse, R61, R76 ;  /* 0x0000003dda3d1223 */ /* 0x040fe4000001004c */
[C---:B------:R-:W-:Y:S01]  /*6870*/  FFMA.FTZ R77, R218.reuse, R63, R77 ;  /* 0x0000003fda4d7223 */ /* 0x040fe2000001004d */
[----:B------:R-:W-:-:S03]  /*6880*/  FFMA.FTZ R220, R218, R62, -R220 ;  /* 0x0000003edadc7223 */ /* 0x000fc600000108dc */
[----:B------:R-:W-:Y:S01]  /*6890*/  @P1 FADD.FTZ R63, R219, R77 ;  /* 0x0000004ddb3f1221 */ /* 0x000fe20000010000 */
[----:B------:R-:W-:-:S03]  /*68a0*/  @P1 FADD.FTZ R62, R221, R220 ;  /* 0x000000dcdd3e1221 */ /* 0x000fc60000010000 */
[CC--:B------:R-:W-:Y:S01]  /*68b0*/  FMUL.FTZ R77, R65.reuse, R63.reuse ;  /* 0x0000003f414d7220 */ /* 0x0c0fe20000410000 */
[CC--:B------:R-:W-:Y:S01]  /*68c0*/  FMUL.FTZ R76, R65.reuse, R62.reuse ;  /* 0x0000003e414c7220 */ /* 0x0c0fe20000410000 */
[----:B------:R0:W-:Y:S03]  /*68d0*/  STS.128 [R217+0x6370], R60 ;  /* 0x0063703cd9007388 */ /* 0x0001e60000000c00 */
[C---:B0-----:R-:W-:Y:S01]  /*68e0*/  FFMA.FTZ R63, R64.reuse, R63, R76 ;  /* 0x0000003f403f7223 */ /* 0x041fe2000001004c */
[----:B------:R-:W-:Y:S01]  /*68f0*/  FFMA.FTZ R62, R64, R62, -R77 ;  /* 0x0000003e403e7223 */ /* 0x000fe2000001084d */
[CC--:B------:R-:W-:Y:S01]  /*6900*/  FMUL.FTZ R76, R65.reuse, R61.reuse ;  /* 0x0000003d414c7220 */ /* 0x0c0fe20000410000 */
[-C--:B------:R-:W-:Y:S01]  /*6910*/  FMUL.FTZ R65, R65, R60.reuse ;  /* 0x0000003c41417220 */ /* 0x080fe20000410000 */
[----:B------:R-:W-:Y:S01]  /*6920*/  FADD.FTZ R63, R67, R63 ;  /* 0x0000003f433f7221 */ /* 0x000fe20000010000 */
[----:B------:R-:W-:Y:S01]  /*6930*/  FADD.FTZ R62, R66, R62 ;  /* 0x0000003e423e7221 */ /* 0x000fe20000010000 */
[C---:B------:R-:W-:Y:S01]  /*6940*/  FFMA.FTZ R60, R64.reuse, R60, -R76 ;  /* 0x0000003c403c7223 */ /* 0x040fe2000001084c */
[----:B------:R-:W-:Y:S01]  /*6950*/  FFMA.FTZ R61, R64, R61, R65 ;  /* 0x0000003d403d7223 */ /* 0x000fe20000010041 */
[C---:B------:R-:W-:Y:S01]  /*6960*/  FMUL.FTZ R65, R69.reuse, R63 ;  /* 0x0000003f45417220 */ /* 0x040fe20000410000 */
[----:B------:R-:W-:-:S03]  /*6970*/  FMUL.FTZ R64, R69, R62 ;  /* 0x0000003e45407220 */ /* 0x000fc60000410000 */
[----:B------:R0:W-:Y:S02]  /*6980*/  STS.128 [R217+0x6380], R60 ;  /* 0x0063803cd9007388 */ /* 0x0001e40000000c00 */
[C---:B0-----:R-:W-:Y:S01]  /*6990*/  FFMA.FTZ R62, R68.reuse, R62, -R65 ;  /* 0x0000003e443e7223 */ /* 0x041fe20000010841 */
        /* <DEDUP_REMOVED lines=9> */
[----:B------:R0:W-:Y:S01]  /*6a30*/  STS.128 [R217+0x6390], R60 ;  /* 0x0063903cd9007388 */ /* 0x0001e20000000c00 */
[----:B------:R-:W-:-:S04]  /*6a40*/  FFMA.FTZ R64, R72, R63, R64 ;  /* 0x0000003f48407223 */ /* 0x000fc80000010040 */
[----:B------:R-:W-:Y:S01]  /*6a50*/  FADD.FTZ R75, R75, R64 ;  /* 0x000000404b4b7221 */ /* 0x000fe20000010000 */
[----:B0-----:R-:W-:Y:S01]  /*6a60*/  FFMA.FTZ R62, R72, R62, -R65 ;  /* 0x0000003e483e7223 */ /* 0x001fe20000010841 */
[CC--:B------:R-:W-:Y:S01]  /*6a70*/  FMUL.FTZ R63, R73.reuse, R60.reuse ;  /* 0x0000003c493f7220 */ /* 0x0c0fe20000410000 */
[-C--:B------:R-:W-:Y:S02]  /*6a80*/  FMUL.FTZ R65, R73, R61.reuse ;  /* 0x0000003d49417220 */ /* 0x080fe40000410000 */
[----:B------:R-:W-:Y:S01]  /*6a90*/  FADD.FTZ R74, R74, R62 ;  /* 0x0000003e4a4a7221 */ /* 0x000fe20000010000 */
[C---:B------:R-:W-:Y:S01]  /*6aa0*/  FFMA.FTZ R73, R72.reuse, R61, R63 ;  /* 0x0000003d48497223 */ /* 0x040fe2000001003f */
[----:B------:R-:W-:-:S05]  /*6ab0*/  FFMA.FTZ R72, R72, R60, -R65 ;  /* 0x0000003c48487223 */ /* 0x000fca0000010841 */
[----:B------:R0:W-:Y:S02]  /*6ac0*/  STS.128 [R217+0x63a0], R72 ;  /* 0x0063a048d9007388 */ /* 0x0001e40000000c00 */
.L_x_606:
[----:B------:R-:W-:Y:S05]  /*6ad0*/  WARPSYNC.ALL ;  /* 0x0000000000007948 */ /* 0x000fea0003800000 */
[CC--:B-1---5:R-:W-:Y:S01]  /*6ae0*/  FMUL.FTZ R60, R34.reuse, -R106.reuse ;  /* 0x8000006a223c7220 */ /* 0x0e2fe20000410000 */
[-C--:B------:R-:W-:Y:S01]  /*6af0*/  FMUL.FTZ R61, R34, R107.reuse ;  /* 0x0000006b223d7220 */ /* 0x080fe20000410000 */
[----:B------:R-:W-:Y:S01]  /*6b00*/  BAR.SYNC.DEFER_BLOCKING 0x0 ;  /* 0x0000000000007b1d */ /* 0x000fe20000010000 */
[----:B------:R-:W-:Y:S01]  /*6b10*/  MOV R70, UR6 ;  /* 0x0000000600467c02 */ /* 0x000fe20008000f00 */
[C---:B------:R-:W-:Y:S01]  /*6b20*/  FFMA.FTZ R62, R35.reuse, -R107, R60 ;  /* 0x8000006b233e7223 */ /* 0x040fe2000001003c */
[----:B------:R-:W-:-:S03]  /*6b30*/  FFMA.FTZ R61, R35, R106, -R61 ;  /* 0x0000006a233d7223 */ /* 0x000fc6000001083d */
[C---:B------:R-:W-:Y:S01]  /*6b40*/  FMUL.FTZ R63, R37.reuse, -R62 ;  /* 0x8000003e253f7220 */ /* 0x040fe20000410000 */
[----:B------:R-:W-:-:S03]  /*6b50*/  FMUL.FTZ R65, R37, -R61 ;  /* 0x8000003d25417220 */ /* 0x000fc60000410000 */
[C---:B------:R-:W-:Y:S01]  /*6b60*/  FFMA.FTZ R60, R38.reuse, R61, -R63 ;  /* 0x0000003d263c7223 */ /* 0x040fe2000001083f */
[----:B------:R-:W-:Y:S01]  /*6b70*/  FFMA.FTZ R61, R38, R62, R65 ;  /* 0x0000003e263d7223 */ /* 0x000fe20000010041 */
[CC--:B------:R-:W-:Y:S01]  /*6b80*/  FMUL.FTZ R63, R35.reuse, R192.reuse ;  /* 0x000000c0233f7220 */ /* 0x0c0fe20000410000 */
[----:B------:R-:W-:Y:S01]  /*6b90*/  FMUL.FTZ R62, R34, R192 ;  /* 0x000000c0223e7220 */ /* 0x000fe20000410000 */
[----:B------:R-:W-:Y:S02]  /*6ba0*/  FMUL.FTZ R66, R40, -R60 ;  /* 0x8000003c28427220 */ /* 0x000fe40000410000 */
[-C--:B------:R-:W-:Y:S01]  /*6bb0*/  FFMA.FTZ R63, -R34, R191.reuse, -R63 ;  /* 0x000000bf223f7223 */ /* 0x080fe2000001093f */
[----:B------:R-:W-:-:S03]  /*6bc0*/  FFMA.FTZ R62, R35, R191, -R62 ;  /* 0x000000bf233e7223 */ /* 0x000fc6000001083e */
[----:B------:R-:W-:Y:S01]  /*6bd0*/  FADD.FTZ R63, -R190, R63 ;  /* 0x0000003fbe3f7221 */ /* 0x000fe20000010100 */
[----:B------:R-:W-:-:S03]  /*6be0*/  FADD.FTZ R62, R189, R62 ;  /* 0x0000003ebd3e7221 */ /* 0x000fc60000010000 */
[CC--:B------:R-:W-:Y:S01]  /*6bf0*/  FMUL.FTZ R65, R37.reuse, -R63.reuse ;  /* 0x8000003f25417220 */ /* 0x0c0fe20000410000 */
[-C--:B------:R-:W-:Y:S01]  /*6c00*/  FMUL.FTZ R64, R37, -R62.reuse ;  /* 0x8000003e25407220 */ /* 0x080fe20000410000 */
[----:B------:R-:W1:Y:S02]  /*6c10*/  LDS.64 R68, [R144+0x6378] ;  /* 0x0063780090447984 */ /* 0x000e640000000a00 */
[C---:B------:R-:W-:Y:S01]  /*6c20*/  FFMA.FTZ R62, R38.reuse, R62, -R65 ;  /* 0x0000003e263e7223 */ /* 0x040fe20000010841 */
[----:B------:R-:W-:Y:S01]  /*6c30*/  FFMA.FTZ R63, R38, R63, R64 ;  /* 0x0000003f263f7223 */ /* 0x000fe20000010040 */
[-C--:B------:R-:W-:Y:S01]  /*6c40*/  FMUL.FTZ R64, R40, -R61.reuse ;  /* 0x8000003d28407220 */ /* 0x080fe20000410000 */
[----:B------:R-:W-:Y:S01]  /*6c50*/  FFMA.FTZ R61, R41, R61, R66 ;  /* 0x0000003d293d7223 */ /* 0x000fe20000010042 */
[----:B------:R-:W-:Y:S01]  /*6c60*/  FADD.FTZ R62, R187, R62 ;  /* 0x0000003ebb3e7221 */ /* 0x000fe20000010000 */
[----:B------:R-:W-:Y:S01]  /*6c70*/  FADD.FTZ R63, -R188, R63 ;  /* 0x0000003fbc3f7221 */ /* 0x000fe20000010100 */
[----:B------:R-:W-:-:S02]  /*6c80*/  FFMA.FTZ R60, R41, R60, -R64 ;  /* 0x0000003c293c7223 */ /* 0x000fc40000010840 */
[C---:B------:R-:W-:Y:S01]  /*6c90*/  FMUL.FTZ R66, R40.reuse, -R62 ;  /* 0x8000003e28427220 */ /* 0x040fe20000410000 */
[----:B------:R-:W-:-:S03]  /*6ca0*/  FMUL.FTZ R64, R40, -R63 ;  /* 0x8000003f28407220 */ /* 0x000fc60000410000 */
[C---:B------:R-:W-:Y:S01]  /*6cb0*/  FFMA.FTZ R63, R41.reuse, R63, R66 ;  /* 0x0000003f293f7223 */ /* 0x040fe20000010042 */
[----:B------:R-:W-:Y:S01]  /*6cc0*/  FFMA.FTZ R62, R41, R62, -R64 ;  /* 0x0000003e293e7223 */ /* 0x000fe20000010840 */
[CC--:B------:R-:W-:Y:S01]  /*6cd0*/  FMUL.FTZ R64, R42.reuse, -R61.reuse ;  /* 0x8000003d2a407220 */ /* 0x0c0fe20000410000 */
[-C--:B------:R-:W-:Y:S01]  /*6ce0*/  FMUL.FTZ R66, R42, -R60.reuse ;  /* 0x8000003c2a427220 */ /* 0x080fe20000410000 */
[----:B------:R-:W-:Y:S01]  /*6cf0*/  FADD.FTZ R63, -R186, R63 ;  /* 0x0000003fba3f7221 */ /* 0x000fe20000010100 */
[----:B------:R-:W-:Y:S01]  /*6d00*/  FADD.FTZ R62, R185, R62 ;  /* 0x0000003eb93e7221 */ /* 0x000fe20000010000 */
[C---:B------:R-:W-:Y:S01]  /*6d10*/  FFMA.FTZ R60, R43.reuse, R60, -R64 ;  /* 0x0000003c2b3c7223 */ /* 0x040fe20000010840 */
[----:B------:R-:W-:Y:S01]  /*6d20*/  FFMA.FTZ R61, R43, R61, R66 ;  /* 0x0000003d2b3d7223 */ /* 0x000fe20000010042 */
[C---:B------:R-:W-:Y:S01]  /*6d30*/  FMUL.FTZ R64, R42.reuse, -R63 ;  /* 0x8000003f2a407220 */ /* 0x040fe20000410000 */
[----:B------:R-:W-:-:S03]  /*6d40*/  FMUL.FTZ R66, R42, -R62 ;  /* 0x8000003e2a427220 */ /* 0x000fc60000410000 */
[C---:B------:R-:W-:Y:S01]  /*6d50*/  FFMA.FTZ R62, R43.reuse, R62, -R64 ;  /* 0x0000003e2b3e7223 */ /* 0x040fe20000010840 */
[----:B------:R-:W-:Y:S01]  /*6d60*/  FFMA.FTZ R63, R43, R63, R66 ;  /* 0x0000003f2b3f7223 */ /* 0x000fe20000010042 */
[CC--:B------:R-:W-:Y:S01]  /*6d70*/  FMUL.FTZ R64, R44.reuse, -R61.reuse ;  /* 0x8000003d2c407220 */ /* 0x0c0fe20000410000 */
[-C--:B------:R-:W-:Y:S01]  /*6d80*/  FMUL.FTZ R66, R44, -R60.reuse ;  /* 0x8000003c2c427220 */ /* 0x080fe20000410000 */
[----:B------:R-:W-:Y:S01]  /*6d90*/  FADD.FTZ R62, R183, R62 ;  /* 0x0000003eb73e7221 */ /* 0x000fe20000010000 */
[----:B------:R-:W-:Y:S01]  /*6da0*/  FADD.FTZ R63, -R184, R63 ;  /* 0x0000003fb83f7221 */ /* 0x000fe20000010100 */
[C---:B------:R-:W-:Y:S01]  /*6db0*/  FFMA.FTZ R60, R45.reuse, R60, -R64 ;  /* 0x0000003c2d3c7223 */ /* 0x040fe20000010840 */
[----:B------:R-:W-:Y:S01]  /*6dc0*/  FFMA.FTZ R61, R45, R61, R66 ;  /* 0x0000003d2d3d7223 */ /* 0x000fe20000010042 */
[CC--:B------:R-:W-:Y:S01]  /*6dd0*/  FMUL.FTZ R66, R44.reuse, -R62.reuse ;  /* 0x8000003e2c427220 */ /* 0x0c0fe20000410000 */
[----:B------:R-:W-:Y:S02]  /*6de0*/  FMUL.FTZ R64, R44, -R63 ;  /* 0x8000003f2c407220 */ /* 0x000fe40000410000 */
[----:B------:R-:W-:Y:S01]  /*6df0*/  FMUL.FTZ R65, R47, -R61 ;  /* 0x8000003d2f417220 */ /* 0x000fe20000410000 */
[C---:B------:R-:W-:Y:S01]  /*6e00*/  FFMA.FTZ R63, R45.reuse, R63, R66 ;  /* 0x0000003f2d3f7223 */ /* 0x040fe20000010042 */
[----:B------:R-:W-:Y:S01]  /*6e10*/  FFMA.FTZ R62, R45, R62, -R64 ;  /* 0x0000003e2d3e7223 */ /* 0x000fe20000010840 */
[-C--:B------:R-:W-:Y:S01]  /*6e20*/  FMUL.FTZ R64, R47, -R60.reuse ;  /* 0x8000003c2f407220 */ /* 0x080fe20000410000 */
[----:B------:R-:W-:Y:S01]  /*6e30*/  FFMA.FTZ R60, R48, R60, -R65 ;  /* 0x0000003c303c7223 */ /* 0x000fe20000010841 */
[----:B------:R-:W-:Y:S01]  /*6e40*/  FADD.FTZ R63, -R182, R63 ;  /* 0x0000003fb63f7221 */ /* 0x000fe20000010100 */
[----:B------:R-:W-:Y:S01]  /*6e50*/  FADD.FTZ R62, R181, R62 ;  /* 0x0000003eb53e7221 */ /* 0x000fe20000010000 */
[----:B------:R-:W-:Y:S01]  /*6e60*/  FFMA.FTZ R61, R48, R61, R64 ;  /* 0x0000003d303d7223 */ /* 0x000fe20000010040 */
[----:B-1----:R-:W-:Y:S01]  /*6e70*/  FMUL.FTZ R71, R123, R69 ;  /* 0x000000457b477220 */ /* 0x002fe20000410000 */
[CC--:B------:R-:W-:Y:S01]  /*6e80*/  FMUL.FTZ R65, R47.reuse, -R63.reuse ;  /* 0x8000003f2f417220 */ /* 0x0c0fe20000410000 */
[----:B------:R-:W-:Y:S01]  /*6e90*/  FMUL.FTZ R64, R47, -R62 ;  /* 0x8000003e2f407220 */ /* 0x000fe20000410000 */
[-C--:B0-----:R-:W-:Y:S01]  /*6ea0*/  FMUL.FTZ R72, R123, R68.reuse ;  /* 0x000000447b487220 */ /* 0x081fe20000410000 */
[----:B------:R-:W-:Y:S01]  /*6eb0*/  FFMA.FTZ R71, R122, R68, -R71 ;  /* 0x000000447a477223 */ /* 0x000fe20000010847 */
[C---:B------:R-:W-:Y:S01]  /*6ec0*/  FFMA.FTZ R62, R48.reuse, R62, -R65 ;  /* 0x0000003e303e7223 */ /* 0x040fe20000010841 */
[----:B------:R-:W-:Y:S01]  /*6ed0*/  FFMA.FTZ R63, R48, R63, R64 ;  /* 0x0000003f303f7223 */ /* 0x000fe20000010040 */
[CC--:B------:R-:W-:Y:S01]  /*6ee0*/  FMUL.FTZ R64, R49.reuse, -R60.reuse ;  /* 0x8000003c31407220 */ /* 0x0c0fe20000410000 */
[----:B------:R-:W-:Y:S01]  /*6ef0*/  FMUL.FTZ R65, R49, -R61 ;  /* 0x8000003d31417220 */ /* 0x000fe20000410000 */
[----:B------:R-:W-:Y:S01]  /*6f00*/  FADD.FTZ R62, R179, R62 ;  /* 0x0000003eb33e7221 */ /* 0x000fe20000010000 */
[----:B------:R-:W-:Y:S01]  /*6f10*/  FFMA.FTZ R72, R122, R69, R72 ;  /* 0x000000457a487223 */ /* 0x000fe20000010048 */
[----:B------:R-:W-:Y:S01]  /*6f20*/  FFMA.FTZ R61, R50, R61, R64 ;  /* 0x0000003d323d7223 */ /* 0x000fe20000010040 */
[----:B------:R-:W-:Y:S01]  /*6f30*/  FADD.FTZ R64, -R180, R63 ;  /* 0x0000003fb4407221 */ /* 0x000fe20000010100 */
[----:B------:R-:W-:Y:S01]  /*6f40*/  FFMA.FTZ R60, R50, R60, -R65 ;  /* 0x0000003c323c7223 */ /* 0x000fe20000010841 */
[C---:B------:R-:W-:Y:S01]  /*6f50*/  FMUL.FTZ R65, R49.reuse, -R62 ;  /* 0x8000003e31417220 */ /* 0x040fe20000410000 */
[----:B------:R-:W-:Y:S01]  /*6f60*/  FADD.FTZ R216, R216, R71 ;  /* 0x00000047d8d87221 */ /* 0x000fe20000010000 */
[----:B------:R-:W-:Y:S01]  /*6f70*/  FMUL.FTZ R63, R49, -R64 ;  /* 0x80000040313f7220 */ /* 0x000fe20000410000 */
[----:B------:R-:W-:Y:S01]  /*6f80*/  FMUL.FTZ R66, R52, -R60 ;  /* 0x8000003c34427220 */ /* 0x000fe20000410000 */
[C---:B------:R-:W-:Y:S01]  /*6f90*/  FFMA.FTZ R64, R50.reuse, R64, R65 ;  /* 0x0000004032407223 */ /* 0x040fe20000010041 */
[----:B------:R-:W-:Y:S01]  /*6fa0*/  FADD.FTZ R123, RZ, R72 ;  /* 0x00000048ff7b7221 */ /* 0x000fe20000010000 */
[----:B------:R-:W-:Y:S01]  /*6fb0*/  FFMA.FTZ R63, R50, R62, -R63 ;  /* 0x0000003e323f7223 */ /* 0x000fe2000001083f */
[-C--:B------:R-:W-:Y:S01]  /*6fc0*/  FMUL.FTZ R62, R52, -R61.reuse ;  /* 0x8000003d343e7220 */ /* 0x080fe20000410000 */
[----:B------:R-:W-:Y:S01]  /*6fd0*/  FADD.FTZ R64, -R13, R64 ;  /* 0x000000400d407221 */ /* 0x000fe20000010100 */
[C---:B------:R-:W-:Y:S01]  /*6fe0*/  FFMA.FTZ R61, R53.reuse, R61, R66 ;  /* 0x0000003d353d7223 */ /* 0x040fe20000010042 */
[----:B------:R-:W-:Y:S01]  /*6ff0*/  FADD.FTZ R63, R14, R63 ;  /* 0x0000003f0e3f7221 */ /* 0x000fe20000010000 */
[C---:B------:R-:W-:Y:S01]  /*7000*/  FFMA.FTZ R60, R53.reuse, R60, -R62 ;  /* 0x0000003c353c7223 */ /* 0x040fe2000001083e */
[----:B------:R-:W-:Y:S01]  /*7010*/  FMUL.FTZ R62, R52, -R64 ;  /* 0x80000040343e7220 */ /* 0x000fe20000410000 */
[----:B------:R-:W-:Y:S01]  /*7020*/  FMUL.FTZ R68, R88, R216 ;  /* 0x000000d858447220 */ /* 0x000fe20000410000 */
[----:B------:R-:W-:Y:S01]  /*7030*/  FMUL.FTZ R65, R52, -R63 ;  /* 0x8000003f34417220 */ /* 0x000fe20000410000 */
[----:B------:R-:W-:Y:S01]  /*7040*/  FMUL.FTZ R69, R88, R123 ;  /* 0x0000007b58457220 */ /* 0x000fe20000410000 */
[----:B------:R-:W-:Y:S01]  /*7050*/  FFMA.FTZ R62, R53, R63, -R62 ;  /* 0x0000003f353e7223 */ /* 0x000fe2000001083e */
[-C--:B------:R-:W-:Y:S01]  /*7060*/  FMUL.FTZ R63, R55, -R61.reuse ;  /* 0x8000003d373f7220 */ /* 0x080fe20000410000 */
[----:B------:R-:W-:Y:S01]  /*7070*/  FFMA.FTZ R65, R53, R64, R65 ;  /* 0x0000004035417223 */ /* 0x000fe20000010041 */
[-C--:B------:R-:W-:Y:S01]  /*7080*/  FMUL.FTZ R64, R55, -R60.reuse ;  /* 0x8000003c37407220 */ /* 0x080fe20000410000 */
[----:B------:R-:W-:Y:S01]  /*7090*/  FADD.FTZ R62, R17, R62 ;  /* 0x0000003e113e7221 */ /* 0x000fe20000010000 */
[----:B------:R-:W-:Y:S01]  /*70a0*/  FFMA.FTZ R60, R56, R60, -R63 ;  /* 0x0000003c383c7223 */ /* 0x000fe2000001083f */
[----:B------:R-:W-:Y:S01]  /*70b0*/  FADD.FTZ R65, -R16, R65 ;  /* 0x0000004110417221 */ /* 0x000fe20000010100 */
[----:B------:R-:W-:Y:S01]  /*70c0*/  FFMA.FTZ R61, R56, R61, R64 ;  /* 0x0000003d383d7223 */ /* 0x000fe20000010040 */
[C---:B------:R-:W-:Y:S01]  /*70d0*/  FMUL.FTZ R64, R55.reuse, -R62 ;  /* 0x8000003e37407220 */ /* 0x040fe20000410000 */
[----:B------:R-:W-:Y:S01]  /*70e0*/  FMUL.FTZ R66, R58, -R60 ;  /* 0x8000003c3a427220 */ /* 0x000fe20000410000 */
[----:B------:R-:W-:Y:S01]  /*70f0*/  FMUL.FTZ R63, R55, -R65 ;  /* 0x80000041373f7220 */ /* 0x000fe20000410000 */
[C---:B------:R-:W-:Y:S01]  /*7100*/  FFMA.FTZ R122, R89.reuse, R123, R68 ;  /* 0x0000007b597a7223 */ /* 0x040fe20000010044 */
[C---:B------:R-:W-:Y:S01]  /*7110*/  FFMA.FTZ R64, R56.reuse, R65, R64 ;  /* 0x0000004138407223 */ /* 0x040fe20000010040 */
[----:B------:R-:W-:Y:S01]  /*7120*/  FFMA.FTZ R68, R89, R216, -R69 ;  /* 0x000000d859447223 */ /* 0x000fe20000010845 */
[----:B------:R-:W-:Y:S01]  /*7130*/  FFMA.FTZ R63, R56, R62, -R63 ;  /* 0x0000003e383f7223 */ /* 0x000fe2000001083f */
[-C--:B------:R-:W-:Y:S01]  /*7140*/  FMUL.FTZ R62, R58, -R61.reuse ;  /* 0x8000003d3a3e7220 */ /* 0x080fe20000410000 */
[----:B------:R-:W-:Y:S01]  /*7150*/  FADD.FTZ R64, -R21, R64 ;  /* 0x0000004015407221 */ /* 0x000fe20000010100 */
[C---:B------:R-:W-:Y:S01]  /*7160*/  FFMA.FTZ R61, R59.reuse, R61, R66 ;  /* 0x0000003d3b3d7223 */ /* 0x040fe20000010042 */
[----:B------:R-:W-:Y:S01]  /*7170*/  FADD.FTZ R63, R22, R63 ;  /* 0x0000003f163f7221 */ /* 0x000fe20000010000 */
[C---:B------:R-:W-:Y:S01]  /*7180*/  FFMA.FTZ R60, R59.reuse, R60, -R62 ;  /* 0x0000003c3b3c7223 */ /* 0x040fe2000001083e */
[C---:B------:R-:W-:Y:S01]  /*7190*/  FMUL.FTZ R62, R58.reuse, -R64 ;  /* 0x800000403a3e7220 */ /* 0x040fe20000410000 */
[----:B------:R-:W-:Y:S01]  /*71a0*/  FADD.FTZ R122, RZ, R122 ;  /* 0x0000007aff7a7221 */ /* 0x000fe20000010000 */
[-C--:B------:R-:W-:Y:S01]  /*71b0*/  FMUL.FTZ R65, R58, -R63.reuse ;  /* 0x8000003f3a417220 */ /* 0x080fe20000410000 */
[C---:B------:R-:W-:Y:S01]  /*71c0*/  FMUL.FTZ R66, R80.reuse, -R60 ;  /* 0x8000003c50427220 */ /* 0x040fe20000410000 */
[----:B------:R-:W-:Y:S01]  /*71d0*/  FFMA.FTZ R62, R59, R63, -R62 ;  /* 0x0000003f3b3e7223 */ /* 0x000fe2000001083e */
[----:B------:R-:W-:Y:S01]  /*71e0*/  FADD.FTZ R217, R215, R68 ;  /* 0x00000044d7d97221 */ /* 0x000fe20000010000 */
[----:B------:R-:W-:Y:S01]  /*71f0*/  FFMA.FTZ R65, R59, R64, R65 ;  /* 0x000000403b417223 */ /* 0x000fe20000010041 */
[-C--:B------:R-:W-:Y:S01]  /*7200*/  FMUL.FTZ R64, R80, -R61.reuse ;  /* 0x8000003d50407220 */ /* 0x080fe20000410000 */
[----:B------:R-:W-:Y:S01]  /*7210*/  FADD.FTZ R62, R25, R62 ;  /* 0x0000003e193e7221 */ /* 0x000fe20000010000 */
[C---:B------:R-:W-:Y:S01]  /*7220*/  FFMA.FTZ R61, R81.reuse, R61, R66 ;  /* 0x0000003d513d7223 */ /* 0x040fe20000010042 */
[----:B------:R-:W-:Y:S01]  /*7230*/  FADD.FTZ R65, -R24, R65 ;  /* 0x0000004118417221 */ /* 0x000fe20000010100 */
[----:B------:R-:W-:Y:S01]  /*7240*/  FFMA.FTZ R60, R81, R60, -R64 ;  /* 0x0000003c513c7223 */ /* 0x000fe20000010840 */
[----:B------:R-:W-:-:S02]  /*7250*/  FMUL.FTZ R66, R80, -R62 ;  /* 0x8000003e50427220 */ /* 0x000fc40000410000 */
[-C--:B------:R-:W-:Y:S02]  /*7260*/  FMUL.FTZ R64, R80, -R65.reuse ;  /* 0x8000004150407220 */ /* 0x080fe40000410000 */
[C---:B------:R-:W-:Y:S01]  /*7270*/  FFMA.FTZ R65, R81.reuse, R65, R66 ;  /* 0x0000004151417223 */ /* 0x040fe20000010042 */
[C---:B------:R-:W-:Y:S01]  /*7280*/  FMUL.FTZ R66, R82.reuse, -R60 ;  /* 0x8000003c52427220 */ /* 0x040fe20000410000 */
[----:B------:R-:W-:Y:S01]  /*7290*/  FFMA.FTZ R62, R81, R62, -R64 ;  /* 0x0000003e513e7223 */ /* 0x000fe20000010840 */
[-C--:B------:R-:W-:Y:S01]  /*72a0*/  FMUL.FTZ R64, R82, -R61.reuse ;  /* 0x8000003d52407220 */ /* 0x080fe20000410000 */
[----:B------:R-:W-:Y:S01]  /*72b0*/  FADD.FTZ R65, -R178, R65 ;  /* 0x00000041b2417221 */ /* 0x000fe20000010100 */
[----:B------:R-:W-:Y:S01]  /*72c0*/  FFMA.FTZ R61, R83, R61, R66 ;  /* 0x0000003d533d7223 */ /* 0x000fe20000010042 */
[----:B------:R-:W-:Y:S01]  /*72d0*/  FADD.FTZ R62, R177, R62 ;  /* 0x0000003eb13e7221 */ /* 0x000fe20000010000 */
[----:B------:R-:W-:Y:S01]  /*72e0*/  FFMA.FTZ R60, R83, R60, -R64 ;  /* 0x0000003c533c7223 */ /* 0x000fe20000010840 */
[----:B------:R-:W-:-:S02]  /*72f0*/  FMUL.FTZ R64, R82, -R65 ;  /* 0x8000004152407220 */ /* 0x000fc40000410000 */
[-C--:B------:R-:W-:Y:S02]  /*7300*/  FMUL.FTZ R66, R82, -R62.reuse ;  /* 0x8000003e52427220 */ /* 0x080fe40000410000 */
[C---:B------:R-:W-:Y:S01]  /*7310*/  FFMA.FTZ R62, R83.reuse, R62, -R64 ;  /* 0x0000003e533e7223 */ /* 0x040fe20000010840 */
[C---:B------:R-:W-:Y:S01]  /*7320*/  FMUL.FTZ R64, R84.reuse, -R61 ;  /* 0x8000003d54407220 */ /* 0x040fe20000410000 */
[----:B------:R-:W-:Y:S01]  /*7330*/  FFMA.FTZ R65, R83, R65, R66 ;  /* 0x0000004153417223 */ /* 0x000fe20000010042 */
[-C--:B------:R-:W-:Y:S01]  /*7340*/  FMUL.FTZ R66, R84, -R60.reuse ;  /* 0x8000003c54427220 */ /* 0x080fe20000410000 */
[----:B------:R-:W-:Y:S01]  /*7350*/  FADD.FTZ R62, R175, R62 ;  /* 0x0000003eaf3e7221 */ /* 0x000fe20000010000 */
[C---:B------:R-:W-:Y:S01]  /*7360*/  FFMA.FTZ R60, R85.reuse, R60, -R64 ;  /* 0x0000003c553c7223 */ /* 0x040fe20000010840 */
[----:B------:R-:W-:Y:S01]  /*7370*/  FADD.FTZ R65, -R176, R65 ;  /* 0x00000041b0417221 */ /* 0x000fe20000010100 */
[----:B------:R-:W-:Y:S01]  /*7380*/  FFMA.FTZ R61, R85, R61, R66 ;  /* 0x0000003d553d7223 */ /* 0x000fe20000010042 */
        /* <DEDUP_REMOVED lines=10> */
[----:B------:R-:W-:Y:S01]  /*7430*/  FMUL.FTZ R64, R86, -R65 ;  /* 0x8000004156407220 */ /* 0x000fe20000410000 */
[----:B------:R-:W-:Y:S01]  /*7440*/  FMUL.FTZ R63, R88, -R61 ;  /* 0x8000003d583f7220 */ /* 0x000fe20000410000 */
[----:B------:R-:W-:-:S02]  /*7450*/  FMUL.FTZ R66, R86, -R62 ;  /* 0x8000003e56427220 */ /* 0x000fc40000410000 */
[C---:B------:R-:W-:Y:S01]  /*7460*/  FFMA.FTZ R64, R87.reuse, R62, -R64 ;  /* 0x0000003e57407223 */ /* 0x040fe20000010840 */
[----:B------:R-:W-:Y:S01]  /*7470*/  MOV R62, UR16 ;  /* 0x00000010003e7c02 */ /* 0x000fe20008000f00 */
[----:B------:R-:W-:Y:S02]  /*7480*/  FFMA.FTZ R67, R87, R65, R66 ;  /* 0x0000004157437223 */ /* 0x000fe40000010042 */
[----:B------:R-:W-:Y:S01]  /*7490*/  FADD.FTZ R64, R171, R64 ;  /* 0x00000040ab407221 */ /* 0x000fe20000010000 */
[----:B------:R-:W-:Y:S01]  /*74a0*/  ISETP.GE.OR P0, PT, R62, UR14, P0 ;  /* 0x0000000e3e007c0c */ /* 0x000fe20008706670 */
[----:B------:R-:W-:Y:S02]  /*74b0*/  FADD.FTZ R67, -R172, R67 ;  /* 0x00000043ac437221 */ /* 0x000fe40000010100 */
[C---:B------:R-:W-:Y:S02]  /*74c0*/  FMUL.FTZ R62, R88.reuse, -R64 ;  /* 0x80000040583e7220 */ /* 0x040fe40000410000 */
[----:B------:R-:W-:-:S02]  /*74d0*/  FMUL.FTZ R66, R88, -R67 ;  /* 0x8000004358427220 */ /* 0x000fc40000410000 */
[C---:B------:R-:W-:Y:S01]  /*74e0*/  FFMA.FTZ R67, R89.reuse, R67, R62 ;  /* 0x0000004359437223 */ /* 0x040fe2000001003e */
[----:B------:R-:W-:Y:S01]  /*74f0*/  FMUL.FTZ R62, R88, -R60 ;  /* 0x8000003c583e7220 */ /* 0x000fe20000410000 */
[C---:B------:R-:W-:Y:S01]  /*7500*/  FFMA.FTZ R66, R89.reuse, R64, -R66 ;  /* 0x0000004059427223 */ /* 0x040fe20000010842 */
[C---:B------:R-:W-:Y:S01]  /*7510*/  FFMA.FTZ R64, R89.reuse, R60, -R63 ;  /* 0x0000003c59407223 */ /* 0x040fe2000001083f */
[----:B------:R-:W-:Y:S01]  /*7520*/  MOV R60, 0x3f800000 ;  /* 0x3f800000003c7802 */ /* 0x000fe20000000f00 */
[----:B------:R-:W-:Y:S01]  /*7530*/  FFMA.FTZ R65, R89, R61, R62 ;  /* 0x0000003d59417223 */ /* 0x000fe2000001003e */
[----:B------:R-:W-:Y:S01]  /*7540*/  HFMA2.MMA R61, -RZ, RZ, 0, 0 ;  /* 0x00000000ff3d7435 */ /* 0x000fe200000001ff */
[----:B------:R-:W-:Y:S02]  /*7550*/  CS2R R62, SRZ ;  /* 0x00000000003e7805 */ /* 0x000fe4000001ff00 */
[----:B------:R-:W-:Y:S01]  /*7560*/  @!P0 LEA R70, R70, R141, 0x4 ;  /* 0x0000008d46468211 */ /* 0x000fe200078e20ff */
[----:B------:R-:W-:Y:S01]  /*7570*/  FADD.FTZ R67, -R170, R67 ;  /* 0x00000043aa437221 */ /* 0x000fe20000010100 */
[----:B------:R-:W-:-:S05]  /*7580*/  FADD.FTZ R66, R169, R66 ;  /* 0x00000042a9427221 */ /* 0x000fca0000010000 */
[----:B------:R-:W0:Y:S04]  /*7590*/  @!P0 LDS.128 R60, [R70+0x8b80] ;  /* 0x008b8000463c8984 */ /* 0x000e280000000c00 */
[----:B------:R1:W-:Y:S02]  /*75a0*/  STS.128 [R144+0x6d80], R64 ;  /* 0x006d804090007388 */ /* 0x0003e40000000c00 */
[----:B-1----:R-:W-:-:S04]  /*75b0*/  FMUL.FTZ R64, R86, R122 ;  /* 0x0000007a56407220 */ /* 0x002fc80000410000 */
[----:B------:R-:W-:-:S04]  /*75c0*/  FFMA.FTZ R65, R87, R217, -R64 ;  /* 0x000000d957417223 */ /* 0x000fc80000010840 */
[----:B------:R-:W-:Y:S01]  /*75d0*/  FADD.FTZ R218, R214, R65 ;  /* 0x00000041d6da7221 */ /* 0x000fe20000010000 */
[----:B------:R-:W-:-:S03]  /*75e0*/  FMUL.FTZ R65, R86, R217 ;  /* 0x000000d956417220 */ /* 0x000fc60000410000 */
[----:B------:R-:W-:Y:S01]  /*75f0*/  FMUL.FTZ R64, R84, R218 ;  /* 0x000000da54407220 */ /* 0x000fe20000410000 */
[----:B------:R-:W-:-:S04]  /*7600*/  FFMA.FTZ R65, R87, R122, R65 ;  /* 0x0000007a57417223 */ /* 0x000fc80000010041 */
[----:B------:R-:W-:-:S04]  /*7610*/  FADD.FTZ R215, RZ, R65 ;  /* 0x00000041ffd77221 */ /* 0x000fc80000010000 */
[-C--:B------:R-:W-:Y:S01]  /*7620*/  FMUL.FTZ R65, R84, R215.reuse ;  /* 0x000000d754417220 */ /* 0x080fe20000410000 */
[----:B------:R-:W-:-:S03]  /*7630*/  FFMA.FTZ R214, R85, R215, R64 ;  /* 0x000000d755d67223 */ /* 0x000fc60000010040 */
[----:B------:R-:W-:Y:S01]  /*7640*/  FFMA.FTZ R64, R85, R218, -R65 ;  /* 0x000000da55407223 */ /* 0x000fe20000010841 */
[----:B------:R-:W-:-:S03]  /*7650*/  FADD.FTZ R214, RZ, R214 ;  /* 0x000000d6ffd67221 */ /* 0x000fc60000010000 */
[----:B------:R-:W-:Y:S01]  /*7660*/  FADD.FTZ R219, R213, R64 ;  /* 0x00000040d5db7221 */ /* 0x000fe20000010000 */
[----:B------:R-:W-:-:S04]  /*7670*/  FMUL.FTZ R64, R82, R214 ;  /* 0x000000d652407220 */ /* 0x000fc80000410000 */
        /* <DEDUP_REMOVED lines=11> */
[----:B------:R-:W-:-:S03]  /*7730*/  FMUL.FTZ R64, R58, R212 ;  /* 0x000000d43a407220 */ /* 0x000fc60000410000 */
[-C--:B------:R-:W-:Y:S01]  /*7740*/  FMUL.FTZ R65, R58, R221.reuse ;  /* 0x000000dd3a417220 */ /* 0x080fe20000410000 */
[----:B------:R-:W-:-:S03]  /*7750*/  FFMA.FTZ R223, R59, R221, -R64 ;  /* 0x000000dd3bdf7223 */ /* 0x000fc60000010840 */
[----:B------:R-:W-:Y:S01]  /*7760*/  FFMA.FTZ R65, R59, R212, R65 ;  /* 0x000000d43b417223 */ /* 0x000fe20000010041 */
[----:B------:R-:W-:-:S03]  /*7770*/  FADD.FTZ R223, R210, R223 ;  /* 0x000000dfd2df7221 */ /* 0x000fc60000010000 */
[----:B------:R-:W-:Y:S01]  /*7780*/  FADD.FTZ R210, RZ, R65 ;  /* 0x00000041ffd27221 */ /* 0x000fe20000010000 */
[----:B------:R-:W-:-:S03]  /*7790*/  FMUL.FTZ R211, R55, R223 ;  /* 0x000000df37d37220 */ /* 0x000fc60000410000 */
        /* <DEDUP_REMOVED lines=12> */
[-C--:B------:R-:W-:Y:S01]  /*7860*/  FFMA.FTZ R209, R50, R208.reuse, R209 ;  /* 0x000000d032d17223 */ /* 0x080fe200000100d1 */
[----:B------:R-:W-:-:S03]  /*7870*/  FMUL.FTZ R226, R49, R208 ;  /* 0x000000d031e27220 */ /* 0x000fc60000410000 */
[----:B------:R-:W-:Y:S01]  /*7880*/  FADD.FTZ R209, RZ, R209 ;  /* 0x000000d1ffd17221 */ /* 0x000fe20000010000 */
[----:B------:R-:W-:-:S03]  /*7890*/  FFMA.FTZ R226, R50, R225, -R226 ;  /* 0x000000e132e27223 */ /* 0x000fc600000108e2 */
[----:B------:R-:W-:Y:S01]  /*78a0*/  FMUL.FTZ R64, R47, R209 ;  /* 0x000000d12f407220 */ /* 0x000fe20000410000 */
[----:B------:R-:W-:-:S04]  /*78b0*/  FADD.FTZ R226, R207, R226 ;  /* 0x000000e2cfe27221 */ /* 0x000fc80000010000 */
        /* <DEDUP_REMOVED lines=14> */
[----:B------:R-:W-:-:S04]  /*79a0*/  FMUL.FTZ R64, R42, R205 ;  /* 0x000000cd2a407220 */ /* 0x000fc80000410000 */
[----:B------:R-:W-:-:S04]  /*79b0*/  FFMA.FTZ R64, R43, R206, R64 ;  /* 0x000000ce2b407223 */ /* 0x000fc80000010040 */
[----:B------:R-:W-:-:S04]  /*79c0*/  FADD.FTZ R204, RZ, R64 ;  /* 0x00000040ffcc7221 */ /* 0x000fc80000010000 */
        /* <DEDUP_REMOVED lines=15> */
[----:B------:R-:W-:-:S04]  /*7ac0*/  FFMA.FTZ R64, R35, R230, -R64 ;  /* 0x000000e623407223 */ /* 0x000fc80000010840 */
[----:B------:R-:W-:Y:S01]  /*7ad0*/  FADD.FTZ R201, R201, R64 ;  /* 0x00000040c9c97221 */ /* 0x000fe20000010000 */
        /* <DEDUP_REMOVED lines=8> */
[----:B------:R-:W1:Y:S01]  /*7b60*/  LDS.128 R72, [R232+0x6d90] ;  /* 0x006d9000e8487984 */ /* 0x000e620000000c00 */
[C---:B0-----:R-:W-:Y:S01]  /*7b70*/  FMUL.FTZ R243, R65.reuse, R68 ;  /* 0x0000004441f37220 */ /* 0x041fe20000410000 */
[C---:B------:R-:W-:Y:S01]  /*7b80*/  FMUL.FTZ R241, R65.reuse, R69 ;  /* 0x0000004541f17220 */ /* 0x040fe20000410000 */
[C---:B------:R-:W-:Y:S01]  /*7b90*/  FMUL.FTZ R242, R65.reuse, R70 ;  /* 0x0000004641f27220 */ /* 0x040fe20000410000 */
[----:B------:R-:W-:Y:S01]  /*7ba0*/  FMUL.FTZ R222, R65, R71 ;  /* 0x0000004741de7220 */ /* 0x000fe20000410000 */
[C---:B------:R-:W-:Y:S01]  /*7bb0*/  FFMA.FTZ R243, R64.reuse, R69, R243 ;  /* 0x0000004540f37223 */ /* 0x040fe200000100f3 */
[C---:B------:R-:W-:Y:S01]  /*7bc0*/  FFMA.FTZ R241, R64.reuse, R68, -R241 ;  /* 0x0000004440f17223 */ /* 0x040fe200000108f1 */
[C---:B------:R-:W-:Y:S01]  /*7bd0*/  FFMA.FTZ R242, R64.reuse, R71, R242 ;  /* 0x0000004740f27223 */ /* 0x040fe200000100f2 */
[----:B------:R-:W-:Y:S01]  /*7be0*/  FFMA.FTZ R222, R64, R70, -R222 ;  /* 0x0000004640de7223 */ /* 0x000fe200000108de */
[C---:B-1----:R-:W-:Y:S01]  /*7bf0*/  FMUL.FTZ R77, R73.reuse, R243 ;  /* 0x000000f3494d7220 */ /* 0x042fe20000410000 */
        /* <DEDUP_REMOVED lines=12> */
[----:B0-----:R-:W-:-:S04]  /*7cc0*/  FMUL.FTZ R240, R77, R243 ;  /* 0x000000f34df07220 */ /* 0x001fc80000410000 */
[-C--:B------:R-:W-:Y:S01]  /*7cd0*/  FFMA.FTZ R240, R76, R241.reuse, -R240 ;  /* 0x000000f14cf07223 */ /* 0x080fe200000108f0 */
[----:B------:R-:W-:-:S04]  /*7ce0*/  FMUL.FTZ R241, R77, R241 ;  /* 0x000000f14df17220 */ /* 0x000fc80000410000 */
[----:B------:R-:W-:Y:S01]  /*7cf0*/  FFMA.FTZ R241, R76, R243, R241 ;  /* 0x000000f34cf17223 */ /* 0x000fe200000100f1 */
        /* <DEDUP_REMOVED lines=11> */
.L_x_758:
[----:B------:R-:W-:Y:S04]  /*7db0*/  BSSY B0, `(.L_x_615) ;  /* 0x000000d000007945 */ /* 0x000fe80003800000 */
[----:B------:R-:W-:Y:S05]  /*7dc0*/  @!P1 BRA `(.L_x_616) ;  /* 0x00000000002c9947 */ /* 0x000fea0003800000 */
[----:B----4-:R-:W-:-:S04]  /*7dd0*/  FMUL.FTZ R222, R241, R79 ;  /* 0x0000004ff1de7220 */ /* 0x010fc80000410000 */
[-C--:B---3--:R-:W-:Y:S01]  /*7de0*/  FFMA.FTZ R222, R240, R78.reuse, -R222 ;  /* 0x0000004ef0de7223 */ /* 0x088fe200000108de */
[----:B------:R-:W-:-:S03]  /*7df0*/  FMUL.FTZ R78, R241, R78 ;  /* 0x0000004ef14e7220 */ /* 0x000fc60000410000 */
[----:B0-----:R-:W-:Y:S01]  /*7e00*/  FADD.FTZ R242, R242, R222 ;  /* 0x000000def2f27221 */ /* 0x001fe20000010000 */
[----:B------:R-:W-:Y:S01]  /*7e10*/  FFMA.FTZ R78, R240, R79, R78 ;  /* 0x0000004ff04e7223 */ /* 0x000fe2000001004e */
[----:B--2---:R-:W-:Y:S01]  /*7e20*/  FMUL.FTZ R79, R241, R77 ;  /* 0x0000004df14f7220 */ /* 0x004fe20000410000 */
[C---:B-1----:R-:W-:Y:S02]  /*7e30*/  FMUL.FTZ R241, R76.reuse, R241 ;  /* 0x000000f14cf17220 */ /* 0x042fe40000410000 */
[----:B------:R-:W-:Y:S01]  /*7e40*/  FADD.FTZ R243, R243, R78 ;  /* 0x0000004ef3f37221 */ /* 0x000fe20000010000 */
[----:B------:R-:W-:Y:S01]  /*7e50*/  FFMA.FTZ R79, R76, R240, -R79 ;  /* 0x000000f04c4f7223 */ /* 0x000fe2000001084f */
[----:B------:R-:W-:-:S04]  /*7e60*/  FFMA.FTZ R241, R240, R77, R241 ;  /* 0x0000004df0f17223 */ /* 0x000fc800000100f1 */
[----:B------:R-:W-:-:S07]  /*7e70*/  MOV R240, R79 ;  /* 0x0000004f00f07202 */ /* 0x000fce0000000f00 */
.L_x_616:
[----:B------:R-:W-:Y:S05]  /*7e80*/  BSYNC B0 ;  /* 0x0000000000007941 */ /* 0x000fea0003800000 */
.L_x_615:
[----:B------:R-:W-:Y:S01]  /*7e90*/  UMOV UR54, 0xffffffff ;  /* 0xffffffff00367882 */ /* 0x000fe20000000000 */
[----:B------:R-:W-:Y:S02]  /*7ea0*/  ISETP.GT.U32.AND P1, PT, R246, 0x1d, PT ;  /* 0x0000001df600780c */ /* 0x000fe40003f24070 */
[----:B------:R-:W-:Y:S11]  /*7eb0*/  BRA.DIV UR54, `(.L_x_617) ;  /* 0x0000007e36a07947 */ /* 0x000ff6000b800000 */
[----:B-1----:R1:W0:Y:S04]  /*7ec0*/  SHFL.DOWN PT, R76, R240, 0x2, 0x1f ;  /* 0x08401f00f04c7f89 */ /* 0x00222800000e0000 */
[----:B--2---:R1:W2:Y:S04]  /*7ed0*/  SHFL.DOWN PT, R77, R241, 0x2, 0x1f ;  /* 0x08401f00f14d7f89 */ /* 0x0042a800000e0000 */
[----:B---3--:R1:W3:Y:S04]  /*7ee0*/  SHFL.DOWN PT, R78, R242, 0x2, 0x1f ;  /* 0x08401f00f24e7f89 */ /* 0x0082e800000e0000 */
[----:B----4-:R1:W4:Y:S02]  /*7ef0*/  SHFL.DOWN PT, R79, R243, 0x2, 0x1f ;  /* 0x08401f00f34f7f89 */ /* 0x01032400000e0000 */
.L_x_764:
[----:B------:R-:W-:Y:S04]  /*7f00*/  BSSY B0, `(.L_x_618) ;  /* 0x000000d000007945 */ /* 0x000fe80003800000 */
[----:B------:R-:W-:Y:S05]  /*7f10*/  @P1 BRA `(.L_x_619) ;  /* 0x00000000002c1947 */ /* 0x000fea0003800000 */
[----:B----4-:R-:W-:-:S04]  /*7f20*/  FMUL.FTZ R222, R241, R79 ;  /* 0x0000004ff1de7220 */ /* 0x010fc80000410000 */
[-C--:B---3--:R-:W-:Y:S01]  /*7f30*/  FFMA.FTZ R222, R240, R78.reuse, -R222 ;  /* 0x0000004ef0de7223 */ /* 0x088fe200000108de */
[----:B------:R-:W-:-:S03]  /*7f40*/  FMUL.FTZ R78, R241, R78 ;  /* 0x0000004ef14e7220 */ /* 0x000fc60000410000 */
[----:B01----:R-:W-:Y:S01]  /*7f50*/  FADD.FTZ R242, R242, R222 ;  /* 0x000000def2f27221 */ /* 0x003fe20000010000 */
[C---:B------:R-:W-:Y:S01]  /*7f60*/  FFMA.FTZ R78, R240.reuse, R79, R78 ;  /* 0x0000004ff04e7223 */ /* 0x040fe2000001004e */
[CC--:B--2---:R-:W-:Y:S01]  /*7f70*/  FMUL.FTZ R79, R241.reuse, R77.reuse ;  /* 0x0000004df14f7220 */ /* 0x0c4fe20000410000 */
[-C--:B------:R-:W-:Y:S02]  /*7f80*/  FMUL.FTZ R241, R241, R76.reuse ;  /* 0x0000004cf1f17220 */ /* 0x080fe40000410000 */
[----:B------:R-:W-:Y:S01]  /*7f90*/  FADD.FTZ R243, R243, R78 ;  /* 0x0000004ef3f37221 */ /* 0x000fe20000010000 */
[C---:B------:R-:W-:Y:S01]  /*7fa0*/  FFMA.FTZ R79, R240.reuse, R76, -R79 ;  /* 0x0000004cf04f7223 */ /* 0x040fe2000001084f */
[----:B------:R-:W-:-:S04]  /*7fb0*/  FFMA.FTZ R241, R240, R77, R241 ;  /* 0x0000004df0f17223 */ /* 0x000fc800000100f1 */
[----:B------:R-:W-:-:S07]  /*7fc0*/  MOV R240, R79 ;  /* 0x0000004f00f07202 */ /* 0x000fce0000000f00 */
.L_x_619:
[----:B------:R-:W-:Y:S05]  /*7fd0*/  BSYNC B0 ;  /* 0x0000000000007941 */ /* 0x000fea0003800000 */
.L_x_618:
[----:B------:R-:W-:Y:S01]  /*7fe0*/  UMOV UR54, 0xffffffff ;  /* 0xffffffff00367882 */ /* 0x000fe20000000000 */
[----:B------:R-:W-:Y:S02]  /*7ff0*/  ISETP.GT.U32.AND P1, PT, R246, 0x1b, PT ;  /* 0x0000001bf600780c */ /* 0x000fe40003f24070 */
[----:B------:R-:W-:Y:S11]  /*8000*/  BRA.DIV UR54, `(.L_x_620) ;  /* 0x0000007e36c07947 */ /* 0x000ff6000b800000 */
[----:B0-----:R0:W0:Y:S04]  /*8010*/  SHFL.DOWN PT, R76, R240, 0x4, 0x1f ;  /* 0x08801f00f04c7f89 */ /* 0x00102800000e0000 */
[----:B--2---:R2:W0:Y:S04]  /*8020*/  SHFL.DOWN PT, R77, R241, 0x4, 0x1f ;  /* 0x08801f00f14d7f89 */ /* 0x00442800000e0000 */
[----:B---3--:R2:W3:Y:S04]  /*8030*/  SHFL.DOWN PT, R78, R242, 0x4, 0x1f ;  /* 0x08801f00f24e7f89 */ /* 0x0084e800000e0000 */
[----:B----4-:R2:W4:Y:S02]  /*8040*/  SHFL.DOWN PT, R79, R243, 0x4, 0x1f ;  /* 0x08801f00f34f7f89 */ /* 0x01052400000e0000 */
.L_x_770:
[----:B------:R-:W-:Y:S04]  /*8050*/  BSSY B0, `(.L_x_621) ;  /* 0x000000d000007945 */ /* 0x000fe80003800000 */
[----:B------:R-:W-:Y:S05]  /*8060*/  @P1 BRA `(.L_x_622) ;  /* 0x00000000002c1947 */ /* 0x000fea0003800000 */
[----:B----4-:R-:W-:-:S04]  /*8070*/  FMUL.FTZ R222, R241, R79 ;  /* 0x0000004ff1de7220 */ /* 0x010fc80000410000 */
[-C--:B---3--:R-:W-:Y:S01]  /*8080*/  FFMA.FTZ R222, R240, R78.reuse, -R222 ;  /* 0x0000004ef0de7223 */ /* 0x088fe200000108de */
[----:B------:R-:W-:-:S03]  /*8090*/  FMUL.FTZ R78, R241, R78 ;  /* 0x0000004ef14e7220 */ /* 0x000fc60000410000 */
[----:B-12---:R-:W-:Y:S01]  /*80a0*/  FADD.FTZ R242, R242, R222 ;  /* 0x000000def2f27221 */ /* 0x006fe20000010000 */
[C---:B------:R-:W-:Y:S01]  /*80b0*/  FFMA.FTZ R78, R240.reuse, R79, R78 ;  /* 0x0000004ff04e7223 */ /* 0x040fe2000001004e */
[CC--:B0-----:R-:W-:Y:S01]  /*80c0*/  FMUL.FTZ R79, R241.reuse, R77.reuse ;  /* 0x0000004df14f7220 */ /* 0x0c1fe20000410000 */
[-C--:B------:R-:W-:Y:S02]  /*80d0*/  FMUL.FTZ R241, R241, R76.reuse ;  /* 0x0000004cf1f17220 */ /* 0x080fe40000410000 */
[----:B------:R-:W-:Y:S01]  /*80e0*/  FADD.FTZ R243, R243, R78 ;  /* 0x0000004ef3f37221 */ /* 0x000fe20000010000 */
[C---:B------:R-:W-:Y:S01]  /*80f0*/  FFMA.FTZ R79, R240.reuse, R76, -R79 ;  /* 0x0000004cf04f7223 */ /* 0x040fe2000001084f */
[----:B------:R-:W-:-:S04]  /*8100*/  FFMA.FTZ R241, R240, R77, R241 ;  /* 0x0000004df0f17223 */ /* 0x000fc800000100f1 */
[----:B------:R-:W-:-:S07]  /*8110*/  MOV R240, R79 ;  /* 0x0000004f00f07202 */ /* 0x000fce0000000f00 */
.L_x_622:
[----:B------:R-:W-:Y:S05]  /*8120*/  BSYNC B0 ;  /* 0x0000000000007941 */ /* 0x000fea0003800000 */
.L_x_621:
[----:B------:R-:W-:Y:S01]  /*8130*/  UMOV UR54, 0xffffffff ;  /* 0xffffffff00367882 */ /* 0x000fe20000000000 */
[----:B------:R-:W-:Y:S02]  /*8140*/  ISETP.GT.U32.AND P1, PT, R246, 0x17, PT ;  /* 0x00000017f600780c */ /* 0x000fe40003f24070 */
[----:B------:R-:W-:Y:S11]  /*8150*/  BRA.DIV UR54, `(.L_x_623) ;  /* 0x0000007e36e07947 */ /* 0x000ff6000b800000 */
[----:B0-----:R0:W0:Y:S04]  /*8160*/  SHFL.DOWN PT, R76, R240, 0x8, 0x1f ;  /* 0x09001f00f04c7f89 */ /* 0x00102800000e0000 */
[----:B------:R0:W0:Y:S04]  /*8170*/  SHFL.DOWN PT, R77, R241, 0x8, 0x1f ;  /* 0x09001f00f14d7f89 */ /* 0x00002800000e0000 */
[----:B---3--:R3:W0:Y:S04]  /*8180*/  SHFL.DOWN PT, R78, R242, 0x8, 0x1f ;  /* 0x09001f00f24e7f89 */ /* 0x00862800000e0000 */
[----:B----4-:R3:W4:Y:S02]  /*8190*/  SHFL.DOWN PT, R79, R243, 0x8, 0x1f ;  /* 0x09001f00f34f7f89 */ /* 0x01072400000e0000 */
.L_x_776:
[----:B------:R-:W-:Y:S04]  /*81a0*/  BSSY B0, `(.L_x_624) ;  /* 0x000000d000007945 */ /* 0x000fe80003800000 */
[----:B------:R-:W-:Y:S05]  /*81b0*/  @P1 BRA `(.L_x_625) ;  /* 0x00000000002c1947 */ /* 0x000fea0003800000 */
[----:B----4-:R-:W-:-:S04]  /*81c0*/  FMUL.FTZ R222, R241, R79 ;  /* 0x0000004ff1de7220 */ /* 0x010fc80000410000 */
[-C--:B0-----:R-:W-:Y:S01]  /*81d0*/  FFMA.FTZ R222, R240, R78.reuse, -R222 ;  /* 0x0000004ef0de7223 */ /* 0x081fe200000108de */
[----:B------:R-:W-:-:S03]  /*81e0*/  FMUL.FTZ R78, R241, R78 ;  /* 0x0000004ef14e7220 */ /* 0x000fc60000410000 */
[----:B-123--:R-:W-:Y:S01]  /*81f0*/  FADD.FTZ R242, R242, R222 ;  /* 0x000000def2f27221 */ /* 0x00efe20000010000 */
[C---:B------:R-:W-:Y:S01]  /*8200*/  FFMA.FTZ R78, R240.reuse, R79, R78 ;  /* 0x0000004ff04e7223 */ /* 0x040fe2000001004e */
[CC--:B------:R-:W-:Y:S01]  /*8210*/  FMUL.FTZ R79, R241.reuse, R77.reuse ;  /* 0x0000004df14f7220 */ /* 0x0c0fe20000410000 */
[-C--:B------:R-:W-:Y:S02]  /*8220*/  FMUL.FTZ R241, R241, R76.reuse ;  /* 0x0000004cf1f17220 */ /* 0x080fe40000410000 */
[----:B------:R-:W-:Y:S01]  /*8230*/  FADD.FTZ R243, R243, R78 ;  /* 0x0000004ef3f37221 */ /* 0x000fe20000010000 */
[C---:B------:R-:W-:Y:S01]  /*8240*/  FFMA.FTZ R79, R240.reuse, R76, -R79 ;  /* 0x0000004cf04f7223 */ /* 0x040fe2000001084f */
[----:B------:R-:W-:-:S04]  /*8250*/  FFMA.FTZ R241, R240, R77, R241 ;  /* 0x0000004df0f17223 */ /* 0x000fc800000100f1 */
[----:B------:R-:W-:-:S07]  /*8260*/  MOV R240, R79 ;  /* 0x0000004f00f07202 */ /* 0x000fce0000000f00 */
.L_x_625:
[----:B------:R-:W-:Y:S05]  /*8270*/  BSYNC B0 ;  /* 0x0000000000007941 */ /* 0x000fea0003800000 */
.L_x_624:
[----:B------:R-:W-:Y:S01]  /*8280*/  UMOV UR54, 0xffffffff ;  /* 0xffffffff00367882 */ /* 0x000fe20000000000 */
[----:B------:R-:W-:Y:S02]  /*8290*/  ISETP.GT.U32.AND P1, PT, R246, 0xf, PT ;  /* 0x0000000ff600780c */ /* 0x000fe40003f24070 */
[----:B------:R-:W-:Y:S11]  /*82a0*/  BRA.DIV UR54, `(.L_x_626) ;  /* 0x0000008236007947 */ /* 0x000ff6000b800000 */
[----:B0-----:R0:W0:Y:S04]  /*82b0*/  SHFL.DOWN PT, R76, R240, 0x10, 0x1f ;  /* 0x0a001f00f04c7f89 */ /* 0x00102800000e0000 */
[----:B------:R0:W0:Y:S04]  /*82c0*/  SHFL.DOWN PT, R77, R241, 0x10, 0x1f ;  /* 0x0a001f00f14d7f89 */ /* 0x00002800000e0000 */
[----:B------:R0:W0:Y:S04]  /*82d0*/  SHFL.DOWN PT, R78, R242, 0x10, 0x1f ;  /* 0x0a001f00f24e7f89 */ /* 0x00002800000e0000 */
[----:B----4-:R4:W0:Y:S02]  /*82e0*/  SHFL.DOWN PT, R79, R243, 0x10, 0x1f ;  /* 0x0a001f00f34f7f89 */ /* 0x01082400000e0000 */
.L_x_782:
[----:B------:R-:W-:Y:S04]  /*82f0*/  BSSY B0, `(.L_x_627) ;  /* 0x000000d000007945 */ /* 0x000fe80003800000 */
[----:B------:R-:W-:Y:S05]  /*8300*/  @P1 BRA `(.L_x_628) ;  /* 0x00000000002c1947 */ /* 0x000fea0003800000 */
[----:B0-----:R-:W-:-:S04]  /*8310*/  FMUL.FTZ R222, R241, R79 ;  /* 0x0000004ff1de7220 */ /* 0x001fc80000410000 */
[-C--:B------:R-:W-:Y:S01]  /*8320*/  FFMA.FTZ R222, R240, R78.reuse, -R222 ;  /* 0x0000004ef0de7223 */ /* 0x080fe200000108de */
[----:B------:R-:W-:-:S03]  /*8330*/  FMUL.FTZ R78, R241, R78 ;  /* 0x0000004ef14e7220 */ /* 0x000fc60000410000 */
[----:B-123--:R-:W-:Y:S01]  /*8340*/  FADD.FTZ R242, R242, R222 ;  /* 0x000000def2f27221 */ /* 0x00efe20000010000 */
[C---:B------:R-:W-:Y:S01]  /*8350*/  FFMA.FTZ R78, R240.reuse, R79, R78 ;  /* 0x0000004ff04e7223 */ /* 0x040fe2000001004e */
[CC--:B------:R-:W-:Y:S01]  /*8360*/  FMUL.FTZ R79, R241.reuse, R77.reuse ;  /* 0x0000004df14f7220 */ /* 0x0c0fe20000410000 */
[-C--:B------:R-:W-:Y:S02]  /*8370*/  FMUL.FTZ R241, R241, R76.reuse ;  /* 0x0000004cf1f17220 */ /* 0x080fe40000410000 */
[----:B----4-:R-:W-:Y:S01]  /*8380*/  FADD.FTZ R243, R243, R78 ;  /* 0x0000004ef3f37221 */ /* 0x010fe20000010000 */
[C---:B------:R-:W-:Y:S01]  /*8390*/  FFMA.FTZ R79, R240.reuse, R76, -R79 ;  /* 0x0000004cf04f7223 */ /* 0x040fe2000001084f */
[----:B------:R-:W-:-:S04]  /*83a0*/  FFMA.FTZ R241, R240, R77, R241 ;  /* 0x0000004df0f17223 */ /* 0x000fc800000100f1 */
[----:B------:R-:W-:-:S07]  /*83b0*/  MOV R240, R79 ;  /* 0x0000004f00f07202 */ /* 0x000fce0000000f00 */
.L_x_628:
[----:B------:R-:W-:Y:S05]  /*83c0*/  BSYNC B0 ;  /* 0x0000000000007941 */ /* 0x000fea0003800000 */
.L_x_627:
[----:B------:R-:W-:Y:S01]  /*83d0*/  UMOV UR54, 0xffffffff ;  /* 0xffffffff00367882 */ /* 0x000fe20000000000 */
[----:B------:R-:W-:Y:S02]  /*83e0*/  ISETP.NE.AND P1, PT, R143, 0x1f, PT ;  /* 0x0000001f8f00780c */ /* 0x000fe40003f25270 */
[----:B------:R-:W-:Y:S11]  /*83f0*/  BRA.DIV UR54, `(.L_x_629) ;  /* 0x0000008236207947 */ /* 0x000ff6000b800000 */
[----:B------:R-:W5:Y:S04]  /*8400*/  SHFL.IDX PT, R247, R241, RZ, 0x1f ;  /* 0x00001ffff1f77589 */ /* 0x000f6800000e0000 */
[----:B------:R-:W4:Y:S04]  /*8410*/  SHFL.IDX PT, R246, R240, RZ, 0x1f ;  /* 0x00001ffff0f67589 */ /* 0x000f2800000e0000 */
[----:B------:R-:W4:Y:S04]  /*8420*/  SHFL.IDX PT, R250, R242, RZ, 0x1f ;  /* 0x00001ffff2fa7589 */ /* 0x000f2800000e0000 */
[----:B------:R-:W4:Y:S04]  /*8430*/  SHFL.IDX PT, R251, R243, RZ, 0x1f ;  /* 0x00001ffff3fb7589 */ /* 0x000f2800000e0000 */
[----:B0-----:R-:W0:Y:S04]  /*8440*/  SHFL.IDX PT, R79, R63, RZ, 0x1f ;  /* 0x00001fff3f4f7589 */ /* 0x001e2800000e0000 */
[----:B-1----:R-:W1:Y:S04]  /*8450*/  SHFL.DOWN PT, R240, R240, 0x1, 0x1f ;  /* 0x08201f00f0f07f89 */ /* 0x002e6800000e0000 */
[----:B--2---:R-:W2:Y:S01]  /*8460*/  SHFL.DOWN PT, R241, R241, 0x1, 0x1f ;  /* 0x08201f00f1f17f89 */ /* 0x004ea200000e0000 */
[-C--:B-----5:R-:W-:Y:S01]  /*8470*/  FMUL.FTZ R248, R63, R247.reuse ;  /* 0x000000f73ff87220 */ /* 0x0a0fe20000410000 */
[----:B------:R-:W-:-:S02]  /*8480*/  FMUL.FTZ R249, R62, R247 ;  /* 0x000000f73ef97220 */ /* 0x000fc40000410000 */
[----:B---3--:R-:W3:Y:S01]  /*8490*/  SHFL.DOWN PT, R242, R242, 0x1, 0x1f ;  /* 0x08201f00f2f27f89 */ /* 0x008ee200000e0000 */
[-C--:B----4-:R-:W-:Y:S01]  /*84a0*/  FFMA.FTZ R248, R62, R246.reuse, -R248 ;  /* 0x000000f63ef87223 */ /* 0x090fe200000108f8 */
[----:B------:R-:W-:Y:S02]  /*84b0*/  FFMA.FTZ R249, R63, R246, R249 ;  /* 0x000000f63ff97223 */ /* 0x000fe400000100f9 */
[----:B------:R-:W4:Y:S04]  /*84c0*/  SHFL.DOWN PT, R243, R243, 0x1, 0x1f ;  /* 0x08201f00f3f37f89 */ /* 0x000f2800000e0000 */
[----:B------:R-:W0:Y:S04]  /*84d0*/  SHFL.IDX PT, R252, R60, RZ, 0x1f ;  /* 0x00001fff3cfc7589 */ /* 0x000e2800000e0000 */
[----:B------:R-:W0:Y:S04]  /*84e0*/  SHFL.IDX PT, R245, R61, RZ, 0x1f ;  /* 0x00001fff3df57589 */ /* 0x000e2800000e0000 */
[----:B------:R5:W0:Y:S02]  /*84f0*/  SHFL.IDX PT, R244, R62, RZ, 0x1f ;  /* 0x00001fff3ef47589 */ /* 0x000a2400000e0000 */
[-C--:B-----5:R-:W-:Y:S01]  /*8500*/  FMUL.FTZ R62, R61, R247.reuse ;  /* 0x000000f73d3e7220 */ /* 0x0a0fe20000410000 */
[----:B-123--:R-:W-:-:S07]  /*8510*/  FMUL.FTZ R247, R60, R247 ;  /* 0x000000f73cf77220 */ /* 0x00efce0000410000 */
.L_x_796:
[----:B------:R-:W-:Y:S01]  /*8520*/  BSSY B0, `(.L_x_630) ;  /* 0x0000013000007945 */ /* 0x000fe20003800000 */
[-C--:B------:R-:W-:Y:S01]  /*8530*/  FFMA.FTZ R60, R60, R246.reuse, -R62 ;  /* 0x000000f63c3c7223 */ /* 0x080fe2000001083e */
[----:B------:R-:W-:Y:S01]  /*8540*/  FFMA.FTZ R61, R61, R246, R247 ;  /* 0x000000f63d3d7223 */ /* 0x000fe200000100f7 */
[----:B------:R-:W-:Y:S01]  /*8550*/  FADD.FTZ R62, R250, R248 ;  /* 0x000000f8fa3e7221 */ /* 0x000fe20000010000 */
[----:B------:R-:W-:Y:S01]  /*8560*/  FADD.FTZ R63, R251, R249 ;  /* 0x000000f9fb3f7221 */ /* 0x000fe20000010000 */
[----:B0-----:R-:W-:Y:S02]  /*8570*/  MOV R76, R252 ;  /* 0x000000fc004c7202 */ /* 0x001fe40000000f00 */
[----:B------:R-:W-:Y:S02]  /*8580*/  MOV R77, R245 ;  /* 0x000000f5004d7202 */ /* 0x000fe40000000f00 */
[----:B------:R-:W-:Y:S01]  /*8590*/  MOV R78, R244 ;  /* 0x000000f4004e7202 */ /* 0x000fe20000000f00 */
[----:B------:R-:W-:Y:S06]  /*85a0*/  @!P1 BRA `(.L_x_631) ;  /* 0x0000000000289947 */ /* 0x000fec0003800000 */
[----:B------:R-:W-:-:S04]  /*85b0*/  FMUL.FTZ R222, R241, R79 ;  /* 0x0000004ff1de7220 */ /* 0x000fc80000410000 */
[-C--:B------:R-:W-:Y:S01]  /*85c0*/  FFMA.FTZ R222, R240, R78.reuse, -R222 ;  /* 0x0000004ef0de7223 */ /* 0x080fe200000108de */
[----:B------:R-:W-:-:S04]  /*85d0*/  FMUL.FTZ R78, R241, R78 ;  /* 0x0000004ef14e7220 */ /* 0x000fc80000410000 */
[C---:B------:R-:W-:Y:S01]  /*85e0*/  FFMA.FTZ R79, R240.reuse, R79, R78 ;  /* 0x0000004ff04f7223 */ /* 0x040fe2000001004e */
[CC--:B------:R-:W-:Y:S01]  /*85f0*/  FMUL.FTZ R78, R241.reuse, R77.reuse ;  /* 0x0000004df14e7220 */ /* 0x0c0fe20000410000 */
[-C--:B------:R-:W-:Y:S02]  /*8600*/  FMUL.FTZ R241, R241, R76.reuse ;  /* 0x0000004cf1f17220 */ /* 0x080fe40000410000 */
[----:B----4-:R-:W-:Y:S01]  /*8610*/  FADD.FTZ R79, R243, R79 ;  /* 0x0000004ff34f7221 */ /* 0x010fe20000010000 */
[C---:B------:R-:W-:Y:S01]  /*8620*/  FFMA.FTZ R76, R240.reuse, R76, -R78 ;  /* 0x0000004cf04c7223 */ /* 0x040fe2000001084e */
[----:B------:R-:W-:Y:S01]  /*8630*/  FFMA.FTZ R77, R240, R77, R241 ;  /* 0x0000004df04d7223 */ /* 0x000fe200000100f1 */
[----:B------:R-:W-:-:S07]  /*8640*/  FADD.FTZ R78, R242, R222 ;  /* 0x000000def24e7221 */ /* 0x000fce0000010000 */
.L_x_631:
[----:B------:R-:W-:Y:S05]  /*8650*/  BSYNC B0 ;  /* 0x0000000000007941 */ /* 0x000fea0003800000 */
.L_x_630:
[CC--:B------:R-:W-:Y:S01]  /*8660*/  FMUL.FTZ R240, R69.reuse, R79.reuse ;  /* 0x0000004f45f07220 */ /* 0x0c0fe20000410000 */
[CC--:B------:R-:W-:Y:S01]  /*8670*/  FMUL.FTZ R222, R69.reuse, R78.reuse ;  /* 0x0000004e45de7220 */ /* 0x0c0fe20000410000 */
        /* <DEDUP_REMOVED lines=23> */
[C---:B0-----:R-:W-:Y:S01]  /*87f0*/  FFMA.FTZ R79, R72.reuse, R79, R64 ;  /* 0x0000004f484f7223 */ /* 0x041fe20000010040 */
[----:B------:R-:W-:Y:S01]  /*8800*/  FFMA.FTZ R78, R72, R78, -R65 ;  /* 0x0000004e484e7223 */ /* 0x000fe20000010841 */
[CC--:B------:R-:W-:Y:S01]  /*8810*/  FMUL.FTZ R64, R73.reuse, R76.reuse ;  /* 0x0000004c49407220 */ /* 0x0c0fe20000410000 */
[-C--:B------:R-:W-:Y:S01]  /*8820*/  FMUL.FTZ R65, R73, R77.reuse ;  /* 0x0000004d49417220 */ /* 0x080fe20000410000 */
[----:B------:R-:W-:Y:S01]  /*8830*/  FADD.FTZ R75, R75, R79 ;  /* 0x0000004f4b4b7221 */ /* 0x000fe20000010000 */
[----:B------:R-:W-:Y:S01]  /*8840*/  FADD.FTZ R74, R74, R78 ;  /* 0x0000004e4a4a7221 */ /* 0x000fe20000010000 */
[C---:B------:R-:W-:Y:S01]  /*8850*/  FFMA.FTZ R73, R72.reuse, R77, R64 ;  /* 0x0000004d48497223 */ /* 0x040fe20000010040 */
[----:B------:R-:W-:-:S05]  /*8860*/  FFMA.FTZ R72, R72, R76, -R65 ;  /* 0x0000004c48487223 */ /* 0x000fca0000010841 */
[----:B------:R0:W-:Y:S02]  /*8870*/  STS.128 [R232+0x6d80], R72 ;  /* 0x006d8048e8007388 */ /* 0x0001e40000000c00 */
.L_x_613:
[----:B------:R-:W-:Y:S05]  /*8880*/  WARPSYNC.ALL ;  /* 0x0000000000007948 */ /* 0x000fea0003800000 */
[----:B------:R-:W-:Y:S01]  /*8890*/  ISETP.NE.AND P0, PT, R143, RZ, PT ;  /* 0x000000ff8f00720c */ /* 0x000fe20003f05270 */
[----:B------:R-:W-:Y:S01]  /*88a0*/  FADD.FTZ R231, RZ, R231 ;  /* 0x000000e7ffe77221 */ /* 0x000fe20000010000 */
[----:B------:R-:W-:Y:S01]  /*88b0*/  BAR.SYNC.DEFER_BLOCKING 0x0 ;  /* 0x0000000000007b1d */ /* 0x000fe20000010000 */
[----:B------:R-:W-:Y:S01]  /*88c0*/  FMUL.FTZ R67, R150, R215 ;  /* 0x000000d796437220 */ /* 0x000fe20000410000 */
[----:B------:R-:W-:Y:S01]  /*88d0*/  FMUL.FTZ R77, R122, UR45 ;  /* 0x0000002d7a4d7c20 */ /* 0x000fe20008410000 */
[----:B------:R-:W-:Y:S01]  /*88e0*/  FMUL.FTZ R68, R152, R214 ;  /* 0x000000d698447220 */ /* 0x000fe20000410000 */
[-C--:B------:R-:W-:Y:S01]  /*88f0*/  FMUL.FTZ R150, R150, R218.reuse ;  /* 0x000000da96967220 */ /* 0x080fe20000410000 */
[----:B------:R-:W-:Y:S01]  /*8900*/  FFMA.FTZ R67, R149, R218, -R67 ;  /* 0x000000da95437223 */ /* 0x000fe20000010843 */
[----:B------:R-:W-:Y:S01]  /*8910*/  FFMA.FTZ R77, R217, UR44, R77 ;  /* 0x0000002cd94d7c23 */ /* 0x000fe2000801004d */
[----:B------:R-:W-:Y:S01]  /*8920*/  FFMA.FTZ R68, R151, R219, -R68 ;  /* 0x000000db97447223 */ /* 0x000fe20000010844 */
[----:B------:R-:W-:Y:S01]  /*8930*/  FFMA.FTZ R150, R149, R215, R150 ;  /* 0x000000d795967223 */ /* 0x000fe20000010096 */
[----:B------:R-:W-:Y:S01]  /*8940*/  FMUL.FTZ R152, R152, R219 ;  /* 0x000000db98987220 */ /* 0x000fe20000410000 */
[----:B------:R-:W-:Y:S01]  /*8950*/  FFMA.FTZ R77, -R2, R77, -RZ ;  /* 0x0000004d024d7223 */ /* 0x000fe200000109ff */
[CC--:B------:R-:W-:Y:S01]  /*8960*/  FMUL.FTZ R69, R154.reuse, R213.reuse ;  /* 0x000000d59a457220 */ /* 0x0c0fe20000410000 */
[----:B------:R-:W-:Y:S01]  /*8970*/  FMUL.FTZ R154, R154, R220 ;  /* 0x000000dc9a9a7220 */ /* 0x000fe20000410000 */
[----:B------:R-:W-:Y:S01]  /*8980*/  FFMA.FTZ R152, R151, R214, R152 ;  /* 0x000000d697987223 */ /* 0x000fe20000010098 */
[----:B------:R-:W-:Y:S01]  /*8990*/  FMUL.FTZ R70, R29, R212 ;  /* 0x000000d41d467220 */ /* 0x000fe20000410000 */
[C---:B------:R-:W-:Y:S01]  /*89a0*/  FFMA.FTZ R69, R153.reuse, R220, -R69 ;  /* 0x000000dc99457223 */ /* 0x040fe20000010845 */
[----:B------:R-:W-:Y:S01]  /*89b0*/  FFMA.FTZ R154, R153, R213, R154 ;  /* 0x000000d5999a7223 */ /* 0x000fe2000001009a */
[-C--:B------:R-:W-:Y:S01]  /*89c0*/  FMUL.FTZ R29, R29, R221.reuse ;  /* 0x000000dd1d1d7220 */ /* 0x080fe20000410000 */
[----:B------:R-:W-:Y:S01]  /*89d0*/  FFMA.FTZ R70, R27, R221, -R70 ;  /* 0x000000dd1b467223 */ /* 0x000fe20000010846 */
[----:B------:R-:W-:Y:S01]  /*89e0*/  FMUL.FTZ R78, R210, UR45 ;  /* 0x0000002dd24e7c20 */ /* 0x000fe20008410000 */
[----:B------:R-:W-:Y:S01]  /*89f0*/  FMUL.FTZ R79, R211, UR45 ;  /* 0x0000002dd34f7c20 */ /* 0x000fe20008410000 */
[----:B------:R-:W-:Y:S01]  /*8a00*/  FFMA.FTZ R29, R27, R212, R29 ;  /* 0x000000d41b1d7223 */ /* 0x000fe2000001001d */
[CC--:B------:R-:W-:Y:S01]  /*8a10*/  FMUL.FTZ R27, R28.reuse, R210.reuse ;  /* 0x000000d21c1b7220 */ /* 0x0c0fe20000410000 */
[-C--:B------:R-:W-:Y:S01]  /*8a20*/  FMUL.FTZ R28, R28, R223.reuse ;  /* 0x000000df1c1c7220 */ /* 0x080fe20000410000 */
[----:B------:R-:W1:Y:S01]  /*8a30*/  LDS.64 R64, [R144+0x6d88] ;  /* 0x006d880090407984 */ /* 0x000e620000000a00 */
[----:B------:R-:W-:Y:S01]  /*8a40*/  FFMA.FTZ R78, R223, UR44, R78 ;  /* 0x0000002cdf4e7c23 */ /* 0x000fe2000801004e */
[C---:B------:R-:W-:Y:S01]  /*8a50*/  FFMA.FTZ R27, R26.reuse, R223, -R27 ;  /* 0x000000df1a1b7223 */ /* 0x040fe2000001081b */
[----:B------:R-:W-:Y:S01]  /*8a60*/  FFMA.FTZ R28, R26, R210, R28 ;  /* 0x000000d21a1c7223 */ /* 0x000fe2000001001c */
[C---:B------:R-:W-:Y:S01]  /*8a70*/  FMUL.FTZ R26, R23.reuse, R211 ;  /* 0x000000d3171a7220 */ /* 0x040fe20000410000 */
[-C--:B------:R-:W-:Y:S01]  /*8a80*/  FMUL.FTZ R23, R23, R224.reuse ;  /* 0x000000e017177220 */ /* 0x080fe20000410000 */
[C---:B------:R-:W-:Y:S01]  /*8a90*/  FMUL.FTZ R71, R158.reuse, R207 ;  /* 0x000000cf9e477220 */ /* 0x040fe20000410000 */
[----:B------:R-:W-:Y:S01]  /*8aa0*/  FMUL.FTZ R158, R158, R227 ;  /* 0x000000e39e9e7220 */ /* 0x000fe20000410000 */
[C---:B------:R-:W-:Y:S01]  /*8ab0*/  FFMA.FTZ R26, R20.reuse, R224, -R26 ;  /* 0x000000e0141a7223 */ /* 0x040fe2000001081a */
[----:B------:R-:W-:Y:S01]  /*8ac0*/  FFMA.FTZ R23, R20, R211, R23 ;  /* 0x000000d314177223 */ /* 0x000fe20000010017 */
[CC--:B------:R-:W-:Y:S01]  /*8ad0*/  FMUL.FTZ R20, R19.reuse, R208.reuse ;  /* 0x000000d013147220 */ /* 0x0c0fe20000410000 */
[----:B------:R-:W-:Y:S01]  /*8ae0*/  FMUL.FTZ R19, R19, R225 ;  /* 0x000000e113137220 */ /* 0x000fe20000410000 */
[C---:B------:R-:W-:Y:S01]  /*8af0*/  FFMA.FTZ R71, R157.reuse, R227, -R71 ;  /* 0x000000e39d477223 */ /* 0x040fe20000010847 */
[----:B------:R-:W-:Y:S01]  /*8b00*/  FFMA.FTZ R158, R157, R207, R158 ;  /* 0x000000cf9d9e7223 */ /* 0x000fe2000001009e */
[C---:B------:R-:W-:Y:S01]  /*8b10*/  FFMA.FTZ R20, R18.reuse, R225, -R20 ;  /* 0x000000e112147223 */ /* 0x040fe20000010814 */
[----:B------:R-:W-:Y:S01]  /*8b20*/  FFMA.FTZ R19, R18, R208, R19 ;  /* 0x000000d012137223 */ /* 0x000fe20000010013 */
[C---:B------:R-:W-:Y:S01]  /*8b30*/  FMUL.FTZ R18, R156.reuse, R209 ;  /* 0x000000d19c127220 */ /* 0x040fe20000410000 */
[----:B------:R-:W-:Y:S01]  /*8b40*/  FMUL.FTZ R156, R156, R226 ;  /* 0x000000e29c9c7220 */ /* 0x000fe20000410000 */
[C---:B0-----:R-:W-:Y:S01]  /*8b50*/  FMUL.FTZ R72, R160.reuse, R206 ;  /* 0x000000cea0487220 */ /* 0x041fe20000410000 */
[----:B------:R-:W-:Y:S01]  /*8b60*/  FMUL.FTZ R160, R160, R205 ;  /* 0x000000cda0a07220 */ /* 0x000fe20000410000 */
[C---:B------:R-:W-:Y:S01]  /*8b70*/  FFMA.FTZ R18, R155.reuse, R226, -R18 ;  /* 0x000000e29b127223 */ /* 0x040fe20000010812 */
[----:B------:R-:W-:Y:S01]  /*8b80*/  FFMA.FTZ R156, R155, R209, R156 ;  /* 0x000000d19b9c7223 */ /* 0x000fe2000001009c */
[C---:B------:R-:W-:Y:S01]  /*8b90*/  FFMA.FTZ R72, R159.reuse, R205, -R72 ;  /* 0x000000cd9f487223 */ /* 0x040fe20000010848 */
[----:B------:R-:W-:Y:S01]  /*8ba0*/  FFMA.FTZ R160, R159, R206, R160 ;  /* 0x000000ce9fa07223 */ /* 0x000fe200000100a0 */
[C---:B------:R-:W-:Y:S01]  /*8bb0*/  FMUL.FTZ R73, R162.reuse, R204 ;  /* 0x000000cca2497220 */ /* 0x040fe20000410000 */
[-C--:B------:R-:W-:Y:S01]  /*8bc0*/  FMUL.FTZ R162, R162, R228.reuse ;  /* 0x000000e4a2a27220 */ /* 0x080fe20000410000 */
[C---:B------:R-:W-:Y:S01]  /*8bd0*/  FMUL.FTZ R74, R164.reuse, R203 ;  /* 0x000000cba44a7220 */ /* 0x040fe20000410000 */
[-C--:B------:R-:W-:Y:S01]  /*8be0*/  FMUL.FTZ R164, R164, R229.reuse ;  /* 0x000000e5a4a47220 */ /* 0x080fe20000410000 */
[C---:B------:R-:W-:Y:S01]  /*8bf0*/  FFMA.FTZ R73, R161.reuse, R228, -R73 ;  /* 0x000000e4a1497223 */ /* 0x040fe20000010849 */
[----:B------:R-:W-:Y:S01]  /*8c00*/  FFMA.FTZ R162, R161, R204, R162 ;  /* 0x000000cca1a27223 */ /* 0x000fe200000100a2 */
[C---:B------:R-:W-:Y:S01]  /*8c10*/  FFMA.FTZ R74, R163.reuse, R229, -R74 ;  /* 0x000000e5a34a7223 */ /* 0x040fe2000001084a */
[----:B------:R-:W-:Y:S01]  /*8c20*/  FFMA.FTZ R164, R163, R203, R164 ;  /* 0x000000cba3a47223 */ /* 0x000fe200000100a4 */
[----:B------:R-:W-:Y:S01]  /*8c30*/  FMUL.FTZ R75, R166, R202 ;  /* 0x000000caa64b7220 */ /* 0x000fe20000410000 */
[----:B------:R-:W-:Y:S01]  /*8c40*/  ULEA UR54, UR16, 0xfffff800, 0xb ;  /* 0xfffff80010367891 */ /* 0x000fe2000f8e583f */
[C---:B------:R-:W-:Y:S01]  /*8c50*/  FMUL.FTZ R76, R168.reuse, R231 ;  /* 0x000000e7a84c7220 */ /* 0x040fe20000410000 */
[-C--:B------:R-:W-:Y:S01]  /*8c60*/  FMUL.FTZ R168, R168, R201.reuse ;  /* 0x000000c9a8a87220 */ /* 0x080fe20000410000 */
[-C--:B------:R-:W-:Y:S01]  /*8c70*/  FFMA.FTZ R75, R165, R230.reuse, -R75 ;  /* 0x000000e6a54b7223 */ /* 0x080fe2000001084b */
[----:B------:R-:W-:Y:S01]  /*8c80*/  UIADD3 UR54, -UR54, UR10, URZ ;  /* 0x0000000a36367290 */ /* 0x000fe2000fffe13f */
[C---:B------:R-:W-:Y:S01]  /*8c90*/  FFMA.FTZ R76, R167.reuse, R201, -R76 ;  /* 0x000000c9a74c7223 */ /* 0x040fe2000001084c */
[----:B------:R-:W-:Y:S01]  /*8ca0*/  FFMA.FTZ R168, R167, R231, R168 ;  /* 0x000000e7a7a87223 */ /* 0x000fe200000100a8 */
[-C--:B-1----:R-:W-:Y:S01]  /*8cb0*/  FMUL.FTZ R66, R65, -R107.reuse ;  /* 0x8000006b41427220 */ /* 0x082fe20000410000 */
[----:B------:R-:W-:Y:S01]  /*8cc0*/  FMUL.FTZ R166, R166, R230 ;  /* 0x000000e6a6a67220 */ /* 0x000fe20000410000 */
[C---:B------:R-:W-:Y:S01]  /*8cd0*/  FMUL.FTZ R76, R12.reuse, R76 ;  /* 0x0000004c0c4c7220 */ /* 0x040fe20000410000 */
[----:B------:R-:W-:Y:S01]  /*8ce0*/  FMUL.FTZ R168, R12, R168 ;  /* 0x000000a80ca87220 */ /* 0x000fe20000410000 */
[C---:B------:R-:W-:Y:S01]  /*8cf0*/  FFMA.FTZ R66, R64.reuse, R106, -R66 ;  /* 0x0000006a40427223 */ /* 0x040fe20000010842 */
[----:B------:R-:W-:Y:S01]  /*8d00*/  FMUL.FTZ R64, R64, -R107 ;  /* 0x8000006b40407220 */ /* 0x000fe20000410000 */
[----:B------:R-:W-:Y:S01]  /*8d10*/  FFMA.FTZ R166, R165, R202, R166 ;  /* 0x000000caa5a67223 */ /* 0x000fe200000100a6 */
[----:B------:R-:W-:Y:S01]  /*8d20*/  USHF.R.S32.HI UR55, URZ, 0x1f, UR52 ;  /* 0x0000001f3f377899 */ /* 0x000fe20008011434 */
[----:B------:R-:W-:Y:S01]  /*8d30*/  FADD.FTZ R191, R191, R66 ;  /* 0x00000042bfbf7221 */ /* 0x000fe20000010000 */
[----:B------:R-:W-:Y:S01]  /*8d40*/  FFMA.FTZ R64, R65, R106, R64 ;  /* 0x0000006a41407223 */ /* 0x000fe20000010040 */
[----:B------:R-:W-:Y:S01]  /*8d50*/  FMUL.FTZ R66, R123, UR44 ;  /* 0x0000002c7b427c20 */ /* 0x000fe20008410000 */
[----:B------:R-:W-:Y:S01]  /*8d60*/  USHF.R.S32.HI UR56, URZ, 0x1f, UR51 ;  /* 0x0000001f3f387899 */ /* 0x000fe20008011433 */
[----:B------:R-:W-:Y:S01]  /*8d70*/  BSSY B0, `(.L_x_632) ;  /* 0x00001e0000007945 */ /* 0x000fe20003800000 */
[----:B------:R-:W-:Y:S01]  /*8d80*/  FADD.FTZ R192, -R192, R64 ;  /* 0x00000040c0c07221 */ /* 0x000fe20000010100 */
[C---:B------:R-:W-:Y:S01]  /*8d90*/  FMUL.FTZ R64, R146.reuse, R123 ;  /* 0x0000007b92407220 */ /* 0x040fe20000410000 */
[----:B------:R-:W-:Y:S01]  /*8da0*/  FMUL.FTZ R146, R146, R216 ;  /* 0x000000d892927220 */ /* 0x000fe20000410000 */
[----:B------:R-:W-:Y:S01]  /*8db0*/  FFMA.FTZ R66, R216, UR45, -R66 ;  /* 0x0000002dd8427c23 */ /* 0x000fe20008010842 */
[C---:B------:R-:W-:Y:S01]  /*8dc0*/  FMUL.FTZ R65, R34.reuse, -R192 ;  /* 0x800000c022417220 */ /* 0x040fe20000410000 */
[----:B------:R-:W-:Y:S01]  /*8dd0*/  FMUL.FTZ R34, R34, -R191 ;  /* 0x800000bf22227220 */ /* 0x000fe20000410000 */
[C---:B------:R-:W-:Y:S01]  /*8de0*/  FFMA.FTZ R64, R145.reuse, R216, -R64 ;  /* 0x000000d891407223 */ /* 0x040fe20000010840 */
[----:B------:R-:W-:Y:S01]  /*8df0*/  FFMA.FTZ R145, R145, R123, R146 ;  /* 0x0000007b91917223 */ /* 0x000fe20000010092 */
[C---:B------:R-:W-:Y:S01]  /*8e00*/  FFMA.FTZ R65, R35.reuse, R191, -R65 ;  /* 0x000000bf23417223 */ /* 0x040fe20000010841 */
[----:B------:R-:W-:Y:S01]  /*8e10*/  FFMA.FTZ R35, R35, R192, R34 ;  /* 0x000000c023237223 */ /* 0x000fe20000010022 */
[----:B------:R-:W-:Y:S01]  /*8e20*/  FMUL.FTZ R34, R123, UR45 ;  /* 0x0000002d7b227c20 */ /* 0x000fe20008410000 */
[C---:B------:R-:W-:Y:S01]  /*8e30*/  FFMA.FTZ R64, R0.reuse, R64, RZ ;  /* 0x0000004000407223 */ /* 0x040fe200000100ff */
[C---:B------:R-:W-:Y:S01]  /*8e40*/  FFMA.FTZ R145, -R0.reuse, R145, RZ ;  /* 0x0000009100917223 */ /* 0x040fe200000101ff */
[----:B------:R-:W-:Y:S01]  /*8e50*/  FMUL.FTZ R66, R0, R66 ;  /* 0x0000004200427220 */ /* 0x000fe20000410000 */
[----:B------:R-:W-:Y:S01]  /*8e60*/  FFMA.FTZ R34, R216, UR44, R34 ;  /* 0x0000002cd8227c23 */ /* 0x000fe20008010022 */
[----:B------:R-:W-:Y:S01]  /*8e70*/  FADD.FTZ R35, -R190, R35 ;  /* 0x00000023be237221 */ /* 0x000fe20000010100 */
[----:B------:R-:W-:-:S02]  /*8e80*/  FADD.FTZ R65, R189, R65 ;  /* 0x00000041bd417221 */ /* 0x000fc40000010000 */
[----:B------:R-:W-:Y:S01]  /*8e90*/  FFMA.FTZ R34, -R0, R34, -RZ ;  /* 0x0000002200227223 */ /* 0x000fe200000109ff */
[C---:B------:R-:W-:Y:S01]  /*8ea0*/  FMUL.FTZ R0, R148.reuse, R122 ;  /* 0x0000007a94007220 */ /* 0x040fe20000410000 */
[----:B------:R-:W-:-:S03]  /*8eb0*/  FMUL.FTZ R148, R148, R217 ;  /* 0x000000d994947220 */ /* 0x000fc60000410000 */
[C---:B------:R-:W-:Y:S01]  /*8ec0*/  FFMA.FTZ R0, R147.reuse, R217, -R0 ;  /* 0x000000d993007223 */ /* 0x040fe20000010800 */
[----:B------:R-:W-:-:S03]  /*8ed0*/  FFMA.FTZ R148, R147, R122, R148 ;  /* 0x0000007a93947223 */ /* 0x000fc60000010094 */
[----:B------:R-:W-:Y:S01]  /*8ee0*/  FFMA.FTZ R0, R2, R0, R64 ;  /* 0x0000000002007223 */ /* 0x000fe20000010040 */
[----:B------:R-:W-:Y:S01]  /*8ef0*/  FMUL.FTZ R64, R122, UR44 ;  /* 0x0000002c7a407c20 */ /* 0x000fe20008410000 */
[----:B------:R-:W-:Y:S02]  /*8f00*/  FFMA.FTZ R145, -R2, R148, R145 ;  /* 0x0000009402917223 */ /* 0x000fe40000010191 */
[----:B------:R-:W-:Y:S01]  /*8f10*/  FFMA.FTZ R0, R3, R67, R0 ;  /* 0x0000004303007223 */ /* 0x000fe20000010000 */
[----:B------:R-:W-:Y:S01]  /*8f20*/  FFMA.FTZ R64, R217, UR45, -R64 ;  /* 0x0000002dd9407c23 */ /* 0x000fe20008010840 */
[----:B------:R-:W-:Y:S01]  /*8f30*/  FMUL.FTZ R67, R215, UR45 ;  /* 0x0000002dd7437c20 */ /* 0x000fe20008410000 */
[----:B------:R-:W-:Y:S01]  /*8f40*/  FFMA.FTZ R145, -R3, R150, R145 ;  /* 0x0000009603917223 */ /* 0x000fe20000010191 */
[----:B------:R-:W-:Y:S01]  /*8f50*/  FFMA.FTZ R68, R4, R68, R0 ;  /* 0x0000004404447223 */ /* 0x000fe20000010000 */
[----:B------:R-:W-:Y:S01]  /*8f60*/  FMUL.FTZ R64, R2, R64 ;  /* 0x0000004002407220 */ /* 0x000fe20000410000 */
[----:B------:R-:W-:Y:S01]  /*8f70*/  FMUL.FTZ R2, R215, UR44 ;  /* 0x0000002cd7027c20 */ /* 0x000fe20008410000 */
[----:B------:R-:W-:Y:S01]  /*8f80*/  FFMA.FTZ R67, R218, UR44, R67 ;  /* 0x0000002cda437c23 */ /* 0x000fe20008010043 */
[----:B------:R-:W-:Y:S01]  /*8f90*/  FMUL.FTZ R0, R214, UR44 ;  /* 0x0000002cd6007c20 */ /* 0x000fe20008410000 */
[----:B------:R-:W-:Y:S01]  /*8fa0*/  FFMA.FTZ R145, -R4, R152, R145 ;  /* 0x0000009804917223 */ /* 0x000fe20000010191 */
[----:B------:R-:W-:Y:S01]  /*8fb0*/  FFMA.FTZ R2, R218, UR45, -R2 ;  /* 0x0000002dda027c23 */ /* 0x000fe20008010802 */
[----:B------:R-:W-:Y:S01]  /*8fc0*/  FFMA.FTZ R67, -R3, R67, -RZ ;  /* 0x0000004303437223 */ /* 0x000fe200000109ff */
[----:B------:R-:W-:Y:S01]  /*8fd0*/  FFMA.FTZ R0, R219, UR45, -R0 ;  /* 0x0000002ddb007c23 */ /* 0x000fe20008010800 */
[----:B------:R-:W-:Y:S01]  /*8fe0*/  FFMA.FTZ R68, R5, R69, R68 ;  /* 0x0000004505447223 */ /* 0x000fe20000010044 */
[----:B------:R-:W-:Y:S01]  /*8ff0*/  FMUL.FTZ R2, R3, R2 ;  /* 0x0000000203027220 */ /* 0x000fe20000410000 */
[----:B------:R-:W-:Y:S01]  /*9000*/  FMUL.FTZ R3, R214, UR45 ;  /* 0x0000002dd6037c20 */ /* 0x000fe20008410000 */
[----:B------:R-:W-:Y:S01]  /*9010*/  FMUL.FTZ R0, R4, R0 ;  /* 0x0000000004007220 */ /* 0x000fe20000410000 */
[----:B------:R-:W-:Y:S01]  /*9020*/  FMUL.FTZ R69, R213, UR45 ;  /* 0x0000002dd5457c20 */ /* 0x000fe20008410000 */
[----:B------:R-:W-:Y:S01]  /*9030*/  FFMA.FTZ R145, -R5, R154, R145 ;  /* 0x0000009a05917223 */ /* 0x000fe20000010191 */
[----:B------:R-:W-:-:S02]  /*9040*/  FFMA.FTZ R3, R219, UR44, R3 ;  /* 0x0000002cdb037c23 */ /* 0x000fc40008010003 */
[----:B------:R-:W-:Y:S02]  /*9050*/  FFMA.FTZ R69, R220, UR44, R69 ;  /* 0x0000002cdc457c23 */ /* 0x000fe40008010045 */
[----:B------:R-:W-:Y:S01]  /*9060*/  FFMA.FTZ R4, -R4, R3, -RZ ;  /* 0x0000000304047223 */ /* 0x000fe200000109ff */
[----:B------:R-:W-:-:S04]  /*9070*/  FMUL.FTZ R3, R213, UR44 ;  /* 0x0000002cd5037c20 */ /* 0x000fc80008410000 */
[----:B------:R-:W-:-:S04]  /*9080*/  FFMA.FTZ R3, R220, UR45, -R3 ;  /* 0x0000002ddc037c23 */ /* 0x000fc80008010803 */
[C---:B------:R-:W-:Y:S01]  /*9090*/  FMUL.FTZ R3, R5.reuse, R3 ;  /* 0x0000000305037220 */ /* 0x040fe20000410000 */
[----:B------:R-:W-:Y:S01]  /*90a0*/  FFMA.FTZ R5, -R5, R69, -RZ ;  /* 0x0000004505057223 */ /* 0x000fe200000109ff */
[----:B------:R-:W-:-:S04]  /*90b0*/  FADD.FTZ R69, R134, R134 ;  /* 0x0000008686457221 */ /* 0x000fc80000010000 */
[C---:B------:R-:W-:Y:S01]  /*90c0*/  FFMA.FTZ R145, -R69.reuse, R29, R145 ;  /* 0x0000001d45917223 */ /* 0x040fe20000010191 */
[----:B------:R-:W-:Y:S01]  /*90d0*/  FFMA.FTZ R68, R69, R70, R68 ;  /* 0x0000004645447223 */ /* 0x000fe20000010044 */
[C---:B------:R-:W-:Y:S01]  /*90e0*/  FMUL.FTZ R29, R212.reuse, UR44 ;  /* 0x0000002cd41d7c20 */ /* 0x040fe20008410000 */
[----:B------:R-:W-:-:S03]  /*90f0*/  FMUL.FTZ R70, R212, UR45 ;  /* 0x0000002dd4467c20 */ /* 0x000fc60008410000 */
[C---:B------:R-:W-:Y:S01]  /*9100*/  FFMA.FTZ R29, R221.reuse, UR45, -R29 ;  /* 0x0000002ddd1d7c23 */ /* 0x040fe2000801081d */
[----:B------:R-:W-:-:S03]  /*9110*/  FFMA.FTZ R70, R221, UR44, R70 ;  /* 0x0000002cdd467c23 */ /* 0x000fc60008010046 */
[C---:B------:R-:W-:Y:S01]  /*9120*/  FMUL.FTZ R29, R69.reuse, R29 ;  /* 0x0000001d451d7220 */ /* 0x040fe20000410000 */
[----:B------:R-:W-:Y:S01]  /*9130*/  FFMA.FTZ R69, -R69, R70, -RZ ;  /* 0x0000004645457223 */ /* 0x000fe200000109ff */
[----:B------:R-:W-:-:S04]  /*9140*/  FADD.FTZ R70, R133, R133 ;  /* 0x0000008585467221 */ /* 0x000fc80000010000 */
[----:B------:R-:W-:Y:S01]  /*9150*/  FFMA.FTZ R27, R70, R27, R68 ;  /* 0x0000001b461b7223 */ /* 0x000fe20000010044 */
[----:B------:R-:W-:Y:S01]  /*9160*/  FMUL.FTZ R68, R210, UR44 ;  /* 0x0000002cd2447c20 */ /* 0x000fe20008410000 */
[----:B------:R-:W-:-:S03]  /*9170*/  FFMA.FTZ R28, -R70, R28, R145 ;  /* 0x0000001c461c7223 */ /* 0x000fc60000010191 */
[----:B------:R-:W-:-:S04]  /*9180*/  FFMA.FTZ R68, R223, UR45, -R68 ;  /* 0x0000002ddf447c23 */ /* 0x000fc80008010844 */
[C---:B------:R-:W-:Y:S01]  /*9190*/  FMUL.FTZ R68, R70.reuse, R68 ;  /* 0x0000004446447220 */ /* 0x040fe20000410000 */
[----:B------:R-:W-:Y:S01]  /*91a0*/  FFMA.FTZ R70, -R70, R78, -RZ ;  /* 0x0000004e46467223 */ /* 0x000fe200000109ff */
[C---:B------:R-:W-:Y:S01]  /*91b0*/  FMUL.FTZ R78, R37.reuse, -R35 ;  /* 0x80000023254e7220 */ /* 0x040fe20000410000 */
[----:B------:R-:W-:-:S03]  /*91c0*/  FMUL.FTZ R37, R37, -R65 ;  /* 0x8000004125257220 */ /* 0x000fc60000410000 */
[C---:B------:R-:W-:Y:S01]  /*91d0*/  FFMA.FTZ R78, R38.reuse, R65, -R78 ;  /* 0x00000041264e7223 */ /* 0x040fe2000001084e */
[----:B------:R-:W-:Y:S01]  /*91e0*/  FFMA.FTZ R38, R38, R35, R37 ;  /* 0x0000002326267223 */ /* 0x000fe20000010025 */
[----:B------:R-:W-:Y:S02]  /*91f0*/  FADD.FTZ R37, R132, R132 ;  /* 0x0000008484257221 */ /* 0x000fe40000010000 */
[----:B------:R-:W-:Y:S01]  /*9200*/  FADD.FTZ R187, R187, R78 ;  /* 0x0000004ebbbb7221 */ /* 0x000fe20000010000 */
[----:B------:R-:W-:Y:S01]  /*9210*/  FADD.FTZ R188, -R188, R38 ;  /* 0x00000026bcbc7221 */ /* 0x000fe20000010100 */
[----:B------:R-:W-:Y:S01]  /*9220*/  FFMA.FTZ R26, R37, R26, R27 ;  /* 0x0000001a251a7223 */ /* 0x000fe2000001001b */
[----:B------:R-:W-:Y:S01]  /*9230*/  FMUL.FTZ R27, R211, UR44 ;  /* 0x0000002cd31b7c20 */ /* 0x000fe20008410000 */
[----:B------:R-:W-:Y:S01]  /*9240*/  FFMA.FTZ R23, -R37, R23, R28 ;  /* 0x0000001725177223 */ /* 0x000fe2000001011c */
[----:B------:R-:W-:Y:S01]  /*9250*/  FFMA.FTZ R38, R224, UR44, R79 ;  /* 0x0000002ce0267c23 */ /* 0x000fe2000801004f */
[----:B------:R-:W-:Y:S01]  /*9260*/  FMUL.FTZ R79, R40, -R187 ;  /* 0x800000bb284f7220 */ /* 0x000fe20000410000 */
[----:B------:R-:W-:-:S03]  /*9270*/  FFMA.FTZ R28, R224, UR45, -R27 ;  /* 0x0000002de01c7c23 */ /* 0x000fc6000801081b */
[----:B------:R-:W-:Y:S01]  /*9280*/  FFMA.FTZ R79, R41, R188, R79 ;  /* 0x000000bc294f7223 */ /* 0x000fe2000001004f */
[C---:B------:R-:W-:Y:S01]  /*9290*/  FMUL.FTZ R27, R37.reuse, R28 ;  /* 0x0000001c251b7220 */ /* 0x040fe20000410000 */
[----:B------:R-:W-:Y:S01]  /*92a0*/  FMUL.FTZ R28, R40, -R188 ;  /* 0x800000bc281c7220 */ /* 0x000fe20000410000 */
[----:B------:R-:W-:Y:S01]  /*92b0*/  FFMA.FTZ R37, -R37, R38, -RZ ;  /* 0x0000002625257223 */ /* 0x000fe200000109ff */
[----:B------:R-:W-:Y:S01]  /*92c0*/  FADD.FTZ R186, -R186, R79 ;  /* 0x0000004fbaba7221 */ /* 0x000fe20000010100 */
[----:B------:R-:W-:Y:S01]  /*92d0*/  FMUL.FTZ R79, R209, UR45 ;  /* 0x0000002dd14f7c20 */ /* 0x000fe20008410000 */
[----:B------:R-:W-:Y:S01]  /*92e0*/  FFMA.FTZ R28, R41, R187, -R28 ;  /* 0x000000bb291c7223 */ /* 0x000fe2000001081c */
[----:B------:R-:W-:Y:S01]  /*92f0*/  FADD.FTZ R41, R131, R131 ;  /* 0x0000008383297221 */ /* 0x000fe20000010000 */
[----:B------:R-:W-:Y:S01]  /*9300*/  FMUL.FTZ R38, R231, UR45 ;  /* 0x0000002de7267c20 */ /* 0x000fe20008410000 */
[----:B------:R-:W-:Y:S01]  /*9310*/  FFMA.FTZ R79, R226, UR44, R79 ;  /* 0x0000002ce24f7c23 */ /* 0x000fe2000801004f */
[----:B------:R-:W-:Y:S01]  /*9320*/  FADD.FTZ R185, R185, R28 ;  /* 0x0000001cb9b97221 */ /* 0x000fe20000010000 */
[C---:B------:R-:W-:Y:S01]  /*9330*/  FFMA.FTZ R107, R41.reuse, R20, R26 ;  /* 0x00000014296b7223 */ /* 0x040fe2000001001a */
[C---:B------:R-:W-:Y:S01]  /*9340*/  FMUL.FTZ R20, R208.reuse, UR44 ;  /* 0x0000002cd0147c20 */ /* 0x040fe20008410000 */
[----:B------:R-:W-:Y:S01]  /*9350*/  FMUL.FTZ R26, R208, UR45 ;  /* 0x0000002dd01a7c20 */ /* 0x000fe20008410000 */
[----:B------:R-:W-:Y:S01]  /*9360*/  FFMA.FTZ R19, -R41, R19, R23 ;  /* 0x0000001329137223 */ /* 0x000fe20000010117 */
[----:B------:R-:W-:Y:S01]  /*9370*/  FMUL.FTZ R23, R42, -R185 ;  /* 0x800000b92a177220 */ /* 0x000fe20000410000 */
[C---:B------:R-:W-:Y:S01]  /*9380*/  FFMA.FTZ R20, R225.reuse, UR45, -R20 ;  /* 0x0000002de1147c23 */ /* 0x040fe20008010814 */
[----:B------:R-:W-:Y:S01]  /*9390*/  FFMA.FTZ R26, R225, UR44, R26 ;  /* 0x0000002ce11a7c23 */ /* 0x000fe2000801001a */
[----:B------:R-:W-:-:S02]  /*93a0*/  FMUL.FTZ R40, R206, UR45 ;  /* 0x0000002dce287c20 */ /* 0x000fc40008410000 */
[C---:B------:R-:W-:Y:S01]  /*93b0*/  FMUL.FTZ R20, R41.reuse, R20 ;  /* 0x0000001429147220 */ /* 0x040fe20000410000 */
[----:B------:R-:W-:Y:S01]  /*93c0*/  FFMA.FTZ R41, -R41, R26, -RZ ;  /* 0x0000001a29297223 */ /* 0x000fe200000109ff */
[----:B------:R-:W-:-:S04]  /*93d0*/  FMUL.FTZ R26, R42, -R186 ;  /* 0x800000ba2a1a7220 */ /* 0x000fc80000410000 */
[C---:B------:R-:W-:Y:S01]  /*93e0*/  FFMA.FTZ R28, R43.reuse, R185, -R26 ;  /* 0x000000b92b1c7223 */ /* 0x040fe2000001081a */
[----:B------:R-:W-:Y:S01]  /*93f0*/  FFMA.FTZ R43, R43, R186, R23 ;  /* 0x000000ba2b2b7223 */ /* 0x000fe20000010017 */
[C---:B------:R-:W-:Y:S01]  /*9400*/  FFMA.FTZ R23, -R6.reuse, R156, R19 ;  /* 0x0000009c06177223 */ /* 0x040fe20000010113 */
[----:B------:R-:W-:Y:S01]  /*9410*/  FFMA.FTZ R26, R6, R18, R107 ;  /* 0x00000012061a7223 */ /* 0x000fe2000001006b */
[----:B------:R-:W-:Y:S01]  /*9420*/  FADD.FTZ R183, R183, R28 ;  /* 0x0000001cb7b77221 */ /* 0x000fe20000010000 */
[----:B------:R-:W-:Y:S01]  /*9430*/  FADD.FTZ R19, -R184, R43 ;  /* 0x0000002bb8137221 */ /* 0x000fe20000010100 */
[----:B------:R-:W-:Y:S01]  /*9440*/  FMUL.FTZ R43, R209, UR44 ;  /* 0x0000002cd12b7c20 */ /* 0x000fe20008410000 */
[----:B------:R-:W-:Y:S01]  /*9450*/  FFMA.FTZ R71, R7, R71, R26 ;  /* 0x0000004707477223 */ /* 0x000fe2000001001a */
[----:B------:R-:W-:Y:S01]  /*9460*/  FMUL.FTZ R26, R207, UR44 ;  /* 0x0000002ccf1a7c20 */ /* 0x000fe20008410000 */
[----:B------:R-:W-:Y:S01]  /*9470*/  FMUL.FTZ R28, R44, -R19 ;  /* 0x800000132c1c7220 */ /* 0x000fe20000410000 */
[----:B------:R-:W-:Y:S01]  /*9480*/  FFMA.FTZ R43, R226, UR45, -R43 ;  /* 0x0000002de22b7c23 */ /* 0x000fe2000801082b */
[-C--:B------:R-:W-:Y:S01]  /*9490*/  FMUL.FTZ R44, R44, -R183.reuse ;  /* 0x800000b72c2c7220 */ /* 0x080fe20000410000 */
[----:B------:R-:W-:Y:S01]  /*94a0*/  FFMA.FTZ R26, R227, UR45, -R26 ;  /* 0x0000002de31a7c23 */ /* 0x000fe2000801081a */
[C---:B------:R-:W-:Y:S01]  /*94b0*/  FFMA.FTZ R28, R45.reuse, R183, -R28 ;  /* 0x000000b72d1c7223 */ /* 0x040fe2000001081c */
[----:B------:R-:W-:Y:S01]  /*94c0*/  FMUL.FTZ R18, R6, R43 ;  /* 0x0000002b06127220 */ /* 0x000fe20000410000 */
[----:B------:R-:W-:Y:S01]  /*94d0*/  FFMA.FTZ R43, R45, R19, R44 ;  /* 0x000000132d2b7223 */ /* 0x000fe2000001002c */
[----:B------:R-:W-:Y:S01]  /*94e0*/  FFMA.FTZ R45, -R7, R158, R23 ;  /* 0x0000009e072d7223 */ /* 0x000fe20000010117 */
[----:B------:R-:W-:Y:S01]  /*94f0*/  FADD.FTZ R181, R181, R28 ;  /* 0x0000001cb5b57221 */ /* 0x000fe20000010000 */
[----:B------:R-:W-:Y:S01]  /*9500*/  FMUL.FTZ R28, R207, UR45 ;  /* 0x0000002dcf1c7c20 */ /* 0x000fe20008410000 */
[----:B------:R-:W-:Y:S01]  /*9510*/  FADD.FTZ R182, -R182, R43 ;  /* 0x0000002bb6b67221 */ /* 0x000fe20000010100 */
[----:B------:R-:W-:Y:S01]  /*9520*/  FMUL.FTZ R23, R7, R26 ;  /* 0x0000001a07177220 */ /* 0x000fe20000410000 */
[----:B------:R-:W-:Y:S01]  /*9530*/  FMUL.FTZ R26, R231, UR44 ;  /* 0x0000002ce71a7c20 */ /* 0x000fe20008410000 */
[----:B------:R-:W-:Y:S01]  /*9540*/  FFMA.FTZ R28, R227, UR44, R28 ;  /* 0x0000002ce31c7c23 */ /* 0x000fe2000801001c */
[C---:B------:R-:W-:Y:S01]  /*9550*/  FMUL.FTZ R43, R47.reuse, -R182 ;  /* 0x800000b62f2b7220 */ /* 0x040fe20000410000 */
[----:B------:R-:W-:Y:S01]  /*9560*/  FMUL.FTZ R47, R47, -R181 ;  /* 0x800000b52f2f7220 */ /* 0x000fe20000410000 */
[----:B------:R-:W-:Y:S01]  /*9570*/  FFMA.FTZ R6, -R6, R79, -RZ ;  /* 0x0000004f06067223 */ /* 0x000fe200000109ff */
[----:B------:R-:W-:Y:S01]  /*9580*/  FFMA.FTZ R7, -R7, R28, -RZ ;  /* 0x0000001c07077223 */ /* 0x000fe200000109ff */
[C---:B------:R-:W-:Y:S01]  /*9590*/  FFMA.FTZ R28, R48.reuse, R181, -R43 ;  /* 0x000000b5301c7223 */ /* 0x040fe2000001082b */
[----:B------:R-:W-:Y:S01]  /*95a0*/  FFMA.FTZ R43, R48, R182, R47 ;  /* 0x000000b6302b7223 */ /* 0x000fe2000001002f */
[C---:B------:R-:W-:Y:S01]  /*95b0*/  FFMA.FTZ R47, R201.reuse, UR45, -R26 ;  /* 0x0000002dc92f7c23 */ /* 0x040fe2000801081a */
[----:B------:R-:W-:Y:S01]  /*95c0*/  FFMA.FTZ R79, R201, UR44, R38 ;  /* 0x0000002cc94f7c23 */ /* 0x000fe20008010026 */
[----:B------:R-:W-:Y:S01]  /*95d0*/  FADD.FTZ R179, R179, R28 ;  /* 0x0000001cb3b37221 */ /* 0x000fe20000010000 */
[----:B------:R-:W-:Y:S01]  /*95e0*/  FADD.FTZ R43, -R180, R43 ;  /* 0x0000002bb42b7221 */ /* 0x000fe20000010100 */
[----:B------:R-:W-:Y:S01]  /*95f0*/  FMUL.FTZ R26, R12, R47 ;  /* 0x0000002f0c1a7220 */ /* 0x000fe20000410000 */
[----:B------:R-:W-:Y:S01]  /*9600*/  FMUL.FTZ R38, R206, UR44 ;  /* 0x0000002cce267c20 */ /* 0x000fe20008410000 */
[C---:B------:R-:W-:Y:S01]  /*9610*/  FMUL.FTZ R28, R49.reuse, -R179 ;  /* 0x800000b3311c7220 */ /* 0x040fe20000410000 */
[----:B------:R-:W-:Y:S01]  /*9620*/  FMUL.FTZ R47, R49, -R43 ;  /* 0x8000002b312f7220 */ /* 0x000fe20000410000 */
[----:B------:R-:W-:Y:S01]  /*9630*/  FFMA.FTZ R72, R8, R72, R71 ;  /* 0x0000004808487223 */ /* 0x000fe20000010047 */
[C---:B------:R-:W-:Y:S01]  /*9640*/  FFMA.FTZ R49, R205.reuse, UR45, -R38 ;  /* 0x0000002dcd317c23 */ /* 0x040fe20008010826 */
[----:B------:R-:W-:Y:S01]  /*9650*/  FFMA.FTZ R71, R205, UR44, R40 ;  /* 0x0000002ccd477c23 */ /* 0x000fe20008010028 */
[C---:B------:R-:W-:Y:S01]  /*9660*/  FFMA.FTZ R47, R50.reuse, R179, -R47 ;  /* 0x000000b3322f7223 */ /* 0x040fe2000001082f */
[----:B------:R-:W-:Y:S01]  /*9670*/  FFMA.FTZ R50, R50, R43, R28 ;  /* 0x0000002b32327223 */ /* 0x000fe2000001001c */
[C---:B------:R-:W-:Y:S01]  /*9680*/  FMUL.FTZ R38, R8.reuse, R49 ;  /* 0x0000003108267220 */ /* 0x040fe20000410000 */
[C---:B------:R-:W-:Y:S01]  /*9690*/  FFMA.FTZ R28, -R8.reuse, R71, -RZ ;  /* 0x00000047081c7223 */ /* 0x040fe200000109ff */
[----:B------:R-:W-:Y:S01]  /*96a0*/  FFMA.FTZ R45, -R8, R160, R45 ;  /* 0x000000a0082d7223 */ /* 0x000fe2000001012d */
[----:B------:R-:W-:Y:S01]  /*96b0*/  FADD.FTZ R8, -R13, R50 ;  /* 0x000000320d087221 */ /* 0x000fe20000010100 */
[----:B------:R-:W-:Y:S01]  /*96c0*/  FADD.FTZ R14, R14, R47 ;  /* 0x0000002f0e0e7221 */ /* 0x000fe20000010000 */
[C---:B------:R-:W-:Y:S01]  /*96d0*/  FMUL.FTZ R47, R204.reuse, UR44 ;  /* 0x0000002ccc2f7c20 */ /* 0x040fe20008410000 */
[----:B------:R-:W-:Y:S01]  /*96e0*/  FMUL.FTZ R49, R204, UR45 ;  /* 0x0000002dcc317c20 */ /* 0x000fe20008410000 */
[C---:B------:R-:W-:Y:S01]  /*96f0*/  FMUL.FTZ R40, R52.reuse, -R8 ;  /* 0x8000000834287220 */ /* 0x040fe20000410000 */
[-C--:B------:R-:W-:Y:S01]  /*9700*/  FMUL.FTZ R13, R52, -R14.reuse ;  /* 0x8000000e340d7220 */ /* 0x080fe20000410000 */
[C---:B------:R-:W-:Y:S01]  /*9710*/  FFMA.FTZ R42, R228.reuse, UR45, -R47 ;  /* 0x0000002de42a7c23 */ /* 0x040fe2000801082f */
[----:B------:R-:W-:Y:S01]  /*9720*/  FFMA.FTZ R48, R228, UR44, R49 ;  /* 0x0000002ce4307c23 */ /* 0x000fe20008010031 */
[C---:B------:R-:W-:Y:S01]  /*9730*/  FFMA.FTZ R44, R53.reuse, R14, -R40 ;  /* 0x0000000e352c7223 */ /* 0x040fe20000010828 */
[----:B------:R-:W-:Y:S01]  /*9740*/  FFMA.FTZ R13, R53, R8, R13 ;  /* 0x00000008350d7223 */ /* 0x000fe2000001000d */
[C---:B------:R-:W-:Y:S01]  /*9750*/  FMUL.FTZ R40, R9.reuse, R42 ;  /* 0x0000002a09287220 */ /* 0x040fe20000410000 */
[----:B------:R-:W-:Y:S01]  /*9760*/  FFMA.FTZ R42, -R9, R48, -RZ ;  /* 0x00000030092a7223 */ /* 0x000fe200000109ff */
[----:B------:R-:W-:Y:S01]  /*9770*/  FADD.FTZ R17, R17, R44 ;  /* 0x0000002c11117221 */ /* 0x000fe20000010000 */
[C---:B------:R-:W-:Y:S01]  /*9780*/  FFMA.FTZ R73, R9.reuse, R73, R72 ;  /* 0x0000004909497223 */ /* 0x040fe20000010048 */
[----:B------:R-:W-:Y:S01]  /*9790*/  FFMA.FTZ R45, -R9, R162, R45 ;  /* 0x000000a2092d7223 */ /* 0x000fe2000001012d */
[C---:B------:R-:W-:Y:S01]  /*97a0*/  FMUL.FTZ R44, R203.reuse, UR44 ;  /* 0x0000002ccb2c7c20 */ /* 0x040fe20008410000 */
[----:B------:R-:W-:Y:S01]  /*97b0*/  FMUL.FTZ R48, R203, UR45 ;  /* 0x0000002dcb307c20 */ /* 0x000fe20008410000 */
[----:B------:R-:W-:Y:S01]  /*97c0*/  FADD.FTZ R9, -R16, R13 ;  /* 0x0000000d10097221 */ /* 0x000fe20000010100 */
[----:B------:R-:W-:Y:S01]  /*97d0*/  FMUL.FTZ R16, R55, -R17 ;  /* 0x8000001137107220 */ /* 0x000fe20000410000 */
[C---:B------:R-:W-:Y:S01]  /*97e0*/  FFMA.FTZ R47, R229.reuse, UR45, -R44 ;  /* 0x0000002de52f7c23 */ /* 0x040fe2000801082c */
[----:B------:R-:W-:Y:S01]  /*97f0*/  FFMA.FTZ R49, R229, UR44, R48 ;  /* 0x0000002ce5317c23 */ /* 0x000fe20008010030 */
[----:B------:R-:W-:Y:S01]  /*9800*/  FMUL.FTZ R13, R55, -R9 ;  /* 0x80000009370d7220 */ /* 0x000fe20000410000 */
[C---:B------:R-:W-:Y:S01]  /*9810*/  FFMA.FTZ R74, R10.reuse, R74, R73 ;  /* 0x0000004a0a4a7223 */ /* 0x040fe20000010049 */
[C---:B------:R-:W-:Y:S01]  /*9820*/  FMUL.FTZ R48, R10.reuse, R47 ;  /* 0x0000002f0a307220 */ /* 0x040fe20000410000 */
[C---:B------:R-:W-:Y:S01]  /*9830*/  FFMA.FTZ R44, -R10.reuse, R49, -RZ ;  /* 0x000000310a2c7223 */ /* 0x040fe200000109ff */
[----:B------:R-:W-:Y:S01]  /*9840*/  FFMA.FTZ R164, -R10, R164, R45 ;  /* 0x000000a40aa47223 */ /* 0x000fe2000001012d */
[C---:B------:R-:W-:Y:S01]  /*9850*/  FFMA.FTZ R13, R56.reuse, R17, -R13 ;  /* 0x00000011380d7223 */ /* 0x040fe2000001080d */
[----:B------:R-:W-:Y:S01]  /*9860*/  FFMA.FTZ R16, R56, R9, R16 ;  /* 0x0000000938107223 */ /* 0x000fe20000010010 */
[----:B------:R-:W-:Y:S01]  /*9870*/  MOV R10, UR6 ;  /* 0x00000006000a7c02 */ /* 0x000fe20008000f00 */
[----:B------:R-:W-:Y:S01]  /*9880*/  FFMA.FTZ R75, R11, R75, R74 ;  /* 0x0000004b0b4b7223 */ /* 0x000fe2000001004a */
[----:B------:R-:W-:Y:S01]  /*9890*/  SHF.L.U32 R56, R143, 0x5, RZ ;  /* 0x000000058f387819 */ /* 0x000fe200000006ff */
[----:B------:R-:W-:Y:S01]  /*98a0*/  FADD.FTZ R22, R22, R13 ;  /* 0x0000000d16167221 */ /* 0x000fe20000010000 */
[-C--:B------:R-:W-:Y:S01]  /*98b0*/  @!P0 LEA R49, R10, R141.reuse, 0x4 ;  /* 0x0000008d0a318211 */ /* 0x080fe200078e20ff */
[----:B------:R-:W-:Y:S01]  /*98c0*/  FADD.FTZ R16, -R21, R16 ;  /* 0x0000001015107221 */ /* 0x000fe20000010100 */
[----:B------:R-:W-:Y:S01]  /*98d0*/  IADD3 R10, R56, 0x1, RZ ;  /* 0x00000001380a7810 */ /* 0x000fe20007ffe0ff */
[----:B------:R-:W-:Y:S01]  /*98e0*/  FMUL.FTZ R21, R202, UR45 ;  /* 0x0000002dca157c20 */ /* 0x000fe20008410000 */
[----:B------:R-:W-:Y:S01]  /*98f0*/  IADD3 R45, R56, 0x3, RZ ;  /* 0x00000003382d7810 */ /* 0x000fe20007ffe0ff */
[----:B------:R-:W-:Y:S01]  /*9900*/  FMUL.FTZ R13, R202, UR44 ;  /* 0x0000002cca0d7c20 */ /* 0x000fe20008410000 */
[----:B------:R-:W-:Y:S01]  /*9910*/  LEA.HI.SX32 R72, R10, R56, 0x1b ;  /* 0x000000380a487211 */ /* 0x000fe200078fdaff */
[----:B------:R-:W-:Y:S01]  /*9920*/  FMUL.FTZ R10, R58, -R22 ;  /* 0x800000163a0a7220 */ /* 0x000fe20000410000 */
[----:B------:R-:W-:Y:S01]  /*9930*/  FFMA.FTZ R50, R230, UR44, R21 ;  /* 0x0000002ce6327c23 */ /* 0x000fe20008010015 */
[----:B------:R-:W-:Y:S01]  /*9940*/  LEA.HI.SX32 R78, R45, R56, 0x1b ;  /* 0x000000382d4e7211 */ /* 0x000fe200078fdaff */
[-C--:B------:R-:W-:Y:S01]  /*9950*/  FMUL.FTZ R21, R58, -R16.reuse ;  /* 0x800000103a157220 */ /* 0x080fe20000410000 */
[C---:B------:R-:W-:Y:S01]  /*9960*/  FFMA.FTZ R45, R59.reuse, R16, R10 ;  /* 0x000000103b2d7223 */ /* 0x040fe2000001000a */
[----:B------:R-:W-:Y:S01]  /*9970*/  FFMA.FTZ R52, R230, UR45, -R13 ;  /* 0x0000002de6347c23 */ /* 0x000fe2000801080d */
[----:B------:R-:W-:Y:S01]  /*9980*/  IADD3 R13, R56, 0x2, RZ ;  /* 0x00000002380d7810 */ /* 0x000fe20007ffe0ff */
[----:B------:R-:W-:Y:S01]  /*9990*/  FFMA.FTZ R10, R59, R22, -R21 ;  /* 0x000000163b0a7223 */ /* 0x000fe20000010815 */
[----:B------:R-:W-:Y:S01]  /*99a0*/  FADD.FTZ R21, -R24, R45 ;  /* 0x0000002d18157221 */ /* 0x000fe20000010100 */
[----:B------:R-:W-:Y:S01]  /*99b0*/  LEA R45, R72, R141, 0x2 ;  /* 0x0000008d482d7211 */ /* 0x000fe200078e10ff */
[----:B------:R0:W-:Y:S01]  /*99c0*/  @!P0 STS.128 [R49+0x8b80], R60 ;  /* 0x008b803c31008388 */ /* 0x0001e20000000c00 */
[----:B------:R-:W-:Y:S01]  /*99d0*/  FADD.FTZ R25, R25, R10 ;  /* 0x0000000a19197221 */ /* 0x000fe20000010000 */
[C---:B------:R-:W-:Y:S01]  /*99e0*/  FMUL.FTZ R10, R80.reuse, -R21 ;  /* 0x80000015500a7220 */ /* 0x040fe20000410000 */
[----:B------:R-:W-:Y:S01]  /*99f0*/  LEA.HI.SX32 R74, R13, R56, 0x1b ;  /* 0x000000380d4a7211 */ /* 0x000fe200078fdaff */
[----:B------:R-:W-:Y:S01]  /*9a00*/  FFMA.FTZ R50, -R11, R50, -RZ ;  /* 0x000000320b327223 */ /* 0x000fe200000109ff */
[-C--:B------:R-:W-:Y:S01]  /*9a10*/  FMUL.FTZ R80, R80, -R25.reuse ;  /* 0x8000001950507220 */ /* 0x080fe20000410000 */
[----:B------:R-:W-:Y:S01]  /*9a20*/  LEA.HI.SX32 R56, R56, R56, 0x1b ;  /* 0x0000003838387211 */ /* 0x000fe200078fdaff */
[C---:B------:R-:W-:Y:S01]  /*9a30*/  FFMA.FTZ R10, R81.reuse, R25, -R10 ;  /* 0x00000019510a7223 */ /* 0x040fe2000001080a */
[----:B------:R-:W-:Y:S01]  /*9a40*/  LEA R47, R74, R141, 0x2 ;  /* 0x0000008d4a2f7211 */ /* 0x000fe200078e10ff */
[----:B------:R-:W-:Y:S01]  /*9a50*/  FFMA.FTZ R81, R81, R21, R80 ;  /* 0x0000001551517223 */ /* 0x000fe20000010050 */
[-C--:B------:R-:W-:Y:S01]  /*9a60*/  LEA R13, R56, R141.reuse, 0x2 ;  /* 0x0000008d380d7211 */ /* 0x080fe200078e10ff */
[----:B------:R-:W-:Y:S01]  /*9a70*/  FADD.FTZ R10, R177, R10 ;  /* 0x0000000ab10a7221 */ /* 0x000fe20000010000 */
[----:B------:R-:W-:Y:S01]  /*9a80*/  LEA R78, R78, R141, 0x2 ;  /* 0x0000008d4e4e7211 */ /* 0x000fe200078e10ff */
[----:B------:R-:W-:Y:S01]  /*9a90*/  FADD.FTZ R178, -R178, R81 ;  /* 0x00000051b2b27221 */ /* 0x000fe20000010100 */
[----:B------:R-:W-:Y:S01]  /*9aa0*/  FMUL.FTZ R52, R11, R52 ;  /* 0x000000340b347220 */ /* 0x000fe20000410000 */
[----:B------:R-:W-:Y:S01]  /*9ab0*/  FMUL.FTZ R24, R82, -R10 ;  /* 0x8000000a52187220 */ /* 0x000fe20000410000 */
[----:B------:R1:W-:Y:S01]  /*9ac0*/  STS [R13+0x2100], R66 ;  /* 0x002100420d007388 */ /* 0x0003e20000000800 */
[----:B------:R-:W-:Y:S01]  /*9ad0*/  FMUL.FTZ R56, R96, R43 ;  /* 0x0000002b60387220 */ /* 0x000fe20000410000 */
[----:B------:R-:W-:Y:S01]  /*9ae0*/  FFMA.FTZ R227, -R95, R36, R227 ;  /* 0x000000245fe37223 */ /* 0x000fe200000101e3 */
[----:B------:R-:W-:Y:S01]  /*9af0*/  FFMA.FTZ R58, -R94, R33, R205 ;  /* 0x000000215e3a7223 */ /* 0x000fe200000101cd */
[----:B------:R2:W-:Y:S01]  /*9b00*/  STS [R45+0x2104], R34 ;  /* 0x002104222d007388 */ /* 0x0005e20000000800 */
[----:B0-----:R-:W-:Y:S01]  /*9b10*/  FMUL.FTZ R63, R209, R56 ;  /* 0x00000038d13f7220 */ /* 0x001fe20000410000 */
[----:B------:R-:W-:Y:S01]  /*9b20*/  FFMA.FTZ R12, -R12, R79, -RZ ;  /* 0x0000004f0c0c7223 */ /* 0x000fe200000109ff */
[----:B------:R-:W-:Y:S01]  /*9b30*/  FMUL.FTZ R79, R16, UR57 ;  /* 0x00000039104f7c20 */ /* 0x000fe20008410000 */
[----:B------:R0:W-:Y:S01]  /*9b40*/  STS [R47+0x2108], R64 ;  /* 0x002108402f007388 */ /* 0x0001e20000000800 */
[----:B------:R-:W-:Y:S01]  /*9b50*/  FMUL.FTZ R62, R192, UR57 ;  /* 0x00000039c03e7c20 */ /* 0x000fe20008410000 */
[----:B-1----:R-:W-:Y:S01]  /*9b60*/  FMUL.FTZ R66, R182, UR57 ;  /* 0x00000039b6427c20 */ /* 0x002fe20008410000 */
[----:B------:R-:W-:Y:S01]  /*9b70*/  FFMA.FTZ R11, -R11, R166, R164 ;  /* 0x000000a60b0b7223 */ /* 0x000fe200000101a4 */
[----:B------:R1:W-:Y:S01]  /*9b80*/  STS [R78+0x210c], R77 ;  /* 0x00210c4d4e007388 */ /* 0x0003e20000000800 */
[----:B------:R-:W-:Y:S01]  /*9b90*/  FFMA.FTZ R228, -R93, R32, R228 ;  /* 0x000000205de47223 */ /* 0x000fe200000101e4 */
[-C--:B--2---:R-:W-:Y:S01]  /*9ba0*/  FMUL.FTZ R45, R82, -R178.reuse ;  /* 0x800000b2522d7220 */ /* 0x084fe20000410000 */
[----:B------:R-:W-:Y:S01]  /*9bb0*/  FFMA.FTZ R62, R191, UR58, R62 ;  /* 0x0000003abf3e7c23 */ /* 0x000fe2000801003e */
[----:B------:R2:W-:Y:S01]  /*9bc0*/  STS [R13+0x2110], R2 ;  /* 0x002110020d007388 */ /* 0x0005e20000000800 */
[----:B------:R-:W-:Y:S01]  /*9bd0*/  FFMA.FTZ R66, R181, UR58, R66 ;  /* 0x0000003ab5427c23 */ /* 0x000fe20008010042 */
[----:B0-----:R-:W-:Y:S01]  /*9be0*/  FFMA.FTZ R47, R83, R178, R24 ;  /* 0x000000b2532f7223 */ /* 0x001fe20000010018 */
[----:B------:R-:W-:Y:S01]  /*9bf0*/  FFMA.FTZ R24, -R104, R54, R217 ;  /* 0x0000003668187223 */ /* 0x000fe200000101d9 */
[----:B------:R0:W-:Y:S01]  /*9c00*/  STS [R13+0x2118], R0 ;  /* 0x002118000d007388 */ /* 0x0001e20000000800 */
[----:B-1----:R-:W-:-:S03]  /*9c10*/  FFMA.FTZ R78, R22, UR58, R79 ;  /* 0x0000003a164e7c23 */ /* 0x002fc6000801004f */
[----:B------:R1:W-:Y:S01]  /*9c20*/  STS [R13+0x2120], R3 ;  /* 0x002120030d007388 */ /* 0x0003e20000000800 */
[----:B--2---:R-:W-:Y:S01]  /*9c30*/  FFMA.FTZ R2, R83, R10, -R45 ;  /* 0x0000000a53027223 */ /* 0x004fe2000001082d */
[----:B------:R-:W-:Y:S02]  /*9c40*/  FADD.FTZ R45, -R176, R47 ;  /* 0x0000002fb02d7221 */ /* 0x000fe40000010100 */
[----:B------:R2:W-:Y:S01]  /*9c50*/  STS [R13+0x2124], R5 ;  /* 0x002124050d007388 */ /* 0x0005e20000000800 */
[----:B------:R-:W-:Y:S01]  /*9c60*/  FFMA.FTZ R47, -R101, R39, R220 ;  /* 0x00000027652f7223 */ /* 0x000fe200000101dc */
[----:B------:R-:W-:Y:S01]  /*9c70*/  FADD.FTZ R175, R175, R2 ;  /* 0x00000002afaf7221 */ /* 0x000fe20000010000 */
[C---:B0-----:R-:W-:Y:S01]  /*9c80*/  FMUL.FTZ R0, R84.reuse, -R45 ;  /* 0x8000002d54007220 */ /* 0x041fe20000410000 */
[----:B------:R-:W-:Y:S02]  /*9c90*/  STS [R13+0x2148], R18 ;  /* 0x002148120d007388 */ /* 0x000fe40000000800 */
[-C--:B------:R-:W-:Y:S01]  /*9ca0*/  FMUL.FTZ R84, R84, -R175.reuse ;  /* 0x800000af54547220 */ /* 0x080fe20000410000 */
[C---:B------:R-:W-:Y:S01]  /*9cb0*/  FFMA.FTZ R0, R85.reuse, R175, -R0 ;  /* 0x000000af55007223 */ /* 0x040fe20000010800 */
[----:B------:R-:W-:Y:S02]  /*9cc0*/  STS [R13+0x2140], R20 ;  /* 0x002140140d007388 */ /* 0x000fe40000000800 */
[----:B------:R-:W-:Y:S01]  /*9cd0*/  FFMA.FTZ R85, R85, R45, R84 ;  /* 0x0000002d55557223 */ /* 0x000fe20000010054 */
[----:B------:R-:W-:Y:S01]  /*9ce0*/  FADD.FTZ R0, R173, R0 ;  /* 0x00000000ad007221 */ /* 0x000fe20000010000 */
[----:B------:R-:W-:Y:S02]  /*9cf0*/  STS [R13+0x211c], R4 ;  /* 0x00211c040d007388 */ /* 0x000fe40000000800 */
[----:B------:R-:W-:Y:S01]  /*9d00*/  FADD.FTZ R174, -R174, R85 ;  /* 0x00000055aeae7221 */ /* 0x000fe20000010100 */
[----:B------:R-:W-:Y:S01]  /*9d10*/  FMUL.FTZ R2, R86, -R0 ;  /* 0x8000000056027220 */ /* 0x000fe20000410000 */
[----:B------:R-:W-:Y:S01]  /*9d20*/  STS [R13+0x2138], R27 ;  /* 0x0021381b0d007388 */ /* 0x000fe20000000800 */
[----:B------:R-:W-:Y:S01]  /*9d30*/  FMUL.FTZ R85, R94, R19 ;  /* 0x000000135e557220 */ /* 0x000fe20000410000 */
[-C--:B-1----:R-:W-:Y:S01]  /*9d40*/  FMUL.FTZ R3, R86, -R174.reuse ;  /* 0x800000ae56037220 */ /* 0x082fe20000410000 */
[C---:B--2---:R-:W-:Y:S01]  /*9d50*/  FFMA.FTZ R5, R87.reuse, R174, R2 ;  /* 0x000000ae57057223 */ /* 0x044fe20000010002 */
[----:B------:R0:W-:Y:S01]  /*9d60*/  STS [R13+0x2150], R23 ;  /* 0x002150170d007388 */ /* 0x0001e20000000800 */
[----:B------:R-:W-:Y:S01]  /*9d70*/  FMUL.FTZ R81, R174, UR57 ;  /* 0x00000039ae517c20 */ /* 0x000fe20008410000 */
[----:B------:R-:W-:Y:S01]  /*9d80*/  FFMA.FTZ R2, R87, R0, -R3 ;  /* 0x0000000057027223 */ /* 0x000fe20000010803 */
[----:B------:R-:W-:Y:S01]  /*9d90*/  FADD.FTZ R3, -R172, R5 ;  /* 0x00000005ac037221 */ /* 0x000fe20000010100 */
[----:B------:R1:W-:Y:S01]  /*9da0*/  STS [R13+0x2154], R7 ;  /* 0x002154070d007388 */ /* 0x0003e20000000800 */
[----:B------:R-:W-:Y:S01]  /*9db0*/  FFMA.FTZ R86, R0, UR58, R81 ;  /* 0x0000003a00567c23 */ /* 0x000fe20008010051 */
[----:B------:R-:W-:Y:S01]  /*9dc0*/  FADD.FTZ R171, R171, R2 ;  /* 0x00000002abab7221 */ /* 0x000fe20000010000 */
[-C--:B------:R-:W-:Y:S01]  /*9dd0*/  FMUL.FTZ R2, R88, -R3.reuse ;  /* 0x8000000358027220 */ /* 0x080fe20000410000 */
[----:B------:R2:W-:Y:S01]  /*9de0*/  STS [R13+0x215c], R28 ;  /* 0x00215c1c0d007388 */ /* 0x0005e20000000800 */
[----:B------:R-:W-:Y:S01]  /*9df0*/  FMUL.FTZ R5, R104, R3 ;  /* 0x0000000368057220 */ /* 0x000fe20000410000 */
[-C--:B------:R-:W-:Y:S01]  /*9e00*/  FMUL.FTZ R88, R88, -R171.reuse ;  /* 0x800000ab58587220 */ /* 0x080fe20000410000 */
[----:B------:R-:W-:Y:S01]  /*9e10*/  FFMA.FTZ R2, R89, R171, -R2 ;  /* 0x000000ab59027223 */ /* 0x000fe20000010802 */
[----:B0-----:R-:W-:Y:S01]  /*9e20*/  FFMA.FTZ R23, -R105, R57, R216 ;  /* 0x0000003969177223 */ /* 0x001fe200000101d8 */
[----:B------:R-:W-:Y:S01]  /*9e30*/  FMUL.FTZ R27, R104, R171 ;  /* 0x000000ab681b7220 */ /* 0x000fe20000410000 */
[----:B------:R-:W-:Y:S01]  /*9e40*/  FFMA.FTZ R89, R89, R3, R88 ;  /* 0x0000000359597223 */ /* 0x000fe20000010058 */
[----:B------:R-:W-:Y:S01]  /*9e50*/  FADD.FTZ R18, R169, R2 ;  /* 0x00000002a9127221 */ /* 0x000fe20000010000 */
[----:B------:R0:W-:Y:S01]  /*9e60*/  STS [R13+0x213c], R37 ;  /* 0x00213c250d007388 */ /* 0x0001e20000000800 */
[----:B-1----:R-:W-:Y:S01]  /*9e70*/  FMUL.FTZ R7, R122, R27 ;  /* 0x0000001b7a077220 */ /* 0x002fe20000410000 */
[----:B------:R-:W-:Y:S01]  /*9e80*/  FADD.FTZ R170, -R170, R89 ;  /* 0x00000059aaaa7221 */ /* 0x000fe20000010100 */
[----:B------:R-:W-:Y:S01]  /*9e90*/  FMUL.FTZ R20, R105, R18 ;  /* 0x0000001269147220 */ /* 0x000fe20000410000 */
[----:B--2---:R-:W-:Y:S01]  /*9ea0*/  FMUL.FTZ R28, R103, R0 ;  /* 0x00000000671c7220 */ /* 0x004fe20000410000 */
[----:B------:R1:W-:Y:S01]  /*9eb0*/  STS [R13+0x214c], R6 ;  /* 0x00214c060d007388 */ /* 0x0003e20000000800 */
[----:B------:R-:W-:Y:S01]  /*9ec0*/  FMUL.FTZ R2, R105, R170 ;  /* 0x000000aa69027220 */ /* 0x000fe20000410000 */
[----:B------:R-:W-:Y:S01]  /*9ed0*/  FMUL.FTZ R4, R123, R20 ;  /* 0x000000147b047220 */ /* 0x000fe20000410000 */
[----:B------:R-:W-:Y:S01]  /*9ee0*/  FFMA.FTZ R7, R24, R5, -R7 ;  /* 0x0000000518077223 */ /* 0x000fe20000010807 */
[----:B------:R2:W-:Y:S01]  /*9ef0*/  STS [R13+0x2128], R29 ;  /* 0x0021281d0d007388 */ /* 0x0005e20000000800 */
[----:B0-----:R-:W-:Y:S01]  /*9f00*/  FFMA.FTZ R37, -R103, R51, R218 ;  /* 0x0000003367257223 */ /* 0x001fe200000101da */
[-C--:B------:R-:W-:Y:S01]  /*9f10*/  FFMA.FTZ R4, R23, R2.reuse, -R4 ;  /* 0x0000000217047223 */ /* 0x080fe20000010804 */
[----:B------:R-:W-:Y:S01]  /*9f20*/  FMUL.FTZ R2, R123, R2 ;  /* 0x000000027b027220 */ /* 0x000fe20000410000 */
[----:B------:R-:W-:Y:S01]  /*9f30*/  FMUL.FTZ R34, R215, R28 ;  /* 0x0000001cd7227220 */ /* 0x000fe20000410000 */
[----:B------:R-:W-:Y:S01]  /*9f40*/  FMUL.FTZ R5, R122, R5 ;  /* 0x000000057a057220 */ /* 0x000fe20000410000 */
[----:B-1----:R-:W-:Y:S01]  /*9f50*/  FMUL.FTZ R6, R103, R174 ;  /* 0x000000ae67067220 */ /* 0x002fe20000410000 */
[----:B------:R-:W-:Y:S01]  /*9f60*/  FADD.FTZ R4, RZ, R4 ;  /* 0x00000004ff047221 */ /* 0x000fe20000010000 */
[----:B------:R-:W-:Y:S01]  /*9f70*/  FFMA.FTZ R2, R23, R20, R2 ;  /* 0x0000001417027223 */ /* 0x000fe20000010002 */
[----:B------:R0:W-:Y:S01]  /*9f80*/  STS [R13+0x2144], R41 ;  /* 0x002144290d007388 */ /* 0x0001e20000000800 */
[----:B--2---:R-:W-:Y:S01]  /*9f90*/  FMUL.FTZ R29, R102, R175 ;  /* 0x000000af661d7220 */ /* 0x004fe20000410000 */
[----:B------:R-:W-:Y:S01]  /*9fa0*/  FADD.FTZ R4, R4, R7 ;  /* 0x0000000704047221 */ /* 0x000fe20000010000 */
[----:B------:R-:W-:Y:S01]  /*9fb0*/  FFMA.FTZ R5, R24, R27, R5 ;  /* 0x0000001b18057223 */ /* 0x000fe20000010005 */
[----:B------:R-:W-:Y:S01]  /*9fc0*/  FADD.FTZ R2, RZ, R2 ;  /* 0x00000002ff027221 */ /* 0x000fe20000010000 */
[----:B------:R-:W-:Y:S01]  /*9fd0*/  FMUL.FTZ R7, R102, R45 ;  /* 0x0000002d66077220 */ /* 0x000fe20000410000 */
[----:B------:R-:W-:Y:S01]  /*9fe0*/  FMUL.FTZ R49, R214, R29 ;  /* 0x0000001dd6317220 */ /* 0x000fe20000410000 */
[----:B------:R1:W-:Y:S01]  /*9ff0*/  STS [R13+0x2160], R40 ;  /* 0x002160280d007388 */ /* 0x0003e20000000800 */
[----:B------:R-:W-:Y:S01]  /*a000*/  FADD.FTZ R2, R2, R5 ;  /* 0x0000000502027221 */ /* 0x000fe20000010000 */
[----:B0-----:R-:W-:Y:S01]  /*a010*/  FFMA.FTZ R41, R37, R6, -R34 ;  /* 0x0000000625297223 */ /* 0x001fe20000010822 */
[----:B------:R-:W-:Y:S01]  /*a020*/  FFMA.FTZ R34, -R102, R46, R219 ;  /* 0x0000002e66227223 */ /* 0x000fe200000101db */
[----:B------:R-:W-:Y:S01]  /*a030*/  FMUL.FTZ R6, R215, R6 ;  /* 0x00000006d7067220 */ /* 0x000fe20000410000 */
[----:B------:R0:W-:Y:S01]  /*a040*/  STS [R13+0x2158], R38 ;  /* 0x002158260d007388 */ /* 0x0001e20000000800 */
[----:B------:R-:W-:Y:S01]  /*a050*/  FADD.FTZ R4, R4, R41 ;  /* 0x0000002904047221 */ /* 0x000fe20000010000 */
[-C--:B------:R-:W-:Y:S01]  /*a060*/  FFMA.FTZ R49, R34, R7.reuse, -R49 ;  /* 0x0000000722317223 */ /* 0x080fe20000010831 */
[----:B------:R-:W-:Y:S01]  /*a070*/  FFMA.FTZ R5, R37, R28, R6 ;  /* 0x0000001c25057223 */ /* 0x000fe20000010006 */
[----:B------:R-:W-:Y:S01]  /*a080*/  FMUL.FTZ R7, R214, R7 ;  /* 0x00000007d6077220 */ /* 0x000fe20000410000 */
[C---:B-1----:R-:W-:Y:S01]  /*a090*/  FMUL.FTZ R40, R101.reuse, R10 ;  /* 0x0000000a65287220 */ /* 0x042fe20000410000 */
[----:B------:R1:W-:Y:S01]  /*a0a0*/  STS [R13+0x2164], R42 ;  /* 0x0021642a0d007388 */ /* 0x0003e20000000800 */
[----:B------:R-:W-:Y:S01]  /*a0b0*/  FADD.FTZ R2, R2, R5 ;  /* 0x0000000502027221 */ /* 0x000fe20000010000 */
[----:B------:R-:W-:Y:S01]  /*a0c0*/  FFMA.FTZ R7, R34, R29, R7 ;  /* 0x0000001d22077223 */ /* 0x000fe20000010007 */
[----:B------:R-:W-:Y:S01]  /*a0d0*/  FMUL.FTZ R6, R101, R178 ;  /* 0x000000b265067220 */ /* 0x000fe20000410000 */
[----:B0-----:R-:W-:-:S02]  /*a0e0*/  HADD2.F32 R38, -RZ, R139.H0_H0 ;  /* 0x2000008bff267230 */ /* 0x001fc40000004100 */
[----:B------:R-:W-:Y:S01]  /*a0f0*/  FMUL.FTZ R41, R100, R25 ;  /* 0x0000001964297220 */ /* 0x000fe20000410000 */
[----:B------:R0:W-:Y:S01]  /*a100*/  STS [R13+0x2168], R48 ;  /* 0x002168300d007388 */ /* 0x0001e20000000800 */
[----:B------:R-:W-:Y:S01]  /*a110*/  FADD.FTZ R2, R2, R7 ;  /* 0x0000000702027221 */ /* 0x000fe20000010000 */
[----:B------:R-:W-:Y:S01]  /*a120*/  FMUL.FTZ R7, R100, R21 ;  /* 0x0000001564077220 */ /* 0x000fe20000410000 */
[----:B------:R-:W-:Y:S01]  /*a130*/  FMUL.FTZ R55, R212, R41 ;  /* 0x00000029d4377220 */ /* 0x000fe20000410000 */
[----:B-1----:R-:W-:Y:S01]  /*a140*/  FMUL.FTZ R42, R213, R40 ;  /* 0x00000028d52a7220 */ /* 0x002fe20000410000 */
[----:B------:R1:W-:Y:S01]  /*a150*/  STS [R13+0x216c], R44 ;  /* 0x00216c2c0d007388 */ /* 0x0003e20000000800 */
[----:B------:R-:W-:Y:S01]  /*a160*/  FADD.FTZ R4, R4, R49 ;  /* 0x0000003104047221 */ /* 0x000fe20000010000 */
[----:B------:R-:W-:Y:S02]  /*a170*/  HADD2.F32 R49, -RZ, R137.H0_H0 ;  /* 0x20000089ff317230 */ /* 0x000fe40000004100 */
[-C--:B------:R-:W-:Y:S01]  /*a180*/  FFMA.FTZ R53, R47, R6.reuse, -R42 ;  /* 0x000000062f357223 */ /* 0x080fe2000001082a */
[----:B------:R-:W-:Y:S01]  /*a190*/  FMUL.FTZ R6, R213, R6 ;  /* 0x00000006d5067220 */ /* 0x000fe20000410000 */
[----:B0-----:R-:W-:Y:S01]  /*a1a0*/  FFMA.FTZ R48, -R100, R38, R221 ;  /* 0x0000002664307223 */ /* 0x001fe200000101dd */
[----:B------:R-:W-:Y:S01]  /*a1b0*/  FMUL.FTZ R42, R99, R22 ;  /* 0x00000016632a7220 */ /* 0x000fe20000410000 */
[----:B------:R0:W-:Y:S01]  /*a1c0*/  STS [R13+0x2174], R50 ;  /* 0x002174320d007388 */ /* 0x0001e20000000800 */
[----:B------:R-:W-:Y:S01]  /*a1d0*/  FFMA.FTZ R5, R47, R40, R6 ;  /* 0x000000282f057223 */ /* 0x000fe20000010006 */
[----:B------:R-:W-:Y:S01]  /*a1e0*/  FFMA.FTZ R55, R48, R7, -R55 ;  /* 0x0000000730377223 */ /* 0x000fe20000010837 */
[----:B-1----:R-:W-:-:S02]  /*a1f0*/  HADD2.F32 R44, -RZ, R138.H0_H0 ;  /* 0x2000008aff2c7230 */ /* 0x002fc40000004100 */
[----:B------:R-:W-:Y:S01]  /*a200*/  FMUL.FTZ R7, R212, R7 ;  /* 0x00000007d4077220 */ /* 0x000fe20000410000 */
[----:B------:R-:W-:Y:S01]  /*a210*/  FADD.FTZ R2, R2, R5 ;  /* 0x0000000502027221 */ /* 0x000fe20000010000 */
[C---:B------:R-:W-:Y:S01]  /*a220*/  FMUL.FTZ R5, R99.reuse, R16 ;  /* 0x0000001063057220 */ /* 0x040fe20000410000 */
[----:B------:R-:W-:Y:S01]  /*a230*/  FMUL.FTZ R6, R210, R42 ;  /* 0x0000002ad2067220 */ /* 0x000fe20000410000 */
[----:B------:R-:W-:Y:S01]  /*a240*/  FFMA.FTZ R7, R48, R41, R7 ;  /* 0x0000002930077223 */ /* 0x000fe20000010007 */
[----:B------:R-:W-:Y:S01]  /*a250*/  FFMA.FTZ R223, -R99, R44, R223 ;  /* 0x0000002c63df7223 */ /* 0x000fe200000101df */
[----:B------:R-:W-:Y:S01]  /*a260*/  FADD.FTZ R4, R4, R53 ;  /* 0x0000003504047221 */ /* 0x000fe20000010000 */
[----:B0-----:R-:W-:Y:S01]  /*a270*/  FMUL.FTZ R50, R98, R9 ;  /* 0x0000000962327220 */ /* 0x001fe20000410000 */
[----:B------:R-:W-:Y:S01]  /*a280*/  FADD.FTZ R2, R2, R7 ;  /* 0x0000000702027221 */ /* 0x000fe20000010000 */
[CC--:B------:R-:W-:Y:S01]  /*a290*/  FFMA.FTZ R7, R223.reuse, R5.reuse, -R6 ;  /* 0x00000005df077223 */ /* 0x0c0fe20000010806 */
[----:B------:R-:W-:Y:S01]  /*a2a0*/  FMUL.FTZ R6, R210, R5 ;  /* 0x00000005d2067220 */ /* 0x000fe20000410000 */
[----:B------:R-:W-:Y:S01]  /*a2b0*/  FMUL.FTZ R53, R98, R17 ;  /* 0x0000001162357220 */ /* 0x000fe20000410000 */
[----:B------:R-:W-:Y:S01]  /*a2c0*/  FADD.FTZ R4, R4, R55 ;  /* 0x0000003704047221 */ /* 0x000fe20000010000 */
[----:B------:R-:W-:Y:S01]  /*a2d0*/  FFMA.FTZ R224, -R98, R49, R224 ;  /* 0x0000003162e07223 */ /* 0x000fe200000101e0 */
[----:B------:R-:W-:Y:S01]  /*a2e0*/  FFMA.FTZ R5, R223, R42, R6 ;  /* 0x0000002adf057223 */ /* 0x000fe20000010006 */
[CC--:B------:R-:W-:Y:S01]  /*a2f0*/  FMUL.FTZ R55, R211.reuse, R50.reuse ;  /* 0x00000032d3377220 */ /* 0x0c0fe20000410000 */
[-C--:B------:R-:W-:Y:S01]  /*a300*/  FMUL.FTZ R59, R211, R53.reuse ;  /* 0x00000035d33b7220 */ /* 0x080fe20000410000 */
[----:B------:R0:W-:Y:S01]  /*a310*/  STS [R13+0x2170], R52 ;  /* 0x002170340d007388 */ /* 0x0001e20000000800 */
[----:B------:R-:W-:Y:S01]  /*a320*/  FADD.FTZ R2, R2, R5 ;  /* 0x0000000502027221 */ /* 0x000fe20000010000 */
[C---:B------:R-:W-:Y:S01]  /*a330*/  FFMA.FTZ R55, R224.reuse, R53, R55 ;  /* 0x00000035e0377223 */ /* 0x040fe20000010037 */
[----:B------:R-:W-:Y:S01]  /*a340*/  FFMA.FTZ R61, R224, R50, -R59 ;  /* 0x00000032e03d7223 */ /* 0x000fe2000001083b */
[----:B------:R-:W-:Y:S01]  /*a350*/  FMUL.FTZ R50, R97, R14 ;  /* 0x0000000e61327220 */ /* 0x000fe20000410000 */
[----:B------:R-:W-:-:S02]  /*a360*/  HADD2.F32 R59, -RZ, R135.H0_H0 ;  /* 0x20000087ff3b7230 */ /* 0x000fc40000004100 */
[----:B------:R-:W-:Y:S01]  /*a370*/  FADD.FTZ R2, R2, R55 ;  /* 0x0000003702027221 */ /* 0x000fe20000010000 */
[----:B------:R-:W-:Y:S01]  /*a380*/  FMUL.FTZ R55, R96, R179 ;  /* 0x000000b360377220 */ /* 0x000fe20000410000 */
[----:B------:R1:W-:Y:S01]  /*a390*/  STS [R13+0x2114], R67 ;  /* 0x002114430d007388 */ /* 0x0003e20000000800 */
[C---:B------:R-:W-:Y:S01]  /*a3a0*/  FMUL.FTZ R5, R97.reuse, R8 ;  /* 0x0000000861057220 */ /* 0x040fe20000410000 */
[----:B0-----:R-:W-:Y:S02]  /*a3b0*/  HADD2.F32 R52, -RZ, R136.H0_H0 ;  /* 0x20000088ff347230 */ /* 0x001fe40000004100 */
[----:B------:R-:W-:Y:S01]  /*a3c0*/  FMUL.FTZ R6, R208, R50 ;  /* 0x00000032d0067220 */ /* 0x000fe20000410000 */
[----:B------:R-:W-:Y:S01]  /*a3d0*/  FFMA.FTZ R226, -R96, R59, R226 ;  /* 0x0000003b60e27223 */ /* 0x000fe200000101e2 */
[----:B------:R-:W-:Y:S01]  /*a3e0*/  FADD.FTZ R4, R4, R7 ;  /* 0x0000000704047221 */ /* 0x000fe20000010000 */
[----:B------:R0:W-:Y:S01]  /*a3f0*/  STS [R13+0x2134], R70 ;  /* 0x002134460d007388 */ /* 0x0001e20000000800 */
[----:B------:R-:W-:Y:S01]  /*a400*/  FFMA.FTZ R225, -R97, R52, R225 ;  /* 0x0000003461e17223 */ /* 0x000fe200000101e1 */
[-C--:B------:R-:W-:Y:S01]  /*a410*/  FFMA.FTZ R63, R226, R55.reuse, R63 ;  /* 0x00000037e23f7223 */ /* 0x080fe2000001003f */
[----:B------:R-:W-:Y:S01]  /*a420*/  FADD.FTZ R4, R4, R61 ;  /* 0x0000003d04047221 */ /* 0x000fe20000010000 */
[----:B-1----:R-:W-:Y:S01]  /*a430*/  FMUL.FTZ R67, R209, R55 ;  /* 0x00000037d1437220 */ /* 0x002fe20000410000 */
[-C--:B------:R-:W-:Y:S01]  /*a440*/  FFMA.FTZ R7, R225, R5.reuse, -R6 ;  /* 0x00000005e1077223 */ /* 0x080fe20000010806 */
[----:B------:R-:W-:Y:S01]  /*a450*/  FMUL.FTZ R6, R208, R5 ;  /* 0x00000005d0067220 */ /* 0x000fe20000410000 */
[----:B------:R-:W-:Y:S01]  /*a460*/  FMUL.FTZ R61, R94, R183 ;  /* 0x000000b75e3d7220 */ /* 0x000fe20000410000 */
[----:B------:R-:W-:Y:S01]  /*a470*/  FFMA.FTZ R67, R226, R56, -R67 ;  /* 0x00000038e2437223 */ /* 0x000fe20000010843 */
[----:B------:R-:W-:Y:S01]  /*a480*/  FMUL.FTZ R56, R95, R181 ;  /* 0x000000b55f387220 */ /* 0x000fe20000410000 */
[----:B------:R-:W-:Y:S01]  /*a490*/  FFMA.FTZ R5, R225, R50, R6 ;  /* 0x00000032e1057223 */ /* 0x000fe20000010006 */
[----:B------:R-:W-:Y:S01]  /*a4a0*/  FMUL.FTZ R6, R95, R182 ;  /* 0x000000b65f067220 */ /* 0x000fe20000410000 */
[----:B------:R-:W-:Y:S01]  /*a4b0*/  FADD.FTZ R4, R4, R7 ;  /* 0x0000000704047221 */ /* 0x000fe20000010000 */
[----:B------:R-:W-:Y:S01]  /*a4c0*/  FMUL.FTZ R60, R207, R56 ;  /* 0x00000038cf3c7220 */ /* 0x000fe20000410000 */
[----:B------:R-:W-:Y:S01]  /*a4d0*/  FADD.FTZ R2, R2, R5 ;  /* 0x0000000502027221 */ /* 0x000fe20000010000 */
[----:B------:R-:W-:Y:S01]  /*a4e0*/  FMUL.FTZ R7, R206, R61 ;  /* 0x0000003dce077220 */ /* 0x000fe20000410000 */
[----:B------:R-:W-:Y:S01]  /*a4f0*/  FADD.FTZ R4, R4, R67 ;  /* 0x0000004304047221 */ /* 0x000fe20000010000 */
[-C--:B------:R-:W-:Y:S01]  /*a500*/  FFMA.FTZ R5, R227, R6.reuse, -R60 ;  /* 0x00000006e3057223 */ /* 0x080fe2000001083c */
[----:B------:R-:W-:Y:S01]  /*a510*/  FMUL.FTZ R6, R207, R6 ;  /* 0x00000006cf067220 */ /* 0x000fe20000410000 */
[----:B------:R-:W-:Y:S01]  /*a520*/  FADD.FTZ R2, R2, R63 ;  /* 0x0000003f02027221 */ /* 0x000fe20000010000 */
[----:B------:R1:W-:Y:S01]  /*a530*/  STS [R13+0x2178], R26 ;  /* 0x0021781a0d007388 */ /* 0x0003e20000000800 */
[----:B------:R-:W-:Y:S01]  /*a540*/  FADD.FTZ R4, R4, R5 ;  /* 0x0000000504047221 */ /* 0x000fe20000010000 */
[----:B------:R-:W-:Y:S01]  /*a550*/  FFMA.FTZ R87, R227, R56, R6 ;  /* 0x00000038e3577223 */ /* 0x000fe20000010006 */
[----:B------:R-:W-:Y:S01]  /*a560*/  FMUL.FTZ R5, R191, UR57 ;  /* 0x00000039bf057c20 */ /* 0x000fe20008410000 */
[----:B------:R-:W-:Y:S01]  /*a570*/  FFMA.FTZ R7, R58, R85, -R7 ;  /* 0x000000553a077223 */ /* 0x000fe20000010807 */
[----:B------:R2:W-:Y:S01]  /*a580*/  STS [R13+0x2130], R68 ;  /* 0x002130440d007388 */ /* 0x0005e20000000800 */
[----:B------:R-:W-:Y:S01]  /*a590*/  FADD.FTZ R87, R2, R87 ;  /* 0x0000005702577221 */ /* 0x000fe20000010000 */
[----:B------:R-:W-:Y:S01]  /*a5a0*/  FMUL.FTZ R2, R65, UR57 ;  /* 0x0000003941027c20 */ /* 0x000fe20008410000 */
[----:B0-----:R-:W-:Y:S01]  /*a5b0*/  FFMA.FTZ R70, R192, UR58, -R5 ;  /* 0x0000003ac0467c23 */ /* 0x001fe20008010805 */
[----:B------:R-:W-:Y:S01]  /*a5c0*/  FMUL.FTZ R5, R187, UR57 ;  /* 0x00000039bb057c20 */ /* 0x000fe20008410000 */
[----:B------:R-:W-:Y:S01]  /*a5d0*/  FADD.FTZ R88, R4, R7 ;  /* 0x0000000704587221 */ /* 0x000fe20000010000 */
[----:B------:R-:W-:Y:S01]  /*a5e0*/  FFMA.FTZ R63, R35, UR58, -R2 ;  /* 0x0000003a233f7c23 */ /* 0x000fe20008010802 */
[----:B------:R-:W-:Y:S01]  /*a5f0*/  FMUL.FTZ R2, R183, UR57 ;  /* 0x00000039b7027c20 */ /* 0x000fe20008410000 */
[----:B-1----:R-:W-:Y:S01]  /*a600*/  FFMA.FTZ R26, R188, UR58, -R5 ;  /* 0x0000003abc1a7c23 */ /* 0x002fe20008010805 */
[----:B------:R-:W-:Y:S01]  /*a610*/  FMUL.FTZ R5, R181, UR57 ;  /* 0x00000039b5057c20 */ /* 0x000fe20008410000 */
[----:B------:R-:W-:Y:S01]  /*a620*/  FMUL.FTZ R4, R186, UR57 ;  /* 0x00000039ba047c20 */ /* 0x000fe20008410000 */
[C---:B------:R-:W-:Y:S01]  /*a630*/  FFMA.FTZ R67, R19.reuse, UR58, -R2 ;  /* 0x0000003a13437c23 */ /* 0x040fe20008010802 */
[----:B------:R-:W-:Y:S01]  /*a640*/  FMUL.FTZ R2, R19, UR57 ;  /* 0x0000003913027c20 */ /* 0x000fe20008410000 */
[----:B------:R-:W-:Y:S01]  /*a650*/  FFMA.FTZ R64, R182, UR58, -R5 ;  /* 0x0000003ab6407c23 */ /* 0x000fe20008010805 */
[----:B--2---:R-:W-:Y:S01]  /*a660*/  FMUL.FTZ R68, R179, UR57 ;  /* 0x00000039b3447c20 */ /* 0x004fe20008410000 */
[----:B------:R0:W-:Y:S01]  /*a670*/  STS [R13+0x212c], R69 ;  /* 0x00212c450d007388 */ /* 0x0001e20000000800 */
[----:B------:R-:W-:Y:S01]  /*a680*/  FMUL.FTZ R5, R14, UR57 ;  /* 0x000000390e057c20 */ /* 0x000fe20008410000 */
[----:B------:R-:W-:Y:S01]  /*a690*/  FFMA.FTZ R19, R185, UR58, R4 ;  /* 0x0000003ab9137c23 */ /* 0x000fe20008010004 */
[C---:B------:R-:W-:Y:S01]  /*a6a0*/  FFMA.FTZ R68, R43.reuse, UR58, -R68 ;  /* 0x0000003a2b447c23 */ /* 0x040fe20008010844 */
[----:B------:R-:W-:Y:S01]  /*a6b0*/  FMUL.FTZ R4, R43, UR57 ;  /* 0x000000392b047c20 */ /* 0x000fe20008410000 */
[C---:B------:R-:W-:Y:S01]  /*a6c0*/  FFMA.FTZ R43, R8.reuse, UR58, -R5 ;  /* 0x0000003a082b7c23 */ /* 0x040fe20008010805 */
[----:B------:R-:W-:Y:S01]  /*a6d0*/  FMUL.FTZ R5, R8, UR57 ;  /* 0x0000003908057c20 */ /* 0x000fe20008410000 */
[----:B------:R-:W-:Y:S01]  /*a6e0*/  MOV R6, UR54 ;  /* 0x0000003600067c02 */ /* 0x000fe20008000f00 */
[----:B------:R-:W-:Y:S01]  /*a6f0*/  FFMA.FTZ R73, R179, UR58, R4 ;  /* 0x0000003ab3497c23 */ /* 0x000fe20008010004 */
[----:B------:R-:W-:Y:S01]  /*a700*/  FMUL.FTZ R4, R21, UR57 ;  /* 0x0000003915047c20 */ /* 0x000fe20008410000 */
[----:B0-----:R-:W-:Y:S01]  /*a710*/  FFMA.FTZ R69, R183, UR58, R2 ;  /* 0x0000003ab7457c23 */ /* 0x001fe20008010002 */
[----:B------:R-:W-:Y:S01]  /*a720*/  FMUL.FTZ R2, R17, UR57 ;  /* 0x0000003911027c20 */ /* 0x000fe20008410000 */
[----:B------:R-:W-:Y:S01]  /*a730*/  FFMA.FTZ R72, R14, UR58, R5 ;  /* 0x0000003a0e487c23 */ /* 0x000fe20008010005 */
[----:B------:R-:W-:Y:S01]  /*a740*/  LEA R6, R6, -R143, 0x1 ;  /* 0x8000008f06067211 */ /* 0x000fe200078e08ff */
[----:B------:R-:W-:Y:S01]  /*a750*/  FMUL.FTZ R5, R10, UR57 ;  /* 0x000000390a057c20 */ /* 0x000fe20008410000 */
[C---:B------:R-:W-:Y:S01]  /*a760*/  FFMA.FTZ R8, R9.reuse, UR58, -R2 ;  /* 0x0000003a09087c23 */ /* 0x040fe20008010802 */
[----:B------:R-:W-:Y:S01]  /*a770*/  FMUL.FTZ R2, R9, UR57 ;  /* 0x0000003909027c20 */ /* 0x000fe20008410000 */
[----:B------:R-:W-:Y:S01]  /*a780*/  FMUL.FTZ R9, R22, UR57 ;  /* 0x0000003916097c20 */ /* 0x000fe20008410000 */
[----:B------:R-:W-:Y:S01]  /*a790*/  ISETP.GE.AND P1, PT, R6, 0x1, PT ;  /* 0x000000010600780c */ /* 0x000fe20003f26270 */
[----:B------:R-:W-:Y:S01]  /*a7a0*/  FFMA.FTZ R79, R25, UR58, R4 ;  /* 0x0000003a194f7c23 */ /* 0x000fe20008010004 */
[----:B------:R-:W-:Y:S01]  /*a7b0*/  FFMA.FTZ R71, R17, UR58, R2 ;  /* 0x0000003a11477c23 */ /* 0x000fe20008010002 */
[----:B------:R-:W-:Y:S01]  /*a7c0*/  FMUL.FTZ R2, R25, UR57 ;  /* 0x0000003919027c20 */ /* 0x000fe20008410000 */
[----:B------:R-:W-:Y:S01]  /*a7d0*/  FFMA.FTZ R9, R16, UR58, -R9 ;  /* 0x0000003a10097c23 */ /* 0x000fe20008010809 */
[C---:B------:R-:W-:Y:S01]  /*a7e0*/  FFMA.FTZ R16, R178.reuse, UR58, -R5 ;  /* 0x0000003ab2107c23 */ /* 0x040fe20008010805 */
[----:B------:R-:W-:Y:S01]  /*a7f0*/  FMUL.FTZ R5, R178, UR57 ;  /* 0x00000039b2057c20 */ /* 0x000fe20008410000 */
[----:B------:R-:W-:Y:S01]  /*a800*/  FFMA.FTZ R77, R21, UR58, -R2 ;  /* 0x0000003a154d7c23 */ /* 0x000fe20008010802 */
[----:B------:R-:W-:Y:S01]  /*a810*/  FMUL.FTZ R2, R175, UR57 ;  /* 0x00000039af027c20 */ /* 0x000fe20008410000 */
[C---:B------:R-:W-:Y:S01]  /*a820*/  FMUL.FTZ R4, R45.reuse, UR57 ;  /* 0x000000392d047c20 */ /* 0x040fe20008410000 */
[----:B------:R-:W-:Y:S01]  /*a830*/  FFMA.FTZ R74, R10, UR58, R5 ;  /* 0x0000003a0a4a7c23 */ /* 0x000fe20008010005 */
[----:B------:R-:W-:Y:S01]  /*a840*/  FMUL.FTZ R5, R0, UR57 ;  /* 0x0000003900057c20 */ /* 0x000fe20008410000 */
[----:B------:R-:W-:Y:S01]  /*a850*/  FFMA.FTZ R21, R45, UR58, -R2 ;  /* 0x0000003a2d157c23 */ /* 0x000fe20008010802 */
[----:B------:R-:W-:Y:S01]  /*a860*/  FMUL.FTZ R2, R171, UR57 ;  /* 0x00000039ab027c20 */ /* 0x000fe20008410000 */
[----:B------:R0:W-:Y:S01]  /*a870*/  STS [R13+0x217c], R12 ;  /* 0x00217c0c0d007388 */ /* 0x0001e20000000800 */
[----:B------:R-:W-:Y:S01]  /*a880*/  FFMA.FTZ R80, R174, UR58, -R5 ;  /* 0x0000003aae507c23 */ /* 0x000fe20008010805 */
[----:B------:R-:W-:Y:S01]  /*a890*/  FMUL.FTZ R60, R35, UR57 ;  /* 0x00000039233c7c20 */ /* 0x000fe20008410000 */
[C---:B------:R-:W-:Y:S01]  /*a8a0*/  FFMA.FTZ R45, R3.reuse, UR58, -R2 ;  /* 0x0000003a032d7c23 */ /* 0x040fe20008010802 */
[----:B------:R-:W-:Y:S01]  /*a8b0*/  FMUL.FTZ R2, R3, UR57 ;  /* 0x0000003903027c20 */ /* 0x000fe20008410000 */
[----:B------:R-:W-:Y:S01]  /*a8c0*/  FMUL.FTZ R5, R18, UR57 ;  /* 0x0000003912057c20 */ /* 0x000fe20008410000 */
[C---:B------:R-:W-:Y:S01]  /*a8d0*/  FMUL.FTZ R3, R170.reuse, UR57 ;  /* 0x00000039aa037c20 */ /* 0x040fe20008410000 */
[----:B------:R-:W-:Y:S01]  /*a8e0*/  FFMA.FTZ R60, R65, UR58, R60 ;  /* 0x0000003a413c7c23 */ /* 0x000fe2000801003c */
[----:B------:R-:W-:Y:S01]  /*a8f0*/  FMUL.FTZ R7, R93, R186 ;  /* 0x000000ba5d077220 */ /* 0x000fe20000410000 */
[----:B------:R-:W-:Y:S01]  /*a900*/  FFMA.FTZ R82, R170, UR58, -R5 ;  /* 0x0000003aaa527c23 */ /* 0x000fe20008010805 */
[----:B0-----:R-:W-:Y:S01]  /*a910*/  FMUL.FTZ R12, R188, UR57 ;  /* 0x00000039bc0c7c20 */ /* 0x001fe20008410000 */
[----:B------:R-:W-:Y:S01]  /*a920*/  FMUL.FTZ R13, R185, UR57 ;  /* 0x00000039b90d7c20 */ /* 0x000fe20008410000 */
[----:B------:R-:W-:Y:S01]  /*a930*/  FFMA.FTZ R83, R175, UR58, R4 ;  /* 0x0000003aaf537c23 */ /* 0x000fe20008010004 */
[----:B------:R-:W-:Y:S01]  /*a940*/  FFMA.FTZ R81, R171, UR58, R2 ;  /* 0x0000003aab517c23 */ /* 0x000fe20008010002 */
[----:B------:R-:W-:Y:S01]  /*a950*/  FFMA.FTZ R12, R187, UR58, R12 ;  /* 0x0000003abb0c7c23 */ /* 0x000fe2000801000c */
[----:B------:R-:W-:Y:S01]  /*a960*/  FFMA.FTZ R13, R186, UR58, -R13 ;  /* 0x0000003aba0d7c23 */ /* 0x000fe2000801080d */
[----:B------:R-:W-:Y:S01]  /*a970*/  FFMA.FTZ R84, R18, UR58, R3 ;  /* 0x0000003a12547c23 */ /* 0x000fe20008010003 */
[----:B------:R-:W-:Y:S06]  /*a980*/  BAR.SYNC.DEFER_BLOCKING 0x0 ;  /* 0x0000000000007b1d */ /* 0x000fec0000010000 */
[----:B------:R-:W-:Y:S05]  /*a990*/  @!P1 BRA `(.L_x_633) ;  /* 0x0000000000749947 */ /* 0x000fea0003800000 */
[C---:B------:R-:W-:Y:S01]  /*a9a0*/  LEA.HI.SX32 R2, R143.reuse, R143, 0x1b ;  /* 0x0000008f8f027211 */ /* 0x040fe200078fdaff */
[----:B------:R-:W-:Y:S01]  /*a9b0*/  UIMAD UR45, UR56, UR36, URZ ;  /* 0x00000024382d72a4 */ /* 0x000fe2000f8e023f */
[----:B------:R-:W-:Y:S01]  /*a9c0*/  MOV R5, UR32 ;  /* 0x0000002000057c02 */ /* 0x000fe20008000f00 */
[----:B------:R-:W-:Y:S01]  /*a9d0*/  ULEA UR57, UR16, 0xfffff000, 0xc ;  /* 0xfffff00010397891 */ /* 0x000fe2000f8e603f */
[----:B------:R-:W-:Y:S01]  /*a9e0*/  LEA R4, R2, R141, 0x2 ;  /* 0x0000008d02047211 */ /* 0x000fe200078e10ff */
[----:B------:R-:W-:Y:S02]  /*a9f0*/  USHF.R.S32.HI UR44, URZ, 0x1f, UR6 ;  /* 0x0000001f3f2c7899 */ /* 0x000fe40008011406 */
[----:B------:R-:W-:Y:S02]  /*aa00*/  UIMAD.WIDE.U32 UR60, UR51, UR36, URZ ;  /* 0x00000024333c72a5 */ /* 0x000fe4000f8e003f */
[----:B------:R0:W1:Y:S01]  /*aa10*/  LDS R89, [R4+0x2100] ;  /* 0x0021000004597984 */ /* 0x0000620000000800 */
[----:B------:R-:W-:Y:S01]  /*aa20*/  USHF.R.U32.HI UR58, URZ, 0x1, UR35 ;  /* 0x000000013f3a7899 */ /* 0x000fe20008011623 */
[----:B------:R-:W-:Y:S01]  /*aa30*/  IADD3 R2, P1, R143, UR57, RZ ;  /* 0x000000398f027c10 */ /* 0x000fe2000ff3e0ff */
[----:B------:R-:W-:Y:S01]  /*aa40*/  UIMAD UR45, UR51, UR37, UR45 ;  /* 0x00000025332d72a4 */ /* 0x000fe2000f8e022d */
[----:B------:R-:W-:Y:S01]  /*aa50*/  MOV R3, UR57 ;  /* 0x0000003900037c02 */ /* 0x000fe20008000f00 */
[----:B------:R-:W-:-:S02]  /*aa60*/  USHF.R.U64 UR57, UR34, 0x1, UR35 ;  /* 0x0000000122397899 */ /* 0x000fc40008001223 */
[----:B------:R-:W-:Y:S01]  /*aa70*/  UIMAD UR58, UR58, UR52, URZ ;  /* 0x000000343a3a72a4 */ /* 0x000fe2000f8e023f */
[----:B------:R-:W-:Y:S01]  /*aa80*/  LEA.HI.X.SX32 R3, R3, RZ, 0x1, P1 ;  /* 0x000000ff03037211 */ /* 0x000fe200008f0eff */
[----:B------:R-:W-:Y:S02]  /*aa90*/  UIADD3 UR45, UR61, UR45, URZ ;  /* 0x0000002d3d2d7290 */ /* 0x000fe4000fffe03f */
[----:B------:R-:W-:Y:S02]  /*aaa0*/  UIMAD UR59, UR44, UR32, URZ ;  /* 0x000000202c3b72a4 */ /* 0x000fe4000f8e023f */
[----:B------:R-:W-:Y:S01]  /*aab0*/  UIMAD UR58, UR55, UR57, UR58 ;  /* 0x00000039373a72a4 */ /* 0x000fe2000f8e023a */
[----:B------:R-:W-:Y:S01]  /*aac0*/  IMAD.WIDE.U32 R2, R5, UR6, R2 ;  /* 0x0000000605027c25 */ /* 0x000fe2000f8e0002 */
[----:B------:R-:W-:Y:S01]  /*aad0*/  UMOV UR44, UR60 ;  /* 0x0000003c002c7c82 */ /* 0x000fe20008000000 */
[----:B------:R-:W-:Y:S02]  /*aae0*/  UIMAD UR59, UR6, UR33, UR59 ;  /* 0x00000021063b72a4 */ /* 0x000fe4000f8e023b */
[----:B------:R-:W-:-:S04]  /*aaf0*/  UIMAD.WIDE.U32 UR44, UR52, UR57, UR44 ;  /* 0x00000039342c72a5 */ /* 0x000fc8000f8e002c */
[----:B------:R-:W-:Y:S01]  /*ab00*/  UIADD3 UR58, UR45, UR58, URZ ;  /* 0x0000003a2d3a7290 */ /* 0x000fe2000fffe03f */
[----:B------:R-:W-:Y:S01]  /*ab10*/  IADD3 R3, R3, UR59, RZ ;  /* 0x0000003b03037c10 */ /* 0x000fe2000fffe0ff */
[----:B------:R-:W-:-:S04]  /*ab20*/  ULEA UR45, UP0, UR44, UR38, 0x3 ;  /* 0x000000262c2d7291 */ /* 0x000fc8000f80183f */
[----:B------:R-:W-:Y:S02]  /*ab30*/  ULEA.HI.X UR44, UR44, UR39, UR58, 0x3, UP0 ;  /* 0x000000272c2c7291 */ /* 0x000fe400080f1c3a */
[----:B0-----:R-:W-:-:S04]  /*ab40*/  LEA R4, P1, R2, UR45, 0x2 ;  /* 0x0000002d02047c11 */ /* 0x001fc8000f8210ff */
[----:B------:R-:W-:-:S05]  /*ab50*/  LEA.HI.X R5, R2, UR44, R3, 0x2, P1 ;  /* 0x0000002c02057c11 */ /* 0x000fca00088f1403 */
[----:B-1----:R0:W-:Y:S04]  /*ab60*/  REDG.E.ADD.F32.FTZ.RN.STRONG.GPU desc[UR20][R4.64], R89 ;  /* 0x00000059040079a6 */ /* 0x0021e8000c10f394 */
.L_x_633:
[----:B------:R-:W-:Y:S05]  /*ab70*/  BSYNC B0 ;  /* 0x0000000000007941 */ /* 0x000fea0003800000 */
.L_x_632:
[----:B0-----:R-:W-:Y:S01]  /*ab80*/  FMUL.FTZ R89, R93, R185 ;  /* 0x000000b95d597220 */ /* 0x001fe20000410000 */
[----:B------:R-:W-:Y:S01]  /*ab90*/  FADD.FTZ R75, R75, R76 ;  /* 0x0000004c4b4b7221 */ /* 0x000fe20000010000 */
[C---:B------:R-:W-:Y:S01]  /*aba0*/  FMUL.FTZ R76, R92.reuse, R187 ;  /* 0x000000bb5c4c7220 */ /* 0x040fe20000410000 */
[----:B------:R-:W-:Y:S01]  /*abb0*/  FFMA.FTZ R229, -R92, R31, R229 ;  /* 0x0000001f5ce57223 */ /* 0x000fe200000101e5 */
[----:B------:R-:W-:Y:S01]  /*abc0*/  FMUL.FTZ R3, R204, R89 ;  /* 0x00000059cc037220 */ /* 0x000fe20000410000 */
[----:B------:R-:W-:Y:S01]  /*abd0*/  FMUL.FTZ R188, R92, R188 ;  /* 0x000000bc5cbc7220 */ /* 0x000fe20000410000 */
[----:B------:R-:W-:Y:S01]  /*abe0*/  FMUL.FTZ R106, R203, R76 ;  /* 0x0000004ccb6a7220 */ /* 0x000fe20000410000 */
[----:B------:R-:W-:Y:S01]  /*abf0*/  FMUL.FTZ R85, R206, R85 ;  /* 0x00000055ce557220 */ /* 0x000fe20000410000 */
[-C--:B------:R-:W-:Y:S01]  /*ac00*/  FFMA.FTZ R3, R228, R7.reuse, -R3 ;  /* 0x00000007e4037223 */ /* 0x080fe20000010803 */
[----:B------:R-:W-:Y:S01]  /*ac10*/  FMUL.FTZ R7, R204, R7 ;  /* 0x00000007cc077220 */ /* 0x000fe20000410000 */
[----:B------:R-:W-:Y:S01]  /*ac20*/  FFMA.FTZ R5, R229, R188, -R106 ;  /* 0x000000bce5057223 */ /* 0x000fe2000001086a */
[----:B------:R-:W-:Y:S01]  /*ac30*/  FFMA.FTZ R2, R58, R61, R85 ;  /* 0x0000003d3a027223 */ /* 0x000fe20000010055 */
[----:B------:R-:W-:Y:S01]  /*ac40*/  FADD.FTZ R88, R88, R3 ;  /* 0x0000000358587221 */ /* 0x000fe20000010000 */
[----:B------:R-:W-:Y:S01]  /*ac50*/  FFMA.FTZ R4, R228, R89, R7 ;  /* 0x00000059e4047223 */ /* 0x000fe20000010007 */
[C---:B------:R-:W-:Y:S01]  /*ac60*/  FFMA.FTZ R85, -R91.reuse, R30, R230 ;  /* 0x0000001e5b557223 */ /* 0x040fe200000101e6 */
[C---:B------:R-:W-:Y:S01]  /*ac70*/  FMUL.FTZ R106, R91.reuse, R35 ;  /* 0x000000235b6a7220 */ /* 0x040fe20000410000 */
[----:B------:R-:W-:Y:S01]  /*ac80*/  FADD.FTZ R7, R88, R5 ;  /* 0x0000000558077221 */ /* 0x000fe20000010000 */
[----:B------:R-:W-:Y:S01]  /*ac90*/  FMUL.FTZ R88, R91, R65 ;  /* 0x000000415b587220 */ /* 0x000fe20000410000 */
[----:B------:R-:W-:Y:S01]  /*aca0*/  USHF.R.U32.HI UR44, URZ, 0x1, UR35 ;  /* 0x000000013f2c7899 */ /* 0x000fe20008011623 */
[----:B------:R-:W-:Y:S01]  /*acb0*/  FADD.FTZ R87, R87, R2 ;  /* 0x0000000257577221 */ /* 0x000fe20000010000 */
[----:B------:R-:W-:Y:S01]  /*acc0*/  USHF.R.U64 UR57, UR34, 0x1, UR35 ;  /* 0x0000000122397899 */ /* 0x000fe20008001223 */
[----:B------:R-:W-:Y:S01]  /*acd0*/  FMUL.FTZ R144, R202, R88 ;  /* 0x00000058ca907220 */ /* 0x000fe20000410000 */
[----:B------:R-:W-:Y:S01]  /*ace0*/  UIMAD UR58, UR44, UR52, URZ ;  /* 0x000000342c3a72a4 */ /* 0x000fe2000f8e023f */
[----:B------:R-:W0:Y:S01]  /*acf0*/  LDC.64 R2, c[0x0][0x380] ;  /* 0x0000e000ff027b82 */ /* 0x000e220000000a00 */
[----:B------:R-:W-:Y:S01]  /*ad00*/  UIMAD.WIDE.U32 UR44, UR57, UR52, URZ ;  /* 0x00000034392c72a5 */ /* 0x000fe2000f8e003f */
[----:B------:R-:W-:Y:S01]  /*ad10*/  FFMA.FTZ R144, R85, R106, -R144 ;  /* 0x0000006a55907223 */ /* 0x000fe20000010890 */
[----:B------:R-:W-:Y:S01]  /*ad20*/  UIMAD UR58, UR55, UR57, UR58 ;  /* 0x00000039373a72a4 */ /* 0x000fe2000f8e023a */
[----:B------:R-:W-:Y:S01]  /*ad30*/  FADD.FTZ R87, R87, R4 ;  /* 0x0000000457577221 */ /* 0x000fe20000010000 */
[----:B------:R-:W-:Y:S01]  /*ad40*/  UIMAD UR56, UR56, UR36, URZ ;  /* 0x00000024383872a4 */ /* 0x000fe2000f8e023f */
[----:B------:R-:W-:Y:S01]  /*ad50*/  FADD.FTZ R107, R7, R144 ;  /* 0x00000090076b7221 */ /* 0x000fe20000010000 */
[----:B------:R-:W-:Y:S01]  /*ad60*/  IADD3 R144, R143, 0x80, RZ ;  /* 0x000000808f907810 */ /* 0x000fe20007ffe0ff */
[----:B------:R-:W-:Y:S01]  /*ad70*/  UIADD3 UR45, UR58, UR45, URZ ;  /* 0x0000002d3a2d7290 */ /* 0x000fe2000fffe03f */
[----:B------:R-:W-:Y:S01]  /*ad80*/  FMUL.FTZ R188, R203, R188 ;  /* 0x000000bccbbc7220 */ /* 0x000fe20000410000 */
[----:B------:R-:W-:Y:S01]  /*ad90*/  UIMAD UR55, UR51, UR37, UR56 ;  /* 0x00000025333772a4 */ /* 0x000fe2000f8e0238 */
[----:B------:R-:W-:Y:S01]  /*ada0*/  LEA.HI.SX32 R144, R144, R143, 0x1b ;  /* 0x0000008f90907211 */ /* 0x000fe200078fdaff */
[----:B------:R-:W-:Y:S01]  /*adb0*/  UIMAD.WIDE.U32 UR44, UR51, UR36, UR44 ;  /* 0x00000024332c72a5 */ /* 0x000fe2000f8e002c */
[C---:B------:R-:W-:Y:S01]  /*adc0*/  FFMA.FTZ R201, -R90.reuse, R15, R201 ;  /* 0x0000000f5ac97223 */ /* 0x040fe200000101c9 */
[----:B------:R-:W-:Y:S01]  /*add0*/  FMUL.FTZ R192, R90, R192 ;  /* 0x000000c05ac07220 */ /* 0x000fe20000410000 */
[----:B------:R-:W-:Y:S01]  /*ade0*/  LEA R7, R144, R141, 0x2 ;  /* 0x0000008d90077211 */ /* 0x000fe200078e10ff */
[----:B------:R-:W-:Y:S01]  /*adf0*/  UIADD3 UR55, UR55, UR45, URZ ;  /* 0x0000002d37377290 */ /* 0x000fe2000fffe03f */
[----:B------:R-:W-:Y:S01]  /*ae00*/  FFMA.FTZ R188, R229, R76, R188 ;  /* 0x0000004ce5bc7223 */ /* 0x000fe200000100bc */
[----:B------:R-:W-:Y:S01]  /*ae10*/  ULEA UR56, UP0, UR44, UR38, 0x3 ;  /* 0x000000262c387291 */ /* 0x000fe2000f80183f */
[----:B------:R-:W-:Y:S01]  /*ae20*/  FMUL.FTZ R106, R202, R106 ;  /* 0x0000006aca6a7220 */ /* 0x000fe20000410000 */
[----:B------:R-:W-:Y:S01]  /*ae30*/  UIADD3 UR45, UR7, -UR14, URZ ;  /* 0x8000000e072d7290 */ /* 0x000fe2000fffe03f */
[----:B------:R-:W1:Y:S01]  /*ae40*/  LDS R7, [R7+0x2300] ;  /* 0x0023000007077984 */ /* 0x000e620000000800 */
[----:B------:R-:W-:Y:S01]  /*ae50*/  ULEA.HI.X UR55, UR44, UR39, UR55, 0x3, UP0 ;  /* 0x000000272c377291 */ /* 0x000fe200080f1c37 */
[----:B------:R-:W-:Y:S01]  /*ae60*/  FADD.FTZ R87, R87, R188 ;  /* 0x000000bc57577221 */ /* 0x000fe20000010000 */
[----:B------:R-:W-:Y:S01]  /*ae70*/  UIMAD UR44, UR45, -0x1000, URZ ;  /* 0xfffff0002d2c78a4 */ /* 0x000fe2000f8e023f */
[----:B------:R-:W-:Y:S01]  /*ae80*/  LEA R4, P1, R143, UR56, 0x2 ;  /* 0x000000388f047c11 */ /* 0x000fe2000f8210ff */
[----:B------:R-:W-:Y:S01]  /*ae90*/  USHF.L.U64.HI UR45, UR5, 0x2, UR4 ;  /* 0x00000002052d7899 */ /* 0x000fe20008010204 */
[----:B------:R-:W-:Y:S01]  /*aea0*/  BSSY B0, `(.L_x_634) ;  /* 0x0000018000007945 */ /* 0x000fe20003800000 */
[----:B------:R-:W-:Y:S01]  /*aeb0*/  FADD.FTZ R11, R11, -R168 ;  /* 0x800000a80b0b7221 */ /* 0x000fe20000010000 */
[----:B------:R-:W-:Y:S01]  /*aec0*/  LEA.HI.X R5, R143, UR55, RZ, 0x2, P1 ;  /* 0x000000378f057c11 */ /* 0x000fe200088f14ff */
[----:B------:R-:W-:Y:S01]  /*aed0*/  FMUL.FTZ R70, R231, R70 ;  /* 0x00000046e7467220 */ /* 0x000fe20000410000 */
[----:B------:R-:W-:Y:S01]  /*aee0*/  MOV R35, UR44 ;  /* 0x0000002c00237c02 */ /* 0x000fe20008000f00 */
[----:B------:R-:W-:Y:S01]  /*aef0*/  USHF.L.U32 UR44, UR5, 0x2, URZ ;  /* 0x00000002052c7899 */ /* 0x000fe2000800063f */
[----:B------:R-:W-:Y:S01]  /*af00*/  ISETP.GE.AND P1, PT, R6, 0x81, PT ;  /* 0x000000810600780c */ /* 0x000fe20003f26270 */
[----:B0-----:R-:W-:Y:S01]  /*af10*/  IMAD R146, R2, UR45, RZ ;  /* 0x0000002d02927c24 */ /* 0x001fe2000f8e02ff */
[----:B------:R-:W-:Y:S01]  /*af20*/  IADD3 R144, R143, 0x180, RZ ;  /* 0x000001808f907810 */ /* 0x000fe20007ffe0ff */
[----:B------:R-:W-:-:S04]  /*af30*/  IMAD.WIDE R4, R35, 0x4, R4 ;  /* 0x0000000423047825 */ /* 0x000fc800078e0204 */
[----:B------:R-:W-:Y:S01]  /*af40*/  FMUL.FTZ R35, R90, R191 ;  /* 0x000000bf5a237220 */ /* 0x000fe20000410000 */
[----:B------:R-:W-:Y:S02]  /*af50*/  IMAD R3, R3, UR44, R146 ;  /* 0x0000002c03037c24 */ /* 0x000fe4000f8e0292 */
[----:B------:R-:W-:-:S04]  /*af60*/  IMAD.WIDE.U32 R4, R2, UR44, R4 ;  /* 0x0000002c02047c25 */ /* 0x000fc8000f8e0004 */
[----:B------:R-:W-:-:S04]  /*af70*/  FMUL.FTZ R2, R231, R35 ;  /* 0x00000023e7027220 */ /* 0x000fc80000410000 */
[----:B------:R-:W-:Y:S01]  /*af80*/  FFMA.FTZ R146, R201, R192, -R2 ;  /* 0x000000c0c9927223 */ /* 0x000fe20000010802 */
[----:B------:R-:W-:Y:S01]  /*af90*/  FFMA.FTZ R2, R85, R88, R106 ;  /* 0x0000005855027223 */ /* 0x000fe2000001006a */
[----:B------:R-:W-:Y:S01]  /*afa0*/  IADD3 R3, R5, R3, RZ ;  /* 0x0000000305037210 */ /* 0x000fe20007ffe0ff */
[----:B------:R-:W-:Y:S02]  /*afb0*/  FMUL.FTZ R106, R231, R192 ;  /* 0x000000c0e76a7220 */ /* 0x000fe40000410000 */
[----:B------:R-:W-:Y:S01]  /*afc0*/  FADD.FTZ R5, R87, R2 ;  /* 0x0000000257057221 */ /* 0x000fe20000010000 */
[----:B------:R-:W-:Y:S01]  /*afd0*/  MOV R2, R4 ;  /* 0x0000000400027202 */ /* 0x000fe20000000f00 */
[----:B------:R-:W-:Y:S01]  /*afe0*/  FADD.FTZ R87, R107, R146 ;  /* 0x000000926b577221 */ /* 0x000fe20000010000 */
[----:B------:R-:W-:Y:S01]  /*aff0*/  IADD3 R4, R143, 0x100, RZ ;  /* 0x000001008f047810 */ /* 0x000fe20007ffe0ff */
[----:B-1----:R-:W-:Y:S06]  /*b000*/  @!P1 BRA `(.L_x_635) ;  /* 0x0000000000049947 */ /* 0x002fec0003800000 */
[----:B------:R0:W-:Y:S02]  /*b010*/  REDG.E.ADD.F32.FTZ.RN.STRONG.GPU desc[UR20][R2.64+-0x3e00], R7 ;  /* 0xffc20007020079a6 */ /* 0x0001e4000c10f394 */
.L_x_635:
[----:B------:R-:W-:Y:S05]  /*b020*/  BSYNC B0 ;  /* 0x0000000000007941 */ /* 0x000fea0003800000 */
.L_x_634:
[----:B------:R-:W-:Y:S01]  /*b030*/  LEA.HI.SX32 R4, R4, R143, 0x1b ;  /* 0x0000008f04047211 */ /* 0x000fe200078fdaff */
[----:B------:R-:W-:Y:S01]  /*b040*/  BSSY B0, `(.L_x_636) ;  /* 0x0000010000007945 */ /* 0x000fe20003800000 */
[----:B------:R-:W-:Y:S02]  /*b050*/  ISETP.GE.AND P6, PT, R6, 0x101, PT ;  /* 0x000001010600780c */ /* 0x000fe40003fc6270 */
[----:B------:R-:W-:Y:S02]  /*b060*/  LEA R4, R4, R141, 0x2 ;  /* 0x0000008d04047211 */ /* 0x000fe400078e10ff */
[C---:B------:R-:W-:Y:S02]  /*b070*/  IADD3 R146, R143.reuse, 0x200, RZ ;  /* 0x000002008f927810 */ /* 0x040fe40007ffe0ff */
[----:B------:R-:W-:Y:S01]  /*b080*/  LEA.HI.SX32 R144, R144, R143, 0x1b ;  /* 0x0000008f90907211 */ /* 0x000fe200078fdaff */
[----:B0-----:R0:W1:Y:S01]  /*b090*/  LDS R7, [R4+0x2500] ;  /* 0x0025000004077984 */ /* 0x0010620000000800 */
[----:B------:R-:W-:-:S02]  /*b0a0*/  IADD3 R148, R143, 0x280, RZ ;  /* 0x000002808f947810 */ /* 0x000fc40007ffe0ff */
[----:B------:R-:W-:Y:S02]  /*b0b0*/  LEA.HI.SX32 R146, R146, R143, 0x1b ;  /* 0x0000008f92927211 */ /* 0x000fe400078fdaff */
[----:B------:R-:W-:Y:S02]  /*b0c0*/  LEA R144, R144, R141, 0x2 ;  /* 0x0000008d90907211 */ /* 0x000fe400078e10ff */
[C---:B------:R-:W-:Y:S02]  /*b0d0*/  ISETP.GE.AND P1, PT, R6.reuse, 0x181, PT ;  /* 0x000001810600780c */ /* 0x040fe40003f26270 */
[C---:B------:R-:W-:Y:S02]  /*b0e0*/  ISETP.GE.AND P2, PT, R6.reuse, 0x201, PT ;  /* 0x000002010600780c */ /* 0x040fe40003f46270 */
[C---:B------:R-:W-:Y:S02]  /*b0f0*/  ISETP.GE.AND P3, PT, R6.reuse, 0x281, PT ;  /* 0x000002810600780c */ /* 0x040fe40003f66270 */
[----:B------:R-:W-:-:S02]  /*b100*/  ISETP.GE.AND P4, PT, R6, 0x301, PT ;  /* 0x000003010600780c */ /* 0x000fc40003f86270 */
[----:B------:R-:W-:Y:S01]  /*b110*/  ISETP.GE.AND P5, PT, R6, 0x381, PT ;  /* 0x000003810600780c */ /* 0x000fe20003fa6270 */
[----:B0-----:R-:W-:-:S12]  /*b120*/  @!P6 BRA `(.L_x_637) ;  /* 0x000000000004e947 */ /* 0x001fd80003800000 */
[----:B-1----:R0:W-:Y:S02]  /*b130*/  REDG.E.ADD.F32.FTZ.RN.STRONG.GPU desc[UR20][R2.64+-0x3c00], R7 ;  /* 0xffc40007020079a6 */ /* 0x0021e4000c10f394 */
.L_x_637:
[----:B------:R-:W-:Y:S05]  /*b140*/  BSYNC B0 ;  /* 0x0000000000007941 */ /* 0x000fea0003800000 */
.L_x_636:
[----:B01----:R0:W1:Y:S01]  /*b150*/  LDS R7, [R144+0x2700] ;  /* 0x0027000090077984 */ /* 0x0030620000000800 */
[----:B------:R-:W-:Y:S01]  /*b160*/  BSSY B0, `(.L_x_638) ;  /* 0x0000006000007945 */ /* 0x000fe20003800000 */
[----:B------:R-:W-:Y:S02]  /*b170*/  IADD3 R4, R143, 0x300, RZ ;  /* 0x000003008f047810 */ /* 0x000fe40007ffe0ff */
[----:B------:R-:W-:Y:S02]  /*b180*/  LEA.HI.SX32 R148, R148, R143, 0x1b ;  /* 0x0000008f94947211 */ /* 0x000fe400078fdaff */
[----:B------:R-:W-:Y:S01]  /*b190*/  LEA R146, R146, R141, 0x2 ;  /* 0x0000008d92927211 */ /* 0x000fe200078e10ff */
[----:B------:R-:W-:Y:S06]  /*b1a0*/  @!P1 BRA `(.L_x_639) ;  /* 0x0000000000049947 */ /* 0x000fec0003800000 */
[----:B-1----:R2:W-:Y:S02]  /*b1b0*/  REDG.E.ADD.F32.FTZ.RN.STRONG.GPU desc[UR20][R2.64+-0x3a00], R7 ;  /* 0xffc60007020079a6 */ /* 0x0025e4000c10f394 */
.L_x_639:
[----:B------:R-:W-:Y:S05]  /*b1c0*/  BSYNC B0 ;  /* 0x0000000000007941 */ /* 0x000fea0003800000 */
.L_x_638:
[----:B-12---:R1:W2:Y:S01]  /*b1d0*/  LDS R7, [R146+0x2900] ;  /* 0x0029000092077984 */ /* 0x0062a20000000800 */
[----:B------:R-:W-:Y:S01]  /*b1e0*/  BSSY B0, `(.L_x_640) ;  /* 0x0000006000007945 */ /* 0x000fe20003800000 */
[----:B0-----:R-:W-:Y:S02]  /*b1f0*/  IADD3 R144, R143, 0x380, RZ ;  /* 0x000003808f907810 */ /* 0x001fe40007ffe0ff */
[----:B------:R-:W-:Y:S02]  /*b200*/  LEA.HI.SX32 R4, R4, R143, 0x1b ;  /* 0x0000008f04047211 */ /* 0x000fe400078fdaff */
[----:B------:R-:W-:Y:S01]  /*b210*/  LEA R148, R148, R141, 0x2 ;  /* 0x0000008d94947211 */ /* 0x000fe200078e10ff */
[----:B------:R-:W-:Y:S06]  /*b220*/  @!P2 BRA `(.L_x_641) ;  /* 0x000000000004a947 */ /* 0x000fec0003800000 */
[----:B--2---:R0:W-:Y:S02]  /*b230*/  REDG.E.ADD.F32.FTZ.RN.STRONG.GPU desc[UR20][R2.64+-0x3800], R7 ;  /* 0xffc80007020079a6 */ /* 0x0041e4000c10f394 */
.L_x_641:
[----:B------:R-:W-:Y:S05]  /*b240*/  BSYNC B0 ;  /* 0x0000000000007941 */ /* 0x000fea0003800000 */
.L_x_640:
[----:B0-2---:R0:W2:Y:S01]  /*b250*/  LDS R7, [R148+0x2b00] ;  /* 0x002b000094077984 */ /* 0x0050a20000000800 */
[----:B------:R-:W-:Y:S01]  /*b260*/  BSSY B0, `(.L_x_642) ;  /* 0x0000005000007945 */ /* 0x000fe20003800000 */
[----:B------:R-:W-:Y:S02]  /*b270*/  LEA.HI.SX32 R144, R144, R143, 0x1b ;  /* 0x0000008f90907211 */ /* 0x000fe400078fdaff */
[----:B------:R-:W-:Y:S01]  /*b280*/  LEA R4, R4, R141, 0x2 ;  /* 0x0000008d04047211 */ /* 0x000fe200078e10ff */
[----:B------:R-:W-:Y:S06]  /*b290*/  @!P3 BRA `(.L_x_643) ;  /* 0x000000000004b947 */ /* 0x000fec0003800000 */
[----:B--2---:R3:W-:Y:S02]  /*b2a0*/  REDG.E.ADD.F32.FTZ.RN.STRONG.GPU desc[UR20][R2.64+-0x3600], R7 ;  /* 0xffca0007020079a6 */ /* 0x0047e4000c10f394 */
.L_x_643:
[----:B------:R-:W-:Y:S05]  /*b2b0*/  BSYNC B0 ;  /* 0x0000000000007941 */ /* 0x000fea0003800000 */
.L_x_642:
[----:B--23--:R2:W3:Y:S01]  /*b2c0*/  LDS R7, [R4+0x2d00] ;  /* 0x002d000004077984 */ /* 0x00c4e20000000800 */
[----:B------:R-:W-:Y:S01]  /*b2d0*/  BSSY B0, `(.L_x_644) ;  /* 0x0000004000007945 */ /* 0x000fe20003800000 */
[----:B------:R-:W-:-:S03]  /*b2e0*/  LEA R107, R144, R141, 0x2 ;  /* 0x0000008d906b7211 */ /* 0x000fc600078e10ff */
[----:B------:R-:W-:Y:S05]  /*b2f0*/  @!P4 BRA `(.L_x_645) ;  /* 0x000000000004c947 */ /* 0x000fea0003800000 */
[----:B---3--:R3:W-:Y:S02]  /*b300*/  REDG.E.ADD.F32.FTZ.RN.STRONG.GPU desc[UR20][R2.64+-0x3400], R7 ;  /* 0xffcc0007020079a6 */ /* 0x0087e4000c10f394 */
.L_x_645:
[----:B------:R-:W-:Y:S05]  /*b310*/  BSYNC B0 ;  /* 0x0000000000007941 */ /* 0x000fea0003800000 */
.L_x_644:
[----:B---3--:R3:W0:Y:S01]  /*b320*/  LDS R7, [R107+0x2f00] ;  /* 0x002f00006b077984 */ /* 0x0086220000000800 */
[----:B------:R-:W-:Y:S01]  /*b330*/  BSSY B0, `(.L_x_646) ;  /* 0x0000005000007945 */ /* 0x000fe20003800000 */
[C---:B--2---:R-:W-:Y:S02]  /*b340*/  IADD3 R4, R143.reuse, 0x400, RZ ;  /* 0x000004008f047810 */ /* 0x044fe40007ffe0ff */
[----:B------:R-:W-:Y:S01]  /*b350*/  IADD3 R144, R143, 0x480, RZ ;  /* 0x000004808f907810 */ /* 0x000fe20007ffe0ff */
[----:B------:R-:W-:Y:S06]  /*b360*/  @!P5 BRA `(.L_x_647) ;  /* 0x000000000004d947 */ /* 0x000fec0003800000 */
[----:B0-----:R2:W-:Y:S02]  /*b370*/  REDG.E.ADD.F32.FTZ.RN.STRONG.GPU desc[UR20][R2.64+-0x3200], R7 ;  /* 0xffce0007020079a6 */ /* 0x0015e4000c10f394 */
.L_x_647:
[----:B------:R-:W-:Y:S05]  /*b380*/  BSYNC B0 ;  /* 0x0000000000007941 */ /* 0x000fea0003800000 */
.L_x_646:
[----:B------:R-:W-:Y:S01]  /*b390*/  LEA.HI.SX32 R4, R4, R143, 0x1b ;  /* 0x0000008f04047211 */ /* 0x000fe200078fdaff */
[----:B------:R-:W-:Y:S01]  /*b3a0*/  BSSY B0, `(.L_x_648) ;  /* 0x0000010000007945 */ /* 0x000fe20003800000 */
[----:B------:R-:W-:Y:S02]  /*b3b0*/  ISETP.GE.AND P6, PT, R6, 0x401, PT ;  /* 0x000004010600780c */ /* 0x000fe40003fc6270 */
[----:B------:R-:W-:Y:S02]  /*b3c0*/  LEA R4, R4, R141, 0x2 ;  /* 0x0000008d04047211 */ /* 0x000fe400078e10ff */
[C---:B-1----:R-:W-:Y:S02]  /*b3d0*/  IADD3 R146, R143.reuse, 0x500, RZ ;  /* 0x000005008f927810 */ /* 0x042fe40007ffe0ff */
[----:B------:R-:W-:Y:S01]  /*b3e0*/  LEA.HI.SX32 R144, R144, R143, 0x1b ;  /* 0x0000008f90907211 */ /* 0x000fe200078fdaff */
[----:B0-2---:R0:W1:Y:S01]  /*b3f0*/  LDS R7, [R4+0x3100] ;  /* 0x0031000004077984 */ /* 0x0050620000000800 */
        /* <DEDUP_REMOVED lines=10> */
.L_x_649:
[----:B------:R-:W-:Y:S05]  /*b4a0*/  BSYNC B0 ;  /* 0x0000000000007941 */ /* 0x000fea0003800000 */
.L_x_648:
[----:B01----:R0:W1:Y:S01]  /*b4b0*/  LDS R7, [R144+0x3300] ;  /* 0x0033000090077984 */ /* 0x0030620000000800 */
[----:B------:R-:W-:Y:S01]  /*b4c0*/  BSSY B0, `(.L_x_650) ;  /* 0x0000006000007945 */ /* 0x000fe20003800000 */
[----:B------:R-:W-:Y:S02]  /*b4d0*/  IADD3 R4, R143, 0x600, RZ ;  /* 0x000006008f047810 */ /* 0x000fe40007ffe0ff */
[----:B------:R-:W-:Y:S02]  /*b4e0*/  LEA.HI.SX32 R148, R148, R143, 0x1b ;  /* 0x0000008f94947211 */ /* 0x000fe400078fdaff */
[----:B------:R-:W-:Y:S01]  /*b4f0*/  LEA R146, R146, R141, 0x2 ;  /* 0x0000008d92927211 */ /* 0x000fe200078e10ff */
[----:B------:R-:W-:Y:S06]  /*b500*/  @!P1 BRA `(.L_x_651) ;  /* 0x0000000000049947 */ /* 0x000fec0003800000 */
[----:B-1----:R2:W-:Y:S02]  /*b510*/  REDG.E.ADD.F32.FTZ.RN.STRONG.GPU desc[UR20][R2.64+-0x2e00], R7 ;  /* 0xffd20007020079a6 */ /* 0x0025e4000c10f394 */
.L_x_651:
[----:B------:R-:W-:Y:S05]  /*b520*/  BSYNC B0 ;  /* 0x0000000000007941 */ /* 0x000fea0003800000 */
.L_x_650:
[----:B-12---:R1:W2:Y:S01]  /*b530*/  LDS R7, [R146+0x3500] ;  /* 0x0035000092077984 */ /* 0x0062a20000000800 */
[----:B------:R-:W-:Y:S01]  /*b540*/  BSSY B0, `(.L_x_652) ;  /* 0x0000006000007945 */ /* 0x000fe20003800000 */
[----:B0-----:R-:W-:Y:S02]  /*b550*/  IADD3 R144, R143, 0x680, RZ ;  /* 0x000006808f907810 */ /* 0x001fe40007ffe0ff */
[----:B------:R-:W-:Y:S02]  /*b560*/  LEA.HI.SX32 R4, R4, R143, 0x1b ;  /* 0x0000008f04047211 */ /* 0x000fe400078fdaff */
[----:B------:R-:W-:Y:S01]  /*b570*/  LEA R148, R148, R141, 0x2 ;  /* 0x0000008d94947211 */ /* 0x000fe200078e10ff */
[----:B------:R-:W-:Y:S06]  /*b580*/  @!P2 BRA `(.L_x_653) ;  /* 0x000000000004a947 */ /* 0x000fec0003800000 */
[----:B--2---:R0:W-:Y:S02]  /*b590*/  REDG.E.ADD.F32.FTZ.RN.STRONG.GPU desc[UR20][R2.64+-0x2c00], R7 ;  /* 0xffd40007020079a6 */ /* 0x0041e4000c10f394 */
.L_x_653:
[----:B------:R-:W-:Y:S05]  /*b5a0*/  BSYNC B0 ;  /* 0x0000000000007941 */ /* 0x000fea0003800000 */
.L_x_652:
[----:B0-2---:R0:W2:Y:S01]  /*b5b0*/  LDS R7, [R148+0x3700] ;  /* 0x0037000094077984 */ /* 0x0050a20000000800 */
[----:B------:R-:W-:Y:S01]  /*b5c0*/  BSSY B0, `(.L_x_654) ;  /* 0x0000005000007945 */ /* 0x000fe20003800000 */
[----:B------:R-:W-:Y:S02]  /*b5d0*/  LEA.HI.SX32 R144, R144, R143, 0x1b ;  /* 0x0000008f90907211 */ /* 0x000fe400078fdaff */
[----:B------:R-:W-:Y:S01]  /*b5e0*/  LEA R4, R4, R141, 0x2 ;  /* 0x0000008d04047211 */ /* 0x000fe200078e10ff */
[----:B------:R-:W-:Y:S06]  /*b5f0*/  @!P3 BRA `(.L_x_655) ;  /* 0x000000000004b947 */ /* 0x000fec0003800000 */
[----:B--2---:R2:W-:Y:S02]  /*b600*/  REDG.E.ADD.F32.FTZ.RN.STRONG.GPU desc[UR20][R2.64+-0x2a00], R7 ;  /* 0xffd60007020079a6 */ /* 0x0045e4000c10f394 */
.L_x_655:
[----:B------:R-:W-:Y:S05]  /*b610*/  BSYNC B0 ;  /* 0x0000000000007941 */ /* 0x000fea0003800000 */
.L_x_654:
[----:B--2---:R2:W0:Y:S01]  /*b620*/  LDS R7, [R4+0x3900] ;  /* 0x0039000004077984 */ /* 0x0044220000000800 */
[----:B------:R-:W-:Y:S01]  /*b630*/  BSSY B0, `(.L_x_656) ;  /* 0x0000004000007945 */ /* 0x000fe20003800000 */
[----:B---3--:R-:W-:-:S03]  /*b640*/  LEA R107, R144, R141, 0x2 ;  /* 0x0000008d906b7211 */ /* 0x008fc600078e10ff */
[----:B------:R-:W-:Y:S05]  /*b650*/  @!P4 BRA `(.L_x_657) ;  /* 0x000000000004c947 */ /* 0x000fea0003800000 */
[----:B0-----:R3:W-:Y:S02]  /*b660*/  REDG.E.ADD.F32.FTZ.RN.STRONG.GPU desc[UR20][R2.64+-0x2800], R7 ;  /* 0xffd80007020079a6 */ /* 0x0017e4000c10f394 */
.L_x_657:
[----:B------:R-:W-:Y:S05]  /*b670*/  BSYNC B0 ;  /* 0x0000000000007941 */ /* 0x000fea0003800000 */
.L_x_656:
[----:B0--3--:R0:W3:Y:S01]  /*b680*/  LDS R7, [R107+0x3b00] ;  /* 0x003b00006b077984 */ /* 0x0090e20000000800 */
[----:B------:R-:W-:Y:S01]  /*b690*/  BSSY B0, `(.L_x_658) ;  /* 0x0000005000007945 */ /* 0x000fe20003800000 */
[C---:B--2---:R-:W-:Y:S02]  /*b6a0*/  IADD3 R4, R143.reuse, 0x700, RZ ;  /* 0x000007008f047810 */ /* 0x044fe40007ffe0ff */
[----:B------:R-:W-:Y:S01]  /*b6b0*/  IADD3 R144, R143, 0x780, RZ ;  /* 0x000007808f907810 */ /* 0x000fe20007ffe0ff */
[----:B------:R-:W-:Y:S06]  /*b6c0*/  @!P5 BRA `(.L_x_659) ;  /* 0x000000000004d947 */ /* 0x000fec0003800000 */
[----:B---3--:R2:W-:Y:S02]  /*b6d0*/  REDG.E.ADD.F32.FTZ.RN.STRONG.GPU desc[UR20][R2.64+-0x2600], R7 ;  /* 0xffda0007020079a6 */ /* 0x0085e4000c10f394 */
.L_x_659:
[----:B------:R-:W-:Y:S05]  /*b6e0*/  BSYNC B0 ;  /* 0x0000000000007941 */ /* 0x000fea0003800000 */
.L_x_658:
[----:B------:R-:W-:Y:S01]  /*b6f0*/  LEA.HI.SX32 R4, R4, R143, 0x1b ;  /* 0x0000008f04047211 */ /* 0x000fe200078fdaff */
[----:B------:R-:W-:Y:S01]  /*b700*/  BSSY B0, `(.L_x_660) ;  /* 0x0000010000007945 */ /* 0x000fe20003800000 */
[----:B------:R-:W-:Y:S02]  /*b710*/  ISETP.GE.AND P6, PT, R6, 0x701, PT ;  /* 0x000007010600780c */ /* 0x000fe40003fc6270 */
[----:B------:R-:W-:Y:S02]  /*b720*/  LEA R4, R4, R141, 0x2 ;  /* 0x0000008d04047211 */ /* 0x000fe400078e10ff */
[C---:B-1----:R-:W-:Y:S02]  /*b730*/  IADD3 R146, R143.reuse, 0x800, RZ ;  /* 0x000008008f927810 */ /* 0x042fe40007ffe0ff */
[----:B------:R-:W-:Y:S01]  /*b740*/  LEA.HI.SX32 R144, R144, R143, 0x1b ;  /* 0x0000008f90907211 */ /* 0x000fe200078fdaff */
[----:B--23--:R1:W2:Y:S01]  /*b750*/  LDS R7, [R4+0x3d00] ;  /* 0x003d000004077984 */ /* 0x00c2a20000000800 */
        /* <DEDUP_REMOVED lines=8> */
[----:B-1----:R-:W-:-:S12]  /*b7e0*/  @!P6 BRA `(.L_x_661) ;  /* 0x000000000004e947 */ /* 0x002fd80003800000 */
[----:B--2---:R1:W-:Y:S02]  /*b7f0*/  REDG.E.ADD.F32.FTZ.RN.STRONG.GPU desc[UR20][R2.64+-0x2400], R7 ;  /* 0xffdc0007020079a6 */ /* 0x0043e4000c10f394 */
.L_x_661:
[----:B------:R-:W-:Y:S05]  /*b800*/  BSYNC B0 ;  /* 0x0000000000007941 */ /* 0x000fea0003800000 */
.L_x_660:
[----:B-12---:R1:W2:Y:S01]  /*b810*/  LDS R7, [R144+0x3f00] ;  /* 0x003f000090077984 */ /* 0x0062a20000000800 */
[----:B------:R-:W-:Y:S01]  /*b820*/  BSSY B0, `(.L_x_662) ;  /* 0x0000006000007945 */ /* 0x000fe20003800000 */
[----:B------:R-:W-:Y:S02]  /*b830*/  IADD3 R4, R143, 0x900, RZ ;  /* 0x000009008f047810 */ /* 0x000fe40007ffe0ff */
[----:B------:R-:W-:Y:S02]  /*b840*/  LEA.HI.SX32 R148, R148, R143, 0x1b ;  /* 0x0000008f94947211 */ /* 0x000fe400078fdaff */
[----:B------:R-:W-:Y:S01]  /*b850*/  LEA R146, R146, R141, 0x2 ;  /* 0x0000008d92927211 */ /* 0x000fe200078e10ff */
[----:B------:R-:W-:Y:S06]  /*b860*/  @!P1 BRA `(.L_x_663) ;  /* 0x0000000000049947 */ /* 0x000fec0003800000 */
[----:B--2---:R3:W-:Y:S02]  /*b870*/  REDG.E.ADD.F32.FTZ.RN.STRONG.GPU desc[UR20][R2.64+-0x2200], R7 ;  /* 0xffde0007020079a6 */ /* 0x0047e4000c10f394 */
.L_x_663:
[----:B------:R-:W-:Y:S05]  /*b880*/  BSYNC B0 ;  /* 0x0000000000007941 */ /* 0x000fea0003800000 */
.L_x_662:
[----:B--23--:R2:W3:Y:S01]  /*b890*/  LDS R7, [R146+0x4100] ;  /* 0x0041000092077984 */ /* 0x00c4e20000000800 */
[----:B------:R-:W-:Y:S01]  /*b8a0*/  BSSY B0, `(.L_x_664) ;  /* 0x0000006000007945 */ /* 0x000fe20003800000 */
[----:B-1----:R-:W-:Y:S02]  /*b8b0*/  IADD3 R144, R143, 0x980, RZ ;  /* 0x000009808f907810 */ /* 0x002fe40007ffe0ff */
[----:B------:R-:W-:Y:S02]  /*b8c0*/  LEA.HI.SX32 R4, R4, R143, 0x1b ;  /* 0x0000008f04047211 */ /* 0x000fe400078fdaff */
[----:B------:R-:W-:Y:S01]  /*b8d0*/  LEA R148, R148, R141, 0x2 ;  /* 0x0000008d94947211 */ /* 0x000fe200078e10ff */
[----:B------:R-:W-:Y:S06]  /*b8e0*/  @!P2 BRA `(.L_x_665) ;  /* 0x000000000004a947 */ /* 0x000fec0003800000 */
[----:B---3--:R1:W-:Y:S02]  /*b8f0*/  REDG.E.ADD.F32.FTZ.RN.STRONG.GPU desc[UR20][R2.64+-0x2000], R7 ;  /* 0xffe00007020079a6 */ /* 0x0083e4000c10f394 */
.L_x_665:
[----:B------:R-:W-:Y:S05]  /*b900*/  BSYNC B0 ;  /* 0x0000000000007941 */ /* 0x000fea0003800000 */
.L_x_664:
[----:B-1-3--:R1:W3:Y:S01]  /*b910*/  LDS R7, [R148+0x4300] ;  /* 0x0043000094077984 */ /* 0x00a2e20000000800 */
[----:B------:R-:W-:Y:S01]  /*b920*/  BSSY B0, `(.L_x_666) ;  /* 0x0000005000007945 */ /* 0x000fe20003800000 */
[----:B------:R-:W-:Y:S02]  /*b930*/  LEA.HI.SX32 R144, R144, R143, 0x1b ;  /* 0x0000008f90907211 */ /* 0x000fe400078fdaff */
[----:B------:R-:W-:Y:S01]  /*b940*/  LEA R4, R4, R141, 0x2 ;  /* 0x0000008d04047211 */ /* 0x000fe200078e10ff */
[----:B------:R-:W-:Y:S06]  /*b950*/  @!P3 BRA `(.L_x_667) ;  /* 0x000000000004b947 */ /* 0x000fec0003800000 */
[----:B---3--:R3:W-:Y:S02]  /*b960*/  REDG.E.ADD.F32.FTZ.RN.STRONG.GPU desc[UR20][R2.64+-0x1e00], R7 ;  /* 0xffe20007020079a6 */ /* 0x0087e4000c10f394 */
.L_x_667:
[----:B------:R-:W-:Y:S05]  /*b970*/  BSYNC B0 ;  /* 0x0000000000007941 */ /* 0x000fea0003800000 */
.L_x_666:
[----:B---3--:R3:W1:Y:S01]  /*b980*/  LDS R7, [R4+0x4500] ;  /* 0x0045000004077984 */ /* 0x0086620000000800 */
[----:B------:R-:W-:Y:S01]  /*b990*/  BSSY B0, `(.L_x_668) ;  /* 0x0000004000007945 */ /* 0x000fe20003800000 */
[----:B0-----:R-:W-:-:S03]  /*b9a0*/  LEA R107, R144, R141, 0x2 ;  /* 0x0000008d906b7211 */ /* 0x001fc600078e10ff */
[----:B------:R-:W-:Y:S05]  /*b9b0*/  @!P4 BRA `(.L_x_669) ;  /* 0x000000000004c947 */ /* 0x000fea0003800000 */
[----:B-1----:R0:W-:Y:S02]  /*b9c0*/  REDG.E.ADD.F32.FTZ.RN.STRONG.GPU desc[UR20][R2.64+-0x1c00], R7 ;  /* 0xffe40007020079a6 */ /* 0x0021e4000c10f394 */
.L_x_669:
[----:B------:R-:W-:Y:S05]  /*b9d0*/  BSYNC B0 ;  /* 0x0000000000007941 */ /* 0x000fea0003800000 */
.L_x_668:
[----:B01----:R0:W1:Y:S01]  /*b9e0*/  LDS R7, [R107+0x4700] ;  /* 0x004700006b077984 */ /* 0x0030620000000800 */
[----:B------:R-:W-:Y:S01]  /*b9f0*/  BSSY B0, `(.L_x_670) ;  /* 0x0000005000007945 */ /* 0x000fe20003800000 */
[C---:B---3--:R-:W-:Y:S02]  /*ba00*/  IADD3 R4, R143.reuse, 0xa00, RZ ;  /* 0x00000a008f047810 */ /* 0x048fe40007ffe0ff */
[----:B------:R-:W-:Y:S01]  /*ba10*/  IADD3 R144, R143, 0xa80, RZ ;  /* 0x00000a808f907810 */ /* 0x000fe20007ffe0ff */
[----:B------:R-:W-:Y:S06]  /*ba20*/  @!P5 BRA `(.L_x_671) ;  /* 0x000000000004d947 */ /* 0x000fec0003800000 */
[----:B-1----:R3:W-:Y:S02]  /*ba30*/  REDG.E.ADD.F32.FTZ.RN.STRONG.GPU desc[UR20][R2.64+-0x1a00], R7 ;  /* 0xffe60007020079a6 */ /* 0x0027e4000c10f394 */
.L_x_671:
[----:B------:R-:W-:Y:S05]  /*ba40*/  BSYNC B0 ;  /* 0x0000000000007941 */ /* 0x000fea0003800000 */
.L_x_670:
[----:B------:R-:W-:Y:S01]  /*ba50*/  LEA.HI.SX32 R4, R4, R143, 0x1b ;  /* 0x0000008f04047211 */ /* 0x000fe200078fdaff */
[----:B------:R-:W-:Y:S01]  /*ba60*/  BSSY B0, `(.L_x_672) ;  /* 0x0000010000007945 */ /* 0x000fe20003800000 */
[----:B------:R-:W-:Y:S02]  /*ba70*/  ISETP.GE.AND P6, PT, R6, 0xa01, PT ;  /* 0x00000a010600780c */ /* 0x000fe40003fc6270 */
[----:B------:R-:W-:Y:S02]  /*ba80*/  LEA R4, R4, R141, 0x2 ;  /* 0x0000008d04047211 */ /* 0x000fe400078e10ff */
[C---:B--2---:R-:W-:Y:S02]  /*ba90*/  IADD3 R146, R143.reuse, 0xb00, RZ ;  /* 0x00000b008f927810 */ /* 0x044fe40007ffe0ff */
[----:B------:R-:W-:Y:S01]  /*baa0*/  LEA.HI.SX32 R144, R144, R143, 0x1b ;  /* 0x0000008f90907211 */ /* 0x000fe200078fdaff */
[----:B-1-3--:R1:W2:Y:S01]  /*bab0*/  LDS R7, [R4+0x4900] ;  /* 0x0049000004077984 */ /* 0x00a2a20000000800 */
        /* <DEDUP_REMOVED lines=10> */
.L_x_673:
[----:B------:R-:W-:Y:S05]  /*bb60*/  BSYNC B0 ;  /* 0x0000000000007941 */ /* 0x000fea0003800000 */
.L_x_672:
[----:B-12---:R1:W2:Y:S01]  /*bb70*/  LDS R7, [R144+0x4b00] ;  /* 0x004b000090077984 */ /* 0x0062a20000000800 */
[----:B------:R-:W-:Y:S01]  /*bb80*/  BSSY B0, `(.L_x_674) ;  /* 0x0000006000007945 */ /* 0x000fe20003800000 */
[----:B------:R-:W-:Y:S02]  /*bb90*/  IADD3 R4, R143, 0xc00, RZ ;  /* 0x00000c008f047810 */ /* 0x000fe40007ffe0ff */
[----:B------:R-:W-:Y:S02]  /*bba0*/  LEA.HI.SX32 R148, R148, R143, 0x1b ;  /* 0x0000008f94947211 */ /* 0x000fe400078fdaff */
[----:B------:R-:W-:Y:S01]  /*bbb0*/  LEA R146, R146, R141, 0x2 ;  /* 0x0000008d92927211 */ /* 0x000fe200078e10ff */
[----:B------:R-:W-:Y:S06]  /*bbc0*/  @!P1 BRA `(.L_x_675) ;  /* 0x0000000000049947 */ /* 0x000fec0003800000 */
[----:B--2---:R3:W-:Y:S02]  /*bbd0*/  REDG.E.ADD.F32.FTZ.RN.STRONG.GPU desc[UR20][R2.64+-0x1600], R7 ;  /* 0xffea0007020079a6 */ /* 0x0047e4000c10f394 */
.L_x_675:
[----:B------:R-:W-:Y:S05]  /*bbe0*/  BSYNC B0 ;  /* 0x0000000000007941 */ /* 0x000fea0003800000 */
.L_x_674:
[----:B--23--:R2:W3:Y:S01]  /*bbf0*/  LDS R7, [R146+0x4d00] ;  /* 0x004d000092077984 */ /* 0x00c4e20000000800 */
[----:B------:R-:W-:Y:S01]  /*bc00*/  BSSY B0, `(.L_x_676) ;  /* 0x0000006000007945 */ /* 0x000fe20003800000 */
[----:B-1----:R-:W-:Y:S02]  /*bc10*/  IADD3 R144, R143, 0xc80, RZ ;  /* 0x00000c808f907810 */ /* 0x002fe40007ffe0ff */
[----:B------:R-:W-:Y:S02]  /*bc20*/  LEA.HI.SX32 R4, R4, R143, 0x1b ;  /* 0x0000008f04047211 */ /* 0x000fe400078fdaff */
[----:B------:R-:W-:Y:S01]  /*bc30*/  LEA R148, R148, R141, 0x2 ;  /* 0x0000008d94947211 */ /* 0x000fe200078e10ff */
[----:B------:R-:W-:Y:S06]  /*bc40*/  @!P2 BRA `(.L_x_677) ;  /* 0x000000000004a947 */ /* 0x000fec0003800000 */
[----:B---3--:R1:W-:Y:S02]  /*bc50*/  REDG.E.ADD.F32.FTZ.RN.STRONG.GPU desc[UR20][R2.64+-0x1400], R7 ;  /* 0xffec0007020079a6 */ /* 0x0083e4000c10f394 */
.L_x_677:
[----:B------:R-:W-:Y:S05]  /*bc60*/  BSYNC B0 ;  /* 0x0000000000007941 */ /* 0x000fea0003800000 */
.L_x_676:
[----:B-1-3--:R1:W3:Y:S01]  /*bc70*/  LDS R7, [R148+0x4f00] ;  /* 0x004f000094077984 */ /* 0x00a2e20000000800 */
[----:B------:R-:W-:Y:S01]  /*bc80*/  BSSY B0, `(.L_x_678) ;  /* 0x0000005000007945 */ /* 0x000fe20003800000 */
[----:B------:R-:W-:Y:S02]  /*bc90*/  LEA.HI.SX32 R144, R144, R143, 0x1b ;  /* 0x0000008f90907211 */ /* 0x000fe400078fdaff */
[----:B------:R-:W-:Y:S01]  /*bca0*/  LEA R4, R4, R141, 0x2 ;  /* 0x0000008d04047211 */ /* 0x000fe200078e10ff */
[----:B------:R-:W-:Y:S06]  /*bcb0*/  @!P3 BRA `(.L_x_679) ;  /* 0x000000000004b947 */ /* 0x000fec0003800000 */
[----:B---3--:R3:W-:Y:S02]  /*bcc0*/  REDG.E.ADD.F32.FTZ.RN.STRONG.GPU desc[UR20][R2.64+-0x1200], R7 ;  /* 0xffee0007020079a6 */ /* 0x0087e4000c10f394 */
.L_x_679:
[----:B------:R-:W-:Y:S05]  /*bcd0*/  BSYNC B0 ;  /* 0x0000000000007941 */ /* 0x000fea0003800000 */
.L_x_678:
[----:B---3--:R3:W1:Y:S01]  /*bce0*/  LDS R7, [R4+0x5100] ;  /* 0x0051000004077984 */ /* 0x0086620000000800 */
[----:B------:R-:W-:Y:S01]  /*bcf0*/  BSSY B0, `(.L_x_680) ;  /* 0x0000004000007945 */ /* 0x000fe20003800000 */
[----:B0-----:R-:W-:-:S03]  /*bd00*/  LEA R107, R144, R141, 0x2 ;  /* 0x0000008d906b7211 */ /* 0x001fc600078e10ff */
[----:B------:R-:W-:Y:S05]  /*bd10*/  @!P4 BRA `(.L_x_681) ;  /* 0x000000000004c947 */ /* 0x000fea0003800000 */
[----:B-1----:R0:W-:Y:S02]  /*bd20*/  REDG.E.ADD.F32.FTZ.RN.STRONG.GPU desc[UR20][R2.64+-0x1000], R7 ;  /* 0xfff00007020079a6 */ /* 0x0021e4000c10f394 */
.L_x_681:
[----:B------:R-:W-:Y:S05]  /*bd30*/  BSYNC B0 ;  /* 0x0000000000007941 */ /* 0x000fea0003800000 */
.L_x_680:
[----:B01----:R0:W1:Y:S01]  /*bd40*/  LDS R7, [R107+0x5300] ;  /* 0x005300006b077984 */ /* 0x0030620000000800 */
[----:B------:R-:W-:Y:S01]  /*bd50*/  BSSY B0, `(.L_x_682) ;  /* 0x0000005000007945 */ /* 0x000fe20003800000 */
[C---:B---3--:R-:W-:Y:S02]  /*bd60*/  IADD3 R4, R143.reuse, 0xd00, RZ ;  /* 0x00000d008f047810 */ /* 0x048fe40007ffe0ff */
[----:B------:R-:W-:Y:S01]  /*bd70*/  IADD3 R144, R143, 0xd80, RZ ;  /* 0x00000d808f907810 */ /* 0x000fe20007ffe0ff */
[----:B------:R-:W-:Y:S06]  /*bd80*/  @!P5 BRA `(.L_x_683) ;  /* 0x000000000004d947 */ /* 0x000fec0003800000 */
[----:B-1----:R3:W-:Y:S02]  /*bd90*/  REDG.E.ADD.F32.FTZ.RN.STRONG.GPU desc[UR20][R2.64+-0xe00], R7 ;  /* 0xfff20007020079a6 */ /* 0x0027e4000c10f394 */
.L_x_683:
[----:B------:R-:W-:Y:S05]  /*bda0*/  BSYNC B0 ;  /* 0x0000000000007941 */ /* 0x000fea0003800000 */
.L_x_682:
        /* <DEDUP_REMOVED lines=17> */
.L_x_685:
[----:B------:R-:W-:Y:S05]  /*bec0*/  BSYNC B0 ;  /* 0x0000000000007941 */ /* 0x000fea0003800000 */
.L_x_684:
[----:B-12---:R1:W2:Y:S01]  /*bed0*/  LDS R7, [R144+0x5700] ;  /* 0x0057000090077984 */ /* 0x0062a20000000800 */
[----:B------:R-:W-:Y:S01]  /*bee0*/  BSSY B0, `(.L_x_686) ;  /* 0x0000006000007945 */ /* 0x000fe20003800000 */
[----:B------:R-:W-:Y:S02]  /*bef0*/  IADD3 R4, R143, 0xf00, RZ ;  /* 0x00000f008f047810 */ /* 0x000fe40007ffe0ff */
[----:B------:R-:W-:Y:S02]  /*bf00*/  LEA.HI.SX32 R148, R148, R143, 0x1b ;  /* 0x0000008f94947211 */ /* 0x000fe400078fdaff */
[----:B------:R-:W-:Y:S01]  /*bf10*/  LEA R146, R146, R141, 0x2 ;  /* 0x0000008d92927211 */ /* 0x000fe200078e10ff */
[----:B------:R-:W-:Y:S06]  /*bf20*/  @!P1 BRA `(.L_x_687) ;  /* 0x0000000000049947 */ /* 0x000fec0003800000 */
[----:B--2---:R3:W-:Y:S02]  /*bf30*/  REDG.E.ADD.F32.FTZ.RN.STRONG.GPU desc[UR20][R2.64+-0xa00], R7 ;  /* 0xfff60007020079a6 */ /* 0x0047e4000c10f394 */
.L_x_687:
[----:B------:R-:W-:Y:S05]  /*bf40*/  BSYNC B0 ;  /* 0x0000000000007941 */ /* 0x000fea0003800000 */
.L_x_686:
[----:B--23--:R2:W3:Y:S01]  /*bf50*/  LDS R7, [R146+0x5900] ;  /* 0x0059000092077984 */ /* 0x00c4e20000000800 */
[----:B------:R-:W-:Y:S01]  /*bf60*/  BSSY B0, `(.L_x_688) ;  /* 0x0000006000007945 */ /* 0x000fe20003800000 */
[----:B------:R-:W-:Y:S02]  /*bf70*/  IADD3 R6, R143, 0xf80, RZ ;  /* 0x00000f808f067810 */ /* 0x000fe40007ffe0ff */
[----:B------:R-:W-:Y:S02]  /*bf80*/  LEA.HI.SX32 R4, R4, R143, 0x1b ;  /* 0x0000008f04047211 */ /* 0x000fe400078fdaff */
[----:B------:R-:W-:Y:S01]  /*bf90*/  LEA R148, R148, R141, 0x2 ;  /* 0x0000008d94947211 */ /* 0x000fe200078e10ff */
[----:B------:R-:W-:Y:S06]  /*bfa0*/  @!P2 BRA `(.L_x_689) ;  /* 0x000000000004a947 */ /* 0x000fec0003800000 */
[----:B---3--:R3:W-:Y:S02]  /*bfb0*/  REDG.E.ADD.F32.FTZ.RN.STRONG.GPU desc[UR20][R2.64+-0x800], R7 ;  /* 0xfff80007020079a6 */ /* 0x0087e4000c10f394 */
.L_x_689:
[----:B------:R-:W-:Y:S05]  /*bfc0*/  BSYNC B0 ;  /* 0x0000000000007941 */ /* 0x000fea0003800000 */
.L_x_688:
[----:B---3--:R3:W0:Y:S01]  /*bfd0*/  LDS R7, [R148+0x5b00] ;  /* 0x005b000094077984 */ /* 0x0086220000000800 */
[----:B------:R-:W-:Y:S01]  /*bfe0*/  BSSY B0, `(.L_x_690) ;  /* 0x0000005000007945 */ /* 0x000fe20003800000 */
[----:B------:R-:W-:Y:S02]  /*bff0*/  LEA.HI.SX32 R6, R6, R143, 0x1b ;  /* 0x0000008f06067211 */ /* 0x000fe400078fdaff */
[----:B------:R-:W-:Y:S01]  /*c000*/  LEA R4, R4, R141, 0x2 ;  /* 0x0000008d04047211 */ /* 0x000fe200078e10ff */
[----:B------:R-:W-:Y:S06]  /*c010*/  @!P3 BRA `(.L_x_691) ;  /* 0x000000000004b947 */ /* 0x000fec0003800000 */
[----:B0-----:R0:W-:Y:S02]  /*c020*/  REDG.E.ADD.F32.FTZ.RN.STRONG.GPU desc[UR20][R2.64+-0x600], R7 ;  /* 0xfffa0007020079a6 */ /* 0x0011e4000c10f394 */
.L_x_691:
[----:B------:R-:W-:Y:S05]  /*c030*/  BSYNC B0 ;  /* 0x0000000000007941 */ /* 0x000fea0003800000 */
.L_x_690:
[----:B0-----:R0:W0:Y:S01]  /*c040*/  LDS R7, [R4+0x5d00] ;  /* 0x005d000004077984 */ /* 0x0010220000000800 */
[----:B------:R-:W-:Y:S01]  /*c050*/  BSSY B0, `(.L_x_692) ;  /* 0x0000005000007945 */ /* 0x000fe20003800000 */
[----:B------:R-:W-:Y:S01]  /*c060*/  LEA R6, R6, R141, 0x2 ;  /* 0x0000008d06067211 */ /* 0x000fe200078e10ff */
[----:B------:R-:W-:Y:S02]  /*c070*/  FFMA.FTZ R106, R201, R35, R106 ;  /* 0x00000023c96a7223 */ /* 0x000fe4000001006a */
[----:B------:R-:W-:Y:S05]  /*c080*/  @!P4 BRA `(.L_x_693) ;  /* 0x000000000004c947 */ /* 0x000fea0003800000 */
[----:B0-----:R0:W-:Y:S02]  /*c090*/  REDG.E.ADD.F32.FTZ.RN.STRONG.GPU desc[UR20][R2.64+-0x400], R7 ;  /* 0xfffc0007020079a6 */ /* 0x0011e4000c10f394 */
.L_x_693:
[----:B------:R-:W-:Y:S05]  /*c0a0*/  BSYNC B0 ;  /* 0x0000000000007941 */ /* 0x000fea0003800000 */
.L_x_692:
[----:B0-----:R-:W-:Y:S01]  /*c0b0*/  FADD.FTZ R4, R5, R106 ;  /* 0x0000006a05047221 */ /* 0x001fe20000010000 */
[----:B------:R-:W-:Y:S01]  /*c0c0*/  BSSY B0, `(.L_x_694) ;  /* 0x0000004000007945 */ /* 0x000fe20003800000 */
[----:B------:R0:W0:Y:S03]  /*c0d0*/  LDS R5, [R6+0x5f00] ;  /* 0x005f000006057984 */ /* 0x0000260000000800 */
[----:B------:R-:W-:Y:S05]  /*c0e0*/  @!P5 BRA `(.L_x_695) ;  /* 0x000000000004d947 */ /* 0x000fea0003800000 */
[----:B0-----:R0:W-:Y:S02]  /*c0f0*/  REDG.E.ADD.F32.FTZ.RN.STRONG.GPU desc[UR20][R2.64+-0x200], R5 ;  /* 0xfffe0005020079a6 */ /* 0x0011e4000c10f394 */
.L_x_695:
[----:B------:R-:W-:Y:S05]  /*c100*/  BSYNC B0 ;  /* 0x0000000000007941 */ /* 0x000fea0003800000 */
.L_x_694:
[----:B-1----:R-:W5:Y:S01]  /*c110*/  LDL R144, [R1+0x50] ;  /* 0x0000500001907983 */ /* 0x002f620000100800 */
[C---:B------:R-:W-:Y:S01]  /*c120*/  ISETP.GT.AND P1, PT, R142.reuse, 0x1e, PT ;  /* 0x0000001e8e00780c */ /* 0x040fe20003f24270 */
[----:B------:R-:W-:Y:S01]  /*c130*/  FFMA.FTZ R62, R201, R62, R70 ;  /* 0x0000003ec93e7223 */ /* 0x000fe20000010046 */
[----:B0-----:R-:W-:Y:S01]  /*c140*/  MOV R5, R87 ;  /* 0x0000005700057202 */ /* 0x001fe20000000f00 */
[----:B------:R-:W0:Y:S01]  /*c150*/  SHFL.DOWN PT, R2, R87, 0x1, 0x1f ;  /* 0x08201f0057027f89 */ /* 0x000e2200000e0000 */
[----:B------:R-:W-:Y:S01]  /*c160*/  MOV R6, R75 ;  /* 0x0000004b00067202 */ /* 0x000fe20000000f00 */
[----:B------:R-:W-:Y:S01]  /*c170*/  FMUL.FTZ R26, R203, R26 ;  /* 0x0000001acb1a7220 */ /* 0x000fe20000410000 */
[----:B------:R-:W-:Y:S01]  /*c180*/  MOV R7, R11 ;  /* 0x0000000b00077202 */ /* 0x000fe20000000f00 */
[----:B------:R-:W1:Y:S01]  /*c190*/  SHFL.DOWN PT, R107, R75, 0x1, 0x1f ;  /* 0x08201f004b6b7f89 */ /* 0x000e6200000e0000 */
[----:B------:R-:W-:Y:S01]  /*c1a0*/  FMUL.FTZ R211, R211, R8 ;  /* 0x00000008d3d37220 */ /* 0x000fe20000410000 */
[----:B------:R-:W-:Y:S01]  /*c1b0*/  FFMA.FTZ R12, R229, R12, R26 ;  /* 0x0000000ce50c7223 */ /* 0x000fe2000001001a */
[----:B------:R-:W-:Y:S01]  /*c1c0*/  ISETP.NE.AND P2, PT, R142, RZ, PT ;  /* 0x000000ff8e00720c */ /* 0x000fe20003f45270 */
[----:B------:R-:W2:Y:S01]  /*c1d0*/  SHFL.DOWN PT, R106, R11, 0x1, 0x1f ;  /* 0x08201f000b6a7f89 */ /* 0x000ea200000e0000 */
[----:B------:R-:W-:Y:S01]  /*c1e0*/  FMUL.FTZ R202, R202, R63 ;  /* 0x0000003fcaca7220 */ /* 0x000fe20000410000 */
[----:B------:R-:W-:Y:S01]  /*c1f0*/  FFMA.FTZ R31, R31, R187, R12 ;  /* 0x000000bb1f1f7223 */ /* 0x000fe2000001000c */
[----:B------:R-:W-:Y:S01]  /*c200*/  FMUL.FTZ R13, R204, R13 ;  /* 0x0000000dcc0d7220 */ /* 0x000fe20000410000 */
[----:B------:R-:W3:Y:S01]  /*c210*/  SHFL.DOWN PT, R3, R4, 0x1, 0x1f ;  /* 0x08201f0004037f89 */ /* 0x000ee200000e0000 */
        /* <DEDUP_REMOVED lines=19> */
[----:B--2---:R-:W-:Y:S01]  /*c350*/  @!P1 FADD.FTZ R7, R7, R106 ;  /* 0x0000006a07079221 */ /* 0x004fe20000010000 */
[----:B------:R-:W1:Y:S01]  /*c360*/  SHFL.DOWN PT, R11, R6, 0x2, 0x1f ;  /* 0x08401f00060b7f89 */ /* 0x000e6200000e0000 */
[----:B------:R-:W-:Y:S01]  /*c370*/  FFMA.FTZ R225, R225, R72, R208 ;  /* 0x00000048e1e17223 */ /* 0x000fe200000100d0 */
[----:B------:R-:W-:Y:S01]  /*c380*/  FFMA.FTZ R224, R224, R71, R211 ;  /* 0x00000047e0e07223 */ /* 0x000fe200000100d3 */
[----:B---3--:R-:W-:Y:S01]  /*c390*/  @!P1 FADD.FTZ R4, R3, R4 ;  /* 0x0000000403049221 */ /* 0x008fe20000010000 */
[----:B------:R-:W2:Y:S01]  /*c3a0*/  SHFL.DOWN PT, R106, R7, 0x2, 0x1f ;  /* 0x08401f00076a7f89 */ /* 0x000ea200000e0000 */
[----:B------:R-:W-:Y:S01]  /*c3b0*/  ISETP.GT.AND P1, PT, R142, 0x1d, PT ;  /* 0x0000001d8e00780c */ /* 0x000fe20003f24270 */
[----:B------:R-:W-:Y:S01]  /*c3c0*/  FFMA.FTZ R223, R223, R78, R210 ;  /* 0x0000004edfdf7223 */ /* 0x000fe200000100d2 */
[----:B------:R-:W-:Y:S01]  /*c3d0*/  FFMA.FTZ R77, R48, R79, R77 ;  /* 0x0000004f304d7223 */ /* 0x000fe2000001004d */
[----:B------:R-:W3:Y:S01]  /*c3e0*/  SHFL.DOWN PT, R3, R4, 0x2, 0x1f ;  /* 0x08401f0004037f89 */ /* 0x000ee200000e0000 */
[----:B------:R-:W-:Y:S01]  /*c3f0*/  FFMA.FTZ R16, R47, R74, R16 ;  /* 0x0000004a2f107223 */ /* 0x000fe20000010010 */
        /* <DEDUP_REMOVED lines=28> */
[----:B------:R-:W-:Y:S01]  /*c5c0*/  BSSY B0, `(.L_x_696) ;  /* 0x0000059000007945 */ /* 0x000fe20003800000 */
        /* <DEDUP_REMOVED lines=10> */
[----:B0-----:R-:W-:Y:S01]  /*c670*/  @!P1 FADD.FTZ R5, R5, R2 ;  /* 0x0000000205059221 */ /* 0x001fe20000010000 */
[----:B------:R-:W-:Y:S01]  /*c680*/  FADD.FTZ R126, R33, R126 ;  /* 0x0000007e217e7221 */ /* 0x000fe20000010000 */
[----:B------:R-:W-:Y:S01]  /*c690*/  FADD.FTZ R194, R55, R194 ;  /* 0x000000c237c27221 */ /* 0x000fe20000010000 */
[----:B------:R-:W-:Y:S01]  /*c6a0*/  FADD.FTZ R125, R36, R125 ;  /* 0x0000007d247d7221 */ /* 0x000fe20000010000 */
[----:B-1----:R-:W-:Y:S01]  /*c6b0*/  @!P1 FADD.FTZ R6, R6, R11 ;  /* 0x0000000b06069221 */ /* 0x002fe20000010000 */
[----:B------:R-:W0:Y:S01]  /*c6c0*/  SHFL.DOWN PT, R2, R5, 0x8, 0x1f ;  /* 0x09001f0005027f89 */ /* 0x000e2200000e0000 */
[----:B------:R-:W-:Y:S01]  /*c6d0*/  FADD.FTZ R195, R50, R195 ;  /* 0x000000c332c37221 */ /* 0x000fe20000010000 */
[----:B------:R-:W-:Y:S01]  /*c6e0*/  FADD.FTZ R124, R59, R124 ;  /* 0x0000007c3b7c7221 */ /* 0x000fe20000010000 */
[----:B--2---:R-:W-:Y:S01]  /*c6f0*/  @!P1 FADD.FTZ R7, R7, R70 ;  /* 0x0000004607079221 */ /* 0x004fe20000010000 */
[----:B------:R-:W1:Y:S01]  /*c700*/  SHFL.DOWN PT, R11, R6, 0x8, 0x1f ;  /* 0x09001f00060b7f89 */ /* 0x000e6200000e0000 */
[----:B------:R-:W-:Y:S01]  /*c710*/  FADD.FTZ R196, R53, R196 ;  /* 0x000000c435c47221 */ /* 0x000fe20000010000 */
[----:B------:R-:W-:Y:S01]  /*c720*/  FADD.FTZ R121, R14, R121 ;  /* 0x000000790e797221 */ /* 0x000fe20000010000 */
[----:B---3--:R-:W-:Y:S01]  /*c730*/  @!P1 FADD.FTZ R4, R4, R3 ;  /* 0x0000000304049221 */ /* 0x008fe20000010000 */
[----:B------:R-:W2:Y:S01]  /*c740*/  SHFL.DOWN PT, R12, R7, 0x8, 0x1f ;  /* 0x09001f00070c7f89 */ /* 0x000ea200000e0000 */
[----:B------:R-:W-:Y:S01]  /*c750*/  ISETP.GT.AND P1, PT, R142, 0x17, PT ;  /* 0x000000178e00780c */ /* 0x000fe20003f24270 */
[----:B------:R-:W-:Y:S01]  /*c760*/  FADD.FTZ R197, R42, R197 ;  /* 0x000000c52ac57221 */ /* 0x000fe20000010000 */
[----:B------:R-:W-:Y:S01]  /*c770*/  FADD.FTZ R120, R17, R120 ;  /* 0x0000007811787221 */ /* 0x000fe20000010000 */
[----:B------:R-:W3:Y:S01]  /*c780*/  SHFL.DOWN PT, R3, R4, 0x8, 0x1f ;  /* 0x09001f0004037f89 */ /* 0x000ee200000e0000 */
        /* <DEDUP_REMOVED lines=14> */
[----:B-1----:R-:W-:-:S02]  /*c870*/  @!P1 FADD.FTZ R6, R6, R11 ;  /* 0x0000000b06069221 */ /* 0x002fc40000010000 */
[----:B------:R-:W0:Y:S01]  /*c880*/  SHFL.DOWN PT, R2, R5, 0x10, 0x1f ;  /* 0x0a001f0005027f89 */ /* 0x000e2200000e0000 */
[----:B--2---:R-:W-:-:S03]  /*c890*/  @!P1 FADD.FTZ R7, R7, R12 ;  /* 0x0000000c07079221 */ /* 0x004fc60000010000 */
[----:B------:R-:W1:Y:S01]  /*c8a0*/  SHFL.DOWN PT, R11, R6, 0x10, 0x1f ;  /* 0x0a001f00060b7f89 */ /* 0x000e6200000e0000 */
[----:B---3--:R-:W-:-:S03]  /*c8b0*/  @!P1 FADD.FTZ R4, R4, R3 ;  /* 0x0000000304049221 */ /* 0x008fc60000010000 */
[----:B------:R-:W2:Y:S01]  /*c8c0*/  SHFL.DOWN PT, R8, R7, 0x10, 0x1f ;  /* 0x0a001f0007087f89 */ /* 0x000ea200000e0000 */
[----:B------:R-:W-:-:S03]  /*c8d0*/  ISETP.GT.AND P1, PT, R142, 0xf, PT ;  /* 0x0000000f8e00780c */ /* 0x000fc60003f24270 */
[----:B------:R-:W3:Y:S10]  /*c8e0*/  SHFL.DOWN PT, R3, R4, 0x10, 0x1f ;  /* 0x0a001f0004037f89 */ /* 0x000ef400000e0000 */
[----:B0-----:R-:W-:Y:S01]  /*c8f0*/  @!P1 FADD.FTZ R5, R5, R2 ;  /* 0x0000000205059221 */ /* 0x001fe20000010000 */
[----:B-1----:R-:W-:Y:S01]  /*c900*/  @!P1 FADD.FTZ R6, R6, R11 ;  /* 0x0000000b06069221 */ /* 0x002fe20000010000 */
[----:B--2---:R-:W-:Y:S01]  /*c910*/  @!P1 FADD.FTZ R7, R7, R8 ;  /* 0x0000000807079221 */ /* 0x004fe20000010000 */
[----:B---3--:R-:W-:-:S05]  /*c920*/  @!P1 FADD.FTZ R4, R4, R3 ;  /* 0x0000000304049221 */ /* 0x008fca0000010000 */
[----:B-----5:R0:W-:Y:S01]  /*c930*/  @!P2 STS.128 [R144+0x6310], R4 ;  /* 0x006310049000a388 */ /* 0x0201e20000000c00 */
        /* <DEDUP_REMOVED lines=13> */
[----:B------:R-:W5:Y:S04]  /*ca10*/  @P0 LDS.64 R20, [R24+0xa380] ;  /* 0x00a3800018140984 */ /* 0x000f680000000a00 */
[----:B------:R-:W4:Y:S01]  /*ca20*/  @P0 LDS.64 R22, [R24+0x9b80] ;  /* 0x009b800018160984 */ /* 0x000f220000000a00 */
        /* <DEDUP_REMOVED lines=12> */
[----:B-----5:R-:W-:Y:S01]  /*caf0*/  @P0 FADD.FTZ R7, R7, R21 ;  /* 0x0000001507070221 */ /* 0x020fe20000010000 */
[----:B------:R-:W-:Y:S01]  /*cb00*/  @P0 FADD.FTZ R6, R6, R20 ;  /* 0x0000001406060221 */ /* 0x000fe20000010000 */
[----:B----4-:R-:W-:Y:S01]  /*cb10*/  @P0 FADD.FTZ R5, R5, R23 ;  /* 0x0000001705050221 */ /* 0x010fe20000010000 */
[----:B------:R-:W-:-:S03]  /*cb20*/  @P0 FADD.FTZ R4, R4, R22 ;  /* 0x0000001604040221 */ /* 0x000fc60000010000 */
[----:B------:R1:W-:Y:S04]  /*cb30*/  STS.64 [R24+0xa380], R6 ;  /* 0x00a3800618007388 */ /* 0x0003e80000000a00 */
[----:B------:R1:W-:Y:S02]  /*cb40*/  STS.64 [R24+0x9b80], R4 ;  /* 0x009b800418007388 */ /* 0x0003e40000000a00 */
.L_x_697:
[----:B------:R-:W-:Y:S05]  /*cb50*/  BSYNC B0 ;  /* 0x0000000000007941 */ /* 0x000fea0003800000 */
.L_x_696:
[----:B------:R-:W-:Y:S02]  /*cb60*/  UIADD3 UR6, UR6, 0x1, URZ ;  /* 0x0000000106067890 */ /* 0x000fe4000fffe03f */
[----:B------:R-:W-:Y:S02]  /*cb70*/  UIADD3 UR5, UP1, UR5, 0x1, URZ ;  /* 0x0000000105057890 */ /* 0x000fe4000ff3e03f */
[----:B------:R-:W-:Y:S02]  /*cb80*/  UISETP.GE.AND UP0, UPT, UR6, UR12, UPT ;  /* 0x0000000c0600728c */ /* 0x000fe4000bf06270 */
[----:B------:R-:W-:-:S04]  /*cb90*/  UIADD3.X UR4, URZ, UR4, URZ, UP1, !UPT ;  /* 0x000000043f047290 */ /* 0x000fc80008ffe43f */
[----:B------:R-:W-:-:S13]  /*cba0*/  PLOP3.LUT P0, PT, PT, PT, UP0, 0x80, 0x0 ;  /* 0x000000000000781c */ /* 0x000fda0003f0f008 */
[----:B------:R-:W-:Y:S05]  /*cbb0*/  @!P0 BRA `(.L_x_698) ;  /* 0xffffff5c00888947 */ /* 0x000fea000383ffff */
.L_x_603:
[----:B------:R-:W2:Y:S04]  /*cbc0*/  LDL R72, [R1+0x90] ;  /* 0x0000900001487983 */ /* 0x000ea80000100800 */
[----:B------:R-:W3:Y:S04]  /*cbd0*/  LDL R68, [R1+0x8c] ;  /* 0x00008c0001447983 */ /* 0x000ee80000100800 */
[----:B------:R-:W5:Y:S04]  /*cbe0*/  LDL R66, [R1+0x88] ;  /* 0x0000880001427983 */ /* 0x000f680000100800 */
[----:B------:R-:W4:Y:S04]  /*cbf0*/  LDL R64, [R1+0x84] ;  /* 0x0000840001407983 */ /* 0x000f280000100800 */
        /* <DEDUP_REMOVED lines=11> */
[----:B------:R-:W4:Y:S01]  /*ccb0*/  LDL R40, [R1+0x54] ;  /* 0x0000540001287983 */ /* 0x000f220000100800 */
[----:B------:R-:W0:Y:S01]  /*ccc0*/  S2UR UR5, SR_CgaCtaId ;  /* 0x00000000000579c3 */ /* 0x000e220000008800 */
[----:B------:R-:W-:Y:S01]  /*ccd0*/  F2FP.F16.F32.PACK_AB R234, R234, R235 ;  /* 0x000000ebeaea723e */ /* 0x000fe200000000ff */
[----:B------:R-:W-:-:S06]  /*cce0*/  UMOV UR4, 0x400 ;  /* 0x0000040000047882 */ /* 0x000fcc0000000000 */
[----:B------:R-:W-:Y:S01]  /*ccf0*/  BAR.SYNC.DEFER_BLOCKING 0x0 ;  /* 0x0000000000007b1d */ /* 0x000fe20000010000 */
[----:B------:R-:W-:Y:S01]  /*cd00*/  F2FP.F16.F32.PACK_AB R200, R200, R233 ;  /* 0x000000e9c8c8723e */ /* 0x000fe200000000ff */
[----:B------:R-:W-:Y:S01]  /*cd10*/  USHF.R.S32.HI UR12, URZ, 0x1f, UR52 ;  /* 0x0000001f3f0c7899 */ /* 0x000fe20008011434 */
[----:B------:R-:W-:Y:S01]  /*cd20*/  PRMT R70, R234, 0x7632, R70 ;  /* 0x00007632ea467816 */ /* 0x000fe20000000046 */
[----:B------:R-:W-:Y:S01]  /*cd30*/  ULEA UR11, UR16, 0xfffff800, 0xb ;  /* 0xfffff800100b7891 */ /* 0x000fe2000f8e583f */
[----:B------:R-:W-:Y:S01]  /*cd40*/  F2FP.F16.F32.PACK_AB R198, R198, R199 ;  /* 0x000000c7c6c6723e */ /* 0x000fe200000000ff */
[----:B------:R-:W-:Y:S01]  /*cd50*/  ULDC.64 UR30, c[0x0][0x388] ;  /* 0x0000e200001e7ab9 */ /* 0x000fe20000000a00 */
[----:B------:R-:W-:Y:S01]  /*cd60*/  F2FP.F16.F32.PACK_AB R196, R196, R197 ;  /* 0x000000c5c4c4723e */ /* 0x000fe200000000ff */
[----:B------:R-:W-:Y:S01]  /*cd70*/  UIMAD UR10, UR12, UR30, URZ ;  /* 0x0000001e0c0a72a4 */ /* 0x000fe2000f8e023f */
[----:B------:R-:W-:Y:S01]  /*cd80*/  F2FP.F16.F32.PACK_AB R194, R194, R195 ;  /* 0x000000c3c2c2723e */ /* 0x000fe200000000ff */
[----:B------:R-:W-:Y:S01]  /*cd90*/  ULDC.64 UR28, c[0x0][0x3a8] ;  /* 0x0000ea00001c7ab9 */ /* 0x000fe20000000a00 */
[----:B------:R-:W-:Y:S01]  /*cda0*/  PRMT R0, R200, 0x7632, R0 ;  /* 0x00007632c8007816 */ /* 0x000fe20000000000 */
[----:B------:R-:W-:Y:S01]  /*cdb0*/  UIMAD UR12, UR12, UR28, URZ ;  /* 0x0000001c0c0c72a4 */ /* 0x000fe2000f8e023f */
[----:B------:R-:W-:Y:S01]  /*cdc0*/  PRMT R2, R198, 0x7632, R2 ;  /* 0x00007632c6027816 */ /* 0x000fe20000000002 */
[----:B------:R-:W-:Y:S01]  /*cdd0*/  UIMAD UR10, UR52, UR31, UR10 ;  /* 0x0000001f340a72a4 */ /* 0x000fe2000f8e020a */
[----:B------:R-:W-:Y:S01]  /*cde0*/  ISETP.NE.AND P0, PT, R143, RZ, PT ;  /* 0x000000ff8f00720c */ /* 0x000fe20003f05270 */
[----:B------:R-:W-:Y:S01]  /*cdf0*/  USHF.R.S32.HI UR6, URZ, 0x1f, UR53 ;  /* 0x0000001f3f067899 */ /* 0x000fe20008011435 */
[----:B------:R-:W-:Y:S01]  /*ce00*/  F2FP.F16.F32.PACK_AB R112, R112, R193 ;  /* 0x000000c17070723e */ /* 0x000fe200000000ff */
[----:B------:R-:W-:Y:S01]  /*ce10*/  UIMAD UR12, UR52, UR29, UR12 ;  /* 0x0000001d340c72a4 */ /* 0x000fe2000f8e020c */
[----:B------:R-:W-:Y:S01]  /*ce20*/  F2FP.F16.F32.PACK_AB R110, R110, R111 ;  /* 0x0000006f6e6e723e */ /* 0x000fe200000000ff */
[----:B------:R-:W-:Y:S01]  /*ce30*/  BSSY B0, `(.L_x_699) ;  /* 0x0000046000007945 */ /* 0x000fe20003800000 */
[----:B------:R-:W-:Y:S01]  /*ce40*/  F2FP.F16.F32.PACK_AB R108, R108, R109 ;  /* 0x0000006d6c6c723e */ /* 0x000fe200000000ff */
[----:B0-----:R-:W-:Y:S01]  /*ce50*/  ULEA UR4, UR5, UR4, 0x18 ;  /* 0x0000000405047291 */ /* 0x001fe2000f8ec03f */
[----:B------:R-:W-:Y:S01]  /*ce60*/  PRMT R3, R194, 0x7632, R3 ;  /* 0x00007632c2037816 */ /* 0x000fe20000000003 */
[----:B------:R0:W-:Y:S04]  /*ce70*/  STS.U16 [R140+0x2], R70 ;  /* 0x000002468c007388 */ /* 0x0001e80000000400 */
[----:B------:R1:W-:Y:S01]  /*ce80*/  STS.U16 [R140+0x6], R0 ;  /* 0x000006008c007388 */ /* 0x0003e20000000400 */
[----:B------:R-:W-:-:S03]  /*ce90*/  MOV R141, UR4 ;  /* 0x00000004008d7c02 */ /* 0x000fc60008000f00 */
[----:B------:R1:W-:Y:S01]  /*cea0*/  STS.U16 [R140+0xa], R2 ;  /* 0x00000a028c007388 */ /* 0x0003e20000000400 */
[----:B0-----:R-:W-:-:S03]  /*ceb0*/  PRMT R70, R196, 0x7632, R70 ;  /* 0x00007632c4467816 */ /* 0x001fc60000000046 */
[----:B------:R0:W-:Y:S01]  /*cec0*/  STS.U16 [R140+0x12], R3 ;  /* 0x000012038c007388 */ /* 0x0001e20000000400 */
[----:B-1----:R-:W-:-:S03]  /*ced0*/  PRMT R0, R112, 0x7632, R0 ;  /* 0x0000763270007816 */ /* 0x002fc60000000000 */
[----:B------:R1:W-:Y:S01]  /*cee0*/  STS.U16 [R140+0xe], R70 ;  /* 0x00000e468c007388 */ /* 0x0003e20000000400 */
[----:B------:R-:W-:-:S03]  /*cef0*/  PRMT R2, R108, 0x7632, R2 ;  /* 0x000076326c027816 */ /* 0x000fc60000000002 */
[----:B------:R-:W-:Y:S01]  /*cf00*/  STS.U16 [R140], R234 ;  /* 0x000000ea8c007388 */ /* 0x000fe20000000400 */
[----:B0-----:R-:W-:-:S03]  /*cf10*/  MOV R3, UR54 ;  /* 0x0000003600037c02 */ /* 0x001fc60008000f00 */
[----:B------:R-:W-:Y:S01]  /*cf20*/  STS.U16 [R140+0x4], R200 ;  /* 0x000004c88c007388 */ /* 0x000fe20000000400 */
[----:B-1----:R-:W-:-:S03]  /*cf30*/  PRMT R70, R110, 0x7632, R70 ;  /* 0x000076326e467816 */ /* 0x002fc60000000046 */
        /* <DEDUP_REMOVED lines=8> */
[----:B------:R0:W-:Y:S01]  /*cfc0*/  STS.U16 [R140+0x1e], R2 ;  /* 0x00001e028c007388 */ /* 0x0001e20000000400 */
[----:B------:R-:W-:Y:S01]  /*cfd0*/  NOP ;  /* 0x0000000000007918 */ /* 0x000fe20000000000 */
[----:B0-----:R-:W-:-:S04]  /*cfe0*/  SHF.L.U32 R2, R143, 0x4, RZ ;  /* 0x000000048f027819 */ /* 0x001fc800000006ff */
[----:B------:R-:W-:-:S04]  /*cff0*/  LOP3.LUT R2, R2, 0xfffffe00, RZ, 0xc0, !PT ;  /* 0xfffffe0002027812 */ /* 0x000fc800078ec0ff */
[----:B------:R-:W-:-:S04]  /*d000*/  LOP3.LUT R71, R2, 0x1f, R143, 0xf8, !PT ;  /* 0x0000001f02477812 */ /* 0x000fc800078ef88f */
[----:B------:R-:W-:Y:S02]  /*d010*/  SHF.R.S32.HI R36, RZ, 0x1f, R71 ;  /* 0x0000001fff247819 */ /* 0x000fe40000011447 */
[----:B------:R-:W-:Y:S01]  /*d020*/  IADD3 R2, P2, R71, UR11, RZ ;  /* 0x0000000b47027c10 */ /* 0x000fe2000ff5e0ff */
[----:B--2---:R-:W-:Y:S04]  /*d030*/  LDS.U16 R9, [R72] ;  /* 0x0000000048097984 */ /* 0x004fe80000000400 */
[----:B---3--:R-:W-:Y:S04]  /*d040*/  LDS.U16 R11, [R68+0x40] ;  /* 0x00004000440b7984 */ /* 0x008fe80000000400 */
[----:B-----5:R-:W-:Y:S04]  /*d050*/  LDS.U16 R13, [R66+0x80] ;  /* 0x00008000420d7984 */ /* 0x020fe80000000400 */
[----:B----4-:R-:W-:Y:S04]  /*d060*/  LDS.U16 R15, [R64+0xc0] ;  /* 0x0000c000400f7984 */ /* 0x010fe80000000400 */
        /* <DEDUP_REMOVED lines=12> */
[----:B------:R0:W-:Y:S01]  /*d130*/  @!P0 STS [UR4+0x1080], R3 ;  /* 0x00108003ff008988 */ /* 0x0001e20008000804 */
[----:B------:R-:W-:Y:S01]  /*d140*/  UIMAD.WIDE.U32 UR4, UR52, UR30, URZ ;  /* 0x0000001e340472a5 */ /* 0x000fe2000f8e003f */
[----:B------:R-:W-:Y:S03]  /*d150*/  BAR.SYNC.DEFER_BLOCKING 0x0 ;  /* 0x0000000000007b1d */ /* 0x000fe60000010000 */
[----:B------:R-:W-:Y:S01]  /*d160*/  UIADD3 UR15, UR5, UR10, URZ ;  /* 0x0000000a050f7290 */ /* 0x000fe2000fffe03f */
[----:B0-----:R-:W-:-:S04]  /*d170*/  MOV R3, UR11 ;  /* 0x0000000b00037c02 */ /* 0x001fc80008000f00 */
[----:B------:R-:W-:Y:S01]  /*d180*/  LEA.HI.X.SX32 R3, R3, R36, 0x1, P2 ;  /* 0x0000002403037211 */ /* 0x000fe200010f0eff */
[----:B------:R-:W0:Y:S02]  /*d190*/  LDS R0, [R141+0x1080] ;  /* 0x001080008d007984 */ /* 0x000e240000000800 */
[----:B0-----:R-:W-:-:S13]  /*d1a0*/  ISETP.GE.AND P1, PT, R71, R0, PT ;  /* 0x000000004700720c */ /* 0x001fda0003f26270 */
        /* <DEDUP_REMOVED lines=14> */
.L_x_700:
[----:B------:R-:W-:Y:S05]  /*d290*/  BSYNC B0 ;  /* 0x0000000000007941 */ /* 0x000fea0003800000 */
.L_x_699:
[----:B------:R-:W2:Y:S01]  /*d2a0*/  LDL.LU R8, [R1+0x94] ;  /* 0x0000940001087983 */ /* 0x000ea20000300800 */
[----:B------:R-:W-:Y:S01]  /*d2b0*/  UIADD3 UR13, UR7, -UR14, URZ ;  /* 0x8000000e070d7290 */ /* 0x000fe2000fffe03f */
[C---:B------:R-:W-:Y:S01]  /*d2c0*/  LOP3.LUT R41, R71.reuse, 0x20, RZ, 0xfc, !PT ;  /* 0x0000002047297812 */ /* 0x040fe200078efcff */
[----:B------:R-:W-:Y:S01]  /*d2d0*/  ULDC.64 UR10, c[0x0][0x390] ;  /* 0x0000e400000a7ab9 */ /* 0x000fe20000000a00 */
[----:B------:R-:W-:Y:S01]  /*d2e0*/  UMOV UR5, UR15 ;  /* 0x0000000f00057c82 */ /* 0x000fe20008000000 */
[----:B------:R-:W-:Y:S01]  /*d2f0*/  UIMAD UR14, UR6, UR10, URZ ;  /* 0x0000000a060e72a4 */ /* 0x000fe2000f8e023f */
[C---:B------:R-:W-:Y:S01]  /*d300*/  LOP3.LUT R43, R71.reuse, 0x40, RZ, 0xfc, !PT ;  /* 0x00000040472b7812 */ /* 0x040fe200078efcff */
[----:B------:R-:W-:Y:S01]  /*d310*/  UIMAD UR13, UR13, -0x800, URZ ;  /* 0xfffff8000d0d78a4 */ /* 0x000fe2000f8e023f */
[----:B------:R-:W-:Y:S01]  /*d320*/  LOP3.LUT R45, R71, 0x60, RZ, 0xfc, !PT ;  /* 0x00000060472d7812 */ /* 0x000fe200078efcff */
[----:B------:R-:W-:Y:S01]  /*d330*/  UIMAD.WIDE.U32 UR4, UR53, UR10, UR4 ;  /* 0x0000000a350472a5 */ /* 0x000fe2000f8e0004 */
[-C--:B------:R-:W-:Y:S01]  /*d340*/  ISETP.GE.AND P2, PT, R43, R0.reuse, PT ;  /* 0x000000002b00720c */ /* 0x080fe20003f46270 */
[----:B------:R-:W-:Y:S01]  /*d350*/  UIMAD UR11, UR53, UR11, UR14 ;  /* 0x0000000b350b72a4 */ /* 0x000fe2000f8e020e */
[----:B------:R-:W-:Y:S01]  /*d360*/  ISETP.GE.AND P4, PT, R45, R0, PT ;  /* 0x000000002d00720c */ /* 0x000fe20003f86270 */
[----:B------:R-:W-:Y:S01]  /*d370*/  ULDC.64 UR30, c[0x0][0x3e0] ;  /* 0x0000f800001e7ab9 */ /* 0x000fe20000000a00 */
[----:B------:R-:W-:Y:S01]  /*d380*/  UIADD3 UR10, UP0, UR13, UR4, URZ ;  /* 0x000000040d0a7290 */ /* 0x000fe2000ff1e03f */
[C---:B------:R-:W-:Y:S01]  /*d390*/  LEA R4, P1, R71.reuse, UR30, 0x1 ;  /* 0x0000001e47047c11 */ /* 0x040fe2000f8208ff */
[----:B------:R-:W-:Y:S01]  /*d3a0*/  USHF.R.S32.HI UR14, URZ, 0x1f, UR13 ;  /* 0x0000001f3f0e7899 */ /* 0x000fe2000801140d */
[C---:B------:R-:W-:Y:S01]  /*d3b0*/  LOP3.LUT R47, R71.reuse, 0x80, RZ, 0xfc, !PT ;  /* 0x00000080472f7812 */ /* 0x040fe200078efcff */
[----:B------:R-:W-:Y:S01]  /*d3c0*/  BSSY B0, `(.L_x_701) ;  /* 0x00000bc000007945 */ /* 0x000fe20003800000 */
[----:B------:R-:W-:Y:S01]  /*d3d0*/  LEA.HI.X R5, R71, UR31, R36, 0x1, P1 ;  /* 0x0000001f47057c11 */ /* 0x000fe200088f0c24 */
[----:B------:R-:W-:Y:S01]  /*d3e0*/  UIADD3.X UR4, UR14, UR11, UR5, UP0, !UPT ;  /* 0x0000000b0e047290 */ /* 0x000fe200087fe405 */
[----:B0-----:R-:W-:-:S02]  /*d3f0*/  MOV R6, UR10 ;  /* 0x0000000a00067c02 */ /* 0x001fc40008000f00 */
[----:B------:R-:W-:Y:S02]  /*d400*/  ISETP.GE.AND P1, PT, R41, R0, PT ;  /* 0x000000002900720c */ /* 0x000fe40003f26270 */
[C---:B------:R-:W-:Y:S02]  /*d410*/  LEA R4, P3, R6.reuse, R4, 0x1 ;  /* 0x0000000406047211 */ /* 0x040fe400078608ff */
[----:B------:R-:W-:Y:S01]  /*d420*/  MOV R7, UR4 ;  /* 0x0000000400077c02 */ /* 0x000fe20008000f00 */
[----:B------:R-:W-:Y:S01]  /*d430*/  UIMAD.WIDE.U32 UR4, UR52, UR28, URZ ;  /* 0x0000001c340472a5 */ /* 0x000fe2000f8e003f */
[C---:B------:R-:W-:Y:S02]  /*d440*/  LOP3.LUT R49, R71.reuse, 0xa0, RZ, 0xfc, !PT ;  /* 0x000000a047317812 */ /* 0x040fe400078efcff */
[----:B------:R-:W-:Y:S01]  /*d450*/  LEA.HI.X R5, R6, R5, R7, 0x1, P3 ;  /* 0x0000000506057211 */ /* 0x000fe200018f0c07 */
[----:B------:R-:W-:Y:S01]  /*d460*/  UIADD3 UR10, UR5, UR12, URZ ;  /* 0x0000000c050a7290 */ /* 0x000fe2000fffe03f */
[----:B------:R-:W-:-:S02]  /*d470*/  LOP3.LUT R51, R71, 0xc0, RZ, 0xfc, !PT ;  /* 0x000000c047337812 */ /* 0x000fc400078efcff */
[C---:B------:R-:W-:Y:S01]  /*d480*/  LOP3.LUT R53, R71.reuse, 0xe0, RZ, 0xfc, !PT ;  /* 0x000000e047357812 */ /* 0x040fe200078efcff */
[----:B------:R0:W-:Y:S01]  /*d490*/  @!P1 STG.E.U16 desc[UR20][R4.64+-0xfc0], R11 ;  /* 0xfff0400b04009986 */ /* 0x0001e2000c101514 */
[C---:B------:R-:W-:Y:S02]  /*d4a0*/  LOP3.LUT R55, R71.reuse, 0x100, RZ, 0xfc, !PT ;  /* 0x0000010047377812 */ /* 0x040fe400078efcff */
[----:B------:R-:W-:Y:S01]  /*d4b0*/  LOP3.LUT R57, R71, 0x120, RZ, 0xfc, !PT ;  /* 0x0000012047397812 */ /* 0x000fe200078efcff */
[----:B------:R1:W-:Y:S01]  /*d4c0*/  @!P2 STG.E.U16 desc[UR20][R4.64+-0xf80], R13 ;  /* 0xfff0800d0400a986 */ /* 0x0003e2000c101514 */
[-C--:B------:R-:W-:Y:S02]  /*d4d0*/  ISETP.GE.AND P3, PT, R47, R0.reuse, PT ;  /* 0x000000002f00720c */ /* 0x080fe40003f66270 */
[-C--:B------:R-:W-:Y:S01]  /*d4e0*/  ISETP.GE.AND P2, PT, R49, R0.reuse, PT ;  /* 0x000000003100720c */ /* 0x080fe20003f46270 */
[----:B------:R3:W-:Y:S01]  /*d4f0*/  @!P4 STG.E.U16 desc[UR20][R4.64+-0xf40], R15 ;  /* 0xfff0c00f0400c986 */ /* 0x0007e2000c101514 */
[----:B------:R-:W-:-:S02]  /*d500*/  ISETP.GE.AND P1, PT, R51, R0, PT ;  /* 0x000000003300720c */ /* 0x000fc40003f26270 */
[-C--:B------:R-:W-:Y:S02]  /*d510*/  ISETP.GE.AND P4, PT, R53, R0.reuse, PT ;  /* 0x000000003500720c */ /* 0x080fe40003f86270 */
[-C--:B------:R-:W-:Y:S02]  /*d520*/  ISETP.GE.AND P5, PT, R55, R0.reuse, PT ;  /* 0x000000003700720c */ /* 0x080fe40003fa6270 */
[----:B------:R-:W-:Y:S02]  /*d530*/  ISETP.GE.AND P6, PT, R57, R0, PT ;  /* 0x000000003900720c */ /* 0x000fe40003fc6270 */
[C---:B------:R-:W-:Y:S01]  /*d540*/  LOP3.LUT R59, R71.reuse, 0x140, RZ, 0xfc, !PT ;  /* 0x00000140473b7812 */ /* 0x040fe200078efcff */
[----:B------:R4:W-:Y:S01]  /*d550*/  @!P3 STG.E.U16 desc[UR20][R4.64+-0xf00], R17 ;  /* 0xfff100110400b986 */ /* 0x0009e2000c101514 */
[C---:B------:R-:W-:Y:S02]  /*d560*/  LOP3.LUT R61, R71.reuse, 0x160, RZ, 0xfc, !PT ;  /* 0x00000160473d7812 */ /* 0x040fe400078efcff */
[C---:B------:R-:W-:Y:S01]  /*d570*/  LOP3.LUT R63, R71.reuse, 0x180, RZ, 0xfc, !PT ;  /* 0x00000180473f7812 */ /* 0x040fe200078efcff */
[----:B------:R5:W-:Y:S01]  /*d580*/  @!P2 STG.E.U16 desc[UR20][R4.64+-0xec0], R19 ;  /* 0xfff140130400a986 */ /* 0x000be2000c101514 */
[----:B------:R-:W-:-:S02]  /*d590*/  LOP3.LUT R65, R71, 0x1a0, RZ, 0xfc, !PT ;  /* 0x000001a047417812 */ /* 0x000fc400078efcff */
[C---:B------:R-:W-:Y:S01]  /*d5a0*/  LOP3.LUT R67, R71.reuse, 0x1c0, RZ, 0xfc, !PT ;  /* 0x000001c047437812 */ /* 0x040fe200078efcff */
[----:B------:R5:W-:Y:S01]  /*d5b0*/  @!P1 STG.E.U16 desc[UR20][R4.64+-0xe80], R21 ;  /* 0xfff1801504009986 */ /* 0x000be2000c101514 */
[----:B------:R-:W-:Y:S02]  /*d5c0*/  LOP3.LUT R69, R71, 0x1e0, RZ, 0xfc, !PT ;  /* 0x000001e047457812 */ /* 0x000fe400078efcff */
[-C--:B------:R-:W-:Y:S01]  /*d5d0*/  ISETP.GE.AND P1, PT, R59, R0.reuse, PT ;  /* 0x000000003b00720c */ /* 0x080fe20003f26270 */
[----:B------:R5:W-:Y:S01]  /*d5e0*/  @!P4 STG.E.U16 desc[UR20][R4.64+-0xe40], R23 ;  /* 0xfff1c0170400c986 */ /* 0x000be2000c101514 */
[-C--:B------:R-:W-:Y:S02]  /*d5f0*/  ISETP.GE.AND P2, PT, R61, R0.reuse, PT ;  /* 0x000000003d00720c */ /* 0x080fe40003f46270 */
[-C--:B------:R-:W-:Y:S01]  /*d600*/  ISETP.GE.AND P3, PT, R63, R0.reuse, PT ;  /* 0x000000003f00720c */ /* 0x080fe20003f66270 */
[----:B------:R5:W-:Y:S01]  /*d610*/  @!P5 STG.E.U16 desc[UR20][R4.64+-0xe00], R25 ;  /* 0xfff200190400d986 */ /* 0x000be2000c101514 */
[----:B------:R-:W-:-:S02]  /*d620*/  ISETP.GE.AND P4, PT, R65, R0, PT ;  /* 0x000000004100720c */ /* 0x000fc40003f86270 */
        /* <DEDUP_REMOVED lines=8> */
[----:B------:R-:W-:Y:S03]  /*d6b0*/  @!P3 STG.E.U16 desc[UR20][R4.64+-0xd00], R33 ;  /* 0xfff300210400b986 */ /* 0x000fe6000c101514 */
[C---:B------:R-:W-:Y:S01]  /*d6c0*/  IADD3 R0, R38.reuse, 0x1, RZ ;  /* 0x0000000126007810 */ /* 0x040fe20007ffe0ff */
[----:B------:R-:W-:Y:S01]  /*d6d0*/  @!P4 STG.E.U16 desc[UR20][R4.64+-0xcc0], R35 ;  /* 0xfff340230400c986 */ /* 0x000fe2000c101514 */
[----:B------:R-:W-:-:S02]  /*d6e0*/  IADD3 R9, R38, 0x3, RZ ;  /* 0x0000000326097810 */ /* 0x000fc40007ffe0ff */
[-C--:B------:R-:W-:Y:S01]  /*d6f0*/  LEA.HI.SX32 R6, R0, R38.reuse, 0x1b ;  /* 0x0000002600067211 */ /* 0x080fe200078fdaff */
[----:B------:R-:W-:Y:S01]  /*d700*/  @!P5 STG.E.U16 desc[UR20][R4.64+-0xc80], R37 ;  /* 0xfff380250400d986 */ /* 0x000fe2000c101514 */
[C---:B0-----:R-:W-:Y:S02]  /*d710*/  IADD3 R11, R38.reuse, 0x4, RZ ;  /* 0x00000004260b7810 */ /* 0x041fe40007ffe0ff */
[C---:B-1----:R-:W-:Y:S01]  /*d720*/  IADD3 R13, R38.reuse, 0x5, RZ ;  /* 0x00000005260d7810 */ /* 0x042fe20007ffe0ff */
[----:B------:R0:W-:Y:S01]  /*d730*/  @!P6 STG.E.U16 desc[UR20][R4.64+-0xc40], R39 ;  /* 0xfff3c0270400e986 */ /* 0x0001e2000c101514 */
[C---:B---3--:R-:W-:Y:S02]  /*d740*/  IADD3 R15, R38.reuse, 0x6, RZ ;  /* 0x00000006260f7810 */ /* 0x048fe40007ffe0ff */
[----:B------:R-:W-:Y:S01]  /*d750*/  LEA.HI.SX32 R10, R9, R38, 0x1b ;  /* 0x00000026090a7211 */ /* 0x000fe200078fdaff */
[----:B------:R-:W-:Y:S01]  /*d760*/  BAR.SYNC.DEFER_BLOCKING 0x0 ;  /* 0x0000000000007b1d */ /* 0x000fe20000010000 */
[----:B----4-:R-:W-:-:S02]  /*d770*/  IADD3 R17, R38, 0x7, RZ ;  /* 0x0000000726117810 */ /* 0x010fc40007ffe0ff */
[-C--:B------:R-:W-:Y:S02]  /*d780*/  LEA.HI.SX32 R12, R11, R38.reuse, 0x1b ;  /* 0x000000260b0c7211 */ /* 0x080fe400078fdaff */
[----:B-----5:R-:W-:Y:S02]  /*d790*/  IADD3 R19, R38, 0x8, RZ ;  /* 0x0000000826137810 */ /* 0x020fe40007ffe0ff */
[----:B------:R-:W-:Y:S02]  /*d7a0*/  LEA R6, R6, R141, 0x1 ;  /* 0x0000008d06067211 */ /* 0x000fe400078e08ff */
[-C--:B------:R-:W-:Y:S02]  /*d7b0*/  LEA.HI.SX32 R14, R13, R38.reuse, 0x1b ;  /* 0x000000260d0e7211 */ /* 0x080fe400078fdaff */
        /* <DEDUP_REMOVED lines=8> */
[----:B0-----:R-:W-:Y:S02]  /*d840*/  F2FP.F16.F32.PACK_AB R4, R124, R121 ;  /* 0x000000797c04723e */ /* 0x001fe400000000ff */
        /* <DEDUP_REMOVED lines=13> */
[-C--:B------:R-:W-:Y:S02]  /*d920*/  LEA R22, R22, R141.reuse, 0x1 ;  /* 0x0000008d16167211 */ /* 0x080fe400078e08ff */
[-C--:B------:R-:W-:Y:S02]  /*d930*/  LEA.HI.SX32 R32, R32, R38.reuse, 0x1b ;  /* 0x0000002620207211 */ /* 0x080fe400078fdaff */
[----:B------:R-:W-:Y:S02]  /*d940*/  LEA R24, R24, R141, 0x1 ;  /* 0x0000008d18187211 */ /* 0x000fe400078e08ff */
[----:B------:R-:W-:-:S02]  /*d950*/  LEA.HI.SX32 R34, R34, R38, 0x1b ;  /* 0x0000002622227211 */ /* 0x000fc400078fdaff */
[-C--:B------:R-:W-:Y:S02]  /*d960*/  LEA R26, R26, R141.reuse, 0x1 ;  /* 0x0000008d1a1a7211 */ /* 0x080fe400078e08ff */
[-C--:B------:R-:W-:Y:S02]  /*d970*/  LEA R28, R28, R141.reuse, 0x1 ;  /* 0x0000008d1c1c7211 */ /* 0x080fe400078e08ff */
[-C--:B------:R-:W-:Y:S02]  /*d980*/  LEA R30, R30, R141.reuse, 0x1 ;  /* 0x0000008d1e1e7211 */ /* 0x080fe400078e08ff */
[-C--:B------:R-:W-:Y:S02]  /*d990*/  LEA R32, R32, R141.reuse, 0x1 ;  /* 0x0000008d20207211 */ /* 0x080fe400078e08ff */
[----:B------:R-:W-:Y:S01]  /*d9a0*/  LEA R34, R34, R141, 0x1 ;  /* 0x0000008d22227211 */ /* 0x000fe200078e08ff */
[----:B--2---:R-:W-:Y:S01]  /*d9b0*/  FADD.FTZ R7, R113, R8 ;  /* 0x0000000871077221 */ /* 0x004fe20000010000 */
[----:B------:R-:W-:-:S02]  /*d9c0*/  IADD3 R8, R38, 0x2, RZ ;  /* 0x0000000226087810 */ /* 0x000fc40007ffe0ff */
[----:B------:R-:W-:Y:S01]  /*d9d0*/  F2FP.F16.F32.PACK_AB R113, R114, R113 ;  /* 0x000000717271723e */ /* 0x000fe200000000ff */
[----:B------:R-:W-:Y:S01]  /*d9e0*/  FADD.FTZ R0, R7, R114 ;  /* 0x0000007207007221 */ /* 0x000fe20000010000 */
[----:B------:R-:W-:Y:S02]  /*d9f0*/  LEA.HI.SX32 R8, R8, R38, 0x1b ;  /* 0x0000002608087211 */ /* 0x000fe400078fdaff */
[----:B------:R-:W-:Y:S01]  /*da00*/  PRMT R5, R113, 0x7632, R5 ;  /* 0x0000763271057816 */ /* 0x000fe20000000005 */
[----:B------:R-:W-:Y:S01]  /*da10*/  FADD.FTZ R7, R0, R115 ;  /* 0x0000007300077221 */ /* 0x000fe20000010000 */
[----:B------:R-:W-:Y:S01]  /*da20*/  F2FP.F16.F32.PACK_AB R115, R116, R115 ;  /* 0x000000737473723e */ /* 0x000fe200000000ff */
[----:B------:R-:W-:Y:S01]  /*da30*/  STS.U16 [R140], R113 ;  /* 0x000000718c007388 */ /* 0x000fe20000000400 */
[----:B------:R-:W-:Y:S01]  /*da40*/  LEA R8, R8, R141, 0x1 ;  /* 0x0000008d08087211 */ /* 0x000fe200078e08ff */
[----:B------:R-:W-:Y:S01]  /*da50*/  FADD.FTZ R0, R7, R116 ;  /* 0x0000007407007221 */ /* 0x000fe20000010000 */
[----:B------:R-:W-:Y:S01]  /*da60*/  PRMT R9, R115, 0x7632, R9 ;  /* 0x0000763273097816 */ /* 0x000fe20000000009 */
[----:B------:R0:W-:Y:S02]  /*da70*/  STS.U16 [R6+0x2], R5 ;  /* 0x0000020506007388 */ /* 0x0001e40000000400 */
[----:B------:R-:W-:Y:S01]  /*da80*/  FADD.FTZ R7, R0, R117 ;  /* 0x0000007500077221 */ /* 0x000fe20000010000 */
[----:B------:R-:W-:Y:S01]  /*da90*/  F2FP.F16.F32.PACK_AB R0, R120, R119 ;  /* 0x000000777800723e */ /* 0x000fe200000000ff */
[----:B------:R1:W-:Y:S01]  /*daa0*/  STS.U16 [R8+0x4], R115 ;  /* 0x0000047308007388 */ /* 0x0003e20000000400 */
[----:B------:R-:W-:Y:S01]  /*dab0*/  F2FP.F16.F32.PACK_AB R117, R118, R117 ;  /* 0x000000757675723e */ /* 0x000fe200000000ff */
[----:B------:R-:W-:Y:S01]  /*dac0*/  FADD.FTZ R118, R7, R118 ;  /* 0x0000007607767221 */ /* 0x000fe20000010000 */
[C---:B------:R-:W-:Y:S01]  /*dad0*/  PRMT R13, R0.reuse, 0x7610, R13 ;  /* 0x00007610000d7816 */ /* 0x040fe2000000000d */
[----:B------:R-:W-:Y:S01]  /*dae0*/  STS.U16 [R10+0x6], R9 ;  /* 0x000006090a007388 */ /* 0x000fe20000000400 */
[----:B------:R-:W-:Y:S01]  /*daf0*/  PRMT R15, R0, 0x7632, R15 ;  /* 0x00007632000f7816 */ /* 0x000fe2000000000f */
[----:B------:R-:W-:Y:S01]  /*db00*/  FADD.FTZ R119, R118, R119 ;  /* 0x0000007776777221 */ /* 0x000fe20000010000 */
[----:B------:R-:W-:Y:S01]  /*db10*/  PRMT R11, R117, 0x7632, R11 ;  /* 0x00007632750b7816 */ /* 0x000fe2000000000b */
[----:B------:R2:W-:Y:S01]  /*db20*/  STS.U16 [R12+0x8], R117 ;  /* 0x000008750c007388 */ /* 0x0005e20000000400 */
[----:B------:R-:W-:Y:S01]  /*db30*/  F2FP.F16.F32.PACK_AB R0, R126, R125 ;  /* 0x0000007d7e00723e */ /* 0x000fe200000000ff */
[----:B------:R-:W-:Y:S01]  /*db40*/  FADD.FTZ R120, R119, R120 ;  /* 0x0000007877787221 */ /* 0x000fe20000010000 */
[----:B0-----:R-:W-:Y:S01]  /*db50*/  PRMT R5, R4, 0x7610, R5 ;  /* 0x0000761004057816 */ /* 0x001fe20000000005 */
[----:B------:R-:W-:Y:S01]  /*db60*/  STS.U16 [R14+0xa], R11 ;  /* 0x00000a0b0e007388 */ /* 0x000fe20000000400 */
[----:B-1----:R-:W-:Y:S01]  /*db70*/  PRMT R8, R0, 0x7632, R8 ;  /* 0x0000763200087816 */ /* 0x002fe20000000008 */
[----:B------:R-:W-:Y:S01]  /*db80*/  FADD.FTZ R121, R120, R121 ;  /* 0x0000007978797221 */ /* 0x000fe20000010000 */
[----:B------:R-:W-:Y:S01]  /*db90*/  PRMT R6, R4, 0x7632, R6 ;  /* 0x0000763204067816 */ /* 0x000fe20000000006 */
[----:B------:R0:W-:Y:S01]  /*dba0*/  STS.U16 [R16+0xc], R13 ;  /* 0x00000c0d10007388 */ /* 0x0001e20000000400 */
[----:B------:R-:W-:Y:S01]  /*dbb0*/  F2FP.F16.F32.PACK_AB R4, R130, R129 ;  /* 0x000000818204723e */ /* 0x000fe200000000ff */
[----:B------:R-:W-:Y:S01]  /*dbc0*/  FADD.FTZ R124, R121, R124 ;  /* 0x0000007c797c7221 */ /* 0x000fe20000010000 */
[----:B--2---:R-:W-:Y:S01]  /*dbd0*/  PRMT R12, R0, 0x7610, R12 ;  /* 0x00007610000c7816 */ /* 0x004fe2000000000c */
[----:B------:R-:W-:Y:S01]  /*dbe0*/  STS.U16 [R18+0xe], R15 ;  /* 0x00000e0f12007388 */ /* 0x000fe20000000400 */
[----:B------:R-:W-:Y:S01]  /*dbf0*/  F2FP.F16.F32.PACK_AB R0, R128, R127 ;  /* 0x0000007f8000723e */ /* 0x000fe200000000ff */
[----:B------:R-:W-:-:S02]  /*dc00*/  FADD.FTZ R125, R124, R125 ;  /* 0x0000007d7c7d7221 */ /* 0x000fc40000010000 */
[----:B------:R1:W-:Y:S01]  /*dc10*/  STS.U16 [R20+0x10], R5 ;  /* 0x0000100514007388 */ /* 0x0003e20000000400 */
[----:B0-----:R-:W-:Y:S01]  /*dc20*/  PRMT R16, R4, 0x7610, R16 ;  /* 0x0000761004107816 */ /* 0x001fe20000000010 */
[----:B------:R-:W-:Y:S02]  /*dc30*/  FADD.FTZ R126, R125, R126 ;  /* 0x0000007e7d7e7221 */ /* 0x000fe40000010000 */
[----:B------:R0:W-:Y:S02]  /*dc40*/  STS.U16 [R22+0x12], R6 ;  /* 0x0000120616007388 */ /* 0x0001e40000000400 */
[----:B------:R-:W-:Y:S02]  /*dc50*/  FADD.FTZ R127, R126, R127 ;  /* 0x0000007f7e7f7221 */ /* 0x000fe40000010000 */
[----:B------:R-:W-:Y:S01]  /*dc60*/  STS.U16 [R24+0x14], R12 ;  /* 0x0000140c18007388 */ /* 0x000fe20000000400 */
[----:B-1----:R-:W-:Y:S01]  /*dc70*/  PRMT R5, R0, 0x7632, R5 ;  /* 0x0000763200057816 */ /* 0x002fe20000000005 */
[----:B------:R-:W-:-:S02]  /*dc80*/  FADD.FTZ R128, R127, R128 ;  /* 0x000000807f807221 */ /* 0x000fc40000010000 */
[----:B------:R-:W-:Y:S01]  /*dc90*/  STS.U16 [R26+0x16], R8 ;  /* 0x000016081a007388 */ /* 0x000fe20000000400 */
[----:B0-----:R-:W-:Y:S01]  /*dca0*/  PRMT R6, R4, 0x7632, R6 ;  /* 0x0000763204067816 */ /* 0x001fe20000000006 */
[----:B------:R-:W-:Y:S02]  /*dcb0*/  FADD.FTZ R129, R128, R129 ;  /* 0x0000008180817221 */ /* 0x000fe40000010000 */
[----:B------:R-:W-:Y:S01]  /*dcc0*/  STS.U16 [R28+0x18], R0 ;  /* 0x000018001c007388 */ /* 0x000fe20000000400 */
[----:B------:R-:W-:-:S03]  /*dcd0*/  MOV R4, UR54 ;  /* 0x0000003600047c02 */ /* 0x000fc60008000f00 */
[----:B------:R-:W-:Y:S04]  /*dce0*/  STS.U16 [R30+0x1a], R5 ;  /* 0x00001a051e007388 */ /* 0x000fe80000000400 */
[----:B------:R-:W-:Y:S04]  /*dcf0*/  STS.U16 [R32+0x1c], R16 ;  /* 0x00001c1020007388 */ /* 0x000fe80000000400 */
[----:B------:R0:W-:Y:S01]  /*dd00*/  STS.U16 [R34+0x1e], R6 ;  /* 0x00001e0622007388 */ /* 0x0001e20000000400 */
[----:B------:R-:W-:-:S03]  /*dd10*/  NOP ;  /* 0x0000000000007918 */ /* 0x000fc60000000000 */
[----:B------:R-:W-:Y:S01]  /*dd20*/  LDS.U16 R9, [R72] ;  /* 0x0000000048097984 */ /* 0x000fe20000000400 */
[----:B0-----:R-:W-:-:S03]  /*dd30*/  IADD3 R6, P1, R71, -0x7e0, RZ ;  /* 0xfffff82047067810 */ /* 0x001fc60007f3e0ff */
[----:B------:R-:W-:Y:S01]  /*dd40*/  LDS.U16 R11, [R68+0x40] ;  /* 0x00004000440b7984 */ /* 0x000fe20000000400 */
        /* <DEDUP_REMOVED lines=15> */
[----:B------:R0:W-:Y:S01]  /*de40*/  @!P0 STS [R141+0x1080], R4 ;  /* 0x001080048d008388 */ /* 0x0001e20000000800 */
[----:B------:R-:W-:Y:S01]  /*de50*/  BAR.SYNC.DEFER_BLOCKING 0x0 ;  /* 0x0000000000007b1d */ /* 0x000fe20000010000 */
[----:B0-----:R-:W-:-:S05]  /*de60*/  FADD.FTZ R4, R129, R130 ;  /* 0x0000008281047221 */ /* 0x001fca0000010000 */
[----:B------:R-:W-:Y:S04]  /*de70*/  STL [R1+0x94], R4 ;  /* 0x0000940401007387 */ /* 0x000fe80000100800 */
        /* <DEDUP_REMOVED lines=16> */
.L_x_702:
[----:B------:R-:W-:Y:S05]  /*df80*/  BSYNC B0 ;  /* 0x0000000000007941 */ /* 0x000fea0003800000 */
.L_x_701:
[----:B------:R-:W-:Y:S01]  /*df90*/  ULDC.64 UR28, c[0x0][0x3b0] ;  /* 0x0000ec00001c7ab9 */ /* 0x000fe20000000a00 */
[----:B------:R-:W-:Y:S01]  /*dfa0*/  UMOV UR5, UR10 ;  /* 0x0000000a00057c82 */ /* 0x000fe20008000000 */
[----:B------:R-:W-:Y:S01]  /*dfb0*/  UIMAD UR6, UR6, UR28, URZ ;  /* 0x0000001c060672a4 */ /* 0x000fe2000f8e023f */
[-C--:B------:R-:W-:Y:S01]  /*dfc0*/  ISETP.GE.AND P3, PT, R41, R0.reuse, PT ;  /* 0x000000002900720c */ /* 0x080fe20003f66270 */
[----:B------:R-:W-:Y:S01]  /*dfd0*/  UIMAD.WIDE.U32 UR4, UR53, UR28, UR4 ;  /* 0x0000001c350472a5 */ /* 0x000fe2000f8e0004 */
[-C--:B------:R-:W-:Y:S01]  /*dfe0*/  ISETP.GE.AND P4, PT, R43, R0.reuse, PT ;  /* 0x000000002b00720c */ /* 0x080fe20003f86270 */
[----:B------:R-:W-:Y:S01]  /*dff0*/  ULDC.64 UR10, c[0x0][0x3f0] ;  /* 0x0000fc00000a7ab9 */ /* 0x000fe20000000a00 */
[-C--:B------:R-:W-:Y:S01]  /*e000*/  ISETP.GE.AND P5, PT, R45, R0.reuse, PT ;  /* 0x000000002d00720c */ /* 0x080fe20003fa6270 */
[----:B------:R-:W-:Y:S01]  /*e010*/  UIADD3 UR13, UP0, UR13, UR4, URZ ;  /* 0x000000040d0d7290 */ /* 0x000fe2000ff1e03f */
[C---:B------:R-:W-:Y:S01]  /*e020*/  LEA R2, P0, R6.reuse, UR10, 0x1 ;  /* 0x0000000a06027c11 */ /* 0x040fe2000f8008ff */
[----:B------:R-:W-:Y:S01]  /*e030*/  UIMAD UR4, UR53, UR29, UR6 ;  /* 0x0000001d350472a4 */ /* 0x000fe2000f8e0206 */
[-C--:B------:R-:W-:Y:S01]  /*e040*/  ISETP.GE.AND P6, PT, R47, R0.reuse, PT ;  /* 0x000000002f00720c */ /* 0x080fe20003fc6270 */
[----:B------:R-:W-:Y:S01]  /*e050*/  UIADD3 UR18, UP1, UR18, -0x2000, URZ ;  /* 0xffffe00012127890 */ /* 0x000fe2000ff3e03f */
[----:B------:R-:W-:Y:S01]  /*e060*/  LEA.HI.X R3, R6, UR11, R7, 0x1, P0 ;  /* 0x0000000b06037c11 */ /* 0x000fe200080f0c07 */
        /* <DEDUP_REMOVED lines=8> */
[----:B------:R-:W-:Y:S01]  /*e0f0*/  UIADD3 UR48, UP4, UR48, -0x1000, URZ ;  /* 0xfffff00030307890 */ /* 0x000fe2000ff9e03f */
[-C--:B------:R-:W-:Y:S01]  /*e100*/  ISETP.GE.AND P2, PT, R53, R0.reuse, PT ;  /* 0x000000003500720c */ /* 0x080fe20003f46270 */
[----:B------:R-:W-:Y:S01]  /*e110*/  UIADD3 UR7, UR7, 0x1, URZ ;  /* 0x0000000107077890 */ /* 0x000fe2000fffe03f */
[----:B------:R-:W-:Y:S01]  /*e120*/  LEA.HI.X R3, R4, R3, R5, 0x1, P0 ;  /* 0x0000000304037211 */ /* 0x000fe200000f0c05 */
[----:B------:R-:W-:Y:S01]  /*e130*/  UIADD3.X UR17, UR17, -0x1, URZ, UP1, !UPT ;  /* 0xffffffff11117890 */ /* 0x000fe20008ffe43f */
[----:B------:R-:W-:Y:S01]  /*e140*/  ISETP.GE.AND P0, PT, R49, R0, PT ;  /* 0x000000003100720c */ /* 0x000fe20003f06270 */
[----:B------:R-:W-:-:S02]  /*e150*/  UIADD3.X UR49, UR49, -0x1, URZ, UP2, !UPT ;  /* 0xffffffff31317890 */ /* 0x000fc400097fe43f */
[----:B------:R0:W-:Y:S01]  /*e160*/  @!P3 STG.E.U16 desc[UR20][R2.64], R11 ;  /* 0x0000000b0200b986 */ /* 0x0001e2000c101514 */
[-C--:B------:R-:W-:Y:S01]  /*e170*/  ISETP.GE.AND P3, PT, R55, R0.reuse, PT ;  /* 0x000000003700720c */ /* 0x080fe20003f66270 */
[----:B------:R-:W-:Y:S02]  /*e180*/  UIADD3.X UR19, UR19, -0x1, URZ, UP3, !UPT ;  /* 0xffffffff13137890 */ /* 0x000fe40009ffe43f */
[----:B------:R0:W-:Y:S01]  /*e190*/  @!P4 STG.E.U16 desc[UR20][R2.64+0x40], R13 ;  /* 0x0000400d0200c986 */ /* 0x0001e2000c101514 */
[-C--:B------:R-:W-:Y:S01]  /*e1a0*/  ISETP.GE.AND P4, PT, R57, R0.reuse, PT ;  /* 0x000000003900720c */ /* 0x080fe20003f86270 */
[----:B------:R-:W-:Y:S02]  /*e1b0*/  UIADD3.X UR47, UR47, -0x1, URZ, UP4, !UPT ;  /* 0xffffffff2f2f7890 */ /* 0x000fe4000a7fe43f */
        /* <DEDUP_REMOVED lines=21> */
.L_x_602:
[----:B------:R-:W-:Y:S02]  /*e310*/  ULDC.64 UR4, c[0x0][0x3d8] ;  /* 0x0000f60000047ab9 */ /* 0x000fe40000000a00 */
[----:B------:R-:W-:-:S04]  /*e320*/  ISETP.NE.U32.AND P0, PT, RZ, UR4, PT ;  /* 0x00000004ff007c0c */ /* 0x000fc8000bf05070 */
[----:B------:R-:W-:-:S13]  /*e330*/  ISETP.NE.AND.EX P0, PT, RZ, UR5, PT, P0 ;  /* 0x00000005ff007c0c */ /* 0x000fda000bf05300 */
[----:B------:R-:W-:Y:S05]  /*e340*/  @!P0 BRA `(.L_x_704) ;  /* 0x0000000000988947 */ /* 0x000fea0003800000 */
[----:B------:R-:W2:Y:S01]  /*e350*/  LDL.LU R2, [R1+0x98] ;  /* 0x0000980001027983 */ /* 0x000ea20000300800 */
[----:B------:R-:W-:Y:S01]  /*e360*/  BSSY B0, `(.L_x_704) ;  /* 0x0000024000007945 */ /* 0x000fe20003800000 */
[----:B------:R-:W0:Y:S02]  /*e370*/  S2R R4, SR_LANEID ;  /* 0x0000000000047919 */ /* 0x000e240000000000 */
[----:B0-----:R-:W-:Y:S02]  /*e380*/  ISETP.NE.AND P1, PT, R4, RZ, PT ;  /* 0x000000ff0400720c */ /* 0x001fe40003f25270 */
[----:B------:R-:W0:Y:S11]  /*e390*/  S2R R4, SR_TID.X ;  /* 0x0000000000047919 */ /* 0x000e360000002100 */
[----:B------:R-:W1:Y:S01]  /*e3a0*/  @!P1 S2R R11, SR_CgaCtaId ;  /* 0x00000000000b9919 */ /* 0x000e620000008800 */
[----:B0-----:R-:W-:-:S04]  /*e3b0*/  @!P1 SHF.R.S32.HI R9, RZ, 0x1f, R4 ;  /* 0x0000001fff099819 */ /* 0x001fc80000011404 */
[----:B------:R-:W-:Y:S01]  /*e3c0*/  @!P1 LEA.HI R9, R9, R4, RZ, 0x5 ;  /* 0x0000000409099211 */ /* 0x000fe200078f28ff */
[----:B--2---:R-:W0:Y:S02]  /*e3d0*/  SHFL.DOWN P0, R0, R2, 0x1, 0x1f ;  /* 0x08201f0002007f89 */ /* 0x004e240000000000 */
[----:B0-----:R-:W-:-:S05]  /*e3e0*/  @P0 FADD R0, R0, R2 ;  /* 0x0000000200000221 */ /* 0x001fca0000000000 */
[----:B------:R-:W0:Y:S02]  /*e3f0*/  SHFL.DOWN P0, R3, R0, 0x2, 0x1f ;  /* 0x08401f0000037f89 */ /* 0x000e240000000000 */
[----:B0-----:R-:W-:Y:S01]  /*e400*/  @P0 FADD R3, R0, R3 ;  /* 0x0000000300030221 */ /* 0x001fe20000000000 */
[----:B------:R-:W-:-:S04]  /*e410*/  @!P1 MOV R0, 0x400 ;  /* 0x0000040000009802 */ /* 0x000fc80000000f00 */
[----:B------:R-:W0:Y:S01]  /*e420*/  SHFL.DOWN P0, R2, R3, 0x4, 0x1f ;  /* 0x08801f0003027f89 */ /* 0x000e220000000000 */
[----:B-1----:R-:W-:Y:S02]  /*e430*/  @!P1 LEA R11, R11, R0, 0x18 ;  /* 0x000000000b0b9211 */ /* 0x002fe400078ec0ff */
[----:B------:R-:W-:-:S04]  /*e440*/  @!P1 SHF.R.S32.HI R0, RZ, 0x5, R9 ;  /* 0x00000005ff009819 */ /* 0x000fc80000011409 */
[----:B------:R-:W-:Y:S01]  /*e450*/  @!P1 LEA R0, R0, R11, 0x2 ;  /* 0x0000000b00009211 */ /* 0x000fe200078e10ff */
[----:B0-----:R-:W-:-:S05]  /*e460*/  @P0 FADD R2, R3, R2 ;  /* 0x0000000203020221 */ /* 0x001fca0000000000 */
        /* <DEDUP_REMOVED lines=19> */
.L_x_705:
[----:B------:R-:W-:Y:S05]  /*e5a0*/  BSYNC B0 ;  /* 0x0000000000007941 */ /* 0x000fea0003800000 */
.L_x_704:
[----:B------:R-:W-:Y:S01]  /*e5b0*/  ULDC.64 UR4, c[0x0][0x3f8] ;  /* 0x0000fe0000047ab9 */ /* 0x000fe20000000a00 */
[----:B------:R-:W-:Y:S01]  /*e5c0*/  BSSY B0, `(.L_x_706) ;  /* 0x000002c000007945 */ /* 0x000fe20003800000 */
[----:B------:R-:W-:-:S04]  /*e5d0*/  ISETP.NE.U32.AND P0, PT, RZ, UR4, PT ;  /* 0x00000004ff007c0c */ /* 0x000fc8000bf05070 */
[----:B------:R-:W-:-:S13]  /*e5e0*/  ISETP.NE.AND.EX P0, PT, RZ, UR5, PT, P0 ;  /* 0x00000005ff007c0c */ /* 0x000fda000bf05300 */
[----:B------:R-:W-:Y:S05]  /*e5f0*/  @!P0 BRA `(.L_x_707) ;  /* 0x00000000009c8947 */ /* 0x000fea0003800000 */
[----:B-1----:R-:W0:Y:S01]  /*e600*/  LDL.LU R2, [R1+0x94] ;  /* 0x0000940001027983 */ /* 0x002e220000300800 */
[----:B------:R-:W1:Y:S01]  /*e610*/  S2R R4, SR_LANEID ;  /* 0x0000000000047919 */ /* 0x000e620000000000 */
[----:B------:R-:W2:Y:S01]  /*e620*/  S2R R11, SR_TID.X ;  /* 0x00000000000b7919 */ /* 0x000ea20000002100 */
[----:B------:R-:W-:Y:S01]  /*e630*/  BAR.SYNC.DEFER_BLOCKING 0x0 ;  /* 0x0000000000007b1d */ /* 0x000fe20000010000 */
[----:B-1----:R-:W-:-:S13]  /*e640*/  ISETP.NE.AND P1, PT, R4, RZ, PT ;  /* 0x000000ff0400720c */ /* 0x002fda0003f25270 */
[----:B------:R-:W1:Y:S01]  /*e650*/  @!P1 S2R R9, SR_CgaCtaId ;  /* 0x0000000000099919 */ /* 0x000e620000008800 */
[----:B------:R-:W-:-:S04]  /*e660*/  @!P1 MOV R4, 0x400 ;  /* 0x0000040000049802 */ /* 0x000fc80000000f00 */
[----:B-1----:R-:W-:Y:S01]  /*e670*/  @!P1 LEA R9, R9, R4, 0x18 ;  /* 0x0000000409099211 */ /* 0x002fe200078ec0ff */
[----:B0-----:R-:W0:Y:S02]  /*e680*/  SHFL.DOWN P0, R0, R2, 0x1, 0x1f ;  /* 0x08201f0002007f89 */ /* 0x001e240000000000 */
[----:B0-----:R-:W-:-:S05]  /*e690*/  @P0 FADD R0, R0, R2 ;  /* 0x0000000200000221 */ /* 0x001fca0000000000 */
[----:B------:R-:W0:Y:S02]  /*e6a0*/  SHFL.DOWN P0, R3, R0, 0x2, 0x1f ;  /* 0x08401f0000037f89 */ /* 0x000e240000000000 */
[----:B0-----:R-:W-:Y:S01]  /*e6b0*/  @P0 FADD R3, R0, R3 ;  /* 0x0000000300030221 */ /* 0x001fe20000000000 */
[----:B--2---:R-:W-:-:S04]  /*e6c0*/  @!P1 SHF.R.S32.HI R0, RZ, 0x1f, R11 ;  /* 0x0000001fff009819 */ /* 0x004fc8000001140b */
[----:B------:R-:W0:Y:S01]  /*e6d0*/  SHFL.DOWN P0, R2, R3, 0x4, 0x1f ;  /* 0x08801f0003027f89 */ /* 0x000e220000000000 */
[----:B------:R-:W-:-:S04]  /*e6e0*/  @!P1 LEA.HI R0, R0, R11, RZ, 0x5 ;  /* 0x0000000b00009211 */ /* 0x000fc800078f28ff */
        /* <DEDUP_REMOVED lines=24> */
.L_x_707:
[----:B------:R-:W2:Y:S02]  /*e870*/  S2R R11, SR_TID.X ;  /* 0x00000000000b7919 */ /* 0x000ea40000002100 */
.L_x_708:
[----:B------:R-:W-:Y:S05]  /*e880*/  BSYNC B0 ;  /* 0x0000000000007941 */ /* 0x000fea0003800000 */
.L_x_706:
[----:B------:R-:W-:Y:S02]  /*e890*/  ULDC UR22, c[0x0][0x21c] ;  /* 0x0000870000167ab9 */ /* 0x000fe40000000800 */
[----:B--2---:R-:W-:-:S13]  /*e8a0*/  ISETP.GE.AND P0, PT, R11, UR22, PT ;  /* 0x000000160b007c0c */ /* 0x004fda000bf06270 */
[----:B------:R-:W-:Y:S05]  /*e8b0*/  @P0 EXIT ;  /* 0x000000000000094d */ /* 0x000fea0003800000 */
[----:B------:R-:W2:Y:S01]  /*e8c0*/  S2UR UR10, SR_CgaCtaId ;  /* 0x00000000000a79c3 */ /* 0x000ea20000008800 */
[----:B------:R-:W-:Y:S01]  /*e8d0*/  USHF.R.S32.HI UR5, URZ, 0x1f, UR53 ;  /* 0x0000001f3f057899 */ /* 0x000fe20008011435 */
[----:B------:R-:W-:Y:S01]  /*e8e0*/  BSSY B0, `(.L_x_709) ;  /* 0x0000031000007945 */ /* 0x000fe20003800000 */
[----:B------:R-:W-:Y:S01]  /*e8f0*/  ULDC.64 UR6, c[0x0][0x358] ;  /* 0x0000d60000067ab9 */ /* 0x000fe20000000a00 */
[----:B------:R-:W-:Y:S01]  /*e900*/  ULDC.64 UR8, c[0x0][0x338] ;  /* 0x0000ce0000087ab9 */ /* 0x000fe20000000a00 */
[----:B------:R-:W-:Y:S02]  /*e910*/  UIMAD.WIDE.U32 UR12, UR53, UR6, URZ ;  /* 0x00000006350c72a5 */ /* 0x000fe4000f8e003f */
[----:B------:R-:W-:Y:S02]  /*e920*/  UIMAD UR4, UR5, UR6, URZ ;  /* 0x00000006050472a4 */ /* 0x000fe4000f8e023f */
[----:B------:R-:W-:Y:S02]  /*e930*/  UIMAD UR6, UR5, UR8, URZ ;  /* 0x00000008050672a4 */ /* 0x000fe4000f8e023f */
[----:B------:R-:W-:-:S02]  /*e940*/  UIMAD UR7, UR53, UR7, UR4 ;  /* 0x00000007350772a4 */ /* 0x000fc4000f8e0204 */
[----:B------:R-:W-:Y:S02]  /*e950*/  UIMAD.WIDE.U32 UR4, UR53, UR8, URZ ;  /* 0x00000008350472a5 */ /* 0x000fe4000f8e003f */
[----:B------:R-:W-:Y:S01]  /*e960*/  UIMAD UR6, UR53, UR9, UR6 ;  /* 0x00000009350672a4 */ /* 0x000fe2000f8e0206 */
[----:B------:R-:W-:Y:S01]  /*e970*/  UMOV UR8, 0x400 ;  /* 0x0000040000087882 */ /* 0x000fe20000000000 */
[----:B------:R-:W-:Y:S02]  /*e980*/  UIADD3 UR7, UR13, UR7, URZ ;  /* 0x000000070d077290 */ /* 0x000fe4000fffe03f */
[----:B------:R-:W-:Y:S01]  /*e990*/  UIADD3 UR6, UR5, UR6, URZ ;  /* 0x0000000605067290 */ /* 0x000fe2000fffe03f */
[----:B------:R-:W-:Y:S01]  /*e9a0*/  ULDC UR9, c[0x0][0x0] ;  /* 0x0000000000097ab9 */ /* 0x000fe20000000800 */
[----:B------:R-:W-:Y:S01]  /*e9b0*/  ULDC.64 UR14, c[0x0][0x3c0] ;  /* 0x0000f000000e7ab9 */ /* 0x000fe20000000a00 */
[----:B--2---:R-:W-:Y:S01]  /*e9c0*/  ULEA UR8, UR10, UR8, 0x18 ;  /* 0x000000080a087291 */ /* 0x004fe2000f8ec03f */
[----:B------:R-:W-:-:S02]  /*e9d0*/  ULDC.64 UR16, c[0x0][0x360] ;  /* 0x0000d80000107ab9 */ /* 0x000fc40000000a00 */
[----:B------:R-:W-:Y:S01]  /*e9e0*/  ULDC.64 UR10, c[0x0][0x340] ;  /* 0x0000d000000a7ab9 */ /* 0x000fe20000000a00 */
[----:B------:R-:W-:-:S08]  /*e9f0*/  ULDC.64 UR18, c[0x0][0x3c8] ;  /* 0x0000f20000127ab9 */ /* 0x000fd00000000a00 */
.L_x_710:
[----:B0-----:R-:W-:Y:S02]  /*ea00*/  LEA R0, R11, UR8, 0x3 ;  /* 0x000000080b007c11 */ /* 0x001fe4000f8e18ff */
[----:B-12---:R-:W-:Y:S02]  /*ea10*/  MOV R3, UR5 ;  /* 0x0000000500037c02 */ /* 0x006fe40008000f00 */
[----:B------:R-:W-:Y:S01]  /*ea20*/  MOV R2, UR4 ;  /* 0x0000000400027c02 */ /* 0x000fe20008000f00 */
[----:B------:R-:W0:Y:S01]  /*ea30*/  LDS.64 R12, [R0+0x9b80] ;  /* 0x009b8000000c7984 */ /* 0x000e220000000a00 */
[----:B------:R-:W-:Y:S02]  /*ea40*/  SHF.R.S32.HI R3, RZ, 0x1f, R11 ;  /* 0x0000001fff037819 */ /* 0x000fe4000001140b */
[----:B------:R-:W-:Y:S01]  /*ea50*/  MOV R7, UR6 ;  /* 0x0000000600077c02 */ /* 0x000fe20008000f00 */
[----:B------:R-:W1:Y:S01]  /*ea60*/  LDS.64 R14, [R0+0xa380] ;  /* 0x00a38000000e7984 */ /* 0x000e620000000a00 */
[----:B------:R-:W-:Y:S01]  /*ea70*/  MOV R6, R2 ;  /* 0x0000000200067202 */ /* 0x000fe20000000f00 */
[C---:B------:R-:W-:Y:S01]  /*ea80*/  IMAD R2, R3.reuse, UR10, RZ ;  /* 0x0000000a03027c24 */ /* 0x040fe2000f8e02ff */
[----:B------:R-:W-:Y:S01]  /*ea90*/  MOV R4, UR12 ;  /* 0x0000000c00047c02 */ /* 0x000fe20008000f00 */
[----:B------:R-:W-:Y:S01]  /*eaa0*/  IMAD R10, R3, UR16, RZ ;  /* 0x00000010030a7c24 */ /* 0x000fe2000f8e02ff */
[----:B------:R-:W-:Y:S01]  /*eab0*/  MOV R9, UR7 ;  /* 0x0000000700097c02 */ /* 0x000fe20008000f00 */
[----:B------:R-:W-:Y:S01]  /*eac0*/  IMAD.WIDE.U32 R6, R11, UR10, R6 ;  /* 0x0000000a0b067c25 */ /* 0x000fe2000f8e0006 */
[----:B------:R-:W-:-:S02]  /*ead0*/  MOV R8, R4 ;  /* 0x0000000400087202 */ /* 0x000fc40000000f00 */
[----:B------:R-:W-:Y:S01]  /*eae0*/  MOV R5, UR13 ;  /* 0x0000000d00057c02 */ /* 0x000fe20008000f00 */
[C---:B------:R-:W-:Y:S01]  /*eaf0*/  IMAD R3, R11.reuse, UR11, R2 ;  /* 0x0000000b0b037c24 */ /* 0x040fe2000f8e0202 */
[C---:B------:R-:W-:Y:S01]  /*eb00*/  LEA R2, P0, R6.reuse, UR14, 0x3 ;  /* 0x0000000e06027c11 */ /* 0x040fe2000f8018ff */
[C---:B------:R-:W-:Y:S02]  /*eb10*/  IMAD R5, R11.reuse, UR17, R10 ;  /* 0x000000110b057c24 */ /* 0x040fe4000f8e020a */
[----:B------:R-:W-:Y:S01]  /*eb20*/  IMAD.WIDE.U32 R8, R11, UR16, R8 ;  /* 0x000000100b087c25 */ /* 0x000fe2000f8e0008 */
[----:B------:R-:W-:Y:S02]  /*eb30*/  IADD3 R3, R7, R3, RZ ;  /* 0x0000000307037210 */ /* 0x000fe40007ffe0ff */
[----:B------:R-:W-:Y:S02]  /*eb40*/  IADD3 R11, R11, UR9, RZ ;  /* 0x000000090b0b7c10 */ /* 0x000fe4000fffe0ff */
[----:B------:R-:W-:-:S02]  /*eb50*/  LEA.HI.X R3, R6, UR15, R3, 0x3, P0 ;  /* 0x0000000f06037c11 */ /* 0x000fc400080f1c03 */
[----:B------:R-:W-:Y:S02]  /*eb60*/  ISETP.GE.AND P0, PT, R11, UR22, PT ;  /* 0x000000160b007c0c */ /* 0x000fe4000bf06270 */
[----:B------:R-:W-:Y:S02]  /*eb70*/  IADD3 R5, R9, R5, RZ ;  /* 0x0000000509057210 */ /* 0x000fe40007ffe0ff */
[----:B------:R-:W-:-:S04]  /*eb80*/  LEA R4, P1, R8, UR18, 0x3 ;  /* 0x0000001208047c11 */ /* 0x000fc8000f8218ff */
[----:B------:R-:W-:Y:S01]  /*eb90*/  LEA.HI.X R5, R8, UR19, R5, 0x3, P1 ;  /* 0x0000001308057c11 */ /* 0x000fe200088f1c05 */
[----:B0-----:R2:W-:Y:S04]  /*eba0*/  REDG.E.ADD.F32.FTZ.RN.STRONG.GPU desc[UR20][R2.64], R12 ;  /* 0x0000000c020079a6 */ /* 0x0015e8000c10f394 */
[----:B------:R2:W-:Y:S04]  /*ebb0*/  REDG.E.ADD.F32.FTZ.RN.STRONG.GPU desc[UR20][R2.64+0x4], R13 ;  /* 0x0000040d020079a6 */ /* 0x0005e8000c10f394 */
[----:B-1----:R2:W-:Y:S04]  /*ebc0*/  REDG.E.ADD.F32.FTZ.RN.STRONG.GPU desc[UR20][R4.64], R14 ;  /* 0x0000000e040079a6 */ /* 0x0025e8000c10f394 */
[----:B------:R2:W-:Y:S01]  /*ebd0*/  REDG.E.ADD.F32.FTZ.RN.STRONG.GPU desc[UR20][R4.64+0x4], R15 ;  /* 0x0000040f040079a6 */ /* 0x0005e2000c10f394 */
[----:B------:R-:W-:Y:S05]  /*ebe0*/  @!P0 BRA `(.L_x_710) ;  /* 0xfffffffc00848947 */ /* 0x000fea000383ffff */
[----:B------:R-:W-:Y:S05]  /*ebf0*/  BSYNC B0 ;  /* 0x0000000000007941 */ /* 0x000fea0003800000 */
.L_x_709:
[----:B------:R-:W-:Y:S05]  /*ec00*/  EXIT ;  /* 0x000000000000794d */ /* 0x000fea0003800000 */
.L_x_607:
[----:B------:R-:W-:Y:S01]  /*ec10*/  HFMA2.MMA R77, -RZ, RZ, 0, 5.9604644775390625e-08 ;  /* 0x00000001ff4d7435 */ /* 0x000fe200000001ff */
[----:B------:R-:W-:Y:S02]  /*ec20*/  MOV R224, R218 ;  /* 0x000000da00e07202 */ /* 0x000fe40000000f00 */
[----:B------:R-:W-:Y:S02]  /*ec30*/  MOV R76, RZ ;  /* 0x000000ff004c7202 */ /* 0x000fe40000000f00 */
[----:B------:R-:W-:-:S07]  /*ec40*/  MOV R79, 0xffffffff ;  /* 0xffffffff004f7802 */ /* 0x000fce0000000f00 */
[----:B-1---5:R-:W-:Y:S05]  /*ec50*/  WARPSYNC.COLLECTIVE R79, `(.L_x_711) ;  /* 0x000000004f087348 */ /* 0x022fea0003c00000 */
[----:B------:R0:W2:Y:S02]  /*ec60*/  SHFL.UP P3, R78, R224, R77, R76 ;  /* 0x0400004de04e7389 */ /* 0x0000a4000006004c */
[----:B012--5:R-:W-:Y:S01]  /*ec70*/  ENDCOLLECTIVE ;  /* 0x000000000000791b */ /* 0x027fe20003800000 */
.L_x_711:
[----:B------:R-:W-:Y:S02]  /*ec80*/  MOV R224, R220 ;  /* 0x000000dc00e07202 */ /* 0x000fe40000000f00 */
[----:B------:R-:W-:-:S07]  /*ec90*/  MOV R222, R78 ;  /* 0x0000004e00de7202 */ /* 0x000fce0000000f00 */
[----:B------:R-:W-:Y:S05]  /*eca0*/  WARPSYNC.COLLECTIVE R79, `(.L_x_712) ;  /* 0x000000004f087348 */ /* 0x000fea0003c00000 */
[----:B------:R0:W1:Y:S02]  /*ecb0*/  SHFL.UP P3, R78, R224, R77, R76 ;  /* 0x0400004de04e7389 */ /* 0x000064000006004c */
[----:B01----:R-:W-:Y:S01]  /*ecc0*/  ENDCOLLECTIVE ;  /* 0x000000000000791b */ /* 0x003fe20003800000 */
.L_x_712:
[----:B------:R-:W-:Y:S02]  /*ecd0*/  MOV R224, R221 ;  /* 0x000000dd00e07202 */ /* 0x000fe40000000f00 */
[----:B------:R-:W-:-:S07]  /*ece0*/  MOV R223, R78 ;  /* 0x0000004e00df7202 */ /* 0x000fce0000000f00 */
[----:B------:R-:W-:Y:S05]  /*ecf0*/  WARPSYNC.COLLECTIVE R79, `(.L_x_713) ;  /* 0x000000004f087348 */ /* 0x000fea0003c00000 */
[----:B------:R0:W1:Y:S02]  /*ed00*/  SHFL.UP P3, R78, R224, R77, R76 ;  /* 0x0400004de04e7389 */ /* 0x000064000006004c */
[----:B01----:R-:W-:Y:S01]  /*ed10*/  ENDCOLLECTIVE ;  /* 0x000000000000791b */ /* 0x003fe20003800000 */
.L_x_713:
[----:B------:R-:W-:Y:S02]  /*ed20*/  MOV R224, R219 ;  /* 0x000000db00e07202 */ /* 0x000fe40000000f00 */
[----:B------:R-:W-:-:S07]  /*ed30*/  MOV R225, R78 ;  /* 0x0000004e00e17202 */ /* 0x000fce0000000f00 */
[----:B------:R-:W-:Y:S05]  /*ed40*/  WARPSYNC.COLLECTIVE R79, `(.L_x_714) ;  /* 0x000000004f087348 */ /* 0x000fea0003c00000 */
[----:B------:R0:W1:Y:S02]  /*ed50*/  SHFL.UP P3, R78, R224, R77, R76 ;  /* 0x0400004de04e7389 */ /* 0x000064000006004c */
[----:B01----:R-:W-:Y:S01]  /*ed60*/  ENDCOLLECTIVE ;  /* 0x000000000000791b */ /* 0x003fe20003800000 */
.L_x_714:
[----:B------:R-:W-:Y:S02]  /*ed70*/  MOV R77, R78 ;  /* 0x0000004e004d7202 */ /* 0x000fe40000000f00 */
[----:B------:R-:W-:-:S03]  /*ed80*/  ISETP.GE.AND P3, PT, R142, 0x1, PT ;  /* 0x000000018e00780c */ /* 0x000fc60003f66270 */
[----:B------:R-:W-:-:S04]  /*ed90*/  FMUL.FTZ R76, R220, R77 ;  /* 0x0000004ddc4c7220 */ /* 0x000fc80000410000 */
[-C--:B------:R-:W-:Y:S01]  /*eda0*/  FFMA.FTZ R78, R218, R225.reuse, -R76 ;  /* 0x000000e1da4e7223 */ /* 0x080fe2000001084c */
[C---:B------:R-:W-:Y:S01]  /*edb0*/  FMUL.FTZ R76, R220.reuse, R222 ;  /* 0x000000dedc4c7220 */ /* 0x040fe20000410000 */
[----:B------:R-:W-:-:S03]  /*edc0*/  FMUL.FTZ R225, R220, R225 ;  /* 0x000000e1dce17220 */ /* 0x000fc60000410000 */
[-C--:B------:R-:W-:Y:S01]  /*edd0*/  FFMA.FTZ R76, R218, R223.reuse, R76 ;  /* 0x000000dfda4c7223 */ /* 0x080fe2000001004c */
[----:B------:R-:W-:Y:S01]  /*ede0*/  FMUL.FTZ R223, R220, R223 ;  /* 0x000000dfdcdf7220 */ /* 0x000fe20000410000 */
[C---:B------:R-:W-:Y:S01]  /*edf0*/  FFMA.FTZ R77, R218.reuse, R77, R225 ;  /* 0x0000004dda4d7223 */ /* 0x040fe200000100e1 */
[----:B------:R-:W-:Y:S02]  /*ee00*/  @P3 FADD.FTZ R221, R221, R78 ;  /* 0x0000004edddd3221 */ /* 0x000fe40000010000 */
[----:B------:R-:W-:Y:S01]  /*ee10*/  @P3 FFMA.FTZ R218, R218, R222, -R223 ;  /* 0x000000dedada3223 */ /* 0x000fe200000108df */
[----:B------:R-:W-:Y:S01]  /*ee20*/  @P3 FADD.FTZ R219, R219, R77 ;  /* 0x0000004ddbdb3221 */ /* 0x000fe20000010000 */
[----:B------:R-:W-:Y:S01]  /*ee30*/  HFMA2.MMA R77, -RZ, RZ, 0, 1.1920928955078125e-07 ;  /* 0x00000002ff4d7435 */ /* 0x000fe200000001ff */
[----:B------:R-:W-:Y:S02]  /*ee40*/  FSEL R220, R220, R76, !P3 ;  /* 0x0000004cdcdc7208 */ /* 0x000fe40005800000 */
[----:B------:R-:W-:-:S02]  /*ee50*/  MOV R224, R218 ;  /* 0x000000da00e07202 */ /* 0x000fc40000000f00 */
[----:B------:R-:W-:-:S07]  /*ee60*/  MOV R76, RZ ;  /* 0x000000ff004c7202 */ /* 0x000fce0000000f00 */
[----:B------:R-:W-:Y:S05]  /*ee70*/  WARPSYNC.COLLECTIVE R79, `(.L_x_715) ;  /* 0x000000004f087348 */ /* 0x000fea0003c00000 */
[----:B------:R0:W1:Y:S02]  /*ee80*/  SHFL.UP P3, R78, R224, R77, R76 ;  /* 0x0400004de04e7389 */ /* 0x000064000006004c */
[----:B01----:R-:W-:Y:S01]  /*ee90*/  ENDCOLLECTIVE ;  /* 0x000000000000791b */ /* 0x003fe20003800000 */
.L_x_715:
[----:B------:R-:W-:Y:S02]  /*eea0*/  MOV R224, R220 ;  /* 0x000000dc00e07202 */ /* 0x000fe40000000f00 */
[----:B------:R-:W-:-:S07]  /*eeb0*/  MOV R223, R78 ;  /* 0x0000004e00df7202 */ /* 0x000fce0000000f00 */
[----:B------:R-:W-:Y:S05]  /*eec0*/  WARPSYNC.COLLECTIVE R79, `(.L_x_716) ;  /* 0x000000004f087348 */ /* 0x000fea0003c00000 */
[----:B------:R0:W1:Y:S02]  /*eed0*/  SHFL.UP P3, R78, R224, R77, R76 ;  /* 0x0400004de04e7389 */ /* 0x000064000006004c */
[----:B01----:R-:W-:Y:S01]  /*eee0*/  ENDCOLLECTIVE ;  /* 0x000000000000791b */ /* 0x003fe20003800000 */
.L_x_716:
[----:B------:R-:W-:Y:S02]  /*eef0*/  MOV R224, R221 ;  /* 0x000000dd00e07202 */ /* 0x000fe40000000f00 */
[----:B------:R-:W-:-:S07]  /*ef00*/  MOV R225, R78 ;  /* 0x0000004e00e17202 */ /* 0x000fce0000000f00 */
[----:B------:R-:W-:Y:S05]  /*ef10*/  WARPSYNC.COLLECTIVE R79, `(.L_x_717) ;  /* 0x000000004f087348 */ /* 0x000fea0003c00000 */
[----:B------:R0:W1:Y:S02]  /*ef20*/  SHFL.UP P3, R78, R224, R77, R76 ;  /* 0x0400004de04e7389 */ /* 0x000064000006004c */
[----:B01----:R-:W-:Y:S01]  /*ef30*/  ENDCOLLECTIVE ;  /* 0x000000000000791b */ /* 0x003fe20003800000 */
.L_x_717:
[----:B------:R-:W-:Y:S02]  /*ef40*/  MOV R224, R219 ;  /* 0x000000db00e07202 */ /* 0x000fe40000000f00 */
[----:B------:R-:W-:-:S07]  /*ef50*/  MOV R222, R78 ;  /* 0x0000004e00de7202 */ /* 0x000fce0000000f00 */
[----:B------:R-:W-:Y:S05]  /*ef60*/  WARPSYNC.COLLECTIVE R79, `(.L_x_718) ;  /* 0x000000004f087348 */ /* 0x000fea0003c00000 */
[----:B------:R0:W1:Y:S02]  /*ef70*/  SHFL.UP P3, R78, R224, R77, R76 ;  /* 0x0400004de04e7389 */ /* 0x000064000006004c */
[----:B01----:R-:W-:Y:S01]  /*ef80*/  ENDCOLLECTIVE ;  /* 0x000000000000791b */ /* 0x003fe20003800000 */
.L_x_718:
[----:B------:R-:W-:Y:S02]  /*ef90*/  MOV R76, R78 ;  /* 0x0000004e004c7202 */ /* 0x000fe40000000f00 */
[----:B------:R-:W-:-:S03]  /*efa0*/  ISETP.GE.AND P3, PT, R142, 0x2, PT ;  /* 0x000000028e00780c */ /* 0x000fc60003f66270 */
[----:B------:R-:W-:-:S04]  /*efb0*/  FMUL.FTZ R77, R220, R76 ;  /* 0x0000004cdc4d7220 */ /* 0x000fc80000410000 */
[-C--:B------:R-:W-:Y:S01]  /*efc0*/  FFMA.FTZ R77, R218, R222.reuse, -R77 ;  /* 0x000000deda4d7223 */ /* 0x080fe2000001084d */
[----:B------:R-:W-:-:S04]  /*efd0*/  FMUL.FTZ R222, R220, R222 ;  /* 0x000000dedcde7220 */ /* 0x000fc80000410000 */
[----:B------:R-:W-:Y:S01]  /*efe0*/  FFMA.FTZ R76, R218, R76, R222 ;  /* 0x0000004cda4c7223 */ /* 0x000fe200000100de */
[----:B------:R-:W-:Y:S01]  /*eff0*/  @P3 FADD.FTZ R221, R221, R77 ;  /* 0x0000004ddddd3221 */ /* 0x000fe20000010000 */
[----:B------:R-:W-:Y:S02]  /*f000*/  HFMA2.MMA R77, -RZ, RZ, 0, 2.384185791015625e-07 ;  /* 0x00000004ff4d7435 */ /* 0x000fe400000001ff */
[----:B------:R-:W-:Y:S01]  /*f010*/  @P3 FADD.FTZ R219, R219, R76 ;  /* 0x0000004cdbdb3221 */ /* 0x000fe20000010000 */
[----:B------:R-:W-:-:S04]  /*f020*/  FMUL.FTZ R76, R220, R223 ;  /* 0x000000dfdc4c7220 */ /* 0x000fc80000410000 */
[-C--:B------:R-:W-:Y:S01]  /*f030*/  FFMA.FTZ R76, R218, R225.reuse, R76 ;  /* 0x000000e1da4c7223 */ /* 0x080fe2000001004c */
[----:B------:R-:W-:-:S04]  /*f040*/  FMUL.FTZ R225, R220, R225 ;  /* 0x000000e1dce17220 */ /* 0x000fc80000410000 */
[----:B------:R-:W-:Y:S01]  /*f050*/  @P3 FFMA.FTZ R218, R218, R223, -R225 ;  /* 0x000000dfdada3223 */ /* 0x000fe200000108e1 */
[----:B------:R-:W-:Y:S02]  /*f060*/  FSEL R220, R220, R76, !P3 ;  /* 0x0000004cdcdc7208 */ /* 0x000fe40005800000 */
[----:B------:R-:W-:Y:S02]  /*f070*/  MOV R76, RZ ;  /* 0x000000ff004c7202 */ /* 0x000fe40000000f00 */
[----:B------:R-:W-:-:S07]  /*f080*/  MOV R224, R218 ;  /* 0x000000da00e07202 */ /* 0x000fce0000000f00 */
[----:B------:R-:W-:Y:S05]  /*f090*/  WARPSYNC.COLLECTIVE R79, `(.L_x_719) ;  /* 0x000000004f087348 */ /* 0x000fea0003c00000 */
[----:B------:R0:W1:Y:S02]  /*f0a0*/  SHFL.UP P3, R78, R224, R77, R76 ;  /* 0x0400004de04e7389 */ /* 0x000064000006004c */
[----:B01----:R-:W-:Y:S01]  /*f0b0*/  ENDCOLLECTIVE ;  /* 0x000000000000791b */ /* 0x003fe20003800000 */
.L_x_719:
[----:B------:R-:W-:Y:S02]  /*f0c0*/  MOV R224, R220 ;  /* 0x000000dc00e07202 */ /* 0x000fe40000000f00 */
[----:B------:R-:W-:-:S07]  /*f0d0*/  MOV R223, R78 ;  /* 0x0000004e00df7202 */ /* 0x000fce0000000f00 */
[----:B------:R-:W-:Y:S05]  /*f0e0*/  WARPSYNC.COLLECTIVE R79, `(.L_x_720) ;  /* 0x000000004f087348 */ /* 0x000fea0003c00000 */
[----:B------:R0:W1:Y:S02]  /*f0f0*/  SHFL.UP P3, R78, R224, R77, R76 ;  /* 0x0400004de04e7389 */ /* 0x000064000006004c */
[----:B01----:R-:W-:Y:S01]  /*f100*/  ENDCOLLECTIVE ;  /* 0x000000000000791b */ /* 0x003fe20003800000 */
.L_x_720:
[----:B------:R-:W-:Y:S02]  /*f110*/  MOV R224, R221 ;  /* 0x000000dd00e07202 */ /* 0x000fe40000000f00 */
[----:B------:R-:W-:-:S07]  /*f120*/  MOV R225, R78 ;  /* 0x0000004e00e17202 */ /* 0x000fce0000000f00 */
[----:B------:R-:W-:Y:S05]  /*f130*/  WARPSYNC.COLLECTIVE R79, `(.L_x_721) ;  /* 0x000000004f087348 */ /* 0x000fea0003c00000 */
[----:B------:R0:W1:Y:S02]  /*f140*/  SHFL.UP P3, R78, R224, R77, R76 ;  /* 0x0400004de04e7389 */ /* 0x000064000006004c */
[----:B01----:R-:W-:Y:S01]  /*f150*/  ENDCOLLECTIVE ;  /* 0x000000000000791b */ /* 0x003fe20003800000 */
.L_x_721:
[----:B------:R-:W-:Y:S02]  /*f160*/  MOV R224, R219 ;  /* 0x000000db00e07202 */ /* 0x000fe40000000f00 */
[----:B------:R-:W-:-:S07]  /*f170*/  MOV R222, R78 ;  /* 0x0000004e00de7202 */ /* 0x000fce0000000f00 */
[----:B------:R-:W-:Y:S05]  /*f180*/  WARPSYNC.COLLECTIVE R79, `(.L_x_722) ;  /* 0x000000004f087348 */ /* 0x000fea0003c00000 */
[----:B------:R0:W1:Y:S02]  /*f190*/  SHFL.UP P3, R78, R224, R77, R76 ;  /* 0x0400004de04e7389 */ /* 0x000064000006004c */
[----:B01----:R-:W-:Y:S01]  /*f1a0*/  ENDCOLLECTIVE ;  /* 0x000000000000791b */ /* 0x003fe20003800000 */
.L_x_722:
[----:B------:R-:W-:Y:S02]  /*f1b0*/  MOV R76, R78 ;  /* 0x0000004e004c7202 */ /* 0x000fe40000000f00 */
[----:B------:R-:W-:-:S03]  /*f1c0*/  ISETP.GE.AND P3, PT, R142, 0x4, PT ;  /* 0x000000048e00780c */ /* 0x000fc60003f66270 */
[----:B------:R-:W-:-:S04]  /*f1d0*/  FMUL.FTZ R77, R220, R76 ;  /* 0x0000004cdc4d7220 */ /* 0x000fc80000410000 */
[-C--:B------:R-:W-:Y:S01]  /*f1e0*/  FFMA.FTZ R77, R218, R222.reuse, -R77 ;  /* 0x000000deda4d7223 */ /* 0x080fe2000001084d */
[----:B------:R-:W-:-:S04]  /*f1f0*/  FMUL.FTZ R222, R220, R222 ;  /* 0x000000dedcde7220 */ /* 0x000fc80000410000 */
[----:B------:R-:W-:Y:S01]  /*f200*/  FFMA.FTZ R76, R218, R76, R222 ;  /* 0x0000004cda4c7223 */ /* 0x000fe200000100de */
[----:B------:R-:W-:Y:S01]  /*f210*/  @P3 FADD.FTZ R221, R221, R77 ;  /* 0x0000004ddddd3221 */ /* 0x000fe20000010000 */
[----:B------:R-:W-:Y:S02]  /*f220*/  HFMA2.MMA R77, -RZ, RZ, 0, 4.76837158203125e-07 ;  /* 0x00000008ff4d7435 */ /* 0x000fe400000001ff */
        /* <DEDUP_REMOVED lines=11> */
.L_x_723:
[----:B------:R-:W-:Y:S02]  /*f2e0*/  MOV R224, R220 ;  /* 0x000000dc00e07202 */ /* 0x000fe40000000f00 */
[----:B------:R-:W-:-:S07]  /*f2f0*/  MOV R223, R78 ;  /* 0x0000004e00df7202 */ /* 0x000fce0000000f00 */
[----:B------:R-:W-:Y:S05]  /*f300*/  WARPSYNC.COLLECTIVE R79, `(.L_x_724) ;  /* 0x000000004f087348 */ /* 0x000fea0003c00000 */
[----:B------:R0:W1:Y:S02]  /*f310*/  SHFL.UP P3, R78, R224, R77, R76 ;  /* 0x0400004de04e7389 */ /* 0x000064000006004c */
[----:B01----:R-:W-:Y:S01]  /*f320*/  ENDCOLLECTIVE ;  /* 0x000000000000791b */ /* 0x003fe20003800000 */
.L_x_724:
[----:B------:R-:W-:Y:S02]  /*f330*/  MOV R224, R221 ;  /* 0x000000dd00e07202 */ /* 0x000fe40000000f00 */
[----:B------:R-:W-:-:S07]  /*f340*/  MOV R225, R78 ;  /* 0x0000004e00e17202 */ /* 0x000fce0000000f00 */
[----:B------:R-:W-:Y:S05]  /*f350*/  WARPSYNC.COLLECTIVE R79, `(.L_x_725) ;  /* 0x000000004f087348 */ /* 0x000fea0003c00000 */
[----:B------:R0:W1:Y:S02]  /*f360*/  SHFL.UP P3, R78, R224, R77, R76 ;  /* 0x0400004de04e7389 */ /* 0x000064000006004c */
[----:B01----:R-:W-:Y:S01]  /*f370*/  ENDCOLLECTIVE ;  /* 0x000000000000791b */ /* 0x003fe20003800000 */
.L_x_725:
[----:B------:R-:W-:Y:S02]  /*f380*/  MOV R224, R219 ;  /* 0x000000db00e07202 */ /* 0x000fe40000000f00 */
[----:B------:R-:W-:-:S07]  /*f390*/  MOV R222, R78 ;  /* 0x0000004e00de7202 */ /* 0x000fce0000000f00 */
[----:B------:R-:W-:Y:S05]  /*f3a0*/  WARPSYNC.COLLECTIVE R79, `(.L_x_726) ;  /* 0x000000004f087348 */ /* 0x000fea0003c00000 */
[----:B------:R0:W1:Y:S02]  /*f3b0*/  SHFL.UP P3, R78, R224, R77, R76 ;  /* 0x0400004de04e7389 */ /* 0x000064000006004c */
[----:B01----:R-:W-:Y:S01]  /*f3c0*/  ENDCOLLECTIVE ;  /* 0x000000000000791b */ /* 0x003fe20003800000 */
.L_x_726:
[----:B------:R-:W-:Y:S02]  /*f3d0*/  MOV R76, R78 ;  /* 0x0000004e004c7202 */ /* 0x000fe40000000f00 */
[----:B------:R-:W-:-:S03]  /*f3e0*/  ISETP.GE.AND P3, PT, R142, 0x8, PT ;  /* 0x000000088e00780c */ /* 0x000fc60003f66270 */
[----:B------:R-:W-:-:S04]  /*f3f0*/  FMUL.FTZ R77, R220, R76 ;  /* 0x0000004cdc4d7220 */ /* 0x000fc80000410000 */
[-C--:B------:R-:W-:Y:S01]  /*f400*/  FFMA.FTZ R77, R218, R222.reuse, -R77 ;  /* 0x000000deda4d7223 */ /* 0x080fe2000001084d */
[----:B------:R-:W-:-:S04]  /*f410*/  FMUL.FTZ R222, R220, R222 ;  /* 0x000000dedcde7220 */ /* 0x000fc80000410000 */
[----:B------:R-:W-:Y:S01]  /*f420*/  FFMA.FTZ R76, R218, R76, R222 ;  /* 0x0000004cda4c7223 */ /* 0x000fe200000100de */
[----:B------:R-:W-:Y:S01]  /*f430*/  @P3 FADD.FTZ R221, R221, R77 ;  /* 0x0000004ddddd3221 */ /* 0x000fe20000010000 */
[----:B------:R-:W-:Y:S02]  /*f440*/  HFMA2.MMA R77, -RZ, RZ, 0, 9.5367431640625e-07 ;  /* 0x00000010ff4d7435 */ /* 0x000fe400000001ff */
        /* <DEDUP_REMOVED lines=11> */
.L_x_727:
[----:B------:R-:W-:Y:S02]  /*f500*/  MOV R224, R220 ;  /* 0x000000dc00e07202 */ /* 0x000fe40000000f00 */
[----:B------:R-:W-:-:S07]  /*f510*/  MOV R222, R78 ;  /* 0x0000004e00de7202 */ /* 0x000fce0000000f00 */
[----:B------:R-:W-:Y:S05]  /*f520*/  WARPSYNC.COLLECTIVE R79, `(.L_x_728) ;  /* 0x000000004f087348 */ /* 0x000fea0003c00000 */
[----:B------:R0:W1:Y:S02]  /*f530*/  SHFL.UP P3, R78, R224, R77, R76 ;  /* 0x0400004de04e7389 */ /* 0x000064000006004c */
[----:B01----:R-:W-:Y:S01]  /*f540*/  ENDCOLLECTIVE ;  /* 0x000000000000791b */ /* 0x003fe20003800000 */
.L_x_728:
[----:B------:R-:W-:Y:S02]  /*f550*/  MOV R224, R221 ;  /* 0x000000dd00e07202 */ /* 0x000fe40000000f00 */
[----:B------:R-:W-:-:S07]  /*f560*/  MOV R223, R78 ;  /* 0x0000004e00df7202 */ /* 0x000fce0000000f00 */
[----:B------:R-:W-:Y:S05]  /*f570*/  WARPSYNC.COLLECTIVE R79, `(.L_x_729) ;  /* 0x000000004f087348 */ /* 0x000fea0003c00000 */
[----:B------:R0:W1:Y:S02]  /*f580*/  SHFL.UP P3, R78, R224, R77, R76 ;  /* 0x0400004de04e7389 */ /* 0x000064000006004c */
[----:B01----:R-:W-:Y:S01]  /*f590*/  ENDCOLLECTIVE ;  /* 0x000000000000791b */ /* 0x003fe20003800000 */
.L_x_729:
[----:B------:R-:W-:Y:S02]  /*f5a0*/  MOV R224, R219 ;  /* 0x000000db00e07202 */ /* 0x000fe40000000f00 */
[----:B------:R-:W-:-:S07]  /*f5b0*/  MOV R225, R78 ;  /* 0x0000004e00e17202 */ /* 0x000fce0000000f00 */
[----:B------:R-:W-:Y:S05]  /*f5c0*/  WARPSYNC.COLLECTIVE R79, `(.L_x_730) ;  /* 0x000000004f087348 */ /* 0x000fea0003c00000 */
[----:B------:R0:W1:Y:S02]  /*f5d0*/  SHFL.UP P3, R78, R224, R77, R76 ;  /* 0x0400004de04e7389 */ /* 0x000064000006004c */
[----:B01----:R-:W-:Y:S01]  /*f5e0*/  ENDCOLLECTIVE ;  /* 0x000000000000791b */ /* 0x003fe20003800000 */
.L_x_730:
[----:B------:R-:W-:Y:S01]  /*f5f0*/  MOV R77, R78 ;  /* 0x0000004e004d7202 */ /* 0x000fe20000000f00 */
[----:B------:R-:W-:Y:S06]  /*f600*/  BRA `(.L_x_731) ;  /* 0xffffff7000087947 */ /* 0x000fec000383ffff */
.L_x_608:
        /* <DEDUP_REMOVED lines=8> */
.L_x_733:
[----:B------:R-:W-:Y:S05]  /*f690*/  BSYNC B0 ;  /* 0x0000000000007941 */ /* 0x000fea0003800000 */
.L_x_732:
[----:B------:R-:W-:Y:S05]  /*f6a0*/  BRA `(.L_x_734) ;  /* 0xffffff7000187947 */ /* 0x000fea000383ffff */
.L_x_609:
        /* <DEDUP_REMOVED lines=8> */
.L_x_736:
[----:B------:R-:W-:Y:S05]  /*f730*/  BSYNC B0 ;  /* 0x0000000000007941 */ /* 0x000fea0003800000 */
.L_x_735:
[----:B------:R-:W-:Y:S05]  /*f740*/  BRA `(.L_x_737) ;  /* 0xffffff6c00f87947 */ /* 0x000fea000383ffff */
.L_x_610:
        /* <DEDUP_REMOVED lines=8> */
.L_x_739:
[----:B------:R-:W-:Y:S05]  /*f7d0*/  BSYNC B0 ;  /* 0x0000000000007941 */ /* 0x000fea0003800000 */
.L_x_738:
[----:B------:R-:W-:Y:S05]  /*f7e0*/  BRA `(.L_x_740) ;  /* 0xffffff6c00d87947 */ /* 0x000fea000383ffff */
.L_x_611:
        /* <DEDUP_REMOVED lines=8> */
.L_x_742:
[----:B------:R-:W-:Y:S05]  /*f870*/  BSYNC B0 ;  /* 0x0000000000007941 */ /* 0x000fea0003800000 */
.L_x_741:
[----:B------:R-:W-:Y:S05]  /*f880*/  BRA `(.L_x_743) ;  /* 0xffffff6c00b87947 */ /* 0x000fea000383ffff */
.L_x_612:
        /* <DEDUP_REMOVED lines=8> */
.L_x_745:
[----:B------:R-:W-:Y:S05]  /*f910*/  BSYNC B0 ;  /* 0x0000000000007941 */ /* 0x000fea0003800000 */
.L_x_744:
[----:B------:R-:W-:Y:S01]  /*f920*/  HFMA2.MMA R77, -RZ, RZ, 0, 5.9604644775390625e-08 ;  /* 0x00000001ff4d7435 */ /* 0x000fe200000001ff */
[----:B------:R-:W-:Y:S02]  /*f930*/  MOV R224, R220 ;  /* 0x000000dc00e07202 */ /* 0x000fe40000000f00 */
[----:B------:R-:W-:Y:S02]  /*f940*/  MOV R76, RZ ;  /* 0x000000ff004c7202 */ /* 0x000fe40000000f00 */
[----:B------:R-:W-:Y:S02]  /*f950*/  MOV R79, 0xffffffff ;  /* 0xffffffff004f7802 */ /* 0x000fe40000000f00 */
[----:B------:R-:W-:-:S07]  /*f960*/  MOV R218, R78 ;  /* 0x0000004e00da7202 */ /* 0x000fce0000000f00 */
[----:B------:R-:W-:Y:S05]  /*f970*/  WARPSYNC.COLLECTIVE R79, `(.L_x_746) ;  /* 0x000000004f087348 */ /* 0x000fea0003c00000 */
[----:B------:R0:W1:Y:S02]  /*f980*/  SHFL.UP P3, R78, R224, R77, R76 ;  /* 0x0400004de04e7389 */ /* 0x000064000006004c */
[----:B01----:R-:W-:Y:S01]  /*f990*/  ENDCOLLECTIVE ;  /* 0x000000000000791b */ /* 0x003fe20003800000 */
.L_x_746:
[----:B------:R-:W-:Y:S02]  /*f9a0*/  MOV R224, R221 ;  /* 0x000000dd00e07202 */ /* 0x000fe40000000f00 */
[----:B------:R-:W-:-:S07]  /*f9b0*/  MOV R220, R78 ;  /* 0x0000004e00dc7202 */ /* 0x000fce0000000f00 */
[----:B------:R-:W-:Y:S05]  /*f9c0*/  WARPSYNC.COLLECTIVE R79, `(.L_x_747) ;  /* 0x000000004f087348 */ /* 0x000fea0003c00000 */
[----:B------:R0:W1:Y:S02]  /*f9d0*/  SHFL.UP P3, R78, R224, R77, R76 ;  /* 0x0400004de04e7389 */ /* 0x000064000006004c */
[----:B01----:R-:W-:Y:S01]  /*f9e0*/  ENDCOLLECTIVE ;  /* 0x000000000000791b */ /* 0x003fe20003800000 */
.L_x_747:
[----:B------:R-:W-:Y:S02]  /*f9f0*/  MOV R224, R219 ;  /* 0x000000db00e07202 */ /* 0x000fe40000000f00 */
[----:B------:R-:W-:-:S07]  /*fa00*/  MOV R221, R78 ;  /* 0x0000004e00dd7202 */ /* 0x000fce0000000f00 */
[----:B------:R-:W-:Y:S05]  /*fa10*/  WARPSYNC.COLLECTIVE R79, `(.L_x_748) ;  /* 0x000000004f087348 */ /* 0x000fea0003c00000 */
[----:B------:R0:W1:Y:S02]  /*fa20*/  SHFL.UP P3, R78, R224, R77, R76 ;  /* 0x0400004de04e7389 */ /* 0x000064000006004c */
[----:B01----:R-:W-:Y:S01]  /*fa30*/  ENDCOLLECTIVE ;  /* 0x000000000000791b */ /* 0x003fe20003800000 */
.L_x_748:
[----:B------:R-:W-:Y:S01]  /*fa40*/  HFMA2.MMA R77, -RZ, RZ, 0, 0 ;  /* 0x00000000ff4d7435 */ /* 0x000fe200000001ff */
[----:B------:R-:W-:Y:S02]  /*fa50*/  MOV R76, 0x1f ;  /* 0x0000001f004c7802 */ /* 0x000fe40000000f00 */
[----:B------:R-:W-:Y:S02]  /*fa60*/  MOV R219, R78 ;  /* 0x0000004e00db7202 */ /* 0x000fe40000000f00 */
[----:B------:R-:W-:-:S07]  /*fa70*/  MOV R78, R60 ;  /* 0x0000003c004e7202 */ /* 0x000fce0000000f00 */
[----:B------:R-:W-:Y:S05]  /*fa80*/  WARPSYNC.COLLECTIVE R79, `(.L_x_749) ;  /* 0x000000004f087348 */ /* 0x000fea0003c00000 */
[----:B------:R0:W1:Y:S02]  /*fa90*/  SHFL.IDX P3, R222, R78, R77, R76 ;  /* 0x0000004d4ede7389 */ /* 0x000064000006004c */
[----:B01----:R-:W-:Y:S01]  /*faa0*/  ENDCOLLECTIVE ;  /* 0x000000000000791b */ /* 0x003fe20003800000 */
.L_x_749:
[----:B------:R-:W-:Y:S02]  /*fab0*/  MOV R78, R61 ;  /* 0x0000003d004e7202 */ /* 0x000fe40000000f00 */
[----:B------:R-:W-:-:S07]  /*fac0*/  MOV R60, R222 ;  /* 0x000000de003c7202 */ /* 0x000fce0000000f00 */
[----:B------:R-:W-:Y:S05]  /*fad0*/  WARPSYNC.COLLECTIVE R79, `(.L_x_750) ;  /* 0x000000004f087348 */ /* 0x000fea0003c00000 */
[----:B------:R0:W1:Y:S02]  /*fae0*/  SHFL.IDX P3, R222, R78, R77, R76 ;  /* 0x0000004d4ede7389 */ /* 0x000064000006004c */
[----:B01----:R-:W-:Y:S01]  /*faf0*/  ENDCOLLECTIVE ;  /* 0x000000000000791b */ /* 0x003fe20003800000 */
.L_x_750:
[----:B------:R-:W-:Y:S02]  /*fb00*/  MOV R78, R62 ;  /* 0x0000003e004e7202 */ /* 0x000fe40000000f00 */
[----:B------:R-:W-:-:S07]  /*fb10*/  MOV R61, R222 ;  /* 0x000000de003d7202 */ /* 0x000fce0000000f00 */
[----:B------:R-:W-:Y:S05]  /*fb20*/  WARPSYNC.COLLECTIVE R79, `(.L_x_751) ;  /* 0x000000004f087348 */ /* 0x000fea0003c00000 */
[----:B------:R0:W1:Y:S02]  /*fb30*/  SHFL.IDX P3, R222, R78, R77, R76 ;  /* 0x0000004d4ede7389 */ /* 0x000064000006004c */
[----:B01----:R-:W-:Y:S01]  /*fb40*/  ENDCOLLECTIVE ;  /* 0x000000000000791b */ /* 0x003fe20003800000 */
.L_x_751:
[----:B------:R-:W-:Y:S02]  /*fb50*/  MOV R78, R63 ;  /* 0x0000003f004e7202 */ /* 0x000fe40000000f00 */
[----:B------:R-:W-:-:S07]  /*fb60*/  MOV R62, R222 ;  /* 0x000000de003e7202 */ /* 0x000fce0000000f00 */
[----:B------:R-:W-:Y:S05]  /*fb70*/  WARPSYNC.COLLECTIVE R79, `(.L_x_752) ;  /* 0x000000004f087348 */ /* 0x000fea0003c00000 */
[----:B------:R0:W1:Y:S02]  /*fb80*/  SHFL.IDX P3, R222, R78, R77, R76 ;  /* 0x0000004d4ede7389 */ /* 0x000064000006004c */
[----:B01----:R-:W-:Y:S01]  /*fb90*/  ENDCOLLECTIVE ;  /* 0x000000000000791b */ /* 0x003fe20003800000 */
.L_x_752:
[----:B------:R-:W-:Y:S01]  /*fba0*/  MOV R63, R222 ;  /* 0x000000de003f7202 */ /* 0x000fe20000000f00 */
[----:B------:R-:W-:Y:S06]  /*fbb0*/  BRA `(.L_x_753) ;  /* 0xffffff6c00147947 */ /* 0x000fec000383ffff */
.L_x_614:
[----:B------:R-:W-:Y:S01]  /*fbc0*/  HFMA2.MMA R245, -RZ, RZ, 0, 5.9604644775390625e-08 ;  /* 0x00000001fff57435 */ /* 0x000fe200000001ff */
[----:B------:R-:W-:Y:S02]  /*fbd0*/  MOV R244, R240 ;  /* 0x000000f000f47202 */ /* 0x000fe40000000f00 */
[----:B------:R-:W-:Y:S02]  /*fbe0*/  MOV R222, 0x1f ;  /* 0x0000001f00de7802 */ /* 0x000fe40000000f00 */
[----:B------:R-:W-:-:S07]  /*fbf0*/  MOV R79, 0xffffffff ;  /* 0xffffffff004f7802 */ /* 0x000fce0000000f00 */
[----:B------:R-:W-:Y:S05]  /*fc00*/  WARPSYNC.COLLECTIVE R79, `(.L_x_754) ;  /* 0x000000004f087348 */ /* 0x000fea0003c00000 */
[----:B------:R0:W1:Y:S02]  /*fc10*/  SHFL.DOWN P0, R252, R244, R245, R222 ;  /* 0x080000f5f4fc7389 */ /* 0x00006400000000de */
[----:B01----:R-:W-:Y:S01]  /*fc20*/  ENDCOLLECTIVE ;  /* 0x000000000000791b */ /* 0x003fe20003800000 */
.L_x_754:
[----:B------:R-:W-:Y:S02]  /*fc30*/  MOV R244, R241 ;  /* 0x000000f100f47202 */ /* 0x000fe40000000f00 */
[----:B------:R-:W-:-:S07]  /*fc40*/  MOV R76, R252 ;  /* 0x000000fc004c7202 */ /* 0x000fce0000000f00 */
[----:B------:R-:W-:Y:S05]  /*fc50*/  WARPSYNC.COLLECTIVE R79, `(.L_x_755) ;  /* 0x000000004f087348 */ /* 0x000fea0003c00000 */
[----:B------:R0:W1:Y:S02]  /*fc60*/  SHFL.DOWN P0, R252, R244, R245, R222 ;  /* 0x080000f5f4fc7389 */ /* 0x00006400000000de */
[----:B01----:R-:W-:Y:S01]  /*fc70*/  ENDCOLLECTIVE ;  /* 0x000000000000791b */ /* 0x003fe20003800000 */
.L_x_755:
[----:B------:R-:W-:Y:S02]  /*fc80*/  MOV R244, R242 ;  /* 0x000000f200f47202 */ /* 0x000fe40000000f00 */
[----:B------:R-:W-:-:S07]  /*fc90*/  MOV R77, R252 ;  /* 0x000000fc004d7202 */ /* 0x000fce0000000f00 */
[----:B------:R-:W-:Y:S05]  /*fca0*/  WARPSYNC.COLLECTIVE R79, `(.L_x_756) ;  /* 0x000000004f087348 */ /* 0x000fea0003c00000 */
[----:B------:R0:W1:Y:S02]  /*fcb0*/  SHFL.DOWN P0, R252, R244, R245, R222 ;  /* 0x080000f5f4fc7389 */ /* 0x00006400000000de */
[----:B01----:R-:W-:Y:S01]  /*fcc0*/  ENDCOLLECTIVE ;  /* 0x000000000000791b */ /* 0x003fe20003800000 */
.L_x_756:
[----:B------:R-:W-:Y:S02]  /*fcd0*/  MOV R244, R243 ;  /* 0x000000f300f47202 */ /* 0x000fe40000000f00 */
[----:B------:R-:W-:-:S07]  /*fce0*/  MOV R78, R252 ;  /* 0x000000fc004e7202 */ /* 0x000fce0000000f00 */
[----:B------:R-:W-:Y:S05]  /*fcf0*/  WARPSYNC.COLLECTIVE R79, `(.L_x_757) ;  /* 0x000000004f087348 */ /* 0x000fea0003c00000 */
[----:B------:R0:W1:Y:S02]  /*fd00*/  SHFL.DOWN P0, R252, R244, R245, R222 ;  /* 0x080000f5f4fc7389 */ /* 0x00006400000000de */
[----:B01----:R-:W-:Y:S01]  /*fd10*/  ENDCOLLECTIVE ;  /* 0x000000000000791b */ /* 0x003fe20003800000 */
.L_x_757:
[----:B------:R-:W-:Y:S01]  /*fd20*/  MOV R79, R252 ;  /* 0x000000fc004f7202 */ /* 0x000fe20000000f00 */
[----:B------:R-:W-:Y:S06]  /*fd30*/  BRA `(.L_x_758) ;  /* 0xffffff80001c7947 */ /* 0x000fec000383ffff */
.L_x_617:
[----:B------:R-:W-:Y:S01]  /*fd40*/  HFMA2.MMA R245, -RZ, RZ, 0, 1.1920928955078125e-07 ;  /* 0x00000002fff57435 */ /* 0x000fe200000001ff */
[----:B------:R-:W-:Y:S01]  /*fd50*/  BSSY B0, `(.L_x_759) ;  /* 0x0000007000007945 */ /* 0x000fe20003800000 */
[----:B------:R-:W-:Y:S02]  /*fd60*/  MOV R244, R240 ;  /* 0x000000f000f47202 */ /* 0x000fe40000000f00 */
[----:B------:R-:W-:Y:S02]  /*fd70*/  MOV R222, 0x1f ;  /* 0x0000001f00de7802 */ /* 0x000fe40000000f00 */
[----:B----4-:R-:W-:-:S07]  /*fd80*/  MOV R79, 0xffffffff ;  /* 0xffffffff004f7802 */ /* 0x010fce0000000f00 */
[----:B0123--:R-:W-:Y:S05]  /*fd90*/  WARPSYNC.COLLECTIVE R79, `(.L_x_760) ;  /* 0x000000004f087348 */ /* 0x00ffea0003c00000 */
[----:B------:R4:W0:Y:S02]  /*fda0*/  SHFL.DOWN P0, R252, R244, R245, R222 ;  /* 0x080000f5f4fc7389 */ /* 0x00082400000000de */
[----:B01234-:R-:W-:Y:S01]  /*fdb0*/  ENDCOLLECTIVE ;  /* 0x000000000000791b */ /* 0x01ffe20003800000 */
.L_x_760:
[----:B------:R-:W-:Y:S05]  /*fdc0*/  BSYNC B0 ;  /* 0x0000000000007941 */ /* 0x000fea0003800000 */
.L_x_759:
        /* <DEDUP_REMOVED lines=8> */
.L_x_761:
[----:B------:R-:W-:Y:S02]  /*fe50*/  MOV R244, R242 ;  /* 0x000000f200f47202 */ /* 0x000fe40000000f00 */
[----:B------:R-:W-:-:S07]  /*fe60*/  MOV R77, R252 ;  /* 0x000000fc004d7202 */ /* 0x000fce0000000f00 */
[----:B------:R-:W-:Y:S05]  /*fe70*/  WARPSYNC.COLLECTIVE R79, `(.L_x_762) ;  /* 0x000000004f087348 */ /* 0x000fea0003c00000 */
[----:B------:R0:W1:Y:S02]  /*fe80*/  SHFL.DOWN P0, R252, R244, R245, R222 ;  /* 0x080000f5f4fc7389 */ /* 0x00006400000000de */
[----:B01----:R-:W-:Y:S01]  /*fe90*/  ENDCOLLECTIVE ;  /* 0x000000000000791b */ /* 0x003fe20003800000 */
.L_x_762:
[----:B------:R-:W-:Y:S02]  /*fea0*/  MOV R244, R243 ;  /* 0x000000f300f47202 */ /* 0x000fe40000000f00 */
[----:B------:R-:W-:-:S07]  /*feb0*/  MOV R78, R252 ;  /* 0x000000fc004e7202 */ /* 0x000fce0000000f00 */
[----:B------:R-:W-:Y:S05]  /*fec0*/  WARPSYNC.COLLECTIVE R79, `(.L_x_763) ;  /* 0x000000004f087348 */ /* 0x000fea0003c00000 */
[----:B------:R0:W1:Y:S02]  /*fed0*/  SHFL.DOWN P0, R252, R244, R245, R222 ;  /* 0x080000f5f4fc7389 */ /* 0x00006400000000de */
[----:B01----:R-:W-:Y:S01]  /*fee0*/  ENDCOLLECTIVE ;  /* 0x000000000000791b */ /* 0x003fe20003800000 */
.L_x_763:
[----:B------:R-:W-:Y:S01]  /*fef0*/  MOV R79, R252 ;  /* 0x000000fc004f7202 */ /* 0x000fe20000000f00 */
[----:B------:R-:W-:Y:S06]  /*ff00*/  BRA `(.L_x_764) ;  /* 0xffffff7c00fc7947 */ /* 0x000fec000383ffff */
.L_x_620:
[----:B------:R-:W-:Y:S01]  /*ff10*/  HFMA2.MMA R245, -RZ, RZ, 0, 2.384185791015625e-07 ;  /* 0x00000004fff57435 */ /* 0x000fe200000001ff */
[----:B------:R-:W-:Y:S01]  /*ff20*/  BSSY B0, `(.L_x_765) ;  /* 0x0000007000007945 */ /* 0x000fe20003800000 */
[----:B------:R-:W-:Y:S02]  /*ff30*/  MOV R244, R240 ;  /* 0x000000f000f47202 */ /* 0x000fe40000000f00 */
[----:B------:R-:W-:Y:S02]  /*ff40*/  MOV R222, 0x1f ;  /* 0x0000001f00de7802 */ /* 0x000fe40000000f00 */
[----:B----4-:R-:W-:-:S07]  /*ff50*/  MOV R79, 0xffffffff ;  /* 0xffffffff004f7802 */ /* 0x010fce0000000f00 */
[----:B0123--:R-:W-:Y:S05]  /*ff60*/  WARPSYNC.COLLECTIVE R79, `(.L_x_766) ;  /* 0x000000004f087348 */ /* 0x00ffea0003c00000 */
[----:B------:R4:W0:Y:S02]  /*ff70*/  SHFL.DOWN P0, R252, R244, R245, R222 ;  /* 0x080000f5f4fc7389 */ /* 0x00082400000000de */
[----:B01234-:R-:W-:Y:S01]  /*ff80*/  ENDCOLLECTIVE ;  /* 0x000000000000791b */ /* 0x01ffe20003800000 */
.L_x_766:
[----:B------:R-:W-:Y:S05]  /*ff90*/  BSYNC B0 ;  /* 0x0000000000007941 */ /* 0x000fea0003800000 */
.L_x_765:
        /* <DEDUP_REMOVED lines=8> */
.L_x_767:
[----:B------:R-:W-:Y:S02]  /*10020*/  MOV R244, R242 ;  /* 0x000000f200f47202 */ /* 0x000fe40000000f00 */
[----:B------:R-:W-:-:S07]  /*10030*/  MOV R77, R252 ;  /* 0x000000fc004d7202 */ /* 0x000fce0000000f00 */
[----:B------:R-:W-:Y:S05]  /*10040*/  WARPSYNC.COLLECTIVE R79, `(.L_x_768) ;  /* 0x000000004f087348 */ /* 0x000fea0003c00000 */
[----:B------:R0:W1:Y:S02]  /*10050*/  SHFL.DOWN P0, R252, R244, R245, R222 ;  /* 0x080000f5f4fc7389 */ /* 0x00006400000000de */
[----:B01----:R-:W-:Y:S01]  /*10060*/  ENDCOLLECTIVE ;  /* 0x000000000000791b */ /* 0x003fe20003800000 */
.L_x_768:
[----:B------:R-:W-:Y:S02]  /*10070*/  MOV R244, R243 ;  /* 0x000000f300f47202 */ /* 0x000fe40000000f00 */
[----:B------:R-:W-:-:S07]  /*10080*/  MOV R78, R252 ;  /* 0x000000fc004e7202 */ /* 0x000fce0000000f00 */
[----:B------:R-:W-:Y:S05]  /*10090*/  WARPSYNC.COLLECTIVE R79, `(.L_x_769) ;  /* 0x000000004f087348 */ /* 0x000fea0003c00000 */
[----:B------:R0:W1:Y:S02]  /*100a0*/  SHFL.DOWN P0, R252, R244, R245, R222 ;  /* 0x080000f5f4fc7389 */ /* 0x00006400000000de */
[----:B01----:R-:W-:Y:S01]  /*100b0*/  ENDCOLLECTIVE ;  /* 0x000000000000791b */ /* 0x003fe20003800000 */
.L_x_769:
[----:B------:R-:W-:Y:S01]  /*100c0*/  MOV R79, R252 ;  /* 0x000000fc004f7202 */ /* 0x000fe20000000f00 */
[----:B------:R-:W-:Y:S06]  /*100d0*/  BRA `(.L_x_770) ;  /* 0xffffff7c00dc7947 */ /* 0x000fec000383ffff */
.L_x_623:
[----:B------:R-:W-:Y:S01]  /*100e0*/  HFMA2.MMA R245, -RZ, RZ, 0, 4.76837158203125e-07 ;  /* 0x00000008fff57435 */ /* 0x000fe200000001ff */
[----:B------:R-:W-:Y:S01]  /*100f0*/  BSSY B0, `(.L_x_771) ;  /* 0x0000007000007945 */ /* 0x000fe20003800000 */
[----:B------:R-:W-:Y:S02]  /*10100*/  MOV R244, R240 ;  /* 0x000000f000f47202 */ /* 0x000fe40000000f00 */
[----:B------:R-:W-:Y:S02]  /*10110*/  MOV R222, 0x1f ;  /* 0x0000001f00de7802 */ /* 0x000fe40000000f00 */
[----:B----4-:R-:W-:-:S07]  /*10120*/  MOV R79, 0xffffffff ;  /* 0xffffffff004f7802 */ /* 0x010fce0000000f00 */
[----:B0123--:R-:W-:Y:S05]  /*10130*/  WARPSYNC.COLLECTIVE R79, `(.L_x_772) ;  /* 0x000000004f087348 */ /* 0x00ffea0003c00000 */
[----:B------:R4:W0:Y:S02]  /*10140*/  SHFL.DOWN P0, R252, R244, R245, R222 ;  /* 0x080000f5f4fc7389 */ /* 0x00082400000000de */
[----:B01234-:R-:W-:Y:S01]  /*10150*/  ENDCOLLECTIVE ;  /* 0x000000000000791b */ /* 0x01ffe20003800000 */
.L_x_772:
[----:B------:R-:W-:Y:S05]  /*10160*/  BSYNC B0 ;  /* 0x0000000000007941 */ /* 0x000fea0003800000 */
.L_x_771:
        /* <DEDUP_REMOVED lines=8> */
.L_x_773:
[----:B------:R-:W-:Y:S02]  /*101f0*/  MOV R244, R242 ;  /* 0x000000f200f47202 */ /* 0x000fe40000000f00 */
[----:B------:R-:W-:-:S07]  /*10200*/  MOV R77, R252 ;  /* 0x000000fc004d7202 */ /* 0x000fce0000000f00 */
[----:B------:R-:W-:Y:S05]  /*10210*/  WARPSYNC.COLLECTIVE R79, `(.L_x_774) ;  /* 0x000000004f087348 */ /* 0x000fea0003c00000 */
[----:B------:R0:W1:Y:S02]  /*10220*/  SHFL.DOWN P0, R252, R244, R245, R222 ;  /* 0x080000f5f4fc7389 */ /* 0x00006400000000de */
[----:B01----:R-:W-:Y:S01]  /*10230*/  ENDCOLLECTIVE ;  /* 0x000000000000791b */ /* 0x003fe20003800000 */
.L_x_774:
[----:B------:R-:W-:Y:S02]  /*10240*/  MOV R244, R243 ;  /* 0x000000f300f47202 */ /* 0x000fe40000000f00 */
[----:B------:R-:W-:-:S07]  /*10250*/  MOV R78, R252 ;  /* 0x000000fc004e7202 */ /* 0x000fce0000000f00 */
[----:B------:R-:W-:Y:S05]  /*10260*/  WARPSYNC.COLLECTIVE R79, `(.L_x_775) ;  /* 0x000000004f087348 */ /* 0x000fea0003c00000 */
[----:B------:R0:W1:Y:S02]  /*10270*/  SHFL.DOWN P0, R252, R244, R245, R222 ;  /* 0x080000f5f4fc7389 */ /* 0x00006400000000de */
[----:B01----:R-:W-:Y:S01]  /*10280*/  ENDCOLLECTIVE ;  /* 0x000000000000791b */ /* 0x003fe20003800000 */
.L_x_775:
[----:B------:R-:W-:Y:S01]  /*10290*/  MOV R79, R252 ;  /* 0x000000fc004f7202 */ /* 0x000fe20000000f00 */
[----:B------:R-:W-:Y:S06]  /*102a0*/  BRA `(.L_x_776) ;  /* 0xffffff7c00bc7947 */ /* 0x000fec000383ffff */
.L_x_626:
[----:B------:R-:W-:Y:S01]  /*102b0*/  HFMA2.MMA R245, -RZ, RZ, 0, 9.5367431640625e-07 ;  /* 0x00000010fff57435 */ /* 0x000fe200000001ff */
[----:B------:R-:W-:Y:S01]  /*102c0*/  BSSY B0, `(.L_x_777) ;  /* 0x0000007000007945 */ /* 0x000fe20003800000 */
[----:B------:R-:W-:Y:S02]  /*102d0*/  MOV R244, R240 ;  /* 0x000000f000f47202 */ /* 0x000fe40000000f00 */
[----:B------:R-:W-:Y:S02]  /*102e0*/  MOV R222, 0x1f ;  /* 0x0000001f00de7802 */ /* 0x000fe40000000f00 */
[----:B----4-:R-:W-:-:S07]  /*102f0*/  MOV R79, 0xffffffff ;  /* 0xffffffff004f7802 */ /* 0x010fce0000000f00 */
[----:B0123--:R-:W-:Y:S05]  /*10300*/  WARPSYNC.COLLECTIVE R79, `(.L_x_778) ;  /* 0x000000004f087348 */ /* 0x00ffea0003c00000 */
[----:B------:R4:W0:Y:S02]  /*10310*/  SHFL.DOWN P0, R252, R244, R245, R222 ;  /* 0x080000f5f4fc7389 */ /* 0x00082400000000de */
[----:B01234-:R-:W-:Y:S01]  /*10320*/  ENDCOLLECTIVE ;  /* 0x000000000000791b */ /* 0x01ffe20003800000 */
.L_x_778:
[----:B------:R-:W-:Y:S05]  /*10330*/  BSYNC B0 ;  /* 0x0000000000007941 */ /* 0x000fea0003800000 */
.L_x_777:
        /* <DEDUP_REMOVED lines=8> */
.L_x_779:
[----:B------:R-:W-:Y:S02]  /*103c0*/  MOV R244, R242 ;  /* 0x000000f200f47202 */ /* 0x000fe40000000f00 */
[----:B------:R-:W-:-:S07]  /*103d0*/  MOV R77, R252 ;  /* 0x000000fc004d7202 */ /* 0x000fce0000000f00 */
[----:B------:R-:W-:Y:S05]  /*103e0*/  WARPSYNC.COLLECTIVE R79, `(.L_x_780) ;  /* 0x000000004f087348 */ /* 0x000fea0003c00000 */
[----:B------:R0:W1:Y:S02]  /*103f0*/  SHFL.DOWN P0, R252, R244, R245, R222 ;  /* 0x080000f5f4fc7389 */ /* 0x00006400000000de */
[----:B01----:R-:W-:Y:S01]  /*10400*/  ENDCOLLECTIVE ;  /* 0x000000000000791b */ /* 0x003fe20003800000 */
.L_x_780:
[----:B------:R-:W-:Y:S02]  /*10410*/  MOV R244, R243 ;  /* 0x000000f300f47202 */ /* 0x000fe40000000f00 */
[----:B------:R-:W-:-:S07]  /*10420*/  MOV R78, R252 ;  /* 0x000000fc004e7202 */ /* 0x000fce0000000f00 */
[----:B------:R-:W-:Y:S05]  /*10430*/  WARPSYNC.COLLECTIVE R79, `(.L_x_781) ;  /* 0x000000004f087348 */ /* 0x000fea0003c00000 */
[----:B------:R0:W1:Y:S02]  /*10440*/  SHFL.DOWN P0, R252, R244, R245, R222 ;  /* 0x080000f5f4fc7389 */ /* 0x00006400000000de */
[----:B01----:R-:W-:Y:S01]  /*10450*/  ENDCOLLECTIVE ;  /* 0x000000000000791b */ /* 0x003fe20003800000 */
.L_x_781:
[----:B------:R-:W-:Y:S01]  /*10460*/  MOV R79, R252 ;  /* 0x000000fc004f7202 */ /* 0x000fe20000000f00 */
[----:B------:R-:W-:Y:S06]  /*10470*/  BRA `(.L_x_782) ;  /* 0xffffff7c009c7947 */ /* 0x000fec000383ffff */
.L_x_629:
        /* <DEDUP_REMOVED lines=8> */
.L_x_784:
[----:B------:R-:W-:Y:S05]  /*10500*/  BSYNC B0 ;  /* 0x0000000000007941 */ /* 0x000fea0003800000 */
.L_x_783:
        /* <DEDUP_REMOVED lines=10> */
.L_x_785:
[----:B------:R-:W-:Y:S02]  /*105b0*/  MOV R78, R242 ;  /* 0x000000f2004e7202 */ /* 0x000fe40000000f00 */
[----:B------:R-:W-:-:S07]  /*105c0*/  MOV R247, R222 ;  /* 0x000000de00f77202 */ /* 0x000fce0000000f00 */
[----:B------:R-:W-:Y:S05]  /*105d0*/  WARPSYNC.COLLECTIVE R79, `(.L_x_786) ;  /* 0x000000004f087348 */ /* 0x000fea0003c00000 */
[----:B------:R0:W1:Y:S02]  /*105e0*/  SHFL.IDX P3, R222, R78, R77, R76 ;  /* 0x0000004d4ede7389 */ /* 0x000064000006004c */
[----:B01----:R-:W-:Y:S01]  /*105f0*/  ENDCOLLECTIVE ;  /* 0x000000000000791b */ /* 0x003fe20003800000 */
.L_x_786:
        /* <DEDUP_REMOVED lines=9> */
.L_x_787:
[----:B------:R-:W-:Y:S02]  /*10690*/  MOV R78, R60 ;  /* 0x0000003c004e7202 */ /* 0x000fe40000000f00 */
[----:B------:R-:W-:Y:S02]  /*106a0*/  MOV R251, R222 ;  /* 0x000000de00fb7202 */ /* 0x000fe40000000f00 */
[----:B------:R-:W-:-:S07]  /*106b0*/  MOV R222, 0x1f ;  /* 0x0000001f00de7802 */ /* 0x000fce0000000f00 */
[----:B------:R-:W-:Y:S05]  /*106c0*/  WARPSYNC.COLLECTIVE R79, `(.L_x_788) ;  /* 0x000000004f087348 */ /* 0x000fea0003c00000 */
[----:B------:R0:W1:Y:S02]  /*106d0*/  SHFL.DOWN P0, R252, R244, R245, R222 ;  /* 0x080000f5f4fc7389 */ /* 0x00006400000000de */
[----:B01----:R-:W-:Y:S01]  /*106e0*/  ENDCOLLECTIVE ;  /* 0x000000000000791b */ /* 0x003fe20003800000 */
.L_x_788:
[----:B------:R-:W-:Y:S02]  /*106f0*/  MOV R244, R241 ;  /* 0x000000f100f47202 */ /* 0x000fe40000000f00 */
[----:B------:R-:W-:-:S07]  /*10700*/  MOV R240, R252 ;  /* 0x000000fc00f07202 */ /* 0x000fce0000000f00 */
[----:B------:R-:W-:Y:S05]  /*10710*/  WARPSYNC.COLLECTIVE R79, `(.L_x_789) ;  /* 0x000000004f087348 */ /* 0x000fea0003c00000 */
[----:B------:R0:W1:Y:S02]  /*10720*/  SHFL.DOWN P0, R252, R244, R245, R222 ;  /* 0x080000f5f4fc7389 */ /* 0x00006400000000de */
[----:B01----:R-:W-:Y:S01]  /*10730*/  ENDCOLLECTIVE ;  /* 0x000000000000791b */ /* 0x003fe20003800000 */
.L_x_789:
[----:B------:R-:W-:Y:S02]  /*10740*/  MOV R244, R242 ;  /* 0x000000f200f47202 */ /* 0x000fe40000000f00 */
[----:B------:R-:W-:-:S07]  /*10750*/  MOV R241, R252 ;  /* 0x000000fc00f17202 */ /* 0x000fce0000000f00 */
[----:B------:R-:W-:Y:S05]  /*10760*/  WARPSYNC.COLLECTIVE R79, `(.L_x_790) ;  /* 0x000000004f087348 */ /* 0x000fea0003c00000 */
[----:B------:R0:W1:Y:S02]  /*10770*/  SHFL.DOWN P0, R252, R244, R245, R222 ;  /* 0x080000f5f4fc7389 */ /* 0x00006400000000de */
[----:B01----:R-:W-:Y:S01]  /*10780*/  ENDCOLLECTIVE ;  /* 0x000000000000791b */ /* 0x003fe20003800000 */
.L_x_790:
[----:B------:R-:W-:Y:S02]  /*10790*/  MOV R244, R243 ;  /* 0x000000f300f47202 */ /* 0x000fe40000000f00 */
[----:B------:R-:W-:-:S07]  /*107a0*/  MOV R242, R252 ;  /* 0x000000fc00f27202 */ /* 0x000fce0000000f00 */
[----:B------:R-:W-:Y:S05]  /*107b0*/  WARPSYNC.COLLECTIVE R79, `(.L_x_791) ;  /* 0x000000004f087348 */ /* 0x000fea0003c00000 */
[----:B------:R0:W1:Y:S02]  /*107c0*/  SHFL.DOWN P0, R252, R244, R245, R222 ;  /* 0x080000f5f4fc7389 */ /* 0x00006400000000de */
[----:B01----:R-:W-:Y:S01]  /*107d0*/  ENDCOLLECTIVE ;  /* 0x000000000000791b */ /* 0x003fe20003800000 */
.L_x_791:
[----:B------:R-:W-:Y:S05]  /*107e0*/  WARPSYNC.COLLECTIVE R79, `(.L_x_792) ;  /* 0x000000004f087348 */ /* 0x000fea0003c00000 */
[----:B------:R0:W1:Y:S02]  /*107f0*/  SHFL.IDX P3, R222, R78, R77, R76 ;  /* 0x0000004d4ede7389 */ /* 0x000064000006004c */
[----:B01----:R-:W-:Y:S01]  /*10800*/  ENDCOLLECTIVE ;  /* 0x000000000000791b */ /* 0x003fe20003800000 */
.L_x_792:
[----:B------:R-:W-:Y:S02]  /*10810*/  MOV R78, R61 ;  /* 0x0000003d004e7202 */ /* 0x000fe40000000f00 */
[----:B------:R-:W-:Y:S02]  /*10820*/  MOV R243, R252 ;  /* 0x000000fc00f37202 */ /* 0x000fe40000000f00 */
[----:B------:R-:W-:-:S07]  /*10830*/  MOV R252, R222 ;  /* 0x000000de00fc7202 */ /* 0x000fce0000000f00 */
[----:B------:R-:W-:Y:S05]  /*10840*/  WARPSYNC.COLLECTIVE R79, `(.L_x_793) ;  /* 0x000000004f087348 */ /* 0x000fea0003c00000 */
[----:B------:R0:W1:Y:S02]  /*10850*/  SHFL.IDX P3, R222, R78, R77, R76 ;  /* 0x0000004d4ede7389 */ /* 0x000064000006004c */
[----:B01----:R-:W-:Y:S01]  /*10860*/  ENDCOLLECTIVE ;  /* 0x000000000000791b */ /* 0x003fe20003800000 */
.L_x_793:
[----:B------:R-:W-:Y:S01]  /*10870*/  MOV R78, R62 ;  /* 0x0000003e004e7202 */ /* 0x000fe20000000f00 */
[-C--:B------:R-:W-:Y:S01]  /*10880*/  FMUL.FTZ R62, R61, R247.reuse ;  /* 0x000000f73d3e7220 */ /* 0x080fe20000410000 */
[----:B------:R-:W-:Y:S01]  /*10890*/  FMUL.FTZ R247, R60, R247 ;  /* 0x000000f73cf77220 */ /* 0x000fe20000410000 */
[----:B------:R-:W-:-:S07]  /*108a0*/  MOV R245, R222 ;  /* 0x000000de00f57202 */ /* 0x000fce0000000f00 */
[----:B------:R-:W-:Y:S05]  /*108b0*/  WARPSYNC.COLLECTIVE R79, `(.L_x_794) ;  /* 0x000000004f087348 */ /* 0x000fea0003c00000 */
[----:B------:R0:W1:Y:S02]  /*108c0*/  SHFL.IDX P3, R222, R78, R77, R76 ;  /* 0x0000004d4ede7389 */ /* 0x000064000006004c */
[----:B01----:R-:W-:Y:S01]  /*108d0*/  ENDCOLLECTIVE ;  /* 0x000000000000791b */ /* 0x003fe20003800000 */
.L_x_794:
[----:B------:R-:W-:Y:S02]  /*108e0*/  MOV R78, R63 ;  /* 0x0000003f004e7202 */ /* 0x000fe40000000f00 */
[----:B------:R-:W-:-:S07]  /*108f0*/  MOV R244, R222 ;  /* 0x000000de00f47202 */ /* 0x000fce0000000f00 */
[----:B------:R-:W-:Y:S05]  /*10900*/  WARPSYNC.COLLECTIVE R79, `(.L_x_795) ;  /* 0x000000004f087348 */ /* 0x000fea0003c00000 */
[----:B------:R0:W1:Y:S02]  /*10910*/  SHFL.IDX P3, R222, R78, R77, R76 ;  /* 0x0000004d4ede7389 */ /* 0x000064000006004c */
[----:B01----:R-:W-:Y:S01]  /*10920*/  ENDCOLLECTIVE ;  /* 0x000000000000791b */ /* 0x003fe20003800000 */
.L_x_795:
[----:B------:R-:W-:Y:S01]  /*10930*/  MOV R79, R222 ;  /* 0x000000de004f7202 */ /* 0x000fe20000000f00 */
[----:B------:R-:W-:Y:S06]  /*10940*/  BRA `(.L_x_796) ;  /* 0xffffff7800f47947 */ /* 0x000fec000383ffff */
.L_x_797:
        /* <DEDUP_REMOVED lines=11> */
.L_x_18904:


//--------------------- .text._Z25selective_scan_bwd_kernelI32Selective_Scan_bwd_kernel_traitsILi128ELi16ELb0ELb0ELb1ELb0ELb1EN3c104HalfENS1_7complexIfEEEEv12SSMParamsBwd --------------------------
	.section	.text._Z25selective_scan_bwd_kernelI32Selective_Scan_bwd_kernel_traitsILi128ELi16ELb0ELb0ELb1ELb0ELb1EN3c104HalfENS1_7complexIfEEEEv12SSMParamsBwd,"ax",@progbits
	.align	128
        .global         _Z25selective_scan_bwd_kernelI32Selective_Scan_bwd_kernel_traitsILi128ELi16ELb0ELb0ELb1ELb0ELb1EN3c104HalfENS1_7complexIfEEEEv12SSMParamsBwd
        .type           _Z25selective_scan_bwd_kernelI32Selective_Scan_bwd_kernel_traitsILi128ELi16ELb0ELb0ELb1ELb0ELb1EN3c104HalfENS1_7complexIfEEEEv12SSMParamsBwd,@function
        .size           _Z25selective_scan_bwd_kernelI32Selective_Scan_bwd_kernel_traitsILi128ELi16ELb0ELb0ELb1ELb0ELb1EN3c104HalfENS1_7complexIfEEEEv12SSMParamsBwd,(.L_x_18905 - _Z25selective_scan_bwd_kernelI32Selective_Scan_bwd_kernel_traitsILi128ELi16ELb0ELb0ELb1ELb0ELb1EN3c104HalfENS1_7complexIfEEEEv12SSMParamsBwd)
        .other          _Z25selective_scan_bwd_kernelI32Selective_Scan_bwd_kernel_traitsILi128ELi16ELb0ELb0ELb1ELb0ELb1EN3c104HalfENS1_7complexIfEEEEv12SSMParamsBwd,@"STO_CUDA_ENTRY STV_DEFAULT"
_Z25selective_scan_bwd_kernelI32Selective_Scan_bwd_kernel_traitsILi128ELi16ELb0ELb0ELb1ELb0ELb1EN3c104HalfENS1_7complexIfEEEEv12SSMParamsBwd:
.text._Z25selective_scan_bwd_kernelI32Selective_Scan_bwd_kernel_traitsILi128ELi16ELb0ELb0ELb1ELb0ELb1EN3c104HalfENS1_7complexIfEEEEv12SSMParamsBwd:
        /* <DEDUP_REMOVED lines=18> */
[----:B------:R-:W-:Y:S01]  /*0120*/  ULDC.64 UR18, c[0x0][0x260] ;  /* 0x0000980000127ab9 */ /* 0x000fe20000000a00 */
[----:B-1----:R-:W-:-:S02]  /*0130*/  USHF.R.S32.HI UR12, URZ, 0x1f, UR10 ;  /* 0x0000001f3f0c7899 */ /* 0x002fc4000801140a */
[----:B------:R-:W-:Y:S02]  /*0140*/  @UP0 ULEA UR4, UP2, UR10, UR4, 0x2 ;  /* 0x000000040a040291 */ /* 0x000fe4000f84103f */
[----:B------:R-:W-:Y:S02]  /*0150*/  @UP1 ULEA UR6, UP3, UR10, UR6, 0x2 ;  /* 0x000000060a061291 */ /* 0x000fe4000f86103f */
[----:B------:R-:W-:Y:S02]  /*0160*/  @UP0 ULEA.HI.X UR5, UR10, UR5, UR12, 0x2, UP2 ;  /* 0x000000050a050291 */ /* 0x000fe400090f140c */
[----:B------:R-:W-:Y:S01]  /*0170*/  MOV R2, UR4 ;  /* 0x0000000400027c02 */ /* 0x000fe20008000f00 */
[----:B------:R-:W-:Y:S01]  /*0180*/  @UP1 ULEA.HI.X UR7, UR10, UR7, UR12, 0x2, UP3 ;  /* 0x000000070a071291 */ /* 0x000fe200098f140c */
[----:B------:R-:W-:Y:S02]  /*0190*/  MOV R4, UR6 ;  /* 0x0000000600047c02 */ /* 0x000fe40008000f00 */
        /* <DEDUP_REMOVED lines=18> */
[----:B------:R-:W-:Y:S02]  /*02c0*/  UISETP.NE.U32.AND UP2, UPT, UR32, URZ, UPT ;  /* 0x0000003f2000728c */ /* 0x000fe4000bf45070 */
[----:B------:R-:W4:Y:S01]  /*02d0*/  I2F.RP R0, UR29 ;  /* 0x0000001d00007d06 */ /* 0x000f220008209400 */
[----:B------:R-:W-:Y:S01]  /*02e0*/  UIMAD.WIDE.U32 UR16, UR11, UR6, URZ ;  /* 0x000000060b1072a5 */ /* 0x000fe2000f8e003f */
[----:B------:R-:W-:-:S02]  /*02f0*/  UMOV UR61, URZ ;  /* 0x0000003f003d7c82 */ /* 0x000fc40008000000 */
[----:B------:R-:W-:Y:S01]  /*0300*/  ULDC.64 UR6, c[0x0][0x328] ;  /* 0x0000ca0000067ab9 */ /* 0x000fe20000000a00 */
[----:B------:R-:W-:Y:S02]  /*0310*/  UIMAD UR22, UR4, UR8, URZ ;  /* 0x00000008041672a4 */ /* 0x000fe4000f8e023f */
[----:B------:R-:W-:Y:S02]  /*0320*/  @UP1 ULEA UR60, UP3, UR10, UR24, 0x2 ;  /* 0x000000180a3c1291 */ /* 0x000fe4000f86103f */
[----:B------:R-:W-:Y:S02]  /*0330*/  UIMAD UR23, UR4, UR6, URZ ;  /* 0x00000006041772a4 */ /* 0x000fe4000f8e023f */
[----:B------:R-:W-:Y:S02]  /*0340*/  @UP1 ULEA.HI.X UR61, UR10, UR25, UR12, 0x2, UP3 ;  /* 0x000000190a3d1291 */ /* 0x000fe400098f140c */
[----:B------:R-:W-:Y:S01]  /*0350*/  UISETP.NE.AND.EX UP1, UPT, UR33, URZ, UPT, UP2 ;  /* 0x0000003f2100728c */ /* 0x000fe2000bf25320 */
[----:B----4-:R-:W1:Y:S01]  /*0360*/  MUFU.RCP R0, R0 ;  /* 0x0000000000007308 */ /* 0x010e620000001000 */
[----:B------:R-:W-:-:S02]  /*0370*/  UIMAD UR13, UR4, UR18, URZ ;  /* 0x00000012040d72a4 */ /* 0x000fc4000f8e023f */
[----:B------:R-:W-:Y:S01]  /*0380*/  UIMAD.WIDE.U32 UR14, UR11, UR8, URZ ;  /* 0x000000080b0e72a5 */ /* 0x000fe2000f8e003f */
[----:B------:R-:W-:Y:S01]  /*0390*/  UMOV UR4, URZ ;  /* 0x0000003f00047c82 */ /* 0x000fe20008000000 */
[----:B------:R-:W-:Y:S02]  /*03a0*/  UIMAD UR22, UR11, UR9, UR22 ;  /* 0x000000090b1672a4 */ /* 0x000fe4000f8e0216 */
[----:B------:R-:W-:Y:S02]  /*03b0*/  UIMAD.WIDE.U32 UR8, UR11, UR6, URZ ;  /* 0x000000060b0872a5 */ /* 0x000fe4000f8e003f */
[----:B------:R-:W-:Y:S02]  /*03c0*/  UIMAD UR23, UR11, UR7, UR23 ;  /* 0x000000070b1772a4 */ /* 0x000fe4000f8e0217 */
[----:B------:R-:W-:Y:S02]  /*03d0*/  UIMAD.WIDE.U32 UR6, UR11, UR18, URZ ;  /* 0x000000120b0672a5 */ /* 0x000fe4000f8e003f */
[----:B------:R-:W-:Y:S01]  /*03e0*/  UIMAD UR13, UR11, UR19, UR13 ;  /* 0x000000130b0d72a4 */ /* 0x000fe2000f8e020d */
[----:B------:R-:W-:Y:S01]  /*03f0*/  UMOV UR58, URZ ;  /* 0x0000003f003a7c82 */ /* 0x000fe20008000000 */
[----:B-1----:R-:W-:Y:S01]  /*0400*/  IADD3 R2, R0, 0xffffffe, RZ ;  /* 0x0ffffffe00027810 */ /* 0x002fe20007ffe0ff */
[----:B------:R-:W-:Y:S01]  /*0410*/  ULDC.64 UR18, c[0x0][0x288] ;  /* 0x0000a20000127ab9 */ /* 0x000fe20000000a00 */
[----:B------:R-:W-:Y:S01]  /*0420*/  IABS R0, UR10 ;  /* 0x0000000a00007c13 */ /* 0x000fe20008000000 */
[----:B------:R-:W-:-:S02]  /*0430*/  UIMAD UR28, UR12, UR18, URZ ;  /* 0x000000120c1c72a4 */ /* 0x000fc4000f8e023f */
[----:B------:R-:W-:Y:S01]  /*0440*/  @UP1 ULEA UR58, UP2, UR10, UR32, 0x2 ;  /* 0x000000200a3a1291 */ /* 0x000fe2000f84103f */
[----:B------:R-:W1:Y:S01]  /*0450*/  F2I.FTZ.U32.TRUNC.NTZ R2, R2 ;  /* 0x0000000200027305 */ /* 0x000e62000021f000 */
[----:B------:R-:W-:Y:S01]  /*0460*/  R2UR UR30, R0 ;  /* 0x00000000001e72ca */ /* 0x000fe200000e0000 */
[----:B------:R-:W-:Y:S01]  /*0470*/  UIMAD UR28, UR10, UR19, UR28 ;  /* 0x000000130a1c72a4 */ /* 0x000fe2000f8e021c */
[----:B------:R-:W-:Y:S01]  /*0480*/  UMOV UR59, URZ ;  /* 0x0000003f003b7c82 */ /* 0x000fe20008000000 */
[----:B------:R-:W-:Y:S02]  /*0490*/  @UP1 ULEA.HI.X UR59, UR10, UR33, UR12, 0x2, UP2 ;  /* 0x000000210a3b1291 */ /* 0x000fe400090f140c */
[----:B------:R-:W-:Y:S02]  /*04a0*/  UIADD3 UR9, UR9, UR23, URZ ;  /* 0x0000001709097290 */ /* 0x000fe4000fffe03f */
[----:B------:R-:W-:Y:S02]  /*04b0*/  UIADD3 UR15, UR15, UR22, URZ ;  /* 0x000000160f0f7290 */ /* 0x000fe4000fffe03f */
[----:B------:R-:W-:Y:S01]  /*04c0*/  UISETP.NE.AND UP1, UPT, UR26, URZ, UPT ;  /* 0x0000003f1a00728c */ /* 0x000fe2000bf25270 */
[----:B------:R-:W-:Y:S01]  /*04d0*/  ULDC.64 UR22, c[0x0][0x2f0] ;  /* 0x0000bc0000167ab9 */ /* 0x000fe20000000a00 */
[----:B------:R-:W-:Y:S01]  /*04e0*/  UIADD3 UR7, UR7, UR13, URZ ;  /* 0x0000000d07077290 */ /* 0x000fe2000fffe03f */
[----:B-1----:R-:W-:-:S02]  /*04f0*/  R2UR UR5, R2 ;  /* 0x00000000020572ca */ /* 0x002fc400000e0000 */
[----:B------:R-:W-:Y:S02]  /*0500*/  @UP0 ULDC UR13, c[0x0][0x214] ;  /* 0x00008500000d0ab9 */ /* 0x000fe40000000800 */
[----:B------:R-:W-:-:S09]  /*0510*/  @UP0 UIMAD UR13, UR11, UR13, UR10 ;  /* 0x0000000d0b0d02a4 */ /* 0x000fd2000f8e020a */
[----:B------:R-:W-:-:S04]  /*0520*/  UIADD3 UR24, URZ, -UR5, URZ ;  /* 0x800000053f187290 */ /* 0x000fc8000fffe03f */
[----:B------:R-:W-:-:S04]  /*0530*/  UIMAD UR24, UR24, UR29, URZ ;  /* 0x0000001d181872a4 */ /* 0x000fc8000f8e023f */
[----:B------:R-:W-:Y:S02]  /*0540*/  UIMAD.WIDE.U32 UR24, UR5, UR24, UR4 ;  /* 0x00000018051872a5 */ /* 0x000fe4000f8e0004 */
[----:B------:R-:W-:Y:S02]  /*0550*/  UIADD3 UR5, UR17, UR27, URZ ;  /* 0x0000001b11057290 */ /* 0x000fe4000fffe03f */
[----:B------:R-:W-:Y:S01]  /*0560*/  UIMAD.WIDE.U32 UR24, UR25, UR30, URZ ;  /* 0x0000001e191872a5 */ /* 0x000fe2000f8e003f */
[----:B------:R-:W-:Y:S01]  /*0570*/  UMOV UR4, UR16 ;  /* 0x0000001000047c82 */ /* 0x000fe20008000000 */
[----:B------:R-:W-:Y:S01]  /*0580*/  ULDC.64 UR16, c[0x0][0x330] ;  /* 0x0000cc0000107ab9 */ /* 0x000fe20000000a00 */
[----:B------:R-:W-:Y:S02]  /*0590*/  UIMAD.WIDE.U32 UR4, UR10, UR18, UR4 ;  /* 0x000000120a0472a5 */ /* 0x000fe4000f8e0004 */
[----:B------:R-:W-:Y:S01]  /*05a0*/  UIADD3 UR31, -UR25, URZ, URZ ;  /* 0x0000003f191f7290 */ /* 0x000fe2000fffe13f */
[----:B------:R-:W-:Y:S01]  /*05b0*/  ULDC.64 UR18, c[0x0][0x298] ;  /* 0x0000a60000127ab9 */ /* 0x000fe20000000a00 */
[----:B------:R-:W-:-:S02]  /*05c0*/  UIMAD UR27, UR12, UR16, URZ ;  /* 0x000000100c1b72a4 */ /* 0x000fc4000f8e023f */
[----:B------:R-:W-:Y:S02]  /*05d0*/  UIMAD UR24, UR12, UR18, URZ ;  /* 0x000000120c1872a4 */ /* 0x000fe4000f8e023f */
[----:B------:R-:W-:Y:S02]  /*05e0*/  UIMAD UR12, UR29, UR31, UR30 ;  /* 0x0000001f1d0c72a4 */ /* 0x000fe4000f8e021e */
[----:B------:R-:W-:Y:S02]  /*05f0*/  UIMAD.WIDE.U32 UR8, UR10, UR16, UR8 ;  /* 0x000000100a0872a5 */ /* 0x000fe4000f8e0008 */
[----:B------:R-:W-:Y:S01]  /*0600*/  UISETP.GT.U32.AND UP4, UPT, UR29, UR12, UPT ;  /* 0x0000000c1d00728c */ /* 0x000fe2000bf84070 */
[----:B------:R-:W-:Y:S01]  /*0610*/  ULDC UR16, c[0x0][0x224] ;  /* 0x0000890000107ab9 */ /* 0x000fe20000000800 */
[----:B------:R-:W-:Y:S02]  /*0620*/  UIMAD UR27, UR10, UR17, UR27 ;  /* 0x000000110a1b72a4 */ /* 0x000fe4000f8e021b */
[----:B------:R-:W-:-:S02]  /*0630*/  ULEA UR17, UR16, 0xfffff800, 0xb ;  /* 0xfffff80010117891 */ /* 0x000fc4000f8e583f */
[----:B------:R-:W-:Y:S02]  /*0640*/  UIMAD UR19, UR10, UR19, UR24 ;  /* 0x000000130a1372a4 */ /* 0x000fe4000f8e0218 */
[----:B------:R-:W-:-:S03]  /*0650*/  ULOP3.LUT UR24, UR10, UR26, URZ, 0x3c, !UPT ;  /* 0x0000001a0a187292 */ /* 0x000fc6000f8e3c3f */
[----:B------:R-:W-:Y:S02]  /*0660*/  @!UP4 UIADD3 UR12, UR12, -UR29, URZ ;  /* 0x8000001d0c0cc290 */ /* 0x000fe4000fffe03f */
[----:B------:R-:W-:Y:S02]  /*0670*/  UIMAD.WIDE.U32 UR14, UR10, UR18, UR14 ;  /* 0x000000120a0e72a5 */ /* 0x000fe4000f8e000e */
[----:B------:R-:W-:Y:S02]  /*0680*/  UISETP.GE.U32.AND UP3, UPT, UR12, UR29, UPT ;  /* 0x0000001d0c00728c */ /* 0x000fe4000bf66070 */
[----:B------:R-:W-:Y:S02]  /*0690*/  USHF.R.S32.HI UR18, URZ, 0x1f, UR17 ;  /* 0x0000001f3f127899 */ /* 0x000fe40008011411 */
[----:B------:R-:W-:Y:S02]  /*06a0*/  UIADD3 UR4, UP5, UR17, UR4, URZ ;  /* 0x0000000411047290 */ /* 0x000fe4000ffbe03f */
[----:B------:R-:W-:-:S02]  /*06b0*/  @!UP4 UIADD3 UR25, UR25, 0x1, URZ ;  /* 0x000000011919c890 */ /* 0x000fc4000fffe03f */
[----:B------:R-:W-:Y:S02]  /*06c0*/  UISETP.GE.AND UP2, UPT, UR24, URZ, UPT ;  /* 0x0000003f1800728c */ /* 0x000fe4000bf46270 */
[----:B------:R-:W-:Y:S02]  /*06d0*/  UIADD3.X UR5, UR18, UR5, UR28, UP5, !UPT ;  /* 0x0000000512057290 */ /* 0x000fe4000affe41c */
[----:B------:R-:W-:Y:S02]  /*06e0*/  @UP3 UIADD3 UR25, UR25, 0x1, URZ ;  /* 0x0000000119193890 */ /* 0x000fe4000fffe03f */
[----:B------:R-:W-:Y:S02]  /*06f0*/  ULEA UR47, UP4, UR4, UR22, 0x1 ;  /* 0x00000016042f7291 */ /* 0x000fe4000f88083f */
[----:B------:R-:W-:Y:S02]  /*0700*/  UIADD3 UR48, UP3, UR17, UR14, URZ ;  /* 0x0000000e11307290 */ /* 0x000fe4000ff7e03f */
[----:B------:R-:W-:Y:S01]  /*0710*/  ULEA.HI.X UR14, UR4, UR23, UR5, 0x1, UP4 ;  /* 0x00000017040e7291 */ /* 0x000fe2000a0f0c05 */
[----:B------:R-:W-:-:S02]  /*0720*/  UMOV UR12, UR25 ;  /* 0x00000019000c7c82 */ /* 0x000fc40008000000 */
[----:B------:R-:W-:Y:S01]  /*0730*/  ULDC.64 UR4, c[0x0][0x2f8] ;  /* 0x0000be0000047ab9 */ /* 0x000fe20000000a00 */
[----:B------:R-:W-:Y:S02]  /*0740*/  UIADD3.X UR15, UR18, UR15, UR19, UP3, !UPT ;  /* 0x0000000f120f7290 */ /* 0x000fe40009ffe413 */
[----:B------:R-:W-:Y:S02]  /*0750*/  ULEA UR49, UP3, UR48, UR4, 0x1 ;  /* 0x0000000430317291 */ /* 0x000fe4000f86083f */
[----:B------:R-:W-:Y:S02]  /*0760*/  @!UP2 UIADD3 UR12, -UR12, URZ, URZ ;  /* 0x0000003f0c0ca290 */ /* 0x000fe4000fffe13f */
[----:B------:R-:W-:Y:S02]  /*0770*/  @!UP1 ULOP3.LUT UR12, URZ, UR26, URZ, 0x33, !UPT ;  /* 0x0000001a3f0c9292 */ /* 0x000fe4000f8e333f */
[----:B------:R-:W-:Y:S02]  /*0780*/  UIADD3 UR17, UP2, UR17, UR8, URZ ;  /* 0x0000000811117290 */ /* 0x000fe4000ff5e03f */
[----:B------:R-:W-:-:S02]  /*0790*/  ULEA.HI.X UR48, UR48, UR5, UR15, 0x1, UP3 ;  /* 0x0000000530307291 */ /* 0x000fc400098f0c0f */
[----:B------:R-:W-:Y:S01]  /*07a0*/  USHF.R.S32.HI UR8, URZ, 0x1f, UR12 ;  /* 0x0000001f3f087899 */ /* 0x000fe2000801140c */
[----:B------:R-:W-:Y:S01]  /*07b0*/  ULDC.64 UR4, c[0x0][0x3b8] ;  /* 0x0000ee0000047ab9 */ /* 0x000fe20000000a00 */
[----:B------:R-:W-:Y:S02]  /*07c0*/  UIADD3.X UR50, UR18, UR9, UR27, UP2, !UPT ;  /* 0x0000000912327290 */ /* 0x000fe400097fe41b */
[----:B------:R-:W-:Y:S01]  /*07d0*/  ULEA UR51, UP1, UR17, UR4, 0x1 ;  /* 0x0000000411337291 */ /* 0x000fe2000f82083f */
[----:B------:R-:W-:Y:S01]  /*07e0*/  ULDC.64 UR18, c[0x0][0x278] ;  /* 0x00009e0000127ab9 */ /* 0x000fe20000000a00 */
[----:B------:R-:W-:Y:S02]  /*07f0*/  @UP0 UIMAD UR13, UR13, UR16, URZ ;  /* 0x000000100d0d02a4 */ /* 0x000fe4000f8e023f */
[----:B------:R-:W-:Y:S02]  /*0800*/  UIMAD UR4, UR8, UR18, URZ ;  /* 0x00000012080472a4 */ /* 0x000fe4000f8e023f */
[----:B------:R-:W-:-:S02]  /*0810*/  ULEA.HI.X UR50, UR17, UR5, UR50, 0x1, UP1 ;  /* 0x0000000511327291 */ /* 0x000fc400088f0c32 */
[----:B------:R-:W-:Y:S02]  /*0820*/  UISETP.GE.AND UP1, UPT, UR16, 0x1, UPT ;  /* 0x000000011000788c */ /* 0x000fe4000bf26270 */
[----:B------:R-:W-:Y:S02]  /*0830*/  UIMAD.WIDE.U32 UR8, UR12, UR18, UR6 ;  /* 0x000000120c0872a5 */ /* 0x000fe4000f8e0006 */
[----:B------:R-:W-:Y:S02]  /*0840*/  UIMAD UR18, UR12, UR19, UR4 ;  /* 0x000000130c1272a4 */ /* 0x000fe4000f8e0204 */
[----:B------:R-:W-:Y:S01]  /*0850*/  ULEA UR15, UR16, 0xfffff000, 0xc ;  /* 0xfffff000100f7891 */ /* 0x000fe2000f8e603f */
[----:B------:R-:W-:Y:S01]  /*0860*/  UMOV UR4, URZ ;  /* 0x0000003f00047c82 */ /* 0x000fe20008000000 */
[----:B------:R-:W-:Y:S01]  /*0870*/  @UP0 ULDC UR19, c[0x0][0x21c] ;  /* 0x0000870000130ab9 */ /* 0x000fe20000000800 */
[----:B------:R-:W-:Y:S01]  /*0880*/  @UP0 ULDC.64 UR22, c[0x0][0x310] ;  /* 0x0000c40000160ab9 */ /* 0x000fe20000000a00 */
[----:B------:R-:W-:-:S02]  /*0890*/  @UP0 UIMAD UR13, UR13, UR19, URZ ;  /* 0x000000130d0d02a4 */ /* 0x000fc4000f8e023f */
[----:B------:R-:W-:Y:S02]  /*08a0*/  UIADD3 UR17, UP2, UR15, UR8, URZ ;  /* 0x000000080f117290 */ /* 0x000fe4000ff5e03f */
[----:B------:R-:W-:Y:S02]  /*08b0*/  UIADD3 UR18, UR9, UR18, URZ ;  /* 0x0000001209127290 */ /* 0x000fe4000fffe03f */
[----:B------:R-:W-:Y:S01]  /*08c0*/  @UP0 UIMAD.WIDE UR22, UR13, 0x10, UR22 ;  /* 0x000000100d1608a5 */ /* 0x000fe2000f8e0216 */
[----:B------:R-:W-:Y:S01]  /*08d0*/  ULDC.64 UR6, c[0x0][0x2e0] ;  /* 0x0000b80000067ab9 */ /* 0x000fe20000000a00 */
[----:B------:R-:W-:Y:S02]  /*08e0*/  ULEA.HI.X.SX32 UR15, UR15, UR18, 0x1, UP2 ;  /* 0x000000120f0f7291 */ /* 0x000fe400090f0e3f */
[----:B------:R-:W-:Y:S01]  /*08f0*/  ULEA UR8, UP3, UR17, UR6, 0x1 ;  /* 0x0000000611087291 */ /* 0x000fe2000f86083f */
[----:B------:R-:W-:Y:S02]  /*0900*/  UMOV UR5, URZ ;  /* 0x0000003f00057c82 */ /* 0x000fe40008000000 */
[----:B------:R-:W-:Y:S01]  /*0910*/  @!UP0 UMOV UR22, URZ ;  /* 0x0000003f00168c82 */ /* 0x000fe20008000000 */
[----:B------:R-:W-:Y:S01]  /*0920*/  ULEA.HI.X UR15, UR17, UR7, UR15, 0x1, UP3 ;  /* 0x00000007110f7291 */ /* 0x000fe200098f0c0f */
[----:B------:R-:W-:Y:S01]  /*0930*/  @!UP0 UMOV UR23, URZ ;  /* 0x0000003f00178c82 */ /* 0x000fe20008000000 */
[----:B--2---:R-:W-:-:S02]  /*0940*/  @P0 R2UR UR4, R3 ;  /* 0x00000000030402ca */ /* 0x004fc400000e0000 */
[----:B------:R-:W-:Y:S02]  /*0950*/  PLOP3.LUT P0, PT, PT, PT, UP1, 0x80, 0x0 ;  /* 0x000000000000781c */ /* 0x000fe40003f0f018 */
[----:B---3--:R-:W-:-:S11]  /*0960*/  @P1 R2UR UR5, R4 ;  /* 0x00000000040512ca */ /* 0x008fd600000e0000 */
[----:B0-----:R-:W-:Y:S05]  /*0970*/  @!P0 BRA `(.L_x_798) ;  /* 0x00000104005c8947 */ /* 0x001fea0003800000 */
[----:B------:R-:W0:Y:S01]  /*0980*/  S2R R135, SR_TID.X ;  /* 0x0000000000877919 */ /* 0x000e220000002100 */
[----:B------:R-:W1:Y:S01]  /*0990*/  S2UR UR6, SR_CgaCtaId ;  /* 0x00000000000679c3 */ /* 0x000e620000008800 */
[----:B------:R-:W-:Y:S01]  /*09a0*/  UMOV UR7, 0x400 ;  /* 0x0000040000077882 */ /* 0x000fe20000000000 */
[----:B------:R-:W-:Y:S01]  /*09b0*/  UMOV UR13, UR14 ;  /* 0x0000000e000d7c82 */ /* 0x000fe20008000000 */
[----:B------:R2:W-:Y:S01]  /*09c0*/  STL [R1+0xa4], RZ ;  /* 0x0000a4ff01007387 */ /* 0x0005e20000100800 */
[----:B------:R-:W-:-:S03]  /*09d0*/  UMOV UR14, UR8 ;  /* 0x00000008000e7c82 */ /* 0x000fc60008000000 */
[----:B------:R2:W-:Y:S01]  /*09e0*/  STL [R1+0xa8], RZ ;  /* 0x0000a8ff01007387 */ /* 0x0005e20000100800 */
[----:B------:R-:W3:Y:S01]  /*09f0*/  S2R R134, SR_LANEID ;  /* 0x0000000000867919 */ /* 0x000ee20000000000 */
[----:B-1----:R-:W-:-:S03]  /*0a00*/  ULEA UR7, UR6, UR7, 0x18 ;  /* 0x0000000706077291 */ /* 0x002fc6000f8ec03f */
[----:B------:R-:W-:Y:S01]  /*0a10*/  UMOV UR6, URZ ;  /* 0x0000003f00067c82 */ /* 0x000fe20008000000 */
[----:B0-----:R-:W-:-:S04]  /*0a20*/  SHF.R.S32.HI R0, RZ, 0x1f, R135 ;  /* 0x0000001fff007819 */ /* 0x001fc80000011487 */
[----:B------:R-:W-:-:S04]  /*0a30*/  LEA.HI R0, R0, R135, RZ, 0x5 ;  /* 0x0000008700007211 */ /* 0x000fc800078f28ff */
[----:B------:R-:W-:-:S04]  /*0a40*/  SHF.R.S32.HI R0, RZ, 0x5, R0 ;  /* 0x00000005ff007819 */ /* 0x000fc80000011400 */
[----:B------:R-:W-:-:S05]  /*0a50*/  LEA R0, R0, UR7, 0x4 ;  /* 0x0000000700007c11 */ /* 0x000fca000f8e20ff */
[----:B---3--:R2:W-:Y:S02]  /*0a60*/  STL [R1+0x60], R0 ;  /* 0x0000600001007387 */ /* 0x0085e40000100800 */
.L_x_904:
[----:B------:R-:W-:Y:S01]  /*0a70*/  ULDC UR33, c[0x0][0x224] ;  /* 0x0000890000217ab9 */ /* 0x000fe20000000800 */
[----:B--2---:R-:W-:Y:S01]  /*0a80*/  SHF.L.U32 R0, R135, 0x4, RZ ;  /* 0x0000000487007819 */ /* 0x004fe200000006ff */
[----:B------:R-:W-:Y:S01]  /*0a90*/  UIADD3 UR16, -UR6, UR33, URZ ;  /* 0x0000002106107290 */ /* 0x000fe2000fffe13f */
[----:B------:R-:W-:Y:S01]  /*0aa0*/  PRMT R4, RZ, 0x7610, R4 ;  /* 0x00007610ff047816 */ /* 0x000fe20000000004 */
[----:B------:R-:W-:Y:S01]  /*0ab0*/  ULDC UR44, c[0x0][0x218] ;  /* 0x00008600002c7ab9 */ /* 0x000fe20000000800 */
[----:B------:R-:W-:Y:S01]  /*0ac0*/  LOP3.LUT R0, R0, 0xfffffe00, RZ, 0xc0, !PT ;  /* 0xfffffe0000007812 */ /* 0x000fe200078ec0ff */
[----:B------:R-:W-:Y:S01]  /*0ad0*/  ULEA UR30, UR16, 0xfffff800, 0xb ;  /* 0xfffff800101e7891 */ /* 0x000fe2000f8e583f */
[----:B------:R-:W-:Y:S02]  /*0ae0*/  PRMT R5, RZ, 0x7610, R5 ;  /* 0x00007610ff057816 */ /* 0x000fe40000000005 */
[----:B------:R-:W-:Y:S01]  /*0af0*/  PRMT R6, RZ, 0x7610, R6 ;  /* 0x00007610ff067816 */ /* 0x000fe20000000006 */
[----:B------:R-:W-:Y:S01]  /*0b00*/  UIADD3 UR44, -UR30, UR44, URZ ;  /* 0x0000002c1e2c7290 */ /* 0x000fe2000fffe13f */
[----:B------:R-:W-:-:S02]  /*0b10*/  LOP3.LUT R20, R0, 0x1f, R135, 0xf8, !PT ;  /* 0x0000001f00147812 */ /* 0x000fc400078ef887 */
        /* <DEDUP_REMOVED lines=13> */
[----:B------:R-:W-:Y:S01]  /*0bf0*/  BAR.SYNC.DEFER_BLOCKING 0x0 ;  /* 0x0000000000007b1d */ /* 0x000fe20000010000 */
[C---:B------:R-:W-:Y:S02]  /*0c00*/  LOP3.LUT R22, R20.reuse, 0x20, RZ, 0xfc, !PT ;  /* 0x0000002014167812 */ /* 0x040fe400078efcff */
[----:B------:R-:W-:Y:S02]  /*0c10*/  ISETP.GE.AND P2, PT, R20, UR44, PT ;  /* 0x0000002c14007c0c */ /* 0x000fe4000bf46270 */
[----:B------:R-:W-:Y:S02]  /*0c20*/  ISETP.GE.AND P1, PT, R22, UR44, PT ;  /* 0x0000002c16007c0c */ /* 0x000fe4000bf26270 */
[----:B------:R-:W-:Y:S02]  /*0c30*/  SHF.L.U32 R36, R135, 0x4, RZ ;  /* 0x0000000487247819 */ /* 0x000fe400000006ff */
[----:B------:R-:W-:-:S02]  /*0c40*/  PRMT R40, RZ, 0x7610, R40 ;  /* 0x00007610ff287816 */ /* 0x000fc40000000028 */
[----:B------:R-:W-:Y:S02]  /*0c50*/  PRMT R42, RZ, 0x7610, R42 ;  /* 0x00007610ff2a7816 */ /* 0x000fe4000000002a */
[----:B------:R-:W-:Y:S02]  /*0c60*/  PRMT R44, RZ, 0x7610, R44 ;  /* 0x00007610ff2c7816 */ /* 0x000fe4000000002c */
[----:B------:R-:W-:Y:S02]  /*0c70*/  PRMT R46, RZ, 0x7610, R46 ;  /* 0x00007610ff2e7816 */ /* 0x000fe4000000002e */
[----:B------:R-:W-:Y:S02]  /*0c80*/  PRMT R52, RZ, 0x7610, R52 ;  /* 0x00007610ff347816 */ /* 0x000fe40000000034 */
[----:B------:R-:W-:Y:S02]  /*0c90*/  PRMT R54, RZ, 0x7610, R54 ;  /* 0x00007610ff367816 */ /* 0x000fe40000000036 */
[----:B------:R-:W-:Y:S01]  /*0ca0*/  PRMT R56, RZ, 0x7610, R56 ;  /* 0x00007610ff387816 */ /* 0x000fe20000000038 */
[----:B------:R-:W-:Y:S01]  /*0cb0*/  USHF.R.S32.HI UR17, URZ, 0x1f, UR11 ;  /* 0x0000001f3f117899 */ /* 0x000fe2000801140b */
[----:B------:R-:W-:Y:S01]  /*0cc0*/  SHF.R.S32.HI R21, RZ, 0x1f, R20 ;  /* 0x0000001fff157819 */ /* 0x000fe20000011414 */
[----:B------:R-:W-:Y:S01]  /*0cd0*/  ULDC.64 UR8, c[0x0][0x2a0] ;  /* 0x0000a80000087ab9 */ /* 0x000fe20000000a00 */
[C---:B------:R-:W-:Y:S01]  /*0ce0*/  LEA R2, P3, R20.reuse, UR47, 0x1 ;  /* 0x0000002f14027c11 */ /* 0x040fe2000f8608ff */
[----:B------:R-:W-:Y:S01]  /*0cf0*/  ULDC.64 UR24, c[0x0][0x2b0] ;  /* 0x0000ac0000187ab9 */ /* 0x000fe20000000a00 */
[----:B------:R-:W-:-:S02]  /*0d00*/  LOP3.LUT R23, R20, 0x40, RZ, 0xfc, !PT ;  /* 0x0000004014177812 */ /* 0x000fc400078efcff */
[C---:B------:R-:W-:Y:S02]  /*0d10*/  LOP3.LUT R0, R20.reuse, 0x60, RZ, 0xfc, !PT ;  /* 0x0000006014007812 */ /* 0x040fe400078efcff */
[C---:B------:R-:W-:Y:S02]  /*0d20*/  LOP3.LUT R8, R20.reuse, 0x80, RZ, 0xfc, !PT ;  /* 0x0000008014087812 */ /* 0x040fe400078efcff */
[C---:B------:R-:W-:Y:S02]  /*0d30*/  LOP3.LUT R9, R20.reuse, 0xa0, RZ, 0xfc, !PT ;  /* 0x000000a014097812 */ /* 0x040fe400078efcff */
[C---:B------:R-:W-:Y:S02]  /*0d40*/  LEA.HI.X R3, R20.reuse, UR13, R21, 0x1, P3 ;  /* 0x0000000d14037c11 */ /* 0x040fe400098f0c15 */
[C---:B------:R-:W-:Y:S02]  /*0d50*/  LOP3.LUT R10, R20.reuse, 0xc0, RZ, 0xfc, !PT ;  /* 0x000000c0140a7812 */ /* 0x040fe400078efcff */
[----:B------:R-:W-:Y:S01]  /*0d60*/  ISETP.GE.AND P0, PT, R23, UR44, PT ;  /* 0x0000002c17007c0c */ /* 0x000fe2000bf06270 */
[----:B------:R-:W2:Y:S01]  /*0d70*/  @!P2 LDG.E.U16 R4, desc[UR20][R2.64] ;  /* 0x000000140204a981 */ /* 0x000ea2000c1e1500 */
[----:B------:R-:W-:-:S02]  /*0d80*/  LOP3.LUT R11, R20, 0xe0, RZ, 0xfc, !PT ;  /* 0x000000e0140b7812 */ /* 0x000fc400078efcff */
[----:B------:R-:W-:Y:S01]  /*0d90*/  ISETP.GE.AND P4, PT, R0, UR44, PT ;  /* 0x0000002c00007c0c */ /* 0x000fe2000bf86270 */
[----:B------:R-:W3:Y:S01]  /*0da0*/  @!P1 LDG.E.U16 R5, desc[UR20][R2.64+0x40] ;  /* 0x0000401402059981 */ /* 0x000ee2000c1e1500 */
[----:B------:R-:W-:Y:S02]  /*0db0*/  LOP3.LUT R12, R20, 0x100, RZ, 0xfc, !PT ;  /* 0x00000100140c7812 */ /* 0x000fe400078efcff */
[----:B------:R-:W-:Y:S02]  /*0dc0*/  ISETP.GE.AND P6, PT, R8, UR44, PT ;  /* 0x0000002c08007c0c */ /* 0x000fe4000bfc6270 */
[----:B------:R-:W-:Y:S02]  /*0dd0*/  ISETP.GE.AND P5, PT, R9, UR44, PT ;  /* 0x0000002c09007c0c */ /* 0x000fe4000bfa6270 */
[----:B------:R-:W-:Y:S01]  /*0de0*/  ISETP.GE.AND P3, PT, R10, UR44, PT ;  /* 0x0000002c0a007c0c */ /* 0x000fe2000bf66270 */
[----:B------:R-:W4:Y:S01]  /*0df0*/  @!P0 LDG.E.U16 R6, desc[UR20][R2.64+0x80] ;  /* 0x0000801402068981 */ /* 0x000f22000c1e1500 */
[----:B------:R-:W-:-:S02]  /*0e00*/  ISETP.GE.AND P2, PT, R11, UR44, PT ;  /* 0x0000002c0b007c0c */ /* 0x000fc4000bf46270 */
[----:B------:R-:W-:Y:S01]  /*0e10*/  ISETP.GE.AND P1, PT, R12, UR44, PT ;  /* 0x0000002c0c007c0c */ /* 0x000fe2000bf26270 */
        /* <DEDUP_REMOVED lines=8> */
[----:B------:R-:W-:Y:S01]  /*0ea0*/  ISETP.GE.AND P0, PT, R13, UR44, PT ;  /* 0x0000002c0d007c0c */ /* 0x000fe2000bf06270 */
[----:B------:R-:W5:Y:S01]  /*0eb0*/  @!P3 LDG.E.U16 R26, desc[UR20][R2.64+0x180] ;  /* 0x00018014021ab981 */ /* 0x000f62000c1e1500 */
[----:B------:R-:W-:Y:S02]  /*0ec0*/  LOP3.LUT R18, R20, 0x1c0, RZ, 0xfc, !PT ;  /* 0x000001c014127812 */ /* 0x000fe400078efcff */
[----:B------:R-:W-:Y:S01]  /*0ed0*/  ISETP.GE.AND P4, PT, R14, UR44, PT ;  /* 0x0000002c0e007c0c */ /* 0x000fe2000bf86270 */
[----:B------:R-:W5:Y:S01]  /*0ee0*/  @!P2 LDG.E.U16 R27, desc[UR20][R2.64+0x1c0] ;  /* 0x0001c014021ba981 */ /* 0x000f62000c1e1500 */
[----:B------:R-:W-:Y:S02]  /*0ef0*/  LOP3.LUT R19, R20, 0x1e0, RZ, 0xfc, !PT ;  /* 0x000001e014137812 */ /* 0x000fe400078efcff */
[----:B------:R-:W-:Y:S01]  /*0f00*/  ISETP.GE.AND P6, PT, R15, UR44, PT ;  /* 0x0000002c0f007c0c */ /* 0x000fe2000bfc6270 */
[----:B------:R-:W5:Y:S01]  /*0f10*/  @!P1 LDG.E.U16 R28, desc[UR20][R2.64+0x200] ;  /* 0x00020014021c9981 */ /* 0x000f62000c1e1500 */
[----:B------:R-:W-:-:S02]  /*0f20*/  ISETP.GE.AND P5, PT, R16, UR44, PT ;  /* 0x0000002c10007c0c */ /* 0x000fc4000bfa6270 */
[----:B------:R-:W-:Y:S01]  /*0f30*/  ISETP.GE.AND P3, PT, R17, UR44, PT ;  /* 0x0000002c11007c0c */ /* 0x000fe2000bf66270 */
[----:B------:R-:W5:Y:S01]  /*0f40*/  @!P0 LDG.E.U16 R29, desc[UR20][R2.64+0x240] ;  /* 0x00024014021d8981 */ /* 0x000f62000c1e1500 */
[----:B------:R-:W-:Y:S02]  /*0f50*/  ISETP.GE.AND P2, PT, R18, UR44, PT ;  /* 0x0000002c12007c0c */ /* 0x000fe4000bf46270 */
[----:B------:R-:W-:Y:S01]  /*0f60*/  ISETP.GE.AND P1, PT, R19, UR44, PT ;  /* 0x0000002c13007c0c */ /* 0x000fe2000bf26270 */
        /* <DEDUP_REMOVED lines=58> */
[----:B------:R-:W-:Y:S02]  /*1310*/  ISETP.GE.AND P2, PT, R20, UR44, PT ;  /* 0x0000002c14007c0c */ /* 0x000fe4000bf46270 */
[----:B------:R-:W-:Y:S02]  /*1320*/  ISETP.GE.AND P1, PT, R22, UR44, PT ;  /* 0x0000002c16007c0c */ /* 0x000fe4000bf26270 */
[----:B------:R-:W-:Y:S02]  /*1330*/  LEA R2, P3, R20, UR49, 0x1 ;  /* 0x0000003114027c11 */ /* 0x000fe4000f8608ff */
[----:B------:R-:W-:-:S02]  /*1340*/  ISETP.GE.AND P0, PT, R23, UR44, PT ;  /* 0x0000002c17007c0c */ /* 0x000fc4000bf06270 */
[----:B------:R-:W-:Y:S02]  /*1350*/  LEA.HI.X R3, R20, UR48, R21, 0x1, P3 ;  /* 0x0000003014037c11 */ /* 0x000fe400098f0c15 */
[----:B------:R-:W-:Y:S02]  /*1360*/  ISETP.GE.AND P4, PT, R0, UR44, PT ;  /* 0x0000002c00007c0c */ /* 0x000fe4000bf86270 */
[----:B------:R-:W-:Y:S02]  /*1370*/  ISETP.GE.AND P6, PT, R8, UR44, PT ;  /* 0x0000002c08007c0c */ /* 0x000fe4000bfc6270 */
[----:B------:R-:W-:Y:S02]  /*1380*/  ISETP.GE.AND P5, PT, R9, UR44, PT ;  /* 0x0000002c09007c0c */ /* 0x000fe4000bfa6270 */
[----:B------:R-:W-:Y:S01]  /*1390*/  ISETP.GE.AND P3, PT, R10, UR44, PT ;  /* 0x0000002c0a007c0c */ /* 0x000fe2000bf66270 */
[----:B--2---:R0:W-:Y:S04]  /*13a0*/  STS.U16 [R166], R4 ;  /* 0x00000004a6007388 */ /* 0x0041e80000000400 */
[----:B---3--:R1:W-:Y:S04]  /*13b0*/  STS.U16 [R165+0x40], R5 ;  /* 0x00004005a5007388 */ /* 0x0083e80000000400 */
[----:B----4-:R2:W-:Y:S04]  /*13c0*/  STS.U16 [R164+0x80], R6 ;  /* 0x00008006a4007388 */ /* 0x0105e80000000400 */
[----:B-----5:R3:W-:Y:S04]  /*13d0*/  STS.U16 [R163+0xc0], R7 ;  /* 0x0000c007a3007388 */ /* 0x0207e80000000400 */
        /* <DEDUP_REMOVED lines=71> */
[----:B------:R-:W-:-:S02]  /*1850*/  ISETP.GE.AND P2, PT, R20, UR44, PT ;  /* 0x0000002c14007c0c */ /* 0x000fc4000bf46270 */
[----:B------:R-:W-:Y:S02]  /*1860*/  ISETP.GE.AND P1, PT, R22, UR44, PT ;  /* 0x0000002c16007c0c */ /* 0x000fe4000bf26270 */
[----:B------:R-:W-:Y:S02]  /*1870*/  ISETP.GE.AND P0, PT, R23, UR44, PT ;  /* 0x0000002c17007c0c */ /* 0x000fe4000bf06270 */
[----:B------:R-:W-:Y:S02]  /*1880*/  ISETP.GE.AND P4, PT, R0, UR44, PT ;  /* 0x0000002c00007c0c */ /* 0x000fe4000bf86270 */
[----:B------:R-:W-:Y:S02]  /*1890*/  ISETP.GE.AND P6, PT, R8, UR44, PT ;  /* 0x0000002c08007c0c */ /* 0x000fe4000bfc6270 */
[----:B------:R-:W-:Y:S02]  /*18a0*/  ISETP.GE.AND P5, PT, R9, UR44, PT ;  /* 0x0000002c09007c0c */ /* 0x000fe4000bfa6270 */
[----:B------:R-:W-:-:S02]  /*18b0*/  PRMT R41, RZ, 0x7610, R41 ;  /* 0x00007610ff297816 */ /* 0x000fc40000000029 */
[----:B------:R-:W-:Y:S02]  /*18c0*/  PRMT R43, RZ, 0x7610, R43 ;  /* 0x00007610ff2b7816 */ /* 0x000fe4000000002b */
[----:B------:R-:W-:Y:S02]  /*18d0*/  PRMT R45, RZ, 0x7610, R45 ;  /* 0x00007610ff2d7816 */ /* 0x000fe4000000002d */
[----:B------:R-:W-:Y:S02]  /*18e0*/  PRMT R47, RZ, 0x7610, R47 ;  /* 0x00007610ff2f7816 */ /* 0x000fe4000000002f */
[----:B------:R-:W-:Y:S02]  /*18f0*/  PRMT R53, RZ, 0x7610, R53 ;  /* 0x00007610ff357816 */ /* 0x000fe40000000035 */
[----:B------:R-:W-:Y:S02]  /*1900*/  PRMT R55, RZ, 0x7610, R55 ;  /* 0x00007610ff377816 */ /* 0x000fe40000000037 */
[----:B------:R-:W-:Y:S01]  /*1910*/  PRMT R57, RZ, 0x7610, R57 ;  /* 0x00007610ff397816 */ /* 0x000fe20000000039 */
[----:B--2---:R0:W-:Y:S04]  /*1920*/  STS.U16 [R166], R4 ;  /* 0x00000004a6007388 */ /* 0x0041e80000000400 */
[----:B---3--:R-:W-:Y:S04]  /*1930*/  STS.U16 [R165+0x40], R5 ;  /* 0x00004005a5007388 */ /* 0x008fe80000000400 */
[----:B----4-:R1:W-:Y:S04]  /*1940*/  STS.U16 [R164+0x80], R6 ;  /* 0x00008006a4007388 */ /* 0x0103e80000000400 */
[----:B-----5:R2:W-:Y:S04]  /*1950*/  STS.U16 [R163+0xc0], R7 ;  /* 0x0000c007a3007388 */ /* 0x0205e80000000400 */
        /* <DEDUP_REMOVED lines=29> */
[----:B0-----:R-:W-:-:S02]  /*1b30*/  LEA R4, P3, R20, UR51, 0x1 ;  /* 0x0000003314047c11 */ /* 0x001fc4000f8608ff */
[----:B-1----:R-:W-:Y:S02]  /*1b40*/  PRMT R6, RZ, 0x7610, R6 ;  /* 0x00007610ff067816 */ /* 0x002fe40000000006 */
[----:B--2---:R-:W-:Y:S02]  /*1b50*/  PRMT R7, RZ, 0x7610, R7 ;  /* 0x00007610ff077816 */ /* 0x004fe40000000007 */
[----:B------:R-:W-:Y:S01]  /*1b60*/  LEA.HI.X R5, R20, UR50, R21, 0x1, P3 ;  /* 0x0000003214057c11 */ /* 0x000fe200098f0c15 */
[----:B------:R-:W-:Y:S01]  /*1b70*/  BAR.SYNC.DEFER_BLOCKING 0x0 ;  /* 0x0000000000007b1d */ /* 0x000fe20000010000 */
[----:B------:R-:W-:-:S05]  /*1b80*/  ISETP.GE.AND P3, PT, R10, UR44, PT ;  /* 0x0000002c0a007c0c */ /* 0x000fca000bf66270 */
        /* <DEDUP_REMOVED lines=24> */
[----:B------:R0:W5:Y:S01]  /*1d10*/  @!P1 LDG.E.U16 R57, desc[UR20][R4.64+0x3c0] ;  /* 0x0003c01404399981 */ /* 0x000162000c1e1500 */
[----:B------:R-:W-:Y:S01]  /*1d20*/  ISETP.GE.AND P0, PT, R20, UR44, PT ;  /* 0x0000002c14007c0c */ /* 0x000fe2000bf06270 */
[----:B------:R-:W-:-:S02]  /*1d30*/  USHF.R.S32.HI UR31, URZ, 0x1f, UR30 ;  /* 0x0000001f3f1f7899 */ /* 0x000fc4000801141e */
[----:B------:R-:W-:Y:S01]  /*1d40*/  MOV R2, UR30 ;  /* 0x0000001e00027c02 */ /* 0x000fe20008000f00 */
[----:B------:R-:W-:Y:S02]  /*1d50*/  UIMAD UR7, UR17, UR8, URZ ;  /* 0x00000008110772a4 */ /* 0x000fe4000f8e023f */
[----:B------:R-:W-:Y:S02]  /*1d60*/  MOV R49, UR8 ;  /* 0x0000000800317c02 */ /* 0x000fe40008000f00 */
[----:B------:R-:W-:Y:S01]  /*1d70*/  MOV R3, UR31 ;  /* 0x0000001f00037c02 */ /* 0x000fe20008000f00 */
[----:B------:R-:W-:Y:S01]  /*1d80*/  UIMAD UR18, UR11, UR9, UR7 ;  /* 0x000000090b1272a4 */ /* 0x000fe2000f8e0207 */
[----:B0-----:R-:W-:Y:S01]  /*1d90*/  MOV R4, UR30 ;  /* 0x0000001e00047c02 */ /* 0x001fe20008000f00 */
[----:B------:R-:W-:Y:S01]  /*1da0*/  USHF.R.S32.HI UR7, URZ, 0x1f, UR10 ;  /* 0x0000001f3f077899 */ /* 0x000fe2000801140a */
[----:B------:R-:W-:Y:S01]  /*1db0*/  MOV R5, UR31 ;  /* 0x0000001f00057c02 */ /* 0x000fe20008000f00 */
[----:B------:R-:W-:-:S02]  /*1dc0*/  UIMAD.WIDE.U32 UR26, UR11, UR8, URZ ;  /* 0x000000080b1a72a5 */ /* 0x000fc4000f8e003f */
[----:B------:R-:W-:Y:S01]  /*1dd0*/  @!P0 IMAD.WIDE.U32 R2, R49, UR11, R2 ;  /* 0x0000000b31028c25 */ /* 0x000fe2000f8e0002 */
[----:B------:R-:W-:Y:S02]  /*1de0*/  UIMAD UR19, UR17, UR24, URZ ;  /* 0x00000018111372a4 */ /* 0x000fe4000f8e023f */
[----:B------:R-:W-:Y:S01]  /*1df0*/  MOV R49, UR24 ;  /* 0x0000001800317c02 */ /* 0x000fe20008000f00 */
[----:B------:R-:W-:Y:S01]  /*1e00*/  ULDC.64 UR8, c[0x0][0x2a8] ;  /* 0x0000aa0000087ab9 */ /* 0x000fe20000000a00 */
[----:B------:R-:W-:Y:S02]  /*1e10*/  UIADD3 UR27, UR27, UR18, URZ ;  /* 0x000000121b1b7290 */ /* 0x000fe4000fffe03f */
[----:B------:R-:W-:Y:S01]  /*1e20*/  UIMAD UR28, UR7, UR8, URZ ;  /* 0x00000008071c72a4 */ /* 0x000fe2000f8e023f */
[----:B------:R-:W-:Y:S01]  /*1e30*/  @!P0 IMAD.WIDE.U32 R4, R49, UR11, R4 ;  /* 0x0000000b31048c25 */ /* 0x000fe2000f8e0004 */
[----:B------:R-:W-:Y:S01]  /*1e40*/  UIMAD UR29, UR11, UR25, UR19 ;  /* 0x000000190b1d72a4 */ /* 0x000fe2000f8e0213 */
[----:B------:R-:W-:Y:S01]  /*1e50*/  @!P0 IADD3 R3, R3, UR18, RZ ;  /* 0x0000001203038c10 */ /* 0x000fe2000fffe0ff */
[----:B------:R-:W-:Y:S01]  /*1e60*/  UIMAD.WIDE.U32 UR24, UR11, UR24, URZ ;  /* 0x000000180b1872a5 */ /* 0x000fe2000f8e003f */
[----:B------:R-:W-:Y:S01]  /*1e70*/  MOV R49, UR8 ;  /* 0x0000000800317c02 */ /* 0x000fe20008000f00 */
[----:B------:R-:W-:Y:S01]  /*1e80*/  ULDC.64 UR18, c[0x0][0x2b8] ;  /* 0x0000ae0000127ab9 */ /* 0x000fe20000000a00 */
[----:B------:R-:W-:-:S02]  /*1e90*/  UIMAD UR32, UR10, UR9, UR28 ;  /* 0x000000090a2072a4 */ /* 0x000fc4000f8e021c */
[----:B------:R-:W-:Y:S01]  /*1ea0*/  UIMAD.WIDE.U32 UR8, UR10, UR8, UR26 ;  /* 0x000000080a0872a5 */ /* 0x000fe2000f8e001a */
[----:B------:R-:W-:Y:S01]  /*1eb0*/  @!P0 IADD3 R5, R5, UR29, RZ ;  /* 0x0000001d05058c10 */ /* 0x000fe2000fffe0ff */
[----:B------:R-:W-:Y:S02]  /*1ec0*/  UIMAD UR27, UR7, UR18, URZ ;  /* 0x00000012071b72a4 */ /* 0x000fe4000f8e023f */
[----:B------:R-:W-:Y:S01]  /*1ed0*/  MOV R51, UR18 ;  /* 0x0000001200337c02 */ /* 0x000fe20008000f00 */
[----:B------:R-:W-:Y:S02]  /*1ee0*/  UIADD3 UR25, UR25, UR29, URZ ;  /* 0x0000001d19197290 */ /* 0x000fe4000fffe03f */
[----:B------:R-:W-:Y:S02]  /*1ef0*/  UIADD3 UR26, UR6, -UR33, URZ ;  /* 0x80000021061a7290 */ /* 0x000fe4000fffe03f */
[----:B------:R-:W-:Y:S02]  /*1f00*/  UIMAD UR33, UR10, UR19, UR27 ;  /* 0x000000130a2172a4 */ /* 0x000fe4000f8e021b */
[----:B------:R-:W-:Y:S01]  /*1f10*/  @!P0 IMAD.WIDE.U32 R4, R51, UR10, R4 ;  /* 0x0000000a33048c25 */ /* 0x000fe2000f8e0004 */
[----:B------:R-:W-:-:S02]  /*1f20*/  UIMAD.WIDE.U32 UR24, UR10, UR18, UR24 ;  /* 0x000000120a1872a5 */ /* 0x000fc4000f8e0018 */
[----:B------:R-:W-:Y:S01]  /*1f30*/  UIMAD UR19, UR26, -0x800, URZ ;  /* 0xfffff8001a1378a4 */ /* 0x000fe2000f8e023f */
[----:B------:R-:W-:Y:S01]  /*1f40*/  @!P0 IMAD.WIDE.U32 R2, R49, UR10, R2 ;  /* 0x0000000a31028c25 */ /* 0x000fe2000f8e0002 */
[C---:B------:R-:W-:Y:S01]  /*1f50*/  @!P0 IADD3 R58, P2, R20.reuse, R4, RZ ;  /* 0x00000004143a8210 */ /* 0x040fe20007f5e0ff */
[----:B------:R-:W-:Y:S01]  /*1f60*/  ULDC.64 UR26, c[0x0][0x308] ;  /* 0x0000c200001a7ab9 */ /* 0x000fe20000000a00 */
[----:B------:R-:W-:Y:S02]  /*1f70*/  USHF.R.S32.HI UR18, URZ, 0x1f, UR19 ;  /* 0x0000001f3f127899 */ /* 0x000fe40008011413 */
[----:B------:R-:W-:Y:S01]  /*1f80*/  UIADD3 UR34, UP1, UR19, UR24, URZ ;  /* 0x0000001813227290 */ /* 0x000fe2000ff3e03f */
[----:B------:R-:W-:Y:S01]  /*1f90*/  @!P0 IADD3 R51, P1, R20, R2, RZ ;  /* 0x0000000214338210 */ /* 0x000fe20007f3e0ff */
[----:B------:R-:W-:Y:S02]  /*1fa0*/  ULDC.64 UR28, c[0x0][0x318] ;  /* 0x0000c600001c7ab9 */ /* 0x000fe40000000a00 */
[----:B------:R-:W-:-:S02]  /*1fb0*/  UIADD3.X UR24, UR18, UR33, UR25, UP1, !UPT ;  /* 0x0000002112187290 */ /* 0x000fc40008ffe419 */
[C---:B------:R-:W-:Y:S02]  /*1fc0*/  @!P0 IADD3.X R5, R21.reuse, UR33, R5, P2, !PT ;  /* 0x0000002115058c10 */ /* 0x040fe400097fe405 */
[C---:B------:R-:W-:Y:S02]  /*1fd0*/  LEA R2, P2, R20.reuse, UR26, 0x1 ;  /* 0x0000001a14027c11 */ /* 0x040fe4000f8408ff */
[----:B------:R-:W-:Y:S02]  /*1fe0*/  MOV R61, UR34 ;  /* 0x00000022003d7c02 */ /* 0x000fe40008000f00 */
[----:B------:R-:W-:Y:S02]  /*1ff0*/  @!P0 IADD3.X R60, R21, UR32, R3, P1, !PT ;  /* 0x00000020153c8c10 */ /* 0x000fe40008ffe403 */
[----:B------:R-:W-:Y:S01]  /*2000*/  MOV R64, UR24 ;  /* 0x0000001800407c02 */ /* 0x000fe20008000f00 */
[----:B------:R-:W-:Y:S01]  /*2010*/  UIADD3 UR35, UP0, UR19, UR8, URZ ;  /* 0x0000000813237290 */ /* 0x000fe2000ff1e03f */
[----:B------:R-:W-:-:S02]  /*2020*/  LEA.HI.X R3, R20, UR27, R21, 0x1, P2 ;  /* 0x0000001b14037c11 */ /* 0x000fc400090f0c15 */
[----:B------:R-:W-:Y:S02]  /*2030*/  PRMT R71, RZ, 0x7610, R71 ;  /* 0x00007610ff477816 */ /* 0x000fe40000000047 */
[----:B------:R-:W-:Y:S02]  /*2040*/  LEA R2, P4, R61, R2, 0x1 ;  /* 0x000000023d027211 */ /* 0x000fe400078808ff */
        /* <DEDUP_REMOVED lines=8> */
[----:B------:R-:W-:Y:S01]  /*20d0*/  STL [R1+0xa0], R166 ;  /* 0x0000a0a601007387 */ /* 0x000fe20000100800 */
[----:B------:R-:W-:Y:S01]  /*20e0*/  @!P0 LEA R4, P3, R58, UR26, 0x1 ;  /* 0x0000001a3a048c11 */ /* 0x000fe2000f8608ff */
[----:B------:R-:W-:Y:S01]  /*20f0*/  ULDC.64 UR24, c[0x0][0x398] ;  /* 0x0000e60000187ab9 */ /* 0x000fe20000000a00 */
[----:B------:R-:W-:-:S02]  /*2100*/  LEA.HI.X R3, R61, R3, R64, 0x1, P4 ;  /* 0x000000033d037211 */ /* 0x000fc400020f0c40 */
[----:B------:R-:W-:Y:S02]  /*2110*/  @!P0 LEA.HI.X R5, R58, UR27, R5, 0x1, P3 ;  /* 0x0000001b3a058c11 */ /* 0x000fe400098f0c05 */
[----:B------:R-:W-:-:S04]  /*2120*/  LEA R48, P1, R20, UR28, 0x1 ;  /* 0x0000001c14307c11 */ /* 0x000fc8000f8208ff */
[----:B------:R-:W-:Y:S02]  /*2130*/  LEA.HI.X R49, R20, UR29, R21, 0x1, P1 ;  /* 0x0000001d14317c11 */ /* 0x000fe400088f0c15 */
[C---:B------:R-:W-:Y:S01]  /*2140*/  @!P0 LEA R50, P1, R51.reuse, UR28, 0x1 ;  /* 0x0000001c33328c11 */ /* 0x040fe2000f8208ff */
[----:B------:R-:W-:Y:S01]  /*2150*/  UIADD3.X UR8, UR18, UR32, UR9, UP0, !UPT ;  /* 0x0000002012087290 */ /* 0x000fe200087fe409 */
[----:B------:R-:W-:Y:S02]  /*2160*/  MOV R59, UR35 ;  /* 0x00000023003b7c02 */ /* 0x000fe40008000f00 */
[----:B------:R-:W-:Y:S02]  /*2170*/  @!P0 LEA.HI.X R51, R51, UR29, R60, 0x1, P1 ;  /* 0x0000001d33338c11 */ /* 0x000fe400088f0c3c */
[----:B------:R-:W-:Y:S02]  /*2180*/  ISETP.GE.AND P1, PT, R23, UR44, PT ;  /* 0x0000002c17007c0c */ /* 0x000fe4000bf26270 */
[----:B------:R-:W-:-:S02]  /*2190*/  LEA R48, P2, R59, R48, 0x1 ;  /* 0x000000303b307211 */ /* 0x000fc400078408ff */
[----:B------:R-:W-:-:S04]  /*21a0*/  MOV R62, UR8 ;  /* 0x00000008003e7c02 */ /* 0x000fc80008000f00 */
[----:B------:R-:W-:Y:S02]  /*21b0*/  LEA.HI.X R49, R59, R49, R62, 0x1, P2 ;  /* 0x000000313b317211 */ /* 0x000fe400010f0c3e */
[----:B------:R-:W-:Y:S02]  /*21c0*/  ISETP.GE.AND P2, PT, R8, UR44, PT ;  /* 0x0000002c08007c0c */ /* 0x000fe4000bf46270 */
[----:B------:R-:W-:Y:S02]  /*21d0*/  ISETP.GE.AND P3, PT, R22, UR44, PT ;  /* 0x0000002c16007c0c */ /* 0x000fe4000bf66270 */
[----:B------:R-:W-:Y:S02]  /*21e0*/  ISETP.GE.AND P4, PT, R0, UR44, PT ;  /* 0x0000002c00007c0c */ /* 0x000fe4000bf86270 */
[----:B------:R-:W-:Y:S02]  /*21f0*/  ISETP.GE.AND P5, PT, R9, UR44, PT ;  /* 0x0000002c09007c0c */ /* 0x000fe4000bfa6270 */
[----:B------:R-:W-:-:S02]  /*2200*/  ISETP.GE.AND P6, PT, R10, UR44, PT ;  /* 0x0000002c0a007c0c */ /* 0x000fc4000bfc6270 */
[----:B------:R-:W-:Y:S02]  /*2210*/  PRMT R59, RZ, 0x7610, R59 ;  /* 0x00007610ff3b7816 */ /* 0x000fe4000000003b */
[----:B------:R-:W-:Y:S02]  /*2220*/  PRMT R60, RZ, 0x7610, R60 ;  /* 0x00007610ff3c7816 */ /* 0x000fe4000000003c */
[----:B------:R-:W-:Y:S02]  /*2230*/  PRMT R62, RZ, 0x7610, R62 ;  /* 0x00007610ff3e7816 */ /* 0x000fe4000000003e */
        /* <DEDUP_REMOVED lines=36> */
[----:B-1----:R-:W-:-:S05]  /*2480*/  PRMT R55, RZ, 0x7610, R55 ;  /* 0x00007610ff377816 */ /* 0x002fca0000000037 */
[----:B------:R-:W4:Y:S01]  /*2490*/  @!P1 LDG.E.U16 R45, desc[UR20][R48.64+-0xf80] ;  /* 0xfff08014302d9981 */ /* 0x000f22000c1e1500 */
[----:B------:R-:W-:Y:S02]  /*24a0*/  ISETP.GE.AND P1, PT, R11, UR44, PT ;  /* 0x0000002c0b007c0c */ /* 0x000fe4000bf26270 */
[----:B--2---:R-:W-:-:S11]  /*24b0*/  PRMT R56, RZ, 0x7610, R56 ;  /* 0x00007610ff387816 */ /* 0x004fd60000000038 */
[----:B------:R-:W2:Y:S01]  /*24c0*/  @!P1 LDG.E.U16 R55, desc[UR20][R48.64+-0xe40] ;  /* 0xfff1c01430379981 */ /* 0x000ea2000c1e1500 */
[----:B------:R-:W-:Y:S02]  /*24d0*/  ISETP.GE.AND P1, PT, R12, UR44, PT ;  /* 0x0000002c0c007c0c */ /* 0x000fe4000bf26270 */
[----:B---3--:R-:W-:Y:S02]  /*24e0*/  PRMT R57, RZ, 0x7610, R57 ;  /* 0x00007610ff397816 */ /* 0x008fe40000000039 */
[----:B------:R-:W-:Y:S02]  /*24f0*/  PRMT R52, RZ, 0x7610, R52 ;  /* 0x00007610ff347816 */ /* 0x000fe40000000034 */
[----:B------:R-:W-:Y:S02]  /*2500*/  PRMT R43, RZ, 0x7610, R43 ;  /* 0x00007610ff2b7816 */ /* 0x000fe4000000002b */
[----:B------:R-:W-:Y:S02]  /*2510*/  PRMT R47, RZ, 0x7610, R47 ;  /* 0x00007610ff2f7816 */ /* 0x000fe4000000002f */
[----:B------:R-:W-:Y:S01]  /*2520*/  PRMT R40, RZ, 0x7610, R40 ;  /* 0x00007610ff287816 */ /* 0x000fe20000000028 */
[----:B------:R-:W3:Y:S04]  /*2530*/  @!P2 LDG.E.U16 R52, desc[UR20][R48.64+-0xf00] ;  /* 0xfff100143034a981 */ /* 0x000ee8000c1e1500 */
[----:B------:R-:W5:Y:S01]  /*2540*/  @!P1 LDG.E.U16 R56, desc[UR20][R48.64+-0xe00] ;  /* 0xfff2001430389981 */ /* 0x000f62000c1e1500 */
[----:B------:R-:W-:-:S02]  /*2550*/  ISETP.GE.AND P1, PT, R13, UR44, PT ;  /* 0x0000002c0d007c0c */ /* 0x000fc4000bf26270 */
[----:B------:R-:W-:Y:S01]  /*2560*/  PRMT R53, RZ, 0x7610, R53 ;  /* 0x00007610ff357816 */ /* 0x000fe20000000035 */
[----:B------:R-:W4:Y:S01]  /*2570*/  @!P3 LDG.E.U16 R43, desc[UR20][R48.64+-0xfc0] ;  /* 0xfff04014302bb981 */ /* 0x000f22000c1e1500 */
[----:B------:R-:W-:Y:S02]  /*2580*/  PRMT R54, RZ, 0x7610, R54 ;  /* 0x00007610ff367816 */ /* 0x000fe40000000036 */
[----:B------:R-:W-:Y:S01]  /*2590*/  ISETP.GE.AND P2, PT, R15, UR44, PT ;  /* 0x0000002c0f007c0c */ /* 0x000fe2000bf46270 */
[----:B------:R-:W2:Y:S01]  /*25a0*/  @!P4 LDG.E.U16 R47, desc[UR20][R48.64+-0xf40] ;  /* 0xfff0c014302fc981 */ /* 0x000ea2000c1e1500 */
[----:B------:R-:W-:-:S03]  /*25b0*/  ISETP.GE.AND P3, PT, R16, UR44, PT ;  /* 0x0000002c10007c0c */ /* 0x000fc6000bf66270 */
[----:B------:R0:W3:Y:S04]  /*25c0*/  @!P0 LDG.E.U16 R40, desc[UR20][R50.64] ;  /* 0x0000001432288981 */ /* 0x0000e8000c1e1500 */
[----:B------:R-:W5:Y:S01]  /*25d0*/  @!P1 LDG.E.U16 R57, desc[UR20][R48.64+-0xdc0] ;  /* 0xfff2401430399981 */ /* 0x000f62000c1e1500 */
[----:B------:R-:W-:Y:S02]  /*25e0*/  ISETP.GE.AND P1, PT, R14, UR44, PT ;  /* 0x0000002c0e007c0c */ /* 0x000fe4000bf26270 */
[----:B------:R-:W-:Y:S01]  /*25f0*/  ISETP.GE.AND P4, PT, R17, UR44, PT ;  /* 0x0000002c11007c0c */ /* 0x000fe2000bf86270 */
[----:B------:R-:W5:Y:S01]  /*2600*/  @!P5 LDG.E.U16 R53, desc[UR20][R48.64+-0xec0] ;  /* 0xfff140143035d981 */ /* 0x000f62000c1e1500 */
[----:B------:R-:W-:-:S03]  /*2610*/  ISETP.GE.AND P5, PT, R18, UR44, PT ;  /* 0x0000002c12007c0c */ /* 0x000fc6000bfa6270 */
[----:B------:R-:W5:Y:S01]  /*2620*/  @!P6 LDG.E.U16 R54, desc[UR20][R48.64+-0xe80] ;  /* 0xfff180143036e981 */ /* 0x000f62000c1e1500 */
[----:B------:R-:W-:Y:S02]  /*2630*/  ISETP.GE.AND P6, PT, R19, UR44, PT ;  /* 0x0000002c13007c0c */ /* 0x000fe4000bfc6270 */
[----:B0-----:R-:W-:Y:S01]  /*2640*/  PRMT R50, RZ, 0x7610, R50 ;  /* 0x00007610ff327816 */ /* 0x001fe20000000032 */
        /* <DEDUP_REMOVED lines=8> */
[----:B------:R-:W-:Y:S01]  /*26d0*/  ISETP.GE.AND P1, PT, R22, UR44, PT ;  /* 0x0000002c16007c0c */ /* 0x000fe2000bf26270 */
[----:B---3--:R0:W-:Y:S04]  /*26e0*/  STS.U16 [R166], R40 ;  /* 0x00000028a6007388 */ /* 0x0081e80000000400 */
[----:B----4-:R-:W-:Y:S04]  /*26f0*/  STS.U16 [R165+0x40], R43 ;  /* 0x0000402ba5007388 */ /* 0x010fe80000000400 */
[----:B------:R-:W-:Y:S04]  /*2700*/  STS.U16 [R164+0x80], R45 ;  /* 0x0000802da4007388 */ /* 0x000fe80000000400 */
[----:B--2---:R-:W-:Y:S04]  /*2710*/  STS.U16 [R163+0xc0], R47 ;  /* 0x0000c02fa3007388 */ /* 0x004fe80000000400 */
[----:B------:R1:W-:Y:S04]  /*2720*/  STS.U16 [R162+0x100], R52 ;  /* 0x00010034a2007388 */ /* 0x0003e80000000400 */
[----:B-----5:R2:W-:Y:S04]  /*2730*/  STS.U16 [R161+0x140], R53 ;  /* 0x00014035a1007388 */ /* 0x0205e80000000400 */
[----:B------:R-:W-:Y:S04]  /*2740*/  STS.U16 [R160+0x180], R54 ;  /* 0x00018036a0007388 */ /* 0x000fe80000000400 */
        /* <DEDUP_REMOVED lines=10> */
[----:B------:R-:W4:Y:S04]  /*27f0*/  LDS.U16 R47, [R133] ;  /* 0x00000000852f7984 */ /* 0x000f280000000400 */
[----:B------:R-:W5:Y:S04]  /*2800*/  LDS.U16 R43, [R133+0x2] ;  /* 0x00000200852b7984 */ /* 0x000f680000000400 */
[----:B------:R-:W-:Y:S04]  /*2810*/  LDS.U16 R45, [R133+0x4] ;  /* 0x00000400852d7984 */ /* 0x000fe80000000400 */
[----:B------:R-:W5:Y:S04]  /*2820*/  LDS.U16 R48, [R133+0x6] ;  /* 0x0000060085307984 */ /* 0x000f680000000400 */
        /* <DEDUP_REMOVED lines=9> */
[----:B------:R-:W-:Y:S04]  /*28c0*/  LDS.U16 R63, [R133+0x1a] ;  /* 0x00001a00853f7984 */ /* 0x000fe80000000400 */
[----:B------:R-:W-:Y:S04]  /*28d0*/  LDS.U16 R65, [R133+0x1c] ;  /* 0x00001c0085417984 */ /* 0x000fe80000000400 */
[----:B------:R-:W5:Y:S01]  /*28e0*/  LDS.U16 R66, [R133+0x1e] ;  /* 0x00001e0085427984 */ /* 0x000f620000000400 */
[----:B------:R-:W-:Y:S01]  /*28f0*/  BAR.SYNC.DEFER_BLOCKING 0x0 ;  /* 0x0000000000007b1d */ /* 0x000fe20000010000 */
[----:B0-----:R-:W-:-:S02]  /*2900*/  PRMT R40, RZ, 0x7610, R40 ;  /* 0x00007610ff287816 */ /* 0x001fc40000000028 */
[----:B-1----:R-:W-:Y:S02]  /*2910*/  PRMT R52, RZ, 0x7610, R52 ;  /* 0x00007610ff347816 */ /* 0x002fe40000000034 */
[----:B--2---:R-:W-:Y:S02]  /*2920*/  PRMT R53, RZ, 0x7610, R53 ;  /* 0x00007610ff357816 */ /* 0x004fe40000000035 */
[----:B---3--:R-:W-:Y:S01]  /*2930*/  PRMT R55, RZ, 0x7610, R55 ;  /* 0x00007610ff377816 */ /* 0x008fe20000000037 */
[----:B------:R0:W2:Y:S01]  /*2940*/  @!P0 LDG.E.U16 R40, desc[UR20][R4.64] ;  /* 0x0000001404288981 */ /* 0x0000a2000c1e1500 */
[----:B------:R-:W-:-:S03]  /*2950*/  ISETP.GE.AND P0, PT, R23, UR44, PT ;  /* 0x0000002c17007c0c */ /* 0x000fc6000bf06270 */
[----:B------:R-:W3:Y:S01]  /*2960*/  @!P1 LDG.E.U16 R52, desc[UR20][R2.64+-0xfc0] ;  /* 0xfff0401402349981 */ /* 0x000ee2000c1e1500 */
[----:B------:R-:W-:-:S03]  /*2970*/  ISETP.GE.AND P1, PT, R0, UR44, PT ;  /* 0x0000002c00007c0c */ /* 0x000fc6000bf26270 */
[----:B------:R-:W3:Y:S04]  /*2980*/  @!P2 LDG.E.U16 R79, desc[UR20][R2.64+-0xd40] ;  /* 0xfff2c014024fa981 */ /* 0x000ee8000c1e1500 */
[----:B------:R-:W3:Y:S04]  /*2990*/  @!P3 LDG.E.U16 R81, desc[UR20][R2.64+-0xd00] ;  /* 0xfff300140251b981 */ /* 0x000ee8000c1e1500 */
[----:B------:R-:W3:Y:S01]  /*29a0*/  @!P0 LDG.E.U16 R53, desc[UR20][R2.64+-0xf80] ;  /* 0xfff0801402358981 */ /* 0x000ee2000c1e1500 */
        /* <DEDUP_REMOVED lines=8> */
[----:B------:R-:W-:Y:S02]  /*2a30*/  ISETP.GE.AND P1, PT, R11, UR44, PT ;  /* 0x0000002c0b007c0c */ /* 0x000fe4000bf26270 */
[----:B0-----:R-:W-:Y:S01]  /*2a40*/  PRMT R4, RZ, 0x7610, R4 ;  /* 0x00007610ff047816 */ /* 0x001fe20000000004 */
[----:B------:R-:W3:Y:S01]  /*2a50*/  @!P6 LDG.E.U16 R85, desc[UR20][R2.64+-0xc40] ;  /* 0xfff3c0140255e981 */ /* 0x000ee2000c1e1500 */
[----:B------:R-:W-:-:S05]  /*2a60*/  PRMT R5, RZ, 0x7610, R5 ;  /* 0x00007610ff057816 */ /* 0x000fca0000000005 */
[----:B------:R-:W3:Y:S01]  /*2a70*/  @!P0 LDG.E.U16 R4, desc[UR20][R2.64+-0xe80] ;  /* 0xfff1801402048981 */ /* 0x000ee2000c1e1500 */
[----:B------:R-:W-:-:S03]  /*2a80*/  ISETP.GE.AND P0, PT, R12, UR44, PT ;  /* 0x0000002c0c007c0c */ /* 0x000fc6000bf06270 */
[----:B------:R-:W3:Y:S01]  /*2a90*/  @!P1 LDG.E.U16 R5, desc[UR20][R2.64+-0xe40] ;  /* 0xfff1c01402059981 */ /* 0x000ee2000c1e1500 */
[----:B------:R-:W-:Y:S02]  /*2aa0*/  ISETP.NE.AND P1, PT, R73, RZ, PT ;  /* 0x000000ff4900720c */ /* 0x000fe40003f25270 */
[----:B------:R-:W-:-:S07]  /*2ab0*/  PRMT R73, RZ, 0x7610, R73 ;  /* 0x00007610ff497816 */ /* 0x000fce0000000049 */
[----:B------:R-:W3:Y:S01]  /*2ac0*/  @!P0 LDG.E.U16 R73, desc[UR20][R2.64+-0xe00] ;  /* 0xfff2001402498981 */ /* 0x000ee2000c1e1500 */
[----:B------:R-:W-:-:S03]  /*2ad0*/  ISETP.GE.AND P0, PT, R13, UR44, PT ;  /* 0x0000002c0d007c0c */ /* 0x000fc6000bf06270 */
[----:B------:R-:W3:Y:S10]  /*2ae0*/  @!P1 LDG.E.U16 R78, desc[UR20][R2.64+-0xd80] ;  /* 0xfff28014024e9981 */ /* 0x000ef4000c1e1500 */
[----:B------:R0:W3:Y:S01]  /*2af0*/  @!P0 LDG.E.U16 R77, desc[UR20][R2.64+-0xdc0] ;  /* 0xfff24014024d8981 */ /* 0x0000e2000c1e1500 */
[----:B----4-:R-:W-:-:S05]  /*2b00*/  HADD2.F32 R47, -RZ, R47.H0_H0 ;  /* 0x2000002fff2f7230 */ /* 0x010fca0000004100 */
[----:B------:R-:W-:Y:S01]  /*2b10*/  FMUL.FTZ R80, R47, -1.4426950216293334961 ;  /* 0xbfb8aa3b2f507820 */ /* 0x000fe20000410000 */
[----:B-----5:R-:W-:Y:S02]  /*2b20*/  HADD2.F32 R43, -RZ, R43.H0_H0 ;  /* 0x2000002bff2b7230 */ /* 0x020fe40000004100 */
[----:B------:R-:W-:-:S03]  /*2b30*/  HADD2.F32 R48, -RZ, R48.H0_H0 ;  /* 0x20000030ff307230 */ /* 0x000fc60000004100 */
[----:B------:R-:W1:Y:S01]  /*2b40*/  MUFU.EX2 R80, R80 ;  /* 0x0000005000507308 */ /* 0x000e620000000800 */
[----:B------:R-:W-:Y:S01]  /*2b50*/  FMUL.FTZ R82, R43, -1.4426950216293334961 ;  /* 0xbfb8aa3b2b527820 */ /* 0x000fe20000410000 */
[----:B0-----:R-:W-:Y:S01]  /*2b60*/  FMUL.FTZ R2, R48, -1.4426950216293334961 ;  /* 0xbfb8aa3b30027820 */ /* 0x001fe20000410000 */
[----:B------:R-:W-:Y:S02]  /*2b70*/  HADD2.F32 R56, -RZ, R56.H0_H0 ;  /* 0x20000038ff387230 */ /* 0x000fe40000004100 */
[----:B------:R-:W-:-:S03]  /*2b80*/  HADD2.F32 R45, -RZ, R45.H0_H0 ;  /* 0x2000002dff2d7230 */ /* 0x000fc60000004100 */
[----:B------:R-:W-:Y:S01]  /*2b90*/  MUFU.EX2 R82, R82 ;  /* 0x0000005200527308 */ /* 0x000fe20000000800 */
[----:B------:R-:W-:Y:S02]  /*2ba0*/  HADD2.F32 R62, -RZ, R62.H0_H0 ;  /* 0x2000003eff3e7230 */ /* 0x000fe40000004100 */
[----:B------:R-:W-:-:S05]  /*2bb0*/  FMUL.FTZ R86, R45, -1.4426950216293334961 ;  /* 0xbfb8aa3b2d567820 */ /* 0x000fca0000410000 */
[----:B------:R0:W4:Y:S01]  /*2bc0*/  MUFU.EX2 R3, R2 ;  /* 0x0000000200037308 */ /* 0x0001220000000800 */
[----:B-1----:R-:W-:Y:S01]  /*2bd0*/  FADD.FTZ R80, R80, 1 ;  /* 0x3f80000050507421 */ /* 0x002fe20000010000 */
[----:B------:R-:W-:Y:S02]  /*2be0*/  HADD2.F32 R66, -RZ, R66.H0_H0 ;  /* 0x20000042ff427230 */ /* 0x000fe40000004100 */
[----:B0-----:R-:W-:-:S04]  /*2bf0*/  FMUL.FTZ R2, R56, -1.4426950216293334961 ;  /* 0xbfb8aa3b38027820 */ /* 0x001fc80000410000 */
[----:B------:R-:W0:Y:S08]  /*2c00*/  MUFU.EX2 R86, R86 ;  /* 0x0000005600567308 */ /* 0x000e300000000800 */
[----:B------:R1:W-:Y:S01]  /*2c10*/  MUFU.EX2 R91, R2 ;  /* 0x00000002005b7308 */ /* 0x0003e20000000800 */
[----:B------:R-:W-:Y:S02]  /*2c20*/  HADD2.F32 R50, -RZ, R50.H0_H0 ;  /* 0x20000032ff327230 */ /* 0x000fe40000004100 */
[----:B-1----:R-:W-:-:S05]  /*2c30*/  FMUL.FTZ R2, R62, -1.4426950216293334961 ;  /* 0xbfb8aa3b3e027820 */ /* 0x002fca0000410000 */
[----:B------:R-:W-:Y:S08]  /*2c40*/  MUFU.RCP R80, R80 ;  /* 0x0000005000507308 */ /* 0x000ff00000001000 */
[----:B------:R1:W-:Y:S01]  /*2c50*/  MUFU.EX2 R95, R2 ;  /* 0x00000002005f7308 */ /* 0x0003e20000000800 */
[----:B------:R-:W-:Y:S01]  /*2c60*/  FMUL.FTZ R88, R50, -1.4426950216293334961 ;  /* 0xbfb8aa3b32587820 */ /* 0x000fe20000410000 */
[----:B-1----:R-:W-:-:S06]  /*2c70*/  FMUL.FTZ R2, R66, -1.4426950216293334961 ;  /* 0xbfb8aa3b42027820 */ /* 0x002fcc0000410000 */
[----:B------:R1:W-:Y:S01]  /*2c80*/  MUFU.EX2 R111, R2 ;  /* 0x00000002006f7308 */ /* 0x0003e20000000800 */
[----:B------:R-:W-:Y:S02]  /*2c90*/  HADD2.F32 R49, -RZ, R49.H0_H0 ;  /* 0x20000031ff317230 */ /* 0x000fe40000004100 */
[----:B----4-:R-:W-:Y:S01]  /*2ca0*/  FADD.FTZ R3, R3, 1 ;  /* 0x3f80000003037421 */ /* 0x010fe20000010000 */
[----:B-1----:R-:W-:Y:S01]  /*2cb0*/  FADD.FTZ R2, R82, 1 ;  /* 0x3f80000052027421 */ /* 0x002fe20000010000 */
[----:B------:R-:W-:-:S03]  /*2cc0*/  HADD2.F32 R67, -RZ, R67.H0_H0 ;  /* 0x20000043ff437230 */ /* 0x000fc60000004100 */
[----:B------:R-:W-:Y:S01]  /*2cd0*/  MUFU.EX2 R88, R88 ;  /* 0x0000005800587308 */ /* 0x000fe20000000800 */
[----:B0-----:R-:W-:Y:S01]  /*2ce0*/  FADD.FTZ R82, R86, 1 ;  /* 0x3f80000056527421 */ /* 0x001fe20000010000 */
[----:B------:R-:W-:Y:S02]  /*2cf0*/  HADD2.F32 R51, -RZ, R51.H0_H0 ;  /* 0x20000033ff337230 */ /* 0x000fe40000004100 */
[----:B------:R-:W-:Y:S01]  /*2d00*/  FMUL.FTZ R87, R49, -1.4426950216293334961 ;  /* 0xbfb8aa3b31577820 */ /* 0x000fe20000410000 */
[----:B------:R-:W-:Y:S02]  /*2d10*/  HADD2.F32 R69, -RZ, R69.H0_H0 ;  /* 0x20000045ff457230 */ /* 0x000fe40000004100 */
[----:B------:R-:W-:Y:S01]  /*2d20*/  FMUL.FTZ R89, R51, -1.4426950216293334961 ;  /* 0xbfb8aa3b33597820 */ /* 0x000fe20000410000 */
[----:B------:R-:W-:Y:S01]  /*2d30*/  MUFU.RCP R82, R82 ;  /* 0x0000005200527308 */ /* 0x000fe20000001000 */
[----:B------:R-:W-:Y:S02]  /*2d40*/  HADD2.F32 R60, -RZ, R60.H0_H0 ;  /* 0x2000003cff3c7230 */ /* 0x000fe40000004100 */
[----:B------:R-:W-:-:S05]  /*2d50*/  HADD2.F32 R54, -RZ, R54.H0_H0 ;  /* 0x20000036ff367230 */ /* 0x000fca0000004100 */
[----:B------:R-:W-:Y:S01]  /*2d60*/  MUFU.EX2 R87, R87 ;  /* 0x0000005700577308 */ /* 0x000fe20000000800 */
[----:B------:R-:W-:Y:S02]  /*2d70*/  HADD2.F32 R57, -RZ, R57.H0_H0 ;  /* 0x20000039ff397230 */ /* 0x000fe40000004100 */
[----:B------:R-:W-:Y:S01]  /*2d80*/  FMUL.FTZ R94, R60, -1.4426950216293334961 ;  /* 0xbfb8aa3b3c5e7820 */ /* 0x000fe20000410000 */
[----:B------:R-:W-:Y:S01]  /*2d90*/  FMUL.FTZ R90, R54, -1.4426950216293334961 ;  /* 0xbfb8aa3b365a7820 */ /* 0x000fe20000410000 */
[----:B------:R-:W-:-:S03]  /*2da0*/  HADD2.F32 R59, -RZ, R59.H0_H0 ;  /* 0x2000003bff3b7230 */ /* 0x000fc60000004100 */
[----:B------:R-:W0:Y:S01]  /*2db0*/  MUFU.EX2 R89, R89 ;  /* 0x0000005900597308 */ /* 0x000e220000000800 */
[----:B------:R-:W-:Y:S01]  /*2dc0*/  FMUL.FTZ R92, R57, -1.4426950216293334961 ;  /* 0xbfb8aa3b395c7820 */ /* 0x000fe20000410000 */
[----:B------:R-:W-:Y:S02]  /*2dd0*/  HADD2.F32 R68, -RZ, R68.H0_H0 ;  /* 0x20000044ff447230 */ /* 0x000fe40000004100 */
[----:B------:R-:W-:-:S04]  /*2de0*/  FMUL.FTZ R93, R59, -1.4426950216293334961 ;  /* 0xbfb8aa3b3b5d7820 */ /* 0x000fc80000410000 */
[----:B------:R-:W-:Y:S08]  /*2df0*/  MUFU.EX2 R94, R94 ;  /* 0x0000005e005e7308 */ /* 0x000ff00000000800 */
[----:B------:R-:W-:Y:S01]  /*2e00*/  MUFU.EX2 R90, R90 ;  /* 0x0000005a005a7308 */ /* 0x000fe20000000800 */
[----:B0-----:R-:W-:Y:S01]  /*2e10*/  FADD.FTZ R86, R89, 1 ;  /* 0x3f80000059567421 */ /* 0x001fe20000010000 */
[----:B------:R-:W-:-:S06]  /*2e20*/  HADD2.F32 R70, -RZ, R70.H0_H0 ;  /* 0x20000046ff467230 */ /* 0x000fcc0000004100 */
[----:B------:R-:W-:Y:S01]  /*2e30*/  MUFU.EX2 R92, R92 ;  /* 0x0000005c005c7308 */ /* 0x000fe20000000800 */
[----:B--2---:R-:W-:Y:S04]  /*2e40*/  STS.U16 [R166], R40 ;  /* 0x00000028a6007388 */ /* 0x004fe80000000400 */
        /* <DEDUP_REMOVED lines=19> */
[----:B------:R-:W4:Y:S01]  /*2f80*/  LDS.U16 R55, [R133+0x6] ;  /* 0x0000060085377984 */ /* 0x000f220000000400 */
[----:B0-----:R0:W5:Y:S03]  /*2f90*/  MUFU.RCP R78, R2 ;  /* 0x00000002004e7308 */ /* 0x0011660000001000 */
[----:B------:R-:W4:Y:S04]  /*2fa0*/  LDS.U16 R72, [R133+0xa] ;  /* 0x00000a0085487984 */ /* 0x000f280000000400 */
[----:B------:R-:W4:Y:S01]  /*2fb0*/  LDS.U16 R71, [R133+0x8] ;  /* 0x0000080085477984 */ /* 0x000f220000000400 */
[----:B------:R5:W4:Y:S01]  /*2fc0*/  MUFU.RCP R77, R3 ;  /* 0x00000003004d7308 */ /* 0x000b220000001000 */
[----:B0-----:R-:W-:-:S02]  /*2fd0*/  FADD.FTZ R2, -R80, 1 ;  /* 0x3f80000050027421 */ /* 0x001fc40000010100 */
[----:B------:R-:W0:Y:S02]  /*2fe0*/  LDS.U16 R73, [R133+0xc] ;  /* 0x00000c0085497984 */ /* 0x000e240000000400 */
[----:B------:R-:W-:Y:S01]  /*2ff0*/  FFMA.FTZ R2, R47, R2, 1 ;  /* 0x3f8000002f027423 */ /* 0x000fe20000010002 */
[----:B-1----:R-:W-:-:S05]  /*3000*/  HADD2.F32 R40, -RZ, R40.H0_H0 ;  /* 0x20000028ff287230 */ /* 0x002fca0000004100 */
[----:B-----5:R-:W-:Y:S01]  /*3010*/  FMUL.FTZ R3, R67, R40 ;  /* 0x0000002843037220 */ /* 0x020fe20000410000 */
[----:B--2---:R-:W-:-:S03]  /*3020*/  HADD2.F32 R52, -RZ, R52.H0_H0 ;  /* 0x20000034ff347230 */ /* 0x004fc60000004100 */
[----:B------:R-:W-:-:S04]  /*3030*/  FMUL.FTZ R3, R80, R3 ;  /* 0x0000000350037220 */ /* 0x000fc80000410000 */
[----:B------:R-:W-:Y:S01]  /*3040*/  FMUL.FTZ R100, R3, R2 ;  /* 0x0000000203647220 */ /* 0x000fe20000410000 */
[----:B------:R-:W-:Y:S01]  /*3050*/  FADD.FTZ R2, -R78, 1 ;  /* 0x3f8000004e027421 */ /* 0x000fe20000010100 */
[----:B------:R-:W-:Y:S01]  /*3060*/  FMUL.FTZ R3, R69, R52 ;  /* 0x0000003445037220 */ /* 0x000fe20000410000 */
[----:B------:R-:W-:Y:S02]  /*3070*/  FADD.FTZ R79, R88, 1 ;  /* 0x3f800000584f7421 */ /* 0x000fe40000010000 */
[----:B------:R-:W-:Y:S01]  /*3080*/  FFMA.FTZ R2, R43, R2, 1 ;  /* 0x3f8000002b027423 */ /* 0x000fe20000010002 */
[----:B------:R-:W-:Y:S01]  /*3090*/  FMUL.FTZ R3, R78, R3 ;  /* 0x000000034e037220 */ /* 0x000fe20000410000 */
[----:B---3--:R-:W-:Y:S02]  /*30a0*/  HADD2.F32 R53, -RZ, R53.H0_H0 ;  /* 0x20000035ff357230 */ /* 0x008fe40000004100 */
[----:B------:R-:W-:Y:S01]  /*30b0*/  FADD.FTZ R4, -R82, 1 ;  /* 0x3f80000052047421 */ /* 0x000fe20000010100 */
[----:B------:R-:W1:Y:S01]  /*30c0*/  MUFU.RCP R79, R79 ;  /* 0x0000004f004f7308 */ /* 0x000e620000001000 */
[----:B------:R-:W-:-:S02]  /*30d0*/  FMUL.FTZ R101, R3, R2 ;  /* 0x0000000203657220 */ /* 0x000fc40000410000 */
[----:B------:R-:W2:Y:S01]  /*30e0*/  LDS.U16 R2, [R133+0xe] ;  /* 0x00000e0085027984 */ /* 0x000ea20000000400 */
[----:B------:R-:W-:Y:S01]  /*30f0*/  FMUL.FTZ R5, R68, R53 ;  /* 0x0000003544057220 */ /* 0x000fe20000410000 */
[----:B------:R-:W-:Y:S01]  /*3100*/  FADD.FTZ R84, R87, 1 ;  /* 0x3f80000057547421 */ /* 0x000fe20000010000 */
[----:B------:R-:W-:Y:S01]  /*3110*/  FFMA.FTZ R4, R45, R4, 1 ;  /* 0x3f8000002d047423 */ /* 0x000fe20000010004 */
[----:B------:R-:W3:Y:S01]  /*3120*/  LDS.U16 R3, [R133+0x10] ;  /* 0x0000100085037984 */ /* 0x000ee20000000400 */
[----:B------:R-:W5:Y:S01]  /*3130*/  MUFU.EX2 R93, R93 ;  /* 0x0000005d005d7308 */ /* 0x000f620000000800 */
[----:B------:R-:W-:Y:S01]  /*3140*/  FMUL.FTZ R5, R82, R5 ;  /* 0x0000000552057220 */ /* 0x000fe20000410000 */
[----:B----4-:R-:W-:Y:S02]  /*3150*/  HADD2.F32 R55, -RZ, R55.H0_H0 ;  /* 0x20000037ff377230 */ /* 0x010fe40000004100 */
[----:B------:R-:W-:Y:S01]  /*3160*/  FADD.FTZ R85, -R77, 1 ;  /* 0x3f8000004d557421 */ /* 0x000fe20000010100 */
[----:B------:R-:W-:-:S02]  /*3170*/  HADD2.F32 R75, -RZ, R75.H0_H0 ;  /* 0x2000004bff4b7230 */ /* 0x000fc40000004100 */
[----:B------:R-:W-:Y:S01]  /*3180*/  FMUL.FTZ R102, R5, R4 ;  /* 0x0000000405667220 */ /* 0x000fe20000410000 */
[----:B------:R-:W-:Y:S01]  /*3190*/  HADD2.F32 R72, -RZ, R72.H0_H0 ;  /* 0x20000048ff487230 */ /* 0x000fe20000004100 */
[----:B------:R-:W4:Y:S01]  /*31a0*/  LDS.U16 R4, [R133+0x12] ;  /* 0x0000120085047984 */ /* 0x000f220000000400 */
[----:B------:R-:W0:Y:S01]  /*31b0*/  MUFU.RCP R84, R84 ;  /* 0x0000005400547308 */ /* 0x000e220000001000 */
[----:B------:R-:W-:Y:S01]  /*31c0*/  FMUL.FTZ R88, R70, R55 ;  /* 0x0000003746587220 */ /* 0x000fe20000410000 */
[----:B------:R-:W-:Y:S01]  /*31d0*/  FADD.FTZ R83, R91, 1 ;  /* 0x3f8000005b537421 */ /* 0x000fe20000010000 */
[----:B------:R-:W-:Y:S01]  /*31e0*/  FADD.FTZ R91, R94, 1 ;  /* 0x3f8000005e5b7421 */ /* 0x000fe20000010000 */
[----:B------:R-:W-:Y:S01]  /*31f0*/  FADD.FTZ R81, R90, 1 ;  /* 0x3f8000005a517421 */ /* 0x000fe20000010000 */
[----:B------:R-:W-:-:S03]  /*3200*/  FFMA.FTZ R85, R48, R85, 1 ;  /* 0x3f80000030557423 */ /* 0x000fc60000010055 */
[----:B------:R-:W2:Y:S01]  /*3210*/  MUFU.RCP R86, R86 ;  /* 0x0000005600567308 */ /* 0x000ea20000001000 */
[----:B------:R-:W-:Y:S01]  /*3220*/  FMUL.FTZ R88, R77, R88 ;  /* 0x000000584d587220 */ /* 0x000fe20000410000 */
[----:B------:R-:W-:Y:S01]  /*3230*/  FMUL.FTZ R94, R75, R72 ;  /* 0x000000484b5e7220 */ /* 0x000fe20000410000 */
[C---:B-1----:R-:W-:Y:S01]  /*3240*/  FADD.FTZ R5, -R79.reuse, 1 ;  /* 0x3f8000004f057421 */ /* 0x042fe20000010100 */
[----:B------:R-:W-:Y:S02]  /*3250*/  HADD2.F32 R63, -RZ, R63.H0_H0 ;  /* 0x2000003fff3f7230 */ /* 0x000fe40000004100 */
[----:B------:R-:W-:Y:S01]  /*3260*/  FADD.FTZ R90, R92, 1 ;  /* 0x3f8000005c5a7421 */ /* 0x000fe20000010000 */
[----:B------:R-:W-:Y:S01]  /*3270*/  FMUL.FTZ R103, R88, R85 ;  /* 0x0000005558677220 */ /* 0x000fe20000410000 */
[----:B------:R-:W-:Y:S01]  /*3280*/  FMUL.FTZ R94, R79, R94 ;  /* 0x0000005e4f5e7220 */ /* 0x000fe20000410000 */
[----:B-----5:R-:W-:Y:S01]  /*3290*/  FADD.FTZ R92, R93, 1 ;  /* 0x3f8000005d5c7421 */ /* 0x020fe20000010000 */
[----:B------:R-:W-:-:S02]  /*32a0*/  HADD2.F32 R76, -RZ, R76.H0_H0 ;  /* 0x2000004cff4c7230 */ /* 0x000fc40000004100 */
[----:B------:R-:W-:Y:S01]  /*32b0*/  FFMA.FTZ R85, R50, R5, 1 ;  /* 0x3f80000032557423 */ /* 0x000fe20000010005 */
[----:B------:R-:W-:Y:S01]  /*32c0*/  HADD2.F32 R71, -RZ, R71.H0_H0 ;  /* 0x20000047ff477230 */ /* 0x000fe20000004100 */
[----:B------:R-:W1:Y:S01]  /*32d0*/  MUFU.RCP R81, R81 ;  /* 0x0000005100517308 */ /* 0x000e620000001000 */
[----:B------:R-:W5:Y:S01]  /*32e0*/  LDS.U16 R93, [R133+0x16] ;  /* 0x00001600855d7984 */ /* 0x000f620000000400 */
[----:B------:R-:W-:Y:S01]  /*32f0*/  FMUL.FTZ R96, R63, -1.4426950216293334961 ;  /* 0xbfb8aa3b3f607820 */ /* 0x000fe20000410000 */
[----:B------:R-:W-:Y:S02]  /*3300*/  HADD2.F32 R74, -RZ, R74.H0_H0 ;  /* 0x2000004aff4a7230 */ /* 0x000fe40000004100 */
[----:B------:R-:W-:Y:S01]  /*3310*/  FMUL.FTZ R105, R94, R85 ;  /* 0x000000555e697220 */ /* 0x000fe20000410000 */
[----:B0-----:R-:W-:Y:S02]  /*3320*/  HADD2.F32 R73, -RZ, R73.H0_H0 ;  /* 0x20000049ff497230 */ /* 0x001fe40000004100 */
[----:B------:R-:W-:Y:S01]  /*3330*/  FMUL.FTZ R5, R76, R71 ;  /* 0x000000474c057220 */ /* 0x000fe20000410000 */
[----:B------:R-:W0:Y:S01]  /*3340*/  LDS.U16 R94, [R133+0x18] ;  /* 0x00001800855e7984 */ /* 0x000e220000000400 */
[----:B------:R-:W-:Y:S01]  /*3350*/  FADD.FTZ R88, -R84, 1 ;  /* 0x3f80000054587421 */ /* 0x000fe20000010100 */
[----:B------:R-:W-:Y:S01]  /*3360*/  HADD2.F32 R65, -RZ, R65.H0_H0 ;  /* 0x20000041ff417230 */ /* 0x000fe20000004100 */
[----:B------:R3:W4:Y:S01]  /*3370*/  MUFU.EX2 R98, R96 ;  /* 0x0000006000627308 */ /* 0x0007220000000800 */
[----:B------:R-:W-:Y:S01]  /*3380*/  FMUL.FTZ R87, R74, R73 ;  /* 0x000000494a577220 */ /* 0x000fe20000410000 */
[----:B------:R-:W-:Y:S01]  /*3390*/  FMUL.FTZ R5, R84, R5 ;  /* 0x0000000554057220 */ /* 0x000fe20000410000 */
[----:B------:R-:W-:Y:S01]  /*33a0*/  FFMA.FTZ R88, R49, R88, 1 ;  /* 0x3f80000031587423 */ /* 0x000fe20000010058 */
[----:B------:R-:W-:Y:S01]  /*33b0*/  FMUL.FTZ R97, R65, -1.4426950216293334961 ;  /* 0xbfb8aa3b41617820 */ /* 0x000fe20000410000 */
[C---:B--2---:R-:W-:Y:S01]  /*33c0*/  FMUL.FTZ R87, R86.reuse, R87 ;  /* 0x0000005756577220 */ /* 0x044fe20000410000 */
[----:B---3--:R-:W-:-:S02]  /*33d0*/  FADD.FTZ R96, -R86, 1 ;  /* 0x3f80000056607421 */ /* 0x008fc40000010100 */
[----:B------:R-:W2:Y:S01]  /*33e0*/  MUFU.RCP R90, R90 ;  /* 0x0000005a005a7308 */ /* 0x000ea20000001000 */
[----:B------:R-:W-:Y:S01]  /*33f0*/  FMUL.FTZ R104, R5, R88 ;  /* 0x0000005805687220 */ /* 0x000fe20000410000 */
[----:B------:R-:W-:Y:S01]  /*3400*/  FFMA.FTZ R96, R51, R96, 1 ;  /* 0x3f80000033607423 */ /* 0x000fe20000010060 */
[----:B------:R-:W3:Y:S01]  /*3410*/  LDS.U16 R5, [R133+0x14] ;  /* 0x0000140085057984 */ /* 0x000ee20000000400 */
[----:B------:R-:W-:Y:S01]  /*3420*/  FADD.FTZ R95, R95, 1 ;  /* 0x3f8000005f5f7421 */ /* 0x000fe20000010000 */
[----:B------:R-:W-:Y:S02]  /*3430*/  HADD2.F32 R88, -RZ, R61.H0_H0 ;  /* 0x2000003dff587230 */ /* 0x000fe40000004100 */
[----:B------:R-:W-:Y:S01]  /*3440*/  FMUL.FTZ R106, R87, R96 ;  /* 0x00000060576a7220 */ /* 0x000fe20000410000 */
[----:B------:R-:W5:Y:S01]  /*3450*/  MUFU.EX2 R99, R97 ;  /* 0x0000006100637308 */ /* 0x000f620000000800 */
[----:B------:R-:W-:Y:S02]  /*3460*/  HADD2.F32 R87, -RZ, R58.H0_H0 ;  /* 0x2000003aff577230 */ /* 0x000fe40000004100 */
[----:B-1----:R-:W-:Y:S01]  /*3470*/  FADD.FTZ R61, -R81, 1 ;  /* 0x3f800000513d7421 */ /* 0x002fe20000010100 */
[----:B------:R-:W-:-:S02]  /*3480*/  HADD2.F32 R58, -RZ, R2.H0_H0 ;  /* 0x20000002ff3a7230 */ /* 0x000fc40000004100 */
[----:B------:R-:W1:Y:S02]  /*3490*/  LDS.U16 R2, [R133+0x1c] ;  /* 0x00001c0085027984 */ /* 0x000e640000000400 */
[----:B------:R-:W0:Y:S01]  /*34a0*/  MUFU.RCP R83, R83 ;  /* 0x0000005300537308 */ /* 0x000e220000001000 */
[----:B------:R-:W-:Y:S01]  /*34b0*/  FFMA.FTZ R89, R54, R61, 1 ;  /* 0x3f80000036597423 */ /* 0x000fe2000001003d */
[----:B------:R-:W-:Y:S02]  /*34c0*/  HADD2.F32 R61, -RZ, R3.H0_H0 ;  /* 0x20000003ff3d7230 */ /* 0x000fe40000004100 */
[----:B------:R-:W-:Y:S04]  /*34d0*/  LDS.U16 R3, [R133+0x1e] ;  /* 0x00001e0085037984 */ /* 0x000fe80000000400 */
[----:B------:R2:W-:Y:S01]  /*34e0*/  MUFU.RCP R97, R95 ;  /* 0x0000005f00617308 */ /* 0x0005e20000001000 */
[----:B------:R-:W-:-:S02]  /*34f0*/  HADD2.F32 R85, -RZ, R64.H0_H0 ;  /* 0x20000040ff557230 */ /* 0x000fc40000004100 */
[----:B----4-:R-:W-:Y:S01]  /*3500*/  FADD.FTZ R96, R98, 1 ;  /* 0x3f80000062607421 */ /* 0x010fe20000010000 */
[----:B--2---:R-:W2:Y:S04]  /*3510*/  LDS.U16 R95, [R133+0x1a] ;  /* 0x00001a00855f7984 */ /* 0x004ea80000000400 */
[----:B------:R-:W4:Y:S01]  /*3520*/  MUFU.RCP R91, R91 ;  /* 0x0000005b005b7308 */ /* 0x000f220000001000 */
[----:B------:R-:W-:Y:S02]  /*3530*/  HADD2.F32 R64, -RZ, R4.H0_H0 ;  /* 0x20000004ff407230 */ /* 0x000fe40000004100 */
[----:B------:R-:W-:Y:S01]  /*3540*/  FADD.FTZ R98, -R90, 1 ;  /* 0x3f8000005a627421 */ /* 0x000fe20000010100 */
[----:B------:R-:W-:Y:S01]  /*3550*/  FMUL.FTZ R4, R85, R58 ;  /* 0x0000003a55047220 */ /* 0x000fe20000410000 */
[----:B-----5:R-:W-:Y:S01]  /*3560*/  FADD.FTZ R112, R99, 1 ;  /* 0x3f80000063707421 */ /* 0x020fe20000010000 */
[----:B0-----:R-:W-:Y:S01]  /*3570*/  FADD.FTZ R99, -R83, 1 ;  /* 0x3f80000053637421 */ /* 0x001fe20000010100 */
[----:B------:R-:W-:Y:S01]  /*3580*/  FFMA.FTZ R110, R57, R98, 1 ;  /* 0x3f800000396e7423 */ /* 0x000fe20000010062 */
[----:B------:R-:W-:Y:S01]  /*3590*/  FMUL.FTZ R107, R87, R64 ;  /* 0x00000040576b7220 */ /* 0x000fe20000410000 */
[----:B------:R-:W-:Y:S01]  /*35a0*/  FMUL.FTZ R98, R88, R61 ;  /* 0x0000003d58627220 */ /* 0x000fe20000410000 */
[----:B------:R-:W-:Y:S01]  /*35b0*/  FMUL.FTZ R4, R81, R4 ;  /* 0x0000000451047220 */ /* 0x000fe20000410000 */
[----:B------:R-:W0:Y:S01]  /*35c0*/  MUFU.RCP R96, R96 ;  /* 0x0000006000607308 */ /* 0x000e220000001000 */
[----:B------:R-:W-:Y:S01]  /*35d0*/  FFMA.FTZ R108, R56, R99, 1 ;  /* 0x3f800000386c7423 */ /* 0x000fe20000010063 */
[----:B------:R-:W-:Y:S01]  /*35e0*/  FMUL.FTZ R109, R90, R107 ;  /* 0x0000006b5a6d7220 */ /* 0x000fe20000410000 */
[----:B------:R-:W-:Y:S01]  /*35f0*/  FMUL.FTZ R99, R83, R98 ;  /* 0x0000006253637220 */ /* 0x000fe20000410000 */
[----:B------:R-:W-:Y:S01]  /*3600*/  FMUL.FTZ R107, R4, R89 ;  /* 0x00000059046b7220 */ /* 0x000fe20000410000 */
[----:B------:R-:W-:-:S02]  /*3610*/  HADD2.F32 R239, -RZ, R42.H0_H0 ;  /* 0x2000002affef7230 */ /* 0x000fc40000004100 */
[----:B------:R-:W-:Y:S02]  /*3620*/  HADD2.F32 R89, -RZ, R44.H0_H0 ;  /* 0x2000002cff597230 */ /* 0x000fe40000004100 */
[----:B------:R-:W-:Y:S01]  /*3630*/  HADD2.F32 R42, -RZ, R93.H0_H0 ;  /* 0x2000005dff2a7230 */ /* 0x000fe20000004100 */
[----:B------:R-:W5:Y:S01]  /*3640*/  MUFU.RCP R92, R92 ;  /* 0x0000005c005c7308 */ /* 0x000f620000001000 */
[----:B------:R-:W-:Y:S01]  /*3650*/  FMUL.FTZ R108, R99, R108 ;  /* 0x0000006c636c7220 */ /* 0x000fe20000410000 */
[----:B------:R-:W-:Y:S01]  /*3660*/  FADD.FTZ R99, R111, 1 ;  /* 0x3f8000006f637421 */ /* 0x000fe20000010000 */
[----:B------:R-:W-:Y:S02]  /*3670*/  HADD2.F32 R44, -RZ, R94.H0_H0 ;  /* 0x2000005eff2c7230 */ /* 0x000fe40000004100 */
[----:B----4-:R-:W-:Y:S01]  /*3680*/  FADD.FTZ R111, -R91, 1 ;  /* 0x3f8000005b6f7421 */ /* 0x010fe20000010100 */
[----:B------:R-:W-:Y:S02]  /*3690*/  FMUL.FTZ R94, R89, R42 ;  /* 0x0000002a595e7220 */ /* 0x000fe40000410000 */
[----:B------:R4:W2:Y:S01]  /*36a0*/  MUFU.RCP R98, R112 ;  /* 0x0000007000627308 */ /* 0x0008a20000001000 */
[----:B------:R-:W-:Y:S01]  /*36b0*/  FFMA.FTZ R111, R60, R111, 1 ;  /* 0x3f8000003c6f7423 */ /* 0x000fe2000001006f */
[----:B------:R-:W-:Y:S01]  /*36c0*/  FMUL.FTZ R94, R91, R94 ;  /* 0x0000005e5b5e7220 */ /* 0x000fe20000410000 */
[----:B------:R-:W-:-:S02]  /*36d0*/  HADD2.F32 R238, -RZ, R41.H0_H0 ;  /* 0x20000029ffee7230 */ /* 0x000fc40000004100 */
[----:B------:R-:W-:Y:S02]  /*36e0*/  HADD2.F32 R46, -RZ, R46.H0_H0 ;  /* 0x2000002eff2e7230 */ /* 0x000fe40000004100 */
[----:B------:R-:W-:Y:S01]  /*36f0*/  FMUL.FTZ R111, R94, R111 ;  /* 0x0000006f5e6f7220 */ /* 0x000fe20000410000 */
[----:B------:R-:W2:Y:S01]  /*3700*/  MUFU.RCP R99, R99 ;  /* 0x0000006300637308 */ /* 0x000ea20000001000 */
[----:B---3--:R-:W-:Y:S02]  /*3710*/  HADD2.F32 R41, -RZ, R5.H0_H0 ;  /* 0x20000005ff297230 */ /* 0x008fe40000004100 */
[----:B0-----:R-:W-:Y:S01]  /*3720*/  FADD.FTZ R94, -R96, 1 ;  /* 0x3f800000605e7421 */ /* 0x001fe20000010100 */
[----:B-----5:R-:W-:Y:S01]  /*3730*/  FADD.FTZ R4, -R92, 1 ;  /* 0x3f8000005c047421 */ /* 0x020fe20000010100 */
[----:B------:R-:W-:Y:S02]  /*3740*/  HADD2.F32 R237, -RZ, R7.H0_H0 ;  /* 0x20000007ffed7230 */ /* 0x000fe40000004100 */
[----:B----4-:R-:W-:Y:S01]  /*3750*/  FFMA.FTZ R112, R63, R94, 1 ;  /* 0x3f8000003f707423 */ /* 0x010fe2000001005e */
[----:B------:R-:W-:Y:S01]  /*3760*/  FMUL.FTZ R5, R46, R41 ;  /* 0x000000292e057220 */ /* 0x000fe20000410000 */
[----:B-1----:R-:W-:Y:S01]  /*3770*/  HADD2.F32 R94, -RZ, R2.H0_H0 ;  /* 0x20000002ff5e7230 */ /* 0x002fe20000004100 */
[----:B------:R-:W0:Y:S01]  /*3780*/  S2UR UR9, SR_CgaCtaId ;  /* 0x00000000000979c3 */ /* 0x000e220000008800 */
[----:B--2---:R-:W-:-:S02]  /*3790*/  HADD2.F32 R93, -RZ, R95.H0_H0 ;  /* 0x2000005fff5d7230 */ /* 0x004fc40000004100 */
[----:B------:R-:W-:Y:S01]  /*37a0*/  FFMA.FTZ R4, R59, R4, 1 ;  /* 0x3f8000003b047423 */ /* 0x000fe20000010004 */
[----:B------:R-:W-:Y:S01]  /*37b0*/  FMUL.FTZ R5, R92, R5 ;  /* 0x000000055c057220 */ /* 0x000fe20000410000 */
[----:B------:R-:W-:Y:S02]  /*37c0*/  HADD2.F32 R236, -RZ, R6.H0_H0 ;  /* 0x20000006ffec7230 */ /* 0x000fe40000004100 */
[----:B------:R-:W-:Y:S01]  /*37d0*/  FADD.FTZ R2, -R98, 1 ;  /* 0x3f80000062027421 */ /* 0x000fe20000010100 */
[----:B------:R-:W-:Y:S02]  /*37e0*/  HADD2.F32 R95, -RZ, R3.H0_H0 ;  /* 0x20000003ff5f7230 */ /* 0x000fe40000004100 */
[----:B------:R-:W-:Y:S01]  /*37f0*/  FMUL.FTZ R3, R237, R94 ;  /* 0x0000005eed037220 */ /* 0x000fe20000410000 */
[----:B------:R-:W-:Y:S01]  /*3800*/  FMUL.FTZ R109, R109, R110 ;  /* 0x0000006e6d6d7220 */ /* 0x000fe20000410000 */
[----:B------:R-:W-:Y:S01]  /*3810*/  FMUL.FTZ R4, R5, R4 ;  /* 0x0000000405047220 */ /* 0x000fe20000410000 */
[----:B------:R-:W-:Y:S01]  /*3820*/  FADD.FTZ R113, -R97, 1 ;  /* 0x3f80000061717421 */ /* 0x000fe20000010100 */
[----:B------:R-:W-:Y:S01]  /*3830*/  FMUL.FTZ R110, R239, R44 ;  /* 0x0000002cef6e7220 */ /* 0x000fe20000410000 */
[----:B------:R-:W-:Y:S01]  /*3840*/  FMUL.FTZ R5, R238, R93 ;  /* 0x0000005dee057220 */ /* 0x000fe20000410000 */
[----:B------:R-:W-:Y:S01]  /*3850*/  FADD.FTZ R7, -R99, 1 ;  /* 0x3f80000063077421 */ /* 0x000fe20000010100 */
[----:B------:R-:W-:Y:S01]  /*3860*/  FFMA.FTZ R2, R65, R2, 1 ;  /* 0x3f80000041027423 */ /* 0x000fe20000010002 */
[----:B------:R-:W-:Y:S01]  /*3870*/  FMUL.FTZ R6, R236, R95 ;  /* 0x0000005fec067220 */ /* 0x000fe20000410000 */
[----:B------:R-:W-:Y:S01]  /*3880*/  FMUL.FTZ R3, R98, R3 ;  /* 0x0000000362037220 */ /* 0x000fe20000410000 */
[----:B------:R-:W-:Y:S01]  /*3890*/  F2FP.F16.F32.PACK_AB R100, R101, R100 ;  /* 0x000000646564723e */ /* 0x000fe200000000ff */
[----:B------:R-:W-:Y:S01]  /*38a0*/  BAR.SYNC.DEFER_BLOCKING 0x0 ;  /* 0x0000000000007b1d */ /* 0x000fe20000010000 */
[----:B------:R-:W-:Y:S01]  /*38b0*/  FFMA.FTZ R113, R62, R113, 1 ;  /* 0x3f8000003e717423 */ /* 0x000fe20000010071 */
[----:B------:R-:W-:Y:S01]  /*38c0*/  FMUL.FTZ R110, R97, R110 ;  /* 0x0000006e616e7220 */ /* 0x000fe20000410000 */
[----:B------:R-:W-:Y:S01]  /*38d0*/  FMUL.FTZ R5, R96, R5 ;  /* 0x0000000560057220 */ /* 0x000fe20000410000 */
[----:B------:R-:W-:Y:S01]  /*38e0*/  FFMA.FTZ R7, R66, R7, 1 ;  /* 0x3f80000042077423 */ /* 0x000fe20000010007 */
[----:B------:R-:W-:Y:S01]  /*38f0*/  FMUL.FTZ R6, R99, R6 ;  /* 0x0000000663067220 */ /* 0x000fe20000410000 */
[----:B------:R-:W-:Y:S01]  /*3900*/  FMUL.FTZ R2, R3, R2 ;  /* 0x0000000203027220 */ /* 0x000fe20000410000 */
[----:B------:R-:W-:Y:S01]  /*3910*/  PRMT R3, R100, 0x7632, R3 ;  /* 0x0000763264037816 */ /* 0x000fe20000000003 */
[----:B------:R-:W-:Y:S01]  /*3920*/  FMUL.FTZ R110, R110, R113 ;  /* 0x000000716e6e7220 */ /* 0x000fe20000410000 */
[----:B------:R-:W-:Y:S01]  /*3930*/  F2FP.F16.F32.PACK_AB R102, R103, R102 ;  /* 0x000000666766723e */ /* 0x000fe200000000ff */
[----:B------:R-:W-:Y:S01]  /*3940*/  FMUL.FTZ R5, R5, R112 ;  /* 0x0000007005057220 */ /* 0x000fe20000410000 */
[----:B------:R-:W-:Y:S01]  /*3950*/  F2FP.F16.F32.PACK_AB R106, R107, R106 ;  /* 0x0000006a6b6a723e */ /* 0x000fe200000000ff */
[----:B------:R-:W-:Y:S01]  /*3960*/  FMUL.FTZ R7, R6, R7 ;  /* 0x0000000706077220 */ /* 0x000fe20000410000 */
[----:B------:R-:W-:-:S02]  /*3970*/  PRMT R6, R102, 0x7632, R6 ;  /* 0x0000763266067816 */ /* 0x000fc40000000006 */
[----:B------:R-:W-:Y:S01]  /*3980*/  ISETP.NE.AND P6, PT, R135, RZ, PT ;  /* 0x000000ff8700720c */ /* 0x000fe20003fc5270 */
[----:B------:R-:W-:Y:S01]  /*3990*/  UMOV UR8, 0x400 ;  /* 0x0000040000087882 */ /* 0x000fe20000000000 */
[----:B------:R-:W-:Y:S02]  /*39a0*/  F2FP.F16.F32.PACK_AB R104, R105, R104 ;  /* 0x000000686968723e */ /* 0x000fe400000000ff */
[----:B------:R-:W-:Y:S02]  /*39b0*/  F2FP.F16.F32.PACK_AB R108, R109, R108 ;  /* 0x0000006c6d6c723e */ /* 0x000fe400000000ff */
[----:B------:R-:W-:Y:S01]  /*39c0*/  F2FP.F16.F32.PACK_AB R4, R111, R4 ;  /* 0x000000046f04723e */ /* 0x000fe200000000ff */
[----:B------:R1:W-:Y:S01]  /*39d0*/  STS.U16 [R133+0x2], R3 ;  /* 0x0000020385007388 */ /* 0x0003e20000000400 */
[----:B------:R-:W-:Y:S02]  /*39e0*/  F2FP.F16.F32.PACK_AB R5, R5, R110 ;  /* 0x0000006e0505723e */ /* 0x000fe400000000ff */
[----:B------:R-:W-:Y:S01]  /*39f0*/  F2FP.F16.F32.PACK_AB R2, R7, R2 ;  /* 0x000000020702723e */ /* 0x000fe200000000ff */
[----:B------:R2:W-:Y:S01]  /*3a00*/  STS.U16 [R133], R100 ;  /* 0x0000006485007388 */ /* 0x0005e20000000400 */
[----:B0-----:R-:W-:Y:S01]  /*3a10*/  ULEA UR8, UR9, UR8, 0x18 ;  /* 0x0000000809087291 */ /* 0x001fe2000f8ec03f */
[----:B-1----:R-:W-:-:S02]  /*3a20*/  PRMT R3, R106, 0x7632, R3 ;  /* 0x000076326a037816 */ /* 0x002fc40000000003 */
[----:B------:R0:W-:Y:S01]  /*3a30*/  STS.U16 [R133+0x6], R6 ;  /* 0x0000060685007388 */ /* 0x0001e20000000400 */
[----:B------:R-:W-:Y:S02]  /*3a40*/  PRMT R101, R104, 0x7632, R101 ;  /* 0x0000763268657816 */ /* 0x000fe40000000065 */
[----:B--2---:R-:W-:Y:S01]  /*3a50*/  PRMT R100, R108, 0x7632, R100 ;  /* 0x000076326c647816 */ /* 0x004fe20000000064 */
[----:B------:R1:W-:Y:S01]  /*3a60*/  STS.U16 [R133+0xe], R3 ;  /* 0x00000e0385007388 */ /* 0x0003e20000000400 */
[----:B------:R-:W-:-:S03]  /*3a70*/  PRMT R7, R5, 0x7632, R7 ;  /* 0x0000763205077816 */ /* 0x000fc60000000007 */
[----:B------:R2:W-:Y:S01]  /*3a80*/  STS.U16 [R133+0x14], R4 ;  /* 0x0000140485007388 */ /* 0x0005e20000000400 */
[----:B0-----:R-:W-:Y:S02]  /*3a90*/  PRMT R6, R4, 0x7632, R6 ;  /* 0x0000763204067816 */ /* 0x001fe40000000006 */
[----:B-1----:R-:W-:Y:S01]  /*3aa0*/  PRMT R3, R2, 0x7632, R3 ;  /* 0x0000763202037816 */ /* 0x002fe20000000003 */
[----:B------:R-:W-:Y:S01]  /*3ab0*/  STS.U16 [R133+0x4], R102 ;  /* 0x0000046685007388 */ /* 0x000fe20000000400 */
[----:B--2---:R-:W-:-:S03]  /*3ac0*/  MOV R4, UR44 ;  /* 0x0000002c00047c02 */ /* 0x004fc60008000f00 */
        /* <DEDUP_REMOVED lines=28> */
[----:B------:R-:W-:Y:S01]  /*3c90*/  MOV R130, UR8 ;  /* 0x0000000800827c02 */ /* 0x000fe20008000f00 */
[----:B------:R-:W-:Y:S06]  /*3ca0*/  BAR.SYNC.DEFER_BLOCKING 0x0 ;  /* 0x0000000000007b1d */ /* 0x000fec0000010000 */
[----:B------:R-:W-:Y:S04]  /*3cb0*/  STL [R1+0x9c], R165 ;  /* 0x00009ca501007387 */ /* 0x000fe80000100800 */
[----:B------:R-:W-:Y:S04]  /*3cc0*/  STL [R1+0x98], R164 ;  /* 0x000098a401007387 */ /* 0x000fe80000100800 */
[----:B------:R-:W0:Y:S04]  /*3cd0*/  LDS R139, [R130+0x1080] ;  /* 0x00108000828b7984 */ /* 0x000e280000000800 */
[----:B------:R1:W-:Y:S04]  /*3ce0*/  STL [R1+0x94], R163 ;  /* 0x000094a301007387 */ /* 0x0003e80000100800 */
        /* <DEDUP_REMOVED lines=25> */
[----:B------:R1:W-:Y:S01]  /*3e80*/  STL [R1+0x28], R122 ;  /* 0x0000287a01007387 */ /* 0x0003e20000100800 */
[C---:B0-----:R-:W-:Y:S01]  /*3e90*/  ISETP.GE.AND P0, PT, R20.reuse, R139, PT ;  /* 0x0000008b1400720c */ /* 0x041fe20003f06270 */
[----:B------:R-:W-:Y:S01]  /*3ea0*/  UIMAD UR26, UR17, UR24, URZ ;  /* 0x00000018111a72a4 */ /* 0x000fe2000f8e023f */
[----:B------:R-:W-:Y:S01]  /*3eb0*/  IADD3 R2, P1, R20, UR30, RZ ;  /* 0x0000001e14027c10 */ /* 0x000fe2000ff3e0ff */
[----:B------:R-:W-:-:S02]  /*3ec0*/  UIMAD.WIDE.U32 UR8, UR11, UR24, URZ ;  /* 0x000000180b0872a5 */ /* 0x000fc4000f8e003f */
[----:B------:R-:W-:Y:S01]  /*3ed0*/  UIMAD UR25, UR11, UR25, UR26 ;  /* 0x000000190b1972a4 */ /* 0x000fe2000f8e021a */
[----:B------:R-:W-:Y:S01]  /*3ee0*/  IADD3.X R3, R21, UR31, RZ, P1, !PT ;  /* 0x0000001f15037c10 */ /* 0x000fe20008ffe4ff */
[----:B------:R-:W-:Y:S02]  /*3ef0*/  BSSY B0, `(.L_x_799) ;  /* 0x0000010000007945 */ /* 0x000fe40003800000 */
[----:B------:R-:W-:-:S04]  /*3f00*/  UIADD3 UR26, UR9, UR25, URZ ;  /* 0x00000019091a7290 */ /* 0x000fc8000fffe03f */
[----:B-1----:R-:W-:Y:S08]  /*3f10*/  @P0 BRA `(.L_x_800) ;  /* 0x0000000000340947 */ /* 0x002ff00003800000 */
        /* <DEDUP_REMOVED lines=13> */
.L_x_800:
[----:B------:R-:W-:Y:S05]  /*3ff0*/  BSYNC B0 ;  /* 0x0000000000007941 */ /* 0x000fea0003800000 */
.L_x_799:
[----:B------:R-:W-:Y:S01]  /*4000*/  ULDC.64 UR24, c[0x0][0x3a0] ;  /* 0x0000e80000187ab9 */ /* 0x000fe20000000a00 */
[----:B------:R-:W-:Y:S01]  /*4010*/  UMOV UR9, UR26 ;  /* 0x0000001a00097c82 */ /* 0x000fe20008000000 */
[-C--:B------:R-:W-:Y:S01]  /*4020*/  ISETP.GE.AND P0, PT, R23, R139.reuse, PT ;  /* 0x0000008b1700720c */ /* 0x080fe20003f06270 */
[----:B------:R-:W-:Y:S01]  /*4030*/  UIMAD.WIDE.U32 UR8, UR10, UR24, UR8 ;  /* 0x000000180a0872a5 */ /* 0x000fe2000f8e0008 */
[-C--:B------:R-:W-:Y:S01]  /*4040*/  ISETP.GE.AND P2, PT, R0, R139.reuse, PT ;  /* 0x0000008b0000720c */ /* 0x080fe20003f46270 */
[----:B------:R-:W-:Y:S01]  /*4050*/  UIMAD UR24, UR7, UR24, URZ ;  /* 0x00000018071872a4 */ /* 0x000fe2000f8e023f */
[----:B------:R-:W-:Y:S01]  /*4060*/  ISETP.GE.AND P3, PT, R10, R139, PT ;  /* 0x0000008b0a00720c */ /* 0x000fe20003f66270 */
[----:B------:R-:W-:Y:S01]  /*4070*/  UIADD3 UR26, UP0, UR19, UR8, URZ ;  /* 0x00000008131a7290 */ /* 0x000fe2000ff1e03f */
[----:B------:R-:W-:Y:S01]  /*4080*/  FMUL.FTZ R47, R47, R80 ;  /* 0x000000502f2f7220 */ /* 0x000fe20000410000 */
[----:B------:R-:W-:Y:S01]  /*4090*/  UIMAD UR8, UR10, UR25, UR24 ;  /* 0x000000190a0872a4 */ /* 0x000fe2000f8e0218 */
[----:B------:R-:W-:Y:S01]  /*40a0*/  FMUL.FTZ R43, R43, R78 ;  /* 0x0000004e2b2b7220 */ /* 0x000fe20000410000 */
[----:B------:R-:W-:Y:S01]  /*40b0*/  FMUL.FTZ R45, R45, R82 ;  /* 0x000000522d2d7220 */ /* 0x000fe20000410000 */
[----:B------:R-:W-:Y:S01]  /*40c0*/  ULDC.64 UR24, c[0x0][0x3e8] ;  /* 0x0000fa0000187ab9 */ /* 0x000fe20000000a00 */
[----:B------:R-:W-:Y:S01]  /*40d0*/  UIADD3.X UR8, UR18, UR8, UR9, UP0, !UPT ;  /* 0x0000000812087290 */ /* 0x000fe200087fe409 */
[----:B------:R-:W-:Y:S01]  /*40e0*/  LEA R4, P1, R20, UR24, 0x1 ;  /* 0x0000001814047c11 */ /* 0x000fe2000f8208ff */
[----:B------:R-:W-:Y:S01]  /*40f0*/  FMUL.FTZ R48, R48, R77 ;  /* 0x0000004d30307220 */ /* 0x000fe20000410000 */
[----:B0-----:R-:W-:Y:S01]  /*4100*/  MOV R6, UR26 ;  /* 0x0000001a00067c02 */ /* 0x001fe20008000f00 */
[----:B------:R-:W-:Y:S01]  /*4110*/  FMUL.FTZ R49, R49, R84 ;  /* 0x0000005431317220 */ /* 0x000fe20000410000 */
[----:B------:R-:W-:Y:S01]  /*4120*/  LEA.HI.X R5, R20, UR25, R21, 0x1, P1 ;  /* 0x0000001914057c11 */ /* 0x000fe200088f0c15 */
[----:B------:R-:W-:Y:S01]  /*4130*/  FMUL.FTZ R67, R67, R47 ;  /* 0x0000002f43437220 */ /* 0x000fe20000410000 */
[----:B------:R-:W-:Y:S01]  /*4140*/  LEA R4, P1, R6, R4, 0x1 ;  /* 0x0000000406047211 */ /* 0x000fe200078208ff */
[----:B------:R-:W-:Y:S01]  /*4150*/  FMUL.FTZ R50, R50, R79 ;  /* 0x0000004f32327220 */ /* 0x000fe20000410000 */
[----:B------:R-:W-:Y:S01]  /*4160*/  MOV R7, UR8 ;  /* 0x0000000800077c02 */ /* 0x000fe20008000f00 */
[----:B------:R-:W-:Y:S01]  /*4170*/  FMUL.FTZ R69, R69, R43 ;  /* 0x0000002b45457220 */ /* 0x000fe20000410000 */
[----:B------:R-:W-:Y:S01]  /*4180*/  FMUL.FTZ R56, R56, R83 ;  /* 0x0000005338387220 */ /* 0x000fe20000410000 */
[----:B------:R-:W-:Y:S01]  /*4190*/  FMUL.FTZ R68, R68, R45 ;  /* 0x0000002d44447220 */ /* 0x000fe20000410000 */
[----:B------:R-:W-:Y:S01]  /*41a0*/  LEA.HI.X R5, R6, R5, R7, 0x1, P1 ;  /* 0x0000000506057211 */ /* 0x000fe200008f0c07 */
[----:B------:R-:W-:Y:S01]  /*41b0*/  FMUL.FTZ R57, R57, R90 ;  /* 0x0000005a39397220 */ /* 0x000fe20000410000 */
        /* <DEDUP_REMOVED lines=10> */
[-C--:B------:R-:W-:Y:S01]  /*4260*/  ISETP.GE.AND P4, PT, R11, R139.reuse, PT ;  /* 0x0000008b0b00720c */ /* 0x080fe20003f86270 */
[----:B------:R-:W-:Y:S01]  /*4270*/  @!P3 STG.E.U16 desc[UR20][R4.64+-0xe80], R113 ;  /* 0xfff180710400b986 */ /* 0x000fe2000c101514 */
[-C--:B------:R-:W-:Y:S01]  /*4280*/  ISETP.GE.AND P3, PT, R19, R139.reuse, PT ;  /* 0x0000008b1300720c */ /* 0x080fe20003f66270 */
[----:B------:R-:W-:Y:S01]  /*4290*/  FMUL.FTZ R88, R88, R56 ;  /* 0x0000003858587220 */ /* 0x000fe20000410000 */
[-C--:B------:R-:W-:Y:S01]  /*42a0*/  ISETP.GE.AND P5, PT, R12, R139.reuse, PT ;  /* 0x0000008b0c00720c */ /* 0x080fe20003fa6270 */
[----:B------:R-:W-:Y:S01]  /*42b0*/  @!P1 STG.E.U16 desc[UR20][R4.64+-0xf00], R109 ;  /* 0xfff1006d04009986 */ /* 0x000fe2000c101514 */
[----:B------:R-:W-:Y:S01]  /*42c0*/  ISETP.GE.AND P1, PT, R14, R139, PT ;  /* 0x0000008b0e00720c */ /* 0x000fe20003f26270 */
[----:B------:R-:W-:Y:S01]  /*42d0*/  FMUL.FTZ R87, R87, R57 ;  /* 0x0000003957577220 */ /* 0x000fe20000410000 */
[----:B------:R-:W-:Y:S01]  /*42e0*/  FMUL.FTZ R46, R46, R59 ;  /* 0x0000003b2e2e7220 */ /* 0x000fe20000410000 */
[----:B------:R-:W-:Y:S01]  /*42f0*/  @!P0 STG.E.U16 desc[UR20][R4.64+-0xec0], R111 ;  /* 0xfff1406f04008986 */ /* 0x000fe2000c101514 */
[-C--:B------:R-:W-:Y:S01]  /*4300*/  ISETP.GE.AND P0, PT, R15, R139.reuse, PT ;  /* 0x0000008b0f00720c */ /* 0x080fe20003f06270 */
[----:B------:R-:W-:Y:S01]  /*4310*/  FMUL.FTZ R89, R89, R60 ;  /* 0x0000003c59597220 */ /* 0x000fe20000410000 */
[----:B------:R-:W-:Y:S01]  /*4320*/  ULDC.64 UR26, c[0x0][0x320] ;  /* 0x0000c800001a7ab9 */ /* 0x000fe20000000a00 */
[----:B------:R0:W-:Y:S01]  /*4330*/  @!P2 STG.E.U16 desc[UR20][R4.64+-0xdc0], R119 ;  /* 0xfff240770400a986 */ /* 0x0001e2000c101514 */
[----:B------:R-:W-:Y:S01]  /*4340*/  ISETP.GE.AND P2, PT, R22, R139, PT ;  /* 0x0000008b1600720c */ /* 0x000fe20003f46270 */
[----:B------:R-:W-:-:S02]  /*4350*/  HADD2.F32 R39, -RZ, R39.H0_H0 ;  /* 0x20000027ff277230 */ /* 0x000fc40000004100 */
[----:B------:R-:W-:Y:S01]  /*4360*/  FMUL.FTZ R51, R51, R86 ;  /* 0x0000005633337220 */ /* 0x000fe20000410000 */
[----:B------:R-:W-:Y:S01]  /*4370*/  STL [R1+0x24], R67 ;  /* 0x0000244301007387 */ /* 0x000fe20000100800 */
[----:B------:R-:W-:Y:S02]  /*4380*/  HADD2.F32 R38, -RZ, R38.H0_H0 ;  /* 0x20000026ff267230 */ /* 0x000fe40000004100 */
[----:B------:R-:W-:Y:S01]  /*4390*/  FMUL.FTZ R54, R54, R81 ;  /* 0x0000005136367220 */ /* 0x000fe20000410000 */
[----:B------:R-:W-:Y:S01]  /*43a0*/  HADD2.F32 R37, -RZ, R37.H0_H0 ;  /* 0x20000025ff257230 */ /* 0x000fe20000004100 */
[----:B------:R-:W-:Y:S01]  /*43b0*/  STL [R1+0x20], R69 ;  /* 0x0000204501007387 */ /* 0x000fe20000100800 */
[----:B------:R-:W-:Y:S02]  /*43c0*/  HADD2.F32 R36, -RZ, R36.H0_H0 ;  /* 0x20000024ff247230 */ /* 0x000fe40000004100 */
[----:B------:R-:W-:Y:S01]  /*43d0*/  FMUL.FTZ R62, R62, R97 ;  /* 0x000000613e3e7220 */ /* 0x000fe20000410000 */
[----:B------:R-:W-:Y:S01]  /*43e0*/  HADD2.F32 R35, -RZ, R35.H0_H0 ;  /* 0x20000023ff237230 */ /* 0x000fe20000004100 */
[----:B------:R-:W-:Y:S01]  /*43f0*/  STL [R1+0x1c], R68 ;  /* 0x00001c4401007387 */ /* 0x000fe20000100800 */
[----:B------:R-:W-:-:S02]  /*4400*/  HADD2.F32 R34, -RZ, R34.H0_H0 ;  /* 0x20000022ff227230 */ /* 0x000fc40000004100 */
[----:B------:R-:W-:Y:S01]  /*4410*/  FMUL.FTZ R63, R63, R96 ;  /* 0x000000603f3f7220 */ /* 0x000fe20000410000 */
[----:B------:R-:W-:Y:S01]  /*4420*/  HADD2.F32 R33, -RZ, R33.H0_H0 ;  /* 0x20000021ff217230 */ /* 0x000fe20000004100 */
        /* <DEDUP_REMOVED lines=10> */
[----:B------:R-:W-:Y:S01]  /*44d0*/  FADD.FTZ R128, R38, UR5 ;  /* 0x0000000526807e21 */ /* 0x000fe20008010000 */
[----:B------:R-:W-:Y:S01]  /*44e0*/  HADD2.F32 R27, -RZ, R27.H0_H0 ;  /* 0x2000001bff1b7230 */ /* 0x000fe20000004100 */
[----:B------:R-:W-:Y:S01]  /*44f0*/  STL [R1+0xc], R88 ;  /* 0x00000c5801007387 */ /* 0x000fe20000100800 */
[----:B------:R-:W-:Y:S02]  /*4500*/  HADD2.F32 R26, -RZ, R26.H0_H0 ;  /* 0x2000001aff1a7230 */ /* 0x000fe40000004100 */
[----:B------:R-:W-:Y:S01]  /*4510*/  FADD.FTZ R126, R36, UR5 ;  /* 0x00000005247e7e21 */ /* 0x000fe20008010000 */
[----:B------:R-:W-:Y:S01]  /*4520*/  HADD2.F32 R25, -RZ, R25.H0_H0 ;  /* 0x20000019ff197230 */ /* 0x000fe20000004100 */
[----:B------:R-:W-:Y:S01]  /*4530*/  STL [R1+0x8], R87 ;  /* 0x0000085701007387 */ /* 0x000fe20000100800 */
[----:B------:R-:W-:Y:S02]  /*4540*/  HADD2.F32 R24, -RZ, R24.H0_H0 ;  /* 0x20000018ff187230 */ /* 0x000fe40000004100 */
[----:B------:R-:W-:Y:S01]  /*4550*/  FADD.FTZ R124, R34, UR5 ;  /* 0x00000005227c7e21 */ /* 0x000fe20008010000 */
[----:B------:R-:W-:Y:S01]  /*4560*/  FADD.FTZ R120, R32, UR5 ;  /* 0x0000000520787e21 */ /* 0x000fe20008010000 */
[----:B------:R-:W-:Y:S01]  /*4570*/  STL [R1+0x4], R46 ;  /* 0x0000042e01007387 */ /* 0x000fe20000100800 */
[----:B0-----:R-:W-:Y:S01]  /*4580*/  FADD.FTZ R119, R31, UR5 ;  /* 0x000000051f777e21 */ /* 0x001fe20008010000 */
[----:B------:R-:W-:Y:S01]  /*4590*/  FADD.FTZ R118, R30, UR5 ;  /* 0x000000051e767e21 */ /* 0x000fe20008010000 */
[----:B------:R-:W-:Y:S01]  /*45a0*/  FADD.FTZ R116, R28, UR5 ;  /* 0x000000051c747e21 */ /* 0x000fe20008010000 */
[----:B------:R-:W-:Y:S01]  /*45b0*/  @!P0 STG.E.U16 desc[UR20][R4.64+-0xd40], R123 ;  /* 0xfff2c07b04008986 */ /* 0x000fe2000c101514 */
[----:B------:R-:W-:Y:S01]  /*45c0*/  ISETP.NE.U32.AND P0, PT, RZ, UR26, PT ;  /* 0x0000001aff007c0c */ /* 0x000fe2000bf05070 */
[----:B------:R-:W-:Y:S01]  /*45d0*/  FADD.FTZ R114, R26, UR5 ;  /* 0x000000051a727e21 */ /* 0x000fe20008010000 */
[----:B------:R-:W-:Y:S01]  /*45e0*/  FADD.FTZ R113, R25, UR5 ;  /* 0x0000000519717e21 */ /* 0x000fe20008010000 */
[----:B------:R-:W-:Y:S01]  /*45f0*/  @!P2 STG.E.U16 desc[UR20][R4.64+-0xfc0], R103 ;  /* 0xfff040670400a986 */ /* 0x000fe2000c101514 */
[----:B------:R-:W-:Y:S01]  /*4600*/  ISETP.NE.AND.EX P0, PT, RZ, UR27, PT, P0 ;  /* 0x0000001bff007c0c */ /* 0x000fe2000bf05300 */
[----:B------:R-:W-:Y:S01]  /*4610*/  FADD.FTZ R112, R24, UR5 ;  /* 0x0000000518707e21 */ /* 0x000fe20008010000 */
[----:B------:R-:W-:Y:S01]  /*4620*/  FMUL.FTZ R111, R74, R51 ;  /* 0x000000334a6f7220 */ /* 0x000fe20000410000 */
[----:B------:R-:W-:Y:S01]  /*4630*/  @!P3 STG.E.U16 desc[UR20][R4.64+-0xc40], R137 ;  /* 0xfff3c0890400b986 */ /* 0x000fe2000c101514 */
[----:B------:R-:W-:Y:S01]  /*4640*/  FMUL.FTZ R110, R85, R54 ;  /* 0x00000036556e7220 */ /* 0x000fe20000410000 */
[----:B------:R-:W-:Y:S01]  /*4650*/  FMUL.FTZ R239, R239, R62 ;  /* 0x0000003eefef7220 */ /* 0x000fe20000410000 */
[----:B------:R-:W-:Y:S01]  /*4660*/  FMUL.FTZ R238, R238, R63 ;  /* 0x0000003feeee7220 */ /* 0x000fe20000410000 */
[----:B------:R-:W-:Y:S01]  /*4670*/  STL [R1], R89 ;  /* 0x0000005901007387 */ /* 0x000fe20000100800 */
[----:B------:R-:W-:Y:S01]  /*4680*/  FMUL.FTZ R237, R237, R65 ;  /* 0x00000041eded7220 */ /* 0x000fe20000410000 */
[----:B------:R-:W-:-:S02]  /*4690*/  FMUL.FTZ R236, R236, R66 ;  /* 0x00000042ecec7220 */ /* 0x000fc40000410000 */
[----:B------:R0:W-:Y:S01]  /*46a0*/  @!P4 STG.E.U16 desc[UR20][R4.64+-0xe40], R115 ;  /* 0xfff1c0730400c986 */ /* 0x0001e2000c101514 */
[----:B------:R-:W-:-:S03]  /*46b0*/  ISETP.GE.AND P4, PT, R16, R139, PT ;  /* 0x0000008b1000720c */ /* 0x000fc60003f86270 */
[----:B------:R1:W-:Y:S01]  /*46c0*/  @!P5 STG.E.U16 desc[UR20][R4.64+-0xe00], R117 ;  /* 0xfff200750400d986 */ /* 0x0003e2000c101514 */
[----:B------:R-:W-:-:S03]  /*46d0*/  ISETP.GE.AND P5, PT, R17, R139, PT ;  /* 0x0000008b1100720c */ /* 0x000fc60003fa6270 */
[----:B------:R2:W-:Y:S01]  /*46e0*/  @!P1 STG.E.U16 desc[UR20][R4.64+-0xd80], R121 ;  /* 0xfff2807904009986 */ /* 0x0005e2000c101514 */
[----:B------:R-:W-:Y:S01]  /*46f0*/  ISETP.GE.AND P1, PT, R18, R139, PT ;  /* 0x0000008b1200720c */ /* 0x000fe20003f26270 */
[----:B0-----:R-:W-:-:S04]  /*4700*/  FADD.FTZ R115, R27, UR5 ;  /* 0x000000051b737e21 */ /* 0x001fc80008010000 */
[----:B------:R0:W-:Y:S01]  /*4710*/  @!P4 STG.E.U16 desc[UR20][R4.64+-0xd00], R125 ;  /* 0xfff3007d0400c986 */ /* 0x0001e2000c101514 */
[----:B-1----:R-:W-:-:S03]  /*4720*/  FADD.FTZ R117, R29, UR5 ;  /* 0x000000051d757e21 */ /* 0x002fc60008010000 */
[----:B------:R1:W-:Y:S01]  /*4730*/  @!P5 STG.E.U16 desc[UR20][R4.64+-0xcc0], R127 ;  /* 0xfff3407f0400d986 */ /* 0x0003e2000c101514 */
[----:B--2---:R-:W-:-:S03]  /*4740*/  FADD.FTZ R121, R33, UR5 ;  /* 0x0000000521797e21 */ /* 0x004fc60008010000 */
[----:B------:R2:W-:Y:S01]  /*4750*/  @!P1 STG.E.U16 desc[UR20][R4.64+-0xc80], R129 ;  /* 0xfff3808104009986 */ /* 0x0005e2000c101514 */
[----:B0-----:R-:W-:Y:S01]  /*4760*/  FADD.FTZ R125, R35, UR5 ;  /* 0x00000005237d7e21 */ /* 0x001fe20008010000 */
[----:B-1----:R-:W-:Y:S01]  /*4770*/  FADD.FTZ R127, R37, UR5 ;  /* 0x00000005257f7e21 */ /* 0x002fe20008010000 */
[----:B--2---:R-:W-:Y:S01]  /*4780*/  FADD.FTZ R129, R39, UR5 ;  /* 0x0000000527817e21 */ /* 0x004fe20008010000 */
        /* <DEDUP_REMOVED lines=21> */
[----:B------:R-:W-:Y:S01]  /*48e0*/  ULDC.64 UR8, c[0x0][0x2c0] ;  /* 0x0000b00000087ab9 */ /* 0x000fe20000000a00 */
[----:B------:R-:W-:Y:S01]  /*48f0*/  PRMT R4, R40, 0x7632, R4 ;  /* 0x0000763228047816 */ /* 0x000fe20000000004 */
[----:B------:R-:W-:Y:S01]  /*4900*/  UIMAD UR17, UR17, UR8, URZ ;  /* 0x00000008111172a4 */ /* 0x000fe2000f8e023f */
[----:B------:R-:W-:Y:S01]  /*4910*/  PRMT R6, R49, 0x7632, R6 ;  /* 0x0000763231067816 */ /* 0x000fe20000000006 */
[----:B------:R-:W-:Y:S01]  /*4920*/  STS.U16 [R133], R40 ;  /* 0x0000002885007388 */ /* 0x000fe20000000400 */
[----:B------:R-:W-:Y:S01]  /*4930*/  F2FP.F16.F32.PACK_AB R51, R54, R51 ;  /* 0x000000333633723e */ /* 0x000fe200000000ff */
[----:B------:R-:W-:Y:S01]  /*4940*/  UIMAD.WIDE.U32 UR24, UR11, UR8, URZ ;  /* 0x000000080b1872a5 */ /* 0x000fe2000f8e003f */
[----:B------:R-:W-:Y:S01]  /*4950*/  F2FP.F16.F32.PACK_AB R56, R57, R56 ;  /* 0x000000383938723e */ /* 0x000fe200000000ff */
[----:B------:R0:W-:Y:S01]  /*4960*/  STS.U16 [R133+0x2], R4 ;  /* 0x0000020485007388 */ /* 0x0001e20000000400 */
[----:B------:R-:W-:Y:S01]  /*4970*/  F2FP.F16.F32.PACK_AB R41, R42, R41 ;  /* 0x000000292a29723e */ /* 0x000fe200000000ff */
[----:B------:R-:W-:Y:S01]  /*4980*/  UIMAD UR9, UR11, UR9, UR17 ;  /* 0x000000090b0972a4 */ /* 0x000fe2000f8e0211 */
[----:B------:R-:W-:Y:S01]  /*4990*/  F2FP.F16.F32.PACK_AB R44, R63, R44 ;  /* 0x0000002c3f2c723e */ /* 0x000fe200000000ff */
[----:B------:R1:W-:Y:S01]  /*49a0*/  STS.U16 [R133+0xa], R6 ;  /* 0x00000a0685007388 */ /* 0x0003e20000000400 */
[----:B------:R-:W-:Y:S01]  /*49b0*/  F2FP.F16.F32.PACK_AB R65, R66, R65 ;  /* 0x000000414241723e */ /* 0x000fe200000000ff */
[----:B------:R-:W-:Y:S01]  /*49c0*/  UIADD3 UR17, UR25, UR9, URZ ;  /* 0x0000000919117290 */ /* 0x000fe2000fffe03f */
[----:B------:R-:W-:Y:S01]  /*49d0*/  PRMT R5, R45, 0x7632, R5 ;  /* 0x000076322d057816 */ /* 0x000fe20000000005 */
[----:B------:R-:W-:Y:S01]  /*49e0*/  STS.U16 [R133+0x4], R45 ;  /* 0x0000042d85007388 */ /* 0x000fe20000000400 */
[----:B------:R-:W-:Y:S01]  /*49f0*/  PRMT R7, R56, 0x7632, R7 ;  /* 0x0000763238077816 */ /* 0x000fe20000000007 */
[----:B------:R-:W-:Y:S01]  /*4a00*/  BSSY B0, `(.L_x_802) ;  /* 0x0000034000007945 */ /* 0x000fe20003800000 */
[----:B0-----:R-:W-:Y:S01]  /*4a10*/  PRMT R4, R51, 0x7632, R4 ;  /* 0x0000763233047816 */ /* 0x001fe20000000004 */
[----:B------:R0:W-:Y:S01]  /*4a20*/  STS.U16 [R133+0x6], R5 ;  /* 0x0000060585007388 */ /* 0x0001e20000000400 */
[----:B------:R-:W-:-:S02]  /*4a30*/  PRMT R24, R44, 0x7632, R24 ;  /* 0x000076322c187816 */ /* 0x000fc40000000018 */
[----:B-1----:R-:W-:Y:S01]  /*4a40*/  PRMT R6, R41, 0x7632, R6 ;  /* 0x0000763229067816 */ /* 0x002fe20000000006 */
[----:B------:R-:W-:Y:S01]  /*4a50*/  STS.U16 [R133+0x8], R49 ;  /* 0x0000083185007388 */ /* 0x000fe20000000400 */
[----:B------:R-:W-:-:S03]  /*4a60*/  PRMT R26, R65, 0x7632, R26 ;  /* 0x00007632411a7816 */ /* 0x000fc6000000001a */
[----:B------:R-:W-:Y:S01]  /*4a70*/  STS.U16 [R133+0xc], R51 ;  /* 0x00000c3385007388 */ /* 0x000fe20000000400 */
[----:B0-----:R-:W-:-:S03]  /*4a80*/  MOV R5, UR44 ;  /* 0x0000002c00057c02 */ /* 0x001fc60008000f00 */
        /* <DEDUP_REMOVED lines=37> */
[----:B------:R-:W-:-:S03]  /*4ce0*/  IADD3 R3, R3, UR9, RZ ;  /* 0x0000000903037c10 */ /* 0x000fc6000fffe0ff */
[----:B------:R-:W-:-:S05]  /*4cf0*/  IMAD.WIDE.U32 R2, R5, UR10, R2 ;  /* 0x0000000a05027c25 */ /* 0x000fca000f8e0002 */
[----:B------:R-:W-:Y:S02]  /*4d00*/  IADD3 R3, R3, UR29, RZ ;  /* 0x0000001d03037c10 */ /* 0x000fe4000fffe0ff */
[----:B------:R-:W-:-:S04]  /*4d10*/  LEA R4, P0, R2, UR26, 0x1 ;  /* 0x0000001a02047c11 */ /* 0x000fc8000f8008ff */
[----:B------:R-:W-:-:S05]  /*4d20*/  LEA.HI.X R5, R2, UR27, R3, 0x1, P0 ;  /* 0x0000001b02057c11 */ /* 0x000fca00080f0c03 */
[----:B------:R0:W-:Y:S04]  /*4d30*/  STG.E.U16 desc[UR20][R4.64], R7 ;  /* 0x0000000704007986 */ /* 0x0001e8000c101514 */
.L_x_803:
[----:B------:R-:W-:Y:S05]  /*4d40*/  BSYNC B0 ;  /* 0x0000000000007941 */ /* 0x000fea0003800000 */
.L_x_802:
[----:B------:R-:W-:Y:S01]  /*4d50*/  ULDC.64 UR8, c[0x0][0x2c8] ;  /* 0x0000b20000087ab9 */ /* 0x000fe20000000a00 */
[----:B------:R-:W-:Y:S01]  /*4d60*/  UMOV UR25, UR17 ;  /* 0x0000001100197c82 */ /* 0x000fe20008000000 */
[----:B------:R-:W-:Y:S01]  /*4d70*/  LEA R2, P0, R20, UR26, 0x1 ;  /* 0x0000001a14027c11 */ /* 0x000fe2000f8008ff */
[----:B------:R-:W-:Y:S01]  /*4d80*/  UIMAD.WIDE.U32 UR24, UR10, UR8, UR24 ;  /* 0x000000080a1872a5 */ /* 0x000fe2000f8e0018 */
[-C--:B------:R-:W-:Y:S01]  /*4d90*/  ISETP.GE.AND P3, PT, R22, R55.reuse, PT ;  /* 0x000000371600720c */ /* 0x080fe20003f66270 */
[----:B------:R-:W-:Y:S01]  /*4da0*/  UIMAD UR8, UR7, UR8, URZ ;  /* 0x00000008070872a4 */ /* 0x000fe2000f8e023f */
[-C--:B------:R-:W-:Y:S01]  /*4db0*/  ISETP.GE.AND P2, PT, R23, R55.reuse, PT ;  /* 0x000000371700720c */ /* 0x080fe20003f46270 */
[----:B------:R-:W-:Y:S01]  /*4dc0*/  UIADD3 UR19, UP0, UR19, UR24, URZ ;  /* 0x0000001813137290 */ /* 0x000fe2000ff1e03f */
[----:B------:R-:W-:Y:S01]  /*4dd0*/  ISETP.GE.AND P1, PT, R0, R55, PT ;  /* 0x000000370000720c */ /* 0x000fe20003f26270 */
[----:B------:R-:W-:Y:S01]  /*4de0*/  UIMAD UR8, UR10, UR9, UR8 ;  /* 0x000000090a0872a4 */ /* 0x000fe2000f8e0208 */
[----:B------:R-:W-:-:S02]  /*4df0*/  LEA.HI.X R20, R20, UR27, R21, 0x1, P0 ;  /* 0x0000001b14147c11 */ /* 0x000fc400080f0c15 */
[-C--:B------:R-:W-:Y:S01]  /*4e00*/  ISETP.GE.AND P5, PT, R9, R55.reuse, PT ;  /* 0x000000370900720c */ /* 0x080fe20003fa6270 */
[----:B------:R-:W-:Y:S01]  /*4e10*/  UIADD3.X UR18, UR18, UR8, UR25, UP0, !UPT ;  /* 0x0000000812127290 */ /* 0x000fe200087fe419 */
[----:B------:R-:W-:Y:S02]  /*4e20*/  MOV R3, UR19 ;  /* 0x0000001300037c02 */ /* 0x000fe40008000f00 */
[----:B------:R-:W-:Y:S02]  /*4e30*/  ISETP.GE.AND P4, PT, R10, R55, PT ;  /* 0x000000370a00720c */ /* 0x000fe40003f86270 */
[----:B------:R-:W-:Y:S02]  /*4e40*/  LEA R2, P0, R3, R2, 0x1 ;  /* 0x0000000203027211 */ /* 0x000fe400078008ff */
[----:B0-----:R-:W-:-:S04]  /*4e50*/  MOV R4, UR18 ;  /* 0x0000001200047c02 */ /* 0x001fc80008000f00 */
[----:B------:R-:W-:Y:S02]  /*4e60*/  LEA.HI.X R3, R3, R20, R4, 0x1, P0 ;  /* 0x0000001403037211 */ /* 0x000fe400000f0c04 */
        /* <DEDUP_REMOVED lines=25> */
.L_x_801:
[----:B0-----:R-:W2:Y:S01]  /*5000*/  LDL.LU R2, [R1+0xa8] ;  /* 0x0000a80001027983 */ /* 0x001ea20000300800 */
[----:B------:R-:W-:Y:S01]  /*5010*/  HADD2.F32 R0, -RZ, R150.H0_H0 ;  /* 0x20000096ff007230 */ /* 0x000fe20000004100 */
[----:B------:R-:W0:Y:S01]  /*5020*/  LDC R6, c[0x0][0x21c] ;  /* 0x00008700ff067b82 */ /* 0x000e220000000800 */
[----:B------:R-:W-:Y:S01]  /*5030*/  HADD2.F32 R3, -RZ, R149.H0_H0 ;  /* 0x20000095ff037230 */ /* 0x000fe20000004100 */
[----:B------:R-:W-:Y:S01]  /*5040*/  HFMA2.MMA R102, -RZ, RZ, 0, 0 ;  /* 0x00000000ff667435 */ /* 0x000fe200000001ff */
[----:B------:R-:W-:Y:S02]  /*5050*/  HADD2.F32 R5, -RZ, R148.H0_H0 ;  /* 0x20000094ff057230 */ /* 0x000fe40000004100 */
[----:B------:R-:W-:Y:S01]  /*5060*/  FMUL.FTZ R195, R88, UR4 ;  /* 0x0000000458c37c20 */ /* 0x000fe20008410000 */
[----:B------:R-:W-:Y:S02]  /*5070*/  HADD2.F32 R4, -RZ, R131.H0_H0 ;  /* 0x20000083ff047230 */ /* 0x000fe40000004100 */
        /* <DEDUP_REMOVED lines=15> */
[----:B------:R-:W-:-:S02]  /*5170*/  CS2R R100, SRZ ;  /* 0x0000000000647805 */ /* 0x000fc4000001ff00 */
[----:B------:R-:W-:Y:S02]  /*5180*/  CS2R R98, SRZ ;  /* 0x0000000000627805 */ /* 0x000fe4000001ff00 */
[----:B------:R-:W-:Y:S01]  /*5190*/  CS2R R96, SRZ ;  /* 0x0000000000607805 */ /* 0x000fe2000001ff00 */
[----:B------:R-:W-:Y:S01]  /*51a0*/  BAR.SYNC.DEFER_BLOCKING 0x0 ;  /* 0x0000000000007b1d */ /* 0x000fe20000010000 */
[----:B0-----:R-:W-:Y:S02]  /*51b0*/  ISETP.GE.AND P0, PT, R6, 0x1, PT ;  /* 0x000000010600780c */ /* 0x001fe40003f06270 */
[----:B------:R-:W-:Y:S02]  /*51c0*/  CS2R R94, SRZ ;  /* 0x00000000005e7805 */ /* 0x000fe4000001ff00 */
[----:B------:R-:W-:Y:S02]  /*51d0*/  CS2R R92, SRZ ;  /* 0x00000000005c7805 */ /* 0x000fe4000001ff00 */
[----:B------:R-:W-:Y:S01]  /*51e0*/  CS2R R90, SRZ ;  /* 0x00000000005a7805 */ /* 0x000fe2000001ff00 */
[----:B--2---:R-:W-:Y:S01]  /*51f0*/  FFMA.FTZ R0, R67, R0, R2 ;  /* 0x0000000043007223 */ /* 0x004fe20000010002 */
[----:B------:R-:W-:-:S03]  /*5200*/  HADD2.F32 R2, -RZ, R132.H0_H0 ;  /* 0x20000084ff027230 */ /* 0x000fc60000004100 */
[----:B------:R-:W-:Y:S01]  /*5210*/  FFMA.FTZ R0, R69, R3, R0 ;  /* 0x0000000345007223 */ /* 0x000fe20000010000 */
[----:B------:R-:W-:-:S03]  /*5220*/  HADD2.F32 R3, -RZ, R147.H0_H0 ;  /* 0x20000093ff037230 */ /* 0x000fc60000004100 */
[----:B------:R-:W-:Y:S01]  /*5230*/  FFMA.FTZ R0, R68, R5, R0 ;  /* 0x0000000544007223 */ /* 0x000fe20000010000 */
[----:B------:R-:W-:-:S03]  /*5240*/  HADD2.F32 R5, -RZ, R146.H0_H0 ;  /* 0x20000092ff057230 */ /* 0x000fc60000004100 */
[----:B------:R-:W-:Y:S01]  /*5250*/  FFMA.FTZ R0, R70, R3, R0 ;  /* 0x0000000346007223 */ /* 0x000fe20000010000 */
[----:B------:R-:W-:-:S03]  /*5260*/  HADD2.F32 R3, -RZ, R145.H0_H0 ;  /* 0x20000091ff037230 */ /* 0x000fc60000004100 */
[----:B------:R-:W-:Y:S01]  /*5270*/  FFMA.FTZ R0, R76, R5, R0 ;  /* 0x000000054c007223 */ /* 0x000fe20000010000 */
[----:B------:R-:W-:-:S03]  /*5280*/  HADD2.F32 R5, -RZ, R143.H0_H0 ;  /* 0x2000008fff057230 */ /* 0x000fc60000004100 */
[----:B------:R-:W-:-:S04]  /*5290*/  FFMA.FTZ R0, R75, R3, R0 ;  /* 0x000000034b007223 */ /* 0x000fc80000010000 */
[----:B------:R-:W-:Y:S01]  /*52a0*/  FFMA.FTZ R3, R111, R2, R0 ;  /* 0x000000026f037223 */ /* 0x000fe20000010000 */
[----:B------:R-:W-:Y:S02]  /*52b0*/  HADD2.F32 R0, -RZ, R144.H0_H0 ;  /* 0x20000090ff007230 */ /* 0x000fe40000004100 */
[----:B------:R-:W-:Y:S02]  /*52c0*/  HADD2.F32 R2, -RZ, R140.H0_H0 ;  /* 0x2000008cff027230 */ /* 0x000fe40000004100 */
[----:B------:R-:W-:Y:S01]  /*52d0*/  FFMA.FTZ R3, R110, R4, R3 ;  /* 0x000000046e037223 */ /* 0x000fe20000010003 */
[----:B------:R-:W-:-:S03]  /*52e0*/  HADD2.F32 R4, -RZ, R138.H0_H0 ;  /* 0x2000008aff047230 */ /* 0x000fc60000004100 */
[----:B------:R-:W-:Y:S01]  /*52f0*/  FFMA.FTZ R0, R88, R0, R3 ;  /* 0x0000000058007223 */ /* 0x000fe20000010003 */
[----:B------:R-:W-:-:S03]  /*5300*/  HADD2.F32 R3, -RZ, R142.H0_H0 ;  /* 0x2000008eff037230 */ /* 0x000fc60000004100 */
[----:B------:R-:W-:Y:S01]  /*5310*/  FFMA.FTZ R0, R87, R5, R0 ;  /* 0x0000000557007223 */ /* 0x000fe20000010000 */
[----:B------:R-:W-:Y:S01]  /*5320*/  HADD2.F32 R5, -RZ, R141.H0_H0 ;  /* 0x2000008dff057230 */ /* 0x000fe20000004100 */
[----:B------:R-:W-:Y:S02]  /*5330*/  MOV R87, RZ ;  /* 0x000000ff00577202 */ /* 0x000fe40000000f00 */
[----:B------:R-:W-:-:S04]  /*5340*/  FFMA.FTZ R0, R46, R3, R0 ;  /* 0x000000032e007223 */ /* 0x000fc80000010000 */
[----:B------:R-:W-:Y:S01]  /*5350*/  FFMA.FTZ R0, R89, R5, R0 ;  /* 0x0000000559007223 */ /* 0x000fe20000010000 */
[----:B------:R-:W-:-:S03]  /*5360*/  CS2R R88, SRZ ;  /* 0x0000000000587805 */ /* 0x000fc6000001ff00 */
[----:B------:R-:W-:Y:S01]  /*5370*/  FFMA.FTZ R3, R239, R2, R0 ;  /* 0x00000002ef037223 */ /* 0x000fe20000010000 */
[----:B------:R-:W-:Y:S02]  /*5380*/  HADD2.F32 R0, -RZ, R136.H0_H0 ;  /* 0x20000088ff007230 */ /* 0x000fe40000004100 */
[----:B------:R-:W-:Y:S02]  /*5390*/  HADD2.F32 R2, -RZ, R122.H0_H0 ;  /* 0x2000007aff027230 */ /* 0x000fe40000004100 */
[----:B------:R-:W-:-:S04]  /*53a0*/  FFMA.FTZ R4, R238, R4, R3 ;  /* 0x00000004ee047223 */ /* 0x000fc80000010003 */
[----:B------:R-:W-:-:S04]  /*53b0*/  FFMA.FTZ R3, R237, R0, R4 ;  /* 0x00000000ed037223 */ /* 0x000fc80000010004 */
[----:B------:R-:W-:-:S05]  /*53c0*/  FFMA.FTZ R0, R236, R2, R3 ;  /* 0x00000002ec007223 */ /* 0x000fca0000010003 */
[----:B------:R0:W-:Y:S01]  /*53d0*/  STL [R1+0xa8], R0 ;  /* 0x0000a80001007387 */ /* 0x0001e20000100800 */
[----:B------:R-:W-:Y:S05]  /*53e0*/  @!P0 BRA `(.L_x_804) ;  /* 0x000000a000ec8947 */ /* 0x000fea0003800000 */
[C---:B0-----:R-:W-:Y:S01]  /*53f0*/  LOP3.LUT R0, R135.reuse, 0x7ffffe0, RZ, 0xc0, !PT ;  /* 0x07ffffe087007812 */ /* 0x041fe200078ec0ff */
[----:B------:R-:W-:Y:S01]  /*5400*/  ULDC.64 UR18, c[0x0][0x230] ;  /* 0x00008c0000127ab9 */ /* 0x000fe20000000a00 */
[----:B------:R-:W-:Y:S01]  /*5410*/  LOP3.LUT R2, R135, 0x1f, RZ, 0xc0, !PT ;  /* 0x0000001f87027812 */ /* 0x000fe200078ec0ff */
[----:B------:R-:W-:Y:S01]  /*5420*/  ULDC.64 UR28, c[0x0][0x248] ;  /* 0x00009200001c7ab9 */ /* 0x000fe20000000a00 */
[----:B------:R-:W-:Y:S01]  /*5430*/  SHF.L.U32 R0, R0, 0x5, RZ ;  /* 0x0000000500007819 */ /* 0x000fe200000006ff */
[----:B------:R-:W-:Y:S01]  /*5440*/  UIMAD UR8, UR7, UR18, URZ ;  /* 0x00000012070872a4 */ /* 0x000fe2000f8e023f */
[----:B------:R-:W-:Y:S01]  /*5450*/  MOV R102, RZ ;  /* 0x000000ff00667202 */ /* 0x000fe20000000f00 */
[----:B------:R-:W-:Y:S01]  /*5460*/  USHF.L.U32 UR17, UR44, 0x1, URZ ;  /* 0x000000012c117899 */ /* 0x000fe2000800063f */
[----:B------:R-:W-:Y:S01]  /*5470*/  LOP3.LUT R0, R0, 0xffffffe0, R2, 0xe2, !PT ;  /* 0xffffffe000007812 */ /* 0x000fe200078ee202 */
[----:B------:R-:W-:Y:S02]  /*5480*/  UIMAD UR7, UR7, UR28, URZ ;  /* 0x0000001c070772a4 */ /* 0x000fe4000f8e023f */
[----:B------:R-:W-:-:S02]  /*5490*/  UIMAD.WIDE.U32 UR24, UR10, UR18, URZ ;  /* 0x000000120a1872a5 */ /* 0x000fc4000f8e003f */
[----:B------:R-:W-:Y:S01]  /*54a0*/  UIMAD UR19, UR10, UR19, UR8 ;  /* 0x000000130a1372a4 */ /* 0x000fe2000f8e0208 */
[----:B------:R-:W-:Y:S01]  /*54b0*/  ISETP.GE.AND P0, PT, R0, UR17, PT ;  /* 0x0000001100007c0c */ /* 0x000fe2000bf06270 */
[----:B------:R-:W-:Y:S02]  /*54c0*/  UIMAD.WIDE.U32 UR26, UR10, UR28, URZ ;  /* 0x0000001c0a1a72a5 */ /* 0x000fe4000f8e003f */
[----:B------:R-:W-:Y:S01]  /*54d0*/  UIMAD UR46, UR10, UR29, UR7 ;  /* 0x0000001d0a2e72a4 */ /* 0x000fe2000f8e0207 */
[----:B------:R-:W-:Y:S02]  /*54e0*/  UMOV UR8, URZ ;  /* 0x0000003f00087c82 */ /* 0x000fe40008000000 */
[----:B------:R-:W-:Y:S01]  /*54f0*/  UMOV UR7, URZ ;  /* 0x0000003f00077c82 */ /* 0x000fe20008000000 */
[----:B------:R-:W-:Y:S01]  /*5500*/  UMOV UR9, URZ ;  /* 0x0000003f00097c82 */ /* 0x000fe20008000000 */
[----:B------:R-:W-:Y:S01]  /*5510*/  ULDC UR18, c[0x0][0x224] ;  /* 0x0000890000127ab9 */ /* 0x000fe20000000800 */
[----:B------:R-:W-:Y:S01]  /*5520*/  ULDC UR52, c[0x0][0x21c] ;  /* 0x0000870000347ab9 */ /* 0x000fe20000000800 */
[----:B------:R-:W-:Y:S01]  /*5530*/  ULDC UR54, c[0x0][0x218] ;  /* 0x0000860000367ab9 */ /* 0x000fe20000000800 */
[----:B------:R-:W-:-:S02]  /*5540*/  UIADD3 UR19, UR25, UR19, URZ ;  /* 0x0000001319137290 */ /* 0x000fc4000fffe03f */
        /* <DEDUP_REMOVED lines=8> */
.L_x_899:
[----:B------:R-:W-:Y:S01]  /*55d0*/  USHF.R.S32.HI UR53, URZ, 0x1f, UR7 ;  /* 0x0000001f3f357899 */ /* 0x000fe20008011407 */
[----:B------:R-:W2:Y:S01]  /*55e0*/  LDL R164, [R1+0x5c] ;  /* 0x00005c0001a47983 */ /* 0x000ea20000100800 */
[----:B------:R-:W-:Y:S02]  /*55f0*/  UMOV UR42, UR24 ;  /* 0x00000018002a7c82 */ /* 0x000fe40008000000 */
[----:B------:R-:W-:Y:S01]  /*5600*/  UIMAD UR44, UR53, UR36, URZ ;  /* 0x00000024352c72a4 */ /* 0x000fe2000f8e023f */
[----:B------:R-:W3:Y:S01]  /*5610*/  LDL R162, [R1+0x58] ;  /* 0x0000580001a27983 */ /* 0x000ee20000100800 */
[----:B------:R-:W-:Y:S01]  /*5620*/  UMOV UR43, UR19 ;  /* 0x00000013002b7c82 */ /* 0x000fe20008000000 */
[----:B------:R-:W-:Y:S01]  /*5630*/  LOP3.LUT R246, R135, 0x1f, RZ, 0xc0, !PT ;  /* 0x0000001f87f67812 */ /* 0x000fe200078ec0ff */
[----:B------:R-:W-:Y:S02]  /*5640*/  UIMAD.WIDE.U32 UR42, UR7, UR36, UR42 ;  /* 0x00000024072a72a5 */ /* 0x000fe4000f8e002a */
[----:B------:R-:W-:-:S02]  /*5650*/  UIMAD UR44, UR7, UR37, UR44 ;  /* 0x00000025072c72a4 */ /* 0x000fc4000f8e022c */
[----:B------:R-:W-:Y:S02]  /*5660*/  ULEA UR45, UP0, UR42, UR38, 0x3 ;  /* 0x000000262a2d7291 */ /* 0x000fe4000f80183f */
[----:B------:R-:W-:-:S04]  /*5670*/  UIADD3 UR43, UR43, UR44, URZ ;  /* 0x0000002c2b2b7290 */ /* 0x000fc8000fffe03f */
[----:B------:R-:W-:Y:S01]  /*5680*/  ULEA.HI.X UR42, UR42, UR39, UR43, 0x3, UP0 ;  /* 0x000000272a2a7291 */ /* 0x000fe200080f1c2b */
[----:B------:R-:W-:-:S05]  /*5690*/  MOV R2, UR45 ;  /* 0x0000002d00027c02 */ /* 0x000fca0008000f00 */
[----:B------:R-:W-:Y:S01]  /*56a0*/  MOV R3, UR42 ;  /* 0x0000002a00037c02 */ /* 0x000fe20008000f00 */
[----:B------:R-:W-:-:S05]  /*56b0*/  ULDC.64 UR42, c[0x0][0x270] ;  /* 0x00009c00002a7ab9 */ /* 0x000fca0000000a00 */
[----:B----4-:R-:W4:Y:S01]  /*56c0*/  LDG.E.64 R2, desc[UR20][R2.64] ;  /* 0x0000001402027981 */ /* 0x010f22000c1e1b00 */
[----:B------:R-:W-:Y:S01]  /*56d0*/  LOP3.LUT R0, R135, 0x7ffffe0, RZ, 0xc0, !PT ;  /* 0x07ffffe087007812 */ /* 0x000fe200078ec0ff */
[----:B------:R-:W-:Y:S02]  /*56e0*/  UIMAD UR44, UR53, UR42, URZ ;  /* 0x0000002a352c72a4 */ /* 0x000fe4000f8e023f */
[----:B------:R-:W-:Y:S02]  /*56f0*/  MOV R9, UR42 ;  /* 0x0000002a00097c02 */ /* 0x000fe40008000f00 */
[----:B------:R-:W-:Y:S01]  /*5700*/  SHF.L.U32 R0, R0, 0x5, RZ ;  /* 0x0000000500007819 */ /* 0x000fe200000006ff */
[----:B------:R-:W-:Y:S01]  /*5710*/  UIMAD UR43, UR7, UR43, UR44 ;  /* 0x0000002b072b72a4 */ /* 0x000fe2000f8e022c */
[----:B------:R-:W-:Y:S02]  /*5720*/  PRMT R34, RZ, 0x7610, R34 ;  /* 0x00007610ff227816 */ /* 0x000fe40000000022 */
[----:B01----:R-:W-:-:S04]  /*5730*/  LOP3.LUT R6, R0, 0xffffffe0, R246, 0xe2, !PT ;  /* 0xffffffe000067812 */ /* 0x003fc800078ee2f6 */
[--C-:B------:R-:W-:Y:S02]  /*5740*/  SHF.R.S32.HI R7, RZ, 0x1f, R6.reuse ;  /* 0x0000001fff077819 */ /* 0x100fe40000011406 */
[----:B------:R-:W-:Y:S01]  /*5750*/  LOP3.LUT R0, R6, 0x20, RZ, 0xfc, !PT ;  /* 0x0000002006007812 */ /* 0x000fe200078efcff */
[----:B------:R-:W-:-:S03]  /*5760*/  IMAD.WIDE.U32 R8, R9, UR7, R6 ;  /* 0x0000000709087c25 */ /* 0x000fc6000f8e0006 */
[----:B------:R-:W-:Y:S02]  /*5770*/  ISETP.GE.AND P3, PT, R0, UR17, PT ;  /* 0x0000001100007c0c */ /* 0x000fe4000bf66270 */
[----:B------:R-:W-:Y:S02]  /*5780*/  LOP3.LUT R0, R6, 0x40, RZ, 0xfc, !PT ;  /* 0x0000004006007812 */ /* 0x000fe400078efcff */
[----:B------:R-:W-:Y:S02]  /*5790*/  IADD3 R5, R9, UR43, RZ ;  /* 0x0000002b09057c10 */ /* 0x000fe4000fffe0ff */
[----:B------:R-:W-:Y:S02]  /*57a0*/  LEA R4, P1, R8, UR14, 0x1 ;  /* 0x0000000e08047c11 */ /* 0x000fe4000f8208ff */
[----:B------:R-:W-:Y:S02]  /*57b0*/  ISETP.GE.AND P5, PT, R0, UR17, PT ;  /* 0x0000001100007c0c */ /* 0x000fe4000bfa6270 */
[----:B------:R-:W-:-:S02]  /*57c0*/  LOP3.LUT R0, R6, 0x80, RZ, 0xfc, !PT ;  /* 0x0000008006007812 */ /* 0x000fc400078efcff */
[----:B------:R-:W-:Y:S02]  /*57d0*/  LOP3.LUT R7, R6, 0x60, RZ, 0xfc, !PT ;  /* 0x0000006006077812 */ /* 0x000fe400078efcff */
[----:B------:R-:W-:Y:S02]  /*57e0*/  LEA.HI.X R5, R8, UR15, R5, 0x1, P1 ;  /* 0x0000000f08057c11 */ /* 0x000fe400088f0c05 */
[----:B------:R-:W-:Y:S02]  /*57f0*/  ISETP.GE.AND P1, PT, R0, UR17, PT ;  /* 0x0000001100007c0c */ /* 0x000fe4000bf26270 */
[----:B------:R-:W-:Y:S01]  /*5800*/  ISETP.GE.AND P4, PT, R7, UR17, PT ;  /* 0x0000001107007c0c */ /* 0x000fe2000bf86270 */
[----:B------:R-:W2:Y:S01]  /*5810*/  @!P3 LDG.E.U16 R34, desc[UR20][R4.64+0x40] ;  /* 0x000040140422b981 */ /* 0x000ea2000c1e1500 */
[C---:B------:R-:W-:Y:S02]  /*5820*/  LOP3.LUT R0, R6.reuse, 0xc0, RZ, 0xfc, !PT ;  /* 0x000000c006007812 */ /* 0x040fe400078efcff */
[----:B------:R-:W-:-:S02]  /*5830*/  LOP3.LUT R7, R6, 0xa0, RZ, 0xfc, !PT ;  /* 0x000000a006077812 */ /* 0x000fc400078efcff */
[----:B------:R-:W-:Y:S02]  /*5840*/  PRMT R22, RZ, 0x7610, R22 ;  /* 0x00007610ff167816 */ /* 0x000fe40000000016 */
[----:B------:R-:W-:Y:S02]  /*5850*/  ISETP.GE.AND P3, PT, R0, UR17, PT ;  /* 0x0000001100007c0c */ /* 0x000fe4000bf66270 */
[----:B------:R-:W-:Y:S02]  /*5860*/  ISETP.GE.AND P2, PT, R7, UR17, PT ;  /* 0x0000001107007c0c */ /* 0x000fe4000bf46270 */
[----:B------:R-:W-:Y:S01]  /*5870*/  LOP3.LUT R0, R6, 0xe0, RZ, 0xfc, !PT ;  /* 0x000000e006007812 */ /* 0x000fe200078efcff */
[----:B------:R-:W3:Y:S01]  /*5880*/  @!P5 LDG.E.U16 R22, desc[UR20][R4.64+0x80] ;  /* 0x000080140416d981 */ /* 0x000ee2000c1e1500 */
[----:B------:R-:W-:Y:S02]  /*5890*/  PRMT R21, RZ, 0x7610, R21 ;  /* 0x00007610ff157816 */ /* 0x000fe40000000015 */
[----:B------:R-:W-:-:S02]  /*58a0*/  ISETP.GE.AND P5, PT, R0, UR17, PT ;  /* 0x0000001100007c0c */ /* 0x000fc4000bfa6270 */
[----:B------:R-:W-:Y:S02]  /*58b0*/  PRMT R25, RZ, 0x7610, R25 ;  /* 0x00007610ff197816 */ /* 0x000fe40000000019 */
[C---:B------:R-:W-:Y:S01]  /*58c0*/  LOP3.LUT R0, R6.reuse, 0x120, RZ, 0xfc, !PT ;  /* 0x0000012006007812 */ /* 0x040fe200078efcff */
[----:B------:R-:W3:Y:S01]  /*58d0*/  @!P1 LDG.E.U16 R21, desc[UR20][R4.64+0x100] ;  /* 0x0001001404159981 */ /* 0x000ee2000c1e1500 */
[----:B------:R-:W-:Y:S02]  /*58e0*/  PRMT R32, RZ, 0x7610, R32 ;  /* 0x00007610ff207816 */ /* 0x000fe40000000020 */
[----:B------:R-:W-:Y:S01]  /*58f0*/  LOP3.LUT R7, R6, 0x100, RZ, 0xfc, !PT ;  /* 0x0000010006077812 */ /* 0x000fe200078efcff */
[----:B------:R-:W3:Y:S01]  /*5900*/  @!P4 LDG.E.U16 R25, desc[UR20][R4.64+0xc0] ;  /* 0x0000c0140419c981 */ /* 0x000ee2000c1e1500 */
[----:B------:R-:W-:Y:S02]  /*5910*/  ISETP.GE.AND P1, PT, R0, UR17, PT ;  /* 0x0000001100007c0c */ /* 0x000fe4000bf26270 */
[----:B------:R-:W-:Y:S01]  /*5920*/  LOP3.LUT R0, R6, 0x140, RZ, 0xfc, !PT ;  /* 0x0000014006007812 */ /* 0x000fe200078efcff */
[----:B------:R-:W3:Y:S01]  /*5930*/  @!P2 LDG.E.U16 R32, desc[UR20][R4.64+0x140] ;  /* 0x000140140420a981 */ /* 0x000ee2000c1e1500 */
[----:B------:R-:W-:-:S02]  /*5940*/  PRMT R28, RZ, 0x7610, R28 ;  /* 0x00007610ff1c7816 */ /* 0x000fc4000000001c */
[----:B------:R-:W-:Y:S02]  /*5950*/  ISETP.GE.AND P4, PT, R7, UR17, PT ;  /* 0x0000001107007c0c */ /* 0x000fe4000bf86270 */
[----:B------:R-:W-:Y:S02]  /*5960*/  LOP3.LUT R7, R6, 0x160, RZ, 0xfc, !PT ;  /* 0x0000016006077812 */ /* 0x000fe400078efcff */
[----:B------:R-:W-:Y:S01]  /*5970*/  ISETP.GE.AND P2, PT, R0, UR17, PT ;  /* 0x0000001100007c0c */ /* 0x000fe2000bf46270 */
[----:B------:R-:W3:Y:S01]  /*5980*/  @!P3 LDG.E.U16 R28, desc[UR20][R4.64+0x180] ;  /* 0x00018014041cb981 */ /* 0x000ee2000c1e1500 */
[----:B------:R-:W-:Y:S02]  /*5990*/  PRMT R0, RZ, 0x7610, R0 ;  /* 0x00007610ff007816 */ /* 0x000fe40000000000 */
[----:B------:R-:W-:Y:S02]  /*59a0*/  ISETP.GE.AND P3, PT, R7, UR17, PT ;  /* 0x0000001107007c0c */ /* 0x000fe4000bf66270 */
[----:B------:R-:W-:-:S02]  /*59b0*/  LOP3.LUT R7, R6, 0x180, RZ, 0xfc, !PT ;  /* 0x0000018006077812 */ /* 0x000fc400078efcff */
[----:B------:R-:W-:Y:S01]  /*59c0*/  PRMT R18, RZ, 0x7610, R18 ;  /* 0x00007610ff127816 */ /* 0x000fe20000000012 */
[----:B------:R-:W3:Y:S01]  /*59d0*/  @!P5 LDG.E.U16 R0, desc[UR20][R4.64+0x1c0] ;  /* 0x0001c0140400d981 */ /* 0x000ee2000c1e1500 */
[----:B------:R-:W-:Y:S02]  /*59e0*/  PRMT R19, RZ, 0x7610, R19 ;  /* 0x00007610ff137816 */ /* 0x000fe40000000013 */
[----:B------:R-:W-:Y:S02]  /*59f0*/  ISETP.GE.AND P5, PT, R7, UR17, PT ;  /* 0x0000001107007c0c */ /* 0x000fe4000bfa6270 */
[C---:B------:R-:W-:Y:S01]  /*5a00*/  LOP3.LUT R7, R6.reuse, 0x1c0, RZ, 0xfc, !PT ;  /* 0x000001c006077812 */ /* 0x040fe200078efcff */
[----:B------:R-:W3:Y:S01]  /*5a10*/  @!P1 LDG.E.U16 R18, desc[UR20][R4.64+0x240] ;  /* 0x0002401404129981 */ /* 0x000ee2000c1e1500 */
[----:B------:R-:W-:Y:S02]  /*5a20*/  LOP3.LUT R8, R6, 0x1a0, RZ, 0xfc, !PT ;  /* 0x000001a006087812 */ /* 0x000fe400078efcff */
[----:B------:R-:W-:Y:S01]  /*5a30*/  PRMT R29, RZ, 0x7610, R29 ;  /* 0x00007610ff1d7816 */ /* 0x000fe2000000001d */
[----:B------:R-:W3:Y:S01]  /*5a40*/  @!P4 LDG.E.U16 R19, desc[UR20][R4.64+0x200] ;  /* 0x000200140413c981 */ /* 0x000ee2000c1e1500 */
[----:B------:R-:W-:-:S02]  /*5a50*/  ISETP.GE.AND P1, PT, R7, UR17, PT ;  /* 0x0000001107007c0c */ /* 0x000fc4000bf26270 */
[----:B------:R-:W-:Y:S02]  /*5a60*/  ISETP.GE.AND P4, PT, R8, UR17, PT ;  /* 0x0000001108007c0c */ /* 0x000fe4000bf86270 */
[----:B------:R-:W-:Y:S01]  /*5a70*/  PRMT R13, RZ, 0x7610, R13 ;  /* 0x00007610ff0d7816 */ /* 0x000fe2000000000d */
[----:B------:R-:W3:Y:S01]  /*5a80*/  @!P2 LDG.E.U16 R29, desc[UR20][R4.64+0x280] ;  /* 0x00028014041da981 */ /* 0x000ee2000c1e1500 */
[C---:B------:R-:W-:Y:S02]  /*5a90*/  LOP3.LUT R7, R6.reuse, 0x1e0, RZ, 0xfc, !PT ;  /* 0x000001e006077812 */ /* 0x040fe400078efcff */
[----:B------:R-:W-:Y:S02]  /*5aa0*/  PRMT R14, RZ, 0x7610, R14 ;  /* 0x00007610ff0e7816 */ /* 0x000fe4000000000e */
[----:B------:R-:W-:Y:S01]  /*5ab0*/  PRMT R36, RZ, 0x7610, R36 ;  /* 0x00007610ff247816 */ /* 0x000fe20000000024 */
[----:B------:R-:W3:Y:S01]  /*5ac0*/  @!P3 LDG.E.U16 R13, desc[UR20][R4.64+0x2c0] ;  /* 0x0002c014040db981 */ /* 0x000ee2000c1e1500 */
[----:B------:R-:W-:-:S02]  /*5ad0*/  LOP3.LUT R8, R6, 0x200, RZ, 0xfc, !PT ;  /* 0x0000020006087812 */ /* 0x000fc400078efcff */
[----:B------:R-:W-:Y:S01]  /*5ae0*/  ISETP.GE.AND P2, PT, R7, UR17, PT ;  /* 0x0000001107007c0c */ /* 0x000fe2000bf46270 */
[----:B------:R-:W3:Y:S01]  /*5af0*/  @!P5 LDG.E.U16 R14, desc[UR20][R4.64+0x300] ;  /* 0x00030014040ed981 */ /* 0x000ee2000c1e1500 */
[----:B------:R-:W-:Y:S02]  /*5b00*/  LOP3.LUT R7, R6, 0x220, RZ, 0xfc, !PT ;  /* 0x0000022006077812 */ /* 0x000fe400078efcff */
[----:B------:R-:W-:Y:S01]  /*5b10*/  ISETP.GE.AND P3, PT, R8, UR17, PT ;  /* 0x0000001108007c0c */ /* 0x000fe2000bf66270 */
[----:B------:R-:W2:Y:S01]  /*5b20*/  @!P0 LDG.E.U16 R36, desc[UR20][R4.64] ;  /* 0x0000001404248981 */ /* 0x000ea2000c1e1500 */
[----:B------:R-:W-:Y:S02]  /*5b30*/  PRMT R24, RZ, 0x7610, R24 ;  /* 0x00007610ff187816 */ /* 0x000fe40000000018 */
[----:B------:R-:W-:Y:S02]  /*5b40*/  PRMT R8, RZ, 0x7610, R8 ;  /* 0x00007610ff087816 */ /* 0x000fe40000000008 */
[----:B------:R-:W-:-:S02]  /*5b50*/  ISETP.GE.AND P5, PT, R7, UR17, PT ;  /* 0x0000001107007c0c */ /* 0x000fc4000bfa6270 */
[C---:B------:R-:W-:Y:S01]  /*5b60*/  LOP3.LUT R7, R6.reuse, 0x240, RZ, 0xfc, !PT ;  /* 0x0000024006077812 */ /* 0x040fe200078efcff */
[----:B------:R-:W3:Y:S01]  /*5b70*/  @!P4 LDG.E.U16 R24, desc[UR20][R4.64+0x340] ;  /* 0x000340140418c981 */ /* 0x000ee2000c1e1500 */
[----:B------:R-:W-:Y:S02]  /*5b80*/  LOP3.LUT R10, R6, 0x260, RZ, 0xfc, !PT ;  /* 0x00000260060a7812 */ /* 0x000fe400078efcff */
[----:B------:R-:W-:Y:S01]  /*5b90*/  ISETP.GE.AND P4, PT, R7, UR17, PT ;  /* 0x0000001107007c0c */ /* 0x000fe2000bf86270 */
[----:B------:R-:W3:Y:S01]  /*5ba0*/  @!P1 LDG.E.U16 R8, desc[UR20][R4.64+0x380] ;  /* 0x0003801404089981 */ /* 0x000ee2000c1e1500 */
[----:B------:R-:W-:Y:S02]  /*5bb0*/  ISETP.GE.AND P1, PT, R10, UR17, PT ;  /* 0x000000110a007c0c */ /* 0x000fe4000bf26270 */
[----:B------:R-:W-:Y:S02]  /*5bc0*/  PRMT R9, RZ, 0x7610, R9 ;  /* 0x00007610ff097816 */ /* 0x000fe40000000009 */
[----:B------:R-:W-:-:S02]  /*5bd0*/  PRMT R12, RZ, 0x7610, R12 ;  /* 0x00007610ff0c7816 */ /* 0x000fc4000000000c */
[----:B------:R-:W-:Y:S02]  /*5be0*/  PRMT R11, RZ, 0x7610, R11 ;  /* 0x00007610ff0b7816 */ /* 0x000fe4000000000b */
[----:B------:R-:W-:Y:S01]  /*5bf0*/  PRMT R10, RZ, 0x7610, R10 ;  /* 0x00007610ff0a7816 */ /* 0x000fe2000000000a */
[----:B------:R-:W3:Y:S01]  /*5c00*/  @!P2 LDG.E.U16 R9, desc[UR20][R4.64+0x3c0] ;  /* 0x0003c0140409a981 */ /* 0x000ee2000c1e1500 */
[----:B------:R-:W-:-:S03]  /*5c10*/  PRMT R17, RZ, 0x7610, R17 ;  /* 0x00007610ff117816 */ /* 0x000fc60000000011 */
[----:B------:R-:W3:Y:S04]  /*5c20*/  @!P3 LDG.E.U16 R12, desc[UR20][R4.64+0x400] ;  /* 0x00040014040cb981 */ /* 0x000ee8000c1e1500 */
[----:B------:R-:W3:Y:S04]  /*5c30*/  @!P5 LDG.E.U16 R11, desc[UR20][R4.64+0x440] ;  /* 0x00044014040bd981 */ /* 0x000ee8000c1e1500 */
[----:B------:R-:W3:Y:S04]  /*5c40*/  @!P4 LDG.E.U16 R10, desc[UR20][R4.64+0x480] ;  /* 0x00048014040ac981 */ /* 0x000ee8000c1e1500 */
[----:B------:R-:W3:Y:S01]  /*5c50*/  @!P1 LDG.E.U16 R17, desc[UR20][R4.64+0x4c0] ;  /* 0x0004c01404119981 */ /* 0x000ee2000c1e1500 */
[----:B------:R-:W-:-:S04]  /*5c60*/  LOP3.LUT R7, R6, 0x280, RZ, 0xfc, !PT ;  /* 0x0000028006077812 */ /* 0x000fc800078efcff */
[----:B------:R-:W-:Y:S02]  /*5c70*/  ISETP.GE.AND P2, PT, R7, UR17, PT ;  /* 0x0000001107007c0c */ /* 0x000fe4000bf46270 */
[C---:B------:R-:W-:Y:S02]  /*5c80*/  LOP3.LUT R7, R6.reuse, 0x2a0, RZ, 0xfc, !PT ;  /* 0x000002a006077812 */ /* 0x040fe400078efcff */
[C---:B------:R-:W-:Y:S02]  /*5c90*/  LOP3.LUT R15, R6.reuse, 0x2c0, RZ, 0xfc, !PT ;  /* 0x000002c0060f7812 */ /* 0x040fe400078efcff */
[----:B------:R-:W-:Y:S02]  /*5ca0*/  ISETP.GE.AND P3, PT, R7, UR17, PT ;  /* 0x0000001107007c0c */ /* 0x000fe4000bf66270 */
[----:B------:R-:W-:Y:S02]  /*5cb0*/  LOP3.LUT R7, R6, 0x2e0, RZ, 0xfc, !PT ;  /* 0x000002e006077812 */ /* 0x000fe400078efcff */
[----:B------:R-:W-:-:S02]  /*5cc0*/  PRMT R16, RZ, 0x7610, R16 ;  /* 0x00007610ff107816 */ /* 0x000fc40000000010 */
[----:B------:R-:W-:Y:S02]  /*5cd0*/  ISETP.GE.AND P5, PT, R15, UR17, PT ;  /* 0x000000110f007c0c */ /* 0x000fe4000bfa6270 */
[----:B------:R-:W-:Y:S02]  /*5ce0*/  ISETP.GE.AND P4, PT, R7, UR17, PT ;  /* 0x0000001107007c0c */ /* 0x000fe4000bf86270 */
[C---:B------:R-:W-:Y:S01]  /*5cf0*/  LOP3.LUT R7, R6.reuse, 0x300, RZ, 0xfc, !PT ;  /* 0x0000030006077812 */ /* 0x040fe200078efcff */
[----:B------:R-:W3:Y:S01]  /*5d00*/  @!P2 LDG.E.U16 R16, desc[UR20][R4.64+0x500] ;  /* 0x000500140410a981 */ /* 0x000ee2000c1e1500 */
[----:B------:R-:W-:Y:S02]  /*5d10*/  LOP3.LUT R20, R6, 0x320, RZ, 0xfc, !PT ;  /* 0x0000032006147812 */ /* 0x000fe400078efcff */
[----:B------:R-:W-:Y:S02]  /*5d20*/  PRMT R15, RZ, 0x7610, R15 ;  /* 0x00007610ff0f7816 */ /* 0x000fe4000000000f */
[----:B------:R-:W-:-:S02]  /*5d30*/  ISETP.GE.AND P1, PT, R7, UR17, PT ;  /* 0x0000001107007c0c */ /* 0x000fc4000bf26270 */
[----:B------:R-:W-:Y:S02]  /*5d40*/  ISETP.GE.AND P2, PT, R20, UR17, PT ;  /* 0x0000001114007c0c */ /* 0x000fe4000bf46270 */
[----:B------:R-:W-:Y:S01]  /*5d50*/  PRMT R20, RZ, 0x7610, R20 ;  /* 0x00007610ff147816 */ /* 0x000fe20000000014 */
[----:B------:R-:W3:Y:S01]  /*5d60*/  @!P3 LDG.E.U16 R15, desc[UR20][R4.64+0x540] ;  /* 0x00054014040fb981 */ /* 0x000ee2000c1e1500 */
[C---:B------:R-:W-:Y:S02]  /*5d70*/  LOP3.LUT R23, R6.reuse, 0x340, RZ, 0xfc, !PT ;  /* 0x0000034006177812 */ /* 0x040fe400078efcff */
[----:B------:R-:W-:Y:S02]  /*5d80*/  LOP3.LUT R7, R6, 0x360, RZ, 0xfc, !PT ;  /* 0x0000036006077812 */ /* 0x000fe400078efcff */
[----:B------:R-:W-:Y:S01]  /*5d90*/  ISETP.GE.AND P3, PT, R23, UR17, PT ;  /* 0x0000001117007c0c */ /* 0x000fe2000bf66270 */
[----:B------:R-:W3:Y:S01]  /*5da0*/  @!P5 LDG.E.U16 R20, desc[UR20][R4.64+0x580] ;  /* 0x000580140414d981 */ /* 0x000ee2000c1e1500 */
[----:B------:R-:W-:-:S02]  /*5db0*/  PRMT R26, RZ, 0x7610, R26 ;  /* 0x00007610ff1a7816 */ /* 0x000fc4000000001a */
[----:B------:R-:W-:Y:S02]  /*5dc0*/  PRMT R23, RZ, 0x7610, R23 ;  /* 0x00007610ff177816 */ /* 0x000fe40000000017 */
[----:B------:R-:W-:Y:S02]  /*5dd0*/  ISETP.GE.AND P5, PT, R7, UR17, PT ;  /* 0x0000001107007c0c */ /* 0x000fe4000bfa6270 */
[C---:B------:R-:W-:Y:S01]  /*5de0*/  LOP3.LUT R7, R6.reuse, 0x3a0, RZ, 0xfc, !PT ;  /* 0x000003a006077812 */ /* 0x040fe200078efcff */
[----:B------:R-:W3:Y:S01]  /*5df0*/  @!P1 LDG.E.U16 R26, desc[UR20][R4.64+0x600] ;  /* 0x00060014041a9981 */ /* 0x000ee2000c1e1500 */
[----:B------:R-:W-:Y:S02]  /*5e00*/  LOP3.LUT R27, R6, 0x380, RZ, 0xfc, !PT ;  /* 0x00000380061b7812 */ /* 0x000fe400078efcff */
[----:B------:R-:W-:Y:S01]  /*5e10*/  SHF.L.U32 R30, R135, 0x5, RZ ;  /* 0x00000005871e7819 */ /* 0x000fe200000006ff */
[----:B------:R-:W3:Y:S01]  /*5e20*/  @!P4 LDG.E.U16 R23, desc[UR20][R4.64+0x5c0] ;  /* 0x0005c0140417c981 */ /* 0x000ee2000c1e1500 */
[----:B------:R-:W-:-:S02]  /*5e30*/  ISETP.GE.AND P1, PT, R7, UR17, PT ;  /* 0x0000001107007c0c */ /* 0x000fc4000bf26270 */
[----:B------:R-:W-:Y:S02]  /*5e40*/  ISETP.GE.AND P4, PT, R27, UR17, PT ;  /* 0x000000111b007c0c */ /* 0x000fe4000bf86270 */
[----:B------:R-:W-:Y:S02]  /*5e50*/  LOP3.LUT R7, R30, 0xffffffe0, R246, 0xe2, !PT ;  /* 0xffffffe01e077812 */ /* 0x000fe400078ee2f6 */
[----:B------:R-:W-:Y:S02]  /*5e60*/  PRMT R27, RZ, 0x7610, R27 ;  /* 0x00007610ff1b7816 */ /* 0x000fe4000000001b */
[----:B------:R-:W-:Y:S02]  /*5e70*/  PRMT R30, RZ, 0x7610, R30 ;  /* 0x00007610ff1e7816 */ /* 0x000fe4000000001e */
[----:B------:R-:W-:Y:S02]  /*5e80*/  LOP3.LUT R7, R7, 0x3e0, RZ, 0xfc, !PT ;  /* 0x000003e007077812 */ /* 0x000fe400078efcff */
[----:B------:R-:W-:Y:S01]  /*5e90*/  LOP3.LUT R6, R6, 0x3c0, RZ, 0xfc, !PT ;  /* 0x000003c006067812 */ /* 0x000fe200078efcff */
[----:B------:R-:W3:Y:S03]  /*5ea0*/  @!P2 LDG.E.U16 R27, desc[UR20][R4.64+0x640] ;  /* 0x00064014041ba981 */ /* 0x000ee6000c1e1500 */
[----:B------:R-:W-:Y:S01]  /*5eb0*/  ISETP.GE.AND P2, PT, R6, UR17, PT ;  /* 0x0000001106007c0c */ /* 0x000fe2000bf46270 */
[----:B------:R-:W3:Y:S01]  /*5ec0*/  @!P3 LDG.E.U16 R30, desc[UR20][R4.64+0x680] ;  /* 0x00068014041eb981 */ /* 0x000ee2000c1e1500 */
[----:B------:R-:W-:-:S02]  /*5ed0*/  ISETP.GE.AND P3, PT, R7, UR17, PT ;  /* 0x0000001107007c0c */ /* 0x000fc4000bf66270 */
[----:B------:R-:W-:Y:S02]  /*5ee0*/  PRMT R31, RZ, 0x7610, R31 ;  /* 0x00007610ff1f7816 */ /* 0x000fe4000000001f */
[----:B------:R-:W-:Y:S02]  /*5ef0*/  PRMT R43, RZ, 0x7610, R43 ;  /* 0x00007610ff2b7816 */ /* 0x000fe4000000002b */
[----:B------:R-:W-:Y:S02]  /*5f00*/  PRMT R40, RZ, 0x7610, R40 ;  /* 0x00007610ff287816 */ /* 0x000fe40000000028 */
[----:B------:R-:W-:Y:S01]  /*5f10*/  PRMT R6, RZ, 0x7610, R6 ;  /* 0x00007610ff067816 */ /* 0x000fe20000000006 */
[----:B------:R-:W3:Y:S01]  /*5f20*/  @!P5 LDG.E.U16 R31, desc[UR20][R4.64+0x6c0] ;  /* 0x0006c014041fd981 */ /* 0x000ee2000c1e1500 */
[----:B------:R-:W-:-:S03]  /*5f30*/  PRMT R35, RZ, 0x7610, R35 ;  /* 0x00007610ff237816 */ /* 0x000fc60000000023 */
[----:B------:R-:W3:Y:S04]  /*5f40*/  @!P4 LDG.E.U16 R43, desc[UR20][R4.64+0x700] ;  /* 0x00070014042bc981 */ /* 0x000ee8000c1e1500 */
[----:B------:R-:W3:Y:S04]  /*5f50*/  @!P1 LDG.E.U16 R40, desc[UR20][R4.64+0x740] ;  /* 0x0007401404289981 */ /* 0x000ee8000c1e1500 */
[----:B------:R-:W3:Y:S04]  /*5f60*/  @!P2 LDG.E.U16 R6, desc[UR20][R4.64+0x780] ;  /* 0x000780140406a981 */ /* 0x000ee8000c1e1500 */
[----:B------:R0:W3:Y:S01]  /*5f70*/  @!P3 LDG.E.U16 R35, desc[UR20][R4.64+0x7c0] ;  /* 0x0007c0140423b981 */ /* 0x0000e2000c1e1500 */
[----:B------:R-:W-:Y:S01]  /*5f80*/  UIADD3 UR42, UR16, -0x1, URZ ;  /* 0xffffffff102a7890 */ /* 0x000fe2000fffe03f */
[----:B----4-:R-:W-:-:S13]  /*5f90*/  R2UR UR55, R3 ;  /* 0x00000000033772ca */ /* 0x010fda00000e0000 */
[----:B------:R-:W-:-:S04]  /*5fa0*/  FMUL.FTZ R3, R129, UR55 ;  /* 0x0000003781037c20 */ /* 0x000fc80008410000 */
[----:B------:R-:W-:Y:S01]  /*5fb0*/  FMUL.RZ R7, R3, 0.15915493667125701904 ;  /* 0x3e22f98303077820 */ /* 0x000fe2000040c000 */
[----:B------:R-:W-:-:S04]  /*5fc0*/  FMUL.FTZ R3, R128, UR55 ;  /* 0x0000003780037c20 */ /* 0x000fc80008410000 */
[----:B------:R-:W-:Y:S01]  /*5fd0*/  FMUL.RZ R33, R3, 0.15915493667125701904 ;  /* 0x3e22f98303217820 */ /* 0x000fe2000040c000 */
[----:B------:R-:W-:-:S04]  /*5fe0*/  FMUL.FTZ R3, R127, UR55 ;  /* 0x000000377f037c20 */ /* 0x000fc80008410000 */
[----:B0-----:R-:W-:Y:S01]  /*5ff0*/  FMUL.RZ R4, R3, 0.15915493667125701904 ;  /* 0x3e22f98303047820 */ /* 0x001fe2000040c000 */
[----:B------:R-:W-:-:S04]  /*6000*/  FMUL.FTZ R3, R126, UR55 ;  /* 0x000000377e037c20 */ /* 0x000fc80008410000 */
[----:B------:R-:W-:Y:S01]  /*6010*/  FMUL.RZ R5, R3, 0.15915493667125701904 ;  /* 0x3e22f98303057820 */ /* 0x000fe2000040c000 */
[----:B------:R-:W-:-:S04]  /*6020*/  FMUL.FTZ R3, R125, UR55 ;  /* 0x000000377d037c20 */ /* 0x000fc80008410000 */
[----:B------:R-:W-:Y:S01]  /*6030*/  FMUL.RZ R37, R3, 0.15915493667125701904 ;  /* 0x3e22f98303257820 */ /* 0x000fe2000040c000 */
[----:B------:R-:W-:Y:S01]  /*6040*/  FMUL.FTZ R3, R124, UR55 ;  /* 0x000000377c037c20 */ /* 0x000fe20008410000 */
[----:B------:R-:W-:Y:S03]  /*6050*/  MUFU.SIN R123, R7 ;  /* 0x00000007007b7308 */ /* 0x000fe60000000400 */
[----:B------:R-:W-:Y:S01]  /*6060*/  FMUL.RZ R39, R3, 0.15915493667125701904 ;  /* 0x3e22f98303277820 */ /* 0x000fe2000040c000 */
[----:B------:R-:W-:-:S04]  /*6070*/  FMUL.FTZ R3, R121, UR55 ;  /* 0x0000003779037c20 */ /* 0x000fc80008410000 */
[----:B------:R0:W-:Y:S08]  /*6080*/  MUFU.COS R122, R7 ;  /* 0x00000007007a7308 */ /* 0x0001f00000000000 */
[----:B------:R-:W-:Y:S01]  /*6090*/  MUFU.SIN R81, R5 ;  /* 0x0000000500517308 */ /* 0x000fe20000000400 */
[----:B0-----:R-:W-:-:S04]  /*60a0*/  SHF.L.U32 R7, R135, 0x5, RZ ;  /* 0x0000000587077819 */ /* 0x001fc800000006ff */
[----:B------:R-:W-:-:S03]  /*60b0*/  LOP3.LUT R7, R7, 0xfffffc00, RZ, 0xc0, !PT ;  /* 0xfffffc0007077812 */ /* 0x000fc600078ec0ff */
[----:B------:R0:W-:Y:S01]  /*60c0*/  MUFU.COS R82, R5 ;  /* 0x0000000500527308 */ /* 0x0001e20000000000 */
[----:B------:R-:W-:Y:S01]  /*60d0*/  IADD3 R51, R7, R134, RZ ;  /* 0x0000008607337210 */ /* 0x000fe20007ffe0ff */
[----:B0-----:R-:W-:Y:S01]  /*60e0*/  FMUL.RZ R5, R3, 0.15915493667125701904 ;  /* 0x3e22f98303057820 */ /* 0x001fe2000040c000 */
[----:B------:R-:W-:-:S05]  /*60f0*/  FMUL.FTZ R3, R120, UR55 ;  /* 0x0000003778037c20 */ /* 0x000fca0008410000 */
[----:B------:R-:W-:Y:S01]  /*6100*/  MUFU.SIN R59, R37 ;  /* 0x00000025003b7308 */ /* 0x000fe20000000400 */
[----:B------:R-:W-:-:S07]  /*6110*/  ULEA.HI UR43, UR42, UR42, URZ, 0x1 ;  /* 0x0000002a2a2b7291 */ /* 0x000fce000f8f083f */
[----:B------:R0:W-:Y:S01]  /*6120*/  MUFU.COS R80, R37 ;  /* 0x0000002500507308 */ /* 0x0001e20000000000 */
[----:B------:R-:W-:Y:S01]  /*6130*/  ULOP3.LUT UR43, UR43, 0xfffffe, URZ, 0xc0, !UPT ;  /* 0x00fffffe2b2b7892 */ /* 0x000fe2000f8ec03f */
[----:B0-----:R-:W-:Y:S01]  /*6140*/  FMUL.RZ R37, R3, 0.15915493667125701904 ;  /* 0x3e22f98303257820 */ /* 0x001fe2000040c000 */
[----:B------:R-:W-:-:S05]  /*6150*/  FMUL.FTZ R3, R119, UR55 ;  /* 0x0000003777037c20 */ /* 0x000fca0008410000 */
[----:B------:R-:W-:Y:S01]  /*6160*/  MUFU.SIN R83, R4 ;  /* 0x0000000400537308 */ /* 0x000fe20000000400 */
[----:B------:R-:W-:-:S07]  /*6170*/  UIADD3 UR42, UR42, -UR43, URZ ;  /* 0x8000002b2a2a7290 */ /* 0x000fce000fffe03f */
[----:B------:R0:W-:Y:S08]  /*6180*/  MUFU.COS R84, R4 ;  /* 0x0000000400547308 */ /* 0x0001f00000000000 */
[----:B------:R-:W-:Y:S01]  /*6190*/  MUFU.SIN R55, R5 ;  /* 0x0000000500377308 */ /* 0x000fe20000000400 */
[----:B0-----:R-:W-:-:S07]  /*61a0*/  IADD3 R4, R51, 0x20, RZ ;  /* 0x0000002033047810 */ /* 0x001fce0007ffe0ff */
[----:B------:R0:W-:Y:S01]  /*61b0*/  MUFU.COS R56, R5 ;  /* 0x0000000500387308 */ /* 0x0001e20000000000 */
[----:B------:R-:W-:Y:S01]  /*61c0*/  IADD3 R46, R51, 0xa0, RZ ;  /* 0x000000a0332e7810 */ /* 0x000fe20007ffe0ff */
[----:B0-----:R-:W-:Y:S01]  /*61d0*/  FMUL.RZ R5, R3, 0.15915493667125701904 ;  /* 0x3e22f98303057820 */ /* 0x001fe2000040c000 */
[----:B------:R-:W-:-:S05]  /*61e0*/  FMUL.FTZ R3, R118, UR55 ;  /* 0x0000003776037c20 */ /* 0x000fca0008410000 */
[----:B------:R-:W-:Y:S01]  /*61f0*/  MUFU.SIN R57, R39 ;  /* 0x0000002700397308 */ /* 0x000fe20000000400 */
[----:B------:R-:W-:-:S07]  /*6200*/  IADD3 R48, R51, 0xc0, RZ ;  /* 0x000000c033307810 */ /* 0x000fce0007ffe0ff */
[----:B------:R0:W-:Y:S01]  /*6210*/  MUFU.COS R58, R39 ;  /* 0x00000027003a7308 */ /* 0x0001e20000000000 */
[----:B------:R-:W-:Y:S01]  /*6220*/  ULEA UR42, UR42, UR7, 0x8 ;  /* 0x000000072a2a7291 */ /* 0x000fe2000f8e403f */
[----:B0-----:R-:W-:Y:S01]  /*6230*/  LEA.HI.SX32 R39, R4, R51, 0x1b ;  /* 0x0000003304277211 */ /* 0x001fe200078fdaff */
[----:B------:R-:W-:Y:S01]  /*6240*/  FMUL.RZ R4, R3, 0.15915493667125701904 ;  /* 0x3e22f98303047820 */ /* 0x000fe2000040c000 */
[----:B------:R-:W-:-:S04]  /*6250*/  FMUL.FTZ R3, R117, UR55 ;  /* 0x0000003775037c20 */ /* 0x000fc80008410000 */
[----:B------:R-:W-:Y:S01]  /*6260*/  MUFU.SIN R52, R37 ;  /* 0x0000002500347308 */ /* 0x000fe20000000400 */
[C---:B------:R-:W-:Y:S02]  /*6270*/  IADD3 R38, R51.reuse, 0x40, RZ ;  /* 0x0000004033267810 */ /* 0x040fe40007ffe0ff */
[----:B------:R-:W-:-:S05]  /*6280*/  IADD3 R42, R51, 0x60, RZ ;  /* 0x00000060332a7810 */ /* 0x000fca0007ffe0ff */
[----:B------:R0:W-:Y:S01]  /*6290*/  MUFU.COS R53, R37 ;  /* 0x0000002500357308 */ /* 0x0001e20000000000 */
[----:B------:R-:W-:Y:S02]  /*62a0*/  LEA.HI.SX32 R75, R46, R51, 0x1b ;  /* 0x000000332e4b7211 */ /* 0x000fe400078fdaff */
[----:B------:R-:W-:-:S05]  /*62b0*/  IADD3 R44, R51, 0x80, RZ ;  /* 0x00000080332c7810 */ /* 0x000fca0007ffe0ff */
[----:B------:R-:W-:Y:S01]  /*62c0*/  MUFU.SIN R85, R33 ;  /* 0x0000002100557308 */ /* 0x000fe20000000400 */
[----:B0-----:R-:W-:Y:S01]  /*62d0*/  FMUL.RZ R37, R3, 0.15915493667125701904 ;  /* 0x3e22f98303257820 */ /* 0x001fe2000040c000 */
[----:B------:R-:W-:-:S06]  /*62e0*/  LEA.HI.SX32 R77, R48, R51, 0x1b ;  /* 0x00000033304d7211 */ /* 0x000fcc00078fdaff */
[----:B------:R0:W-:Y:S01]  /*62f0*/  MUFU.COS R86, R33 ;  /* 0x0000002100567308 */ /* 0x0001e20000000000 */
[-C--:B------:R-:W-:Y:S02]  /*6300*/  LEA.HI.SX32 R69, R38, R51.reuse, 0x1b ;  /* 0x0000003326457211 */ /* 0x080fe400078fdaff */
[----:B------:R-:W-:Y:S02]  /*6310*/  ISETP.NE.AND P2, PT, R135, RZ, PT ;  /* 0x000000ff8700720c */ /* 0x000fe40003f45270 */
[----:B0-----:R-:W-:-:S03]  /*6320*/  LEA.HI.SX32 R33, R51, R51, 0x1b ;  /* 0x0000003333217211 */ /* 0x001fc600078fdaff */
[----:B------:R-:W-:Y:S01]  /*6330*/  MUFU.SIN R45, R37 ;  /* 0x00000025002d7308 */ /* 0x000fe20000000400 */
[----:B------:R-:W-:Y:S02]  /*6340*/  IADD3 R54, R51, 0xe0, RZ ;  /* 0x000000e033367810 */ /* 0x000fe40007ffe0ff */
[----:B------:R-:W-:-:S05]  /*6350*/  LEA.HI.SX32 R71, R42, R51, 0x1b ;  /* 0x000000332a477211 */ /* 0x000fca00078fdaff */
[----:B------:R0:W-:Y:S01]  /*6360*/  MUFU.COS R46, R37 ;  /* 0x00000025002e7308 */ /* 0x0001e20000000000 */
[----:B------:R-:W-:Y:S02]  /*6370*/  IADD3 R60, R51, 0x100, RZ ;  /* 0x00000100333c7810 */ /* 0x000fe40007ffe0ff */
[----:B------:R-:W-:-:S05]  /*6380*/  LEA.HI.SX32 R73, R44, R51, 0x1b ;  /* 0x000000332c497211 */ /* 0x000fca00078fdaff */
[----:B------:R-:W-:Y:S01]  /*6390*/  MUFU.SIN R47, R4 ;  /* 0x00000004002f7308 */ /* 0x000fe20000000400 */
[----:B0-----:R-:W-:Y:S02]  /*63a0*/  LEA R37, R33, R130, 0x1 ;  /* 0x0000008221257211 */ /* 0x001fe400078e08ff */
[----:B------:R-:W-:Y:S02]  /*63b0*/  MOV R33, UR42 ;  /* 0x0000002a00217c02 */ /* 0x000fe40008000f00 */
[----:B------:R-:W-:-:S03]  /*63c0*/  IADD3 R62, R51, 0x120, RZ ;  /* 0x00000120333e7810 */ /* 0x000fc60007ffe0ff */
[----:B------:R0:W-:Y:S01]  /*63d0*/  MUFU.COS R48, R4 ;  /* 0x0000000400307308 */ /* 0x0001e20000000000 */
[-C--:B------:R-:W-:Y:S02]  /*63e0*/  LEA R39, R39, R130.reuse, 0x1 ;  /* 0x0000008227277211 */ /* 0x080fe400078e08ff */
[----:B------:R-:W-:Y:S02]  /*63f0*/  IADD3 R64, R51, 0x140, RZ ;  /* 0x0000014033407810 */ /* 0x000fe40007ffe0ff */
[----:B------:R-:W-:Y:S02]  /*6400*/  LEA R69, R69, R130, 0x1 ;  /* 0x0000008245457211 */ /* 0x000fe400078e08ff */
[----:B------:R-:W-:Y:S02]  /*6410*/  IADD3 R66, R51, 0x160, RZ ;  /* 0x0000016033427810 */ /* 0x000fe40007ffe0ff */
[----:B------:R-:W-:Y:S02]  /*6420*/  LEA.HI.SX32 R79, R54, R51, 0x1b ;  /* 0x00000033364f7211 */ /* 0x000fe400078fdaff */
[----:B------:R-:W-:Y:S01]  /*6430*/  R2UR UR56, R2 ;  /* 0x00000000023872ca */ /* 0x000fe200000e0000 */
[----:B--2---:R-:W-:Y:S01]  /*6440*/  STS.U16 [R37], R36 ;  /* 0x0000002425007388 */ /* 0x004fe20000000400 */
[----:B0-----:R-:W-:-:S02]  /*6450*/  IADD3 R4, R135, 0x200, RZ ;  /* 0x0000020087047810 */ /* 0x001fc40007ffe0ff */
[C---:B------:R-:W-:Y:S02]  /*6460*/  IADD3 R68, R51.reuse, 0x180, RZ ;  /* 0x0000018033447810 */ /* 0x040fe40007ffe0ff */
[----:B------:R-:W-:Y:S02]  /*6470*/  IADD3 R70, R51, 0x1a0, RZ ;  /* 0x000001a033467810 */ /* 0x000fe40007ffe0ff */
[----:B------:R-:W-:Y:S02]  /*6480*/  LEA R75, R75, R130, 0x1 ;  /* 0x000000824b4b7211 */ /* 0x000fe400078e08ff */
[C---:B------:R-:W-:Y:S02]  /*6490*/  IADD3 R72, R51.reuse, 0x1c0, RZ ;  /* 0x000001c033487810 */ /* 0x040fe40007ffe0ff */
[C---:B------:R-:W-:Y:S02]  /*64a0*/  IADD3 R74, R51.reuse, 0x1e0, RZ ;  /* 0x000001e0334a7810 */ /* 0x040fe40007ffe0ff */
[----:B------:R-:W-:-:S02]  /*64b0*/  IADD3 R76, R51, 0x200, RZ ;  /* 0x00000200334c7810 */ /* 0x000fc40007ffe0ff */
[C---:B------:R-:W-:Y:S02]  /*64c0*/  IADD3 R78, R51.reuse, 0x220, RZ ;  /* 0x00000220334e7810 */ /* 0x040fe40007ffe0ff */
[C---:B------:R-:W-:Y:S02]  /*64d0*/  IADD3 R106, R51.reuse, 0x240, RZ ;  /* 0x00000240336a7810 */ /* 0x040fe40007ffe0ff */
[C---:B------:R-:W-:Y:S02]  /*64e0*/  IADD3 R136, R51.reuse, 0x260, RZ ;  /* 0x0000026033887810 */ /* 0x040fe40007ffe0ff */
[C---:B------:R-:W-:Y:S02]  /*64f0*/  IADD3 R138, R51.reuse, 0x280, RZ ;  /* 0x00000280338a7810 */ /* 0x040fe40007ffe0ff */
[C---:B------:R-:W-:Y:S02]  /*6500*/  IADD3 R140, R51.reuse, 0x2a0, RZ ;  /* 0x000002a0338c7810 */ /* 0x040fe40007ffe0ff */
[----:B------:R-:W-:-:S02]  /*6510*/  IADD3 R142, R51, 0x2c0, RZ ;  /* 0x000002c0338e7810 */ /* 0x000fc40007ffe0ff */
[C---:B------:R-:W-:Y:S02]  /*6520*/  IADD3 R144, R51.reuse, 0x2e0, RZ ;  /* 0x000002e033907810 */ /* 0x040fe40007ffe0ff */
[C---:B------:R-:W-:Y:S02]  /*6530*/  IADD3 R146, R51.reuse, 0x300, RZ ;  /* 0x0000030033927810 */ /* 0x040fe40007ffe0ff */
[C---:B------:R-:W-:Y:S02]  /*6540*/  IADD3 R148, R51.reuse, 0x320, RZ ;  /* 0x0000032033947810 */ /* 0x040fe40007ffe0ff */
[----:B------:R-:W-:Y:S01]  /*6550*/  IADD3 R150, R51, 0x340, RZ ;  /* 0x0000034033967810 */ /* 0x000fe20007ffe0ff */
[----:B------:R-:W-:Y:S01]  /*6560*/  FMUL.FTZ R3, R116, UR55 ;  /* 0x0000003774037c20 */ /* 0x000fe20008410000 */
[----:B------:R-:W-:Y:S02]  /*6570*/  SEL R33, R33, R4, !P2 ;  /* 0x0000000421217207 */ /* 0x000fe40005000000 */
[----:B------:R-:W-:-:S02]  /*6580*/  IADD3 R152, R51, 0x360, RZ ;  /* 0x0000036033987810 */ /* 0x000fc40007ffe0ff */
[C---:B------:R-:W-:Y:S02]  /*6590*/  IADD3 R154, R51.reuse, 0x380, RZ ;  /* 0x00000380339a7810 */ /* 0x040fe40007ffe0ff */
[C---:B------:R-:W-:Y:S02]  /*65a0*/  IADD3 R156, R51.reuse, 0x3a0, RZ ;  /* 0x000003a0339c7810 */ /* 0x040fe40007ffe0ff */
[C---:B------:R-:W-:Y:S02]  /*65b0*/  IADD3 R158, R51.reuse, 0x3c0, RZ ;  /* 0x000003c0339e7810 */ /* 0x040fe40007ffe0ff */
[----:B------:R-:W-:Y:S01]  /*65c0*/  IADD3 R160, R51, 0x3e0, RZ ;  /* 0x000003e033a07810 */ /* 0x000fe20007ffe0ff */
[----:B------:R-:W-:Y:S01]  /*65d0*/  MUFU.SIN R49, R5 ;  /* 0x0000000500317308 */ /* 0x000fe20000000400 */
[----:B------:R-:W-:Y:S02]  /*65e0*/  LEA R4, R71, R130, 0x1 ;  /* 0x0000008247047211 */ /* 0x000fe400078e08ff */
[----:B------:R-:W-:-:S02]  /*65f0*/  LEA.HI.SX32 R107, R60, R51, 0x1b ;  /* 0x000000333c6b7211 */ /* 0x000fc400078fdaff */
[-C--:B------:R-:W-:Y:S01]  /*6600*/  LEA R44, R73, R130.reuse, 0x1 ;  /* 0x00000082492c7211 */ /* 0x080fe200078e08ff */
[----:B------:R-:W-:Y:S01]  /*6610*/  STS.U16 [R39+0x40], R34 ;  /* 0x0000402227007388 */ /* 0x000fe20000000400 */
[-C--:B------:R-:W-:Y:S01]  /*6620*/  LEA.HI.SX32 R137, R62, R51.reuse, 0x1b ;  /* 0x000000333e897211 */ /* 0x080fe200078fdaff */
[----:B------:R-:W-:Y:S01]  /*6630*/  MUFU.COS R50, R5 ;  /* 0x0000000500327308 */ /* 0x000fe20000000000 */
[-C--:B------:R-:W-:Y:S01]  /*6640*/  LEA.HI.SX32 R139, R64, R51.reuse, 0x1b ;  /* 0x00000033408b7211 */ /* 0x080fe200078fdaff */
[----:B---3--:R-:W-:Y:S01]  /*6650*/  STS.U16 [R69+0x80], R22 ;  /* 0x0000801645007388 */ /* 0x008fe20000000400 */
[-C--:B------:R-:W-:Y:S01]  /*6660*/  LEA R77, R77, R130.reuse, 0x1 ;  /* 0x000000824d4d7211 */ /* 0x080fe200078e08ff */
[----:B------:R-:W-:Y:S01]  /*6670*/  UIMAD UR53, UR53, UR40, URZ ;  /* 0x00000028353572a4 */ /* 0x000fe2000f8e023f */
[-C--:B------:R-:W-:Y:S01]  /*6680*/  LEA.HI.SX32 R141, R66, R51.reuse, 0x1b ;  /* 0x00000033428d7211 */ /* 0x080fe200078fdaff */
[----:B------:R0:W-:Y:S01]  /*6690*/  STS.U16 [R4+0xc0], R25 ;  /* 0x0000c01904007388 */ /* 0x0001e20000000400 */
[-C--:B------:R-:W-:Y:S01]  /*66a0*/  LEA R79, R79, R130.reuse, 0x1 ;  /* 0x000000824f4f7211 */ /* 0x080fe200078e08ff */
[----:B------:R-:W-:Y:S01]  /*66b0*/  UMOV UR44, UR26 ;  /* 0x0000001a002c7c82 */ /* 0x000fe20008000000 */
[-C--:B------:R-:W-:Y:S01]  /*66c0*/  LEA.HI.SX32 R143, R68, R51.reuse, 0x1b ;  /* 0x00000033448f7211 */ /* 0x080fe200078fdaff */
[----:B------:R-:W-:Y:S01]  /*66d0*/  STS.U16 [R44+0x100], R21 ;  /* 0x000100152c007388 */ /* 0x000fe20000000400 */
[-C--:B------:R-:W-:Y:S01]  /*66e0*/  LEA R2, R107, R130.reuse, 0x1 ;  /* 0x000000826b027211 */ /* 0x080fe200078e08ff */
[----:B------:R-:W-:Y:S01]  /*66f0*/  UMOV UR45, UR46 ;  /* 0x0000002e002d7c82 */ /* 0x000fe20008000000 */
[-C--:B------:R-:W-:Y:S01]  /*6700*/  LEA.HI.SX32 R145, R70, R51.reuse, 0x1b ;  /* 0x0000003346917211 */ /* 0x080fe200078fdaff */
[----:B------:R-:W-:Y:S01]  /*6710*/  STS.U16 [R75+0x140], R32 ;  /* 0x000140204b007388 */ /* 0x000fe20000000400 */
[-C--:B------:R-:W-:Y:S01]  /*6720*/  LEA R137, R137, R130.reuse, 0x1 ;  /* 0x0000008289897211 */ /* 0x080fe200078e08ff */
[----:B------:R-:W-:Y:S01]  /*6730*/  ULDC.64 UR42, c[0x0][0x2d8] ;  /* 0x0000b600002a7ab9 */ /* 0x000fe20000000a00 */
[----:B------:R-:W-:Y:S01]  /*6740*/  LEA.HI.SX32 R147, R72, R51, 0x1b ;  /* 0x0000003348937211 */ /* 0x000fe200078fdaff */
[----:B------:R-:W-:Y:S01]  /*6750*/  STS.U16 [R77+0x180], R28 ;  /* 0x0001801c4d007388 */ /* 0x000fe20000000400 */
[----:B0-----:R-:W-:-:S02]  /*6760*/  LEA R4, R139, R130, 0x1 ;  /* 0x000000828b047211 */ /* 0x001fc400078e08ff */
[-C--:B------:R-:W-:Y:S01]  /*6770*/  LEA.HI.SX32 R149, R74, R51.reuse, 0x1b ;  /* 0x000000334a957211 */ /* 0x080fe200078fdaff */
[----:B------:R-:W-:Y:S01]  /*6780*/  STS.U16 [R79+0x1c0], R0 ;  /* 0x0001c0004f007388 */ /* 0x000fe20000000400 */
[-C--:B------:R-:W-:Y:S02]  /*6790*/  LEA R22, R141, R130.reuse, 0x1 ;  /* 0x000000828d167211 */ /* 0x080fe400078e08ff */
[-C--:B------:R-:W-:Y:S01]  /*67a0*/  LEA.HI.SX32 R151, R76, R51.reuse, 0x1b ;  /* 0x000000334c977211 */ /* 0x080fe200078fdaff */
[----:B------:R0:W-:Y:S01]  /*67b0*/  STS.U16 [R2+0x200], R19 ;  /* 0x0002001302007388 */ /* 0x0001e20000000400 */
[-C--:B------:R-:W-:Y:S02]  /*67c0*/  LEA R143, R143, R130.reuse, 0x1 ;  /* 0x000000828f8f7211 */ /* 0x080fe400078e08ff */
[----:B------:R-:W-:Y:S01]  /*67d0*/  LEA.HI.SX32 R153, R78, R51, 0x1b ;  /* 0x000000334e997211 */ /* 0x000fe200078fdaff */
[----:B------:R-:W-:Y:S01]  /*67e0*/  STS.U16 [R137+0x240], R18 ;  /* 0x0002401289007388 */ /* 0x000fe20000000400 */
[----:B------:R-:W-:-:S02]  /*67f0*/  LEA R145, R145, R130, 0x1 ;  /* 0x0000008291917211 */ /* 0x000fc400078e08ff */
[-C--:B------:R-:W-:Y:S01]  /*6800*/  LEA.HI.SX32 R155, R106, R51.reuse, 0x1b ;  /* 0x000000336a9b7211 */ /* 0x080fe200078fdaff */
[----:B------:R1:W-:Y:S01]  /*6810*/  STS.U16 [R4+0x280], R29 ;  /* 0x0002801d04007388 */ /* 0x0003e20000000400 */
[-C--:B------:R-:W-:Y:S02]  /*6820*/  LEA R147, R147, R130.reuse, 0x1 ;  /* 0x0000008293937211 */ /* 0x080fe400078e08ff */
[----:B------:R-:W-:Y:S01]  /*6830*/  LEA.HI.SX32 R157, R136, R51, 0x1b ;  /* 0x00000033889d7211 */ /* 0x000fe200078fdaff */
[----:B------:R-:W-:Y:S01]  /*6840*/  STS.U16 [R22+0x2c0], R13 ;  /* 0x0002c00d16007388 */ /* 0x000fe20000000400 */
[-C--:B0-----:R-:W-:Y:S02]  /*6850*/  LEA R2, R149, R130.reuse, 0x1 ;  /* 0x0000008295027211 */ /* 0x081fe400078e08ff */
[----:B------:R-:W-:Y:S01]  /*6860*/  MOV R25, UR56 ;  /* 0x0000003800197c02 */ /* 0x000fe20008000f00 */
[----:B------:R0:W-:Y:S01]  /*6870*/  STS.U16 [R143+0x300], R14 ;  /* 0x0003000e8f007388 */ /* 0x0001e20000000400 */
[----:B------:R-:W-:-:S02]  /*6880*/  LEA R151, R151, R130, 0x1 ;  /* 0x0000008297977211 */ /* 0x000fc400078e08ff */
[-C--:B-1----:R-:W-:Y:S01]  /*6890*/  LEA R4, R153, R130.reuse, 0x1 ;  /* 0x0000008299047211 */ /* 0x082fe200078e08ff */
[----:B------:R-:W-:Y:S01]  /*68a0*/  STS.U16 [R145+0x340], R24 ;  /* 0x0003401891007388 */ /* 0x000fe20000000400 */
[-C--:B------:R-:W-:Y:S01]  /*68b0*/  LEA R155, R155, R130.reuse, 0x1 ;  /* 0x000000829b9b7211 */ /* 0x080fe200078e08ff */
[----:B------:R-:W-:Y:S02]  /*68c0*/  FMUL.FTZ R0, R25, 1.4426950216293334961 ;  /* 0x3fb8aa3b19007820 */ /* 0x000fe40000410000 */
[----:B------:R-:W-:Y:S01]  /*68d0*/  STS.U16 [R147+0x380], R8 ;  /* 0x0003800893007388 */ /* 0x000fe20000000400 */
[----:B0-----:R-:W-:-:S03]  /*68e0*/  LEA R14, R157, R130, 0x1 ;  /* 0x000000829d0e7211 */ /* 0x001fc600078e08ff */
[----:B------:R-:W-:Y:S04]  /*68f0*/  STS.U16 [R2+0x3c0], R9 ;  /* 0x0003c00902007388 */ /* 0x000fe80000000400 */
[----:B------:R-:W-:Y:S04]  /*6900*/  STS.U16 [R151+0x400], R12 ;  /* 0x0004000c97007388 */ /* 0x000fe80000000400 */
[----:B------:R-:W-:Y:S04]  /*6910*/  STS.U16 [R4+0x440], R11 ;  /* 0x0004400b04007388 */ /* 0x000fe80000000400 */
[----:B------:R-:W-:Y:S04]  /*6920*/  STS.U16 [R155+0x480], R10 ;  /* 0x0004800a9b007388 */ /* 0x000fe80000000400 */
[----:B------:R0:W-:Y:S01]  /*6930*/  STS.U16 [R14+0x4c0], R17 ;  /* 0x0004c0110e007388 */ /* 0x0001e20000000400 */
[-C--:B------:R-:W-:Y:S01]  /*6940*/  FMUL.FTZ R13, R127, R0.reuse ;  /* 0x000000007f0d7220 */ /* 0x080fe20000410000 */
[----:B0-----:R-:W-:-:S06]  /*6950*/  FMUL.FTZ R14, R124, R0 ;  /* 0x000000007c0e7220 */ /* 0x001fcc0000410000 */
[----:B------:R-:W0:Y:S08]  /*6960*/  MUFU.EX2 R14, R14 ;  /* 0x0000000e000e7308 */ /* 0x000e300000000800 */
[----:B------:R-:W1:Y:S01]  /*6970*/  MUFU.EX2 R13, R13 ;  /* 0x0000000d000d7308 */ /* 0x000e620000000800 */
[C---:B0-----:R-:W-:Y:S01]  /*6980*/  FMUL.FTZ R58, R14.reuse, R58 ;  /* 0x0000003a0e3a7220 */ /* 0x041fe20000410000 */
[----:B------:R-:W-:-:S02]  /*6990*/  FMUL.FTZ R57, R14, R57 ;  /* 0x000000390e397220 */ /* 0x000fc40000410000 */
[----:B------:R-:W2:Y:S01]  /*69a0*/  LDL R14, [R1+0x54] ;  /* 0x00005400010e7983 */ /* 0x000ea20000100800 */
[C---:B-1----:R-:W-:Y:S01]  /*69b0*/  FMUL.FTZ R84, R13.reuse, R84 ;  /* 0x000000540d547220 */ /* 0x042fe20000410000 */
[----:B------:R-:W-:Y:S02]  /*69c0*/  FMUL.FTZ R83, R13, R83 ;  /* 0x000000530d537220 */ /* 0x000fe40000410000 */
[----:B------:R-:W3:Y:S01]  /*69d0*/  LDL R13, [R1+0x50] ;  /* 0x00005000010d7983 */ /* 0x000ee20000100800 */
[-C--:B------:R-:W-:Y:S02]  /*69e0*/  LEA.HI.SX32 R159, R138, R51.reuse, 0x1b ;  /* 0x000000338a9f7211 */ /* 0x080fe400078fdaff */
[-C--:B------:R-:W-:Y:S02]  /*69f0*/  LEA.HI.SX32 R161, R140, R51.reuse, 0x1b ;  /* 0x000000338ca17211 */ /* 0x080fe400078fdaff */
[-C--:B------:R-:W-:Y:S02]  /*6a00*/  LEA.HI.SX32 R163, R142, R51.reuse, 0x1b ;  /* 0x000000338ea37211 */ /* 0x080fe400078fdaff */
[----:B------:R-:W-:-:S02]  /*6a10*/  LEA.HI.SX32 R165, R144, R51, 0x1b ;  /* 0x0000003390a57211 */ /* 0x000fc400078fdaff */
[-C--:B------:R-:W-:Y:S02]  /*6a20*/  LEA.HI.SX32 R167, R146, R51.reuse, 0x1b ;  /* 0x0000003392a77211 */ /* 0x080fe400078fdaff */
[----:B------:R-:W-:Y:S01]  /*6a30*/  LEA R159, R159, R130, 0x1 ;  /* 0x000000829f9f7211 */ /* 0x000fe200078e08ff */
[----:B------:R-:W-:Y:S01]  /*6a40*/  FMUL.FTZ R8, R126, R0 ;  /* 0x000000007e087220 */ /* 0x000fe20000410000 */
[-C--:B------:R-:W-:Y:S02]  /*6a50*/  LEA.HI.SX32 R67, R148, R51.reuse, 0x1b ;  /* 0x0000003394437211 */ /* 0x080fe400078fdaff */
[-C--:B------:R-:W-:Y:S02]  /*6a60*/  LEA R18, R161, R130.reuse, 0x1 ;  /* 0x00000082a1127211 */ /* 0x080fe400078e08ff */
[-C--:B------:R-:W-:Y:S02]  /*6a70*/  LEA.HI.SX32 R65, R150, R51.reuse, 0x1b ;  /* 0x0000003396417211 */ /* 0x080fe400078fdaff */
[----:B------:R-:W-:Y:S01]  /*6a80*/  LEA R163, R163, R130, 0x1 ;  /* 0x00000082a3a37211 */ /* 0x000fe200078e08ff */
[----:B------:R-:W-:Y:S01]  /*6a90*/  FMUL.RZ R54, R3, 0.15915493667125701904 ;  /* 0x3e22f98303367820 */ /* 0x000fe2000040c000 */
[-C--:B------:R-:W-:Y:S01]  /*6aa0*/  LEA.HI.SX32 R63, R152, R51.reuse, 0x1b ;  /* 0x00000033983f7211 */ /* 0x080fe200078fdaff */
[----:B------:R-:W-:Y:S01]  /*6ab0*/  FMUL.FTZ R9, R125, R0 ;  /* 0x000000007d097220 */ /* 0x000fe20000410000 */
[----:B------:R-:W-:Y:S01]  /*6ac0*/  LEA R2, R165, R130, 0x1 ;  /* 0x00000082a5027211 */ /* 0x000fe200078e08ff */
[----:B------:R-:W-:Y:S01]  /*6ad0*/  STS.U16 [R159+0x500], R16 ;  /* 0x000500109f007388 */ /* 0x000fe20000000400 */
[----:B------:R-:W-:-:S02]  /*6ae0*/  LEA.HI.SX32 R61, R154, R51, 0x1b ;  /* 0x000000339a3d7211 */ /* 0x000fc400078fdaff */
[-C--:B------:R-:W-:Y:S01]  /*6af0*/  LEA R167, R167, R130.reuse, 0x1 ;  /* 0x00000082a7a77211 */ /* 0x080fe200078e08ff */
[----:B------:R-:W-:Y:S01]  /*6b00*/  STS.U16 [R18+0x540], R15 ;  /* 0x0005400f12007388 */ /* 0x000fe20000000400 */
[-C--:B------:R-:W-:Y:S01]  /*6b10*/  LEA.HI.SX32 R3, R156, R51.reuse, 0x1b ;  /* 0x000000339c037211 */ /* 0x080fe200078fdaff */
[----:B------:R0:W-:Y:S01]  /*6b20*/  MUFU.EX2 R11, R8 ;  /* 0x00000008000b7308 */ /* 0x0001e20000000800 */
[-C--:B------:R-:W-:Y:S01]  /*6b30*/  LEA R4, R67, R130.reuse, 0x1 ;  /* 0x0000008243047211 */ /* 0x080fe200078e08ff */
[----:B------:R-:W-:Y:S01]  /*6b40*/  STS.U16 [R163+0x580], R20 ;  /* 0x00058014a3007388 */ /* 0x000fe20000000400 */
[-C--:B------:R-:W-:Y:S02]  /*6b50*/  LEA.HI.SX32 R5, R158, R51.reuse, 0x1b ;  /* 0x000000339e057211 */ /* 0x080fe400078fdaff */
[-C--:B------:R-:W-:Y:S01]  /*6b60*/  LEA R65, R65, R130.reuse, 0x1 ;  /* 0x0000008241417211 */ /* 0x080fe200078e08ff */
[----:B------:R-:W-:Y:S01]  /*6b70*/  STS.U16 [R2+0x5c0], R23 ;  /* 0x0005c01702007388 */ /* 0x000fe20000000400 */
[----:B------:R-:W-:Y:S01]  /*6b80*/  LEA.HI.SX32 R51, R160, R51, 0x1b ;  /* 0x00000033a0337211 */ /* 0x000fe200078fdaff */
[----:B------:R1:W-:Y:S01]  /*6b90*/  MUFU.EX2 R12, R9 ;  /* 0x00000009000c7308 */ /* 0x0003e20000000800 */
[-C--:B0-----:R-:W-:Y:S01]  /*6ba0*/  LEA R8, R63, R130.reuse, 0x1 ;  /* 0x000000823f087211 */ /* 0x081fe200078e08ff */
[----:B------:R-:W-:Y:S01]  /*6bb0*/  STS.U16 [R167+0x600], R26 ;  /* 0x0006001aa7007388 */ /* 0x000fe20000000400 */
[----:B------:R-:W-:-:S02]  /*6bc0*/  LEA R10, R61, R130, 0x1 ;  /* 0x000000823d0a7211 */ /* 0x000fc400078e08ff */
[-C--:B------:R-:W-:Y:S01]  /*6bd0*/  LEA R5, R5, R130.reuse, 0x1 ;  /* 0x0000008205057211 */ /* 0x080fe200078e08ff */
[----:B------:R0:W-:Y:S01]  /*6be0*/  STS.U16 [R4+0x640], R27 ;  /* 0x0006401b04007388 */ /* 0x0001e20000000400 */
[----:B-1----:R-:W-:-:S03]  /*6bf0*/  LEA R9, R3, R130, 0x1 ;  /* 0x0000008203097211 */ /* 0x002fc600078e08ff */
[----:B------:R-:W-:Y:S04]  /*6c00*/  STS.U16 [R65+0x680], R30 ;  /* 0x0006801e41007388 */ /* 0x000fe80000000400 */
[----:B------:R1:W-:Y:S01]  /*6c10*/  STS.U16 [R8+0x6c0], R31 ;  /* 0x0006c01f08007388 */ /* 0x0003e20000000400 */
[----:B0-----:R-:W-:-:S03]  /*6c20*/  LEA R4, R51, R130, 0x1 ;  /* 0x0000008233047211 */ /* 0x001fc600078e08ff */
[----:B------:R-:W-:Y:S04]  /*6c30*/  STS.U16 [R10+0x700], R43 ;  /* 0x0007002b0a007388 */ /* 0x000fe80000000400 */
[----:B------:R-:W-:Y:S04]  /*6c40*/  STS.U16 [R9+0x740], R40 ;  /* 0x0007402809007388 */ /* 0x000fe80000000400 */
[----:B------:R-:W-:Y:S01]  /*6c50*/  STS.U16 [R5+0x780], R6 ;  /* 0x0007800605007388 */ /* 0x000fe20000000400 */
[----:B-1----:R-:W-:-:S03]  /*6c60*/  FMUL.FTZ R8, R118, R0 ;  /* 0x0000000076087220 */ /* 0x002fc60000410000 */
[----:B------:R0:W-:Y:S01]  /*6c70*/  STS.U16 [R4+0x7c0], R35 ;  /* 0x0007c02304007388 */ /* 0x0001e20000000400 */
[-C--:B------:R-:W-:Y:S01]  /*6c80*/  FMUL.FTZ R19, R128, R0.reuse ;  /* 0x0000000080137220 */ /* 0x080fe20000410000 */
[----:B------:R-:W-:Y:S02]  /*6c90*/  UIMAD.WIDE.U32 UR44, UR7, UR40, UR44 ;  /* 0x00000028072c72a5 */ /* 0x000fe4000f8e002c */
[----:B------:R-:W-:Y:S01]  /*6ca0*/  UIMAD UR53, UR7, UR41, UR53 ;  /* 0x00000029073572a4 */ /* 0x000fe2000f8e0235 */
[----:B0-----:R-:W-:Y:S01]  /*6cb0*/  FMUL.FTZ R4, R129, R0 ;  /* 0x0000000081047220 */ /* 0x001fe20000410000 */
[----:B------:R-:W-:Y:S01]  /*6cc0*/  MUFU.EX2 R8, R8 ;  /* 0x0000000800087308 */ /* 0x000fe20000000800 */
[----:B------:R-:W-:Y:S02]  /*6cd0*/  ULEA UR42, UP0, UR44, UR42, 0x3 ;  /* 0x0000002a2c2a7291 */ /* 0x000fe4000f80183f */
[----:B------:R-:W-:-:S05]  /*6ce0*/  UIADD3 UR45, UR45, UR53, URZ ;  /* 0x000000352d2d7290 */ /* 0x000fca000fffe03f */
[----:B------:R-:W0:Y:S01]  /*6cf0*/  MUFU.EX2 R4, R4 ;  /* 0x0000000400047308 */ /* 0x000e220000000800 */
[----:B------:R-:W-:Y:S01]  /*6d00*/  ULEA.HI.X UR43, UR44, UR43, UR45, 0x3, UP0 ;  /* 0x0000002b2c2b7291 */ /* 0x000fe200080f1c2d */
[----:B------:R-:W-:-:S06]  /*6d10*/  LEA R7, R134, R7, 0x5 ;  /* 0x0000000786077211 */ /* 0x000fcc00078e28ff */
[----:B------:R-:W1:Y:S01]  /*6d20*/  MUFU.EX2 R19, R19 ;  /* 0x0000001300137308 */ /* 0x000e620000000800 */
[----:B------:R-:W-:Y:S01]  /*6d30*/  FMUL.FTZ R34, R114, UR55 ;  /* 0x0000003772227c20 */ /* 0x000fe20008410000 */
[----:B------:R-:W-:Y:S01]  /*6d40*/  FMUL.FTZ R21, R113, UR55 ;  /* 0x0000003771157c20 */ /* 0x000fe20008410000 */
[----:B------:R-:W-:Y:S02]  /*6d50*/  LEA.HI.SX32 R7, R7, R7, 0x1b ;  /* 0x0000000707077211 */ /* 0x000fe400078fdaff */
[----:B------:R-:W-:Y:S02]  /*6d60*/  MOV R2, UR42 ;  /* 0x0000002a00027c02 */ /* 0x000fe40008000f00 */
[----:B------:R-:W-:Y:S01]  /*6d70*/  MOV R3, UR43 ;  /* 0x0000002b00037c02 */ /* 0x000fe20008000f00 */
[----:B------:R-:W-:Y:S01]  /*6d80*/  MUFU.SIN R41, R54 ;  /* 0x0000003600297308 */ /* 0x000fe20000000400 */
[----:B------:R-:W-:Y:S01]  /*6d90*/  FMUL.RZ R21, R21, 0.15915493667125701904 ;  /* 0x3e22f98315157820 */ /* 0x000fe2000040c000 */
[----:B------:R-:W-:Y:S01]  /*6da0*/  LEA R7, R7, R130, 0x1 ;  /* 0x0000008207077211 */ /* 0x000fe200078e08ff */
[C---:B0-----:R-:W-:Y:S01]  /*6db0*/  FMUL.FTZ R122, R4.reuse, R122 ;  /* 0x0000007a047a7220 */ /* 0x041fe20000410000 */
[----:B------:R-:W-:Y:S01]  /*6dc0*/  FMUL.FTZ R123, R4, R123 ;  /* 0x0000007b047b7220 */ /* 0x000fe20000410000 */
[----:B------:R-:W-:Y:S01]  /*6dd0*/  LEA R33, R33, R130, 0x3 ;  /* 0x0000008221217211 */ /* 0x000fe200078e18ff */
[----:B------:R-:W5:Y:S02]  /*6de0*/  LDG.E.64 R2, desc[UR20][R2.64] ;  /* 0x0000001402027981 */ /* 0x000f64000c1e1b00 */
[----:B------:R0:W-:Y:S01]  /*6df0*/  MUFU.COS R42, R54 ;  /* 0x00000036002a7308 */ /* 0x0001e20000000000 */
[C---:B------:R-:W-:Y:S01]  /*6e00*/  FMUL.FTZ R48, R8.reuse, R48 ;  /* 0x0000003008307220 */ /* 0x040fe20000410000 */
[----:B------:R-:W-:Y:S01]  /*6e10*/  FMUL.FTZ R47, R8, R47 ;  /* 0x0000002f082f7220 */ /* 0x000fe20000410000 */
[C---:B-1----:R-:W-:Y:S01]  /*6e20*/  FMUL.FTZ R86, R19.reuse, R86 ;  /* 0x0000005613567220 */ /* 0x042fe20000410000 */
[----:B------:R-:W-:Y:S01]  /*6e30*/  FMUL.FTZ R85, R19, R85 ;  /* 0x0000005513557220 */ /* 0x000fe20000410000 */
[----:B------:R-:W-:Y:S01]  /*6e40*/  HADD2.F32 R51, -RZ, R162.H0_H0 ;  /* 0x200000a2ff337230 */ /* 0x000fe20000004100 */
[----:B------:R-:W-:Y:S01]  /*6e50*/  NOP ;  /* 0x0000000000007918 */ /* 0x000fe20000000000 */
[----:B0-----:R-:W-:Y:S01]  /*6e60*/  FMUL.RZ R54, R34, 0.15915493667125701904 ;  /* 0x3e22f98322367820 */ /* 0x001fe2000040c000 */
[----:B------:R-:W-:Y:S01]  /*6e70*/  MUFU.COS R8, R21 ;  /* 0x0000001500087308 */ /* 0x000fe20000000000 */
[----:B------:R0:W1:Y:S04]  /*6e80*/  LDS.U16 R137, [R7] ;  /* 0x0000000007897984 */ /* 0x0000680000000400 */
[----:B------:R0:W4:Y:S03]  /*6e90*/  LDS.U16 R138, [R7+0x2] ;  /* 0x00000200078a7984 */ /* 0x0001260000000400 */
[----:B------:R-:W-:Y:S01]  /*6ea0*/  MUFU.SIN R36, R54 ;  /* 0x0000003600247308 */ /* 0x000fe20000000400 */
[----:B------:R0:W0:Y:S04]  /*6eb0*/  LDS.U16 R139, [R7+0x4] ;  /* 0x00000400078b7984 */ /* 0x0000280000000400 */
[----:B------:R0:W0:Y:S03]  /*6ec0*/  LDS.U16 R140, [R7+0x6] ;  /* 0x00000600078c7984 */ /* 0x0000260000000400 */
[----:B------:R1:W-:Y:S01]  /*6ed0*/  MUFU.COS R37, R54 ;  /* 0x0000003600257308 */ /* 0x0003e20000000000 */
[----:B------:R0:W0:Y:S04]  /*6ee0*/  LDS.U16 R141, [R7+0x8] ;  /* 0x00000800078d7984 */ /* 0x0000280000000400 */
[----:B------:R0:W0:Y:S03]  /*6ef0*/  LDS.U16 R142, [R7+0xa] ;  /* 0x00000a00078e7984 */ /* 0x0000260000000400 */
[----:B------:R4:W-:Y:S01]  /*6f00*/  MUFU.SIN R34, R21 ;  /* 0x0000001500227308 */ /* 0x0009e20000000400 */
[----:B-1----:R-:W-:Y:S01]  /*6f10*/  HADD2.F32 R54, -RZ, R164.H0_H0 ;  /* 0x200000a4ff367230 */ /* 0x002fe20000004100 */
[----:B------:R1:W0:Y:S04]  /*6f20*/  LDS.U16 R143, [R7+0xc] ;  /* 0x00000c00078f7984 */ /* 0x0002280000000400 */
        /* <DEDUP_REMOVED lines=8> */
[----:B----4-:R1:W4:Y:S04]  /*6fb0*/  LDS.U16 R21, [R7+0x1e] ;  /* 0x00001e0007157984 */ /* 0x0103280000000400 */
        /* <DEDUP_REMOVED lines=16> */
[----:B------:R1:W-:Y:S01]  /*70c0*/  STS.64 [R33+0x7780], R122 ;  /* 0x0077807a21007388 */ /* 0x0003e20000000a00 */
[----:B------:R-:W-:Y:S01]  /*70d0*/  ISETP.NE.AND P1, PT, R135, 0x7f, PT ;  /* 0x0000007f8700780c */ /* 0x000fe20003f25270 */
[----:B------:R-:W-:Y:S01]  /*70e0*/  FMUL.FTZ R6, R117, R0 ;  /* 0x0000000075067220 */ /* 0x000fe20000410000 */
[----:B------:R-:W-:-:S05]  /*70f0*/  FMUL.FTZ R216, R129, R54 ;  /* 0x0000003681d87220 */ /* 0x000fca0000410000 */
[----:B------:R-:W4:Y:S06]  /*7100*/  MUFU.EX2 R6, R6 ;  /* 0x0000000600067308 */ /* 0x000f2c0000000800 */
[----:B------:R-:W-:Y:S01]  /*7110*/  @P1 LEA R106, R135, R130, 0x3 ;  /* 0x00000082876a1211 */ /* 0x000fe200078e18ff */
[----:B------:R-:W-:Y:S01]  /*7120*/  BAR.SYNC.DEFER_BLOCKING 0x0 ;  /* 0x0000000000007b1d */ /* 0x000fe20000010000 */
[-C--:B------:R-:W-:Y:S01]  /*7130*/  FMUL.FTZ R9, RZ, R85.reuse ;  /* 0x00000055ff097220 */ /* 0x080fe20000410000 */
[----:B------:R-:W-:Y:S01]  /*7140*/  FMUL.FTZ R5, R216, R85 ;  /* 0x00000055d8057220 */ /* 0x000fe20000410000 */
[----:B------:R-:W-:-:S02]  /*7150*/  FMUL.FTZ R215, R128, R51 ;  /* 0x0000003380d77220 */ /* 0x000fc40000410000 */
[----:B------:R-:W-:Y:S01]  /*7160*/  FFMA.FTZ R10, R216, R86, -R9 ;  /* 0x00000056d80a7223 */ /* 0x000fe20000010809 */
[-C--:B------:R-:W-:Y:S01]  /*7170*/  FMUL.FTZ R15, R121, R0.reuse ;  /* 0x00000000790f7220 */ /* 0x080fe20000410000 */
[-C--:B------:R-:W-:Y:S01]  /*7180*/  FMUL.FTZ R16, R120, R0.reuse ;  /* 0x0000000078107220 */ /* 0x080fe20000410000 */
[----:B------:R-:W-:Y:S01]  /*7190*/  FMUL.FTZ R17, R119, R0 ;  /* 0x0000000077117220 */ /* 0x000fe20000410000 */
[----:B------:R-:W-:Y:S01]  /*71a0*/  FFMA.FTZ R5, RZ, R86, R5 ;  /* 0x00000056ff057223 */ /* 0x000fe20000010005 */
[----:B------:R-:W0:Y:S01]  /*71b0*/  @P1 LDS.64 R106, [R106+0x8788] ;  /* 0x008788006a6a1984 */ /* 0x000e220000000a00 */
[----:B------:R-:W-:Y:S01]  /*71c0*/  FADD.FTZ R10, R215, R10 ;  /* 0x0000000ad70a7221 */ /* 0x000fe20000010000 */
[C---:B------:R-:W-:Y:S01]  /*71d0*/  FMUL.FTZ R38, R115.reuse, UR55 ;  /* 0x0000003773267c20 */ /* 0x040fe20008410000 */
[----:B------:R-:W-:Y:S01]  /*71e0*/  FADD.FTZ R9, RZ, R5 ;  /* 0x00000005ff097221 */ /* 0x000fe20000010000 */
[C---:B----4-:R-:W-:Y:S01]  /*71f0*/  FMUL.FTZ R46, R6.reuse, R46 ;  /* 0x0000002e062e7220 */ /* 0x050fe20000410000 */
[----:B------:R-:W-:Y:S01]  /*7200*/  FMUL.FTZ R45, R6, R45 ;  /* 0x0000002d062d7220 */ /* 0x000fe20000410000 */
[C---:B------:R-:W-:Y:S01]  /*7210*/  FMUL.FTZ R80, R12.reuse, R80 ;  /* 0x000000500c507220 */ /* 0x040fe20000410000 */
[----:B------:R-:W-:Y:S01]  /*7220*/  FMUL.FTZ R59, R12, R59 ;  /* 0x0000003b0c3b7220 */ /* 0x000fe20000410000 */
[-C--:B------:R-:W-:Y:S01]  /*7230*/  FMUL.FTZ R5, R116, R0.reuse ;  /* 0x0000000074057220 */ /* 0x080fe20000410000 */
[-C--:B------:R-:W-:Y:S01]  /*7240*/  FMUL.FTZ R4, R115, R0.reuse ;  /* 0x0000000073047220 */ /* 0x080fe20000410000 */
[----:B------:R-:W-:Y:S01]  /*7250*/  FMUL.FTZ R6, R114, R0 ;  /* 0x0000000072067220 */ /* 0x000fe20000410000 */
[----:B------:R-:W4:Y:S01]  /*7260*/  MUFU.EX2 R15, R15 ;  /* 0x0000000f000f7308 */ /* 0x000f220000000800 */
[----:B------:R-:W-:Y:S01]  /*7270*/  FMUL.FTZ R12, R83, R10 ;  /* 0x0000000a530c7220 */ /* 0x000fe20000410000 */
[----:B------:R-:W-:Y:S01]  /*7280*/  FMUL.RZ R60, R38, 0.15915493667125701904 ;  /* 0x3e22f983263c7820 */ /* 0x000fe2000040c000 */
[C---:B------:R-:W-:Y:S01]  /*7290*/  FMUL.FTZ R82, R11.reuse, R82 ;  /* 0x000000520b527220 */ /* 0x040fe20000410000 */
[----:B------:R-:W-:Y:S01]  /*72a0*/  FMUL.FTZ R81, R11, R81 ;  /* 0x000000510b517220 */ /* 0x000fe20000410000 */
[----:B--2---:R-:W-:-:S03]  /*72b0*/  HADD2.F32 R44, -RZ, R14.H0_H0 ;  /* 0x2000000eff2c7230 */ /* 0x004fc60000004100 */
[----:B------:R-:W2:Y:S01]  /*72c0*/  MUFU.EX2 R16, R16 ;  /* 0x0000001000107308 */ /* 0x000ea20000000800 */
[-C--:B------:R-:W-:Y:S01]  /*72d0*/  FMUL.FTZ R11, R83, R9.reuse ;  /* 0x00000009530b7220 */ /* 0x080fe20000410000 */
[----:B------:R-:W-:-:S06]  /*72e0*/  FFMA.FTZ R12, R84, R9, R12 ;  /* 0x00000009540c7223 */ /* 0x000fcc000001000c */
[----:B------:R-:W1:Y:S01]  /*72f0*/  MUFU.EX2 R17, R17 ;  /* 0x0000001100117308 */ /* 0x000e620000000800 */
[----:B------:R-:W-:Y:S01]  /*7300*/  FFMA.FTZ R11, R84, R10, -R11 ;  /* 0x0000000a540b7223 */ /* 0x000fe2000001080b */
[----:B------:R-:W-:Y:S01]  /*7310*/  FMUL.FTZ R214, R127, R44 ;  /* 0x0000002c7fd67220 */ /* 0x000fe20000410000 */
[----:B------:R-:W-:-:S05]  /*7320*/  FADD.FTZ R12, RZ, R12 ;  /* 0x0000000cff0c7221 */ /* 0x000fca0000010000 */
[----:B------:R0:W0:Y:S01]  /*7330*/  MUFU.SIN R38, R60 ;  /* 0x0000003c00267308 */ /* 0x0000220000000400 */
[----:B---3--:R-:W-:-:S07]  /*7340*/  HADD2.F32 R43, -RZ, R13.H0_H0 ;  /* 0x2000000dff2b7230 */ /* 0x008fce0000004100 */
[----:B------:R3:W0:Y:S01]  /*7350*/  MUFU.COS R39, R60 ;  /* 0x0000003c00277308 */ /* 0x0006220000000000 */
[----:B------:R-:W-:-:S07]  /*7360*/  FADD.FTZ R11, R214, R11 ;  /* 0x0000000bd60b7221 */ /* 0x000fce0000010000 */
[----:B------:R-:W0:Y:S01]  /*7370*/  MUFU.EX2 R5, R5 ;  /* 0x0000000500057308 */ /* 0x000e220000000800 */
[----:B------:R-:W-:-:S07]  /*7380*/  FMUL.FTZ R9, R81, R12 ;  /* 0x0000000c51097220 */ /* 0x000fce0000410000 */
[----:B------:R-:W0:Y:S08]  /*7390*/  MUFU.EX2 R4, R4 ;  /* 0x0000000400047308 */ /* 0x000e300000000800 */
[----:B------:R-:W0:Y:S01]  /*73a0*/  MUFU.EX2 R6, R6 ;  /* 0x0000000600067308 */ /* 0x000e220000000800 */
[----:B------:R-:W-:Y:S01]  /*73b0*/  BSSY B0, `(.L_x_805) ;  /* 0x0000017000007945 */ /* 0x000fe20003800000 */
[----:B------:R-:W-:Y:S01]  /*73c0*/  FFMA.FTZ R10, R82, R11, -R9 ;  /* 0x0000000b520a7223 */ /* 0x000fe20000010809 */
[C---:B----4-:R-:W-:Y:S01]  /*73d0*/  FMUL.FTZ R56, R15.reuse, R56 ;  /* 0x000000380f387220 */ /* 0x050fe20000410000 */
[----:B------:R-:W-:Y:S01]  /*73e0*/  FMUL.FTZ R55, R15, R55 ;  /* 0x000000370f377220 */ /* 0x000fe20000410000 */
[C---:B--2---:R-:W-:Y:S01]  /*73f0*/  FMUL.FTZ R53, R16.reuse, R53 ;  /* 0x0000003510357220 */ /* 0x044fe20000410000 */
[----:B------:R-:W-:Y:S01]  /*7400*/  FMUL.FTZ R52, R16, R52 ;  /* 0x0000003410347220 */ /* 0x000fe20000410000 */
[C---:B-1----:R-:W-:Y:S01]  /*7410*/  FMUL.FTZ R50, R17.reuse, R50 ;  /* 0x0000003211327220 */ /* 0x042fe20000410000 */
[----:B------:R-:W-:Y:S01]  /*7420*/  FMUL.FTZ R49, R17, R49 ;  /* 0x0000003111317220 */ /* 0x000fe20000410000 */
[----:B------:R-:W-:Y:S01]  /*7430*/  FMUL.FTZ R213, R126, R43 ;  /* 0x0000002b7ed57220 */ /* 0x000fe20000410000 */
[----:B------:R-:W-:Y:S01]  /*7440*/  FMUL.FTZ R11, R81, R11 ;  /* 0x0000000b510b7220 */ /* 0x000fe20000410000 */
[----:B---3--:R-:W-:Y:S06]  /*7450*/  @P1 BRA `(.L_x_806) ;  /* 0x0000000000301947 */ /* 0x008fec0003800000 */
[----:B0-----:R-:W0:Y:S01]  /*7460*/  LDC R7, c[0x0][0x224] ;  /* 0x00008900ff077b82 */ /* 0x001e220000000800 */
[----:B------:R-:W-:Y:S01]  /*7470*/  HFMA2.MMA R106, -RZ, RZ, 1.875, 0 ;  /* 0x3f800000ff6a7435 */ /* 0x000fe200000001ff */
        /* <DEDUP_REMOVED lines=9> */
[----:B------:R1:W2:Y:S02]  /*7510*/  LDS.64 R106, [R7+0x7780] ;  /* 0x00778000076a7984 */ /* 0x0002a40000000a00 */
.L_x_806:
[----:B------:R-:W-:Y:S05]  /*7520*/  BSYNC B0 ;  /* 0x0000000000007941 */ /* 0x000fea0003800000 */
.L_x_805:
[----:B01----:R-:W3:Y:S04]  /*7530*/  LDL R7, [R1+0x4c] ;  /* 0x00004c0001077983 */ /* 0x003ee80000100800 */
[----:B------:R-:W4:Y:S04]  /*7540*/  LDL R16, [R1+0x44] ;  /* 0x0000440001107983 */ /* 0x000f280000100800 */
[----:B------:R-:W2:Y:S01]  /*7550*/  LDL R13, [R1+0x48] ;  /* 0x00004800010d7983 */ /* 0x000ea20000100800 */
[----:B------:R-:W-:Y:S01]  /*7560*/  FFMA.FTZ R11, R82, R12, R11 ;  /* 0x0000000c520b7223 */ /* 0x000fe2000001000b */
[----:B------:R-:W-:Y:S01]  /*7570*/  UISETP.GE.AND UP0, UPT, UR16, 0x2, UPT ;  /* 0x000000021000788c */ /* 0x000fe2000bf06270 */
[----:B------:R-:W-:Y:S01]  /*7580*/  FADD.FTZ R10, R213, R10 ;  /* 0x0000000ad50a7221 */ /* 0x000fe20000010000 */
[----:B------:R-:W2:Y:S01]  /*7590*/  LDL R14, [R1+0x40] ;  /* 0x00004000010e7983 */ /* 0x000ea20000100800 */
[----:B------:R-:W-:Y:S01]  /*75a0*/  FADD.FTZ R11, RZ, R11 ;  /* 0x0000000bff0b7221 */ /* 0x000fe20000010000 */
[C---:B------:R-:W-:Y:S01]  /*75b0*/  FMUL.FTZ R39, R4.reuse, R39 ;  /* 0x0000002704277220 */ /* 0x040fe20000410000 */
[----:B------:R-:W-:Y:S01]  /*75c0*/  FMUL.FTZ R9, R59, R10 ;  /* 0x0000000a3b097220 */ /* 0x000fe20000410000 */
[----:B------:R-:W-:Y:S01]  /*75d0*/  PLOP3.LUT P1, PT, PT, PT, UP0, 0x80, 0x0 ;  /* 0x000000000000781c */ /* 0x000fe20003f2f008 */
[----:B------:R-:W-:Y:S01]  /*75e0*/  FMUL.FTZ R38, R4, R38 ;  /* 0x0000002604267220 */ /* 0x000fe20000410000 */
[----:B------:R-:W-:Y:S01]  /*75f0*/  FMUL.FTZ R37, R6, R37 ;  /* 0x0000002506257220 */ /* 0x000fe20000410000 */
[----:B------:R-:W-:Y:S01]  /*7600*/  FFMA.FTZ R9, R80, R11, R9 ;  /* 0x0000000b50097223 */ /* 0x000fe20000010009 */
[----:B------:R-:W-:Y:S01]  /*7610*/  ISETP.NE.OR P1, PT, R246, RZ, !P1 ;  /* 0x000000fff600720c */ /* 0x000fe20004f25670 */
[----:B------:R-:W-:Y:S01]  /*7620*/  FMUL.FTZ R36, R6, R36 ;  /* 0x0000002406247220 */ /* 0x000fe20000410000 */
[C---:B------:R-:W-:Y:S01]  /*7630*/  FMUL.FTZ R42, R5.reuse, R42 ;  /* 0x0000002a052a7220 */ /* 0x040fe20000410000 */
[----:B------:R-:W-:Y:S01]  /*7640*/  FADD.FTZ R9, RZ, R9 ;  /* 0x00000009ff097221 */ /* 0x000fe20000010000 */
[----:B------:R-:W-:Y:S01]  /*7650*/  MOV R12, UR16 ;  /* 0x00000010000c7c02 */ /* 0x000fe20008000f00 */
[----:B------:R-:W-:Y:S01]  /*7660*/  FMUL.FTZ R41, R5, R41 ;  /* 0x0000002905297220 */ /* 0x000fe20000410000 */
[----:B------:R-:W-:Y:S01]  /*7670*/  FMUL.FTZ R5, R113, R0 ;  /* 0x0000000071057220 */ /* 0x000fe20000410000 */
[----:B------:R-:W-:Y:S01]  /*7680*/  HADD2.F32 R210, -RZ, R132.H0_H0 ;  /* 0x20000084ffd27230 */ /* 0x000fe20000004100 */
[----:B------:R-:W-:Y:S01]  /*7690*/  HFMA2.MMA R60, -RZ, RZ, 1.875, 0 ;  /* 0x3f800000ff3c7435 */ /* 0x000fe200000001ff */
[----:B------:R-:W-:Y:S01]  /*76a0*/  HADD2.F32 R209, -RZ, R131.H0_H0 ;  /* 0x20000083ffd17230 */ /* 0x000fe20000004100 */
[----:B------:R-:W-:-:S02]  /*76b0*/  MOV R61, RZ ;  /* 0x000000ff003d7202 */ /* 0x000fc40000000f00 */
[----:B------:R-:W-:Y:S01]  /*76c0*/  CS2R R62, SRZ ;  /* 0x00000000003e7805 */ /* 0x000fe2000001ff00 */
[----:B------:R-:W0:Y:S01]  /*76d0*/  MUFU.EX2 R5, R5 ;  /* 0x0000000500057308 */ /* 0x000e220000000800 */
[----:B------:R-:W1:Y:S01]  /*76e0*/  @!P1 LDC R17, c[0x0][0x21c] ;  /* 0x00008700ff119b82 */ /* 0x000e620000000800 */
[----:B------:R-:W2:Y:S04]  /*76f0*/  LDL R180, [R1+0x24] ;  /* 0x0000240001b47983 */ /* 0x000ea80000100800 */
[----:B------:R-:W2:Y:S04]  /*7700*/  LDL R173, [R1+0x1c] ;  /* 0x00001c0001ad7983 */ /* 0x000ea80000100800 */
[----:B------:R-:W2:Y:S04]  /*7710*/  LDL R169, [R1+0x18] ;  /* 0x0000180001a97983 */ /* 0x000ea80000100800 */
[----:B------:R-:W2:Y:S01]  /*7720*/  LDL R79, [R1+0x14] ;  /* 0x00001400014f7983 */ /* 0x000ea20000100800 */
[C---:B0-----:R-:W-:Y:S01]  /*7730*/  FMUL.FTZ R35, R5.reuse, R8 ;  /* 0x0000000805237220 */ /* 0x041fe20000410000 */
[----:B------:R-:W-:-:S02]  /*7740*/  FMUL.FTZ R34, R5, R34 ;  /* 0x0000002205227220 */ /* 0x000fc40000410000 */
[----:B------:R-:W2:Y:S04]  /*7750*/  LDL R77, [R1+0x10] ;  /* 0x00001000014d7983 */ /* 0x000ea80000100800 */
[----:B------:R-:W2:Y:S04]  /*7760*/  LDL R75, [R1+0xc] ;  /* 0x00000c00014b7983 */ /* 0x000ea80000100800 */
[----:B------:R-:W2:Y:S04]  /*7770*/  LDL R73, [R1+0x8] ;  /* 0x0000080001497983 */ /* 0x000ea80000100800 */
[----:B------:R-:W2:Y:S04]  /*7780*/  LDL R177, [R1+0x20] ;  /* 0x0000200001b17983 */ /* 0x000ea80000100800 */
[----:B------:R-:W2:Y:S04]  /*7790*/  LDL R71, [R1+0x4] ;  /* 0x0000040001477983 */ /* 0x000ea80000100800 */
[----:B------:R-:W2:Y:S01]  /*77a0*/  LDL R69, [R1] ;  /* 0x0000000001457983 */ /* 0x000ea20000100800 */
[----:B---3--:R-:W-:-:S02]  /*77b0*/  HADD2.F32 R40, -RZ, R7.H0_H0 ;  /* 0x20000007ff287230 */ /* 0x008fc40000004100 */
[----:B------:R-:W-:Y:S01]  /*77c0*/  FMUL.FTZ R7, R59, R11 ;  /* 0x0000000b3b077220 */ /* 0x000fe20000410000 */
[----:B------:R-:W-:-:S03]  /*77d0*/  FMUL.FTZ R11, R57, R9 ;  /* 0x00000009390b7220 */ /* 0x000fc60000410000 */
[----:B------:R-:W-:Y:S01]  /*77e0*/  FFMA.FTZ R7, R80, R10, -R7 ;  /* 0x0000000a50077223 */ /* 0x000fe20000010807 */
[----:B------:R-:W-:Y:S01]  /*77f0*/  FMUL.FTZ R212, R125, R40 ;  /* 0x000000287dd47220 */ /* 0x000fe20000410000 */
[----:B----4-:R-:W-:Y:S02]  /*7800*/  HADD2.F32 R32, -RZ, R16.H0_H0 ;  /* 0x20000010ff207230 */ /* 0x010fe40000004100 */
[----:B------:R-:W3:Y:S01]  /*7810*/  LDL R16, [R1+0x38] ;  /* 0x0000380001107983 */ /* 0x000ee20000100800 */
[----:B------:R-:W-:Y:S01]  /*7820*/  FADD.FTZ R7, R212, R7 ;  /* 0x00000007d4077221 */ /* 0x000fe20000010000 */
[----:B--2---:R-:W-:-:S03]  /*7830*/  HADD2.F32 R33, -RZ, R13.H0_H0 ;  /* 0x2000000dff217230 */ /* 0x004fc60000004100 */
[----:B------:R-:W-:Y:S01]  /*7840*/  FMUL.FTZ R4, R57, R7 ;  /* 0x0000000739047220 */ /* 0x000fe20000410000 */
[----:B------:R-:W-:Y:S01]  /*7850*/  FMUL.FTZ R5, R123, R85 ;  /* 0x000000557b057220 */ /* 0x000fe20000410000 */
[C---:B------:R-:W-:Y:S02]  /*7860*/  FFMA.FTZ R8, R58.reuse, R7, -R11 ;  /* 0x000000073a087223 */ /* 0x040fe4000001080b */
[----:B------:R-:W-:Y:S01]  /*7870*/  FFMA.FTZ R9, R58, R9, R4 ;  /* 0x000000093a097223 */ /* 0x000fe20000010004 */
[----:B------:R-:W-:-:S04]  /*7880*/  FMUL.FTZ R4, R122, R85 ;  /* 0x000000557a047220 */ /* 0x000fc80000410000 */
[-C--:B------:R-:W-:Y:S01]  /*7890*/  FFMA.FTZ R6, R123, R86.reuse, R4 ;  /* 0x000000567b067223 */ /* 0x080fe20000010004 */
[----:B------:R-:W-:Y:S02]  /*78a0*/  @!P1 IADD3 R4, R12, -0x2, RZ ;  /* 0xfffffffe0c049810 */ /* 0x000fe40007ffe0ff */
[----:B------:R-:W2:Y:S01]  /*78b0*/  LDL R12, [R1+0x3c] ;  /* 0x00003c00010c7983 */ /* 0x000ea20000100800 */
[----:B------:R-:W-:Y:S01]  /*78c0*/  FMUL.FTZ R211, R124, R33 ;  /* 0x000000217cd37220 */ /* 0x000fe20000410000 */
[----:B------:R-:W-:Y:S01]  /*78d0*/  FADD.FTZ R10, RZ, R9 ;  /* 0x00000009ff0a7221 */ /* 0x000fe20000010000 */
[----:B------:R-:W-:Y:S01]  /*78e0*/  FFMA.FTZ R5, R122, R86, -R5 ;  /* 0x000000567a057223 */ /* 0x000fe20000010805 */
[----:B------:R-:W-:Y:S01]  /*78f0*/  FMUL.FTZ R7, R83, R6 ;  /* 0x0000000653077220 */ /* 0x000fe20000410000 */
[----:B------:R-:W-:Y:S01]  /*7900*/  FADD.FTZ R8, R211, R8 ;  /* 0x00000008d3087221 */ /* 0x000fe20000010000 */
[----:B------:R-:W-:Y:S01]  /*7910*/  FMUL.FTZ R11, R55, R10 ;  /* 0x0000000a370b7220 */ /* 0x000fe20000410000 */
[-C--:B------:R-:W-:Y:S01]  /*7920*/  FMUL.FTZ R9, R83, R5.reuse ;  /* 0x0000000553097220 */ /* 0x080fe20000410000 */
[----:B------:R-:W-:Y:S01]  /*7930*/  FFMA.FTZ R7, R84, R5, -R7 ;  /* 0x0000000554077223 */ /* 0x000fe20000010807 */
[-C--:B------:R-:W-:Y:S01]  /*7940*/  FMUL.FTZ R15, R55, R8.reuse ;  /* 0x00000008370f7220 */ /* 0x080fe20000410000 */
[----:B------:R-:W-:Y:S01]  /*7950*/  FFMA.FTZ R13, R56, R8, -R11 ;  /* 0x00000008380d7223 */ /* 0x000fe2000001080b */
[----:B------:R-:W-:Y:S01]  /*7960*/  FMUL.FTZ R210, R121, R210 ;  /* 0x000000d279d27220 */ /* 0x000fe20000410000 */
[----:B------:R-:W-:Y:S01]  /*7970*/  FFMA.FTZ R9, R84, R6, R9 ;  /* 0x0000000654097223 */ /* 0x000fe20000010009 */
[----:B------:R-:W-:Y:S01]  /*7980*/  FFMA.FTZ R15, R56, R10, R15 ;  /* 0x0000000a380f7223 */ /* 0x000fe2000001000f */
[----:B------:R-:W-:Y:S01]  /*7990*/  HFMA2.MMA R5, -RZ, RZ, 0, 9.5367431640625e-07 ;  /* 0x00000010ff057435 */ /* 0x000fe200000001ff */
[C---:B------:R-:W-:Y:S01]  /*79a0*/  FMUL.FTZ R6, R81.reuse, R7 ;  /* 0x0000000751067220 */ /* 0x040fe20000410000 */
[----:B------:R-:W-:Y:S01]  /*79b0*/  FADD.FTZ R13, R210, R13 ;  /* 0x0000000dd20d7221 */ /* 0x000fe20000010000 */
[-C--:B------:R-:W-:Y:S01]  /*79c0*/  FMUL.FTZ R11, R81, R9.reuse ;  /* 0x00000009510b7220 */ /* 0x080fe20000410000 */
[----:B------:R-:W-:Y:S01]  /*79d0*/  FADD.FTZ R15, RZ, R15 ;  /* 0x0000000fff0f7221 */ /* 0x000fe20000010000 */
[----:B------:R-:W-:Y:S01]  /*79e0*/  FFMA.FTZ R6, R82, R9, R6 ;  /* 0x0000000952067223 */ /* 0x000fe20000010006 */
[----:B-1----:R-:W-:-:S02]  /*79f0*/  @!P1 IMAD R4, R4, R17, UR7 ;  /* 0x0000000704049e24 */ /* 0x002fc4000f8e0211 */
[----:B------:R-:W-:Y:S01]  /*7a00*/  FMUL.FTZ R10, R52, R13 ;  /* 0x0000000d340a7220 */ /* 0x000fe20000410000 */
[----:B------:R-:W-:Y:S01]  /*7a10*/  FFMA.FTZ R11, R82, R7, -R11 ;  /* 0x00000007520b7223 */ /* 0x000fe2000001080b */
[----:B------:R-:W-:Y:S01]  /*7a20*/  FMUL.FTZ R8, R52, R15 ;  /* 0x0000000f34087220 */ /* 0x000fe20000410000 */
[----:B------:R-:W-:Y:S01]  /*7a30*/  FMUL.FTZ R7, R59, R6 ;  /* 0x000000063b077220 */ /* 0x000fe20000410000 */
[----:B------:R-:W-:-:S04]  /*7a40*/  @!P1 IMAD.WIDE R4, R4, R5, UR22 ;  /* 0x0000001604049e25 */ /* 0x000fc8000f8e0205 */
[C---:B------:R-:W-:Y:S01]  /*7a50*/  FFMA.FTZ R10, R53.reuse, R15, R10 ;  /* 0x0000000f350a7223 */ /* 0x040fe2000001000a */
[----:B------:R-:W-:Y:S01]  /*7a60*/  FFMA.FTZ R8, R53, R13, -R8 ;  /* 0x0000000d35087223 */ /* 0x000fe20000010808 */
[----:B------:R-:W-:Y:S01]  /*7a70*/  FMUL.FTZ R9, R59, R11 ;  /* 0x0000000b3b097220 */ /* 0x000fe20000410000 */
[----:B------:R-:W-:Y:S01]  /*7a80*/  FMUL.FTZ R209, R120, R209 ;  /* 0x000000d178d17220 */ /* 0x000fe20000410000 */
[C---:B------:R-:W-:Y:S01]  /*7a90*/  FFMA.FTZ R7, R80.reuse, R11, -R7 ;  /* 0x0000000b50077223 */ /* 0x040fe20000010807 */
[----:B------:R-:W-:Y:S01]  /*7aa0*/  FADD.FTZ R10, RZ, R10 ;  /* 0x0000000aff0a7221 */ /* 0x000fe20000010000 */
[----:B------:R0:W5:Y:S01]  /*7ab0*/  @!P1 LDG.E.128 R60, desc[UR20][R4.64] ;  /* 0x00000014043c9981 */ /* 0x000162000c1e1d00 */
[----:B------:R-:W-:Y:S01]  /*7ac0*/  FFMA.FTZ R9, R80, R6, R9 ;  /* 0x0000000650097223 */ /* 0x000fe20000010009 */
[----:B------:R-:W-:Y:S01]  /*7ad0*/  FADD.FTZ R8, R209, R8 ;  /* 0x00000008d1087221 */ /* 0x000fe20000010000 */
[----:B------:R-:W-:Y:S01]  /*7ae0*/  FMUL.FTZ R11, R49, R10 ;  /* 0x0000000a310b7220 */ /* 0x000fe20000410000 */
[----:B------:R-:W-:Y:S01]  /*7af0*/  FMUL.FTZ R208, R119, R32 ;  /* 0x0000002077d07220 */ /* 0x000fe20000410000 */
[----:B------:R-:W-:-:S02]  /*7b00*/  HADD2.F32 R31, -RZ, R14.H0_H0 ;  /* 0x2000000eff1f7230 */ /* 0x000fc40000004100 */
[-C--:B------:R-:W-:Y:S01]  /*7b10*/  FMUL.FTZ R13, R49, R8.reuse ;  /* 0x00000008310d7220 */ /* 0x080fe20000410000 */
[----:B------:R-:W4:Y:S01]  /*7b20*/  LDL R15, [R1+0x34] ;  /* 0x00003400010f7983 */ /* 0x000f220000100800 */
[C---:B0-----:R-:W-:Y:S01]  /*7b30*/  FMUL.FTZ R5, R57.reuse, R7 ;  /* 0x0000000739057220 */ /* 0x041fe20000410000 */
[----:B------:R-:W-:Y:S02]  /*7b40*/  FFMA.FTZ R11, R50, R8, -R11 ;  /* 0x00000008320b7223 */ /* 0x000fe4000001080b */
[----:B------:R-:W4:Y:S01]  /*7b50*/  LDL R14, [R1+0x30] ;  /* 0x00003000010e7983 */ /* 0x000f220000100800 */
[-C--:B------:R-:W-:Y:S01]  /*7b60*/  FFMA.FTZ R5, R58, R9.reuse, R5 ;  /* 0x000000093a057223 */ /* 0x080fe20000010005 */
[----:B------:R-:W-:Y:S01]  /*7b70*/  FMUL.FTZ R9, R57, R9 ;  /* 0x0000000939097220 */ /* 0x000fe20000410000 */
[----:B------:R-:W-:Y:S01]  /*7b80*/  FFMA.FTZ R13, R50, R10, R13 ;  /* 0x0000000a320d7223 */ /* 0x000fe2000001000d */
[----:B------:R-:W-:Y:S02]  /*7b90*/  FADD.FTZ R11, R208, R11 ;  /* 0x0000000bd00b7221 */ /* 0x000fe40000010000 */
[----:B------:R-:W-:Y:S01]  /*7ba0*/  FFMA.FTZ R9, R58, R7, -R9 ;  /* 0x000000073a097223 */ /* 0x000fe20000010809 */
[----:B------:R-:W-:Y:S01]  /*7bb0*/  FMUL.FTZ R7, R55, R5 ;  /* 0x0000000537077220 */ /* 0x000fe20000410000 */
[----:B------:R-:W-:Y:S01]  /*7bc0*/  FADD.FTZ R13, RZ, R13 ;  /* 0x0000000dff0d7221 */ /* 0x000fe20000010000 */
[----:B------:R-:W-:Y:S01]  /*7bd0*/  FMUL.FTZ R6, R47, R11 ;  /* 0x0000000b2f067220 */ /* 0x000fe20000410000 */
[-C--:B------:R-:W-:Y:S01]  /*7be0*/  FMUL.FTZ R4, R55, R9.reuse ;  /* 0x0000000937047220 */ /* 0x080fe20000410000 */
[----:B------:R-:W-:Y:S01]  /*7bf0*/  FFMA.FTZ R7, R56, R9, -R7 ;  /* 0x0000000938077223 */ /* 0x000fe20000010807 */
[-C--:B------:R-:W-:Y:S01]  /*7c00*/  FMUL.FTZ R9, R47, R13.reuse ;  /* 0x0000000d2f097220 */ /* 0x080fe20000410000 */
[----:B------:R-:W-:Y:S01]  /*7c10*/  FFMA.FTZ R13, R48, R13, R6 ;  /* 0x0000000d300d7223 */ /* 0x000fe20000010006 */
[----:B------:R-:W-:Y:S01]  /*7c20*/  FFMA.FTZ R4, R56, R5, R4 ;  /* 0x0000000538047223 */ /* 0x000fe20000010004 */
[----:B------:R-:W-:Y:S01]  /*7c30*/  FMUL.FTZ R207, R118, R31 ;  /* 0x0000001f76cf7220 */ /* 0x000fe20000410000 */
[----:B------:R-:W-:Y:S01]  /*7c40*/  FFMA.FTZ R8, R48, R11, -R9 ;  /* 0x0000000b30087223 */ /* 0x000fe20000010809 */
[----:B------:R-:W-:Y:S01]  /*7c50*/  FADD.FTZ R13, RZ, R13 ;  /* 0x0000000dff0d7221 */ /* 0x000fe20000010000 */
[C---:B------:R-:W-:Y:S01]  /*7c60*/  FMUL.FTZ R6, R52.reuse, R4 ;  /* 0x0000000434067220 */ /* 0x040fe20000410000 */
[----:B------:R-:W-:Y:S01]  /*7c70*/  FMUL.FTZ R5, R52, R7 ;  /* 0x0000000734057220 */ /* 0x000fe20000410000 */
[----:B------:R-:W-:-:S02]  /*7c80*/  FADD.FTZ R8, R207, R8 ;  /* 0x00000008cf087221 */ /* 0x000fc40000010000 */
[----:B------:R-:W-:Y:S01]  /*7c90*/  FFMA.FTZ R6, R53, R7, -R6 ;  /* 0x0000000735067223 */ /* 0x000fe20000010806 */
[CC--:B------:R-:W-:Y:S01]  /*7ca0*/  FMUL.FTZ R7, R45.reuse, R13.reuse ;  /* 0x0000000d2d077220 */ /* 0x0c0fe20000410000 */
[----:B------:R-:W-:Y:S01]  /*7cb0*/  FMUL.FTZ R10, R45, R8 ;  /* 0x000000082d0a7220 */ /* 0x000fe20000410000 */
[----:B------:R-:W-:Y:S02]  /*7cc0*/  FFMA.FTZ R5, R53, R4, R5 ;  /* 0x0000000435057223 */ /* 0x000fe40000010005 */
[C---:B------:R-:W-:Y:S01]  /*7cd0*/  FFMA.FTZ R9, R46.reuse, R8, -R7 ;  /* 0x000000082e097223 */ /* 0x040fe20000010807 */
[C---:B------:R-:W-:Y:S01]  /*7ce0*/  FMUL.FTZ R7, R49.reuse, R6 ;  /* 0x0000000631077220 */ /* 0x040fe20000410000 */
[----:B------:R-:W-:Y:S01]  /*7cf0*/  FFMA.FTZ R10, R46, R13, R10 ;  /* 0x0000000d2e0a7223 */ /* 0x000fe2000001000a */
[----:B------:R-:W-:Y:S02]  /*7d00*/  FMUL.FTZ R4, R112, UR55 ;  /* 0x0000003770047c20 */ /* 0x000fe40008410000 */
[-C--:B------:R-:W-:Y:S01]  /*7d10*/  FFMA.FTZ R7, R50, R5.reuse, R7 ;  /* 0x0000000532077223 */ /* 0x080fe20000010007 */
[----:B------:R-:W-:Y:S01]  /*7d20*/  FADD.FTZ R10, RZ, R10 ;  /* 0x0000000aff0a7221 */ /* 0x000fe20000010000 */
[----:B------:R-:W-:-:S03]  /*7d30*/  FMUL.FTZ R5, R49, R5 ;  /* 0x0000000531057220 */ /* 0x000fc60000410000 */
[----:B------:R-:W-:Y:S01]  /*7d40*/  FMUL.FTZ R11, R41, R10 ;  /* 0x0000000a290b7220 */ /* 0x000fe20000410000 */
[----:B------:R-:W-:Y:S01]  /*7d50*/  FFMA.FTZ R5, R50, R6, -R5 ;  /* 0x0000000632057223 */ /* 0x000fe20000010805 */
[----:B--2---:R-:W-:Y:S02]  /*7d60*/  HADD2.F32 R30, -RZ, R12.H0_H0 ;  /* 0x2000000cff1e7230 */ /* 0x004fe40000004100 */
[----:B------:R-:W-:-:S03]  /*7d70*/  FMUL.RZ R12, R4, 0.15915493667125701904 ;  /* 0x3e22f983040c7820 */ /* 0x000fc6000040c000 */
[----:B------:R-:W-:-:S04]  /*7d80*/  FMUL.FTZ R206, R117, R30 ;  /* 0x0000001e75ce7220 */ /* 0x000fc80000410000 */
[----:B------:R-:W-:Y:S01]  /*7d90*/  FADD.FTZ R4, R206, R9 ;  /* 0x00000009ce047221 */ /* 0x000fe20000010000 */
[C---:B------:R-:W-:Y:S01]  /*7da0*/  FMUL.FTZ R9, R47.reuse, R7 ;  /* 0x000000072f097220 */ /* 0x040fe20000410000 */
[----:B------:R-:W-:Y:S02]  /*7db0*/  MUFU.COS R27, R12 ;  /* 0x0000000c001b7308 */ /* 0x000fe40000000000 */
[----:B------:R-:W-:Y:S01]  /*7dc0*/  FFMA.FTZ R6, R42, R4, -R11 ;  /* 0x000000042a067223 */ /* 0x000fe2000001080b */
[-C--:B------:R-:W-:Y:S01]  /*7dd0*/  FFMA.FTZ R9, R48, R5.reuse, -R9 ;  /* 0x0000000530097223 */ /* 0x080fe20000010809 */
[----:B------:R-:W-:-:S04]  /*7de0*/  FMUL.FTZ R11, R47, R5 ;  /* 0x000000052f0b7220 */ /* 0x000fc80000410000 */
[----:B------:R0:W-:Y:S01]  /*7df0*/  MUFU.SIN R5, R12 ;  /* 0x0000000c00057308 */ /* 0x0001e20000000400 */
[----:B---3--:R-:W-:Y:S01]  /*7e00*/  HADD2.F32 R29, -RZ, R16.H0_H0 ;  /* 0x20000010ff1d7230 */ /* 0x008fe20000004100 */
[----:B0-----:R-:W2:Y:S01]  /*7e10*/  LDL R12, [R1+0x2c] ;  /* 0x00002c00010c7983 */ /* 0x001ea20000100800 */
[----:B------:R-:W-:-:S03]  /*7e20*/  FMUL.FTZ R13, R41, R4 ;  /* 0x00000004290d7220 */ /* 0x000fc60000410000 */
[----:B------:R-:W-:Y:S01]  /*7e30*/  FMUL.FTZ R205, R116, R29 ;  /* 0x0000001d74cd7220 */ /* 0x000fe20000410000 */
[----:B------:R-:W-:-:S03]  /*7e40*/  FFMA.FTZ R13, R42, R10, R13 ;  /* 0x0000000a2a0d7223 */ /* 0x000fc6000001000d */
[----:B------:R-:W-:Y:S01]  /*7e50*/  FADD.FTZ R6, R205, R6 ;  /* 0x00000006cd067221 */ /* 0x000fe20000010000 */
[----:B------:R-:W-:-:S03]  /*7e60*/  FADD.FTZ R13, RZ, R13 ;  /* 0x0000000dff0d7221 */ /* 0x000fc60000010000 */
[C---:B------:R-:W-:Y:S01]  /*7e70*/  FMUL.FTZ R10, R38.reuse, R6 ;  /* 0x00000006260a7220 */ /* 0x040fe20000410000 */
[----:B------:R-:W-:-:S03]  /*7e80*/  FMUL.FTZ R8, R38, R13 ;  /* 0x0000000d26087220 */ /* 0x000fc60000410000 */
[----:B------:R-:W-:Y:S02]  /*7e90*/  FFMA.FTZ R10, R39, R13, R10 ;  /* 0x0000000d270a7223 */ /* 0x000fe4000001000a */
[----:B------:R-:W3:Y:S01]  /*7ea0*/  LDL R13, [R1+0x28] ;  /* 0x00002800010d7983 */ /* 0x000ee20000100800 */
[----:B------:R-:W-:Y:S01]  /*7eb0*/  FMUL.FTZ R0, R112, R0 ;  /* 0x0000000070007220 */ /* 0x000fe20000410000 */
[----:B------:R-:W-:-:S05]  /*7ec0*/  FFMA.FTZ R11, R48, R7, R11 ;  /* 0x00000007300b7223 */ /* 0x000fca000001000b */
[----:B------:R-:W0:Y:S01]  /*7ed0*/  MUFU.EX2 R0, R0 ;  /* 0x0000000000007308 */ /* 0x000e220000000800 */
[----:B----4-:R-:W-:Y:S02]  /*7ee0*/  HADD2.F32 R28, -RZ, R15.H0_H0 ;  /* 0x2000000fff1c7230 */ /* 0x010fe40000004100 */
[C---:B------:R-:W-:Y:S01]  /*7ef0*/  FMUL.FTZ R7, R45.reuse, R11 ;  /* 0x0000000b2d077220 */ /* 0x040fe20000410000 */
[----:B------:R-:W-:-:S03]  /*7f00*/  FMUL.FTZ R4, R45, R9 ;  /* 0x000000092d047220 */ /* 0x000fc60000410000 */
[C---:B------:R-:W-:Y:S01]  /*7f10*/  FFMA.FTZ R7, R46.reuse, R9, -R7 ;  /* 0x000000092e077223 */ /* 0x040fe20000010807 */
[----:B------:R-:W-:Y:S01]  /*7f20*/  FFMA.FTZ R4, R46, R11, R4 ;  /* 0x0000000b2e047223 */ /* 0x000fe20000010004 */
[----:B------:R-:W-:Y:S01]  /*7f30*/  FFMA.FTZ R11, R39, R6, -R8 ;  /* 0x00000006270b7223 */ /* 0x000fe20000010808 */
[----:B------:R-:W-:Y:S01]  /*7f40*/  FMUL.FTZ R204, R115, R28 ;  /* 0x0000001c73cc7220 */ /* 0x000fe20000410000 */
[----:B------:R-:W-:-:S03]  /*7f50*/  FMUL.FTZ R9, R41, R7 ;  /* 0x0000000729097220 */ /* 0x000fc60000410000 */
[----:B------:R-:W-:Y:S01]  /*7f60*/  FADD.FTZ R11, R204, R11 ;  /* 0x0000000bcc0b7221 */ /* 0x000fe20000010000 */
[-C--:B------:R-:W-:Y:S01]  /*7f70*/  FFMA.FTZ R9, R42, R4.reuse, R9 ;  /* 0x000000042a097223 */ /* 0x080fe20000010009 */
[----:B------:R-:W-:Y:S01]  /*7f80*/  FADD.FTZ R10, RZ, R10 ;  /* 0x0000000aff0a7221 */ /* 0x000fe20000010000 */
[----:B0-----:R-:W-:Y:S01]  /*7f90*/  FMUL.FTZ R26, R0, R5 ;  /* 0x00000005001a7220 */ /* 0x001fe20000410000 */
[----:B------:R-:W-:Y:S01]  /*7fa0*/  FMUL.FTZ R5, R41, R4 ;  /* 0x0000000429057220 */ /* 0x000fe20000410000 */
[----:B------:R-:W-:Y:S01]  /*7fb0*/  FMUL.FTZ R4, R36, R11 ;  /* 0x0000000b24047220 */ /* 0x000fe20000410000 */
[----:B------:R-:W-:Y:S01]  /*7fc0*/  FMUL.FTZ R27, R0, R27 ;  /* 0x0000001b001b7220 */ /* 0x000fe20000410000 */
[----:B------:R-:W-:Y:S02]  /*7fd0*/  HADD2.F32 R25, -RZ, R14.H0_H0 ;  /* 0x2000000eff197230 */ /* 0x000fe40000004100 */
[-C--:B------:R-:W-:Y:S01]  /*7fe0*/  FMUL.FTZ R0, R36, R10.reuse ;  /* 0x0000000a24007220 */ /* 0x080fe20000410000 */
[----:B------:R-:W-:Y:S01]  /*7ff0*/  FFMA.FTZ R4, R37, R10, R4 ;  /* 0x0000000a25047223 */ /* 0x000fe20000010004 */
[----:B------:R-:W-:-:S02]  /*8000*/  FFMA.FTZ R5, R42, R7, -R5 ;  /* 0x000000072a057223 */ /* 0x000fc40000010805 */
[----:B------:R-:W-:Y:S01]  /*8010*/  FFMA.FTZ R6, R37, R11, -R0 ;  /* 0x0000000b25067223 */ /* 0x000fe20000010800 */
[----:B------:R-:W-:Y:S01]  /*8020*/  FMUL.FTZ R203, R114, R25 ;  /* 0x0000001972cb7220 */ /* 0x000fe20000410000 */
[----:B------:R-:W-:Y:S01]  /*8030*/  FADD.FTZ R7, RZ, R4 ;  /* 0x00000004ff077221 */ /* 0x000fe20000010000 */
[C---:B------:R-:W-:Y:S01]  /*8040*/  FMUL.FTZ R0, R38.reuse, R9 ;  /* 0x0000000926007220 */ /* 0x040fe20000410000 */
[----:B------:R-:W-:Y:S01]  /*8050*/  FMUL.FTZ R4, R38, R5 ;  /* 0x0000000526047220 */ /* 0x000fe20000410000 */
[----:B------:R-:W-:Y:S01]  /*8060*/  FADD.FTZ R6, R203, R6 ;  /* 0x00000006cb067221 */ /* 0x000fe20000010000 */
[C---:B------:R-:W-:Y:S01]  /*8070*/  FMUL.FTZ R8, R34.reuse, R7 ;  /* 0x0000000722087220 */ /* 0x040fe20000410000 */
[C---:B------:R-:W-:Y:S01]  /*8080*/  FFMA.FTZ R0, R39.reuse, R5, -R0 ;  /* 0x0000000527007223 */ /* 0x040fe20000010800 */
[----:B------:R-:W-:Y:S01]  /*8090*/  FFMA.FTZ R4, R39, R9, R4 ;  /* 0x0000000927047223 */ /* 0x000fe20000010004 */
[-C--:B------:R-:W-:Y:S01]  /*80a0*/  FMUL.FTZ R10, R34, R6.reuse ;  /* 0x00000006220a7220 */ /* 0x080fe20000410000 */
[C---:B------:R-:W-:Y:S01]  /*80b0*/  FFMA.FTZ R9, R35.reuse, R6, -R8 ;  /* 0x0000000623097223 */ /* 0x040fe20000010808 */
[C---:B------:R-:W-:Y:S01]  /*80c0*/  FMUL.FTZ R6, R36.reuse, R0 ;  /* 0x0000000024067220 */ /* 0x040fe20000410000 */
[----:B------:R-:W-:Y:S01]  /*80d0*/  FMUL.FTZ R5, R36, R4 ;  /* 0x0000000424057220 */ /* 0x000fe20000410000 */
[----:B------:R-:W-:-:S02]  /*80e0*/  FFMA.FTZ R10, R35, R7, R10 ;  /* 0x00000007230a7223 */ /* 0x000fc4000001000a */
[C---:B------:R-:W-:Y:S01]  /*80f0*/  FFMA.FTZ R6, R37.reuse, R4, R6 ;  /* 0x0000000425067223 */ /* 0x040fe20000010006 */
[----:B------:R-:W-:Y:S01]  /*8100*/  FFMA.FTZ R5, R37, R0, -R5 ;  /* 0x0000000025057223 */ /* 0x000fe20000010805 */
[----:B------:R-:W-:Y:S01]  /*8110*/  FADD.FTZ R10, RZ, R10 ;  /* 0x0000000aff0a7221 */ /* 0x000fe20000010000 */
[----:B-----5:R-:W-:Y:S01]  /*8120*/  R2UR UR42, R3 ;  /* 0x00000000032a72ca */ /* 0x020fe200000e0000 */
[----:B------:R-:W-:Y:S01]  /*8130*/  FMUL.FTZ R0, R34, R6 ;  /* 0x0000000622007220 */ /* 0x000fe20000410000 */
[----:B------:R-:W-:Y:S01]  /*8140*/  R2UR UR43, R2 ;  /* 0x00000000022b72ca */ /* 0x000fe200000e0000 */
[----:B------:R-:W-:Y:S01]  /*8150*/  FMUL.FTZ R4, R26, R10 ;  /* 0x0000000a1a047220 */ /* 0x000fe20000410000 */
[-C--:B------:R-:W-:Y:S01]  /*8160*/  FMUL.FTZ R7, R34, R5.reuse ;  /* 0x0000000522077220 */ /* 0x080fe20000410000 */
[----:B------:R-:W-:Y:S01]  /*8170*/  FFMA.FTZ R0, R35, R5, -R0 ;  /* 0x0000000523007223 */ /* 0x000fe20000010800 */
[----:B------:R-:W-:Y:S01]  /*8180*/  LEA.HI R3, R135, R135, RZ, 0x1e ;  /* 0x0000008787037211 */ /* 0x000fe200078ff0ff */
[----:B------:R-:W-:-:S02]  /*8190*/  HADD2.F32 R22, -RZ, R22.H0_H0 ;  /* 0x20000016ff167230 */ /* 0x000fc40000004100 */
[----:B------:R-:W-:Y:S01]  /*81a0*/  FFMA.FTZ R7, R35, R6, R7 ;  /* 0x0000000623077223 */ /* 0x000fe20000010007 */
[----:B------:R-:W-:Y:S01]  /*81b0*/  HADD2.F32 R20, -RZ, R20.H0_H0 ;  /* 0x20000014ff147230 */ /* 0x000fe20000004100 */
[----:B------:R-:W-:Y:S01]  /*81c0*/  LEA R136, R3, R130, 0x4 ;  /* 0x0000008203887211 */ /* 0x000fe200078e20ff */
[----:B------:R-:W-:Y:S02]  /*81d0*/  HADD2.F32 R21, -RZ, R21.H0_H0 ;  /* 0x20000015ff157230 */ /* 0x000fe40000004100 */
[----:B------:R-:W-:Y:S01]  /*81e0*/  FMUL.FTZ R3, R22, UR42 ;  /* 0x0000002a16037c20 */ /* 0x000fe20008410000 */
[----:B------:R-:W-:Y:S01]  /*81f0*/  FADD.FTZ R17, R111, R111 ;  /* 0x0000006f6f117221 */ /* 0x000fe20000010000 */
[----:B------:R-:W-:Y:S02]  /*8200*/  HADD2.F32 R19, -RZ, R19.H0_H0 ;  /* 0x20000013ff137230 */ /* 0x000fe40000004100 */
[----:B------:R-:W-:Y:S01]  /*8210*/  FFMA.FTZ R18, R20, UR43, -R3 ;  /* 0x0000002b14127c23 */ /* 0x000fe20008010803 */
[----:B------:R-:W-:-:S02]  /*8220*/  HADD2.F32 R160, -RZ, R160.H0_H0 ;  /* 0x200000a0ffa07230 */ /* 0x000fc40000004100 */
[C---:B------:R-:W-:Y:S01]  /*8230*/  FMUL.FTZ R2, R21.reuse, UR42 ;  /* 0x0000002a15027c20 */ /* 0x040fe20008410000 */
[----:B------:R-:W-:Y:S01]  /*8240*/  FMUL.FTZ R6, R21, UR43 ;  /* 0x0000002b15067c20 */ /* 0x000fe20008410000 */
[----:B------:R-:W-:Y:S01]  /*8250*/  FMUL.FTZ R18, R17, R18 ;  /* 0x0000001211127220 */ /* 0x000fe20000410000 */
[----:B------:R-:W-:Y:S02]  /*8260*/  HADD2.F32 R159, -RZ, R159.H0_H0 ;  /* 0x2000009fff9f7230 */ /* 0x000fe40000004100 */
[----:B------:R-:W-:Y:S01]  /*8270*/  FADD.FTZ R15, R110, R110 ;  /* 0x0000006e6e0f7221 */ /* 0x000fe20000010000 */
[C---:B------:R-:W-:Y:S01]  /*8280*/  FFMA.FTZ R2, R19.reuse, UR43, -R2 ;  /* 0x0000002b13027c23 */ /* 0x040fe20008010802 */
[----:B------:R-:W-:Y:S02]  /*8290*/  HADD2.F32 R164, -RZ, R164.H0_H0 ;  /* 0x200000a4ffa47230 */ /* 0x000fe40000004100 */
[----:B------:R-:W-:Y:S01]  /*82a0*/  FFMA.FTZ R8, R19, UR42, R6 ;  /* 0x0000002a13087c23 */ /* 0x000fe20008010006 */
[----:B------:R-:W-:-:S02]  /*82b0*/  HADD2.F32 R138, -RZ, R138.H0_H0 ;  /* 0x2000008aff8a7230 */ /* 0x000fc40000004100 */
[C---:B------:R-:W-:Y:S01]  /*82c0*/  FMUL.FTZ R16, R15.reuse, R2 ;  /* 0x000000020f107220 */ /* 0x040fe20000410000 */
[----:B------:R-:W-:Y:S02]  /*82d0*/  HADD2.F32 R140, -RZ, R140.H0_H0 ;  /* 0x2000008cff8c7230 */ /* 0x000fe40000004100 */
[----:B------:R-:W-:Y:S01]  /*82e0*/  FMUL.FTZ R15, R15, R8 ;  /* 0x000000080f0f7220 */ /* 0x000fe20000410000 */
[----:B------:R-:W-:Y:S02]  /*82f0*/  HADD2.F32 R150, -RZ, R150.H0_H0 ;  /* 0x20000096ff967230 */ /* 0x000fe40000004100 */
[----:B------:R-:W-:Y:S02]  /*8300*/  HADD2.F32 R163, -RZ, R163.H0_H0 ;  /* 0x200000a3ffa37230 */ /* 0x000fe40000004100 */
[----:B------:R-:W-:Y:S01]  /*8310*/  FMUL.FTZ R8, R138, UR43 ;  /* 0x0000002b8a087c20 */ /* 0x000fe20008410000 */
[----:B------:R-:W-:Y:S02]  /*8320*/  HADD2.F32 R137, -RZ, R137.H0_H0 ;  /* 0x20000089ff897230 */ /* 0x000fe40000004100 */
[----:B------:R-:W-:-:S02]  /*8330*/  HADD2.F32 R156, -RZ, R156.H0_H0 ;  /* 0x2000009cff9c7230 */ /* 0x000fc40000004100 */
[----:B------:R-:W-:Y:S02]  /*8340*/  HADD2.F32 R142, -RZ, R142.H0_H0 ;  /* 0x2000008eff8e7230 */ /* 0x000fe40000004100 */
[----:B------:R-:W-:Y:S02]  /*8350*/  HADD2.F32 R144, -RZ, R144.H0_H0 ;  /* 0x20000090ff907230 */ /* 0x000fe40000004100 */
[----:B------:R-:W-:Y:S02]  /*8360*/  HADD2.F32 R139, -RZ, R139.H0_H0 ;  /* 0x2000008bff8b7230 */ /* 0x000fe40000004100 */
[----:B------:R-:W-:Y:S01]  /*8370*/  FMUL.FTZ R166, R150, UR42 ;  /* 0x0000002a96a67c20 */ /* 0x000fe20008410000 */
[----:B------:R-:W-:Y:S02]  /*8380*/  HADD2.F32 R149, -RZ, R149.H0_H0 ;  /* 0x20000095ff957230 */ /* 0x000fe40000004100 */
[----:B------:R-:W-:Y:S01]  /*8390*/  FFMA.FTZ R3, R137, UR42, R8 ;  /* 0x0000002a89037c23 */ /* 0x000fe20008010008 */
[----:B------:R-:W-:-:S02]  /*83a0*/  HADD2.F32 R152, -RZ, R152.H0_H0 ;  /* 0x20000098ff987230 */ /* 0x000fc40000004100 */
[----:B------:R-:W-:Y:S02]  /*83b0*/  HADD2.F32 R155, -RZ, R155.H0_H0 ;  /* 0x2000009bff9b7230 */ /* 0x000fe40000004100 */
[----:B------:R-:W-:Y:S01]  /*83c0*/  FMUL.FTZ R68, R142, UR42 ;  /* 0x0000002a8e447c20 */ /* 0x000fe20008410000 */
[----:B------:R-:W-:Y:S02]  /*83d0*/  HADD2.F32 R141, -RZ, R141.H0_H0 ;  /* 0x2000008dff8d7230 */ /* 0x000fe40000004100 */
[----:B------:R-:W-:Y:S01]  /*83e0*/  FMUL.FTZ R72, R144, UR43 ;  /* 0x0000002b90487c20 */ /* 0x000fe20008410000 */
[----:B------:R-:W-:Y:S02]  /*83f0*/  HADD2.F32 R143, -RZ, R143.H0_H0 ;  /* 0x2000008fff8f7230 */ /* 0x000fe40000004100 */
[----:B------:R-:W-:Y:S02]  /*8400*/  HADD2.F32 R146, -RZ, R146.H0_H0 ;  /* 0x20000092ff927230 */ /* 0x000fe40000004100 */
[----:B------:R-:W-:-:S02]  /*8410*/  HADD2.F32 R148, -RZ, R148.H0_H0 ;  /* 0x20000094ff947230 */ /* 0x000fc40000004100 */
[----:B------:R-:W-:Y:S01]  /*8420*/  FMUL.FTZ R172, R152, UR43 ;  /* 0x0000002b98ac7c20 */ /* 0x000fe20008410000 */
[----:B------:R-:W-:Y:S02]  /*8430*/  HADD2.F32 R151, -RZ, R151.H0_H0 ;  /* 0x20000097ff977230 */ /* 0x000fe40000004100 */
[----:B------:R-:W-:Y:S02]  /*8440*/  HADD2.F32 R154, -RZ, R154.H0_H0 ;  /* 0x2000009aff9a7230 */ /* 0x000fe40000004100 */
[----:B------:R-:W-:Y:S01]  /*8450*/  FMUL.FTZ R74, R146, UR42 ;  /* 0x0000002a924a7c20 */ /* 0x000fe20008410000 */
[----:B------:R-:W-:Y:S02]  /*8460*/  HADD2.F32 R145, -RZ, R145.H0_H0 ;  /* 0x20000091ff917230 */ /* 0x000fe40000004100 */
[----:B------:R-:W-:Y:S01]  /*8470*/  FMUL.FTZ R78, R148, UR43 ;  /* 0x0000002b944e7c20 */ /* 0x000fe20008410000 */
[----:B------:R-:W-:Y:S02]  /*8480*/  HADD2.F32 R147, -RZ, R147.H0_H0 ;  /* 0x20000093ff937230 */ /* 0x000fe40000004100 */
[----:B------:R-:W-:Y:S01]  /*8490*/  FMUL.FTZ R2, R160, UR42 ;  /* 0x0000002aa0027c20 */ /* 0x000fe20008410000 */
[----:B------:R-:W-:-:S02]  /*84a0*/  HADD2.F32 R153, -RZ, R153.H0_H0 ;  /* 0x20000099ff997230 */ /* 0x000fc40000004100 */
[----:B------:R-:W-:Y:S01]  /*84b0*/  FMUL.FTZ R176, R154, UR42 ;  /* 0x0000002a9ab07c20 */ /* 0x000fe20008410000 */
[----:B------:R-:W-:Y:S01]  /*84c0*/  FFMA.FTZ R8, R145, UR43, -R74 ;  /* 0x0000002b91087c23 */ /* 0x000fe2000801084a */
[----:B------:R-:W-:Y:S01]  /*84d0*/  FFMA.FTZ R187, R159, UR43, -R2 ;  /* 0x0000002b9fbb7c23 */ /* 0x000fe20008010802 */
[----:B------:R-:W-:Y:S01]  /*84e0*/  FMUL.FTZ R2, R164, UR43 ;  /* 0x0000002ba4027c20 */ /* 0x000fe20008410000 */
[----:B------:R-:W-:Y:S01]  /*84f0*/  HADD2.F32 R158, -RZ, R158.H0_H0 ;  /* 0x2000009eff9e7230 */ /* 0x000fe20000004100 */
[----:B------:R-:W-:Y:S02]  /*8500*/  ISETP.GT.U32.AND P3, PT, R135, 0x1f, PT ;  /* 0x0000001f8700780c */ /* 0x000fe40003f64070 */
[----:B------:R-:W-:Y:S01]  /*8510*/  FFMA.FTZ R65, R163, UR42, R2 ;  /* 0x0000002aa3417c23 */ /* 0x000fe20008010002 */
[----:B------:R-:W-:Y:S01]  /*8520*/  FADD.FTZ R2, R177, R177 ;  /* 0x000000b1b1027221 */ /* 0x000fe20000010000 */
[----:B------:R-:W-:Y:S02]  /*8530*/  HADD2.F32 R157, -RZ, R157.H0_H0 ;  /* 0x2000009dff9d7230 */ /* 0x000fe40000004100 */
[----:B------:R-:W-:Y:S01]  /*8540*/  FMUL.FTZ R14, R158, UR42 ;  /* 0x0000002a9e0e7c20 */ /* 0x000fe20008410000 */
[----:B------:R-:W-:-:S02]  /*8550*/  HADD2.F32 R162, -RZ, R162.H0_H0 ;  /* 0x200000a2ffa27230 */ /* 0x000fc40000004100 */
[----:B------:R-:W-:Y:S01]  /*8560*/  FMUL.FTZ R170, R142, UR43 ;  /* 0x0000002b8eaa7c20 */ /* 0x000fe20008410000 */
[----:B------:R-:W-:Y:S02]  /*8570*/  HADD2.F32 R161, -RZ, R161.H0_H0 ;  /* 0x200000a1ffa17230 */ /* 0x000fe40000004100 */
[----:B------:R-:W-:Y:S01]  /*8580*/  FFMA.FTZ R14, R157, UR43, -R14 ;  /* 0x0000002b9d0e7c23 */ /* 0x000fe2000801080e */
        /* <DEDUP_REMOVED lines=15> */
[----:B------:R-:W-:Y:S01]  /*8680*/  FFMA.FTZ R179, R151, UR43, -R168 ;  /* 0x0000002b97b37c23 */ /* 0x000fe200080108a8 */
[----:B------:R-:W-:Y:S01]  /*8690*/  FFMA.FTZ R182, R153, UR42, R182 ;  /* 0x0000002a99b67c23 */ /* 0x000fe200080100b6 */
[----:B------:R-:W-:Y:S01]  /*86a0*/  FFMA.FTZ R183, R155, UR43, -R66 ;  /* 0x0000002b9bb77c23 */ /* 0x000fe20008010842 */
[----:B------:R-:W-:Y:S01]  /*86b0*/  FFMA.FTZ R186, R157, UR42, R186 ;  /* 0x0000002a9dba7c23 */ /* 0x000fe200080100ba */
[C---:B------:R-:W-:Y:S01]  /*86c0*/  FFMA.FTZ R64, R161.reuse, UR43, -R64 ;  /* 0x0000002ba1407c23 */ /* 0x040fe20008010840 */
[----:B------:R-:W-:Y:S01]  /*86d0*/  FFMA.FTZ R190, R161, UR42, R190 ;  /* 0x0000002aa1be7c23 */ /* 0x000fe200080100be */
[----:B--2---:R-:W-:-:S05]  /*86e0*/  HADD2.F32 R24, -RZ, R12.H0_H0 ;  /* 0x2000000cff187230 */ /* 0x004fca0000004100 */
[----:B------:R-:W-:-:S04]  /*86f0*/  FMUL.FTZ R202, R113, R24 ;  /* 0x0000001871ca7220 */ /* 0x000fc80000410000 */
[----:B------:R-:W-:-:S04]  /*8700*/  FADD.FTZ R9, R202, R9 ;  /* 0x00000009ca097221 */ /* 0x000fc80000010000 */
[CC--:B------:R-:W-:Y:S01]  /*8710*/  FFMA.FTZ R12, R27.reuse, R9.reuse, -R4 ;  /* 0x000000091b0c7223 */ /* 0x0c0fe20000010804 */
[CC--:B------:R-:W-:Y:S01]  /*8720*/  FMUL.FTZ R4, R26.reuse, R0.reuse ;  /* 0x000000001a047220 */ /* 0x0c0fe20000410000 */
[C---:B------:R-:W-:Y:S01]  /*8730*/  FMUL.FTZ R11, R26.reuse, R9 ;  /* 0x000000091a0b7220 */ /* 0x040fe20000410000 */
[-C--:B------:R-:W-:Y:S02]  /*8740*/  FMUL.FTZ R9, R26, R7.reuse ;  /* 0x000000071a097220 */ /* 0x080fe40000410000 */
[C---:B------:R-:W-:Y:S01]  /*8750*/  FFMA.FTZ R5, R27.reuse, R7, R4 ;  /* 0x000000071b057223 */ /* 0x040fe20000010004 */
[----:B------:R-:W-:Y:S01]  /*8760*/  FMUL.FTZ R7, R22, UR43 ;  /* 0x0000002b16077c20 */ /* 0x000fe20008410000 */
[C---:B------:R-:W-:Y:S01]  /*8770*/  FFMA.FTZ R4, R27.reuse, R0, -R9 ;  /* 0x000000001b047223 */ /* 0x040fe20000010809 */
[----:B---3--:R-:W-:Y:S02]  /*8780*/  HADD2.F32 R23, -RZ, R13.H0_H0 ;  /* 0x2000000dff177230 */ /* 0x008fe40000004100 */
[----:B------:R-:W-:Y:S01]  /*8790*/  FFMA.FTZ R0, R20, UR42, R7 ;  /* 0x0000002a14007c23 */ /* 0x000fe20008010007 */
[----:B------:R-:W-:-:S02]  /*87a0*/  FFMA.FTZ R11, R27, R10, R11 ;  /* 0x0000000a1b0b7223 */ /* 0x000fc4000001000b */
[----:B------:R-:W-:Y:S01]  /*87b0*/  FMUL.FTZ R201, R112, R23 ;  /* 0x0000001770c97220 */ /* 0x000fe20000410000 */
[----:B------:R-:W-:Y:S01]  /*87c0*/  FMUL.FTZ R17, R17, R0 ;  /* 0x0000000011117220 */ /* 0x000fe20000410000 */
[----:B------:R-:W-:Y:S01]  /*87d0*/  FMUL.FTZ R0, R160, UR43 ;  /* 0x0000002ba0007c20 */ /* 0x000fe20008410000 */
[----:B------:R-:W-:Y:S01]  /*87e0*/  FADD.FTZ R7, RZ, R11 ;  /* 0x0000000bff077221 */ /* 0x000fe20000010000 */
[----:B------:R-:W-:Y:S02]  /*87f0*/  FADD.FTZ R6, R201, R12 ;  /* 0x0000000cc9067221 */ /* 0x000fe40000010000 */
[----:B------:R-:W-:Y:S01]  /*8800*/  FFMA.FTZ R13, R159, UR42, R0 ;  /* 0x0000002a9f0d7c23 */ /* 0x000fe20008010000 */
[----:B------:R-:W-:Y:S01]  /*8810*/  FMUL.FTZ R0, R164, UR42 ;  /* 0x0000002aa4007c20 */ /* 0x000fe20008410000 */
[----:B------:R-:W-:Y:S01]  /*8820*/  FMUL.FTZ R10, R140, UR42 ;  /* 0x0000002a8c0a7c20 */ /* 0x000fe20008410000 */
[----:B------:R0:W-:Y:S02]  /*8830*/  STS.128 [R136+0x6370], R4 ;  /* 0x0063700488007388 */ /* 0x0001e40000000c00 */
[----:B------:R-:W-:Y:S01]  /*8840*/  FFMA.FTZ R191, R163, UR43, -R0 ;  /* 0x0000002ba3bf7c23 */ /* 0x000fe20008010800 */
[----:B------:R-:W-:Y:S01]  /*8850*/  FADD.FTZ R0, R180, R180 ;  /* 0x000000b4b4007221 */ /* 0x000fe20000010000 */
[----:B------:R-:W-:Y:S01]  /*8860*/  FFMA.FTZ R167, R139, UR43, -R10 ;  /* 0x0000002b8ba77c23 */ /* 0x000fe2000801080a */
[----:B------:R-:W-:-:S02]  /*8870*/  FFMA.FTZ R10, R149, UR43, -R166 ;  /* 0x0000002b950a7c23 */ /* 0x000fc400080108a6 */
[----:B------:R-:W-:Y:S01]  /*8880*/  FMUL.FTZ R166, R0, R3 ;  /* 0x0000000300a67220 */ /* 0x000fe20000410000 */
[----:B------:R-:W-:Y:S01]  /*8890*/  FADD.FTZ R3, R173, R173 ;  /* 0x000000adad037221 */ /* 0x000fe20000010000 */
[----:B0-----:R-:W-:Y:S01]  /*88a0*/  FMUL.FTZ R6, R138, UR42 ;  /* 0x0000002a8a067c20 */ /* 0x001fe20008410000 */
[----:B------:R-:W-:Y:S01]  /*88b0*/  FMUL.FTZ R4, R156, UR43 ;  /* 0x0000002b9c047c20 */ /* 0x000fe20008410000 */
[----:B------:R-:W-:Y:S02]  /*88c0*/  FFMA.FTZ R5, R143, UR42, R72 ;  /* 0x0000002a8f057c23 */ /* 0x000fe40008010048 */
[----:B------:R-:W-:Y:S01]  /*88d0*/  FFMA.FTZ R165, R137, UR43, -R6 ;  /* 0x0000002b89a57c23 */ /* 0x000fe20008010806 */
[----:B------:R-:W-:Y:S01]  /*88e0*/  FFMA.FTZ R11, R155, UR42, R4 ;  /* 0x0000002a9b0b7c23 */ /* 0x000fe20008010004 */
[----:B------:R-:W-:Y:S01]  /*88f0*/  FFMA.FTZ R6, R141, UR43, -R68 ;  /* 0x0000002b8d067c23 */ /* 0x000fe20008010844 */
[----:B------:R-:W-:Y:S01]  /*8900*/  FADD.FTZ R4, R169, R169 ;  /* 0x000000a9a9047221 */ /* 0x000fe20000010000 */
[----:B------:R-:W-:Y:S01]  /*8910*/  FMUL.FTZ R12, R140, UR43 ;  /* 0x0000002b8c0c7c20 */ /* 0x000fe20008410000 */
[----:B------:R-:W-:Y:S01]  /*8920*/  FFMA.FTZ R9, R151, UR42, R172 ;  /* 0x0000002a97097c23 */ /* 0x000fe200080100ac */
[----:B------:R-:W-:Y:S01]  /*8930*/  FMUL.FTZ R169, R3, R6 ;  /* 0x0000000603a97220 */ /* 0x000fe20000410000 */
[----:B------:R-:W-:Y:S01]  /*8940*/  FMUL.FTZ R172, R4, R5 ;  /* 0x0000000504ac7220 */ /* 0x000fe20000410000 */
[----:B------:R-:W-:Y:S01]  /*8950*/  FFMA.FTZ R7, R147, UR42, R78 ;  /* 0x0000002a93077c23 */ /* 0x000fe2000801004e */
[----:B------:R-:W-:Y:S01]  /*8960*/  FADD.FTZ R5, R79, R79 ;  /* 0x0000004f4f057221 */ /* 0x000fe20000010000 */
[----:B------:R-:W-:Y:S01]  /*8970*/  FADD.FTZ R6, R77, R77 ;  /* 0x0000004d4d067221 */ /* 0x000fe20000010000 */
[----:B------:R-:W-:Y:S01]  /*8980*/  FFMA.FTZ R67, R139, UR42, R12 ;  /* 0x0000002a8b437c23 */ /* 0x000fe2000801000c */
[----:B------:R-:W-:Y:S01]  /*8990*/  FFMA.FTZ R12, R153, UR43, -R176 ;  /* 0x0000002b990c7c23 */ /* 0x000fe200080108b0 */
        /* <DEDUP_REMOVED lines=39> */
[----:B------:R-:W1:Y:S01]  /*8c10*/  LDS.128 R72, [R217+0x6390] ;  /* 0x00639000d9487984 */ /* 0x000e620000000c00 */
        /* <DEDUP_REMOVED lines=8> */
[CC--:B-1----:R-:W-:Y:S01]  /*8ca0*/  FMUL.FTZ R77, R73.reuse, R220.reuse ;  /* 0x000000dc494d7220 */ /* 0x0c2fe20000410000 */
        /* <DEDUP_REMOVED lines=32> */
[-C--:B--2---:R-:W-:Y:S02]  /*8eb0*/  FMUL.FTZ R77, R220, R222.reuse ;  /* 0x000000dedc4d7220 */ /* 0x084fe40000410000 */
[----:B------:R-:W-:Y:S01]  /*8ec0*/  @P1 FADD.FTZ R219, R219, R78 ;  /* 0x0000004edbdb1221 */ /* 0x000fe20000010000 */
[----:B------:R-:W-:Y:S01]  /*8ed0*/  @P1 FADD.FTZ R221, R221, R76 ;  /* 0x0000004cdddd1221 */ /* 0x000fe20000010000 */
[-C--:B---3--:R-:W-:Y:S01]  /*8ee0*/  FFMA.FTZ R77, R218, R223.reuse, R77 ;  /* 0x000000dfda4d7223 */ /* 0x088fe2000001004d */
[----:B------:R-:W-:Y:S02]  /*8ef0*/  FMUL.FTZ R223, R220, R223 ;  /* 0x000000dfdcdf7220 */ /* 0x000fe40000410000 */
[----:B------:R-:W0:Y:S02]  /*8f00*/  SHFL.UP PT, R76, R219, 0x2, RZ ;  /* 0x04400000db4c7989 */ /* 0x000e2400000e00ff */
[----:B------:R-:W-:Y:S01]  /*8f10*/  @P1 FFMA.FTZ R218, R218, R222, -R223 ;  /* 0x000000dedada1223 */ /* 0x000fe200000108df */
[----:B------:R-:W-:Y:S01]  /*8f20*/  FSEL R220, R220, R77, !P1 ;  /* 0x0000004ddcdc7208 */ /* 0x000fe20004800000 */
[----:B------:R-:W1:Y:S01]  /*8f30*/  SHFL.UP PT, R222, R221, 0x2, RZ ;  /* 0x04400000ddde7989 */ /* 0x000e6200000e00ff */
[----:B------:R-:W-:-:S03]  /*8f40*/  ISETP.GE.AND P1, PT, R134, 0x2, PT ;  /* 0x000000028600780c */ /* 0x000fc60003f26270 */
[----:B------:R-:W2:Y:S04]  /*8f50*/  SHFL.UP PT, R223, R218, 0x2, RZ ;  /* 0x04400000dadf7989 */ /* 0x000ea800000e00ff */
[----:B------:R-:W3:Y:S01]  /*8f60*/  SHFL.UP PT, R225, R220, 0x2, RZ ;  /* 0x04400000dce17989 */ /* 0x000ee200000e00ff */
[----:B0-----:R-:W-:-:S04]  /*8f70*/  FMUL.FTZ R77, R220, R76 ;  /* 0x0000004cdc4d7220 */ /* 0x001fc80000410000 */
[-C--:B-1----:R-:W-:Y:S01]  /*8f80*/  FFMA.FTZ R77, R218, R222.reuse, -R77 ;  /* 0x000000deda4d7223 */ /* 0x082fe2000001084d */
[----:B------:R-:W-:-:S03]  /*8f90*/  FMUL.FTZ R222, R220, R222 ;  /* 0x000000dedcde7220 */ /* 0x000fc60000410000 */
[----:B------:R-:W-:Y:S01]  /*8fa0*/  @P1 FADD.FTZ R221, R221, R77 ;  /* 0x0000004ddddd1221 */ /* 0x000fe20000010000 */
[----:B------:R-:W-:Y:S01]  /*8fb0*/  FFMA.FTZ R222, R218, R76, R222 ;  /* 0x0000004cdade7223 */ /* 0x000fe200000100de */
[C---:B--2---:R-:W-:Y:S01]  /*8fc0*/  FMUL.FTZ R77, R220.reuse, R223 ;  /* 0x000000dfdc4d7220 */ /* 0x044fe20000410000 */
[-C--:B---3--:R-:W-:Y:S02]  /*8fd0*/  FMUL.FTZ R76, R220, R225.reuse ;  /* 0x000000e1dc4c7220 */ /* 0x088fe40000410000 */
[----:B------:R-:W-:Y:S01]  /*8fe0*/  @P1 FADD.FTZ R219, R219, R222 ;  /* 0x000000dedbdb1221 */ /* 0x000fe20000010000 */
[C---:B------:R-:W-:Y:S01]  /*8ff0*/  FFMA.FTZ R225, R218.reuse, R225, R77 ;  /* 0x000000e1dae17223 */ /* 0x040fe2000001004d */
[----:B------:R-:W-:Y:S01]  /*9000*/  SHFL.UP PT, R222, R221, 0x4, RZ ;  /* 0x04800000ddde7989 */ /* 0x000fe200000e00ff */
[----:B------:R-:W-:-:S03]  /*9010*/  @P1 FFMA.FTZ R218, R218, R223, -R76 ;  /* 0x000000dfdada1223 */ /* 0x000fc6000001084c */
[----:B------:R-:W0:Y:S01]  /*9020*/  SHFL.UP PT, R76, R219, 0x4, RZ ;  /* 0x04800000db4c7989 */ /* 0x000e2200000e00ff */
[----:B------:R-:W-:Y:S02]  /*9030*/  FSEL R220, R220, R225, !P1 ;  /* 0x000000e1dcdc7208 */ /* 0x000fe40004800000 */
[----:B------:R-:W-:Y:S01]  /*9040*/  ISETP.GE.AND P1, PT, R134, 0x4, PT ;  /* 0x000000048600780c */ /* 0x000fe20003f26270 */
[----:B------:R-:W1:Y:S04]  /*9050*/  SHFL.UP PT, R223, R218, 0x4, RZ ;  /* 0x04800000dadf7989 */ /* 0x000e6800000e00ff */
[----:B------:R-:W2:Y:S01]  /*9060*/  SHFL.UP PT, R225, R220, 0x4, RZ ;  /* 0x04800000dce17989 */ /* 0x000ea200000e00ff */
[----:B0-----:R-:W-:-:S04]  /*9070*/  FMUL.FTZ R77, R220, R76 ;  /* 0x0000004cdc4d7220 */ /* 0x001fc80000410000 */
[-C--:B------:R-:W-:Y:S01]  /*9080*/  FFMA.FTZ R77, R218, R222.reuse, -R77 ;  /* 0x000000deda4d7223 */ /* 0x080fe2000001084d */
[----:B------:R-:W-:-:S03]  /*9090*/  FMUL.FTZ R222, R220, R222 ;  /* 0x000000dedcde7220 */ /* 0x000fc60000410000 */
[----:B------:R-:W-:Y:S01]  /*90a0*/  @P1 FADD.FTZ R221, R221, R77 ;  /* 0x0000004ddddd1221 */ /* 0x000fe20000010000 */
[----:B------:R-:W-:Y:S01]  /*90b0*/  FFMA.FTZ R76, R218, R76, R222 ;  /* 0x0000004cda4c7223 */ /* 0x000fe200000100de */
[----:B-1----:R-:W-:-:S03]  /*90c0*/  FMUL.FTZ R77, R220, R223 ;  /* 0x000000dfdc4d7220 */ /* 0x002fc60000410000 */
[----:B------:R-:W-:Y:S01]  /*90d0*/  @P1 FADD.FTZ R219, R219, R76 ;  /* 0x0000004cdbdb1221 */ /* 0x000fe20000010000 */
[-C--:B--2---:R-:W-:Y:S01]  /*90e0*/  FMUL.FTZ R76, R220, R225.reuse ;  /* 0x000000e1dc4c7220 */ /* 0x084fe20000410000 */
[C---:B------:R-:W-:Y:S01]  /*90f0*/  FFMA.FTZ R225, R218.reuse, R225, R77 ;  /* 0x000000e1dae17223 */ /* 0x040fe2000001004d */
[----:B------:R-:W-:Y:S02]  /*9100*/  SHFL.UP PT, R222, R221, 0x8, RZ ;  /* 0x05000000ddde7989 */ /* 0x000fe400000e00ff */
[----:B------:R-:W-:Y:S02]  /*9110*/  @P1 FFMA.FTZ R218, R218, R223, -R76 ;  /* 0x000000dfdada1223 */ /* 0x000fe4000001084c */
        /* <DEDUP_REMOVED lines=12> */
[-C--:B--2---:R-:W-:Y:S01]  /*91e0*/  FFMA.FTZ R76, R218, R225.reuse, R76 ;  /* 0x000000e1da4c7223 */ /* 0x084fe2000001004c */
[----:B------:R-:W-:-:S03]  /*91f0*/  FMUL.FTZ R225, R220, R225 ;  /* 0x000000e1dce17220 */ /* 0x000fc60000410000 */
[----:B------:R0:W1:Y:S01]  /*9200*/  SHFL.UP PT, R77, R219, 0x10, RZ ;  /* 0x06000000db4d7989 */ /* 0x00006200000e00ff */
[----:B------:R-:W-:Y:S01]  /*9210*/  @P1 FFMA.FTZ R218, R218, R223, -R225 ;  /* 0x000000dfdada1223 */ /* 0x000fe200000108e1 */
[----:B------:R-:W-:Y:S02]  /*9220*/  FSEL R220, R220, R76, !P1 ;  /* 0x0000004cdcdc7208 */ /* 0x000fe40004800000 */
[----:B------:R0:W2:Y:S04]  /*9230*/  SHFL.UP PT, R225, R221, 0x10, RZ ;  /* 0x06000000dde17989 */ /* 0x0000a800000e00ff */
[----:B------:R0:W3:Y:S04]  /*9240*/  SHFL.UP PT, R222, R218, 0x10, RZ ;  /* 0x06000000dade7989 */ /* 0x0000e800000e00ff */
[----:B------:R0:W4:Y:S02]  /*9250*/  SHFL.UP PT, R223, R220, 0x10, RZ ;  /* 0x06000000dcdf7989 */ /* 0x00012400000e00ff */
.L_x_932:
[----:B-1----:R-:W-:Y:S01]  /*9260*/  FMUL.FTZ R76, R220, R77 ;  /* 0x0000004ddc4c7220 */ /* 0x002fe20000410000 */
[----:B------:R-:W-:Y:S01]  /*9270*/  ISETP.GE.AND P1, PT, R134, 0x10, PT ;  /* 0x000000108600780c */ /* 0x000fe20003f26270 */
[----:B---3--:R-:W-:Y:S01]  /*9280*/  FMUL.FTZ R78, R220, R222 ;  /* 0x000000dedc4e7220 */ /* 0x008fe20000410000 */
[----:B------:R-:W-:Y:S01]  /*9290*/  UMOV UR44, 0xffffffff ;  /* 0xffffffff002c7882 */ /* 0x000fe20000000000 */
[-C--:B--2---:R-:W-:Y:S01]  /*92a0*/  FFMA.FTZ R76, R218, R225.reuse, -R76 ;  /* 0x000000e1da4c7223 */ /* 0x084fe2000001084c */
[----:B------:R-:W-:Y:S01]  /*92b0*/  FMUL.FTZ R225, R220, R225 ;  /* 0x000000e1dce17220 */ /* 0x000fe20000410000 */
[-C--:B----4-:R-:W-:Y:S01]  /*92c0*/  FFMA.FTZ R78, R218, R223.reuse, R78 ;  /* 0x000000dfda4e7223 */ /* 0x090fe2000001004e */
[----:B------:R-:W-:Y:S02]  /*92d0*/  FMUL.FTZ R223, R220, R223 ;  /* 0x000000dfdcdf7220 */ /* 0x000fe40000410000 */
[----:B------:R-:W-:Y:S02]  /*92e0*/  FFMA.FTZ R77, R218, R77, R225 ;  /* 0x0000004dda4d7223 */ /* 0x000fe400000100e1 */
[----:B0-----:R-:W-:-:S03]  /*92f0*/  FSEL R220, R220, R78, !P1 ;  /* 0x0000004edcdc7208 */ /* 0x001fc60004800000 */
[----:B------:R-:W-:Y:S01]  /*9300*/  @P1 FFMA.FTZ R218, R218, R222, -R223 ;  /* 0x000000dedada1223 */ /* 0x000fe200000108df */
[----:B------:R-:W-:Y:S01]  /*9310*/  @P1 FADD.FTZ R221, R221, R76 ;  /* 0x0000004cdddd1221 */ /* 0x000fe20000010000 */
[----:B------:R-:W-:Y:S01]  /*9320*/  @P1 FADD.FTZ R219, R219, R77 ;  /* 0x0000004ddbdb1221 */ /* 0x000fe20000010000 */
[----:B------:R-:W-:Y:S06]  /*9330*/  BRA.DIV UR44, `(.L_x_809) ;  /* 0x0000008e2cac7947 */ /* 0x000fec000b800000 */
.L_x_935:
[----:B------:R-:W-:-:S03]  /*9340*/  UMOV UR44, 0xffffffff ;  /* 0xffffffff002c7882 */ /* 0x000fc60000000000 */
[----:B------:R-:W-:Y:S05]  /*9350*/  BRA.DIV UR44, `(.L_x_810) ;  /* 0x0000008e2ccc7947 */ /* 0x000fea000b800000 */
.L_x_938:
[----:B------:R-:W-:-:S03]  /*9360*/  UMOV UR44, 0xffffffff ;  /* 0xffffffff002c7882 */ /* 0x000fc60000000000 */
[----:B------:R-:W-:Y:S05]  /*9370*/  BRA.DIV UR44, `(.L_x_811) ;  /* 0x0000008e2cec7947 */ /* 0x000fea000b800000 */
.L_x_941:
[----:B------:R-:W-:-:S03]  /*9380*/  UMOV UR44, 0xffffffff ;  /* 0xffffffff002c7882 */ /* 0x000fc60000000000 */
[----:B------:R-:W-:Y:S05]  /*9390*/  BRA.DIV UR44, `(.L_x_812) ;  /* 0x000000922c0c7947 */ /* 0x000fea000b800000 */
.L_x_944:
        /* <DEDUP_REMOVED lines=10> */
.L_x_954:
[C---:B0-----:R-:W-:Y:S01]  /*9440*/  FMUL.FTZ R77, R220.reuse, R61 ;  /* 0x0000003ddc4d7220 */ /* 0x041fe20000410000 */
[----:B------:R-:W-:-:S03]  /*9450*/  FMUL.FTZ R76, R220, R60 ;  /* 0x0000003cdc4c7220 */ /* 0x000fc60000410000 */
[----:B----4-:R-:W-:Y:S01]  /*9460*/  @P2 FFMA.FTZ R60, R218, R60, -R77 ;  /* 0x0000003cda3c2223 */ /* 0x010fe2000001084d */
[CC--:B--2---:R-:W-:Y:S01]  /*9470*/  FMUL.FTZ R77, R220.reuse, R62.reuse ;  /* 0x0000003edc4d7220 */ /* 0x0c4fe20000410000 */
[----:B---3--:R-:W-:Y:S01]  /*9480*/  FMUL.FTZ R220, R220, R63 ;  /* 0x0000003fdcdc7220 */ /* 0x008fe20000410000 */
        /* <DEDUP_REMOVED lines=39> */
.L_x_807:
[----:B------:R-:W-:Y:S05]  /*9700*/  WARPSYNC.ALL ;  /* 0x0000000000007948 */ /* 0x000fea0003800000 */
[CC--:B------:R-:W-:Y:S01]  /*9710*/  FMUL.FTZ R61, R26.reuse, R107.reuse ;  /* 0x0000006b1a3d7220 */ /* 0x0c0fe20000410000 */
[-C--:B------:R-:W-:Y:S01]  /*9720*/  FMUL.FTZ R60, R26, -R106.reuse ;  /* 0x8000006a1a3c7220 */ /* 0x080fe20000410000 */
[----:B------:R-:W-:Y:S01]  /*9730*/  BAR.SYNC.DEFER_BLOCKING 0x0 ;  /* 0x0000000000007b1d */ /* 0x000fe20000010000 */
[----:B------:R-:W-:Y:S01]  /*9740*/  UISETP.GE.AND UP0, UPT, UR16, UR18, UPT ;  /* 0x000000121000728c */ /* 0x000fe2000bf06270 */
[C---:B------:R-:W-:Y:S01]  /*9750*/  FFMA.FTZ R61, R27.reuse, R106, -R61 ;  /* 0x0000006a1b3d7223 */ /* 0x040fe2000001083d */
[----:B------:R-:W-:Y:S01]  /*9760*/  FFMA.FTZ R65, R27, -R107, R60 ;  /* 0x8000006b1b417223 */ /* 0x000fe2000001003c */
[----:B------:R-:W-:-:S02]  /*9770*/  MOV R70, UR7 ;  /* 0x0000000700467c02 */ /* 0x000fc40008000f00 */
[C---:B------:R-:W-:Y:S01]  /*9780*/  FMUL.FTZ R60, R34.reuse, -R61 ;  /* 0x8000003d223c7220 */ /* 0x040fe20000410000 */
[-C--:B------:R-:W-:Y:S01]  /*9790*/  FMUL.FTZ R64, R34, -R65.reuse ;  /* 0x8000004122407220 */ /* 0x080fe20000410000 */
[----:B------:R-:W-:Y:S02]  /*97a0*/  PLOP3.LUT P1, PT, PT, PT, UP0, 0x80, 0x0 ;  /* 0x000000000000781c */ /* 0x000fe40003f2f008 */
[C---:B------:R-:W-:Y:S01]  /*97b0*/  FFMA.FTZ R65, R35.reuse, R65, R60 ;  /* 0x0000004123417223 */ /* 0x040fe2000001003c */
[-C--:B------:R-:W-:Y:S01]  /*97c0*/  FMUL.FTZ R60, R26, R192.reuse ;  /* 0x000000c01a3c7220 */ /* 0x080fe20000410000 */
[----:B------:R-:W-:Y:S01]  /*97d0*/  FFMA.FTZ R64, R35, R61, -R64 ;  /* 0x0000003d23407223 */ /* 0x000fe20000010840 */
[C---:B------:R-:W-:Y:S01]  /*97e0*/  FMUL.FTZ R61, R27.reuse, R192 ;  /* 0x000000c01b3d7220 */ /* 0x040fe20000410000 */
[----:B------:R-:W-:Y:S01]  /*97f0*/  ISETP.NE.OR P1, PT, R246, RZ, P1 ;  /* 0x000000fff600720c */ /* 0x000fe20000f25670 */
[-C--:B------:R-:W-:Y:S02]  /*9800*/  FFMA.FTZ R60, R27, R191.reuse, -R60 ;  /* 0x000000bf1b3c7223 */ /* 0x080fe4000001083c */
[----:B------:R-:W-:-:S02]  /*9810*/  FFMA.FTZ R61, -R26, R191, -R61 ;  /* 0x000000bf1a3d7223 */ /* 0x000fc4000001093d */
[----:B------:R-:W-:Y:S02]  /*9820*/  FADD.FTZ R60, R189, R60 ;  /* 0x0000003cbd3c7221 */ /* 0x000fe40000010000 */
[----:B------:R-:W-:Y:S02]  /*9830*/  FADD.FTZ R61, -R190, R61 ;  /* 0x0000003dbe3d7221 */ /* 0x000fe40000010100 */
[C---:B------:R-:W-:Y:S01]  /*9840*/  FMUL.FTZ R62, R34.reuse, -R60 ;  /* 0x8000003c223e7220 */ /* 0x040fe20000410000 */
[----:B------:R-:W1:Y:S01]  /*9850*/  LDS.64 R68, [R136+0x6378] ;  /* 0x0063780088447984 */ /* 0x000e620000000a00 */
        /* <DEDUP_REMOVED lines=10> */
[----:B------:R-:W-:Y:S01]  /*9900*/  @!P1 LEA R70, R70, R130, 0x4 ;  /* 0x0000008246469211 */ /* 0x000fe200078e20ff */
[----:B------:R-:W-:-:S02]  /*9910*/  FMUL.FTZ R62, R36, -R60 ;  /* 0x8000003c243e7220 */ /* 0x000fc40000410000 */
        /* <DEDUP_REMOVED lines=8> */
[C---:B------:R-:W-:Y:S02]  /*99a0*/  FMUL.FTZ R62, R38.reuse, -R60 ;  /* 0x8000003c263e7220 */ /* 0x040fe40000410000 */
[----:B------:R-:W-:-:S02]  /*99b0*/  FMUL.FTZ R63, R38, -R61 ;  /* 0x8000003d263f7220 */ /* 0x000fc40000410000 */
[----:B------:R-:W-:Y:S01]  /*99c0*/  FFMA.FTZ R61, R39, R61, R62 ;  /* 0x0000003d273d7223 */ /* 0x000fe2000001003e */
[----:B------:R-:W-:Y:S01]  /*99d0*/  FMUL.FTZ R62, R41, -R64 ;  /* 0x80000040293e7220 */ /* 0x000fe20000410000 */
[----:B------:R-:W-:Y:S01]  /*99e0*/  FFMA.FTZ R60, R39, R60, -R63 ;  /* 0x0000003c273c7223 */ /* 0x000fe2000001083f */
[-C--:B------:R-:W-:Y:S01]  /*99f0*/  FMUL.FTZ R63, R41, -R65.reuse ;  /* 0x80000041293f7220 */ /* 0x080fe20000410000 */
[----:B------:R-:W-:Y:S01]  /*9a00*/  FADD.FTZ R61, -R184, R61 ;  /* 0x0000003db83d7221 */ /* 0x000fe20000010100 */
[C---:B------:R-:W-:Y:S01]  /*9a10*/  FFMA.FTZ R65, R42.reuse, R65, R62 ;  /* 0x000000412a417223 */ /* 0x040fe2000001003e */
[----:B------:R-:W-:Y:S01]  /*9a20*/  FADD.FTZ R60, R183, R60 ;  /* 0x0000003cb73c7221 */ /* 0x000fe20000010000 */
[----:B------:R-:W-:Y:S01]  /*9a30*/  FFMA.FTZ R64, R42, R64, -R63 ;  /* 0x000000402a407223 */ /* 0x000fe2000001083f */
[C---:B------:R-:W-:Y:S02]  /*9a40*/  FMUL.FTZ R63, R41.reuse, -R61 ;  /* 0x8000003d293f7220 */ /* 0x040fe40000410000 */
[----:B------:R-:W-:-:S02]  /*9a50*/  FMUL.FTZ R62, R41, -R60 ;  /* 0x8000003c293e7220 */ /* 0x000fc40000410000 */
[C---:B------:R-:W-:Y:S01]  /*9a60*/  FFMA.FTZ R60, R42.reuse, R60, -R63 ;  /* 0x0000003c2a3c7223 */ /* 0x040fe2000001083f */
[C---:B------:R-:W-:Y:S01]  /*9a70*/  FMUL.FTZ R63, R45.reuse, -R65 ;  /* 0x800000412d3f7220 */ /* 0x040fe20000410000 */
[----:B------:R-:W-:Y:S01]  /*9a80*/  FFMA.FTZ R61, R42, R61, R62 ;  /* 0x0000003d2a3d7223 */ /* 0x000fe2000001003e */
[-C--:B------:R-:W-:Y:S01]  /*9a90*/  FMUL.FTZ R62, R45, -R64.reuse ;  /* 0x800000402d3e7220 */ /* 0x080fe20000410000 */
[----:B------:R-:W-:Y:S01]  /*9aa0*/  FADD.FTZ R60, R181, R60 ;  /* 0x0000003cb53c7221 */ /* 0x000fe20000010000 */
[----:B------:R-:W-:Y:S01]  /*9ab0*/  FFMA.FTZ R64, R46, R64, -R63 ;  /* 0x000000402e407223 */ /* 0x000fe2000001083f */
[----:B------:R-:W-:Y:S01]  /*9ac0*/  FADD.FTZ R61, -R182, R61 ;  /* 0x0000003db63d7221 */ /* 0x000fe20000010100 */
[----:B------:R-:W-:Y:S01]  /*9ad0*/  FFMA.FTZ R65, R46, R65, R62 ;  /* 0x000000412e417223 */ /* 0x000fe2000001003e */
[C---:B------:R-:W-:Y:S02]  /*9ae0*/  FMUL.FTZ R62, R45.reuse, -R60 ;  /* 0x8000003c2d3e7220 */ /* 0x040fe40000410000 */
[----:B------:R-:W-:-:S02]  /*9af0*/  FMUL.FTZ R63, R45, -R61 ;  /* 0x8000003d2d3f7220 */ /* 0x000fc40000410000 */
[C---:B------:R-:W-:Y:S01]  /*9b00*/  FFMA.FTZ R61, R46.reuse, R61, R62 ;  /* 0x0000003d2e3d7223 */ /* 0x040fe2000001003e */
[C---:B------:R-:W-:Y:S01]  /*9b10*/  FMUL.FTZ R62, R47.reuse, -R64 ;  /* 0x800000402f3e7220 */ /* 0x040fe20000410000 */
        /* <DEDUP_REMOVED lines=28> */
[----:B------:R-:W-:Y:S01]  /*9ce0*/  FFMA.FTZ R60, R53, R60, -R63 ;  /* 0x0000003c353c7223 */ /* 0x000fe2000001083f */
[----:B------:R-:W-:Y:S01]  /*9cf0*/  FMUL.FTZ R63, R55, -R65 ;  /* 0x80000041373f7220 */ /* 0x000fe20000410000 */
        /* <DEDUP_REMOVED lines=48> */
[C---:B------:R-:W-:Y:S02]  /*a000*/  FFMA.FTZ R60, R84.reuse, R61, R60 ;  /* 0x0000003d543c7223 */ /* 0x040fe4000001003c */
[----:B------:R-:W-:Y:S01]  /*a010*/  FFMA.FTZ R66, R84, R66, -R62 ;  /* 0x0000004254427223 */ /* 0x000fe2000001083e */
[----:B------:R-:W-:Y:S01]  /*a020*/  CS2R R62, SRZ ;  /* 0x00000000003e7805 */ /* 0x000fe2000001ff00 */
[----:B------:R-:W-:Y:S02]  /*a030*/  FADD.FTZ R67, -R168, R60 ;  /* 0x0000003ca8437221 */ /* 0x000fe40000010100 */
[----:B------:R-:W-:Y:S02]  /*a040*/  FADD.FTZ R66, R167, R66 ;  /* 0x00000042a7427221 */ /* 0x000fe40000010000 */
[C---:B------:R-:W-:Y:S02]  /*a050*/  FMUL.FTZ R61, R85.reuse, -R67 ;  /* 0x80000043553d7220 */ /* 0x040fe40000410000 */
[----:B------:R-:W-:-:S02]  /*a060*/  FMUL.FTZ R60, R85, -R66 ;  /* 0x80000042553c7220 */ /* 0x000fc40000410000 */
[C---:B------:R-:W-:Y:S01]  /*a070*/  FFMA.FTZ R66, R86.reuse, R66, -R61 ;  /* 0x0000004256427223 */ /* 0x040fe2000001083d */
[CC--:B------:R-:W-:Y:S01]  /*a080*/  FMUL.FTZ R61, R85.reuse, -R64.reuse ;  /* 0x80000040553d7220 */ /* 0x0c0fe20000410000 */
[C---:B------:R-:W-:Y:S01]  /*a090*/  FFMA.FTZ R67, R86.reuse, R67, R60 ;  /* 0x0000004356437223 */ /* 0x040fe2000001003c */
[-C--:B------:R-:W-:Y:S01]  /*a0a0*/  FMUL.FTZ R60, R85, -R65.reuse ;  /* 0x80000041553c7220 */ /* 0x080fe20000410000 */
[----:B------:R-:W-:Y:S01]  /*a0b0*/  FADD.FTZ R66, R165, R66 ;  /* 0x00000042a5427221 */ /* 0x000fe20000010000 */
[C---:B------:R-:W-:Y:S01]  /*a0c0*/  FFMA.FTZ R65, R86.reuse, R65, R61 ;  /* 0x0000004156417223 */ /* 0x040fe2000001003d */
[----:B------:R-:W-:Y:S01]  /*a0d0*/  HFMA2.MMA R61, -RZ, RZ, 0, 0 ;  /* 0x00000000ff3d7435 */ /* 0x000fe200000001ff */
[----:B------:R-:W-:Y:S01]  /*a0e0*/  FFMA.FTZ R64, R86, R64, -R60 ;  /* 0x0000004056407223 */ /* 0x000fe2000001083c */
[----:B------:R-:W-:Y:S01]  /*a0f0*/  MOV R60, 0x3f800000 ;  /* 0x3f800000003c7802 */ /* 0x000fe20000000f00 */
[----:B------:R-:W-:-:S07]  /*a100*/  FADD.FTZ R67, -R166, R67 ;  /* 0x00000043a6437221 */ /* 0x000fce0000010100 */
[----:B------:R-:W2:Y:S04]  /*a110*/  @!P1 LDS.128 R60, [R70+0x8b80] ;  /* 0x008b8000463c9984 */ /* 0x000ea80000000c00 */
[----:B------:R1:W-:Y:S02]  /*a120*/  STS.128 [R136+0x6d80], R64 ;  /* 0x006d804088007388 */ /* 0x0003e40000000c00 */
[C---:B-1----:R-:W-:Y:S01]  /*a130*/  FMUL.FTZ R64, R123.reuse, R69 ;  /* 0x000000457b407220 */ /* 0x042fe20000410000 */
[----:B------:R-:W-:-:S03]  /*a140*/  FMUL.FTZ R123, R123, R68 ;  /* 0x000000447b7b7220 */ /* 0x000fc60000410000 */
[C---:B------:R-:W-:Y:S01]  /*a150*/  FFMA.FTZ R64, R122.reuse, R68, -R64 ;  /* 0x000000447a407223 */ /* 0x040fe20000010840 */
[----:B------:R-:W-:-:S03]  /*a160*/  FFMA.FTZ R123, R122, R69, R123 ;  /* 0x000000457a7b7223 */ /* 0x000fc6000001007b */
[----:B------:R-:W-:Y:S01]  /*a170*/  FADD.FTZ R216, R216, R64 ;  /* 0x00000040d8d87221 */ /* 0x000fe20000010000 */
[----:B------:R-:W-:-:S03]  /*a180*/  FADD.FTZ R123, RZ, R123 ;  /* 0x0000007bff7b7221 */ /* 0x000fc60000010000 */
[----:B------:R-:W-:-:S04]  /*a190*/  FMUL.FTZ R69, R85, R216 ;  /* 0x000000d855457220 */ /* 0x000fc80000410000 */
[-C--:B------:R-:W-:Y:S01]  /*a1a0*/  FFMA.FTZ R122, R86, R123.reuse, R69 ;  /* 0x0000007b567a7223 */ /* 0x080fe20000010045 */
[----:B------:R-:W-:-:S03]  /*a1b0*/  FMUL.FTZ R69, R85, R123 ;  /* 0x0000007b55457220 */ /* 0x000fc60000410000 */
[----:B------:R-:W-:Y:S01]  /*a1c0*/  FADD.FTZ R122, RZ, R122 ;  /* 0x0000007aff7a7221 */ /* 0x000fe20000010000 */
[----:B------:R-:W-:-:S03]  /*a1d0*/  FFMA.FTZ R68, R86, R216, -R69 ;  /* 0x000000d856447223 */ /* 0x000fc60000010845 */
[----:B------:R-:W-:Y:S01]  /*a1e0*/  FMUL.FTZ R65, R83, R122 ;  /* 0x0000007a53417220 */ /* 0x000fe20000410000 */
[----:B0-----:R-:W-:-:S04]  /*a1f0*/  FADD.FTZ R217, R215, R68 ;  /* 0x00000044d7d97221 */ /* 0x001fc80000010000 */
        /* <DEDUP_REMOVED lines=83> */
[----:B--2---:R-:W-:Y:S05]  /*a730*/  @P3 BRA `(.L_x_814) ;  /* 0x0000000c005c3947 */ /* 0x004fea0003800000 */
[----:B------:R-:W-:Y:S01]  /*a740*/  IMAD R232, R135, 0x50, R130 ;  /* 0x0000005087e87824 */ /* 0x000fe200078e0282 */
[----:B------:R-:W-:Y:S01]  /*a750*/  UMOV UR44, 0xffffffff ;  /* 0xffffffff002c7882 */ /* 0x000fe20000000000 */
[----:B------:R-:W-:-:S03]  /*a760*/  ISETP.NE.AND P2, PT, R246, 0x1f, PT ;  /* 0x0000001ff600780c */ /* 0x000fc60003f45270 */
[----:B------:R-:W-:Y:S04]  /*a770*/  LDS.128 R64, [R232+0x6da0] ;  /* 0x006da000e8407984 */ /* 0x000fe80000000c00 */
        /* <DEDUP_REMOVED lines=38> */
.L_x_959:
        /* <DEDUP_REMOVED lines=13> */
.L_x_817:
[----:B------:R-:W-:Y:S05]  /*aab0*/  BSYNC B0 ;  /* 0x0000000000007941 */ /* 0x000fea0003800000 */
.L_x_816:
[----:B------:R-:W-:Y:S01]  /*aac0*/  UMOV UR44, 0xffffffff ;  /* 0xffffffff002c7882 */ /* 0x000fe20000000000 */
[----:B------:R-:W-:Y:S02]  /*aad0*/  ISETP.GT.U32.AND P2, PT, R246, 0x1d, PT ;  /* 0x0000001df600780c */ /* 0x000fe40003f44070 */
[----:B------:R-:W-:Y:S11]  /*aae0*/  BRA.DIV UR44, `(.L_x_818) ;  /* 0x0000007e2c8c7947 */ /* 0x000ff6000b800000 */
[----:B-1----:R1:W0:Y:S04]  /*aaf0*/  SHFL.DOWN PT, R76, R240, 0x2, 0x1f ;  /* 0x08401f00f04c7f89 */ /* 0x00222800000e0000 */
[----:B--2---:R1:W2:Y:S04]  /*ab00*/  SHFL.DOWN PT, R77, R241, 0x2, 0x1f ;  /* 0x08401f00f14d7f89 */ /* 0x0042a800000e0000 */
[----:B---3--:R1:W3:Y:S04]  /*ab10*/  SHFL.DOWN PT, R78, R242, 0x2, 0x1f ;  /* 0x08401f00f24e7f89 */ /* 0x0082e800000e0000 */
[----:B----4-:R1:W4:Y:S02]  /*ab20*/  SHFL.DOWN PT, R79, R243, 0x2, 0x1f ;  /* 0x08401f00f34f7f89 */ /* 0x01032400000e0000 */
.L_x_965:
        /* <DEDUP_REMOVED lines=13> */
.L_x_820:
[----:B------:R-:W-:Y:S05]  /*ac00*/  BSYNC B0 ;  /* 0x0000000000007941 */ /* 0x000fea0003800000 */
.L_x_819:
[----:B------:R-:W-:Y:S01]  /*ac10*/  UMOV UR44, 0xffffffff ;  /* 0xffffffff002c7882 */ /* 0x000fe20000000000 */
[----:B------:R-:W-:Y:S02]  /*ac20*/  ISETP.GT.U32.AND P2, PT, R246, 0x1b, PT ;  /* 0x0000001bf600780c */ /* 0x000fe40003f44070 */
[----:B------:R-:W-:Y:S11]  /*ac30*/  BRA.DIV UR44, `(.L_x_821) ;  /* 0x0000007e2cac7947 */ /* 0x000ff6000b800000 */
[----:B0-----:R0:W0:Y:S04]  /*ac40*/  SHFL.DOWN PT, R76, R240, 0x4, 0x1f ;  /* 0x08801f00f04c7f89 */ /* 0x00102800000e0000 */
[----:B--2---:R2:W0:Y:S04]  /*ac50*/  SHFL.DOWN PT, R77, R241, 0x4, 0x1f ;  /* 0x08801f00f14d7f89 */ /* 0x00442800000e0000 */
[----:B---3--:R2:W3:Y:S04]  /*ac60*/  SHFL.DOWN PT, R78, R242, 0x4, 0x1f ;  /* 0x08801f00f24e7f89 */ /* 0x0084e800000e0000 */
[----:B----4-:R2:W4:Y:S02]  /*ac70*/  SHFL.DOWN PT, R79, R243, 0x4, 0x1f ;  /* 0x08801f00f34f7f89 */ /* 0x01052400000e0000 */
.L_x_971:
        /* <DEDUP_REMOVED lines=13> */
.L_x_823:
[----:B------:R-:W-:Y:S05]  /*ad50*/  BSYNC B0 ;  /* 0x0000000000007941 */ /* 0x000fea0003800000 */
.L_x_822:
[----:B------:R-:W-:Y:S01]  /*ad60*/  UMOV UR44, 0xffffffff ;  /* 0xffffffff002c7882 */ /* 0x000fe20000000000 */
[----:B------:R-:W-:Y:S02]  /*ad70*/  ISETP.GT.U32.AND P2, PT, R246, 0x17, PT ;  /* 0x00000017f600780c */ /* 0x000fe40003f44070 */
[----:B------:R-:W-:Y:S11]  /*ad80*/  BRA.DIV UR44, `(.L_x_824) ;  /* 0x0000007e2ccc7947 */ /* 0x000ff6000b800000 */
[----:B0-----:R0:W0:Y:S04]  /*ad90*/  SHFL.DOWN PT, R76, R240, 0x8, 0x1f ;  /* 0x09001f00f04c7f89 */ /* 0x00102800000e0000 */
[----:B------:R0:W0:Y:S04]  /*ada0*/  SHFL.DOWN PT, R77, R241, 0x8, 0x1f ;  /* 0x09001f00f14d7f89 */ /* 0x00002800000e0000 */
[----:B---3--:R3:W0:Y:S04]  /*adb0*/  SHFL.DOWN PT, R78, R242, 0x8, 0x1f ;  /* 0x09001f00f24e7f89 */ /* 0x00862800000e0000 */
[----:B----4-:R3:W4:Y:S02]  /*adc0*/  SHFL.DOWN PT, R79, R243, 0x8, 0x1f ;  /* 0x09001f00f34f7f89 */ /* 0x01072400000e0000 */
.L_x_977:
        /* <DEDUP_REMOVED lines=13> */
.L_x_826:
[----:B------:R-:W-:Y:S05]  /*aea0*/  BSYNC B0 ;  /* 0x0000000000007941 */ /* 0x000fea0003800000 */
.L_x_825:
[----:B------:R-:W-:Y:S01]  /*aeb0*/  UMOV UR44, 0xffffffff ;  /* 0xffffffff002c7882 */ /* 0x000fe20000000000 */
[----:B------:R-:W-:Y:S02]  /*aec0*/  ISETP.GT.U32.AND P2, PT, R246, 0xf, PT ;  /* 0x0000000ff600780c */ /* 0x000fe40003f44070 */
[----:B------:R-:W-:Y:S11]  /*aed0*/  BRA.DIV UR44, `(.L_x_827) ;  /* 0x0000007e2cec7947 */ /* 0x000ff6000b800000 */
[----:B0-----:R0:W0:Y:S04]  /*aee0*/  SHFL.DOWN PT, R76, R240, 0x10, 0x1f ;  /* 0x0a001f00f04c7f89 */ /* 0x00102800000e0000 */
[----:B------:R0:W0:Y:S04]  /*aef0*/  SHFL.DOWN PT, R77, R241, 0x10, 0x1f ;  /* 0x0a001f00f14d7f89 */ /* 0x00002800000e0000 */
[----:B------:R0:W0:Y:S04]  /*af00*/  SHFL.DOWN PT, R78, R242, 0x10, 0x1f ;  /* 0x0a001f00f24e7f89 */ /* 0x00002800000e0000 */
[----:B----4-:R4:W0:Y:S02]  /*af10*/  SHFL.DOWN PT, R79, R243, 0x10, 0x1f ;  /* 0x0a001f00f34f7f89 */ /* 0x01082400000e0000 */
.L_x_983:
        /* <DEDUP_REMOVED lines=13> */
.L_x_829:
[----:B------:R-:W-:Y:S05]  /*aff0*/  BSYNC B0 ;  /* 0x0000000000007941 */ /* 0x000fea0003800000 */
.L_x_828:
        /* <DEDUP_REMOVED lines=21> */
.L_x_997:
        /* <DEDUP_REMOVED lines=19> */
.L_x_832:
[----:B------:R-:W-:Y:S05]  /*b280*/  BSYNC B0 ;  /* 0x0000000000007941 */ /* 0x000fea0003800000 */
.L_x_831:
        /* <DEDUP_REMOVED lines=34> */
.L_x_814:
[----:B------:R-:W-:Y:S05]  /*b4b0*/  WARPSYNC.ALL ;  /* 0x0000000000007948 */ /* 0x000fea0003800000 */
[----:B------:R-:W-:Y:S01]  /*b4c0*/  FADD.FTZ R231, RZ, R231 ;  /* 0x000000e7ffe77221 */ /* 0x000fe20000010000 */
[----:B------:R-:W-:Y:S01]  /*b4d0*/  BAR.SYNC.DEFER_BLOCKING 0x0 ;  /* 0x0000000000007b1d */ /* 0x000fe20000010000 */
[-C--:B------:R-:W-:Y:S01]  /*b4e0*/  FMUL.FTZ R67, R142, R215.reuse ;  /* 0x000000d78e437220 */ /* 0x080fe20000410000 */
[----:B------:R-:W-:Y:S01]  /*b4f0*/  FMUL.FTZ R79, R122, UR43 ;  /* 0x0000002b7a4f7c20 */ /* 0x000fe20008410000 */
[----:B------:R-:W-:Y:S01]  /*b500*/  FMUL.FTZ R142, R142, R218 ;  /* 0x000000da8e8e7220 */ /* 0x000fe20000410000 */
[C---:B------:R-:W-:Y:S01]  /*b510*/  FMUL.FTZ R68, R144.reuse, R214 ;  /* 0x000000d690447220 */ /* 0x040fe20000410000 */
[----:B------:R-:W-:Y:S01]  /*b520*/  FFMA.FTZ R67, R141, R218, -R67 ;  /* 0x000000da8d437223 */ /* 0x000fe20000010843 */
[----:B------:R-:W-:Y:S01]  /*b530*/  FFMA.FTZ R79, R217, UR42, R79 ;  /* 0x0000002ad94f7c23 */ /* 0x000fe2000801004f */
[----:B------:R-:W-:Y:S01]  /*b540*/  FFMA.FTZ R142, R141, R215, R142 ;  /* 0x000000d78d8e7223 */ /* 0x000fe2000001008e */
[CC--:B------:R-:W-:Y:S01]  /*b550*/  FFMA.FTZ R68, R143.reuse, R219.reuse, -R68 ;  /* 0x000000db8f447223 */ /* 0x0c0fe20000010844 */
[----:B------:R-:W-:Y:S01]  /*b560*/  FMUL.FTZ R144, R144, R219 ;  /* 0x000000db90907220 */ /* 0x000fe20000410000 */
[----:B------:R-:W-:Y:S01]  /*b570*/  FFMA.FTZ R79, -R2, R79, -RZ ;  /* 0x0000004f024f7223 */ /* 0x000fe200000109ff */
[CC--:B------:R-:W-:Y:S01]  /*b580*/  FMUL.FTZ R69, R146.reuse, R213.reuse ;  /* 0x000000d592457220 */ /* 0x0c0fe20000410000 */
[----:B------:R-:W-:Y:S01]  /*b590*/  FMUL.FTZ R146, R146, R220 ;  /* 0x000000dc92927220 */ /* 0x000fe20000410000 */
[----:B------:R-:W-:Y:S01]  /*b5a0*/  FFMA.FTZ R144, R143, R214, R144 ;  /* 0x000000d68f907223 */ /* 0x000fe20000010090 */
[C---:B------:R-:W-:Y:S01]  /*b5b0*/  FMUL.FTZ R70, R148.reuse, R212 ;  /* 0x000000d494467220 */ /* 0x040fe20000410000 */
[C---:B------:R-:W-:Y:S01]  /*b5c0*/  FFMA.FTZ R69, R145.reuse, R220, -R69 ;  /* 0x000000dc91457223 */ /* 0x040fe20000010845 */
[----:B------:R-:W-:Y:S01]  /*b5d0*/  FFMA.FTZ R146, R145, R213, R146 ;  /* 0x000000d591927223 */ /* 0x000fe20000010092 */
[-C--:B------:R-:W-:Y:S01]  /*b5e0*/  FMUL.FTZ R148, R148, R221.reuse ;  /* 0x000000dd94947220 */ /* 0x080fe20000410000 */
[C---:B------:R-:W-:Y:S01]  /*b5f0*/  FFMA.FTZ R70, R147.reuse, R221, -R70 ;  /* 0x000000dd93467223 */ /* 0x040fe20000010846 */
[C---:B------:R-:W-:Y:S01]  /*b600*/  FMUL.FTZ R71, R22.reuse, R210 ;  /* 0x000000d216477220 */ /* 0x040fe20000410000 */
[----:B------:R-:W-:Y:S01]  /*b610*/  FMUL.FTZ R22, R22, R223 ;  /* 0x000000df16167220 */ /* 0x000fe20000410000 */
[----:B------:R-:W-:Y:S01]  /*b620*/  FFMA.FTZ R148, R147, R212, R148 ;  /* 0x000000d493947223 */ /* 0x000fe20000010094 */
[----:B0-----:R-:W-:Y:S01]  /*b630*/  FMUL.FTZ R72, R152, R209 ;  /* 0x000000d198487220 */ /* 0x001fe20000410000 */
[C---:B------:R-:W-:Y:S01]  /*b640*/  FFMA.FTZ R71, R20.reuse, R223, -R71 ;  /* 0x000000df14477223 */ /* 0x040fe20000010847 */
[----:B------:R-:W0:Y:S01]  /*b650*/  LDS.64 R64, [R136+0x6d88] ;  /* 0x006d880088407984 */ /* 0x000e220000000a00 */
[----:B------:R-:W-:Y:S01]  /*b660*/  FFMA.FTZ R22, R20, R210, R22 ;  /* 0x000000d214167223 */ /* 0x000fe20000010016 */
[CC--:B------:R-:W-:Y:S01]  /*b670*/  FMUL.FTZ R20, R21.reuse, R211.reuse ;  /* 0x000000d315147220 */ /* 0x0c0fe20000410000 */
[----:B------:R-:W-:Y:S01]  /*b680*/  FMUL.FTZ R21, R21, R224 ;  /* 0x000000e015157220 */ /* 0x000fe20000410000 */
[-C--:B------:R-:W-:Y:S01]  /*b690*/  FMUL.FTZ R152, R152, R226.reuse ;  /* 0x000000e298987220 */ /* 0x080fe20000410000 */
[----:B------:R-:W-:Y:S01]  /*b6a0*/  FFMA.FTZ R72, R151, R226, -R72 ;  /* 0x000000e297487223 */ /* 0x000fe20000010848 */
[C---:B------:R-:W-:Y:S01]  /*b6b0*/  FFMA.FTZ R20, R19.reuse, R224, -R20 ;  /* 0x000000e013147223 */ /* 0x040fe20000010814 */
[----:B------:R-:W-:Y:S01]  /*b6c0*/  FFMA.FTZ R21, R19, R211, R21 ;  /* 0x000000d313157223 */ /* 0x000fe20000010015 */
        /* <DEDUP_REMOVED lines=27> */
[----:B------:R-:W-:Y:S01]  /*b880*/  ISETP.NE.AND P1, PT, R135, RZ, PT ;  /* 0x000000ff8700720c */ /* 0x000fe20003f25270 */
[----:B------:R-:W-:Y:S01]  /*b890*/  ULEA UR44, UR16, 0xfffff800, 0xb ;  /* 0xfffff800102c7891 */ /* 0x000fe2000f8e583f */
[C---:B------:R-:W-:Y:S01]  /*b8a0*/  FMUL.FTZ R77, R162.reuse, R202 ;  /* 0x000000caa24d7220 */ /* 0x040fe20000410000 */
[-C--:B------:R-:W-:Y:S01]  /*b8b0*/  FMUL.FTZ R162, R162, R230.reuse ;  /* 0x000000e6a2a27220 */ /* 0x080fe20000410000 */
[----:B------:R-:W-:Y:S01]  /*b8c0*/  USHF.R.S32.HI UR53, URZ, 0x1f, UR11 ;  /* 0x0000001f3f357899 */ /* 0x000fe2000801140b */
[-C--:B0-----:R-:W-:Y:S01]  /*b8d0*/  FMUL.FTZ R66, R65, -R107.reuse ;  /* 0x8000006b41427220 */ /* 0x081fe20000410000 */
[----:B------:R-:W-:Y:S01]  /*b8e0*/  UIADD3 UR44, -UR44, UR54, URZ ;  /* 0x000000362c2c7290 */ /* 0x000fe2000fffe13f */
[C---:B------:R-:W-:Y:S01]  /*b8f0*/  FFMA.FTZ R77, R161.reuse, R230, -R77 ;  /* 0x000000e6a14d7223 */ /* 0x040fe2000001084d */
[----:B------:R-:W-:Y:S01]  /*b900*/  USHF.R.S32.HI UR45, URZ, 0x1f, UR12 ;  /* 0x0000001f3f2d7899 */ /* 0x000fe2000801140c */
[C---:B------:R-:W-:Y:S01]  /*b910*/  FFMA.FTZ R66, R64.reuse, R106, -R66 ;  /* 0x0000006a40427223 */ /* 0x040fe20000010842 */
[----:B------:R-:W-:Y:S01]  /*b920*/  FMUL.FTZ R64, R64, -R107 ;  /* 0x8000006b40407220 */ /* 0x000fe20000410000 */
[----:B------:R-:W-:Y:S01]  /*b930*/  BSSY B0, `(.L_x_833) ;  /* 0x00001d2000007945 */ /* 0x000fe20003800000 */
[----:B------:R-:W-:Y:S01]  /*b940*/  FFMA.FTZ R161, R161, R202, R162 ;  /* 0x000000caa1a17223 */ /* 0x000fe200000100a2 */
[----:B------:R-:W-:Y:S01]  /*b950*/  FADD.FTZ R191, R191, R66 ;  /* 0x00000042bfbf7221 */ /* 0x000fe20000010000 */
[----:B------:R-:W-:Y:S01]  /*b960*/  FFMA.FTZ R64, R65, R106, R64 ;  /* 0x0000006a41407223 */ /* 0x000fe20000010040 */
[----:B------:R-:W-:Y:S01]  /*b970*/  FMUL.FTZ R66, R123, UR42 ;  /* 0x0000002a7b427c20 */ /* 0x000fe20008410000 */
[----:B------:R-:W-:-:S02]  /*b980*/  FMUL.FTZ R106, R211, UR43 ;  /* 0x0000002bd36a7c20 */ /* 0x000fc40008410000 */
        /* <DEDUP_REMOVED lines=15> */
[----:B------:R-:W-:Y:S01]  /*ba80*/  FADD.FTZ R65, R189, R65 ;  /* 0x00000041bd417221 */ /* 0x000fe20000010000 */
[----:B------:R-:W-:Y:S01]  /*ba90*/  FADD.FTZ R27, -R190, R27 ;  /* 0x0000001bbe1b7221 */ /* 0x000fe20000010100 */
[----:B------:R-:W-:Y:S01]  /*baa0*/  FFMA.FTZ R106, R224, UR42, R106 ;  /* 0x0000002ae06a7c23 */ /* 0x000fe2000801006a */
        /* <DEDUP_REMOVED lines=27> */
[----:B------:R-:W-:Y:S01]  /*bc60*/  FFMA.FTZ R3, R219, UR42, R3 ;  /* 0x0000002adb037c23 */ /* 0x000fe20008010003 */
[----:B------:R-:W-:Y:S01]  /*bc70*/  FFMA.FTZ R70, R6, R70, R0 ;  /* 0x0000004606467223 */ /* 0x000fe20000010000 */
[----:B------:R-:W-:Y:S01]  /*bc80*/  FFMA.FTZ R69, R220, UR42, R69 ;  /* 0x0000002adc457c23 */ /* 0x000fe20008010045 */
[----:B------:R-:W-:Y:S01]  /*bc90*/  FMUL.FTZ R0, R212, UR43 ;  /* 0x0000002bd4007c20 */ /* 0x000fe20008410000 */
[----:B------:R-:W-:Y:S01]  /*bca0*/  FFMA.FTZ R3, -R4, R3, -RZ ;  /* 0x0000000304037223 */ /* 0x000fe200000109ff */
[----:B------:R-:W-:Y:S01]  /*bcb0*/  FMUL.FTZ R4, R213, UR42 ;  /* 0x0000002ad5047c20 */ /* 0x000fe20008410000 */
[----:B------:R-:W-:Y:S01]  /*bcc0*/  FFMA.FTZ R137, -R6, R148, R137 ;  /* 0x0000009406897223 */ /* 0x000fe20000010189 */
[----:B------:R-:W-:-:S02]  /*bcd0*/  FFMA.FTZ R0, R221, UR42, R0 ;  /* 0x0000002add007c23 */ /* 0x000fc40008010000 */
[----:B------:R-:W-:Y:S01]  /*bce0*/  FFMA.FTZ R4, R220, UR43, -R4 ;  /* 0x0000002bdc047c23 */ /* 0x000fe20008010804 */
[----:B------:R-:W-:-:S03]  /*bcf0*/  FFMA.FTZ R220, -R125, R40, R220 ;  /* 0x000000287ddc7223 */ /* 0x000fc600000101dc */
[C---:B------:R-:W-:Y:S01]  /*bd00*/  FMUL.FTZ R4, R5.reuse, R4 ;  /* 0x0000000405047220 */ /* 0x040fe20000410000 */
[----:B------:R-:W-:Y:S01]  /*bd10*/  FFMA.FTZ R5, -R5, R69, -RZ ;  /* 0x0000004505057223 */ /* 0x000fe200000109ff */
[----:B------:R-:W-:-:S04]  /*bd20*/  FMUL.FTZ R69, R212, UR42 ;  /* 0x0000002ad4457c20 */ /* 0x000fc80008410000 */
[----:B------:R-:W-:-:S04]  /*bd30*/  FFMA.FTZ R69, R221, UR43, -R69 ;  /* 0x0000002bdd457c23 */ /* 0x000fc80008010845 */
[C---:B------:R-:W-:Y:S01]  /*bd40*/  FMUL.FTZ R69, R6.reuse, R69 ;  /* 0x0000004506457220 */ /* 0x040fe20000410000 */
[----:B------:R-:W-:Y:S01]  /*bd50*/  FFMA.FTZ R6, -R6, R0, -RZ ;  /* 0x0000000006067223 */ /* 0x000fe200000109ff */
[----:B------:R-:W-:-:S04]  /*bd60*/  FADD.FTZ R0, R111, R111 ;  /* 0x0000006f6f007221 */ /* 0x000fc80000010000 */
[C---:B------:R-:W-:Y:S01]  /*bd70*/  FFMA.FTZ R70, R0.reuse, R71, R70 ;  /* 0x0000004700467223 */ /* 0x040fe20000010046 */
[----:B------:R-:W-:Y:S01]  /*bd80*/  FFMA.FTZ R137, -R0, R22, R137 ;  /* 0x0000001600897223 */ /* 0x000fe20000010189 */
[C---:B------:R-:W-:Y:S01]  /*bd90*/  FMUL.FTZ R22, R210.reuse, UR42 ;  /* 0x0000002ad2167c20 */ /* 0x040fe20008410000 */
[----:B------:R-:W-:-:S03]  /*bda0*/  FMUL.FTZ R71, R210, UR43 ;  /* 0x0000002bd2477c20 */ /* 0x000fc60008410000 */
[C---:B------:R-:W-:Y:S01]  /*bdb0*/  FFMA.FTZ R22, R223.reuse, UR43, -R22 ;  /* 0x0000002bdf167c23 */ /* 0x040fe20008010816 */
[----:B------:R-:W-:-:S03]  /*bdc0*/  FFMA.FTZ R71, R223, UR42, R71 ;  /* 0x0000002adf477c23 */ /* 0x000fc60008010047 */
[C---:B------:R-:W-:Y:S01]  /*bdd0*/  FMUL.FTZ R22, R0.reuse, R22 ;  /* 0x0000001600167220 */ /* 0x040fe20000410000 */
[----:B------:R-:W-:Y:S01]  /*bde0*/  FFMA.FTZ R71, -R0, R71, -RZ ;  /* 0x0000004700477223 */ /* 0x000fe200000109ff */
[----:B------:R-:W-:-:S04]  /*bdf0*/  FADD.FTZ R0, R110, R110 ;  /* 0x0000006e6e007221 */ /* 0x000fc80000010000 */
[C---:B------:R-:W-:Y:S01]  /*be00*/  FFMA.FTZ R21, -R0.reuse, R21, R137 ;  /* 0x0000001500157223 */ /* 0x040fe20000010189 */
[----:B------:R-:W-:Y:S01]  /*be10*/  FFMA.FTZ R70, R0, R20, R70 ;  /* 0x0000001400467223 */ /* 0x000fe20000010046 */
[----:B------:R-:W-:Y:S02]  /*be20*/  FMUL.FTZ R20, R211, UR42 ;  /* 0x0000002ad3147c20 */ /* 0x000fe40008410000 */
[C---:B------:R-:W-:Y:S01]  /*be30*/  FFMA.FTZ R21, -R7.reuse, R150, R21 ;  /* 0x0000009607157223 */ /* 0x040fe20000010115 */
[----:B------:R-:W-:Y:S01]  /*be40*/  FFMA.FTZ R70, R7, R19, R70 ;  /* 0x0000001307467223 */ /* 0x000fe20000010046 */
[----:B------:R-:W-:Y:S01]  /*be50*/  FFMA.FTZ R20, R224, UR43, -R20 ;  /* 0x0000002be0147c23 */ /* 0x000fe20008010814 */
[----:B------:R-:W-:Y:S01]  /*be60*/  FMUL.FTZ R19, R208, UR42 ;  /* 0x0000002ad0137c20 */ /* 0x000fe20008410000 */
[C---:B------:R-:W-:Y:S01]  /*be70*/  FFMA.FTZ R152, -R8.reuse, R152, R21 ;  /* 0x0000009808987223 */ /* 0x040fe20000010115 */
[----:B------:R-:W-:Y:S01]  /*be80*/  FFMA.FTZ R70, R8, R72, R70 ;  /* 0x0000004808467223 */ /* 0x000fe20000010046 */
[C---:B------:R-:W-:Y:S01]  /*be90*/  FMUL.FTZ R21, R209.reuse, UR42 ;  /* 0x0000002ad1157c20 */ /* 0x040fe20008410000 */
[----:B------:R-:W-:Y:S01]  /*bea0*/  FMUL.FTZ R72, R209, UR43 ;  /* 0x0000002bd1487c20 */ /* 0x000fe20008410000 */
[C---:B------:R-:W-:Y:S01]  /*beb0*/  FFMA.FTZ R152, -R9.reuse, R154, R152 ;  /* 0x0000009a09987223 */ /* 0x040fe20000010198 */
[----:B------:R-:W-:Y:S01]  /*bec0*/  FFMA.FTZ R70, R9, R73, R70 ;  /* 0x0000004909467223 */ /* 0x000fe20000010046 */
[C---:B------:R-:W-:Y:S01]  /*bed0*/  FFMA.FTZ R21, R226.reuse, UR43, -R21 ;  /* 0x0000002be2157c23 */ /* 0x040fe20008010815 */
[----:B------:R-:W-:Y:S01]  /*bee0*/  FFMA.FTZ R72, R226, UR42, R72 ;  /* 0x0000002ae2487c23 */ /* 0x000fe20008010048 */
[----:B------:R-:W-:Y:S01]  /*bef0*/  FMUL.FTZ R73, R204, UR43 ;  /* 0x0000002bcc497c20 */ /* 0x000fe20008410000 */
[----:B------:R-:W-:Y:S01]  /*bf00*/  FFMA.FTZ R70, R10, R74, R70 ;  /* 0x0000004a0a467223 */ /* 0x000fe20000010046 */
[C---:B------:R-:W-:Y:S01]  /*bf10*/  FMUL.FTZ R21, R8.reuse, R21 ;  /* 0x0000001508157220 */ /* 0x040fe20000410000 */
[----:B------:R-:W-:Y:S01]  /*bf20*/  FFMA.FTZ R8, -R8, R72, -RZ ;  /* 0x0000004808087223 */ /* 0x000fe200000109ff */
[C---:B------:R-:W-:Y:S01]  /*bf30*/  FMUL.FTZ R72, R34.reuse, -R65 ;  /* 0x8000004122487220 */ /* 0x040fe20000410000 */
[----:B------:R-:W-:Y:S01]  /*bf40*/  FMUL.FTZ R34, R34, -R27 ;  /* 0x8000001b22227220 */ /* 0x000fe20000410000 */
[----:B------:R-:W-:Y:S01]  /*bf50*/  FFMA.FTZ R75, R11, R75, R70 ;  /* 0x0000004b0b4b7223 */ /* 0x000fe20000010046 */
[----:B------:R-:W-:Y:S01]  /*bf60*/  FMUL.FTZ R20, R0, R20 ;  /* 0x0000001400147220 */ /* 0x000fe20000410000 */
[C---:B------:R-:W-:Y:S01]  /*bf70*/  FFMA.FTZ R72, R35.reuse, R27, R72 ;  /* 0x0000001b23487223 */ /* 0x040fe20000010048 */
[----:B------:R-:W-:Y:S01]  /*bf80*/  FFMA.FTZ R35, R35, R65, -R34 ;  /* 0x0000004123237223 */ /* 0x000fe20000010822 */
[----:B------:R-:W-:Y:S01]  /*bf90*/  FFMA.FTZ R76, R12, R76, R75 ;  /* 0x0000004c0c4c7223 */ /* 0x000fe2000001004b */
[----:B------:R-:W-:Y:S01]  /*bfa0*/  MOV R75, UR7 ;  /* 0x00000007004b7c02 */ /* 0x000fe20008000f00 */
[----:B------:R-:W-:Y:S01]  /*bfb0*/  FADD.FTZ R188, -R188, R72 ;  /* 0x00000048bcbc7221 */ /* 0x000fe20000010100 */
[----:B------:R-:W-:Y:S01]  /*bfc0*/  FADD.FTZ R187, R187, R35 ;  /* 0x00000023bbbb7221 */ /* 0x000fe20000010000 */
[----:B------:R-:W-:Y:S01]  /*bfd0*/  FFMA.FTZ R0, -R0, R106, -RZ ;  /* 0x0000006a00007223 */ /* 0x000fe200000109ff */
[----:B------:R-:W-:Y:S01]  /*bfe0*/  FMUL.FTZ R106, R208, UR43 ;  /* 0x0000002bd06a7c20 */ /* 0x000fe20008410000 */
[CC--:B------:R-:W-:Y:S01]  /*bff0*/  FMUL.FTZ R34, R36.reuse, -R188.reuse ;  /* 0x800000bc24227220 */ /* 0x0c0fe20000410000 */
[-C--:B------:R-:W-:Y:S01]  /*c000*/  FMUL.FTZ R35, R36, -R187.reuse ;  /* 0x800000bb24237220 */ /* 0x080fe20000410000 */
[----:B------:R-:W-:Y:S01]  /*c010*/  FMUL.FTZ R36, R207, UR43 ;  /* 0x0000002bcf247c20 */ /* 0x000fe20008410000 */
[----:B------:R-:W-:Y:S01]  /*c020*/  FFMA.FTZ R19, R225, UR43, -R19 ;  /* 0x0000002be1137c23 */ /* 0x000fe20008010813 */
[C---:B------:R-:W-:Y:S01]  /*c030*/  FFMA.FTZ R34, R37.reuse, R187, -R34 ;  /* 0x000000bb25227223 */ /* 0x040fe20000010822 */
[----:B------:R-:W-:Y:S01]  /*c040*/  FFMA.FTZ R37, R37, R188, R35 ;  /* 0x000000bc25257223 */ /* 0x000fe20000010023 */
[----:B------:R-:W-:Y:S01]  /*c050*/  FFMA.FTZ R36, R227, UR42, R36 ;  /* 0x0000002ae3247c23 */ /* 0x000fe20008010024 */
[----:B------:R-:W-:Y:S01]  /*c060*/  FFMA.FTZ R106, R225, UR42, R106 ;  /* 0x0000002ae16a7c23 */ /* 0x000fe2000801006a */
[----:B------:R-:W-:Y:S01]  /*c070*/  FADD.FTZ R185, R185, R34 ;  /* 0x00000022b9b97221 */ /* 0x000fe20000010000 */
[----:B------:R-:W-:Y:S01]  /*c080*/  FMUL.FTZ R34, R207, UR42 ;  /* 0x0000002acf227c20 */ /* 0x000fe20008410000 */
[----:B------:R-:W-:Y:S01]  /*c090*/  FADD.FTZ R186, -R186, R37 ;  /* 0x00000025baba7221 */ /* 0x000fe20000010100 */
[----:B------:R-:W-:Y:S01]  /*c0a0*/  FMUL.FTZ R19, R7, R19 ;  /* 0x0000001307137220 */ /* 0x000fe20000410000 */
[CC--:B------:R-:W-:Y:S01]  /*c0b0*/  FMUL.FTZ R72, R38.reuse, -R185.reuse ;  /* 0x800000b926487220 */ /* 0x0c0fe20000410000 */
[----:B------:R-:W-:Y:S01]  /*c0c0*/  FFMA.FTZ R34, R227, UR43, -R34 ;  /* 0x0000002be3227c23 */ /* 0x000fe20008010822 */
[----:B------:R-:W-:Y:S01]  /*c0d0*/  FFMA.FTZ R7, -R7, R106, -RZ ;  /* 0x0000006a07077223 */ /* 0x000fe200000109ff */
[----:B------:R-:W-:Y:S01]  /*c0e0*/  FFMA.FTZ R225, -R119, R32, R225 ;  /* 0x0000002077e17223 */ /* 0x000fe200000101e1 */
[----:B------:R-:W-:Y:S01]  /*c0f0*/  FFMA.FTZ R35, R39, R186, R72 ;  /* 0x000000ba27237223 */ /* 0x000fe20000010048 */
[C---:B------:R-:W-:Y:S01]  /*c100*/  FMUL.FTZ R34, R9.reuse, R34 ;  /* 0x0000002209227220 */ /* 0x040fe20000410000 */
[----:B------:R-:W-:Y:S01]  /*c110*/  FFMA.FTZ R9, -R9, R36, -RZ ;  /* 0x0000002409097223 */ /* 0x000fe200000109ff */
[----:B------:R-:W-:Y:S01]  /*c120*/  FMUL.FTZ R36, R38, -R186 ;  /* 0x800000ba26247220 */ /* 0x000fe20000410000 */
[C---:B------:R-:W-:Y:S01]  /*c130*/  FMUL.FTZ R38, R231.reuse, UR42 ;  /* 0x0000002ae7267c20 */ /* 0x040fe20008410000 */
[----:B------:R-:W-:Y:S01]  /*c140*/  FMUL.FTZ R72, R231, UR43 ;  /* 0x0000002be7487c20 */ /* 0x000fe20008410000 */
[----:B------:R-:W-:Y:S01]  /*c150*/  FADD.FTZ R184, -R184, R35 ;  /* 0x00000023b8b87221 */ /* 0x000fe20000010100 */
[----:B------:R-:W-:Y:S01]  /*c160*/  FFMA.FTZ R36, R39, R185, -R36 ;  /* 0x000000b927247223 */ /* 0x000fe20000010824 */
[C---:B------:R-:W-:Y:S01]  /*c170*/  FFMA.FTZ R35, R201.reuse, UR43, -R38 ;  /* 0x0000002bc9237c23 */ /* 0x040fe20008010826 */
[----:B------:R-:W-:Y:S01]  /*c180*/  FFMA.FTZ R37, R201, UR42, R72 ;  /* 0x0000002ac9257c23 */ /* 0x000fe20008010048 */
[----:B------:R-:W-:Y:S01]  /*c190*/  FMUL.FTZ R38, R206, UR43 ;  /* 0x0000002bce267c20 */ /* 0x000fe20008410000 */
[----:B------:R-:W-:Y:S01]  /*c1a0*/  FADD.FTZ R183, R183, R36 ;  /* 0x00000024b7b77221 */ /* 0x000fe20000010000 */
[C---:B------:R-:W-:Y:S01]  /*c1b0*/  FMUL.FTZ R35, R14.reuse, R35 ;  /* 0x000000230e237220 */ /* 0x040fe20000410000 */
[----:B------:R-:W-:Y:S01]  /*c1c0*/  FFMA.FTZ R14, -R14, R37, -RZ ;  /* 0x000000250e0e7223 */ /* 0x000fe200000109ff */
[CC--:B------:R-:W-:Y:S01]  /*c1d0*/  FMUL.FTZ R37, R41.reuse, -R184.reuse ;  /* 0x800000b829257220 */ /* 0x0c0fe20000410000 */
[----:B------:R-:W-:Y:S01]  /*c1e0*/  FMUL.FTZ R41, R41, -R183 ;  /* 0x800000b729297220 */ /* 0x000fe20000410000 */
[----:B------:R-:W-:Y:S01]  /*c1f0*/  FFMA.FTZ R39, R205, UR42, R38 ;  /* 0x0000002acd277c23 */ /* 0x000fe20008010026 */
[----:B------:R-:W-:Y:S01]  /*c200*/  FFMA.FTZ R226, -R118, R31, R226 ;  /* 0x0000001f76e27223 */ /* 0x000fe200000101e2 */
[C---:B------:R-:W-:Y:S01]  /*c210*/  FFMA.FTZ R36, R42.reuse, R183, -R37 ;  /* 0x000000b72a247223 */ /* 0x040fe20000010825 */
[----:B------:R-:W-:Y:S01]  /*c220*/  FFMA.FTZ R41, R42, R184, R41 ;  /* 0x000000b82a297223 */ /* 0x000fe20000010029 */
[----:B------:R-:W-:Y:S01]  /*c230*/  FFMA.FTZ R42, R228, UR42, R73 ;  /* 0x0000002ae42a7c23 */ /* 0x000fe20008010049 */
[----:B------:R-:W-:Y:S01]  /*c240*/  FFMA.FTZ R227, -R117, R30, R227 ;  /* 0x0000001e75e37223 */ /* 0x000fe200000101e3 */
[----:B------:R-:W-:Y:S01]  /*c250*/  FADD.FTZ R181, R181, R36 ;  /* 0x00000024b5b57221 */ /* 0x000fe20000010000 */
[----:B------:R-:W-:Y:S01]  /*c260*/  FMUL.FTZ R36, R206, UR42 ;  /* 0x0000002ace247c20 */ /* 0x000fe20008410000 */
[----:B------:R-:W-:Y:S01]  /*c270*/  FADD.FTZ R182, -R182, R41 ;  /* 0x00000029b6b67221 */ /* 0x000fe20000010100 */
[C---:B------:R-:W-:Y:S01]  /*c280*/  FFMA.FTZ R41, -R10.reuse, R156, R152 ;  /* 0x0000009c0a297223 */ /* 0x040fe20000010198 */
[----:B------:R-:W-:Y:S01]  /*c290*/  FFMA.FTZ R77, R13, R77, R76 ;  /* 0x0000004d0d4d7223 */ /* 0x000fe2000001004c */
[----:B------:R-:W-:Y:S01]  /*c2a0*/  FFMA.FTZ R37, R205, UR43, -R36 ;  /* 0x0000002bcd257c23 */ /* 0x000fe20008010824 */
[----:B------:R-:W-:Y:S01]  /*c2b0*/  FFMA.FTZ R36, -R10, R39, -RZ ;  /* 0x000000270a247223 */ /* 0x000fe200000109ff */
[----:B------:R-:W-:-:S02]  /*c2c0*/  FMUL.FTZ R39, R45, -R181 ;  /* 0x800000b52d277220 */ /* 0x000fc40000410000 */
[----:B------:R-:W-:Y:S01]  /*c2d0*/  FMUL.FTZ R37, R10, R37 ;  /* 0x000000250a257220 */ /* 0x000fe20000410000 */
[-C--:B------:R-:W-:Y:S01]  /*c2e0*/  FMUL.FTZ R10, R45, -R182.reuse ;  /* 0x800000b62d0a7220 */ /* 0x080fe20000410000 */
[----:B------:R-:W-:Y:S01]  /*c2f0*/  FFMA.FTZ R39, R46, R182, R39 ;  /* 0x000000b62e277223 */ /* 0x000fe20000010027 */
[----:B------:R-:W-:Y:S02]  /*c300*/  FMUL.FTZ R45, R204, UR42 ;  /* 0x0000002acc2d7c20 */ /* 0x000fe40008410000 */
[----:B------:R-:W-:Y:S01]  /*c310*/  FFMA.FTZ R10, R46, R181, -R10 ;  /* 0x000000b52e0a7223 */ /* 0x000fe2000001080a */
[----:B------:R-:W-:Y:S01]  /*c320*/  FADD.FTZ R39, -R180, R39 ;  /* 0x00000027b4277221 */ /* 0x000fe20000010100 */
[----:B------:R-:W-:Y:S02]  /*c330*/  FFMA.FTZ R38, R228, UR43, -R45 ;  /* 0x0000002be4267c23 */ /* 0x000fe4000801082d */
[----:B------:R-:W-:Y:S01]  /*c340*/  FADD.FTZ R179, R179, R10 ;  /* 0x0000000ab3b37221 */ /* 0x000fe20000010000 */
[----:B------:R-:W-:Y:S01]  /*c350*/  FMUL.FTZ R45, R47, -R39 ;  /* 0x800000272f2d7220 */ /* 0x000fe20000410000 */
[C---:B------:R-:W-:Y:S01]  /*c360*/  FMUL.FTZ R10, R11.reuse, R38 ;  /* 0x000000260b0a7220 */ /* 0x040fe20000410000 */
[----:B------:R-:W-:Y:S01]  /*c370*/  FFMA.FTZ R38, -R11, R42, -RZ ;  /* 0x0000002a0b267223 */ /* 0x000fe200000109ff */
[-C--:B------:R-:W-:Y:S01]  /*c380*/  FMUL.FTZ R46, R47, -R179.reuse ;  /* 0x800000b32f2e7220 */ /* 0x080fe20000410000 */
[C---:B------:R-:W-:Y:S01]  /*c390*/  FFMA.FTZ R42, R48.reuse, R179, -R45 ;  /* 0x000000b3302a7223 */ /* 0x040fe2000001082d */
[----:B------:R-:W-:Y:S01]  /*c3a0*/  FFMA.FTZ R11, -R11, R158, R41 ;  /* 0x0000009e0b0b7223 */ /* 0x000fe20000010129 */
[----:B------:R-:W-:Y:S01]  /*c3b0*/  SHF.L.U32 R45, R135, 0x5, RZ ;  /* 0x00000005872d7819 */ /* 0x000fe200000006ff */
[----:B------:R-:W-:Y:S01]  /*c3c0*/  FFMA.FTZ R41, R48, R39, R46 ;  /* 0x0000002730297223 */ /* 0x000fe2000001002e */
[----:B------:R-:W-:Y:S01]  /*c3d0*/  FADD.FTZ R177, R177, R42 ;  /* 0x0000002ab1b17221 */ /* 0x000fe20000010000 */
[C---:B------:R-:W-:Y:S01]  /*c3e0*/  FMUL.FTZ R46, R203.reuse, UR42 ;  /* 0x0000002acb2e7c20 */ /* 0x040fe20008410000 */
[----:B------:R-:W-:Y:S01]  /*c3f0*/  FMUL.FTZ R42, R203, UR43 ;  /* 0x0000002bcb2a7c20 */ /* 0x000fe20008410000 */
[----:B------:R-:W-:Y:S01]  /*c400*/  FADD.FTZ R178, -R178, R41 ;  /* 0x00000029b2b27221 */ /* 0x000fe20000010100 */
[----:B------:R-:W-:Y:S01]  /*c410*/  FMUL.FTZ R47, R49, -R177 ;  /* 0x800000b1312f7220 */ /* 0x000fe20000410000 */
[C---:B------:R-:W-:Y:S01]  /*c420*/  FFMA.FTZ R41, R229.reuse, UR43, -R46 ;  /* 0x0000002be5297c23 */ /* 0x040fe2000801082e */
[----:B------:R-:W-:Y:S01]  /*c430*/  FFMA.FTZ R73, R229, UR42, R42 ;  /* 0x0000002ae5497c23 */ /* 0x000fe2000801002a */
[-C--:B------:R-:W-:Y:S01]  /*c440*/  FMUL.FTZ R46, R49, -R178.reuse ;  /* 0x800000b2312e7220 */ /* 0x080fe20000410000 */
[----:B------:R-:W-:Y:S01]  /*c450*/  FFMA.FTZ R48, R50, R178, R47 ;  /* 0x000000b232307223 */ /* 0x000fe2000001002f */
[C---:B------:R-:W-:Y:S01]  /*c460*/  FMUL.FTZ R41, R12.reuse, R41 ;  /* 0x000000290c297220 */ /* 0x040fe20000410000 */
[C---:B------:R-:W-:Y:S01]  /*c470*/  FFMA.FTZ R42, -R12.reuse, R73, -RZ ;  /* 0x000000490c2a7223 */ /* 0x040fe200000109ff */
[----:B------:R-:W-:Y:S01]  /*c480*/  FFMA.FTZ R160, -R12, R160, R11 ;  /* 0x000000a00ca07223 */ /* 0x000fe2000001010b */
[----:B------:R-:W-:Y:S01]  /*c490*/  FFMA.FTZ R11, R50, R177, -R46 ;  /* 0x000000b1320b7223 */ /* 0x000fe2000001082e */
[----:B------:R-:W-:Y:S01]  /*c4a0*/  IADD3 R12, R45, 0x1, RZ ;  /* 0x000000012d0c7810 */ /* 0x000fe20007ffe0ff */
[----:B------:R-:W-:Y:S01]  /*c4b0*/  FADD.FTZ R15, -R15, R48 ;  /* 0x000000300f0f7221 */ /* 0x000fe20000010100 */
[----:B------:R-:W-:Y:S01]  /*c4c0*/  IADD3 R46, R45, 0x2, RZ ;  /* 0x000000022d2e7810 */ /* 0x000fe20007ffe0ff */
[----:B------:R-:W-:Y:S01]  /*c4d0*/  FADD.FTZ R11, R16, R11 ;  /* 0x0000000b100b7221 */ /* 0x000fe20000010000 */
[----:B------:R-:W-:Y:S01]  /*c4e0*/  LEA.HI.SX32 R47, R12, R45, 0x1b ;  /* 0x0000002d0c2f7211 */ /* 0x000fe200078fdaff */
[----:B------:R-:W-:Y:S01]  /*c4f0*/  FMUL.FTZ R12, R52, -R15 ;  /* 0x8000000f340c7220 */ /* 0x000fe20000410000 */
[----:B------:R-:W-:Y:S01]  /*c500*/  LEA.HI.SX32 R73, R46, R45, 0x1b ;  /* 0x0000002d2e497211 */ /* 0x000fe200078fdaff */
[-C--:B------:R-:W-:Y:S01]  /*c510*/  FMUL.FTZ R52, R52, -R11.reuse ;  /* 0x8000000b34347220 */ /* 0x080fe20000410000 */
[-C--:B------:R-:W-:Y:S01]  /*c520*/  @!P1 LEA R46, R75, R130.reuse, 0x4 ;  /* 0x000000824b2e9211 */ /* 0x080fe200078e20ff */
[----:B------:R-:W-:Y:S01]  /*c530*/  FFMA.FTZ R75, R53, R11, -R12 ;  /* 0x0000000b354b7223 */ /* 0x000fe2000001080c */
[----:B------:R-:W-:Y:S01]  /*c540*/  IADD3 R48, R45, 0x3, RZ ;  /* 0x000000032d307810 */ /* 0x000fe20007ffe0ff */
[----:B------:R-:W-:Y:S01]  /*c550*/  FFMA.FTZ R12, R53, R15, R52 ;  /* 0x0000000f350c7223 */ /* 0x000fe20000010034 */
[----:B------:R-:W-:Y:S01]  /*c560*/  LEA R47, R47, R130, 0x2 ;  /* 0x000000822f2f7211 */ /* 0x000fe200078e10ff */
[----:B------:R-:W-:Y:S01]  /*c570*/  FADD.FTZ R18, R18, R75 ;  /* 0x0000004b12127221 */ /* 0x000fe20000010000 */
[-C--:B------:R-:W-:Y:S01]  /*c580*/  LEA.HI.SX32 R49, R48, R45.reuse, 0x1b ;  /* 0x0000002d30317211 */ /* 0x080fe200078fdaff */
[----:B------:R-:W-:Y:S01]  /*c590*/  FADD.FTZ R12, -R17, R12 ;  /* 0x0000000c110c7221 */ /* 0x000fe20000010100 */
[----:B------:R-:W-:Y:S01]  /*c5a0*/  LEA.HI.SX32 R45, R45, R45, 0x1b ;  /* 0x0000002d2d2d7211 */ /* 0x000fe200078fdaff */
[C---:B------:R-:W-:Y:S01]  /*c5b0*/  FMUL.FTZ R17, R55.reuse, -R18 ;  /* 0x8000001237117220 */ /* 0x040fe20000410000 */
[----:B------:R0:W-:Y:S01]  /*c5c0*/  @!P1 STS.128 [R46+0x8b80], R60 ;  /* 0x008b803c2e009388 */ /* 0x0001e20000000c00 */
[----:B------:R-:W-:Y:S01]  /*c5d0*/  FMUL.FTZ R55, R55, -R12 ;  /* 0x8000000c37377220 */ /* 0x000fe20000410000 */
[----:B------:R-:W-:Y:S01]  /*c5e0*/  LEA R45, R45, R130, 0x2 ;  /* 0x000000822d2d7211 */ /* 0x000fe200078e10ff */
[C---:B------:R-:W-:Y:S01]  /*c5f0*/  FFMA.FTZ R17, R56.reuse, R12, R17 ;  /* 0x0000000c38117223 */ /* 0x040fe20000010011 */
[----:B------:R-:W-:Y:S01]  /*c600*/  LEA R73, R73, R130, 0x2 ;  /* 0x0000008249497211 */ /* 0x000fe200078e10ff */
[----:B------:R-:W-:Y:S01]  /*c610*/  FFMA.FTZ R56, R56, R18, -R55 ;  /* 0x0000001238387223 */ /* 0x000fe20000010837 */
[----:B------:R-:W-:Y:S01]  /*c620*/  LEA R16, R49, R130, 0x2 ;  /* 0x0000008231107211 */ /* 0x000fe200078e10ff */
[----:B------:R-:W-:Y:S01]  /*c630*/  FADD.FTZ R17, -R176, R17 ;  /* 0x00000011b0117221 */ /* 0x000fe20000010100 */
[----:B------:R-:W-:Y:S01]  /*c640*/  STS [R45+0x2100], R66 ;  /* 0x002100422d007388 */ /* 0x000fe20000000800 */
[----:B------:R-:W-:Y:S01]  /*c650*/  FADD.FTZ R175, R175, R56 ;  /* 0x00000038afaf7221 */ /* 0x000fe20000010000 */
[----:B------:R-:W-:Y:S01]  /*c660*/  FMUL.FTZ R56, R192, UR55 ;  /* 0x00000037c0387c20 */ /* 0x000fe20008410000 */
[-C--:B------:R-:W-:Y:S01]  /*c670*/  FMUL.FTZ R49, R124, R17.reuse ;  /* 0x000000117c317220 */ /* 0x080fe20000410000 */
[----:B------:R1:W-:Y:S01]  /*c680*/  STS [R47+0x2104], R26 ;  /* 0x0021041a2f007388 */ /* 0x0003e20000000800 */
[----:B------:R-:W-:Y:S01]  /*c690*/  FMUL.FTZ R52, R27, UR55 ;  /* 0x000000371b347c20 */ /* 0x000fe20008410000 */
[----:B------:R-:W-:Y:S01]  /*c6a0*/  FMUL.FTZ R48, R188, UR55 ;  /* 0x00000037bc307c20 */ /* 0x000fe20008410000 */
[----:B------:R-:W-:Y:S01]  /*c6b0*/  FFMA.FTZ R56, R191, UR56, R56 ;  /* 0x00000038bf387c23 */ /* 0x000fe20008010038 */
[----:B------:R-:W-:Y:S01]  /*c6c0*/  STS [R73+0x2108], R64 ;  /* 0x0021084049007388 */ /* 0x000fe20000000800 */
[----:B0-----:R-:W-:Y:S01]  /*c6d0*/  FMUL.FTZ R60, R179, UR55 ;  /* 0x00000037b33c7c20 */ /* 0x001fe20008410000 */
[----:B------:R-:W-:Y:S01]  /*c6e0*/  FMUL.FTZ R62, R182, UR55 ;  /* 0x00000037b63e7c20 */ /* 0x000fe20008410000 */
[----:B------:R-:W-:Y:S01]  /*c6f0*/  FMUL.FTZ R46, R186, UR55 ;  /* 0x00000037ba2e7c20 */ /* 0x000fe20008410000 */
[----:B------:R0:W-:Y:S01]  /*c700*/  STS [R16+0x210c], R79 ;  /* 0x00210c4f10007388 */ /* 0x0001e20000000800 */
[----:B------:R-:W-:Y:S01]  /*c710*/  FFMA.FTZ R60, R39, UR56, -R60 ;  /* 0x00000038273c7c23 */ /* 0x000fe2000801083c */
[C---:B-1----:R-:W-:Y:S01]  /*c720*/  FMUL.FTZ R47, R57.reuse, -R17 ;  /* 0x80000011392f7220 */ /* 0x042fe20000410000 */
[-C--:B------:R-:W-:Y:S01]  /*c730*/  FMUL.FTZ R26, R57, -R175.reuse ;  /* 0x800000af391a7220 */ /* 0x080fe20000410000 */
[----:B------:R1:W-:Y:S01]  /*c740*/  STS [R45+0x211c], R3 ;  /* 0x00211c032d007388 */ /* 0x0003e20000000800 */
[----:B------:R-:W-:Y:S01]  /*c750*/  FMUL.FTZ R57, R181, UR55 ;  /* 0x00000037b5397c20 */ /* 0x000fe20008410000 */
[----:B------:R-:W-:Y:S01]  /*c760*/  FMUL.FTZ R66, R178, UR55 ;  /* 0x00000037b2427c20 */ /* 0x000fe20008410000 */
[----:B------:R-:W-:Y:S01]  /*c770*/  FFMA.FTZ R52, R65, UR56, R52 ;  /* 0x0000003841347c23 */ /* 0x000fe20008010034 */
[----:B------:R2:W-:Y:S01]  /*c780*/  STS [R45+0x2110], R2 ;  /* 0x002110022d007388 */ /* 0x0005e20000000800 */
[----:B------:R-:W-:Y:S01]  /*c790*/  FFMA.FTZ R48, R187, UR56, R48 ;  /* 0x00000038bb307c23 */ /* 0x000fe20008010030 */
[C---:B0-----:R-:W-:Y:S01]  /*c7a0*/  FFMA.FTZ R16, R58.reuse, R175, -R47 ;  /* 0x000000af3a107223 */ /* 0x041fe2000001082f */
[----:B------:R-:W-:Y:S01]  /*c7b0*/  FFMA.FTZ R47, R58, R17, R26 ;  /* 0x000000113a2f7223 */ /* 0x000fe2000001001a */
[----:B------:R0:W-:Y:S01]  /*c7c0*/  STS [R45+0x2124], R5 ;  /* 0x002124052d007388 */ /* 0x0001e20000000800 */
[----:B------:R-:W-:Y:S01]  /*c7d0*/  FFMA.FTZ R26, -R124, R33, R221 ;  /* 0x000000217c1a7223 */ /* 0x000fe200000101dd */
[----:B------:R-:W-:Y:S01]  /*c7e0*/  FADD.FTZ R173, R173, R16 ;  /* 0x00000010adad7221 */ /* 0x000fe20000010000 */
[----:B------:R-:W-:Y:S01]  /*c7f0*/  FADD.FTZ R174, -R174, R47 ;  /* 0x0000002faeae7221 */ /* 0x000fe20000010100 */
[----:B------:R-:W-:Y:S01]  /*c800*/  STS [R45+0x213c], R0 ;  /* 0x00213c002d007388 */ /* 0x000fe20000000800 */
[----:B------:R-:W-:Y:S01]  /*c810*/  FFMA.FTZ R46, R185, UR56, R46 ;  /* 0x00000038b92e7c23 */ /* 0x000fe2000801002e */
[CC--:B-1----:R-:W-:Y:S01]  /*c820*/  FMUL.FTZ R3, R59.reuse, -R173.reuse ;  /* 0x800000ad3b037220 */ /* 0x0c2fe20000410000 */
[-C--:B--2---:R-:W-:Y:S01]  /*c830*/  FMUL.FTZ R2, R59, -R174.reuse ;  /* 0x800000ae3b027220 */ /* 0x084fe20000410000 */
[----:B------:R1:W-:Y:S01]  /*c840*/  STS [R45+0x2144], R7 ;  /* 0x002144072d007388 */ /* 0x0003e20000000800 */
[----:B------:R-:W-:Y:S01]  /*c850*/  FMUL.FTZ R63, R173, UR55 ;  /* 0x00000037ad3f7c20 */ /* 0x000fe20008410000 */
[C---:B------:R-:W-:Y:S01]  /*c860*/  FFMA.FTZ R3, R80.reuse, R174, R3 ;  /* 0x000000ae50037223 */ /* 0x040fe20000010003 */
[----:B------:R-:W-:Y:S01]  /*c870*/  FFMA.FTZ R2, R80, R173, -R2 ;  /* 0x000000ad50027223 */ /* 0x000fe20000010802 */
[----:B------:R2:W-:Y:S01]  /*c880*/  STS [R45+0x212c], R6 ;  /* 0x00212c062d007388 */ /* 0x0005e20000000800 */
[----:B------:R-:W-:Y:S01]  /*c890*/  FMUL.FTZ R59, R177, UR55 ;  /* 0x00000037b13b7c20 */ /* 0x000fe20008410000 */
[----:B------:R-:W-:Y:S01]  /*c8a0*/  FADD.FTZ R3, -R172, R3 ;  /* 0x00000003ac037221 */ /* 0x000fe20000010100 */
[----:B------:R-:W-:Y:S01]  /*c8b0*/  FADD.FTZ R171, R171, R2 ;  /* 0x00000002abab7221 */ /* 0x000fe20000010000 */
[----:B------:R3:W-:Y:S01]  /*c8c0*/  STS [R45+0x2154], R9 ;  /* 0x002154092d007388 */ /* 0x0007e20000000800 */
[----:B------:R-:W-:Y:S01]  /*c8d0*/  FFMA.FTZ R62, R181, UR56, R62 ;  /* 0x00000038b53e7c23 */ /* 0x000fe2000801003e */
[C---:B0-----:R-:W-:Y:S01]  /*c8e0*/  FMUL.FTZ R5, R81.reuse, -R3 ;  /* 0x8000000351057220 */ /* 0x041fe20000410000 */
[-C--:B------:R-:W-:Y:S01]  /*c8f0*/  FMUL.FTZ R2, R81, -R171.reuse ;  /* 0x800000ab51027220 */ /* 0x080fe20000410000 */
[----:B-1----:R-:W-:Y:S01]  /*c900*/  FMUL.FTZ R7, R202, UR42 ;  /* 0x0000002aca077c20 */ /* 0x002fe20008410000 */
[----:B------:R0:W-:Y:S01]  /*c910*/  STS [R45+0x2120], R4 ;  /* 0x002120042d007388 */ /* 0x0001e20000000800 */
[C---:B------:R-:W-:Y:S01]  /*c920*/  FFMA.FTZ R0, R82.reuse, R171, -R5 ;  /* 0x000000ab52007223 */ /* 0x040fe20000010805 */
[----:B------:R-:W-:Y:S01]  /*c930*/  FFMA.FTZ R5, R82, R3, R2 ;  /* 0x0000000352057223 */ /* 0x000fe20000010002 */
[----:B------:R-:W-:Y:S01]  /*c940*/  FFMA.FTZ R2, R230, UR43, -R7 ;  /* 0x0000002be6027c23 */ /* 0x000fe20008010807 */
[----:B------:R1:W-:Y:S01]  /*c950*/  STS [R45+0x2160], R10 ;  /* 0x0021600a2d007388 */ /* 0x0003e20000000800 */
[----:B------:R-:W-:Y:S01]  /*c960*/  FADD.FTZ R169, R169, R0 ;  /* 0x00000000a9a97221 */ /* 0x000fe20000010000 */
[----:B------:R-:W-:Y:S01]  /*c970*/  FADD.FTZ R170, -R170, R5 ;  /* 0x00000005aaaa7221 */ /* 0x000fe20000010100 */
[----:B--2---:R-:W-:Y:S01]  /*c980*/  FMUL.FTZ R6, R13, R2 ;  /* 0x000000020d067220 */ /* 0x004fe20000410000 */
[----:B---3--:R-:W-:Y:S01]  /*c990*/  FMUL.FTZ R9, R202, UR43 ;  /* 0x0000002bca097c20 */ /* 0x008fe20008410000 */
[CC--:B------:R-:W-:Y:S01]  /*c9a0*/  FMUL.FTZ R5, R83.reuse, -R169.reuse ;  /* 0x800000a953057220 */ /* 0x0c0fe20000410000 */
[-C--:B------:R-:W-:Y:S01]  /*c9b0*/  FMUL.FTZ R0, R83, -R170.reuse ;  /* 0x800000aa53007220 */ /* 0x080fe20000410000 */
[----:B------:R2:W-:Y:S01]  /*c9c0*/  STS [R45+0x2140], R19 ;  /* 0x002140132d007388 */ /* 0x0005e20000000800 */
[----:B0-----:R-:W-:Y:S01]  /*c9d0*/  FFMA.FTZ R4, R230, UR42, R9 ;  /* 0x0000002ae6047c23 */ /* 0x001fe20008010009 */
[C---:B------:R-:W-:Y:S01]  /*c9e0*/  FFMA.FTZ R5, R84.reuse, R170, R5 ;  /* 0x000000aa54057223 */ /* 0x040fe20000010005 */
[----:B------:R-:W-:Y:S01]  /*c9f0*/  FFMA.FTZ R0, R84, R169, -R0 ;  /* 0x000000a954007223 */ /* 0x000fe20000010800 */
[----:B------:R0:W-:Y:S01]  /*ca00*/  STS [R45+0x2148], R21 ;  /* 0x002148152d007388 */ /* 0x0001e20000000800 */
[----:B-1----:R-:W-:Y:S01]  /*ca10*/  FFMA.FTZ R10, -R13, R4, -RZ ;  /* 0x000000040d0a7223 */ /* 0x002fe200000109ff */
[----:B------:R-:W-:Y:S01]  /*ca20*/  FADD.FTZ R5, -R168, R5 ;  /* 0x00000005a8057221 */ /* 0x000fe20000010100 */
[----:B------:R-:W-:Y:S01]  /*ca30*/  FADD.FTZ R167, R167, R0 ;  /* 0x00000000a7a77221 */ /* 0x000fe20000010000 */
[----:B------:R1:W-:Y:S01]  /*ca40*/  STS [R45+0x214c], R8 ;  /* 0x00214c082d007388 */ /* 0x0003e20000000800 */
[----:B------:R-:W-:Y:S01]  /*ca50*/  FMUL.FTZ R80, R170, UR55 ;  /* 0x00000037aa507c20 */ /* 0x000fe20008410000 */
[C---:B------:R-:W-:Y:S01]  /*ca60*/  FMUL.FTZ R7, R85.reuse, -R5 ;  /* 0x8000000555077220 */ /* 0x040fe20000410000 */
[-C--:B------:R-:W-:Y:S01]  /*ca70*/  FMUL.FTZ R2, R85, -R167.reuse ;  /* 0x800000a755027220 */ /* 0x080fe20000410000 */
[----:B--2---:R-:W-:Y:S01]  /*ca80*/  FFMA.FTZ R19, -R129, R54, R216 ;  /* 0x0000003681137223 */ /* 0x004fe200000101d8 */
[-C--:B------:R-:W-:Y:S01]  /*ca90*/  FMUL.FTZ R9, R128, R167.reuse ;  /* 0x000000a780097220 */ /* 0x080fe20000410000 */
[C---:B------:R-:W-:Y:S01]  /*caa0*/  FFMA.FTZ R0, R86.reuse, R167, -R7 ;  /* 0x000000a756007223 */ /* 0x040fe20000010807 */
[----:B------:R-:W-:Y:S01]  /*cab0*/  FFMA.FTZ R7, R86, R5, R2 ;  /* 0x0000000556077223 */ /* 0x000fe20000010002 */
[----:B------:R2:W-:Y:S01]  /*cac0*/  STS [R45+0x2170], R6 ;  /* 0x002170062d007388 */ /* 0x0005e20000000800 */
[----:B0-----:R-:W-:Y:S01]  /*cad0*/  FMUL.FTZ R21, R122, R9 ;  /* 0x000000097a157220 */ /* 0x001fe20000410000 */
[----:B------:R-:W-:Y:S01]  /*cae0*/  FADD.FTZ R165, R165, R0 ;  /* 0x00000000a5a57221 */ /* 0x000fe20000010000 */
[----:B------:R-:W-:Y:S01]  /*caf0*/  FADD.FTZ R166, -R166, R7 ;  /* 0x00000007a6a67221 */ /* 0x000fe20000010100 */
[C---:B-1----:R-:W-:Y:S01]  /*cb00*/  FFMA.FTZ R8, -R128.reuse, R51, R217 ;  /* 0x0000003380087223 */ /* 0x042fe200000101d9 */
[----:B------:R-:W-:Y:S01]  /*cb10*/  FMUL.FTZ R7, R128, R5 ;  /* 0x0000000580077220 */ /* 0x000fe20000410000 */
[C---:B------:R-:W-:Y:S01]  /*cb20*/  FMUL.FTZ R0, R129.reuse, R165 ;  /* 0x000000a581007220 */ /* 0x040fe20000410000 */
[----:B------:R-:W-:Y:S01]  /*cb30*/  FMUL.FTZ R2, R129, R166 ;  /* 0x000000a681027220 */ /* 0x000fe20000410000 */
[----:B------:R0:W-:Y:S01]  /*cb40*/  STS [R45+0x2174], R10 ;  /* 0x0021740a2d007388 */ /* 0x0001e20000000800 */
[-C--:B------:R-:W-:Y:S01]  /*cb50*/  FFMA.FTZ R21, R8, R7.reuse, -R21 ;  /* 0x0000000708157223 */ /* 0x080fe20000010815 */
[----:B------:R-:W-:Y:S01]  /*cb60*/  FMUL.FTZ R4, R123, R0 ;  /* 0x000000007b047220 */ /* 0x000fe20000410000 */
[----:B------:R-:W-:Y:S01]  /*cb70*/  FMUL.FTZ R7, R122, R7 ;  /* 0x000000077a077220 */ /* 0x000fe20000410000 */
[----:B--2---:R-:W-:Y:S01]  /*cb80*/  FMUL.FTZ R6, R127, R170 ;  /* 0x000000aa7f067220 */ /* 0x004fe20000410000 */
[----:B------:R1:W-:Y:S01]  /*cb90*/  STS [R45+0x2178], R35 ;  /* 0x002178232d007388 */ /* 0x0003e20000000800 */
[-C--:B------:R-:W-:Y:S01]  /*cba0*/  FFMA.FTZ R4, R19, R2.reuse, -R4 ;  /* 0x0000000213047223 */ /* 0x080fe20000010804 */
[----:B------:R-:W-:Y:S01]  /*cbb0*/  FMUL.FTZ R2, R123, R2 ;  /* 0x000000027b027220 */ /* 0x000fe20000410000 */
[----:B------:R-:W-:Y:S01]  /*cbc0*/  FFMA.FTZ R7, R8, R9, R7 ;  /* 0x0000000908077223 */ /* 0x000fe20000010007 */
[----:B------:R-:W-:Y:S01]  /*cbd0*/  FMUL.FTZ R16, R215, R6 ;  /* 0x00000006d7107220 */ /* 0x000fe20000410000 */
[----:B0-----:R-:W-:Y:S01]  /*cbe0*/  FMUL.FTZ R10, R127, R169 ;  /* 0x000000a97f0a7220 */ /* 0x001fe20000410000 */
[----:B------:R-:W-:Y:S01]  /*cbf0*/  FFMA.FTZ R2, R19, R0, R2 ;  /* 0x0000000013027223 */ /* 0x000fe20000010002 */
[----:B------:R-:W-:Y:S01]  /*cc00*/  FADD.FTZ R4, RZ, R4 ;  /* 0x00000004ff047221 */ /* 0x000fe20000010000 */
[----:B------:R0:W-:Y:S01]  /*cc10*/  STS [R45+0x2158], R37 ;  /* 0x002158252d007388 */ /* 0x0001e20000000800 */
[----:B------:R-:W-:Y:S01]  /*cc20*/  FMUL.FTZ R76, R166, UR55 ;  /* 0x00000037a64c7c20 */ /* 0x000fe20008410000 */
[----:B------:R-:W-:Y:S01]  /*cc30*/  FADD.FTZ R2, RZ, R2 ;  /* 0x00000002ff027221 */ /* 0x000fe20000010000 */
[----:B-1----:R-:W-:Y:S01]  /*cc40*/  FFMA.FTZ R35, -R127, R44, R218 ;  /* 0x0000002c7f237223 */ /* 0x002fe200000101da */
[----:B------:R-:W-:Y:S01]  /*cc50*/  FADD.FTZ R4, R4, R21 ;  /* 0x0000001504047221 */ /* 0x000fe20000010000 */
[----:B------:R-:W-:Y:S01]  /*cc60*/  FMUL.FTZ R21, R126, R171 ;  /* 0x000000ab7e157220 */ /* 0x000fe20000410000 */
[----:B------:R-:W-:Y:S01]  /*cc70*/  FADD.FTZ R2, R2, R7 ;  /* 0x0000000702027221 */ /* 0x000fe20000010000 */
[-C--:B------:R-:W-:Y:S01]  /*cc80*/  FFMA.FTZ R7, R35, R10.reuse, R16 ;  /* 0x0000000a23077223 */ /* 0x080fe20000010010 */
[----:B------:R1:W-:Y:S01]  /*cc90*/  STS [R45+0x2168], R41 ;  /* 0x002168292d007388 */ /* 0x0003e20000000800 */
[----:B------:R-:W-:Y:S01]  /*cca0*/  FFMA.FTZ R16, -R126, R43, R219 ;  /* 0x0000002b7e107223 */ /* 0x000fe200000101db */
[----:B0-----:R-:W-:Y:S01]  /*ccb0*/  FMUL.FTZ R37, R215, R10 ;  /* 0x0000000ad7257220 */ /* 0x001fe20000410000 */
[----:B------:R-:W-:Y:S01]  /*ccc0*/  FADD.FTZ R2, R2, R7 ;  /* 0x0000000702027221 */ /* 0x000fe20000010000 */
[----:B------:R-:W-:Y:S01]  /*ccd0*/  FMUL.FTZ R7, R126, R3 ;  /* 0x000000037e077220 */ /* 0x000fe20000410000 */
[----:B------:R0:W-:Y:S01]  /*cce0*/  STS [R45+0x2130], R22 ;  /* 0x002130162d007388 */ /* 0x0001e20000000800 */
[----:B------:R-:W-:Y:S01]  /*ccf0*/  FFMA.FTZ R37, R35, R6, -R37 ;  /* 0x0000000623257223 */ /* 0x000fe20000010825 */
[----:B------:R-:W-:Y:S01]  /*cd00*/  FMUL.FTZ R6, R125, R174 ;  /* 0x000000ae7d067220 */ /* 0x000fe20000410000 */
[----:B------:R-:W-:Y:S01]  /*cd10*/  FFMA.FTZ R59, R178, UR56, -R59 ;  /* 0x00000038b23b7c23 */ /* 0x000fe2000801083b */
[----:B------:R2:W-:Y:S01]  /*cd20*/  STS [R45+0x2138], R20 ;  /* 0x002138142d007388 */ /* 0x0005e20000000800 */
[----:B-1----:R-:W-:Y:S01]  /*cd30*/  FMUL.FTZ R41, R214, R21 ;  /* 0x00000015d6297220 */ /* 0x002fe20000410000 */
[----:B------:R-:W-:Y:S01]  /*cd40*/  FADD.FTZ R4, R4, R37 ;  /* 0x0000002504047221 */ /* 0x000fe20000010000 */
[----:B------:R-:W-:Y:S01]  /*cd50*/  FMUL.FTZ R47, R213, R6 ;  /* 0x00000006d52f7220 */ /* 0x000fe20000410000 */
[----:B------:R1:W-:Y:S01]  /*cd60*/  STS [R45+0x2150], R34 ;  /* 0x002150222d007388 */ /* 0x0003e20000000800 */
[-C--:B------:R-:W-:Y:S01]  /*cd70*/  FFMA.FTZ R37, R16, R7.reuse, -R41 ;  /* 0x0000000710257223 */ /* 0x080fe20000010829 */
[----:B------:R-:W-:Y:S01]  /*cd80*/  FMUL.FTZ R7, R214, R7 ;  /* 0x00000007d6077220 */ /* 0x000fe20000410000 */
[----:B0-----:R-:W-:Y:S01]  /*cd90*/  FMUL.FTZ R22, R125, R173 ;  /* 0x000000ad7d167220 */ /* 0x001fe20000410000 */
[----:B------:R-:W-:Y:S01]  /*cda0*/  FMUL.FTZ R41, R124, R175 ;  /* 0x000000af7c297220 */ /* 0x000fe20000410000 */
[----:B------:R0:W-:Y:S01]  /*cdb0*/  STS [R45+0x215c], R36 ;  /* 0x00215c242d007388 */ /* 0x0001e20000000800 */
[----:B------:R-:W-:Y:S01]  /*cdc0*/  FFMA.FTZ R7, R16, R21, R7 ;  /* 0x0000001510077223 */ /* 0x000fe20000010007 */
[----:B--2---:R-:W-:-:S02]  /*cdd0*/  HADD2.F32 R20, -RZ, R132.H0_H0 ;  /* 0x20000084ff147230 */ /* 0x004fc40000004100 */
[----:B------:R-:W-:Y:S01]  /*cde0*/  FMUL.FTZ R53, R212, R41 ;  /* 0x00000029d4357220 */ /* 0x000fe20000410000 */
[----:B------:R-:W-:Y:S01]  /*cdf0*/  FADD.FTZ R4, R4, R37 ;  /* 0x0000002504047221 */ /* 0x000fe20000010000 */
[----:B------:R-:W-:Y:S01]  /*ce00*/  FADD.FTZ R2, R2, R7 ;  /* 0x0000000702027221 */ /* 0x000fe20000010000 */
[-C--:B------:R-:W-:Y:S01]  /*ce10*/  FMUL.FTZ R7, R213, R22.reuse ;  /* 0x00000016d5077220 */ /* 0x080fe20000410000 */
[----:B------:R2:W-:Y:S01]  /*ce20*/  STS [R45+0x2164], R38 ;  /* 0x002164262d007388 */ /* 0x0005e20000000800 */
[-C--:B------:R-:W-:Y:S01]  /*ce30*/  FFMA.FTZ R53, R26, R49.reuse, -R53 ;  /* 0x000000311a357223 */ /* 0x080fe20000010835 */
[C---:B------:R-:W-:Y:S01]  /*ce40*/  FFMA.FTZ R47, R220.reuse, R22, R47 ;  /* 0x00000016dc2f7223 */ /* 0x040fe2000001002f */
[----:B------:R-:W-:Y:S01]  /*ce50*/  FFMA.FTZ R7, R220, R6, -R7 ;  /* 0x00000006dc077223 */ /* 0x000fe20000010807 */
[C---:B------:R-:W-:Y:S01]  /*ce60*/  FMUL.FTZ R6, R121.reuse, R12 ;  /* 0x0000000c79067220 */ /* 0x040fe20000410000 */
[----:B------:R-:W-:Y:S02]  /*ce70*/  HADD2.F32 R37, -RZ, R131.H0_H0 ;  /* 0x20000083ff257230 */ /* 0x000fe40000004100 */
[C---:B------:R-:W-:Y:S01]  /*ce80*/  FFMA.FTZ R223, -R121.reuse, R20, R223 ;  /* 0x0000001479df7223 */ /* 0x040fe200000101df */
[----:B-1----:R-:W-:Y:S01]  /*ce90*/  FMUL.FTZ R34, R121, R18 ;  /* 0x0000001279227220 */ /* 0x002fe20000410000 */
[----:B0-----:R-:W-:Y:S01]  /*cea0*/  FMUL.FTZ R36, R210, R6 ;  /* 0x00000006d2247220 */ /* 0x001fe20000410000 */
[----:B------:R-:W-:Y:S01]  /*ceb0*/  FMUL.FTZ R49, R212, R49 ;  /* 0x00000031d4317220 */ /* 0x000fe20000410000 */
[----:B--2---:R-:W-:Y:S01]  /*cec0*/  FMUL.FTZ R38, R120, R11 ;  /* 0x0000000b78267220 */ /* 0x004fe20000410000 */
[----:B------:R-:W-:Y:S01]  /*ced0*/  FADD.FTZ R4, R4, R7 ;  /* 0x0000000704047221 */ /* 0x000fe20000010000 */
[----:B------:R0:W-:Y:S01]  /*cee0*/  STS [R45+0x216c], R42 ;  /* 0x00216c2a2d007388 */ /* 0x0001e20000000800 */
[----:B------:R-:W-:Y:S01]  /*cef0*/  FADD.FTZ R2, R2, R47 ;  /* 0x0000002f02027221 */ /* 0x000fe20000010000 */
[----:B------:R-:W-:Y:S01]  /*cf00*/  FFMA.FTZ R7, R223, R34, R36 ;  /* 0x00000022df077223 */ /* 0x000fe20000010024 */
[----:B------:R-:W-:Y:S01]  /*cf10*/  FFMA.FTZ R49, R26, R41, R49 ;  /* 0x000000291a317223 */ /* 0x000fe20000010031 */
[----:B------:R-:W-:Y:S01]  /*cf20*/  FFMA.FTZ R47, -R120, R37, R224 ;  /* 0x00000025782f7223 */ /* 0x000fe200000101e0 */
[----:B------:R-:W-:Y:S01]  /*cf30*/  FMUL.FTZ R36, R211, R38 ;  /* 0x00000026d3247220 */ /* 0x000fe20000410000 */
[----:B------:R-:W-:Y:S01]  /*cf40*/  FADD.FTZ R4, R4, R53 ;  /* 0x0000003504047221 */ /* 0x000fe20000010000 */
[----:B------:R-:W-:Y:S01]  /*cf50*/  FADD.FTZ R2, R2, R49 ;  /* 0x0000003102027221 */ /* 0x000fe20000010000 */
[----:B------:R-:W-:Y:S01]  /*cf60*/  FMUL.FTZ R49, R210, R34 ;  /* 0x00000022d2317220 */ /* 0x000fe20000410000 */
[----:B------:R1:W-:Y:S01]  /*cf70*/  STS [R45+0x2114], R67 ;  /* 0x002114432d007388 */ /* 0x0003e20000000800 */
[----:B0-----:R-:W-:Y:S01]  /*cf80*/  FMUL.FTZ R42, R120, R15 ;  /* 0x0000000f782a7220 */ /* 0x001fe20000410000 */
[----:B------:R-:W-:Y:S01]  /*cf90*/  FADD.FTZ R2, R2, R7 ;  /* 0x0000000702027221 */ /* 0x000fe20000010000 */
[----:B------:R-:W-:Y:S01]  /*cfa0*/  FFMA.FTZ R49, R223, R6, -R49 ;  /* 0x00000006df317223 */ /* 0x000fe20000010831 */
[----:B------:R-:W-:Y:S01]  /*cfb0*/  FMUL.FTZ R6, R119, R178 ;  /* 0x000000b277067220 */ /* 0x000fe20000410000 */
[-C--:B------:R-:W-:Y:S01]  /*cfc0*/  FFMA.FTZ R53, R47, R42.reuse, -R36 ;  /* 0x0000002a2f357223 */ /* 0x080fe20000010824 */
[----:B------:R-:W-:Y:S01]  /*cfd0*/  FMUL.FTZ R42, R211, R42 ;  /* 0x0000002ad32a7220 */ /* 0x000fe20000410000 */
[----:B------:R-:W-:Y:S01]  /*cfe0*/  FMUL.FTZ R36, R119, R177 ;  /* 0x000000b177247220 */ /* 0x000fe20000410000 */
[----:B------:R-:W-:Y:S01]  /*cff0*/  FADD.FTZ R4, R4, R49 ;  /* 0x0000003104047221 */ /* 0x000fe20000010000 */
[----:B------:R0:W-:Y:S01]  /*d000*/  STS [R45+0x2118], R68 ;  /* 0x002118442d007388 */ /* 0x0001e20000000800 */
[----:B------:R-:W-:Y:S01]  /*d010*/  FFMA.FTZ R7, R47, R38, R42 ;  /* 0x000000262f077223 */ /* 0x000fe2000001002a */
[C---:B------:R-:W-:Y:S01]  /*d020*/  FMUL.FTZ R49, R208.reuse, R36 ;  /* 0x00000024d0317220 */ /* 0x040fe20000410000 */
[-C--:B------:R-:W-:Y:S01]  /*d030*/  FMUL.FTZ R42, R208, R6.reuse ;  /* 0x00000006d02a7220 */ /* 0x080fe20000410000 */
[----:B------:R-:W-:Y:S01]  /*d040*/  STS [R45+0x2128], R69 ;  /* 0x002128452d007388 */ /* 0x000fe20000000800 */
[----:B------:R-:W-:Y:S01]  /*d050*/  FADD.FTZ R7, R2, R7 ;  /* 0x0000000702077221 */ /* 0x000fe20000010000 */
[----:B------:R-:W-:Y:S01]  /*d060*/  FMUL.FTZ R2, R65, UR55 ;  /* 0x0000003741027c20 */ /* 0x000fe20008410000 */
[----:B------:R-:W-:Y:S01]  /*d070*/  FFMA.FTZ R49, R225, R6, -R49 ;  /* 0x00000006e1317223 */ /* 0x000fe20000010831 */
[----:B------:R-:W-:Y:S01]  /*d080*/  STS [R45+0x2134], R71 ;  /* 0x002134472d007388 */ /* 0x000fe20000000800 */
[----:B------:R-:W-:Y:S01]  /*d090*/  FADD.FTZ R4, R4, R53 ;  /* 0x0000003504047221 */ /* 0x000fe20000010000 */
[----:B------:R-:W-:Y:S01]  /*d0a0*/  FFMA.FTZ R55, R27, UR56, -R2 ;  /* 0x000000381b377c23 */ /* 0x000fe20008010802 */
[----:B------:R-:W-:Y:S01]  /*d0b0*/  FFMA.FTZ R42, R225, R36, R42 ;  /* 0x00000024e12a7223 */ /* 0x000fe2000001002a */
[----:B------:R2:W-:Y:S01]  /*d0c0*/  STS [R45+0x217c], R14 ;  /* 0x00217c0e2d007388 */ /* 0x0005e20000000800 */
[----:B------:R-:W-:Y:S01]  /*d0d0*/  FMUL.FTZ R2, R184, UR55 ;  /* 0x00000037b8027c20 */ /* 0x000fe20008410000 */
[----:B------:R-:W-:Y:S01]  /*d0e0*/  FADD.FTZ R75, R4, R49 ;  /* 0x00000031044b7221 */ /* 0x000fe20000010000 */
[----:B------:R-:W-:Y:S01]  /*d0f0*/  FADD.FTZ R7, R7, R42 ;  /* 0x0000002a07077221 */ /* 0x000fe20000010000 */
[----:B------:R-:W-:Y:S01]  /*d100*/  FMUL.FTZ R4, R118, R39 ;  /* 0x0000002776047220 */ /* 0x000fe20000410000 */
[----:B------:R-:W-:Y:S01]  /*d110*/  FMUL.FTZ R42, R117, R181 ;  /* 0x000000b5752a7220 */ /* 0x000fe20000410000 */
[----:B------:R-:W-:Y:S01]  /*d120*/  MOV R6, UR44 ;  /* 0x0000002c00067c02 */ /* 0x000fe20008000f00 */
[----:B-1----:R-:W-:Y:S01]  /*d130*/  FMUL.FTZ R67, R12, UR55 ;  /* 0x000000370c437c20 */ /* 0x002fe20008410000 */
[----:B0-----:R-:W-:Y:S01]  /*d140*/  FMUL.FTZ R68, R15, UR55 ;  /* 0x000000370f447c20 */ /* 0x001fe20008410000 */
[----:B------:R-:W-:Y:S01]  /*d150*/  FMUL.FTZ R64, R207, R42 ;  /* 0x0000002acf407220 */ /* 0x000fe20000410000 */
[----:B--2---:R-:W-:Y:S01]  /*d160*/  FMUL.FTZ R45, R187, UR55 ;  /* 0x00000037bb2d7c20 */ /* 0x004fe20008410000 */
[----:B------:R-:W-:Y:S01]  /*d170*/  FFMA.FTZ R14, R182, UR56, -R57 ;  /* 0x00000038b60e7c23 */ /* 0x000fe20008010839 */
[----:B------:R-:W-:Y:S01]  /*d180*/  FMUL.FTZ R57, R118, R179 ;  /* 0x000000b376397220 */ /* 0x000fe20000410000 */
[----:B------:R-:W-:Y:S01]  /*d190*/  FMUL.FTZ R182, R117, R182 ;  /* 0x000000b675b67220 */ /* 0x000fe20000410000 */
[----:B------:R-:W-:Y:S01]  /*d1a0*/  FFMA.FTZ R50, R188, UR56, -R45 ;  /* 0x00000038bc327c23 */ /* 0x000fe2000801082d */
[----:B------:R-:W-:Y:S01]  /*d1b0*/  FFMA.FTZ R45, R183, UR56, R2 ;  /* 0x00000038b72d7c23 */ /* 0x000fe20008010002 */
[----:B------:R-:W-:Y:S01]  /*d1c0*/  FMUL.FTZ R61, R209, R57 ;  /* 0x00000039d13d7220 */ /* 0x000fe20000410000 */
[----:B------:R-:W-:Y:S01]  /*d1d0*/  FMUL.FTZ R2, R39, UR55 ;  /* 0x0000003727027c20 */ /* 0x000fe20008410000 */
[----:B------:R-:W-:Y:S01]  /*d1e0*/  LEA R6, R6, -R135, 0x1 ;  /* 0x8000008706067211 */ /* 0x000fe200078e08ff */
[----:B------:R-:W-:Y:S01]  /*d1f0*/  FFMA.FTZ R79, R227, R182, -R64 ;  /* 0x000000b6e34f7223 */ /* 0x000fe20000010840 */
[-C--:B------:R-:W-:Y:S01]  /*d200*/  FFMA.FTZ R82, R226, R4.reuse, -R61 ;  /* 0x00000004e2527223 */ /* 0x080fe2000001083d */
[----:B------:R-:W-:Y:S01]  /*d210*/  FFMA.FTZ R39, R179, UR56, R2 ;  /* 0x00000038b3277c23 */ /* 0x000fe20008010002 */
[----:B------:R-:W-:Y:S01]  /*d220*/  FMUL.FTZ R61, R209, R4 ;  /* 0x00000004d13d7220 */ /* 0x000fe20000410000 */
[----:B------:R-:W-:Y:S01]  /*d230*/  FMUL.FTZ R2, R175, UR55 ;  /* 0x00000037af027c20 */ /* 0x000fe20008410000 */
[----:B------:R-:W-:Y:S01]  /*d240*/  ISETP.GE.AND P1, PT, R6, 0x1, PT ;  /* 0x000000010600780c */ /* 0x000fe20003f26270 */
[----:B------:R-:W-:Y:S01]  /*d250*/  FMUL.FTZ R64, R11, UR55 ;  /* 0x000000370b407c20 */ /* 0x000fe20008410000 */
[----:B------:R-:W-:Y:S01]  /*d260*/  FFMA.FTZ R84, R226, R57, R61 ;  /* 0x00000039e2547223 */ /* 0x000fe2000001003d */
[----:B------:R-:W-:Y:S01]  /*d270*/  FFMA.FTZ R61, R17, UR56, -R2 ;  /* 0x00000038113d7c23 */ /* 0x000fe20008010802 */
[----:B------:R-:W-:Y:S01]  /*d280*/  FMUL.FTZ R2, R171, UR55 ;  /* 0x00000037ab027c20 */ /* 0x000fe20008410000 */
[----:B------:R-:W-:Y:S01]  /*d290*/  FFMA.FTZ R64, R15, UR56, -R64 ;  /* 0x000000380f407c23 */ /* 0x000fe20008010840 */
[C---:B------:R-:W-:Y:S01]  /*d2a0*/  FFMA.FTZ R70, R18.reuse, UR56, R67 ;  /* 0x0000003812467c23 */ /* 0x040fe20008010043 */
[----:B------:R-:W-:Y:S01]  /*d2b0*/  FMUL.FTZ R15, R18, UR55 ;  /* 0x00000037120f7c20 */ /* 0x000fe20008410000 */
[----:B------:R-:W-:Y:S01]  /*d2c0*/  FMUL.FTZ R4, R17, UR55 ;  /* 0x0000003711047c20 */ /* 0x000fe20008410000 */
[----:B------:R-:W-:Y:S01]  /*d2d0*/  FMUL.FTZ R69, R169, UR55 ;  /* 0x00000037a9457c20 */ /* 0x000fe20008410000 */
[----:B------:R-:W-:Y:S01]  /*d2e0*/  FFMA.FTZ R67, R3, UR56, -R2 ;  /* 0x0000003803437c23 */ /* 0x000fe20008010802 */
[----:B------:R-:W-:Y:S01]  /*d2f0*/  FMUL.FTZ R49, R191, UR55 ;  /* 0x00000037bf317c20 */ /* 0x000fe20008410000 */
[----:B------:R-:W-:Y:S01]  /*d300*/  FMUL.FTZ R2, R167, UR55 ;  /* 0x00000037a7027c20 */ /* 0x000fe20008410000 */
[----:B------:R-:W-:Y:S01]  /*d310*/  FFMA.FTZ R15, R12, UR56, -R15 ;  /* 0x000000380c0f7c23 */ /* 0x000fe2000801080f */
[----:B------:R-:W-:Y:S01]  /*d320*/  FFMA.FTZ R17, R175, UR56, R4 ;  /* 0x00000038af117c23 */ /* 0x000fe20008010004 */
[----:B------:R-:W-:Y:S01]  /*d330*/  FFMA.FTZ R72, R170, UR56, -R69 ;  /* 0x00000038aa487c23 */ /* 0x000fe20008010845 */
[----:B------:R-:W-:Y:S01]  /*d340*/  FFMA.FTZ R58, R192, UR56, -R49 ;  /* 0x00000038c03a7c23 */ /* 0x000fe20008010831 */
[C---:B------:R-:W-:Y:S01]  /*d350*/  FFMA.FTZ R12, R174.reuse, UR56, -R63 ;  /* 0x00000038ae0c7c23 */ /* 0x040fe2000801083f */
[----:B------:R-:W-:Y:S01]  /*d360*/  FMUL.FTZ R4, R3, UR55 ;  /* 0x0000003703047c20 */ /* 0x000fe20008410000 */
[----:B------:R-:W-:Y:S01]  /*d370*/  FFMA.FTZ R69, R5, UR56, -R2 ;  /* 0x0000003805457c23 */ /* 0x000fe20008010802 */
[----:B------:R-:W-:Y:S01]  /*d380*/  FMUL.FTZ R53, R185, UR55 ;  /* 0x00000037b9357c20 */ /* 0x000fe20008410000 */
[----:B------:R-:W-:Y:S01]  /*d390*/  FMUL.FTZ R49, R183, UR55 ;  /* 0x00000037b7317c20 */ /* 0x000fe20008410000 */
[----:B------:R-:W-:Y:S01]  /*d3a0*/  FMUL.FTZ R174, R174, UR55 ;  /* 0x00000037aeae7c20 */ /* 0x000fe20008410000 */
[----:B------:R-:W-:Y:S01]  /*d3b0*/  FMUL.FTZ R3, R165, UR55 ;  /* 0x00000037a5037c20 */ /* 0x000fe20008410000 */
[----:B------:R-:W-:Y:S01]  /*d3c0*/  FMUL.FTZ R2, R5, UR55 ;  /* 0x0000003705027c20 */ /* 0x000fe20008410000 */
[----:B------:R-:W-:Y:S01]  /*d3d0*/  FFMA.FTZ R53, R186, UR56, -R53 ;  /* 0x00000038ba357c23 */ /* 0x000fe20008010835 */
[----:B------:R-:W-:Y:S01]  /*d3e0*/  FFMA.FTZ R49, R184, UR56, -R49 ;  /* 0x00000038b8317c23 */ /* 0x000fe20008010831 */
[----:B------:R-:W-:Y:S01]  /*d3f0*/  FFMA.FTZ R66, R177, UR56, R66 ;  /* 0x00000038b1427c23 */ /* 0x000fe20008010042 */
[----:B------:R-:W-:Y:S01]  /*d400*/  FFMA.FTZ R68, R11, UR56, R68 ;  /* 0x000000380b447c23 */ /* 0x000fe20008010044 */
[----:B------:R-:W-:Y:S01]  /*d410*/  FFMA.FTZ R63, R173, UR56, R174 ;  /* 0x00000038ad3f7c23 */ /* 0x000fe200080100ae */
[----:B------:R-:W-:Y:S01]  /*d420*/  FFMA.FTZ R74, R166, UR56, -R3 ;  /* 0x00000038a64a7c23 */ /* 0x000fe20008010803 */
[----:B------:R-:W-:Y:S01]  /*d430*/  FFMA.FTZ R73, R171, UR56, R4 ;  /* 0x00000038ab497c23 */ /* 0x000fe20008010004 */
[----:B------:R-:W-:Y:S01]  /*d440*/  FFMA.FTZ R80, R169, UR56, R80 ;  /* 0x00000038a9507c23 */ /* 0x000fe20008010050 */
[----:B------:R-:W-:Y:S01]  /*d450*/  FFMA.FTZ R71, R167, UR56, R2 ;  /* 0x00000038a7477c23 */ /* 0x000fe20008010002 */
[----:B------:R-:W-:Y:S01]  /*d460*/  FFMA.FTZ R76, R165, UR56, R76 ;  /* 0x00000038a54c7c23 */ /* 0x000fe2000801004c */
[----:B------:R-:W-:Y:S06]  /*d470*/  BAR.SYNC.DEFER_BLOCKING 0x0 ;  /* 0x0000000000007b1d */ /* 0x000fec0000010000 */
[----:B------:R-:W-:Y:S05]  /*d480*/  @!P1 BRA `(.L_x_834) ;  /* 0x0000000000709947 */ /* 0x000fea0003800000 */
[----:B------:R-:W-:Y:S01]  /*d490*/  LEA.HI.SX32 R3, R135, R135, 0x1b ;  /* 0x0000008787037211 */ /* 0x000fe200078fdaff */
[----:B------:R-:W-:Y:S01]  /*d4a0*/  UIMAD UR55, UR45, UR32, URZ ;  /* 0x000000202d3772a4 */ /* 0x000fe2000f8e023f */
[----:B------:R-:W-:Y:S01]  /*d4b0*/  MOV R5, UR28 ;  /* 0x0000001c00057c02 */ /* 0x000fe20008000f00 */
[----:B------:R-:W-:Y:S01]  /*d4c0*/  UIMAD.WIDE.U32 UR42, UR12, UR32, URZ ;  /* 0x000000200c2a72a5 */ /* 0x000fe2000f8e003f */
[----:B------:R-:W-:Y:S01]  /*d4d0*/  LEA R4, R3, R130, 0x2 ;  /* 0x0000008203047211 */ /* 0x000fe200078e10ff */
[----:B------:R-:W-:Y:S02]  /*d4e0*/  UIMAD UR55, UR12, UR33, UR55 ;  /* 0x000000210c3772a4 */ /* 0x000fe4000f8e0237 */
[----:B------:R-:W-:Y:S02]  /*d4f0*/  ULEA UR57, UR16, 0xfffff000, 0xc ;  /* 0xfffff00010397891 */ /* 0x000fe4000f8e603f */
[----:B------:R0:W1:Y:S01]  /*d500*/  LDS R81, [R4+0x2100] ;  /* 0x0021000004517984 */ /* 0x0000620000000800 */
[----:B------:R-:W-:-:S02]  /*d510*/  UIADD3 UR43, UR43, UR55, URZ ;  /* 0x000000372b2b7290 */ /* 0x000fc4000fffe03f */
[----:B------:R-:W-:Y:S01]  /*d520*/  USHF.R.U32.HI UR55, URZ, 0x1, UR31 ;  /* 0x000000013f377899 */ /* 0x000fe2000801161f */
[----:B------:R-:W-:Y:S01]  /*d530*/  IADD3 R2, P1, R135, UR57, RZ ;  /* 0x0000003987027c10 */ /* 0x000fe2000ff3e0ff */
[----:B------:R-:W-:Y:S01]  /*d540*/  USHF.R.S32.HI UR56, URZ, 0x1f, UR7 ;  /* 0x0000001f3f387899 */ /* 0x000fe20008011407 */
[----:B------:R-:W-:Y:S01]  /*d550*/  MOV R3, UR57 ;  /* 0x0000003900037c02 */ /* 0x000fe20008000f00 */
[----:B------:R-:W-:Y:S02]  /*d560*/  USHF.R.U64 UR57, UR30, 0x1, UR31 ;  /* 0x000000011e397899 */ /* 0x000fe4000800121f */
[----:B------:R-:W-:Y:S01]  /*d570*/  UIMAD UR55, UR55, UR11, URZ ;  /* 0x0000000b373772a4 */ /* 0x000fe2000f8e023f */
[----:B------:R-:W-:Y:S01]  /*d580*/  LEA.HI.X.SX32 R3, R3, RZ, 0x1, P1 ;  /* 0x000000ff03037211 */ /* 0x000fe200008f0eff */
[----:B------:R-:W-:Y:S02]  /*d590*/  UIMAD.WIDE.U32 UR42, UR11, UR57, UR42 ;  /* 0x000000390b2a72a5 */ /* 0x000fe4000f8e002a */
[----:B------:R-:W-:-:S02]  /*d5a0*/  UIMAD UR55, UR53, UR57, UR55 ;  /* 0x00000039353772a4 */ /* 0x000fc4000f8e0237 */
[----:B------:R-:W-:Y:S01]  /*d5b0*/  UIMAD UR56, UR56, UR28, URZ ;  /* 0x0000001c383872a4 */ /* 0x000fe2000f8e023f */
[----:B------:R-:W-:Y:S01]  /*d5c0*/  IMAD.WIDE.U32 R2, R5, UR7, R2 ;  /* 0x0000000705027c25 */ /* 0x000fe2000f8e0002 */
[----:B------:R-:W-:Y:S02]  /*d5d0*/  UIADD3 UR55, UR43, UR55, URZ ;  /* 0x000000372b377290 */ /* 0x000fe4000fffe03f */
[----:B------:R-:W-:Y:S02]  /*d5e0*/  UIMAD UR56, UR7, UR29, UR56 ;  /* 0x0000001d073872a4 */ /* 0x000fe4000f8e0238 */
[----:B------:R-:W-:-:S04]  /*d5f0*/  ULEA UR43, UP0, UR42, UR34, 0x3 ;  /* 0x000000222a2b7291 */ /* 0x000fc8000f80183f */
[----:B------:R-:W-:Y:S01]  /*d600*/  ULEA.HI.X UR42, UR42, UR35, UR55, 0x3, UP0 ;  /* 0x000000232a2a7291 */ /* 0x000fe200080f1c37 */
[----:B------:R-:W-:Y:S02]  /*d610*/  IADD3 R3, R3, UR56, RZ ;  /* 0x0000003803037c10 */ /* 0x000fe4000fffe0ff */
[----:B0-----:R-:W-:-:S04]  /*d620*/  LEA R4, P1, R2, UR43, 0x2 ;  /* 0x0000002b02047c11 */ /* 0x001fc8000f8210ff */
[----:B------:R-:W-:-:S05]  /*d630*/  LEA.HI.X R5, R2, UR42, R3, 0x2, P1 ;  /* 0x0000002a02057c11 */ /* 0x000fca00088f1403 */
[----:B-1----:R0:W-:Y:S04]  /*d640*/  REDG.E.ADD.F32.FTZ.RN.STRONG.GPU desc[UR20][R4.64], R81 ;  /* 0x00000051040079a6 */ /* 0x0021e8000c10f394 */
.L_x_834:
[----:B------:R-:W-:Y:S05]  /*d650*/  BSYNC B0 ;  /* 0x0000000000007941 */ /* 0x000fea0003800000 */
.L_x_833:
[----:B------:R-:W-:Y:S01]  /*d660*/  USHF.R.U32.HI UR42, URZ, 0x1, UR31 ;  /* 0x000000013f2a7899 */ /* 0x000fe2000801161f */
[----:B------:R-:W-:Y:S01]  /*d670*/  FADD.FTZ R82, R75, R82 ;  /* 0x000000524b527221 */ /* 0x000fe20000010000 */
[----:B------:R-:W-:Y:S01]  /*d680*/  USHF.R.U64 UR55, UR30, 0x1, UR31 ;  /* 0x000000011e377899 */ /* 0x000fe2000800121f */
[----:B------:R-:W-:Y:S01]  /*d690*/  FFMA.FTZ R161, -R13, R161, R160 ;  /* 0x000000a10da17223 */ /* 0x000fe200000101a0 */
[----:B------:R-:W-:Y:S01]  /*d6a0*/  UIMAD UR56, UR42, UR11, URZ ;  /* 0x0000000b2a3872a4 */ /* 0x000fe2000f8e023f */
[----:B------:R-:W-:Y:S01]  /*d6b0*/  FMUL.FTZ R13, R116, R183 ;  /* 0x000000b7740d7220 */ /* 0x000fe20000410000 */
[----:B------:R-:W-:Y:S01]  /*d6c0*/  UIMAD.WIDE.U32 UR42, UR55, UR11, URZ ;  /* 0x0000000b372a72a5 */ /* 0x000fe2000f8e003f */
[----:B0-----:R-:W-:Y:S01]  /*d6d0*/  FADD.FTZ R81, R82, R79 ;  /* 0x0000004f52517221 */ /* 0x001fe20000010000 */
[----:B------:R-:W-:Y:S01]  /*d6e0*/  UIMAD UR56, UR53, UR55, UR56 ;  /* 0x00000037353872a4 */ /* 0x000fe2000f8e0238 */
[C---:B------:R-:W-:Y:S01]  /*d6f0*/  FFMA.FTZ R82, -R116.reuse, R29, R205 ;  /* 0x0000001d74527223 */ /* 0x040fe200000101cd */
[----:B------:R-:W-:Y:S01]  /*d700*/  UIMAD UR45, UR45, UR32, URZ ;  /* 0x000000202d2d72a4 */ /* 0x000fe2000f8e023f */
[----:B------:R-:W-:Y:S01]  /*d710*/  FMUL.FTZ R79, R115, R185 ;  /* 0x000000b9734f7220 */ /* 0x000fe20000410000 */
[----:B------:R-:W-:Y:S01]  /*d720*/  UIADD3 UR43, UR56, UR43, URZ ;  /* 0x0000002b382b7290 */ /* 0x000fe2000fffe03f */
[----:B------:R-:W-:Y:S01]  /*d730*/  FMUL.FTZ R5, R116, R184 ;  /* 0x000000b874057220 */ /* 0x000fe20000410000 */
[----:B------:R-:W-:Y:S01]  /*d740*/  FMUL.FTZ R83, R206, R13 ;  /* 0x0000000dce537220 */ /* 0x000fe20000410000 */
[----:B------:R-:W-:Y:S01]  /*d750*/  FMUL.FTZ R182, R207, R182 ;  /* 0x000000b6cfb67220 */ /* 0x000fe20000410000 */
[----:B------:R-:W-:Y:S01]  /*d760*/  UIMAD UR45, UR12, UR33, UR45 ;  /* 0x000000210c2d72a4 */ /* 0x000fe2000f8e022d */
[----:B------:R-:W-:Y:S01]  /*d770*/  FADD.FTZ R7, R7, R84 ;  /* 0x0000005407077221 */ /* 0x000fe20000010000 */
[----:B------:R-:W-:Y:S01]  /*d780*/  UIMAD.WIDE.U32 UR42, UR12, UR32, UR42 ;  /* 0x000000200c2a72a5 */ /* 0x000fe2000f8e002a */
[----:B------:R-:W0:Y:S01]  /*d790*/  LDC.64 R2, c[0x0][0x380] ;  /* 0x0000e000ff027b82 */ /* 0x000e220000000a00 */
[C---:B------:R-:W-:Y:S01]  /*d7a0*/  FFMA.FTZ R75, -R115.reuse, R28, R228 ;  /* 0x0000001c734b7223 */ /* 0x040fe200000101e4 */
[----:B------:R-:W-:Y:S01]  /*d7b0*/  FMUL.FTZ R186, R115, R186 ;  /* 0x000000ba73ba7220 */ /* 0x000fe20000410000 */
[----:B------:R-:W-:Y:S01]  /*d7c0*/  FMUL.FTZ R84, R204, R79 ;  /* 0x0000004fcc547220 */ /* 0x000fe20000410000 */
[-C--:B------:R-:W-:Y:S01]  /*d7d0*/  FFMA.FTZ R86, R82, R5.reuse, -R83 ;  /* 0x0000000552567223 */ /* 0x080fe20000010853 */
[----:B------:R-:W-:Y:S01]  /*d7e0*/  FFMA.FTZ R182, R227, R42, R182 ;  /* 0x0000002ae3b67223 */ /* 0x000fe200000100b6 */
[----:B------:R-:W-:Y:S01]  /*d7f0*/  UIADD3 UR43, UR45, UR43, URZ ;  /* 0x0000002b2d2b7290 */ /* 0x000fe2000fffe03f */
[----:B------:R-:W-:Y:S01]  /*d800*/  FMUL.FTZ R5, R206, R5 ;  /* 0x00000005ce057220 */ /* 0x000fe20000410000 */
[----:B------:R-:W-:Y:S01]  /*d810*/  ULEA UR53, UP0, UR42, UR34, 0x3 ;  /* 0x000000222a357291 */ /* 0x000fe2000f80183f */
[----:B------:R-:W-:Y:S01]  /*d820*/  FFMA.FTZ R106, R75, R186, -R84 ;  /* 0x000000ba4b6a7223 */ /* 0x000fe20000010854 */
[----:B------:R-:W-:Y:S01]  /*d830*/  UIADD3 UR45, UR6, -UR18, URZ ;  /* 0x80000012062d7290 */ /* 0x000fe2000fffe03f */
[----:B------:R-:W-:Y:S01]  /*d840*/  FADD.FTZ R7, R7, R182 ;  /* 0x000000b607077221 */ /* 0x000fe20000010000 */
[----:B------:R-:W-:Y:S01]  /*d850*/  ULEA.HI.X UR43, UR42, UR35, UR43, 0x3, UP0 ;  /* 0x000000232a2b7291 */ /* 0x000fe200080f1c2b */
[----:B------:R-:W-:Y:S01]  /*d860*/  FFMA.FTZ R84, R82, R13, R5 ;  /* 0x0000000d52547223 */ /* 0x000fe20000010005 */
[----:B------:R-:W-:Y:S01]  /*d870*/  UIMAD UR42, UR45, -0x1000, URZ ;  /* 0xfffff0002d2a78a4 */ /* 0x000fe2000f8e023f */
[----:B------:R-:W-:Y:S01]  /*d880*/  LEA R4, P1, R135, UR53, 0x2 ;  /* 0x0000003587047c11 */ /* 0x000fe2000f8210ff */
[----:B------:R-:W-:Y:S01]  /*d890*/  FADD.FTZ R81, R81, R86 ;  /* 0x0000005651517221 */ /* 0x000fe20000010000 */
[----:B------:R-:W-:Y:S01]  /*d8a0*/  FADD.FTZ R7, R7, R84 ;  /* 0x0000005407077221 */ /* 0x000fe20000010000 */
[C---:B------:R-:W-:Y:S01]  /*d8b0*/  FMUL.FTZ R84, R114.reuse, R187 ;  /* 0x000000bb72547220 */ /* 0x040fe20000410000 */
[----:B------:R-:W-:Y:S01]  /*d8c0*/  LEA.HI.X R5, R135, UR43, RZ, 0x2, P1 ;  /* 0x0000002b87057c11 */ /* 0x000fe200088f14ff */
[C---:B------:R-:W-:Y:S01]  /*d8d0*/  FFMA.FTZ R229, -R114.reuse, R25, R229 ;  /* 0x0000001972e57223 */ /* 0x040fe200000101e5 */
[----:B------:R-:W-:Y:S01]  /*d8e0*/  MOV R83, UR42 ;  /* 0x0000002a00537c02 */ /* 0x000fe20008000f00 */
[----:B------:R-:W-:Y:S01]  /*d8f0*/  FMUL.FTZ R188, R114, R188 ;  /* 0x000000bc72bc7220 */ /* 0x000fe20000410000 */
[----:B------:R-:W-:Y:S01]  /*d900*/  FMUL.FTZ R86, R203, R84 ;  /* 0x00000054cb567220 */ /* 0x000fe20000410000 */
[----:B------:R-:W-:Y:S01]  /*d910*/  USHF.L.U64.HI UR43, UR8, 0x2, UR9 ;  /* 0x00000002082b7899 */ /* 0x000fe20008010209 */
[----:B------:R-:W-:Y:S01]  /*d920*/  FADD.FTZ R106, R81, R106 ;  /* 0x0000006a516a7221 */ /* 0x000fe20000010000 */
[----:B------:R-:W-:-:S04]  /*d930*/  IMAD.WIDE R4, R83, 0x4, R4 ;  /* 0x0000000453047825 */ /* 0x000fc800078e0204 */
[----:B------:R-:W-:Y:S01]  /*d940*/  FMUL.FTZ R85, R113, R27 ;  /* 0x0000001b71557220 */ /* 0x000fe20000410000 */
[----:B------:R-:W-:Y:S01]  /*d950*/  FFMA.FTZ R83, R229, R188, -R86 ;  /* 0x000000bce5537223 */ /* 0x000fe20000010856 */
[----:B------:R-:W-:Y:S01]  /*d960*/  FMUL.FTZ R186, R204, R186 ;  /* 0x000000baccba7220 */ /* 0x000fe20000410000 */
[----:B------:R-:W-:Y:S01]  /*d970*/  FMUL.FTZ R27, R113, R65 ;  /* 0x00000041711b7220 */ /* 0x000fe20000410000 */
[----:B------:R-:W-:Y:S01]  /*d980*/  USHF.L.U32 UR42, UR8, 0x2, URZ ;  /* 0x00000002082a7899 */ /* 0x000fe2000800063f */
[----:B------:R-:W-:Y:S01]  /*d990*/  FADD.FTZ R83, R106, R83 ;  /* 0x000000536a537221 */ /* 0x000fe20000010000 */
[----:B------:R-:W-:Y:S01]  /*d9a0*/  FFMA.FTZ R186, R75, R79, R186 ;  /* 0x0000004f4bba7223 */ /* 0x000fe200000100ba */
[----:B------:R-:W-:Y:S01]  /*d9b0*/  FFMA.FTZ R81, -R113, R24, R230 ;  /* 0x0000001871517223 */ /* 0x000fe200000101e6 */
[----:B------:R-:W-:Y:S01]  /*d9c0*/  FMUL.FTZ R188, R203, R188 ;  /* 0x000000bccbbc7220 */ /* 0x000fe20000410000 */
[----:B------:R-:W-:Y:S01]  /*d9d0*/  FMUL.FTZ R86, R202, R27 ;  /* 0x0000001bca567220 */ /* 0x000fe20000410000 */
[----:B0-----:R-:W-:-:S02]  /*d9e0*/  IMAD R106, R2, UR43, RZ ;  /* 0x0000002b026a7c24 */ /* 0x001fc4000f8e02ff */
[----:B------:R-:W-:Y:S01]  /*d9f0*/  FADD.FTZ R7, R7, R186 ;  /* 0x000000ba07077221 */ /* 0x000fe20000010000 */
[----:B------:R-:W-:-:S04]  /*da00*/  IMAD.WIDE.U32 R4, R2, UR42, R4 ;  /* 0x0000002a02047c25 */ /* 0x000fc8000f8e0004 */
[----:B------:R-:W-:Y:S01]  /*da10*/  FFMA.FTZ R188, R229, R84, R188 ;  /* 0x00000054e5bc7223 */ /* 0x000fe200000100bc */
[-C--:B------:R-:W-:Y:S01]  /*da20*/  FFMA.FTZ R86, R81, R85.reuse, -R86 ;  /* 0x0000005551567223 */ /* 0x080fe20000010856 */
[----:B------:R-:W-:Y:S01]  /*da30*/  FMUL.FTZ R2, R202, R85 ;  /* 0x00000055ca027220 */ /* 0x000fe20000410000 */
[----:B------:R-:W-:Y:S01]  /*da40*/  IMAD R3, R3, UR42, R106 ;  /* 0x0000002a03037c24 */ /* 0x000fe2000f8e026a */
[----:B------:R-:W-:Y:S01]  /*da50*/  IADD3 R106, R135, 0x80, RZ ;  /* 0x00000080876a7810 */ /* 0x000fe20007ffe0ff */
[----:B------:R-:W-:Y:S01]  /*da60*/  FADD.FTZ R7, R7, R188 ;  /* 0x000000bc07077221 */ /* 0x000fe20000010000 */
[----:B------:R-:W-:Y:S01]  /*da70*/  FADD.FTZ R107, R83, R86 ;  /* 0x00000056536b7221 */ /* 0x000fe20000010000 */
[----:B------:R-:W-:Y:S01]  /*da80*/  FFMA.FTZ R2, R81, R27, R2 ;  /* 0x0000001b51027223 */ /* 0x000fe20000010002 */
[----:B------:R-:W-:Y:S01]  /*da90*/  LEA.HI.SX32 R83, R106, R135, 0x1b ;  /* 0x000000876a537211 */ /* 0x000fe200078fdaff */
[----:B------:R-:W-:Y:S01]  /*daa0*/  FADD.FTZ R77, R77, R78 ;  /* 0x0000004e4d4d7221 */ /* 0x000fe20000010000 */
[----:B------:R-:W-:Y:S01]  /*dab0*/  IADD3 R3, R5, R3, RZ ;  /* 0x0000000305037210 */ /* 0x000fe20007ffe0ff */
[----:B------:R-:W-:Y:S01]  /*dac0*/  FADD.FTZ R5, R7, R2 ;  /* 0x0000000207057221 */ /* 0x000fe20000010000 */
[----:B------:R-:W-:Y:S01]  /*dad0*/  LEA R7, R83, R130, 0x2 ;  /* 0x0000008253077211 */ /* 0x000fe200078e10ff */
[----:B------:R-:W-:Y:S01]  /*dae0*/  FMUL.FTZ R78, R112, R191 ;  /* 0x000000bf704e7220 */ /* 0x000fe20000410000 */
[----:B------:R-:W-:Y:S01]  /*daf0*/  ISETP.GE.AND P1, PT, R6, 0x81, PT ;  /* 0x000000810600780c */ /* 0x000fe20003f26270 */
[C---:B------:R-:W-:Y:S01]  /*db00*/  FFMA.FTZ R201, -R112.reuse, R23, R201 ;  /* 0x0000001770c97223 */ /* 0x040fe200000101c9 */
[----:B------:R-:W-:Y:S01]  /*db10*/  FMUL.FTZ R192, R112, R192 ;  /* 0x000000c070c07220 */ /* 0x000fe20000410000 */
[----:B------:R-:W-:Y:S01]  /*db20*/  FMUL.FTZ R86, R231, R78 ;  /* 0x0000004ee7567220 */ /* 0x000fe20000410000 */
[----:B------:R-:W0:Y:S01]  /*db30*/  LDS R7, [R7+0x2300] ;  /* 0x0023000007077984 */ /* 0x000e220000000800 */
[----:B------:R-:W-:Y:S01]  /*db40*/  BSSY B0, `(.L_x_835) ;  /* 0x0000009000007945 */ /* 0x000fe20003800000 */
[----:B------:R-:W-:Y:S01]  /*db50*/  MOV R2, R4 ;  /* 0x0000000400027202 */ /* 0x000fe20000000f00 */
[----:B------:R-:W-:Y:S01]  /*db60*/  FFMA.FTZ R86, R201, R192, -R86 ;  /* 0x000000c0c9567223 */ /* 0x000fe20000010856 */
[----:B------:R-:W-:Y:S01]  /*db70*/  FADD.FTZ R161, R161, -R164 ;  /* 0x800000a4a1a17221 */ /* 0x000fe20000010000 */
[----:B------:R-:W-:-:S02]  /*db80*/  IADD3 R4, R135, 0x100, RZ ;  /* 0x0000010087047810 */ /* 0x000fc40007ffe0ff */
[----:B------:R-:W-:Y:S01]  /*db90*/  FADD.FTZ R83, R107, R86 ;  /* 0x000000566b537221 */ /* 0x000fe20000010000 */
[----:B------:R-:W-:Y:S01]  /*dba0*/  IADD3 R86, R135, 0x180, RZ ;  /* 0x0000018087567810 */ /* 0x000fe20007ffe0ff */
[----:B------:R-:W-:Y:S06]  /*dbb0*/  @!P1 BRA `(.L_x_836) ;  /* 0x0000000000049947 */ /* 0x000fec0003800000 */
[----:B0-----:R1:W-:Y:S02]  /*dbc0*/  REDG.E.ADD.F32.FTZ.RN.STRONG.GPU desc[UR20][R2.64+-0x3e00], R7 ;  /* 0xffc20007020079a6 */ /* 0x0013e4000c10f394 */
.L_x_836:
[----:B------:R-:W-:Y:S05]  /*dbd0*/  BSYNC B0 ;  /* 0x0000000000007941 */ /* 0x000fea0003800000 */
.L_x_835:
[-C--:B01----:R-:W-:Y:S01]  /*dbe0*/  LEA.HI.SX32 R7, R4, R135.reuse, 0x1b ;  /* 0x0000008704077211 */ /* 0x083fe200078fdaff */
[----:B------:R-:W-:Y:S01]  /*dbf0*/  BSSY B0, `(.L_x_837) ;  /* 0x0000010000007945 */ /* 0x000fe20003800000 */
[----:B------:R-:W-:Y:S02]  /*dc00*/  ISETP.GE.AND P6, PT, R6, 0x101, PT ;  /* 0x000001010600780c */ /* 0x000fe40003fc6270 */
[----:B------:R-:W-:Y:S02]  /*dc10*/  LEA R7, R7, R130, 0x2 ;  /* 0x0000008207077211 */ /* 0x000fe400078e10ff */
[----:B------:R-:W-:Y:S02]  /*dc20*/  IADD3 R106, R135, 0x200, RZ ;  /* 0x00000200876a7810 */ /* 0x000fe40007ffe0ff */
[-C--:B------:R-:W-:Y:S02]  /*dc30*/  LEA.HI.SX32 R85, R86, R135.reuse, 0x1b ;  /* 0x0000008756557211 */ /* 0x080fe400078fdaff */
[----:B------:R-:W0:Y:S01]  /*dc40*/  LDS R7, [R7+0x2500] ;  /* 0x0025000007077984 */ /* 0x000e220000000800 */
[----:B------:R-:W-:-:S02]  /*dc50*/  LEA.HI.SX32 R107, R106, R135, 0x1b ;  /* 0x000000876a6b7211 */ /* 0x000fc400078fdaff */
[----:B------:R-:W-:Y:S02]  /*dc60*/  IADD3 R4, R135, 0x280, RZ ;  /* 0x0000028087047810 */ /* 0x000fe40007ffe0ff */
[----:B------:R-:W-:Y:S02]  /*dc70*/  LEA R106, R85, R130, 0x2 ;  /* 0x00000082556a7211 */ /* 0x000fe400078e10ff */
[C---:B------:R-:W-:Y:S02]  /*dc80*/  ISETP.GE.AND P1, PT, R6.reuse, 0x181, PT ;  /* 0x000001810600780c */ /* 0x040fe40003f26270 */
[C---:B------:R-:W-:Y:S02]  /*dc90*/  ISETP.GE.AND P2, PT, R6.reuse, 0x201, PT ;  /* 0x000002010600780c */ /* 0x040fe40003f46270 */
[C---:B------:R-:W-:Y:S02]  /*dca0*/  ISETP.GE.AND P3, PT, R6.reuse, 0x281, PT ;  /* 0x000002810600780c */ /* 0x040fe40003f66270 */
[----:B------:R-:W-:-:S02]  /*dcb0*/  ISETP.GE.AND P4, PT, R6, 0x301, PT ;  /* 0x000003010600780c */ /* 0x000fc40003f86270 */
[----:B------:R-:W-:Y:S01]  /*dcc0*/  ISETP.GE.AND P5, PT, R6, 0x381, PT ;  /* 0x000003810600780c */ /* 0x000fe20003fa6270 */
[----:B------:R-:W-:-:S12]  /*dcd0*/  @!P6 BRA `(.L_x_838) ;  /* 0x000000000004e947 */ /* 0x000fd80003800000 */
[----:B0-----:R1:W-:Y:S02]  /*dce0*/  REDG.E.ADD.F32.FTZ.RN.STRONG.GPU desc[UR20][R2.64+-0x3c00], R7 ;  /* 0xffc40007020079a6 */ /* 0x0013e4000c10f394 */
.L_x_838:
[----:B------:R-:W-:Y:S05]  /*dcf0*/  BSYNC B0 ;  /* 0x0000000000007941 */ /* 0x000fea0003800000 */
.L_x_837:
[----:B01----:R0:W1:Y:S01]  /*dd00*/  LDS R7, [R106+0x2700] ;  /* 0x002700006a077984 */ /* 0x0030620000000800 */
[----:B------:R-:W-:Y:S01]  /*dd10*/  BSSY B0, `(.L_x_839) ;  /* 0x0000006000007945 */ /* 0x000fe20003800000 */
[----:B------:R-:W-:Y:S02]  /*dd20*/  IADD3 R86, R135, 0x300, RZ ;  /* 0x0000030087567810 */ /* 0x000fe40007ffe0ff */
[----:B------:R-:W-:Y:S02]  /*dd30*/  LEA.HI.SX32 R85, R4, R135, 0x1b ;  /* 0x0000008704557211 */ /* 0x000fe400078fdaff */
[----:B------:R-:W-:Y:S01]  /*dd40*/  LEA R136, R107, R130, 0x2 ;  /* 0x000000826b887211 */ /* 0x000fe200078e10ff */
[----:B------:R-:W-:Y:S06]  /*dd50*/  @!P1 BRA `(.L_x_840) ;  /* 0x0000000000049947 */ /* 0x000fec0003800000 */
[----:B-1----:R2:W-:Y:S02]  /*dd60*/  REDG.E.ADD.F32.FTZ.RN.STRONG.GPU desc[UR20][R2.64+-0x3a00], R7 ;  /* 0xffc60007020079a6 */ /* 0x0025e4000c10f394 */
.L_x_840:
[----:B------:R-:W-:Y:S05]  /*dd70*/  BSYNC B0 ;  /* 0x0000000000007941 */ /* 0x000fea0003800000 */
.L_x_839:
[----:B-12---:R1:W2:Y:S01]  /*dd80*/  LDS R7, [R136+0x2900] ;  /* 0x0029000088077984 */ /* 0x0062a20000000800 */
[----:B------:R-:W-:Y:S01]  /*dd90*/  BSSY B0, `(.L_x_841) ;  /* 0x0000006000007945 */ /* 0x000fe20003800000 */
[----:B------:R-:W-:Y:S02]  /*dda0*/  LEA.HI.SX32 R107, R86, R135, 0x1b ;  /* 0x00000087566b7211 */ /* 0x000fe400078fdaff */
[----:B------:R-:W-:Y:S02]  /*ddb0*/  IADD3 R4, R135, 0x380, RZ ;  /* 0x0000038087047810 */ /* 0x000fe40007ffe0ff */
[----:B------:R-:W-:Y:S01]  /*ddc0*/  LEA R86, R85, R130, 0x2 ;  /* 0x0000008255567211 */ /* 0x000fe200078e10ff */
[----:B------:R-:W-:Y:S06]  /*ddd0*/  @!P2 BRA `(.L_x_842) ;  /* 0x000000000004a947 */ /* 0x000fec0003800000 */
[----:B--2---:R3:W-:Y:S02]  /*dde0*/  REDG.E.ADD.F32.FTZ.RN.STRONG.GPU desc[UR20][R2.64+-0x3800], R7 ;  /* 0xffc80007020079a6 */ /* 0x0047e4000c10f394 */
.L_x_842:
[----:B------:R-:W-:Y:S05]  /*ddf0*/  BSYNC B0 ;  /* 0x0000000000007941 */ /* 0x000fea0003800000 */
.L_x_841:
[----:B--23--:R2:W3:Y:S01]  /*de00*/  LDS R7, [R86+0x2b00] ;  /* 0x002b000056077984 */ /* 0x00c4e20000000800 */
[----:B------:R-:W-:Y:S01]  /*de10*/  BSSY B0, `(.L_x_843) ;  /* 0x0000005000007945 */ /* 0x000fe20003800000 */
[----:B------:R-:W-:Y:S02]  /*de20*/  LEA.HI.SX32 R85, R4, R135, 0x1b ;  /* 0x0000008704557211 */ /* 0x000fe400078fdaff */
[----:B------:R-:W-:Y:S01]  /*de30*/  LEA R107, R107, R130, 0x2 ;  /* 0x000000826b6b7211 */ /* 0x000fe200078e10ff */
[----:B------:R-:W-:Y:S06]  /*de40*/  @!P3 BRA `(.L_x_844) ;  /* 0x000000000004b947 */ /* 0x000fec0003800000 */
[----:B---3--:R3:W-:Y:S02]  /*de50*/  REDG.E.ADD.F32.FTZ.RN.STRONG.GPU desc[UR20][R2.64+-0x3600], R7 ;  /* 0xffca0007020079a6 */ /* 0x0087e4000c10f394 */
.L_x_844:
[----:B------:R-:W-:Y:S05]  /*de60*/  BSYNC B0 ;  /* 0x0000000000007941 */ /* 0x000fea0003800000 */
.L_x_843:
[----:B---3--:R3:W0:Y:S01]  /*de70*/  LDS R7, [R107+0x2d00] ;  /* 0x002d00006b077984 */ /* 0x0086220000000800 */
[----:B------:R-:W-:Y:S01]  /*de80*/  BSSY B0, `(.L_x_845) ;  /* 0x0000004000007945 */ /* 0x000fe20003800000 */
[----:B------:R-:W-:-:S03]  /*de90*/  LEA R85, R85, R130, 0x2 ;  /* 0x0000008255557211 */ /* 0x000fc600078e10ff */
[----:B------:R-:W-:Y:S05]  /*dea0*/  @!P4 BRA `(.L_x_846) ;  /* 0x000000000004c947 */ /* 0x000fea0003800000 */
[----:B0-----:R0:W-:Y:S02]  /*deb0*/  REDG.E.ADD.F32.FTZ.RN.STRONG.GPU desc[UR20][R2.64+-0x3400], R7 ;  /* 0xffcc0007020079a6 */ /* 0x0011e4000c10f394 */
.L_x_846:
[----:B------:R-:W-:Y:S05]  /*dec0*/  BSYNC B0 ;  /* 0x0000000000007941 */ /* 0x000fea0003800000 */
.L_x_845:
[----:B0-----:R0:W0:Y:S01]  /*ded0*/  LDS R7, [R85+0x2f00] ;  /* 0x002f000055077984 */ /* 0x0010220000000800 */
[----:B------:R-:W-:Y:S01]  /*dee0*/  BSSY B0, `(.L_x_847) ;  /* 0x0000005000007945 */ /* 0x000fe20003800000 */
[C---:B------:R-:W-:Y:S02]  /*def0*/  IADD3 R4, R135.reuse, 0x400, RZ ;  /* 0x0000040087047810 */ /* 0x040fe40007ffe0ff */
[----:B--2---:R-:W-:Y:S01]  /*df00*/  IADD3 R86, R135, 0x480, RZ ;  /* 0x0000048087567810 */ /* 0x004fe20007ffe0ff */
[----:B------:R-:W-:Y:S06]  /*df10*/  @!P5 BRA `(.L_x_848) ;  /* 0x000000000004d947 */ /* 0x000fec0003800000 */
[----:B0-----:R2:W-:Y:S02]  /*df20*/  REDG.E.ADD.F32.FTZ.RN.STRONG.GPU desc[UR20][R2.64+-0x3200], R7 ;  /* 0xffce0007020079a6 */ /* 0x0015e4000c10f394 */
.L_x_848:
[----:B------:R-:W-:Y:S05]  /*df30*/  BSYNC B0 ;  /* 0x0000000000007941 */ /* 0x000fea0003800000 */
.L_x_847:
[-C--:B0-2---:R-:W-:Y:S01]  /*df40*/  LEA.HI.SX32 R7, R4, R135.reuse, 0x1b ;  /* 0x0000008704077211 */ /* 0x085fe200078fdaff */
[----:B------:R-:W-:Y:S01]  /*df50*/  BSSY B0, `(.L_x_849) ;  /* 0x0000010000007945 */ /* 0x000fe20003800000 */
[----:B------:R-:W-:Y:S02]  /*df60*/  ISETP.GE.AND P6, PT, R6, 0x401, PT ;  /* 0x000004010600780c */ /* 0x000fe40003fc6270 */
[----:B------:R-:W-:Y:S02]  /*df70*/  LEA R7, R7, R130, 0x2 ;  /* 0x0000008207077211 */ /* 0x000fe400078e10ff */
[----:B------:R-:W-:Y:S02]  /*df80*/  IADD3 R106, R135, 0x500, RZ ;  /* 0x00000500876a7810 */ /* 0x000fe40007ffe0ff */
[-C--:B------:R-:W-:Y:S02]  /*df90*/  LEA.HI.SX32 R85, R86, R135.reuse, 0x1b ;  /* 0x0000008756557211 */ /* 0x080fe400078fdaff */
[----:B------:R-:W0:Y:S01]  /*dfa0*/  LDS R7, [R7+0x3100] ;  /* 0x0031000007077984 */ /* 0x000e220000000800 */
[----:B---3--:R-:W-:-:S02]  /*dfb0*/  LEA.HI.SX32 R107, R106, R135, 0x1b ;  /* 0x000000876a6b7211 */ /* 0x008fc400078fdaff */
        /* <DEDUP_REMOVED lines=9> */
.L_x_850:
[----:B------:R-:W-:Y:S05]  /*e050*/  BSYNC B0 ;  /* 0x0000000000007941 */ /* 0x000fea0003800000 */
.L_x_849:
[----:B0-2---:R0:W2:Y:S01]  /*e060*/  LDS R7, [R106+0x3300] ;  /* 0x003300006a077984 */ /* 0x0050a20000000800 */
[----:B------:R-:W-:Y:S01]  /*e070*/  BSSY B0, `(.L_x_851) ;  /* 0x0000006000007945 */ /* 0x000fe20003800000 */
[----:B------:R-:W-:Y:S02]  /*e080*/  IADD3 R86, R135, 0x600, RZ ;  /* 0x0000060087567810 */ /* 0x000fe40007ffe0ff */
[----:B------:R-:W-:Y:S02]  /*e090*/  LEA.HI.SX32 R85, R4, R135, 0x1b ;  /* 0x0000008704557211 */ /* 0x000fe400078fdaff */
[----:B-1----:R-:W-:Y:S01]  /*e0a0*/  LEA R136, R107, R130, 0x2 ;  /* 0x000000826b887211 */ /* 0x002fe200078e10ff */
[----:B------:R-:W-:Y:S06]  /*e0b0*/  @!P1 BRA `(.L_x_852) ;  /* 0x0000000000049947 */ /* 0x000fec0003800000 */
[----:B--2---:R1:W-:Y:S02]  /*e0c0*/  REDG.E.ADD.F32.FTZ.RN.STRONG.GPU desc[UR20][R2.64+-0x2e00], R7 ;  /* 0xffd20007020079a6 */ /* 0x0043e4000c10f394 */
.L_x_852:
[----:B------:R-:W-:Y:S05]  /*e0d0*/  BSYNC B0 ;  /* 0x0000000000007941 */ /* 0x000fea0003800000 */
.L_x_851:
[----:B-12---:R1:W2:Y:S01]  /*e0e0*/  LDS R7, [R136+0x3500] ;  /* 0x0035000088077984 */ /* 0x0062a20000000800 */
[----:B------:R-:W-:Y:S01]  /*e0f0*/  BSSY B0, `(.L_x_853) ;  /* 0x0000006000007945 */ /* 0x000fe20003800000 */
[----:B------:R-:W-:Y:S02]  /*e100*/  LEA.HI.SX32 R107, R86, R135, 0x1b ;  /* 0x00000087566b7211 */ /* 0x000fe400078fdaff */
[----:B------:R-:W-:Y:S02]  /*e110*/  IADD3 R4, R135, 0x680, RZ ;  /* 0x0000068087047810 */ /* 0x000fe40007ffe0ff */
[----:B------:R-:W-:Y:S01]  /*e120*/  LEA R86, R85, R130, 0x2 ;  /* 0x0000008255567211 */ /* 0x000fe200078e10ff */
[----:B------:R-:W-:Y:S06]  /*e130*/  @!P2 BRA `(.L_x_854) ;  /* 0x000000000004a947 */ /* 0x000fec0003800000 */
[----:B--2---:R3:W-:Y:S02]  /*e140*/  REDG.E.ADD.F32.FTZ.RN.STRONG.GPU desc[UR20][R2.64+-0x2c00], R7 ;  /* 0xffd40007020079a6 */ /* 0x0047e4000c10f394 */
.L_x_854:
[----:B------:R-:W-:Y:S05]  /*e150*/  BSYNC B0 ;  /* 0x0000000000007941 */ /* 0x000fea0003800000 */
.L_x_853:
[----:B--23--:R2:W3:Y:S01]  /*e160*/  LDS R7, [R86+0x3700] ;  /* 0x0037000056077984 */ /* 0x00c4e20000000800 */
[----:B------:R-:W-:Y:S01]  /*e170*/  BSSY B0, `(.L_x_855) ;  /* 0x0000005000007945 */ /* 0x000fe20003800000 */
[----:B------:R-:W-:Y:S02]  /*e180*/  LEA.HI.SX32 R85, R4, R135, 0x1b ;  /* 0x0000008704557211 */ /* 0x000fe400078fdaff */
[----:B------:R-:W-:Y:S01]  /*e190*/  LEA R107, R107, R130, 0x2 ;  /* 0x000000826b6b7211 */ /* 0x000fe200078e10ff */
[----:B------:R-:W-:Y:S06]  /*e1a0*/  @!P3 BRA `(.L_x_856) ;  /* 0x000000000004b947 */ /* 0x000fec0003800000 */
[----:B---3--:R3:W-:Y:S02]  /*e1b0*/  REDG.E.ADD.F32.FTZ.RN.STRONG.GPU desc[UR20][R2.64+-0x2a00], R7 ;  /* 0xffd60007020079a6 */ /* 0x0087e4000c10f394 */
.L_x_856:
[----:B------:R-:W-:Y:S05]  /*e1c0*/  BSYNC B0 ;  /* 0x0000000000007941 */ /* 0x000fea0003800000 */
.L_x_855:
[----:B---3--:R3:W0:Y:S01]  /*e1d0*/  LDS R7, [R107+0x3900] ;  /* 0x003900006b077984 */ /* 0x0086220000000800 */
[----:B------:R-:W-:Y:S01]  /*e1e0*/  BSSY B0, `(.L_x_857) ;  /* 0x0000004000007945 */ /* 0x000fe20003800000 */
[----:B------:R-:W-:-:S03]  /*e1f0*/  LEA R85, R85, R130, 0x2 ;  /* 0x0000008255557211 */ /* 0x000fc600078e10ff */
[----:B------:R-:W-:Y:S05]  /*e200*/  @!P4 BRA `(.L_x_858) ;  /* 0x000000000004c947 */ /* 0x000fea0003800000 */
[----:B0-----:R0:W-:Y:S02]  /*e210*/  REDG.E.ADD.F32.FTZ.RN.STRONG.GPU desc[UR20][R2.64+-0x2800], R7 ;  /* 0xffd80007020079a6 */ /* 0x0011e4000c10f394 */
.L_x_858:
[----:B------:R-:W-:Y:S05]  /*e220*/  BSYNC B0 ;  /* 0x0000000000007941 */ /* 0x000fea0003800000 */
.L_x_857:
[----:B0-----:R0:W0:Y:S01]  /*e230*/  LDS R7, [R85+0x3b00] ;  /* 0x003b000055077984 */ /* 0x0010220000000800 */
[----:B------:R-:W-:Y:S01]  /*e240*/  BSSY B0, `(.L_x_859) ;  /* 0x0000005000007945 */ /* 0x000fe20003800000 */
[C---:B------:R-:W-:Y:S02]  /*e250*/  IADD3 R4, R135.reuse, 0x700, RZ ;  /* 0x0000070087047810 */ /* 0x040fe40007ffe0ff */
[----:B--2---:R-:W-:Y:S01]  /*e260*/  IADD3 R86, R135, 0x780, RZ ;  /* 0x0000078087567810 */ /* 0x004fe20007ffe0ff */
[----:B------:R-:W-:Y:S06]  /*e270*/  @!P5 BRA `(.L_x_860) ;  /* 0x000000000004d947 */ /* 0x000fec0003800000 */
[----:B0-----:R2:W-:Y:S02]  /*e280*/  REDG.E.ADD.F32.FTZ.RN.STRONG.GPU desc[UR20][R2.64+-0x2600], R7 ;  /* 0xffda0007020079a6 */ /* 0x0015e4000c10f394 */
.L_x_860:
[----:B------:R-:W-:Y:S05]  /*e290*/  BSYNC B0 ;  /* 0x0000000000007941 */ /* 0x000fea0003800000 */
.L_x_859:
        /* <DEDUP_REMOVED lines=17> */
.L_x_862:
[----:B------:R-:W-:Y:S05]  /*e3b0*/  BSYNC B0 ;  /* 0x0000000000007941 */ /* 0x000fea0003800000 */
.L_x_861:
[----:B0-2---:R0:W2:Y:S01]  /*e3c0*/  LDS R7, [R106+0x3f00] ;  /* 0x003f00006a077984 */ /* 0x0050a20000000800 */
[----:B------:R-:W-:Y:S01]  /*e3d0*/  BSSY B0, `(.L_x_863) ;  /* 0x0000006000007945 */ /* 0x000fe20003800000 */
[----:B------:R-:W-:Y:S02]  /*e3e0*/  IADD3 R86, R135, 0x900, RZ ;  /* 0x0000090087567810 */ /* 0x000fe40007ffe0ff */
[----:B------:R-:W-:Y:S02]  /*e3f0*/  LEA.HI.SX32 R85, R4, R135, 0x1b ;  /* 0x0000008704557211 */ /* 0x000fe400078fdaff */
[----:B-1----:R-:W-:Y:S01]  /*e400*/  LEA R136, R107, R130, 0x2 ;  /* 0x000000826b887211 */ /* 0x002fe200078e10ff */
[----:B------:R-:W-:Y:S06]  /*e410*/  @!P1 BRA `(.L_x_864) ;  /* 0x0000000000049947 */ /* 0x000fec0003800000 */
[----:B--2---:R1:W-:Y:S02]  /*e420*/  REDG.E.ADD.F32.FTZ.RN.STRONG.GPU desc[UR20][R2.64+-0x2200], R7 ;  /* 0xffde0007020079a6 */ /* 0x0043e4000c10f394 */
.L_x_864:
[----:B------:R-:W-:Y:S05]  /*e430*/  BSYNC B0 ;  /* 0x0000000000007941 */ /* 0x000fea0003800000 */
.L_x_863:
[----:B-12---:R1:W2:Y:S01]  /*e440*/  LDS R7, [R136+0x4100] ;  /* 0x0041000088077984 */ /* 0x0062a20000000800 */
[----:B------:R-:W-:Y:S01]  /*e450*/  BSSY B0, `(.L_x_865) ;  /* 0x0000006000007945 */ /* 0x000fe20003800000 */
[----:B------:R-:W-:Y:S02]  /*e460*/  LEA.HI.SX32 R107, R86, R135, 0x1b ;  /* 0x00000087566b7211 */ /* 0x000fe400078fdaff */
[----:B------:R-:W-:Y:S02]  /*e470*/  IADD3 R4, R135, 0x980, RZ ;  /* 0x0000098087047810 */ /* 0x000fe40007ffe0ff */
[----:B------:R-:W-:Y:S01]  /*e480*/  LEA R86, R85, R130, 0x2 ;  /* 0x0000008255567211 */ /* 0x000fe200078e10ff */
[----:B------:R-:W-:Y:S06]  /*e490*/  @!P2 BRA `(.L_x_866) ;  /* 0x000000000004a947 */ /* 0x000fec0003800000 */
[----:B--2---:R3:W-:Y:S02]  /*e4a0*/  REDG.E.ADD.F32.FTZ.RN.STRONG.GPU desc[UR20][R2.64+-0x2000], R7 ;  /* 0xffe00007020079a6 */ /* 0x0047e4000c10f394 */
.L_x_866:
[----:B------:R-:W-:Y:S05]  /*e4b0*/  BSYNC B0 ;  /* 0x0000000000007941 */ /* 0x000fea0003800000 */
.L_x_865:
[----:B--23--:R2:W3:Y:S01]  /*e4c0*/  LDS R7, [R86+0x4300] ;  /* 0x0043000056077984 */ /* 0x00c4e20000000800 */
[----:B------:R-:W-:Y:S01]  /*e4d0*/  BSSY B0, `(.L_x_867) ;  /* 0x0000005000007945 */ /* 0x000fe20003800000 */
[----:B------:R-:W-:Y:S02]  /*e4e0*/  LEA.HI.SX32 R85, R4, R135, 0x1b ;  /* 0x0000008704557211 */ /* 0x000fe400078fdaff */
[----:B------:R-:W-:Y:S01]  /*e4f0*/  LEA R107, R107, R130, 0x2 ;  /* 0x000000826b6b7211 */ /* 0x000fe200078e10ff */
[----:B------:R-:W-:Y:S06]  /*e500*/  @!P3 BRA `(.L_x_868) ;  /* 0x000000000004b947 */ /* 0x000fec0003800000 */
[----:B---3--:R3:W-:Y:S02]  /*e510*/  REDG.E.ADD.F32.FTZ.RN.STRONG.GPU desc[UR20][R2.64+-0x1e00], R7 ;  /* 0xffe20007020079a6 */ /* 0x0087e4000c10f394 */
.L_x_868:
[----:B------:R-:W-:Y:S05]  /*e520*/  BSYNC B0 ;  /* 0x0000000000007941 */ /* 0x000fea0003800000 */
.L_x_867:
[----:B---3--:R3:W0:Y:S01]  /*e530*/  LDS R7, [R107+0x4500] ;  /* 0x004500006b077984 */ /* 0x0086220000000800 */
[----:B------:R-:W-:Y:S01]  /*e540*/  BSSY B0, `(.L_x_869) ;  /* 0x0000004000007945 */ /* 0x000fe20003800000 */
[----:B------:R-:W-:-:S03]  /*e550*/  LEA R85, R85, R130, 0x2 ;  /* 0x0000008255557211 */ /* 0x000fc600078e10ff */
[----:B------:R-:W-:Y:S05]  /*e560*/  @!P4 BRA `(.L_x_870) ;  /* 0x000000000004c947 */ /* 0x000fea0003800000 */
[----:B0-----:R0:W-:Y:S02]  /*e570*/  REDG.E.ADD.F32.FTZ.RN.STRONG.GPU desc[UR20][R2.64+-0x1c00], R7 ;  /* 0xffe40007020079a6 */ /* 0x0011e4000c10f394 */
.L_x_870:
[----:B------:R-:W-:Y:S05]  /*e580*/  BSYNC B0 ;  /* 0x0000000000007941 */ /* 0x000fea0003800000 */
.L_x_869:
[----:B0-----:R0:W0:Y:S01]  /*e590*/  LDS R7, [R85+0x4700] ;  /* 0x0047000055077984 */ /* 0x0010220000000800 */
[----:B------:R-:W-:Y:S01]  /*e5a0*/  BSSY B0, `(.L_x_871) ;  /* 0x0000005000007945 */ /* 0x000fe20003800000 */
[C---:B------:R-:W-:Y:S02]  /*e5b0*/  IADD3 R4, R135.reuse, 0xa00, RZ ;  /* 0x00000a0087047810 */ /* 0x040fe40007ffe0ff */
[----:B--2---:R-:W-:Y:S01]  /*e5c0*/  IADD3 R86, R135, 0xa80, RZ ;  /* 0x00000a8087567810 */ /* 0x004fe20007ffe0ff */
[----:B------:R-:W-:Y:S06]  /*e5d0*/  @!P5 BRA `(.L_x_872) ;  /* 0x000000000004d947 */ /* 0x000fec0003800000 */
[----:B0-----:R2:W-:Y:S02]  /*e5e0*/  REDG.E.ADD.F32.FTZ.RN.STRONG.GPU desc[UR20][R2.64+-0x1a00], R7 ;  /* 0xffe60007020079a6 */ /* 0x0015e4000c10f394 */
.L_x_872:
[----:B------:R-:W-:Y:S05]  /*e5f0*/  BSYNC B0 ;  /* 0x0000000000007941 */ /* 0x000fea0003800000 */
.L_x_871:
        /* <DEDUP_REMOVED lines=17> */
.L_x_874:
[----:B------:R-:W-:Y:S05]  /*e710*/  BSYNC B0 ;  /* 0x0000000000007941 */ /* 0x000fea0003800000 */
.L_x_873:
[----:B0-2---:R0:W2:Y:S01]  /*e720*/  LDS R7, [R106+0x4b00] ;  /* 0x004b00006a077984 */ /* 0x0050a20000000800 */
[----:B------:R-:W-:Y:S01]  /*e730*/  BSSY B0, `(.L_x_875) ;  /* 0x0000006000007945 */ /* 0x000fe20003800000 */
[----:B------:R-:W-:Y:S02]  /*e740*/  IADD3 R86, R135, 0xc00, RZ ;  /* 0x00000c0087567810 */ /* 0x000fe40007ffe0ff */
[----:B------:R-:W-:Y:S02]  /*e750*/  LEA.HI.SX32 R85, R4, R135, 0x1b ;  /* 0x0000008704557211 */ /* 0x000fe400078fdaff */
[----:B-1----:R-:W-:Y:S01]  /*e760*/  LEA R136, R107, R130, 0x2 ;  /* 0x000000826b887211 */ /* 0x002fe200078e10ff */
[----:B------:R-:W-:Y:S06]  /*e770*/  @!P1 BRA `(.L_x_876) ;  /* 0x0000000000049947 */ /* 0x000fec0003800000 */
[----:B--2---:R1:W-:Y:S02]  /*e780*/  REDG.E.ADD.F32.FTZ.RN.STRONG.GPU desc[UR20][R2.64+-0x1600], R7 ;  /* 0xffea0007020079a6 */ /* 0x0043e4000c10f394 */
.L_x_876:
[----:B------:R-:W-:Y:S05]  /*e790*/  BSYNC B0 ;  /* 0x0000000000007941 */ /* 0x000fea0003800000 */
.L_x_875:
[----:B-12---:R1:W2:Y:S01]  /*e7a0*/  LDS R7, [R136+0x4d00] ;  /* 0x004d000088077984 */ /* 0x0062a20000000800 */
[----:B------:R-:W-:Y:S01]  /*e7b0*/  BSSY B0, `(.L_x_877) ;  /* 0x0000006000007945 */ /* 0x000fe20003800000 */
[----:B------:R-:W-:Y:S02]  /*e7c0*/  LEA.HI.SX32 R107, R86, R135, 0x1b ;  /* 0x00000087566b7211 */ /* 0x000fe400078fdaff */
[----:B------:R-:W-:Y:S02]  /*e7d0*/  IADD3 R4, R135, 0xc80, RZ ;  /* 0x00000c8087047810 */ /* 0x000fe40007ffe0ff */
[----:B------:R-:W-:Y:S01]  /*e7e0*/  LEA R86, R85, R130, 0x2 ;  /* 0x0000008255567211 */ /* 0x000fe200078e10ff */
[----:B------:R-:W-:Y:S06]  /*e7f0*/  @!P2 BRA `(.L_x_878) ;  /* 0x000000000004a947 */ /* 0x000fec0003800000 */
[----:B--2---:R3:W-:Y:S02]  /*e800*/  REDG.E.ADD.F32.FTZ.RN.STRONG.GPU desc[UR20][R2.64+-0x1400], R7 ;  /* 0xffec0007020079a6 */ /* 0x0047e4000c10f394 */
.L_x_878:
[----:B------:R-:W-:Y:S05]  /*e810*/  BSYNC B0 ;  /* 0x0000000000007941 */ /* 0x000fea0003800000 */
.L_x_877:
[----:B--23--:R2:W3:Y:S01]  /*e820*/  LDS R7, [R86+0x4f00] ;  /* 0x004f000056077984 */ /* 0x00c4e20000000800 */
[----:B------:R-:W-:Y:S01]  /*e830*/  BSSY B0, `(.L_x_879) ;  /* 0x0000005000007945 */ /* 0x000fe20003800000 */
[----:B------:R-:W-:Y:S02]  /*e840*/  LEA.HI.SX32 R85, R4, R135, 0x1b ;  /* 0x0000008704557211 */ /* 0x000fe400078fdaff */
[----:B------:R-:W-:Y:S01]  /*e850*/  LEA R107, R107, R130, 0x2 ;  /* 0x000000826b6b7211 */ /* 0x000fe200078e10ff */
[----:B------:R-:W-:Y:S06]  /*e860*/  @!P3 BRA `(.L_x_880) ;  /* 0x000000000004b947 */ /* 0x000fec0003800000 */
[----:B---3--:R3:W-:Y:S02]  /*e870*/  REDG.E.ADD.F32.FTZ.RN.STRONG.GPU desc[UR20][R2.64+-0x1200], R7 ;  /* 0xffee0007020079a6 */ /* 0x0087e4000c10f394 */
.L_x_880:
[----:B------:R-:W-:Y:S05]  /*e880*/  BSYNC B0 ;  /* 0x0000000000007941 */ /* 0x000fea0003800000 */
.L_x_879:
[----:B---3--:R3:W0:Y:S01]  /*e890*/  LDS R7, [R107+0x5100] ;  /* 0x005100006b077984 */ /* 0x0086220000000800 */
[----:B------:R-:W-:Y:S01]  /*e8a0*/  BSSY B0, `(.L_x_881) ;  /* 0x0000004000007945 */ /* 0x000fe20003800000 */
[----:B------:R-:W-:-:S03]  /*e8b0*/  LEA R85, R85, R130, 0x2 ;  /* 0x0000008255557211 */ /* 0x000fc600078e10ff */
[----:B------:R-:W-:Y:S05]  /*e8c0*/  @!P4 BRA `(.L_x_882) ;  /* 0x000000000004c947 */ /* 0x000fea0003800000 */
[----:B0-----:R0:W-:Y:S02]  /*e8d0*/  REDG.E.ADD.F32.FTZ.RN.STRONG.GPU desc[UR20][R2.64+-0x1000], R7 ;  /* 0xfff00007020079a6 */ /* 0x0011e4000c10f394 */
.L_x_882:
[----:B------:R-:W-:Y:S05]  /*e8e0*/  BSYNC B0 ;  /* 0x0000000000007941 */ /* 0x000fea0003800000 */
.L_x_881:
[----:B0-----:R0:W0:Y:S01]  /*e8f0*/  LDS R7, [R85+0x5300] ;  /* 0x0053000055077984 */ /* 0x0010220000000800 */
[----:B------:R-:W-:Y:S01]  /*e900*/  BSSY B0, `(.L_x_883) ;  /* 0x0000005000007945 */ /* 0x000fe20003800000 */
[C---:B------:R-:W-:Y:S02]  /*e910*/  IADD3 R4, R135.reuse, 0xd00, RZ ;  /* 0x00000d0087047810 */ /* 0x040fe40007ffe0ff */
[----:B--2---:R-:W-:Y:S01]  /*e920*/  IADD3 R86, R135, 0xd80, RZ ;  /* 0x00000d8087567810 */ /* 0x004fe20007ffe0ff */
[----:B------:R-:W-:Y:S06]  /*e930*/  @!P5 BRA `(.L_x_884) ;  /* 0x000000000004d947 */ /* 0x000fec0003800000 */
[----:B0-----:R2:W-:Y:S02]  /*e940*/  REDG.E.ADD.F32.FTZ.RN.STRONG.GPU desc[UR20][R2.64+-0xe00], R7 ;  /* 0xfff20007020079a6 */ /* 0x0015e4000c10f394 */
.L_x_884:
[----:B------:R-:W-:Y:S05]  /*e950*/  BSYNC B0 ;  /* 0x0000000000007941 */ /* 0x000fea0003800000 */
.L_x_883:
[-C--:B0-2---:R-:W-:Y:S01]  /*e960*/  LEA.HI.SX32 R7, R4, R135.reuse, 0x1b ;  /* 0x0000008704077211 */ /* 0x085fe200078fdaff */
[----:B------:R-:W-:Y:S01]  /*e970*/  BSSY B0, `(.L_x_885) ;  /* 0x0000010000007945 */ /* 0x000fe20003800000 */
[----:B------:R-:W-:Y:S02]  /*e980*/  ISETP.GE.AND P6, PT, R6, 0xd01, PT ;  /* 0x00000d010600780c */ /* 0x000fe40003fc6270 */
[----:B------:R-:W-:Y:S02]  /*e990*/  LEA R7, R7, R130, 0x2 ;  /* 0x0000008207077211 */ /* 0x000fe400078e10ff */
[C---:B------:R-:W-:Y:S02]  /*e9a0*/  IADD3 R106, R135.reuse, 0xe00, RZ ;  /* 0x00000e00876a7810 */ /* 0x040fe40007ffe0ff */
[----:B------:R-:W-:Y:S02]  /*e9b0*/  LEA.HI.SX32 R85, R86, R135, 0x1b ;  /* 0x0000008756557211 */ /* 0x000fe400078fdaff */
[----:B------:R-:W0:Y:S01]  /*e9c0*/  LDS R7, [R7+0x5500] ;  /* 0x0055000007077984 */ /* 0x000e220000000800 */
[----:B------:R-:W-:-:S02]  /*e9d0*/  IADD3 R4, R135, 0xe80, RZ ;  /* 0x00000e8087047810 */ /* 0x000fc40007ffe0ff */
[----:B---3--:R-:W-:Y:S02]  /*e9e0*/  LEA.HI.SX32 R107, R106, R135, 0x1b ;  /* 0x000000876a6b7211 */ /* 0x008fe400078fdaff */
        /* <DEDUP_REMOVED lines=8> */
.L_x_886:
[----:B------:R-:W-:Y:S05]  /*ea70*/  BSYNC B0 ;  /* 0x0000000000007941 */ /* 0x000fea0003800000 */
.L_x_885:
[----:B0-2---:R0:W2:Y:S01]  /*ea80*/  LDS R7, [R86+0x5700] ;  /* 0x0057000056077984 */ /* 0x0050a20000000800 */
[----:B------:R-:W-:Y:S01]  /*ea90*/  BSSY B0, `(.L_x_887) ;  /* 0x0000006000007945 */ /* 0x000fe20003800000 */
[----:B------:R-:W-:Y:S02]  /*eaa0*/  IADD3 R6, R135, 0xf00, RZ ;  /* 0x00000f0087067810 */ /* 0x000fe40007ffe0ff */
[----:B------:R-:W-:Y:S02]  /*eab0*/  LEA.HI.SX32 R85, R4, R135, 0x1b ;  /* 0x0000008704557211 */ /* 0x000fe400078fdaff */
[----:B------:R-:W-:Y:S01]  /*eac0*/  LEA R106, R107, R130, 0x2 ;  /* 0x000000826b6a7211 */ /* 0x000fe200078e10ff */
[----:B------:R-:W-:Y:S06]  /*ead0*/  @!P1 BRA `(.L_x_888) ;  /* 0x0000000000049947 */ /* 0x000fec0003800000 */
[----:B--2---:R3:W-:Y:S02]  /*eae0*/  REDG.E.ADD.F32.FTZ.RN.STRONG.GPU desc[UR20][R2.64+-0xa00], R7 ;  /* 0xfff60007020079a6 */ /* 0x0047e4000c10f394 */
.L_x_888:
[----:B------:R-:W-:Y:S05]  /*eaf0*/  BSYNC B0 ;  /* 0x0000000000007941 */ /* 0x000fea0003800000 */
.L_x_887:
[----:B--23--:R2:W3:Y:S01]  /*eb00*/  LDS R7, [R106+0x5900] ;  /* 0x005900006a077984 */ /* 0x00c4e20000000800 */
[----:B------:R-:W-:Y:S01]  /*eb10*/  BSSY B0, `(.L_x_889) ;  /* 0x0000006000007945 */ /* 0x000fe20003800000 */
[----:B------:R-:W-:Y:S02]  /*eb20*/  LEA.HI.SX32 R107, R6, R135, 0x1b ;  /* 0x00000087066b7211 */ /* 0x000fe400078fdaff */
[----:B------:R-:W-:Y:S02]  /*eb30*/  IADD3 R4, R135, 0xf80, RZ ;  /* 0x00000f8087047810 */ /* 0x000fe40007ffe0ff */
[----:B------:R-:W-:Y:S01]  /*eb40*/  LEA R6, R85, R130, 0x2 ;  /* 0x0000008255067211 */ /* 0x000fe200078e10ff */
[----:B------:R-:W-:Y:S06]  /*eb50*/  @!P2 BRA `(.L_x_890) ;  /* 0x000000000004a947 */ /* 0x000fec0003800000 */
[----:B---3--:R3:W-:Y:S02]  /*eb60*/  REDG.E.ADD.F32.FTZ.RN.STRONG.GPU desc[UR20][R2.64+-0x800], R7 ;  /* 0xfff80007020079a6 */ /* 0x0087e4000c10f394 */
.L_x_890:
[----:B------:R-:W-:Y:S05]  /*eb70*/  BSYNC B0 ;  /* 0x0000000000007941 */ /* 0x000fea0003800000 */
.L_x_889:
[----:B---3--:R3:W0:Y:S01]  /*eb80*/  LDS R7, [R6+0x5b00] ;  /* 0x005b000006077984 */ /* 0x0086220000000800 */
[----:B------:R-:W-:Y:S01]  /*eb90*/  BSSY B0, `(.L_x_891) ;  /* 0x0000006000007945 */ /* 0x000fe20003800000 */
[----:B------:R-:W-:Y:S01]  /*eba0*/  LEA.HI.SX32 R85, R4, R135, 0x1b ;  /* 0x0000008704557211 */ /* 0x000fe200078fdaff */
[----:B------:R-:W-:Y:S01]  /*ebb0*/  FMUL.FTZ R192, R231, R192 ;  /* 0x000000c0e7c07220 */ /* 0x000fe20000410000 */
[----:B------:R-:W-:Y:S01]  /*ebc0*/  LEA R107, R107, R130, 0x2 ;  /* 0x000000826b6b7211 */ /* 0x000fe200078e10ff */
[----:B------:R-:W-:Y:S06]  /*ebd0*/  @!P3 BRA `(.L_x_892) ;  /* 0x000000000004b947 */ /* 0x000fec0003800000 */
[----:B0-----:R0:W-:Y:S02]  /*ebe0*/  REDG.E.ADD.F32.FTZ.RN.STRONG.GPU desc[UR20][R2.64+-0x600], R7 ;  /* 0xfffa0007020079a6 */ /* 0x0011e4000c10f394 */
.L_x_892:
[----:B------:R-:W-:Y:S05]  /*ebf0*/  BSYNC B0 ;  /* 0x0000000000007941 */ /* 0x000fea0003800000 */
.L_x_891:
[----:B0-----:R0:W0:Y:S01]  /*ec00*/  LDS R7, [R107+0x5d00] ;  /* 0x005d00006b077984 */ /* 0x0010220000000800 */
[----:B------:R-:W-:Y:S01]  /*ec10*/  BSSY B0, `(.L_x_893) ;  /* 0x0000005000007945 */ /* 0x000fe20003800000 */
[----:B------:R-:W-:Y:S01]  /*ec20*/  LEA R85, R85, R130, 0x2 ;  /* 0x0000008255557211 */ /* 0x000fe200078e10ff */
[----:B------:R-:W-:Y:S02]  /*ec30*/  FFMA.FTZ R192, R201, R78, R192 ;  /* 0x0000004ec9c07223 */ /* 0x000fe400000100c0 */
[----:B------:R-:W-:Y:S05]  /*ec40*/  @!P4 BRA `(.L_x_894) ;  /* 0x000000000004c947 */ /* 0x000fea0003800000 */
[----:B0-----:R0:W-:Y:S02]  /*ec50*/  REDG.E.ADD.F32.FTZ.RN.STRONG.GPU desc[UR20][R2.64+-0x400], R7 ;  /* 0xfffc0007020079a6 */ /* 0x0011e4000c10f394 */
.L_x_894:
[----:B------:R-:W-:Y:S05]  /*ec60*/  BSYNC B0 ;  /* 0x0000000000007941 */ /* 0x000fea0003800000 */
.L_x_893:
[----:B------:R-:W-:Y:S01]  /*ec70*/  FADD.FTZ R4, R5, R192 ;  /* 0x000000c005047221 */ /* 0x000fe20000010000 */
[----:B------:R-:W-:Y:S01]  /*ec80*/  BSSY B0, `(.L_x_895) ;  /* 0x0000004000007945 */ /* 0x000fe20003800000 */
[----:B------:R0:W0:Y:S03]  /*ec90*/  LDS R5, [R85+0x5f00] ;  /* 0x005f000055057984 */ /* 0x0000260000000800 */
[----:B------:R-:W-:Y:S05]  /*eca0*/  @!P5 BRA `(.L_x_896) ;  /* 0x000000000004d947 */ /* 0x000fea0003800000 */
[----:B0-----:R0:W-:Y:S02]  /*ecb0*/  REDG.E.ADD.F32.FTZ.RN.STRONG.GPU desc[UR20][R2.64+-0x200], R5 ;  /* 0xfffe0005020079a6 */ /* 0x0011e4000c10f394 */
.L_x_896:
[----:B------:R-:W-:Y:S05]  /*ecc0*/  BSYNC B0 ;  /* 0x0000000000007941 */ /* 0x000fea0003800000 */
.L_x_895:
[----:B--2---:R-:W2:Y:S01]  /*ecd0*/  LDL R106, [R1+0x60] ;  /* 0x00006000016a7983 */ /* 0x004ea20000100800 */
[----:B------:R-:W-:Y:S01]  /*ece0*/  ISETP.GT.AND P1, PT, R134, 0x1e, PT ;  /* 0x0000001e8600780c */ /* 0x000fe20003f24270 */
[----:B------:R-:W-:Y:S01]  /*ecf0*/  FMUL.FTZ R58, R231, R58 ;  /* 0x0000003ae73a7220 */ /* 0x000fe20000410000 */
[----:B0-----:R-:W-:Y:S01]  /*ed00*/  MOV R5, R83 ;  /* 0x0000005300057202 */ /* 0x001fe20000000f00 */
[----:B------:R-:W0:Y:S01]  /*ed10*/  SHFL.DOWN PT, R2, R83, 0x1, 0x1f ;  /* 0x08201f0053027f89 */ /* 0x000e2200000e0000 */
[----:B---3--:R-:W-:Y:S01]  /*ed20*/  MOV R6, R77 ;  /* 0x0000004d00067202 */ /* 0x008fe20000000f00 */
[----:B------:R-:W-:Y:S01]  /*ed30*/  FFMA.FTZ R56, R201, R56, R58 ;  /* 0x00000038c9387223 */ /* 0x000fe2000001003a */
[----:B------:R-:W-:Y:S01]  /*ed40*/  MOV R7, R161 ;  /* 0x000000a100077202 */ /* 0x000fe20000000f00 */
[----:B------:R-:W3:Y:S01]  /*ed50*/  SHFL.DOWN PT, R85, R77, 0x1, 0x1f ;  /* 0x08201f004d557f89 */ /* 0x000ee200000e0000 */
[----:B------:R-:W-:Y:S01]  /*ed60*/  FMUL.FTZ R202, R202, R55 ;  /* 0x00000037caca7220 */ /* 0x000fe20000410000 */
[----:B------:R-:W-:Y:S01]  /*ed70*/  FFMA.FTZ R23, R23, R191, R56 ;  /* 0x000000bf17177223 */ /* 0x000fe20000010038 */
[----:B------:R-:W-:Y:S01]  /*ed80*/  FMUL.FTZ R14, R207, R14 ;  /* 0x0000000ecf0e7220 */ /* 0x000fe20000410000 */
[----:B------:R-:W5:Y:S01]  /*ed90*/  SHFL.DOWN PT, R86, R161, 0x1, 0x1f ;  /* 0x08201f00a1567f89 */ /* 0x000f6200000e0000 */
[----:B------:R-:W-:Y:S01]  /*eda0*/  FFMA.FTZ R81, R81, R52, R202 ;  /* 0x0000003451517223 */ /* 0x000fe200000100ca */
[----:B------:R-:W-:Y:S01]  /*edb0*/  FADD.FTZ R102, R23, R102 ;  /* 0x0000006617667221 */ /* 0x000fe20000010000 */
[----:B------:R-:W-:Y:S01]  /*edc0*/  FADD.FTZ R109, R13, R109 ;  /* 0x0000006d0d6d7221 */ /* 0x000fe20000010000 */
[----:B------:R-:W1:Y:S01]  /*edd0*/  SHFL.DOWN PT, R3, R4, 0x1, 0x1f ;  /* 0x08201f0004037f89 */ /* 0x000e6200000e0000 */
[----:B------:R-:W-:Y:S01]  /*ede0*/  FFMA.FTZ R24, R24, R65, R81 ;  /* 0x0000004118187223 */ /* 0x000fe20000010051 */
[----:B------:R-:W-:Y:S01]  /*edf0*/  FFMA.FTZ R227, R227, R62, R14 ;  /* 0x0000003ee3e37223 */ /* 0x000fe2000001000e */
[----:B------:R-:W-:Y:S01]  /*ee00*/  ISETP.NE.AND P2, PT, R134, RZ, PT ;  /* 0x000000ff8600720c */ /* 0x000fe20003f45270 */
[----:B------:R-:W-:Y:S01]  /*ee10*/  FMUL.FTZ R50, R203, R50 ;  /* 0x00000032cb327220 */ /* 0x000fe20000410000 */
[----:B------:R-:W-:Y:S01]  /*ee20*/  FADD.FTZ R101, R24, R101 ;  /* 0x0000006518657221 */ /* 0x000fe20000010000 */
[----:B------:R-:W-:Y:S01]  /*ee30*/  ISETP.NE.AND P3, PT, R135, RZ, PT ;  /* 0x000000ff8700720c */ /* 0x000fe20003f65270 */
[----:B------:R-:W-:Y:S01]  /*ee40*/  FMUL.FTZ R204, R204, R53 ;  /* 0x00000035cccc7220 */ /* 0x000fe20000410000 */
[----:B------:R-:W-:Y:S01]  /*ee50*/  FMUL.FTZ R49, R206, R49 ;  /* 0x00000031ce317220 */ /* 0x000fe20000410000 */
[----:B------:R-:W-:Y:S01]  /*ee60*/  FMUL.FTZ R209, R209, R60 ;  /* 0x0000003cd1d17220 */ /* 0x000fe20000410000 */
[----:B------:R-:W-:Y:S01]  /*ee70*/  FMUL.FTZ R208, R208, R59 ;  /* 0x0000003bd0d07220 */ /* 0x000fe20000410000 */
[----:B------:R-:W-:Y:S01]  /*ee80*/  FMUL.FTZ R64, R211, R64 ;  /* 0x00000040d3407220 */ /* 0x000fe20000410000 */
[----:B0-----:R-:W-:Y:S01]  /*ee90*/  @!P1 FADD.FTZ R5, R5, R2 ;  /* 0x0000000205059221 */ /* 0x001fe20000010000 */
[----:B------:R-:W-:Y:S01]  /*eea0*/  FMUL.FTZ R210, R210, R15 ;  /* 0x0000000fd2d27220 */ /* 0x000fe20000410000 */
[----:B------:R-:W-:Y:S01]  /*eeb0*/  FMUL.FTZ R61, R212, R61 ;  /* 0x0000003dd43d7220 */ /* 0x000fe20000410000 */
[----:B------:R-:W-:Y:S01]  /*eec0*/  FMUL.FTZ R213, R213, R12 ;  /* 0x0000000cd5d57220 */ /* 0x000fe20000410000 */
[----:B---3--:R-:W-:Y:S01]  /*eed0*/  @!P1 FADD.FTZ R6, R6, R85 ;  /* 0x0000005506069221 */ /* 0x008fe20000010000 */
[----:B------:R-:W0:Y:S01]  /*eee0*/  SHFL.DOWN PT, R2, R5, 0x2, 0x1f ;  /* 0x08401f0005027f89 */ /* 0x000e2200000e0000 */
[----:B------:R-:W-:Y:S01]  /*eef0*/  FMUL.FTZ R67, R214, R67 ;  /* 0x00000043d6437220 */ /* 0x000fe20000410000 */
[----:B------:R-:W-:Y:S01]  /*ef00*/  FMUL.FTZ R72, R215, R72 ;  /* 0x00000048d7487220 */ /* 0x000fe20000410000 */
[----:B-----5:R-:W-:Y:S01]  /*ef10*/  @!P1 FADD.FTZ R7, R7, R86 ;  /* 0x0000005607079221 */ /* 0x020fe20000010000 */
[----:B------:R-:W3:Y:S01]  /*ef20*/  SHFL.DOWN PT, R77, R6, 0x2, 0x1f ;  /* 0x08401f00064d7f89 */ /* 0x000ee200000e0000 */
[----:B------:R-:W-:Y:S01]  /*ef30*/  FMUL.FTZ R69, R122, R69 ;  /* 0x000000457a457220 */ /* 0x000fe20000410000 */
[----:B------:R-:W-:Y:S01]  /*ef40*/  FMUL.FTZ R74, R123, R74 ;  /* 0x0000004a7b4a7220 */ /* 0x000fe20000410000 */
[----:B-1----:R-:W-:Y:S01]  /*ef50*/  @!P1 FADD.FTZ R4, R3, R4 ;  /* 0x0000000403049221 */ /* 0x002fe20000010000 */
[----:B------:R-:W1:Y:S01]  /*ef60*/  SHFL.DOWN PT, R86, R7, 0x2, 0x1f ;  /* 0x08401f0007567f89 */ /* 0x000e6200000e0000 */
[----:B------:R-:W-:Y:S01]  /*ef70*/  ISETP.GT.AND P1, PT, R134, 0x1d, PT ;  /* 0x0000001d8600780c */ /* 0x000fe20003f24270 */
[----:B------:R-:W-:Y:S01]  /*ef80*/  FFMA.FTZ R48, R229, R48, R50 ;  /* 0x00000030e5307223 */ /* 0x000fe20000010032 */
[----:B------:R-:W-:Y:S01]  /*ef90*/  FFMA.FTZ R75, R75, R46, R204 ;  /* 0x0000002e4b4b7223 */ /* 0x000fe200000100cc */
[----:B------:R-:W5:Y:S01]  /*efa0*/  SHFL.DOWN PT, R3, R4, 0x2, 0x1f ;  /* 0x08401f0004037f89 */ /* 0x000f6200000e0000 */
        /* <DEDUP_REMOVED lines=15> */
[----:B---3--:R-:W-:Y:S01]  /*f0a0*/  @!P1 FADD.FTZ R6, R6, R77 ;  /* 0x0000004d06069221 */ /* 0x008fe20000010000 */
[----:B------:R-:W0:Y:S01]  /*f0b0*/  SHFL.DOWN PT, R2, R5, 0x4, 0x1f ;  /* 0x08801f0005027f89 */ /* 0x000e2200000e0000 */
[----:B------:R-:W-:Y:S01]  /*f0c0*/  FFMA.FTZ R30, R30, R181, R227 ;  /* 0x000000b51e1e7223 */ /* 0x000fe200000100e3 */
[----:B------:R-:W-:Y:S01]  /*f0d0*/  FFMA.FTZ R31, R31, R179, R226 ;  /* 0x000000b31f1f7223 */ /* 0x000fe200000100e2 */
[----:B-1----:R-:W-:Y:S01]  /*f0e0*/  @!P1 FADD.FTZ R7, R7, R86 ;  /* 0x0000005607079221 */ /* 0x002fe20000010000 */
[----:B------:R-:W1:Y:S01]  /*f0f0*/  SHFL.DOWN PT, R77, R6, 0x4, 0x1f ;  /* 0x08801f00064d7f89 */ /* 0x000e6200000e0000 */
[----:B------:R-:W-:Y:S01]  /*f100*/  FFMA.FTZ R32, R32, R177, R225 ;  /* 0x000000b120207223 */ /* 0x000fe200000100e1 */
[----:B------:R-:W-:Y:S01]  /*f110*/  FFMA.FTZ R11, R37, R11, R64 ;  /* 0x0000000b250b7223 */ /* 0x000fe20000010040 */
[----:B-----5:R-:W-:Y:S01]  /*f120*/  @!P1 FADD.FTZ R4, R4, R3 ;  /* 0x0000000304049221 */ /* 0x020fe20000010000 */
[----:B------:R-:W3:Y:S01]  /*f130*/  SHFL.DOWN PT, R58, R7, 0x4, 0x1f ;  /* 0x08801f00073a7f89 */ /* 0x000ee200000e0000 */
        /* <DEDUP_REMOVED lines=9> */
[----:B------:R-:W-:Y:S01]  /*f1d0*/  BSSY B0, `(.L_x_897) ;  /* 0x0000056000007945 */ /* 0x000fe20003800000 */
        /* <DEDUP_REMOVED lines=13> */
[----:B---3--:R-:W-:Y:S01]  /*f2b0*/  @!P1 FADD.FTZ R7, R7, R58 ;  /* 0x0000003a07079221 */ /* 0x008fe20000010000 */
[----:B------:R-:W1:Y:S01]  /*f2c0*/  SHFL.DOWN PT, R23, R6, 0x8, 0x1f ;  /* 0x09001f0006177f89 */ /* 0x000e6200000e0000 */
[----:B------:R-:W-:Y:S01]  /*f2d0*/  FADD.FTZ R195, R36, R195 ;  /* 0x000000c324c37221 */ /* 0x000fe20000010000 */
[----:B------:R-:W-:Y:S01]  /*f2e0*/  FADD.FTZ R96, R31, R96 ;  /* 0x000000601f607221 */ /* 0x000fe20000010000 */
[----:B-----5:R-:W-:Y:S01]  /*f2f0*/  @!P1 FADD.FTZ R4, R4, R3 ;  /* 0x0000000304049221 */ /* 0x020fe20000010000 */
[----:B------:R-:W3:Y:S01]  /*f300*/  SHFL.DOWN PT, R24, R7, 0x8, 0x1f ;  /* 0x09001f0007187f89 */ /* 0x000ee200000e0000 */
[----:B------:R-:W-:Y:S01]  /*f310*/  ISETP.GT.AND P1, PT, R134, 0x17, PT ;  /* 0x000000178600780c */ /* 0x000fe20003f24270 */
[----:B------:R-:W-:Y:S01]  /*f320*/  FADD.FTZ R196, R38, R196 ;  /* 0x000000c426c47221 */ /* 0x000fe20000010000 */
[----:B------:R-:W-:Y:S01]  /*f330*/  FADD.FTZ R95, R32, R95 ;  /* 0x0000005f205f7221 */ /* 0x000fe20000010000 */
[----:B------:R-:W5:Y:S01]  /*f340*/  SHFL.DOWN PT, R3, R4, 0x8, 0x1f ;  /* 0x09001f0004037f89 */ /* 0x000f6200000e0000 */
        /* <DEDUP_REMOVED lines=18> */
[----:B---3--:R-:W-:-:S02]  /*f470*/  @!P1 FADD.FTZ R7, R7, R24 ;  /* 0x0000001807079221 */ /* 0x008fc40000010000 */
[----:B------:R-:W1:Y:S01]  /*f480*/  SHFL.DOWN PT, R13, R6, 0x10, 0x1f ;  /* 0x0a001f00060d7f89 */ /* 0x000e6200000e0000 */
[----:B-----5:R-:W-:-:S03]  /*f490*/  @!P1 FADD.FTZ R4, R4, R3 ;  /* 0x0000000304049221 */ /* 0x020fc60000010000 */
[----:B------:R-:W3:Y:S01]  /*f4a0*/  SHFL.DOWN PT, R14, R7, 0x10, 0x1f ;  /* 0x0a001f00070e7f89 */ /* 0x000ee200000e0000 */
[----:B------:R-:W-:-:S03]  /*f4b0*/  ISETP.GT.AND P1, PT, R134, 0xf, PT ;  /* 0x0000000f8600780c */ /* 0x000fc60003f24270 */
[----:B------:R-:W5:Y:S10]  /*f4c0*/  SHFL.DOWN PT, R3, R4, 0x10, 0x1f ;  /* 0x0a001f0004037f89 */ /* 0x000f7400000e0000 */
[----:B0-----:R-:W-:Y:S01]  /*f4d0*/  @!P1 FADD.FTZ R5, R5, R2 ;  /* 0x0000000205059221 */ /* 0x001fe20000010000 */
[----:B-1----:R-:W-:Y:S01]  /*f4e0*/  @!P1 FADD.FTZ R6, R6, R13 ;  /* 0x0000000d06069221 */ /* 0x002fe20000010000 */
[----:B---3--:R-:W-:Y:S01]  /*f4f0*/  @!P1 FADD.FTZ R7, R7, R14 ;  /* 0x0000000e07079221 */ /* 0x008fe20000010000 */
[----:B-----5:R-:W-:-:S05]  /*f500*/  @!P1 FADD.FTZ R4, R4, R3 ;  /* 0x0000000304049221 */ /* 0x020fca0000010000 */
[----:B--2---:R0:W-:Y:S01]  /*f510*/  @!P2 STS.128 [R106+0x6310], R4 ;  /* 0x006310046a00a388 */ /* 0x0041e20000000c00 */
        /* <DEDUP_REMOVED lines=33> */
.L_x_898:
[----:B------:R-:W-:Y:S05]  /*f730*/  BSYNC B0 ;  /* 0x0000000000007941 */ /* 0x000fea0003800000 */
.L_x_897:
[----:B------:R-:W-:Y:S02]  /*f740*/  UIADD3 UR7, UR7, 0x1, URZ ;  /* 0x0000000107077890 */ /* 0x000fe4000fffe03f */
[----:B------:R-:W-:Y:S02]  /*f750*/  UIADD3 UR8, UP1, UR8, 0x1, URZ ;  /* 0x0000000108087890 */ /* 0x000fe4000ff3e03f */
[----:B------:R-:W-:Y:S02]  /*f760*/  UISETP.GE.AND UP0, UPT, UR7, UR52, UPT ;  /* 0x000000340700728c */ /* 0x000fe4000bf06270 */
[----:B------:R-:W-:-:S04]  /*f770*/  UIADD3.X UR9, URZ, UR9, URZ, UP1, !UPT ;  /* 0x000000093f097290 */ /* 0x000fc80008ffe43f */
[----:B------:R-:W-:-:S13]  /*f780*/  PLOP3.LUT P1, PT, PT, PT, UP0, 0x80, 0x0 ;  /* 0x000000000000781c */ /* 0x000fda0003f2f008 */
[----:B------:R-:W-:Y:S05]  /*f790*/  @!P1 BRA `(.L_x_899) ;  /* 0xffffff5c008c9947 */ /* 0x000fea000383ffff */
.L_x_804:
        /* <DEDUP_REMOVED lines=16> */
[----:B------:R-:W1:Y:S01]  /*f8a0*/  S2UR UR8, SR_CgaCtaId ;  /* 0x00000000000879c3 */ /* 0x000e620000008800 */
[----:B------:R-:W-:Y:S01]  /*f8b0*/  F2FP.F16.F32.PACK_AB R234, R234, R235 ;  /* 0x000000ebeaea723e */ /* 0x000fe200000000ff */
[----:B------:R-:W-:-:S06]  /*f8c0*/  UMOV UR7, 0x400 ;  /* 0x0000040000077882 */ /* 0x000fcc0000000000 */
[----:B------:R-:W-:Y:S01]  /*f8d0*/  BAR.SYNC.DEFER_BLOCKING 0x0 ;  /* 0x0000000000007b1d */ /* 0x000fe20000010000 */
[----:B------:R-:W-:Y:S01]  /*f8e0*/  F2FP.F16.F32.PACK_AB R200, R200, R233 ;  /* 0x000000e9c8c8723e */ /* 0x000fe200000000ff */
[----:B------:R-:W-:Y:S01]  /*f8f0*/  USHF.R.S32.HI UR24, URZ, 0x1f, UR11 ;  /* 0x0000001f3f187899 */ /* 0x000fe2000801140b */
[----:B------:R-:W-:Y:S01]  /*f900*/  F2FP.F16.F32.PACK_AB R198, R198, R199 ;  /* 0x000000c7c6c6723e */ /* 0x000fe200000000ff */
[----:B------:R-:W-:Y:S01]  /*f910*/  ULEA UR19, UR16, 0xfffff800, 0xb ;  /* 0xfffff80010137891 */ /* 0x000fe2000f8e583f */
[----:B0-----:R-:W-:Y:S01]  /*f920*/  PRMT R0, R234, 0x7632, R0 ;  /* 0x00007632ea007816 */ /* 0x001fe20000000000 */
[----:B------:R-:W-:Y:S01]  /*f930*/  ULDC.64 UR28, c[0x0][0x388] ;  /* 0x0000e200001c7ab9 */ /* 0x000fe20000000a00 */
[----:B------:R-:W-:Y:S01]  /*f940*/  PRMT R2, R200, 0x7632, R2 ;  /* 0x00007632c8027816 */ /* 0x000fe20000000002 */
[----:B------:R-:W-:Y:S01]  /*f950*/  UIMAD UR18, UR24, UR28, URZ ;  /* 0x0000001c181272a4 */ /* 0x000fe2000f8e023f */
[----:B------:R-:W-:Y:S01]  /*f960*/  ISETP.NE.AND P6, PT, R135, RZ, PT ;  /* 0x000000ff8700720c */ /* 0x000fe20003fc5270 */
[----:B------:R-:W-:Y:S01]  /*f970*/  ULDC.64 UR26, c[0x0][0x3a8] ;  /* 0x0000ea00001a7ab9 */ /* 0x000fe20000000a00 */
[----:B------:R-:W-:Y:S01]  /*f980*/  F2FP.F16.F32.PACK_AB R196, R196, R197 ;  /* 0x000000c5c4c4723e */ /* 0x000fe200000000ff */
[----:B------:R-:W-:Y:S01]  /*f990*/  USHF.R.S32.HI UR30, URZ, 0x1f, UR19 ;  /* 0x0000001f3f1e7899 */ /* 0x000fe20008011413 */
[----:B------:R-:W-:Y:S01]  /*f9a0*/  F2FP.F16.F32.PACK_AB R194, R194, R195 ;  /* 0x000000c3c2c2723e */ /* 0x000fe200000000ff */
[----:B------:R-:W-:Y:S01]  /*f9b0*/  UIMAD UR24, UR24, UR26, URZ ;  /* 0x0000001a181872a4 */ /* 0x000fe2000f8e023f */
[----:B------:R-:W-:Y:S01]  /*f9c0*/  F2FP.F16.F32.PACK_AB R109, R109, R193 ;  /* 0x000000c16d6d723e */ /* 0x000fe200000000ff */
[----:B------:R-:W-:Y:S01]  /*f9d0*/  UIMAD UR18, UR11, UR29, UR18 ;  /* 0x0000001d0b1272a4 */ /* 0x000fe2000f8e0212 */
[----:B------:R-:W-:Y:S01]  /*f9e0*/  F2FP.F16.F32.PACK_AB R105, R105, R108 ;  /* 0x0000006c6969723e */ /* 0x000fe200000000ff */
[----:B------:R-:W-:Y:S01]  /*f9f0*/  USHF.R.S32.HI UR17, URZ, 0x1f, UR10 ;  /* 0x0000001f3f117899 */ /* 0x000fe2000801140a */
[----:B------:R-:W-:Y:S01]  /*fa00*/  F2FP.F16.F32.PACK_AB R103, R103, R104 ;  /* 0x000000686767723e */ /* 0x000fe200000000ff */
[----:B------:R-:W-:Y:S01]  /*fa10*/  UIMAD UR24, UR11, UR27, UR24 ;  /* 0x0000001b0b1872a4 */ /* 0x000fe2000f8e0218 */
[----:B------:R-:W-:Y:S01]  /*fa20*/  PRMT R3, R198, 0x7632, R3 ;  /* 0x00007632c6037816 */ /* 0x000fe20000000003 */
[----:B-1----:R-:W-:Y:S01]  /*fa30*/  ULEA UR7, UR8, UR7, 0x18 ;  /* 0x0000000708077291 */ /* 0x002fe2000f8ec03f */
[----:B------:R-:W-:Y:S01]  /*fa40*/  PRMT R4, R194, 0x7632, R4 ;  /* 0x00007632c2047816 */ /* 0x000fe20000000004 */
[----:B------:R0:W-:Y:S01]  /*fa50*/  STS.U16 [R133+0x2], R0 ;  /* 0x0000020085007388 */ /* 0x0001e20000000400 */
[----:B------:R-:W-:Y:S01]  /*fa60*/  PRMT R5, R105, 0x7632, R5 ;  /* 0x0000763269057816 */ /* 0x000fe20000000005 */
[----:B------:R-:W-:Y:S01]  /*fa70*/  UIMAD.WIDE.U32 UR8, UR11, UR28, URZ ;  /* 0x0000001c0b0872a5 */ /* 0x000fe2000f8e003f */
[----:B------:R-:W-:Y:S01]  /*fa80*/  PRMT R6, R103, 0x7632, R6 ;  /* 0x0000763267067816 */ /* 0x000fe20000000006 */
[----:B------:R1:W-:Y:S01]  /*fa90*/  STS.U16 [R133+0x6], R2 ;  /* 0x0000060285007388 */ /* 0x0003e20000000400 */
[----:B------:R-:W-:Y:S01]  /*faa0*/  BSSY B0, `(.L_x_900) ;  /* 0x000003c000007945 */ /* 0x000fe20003800000 */
[----:B------:R-:W-:-:S02]  /*fab0*/  UIADD3 UR25, UR9, UR18, URZ ;  /* 0x0000001209197290 */ /* 0x000fc4000fffe03f */
[----:B------:R1:W-:Y:S01]  /*fac0*/  STS.U16 [R133+0xa], R3 ;  /* 0x00000a0385007388 */ /* 0x0003e20000000400 */
[----:B0-----:R-:W-:-:S03]  /*fad0*/  PRMT R0, R196, 0x7632, R0 ;  /* 0x00007632c4007816 */ /* 0x001fc60000000000 */
[----:B------:R-:W-:Y:S01]  /*fae0*/  STS.U16 [R133], R234 ;  /* 0x000000ea85007388 */ /* 0x000fe20000000400 */
[----:B-1----:R-:W-:-:S03]  /*faf0*/  PRMT R2, R109, 0x7632, R2 ;  /* 0x000076326d027816 */ /* 0x002fc60000000002 */
[----:B------:R-:W-:Y:S01]  /*fb00*/  STS.U16 [R133+0x4], R200 ;  /* 0x000004c885007388 */ /* 0x000fe20000000400 */
[----:B------:R-:W-:-:S03]  /*fb10*/  MOV R3, UR44 ;  /* 0x0000002c00037c02 */ /* 0x000fc60008000f00 */
        /* <DEDUP_REMOVED lines=9> */
[----:B0-----:R-:W-:-:S03]  /*fbb0*/  SHF.L.U32 R2, R135, 0x4, RZ ;  /* 0x0000000487027819 */ /* 0x001fc600000006ff */
[----:B------:R-:W-:Y:S01]  /*fbc0*/  STS.U16 [R133+0x1c], R103 ;  /* 0x00001c6785007388 */ /* 0x000fe20000000400 */
[----:B------:R-:W-:-:S03]  /*fbd0*/  LOP3.LUT R2, R2, 0xfffffe00, RZ, 0xc0, !PT ;  /* 0xfffffe0002027812 */ /* 0x000fc600078ec0ff */
[----:B------:R-:W-:Y:S01]  /*fbe0*/  STS.U16 [R133+0x1e], R6 ;  /* 0x00001e0685007388 */ /* 0x000fe20000000400 */
[----:B------:R-:W-:Y:S01]  /*fbf0*/  NOP ;  /* 0x0000000000007918 */ /* 0x000fe20000000000 */
        /* <DEDUP_REMOVED lines=20> */
[----:B------:R-:W-:Y:S01]  /*fd40*/  BAR.SYNC.DEFER_BLOCKING 0x0 ;  /* 0x0000000000007b1d */ /* 0x000fe20000010000 */
[----:B0-----:R-:W-:-:S05]  /*fd50*/  IADD3.X R3, R22, UR30, RZ, P1, !PT ;  /* 0x0000001e16037c10 */ /* 0x001fca0008ffe4ff */
[----:B------:R-:W0:Y:S02]  /*fd60*/  LDS R0, [UR7+0x1080] ;  /* 0x00108007ff007984 */ /* 0x000e240008000800 */
        /* <DEDUP_REMOVED lines=15> */
.L_x_901:
[----:B------:R-:W-:Y:S05]  /*fe60*/  BSYNC B0 ;  /* 0x0000000000007941 */ /* 0x000fea0003800000 */
.L_x_900:
[----:B------:R-:W2:Y:S01]  /*fe70*/  LDL.LU R8, [R1+0xa4] ;  /* 0x0000a40001087983 */ /* 0x000ea20000300800 */
[----:B------:R-:W-:Y:S01]  /*fe80*/  ULDC UR27, c[0x0][0x224] ;  /* 0x00008900001b7ab9 */ /* 0x000fe20000000800 */
[----:B------:R-:W-:Y:S01]  /*fe90*/  ULDC.64 UR18, c[0x0][0x390] ;  /* 0x0000e40000127ab9 */ /* 0x000fe20000000a00 */
[----:B------:R-:W-:Y:S01]  /*fea0*/  UMOV UR9, UR25 ;  /* 0x0000001900097c82 */ /* 0x000fe20008000000 */
[----:B------:R-:W-:Y:S01]  /*feb0*/  UIADD3 UR27, UR6, -UR27, URZ ;  /* 0x8000001b061b7290 */ /* 0x000fe2000fffe03f */
[C---:B------:R-:W-:Y:S01]  /*fec0*/  LOP3.LUT R41, R73.reuse, 0x20, RZ, 0xfc, !PT ;  /* 0x0000002049297812 */ /* 0x040fe200078efcff */
[----:B------:R-:W-:Y:S01]  /*fed0*/  UIMAD.WIDE.U32 UR8, UR10, UR18, UR8 ;  /* 0x000000120a0872a5 */ /* 0x000fe2000f8e0008 */
[C---:B------:R-:W-:Y:S01]  /*fee0*/  LOP3.LUT R43, R73.reuse, 0x40, RZ, 0xfc, !PT ;  /* 0x00000040492b7812 */ /* 0x040fe200078efcff */
[----:B------:R-:W-:Y:S01]  /*fef0*/  UIMAD UR18, UR17, UR18, URZ ;  /* 0x00000012111272a4 */ /* 0x000fe2000f8e023f */
[----:B------:R-:W-:Y:S01]  /*ff00*/  LOP3.LUT R45, R73, 0x60, RZ, 0xfc, !PT ;  /* 0x00000060492d7812 */ /* 0x000fe200078efcff */
[----:B------:R-:W-:Y:S01]  /*ff10*/  UIMAD UR27, UR27, -0x800, URZ ;  /* 0xfffff8001b1b78a4 */ /* 0x000fe2000f8e023f */
        /* <DEDUP_REMOVED lines=36> */
[----:B------:R-:W-:Y:S01]  /*10160*/  @!P1 STG.E.U16 desc[UR20][R4.64+-0xec0], R19 ;  /* 0xfff1401304009986 */ /* 0x000fe2000c101514 */
[----:B------:R-:W-:-:S02]  /*10170*/  LOP3.LUT R65, R73, 0x1a0, RZ, 0xfc, !PT ;  /* 0x000001a049417812 */ /* 0x000fc400078efcff */
[C---:B------:R-:W-:Y:S01]  /*10180*/  LOP3.LUT R67, R73.reuse, 0x1c0, RZ, 0xfc, !PT ;  /* 0x000001c049437812 */ /* 0x040fe200078efcff */
[----:B------:R-:W-:Y:S01]  /*10190*/  @!P0 STG.E.U16 desc[UR20][R4.64+-0xe80], R21 ;  /* 0xfff1801504008986 */ /* 0x000fe2000c101514 */
[----:B------:R-:W-:Y:S02]  /*101a0*/  LOP3.LUT R69, R73, 0x1e0, RZ, 0xfc, !PT ;  /* 0x000001e049457812 */ /* 0x000fe400078efcff */
[-C--:B------:R-:W-:Y:S01]  /*101b0*/  ISETP.GE.AND P0, PT, R59, R0.reuse, PT ;  /* 0x000000003b00720c */ /* 0x080fe20003f06270 */
[----:B------:R-:W-:Y:S01]  /*101c0*/  @!P3 STG.E.U16 desc[UR20][R4.64+-0xe40], R23 ;  /* 0xfff1c0170400b986 */ /* 0x000fe2000c101514 */
[-C--:B------:R-:W-:Y:S02]  /*101d0*/  ISETP.GE.AND P1, PT, R61, R0.reuse, PT ;  /* 0x000000003d00720c */ /* 0x080fe40003f26270 */
[-C--:B------:R-:W-:Y:S01]  /*101e0*/  ISETP.GE.AND P2, PT, R63, R0.reuse, PT ;  /* 0x000000003f00720c */ /* 0x080fe20003f46270 */
[----:B------:R-:W-:Y:S01]  /*101f0*/  @!P4 STG.E.U16 desc[UR20][R4.64+-0xe00], R25 ;  /* 0xfff200190400c986 */ /* 0x000fe2000c101514 */
        /* <DEDUP_REMOVED lines=15> */
[C---:B------:R-:W-:Y:S02]  /*102f0*/  IADD3 R10, R71.reuse, 0x4, RZ ;  /* 0x00000004470a7810 */ /* 0x040fe40007ffe0ff */
[C---:B0-----:R-:W-:Y:S01]  /*10300*/  IADD3 R11, R71.reuse, 0x5, RZ ;  /* 0x00000005470b7810 */ /* 0x041fe20007ffe0ff */
[----:B------:R0:W-:Y:S01]  /*10310*/  @!P5 STG.E.U16 desc[UR20][R4.64+-0xc40], R39 ;  /* 0xfff3c0270400d986 */ /* 0x0001e2000c101514 */
[C---:B------:R-:W-:Y:S02]  /*10320*/  IADD3 R12, R71.reuse, 0x6, RZ ;  /* 0x00000006470c7810 */ /* 0x040fe40007ffe0ff */
[----:B-1----:R-:W-:Y:S01]  /*10330*/  IADD3 R13, R71, 0x7, RZ ;  /* 0x00000007470d7810 */ /* 0x002fe20007ffe0ff */
[----:B------:R-:W-:Y:S01]  /*10340*/  BAR.SYNC.DEFER_BLOCKING 0x0 ;  /* 0x0000000000007b1d */ /* 0x000fe20000010000 */
[----:B------:R-:W-:-:S02]  /*10350*/  LEA.HI.SX32 R9, R9, R71, 0x1b ;  /* 0x0000004709097211 */ /* 0x000fc400078fdaff */
[----:B------:R-:W-:Y:S02]  /*10360*/  IADD3 R14, R71, 0x8, RZ ;  /* 0x00000008470e7810 */ /* 0x000fe40007ffe0ff */
[-C--:B------:R-:W-:Y:S02]  /*10370*/  LEA.HI.SX32 R10, R10, R71.reuse, 0x1b ;  /* 0x000000470a0a7211 */ /* 0x080fe400078fdaff */
[-C--:B------:R-:W-:Y:S02]  /*10380*/  LEA.HI.SX32 R11, R11, R71.reuse, 0x1b ;  /* 0x000000470b0b7211 */ /* 0x080fe400078fdaff */
[----:B------:R-:W-:Y:S02]  /*10390*/  LEA R6, R6, UR7, 0x1 ;  /* 0x0000000706067c11 */ /* 0x000fe4000f8e08ff */
[----:B---3--:R-:W-:Y:S02]  /*103a0*/  IADD3 R15, R71, 0x9, RZ ;  /* 0x00000009470f7810 */ /* 0x008fe40007ffe0ff */
[----:B------:R-:W-:-:S02]  /*103b0*/  LEA.HI.SX32 R12, R12, R71, 0x1b ;  /* 0x000000470c0c7211 */ /* 0x000fc400078fdaff */
[----:B------:R-:W-:Y:S02]  /*103c0*/  IADD3 R16, R71, 0xa, RZ ;  /* 0x0000000a47107810 */ /* 0x000fe40007ffe0ff */
[-C--:B------:R-:W-:Y:S02]  /*103d0*/  LEA.HI.SX32 R13, R13, R71.reuse, 0x1b ;  /* 0x000000470d0d7211 */ /* 0x080fe400078fdaff */
[----:B------:R-:W-:Y:S02]  /*103e0*/  LEA R9, R9, UR7, 0x1 ;  /* 0x0000000709097c11 */ /* 0x000fe4000f8e08ff */
[----:B----4-:R-:W-:Y:S02]  /*103f0*/  IADD3 R17, R71, 0xb, RZ ;  /* 0x0000000b47117810 */ /* 0x010fe40007ffe0ff */
[----:B------:R-:W-:Y:S02]  /*10400*/  LEA.HI.SX32 R14, R14, R71, 0x1b ;  /* 0x000000470e0e7211 */ /* 0x000fe400078fdaff */
[----:B------:R-:W-:-:S02]  /*10410*/  LEA R10, R10, UR7, 0x1 ;  /* 0x000000070a0a7c11 */ /* 0x000fc4000f8e08ff */
[----:B0-----:R-:W-:Y:S02]  /*10420*/  F2FP.F16.F32.PACK_AB R4, R96, R95 ;  /* 0x0000005f6004723e */ /* 0x001fe400000000ff */
[----:B------:R-:W-:Y:S02]  /*10430*/  IADD3 R18, R71, 0xc, RZ ;  /* 0x0000000c47127810 */ /* 0x000fe40007ffe0ff */
[----:B------:R-:W-:Y:S02]  /*10440*/  LEA R11, R11, UR7, 0x1 ;  /* 0x000000070b0b7c11 */ /* 0x000fe4000f8e08ff */
[----:B------:R-:W-:Y:S02]  /*10450*/  IADD3 R19, R71, 0xd, RZ ;  /* 0x0000000d47137810 */ /* 0x000fe40007ffe0ff */
[----:B------:R-:W-:Y:S02]  /*10460*/  LEA.HI.SX32 R15, R15, R71, 0x1b ;  /* 0x000000470f0f7211 */ /* 0x000fe400078fdaff */
[----:B------:R-:W-:-:S02]  /*10470*/  LEA R12, R12, UR7, 0x1 ;  /* 0x000000070c0c7c11 */ /* 0x000fc4000f8e08ff */
[----:B------:R-:W-:Y:S02]  /*10480*/  IADD3 R20, R71, 0xe, RZ ;  /* 0x0000000e47147810 */ /* 0x000fe40007ffe0ff */
[-C--:B------:R-:W-:Y:S02]  /*10490*/  LEA.HI.SX32 R16, R16, R71.reuse, 0x1b ;  /* 0x0000004710107211 */ /* 0x080fe400078fdaff */
[----:B------:R-:W-:Y:S02]  /*104a0*/  LEA R13, R13, UR7, 0x1 ;  /* 0x000000070d0d7c11 */ /* 0x000fe4000f8e08ff */
[----:B------:R-:W-:Y:S02]  /*104b0*/  IADD3 R21, R71, 0xf, RZ ;  /* 0x0000000f47157810 */ /* 0x000fe40007ffe0ff */
[----:B------:R-:W-:Y:S02]  /*104c0*/  LEA.HI.SX32 R17, R17, R71, 0x1b ;  /* 0x0000004711117211 */ /* 0x000fe400078fdaff */
[----:B------:R-:W-:-:S02]  /*104d0*/  LEA R14, R14, UR7, 0x1 ;  /* 0x000000070e0e7c11 */ /* 0x000fc4000f8e08ff */
[-C--:B------:R-:W-:Y:S02]  /*104e0*/  LEA.HI.SX32 R18, R18, R71.reuse, 0x1b ;  /* 0x0000004712127211 */ /* 0x080fe400078fdaff */
[-C--:B------:R-:W-:Y:S02]  /*104f0*/  LEA.HI.SX32 R19, R19, R71.reuse, 0x1b ;  /* 0x0000004713137211 */ /* 0x080fe400078fdaff */
[----:B------:R-:W-:Y:S02]  /*10500*/  LEA R15, R15, UR7, 0x1 ;  /* 0x000000070f0f7c11 */ /* 0x000fe4000f8e08ff */
[-C--:B------:R-:W-:Y:S02]  /*10510*/  LEA.HI.SX32 R20, R20, R71.reuse, 0x1b ;  /* 0x0000004714147211 */ /* 0x080fe400078fdaff */
[----:B------:R-:W-:Y:S02]  /*10520*/  LEA R16, R16, UR7, 0x1 ;  /* 0x0000000710107c11 */ /* 0x000fe4000f8e08ff */
[----:B------:R-:W-:-:S02]  /*10530*/  LEA.HI.SX32 R21, R21, R71, 0x1b ;  /* 0x0000004715157211 */ /* 0x000fc400078fdaff */
[----:B------:R-:W-:Y:S02]  /*10540*/  LEA R17, R17, UR7, 0x1 ;  /* 0x0000000711117c11 */ /* 0x000fe4000f8e08ff */
[----:B------:R-:W-:Y:S02]  /*10550*/  LEA R18, R18, UR7, 0x1 ;  /* 0x0000000712127c11 */ /* 0x000fe4000f8e08ff */
[----:B------:R-:W-:Y:S02]  /*10560*/  LEA R19, R19, UR7, 0x1 ;  /* 0x0000000713137c11 */ /* 0x000fe4000f8e08ff */
[----:B------:R-:W-:Y:S02]  /*10570*/  LEA R20, R20, UR7, 0x1 ;  /* 0x0000000714147c11 */ /* 0x000fe4000f8e08ff */
[----:B------:R-:W-:Y:S01]  /*10580*/  LEA R21, R21, UR7, 0x1 ;  /* 0x0000000715157c11 */ /* 0x000fe2000f8e08ff */
        /* <DEDUP_REMOVED lines=9> */
[----:B------:R-:W-:Y:S01]  /*10620*/  LEA R8, R8, UR7, 0x1 ;  /* 0x0000000708087c11 */ /* 0x000fe2000f8e08ff */
        /* <DEDUP_REMOVED lines=9> */
[----:B------:R2:W-:Y:S01]  /*106c0*/  STS.U16 [R9+0x6], R23 ;  /* 0x0000061709007388 */ /* 0x0005e20000000400 */
        /* <DEDUP_REMOVED lines=10> */
[----:B--2---:R-:W-:Y:S01]  /*10770*/  PRMT R9, R0, 0x7632, R9 ;  /* 0x0000763200097816 */ /* 0x004fe20000000009 */
[----:B------:R-:W-:Y:S01]  /*10780*/  STS.U16 [R12+0xc], R25 ;  /* 0x00000c190c007388 */ /* 0x000fe20000000400 */
[----:B------:R-:W-:Y:S01]  /*10790*/  PRMT R6, R4, 0x7632, R6 ;  /* 0x0000763204067816 */ /* 0x000fe20000000006 */
[----:B------:R-:W-:Y:S01]  /*107a0*/  FADD.FTZ R96, R95, R96 ;  /* 0x000000605f607221 */ /* 0x000fe20000010000 */
[----:B------:R-:W-:Y:S01]  /*107b0*/  F2FP.F16.F32.PACK_AB R0, R100, R99 ;  /* 0x000000636400723e */ /* 0x000fe200000000ff */
[----:B------:R-:W-:Y:S01]  /*107c0*/  STS.U16 [R13+0xe], R26 ;  /* 0x00000e1a0d007388 */ /* 0x000fe20000000400 */
[----:B------:R-:W-:Y:S01]  /*107d0*/  F2FP.F16.F32.PACK_AB R4, R102, R101 ;  /* 0x000000656604723e */ /* 0x000fe200000000ff */
[----:B------:R-:W-:-:S02]  /*107e0*/  FADD.FTZ R97, R96, R97 ;  /* 0x0000006160617221 */ /* 0x000fc40000010000 */
[----:B------:R0:W-:Y:S01]  /*107f0*/  STS.U16 [R14+0x10], R5 ;  /* 0x000010050e007388 */ /* 0x0001e20000000400 */
[----:B---3--:R-:W-:Y:S01]  /*10800*/  PRMT R10, R4, 0x7610, R10 ;  /* 0x00007610040a7816 */ /* 0x008fe2000000000a */
[----:B------:R-:W-:Y:S02]  /*10810*/  FADD.FTZ R98, R97, R98 ;  /* 0x0000006261627221 */ /* 0x000fe40000010000 */
[----:B------:R1:W-:Y:S02]  /*10820*/  STS.U16 [R15+0x12], R6 ;  /* 0x000012060f007388 */ /* 0x0003e40000000400 */
[----:B------:R-:W-:Y:S02]  /*10830*/  FADD.FTZ R99, R98, R99 ;  /* 0x0000006362637221 */ /* 0x000fe40000010000 */
[----:B------:R-:W-:Y:S01]  /*10840*/  STS.U16 [R16+0x14], R8 ;  /* 0x0000140810007388 */ /* 0x000fe20000000400 */
[----:B0-----:R-:W-:Y:S01]  /*10850*/  PRMT R5, R0, 0x7632, R5 ;  /* 0x0000763200057816 */ /* 0x001fe20000000005 */
[----:B------:R-:W-:-:S02]  /*10860*/  FADD.FTZ R100, R99, R100 ;  /* 0x0000006463647221 */ /* 0x000fc40000010000 */
[----:B------:R-:W-:Y:S01]  /*10870*/  STS.U16 [R17+0x16], R9 ;  /* 0x0000160911007388 */ /* 0x000fe20000000400 */
[----:B-1----:R-:W-:Y:S01]  /*10880*/  PRMT R6, R4, 0x7632, R6 ;  /* 0x0000763204067816 */ /* 0x002fe20000000006 */
        /* <DEDUP_REMOVED lines=27> */
[----:B0-----:R-:W-:-:S05]  /*10a40*/  FADD.FTZ R4, R101, R102 ;  /* 0x0000006665047221 */ /* 0x001fca0000010000 */
[----:B------:R-:W-:Y:S04]  /*10a50*/  STL [R1+0xa4], R4 ;  /* 0x0000a40401007387 */ /* 0x000fe80000100800 */
[----:B------:R-:W0:Y:S02]  /*10a60*/  LDS R0, [UR7+0x1080] ;  /* 0x00108007ff007984 */ /* 0x000e240008000800 */
        /* <DEDUP_REMOVED lines=15> */
.L_x_903:
[----:B------:R-:W-:Y:S05]  /*10b60*/  BSYNC B0 ;  /* 0x0000000000007941 */ /* 0x000fea0003800000 */
.L_x_902:
[----:B------:R-:W-:Y:S01]  /*10b70*/  ULDC.64 UR18, c[0x0][0x3b0] ;  /* 0x0000ec0000127ab9 */ /* 0x000fe20000000a00 */
[----:B------:R-:W-:Y:S01]  /*10b80*/  UMOV UR9, UR25 ;  /* 0x0000001900097c82 */ /* 0x000fe20008000000 */
[----:B------:R-:W-:Y:S01]  /*10b90*/  UIMAD UR17, UR17, UR18, URZ ;  /* 0x00000012111172a4 */ /* 0x000fe2000f8e023f */
[-C--:B------:R-:W-:Y:S01]  /*10ba0*/  ISETP.GE.AND P3, PT, R41, R0.reuse, PT ;  /* 0x000000002900720c */ /* 0x080fe20003f66270 */
[----:B------:R-:W-:Y:S01]  /*10bb0*/  UIMAD.WIDE.U32 UR8, UR10, UR18, UR8 ;  /* 0x000000120a0872a5 */ /* 0x000fe2000f8e0008 */
[-C--:B------:R-:W-:Y:S01]  /*10bc0*/  ISETP.GE.AND P4, PT, R43, R0.reuse, PT ;  /* 0x000000002b00720c */ /* 0x080fe20003f86270 */
[----:B------:R-:W-:Y:S01]  /*10bd0*/  UIMAD UR17, UR10, UR19, UR17 ;  /* 0x000000130a1172a4 */ /* 0x000fe2000f8e0211 */
[-C--:B------:R-:W-:Y:S01]  /*10be0*/  ISETP.GE.AND P5, PT, R45, R0.reuse, PT ;  /* 0x000000002d00720c */ /* 0x080fe20003fa6270 */
[----:B------:R-:W-:Y:S01]  /*10bf0*/  UIADD3 UR8, UP0, UR27, UR8, URZ ;  /* 0x000000081b087290 */ /* 0x000fe2000ff1e03f */
[-C--:B------:R-:W-:Y:S01]  /*10c00*/  ISETP.GE.AND P6, PT, R47, R0.reuse, PT ;  /* 0x000000002f00720c */ /* 0x080fe20003fc6270 */
[----:B------:R-:W-:Y:S01]  /*10c10*/  ULDC.64 UR18, c[0x0][0x3f0] ;  /* 0x0000fc0000127ab9 */ /* 0x000fe20000000a00 */
[----:B------:R-:W-:Y:S01]  /*10c20*/  ISETP.GE.AND P1, PT, R51, R0, PT ;  /* 0x000000003300720c */ /* 0x000fe20003f26270 */
[----:B------:R-:W-:Y:S01]  /*10c30*/  UIADD3.X UR9, UR30, UR17, UR9, UP0, !UPT ;  /* 0x000000111e097290 */ /* 0x000fe200087fe409 */
[C---:B------:R-:W-:Y:S01]  /*10c40*/  LEA R2, P0, R6.reuse, UR18, 0x1 ;  /* 0x0000001206027c11 */ /* 0x040fe2000f8008ff */
[----:B------:R-:W-:Y:S01]  /*10c50*/  UISETP.GT.AND UP0, UPT, UR16, 0x1, UPT ;  /* 0x000000011000788c */ /* 0x000fe2000bf04270 */
[----:B0-----:R-:W-:Y:S01]  /*10c60*/  MOV R4, UR8 ;  /* 0x0000000800047c02 */ /* 0x001fe20008000f00 */
[----:B------:R-:W-:Y:S01]  /*10c70*/  UIADD3 UR14, UP1, UR14, -0x2000, URZ ;  /* 0xffffe0000e0e7890 */ /* 0x000fe2000ff3e03f */
[----:B------:R-:W-:Y:S01]  /*10c80*/  LEA.HI.X R3, R6, UR19, R7, 0x1, P0 ;  /* 0x0000001306037c11 */ /* 0x000fe200080f0c07 */
        /* <DEDUP_REMOVED lines=38> */
.L_x_798:
        /* <DEDUP_REMOVED lines=41> */
.L_x_906:
[----:B------:R-:W-:Y:S05]  /*11180*/  BSYNC B0 ;  /* 0x0000000000007941 */ /* 0x000fea0003800000 */
.L_x_905:
        /* <DEDUP_REMOVED lines=44> */
.L_x_908:
[----:B------:R-:W2:Y:S02]  /*11450*/  S2R R11, SR_TID.X ;  /* 0x00000000000b7919 */ /* 0x000ea40000002100 */
.L_x_909:
[----:B------:R-:W-:Y:S05]  /*11460*/  BSYNC B0 ;  /* 0x0000000000007941 */ /* 0x000fea0003800000 */
.L_x_907:
        /* <DEDUP_REMOVED lines=23> */
.L_x_911:
        /* <DEDUP_REMOVED lines=32> */
.L_x_910:
[----:B------:R-:W-:Y:S05]  /*117e0*/  EXIT ;  /* 0x000000000000794d */ /* 0x000fea0003800000 */
.L_x_808:
[----:B------:R-:W-:Y:S01]  /*117f0*/  HFMA2.MMA R77, -RZ, RZ, 0, 5.9604644775390625e-08 ;  /* 0x00000001ff4d7435 */ /* 0x000fe200000001ff */
[----:B------:R-:W-:Y:S02]  /*11800*/  MOV R224, R218 ;  /* 0x000000da00e07202 */ /* 0x000fe40000000f00 */
[----:B------:R-:W-:Y:S02]  /*11810*/  MOV R76, RZ ;  /* 0x000000ff004c7202 */ /* 0x000fe40000000f00 */
[----:B------:R-:W-:-:S07]  /*11820*/  MOV R79, 0xffffffff ;  /* 0xffffffff004f7802 */ /* 0x000fce0000000f00 */
[----:B------:R-:W-:Y:S05]  /*11830*/  WARPSYNC.COLLECTIVE R79, `(.L_x_912) ;  /* 0x000000004f087348 */ /* 0x000fea0003c00000 */
[----:B------:R0:W1:Y:S02]  /*11840*/  SHFL.UP P1, R78, R224, R77, R76 ;  /* 0x0400004de04e7389 */ /* 0x000064000002004c */
[----:B01----:R-:W-:Y:S01]  /*11850*/  ENDCOLLECTIVE ;  /* 0x000000000000791b */ /* 0x003fe20003800000 */
.L_x_912:
[----:B------:R-:W-:Y:S02]  /*11860*/  MOV R224, R220 ;  /* 0x000000dc00e07202 */ /* 0x000fe40000000f00 */
[----:B------:R-:W-:-:S07]  /*11870*/  MOV R222, R78 ;  /* 0x0000004e00de7202 */ /* 0x000fce0000000f00 */
[----:B------:R-:W-:Y:S05]  /*11880*/  WARPSYNC.COLLECTIVE R79, `(.L_x_913) ;  /* 0x000000004f087348 */ /* 0x000fea0003c00000 */
[----:B------:R0:W1:Y:S02]  /*11890*/  SHFL.UP P1, R78, R224, R77, R76 ;  /* 0x0400004de04e7389 */ /* 0x000064000002004c */
[----:B01----:R-:W-:Y:S01]  /*118a0*/  ENDCOLLECTIVE ;  /* 0x000000000000791b */ /* 0x003fe20003800000 */
.L_x_913:
[----:B------:R-:W-:Y:S02]  /*118b0*/  MOV R224, R221 ;  /* 0x000000dd00e07202 */ /* 0x000fe40000000f00 */
[----:B------:R-:W-:-:S07]  /*118c0*/  MOV R223, R78 ;  /* 0x0000004e00df7202 */ /* 0x000fce0000000f00 */
[----:B------:R-:W-:Y:S05]  /*118d0*/  WARPSYNC.COLLECTIVE R79, `(.L_x_914) ;  /* 0x000000004f087348 */ /* 0x000fea0003c00000 */
[----:B------:R0:W1:Y:S02]  /*118e0*/  SHFL.UP P1, R78, R224, R77, R76 ;  /* 0x0400004de04e7389 */ /* 0x000064000002004c */
[----:B01----:R-:W-:Y:S01]  /*118f0*/  ENDCOLLECTIVE ;  /* 0x000000000000791b */ /* 0x003fe20003800000 */
.L_x_914:
[----:B------:R-:W-:Y:S02]  /*11900*/  MOV R224, R219 ;  /* 0x000000db00e07202 */ /* 0x000fe40000000f00 */
[----:B------:R-:W-:-:S07]  /*11910*/  MOV R225, R78 ;  /* 0x0000004e00e17202 */ /* 0x000fce0000000f00 */
[----:B------:R-:W-:Y:S05]  /*11920*/  WARPSYNC.COLLECTIVE R79, `(.L_x_915) ;  /* 0x000000004f087348 */ /* 0x000fea0003c00000 */
[----:B------:R0:W1:Y:S02]  /*11930*/  SHFL.UP P1, R78, R224, R77, R76 ;  /* 0x0400004de04e7389 */ /* 0x000064000002004c */
[----:B01----:R-:W-:Y:S01]  /*11940*/  ENDCOLLECTIVE ;  /* 0x000000000000791b */ /* 0x003fe20003800000 */
.L_x_915:
        /* <DEDUP_REMOVED lines=19> */
.L_x_916:
[----:B------:R-:W-:Y:S02]  /*11a80*/  MOV R224, R220 ;  /* 0x000000dc00e07202 */ /* 0x000fe40000000f00 */
[----:B------:R-:W-:-:S07]  /*11a90*/  MOV R223, R78 ;  /* 0x0000004e00df7202 */ /* 0x000fce0000000f00 */
[----:B------:R-:W-:Y:S05]  /*11aa0*/  WARPSYNC.COLLECTIVE R79, `(.L_x_917) ;  /* 0x000000004f087348 */ /* 0x000fea0003c00000 */
[----:B------:R0:W1:Y:S02]  /*11ab0*/  SHFL.UP P1, R78, R224, R77, R76 ;  /* 0x0400004de04e7389 */ /* 0x000064000002004c */
[----:B01----:R-:W-:Y:S01]  /*11ac0*/  ENDCOLLECTIVE ;  /* 0x000000000000791b */ /* 0x003fe20003800000 */
.L_x_917:
[----:B------:R-:W-:Y:S02]  /*11ad0*/  MOV R224, R221 ;  /* 0x000000dd00e07202 */ /* 0x000fe40000000f00 */
[----:B------:R-:W-:-:S07]  /*11ae0*/  MOV R225, R78 ;  /* 0x0000004e00e17202 */ /* 0x000fce0000000f00 */
[----:B------:R-:W-:Y:S05]  /*11af0*/  WARPSYNC.COLLECTIVE R79, `(.L_x_918) ;  /* 0x000000004f087348 */ /* 0x000fea0003c00000 */
[----:B------:R0:W1:Y:S02]  /*11b00*/  SHFL.UP P1, R78, R224, R77, R76 ;  /* 0x0400004de04e7389 */ /* 0x000064000002004c */
[----:B01----:R-:W-:Y:S01]  /*11b10*/  ENDCOLLECTIVE ;  /* 0x000000000000791b */ /* 0x003fe20003800000 */
.L_x_918:
[----:B------:R-:W-:Y:S02]  /*11b20*/  MOV R224, R219 ;  /* 0x000000db00e07202 */ /* 0x000fe40000000f00 */
[----:B------:R-:W-:-:S07]  /*11b30*/  MOV R222, R78 ;  /* 0x0000004e00de7202 */ /* 0x000fce0000000f00 */
[----:B------:R-:W-:Y:S05]  /*11b40*/  WARPSYNC.COLLECTIVE R79, `(.L_x_919) ;  /* 0x000000004f087348 */ /* 0x000fea0003c00000 */
[----:B------:R0:W1:Y:S02]  /*11b50*/  SHFL.UP P1, R78, R224, R77, R76 ;  /* 0x0400004de04e7389 */ /* 0x000064000002004c */
[----:B01----:R-:W-:Y:S01]  /*11b60*/  ENDCOLLECTIVE ;  /* 0x000000000000791b */ /* 0x003fe20003800000 */
.L_x_919:
        /* <DEDUP_REMOVED lines=19> */
.L_x_920:
[----:B------:R-:W-:Y:S02]  /*11ca0*/  MOV R224, R220 ;  /* 0x000000dc00e07202 */ /* 0x000fe40000000f00 */
[----:B------:R-:W-:-:S07]  /*11cb0*/  MOV R223, R78 ;  /* 0x0000004e00df7202 */ /* 0x000fce0000000f00 */
[----:B------:R-:W-:Y:S05]  /*11cc0*/  WARPSYNC.COLLECTIVE R79, `(.L_x_921) ;  /* 0x000000004f087348 */ /* 0x000fea0003c00000 */
[----:B------:R0:W1:Y:S02]  /*11cd0*/  SHFL.UP P1, R78, R224, R77, R76 ;  /* 0x0400004de04e7389 */ /* 0x000064000002004c */
[----:B01----:R-:W-:Y:S01]  /*11ce0*/  ENDCOLLECTIVE ;  /* 0x000000000000791b */ /* 0x003fe20003800000 */
.L_x_921:
[----:B------:R-:W-:Y:S02]  /*11cf0*/  MOV R224, R221 ;  /* 0x000000dd00e07202 */ /* 0x000fe40000000f00 */
[----:B------:R-:W-:-:S07]  /*11d00*/  MOV R225, R78 ;  /* 0x0000004e00e17202 */ /* 0x000fce0000000f00 */
[----:B------:R-:W-:Y:S05]  /*11d10*/  WARPSYNC.COLLECTIVE R79, `(.L_x_922) ;  /* 0x000000004f087348 */ /* 0x000fea0003c00000 */
[----:B------:R0:W1:Y:S02]  /*11d20*/  SHFL.UP P1, R78, R224, R77, R76 ;  /* 0x0400004de04e7389 */ /* 0x000064000002004c */
[----:B01----:R-:W-:Y:S01]  /*11d30*/  ENDCOLLECTIVE ;  /* 0x000000000000791b */ /* 0x003fe20003800000 */
.L_x_922:
[----:B------:R-:W-:Y:S02]  /*11d40*/  MOV R224, R219 ;  /* 0x000000db00e07202 */ /* 0x000fe40000000f00 */
[----:B------:R-:W-:-:S07]  /*11d50*/  MOV R222, R78 ;  /* 0x0000004e00de7202 */ /* 0x000fce0000000f00 */
[----:B------:R-:W-:Y:S05]  /*11d60*/  WARPSYNC.COLLECTIVE R79, `(.L_x_923) ;  /* 0x000000004f087348 */ /* 0x000fea0003c00000 */
[----:B------:R0:W1:Y:S02]  /*11d70*/  SHFL.UP P1, R78, R224, R77, R76 ;  /* 0x0400004de04e7389 */ /* 0x000064000002004c */
[----:B01----:R-:W-:Y:S01]  /*11d80*/  ENDCOLLECTIVE ;  /* 0x000000000000791b */ /* 0x003fe20003800000 */
.L_x_923:
        /* <DEDUP_REMOVED lines=19> */
.L_x_924:
[----:B------:R-:W-:Y:S02]  /*11ec0*/  MOV R224, R220 ;  /* 0x000000dc00e07202 */ /* 0x000fe40000000f00 */
[----:B------:R-:W-:-:S07]  /*11ed0*/  MOV R223, R78 ;  /* 0x0000004e00df7202 */ /* 0x000fce0000000f00 */
[----:B------:R-:W-:Y:S05]  /*11ee0*/  WARPSYNC.COLLECTIVE R79, `(.L_x_925) ;  /* 0x000000004f087348 */ /* 0x000fea0003c00000 */
[----:B------:R0:W1:Y:S02]  /*11ef0*/  SHFL.UP P1, R78, R224, R77, R76 ;  /* 0x0400004de04e7389 */ /* 0x000064000002004c */
[----:B01----:R-:W-:Y:S01]  /*11f00*/  ENDCOLLECTIVE ;  /* 0x000000000000791b */ /* 0x003fe20003800000 */
.L_x_925:
[----:B------:R-:W-:Y:S02]  /*11f10*/  MOV R224, R221 ;  /* 0x000000dd00e07202 */ /* 0x000fe40000000f00 */
[----:B------:R-:W-:-:S07]  /*11f20*/  MOV R225, R78 ;  /* 0x0000004e00e17202 */ /* 0x000fce0000000f00 */
[----:B------:R-:W-:Y:S05]  /*11f30*/  WARPSYNC.COLLECTIVE R79, `(.L_x_926) ;  /* 0x000000004f087348 */ /* 0x000fea0003c00000 */
[----:B------:R0:W1:Y:S02]  /*11f40*/  SHFL.UP P1, R78, R224, R77, R76 ;  /* 0x0400004de04e7389 */ /* 0x000064000002004c */
[----:B01----:R-:W-:Y:S01]  /*11f50*/  ENDCOLLECTIVE ;  /* 0x000000000000791b */ /* 0x003fe20003800000 */
.L_x_926:
[----:B------:R-:W-:Y:S02]  /*11f60*/  MOV R224, R219 ;  /* 0x000000db00e07202 */ /* 0x000fe40000000f00 */
[----:B------:R-:W-:-:S07]  /*11f70*/  MOV R222, R78 ;  /* 0x0000004e00de7202 */ /* 0x000fce0000000f00 */
[----:B------:R-:W-:Y:S05]  /*11f80*/  WARPSYNC.COLLECTIVE R79, `(.L_x_927) ;  /* 0x000000004f087348 */ /* 0x000fea0003c00000 */
[----:B------:R0:W1:Y:S02]  /*11f90*/  SHFL.UP P1, R78, R224, R77, R76 ;  /* 0x0400004de04e7389 */ /* 0x000064000002004c */
[----:B01----:R-:W-:Y:S01]  /*11fa0*/  ENDCOLLECTIVE ;  /* 0x000000000000791b */ /* 0x003fe20003800000 */
.L_x_927:
        /* <DEDUP_REMOVED lines=19> */
.L_x_928:
[----:B------:R-:W-:Y:S02]  /*120e0*/  MOV R224, R220 ;  /* 0x000000dc00e07202 */ /* 0x000fe40000000f00 */
[----:B------:R-:W-:-:S07]  /*120f0*/  MOV R222, R78 ;  /* 0x0000004e00de7202 */ /* 0x000fce0000000f00 */
[----:B------:R-:W-:Y:S05]  /*12100*/  WARPSYNC.COLLECTIVE R79, `(.L_x_929) ;  /* 0x000000004f087348 */ /* 0x000fea0003c00000 */
[----:B------:R0:W1:Y:S02]  /*12110*/  SHFL.UP P1, R78, R224, R77, R76 ;  /* 0x0400004de04e7389 */ /* 0x000064000002004c */
[----:B01----:R-:W-:Y:S01]  /*12120*/  ENDCOLLECTIVE ;  /* 0x000000000000791b */ /* 0x003fe20003800000 */
.L_x_929:
[----:B------:R-:W-:Y:S02]  /*12130*/  MOV R224, R221 ;  /* 0x000000dd00e07202 */ /* 0x000fe40000000f00 */
[----:B------:R-:W-:-:S07]  /*12140*/  MOV R223, R78 ;  /* 0x0000004e00df7202 */ /* 0x000fce0000000f00 */
[----:B------:R-:W-:Y:S05]  /*12150*/  WARPSYNC.COLLECTIVE R79, `(.L_x_930) ;  /* 0x000000004f087348 */ /* 0x000fea0003c00000 */
[----:B------:R0:W1:Y:S02]  /*12160*/  SHFL.UP P1, R78, R224, R77, R76 ;  /* 0x0400004de04e7389 */ /* 0x000064000002004c */
[----:B01----:R-:W-:Y:S01]  /*12170*/  ENDCOLLECTIVE ;  /* 0x000000000000791b */ /* 0x003fe20003800000 */
.L_x_930:
[----:B------:R-:W-:Y:S02]  /*12180*/  MOV R224, R219 ;  /* 0x000000db00e07202 */ /* 0x000fe40000000f00 */
[----:B------:R-:W-:-:S07]  /*12190*/  MOV R225, R78 ;  /* 0x0000004e00e17202 */ /* 0x000fce0000000f00 */
[----:B------:R-:W-:Y:S05]  /*121a0*/  WARPSYNC.COLLECTIVE R79, `(.L_x_931) ;  /* 0x000000004f087348 */ /* 0x000fea0003c00000 */
[----:B------:R0:W1:Y:S02]  /*121b0*/  SHFL.UP P1, R78, R224, R77, R76 ;  /* 0x0400004de04e7389 */ /* 0x000064000002004c */
[----:B01----:R-:W-:Y:S01]  /*121c0*/  ENDCOLLECTIVE ;  /* 0x000000000000791b */ /* 0x003fe20003800000 */
.L_x_931:
[----:B------:R-:W-:Y:S01]  /*121d0*/  MOV R77, R78 ;  /* 0x0000004e004d7202 */ /* 0x000fe20000000f00 */
[----:B------:R-:W-:Y:S06]  /*121e0*/  BRA `(.L_x_932) ;  /* 0xffffff70001c7947 */ /* 0x000fec000383ffff */
.L_x_809:
        /* <DEDUP_REMOVED lines=8> */
.L_x_934:
[----:B------:R-:W-:Y:S05]  /*12270*/  BSYNC B0 ;  /* 0x0000000000007941 */ /* 0x000fea0003800000 */
.L_x_933:
[----:B------:R-:W-:Y:S05]  /*12280*/  BRA `(.L_x_935) ;  /* 0xffffff70002c7947 */ /* 0x000fea000383ffff */
.L_x_810:
        /* <DEDUP_REMOVED lines=8> */
.L_x_937:
[----:B------:R-:W-:Y:S05]  /*12310*/  BSYNC B0 ;  /* 0x0000000000007941 */ /* 0x000fea0003800000 */
.L_x_936:
[----:B------:R-:W-:Y:S05]  /*12320*/  BRA `(.L_x_938) ;  /* 0xffffff70000c7947 */ /* 0x000fea000383ffff */
.L_x_811:
        /* <DEDUP_REMOVED lines=8> */
.L_x_940:
[----:B------:R-:W-:Y:S05]  /*123b0*/  BSYNC B0 ;  /* 0x0000000000007941 */ /* 0x000fea0003800000 */
.L_x_939:
[----:B------:R-:W-:Y:S05]  /*123c0*/  BRA `(.L_x_941) ;  /* 0xffffff6c00ec7947 */ /* 0x000fea000383ffff */
.L_x_812:
        /* <DEDUP_REMOVED lines=8> */
.L_x_943:
[----:B------:R-:W-:Y:S05]  /*12450*/  BSYNC B0 ;  /* 0x0000000000007941 */ /* 0x000fea0003800000 */
.L_x_942:
[----:B------:R-:W-:Y:S05]  /*12460*/  BRA `(.L_x_944) ;  /* 0xffffff6c00cc7947 */ /* 0x000fea000383ffff */
.L_x_813:
        /* <DEDUP_REMOVED lines=8> */
.L_x_946:
[----:B------:R-:W-:Y:S05]  /*124f0*/  BSYNC B0 ;  /* 0x0000000000007941 */ /* 0x000fea0003800000 */
.L_x_945:
        /* <DEDUP_REMOVED lines=8> */
.L_x_947:
[----:B------:R-:W-:Y:S02]  /*12580*/  MOV R224, R221 ;  /* 0x000000dd00e07202 */ /* 0x000fe40000000f00 */
[----:B------:R-:W-:-:S07]  /*12590*/  MOV R220, R78 ;  /* 0x0000004e00dc7202 */ /* 0x000fce0000000f00 */
[----:B------:R-:W-:Y:S05]  /*125a0*/  WARPSYNC.COLLECTIVE R79, `(.L_x_948) ;  /* 0x000000004f087348 */ /* 0x000fea0003c00000 */
[----:B------:R0:W1:Y:S02]  /*125b0*/  SHFL.UP P1, R78, R224, R77, R76 ;  /* 0x0400004de04e7389 */ /* 0x000064000002004c */
[----:B01----:R-:W-:Y:S01]  /*125c0*/  ENDCOLLECTIVE ;  /* 0x000000000000791b */ /* 0x003fe20003800000 */
.L_x_948:
[----:B------:R-:W-:Y:S02]  /*125d0*/  MOV R224, R219 ;  /* 0x000000db00e07202 */ /* 0x000fe40000000f00 */
[----:B------:R-:W-:-:S07]  /*125e0*/  MOV R221, R78 ;  /* 0x0000004e00dd7202 */ /* 0x000fce0000000f00 */
[----:B------:R-:W-:Y:S05]  /*125f0*/  WARPSYNC.COLLECTIVE R79, `(.L_x_949) ;  /* 0x000000004f087348 */ /* 0x000fea0003c00000 */
[----:B------:R0:W1:Y:S02]  /*12600*/  SHFL.UP P1, R78, R224, R77, R76 ;  /* 0x0400004de04e7389 */ /* 0x000064000002004c */
[----:B01----:R-:W-:Y:S01]  /*12610*/  ENDCOLLECTIVE ;  /* 0x000000000000791b */ /* 0x003fe20003800000 */
.L_x_949:
[----:B------:R-:W-:Y:S01]  /*12620*/  HFMA2.MMA R77, -RZ, RZ, 0, 0 ;  /* 0x00000000ff4d7435 */ /* 0x000fe200000001ff */
[----:B------:R-:W-:Y:S02]  /*12630*/  MOV R76, 0x1f ;  /* 0x0000001f004c7802 */ /* 0x000fe40000000f00 */
[----:B------:R-:W-:Y:S02]  /*12640*/  MOV R219, R78 ;  /* 0x0000004e00db7202 */ /* 0x000fe40000000f00 */
[----:B------:R-:W-:-:S07]  /*12650*/  MOV R78, R60 ;  /* 0x0000003c004e7202 */ /* 0x000fce0000000f00 */
[----:B------:R-:W-:Y:S05]  /*12660*/  WARPSYNC.COLLECTIVE R79, `(.L_x_950) ;  /* 0x000000004f087348 */ /* 0x000fea0003c00000 */
[----:B------:R0:W1:Y:S02]  /*12670*/  SHFL.IDX P1, R222, R78, R77, R76 ;  /* 0x0000004d4ede7389 */ /* 0x000064000002004c */
[----:B01----:R-:W-:Y:S01]  /*12680*/  ENDCOLLECTIVE ;  /* 0x000000000000791b */ /* 0x003fe20003800000 */
.L_x_950:
[----:B------:R-:W-:Y:S02]  /*12690*/  MOV R78, R61 ;  /* 0x0000003d004e7202 */ /* 0x000fe40000000f00 */
[----:B------:R-:W-:-:S07]  /*126a0*/  MOV R60, R222 ;  /* 0x000000de003c7202 */ /* 0x000fce0000000f00 */
[----:B------:R-:W-:Y:S05]  /*126b0*/  WARPSYNC.COLLECTIVE R79, `(.L_x_951) ;  /* 0x000000004f087348 */ /* 0x000fea0003c00000 */
[----:B------:R0:W1:Y:S02]  /*126c0*/  SHFL.IDX P1, R222, R78, R77, R76 ;  /* 0x0000004d4ede7389 */ /* 0x000064000002004c */
[----:B01----:R-:W-:Y:S01]  /*126d0*/  ENDCOLLECTIVE ;  /* 0x000000000000791b */ /* 0x003fe20003800000 */
.L_x_951:
[----:B------:R-:W-:Y:S02]  /*126e0*/  MOV R78, R62 ;  /* 0x0000003e004e7202 */ /* 0x000fe40000000f00 */
[----:B------:R-:W-:-:S07]  /*126f0*/  MOV R61, R222 ;  /* 0x000000de003d7202 */ /* 0x000fce0000000f00 */
[----:B------:R-:W-:Y:S05]  /*12700*/  WARPSYNC.COLLECTIVE R79, `(.L_x_952) ;  /* 0x000000004f087348 */ /* 0x000fea0003c00000 */
[----:B------:R0:W1:Y:S02]  /*12710*/  SHFL.IDX P1, R222, R78, R77, R76 ;  /* 0x0000004d4ede7389 */ /* 0x000064000002004c */
[----:B01----:R-:W-:Y:S01]  /*12720*/  ENDCOLLECTIVE ;  /* 0x000000000000791b */ /* 0x003fe20003800000 */
.L_x_952:
[----:B------:R-:W-:Y:S02]  /*12730*/  MOV R78, R63 ;  /* 0x0000003f004e7202 */ /* 0x000fe40000000f00 */
[----:B------:R-:W-:-:S07]  /*12740*/  MOV R62, R222 ;  /* 0x000000de003e7202 */ /* 0x000fce0000000f00 */
[----:B------:R-:W-:Y:S05]  /*12750*/  WARPSYNC.COLLECTIVE R79, `(.L_x_953) ;  /* 0x000000004f087348 */ /* 0x000fea0003c00000 */
[----:B------:R0:W1:Y:S02]  /*12760*/  SHFL.IDX P1, R222, R78, R77, R76 ;  /* 0x0000004d4ede7389 */ /* 0x000064000002004c */
[----:B01----:R-:W-:Y:S01]  /*12770*/  ENDCOLLECTIVE ;  /* 0x000000000000791b */ /* 0x003fe20003800000 */
.L_x_953:
[----:B------:R-:W-:Y:S01]  /*12780*/  MOV R63, R222 ;  /* 0x000000de003f7202 */ /* 0x000fe20000000f00 */
[----:B------:R-:W-:Y:S06]  /*12790*/  BRA `(.L_x_954) ;  /* 0xffffff6c00287947 */ /* 0x000fec000383ffff */
.L_x_815:
[----:B------:R-:W-:Y:S01]  /*127a0*/  HFMA2.MMA R245, -RZ, RZ, 0, 5.9604644775390625e-08 ;  /* 0x00000001fff57435 */ /* 0x000fe200000001ff */
[----:B------:R-:W-:Y:S02]  /*127b0*/  MOV R244, R240 ;  /* 0x000000f000f47202 */ /* 0x000fe40000000f00 */
[----:B------:R-:W-:Y:S02]  /*127c0*/  MOV R222, 0x1f ;  /* 0x0000001f00de7802 */ /* 0x000fe40000000f00 */
[----:B------:R-:W-:-:S07]  /*127d0*/  MOV R79, 0xffffffff ;  /* 0xffffffff004f7802 */ /* 0x000fce0000000f00 */
[----:B------:R-:W-:Y:S05]  /*127e0*/  WARPSYNC.COLLECTIVE R79, `(.L_x_955) ;  /* 0x000000004f087348 */ /* 0x000fea0003c00000 */
[----:B------:R0:W1:Y:S02]  /*127f0*/  SHFL.DOWN P1, R252, R244, R245, R222 ;  /* 0x080000f5f4fc7389 */ /* 0x00006400000200de */
[----:B01----:R-:W-:Y:S01]  /*12800*/  ENDCOLLECTIVE ;  /* 0x000000000000791b */ /* 0x003fe20003800000 */
.L_x_955:
[----:B------:R-:W-:Y:S02]  /*12810*/  MOV R244, R241 ;  /* 0x000000f100f47202 */ /* 0x000fe40000000f00 */
[----:B------:R-:W-:-:S07]  /*12820*/  MOV R76, R252 ;  /* 0x000000fc004c7202 */ /* 0x000fce0000000f00 */
[----:B------:R-:W-:Y:S05]  /*12830*/  WARPSYNC.COLLECTIVE R79, `(.L_x_956) ;  /* 0x000000004f087348 */ /* 0x000fea0003c00000 */
[----:B------:R0:W1:Y:S02]  /*12840*/  SHFL.DOWN P1, R252, R244, R245, R222 ;  /* 0x080000f5f4fc7389 */ /* 0x00006400000200de */
[----:B01----:R-:W-:Y:S01]  /*12850*/  ENDCOLLECTIVE ;  /* 0x000000000000791b */ /* 0x003fe20003800000 */
.L_x_956:
[----:B------:R-:W-:Y:S02]  /*12860*/  MOV R244, R242 ;  /* 0x000000f200f47202 */ /* 0x000fe40000000f00 */
[----:B------:R-:W-:-:S07]  /*12870*/  MOV R77, R252 ;  /* 0x000000fc004d7202 */ /* 0x000fce0000000f00 */
[----:B------:R-:W-:Y:S05]  /*12880*/  WARPSYNC.COLLECTIVE R79, `(.L_x_957) ;  /* 0x000000004f087348 */ /* 0x000fea0003c00000 */
[----:B------:R0:W1:Y:S02]  /*12890*/  SHFL.DOWN P1, R252, R244, R245, R222 ;  /* 0x080000f5f4fc7389 */ /* 0x00006400000200de */
[----:B01----:R-:W-:Y:S01]  /*128a0*/  ENDCOLLECTIVE ;  /* 0x000000000000791b */ /* 0x003fe20003800000 */
.L_x_957:
[----:B------:R-:W-:Y:S02]  /*128b0*/  MOV R244, R243 ;  /* 0x000000f300f47202 */ /* 0x000fe40000000f00 */
[----:B------:R-:W-:-:S07]  /*128c0*/  MOV R78, R252 ;  /* 0x000000fc004e7202 */ /* 0x000fce0000000f00 */
[----:B------:R-:W-:Y:S05]  /*128d0*/  WARPSYNC.COLLECTIVE R79, `(.L_x_958) ;  /* 0x000000004f087348 */ /* 0x000fea0003c00000 */
[----:B------:R0:W1:Y:S02]  /*128e0*/  SHFL.DOWN P1, R252, R244, R245, R222 ;  /* 0x080000f5f4fc7389 */ /* 0x00006400000200de */
[----:B01----:R-:W-:Y:S01]  /*128f0*/  ENDCOLLECTIVE ;  /* 0x000000000000791b */ /* 0x003fe20003800000 */
.L_x_958:
[----:B------:R-:W-:Y:S01]  /*12900*/  MOV R79, R252 ;  /* 0x000000fc004f7202 */ /* 0x000fe20000000f00 */
[----:B------:R-:W-:Y:S06]  /*12910*/  BRA `(.L_x_959) ;  /* 0xffffff8000307947 */ /* 0x000fec000383ffff */
.L_x_818:
        /* <DEDUP_REMOVED lines=8> */
.L_x_961:
[----:B------:R-:W-:Y:S05]  /*129a0*/  BSYNC B0 ;  /* 0x0000000000007941 */ /* 0x000fea0003800000 */
.L_x_960:
        /* <DEDUP_REMOVED lines=8> */
.L_x_962:
[----:B------:R-:W-:Y:S02]  /*12a30*/  MOV R244, R242 ;  /* 0x000000f200f47202 */ /* 0x000fe40000000f00 */
[----:B------:R-:W-:-:S07]  /*12a40*/  MOV R77, R252 ;  /* 0x000000fc004d7202 */ /* 0x000fce0000000f00 */
[----:B------:R-:W-:Y:S05]  /*12a50*/  WARPSYNC.COLLECTIVE R79, `(.L_x_963) ;  /* 0x000000004f087348 */ /* 0x000fea0003c00000 */
[----:B------:R0:W1:Y:S02]  /*12a60*/  SHFL.DOWN P1, R252, R244, R245, R222 ;  /* 0x080000f5f4fc7389 */ /* 0x00006400000200de */
[----:B01----:R-:W-:Y:S01]  /*12a70*/  ENDCOLLECTIVE ;  /* 0x000000000000791b */ /* 0x003fe20003800000 */
.L_x_963:
[----:B------:R-:W-:Y:S02]  /*12a80*/  MOV R244, R243 ;  /* 0x000000f300f47202 */ /* 0x000fe40000000f00 */
[----:B------:R-:W-:-:S07]  /*12a90*/  MOV R78, R252 ;  /* 0x000000fc004e7202 */ /* 0x000fce0000000f00 */
[----:B------:R-:W-:Y:S05]  /*12aa0*/  WARPSYNC.COLLECTIVE R79, `(.L_x_964) ;  /* 0x000000004f087348 */ /* 0x000fea0003c00000 */
[----:B------:R0:W1:Y:S02]  /*12ab0*/  SHFL.DOWN P1, R252, R244, R245, R222 ;  /* 0x080000f5f4fc7389 */ /* 0x00006400000200de */
[----:B01----:R-:W-:Y:S01]  /*12ac0*/  ENDCOLLECTIVE ;  /* 0x000000000000791b */ /* 0x003fe20003800000 */
.L_x_964:
[----:B------:R-:W-:Y:S01]  /*12ad0*/  MOV R79, R252 ;  /* 0x000000fc004f7202 */ /* 0x000fe20000000f00 */
[----:B------:R-:W-:Y:S06]  /*12ae0*/  BRA `(.L_x_965) ;  /* 0xffffff8000107947 */ /* 0x000fec000383ffff */
.L_x_821:
        /* <DEDUP_REMOVED lines=8> */
.L_x_967:
[----:B------:R-:W-:Y:S05]  /*12b70*/  BSYNC B0 ;  /* 0x0000000000007941 */ /* 0x000fea0003800000 */
.L_x_966:
        /* <DEDUP_REMOVED lines=8> */
.L_x_968:
[----:B------:R-:W-:Y:S02]  /*12c00*/  MOV R244, R242 ;  /* 0x000000f200f47202 */ /* 0x000fe40000000f00 */
[----:B------:R-:W-:-:S07]  /*12c10*/  MOV R77, R252 ;  /* 0x000000fc004d7202 */ /* 0x000fce0000000f00 */
[----:B------:R-:W-:Y:S05]  /*12c20*/  WARPSYNC.COLLECTIVE R79, `(.L_x_969) ;  /* 0x000000004f087348 */ /* 0x000fea0003c00000 */
[----:B------:R0:W1:Y:S02]  /*12c30*/  SHFL.DOWN P1, R252, R244, R245, R222 ;  /* 0x080000f5f4fc7389 */ /* 0x00006400000200de */
[----:B01----:R-:W-:Y:S01]  /*12c40*/  ENDCOLLECTIVE ;  /* 0x000000000000791b */ /* 0x003fe20003800000 */
.L_x_969:
[----:B------:R-:W-:Y:S02]  /*12c50*/  MOV R244, R243 ;  /* 0x000000f300f47202 */ /* 0x000fe40000000f00 */
[----:B------:R-:W-:-:S07]  /*12c60*/  MOV R78, R252 ;  /* 0x000000fc004e7202 */ /* 0x000fce0000000f00 */
[----:B------:R-:W-:Y:S05]  /*12c70*/  WARPSYNC.COLLECTIVE R79, `(.L_x_970) ;  /* 0x000000004f087348 */ /* 0x000fea0003c00000 */
[----:B------:R0:W1:Y:S02]  /*12c80*/  SHFL.DOWN P1, R252, R244, R245, R222 ;  /* 0x080000f5f4fc7389 */ /* 0x00006400000200de */
[----:B01----:R-:W-:Y:S01]  /*12c90*/  ENDCOLLECTIVE ;  /* 0x000000000000791b */ /* 0x003fe20003800000 */
.L_x_970:
[----:B------:R-:W-:Y:S01]  /*12ca0*/  MOV R79, R252 ;  /* 0x000000fc004f7202 */ /* 0x000fe20000000f00 */
[----:B------:R-:W-:Y:S06]  /*12cb0*/  BRA `(.L_x_971) ;  /* 0xffffff7c00f07947 */ /* 0x000fec000383ffff */
.L_x_824:
        /* <DEDUP_REMOVED lines=8> */
.L_x_973:
[----:B------:R-:W-:Y:S05]  /*12d40*/  BSYNC B0 ;  /* 0x0000000000007941 */ /* 0x000fea0003800000 */
.L_x_972:
        /* <DEDUP_REMOVED lines=8> */
.L_x_974:
[----:B------:R-:W-:Y:S02]  /*12dd0*/  MOV R244, R242 ;  /* 0x000000f200f47202 */ /* 0x000fe40000000f00 */
[----:B------:R-:W-:-:S07]  /*12de0*/  MOV R77, R252 ;  /* 0x000000fc004d7202 */ /* 0x000fce0000000f00 */
[----:B------:R-:W-:Y:S05]  /*12df0*/  WARPSYNC.COLLECTIVE R79, `(.L_x_975) ;  /* 0x000000004f087348 */ /* 0x000fea0003c00000 */
[----:B------:R0:W1:Y:S02]  /*12e00*/  SHFL.DOWN P1, R252, R244, R245, R222 ;  /* 0x080000f5f4fc7389 */ /* 0x00006400000200de */
[----:B01----:R-:W-:Y:S01]  /*12e10*/  ENDCOLLECTIVE ;  /* 0x000000000000791b */ /* 0x003fe20003800000 */
.L_x_975:
[----:B------:R-:W-:Y:S02]  /*12e20*/  MOV R244, R243 ;  /* 0x000000f300f47202 */ /* 0x000fe40000000f00 */
[----:B------:R-:W-:-:S07]  /*12e30*/  MOV R78, R252 ;  /* 0x000000fc004e7202 */ /* 0x000fce0000000f00 */
[----:B------:R-:W-:Y:S05]  /*12e40*/  WARPSYNC.COLLECTIVE R79, `(.L_x_976) ;  /* 0x000000004f087348 */ /* 0x000fea0003c00000 */
[----:B------:R0:W1:Y:S02]  /*12e50*/  SHFL.DOWN P1, R252, R244, R245, R222 ;  /* 0x080000f5f4fc7389 */ /* 0x00006400000200de */
[----:B01----:R-:W-:Y:S01]  /*12e60*/  ENDCOLLECTIVE ;  /* 0x000000000000791b */ /* 0x003fe20003800000 */
.L_x_976:
[----:B------:R-:W-:Y:S01]  /*12e70*/  MOV R79, R252 ;  /* 0x000000fc004f7202 */ /* 0x000fe20000000f00 */
[----:B------:R-:W-:Y:S06]  /*12e80*/  BRA `(.L_x_977) ;  /* 0xffffff7c00d07947 */ /* 0x000fec000383ffff */
.L_x_827:
        /* <DEDUP_REMOVED lines=8> */
.L_x_979:
[----:B------:R-:W-:Y:S05]  /*12f10*/  BSYNC B0 ;  /* 0x0000000000007941 */ /* 0x000fea0003800000 */
.L_x_978:
        /* <DEDUP_REMOVED lines=8> */
.L_x_980:
[----:B------:R-:W-:Y:S02]  /*12fa0*/  MOV R244, R242 ;  /* 0x000000f200f47202 */ /* 0x000fe40000000f00 */
[----:B------:R-:W-:-:S07]  /*12fb0*/  MOV R77, R252 ;  /* 0x000000fc004d7202 */ /* 0x000fce0000000f00 */
[----:B------:R-:W-:Y:S05]  /*12fc0*/  WARPSYNC.COLLECTIVE R79, `(.L_x_981) ;  /* 0x000000004f087348 */ /* 0x000fea0003c00000 */
[----:B------:R0:W1:Y:S02]  /*12fd0*/  SHFL.DOWN P1, R252, R244, R245, R222 ;  /* 0x080000f5f4fc7389 */ /* 0x00006400000200de */
[----:B01----:R-:W-:Y:S01]  /*12fe0*/  ENDCOLLECTIVE ;  /* 0x000000000000791b */ /* 0x003fe20003800000 */
.L_x_981:
[----:B------:R-:W-:Y:S02]  /*12ff0*/  MOV R244, R243 ;  /* 0x000000f300f47202 */ /* 0x000fe40000000f00 */
[----:B------:R-:W-:-:S07]  /*13000*/  MOV R78, R252 ;  /* 0x000000fc004e7202 */ /* 0x000fce0000000f00 */
[----:B------:R-:W-:Y:S05]  /*13010*/  WARPSYNC.COLLECTIVE R79, `(.L_x_982) ;  /* 0x000000004f087348 */ /* 0x000fea0003c00000 */
[----:B------:R0:W1:Y:S02]  /*13020*/  SHFL.DOWN P1, R252, R244, R245, R222 ;  /* 0x080000f5f4fc7389 */ /* 0x00006400000200de */
[----:B01----:R-:W-:Y:S01]  /*13030*/  ENDCOLLECTIVE ;  /* 0x000000000000791b */ /* 0x003fe20003800000 */
.L_x_982:
[----:B------:R-:W-:Y:S01]  /*13040*/  MOV R79, R252 ;  /* 0x000000fc004f7202 */ /* 0x000fe20000000f00 */
[----:B------:R-:W-:Y:S06]  /*13050*/  BRA `(.L_x_983) ;  /* 0xffffff7c00b07947 */ /* 0x000fec000383ffff */
.L_x_830:
        /* <DEDUP_REMOVED lines=8> */
.L_x_985:
[----:B------:R-:W-:Y:S05]  /*130e0*/  BSYNC B0 ;  /* 0x0000000000007941 */ /* 0x000fea0003800000 */
.L_x_984:
        /* <DEDUP_REMOVED lines=10> */
.L_x_986:
[----:B------:R-:W-:Y:S02]  /*13190*/  MOV R78, R242 ;  /* 0x000000f2004e7202 */ /* 0x000fe40000000f00 */
[----:B------:R-:W-:-:S07]  /*131a0*/  MOV R247, R222 ;  /* 0x000000de00f77202 */ /* 0x000fce0000000f00 */
[----:B------:R-:W-:Y:S05]  /*131b0*/  WARPSYNC.COLLECTIVE R79, `(.L_x_987) ;  /* 0x000000004f087348 */ /* 0x000fea0003c00000 */
[----:B------:R0:W1:Y:S02]  /*131c0*/  SHFL.IDX P1, R222, R78, R77, R76 ;  /* 0x0000004d4ede7389 */ /* 0x000064000002004c */
[----:B01----:R-:W-:Y:S01]  /*131d0*/  ENDCOLLECTIVE ;  /* 0x000000000000791b */ /* 0x003fe20003800000 */
.L_x_987:
        /* <DEDUP_REMOVED lines=9> */
.L_x_988:
[----:B------:R-:W-:Y:S02]  /*13270*/  MOV R78, R60 ;  /* 0x0000003c004e7202 */ /* 0x000fe40000000f00 */
[----:B------:R-:W-:Y:S02]  /*13280*/  MOV R251, R222 ;  /* 0x000000de00fb7202 */ /* 0x000fe40000000f00 */
[----:B------:R-:W-:-:S07]  /*13290*/  MOV R222, 0x1f ;  /* 0x0000001f00de7802 */ /* 0x000fce0000000f00 */
[----:B------:R-:W-:Y:S05]  /*132a0*/  WARPSYNC.COLLECTIVE R79, `(.L_x_989) ;  /* 0x000000004f087348 */ /* 0x000fea0003c00000 */
[----:B------:R0:W1:Y:S02]  /*132b0*/  SHFL.DOWN P1, R252, R244, R245, R222 ;  /* 0x080000f5f4fc7389 */ /* 0x00006400000200de */
[----:B01----:R-:W-:Y:S01]  /*132c0*/  ENDCOLLECTIVE ;  /* 0x000000000000791b */ /* 0x003fe20003800000 */
.L_x_989:
[----:B------:R-:W-:Y:S02]  /*132d0*/  MOV R244, R241 ;  /* 0x000000f100f47202 */ /* 0x000fe40000000f00 */
[----:B------:R-:W-:-:S07]  /*132e0*/  MOV R240, R252 ;  /* 0x000000fc00f07202 */ /* 0x000fce0000000f00 */
[----:B------:R-:W-:Y:S05]  /*132f0*/  WARPSYNC.COLLECTIVE R79, `(.L_x_990) ;  /* 0x000000004f087348 */ /* 0x000fea0003c00000 */
[----:B------:R0:W1:Y:S02]  /*13300*/  SHFL.DOWN P1, R252, R244, R245, R222 ;  /* 0x080000f5f4fc7389 */ /* 0x00006400000200de */
[----:B01----:R-:W-:Y:S01]  /*13310*/  ENDCOLLECTIVE ;  /* 0x000000000000791b */ /* 0x003fe20003800000 */
.L_x_990:
[----:B------:R-:W-:Y:S02]  /*13320*/  MOV R244, R242 ;  /* 0x000000f200f47202 */ /* 0x000fe40000000f00 */
[----:B------:R-:W-:-:S07]  /*13330*/  MOV R241, R252 ;  /* 0x000000fc00f17202 */ /* 0x000fce0000000f00 */
[----:B------:R-:W-:Y:S05]  /*13340*/  WARPSYNC.COLLECTIVE R79, `(.L_x_991) ;  /* 0x000000004f087348 */ /* 0x000fea0003c00000 */
[----:B------:R0:W1:Y:S02]  /*13350*/  SHFL.DOWN P1, R252, R244, R245, R222 ;  /* 0x080000f5f4fc7389 */ /* 0x00006400000200de */
[----:B01----:R-:W-:Y:S01]  /*13360*/  ENDCOLLECTIVE ;  /* 0x000000000000791b */ /* 0x003fe20003800000 */
.L_x_991:
[----:B------:R-:W-:Y:S02]  /*13370*/  MOV R244, R243 ;  /* 0x000000f300f47202 */ /* 0x000fe40000000f00 */
[----:B------:R-:W-:-:S07]  /*13380*/  MOV R242, R252 ;  /* 0x000000fc00f27202 */ /* 0x000fce0000000f00 */
[----:B------:R-:W-:Y:S05]  /*13390*/  WARPSYNC.COLLECTIVE R79, `(.L_x_992) ;  /* 0x000000004f087348 */ /* 0x000fea0003c00000 */
[----:B------:R0:W1:Y:S02]  /*133a0*/  SHFL.DOWN P1, R252, R244, R245, R222 ;  /* 0x080000f5f4fc7389 */ /* 0x00006400000200de */
[----:B01----:R-:W-:Y:S01]  /*133b0*/  ENDCOLLECTIVE ;  /* 0x000000000000791b */ /* 0x003fe20003800000 */
.L_x_992:
[----:B------:R-:W-:Y:S05]  /*133c0*/  WARPSYNC.COLLECTIVE R79, `(.L_x_993) ;  /* 0x000000004f087348 */ /* 0x000fea0003c00000 */
[----:B------:R0:W1:Y:S02]  /*133d0*/  SHFL.IDX P1, R222, R78, R77, R76 ;  /* 0x0000004d4ede7389 */ /* 0x000064000002004c */
[----:B01----:R-:W-:Y:S01]  /*133e0*/  ENDCOLLECTIVE ;  /* 0x000000000000791b */ /* 0x003fe20003800000 */
.L_x_993:
[----:B------:R-:W-:Y:S02]  /*133f0*/  MOV R78, R61 ;  /* 0x0000003d004e7202 */ /* 0x000fe40000000f00 */
[----:B------:R-:W-:Y:S02]  /*13400*/  MOV R243, R252 ;  /* 0x000000fc00f37202 */ /* 0x000fe40000000f00 */
[----:B------:R-:W-:-:S07]  /*13410*/  MOV R252, R222 ;  /* 0x000000de00fc7202 */ /* 0x000fce0000000f00 */
[----:B------:R-:W-:Y:S05]  /*13420*/  WARPSYNC.COLLECTIVE R79, `(.L_x_994) ;  /* 0x000000004f087348 */ /* 0x000fea0003c00000 */
[----:B------:R0:W1:Y:S02]  /*13430*/  SHFL.IDX P1, R222, R78, R77, R76 ;  /* 0x0000004d4ede7389 */ /* 0x000064000002004c */
[----:B01----:R-:W-:Y:S01]  /*13440*/  ENDCOLLECTIVE ;  /* 0x000000000000791b */ /* 0x003fe20003800000 */
.L_x_994:
[----:B------:R-:W-:Y:S01]  /*13450*/  MOV R78, R62 ;  /* 0x0000003e004e7202 */ /* 0x000fe20000000f00 */
[-C--:B------:R-:W-:Y:S01]  /*13460*/  FMUL.FTZ R62, R61, R247.reuse ;  /* 0x000000f73d3e7220 */ /* 0x080fe20000410000 */
[----:B------:R-:W-:Y:S01]  /*13470*/  FMUL.FTZ R247, R60, R247 ;  /* 0x000000f73cf77220 */ /* 0x000fe20000410000 */
[----:B------:R-:W-:-:S07]  /*13480*/  MOV R245, R222 ;  /* 0x000000de00f57202 */ /* 0x000fce0000000f00 */
[----:B------:R-:W-:Y:S05]  /*13490*/  WARPSYNC.COLLECTIVE R79, `(.L_x_995) ;  /* 0x000000004f087348 */ /* 0x000fea0003c00000 */
[----:B------:R0:W1:Y:S02]  /*134a0*/  SHFL.IDX P1, R222, R78, R77, R76 ;  /* 0x0000004d4ede7389 */ /* 0x000064000002004c */
[----:B01----:R-:W-:Y:S01]  /*134b0*/  ENDCOLLECTIVE ;  /* 0x000000000000791b */ /* 0x003fe20003800000 */
.L_x_995:
[----:B------:R-:W-:Y:S02]  /*134c0*/  MOV R78, R63 ;  /* 0x0000003f004e7202 */ /* 0x000fe40000000f00 */
[----:B------:R-:W-:-:S07]  /*134d0*/  MOV R244, R222 ;  /* 0x000000de00f47202 */ /* 0x000fce0000000f00 */
[----:B------:R-:W-:Y:S05]  /*134e0*/  WARPSYNC.COLLECTIVE R79, `(.L_x_996) ;  /* 0x000000004f087348 */ /* 0x000fea0003c00000 */
[----:B------:R0:W1:Y:S02]  /*134f0*/  SHFL.IDX P1, R222, R78, R77, R76 ;  /* 0x0000004d4ede7389 */ /* 0x000064000002004c */
[----:B01----:R-:W-:Y:S01]  /*13500*/  ENDCOLLECTIVE ;  /* 0x000000000000791b */ /* 0x003fe20003800000 */
.L_x_996:
[----:B------:R-:W-:Y:S01]  /*13510*/  MOV R79, R222 ;  /* 0x000000de004f7202 */ /* 0x000fe20000000f00 */
[----:B------:R-:W-:Y:S06]  /*13520*/  BRA `(.L_x_997) ;  /* 0xffffff7c00087947 */ /* 0x000fec000383ffff */
.L_x_998:
        /* <DEDUP_REMOVED lines=13> */
.L_x_18905:


//--------------------- .text._Z25selective_scan_bwd_kernelI32Selective_Scan_bwd_kernel_traitsILi128ELi16ELb0ELb0ELb1ELb1ELb0EN3c104HalfENS1_7complexIfEEEEv12SSMParamsBwd --------------------------
	.section	.text._Z25selective_scan_bwd_kernelI32Selective_Scan_bwd_kernel_traitsILi128ELi16ELb0ELb0ELb1ELb1ELb0EN3c104HalfENS1_7complexIfEEEEv12SSMParamsBwd,"ax",@progbits
	.align	128
        .global         _Z25selective_scan_bwd_kernelI32Selective_Scan_bwd_kernel_traitsILi128ELi16ELb0ELb0ELb1ELb1ELb0EN3c104HalfENS1_7complexIfEEEEv12SSMParamsBwd
        .type           _Z25selective_scan_bwd_kernelI32Selective_Scan_bwd_kernel_traitsILi128ELi16ELb0ELb0ELb1ELb1ELb0EN3c104HalfENS1_7complexIfEEEEv12SSMParamsBwd,@function
        .size           _Z25selective_scan_bwd_kernelI32Selective_Scan_bwd_kernel_traitsILi128ELi16ELb0ELb0ELb1ELb1ELb0EN3c104HalfENS1_7complexIfEEEEv12SSMParamsBwd,(.L_x_18906 - _Z25selective_scan_bwd_kernelI32Selective_Scan_bwd_kernel_traitsILi128ELi16ELb0ELb0ELb1ELb1ELb0EN3c104HalfENS1_7complexIfEEEEv12SSMParamsBwd)
        .other          _Z25selective_scan_bwd_kernelI32Selective_Scan_bwd_kernel_traitsILi128ELi16ELb0ELb0ELb1ELb1ELb0EN3c104HalfENS1_7complexIfEEEEv12SSMParamsBwd,@"STO_CUDA_ENTRY STV_DEFAULT"
_Z25selective_scan_bwd_kernelI32Selective_Scan_bwd_kernel_traitsILi128ELi16ELb0ELb0ELb1ELb1ELb0EN3c104HalfENS1_7complexIfEEEEv12SSMParamsBwd:
.text._Z25selective_scan_bwd_kernelI32Selective_Scan_bwd_kernel_traitsILi128ELi16ELb0ELb0ELb1ELb1ELb0EN3c104HalfENS1_7complexIfEEEEv12SSMParamsBwd:
        /* <DEDUP_REMOVED lines=166> */
.L_x_1132:
[----:B------:R-:W-:Y:S01]  /*0a60*/  ULDC UR14, c[0x0][0x224] ;  /* 0x00008900000e7ab9 */ /* 0x000fe20000000800 */
[----:B------:R-:W-:Y:S01]  /*0a70*/  SHF.L.U32 R3, R143, 0x4, RZ ;  /* 0x000000048f037819 */ /* 0x000fe200000006ff */
[----:B------:R-:W-:Y:S01]  /*0a80*/  UIADD3 UR16, -UR7, UR14, URZ ;  /* 0x0000000e07107290 */ /* 0x000fe2000fffe13f */
[----:B------:R-:W3:Y:S01]  /*0a90*/  LDL.LU R62, [R1+0x9c] ;  /* 0x00009c00013e7983 */ /* 0x000ee20000300800 */
[----:B------:R-:W-:Y:S01]  /*0aa0*/  ULDC UR54, c[0x0][0x218] ;  /* 0x0000860000367ab9 */ /* 0x000fe20000000800 */
[----:B------:R-:W-:Y:S01]  /*0ab0*/  LOP3.LUT R3, R3, 0xfffffe00, RZ, 0xc0, !PT ;  /* 0xfffffe0003037812 */ /* 0x000fe200078ec0ff */
[----:B------:R-:W-:Y:S01]  /*0ac0*/  ULEA UR4, UR16, 0xfffff800, 0xb ;  /* 0xfffff80010047891 */ /* 0x000fe2000f8e583f */
[----:B------:R-:W-:Y:S02]  /*0ad0*/  MOV R4, UR50 ;  /* 0x0000003200047c02 */ /* 0x000fe40008000f00 */
[----:B--2---:R-:W-:Y:S01]  /*0ae0*/  LOP3.LUT R0, R3, 0x1f, R143, 0xf8, !PT ;  /* 0x0000001f03007812 */ /* 0x004fe200078ef88f */
[----:B------:R-:W-:Y:S01]  /*0af0*/  UIADD3 UR54, -UR4, UR54, URZ ;  /* 0x0000003604367290 */ /* 0x000fe2000fffe13f */
[----:B------:R-:W-:-:S02]  /*0b00*/  MOV R5, UR49 ;  /* 0x0000003100057c02 */ /* 0x000fc40008000f00 */
[C---:B------:R-:W-:Y:S02]  /*0b10*/  LOP3.LUT R23, R0.reuse, 0x20, RZ, 0xfc, !PT ;  /* 0x0000002000177812 */ /* 0x040fe400078efcff */
[C---:B------:R-:W-:Y:S01]  /*0b20*/  LOP3.LUT R25, R0.reuse, 0x40, RZ, 0xfc, !PT ;  /* 0x0000004000197812 */ /* 0x040fe200078efcff */
[C---:B------:R-:W-:Y:S01]  /*0b30*/  IMAD.WIDE R4, R0.reuse, 0x2, R4 ;  /* 0x0000000200047825 */ /* 0x040fe200078e0204 */
[C---:B------:R-:W-:Y:S02]  /*0b40*/  ISETP.GE.AND P2, PT, R0.reuse, UR54, PT ;  /* 0x0000003600007c0c */ /* 0x040fe4000bf46270 */
[----:B------:R-:W-:Y:S02]  /*0b50*/  ISETP.GE.AND P1, PT, R23, UR54, PT ;  /* 0x0000003617007c0c */ /* 0x000fe4000bf26270 */
[C---:B------:R-:W-:Y:S02]  /*0b60*/  LOP3.LUT R27, R0.reuse, 0x60, RZ, 0xfc, !PT ;  /* 0x00000060001b7812 */ /* 0x040fe400078efcff */
[----:B------:R-:W-:Y:S01]  /*0b70*/  PRMT R2, RZ, 0x7610, R2 ;  /* 0x00007610ff027816 */ /* 0x000fe20000000002 */
[----:B------:R-:W-:Y:S01]  /*0b80*/  BAR.SYNC.DEFER_BLOCKING 0x0 ;  /* 0x0000000000007b1d */ /* 0x000fe20000010000 */
        /* <DEDUP_REMOVED lines=9> */
[----:B------:R-:W-:Y:S02]  /*0c20*/  ISETP.GE.AND P5, PT, R33, UR54, PT ;  /* 0x0000003621007c0c */ /* 0x000fe4000bfa6270 */
[----:B------:R-:W-:Y:S02]  /*0c30*/  ISETP.GE.AND P3, PT, R35, UR54, PT ;  /* 0x0000003623007c0c */ /* 0x000fe4000bf66270 */
[----:B------:R-:W-:Y:S01]  /*0c40*/  PRMT R7, RZ, 0x7610, R7 ;  /* 0x00007610ff077816 */ /* 0x000fe20000000007 */
[----:B------:R-:W2:Y:S01]  /*0c50*/  @!P2 LDG.E.U16 R2, desc[UR20][R4.64] ;  /* 0x000000140402a981 */ /* 0x000ea2000c1e1500 */
[----:B------:R-:W-:-:S02]  /*0c60*/  ISETP.GE.AND P2, PT, R37, UR54, PT ;  /* 0x0000003625007c0c */ /* 0x000fc4000bf46270 */
[----:B------:R-:W-:Y:S01]  /*0c70*/  PRMT R8, RZ, 0x7610, R8 ;  /* 0x00007610ff087816 */ /* 0x000fe20000000008 */
[----:B------:R-:W4:Y:S01]  /*0c80*/  @!P1 LDG.E.U16 R6, desc[UR20][R4.64+0x40] ;  /* 0x0000401404069981 */ /* 0x000f22000c1e1500 */
[----:B------:R-:W-:Y:S02]  /*0c90*/  ISETP.GE.AND P1, PT, R39, UR54, PT ;  /* 0x0000003627007c0c */ /* 0x000fe4000bf26270 */
[----:B------:R-:W-:Y:S01]  /*0ca0*/  PRMT R9, RZ, 0x7610, R9 ;  /* 0x00007610ff097816 */ /* 0x000fe20000000009 */
[----:B------:R-:W5:Y:S01]  /*0cb0*/  @!P0 LDG.E.U16 R7, desc[UR20][R4.64+0x80] ;  /* 0x0000801404078981 */ /* 0x000f62000c1e1500 */
[----:B------:R-:W-:Y:S02]  /*0cc0*/  PRMT R10, RZ, 0x7610, R10 ;  /* 0x00007610ff0a7816 */ /* 0x000fe4000000000a */
[----:B------:R-:W-:Y:S01]  /*0cd0*/  LOP3.LUT R29, R0, 0x120, RZ, 0xfc, !PT ;  /* 0x00000120001d7812 */ /* 0x000fe200078efcff */
[----:B------:R-:W3:Y:S01]  /*0ce0*/  @!P4 LDG.E.U16 R8, desc[UR20][R4.64+0xc0] ;  /* 0x0000c0140408c981 */ /* 0x000ee2000c1e1500 */
[----:B------:R-:W-:-:S02]  /*0cf0*/  PRMT R11, RZ, 0x7610, R11 ;  /* 0x00007610ff0b7816 */ /* 0x000fc4000000000b */
[C---:B------:R-:W-:Y:S01]  /*0d00*/  LOP3.LUT R41, R0.reuse, 0x140, RZ, 0xfc, !PT ;  /* 0x0000014000297812 */ /* 0x040fe200078efcff */
[----:B------:R-:W3:Y:S01]  /*0d10*/  @!P6 LDG.E.U16 R9, desc[UR20][R4.64+0x100] ;  /* 0x000100140409e981 */ /* 0x000ee2000c1e1500 */
[----:B------:R-:W-:Y:S02]  /*0d20*/  PRMT R12, RZ, 0x7610, R12 ;  /* 0x00007610ff0c7816 */ /* 0x000fe4000000000c */
[C---:B------:R-:W-:Y:S01]  /*0d30*/  LOP3.LUT R43, R0.reuse, 0x160, RZ, 0xfc, !PT ;  /* 0x00000160002b7812 */ /* 0x040fe200078efcff */
[----:B------:R-:W3:Y:S01]  /*0d40*/  @!P5 LDG.E.U16 R10, desc[UR20][R4.64+0x140] ;  /* 0x00014014040ad981 */ /* 0x000ee2000c1e1500 */
[----:B------:R-:W-:Y:S02]  /*0d50*/  PRMT R13, RZ, 0x7610, R13 ;  /* 0x00007610ff0d7816 */ /* 0x000fe4000000000d */
[C---:B------:R-:W-:Y:S01]  /*0d60*/  LOP3.LUT R45, R0.reuse, 0x180, RZ, 0xfc, !PT ;  /* 0x00000180002d7812 */ /* 0x040fe200078efcff */
[----:B------:R-:W3:Y:S01]  /*0d70*/  @!P3 LDG.E.U16 R11, desc[UR20][R4.64+0x180] ;  /* 0x00018014040bb981 */ /* 0x000ee2000c1e1500 */
[----:B------:R-:W-:-:S02]  /*0d80*/  LOP3.LUT R47, R0, 0x1a0, RZ, 0xfc, !PT ;  /* 0x000001a0002f7812 */ /* 0x000fc400078efcff */
[----:B------:R-:W-:Y:S01]  /*0d90*/  ISETP.GE.AND P0, PT, R29, UR54, PT ;  /* 0x000000361d007c0c */ /* 0x000fe2000bf06270 */
[----:B------:R-:W3:Y:S01]  /*0da0*/  @!P2 LDG.E.U16 R12, desc[UR20][R4.64+0x1c0] ;  /* 0x0001c014040ca981 */ /* 0x000ee2000c1e1500 */
[C---:B------:R-:W-:Y:S02]  /*0db0*/  LOP3.LUT R49, R0.reuse, 0x1c0, RZ, 0xfc, !PT ;  /* 0x000001c000317812 */ /* 0x040fe400078efcff */
[----:B------:R-:W-:Y:S01]  /*0dc0*/  ISETP.GE.AND P4, PT, R41, UR54, PT ;  /* 0x0000003629007c0c */ /* 0x000fe2000bf86270 */
[----:B------:R-:W3:Y:S01]  /*0dd0*/  @!P1 LDG.E.U16 R13, desc[UR20][R4.64+0x200] ;  /* 0x00020014040d9981 */ /* 0x000ee2000c1e1500 */
[----:B------:R-:W-:Y:S02]  /*0de0*/  LOP3.LUT R51, R0, 0x1e0, RZ, 0xfc, !PT ;  /* 0x000001e000337812 */ /* 0x000fe400078efcff */
[----:B------:R-:W-:Y:S02]  /*0df0*/  ISETP.GE.AND P6, PT, R43, UR54, PT ;  /* 0x000000362b007c0c */ /* 0x000fe4000bfc6270 */
[----:B------:R-:W-:-:S02]  /*0e00*/  ISETP.GE.AND P5, PT, R45, UR54, PT ;  /* 0x000000362d007c0c */ /* 0x000fc4000bfa6270 */
[----:B------:R-:W-:Y:S02]  /*0e10*/  ISETP.GE.AND P3, PT, R47, UR54, PT ;  /* 0x000000362f007c0c */ /* 0x000fe4000bf66270 */
[----:B------:R-:W-:Y:S02]  /*0e20*/  ISETP.GE.AND P2, PT, R49, UR54, PT ;  /* 0x0000003631007c0c */ /* 0x000fe4000bf46270 */
[----:B------:R-:W-:Y:S02]  /*0e30*/  ISETP.GE.AND P1, PT, R51, UR54, PT ;  /* 0x0000003633007c0c */ /* 0x000fe4000bf26270 */
[----:B------:R-:W-:Y:S02]  /*0e40*/  PRMT R14, RZ, 0x7610, R14 ;  /* 0x00007610ff0e7816 */ /* 0x000fe4000000000e */
[----:B------:R-:W-:Y:S02]  /*0e50*/  PRMT R15, RZ, 0x7610, R15 ;  /* 0x00007610ff0f7816 */ /* 0x000fe4000000000f */
[----:B------:R-:W-:-:S02]  /*0e60*/  PRMT R16, RZ, 0x7610, R16 ;  /* 0x00007610ff107816 */ /* 0x000fc40000000010 */
[----:B------:R-:W-:Y:S01]  /*0e70*/  PRMT R17, RZ, 0x7610, R17 ;  /* 0x00007610ff117816 */ /* 0x000fe20000000011 */
[----:B------:R-:W3:Y:S01]  /*0e80*/  @!P0 LDG.E.U16 R14, desc[UR20][R4.64+0x240] ;  /* 0x00024014040e8981 */ /* 0x000ee2000c1e1500 */
[----:B-1----:R-:W-:Y:S02]  /*0e90*/  PRMT R18, RZ, 0x7610, R18 ;  /* 0x00007610ff127816 */ /* 0x002fe40000000012 */
[----:B------:R-:W-:Y:S01]  /*0ea0*/  PRMT R19, RZ, 0x7610, R19 ;  /* 0x00007610ff137816 */ /* 0x000fe20000000013 */
[----:B------:R-:W3:Y:S01]  /*0eb0*/  @!P4 LDG.E.U16 R15, desc[UR20][R4.64+0x280] ;  /* 0x00028014040fc981 */ /* 0x000ee2000c1e1500 */
[----:B------:R-:W-:-:S03]  /*0ec0*/  PRMT R20, RZ, 0x7610, R20 ;  /* 0x00007610ff147816 */ /* 0x000fc60000000014 */
[----:B------:R-:W3:Y:S04]  /*0ed0*/  @!P6 LDG.E.U16 R16, desc[UR20][R4.64+0x2c0] ;  /* 0x0002c0140410e981 */ /* 0x000ee8000c1e1500 */
[----:B------:R-:W3:Y:S04]  /*0ee0*/  @!P5 LDG.E.U16 R17, desc[UR20][R4.64+0x300] ;  /* 0x000300140411d981 */ /* 0x000ee8000c1e1500 */
[----:B------:R-:W3:Y:S04]  /*0ef0*/  @!P3 LDG.E.U16 R18, desc[UR20][R4.64+0x340] ;  /* 0x000340140412b981 */ /* 0x000ee8000c1e1500 */
[----:B------:R-:W3:Y:S04]  /*0f00*/  @!P2 LDG.E.U16 R19, desc[UR20][R4.64+0x380] ;  /* 0x000380140413a981 */ /* 0x000ee8000c1e1500 */
[----:B------:R0:W3:Y:S01]  /*0f10*/  @!P1 LDG.E.U16 R20, desc[UR20][R4.64+0x3c0] ;  /* 0x0003c01404149981 */ /* 0x0000e2000c1e1500 */
[----:B------:R-:W-:-:S04]  /*0f20*/  IADD3 R21, R3, R142, RZ ;  /* 0x0000008e03157210 */ /* 0x000fc80007ffe0ff */
[C---:B------:R-:W-:Y:S02]  /*0f30*/  IADD3 R24, R21.reuse, 0x20, RZ ;  /* 0x0000002015187810 */ /* 0x040fe40007ffe0ff */
[C---:B------:R-:W-:Y:S02]  /*0f40*/  IADD3 R26, R21.reuse, 0x40, RZ ;  /* 0x00000040151a7810 */ /* 0x040fe40007ffe0ff */
[C---:B------:R-:W-:Y:S02]  /*0f50*/  LEA.HI.SX32 R22, R21.reuse, R21, 0x1b ;  /* 0x0000001515167211 */ /* 0x040fe400078fdaff */
[C---:B0-----:R-:W-:Y:S02]  /*0f60*/  IADD3 R4, R21.reuse, 0x60, RZ ;  /* 0x0000006015047810 */ /* 0x041fe40007ffe0ff */
        /* <DEDUP_REMOVED lines=44> */
[----:B------:R-:W-:Y:S02]  /*1230*/  MOV R4, UR48 ;  /* 0x0000003000047c02 */ /* 0x000fe40008000f00 */
[----:B------:R-:W-:-:S03]  /*1240*/  MOV R5, UR47 ;  /* 0x0000002f00057c02 */ /* 0x000fc60008000f00 */
[C---:B------:R-:W-:Y:S01]  /*1250*/  IMAD.WIDE R4, R0.reuse, 0x2, R4 ;  /* 0x0000000200047825 */ /* 0x040fe200078e0204 */
[----:B------:R-:W-:Y:S02]  /*1260*/  ISETP.GE.AND P1, PT, R0, UR54, PT ;  /* 0x0000003600007c0c */ /* 0x000fe4000bf26270 */
[----:B------:R-:W-:Y:S02]  /*1270*/  ISETP.GE.AND P2, PT, R23, UR54, PT ;  /* 0x0000003617007c0c */ /* 0x000fe4000bf46270 */
[----:B------:R-:W-:Y:S02]  /*1280*/  ISETP.GE.AND P3, PT, R25, UR54, PT ;  /* 0x0000003619007c0c */ /* 0x000fe4000bf66270 */
[----:B------:R-:W-:Y:S02]  /*1290*/  ISETP.GE.AND P4, PT, R33, UR54, PT ;  /* 0x0000003621007c0c */ /* 0x000fe4000bf86270 */
[----:B------:R-:W-:Y:S02]  /*12a0*/  ISETP.GE.AND P5, PT, R27, UR54, PT ;  /* 0x000000361b007c0c */ /* 0x000fe4000bfa6270 */
[----:B------:R-:W-:Y:S01]  /*12b0*/  ISETP.GE.AND P6, PT, R31, UR54, PT ;  /* 0x000000361f007c0c */ /* 0x000fe2000bfc6270 */
[----:B--2---:R0:W-:Y:S04]  /*12c0*/  STS.U16 [R80], R2 ;  /* 0x0000000250007388 */ /* 0x0041e80000000400 */
[----:B----4-:R-:W-:Y:S04]  /*12d0*/  STS.U16 [R79+0x40], R6 ;  /* 0x000040064f007388 */ /* 0x010fe80000000400 */
[----:B-----5:R-:W-:Y:S01]  /*12e0*/  STS.U16 [R78+0x80], R7 ;  /* 0x000080074e007388 */ /* 0x020fe20000000400 */
[----:B0-----:R-:W-:-:S03]  /*12f0*/  LEA R2, R142, R3, 0x4 ;  /* 0x000000038e027211 */ /* 0x001fc600078e20ff */
[----:B---3--:R-:W-:Y:S04]  /*1300*/  STS.U16 [R77+0xc0], R8 ;  /* 0x0000c0084d007388 */ /* 0x008fe80000000400 */
[----:B------:R-:W-:Y:S01]  /*1310*/  STS.U16 [R76+0x100], R9 ;  /* 0x000100094c007388 */ /* 0x000fe20000000400 */
[----:B------:R-:W-:-:S03]  /*1320*/  LEA.HI.SX32 R140, R2, R2, 0x1b ;  /* 0x00000002028c7211 */ /* 0x000fc600078fdaff */
[----:B------:R-:W-:Y:S04]  /*1330*/  STS.U16 [R75+0x140], R10 ;  /* 0x0001400a4b007388 */ /* 0x000fe80000000400 */
[----:B------:R-:W-:Y:S04]  /*1340*/  STS.U16 [R74+0x180], R11 ;  /* 0x0001800b4a007388 */ /* 0x000fe80000000400 */
        /* <DEDUP_REMOVED lines=20> */
[----:B------:R-:W5:Y:S04]  /*1490*/  LDS.U16 R58, [R140+0x12] ;  /* 0x000012008c3a7984 */ /* 0x000f680000000400 */
[----:B------:R-:W5:Y:S04]  /*14a0*/  LDS.U16 R57, [R140+0x14] ;  /* 0x000014008c397984 */ /* 0x000f680000000400 */
[----:B------:R-:W5:Y:S04]  /*14b0*/  LDS.U16 R56, [R140+0x16] ;  /* 0x000016008c387984 */ /* 0x000f680000000400 */
[----:B------:R-:W-:Y:S04]  /*14c0*/  LDS.U16 R55, [R140+0x18] ;  /* 0x000018008c377984 */ /* 0x000fe80000000400 */
[----:B------:R-:W-:Y:S04]  /*14d0*/  LDS.U16 R54, [R140+0x1a] ;  /* 0x00001a008c367984 */ /* 0x000fe80000000400 */
[----:B------:R-:W-:Y:S04]  /*14e0*/  LDS.U16 R53, [R140+0x1c] ;  /* 0x00001c008c357984 */ /* 0x000fe80000000400 */
[----:B------:R-:W-:Y:S01]  /*14f0*/  LDS.U16 R52, [R140+0x1e] ;  /* 0x00001e008c347984 */ /* 0x000fe20000000400 */
[----:B0-----:R-:W-:Y:S01]  /*1500*/  PRMT R12, RZ, 0x7610, R12 ;  /* 0x00007610ff0c7816 */ /* 0x001fe2000000000c */
[----:B------:R-:W-:Y:S01]  /*1510*/  BAR.SYNC.DEFER_BLOCKING 0x0 ;  /* 0x0000000000007b1d */ /* 0x000fe20000010000 */
[----:B-1----:R-:W-:-:S05]  /*1520*/  PRMT R13, RZ, 0x7610, R13 ;  /* 0x00007610ff0d7816 */ /* 0x002fca000000000d */
[----:B------:R-:W5:Y:S01]  /*1530*/  @!P0 LDG.E.U16 R12, desc[UR20][R4.64+0x180] ;  /* 0x00018014040c8981 */ /* 0x000f62000c1e1500 */
[----:B------:R-:W-:Y:S02]  /*1540*/  ISETP.GE.AND P0, PT, R37, UR54, PT ;  /* 0x0000003625007c0c */ /* 0x000fe4000bf06270 */
[----:B--2---:R-:W-:Y:S02]  /*1550*/  PRMT R14, RZ, 0x7610, R14 ;  /* 0x00007610ff0e7816 */ /* 0x004fe4000000000e */
[----:B------:R-:W-:Y:S02]  /*1560*/  PRMT R6, RZ, 0x7610, R6 ;  /* 0x00007610ff067816 */ /* 0x000fe40000000006 */
[----:B------:R-:W-:Y:S02]  /*1570*/  PRMT R7, RZ, 0x7610, R7 ;  /* 0x00007610ff077816 */ /* 0x000fe40000000007 */
[----:B------:R-:W-:Y:S02]  /*1580*/  PRMT R8, RZ, 0x7610, R8 ;  /* 0x00007610ff087816 */ /* 0x000fe40000000008 */
[----:B------:R-:W-:Y:S01]  /*1590*/  PRMT R11, RZ, 0x7610, R11 ;  /* 0x00007610ff0b7816 */ /* 0x000fe2000000000b */
[----:B------:R-:W2:Y:S04]  /*15a0*/  @!P1 LDG.E.U16 R6, desc[UR20][R4.64] ;  /* 0x0000001404069981 */ /* 0x000ea8000c1e1500 */
[----:B------:R-:W2:Y:S01]  /*15b0*/  @!P0 LDG.E.U16 R13, desc[UR20][R4.64+0x1c0] ;  /* 0x0001c014040d8981 */ /* 0x000ea2000c1e1500 */
[----:B------:R-:W-:-:S02]  /*15c0*/  ISETP.GE.AND P0, PT, R39, UR54, PT ;  /* 0x0000003627007c0c */ /* 0x000fc4000bf06270 */
[----:B------:R-:W-:Y:S01]  /*15d0*/  PRMT R9, RZ, 0x7610, R9 ;  /* 0x00007610ff097816 */ /* 0x000fe20000000009 */
[----:B------:R-:W2:Y:S01]  /*15e0*/  @!P2 LDG.E.U16 R7, desc[UR20][R4.64+0x40] ;  /* 0x000040140407a981 */ /* 0x000ea2000c1e1500 */
[----:B------:R-:W-:Y:S02]  /*15f0*/  PRMT R10, RZ, 0x7610, R10 ;  /* 0x00007610ff0a7816 */ /* 0x000fe4000000000a */
[----:B------:R-:W-:Y:S01]  /*1600*/  ISETP.GE.AND P1, PT, R41, UR54, PT ;  /* 0x0000003629007c0c */ /* 0x000fe2000bf26270 */
[----:B------:R-:W2:Y:S01]  /*1610*/  @!P3 LDG.E.U16 R8, desc[UR20][R4.64+0x80] ;  /* 0x000080140408b981 */ /* 0x000ea2000c1e1500 */
[----:B------:R-:W-:-:S03]  /*1620*/  ISETP.GE.AND P2, PT, R43, UR54, PT ;  /* 0x000000362b007c0c */ /* 0x000fc6000bf46270 */
[----:B------:R-:W2:Y:S04]  /*1630*/  @!P4 LDG.E.U16 R11, desc[UR20][R4.64+0x140] ;  /* 0x00014014040bc981 */ /* 0x000ea8000c1e1500 */
[----:B------:R-:W2:Y:S01]  /*1640*/  @!P0 LDG.E.U16 R14, desc[UR20][R4.64+0x200] ;  /* 0x00020014040e8981 */ /* 0x000ea2000c1e1500 */
[----:B------:R-:W-:Y:S02]  /*1650*/  ISETP.GE.AND P0, PT, R29, UR54, PT ;  /* 0x000000361d007c0c */ /* 0x000fe4000bf06270 */
[----:B------:R-:W-:Y:S01]  /*1660*/  ISETP.GE.AND P3, PT, R45, UR54, PT ;  /* 0x000000362d007c0c */ /* 0x000fe2000bf66270 */
[----:B------:R-:W2:Y:S01]  /*1670*/  @!P5 LDG.E.U16 R9, desc[UR20][R4.64+0xc0] ;  /* 0x0000c0140409d981 */ /* 0x000ea2000c1e1500 */
[----:B------:R-:W-:Y:S02]  /*1680*/  ISETP.GE.AND P4, PT, R47, UR54, PT ;  /* 0x000000362f007c0c */ /* 0x000fe4000bf86270 */
[----:B------:R-:W-:Y:S01]  /*1690*/  ISETP.GE.AND P5, PT, R49, UR54, PT ;  /* 0x0000003631007c0c */ /* 0x000fe2000bfa6270 */
[----:B------:R-:W2:Y:S01]  /*16a0*/  @!P6 LDG.E.U16 R10, desc[UR20][R4.64+0x100] ;  /* 0x00010014040ae981 */ /* 0x000ea2000c1e1500 */
[----:B------:R-:W-:-:S02]  /*16b0*/  ISETP.GE.AND P6, PT, R51, UR54, PT ;  /* 0x0000003633007c0c */ /* 0x000fc4000bfc6270 */
[----:B---3--:R-:W-:Y:S02]  /*16c0*/  PRMT R15, RZ, 0x7610, R15 ;  /* 0x00007610ff0f7816 */ /* 0x008fe4000000000f */
[----:B----4-:R-:W-:Y:S02]  /*16d0*/  PRMT R16, RZ, 0x7610, R16 ;  /* 0x00007610ff107816 */ /* 0x010fe40000000010 */
[----:B-----5:R-:W-:Y:S02]  /*16e0*/  PRMT R17, RZ, 0x7610, R17 ;  /* 0x00007610ff117816 */ /* 0x020fe40000000011 */
[----:B------:R-:W-:Y:S01]  /*16f0*/  PRMT R18, RZ, 0x7610, R18 ;  /* 0x00007610ff127816 */ /* 0x000fe20000000012 */
[----:B------:R-:W3:Y:S01]  /*1700*/  @!P0 LDG.E.U16 R15, desc[UR20][R4.64+0x240] ;  /* 0x00024014040f8981 */ /* 0x000ee2000c1e1500 */
[----:B------:R-:W-:Y:S02]  /*1710*/  PRMT R19, RZ, 0x7610, R19 ;  /* 0x00007610ff137816 */ /* 0x000fe40000000013 */
[----:B------:R-:W-:Y:S01]  /*1720*/  PRMT R20, RZ, 0x7610, R20 ;  /* 0x00007610ff147816 */ /* 0x000fe20000000014 */
[----:B------:R-:W4:Y:S01]  /*1730*/  @!P1 LDG.E.U16 R16, desc[UR20][R4.64+0x280] ;  /* 0x0002801404109981 */ /* 0x000f22000c1e1500 */
[----:B------:R-:W-:-:S03]  /*1740*/  PRMT R2, RZ, 0x7610, R2 ;  /* 0x00007610ff027816 */ /* 0x000fc60000000002 */
[----:B------:R-:W5:Y:S04]  /*1750*/  @!P2 LDG.E.U16 R17, desc[UR20][R4.64+0x2c0] ;  /* 0x0002c0140411a981 */ /* 0x000f68000c1e1500 */
[----:B------:R-:W5:Y:S04]  /*1760*/  @!P3 LDG.E.U16 R18, desc[UR20][R4.64+0x300] ;  /* 0x000300140412b981 */ /* 0x000f68000c1e1500 */
[----:B------:R-:W5:Y:S04]  /*1770*/  @!P4 LDG.E.U16 R19, desc[UR20][R4.64+0x340] ;  /* 0x000340140413c981 */ /* 0x000f68000c1e1500 */
[----:B------:R-:W5:Y:S04]  /*1780*/  @!P5 LDG.E.U16 R20, desc[UR20][R4.64+0x380] ;  /* 0x000380140414d981 */ /* 0x000f68000c1e1500 */
[----:B------:R0:W5:Y:S02]  /*1790*/  @!P6 LDG.E.U16 R2, desc[UR20][R4.64+0x3c0] ;  /* 0x0003c0140402e981 */ /* 0x000164000c1e1500 */
[----:B0-----:R-:W-:-:S02]  /*17a0*/  MOV R4, UR46 ;  /* 0x0000002e00047c02 */ /* 0x001fc40008000f00 */
[----:B------:R-:W-:Y:S02]  /*17b0*/  MOV R5, UR19 ;  /* 0x0000001300057c02 */ /* 0x000fe40008000f00 */
[----:B------:R-:W-:Y:S02]  /*17c0*/  P2R R30, PR, RZ, 0x1 ;  /* 0x00000001ff1e7803 */ /* 0x000fe40000000000 */
[----:B------:R-:W-:Y:S02]  /*17d0*/  ISETP.GE.AND P0, PT, R0, UR54, PT ;  /* 0x0000003600007c0c */ /* 0x000fe4000bf06270 */
[----:B------:R-:W-:Y:S02]  /*17e0*/  P2R R29, PR, RZ, 0x2 ;  /* 0x00000002ff1d7803 */ /* 0x000fe40000000000 */
[----:B------:R-:W-:Y:S02]  /*17f0*/  ISETP.GE.AND P1, PT, R23, UR54, PT ;  /* 0x0000003617007c0c */ /* 0x000fe4000bf26270 */
        /* <DEDUP_REMOVED lines=8> */
[----:B------:R-:W-:Y:S01]  /*1880*/  PRMT R36, RZ, 0x7610, R36 ;  /* 0x00007610ff247816 */ /* 0x000fe20000000024 */
[----:B--2---:R-:W-:Y:S04]  /*1890*/  STS.U16 [R80], R6 ;  /* 0x0000000650007388 */ /* 0x004fe80000000400 */
        /* <DEDUP_REMOVED lines=11> */
[----:B------:R-:W-:Y:S01]  /*1950*/  STS.U16 [R68+0x300], R18 ;  /* 0x0003001244007388 */ /* 0x000fe20000000400 */
[----:B0-----:R-:W-:-:S03]  /*1960*/  IMAD.WIDE R8, R0, 0x2, R4 ;  /* 0x0000000200087825 */ /* 0x001fc600078e0204 */
        /* <DEDUP_REMOVED lines=25> */
[----:B------:R-:W4:Y:S04]  /*1b00*/  @!P2 LDG.E.U16 R32, desc[UR20][R8.64+0x2c0] ;  /* 0x0002c0140820a981 */ /* 0x000f28000c1e1500 */
[----:B------:R-:W5:Y:S04]  /*1b10*/  @!P4 LDG.E.U16 R34, desc[UR20][R8.64+0x340] ;  /* 0x000340140822c981 */ /* 0x000f68000c1e1500 */
[----:B------:R-:W4:Y:S01]  /*1b20*/  @!P0 LDG.E.U16 R23, desc[UR20][R8.64+0x80] ;  /* 0x0000801408178981 */ /* 0x000f22000c1e1500 */
[----:B------:R-:W-:-:S03]  /*1b30*/  ISETP.GE.AND P0, PT, R31, UR54, PT ;  /* 0x000000361f007c0c */ /* 0x000fc6000bf06270 */
[----:B------:R-:W5:Y:S01]  /*1b40*/  @!P1 LDG.E.U16 R24, desc[UR20][R8.64+0xc0] ;  /* 0x0000c01408189981 */ /* 0x000f62000c1e1500 */
[----:B------:R-:W-:Y:S02]  /*1b50*/  ISETP.GE.AND P1, PT, R33, UR54, PT ;  /* 0x0000003621007c0c */ /* 0x000fe4000bf26270 */
[----:B------:R-:W-:Y:S01]  /*1b60*/  PRMT R25, RZ, 0x7610, R25 ;  /* 0x00007610ff197816 */ /* 0x000fe20000000019 */
[----:B------:R-:W5:Y:S06]  /*1b70*/  @!P6 LDG.E.U16 R36, desc[UR20][R8.64+0x3c0] ;  /* 0x0003c0140824e981 */ /* 0x000f6c000c1e1500 */
[----:B------:R-:W5:Y:S01]  /*1b80*/  @!P0 LDG.E.U16 R25, desc[UR20][R8.64+0x100] ;  /* 0x0001001408198981 */ /* 0x000f62000c1e1500 */
[----:B------:R-:W-:-:S03]  /*1b90*/  ISETP.GE.AND P0, PT, R35, UR54, PT ;  /* 0x0000003623007c0c */ /* 0x000fc6000bf06270 */
[----:B------:R-:W5:Y:S01]  /*1ba0*/  @!P1 LDG.E.U16 R26, desc[UR20][R8.64+0x140] ;  /* 0x00014014081a9981 */ /* 0x000f62000c1e1500 */
[----:B------:R-:W-:Y:S02]  /*1bb0*/  ISETP.GE.AND P1, PT, R37, UR54, PT ;  /* 0x0000003625007c0c */ /* 0x000fe4000bf26270 */
[----:B------:R-:W-:-:S07]  /*1bc0*/  PRMT R27, RZ, 0x7610, R27 ;  /* 0x00007610ff1b7816 */ /* 0x000fce000000001b */
[----:B------:R-:W5:Y:S01]  /*1bd0*/  @!P0 LDG.E.U16 R27, desc[UR20][R8.64+0x180] ;  /* 0x00018014081b8981 */ /* 0x000f62000c1e1500 */
[----:B------:R-:W-:-:S03]  /*1be0*/  ISETP.GE.AND P0, PT, R39, UR54, PT ;  /* 0x0000003627007c0c */ /* 0x000fc6000bf06270 */
[----:B------:R-:W5:Y:S01]  /*1bf0*/  @!P1 LDG.E.U16 R28, desc[UR20][R8.64+0x1c0] ;  /* 0x0001c014081c9981 */ /* 0x000f62000c1e1500 */
[----:B------:R-:W-:Y:S02]  /*1c00*/  ISETP.NE.AND P1, PT, R29, RZ, PT ;  /* 0x000000ff1d00720c */ /* 0x000fe40003f25270 */
[----:B------:R-:W-:-:S07]  /*1c10*/  PRMT R29, RZ, 0x7610, R29 ;  /* 0x00007610ff1d7816 */ /* 0x000fce000000001d */
[----:B------:R-:W5:Y:S01]  /*1c20*/  @!P0 LDG.E.U16 R29, desc[UR20][R8.64+0x200] ;  /* 0x00020014081d8981 */ /* 0x000f62000c1e1500 */
[----:B------:R-:W-:Y:S02]  /*1c30*/  ISETP.NE.AND P0, PT, R30, RZ, PT ;  /* 0x000000ff1e00720c */ /* 0x000fe40003f05270 */
[----:B------:R-:W-:Y:S02]  /*1c40*/  PRMT R30, RZ, 0x7610, R30 ;  /* 0x00007610ff1e7816 */ /* 0x000fe4000000001e */
[----:B------:R-:W-:Y:S02]  /*1c50*/  PRMT R31, RZ, 0x7610, R31 ;  /* 0x00007610ff1f7816 */ /* 0x000fe4000000001f */
[----:B------:R-:W-:Y:S02]  /*1c60*/  PRMT R33, RZ, 0x7610, R33 ;  /* 0x00007610ff217816 */ /* 0x000fe40000000021 */
[----:B------:R-:W-:Y:S02]  /*1c70*/  PRMT R35, RZ, 0x7610, R35 ;  /* 0x00007610ff237816 */ /* 0x000fe40000000023 */
[----:B------:R-:W5:Y:S04]  /*1c80*/  @!P1 LDG.E.U16 R31, desc[UR20][R8.64+0x280] ;  /* 0x00028014081f9981 */ /* 0x000f68000c1e1500 */
[----:B------:R-:W5:Y:S04]  /*1c90*/  @!P0 LDG.E.U16 R30, desc[UR20][R8.64+0x240] ;  /* 0x00024014081e8981 */ /* 0x000f68000c1e1500 */
[----:B------:R-:W5:Y:S04]  /*1ca0*/  @!P3 LDG.E.U16 R33, desc[UR20][R8.64+0x300] ;  /* 0x000300140821b981 */ /* 0x000f68000c1e1500 */
[----:B------:R-:W5:Y:S04]  /*1cb0*/  @!P5 LDG.E.U16 R35, desc[UR20][R8.64+0x380] ;  /* 0x000380140823d981 */ /* 0x000f68000c1e1500 */
        /* <DEDUP_REMOVED lines=27> */
[----:B-----5:R0:W-:Y:S04]  /*1e70*/  STS.U16 [R77+0xc0], R24 ;  /* 0x0000c0184d007388 */ /* 0x0201e80000000400 */
        /* <DEDUP_REMOVED lines=13> */
[----:B------:R-:W2:Y:S04]  /*1f50*/  LDS.U16 R8, [R140] ;  /* 0x000000008c087984 */ /* 0x000ea80000000400 */
[----:B------:R-:W3:Y:S04]  /*1f60*/  LDS.U16 R9, [R140+0x2] ;  /* 0x000002008c097984 */ /* 0x000ee80000000400 */
[----:B------:R-:W4:Y:S04]  /*1f70*/  LDS.U16 R21, [R140+0x4] ;  /* 0x000004008c157984 */ /* 0x000f280000000400 */
[----:B------:R-:W5:Y:S04]  /*1f80*/  LDS.U16 R22, [R140+0x6] ;  /* 0x000006008c167984 */ /* 0x000f680000000400 */
[----:B------:R-:W5:Y:S04]  /*1f90*/  LDS.U16 R23, [R140+0x8] ;  /* 0x000008008c177984 */ /* 0x000f680000000400 */
[----:B------:R-:W5:Y:S01]  /*1fa0*/  LDS.U16 R135, [R140+0xa] ;  /* 0x00000a008c877984 */ /* 0x000f620000000400 */
[----:B0-----:R-:W-:-:S02]  /*1fb0*/  HADD2.F32 R24, -RZ, R64.H0_H0 ;  /* 0x20000040ff187230 */ /* 0x001fc40000004100 */
[----:B-1----:R-:W-:Y:S01]  /*1fc0*/  HADD2.F32 R25, -RZ, R63.H0_H0 ;  /* 0x2000003fff197230 */ /* 0x002fe20000004100 */
[----:B------:R-:W0:Y:S04]  /*1fd0*/  LDS.U16 R134, [R140+0xc] ;  /* 0x00000c008c867984 */ /* 0x000e280000000400 */
[----:B------:R-:W1:Y:S04]  /*1fe0*/  LDS.U16 R133, [R140+0xe] ;  /* 0x00000e008c857984 */ /* 0x000e680000000400 */
[----:B------:R-:W-:Y:S04]  /*1ff0*/  LDS.U16 R126, [R140+0x10] ;  /* 0x000010008c7e7984 */ /* 0x000fe80000000400 */
[----:B------:R-:W-:Y:S01]  /*2000*/  LDS.U16 R239, [R140+0x18] ;  /* 0x000018008cef7984 */ /* 0x000fe20000000400 */
[----:B--2---:R-:W-:-:S03]  /*2010*/  HADD2.F32 R30, -RZ, R8.H0_H0 ;  /* 0x20000008ff1e7230 */ /* 0x004fc60000004100 */
[----:B------:R-:W-:Y:S01]  /*2020*/  LDS.U16 R238, [R140+0x1a] ;  /* 0x00001a008cee7984 */ /* 0x000fe20000000400 */
[----:B---3--:R-:W-:Y:S02]  /*2030*/  HADD2.F32 R29, -RZ, R9.H0_H0 ;  /* 0x20000009ff1d7230 */ /* 0x008fe40000004100 */
[----:B------:R-:W-:Y:S01]  /*2040*/  FFMA.FTZ R24, R30, R24, R62 ;  /* 0x000000181e187223 */ /* 0x000fe2000001003e */
[----:B------:R-:W-:Y:S01]  /*2050*/  HADD2.F32 R9, -RZ, R61.H0_H0 ;  /* 0x2000003dff097230 */ /* 0x000fe20000004100 */
[----:B------:R-:W-:Y:S01]  /*2060*/  LDS.U16 R237, [R140+0x1c] ;  /* 0x00001c008ced7984 */ /* 0x000fe20000000400 */
[----:B----4-:R-:W-:Y:S02]  /*2070*/  HADD2.F32 R28, -RZ, R21.H0_H0 ;  /* 0x20000015ff1c7230 */ /* 0x010fe40000004100 */
[----:B------:R-:W-:Y:S01]  /*2080*/  FFMA.FTZ R24, R29, R25, R24 ;  /* 0x000000191d187223 */ /* 0x000fe20000010018 */
[----:B------:R-:W-:Y:S01]  /*2090*/  HADD2.F32 R8, -RZ, R60.H0_H0 ;  /* 0x2000003cff087230 */ /* 0x000fe20000004100 */
[----:B------:R-:W-:Y:S01]  /*20a0*/  LDS.U16 R236, [R140+0x1e] ;  /* 0x00001e008cec7984 */ /* 0x000fe20000000400 */
[----:B-----5:R-:W-:-:S02]  /*20b0*/  HADD2.F32 R27, -RZ, R22.H0_H0 ;  /* 0x20000016ff1b7230 */ /* 0x020fc40000004100 */
[----:B------:R-:W-:Y:S01]  /*20c0*/  FFMA.FTZ R9, R28, R9, R24 ;  /* 0x000000091c097223 */ /* 0x000fe20000010018 */
[----:B------:R-:W-:-:S03]  /*20d0*/  HADD2.F32 R26, -RZ, R23.H0_H0 ;  /* 0x20000017ff1a7230 */ /* 0x000fc60000004100 */
[----:B------:R-:W-:Y:S01]  /*20e0*/  FFMA.FTZ R8, R27, R8, R9 ;  /* 0x000000081b087223 */ /* 0x000fe20000010009 */
[----:B------:R-:W-:Y:S01]  /*20f0*/  HADD2.F32 R9, -RZ, R59.H0_H0 ;  /* 0x2000003bff097230 */ /* 0x000fe20000004100 */
[----:B------:R-:W-:Y:S01]  /*2100*/  STL [R1+0x40], R55 ;  /* 0x0000403701007387 */ /* 0x000fe20000100800 */
[----:B------:R-:W-:Y:S01]  /*2110*/  HADD2.F32 R21, -RZ, R139.H0_H0 ;  /* 0x2000008bff157230 */ /* 0x000fe20000004100 */
[----:B------:R-:W2:Y:S01]  /*2120*/  LDC R25, c[0x0][0x21c] ;  /* 0x00008700ff197b82 */ /* 0x000ea20000000800 */
[----:B------:R-:W-:Y:S02]  /*2130*/  HADD2.F32 R135, -RZ, R135.H0_H0 ;  /* 0x20000087ff877230 */ /* 0x000fe40000004100 */
[----:B------:R-:W-:Y:S01]  /*2140*/  FFMA.FTZ R8, R26, R9, R8 ;  /* 0x000000091a087223 */ /* 0x000fe20000010008 */
[----:B------:R-:W-:Y:S01]  /*2150*/  HADD2.F32 R22, -RZ, R138.H0_H0 ;  /* 0x2000008aff167230 */ /* 0x000fe20000004100 */
[----:B------:R-:W-:Y:S02]  /*2160*/  LDS.U16 R9, [R140+0x14] ;  /* 0x000014008c097984 */ /* 0x000fe40000000400 */
[----:B------:R-:W-:-:S02]  /*2170*/  FFMA.FTZ R23, R135, R21, R8 ;  /* 0x0000001587177223 */ /* 0x000fc40000010008 */
[----:B------:R-:W3:Y:S01]  /*2180*/  LDS.U16 R8, [R140+0x12] ;  /* 0x000012008c087984 */ /* 0x000ee20000000400 */
[----:B0-----:R-:W-:-:S03]  /*2190*/  HADD2.F32 R134, -RZ, R134.H0_H0 ;  /* 0x20000086ff867230 */ /* 0x001fc60000004100 */
[----:B------:R0:W4:Y:S01]  /*21a0*/  LDS.U16 R21, [R140+0x16] ;  /* 0x000016008c157984 */ /* 0x0001220000000400 */
[----:B------:R-:W-:Y:S02]  /*21b0*/  HADD2.F32 R24, -RZ, R137.H0_H0 ;  /* 0x20000089ff187230 */ /* 0x000fe40000004100 */
[----:B------:R-:W-:Y:S01]  /*21c0*/  FFMA.FTZ R22, R134, R22, R23 ;  /* 0x0000001686167223 */ /* 0x000fe20000010017 */
[----:B-1----:R-:W-:Y:S01]  /*21d0*/  HADD2.F32 R133, -RZ, R133.H0_H0 ;  /* 0x20000085ff857230 */ /* 0x002fe20000004100 */
[----:B------:R0:W-:Y:S01]  /*21e0*/  STL [R1+0x3c], R54 ;  /* 0x00003c3601007387 */ /* 0x0001e20000100800 */
[----:B------:R-:W-:-:S03]  /*21f0*/  HADD2.F32 R10, -RZ, R10.H0_H0 ;  /* 0x2000000aff0a7230 */ /* 0x000fc60000004100 */
[----:B------:R0:W-:Y:S01]  /*2200*/  STL [R1+0x38], R53 ;  /* 0x0000383501007387 */ /* 0x0001e20000100800 */
[----:B------:R-:W-:-:S03]  /*2210*/  FFMA.FTZ R23, R133, R24, R22 ;  /* 0x0000001885177223 */ /* 0x000fc60000010016 */
[----:B------:R0:W-:Y:S04]  /*2220*/  STL [R1+0x34], R52 ;  /* 0x0000343401007387 */ /* 0x0001e80000100800 */
[----:B------:R0:W-:Y:S04]  /*2230*/  STL [R1+0x1c], R30 ;  /* 0x00001c1e01007387 */ /* 0x0001e80000100800 */
[----:B------:R0:W-:Y:S01]  /*2240*/  STL [R1+0x18], R29 ;  /* 0x0000181d01007387 */ /* 0x0001e20000100800 */
[----:B------:R-:W-:-:S03]  /*2250*/  FADD.FTZ R132, R10, UR8 ;  /* 0x000000080a847e21 */ /* 0x000fc60008010000 */
[----:B------:R0:W-:Y:S04]  /*2260*/  STL [R1+0x14], R28 ;  /* 0x0000141c01007387 */ /* 0x0001e80000100800 */
[----:B------:R0:W-:Y:S04]  /*2270*/  STL [R1+0x10], R27 ;  /* 0x0000101b01007387 */ /* 0x0001e80000100800 */
[----:B------:R0:W-:Y:S01]  /*2280*/  STL [R1+0xc], R26 ;  /* 0x00000c1a01007387 */ /* 0x0001e20000100800 */
[----:B---3--:R-:W-:-:S05]  /*2290*/  HADD2.F32 R24, -RZ, R8.H0_H0 ;  /* 0x20000008ff187230 */ /* 0x008fca0000004100 */
[----:B------:R0:W-:Y:S01]  /*22a0*/  STL [R1+0x8], R24 ;  /* 0x0000081801007387 */ /* 0x0001e20000100800 */
[----:B------:R-:W-:Y:S01]  /*22b0*/  FSETP.GTU.FTZ.AND P4, PT, R132, 20, PT ;  /* 0x41a000008400780b */ /* 0x000fe20003f9c000 */
[----:B------:R-:W-:Y:S02]  /*22c0*/  HADD2.F32 R11, -RZ, R11.H0_H0 ;  /* 0x2000000bff0b7230 */ /* 0x000fe40000004100 */
[----:B------:R-:W-:Y:S02]  /*22d0*/  HADD2.F32 R12, -RZ, R12.H0_H0 ;  /* 0x2000000cff0c7230 */ /* 0x000fe40000004100 */
[----:B------:R-:W-:Y:S02]  /*22e0*/  HADD2.F32 R13, -RZ, R13.H0_H0 ;  /* 0x2000000dff0d7230 */ /* 0x000fe40000004100 */
[----:B------:R-:W-:Y:S02]  /*22f0*/  HADD2.F32 R14, -RZ, R14.H0_H0 ;  /* 0x2000000eff0e7230 */ /* 0x000fe40000004100 */
[----:B------:R-:W-:-:S02]  /*2300*/  HADD2.F32 R15, -RZ, R15.H0_H0 ;  /* 0x2000000fff0f7230 */ /* 0x000fc40000004100 */
[----:B------:R-:W-:Y:S01]  /*2310*/  FADD.FTZ R131, R11, UR8 ;  /* 0x000000080b837e21 */ /* 0x000fe20008010000 */
[----:B------:R-:W-:Y:S02]  /*2320*/  HADD2.F32 R22, -RZ, R136.H0_H0 ;  /* 0x20000088ff167230 */ /* 0x000fe40000004100 */
[----:B------:R-:W-:Y:S01]  /*2330*/  FADD.FTZ R130, R12, UR8 ;  /* 0x000000080c827e21 */ /* 0x000fe20008010000 */
[----:B------:R-:W-:Y:S02]  /*2340*/  HADD2.F32 R16, -RZ, R16.H0_H0 ;  /* 0x20000010ff107230 */ /* 0x000fe40000004100 */
[----:B------:R-:W-:Y:S01]  /*2350*/  FADD.FTZ R129, R13, UR8 ;  /* 0x000000080d817e21 */ /* 0x000fe20008010000 */
[----:B------:R-:W-:Y:S01]  /*2360*/  FADD.FTZ R128, R14, UR8 ;  /* 0x000000080e807e21 */ /* 0x000fe20008010000 */
[----:B------:R-:W-:Y:S01]  /*2370*/  FADD.FTZ R127, R15, UR8 ;  /* 0x000000080f7f7e21 */ /* 0x000fe20008010000 */
[----:B------:R-:W-:Y:S01]  /*2380*/  HADD2.F32 R126, -RZ, R126.H0_H0 ;  /* 0x2000007eff7e7230 */ /* 0x000fe20000004100 */
[----:B------:R-:W-:Y:S01]  /*2390*/  BSSY B0, `(.L_x_1000) ;  /* 0x000002b000007945 */ /* 0x000fe20003800000 */
[----:B--2---:R-:W-:Y:S01]  /*23a0*/  ISETP.GE.AND P5, PT, R25, 0x1, PT ;  /* 0x000000011900780c */ /* 0x004fe20003fa6270 */
[----:B------:R-:W-:Y:S01]  /*23b0*/  HADD2.F32 R13, -RZ, R58.H0_H0 ;  /* 0x2000003aff0d7230 */ /* 0x000fe20000004100 */
[----:B------:R-:W-:Y:S01]  /*23c0*/  FSETP.GTU.FTZ.AND P3, PT, R131, 20, PT ;  /* 0x41a000008300780b */ /* 0x000fe20003f7c000 */
[----:B------:R-:W-:Y:S01]  /*23d0*/  FFMA.FTZ R22, R126, R22, R23 ;  /* 0x000000167e167223 */ /* 0x000fe20000010017 */
[----:B------:R-:W-:Y:S01]  /*23e0*/  FSETP.GTU.FTZ.AND P2, PT, R130, 20, PT ;  /* 0x41a000008200780b */ /* 0x000fe20003f5c000 */
[----:B------:R-:W-:Y:S01]  /*23f0*/  HADD2.F32 R17, -RZ, R17.H0_H0 ;  /* 0x20000011ff117230 */ /* 0x000fe20000004100 */
[----:B------:R-:W-:Y:S01]  /*2400*/  FSETP.GTU.FTZ.AND P1, PT, R129, 20, PT ;  /* 0x41a000008100780b */ /* 0x000fe20003f3c000 */
[----:B------:R-:W-:Y:S01]  /*2410*/  FADD.FTZ R125, R16, UR8 ;  /* 0x00000008107d7e21 */ /* 0x000fe20008010000 */
[----:B------:R-:W-:-:S02]  /*2420*/  FSETP.GTU.FTZ.AND P0, PT, R128, 20, PT ;  /* 0x41a000008000780b */ /* 0x000fc40003f1c000 */
[----:B------:R-:W-:Y:S01]  /*2430*/  FSETP.GTU.FTZ.AND P6, PT, R127, 20, PT ;  /* 0x41a000007f00780b */ /* 0x000fe20003fdc000 */
[----:B0---4-:R-:W-:-:S12]  /*2440*/  @P4 BRA `(.L_x_1001) ;  /* 0x00000000007c4947 */ /* 0x011fd80003800000 */
        /* <DEDUP_REMOVED lines=31> */
.L_x_1001:
[----:B------:R-:W-:Y:S05]  /*2640*/  BSYNC B0 ;  /* 0x0000000000007941 */ /* 0x000fea0003800000 */
.L_x_1000:
[----:B------:R-:W-:Y:S01]  /*2650*/  FFMA.FTZ R13, R24, R13, R22 ;  /* 0x0000000d180d7223 */ /* 0x000fe20000010016 */
[----:B------:R-:W-:Y:S01]  /*2660*/  HADD2.F32 R22, -RZ, R9.H0_H0 ;  /* 0x20000009ff167230 */ /* 0x000fe20000004100 */
[----:B------:R-:W-:Y:S01]  /*2670*/  BSSY B0, `(.L_x_1002) ;  /* 0x0000026000007945 */ /* 0x000fe20003800000 */
[----:B------:R-:W-:Y:S01]  /*2680*/  FSETP.GTU.FTZ.AND P4, PT, R125, 20, PT ;  /* 0x41a000007d00780b */ /* 0x000fe20003f9c000 */
[----:B------:R-:W-:Y:S02]  /*2690*/  HADD2.F32 R12, -RZ, R57.H0_H0 ;  /* 0x20000039ff0c7230 */ /* 0x000fe40000004100 */
[----:B------:R-:W-:Y:S01]  /*26a0*/  FADD.FTZ R124, R17, UR8 ;  /* 0x00000008117c7e21 */ /* 0x000fe20008010000 */
[----:B------:R0:W-:Y:S01]  /*26b0*/  STL [R1+0x4], R22 ;  /* 0x0000041601007387 */ /* 0x0001e20000100800 */
[----:B------:R-:W-:Y:S01]  /*26c0*/  HADD2.F32 R18, -RZ, R18.H0_H0 ;  /* 0x20000012ff127230 */ /* 0x000fe20000004100 */
[----:B------:R-:W-:Y:S07]  /*26d0*/  @P3 BRA `(.L_x_1003) ;  /* 0x00000000007c3947 */ /* 0x000fee0003800000 */
[----:B------:R-:W-:Y:S01]  /*26e0*/  FMUL.FTZ R131, R131, 1.4426950216293334961 ;  /* 0x3fb8aa3b83837820 */ /* 0x000fe20000410000 */
[----:B------:R-:W-:Y:S01]  /*26f0*/  HFMA2.MMA R15, -RZ, RZ, 1.625, 0 ;  /* 0x3e800000ff0f7435 */ /* 0x000fe200000001ff */
[----:B------:R-:W-:Y:S02]  /*2700*/  MOV R14, 0x3d39bf78 ;  /* 0x3d39bf78000e7802 */ /* 0x000fe40000000f00 */
[----:B------:R-:W1:Y:S02]  /*2710*/  MUFU.EX2 R11, R131 ;  /* 0x00000083000b7308 */ /* 0x000e640000000800 */
[C---:B-1----:R-:W-:Y:S01]  /*2720*/  FADD.FTZ.RZ R8, R11.reuse, 1 ;  /* 0x3f8000000b087421 */ /* 0x042fe2000001c000 */
        /* <DEDUP_REMOVED lines=26> */
.L_x_1003:
[----:B------:R-:W-:Y:S05]  /*28d0*/  BSYNC B0 ;  /* 0x0000000000007941 */ /* 0x000fea0003800000 */
.L_x_1002:
[----:B------:R-:W-:Y:S01]  /*28e0*/  HADD2.F32 R16, -RZ, R21.H0_H0 ;  /* 0x20000015ff107230 */ /* 0x000fe20000004100 */
[----:B------:R-:W-:Y:S01]  /*28f0*/  BSSY B0, `(.L_x_1004) ;  /* 0x0000027000007945 */ /* 0x000fe20003800000 */
[----:B------:R-:W-:Y:S01]  /*2900*/  FSETP.GTU.FTZ.AND P3, PT, R124, 20, PT ;  /* 0x41a000007c00780b */ /* 0x000fe20003f7c000 */
[----:B------:R-:W-:Y:S01]  /*2910*/  FFMA.FTZ R12, R22, R12, R13 ;  /* 0x0000000c160c7223 */ /* 0x000fe2000001000d */
[----:B------:R-:W-:Y:S01]  /*2920*/  HADD2.F32 R11, -RZ, R56.H0_H0 ;  /* 0x20000038ff0b7230 */ /* 0x000fe20000004100 */
[----:B------:R1:W-:Y:S01]  /*2930*/  STL [R1], R16 ;  /* 0x0000001001007387 */ /* 0x0003e20000100800 */
[----:B------:R-:W-:Y:S02]  /*2940*/  HADD2.F32 R19, -RZ, R19.H0_H0 ;  /* 0x20000013ff137230 */ /* 0x000fe40000004100 */
[----:B------:R-:W-:Y:S01]  /*2950*/  FADD.FTZ R121, R18, UR8 ;  /* 0x0000000812797e21 */ /* 0x000fe20008010000 */
[----:B------:R-:W-:Y:S06]  /*2960*/  @P2 BRA `(.L_x_1005) ;  /* 0x00000000007c2947 */ /* 0x000fec0003800000 */
[----:B------:R-:W-:Y:S01]  /*2970*/  FMUL.FTZ R130, R130, 1.4426950216293334961 ;  /* 0x3fb8aa3b82827820 */ /* 0x000fe20000410000 */
[----:B------:R-:W-:Y:S01]  /*2980*/  HFMA2.MMA R15, -RZ, RZ, 1.625, 0 ;  /* 0x3e800000ff0f7435 */ /* 0x000fe200000001ff */
[----:B------:R-:W-:Y:S02]  /*2990*/  MOV R14, 0x3d39bf78 ;  /* 0x3d39bf78000e7802 */ /* 0x000fe40000000f00 */
[----:B------:R-:W2:Y:S02]  /*29a0*/  MUFU.EX2 R13, R130 ;  /* 0x00000082000d7308 */ /* 0x000ea40000000800 */
[C---:B--2---:R-:W-:Y:S01]  /*29b0*/  FADD.FTZ.RZ R8, R13.reuse, 1 ;  /* 0x3f8000000d087421 */ /* 0x044fe2000001c000 */
        /* <DEDUP_REMOVED lines=26> */
.L_x_1005:
[----:B------:R-:W-:Y:S05]  /*2b60*/  BSYNC B0 ;  /* 0x0000000000007941 */ /* 0x000fea0003800000 */
.L_x_1004:
        /* <DEDUP_REMOVED lines=39> */
.L_x_1007:
[----:B------:R-:W-:Y:S05]  /*2de0*/  BSYNC B0 ;  /* 0x0000000000007941 */ /* 0x000fea0003800000 */
.L_x_1006:
        /* <DEDUP_REMOVED lines=39> */
.L_x_1009:
[----:B------:R-:W-:Y:S05]  /*3060*/  BSYNC B0 ;  /* 0x0000000000007941 */ /* 0x000fea0003800000 */
.L_x_1008:
        /* <DEDUP_REMOVED lines=39> */
.L_x_1011:
[----:B------:R-:W-:Y:S05]  /*32e0*/  BSYNC B0 ;  /* 0x0000000000007941 */ /* 0x000fea0003800000 */
.L_x_1010:
[----:B------:R-:W-:Y:S01]  /*32f0*/  BSSY B0, `(.L_x_1012) ;  /* 0x0000026000007945 */ /* 0x000fe20003800000 */
[----:B------:R-:W-:Y:S01]  /*3300*/  FFMA.FTZ R9, R237, R9, R10 ;  /* 0x00000009ed097223 */ /* 0x000fe2000001000a */
[----:B------:R-:W-:Y:S01]  /*3310*/  FSETP.GTU.FTZ.AND P6, PT, R118, 20, PT ;  /* 0x41a000007600780b */ /* 0x000fe20003fdc000 */
[----:B------:R-:W-:Y:S02]  /*3320*/  HADD2.F32 R10, -RZ, R52.H0_H0 ;  /* 0x20000034ff0a7230 */ /* 0x000fe40000004100 */
[----:B------:R-:W-:Y:S01]  /*3330*/  FADD.FTZ R117, R117, UR8 ;  /* 0x0000000875757e21 */ /* 0x000fe20008010000 */
[----:B------:R-:W-:Y:S01]  /*3340*/  HADD2.F32 R236, -RZ, R236.H0_H0 ;  /* 0x200000ecffec7230 */ /* 0x000fe20000004100 */
[----:B------:R-:W-:Y:S08]  /*3350*/  @P4 BRA `(.L_x_1013) ;  /* 0x00000000007c4947 */ /* 0x000ff00003800000 */
        /* <DEDUP_REMOVED lines=31> */
.L_x_1013:
[----:B------:R-:W-:Y:S05]  /*3550*/  BSYNC B0 ;  /* 0x0000000000007941 */ /* 0x000fea0003800000 */
.L_x_1012:
[----:B------:R-:W-:Y:S01]  /*3560*/  FFMA.FTZ R6, R236, R10, R9 ;  /* 0x0000000aec067223 */ /* 0x000fe20000010009 */
[----:B------:R-:W-:Y:S01]  /*3570*/  HADD2.F32 R5, -RZ, R5.H0_H0 ;  /* 0x20000005ff057230 */ /* 0x000fe20000004100 */
[----:B------:R-:W-:Y:S01]  /*3580*/  BSSY B0, `(.L_x_1014) ;  /* 0x0000025000007945 */ /* 0x000fe20003800000 */
[----:B------:R-:W-:Y:S01]  /*3590*/  HFMA2.MMA R116, -RZ, RZ, 0, 0 ;  /* 0x00000000ff747435 */ /* 0x000fe200000001ff */
[----:B------:R-:W-:Y:S01]  /*35a0*/  FSETP.GTU.FTZ.AND P4, PT, R117, 20, PT ;  /* 0x41a000007500780b */ /* 0x000fe20003f9c000 */
[----:B------:R2:W-:Y:S01]  /*35b0*/  STL [R1+0x9c], R6 ;  /* 0x00009c0601007387 */ /* 0x0005e20000100800 */
[----:B------:R-:W-:Y:S01]  /*35c0*/  FADD.FTZ R115, R5, UR8 ;  /* 0x0000000805737e21 */ /* 0x000fe20008010000 */
[----:B------:R-:W-:Y:S10]  /*35d0*/  @P3 BRA `(.L_x_1015) ;  /* 0x00000000007c3947 */ /* 0x000ff40003800000 */
[----:B------:R-:W-:Y:S01]  /*35e0*/  FMUL.FTZ R124, R124, 1.4426950216293334961 ;  /* 0x3fb8aa3b7c7c7820 */ /* 0x000fe20000410000 */
[----:B------:R-:W-:Y:S02]  /*35f0*/  MOV R10, 0x3e800000 ;  /* 0x3e800000000a7802 */ /* 0x000fe40000000f00 */
[----:B------:R-:W-:Y:S01]  /*3600*/  MOV R9, 0x3d39bf78 ;  /* 0x3d39bf7800097802 */ /* 0x000fe20000000f00 */
[----:B------:R-:W3:Y:S02]  /*3610*/  MUFU.EX2 R8, R124 ;  /* 0x0000007c00087308 */ /* 0x000ee40000000800 */
[C---:B---3--:R-:W-:Y:S01]  /*3620*/  FADD.FTZ.RZ R5, R8.reuse, 1 ;  /* 0x3f80000008057421 */ /* 0x048fe2000001c000 */
[----:B------:R-:W-:-:S04]  /*3630*/  ISETP.GE.U32.AND P3, PT, R8, 0x7f800000, PT ;  /* 0x7f8000000800780c */ /* 0x000fc80003f66070 */
[----:B------:R-:W-:-:S04]  /*3640*/  IADD3 R5, R5, -0x3f400000, RZ ;  /* 0xc0c0000005057810 */ /* 0x000fc80007ffe0ff */
[----:B------:R-:W-:-:S04]  /*3650*/  LOP3.LUT R5, R5, 0xff800000, RZ, 0xc0, !PT ;  /* 0xff80000005057812 */ /* 0x000fc800078ec0ff */
[----:B------:R-:W-:Y:S02]  /*3660*/  IADD3 R7, -R5, 0x40800000, RZ ;  /* 0x4080000005077810 */ /* 0x000fe40007ffe1ff */
[-C--:B--2---:R-:W-:Y:S02]  /*3670*/  IADD3 R6, R8, -R5.reuse, RZ ;  /* 0x8000000508067210 */ /* 0x084fe40007ffe0ff */
        /* <DEDUP_REMOVED lines=21> */
.L_x_1015:
[----:B------:R-:W-:Y:S05]  /*37d0*/  BSYNC B0 ;  /* 0x0000000000007941 */ /* 0x000fea0003800000 */
.L_x_1014:
        /* <DEDUP_REMOVED lines=16> */
[----:B--2---:R-:W-:Y:S02]  /*38e0*/  IADD3 R6, -R4, 0x40800000, RZ ;  /* 0x4080000004067810 */ /* 0x004fe40007ffe1ff */
        /* <DEDUP_REMOVED lines=22> */
.L_x_1017:
[----:B------:R-:W-:Y:S05]  /*3a50*/  BSYNC B0 ;  /* 0x0000000000007941 */ /* 0x000fea0003800000 */
.L_x_1016:
        /* <DEDUP_REMOVED lines=8> */
[----:B--2---:R-:W-:Y:S01]  /*3ae0*/  HFMA2.MMA R6, -RZ, RZ, 1.625, 0 ;  /* 0x3e800000ff067435 */ /* 0x004fe200000001ff */
        /* <DEDUP_REMOVED lines=29> */
.L_x_1019:
[----:B------:R-:W-:Y:S05]  /*3cc0*/  BSYNC B0 ;  /* 0x0000000000007941 */ /* 0x000fea0003800000 */
.L_x_1018:
[----:B------:R-:W-:Y:S01]  /*3cd0*/  BSSY B0, `(.L_x_1020) ;  /* 0x0000026000007945 */ /* 0x000fe20003800000 */
[----:B------:R-:W-:Y:S01]  /*3ce0*/  HFMA2.MMA R102, -RZ, RZ, 0, 0 ;  /* 0x00000000ff667435 */ /* 0x000fe200000001ff */
[----:B------:R-:W-:Y:S02]  /*3cf0*/  FSETP.GTU.FTZ.AND P1, PT, R103, 20, PT ;  /* 0x41a000006700780b */ /* 0x000fe40003f3c000 */
[----:B------:R-:W-:Y:S02]  /*3d00*/  CS2R R100, SRZ ;  /* 0x0000000000647805 */ /* 0x000fe4000001ff00 */
[----:B------:R-:W-:Y:S02]  /*3d10*/  CS2R R98, SRZ ;  /* 0x0000000000627805 */ /* 0x000fe4000001ff00 */
[----:B------:R-:W-:Y:S01]  /*3d20*/  MOV R97, RZ ;  /* 0x000000ff00617202 */ /* 0x000fe20000000f00 */
[----:B------:R-:W-:Y:S06]  /*3d30*/  @P0 BRA `(.L_x_1021) ;  /* 0x00000000007c0947 */ /* 0x000fec0003800000 */
[----:B------:R-:W-:Y:S01]  /*3d40*/  FMUL.FTZ R119, R119, 1.4426950216293334961 ;  /* 0x3fb8aa3b77777820 */ /* 0x000fe20000410000 */
[----:B--2---:R-:W-:Y:S02]  /*3d50*/  MOV R6, 0x3e800000 ;  /* 0x3e80000000067802 */ /* 0x004fe40000000f00 */
[----:B------:R-:W-:Y:S01]  /*3d60*/  MOV R9, 0x3d39bf78 ;  /* 0x3d39bf7800097802 */ /* 0x000fe20000000f00 */
        /* <DEDUP_REMOVED lines=28> */
.L_x_1021:
[----:B------:R-:W-:Y:S05]  /*3f30*/  BSYNC B0 ;  /* 0x0000000000007941 */ /* 0x000fea0003800000 */
.L_x_1020:
[----:B------:R-:W-:Y:S04]  /*3f40*/  BSSY B0, `(.L_x_1022) ;  /* 0x0000021000007945 */ /* 0x000fe80003800000 */
[----:B------:R-:W-:Y:S05]  /*3f50*/  @P6 BRA `(.L_x_1023) ;  /* 0x00000000007c6947 */ /* 0x000fea0003800000 */
        /* <DEDUP_REMOVED lines=31> */
.L_x_1023:
[----:B------:R-:W-:Y:S05]  /*4150*/  BSYNC B0 ;  /* 0x0000000000007941 */ /* 0x000fea0003800000 */
.L_x_1022:
        /* <DEDUP_REMOVED lines=33> */
.L_x_1025:
[----:B------:R-:W-:Y:S05]  /*4370*/  BSYNC B0 ;  /* 0x0000000000007941 */ /* 0x000fea0003800000 */
.L_x_1024:
        /* <DEDUP_REMOVED lines=33> */
.L_x_1027:
[----:B------:R-:W-:Y:S05]  /*4590*/  BSYNC B0 ;  /* 0x0000000000007941 */ /* 0x000fea0003800000 */
.L_x_1026:
        /* <DEDUP_REMOVED lines=33> */
.L_x_1029:
[----:B------:R-:W-:Y:S05]  /*47b0*/  BSYNC B0 ;  /* 0x0000000000007941 */ /* 0x000fea0003800000 */
.L_x_1028:
        /* <DEDUP_REMOVED lines=33> */
.L_x_1031:
[----:B------:R-:W-:Y:S05]  /*49d0*/  BSYNC B0 ;  /* 0x0000000000007941 */ /* 0x000fea0003800000 */
.L_x_1030:
        /* <DEDUP_REMOVED lines=19> */
[----:B------:R-:W-:Y:S01]  /*4b10*/  USHF.L.U32 UR15, UR54, 0x1, URZ ;  /* 0x00000001360f7899 */ /* 0x000fe2000800063f */
[----:B------:R-:W-:Y:S01]  /*4b20*/  IADD3 R0, R3, R0, RZ ;  /* 0x0000000003007210 */ /* 0x000fe20007ffe0ff */
[----:B------:R-:W-:Y:S01]  /*4b30*/  USHF.R.S32.HI UR5, URZ, 0x1f, UR53 ;  /* 0x0000001f3f057899 */ /* 0x000fe20008011435 */
[----:B------:R-:W-:Y:S01]  /*4b40*/  MOV R116, RZ ;  /* 0x000000ff00747202 */ /* 0x000fe20000000f00 */
[----:B------:R-:W-:Y:S01]  /*4b50*/  ULDC.64 UR12, c[0x0][0x230] ;  /* 0x00008c00000c7ab9 */ /* 0x000fe20000000a00 */
[----:B------:R-:W-:Y:S01]  /*4b60*/  ULDC.64 UR10, c[0x0][0x248] ;  /* 0x00009200000a7ab9 */ /* 0x000fe20000000a00 */
[----:B------:R-:W-:Y:S01]  /*4b70*/  ISETP.GE.AND P0, PT, R0, UR15, PT ;  /* 0x0000000f00007c0c */ /* 0x000fe2000bf06270 */
[----:B------:R-:W-:Y:S01]  /*4b80*/  UIMAD UR4, UR5, UR12, URZ ;  /* 0x0000000c050472a4 */ /* 0x000fe2000f8e023f */
[----:B------:R-:W-:Y:S01]  /*4b90*/  MOV R114, RZ ;  /* 0x000000ff00727202 */ /* 0x000fe20000000f00 */
[----:B------:R-:W-:Y:S01]  /*4ba0*/  UIMAD.WIDE.U32 UR28, UR53, UR12, URZ ;  /* 0x0000000c351c72a5 */ /* 0x000fe2000f8e003f */
[----:B------:R-:W-:Y:S01]  /*4bb0*/  P2R R0, PR, RZ, 0x1 ;  /* 0x00000001ff007803 */ /* 0x000fe20000000000 */
[----:B------:R-:W-:Y:S01]  /*4bc0*/  UIMAD UR13, UR53, UR13, UR4 ;  /* 0x0000000d350d72a4 */ /* 0x000fe2000f8e0204 */
[----:B------:R-:W-:Y:S01]  /*4bd0*/  CS2R R112, SRZ ;  /* 0x0000000000707805 */ /* 0x000fe2000001ff00 */
[----:B------:R-:W-:Y:S01]  /*4be0*/  UIMAD UR4, UR5, UR10, URZ ;  /* 0x0000000a050472a4 */ /* 0x000fe2000f8e023f */
[----:B------:R-:W-:Y:S01]  /*4bf0*/  MOV R111, RZ ;  /* 0x000000ff006f7202 */ /* 0x000fe20000000f00 */
[----:B------:R3:W-:Y:S01]  /*4c00*/  STL [R1+0x50], R0 ;  /* 0x0000500001007387 */ /* 0x0007e20000100800 */
[----:B------:R-:W-:Y:S01]  /*4c10*/  UIMAD.WIDE.U32 UR30, UR53, UR10, URZ ;  /* 0x0000000a351e72a5 */ /* 0x000fe2000f8e003f */
[----:B------:R-:W-:Y:S01]  /*4c20*/  CS2R R108, SRZ ;  /* 0x00000000006c7805 */ /* 0x000fe2000001ff00 */
[----:B------:R-:W-:Y:S01]  /*4c30*/  UIMAD UR11, UR53, UR11, UR4 ;  /* 0x0000000b350b72a4 */ /* 0x000fe2000f8e0204 */
[----:B------:R-:W-:-:S02]  /*4c40*/  CS2R R104, SRZ ;  /* 0x0000000000687805 */ /* 0x000fc4000001ff00 */
[----:B------:R-:W-:Y:S02]  /*4c50*/  MOV R102, RZ ;  /* 0x000000ff00667202 */ /* 0x000fe40000000f00 */
[----:B------:R-:W-:Y:S02]  /*4c60*/  CS2R R100, SRZ ;  /* 0x0000000000647805 */ /* 0x000fe4000001ff00 */
[----:B------:R-:W-:Y:S02]  /*4c70*/  CS2R R98, SRZ ;  /* 0x0000000000627805 */ /* 0x000fe4000001ff00 */
[----:B------:R-:W-:Y:S01]  /*4c80*/  CS2R R96, SRZ ;  /* 0x0000000000607805 */ /* 0x000fe2000001ff00 */
[----:B------:R-:W-:Y:S01]  /*4c90*/  UMOV UR6, URZ ;  /* 0x0000003f00067c82 */ /* 0x000fe20008000000 */
        /* <DEDUP_REMOVED lines=12> */
[----:B---3--:R-:W-:-:S06]  /*4d60*/  ULDC.64 UR42, c[0x0][0x2d0] ;  /* 0x0000b400002a7ab9 */ /* 0x008fcc0000000a00 */
.L_x_1127:
[----:B------:R-:W3:Y:S01]  /*4d70*/  LDL R0, [R1+0x50] ;  /* 0x0000500001007983 */ /* 0x000ee20000100800 */
[----:B------:R-:W-:Y:S01]  /*4d80*/  USHF.R.S32.HI UR54, URZ, 0x1f, UR6 ;  /* 0x0000001f3f367899 */ /* 0x000fe20008011406 */
[----:B------:R-:W-:Y:S02]  /*4d90*/  UMOV UR44, UR28 ;  /* 0x0000001c002c7c82 */ /* 0x000fe40008000000 */
[----:B----4-:R-:W4:Y:S01]  /*4da0*/  LDL R171, [R1+0x30] ;  /* 0x0000300001ab7983 */ /* 0x010f220000100800 */
[----:B------:R-:W-:Y:S01]  /*4db0*/  UIMAD UR55, UR54, UR40, URZ ;  /* 0x00000028363772a4 */ /* 0x000fe2000f8e023f */
[----:B------:R-:W-:Y:S02]  /*4dc0*/  UMOV UR45, UR13 ;  /* 0x0000000d002d7c82 */ /* 0x000fe40008000000 */
[----:B------:R-:W4:Y:S01]  /*4dd0*/  LDL R170, [R1+0x2c] ;  /* 0x00002c0001aa7983 */ /* 0x000f220000100800 */
        /* <DEDUP_REMOVED lines=8> */
[----:B------:R-:W-:Y:S02]  /*4e60*/  ULDC.64 UR44, c[0x0][0x270] ;  /* 0x00009c00002c7ab9 */ /* 0x000fe40000000a00 */
[----:B------:R-:W-:Y:S02]  /*4e70*/  UIMAD UR55, UR54, UR44, URZ ;  /* 0x0000002c363772a4 */ /* 0x000fe4000f8e023f */
[----:B------:R-:W-:Y:S01]  /*4e80*/  MOV R9, UR44 ;  /* 0x0000002c00097c02 */ /* 0x000fe20008000f00 */
[----:B------:R-:W4:Y:S01]  /*4e90*/  LDG.E.64 R2, desc[UR20][R2.64] ;  /* 0x0000001402027981 */ /* 0x000f22000c1e1b00 */
[----:B------:R-:W-:Y:S01]  /*4ea0*/  UIMAD UR45, UR6, UR45, UR55 ;  /* 0x0000002d062d72a4 */ /* 0x000fe2000f8e0237 */
        /* <DEDUP_REMOVED lines=10> */
[----:B-1----:R-:W-:Y:S02]  /*4f50*/  PRMT R24, RZ, 0x7610, R24 ;  /* 0x00007610ff187816 */ /* 0x002fe40000000018 */
        /* <DEDUP_REMOVED lines=8> */
[----:B0-----:R-:W-:-:S02]  /*4fe0*/  PRMT R22, RZ, 0x7610, R22 ;  /* 0x00007610ff167816 */ /* 0x001fc40000000016 */
[----:B------:R-:W-:Y:S02]  /*4ff0*/  PRMT R11, RZ, 0x7610, R11 ;  /* 0x00007610ff0b7816 */ /* 0x000fe4000000000b */
[----:B------:R-:W-:Y:S02]  /*5000*/  PRMT R18, RZ, 0x7610, R18 ;  /* 0x00007610ff127816 */ /* 0x000fe40000000012 */
[----:B-1----:R-:W-:Y:S02]  /*5010*/  PRMT R16, RZ, 0x7610, R16 ;  /* 0x00007610ff107816 */ /* 0x002fe40000000010 */
[----:B------:R-:W-:Y:S02]  /*5020*/  PRMT R12, RZ, 0x7610, R12 ;  /* 0x00007610ff0c7816 */ /* 0x000fe4000000000c */
[----:B------:R-:W-:Y:S02]  /*5030*/  PRMT R13, RZ, 0x7610, R13 ;  /* 0x00007610ff0d7816 */ /* 0x000fe4000000000d */
[----:B------:R-:W-:-:S02]  /*5040*/  PRMT R14, RZ, 0x7610, R14 ;  /* 0x00007610ff0e7816 */ /* 0x000fc4000000000e */
[----:B------:R-:W-:Y:S02]  /*5050*/  PRMT R10, RZ, 0x7610, R10 ;  /* 0x00007610ff0a7816 */ /* 0x000fe4000000000a */
[----:B---3--:R-:W-:Y:S02]  /*5060*/  ISETP.NE.AND P6, PT, R0, RZ, PT ;  /* 0x000000ff0000720c */ /* 0x008fe40003fc5270 */
[----:B------:R-:W-:-:S04]  /*5070*/  SHF.L.U32 R0, R143, 0x4, RZ ;  /* 0x000000048f007819 */ /* 0x000fc800000006ff */
[----:B------:R-:W-:-:S04]  /*5080*/  LOP3.LUT R0, R0, 0xfffffe00, RZ, 0xc0, !PT ;  /* 0xfffffe0000007812 */ /* 0x000fc800078ec0ff */
[----:B------:R-:W-:-:S04]  /*5090*/  LOP3.LUT R7, R0, 0x1f, R143, 0xf8, !PT ;  /* 0x0000001f00077812 */ /* 0x000fc800078ef88f */
[----:B--2---:R-:W-:-:S04]  /*50a0*/  IADD3 R6, R0, R7, RZ ;  /* 0x0000000700067210 */ /* 0x004fc80007ffe0ff */
        /* <DEDUP_REMOVED lines=18> */
[----:B------:R-:W3:Y:S01]  /*51d0*/  @!P1 LDG.E.U16 R34, desc[UR20][R4.64+0x80] ;  /* 0x0000801404229981 */ /* 0x000ee2000c1e1500 */
[----:B------:R-:W-:Y:S02]  /*51e0*/  ISETP.GE.AND P2, PT, R0, UR15, PT ;  /* 0x0000000f00007c0c */ /* 0x000fe4000bf46270 */
[----:B------:R-:W-:Y:S01]  /*51f0*/  IADD3 R0, R6, 0x100, RZ ;  /* 0x0000010006007810 */ /* 0x000fe20007ffe0ff */
[----:B------:R-:W3:Y:S01]  /*5200*/  @!P3 LDG.E.U16 R32, desc[UR20][R4.64+0xc0] ;  /* 0x0000c0140420b981 */ /* 0x000ee2000c1e1500 */
[----:B------:R-:W-:-:S02]  /*5210*/  ISETP.GE.AND P0, PT, R7, UR15, PT ;  /* 0x0000000f07007c0c */ /* 0x000fc4000bf06270 */
[----:B------:R-:W-:Y:S01]  /*5220*/  ISETP.GE.AND P1, PT, R0, UR15, PT ;  /* 0x0000000f00007c0c */ /* 0x000fe2000bf26270 */
[----:B------:R-:W3:Y:S01]  /*5230*/  @!P5 LDG.E.U16 R31, desc[UR20][R4.64+0x100] ;  /* 0x00010014041fd981 */ /* 0x000ee2000c1e1500 */
[C---:B------:R-:W-:Y:S02]  /*5240*/  IADD3 R0, R6.reuse, 0x140, RZ ;  /* 0x0000014006007810 */ /* 0x040fe40007ffe0ff */
[----:B------:R-:W-:Y:S01]  /*5250*/  IADD3 R7, R6, 0x120, RZ ;  /* 0x0000012006077810 */ /* 0x000fe20007ffe0ff */
[----:B------:R-:W3:Y:S01]  /*5260*/  @!P4 LDG.E.U16 R35, desc[UR20][R4.64+0x140] ;  /* 0x000140140423c981 */ /* 0x000ee2000c1e1500 */
[----:B------:R-:W-:Y:S02]  /*5270*/  ISETP.GE.AND P5, PT, R0, UR15, PT ;  /* 0x0000000f00007c0c */ /* 0x000fe4000bfa6270 */
[----:B------:R-:W-:Y:S01]  /*5280*/  ISETP.GE.AND P3, PT, R7, UR15, PT ;  /* 0x0000000f07007c0c */ /* 0x000fe2000bf66270 */
[----:B------:R-:W3:Y:S01]  /*5290*/  @!P2 LDG.E.U16 R30, desc[UR20][R4.64+0x1c0] ;  /* 0x0001c014041ea981 */ /* 0x000ee2000c1e1500 */
[----:B------:R-:W-:-:S02]  /*52a0*/  IADD3 R0, R6, 0x160, RZ ;  /* 0x0000016006007810 */ /* 0x000fc40007ffe0ff */
[----:B------:R-:W-:Y:S01]  /*52b0*/  IADD3 R7, R6, 0x180, RZ ;  /* 0x0000018006077810 */ /* 0x000fe20007ffe0ff */
[----:B------:R-:W3:Y:S01]  /*52c0*/  @!P0 LDG.E.U16 R27, desc[UR20][R4.64+0x180] ;  /* 0x00018014041b8981 */ /* 0x000ee2000c1e1500 */
[----:B------:R-:W-:Y:S02]  /*52d0*/  ISETP.GE.AND P4, PT, R0, UR15, PT ;  /* 0x0000000f00007c0c */ /* 0x000fe4000bf86270 */
[----:B------:R-:W-:Y:S01]  /*52e0*/  IADD3 R0, R6, 0x1a0, RZ ;  /* 0x000001a006007810 */ /* 0x000fe20007ffe0ff */
[----:B------:R-:W3:Y:S01]  /*52f0*/  @!P1 LDG.E.U16 R29, desc[UR20][R4.64+0x200] ;  /* 0x00020014041d9981 */ /* 0x000ee2000c1e1500 */
[----:B------:R-:W-:Y:S02]  /*5300*/  ISETP.GE.AND P0, PT, R7, UR15, PT ;  /* 0x0000000f07007c0c */ /* 0x000fe4000bf06270 */
[----:B------:R-:W-:Y:S01]  /*5310*/  ISETP.GE.AND P2, PT, R0, UR15, PT ;  /* 0x0000000f00007c0c */ /* 0x000fe2000bf46270 */
[----:B------:R-:W3:Y:S01]  /*5320*/  @!P3 LDG.E.U16 R28, desc[UR20][R4.64+0x240] ;  /* 0x00024014041cb981 */ /* 0x000ee2000c1e1500 */
[----:B------:R-:W-:-:S03]  /*5330*/  IADD3 R0, R6, 0x1e0, RZ ;  /* 0x000001e006007810 */ /* 0x000fc60007ffe0ff */
[----:B------:R-:W3:Y:S01]  /*5340*/  @!P5 LDG.E.U16 R25, desc[UR20][R4.64+0x280] ;  /* 0x000280140419d981 */ /* 0x000ee2000c1e1500 */
[----:B------:R-:W-:Y:S02]  /*5350*/  ISETP.GE.AND P3, PT, R0, UR15, PT ;  /* 0x0000000f00007c0c */ /* 0x000fe4000bf66270 */
[C---:B------:R-:W-:Y:S01]  /*5360*/  IADD3 R0, R6.reuse, 0x200, RZ ;  /* 0x0000020006007810 */ /* 0x040fe20007ffe0ff */
[----:B------:R-:W3:Y:S01]  /*5370*/  @!P4 LDG.E.U16 R26, desc[UR20][R4.64+0x2c0] ;  /* 0x0002c014041ac981 */ /* 0x000ee2000c1e1500 */
[----:B------:R-:W-:Y:S02]  /*5380*/  IADD3 R7, R6, 0x1c0, RZ ;  /* 0x000001c006077810 */ /* 0x000fe40007ffe0ff */
[----:B------:R-:W-:Y:S01]  /*5390*/  ISETP.GE.AND P5, PT, R0, UR15, PT ;  /* 0x0000000f00007c0c */ /* 0x000fe2000bfa6270 */
[----:B------:R-:W3:Y:S01]  /*53a0*/  @!P0 LDG.E.U16 R24, desc[UR20][R4.64+0x300] ;  /* 0x0003001404188981 */ /* 0x000ee2000c1e1500 */
[----:B------:R-:W-:Y:S02]  /*53b0*/  IADD3 R0, R6, 0x240, RZ ;  /* 0x0000024006007810 */ /* 0x000fe40007ffe0ff */
[----:B------:R-:W-:Y:S01]  /*53c0*/  ISETP.GE.AND P1, PT, R7, UR15, PT ;  /* 0x0000000f07007c0c */ /* 0x000fe2000bf26270 */
[----:B------:R-:W3:Y:S01]  /*53d0*/  @!P2 LDG.E.U16 R20, desc[UR20][R4.64+0x340] ;  /* 0x000340140414a981 */ /* 0x000ee2000c1e1500 */
[----:B------:R-:W-:-:S02]  /*53e0*/  ISETP.GE.AND P0, PT, R0, UR15, PT ;  /* 0x0000000f00007c0c */ /* 0x000fc4000bf06270 */
[C---:B------:R-:W-:Y:S01]  /*53f0*/  IADD3 R0, R6.reuse, 0x260, RZ ;  /* 0x0000026006007810 */ /* 0x040fe20007ffe0ff */
[----:B------:R-:W3:Y:S01]  /*5400*/  @!P3 LDG.E.U16 R19, desc[UR20][R4.64+0x3c0] ;  /* 0x0003c0140413b981 */ /* 0x000ee2000c1e1500 */
[----:B------:R-:W-:Y:S02]  /*5410*/  IADD3 R7, R6, 0x220, RZ ;  /* 0x0000022006077810 */ /* 0x000fe40007ffe0ff */
[----:B------:R-:W-:Y:S01]  /*5420*/  ISETP.GE.AND P2, PT, R0, UR15, PT ;  /* 0x0000000f00007c0c */ /* 0x000fe2000bf46270 */
[----:B------:R-:W3:Y:S01]  /*5430*/  @!P5 LDG.E.U16 R23, desc[UR20][R4.64+0x400] ;  /* 0x000400140417d981 */ /* 0x000ee2000c1e1500 */
[----:B------:R-:W-:Y:S02]  /*5440*/  ISETP.GE.AND P4, PT, R7, UR15, PT ;  /* 0x0000000f07007c0c */ /* 0x000fe4000bf86270 */
[C---:B------:R-:W-:Y:S01]  /*5450*/  IADD3 R0, R6.reuse, 0x2a0, RZ ;  /* 0x000002a006007810 */ /* 0x040fe20007ffe0ff */
[----:B------:R-:W3:Y:S01]  /*5460*/  @!P1 LDG.E.U16 R21, desc[UR20][R4.64+0x380] ;  /* 0x0003801404159981 */ /* 0x000ee2000c1e1500 */
[----:B------:R-:W-:-:S02]  /*5470*/  IADD3 R7, R6, 0x280, RZ ;  /* 0x0000028006077810 */ /* 0x000fc40007ffe0ff */
[----:B------:R-:W-:Y:S01]  /*5480*/  ISETP.GE.AND P3, PT, R0, UR15, PT ;  /* 0x0000000f00007c0c */ /* 0x000fe2000bf66270 */
[----:B------:R-:W2:Y:S01]  /*5490*/  @!P6 LDG.E.U16 R36, desc[UR20][R4.64] ;  /* 0x000000140424e981 */ /* 0x000ea2000c1e1500 */
[----:B------:R-:W-:Y:S02]  /*54a0*/  ISETP.GE.AND P1, PT, R7, UR15, PT ;  /* 0x0000000f07007c0c */ /* 0x000fe4000bf26270 */
[----:B------:R-:W-:Y:S01]  /*54b0*/  IADD3 R0, R6, 0x2c0, RZ ;  /* 0x000002c006007810 */ /* 0x000fe20007ffe0ff */
[----:B------:R-:W3:Y:S03]  /*54c0*/  @!P0 LDG.E.U16 R15, desc[UR20][R4.64+0x480] ;  /* 0x00048014040f8981 */ /* 0x000ee6000c1e1500 */
[----:B------:R-:W-:Y:S01]  /*54d0*/  ISETP.GE.AND P5, PT, R0, UR15, PT ;  /* 0x0000000f00007c0c */ /* 0x000fe2000bfa6270 */
[----:B------:R-:W3:Y:S01]  /*54e0*/  @!P4 LDG.E.U16 R22, desc[UR20][R4.64+0x440] ;  /* 0x000440140416c981 */ /* 0x000ee2000c1e1500 */
[----:B------:R-:W-:-:S02]  /*54f0*/  IADD3 R0, R6, 0x300, RZ ;  /* 0x0000030006007810 */ /* 0x000fc40007ffe0ff */
[----:B------:R-:W-:Y:S01]  /*5500*/  PRMT R8, RZ, 0x7610, R8 ;  /* 0x00007610ff087816 */ /* 0x000fe20000000008 */
[----:B------:R-:W3:Y:S01]  /*5510*/  @!P2 LDG.E.U16 R18, desc[UR20][R4.64+0x4c0] ;  /* 0x0004c0140412a981 */ /* 0x000ee2000c1e1500 */
[----:B------:R-:W-:Y:S02]  /*5520*/  ISETP.GE.AND P0, PT, R0, UR15, PT ;  /* 0x0000000f00007c0c */ /* 0x000fe4000bf06270 */
[----:B------:R-:W-:Y:S01]  /*5530*/  IADD3 R0, R6, 0x320, RZ ;  /* 0x0000032006007810 */ /* 0x000fe20007ffe0ff */
[----:B------:R-:W3:Y:S03]  /*5540*/  @!P1 LDG.E.U16 R17, desc[UR20][R4.64+0x500] ;  /* 0x0005001404119981 */ /* 0x000ee6000c1e1500 */
[----:B------:R-:W-:Y:S01]  /*5550*/  ISETP.GE.AND P1, PT, R0, UR15, PT ;  /* 0x0000000f00007c0c */ /* 0x000fe2000bf26270 */
[----:B------:R-:W3:Y:S01]  /*5560*/  @!P3 LDG.E.U16 R16, desc[UR20][R4.64+0x540] ;  /* 0x000540140410b981 */ /* 0x000ee2000c1e1500 */
[----:B------:R-:W-:-:S02]  /*5570*/  IADD3 R0, R6, 0x340, RZ ;  /* 0x0000034006007810 */ /* 0x000fc40007ffe0ff */
[----:B------:R-:W-:Y:S01]  /*5580*/  IADD3 R7, R6, 0x2e0, RZ ;  /* 0x000002e006077810 */ /* 0x000fe20007ffe0ff */
[----:B------:R-:W3:Y:S04]  /*5590*/  @!P5 LDG.E.U16 R12, desc[UR20][R4.64+0x580] ;  /* 0x00058014040cd981 */ /* 0x000ee8000c1e1500 */
[----:B------:R-:W3:Y:S01]  /*55a0*/  @!P0 LDG.E.U16 R11, desc[UR20][R4.64+0x600] ;  /* 0x00060014040b8981 */ /* 0x000ee2000c1e1500 */
[----:B------:R-:W-:Y:S02]  /*55b0*/  ISETP.GE.AND P0, PT, R0, UR15, PT ;  /* 0x0000000f00007c0c */ /* 0x000fe4000bf06270 */
[----:B------:R-:W-:Y:S01]  /*55c0*/  IADD3 R0, R6, 0x360, RZ ;  /* 0x0000036006007810 */ /* 0x000fe20007ffe0ff */
[----:B------:R-:W3:Y:S01]  /*55d0*/  @!P1 LDG.E.U16 R8, desc[UR20][R4.64+0x640] ;  /* 0x0006401404089981 */ /* 0x000ee2000c1e1500 */
[----:B------:R-:W-:-:S02]  /*55e0*/  ISETP.GE.AND P4, PT, R7, UR15, PT ;  /* 0x0000000f07007c0c */ /* 0x000fc4000bf86270 */
[----:B------:R-:W-:Y:S02]  /*55f0*/  IADD3 R7, R6, 0x380, RZ ;  /* 0x0000038006077810 */ /* 0x000fe40007ffe0ff */
[----:B------:R-:W-:Y:S02]  /*5600*/  ISETP.GE.AND P1, PT, R0, UR15, PT ;  /* 0x0000000f00007c0c */ /* 0x000fe4000bf26270 */
[----:B------:R-:W-:Y:S02]  /*5610*/  ISETP.GE.AND P2, PT, R7, UR15, PT ;  /* 0x0000000f07007c0c */ /* 0x000fe4000bf46270 */
[C---:B------:R-:W-:Y:S02]  /*5620*/  IADD3 R0, R6.reuse, 0x3a0, RZ ;  /* 0x000003a006007810 */ /* 0x040fe40007ffe0ff */
[----:B------:R-:W-:Y:S02]  /*5630*/  PRMT R7, RZ, 0x7610, R7 ;  /* 0x00007610ff077816 */ /* 0x000fe40000000007 */
[----:B------:R-:W-:Y:S01]  /*5640*/  IADD3 R9, R6, 0x3c0, RZ ;  /* 0x000003c006097810 */ /* 0x000fe20007ffe0ff */
[----:B------:R-:W3:Y:S01]  /*5650*/  @!P4 LDG.E.U16 R13, desc[UR20][R4.64+0x5c0] ;  /* 0x0005c014040dc981 */ /* 0x000ee2000c1e1500 */
[----:B------:R-:W-:-:S02]  /*5660*/  ISETP.GE.AND P3, PT, R0, UR15, PT ;  /* 0x0000000f00007c0c */ /* 0x000fc4000bf66270 */
[----:B------:R-:W-:Y:S01]  /*5670*/  IADD3 R6, R6, 0x3e0, RZ ;  /* 0x000003e006067810 */ /* 0x000fe20007ffe0ff */
[----:B------:R-:W3:Y:S01]  /*5680*/  @!P0 LDG.E.U16 R7, desc[UR20][R4.64+0x680] ;  /* 0x0006801404078981 */ /* 0x000ee2000c1e1500 */
[----:B------:R-:W-:Y:S02]  /*5690*/  PRMT R0, RZ, 0x7610, R0 ;  /* 0x00007610ff007816 */ /* 0x000fe40000000000 */
[----:B------:R-:W-:Y:S01]  /*56a0*/  ISETP.GE.AND P0, PT, R9, UR15, PT ;  /* 0x0000000f09007c0c */ /* 0x000fe2000bf06270 */
[----:B------:R-:W3:Y:S01]  /*56b0*/  @!P1 LDG.E.U16 R14, desc[UR20][R4.64+0x6c0] ;  /* 0x0006c014040e9981 */ /* 0x000ee2000c1e1500 */
[----:B------:R-:W-:-:S03]  /*56c0*/  ISETP.GE.AND P1, PT, R6, UR15, PT ;  /* 0x0000000f06007c0c */ /* 0x000fc6000bf26270 */
[----:B------:R-:W3:Y:S01]  /*56d0*/  @!P2 LDG.E.U16 R0, desc[UR20][R4.64+0x700] ;  /* 0x000700140400a981 */ /* 0x000ee2000c1e1500 */
[----:B------:R-:W-:Y:S02]  /*56e0*/  PRMT R6, RZ, 0x7610, R6 ;  /* 0x00007610ff067816 */ /* 0x000fe40000000006 */
[----:B------:R-:W-:-:S04]  /*56f0*/  PRMT R9, RZ, 0x7610, R9 ;  /* 0x00007610ff097816 */ /* 0x000fc80000000009 */
[----:B------:R-:W3:Y:S04]  /*5700*/  @!P3 LDG.E.U16 R6, desc[UR20][R4.64+0x740] ;  /* 0x000740140406b981 */ /* 0x000ee8000c1e1500 */
[----:B------:R-:W3:Y:S04]  /*5710*/  @!P0 LDG.E.U16 R10, desc[UR20][R4.64+0x780] ;  /* 0x00078014040a8981 */ /* 0x000ee8000c1e1500 */
[----:B------:R0:W3:Y:S01]  /*5720*/  @!P1 LDG.E.U16 R9, desc[UR20][R4.64+0x7c0] ;  /* 0x0007c01404099981 */ /* 0x0000e2000c1e1500 */
[----:B----4-:R-:W-:-:S13]  /*5730*/  R2UR UR57, R3 ;  /* 0x00000000033972ca */ /* 0x010fda00000e0000 */
        /* <DEDUP_REMOVED lines=11> */
[----:B------:R-:W-:Y:S01]  /*57f0*/  LOP3.LUT R5, R5, 0xfffffc00, RZ, 0xc0, !PT ;  /* 0xfffffc0005057812 */ /* 0x000fe200078ec0ff */
[----:B------:R-:W-:Y:S02]  /*5800*/  UIADD3 UR44, UR16, -0x1, URZ ;  /* 0xffffffff102c7890 */ /* 0x000fe4000fffe03f */
[----:B------:R-:W-:Y:S01]  /*5810*/  FMUL.RZ R40, R3, 0.15915493667125701904 ;  /* 0x3e22f98303287820 */ /* 0x000fe2000040c000 */
[----:B------:R-:W-:Y:S01]  /*5820*/  FMUL.FTZ R3, R128, UR57 ;  /* 0x0000003980037c20 */ /* 0x000fe20008410000 */
[----:B------:R-:W-:Y:S01]  /*5830*/  IADD3 R4, R5, R142, RZ ;  /* 0x0000008e05047210 */ /* 0x000fe20007ffe0ff */
[----:B------:R-:W-:-:S02]  /*5840*/  ULEA.HI UR45, UR44, UR44, URZ, 0x1 ;  /* 0x0000002c2c2d7291 */ /* 0x000fc4000f8f083f */
[----:B------:R-:W-:Y:S01]  /*5850*/  FMUL.RZ R42, R3, 0.15915493667125701904 ;  /* 0x3e22f983032a7820 */ /* 0x000fe2000040c000 */
[----:B------:R-:W-:Y:S01]  /*5860*/  FMUL.FTZ R3, R127, UR57 ;  /* 0x000000397f037c20 */ /* 0x000fe20008410000 */
[----:B------:R-:W-:Y:S01]  /*5870*/  MUFU.SIN R123, R37 ;  /* 0x00000025007b7308 */ /* 0x000fe20000000400 */
[----:B------:R-:W-:-:S07]  /*5880*/  ULOP3.LUT UR45, UR45, 0xfffffe, URZ, 0xc0, !UPT ;  /* 0x00fffffe2d2d7892 */ /* 0x000fce000f8ec03f */
[----:B------:R0:W-:Y:S01]  /*5890*/  MUFU.COS R122, R37 ;  /* 0x00000025007a7308 */ /* 0x0001e20000000000 */
[----:B------:R-:W-:-:S07]  /*58a0*/  UIADD3 UR44, UR44, -UR45, URZ ;  /* 0x8000002d2c2c7290 */ /* 0x000fce000fffe03f */
[----:B------:R-:W-:Y:S01]  /*58b0*/  MUFU.SIN R85, R40 ;  /* 0x0000002800557308 */ /* 0x000fe20000000400 */
[----:B0-----:R-:W-:-:S07]  /*58c0*/  IADD3 R37, R4, 0x20, RZ ;  /* 0x0000002004257810 */ /* 0x001fce0007ffe0ff */
[----:B------:R0:W-:Y:S01]  /*58d0*/  MUFU.COS R86, R40 ;  /* 0x0000002800567308 */ /* 0x0001e20000000000 */
[----:B------:R-:W-:-:S07]  /*58e0*/  IADD3 R41, R4, 0x60, RZ ;  /* 0x0000006004297810 */ /* 0x000fce0007ffe0ff */
[----:B------:R-:W-:Y:S01]  /*58f0*/  MUFU.SIN R89, R38 ;  /* 0x0000002600597308 */ /* 0x000fe20000000400 */
[----:B0-----:R-:W-:Y:S01]  /*5900*/  FMUL.RZ R40, R3, 0.15915493667125701904 ;  /* 0x3e22f98303287820 */ /* 0x001fe2000040c000 */
[----:B------:R-:W-:-:S06]  /*5910*/  FMUL.FTZ R3, R125, UR57 ;  /* 0x000000397d037c20 */ /* 0x000fcc0008410000 */
[----:B------:R0:W-:Y:S01]  /*5920*/  MUFU.COS R90, R38 ;  /* 0x00000026005a7308 */ /* 0x0001e20000000000 */
[----:B------:R-:W-:-:S07]  /*5930*/  FMUL.RZ R52, R3, 0.15915493667125701904 ;  /* 0x3e22f98303347820 */ /* 0x000fce000040c000 */
[----:B------:R-:W-:Y:S01]  /*5940*/  MUFU.SIN R83, R42 ;  /* 0x0000002a00537308 */ /* 0x000fe20000000400 */
[----:B0-----:R-:W-:-:S07]  /*5950*/  LEA.HI.SX32 R38, R4, R4, 0x1b ;  /* 0x0000000404267211 */ /* 0x001fce00078fdaff */
[----:B------:R0:W-:Y:S01]  /*5960*/  MUFU.COS R84, R42 ;  /* 0x0000002a00547308 */ /* 0x0001e20000000000 */
[----:B------:R-:W-:Y:S01]  /*5970*/  LEA R3, R38, R141, 0x1 ;  /* 0x0000008d26037211 */ /* 0x000fe200078e08ff */
[----:B------:R-:W-:Y:S01]  /*5980*/  ULEA UR44, UR44, UR6, 0x8 ;  /* 0x000000062c2c7291 */ /* 0x000fe2000f8e403f */
[----:B0-----:R-:W-:Y:S01]  /*5990*/  LEA.HI.SX32 R42, R37, R4, 0x1b ;  /* 0x00000004252a7211 */ /* 0x001fe200078fdaff */
[----:B------:R-:W-:-:S04]  /*59a0*/  FMUL.FTZ R37, R124, UR57 ;  /* 0x000000397c257c20 */ /* 0x000fc80008410000 */
[----:B------:R-:W-:Y:S01]  /*59b0*/  MUFU.SIN R87, R39 ;  /* 0x0000002700577308 */ /* 0x000fe20000000400 */
[----:B------:R-:W-:Y:S01]  /*59c0*/  FMUL.RZ R38, R37, 0.15915493667125701904 ;  /* 0x3e22f98325267820 */ /* 0x000fe2000040c000 */
[----:B------:R-:W-:Y:S01]  /*59d0*/  FMUL.FTZ R37, R121, UR57 ;  /* 0x0000003979257c20 */ /* 0x000fe20008410000 */
[----:B------:R-:W-:-:S05]  /*59e0*/  IADD3 R57, R4, 0x160, RZ ;  /* 0x0000016004397810 */ /* 0x000fca0007ffe0ff */
[----:B------:R0:W-:Y:S01]  /*59f0*/  MUFU.COS R88, R39 ;  /* 0x0000002700587308 */ /* 0x0001e20000000000 */
[-C--:B------:R-:W-:Y:S01]  /*5a00*/  LEA.HI.SX32 R46, R41, R4.reuse, 0x1b ;  /* 0x00000004292e7211 */ /* 0x080fe200078fdaff */
[----:B------:R-:W-:Y:S01]  /*5a10*/  FMUL.RZ R41, R37, 0.15915493667125701904 ;  /* 0x3e22f98325297820 */ /* 0x000fe2000040c000 */
[----:B------:R-:W-:Y:S01]  /*5a20*/  IADD3 R43, R4, 0x80, RZ ;  /* 0x00000080042b7810 */ /* 0x000fe20007ffe0ff */
[----:B------:R-:W-:Y:S01]  /*5a30*/  FMUL.FTZ R37, R120, UR57 ;  /* 0x0000003978257c20 */ /* 0x000fe20008410000 */
[C---:B------:R-:W-:Y:S02]  /*5a40*/  IADD3 R45, R4.reuse, 0xa0, RZ ;  /* 0x000000a0042d7810 */ /* 0x040fe40007ffe0ff */
[----:B0-----:R-:W-:Y:S02]  /*5a50*/  IADD3 R39, R4, 0x40, RZ ;  /* 0x0000004004277810 */ /* 0x001fe40007ffe0ff */
[----:B------:R-:W-:Y:S02]  /*5a60*/  ISETP.NE.AND P1, PT, R143, RZ, PT ;  /* 0x000000ff8f00720c */ /* 0x000fe40003f25270 */
[----:B------:R-:W-:-:S02]  /*5a70*/  LEA.HI.SX32 R44, R39, R4, 0x1b ;  /* 0x00000004272c7211 */ /* 0x000fc400078fdaff */
[----:B------:R-:W-:Y:S02]  /*5a80*/  IADD3 R50, R143, 0x200, RZ ;  /* 0x000002008f327810 */ /* 0x000fe40007ffe0ff */
[C---:B------:R-:W-:Y:S02]  /*5a90*/  IADD3 R47, R4.reuse, 0xc0, RZ ;  /* 0x000000c0042f7810 */ /* 0x040fe40007ffe0ff */
[----:B------:R-:W-:Y:S02]  /*5aa0*/  MOV R39, UR44 ;  /* 0x0000002c00277c02 */ /* 0x000fe40008000f00 */
[C---:B------:R-:W-:Y:S01]  /*5ab0*/  IADD3 R49, R4.reuse, 0xe0, RZ ;  /* 0x000000e004317810 */ /* 0x040fe20007ffe0ff */
[----:B------:R-:W-:Y:S01]  /*5ac0*/  MUFU.SIN R56, R38 ;  /* 0x0000002600387308 */ /* 0x000fe20000000400 */
[----:B------:R-:W-:Y:S01]  /*5ad0*/  IADD3 R51, R4, 0x100, RZ ;  /* 0x0000010004337810 */ /* 0x000fe20007ffe0ff */
[----:B------:R-:W-:Y:S01]  /*5ae0*/  ULDC.64 UR44, c[0x0][0x250] ;  /* 0x00009400002c7ab9 */ /* 0x000fe20000000a00 */
[-C--:B------:R-:W-:Y:S01]  /*5af0*/  LEA.HI.SX32 R48, R43, R4.reuse, 0x1b ;  /* 0x000000042b307211 */ /* 0x080fe200078fdaff */
[----:B------:R-:W-:Y:S01]  /*5b00*/  FMUL.RZ R43, R37, 0.15915493667125701904 ;  /* 0x3e22f983252b7820 */ /* 0x000fe2000040c000 */
[----:B------:R-:W-:-:S02]  /*5b10*/  LEA.HI.SX32 R70, R57, R4, 0x1b ;  /* 0x0000000439467211 */ /* 0x000fc400078fdaff */
[----:B------:R-:W-:Y:S01]  /*5b20*/  IADD3 R53, R4, 0x120, RZ ;  /* 0x0000012004357810 */ /* 0x000fe20007ffe0ff */
[----:B------:R0:W-:Y:S01]  /*5b30*/  MUFU.COS R57, R38 ;  /* 0x0000002600397308 */ /* 0x0001e20000000000 */
[-C--:B------:R-:W-:Y:S02]  /*5b40*/  LEA.HI.SX32 R58, R45, R4.reuse, 0x1b ;  /* 0x000000042d3a7211 */ /* 0x080fe400078fdaff */
[----:B------:R-:W-:Y:S02]  /*5b50*/  LEA R42, R42, R141, 0x1 ;  /* 0x0000008d2a2a7211 */ /* 0x000fe400078e08ff */
[----:B------:R-:W-:Y:S02]  /*5b60*/  IADD3 R55, R4, 0x140, RZ ;  /* 0x0000014004377810 */ /* 0x000fe40007ffe0ff */
[----:B------:R-:W-:Y:S02]  /*5b70*/  LEA.HI.SX32 R60, R47, R4, 0x1b ;  /* 0x000000042f3c7211 */ /* 0x000fe400078fdaff */
[----:B0-----:R-:W-:-:S02]  /*5b80*/  SEL R38, R39, R50, !P1 ;  /* 0x0000003227267207 */ /* 0x001fc40004800000 */
[-C--:B------:R-:W-:Y:S02]  /*5b90*/  LEA R37, R44, R141.reuse, 0x1 ;  /* 0x0000008d2c257211 */ /* 0x080fe400078e08ff */
[-C--:B------:R-:W-:Y:S02]  /*5ba0*/  LEA.HI.SX32 R62, R49, R4.reuse, 0x1b ;  /* 0x00000004313e7211 */ /* 0x080fe400078fdaff */
        /* <DEDUP_REMOVED lines=10> */
[C---:B------:R-:W-:Y:S02]  /*5c50*/  IADD3 R67, R4.reuse, 0x1e0, RZ ;  /* 0x000001e004437810 */ /* 0x040fe40007ffe0ff */
[----:B------:R-:W-:Y:S02]  /*5c60*/  IADD3 R69, R4, 0x200, RZ ;  /* 0x0000020004457810 */ /* 0x000fe40007ffe0ff */
[-C--:B------:R-:W-:Y:S02]  /*5c70*/  LEA.HI.SX32 R72, R61, R4.reuse, 0x1b ;  /* 0x000000043d487211 */ /* 0x080fe400078fdaff */
[----:B------:R-:W-:Y:S02]  /*5c80*/  LEA R64, R64, R141, 0x1 ;  /* 0x0000008d40407211 */ /* 0x000fe400078e08ff */
[----:B------:R-:W-:Y:S02]  /*5c90*/  IADD3 R71, R4, 0x220, RZ ;  /* 0x0000022004477810 */ /* 0x000fe40007ffe0ff */
[----:B------:R-:W-:-:S02]  /*5ca0*/  LEA.HI.SX32 R74, R63, R4, 0x1b ;  /* 0x000000043f4a7211 */ /* 0x000fc400078fdaff */
[----:B------:R-:W-:Y:S02]  /*5cb0*/  IADD3 R73, R4, 0x240, RZ ;  /* 0x0000024004497810 */ /* 0x000fe40007ffe0ff */
[-C--:B------:R-:W-:Y:S02]  /*5cc0*/  LEA.HI.SX32 R76, R65, R4.reuse, 0x1b ;  /* 0x00000004414c7211 */ /* 0x080fe400078fdaff */
[----:B------:R-:W-:Y:S02]  /*5cd0*/  LEA R68, R68, R141, 0x1 ;  /* 0x0000008d44447211 */ /* 0x000fe400078e08ff */
[C---:B------:R-:W-:Y:S02]  /*5ce0*/  IADD3 R75, R4.reuse, 0x260, RZ ;  /* 0x00000260044b7810 */ /* 0x040fe40007ffe0ff */
[----:B------:R-:W-:Y:S02]  /*5cf0*/  LEA.HI.SX32 R78, R67, R4, 0x1b ;  /* 0x00000004434e7211 */ /* 0x000fe400078fdaff */
[----:B------:R-:W-:-:S02]  /*5d00*/  IADD3 R77, R4, 0x280, RZ ;  /* 0x00000280044d7810 */ /* 0x000fc40007ffe0ff */
[-C--:B------:R-:W-:Y:S02]  /*5d10*/  LEA.HI.SX32 R106, R69, R4.reuse, 0x1b ;  /* 0x00000004456a7211 */ /* 0x080fe400078fdaff */
[C---:B------:R-:W-:Y:S02]  /*5d20*/  IADD3 R79, R4.reuse, 0x2a0, RZ ;  /* 0x000002a0044f7810 */ /* 0x040fe40007ffe0ff */
[-C--:B------:R-:W-:Y:S02]  /*5d30*/  LEA.HI.SX32 R144, R71, R4.reuse, 0x1b ;  /* 0x0000000447907211 */ /* 0x080fe400078fdaff */
[----:B------:R-:W-:Y:S02]  /*5d40*/  IADD3 R107, R4, 0x2c0, RZ ;  /* 0x000002c0046b7810 */ /* 0x000fe40007ffe0ff */
[----:B------:R-:W-:Y:S01]  /*5d50*/  LEA.HI.SX32 R146, R73, R4, 0x1b ;  /* 0x0000000449927211 */ /* 0x000fe200078fdaff */
[----:B--2---:R0:W-:Y:S04]  /*5d60*/  STS.U16 [R3], R36 ;  /* 0x0000002403007388 */ /* 0x0041e80000000400 */
[----:B------:R1:W-:Y:S04]  /*5d70*/  STS.U16 [R42+0x40], R33 ;  /* 0x000040212a007388 */ /* 0x0003e80000000400 */
[----:B---3--:R-:W-:Y:S01]  /*5d80*/  STS.U16 [R37+0x80], R34 ;  /* 0x0000802225007388 */ /* 0x008fe20000000400 */
[----:B0-----:R-:W-:-:S03]  /*5d90*/  LEA R3, R62, R141, 0x1 ;  /* 0x0000008d3e037211 */ /* 0x001fc600078e08ff */
[----:B------:R-:W-:Y:S01]  /*5da0*/  STS.U16 [R39+0xc0], R32 ;  /* 0x0000c02027007388 */ /* 0x000fe20000000400 */
[----:B-1----:R-:W-:-:S03]  /*5db0*/  LEA R33, R66, R141, 0x1 ;  /* 0x0000008d42217211 */ /* 0x002fc600078e08ff */
[----:B------:R0:W-:Y:S04]  /*5dc0*/  STS.U16 [R44+0x100], R31 ;  /* 0x0001001f2c007388 */ /* 0x0001e80000000400 */
[----:B------:R1:W-:Y:S01]  /*5dd0*/  STS.U16 [R58+0x140], R35 ;  /* 0x000140233a007388 */ /* 0x0003e20000000400 */
[----:B------:R-:W-:-:S03]  /*5de0*/  LEA R76, R76, R141, 0x1 ;  /* 0x0000008d4c4c7211 */ /* 0x000fc600078e08ff */
[----:B------:R-:W-:Y:S01]  /*5df0*/  STS.U16 [R60+0x180], R27 ;  /* 0x0001801b3c007388 */ /* 0x000fe20000000400 */
[----:B0-----:R-:W-:-:S03]  /*5e00*/  LEA R31, R70, R141, 0x1 ;  /* 0x0000008d461f7211 */ /* 0x001fc600078e08ff */
[----:B------:R0:W-:Y:S01]  /*5e10*/  STS.U16 [R3+0x1c0], R30 ;  /* 0x0001c01e03007388 */ /* 0x0001e20000000400 */
[----:B-1----:R-:W-:-:S03]  /*5e20*/  LEA R35, R72, R141, 0x1 ;  /* 0x0000008d48237211 */ /* 0x002fc600078e08ff */
[----:B------:R-:W-:Y:S01]  /*5e30*/  STS.U16 [R64+0x200], R29 ;  /* 0x0002001d40007388 */ /* 0x000fe20000000400 */
[----:B------:R-:W-:Y:S02]  /*5e40*/  LEA.HI.SX32 R148, R75, R4, 0x1b ;  /* 0x000000044b947211 */ /* 0x000fe400078fdaff */
[-C--:B------:R-:W-:Y:S01]  /*5e50*/  LEA R78, R78, R141.reuse, 0x1 ;  /* 0x0000008d4e4e7211 */ /* 0x080fe200078e08ff */
[----:B------:R-:W-:Y:S01]  /*5e60*/  STS.U16 [R33+0x240], R28 ;  /* 0x0002401c21007388 */ /* 0x000fe20000000400 */
[----:B0-----:R-:W-:-:S03]  /*5e70*/  LEA R3, R74, R141, 0x1 ;  /* 0x0000008d4a037211 */ /* 0x001fc600078e08ff */
[----:B------:R0:W-:Y:S01]  /*5e80*/  STS.U16 [R68+0x280], R25 ;  /* 0x0002801944007388 */ /* 0x0001e20000000400 */
[-C--:B------:R-:W-:Y:S02]  /*5e90*/  LEA.HI.SX32 R150, R77, R4.reuse, 0x1b ;  /* 0x000000044d967211 */ /* 0x080fe400078fdaff */
[-C--:B------:R-:W-:Y:S01]  /*5ea0*/  LEA R106, R106, R141.reuse, 0x1 ;  /* 0x0000008d6a6a7211 */ /* 0x080fe200078e08ff */
[----:B------:R-:W-:Y:S01]  /*5eb0*/  STS.U16 [R31+0x2c0], R26 ;  /* 0x0002c01a1f007388 */ /* 0x000fe20000000400 */
[-C--:B------:R-:W-:Y:S02]  /*5ec0*/  LEA.HI.SX32 R152, R79, R4.reuse, 0x1b ;  /* 0x000000044f987211 */ /* 0x080fe400078fdaff */
[----:B------:R-:W-:Y:S01]  /*5ed0*/  LEA.HI.SX32 R154, R107, R4, 0x1b ;  /* 0x000000046b9a7211 */ /* 0x000fe200078fdaff */
[----:B------:R-:W-:Y:S01]  /*5ee0*/  STS.U16 [R35+0x300], R24 ;  /* 0x0003001823007388 */ /* 0x000fe20000000400 */
[-C--:B------:R-:W-:Y:S02]  /*5ef0*/  LEA R146, R146, R141.reuse, 0x1 ;  /* 0x0000008d92927211 */ /* 0x080fe400078e08ff */
[-C--:B0-----:R-:W-:Y:S01]  /*5f00*/  LEA R25, R144, R141.reuse, 0x1 ;  /* 0x0000008d90197211 */ /* 0x081fe200078e08ff */
[----:B------:R0:W-:Y:S01]  /*5f10*/  STS.U16 [R3+0x340], R20 ;  /* 0x0003401403007388 */ /* 0x0001e20000000400 */
[----:B------:R-:W-:-:S02]  /*5f20*/  LEA R27, R148, R141, 0x1 ;  /* 0x0000008d941b7211 */ /* 0x000fc400078e08ff */
[-C--:B------:R-:W-:Y:S01]  /*5f30*/  LEA R150, R150, R141.reuse, 0x1 ;  /* 0x0000008d96967211 */ /* 0x080fe200078e08ff */
[----:B------:R-:W-:Y:S04]  /*5f40*/  STS.U16 [R76+0x380], R21 ;  /* 0x000380154c007388 */ /* 0x000fe80000000400 */
[----:B------:R1:W-:Y:S01]  /*5f50*/  STS.U16 [R78+0x3c0], R19 ;  /* 0x0003c0134e007388 */ /* 0x0003e20000000400 */
[----:B0-----:R-:W-:-:S03]  /*5f60*/  LEA R3, R152, R141, 0x1 ;  /* 0x0000008d98037211 */ /* 0x001fc600078e08ff */
[----:B------:R-:W-:Y:S01]  /*5f70*/  STS.U16 [R106+0x400], R23 ;  /* 0x000400176a007388 */ /* 0x000fe20000000400 */
[----:B------:R-:W-:-:S03]  /*5f80*/  IADD3 R145, R4, 0x2e0, RZ ;  /* 0x000002e004917810 */ /* 0x000fc60007ffe0ff */
[----:B------:R-:W-:Y:S01]  /*5f90*/  STS.U16 [R25+0x440], R22 ;  /* 0x0004401619007388 */ /* 0x000fe20000000400 */
[----:B-1----:R-:W-:-:S03]  /*5fa0*/  LEA R19, R154, R141, 0x1 ;  /* 0x0000008d9a137211 */ /* 0x002fc600078e08ff */
[----:B------:R-:W-:Y:S04]  /*5fb0*/  STS.U16 [R146+0x480], R15 ;  /* 0x0004800f92007388 */ /* 0x000fe80000000400 */
[----:B------:R-:W-:Y:S01]  /*5fc0*/  STS.U16 [R27+0x4c0], R18 ;  /* 0x0004c0121b007388 */ /* 0x000fe20000000400 */
[----:B------:R-:W-:-:S03]  /*5fd0*/  IADD3 R147, R4, 0x300, RZ ;  /* 0x0000030004937810 */ /* 0x000fc60007ffe0ff */
[----:B------:R-:W-:Y:S01]  /*5fe0*/  STS.U16 [R150+0x500], R17 ;  /* 0x0005001196007388 */ /* 0x000fe20000000400 */
[----:B------:R-:W-:-:S03]  /*5ff0*/  IADD3 R149, R4, 0x320, RZ ;  /* 0x0000032004957810 */ /* 0x000fc60007ffe0ff */
[----:B------:R-:W-:Y:S01]  /*6000*/  STS.U16 [R3+0x540], R16 ;  /* 0x0005401003007388 */ /* 0x000fe20000000400 */
[----:B------:R-:W-:-:S03]  /*6010*/  LEA.HI.SX32 R156, R145, R4, 0x1b ;  /* 0x00000004919c7211 */ /* 0x000fc600078fdaff */
[----:B------:R0:W-:Y:S01]  /*6020*/  STS.U16 [R19+0x580], R12 ;  /* 0x0005800c13007388 */ /* 0x0001e20000000400 */
[C---:B------:R-:W-:Y:S02]  /*6030*/  IADD3 R151, R4.reuse, 0x340, RZ ;  /* 0x0000034004977810 */ /* 0x040fe40007ffe0ff */
[C---:B------:R-:W-:Y:S02]  /*6040*/  IADD3 R153, R4.reuse, 0x360, RZ ;  /* 0x0000036004997810 */ /* 0x040fe40007ffe0ff */
[----:B------:R-:W-:Y:S01]  /*6050*/  IADD3 R155, R4, 0x380, RZ ;  /* 0x00000380049b7810 */ /* 0x000fe20007ffe0ff */
[----:B0-----:R-:W0:Y:S01]  /*6060*/  @!P2 LDC R19, c[0x0][0x21c] ;  /* 0x00008700ff13ab82 */ /* 0x001e220000000800 */
[-C--:B------:R-:W-:Y:S02]  /*6070*/  LEA.HI.SX32 R158, R147, R4.reuse, 0x1b ;  /* 0x00000004939e7211 */ /* 0x080fe400078fdaff */
[----:B------:R-:W-:Y:S02]  /*6080*/  LEA.HI.SX32 R160, R149, R4, 0x1b ;  /* 0x0000000495a07211 */ /* 0x000fe400078fdaff */
[----:B------:R-:W-:-:S02]  /*6090*/  LEA R156, R156, R141, 0x1 ;  /* 0x0000008d9c9c7211 */ /* 0x000fc400078e08ff */
[-C--:B------:R-:W-:Y:S02]  /*60a0*/  LEA.HI.SX32 R162, R151, R4.reuse, 0x1b ;  /* 0x0000000497a27211 */ /* 0x080fe400078fdaff */
[-C--:B------:R-:W-:Y:S02]  /*60b0*/  LEA.HI.SX32 R164, R153, R4.reuse, 0x1b ;  /* 0x0000000499a47211 */ /* 0x080fe400078fdaff */
[----:B------:R-:W-:Y:S02]  /*60c0*/  LEA.HI.SX32 R166, R155, R4, 0x1b ;  /* 0x000000049ba67211 */ /* 0x000fe400078fdaff */
[-C--:B------:R-:W-:Y:S01]  /*60d0*/  LEA R158, R158, R141.reuse, 0x1 ;  /* 0x0000008d9e9e7211 */ /* 0x080fe200078e08ff */
[----:B------:R1:W-:Y:S01]  /*60e0*/  STS.U16 [R156+0x5c0], R13 ;  /* 0x0005c00d9c007388 */ /* 0x0003e20000000400 */
[-C--:B------:R-:W-:Y:S02]  /*60f0*/  LEA R3, R160, R141.reuse, 0x1 ;  /* 0x0000008da0037211 */ /* 0x080fe400078e08ff */
[----:B------:R-:W-:Y:S01]  /*6100*/  LEA R162, R162, R141, 0x1 ;  /* 0x0000008da2a27211 */ /* 0x000fe200078e08ff */
[----:B------:R-:W-:Y:S01]  /*6110*/  STS.U16 [R158+0x600], R11 ;  /* 0x0006000b9e007388 */ /* 0x000fe20000000400 */
[----:B------:R-:W-:-:S02]  /*6120*/  IADD3 R157, R4, 0x3a0, RZ ;  /* 0x000003a0049d7810 */ /* 0x000fc40007ffe0ff */
[-C--:B------:R-:W-:Y:S02]  /*6130*/  LEA R15, R166, R141.reuse, 0x1 ;  /* 0x0000008da60f7211 */ /* 0x080fe400078e08ff */
[----:B-1----:R-:W-:Y:S01]  /*6140*/  LEA R13, R164, R141, 0x1 ;  /* 0x0000008da40d7211 */ /* 0x002fe200078e08ff */
[----:B------:R-:W-:Y:S01]  /*6150*/  STS.U16 [R3+0x640], R8 ;  /* 0x0006400803007388 */ /* 0x000fe20000000400 */
[C---:B------:R-:W-:Y:S01]  /*6160*/  IADD3 R159, R4.reuse, 0x3c0, RZ ;  /* 0x000003c0049f7810 */ /* 0x040fe20007ffe0ff */
[----:B------:R-:W-:Y:S01]  /*6170*/  MUFU.SIN R59, R52 ;  /* 0x00000034003b7308 */ /* 0x000fe20000000400 */
[----:B------:R-:W-:Y:S01]  /*6180*/  IADD3 R161, R4, 0x3e0, RZ ;  /* 0x000003e004a17810 */ /* 0x000fe20007ffe0ff */
[----:B------:R-:W-:Y:S01]  /*6190*/  STS.U16 [R162+0x680], R7 ;  /* 0x00068007a2007388 */ /* 0x000fe20000000400 */
[----:B------:R-:W-:-:S03]  /*61a0*/  MOV R16, UR16 ;  /* 0x0000001000107c02 */ /* 0x000fc60008000f00 */
[----:B------:R1:W-:Y:S02]  /*61b0*/  STS.U16 [R13+0x6c0], R14 ;  /* 0x0006c00e0d007388 */ /* 0x0003e40000000400 */
[----:B------:R2:W-:Y:S02]  /*61c0*/  MUFU.COS R80, R52 ;  /* 0x0000003400507308 */ /* 0x0005e40000000000 */
[----:B------:R3:W-:Y:S06]  /*61d0*/  STS.U16 [R15+0x700], R0 ;  /* 0x000700000f007388 */ /* 0x0007ec0000000400 */
[----:B------:R-:W-:Y:S01]  /*61e0*/  MUFU.SIN R81, R40 ;  /* 0x0000002800517308 */ /* 0x000fe20000000400 */
[----:B--2---:R-:W-:-:S02]  /*61f0*/  LEA.HI.SX32 R52, R157, R4, 0x1b ;  /* 0x000000049d347211 */ /* 0x004fc400078fdaff */
[----:B-1----:R-:W-:Y:S01]  /*6200*/  @!P2 IADD3 R14, R16, -0x2, RZ ;  /* 0xfffffffe100ea810 */ /* 0x002fe20007ffe0ff */
[----:B---3--:R-:W-:-:S04]  /*6210*/  HFMA2.MMA R15, -RZ, RZ, 0, 9.5367431640625e-07 ;  /* 0x00000010ff0f7435 */ /* 0x008fc800000001ff */
[----:B------:R1:W-:Y:S01]  /*6220*/  MUFU.COS R82, R40 ;  /* 0x0000002800527308 */ /* 0x0003e20000000000 */
[----:B------:R-:W-:Y:S01]  /*6230*/  LEA R17, R52, R141, 0x1 ;  /* 0x0000008d34117211 */ /* 0x000fe200078e08ff */
[----:B0-----:R-:W-:Y:S01]  /*6240*/  @!P2 IMAD R14, R14, R19, UR6 ;  /* 0x000000060e0eae24 */ /* 0x001fe2000f8e0213 */
[----:B------:R-:W-:Y:S02]  /*6250*/  LEA R5, R142, R5, 0x5 ;  /* 0x000000058e057211 */ /* 0x000fe400078e28ff */
[----:B------:R-:W-:Y:S01]  /*6260*/  R2UR UR58, R2 ;  /* 0x00000000023a72ca */ /* 0x000fe200000e0000 */
[----:B------:R-:W-:Y:S01]  /*6270*/  UIMAD UR56, UR54, UR44, URZ ;  /* 0x0000002c363872a4 */ /* 0x000fe2000f8e023f */
[----:B------:R-:W-:Y:S01]  /*6280*/  UMOV UR55, UR11 ;  /* 0x0000000b00377c82 */ /* 0x000fe20008000000 */
[-C--:B-1----:R-:W-:Y:S01]  /*6290*/  LEA.HI.SX32 R40, R159, R4.reuse, 0x1b ;  /* 0x000000049f287211 */ /* 0x082fe200078fdaff */
[----:B------:R-:W-:Y:S01]  /*62a0*/  FMUL.FTZ R20, R115, UR57 ;  /* 0x0000003973147c20 */ /* 0x000fe20008410000 */
[----:B------:R-:W-:-:S02]  /*62b0*/  LEA.HI.SX32 R4, R161, R4, 0x1b ;  /* 0x00000004a1047211 */ /* 0x000fc400078fdaff */
[-C--:B------:R-:W-:Y:S01]  /*62c0*/  LEA R38, R38, R141.reuse, 0x3 ;  /* 0x0000008d26267211 */ /* 0x080fe200078e18ff */
[----:B------:R-:W-:Y:S01]  /*62d0*/  MUFU.SIN R53, R41 ;  /* 0x0000002900357308 */ /* 0x000fe20000000400 */
[----:B------:R-:W-:-:S07]  /*62e0*/  LEA R7, R40, R141, 0x1 ;  /* 0x0000008d28077211 */ /* 0x000fce00078e08ff */
[----:B------:R-:W-:Y:S01]  /*62f0*/  MUFU.COS R54, R41 ;  /* 0x0000002900367308 */ /* 0x000fe20000000000 */
[----:B------:R-:W-:Y:S01]  /*6300*/  LEA R4, R4, R141, 0x1 ;  /* 0x0000008d04047211 */ /* 0x000fe200078e08ff */
[----:B------:R-:W-:Y:S01]  /*6310*/  STS.U16 [R17+0x740], R6 ;  /* 0x0007400611007388 */ /* 0x000fe20000000400 */
[----:B------:R-:W-:-:S03]  /*6320*/  LEA.HI.SX32 R0, R5, R5, 0x1b ;  /* 0x0000000505007211 */ /* 0x000fc600078fdaff */
[----:B------:R-:W-:Y:S04]  /*6330*/  STS.U16 [R7+0x780], R10 ;  /* 0x0007800a07007388 */ /* 0x000fe80000000400 */
[----:B------:R0:W-:Y:S01]  /*6340*/  STS.U16 [R4+0x7c0], R9 ;  /* 0x0007c00904007388 */ /* 0x0001e20000000400 */
[----:B------:R-:W-:Y:S01]  /*6350*/  MOV R11, UR58 ;  /* 0x0000003a000b7c02 */ /* 0x000fe20008000f00 */
[----:B------:R-:W-:Y:S01]  /*6360*/  UMOV UR54, UR30 ;  /* 0x0000001e00367c82 */ /* 0x000fe20008000000 */
[----:B------:R-:W-:Y:S01]  /*6370*/  UIMAD UR56, UR6, UR45, UR56 ;  /* 0x0000002d063872a4 */ /* 0x000fe2000f8e0238 */
[----:B------:R-:W-:Y:S01]  /*6380*/  FMUL.FTZ R2, R110, UR57 ;  /* 0x000000396e027c20 */ /* 0x000fe20008410000 */
[----:B------:R-:W-:Y:S01]  /*6390*/  FMUL.RZ R20, R20, 0.15915493667125701904 ;  /* 0x3e22f98314147820 */ /* 0x000fe2000040c000 */
[----:B------:R-:W-:Y:S01]  /*63a0*/  HFMA2.MMA R60, -RZ, RZ, 1.875, 0 ;  /* 0x3f800000ff3c7435 */ /* 0x000fe200000001ff */
[----:B------:R-:W-:Y:S01]  /*63b0*/  HADD2.F32 R58, -RZ, R171.H0_H0 ;  /* 0x200000abff3a7230 */ /* 0x000fe20000004100 */
[----:B------:R-:W-:-:S02]  /*63c0*/  MOV R61, RZ ;  /* 0x000000ff003d7202 */ /* 0x000fc40000000f00 */
[----:B------:R-:W-:Y:S01]  /*63d0*/  CS2R R62, SRZ ;  /* 0x00000000003e7805 */ /* 0x000fe2000001ff00 */
[----:B0-----:R-:W-:Y:S01]  /*63e0*/  @!P2 IMAD.WIDE R4, R14, R15, UR22 ;  /* 0x000000160e04ae25 */ /* 0x001fe2000f8e020f */
[----:B------:R-:W2:Y:S04]  /*63f0*/  LDL R17, [R1+0x4c] ;  /* 0x00004c0001117983 */ /* 0x000ea80000100800 */
[----:B------:R-:W3:Y:S01]  /*6400*/  LDL R15, [R1+0x24] ;  /* 0x00002400010f7983 */ /* 0x000ee20000100800 */
[----:B------:R-:W-:Y:S01]  /*6410*/  FMUL.FTZ R8, R11, 1.4426950216293334961 ;  /* 0x3fb8aa3b0b087820 */ /* 0x000fe20000410000 */
[----:B------:R-:W-:Y:S02]  /*6420*/  HADD2.F32 R55, -RZ, R170.H0_H0 ;  /* 0x200000aaff377230 */ /* 0x000fe40000004100 */
[----:B------:R-:W-:Y:S01]  /*6430*/  FMUL.FTZ R36, R119, UR57 ;  /* 0x0000003977247c20 */ /* 0x000fe20008410000 */
[----:B------:R-:W-:Y:S01]  /*6440*/  MUFU.SIN R50, R43 ;  /* 0x0000002b00327308 */ /* 0x000fe20000000400 */
[----:B------:R-:W-:Y:S01]  /*6450*/  FMUL.FTZ R14, R8, R124 ;  /* 0x0000007c080e7220 */ /* 0x000fe20000410000 */
[----:B------:R-:W-:-:S06]  /*6460*/  FMUL.FTZ R32, R118, UR57 ;  /* 0x0000003976207c20 */ /* 0x000fcc0008410000 */
[----:B------:R-:W-:Y:S01]  /*6470*/  MUFU.COS R51, R43 ;  /* 0x0000002b00337308 */ /* 0x000fe20000000000 */
[----:B------:R-:W-:Y:S01]  /*6480*/  FMUL.FTZ R12, R8, R132 ;  /* 0x00000084080c7220 */ /* 0x000fe20000410000 */
[----:B------:R-:W-:Y:S01]  /*6490*/  FMUL.FTZ R24, R117, UR57 ;  /* 0x0000003975187c20 */ /* 0x000fe20008410000 */
[----:B------:R-:W-:Y:S01]  /*64a0*/  HADD2.F32 R210, -RZ, R138.H0_H0 ;  /* 0x2000008affd27230 */ /* 0x000fe20000004100 */
[----:B------:R-:W4:Y:S04]  /*64b0*/  LDL R16, [R1+0x44] ;  /* 0x0000440001107983 */ /* 0x000f280000100800 */
[----:B------:R-:W0:Y:S01]  /*64c0*/  MUFU.EX2 R14, R14 ;  /* 0x0000000e000e7308 */ /* 0x000e220000000800 */
[----:B------:R-:W-:-:S03]  /*64d0*/  UIMAD.WIDE.U32 UR54, UR6, UR44, UR54 ;  /* 0x0000002c063672a5 */ /* 0x000fc6000f8e0036 */
[----:B------:R-:W-:Y:S01]  /*64e0*/  ULDC.64 UR44, c[0x0][0x2d8] ;  /* 0x0000b600002c7ab9 */ /* 0x000fe20000000a00 */
[----:B------:R-:W-:-:S03]  /*64f0*/  UIADD3 UR55, UR55, UR56, URZ ;  /* 0x0000003837377290 */ /* 0x000fc6000fffe03f */
[----:B------:R-:W1:Y:S01]  /*6500*/  MUFU.EX2 R12, R12 ;  /* 0x0000000c000c7308 */ /* 0x000e620000000800 */
[----:B------:R-:W-:-:S04]  /*6510*/  ULEA UR44, UP0, UR54, UR44, 0x3 ;  /* 0x0000002c362c7291 */ /* 0x000fc8000f80183f */
[----:B------:R-:W-:Y:S01]  /*6520*/  ULEA.HI.X UR45, UR54, UR45, UR55, 0x3, UP0 ;  /* 0x0000002d362d7291 */ /* 0x000fe200080f1c37 */
[C---:B0-----:R-:W-:Y:S01]  /*6530*/  FMUL.FTZ R57, R14.reuse, R57 ;  /* 0x000000390e397220 */ /* 0x041fe20000410000 */
[----:B------:R-:W-:Y:S02]  /*6540*/  FMUL.FTZ R56, R14, R56 ;  /* 0x000000380e387220 */ /* 0x000fe40000410000 */
[----:B------:R-:W2:Y:S01]  /*6550*/  LDL R14, [R1+0x20] ;  /* 0x00002000010e7983 */ /* 0x000ea20000100800 */
[----:B------:R-:W-:Y:S01]  /*6560*/  FMUL.RZ R39, R2, 0.15915493667125701904 ;  /* 0x3e22f98302277820 */ /* 0x000fe2000040c000 */
[----:B------:R-:W-:Y:S02]  /*6570*/  MOV R2, UR44 ;  /* 0x0000002c00027c02 */ /* 0x000fe40008000f00 */
[----:B------:R-:W-:Y:S01]  /*6580*/  MOV R3, UR45 ;  /* 0x0000002d00037c02 */ /* 0x000fe20008000f00 */
[----:B-1----:R-:W-:Y:S01]  /*6590*/  FMUL.FTZ R122, R12, R122 ;  /* 0x0000007a0c7a7220 */ /* 0x002fe20000410000 */
[----:B------:R-:W-:Y:S01]  /*65a0*/  LEA R0, R0, R141, 0x1 ;  /* 0x0000008d00007211 */ /* 0x000fe200078e08ff */
[----:B------:R-:W-:Y:S01]  /*65b0*/  FMUL.FTZ R123, R12, R123 ;  /* 0x0000007b0c7b7220 */ /* 0x000fe20000410000 */
[----:B------:R-:W-:Y:S02]  /*65c0*/  MUFU.SIN R41, R20 ;  /* 0x0000001400297308 */ /* 0x000fe40000000400 */
[----:B------:R-:W4:Y:S01]  /*65d0*/  LDG.E.64 R2, desc[UR20][R2.64] ;  /* 0x0000001402027981 */ /* 0x000f22000c1e1b00 */
[----:B------:R-:W-:-:S05]  /*65e0*/  NOP ;  /* 0x0000000000007918 */ /* 0x000fca0000000000 */
[----:B------:R0:W-:Y:S01]  /*65f0*/  MUFU.COS R42, R20 ;  /* 0x00000014002a7308 */ /* 0x0001e20000000000 */
[C---:B------:R-:W-:Y:S01]  /*6600*/  FMUL.FTZ R13, R8.reuse, R131 ;  /* 0x00000083080d7220 */ /* 0x040fe20000410000 */
        /* <DEDUP_REMOVED lines=11> */
[----:B------:R-:W1:Y:S04]  /*66c0*/  LDS.U16 R29, [R0+0x16] ;  /* 0x00001600001d7984 */ /* 0x000e680000000400 */
[----:B------:R-:W-:Y:S04]  /*66d0*/  LDS.U16 R26, [R0+0x18] ;  /* 0x00001800001a7984 */ /* 0x000fe80000000400 */
[----:B------:R-:W1:Y:S04]  /*66e0*/  LDS.U16 R28, [R0+0x1a] ;  /* 0x00001a00001c7984 */ /* 0x000e680000000400 */
        /* <DEDUP_REMOVED lines=19> */
[----:B------:R-:W-:Y:S01]  /*6820*/  BAR.SYNC.DEFER_BLOCKING 0x0 ;  /* 0x0000000000007b1d */ /* 0x000fe20000010000 */
[C---:B------:R-:W-:Y:S01]  /*6830*/  FMUL.FTZ R9, R8.reuse, R127 ;  /* 0x0000007f08097220 */ /* 0x040fe20000410000 */
[----:B------:R-:W-:-:S04]  /*6840*/  FMUL.FTZ R10, R8, R125 ;  /* 0x0000007d080a7220 */ /* 0x000fc80000410000 */
[----:B------:R-:W1:Y:S01]  /*6850*/  MUFU.EX2 R13, R13 ;  /* 0x0000000d000d7308 */ /* 0x000e620000000800 */
[----:B------:R-:W-:-:S07]  /*6860*/  FMUL.FTZ R12, R8, R130 ;  /* 0x00000082080c7220 */ /* 0x000fce0000410000 */
[----:B------:R-:W0:Y:S01]  /*6870*/  MUFU.EX2 R9, R9 ;  /* 0x0000000900097308 */ /* 0x000e220000000800 */
[----:B------:R-:W-:-:S07]  /*6880*/  FMUL.FTZ R216, R58, R132 ;  /* 0x000000843ad87220 */ /* 0x000fce0000410000 */
[----:B------:R-:W0:Y:S01]  /*6890*/  MUFU.EX2 R10, R10 ;  /* 0x0000000a000a7308 */ /* 0x000e220000000800 */
[C---:B-1----:R-:W-:Y:S01]  /*68a0*/  FMUL.FTZ R89, R13.reuse, R89 ;  /* 0x000000590d597220 */ /* 0x042fe20000410000 */
[----:B------:R-:W-:Y:S01]  /*68b0*/  FMUL.FTZ R6, R8, R129 ;  /* 0x0000008108067220 */ /* 0x000fe20000410000 */
[----:B------:R1:W5:Y:S05]  /*68c0*/  @!P2 LDG.E.128 R60, desc[UR20][R4.64] ;  /* 0x00000014043ca981 */ /* 0x00036a000c1e1d00 */
[----:B------:R-:W1:Y:S01]  /*68d0*/  MUFU.EX2 R12, R12 ;  /* 0x0000000c000c7308 */ /* 0x000e620000000800 */
[----:B------:R-:W-:Y:S01]  /*68e0*/  FMUL.FTZ R90, R13, R90 ;  /* 0x0000005a0d5a7220 */ /* 0x000fe20000410000 */
[C---:B0-----:R-:W-:Y:S01]  /*68f0*/  FMUL.FTZ R82, R9.reuse, R82 ;  /* 0x0000005209527220 */ /* 0x041fe20000410000 */
[----:B------:R-:W-:Y:S01]  /*6900*/  FMUL.FTZ R81, R9, R81 ;  /* 0x0000005109517220 */ /* 0x000fe20000410000 */
[-C--:B-1----:R-:W-:Y:S01]  /*6910*/  FMUL.FTZ R5, R216, R89.reuse ;  /* 0x00000059d8057220 */ /* 0x082fe20000410000 */
[----:B------:R-:W-:-:S03]  /*6920*/  FMUL.FTZ R9, RZ, R89 ;  /* 0x00000059ff097220 */ /* 0x000fc60000410000 */
[----:B------:R-:W0:Y:S01]  /*6930*/  MUFU.EX2 R6, R6 ;  /* 0x0000000600067308 */ /* 0x000e220000000800 */
[----:B------:R-:W-:Y:S01]  /*6940*/  FFMA.FTZ R5, RZ, R90, R5 ;  /* 0x0000005aff057223 */ /* 0x000fe20000010005 */
[C---:B------:R-:W-:Y:S01]  /*6950*/  FMUL.FTZ R80, R10.reuse, R80 ;  /* 0x000000500a507220 */ /* 0x040fe20000410000 */
[----:B------:R-:W-:Y:S01]  /*6960*/  FMUL.FTZ R59, R10, R59 ;  /* 0x0000003b0a3b7220 */ /* 0x000fe20000410000 */
[----:B------:R-:W-:Y:S01]  /*6970*/  FMUL.FTZ R215, R55, R131 ;  /* 0x0000008337d77220 */ /* 0x000fe20000410000 */
[----:B------:R-:W-:Y:S01]  /*6980*/  FFMA.FTZ R10, R216, R90, -R9 ;  /* 0x0000005ad80a7223 */ /* 0x000fe20000010809 */
[----:B------:R-:W-:Y:S01]  /*6990*/  FADD.FTZ R9, RZ, R5 ;  /* 0x00000005ff097221 */ /* 0x000fe20000010000 */
[C---:B------:R-:W-:Y:S01]  /*69a0*/  FMUL.FTZ R87, R12.reuse, R87 ;  /* 0x000000570c577220 */ /* 0x040fe20000410000 */
[----:B------:R-:W-:Y:S02]  /*69b0*/  HADD2.F32 R52, -RZ, R169.H0_H0 ;  /* 0x200000a9ff347230 */ /* 0x000fe40000004100 */
[----:B------:R-:W-:Y:S01]  /*69c0*/  FADD.FTZ R10, R215, R10 ;  /* 0x0000000ad70a7221 */ /* 0x000fe20000010000 */
[----:B------:R-:W-:Y:S01]  /*69d0*/  FMUL.FTZ R88, R12, R88 ;  /* 0x000000580c587220 */ /* 0x000fe20000410000 */
[----:B------:R-:W-:-:S02]  /*69e0*/  FMUL.FTZ R13, R87, R9 ;  /* 0x00000009570d7220 */ /* 0x000fc40000410000 */
[----:B------:R-:W-:Y:S01]  /*69f0*/  FMUL.FTZ R12, R87, R10 ;  /* 0x0000000a570c7220 */ /* 0x000fe20000410000 */
[----:B------:R-:W-:Y:S01]  /*6a00*/  FMUL.FTZ R214, R52, R130 ;  /* 0x0000008234d67220 */ /* 0x000fe20000410000 */
[----:B------:R-:W-:Y:S01]  /*6a10*/  FFMA.FTZ R13, R88, R10, -R13 ;  /* 0x0000000a580d7223 */ /* 0x000fe2000001080d */
[----:B0-----:R-:W-:Y:S01]  /*6a20*/  FMUL.FTZ R85, R6, R85 ;  /* 0x0000005506557220 */ /* 0x001fe20000410000 */
[----:B------:R-:W-:Y:S02]  /*6a30*/  FFMA.FTZ R12, R88, R9, R12 ;  /* 0x00000009580c7223 */ /* 0x000fe4000001000c */
[----:B------:R-:W-:Y:S01]  /*6a40*/  FADD.FTZ R13, R214, R13 ;  /* 0x0000000dd60d7221 */ /* 0x000fe20000010000 */
[----:B------:R-:W-:Y:S01]  /*6a50*/  FMUL.FTZ R86, R6, R86 ;  /* 0x0000005606567220 */ /* 0x000fe20000410000 */
[----:B------:R-:W-:-:S04]  /*6a60*/  FADD.FTZ R12, RZ, R12 ;  /* 0x0000000cff0c7221 */ /* 0x000fc80000010000 */
[C---:B------:R-:W-:Y:S01]  /*6a70*/  FMUL.FTZ R9, R85.reuse, R12 ;  /* 0x0000000c55097220 */ /* 0x040fe20000410000 */
[----:B---3--:R-:W-:Y:S02]  /*6a80*/  HADD2.F32 R47, -RZ, R15.H0_H0 ;  /* 0x2000000fff2f7230 */ /* 0x008fe40000004100 */
[----:B------:R-:W-:-:S04]  /*6a90*/  FMUL.FTZ R15, R85, R13 ;  /* 0x0000000d550f7220 */ /* 0x000fc80000410000 */
[----:B------:R-:W-:Y:S02]  /*6aa0*/  FFMA.FTZ R15, R86, R12, R15 ;  /* 0x0000000c560f7223 */ /* 0x000fe4000001000f */
[----:B------:R-:W3:Y:S01]  /*6ab0*/  LDL R12, [R1+0x48] ;  /* 0x00004800010c7983 */ /* 0x000ee20000100800 */
[C---:B------:R-:W-:Y:S01]  /*6ac0*/  FMUL.FTZ R7, R8.reuse, R128 ;  /* 0x0000008008077220 */ /* 0x040fe20000410000 */
[----:B------:R-:W-:-:S05]  /*6ad0*/  FMUL.FTZ R0, R8, R121 ;  /* 0x0000007908007220 */ /* 0x000fca0000410000 */
[----:B------:R-:W0:Y:S01]  /*6ae0*/  MUFU.EX2 R7, R7 ;  /* 0x0000000700077308 */ /* 0x000e220000000800 */
[C---:B------:R-:W-:Y:S01]  /*6af0*/  FMUL.FTZ R4, R8.reuse, R120 ;  /* 0x0000007808047220 */ /* 0x040fe20000410000 */
[----:B------:R-:W-:Y:S01]  /*6b00*/  FMUL.FTZ R6, R8, R119 ;  /* 0x0000007708067220 */ /* 0x000fe20000410000 */
[----:B------:R-:W-:-:S05]  /*6b10*/  FMUL.RZ R36, R36, 0.15915493667125701904 ;  /* 0x3e22f98324247820 */ /* 0x000fca000040c000 */
[----:B------:R-:W1:Y:S01]  /*6b20*/  MUFU.EX2 R0, R0 ;  /* 0x0000000000007308 */ /* 0x000e620000000800 */
[----:B------:R-:W-:Y:S01]  /*6b30*/  FMUL.RZ R32, R32, 0.15915493667125701904 ;  /* 0x3e22f98320207820 */ /* 0x000fe2000040c000 */
[----:B------:R-:W-:-:S06]  /*6b40*/  FMUL.FTZ R5, R8, R115 ;  /* 0x0000007308057220 */ /* 0x000fcc0000410000 */
[----:B------:R-:W-:Y:S01]  /*6b50*/  MUFU.SIN R48, R36 ;  /* 0x0000002400307308 */ /* 0x000fe20000000400 */
[C---:B0-----:R-:W-:Y:S01]  /*6b60*/  FMUL.FTZ R84, R7.reuse, R84 ;  /* 0x0000005407547220 */ /* 0x041fe20000410000 */
[----:B------:R-:W-:Y:S01]  /*6b70*/  FMUL.FTZ R83, R7, R83 ;  /* 0x0000005307537220 */ /* 0x000fe20000410000 */
[----:B------:R-:W-:-:S05]  /*6b80*/  FMUL.FTZ R7, R8, R118 ;  /* 0x0000007608077220 */ /* 0x000fca0000410000 */
[----:B------:R-:W-:Y:S08]  /*6b90*/  MUFU.COS R49, R36 ;  /* 0x0000002400317308 */ /* 0x000ff00000000000 */
[----:B------:R-:W0:Y:S08]  /*6ba0*/  MUFU.EX2 R4, R4 ;  /* 0x0000000400047308 */ /* 0x000e300000000800 */
[----:B------:R-:W2:Y:S01]  /*6bb0*/  MUFU.EX2 R6, R6 ;  /* 0x0000000600067308 */ /* 0x000ea20000000800 */
[C---:B-1----:R-:W-:Y:S01]  /*6bc0*/  FMUL.FTZ R54, R0.reuse, R54 ;  /* 0x0000003600367220 */ /* 0x042fe20000410000 */
[----:B------:R-:W-:Y:S01]  /*6bd0*/  FMUL.FTZ R53, R0, R53 ;  /* 0x0000003500357220 */ /* 0x000fe20000410000 */
[----:B------:R-:W-:-:S05]  /*6be0*/  FMUL.FTZ R0, R8, R117 ;  /* 0x0000007508007220 */ /* 0x000fca0000410000 */
[----:B------:R-:W-:Y:S01]  /*6bf0*/  MUFU.SIN R45, R32 ;  /* 0x00000020002d7308 */ /* 0x000fe20000000400 */
[----:B------:R-:W-:-:S07]  /*6c00*/  FMUL.RZ R24, R24, 0.15915493667125701904 ;  /* 0x3e22f98318187820 */ /* 0x000fce000040c000 */
[----:B------:R-:W-:Y:S08]  /*6c10*/  MUFU.COS R46, R32 ;  /* 0x00000020002e7308 */ /* 0x000ff00000000000 */
[----:B------:R-:W1:Y:S01]  /*6c20*/  MUFU.EX2 R7, R7 ;  /* 0x0000000700077308 */ /* 0x000e620000000800 */
[C---:B0-----:R-:W-:Y:S01]  /*6c30*/  FMUL.FTZ R51, R4.reuse, R51 ;  /* 0x0000003304337220 */ /* 0x041fe20000410000 */
[----:B------:R-:W-:-:S06]  /*6c40*/  FMUL.FTZ R50, R4, R50 ;  /* 0x0000003204327220 */ /* 0x000fcc0000410000 */
[----:B------:R-:W0:Y:S01]  /*6c50*/  MUFU.EX2 R5, R5 ;  /* 0x0000000500057308 */ /* 0x000e220000000800 */
[C---:B--2---:R-:W-:Y:S01]  /*6c60*/  FMUL.FTZ R49, R6.reuse, R49 ;  /* 0x0000003106317220 */ /* 0x044fe20000410000 */
[----:B------:R-:W-:Y:S01]  /*6c70*/  FMUL.FTZ R48, R6, R48 ;  /* 0x0000003006307220 */ /* 0x000fe20000410000 */
[----:B------:R-:W-:Y:S01]  /*6c80*/  FMUL.FTZ R4, R8, R110 ;  /* 0x0000006e08047220 */ /* 0x000fe20000410000 */
[----:B------:R-:W-:Y:S01]  /*6c90*/  FFMA.FTZ R6, R86, R13, -R9 ;  /* 0x0000000d56067223 */ /* 0x000fe20000010809 */
[----:B------:R-:W-:-:S03]  /*6ca0*/  FMUL.FTZ R213, R47, R129 ;  /* 0x000000812fd57220 */ /* 0x000fc60000410000 */
[----:B------:R-:W-:Y:S01]  /*6cb0*/  MUFU.SIN R43, R24 ;  /* 0x00000018002b7308 */ /* 0x000fe20000000400 */
[----:B------:R-:W-:-:S07]  /*6cc0*/  FADD.FTZ R6, R213, R6 ;  /* 0x00000006d5067221 */ /* 0x000fce0000010000 */
[----:B------:R-:W-:Y:S08]  /*6cd0*/  MUFU.COS R44, R24 ;  /* 0x00000018002c7308 */ /* 0x000ff00000000000 */
[----:B------:R-:W2:Y:S01]  /*6ce0*/  MUFU.EX2 R0, R0 ;  /* 0x0000000000007308 */ /* 0x000ea20000000800 */
[C---:B-1----:R-:W-:Y:S01]  /*6cf0*/  FMUL.FTZ R46, R7.reuse, R46 ;  /* 0x0000002e072e7220 */ /* 0x042fe20000410000 */
[----:B------:R-:W-:Y:S01]  /*6d00*/  FMUL.FTZ R45, R7, R45 ;  /* 0x0000002d072d7220 */ /* 0x000fe20000410000 */
[----:B------:R-:W-:Y:S01]  /*6d10*/  FADD.FTZ R15, RZ, R15 ;  /* 0x0000000fff0f7221 */ /* 0x000fe20000010000 */
[----:B------:R-:W-:-:S04]  /*6d20*/  FMUL.FTZ R7, R83, R6 ;  /* 0x0000000653077220 */ /* 0x000fc80000410000 */
[----:B------:R-:W-:Y:S01]  /*6d30*/  MUFU.SIN R11, R39 ;  /* 0x00000027000b7308 */ /* 0x000fe20000000400 */
[C---:B0-----:R-:W-:Y:S01]  /*6d40*/  FMUL.FTZ R42, R5.reuse, R42 ;  /* 0x0000002a052a7220 */ /* 0x041fe20000410000 */
[----:B------:R-:W-:Y:S01]  /*6d50*/  FMUL.FTZ R41, R5, R41 ;  /* 0x0000002905297220 */ /* 0x000fe20000410000 */
[----:B------:R-:W-:-:S05]  /*6d60*/  HADD2.F32 R40, -RZ, R14.H0_H0 ;  /* 0x2000000eff287230 */ /* 0x000fca0000004100 */
[----:B------:R-:W-:Y:S01]  /*6d70*/  MUFU.COS R39, R39 ;  /* 0x0000002700277308 */ /* 0x000fe20000000000 */
[-C--:B------:R-:W-:Y:S01]  /*6d80*/  FMUL.FTZ R5, R83, R15.reuse ;  /* 0x0000000f53057220 */ /* 0x080fe20000410000 */
[----:B------:R-:W-:-:S06]  /*6d90*/  FFMA.FTZ R15, R84, R15, R7 ;  /* 0x0000000f540f7223 */ /* 0x000fcc0000010007 */
[----:B------:R-:W0:Y:S01]  /*6da0*/  MUFU.EX2 R4, R4 ;  /* 0x0000000400047308 */ /* 0x000e220000000800 */
[----:B------:R-:W-:Y:S01]  /*6db0*/  FFMA.FTZ R7, R84, R6, -R5 ;  /* 0x0000000654077223 */ /* 0x000fe20000010805 */
[----:B------:R-:W-:Y:S01]  /*6dc0*/  FMUL.FTZ R212, R40, R128 ;  /* 0x0000008028d47220 */ /* 0x000fe20000410000 */
[C---:B--2---:R-:W-:Y:S01]  /*6dd0*/  FMUL.FTZ R44, R0.reuse, R44 ;  /* 0x0000002c002c7220 */ /* 0x044fe20000410000 */
[----:B------:R-:W-:Y:S01]  /*6de0*/  FMUL.FTZ R43, R0, R43 ;  /* 0x0000002b002b7220 */ /* 0x000fe20000410000 */
[----:B------:R-:W-:Y:S01]  /*6df0*/  FADD.FTZ R15, RZ, R15 ;  /* 0x0000000fff0f7221 */ /* 0x000fe20000010000 */
[-C--:B------:R-:W-:Y:S01]  /*6e00*/  FMUL.FTZ R0, R122, R89.reuse ;  /* 0x000000597a007220 */ /* 0x080fe20000410000 */
[----:B------:R-:W-:Y:S01]  /*6e10*/  FADD.FTZ R7, R212, R7 ;  /* 0x00000007d4077221 */ /* 0x000fe20000010000 */
[----:B------:R-:W-:Y:S01]  /*6e20*/  FMUL.FTZ R5, R123, R89 ;  /* 0x000000597b057220 */ /* 0x000fe20000410000 */
[----:B------:R-:W-:Y:S01]  /*6e30*/  FMUL.FTZ R9, R81, R15 ;  /* 0x0000000f51097220 */ /* 0x000fe20000410000 */
[-C--:B------:R-:W-:Y:S01]  /*6e40*/  FFMA.FTZ R0, R123, R90.reuse, R0 ;  /* 0x0000005a7b007223 */ /* 0x080fe20000010000 */
[----:B------:R-:W-:Y:S01]  /*6e50*/  FMUL.FTZ R6, R81, R7 ;  /* 0x0000000751067220 */ /* 0x000fe20000410000 */
[----:B------:R-:W-:Y:S01]  /*6e60*/  FFMA.FTZ R5, R122, R90, -R5 ;  /* 0x0000005a7a057223 */ /* 0x000fe20000010805 */
[----:B------:R-:W-:-:S02]  /*6e70*/  HADD2.F32 R10, -RZ, R139.H0_H0 ;  /* 0x2000008bff0a7230 */ /* 0x000fc40000004100 */
[C---:B0-----:R-:W-:Y:S01]  /*6e80*/  FMUL.FTZ R39, R4.reuse, R39 ;  /* 0x0000002704277220 */ /* 0x041fe20000410000 */
[----:B------:R-:W-:Y:S01]  /*6e90*/  FMUL.FTZ R38, R4, R11 ;  /* 0x0000000b04267220 */ /* 0x000fe20000410000 */
[C---:B------:R-:W-:Y:S01]  /*6ea0*/  FFMA.FTZ R4, R82.reuse, R7, -R9 ;  /* 0x0000000752047223 */ /* 0x040fe20000010809 */
[CC--:B------:R-:W-:Y:S01]  /*6eb0*/  FMUL.FTZ R7, R87.reuse, R0.reuse ;  /* 0x0000000057077220 */ /* 0x0c0fe20000410000 */
[----:B------:R-:W-:Y:S01]  /*6ec0*/  FFMA.FTZ R6, R82, R15, R6 ;  /* 0x0000000f52067223 */ /* 0x000fe20000010006 */
[----:B------:R-:W-:Y:S01]  /*6ed0*/  FMUL.FTZ R9, R87, R5 ;  /* 0x0000000557097220 */ /* 0x000fe20000410000 */
[----:B------:R-:W-:Y:S01]  /*6ee0*/  FMUL.FTZ R211, R10, R127 ;  /* 0x0000007f0ad37220 */ /* 0x000fe20000410000 */
[C---:B------:R-:W-:Y:S01]  /*6ef0*/  FFMA.FTZ R7, R88.reuse, R5, -R7 ;  /* 0x0000000558077223 */ /* 0x040fe20000010807 */
[----:B------:R-:W-:Y:S01]  /*6f00*/  FADD.FTZ R6, RZ, R6 ;  /* 0x00000006ff067221 */ /* 0x000fe20000010000 */
[----:B------:R-:W-:Y:S01]  /*6f10*/  FFMA.FTZ R9, R88, R0, R9 ;  /* 0x0000000058097223 */ /* 0x000fe20000010009 */
[----:B------:R-:W-:Y:S01]  /*6f20*/  FMUL.FTZ R210, R210, R125 ;  /* 0x0000007dd2d27220 */ /* 0x000fe20000410000 */
[----:B------:R-:W-:Y:S01]  /*6f30*/  FMUL.FTZ R5, R85, R7 ;  /* 0x0000000755057220 */ /* 0x000fe20000410000 */
[----:B------:R-:W-:Y:S01]  /*6f40*/  FADD.FTZ R4, R211, R4 ;  /* 0x00000004d3047221 */ /* 0x000fe20000010000 */
[----:B------:R-:W-:Y:S01]  /*6f50*/  FMUL.FTZ R11, R59, R6 ;  /* 0x000000063b0b7220 */ /* 0x000fe20000410000 */
[----:B------:R-:W-:-:S02]  /*6f60*/  HADD2.F32 R209, -RZ, R137.H0_H0 ;  /* 0x20000089ffd17230 */ /* 0x000fc40000004100 */
[-C--:B------:R-:W-:Y:S01]  /*6f70*/  FFMA.FTZ R5, R86, R9.reuse, R5 ;  /* 0x0000000956057223 */ /* 0x080fe20000010005 */
[----:B------:R-:W-:Y:S01]  /*6f80*/  FMUL.FTZ R9, R85, R9 ;  /* 0x0000000955097220 */ /* 0x000fe20000410000 */
[-C--:B------:R-:W-:Y:S01]  /*6f90*/  FMUL.FTZ R13, R59, R4.reuse ;  /* 0x000000043b0d7220 */ /* 0x080fe20000410000 */
[----:B------:R-:W-:Y:S01]  /*6fa0*/  FFMA.FTZ R11, R80, R4, -R11 ;  /* 0x00000004500b7223 */ /* 0x000fe2000001080b */
[----:B------:R-:W-:Y:S02]  /*6fb0*/  HADD2.F32 R208, -RZ, R136.H0_H0 ;  /* 0x20000088ffd07230 */ /* 0x000fe40000004100 */
[----:B------:R-:W-:Y:S01]  /*6fc0*/  FFMA.FTZ R9, R86, R7, -R9 ;  /* 0x0000000756097223 */ /* 0x000fe20000010809 */
[----:B------:R-:W-:Y:S01]  /*6fd0*/  FFMA.FTZ R13, R80, R6, R13 ;  /* 0x00000006500d7223 */ /* 0x000fe2000001000d */
[----:B------:R-:W-:Y:S01]  /*6fe0*/  FADD.FTZ R11, R210, R11 ;  /* 0x0000000bd20b7221 */ /* 0x000fe20000010000 */
[----:B------:R-:W-:Y:S02]  /*6ff0*/  HADD2.F32 R37, -RZ, R17.H0_H0 ;  /* 0x20000011ff257230 */ /* 0x000fe40000004100 */
[C---:B------:R-:W-:Y:S01]  /*7000*/  FMUL.FTZ R0, R83.reuse, R9 ;  /* 0x0000000953007220 */ /* 0x040fe20000410000 */
[----:B------:R-:W-:Y:S01]  /*7010*/  FADD.FTZ R13, RZ, R13 ;  /* 0x0000000dff0d7221 */ /* 0x000fe20000010000 */
[----:B------:R-:W-:Y:S01]  /*7020*/  FMUL.FTZ R6, R56, R11 ;  /* 0x0000000b38067220 */ /* 0x000fe20000410000 */
[-C--:B------:R-:W-:Y:S01]  /*7030*/  FMUL.FTZ R7, R83, R5.reuse ;  /* 0x0000000553077220 */ /* 0x080fe20000410000 */
[----:B------:R-:W-:Y:S01]  /*7040*/  FFMA.FTZ R0, R84, R5, R0 ;  /* 0x0000000554007223 */ /* 0x000fe20000010000 */
        /* <DEDUP_REMOVED lines=9> */
[----:B------:R-:W-:Y:S01]  /*70e0*/  FADD.FTZ R4, R209, R4 ;  /* 0x00000004d1047221 */ /* 0x000fe20000010000 */
[C---:B------:R-:W-:Y:S01]  /*70f0*/  FMUL.FTZ R7, R53.reuse, R6 ;  /* 0x0000000635077220 */ /* 0x040fe20000410000 */
[----:B------:R-:W-:Y:S01]  /*7100*/  FMUL.FTZ R208, R208, R121 ;  /* 0x00000079d0d07220 */ /* 0x000fe20000410000 */
[----:B------:R-:W2:Y:S01]  /*7110*/  LDL R15, [R1+0x40] ;  /* 0x00004000010f7983 */ /* 0x000ea20000100800 */
[-C--:B------:R-:W-:Y:S01]  /*7120*/  FMUL.FTZ R13, R53, R4.reuse ;  /* 0x00000004350d7220 */ /* 0x080fe20000410000 */
[----:B------:R-:W-:-:S03]  /*7130*/  FFMA.FTZ R11, R54, R4, -R7 ;  /* 0x00000004360b7223 */ /* 0x000fc60000010807 */
[----:B------:R-:W-:Y:S01]  /*7140*/  FFMA.FTZ R13, R54, R6, R13 ;  /* 0x00000006360d7223 */ /* 0x000fe2000001000d */
[----:B------:R-:W-:-:S03]  /*7150*/  FADD.FTZ R11, R208, R11 ;  /* 0x0000000bd00b7221 */ /* 0x000fc60000010000 */
[----:B------:R-:W-:Y:S01]  /*7160*/  FADD.FTZ R13, RZ, R13 ;  /* 0x0000000dff0d7221 */ /* 0x000fe20000010000 */
[----:B------:R-:W-:-:S03]  /*7170*/  FMUL.FTZ R10, R50, R11 ;  /* 0x0000000b320a7220 */ /* 0x000fc60000410000 */
[-C--:B------:R-:W-:Y:S01]  /*7180*/  FMUL.FTZ R4, R50, R13.reuse ;  /* 0x0000000d32047220 */ /* 0x080fe20000410000 */
[----:B------:R-:W-:Y:S01]  /*7190*/  FFMA.FTZ R10, R51, R13, R10 ;  /* 0x0000000d330a7223 */ /* 0x000fe2000001000a */
[----:B------:R-:W-:Y:S02]  /*71a0*/  FMUL.FTZ R207, R37, R120 ;  /* 0x0000007825cf7220 */ /* 0x000fe40000410000 */
[----:B------:R-:W-:Y:S01]  /*71b0*/  FFMA.FTZ R6, R51, R11, -R4 ;  /* 0x0000000b33067223 */ /* 0x000fe20000010804 */
[----:B------:R-:W-:-:S03]  /*71c0*/  FADD.FTZ R10, RZ, R10 ;  /* 0x0000000aff0a7221 */ /* 0x000fc60000010000 */
[----:B------:R-:W-:Y:S01]  /*71d0*/  FADD.FTZ R6, R207, R6 ;  /* 0x00000006cf067221 */ /* 0x000fe20000010000 */
[----:B---3--:R-:W-:Y:S02]  /*71e0*/  HADD2.F32 R36, -RZ, R12.H0_H0 ;  /* 0x2000000cff247230 */ /* 0x008fe40000004100 */
[----:B------:R-:W-:-:S04]  /*71f0*/  FMUL.FTZ R12, R48, R10 ;  /* 0x0000000a300c7220 */ /* 0x000fc80000410000 */
[----:B------:R-:W-:Y:S02]  /*7200*/  FFMA.FTZ R11, R49, R6, -R12 ;  /* 0x00000006310b7223 */ /* 0x000fe4000001080c */
[----:B------:R-:W3:Y:S01]  /*7210*/  LDL R12, [R1+0x38] ;  /* 0x00003800010c7983 */ /* 0x000ee20000100800 */
[----:B------:R-:W-:Y:S01]  /*7220*/  FFMA.FTZ R9, R82, R0, R9 ;  /* 0x0000000052097223 */ /* 0x000fe20000010009 */
[----:B------:R-:W-:Y:S01]  /*7230*/  FMUL.FTZ R7, R59, R5 ;  /* 0x000000053b077220 */ /* 0x000fe20000410000 */
[----:B------:R-:W-:-:S03]  /*7240*/  FMUL.FTZ R0, R103, UR57 ;  /* 0x0000003967007c20 */ /* 0x000fc60008410000 */
[-C--:B------:R-:W-:Y:S01]  /*7250*/  FFMA.FTZ R7, R80, R9.reuse, R7 ;  /* 0x0000000950077223 */ /* 0x080fe20000010007 */
[----:B------:R-:W-:Y:S01]  /*7260*/  FMUL.RZ R14, R0, 0.15915493667125701904 ;  /* 0x3e22f983000e7820 */ /* 0x000fe2000040c000 */
[----:B------:R-:W-:-:S03]  /*7270*/  FMUL.FTZ R9, R59, R9 ;  /* 0x000000093b097220 */ /* 0x000fc60000410000 */
[----:B------:R-:W-:Y:S01]  /*7280*/  MUFU.COS R35, R14 ;  /* 0x0000000e00237308 */ /* 0x000fe20000000000 */
[----:B------:R-:W-:-:S07]  /*7290*/  FFMA.FTZ R9, R80, R5, -R9 ;  /* 0x0000000550097223 */ /* 0x000fce0000010809 */
[----:B------:R0:W-:Y:S02]  /*72a0*/  MUFU.SIN R5, R14 ;  /* 0x0000000e00057308 */ /* 0x0001e40000000400 */
[----:B0-----:R-:W2:Y:S01]  /*72b0*/  LDL R14, [R1+0x3c] ;  /* 0x00003c00010e7983 */ /* 0x001ea20000100800 */
[----:B------:R-:W-:Y:S01]  /*72c0*/  FMUL.FTZ R8, R8, R103 ;  /* 0x0000006708087220 */ /* 0x000fe20000410000 */
[C---:B------:R-:W-:Y:S01]  /*72d0*/  FMUL.FTZ R4, R56.reuse, R9 ;  /* 0x0000000938047220 */ /* 0x040fe20000410000 */
[----:B------:R-:W-:-:S04]  /*72e0*/  FMUL.FTZ R0, R56, R7 ;  /* 0x0000000738007220 */ /* 0x000fc80000410000 */
[----:B------:R-:W0:Y:S01]  /*72f0*/  MUFU.EX2 R8, R8 ;  /* 0x0000000800087308 */ /* 0x000e220000000800 */
[C---:B------:R-:W-:Y:S01]  /*7300*/  FFMA.FTZ R4, R57.reuse, R7, R4 ;  /* 0x0000000739047223 */ /* 0x040fe20000010004 */
[----:B------:R-:W-:Y:S01]  /*7310*/  FFMA.FTZ R0, R57, R9, -R0 ;  /* 0x0000000939007223 */ /* 0x000fe20000010800 */
[----:B------:R-:W-:Y:S02]  /*7320*/  FMUL.FTZ R13, R48, R6 ;  /* 0x00000006300d7220 */ /* 0x000fe40000410000 */
[C---:B------:R-:W-:Y:S01]  /*7330*/  FMUL.FTZ R7, R53.reuse, R4 ;  /* 0x0000000435077220 */ /* 0x040fe20000410000 */
[----:B------:R-:W-:Y:S01]  /*7340*/  FMUL.FTZ R206, R36, R119 ;  /* 0x0000007724ce7220 */ /* 0x000fe20000410000 */
[----:B------:R-:W-:Y:S01]  /*7350*/  FMUL.FTZ R9, R53, R0 ;  /* 0x0000000035097220 */ /* 0x000fe20000410000 */
[----:B------:R-:W-:Y:S01]  /*7360*/  FFMA.FTZ R13, R49, R10, R13 ;  /* 0x0000000a310d7223 */ /* 0x000fe2000001000d */
[----:B------:R-:W-:Y:S01]  /*7370*/  FFMA.FTZ R7, R54, R0, -R7 ;  /* 0x0000000036077223 */ /* 0x000fe20000010807 */
[----:B------:R-:W-:Y:S01]  /*7380*/  FADD.FTZ R11, R206, R11 ;  /* 0x0000000bce0b7221 */ /* 0x000fe20000010000 */
[----:B------:R-:W-:Y:S01]  /*7390*/  FFMA.FTZ R9, R54, R4, R9 ;  /* 0x0000000436097223 */ /* 0x000fe20000010009 */
[----:B------:R-:W-:Y:S01]  /*73a0*/  FADD.FTZ R13, RZ, R13 ;  /* 0x0000000dff0d7221 */ /* 0x000fe20000010000 */
[----:B------:R-:W-:Y:S01]  /*73b0*/  FMUL.FTZ R0, R50, R7 ;  /* 0x0000000732007220 */ /* 0x000fe20000410000 */
[----:B----4-:R-:W-:-:S02]  /*73c0*/  HADD2.F32 R33, -RZ, R16.H0_H0 ;  /* 0x20000010ff217230 */ /* 0x010fc40000004100 */
[----:B0-----:R-:W-:Y:S01]  /*73d0*/  FMUL.FTZ R34, R8, R5 ;  /* 0x0000000508227220 */ /* 0x001fe20000410000 */
[----:B------:R-:W-:Y:S01]  /*73e0*/  FMUL.FTZ R5, R45, R11 ;  /* 0x0000000b2d057220 */ /* 0x000fe20000410000 */
[----:B------:R-:W-:Y:S01]  /*73f0*/  FFMA.FTZ R4, R51, R9, R0 ;  /* 0x0000000933047223 */ /* 0x000fe20000010000 */
[----:B------:R-:W-:Y:S01]  /*7400*/  FMUL.FTZ R6, R45, R13 ;  /* 0x0000000d2d067220 */ /* 0x000fe20000410000 */
[----:B------:R-:W-:Y:S01]  /*7410*/  FMUL.FTZ R0, R50, R9 ;  /* 0x0000000932007220 */ /* 0x000fe20000410000 */
[----:B------:R-:W-:Y:S01]  /*7420*/  FMUL.FTZ R35, R8, R35 ;  /* 0x0000002308237220 */ /* 0x000fe20000410000 */
[C---:B------:R-:W-:Y:S01]  /*7430*/  FFMA.FTZ R5, R46.reuse, R13, R5 ;  /* 0x0000000d2e057223 */ /* 0x040fe20000010005 */
[----:B------:R-:W-:Y:S01]  /*7440*/  FFMA.FTZ R8, R46, R11, -R6 ;  /* 0x0000000b2e087223 */ /* 0x000fe20000010806 */
[----:B---3--:R-:W-:Y:S02]  /*7450*/  HADD2.F32 R30, -RZ, R12.H0_H0 ;  /* 0x2000000cff1e7230 */ /* 0x008fe40000004100 */
[----:B------:R-:W3:Y:S01]  /*7460*/  LDL R12, [R1+0x34] ;  /* 0x00003400010c7983 */ /* 0x000ee20000100800 */
[----:B------:R-:W-:Y:S01]  /*7470*/  FMUL.FTZ R205, R33, R118 ;  /* 0x0000007621cd7220 */ /* 0x000fe20000410000 */
[----:B------:R-:W-:Y:S01]  /*7480*/  FFMA.FTZ R0, R51, R7, -R0 ;  /* 0x0000000733007223 */ /* 0x000fe20000010800 */
[C---:B------:R-:W-:Y:S01]  /*7490*/  FMUL.FTZ R6, R48.reuse, R4 ;  /* 0x0000000430067220 */ /* 0x040fe20000410000 */
[----:B------:R-:W-:Y:S01]  /*74a0*/  FADD.FTZ R10, RZ, R5 ;  /* 0x00000005ff0a7221 */ /* 0x000fe20000010000 */
[----:B------:R-:W-:Y:S01]  /*74b0*/  FADD.FTZ R8, R205, R8 ;  /* 0x00000008cd087221 */ /* 0x000fe20000010000 */
[-C--:B------:R-:W-:Y:S01]  /*74c0*/  FMUL.FTZ R5, R48, R0.reuse ;  /* 0x0000000030057220 */ /* 0x080fe20000410000 */
[----:B------:R-:W-:Y:S01]  /*74d0*/  FFMA.FTZ R6, R49, R0, -R6 ;  /* 0x0000000031067223 */ /* 0x000fe20000010806 */
[----:B--2---:R-:W-:-:S02]  /*74e0*/  HADD2.F32 R32, -RZ, R15.H0_H0 ;  /* 0x2000000fff207230 */ /* 0x004fc40000004100 */
[C---:B------:R-:W-:Y:S01]  /*74f0*/  FMUL.FTZ R7, R43.reuse, R10 ;  /* 0x0000000a2b077220 */ /* 0x040fe20000410000 */
[----:B------:R-:W-:Y:S01]  /*7500*/  FMUL.FTZ R13, R43, R8 ;  /* 0x000000082b0d7220 */ /* 0x000fe20000410000 */
[----:B------:R-:W-:Y:S01]  /*7510*/  FFMA.FTZ R5, R49, R4, R5 ;  /* 0x0000000431057223 */ /* 0x000fe20000010005 */
[C---:B------:R-:W-:Y:S01]  /*7520*/  FMUL.FTZ R9, R45.reuse, R6 ;  /* 0x000000062d097220 */ /* 0x040fe20000410000 */
[----:B------:R-:W-:Y:S01]  /*7530*/  FFMA.FTZ R11, R44, R8, -R7 ;  /* 0x000000082c0b7223 */ /* 0x000fe20000010807 */
[----:B------:R-:W-:Y:S01]  /*7540*/  FMUL.FTZ R204, R32, R117 ;  /* 0x0000007520cc7220 */ /* 0x000fe20000410000 */
[----:B------:R-:W-:Y:S01]  /*7550*/  FFMA.FTZ R13, R44, R10, R13 ;  /* 0x0000000a2c0d7223 */ /* 0x000fe2000001000d */
[-C--:B------:R-:W-:Y:S01]  /*7560*/  FMUL.FTZ R7, R45, R5.reuse ;  /* 0x000000052d077220 */ /* 0x080fe20000410000 */
[----:B------:R-:W-:Y:S01]  /*7570*/  FFMA.FTZ R9, R46, R5, R9 ;  /* 0x000000052e097223 */ /* 0x000fe20000010009 */
[----:B------:R-:W-:Y:S01]  /*7580*/  ISETP.NE.AND P2, PT, R143, 0x7f, PT ;  /* 0x0000007f8f00780c */ /* 0x000fe20003f45270 */
[----:B------:R-:W-:Y:S01]  /*7590*/  FADD.FTZ R11, R204, R11 ;  /* 0x0000000bcc0b7221 */ /* 0x000fe20000010000 */
[----:B------:R-:W-:Y:S01]  /*75a0*/  FADD.FTZ R13, RZ, R13 ;  /* 0x0000000dff0d7221 */ /* 0x000fe20000010000 */
[----:B------:R-:W-:Y:S01]  /*75b0*/  FFMA.FTZ R7, R46, R6, -R7 ;  /* 0x000000062e077223 */ /* 0x000fe20000010807 */
[----:B------:R-:W-:Y:S01]  /*75c0*/  FMUL.FTZ R5, R43, R9 ;  /* 0x000000092b057220 */ /* 0x000fe20000410000 */
[C---:B------:R-:W-:Y:S01]  /*75d0*/  FMUL.FTZ R4, R41.reuse, R11 ;  /* 0x0000000b29047220 */ /* 0x040fe20000410000 */
[----:B------:R-:W-:Y:S01]  /*75e0*/  FMUL.FTZ R15, R41, R13 ;  /* 0x0000000d290f7220 */ /* 0x000fe20000410000 */
[----:B------:R-:W-:-:S02]  /*75f0*/  HADD2.F32 R31, -RZ, R14.H0_H0 ;  /* 0x2000000eff1f7230 */ /* 0x000fc40000004100 */
[-C--:B------:R-:W-:Y:S01]  /*7600*/  FFMA.FTZ R5, R44, R7.reuse, -R5 ;  /* 0x000000072c057223 */ /* 0x080fe20000010805 */
[----:B------:R-:W-:Y:S01]  /*7610*/  FMUL.FTZ R7, R43, R7 ;  /* 0x000000072b077220 */ /* 0x000fe20000410000 */
[C---:B------:R-:W-:Y:S01]  /*7620*/  FFMA.FTZ R4, R42.reuse, R13, R4 ;  /* 0x0000000d2a047223 */ /* 0x040fe20000010004 */
[----:B------:R-:W-:Y:S01]  /*7630*/  FFMA.FTZ R0, R42, R11, -R15 ;  /* 0x0000000b2a007223 */ /* 0x000fe2000001080f */
[----:B------:R-:W-:Y:S01]  /*7640*/  FMUL.FTZ R203, R31, R115 ;  /* 0x000000731fcb7220 */ /* 0x000fe20000410000 */
[----:B------:R-:W-:Y:S01]  /*7650*/  FFMA.FTZ R7, R44, R9, R7 ;  /* 0x000000092c077223 */ /* 0x000fe20000010007 */
[----:B------:R-:W-:Y:S01]  /*7660*/  FADD.FTZ R6, RZ, R4 ;  /* 0x00000004ff067221 */ /* 0x000fe20000010000 */
[----:B------:R-:W-:Y:S01]  /*7670*/  @P2 LEA R106, R143, R141, 0x3 ;  /* 0x0000008d8f6a2211 */ /* 0x000fe200078e18ff */
[----:B------:R-:W-:Y:S01]  /*7680*/  FADD.FTZ R4, R203, R0 ;  /* 0x00000000cb047221 */ /* 0x000fe20000010000 */
[----:B------:R-:W-:Y:S01]  /*7690*/  FMUL.FTZ R9, R41, R7 ;  /* 0x0000000729097220 */ /* 0x000fe20000410000 */
[----:B------:R-:W-:Y:S01]  /*76a0*/  R2UR UR44, R3 ;  /* 0x00000000032c72ca */ /* 0x000fe200000e0000 */
[-C--:B------:R-:W-:Y:S01]  /*76b0*/  FMUL.FTZ R0, R41, R5.reuse ;  /* 0x0000000529007220 */ /* 0x080fe20000410000 */
[----:B------:R-:W-:Y:S01]  /*76c0*/  R2UR UR45, R2 ;  /* 0x00000000022d72ca */ /* 0x000fe200000e0000 */
[----:B------:R-:W-:Y:S01]  /*76d0*/  FMUL.FTZ R11, R38, R4 ;  /* 0x00000004260b7220 */ /* 0x000fe20000410000 */
[----:B------:R-:W0:Y:S01]  /*76e0*/  @P2 LDS.64 R106, [R106+0x8788] ;  /* 0x008788006a6a2984 */ /* 0x000e220000000a00 */
[C---:B------:R-:W-:Y:S01]  /*76f0*/  FFMA.FTZ R9, R42.reuse, R5, -R9 ;  /* 0x000000052a097223 */ /* 0x040fe20000010809 */
[----:B------:R-:W-:Y:S01]  /*7700*/  FFMA.FTZ R0, R42, R7, R0 ;  /* 0x000000072a007223 */ /* 0x000fe20000010000 */
[CC--:B------:R-:W-:Y:S01]  /*7710*/  FMUL.FTZ R8, R38.reuse, R6.reuse ;  /* 0x0000000626087220 */ /* 0x0c0fe20000410000 */
[----:B------:R-:W-:Y:S01]  /*7720*/  FFMA.FTZ R11, R39, R6, R11 ;  /* 0x00000006270b7223 */ /* 0x000fe2000001000b */
[----:B------:R-:W-:Y:S01]  /*7730*/  FMUL.FTZ R3, R38, R9 ;  /* 0x0000000926037220 */ /* 0x000fe20000410000 */
[----:B------:R-:W-:-:S02]  /*7740*/  HADD2.F32 R29, -RZ, R29.H0_H0 ;  /* 0x2000001dff1d7230 */ /* 0x000fc40000004100 */
[----:B------:R-:W-:Y:S01]  /*7750*/  FMUL.FTZ R2, R38, R0 ;  /* 0x0000000026027220 */ /* 0x000fe20000410000 */
[C---:B------:R-:W-:Y:S01]  /*7760*/  FFMA.FTZ R5, R39.reuse, R4, -R8 ;  /* 0x0000000427057223 */ /* 0x040fe20000010808 */
[----:B------:R-:W-:Y:S01]  /*7770*/  FMUL.FTZ R202, R30, R110 ;  /* 0x0000006e1eca7220 */ /* 0x000fe20000410000 */
[----:B------:R-:W-:Y:S01]  /*7780*/  FADD.FTZ R11, RZ, R11 ;  /* 0x0000000bff0b7221 */ /* 0x000fe20000010000 */
[C---:B------:R-:W-:Y:S01]  /*7790*/  FFMA.FTZ R6, R39.reuse, R0, R3 ;  /* 0x0000000027067223 */ /* 0x040fe20000010003 */
[----:B------:R-:W-:Y:S02]  /*77a0*/  HADD2.F32 R27, -RZ, R27.H0_H0 ;  /* 0x2000001bff1b7230 */ /* 0x000fe40000004100 */
[----:B------:R-:W-:Y:S01]  /*77b0*/  FFMA.FTZ R4, R39, R9, -R2 ;  /* 0x0000000927047223 */ /* 0x000fe20000010802 */
[----:B------:R-:W-:Y:S01]  /*77c0*/  FMUL.FTZ R0, R29, UR44 ;  /* 0x0000002c1d007c20 */ /* 0x000fe20008410000 */
[----:B------:R-:W-:Y:S01]  /*77d0*/  FADD.FTZ R5, R202, R5 ;  /* 0x00000005ca057221 */ /* 0x000fe20000010000 */
[----:B------:R-:W-:Y:S01]  /*77e0*/  FMUL.FTZ R8, R34, R11 ;  /* 0x0000000b22087220 */ /* 0x000fe20000410000 */
[----:B------:R-:W-:-:S02]  /*77f0*/  HADD2.F32 R28, -RZ, R28.H0_H0 ;  /* 0x2000001cff1c7230 */ /* 0x000fc40000004100 */
[----:B------:R-:W-:Y:S01]  /*7800*/  FMUL.FTZ R2, R29, UR45 ;  /* 0x0000002d1d027c20 */ /* 0x000fe20008410000 */
[----:B------:R-:W-:Y:S01]  /*7810*/  FADD.FTZ R24, R135, R135 ;  /* 0x0000008787187221 */ /* 0x000fe20000010000 */
[----:B------:R-:W-:Y:S01]  /*7820*/  FFMA.FTZ R25, R27, UR45, -R0 ;  /* 0x0000002d1b197c23 */ /* 0x000fe20008010800 */
[-C--:B------:R-:W-:Y:S01]  /*7830*/  FMUL.FTZ R10, R34, R5.reuse ;  /* 0x00000005220a7220 */ /* 0x080fe20000410000 */
[----:B------:R-:W-:Y:S01]  /*7840*/  FFMA.FTZ R8, R35, R5, -R8 ;  /* 0x0000000523087223 */ /* 0x000fe20000010808 */
[----:B------:R-:W-:Y:S02]  /*7850*/  HADD2.F32 R26, -RZ, R26.H0_H0 ;  /* 0x2000001aff1a7230 */ /* 0x000fe40000004100 */
[----:B------:R-:W-:Y:S01]  /*7860*/  FFMA.FTZ R3, R27, UR44, R2 ;  /* 0x0000002c1b037c23 */ /* 0x000fe20008010002 */
[----:B------:R-:W-:Y:S02]  /*7870*/  HADD2.F32 R23, -RZ, R23.H0_H0 ;  /* 0x20000017ff177230 */ /* 0x000fe40000004100 */
[----:B------:R-:W-:Y:S01]  /*7880*/  FMUL.FTZ R5, R28, UR44 ;  /* 0x0000002c1c057c20 */ /* 0x000fe20008410000 */
[C---:B------:R-:W-:Y:S01]  /*7890*/  FMUL.FTZ R25, R24.reuse, R25 ;  /* 0x0000001918197220 */ /* 0x040fe20000410000 */
[----:B------:R-:W-:Y:S01]  /*78a0*/  FMUL.FTZ R24, R24, R3 ;  /* 0x0000000318187220 */ /* 0x000fe20000410000 */
[----:B------:R-:W-:-:S02]  /*78b0*/  HADD2.F32 R20, -RZ, R20.H0_H0 ;  /* 0x20000014ff147230 */ /* 0x000fc40000004100 */
[----:B------:R-:W-:Y:S01]  /*78c0*/  FFMA.FTZ R22, R26, UR45, -R5 ;  /* 0x0000002d1a167c23 */ /* 0x000fe20008010805 */
[C---:B------:R-:W-:Y:S01]  /*78d0*/  FMUL.FTZ R3, R23.reuse, UR44 ;  /* 0x0000002c17037c20 */ /* 0x040fe20008410000 */
[----:B------:R-:W-:Y:S01]  /*78e0*/  FMUL.FTZ R5, R23, UR45 ;  /* 0x0000002d17057c20 */ /* 0x000fe20008410000 */
[----:B------:R-:W-:Y:S01]  /*78f0*/  FMUL.FTZ R7, R28, UR45 ;  /* 0x0000002d1c077c20 */ /* 0x000fe20008410000 */
[----:B------:R-:W-:Y:S02]  /*7900*/  HADD2.F32 R19, -RZ, R19.H0_H0 ;  /* 0x20000013ff137230 */ /* 0x000fe40000004100 */
[----:B------:R-:W-:Y:S01]  /*7910*/  FADD.FTZ R16, R133, R133 ;  /* 0x0000008585107221 */ /* 0x000fe20000010000 */
[C---:B------:R-:W-:Y:S01]  /*7920*/  FFMA.FTZ R3, R20.reuse, UR45, -R3 ;  /* 0x0000002d14037c23 */ /* 0x040fe20008010803 */
[----:B------:R-:W-:Y:S01]  /*7930*/  FFMA.FTZ R5, R20, UR44, R5 ;  /* 0x0000002c14057c23 */ /* 0x000fe20008010005 */
[----:B------:R-:W-:Y:S01]  /*7940*/  FADD.FTZ R21, R134, R134 ;  /* 0x0000008686157221 */ /* 0x000fe20000010000 */
[----:B------:R-:W-:Y:S01]  /*7950*/  FFMA.FTZ R0, R26, UR44, R7 ;  /* 0x0000002c1a007c23 */ /* 0x000fe20008010007 */
[----:B------:R-:W-:-:S02]  /*7960*/  HADD2.F32 R18, -RZ, R18.H0_H0 ;  /* 0x20000012ff127230 */ /* 0x000fc40000004100 */
[----:B------:R-:W-:Y:S01]  /*7970*/  FMUL.FTZ R2, R34, R4 ;  /* 0x0000000422027220 */ /* 0x000fe20000410000 */
[C---:B------:R-:W-:Y:S01]  /*7980*/  FMUL.FTZ R7, R19.reuse, UR44 ;  /* 0x0000002c13077c20 */ /* 0x040fe20008410000 */
[----:B------:R-:W-:Y:S01]  /*7990*/  FMUL.FTZ R9, R19, UR45 ;  /* 0x0000002d13097c20 */ /* 0x000fe20008410000 */
[C---:B------:R-:W-:Y:S01]  /*79a0*/  FMUL.FTZ R17, R16.reuse, R3 ;  /* 0x0000000310117220 */ /* 0x040fe20000410000 */
[----:B------:R-:W-:Y:S01]  /*79b0*/  FMUL.FTZ R16, R16, R5 ;  /* 0x0000000510107220 */ /* 0x000fe20000410000 */
[----:B------:R-:W-:Y:S01]  /*79c0*/  FMUL.FTZ R22, R21, R22 ;  /* 0x0000001615167220 */ /* 0x000fe20000410000 */
[----:B------:R-:W-:Y:S01]  /*79d0*/  FFMA.FTZ R5, R35, R6, R2 ;  /* 0x0000000623057223 */ /* 0x000fe20000010002 */
[----:B------:R-:W-:Y:S01]  /*79e0*/  FMUL.FTZ R21, R21, R0 ;  /* 0x0000000015157220 */ /* 0x000fe20000410000 */
[----:B------:R-:W-:Y:S01]  /*79f0*/  FADD.FTZ R13, R126, R126 ;  /* 0x0000007e7e0d7221 */ /* 0x000fe20000010000 */
[----:B------:R-:W-:Y:S01]  /*7a00*/  FFMA.FTZ R14, R18, UR45, -R7 ;  /* 0x0000002d120e7c23 */ /* 0x000fe20008010807 */
[----:B------:R-:W-:Y:S01]  /*7a10*/  FMUL.FTZ R6, R34, R6 ;  /* 0x0000000622067220 */ /* 0x000fe20000410000 */
[----:B------:R-:W-:Y:S01]  /*7a20*/  FFMA.FTZ R10, R35, R11, R10 ;  /* 0x0000000b230a7223 */ /* 0x000fe2000001000a */
[----:B------:R-:W-:Y:S01]  /*7a30*/  FFMA.FTZ R0, R18, UR44, R9 ;  /* 0x0000002c12007c23 */ /* 0x000fe20008010009 */
[----:B------:R-:W-:Y:S01]  /*7a40*/  LEA.HI R144, R143, R143, RZ, 0x1e ;  /* 0x0000008f8f907211 */ /* 0x000fe200078ff0ff */
[----:B------:R-:W-:Y:S01]  /*7a50*/  BSSY B0, `(.L_x_1033) ;  /* 0x0000016000007945 */ /* 0x000fe20003800000 */
[----:B------:R-:W-:Y:S01]  /*7a60*/  FMUL.FTZ R14, R13, R14 ;  /* 0x0000000e0d0e7220 */ /* 0x000fe20000410000 */
[----:B------:R-:W-:Y:S01]  /*7a70*/  FFMA.FTZ R4, R35, R4, -R6 ;  /* 0x0000000423047223 */ /* 0x000fe20000010806 */
[----:B------:R-:W-:Y:S01]  /*7a80*/  FMUL.FTZ R13, R13, R0 ;  /* 0x000000000d0d7220 */ /* 0x000fe20000410000 */
[----:B------:R-:W-:Y:S01]  /*7a90*/  LEA R144, R144, R141, 0x4 ;  /* 0x0000008d90907211 */ /* 0x000fe200078e20ff */
[----:B------:R-:W-:Y:S01]  /*7aa0*/  FADD.FTZ R7, RZ, R10 ;  /* 0x0000000aff077221 */ /* 0x000fe20000010000 */
[----:B---3--:R-:W-:-:S05]  /*7ab0*/  HADD2.F32 R15, -RZ, R12.H0_H0 ;  /* 0x2000000cff0f7230 */ /* 0x008fca0000004100 */
[----:B------:R-:W-:-:S04]  /*7ac0*/  FMUL.FTZ R201, R15, R103 ;  /* 0x000000670fc97220 */ /* 0x000fc80000410000 */
[----:B------:R-:W-:Y:S01]  /*7ad0*/  FADD.FTZ R6, R201, R8 ;  /* 0x00000008c9067221 */ /* 0x000fe20000010000 */
        /* <DEDUP_REMOVED lines=13> */
.L_x_1034:
[----:B------:R-:W-:Y:S05]  /*7bb0*/  BSYNC B0 ;  /* 0x0000000000007941 */ /* 0x000fea0003800000 */
.L_x_1033:
        /* <DEDUP_REMOVED lines=10> */
[----:B------:R-:W-:Y:S01]  /*7c60*/  HADD2.F32 R164, -RZ, R164.H0_H0 ;  /* 0x200000a4ffa47230 */ /* 0x000fe20000004100 */
[----:B------:R1:W-:Y:S01]  /*7c70*/  STS.128 [R144+0x6370], R4 ;  /* 0x0063700490007388 */ /* 0x0003e20000000c00 */
[----:B------:R-:W-:Y:S02]  /*7c80*/  HADD2.F32 R160, -RZ, R160.H0_H0 ;  /* 0x200000a0ffa07230 */ /* 0x000fe40000004100 */
[----:B0-----:R-:W-:Y:S01]  /*7c90*/  FMUL.FTZ R0, R168, UR44 ;  /* 0x0000002ca8007c20 */ /* 0x001fe20008410000 */
[----:B------:R-:W-:Y:S02]  /*7ca0*/  HADD2.F32 R167, -RZ, R167.H0_H0 ;  /* 0x200000a7ffa77230 */ /* 0x000fe40000004100 */
[----:B------:R-:W-:Y:S02]  /*7cb0*/  HADD2.F32 R145, -RZ, R145.H0_H0 ;  /* 0x20000091ff917230 */ /* 0x000fe40000004100 */
[----:B------:R-:W-:-:S02]  /*7cc0*/  HADD2.F32 R150, -RZ, R150.H0_H0 ;  /* 0x20000096ff967230 */ /* 0x000fc40000004100 */
[----:B------:R-:W-:Y:S02]  /*7cd0*/  HADD2.F32 R152, -RZ, R152.H0_H0 ;  /* 0x20000098ff987230 */ /* 0x000fe40000004100 */
[----:B------:R-:W-:Y:S01]  /*7ce0*/  FMUL.FTZ R2, R164, UR45 ;  /* 0x0000002da4027c20 */ /* 0x000fe20008410000 */
[----:B------:R-:W-:Y:S02]  /*7cf0*/  HADD2.F32 R163, -RZ, R163.H0_H0 ;  /* 0x200000a3ffa37230 */ /* 0x000fe40000004100 */
[----:B------:R-:W-:Y:S01]  /*7d00*/  FMUL.FTZ R170, R160, UR45 ;  /* 0x0000002da0aa7c20 */ /* 0x000fe20008410000 */
[----:B------:R-:W-:Y:S02]  /*7d10*/  HADD2.F32 R159, -RZ, R159.H0_H0 ;  /* 0x2000009fff9f7230 */ /* 0x000fe40000004100 */
[----:B-1----:R-:W-:Y:S01]  /*7d20*/  FMUL.FTZ R6, R146, UR45 ;  /* 0x0000002d92067c20 */ /* 0x002fe20008410000 */
[----:B------:R-:W-:Y:S01]  /*7d30*/  FFMA.FTZ R191, R167, UR45, -R0 ;  /* 0x0000002da7bf7c23 */ /* 0x000fe20008010800 */
[----:B------:R-:W-:-:S02]  /*7d40*/  HADD2.F32 R148, -RZ, R148.H0_H0 ;  /* 0x20000094ff947230 */ /* 0x000fc40000004100 */
[----:B------:R-:W-:Y:S01]  /*7d50*/  FMUL.FTZ R4, R146, UR44 ;  /* 0x0000002c92047c20 */ /* 0x000fe20008410000 */
[----:B------:R-:W-:Y:S02]  /*7d60*/  HADD2.F32 R149, -RZ, R149.H0_H0 ;  /* 0x20000095ff957230 */ /* 0x000fe40000004100 */
[----:B------:R-:W-:Y:S01]  /*7d70*/  FFMA.FTZ R3, R145, UR44, R6 ;  /* 0x0000002c91037c23 */ /* 0x000fe20008010006 */
[----:B------:R-:W-:Y:S02]  /*7d80*/  HADD2.F32 R151, -RZ, R151.H0_H0 ;  /* 0x20000097ff977230 */ /* 0x000fe40000004100 */
[----:B------:R-:W-:Y:S01]  /*7d90*/  FMUL.FTZ R12, R150, UR44 ;  /* 0x0000002c960c7c20 */ /* 0x000fe20008410000 */
[----:B------:R-:W-:Y:S02]  /*7da0*/  HADD2.F32 R154, -RZ, R154.H0_H0 ;  /* 0x2000009aff9a7230 */ /* 0x000fe40000004100 */
[----:B------:R-:W-:Y:S01]  /*7db0*/  FMUL.FTZ R68, R152, UR45 ;  /* 0x0000002d98447c20 */ /* 0x000fe20008410000 */
[----:B------:R-:W-:-:S02]  /*7dc0*/  HADD2.F32 R156, -RZ, R156.H0_H0 ;  /* 0x2000009cff9c7230 */ /* 0x000fc40000004100 */
[----:B------:R-:W-:Y:S01]  /*7dd0*/  FFMA.FTZ R11, R163, UR44, R2 ;  /* 0x0000002ca30b7c23 */ /* 0x000fe20008010002 */
[----:B------:R-:W-:Y:S01]  /*7de0*/  FFMA.FTZ R9, R159, UR44, R170 ;  /* 0x0000002c9f097c23 */ /* 0x000fe200080100aa */
[----:B------:R-:W-:Y:S01]  /*7df0*/  FMUL.FTZ R2, R168, UR45 ;  /* 0x0000002da8027c20 */ /* 0x000fe20008410000 */
[----:B------:R-:W-:Y:S02]  /*7e00*/  HADD2.F32 R147, -RZ, R147.H0_H0 ;  /* 0x20000093ff937230 */ /* 0x000fe40000004100 */
[----:B------:R-:W-:Y:S01]  /*7e10*/  FMUL.FTZ R176, R164, UR44 ;  /* 0x0000002ca4b07c20 */ /* 0x000fe20008410000 */
[----:B------:R-:W-:Y:S01]  /*7e20*/  FFMA.FTZ R169, R145, UR45, -R4 ;  /* 0x0000002d91a97c23 */ /* 0x000fe20008010804 */
[----:B------:R-:W-:Y:S02]  /*7e30*/  HADD2.F32 R153, -RZ, R153.H0_H0 ;  /* 0x20000099ff997230 */ /* 0x000fe40000004100 */
[----:B------:R-:W-:Y:S01]  /*7e40*/  FMUL.FTZ R8, R148, UR44 ;  /* 0x0000002c94087c20 */ /* 0x000fe20008410000 */
[----:B------:R-:W-:-:S02]  /*7e50*/  HADD2.F32 R155, -RZ, R155.H0_H0 ;  /* 0x2000009bff9b7230 */ /* 0x000fc40000004100 */
[----:B------:R-:W-:Y:S01]  /*7e60*/  FFMA.FTZ R6, R149, UR45, -R12 ;  /* 0x0000002d95067c23 */ /* 0x000fe2000801080c */
[----:B------:R-:W-:Y:S01]  /*7e70*/  FFMA.FTZ R5, R151, UR44, R68 ;  /* 0x0000002c97057c23 */ /* 0x000fe20008010044 */
[----:B------:R-:W-:Y:S02]  /*7e80*/  HADD2.F32 R158, -RZ, R158.H0_H0 ;  /* 0x2000009eff9e7230 */ /* 0x000fe40000004100 */
[----:B------:R-:W-:Y:S01]  /*7e90*/  FMUL.FTZ R70, R154, UR44 ;  /* 0x0000002c9a467c20 */ /* 0x000fe20008410000 */
[----:B------:R-:W-:Y:S01]  /*7ea0*/  FMUL.FTZ R74, R156, UR45 ;  /* 0x0000002d9c4a7c20 */ /* 0x000fe20008410000 */
[----:B------:R-:W-:Y:S01]  /*7eb0*/  FFMA.FTZ R65, R167, UR44, R2 ;  /* 0x0000002ca7417c23 */ /* 0x000fe20008010002 */
[----:B------:R-:W-:Y:S01]  /*7ec0*/  FFMA.FTZ R187, R163, UR45, -R176 ;  /* 0x0000002da3bb7c23 */ /* 0x000fe200080108b0 */
[----:B------:R-:W-:Y:S01]  /*7ed0*/  FFMA.FTZ R171, R147, UR45, -R8 ;  /* 0x0000002d93ab7c23 */ /* 0x000fe20008010808 */
[----:B------:R-:W-:Y:S02]  /*7ee0*/  HADD2.F32 R157, -RZ, R157.H0_H0 ;  /* 0x2000009dff9d7230 */ /* 0x000fe40000004100 */
[----:B------:R-:W-:Y:S01]  /*7ef0*/  FMUL.FTZ R10, R148, UR45 ;  /* 0x0000002d940a7c20 */ /* 0x000fe20008410000 */
[----:B------:R-:W-:Y:S01]  /*7f00*/  FFMA.FTZ R8, R153, UR45, -R70 ;  /* 0x0000002d99087c23 */ /* 0x000fe20008010846 */
[----:B------:R-:W-:Y:S01]  /*7f10*/  FFMA.FTZ R7, R155, UR44, R74 ;  /* 0x0000002c9b077c23 */ /* 0x000fe2000801004a */
[----:B------:R-:W-:-:S02]  /*7f20*/  HADD2.F32 R162, -RZ, R162.H0_H0 ;  /* 0x200000a2ffa27230 */ /* 0x000fc40000004100 */
[----:B------:R-:W-:Y:S01]  /*7f30*/  FMUL.FTZ R76, R158, UR44 ;  /* 0x0000002c9e4c7c20 */ /* 0x000fe20008410000 */
[----:B------:R-:W-:Y:S01]  /*7f40*/  ISETP.GT.U32.AND P2, PT, R143, 0x1f, PT ;  /* 0x0000001f8f00780c */ /* 0x000fe20003f44070 */
[----:B------:R-:W-:Y:S01]  /*7f50*/  FFMA.FTZ R67, R147, UR44, R10 ;  /* 0x0000002c93437c23 */ /* 0x000fe2000801000a */
[----:B------:R-:W-:Y:S02]  /*7f60*/  HADD2.F32 R161, -RZ, R161.H0_H0 ;  /* 0x200000a1ffa17230 */ /* 0x000fe40000004100 */
[----:B------:R-:W-:Y:S01]  /*7f70*/  FFMA.FTZ R10, R157, UR45, -R76 ;  /* 0x0000002d9d0a7c23 */ /* 0x000fe2000801084c */
[----:B------:R-:W-:Y:S02]  /*7f80*/  HADD2.F32 R166, -RZ, R166.H0_H0 ;  /* 0x200000a6ffa67230 */ /* 0x000fe40000004100 */
[----:B------:R-:W-:Y:S01]  /*7f90*/  FMUL.FTZ R172, R162, UR44 ;  /* 0x0000002ca2ac7c20 */ /* 0x000fe20008410000 */
[----:B------:R-:W-:Y:S02]  /*7fa0*/  HADD2.F32 R165, -RZ, R165.H0_H0 ;  /* 0x200000a5ffa57230 */ /* 0x000fe40000004100 */
[----:B------:R-:W-:Y:S01]  /*7fb0*/  FMUL.FTZ R174, R150, UR45 ;  /* 0x0000002d96ae7c20 */ /* 0x000fe20008410000 */
[----:B------:R-:W-:Y:S01]  /*7fc0*/  FMUL.FTZ R66, R152, UR44 ;  /* 0x0000002c98427c20 */ /* 0x000fe20008410000 */
[----:B------:R-:W-:Y:S01]  /*7fd0*/  FFMA.FTZ R12, R161, UR45, -R172 ;  /* 0x0000002da10c7c23 */ /* 0x000fe200080108ac */
        /* <DEDUP_REMOVED lines=16> */
[----:B--2---:R-:W-:-:S04]  /*80e0*/  FADD.FTZ R0, R177, R177 ;  /* 0x000000b1b1007221 */ /* 0x004fc80000010000 */
        /* <DEDUP_REMOVED lines=142> */
.L_x_1160:
        /* <DEDUP_REMOVED lines=14> */
.L_x_1163:
[----:B------:R-:W-:-:S03]  /*8ab0*/  UMOV UR54, 0xffffffff ;  /* 0xffffffff00367882 */ /* 0x000fc60000000000 */
[----:B------:R-:W-:Y:S05]  /*8ac0*/  BRA.DIV UR54, `(.L_x_1038) ;  /* 0x0000009e363c7947 */ /* 0x000fea000b800000 */
.L_x_1166:
[----:B------:R-:W-:-:S03]  /*8ad0*/  UMOV UR54, 0xffffffff ;  /* 0xffffffff00367882 */ /* 0x000fc60000000000 */
[----:B------:R-:W-:Y:S05]  /*8ae0*/  BRA.DIV UR54, `(.L_x_1039) ;  /* 0x0000009e365c7947 */ /* 0x000fea000b800000 */
.L_x_1169:
[----:B------:R-:W-:-:S03]  /*8af0*/  UMOV UR54, 0xffffffff ;  /* 0xffffffff00367882 */ /* 0x000fc60000000000 */
[----:B------:R-:W-:Y:S05]  /*8b00*/  BRA.DIV UR54, `(.L_x_1040) ;  /* 0x0000009e367c7947 */ /* 0x000fea000b800000 */
.L_x_1172:
[----:B------:R-:W-:-:S03]  /*8b10*/  UMOV UR54, 0xffffffff ;  /* 0xffffffff00367882 */ /* 0x000fc60000000000 */
[----:B------:R-:W-:Y:S05]  /*8b20*/  BRA.DIV UR54, `(.L_x_1041) ;  /* 0x0000009e369c7947 */ /* 0x000fea000b800000 */
[----:B-----5:R-:W0:Y:S04]  /*8b30*/  SHFL.IDX PT, R60, R60, RZ, 0x1f ;  /* 0x00001fff3c3c7589 */ /* 0x020e2800000e0000 */
[----:B------:R-:W1:Y:S04]  /*8b40*/  SHFL.IDX PT, R61, R61, RZ, 0x1f ;  /* 0x00001fff3d3d7589 */ /* 0x000e6800000e0000 */
[----:B------:R-:W2:Y:S04]  /*8b50*/  SHFL.IDX PT, R62, R62, RZ, 0x1f ;  /* 0x00001fff3e3e7589 */ /* 0x000ea800000e0000 */
[----:B------:R-:W3:Y:S04]  /*8b60*/  SHFL.IDX PT, R63, R63, RZ, 0x1f ;  /* 0x00001fff3f3f7589 */ /* 0x000ee800000e0000 */
[----:B------:R-:W4:Y:S04]  /*8b70*/  SHFL.UP PT, R218, R218, 0x1, RZ ;  /* 0x04200000dada7989 */ /* 0x000f2800000e00ff */
[----:B------:R-:W0:Y:S04]  /*8b80*/  SHFL.UP PT, R220, R220, 0x1, RZ ;  /* 0x04200000dcdc7989 */ /* 0x000e2800000e00ff */
[----:B------:R-:W0:Y:S04]  /*8b90*/  SHFL.UP PT, R221, R221, 0x1, RZ ;  /* 0x04200000dddd7989 */ /* 0x000e2800000e00ff */
[----:B-1----:R-:W0:Y:S02]  /*8ba0*/  SHFL.UP PT, R219, R219, 0x1, RZ ;  /* 0x04200000dbdb7989 */ /* 0x002e2400000e00ff */
.L_x_1182:
        /* <DEDUP_REMOVED lines=44> */
.L_x_1035:
[----:B------:R-:W-:Y:S05]  /*8e70*/  WARPSYNC.ALL ;  /* 0x0000000000007948 */ /* 0x000fea0003800000 */
[CC--:B-----5:R-:W-:Y:S01]  /*8e80*/  FMUL.FTZ R61, R34.reuse, R107.reuse ;  /* 0x0000006b223d7220 */ /* 0x0e0fe20000410000 */
[-C--:B------:R-:W-:Y:S01]  /*8e90*/  FMUL.FTZ R60, R34, -R106.reuse ;  /* 0x8000006a223c7220 */ /* 0x080fe20000410000 */
[----:B------:R-:W-:Y:S02]  /*8ea0*/  BAR.SYNC.DEFER_BLOCKING 0x0 ;  /* 0x0000000000007b1d */ /* 0x000fe40000010000 */
[C---:B------:R-:W-:Y:S01]  /*8eb0*/  FFMA.FTZ R61, R35.reuse, R106, -R61 ;  /* 0x0000006a233d7223 */ /* 0x040fe2000001083d */
[----:B------:R-:W-:-:S03]  /*8ec0*/  FFMA.FTZ R60, R35, -R107, R60 ;  /* 0x8000006b233c7223 */ /* 0x000fc6000001003c */
[C---:B------:R-:W-:Y:S01]  /*8ed0*/  FMUL.FTZ R63, R38.reuse, -R61 ;  /* 0x8000003d263f7220 */ /* 0x040fe20000410000 */
[----:B------:R-:W-:-:S03]  /*8ee0*/  FMUL.FTZ R62, R38, -R60 ;  /* 0x8000003c263e7220 */ /* 0x000fc60000410000 */
[----:B------:R-:W-:Y:S01]  /*8ef0*/  FFMA.FTZ R60, R39, R60, R63 ;  /* 0x0000003c273c7223 */ /* 0x000fe2000001003f */
[-C--:B------:R-:W-:Y:S01]  /*8f00*/  FMUL.FTZ R63, R35, R192.reuse ;  /* 0x000000c0233f7220 */ /* 0x080fe20000410000 */
[----:B------:R-:W-:Y:S01]  /*8f10*/  FFMA.FTZ R61, R39, R61, -R62 ;  /* 0x0000003d273d7223 */ /* 0x000fe2000001083e */
[C---:B------:R-:W-:Y:S01]  /*8f20*/  FMUL.FTZ R62, R34.reuse, R192 ;  /* 0x000000c0223e7220 */ /* 0x040fe20000410000 */
[CC--:B------:R-:W-:Y:S01]  /*8f30*/  FMUL.FTZ R65, R41.reuse, -R60.reuse ;  /* 0x8000003c29417220 */ /* 0x0c0fe20000410000 */
[----:B------:R-:W-:Y:S01]  /*8f40*/  FFMA.FTZ R63, -R34, R191, -R63 ;  /* 0x000000bf223f7223 */ /* 0x000fe2000001093f */
[----:B------:R-:W-:Y:S01]  /*8f50*/  FMUL.FTZ R67, R41, -R61 ;  /* 0x8000003d29437220 */ /* 0x000fe20000410000 */
[----:B------:R-:W-:Y:S01]  /*8f60*/  FFMA.FTZ R62, R35, R191, -R62 ;  /* 0x000000bf233e7223 */ /* 0x000fe2000001083e */
[----:B------:R-:W-:Y:S01]  /*8f70*/  FFMA.FTZ R61, R42, R61, -R65 ;  /* 0x0000003d2a3d7223 */ /* 0x000fe20000010841 */
[----:B------:R-:W-:Y:S01]  /*8f80*/  FADD.FTZ R63, -R190, R63 ;  /* 0x0000003fbe3f7221 */ /* 0x000fe20000010100 */
[----:B------:R-:W-:Y:S01]  /*8f90*/  FFMA.FTZ R60, R42, R60, R67 ;  /* 0x0000003c2a3c7223 */ /* 0x000fe20000010043 */
[----:B------:R-:W-:Y:S01]  /*8fa0*/  FADD.FTZ R62, R189, R62 ;  /* 0x0000003ebd3e7221 */ /* 0x000fe20000010000 */
[----:B------:R-:W-:Y:S01]  /*8fb0*/  FMUL.FTZ R67, R43, -R61 ;  /* 0x8000003d2b437220 */ /* 0x000fe20000410000 */
[C---:B------:R-:W-:Y:S01]  /*8fc0*/  FMUL.FTZ R64, R38.reuse, -R63 ;  /* 0x8000003f26407220 */ /* 0x040fe20000410000 */
[----:B------:R-:W1:Y:S01]  /*8fd0*/  LDS.64 R68, [R144+0x6378] ;  /* 0x0063780090447984 */ /* 0x000e620000000a00 */
[----:B------:R-:W-:-:S02]  /*8fe0*/  FMUL.FTZ R66, R38, -R62 ;  /* 0x8000003e26427220 */ /* 0x000fc40000410000 */
[C---:B------:R-:W-:Y:S02]  /*8ff0*/  FFMA.FTZ R62, R39.reuse, R62, -R64 ;  /* 0x0000003e273e7223 */ /* 0x040fe40000010840 */
[----:B------:R-:W-:Y:S02]  /*9000*/  FFMA.FTZ R63, R39, R63, R66 ;  /* 0x0000003f273f7223 */ /* 0x000fe40000010042 */
[----:B------:R-:W-:Y:S02]  /*9010*/  FADD.FTZ R62, R187, R62 ;  /* 0x0000003ebb3e7221 */ /* 0x000fe40000010000 */
[----:B------:R-:W-:Y:S02]  /*9020*/  FADD.FTZ R63, -R188, R63 ;  /* 0x0000003fbc3f7221 */ /* 0x000fe40000010100 */
[C---:B------:R-:W-:Y:S02]  /*9030*/  FMUL.FTZ R64, R41.reuse, -R62 ;  /* 0x8000003e29407220 */ /* 0x040fe40000410000 */
[----:B------:R-:W-:-:S02]  /*9040*/  FMUL.FTZ R65, R41, -R63 ;  /* 0x8000003f29417220 */ /* 0x000fc40000410000 */
[C---:B------:R-:W-:Y:S02]  /*9050*/  FFMA.FTZ R63, R42.reuse, R63, R64 ;  /* 0x0000003f2a3f7223 */ /* 0x040fe40000010040 */
[----:B------:R-:W-:Y:S01]  /*9060*/  FFMA.FTZ R62, R42, R62, -R65 ;  /* 0x0000003e2a3e7223 */ /* 0x000fe20000010841 */
[-C--:B------:R-:W-:Y:S01]  /*9070*/  FMUL.FTZ R65, R43, -R60.reuse ;  /* 0x8000003c2b417220 */ /* 0x080fe20000410000 */
[----:B------:R-:W-:Y:S01]  /*9080*/  FADD.FTZ R63, -R186, R63 ;  /* 0x0000003fba3f7221 */ /* 0x000fe20000010100 */
[C---:B------:R-:W-:Y:S01]  /*9090*/  FFMA.FTZ R60, R44.reuse, R60, R67 ;  /* 0x0000003c2c3c7223 */ /* 0x040fe20000010043 */
[----:B------:R-:W-:Y:S01]  /*90a0*/  FADD.FTZ R62, R185, R62 ;  /* 0x0000003eb93e7221 */ /* 0x000fe20000010000 */
[C---:B------:R-:W-:Y:S01]  /*90b0*/  FFMA.FTZ R61, R44.reuse, R61, -R65 ;  /* 0x0000003d2c3d7223 */ /* 0x040fe20000010841 */
[C---:B------:R-:W-:Y:S02]  /*90c0*/  FMUL.FTZ R65, R43.reuse, -R63 ;  /* 0x8000003f2b417220 */ /* 0x040fe40000410000 */
[-C--:B------:R-:W-:Y:S01]  /*90d0*/  FMUL.FTZ R64, R43, -R62.reuse ;  /* 0x8000003e2b407220 */ /* 0x080fe20000410000 */
[C---:B------:R-:W-:Y:S01]  /*90e0*/  FMUL.FTZ R67, R45.reuse, -R61 ;  /* 0x8000003d2d437220 */ /* 0x040fe20000410000 */
[C---:B------:R-:W-:Y:S01]  /*90f0*/  FFMA.FTZ R62, R44.reuse, R62, -R65 ;  /* 0x0000003e2c3e7223 */ /* 0x040fe20000010841 */
[-C--:B------:R-:W-:Y:S01]  /*9100*/  FMUL.FTZ R65, R45, -R60.reuse ;  /* 0x8000003c2d417220 */ /* 0x080fe20000410000 */
[----:B------:R-:W-:Y:S01]  /*9110*/  FFMA.FTZ R63, R44, R63, R64 ;  /* 0x0000003f2c3f7223 */ /* 0x000fe20000010040 */
[C---:B------:R-:W-:Y:S01]  /*9120*/  FFMA.FTZ R60, R46.reuse, R60, R67 ;  /* 0x0000003c2e3c7223 */ /* 0x040fe20000010043 */
[----:B------:R-:W-:Y:S01]  /*9130*/  FADD.FTZ R62, R183, R62 ;  /* 0x0000003eb73e7221 */ /* 0x000fe20000010000 */
[----:B------:R-:W-:Y:S01]  /*9140*/  FFMA.FTZ R61, R46, R61, -R65 ;  /* 0x0000003d2e3d7223 */ /* 0x000fe20000010841 */
[----:B------:R-:W-:-:S02]  /*9150*/  FADD.FTZ R63, -R184, R63 ;  /* 0x0000003fb83f7221 */ /* 0x000fc40000010100 */
[C---:B------:R-:W-:Y:S02]  /*9160*/  FMUL.FTZ R64, R45.reuse, -R62 ;  /* 0x8000003e2d407220 */ /* 0x040fe40000410000 */
[-C--:B------:R-:W-:Y:S02]  /*9170*/  FMUL.FTZ R65, R45, -R63.reuse ;  /* 0x8000003f2d417220 */ /* 0x080fe40000410000 */
[----:B------:R-:W-:Y:S01]  /*9180*/  FFMA.FTZ R63, R46, R63, R64 ;  /* 0x0000003f2e3f7223 */ /* 0x000fe20000010040 */
[----:B------:R-:W-:Y:S01]  /*9190*/  FMUL.FTZ R64, R48, -R60 ;  /* 0x8000003c30407220 */ /* 0x000fe20000410000 */
[----:B------:R-:W-:Y:S01]  /*91a0*/  FFMA.FTZ R62, R46, R62, -R65 ;  /* 0x0000003e2e3e7223 */ /* 0x000fe20000010841 */
[-C--:B------:R-:W-:Y:S01]  /*91b0*/  FMUL.FTZ R65, R48, -R61.reuse ;  /* 0x8000003d30417220 */ /* 0x080fe20000410000 */
[----:B------:R-:W-:Y:S01]  /*91c0*/  FADD.FTZ R63, -R182, R63 ;  /* 0x0000003fb63f7221 */ /* 0x000fe20000010100 */
[----:B------:R-:W-:Y:S01]  /*91d0*/  FFMA.FTZ R61, R49, R61, -R64 ;  /* 0x0000003d313d7223 */ /* 0x000fe20000010840 */
[----:B------:R-:W-:Y:S01]  /*91e0*/  FADD.FTZ R62, R181, R62 ;  /* 0x0000003eb53e7221 */ /* 0x000fe20000010000 */
[----:B------:R-:W-:Y:S01]  /*91f0*/  FFMA.FTZ R60, R49, R60, R65 ;  /* 0x0000003c313c7223 */ /* 0x000fe20000010041 */
[----:B------:R-:W-:Y:S01]  /*9200*/  FMUL.FTZ R64, R48, -R63 ;  /* 0x8000003f30407220 */ /* 0x000fe20000410000 */
[----:B------:R-:W-:Y:S01]  /*9210*/  FMUL.FTZ R65, R50, -R61 ;  /* 0x8000003d32417220 */ /* 0x000fe20000410000 */
[-C--:B------:R-:W-:Y:S01]  /*9220*/  FMUL.FTZ R66, R48, -R62.reuse ;  /* 0x8000003e30427220 */ /* 0x080fe20000410000 */
[----:B-1----:R-:W-:Y:S01]  /*9230*/  FMUL.FTZ R71, R123, R69 ;  /* 0x000000457b477220 */ /* 0x002fe20000410000 */
[C---:B------:R-:W-:Y:S01]  /*9240*/  FFMA.FTZ R62, R49.reuse, R62, -R64 ;  /* 0x0000003e313e7223 */ /* 0x040fe20000010840 */
[-C--:B------:R-:W-:Y:S01]  /*9250*/  FMUL.FTZ R64, R50, -R60.reuse ;  /* 0x8000003c32407220 */ /* 0x080fe20000410000 */
[----:B------:R-:W-:Y:S01]  /*9260*/  FFMA.FTZ R63, R49, R63, R66 ;  /* 0x0000003f313f7223 */ /* 0x000fe20000010042 */
[----:B------:R-:W-:Y:S01]  /*9270*/  FFMA.FTZ R60, R51, R60, R65 ;  /* 0x0000003c333c7223 */ /* 0x000fe20000010041 */
[----:B------:R-:W-:Y:S01]  /*9280*/  FADD.FTZ R62, R179, R62 ;  /* 0x0000003eb33e7221 */ /* 0x000fe20000010000 */
[----:B------:R-:W-:Y:S01]  /*9290*/  FFMA.FTZ R61, R51, R61, -R64 ;  /* 0x0000003d333d7223 */ /* 0x000fe20000010840 */
[----:B------:R-:W-:Y:S01]  /*92a0*/  FADD.FTZ R64, -R180, R63 ;  /* 0x0000003fb4407221 */ /* 0x000fe20000010100 */
[----:B0-----:R-:W-:Y:S01]  /*92b0*/  FMUL.FTZ R72, R123, R68 ;  /* 0x000000447b487220 */ /* 0x001fe20000410000 */
[C---:B------:R-:W-:Y:S01]  /*92c0*/  FMUL.FTZ R65, R50.reuse, -R62 ;  /* 0x8000003e32417220 */ /* 0x040fe20000410000 */
[-C--:B------:R-:W-:Y:S01]  /*92d0*/  FMUL.FTZ R67, R53, -R61.reuse ;  /* 0x8000003d35437220 */ /* 0x080fe20000410000 */
[----:B------:R-:W-:Y:S01]  /*92e0*/  FMUL.FTZ R66, R50, -R64 ;  /* 0x8000004032427220 */ /* 0x000fe20000410000 */
[----:B------:R-:W-:Y:S01]  /*92f0*/  FFMA.FTZ R71, R122, R68, -R71 ;  /* 0x000000447a477223 */ /* 0x000fe20000010847 */
[----:B------:R-:W-:Y:S01]  /*9300*/  FFMA.FTZ R64, R51, R64, R65 ;  /* 0x0000004033407223 */ /* 0x000fe20000010041 */
[----:B------:R-:W-:Y:S01]  /*9310*/  FMUL.FTZ R65, R53, -R60 ;  /* 0x8000003c35417220 */ /* 0x000fe20000410000 */
[----:B------:R-:W-:Y:S01]  /*9320*/  FFMA.FTZ R63, R51, R62, -R66 ;  /* 0x0000003e333f7223 */ /* 0x000fe20000010842 */
[C---:B------:R-:W-:Y:S01]  /*9330*/  FFMA.FTZ R60, R54.reuse, R60, R67 ;  /* 0x0000003c363c7223 */ /* 0x040fe20000010043 */
[----:B------:R-:W-:Y:S01]  /*9340*/  FADD.FTZ R64, -R13, R64 ;  /* 0x000000400d407221 */ /* 0x000fe20000010100 */
[----:B------:R-:W-:Y:S01]  /*9350*/  FFMA.FTZ R61, R54, R61, -R65 ;  /* 0x0000003d363d7223 */ /* 0x000fe20000010841 */
[----:B------:R-:W-:Y:S01]  /*9360*/  FADD.FTZ R63, R14, R63 ;  /* 0x0000003f0e3f7221 */ /* 0x000fe20000010000 */
[----:B------:R-:W-:Y:S01]  /*9370*/  FFMA.FTZ R72, R122, R69, R72 ;  /* 0x000000457a487223 */ /* 0x000fe20000010048 */
[CC--:B------:R-:W-:Y:S01]  /*9380*/  FMUL.FTZ R65, R53.reuse, -R64.reuse ;  /* 0x8000004035417220 */ /* 0x0c0fe20000410000 */
[----:B------:R-:W-:Y:S01]  /*9390*/  FADD.FTZ R216, R216, R71 ;  /* 0x00000047d8d87221 */ /* 0x000fe20000010000 */
[-C--:B------:R-:W-:Y:S01]  /*93a0*/  FMUL.FTZ R67, R53, -R63.reuse ;  /* 0x8000003f35437220 */ /* 0x080fe20000410000 */
[----:B------:R-:W-:Y:S01]  /*93b0*/  FADD.FTZ R123, RZ, R72 ;  /* 0x00000048ff7b7221 */ /* 0x000fe20000010000 */
[----:B------:R-:W-:Y:S01]  /*93c0*/  FFMA.FTZ R62, R54, R63, -R65 ;  /* 0x0000003f363e7223 */ /* 0x000fe20000010841 */
[-C--:B------:R-:W-:Y:S01]  /*93d0*/  FMUL.FTZ R63, R56, -R61.reuse ;  /* 0x8000003d383f7220 */ /* 0x080fe20000410000 */
[----:B------:R-:W-:Y:S01]  /*93e0*/  FFMA.FTZ R67, R54, R64, R67 ;  /* 0x0000004036437223 */ /* 0x000fe20000010043 */
[-C--:B------:R-:W-:Y:S01]  /*93f0*/  FMUL.FTZ R64, R56, -R60.reuse ;  /* 0x8000003c38407220 */ /* 0x080fe20000410000 */
[----:B------:R-:W-:Y:S01]  /*9400*/  FADD.FTZ R62, R17, R62 ;  /* 0x0000003e113e7221 */ /* 0x000fe20000010000 */
[C---:B------:R-:W-:Y:S01]  /*9410*/  FFMA.FTZ R60, R57.reuse, R60, R63 ;  /* 0x0000003c393c7223 */ /* 0x040fe2000001003f */
[----:B------:R-:W-:Y:S01]  /*9420*/  FADD.FTZ R67, -R16, R67 ;  /* 0x0000004310437221 */ /* 0x000fe20000010100 */
[----:B------:R-:W-:Y:S01]  /*9430*/  FFMA.FTZ R61, R57, R61, -R64 ;  /* 0x0000003d393d7223 */ /* 0x000fe20000010840 */
[C---:B------:R-:W-:Y:S01]  /*9440*/  FMUL.FTZ R66, R56.reuse, -R62 ;  /* 0x8000003e38427220 */ /* 0x040fe20000410000 */
[----:B------:R-:W-:Y:S01]  /*9450*/  FMUL.FTZ R65, R59, -R60 ;  /* 0x8000003c3b417220 */ /* 0x000fe20000410000 */
[-C--:B------:R-:W-:Y:S01]  /*9460*/  FMUL.FTZ R64, R56, -R67.reuse ;  /* 0x8000004338407220 */ /* 0x080fe20000410000 */
[----:B------:R-:W-:Y:S01]  /*9470*/  FMUL.FTZ R69, R89, R216 ;  /* 0x000000d859457220 */ /* 0x000fe20000410000 */
[----:B------:R-:W-:Y:S01]  /*9480*/  FFMA.FTZ R66, R57, R67, R66 ;  /* 0x0000004339427223 */ /* 0x000fe20000010042 */
[-C--:B------:R-:W-:Y:S01]  /*9490*/  FMUL.FTZ R67, R59, -R61.reuse ;  /* 0x8000003d3b437220 */ /* 0x080fe20000410000 */
[----:B------:R-:W-:Y:S01]  /*94a0*/  FFMA.FTZ R63, R57, R62, -R64 ;  /* 0x0000003e393f7223 */ /* 0x000fe20000010840 */
[C---:B------:R-:W-:Y:S01]  /*94b0*/  FFMA.FTZ R61, R80.reuse, R61, -R65 ;  /* 0x0000003d503d7223 */ /* 0x040fe20000010841 */
[----:B------:R-:W-:Y:S01]  /*94c0*/  FADD.FTZ R66, -R21, R66 ;  /* 0x0000004215427221 */ /* 0x000fe20000010100 */
[----:B------:R-:W-:Y:S01]  /*94d0*/  FFMA.FTZ R60, R80, R60, R67 ;  /* 0x0000003c503c7223 */ /* 0x000fe20000010043 */
[----:B------:R-:W-:Y:S01]  /*94e0*/  FADD.FTZ R63, R22, R63 ;  /* 0x0000003f163f7221 */ /* 0x000fe20000010000 */
[-C--:B------:R-:W-:Y:S01]  /*94f0*/  FFMA.FTZ R122, R90, R123.reuse, R69 ;  /* 0x0000007b5a7a7223 */ /* 0x080fe20000010045 */
[----:B------:R-:W-:Y:S01]  /*9500*/  FMUL.FTZ R65, R59, -R66 ;  /* 0x800000423b417220 */ /* 0x000fe20000410000 */
[----:B------:R-:W-:Y:S01]  /*9510*/  FMUL.FTZ R69, R89, R123 ;  /* 0x0000007b59457220 */ /* 0x000fe20000410000 */
[-C--:B------:R-:W-:Y:S01]  /*9520*/  FMUL.FTZ R67, R59, -R63.reuse ;  /* 0x8000003f3b437220 */ /* 0x080fe20000410000 */
[----:B------:R-:W-:Y:S01]  /*9530*/  FADD.FTZ R122, RZ, R122 ;  /* 0x0000007aff7a7221 */ /* 0x000fe20000010000 */
        /* <DEDUP_REMOVED lines=8> */
[----:B------:R-:W-:Y:S01]  /*95c0*/  FMUL.FTZ R64, R81, -R62 ;  /* 0x8000003e51407220 */ /* 0x000fe20000410000 */
[----:B------:R-:W-:Y:S01]  /*95d0*/  FMUL.FTZ R65, R83, -R61 ;  /* 0x8000003d53417220 */ /* 0x000fe20000410000 */
[-C--:B------:R-:W-:Y:S01]  /*95e0*/  FMUL.FTZ R63, R81, -R67.reuse ;  /* 0x80000043513f7220 */ /* 0x080fe20000410000 */
[----:B------:R-:W-:Y:S01]  /*95f0*/  FFMA.FTZ R68, R90, R216, -R69 ;  /* 0x000000d85a447223 */ /* 0x000fe20000010845 */
[----:B------:R-:W-:-:S02]  /*9600*/  FFMA.FTZ R67, R82, R67, R64 ;  /* 0x0000004352437223 */ /* 0x000fc40000010040 */
[----:B------:R-:W-:Y:S01]  /*9610*/  FFMA.FTZ R62, R82, R62, -R63 ;  /* 0x0000003e523e7223 */ /* 0x000fe2000001083f */
[-C--:B------:R-:W-:Y:S01]  /*9620*/  FMUL.FTZ R63, R83, -R60.reuse ;  /* 0x8000003c533f7220 */ /* 0x080fe20000410000 */
[----:B------:R-:W-:Y:S01]  /*9630*/  FADD.FTZ R67, -R178, R67 ;  /* 0x00000043b2437221 */ /* 0x000fe20000010100 */
[C---:B------:R-:W-:Y:S01]  /*9640*/  FFMA.FTZ R60, R84.reuse, R60, R65 ;  /* 0x0000003c543c7223 */ /* 0x040fe20000010041 */
[----:B------:R-:W-:Y:S01]  /*9650*/  FADD.FTZ R62, R177, R62 ;  /* 0x0000003eb13e7221 */ /* 0x000fe20000010000 */
[C---:B------:R-:W-:Y:S01]  /*9660*/  FFMA.FTZ R61, R84.reuse, R61, -R63 ;  /* 0x0000003d543d7223 */ /* 0x040fe2000001083f */
[----:B------:R-:W-:Y:S01]  /*9670*/  FMUL.FTZ R63, R83, -R67 ;  /* 0x80000043533f7220 */ /* 0x000fe20000410000 */
[----:B------:R-:W-:Y:S01]  /*9680*/  FADD.FTZ R217, R215, R68 ;  /* 0x00000044d7d97221 */ /* 0x000fe20000010000 */
        /* <DEDUP_REMOVED lines=9> */
[-C--:B------:R-:W-:Y:S01]  /*9720*/  FMUL.FTZ R64, R85, -R62.reuse ;  /* 0x8000003e55407220 */ /* 0x080fe20000410000 */
[----:B------:R-:W-:Y:S01]  /*9730*/  FMUL.FTZ R65, R87, -R61 ;  /* 0x8000003d57417220 */ /* 0x000fe20000410000 */
[-C--:B------:R-:W-:Y:S02]  /*9740*/  FMUL.FTZ R63, R85, -R67.reuse ;  /* 0x80000043553f7220 */ /* 0x080fe40000410000 */
[C---:B------:R-:W-:Y:S02]  /*9750*/  FFMA.FTZ R67, R86.reuse, R67, R64 ;  /* 0x0000004356437223 */ /* 0x040fe40000010040 */
[----:B------:R-:W-:Y:S01]  /*9760*/  FFMA.FTZ R62, R86, R62, -R63 ;  /* 0x0000003e563e7223 */ /* 0x000fe2000001083f */
[-C--:B------:R-:W-:Y:S01]  /*9770*/  FMUL.FTZ R63, R87, -R60.reuse ;  /* 0x8000003c573f7220 */ /* 0x080fe20000410000 */
[----:B------:R-:W-:Y:S01]  /*9780*/  FADD.FTZ R67, -R174, R67 ;  /* 0x00000043ae437221 */ /* 0x000fe20000010100 */
[C---:B------:R-:W-:Y:S01]  /*9790*/  FFMA.FTZ R60, R88.reuse, R60, R65 ;  /* 0x0000003c583c7223 */ /* 0x040fe20000010041 */
[----:B------:R-:W-:Y:S01]  /*97a0*/  FADD.FTZ R62, R173, R62 ;  /* 0x0000003ead3e7221 */ /* 0x000fe20000010000 */
[----:B------:R-:W-:Y:S01]  /*97b0*/  FFMA.FTZ R64, R88, R61, -R63 ;  /* 0x0000003d58407223 */ /* 0x000fe2000001083f */
[----:B------:R-:W-:-:S02]  /*97c0*/  FMUL.FTZ R61, R87, -R67 ;  /* 0x80000043573d7220 */ /* 0x000fc40000410000 */
[----:B------:R-:W-:Y:S01]  /*97d0*/  FMUL.FTZ R66, R87, -R62 ;  /* 0x8000003e57427220 */ /* 0x000fe20000410000 */
[----:B------:R-:W-:Y:S01]  /*97e0*/  FMUL.FTZ R65, R89, -R64 ;  /* 0x8000004059417220 */ /* 0x000fe20000410000 */
[C---:B------:R-:W-:Y:S01]  /*97f0*/  FFMA.FTZ R62, R88.reuse, R62, -R61 ;  /* 0x0000003e583e7223 */ /* 0x040fe2000001083d */
[----:B------:R-:W-:Y:S01]  /*9800*/  MOV R61, UR16 ;  /* 0x00000010003d7c02 */ /* 0x000fe20008000f00 */
[----:B------:R-:W-:Y:S01]  /*9810*/  FFMA.FTZ R67, R88, R67, R66 ;  /* 0x0000004358437223 */ /* 0x000fe20000010042 */
[----:B------:R-:W-:Y:S01]  /*9820*/  FFMA.FTZ R65, R90, R60, R65 ;  /* 0x0000003c5a417223 */ /* 0x000fe20000010041 */
[----:B------:R-:W-:Y:S01]  /*9830*/  FADD.FTZ R62, R171, R62 ;  /* 0x0000003eab3e7221 */ /* 0x000fe20000010000 */
[----:B------:R-:W-:Y:S01]  /*9840*/  ISETP.GE.OR P0, PT, R61, UR14, P0 ;  /* 0x0000000e3d007c0c */ /* 0x000fe20008706670 */
[----:B------:R-:W-:Y:S02]  /*9850*/  FADD.FTZ R67, -R172, R67 ;  /* 0x00000043ac437221 */ /* 0x000fe40000010100 */
[----:B------:R-:W-:-:S02]  /*9860*/  FMUL.FTZ R70, R89, -R62 ;  /* 0x8000003e59467220 */ /* 0x000fc40000410000 */
[CC--:B------:R-:W-:Y:S02]  /*9870*/  FMUL.FTZ R61, R89.reuse, -R67.reuse ;  /* 0x80000043593d7220 */ /* 0x0c0fe40000410000 */
[C---:B------:R-:W-:Y:S01]  /*9880*/  FFMA.FTZ R67, R90.reuse, R67, R70 ;  /* 0x000000435a437223 */ /* 0x040fe20000010046 */
[----:B------:R-:W-:Y:S01]  /*9890*/  MOV R70, UR6 ;  /* 0x0000000600467c02 */ /* 0x000fe20008000f00 */
[----:B------:R-:W-:Y:S01]  /*98a0*/  FFMA.FTZ R66, R90, R62, -R61 ;  /* 0x0000003e5a427223 */ /* 0x000fe2000001083d */
[----:B------:R-:W-:Y:S01]  /*98b0*/  FMUL.FTZ R61, R89, -R60 ;  /* 0x8000003c593d7220 */ /* 0x000fe20000410000 */
[----:B------:R-:W-:Y:S02]  /*98c0*/  MOV R60, 0x3f800000 ;  /* 0x3f800000003c7802 */ /* 0x000fe40000000f00 */
[----:B------:R-:W-:Y:S02]  /*98d0*/  CS2R R62, SRZ ;  /* 0x00000000003e7805 */ /* 0x000fe4000001ff00 */
[----:B------:R-:W-:Y:S01]  /*98e0*/  @!P0 LEA R70, R70, R141, 0x4 ;  /* 0x0000008d46468211 */ /* 0x000fe200078e20ff */
[----:B------:R-:W-:Y:S01]  /*98f0*/  FFMA.FTZ R64, R90, R64, -R61 ;  /* 0x000000405a407223 */ /* 0x000fe2000001083d */
[----:B------:R-:W-:Y:S01]  /*9900*/  HFMA2.MMA R61, -RZ, RZ, 0, 0 ;  /* 0x00000000ff3d7435 */ /* 0x000fe200000001ff */
[----:B------:R-:W-:Y:S01]  /*9910*/  FADD.FTZ R67, -R170, R67 ;  /* 0x00000043aa437221 */ /* 0x000fe20000010100 */
[----:B------:R-:W-:-:S08]  /*9920*/  FADD.FTZ R66, R169, R66 ;  /* 0x00000042a9427221 */ /* 0x000fd00000010000 */
[----:B------:R-:W0:Y:S04]  /*9930*/  @!P0 LDS.128 R60, [R70+0x8b80] ;  /* 0x008b8000463c8984 */ /* 0x000e280000000c00 */
[----:B------:R1:W-:Y:S02]  /*9940*/  STS.128 [R144+0x6d80], R64 ;  /* 0x006d804090007388 */ /* 0x0003e40000000c00 */
[----:B-1----:R-:W-:-:S04]  /*9950*/  FMUL.FTZ R65, R87, R122 ;  /* 0x0000007a57417220 */ /* 0x002fc80000410000 */
[----:B------:R-:W-:-:S04]  /*9960*/  FFMA.FTZ R65, R88, R217, -R65 ;  /* 0x000000d958417223 */ /* 0x000fc80000010841 */
[----:B------:R-:W-:Y:S01]  /*9970*/  FADD.FTZ R218, R214, R65 ;  /* 0x00000041d6da7221 */ /* 0x000fe20000010000 */
[----:B------:R-:W-:-:S04]  /*9980*/  FMUL.FTZ R65, R87, R217 ;  /* 0x000000d957417220 */ /* 0x000fc80000410000 */
[----:B------:R-:W-:-:S04]  /*9990*/  FFMA.FTZ R65, R88, R122, R65 ;  /* 0x0000007a58417223 */ /* 0x000fc80000010041 */
[----:B------:R-:W-:Y:S01]  /*99a0*/  FADD.FTZ R215, RZ, R65 ;  /* 0x00000041ffd77221 */ /* 0x000fe20000010000 */
[----:B------:R-:W-:-:S04]  /*99b0*/  FMUL.FTZ R65, R85, R218 ;  /* 0x000000da55417220 */ /* 0x000fc80000410000 */
        /* <DEDUP_REMOVED lines=121> */
.L_x_1187:
        /* <DEDUP_REMOVED lines=13> */
.L_x_1045:
[----:B------:R-:W-:Y:S05]  /*a220*/  BSYNC B0 ;  /* 0x0000000000007941 */ /* 0x000fea0003800000 */
.L_x_1044:
[----:B------:R-:W-:Y:S01]  /*a230*/  UMOV UR54, 0xffffffff ;  /* 0xffffffff00367882 */ /* 0x000fe20000000000 */
[----:B------:R-:W-:Y:S02]  /*a240*/  ISETP.GT.U32.AND P1, PT, R246, 0x1d, PT ;  /* 0x0000001df600780c */ /* 0x000fe40003f24070 */
[----:B------:R-:W-:Y:S11]  /*a250*/  BRA.DIV UR54, `(.L_x_1046) ;  /* 0x0000008a36fc7947 */ /* 0x000ff6000b800000 */
[----:B-1----:R1:W0:Y:S04]  /*a260*/  SHFL.DOWN PT, R76, R240, 0x2, 0x1f ;  /* 0x08401f00f04c7f89 */ /* 0x00222800000e0000 */
[----:B--2---:R1:W2:Y:S04]  /*a270*/  SHFL.DOWN PT, R77, R241, 0x2, 0x1f ;  /* 0x08401f00f14d7f89 */ /* 0x0042a800000e0000 */
[----:B---3--:R1:W3:Y:S04]  /*a280*/  SHFL.DOWN PT, R78, R242, 0x2, 0x1f ;  /* 0x08401f00f24e7f89 */ /* 0x0082e800000e0000 */
[----:B----4-:R1:W4:Y:S02]  /*a290*/  SHFL.DOWN PT, R79, R243, 0x2, 0x1f ;  /* 0x08401f00f34f7f89 */ /* 0x01032400000e0000 */
.L_x_1193:
        /* <DEDUP_REMOVED lines=13> */
.L_x_1048:
[----:B------:R-:W-:Y:S05]  /*a370*/  BSYNC B0 ;  /* 0x0000000000007941 */ /* 0x000fea0003800000 */
.L_x_1047:
[----:B------:R-:W-:Y:S01]  /*a380*/  UMOV UR54, 0xffffffff ;  /* 0xffffffff00367882 */ /* 0x000fe20000000000 */
[----:B------:R-:W-:Y:S02]  /*a390*/  ISETP.GT.U32.AND P1, PT, R246, 0x1b, PT ;  /* 0x0000001bf600780c */ /* 0x000fe40003f24070 */
[----:B------:R-:W-:Y:S11]  /*a3a0*/  BRA.DIV UR54, `(.L_x_1049) ;  /* 0x0000008e361c7947 */ /* 0x000ff6000b800000 */
[----:B0-----:R0:W0:Y:S04]  /*a3b0*/  SHFL.DOWN PT, R76, R240, 0x4, 0x1f ;  /* 0x08801f00f04c7f89 */ /* 0x00102800000e0000 */
[----:B--2---:R2:W0:Y:S04]  /*a3c0*/  SHFL.DOWN PT, R77, R241, 0x4, 0x1f ;  /* 0x08801f00f14d7f89 */ /* 0x00442800000e0000 */
[----:B---3--:R2:W3:Y:S04]  /*a3d0*/  SHFL.DOWN PT, R78, R242, 0x4, 0x1f ;  /* 0x08801f00f24e7f89 */ /* 0x0084e800000e0000 */
[----:B----4-:R2:W4:Y:S02]  /*a3e0*/  SHFL.DOWN PT, R79, R243, 0x4, 0x1f ;  /* 0x08801f00f34f7f89 */ /* 0x01052400000e0000 */
.L_x_1199:
        /* <DEDUP_REMOVED lines=13> */
.L_x_1051:
[----:B------:R-:W-:Y:S05]  /*a4c0*/  BSYNC B0 ;  /* 0x0000000000007941 */ /* 0x000fea0003800000 */
.L_x_1050:
[----:B------:R-:W-:Y:S01]  /*a4d0*/  UMOV UR54, 0xffffffff ;  /* 0xffffffff00367882 */ /* 0x000fe20000000000 */
[----:B------:R-:W-:Y:S02]  /*a4e0*/  ISETP.GT.U32.AND P1, PT, R246, 0x17, PT ;  /* 0x00000017f600780c */ /* 0x000fe40003f24070 */
[----:B------:R-:W-:Y:S11]  /*a4f0*/  BRA.DIV UR54, `(.L_x_1052) ;  /* 0x0000008e363c7947 */ /* 0x000ff6000b800000 */
[----:B0-----:R0:W0:Y:S04]  /*a500*/  SHFL.DOWN PT, R76, R240, 0x8, 0x1f ;  /* 0x09001f00f04c7f89 */ /* 0x00102800000e0000 */
[----:B------:R0:W0:Y:S04]  /*a510*/  SHFL.DOWN PT, R77, R241, 0x8, 0x1f ;  /* 0x09001f00f14d7f89 */ /* 0x00002800000e0000 */
[----:B---3--:R3:W0:Y:S04]  /*a520*/  SHFL.DOWN PT, R78, R242, 0x8, 0x1f ;  /* 0x09001f00f24e7f89 */ /* 0x00862800000e0000 */
[----:B----4-:R3:W4:Y:S02]  /*a530*/  SHFL.DOWN PT, R79, R243, 0x8, 0x1f ;  /* 0x09001f00f34f7f89 */ /* 0x01072400000e0000 */
.L_x_1205:
        /* <DEDUP_REMOVED lines=13> */
.L_x_1054:
[----:B------:R-:W-:Y:S05]  /*a610*/  BSYNC B0 ;  /* 0x0000000000007941 */ /* 0x000fea0003800000 */
.L_x_1053:
[----:B------:R-:W-:Y:S01]  /*a620*/  UMOV UR54, 0xffffffff ;  /* 0xffffffff00367882 */ /* 0x000fe20000000000 */
[----:B------:R-:W-:Y:S02]  /*a630*/  ISETP.GT.U32.AND P1, PT, R246, 0xf, PT ;  /* 0x0000000ff600780c */ /* 0x000fe40003f24070 */
[----:B------:R-:W-:Y:S11]  /*a640*/  BRA.DIV UR54, `(.L_x_1055) ;  /* 0x0000008e365c7947 */ /* 0x000ff6000b800000 */
[----:B0-----:R0:W0:Y:S04]  /*a650*/  SHFL.DOWN PT, R76, R240, 0x10, 0x1f ;  /* 0x0a001f00f04c7f89 */ /* 0x00102800000e0000 */
[----:B------:R0:W0:Y:S04]  /*a660*/  SHFL.DOWN PT, R77, R241, 0x10, 0x1f ;  /* 0x0a001f00f14d7f89 */ /* 0x00002800000e0000 */
[----:B------:R0:W0:Y:S04]  /*a670*/  SHFL.DOWN PT, R78, R242, 0x10, 0x1f ;  /* 0x0a001f00f24e7f89 */ /* 0x00002800000e0000 */
[----:B----4-:R4:W0:Y:S02]  /*a680*/  SHFL.DOWN PT, R79, R243, 0x10, 0x1f ;  /* 0x0a001f00f34f7f89 */ /* 0x01082400000e0000 */
.L_x_1211:
        /* <DEDUP_REMOVED lines=13> */
.L_x_1057:
[----:B------:R-:W-:Y:S05]  /*a760*/  BSYNC B0 ;  /* 0x0000000000007941 */ /* 0x000fea0003800000 */
.L_x_1056:
        /* <DEDUP_REMOVED lines=21> */
.L_x_1225:
        /* <DEDUP_REMOVED lines=19> */
.L_x_1060:
[----:B------:R-:W-:Y:S05]  /*a9f0*/  BSYNC B0 ;  /* 0x0000000000007941 */ /* 0x000fea0003800000 */
.L_x_1059:
        /* <DEDUP_REMOVED lines=34> */
.L_x_1042:
[----:B------:R-:W-:Y:S05]  /*ac20*/  WARPSYNC.ALL ;  /* 0x0000000000007948 */ /* 0x000fea0003800000 */
[----:B------:R-:W-:Y:S01]  /*ac30*/  ISETP.NE.AND P0, PT, R143, RZ, PT ;  /* 0x000000ff8f00720c */ /* 0x000fe20003f05270 */
        /* <DEDUP_REMOVED lines=19> */
[C---:B------:R-:W-:Y:S01]  /*ad70*/  FFMA.FTZ R70, R27.reuse, R221, -R70 ;  /* 0x000000dd1b467223 */ /* 0x040fe20000010846 */
[C---:B------:R-:W-:Y:S01]  /*ad80*/  FMUL.FTZ R71, R158.reuse, R207 ;  /* 0x000000cf9e477220 */ /* 0x040fe20000410000 */
[----:B------:R-:W-:Y:S01]  /*ad90*/  FMUL.FTZ R158, R158, R227 ;  /* 0x000000e39e9e7220 */ /* 0x000fe20000410000 */
[----:B------:R-:W-:Y:S01]  /*ada0*/  FFMA.FTZ R29, R27, R212, R29 ;  /* 0x000000d41b1d7223 */ /* 0x000fe2000001001d */
[CC--:B------:R-:W-:Y:S01]  /*adb0*/  FMUL.FTZ R27, R28.reuse, R210.reuse ;  /* 0x000000d21c1b7220 */ /* 0x0c0fe20000410000 */
[----:B------:R-:W-:Y:S01]  /*adc0*/  FMUL.FTZ R28, R28, R223 ;  /* 0x000000df1c1c7220 */ /* 0x000fe20000410000 */
[----:B------:R-:W1:Y:S01]  /*add0*/  LDS.64 R64, [R144+0x6d88] ;  /* 0x006d880090407984 */ /* 0x000e620000000a00 */
[----:B------:R-:W-:Y:S01]  /*ade0*/  FFMA.FTZ R71, R157, R227, -R71 ;  /* 0x000000e39d477223 */ /* 0x000fe20000010847 */
[C---:B------:R-:W-:Y:S01]  /*adf0*/  FFMA.FTZ R27, R26.reuse, R223, -R27 ;  /* 0x000000df1a1b7223 */ /* 0x040fe2000001081b */
[----:B------:R-:W-:Y:S01]  /*ae00*/  FFMA.FTZ R28, R26, R210, R28 ;  /* 0x000000d21a1c7223 */ /* 0x000fe2000001001c */
[C---:B------:R-:W-:Y:S01]  /*ae10*/  FMUL.FTZ R26, R23.reuse, R211 ;  /* 0x000000d3171a7220 */ /* 0x040fe20000410000 */
[----:B------:R-:W-:Y:S01]  /*ae20*/  FMUL.FTZ R23, R23, R224 ;  /* 0x000000e017177220 */ /* 0x000fe20000410000 */
[----:B0-----:R-:W-:Y:S01]  /*ae30*/  FMUL.FTZ R72, R160, R206 ;  /* 0x000000cea0487220 */ /* 0x001fe20000410000 */
[----:B------:R-:W-:Y:S01]  /*ae40*/  FFMA.FTZ R158, R157, R207, R158 ;  /* 0x000000cf9d9e7223 */ /* 0x000fe2000001009e */
[C---:B------:R-:W-:Y:S01]  /*ae50*/  FFMA.FTZ R26, R20.reuse, R224, -R26 ;  /* 0x000000e0141a7223 */ /* 0x040fe2000001081a */
[----:B------:R-:W-:Y:S01]  /*ae60*/  FFMA.FTZ R23, R20, R211, R23 ;  /* 0x000000d314177223 */ /* 0x000fe20000010017 */
[CC--:B------:R-:W-:Y:S01]  /*ae70*/  FMUL.FTZ R20, R19.reuse, R208.reuse ;  /* 0x000000d013147220 */ /* 0x0c0fe20000410000 */
[----:B------:R-:W-:Y:S01]  /*ae80*/  FMUL.FTZ R19, R19, R225 ;  /* 0x000000e113137220 */ /* 0x000fe20000410000 */
[-C--:B------:R-:W-:Y:S01]  /*ae90*/  FMUL.FTZ R160, R160, R205.reuse ;  /* 0x000000cda0a07220 */ /* 0x080fe20000410000 */
[C---:B------:R-:W-:Y:S01]  /*aea0*/  FFMA.FTZ R72, R159.reuse, R205, -R72 ;  /* 0x000000cd9f487223 */ /* 0x040fe20000010848 */
        /* <DEDUP_REMOVED lines=11> */
[-C--:B------:R-:W-:Y:S01]  /*af60*/  FMUL.FTZ R164, R164, R229.reuse ;  /* 0x000000e5a4a47220 */ /* 0x080fe20000410000 */
[----:B------:R-:W-:Y:S01]  /*af70*/  FFMA.FTZ R162, R161, R204, R162 ;  /* 0x000000cca1a27223 */ /* 0x000fe200000100a2 */
[----:B------:R-:W-:Y:S01]  /*af80*/  ULEA UR54, UR16, 0xfffff800, 0xb ;  /* 0xfffff80010367891 */ /* 0x000fe2000f8e583f */
[C---:B------:R-:W-:Y:S01]  /*af90*/  FFMA.FTZ R74, R163.reuse, R229, -R74 ;  /* 0x000000e5a34a7223 */ /* 0x040fe2000001084a */
[----:B------:R-:W-:Y:S01]  /*afa0*/  FFMA.FTZ R164, R163, R203, R164 ;  /* 0x000000cba3a47223 */ /* 0x000fe200000100a4 */
[C---:B------:R-:W-:Y:S01]  /*afb0*/  FMUL.FTZ R76, R168.reuse, R231 ;  /* 0x000000e7a84c7220 */ /* 0x040fe20000410000 */
[-C--:B------:R-:W-:Y:S01]  /*afc0*/  FMUL.FTZ R168, R168, R201.reuse ;  /* 0x000000c9a8a87220 */ /* 0x080fe20000410000 */
[----:B------:R-:W-:Y:S01]  /*afd0*/  UIADD3 UR54, -UR54, UR10, URZ ;  /* 0x0000000a36367290 */ /* 0x000fe2000fffe13f */
[C---:B------:R-:W-:Y:S01]  /*afe0*/  FMUL.FTZ R75, R166.reuse, R202 ;  /* 0x000000caa64b7220 */ /* 0x040fe20000410000 */
[C---:B------:R-:W-:Y:S01]  /*aff0*/  FFMA.FTZ R76, R167.reuse, R201, -R76 ;  /* 0x000000c9a74c7223 */ /* 0x040fe2000001084c */
[----:B------:R-:W-:Y:S01]  /*b000*/  FFMA.FTZ R168, R167, R231, R168 ;  /* 0x000000e7a7a87223 */ /* 0x000fe200000100a8 */
[-C--:B------:R-:W-:Y:S01]  /*b010*/  FMUL.FTZ R166, R166, R230.reuse ;  /* 0x000000e6a6a67220 */ /* 0x080fe20000410000 */
[----:B------:R-:W-:Y:S01]  /*b020*/  FFMA.FTZ R75, R165, R230, -R75 ;  /* 0x000000e6a54b7223 */ /* 0x000fe2000001084b */
[C---:B------:R-:W-:Y:S01]  /*b030*/  FMUL.FTZ R76, R12.reuse, R76 ;  /* 0x0000004c0c4c7220 */ /* 0x040fe20000410000 */
[----:B------:R-:W-:Y:S01]  /*b040*/  FMUL.FTZ R168, R12, R168 ;  /* 0x000000a80ca87220 */ /* 0x000fe20000410000 */
[-C--:B-1----:R-:W-:Y:S01]  /*b050*/  FMUL.FTZ R66, R65, -R107.reuse ;  /* 0x8000006b41427220 */ /* 0x082fe20000410000 */
[----:B------:R-:W-:Y:S01]  /*b060*/  USHF.R.S32.HI UR55, URZ, 0x1f, UR52 ;  /* 0x0000001f3f377899 */ /* 0x000fe20008011434 */
[----:B------:R-:W-:Y:S01]  /*b070*/  BSSY B0, `(.L_x_1061) ;  /* 0x00001db000007945 */ /* 0x000fe20003800000 */
[----:B------:R-:W-:Y:S01]  /*b080*/  USHF.R.S32.HI UR56, URZ, 0x1f, UR51 ;  /* 0x0000001f3f387899 */ /* 0x000fe20008011433 */
[C---:B------:R-:W-:Y:S01]  /*b090*/  FFMA.FTZ R66, R64.reuse, R106, -R66 ;  /* 0x0000006a40427223 */ /* 0x040fe20000010842 */
[----:B------:R-:W-:Y:S01]  /*b0a0*/  FMUL.FTZ R64, R64, -R107 ;  /* 0x8000006b40407220 */ /* 0x000fe20000410000 */
[----:B------:R-:W-:-:S02]  /*b0b0*/  FFMA.FTZ R165, R165, R202, R166 ;  /* 0x000000caa5a57223 */ /* 0x000fc400000100a6 */
[----:B------:R-:W-:Y:S01]  /*b0c0*/  FADD.FTZ R191, R191, R66 ;  /* 0x00000042bfbf7221 */ /* 0x000fe20000010000 */
[----:B------:R-:W-:Y:S01]  /*b0d0*/  FFMA.FTZ R64, R65, R106, R64 ;  /* 0x0000006a41407223 */ /* 0x000fe20000010040 */
[----:B------:R-:W-:Y:S01]  /*b0e0*/  FMUL.FTZ R66, R123, UR44 ;  /* 0x0000002c7b427c20 */ /* 0x000fe20008410000 */
[----:B------:R-:W-:Y:S02]  /*b0f0*/  MOV R106, UR6 ;  /* 0x00000006006a7c02 */ /* 0x000fe40008000f00 */
        /* <DEDUP_REMOVED lines=16> */
[----:B------:R-:W-:-:S02]  /*b200*/  FADD.FTZ R35, -R190, R35 ;  /* 0x00000023be237221 */ /* 0x000fc40000010100 */
[----:B------:R-:W-:Y:S01]  /*b210*/  FFMA.FTZ R34, -R0, R34, -RZ ;  /* 0x0000002200227223 */ /* 0x000fe200000109ff */
[CC--:B------:R-:W-:Y:S01]  /*b220*/  FMUL.FTZ R0, R148.reuse, R122.reuse ;  /* 0x0000007a94007220 */ /* 0x0c0fe20000410000 */
[----:B------:R-:W-:Y:S01]  /*b230*/  FMUL.FTZ R148, R148, R217 ;  /* 0x000000d994947220 */ /* 0x000fe20000410000 */
[----:B------:R-:W-:Y:S02]  /*b240*/  FMUL.FTZ R78, R38, -R65 ;  /* 0x80000041264e7220 */ /* 0x000fe40000410000 */
        /* <DEDUP_REMOVED lines=17> */
[----:B------:R-:W-:Y:S01]  /*b360*/  FFMA.FTZ R68, R219, UR44, R68 ;  /* 0x0000002cdb447c23 */ /* 0x000fe20008010044 */
[----:B------:R-:W-:Y:S01]  /*b370*/  FFMA.FTZ R69, R5, R69, R0 ;  /* 0x0000004505457223 */ /* 0x000fe20000010000 */
[----:B------:R-:W-:Y:S01]  /*b380*/  FMUL.FTZ R2, R3, R2 ;  /* 0x0000000203027220 */ /* 0x000fe20000410000 */
[----:B------:R-:W-:Y:S01]  /*b390*/  FMUL.FTZ R3, R214, UR44 ;  /* 0x0000002cd6037c20 */ /* 0x000fe20008410000 */
[----:B------:R-:W-:Y:S01]  /*b3a0*/  FMUL.FTZ R0, R213, UR44 ;  /* 0x0000002cd5007c20 */ /* 0x000fe20008410000 */
[----:B------:R-:W-:-:S02]  /*b3b0*/  FFMA.FTZ R145, -R5, R154, R145 ;  /* 0x0000009a05917223 */ /* 0x000fc40000010191 */
[----:B------:R-:W-:Y:S01]  /*b3c0*/  FFMA.FTZ R3, R219, UR45, -R3 ;  /* 0x0000002ddb037c23 */ /* 0x000fe20008010803 */
[----:B------:R-:W-:-:S03]  /*b3d0*/  FFMA.FTZ R0, R220, UR45, -R0 ;  /* 0x0000002ddc007c23 */ /* 0x000fc60008010800 */
[C---:B------:R-:W-:Y:S01]  /*b3e0*/  FMUL.FTZ R3, R4.reuse, R3 ;  /* 0x0000000304037220 */ /* 0x040fe20000410000 */
[----:B------:R-:W-:Y:S01]  /*b3f0*/  FFMA.FTZ R4, -R4, R68, -RZ ;  /* 0x0000004404047223 */ /* 0x000fe200000109ff */
[----:B------:R-:W-:Y:S01]  /*b400*/  FMUL.FTZ R68, R213, UR45 ;  /* 0x0000002dd5447c20 */ /* 0x000fe20008410000 */
[----:B------:R-:W-:-:S03]  /*b410*/  FMUL.FTZ R0, R5, R0 ;  /* 0x0000000005007220 */ /* 0x000fc60000410000 */
[----:B------:R-:W-:-:S04]  /*b420*/  FFMA.FTZ R68, R220, UR44, R68 ;  /* 0x0000002cdc447c23 */ /* 0x000fc80008010044 */
        /* <DEDUP_REMOVED lines=32> */
[----:B------:R-:W-:Y:S01]  /*b630*/  FMUL.FTZ R20, R208, UR45 ;  /* 0x0000002dd0147c20 */ /* 0x000fe20008410000 */
[C---:B------:R-:W-:Y:S01]  /*b640*/  FFMA.FTZ R69, R6.reuse, R18, R69 ;  /* 0x0000001206457223 */ /* 0x040fe20000010045 */
[----:B------:R-:W-:Y:S01]  /*b650*/  FMUL.FTZ R18, R209, UR44 ;  /* 0x0000002cd1127c20 */ /* 0x000fe20008410000 */
[C---:B------:R-:W-:Y:S01]  /*b660*/  FFMA.FTZ R19, R225.reuse, UR45, -R19 ;  /* 0x0000002de1137c23 */ /* 0x040fe20008010813 */
[----:B------:R-:W-:Y:S01]  /*b670*/  FFMA.FTZ R20, R225, UR44, R20 ;  /* 0x0000002ce1147c23 */ /* 0x000fe20008010014 */
[----:B------:R-:W-:Y:S01]  /*b680*/  FFMA.FTZ R145, -R6, R156, R145 ;  /* 0x0000009c06917223 */ /* 0x000fe20000010191 */
[----:B------:R-:W-:Y:S01]  /*b690*/  FFMA.FTZ R18, R226, UR45, -R18 ;  /* 0x0000002de2127c23 */ /* 0x000fe20008010812 */
[C---:B------:R-:W-:Y:S01]  /*b6a0*/  FMUL.FTZ R19, R70.reuse, R19 ;  /* 0x0000001346137220 */ /* 0x040fe20000410000 */
[----:B------:R-:W-:Y:S01]  /*b6b0*/  FFMA.FTZ R20, -R70, R20, -RZ ;  /* 0x0000001446147223 */ /* 0x000fe200000109ff */
[----:B------:R-:W-:Y:S01]  /*b6c0*/  FMUL.FTZ R70, R209, UR45 ;  /* 0x0000002dd1467c20 */ /* 0x000fe20008410000 */
[----:B------:R-:W-:Y:S01]  /*b6d0*/  FMUL.FTZ R18, R6, R18 ;  /* 0x0000001206127220 */ /* 0x000fe20000410000 */
[----:B------:R-:W-:Y:S01]  /*b6e0*/  FFMA.FTZ R69, R7, R71, R69 ;  /* 0x0000004707457223 */ /* 0x000fe20000010045 */
[-C--:B------:R-:W-:Y:S01]  /*b6f0*/  FFMA.FTZ R71, R39, R35.reuse, R78 ;  /* 0x0000002327477223 */ /* 0x080fe2000001004e */
[----:B------:R-:W-:Y:S01]  /*b700*/  FFMA.FTZ R70, R226, UR44, R70 ;  /* 0x0000002ce2467c23 */ /* 0x000fe20008010046 */
[----:B------:R-:W-:Y:S01]  /*b710*/  FFMA.FTZ R145, -R7, R158, R145 ;  /* 0x0000009e07917223 */ /* 0x000fe20000010191 */
[----:B------:R-:W-:Y:S01]  /*b720*/  FFMA.FTZ R72, R8, R72, R69 ;  /* 0x0000004808487223 */ /* 0x000fe20000010045 */
[----:B------:R-:W-:Y:S01]  /*b730*/  FADD.FTZ R188, -R188, R71 ;  /* 0x00000047bcbc7221 */ /* 0x000fe20000010100 */
[----:B------:R-:W-:Y:S01]  /*b740*/  FFMA.FTZ R6, -R6, R70, -RZ ;  /* 0x0000004606067223 */ /* 0x000fe200000109ff */
[----:B------:R-:W-:Y:S01]  /*b750*/  FMUL.FTZ R70, R38, -R35 ;  /* 0x8000002326467220 */ /* 0x000fe20000410000 */
[----:B------:R-:W-:Y:S01]  /*b760*/  FFMA.FTZ R145, -R8, R160, R145 ;  /* 0x000000a008917223 */ /* 0x000fe20000010191 */
[----:B------:R-:W-:Y:S01]  /*b770*/  FFMA.FTZ R73, R9, R73, R72 ;  /* 0x0000004909497223 */ /* 0x000fe20000010048 */
[----:B------:R-:W-:Y:S01]  /*b780*/  FMUL.FTZ R38, R207, UR44 ;  /* 0x0000002ccf267c20 */ /* 0x000fe20008410000 */
[----:B------:R-:W-:Y:S01]  /*b790*/  FFMA.FTZ R70, R39, R65, -R70 ;  /* 0x0000004127467223 */ /* 0x000fe20000010846 */
[----:B------:R-:W-:Y:S01]  /*b7a0*/  FMUL.FTZ R39, R41, -R188 ;  /* 0x800000bc29277220 */ /* 0x000fe20000410000 */
[----:B------:R-:W-:Y:S01]  /*b7b0*/  FFMA.FTZ R145, -R9, R162, R145 ;  /* 0x000000a209917223 */ /* 0x000fe20000010191 */
[----:B------:R-:W-:Y:S01]  /*b7c0*/  FMUL.FTZ R78, R207, UR45 ;  /* 0x0000002dcf4e7c20 */ /* 0x000fe20008410000 */
[----:B------:R-:W-:Y:S01]  /*b7d0*/  FADD.FTZ R187, R187, R70 ;  /* 0x00000046bbbb7221 */ /* 0x000fe20000010000 */
[C---:B------:R-:W-:Y:S01]  /*b7e0*/  FFMA.FTZ R38, R227.reuse, UR45, -R38 ;  /* 0x0000002de3267c23 */ /* 0x040fe20008010826 */
[----:B------:R-:W-:Y:S01]  /*b7f0*/  FFMA.FTZ R74, R10, R74, R73 ;  /* 0x0000004a0a4a7223 */ /* 0x000fe20000010049 */
[----:B------:R-:W-:Y:S01]  /*b800*/  FFMA.FTZ R78, R227, UR44, R78 ;  /* 0x0000002ce34e7c23 */ /* 0x000fe2000801004e */
[-C--:B------:R-:W-:Y:S01]  /*b810*/  FMUL.FTZ R41, R41, -R187.reuse ;  /* 0x800000bb29297220 */ /* 0x080fe20000410000 */
[----:B------:R-:W-:Y:S01]  /*b820*/  FFMA.FTZ R70, R42, R187, -R39 ;  /* 0x000000bb2a467223 */ /* 0x000fe20000010827 */
[----:B------:R-:W-:Y:S01]  /*b830*/  FFMA.FTZ R164, -R10, R164, R145 ;  /* 0x000000a40aa47223 */ /* 0x000fe20000010191 */
[----:B------:R-:W-:Y:S01]  /*b840*/  FMUL.FTZ R38, R7, R38 ;  /* 0x0000002607267220 */ /* 0x000fe20000410000 */
[----:B------:R-:W-:Y:S01]  /*b850*/  FFMA.FTZ R41, R42, R188, R41 ;  /* 0x000000bc2a297223 */ /* 0x000fe20000010029 */
[----:B------:R-:W-:Y:S01]  /*b860*/  FADD.FTZ R185, R185, R70 ;  /* 0x00000046b9b97221 */ /* 0x000fe20000010000 */
[----:B------:R-:W-:Y:S01]  /*b870*/  FMUL.FTZ R70, R206, UR45 ;  /* 0x0000002dce467c20 */ /* 0x000fe20008410000 */
[----:B------:R-:W-:Y:S01]  /*b880*/  FFMA.FTZ R7, -R7, R78, -RZ ;  /* 0x0000004e07077223 */ /* 0x000fe200000109ff */
[----:B------:R-:W-:Y:S01]  /*b890*/  FADD.FTZ R186, -R186, R41 ;  /* 0x00000029baba7221 */ /* 0x000fe20000010100 */
[----:B------:R-:W-:Y:S01]  /*b8a0*/  FMUL.FTZ R39, R43, -R185 ;  /* 0x800000b92b277220 */ /* 0x000fe20000410000 */
[----:B------:R-:W-:Y:S01]  /*b8b0*/  FFMA.FTZ R75, R11, R75, R74 ;  /* 0x0000004b0b4b7223 */ /* 0x000fe2000001004a */
[----:B------:R-:W-:Y:S01]  /*b8c0*/  FFMA.FTZ R227, R36, -R119, R227 ;  /* 0x8000007724e37223 */ /* 0x000fe200000100e3 */
[-C--:B------:R-:W-:Y:S01]  /*b8d0*/  FMUL.FTZ R42, R43, -R186.reuse ;  /* 0x800000ba2b2a7220 */ /* 0x080fe20000410000 */
[----:B------:R-:W-:Y:S01]  /*b8e0*/  FFMA.FTZ R39, R44, R186, R39 ;  /* 0x000000ba2c277223 */ /* 0x000fe20000010027 */
[----:B------:R-:W-:-:S02]  /*b8f0*/  FFMA.FTZ R43, R205, UR44, R70 ;  /* 0x0000002ccd2b7c23 */ /* 0x000fc40008010046 */
[----:B------:R-:W-:Y:S01]  /*b900*/  FFMA.FTZ R42, R44, R185, -R42 ;  /* 0x000000b92c2a7223 */ /* 0x000fe2000001082a */
[----:B------:R-:W-:Y:S01]  /*b910*/  FMUL.FTZ R44, R206, UR44 ;  /* 0x0000002cce2c7c20 */ /* 0x000fe20008410000 */
[----:B------:R-:W-:Y:S02]  /*b920*/  FADD.FTZ R39, -R184, R39 ;  /* 0x00000027b8277221 */ /* 0x000fe40000010100 */
[----:B------:R-:W-:Y:S01]  /*b930*/  FADD.FTZ R183, R183, R42 ;  /* 0x0000002ab7b77221 */ /* 0x000fe20000010000 */
[----:B------:R-:W-:-:S03]  /*b940*/  FFMA.FTZ R41, R205, UR45, -R44 ;  /* 0x0000002dcd297c23 */ /* 0x000fc6000801082c */
[C---:B------:R-:W-:Y:S01]  /*b950*/  FMUL.FTZ R44, R45.reuse, -R183 ;  /* 0x800000b72d2c7220 */ /* 0x040fe20000410000 */
[C---:B------:R-:W-:Y:S01]  /*b960*/  FMUL.FTZ R41, R8.reuse, R41 ;  /* 0x0000002908297220 */ /* 0x040fe20000410000 */
[----:B------:R-:W-:Y:S01]  /*b970*/  FFMA.FTZ R8, -R8, R43, -RZ ;  /* 0x0000002b08087223 */ /* 0x000fe200000109ff */
[----:B------:R-:W-:-:S04]  /*b980*/  FMUL.FTZ R43, R45, -R39 ;  /* 0x800000272d2b7220 */ /* 0x000fc80000410000 */
[C---:B------:R-:W-:Y:S01]  /*b990*/  FFMA.FTZ R42, R46.reuse, R183, -R43 ;  /* 0x000000b72e2a7223 */ /* 0x040fe2000001082b */
[----:B------:R-:W-:Y:S01]  /*b9a0*/  FFMA.FTZ R43, R46, R39, R44 ;  /* 0x000000272e2b7223 */ /* 0x000fe2000001002c */
[----:B------:R-:W-:Y:S02]  /*b9b0*/  FMUL.FTZ R44, R231, UR45 ;  /* 0x0000002de72c7c20 */ /* 0x000fe40008410000 */
[----:B------:R-:W-:Y:S01]  /*b9c0*/  FADD.FTZ R181, R181, R42 ;  /* 0x0000002ab5b57221 */ /* 0x000fe20000010000 */
[----:B------:R-:W-:Y:S01]  /*b9d0*/  FADD.FTZ R182, -R182, R43 ;  /* 0x0000002bb6b67221 */ /* 0x000fe20000010100 */
[----:B------:R-:W-:Y:S01]  /*b9e0*/  FMUL.FTZ R42, R231, UR44 ;  /* 0x0000002ce72a7c20 */ /* 0x000fe20008410000 */
[C---:B------:R-:W-:Y:S01]  /*b9f0*/  FFMA.FTZ R69, R201.reuse, UR44, R44 ;  /* 0x0000002cc9457c23 */ /* 0x040fe2000801002c */
[C---:B------:R-:W-:Y:S01]  /*ba00*/  FMUL.FTZ R44, R48.reuse, -R181 ;  /* 0x800000b5302c7220 */ /* 0x040fe20000410000 */
[----:B------:R-:W-:Y:S01]  /*ba10*/  FMUL.FTZ R48, R48, -R182 ;  /* 0x800000b630307220 */ /* 0x000fe20000410000 */
[----:B------:R-:W-:-:S02]  /*ba20*/  FFMA.FTZ R45, R201, UR45, -R42 ;  /* 0x0000002dc92d7c23 */ /* 0x000fc4000801082a */
[C---:B------:R-:W-:Y:S01]  /*ba30*/  FFMA.FTZ R43, R49.reuse, R182, R44 ;  /* 0x000000b6312b7223 */ /* 0x040fe2000001002c */
[----:B------:R-:W-:Y:S01]  /*ba40*/  FFMA.FTZ R48, R49, R181, -R48 ;  /* 0x000000b531307223 */ /* 0x000fe20000010830 */
[----:B------:R-:W-:Y:S01]  /*ba50*/  FMUL.FTZ R42, R12, R45 ;  /* 0x0000002d0c2a7220 */ /* 0x000fe20000410000 */
[C---:B------:R-:W-:Y:S01]  /*ba60*/  FMUL.FTZ R45, R204.reuse, UR44 ;  /* 0x0000002ccc2d7c20 */ /* 0x040fe20008410000 */
[----:B------:R-:W-:Y:S01]  /*ba70*/  FMUL.FTZ R49, R204, UR45 ;  /* 0x0000002dcc317c20 */ /* 0x000fe20008410000 */
[----:B------:R-:W-:Y:S01]  /*ba80*/  FADD.FTZ R43, -R180, R43 ;  /* 0x0000002bb42b7221 */ /* 0x000fe20000010100 */
[----:B------:R-:W-:Y:S01]  /*ba90*/  FADD.FTZ R179, R179, R48 ;  /* 0x00000030b3b37221 */ /* 0x000fe20000010000 */
[C---:B------:R-:W-:Y:S01]  /*baa0*/  FFMA.FTZ R44, R228.reuse, UR45, -R45 ;  /* 0x0000002de42c7c23 */ /* 0x040fe2000801082d */
[----:B------:R-:W-:Y:S01]  /*bab0*/  FFMA.FTZ R70, R228, UR44, R49 ;  /* 0x0000002ce4467c23 */ /* 0x000fe20008010031 */
[C---:B------:R-:W-:Y:S01]  /*bac0*/  FMUL.FTZ R46, R50.reuse, -R43 ;  /* 0x8000002b322e7220 */ /* 0x040fe20000410000 */
[-C--:B------:R-:W-:Y:S01]  /*bad0*/  FMUL.FTZ R50, R50, -R179.reuse ;  /* 0x800000b332327220 */ /* 0x080fe20000410000 */
[C---:B------:R-:W-:Y:S01]  /*bae0*/  FMUL.FTZ R44, R9.reuse, R44 ;  /* 0x0000002c092c7220 */ /* 0x040fe20000410000 */
[----:B------:R-:W-:Y:S01]  /*baf0*/  FFMA.FTZ R45, -R9, R70, -RZ ;  /* 0x00000046092d7223 */ /* 0x000fe200000109ff */
[C---:B------:R-:W-:Y:S01]  /*bb00*/  FFMA.FTZ R9, R51.reuse, R179, -R46 ;  /* 0x000000b333097223 */ /* 0x040fe2000001082e */
[----:B------:R-:W-:Y:S01]  /*bb10*/  FFMA.FTZ R46, R51, R43, R50 ;  /* 0x0000002b332e7223 */ /* 0x000fe20000010032 */
[C---:B------:R-:W-:Y:S01]  /*bb20*/  FMUL.FTZ R48, R203.reuse, UR44 ;  /* 0x0000002ccb307c20 */ /* 0x040fe20008410000 */
[----:B------:R-:W-:Y:S01]  /*bb30*/  FMUL.FTZ R50, R203, UR45 ;  /* 0x0000002dcb327c20 */ /* 0x000fe20008410000 */
[----:B------:R-:W-:Y:S01]  /*bb40*/  FADD.FTZ R14, R14, R9 ;  /* 0x000000090e0e7221 */ /* 0x000fe20000010000 */
[----:B------:R-:W-:Y:S01]  /*bb50*/  FADD.FTZ R46, -R13, R46 ;  /* 0x0000002e0d2e7221 */ /* 0x000fe20000010100 */
[C---:B------:R-:W-:Y:S01]  /*bb60*/  FFMA.FTZ R49, R229.reuse, UR45, -R48 ;  /* 0x0000002de5317c23 */ /* 0x040fe20008010830 */
[----:B------:R-:W-:Y:S01]  /*bb70*/  FFMA.FTZ R51, R229, UR44, R50 ;  /* 0x0000002ce5337c23 */ /* 0x000fe20008010032 */
[----:B------:R-:W-:Y:S01]  /*bb80*/  SHF.L.U32 R9, R143, 0x5, RZ ;  /* 0x000000058f097819 */ /* 0x000fe200000006ff */
[C---:B------:R-:W-:Y:S01]  /*bb90*/  FMUL.FTZ R13, R53.reuse, -R46 ;  /* 0x8000002e350d7220 */ /* 0x040fe20000410000 */
[-C--:B------:R-:W-:Y:S01]  /*bba0*/  FMUL.FTZ R53, R53, -R14.reuse ;  /* 0x8000000e35357220 */ /* 0x080fe20000410000 */
[C---:B------:R-:W-:Y:S01]  /*bbb0*/  FMUL.FTZ R50, R10.reuse, R49 ;  /* 0x000000310a327220 */ /* 0x040fe20000410000 */
[----:B------:R-:W-:Y:S01]  /*bbc0*/  FFMA.FTZ R48, -R10, R51, -RZ ;  /* 0x000000330a307223 */ /* 0x000fe200000109ff */
[C---:B------:R-:W-:Y:S01]  /*bbd0*/  FFMA.FTZ R72, R54.reuse, R14, -R13 ;  /* 0x0000000e36487223 */ /* 0x040fe2000001080d */
[----:B------:R-:W-:Y:S01]  /*bbe0*/  FFMA.FTZ R53, R54, R46, R53 ;  /* 0x0000002e36357223 */ /* 0x000fe20000010035 */
[C---:B------:R-:W-:Y:S01]  /*bbf0*/  IADD3 R70, R9.reuse, 0x1, RZ ;  /* 0x0000000109467810 */ /* 0x040fe20007ffe0ff */
[----:B------:R-:W-:Y:S01]  /*bc00*/  FFMA.FTZ R12, -R12, R69, -RZ ;  /* 0x000000450c0c7223 */ /* 0x000fe200000109ff */
[----:B------:R-:W-:Y:S01]  /*bc10*/  IADD3 R10, R9, 0x2, RZ ;  /* 0x00000002090a7810 */ /* 0x000fe20007ffe0ff */
[----:B------:R-:W-:Y:S01]  /*bc20*/  FADD.FTZ R17, R17, R72 ;  /* 0x0000004811117221 */ /* 0x000fe20000010000 */
[----:B------:R-:W-:Y:S01]  /*bc30*/  IADD3 R54, R9, 0x3, RZ ;  /* 0x0000000309367810 */ /* 0x000fe20007ffe0ff */
[----:B------:R-:W-:Y:S01]  /*bc40*/  FMUL.FTZ R69, R181, UR57 ;  /* 0x00000039b5457c20 */ /* 0x000fe20008410000 */
[-C--:B------:R-:W-:Y:S01]  /*bc50*/  LEA.HI.SX32 R70, R70, R9.reuse, 0x1b ;  /* 0x0000000946467211 */ /* 0x080fe200078fdaff */
[----:B------:R-:W-:Y:S01]  /*bc60*/  FMUL.FTZ R72, R43, UR57 ;  /* 0x000000392b487c20 */ /* 0x000fe20008410000 */
[----:B------:R-:W-:-:S02]  /*bc70*/  LEA.HI.SX32 R10, R10, R9, 0x1b ;  /* 0x000000090a0a7211 */ /* 0x000fc400078fdaff */
[-C--:B------:R-:W-:Y:S01]  /*bc80*/  LEA.HI.SX32 R54, R54, R9.reuse, 0x1b ;  /* 0x0000000936367211 */ /* 0x080fe200078fdaff */
[----:B------:R-:W-:Y:S01]  /*bc90*/  FFMA.FTZ R72, R179, UR58, R72 ;  /* 0x0000003ab3487c23 */ /* 0x000fe20008010048 */
[----:B------:R-:W-:Y:S01]  /*bca0*/  LEA.HI.SX32 R78, R9, R9, 0x1b ;  /* 0x00000009094e7211 */ /* 0x000fe200078fdaff */
[----:B------:R-:W-:Y:S01]  /*bcb0*/  FADD.FTZ R9, -R16, R53 ;  /* 0x0000003510097221 */ /* 0x000fe20000010100 */
[-C--:B------:R-:W-:Y:S02]  /*bcc0*/  @!P0 LEA R53, R106, R141.reuse, 0x4 ;  /* 0x0000008d6a358211 */ /* 0x080fe400078e20ff */
[----:B------:R-:W-:Y:S01]  /*bcd0*/  LEA R13, R78, R141, 0x2 ;  /* 0x0000008d4e0d7211 */ /* 0x000fe200078e10ff */
[C---:B------:R-:W-:Y:S01]  /*bce0*/  FMUL.FTZ R16, R56.reuse, -R9 ;  /* 0x8000000938107220 */ /* 0x040fe20000410000 */
[----:B------:R-:W-:Y:S01]  /*bcf0*/  FMUL.FTZ R56, R56, -R17 ;  /* 0x8000001138387220 */ /* 0x000fe20000410000 */
[----:B------:R-:W-:Y:S01]  /*bd00*/  LEA R51, R70, R141, 0x2 ;  /* 0x0000008d46337211 */ /* 0x000fe200078e10ff */
[----:B------:R0:W-:Y:S01]  /*bd10*/  @!P0 STS.128 [R53+0x8b80], R60 ;  /* 0x008b803c35008388 */ /* 0x0001e20000000c00 */
[C---:B------:R-:W-:Y:S01]  /*bd20*/  FFMA.FTZ R49, R57.reuse, R17, -R16 ;  /* 0x0000001139317223 */ /* 0x040fe20000010810 */
[----:B------:R-:W-:Y:S01]  /*bd30*/  FFMA.FTZ R16, R57, R9, R56 ;  /* 0x0000000939107223 */ /* 0x000fe20000010038 */
[-C--:B------:R-:W-:Y:S01]  /*bd40*/  LEA R54, R54, R141.reuse, 0x2 ;  /* 0x0000008d36367211 */ /* 0x080fe200078e10ff */
[----:B------:R-:W-:Y:S01]  /*bd50*/  STS [R13+0x2100], R66 ;  /* 0x002100420d007388 */ /* 0x000fe20000000800 */
[----:B------:R-:W-:Y:S01]  /*bd60*/  FADD.FTZ R22, R22, R49 ;  /* 0x0000003116167221 */ /* 0x000fe20000010000 */
[----:B------:R-:W-:Y:S01]  /*bd70*/  FADD.FTZ R16, -R21, R16 ;  /* 0x0000001015107221 */ /* 0x000fe20000010100 */
[----:B------:R-:W-:Y:S01]  /*bd80*/  LEA R49, R10, R141, 0x2 ;  /* 0x0000008d0a317211 */ /* 0x000fe200078e10ff */
[----:B------:R1:W-:Y:S01]  /*bd90*/  STS [R51+0x2104], R34 ;  /* 0x0021042233007388 */ /* 0x0003e20000000800 */
[C---:B------:R-:W-:Y:S01]  /*bda0*/  FMUL.FTZ R21, R59.reuse, -R22 ;  /* 0x800000163b157220 */ /* 0x040fe20000410000 */
[-C--:B------:R-:W-:Y:S01]  /*bdb0*/  FMUL.FTZ R59, R59, -R16.reuse ;  /* 0x800000103b3b7220 */ /* 0x080fe20000410000 */
[----:B------:R-:W-:Y:S01]  /*bdc0*/  FMUL.FTZ R71, R22, UR57 ;  /* 0x0000003916477c20 */ /* 0x000fe20008410000 */
[----:B------:R-:W-:Y:S01]  /*bdd0*/  STS [R49+0x2108], R64 ;  /* 0x0021084031007388 */ /* 0x000fe20000000800 */
[C---:B------:R-:W-:Y:S01]  /*bde0*/  FFMA.FTZ R21, R80.reuse, R16, R21 ;  /* 0x0000001050157223 */ /* 0x040fe20000010015 */
[----:B------:R-:W-:Y:S01]  /*bdf0*/  FFMA.FTZ R10, R80, R22, -R59 ;  /* 0x00000016500a7223 */ /* 0x000fe2000001083b */
[----:B------:R-:W-:Y:S01]  /*be00*/  FMUL.FTZ R70, R182, UR57 ;  /* 0x00000039b6467c20 */ /* 0x000fe20008410000 */
[----:B------:R-:W-:Y:S01]  /*be10*/  STS [R54+0x210c], R77 ;  /* 0x00210c4d36007388 */ /* 0x000fe20000000800 */
[----:B------:R-:W-:Y:S01]  /*be20*/  FADD.FTZ R24, -R24, R21 ;  /* 0x0000001518187221 */ /* 0x000fe20000010100 */
[----:B------:R-:W-:Y:S01]  /*be30*/  FADD.FTZ R10, R25, R10 ;  /* 0x0000000a190a7221 */ /* 0x000fe20000010000 */
[----:B0-----:R-:W-:Y:S01]  /*be40*/  FMUL.FTZ R53, R16, R125 ;  /* 0x0000007d10357220 */ /* 0x001fe20000410000 */
[----:B------:R0:W-:Y:S01]  /*be50*/  STS [R13+0x2118], R3 ;  /* 0x002118030d007388 */ /* 0x0001e20000000800 */
[C---:B------:R-:W-:Y:S01]  /*be60*/  FMUL.FTZ R21, R81.reuse, -R24 ;  /* 0x8000001851157220 */ /* 0x040fe20000410000 */
[-C--:B------:R-:W-:Y:S01]  /*be70*/  FMUL.FTZ R81, R81, -R10.reuse ;  /* 0x8000000a51517220 */ /* 0x080fe20000410000 */
[----:B------:R-:W-:Y:S01]  /*be80*/  FMUL.FTZ R61, R46, R121 ;  /* 0x000000792e3d7220 */ /* 0x000fe20000410000 */
[----:B------:R2:W-:Y:S01]  /*be90*/  STS [R13+0x2120], R0 ;  /* 0x002120000d007388 */ /* 0x0005e20000000800 */
[C---:B-1----:R-:W-:Y:S01]  /*bea0*/  FFMA.FTZ R34, R82.reuse, R10, -R21 ;  /* 0x0000000a52227223 */ /* 0x042fe20000010815 */
[----:B------:R-:W-:Y:S01]  /*beb0*/  FFMA.FTZ R81, R82, R24, R81 ;  /* 0x0000001852517223 */ /* 0x000fe20000010051 */
[----:B------:R-:W-:Y:S01]  /*bec0*/  FMUL.FTZ R73, R10, UR57 ;  /* 0x000000390a497c20 */ /* 0x000fe20008410000 */
[----:B------:R1:W-:Y:S01]  /*bed0*/  STS [R13+0x2124], R5 ;  /* 0x002124050d007388 */ /* 0x0003e20000000800 */
[----:B------:R-:W-:Y:S01]  /*bee0*/  FADD.FTZ R177, R177, R34 ;  /* 0x00000022b1b17221 */ /* 0x000fe20000010000 */
[----:B0-----:R-:W-:Y:S01]  /*bef0*/  FADD.FTZ R3, -R178, R81 ;  /* 0x00000051b2037221 */ /* 0x001fe20000010100 */
[C---:B------:R-:W-:Y:S01]  /*bf00*/  FMUL.FTZ R81, R24.reuse, UR57 ;  /* 0x0000003918517c20 */ /* 0x040fe20008410000 */
[----:B------:R0:W-:Y:S01]  /*bf10*/  STS [R13+0x2110], R2 ;  /* 0x002110020d007388 */ /* 0x0001e20000000800 */
[C---:B------:R-:W-:Y:S01]  /*bf20*/  FMUL.FTZ R21, R83.reuse, -R177 ;  /* 0x800000b153157220 */ /* 0x040fe20000410000 */
[-C--:B--2---:R-:W-:Y:S01]  /*bf30*/  FMUL.FTZ R0, R83, -R3.reuse ;  /* 0x8000000353007220 */ /* 0x084fe20000410000 */
[----:B------:R-:W-:Y:S01]  /*bf40*/  FFMA.FTZ R73, R24, UR58, -R73 ;  /* 0x0000003a18497c23 */ /* 0x000fe20008010849 */
[----:B------:R-:W-:Y:S01]  /*bf50*/  STS [R13+0x2140], R19 ;  /* 0x002140130d007388 */ /* 0x000fe20000000800 */
[C---:B------:R-:W-:Y:S01]  /*bf60*/  FFMA.FTZ R21, R84.reuse, R3, R21 ;  /* 0x0000000354157223 */ /* 0x040fe20000010015 */
[----:B------:R-:W-:Y:S01]  /*bf70*/  FFMA.FTZ R0, R84, R177, -R0 ;  /* 0x000000b154007223 */ /* 0x000fe20000010800 */
[----:B------:R-:W-:Y:S01]  /*bf80*/  FFMA.FTZ R74, R10, UR58, R81 ;  /* 0x0000003a0a4a7c23 */ /* 0x000fe20008010051 */
[----:B------:R2:W-:Y:S01]  /*bf90*/  STS [R13+0x2154], R7 ;  /* 0x002154070d007388 */ /* 0x0005e20000000800 */
[----:B------:R-:W-:Y:S01]  /*bfa0*/  FADD.FTZ R176, -R176, R21 ;  /* 0x00000015b0b07221 */ /* 0x000fe20000010100 */
[----:B------:R-:W-:Y:S01]  /*bfb0*/  FADD.FTZ R0, R175, R0 ;  /* 0x00000000af007221 */ /* 0x000fe20000010000 */
[----:B------:R-:W-:Y:S01]  /*bfc0*/  FMUL.FTZ R21, R202, UR45 ;  /* 0x0000002dca157c20 */ /* 0x000fe20008410000 */
[----:B------:R-:W-:Y:S01]  /*bfd0*/  STS [R13+0x215c], R8 ;  /* 0x00215c080d007388 */ /* 0x000fe20000000800 */
[C---:B-1----:R-:W-:Y:S01]  /*bfe0*/  FMUL.FTZ R5, R85.reuse, -R176 ;  /* 0x800000b055057220 */ /* 0x042fe20000410000 */
[-C--:B------:R-:W-:Y:S01]  /*bff0*/  FMUL.FTZ R85, R85, -R0.reuse ;  /* 0x8000000055557220 */ /* 0x080fe20000410000 */
[----:B------:R-:W-:Y:S01]  /*c000*/  FMUL.FTZ R64, R192, UR57 ;  /* 0x00000039c0407c20 */ /* 0x000fe20008410000 */
[----:B------:R1:W-:Y:S01]  /*c010*/  STS [R13+0x211c], R4 ;  /* 0x00211c040d007388 */ /* 0x0003e20000000800 */
[C---:B0-----:R-:W-:Y:S01]  /*c020*/  FFMA.FTZ R2, R86.reuse, R0, -R5 ;  /* 0x0000000056027223 */ /* 0x041fe20000010805 */
[----:B------:R-:W-:Y:S01]  /*c030*/  FFMA.FTZ R5, R86, R176, R85 ;  /* 0x000000b056057223 */ /* 0x000fe20000010055 */
[----:B--2---:R-:W-:Y:S01]  /*c040*/  FMUL.FTZ R7, R202, UR44 ;  /* 0x0000002cca077c20 */ /* 0x004fe20008410000 */
[----:B------:R0:W-:Y:S01]  /*c050*/  STS [R13+0x214c], R6 ;  /* 0x00214c060d007388 */ /* 0x0001e20000000800 */
[----:B------:R-:W-:Y:S01]  /*c060*/  FADD.FTZ R173, R173, R2 ;  /* 0x00000002adad7221 */ /* 0x000fe20000010000 */
[----:B------:R-:W-:Y:S01]  /*c070*/  FADD.FTZ R5, -R174, R5 ;  /* 0x00000005ae057221 */ /* 0x000fe20000010100 */
[----:B------:R-:W-:Y:S01]  /*c080*/  FMUL.FTZ R60, R188, UR57 ;  /* 0x00000039bc3c7c20 */ /* 0x000fe20008410000 */
[----:B------:R-:W-:Y:S01]  /*c090*/  STS [R13+0x2138], R23 ;  /* 0x002138170d007388 */ /* 0x000fe20000000800 */
[C---:B------:R-:W-:Y:S01]  /*c0a0*/  FMUL.FTZ R19, R87.reuse, -R173 ;  /* 0x800000ad57137220 */ /* 0x040fe20000410000 */
[-C--:B------:R-:W-:Y:S01]  /*c0b0*/  FMUL.FTZ R2, R87, -R5.reuse ;  /* 0x8000000557027220 */ /* 0x080fe20000410000 */
[----:B-1----:R-:W-:Y:S01]  /*c0c0*/  FFMA.FTZ R4, R230, UR45, -R7 ;  /* 0x0000002de6047c23 */ /* 0x002fe20008010807 */
[----:B------:R1:W-:Y:S01]  /*c0d0*/  STS [R13+0x2148], R18 ;  /* 0x002148120d007388 */ /* 0x0003e20000000800 */
[C---:B------:R-:W-:Y:S01]  /*c0e0*/  FFMA.FTZ R19, R88.reuse, R5, R19 ;  /* 0x0000000558137223 */ /* 0x040fe20000010013 */
[----:B------:R-:W-:Y:S01]  /*c0f0*/  FFMA.FTZ R2, R88, R173, -R2 ;  /* 0x000000ad58027223 */ /* 0x000fe20000010802 */
[----:B------:R-:W-:Y:S01]  /*c100*/  FMUL.FTZ R4, R11, R4 ;  /* 0x000000040b047220 */ /* 0x000fe20000410000 */
[----:B------:R2:W-:Y:S01]  /*c110*/  STS [R13+0x2144], R20 ;  /* 0x002144140d007388 */ /* 0x0005e20000000800 */
[----:B------:R-:W-:Y:S01]  /*c120*/  FADD.FTZ R172, -R172, R19 ;  /* 0x00000013acac7221 */ /* 0x000fe20000010100 */
[----:B------:R-:W-:Y:S01]  /*c130*/  FADD.FTZ R8, R171, R2 ;  /* 0x00000002ab087221 */ /* 0x000fe20000010000 */
[----:B------:R-:W-:Y:S01]  /*c140*/  FFMA.FTZ R2, R230, UR44, R21 ;  /* 0x0000002ce6027c23 */ /* 0x000fe20008010015 */
[----:B------:R3:W-:Y:S01]  /*c150*/  STS [R13+0x2170], R4 ;  /* 0x002170040d007388 */ /* 0x0007e20000000800 */
[C---:B------:R-:W-:Y:S01]  /*c160*/  FMUL.FTZ R7, R89.reuse, -R172 ;  /* 0x800000ac59077220 */ /* 0x040fe20000410000 */
[----:B------:R-:W-:Y:S01]  /*c170*/  FMUL.FTZ R89, R89, -R8 ;  /* 0x8000000859597220 */ /* 0x000fe20000410000 */
[----:B0-----:R-:W-:Y:S01]  /*c180*/  FFMA.FTZ R6, -R11, R2, -RZ ;  /* 0x000000020b067223 */ /* 0x001fe200000109ff */
[-C--:B------:R-:W-:Y:S01]  /*c190*/  FMUL.FTZ R19, R8, R131.reuse ;  /* 0x0000008308137220 */ /* 0x080fe20000410000 */
[C---:B------:R-:W-:Y:S01]  /*c1a0*/  FFMA.FTZ R2, R90.reuse, R8, -R7 ;  /* 0x000000085a027223 */ /* 0x040fe20000010807 */
[----:B------:R-:W-:Y:S01]  /*c1b0*/  FFMA.FTZ R7, R90, R172, R89 ;  /* 0x000000ac5a077223 */ /* 0x000fe20000010059 */
[-C--:B-1----:R-:W-:Y:S01]  /*c1c0*/  FFMA.FTZ R18, R55, -R131.reuse, R217 ;  /* 0x8000008337127223 */ /* 0x082fe200000100d9 */
[----:B------:R-:W-:Y:S01]  /*c1d0*/  FMUL.FTZ R23, R172, R131 ;  /* 0x00000083ac177220 */ /* 0x000fe20000410000 */
[----:B------:R-:W-:Y:S01]  /*c1e0*/  FADD.FTZ R169, R169, R2 ;  /* 0x00000002a9a97221 */ /* 0x000fe20000010000 */
[----:B------:R-:W-:Y:S01]  /*c1f0*/  FADD.FTZ R7, -R170, R7 ;  /* 0x00000007aa077221 */ /* 0x000fe20000010100 */
[----:B------:R-:W-:Y:S01]  /*c200*/  FMUL.FTZ R25, R122, R19 ;  /* 0x000000137a197220 */ /* 0x000fe20000410000 */
[-C--:B------:R-:W-:Y:S01]  /*c210*/  FFMA.FTZ R21, R58, -R132.reuse, R216 ;  /* 0x800000843a157223 */ /* 0x080fe200000100d8 */
[-C--:B--2---:R-:W-:Y:S01]  /*c220*/  FMUL.FTZ R20, R169, R132.reuse ;  /* 0x00000084a9147220 */ /* 0x084fe20000410000 */
[----:B------:R-:W-:Y:S01]  /*c230*/  FMUL.FTZ R2, R7, R132 ;  /* 0x0000008407027220 */ /* 0x000fe20000410000 */
[----:B------:R0:W-:Y:S01]  /*c240*/  STS [R13+0x2130], R27 ;  /* 0x0021301b0d007388 */ /* 0x0001e20000000800 */
[----:B------:R-:W-:Y:S01]  /*c250*/  FMUL.FTZ R34, R5, R130 ;  /* 0x0000008205227220 */ /* 0x000fe20000410000 */
[----:B------:R-:W-:Y:S01]  /*c260*/  FMUL.FTZ R79, R16, UR57 ;  /* 0x00000039104f7c20 */ /* 0x000fe20008410000 */
[----:B---3--:R-:W-:Y:S01]  /*c270*/  FMUL.FTZ R4, R123, R2 ;  /* 0x000000027b047220 */ /* 0x008fe20000410000 */
[----:B------:R1:W-:Y:S01]  /*c280*/  STS [R13+0x213c], R26 ;  /* 0x00213c1a0d007388 */ /* 0x0003e20000000800 */
[----:B------:R-:W-:Y:S01]  /*c290*/  FMUL.FTZ R77, R0, UR57 ;  /* 0x00000039004d7c20 */ /* 0x000fe20008410000 */
[----:B------:R-:W-:Y:S01]  /*c2a0*/  FMUL.FTZ R78, R173, UR57 ;  /* 0x00000039ad4e7c20 */ /* 0x000fe20008410000 */
[----:B------:R-:W-:Y:S01]  /*c2b0*/  FFMA.FTZ R4, R21, R20, R4 ;  /* 0x0000001415047223 */ /* 0x000fe20000010004 */
[----:B------:R2:W-:Y:S01]  /*c2c0*/  STS [R13+0x2174], R6 ;  /* 0x002174060d007388 */ /* 0x0005e20000000800 */
[----:B------:R-:W-:Y:S01]  /*c2d0*/  FMUL.FTZ R85, R176, UR57 ;  /* 0x00000039b0557c20 */ /* 0x000fe20008410000 */
[-C--:B0-----:R-:W-:Y:S01]  /*c2e0*/  FFMA.FTZ R27, R18, R23.reuse, -R25 ;  /* 0x00000017121b7223 */ /* 0x081fe20000010819 */
[----:B------:R-:W-:Y:S01]  /*c2f0*/  FMUL.FTZ R25, R122, R23 ;  /* 0x000000177a197220 */ /* 0x000fe20000410000 */
[----:B------:R0:W-:Y:S01]  /*c300*/  STS [R13+0x2150], R38 ;  /* 0x002150260d007388 */ /* 0x0001e20000000800 */
[-C--:B------:R-:W-:Y:S01]  /*c310*/  FFMA.FTZ R23, R52, -R130.reuse, R218 ;  /* 0x8000008234177223 */ /* 0x080fe200000100da */
[----:B-1----:R-:W-:Y:S01]  /*c320*/  FMUL.FTZ R26, R173, R130 ;  /* 0x00000082ad1a7220 */ /* 0x002fe20000410000 */
[----:B------:R-:W-:Y:S01]  /*c330*/  FFMA.FTZ R25, R18, R19, R25 ;  /* 0x0000001312197223 */ /* 0x000fe20000010019 */
[----:B------:R-:W-:Y:S01]  /*c340*/  FADD.FTZ R4, RZ, R4 ;  /* 0x00000004ff047221 */ /* 0x000fe20000010000 */
[----:B------:R1:W-:Y:S01]  /*c350*/  STS [R13+0x2158], R41 ;  /* 0x002158290d007388 */ /* 0x0003e20000000800 */
[----:B--2---:R-:W-:Y:S01]  /*c360*/  FMUL.FTZ R6, R123, R20 ;  /* 0x000000147b067220 */ /* 0x004fe20000410000 */
[----:B------:R-:W-:Y:S01]  /*c370*/  FMUL.FTZ R81, R8, UR57 ;  /* 0x0000003908517c20 */ /* 0x000fe20008410000 */
[----:B------:R-:W-:Y:S01]  /*c380*/  FADD.FTZ R4, R4, R25 ;  /* 0x0000001904047221 */ /* 0x000fe20000010000 */
[----:B------:R2:W-:Y:S01]  /*c390*/  STS [R13+0x2164], R45 ;  /* 0x0021642d0d007388 */ /* 0x0005e20000000800 */
[----:B0-----:R-:W-:Y:S01]  /*c3a0*/  FMUL.FTZ R38, R215, R26 ;  /* 0x0000001ad7267220 */ /* 0x001fe20000410000 */
[----:B------:R-:W-:Y:S01]  /*c3b0*/  FFMA.FTZ R6, R21, R2, -R6 ;  /* 0x0000000215067223 */ /* 0x000fe20000010806 */
[-C--:B------:R-:W-:Y:S01]  /*c3c0*/  FMUL.FTZ R25, R0, R129.reuse ;  /* 0x0000008100197220 */ /* 0x080fe20000410000 */
[----:B------:R0:W-:Y:S01]  /*c3d0*/  STS [R13+0x2128], R29 ;  /* 0x0021281d0d007388 */ /* 0x0001e20000000800 */
[----:B------:R-:W-:Y:S01]  /*c3e0*/  FMUL.FTZ R80, R169, UR57 ;  /* 0x00000039a9507c20 */ /* 0x000fe20008410000 */
[-C--:B-1----:R-:W-:Y:S01]  /*c3f0*/  FFMA.FTZ R41, R23, R34.reuse, -R38 ;  /* 0x0000002217297223 */ /* 0x082fe20000010826 */
[----:B------:R-:W-:Y:S01]  /*c400*/  FMUL.FTZ R34, R215, R34 ;  /* 0x00000022d7227220 */ /* 0x000fe20000410000 */
[----:B------:R-:W-:Y:S01]  /*c410*/  FADD.FTZ R6, RZ, R6 ;  /* 0x00000006ff067221 */ /* 0x000fe20000010000 */
[----:B------:R1:W-:Y:S01]  /*c420*/  STS [R13+0x2134], R28 ;  /* 0x0021341c0d007388 */ /* 0x0003e20000000800 */
[----:B--2---:R-:W-:Y:S01]  /*c430*/  FMUL.FTZ R45, R176, R129 ;  /* 0x00000081b02d7220 */ /* 0x004fe20000410000 */
[----:B------:R-:W-:Y:S01]  /*c440*/  FMUL.FTZ R2, R214, R25 ;  /* 0x00000019d6027220 */ /* 0x000fe20000410000 */
[----:B------:R-:W-:Y:S01]  /*c450*/  FADD.FTZ R6, R6, R27 ;  /* 0x0000001b06067221 */ /* 0x000fe20000010000 */
[----:B------:R2:W-:Y:S01]  /*c460*/  STS [R13+0x2160], R44 ;  /* 0x0021602c0d007388 */ /* 0x0005e20000000800 */
[----:B0-----:R-:W-:Y:S01]  /*c470*/  FFMA.FTZ R29, R23, R26, R34 ;  /* 0x0000001a171d7223 */ /* 0x001fe20000010022 */
[----:B------:R-:W-:Y:S01]  /*c480*/  FMUL.FTZ R49, R214, R45 ;  /* 0x0000002dd6317220 */ /* 0x000fe20000410000 */
[----:B------:R-:W-:Y:S01]  /*c490*/  FFMA.FTZ R27, R40, -R128, R220 ;  /* 0x80000080281b7223 */ /* 0x000fe200000100dc */
[----:B------:R0:W-:Y:S01]  /*c4a0*/  STS [R13+0x2168], R50 ;  /* 0x002168320d007388 */ /* 0x0001e20000000800 */
[----:B------:R-:W-:Y:S01]  /*c4b0*/  FADD.FTZ R4, R4, R29 ;  /* 0x0000001d04047221 */ /* 0x000fe20000010000 */
[----:B-1----:R-:W-:Y:S01]  /*c4c0*/  FFMA.FTZ R28, R47, -R129, R219 ;  /* 0x800000812f1c7223 */ /* 0x002fe200000100db */
[----:B------:R-:W-:Y:S01]  /*c4d0*/  FADD.FTZ R6, R6, R41 ;  /* 0x0000002906067221 */ /* 0x000fe20000010000 */
[----:B------:R1:W-:Y:S01]  /*c4e0*/  STS [R13+0x2178], R42 ;  /* 0x0021782a0d007388 */ /* 0x0003e20000000800 */
[----:B------:R-:W-:-:S02]  /*c4f0*/  HADD2.F32 R38, -RZ, R139.H0_H0 ;  /* 0x2000008bff267230 */ /* 0x000fc40000004100 */
[-C--:B--2---:R-:W-:Y:S01]  /*c500*/  FMUL.FTZ R44, R177, R128.reuse ;  /* 0x00000080b12c7220 */ /* 0x084fe20000410000 */
[C---:B------:R-:W-:Y:S01]  /*c510*/  FFMA.FTZ R49, R28.reuse, R25, R49 ;  /* 0x000000191c317223 */ /* 0x040fe20000010031 */
[----:B------:R-:W-:Y:S01]  /*c520*/  FFMA.FTZ R45, R28, R45, -R2 ;  /* 0x0000002d1c2d7223 */ /* 0x000fe20000010802 */
[----:B------:R-:W-:Y:S01]  /*c530*/  FMUL.FTZ R2, R3, R128 ;  /* 0x0000008003027220 */ /* 0x000fe20000410000 */
[----:B0-----:R-:W-:Y:S01]  /*c540*/  FMUL.FTZ R50, R213, R44 ;  /* 0x0000002cd5327220 */ /* 0x001fe20000410000 */
[----:B------:R-:W-:Y:S01]  /*c550*/  FADD.FTZ R4, R4, R49 ;  /* 0x0000003104047221 */ /* 0x000fe20000010000 */
[----:B------:R-:W-:Y:S02]  /*c560*/  HADD2.F32 R34, -RZ, R138.H0_H0 ;  /* 0x2000008aff227230 */ /* 0x000fe40000004100 */
[----:B------:R-:W-:Y:S01]  /*c570*/  FADD.FTZ R6, R6, R45 ;  /* 0x0000002d06067221 */ /* 0x000fe20000010000 */
[-C--:B------:R-:W-:Y:S01]  /*c580*/  FFMA.FTZ R49, R27, R2.reuse, -R50 ;  /* 0x000000021b317223 */ /* 0x080fe20000010832 */
[----:B------:R-:W-:Y:S01]  /*c590*/  FMUL.FTZ R2, R213, R2 ;  /* 0x00000002d5027220 */ /* 0x000fe20000410000 */
[----:B------:R-:W-:Y:S01]  /*c5a0*/  FMUL.FTZ R45, R22, R125 ;  /* 0x0000007d162d7220 */ /* 0x000fe20000410000 */
[-C--:B-1----:R-:W-:Y:S01]  /*c5b0*/  FMUL.FTZ R42, R24, R127.reuse ;  /* 0x0000007f182a7220 */ /* 0x082fe20000410000 */
[----:B------:R0:W-:Y:S01]  /*c5c0*/  STS [R13+0x216c], R48 ;  /* 0x00216c300d007388 */ /* 0x0001e20000000800 */
[----:B------:R-:W-:Y:S01]  /*c5d0*/  FFMA.FTZ R29, R27, R44, R2 ;  /* 0x0000002c1b1d7223 */ /* 0x000fe20000010002 */
[-C--:B------:R-:W-:Y:S01]  /*c5e0*/  FFMA.FTZ R221, R38, -R127.reuse, R221 ;  /* 0x8000007f26dd7223 */ /* 0x080fe200000100dd */
[----:B------:R-:W-:Y:S01]  /*c5f0*/  FMUL.FTZ R41, R10, R127 ;  /* 0x0000007f0a297220 */ /* 0x000fe20000410000 */
[----:B------:R-:W-:Y:S01]  /*c600*/  FMUL.FTZ R57, R210, R45 ;  /* 0x0000002dd2397220 */ /* 0x000fe20000410000 */
[-C--:B------:R-:W-:Y:S01]  /*c610*/  FMUL.FTZ R2, R212, R42.reuse ;  /* 0x0000002ad4027220 */ /* 0x080fe20000410000 */
[----:B------:R-:W-:Y:S01]  /*c620*/  FADD.FTZ R4, R4, R29 ;  /* 0x0000001d04047221 */ /* 0x000fe20000010000 */
[-C--:B------:R-:W-:Y:S01]  /*c630*/  FMUL.FTZ R51, R212, R41.reuse ;  /* 0x00000029d4337220 */ /* 0x080fe20000410000 */
[----:B------:R-:W-:Y:S01]  /*c640*/  FADD.FTZ R6, R6, R49 ;  /* 0x0000003106067221 */ /* 0x000fe20000010000 */
[C---:B------:R-:W-:Y:S01]  /*c650*/  FFMA.FTZ R29, R221.reuse, R41, R2 ;  /* 0x00000029dd1d7223 */ /* 0x040fe20000010002 */
[----:B0-----:R-:W-:Y:S01]  /*c660*/  FFMA.FTZ R48, R34, -R125, R223 ;  /* 0x8000007d22307223 */ /* 0x001fe200000100df */
[----:B------:R-:W-:Y:S01]  /*c670*/  FFMA.FTZ R51, R221, R42, -R51 ;  /* 0x0000002add337223 */ /* 0x000fe20000010833 */
[----:B------:R-:W-:Y:S01]  /*c680*/  FMUL.FTZ R2, R9, R124 ;  /* 0x0000007c09027220 */ /* 0x000fe20000410000 */
[----:B------:R-:W-:Y:S01]  /*c690*/  FADD.FTZ R4, R4, R29 ;  /* 0x0000001d04047221 */ /* 0x000fe20000010000 */
[-C--:B------:R-:W-:Y:S01]  /*c6a0*/  FFMA.FTZ R57, R48, R53.reuse, -R57 ;  /* 0x0000003530397223 */ /* 0x080fe20000010839 */
[----:B------:R-:W-:Y:S01]  /*c6b0*/  FMUL.FTZ R53, R210, R53 ;  /* 0x00000035d2357220 */ /* 0x000fe20000410000 */
[----:B------:R-:W-:-:S02]  /*c6c0*/  HADD2.F32 R29, -RZ, R137.H0_H0 ;  /* 0x20000089ff1d7230 */ /* 0x000fc40000004100 */
[-C--:B------:R-:W-:Y:S01]  /*c6d0*/  FMUL.FTZ R49, R17, R124.reuse ;  /* 0x0000007c11317220 */ /* 0x080fe20000410000 */
[----:B------:R-:W-:Y:S01]  /*c6e0*/  FADD.FTZ R6, R6, R51 ;  /* 0x0000003306067221 */ /* 0x000fe20000010000 */
[----:B------:R-:W-:Y:S01]  /*c6f0*/  FFMA.FTZ R53, R48, R45, R53 ;  /* 0x0000002d30357223 */ /* 0x000fe20000010035 */
[----:B------:R-:W-:Y:S02]  /*c700*/  HADD2.F32 R42, -RZ, R136.H0_H0 ;  /* 0x20000088ff2a7230 */ /* 0x000fe40000004100 */
[----:B------:R-:W-:Y:S01]  /*c710*/  FFMA.FTZ R224, R29, -R124, R224 ;  /* 0x8000007c1de07223 */ /* 0x000fe200000100e0 */
[C---:B------:R-:W-:Y:S01]  /*c720*/  FMUL.FTZ R59, R211.reuse, R49 ;  /* 0x00000031d33b7220 */ /* 0x040fe20000410000 */
[----:B------:R-:W-:Y:S01]  /*c730*/  FADD.FTZ R4, R4, R53 ;  /* 0x0000003504047221 */ /* 0x000fe20000010000 */
[-C--:B------:R-:W-:Y:S01]  /*c740*/  FMUL.FTZ R53, R211, R2.reuse ;  /* 0x00000002d3357220 */ /* 0x080fe20000410000 */
[----:B------:R-:W-:Y:S01]  /*c750*/  FMUL.FTZ R51, R14, R121 ;  /* 0x000000790e337220 */ /* 0x000fe20000410000 */
[----:B------:R-:W-:Y:S01]  /*c760*/  FFMA.FTZ R59, R224, R2, -R59 ;  /* 0x00000002e03b7223 */ /* 0x000fe2000001083b */
[----:B------:R-:W-:Y:S01]  /*c770*/  FADD.FTZ R6, R6, R57 ;  /* 0x0000003906067221 */ /* 0x000fe20000010000 */
[----:B------:R-:W-:Y:S01]  /*c780*/  FFMA.FTZ R53, R224, R49, R53 ;  /* 0x00000031e0357223 */ /* 0x000fe20000010035 */
[----:B------:R-:W-:Y:S01]  /*c790*/  FFMA.FTZ R54, R42, -R121, R225 ;  /* 0x800000792a367223 */ /* 0x000fe200000100e1 */
[----:B------:R-:W-:Y:S01]  /*c7a0*/  FMUL.FTZ R63, R208, R51 ;  /* 0x00000033d03f7220 */ /* 0x000fe20000410000 */
[-C--:B------:R-:W-:Y:S01]  /*c7b0*/  FMUL.FTZ R50, R179, R120.reuse ;  /* 0x00000078b3327220 */ /* 0x080fe20000410000 */
[----:B------:R-:W-:Y:S01]  /*c7c0*/  FADD.FTZ R4, R4, R53 ;  /* 0x0000003504047221 */ /* 0x000fe20000010000 */
[----:B------:R-:W-:Y:S01]  /*c7d0*/  FADD.FTZ R6, R6, R59 ;  /* 0x0000003b06067221 */ /* 0x000fe20000010000 */
[-C--:B------:R-:W-:Y:S01]  /*c7e0*/  FFMA.FTZ R63, R54, R61.reuse, -R63 ;  /* 0x0000003d363f7223 */ /* 0x080fe2000001083f */
[-C--:B------:R-:W-:Y:S01]  /*c7f0*/  FMUL.FTZ R2, R43, R120.reuse ;  /* 0x000000782b027220 */ /* 0x080fe20000410000 */
[----:B------:R-:W-:Y:S01]  /*c800*/  FFMA.FTZ R53, R37, -R120, R226 ;  /* 0x8000007825357223 */ /* 0x000fe200000100e2 */
[C---:B------:R-:W-:Y:S01]  /*c810*/  FMUL.FTZ R59, R209.reuse, R50 ;  /* 0x00000032d13b7220 */ /* 0x040fe20000410000 */
[----:B------:R-:W-:Y:S01]  /*c820*/  FADD.FTZ R6, R6, R63 ;  /* 0x0000003f06067221 */ /* 0x000fe20000010000 */
[-C--:B------:R-:W-:Y:S01]  /*c830*/  FMUL.FTZ R56, R209, R2.reuse ;  /* 0x00000002d1387220 */ /* 0x080fe20000410000 */
[----:B------:R0:W-:Y:S01]  /*c840*/  STS [R13+0x217c], R12 ;  /* 0x00217c0c0d007388 */ /* 0x0001e20000000800 */
[----:B------:R-:W-:Y:S01]  /*c850*/  FFMA.FTZ R59, R53, R2, -R59 ;  /* 0x00000002353b7223 */ /* 0x000fe2000001083b */
[----:B------:R-:W-:Y:S01]  /*c860*/  MOV R2, UR54 ;  /* 0x0000003600027c02 */ /* 0x000fe20008000f00 */
[----:B------:R-:W-:Y:S01]  /*c870*/  FMUL.FTZ R61, R208, R61 ;  /* 0x0000003dd03d7220 */ /* 0x000fe20000410000 */
[----:B------:R-:W-:Y:S01]  /*c880*/  STS [R13+0x2114], R67 ;  /* 0x002114430d007388 */ /* 0x000fe20000000800 */
[----:B------:R-:W-:Y:S01]  /*c890*/  FADD.FTZ R87, R6, R59 ;  /* 0x0000003b06577221 */ /* 0x000fe20000010000 */
[----:B------:R-:W-:Y:S01]  /*c8a0*/  LEA R6, R2, -R143, 0x1 ;  /* 0x8000008f02067211 */ /* 0x000fe200078e08ff */
[----:B------:R-:W-:Y:S01]  /*c8b0*/  FMUL.FTZ R2, R35, UR57 ;  /* 0x0000003923027c20 */ /* 0x000fe20008410000 */
[----:B------:R1:W-:Y:S01]  /*c8c0*/  STS [R13+0x212c], R68 ;  /* 0x00212c440d007388 */ /* 0x0003e20000000800 */
[----:B------:R-:W-:Y:S01]  /*c8d0*/  FFMA.FTZ R61, R54, R51, R61 ;  /* 0x00000033363d7223 */ /* 0x000fe2000001003d */
[----:B0-----:R-:W-:Y:S01]  /*c8e0*/  FMUL.FTZ R12, R186, UR57 ;  /* 0x00000039ba0c7c20 */ /* 0x001fe20008410000 */
[----:B------:R-:W-:Y:S01]  /*c8f0*/  FFMA.FTZ R63, R65, UR58, R2 ;  /* 0x0000003a413f7c23 */ /* 0x000fe20008010002 */
[----:B------:R-:W-:Y:S01]  /*c900*/  FMUL.FTZ R2, R39, UR57 ;  /* 0x0000003927027c20 */ /* 0x000fe20008410000 */
[----:B------:R-:W-:Y:S01]  /*c910*/  ISETP.GE.AND P1, PT, R6, 0x1, PT ;  /* 0x000000010600780c */ /* 0x000fe20003f26270 */
[----:B------:R-:W-:Y:S01]  /*c920*/  FFMA.FTZ R59, R185, UR58, R12 ;  /* 0x0000003ab93b7c23 */ /* 0x000fe2000801000c */
[----:B------:R-:W-:Y:S01]  /*c930*/  FFMA.FTZ R12, R182, UR58, -R69 ;  /* 0x0000003ab60c7c23 */ /* 0x000fe20008010845 */
[----:B------:R-:W-:Y:S01]  /*c940*/  FMUL.FTZ R69, R14, UR57 ;  /* 0x000000390e457c20 */ /* 0x000fe20008410000 */
[----:B------:R-:W-:Y:S01]  /*c950*/  FADD.FTZ R4, R4, R61 ;  /* 0x0000003d04047221 */ /* 0x000fe20000010000 */
[----:B-1----:R-:W-:Y:S01]  /*c960*/  FMUL.FTZ R13, R187, UR57 ;  /* 0x00000039bb0d7c20 */ /* 0x002fe20008410000 */
[----:B------:R-:W-:Y:S01]  /*c970*/  FMUL.FTZ R68, R179, UR57 ;  /* 0x00000039b3447c20 */ /* 0x000fe20008410000 */
[----:B------:R-:W-:Y:S01]  /*c980*/  FFMA.FTZ R57, R53, R50, R56 ;  /* 0x0000003235397223 */ /* 0x000fe20000010038 */
[----:B------:R-:W-:Y:S01]  /*c990*/  FMUL.FTZ R61, R185, UR57 ;  /* 0x00000039b93d7c20 */ /* 0x000fe20008410000 */
[----:B------:R-:W-:Y:S01]  /*c9a0*/  FFMA.FTZ R62, R188, UR58, -R13 ;  /* 0x0000003abc3e7c23 */ /* 0x000fe2000801080d */
[----:B------:R-:W-:Y:S01]  /*c9b0*/  FFMA.FTZ R13, R183, UR58, R2 ;  /* 0x0000003ab70d7c23 */ /* 0x000fe20008010002 */
[----:B------:R-:W-:Y:S01]  /*c9c0*/  FMUL.FTZ R2, R17, UR57 ;  /* 0x0000003911027c20 */ /* 0x000fe20008410000 */
[----:B------:R-:W-:Y:S01]  /*c9d0*/  FFMA.FTZ R68, R43, UR58, -R68 ;  /* 0x0000003a2b447c23 */ /* 0x000fe20008010844 */
[C---:B------:R-:W-:Y:S01]  /*c9e0*/  FFMA.FTZ R43, R46.reuse, UR58, -R69 ;  /* 0x0000003a2e2b7c23 */ /* 0x040fe20008010845 */
[----:B------:R-:W-:Y:S01]  /*c9f0*/  FMUL.FTZ R69, R46, UR57 ;  /* 0x000000392e457c20 */ /* 0x000fe20008410000 */
[----:B------:R-:W-:Y:S01]  /*ca00*/  FADD.FTZ R86, R4, R57 ;  /* 0x0000003904567221 */ /* 0x000fe20000010000 */
[----:B------:R-:W-:Y:S01]  /*ca10*/  FFMA.FTZ R46, R9, UR58, -R2 ;  /* 0x0000003a092e7c23 */ /* 0x000fe20008010802 */
[----:B------:R-:W-:Y:S01]  /*ca20*/  FMUL.FTZ R4, R65, UR57 ;  /* 0x0000003941047c20 */ /* 0x000fe20008410000 */
[----:B------:R-:W-:Y:S01]  /*ca30*/  FMUL.FTZ R2, R9, UR57 ;  /* 0x0000003909027c20 */ /* 0x000fe20008410000 */
[----:B------:R-:W-:Y:S01]  /*ca40*/  FFMA.FTZ R9, R14, UR58, R69 ;  /* 0x0000003a0e097c23 */ /* 0x000fe20008010045 */
[----:B------:R-:W-:Y:S01]  /*ca50*/  FMUL.FTZ R57, R191, UR57 ;  /* 0x00000039bf397c20 */ /* 0x000fe20008410000 */
[----:B------:R-:W-:Y:S01]  /*ca60*/  FFMA.FTZ R67, R35, UR58, -R4 ;  /* 0x0000003a23437c23 */ /* 0x000fe20008010804 */
[----:B------:R-:W-:Y:S01]  /*ca70*/  FFMA.FTZ R69, R17, UR58, R2 ;  /* 0x0000003a11457c23 */ /* 0x000fe20008010002 */
[----:B------:R-:W-:Y:S01]  /*ca80*/  FMUL.FTZ R4, R183, UR57 ;  /* 0x00000039b7047c20 */ /* 0x000fe20008410000 */
[-C--:B------:R-:W-:Y:S01]  /*ca90*/  FMUL.FTZ R56, R181, R119.reuse ;  /* 0x00000077b5387220 */ /* 0x080fe20000410000 */
        /* <DEDUP_REMOVED lines=9> */
[----:B------:R-:W-:Y:S01]  /*cb30*/  FFMA.FTZ R61, R186, UR58, -R61 ;  /* 0x0000003aba3d7c23 */ /* 0x000fe2000801083d */
[----:B------:R-:W-:Y:S01]  /*cb40*/  FFMA.FTZ R57, R39, UR58, -R4 ;  /* 0x0000003a27397c23 */ /* 0x000fe20008010804 */
[----:B------:R-:W-:Y:S01]  /*cb50*/  FMUL.FTZ R182, R182, R119 ;  /* 0x00000077b6b67220 */ /* 0x000fe20000410000 */
[----:B------:R-:W-:Y:S01]  /*cb60*/  FFMA.FTZ R70, R181, UR58, R70 ;  /* 0x0000003ab5467c23 */ /* 0x000fe20008010046 */
[----:B------:R-:W-:Y:S01]  /*cb70*/  FMUL.FTZ R88, R207, R56 ;  /* 0x00000038cf587220 */ /* 0x000fe20000410000 */
[----:B------:R-:W-:Y:S01]  /*cb80*/  FFMA.FTZ R16, R3, UR58, -R2 ;  /* 0x0000003a03107c23 */ /* 0x000fe20008010802 */
[----:B------:R-:W-:Y:S01]  /*cb90*/  FFMA.FTZ R79, R22, UR58, R79 ;  /* 0x0000003a164f7c23 */ /* 0x000fe2000801004f */
[----:B------:R-:W-:Y:S01]  /*cba0*/  FFMA.FTZ R24, R177, UR58, R24 ;  /* 0x0000003ab1187c23 */ /* 0x000fe20008010018 */
[----:B------:R-:W-:Y:S01]  /*cbb0*/  FFMA.FTZ R77, R176, UR58, -R77 ;  /* 0x0000003ab04d7c23 */ /* 0x000fe2000801084d */
[----:B------:R-:W-:Y:S01]  /*cbc0*/  FFMA.FTZ R78, R5, UR58, -R78 ;  /* 0x0000003a054e7c23 */ /* 0x000fe2000801084e */
[----:B------:R-:W-:Y:S01]  /*cbd0*/  FFMA.FTZ R81, R172, UR58, -R81 ;  /* 0x0000003aac517c23 */ /* 0x000fe20008010851 */
[----:B------:R-:W-:Y:S01]  /*cbe0*/  FFMA.FTZ R80, R7, UR58, -R80 ;  /* 0x0000003a07507c23 */ /* 0x000fe20008010850 */
[----:B------:R-:W-:Y:S01]  /*cbf0*/  FFMA.FTZ R85, R0, UR58, R85 ;  /* 0x0000003a00557c23 */ /* 0x000fe20008010055 */
[----:B------:R-:W-:Y:S01]  /*cc00*/  FFMA.FTZ R84, R173, UR58, R84 ;  /* 0x0000003aad547c23 */ /* 0x000fe20008010054 */
[----:B------:R-:W-:Y:S01]  /*cc10*/  FFMA.FTZ R83, R8, UR58, R83 ;  /* 0x0000003a08537c23 */ /* 0x000fe20008010053 */
        /* <DEDUP_REMOVED lines=32> */
.L_x_1062:
[----:B------:R-:W-:Y:S05]  /*ce20*/  BSYNC B0 ;  /* 0x0000000000007941 */ /* 0x000fea0003800000 */
.L_x_1061:
[----:B------:R-:W-:Y:S01]  /*ce30*/  USHF.R.U32.HI UR44, URZ, 0x1, UR35 ;  /* 0x000000013f2c7899 */ /* 0x000fe20008011623 */
[-C--:B------:R-:W-:Y:S01]  /*ce40*/  FFMA.FTZ R88, R227, R182.reuse, -R88 ;  /* 0x000000b6e3587223 */ /* 0x080fe20000010858 */
[----:B------:R-:W-:Y:S01]  /*ce50*/  USHF.R.U64 UR57, UR34, 0x1, UR35 ;  /* 0x0000000122397899 */ /* 0x000fe20008001223 */
[----:B------:R-:W-:Y:S01]  /*ce60*/  FMUL.FTZ R182, R207, R182 ;  /* 0x000000b6cfb67220 */ /* 0x000fe20000410000 */
[----:B------:R-:W-:Y:S01]  /*ce70*/  UIMAD UR58, UR44, UR52, URZ ;  /* 0x000000342c3a72a4 */ /* 0x000fe2000f8e023f */
[----:B------:R-:W-:Y:S01]  /*ce80*/  FFMA.FTZ R165, -R11, R165, R164 ;  /* 0x000000a50ba57223 */ /* 0x000fe200000101a4 */
[----:B------:R-:W-:Y:S01]  /*ce90*/  UIMAD.WIDE.U32 UR44, UR57, UR52, URZ ;  /* 0x00000034392c72a5 */ /* 0x000fe2000f8e003f */
[----:B------:R-:W-:Y:S01]  /*cea0*/  FFMA.FTZ R3, R227, R56, R182 ;  /* 0x00000038e3037223 */ /* 0x000fe200000100b6 */
[----:B------:R-:W-:Y:S01]  /*ceb0*/  UIMAD UR58, UR55, UR57, UR58 ;  /* 0x00000039373a72a4 */ /* 0x000fe2000f8e023a */
[-C--:B------:R-:W-:Y:S01]  /*cec0*/  FMUL.FTZ R11, R183, R118.reuse ;  /* 0x00000076b70b7220 */ /* 0x080fe20000410000 */
[----:B------:R-:W-:Y:S01]  /*ced0*/  UIMAD UR56, UR56, UR36, URZ ;  /* 0x00000024383872a4 */ /* 0x000fe2000f8e023f */
[----:B0-----:R-:W-:Y:S01]  /*cee0*/  FADD.FTZ R7, R86, R3 ;  /* 0x0000000356077221 */ /* 0x001fe20000010000 */
[----:B------:R-:W-:Y:S01]  /*cef0*/  UIADD3 UR45, UR58, UR45, URZ ;  /* 0x0000002d3a2d7290 */ /* 0x000fe2000fffe03f */
[----:B------:R-:W-:Y:S01]  /*cf00*/  FADD.FTZ R88, R87, R88 ;  /* 0x0000005857587221 */ /* 0x000fe20000010000 */
[----:B------:R-:W-:Y:S01]  /*cf10*/  UIMAD UR55, UR51, UR37, UR56 ;  /* 0x00000025333772a4 */ /* 0x000fe2000f8e0238 */
[-C--:B------:R-:W-:Y:S01]  /*cf20*/  FFMA.FTZ R86, R33, -R118.reuse, R205 ;  /* 0x8000007621567223 */ /* 0x080fe200000100cd */
[----:B------:R-:W-:Y:S01]  /*cf30*/  UIMAD.WIDE.U32 UR44, UR51, UR36, UR44 ;  /* 0x00000024332c72a5 */ /* 0x000fe2000f8e002c */
[----:B------:R-:W-:Y:S01]  /*cf40*/  FMUL.FTZ R39, R39, R118 ;  /* 0x0000007627277220 */ /* 0x000fe20000410000 */
[----:B------:R-:W-:Y:S01]  /*cf50*/  FMUL.FTZ R5, R206, R11 ;  /* 0x0000000bce057220 */ /* 0x000fe20000410000 */
[----:B------:R-:W-:Y:S01]  /*cf60*/  FMUL.FTZ R87, R185, R117 ;  /* 0x00000075b9577220 */ /* 0x000fe20000410000 */
[----:B------:R-:W-:Y:S01]  /*cf70*/  UIADD3 UR55, UR55, UR45, URZ ;  /* 0x0000002d37377290 */ /* 0x000fe2000fffe03f */
[----:B------:R-:W0:Y:S01]  /*cf80*/  LDC.64 R2, c[0x0][0x380] ;  /* 0x0000e000ff027b82 */ /* 0x000e220000000a00 */
[----:B------:R-:W-:Y:S01]  /*cf90*/  ULEA UR56, UP0, UR44, UR38, 0x3 ;  /* 0x000000262c387291 */ /* 0x000fe2000f80183f */
[----:B------:R-:W-:Y:S01]  /*cfa0*/  FFMA.FTZ R89, R86, R39, -R5 ;  /* 0x0000002756597223 */ /* 0x000fe20000010805 */
[----:B------:R-:W-:Y:S01]  /*cfb0*/  UIADD3 UR45, UR7, -UR14, URZ ;  /* 0x8000000e072d7290 */ /* 0x000fe2000fffe03f */
[-C--:B------:R-:W-:Y:S01]  /*cfc0*/  FFMA.FTZ R228, R32, -R117.reuse, R228 ;  /* 0x8000007520e47223 */ /* 0x080fe200000100e4 */
[----:B------:R-:W-:Y:S01]  /*cfd0*/  FMUL.FTZ R107, R186, R117 ;  /* 0x00000075ba6b7220 */ /* 0x000fe20000410000 */
[----:B------:R-:W-:Y:S01]  /*cfe0*/  FMUL.FTZ R145, R204, R87 ;  /* 0x00000057cc917220 */ /* 0x000fe20000410000 */
[----:B------:R-:W-:Y:S01]  /*cff0*/  FMUL.FTZ R39, R206, R39 ;  /* 0x00000027ce277220 */ /* 0x000fe20000410000 */
[----:B------:R-:W-:Y:S01]  /*d000*/  ULEA.HI.X UR55, UR44, UR39, UR55, 0x3, UP0 ;  /* 0x000000272c377291 */ /* 0x000fe200080f1c37 */
[C---:B------:R-:W-:Y:S01]  /*d010*/  LEA R4, P1, R143.reuse, UR56, 0x2 ;  /* 0x000000388f047c11 */ /* 0x040fe2000f8210ff */
[----:B------:R-:W-:Y:S01]  /*d020*/  UIMAD UR44, UR45, -0x1000, URZ ;  /* 0xfffff0002d2c78a4 */ /* 0x000fe2000f8e023f */
[----:B------:R-:W-:Y:S01]  /*d030*/  FFMA.FTZ R106, R228, R107, -R145 ;  /* 0x0000006be46a7223 */ /* 0x000fe20000010891 */
[----:B------:R-:W-:Y:S01]  /*d040*/  FFMA.FTZ R90, R86, R11, R39 ;  /* 0x0000000b565a7223 */ /* 0x000fe20000010027 */
[----:B------:R-:W-:Y:S01]  /*d050*/  FMUL.FTZ R107, R204, R107 ;  /* 0x0000006bcc6b7220 */ /* 0x000fe20000410000 */
[----:B------:R-:W-:Y:S01]  /*d060*/  LEA.HI.X R5, R143, UR55, RZ, 0x2, P1 ;  /* 0x000000378f057c11 */ /* 0x000fe200088f14ff */
[----:B------:R-:W-:Y:S01]  /*d070*/  FADD.FTZ R89, R88, R89 ;  /* 0x0000005958597221 */ /* 0x000fe20000010000 */
[----:B------:R-:W-:Y:S01]  /*d080*/  MOV R39, UR44 ;  /* 0x0000002c00277c02 */ /* 0x000fe20008000f00 */
[----:B------:R-:W-:Y:S01]  /*d090*/  FADD.FTZ R7, R7, R90 ;  /* 0x0000005a07077221 */ /* 0x000fe20000010000 */
[----:B------:R-:W-:Y:S01]  /*d0a0*/  FFMA.FTZ R90, R228, R87, R107 ;  /* 0x00000057e45a7223 */ /* 0x000fe2000001006b */
[-C--:B------:R-:W-:Y:S01]  /*d0b0*/  FMUL.FTZ R88, R187, R115.reuse ;  /* 0x00000073bb587220 */ /* 0x080fe20000410000 */
[----:B------:R-:W-:Y:S01]  /*d0c0*/  FFMA.FTZ R229, R31, -R115, R229 ;  /* 0x800000731fe57223 */ /* 0x000fe200000100e5 */
[----:B------:R-:W-:-:S04]  /*d0d0*/  IMAD.WIDE R4, R39, 0x4, R4 ;  /* 0x0000000427047825 */ /* 0x000fc800078e0204 */
[----:B------:R-:W-:Y:S01]  /*d0e0*/  FADD.FTZ R7, R7, R90 ;  /* 0x0000005a07077221 */ /* 0x000fe20000010000 */
[----:B------:R-:W-:Y:S01]  /*d0f0*/  FMUL.FTZ R188, R188, R115 ;  /* 0x00000073bcbc7220 */ /* 0x000fe20000410000 */
[----:B------:R-:W-:Y:S01]  /*d100*/  FMUL.FTZ R90, R203, R88 ;  /* 0x00000058cb5a7220 */ /* 0x000fe20000410000 */
[-C--:B------:R-:W-:Y:S01]  /*d110*/  FMUL.FTZ R39, R35, R110.reuse ;  /* 0x0000006e23277220 */ /* 0x080fe20000410000 */
[----:B------:R-:W-:Y:S01]  /*d120*/  FMUL.FTZ R35, R65, R110 ;  /* 0x0000006e41237220 */ /* 0x000fe20000410000 */
[----:B------:R-:W-:Y:S01]  /*d130*/  USHF.L.U64.HI UR45, UR5, 0x2, UR4 ;  /* 0x00000002052d7899 */ /* 0x000fe20008010204 */
[----:B------:R-:W-:Y:S01]  /*d140*/  FADD.FTZ R89, R89, R106 ;  /* 0x0000006a59597221 */ /* 0x000fe20000010000 */
[----:B------:R-:W-:Y:S01]  /*d150*/  USHF.L.U32 UR44, UR5, 0x2, URZ ;  /* 0x00000002052c7899 */ /* 0x000fe2000800063f */
[----:B------:R-:W-:Y:S01]  /*d160*/  FFMA.FTZ R90, R229, R188, -R90 ;  /* 0x000000bce55a7223 */ /* 0x000fe2000001085a */
[----:B------:R-:W-:Y:S01]  /*d170*/  FFMA.FTZ R230, R30, -R110, R230 ;  /* 0x8000006e1ee67223 */ /* 0x000fe200000100e6 */
[----:B------:R-:W-:Y:S01]  /*d180*/  FMUL.FTZ R107, R202, R35 ;  /* 0x00000023ca6b7220 */ /* 0x000fe20000410000 */
[----:B------:R-:W-:Y:S01]  /*d190*/  FMUL.FTZ R188, R203, R188 ;  /* 0x000000bccbbc7220 */ /* 0x000fe20000410000 */
[----:B------:R-:W-:Y:S01]  /*d1a0*/  FADD.FTZ R89, R89, R90 ;  /* 0x0000005a59597221 */ /* 0x000fe20000010000 */
[----:B0-----:R-:W-:-:S02]  /*d1b0*/  IMAD R106, R2, UR45, RZ ;  /* 0x0000002d026a7c24 */ /* 0x001fc4000f8e02ff */
[----:B------:R-:W-:Y:S01]  /*d1c0*/  FFMA.FTZ R90, R230, R39, -R107 ;  /* 0x00000027e65a7223 */ /* 0x000fe2000001086b */
[----:B------:R-:W-:Y:S01]  /*d1d0*/  IMAD.WIDE.U32 R4, R2, UR44, R4 ;  /* 0x0000002c02047c25 */ /* 0x000fe2000f8e0004 */
[----:B------:R-:W-:-:S03]  /*d1e0*/  IADD3 R2, R143, 0x80, RZ ;  /* 0x000000808f027810 */ /* 0x000fc60007ffe0ff */
[----:B------:R-:W-:Y:S01]  /*d1f0*/  FFMA.FTZ R188, R229, R88, R188 ;  /* 0x00000058e5bc7223 */ /* 0x000fe200000100bc */
[----:B------:R-:W-:Y:S01]  /*d200*/  FMUL.FTZ R39, R202, R39 ;  /* 0x00000027ca277220 */ /* 0x000fe20000410000 */
[----:B------:R-:W-:Y:S01]  /*d210*/  IMAD R3, R3, UR44, R106 ;  /* 0x0000002c03037c24 */ /* 0x000fe2000f8e026a */
[----:B------:R-:W-:Y:S01]  /*d220*/  LEA.HI.SX32 R106, R2, R143, 0x1b ;  /* 0x0000008f026a7211 */ /* 0x000fe200078fdaff */
[----:B------:R-:W-:Y:S01]  /*d230*/  FADD.FTZ R7, R7, R188 ;  /* 0x000000bc07077221 */ /* 0x000fe20000010000 */
[----:B------:R-:W-:Y:S01]  /*d240*/  FFMA.FTZ R2, R230, R35, R39 ;  /* 0x00000023e6027223 */ /* 0x000fe20000010027 */
[----:B------:R-:W-:Y:S01]  /*d250*/  ISETP.GE.AND P1, PT, R6, 0x81, PT ;  /* 0x000000810600780c */ /* 0x000fe20003f26270 */
[----:B------:R-:W-:Y:S01]  /*d260*/  FADD.FTZ R75, R75, R76 ;  /* 0x0000004c4b4b7221 */ /* 0x000fe20000010000 */
[----:B------:R-:W-:Y:S01]  /*d270*/  IADD3 R3, R5, R3, RZ ;  /* 0x0000000305037210 */ /* 0x000fe20007ffe0ff */
[----:B------:R-:W-:Y:S01]  /*d280*/  FADD.FTZ R5, R7, R2 ;  /* 0x0000000207057221 */ /* 0x000fe20000010000 */
[----:B------:R-:W-:Y:S01]  /*d290*/  LEA R7, R106, R141, 0x2 ;  /* 0x0000008d6a077211 */ /* 0x000fe200078e10ff */
[-C--:B------:R-:W-:Y:S01]  /*d2a0*/  FMUL.FTZ R76, R191, R103.reuse ;  /* 0x00000067bf4c7220 */ /* 0x080fe20000410000 */
[----:B------:R-:W-:Y:S01]  /*d2b0*/  FADD.FTZ R89, R89, R90 ;  /* 0x0000005a59597221 */ /* 0x000fe20000010000 */
[-C--:B------:R-:W-:Y:S01]  /*d2c0*/  FFMA.FTZ R201, R15, -R103.reuse, R201 ;  /* 0x800000670fc97223 */ /* 0x080fe200000100c9 */
        /* <DEDUP_REMOVED lines=12> */
.L_x_1064:
[----:B------:R-:W-:Y:S05]  /*d390*/  BSYNC B0 ;  /* 0x0000000000007941 */ /* 0x000fea0003800000 */
.L_x_1063:
[----:B------:R-:W-:Y:S01]  /*d3a0*/  LEA.HI.SX32 R4, R4, R143, 0x1b ;  /* 0x0000008f04047211 */ /* 0x000fe200078fdaff */
[----:B------:R-:W-:Y:S01]  /*d3b0*/  BSSY B0, `(.L_x_1065) ;  /* 0x0000010000007945 */ /* 0x000fe20003800000 */
[----:B------:R-:W-:Y:S02]  /*d3c0*/  ISETP.GE.AND P6, PT, R6, 0x101, PT ;  /* 0x000001010600780c */ /* 0x000fe40003fc6270 */
[----:B------:R-:W-:Y:S02]  /*d3d0*/  LEA R4, R4, R141, 0x2 ;  /* 0x0000008d04047211 */ /* 0x000fe400078e10ff */
[C---:B------:R-:W-:Y:S02]  /*d3e0*/  IADD3 R106, R143.reuse, 0x200, RZ ;  /* 0x000002008f6a7810 */ /* 0x040fe40007ffe0ff */
[----:B------:R-:W-:Y:S01]  /*d3f0*/  LEA.HI.SX32 R90, R90, R143, 0x1b ;  /* 0x0000008f5a5a7211 */ /* 0x000fe200078fdaff */
[----:B01----:R0:W1:Y:S01]  /*d400*/  LDS R7, [R4+0x2500] ;  /* 0x0025000004077984 */ /* 0x0030620000000800 */
        /* <DEDUP_REMOVED lines=10> */
.L_x_1066:
[----:B------:R-:W-:Y:S05]  /*d4b0*/  BSYNC B0 ;  /* 0x0000000000007941 */ /* 0x000fea0003800000 */
.L_x_1065:
[----:B01----:R0:W1:Y:S01]  /*d4c0*/  LDS R7, [R90+0x2700] ;  /* 0x002700005a077984 */ /* 0x0030620000000800 */
[----:B------:R-:W-:Y:S01]  /*d4d0*/  BSSY B0, `(.L_x_1067) ;  /* 0x0000006000007945 */ /* 0x000fe20003800000 */
[----:B------:R-:W-:Y:S02]  /*d4e0*/  IADD3 R4, R143, 0x300, RZ ;  /* 0x000003008f047810 */ /* 0x000fe40007ffe0ff */
[----:B------:R-:W-:Y:S02]  /*d4f0*/  LEA.HI.SX32 R144, R144, R143, 0x1b ;  /* 0x0000008f90907211 */ /* 0x000fe400078fdaff */
[----:B------:R-:W-:Y:S01]  /*d500*/  LEA R106, R106, R141, 0x2 ;  /* 0x0000008d6a6a7211 */ /* 0x000fe200078e10ff */
[----:B------:R-:W-:Y:S06]  /*d510*/  @!P1 BRA `(.L_x_1068) ;  /* 0x0000000000049947 */ /* 0x000fec0003800000 */
[----:B-1----:R2:W-:Y:S02]  /*d520*/  REDG.E.ADD.F32.FTZ.RN.STRONG.GPU desc[UR20][R2.64+-0x3a00], R7 ;  /* 0xffc60007020079a6 */ /* 0x0025e4000c10f394 */
.L_x_1068:
[----:B------:R-:W-:Y:S05]  /*d530*/  BSYNC B0 ;  /* 0x0000000000007941 */ /* 0x000fea0003800000 */
.L_x_1067:
[----:B-12---:R1:W2:Y:S01]  /*d540*/  LDS R7, [R106+0x2900] ;  /* 0x002900006a077984 */ /* 0x0062a20000000800 */
[----:B------:R-:W-:Y:S01]  /*d550*/  BSSY B0, `(.L_x_1069) ;  /* 0x0000006000007945 */ /* 0x000fe20003800000 */
[----:B0-----:R-:W-:Y:S02]  /*d560*/  IADD3 R90, R143, 0x380, RZ ;  /* 0x000003808f5a7810 */ /* 0x001fe40007ffe0ff */
[----:B------:R-:W-:Y:S02]  /*d570*/  LEA.HI.SX32 R4, R4, R143, 0x1b ;  /* 0x0000008f04047211 */ /* 0x000fe400078fdaff */
[----:B------:R-:W-:Y:S01]  /*d580*/  LEA R144, R144, R141, 0x2 ;  /* 0x0000008d90907211 */ /* 0x000fe200078e10ff */
[----:B------:R-:W-:Y:S06]  /*d590*/  @!P2 BRA `(.L_x_1070) ;  /* 0x000000000004a947 */ /* 0x000fec0003800000 */
[----:B--2---:R0:W-:Y:S02]  /*d5a0*/  REDG.E.ADD.F32.FTZ.RN.STRONG.GPU desc[UR20][R2.64+-0x3800], R7 ;  /* 0xffc80007020079a6 */ /* 0x0041e4000c10f394 */
.L_x_1070:
[----:B------:R-:W-:Y:S05]  /*d5b0*/  BSYNC B0 ;  /* 0x0000000000007941 */ /* 0x000fea0003800000 */
.L_x_1069:
[----:B0-2---:R0:W2:Y:S01]  /*d5c0*/  LDS R7, [R144+0x2b00] ;  /* 0x002b000090077984 */ /* 0x0050a20000000800 */
[----:B------:R-:W-:Y:S01]  /*d5d0*/  BSSY B0, `(.L_x_1071) ;  /* 0x0000005000007945 */ /* 0x000fe20003800000 */
[----:B------:R-:W-:Y:S02]  /*d5e0*/  LEA.HI.SX32 R90, R90, R143, 0x1b ;  /* 0x0000008f5a5a7211 */ /* 0x000fe400078fdaff */
[----:B------:R-:W-:Y:S01]  /*d5f0*/  LEA R4, R4, R141, 0x2 ;  /* 0x0000008d04047211 */ /* 0x000fe200078e10ff */
[----:B------:R-:W-:Y:S06]  /*d600*/  @!P3 BRA `(.L_x_1072) ;  /* 0x000000000004b947 */ /* 0x000fec0003800000 */
[----:B--2---:R3:W-:Y:S02]  /*d610*/  REDG.E.ADD.F32.FTZ.RN.STRONG.GPU desc[UR20][R2.64+-0x3600], R7 ;  /* 0xffca0007020079a6 */ /* 0x0047e4000c10f394 */
.L_x_1072:
[----:B------:R-:W-:Y:S05]  /*d620*/  BSYNC B0 ;  /* 0x0000000000007941 */ /* 0x000fea0003800000 */
.L_x_1071:
[----:B--23--:R2:W3:Y:S01]  /*d630*/  LDS R7, [R4+0x2d00] ;  /* 0x002d000004077984 */ /* 0x00c4e20000000800 */
[----:B------:R-:W-:Y:S01]  /*d640*/  BSSY B0, `(.L_x_1073) ;  /* 0x0000004000007945 */ /* 0x000fe20003800000 */
[----:B------:R-:W-:-:S03]  /*d650*/  LEA R89, R90, R141, 0x2 ;  /* 0x0000008d5a597211 */ /* 0x000fc600078e10ff */
[----:B------:R-:W-:Y:S05]  /*d660*/  @!P4 BRA `(.L_x_1074) ;  /* 0x000000000004c947 */ /* 0x000fea0003800000 */
[----:B---3--:R3:W-:Y:S02]  /*d670*/  REDG.E.ADD.F32.FTZ.RN.STRONG.GPU desc[UR20][R2.64+-0x3400], R7 ;  /* 0xffcc0007020079a6 */ /* 0x0087e4000c10f394 */
.L_x_1074:
[----:B------:R-:W-:Y:S05]  /*d680*/  BSYNC B0 ;  /* 0x0000000000007941 */ /* 0x000fea0003800000 */
.L_x_1073:
[----:B---3--:R3:W0:Y:S01]  /*d690*/  LDS R7, [R89+0x2f00] ;  /* 0x002f000059077984 */ /* 0x0086220000000800 */
[----:B------:R-:W-:Y:S01]  /*d6a0*/  BSSY B0, `(.L_x_1075) ;  /* 0x0000005000007945 */ /* 0x000fe20003800000 */
[C---:B--2---:R-:W-:Y:S02]  /*d6b0*/  IADD3 R4, R143.reuse, 0x400, RZ ;  /* 0x000004008f047810 */ /* 0x044fe40007ffe0ff */
[----:B------:R-:W-:Y:S01]  /*d6c0*/  IADD3 R90, R143, 0x480, RZ ;  /* 0x000004808f5a7810 */ /* 0x000fe20007ffe0ff */
[----:B------:R-:W-:Y:S06]  /*d6d0*/  @!P5 BRA `(.L_x_1076) ;  /* 0x000000000004d947 */ /* 0x000fec0003800000 */
[----:B0-----:R2:W-:Y:S02]  /*d6e0*/  REDG.E.ADD.F32.FTZ.RN.STRONG.GPU desc[UR20][R2.64+-0x3200], R7 ;  /* 0xffce0007020079a6 */ /* 0x0015e4000c10f394 */
.L_x_1076:
[----:B------:R-:W-:Y:S05]  /*d6f0*/  BSYNC B0 ;  /* 0x0000000000007941 */ /* 0x000fea0003800000 */
.L_x_1075:
        /* <DEDUP_REMOVED lines=17> */
.L_x_1078:
[----:B------:R-:W-:Y:S05]  /*d810*/  BSYNC B0 ;  /* 0x0000000000007941 */ /* 0x000fea0003800000 */
.L_x_1077:
[----:B01----:R0:W1:Y:S01]  /*d820*/  LDS R7, [R90+0x3300] ;  /* 0x003300005a077984 */ /* 0x0030620000000800 */
[----:B------:R-:W-:Y:S01]  /*d830*/  BSSY B0, `(.L_x_1079) ;  /* 0x0000006000007945 */ /* 0x000fe20003800000 */
[----:B------:R-:W-:Y:S02]  /*d840*/  IADD3 R4, R143, 0x600, RZ ;  /* 0x000006008f047810 */ /* 0x000fe40007ffe0ff */
[----:B------:R-:W-:Y:S02]  /*d850*/  LEA.HI.SX32 R144, R144, R143, 0x1b ;  /* 0x0000008f90907211 */ /* 0x000fe400078fdaff */
[----:B------:R-:W-:Y:S01]  /*d860*/  LEA R106, R106, R141, 0x2 ;  /* 0x0000008d6a6a7211 */ /* 0x000fe200078e10ff */
[----:B------:R-:W-:Y:S06]  /*d870*/  @!P1 BRA `(.L_x_1080) ;  /* 0x0000000000049947 */ /* 0x000fec0003800000 */
[----:B-1----:R2:W-:Y:S02]  /*d880*/  REDG.E.ADD.F32.FTZ.RN.STRONG.GPU desc[UR20][R2.64+-0x2e00], R7 ;  /* 0xffd20007020079a6 */ /* 0x0025e4000c10f394 */
.L_x_1080:
[----:B------:R-:W-:Y:S05]  /*d890*/  BSYNC B0 ;  /* 0x0000000000007941 */ /* 0x000fea0003800000 */
.L_x_1079:
[----:B-12---:R1:W2:Y:S01]  /*d8a0*/  LDS R7, [R106+0x3500] ;  /* 0x003500006a077984 */ /* 0x0062a20000000800 */
[----:B------:R-:W-:Y:S01]  /*d8b0*/  BSSY B0, `(.L_x_1081) ;  /* 0x0000006000007945 */ /* 0x000fe20003800000 */
[----:B0-----:R-:W-:Y:S02]  /*d8c0*/  IADD3 R90, R143, 0x680, RZ ;  /* 0x000006808f5a7810 */ /* 0x001fe40007ffe0ff */
[----:B------:R-:W-:Y:S02]  /*d8d0*/  LEA.HI.SX32 R4, R4, R143, 0x1b ;  /* 0x0000008f04047211 */ /* 0x000fe400078fdaff */
[----:B------:R-:W-:Y:S01]  /*d8e0*/  LEA R144, R144, R141, 0x2 ;  /* 0x0000008d90907211 */ /* 0x000fe200078e10ff */
[----:B------:R-:W-:Y:S06]  /*d8f0*/  @!P2 BRA `(.L_x_1082) ;  /* 0x000000000004a947 */ /* 0x000fec0003800000 */
[----:B--2---:R0:W-:Y:S02]  /*d900*/  REDG.E.ADD.F32.FTZ.RN.STRONG.GPU desc[UR20][R2.64+-0x2c00], R7 ;  /* 0xffd40007020079a6 */ /* 0x0041e4000c10f394 */
.L_x_1082:
[----:B------:R-:W-:Y:S05]  /*d910*/  BSYNC B0 ;  /* 0x0000000000007941 */ /* 0x000fea0003800000 */
.L_x_1081:
[----:B0-2---:R0:W2:Y:S01]  /*d920*/  LDS R7, [R144+0x3700] ;  /* 0x0037000090077984 */ /* 0x0050a20000000800 */
[----:B------:R-:W-:Y:S01]  /*d930*/  BSSY B0, `(.L_x_1083) ;  /* 0x0000005000007945 */ /* 0x000fe20003800000 */
[----:B------:R-:W-:Y:S02]  /*d940*/  LEA.HI.SX32 R90, R90, R143, 0x1b ;  /* 0x0000008f5a5a7211 */ /* 0x000fe400078fdaff */
[----:B------:R-:W-:Y:S01]  /*d950*/  LEA R4, R4, R141, 0x2 ;  /* 0x0000008d04047211 */ /* 0x000fe200078e10ff */
[----:B------:R-:W-:Y:S06]  /*d960*/  @!P3 BRA `(.L_x_1084) ;  /* 0x000000000004b947 */ /* 0x000fec0003800000 */
[----:B--2---:R2:W-:Y:S02]  /*d970*/  REDG.E.ADD.F32.FTZ.RN.STRONG.GPU desc[UR20][R2.64+-0x2a00], R7 ;  /* 0xffd60007020079a6 */ /* 0x0045e4000c10f394 */
.L_x_1084:
[----:B------:R-:W-:Y:S05]  /*d980*/  BSYNC B0 ;  /* 0x0000000000007941 */ /* 0x000fea0003800000 */
.L_x_1083:
[----:B--2---:R2:W0:Y:S01]  /*d990*/  LDS R7, [R4+0x3900] ;  /* 0x0039000004077984 */ /* 0x0044220000000800 */
[----:B------:R-:W-:Y:S01]  /*d9a0*/  BSSY B0, `(.L_x_1085) ;  /* 0x0000004000007945 */ /* 0x000fe20003800000 */
[----:B---3--:R-:W-:-:S03]  /*d9b0*/  LEA R89, R90, R141, 0x2 ;  /* 0x0000008d5a597211 */ /* 0x008fc600078e10ff */
[----:B------:R-:W-:Y:S05]  /*d9c0*/  @!P4 BRA `(.L_x_1086) ;  /* 0x000000000004c947 */ /* 0x000fea0003800000 */
[----:B0-----:R3:W-:Y:S02]  /*d9d0*/  REDG.E.ADD.F32.FTZ.RN.STRONG.GPU desc[UR20][R2.64+-0x2800], R7 ;  /* 0xffd80007020079a6 */ /* 0x0017e4000c10f394 */
.L_x_1086:
[----:B------:R-:W-:Y:S05]  /*d9e0*/  BSYNC B0 ;  /* 0x0000000000007941 */ /* 0x000fea0003800000 */
.L_x_1085:
[----:B0--3--:R0:W3:Y:S01]  /*d9f0*/  LDS R7, [R89+0x3b00] ;  /* 0x003b000059077984 */ /* 0x0090e20000000800 */
[----:B------:R-:W-:Y:S01]  /*da00*/  BSSY B0, `(.L_x_1087) ;  /* 0x0000005000007945 */ /* 0x000fe20003800000 */
[C---:B--2---:R-:W-:Y:S02]  /*da10*/  IADD3 R4, R143.reuse, 0x700, RZ ;  /* 0x000007008f047810 */ /* 0x044fe40007ffe0ff */
[----:B------:R-:W-:Y:S01]  /*da20*/  IADD3 R90, R143, 0x780, RZ ;  /* 0x000007808f5a7810 */ /* 0x000fe20007ffe0ff */
[----:B------:R-:W-:Y:S06]  /*da30*/  @!P5 BRA `(.L_x_1088) ;  /* 0x000000000004d947 */ /* 0x000fec0003800000 */
[----:B---3--:R2:W-:Y:S02]  /*da40*/  REDG.E.ADD.F32.FTZ.RN.STRONG.GPU desc[UR20][R2.64+-0x2600], R7 ;  /* 0xffda0007020079a6 */ /* 0x0085e4000c10f394 */
.L_x_1088:
[----:B------:R-:W-:Y:S05]  /*da50*/  BSYNC B0 ;  /* 0x0000000000007941 */ /* 0x000fea0003800000 */
.L_x_1087:
        /* <DEDUP_REMOVED lines=17> */
.L_x_1090:
[----:B------:R-:W-:Y:S05]  /*db70*/  BSYNC B0 ;  /* 0x0000000000007941 */ /* 0x000fea0003800000 */
.L_x_1089:
[----:B-12---:R1:W2:Y:S01]  /*db80*/  LDS R7, [R90+0x3f00] ;  /* 0x003f00005a077984 */ /* 0x0062a20000000800 */
[----:B------:R-:W-:Y:S01]  /*db90*/  BSSY B0, `(.L_x_1091) ;  /* 0x0000006000007945 */ /* 0x000fe20003800000 */
[----:B------:R-:W-:Y:S02]  /*dba0*/  IADD3 R4, R143, 0x900, RZ ;  /* 0x000009008f047810 */ /* 0x000fe40007ffe0ff */
[----:B------:R-:W-:Y:S02]  /*dbb0*/  LEA.HI.SX32 R144, R144, R143, 0x1b ;  /* 0x0000008f90907211 */ /* 0x000fe400078fdaff */
[----:B------:R-:W-:Y:S01]  /*dbc0*/  LEA R106, R106, R141, 0x2 ;  /* 0x0000008d6a6a7211 */ /* 0x000fe200078e10ff */
[----:B------:R-:W-:Y:S06]  /*dbd0*/  @!P1 BRA `(.L_x_1092) ;  /* 0x0000000000049947 */ /* 0x000fec0003800000 */
[----:B--2---:R3:W-:Y:S02]  /*dbe0*/  REDG.E.ADD.F32.FTZ.RN.STRONG.GPU desc[UR20][R2.64+-0x2200], R7 ;  /* 0xffde0007020079a6 */ /* 0x0047e4000c10f394 */
.L_x_1092:
[----:B------:R-:W-:Y:S05]  /*dbf0*/  BSYNC B0 ;  /* 0x0000000000007941 */ /* 0x000fea0003800000 */
.L_x_1091:
[----:B--23--:R2:W3:Y:S01]  /*dc00*/  LDS R7, [R106+0x4100] ;  /* 0x004100006a077984 */ /* 0x00c4e20000000800 */
[----:B------:R-:W-:Y:S01]  /*dc10*/  BSSY B0, `(.L_x_1093) ;  /* 0x0000006000007945 */ /* 0x000fe20003800000 */
[----:B-1----:R-:W-:Y:S02]  /*dc20*/  IADD3 R90, R143, 0x980, RZ ;  /* 0x000009808f5a7810 */ /* 0x002fe40007ffe0ff */
[----:B------:R-:W-:Y:S02]  /*dc30*/  LEA.HI.SX32 R4, R4, R143, 0x1b ;  /* 0x0000008f04047211 */ /* 0x000fe400078fdaff */
[----:B------:R-:W-:Y:S01]  /*dc40*/  LEA R144, R144, R141, 0x2 ;  /* 0x0000008d90907211 */ /* 0x000fe200078e10ff */
[----:B------:R-:W-:Y:S06]  /*dc50*/  @!P2 BRA `(.L_x_1094) ;  /* 0x000000000004a947 */ /* 0x000fec0003800000 */
[----:B---3--:R1:W-:Y:S02]  /*dc60*/  REDG.E.ADD.F32.FTZ.RN.STRONG.GPU desc[UR20][R2.64+-0x2000], R7 ;  /* 0xffe00007020079a6 */ /* 0x0083e4000c10f394 */
.L_x_1094:
[----:B------:R-:W-:Y:S05]  /*dc70*/  BSYNC B0 ;  /* 0x0000000000007941 */ /* 0x000fea0003800000 */
.L_x_1093:
[----:B-1-3--:R1:W3:Y:S01]  /*dc80*/  LDS R7, [R144+0x4300] ;  /* 0x0043000090077984 */ /* 0x00a2e20000000800 */
[----:B------:R-:W-:Y:S01]  /*dc90*/  BSSY B0, `(.L_x_1095) ;  /* 0x0000005000007945 */ /* 0x000fe20003800000 */
[----:B------:R-:W-:Y:S02]  /*dca0*/  LEA.HI.SX32 R90, R90, R143, 0x1b ;  /* 0x0000008f5a5a7211 */ /* 0x000fe400078fdaff */
[----:B------:R-:W-:Y:S01]  /*dcb0*/  LEA R4, R4, R141, 0x2 ;  /* 0x0000008d04047211 */ /* 0x000fe200078e10ff */
[----:B------:R-:W-:Y:S06]  /*dcc0*/  @!P3 BRA `(.L_x_1096) ;  /* 0x000000000004b947 */ /* 0x000fec0003800000 */
[----:B---3--:R3:W-:Y:S02]  /*dcd0*/  REDG.E.ADD.F32.FTZ.RN.STRONG.GPU desc[UR20][R2.64+-0x1e00], R7 ;  /* 0xffe20007020079a6 */ /* 0x0087e4000c10f394 */
.L_x_1096:
[----:B------:R-:W-:Y:S05]  /*dce0*/  BSYNC B0 ;  /* 0x0000000000007941 */ /* 0x000fea0003800000 */
.L_x_1095:
[----:B---3--:R3:W1:Y:S01]  /*dcf0*/  LDS R7, [R4+0x4500] ;  /* 0x0045000004077984 */ /* 0x0086620000000800 */
[----:B------:R-:W-:Y:S01]  /*dd00*/  BSSY B0, `(.L_x_1097) ;  /* 0x0000004000007945 */ /* 0x000fe20003800000 */
[----:B0-----:R-:W-:-:S03]  /*dd10*/  LEA R89, R90, R141, 0x2 ;  /* 0x0000008d5a597211 */ /* 0x001fc600078e10ff */
[----:B------:R-:W-:Y:S05]  /*dd20*/  @!P4 BRA `(.L_x_1098) ;  /* 0x000000000004c947 */ /* 0x000fea0003800000 */
[----:B-1----:R0:W-:Y:S02]  /*dd30*/  REDG.E.ADD.F32.FTZ.RN.STRONG.GPU desc[UR20][R2.64+-0x1c00], R7 ;  /* 0xffe40007020079a6 */ /* 0x0021e4000c10f394 */
.L_x_1098:
[----:B------:R-:W-:Y:S05]  /*dd40*/  BSYNC B0 ;  /* 0x0000000000007941 */ /* 0x000fea0003800000 */
.L_x_1097:
[----:B01----:R0:W1:Y:S01]  /*dd50*/  LDS R7, [R89+0x4700] ;  /* 0x0047000059077984 */ /* 0x0030620000000800 */
[----:B------:R-:W-:Y:S01]  /*dd60*/  BSSY B0, `(.L_x_1099) ;  /* 0x0000005000007945 */ /* 0x000fe20003800000 */
[C---:B---3--:R-:W-:Y:S02]  /*dd70*/  IADD3 R4, R143.reuse, 0xa00, RZ ;  /* 0x00000a008f047810 */ /* 0x048fe40007ffe0ff */
[----:B------:R-:W-:Y:S01]  /*dd80*/  IADD3 R90, R143, 0xa80, RZ ;  /* 0x00000a808f5a7810 */ /* 0x000fe20007ffe0ff */
[----:B------:R-:W-:Y:S06]  /*dd90*/  @!P5 BRA `(.L_x_1100) ;  /* 0x000000000004d947 */ /* 0x000fec0003800000 */
[----:B-1----:R3:W-:Y:S02]  /*dda0*/  REDG.E.ADD.F32.FTZ.RN.STRONG.GPU desc[UR20][R2.64+-0x1a00], R7 ;  /* 0xffe60007020079a6 */ /* 0x0027e4000c10f394 */
.L_x_1100:
[----:B------:R-:W-:Y:S05]  /*ddb0*/  BSYNC B0 ;  /* 0x0000000000007941 */ /* 0x000fea0003800000 */
.L_x_1099:
        /* <DEDUP_REMOVED lines=17> */
.L_x_1102:
[----:B------:R-:W-:Y:S05]  /*ded0*/  BSYNC B0 ;  /* 0x0000000000007941 */ /* 0x000fea0003800000 */
.L_x_1101:
[----:B-12---:R1:W2:Y:S01]  /*dee0*/  LDS R7, [R90+0x4b00] ;  /* 0x004b00005a077984 */ /* 0x0062a20000000800 */
[----:B------:R-:W-:Y:S01]  /*def0*/  BSSY B0, `(.L_x_1103) ;  /* 0x0000006000007945 */ /* 0x000fe20003800000 */
[----:B------:R-:W-:Y:S02]  /*df00*/  IADD3 R4, R143, 0xc00, RZ ;  /* 0x00000c008f047810 */ /* 0x000fe40007ffe0ff */
[----:B------:R-:W-:Y:S02]  /*df10*/  LEA.HI.SX32 R144, R144, R143, 0x1b ;  /* 0x0000008f90907211 */ /* 0x000fe400078fdaff */
[----:B------:R-:W-:Y:S01]  /*df20*/  LEA R106, R106, R141, 0x2 ;  /* 0x0000008d6a6a7211 */ /* 0x000fe200078e10ff */
[----:B------:R-:W-:Y:S06]  /*df30*/  @!P1 BRA `(.L_x_1104) ;  /* 0x0000000000049947 */ /* 0x000fec0003800000 */
[----:B--2---:R3:W-:Y:S02]  /*df40*/  REDG.E.ADD.F32.FTZ.RN.STRONG.GPU desc[UR20][R2.64+-0x1600], R7 ;  /* 0xffea0007020079a6 */ /* 0x0047e4000c10f394 */
.L_x_1104:
[----:B------:R-:W-:Y:S05]  /*df50*/  BSYNC B0 ;  /* 0x0000000000007941 */ /* 0x000fea0003800000 */
.L_x_1103:
[----:B--23--:R2:W3:Y:S01]  /*df60*/  LDS R7, [R106+0x4d00] ;  /* 0x004d00006a077984 */ /* 0x00c4e20000000800 */
[----:B------:R-:W-:Y:S01]  /*df70*/  BSSY B0, `(.L_x_1105) ;  /* 0x0000006000007945 */ /* 0x000fe20003800000 */
[----:B-1----:R-:W-:Y:S02]  /*df80*/  IADD3 R90, R143, 0xc80, RZ ;  /* 0x00000c808f5a7810 */ /* 0x002fe40007ffe0ff */
[----:B------:R-:W-:Y:S02]  /*df90*/  LEA.HI.SX32 R4, R4, R143, 0x1b ;  /* 0x0000008f04047211 */ /* 0x000fe400078fdaff */
[----:B------:R-:W-:Y:S01]  /*dfa0*/  LEA R144, R144, R141, 0x2 ;  /* 0x0000008d90907211 */ /* 0x000fe200078e10ff */
[----:B------:R-:W-:Y:S06]  /*dfb0*/  @!P2 BRA `(.L_x_1106) ;  /* 0x000000000004a947 */ /* 0x000fec0003800000 */
[----:B---3--:R1:W-:Y:S02]  /*dfc0*/  REDG.E.ADD.F32.FTZ.RN.STRONG.GPU desc[UR20][R2.64+-0x1400], R7 ;  /* 0xffec0007020079a6 */ /* 0x0083e4000c10f394 */
.L_x_1106:
[----:B------:R-:W-:Y:S05]  /*dfd0*/  BSYNC B0 ;  /* 0x0000000000007941 */ /* 0x000fea0003800000 */
.L_x_1105:
[----:B-1-3--:R1:W3:Y:S01]  /*dfe0*/  LDS R7, [R144+0x4f00] ;  /* 0x004f000090077984 */ /* 0x00a2e20000000800 */
[----:B------:R-:W-:Y:S01]  /*dff0*/  BSSY B0, `(.L_x_1107) ;  /* 0x0000005000007945 */ /* 0x000fe20003800000 */
[----:B------:R-:W-:Y:S02]  /*e000*/  LEA.HI.SX32 R90, R90, R143, 0x1b ;  /* 0x0000008f5a5a7211 */ /* 0x000fe400078fdaff */
[----:B------:R-:W-:Y:S01]  /*e010*/  LEA R4, R4, R141, 0x2 ;  /* 0x0000008d04047211 */ /* 0x000fe200078e10ff */
[----:B------:R-:W-:Y:S06]  /*e020*/  @!P3 BRA `(.L_x_1108) ;  /* 0x000000000004b947 */ /* 0x000fec0003800000 */
[----:B---3--:R3:W-:Y:S02]  /*e030*/  REDG.E.ADD.F32.FTZ.RN.STRONG.GPU desc[UR20][R2.64+-0x1200], R7 ;  /* 0xffee0007020079a6 */ /* 0x0087e4000c10f394 */
.L_x_1108:
[----:B------:R-:W-:Y:S05]  /*e040*/  BSYNC B0 ;  /* 0x0000000000007941 */ /* 0x000fea0003800000 */
.L_x_1107:
[----:B---3--:R3:W1:Y:S01]  /*e050*/  LDS R7, [R4+0x5100] ;  /* 0x0051000004077984 */ /* 0x0086620000000800 */
[----:B------:R-:W-:Y:S01]  /*e060*/  BSSY B0, `(.L_x_1109) ;  /* 0x0000004000007945 */ /* 0x000fe20003800000 */
[----:B0-----:R-:W-:-:S03]  /*e070*/  LEA R89, R90, R141, 0x2 ;  /* 0x0000008d5a597211 */ /* 0x001fc600078e10ff */
[----:B------:R-:W-:Y:S05]  /*e080*/  @!P4 BRA `(.L_x_1110) ;  /* 0x000000000004c947 */ /* 0x000fea0003800000 */
[----:B-1----:R0:W-:Y:S02]  /*e090*/  REDG.E.ADD.F32.FTZ.RN.STRONG.GPU desc[UR20][R2.64+-0x1000], R7 ;  /* 0xfff00007020079a6 */ /* 0x0021e4000c10f394 */
.L_x_1110:
[----:B------:R-:W-:Y:S05]  /*e0a0*/  BSYNC B0 ;  /* 0x0000000000007941 */ /* 0x000fea0003800000 */
.L_x_1109:
[----:B01----:R0:W1:Y:S01]  /*e0b0*/  LDS R7, [R89+0x5300] ;  /* 0x0053000059077984 */ /* 0x0030620000000800 */
[----:B------:R-:W-:Y:S01]  /*e0c0*/  BSSY B0, `(.L_x_1111) ;  /* 0x0000005000007945 */ /* 0x000fe20003800000 */
[C---:B---3--:R-:W-:Y:S02]  /*e0d0*/  IADD3 R4, R143.reuse, 0xd00, RZ ;  /* 0x00000d008f047810 */ /* 0x048fe40007ffe0ff */
[----:B------:R-:W-:Y:S01]  /*e0e0*/  IADD3 R90, R143, 0xd80, RZ ;  /* 0x00000d808f5a7810 */ /* 0x000fe20007ffe0ff */
[----:B------:R-:W-:Y:S06]  /*e0f0*/  @!P5 BRA `(.L_x_1112) ;  /* 0x000000000004d947 */ /* 0x000fec0003800000 */
[----:B-1----:R3:W-:Y:S02]  /*e100*/  REDG.E.ADD.F32.FTZ.RN.STRONG.GPU desc[UR20][R2.64+-0xe00], R7 ;  /* 0xfff20007020079a6 */ /* 0x0027e4000c10f394 */
.L_x_1112:
[----:B------:R-:W-:Y:S05]  /*e110*/  BSYNC B0 ;  /* 0x0000000000007941 */ /* 0x000fea0003800000 */
.L_x_1111:
        /* <DEDUP_REMOVED lines=17> */
.L_x_1114:
[----:B------:R-:W-:Y:S05]  /*e230*/  BSYNC B0 ;  /* 0x0000000000007941 */ /* 0x000fea0003800000 */
.L_x_1113:
[----:B-12---:R1:W2:Y:S01]  /*e240*/  LDS R7, [R90+0x5700] ;  /* 0x005700005a077984 */ /* 0x0062a20000000800 */
[----:B------:R-:W-:Y:S01]  /*e250*/  BSSY B0, `(.L_x_1115) ;  /* 0x0000006000007945 */ /* 0x000fe20003800000 */
[----:B------:R-:W-:Y:S02]  /*e260*/  IADD3 R4, R143, 0xf00, RZ ;  /* 0x00000f008f047810 */ /* 0x000fe40007ffe0ff */
[----:B------:R-:W-:Y:S02]  /*e270*/  LEA.HI.SX32 R144, R144, R143, 0x1b ;  /* 0x0000008f90907211 */ /* 0x000fe400078fdaff */
[----:B------:R-:W-:Y:S01]  /*e280*/  LEA R106, R106, R141, 0x2 ;  /* 0x0000008d6a6a7211 */ /* 0x000fe200078e10ff */
[----:B------:R-:W-:Y:S06]  /*e290*/  @!P1 BRA `(.L_x_1116) ;  /* 0x0000000000049947 */ /* 0x000fec0003800000 */
[----:B--2---:R3:W-:Y:S02]  /*e2a0*/  REDG.E.ADD.F32.FTZ.RN.STRONG.GPU desc[UR20][R2.64+-0xa00], R7 ;  /* 0xfff60007020079a6 */ /* 0x0047e4000c10f394 */
.L_x_1116:
[----:B------:R-:W-:Y:S05]  /*e2b0*/  BSYNC B0 ;  /* 0x0000000000007941 */ /* 0x000fea0003800000 */
.L_x_1115:
[----:B--23--:R2:W3:Y:S01]  /*e2c0*/  LDS R7, [R106+0x5900] ;  /* 0x005900006a077984 */ /* 0x00c4e20000000800 */
[----:B------:R-:W-:Y:S01]  /*e2d0*/  BSSY B0, `(.L_x_1117) ;  /* 0x0000006000007945 */ /* 0x000fe20003800000 */
[----:B------:R-:W-:Y:S02]  /*e2e0*/  IADD3 R6, R143, 0xf80, RZ ;  /* 0x00000f808f067810 */ /* 0x000fe40007ffe0ff */
[----:B------:R-:W-:Y:S02]  /*e2f0*/  LEA.HI.SX32 R4, R4, R143, 0x1b ;  /* 0x0000008f04047211 */ /* 0x000fe400078fdaff */
[----:B------:R-:W-:Y:S01]  /*e300*/  LEA R144, R144, R141, 0x2 ;  /* 0x0000008d90907211 */ /* 0x000fe200078e10ff */
[----:B------:R-:W-:Y:S06]  /*e310*/  @!P2 BRA `(.L_x_1118) ;  /* 0x000000000004a947 */ /* 0x000fec0003800000 */
[----:B---3--:R3:W-:Y:S02]  /*e320*/  REDG.E.ADD.F32.FTZ.RN.STRONG.GPU desc[UR20][R2.64+-0x800], R7 ;  /* 0xfff80007020079a6 */ /* 0x0087e4000c10f394 */
.L_x_1118:
[----:B------:R-:W-:Y:S05]  /*e330*/  BSYNC B0 ;  /* 0x0000000000007941 */ /* 0x000fea0003800000 */
.L_x_1117:
[----:B---3--:R3:W0:Y:S01]  /*e340*/  LDS R7, [R144+0x5b00] ;  /* 0x005b000090077984 */ /* 0x0086220000000800 */
[----:B------:R-:W-:Y:S01]  /*e350*/  BSSY B0, `(.L_x_1119) ;  /* 0x0000006000007945 */ /* 0x000fe20003800000 */
[----:B------:R-:W-:Y:S01]  /*e360*/  LEA.HI.SX32 R6, R6, R143, 0x1b ;  /* 0x0000008f06067211 */ /* 0x000fe200078fdaff */
[----:B------:R-:W-:Y:S01]  /*e370*/  FMUL.FTZ R192, R231, R192 ;  /* 0x000000c0e7c07220 */ /* 0x000fe20000410000 */
[----:B------:R-:W-:Y:S01]  /*e380*/  LEA R4, R4, R141, 0x2 ;  /* 0x0000008d04047211 */ /* 0x000fe200078e10ff */
[----:B------:R-:W-:Y:S06]  /*e390*/  @!P3 BRA `(.L_x_1120) ;  /* 0x000000000004b947 */ /* 0x000fec0003800000 */
[----:B0-----:R0:W-:Y:S02]  /*e3a0*/  REDG.E.ADD.F32.FTZ.RN.STRONG.GPU desc[UR20][R2.64+-0x600], R7 ;  /* 0xfffa0007020079a6 */ /* 0x0011e4000c10f394 */
.L_x_1120:
[----:B------:R-:W-:Y:S05]  /*e3b0*/  BSYNC B0 ;  /* 0x0000000000007941 */ /* 0x000fea0003800000 */
.L_x_1119:
[----:B0-----:R0:W0:Y:S01]  /*e3c0*/  LDS R7, [R4+0x5d00] ;  /* 0x005d000004077984 */ /* 0x0010220000000800 */
[----:B------:R-:W-:Y:S01]  /*e3d0*/  BSSY B0, `(.L_x_1121) ;  /* 0x0000005000007945 */ /* 0x000fe20003800000 */
[----:B------:R-:W-:Y:S01]  /*e3e0*/  LEA R6, R6, R141, 0x2 ;  /* 0x0000008d06067211 */ /* 0x000fe200078e10ff */
[----:B------:R-:W-:Y:S02]  /*e3f0*/  FFMA.FTZ R192, R201, R76, R192 ;  /* 0x0000004cc9c07223 */ /* 0x000fe400000100c0 */
[----:B------:R-:W-:Y:S05]  /*e400*/  @!P4 BRA `(.L_x_1122) ;  /* 0x000000000004c947 */ /* 0x000fea0003800000 */
[----:B0-----:R0:W-:Y:S02]  /*e410*/  REDG.E.ADD.F32.FTZ.RN.STRONG.GPU desc[UR20][R2.64+-0x400], R7 ;  /* 0xfffc0007020079a6 */ /* 0x0011e4000c10f394 */
.L_x_1122:
[----:B------:R-:W-:Y:S05]  /*e420*/  BSYNC B0 ;  /* 0x0000000000007941 */ /* 0x000fea0003800000 */
.L_x_1121:
[----:B0-----:R-:W-:Y:S01]  /*e430*/  FADD.FTZ R4, R5, R192 ;  /* 0x000000c005047221 */ /* 0x001fe20000010000 */
[----:B------:R-:W-:Y:S01]  /*e440*/  BSSY B0, `(.L_x_1123) ;  /* 0x0000004000007945 */ /* 0x000fe20003800000 */
[----:B------:R0:W0:Y:S03]  /*e450*/  LDS R5, [R6+0x5f00] ;  /* 0x005f000006057984 */ /* 0x0000260000000800 */
[----:B------:R-:W-:Y:S05]  /*e460*/  @!P5 BRA `(.L_x_1124) ;  /* 0x000000000004d947 */ /* 0x000fea0003800000 */
[----:B0-----:R0:W-:Y:S02]  /*e470*/  REDG.E.ADD.F32.FTZ.RN.STRONG.GPU desc[UR20][R2.64+-0x200], R5 ;  /* 0xfffe0005020079a6 */ /* 0x0011e4000c10f394 */
.L_x_1124:
[----:B------:R-:W-:Y:S05]  /*e480*/  BSYNC B0 ;  /* 0x0000000000007941 */ /* 0x000fea0003800000 */
.L_x_1123:
[----:B--2---:R-:W2:Y:S01]  /*e490*/  LDL R106, [R1+0x54] ;  /* 0x00005400016a7983 */ /* 0x004ea20000100800 */
[----:B------:R-:W-:Y:S01]  /*e4a0*/  ISETP.GT.AND P1, PT, R142, 0x1e, PT ;  /* 0x0000001e8e00780c */ /* 0x000fe20003f24270 */
[----:B------:R-:W-:Y:S01]  /*e4b0*/  FMUL.FTZ R66, R231, R66 ;  /* 0x00000042e7427220 */ /* 0x000fe20000410000 */
[----:B0-----:R-:W-:Y:S01]  /*e4c0*/  MOV R5, R39 ;  /* 0x0000002700057202 */ /* 0x001fe20000000f00 */
[----:B------:R-:W0:Y:S01]  /*e4d0*/  SHFL.DOWN PT, R2, R39, 0x1, 0x1f ;  /* 0x08201f0027027f89 */ /* 0x000e2200000e0000 */
[----:B------:R-:W-:Y:S01]  /*e4e0*/  MOV R6, R75 ;  /* 0x0000004b00067202 */ /* 0x000fe20000000f00 */
[----:B------:R-:W-:Y:S01]  /*e4f0*/  FFMA.FTZ R64, R201, R64, R66 ;  /* 0x00000040c9407223 */ /* 0x000fe20000010042 */
[----:B------:R-:W-:Y:S01]  /*e500*/  MOV R7, R165 ;  /* 0x000000a500077202 */ /* 0x000fe20000000f00 */
[----:B------:R-:W5:Y:S01]  /*e510*/  SHFL.DOWN PT, R89, R75, 0x1, 0x1f ;  /* 0x08201f004b597f89 */ /* 0x000f6200000e0000 */
[----:B------:R-:W-:Y:S01]  /*e520*/  FMUL.FTZ R67, R202, R67 ;  /* 0x00000043ca437220 */ /* 0x000fe20000410000 */
[----:B------:R-:W-:Y:S01]  /*e530*/  FMUL.FTZ R57, R206, R57 ;  /* 0x00000039ce397220 */ /* 0x000fe20000410000 */
[----:B------:R-:W-:Y:S01]  /*e540*/  FMUL.FTZ R43, R208, R43 ;  /* 0x0000002bd02b7220 */ /* 0x000fe20000410000 */
[----:B-1----:R-:W1:Y:S01]  /*e550*/  SHFL.DOWN PT, R90, R165, 0x1, 0x1f ;  /* 0x08201f00a55a7f89 */ /* 0x002e6200000e0000 */
[----:B------:R-:W-:Y:S01]  /*e560*/  FFMA.FTZ R63, R230, R63, R67 ;  /* 0x0000003fe63f7223 */ /* 0x000fe20000010043 */
[----:B------:R-:W-:Y:S01]  /*e570*/  FFMA.FTZ R86, R86, R13, R57 ;  /* 0x0000000d56567223 */ /* 0x000fe20000010039 */
[----:B------:R-:W-:Y:S01]  /*e580*/  FMUL.FTZ R12, R207, R12 ;  /* 0x0000000ccf0c7220 */ /* 0x000fe20000410000 */
[----:B------:R-:W3:Y:S01]  /*e590*/  SHFL.DOWN PT, R3, R4, 0x1, 0x1f ;  /* 0x08201f0004037f89 */ /* 0x000ee200000e0000 */
[----:B------:R-:W-:Y:S01]  /*e5a0*/  FFMA.FTZ R63, R30, R65, R63 ;  /* 0x000000411e3f7223 */ /* 0x000fe2000001003f */
[----:B------:R-:W-:Y:S01]  /*e5b0*/  FFMA.FTZ R9, R54, R9, R43 ;  /* 0x0000000936097223 */ /* 0x000fe2000001002b */
[----:B------:R-:W-:Y:S01]  /*e5c0*/  FFMA.FTZ R227, R227, R70, R12 ;  /* 0x00000046e3e37223 */ /* 0x000fe2000001000c */
[----:B------:R-:W-:Y:S01]  /*e5d0*/  ISETP.NE.AND P2, PT, R142, RZ, PT ;  /* 0x000000ff8e00720c */ /* 0x000fe20003f45270 */
[----:B------:R-:W-:Y:S01]  /*e5e0*/  FMUL.FTZ R62, R203, R62 ;  /* 0x0000003ecb3e7220 */ /* 0x000fe20000410000 */
[----:B------:R-:W-:Y:S01]  /*e5f0*/  FFMA.FTZ R14, R42, R14, R9 ;  /* 0x0000000e2a0e7223 */ /* 0x000fe20000010009 */
        /* <DEDUP_REMOVED lines=9> */
[----:B-----5:R-:W-:Y:S01]  /*e690*/  @!P1 FADD.FTZ R6, R6, R89 ;  /* 0x0000005906069221 */ /* 0x020fe20000010000 */
[----:B------:R-:W0:Y:S01]  /*e6a0*/  SHFL.DOWN PT, R2, R5, 0x2, 0x1f ;  /* 0x08401f0005027f89 */ /* 0x000e2200000e0000 */
[----:B------:R-:W-:Y:S01]  /*e6b0*/  FMUL.FTZ R81, R122, R81 ;  /* 0x000000517a517220 */ /* 0x000fe20000410000 */
[----:B------:R-:W-:Y:S01]  /*e6c0*/  FMUL.FTZ R80, R123, R80 ;  /* 0x000000507b507220 */ /* 0x000fe20000410000 */
[----:B-1----:R-:W-:Y:S01]  /*e6d0*/  @!P1 FADD.FTZ R7, R7, R90 ;  /* 0x0000005a07079221 */ /* 0x002fe20000010000 */
[----:B------:R-:W1:Y:S01]  /*e6e0*/  SHFL.DOWN PT, R39, R6, 0x2, 0x1f ;  /* 0x08401f0006277f89 */ /* 0x000e6200000e0000 */
[----:B------:R-:W-:Y:S01]  /*e6f0*/  FFMA.FTZ R60, R229, R60, R62 ;  /* 0x0000003ce53c7223 */ /* 0x000fe2000001003e */
[----:B------:R-:W-:Y:S01]  /*e700*/  FFMA.FTZ R59, R228, R59, R61 ;  /* 0x0000003be43b7223 */ /* 0x000fe2000001003d */
[----:B---3--:R-:W-:Y:S01]  /*e710*/  @!P1 FADD.FTZ R4, R3, R4 ;  /* 0x0000000403049221 */ /* 0x008fe20000010000 */
        /* <DEDUP_REMOVED lines=24> */
[----:B---3--:R-:W-:Y:S01]  /*e8a0*/  @!P1 FADD.FTZ R7, R7, R90 ;  /* 0x0000005a07079221 */ /* 0x008fe20000010000 */
        /* <DEDUP_REMOVED lines=55> */
[----:B---3--:R-:W-:-:S03]  /*ec20*/  @!P1 FADD.FTZ R7, R7, R30 ;  /* 0x0000001e07079221 */ /* 0x008fc60000010000 */
        /* <DEDUP_REMOVED lines=43> */
.L_x_1126:
[----:B------:R-:W-:Y:S05]  /*eee0*/  BSYNC B0 ;  /* 0x0000000000007941 */ /* 0x000fea0003800000 */
.L_x_1125:
[----:B------:R-:W-:Y:S02]  /*eef0*/  UIADD3 UR6, UR6, 0x1, URZ ;  /* 0x0000000106067890 */ /* 0x000fe4000fffe03f */
[----:B------:R-:W-:Y:S02]  /*ef00*/  UIADD3 UR5, UP1, UR5, 0x1, URZ ;  /* 0x0000000105057890 */ /* 0x000fe4000ff3e03f */
[----:B------:R-:W-:Y:S02]  /*ef10*/  UISETP.GE.AND UP0, UPT, UR6, UR12, UPT ;  /* 0x0000000c0600728c */ /* 0x000fe4000bf06270 */
[----:B------:R-:W-:-:S04]  /*ef20*/  UIADD3.X UR4, URZ, UR4, URZ, UP1, !UPT ;  /* 0x000000043f047290 */ /* 0x000fc80008ffe43f */
[----:B------:R-:W-:-:S13]  /*ef30*/  PLOP3.LUT P0, PT, PT, PT, UP0, 0x80, 0x0 ;  /* 0x000000000000781c */ /* 0x000fda0003f0f008 */
[----:B------:R-:W-:Y:S05]  /*ef40*/  @!P0 BRA `(.L_x_1127) ;  /* 0xffffff5c00888947 */ /* 0x000fea000383ffff */
.L_x_1032:
[----:B------:R-:W-:Y:S01]  /*ef50*/  SHF.L.U32 R0, R143, 0x4, RZ ;  /* 0x000000048f007819 */ /* 0x000fe200000006ff */
[----:B------:R-:W-:Y:S03]  /*ef60*/  BAR.SYNC.DEFER_BLOCKING 0x0 ;  /* 0x0000000000007b1d */ /* 0x000fe60000010000 */
[----:B------:R-:W-:Y:S02]  /*ef70*/  LOP3.LUT R0, R0, 0xfffffe00, RZ, 0xc0, !PT ;  /* 0xfffffe0000007812 */ /* 0x000fe400078ec0ff */
[----:B------:R-:W-:Y:S02]  /*ef80*/  MOV R2, UR48 ;  /* 0x0000003000027c02 */ /* 0x000fe40008000f00 */
[----:B------:R-:W-:Y:S01]  /*ef90*/  MOV R3, UR47 ;  /* 0x0000002f00037c02 */ /* 0x000fe20008000f00 */
[----:B------:R-:W3:Y:S01]  /*efa0*/  LDL R78, [R1+0x94] ;  /* 0x00009400014e7983 */ /* 0x000ee20000100800 */
[----:B-1----:R-:W-:-:S02]  /*efb0*/  LOP3.LUT R16, R0, 0x1f, R143, 0xf8, !PT ;  /* 0x0000001f00107812 */ /* 0x002fc400078ef88f */
[----:B------:R-:W-:Y:S01]  /*efc0*/  PRMT R17, RZ, 0x7610, R17 ;  /* 0x00007610ff117816 */ /* 0x000fe20000000011 */
[----:B------:R-:W5:Y:S01]  /*efd0*/  LDL R77, [R1+0x90] ;  /* 0x00009000014d7983 */ /* 0x000f620000100800 */
[C---:B------:R-:W-:Y:S02]  /*efe0*/  LOP3.LUT R15, R16.reuse, 0x20, RZ, 0xfc, !PT ;  /* 0x00000020100f7812 */ /* 0x040fe400078efcff */
[----:B------:R-:W-:Y:S01]  /*eff0*/  PRMT R20, RZ, 0x7610, R20 ;  /* 0x00007610ff147816 */ /* 0x000fe20000000014 */
[----:B------:R-:W4:Y:S01]  /*f000*/  LDL R76, [R1+0x8c] ;  /* 0x00008c00014c7983 */ /* 0x000f220000100800 */
[C---:B------:R-:W-:Y:S02]  /*f010*/  ISETP.GE.AND P2, PT, R16.reuse, UR54, PT ;  /* 0x0000003610007c0c */ /* 0x040fe4000bf46270 */
[----:B------:R-:W-:Y:S01]  /*f020*/  PRMT R21, RZ, 0x7610, R21 ;  /* 0x00007610ff157816 */ /* 0x000fe20000000015 */
[----:B------:R-:W4:Y:S01]  /*f030*/  LDL R75, [R1+0x88] ;  /* 0x00008800014b7983 */ /* 0x000f220000100800 */
[----:B------:R-:W-:Y:S01]  /*f040*/  ISETP.GE.AND P1, PT, R15, UR54, PT ;  /* 0x000000360f007c0c */ /* 0x000fe2000bf26270 */
[C---:B------:R-:W-:Y:S01]  /*f050*/  IMAD.WIDE R18, R16.reuse, 0x2, R2 ;  /* 0x0000000210127825 */ /* 0x040fe200078e0202 */
[C---:B------:R-:W-:Y:S01]  /*f060*/  LOP3.LUT R14, R16.reuse, 0x40, RZ, 0xfc, !PT ;  /* 0x00000040100e7812 */ /* 0x040fe200078efcff */
[----:B------:R-:W4:Y:S01]  /*f070*/  LDL R74, [R1+0x84] ;  /* 0x00008400014a7983 */ /* 0x000f220000100800 */
[----:B------:R-:W-:-:S02]  /*f080*/  LOP3.LUT R0, R16, 0x60, RZ, 0xfc, !PT ;  /* 0x0000006010007812 */ /* 0x000fc400078efcff */
[----:B0-----:R-:W-:Y:S01]  /*f090*/  PRMT R22, RZ, 0x7610, R22 ;  /* 0x00007610ff167816 */ /* 0x001fe20000000016 */
[----:B------:R-:W4:Y:S01]  /*f0a0*/  LDL R73, [R1+0x80] ;  /* 0x0000800001497983 */ /* 0x000f220000100800 */
[C---:B------:R-:W-:Y:S02]  /*f0b0*/  LOP3.LUT R2, R16.reuse, 0x80, RZ, 0xfc, !PT ;  /* 0x0000008010027812 */ /* 0x040fe400078efcff */
[----:B------:R-:W-:Y:S01]  /*f0c0*/  PRMT R23, RZ, 0x7610, R23 ;  /* 0x00007610ff177816 */ /* 0x000fe20000000017 */
[----:B------:R-:W3:Y:S01]  /*f0d0*/  @!P2 LDG.E.U16 R17, desc[UR20][R18.64] ;  /* 0x000000141211a981 */ /* 0x000ee2000c1e1500 */
[C---:B------:R-:W-:Y:S02]  /*f0e0*/  LOP3.LUT R3, R16.reuse, 0xa0, RZ, 0xfc, !PT ;  /* 0x000000a010037812 */ /* 0x040fe400078efcff */
[----:B------:R-:W-:Y:S01]  /*f0f0*/  PRMT R24, RZ, 0x7610, R24 ;  /* 0x00007610ff187816 */ /* 0x000fe20000000018 */
[----:B------:R-:W5:Y:S01]  /*f100*/  @!P1 LDG.E.U16 R20, desc[UR20][R18.64+0x40] ;  /* 0x0000401412149981 */ /* 0x000f62000c1e1500 */
[----:B------:R-:W-:-:S02]  /*f110*/  LOP3.LUT R4, R16, 0xc0, RZ, 0xfc, !PT ;  /* 0x000000c010047812 */ /* 0x000fc400078efcff */
[----:B------:R-:W-:Y:S01]  /*f120*/  PRMT R25, RZ, 0x7610, R25 ;  /* 0x00007610ff197816 */ /* 0x000fe20000000019 */
[----:B------:R-:W4:Y:S01]  /*f130*/  LDL R72, [R1+0x7c] ;  /* 0x00007c0001487983 */ /* 0x000f220000100800 */
[----:B------:R-:W-:Y:S02]  /*f140*/  ISETP.GE.AND P0, PT, R14, UR54, PT ;  /* 0x000000360e007c0c */ /* 0x000fe4000bf06270 */
[----:B------:R-:W-:Y:S01]  /*f150*/  PRMT R26, RZ, 0x7610, R26 ;  /* 0x00007610ff1a7816 */ /* 0x000fe2000000001a */
[----:B------:R-:W4:Y:S01]  /*f160*/  LDL R71, [R1+0x78] ;  /* 0x0000780001477983 */ /* 0x000f220000100800 */
[----:B------:R-:W-:Y:S02]  /*f170*/  LOP3.LUT R5, R16, 0xe0, RZ, 0xfc, !PT ;  /* 0x000000e010057812 */ /* 0x000fe400078efcff */
[----:B------:R-:W-:Y:S01]  /*f180*/  PRMT R27, RZ, 0x7610, R27 ;  /* 0x00007610ff1b7816 */ /* 0x000fe2000000001b */
[----:B------:R-:W4:Y:S01]  /*f190*/  LDL R70, [R1+0x74] ;  /* 0x0000740001467983 */ /* 0x000f220000100800 */
[----:B------:R-:W-:-:S02]  /*f1a0*/  ISETP.GE.AND P4, PT, R0, UR54, PT ;  /* 0x0000003600007c0c */ /* 0x000fc4000bf86270 */
[----:B------:R-:W-:Y:S01]  /*f1b0*/  PRMT R28, RZ, 0x7610, R28 ;  /* 0x00007610ff1c7816 */ /* 0x000fe2000000001c */
[----:B------:R-:W4:Y:S01]  /*f1c0*/  LDL R69, [R1+0x70] ;  /* 0x0000700001457983 */ /* 0x000f220000100800 */
[----:B--2---:R-:W-:Y:S02]  /*f1d0*/  LOP3.LUT R6, R16, 0x100, RZ, 0xfc, !PT ;  /* 0x0000010010067812 */ /* 0x004fe400078efcff */
[----:B------:R-:W-:Y:S01]  /*f1e0*/  PRMT R29, RZ, 0x7610, R29 ;  /* 0x00007610ff1d7816 */ /* 0x000fe2000000001d */
[----:B------:R-:W4:Y:S01]  /*f1f0*/  @!P0 LDG.E.U16 R21, desc[UR20][R18.64+0x80] ;  /* 0x0000801412158981 */ /* 0x000f22000c1e1500 */
[----:B------:R-:W-:Y:S02]  /*f200*/  ISETP.GE.AND P6, PT, R2, UR54, PT ;  /* 0x0000003602007c0c */ /* 0x000fe4000bfc6270 */
[----:B------:R-:W-:Y:S01]  /*f210*/  PRMT R30, RZ, 0x7610, R30 ;  /* 0x00007610ff1e7816 */ /* 0x000fe2000000001e */
[----:B------:R-:W2:Y:S01]  /*f220*/  LDL R68, [R1+0x6c] ;  /* 0x00006c0001447983 */ /* 0x000ea20000100800 */
[----:B------:R-:W-:-:S02]  /*f230*/  ISETP.GE.AND P5, PT, R3, UR54, PT ;  /* 0x0000003603007c0c */ /* 0x000fc4000bfa6270 */
[----:B------:R-:W-:Y:S01]  /*f240*/  PRMT R31, RZ, 0x7610, R31 ;  /* 0x00007610ff1f7816 */ /* 0x000fe2000000001f */
[----:B------:R-:W2:Y:S01]  /*f250*/  @!P4 LDG.E.U16 R22, desc[UR20][R18.64+0xc0] ;  /* 0x0000c0141216c981 */ /* 0x000ea2000c1e1500 */
[----:B------:R-:W-:Y:S02]  /*f260*/  ISETP.GE.AND P3, PT, R4, UR54, PT ;  /* 0x0000003604007c0c */ /* 0x000fe4000bf66270 */
[----:B------:R-:W-:Y:S01]  /*f270*/  PRMT R32, RZ, 0x7610, R32 ;  /* 0x00007610ff207816 */ /* 0x000fe20000000020 */
[----:B------:R-:W2:Y:S01]  /*f280*/  LDL R67, [R1+0x68] ;  /* 0x0000680001437983 */ /* 0x000ea20000100800 */
[----:B------:R-:W-:Y:S02]  /*f290*/  ISETP.GE.AND P2, PT, R5, UR54, PT ;  /* 0x0000003605007c0c */ /* 0x000fe4000bf46270 */
[----:B------:R-:W-:Y:S01]  /*f2a0*/  PRMT R33, RZ, 0x7610, R33 ;  /* 0x00007610ff217816 */ /* 0x000fe20000000021 */
[----:B------:R-:W2:Y:S01]  /*f2b0*/  @!P6 LDG.E.U16 R23, desc[UR20][R18.64+0x100] ;  /* 0x000100141217e981 */ /* 0x000ea2000c1e1500 */
[----:B------:R-:W-:-:S02]  /*f2c0*/  ISETP.GE.AND P1, PT, R6, UR54, PT ;  /* 0x0000003606007c0c */ /* 0x000fc4000bf26270 */
[----:B------:R-:W-:Y:S01]  /*f2d0*/  PRMT R34, RZ, 0x7610, R34 ;  /* 0x00007610ff227816 */ /* 0x000fe20000000022 */
[----:B------:R-:W2:Y:S01]  /*f2e0*/  @!P5 LDG.E.U16 R24, desc[UR20][R18.64+0x140] ;  /* 0x000140141218d981 */ /* 0x000ea2000c1e1500 */
[----:B------:R-:W-:-:S03]  /*f2f0*/  LOP3.LUT R7, R16, 0x120, RZ, 0xfc, !PT ;  /* 0x0000012010077812 */ /* 0x000fc600078efcff */
[----:B------:R-:W2:Y:S01]  /*f300*/  LDL R66, [R1+0x64] ;  /* 0x0000640001427983 */ /* 0x000ea20000100800 */
[----:B------:R-:W-:-:S03]  /*f310*/  LOP3.LUT R8, R16, 0x140, RZ, 0xfc, !PT ;  /* 0x0000014010087812 */ /* 0x000fc600078efcff */
[----:B------:R-:W2:Y:S01]  /*f320*/  LDL R64, [R1+0x60] ;  /* 0x0000600001407983 */ /* 0x000ea20000100800 */
[----:B------:R-:W-:-:S03]  /*f330*/  LOP3.LUT R9, R16, 0x160, RZ, 0xfc, !PT ;  /* 0x0000016010097812 */ /* 0x000fc600078efcff */
[----:B------:R-:W2:Y:S01]  /*f340*/  LDL R62, [R1+0x5c] ;  /* 0x00005c00013e7983 */ /* 0x000ea20000100800 */
[----:B------:R-:W-:-:S03]  /*f350*/  LOP3.LUT R10, R16, 0x180, RZ, 0xfc, !PT ;  /* 0x00000180100a7812 */ /* 0x000fc600078efcff */
[----:B------:R-:W2:Y:S01]  /*f360*/  LDL R60, [R1+0x58] ;  /* 0x00005800013c7983 */ /* 0x000ea20000100800 */
[C---:B------:R-:W-:Y:S01]  /*f370*/  LOP3.LUT R11, R16.reuse, 0x1a0, RZ, 0xfc, !PT ;  /* 0x000001a0100b7812 */ /* 0x040fe200078efcff */
[----:B------:R-:W0:Y:S01]  /*f380*/  S2UR UR5, SR_CgaCtaId ;  /* 0x00000000000579c3 */ /* 0x000e220000008800 */
[----:B------:R-:W-:Y:S01]  /*f390*/  ISETP.GE.AND P0, PT, R7, UR54, PT ;  /* 0x0000003607007c0c */ /* 0x000fe2000bf06270 */
[----:B------:R-:W2:Y:S01]  /*f3a0*/  @!P3 LDG.E.U16 R25, desc[UR20][R18.64+0x180] ;  /* 0x000180141219b981 */ /* 0x000ea2000c1e1500 */
[----:B------:R-:W-:Y:S02]  /*f3b0*/  LOP3.LUT R12, R16, 0x1c0, RZ, 0xfc, !PT ;  /* 0x000001c0100c7812 */ /* 0x000fe400078efcff */
[----:B------:R-:W-:Y:S01]  /*f3c0*/  F2FP.F16.F32.PACK_AB R234, R234, R235 ;  /* 0x000000ebeaea723e */ /* 0x000fe200000000ff */
[----:B------:R-:W2:Y:S01]  /*f3d0*/  @!P2 LDG.E.U16 R26, desc[UR20][R18.64+0x1c0] ;  /* 0x0001c014121aa981 */ /* 0x000ea2000c1e1500 */
[----:B------:R-:W-:Y:S02]  /*f3e0*/  ISETP.GE.AND P4, PT, R8, UR54, PT ;  /* 0x0000003608007c0c */ /* 0x000fe4000bf86270 */
[----:B------:R-:W-:Y:S01]  /*f3f0*/  F2FP.F16.F32.PACK_AB R200, R200, R233 ;  /* 0x000000e9c8c8723e */ /* 0x000fe200000000ff */
[----:B------:R-:W2:Y:S01]  /*f400*/  @!P1 LDG.E.U16 R27, desc[UR20][R18.64+0x200] ;  /* 0x00020014121b9981 */ /* 0x000ea2000c1e1500 */
[----:B------:R-:W-:-:S02]  /*f410*/  LOP3.LUT R13, R16, 0x1e0, RZ, 0xfc, !PT ;  /* 0x000001e0100d7812 */ /* 0x000fc400078efcff */
[----:B------:R-:W-:Y:S01]  /*f420*/  F2FP.F16.F32.PACK_AB R198, R198, R199 ;  /* 0x000000c7c6c6723e */ /* 0x000fe200000000ff */
[----:B------:R-:W2:Y:S01]  /*f430*/  @!P0 LDG.E.U16 R28, desc[UR20][R18.64+0x240] ;  /* 0x00024014121c8981 */ /* 0x000ea2000c1e1500 */
[----:B------:R-:W-:Y:S02]  /*f440*/  ISETP.GE.AND P6, PT, R9, UR54, PT ;  /* 0x0000003609007c0c */ /* 0x000fe4000bfc6270 */
[----:B------:R-:W-:Y:S02]  /*f450*/  F2FP.F16.F32.PACK_AB R196, R196, R197 ;  /* 0x000000c5c4c4723e */ /* 0x000fe400000000ff */
[----:B------:R-:W-:Y:S01]  /*f460*/  F2FP.F16.F32.PACK_AB R194, R194, R195 ;  /* 0x000000c3c2c2723e */ /* 0x000fe200000000ff */
[----:B------:R-:W2:Y:S01]  /*f470*/  @!P4 LDG.E.U16 R29, desc[UR20][R18.64+0x280] ;  /* 0x00028014121dc981 */ /* 0x000ea2000c1e1500 */
[----:B------:R-:W-:Y:S02]  /*f480*/  ISETP.GE.AND P5, PT, R10, UR54, PT ;  /* 0x000000360a007c0c */ /* 0x000fe4000bfa6270 */
[----:B------:R-:W-:-:S02]  /*f490*/  F2FP.F16.F32.PACK_AB R95, R95, R193 ;  /* 0x000000c15f5f723e */ /* 0x000fc400000000ff */
[----:B------:R-:W-:Y:S01]  /*f4a0*/  F2FP.F16.F32.PACK_AB R93, R93, R94 ;  /* 0x0000005e5d5d723e */ /* 0x000fe200000000ff */
[----:B------:R-:W-:Y:S01]  /*f4b0*/  UMOV UR4, 0x400 ;  /* 0x0000040000047882 */ /* 0x000fe20000000000 */
[----:B------:R-:W-:Y:S01]  /*f4c0*/  ISETP.GE.AND P3, PT, R11, UR54, PT ;  /* 0x000000360b007c0c */ /* 0x000fe2000bf66270 */
[----:B------:R-:W2:Y:S01]  /*f4d0*/  @!P6 LDG.E.U16 R30, desc[UR20][R18.64+0x2c0] ;  /* 0x0002c014121ee981 */ /* 0x000ea2000c1e1500 */
[----:B------:R-:W-:Y:S02]  /*f4e0*/  ISETP.GE.AND P2, PT, R12, UR54, PT ;  /* 0x000000360c007c0c */ /* 0x000fe4000bf46270 */
[----:B------:R-:W-:Y:S01]  /*f4f0*/  F2FP.F16.F32.PACK_AB R91, R91, R92 ;  /* 0x0000005c5b5b723e */ /* 0x000fe200000000ff */
[----:B------:R-:W-:Y:S01]  /*f500*/  ULEA UR6, UR16, 0xfffff800, 0xb ;  /* 0xfffff80010067891 */ /* 0x000fe2000f8e583f */
[----:B------:R-:W-:Y:S01]  /*f510*/  ISETP.GE.AND P1, PT, R13, UR54, PT ;  /* 0x000000360d007c0c */ /* 0x000fe2000bf26270 */
[----:B------:R-:W2:Y:S01]  /*f520*/  @!P5 LDG.E.U16 R31, desc[UR20][R18.64+0x300] ;  /* 0x00030014121fd981 */ /* 0x000ea2000c1e1500 */
[----:B------:R-:W-:Y:S01]  /*f530*/  USHF.R.S32.HI UR12, URZ, 0x1f, UR52 ;  /* 0x0000001f3f0c7899 */ /* 0x000fe20008011434 */
[----:B------:R-:W-:Y:S01]  /*f540*/  ULDC.64 UR30, c[0x0][0x388] ;  /* 0x0000e200001e7ab9 */ /* 0x000fe20000000a00 */
[----:B------:R-:W-:-:S03]  /*f550*/  ULDC.64 UR28, c[0x0][0x3a8] ;  /* 0x0000ea00001c7ab9 */ /* 0x000fc60000000a00 */
[----:B------:R-:W2:Y:S04]  /*f560*/  @!P3 LDG.E.U16 R32, desc[UR20][R18.64+0x340] ;  /* 0x000340141220b981 */ /* 0x000ea8000c1e1500 */
[----:B------:R-:W2:Y:S04]  /*f570*/  @!P2 LDG.E.U16 R33, desc[UR20][R18.64+0x380] ;  /* 0x000380141221a981 */ /* 0x000ea8000c1e1500 */
[----:B------:R-:W2:Y:S04]  /*f580*/  @!P1 LDG.E.U16 R34, desc[UR20][R18.64+0x3c0] ;  /* 0x0003c01412229981 */ /* 0x000ea8000c1e1500 */
[----:B---3--:R-:W-:Y:S04]  /*f590*/  STS.U16 [R78], R17 ;  /* 0x000000114e007388 */ /* 0x008fe80000000400 */
[----:B-----5:R-:W-:Y:S04]  /*f5a0*/  STS.U16 [R77+0x40], R20 ;  /* 0x000040144d007388 */ /* 0x020fe80000000400 */
[----:B----4-:R-:W-:Y:S04]  /*f5b0*/  STS.U16 [R76+0x80], R21 ;  /* 0x000080154c007388 */ /* 0x010fe80000000400 */
[----:B--2---:R-:W-:Y:S04]  /*f5c0*/  STS.U16 [R75+0xc0], R22 ;  /* 0x0000c0164b007388 */ /* 0x004fe80000000400 */
        /* <DEDUP_REMOVED lines=17> */
[----:B------:R-:W-:Y:S04]  /*f6e0*/  LDS.U16 R21, [R140+0x10] ;  /* 0x000010008c157984 */ /* 0x000fe80000000400 */
[----:B------:R-:W-:Y:S01]  /*f6f0*/  LDS.U16 R22, [R140+0x12] ;  /* 0x000012008c167984 */ /* 0x000fe20000000400 */
[----:B-1----:R-:W-:-:S02]  /*f700*/  HADD2.F32 R17, -RZ, R17.H0_H0 ;  /* 0x20000011ff117230 */ /* 0x002fc40000004100 */
[----:B--2---:R-:W-:-:S03]  /*f710*/  HADD2.F32 R19, -RZ, R19.H0_H0 ;  /* 0x20000013ff137230 */ /* 0x004fc60000004100 */
[----:B------:R-:W-:Y:S02]  /*f720*/  FADD.FTZ R23, R17, UR8 ;  /* 0x0000000811177e21 */ /* 0x000fe40008010000 */
[----:B------:R-:W1:Y:S01]  /*f730*/  LDS.U16 R17, [R140+0x8] ;  /* 0x000008008c117984 */ /* 0x000e620000000400 */
[----:B---3--:R-:W-:Y:S02]  /*f740*/  HADD2.F32 R18, -RZ, R18.H0_H0 ;  /* 0x20000012ff127230 */ /* 0x008fe40000004100 */
[----:B------:R-:W-:Y:S02]  /*f750*/  FADD.FTZ R25, R19, UR8 ;  /* 0x0000000813197e21 */ /* 0x000fe40008010000 */
[----:B------:R-:W2:Y:S01]  /*f760*/  LDS.U16 R19, [R140+0xc] ;  /* 0x00000c008c137984 */ /* 0x000ea20000000400 */
[----:B------:R-:W-:Y:S01]  /*f770*/  FADD.FTZ R24, R18, UR8 ;  /* 0x0000000812187e21 */ /* 0x000fe20008010000 */
[----:B------:R-:W-:Y:S01]  /*f780*/  FSETP.GTU.FTZ.AND P1, PT, R23, 20, PT ;  /* 0x41a000001700780b */ /* 0x000fe20003f3c000 */
[----:B----4-:R-:W-:Y:S01]  /*f790*/  HADD2.F32 R20, -RZ, R20.H0_H0 ;  /* 0x20000014ff147230 */ /* 0x010fe20000004100 */
[----:B------:R-:W-:Y:S01]  /*f7a0*/  FSETP.GTU.FTZ.AND P5, PT, R25, 20, PT ;  /* 0x41a000001900780b */ /* 0x000fe20003fbc000 */
[----:B------:R-:W3:Y:S01]  /*f7b0*/  LDS.U16 R18, [R140+0xa] ;  /* 0x00000a008c127984 */ /* 0x000ee20000000400 */
[----:B------:R-:W-:-:S02]  /*f7c0*/  FSETP.GTU.FTZ.AND P6, PT, R24, 20, PT ;  /* 0x41a000001800780b */ /* 0x000fc40003fdc000 */
[----:B------:R-:W-:Y:S02]  /*f7d0*/  FADD.FTZ R26, R20, UR8 ;  /* 0x00000008141a7e21 */ /* 0x000fe40008010000 */
[----:B------:R-:W4:Y:S05]  /*f7e0*/  LDS.U16 R20, [R140+0xe] ;  /* 0x00000e008c147984 */ /* 0x000f2a0000000400 */
[----:B------:R-:W-:Y:S02]  /*f7f0*/  @!P1 FMUL.FTZ R23, R23, -1.4426950216293334961 ;  /* 0xbfb8aa3b17179820 */ /* 0x000fe40000410000 */
[----:B------:R-:W-:Y:S02]  /*f800*/  @!P5 FMUL.FTZ R25, R25, -1.4426950216293334961 ;  /* 0xbfb8aa3b1919d820 */ /* 0x000fe40000410000 */
[----:B------:R-:W-:-:S02]  /*f810*/  @!P6 FMUL.FTZ R24, R24, -1.4426950216293334961 ;  /* 0xbfb8aa3b1818e820 */ /* 0x000fc40000410000 */
[----:B------:R-:W5:Y:S08]  /*f820*/  @!P1 MUFU.EX2 R23, R23 ;  /* 0x0000001700179308 */ /* 0x000f700000000800 */
[----:B------:R-:W0:Y:S08]  /*f830*/  @!P6 MUFU.EX2 R24, R24 ;  /* 0x000000180018e308 */ /* 0x000e300000000800 */
[----:B------:R-:W3:Y:S01]  /*f840*/  @!P5 MUFU.EX2 R25, R25 ;  /* 0x000000190019d308 */ /* 0x000ee20000000800 */
[----:B-1----:R-:W-:-:S02]  /*f850*/  HADD2.F32 R17, -RZ, R17.H0_H0 ;  /* 0x20000011ff117230 */ /* 0x002fc40000004100 */
[----:B--2---:R-:W-:Y:S02]  /*f860*/  HADD2.F32 R19, -RZ, R19.H0_H0 ;  /* 0x20000013ff137230 */ /* 0x004fe40000004100 */
[----:B-----5:R-:W-:Y:S01]  /*f870*/  @!P1 FADD.FTZ R23, R23, 1 ;  /* 0x3f80000017179421 */ /* 0x020fe20000010000 */
[----:B------:R-:W-:Y:S02]  /*f880*/  FADD.FTZ R17, R17, UR8 ;  /* 0x0000000811117e21 */ /* 0x000fe40008010000 */
[----:B------:R-:W-:Y:S01]  /*f890*/  FADD.FTZ R19, R19, UR8 ;  /* 0x0000000813137e21 */ /* 0x000fe20008010000 */
[----:B0-----:R-:W-:Y:S02]  /*f8a0*/  @!P6 FADD.FTZ R24, R24, 1 ;  /* 0x3f8000001818e421 */ /* 0x001fe40000010000 */
[----:B------:R-:W0:Y:S01]  /*f8b0*/  @!P1 MUFU.RCP R23, R23 ;  /* 0x0000001700179308 */ /* 0x000e220000001000 */
[----:B------:R-:W-:Y:S01]  /*f8c0*/  FSETP.GTU.FTZ.AND P4, PT, R17, 20, PT ;  /* 0x41a000001100780b */ /* 0x000fe20003f9c000 */
[----:B---3--:R-:W-:-:S06]  /*f8d0*/  @!P5 FADD.FTZ R25, R25, 1 ;  /* 0x3f8000001919d421 */ /* 0x008fcc0000010000 */
[----:B------:R-:W1:Y:S01]  /*f8e0*/  @!P6 MUFU.RCP R24, R24 ;  /* 0x000000180018e308 */ /* 0x000e620000001000 */
[----:B------:R-:W-:Y:S01]  /*f8f0*/  FSETP.GTU.FTZ.AND P2, PT, R19, 20, PT ;  /* 0x41a000001300780b */ /* 0x000fe20003f5c000 */
[----:B------:R-:W-:-:S06]  /*f900*/  HADD2.F32 R18, -RZ, R18.H0_H0 ;  /* 0x20000012ff127230 */ /* 0x000fcc0000004100 */
[----:B------:R-:W2:Y:S01]  /*f910*/  @!P5 MUFU.RCP R25, R25 ;  /* 0x000000190019d308 */ /* 0x000ea20000001000 */
[----:B------:R-:W-:Y:S01]  /*f920*/  FADD.FTZ R18, R18, UR8 ;  /* 0x0000000812127e21 */ /* 0x000fe20008010000 */
[----:B----4-:R-:W-:Y:S02]  /*f930*/  HADD2.F32 R20, -RZ, R20.H0_H0 ;  /* 0x20000014ff147230 */ /* 0x010fe40000004100 */
[----:B------:R-:W-:Y:S02]  /*f940*/  HADD2.F32 R21, -RZ, R21.H0_H0 ;  /* 0x20000015ff157230 */ /* 0x000fe40000004100 */
[----:B------:R-:W-:Y:S01]  /*f950*/  HADD2.F32 R22, -RZ, R22.H0_H0 ;  /* 0x20000016ff167230 */ /* 0x000fe20000004100 */
[----:B------:R-:W-:Y:S01]  /*f960*/  FSETP.GTU.FTZ.AND P0, PT, R26, 20, PT ;  /* 0x41a000001a00780b */ /* 0x000fe20003f1c000 */
[----:B------:R-:W-:Y:S01]  /*f970*/  @!P4 FMUL.FTZ R17, R17, -1.4426950216293334961 ;  /* 0xbfb8aa3b1111c820 */ /* 0x000fe20000410000 */
[----:B------:R-:W-:Y:S01]  /*f980*/  FSETP.GTU.FTZ.AND P3, PT, R18, 20, PT ;  /* 0x41a000001200780b */ /* 0x000fe20003f7c000 */
[----:B------:R-:W-:Y:S01]  /*f990*/  FADD.FTZ R20, R20, UR8 ;  /* 0x0000000814147e21 */ /* 0x000fe20008010000 */
[----:B------:R-:W-:Y:S01]  /*f9a0*/  FADD.FTZ R21, R21, UR8 ;  /* 0x0000000815157e21 */ /* 0x000fe20008010000 */
[----:B------:R-:W-:Y:S01]  /*f9b0*/  @!P2 FMUL.FTZ R19, R19, -1.4426950216293334961 ;  /* 0xbfb8aa3b1313a820 */ /* 0x000fe20000410000 */
[----:B------:R-:W-:Y:S01]  /*f9c0*/  FADD.FTZ R22, R22, UR8 ;  /* 0x0000000816167e21 */ /* 0x000fe20008010000 */
[----:B0-----:R-:W-:Y:S01]  /*f9d0*/  @!P1 FMUL.FTZ R96, R96, R23 ;  /* 0x0000001760609220 */ /* 0x001fe20000410000 */
[----:B-1----:R-:W-:Y:S01]  /*f9e0*/  @!P6 FMUL.FTZ R97, R97, R24 ;  /* 0x000000186161e220 */ /* 0x002fe20000410000 */
[----:B------:R-:W-:Y:S01]  /*f9f0*/  FSETP.GTU.FTZ.AND P1, PT, R20, 20, PT ;  /* 0x41a000001400780b */ /* 0x000fe20003f3c000 */
[----:B--2---:R-:W-:Y:S01]  /*fa00*/  @!P5 FMUL.FTZ R98, R98, R25 ;  /* 0x000000196262d220 */ /* 0x004fe20000410000 */
[----:B------:R-:W-:Y:S01]  /*fa10*/  FSETP.GTU.FTZ.AND P6, PT, R21, 20, PT ;  /* 0x41a000001500780b */ /* 0x000fe20003fdc000 */
[----:B------:R-:W0:Y:S01]  /*fa20*/  @!P4 MUFU.EX2 R17, R17 ;  /* 0x000000110011c308 */ /* 0x000e220000000800 */
[----:B------:R-:W-:Y:S01]  /*fa30*/  FSETP.GTU.FTZ.AND P5, PT, R22, 20, PT ;  /* 0x41a000001600780b */ /* 0x000fe20003fbc000 */
[----:B------:R-:W-:-:S06]  /*fa40*/  @!P0 FMUL.FTZ R26, R26, -1.4426950216293334961 ;  /* 0xbfb8aa3b1a1a8820 */ /* 0x000fcc0000410000 */
[----:B------:R-:W1:Y:S01]  /*fa50*/  @!P2 MUFU.EX2 R19, R19 ;  /* 0x000000130013a308 */ /* 0x000e620000000800 */
[----:B------:R-:W-:Y:S01]  /*fa60*/  @!P3 FMUL.FTZ R18, R18, -1.4426950216293334961 ;  /* 0xbfb8aa3b1212b820 */ /* 0x000fe20000410000 */
[----:B------:R-:W-:Y:S02]  /*fa70*/  @!P1 FMUL.FTZ R20, R20, -1.4426950216293334961 ;  /* 0xbfb8aa3b14149820 */ /* 0x000fe40000410000 */
[----:B------:R-:W-:Y:S02]  /*fa80*/  @!P6 FMUL.FTZ R21, R21, -1.4426950216293334961 ;  /* 0xbfb8aa3b1515e820 */ /* 0x000fe40000410000 */
[----:B------:R-:W-:Y:S02]  /*fa90*/  @!P5 FMUL.FTZ R22, R22, -1.4426950216293334961 ;  /* 0xbfb8aa3b1616d820 */ /* 0x000fe40000410000 */
[----:B------:R-:W2:Y:S01]  /*faa0*/  @!P0 MUFU.EX2 R26, R26 ;  /* 0x0000001a001a8308 */ /* 0x000ea20000000800 */
[----:B0-----:R-:W-:Y:S01]  /*fab0*/  @!P4 FADD.FTZ R17, R17, 1 ;  /* 0x3f8000001111c421 */ /* 0x001fe20000010000 */
[----:B------:R-:W-:-:S06]  /*fac0*/  SHF.L.U32 R23, R143, 0x4, RZ ;  /* 0x000000048f177819 */ /* 0x000fcc00000006ff */
[----:B------:R-:W0:Y:S01]  /*fad0*/  @!P3 MUFU.EX2 R18, R18 ;  /* 0x000000120012b308 */ /* 0x000e220000000800 */
[----:B-1----:R-:W-:Y:S01]  /*fae0*/  @!P2 FADD.FTZ R19, R19, 1 ;  /* 0x3f8000001313a421 */ /* 0x002fe20000010000 */
[----:B------:R-:W-:-:S06]  /*faf0*/  LOP3.LUT R23, R23, 0xfffffe00, RZ, 0xc0, !PT ;  /* 0xfffffe0017177812 */ /* 0x000fcc00078ec0ff */
[----:B------:R-:W1:Y:S08]  /*fb00*/  @!P1 MUFU.EX2 R20, R20 ;  /* 0x0000001400149308 */ /* 0x000e700000000800 */
[----:B------:R-:W3:Y:S08]  /*fb10*/  @!P6 MUFU.EX2 R21, R21 ;  /* 0x000000150015e308 */ /* 0x000ef00000000800 */
[----:B------:R-:W4:Y:S01]  /*fb20*/  @!P5 MUFU.EX2 R22, R22 ;  /* 0x000000160016d308 */ /* 0x000f220000000800 */
[----:B------:R-:W-:Y:S01]  /*fb30*/  LEA R52, R142, R23, 0x4 ;  /* 0x000000178e347211 */ /* 0x000fe200078e20ff */
[----:B--2---:R-:W-:-:S06]  /*fb40*/  @!P0 FADD.FTZ R26, R26, 1 ;  /* 0x3f8000001a1a8421 */ /* 0x004fcc0000010000 */
[----:B------:R-:W2:Y:S01]  /*fb50*/  @!P4 MUFU.RCP R17, R17 ;  /* 0x000000110011c308 */ /* 0x000ea20000001000 */
[----:B------:R-:W-:-:S07]  /*fb60*/  IADD3 R23, R52, 0x1, RZ ;  /* 0x0000000134177810 */ /* 0x000fce0007ffe0ff */
[----:B------:R-:W5:Y:S01]  /*fb70*/  @!P2 MUFU.RCP R19, R19 ;  /* 0x000000130013a308 */ /* 0x000f620000001000 */
[----:B0-----:R-:W-:Y:S01]  /*fb80*/  @!P3 FADD.FTZ R18, R18, 1 ;  /* 0x3f8000001212b421 */ /* 0x001fe20000010000 */
[----:B------:R-:W-:Y:S01]  /*fb90*/  IADD3 R37, R52, 0x8, RZ ;  /* 0x0000000834257810 */ /* 0x000fe20007ffe0ff */
[----:B-1----:R-:W-:Y:S01]  /*fba0*/  @!P1 FADD.FTZ R20, R20, 1 ;  /* 0x3f80000014149421 */ /* 0x002fe20000010000 */
[C---:B------:R-:W-:Y:S01]  /*fbb0*/  IADD3 R25, R52.reuse, 0x2, RZ ;  /* 0x0000000234197810 */ /* 0x040fe20007ffe0ff */
[----:B---3--:R-:W-:Y:S01]  /*fbc0*/  @!P6 FADD.FTZ R21, R21, 1 ;  /* 0x3f8000001515e421 */ /* 0x008fe20000010000 */
[-C--:B------:R-:W-:Y:S02]  /*fbd0*/  LEA.HI.SX32 R24, R23, R52.reuse, 0x1b ;  /* 0x0000003417187211 */ /* 0x080fe400078fdaff */
[----:B------:R0:W-:Y:S01]  /*fbe0*/  @!P0 MUFU.RCP R54, R26 ;  /* 0x0000001a00368308 */ /* 0x0001e20000001000 */
[----:B------:R-:W-:Y:S01]  /*fbf0*/  IADD3 R27, R52, 0x3, RZ ;  /* 0x00000003341b7810 */ /* 0x000fe20007ffe0ff */
[----:B----4-:R-:W-:Y:S01]  /*fc00*/  @!P5 FADD.FTZ R22, R22, 1 ;  /* 0x3f8000001616d421 */ /* 0x010fe20000010000 */
[----:B------:R-:W-:-:S05]  /*fc10*/  LEA.HI.SX32 R28, R25, R52, 0x1b ;  /* 0x00000034191c7211 */ /* 0x000fca00078fdaff */
[----:B------:R1:W-:Y:S01]  /*fc20*/  @!P3 MUFU.RCP R56, R18 ;  /* 0x000000120038b308 */ /* 0x0003e20000001000 */
[----:B0-----:R-:W-:Y:S01]  /*fc30*/  IADD3 R26, R52, 0xb, RZ ;  /* 0x0000000b341a7810 */ /* 0x001fe20007ffe0ff */
[----:B--2---:R-:W-:Y:S01]  /*fc40*/  @!P4 FMUL.FTZ R100, R100, R17 ;  /* 0x000000116464c220 */ /* 0x004fe20000410000 */
[-C--:B------:R-:W-:Y:S01]  /*fc50*/  LEA.HI.SX32 R30, R27, R52.reuse, 0x1b ;  /* 0x000000341b1e7211 */ /* 0x080fe200078fdaff */
[----:B-----5:R-:W-:Y:S01]  /*fc60*/  @!P2 FMUL.FTZ R102, R102, R19 ;  /* 0x000000136666a220 */ /* 0x020fe20000410000 */
[-C--:B------:R-:W-:Y:S01]  /*fc70*/  LEA.HI.SX32 R44, R26, R52.reuse, 0x1b ;  /* 0x000000341a2c7211 */ /* 0x080fe200078fdaff */
[----:B------:R-:W0:Y:S01]  /*fc80*/  LDS.U16 R17, [R140+0x14] ;  /* 0x000014008c117984 */ /* 0x000e220000000400 */
[----:B-1----:R-:W-:Y:S01]  /*fc90*/  LEA.HI.SX32 R18, R37, R52, 0x1b ;  /* 0x0000003425127211 */ /* 0x002fe200078fdaff */
[----:B------:R1:W2:Y:S01]  /*fca0*/  @!P1 MUFU.RCP R23, R20 ;  /* 0x0000001400179308 */ /* 0x0002a20000001000 */
[-C--:B------:R-:W-:Y:S01]  /*fcb0*/  LEA R26, R24, R141.reuse, 0x1 ;  /* 0x0000008d181a7211 */ /* 0x080fe200078e08ff */
[----:B------:R-:W-:Y:S01]  /*fcc0*/  LDS.U16 R19, [R140+0x18] ;  /* 0x000018008c137984 */ /* 0x000fe20000000400 */
[----:B------:R-:W-:-:S03]  /*fcd0*/  LEA R27, R18, R141, 0x1 ;  /* 0x0000008d121b7211 */ /* 0x000fc600078e08ff */
[----:B------:R-:W3:Y:S02]  /*fce0*/  LDS.U16 R18, [R140+0x16] ;  /* 0x000016008c127984 */ /* 0x000ee40000000400 */
[----:B------:R4:W5:Y:S02]  /*fcf0*/  @!P6 MUFU.RCP R24, R21 ;  /* 0x000000150018e308 */ /* 0x0009640000001000 */
[----:B-1----:R-:W1:Y:S06]  /*fd00*/  LDS.U16 R20, [R140+0x1a] ;  /* 0x00001a008c147984 */ /* 0x002e6c0000000400 */
[----:B------:R2:W0:Y:S01]  /*fd10*/  @!P5 MUFU.RCP R25, R22 ;  /* 0x000000160019d308 */ /* 0x0004220000001000 */
[----:B----4-:R-:W4:Y:S04]  /*fd20*/  LDS.U16 R21, [R140+0x1c] ;  /* 0x00001c008c157984 */ /* 0x010f280000000400 */
[----:B--2---:R-:W2:Y:S01]  /*fd30*/  LDS.U16 R22, [R140+0x1e] ;  /* 0x00001e008c167984 */ /* 0x004ea20000000400 */
[----:B------:R-:W-:Y:S01]  /*fd40*/  BAR.SYNC.DEFER_BLOCKING 0x0 ;  /* 0x0000000000007b1d */ /* 0x000fe20000010000 */
[----:B------:R-:W-:-:S02]  /*fd50*/  IADD3 R29, R52, 0x4, RZ ;  /* 0x00000004341d7810 */ /* 0x000fc40007ffe0ff */
[C---:B------:R-:W-:Y:S02]  /*fd60*/  IADD3 R31, R52.reuse, 0x5, RZ ;  /* 0x00000005341f7810 */ /* 0x040fe40007ffe0ff */
[----:B------:R-:W-:Y:S01]  /*fd70*/  IADD3 R33, R52, 0x6, RZ ;  /* 0x0000000634217810 */ /* 0x000fe20007ffe0ff */
[----:B------:R-:W-:Y:S01]  /*fd80*/  @!P1 FMUL.FTZ R104, R104, R23 ;  /* 0x0000001768689220 */ /* 0x000fe20000410000 */
[C---:B------:R-:W-:Y:S02]  /*fd90*/  IADD3 R35, R52.reuse, 0x7, RZ ;  /* 0x0000000734237810 */ /* 0x040fe40007ffe0ff */
[----:B------:R-:W-:Y:S01]  /*fda0*/  LEA.HI.SX32 R32, R29, R52, 0x1b ;  /* 0x000000341d207211 */ /* 0x000fe200078fdaff */
[----:B-----5:R-:W-:Y:S01]  /*fdb0*/  @!P6 FMUL.FTZ R105, R105, R24 ;  /* 0x000000186969e220 */ /* 0x020fe20000410000 */
[----:B------:R-:W-:Y:S02]  /*fdc0*/  IADD3 R39, R52, 0x9, RZ ;  /* 0x0000000934277810 */ /* 0x000fe40007ffe0ff */
[----:B------:R-:W-:-:S02]  /*fdd0*/  LEA.HI.SX32 R34, R31, R52, 0x1b ;  /* 0x000000341f227211 */ /* 0x000fc400078fdaff */
[----:B------:R-:W-:Y:S02]  /*fde0*/  PRMT R23, R234, 0x7632, R23 ;  /* 0x00007632ea177816 */ /* 0x000fe40000000017 */
[----:B------:R-:W-:Y:S02]  /*fdf0*/  IADD3 R41, R52, 0xa, RZ ;  /* 0x0000000a34297810 */ /* 0x000fe40007ffe0ff */
[-C--:B------:R-:W-:Y:S02]  /*fe00*/  LEA.HI.SX32 R36, R33, R52.reuse, 0x1b ;  /* 0x0000003421247211 */ /* 0x080fe400078fdaff */
[----:B------:R-:W-:Y:S01]  /*fe10*/  LEA R28, R28, R141, 0x1 ;  /* 0x0000008d1c1c7211 */ /* 0x000fe200078e08ff */
[----:B0-----:R-:W-:Y:S01]  /*fe20*/  @!P5 FMUL.FTZ R108, R108, R25 ;  /* 0x000000196c6cd220 */ /* 0x001fe20000410000 */
[----:B------:R-:W-:Y:S02]  /*fe30*/  LEA.HI.SX32 R38, R35, R52, 0x1b ;  /* 0x0000003423267211 */ /* 0x000fe400078fdaff */
[----:B------:R-:W-:-:S02]  /*fe40*/  LEA R30, R30, R141, 0x1 ;  /* 0x0000008d1e1e7211 */ /* 0x000fc400078e08ff */
[----:B------:R-:W-:Y:S01]  /*fe50*/  PRMT R24, R200, 0x7632, R24 ;  /* 0x00007632c8187816 */ /* 0x000fe20000000018 */
[----:B------:R-:W-:Y:S01]  /*fe60*/  STS.U16 [R140], R234 ;  /* 0x000000ea8c007388 */ /* 0x000fe20000000400 */
[----:B------:R-:W-:Y:S02]  /*fe70*/  IADD3 R43, R52, 0xc, RZ ;  /* 0x0000000c342b7810 */ /* 0x000fe40007ffe0ff */
[-C--:B------:R-:W-:Y:S01]  /*fe80*/  LEA R32, R32, R141.reuse, 0x1 ;  /* 0x0000008d20207211 */ /* 0x080fe200078e08ff */
[----:B------:R0:W-:Y:S01]  /*fe90*/  STS.U16 [R26+0x2], R23 ;  /* 0x000002171a007388 */ /* 0x0001e20000000400 */
[----:B------:R-:W-:Y:S02]  /*fea0*/  IADD3 R45, R52, 0xd, RZ ;  /* 0x0000000d342d7810 */ /* 0x000fe40007ffe0ff */
[----:B------:R-:W-:Y:S02]  /*feb0*/  LEA.HI.SX32 R40, R39, R52, 0x1b ;  /* 0x0000003427287211 */ /* 0x000fe400078fdaff */
[----:B------:R-:W-:-:S02]  /*fec0*/  LEA R34, R34, R141, 0x1 ;  /* 0x0000008d22227211 */ /* 0x000fc400078e08ff */
[----:B------:R-:W-:Y:S01]  /*fed0*/  PRMT R25, R198, 0x7632, R25 ;  /* 0x00007632c6197816 */ /* 0x000fe20000000019 */
[----:B------:R-:W-:Y:S01]  /*fee0*/  STS.U16 [R28+0x4], R200 ;  /* 0x000004c81c007388 */ /* 0x000fe20000000400 */
[----:B------:R-:W-:Y:S02]  /*fef0*/  IADD3 R47, R52, 0xe, RZ ;  /* 0x0000000e342f7810 */ /* 0x000fe40007ffe0ff */
[----:B------:R-:W-:Y:S02]  /*ff00*/  LEA.HI.SX32 R42, R41, R52, 0x1b ;  /* 0x00000034292a7211 */ /* 0x000fe400078fdaff */
[-C--:B------:R-:W-:Y:S01]  /*ff10*/  LEA R36, R36, R141.reuse, 0x1 ;  /* 0x0000008d24247211 */ /* 0x080fe200078e08ff */
[----:B------:R5:W-:Y:S01]  /*ff20*/  STS.U16 [R30+0x6], R24 ;  /* 0x000006181e007388 */ /* 0x000be20000000400 */
[----:B------:R-:W-:Y:S02]  /*ff30*/  IADD3 R49, R52, 0xf, RZ ;  /* 0x0000000f34317810 */ /* 0x000fe40007ffe0ff */
[----:B------:R-:W-:-:S02]  /*ff40*/  LEA R38, R38, R141, 0x1 ;  /* 0x0000008d26267211 */ /* 0x000fc400078e08ff */
[----:B0-----:R-:W-:Y:S01]  /*ff50*/  PRMT R23, R196, 0x7632, R23 ;  /* 0x00007632c4177816 */ /* 0x001fe20000000017 */
[----:B------:R-:W-:Y:S01]  /*ff60*/  STS.U16 [R32+0x8], R198 ;  /* 0x000008c620007388 */ /* 0x000fe20000000400 */
[-C--:B------:R-:W-:Y:S02]  /*ff70*/  LEA.HI.SX32 R46, R43, R52.reuse, 0x1b ;  /* 0x000000342b2e7211 */ /* 0x080fe400078fdaff */
[-C--:B------:R-:W-:Y:S01]  /*ff80*/  LEA.HI.SX32 R48, R45, R52.reuse, 0x1b ;  /* 0x000000342d307211 */ /* 0x080fe200078fdaff */
[----:B------:R-:W-:Y:S01]  /*ff90*/  STS.U16 [R34+0xa], R25 ;  /* 0x00000a1922007388 */ /* 0x000fe20000000400 */
[----:B------:R-:W-:Y:S02]  /*ffa0*/  LEA R40, R40, R141, 0x1 ;  /* 0x0000008d28287211 */ /* 0x000fe400078e08ff */
[----:B------:R-:W-:Y:S01]  /*ffb0*/  PRMT R29, R194, 0x7632, R29 ;  /* 0x00007632c21d7816 */ /* 0x000fe2000000001d */
[----:B------:R-:W-:Y:S01]  /*ffc0*/  STS.U16 [R36+0xc], R196 ;  /* 0x00000cc424007388 */ /* 0x000fe20000000400 */
[----:B------:R-:W-:-:S02]  /*ffd0*/  LEA.HI.SX32 R50, R47, R52, 0x1b ;  /* 0x000000342f327211 */ /* 0x000fc400078fdaff */
[-C--:B------:R-:W-:Y:S02]  /*ffe0*/  LEA R42, R42, R141.reuse, 0x1 ;  /* 0x0000008d2a2a7211 */ /* 0x080fe400078e08ff */
[----:B------:R-:W-:Y:S01]  /*fff0*/  ISETP.NE.AND P6, PT, R143, RZ, PT ;  /* 0x000000ff8f00720c */ /* 0x000fe20003fc5270 */
[----:B------:R0:W-:Y:S01]  /*10000*/  STS.U16 [R38+0xe], R23 ;  /* 0x00000e1726007388 */ /* 0x0001e20000000400 */
[----:B------:R-:W-:Y:S02]  /*10010*/  LEA.HI.SX32 R52, R49, R52, 0x1b ;  /* 0x0000003431347211 */ /* 0x000fe400078fdaff */
[-C--:B------:R-:W-:Y:S02]  /*10020*/  LEA R44, R44, R141.reuse, 0x1 ;  /* 0x0000008d2c2c7211 */ /* 0x080fe400078e08ff */
[----:B-----5:R-:W-:Y:S01]  /*10030*/  PRMT R24, R95, 0x7632, R24 ;  /* 0x000076325f187816 */ /* 0x020fe20000000018 */
[----:B------:R-:W-:Y:S01]  /*10040*/  STS.U16 [R27+0x10], R194 ;  /* 0x000010c21b007388 */ /* 0x000fe20000000400 */
[-C--:B------:R-:W-:Y:S01]  /*10050*/  LEA R46, R46, R141.reuse, 0x1 ;  /* 0x0000008d2e2e7211 */ /* 0x080fe200078e08ff */
[----:B------:R-:W-:Y:S01]  /*10060*/  ULEA UR4, UR5, UR4, 0x18 ;  /* 0x0000000405047291 */ /* 0x000fe2000f8ec03f */
[----:B------:R-:W-:Y:S01]  /*10070*/  LEA R48, R48, R141, 0x1 ;  /* 0x0000008d30307211 */ /* 0x000fe200078e08ff */
[----:B------:R-:W-:Y:S01]  /*10080*/  STS.U16 [R40+0x12], R29 ;  /* 0x0000121d28007388 */ /* 0x000fe20000000400 */
[----:B0-----:R-:W-:-:S02]  /*10090*/  PRMT R23, R93, 0x7632, R23 ;  /* 0x000076325d177816 */ /* 0x001fc40000000017 */
[-C--:B------:R-:W-:Y:S01]  /*100a0*/  LEA R50, R50, R141.reuse, 0x1 ;  /* 0x0000008d32327211 */ /* 0x080fe200078e08ff */
[----:B------:R-:W-:Y:S01]  /*100b0*/  STS.U16 [R42+0x14], R95 ;  /* 0x0000145f2a007388 */ /* 0x000fe20000000400 */
[----:B------:R-:W-:Y:S02]  /*100c0*/  LEA R52, R52, R141, 0x1 ;  /* 0x0000008d34347211 */ /* 0x000fe400078e08ff */
[----:B------:R-:W-:Y:S01]  /*100d0*/  PRMT R25, R91, 0x7632, R25 ;  /* 0x000076325b197816 */ /* 0x000fe20000000019 */
[----:B------:R-:W-:Y:S01]  /*100e0*/  STS.U16 [R44+0x16], R24 ;  /* 0x000016182c007388 */ /* 0x000fe20000000400 */
[----:B------:R-:W-:Y:S01]  /*100f0*/  @!P3 FMUL.FTZ R101, R101, R56 ;  /* 0x000000386565b220 */ /* 0x000fe20000410000 */
[----:B------:R-:W-:Y:S02]  /*10100*/  MOV R56, UR54 ;  /* 0x0000003600387c02 */ /* 0x000fe40008000f00 */
        /* <DEDUP_REMOVED lines=22> */
[----:B------:R-:W-:-:S02]  /*10270*/  HADD2.F32 R17, -RZ, R17.H0_H0 ;  /* 0x20000011ff117230 */ /* 0x000fc40000004100 */
[----:B---3--:R-:W-:Y:S02]  /*10280*/  HADD2.F32 R18, -RZ, R18.H0_H0 ;  /* 0x20000012ff127230 */ /* 0x008fe40000004100 */
[----:B------:R-:W-:Y:S02]  /*10290*/  HADD2.F32 R19, -RZ, R19.H0_H0 ;  /* 0x20000013ff137230 */ /* 0x000fe40000004100 */
[----:B-1----:R-:W-:Y:S01]  /*102a0*/  HADD2.F32 R20, -RZ, R20.H0_H0 ;  /* 0x20000014ff147230 */ /* 0x002fe20000004100 */
[----:B------:R-:W-:Y:S01]  /*102b0*/  MOV R141, UR4 ;  /* 0x00000004008d7c02 */ /* 0x000fe20008000f00 */
[----:B------:R-:W-:Y:S01]  /*102c0*/  BAR.SYNC.DEFER_BLOCKING 0x0 ;  /* 0x0000000000007b1d */ /* 0x000fe20000010000 */
[----:B------:R-:W-:Y:S01]  /*102d0*/  FADD.FTZ R17, R17, UR8 ;  /* 0x0000000811117e21 */ /* 0x000fe20008010000 */
[----:B------:R-:W-:Y:S01]  /*102e0*/  FADD.FTZ R18, R18, UR8 ;  /* 0x0000000812127e21 */ /* 0x000fe20008010000 */
[----:B0-----:R-:W-:Y:S01]  /*102f0*/  FADD.FTZ R23, R19, UR8 ;  /* 0x0000000813177e21 */ /* 0x001fe20008010000 */
[----:B------:R-:W-:Y:S01]  /*10300*/  FADD.FTZ R24, R20, UR8 ;  /* 0x0000000814187e21 */ /* 0x000fe20008010000 */
[----:B------:R-:W-:Y:S01]  /*10310*/  @!P0 FMUL.FTZ R99, R99, R54 ;  /* 0x0000003663638220 */ /* 0x000fe20000410000 */
[----:B------:R-:W-:-:S02]  /*10320*/  FSETP.GTU.FTZ.AND P0, PT, R17, 20, PT ;  /* 0x41a000001100780b */ /* 0x000fc40003f1c000 */
[----:B------:R-:W-:Y:S02]  /*10330*/  FSETP.GTU.FTZ.AND P1, PT, R18, 20, PT ;  /* 0x41a000001200780b */ /* 0x000fe40003f3c000 */
[----:B------:R-:W-:Y:S02]  /*10340*/  FSETP.GTU.FTZ.AND P2, PT, R23, 20, PT ;  /* 0x41a000001700780b */ /* 0x000fe40003f5c000 */
[----:B------:R-:W-:Y:S01]  /*10350*/  FSETP.GTU.FTZ.AND P3, PT, R24, 20, PT ;  /* 0x41a000001800780b */ /* 0x000fe20003f7c000 */
[----:B----4-:R-:W-:Y:S01]  /*10360*/  HADD2.F32 R21, -RZ, R21.H0_H0 ;  /* 0x20000015ff157230 */ /* 0x010fe20000004100 */
[----:B------:R-:W0:Y:S01]  /*10370*/  LDS R61, [R141+0x1080] ;  /* 0x001080008d3d7984 */ /* 0x000e220000000800 */
[----:B--2---:R-:W-:-:S03]  /*10380*/  HADD2.F32 R22, -RZ, R22.H0_H0 ;  /* 0x20000016ff167230 */ /* 0x004fc60000004100 */
[----:B-----5:R-:W-:Y:S01]  /*10390*/  FADD.FTZ R25, R21, UR8 ;  /* 0x0000000815197e21 */ /* 0x020fe20008010000 */
[----:B------:R-:W-:Y:S02]  /*103a0*/  @!P0 FMUL.FTZ R17, R17, -1.4426950216293334961 ;  /* 0xbfb8aa3b11118820 */ /* 0x000fe40000410000 */
[----:B------:R-:W-:Y:S02]  /*103b0*/  @!P1 FMUL.FTZ R20, R18, -1.4426950216293334961 ;  /* 0xbfb8aa3b12149820 */ /* 0x000fe40000410000 */
[----:B------:R-:W-:Y:S01]  /*103c0*/  @!P2 FMUL.FTZ R21, R23, -1.4426950216293334961 ;  /* 0xbfb8aa3b1715a820 */ /* 0x000fe20000410000 */
[----:B------:R-:W-:Y:S01]  /*103d0*/  FADD.FTZ R54, R22, UR8 ;  /* 0x0000000816367e21 */ /* 0x000fe20008010000 */
[----:B------:R-:W-:Y:S01]  /*103e0*/  @!P3 FMUL.FTZ R22, R24, -1.4426950216293334961 ;  /* 0xbfb8aa3b1816b820 */ /* 0x000fe20000410000 */
[----:B------:R-:W-:Y:S02]  /*103f0*/  MOV R58, UR6 ;  /* 0x00000006003a7c02 */ /* 0x000fe40008000f00 */
[----:B------:R-:W-:-:S02]  /*10400*/  SHF.R.S32.HI R65, RZ, 0x1f, R16 ;  /* 0x0000001fff417819 */ /* 0x000fc40000011410 */
[----:B------:R-:W-:Y:S01]  /*10410*/  IADD3 R18, P4, R16, UR6, RZ ;  /* 0x0000000610127c10 */ /* 0x000fe2000ff9e0ff */
[----:B------:R-:W1:Y:S01]  /*10420*/  @!P0 MUFU.EX2 R17, R17 ;  /* 0x0000001100118308 */ /* 0x000e620000000800 */
[----:B------:R-:W-:Y:S02]  /*10430*/  FSETP.GTU.FTZ.AND P5, PT, R54, 20, PT ;  /* 0x41a000003600780b */ /* 0x000fe40003fbc000 */
[----:B------:R-:W-:Y:S02]  /*10440*/  LEA.HI.X.SX32 R19, R58, R65, 0x1, P4 ;  /* 0x000000413a137211 */ /* 0x000fe400020f0eff */
[----:B------:R-:W-:-:S03]  /*10450*/  FSETP.GTU.FTZ.AND P4, PT, R25, 20, PT ;  /* 0x41a000001900780b */ /* 0x000fc60003f9c000 */
[----:B------:R-:W2:Y:S08]  /*10460*/  @!P1 MUFU.EX2 R20, R20 ;  /* 0x0000001400149308 */ /* 0x000eb00000000800 */
[----:B------:R-:W3:Y:S08]  /*10470*/  @!P2 MUFU.EX2 R21, R21 ;  /* 0x000000150015a308 */ /* 0x000ef00000000800 */
[----:B------:R-:W4:Y:S01]  /*10480*/  @!P3 MUFU.EX2 R22, R22 ;  /* 0x000000160016b308 */ /* 0x000f220000000800 */
[----:B------:R-:W-:Y:S01]  /*10490*/  @!P4 FMUL.FTZ R23, R25, -1.4426950216293334961 ;  /* 0xbfb8aa3b1917c820 */ /* 0x000fe20000410000 */
[----:B------:R-:W-:Y:S01]  /*104a0*/  @!P5 FMUL.FTZ R25, R54, -1.4426950216293334961 ;  /* 0xbfb8aa3b3619d820 */ /* 0x000fe20000410000 */
[----:B-1----:R-:W-:Y:S01]  /*104b0*/  @!P0 FADD.FTZ R17, R17, 1 ;  /* 0x3f80000011118421 */ /* 0x002fe20000010000 */
[----:B--2---:R-:W-:Y:S01]  /*104c0*/  @!P1 FADD.FTZ R20, R20, 1 ;  /* 0x3f80000014149421 */ /* 0x004fe20000010000 */
[----:B0-----:R-:W-:Y:S01]  /*104d0*/  ISETP.GE.AND P6, PT, R16, R61, PT ;  /* 0x0000003d1000720c */ /* 0x001fe20003fc6270 */
[----:B---3--:R-:W-:-:S02]  /*104e0*/  @!P2 FADD.FTZ R21, R21, 1 ;  /* 0x3f8000001515a421 */ /* 0x008fc40000010000 */
[----:B------:R0:W1:Y:S01]  /*104f0*/  @!P4 MUFU.EX2 R24, R23 ;  /* 0x000000170018c308 */ /* 0x0000620000000800 */
[----:B------:R-:W-:Y:S01]  /*10500*/  UIMAD UR10, UR12, UR30, URZ ;  /* 0x0000001e0c0a72a4 */ /* 0x000fe2000f8e023f */
[----:B----4-:R-:W-:-:S06]  /*10510*/  @!P3 FADD.FTZ R22, R22, 1 ;  /* 0x3f8000001616b421 */ /* 0x010fcc0000010000 */
[----:B------:R-:W2:Y:S01]  /*10520*/  @!P5 MUFU.EX2 R25, R25 ;  /* 0x000000190019d308 */ /* 0x000ea20000000800 */
[----:B------:R-:W-:Y:S02]  /*10530*/  UIMAD.WIDE.U32 UR4, UR52, UR30, URZ ;  /* 0x0000001e340472a5 */ /* 0x000fe4000f8e003f */
[----:B------:R-:W-:-:S05]  /*10540*/  UIMAD UR12, UR12, UR28, URZ ;  /* 0x0000001c0c0c72a4 */ /* 0x000fca000f8e023f */
[----:B------:R0:W3:Y:S01]  /*10550*/  @!P0 MUFU.RCP R54, R17 ;  /* 0x0000001100368308 */ /* 0x0000e20000001000 */
[----:B------:R-:W-:-:S07]  /*10560*/  UIMAD UR10, UR52, UR31, UR10 ;  /* 0x0000001f340a72a4 */ /* 0x000fce000f8e020a */
[----:B------:R0:W4:Y:S08]  /*10570*/  @!P1 MUFU.RCP R56, R20 ;  /* 0x0000001400389308 */ /* 0x0001300000001000 */
[----:B------:R0:W0:Y:S08]  /*10580*/  @!P2 MUFU.RCP R63, R21 ;  /* 0x00000015003fa308 */ /* 0x0000300000001000 */
[----:B------:R0:W0:Y:S01]  /*10590*/  @!P3 MUFU.RCP R58, R22 ;  /* 0x00000016003ab308 */ /* 0x0000220000001000 */
[----:B------:R-:W-:Y:S01]  /*105a0*/  USHF.R.S32.HI UR6, URZ, 0x1f, UR53 ;  /* 0x0000001f3f067899 */ /* 0x000fe20008011435 */
[----:B------:R-:W-:Y:S01]  /*105b0*/  BSSY B0, `(.L_x_1128) ;  /* 0x0000011000007945 */ /* 0x000fe20003800000 */
[----:B------:R-:W-:-:S02]  /*105c0*/  UIMAD UR12, UR52, UR29, UR12 ;  /* 0x0000001d340c72a4 */ /* 0x000fc4000f8e020c */
[----:B------:R-:W-:Y:S01]  /*105d0*/  UIADD3 UR15, UR5, UR10, URZ ;  /* 0x0000000a050f7290 */ /* 0x000fe2000fffe03f */
[----:B-1234-:R-:W-:Y:S11]  /*105e0*/  @P6 BRA `(.L_x_1129) ;  /* 0x0000000000346947 */ /* 0x01eff60003800000 */
[----:B0-----:R-:W-:Y:S01]  /*105f0*/  MOV R21, UR30 ;  /* 0x0000001e00157c02 */ /* 0x001fe20008000f00 */
        /* <DEDUP_REMOVED lines=12> */
.L_x_1129:
[----:B------:R-:W-:Y:S05]  /*106c0*/  BSYNC B0 ;  /* 0x0000000000007941 */ /* 0x000fea0003800000 */
.L_x_1128:
[----:B------:R-:W2:Y:S01]  /*106d0*/  LDL.LU R79, [R1+0x98] ;  /* 0x00009800014f7983 */ /* 0x000ea20000300800 */
[----:B------:R-:W-:Y:S01]  /*106e0*/  UIADD3 UR13, UR7, -UR14, URZ ;  /* 0x8000000e070d7290 */ /* 0x000fe2000fffe03f */
[----:B------:R-:W-:Y:S01]  /*106f0*/  @!P0 FMUL.FTZ R109, R109, R54 ;  /* 0x000000366d6d8220 */ /* 0x000fe20000410000 */
[----:B------:R-:W-:Y:S01]  /*10700*/  ULDC.64 UR10, c[0x0][0x390] ;  /* 0x0000e400000a7ab9 */ /* 0x000fe20000000a00 */
[----:B------:R-:W-:Y:S01]  /*10710*/  UMOV UR5, UR15 ;  /* 0x0000000f00057c82 */ /* 0x000fe20008000000 */
[----:B------:R-:W-:Y:S01]  /*10720*/  UIMAD UR14, UR6, UR10, URZ ;  /* 0x0000000a060e72a4 */ /* 0x000fe2000f8e023f */
[----:B------:R-:W-:Y:S01]  /*10730*/  @!P5 FADD.FTZ R25, R25, 1 ;  /* 0x3f8000001919d421 */ /* 0x000fe20000010000 */
[----:B------:R-:W-:Y:S01]  /*10740*/  UIMAD UR13, UR13, -0x800, URZ ;  /* 0xfffff8000d0d78a4 */ /* 0x000fe2000f8e023f */
[----:B------:R-:W-:Y:S01]  /*10750*/  @!P4 FADD.FTZ R24, R24, 1 ;  /* 0x3f8000001818c421 */ /* 0x000fe20000010000 */
[----:B------:R-:W-:Y:S01]  /*10760*/  UIMAD.WIDE.U32 UR4, UR53, UR10, UR4 ;  /* 0x0000000a350472a5 */ /* 0x000fe2000f8e0004 */
[----:B------:R-:W-:Y:S01]  /*10770*/  @!P1 FMUL.FTZ R111, R111, R56 ;  /* 0x000000386f6f9220 */ /* 0x000fe20000410000 */
[----:B------:R-:W-:Y:S01]  /*10780*/  UIMAD UR11, UR53, UR11, UR14 ;  /* 0x0000000b350b72a4 */ /* 0x000fe2000f8e020e */
[----:B0-----:R-:W0:Y:S01]  /*10790*/  @!P4 MUFU.RCP R17, R24 ;  /* 0x000000180011c308 */ /* 0x001e220000001000 */
[----:B------:R-:W-:Y:S01]  /*107a0*/  UIADD3 UR10, UP0, UR13, UR4, URZ ;  /* 0x000000040d0a7290 */ /* 0x000fe2000ff1e03f */
[----:B------:R-:W-:Y:S01]  /*107b0*/  @!P2 FMUL.FTZ R112, R112, R63 ;  /* 0x0000003f7070a220 */ /* 0x000fe20000410000 */
[----:B------:R-:W-:Y:S01]  /*107c0*/  USHF.R.S32.HI UR14, URZ, 0x1f, UR13 ;  /* 0x0000001f3f0e7899 */ /* 0x000fe2000801140d */
[-C--:B------:R-:W-:Y:S01]  /*107d0*/  ISETP.GE.AND P2, PT, R14, R61.reuse, PT ;  /* 0x0000003d0e00720c */ /* 0x080fe20003f46270 */
[----:B------:R-:W-:Y:S01]  /*107e0*/  ULDC.64 UR30, c[0x0][0x3e0] ;  /* 0x0000f800001e7ab9 */ /* 0x000fe20000000a00 */
[----:B------:R-:W-:Y:S01]  /*107f0*/  ISETP.GE.AND P1, PT, R2, R61, PT ;  /* 0x0000003d0200720c */ /* 0x000fe20003f26270 */
[----:B------:R-:W-:Y:S01]  /*10800*/  UIADD3.X UR4, UR14, UR11, UR5, UP0, !UPT ;  /* 0x0000000b0e047290 */ /* 0x000fe200087fe405 */
[C---:B------:R-:W-:Y:S01]  /*10810*/  LEA R20, P0, R16.reuse, UR30, 0x1 ;  /* 0x0000001e10147c11 */ /* 0x040fe2000f8008ff */
[----:B------:R-:W3:Y:S01]  /*10820*/  @!P5 MUFU.RCP R25, R25 ;  /* 0x000000190019d308 */ /* 0x000ee20000001000 */
[----:B-1----:R-:W-:Y:S01]  /*10830*/  MOV R22, UR10 ;  /* 0x0000000a00167c02 */ /* 0x002fe20008000f00 */
[----:B------:R-:W-:Y:S01]  /*10840*/  @!P3 FMUL.FTZ R113, R113, R58 ;  /* 0x0000003a7171b220 */ /* 0x000fe20000410000 */
[----:B------:R-:W-:Y:S01]  /*10850*/  LEA.HI.X R21, R16, UR31, R65, 0x1, P0 ;  /* 0x0000001f10157c11 */ /* 0x000fe200080f0c41 */
[----:B------:R-:W-:Y:S01]  /*10860*/  BSSY B0, `(.L_x_1130) ;  /* 0x0000083000007945 */ /* 0x000fe20003800000 */
[----:B------:R-:W-:-:S02]  /*10870*/  LEA R20, P0, R22, R20, 0x1 ;  /* 0x0000001416147211 */ /* 0x000fc400078008ff */
[----:B------:R-:W-:Y:S01]  /*10880*/  MOV R23, UR4 ;  /* 0x0000000400177c02 */ /* 0x000fe20008000f00 */
[----:B0-----:R-:W-:Y:S01]  /*10890*/  @!P4 FMUL.FTZ R114, R114, R17 ;  /* 0x000000117272c220 */ /* 0x001fe20000410000 */
[----:B------:R-:W-:Y:S01]  /*108a0*/  ISETP.GE.AND P4, PT, R5, R61, PT ;  /* 0x0000003d0500720c */ /* 0x000fe20003f86270 */
[----:B------:R-:W-:Y:S01]  /*108b0*/  UIMAD.WIDE.U32 UR4, UR52, UR28, URZ ;  /* 0x0000001c340472a5 */ /* 0x000fe2000f8e003f */
[----:B------:R-:W-:Y:S02]  /*108c0*/  LEA.HI.X R21, R22, R21, R23, 0x1, P0 ;  /* 0x0000001516157211 */ /* 0x000fe400000f0c17 */
[-C--:B------:R-:W-:Y:S01]  /*108d0*/  ISETP.GE.AND P0, PT, R0, R61.reuse, PT ;  /* 0x0000003d0000720c */ /* 0x080fe20003f06270 */
[----:B------:R-:W-:Y:S01]  /*108e0*/  UIADD3 UR10, UR5, UR12, URZ ;  /* 0x0000000c050a7290 */ /* 0x000fe2000fffe03f */
[----:B------:R-:W-:Y:S01]  /*108f0*/  ISETP.GE.AND P3, PT, R6, R61, PT ;  /* 0x0000003d0600720c */ /* 0x000fe20003f66270 */
[----:B------:R-:W-:Y:S01]  /*10900*/  @!P2 STG.E.U16 desc[UR20][R20.64+-0xf80], R33 ;  /* 0xfff080211400a986 */ /* 0x000fe2000c101514 */
[----:B---3--:R-:W-:Y:S01]  /*10910*/  @!P5 FMUL.FTZ R116, R116, R25 ;  /* 0x000000197474d220 */ /* 0x008fe20000410000 */
[----:B------:R-:W-:-:S02]  /*10920*/  ISETP.GE.AND P2, PT, R3, R61, PT ;  /* 0x0000003d0300720c */ /* 0x000fc40003f46270 */
[----:B------:R-:W-:Y:S01]  /*10930*/  @!P1 STG.E.U16 desc[UR20][R20.64+-0xf00], R37 ;  /* 0xfff1002514009986 */ /* 0x000fe2000c101514 */
[-C--:B------:R-:W-:Y:S02]  /*10940*/  ISETP.GE.AND P5, PT, R4, R61.reuse, PT ;  /* 0x0000003d0400720c */ /* 0x080fe40003fa6270 */
[-C--:B------:R-:W-:Y:S01]  /*10950*/  ISETP.GE.AND P1, PT, R8, R61.reuse, PT ;  /* 0x0000003d0800720c */ /* 0x080fe20003f26270 */
[----:B------:R-:W-:Y:S01]  /*10960*/  @!P4 STG.E.U16 desc[UR20][R20.64+-0xe40], R43 ;  /* 0xfff1c02b1400c986 */ /* 0x000fe2000c101514 */
[-C--:B------:R-:W-:Y:S02]  /*10970*/  ISETP.GE.AND P4, PT, R10, R61.reuse, PT ;  /* 0x0000003d0a00720c */ /* 0x080fe40003f86270 */
[----:B------:R-:W-:Y:S01]  /*10980*/  ISETP.NE.AND P6, PT, R143, RZ, PT ;  /* 0x000000ff8f00720c */ /* 0x000fe20003fc5270 */
[----:B------:R-:W-:Y:S01]  /*10990*/  @!P0 STG.E.U16 desc[UR20][R20.64+-0xf40], R35 ;  /* 0xfff0c02314008986 */ /* 0x000fe2000c101514 */
[----:B------:R-:W-:-:S03]  /*109a0*/  ISETP.GE.AND P0, PT, R7, R61, PT ;  /* 0x0000003d0700720c */ /* 0x000fc60003f06270 */
        /* <DEDUP_REMOVED lines=15> */
[----:B------:R0:W-:Y:S02]  /*10aa0*/  @!P1 STG.E.U16 desc[UR20][R20.64+-0xc40], R59 ;  /* 0xfff3c03b14009986 */ /* 0x0001e4000c101514 */
[----:B0-----:R-:W-:Y:S01]  /*10ab0*/  F2FP.F16.F32.PACK_AB R20, R108, R105 ;  /* 0x000000696c14723e */ /* 0x001fe200000000ff */
[----:B--2---:R-:W-:Y:S01]  /*10ac0*/  FADD.FTZ R22, R96, R79 ;  /* 0x0000004f60167221 */ /* 0x004fe20000010000 */
[----:B------:R-:W-:Y:S01]  /*10ad0*/  F2FP.F16.F32.PACK_AB R96, R97, R96 ;  /* 0x000000606160723e */ /* 0x000fe200000000ff */
[----:B------:R-:W-:Y:S02]  /*10ae0*/  BAR.SYNC.DEFER_BLOCKING 0x0 ;  /* 0x0000000000007b1d */ /* 0x000fe40000010000 */
[----:B------:R-:W-:Y:S01]  /*10af0*/  FADD.FTZ R17, R22, R97 ;  /* 0x0000006116117221 */ /* 0x000fe20000010000 */
[----:B------:R-:W-:-:S03]  /*10b00*/  PRMT R21, R96, 0x7632, R21 ;  /* 0x0000763260157816 */ /* 0x000fc60000000015 */
[----:B------:R-:W-:Y:S01]  /*10b10*/  FADD.FTZ R22, R17, R98 ;  /* 0x0000006211167221 */ /* 0x000fe20000010000 */
[----:B------:R-:W-:-:S03]  /*10b20*/  F2FP.F16.F32.PACK_AB R98, R99, R98 ;  /* 0x000000626362723e */ /* 0x000fc600000000ff */
[----:B------:R-:W-:Y:S01]  /*10b30*/  FADD.FTZ R17, R22, R99 ;  /* 0x0000006316117221 */ /* 0x000fe20000010000 */
[----:B------:R-:W-:-:S03]  /*10b40*/  PRMT R23, R98, 0x7632, R23 ;  /* 0x0000763262177816 */ /* 0x000fc60000000017 */
[----:B------:R-:W-:Y:S01]  /*10b50*/  FADD.FTZ R22, R17, R100 ;  /* 0x0000006411167221 */ /* 0x000fe20000010000 */
[----:B------:R-:W-:Y:S02]  /*10b60*/  F2FP.F16.F32.PACK_AB R100, R101, R100 ;  /* 0x000000646564723e */ /* 0x000fe400000000ff */
[----:B------:R-:W-:Y:S01]  /*10b70*/  F2FP.F16.F32.PACK_AB R17, R104, R102 ;  /* 0x000000666811723e */ /* 0x000fe200000000ff */
[----:B------:R-:W-:Y:S01]  /*10b80*/  FADD.FTZ R101, R22, R101 ;  /* 0x0000006516657221 */ /* 0x000fe20000010000 */
[----:B------:R-:W-:Y:S02]  /*10b90*/  PRMT R24, R100, 0x7632, R24 ;  /* 0x0000763264187816 */ /* 0x000fe40000000018 */
[----:B------:R-:W-:Y:S01]  /*10ba0*/  PRMT R25, R17, 0x7610, R25 ;  /* 0x0000761011197816 */ /* 0x000fe20000000019 */
[----:B------:R-:W-:Y:S01]  /*10bb0*/  FADD.FTZ R101, R101, R102 ;  /* 0x0000006665657221 */ /* 0x000fe20000010000 */
[----:B------:R-:W-:Y:S01]  /*10bc0*/  PRMT R29, R17, 0x7632, R29 ;  /* 0x00007632111d7816 */ /* 0x000fe2000000001d */
[----:B------:R-:W-:Y:S01]  /*10bd0*/  STS.U16 [R140], R96 ;  /* 0x000000608c007388 */ /* 0x000fe20000000400 */
[----:B------:R-:W-:Y:S01]  /*10be0*/  F2FP.F16.F32.PACK_AB R17, R111, R109 ;  /* 0x0000006d6f11723e */ /* 0x000fe200000000ff */
[----:B------:R-:W-:-:S02]  /*10bf0*/  FADD.FTZ R104, R101, R104 ;  /* 0x0000006865687221 */ /* 0x000fc40000010000 */
[----:B------:R0:W-:Y:S02]  /*10c00*/  STS.U16 [R26+0x2], R21 ;  /* 0x000002151a007388 */ /* 0x0001e40000000400 */
[----:B------:R-:W-:Y:S02]  /*10c10*/  FADD.FTZ R105, R104, R105 ;  /* 0x0000006968697221 */ /* 0x000fe40000010000 */
[----:B------:R1:W-:Y:S02]  /*10c20*/  STS.U16 [R28+0x4], R98 ;  /* 0x000004621c007388 */ /* 0x0003e40000000400 */
[----:B------:R-:W-:Y:S02]  /*10c30*/  FADD.FTZ R108, R105, R108 ;  /* 0x0000006c696c7221 */ /* 0x000fe40000010000 */
[----:B------:R2:W-:Y:S01]  /*10c40*/  STS.U16 [R30+0x6], R23 ;  /* 0x000006171e007388 */ /* 0x0005e20000000400 */
[----:B0-----:R-:W-:Y:S01]  /*10c50*/  PRMT R26, R20, 0x7610, R26 ;  /* 0x00007610141a7816 */ /* 0x001fe2000000001a */
[----:B------:R-:W-:-:S02]  /*10c60*/  FADD.FTZ R108, R108, R109 ;  /* 0x0000006d6c6c7221 */ /* 0x000fc40000010000 */
[----:B------:R0:W-:Y:S01]  /*10c70*/  STS.U16 [R32+0x8], R100 ;  /* 0x0000086420007388 */ /* 0x0001e20000000400 */
[----:B------:R-:W-:Y:S02]  /*10c80*/  F2FP.F16.F32.PACK_AB R21, R116, R114 ;  /* 0x000000727415723e */ /* 0x000fe400000000ff */
[----:B-1----:R-:W-:Y:S01]  /*10c90*/  PRMT R28, R20, 0x7632, R28 ;  /* 0x00007632141c7816 */ /* 0x002fe2000000001c */
[----:B------:R1:W-:Y:S01]  /*10ca0*/  STS.U16 [R34+0xa], R24 ;  /* 0x00000a1822007388 */ /* 0x0003e20000000400 */
[----:B------:R-:W-:Y:S01]  /*10cb0*/  F2FP.F16.F32.PACK_AB R20, R113, R112 ;  /* 0x000000707114723e */ /* 0x000fe200000000ff */
[----:B------:R-:W-:Y:S02]  /*10cc0*/  FADD.FTZ R111, R108, R111 ;  /* 0x0000006f6c6f7221 */ /* 0x000fe40000010000 */
[----:B------:R-:W-:Y:S01]  /*10cd0*/  STS.U16 [R36+0xc], R25 ;  /* 0x00000c1924007388 */ /* 0x000fe20000000400 */
[C---:B--2---:R-:W-:Y:S01]  /*10ce0*/  PRMT R30, R20.reuse, 0x7610, R30 ;  /* 0x00007610141e7816 */ /* 0x044fe2000000001e */
[----:B------:R-:W-:Y:S01]  /*10cf0*/  FADD.FTZ R112, R111, R112 ;  /* 0x000000706f707221 */ /* 0x000fe20000010000 */
[----:B0-----:R-:W-:Y:S01]  /*10d00*/  PRMT R32, R20, 0x7632, R32 ;  /* 0x0000763214207816 */ /* 0x001fe20000000020 */
[----:B------:R-:W-:Y:S01]  /*10d10*/  STS.U16 [R38+0xe], R29 ;  /* 0x00000e1d26007388 */ /* 0x000fe20000000400 */
[----:B------:R-:W-:Y:S01]  /*10d20*/  MOV R20, UR54 ;  /* 0x0000003600147c02 */ /* 0x000fe20008000f00 */
[----:B------:R-:W-:Y:S01]  /*10d30*/  FADD.FTZ R113, R112, R113 ;  /* 0x0000007170717221 */ /* 0x000fe20000010000 */
[----:B-1----:R-:W-:Y:S01]  /*10d40*/  PRMT R24, R17, 0x7632, R24 ;  /* 0x0000763211187816 */ /* 0x002fe20000000018 */
[----:B------:R0:W-:Y:S01]  /*10d50*/  STS.U16 [R27+0x10], R26 ;  /* 0x0000101a1b007388 */ /* 0x0001e20000000400 */
[----:B------:R-:W-:Y:S01]  /*10d60*/  PRMT R34, R21, 0x7610, R34 ;  /* 0x0000761015227816 */ /* 0x000fe20000000022 */
[----:B------:R-:W-:-:S02]  /*10d70*/  FADD.FTZ R113, R113, R114 ;  /* 0x0000007271717221 */ /* 0x000fc40000010000 */
[----:B------:R-:W-:Y:S04]  /*10d80*/  STS.U16 [R40+0x12], R28 ;  /* 0x0000121c28007388 */ /* 0x000fe80000000400 */
[----:B------:R-:W-:Y:S01]  /*10d90*/  STS.U16 [R42+0x14], R17 ;  /* 0x000014112a007388 */ /* 0x000fe20000000400 */
[----:B0-----:R-:W-:-:S03]  /*10da0*/  PRMT R26, R21, 0x7632, R26 ;  /* 0x00007632151a7816 */ /* 0x001fc6000000001a */
        /* <DEDUP_REMOVED lines=24> */
[----:B0-----:R-:W-:-:S04]  /*10f30*/  IADD3 R20, P1, R16, -0x7e0, RZ ;  /* 0xfffff82010147810 */ /* 0x001fc80007f3e0ff */
[----:B------:R-:W-:Y:S01]  /*10f40*/  IADD3.X R65, R65, -0x1, RZ, P1, !PT ;  /* 0xffffffff41417810 */ /* 0x000fe20000ffe4ff */
[----:B------:R-:W0:Y:S02]  /*10f50*/  LDS R53, [R141+0x1080] ;  /* 0x001080008d357984 */ /* 0x000e240000000800 */
[----:B0-----:R-:W-:Y:S01]  /*10f60*/  ISETP.GE.AND P0, PT, R16, R53, PT ;  /* 0x000000351000720c */ /* 0x001fe20003f06270 */
[----:B------:R-:W-:-:S05]  /*10f70*/  FADD.FTZ R16, R113, R116 ;  /* 0x0000007471107221 */ /* 0x000fca0000010000 */
[----:B------:R0:W-:Y:S07]  /*10f80*/  STL [R1+0x98], R16 ;  /* 0x0000981001007387 */ /* 0x0001ee0000100800 */
[----:B------:R-:W-:Y:S05]  /*10f90*/  @P0 BRA `(.L_x_1131) ;  /* 0x00000000003c0947 */ /* 0x000fea0003800000 */
[----:B------:R-:W-:Y:S01]  /*10fa0*/  MOV R55, UR28 ;  /* 0x0000001c00377c02 */ /* 0x000fe20008000f00 */
[----:B------:R-:W-:Y:S01]  /*10fb0*/  ULDC.64 UR30, c[0x0][0x3b0] ;  /* 0x0000ec00001e7ab9 */ /* 0x000fe20000000a00 */
[----:B0-----:R-:W-:Y:S01]  /*10fc0*/  MOV R16, R18 ;  /* 0x0000001200107202 */ /* 0x001fe20000000f00 */
        /* <DEDUP_REMOVED lines=12> */
.L_x_1131:
[----:B------:R-:W-:Y:S05]  /*11090*/  BSYNC B0 ;  /* 0x0000000000007941 */ /* 0x000fea0003800000 */
.L_x_1130:
        /* <DEDUP_REMOVED lines=9> */
[----:B0-----:R-:W-:Y:S01]  /*11130*/  LEA R16, P0, R20, UR10, 0x1 ;  /* 0x0000000a14107c11 */ /* 0x001fe2000f8008ff */
[----:B------:R-:W-:Y:S01]  /*11140*/  UIMAD UR4, UR53, UR29, UR6 ;  /* 0x0000001d350472a4 */ /* 0x000fe2000f8e0206 */
[-C--:B------:R-:W-:Y:S01]  /*11150*/  ISETP.GE.AND P6, PT, R2, R53.reuse, PT ;  /* 0x000000350200720c */ /* 0x080fe20003fc6270 */
[----:B------:R-:W-:Y:S01]  /*11160*/  UIADD3 UR18, UP1, UR18, -0x2000, URZ ;  /* 0xffffe00012127890 */ /* 0x000fe2000ff3e03f */
[----:B------:R-:W-:Y:S01]  /*11170*/  LEA.HI.X R15, R20, UR11, R65, 0x1, P0 ;  /* 0x0000000b140f7c11 */ /* 0x000fe200080f0c41 */
[----:B------:R-:W-:Y:S01]  /*11180*/  UIADD3.X UR4, UR14, UR4, UR5, UP0, !UPT ;  /* 0x000000040e047290 */ /* 0x000fe200087fe405 */
[----:B------:R-:W-:Y:S01]  /*11190*/  MOV R17, UR13 ;  /* 0x0000000d00117c02 */ /* 0x000fe20008000f00 */
[----:B------:R-:W-:Y:S01]  /*111a0*/  UISETP.GT.AND UP0, UPT, UR16, 0x1, UPT ;  /* 0x000000011000788c */ /* 0x000fe2000bf04270 */
[-C--:B------:R-:W-:Y:S01]  /*111b0*/  ISETP.GE.AND P1, PT, R4, R53.reuse, PT ;  /* 0x000000350400720c */ /* 0x080fe20003f26270 */
[----:B------:R-:W-:Y:S01]  /*111c0*/  UIADD3 UR48, UP2, UR48, -0x1000, URZ ;  /* 0xfffff00030307890 */ /* 0x000fe2000ff5e03f */
[----:B------:R-:W-:Y:S01]  /*111d0*/  LEA R14, P0, R17, R16, 0x1 ;  /* 0x00000010110e7211 */ /* 0x000fe200078008ff */
[----:B------:R-:W-:Y:S01]  /*111e0*/  UIADD3 UR50, UP3, UR50, -0x1000, URZ ;  /* 0xfffff00032327890 */ /* 0x000fe2000ff7e03f */
[----:B------:R-:W-:Y:S01]  /*111f0*/  MOV R16, UR4 ;  /* 0x0000000400107c02 */ /* 0x000fe20008000f00 */
[----:B------:R-:W-:Y:S01]  /*11200*/  UIADD3 UR46, UP4, UR46, -0x1000, URZ ;  /* 0xfffff0002e2e7890 */ /* 0x000fe2000ff9e03f */
[----:B------:R-:W-:Y:S01]  /*11210*/  ISETP.GE.AND P2, PT, R5, R53, PT ;  /* 0x000000350500720c */ /* 0x000fe20003f46270 */
        /* <DEDUP_REMOVED lines=32> */
.L_x_999:
        /* <DEDUP_REMOVED lines=9> */
[----:B------:R-:W3:Y:S01]  /*114b0*/  @!P1 S2R R11, SR_CgaCtaId ;  /* 0x00000000000b9919 */ /* 0x000ee20000008800 */
        /* <DEDUP_REMOVED lines=8> */
[----:B---3--:R-:W-:Y:S02]  /*11540*/  @!P1 LEA R11, R11, R0, 0x18 ;  /* 0x000000000b0b9211 */ /* 0x008fe400078ec0ff */
        /* <DEDUP_REMOVED lines=11> */
[----:B------:R-:W2:Y:S01]  /*11600*/  @!P0 S2R R3, SR_CgaCtaId ;  /* 0x0000000000038919 */ /* 0x000ea20000008800 */
[----:B0-----:R-:W-:-:S04]  /*11610*/  @!P0 MOV R0, 0x400 ;  /* 0x0000040000008802 */ /* 0x001fc80000000f00 */
[----:B--2---:R-:W-:-:S05]  /*11620*/  @!P0 LEA R4, R3, R0, 0x18 ;  /* 0x0000000003048211 */ /* 0x004fca00078ec0ff */
[----:B------:R-:W0:Y:S04]  /*11630*/  @!P0 LDS.64 R2, [R4+0x6308] ;  /* 0x0063080004028984 */ /* 0x000e280000000a00 */
[----:B------:R-:W2:Y:S01]  /*11640*/  @!P0 LDS R5, [R4+0x6310] ;  /* 0x0063100004058984 */ /* 0x000ea20000000800 */
[----:B0-----:R-:W-:-:S04]  /*11650*/  @!P0 FADD.FTZ R2, R7, R2 ;  /* 0x0000000207028221 */ /* 0x001fc80000010000 */
[----:B------:R-:W-:Y:S01]  /*11660*/  @!P0 FADD.FTZ R0, R3, R2 ;  /* 0x0000000203008221 */ /* 0x000fe20000010000 */
[----:B------:R-:W-:Y:S02]  /*11670*/  MOV R2, UR24 ;  /* 0x0000001800027c02 */ /* 0x000fe40008000f00 */
[----:B------:R-:W-:Y:S01]  /*11680*/  MOV R3, UR25 ;  /* 0x0000001900037c02 */ /* 0x000fe20008000f00 */
[----:B--2---:R-:W-:-:S05]  /*11690*/  @!P0 FADD.FTZ R7, R0, R5 ;  /* 0x0000000500078221 */ /* 0x004fca0000010000 */
[----:B------:R2:W-:Y:S02]  /*116a0*/  REDG.E.ADD.F32.FTZ.RN.STRONG.GPU desc[UR20][R2.64], R7 ;  /* 0x00000007020079a6 */ /* 0x0005e4000c10f394 */
.L_x_1134:
[----:B------:R-:W-:Y:S05]  /*116b0*/  BSYNC B0 ;  /* 0x0000000000007941 */ /* 0x000fea0003800000 */
.L_x_1133:
[----:B------:R-:W-:Y:S01]  /*116c0*/  ULDC.64 UR4, c[0x0][0x3f8] ;  /* 0x0000fe0000047ab9 */ /* 0x000fe20000000a00 */
[----:B------:R-:W-:Y:S01]  /*116d0*/  BSSY B0, `(.L_x_1135) ;  /* 0x000002c000007945 */ /* 0x000fe20003800000 */
[----:B------:R-:W-:-:S04]  /*116e0*/  ISETP.NE.U32.AND P0, PT, RZ, UR4, PT ;  /* 0x00000004ff007c0c */ /* 0x000fc8000bf05070 */
[----:B------:R-:W-:-:S13]  /*116f0*/  ISETP.NE.AND.EX P0, PT, RZ, UR5, PT, P0 ;  /* 0x00000005ff007c0c */ /* 0x000fda000bf05300 */
[----:B------:R-:W-:Y:S05]  /*11700*/  @!P0 BRA `(.L_x_1136) ;  /* 0x00000000009c8947 */ /* 0x000fea0003800000 */
[----:B--2---:R-:W0:Y:S01]  /*11710*/  LDL.LU R2, [R1+0x98] ;  /* 0x0000980001027983 */ /* 0x004e220000300800 */
[----:B------:R-:W2:Y:S01]  /*11720*/  S2R R4, SR_LANEID ;  /* 0x0000000000047919 */ /* 0x000ea20000000000 */
[----:B------:R-:W3:Y:S01]  /*11730*/  S2R R11, SR_TID.X ;  /* 0x00000000000b7919 */ /* 0x000ee20000002100 */
[----:B------:R-:W-:Y:S01]  /*11740*/  BAR.SYNC.DEFER_BLOCKING 0x0 ;  /* 0x0000000000007b1d */ /* 0x000fe20000010000 */
[----:B--2---:R-:W-:-:S13]  /*11750*/  ISETP.NE.AND P1, PT, R4, RZ, PT ;  /* 0x000000ff0400720c */ /* 0x004fda0003f25270 */
[----:B------:R-:W2:Y:S01]  /*11760*/  @!P1 S2R R9, SR_CgaCtaId ;  /* 0x0000000000099919 */ /* 0x000ea20000008800 */
[----:B------:R-:W-:-:S04]  /*11770*/  @!P1 MOV R4, 0x400 ;  /* 0x0000040000049802 */ /* 0x000fc80000000f00 */
[----:B--2---:R-:W-:Y:S01]  /*11780*/  @!P1 LEA R9, R9, R4, 0x18 ;  /* 0x0000000409099211 */ /* 0x004fe200078ec0ff */
[----:B0-----:R-:W0:Y:S02]  /*11790*/  SHFL.DOWN P0, R0, R2, 0x1, 0x1f ;  /* 0x08201f0002007f89 */ /* 0x001e240000000000 */
[----:B0-----:R-:W-:-:S05]  /*117a0*/  @P0 FADD R0, R0, R2 ;  /* 0x0000000200000221 */ /* 0x001fca0000000000 */
[----:B------:R-:W0:Y:S02]  /*117b0*/  SHFL.DOWN P0, R3, R0, 0x2, 0x1f ;  /* 0x08401f0000037f89 */ /* 0x000e240000000000 */
[----:B0-----:R-:W-:Y:S01]  /*117c0*/  @P0 FADD R3, R0, R3 ;  /* 0x0000000300030221 */ /* 0x001fe20000000000 */
[----:B---3--:R-:W-:-:S04]  /*117d0*/  @!P1 SHF.R.S32.HI R0, RZ, 0x1f, R11 ;  /* 0x0000001fff009819 */ /* 0x008fc8000001140b */
        /* <DEDUP_REMOVED lines=23> */
[----:B------:R2:W-:Y:S01]  /*11950*/  REDG.E.ADD.F32.FTZ.RN.STRONG.GPU desc[UR20][R2.64], R7 ;  /* 0x00000007020079a6 */ /* 0x0005e2000c10f394 */
[----:B------:R-:W-:Y:S01]  /*11960*/  HFMA2.MMA R11, -RZ, RZ, 0, 0 ;  /* 0x00000000ff0b7435 */ /* 0x000fe200000001ff */
[----:B------:R-:W-:Y:S10]  /*11970*/  BRA `(.L_x_1137) ;  /* 0x0000000000047947 */ /* 0x000ff40003800000 */
.L_x_1136:
[----:B------:R-:W3:Y:S02]  /*11980*/  S2R R11, SR_TID.X ;  /* 0x00000000000b7919 */ /* 0x000ee40000002100 */
.L_x_1137:
[----:B------:R-:W-:Y:S05]  /*11990*/  BSYNC B0 ;  /* 0x0000000000007941 */ /* 0x000fea0003800000 */
.L_x_1135:
[----:B------:R-:W-:Y:S02]  /*119a0*/  ULDC UR22, c[0x0][0x21c] ;  /* 0x0000870000167ab9 */ /* 0x000fe40000000800 */
[----:B---3--:R-:W-:-:S13]  /*119b0*/  ISETP.GE.AND P0, PT, R11, UR22, PT ;  /* 0x000000160b007c0c */ /* 0x008fda000bf06270 */
[----:B------:R-:W-:Y:S05]  /*119c0*/  @P0 EXIT ;  /* 0x000000000000094d */ /* 0x000fea0003800000 */
[----:B------:R-:W3:Y:S01]  /*119d0*/  S2UR UR10, SR_CgaCtaId ;  /* 0x00000000000a79c3 */ /* 0x000ee20000008800 */
        /* <DEDUP_REMOVED lines=15> */
[----:B---3--:R-:W-:Y:S01]  /*11ad0*/  ULEA UR8, UR10, UR8, 0x18 ;  /* 0x000000080a087291 */ /* 0x008fe2000f8ec03f */
[----:B------:R-:W-:-:S02]  /*11ae0*/  ULDC.64 UR16, c[0x0][0x360] ;  /* 0x0000d80000107ab9 */ /* 0x000fc40000000a00 */
[----:B------:R-:W-:Y:S01]  /*11af0*/  ULDC.64 UR10, c[0x0][0x340] ;  /* 0x0000d000000a7ab9 */ /* 0x000fe20000000a00 */
[----:B------:R-:W-:-:S08]  /*11b00*/  ULDC.64 UR18, c[0x0][0x3c8] ;  /* 0x0000f20000127ab9 */ /* 0x000fd00000000a00 */
.L_x_1139:
[----:B0-----:R-:W-:Y:S02]  /*11b10*/  LEA R0, R11, UR8, 0x3 ;  /* 0x000000080b007c11 */ /* 0x001fe4000f8e18ff */
[----:B--23--:R-:W-:Y:S02]  /*11b20*/  MOV R3, UR5 ;  /* 0x0000000500037c02 */ /* 0x00cfe40008000f00 */
[----:B------:R-:W-:Y:S01]  /*11b30*/  MOV R2, UR4 ;  /* 0x0000000400027c02 */ /* 0x000fe20008000f00 */
[----:B------:R-:W0:Y:S01]  /*11b40*/  LDS.64 R12, [R0+0x9b80] ;  /* 0x009b8000000c7984 */ /* 0x000e220000000a00 */
[----:B------:R-:W-:Y:S02]  /*11b50*/  SHF.R.S32.HI R3, RZ, 0x1f, R11 ;  /* 0x0000001fff037819 */ /* 0x000fe4000001140b */
[----:B------:R-:W-:Y:S01]  /*11b60*/  MOV R7, UR6 ;  /* 0x0000000600077c02 */ /* 0x000fe20008000f00 */
[----:B------:R-:W2:Y:S01]  /*11b70*/  LDS.64 R14, [R0+0xa380] ;  /* 0x00a38000000e7984 */ /* 0x000ea20000000a00 */
        /* <DEDUP_REMOVED lines=21> */
[----:B--2---:R3:W-:Y:S04]  /*11cd0*/  REDG.E.ADD.F32.FTZ.RN.STRONG.GPU desc[UR20][R4.64], R14 ;  /* 0x0000000e040079a6 */ /* 0x0047e8000c10f394 */
[----:B------:R3:W-:Y:S01]  /*11ce0*/  REDG.E.ADD.F32.FTZ.RN.STRONG.GPU desc[UR20][R4.64+0x4], R15 ;  /* 0x0000040f040079a6 */ /* 0x0007e2000c10f394 */
[----:B------:R-:W-:Y:S05]  /*11cf0*/  @!P0 BRA `(.L_x_1139) ;  /* 0xfffffffc00848947 */ /* 0x000fea000383ffff */
[----:B------:R-:W-:Y:S05]  /*11d00*/  BSYNC B0 ;  /* 0x0000000000007941 */ /* 0x000fea0003800000 */
.L_x_1138:
[----:B------:R-:W-:Y:S05]  /*11d10*/  EXIT ;  /* 0x000000000000794d */ /* 0x000fea0003800000 */
.L_x_1036:
[----:B------:R-:W-:Y:S01]  /*11d20*/  HFMA2.MMA R77, -RZ, RZ, 0, 5.9604644775390625e-08 ;  /* 0x00000001ff4d7435 */ /* 0x000fe200000001ff */
[----:B------:R-:W-:Y:S02]  /*11d30*/  MOV R224, R218 ;  /* 0x000000da00e07202 */ /* 0x000fe40000000f00 */
[----:B------:R-:W-:Y:S02]  /*11d40*/  MOV R76, RZ ;  /* 0x000000ff004c7202 */ /* 0x000fe40000000f00 */
[----:B------:R-:W-:-:S07]  /*11d50*/  MOV R79, 0xffffffff ;  /* 0xffffffff004f7802 */ /* 0x000fce0000000f00 */
[----:B-----5:R-:W-:Y:S05]  /*11d60*/  WARPSYNC.COLLECTIVE R79, `(.L_x_1140) ;  /* 0x000000004f087348 */ /* 0x020fea0003c00000 */
[----:B------:R0:W1:Y:S02]  /*11d70*/  SHFL.UP P3, R78, R224, R77, R76 ;  /* 0x0400004de04e7389 */ /* 0x000064000006004c */
[----:B01---5:R-:W-:Y:S01]  /*11d80*/  ENDCOLLECTIVE ;  /* 0x000000000000791b */ /* 0x023fe20003800000 */
.L_x_1140:
[----:B------:R-:W-:Y:S02]  /*11d90*/  MOV R224, R220 ;  /* 0x000000dc00e07202 */ /* 0x000fe40000000f00 */
[----:B------:R-:W-:-:S07]  /*11da0*/  MOV R222, R78 ;  /* 0x0000004e00de7202 */ /* 0x000fce0000000f00 */
[----:B------:R-:W-:Y:S05]  /*11db0*/  WARPSYNC.COLLECTIVE R79, `(.L_x_1141) ;  /* 0x000000004f087348 */ /* 0x000fea0003c00000 */
[----:B------:R0:W1:Y:S02]  /*11dc0*/  SHFL.UP P3, R78, R224, R77, R76 ;  /* 0x0400004de04e7389 */ /* 0x000064000006004c */
[----:B01----:R-:W-:Y:S01]  /*11dd0*/  ENDCOLLECTIVE ;  /* 0x000000000000791b */ /* 0x003fe20003800000 */
.L_x_1141:
[----:B------:R-:W-:Y:S02]  /*11de0*/  MOV R224, R221 ;  /* 0x000000dd00e07202 */ /* 0x000fe40000000f00 */
[----:B------:R-:W-:-:S07]  /*11df0*/  MOV R223, R78 ;  /* 0x0000004e00df7202 */ /* 0x000fce0000000f00 */
[----:B------:R-:W-:Y:S05]  /*11e00*/  WARPSYNC.COLLECTIVE R79, `(.L_x_1142) ;  /* 0x000000004f087348 */ /* 0x000fea0003c00000 */
[----:B------:R0:W1:Y:S02]  /*11e10*/  SHFL.UP P3, R78, R224, R77, R76 ;  /* 0x0400004de04e7389 */ /* 0x000064000006004c */
[----:B01----:R-:W-:Y:S01]  /*11e20*/  ENDCOLLECTIVE ;  /* 0x000000000000791b */ /* 0x003fe20003800000 */
.L_x_1142:
[----:B------:R-:W-:Y:S02]  /*11e30*/  MOV R224, R219 ;  /* 0x000000db00e07202 */ /* 0x000fe40000000f00 */
[----:B------:R-:W-:-:S07]  /*11e40*/  MOV R225, R78 ;  /* 0x0000004e00e17202 */ /* 0x000fce0000000f00 */
[----:B------:R-:W-:Y:S05]  /*11e50*/  WARPSYNC.COLLECTIVE R79, `(.L_x_1143) ;  /* 0x000000004f087348 */ /* 0x000fea0003c00000 */
[----:B------:R0:W1:Y:S02]  /*11e60*/  SHFL.UP P3, R78, R224, R77, R76 ;  /* 0x0400004de04e7389 */ /* 0x000064000006004c */
[----:B01----:R-:W-:Y:S01]  /*11e70*/  ENDCOLLECTIVE ;  /* 0x000000000000791b */ /* 0x003fe20003800000 */
.L_x_1143:
        /* <DEDUP_REMOVED lines=19> */
.L_x_1144:
[----:B------:R-:W-:Y:S02]  /*11fb0*/  MOV R224, R220 ;  /* 0x000000dc00e07202 */ /* 0x000fe40000000f00 */
[----:B------:R-:W-:-:S07]  /*11fc0*/  MOV R223, R78 ;  /* 0x0000004e00df7202 */ /* 0x000fce0000000f00 */
[----:B------:R-:W-:Y:S05]  /*11fd0*/  WARPSYNC.COLLECTIVE R79, `(.L_x_1145) ;  /* 0x000000004f087348 */ /* 0x000fea0003c00000 */
[----:B------:R0:W1:Y:S02]  /*11fe0*/  SHFL.UP P3, R78, R224, R77, R76 ;  /* 0x0400004de04e7389 */ /* 0x000064000006004c */
[----:B01----:R-:W-:Y:S01]  /*11ff0*/  ENDCOLLECTIVE ;  /* 0x000000000000791b */ /* 0x003fe20003800000 */
.L_x_1145:
[----:B------:R-:W-:Y:S02]  /*12000*/  MOV R224, R221 ;  /* 0x000000dd00e07202 */ /* 0x000fe40000000f00 */
[----:B------:R-:W-:-:S07]  /*12010*/  MOV R225, R78 ;  /* 0x0000004e00e17202 */ /* 0x000fce0000000f00 */
[----:B------:R-:W-:Y:S05]  /*12020*/  WARPSYNC.COLLECTIVE R79, `(.L_x_1146) ;  /* 0x000000004f087348 */ /* 0x000fea0003c00000 */
[----:B------:R0:W1:Y:S02]  /*12030*/  SHFL.UP P3, R78, R224, R77, R76 ;  /* 0x0400004de04e7389 */ /* 0x000064000006004c */
[----:B01----:R-:W-:Y:S01]  /*12040*/  ENDCOLLECTIVE ;  /* 0x000000000000791b */ /* 0x003fe20003800000 */
.L_x_1146:
[----:B------:R-:W-:Y:S02]  /*12050*/  MOV R224, R219 ;  /* 0x000000db00e07202 */ /* 0x000fe40000000f00 */
[----:B------:R-:W-:-:S07]  /*12060*/  MOV R222, R78 ;  /* 0x0000004e00de7202 */ /* 0x000fce0000000f00 */
[----:B------:R-:W-:Y:S05]  /*12070*/  WARPSYNC.COLLECTIVE R79, `(.L_x_1147) ;  /* 0x000000004f087348 */ /* 0x000fea0003c00000 */
[----:B------:R0:W1:Y:S02]  /*12080*/  SHFL.UP P3, R78, R224, R77, R76 ;  /* 0x0400004de04e7389 */ /* 0x000064000006004c */
[----:B01----:R-:W-:Y:S01]  /*12090*/  ENDCOLLECTIVE ;  /* 0x000000000000791b */ /* 0x003fe20003800000 */
.L_x_1147:
        /* <DEDUP_REMOVED lines=19> */
.L_x_1148:
[----:B------:R-:W-:Y:S02]  /*121d0*/  MOV R224, R220 ;  /* 0x000000dc00e07202 */ /* 0x000fe40000000f00 */
[----:B------:R-:W-:-:S07]  /*121e0*/  MOV R223, R78 ;  /* 0x0000004e00df7202 */ /* 0x000fce0000000f00 */
[----:B------:R-:W-:Y:S05]  /*121f0*/  WARPSYNC.COLLECTIVE R79, `(.L_x_1149) ;  /* 0x000000004f087348 */ /* 0x000fea0003c00000 */
[----:B------:R0:W1:Y:S02]  /*12200*/  SHFL.UP P3, R78, R224, R77, R76 ;  /* 0x0400004de04e7389 */ /* 0x000064000006004c */
[----:B01----:R-:W-:Y:S01]  /*12210*/  ENDCOLLECTIVE ;  /* 0x000000000000791b */ /* 0x003fe20003800000 */
.L_x_1149:
[----:B------:R-:W-:Y:S02]  /*12220*/  MOV R224, R221 ;  /* 0x000000dd00e07202 */ /* 0x000fe40000000f00 */
[----:B------:R-:W-:-:S07]  /*12230*/  MOV R225, R78 ;  /* 0x0000004e00e17202 */ /* 0x000fce0000000f00 */
[----:B------:R-:W-:Y:S05]  /*12240*/  WARPSYNC.COLLECTIVE R79, `(.L_x_1150) ;  /* 0x000000004f087348 */ /* 0x000fea0003c00000 */
[----:B------:R0:W1:Y:S02]  /*12250*/  SHFL.UP P3, R78, R224, R77, R76 ;  /* 0x0400004de04e7389 */ /* 0x000064000006004c */
[----:B01----:R-:W-:Y:S01]  /*12260*/  ENDCOLLECTIVE ;  /* 0x000000000000791b */ /* 0x003fe20003800000 */
.L_x_1150:
[----:B------:R-:W-:Y:S02]  /*12270*/  MOV R224, R219 ;  /* 0x000000db00e07202 */ /* 0x000fe40000000f00 */
[----:B------:R-:W-:-:S07]  /*12280*/  MOV R222, R78 ;  /* 0x0000004e00de7202 */ /* 0x000fce0000000f00 */
[----:B------:R-:W-:Y:S05]  /*12290*/  WARPSYNC.COLLECTIVE R79, `(.L_x_1151) ;  /* 0x000000004f087348 */ /* 0x000fea0003c00000 */
[----:B------:R0:W1:Y:S02]  /*122a0*/  SHFL.UP P3, R78, R224, R77, R76 ;  /* 0x0400004de04e7389 */ /* 0x000064000006004c */
[----:B01----:R-:W-:Y:S01]  /*122b0*/  ENDCOLLECTIVE ;  /* 0x000000000000791b */ /* 0x003fe20003800000 */
.L_x_1151:
        /* <DEDUP_REMOVED lines=19> */
.L_x_1152:
[----:B------:R-:W-:Y:S02]  /*123f0*/  MOV R224, R220 ;  /* 0x000000dc00e07202 */ /* 0x000fe40000000f00 */
[----:B------:R-:W-:-:S07]  /*12400*/  MOV R223, R78 ;  /* 0x0000004e00df7202 */ /* 0x000fce0000000f00 */
[----:B------:R-:W-:Y:S05]  /*12410*/  WARPSYNC.COLLECTIVE R79, `(.L_x_1153) ;  /* 0x000000004f087348 */ /* 0x000fea0003c00000 */
[----:B------:R0:W1:Y:S02]  /*12420*/  SHFL.UP P3, R78, R224, R77, R76 ;  /* 0x0400004de04e7389 */ /* 0x000064000006004c */
[----:B01----:R-:W-:Y:S01]  /*12430*/  ENDCOLLECTIVE ;  /* 0x000000000000791b */ /* 0x003fe20003800000 */
.L_x_1153:
[----:B------:R-:W-:Y:S02]  /*12440*/  MOV R224, R221 ;  /* 0x000000dd00e07202 */ /* 0x000fe40000000f00 */
[----:B------:R-:W-:-:S07]  /*12450*/  MOV R225, R78 ;  /* 0x0000004e00e17202 */ /* 0x000fce0000000f00 */
[----:B------:R-:W-:Y:S05]  /*12460*/  WARPSYNC.COLLECTIVE R79, `(.L_x_1154) ;  /* 0x000000004f087348 */ /* 0x000fea0003c00000 */
[----:B------:R0:W1:Y:S02]  /*12470*/  SHFL.UP P3, R78, R224, R77, R76 ;  /* 0x0400004de04e7389 */ /* 0x000064000006004c */
[----:B01----:R-:W-:Y:S01]  /*12480*/  ENDCOLLECTIVE ;  /* 0x000000000000791b */ /* 0x003fe20003800000 */
.L_x_1154:
[----:B------:R-:W-:Y:S02]  /*12490*/  MOV R224, R219 ;  /* 0x000000db00e07202 */ /* 0x000fe40000000f00 */
[----:B------:R-:W-:-:S07]  /*124a0*/  MOV R222, R78 ;  /* 0x0000004e00de7202 */ /* 0x000fce0000000f00 */
[----:B------:R-:W-:Y:S05]  /*124b0*/  WARPSYNC.COLLECTIVE R79, `(.L_x_1155) ;  /* 0x000000004f087348 */ /* 0x000fea0003c00000 */
[----:B------:R0:W1:Y:S02]  /*124c0*/  SHFL.UP P3, R78, R224, R77, R76 ;  /* 0x0400004de04e7389 */ /* 0x000064000006004c */
[----:B01----:R-:W-:Y:S01]  /*124d0*/  ENDCOLLECTIVE ;  /* 0x000000000000791b */ /* 0x003fe20003800000 */
.L_x_1155:
        /* <DEDUP_REMOVED lines=19> */
.L_x_1156:
[----:B------:R-:W-:Y:S02]  /*12610*/  MOV R224, R220 ;  /* 0x000000dc00e07202 */ /* 0x000fe40000000f00 */
[----:B------:R-:W-:-:S07]  /*12620*/  MOV R222, R78 ;  /* 0x0000004e00de7202 */ /* 0x000fce0000000f00 */
[----:B------:R-:W-:Y:S05]  /*12630*/  WARPSYNC.COLLECTIVE R79, `(.L_x_1157) ;  /* 0x000000004f087348 */ /* 0x000fea0003c00000 */
[----:B------:R0:W1:Y:S02]  /*12640*/  SHFL.UP P3, R78, R224, R77, R76 ;  /* 0x0400004de04e7389 */ /* 0x000064000006004c */
[----:B01----:R-:W-:Y:S01]  /*12650*/  ENDCOLLECTIVE ;  /* 0x000000000000791b */ /* 0x003fe20003800000 */
.L_x_1157:
[----:B------:R-:W-:Y:S02]  /*12660*/  MOV R224, R221 ;  /* 0x000000dd00e07202 */ /* 0x000fe40000000f00 */
[----:B------:R-:W-:-:S07]  /*12670*/  MOV R223, R78 ;  /* 0x0000004e00df7202 */ /* 0x000fce0000000f00 */
[----:B------:R-:W-:Y:S05]  /*12680*/  WARPSYNC.COLLECTIVE R79, `(.L_x_1158) ;  /* 0x000000004f087348 */ /* 0x000fea0003c00000 */
[----:B------:R0:W1:Y:S02]  /*12690*/  SHFL.UP P3, R78, R224, R77, R76 ;  /* 0x0400004de04e7389 */ /* 0x000064000006004c */
[----:B01----:R-:W-:Y:S01]  /*126a0*/  ENDCOLLECTIVE ;  /* 0x000000000000791b */ /* 0x003fe20003800000 */
.L_x_1158:
[----:B------:R-:W-:Y:S02]  /*126b0*/  MOV R224, R219 ;  /* 0x000000db00e07202 */ /* 0x000fe40000000f00 */
[----:B------:R-:W-:-:S07]  /*126c0*/  MOV R225, R78 ;  /* 0x0000004e00e17202 */ /* 0x000fce0000000f00 */
[----:B------:R-:W-:Y:S05]  /*126d0*/  WARPSYNC.COLLECTIVE R79, `(.L_x_1159) ;  /* 0x000000004f087348 */ /* 0x000fea0003c00000 */
[----:B------:R0:W1:Y:S02]  /*126e0*/  SHFL.UP P3, R78, R224, R77, R76 ;  /* 0x0400004de04e7389 */ /* 0x000064000006004c */
[----:B01----:R-:W-:Y:S01]  /*126f0*/  ENDCOLLECTIVE ;  /* 0x000000000000791b */ /* 0x003fe20003800000 */
.L_x_1159:
[----:B------:R-:W-:Y:S01]  /*12700*/  MOV R77, R78 ;  /* 0x0000004e004d7202 */ /* 0x000fe20000000f00 */
[----:B------:R-:W-:Y:S06]  /*12710*/  BRA `(.L_x_1160) ;  /* 0xffffff6000ac7947 */ /* 0x000fec000383ffff */
.L_x_1037:
[----:B------:R-:W-:Y:S01]  /*12720*/  HFMA2.MMA R77, -RZ, RZ, 0, 1.847743988037109375e-06 ;  /* 0x0000001fff4d7435 */ /* 0x000fe200000001ff */
[----:B------:R-:W-:Y:S01]  /*12730*/  BSSY B0, `(.L_x_1161) ;  /* 0x0000007000007945 */ /* 0x000fe20003800000 */
[----:B------:R-:W-:Y:S02]  /*12740*/  MOV R78, R218 ;  /* 0x000000da004e7202 */ /* 0x000fe40000000f00 */
[----:B------:R-:W-:Y:S02]  /*12750*/  MOV R76, 0x1f ;  /* 0x0000001f004c7802 */ /* 0x000fe40000000f00 */
[----:B------:R-:W-:-:S07]  /*12760*/  MOV R79, 0xffffffff ;  /* 0xffffffff004f7802 */ /* 0x000fce0000000f00 */
[----:B-----5:R-:W-:Y:S05]  /*12770*/  WARPSYNC.COLLECTIVE R79, `(.L_x_1162) ;  /* 0x000000004f087348 */ /* 0x020fea0003c00000 */
[----:B------:R0:W1:Y:S02]  /*12780*/  SHFL.IDX P3, R222, R78, R77, R76 ;  /* 0x0000004d4ede7389 */ /* 0x000064000006004c */
[----:B01---5:R-:W-:Y:S01]  /*12790*/  ENDCOLLECTIVE ;  /* 0x000000000000791b */ /* 0x023fe20003800000 */
.L_x_1162:
[----:B------:R-:W-:Y:S05]  /*127a0*/  BSYNC B0 ;  /* 0x0000000000007941 */ /* 0x000fea0003800000 */
.L_x_1161:
[----:B------:R-:W-:Y:S05]  /*127b0*/  BRA `(.L_x_1163) ;  /* 0xffffff6000bc7947 */ /* 0x000fea000383ffff */
.L_x_1038:
        /* <DEDUP_REMOVED lines=8> */
.L_x_1165:
[----:B------:R-:W-:Y:S05]  /*12840*/  BSYNC B0 ;  /* 0x0000000000007941 */ /* 0x000fea0003800000 */
.L_x_1164:
[----:B------:R-:W-:Y:S05]  /*12850*/  BRA `(.L_x_1166) ;  /* 0xffffff60009c7947 */ /* 0x000fea000383ffff */
.L_x_1039:
        /* <DEDUP_REMOVED lines=8> */
.L_x_1168:
[----:B------:R-:W-:Y:S05]  /*128e0*/  BSYNC B0 ;  /* 0x0000000000007941 */ /* 0x000fea0003800000 */
.L_x_1167:
[----:B------:R-:W-:Y:S05]  /*128f0*/  BRA `(.L_x_1169) ;  /* 0xffffff60007c7947 */ /* 0x000fea000383ffff */
.L_x_1040:
        /* <DEDUP_REMOVED lines=8> */
.L_x_1171:
[----:B------:R-:W-:Y:S05]  /*12980*/  BSYNC B0 ;  /* 0x0000000000007941 */ /* 0x000fea0003800000 */
.L_x_1170:
[----:B------:R-:W-:Y:S05]  /*12990*/  BRA `(.L_x_1172) ;  /* 0xffffff60005c7947 */ /* 0x000fea000383ffff */
.L_x_1041:
[----:B------:R-:W-:Y:S01]  /*129a0*/  HFMA2.MMA R77, -RZ, RZ, 0, 5.9604644775390625e-08 ;  /* 0x00000001ff4d7435 */ /* 0x000fe200000001ff */
[----:B------:R-:W-:Y:S01]  /*129b0*/  BSSY B0, `(.L_x_1173) ;  /* 0x0000007000007945 */ /* 0x000fe20003800000 */
[----:B------:R-:W-:Y:S02]  /*129c0*/  MOV R224, R218 ;  /* 0x000000da00e07202 */ /* 0x000fe40000000f00 */
[----:B------:R-:W-:Y:S02]  /*129d0*/  MOV R76, RZ ;  /* 0x000000ff004c7202 */ /* 0x000fe40000000f00 */
[----:B------:R-:W-:-:S07]  /*129e0*/  MOV R79, 0xffffffff ;  /* 0xffffffff004f7802 */ /* 0x000fce0000000f00 */
[----:B-----5:R-:W-:Y:S05]  /*129f0*/  WARPSYNC.COLLECTIVE R79, `(.L_x_1174) ;  /* 0x000000004f087348 */ /* 0x020fea0003c00000 */
[----:B------:R0:W1:Y:S02]  /*12a00*/  SHFL.UP P3, R78, R224, R77, R76 ;  /* 0x0400004de04e7389 */ /* 0x000064000006004c */
[----:B01---5:R-:W-:Y:S01]  /*12a10*/  ENDCOLLECTIVE ;  /* 0x000000000000791b */ /* 0x023fe20003800000 */
.L_x_1174:
[----:B------:R-:W-:Y:S05]  /*12a20*/  BSYNC B0 ;  /* 0x0000000000007941 */ /* 0x000fea0003800000 */
.L_x_1173:
        /* <DEDUP_REMOVED lines=8> */
.L_x_1175:
[----:B------:R-:W-:Y:S02]  /*12ab0*/  MOV R224, R221 ;  /* 0x000000dd00e07202 */ /* 0x000fe40000000f00 */
[----:B------:R-:W-:-:S07]  /*12ac0*/  MOV R220, R78 ;  /* 0x0000004e00dc7202 */ /* 0x000fce0000000f00 */
[----:B------:R-:W-:Y:S05]  /*12ad0*/  WARPSYNC.COLLECTIVE R79, `(.L_x_1176) ;  /* 0x000000004f087348 */ /* 0x000fea0003c00000 */
[----:B------:R0:W1:Y:S02]  /*12ae0*/  SHFL.UP P3, R78, R224, R77, R76 ;  /* 0x0400004de04e7389 */ /* 0x000064000006004c */
[----:B01----:R-:W-:Y:S01]  /*12af0*/  ENDCOLLECTIVE ;  /* 0x000000000000791b */ /* 0x003fe20003800000 */
.L_x_1176:
[----:B------:R-:W-:Y:S02]  /*12b00*/  MOV R224, R219 ;  /* 0x000000db00e07202 */ /* 0x000fe40000000f00 */
[----:B------:R-:W-:-:S07]  /*12b10*/  MOV R221, R78 ;  /* 0x0000004e00dd7202 */ /* 0x000fce0000000f00 */
[----:B------:R-:W-:Y:S05]  /*12b20*/  WARPSYNC.COLLECTIVE R79, `(.L_x_1177) ;  /* 0x000000004f087348 */ /* 0x000fea0003c00000 */
[----:B------:R0:W1:Y:S02]  /*12b30*/  SHFL.UP P3, R78, R224, R77, R76 ;  /* 0x0400004de04e7389 */ /* 0x000064000006004c */
[----:B01----:R-:W-:Y:S01]  /*12b40*/  ENDCOLLECTIVE ;  /* 0x000000000000791b */ /* 0x003fe20003800000 */
.L_x_1177:
[----:B------:R-:W-:Y:S01]  /*12b50*/  HFMA2.MMA R77, -RZ, RZ, 0, 0 ;  /* 0x00000000ff4d7435 */ /* 0x000fe200000001ff */
[----:B------:R-:W-:Y:S02]  /*12b60*/  MOV R76, 0x1f ;  /* 0x0000001f004c7802 */ /* 0x000fe40000000f00 */
[----:B------:R-:W-:Y:S02]  /*12b70*/  MOV R219, R78 ;  /* 0x0000004e00db7202 */ /* 0x000fe40000000f00 */
[----:B------:R-:W-:-:S07]  /*12b80*/  MOV R78, R60 ;  /* 0x0000003c004e7202 */ /* 0x000fce0000000f00 */
[----:B------:R-:W-:Y:S05]  /*12b90*/  WARPSYNC.COLLECTIVE R79, `(.L_x_1178) ;  /* 0x000000004f087348 */ /* 0x000fea0003c00000 */
[----:B------:R0:W1:Y:S02]  /*12ba0*/  SHFL.IDX P3, R222, R78, R77, R76 ;  /* 0x0000004d4ede7389 */ /* 0x000064000006004c */
[----:B01----:R-:W-:Y:S01]  /*12bb0*/  ENDCOLLECTIVE ;  /* 0x000000000000791b */ /* 0x003fe20003800000 */
.L_x_1178:
[----:B------:R-:W-:Y:S02]  /*12bc0*/  MOV R78, R61 ;  /* 0x0000003d004e7202 */ /* 0x000fe40000000f00 */
[----:B------:R-:W-:-:S07]  /*12bd0*/  MOV R60, R222 ;  /* 0x000000de003c7202 */ /* 0x000fce0000000f00 */
[----:B------:R-:W-:Y:S05]  /*12be0*/  WARPSYNC.COLLECTIVE R79, `(.L_x_1179) ;  /* 0x000000004f087348 */ /* 0x000fea0003c00000 */
[----:B------:R0:W1:Y:S02]  /*12bf0*/  SHFL.IDX P3, R222, R78, R77, R76 ;  /* 0x0000004d4ede7389 */ /* 0x000064000006004c */
[----:B01----:R-:W-:Y:S01]  /*12c00*/  ENDCOLLECTIVE ;  /* 0x000000000000791b */ /* 0x003fe20003800000 */
.L_x_1179:
[----:B------:R-:W-:Y:S02]  /*12c10*/  MOV R78, R62 ;  /* 0x0000003e004e7202 */ /* 0x000fe40000000f00 */
[----:B------:R-:W-:-:S07]  /*12c20*/  MOV R61, R222 ;  /* 0x000000de003d7202 */ /* 0x000fce0000000f00 */
[----:B------:R-:W-:Y:S05]  /*12c30*/  WARPSYNC.COLLECTIVE R79, `(.L_x_1180) ;  /* 0x000000004f087348 */ /* 0x000fea0003c00000 */
[----:B------:R0:W1:Y:S02]  /*12c40*/  SHFL.IDX P3, R222, R78, R77, R76 ;  /* 0x0000004d4ede7389 */ /* 0x000064000006004c */
[----:B01----:R-:W-:Y:S01]  /*12c50*/  ENDCOLLECTIVE ;  /* 0x000000000000791b */ /* 0x003fe20003800000 */
.L_x_1180:
[----:B------:R-:W-:Y:S02]  /*12c60*/  MOV R78, R63 ;  /* 0x0000003f004e7202 */ /* 0x000fe40000000f00 */
[----:B------:R-:W-:-:S07]  /*12c70*/  MOV R62, R222 ;  /* 0x000000de003e7202 */ /* 0x000fce0000000f00 */
[----:B------:R-:W-:Y:S05]  /*12c80*/  WARPSYNC.COLLECTIVE R79, `(.L_x_1181) ;  /* 0x000000004f087348 */ /* 0x000fea0003c00000 */
[----:B------:R0:W1:Y:S02]  /*12c90*/  SHFL.IDX P3, R222, R78, R77, R76 ;  /* 0x0000004d4ede7389 */ /* 0x000064000006004c */
[----:B01----:R-:W-:Y:S01]  /*12ca0*/  ENDCOLLECTIVE ;  /* 0x000000000000791b */ /* 0x003fe20003800000 */
.L_x_1181:
[----:B------:R-:W-:Y:S01]  /*12cb0*/  MOV R63, R222 ;  /* 0x000000de003f7202 */ /* 0x000fe20000000f00 */
[----:B------:R-:W-:Y:S06]  /*12cc0*/  BRA `(.L_x_1182) ;  /* 0xffffff5c00b87947 */ /* 0x000fec000383ffff */
.L_x_1043:
[----:B------:R-:W-:Y:S01]  /*12cd0*/  HFMA2.MMA R245, -RZ, RZ, 0, 5.9604644775390625e-08 ;  /* 0x00000001fff57435 */ /* 0x000fe200000001ff */
[----:B------:R-:W-:Y:S02]  /*12ce0*/  MOV R244, R240 ;  /* 0x000000f000f47202 */ /* 0x000fe40000000f00 */
[----:B------:R-:W-:Y:S02]  /*12cf0*/  MOV R222, 0x1f ;  /* 0x0000001f00de7802 */ /* 0x000fe40000000f00 */
[----:B------:R-:W-:-:S07]  /*12d00*/  MOV R79, 0xffffffff ;  /* 0xffffffff004f7802 */ /* 0x000fce0000000f00 */
[----:B------:R-:W-:Y:S05]  /*12d10*/  WARPSYNC.COLLECTIVE R79, `(.L_x_1183) ;  /* 0x000000004f087348 */ /* 0x000fea0003c00000 */
[----:B------:R0:W1:Y:S02]  /*12d20*/  SHFL.DOWN P0, R252, R244, R245, R222 ;  /* 0x080000f5f4fc7389 */ /* 0x00006400000000de */
[----:B01----:R-:W-:Y:S01]  /*12d30*/  ENDCOLLECTIVE ;  /* 0x000000000000791b */ /* 0x003fe20003800000 */
.L_x_1183:
[----:B------:R-:W-:Y:S02]  /*12d40*/  MOV R244, R241 ;  /* 0x000000f100f47202 */ /* 0x000fe40000000f00 */
[----:B------:R-:W-:-:S07]  /*12d50*/  MOV R76, R252 ;  /* 0x000000fc004c7202 */ /* 0x000fce0000000f00 */
[----:B------:R-:W-:Y:S05]  /*12d60*/  WARPSYNC.COLLECTIVE R79, `(.L_x_1184) ;  /* 0x000000004f087348 */ /* 0x000fea0003c00000 */
[----:B------:R0:W1:Y:S02]  /*12d70*/  SHFL.DOWN P0, R252, R244, R245, R222 ;  /* 0x080000f5f4fc7389 */ /* 0x00006400000000de */
[----:B01----:R-:W-:Y:S01]  /*12d80*/  ENDCOLLECTIVE ;  /* 0x000000000000791b */ /* 0x003fe20003800000 */
.L_x_1184:
[----:B------:R-:W-:Y:S02]  /*12d90*/  MOV R244, R242 ;  /* 0x000000f200f47202 */ /* 0x000fe40000000f00 */
[----:B------:R-:W-:-:S07]  /*12da0*/  MOV R77, R252 ;  /* 0x000000fc004d7202 */ /* 0x000fce0000000f00 */
[----:B------:R-:W-:Y:S05]  /*12db0*/  WARPSYNC.COLLECTIVE R79, `(.L_x_1185) ;  /* 0x000000004f087348 */ /* 0x000fea0003c00000 */
[----:B------:R0:W1:Y:S02]  /*12dc0*/  SHFL.DOWN P0, R252, R244, R245, R222 ;  /* 0x080000f5f4fc7389 */ /* 0x00006400000000de */
[----:B01----:R-:W-:Y:S01]  /*12dd0*/  ENDCOLLECTIVE ;  /* 0x000000000000791b */ /* 0x003fe20003800000 */
.L_x_1185:
[----:B------:R-:W-:Y:S02]  /*12de0*/  MOV R244, R243 ;  /* 0x000000f300f47202 */ /* 0x000fe40000000f00 */
[----:B------:R-:W-:-:S07]  /*12df0*/  MOV R78, R252 ;  /* 0x000000fc004e7202 */ /* 0x000fce0000000f00 */
[----:B------:R-:W-:Y:S05]  /*12e00*/  WARPSYNC.COLLECTIVE R79, `(.L_x_1186) ;  /* 0x000000004f087348 */ /* 0x000fea0003c00000 */
[----:B------:R0:W1:Y:S02]  /*12e10*/  SHFL.DOWN P0, R252, R244, R245, R222 ;  /* 0x080000f5f4fc7389 */ /* 0x00006400000000de */
[----:B01----:R-:W-:Y:S01]  /*12e20*/  ENDCOLLECTIVE ;  /* 0x000000000000791b */ /* 0x003fe20003800000 */
.L_x_1186:
[----:B------:R-:W-:Y:S01]  /*12e30*/  MOV R79, R252 ;  /* 0x000000fc004f7202 */ /* 0x000fe20000000f00 */
[----:B------:R-:W-:Y:S06]  /*12e40*/  BRA `(.L_x_1187) ;  /* 0xffffff7000c07947 */ /* 0x000fec000383ffff */
.L_x_1046:
        /* <DEDUP_REMOVED lines=8> */
.L_x_1189:
[----:B------:R-:W-:Y:S05]  /*12ed0*/  BSYNC B0 ;  /* 0x0000000000007941 */ /* 0x000fea0003800000 */
.L_x_1188:
        /* <DEDUP_REMOVED lines=8> */
.L_x_1190:
[----:B------:R-:W-:Y:S02]  /*12f60*/  MOV R244, R242 ;  /* 0x000000f200f47202 */ /* 0x000fe40000000f00 */
[----:B------:R-:W-:-:S07]  /*12f70*/  MOV R77, R252 ;  /* 0x000000fc004d7202 */ /* 0x000fce0000000f00 */
[----:B------:R-:W-:Y:S05]  /*12f80*/  WARPSYNC.COLLECTIVE R79, `(.L_x_1191) ;  /* 0x000000004f087348 */ /* 0x000fea0003c00000 */
[----:B------:R0:W1:Y:S02]  /*12f90*/  SHFL.DOWN P0, R252, R244, R245, R222 ;  /* 0x080000f5f4fc7389 */ /* 0x00006400000000de */
[----:B01----:R-:W-:Y:S01]  /*12fa0*/  ENDCOLLECTIVE ;  /* 0x000000000000791b */ /* 0x003fe20003800000 */
.L_x_1191:
[----:B------:R-:W-:Y:S02]  /*12fb0*/  MOV R244, R243 ;  /* 0x000000f300f47202 */ /* 0x000fe40000000f00 */
[----:B------:R-:W-:-:S07]  /*12fc0*/  MOV R78, R252 ;  /* 0x000000fc004e7202 */ /* 0x000fce0000000f00 */
[----:B------:R-:W-:Y:S05]  /*12fd0*/  WARPSYNC.COLLECTIVE R79, `(.L_x_1192) ;  /* 0x000000004f087348 */ /* 0x000fea0003c00000 */
[----:B------:R0:W1:Y:S02]  /*12fe0*/  SHFL.DOWN P0, R252, R244, R245, R222 ;  /* 0x080000f5f4fc7389 */ /* 0x00006400000000de */
[----:B01----:R-:W-:Y:S01]  /*12ff0*/  ENDCOLLECTIVE ;  /* 0x000000000000791b */ /* 0x003fe20003800000 */
.L_x_1192:
[----:B------:R-:W-:Y:S01]  /*13000*/  MOV R79, R252 ;  /* 0x000000fc004f7202 */ /* 0x000fe20000000f00 */
[----:B------:R-:W-:Y:S06]  /*13010*/  BRA `(.L_x_1193) ;  /* 0xffffff7000a07947 */ /* 0x000fec000383ffff */
.L_x_1049:
        /* <DEDUP_REMOVED lines=8> */
.L_x_1195:
[----:B------:R-:W-:Y:S05]  /*130a0*/  BSYNC B0 ;  /* 0x0000000000007941 */ /* 0x000fea0003800000 */
.L_x_1194:
        /* <DEDUP_REMOVED lines=8> */
.L_x_1196:
[----:B------:R-:W-:Y:S02]  /*13130*/  MOV R244, R242 ;  /* 0x000000f200f47202 */ /* 0x000fe40000000f00 */
[----:B------:R-:W-:-:S07]  /*13140*/  MOV R77, R252 ;  /* 0x000000fc004d7202 */ /* 0x000fce0000000f00 */
[----:B------:R-:W-:Y:S05]  /*13150*/  WARPSYNC.COLLECTIVE R79, `(.L_x_1197) ;  /* 0x000000004f087348 */ /* 0x000fea0003c00000 */
[----:B------:R0:W1:Y:S02]  /*13160*/  SHFL.DOWN P0, R252, R244, R245, R222 ;  /* 0x080000f5f4fc7389 */ /* 0x00006400000000de */
[----:B01----:R-:W-:Y:S01]  /*13170*/  ENDCOLLECTIVE ;  /* 0x000000000000791b */ /* 0x003fe20003800000 */
.L_x_1197:
[----:B------:R-:W-:Y:S02]  /*13180*/  MOV R244, R243 ;  /* 0x000000f300f47202 */ /* 0x000fe40000000f00 */
[----:B------:R-:W-:-:S07]  /*13190*/  MOV R78, R252 ;  /* 0x000000fc004e7202 */ /* 0x000fce0000000f00 */
[----:B------:R-:W-:Y:S05]  /*131a0*/  WARPSYNC.COLLECTIVE R79, `(.L_x_1198) ;  /* 0x000000004f087348 */ /* 0x000fea0003c00000 */
[----:B------:R0:W1:Y:S02]  /*131b0*/  SHFL.DOWN P0, R252, R244, R245, R222 ;  /* 0x080000f5f4fc7389 */ /* 0x00006400000000de */
[----:B01----:R-:W-:Y:S01]  /*131c0*/  ENDCOLLECTIVE ;  /* 0x000000000000791b */ /* 0x003fe20003800000 */
.L_x_1198:
[----:B------:R-:W-:Y:S01]  /*131d0*/  MOV R79, R252 ;  /* 0x000000fc004f7202 */ /* 0x000fe20000000f00 */
[----:B------:R-:W-:Y:S06]  /*131e0*/  BRA `(.L_x_1199) ;  /* 0xffffff7000807947 */ /* 0x000fec000383ffff */
.L_x_1052:
        /* <DEDUP_REMOVED lines=8> */
.L_x_1201:
[----:B------:R-:W-:Y:S05]  /*13270*/  BSYNC B0 ;  /* 0x0000000000007941 */ /* 0x000fea0003800000 */
.L_x_1200:
        /* <DEDUP_REMOVED lines=8> */
.L_x_1202:
[----:B------:R-:W-:Y:S02]  /*13300*/  MOV R244, R242 ;  /* 0x000000f200f47202 */ /* 0x000fe40000000f00 */
[----:B------:R-:W-:-:S07]  /*13310*/  MOV R77, R252 ;  /* 0x000000fc004d7202 */ /* 0x000fce0000000f00 */
[----:B------:R-:W-:Y:S05]  /*13320*/  WARPSYNC.COLLECTIVE R79, `(.L_x_1203) ;  /* 0x000000004f087348 */ /* 0x000fea0003c00000 */
[----:B------:R0:W1:Y:S02]  /*13330*/  SHFL.DOWN P0, R252, R244, R245, R222 ;  /* 0x080000f5f4fc7389 */ /* 0x00006400000000de */
[----:B01----:R-:W-:Y:S01]  /*13340*/  ENDCOLLECTIVE ;  /* 0x000000000000791b */ /* 0x003fe20003800000 */
.L_x_1203:
[----:B------:R-:W-:Y:S02]  /*13350*/  MOV R244, R243 ;  /* 0x000000f300f47202 */ /* 0x000fe40000000f00 */
[----:B------:R-:W-:-:S07]  /*13360*/  MOV R78, R252 ;  /* 0x000000fc004e7202 */ /* 0x000fce0000000f00 */
[----:B------:R-:W-:Y:S05]  /*13370*/  WARPSYNC.COLLECTIVE R79, `(.L_x_1204) ;  /* 0x000000004f087348 */ /* 0x000fea0003c00000 */
[----:B------:R0:W1:Y:S02]  /*13380*/  SHFL.DOWN P0, R252, R244, R245, R222 ;  /* 0x080000f5f4fc7389 */ /* 0x00006400000000de */
[----:B01----:R-:W-:Y:S01]  /*13390*/  ENDCOLLECTIVE ;  /* 0x000000000000791b */ /* 0x003fe20003800000 */
.L_x_1204:
[----:B------:R-:W-:Y:S01]  /*133a0*/  MOV R79, R252 ;  /* 0x000000fc004f7202 */ /* 0x000fe20000000f00 */
[----:B------:R-:W-:Y:S06]  /*133b0*/  BRA `(.L_x_1205) ;  /* 0xffffff7000607947 */ /* 0x000fec000383ffff */
.L_x_1055:
        /* <DEDUP_REMOVED lines=8> */
.L_x_1207:
[----:B------:R-:W-:Y:S05]  /*13440*/  BSYNC B0 ;  /* 0x0000000000007941 */ /* 0x000fea0003800000 */
.L_x_1206:
        /* <DEDUP_REMOVED lines=8> */
.L_x_1208:
[----:B------:R-:W-:Y:S02]  /*134d0*/  MOV R244, R242 ;  /* 0x000000f200f47202 */ /* 0x000fe40000000f00 */
[----:B------:R-:W-:-:S07]  /*134e0*/  MOV R77, R252 ;  /* 0x000000fc004d7202 */ /* 0x000fce0000000f00 */
[----:B------:R-:W-:Y:S05]  /*134f0*/  WARPSYNC.COLLECTIVE R79, `(.L_x_1209) ;  /* 0x000000004f087348 */ /* 0x000fea0003c00000 */
[----:B------:R0:W1:Y:S02]  /*13500*/  SHFL.DOWN P0, R252, R244, R245, R222 ;  /* 0x080000f5f4fc7389 */ /* 0x00006400000000de */
[----:B01----:R-:W-:Y:S01]  /*13510*/  ENDCOLLECTIVE ;  /* 0x000000000000791b */ /* 0x003fe20003800000 */
.L_x_1209:
[----:B------:R-:W-:Y:S02]  /*13520*/  MOV R244, R243 ;  /* 0x000000f300f47202 */ /* 0x000fe40000000f00 */
[----:B------:R-:W-:-:S07]  /*13530*/  MOV R78, R252 ;  /* 0x000000fc004e7202 */ /* 0x000fce0000000f00 */
[----:B------:R-:W-:Y:S05]  /*13540*/  WARPSYNC.COLLECTIVE R79, `(.L_x_1210) ;  /* 0x000000004f087348 */ /* 0x000fea0003c00000 */
[----:B------:R0:W1:Y:S02]  /*13550*/  SHFL.DOWN P0, R252, R244, R245, R222 ;  /* 0x080000f5f4fc7389 */ /* 0x00006400000000de */
[----:B01----:R-:W-:Y:S01]  /*13560*/  ENDCOLLECTIVE ;  /* 0x000000000000791b */ /* 0x003fe20003800000 */
.L_x_1210:
[----:B------:R-:W-:Y:S01]  /*13570*/  MOV R79, R252 ;  /* 0x000000fc004f7202 */ /* 0x000fe20000000f00 */
[----:B------:R-:W-:Y:S06]  /*13580*/  BRA `(.L_x_1211) ;  /* 0xffffff7000407947 */ /* 0x000fec000383ffff */
.L_x_1058:
        /* <DEDUP_REMOVED lines=8> */
.L_x_1213:
[----:B------:R-:W-:Y:S05]  /*13610*/  BSYNC B0 ;  /* 0x0000000000007941 */ /* 0x000fea0003800000 */
.L_x_1212:
        /* <DEDUP_REMOVED lines=10> */
.L_x_1214:
[----:B------:R-:W-:Y:S02]  /*136c0*/  MOV R78, R242 ;  /* 0x000000f2004e7202 */ /* 0x000fe40000000f00 */
[----:B------:R-:W-:-:S07]  /*136d0*/  MOV R247, R222 ;  /* 0x000000de00f77202 */ /* 0x000fce0000000f00 */
[----:B------:R-:W-:Y:S05]  /*136e0*/  WARPSYNC.COLLECTIVE R79, `(.L_x_1215) ;  /* 0x000000004f087348 */ /* 0x000fea0003c00000 */
[----:B------:R0:W1:Y:S02]  /*136f0*/  SHFL.IDX P3, R222, R78, R77, R76 ;  /* 0x0000004d4ede7389 */ /* 0x000064000006004c */
[----:B01----:R-:W-:Y:S01]  /*13700*/  ENDCOLLECTIVE ;  /* 0x000000000000791b */ /* 0x003fe20003800000 */
.L_x_1215:
        /* <DEDUP_REMOVED lines=9> */
.L_x_1216:
[----:B------:R-:W-:Y:S02]  /*137a0*/  MOV R78, R60 ;  /* 0x0000003c004e7202 */ /* 0x000fe40000000f00 */
[----:B------:R-:W-:Y:S02]  /*137b0*/  MOV R251, R222 ;  /* 0x000000de00fb7202 */ /* 0x000fe40000000f00 */
[----:B------:R-:W-:-:S07]  /*137c0*/  MOV R222, 0x1f ;  /* 0x0000001f00de7802 */ /* 0x000fce0000000f00 */
[----:B------:R-:W-:Y:S05]  /*137d0*/  WARPSYNC.COLLECTIVE R79, `(.L_x_1217) ;  /* 0x000000004f087348 */ /* 0x000fea0003c00000 */
[----:B------:R0:W1:Y:S02]  /*137e0*/  SHFL.DOWN P0, R252, R244, R245, R222 ;  /* 0x080000f5f4fc7389 */ /* 0x00006400000000de */
[----:B01----:R-:W-:Y:S01]  /*137f0*/  ENDCOLLECTIVE ;  /* 0x000000000000791b */ /* 0x003fe20003800000 */
.L_x_1217:
[----:B------:R-:W-:Y:S02]  /*13800*/  MOV R244, R241 ;  /* 0x000000f100f47202 */ /* 0x000fe40000000f00 */
[----:B------:R-:W-:-:S07]  /*13810*/  MOV R240, R252 ;  /* 0x000000fc00f07202 */ /* 0x000fce0000000f00 */
[----:B------:R-:W-:Y:S05]  /*13820*/  WARPSYNC.COLLECTIVE R79, `(.L_x_1218) ;  /* 0x000000004f087348 */ /* 0x000fea0003c00000 */
[----:B------:R0:W1:Y:S02]  /*13830*/  SHFL.DOWN P0, R252, R244, R245, R222 ;  /* 0x080000f5f4fc7389 */ /* 0x00006400000000de */
[----:B01----:R-:W-:Y:S01]  /*13840*/  ENDCOLLECTIVE ;  /* 0x000000000000791b */ /* 0x003fe20003800000 */
.L_x_1218:
[----:B------:R-:W-:Y:S02]  /*13850*/  MOV R244, R242 ;  /* 0x000000f200f47202 */ /* 0x000fe40000000f00 */
[----:B------:R-:W-:-:S07]  /*13860*/  MOV R241, R252 ;  /* 0x000000fc00f17202 */ /* 0x000fce0000000f00 */
[----:B------:R-:W-:Y:S05]  /*13870*/  WARPSYNC.COLLECTIVE R79, `(.L_x_1219) ;  /* 0x000000004f087348 */ /* 0x000fea0003c00000 */
[----:B------:R0:W1:Y:S02]  /*13880*/  SHFL.DOWN P0, R252, R244, R245, R222 ;  /* 0x080000f5f4fc7389 */ /* 0x00006400000000de */
[----:B01----:R-:W-:Y:S01]  /*13890*/  ENDCOLLECTIVE ;  /* 0x000000000000791b */ /* 0x003fe20003800000 */
.L_x_1219:
[----:B------:R-:W-:Y:S02]  /*138a0*/  MOV R244, R243 ;  /* 0x000000f300f47202 */ /* 0x000fe40000000f00 */
[----:B------:R-:W-:-:S07]  /*138b0*/  MOV R242, R252 ;  /* 0x000000fc00f27202 */ /* 0x000fce0000000f00 */
[----:B------:R-:W-:Y:S05]  /*138c0*/  WARPSYNC.COLLECTIVE R79, `(.L_x_1220) ;  /* 0x000000004f087348 */ /* 0x000fea0003c00000 */
[----:B------:R0:W1:Y:S02]  /*138d0*/  SHFL.DOWN P0, R252, R244, R245, R222 ;  /* 0x080000f5f4fc7389 */ /* 0x00006400000000de */
[----:B01----:R-:W-:Y:S01]  /*138e0*/  ENDCOLLECTIVE ;  /* 0x000000000000791b */ /* 0x003fe20003800000 */
.L_x_1220:
[----:B------:R-:W-:Y:S05]  /*138f0*/  WARPSYNC.COLLECTIVE R79, `(.L_x_1221) ;  /* 0x000000004f087348 */ /* 0x000fea0003c00000 */
[----:B------:R0:W1:Y:S02]  /*13900*/  SHFL.IDX P3, R222, R78, R77, R76 ;  /* 0x0000004d4ede7389 */ /* 0x000064000006004c */
[----:B01----:R-:W-:Y:S01]  /*13910*/  ENDCOLLECTIVE ;  /* 0x000000000000791b */ /* 0x003fe20003800000 */
.L_x_1221:
[----:B------:R-:W-:Y:S02]  /*13920*/  MOV R78, R61 ;  /* 0x0000003d004e7202 */ /* 0x000fe40000000f00 */
[----:B------:R-:W-:Y:S02]  /*13930*/  MOV R243, R252 ;  /* 0x000000fc00f37202 */ /* 0x000fe40000000f00 */
[----:B------:R-:W-:-:S07]  /*13940*/  MOV R252, R222 ;  /* 0x000000de00fc7202 */ /* 0x000fce0000000f00 */
[----:B------:R-:W-:Y:S05]  /*13950*/  WARPSYNC.COLLECTIVE R79, `(.L_x_1222) ;  /* 0x000000004f087348 */ /* 0x000fea0003c00000 */
[----:B------:R0:W1:Y:S02]  /*13960*/  SHFL.IDX P3, R222, R78, R77, R76 ;  /* 0x0000004d4ede7389 */ /* 0x000064000006004c */
[----:B01----:R-:W-:Y:S01]  /*13970*/  ENDCOLLECTIVE ;  /* 0x000000000000791b */ /* 0x003fe20003800000 */
.L_x_1222:
[----:B------:R-:W-:Y:S01]  /*13980*/  MOV R78, R62 ;  /* 0x0000003e004e7202 */ /* 0x000fe20000000f00 */
[-C--:B------:R-:W-:Y:S01]  /*13990*/  FMUL.FTZ R62, R61, R247.reuse ;  /* 0x000000f73d3e7220 */ /* 0x080fe20000410000 */
[----:B------:R-:W-:Y:S01]  /*139a0*/  FMUL.FTZ R247, R60, R247 ;  /* 0x000000f73cf77220 */ /* 0x000fe20000410000 */
[----:B------:R-:W-:-:S07]  /*139b0*/  MOV R245, R222 ;  /* 0x000000de00f57202 */ /* 0x000fce0000000f00 */
[----:B------:R-:W-:Y:S05]  /*139c0*/  WARPSYNC.COLLECTIVE R79, `(.L_x_1223) ;  /* 0x000000004f087348 */ /* 0x000fea0003c00000 */
[----:B------:R0:W1:Y:S02]  /*139d0*/  SHFL.IDX P3, R222, R78, R77, R76 ;  /* 0x0000004d4ede7389 */ /* 0x000064000006004c */
[----:B01----:R-:W-:Y:S01]  /*139e0*/  ENDCOLLECTIVE ;  /* 0x000000000000791b */ /* 0x003fe20003800000 */
.L_x_1223:
[----:B------:R-:W-:Y:S02]  /*139f0*/  MOV R78, R63 ;  /* 0x0000003f004e7202 */ /* 0x000fe40000000f00 */
[----:B------:R-:W-:-:S07]  /*13a00*/  MOV R244, R222 ;  /* 0x000000de00f47202 */ /* 0x000fce0000000f00 */
[----:B------:R-:W-:Y:S05]  /*13a10*/  WARPSYNC.COLLECTIVE R79, `(.L_x_1224) ;  /* 0x000000004f087348 */ /* 0x000fea0003c00000 */
[----:B------:R0:W1:Y:S02]  /*13a20*/  SHFL.IDX P3, R222, R78, R77, R76 ;  /* 0x0000004d4ede7389 */ /* 0x000064000006004c */
[----:B01----:R-:W-:Y:S01]  /*13a30*/  ENDCOLLECTIVE ;  /* 0x000000000000791b */ /* 0x003fe20003800000 */
.L_x_1224:
[----:B------:R-:W-:Y:S01]  /*13a40*/  MOV R79, R222 ;  /* 0x000000de004f7202 */ /* 0x000fe20000000f00 */
[----:B------:R-:W-:Y:S06]  /*13a50*/  BRA `(.L_x_1225) ;  /* 0xffffff6c00987947 */ /* 0x000fec000383ffff */
.L_x_1226:
        /* <DEDUP_REMOVED lines=10> */
.L_x_18906:


//--------------------- .text._Z25selective_scan_bwd_kernelI32Selective_Scan_bwd_kernel_traitsILi128ELi16ELb0ELb0ELb1ELb1ELb1EN3c104HalfENS1_7complexIfEEEEv12SSMParamsBwd --------------------------
	.section	.text._Z25selective_scan_bwd_kernelI32Selective_Scan_bwd_kernel_traitsILi128ELi16ELb0ELb0ELb1ELb1ELb1EN3c104HalfENS1_7complexIfEEEEv12SSMParamsBwd,"ax",@progbits
	.align	128
        .global         _Z25selective_scan_bwd_kernelI32Selective_Scan_bwd_kernel_traitsILi128ELi16ELb0ELb0ELb1ELb1ELb1EN3c104HalfENS1_7complexIfEEEEv12SSMParamsBwd
        .type           _Z25selective_scan_bwd_kernelI32Selective_Scan_bwd_kernel_traitsILi128ELi16ELb0ELb0ELb1ELb1ELb1EN3c104HalfENS1_7complexIfEEEEv12SSMParamsBwd,@function
        .size           _Z25selective_scan_bwd_kernelI32Selective_Scan_bwd_kernel_traitsILi128ELi16ELb0ELb0ELb1ELb1ELb1EN3c104HalfENS1_7complexIfEEEEv12SSMParamsBwd,(.L_x_18907 - _Z25selective_scan_bwd_kernelI32Selective_Scan_bwd_kernel_traitsILi128ELi16ELb0ELb0ELb1ELb1ELb1EN3c104HalfENS1_7complexIfEEEEv12SSMParamsBwd)
        .other          _Z25selective_scan_bwd_kernelI32Selective_Scan_bwd_kernel_traitsILi128ELi16ELb0ELb0ELb1ELb1ELb1EN3c104HalfENS1_7complexIfEEEEv12SSMParamsBwd,@"STO_CUDA_ENTRY STV_DEFAULT"
_Z25selective_scan_bwd_kernelI32Selective_Scan_bwd_kernel_traitsILi128ELi16ELb0ELb0ELb1ELb1ELb1EN3c104HalfENS1_7complexIfEEEEv12SSMParamsBwd:
.text._Z25selective_scan_bwd_kernelI32Selective_Scan_bwd_kernel_traitsILi128ELi16ELb0ELb0ELb1ELb1ELb1EN3c104HalfENS1_7complexIfEEEEv12SSMParamsBwd:
        /* <DEDUP_REMOVED lines=167> */
.L_x_1365:
        /* <DEDUP_REMOVED lines=8> */
[----:B------:R-:W-:Y:S01]  /*0af0*/  LOP3.LUT R20, R0, 0x1f, R131, 0xf8, !PT ;  /* 0x0000001f00147812 */ /* 0x000fe200078ef883 */
[----:B------:R-:W-:Y:S01]  /*0b00*/  UIADD3 UR44, -UR30, UR44, URZ ;  /* 0x0000002c1e2c7290 */ /* 0x000fe2000fffe13f */
[----:B------:R-:W-:-:S02]  /*0b10*/  PRMT R6, RZ, 0x7610, R6 ;  /* 0x00007610ff067816 */ /* 0x000fc40000000006 */
[C---:B------:R-:W-:Y:S02]  /*0b20*/  LOP3.LUT R22, R20.reuse, 0x20, RZ, 0xfc, !PT ;  /* 0x0000002014167812 */ /* 0x040fe400078efcff */
[----:B-1----:R-:W-:Y:S02]  /*0b30*/  SHF.R.S32.HI R21, RZ, 0x1f, R20 ;  /* 0x0000001fff157819 */ /* 0x002fe40000011414 */
[----:B------:R-:W-:Y:S02]  /*0b40*/  ISETP.GE.AND P2, PT, R20, UR44, PT ;  /* 0x0000002c14007c0c */ /* 0x000fe4000bf46270 */
[----:B------:R-:W-:Y:S02]  /*0b50*/  ISETP.GE.AND P1, PT, R22, UR44, PT ;  /* 0x0000002c16007c0c */ /* 0x000fe4000bf26270 */
[C---:B------:R-:W-:Y:S02]  /*0b60*/  LEA R2, P3, R20.reuse, UR49, 0x1 ;  /* 0x0000003114027c11 */ /* 0x040fe4000f8608ff */
[----:B------:R-:W-:-:S02]  /*0b70*/  LOP3.LUT R23, R20, 0x40, RZ, 0xfc, !PT ;  /* 0x0000004014177812 */ /* 0x000fc400078efcff */
[C---:B------:R-:W-:Y:S02]  /*0b80*/  LOP3.LUT R0, R20.reuse, 0x60, RZ, 0xfc, !PT ;  /* 0x0000006014007812 */ /* 0x040fe400078efcff */
[C---:B------:R-:W-:Y:S02]  /*0b90*/  LOP3.LUT R8, R20.reuse, 0x80, RZ, 0xfc, !PT ;  /* 0x0000008014087812 */ /* 0x040fe400078efcff */
[C---:B------:R-:W-:Y:S02]  /*0ba0*/  LOP3.LUT R9, R20.reuse, 0xa0, RZ, 0xfc, !PT ;  /* 0x000000a014097812 */ /* 0x040fe400078efcff */
[C---:B------:R-:W-:Y:S01]  /*0bb0*/  LEA.HI.X R3, R20.reuse, UR48, R21, 0x1, P3 ;  /* 0x0000003014037c11 */ /* 0x040fe200098f0c15 */
[----:B------:R-:W-:Y:S01]  /*0bc0*/  BAR.SYNC.DEFER_BLOCKING 0x0 ;  /* 0x0000000000007b1d */ /* 0x000fe20000010000 */
[----:B------:R-:W-:Y:S02]  /*0bd0*/  LOP3.LUT R10, R20, 0xc0, RZ, 0xfc, !PT ;  /* 0x000000c0140a7812 */ /* 0x000fe400078efcff */
[----:B------:R-:W-:-:S02]  /*0be0*/  ISETP.GE.AND P0, PT, R23, UR44, PT ;  /* 0x0000002c17007c0c */ /* 0x000fc4000bf06270 */
[----:B------:R-:W-:Y:S02]  /*0bf0*/  LOP3.LUT R11, R20, 0xe0, RZ, 0xfc, !PT ;  /* 0x000000e0140b7812 */ /* 0x000fe400078efcff */
[----:B------:R-:W-:Y:S02]  /*0c00*/  ISETP.GE.AND P4, PT, R0, UR44, PT ;  /* 0x0000002c00007c0c */ /* 0x000fe4000bf86270 */
[----:B------:R-:W-:Y:S02]  /*0c10*/  LOP3.LUT R12, R20, 0x100, RZ, 0xfc, !PT ;  /* 0x00000100140c7812 */ /* 0x000fe400078efcff */
[----:B------:R-:W-:Y:S02]  /*0c20*/  ISETP.GE.AND P6, PT, R8, UR44, PT ;  /* 0x0000002c08007c0c */ /* 0x000fe4000bfc6270 */
[----:B------:R-:W-:Y:S02]  /*0c30*/  ISETP.GE.AND P5, PT, R9, UR44, PT ;  /* 0x0000002c09007c0c */ /* 0x000fe4000bfa6270 */
[----:B------:R-:W-:-:S02]  /*0c40*/  ISETP.GE.AND P3, PT, R10, UR44, PT ;  /* 0x0000002c0a007c0c */ /* 0x000fc4000bf66270 */
[----:B------:R-:W-:Y:S02]  /*0c50*/  PRMT R7, RZ, 0x7610, R7 ;  /* 0x00007610ff077816 */ /* 0x000fe40000000007 */
[----:B------:R-:W-:Y:S02]  /*0c60*/  PRMT R24, RZ, 0x7610, R24 ;  /* 0x00007610ff187816 */ /* 0x000fe40000000018 */
[----:B------:R-:W-:Y:S02]  /*0c70*/  PRMT R25, RZ, 0x7610, R25 ;  /* 0x00007610ff197816 */ /* 0x000fe40000000019 */
[----:B------:R-:W-:Y:S01]  /*0c80*/  LOP3.LUT R13, R20, 0x120, RZ, 0xfc, !PT ;  /* 0x00000120140d7812 */ /* 0x000fe200078efcff */
[----:B------:R-:W2:Y:S01]  /*0c90*/  @!P2 LDG.E.U16 R4, desc[UR20][R2.64] ;  /* 0x000000140204a981 */ /* 0x000ea2000c1e1500 */
[----:B------:R-:W-:Y:S02]  /*0ca0*/  ISETP.GE.AND P2, PT, R11, UR44, PT ;  /* 0x0000002c0b007c0c */ /* 0x000fe4000bf46270 */
[----:B------:R-:W-:Y:S01]  /*0cb0*/  PRMT R26, RZ, 0x7610, R26 ;  /* 0x00007610ff1a7816 */ /* 0x000fe2000000001a */
[----:B------:R-:W3:Y:S01]  /*0cc0*/  @!P1 LDG.E.U16 R5, desc[UR20][R2.64+0x40] ;  /* 0x0000401402059981 */ /* 0x000ee2000c1e1500 */
[----:B------:R-:W-:-:S02]  /*0cd0*/  ISETP.GE.AND P1, PT, R12, UR44, PT ;  /* 0x0000002c0c007c0c */ /* 0x000fc4000bf26270 */
[C---:B------:R-:W-:Y:S01]  /*0ce0*/  LOP3.LUT R14, R20.reuse, 0x140, RZ, 0xfc, !PT ;  /* 0x00000140140e7812 */ /* 0x040fe200078efcff */
[----:B------:R-:W4:Y:S01]  /*0cf0*/  @!P0 LDG.E.U16 R6, desc[UR20][R2.64+0x80] ;  /* 0x0000801402068981 */ /* 0x000f22000c1e1500 */
[----:B------:R-:W-:Y:S02]  /*0d00*/  PRMT R27, RZ, 0x7610, R27 ;  /* 0x00007610ff1b7816 */ /* 0x000fe4000000001b */
[C---:B------:R-:W-:Y:S01]  /*0d10*/  LOP3.LUT R15, R20.reuse, 0x160, RZ, 0xfc, !PT ;  /* 0x00000160140f7812 */ /* 0x040fe200078efcff */
[----:B------:R-:W5:Y:S01]  /*0d20*/  @!P4 LDG.E.U16 R7, desc[UR20][R2.64+0xc0] ;  /* 0x0000c0140207c981 */ /* 0x000f62000c1e1500 */
[----:B------:R-:W-:Y:S02]  /*0d30*/  PRMT R28, RZ, 0x7610, R28 ;  /* 0x00007610ff1c7816 */ /* 0x000fe4000000001c */
        /* <DEDUP_REMOVED lines=15> */
[----:B------:R-:W-:Y:S02]  /*0e30*/  ISETP.GE.AND P1, PT, R19, UR44, PT ;  /* 0x0000002c13007c0c */ /* 0x000fe4000bf26270 */
[----:B------:R-:W-:Y:S02]  /*0e40*/  PRMT R29, RZ, 0x7610, R29 ;  /* 0x00007610ff1d7816 */ /* 0x000fe4000000001d */
[----:B------:R-:W-:Y:S02]  /*0e50*/  PRMT R30, RZ, 0x7610, R30 ;  /* 0x00007610ff1e7816 */ /* 0x000fe4000000001e */
[----:B------:R-:W-:-:S02]  /*0e60*/  PRMT R31, RZ, 0x7610, R31 ;  /* 0x00007610ff1f7816 */ /* 0x000fc4000000001f */
[----:B------:R-:W-:Y:S01]  /*0e70*/  PRMT R32, RZ, 0x7610, R32 ;  /* 0x00007610ff207816 */ /* 0x000fe20000000020 */
[----:B------:R-:W5:Y:S01]  /*0e80*/  @!P0 LDG.E.U16 R29, desc[UR20][R2.64+0x240] ;  /* 0x00024014021d8981 */ /* 0x000f62000c1e1500 */
[----:B------:R-:W-:Y:S02]  /*0e90*/  PRMT R33, RZ, 0x7610, R33 ;  /* 0x00007610ff217816 */ /* 0x000fe40000000021 */
        /* <DEDUP_REMOVED lines=63> */
[----:B------:R-:W-:Y:S02]  /*1290*/  ISETP.GE.AND P1, PT, R22, UR44, PT ;  /* 0x0000002c16007c0c */ /* 0x000fe4000bf26270 */
[----:B------:R-:W-:Y:S02]  /*12a0*/  ISETP.GE.AND P2, PT, R23, UR44, PT ;  /* 0x0000002c17007c0c */ /* 0x000fe4000bf46270 */
[----:B------:R-:W-:Y:S02]  /*12b0*/  ISETP.GE.AND P3, PT, R0, UR44, PT ;  /* 0x0000002c00007c0c */ /* 0x000fe4000bf66270 */
[----:B------:R-:W-:Y:S02]  /*12c0*/  ISETP.GE.AND P4, PT, R10, UR44, PT ;  /* 0x0000002c0a007c0c */ /* 0x000fe4000bf86270 */
[----:B------:R-:W-:-:S02]  /*12d0*/  ISETP.GE.AND P5, PT, R8, UR44, PT ;  /* 0x0000002c08007c0c */ /* 0x000fc4000bfa6270 */
[----:B------:R-:W-:Y:S02]  /*12e0*/  ISETP.GE.AND P6, PT, R9, UR44, PT ;  /* 0x0000002c09007c0c */ /* 0x000fe4000bfc6270 */
[----:B------:R-:W-:Y:S02]  /*12f0*/  PRMT R36, RZ, 0x7610, R36 ;  /* 0x00007610ff247816 */ /* 0x000fe40000000024 */
[----:B------:R-:W-:Y:S01]  /*1300*/  PRMT R37, RZ, 0x7610, R37 ;  /* 0x00007610ff257816 */ /* 0x000fe20000000025 */
[----:B--2---:R-:W-:Y:S04]  /*1310*/  STS.U16 [R158], R4 ;  /* 0x000000049e007388 */ /* 0x004fe80000000400 */
        /* <DEDUP_REMOVED lines=32> */
[----:B0-----:R-:W-:-:S04]  /*1520*/  LEA R6, P0, R20, UR51, 0x1 ;  /* 0x0000003314067c11 */ /* 0x001fc8000f8008ff */
[C---:B-1----:R-:W-:Y:S02]  /*1530*/  LEA.HI.X R7, R20.reuse, UR50, R21, 0x1, P0 ;  /* 0x0000003214077c11 */ /* 0x042fe400080f0c15 */
[----:B------:R-:W-:Y:S02]  /*1540*/  ISETP.GE.AND P0, PT, R20, UR44, PT ;  /* 0x0000002c14007c0c */ /* 0x000fe4000bf06270 */
[----:B------:R-:W-:Y:S01]  /*1550*/  PRMT R4, RZ, 0x7610, R4 ;  /* 0x00007610ff047816 */ /* 0x000fe20000000004 */
[----:B------:R-:W-:Y:S01]  /*1560*/  BAR.SYNC.DEFER_BLOCKING 0x0 ;  /* 0x0000000000007b1d */ /* 0x000fe20000010000 */
[----:B--2---:R-:W-:-:S09]  /*1570*/  PRMT R29, RZ, 0x7610, R29 ;  /* 0x00007610ff1d7816 */ /* 0x004fd2000000001d */
        /* <DEDUP_REMOVED lines=8> */
[----:B------:R-:W3:Y:S01]  /*1600*/  @!P0 LDG.E.U16 R29, desc[UR20][R2.64+0x1c0] ;  /* 0x0001c014021d8981 */ /* 0x000ee2000c1e1500 */
[----:B------:R-:W-:-:S02]  /*1610*/  ISETP.GE.AND P0, PT, R12, UR44, PT ;  /* 0x0000002c0c007c0c */ /* 0x000fc4000bf06270 */
[----:B------:R-:W-:Y:S01]  /*1620*/  PRMT R26, RZ, 0x7610, R26 ;  /* 0x00007610ff1a7816 */ /* 0x000fe2000000001a */
[----:B------:R-:W3:Y:S01]  /*1630*/  @!P2 LDG.E.U16 R24, desc[UR20][R2.64+0x80] ;  /* 0x000080140218a981 */ /* 0x000ee2000c1e1500 */
[----:B------:R-:W-:Y:S02]  /*1640*/  PRMT R27, RZ, 0x7610, R27 ;  /* 0x00007610ff1b7816 */ /* 0x000fe4000000001b */
[----:B------:R-:W-:Y:S01]  /*1650*/  ISETP.GE.AND P1, PT, R14, UR44, PT ;  /* 0x0000002c0e007c0c */ /* 0x000fe2000bf26270 */
[----:B------:R-:W3:Y:S01]  /*1660*/  @!P3 LDG.E.U16 R25, desc[UR20][R2.64+0xc0] ;  /* 0x0000c0140219b981 */ /* 0x000ee2000c1e1500 */
[----:B------:R-:W-:-:S03]  /*1670*/  ISETP.GE.AND P2, PT, R15, UR44, PT ;  /* 0x0000002c0f007c0c */ /* 0x000fc6000bf46270 */
[----:B------:R-:W3:Y:S04]  /*1680*/  @!P4 LDG.E.U16 R28, desc[UR20][R2.64+0x180] ;  /* 0x00018014021cc981 */ /* 0x000ee8000c1e1500 */
[----:B------:R-:W3:Y:S01]  /*1690*/  @!P0 LDG.E.U16 R30, desc[UR20][R2.64+0x200] ;  /* 0x00020014021e8981 */ /* 0x000ee2000c1e1500 */
[----:B------:R-:W-:Y:S02]  /*16a0*/  ISETP.GE.AND P0, PT, R13, UR44, PT ;  /* 0x0000002c0d007c0c */ /* 0x000fe4000bf06270 */
[----:B------:R-:W-:Y:S01]  /*16b0*/  ISETP.GE.AND P3, PT, R16, UR44, PT ;  /* 0x0000002c10007c0c */ /* 0x000fe2000bf66270 */
[----:B------:R-:W3:Y:S01]  /*16c0*/  @!P5 LDG.E.U16 R26, desc[UR20][R2.64+0x100] ;  /* 0x00010014021ad981 */ /* 0x000ee2000c1e1500 */
[----:B------:R-:W-:Y:S02]  /*16d0*/  ISETP.GE.AND P4, PT, R17, UR44, PT ;  /* 0x0000002c11007c0c */ /* 0x000fe4000bf86270 */
[----:B------:R-:W-:Y:S01]  /*16e0*/  ISETP.GE.AND P5, PT, R18, UR44, PT ;  /* 0x0000002c12007c0c */ /* 0x000fe2000bfa6270 */
[----:B------:R-:W3:Y:S01]  /*16f0*/  @!P6 LDG.E.U16 R27, desc[UR20][R2.64+0x140] ;  /* 0x00014014021be981 */ /* 0x000ee2000c1e1500 */
[----:B------:R-:W-:-:S02]  /*1700*/  ISETP.GE.AND P6, PT, R19, UR44, PT ;  /* 0x0000002c13007c0c */ /* 0x000fc4000bfc6270 */
[----:B----4-:R-:W-:Y:S02]  /*1710*/  PRMT R31, RZ, 0x7610, R31 ;  /* 0x00007610ff1f7816 */ /* 0x010fe4000000001f */
[----:B-----5:R-:W-:Y:S02]  /*1720*/  PRMT R32, RZ, 0x7610, R32 ;  /* 0x00007610ff207816 */ /* 0x020fe40000000020 */
        /* <DEDUP_REMOVED lines=8> */
[----:B------:R-:W5:Y:S04]  /*17b0*/  @!P5 LDG.E.U16 R36, desc[UR20][R2.64+0x380] ;  /* 0x000380140224d981 */ /* 0x000f68000c1e1500 */
[----:B------:R-:W5:Y:S01]  /*17c0*/  @!P6 LDG.E.U16 R37, desc[UR20][R2.64+0x3c0] ;  /* 0x0003c0140225e981 */ /* 0x000f62000c1e1500 */
[----:B------:R-:W-:-:S02]  /*17d0*/  P2R R45, PR, RZ, 0x1 ;  /* 0x00000001ff2d7803 */ /* 0x000fc40000000000 */
[----:B------:R-:W-:Y:S02]  /*17e0*/  ISETP.GE.AND P0, PT, R20, UR44, PT ;  /* 0x0000002c14007c0c */ /* 0x000fe4000bf06270 */
[----:B------:R-:W-:Y:S02]  /*17f0*/  P2R R44, PR, RZ, 0x2 ;  /* 0x00000002ff2c7803 */ /* 0x000fe40000000000 */
        /* <DEDUP_REMOVED lines=22> */
[----:B----4-:R-:W-:Y:S04]  /*1960*/  STS.U16 [R149+0x240], R31 ;  /* 0x0002401f95007388 */ /* 0x010fe80000000400 */
[----:B-----5:R-:W-:Y:S04]  /*1970*/  STS.U16 [R148+0x280], R32 ;  /* 0x0002802094007388 */ /* 0x020fe80000000400 */
[----:B------:R-:W-:Y:S04]  /*1980*/  STS.U16 [R147+0x2c0], R33 ;  /* 0x0002c02193007388 */ /* 0x000fe80000000400 */
[----:B------:R-:W-:Y:S04]  /*1990*/  STS.U16 [R146+0x300], R34 ;  /* 0x0003002292007388 */ /* 0x000fe80000000400 */
[----:B------:R-:W-:Y:S04]  /*19a0*/  STS.U16 [R145+0x340], R35 ;  /* 0x0003402391007388 */ /* 0x000fe80000000400 */
[----:B------:R0:W-:Y:S04]  /*19b0*/  STS.U16 [R144+0x380], R36 ;  /* 0x0003802490007388 */ /* 0x0001e80000000400 */
[----:B------:R1:W-:Y:S01]  /*19c0*/  STS.U16 [R143+0x3c0], R37 ;  /* 0x0003c0258f007388 */ /* 0x0003e20000000400 */
[----:B------:R-:W-:-:S03]  /*19d0*/  NOP ;  /* 0x0000000000007918 */ /* 0x000fc60000000000 */
[----:B------:R-:W2:Y:S04]  /*19e0*/  LDS.U16 R24, [R129] ;  /* 0x0000000081187984 */ /* 0x000ea80000000400 */
[----:B------:R-:W3:Y:S04]  /*19f0*/  LDS.U16 R25, [R129+0x2] ;  /* 0x0000020081197984 */ /* 0x000ee80000000400 */
[----:B------:R-:W4:Y:S04]  /*1a00*/  LDS.U16 R26, [R129+0x4] ;  /* 0x00000400811a7984 */ /* 0x000f280000000400 */
[----:B------:R-:W5:Y:S04]  /*1a10*/  LDS.U16 R27, [R129+0x6] ;  /* 0x00000600811b7984 */ /* 0x000f680000000400 */
[----:B------:R-:W5:Y:S04]  /*1a20*/  LDS.U16 R28, [R129+0x8] ;  /* 0x00000800811c7984 */ /* 0x000f680000000400 */
[----:B------:R-:W5:Y:S04]  /*1a30*/  LDS.U16 R29, [R129+0xa] ;  /* 0x00000a00811d7984 */ /* 0x000f680000000400 */
[----:B------:R-:W5:Y:S04]  /*1a40*/  LDS.U16 R30, [R129+0xc] ;  /* 0x00000c00811e7984 */ /* 0x000f680000000400 */
[----:B------:R0:W2:Y:S04]  /*1a50*/  LDS.U16 R31, [R129+0xe] ;  /* 0x00000e00811f7984 */ /* 0x0000a80000000400 */
[----:B------:R0:W2:Y:S04]  /*1a60*/  LDS.U16 R32, [R129+0x10] ;  /* 0x0000100081207984 */ /* 0x0000a80000000400 */
[----:B------:R0:W2:Y:S04]  /*1a70*/  LDS.U16 R33, [R129+0x12] ;  /* 0x0000120081217984 */ /* 0x0000a80000000400 */
[----:B------:R0:W2:Y:S04]  /*1a80*/  LDS.U16 R34, [R129+0x14] ;  /* 0x0000140081227984 */ /* 0x0000a80000000400 */
[----:B------:R0:W2:Y:S04]  /*1a90*/  LDS.U16 R35, [R129+0x16] ;  /* 0x0000160081237984 */ /* 0x0000a80000000400 */
[----:B------:R0:W2:Y:S04]  /*1aa0*/  LDS.U16 R5, [R129+0x18] ;  /* 0x0000180081057984 */ /* 0x0000a80000000400 */
[----:B------:R0:W2:Y:S04]  /*1ab0*/  LDS.U16 R4, [R129+0x1a] ;  /* 0x00001a0081047984 */ /* 0x0000a80000000400 */
[----:B------:R1:W2:Y:S04]  /*1ac0*/  LDS.U16 R3, [R129+0x1c] ;  /* 0x00001c0081037984 */ /* 0x0002a80000000400 */
[----:B------:R2:W2:Y:S01]  /*1ad0*/  LDS.U16 R2, [R129+0x1e] ;  /* 0x00001e0081027984 */ /* 0x0004a20000000400 */
[----:B------:R-:W-:Y:S01]  /*1ae0*/  BAR.SYNC.DEFER_BLOCKING 0x0 ;  /* 0x0000000000007b1d */ /* 0x000fe20000010000 */
[----:B0-----:R-:W-:-:S02]  /*1af0*/  PRMT R36, RZ, 0x7610, R36 ;  /* 0x00007610ff247816 */ /* 0x001fc40000000024 */
[----:B-1----:R-:W-:-:S03]  /*1b00*/  PRMT R37, RZ, 0x7610, R37 ;  /* 0x00007610ff257816 */ /* 0x002fc60000000025 */
[----:B------:R-:W5:Y:S01]  /*1b10*/  @!P0 LDG.E.U16 R38, desc[UR20][R6.64] ;  /* 0x0000001406268981 */ /* 0x000f62000c1e1500 */
[----:B------:R-:W-:-:S03]  /*1b20*/  ISETP.GE.AND P0, PT, R23, UR44, PT ;  /* 0x0000002c17007c0c */ /* 0x000fc6000bf06270 */
[----:B------:R-:W5:Y:S01]  /*1b30*/  @!P1 LDG.E.U16 R36, desc[UR20][R6.64+0x40] ;  /* 0x0000401406249981 */ /* 0x000f62000c1e1500 */
[----:B------:R-:W-:-:S03]  /*1b40*/  ISETP.GE.AND P1, PT, R0, UR44, PT ;  /* 0x0000002c00007c0c */ /* 0x000fc6000bf26270 */
[----:B------:R-:W5:Y:S04]  /*1b50*/  @!P2 LDG.E.U16 R47, desc[UR20][R6.64+0x2c0] ;  /* 0x0002c014062fa981 */ /* 0x000f68000c1e1500 */
[----:B------:R-:W5:Y:S04]  /*1b60*/  @!P3 LDG.E.U16 R48, desc[UR20][R6.64+0x300] ;  /* 0x000300140630b981 */ /* 0x000f68000c1e1500 */
        /* <DEDUP_REMOVED lines=10> */
[----:B------:R-:W5:Y:S06]  /*1c10*/  @!P6 LDG.E.U16 R51, desc[UR20][R6.64+0x3c0] ;  /* 0x0003c0140633e981 */ /* 0x000f6c000c1e1500 */
[----:B------:R-:W5:Y:S01]  /*1c20*/  @!P0 LDG.E.U16 R42, desc[UR20][R6.64+0x180] ;  /* 0x00018014062a8981 */ /* 0x000f62000c1e1500 */
[----:B------:R-:W-:-:S03]  /*1c30*/  ISETP.GE.AND P0, PT, R12, UR44, PT ;  /* 0x0000002c0c007c0c */ /* 0x000fc6000bf06270 */
[----:B------:R-:W5:Y:S01]  /*1c40*/  @!P1 LDG.E.U16 R43, desc[UR20][R6.64+0x1c0] ;  /* 0x0001c014062b9981 */ /* 0x000f62000c1e1500 */
[----:B------:R-:W-:Y:S02]  /*1c50*/  ISETP.NE.AND P1, PT, R44, RZ, PT ;  /* 0x000000ff2c00720c */ /* 0x000fe40003f25270 */
[----:B------:R-:W-:-:S07]  /*1c60*/  PRMT R44, RZ, 0x7610, R44 ;  /* 0x00007610ff2c7816 */ /* 0x000fce000000002c */
[----:B------:R-:W5:Y:S01]  /*1c70*/  @!P0 LDG.E.U16 R44, desc[UR20][R6.64+0x200] ;  /* 0x00020014062c8981 */ /* 0x000f62000c1e1500 */
[----:B------:R-:W-:Y:S02]  /*1c80*/  ISETP.NE.AND P0, PT, R45, RZ, PT ;  /* 0x000000ff2d00720c */ /* 0x000fe40003f05270 */
[----:B------:R-:W-:Y:S01]  /*1c90*/  PRMT R45, RZ, 0x7610, R45 ;  /* 0x00007610ff2d7816 */ /* 0x000fe2000000002d */
[----:B------:R-:W5:Y:S10]  /*1ca0*/  @!P1 LDG.E.U16 R46, desc[UR20][R6.64+0x280] ;  /* 0x00028014062e9981 */ /* 0x000f74000c1e1500 */
[----:B------:R-:W5:Y:S04]  /*1cb0*/  @!P0 LDG.E.U16 R45, desc[UR20][R6.64+0x240] ;  /* 0x00024014062d8981 */ /* 0x000f68000c1e1500 */
        /* <DEDUP_REMOVED lines=21> */
[----:B--2---:R-:W-:-:S03]  /*1e10*/  HADD2.F32 R24, -RZ, R24.H0_H0 ;  /* 0x20000018ff187230 */ /* 0x004fc60000004100 */
[----:B------:R0:W-:Y:S04]  /*1e20*/  STL [R1+0x4c], R134 ;  /* 0x00004c8601007387 */ /* 0x0001e80000100800 */
[----:B------:R0:W-:Y:S04]  /*1e30*/  STL [R1+0x48], R132 ;  /* 0x0000488401007387 */ /* 0x0001e80000100800 */
[----:B------:R0:W-:Y:S04]  /*1e40*/  STL [R1+0x44], R122 ;  /* 0x0000447a01007387 */ /* 0x0001e80000100800 */
[----:B------:R0:W-:Y:S04]  /*1e50*/  STL [R1+0x40], R106 ;  /* 0x0000406a01007387 */ /* 0x0001e80000100800 */
[----:B------:R0:W-:Y:S01]  /*1e60*/  STL [R1+0x3c], R104 ;  /* 0x00003c6801007387 */ /* 0x0001e20000100800 */
[----:B------:R-:W-:-:S03]  /*1e70*/  FADD.FTZ R126, R24, UR5 ;  /* 0x00000005187e7e21 */ /* 0x000fc60008010000 */
[----:B------:R0:W-:Y:S04]  /*1e80*/  STL [R1+0x38], R102 ;  /* 0x0000386601007387 */ /* 0x0001e80000100800 */
[----:B------:R0:W-:Y:S04]  /*1e90*/  STL [R1+0x34], R100 ;  /* 0x0000346401007387 */ /* 0x0001e80000100800 */
[----:B------:R0:W-:Y:S04]  /*1ea0*/  STL [R1+0x30], R98 ;  /* 0x0000306201007387 */ /* 0x0001e80000100800 */
[----:B------:R0:W-:Y:S01]  /*1eb0*/  STL [R1+0x2c], R96 ;  /* 0x00002c6001007387 */ /* 0x0001e20000100800 */
[----:B------:R-:W-:Y:S01]  /*1ec0*/  FSETP.GTU.FTZ.AND P5, PT, R126, 20, PT ;  /* 0x41a000007e00780b */ /* 0x000fe20003fbc000 */
[----:B---3--:R-:W-:-:S02]  /*1ed0*/  HADD2.F32 R25, -RZ, R25.H0_H0 ;  /* 0x20000019ff197230 */ /* 0x008fc40000004100 */
[----:B----4-:R-:W-:Y:S02]  /*1ee0*/  HADD2.F32 R26, -RZ, R26.H0_H0 ;  /* 0x2000001aff1a7230 */ /* 0x010fe40000004100 */
[----:B-----5:R-:W-:Y:S02]  /*1ef0*/  HADD2.F32 R27, -RZ, R27.H0_H0 ;  /* 0x2000001bff1b7230 */ /* 0x020fe40000004100 */
[----:B------:R-:W-:Y:S02]  /*1f00*/  HADD2.F32 R28, -RZ, R28.H0_H0 ;  /* 0x2000001cff1c7230 */ /* 0x000fe40000004100 */
[----:B------:R-:W-:Y:S02]  /*1f10*/  HADD2.F32 R29, -RZ, R29.H0_H0 ;  /* 0x2000001dff1d7230 */ /* 0x000fe40000004100 */
[----:B------:R-:W-:Y:S01]  /*1f20*/  FADD.FTZ R125, R25, UR5 ;  /* 0x00000005197d7e21 */ /* 0x000fe20008010000 */
[----:B------:R-:W-:Y:S02]  /*1f30*/  HADD2.F32 R30, -RZ, R30.H0_H0 ;  /* 0x2000001eff1e7230 */ /* 0x000fe40000004100 */
[----:B------:R-:W-:Y:S01]  /*1f40*/  FADD.FTZ R124, R26, UR5 ;  /* 0x000000051a7c7e21 */ /* 0x000fe20008010000 */
[----:B------:R-:W-:Y:S01]  /*1f50*/  FADD.FTZ R121, R27, UR5 ;  /* 0x000000051b797e21 */ /* 0x000fe20008010000 */
[----:B------:R-:W-:Y:S01]  /*1f60*/  FADD.FTZ R120, R28, UR5 ;  /* 0x000000051c787e21 */ /* 0x000fe20008010000 */
[----:B------:R-:W-:Y:S01]  /*1f70*/  FADD.FTZ R119, R29, UR5 ;  /* 0x000000051d777e21 */ /* 0x000fe20008010000 */
[----:B------:R-:W-:Y:S01]  /*1f80*/  BSSY B0, `(.L_x_1228) ;  /* 0x0000039000007945 */ /* 0x000fe20003800000 */
[----:B------:R-:W-:Y:S01]  /*1f90*/  ISETP.GE.AND P0, PT, R20, UR44, PT ;  /* 0x0000002c14007c0c */ /* 0x000fe2000bf06270 */
[----:B------:R-:W-:Y:S01]  /*1fa0*/  FADD.FTZ R118, R30, UR5 ;  /* 0x000000051e767e21 */ /* 0x000fe20008010000 */
[----:B------:R-:W-:-:S02]  /*1fb0*/  FSETP.GTU.FTZ.AND P4, PT, R125, 20, PT ;  /* 0x41a000007d00780b */ /* 0x000fc40003f9c000 */
[----:B------:R-:W-:Y:S02]  /*1fc0*/  FSETP.GTU.FTZ.AND P3, PT, R124, 20, PT ;  /* 0x41a000007c00780b */ /* 0x000fe40003f7c000 */
[----:B------:R-:W-:Y:S02]  /*1fd0*/  FSETP.GTU.FTZ.AND P2, PT, R121, 20, PT ;  /* 0x41a000007900780b */ /* 0x000fe40003f5c000 */
[----:B------:R-:W-:Y:S02]  /*1fe0*/  FSETP.GTU.FTZ.AND P1, PT, R120, 20, PT ;  /* 0x41a000007800780b */ /* 0x000fe40003f3c000 */
[----:B------:R-:W-:Y:S01]  /*1ff0*/  FSETP.GTU.FTZ.AND P6, PT, R119, 20, PT ;  /* 0x41a000007700780b */ /* 0x000fe20003fdc000 */
[----:B------:R0:W-:Y:S04]  /*2000*/  STS.U16 [R158], R38 ;  /* 0x000000269e007388 */ /* 0x0001e80000000400 */
        /* <DEDUP_REMOVED lines=16> */
[----:B------:R-:W-:Y:S05]  /*2110*/  @P5 BRA `(.L_x_1229) ;  /* 0x00000000007c5947 */ /* 0x000fea0003800000 */
        /* <DEDUP_REMOVED lines=31> */
.L_x_1229:
[----:B------:R-:W-:Y:S05]  /*2310*/  BSYNC B0 ;  /* 0x0000000000007941 */ /* 0x000fea0003800000 */
.L_x_1228:
        /* <DEDUP_REMOVED lines=36> */
.L_x_1231:
[----:B------:R-:W-:Y:S05]  /*2560*/  BSYNC B0 ;  /* 0x0000000000007941 */ /* 0x000fea0003800000 */
.L_x_1230:
        /* <DEDUP_REMOVED lines=36> */
.L_x_1233:
[----:B------:R-:W-:Y:S05]  /*27b0*/  BSYNC B0 ;  /* 0x0000000000007941 */ /* 0x000fea0003800000 */
.L_x_1232:
        /* <DEDUP_REMOVED lines=36> */
.L_x_1235:
[----:B------:R-:W-:Y:S05]  /*2a00*/  BSYNC B0 ;  /* 0x0000000000007941 */ /* 0x000fea0003800000 */
.L_x_1234:
        /* <DEDUP_REMOVED lines=36> */
.L_x_1237:
[----:B------:R-:W-:Y:S05]  /*2c50*/  BSYNC B0 ;  /* 0x0000000000007941 */ /* 0x000fea0003800000 */
.L_x_1236:
        /* <DEDUP_REMOVED lines=36> */
.L_x_1239:
[----:B------:R-:W-:Y:S05]  /*2ea0*/  BSYNC B0 ;  /* 0x0000000000007941 */ /* 0x000fea0003800000 */
.L_x_1238:
        /* <DEDUP_REMOVED lines=36> */
.L_x_1241:
[----:B------:R-:W-:Y:S05]  /*30f0*/  BSYNC B0 ;  /* 0x0000000000007941 */ /* 0x000fea0003800000 */
.L_x_1240:
        /* <DEDUP_REMOVED lines=36> */
.L_x_1243:
[----:B------:R-:W-:Y:S05]  /*3340*/  BSYNC B0 ;  /* 0x0000000000007941 */ /* 0x000fea0003800000 */
.L_x_1242:
        /* <DEDUP_REMOVED lines=36> */
.L_x_1245:
[----:B------:R-:W-:Y:S05]  /*3590*/  BSYNC B0 ;  /* 0x0000000000007941 */ /* 0x000fea0003800000 */
.L_x_1244:
        /* <DEDUP_REMOVED lines=36> */
.L_x_1247:
[----:B------:R-:W-:Y:S05]  /*37e0*/  BSYNC B0 ;  /* 0x0000000000007941 */ /* 0x000fea0003800000 */
.L_x_1246:
[----:B------:R-:W-:Y:S01]  /*37f0*/  BSSY B0, `(.L_x_1248) ;  /* 0x0000022000007945 */ /* 0x000fe20003800000 */
[----:B------:R-:W-:-:S03]  /*3800*/  FSETP.GTU.FTZ.AND P2, PT, R109, 20, PT ;  /* 0x41a000006d00780b */ /* 0x000fc60003f5c000 */
[----:B------:R-:W-:Y:S10]  /*3810*/  @P1 BRA `(.L_x_1249) ;  /* 0x00000000007c1947 */ /* 0x000ff40003800000 */
        /* <DEDUP_REMOVED lines=31> */
.L_x_1249:
[----:B------:R-:W-:Y:S05]  /*3a10*/  BSYNC B0 ;  /* 0x0000000000007941 */ /* 0x000fea0003800000 */
.L_x_1248:
[----:B------:R-:W-:Y:S04]  /*3a20*/  BSSY B0, `(.L_x_1250) ;  /* 0x0000021000007945 */ /* 0x000fe80003800000 */
        /* <DEDUP_REMOVED lines=32> */
.L_x_1251:
[----:B------:R-:W-:Y:S05]  /*3c30*/  BSYNC B0 ;  /* 0x0000000000007941 */ /* 0x000fea0003800000 */
.L_x_1250:
        /* <DEDUP_REMOVED lines=33> */
.L_x_1253:
[----:B------:R-:W-:Y:S05]  /*3e50*/  BSYNC B0 ;  /* 0x0000000000007941 */ /* 0x000fea0003800000 */
.L_x_1252:
        /* <DEDUP_REMOVED lines=33> */
.L_x_1255:
[----:B------:R-:W-:Y:S05]  /*4070*/  BSYNC B0 ;  /* 0x0000000000007941 */ /* 0x000fea0003800000 */
.L_x_1254:
        /* <DEDUP_REMOVED lines=33> */
.L_x_1257:
[----:B------:R-:W-:Y:S05]  /*4290*/  BSYNC B0 ;  /* 0x0000000000007941 */ /* 0x000fea0003800000 */
.L_x_1256:
        /* <DEDUP_REMOVED lines=33> */
.L_x_1259:
[----:B------:R-:W-:Y:S05]  /*44b0*/  BSYNC B0 ;  /* 0x0000000000007941 */ /* 0x000fea0003800000 */
.L_x_1258:
[----:B------:R-:W-:Y:S02]  /*44c0*/  USHF.R.S32.HI UR31, URZ, 0x1f, UR30 ;  /* 0x0000001f3f1f7899 */ /* 0x000fe4000801141e */
[----:B------:R-:W-:Y:S01]  /*44d0*/  MOV R2, UR30 ;  /* 0x0000001e00027c02 */ /* 0x000fe20008000f00 */
[----:B------:R-:W-:Y:S01]  /*44e0*/  USHF.R.S32.HI UR17, URZ, 0x1f, UR11 ;  /* 0x0000001f3f117899 */ /* 0x000fe2000801140b */
[----:B------:R-:W-:Y:S01]  /*44f0*/  MOV R4, UR30 ;  /* 0x0000001e00047c02 */ /* 0x000fe20008000f00 */
[----:B------:R-:W-:Y:S01]  /*4500*/  ULDC.64 UR18, c[0x0][0x2a0] ;  /* 0x0000a80000127ab9 */ /* 0x000fe20000000a00 */
[----:B------:R-:W-:Y:S01]  /*4510*/  ULDC.64 UR24, c[0x0][0x2b0] ;  /* 0x0000ac0000187ab9 */ /* 0x000fe20000000a00 */
[----:B------:R-:W-:Y:S01]  /*4520*/  MOV R3, UR31 ;  /* 0x0000001f00037c02 */ /* 0x000fe20008000f00 */
[----:B------:R-:W-:Y:S02]  /*4530*/  UIMAD UR7, UR17, UR18, URZ ;  /* 0x00000012110772a4 */ /* 0x000fe4000f8e023f */
[----:B------:R-:W-:Y:S01]  /*4540*/  MOV R5, UR18 ;  /* 0x0000001200057c02 */ /* 0x000fe20008000f00 */
[----:B------:R-:W-:Y:S01]  /*4550*/  UIMAD.WIDE.U32 UR8, UR11, UR18, URZ ;  /* 0x000000120b0872a5 */ /* 0x000fe2000f8e003f */
[----:B------:R-:W-:Y:S01]  /*4560*/  MOV R7, UR24 ;  /* 0x0000001800077c02 */ /* 0x000fe20008000f00 */
[----:B------:R-:W-:Y:S01]  /*4570*/  UIMAD UR18, UR11, UR19, UR7 ;  /* 0x000000130b1272a4 */ /* 0x000fe2000f8e0207 */
[----:B0-----:R-:W0:Y:S01]  /*4580*/  LDS.U16 R47, [R129] ;  /* 0x00000000812f7984 */ /* 0x001e220000000400 */
[----:B------:R-:W-:Y:S01]  /*4590*/  @!P0 IMAD.WIDE.U32 R2, R5, UR11, R2 ;  /* 0x0000000b05028c25 */ /* 0x000fe2000f8e0002 */
[----:B------:R-:W-:Y:S01]  /*45a0*/  UIMAD UR19, UR17, UR24, URZ ;  /* 0x00000018111372a4 */ /* 0x000fe2000f8e023f */
[----:B------:R-:W-:Y:S01]  /*45b0*/  MOV R5, UR31 ;  /* 0x0000001f00057c02 */ /* 0x000fe20008000f00 */
[----:B------:R-:W-:Y:S01]  /*45c0*/  USHF.R.S32.HI UR7, URZ, 0x1f, UR10 ;  /* 0x0000001f3f077899 */ /* 0x000fe2000801140a */
[----:B------:R-:W1:Y:S01]  /*45d0*/  LDS.U16 R48, [R129+0x2] ;  /* 0x0000020081307984 */ /* 0x000e620000000400 */
[----:B------:R-:W-:Y:S01]  /*45e0*/  ULDC.64 UR26, c[0x0][0x2a8] ;  /* 0x0000aa00001a7ab9 */ /* 0x000fe20000000a00 */
[----:B------:R-:W-:-:S02]  /*45f0*/  UIMAD UR29, UR11, UR25, UR19 ;  /* 0x000000190b1d72a4 */ /* 0x000fc4000f8e0213 */
[----:B------:R-:W-:Y:S01]  /*4600*/  @!P0 IMAD.WIDE.U32 R4, R7, UR11, R4 ;  /* 0x0000000b07048c25 */ /* 0x000fe2000f8e0004 */
[----:B------:R-:W-:Y:S01]  /*4610*/  UIMAD UR28, UR7, UR26, URZ ;  /* 0x0000001a071c72a4 */ /* 0x000fe2000f8e023f */
[----:B------:R-:W-:Y:S01]  /*4620*/  @!P0 IADD3 R3, R3, UR18, RZ ;  /* 0x0000001203038c10 */ /* 0x000fe2000fffe0ff */
[----:B------:R-:W-:Y:S01]  /*4630*/  UIADD3 UR9, UR9, UR18, URZ ;  /* 0x0000001209097290 */ /* 0x000fe2000fffe03f */
[----:B------:R-:W-:Y:S01]  /*4640*/  MOV R7, UR26 ;  /* 0x0000001a00077c02 */ /* 0x000fe20008000f00 */
[----:B------:R-:W-:Y:S01]  /*4650*/  UIMAD.WIDE.U32 UR24, UR11, UR24, URZ ;  /* 0x000000180b1872a5 */ /* 0x000fe2000f8e003f */
[----:B------:R-:W-:Y:S01]  /*4660*/  @!P0 IADD3 R5, R5, UR29, RZ ;  /* 0x0000001d05058c10 */ /* 0x000fe2000fffe0ff */
[----:B------:R-:W-:Y:S01]  /*4670*/  ULDC.64 UR18, c[0x0][0x2b8] ;  /* 0x0000ae0000127ab9 */ /* 0x000fe20000000a00 */
[----:B------:R-:W-:Y:S01]  /*4680*/  UIMAD UR32, UR10, UR27, UR28 ;  /* 0x0000001b0a2072a4 */ /* 0x000fe2000f8e021c */
[----:B------:R-:W-:Y:S01]  /*4690*/  MOV R25, UR18 ;  /* 0x0000001200197c02 */ /* 0x000fe20008000f00 */
[----:B------:R-:W-:-:S02]  /*46a0*/  UIMAD.WIDE.U32 UR8, UR10, UR26, UR8 ;  /* 0x0000001a0a0872a5 */ /* 0x000fc4000f8e0008 */
[----:B------:R-:W-:Y:S01]  /*46b0*/  @!P0 IMAD.WIDE.U32 R2, R7, UR10, R2 ;  /* 0x0000000a07028c25 */ /* 0x000fe2000f8e0002 */
[----:B------:R-:W-:Y:S01]  /*46c0*/  UIMAD UR27, UR7, UR18, URZ ;  /* 0x00000012071b72a4 */ /* 0x000fe2000f8e023f */
[----:B------:R-:W2:Y:S01]  /*46d0*/  LDS.U16 R49, [R129+0x4] ;  /* 0x0000040081317984 */ /* 0x000ea20000000400 */
[----:B------:R-:W-:Y:S01]  /*46e0*/  UIADD3 UR25, UR25, UR29, URZ ;  /* 0x0000001d19197290 */ /* 0x000fe2000fffe03f */
[----:B------:R-:W-:Y:S01]  /*46f0*/  @!P0 IMAD.WIDE.U32 R4, R25, UR10, R4 ;  /* 0x0000000a19048c25 */ /* 0x000fe2000f8e0004 */
[----:B------:R-:W-:Y:S01]  /*4700*/  UIADD3 UR26, UR6, -UR33, URZ ;  /* 0x80000021061a7290 */ /* 0x000fe2000fffe03f */
[C---:B------:R-:W-:Y:S01]  /*4710*/  @!P0 IADD3 R7, P1, R20.reuse, R2, RZ ;  /* 0x0000000214078210 */ /* 0x040fe20007f3e0ff */
[----:B------:R-:W-:Y:S01]  /*4720*/  UIMAD UR33, UR10, UR19, UR27 ;  /* 0x000000130a2172a4 */ /* 0x000fe2000f8e021b */
[----:B------:R-:W3:Y:S01]  /*4730*/  LDS.U16 R63, [R129+0x6] ;  /* 0x00000600813f7984 */ /* 0x000ee20000000400 */
[----:B------:R-:W-:Y:S01]  /*4740*/  UIMAD.WIDE.U32 UR24, UR10, UR18, UR24 ;  /* 0x000000120a1872a5 */ /* 0x000fe2000f8e0018 */
[C---:B------:R-:W-:Y:S01]  /*4750*/  @!P0 IADD3 R4, P2, R20.reuse, R4, RZ ;  /* 0x0000000414048210 */ /* 0x040fe20007f5e0ff */
[----:B------:R-:W-:Y:S01]  /*4760*/  UIMAD UR19, UR26, -0x800, URZ ;  /* 0xfffff8001a1378a4 */ /* 0x000fe2000f8e023f */
[C---:B------:R-:W-:Y:S01]  /*4770*/  @!P0 IADD3.X R24, R21.reuse, UR32, R3, P1, !PT ;  /* 0x0000002015188c10 */ /* 0x040fe20008ffe403 */
[----:B------:R-:W-:Y:S01]  /*4780*/  ULDC.64 UR28, c[0x0][0x318] ;  /* 0x0000c600001c7ab9 */ /* 0x000fe20000000a00 */
[----:B------:R-:W-:Y:S01]  /*4790*/  ULDC.64 UR26, c[0x0][0x308] ;  /* 0x0000c200001a7ab9 */ /* 0x000fe20000000a00 */
[----:B------:R-:W-:Y:S01]  /*47a0*/  USHF.R.S32.HI UR18, URZ, 0x1f, UR19 ;  /* 0x0000001f3f127899 */ /* 0x000fe20008011413 */
[----:B------:R-:W-:Y:S01]  /*47b0*/  @!P0 IADD3.X R5, R21, UR33, R5, P2, !PT ;  /* 0x0000002115058c10 */ /* 0x000fe200097fe405 */
[----:B------:R-:W-:Y:S01]  /*47c0*/  UIADD3 UR35, UP0, UR19, UR8, URZ ;  /* 0x0000000813237290 */ /* 0x000fe2000ff1e03f */
[C---:B------:R-:W-:Y:S01]  /*47d0*/  LEA R32, P1, R20.reuse, UR28, 0x1 ;  /* 0x0000001c14207c11 */ /* 0x040fe2000f8208ff */
[----:B------:R-:W-:Y:S01]  /*47e0*/  UIADD3 UR34, UP1, UR19, UR24, URZ ;  /* 0x0000001813227290 */ /* 0x000fe2000ff3e03f */
[C---:B------:R-:W-:Y:S01]  /*47f0*/  LEA R2, P2, R20.reuse, UR26, 0x1 ;  /* 0x0000001a14027c11 */ /* 0x040fe2000f8408ff */
[----:B------:R-:W-:Y:S01]  /*4800*/  UIADD3.X UR8, UR18, UR32, UR9, UP0, !UPT ;  /* 0x0000002012087290 */ /* 0x000fe200087fe409 */
[----:B------:R-:W-:Y:S01]  /*4810*/  LEA.HI.X R6, R20, UR29, R21, 0x1, P1 ;  /* 0x0000001d14067c11 */ /* 0x000fe200088f0c15 */
[----:B------:R-:W-:Y:S01]  /*4820*/  UIADD3.X UR24, UR18, UR33, UR25, UP1, !UPT ;  /* 0x0000002112187290 */ /* 0x000fe20008ffe419 */
[----:B------:R-:W-:Y:S01]  /*4830*/  MOV R25, UR35 ;  /* 0x0000002300197c02 */ /* 0x000fe20008000f00 */
[----:B------:R-:W4:Y:S01]  /*4840*/  LDS.U16 R61, [R129+0x8] ;  /* 0x00000800813d7984 */ /* 0x000f220000000400 */
[----:B------:R-:W-:-:S02]  /*4850*/  MOV R27, UR34 ;  /* 0x00000022001b7c02 */ /* 0x000fc40008000f00 */
[----:B------:R-:W-:Y:S01]  /*4860*/  LEA.HI.X R3, R20, UR27, R21, 0x1, P2 ;  /* 0x0000001b14037c11 */ /* 0x000fe200090f0c15 */
[----:B------:R-:W-:Y:S01]  /*4870*/  LDS.U16 R64, [R129+0xa] ;  /* 0x00000a0081407984 */ /* 0x000fe20000000400 */
[----:B------:R-:W-:Y:S02]  /*4880*/  LEA R32, P2, R25, R32, 0x1 ;  /* 0x0000002019207211 */ /* 0x000fe400078408ff */
[----:B------:R-:W-:Y:S01]  /*4890*/  LEA R2, P4, R27, R2, 0x1 ;  /* 0x000000021b027211 */ /* 0x000fe200078808ff */
[----:B------:R-:W5:Y:S01]  /*48a0*/  LDS.U16 R60, [R129+0xc] ;  /* 0x00000c00813c7984 */ /* 0x000f620000000400 */
[----:B------:R-:W-:Y:S02]  /*48b0*/  MOV R26, UR8 ;  /* 0x00000008001a7c02 */ /* 0x000fe40008000f00 */
[----:B------:R-:W-:Y:S01]  /*48c0*/  MOV R34, UR24 ;  /* 0x0000001800227c02 */ /* 0x000fe20008000f00 */
[----:B------:R-:W-:Y:S01]  /*48d0*/  LDS.U16 R58, [R129+0xe] ;  /* 0x00000e00813a7984 */ /* 0x000fe20000000400 */
[----:B------:R-:W-:-:S02]  /*48e0*/  @!P0 LEA R30, P1, R7, UR28, 0x1 ;  /* 0x0000001c071e8c11 */ /* 0x000fc4000f8208ff */
[----:B------:R-:W-:Y:S01]  /*48f0*/  @!P0 LEA R28, P3, R4, UR26, 0x1 ;  /* 0x0000001a041c8c11 */ /* 0x000fe2000f8608ff */
[----:B------:R-:W-:Y:S01]  /*4900*/  LDS.U16 R38, [R129+0x10] ;  /* 0x0000100081267984 */ /* 0x000fe20000000400 */
[----:B------:R-:W-:-:S03]  /*4910*/  LEA.HI.X R33, R25, R6, R26, 0x1, P2 ;  /* 0x0000000619217211 */ /* 0x000fc600010f0c1a */
[----:B------:R-:W-:Y:S01]  /*4920*/  LDS.U16 R35, [R129+0x12] ;  /* 0x0000120081237984 */ /* 0x000fe20000000400 */
[----:B------:R-:W-:Y:S02]  /*4930*/  LEA.HI.X R3, R27, R3, R34, 0x1, P4 ;  /* 0x000000031b037211 */ /* 0x000fe400020f0c22 */
[----:B------:R-:W-:Y:S01]  /*4940*/  PRMT R41, RZ, 0x7610, R41 ;  /* 0x00007610ff297816 */ /* 0x000fe20000000029 */
[----:B------:R-:W-:Y:S01]  /*4950*/  LDS.U16 R27, [R129+0x14] ;  /* 0x00001400811b7984 */ /* 0x000fe20000000400 */
[----:B------:R-:W-:Y:S02]  /*4960*/  @!P0 LEA.HI.X R31, R7, UR29, R24, 0x1, P1 ;  /* 0x0000001d071f8c11 */ /* 0x000fe400088f0c18 */
[----:B------:R-:W-:Y:S01]  /*4970*/  PRMT R42, RZ, 0x7610, R42 ;  /* 0x00007610ff2a7816 */ /* 0x000fe2000000002a */
[----:B------:R-:W-:Y:S01]  /*4980*/  LDS.U16 R25, [R129+0x16] ;  /* 0x0000160081197984 */ /* 0x000fe20000000400 */
[----:B------:R-:W-:Y:S02]  /*4990*/  @!P0 LEA.HI.X R29, R4, UR27, R5, 0x1, P3 ;  /* 0x0000001b041d8c11 */ /* 0x000fe400098f0c05 */
[----:B------:R-:W-:Y:S01]  /*49a0*/  ISETP.GE.AND P5, PT, R10, UR44, PT ;  /* 0x0000002c0a007c0c */ /* 0x000fe2000bfa6270 */
[----:B------:R-:W-:Y:S01]  /*49b0*/  LDS.U16 R7, [R129+0x18] ;  /* 0x0000180081077984 */ /* 0x000fe20000000400 */
[----:B------:R-:W-:-:S02]  /*49c0*/  ISETP.GE.AND P6, PT, R9, UR44, PT ;  /* 0x0000002c09007c0c */ /* 0x000fc4000bfc6270 */
[----:B------:R-:W-:Y:S01]  /*49d0*/  PRMT R43, RZ, 0x7610, R43 ;  /* 0x00007610ff2b7816 */ /* 0x000fe2000000002b */
[----:B------:R-:W-:Y:S01]  /*49e0*/  LDS.U16 R6, [R129+0x1a] ;  /* 0x00001a0081067984 */ /* 0x000fe20000000400 */
[----:B------:R-:W-:Y:S02]  /*49f0*/  PRMT R34, RZ, 0x7610, R34 ;  /* 0x00007610ff227816 */ /* 0x000fe40000000022 */
[----:B------:R-:W-:Y:S01]  /*4a00*/  PRMT R37, RZ, 0x7610, R37 ;  /* 0x00007610ff257816 */ /* 0x000fe20000000025 */
[----:B------:R-:W-:Y:S01]  /*4a10*/  LDS.U16 R5, [R129+0x1c] ;  /* 0x00001c0081057984 */ /* 0x000fe20000000400 */
[----:B------:R-:W-:Y:S02]  /*4a20*/  ISETP.GE.AND P2, PT, R8, UR44, PT ;  /* 0x0000002c08007c0c */ /* 0x000fe4000bf46270 */
[----:B------:R-:W-:Y:S01]  /*4a30*/  PRMT R36, RZ, 0x7610, R36 ;  /* 0x00007610ff247816 */ /* 0x000fe20000000024 */
[----:B------:R-:W-:Y:S01]  /*4a40*/  LDS.U16 R4, [R129+0x1e] ;  /* 0x00001e0081047984 */ /* 0x000fe20000000400 */
[----:B------:R-:W-:-:S02]  /*4a50*/  ISETP.GE.AND P4, PT, R0, UR44, PT ;  /* 0x0000002c00007c0c */ /* 0x000fc4000bf86270 */
[----:B------:R-:W-:Y:S01]  /*4a60*/  PRMT R40, RZ, 0x7610, R40 ;  /* 0x00007610ff287816 */ /* 0x000fe20000000028 */
[----:B------:R-:W-:Y:S01]  /*4a70*/  BAR.SYNC.DEFER_BLOCKING 0x0 ;  /* 0x0000000000007b1d */ /* 0x000fe20000010000 */
[----:B------:R-:W-:Y:S02]  /*4a80*/  ISETP.GE.AND P1, PT, R23, UR44, PT ;  /* 0x0000002c17007c0c */ /* 0x000fe4000bf26270 */
        /* <DEDUP_REMOVED lines=11> */
[----:B------:R-:W5:Y:S01]  /*4b40*/  @!P1 LDG.E.U16 R34, desc[UR20][R32.64+-0xf80] ;  /* 0xfff0801420229981 */ /* 0x000f62000c1e1500 */
[----:B------:R-:W-:Y:S02]  /*4b50*/  ISETP.GE.AND P1, PT, R11, UR44, PT ;  /* 0x0000002c0b007c0c */ /* 0x000fe4000bf26270 */
[----:B------:R-:W-:Y:S01]  /*4b60*/  PRMT R55, RZ, 0x7610, R55 ;  /* 0x00007610ff377816 */ /* 0x000fe20000000037 */
[----:B------:R-:W5:Y:S01]  /*4b70*/  @!P2 LDG.E.U16 R37, desc[UR20][R32.64+-0xf00] ;  /* 0xfff100142025a981 */ /* 0x000f62000c1e1500 */
[----:B------:R-:W-:Y:S02]  /*4b80*/  ISETP.GE.AND P3, PT, R22, UR44, PT ;  /* 0x0000002c16007c0c */ /* 0x000fe4000bf66270 */
[----:B------:R-:W-:Y:S01]  /*4b90*/  PRMT R56, RZ, 0x7610, R56 ;  /* 0x00007610ff387816 */ /* 0x000fe20000000038 */
[----:B------:R-:W5:Y:S01]  /*4ba0*/  @!P4 LDG.E.U16 R36, desc[UR20][R32.64+-0xf40] ;  /* 0xfff0c0142024c981 */ /* 0x000f62000c1e1500 */
[----:B------:R-:W-:-:S02]  /*4bb0*/  PRMT R59, RZ, 0x7610, R59 ;  /* 0x00007610ff3b7816 */ /* 0x000fc4000000003b */
[----:B------:R-:W-:Y:S01]  /*4bc0*/  PRMT R62, RZ, 0x7610, R62 ;  /* 0x00007610ff3e7816 */ /* 0x000fe2000000003e */
[----:B------:R0:W5:Y:S01]  /*4bd0*/  @!P0 LDG.E.U16 R24, desc[UR20][R30.64] ;  /* 0x000000141e188981 */ /* 0x000162000c1e1500 */
[----:B------:R-:W-:Y:S02]  /*4be0*/  PRMT R65, RZ, 0x7610, R65 ;  /* 0x00007610ff417816 */ /* 0x000fe40000000041 */
[----:B------:R-:W-:Y:S01]  /*4bf0*/  PRMT R66, RZ, 0x7610, R66 ;  /* 0x00007610ff427816 */ /* 0x000fe20000000042 */
[----:B------:R-:W5:Y:S01]  /*4c00*/  @!P1 LDG.E.U16 R41, desc[UR20][R32.64+-0xe40] ;  /* 0xfff1c01420299981 */ /* 0x000f62000c1e1500 */
[----:B------:R-:W-:Y:S02]  /*4c10*/  ISETP.GE.AND P1, PT, R12, UR44, PT ;  /* 0x0000002c0c007c0c */ /* 0x000fe4000bf26270 */
[----:B------:R-:W-:Y:S01]  /*4c20*/  PRMT R67, RZ, 0x7610, R67 ;  /* 0x00007610ff437816 */ /* 0x000fe20000000043 */
[----:B------:R-:W5:Y:S01]  /*4c30*/  @!P3 LDG.E.U16 R26, desc[UR20][R32.64+-0xfc0] ;  /* 0xfff04014201ab981 */ /* 0x000f62000c1e1500 */
[----:B------:R-:W-:-:S02]  /*4c40*/  ISETP.GE.AND P2, PT, R15, UR44, PT ;  /* 0x0000002c0f007c0c */ /* 0x000fc4000bf46270 */
[----:B------:R-:W-:Y:S01]  /*4c50*/  PRMT R68, RZ, 0x7610, R68 ;  /* 0x00007610ff447816 */ /* 0x000fe20000000044 */
[----:B------:R-:W5:Y:S01]  /*4c60*/  @!P5 LDG.E.U16 R40, desc[UR20][R32.64+-0xe80] ;  /* 0xfff180142028d981 */ /* 0x000f62000c1e1500 */
[----:B------:R-:W-:Y:S02]  /*4c70*/  ISETP.GE.AND P4, PT, R17, UR44, PT ;  /* 0x0000002c11007c0c */ /* 0x000fe4000bf86270 */
[----:B------:R-:W-:Y:S01]  /*4c80*/  PRMT R69, RZ, 0x7610, R69 ;  /* 0x00007610ff457816 */ /* 0x000fe20000000045 */
[----:B------:R-:W5:Y:S01]  /*4c90*/  @!P6 LDG.E.U16 R39, desc[UR20][R32.64+-0xec0] ;  /* 0xfff140142027e981 */ /* 0x000f62000c1e1500 */
[----:B0-----:R-:W-:Y:S01]  /*4ca0*/  PRMT R30, RZ, 0x7610, R30 ;  /* 0x00007610ff1e7816 */ /* 0x001fe2000000001e */
[----:B------:R-:W-:Y:S01]  /*4cb0*/  HADD2.F32 R47, -RZ, R47.H0_H0 ;  /* 0x2000002fff2f7230 */ /* 0x000fe20000004100 */
[----:B------:R-:W-:Y:S01]  /*4cc0*/  PRMT R31, RZ, 0x7610, R31 ;  /* 0x00007610ff1f7816 */ /* 0x000fe2000000001f */
[----:B------:R-:W5:Y:S01]  /*4cd0*/  @!P1 LDG.E.U16 R42, desc[UR20][R32.64+-0xe00] ;  /* 0xfff20014202a9981 */ /* 0x000f62000c1e1500 */
[----:B------:R-:W-:Y:S01]  /*4ce0*/  ISETP.GE.AND P1, PT, R13, UR44, PT ;  /* 0x0000002c0d007c0c */ /* 0x000fe2000bf26270 */
[----:B-1----:R-:W-:Y:S01]  /*4cf0*/  HADD2.F32 R48, -RZ, R48.H0_H0 ;  /* 0x20000030ff307230 */ /* 0x002fe20000004100 */
[----:B------:R-:W-:Y:S01]  /*4d00*/  ISETP.GE.AND P3, PT, R16, UR44, PT ;  /* 0x0000002c10007c0c */ /* 0x000fe2000bf66270 */
[----:B--2---:R-:W-:Y:S01]  /*4d10*/  HADD2.F32 R49, -RZ, R49.H0_H0 ;  /* 0x20000031ff317230 */ /* 0x004fe20000004100 */
[----:B------:R-:W-:Y:S01]  /*4d20*/  ISETP.GE.AND P5, PT, R18, UR44, PT ;  /* 0x0000002c12007c0c */ /* 0x000fe2000bfa6270 */
[----:B------:R-:W2:Y:S01]  /*4d30*/  @!P2 LDG.E.U16 R31, desc[UR20][R32.64+-0xd40] ;  /* 0xfff2c014201fa981 */ /* 0x000ea2000c1e1500 */
[----:B------:R-:W-:Y:S01]  /*4d40*/  ISETP.GE.AND P6, PT, R19, UR44, PT ;  /* 0x0000002c13007c0c */ /* 0x000fe2000bfc6270 */
[----:B---3--:R-:W-:-:S02]  /*4d50*/  HADD2.F32 R63, -RZ, R63.H0_H0 ;  /* 0x2000003fff3f7230 */ /* 0x008fc40000004100 */
[----:B----4-:R-:W-:Y:S01]  /*4d60*/  HADD2.F32 R61, -RZ, R61.H0_H0 ;  /* 0x2000003dff3d7230 */ /* 0x010fe20000004100 */
[----:B------:R-:W3:Y:S01]  /*4d70*/  @!P4 LDG.E.U16 R45, desc[UR20][R32.64+-0xcc0] ;  /* 0xfff34014202dc981 */ /* 0x000ee2000c1e1500 */
[----:B-----5:R-:W-:Y:S01]  /*4d80*/  HADD2.F32 R105, -RZ, R60.H0_H0 ;  /* 0x2000003cff697230 */ /* 0x020fe20000004100 */
[----:B------:R-:W0:Y:S01]  /*4d90*/  S2UR UR9, SR_CgaCtaId ;  /* 0x00000000000979c3 */ /* 0x000e220000008800 */
[----:B------:R-:W-:Y:S01]  /*4da0*/  UMOV UR8, 0x400 ;  /* 0x0000040000087882 */ /* 0x000fe20000000000 */
[----:B------:R-:W4:Y:S01]  /*4db0*/  @!P1 LDG.E.U16 R43, desc[UR20][R32.64+-0xdc0] ;  /* 0xfff24014202b9981 */ /* 0x000f22000c1e1500 */
[----:B------:R-:W-:Y:S01]  /*4dc0*/  ISETP.GE.AND P1, PT, R14, UR44, PT ;  /* 0x0000002c0e007c0c */ /* 0x000fe2000bf26270 */
[----:B------:R-:W-:Y:S02]  /*4dd0*/  ULDC.64 UR24, c[0x0][0x398] ;  /* 0x0000e60000187ab9 */ /* 0x000fe40000000a00 */
[----:B------:R-:W5:Y:S04]  /*4de0*/  @!P3 LDG.E.U16 R44, desc[UR20][R32.64+-0xd00] ;  /* 0xfff30014202cb981 */ /* 0x000f68000c1e1500 */
[----:B------:R-:W3:Y:S04]  /*4df0*/  @!P5 LDG.E.U16 R46, desc[UR20][R32.64+-0xc80] ;  /* 0xfff38014202ed981 */ /* 0x000ee8000c1e1500 */
[----:B------:R-:W3:Y:S04]  /*4e00*/  @!P6 LDG.E.U16 R50, desc[UR20][R32.64+-0xc40] ;  /* 0xfff3c0142032e981 */ /* 0x000ee8000c1e1500 */
[----:B------:R-:W2:Y:S01]  /*4e10*/  @!P1 LDG.E.U16 R30, desc[UR20][R32.64+-0xd80] ;  /* 0xfff28014201e9981 */ /* 0x000ea2000c1e1500 */
[----:B------:R-:W-:-:S02]  /*4e20*/  P2R R57, PR, RZ, 0x2 ;  /* 0x00000002ff397803 */ /* 0x000fc40000000000 */
[----:B------:R-:W-:Y:S01]  /*4e30*/  ISETP.GE.AND P1, PT, R22, UR44, PT ;  /* 0x0000002c16007c0c */ /* 0x000fe2000bf26270 */
[----:B------:R-:W-:Y:S04]  /*4e40*/  STS.U16 [R158], R24 ;  /* 0x000000189e007388 */ /* 0x000fe80000000400 */
        /* <DEDUP_REMOVED lines=9> */
[----:B--2---:R-:W-:Y:S04]  /*4ee0*/  STS.U16 [R148+0x280], R30 ;  /* 0x0002801e94007388 */ /* 0x004fe80000000400 */
[----:B------:R-:W-:Y:S04]  /*4ef0*/  STS.U16 [R147+0x2c0], R31 ;  /* 0x0002c01f93007388 */ /* 0x000fe80000000400 */
[----:B-----5:R-:W-:Y:S04]  /*4f00*/  STS.U16 [R146+0x300], R44 ;  /* 0x0003002c92007388 */ /* 0x020fe80000000400 */
[----:B---3--:R-:W-:Y:S04]  /*4f10*/  STS.U16 [R145+0x340], R45 ;  /* 0x0003402d91007388 */ /* 0x008fe80000000400 */
[----:B------:R1:W-:Y:S04]  /*4f20*/  STS.U16 [R144+0x380], R46 ;  /* 0x0003802e90007388 */ /* 0x0003e80000000400 */
[----:B------:R2:W-:Y:S01]  /*4f30*/  STS.U16 [R143+0x3c0], R50 ;  /* 0x0003c0328f007388 */ /* 0x0005e20000000400 */
[----:B------:R-:W-:-:S03]  /*4f40*/  NOP ;  /* 0x0000000000007918 */ /* 0x000fc60000000000 */
[----:B------:R-:W3:Y:S04]  /*4f50*/  LDS.U16 R24, [R129] ;  /* 0x0000000081187984 */ /* 0x000ee80000000400 */
[----:B------:R-:W4:Y:S04]  /*4f60*/  LDS.U16 R26, [R129+0x2] ;  /* 0x00000200811a7984 */ /* 0x000f280000000400 */
[----:B------:R-:W5:Y:S04]  /*4f70*/  LDS.U16 R32, [R129+0x4] ;  /* 0x0000040081207984 */ /* 0x000f680000000400 */
[----:B------:R-:W0:Y:S04]  /*4f80*/  LDS.U16 R30, [R129+0x6] ;  /* 0x00000600811e7984 */ /* 0x000e280000000400 */
[----:B------:R-:W-:Y:S04]  /*4f90*/  LDS.U16 R31, [R129+0x8] ;  /* 0x00000800811f7984 */ /* 0x000fe80000000400 */
[----:B------:R-:W-:Y:S04]  /*4fa0*/  LDS.U16 R33, [R129+0xa] ;  /* 0x00000a0081217984 */ /* 0x000fe80000000400 */
[----:B------:R-:W0:Y:S04]  /*4fb0*/  LDS.U16 R34, [R129+0xc] ;  /* 0x00000c0081227984 */ /* 0x000e280000000400 */
        /* <DEDUP_REMOVED lines=8> */
[----:B------:R-:W0:Y:S01]  /*5040*/  LDS.U16 R45, [R129+0x1e] ;  /* 0x00001e00812d7984 */ /* 0x000e220000000400 */
[----:B------:R-:W-:Y:S01]  /*5050*/  BAR.SYNC.DEFER_BLOCKING 0x0 ;  /* 0x0000000000007b1d */ /* 0x000fe20000010000 */
[----:B-1----:R-:W-:-:S02]  /*5060*/  PRMT R46, RZ, 0x7610, R46 ;  /* 0x00007610ff2e7816 */ /* 0x002fc4000000002e */
[----:B--2---:R-:W-:-:S03]  /*5070*/  PRMT R50, RZ, 0x7610, R50 ;  /* 0x00007610ff327816 */ /* 0x004fc60000000032 */
[----:B------:R3:W2:Y:S01]  /*5080*/  @!P0 LDG.E.U16 R51, desc[UR20][R28.64] ;  /* 0x000000141c338981 */ /* 0x0006a2000c1e1500 */
[----:B------:R-:W-:-:S03]  /*5090*/  ISETP.GE.AND P0, PT, R23, UR44, PT ;  /* 0x0000002c17007c0c */ /* 0x000fc6000bf06270 */
[----:B------:R-:W2:Y:S01]  /*50a0*/  @!P1 LDG.E.U16 R46, desc[UR20][R2.64+-0xfc0] ;  /* 0xfff04014022e9981 */ /* 0x000ea2000c1e1500 */
[----:B------:R-:W-:-:S03]  /*50b0*/  ISETP.GE.AND P1, PT, R0, UR44, PT ;  /* 0x0000002c00007c0c */ /* 0x000fc6000bf26270 */
[----:B------:R-:W2:Y:S04]  /*50c0*/  @!P2 LDG.E.U16 R65, desc[UR20][R2.64+-0xd40] ;  /* 0xfff2c0140241a981 */ /* 0x000ea8000c1e1500 */
[----:B------:R-:W2:Y:S04]  /*50d0*/  @!P3 LDG.E.U16 R66, desc[UR20][R2.64+-0xd00] ;  /* 0xfff300140242b981 */ /* 0x000ea8000c1e1500 */
[----:B------:R-:W2:Y:S01]  /*50e0*/  @!P0 LDG.E.U16 R50, desc[UR20][R2.64+-0xf80] ;  /* 0xfff0801402328981 */ /* 0x000ea2000c1e1500 */
        /* <DEDUP_REMOVED lines=9> */
[----:B------:R-:W2:Y:S06]  /*5180*/  @!P6 LDG.E.U16 R69, desc[UR20][R2.64+-0xc40] ;  /* 0xfff3c0140245e981 */ /* 0x000eac000c1e1500 */
[----:B------:R-:W2:Y:S01]  /*5190*/  @!P0 LDG.E.U16 R55, desc[UR20][R2.64+-0xe80] ;  /* 0xfff1801402378981 */ /* 0x000ea2000c1e1500 */
[----:B------:R-:W-:-:S03]  /*51a0*/  ISETP.GE.AND P0, PT, R12, UR44, PT ;  /* 0x0000002c0c007c0c */ /* 0x000fc6000bf06270 */
[----:B------:R-:W2:Y:S01]  /*51b0*/  @!P1 LDG.E.U16 R56, desc[UR20][R2.64+-0xe40] ;  /* 0xfff1c01402389981 */ /* 0x000ea2000c1e1500 */
[----:B------:R-:W-:Y:S02]  /*51c0*/  ISETP.NE.AND P1, PT, R57, RZ, PT ;  /* 0x000000ff3900720c */ /* 0x000fe40003f25270 */
[----:B------:R-:W-:-:S07]  /*51d0*/  PRMT R57, RZ, 0x7610, R57 ;  /* 0x00007610ff397816 */ /* 0x000fce0000000039 */
[----:B------:R-:W2:Y:S01]  /*51e0*/  @!P0 LDG.E.U16 R57, desc[UR20][R2.64+-0xe00] ;  /* 0xfff2001402398981 */ /* 0x000ea2000c1e1500 */
[----:B------:R-:W-:-:S03]  /*51f0*/  ISETP.GE.AND P0, PT, R13, UR44, PT ;  /* 0x0000002c0d007c0c */ /* 0x000fc6000bf06270 */
[----:B------:R-:W2:Y:S10]  /*5200*/  @!P1 LDG.E.U16 R62, desc[UR20][R2.64+-0xd80] ;  /* 0xfff28014023e9981 */ /* 0x000eb4000c1e1500 */
[----:B------:R1:W2:Y:S01]  /*5210*/  @!P0 LDG.E.U16 R59, desc[UR20][R2.64+-0xdc0] ;  /* 0xfff24014023b8981 */ /* 0x0002a2000c1e1500 */
[----:B---3--:R-:W-:-:S02]  /*5220*/  HADD2.F32 R28, -RZ, R24.H0_H0 ;  /* 0x20000018ff1c7230 */ /* 0x008fc40000004100 */
[----:B----4-:R-:W-:Y:S02]  /*5230*/  HADD2.F32 R24, -RZ, R26.H0_H0 ;  /* 0x2000001aff187230 */ /* 0x010fe40000004100 */
[----:B-----5:R-:W-:Y:S02]  /*5240*/  HADD2.F32 R26, -RZ, R32.H0_H0 ;  /* 0x20000020ff1a7230 */ /* 0x020fe40000004100 */
[----:B0-----:R-:W-:Y:S02]  /*5250*/  HADD2.F32 R29, -RZ, R30.H0_H0 ;  /* 0x2000001eff1d7230 */ /* 0x001fe40000004100 */
[----:B------:R-:W-:Y:S01]  /*5260*/  FMUL.FTZ R71, R24, -1.4426950216293334961 ;  /* 0xbfb8aa3b18477820 */ /* 0x000fe20000410000 */
[----:B------:R-:W-:Y:S02]  /*5270*/  HADD2.F32 R32, -RZ, R34.H0_H0 ;  /* 0x20000022ff207230 */ /* 0x000fe40000004100 */
[----:B------:R-:W-:Y:S01]  /*5280*/  FMUL.FTZ R70, R28, -1.4426950216293334961 ;  /* 0xbfb8aa3b1c467820 */ /* 0x000fe20000410000 */
[----:B------:R-:W-:-:S02]  /*5290*/  HADD2.F32 R30, -RZ, R31.H0_H0 ;  /* 0x2000001fff1e7230 */ /* 0x000fc40000004100 */
[----:B------:R-:W-:Y:S02]  /*52a0*/  HADD2.F32 R34, -RZ, R37.H0_H0 ;  /* 0x20000025ff227230 */ /* 0x000fe40000004100 */
[----:B------:R-:W-:Y:S02]  /*52b0*/  HADD2.F32 R31, -RZ, R33.H0_H0 ;  /* 0x20000021ff1f7230 */ /* 0x000fe40000004100 */
[----:B------:R-:W-:Y:S02]  /*52c0*/  HADD2.F32 R37, -RZ, R40.H0_H0 ;  /* 0x20000028ff257230 */ /* 0x000fe40000004100 */
[----:B------:R-:W-:Y:S02]  /*52d0*/  HADD2.F32 R33, -RZ, R36.H0_H0 ;  /* 0x20000024ff217230 */ /* 0x000fe40000004100 */
[----:B------:R-:W-:Y:S01]  /*52e0*/  HADD2.F32 R40, -RZ, R42.H0_H0 ;  /* 0x2000002aff287230 */ /* 0x000fe20000004100 */
[----:B------:R-:W-:Y:S01]  /*52f0*/  MUFU.EX2 R71, R71 ;  /* 0x0000004700477308 */ /* 0x000fe20000000800 */
[----:B------:R-:W-:-:S02]  /*5300*/  HADD2.F32 R36, -RZ, R39.H0_H0 ;  /* 0x20000027ff247230 */ /* 0x000fc40000004100 */
[----:B------:R-:W-:Y:S02]  /*5310*/  HADD2.F32 R42, -RZ, R44.H0_H0 ;  /* 0x2000002cff2a7230 */ /* 0x000fe40000004100 */
[----:B------:R-:W-:Y:S02]  /*5320*/  HADD2.F32 R39, -RZ, R41.H0_H0 ;  /* 0x20000029ff277230 */ /* 0x000fe40000004100 */
[----:B------:R-:W-:Y:S01]  /*5330*/  HADD2.F32 R41, -RZ, R43.H0_H0 ;  /* 0x2000002bff297230 */ /* 0x000fe20000004100 */
[----:B------:R-:W0:Y:S01]  /*5340*/  MUFU.EX2 R70, R70 ;  /* 0x0000004600467308 */ /* 0x000e220000000800 */
[----:B------:R-:W-:Y:S02]  /*5350*/  HADD2.F32 R43, -RZ, R45.H0_H0 ;  /* 0x2000002dff2b7230 */ /* 0x000fe40000004100 */
[----:B------:R-:W-:-:S03]  /*5360*/  FMUL.FTZ R44, R42, -1.4426950216293334961 ;  /* 0xbfb8aa3b2a2c7820 */ /* 0x000fc60000410000 */
[----:B------:R-:W-:Y:S02]  /*5370*/  FMUL.FTZ R45, R43, -1.4426950216293334961 ;  /* 0xbfb8aa3b2b2d7820 */ /* 0x000fe40000410000 */
[----:B------:R-:W-:Y:S01]  /*5380*/  MUFU.EX2 R92, R44 ;  /* 0x0000002c005c7308 */ /* 0x000fe20000000800 */
[----:B-1----:R-:W-:Y:S01]  /*5390*/  FMUL.FTZ R2, R29, -1.4426950216293334961 ;  /* 0xbfb8aa3b1d027820 */ /* 0x002fe20000410000 */
[----:B------:R-:W-:-:S06]  /*53a0*/  FMUL.FTZ R3, R30, -1.4426950216293334961 ;  /* 0xbfb8aa3b1e037820 */ /* 0x000fcc0000410000 */
[----:B------:R-:W-:Y:S01]  /*53b0*/  MUFU.EX2 R93, R45 ;  /* 0x0000002d005d7308 */ /* 0x000fe20000000800 */
[----:B------:R-:W-:Y:S01]  /*53c0*/  FMUL.FTZ R72, R26, -1.4426950216293334961 ;  /* 0xbfb8aa3b1a487820 */ /* 0x000fe20000410000 */
[----:B0-----:R-:W-:-:S06]  /*53d0*/  FADD.FTZ R70, R70, 1 ;  /* 0x3f80000046467421 */ /* 0x001fcc0000010000 */
[----:B------:R-:W0:Y:S08]  /*53e0*/  MUFU.EX2 R2, R2 ;  /* 0x0000000200027308 */ /* 0x000e300000000800 */
[----:B------:R-:W-:Y:S08]  /*53f0*/  MUFU.EX2 R3, R3 ;  /* 0x0000000300037308 */ /* 0x000ff00000000800 */
[----:B------:R-:W-:Y:S01]  /*5400*/  MUFU.EX2 R72, R72 ;  /* 0x0000004800487308 */ /* 0x000fe20000000800 */
[----:B------:R-:W-:Y:S01]  /*5410*/  FMUL.FTZ R73, R31, -1.4426950216293334961 ;  /* 0xbfb8aa3b1f497820 */ /* 0x000fe20000410000 */
[----:B0-----:R-:W-:Y:S01]  /*5420*/  FADD.FTZ R2, R2, 1 ;  /* 0x3f80000002027421 */ /* 0x001fe20000010000 */
[----:B------:R-:W-:-:S05]  /*5430*/  FMUL.FTZ R75, R33, -1.4426950216293334961 ;  /* 0xbfb8aa3b214b7820 */ /* 0x000fca0000410000 */
[----:B------:R-:W-:Y:S01]  /*5440*/  MUFU.EX2 R73, R73 ;  /* 0x0000004900497308 */ /* 0x000fe20000000800 */
[----:B------:R-:W-:-:S07]  /*5450*/  FMUL.FTZ R74, R32, -1.4426950216293334961 ;  /* 0xbfb8aa3b204a7820 */ /* 0x000fce0000410000 */
[----:B------:R-:W0:Y:S01]  /*5460*/  MUFU.EX2 R75, R75 ;  /* 0x0000004b004b7308 */ /* 0x000e220000000800 */
[----:B------:R-:W-:-:S07]  /*5470*/  FMUL.FTZ R76, R34, -1.4426950216293334961 ;  /* 0xbfb8aa3b224c7820 */ /* 0x000fce0000410000 */
[----:B------:R-:W-:Y:S01]  /*5480*/  MUFU.EX2 R74, R74 ;  /* 0x0000004a004a7308 */ /* 0x000fe20000000800 */
[----:B------:R-:W-:Y:S01]  /*5490*/  FMUL.FTZ R82, R41, -1.4426950216293334961 ;  /* 0xbfb8aa3b29527820 */ /* 0x000fe20000410000 */
[----:B------:R-:W-:Y:S01]  /*54a0*/  FMUL.FTZ R77, R36, -1.4426950216293334961 ;  /* 0xbfb8aa3b244d7820 */ /* 0x000fe20000410000 */
[----:B0-----:R-:W-:-:S05]  /*54b0*/  FADD.FTZ R75, R75, 1 ;  /* 0x3f8000004b4b7421 */ /* 0x001fca0000010000 */
[----:B------:R-:W-:Y:S08]  /*54c0*/  MUFU.EX2 R90, R82 ;  /* 0x00000052005a7308 */ /* 0x000ff00000000800 */
[----:B------:R-:W-:Y:S01]  /*54d0*/  MUFU.EX2 R76, R76 ;  /* 0x0000004c004c7308 */ /* 0x000fe20000000800 */
[----:B------:R-:W-:-:S07]  /*54e0*/  FMUL.FTZ R78, R37, -1.4426950216293334961 ;  /* 0xbfb8aa3b254e7820 */ /* 0x000fce0000410000 */
[----:B------:R-:W-:Y:S01]  /*54f0*/  MUFU.EX2 R77, R77 ;  /* 0x0000004d004d7308 */ /* 0x000fe20000000800 */
[----:B------:R-:W-:Y:S01]  /*5500*/  FMUL.FTZ R79, R39, -1.4426950216293334961 ;  /* 0xbfb8aa3b274f7820 */ /* 0x000fe20000410000 */
[----:B------:R-:W-:-:S06]  /*5510*/  FMUL.FTZ R80, R40, -1.4426950216293334961 ;  /* 0xbfb8aa3b28507820 */ /* 0x000fcc0000410000 */
[----:B------:R-:W-:Y:S08]  /*5520*/  MUFU.EX2 R78, R78 ;  /* 0x0000004e004e7308 */ /* 0x000ff00000000800 */
[----:B------:R-:W-:Y:S01]  /*5530*/  MUFU.EX2 R79, R79 ;  /* 0x0000004f004f7308 */ /* 0x000fe20000000800 */
[----:B--2---:R0:W-:Y:S04]  /*5540*/  STS.U16 [R158], R51 ;  /* 0x000000339e007388 */ /* 0x0041e80000000400 */
[----:B------:R-:W-:Y:S04]  /*5550*/  STS.U16 [R157+0x40], R46 ;  /* 0x0000402e9d007388 */ /* 0x000fe80000000400 */
[----:B------:R-:W-:Y:S04]  /*5560*/  STS.U16 [R156+0x80], R50 ;  /* 0x000080329c007388 */ /* 0x000fe80000000400 */
[----:B------:R-:W-:Y:S04]  /*5570*/  STS.U16 [R155+0xc0], R52 ;  /* 0x0000c0349b007388 */ /* 0x000fe80000000400 */
[----:B------:R-:W-:Y:S04]  /*5580*/  STS.U16 [R154+0x100], R53 ;  /* 0x000100359a007388 */ /* 0x000fe80000000400 */
[----:B------:R-:W-:Y:S04]  /*5590*/  STS.U16 [R153+0x140], R54 ;  /* 0x0001403699007388 */ /* 0x000fe80000000400 */
[----:B------:R1:W-:Y:S04]  /*55a0*/  STS.U16 [R152+0x180], R55 ;  /* 0x0001803798007388 */ /* 0x0003e80000000400 */
[----:B------:R-:W-:Y:S04]  /*55b0*/  STS.U16 [R151+0x1c0], R56 ;  /* 0x0001c03897007388 */ /* 0x000fe80000000400 */
[----:B------:R2:W-:Y:S04]  /*55c0*/  STS.U16 [R150+0x200], R57 ;  /* 0x0002003996007388 */ /* 0x0005e80000000400 */
[----:B------:R3:W-:Y:S04]  /*55d0*/  STS.U16 [R149+0x240], R59 ;  /* 0x0002403b95007388 */ /* 0x0007e80000000400 */
[----:B------:R-:W-:Y:S04]  /*55e0*/  STS.U16 [R148+0x280], R62 ;  /* 0x0002803e94007388 */ /* 0x000fe80000000400 */
[----:B------:R-:W-:Y:S04]  /*55f0*/  STS.U16 [R147+0x2c0], R65 ;  /* 0x0002c04193007388 */ /* 0x000fe80000000400 */
[----:B------:R-:W-:Y:S04]  /*5600*/  STS.U16 [R146+0x300], R66 ;  /* 0x0003004292007388 */ /* 0x000fe80000000400 */
[----:B------:R4:W-:Y:S04]  /*5610*/  STS.U16 [R145+0x340], R67 ;  /* 0x0003404391007388 */ /* 0x0009e80000000400 */
[----:B------:R-:W-:Y:S04]  /*5620*/  STS.U16 [R144+0x380], R68 ;  /* 0x0003804490007388 */ /* 0x000fe80000000400 */
[----:B------:R5:W-:Y:S01]  /*5630*/  STS.U16 [R143+0x3c0], R69 ;  /* 0x0003c0458f007388 */ /* 0x000be20000000400 */
[----:B------:R-:W-:-:S03]  /*5640*/  NOP ;  /* 0x0000000000007918 */ /* 0x000fc60000000000 */
[----:B------:R-:W5:Y:S04]  /*5650*/  LDS.U16 R44, [R129] ;  /* 0x00000000812c7984 */ /* 0x000f680000000400 */
[----:B------:R-:W5:Y:S01]  /*5660*/  LDS.U16 R45, [R129+0x2] ;  /* 0x00000200812d7984 */ /* 0x000f620000000400 */
[----:B0-----:R-:W-:-:S03]  /*5670*/  FADD.FTZ R51, R71, 1 ;  /* 0x3f80000047337421 */ /* 0x001fc60000010000 */
[----:B------:R-:W0:Y:S01]  /*5680*/  LDS.U16 R46, [R129+0x4] ;  /* 0x00000400812e7984 */ /* 0x000e220000000400 */
[----:B-1----:R-:W1:Y:S03]  /*5690*/  MUFU.RCP R55, R70 ;  /* 0x0000004600377308 */ /* 0x002e660000001000 */
[----:B------:R-:W0:Y:S04]  /*56a0*/  LDS.U16 R54, [R129+0x6] ;  /* 0x0000060081367984 */ /* 0x000e280000000400 */
[----:B------:R-:W0:Y:S01]  /*56b0*/  LDS.U16 R56, [R129+0x8] ;  /* 0x0000080081387984 */ /* 0x000e220000000400 */
[----:B------:R-:W4:Y:S01]  /*56c0*/  MUFU.RCP R51, R51 ;  /* 0x0000003300337308 */ /* 0x000f220000001000 */
[----:B--2---:R-:W-:Y:S01]  /*56d0*/  FADD.FTZ R57, R3, 1 ;  /* 0x3f80000003397421 */ /* 0x004fe20000010000 */
[----:B------:R-:W-:-:S06]  /*56e0*/  FADD.FTZ R53, R72, 1 ;  /* 0x3f80000048357421 */ /* 0x000fcc0000010000 */
[----:B------:R2:W-:Y:S01]  /*56f0*/  MUFU.RCP R50, R2 ;  /* 0x0000000200327308 */ /* 0x0005e20000001000 */
[----:B-1----:R-:W-:Y:S01]  /*5700*/  FADD.FTZ R3, -R55, 1 ;  /* 0x3f80000037037421 */ /* 0x002fe20000010100 */
[----:B------:R-:W-:Y:S01]  /*5710*/  FADD.FTZ R52, R73, 1 ;  /* 0x3f80000049347421 */ /* 0x000fe20000010000 */
[----:B---3--:R-:W-:Y:S01]  /*5720*/  FADD.FTZ R59, R74, 1 ;  /* 0x3f8000004a3b7421 */ /* 0x008fe20000010000 */
[----:B------:R-:W-:Y:S01]  /*5730*/  LDS.U16 R72, [R129+0x10] ;  /* 0x0000100081487984 */ /* 0x000fe20000000400 */
[----:B----4-:R-:W-:-:S03]  /*5740*/  FADD.FTZ R67, -R51, 1 ;  /* 0x3f80000033437421 */ /* 0x010fc60000010100 */
[----:B--2---:R-:W1:Y:S01]  /*5750*/  LDS.U16 R2, [R129+0xa] ;  /* 0x00000a0081027984 */ /* 0x004e620000000400 */
[----:B------:R-:W-:Y:S01]  /*5760*/  FFMA.FTZ R65, R28, R3, 1 ;  /* 0x3f8000001c417423 */ /* 0x000fe20000010003 */
[----:B-----5:R-:W-:Y:S01]  /*5770*/  FFMA.FTZ R69, R24, R67, 1 ;  /* 0x3f80000018457423 */ /* 0x020fe20000010043 */
[----:B------:R-:W2:Y:S01]  /*5780*/  MUFU.RCP R53, R53 ;  /* 0x0000003500357308 */ /* 0x000ea20000001000 */
[----:B------:R-:W3:Y:S01]  /*5790*/  LDS.U16 R67, [R129+0xe] ;  /* 0x00000e0081437984 */ /* 0x000ee20000000400 */
[----:B------:R-:W-:-:S03]  /*57a0*/  HADD2.F32 R44, -RZ, R44.H0_H0 ;  /* 0x2000002cff2c7230 */ /* 0x000fc60000004100 */
[----:B------:R-:W4:Y:S01]  /*57b0*/  LDS.U16 R3, [R129+0xc] ;  /* 0x00000c0081037984 */ /* 0x000f220000000400 */
[----:B------:R-:W-:Y:S02]  /*57c0*/  HADD2.F32 R45, -RZ, R45.H0_H0 ;  /* 0x2000002dff2d7230 */ /* 0x000fe40000004100 */
[----:B------:R-:W-:Y:S01]  /*57d0*/  FMUL.FTZ R62, R47, R44 ;  /* 0x0000002c2f3e7220 */ /* 0x000fe20000410000 */
[----:B------:R-:W5:Y:S01]  /*57e0*/  MUFU.RCP R57, R57 ;  /* 0x0000003900397308 */ /* 0x000f620000001000 */
[----:B0-----:R-:W-:Y:S01]  /*57f0*/  HADD2.F32 R46, -RZ, R46.H0_H0 ;  /* 0x2000002eff2e7230 */ /* 0x001fe20000004100 */
[----:B------:R-:W0:Y:S01]  /*5800*/  LDS.U16 R74, [R129+0x12] ;  /* 0x00001200814a7984 */ /* 0x000e220000000400 */
[----:B------:R-:W-:Y:S01]  /*5810*/  FMUL.FTZ R66, R48, R45 ;  /* 0x0000002d30427220 */ /* 0x000fe20000410000 */
[----:B------:R-:W-:Y:S01]  /*5820*/  FMUL.FTZ R62, R55, R62 ;  /* 0x0000003e373e7220 */ /* 0x000fe20000410000 */
[----:B------:R-:W-:Y:S02]  /*5830*/  HADD2.F32 R54, -RZ, R54.H0_H0 ;  /* 0x20000036ff367230 */ /* 0x000fe40000004100 */
[----:B------:R-:W-:Y:S01]  /*5840*/  FMUL.FTZ R66, R51, R66 ;  /* 0x0000004233427220 */ /* 0x000fe20000410000 */
[----:B------:R-:W1:Y:S01]  /*5850*/  MUFU.RCP R52, R52 ;  /* 0x0000003400347308 */ /* 0x000e620000001000 */
[----:B--2---:R-:W-:Y:S01]  /*5860*/  FADD.FTZ R71, -R53, 1 ;  /* 0x3f80000035477421 */ /* 0x004fe20000010100 */
[----:B------:R-:W-:Y:S01]  /*5870*/  FMUL.FTZ R68, R49, R46 ;  /* 0x0000002e31447220 */ /* 0x000fe20000410000 */
[----:B------:R-:W-:Y:S01]  /*5880*/  FMUL.FTZ R82, R62, R65 ;  /* 0x000000413e527220 */ /* 0x000fe20000410000 */
[----:B------:R-:W-:Y:S01]  /*5890*/  FMUL.FTZ R83, R66, R69 ;  /* 0x0000004542537220 */ /* 0x000fe20000410000 */
[----:B------:R-:W-:Y:S01]  /*58a0*/  FADD.FTZ R66, -R50, 1 ;  /* 0x3f80000032427421 */ /* 0x000fe20000010100 */
[----:B------:R-:W-:-:S02]  /*58b0*/  FMUL.FTZ R65, R63, R54 ;  /* 0x000000363f417220 */ /* 0x000fc40000410000 */
[----:B------:R-:W2:Y:S01]  /*58c0*/  MUFU.RCP R62, R75 ;  /* 0x0000004b003e7308 */ /* 0x000ea20000001000 */
[----:B------:R-:W-:Y:S01]  /*58d0*/  FFMA.FTZ R71, R26, R71, 1 ;  /* 0x3f8000001a477423 */ /* 0x000fe20000010047 */
[----:B------:R-:W-:Y:S01]  /*58e0*/  FMUL.FTZ R68, R53, R68 ;  /* 0x0000004435447220 */ /* 0x000fe20000410000 */
[----:B------:R-:W-:Y:S02]  /*58f0*/  HADD2.F32 R56, -RZ, R56.H0_H0 ;  /* 0x20000038ff387230 */ /* 0x000fe40000004100 */
[----:B------:R-:W-:Y:S01]  /*5900*/  FFMA.FTZ R66, R29, R66, 1 ;  /* 0x3f8000001d427423 */ /* 0x000fe20000010042 */
[----:B------:R-:W-:Y:S01]  /*5910*/  FMUL.FTZ R65, R50, R65 ;  /* 0x0000004132417220 */ /* 0x000fe20000410000 */
[----:B------:R-:W-:Y:S01]  /*5920*/  FMUL.FTZ R84, R68, R71 ;  /* 0x0000004744547220 */ /* 0x000fe20000410000 */
[----:B-----5:R-:W-:Y:S01]  /*5930*/  FADD.FTZ R71, -R57, 1 ;  /* 0x3f80000039477421 */ /* 0x020fe20000010100 */
[----:B------:R-:W-:Y:S01]  /*5940*/  FMUL.FTZ R68, R61, R56 ;  /* 0x000000383d447220 */ /* 0x000fe20000410000 */
[----:B------:R-:W-:Y:S01]  /*5950*/  FMUL.FTZ R85, R65, R66 ;  /* 0x0000004241557220 */ /* 0x000fe20000410000 */
[----:B------:R-:W-:Y:S01]  /*5960*/  HADD2.F32 R65, -RZ, R64.H0_H0 ;  /* 0x20000040ff417230 */ /* 0x000fe20000004100 */
[----:B------:R-:W5:Y:S01]  /*5970*/  MUFU.RCP R59, R59 ;  /* 0x0000003b003b7308 */ /* 0x000f620000001000 */
[----:B------:R-:W-:Y:S01]  /*5980*/  FFMA.FTZ R71, R30, R71, 1 ;  /* 0x3f8000001e477423 */ /* 0x000fe20000010047 */
[----:B------:R-:W-:Y:S01]  /*5990*/  FMUL.FTZ R68, R57, R68 ;  /* 0x0000004439447220 */ /* 0x000fe20000410000 */
[----:B------:R-:W-:-:S02]  /*59a0*/  HADD2.F32 R64, -RZ, R58.H0_H0 ;  /* 0x2000003aff407230 */ /* 0x000fc40000004100 */
[----:B-1----:R-:W-:Y:S01]  /*59b0*/  FADD.FTZ R58, -R52, 1 ;  /* 0x3f800000343a7421 */ /* 0x002fe20000010100 */
[----:B------:R-:W-:Y:S01]  /*59c0*/  FADD.FTZ R69, R76, 1 ;  /* 0x3f8000004c457421 */ /* 0x000fe20000010000 */
[----:B------:R-:W-:Y:S01]  /*59d0*/  FMUL.FTZ R86, R68, R71 ;  /* 0x0000004744567220 */ /* 0x000fe20000410000 */
[----:B--2---:R-:W-:Y:S01]  /*59e0*/  FADD.FTZ R60, -R62, 1 ;  /* 0x3f8000003e3c7421 */ /* 0x004fe20000010100 */
[----:B------:R-:W-:Y:S01]  /*59f0*/  FFMA.FTZ R68, R31, R58, 1 ;  /* 0x3f8000001f447423 */ /* 0x000fe2000001003a */
[----:B------:R-:W-:Y:S01]  /*5a00*/  HADD2.F32 R58, -RZ, R2.H0_H0 ;  /* 0x20000002ff3a7230 */ /* 0x000fe20000004100 */
[----:B------:R1:W2:Y:S01]  /*5a10*/  MUFU.EX2 R81, R80 ;  /* 0x0000005000517308 */ /* 0x0002a20000000800 */
[----:B------:R-:W0:Y:S01]  /*5a20*/  LDS.U16 R2, [R129+0x14] ;  /* 0x0000140081027984 */ /* 0x000e220000000400 */
[----:B------:R-:W-:Y:S01]  /*5a30*/  FADD.FTZ R77, R77, 1 ;  /* 0x3f8000004d4d7421 */ /* 0x000fe20000010000 */
[----:B---3--:R-:W-:Y:S02]  /*5a40*/  HADD2.F32 R67, -RZ, R67.H0_H0 ;  /* 0x20000043ff437230 */ /* 0x008fe40000004100 */
[----:B------:R-:W-:Y:S01]  /*5a50*/  FADD.FTZ R66, R78, 1 ;  /* 0x3f8000004e427421 */ /* 0x000fe20000010000 */
[----:B------:R-:W-:Y:S01]  /*5a60*/  FADD.FTZ R79, R79, 1 ;  /* 0x3f8000004f4f7421 */ /* 0x000fe20000010000 */
[----:B------:R-:W-:Y:S01]  /*5a70*/  LDS.U16 R76, [R129+0x18] ;  /* 0x00001800814c7984 */ /* 0x000fe20000000400 */
[----:B------:R-:W3:Y:S01]  /*5a80*/  MUFU.RCP R69, R69 ;  /* 0x0000004500457308 */ /* 0x000ee20000001000 */
[----:B-1----:R-:W-:Y:S01]  /*5a90*/  FFMA.FTZ R80, R33, R60, 1 ;  /* 0x3f80000021507423 */ /* 0x002fe2000001003c */
[----:B----4-:R-:W-:-:S02]  /*5aa0*/  HADD2.F32 R60, -RZ, R3.H0_H0 ;  /* 0x20000003ff3c7230 */ /* 0x010fc40000004100 */
[----:B------:R-:W1:Y:S04]  /*5ab0*/  LDS.U16 R3, [R129+0x16] ;  /* 0x0000160081037984 */ /* 0x000e680000000400 */
[----:B------:R4:W0:Y:S01]  /*5ac0*/  MUFU.RCP R71, R77 ;  /* 0x0000004d00477308 */ /* 0x0008220000001000 */
[----:B-----5:R-:W-:Y:S01]  /*5ad0*/  FADD.FTZ R73, -R59, 1 ;  /* 0x3f8000003b497421 */ /* 0x020fe20000010100 */
[----:B------:R-:W-:Y:S01]  /*5ae0*/  FMUL.FTZ R70, R105, R60 ;  /* 0x0000003c69467220 */ /* 0x000fe20000410000 */
[----:B----4-:R-:W-:Y:S02]  /*5af0*/  FMUL.FTZ R77, R64, R67 ;  /* 0x00000043404d7220 */ /* 0x010fe40000410000 */
[----:B------:R-:W-:Y:S02]  /*5b00*/  FFMA.FTZ R78, R32, R73, 1 ;  /* 0x3f800000204e7423 */ /* 0x000fe40000010049 */
[----:B------:R-:W-:Y:S01]  /*5b10*/  FMUL.FTZ R77, R62, R77 ;  /* 0x0000004d3e4d7220 */ /* 0x000fe20000410000 */
[----:B------:R-:W-:Y:S01]  /*5b20*/  FMUL.FTZ R73, R65, R58 ;  /* 0x0000003a41497220 */ /* 0x000fe20000410000 */
[----:B------:R-:W-:-:S02]  /*5b30*/  FMUL.FTZ R75, R59, R70 ;  /* 0x000000463b4b7220 */ /* 0x000fc40000410000 */
[----:B------:R-:W-:Y:S02]  /*5b40*/  FMUL.FTZ R89, R77, R80 ;  /* 0x000000504d597220 */ /* 0x000fe40000410000 */
[----:B------:R-:W4:Y:S01]  /*5b50*/  LDS.U16 R77, [R129+0x1a] ;  /* 0x00001a00814d7984 */ /* 0x000f220000000400 */
[----:B------:R-:W-:Y:S01]  /*5b60*/  FMUL.FTZ R73, R52, R73 ;  /* 0x0000004934497220 */ /* 0x000fe20000410000 */
[----:B------:R3:W-:Y:S01]  /*5b70*/  MUFU.RCP R70, R79 ;  /* 0x0000004f00467308 */ /* 0x0007e20000001000 */
[----:B------:R-:W-:Y:S02]  /*5b80*/  FMUL.FTZ R88, R75, R78 ;  /* 0x0000004e4b587220 */ /* 0x000fe40000410000 */
[----:B------:R-:W5:Y:S01]  /*5b90*/  LDS.U16 R78, [R129+0x1c] ;  /* 0x00001c00814e7984 */ /* 0x000f620000000400 */
[----:B------:R-:W-:Y:S01]  /*5ba0*/  FMUL.FTZ R87, R73, R68 ;  /* 0x0000004449577220 */ /* 0x000fe20000410000 */
[----:B--2---:R-:W-:Y:S01]  /*5bb0*/  FADD.FTZ R75, R81, 1 ;  /* 0x3f800000514b7421 */ /* 0x004fe20000010000 */
[----:B---3--:R-:W-:Y:S01]  /*5bc0*/  FADD.FTZ R79, -R69, 1 ;  /* 0x3f800000454f7421 */ /* 0x008fe20000010100 */
[----:B------:R-:W-:-:S02]  /*5bd0*/  HADD2.F32 R68, -RZ, R38.H0_H0 ;  /* 0x20000026ff447230 */ /* 0x000fc40000004100 */
[----:B------:R-:W-:Y:S02]  /*5be0*/  HADD2.F32 R73, -RZ, R35.H0_H0 ;  /* 0x20000023ff497230 */ /* 0x000fe40000004100 */
[----:B------:R-:W-:Y:S01]  /*5bf0*/  FFMA.FTZ R81, R34, R79, 1 ;  /* 0x3f80000022517423 */ /* 0x000fe2000001004f */
[----:B0-----:R-:W-:Y:S01]  /*5c00*/  HADD2.F32 R38, -RZ, R74.H0_H0 ;  /* 0x2000004aff267230 */ /* 0x001fe20000004100 */
[----:B------:R-:W0:Y:S01]  /*5c10*/  LDS.U16 R79, [R129+0x1e] ;  /* 0x00001e00814f7984 */ /* 0x000e220000000400 */
[----:B------:R-:W-:Y:S01]  /*5c20*/  HADD2.F32 R35, -RZ, R72.H0_H0 ;  /* 0x20000048ff237230 */ /* 0x000fe20000004100 */
[----:B------:R-:W2:Y:S01]  /*5c30*/  MUFU.RCP R66, R66 ;  /* 0x0000004200427308 */ /* 0x000ea20000001000 */
[----:B------:R-:W-:Y:S01]  /*5c40*/  FADD.FTZ R91, -R71, 1 ;  /* 0x3f800000475b7421 */ /* 0x000fe20000010100 */
[----:B------:R-:W-:Y:S02]  /*5c50*/  FMUL.FTZ R74, R73, R38 ;  /* 0x00000026494a7220 */ /* 0x000fe40000410000 */
[----:B------:R-:W-:Y:S01]  /*5c60*/  FMUL.FTZ R72, R68, R35 ;  /* 0x0000002344487220 */ /* 0x000fe20000410000 */
[----:B------:R-:W-:Y:S01]  /*5c70*/  FFMA.FTZ R91, R36, R91, 1 ;  /* 0x3f800000245b7423 */ /* 0x000fe2000001005b */
[----:B------:R-:W-:-:S02]  /*5c80*/  FMUL.FTZ R74, R71, R74 ;  /* 0x0000004a474a7220 */ /* 0x000fc40000410000 */
[----:B------:R-:W-:Y:S01]  /*5c90*/  FMUL.FTZ R72, R69, R72 ;  /* 0x0000004845487220 */ /* 0x000fe20000410000 */
[----:B------:R-:W-:Y:S01]  /*5ca0*/  FADD.FTZ R80, R90, 1 ;  /* 0x3f8000005a507421 */ /* 0x000fe20000010000 */
[----:B------:R-:W-:Y:S01]  /*5cb0*/  FMUL.FTZ R91, R74, R91 ;  /* 0x0000005b4a5b7220 */ /* 0x000fe20000410000 */
[----:B------:R-:W-:Y:S02]  /*5cc0*/  HADD2.F32 R74, -RZ, R25.H0_H0 ;  /* 0x20000019ff4a7230 */ /* 0x000fe40000004100 */
[----:B------:R-:W-:Y:S01]  /*5cd0*/  FMUL.FTZ R90, R72, R81 ;  /* 0x00000051485a7220 */ /* 0x000fe20000410000 */
[----:B------:R-:W-:Y:S02]  /*5ce0*/  HADD2.F32 R72, -RZ, R27.H0_H0 ;  /* 0x2000001bff487230 */ /* 0x000fe40000004100 */
[----:B------:R-:W-:Y:S02]  /*5cf0*/  HADD2.F32 R25, -RZ, R2.H0_H0 ;  /* 0x20000002ff197230 */ /* 0x000fe40000004100 */
[----:B------:R-:W-:Y:S01]  /*5d00*/  FADD.FTZ R81, R92, 1 ;  /* 0x3f8000005c517421 */ /* 0x000fe20000010000 */
[----:B--2---:R-:W-:Y:S01]  /*5d10*/  FADD.FTZ R92, -R66, 1 ;  /* 0x3f800000425c7421 */ /* 0x004fe20000010100 */
[----:B-1----:R-:W-:Y:S01]  /*5d20*/  HADD2.F32 R27, -RZ, R3.H0_H0 ;  /* 0x20000003ff1b7230 */ /* 0x002fe20000004100 */
[----:B------:R-:W1:Y:S01]  /*5d30*/  MUFU.RCP R75, R75 ;  /* 0x0000004b004b7308 */ /* 0x000e620000001000 */
[----:B------:R-:W-:Y:S01]  /*5d40*/  FMUL.FTZ R3, R72, R25 ;  /* 0x0000001948037220 */ /* 0x000fe20000410000 */
[----:B------:R-:W-:Y:S01]  /*5d50*/  FFMA.FTZ R92, R37, R92, 1 ;  /* 0x3f800000255c7423 */ /* 0x000fe2000001005c */
[----:B------:R-:W-:-:S05]  /*5d60*/  FADD.FTZ R95, R93, 1 ;  /* 0x3f8000005d5f7421 */ /* 0x000fca0000010000 */
[----:B------:R-:W2:Y:S01]  /*5d70*/  MUFU.RCP R80, R80 ;  /* 0x0000005000507308 */ /* 0x000ea20000001000 */
[----:B------:R-:W-:-:S04]  /*5d80*/  FMUL.FTZ R3, R66, R3 ;  /* 0x0000000342037220 */ /* 0x000fc80000410000 */
[----:B------:R-:W-:-:S03]  /*5d90*/  FMUL.FTZ R3, R3, R92 ;  /* 0x0000005c03037220 */ /* 0x000fc60000410000 */
[----:B------:R-:W3:Y:S01]  /*5da0*/  MUFU.RCP R81, R81 ;  /* 0x0000005100517308 */ /* 0x000ee20000001000 */
[----:B------:R-:W-:Y:S02]  /*5db0*/  HADD2.F32 R239, -RZ, R7.H0_H0 ;  /* 0x20000007ffef7230 */ /* 0x000fe40000004100 */
[----:B------:R-:W-:Y:S01]  /*5dc0*/  FADD.FTZ R94, -R70, 1 ;  /* 0x3f800000465e7421 */ /* 0x000fe20000010100 */
[----:B------:R-:W-:Y:S02]  /*5dd0*/  HADD2.F32 R76, -RZ, R76.H0_H0 ;  /* 0x2000004cff4c7230 */ /* 0x000fe40000004100 */
[----:B------:R-:W-:Y:S01]  /*5de0*/  FMUL.FTZ R7, R74, R27 ;  /* 0x0000001b4a077220 */ /* 0x000fe20000410000 */
[----:B------:R-:W-:Y:S01]  /*5df0*/  HADD2.F32 R238, -RZ, R6.H0_H0 ;  /* 0x20000006ffee7230 */ /* 0x000fe20000004100 */
[----:B------:R-:W3:Y:S01]  /*5e00*/  MUFU.RCP R92, R95 ;  /* 0x0000005f005c7308 */ /* 0x000ee20000001000 */
[----:B----4-:R-:W-:Y:S01]  /*5e10*/  HADD2.F32 R77, -RZ, R77.H0_H0 ;  /* 0x2000004dff4d7230 */ /* 0x010fe20000004100 */
[----:B------:R-:W-:Y:S01]  /*5e20*/  BAR.SYNC.DEFER_BLOCKING 0x0 ;  /* 0x0000000000007b1d */ /* 0x000fe20000010000 */
[----:B------:R-:W-:-:S02]  /*5e30*/  HADD2.F32 R237, -RZ, R5.H0_H0 ;  /* 0x20000005ffed7230 */ /* 0x000fc40000004100 */
[----:B-1----:R-:W-:Y:S01]  /*5e40*/  FADD.FTZ R93, -R75, 1 ;  /* 0x3f8000004b5d7421 */ /* 0x002fe20000010100 */
[----:B------:R-:W-:Y:S01]  /*5e50*/  FFMA.FTZ R94, R39, R94, 1 ;  /* 0x3f800000275e7423 */ /* 0x000fe2000001005e */
[----:B------:R-:W-:Y:S01]  /*5e60*/  FMUL.FTZ R2, R239, R76 ;  /* 0x0000004cef027220 */ /* 0x000fe20000410000 */
[----:B------:R-:W-:Y:S01]  /*5e70*/  FMUL.FTZ R7, R70, R7 ;  /* 0x0000000746077220 */ /* 0x000fe20000410000 */
[----:B--2---:R-:W-:Y:S01]  /*5e80*/  FADD.FTZ R6, -R80, 1 ;  /* 0x3f80000050067421 */ /* 0x004fe20000010100 */
[----:B-----5:R-:W-:Y:S02]  /*5e90*/  HADD2.F32 R78, -RZ, R78.H0_H0 ;  /* 0x2000004eff4e7230 */ /* 0x020fe40000004100 */
[----:B------:R-:W-:Y:S01]  /*5ea0*/  FMUL.FTZ R5, R238, R77 ;  /* 0x0000004dee057220 */ /* 0x000fe20000410000 */
[----:B------:R-:W-:Y:S01]  /*5eb0*/  FFMA.FTZ R93, R40, R93, 1 ;  /* 0x3f800000285d7423 */ /* 0x000fe2000001005d */
[----:B------:R-:W-:Y:S01]  /*5ec0*/  FMUL.FTZ R2, R75, R2 ;  /* 0x000000024b027220 */ /* 0x000fe20000410000 */
[----:B------:R-:W-:Y:S01]  /*5ed0*/  FMUL.FTZ R94, R7, R94 ;  /* 0x0000005e075e7220 */ /* 0x000fe20000410000 */
[----:B------:R-:W-:-:S02]  /*5ee0*/  HADD2.F32 R236, -RZ, R4.H0_H0 ;  /* 0x20000004ffec7230 */ /* 0x000fc40000004100 */
[----:B------:R-:W-:Y:S01]  /*5ef0*/  FFMA.FTZ R6, R41, R6, 1 ;  /* 0x3f80000029067423 */ /* 0x000fe20000010006 */
[----:B------:R-:W-:Y:S01]  /*5f00*/  FMUL.FTZ R5, R80, R5 ;  /* 0x0000000550057220 */ /* 0x000fe20000410000 */
[----:B0-----:R-:W-:Y:S02]  /*5f10*/  HADD2.F32 R79, -RZ, R79.H0_H0 ;  /* 0x2000004fff4f7230 */ /* 0x001fe40000004100 */
[----:B---3--:R-:W-:Y:S01]  /*5f20*/  FADD.FTZ R7, -R81, 1 ;  /* 0x3f80000051077421 */ /* 0x008fe20000010100 */
[----:B------:R-:W-:Y:S01]  /*5f30*/  FMUL.FTZ R4, R237, R78 ;  /* 0x0000004eed047220 */ /* 0x000fe20000410000 */
[----:B------:R-:W-:Y:S01]  /*5f40*/  FMUL.FTZ R2, R2, R93 ;  /* 0x0000005d02027220 */ /* 0x000fe20000410000 */
[----:B------:R-:W-:Y:S01]  /*5f50*/  FMUL.FTZ R5, R5, R6 ;  /* 0x0000000605057220 */ /* 0x000fe20000410000 */
[----:B------:R-:W-:Y:S01]  /*5f60*/  FFMA.FTZ R7, R42, R7, 1 ;  /* 0x3f8000002a077423 */ /* 0x000fe20000010007 */
[----:B------:R-:W-:Y:S01]  /*5f70*/  FMUL.FTZ R4, R81, R4 ;  /* 0x0000000451047220 */ /* 0x000fe20000410000 */
[----:B------:R-:W-:Y:S01]  /*5f80*/  FADD.FTZ R6, -R92, 1 ;  /* 0x3f8000005c067421 */ /* 0x000fe20000010100 */
[----:B------:R-:W-:Y:S01]  /*5f90*/  FMUL.FTZ R93, R236, R79 ;  /* 0x0000004fec5d7220 */ /* 0x000fe20000410000 */
[----:B------:R-:W-:Y:S01]  /*5fa0*/  F2FP.F16.F32.PACK_AB R82, R83, R82 ;  /* 0x000000525352723e */ /* 0x000fe200000000ff */
[----:B------:R-:W-:Y:S01]  /*5fb0*/  FMUL.FTZ R4, R4, R7 ;  /* 0x0000000704047220 */ /* 0x000fe20000410000 */
[----:B------:R-:W-:Y:S01]  /*5fc0*/  FFMA.FTZ R6, R43, R6, 1 ;  /* 0x3f8000002b067423 */ /* 0x000fe20000010006 */
[----:B------:R-:W-:Y:S01]  /*5fd0*/  FMUL.FTZ R93, R92, R93 ;  /* 0x0000005d5c5d7220 */ /* 0x000fe20000410000 */
[----:B------:R-:W-:-:S02]  /*5fe0*/  PRMT R7, R82, 0x7632, R7 ;  /* 0x0000763252077816 */ /* 0x000fc40000000007 */
[----:B------:R-:W-:Y:S01]  /*5ff0*/  F2FP.F16.F32.PACK_AB R84, R85, R84 ;  /* 0x000000545554723e */ /* 0x000fe200000000ff */
[----:B------:R-:W-:Y:S01]  /*6000*/  FMUL.FTZ R93, R93, R6 ;  /* 0x000000065d5d7220 */ /* 0x000fe20000410000 */
[----:B------:R-:W-:Y:S01]  /*6010*/  F2FP.F16.F32.PACK_AB R88, R89, R88 ;  /* 0x000000585958723e */ /* 0x000fe200000000ff */
[----:B------:R0:W-:Y:S01]  /*6020*/  STS.U16 [R129+0x2], R7 ;  /* 0x0000020781007388 */ /* 0x0001e20000000400 */
[----:B------:R-:W-:Y:S02]  /*6030*/  PRMT R6, R84, 0x7632, R6 ;  /* 0x0000763254067816 */ /* 0x000fe40000000006 */
[----:B------:R-:W-:Y:S02]  /*6040*/  ISETP.NE.AND P6, PT, R131, RZ, PT ;  /* 0x000000ff8300720c */ /* 0x000fe40003fc5270 */
[----:B------:R-:W-:Y:S02]  /*6050*/  F2FP.F16.F32.PACK_AB R86, R87, R86 ;  /* 0x000000565756723e */ /* 0x000fe400000000ff */
[----:B------:R-:W-:-:S02]  /*6060*/  F2FP.F16.F32.PACK_AB R90, R91, R90 ;  /* 0x0000005a5b5a723e */ /* 0x000fc400000000ff */
[----:B0-----:R-:W-:Y:S02]  /*6070*/  PRMT R7, R88, 0x7632, R7 ;  /* 0x0000763258077816 */ /* 0x001fe40000000007 */
[----:B------:R-:W-:Y:S02]  /*6080*/  F2FP.F16.F32.PACK_AB R3, R94, R3 ;  /* 0x000000035e03723e */ /* 0x000fe400000000ff */
[----:B------:R-:W-:Y:S02]  /*6090*/  F2FP.F16.F32.PACK_AB R2, R5, R2 ;  /* 0x000000020502723e */ /* 0x000fe400000000ff */
[----:B------:R-:W-:Y:S01]  /*60a0*/  F2FP.F16.F32.PACK_AB R4, R93, R4 ;  /* 0x000000045d04723e */ /* 0x000fe200000000ff */
[----:B------:R0:W-:Y:S01]  /*60b0*/  STS.U16 [R129], R82 ;  /* 0x0000005281007388 */ /* 0x0001e20000000400 */
[----:B------:R-:W-:Y:S01]  /*60c0*/  ULEA UR8, UR9, UR8, 0x18 ;  /* 0x0000000809087291 */ /* 0x000fe2000f8ec03f */
[----:B------:R-:W-:Y:S02]  /*60d0*/  PRMT R83, R86, 0x7632, R83 ;  /* 0x0000763256537816 */ /* 0x000fe40000000053 */
[----:B------:R1:W-:Y:S01]  /*60e0*/  STS.U16 [R129+0x4], R84 ;  /* 0x0000045481007388 */ /* 0x0003e20000000400 */
[----:B------:R-:W-:-:S03]  /*60f0*/  PRMT R5, R2, 0x7632, R5 ;  /* 0x0000763202057816 */ /* 0x000fc60000000005 */
[----:B------:R2:W-:Y:S01]  /*6100*/  STS.U16 [R129+0x6], R6 ;  /* 0x0000060681007388 */ /* 0x0005e20000000400 */
[----:B0-----:R-:W-:-:S03]  /*6110*/  PRMT R82, R90, 0x7632, R82 ;  /* 0x000076325a527816 */ /* 0x001fc60000000052 */
[----:B------:R0:W-:Y:S01]  /*6120*/  STS.U16 [R129+0xe], R7 ;  /* 0x00000e0781007388 */ /* 0x0001e20000000400 */
[C---:B-1----:R-:W-:Y:S02]  /*6130*/  PRMT R84, R4.reuse, 0x7632, R84 ;  /* 0x0000763204547816 */ /* 0x042fe40000000054 */
[----:B--2---:R-:W-:Y:S02]  /*6140*/  PRMT R6, R3, 0x7632, R6 ;  /* 0x0000763203067816 */ /* 0x004fe40000000006 */
[----:B0-----:R-:W-:Y:S02]  /*6150*/  PRMT R7, R4, 0x7610, R7 ;  /* 0x0000761004077816 */ /* 0x001fe40000000007 */
[----:B------:R-:W-:Y:S01]  /*6160*/  MOV R4, UR44 ;  /* 0x0000002c00047c02 */ /* 0x000fe20008000f00 */
        /* <DEDUP_REMOVED lines=31> */
[----:B------:R-:W1:Y:S01]  /*6360*/  LDS R139, [R108+0x1080] ;  /* 0x001080006c8b7984 */ /* 0x000e620000000800 */
[----:B------:R-:W-:Y:S01]  /*6370*/  UIMAD UR26, UR17, UR24, URZ ;  /* 0x00000018111a72a4 */ /* 0x000fe2000f8e023f */
[----:B0-----:R-:W-:Y:S01]  /*6380*/  IADD3 R2, P1, R20, UR30, RZ ;  /* 0x0000001e14027c10 */ /* 0x001fe2000ff3e0ff */
[----:B------:R-:W-:-:S02]  /*6390*/  UIMAD.WIDE.U32 UR8, UR11, UR24, URZ ;  /* 0x000000180b0872a5 */ /* 0x000fc4000f8e003f */
[----:B------:R-:W-:Y:S01]  /*63a0*/  UIMAD UR25, UR11, UR25, UR26 ;  /* 0x000000190b1972a4 */ /* 0x000fe2000f8e021a */
[----:B------:R-:W-:Y:S01]  /*63b0*/  IADD3.X R3, R21, UR31, RZ, P1, !PT ;  /* 0x0000001f15037c10 */ /* 0x000fe20008ffe4ff */
[----:B------:R-:W-:Y:S02]  /*63c0*/  BSSY B0, `(.L_x_1260) ;  /* 0x0000011000007945 */ /* 0x000fe40003800000 */
[----:B------:R-:W-:Y:S01]  /*63d0*/  UIADD3 UR26, UR9, UR25, URZ ;  /* 0x00000019091a7290 */ /* 0x000fe2000fffe03f */
[----:B-1----:R-:W-:-:S13]  /*63e0*/  ISETP.GE.AND P0, PT, R20, R139, PT ;  /* 0x0000008b1400720c */ /* 0x002fda0003f06270 */
        /* <DEDUP_REMOVED lines=14> */
.L_x_1261:
[----:B------:R-:W-:Y:S05]  /*64d0*/  BSYNC B0 ;  /* 0x0000000000007941 */ /* 0x000fea0003800000 */
.L_x_1260:
[----:B------:R-:W-:Y:S01]  /*64e0*/  ULDC.64 UR24, c[0x0][0x3a0] ;  /* 0x0000e80000187ab9 */ /* 0x000fe20000000a00 */
[----:B------:R-:W-:Y:S01]  /*64f0*/  UMOV UR9, UR26 ;  /* 0x0000001a00097c82 */ /* 0x000fe20008000000 */
[-C--:B------:R-:W-:Y:S01]  /*6500*/  ISETP.GE.AND P0, PT, R23, R139.reuse, PT ;  /* 0x0000008b1700720c */ /* 0x080fe20003f06270 */
[----:B------:R-:W-:Y:S01]  /*6510*/  UIMAD.WIDE.U32 UR8, UR10, UR24, UR8 ;  /* 0x000000180a0872a5 */ /* 0x000fe2000f8e0008 */
[-C--:B------:R-:W-:Y:S01]  /*6520*/  ISETP.GE.AND P2, PT, R0, R139.reuse, PT ;  /* 0x0000008b0000720c */ /* 0x080fe20003f46270 */
[----:B------:R-:W-:Y:S01]  /*6530*/  UIMAD UR24, UR7, UR24, URZ ;  /* 0x00000018071872a4 */ /* 0x000fe2000f8e023f */
[-C--:B------:R-:W-:Y:S01]  /*6540*/  ISETP.GE.AND P3, PT, R10, R139.reuse, PT ;  /* 0x0000008b0a00720c */ /* 0x080fe20003f66270 */
[----:B------:R-:W-:Y:S01]  /*6550*/  UIADD3 UR26, UP0, UR19, UR8, URZ ;  /* 0x00000008131a7290 */ /* 0x000fe2000ff1e03f */
[-C--:B------:R-:W-:Y:S01]  /*6560*/  ISETP.GE.AND P4, PT, R11, R139.reuse, PT ;  /* 0x0000008b0b00720c */ /* 0x080fe20003f86270 */
[----:B------:R-:W-:Y:S01]  /*6570*/  UIMAD UR8, UR10, UR25, UR24 ;  /* 0x000000190a0872a4 */ /* 0x000fe2000f8e0218 */
[----:B------:R-:W-:Y:S01]  /*6580*/  ISETP.GE.AND P5, PT, R12, R139, PT ;  /* 0x0000008b0c00720c */ /* 0x000fe20003fa6270 */
        /* <DEDUP_REMOVED lines=17> */
[----:B------:R-:W-:Y:S01]  /*66a0*/  ISETP.GE.AND P1, PT, R8, R139, PT ;  /* 0x0000008b0800720c */ /* 0x000fe20003f26270 */
[----:B------:R-:W-:Y:S01]  /*66b0*/  FMUL.FTZ R82, R49, R26 ;  /* 0x0000001a31527220 */ /* 0x000fe20000410000 */
[----:B------:R-:W-:Y:S01]  /*66c0*/  FMUL.FTZ R34, R34, R69 ;  /* 0x0000004522227220 */ /* 0x000fe20000410000 */
[----:B------:R0:W-:Y:S01]  /*66d0*/  @!P0 STG.E.U16 desc[UR20][R4.64+-0xf80], R87 ;  /* 0xfff0805704008986 */ /* 0x0001e2000c101514 */
[----:B------:R-:W-:Y:S01]  /*66e0*/  ISETP.GE.AND P0, PT, R9, R139, PT ;  /* 0x0000008b0900720c */ /* 0x000fe20003f06270 */
[----:B------:R-:W-:Y:S01]  /*66f0*/  FMUL.FTZ R63, R63, R29 ;  /* 0x0000001d3f3f7220 */ /* 0x000fe20000410000 */
[----:B------:R-:W-:Y:S01]  /*6700*/  FMUL.FTZ R36, R36, R71 ;  /* 0x0000004724247220 */ /* 0x000fe20000410000 */
[----:B------:R0:W-:Y:S01]  /*6710*/  @!P2 STG.E.U16 desc[UR20][R4.64+-0xf40], R89 ;  /* 0xfff0c0590400a986 */ /* 0x0001e2000c101514 */
[-C--:B------:R-:W-:Y:S01]  /*6720*/  ISETP.GE.AND P2, PT, R13, R139.reuse, PT ;  /* 0x0000008b0d00720c */ /* 0x080fe20003f46270 */
[----:B------:R-:W-:Y:S01]  /*6730*/  FMUL.FTZ R61, R61, R30 ;  /* 0x0000001e3d3d7220 */ /* 0x000fe20000410000 */
[----:B------:R-:W-:Y:S01]  /*6740*/  FMUL.FTZ R37, R37, R66 ;  /* 0x0000004225257220 */ /* 0x000fe20000410000 */
[----:B------:R0:W-:Y:S01]  /*6750*/  @!P3 STG.E.U16 desc[UR20][R4.64+-0xe80], R95 ;  /* 0xfff1805f0400b986 */ /* 0x0001e2000c101514 */
        /* <DEDUP_REMOVED lines=14> */
[----:B------:R-:W-:Y:S01]  /*6840*/  ULDC.64 UR26, c[0x0][0x320] ;  /* 0x0000c800001a7ab9 */ /* 0x000fe20000000a00 */
        /* <DEDUP_REMOVED lines=12> */
[----:B------:R0:W-:Y:S01]  /*6910*/  STL [R1+0x28], R83 ;  /* 0x0000285301007387 */ /* 0x0001e20000100800 */
[----:B------:R-:W-:Y:S01]  /*6920*/  FMUL.FTZ R239, R239, R40 ;  /* 0x00000028efef7220 */ /* 0x000fe20000410000 */
[----:B------:R-:W-:Y:S01]  /*6930*/  FMUL.FTZ R238, R238, R41 ;  /* 0x00000029eeee7220 */ /* 0x000fe20000410000 */
[----:B------:R-:W-:Y:S01]  /*6940*/  FMUL.FTZ R237, R237, R42 ;  /* 0x0000002aeded7220 */ /* 0x000fe20000410000 */
[----:B------:R0:W-:Y:S01]  /*6950*/  STL [R1+0x24], R48 ;  /* 0x0000243001007387 */ /* 0x0001e20000100800 */
[----:B------:R-:W-:-:S03]  /*6960*/  FMUL.FTZ R236, R236, R43 ;  /* 0x0000002becec7220 */ /* 0x000fc60000410000 */
        /* <DEDUP_REMOVED lines=8> */
[----:B------:R0:W-:Y:S01]  /*69f0*/  @!P0 STG.E.U16 desc[UR20][R4.64+-0xd40], R107 ;  /* 0xfff2c06b04008986 */ /* 0x0001e2000c101514 */
[----:B------:R-:W-:-:S03]  /*6a00*/  ISETP.NE.U32.AND P0, PT, RZ, UR26, PT ;  /* 0x0000001aff007c0c */ /* 0x000fc6000bf05070 */
[----:B------:R0:W-:Y:S01]  /*6a10*/  @!P4 STG.E.U16 desc[UR20][R4.64+-0xd00], R123 ;  /* 0xfff3007b0400c986 */ /* 0x0001e2000c101514 */
[----:B------:R-:W-:-:S03]  /*6a20*/  ISETP.NE.AND.EX P0, PT, RZ, UR27, PT, P0 ;  /* 0x0000001bff007c0c */ /* 0x000fc6000bf05300 */
[----:B------:R0:W-:Y:S04]  /*6a30*/  @!P5 STG.E.U16 desc[UR20][R4.64+-0xcc0], R133 ;  /* 0xfff340850400d986 */ /* 0x0001e8000c101514 */
[----:B------:R0:W-:Y:S04]  /*6a40*/  @!P1 STG.E.U16 desc[UR20][R4.64+-0xc80], R135 ;  /* 0xfff3808704009986 */ /* 0x0001e8000c101514 */
[----:B------:R0:W-:Y:S04]  /*6a50*/  @!P2 STG.E.U16 desc[UR20][R4.64+-0xfc0], R85 ;  /* 0xfff040550400a986 */ /* 0x0001e8000c101514 */
[----:B------:R0:W-:Y:S04]  /*6a60*/  @!P3 STG.E.U16 desc[UR20][R4.64+-0xc40], R137 ;  /* 0xfff3c0890400b986 */ /* 0x0001e8000c101514 */
[----:B------:R0:W-:Y:S01]  /*6a70*/  STL [R1], R74 ;  /* 0x0000004a01007387 */ /* 0x0001e20000100800 */
[----:B------:R-:W-:Y:S05]  /*6a80*/  @!P0 BRA `(.L_x_1262) ;  /* 0x0000000800188947 */ /* 0x000fea0003800000 */
        /* <DEDUP_REMOVED lines=12> */
[----:B0-----:R-:W-:Y:S01]  /*6b50*/  FMUL.FTZ R5, R36, R38 ;  /* 0x0000002624057220 */ /* 0x001fe20000410000 */
        /* <DEDUP_REMOVED lines=23> */
[----:B------:R2:W-:Y:S01]  /*6cd0*/  STS.U16 [R129+0xa], R24 ;  /* 0x00000a1881007388 */ /* 0x0005e20000000400 */
[----:B------:R-:W-:Y:S01]  /*6ce0*/  PRMT R25, R5, 0x7632, R25 ;  /* 0x0000763205197816 */ /* 0x000fe20000000019 */
[----:B------:R-:W-:Y:S01]  /*6cf0*/  BSSY B0, `(.L_x_1263) ;  /* 0x0000034000007945 */ /* 0x000fe20003800000 */
[----:B0-----:R-:W-:Y:S01]  /*6d00*/  PRMT R6, R32, 0x7632, R6 ;  /* 0x0000763220067816 */ /* 0x001fe20000000006 */
[----:B------:R0:W-:Y:S01]  /*6d10*/  STS.U16 [R129+0x10], R5 ;  /* 0x0000100581007388 */ /* 0x0001e20000000400 */
[----:B------:R-:W-:-:S02]  /*6d20*/  PRMT R28, R42, 0x7632, R28 ;  /* 0x000076322a1c7816 */ /* 0x000fc4000000001c */
[----:B-1----:R-:W-:Y:S01]  /*6d30*/  PRMT R26, R40, 0x7632, R26 ;  /* 0x00007632281a7816 */ /* 0x002fe2000000001a */
[----:B------:R-:W-:Y:S01]  /*6d40*/  STS.U16 [R129+0x6], R7 ;  /* 0x0000060781007388 */ /* 0x000fe20000000400 */
[----:B--2---:R-:W-:-:S03]  /*6d50*/  PRMT R24, R4, 0x7632, R24 ;  /* 0x0000763204187816 */ /* 0x004fc60000000018 */
        /* <DEDUP_REMOVED lines=45> */
.L_x_1264:
[----:B------:R-:W-:Y:S05]  /*7030*/  BSYNC B0 ;  /* 0x0000000000007941 */ /* 0x000fea0003800000 */
.L_x_1263:
        /* <DEDUP_REMOVED lines=43> */
.L_x_1262:
[----:B-1----:R-:W2:Y:S01]  /*72f0*/  LDL.LU R2, [R1+0xac] ;  /* 0x0000ac0001027983 */ /* 0x002ea20000300800 */
[----:B------:R-:W-:Y:S01]  /*7300*/  HADD2.F32 R0, -RZ, R142.H0_H0 ;  /* 0x2000008eff007230 */ /* 0x000fe20000004100 */
[----:B------:R-:W1:Y:S01]  /*7310*/  LDC R6, c[0x0][0x21c] ;  /* 0x00008700ff067b82 */ /* 0x000e620000000800 */
[----:B------:R-:W-:Y:S02]  /*7320*/  HADD2.F32 R3, -RZ, R141.H0_H0 ;  /* 0x2000008dff037230 */ /* 0x000fe40000004100 */
[----:B------:R-:W-:Y:S01]  /*7330*/  FMUL.FTZ R235, R83, UR4 ;  /* 0x0000000453eb7c20 */ /* 0x000fe20008410000 */
[----:B0-----:R-:W-:Y:S02]  /*7340*/  HADD2.F32 R5, -RZ, R140.H0_H0 ;  /* 0x2000008cff057230 */ /* 0x001fe40000004100 */
        /* <DEDUP_REMOVED lines=16> */
[----:B------:R-:W-:Y:S02]  /*7450*/  CS2R R90, SRZ ;  /* 0x00000000005a7805 */ /* 0x000fe4000001ff00 */
[----:B------:R-:W-:Y:S02]  /*7460*/  CS2R R88, SRZ ;  /* 0x0000000000587805 */ /* 0x000fe4000001ff00 */
[----:B------:R-:W-:Y:S02]  /*7470*/  CS2R R86, SRZ ;  /* 0x0000000000567805 */ /* 0x000fe4000001ff00 */
[----:B------:R-:W-:Y:S01]  /*7480*/  CS2R R84, SRZ ;  /* 0x0000000000547805 */ /* 0x000fe2000001ff00 */
[----:B------:R-:W-:Y:S01]  /*7490*/  BAR.SYNC.DEFER_BLOCKING 0x0 ;  /* 0x0000000000007b1d */ /* 0x000fe20000010000 */
[----:B-1----:R-:W-:Y:S01]  /*74a0*/  ISETP.GE.AND P0, PT, R6, 0x1, PT ;  /* 0x000000010600780c */ /* 0x002fe20003f06270 */
        /* <DEDUP_REMOVED lines=13> */
[----:B------:R-:W-:Y:S02]  /*7580*/  HADD2.F32 R2, -RZ, R102.H0_H0 ;  /* 0x20000066ff027230 */ /* 0x000fe40000004100 */
[----:B------:R-:W-:Y:S01]  /*7590*/  FMUL.FTZ R102, R238, UR4 ;  /* 0x00000004ee667c20 */ /* 0x000fe20008410000 */
[----:B------:R-:W-:Y:S01]  /*75a0*/  FFMA.FTZ R0, R64, R3, R0 ;  /* 0x0000000340007223 */ /* 0x000fe20000010000 */
[----:B------:R-:W-:-:S03]  /*75b0*/  HADD2.F32 R3, -RZ, R122.H0_H0 ;  /* 0x2000007aff037230 */ /* 0x000fc60000004100 */
[----:B------:R-:W-:Y:S01]  /*75c0*/  FFMA.FTZ R0, R68, R5, R0 ;  /* 0x0000000544007223 */ /* 0x000fe20000010000 */
[----:B------:R-:W-:-:S03]  /*75d0*/  HADD2.F32 R5, -RZ, R106.H0_H0 ;  /* 0x2000006aff057230 */ /* 0x000fc60000004100 */
[----:B------:R-:W-:Y:S01]  /*75e0*/  FFMA.FTZ R0, R73, R3, R0 ;  /* 0x0000000349007223 */ /* 0x000fe20000010000 */
[----:B------:R-:W-:Y:S02]  /*75f0*/  HADD2.F32 R3, -RZ, R104.H0_H0 ;  /* 0x20000068ff037230 */ /* 0x000fe40000004100 */
[----:B------:R-:W-:Y:S01]  /*7600*/  FMUL.FTZ R104, R74, UR4 ;  /* 0x000000044a687c20 */ /* 0x000fe20008410000 */
[----:B------:R-:W-:-:S04]  /*7610*/  FFMA.FTZ R0, R72, R5, R0 ;  /* 0x0000000548007223 */ /* 0x000fc80000010000 */
[----:B------:R-:W-:-:S04]  /*7620*/  FFMA.FTZ R0, R74, R3, R0 ;  /* 0x000000034a007223 */ /* 0x000fc80000010000 */
[----:B------:R-:W-:Y:S01]  /*7630*/  FFMA.FTZ R3, R239, R2, R0 ;  /* 0x00000002ef037223 */ /* 0x000fe20000010000 */
[----:B------:R-:W-:Y:S01]  /*7640*/  HADD2.F32 R0, -RZ, R98.H0_H0 ;  /* 0x20000062ff007230 */ /* 0x000fe20000004100 */
[----:B------:R-:W-:Y:S01]  /*7650*/  CS2R R98, SRZ ;  /* 0x0000000000627805 */ /* 0x000fe2000001ff00 */
[----:B------:R-:W-:Y:S02]  /*7660*/  HADD2.F32 R2, -RZ, R96.H0_H0 ;  /* 0x20000060ff027230 */ /* 0x000fe40000004100 */
[----:B------:R-:W-:Y:S01]  /*7670*/  FFMA.FTZ R4, R238, R4, R3 ;  /* 0x00000004ee047223 */ /* 0x000fe20000010003 */
[----:B------:R-:W-:-:S03]  /*7680*/  CS2R R96, SRZ ;  /* 0x0000000000607805 */ /* 0x000fc6000001ff00 */
[----:B------:R-:W-:-:S04]  /*7690*/  FFMA.FTZ R3, R237, R0, R4 ;  /* 0x00000000ed037223 */ /* 0x000fc80000010004 */
[----:B------:R-:W-:-:S05]  /*76a0*/  FFMA.FTZ R0, R236, R2, R3 ;  /* 0x00000002ec007223 */ /* 0x000fca0000010003 */
[----:B------:R0:W-:Y:S01]  /*76b0*/  STL [R1+0xac], R0 ;  /* 0x0000ac0001007387 */ /* 0x0001e20000100800 */
[----:B------:R-:W-:Y:S05]  /*76c0*/  @!P0 BRA `(.L_x_1265) ;  /* 0x000000a400088947 */ /* 0x000fea0003800000 */
[----:B------:R-:W-:Y:S01]  /*76d0*/  ULDC.64 UR18, c[0x0][0x230] ;  /* 0x00008c0000127ab9 */ /* 0x000fe20000000a00 */
[C---:B0-----:R-:W-:Y:S01]  /*76e0*/  LOP3.LUT R0, R131.reuse, 0x7ffffe0, RZ, 0xc0, !PT ;  /* 0x07ffffe083007812 */ /* 0x041fe200078ec0ff */
[----:B------:R-:W-:Y:S01]  /*76f0*/  UIMAD UR8, UR7, UR18, URZ ;  /* 0x00000012070872a4 */ /* 0x000fe2000f8e023f */
[----:B------:R-:W-:Y:S01]  /*7700*/  LOP3.LUT R2, R131, 0x1f, RZ, 0xc0, !PT ;  /* 0x0000001f83027812 */ /* 0x000fe200078ec0ff */
[----:B------:R-:W-:Y:S01]  /*7710*/  USHF.L.U32 UR17, UR44, 0x1, URZ ;  /* 0x000000012c117899 */ /* 0x000fe2000800063f */
[----:B------:R-:W-:Y:S01]  /*7720*/  SHF.L.U32 R0, R0, 0x5, RZ ;  /* 0x0000000500007819 */ /* 0x000fe200000006ff */
[----:B------:R-:W-:Y:S01]  /*7730*/  UIMAD UR19, UR10, UR19, UR8 ;  /* 0x000000130a1372a4 */ /* 0x000fe2000f8e0208 */
[----:B------:R-:W-:Y:S01]  /*7740*/  CS2R R98, SRZ ;  /* 0x0000000000627805 */ /* 0x000fe2000001ff00 */
[----:B------:R-:W-:Y:S01]  /*7750*/  UIMAD.WIDE.U32 UR24, UR10, UR18, URZ ;  /* 0x000000120a1872a5 */ /* 0x000fe2000f8e003f */
[----:B------:R-:W-:Y:S01]  /*7760*/  LOP3.LUT R0, R0, 0xffffffe0, R2, 0xe2, !PT ;  /* 0xffffffe000007812 */ /* 0x000fe200078ee202 */
[----:B------:R-:W-:Y:S01]  /*7770*/  ULDC.64 UR8, c[0x0][0x248] ;  /* 0x0000920000087ab9 */ /* 0x000fe20000000a00 */
[----:B------:R-:W-:Y:S01]  /*7780*/  CS2R R96, SRZ ;  /* 0x0000000000607805 */ /* 0x000fe2000001ff00 */
[----:B------:R-:W-:Y:S01]  /*7790*/  UIMAD UR7, UR7, UR8, URZ ;  /* 0x00000008070772a4 */ /* 0x000fe2000f8e023f */
[----:B------:R-:W-:Y:S01]  /*77a0*/  ISETP.GE.AND P0, PT, R0, UR17, PT ;  /* 0x0000001100007c0c */ /* 0x000fe2000bf06270 */
[----:B------:R-:W-:Y:S01]  /*77b0*/  UIMAD.WIDE.U32 UR26, UR10, UR8, URZ ;  /* 0x000000080a1a72a5 */ /* 0x000fe2000f8e003f */
[----:B------:R-:W-:Y:S01]  /*77c0*/  CS2R R94, SRZ ;  /* 0x00000000005e7805 */ /* 0x000fe2000001ff00 */
[----:B------:R-:W-:Y:S01]  /*77d0*/  UIMAD UR46, UR10, UR9, UR7 ;  /* 0x000000090a2e72a4 */ /* 0x000fe2000f8e0207 */
[----:B------:R-:W-:-:S02]  /*77e0*/  CS2R R92, SRZ ;  /* 0x00000000005c7805 */ /* 0x000fc4000001ff00 */
[----:B------:R-:W-:Y:S02]  /*77f0*/  CS2R R90, SRZ ;  /* 0x00000000005a7805 */ /* 0x000fe4000001ff00 */
        /* <DEDUP_REMOVED lines=18> */
.L_x_1360:
[----:B------:R-:W-:Y:S01]  /*7920*/  USHF.R.S32.HI UR54, URZ, 0x1f, UR7 ;  /* 0x0000001f3f367899 */ /* 0x000fe20008011407 */
[----:B------:R-:W2:Y:S01]  /*7930*/  LDL R70, [R1+0x60] ;  /* 0x0000600001467983 */ /* 0x000ea20000100800 */
[----:B------:R-:W-:Y:S02]  /*7940*/  UMOV UR42, UR24 ;  /* 0x00000018002a7c82 */ /* 0x000fe40008000000 */
[----:B------:R-:W-:Y:S01]  /*7950*/  UIMAD UR44, UR54, UR36, URZ ;  /* 0x00000024362c72a4 */ /* 0x000fe2000f8e023f */
[----:B------:R-:W3:Y:S01]  /*7960*/  LDL R68, [R1+0x5c] ;  /* 0x00005c0001447983 */ /* 0x000ee20000100800 */
[----:B------:R-:W-:Y:S02]  /*7970*/  UMOV UR43, UR19 ;  /* 0x00000013002b7c82 */ /* 0x000fe40008000000 */
[----:B------:R-:W-:Y:S01]  /*7980*/  UIMAD.WIDE.U32 UR42, UR7, UR36, UR42 ;  /* 0x00000024072a72a5 */ /* 0x000fe2000f8e002a */
[----:B----4-:R-:W4:Y:S01]  /*7990*/  LDL R66, [R1+0x58] ;  /* 0x0000580001427983 */ /* 0x010f220000100800 */
[----:B------:R-:W-:Y:S01]  /*79a0*/  UIMAD UR44, UR7, UR37, UR44 ;  /* 0x00000025072c72a4 */ /* 0x000fe2000f8e022c */
[----:B------:R-:W-:Y:S01]  /*79b0*/  LOP3.LUT R0, R131, 0x7ffffe0, RZ, 0xc0, !PT ;  /* 0x07ffffe083007812 */ /* 0x000fe200078ec0ff */
[----:B------:R-:W-:-:S02]  /*79c0*/  ULEA UR45, UP0, UR42, UR38, 0x3 ;  /* 0x000000262a2d7291 */ /* 0x000fc4000f80183f */
[----:B------:R-:W-:Y:S01]  /*79d0*/  UIADD3 UR43, UR43, UR44, URZ ;  /* 0x0000002c2b2b7290 */ /* 0x000fe2000fffe03f */
[----:B------:R-:W-:Y:S02]  /*79e0*/  LOP3.LUT R246, R131, 0x1f, RZ, 0xc0, !PT ;  /* 0x0000001f83f67812 */ /* 0x000fe400078ec0ff */
[----:B------:R-:W-:Y:S01]  /*79f0*/  SHF.L.U32 R0, R0, 0x5, RZ ;  /* 0x0000000500007819 */ /* 0x000fe200000006ff */
[----:B------:R-:W-:Y:S01]  /*7a00*/  ULEA.HI.X UR42, UR42, UR39, UR43, 0x3, UP0 ;  /* 0x000000272a2a7291 */ /* 0x000fe200080f1c2b */
[----:B------:R-:W-:Y:S02]  /*7a10*/  MOV R2, UR45 ;  /* 0x0000002d00027c02 */ /* 0x000fe40008000f00 */
[----:B01----:R-:W-:-:S03]  /*7a20*/  LOP3.LUT R6, R0, 0xffffffe0, R246, 0xe2, !PT ;  /* 0xffffffe000067812 */ /* 0x003fc600078ee2f6 */
[----:B------:R-:W-:Y:S01]  /*7a30*/  MOV R3, UR42 ;  /* 0x0000002a00037c02 */ /* 0x000fe20008000f00 */
[----:B------:R-:W-:Y:S01]  /*7a40*/  ULDC.64 UR42, c[0x0][0x270] ;  /* 0x00009c00002a7ab9 */ /* 0x000fe20000000a00 */
[----:B------:R-:W-:Y:S01]  /*7a50*/  SHF.R.S32.HI R7, RZ, 0x1f, R6 ;  /* 0x0000001fff077819 */ /* 0x000fe20000011406 */
[----:B------:R-:W-:Y:S02]  /*7a60*/  UIMAD UR44, UR54, UR42, URZ ;  /* 0x0000002a362c72a4 */ /* 0x000fe4000f8e023f */
[----:B------:R-:W-:Y:S02]  /*7a70*/  MOV R9, UR42 ;  /* 0x0000002a00097c02 */ /* 0x000fe40008000f00 */
[C---:B------:R-:W-:Y:S01]  /*7a80*/  LOP3.LUT R0, R6.reuse, 0x20, RZ, 0xfc, !PT ;  /* 0x0000002006007812 */ /* 0x040fe200078efcff */
[----:B------:R-:W2:Y:S01]  /*7a90*/  LDG.E.64 R2, desc[UR20][R2.64] ;  /* 0x0000001402027981 */ /* 0x000ea2000c1e1b00 */
[----:B------:R-:W-:Y:S01]  /*7aa0*/  LOP3.LUT R4, R6, 0x40, RZ, 0xfc, !PT ;  /* 0x0000004006047812 */ /* 0x000fe200078efcff */
[----:B------:R-:W-:-:S02]  /*7ab0*/  UIMAD UR43, UR7, UR43, UR44 ;  /* 0x0000002b072b72a4 */ /* 0x000fc4000f8e022c */
[----:B------:R-:W-:Y:S01]  /*7ac0*/  IMAD.WIDE.U32 R8, R9, UR7, R6 ;  /* 0x0000000709087c25 */ /* 0x000fe2000f8e0006 */
[----:B------:R-:W-:Y:S02]  /*7ad0*/  ISETP.GE.AND P2, PT, R0, UR17, PT ;  /* 0x0000001100007c0c */ /* 0x000fe4000bf46270 */
[----:B------:R-:W-:Y:S02]  /*7ae0*/  ISETP.GE.AND P5, PT, R4, UR17, PT ;  /* 0x0000001104007c0c */ /* 0x000fe4000bfa6270 */
[----:B------:R-:W-:Y:S02]  /*7af0*/  LOP3.LUT R0, R6, 0x60, RZ, 0xfc, !PT ;  /* 0x0000006006007812 */ /* 0x000fe400078efcff */
[----:B------:R-:W-:Y:S02]  /*7b00*/  IADD3 R5, R9, UR43, RZ ;  /* 0x0000002b09057c10 */ /* 0x000fe4000fffe0ff */
[----:B------:R-:W-:Y:S02]  /*7b10*/  LEA R4, P3, R8, UR14, 0x1 ;  /* 0x0000000e08047c11 */ /* 0x000fe4000f8608ff */
[----:B------:R-:W-:-:S02]  /*7b20*/  LOP3.LUT R7, R6, 0x80, RZ, 0xfc, !PT ;  /* 0x0000008006077812 */ /* 0x000fc400078efcff */
[----:B------:R-:W-:Y:S02]  /*7b30*/  LOP3.LUT R9, R6, 0xa0, RZ, 0xfc, !PT ;  /* 0x000000a006097812 */ /* 0x000fe400078efcff */
[----:B------:R-:W-:Y:S02]  /*7b40*/  ISETP.GE.AND P4, PT, R0, UR17, PT ;  /* 0x0000001100007c0c */ /* 0x000fe4000bf86270 */
[----:B------:R-:W-:Y:S02]  /*7b50*/  PRMT R32, RZ, 0x7610, R32 ;  /* 0x00007610ff207816 */ /* 0x000fe40000000020 */
[----:B------:R-:W-:Y:S02]  /*7b60*/  PRMT R35, RZ, 0x7610, R35 ;  /* 0x00007610ff237816 */ /* 0x000fe40000000023 */
[----:B------:R-:W-:Y:S02]  /*7b70*/  LEA.HI.X R5, R8, UR15, R5, 0x1, P3 ;  /* 0x0000000f08057c11 */ /* 0x000fe400098f0c05 */
[----:B------:R-:W-:-:S02]  /*7b80*/  ISETP.GE.AND P1, PT, R7, UR17, PT ;  /* 0x0000001107007c0c */ /* 0x000fc4000bf26270 */
[----:B------:R-:W-:Y:S01]  /*7b90*/  ISETP.GE.AND P3, PT, R9, UR17, PT ;  /* 0x0000001109007c0c */ /* 0x000fe2000bf66270 */
[----:B------:R-:W3:Y:S01]  /*7ba0*/  @!P2 LDG.E.U16 R32, desc[UR20][R4.64+0x40] ;  /* 0x000040140420a981 */ /* 0x000ee2000c1e1500 */
[C---:B------:R-:W-:Y:S02]  /*7bb0*/  LOP3.LUT R0, R6.reuse, 0xc0, RZ, 0xfc, !PT ;  /* 0x000000c006007812 */ /* 0x040fe400078efcff */
[----:B------:R-:W-:Y:S01]  /*7bc0*/  LOP3.LUT R7, R6, 0xe0, RZ, 0xfc, !PT ;  /* 0x000000e006077812 */ /* 0x000fe200078efcff */
[----:B------:R-:W4:Y:S01]  /*7bd0*/  @!P5 LDG.E.U16 R35, desc[UR20][R4.64+0x80] ;  /* 0x000080140423d981 */ /* 0x000f22000c1e1500 */
[----:B------:R-:W-:Y:S02]  /*7be0*/  PRMT R31, RZ, 0x7610, R31 ;  /* 0x00007610ff1f7816 */ /* 0x000fe4000000001f */
[----:B------:R-:W-:Y:S02]  /*7bf0*/  ISETP.GE.AND P2, PT, R0, UR17, PT ;  /* 0x0000001100007c0c */ /* 0x000fe4000bf46270 */
[----:B------:R-:W-:-:S02]  /*7c00*/  ISETP.GE.AND P5, PT, R7, UR17, PT ;  /* 0x0000001107007c0c */ /* 0x000fc4000bfa6270 */
[----:B------:R-:W-:Y:S01]  /*7c10*/  LOP3.LUT R0, R6, 0x100, RZ, 0xfc, !PT ;  /* 0x0000010006007812 */ /* 0x000fe200078efcff */
[----:B------:R-:W4:Y:S01]  /*7c20*/  @!P4 LDG.E.U16 R31, desc[UR20][R4.64+0xc0] ;  /* 0x0000c014041fc981 */ /* 0x000f22000c1e1500 */
[----:B------:R-:W-:Y:S02]  /*7c30*/  PRMT R17, RZ, 0x7610, R17 ;  /* 0x00007610ff117816 */ /* 0x000fe40000000011 */
[----:B------:R-:W-:Y:S02]  /*7c40*/  ISETP.GE.AND P4, PT, R0, UR17, PT ;  /* 0x0000001100007c0c */ /* 0x000fe4000bf86270 */
[----:B------:R-:W-:Y:S02]  /*7c50*/  LOP3.LUT R7, R6, 0x140, RZ, 0xfc, !PT ;  /* 0x0000014006077812 */ /* 0x000fe400078efcff */
[----:B------:R-:W-:Y:S01]  /*7c60*/  PRMT R16, RZ, 0x7610, R16 ;  /* 0x00007610ff107816 */ /* 0x000fe20000000010 */
[----:B------:R-:W4:Y:S01]  /*7c70*/  @!P3 LDG.E.U16 R17, desc[UR20][R4.64+0x140] ;  /* 0x000140140411b981 */ /* 0x000f22000c1e1500 */
[----:B------:R-:W-:-:S02]  /*7c80*/  PRMT R21, RZ, 0x7610, R21 ;  /* 0x00007610ff157816 */ /* 0x000fc40000000015 */
[C---:B------:R-:W-:Y:S02]  /*7c90*/  LOP3.LUT R0, R6.reuse, 0x120, RZ, 0xfc, !PT ;  /* 0x0000012006007812 */ /* 0x040fe400078efcff */
[----:B------:R-:W-:Y:S01]  /*7ca0*/  ISETP.GE.AND P3, PT, R7, UR17, PT ;  /* 0x0000001107007c0c */ /* 0x000fe2000bf66270 */
[----:B------:R-:W4:Y:S01]  /*7cb0*/  @!P1 LDG.E.U16 R16, desc[UR20][R4.64+0x100] ;  /* 0x0001001404109981 */ /* 0x000f22000c1e1500 */
[----:B------:R-:W-:Y:S02]  /*7cc0*/  LOP3.LUT R7, R6, 0x180, RZ, 0xfc, !PT ;  /* 0x0000018006077812 */ /* 0x000fe400078efcff */
[----:B------:R-:W-:Y:S01]  /*7cd0*/  PRMT R22, RZ, 0x7610, R22 ;  /* 0x00007610ff167816 */ /* 0x000fe20000000016 */
[----:B------:R-:W4:Y:S01]  /*7ce0*/  @!P5 LDG.E.U16 R21, desc[UR20][R4.64+0x1c0] ;  /* 0x0001c0140415d981 */ /* 0x000f22000c1e1500 */
[----:B------:R-:W-:Y:S02]  /*7cf0*/  PRMT R24, RZ, 0x7610, R24 ;  /* 0x00007610ff187816 */ /* 0x000fe40000000018 */
[----:B------:R-:W-:-:S02]  /*7d00*/  ISETP.GE.AND P1, PT, R0, UR17, PT ;  /* 0x0000001100007c0c */ /* 0x000fc4000bf26270 */
[C---:B------:R-:W-:Y:S01]  /*7d10*/  LOP3.LUT R0, R6.reuse, 0x160, RZ, 0xfc, !PT ;  /* 0x0000016006007812 */ /* 0x040fe200078efcff */
[----:B------:R-:W4:Y:S01]  /*7d20*/  @!P2 LDG.E.U16 R22, desc[UR20][R4.64+0x180] ;  /* 0x000180140416a981 */ /* 0x000f22000c1e1500 */
[----:B------:R-:W-:Y:S02]  /*7d30*/  ISETP.GE.AND P5, PT, R7, UR17, PT ;  /* 0x0000001107007c0c */ /* 0x000fe4000bfa6270 */
[----:B------:R-:W-:Y:S01]  /*7d40*/  LOP3.LUT R7, R6, 0x1a0, RZ, 0xfc, !PT ;  /* 0x000001a006077812 */ /* 0x000fe200078efcff */
[----:B------:R-:W4:Y:S01]  /*7d50*/  @!P4 LDG.E.U16 R24, desc[UR20][R4.64+0x200] ;  /* 0x000200140418c981 */ /* 0x000f22000c1e1500 */
[----:B------:R-:W-:Y:S02]  /*7d60*/  ISETP.GE.AND P2, PT, R0, UR17, PT ;  /* 0x0000001100007c0c */ /* 0x000fe4000bf46270 */
[----:B------:R-:W-:Y:S02]  /*7d70*/  PRMT R9, RZ, 0x7610, R9 ;  /* 0x00007610ff097816 */ /* 0x000fe40000000009 */
[----:B------:R-:W-:-:S02]  /*7d80*/  ISETP.GE.AND P4, PT, R7, UR17, PT ;  /* 0x0000001107007c0c */ /* 0x000fc4000bf86270 */
[----:B------:R-:W-:Y:S02]  /*7d90*/  PRMT R0, RZ, 0x7610, R0 ;  /* 0x00007610ff007816 */ /* 0x000fe40000000000 */
[C---:B------:R-:W-:Y:S01]  /*7da0*/  LOP3.LUT R7, R6.reuse, 0x1e0, RZ, 0xfc, !PT ;  /* 0x000001e006077812 */ /* 0x040fe200078efcff */
[----:B------:R-:W4:Y:S01]  /*7db0*/  @!P3 LDG.E.U16 R9, desc[UR20][R4.64+0x280] ;  /* 0x000280140409b981 */ /* 0x000f22000c1e1500 */
[----:B------:R-:W-:Y:S02]  /*7dc0*/  LOP3.LUT R8, R6, 0x1c0, RZ, 0xfc, !PT ;  /* 0x000001c006087812 */ /* 0x000fe400078efcff */
[----:B------:R-:W-:Y:S01]  /*7dd0*/  PRMT R11, RZ, 0x7610, R11 ;  /* 0x00007610ff0b7816 */ /* 0x000fe2000000000b */
[----:B------:R-:W4:Y:S01]  /*7de0*/  @!P1 LDG.E.U16 R0, desc[UR20][R4.64+0x240] ;  /* 0x0002401404009981 */ /* 0x000f22000c1e1500 */
[----:B------:R-:W-:Y:S02]  /*7df0*/  ISETP.GE.AND P3, PT, R7, UR17, PT ;  /* 0x0000001107007c0c */ /* 0x000fe4000bf66270 */
[----:B------:R-:W-:-:S02]  /*7e00*/  PRMT R7, RZ, 0x7610, R7 ;  /* 0x00007610ff077816 */ /* 0x000fc40000000007 */
[----:B------:R-:W-:Y:S01]  /*7e10*/  ISETP.GE.AND P1, PT, R8, UR17, PT ;  /* 0x0000001108007c0c */ /* 0x000fe2000bf26270 */
[----:B------:R-:W4:Y:S01]  /*7e20*/  @!P2 LDG.E.U16 R11, desc[UR20][R4.64+0x2c0] ;  /* 0x0002c014040ba981 */ /* 0x000f22000c1e1500 */
[C---:B------:R-:W-:Y:S02]  /*7e30*/  LOP3.LUT R8, R6.reuse, 0x200, RZ, 0xfc, !PT ;  /* 0x0000020006087812 */ /* 0x040fe400078efcff */
[----:B------:R-:W-:Y:S01]  /*7e40*/  LOP3.LUT R10, R6, 0x240, RZ, 0xfc, !PT ;  /* 0x00000240060a7812 */ /* 0x000fe200078efcff */
[----:B------:R-:W4:Y:S01]  /*7e50*/  @!P4 LDG.E.U16 R7, desc[UR20][R4.64+0x340] ;  /* 0x000340140407c981 */ /* 0x000f22000c1e1500 */
[----:B------:R-:W-:Y:S02]  /*7e60*/  PRMT R12, RZ, 0x7610, R12 ;  /* 0x00007610ff0c7816 */ /* 0x000fe4000000000c */
[----:B------:R-:W-:Y:S02]  /*7e70*/  ISETP.GE.AND P2, PT, R8, UR17, PT ;  /* 0x0000001108007c0c */ /* 0x000fe4000bf46270 */
[----:B------:R-:W-:-:S02]  /*7e80*/  LOP3.LUT R8, R6, 0x220, RZ, 0xfc, !PT ;  /* 0x0000022006087812 */ /* 0x000fc400078efcff */
[----:B------:R-:W-:Y:S01]  /*7e90*/  ISETP.GE.AND P4, PT, R10, UR17, PT ;  /* 0x000000110a007c0c */ /* 0x000fe2000bf86270 */
[----:B------:R-:W4:Y:S01]  /*7ea0*/  @!P5 LDG.E.U16 R12, desc[UR20][R4.64+0x300] ;  /* 0x00030014040cd981 */ /* 0x000f22000c1e1500 */
[----:B------:R-:W-:Y:S02]  /*7eb0*/  PRMT R10, RZ, 0x7610, R10 ;  /* 0x00007610ff0a7816 */ /* 0x000fe4000000000a */
[----:B------:R-:W-:Y:S02]  /*7ec0*/  ISETP.GE.AND P5, PT, R8, UR17, PT ;  /* 0x0000001108007c0c */ /* 0x000fe4000bfa6270 */
[C---:B------:R-:W-:Y:S02]  /*7ed0*/  LOP3.LUT R15, R6.reuse, 0x280, RZ, 0xfc, !PT ;  /* 0x00000280060f7812 */ /* 0x040fe400078efcff */
[----:B------:R-:W-:Y:S01]  /*7ee0*/  PRMT R8, RZ, 0x7610, R8 ;  /* 0x00007610ff087816 */ /* 0x000fe20000000008 */
[----:B------:R-:W4:Y:S01]  /*7ef0*/  @!P3 LDG.E.U16 R10, desc[UR20][R4.64+0x3c0] ;  /* 0x0003c014040ab981 */ /* 0x000f22000c1e1500 */
[----:B------:R-:W-:-:S02]  /*7f00*/  LOP3.LUT R13, R6, 0x260, RZ, 0xfc, !PT ;  /* 0x00000260060d7812 */ /* 0x000fc400078efcff */
[----:B------:R-:W-:Y:S02]  /*7f10*/  PRMT R14, RZ, 0x7610, R14 ;  /* 0x00007610ff0e7816 */ /* 0x000fe4000000000e */
[----:B------:R-:W-:Y:S01]  /*7f20*/  ISETP.GE.AND P3, PT, R15, UR17, PT ;  /* 0x000000110f007c0c */ /* 0x000fe2000bf66270 */
[----:B------:R-:W4:Y:S01]  /*7f30*/  @!P1 LDG.E.U16 R8, desc[UR20][R4.64+0x380] ;  /* 0x0003801404089981 */ /* 0x000f22000c1e1500 */
[----:B------:R-:W-:Y:S02]  /*7f40*/  LOP3.LUT R15, R6, 0x2a0, RZ, 0xfc, !PT ;  /* 0x000002a0060f7812 */ /* 0x000fe400078efcff */
[----:B------:R-:W-:Y:S01]  /*7f50*/  ISETP.GE.AND P1, PT, R13, UR17, PT ;  /* 0x000000110d007c0c */ /* 0x000fe2000bf26270 */
[----:B------:R-:W4:Y:S01]  /*7f60*/  @!P2 LDG.E.U16 R14, desc[UR20][R4.64+0x400] ;  /* 0x00040014040ea981 */ /* 0x000f22000c1e1500 */
[----:B------:R-:W-:Y:S02]  /*7f70*/  PRMT R13, RZ, 0x7610, R13 ;  /* 0x00007610ff0d7816 */ /* 0x000fe4000000000d */
[----:B------:R-:W-:-:S02]  /*7f80*/  ISETP.GE.AND P2, PT, R15, UR17, PT ;  /* 0x000000110f007c0c */ /* 0x000fc4000bf46270 */
[----:B------:R-:W-:Y:S02]  /*7f90*/  PRMT R19, RZ, 0x7610, R19 ;  /* 0x00007610ff137816 */ /* 0x000fe40000000013 */
[C---:B------:R-:W-:Y:S01]  /*7fa0*/  LOP3.LUT R18, R6.reuse, 0x2c0, RZ, 0xfc, !PT ;  /* 0x000002c006127812 */ /* 0x040fe200078efcff */
[----:B------:R-:W4:Y:S01]  /*7fb0*/  @!P5 LDG.E.U16 R13, desc[UR20][R4.64+0x440] ;  /* 0x00044014040dd981 */ /* 0x000f22000c1e1500 */
[----:B------:R-:W-:Y:S02]  /*7fc0*/  PRMT R15, RZ, 0x7610, R15 ;  /* 0x00007610ff0f7816 */ /* 0x000fe4000000000f */
[----:B------:R-:W-:Y:S01]  /*7fd0*/  LOP3.LUT R23, R6, 0x2e0, RZ, 0xfc, !PT ;  /* 0x000002e006177812 */ /* 0x000fe200078efcff */
[----:B------:R-:W4:Y:S01]  /*7fe0*/  @!P3 LDG.E.U16 R19, desc[UR20][R4.64+0x500] ;  /* 0x000500140413b981 */ /* 0x000f22000c1e1500 */
[----:B------:R-:W-:Y:S02]  /*7ff0*/  PRMT R34, RZ, 0x7610, R34 ;  /* 0x00007610ff227816 */ /* 0x000fe40000000022 */
[----:B------:R-:W-:Y:S01]  /*8000*/  ISETP.GE.AND P5, PT, R18, UR17, PT ;  /* 0x0000001112007c0c */ /* 0x000fe2000bfa6270 */
[----:B------:R-:W4:Y:S01]  /*8010*/  @!P4 LDG.E.U16 R15, desc[UR20][R4.64+0x480] ;  /* 0x00048014040fc981 */ /* 0x000f22000c1e1500 */
[----:B------:R-:W-:-:S02]  /*8020*/  PRMT R20, RZ, 0x7610, R20 ;  /* 0x00007610ff147816 */ /* 0x000fc40000000014 */
[C---:B------:R-:W-:Y:S01]  /*8030*/  LOP3.LUT R25, R6.reuse, 0x300, RZ, 0xfc, !PT ;  /* 0x0000030006197812 */ /* 0x040fe200078efcff */
[----:B------:R-:W3:Y:S01]  /*8040*/  @!P0 LDG.E.U16 R34, desc[UR20][R4.64] ;  /* 0x0000001404228981 */ /* 0x000ee2000c1e1500 */
[----:B------:R-:W-:Y:S02]  /*8050*/  PRMT R18, RZ, 0x7610, R18 ;  /* 0x00007610ff127816 */ /* 0x000fe40000000012 */
[----:B------:R-:W-:Y:S01]  /*8060*/  ISETP.GE.AND P3, PT, R23, UR17, PT ;  /* 0x0000001117007c0c */ /* 0x000fe2000bf66270 */
[----:B------:R-:W4:Y:S01]  /*8070*/  @!P1 LDG.E.U16 R20, desc[UR20][R4.64+0x4c0] ;  /* 0x0004c01404149981 */ /* 0x000f22000c1e1500 */
[C---:B------:R-:W-:Y:S02]  /*8080*/  LOP3.LUT R26, R6.reuse, 0x320, RZ, 0xfc, !PT ;  /* 0x00000320061a7812 */ /* 0x040fe400078efcff */
[----:B------:R-:W-:Y:S01]  /*8090*/  SHF.L.U32 R28, R131, 0x5, RZ ;  /* 0x00000005831c7819 */ /* 0x000fe200000006ff */
[----:B------:R-:W4:Y:S01]  /*80a0*/  @!P2 LDG.E.U16 R18, desc[UR20][R4.64+0x540] ;  /* 0x000540140412a981 */ /* 0x000f22000c1e1500 */
[----:B------:R-:W-:-:S02]  /*80b0*/  LOP3.LUT R23, R6, 0x340, RZ, 0xfc, !PT ;  /* 0x0000034006177812 */ /* 0x000fc400078efcff */
[----:B------:R-:W-:Y:S02]  /*80c0*/  ISETP.GE.AND P4, PT, R25, UR17, PT ;  /* 0x0000001119007c0c */ /* 0x000fe4000bf86270 */
[----:B------:R-:W-:Y:S02]  /*80d0*/  PRMT R27, RZ, 0x7610, R27 ;  /* 0x00007610ff1b7816 */ /* 0x000fe4000000001b */
[----:B------:R-:W-:Y:S02]  /*80e0*/  ISETP.GE.AND P1, PT, R26, UR17, PT ;  /* 0x000000111a007c0c */ /* 0x000fe4000bf26270 */
[----:B------:R-:W-:Y:S02]  /*80f0*/  LOP3.LUT R28, R28, 0xffffffe0, R246, 0xe2, !PT ;  /* 0xffffffe01c1c7812 */ /* 0x000fe400078ee2f6 */
[----:B------:R-:W-:Y:S01]  /*8100*/  ISETP.GE.AND P2, PT, R23, UR17, PT ;  /* 0x0000001117007c0c */ /* 0x000fe2000bf46270 */
[----:B------:R-:W4:Y:S01]  /*8110*/  @!P5 LDG.E.U16 R27, desc[UR20][R4.64+0x580] ;  /* 0x00058014041bd981 */ /* 0x000f22000c1e1500 */
[----:B------:R-:W-:-:S02]  /*8120*/  PRMT R26, RZ, 0x7610, R26 ;  /* 0x00007610ff1a7816 */ /* 0x000fc4000000001a */
[----:B------:R-:W-:Y:S02]  /*8130*/  LOP3.LUT R23, R6, 0x360, RZ, 0xfc, !PT ;  /* 0x0000036006177812 */ /* 0x000fe400078efcff */
[----:B------:R-:W-:Y:S02]  /*8140*/  PRMT R25, RZ, 0x7610, R25 ;  /* 0x00007610ff197816 */ /* 0x000fe40000000019 */
[----:B------:R-:W-:Y:S01]  /*8150*/  LOP3.LUT R28, R28, 0x3e0, RZ, 0xfc, !PT ;  /* 0x000003e01c1c7812 */ /* 0x000fe200078efcff */
[----:B------:R-:W4:Y:S01]  /*8160*/  @!P3 LDG.E.U16 R26, desc[UR20][R4.64+0x5c0] ;  /* 0x0005c014041ab981 */ /* 0x000f22000c1e1500 */
[----:B------:R-:W-:Y:S02]  /*8170*/  ISETP.GE.AND P5, PT, R23, UR17, PT ;  /* 0x0000001117007c0c */ /* 0x000fe4000bfa6270 */
[----:B------:R-:W-:Y:S01]  /*8180*/  LOP3.LUT R23, R6, 0x380, RZ, 0xfc, !PT ;  /* 0x0000038006177812 */ /* 0x000fe200078efcff */
[----:B------:R-:W4:Y:S01]  /*8190*/  @!P4 LDG.E.U16 R25, desc[UR20][R4.64+0x600] ;  /* 0x000600140419c981 */ /* 0x000f22000c1e1500 */
[----:B------:R-:W-:-:S02]  /*81a0*/  ISETP.GE.AND P3, PT, R28, UR17, PT ;  /* 0x000000111c007c0c */ /* 0x000fc4000bf66270 */
[----:B------:R-:W-:Y:S02]  /*81b0*/  PRMT R28, RZ, 0x7610, R28 ;  /* 0x00007610ff1c7816 */ /* 0x000fe4000000001c */
[----:B------:R-:W-:Y:S02]  /*81c0*/  PRMT R30, RZ, 0x7610, R30 ;  /* 0x00007610ff1e7816 */ /* 0x000fe4000000001e */
[----:B------:R-:W-:Y:S02]  /*81d0*/  ISETP.GE.AND P4, PT, R23, UR17, PT ;  /* 0x0000001117007c0c */ /* 0x000fe4000bf86270 */
[C---:B------:R-:W-:Y:S01]  /*81e0*/  LOP3.LUT R23, R6.reuse, 0x3a0, RZ, 0xfc, !PT ;  /* 0x000003a006177812 */ /* 0x040fe200078efcff */
[----:B------:R-:W4:Y:S01]  /*81f0*/  @!P1 LDG.E.U16 R28, desc[UR20][R4.64+0x640] ;  /* 0x00064014041c9981 */ /* 0x000f22000c1e1500 */
[----:B------:R-:W-:Y:S02]  /*8200*/  LOP3.LUT R6, R6, 0x3c0, RZ, 0xfc, !PT ;  /* 0x000003c006067812 */ /* 0x000fe400078efcff */
[----:B------:R-:W-:Y:S01]  /*8210*/  ISETP.GE.AND P1, PT, R23, UR17, PT ;  /* 0x0000001117007c0c */ /* 0x000fe2000bf26270 */
[----:B------:R-:W4:Y:S01]  /*8220*/  @!P2 LDG.E.U16 R30, desc[UR20][R4.64+0x680] ;  /* 0x00068014041ea981 */ /* 0x000f22000c1e1500 */
[----:B------:R-:W-:-:S02]  /*8230*/  ISETP.GE.AND P2, PT, R6, UR17, PT ;  /* 0x0000001106007c0c */ /* 0x000fc4000bf46270 */
[----:B------:R-:W-:Y:S02]  /*8240*/  PRMT R29, RZ, 0x7610, R29 ;  /* 0x00007610ff1d7816 */ /* 0x000fe4000000001d */
[----:B------:R-:W-:Y:S02]  /*8250*/  PRMT R33, RZ, 0x7610, R33 ;  /* 0x00007610ff217816 */ /* 0x000fe40000000021 */
[----:B------:R-:W-:Y:S02]  /*8260*/  PRMT R38, RZ, 0x7610, R38 ;  /* 0x00007610ff267816 */ /* 0x000fe40000000026 */
[----:B------:R-:W-:Y:S01]  /*8270*/  PRMT R37, RZ, 0x7610, R37 ;  /* 0x00007610ff257816 */ /* 0x000fe20000000025 */
[----:B------:R-:W4:Y:S04]  /*8280*/  @!P5 LDG.E.U16 R29, desc[UR20][R4.64+0x6c0] ;  /* 0x0006c014041dd981 */ /* 0x000f28000c1e1500 */
[----:B------:R-:W4:Y:S04]  /*8290*/  @!P4 LDG.E.U16 R33, desc[UR20][R4.64+0x700] ;  /* 0x000700140421c981 */ /* 0x000f28000c1e1500 */
[----:B------:R-:W4:Y:S04]  /*82a0*/  @!P1 LDG.E.U16 R38, desc[UR20][R4.64+0x740] ;  /* 0x0007401404269981 */ /* 0x000f28000c1e1500 */
[----:B------:R-:W4:Y:S01]  /*82b0*/  @!P2 LDG.E.U16 R37, desc[UR20][R4.64+0x780] ;  /* 0x000780140425a981 */ /* 0x000f22000c1e1500 */
[----:B------:R-:W-:-:S06]  /*82c0*/  PRMT R36, RZ, 0x7610, R36 ;  /* 0x00007610ff247816 */ /* 0x000fcc0000000024 */
[----:B------:R0:W4:Y:S01]  /*82d0*/  @!P3 LDG.E.U16 R36, desc[UR20][R4.64+0x7c0] ;  /* 0x0007c0140424b981 */ /* 0x000122000c1e1500 */
[----:B------:R-:W-:Y:S01]  /*82e0*/  UIADD3 UR42, UR16, -0x1, URZ ;  /* 0xffffffff102a7890 */ /* 0x000fe2000fffe03f */
[----:B0-----:R-:W-:-:S04]  /*82f0*/  SHF.L.U32 R5, R131, 0x5, RZ ;  /* 0x0000000583057819 */ /* 0x001fc800000006ff */
[----:B------:R-:W-:Y:S01]  /*8300*/  LOP3.LUT R5, R5, 0xfffffc00, RZ, 0xc0, !PT ;  /* 0xfffffc0005057812 */ /* 0x000fe200078ec0ff */
[----:B------:R-:W-:-:S04]  /*8310*/  ULEA.HI UR43, UR42, UR42, URZ, 0x1 ;  /* 0x0000002a2a2b7291 */ /* 0x000fc8000f8f083f */
[----:B------:R-:W-:-:S04]  /*8320*/  ULOP3.LUT UR43, UR43, 0xfffffe, URZ, 0xc0, !UPT ;  /* 0x00fffffe2b2b7892 */ /* 0x000fc8000f8ec03f */
[----:B------:R-:W-:Y:S01]  /*8330*/  UIADD3 UR42, UR42, -UR43, URZ ;  /* 0x8000002b2a2a7290 */ /* 0x000fe2000fffe03f */
[----:B--2---:R-:W-:-:S13]  /*8340*/  R2UR UR55, R3 ;  /* 0x00000000033772ca */ /* 0x004fda00000e0000 */
[----:B------:R-:W-:-:S04]  /*8350*/  FMUL.FTZ R3, R126, UR55 ;  /* 0x000000377e037c20 */ /* 0x000fc80008410000 */
[----:B------:R-:W-:Y:S01]  /*8360*/  FMUL.RZ R6, R3, 0.15915493667125701904 ;  /* 0x3e22f98303067820 */ /* 0x000fe2000040c000 */
[----:B------:R-:W-:-:S04]  /*8370*/  FMUL.FTZ R3, R125, UR55 ;  /* 0x000000377d037c20 */ /* 0x000fc80008410000 */
[----:B------:R-:W-:Y:S01]  /*8380*/  FMUL.RZ R23, R3, 0.15915493667125701904 ;  /* 0x3e22f98303177820 */ /* 0x000fe2000040c000 */
[----:B------:R-:W-:-:S04]  /*8390*/  FMUL.FTZ R3, R124, UR55 ;  /* 0x000000377c037c20 */ /* 0x000fc80008410000 */
[----:B------:R-:W-:Y:S01]  /*83a0*/  FMUL.RZ R4, R3, 0.15915493667125701904 ;  /* 0x3e22f98303047820 */ /* 0x000fe2000040c000 */
[----:B------:R-:W-:-:S04]  /*83b0*/  FMUL.FTZ R3, R121, UR55 ;  /* 0x0000003779037c20 */ /* 0x000fc80008410000 */
[----:B------:R-:W-:Y:S01]  /*83c0*/  FMUL.RZ R39, R3, 0.15915493667125701904 ;  /* 0x3e22f98303277820 */ /* 0x000fe2000040c000 */
[----:B------:R-:W-:Y:S01]  /*83d0*/  FMUL.FTZ R3, R120, UR55 ;  /* 0x0000003778037c20 */ /* 0x000fe20008410000 */
[----:B------:R-:W-:Y:S08]  /*83e0*/  MUFU.SIN R123, R6 ;  /* 0x00000006007b7308 */ /* 0x000ff00000000400 */
[----:B------:R0:W-:Y:S02]  /*83f0*/  MUFU.COS R122, R6 ;  /* 0x00000006007a7308 */ /* 0x0001e40000000000 */
[----:B0-----:R-:W-:Y:S01]  /*8400*/  FMUL.RZ R6, R3, 0.15915493667125701904 ;  /* 0x3e22f98303067820 */ /* 0x001fe2000040c000 */
[----:B------:R-:W-:-:S05]  /*8410*/  FMUL.FTZ R3, R119, UR55 ;  /* 0x0000003777037c20 */ /* 0x000fca0008410000 */
[----:B------:R-:W-:Y:S01]  /*8420*/  MUFU.SIN R80, R4 ;  /* 0x0000000400507308 */ /* 0x000fe20000000400 */
[----:B------:R-:W-:Y:S01]  /*8430*/  FMUL.RZ R40, R3, 0.15915493667125701904 ;  /* 0x3e22f98303287820 */ /* 0x000fe2000040c000 */
[----:B------:R-:W-:-:S06]  /*8440*/  FMUL.FTZ R3, R118, UR55 ;  /* 0x0000003776037c20 */ /* 0x000fcc0008410000 */
[----:B------:R0:W-:Y:S08]  /*8450*/  MUFU.COS R81, R4 ;  /* 0x0000000400517308 */ /* 0x0001f00000000000 */
[----:B------:R-:W-:Y:S01]  /*8460*/  MUFU.SIN R56, R6 ;  /* 0x0000000600387308 */ /* 0x000fe20000000400 */
[----:B0-----:R-:W-:-:S07]  /*8470*/  IADD3 R4, R5, R130, RZ ;  /* 0x0000008205047210 */ /* 0x001fce0007ffe0ff */
[----:B------:R0:W-:Y:S08]  /*8480*/  MUFU.COS R57, R6 ;  /* 0x0000000600397308 */ /* 0x0001f00000000000 */
[----:B------:R-:W-:Y:S01]  /*8490*/  MUFU.SIN R58, R39 ;  /* 0x00000027003a7308 */ /* 0x000fe20000000400 */
[----:B0-----:R-:W-:-:S07]  /*84a0*/  FMUL.FTZ R6, R117, UR55 ;  /* 0x0000003775067c20 */ /* 0x001fce0008410000 */
[----:B------:R0:W-:Y:S01]  /*84b0*/  MUFU.COS R59, R39 ;  /* 0x00000027003b7308 */ /* 0x0001e20000000000 */
[C---:B------:R-:W-:Y:S01]  /*84c0*/  IADD3 R43, R4.reuse, 0x80, RZ ;  /* 0x00000080042b7810 */ /* 0x040fe20007ffe0ff */
[----:B0-----:R-:W-:Y:S01]  /*84d0*/  FMUL.RZ R39, R3, 0.15915493667125701904 ;  /* 0x3e22f98303277820 */ /* 0x001fe2000040c000 */
[----:B------:R-:W-:-:S05]  /*84e0*/  IADD3 R3, R4, 0x20, RZ ;  /* 0x0000002004037810 */ /* 0x000fca0007ffe0ff */
[----:B------:R-:W-:Y:S08]  /*84f0*/  MUFU.SIN R54, R40 ;  /* 0x0000002800367308 */ /* 0x000ff00000000400 */
[----:B------:R0:W-:Y:S08]  /*8500*/  MUFU.COS R55, R40 ;  /* 0x0000002800377308 */ /* 0x0001f00000000000 */
[----:B------:R-:W-:Y:S01]  /*8510*/  MUFU.SIN R82, R23 ;  /* 0x0000001700527308 */ /* 0x000fe20000000400 */
[----:B0-----:R-:W-:Y:S01]  /*8520*/  FMUL.RZ R40, R6, 0.15915493667125701904 ;  /* 0x3e22f98306287820 */ /* 0x001fe2000040c000 */
[----:B------:R-:W-:-:S06]  /*8530*/  FMUL.FTZ R6, R116, UR55 ;  /* 0x0000003774067c20 */ /* 0x000fcc0008410000 */
[----:B------:R0:W-:Y:S01]  /*8540*/  MUFU.COS R83, R23 ;  /* 0x0000001700537308 */ /* 0x0001e20000000000 */
[----:B------:R-:W-:Y:S01]  /*8550*/  FMUL.RZ R42, R6, 0.15915493667125701904 ;  /* 0x3e22f983062a7820 */ /* 0x000fe2000040c000 */
[----:B------:R-:W-:-:S06]  /*8560*/  FMUL.FTZ R6, R115, UR55 ;  /* 0x0000003773067c20 */ /* 0x000fcc0008410000 */
[----:B------:R-:W-:Y:S01]  /*8570*/  MUFU.SIN R52, R39 ;  /* 0x0000002700347308 */ /* 0x000fe20000000400 */
[----:B0-----:R-:W-:-:S07]  /*8580*/  IADD3 R23, R4, 0x40, RZ ;  /* 0x0000004004177810 */ /* 0x001fce0007ffe0ff */
[----:B------:R0:W-:Y:S01]  /*8590*/  MUFU.COS R53, R39 ;  /* 0x0000002700357308 */ /* 0x0001e20000000000 */
[-C--:B------:R-:W-:Y:S02]  /*85a0*/  LEA.HI.SX32 R107, R23, R4.reuse, 0x1b ;  /* 0x00000004176b7211 */ /* 0x080fe400078fdaff */
[----:B0-----:R-:W-:Y:S01]  /*85b0*/  LEA.HI.SX32 R39, R3, R4, 0x1b ;  /* 0x0000000403277211 */ /* 0x001fe200078fdaff */
[----:B------:R-:W-:-:S04]  /*85c0*/  FMUL.FTZ R3, R114, UR55 ;  /* 0x0000003772037c20 */ /* 0x000fc80008410000 */
[----:B------:R-:W-:Y:S01]  /*85d0*/  MUFU.SIN R47, R42 ;  /* 0x0000002a002f7308 */ /* 0x000fe20000000400 */
[----:B------:R-:W-:Y:S01]  /*85e0*/  FMUL.RZ R23, R3, 0.15915493667125701904 ;  /* 0x3e22f98303177820 */ /* 0x000fe2000040c000 */
[----:B------:R-:W-:Y:S01]  /*85f0*/  LEA.HI.SX32 R135, R43, R4, 0x1b ;  /* 0x000000042b877211 */ /* 0x000fe200078fdaff */
[----:B------:R-:W-:Y:S01]  /*8600*/  FMUL.RZ R6, R6, 0.15915493667125701904 ;  /* 0x3e22f98306067820 */ /* 0x000fe2000040c000 */
[----:B------:R-:W-:Y:S01]  /*8610*/  IADD3 R77, R4, 0x1c0, RZ ;  /* 0x000001c0044d7810 */ /* 0x000fe20007ffe0ff */
[----:B------:R-:W-:-:S03]  /*8620*/  ULEA UR42, UR42, UR7, 0x8 ;  /* 0x000000072a2a7291 */ /* 0x000fc6000f8e403f */
[----:B------:R-:W-:Y:S01]  /*8630*/  MUFU.COS R48, R42 ;  /* 0x0000002a00307308 */ /* 0x000fe20000000000 */
[----:B------:R-:W-:Y:S01]  /*8640*/  FMUL.FTZ R3, R113, UR55 ;  /* 0x0000003771037c20 */ /* 0x000fe20008410000 */
[C---:B------:R-:W-:Y:S02]  /*8650*/  IADD3 R41, R4.reuse, 0x60, RZ ;  /* 0x0000006004297810 */ /* 0x040fe40007ffe0ff */
[----:B------:R-:W-:-:S04]  /*8660*/  IADD3 R79, R4, 0x1e0, RZ ;  /* 0x000001e0044f7810 */ /* 0x000fc80007ffe0ff */
[----:B------:R-:W-:Y:S01]  /*8670*/  MUFU.SIN R42, R23 ;  /* 0x00000017002a7308 */ /* 0x000fe20000000400 */
[----:B------:R-:W-:Y:S01]  /*8680*/  LEA.HI.SX32 R155, R77, R4, 0x1b ;  /* 0x000000044d9b7211 */ /* 0x000fe200078fdaff */
[----:B------:R-:W-:Y:S01]  /*8690*/  FMUL.RZ R60, R3, 0.15915493667125701904 ;  /* 0x3e22f983033c7820 */ /* 0x000fe2000040c000 */
[----:B------:R-:W-:-:S05]  /*86a0*/  IADD3 R49, R4, 0xa0, RZ ;  /* 0x000000a004317810 */ /* 0x000fca0007ffe0ff */
[----:B------:R0:W-:Y:S01]  /*86b0*/  MUFU.COS R43, R23 ;  /* 0x00000017002b7308 */ /* 0x0001e20000000000 */
[C---:B------:R-:W-:Y:S02]  /*86c0*/  IADD3 R61, R4.reuse, 0xc0, RZ ;  /* 0x000000c0043d7810 */ /* 0x040fe40007ffe0ff */
[----:B------:R-:W-:Y:S02]  /*86d0*/  ISETP.NE.AND P2, PT, R131, RZ, PT ;  /* 0x000000ff8300720c */ /* 0x000fe40003f45270 */
[----:B0-----:R-:W-:-:S03]  /*86e0*/  LEA.HI.SX32 R23, R4, R4, 0x1b ;  /* 0x0000000404177211 */ /* 0x001fc600078fdaff */
[----:B------:R-:W-:Y:S01]  /*86f0*/  MUFU.SIN R45, R6 ;  /* 0x00000006002d7308 */ /* 0x000fe20000000400 */
[----:B------:R-:W-:Y:S02]  /*8700*/  IADD3 R44, R131, 0x200, RZ ;  /* 0x00000200832c7810 */ /* 0x000fe40007ffe0ff */
[----:B------:R-:W-:Y:S02]  /*8710*/  LEA R77, R23, R108, 0x1 ;  /* 0x0000006c174d7211 */ /* 0x000fe400078e08ff */
[----:B------:R-:W-:Y:S02]  /*8720*/  MOV R23, UR42 ;  /* 0x0000002a00177c02 */ /* 0x000fe40008000f00 */
[----:B------:R-:W-:Y:S01]  /*8730*/  R2UR UR56, R2 ;  /* 0x00000000023872ca */ /* 0x000fe200000e0000 */
[----:B------:R0:W-:Y:S01]  /*8740*/  MUFU.COS R46, R6 ;  /* 0x00000006002e7308 */ /* 0x0001e20000000000 */
[----:B------:R-:W-:Y:S02]  /*8750*/  IADD3 R63, R4, 0xe0, RZ ;  /* 0x000000e0043f7810 */ /* 0x000fe40007ffe0ff */
[----:B------:R-:W-:-:S02]  /*8760*/  LEA.HI.SX32 R133, R41, R4, 0x1b ;  /* 0x0000000429857211 */ /* 0x000fc400078fdaff */
[----:B------:R-:W-:Y:S02]  /*8770*/  IADD3 R65, R4, 0x100, RZ ;  /* 0x0000010004417810 */ /* 0x000fe40007ffe0ff */
[-C--:B------:R-:W-:Y:S01]  /*8780*/  LEA.HI.SX32 R157, R79, R4.reuse, 0x1b ;  /* 0x000000044f9d7211 */ /* 0x080fe200078fdaff */
[----:B------:R-:W-:Y:S01]  /*8790*/  MUFU.SIN R50, R40 ;  /* 0x0000002800327308 */ /* 0x000fe20000000400 */
[----:B0-----:R-:W-:Y:S01]  /*87a0*/  FMUL.FTZ R6, R112, UR55 ;  /* 0x0000003770067c20 */ /* 0x001fe20008410000 */
[----:B------:R-:W-:Y:S02]  /*87b0*/  IADD3 R67, R4, 0x120, RZ ;  /* 0x0000012004437810 */ /* 0x000fe40007ffe0ff */
[----:B------:R-:W-:Y:S01]  /*87c0*/  LEA.HI.SX32 R137, R49, R4, 0x1b ;  /* 0x0000000431897211 */ /* 0x000fe200078fdaff */
[----:B------:R-:W-:Y:S01]  /*87d0*/  FMUL.RZ R62, R6, 0.15915493667125701904 ;  /* 0x3e22f983063e7820 */ /* 0x000fe2000040c000 */
[----:B------:R-:W-:Y:S02]  /*87e0*/  LEA R79, R39, R108, 0x1 ;  /* 0x0000006c274f7211 */ /* 0x000fe400078e08ff */
[----:B------:R-:W-:Y:S01]  /*87f0*/  MUFU.COS R51, R40 ;  /* 0x0000002800337308 */ /* 0x000fe20000000000 */
[----:B------:R-:W-:-:S02]  /*8800*/  IADD3 R69, R4, 0x140, RZ ;  /* 0x0000014004457810 */ /* 0x000fc40007ffe0ff */
[----:B------:R-:W-:Y:S02]  /*8810*/  LEA.HI.SX32 R139, R61, R4, 0x1b ;  /* 0x000000043d8b7211 */ /* 0x000fe400078fdaff */
[C---:B------:R-:W-:Y:S01]  /*8820*/  IADD3 R71, R4.reuse, 0x160, RZ ;  /* 0x0000016004477810 */ /* 0x040fe20007ffe0ff */
[----:B---3--:R-:W-:Y:S01]  /*8830*/  STS.U16 [R77], R34 ;  /* 0x000000224d007388 */ /* 0x008fe20000000400 */
[----:B------:R-:W-:Y:S01]  /*8840*/  LEA R6, R107, R108, 0x1 ;  /* 0x0000006c6b067211 */ /* 0x000fe200078e08ff */
[----:B------:R-:W-:Y:S01]  /*8850*/  MUFU.SIN R40, R60 ;  /* 0x0000003c00287308 */ /* 0x000fe20000000400 */
[----:B------:R-:W-:Y:S01]  /*8860*/  SEL R23, R23, R44, !P2 ;  /* 0x0000002c17177207 */ /* 0x000fe20005000000 */
[----:B------:R-:W-:Y:S01]  /*8870*/  UIMAD UR54, UR54, UR40, URZ ;  /* 0x00000028363672a4 */ /* 0x000fe2000f8e023f */
[----:B------:R-:W-:Y:S01]  /*8880*/  LEA.HI.SX32 R141, R63, R4, 0x1b ;  /* 0x000000043f8d7211 */ /* 0x000fe200078fdaff */
[----:B------:R-:W-:Y:S01]  /*8890*/  UMOV UR44, UR26 ;  /* 0x0000001a002c7c82 */ /* 0x000fe20008000000 */
[----:B------:R-:W-:Y:S01]  /*88a0*/  LEA R44, R133, R108, 0x1 ;  /* 0x0000006c852c7211 */ /* 0x000fe200078e08ff */
[----:B------:R-:W-:Y:S01]  /*88b0*/  UMOV UR45, UR46 ;  /* 0x0000002e002d7c82 */ /* 0x000fe20008000000 */
[----:B------:R-:W-:Y:S01]  /*88c0*/  IADD3 R73, R4, 0x180, RZ ;  /* 0x0000018004497810 */ /* 0x000fe20007ffe0ff */
[----:B------:R0:W-:Y:S01]  /*88d0*/  MUFU.COS R41, R60 ;  /* 0x0000003c00297308 */ /* 0x0001e20000000000 */
[----:B------:R-:W-:-:S02]  /*88e0*/  LEA.HI.SX32 R143, R65, R4, 0x1b ;  /* 0x00000004418f7211 */ /* 0x000fc400078fdaff */
[----:B------:R-:W-:Y:S01]  /*88f0*/  LEA R135, R135, R108, 0x1 ;  /* 0x0000006c87877211 */ /* 0x000fe200078e08ff */
[----:B------:R-:W-:Y:S01]  /*8900*/  STS.U16 [R79+0x40], R32 ;  /* 0x000040204f007388 */ /* 0x000fe20000000400 */
[----:B------:R-:W-:Y:S01]  /*8910*/  IADD3 R75, R4, 0x1a0, RZ ;  /* 0x000001a0044b7810 */ /* 0x000fe20007ffe0ff */
[----:B------:R-:W-:Y:S01]  /*8920*/  ULDC.64 UR42, c[0x0][0x2d8] ;  /* 0x0000b600002a7ab9 */ /* 0x000fe20000000a00 */
[----:B0-----:R-:W-:Y:S01]  /*8930*/  FMUL.FTZ R60, R111, UR55 ;  /* 0x000000376f3c7c20 */ /* 0x001fe20008410000 */
[----:B------:R-:W-:Y:S02]  /*8940*/  LEA.HI.SX32 R145, R67, R4, 0x1b ;  /* 0x0000000443917211 */ /* 0x000fe400078fdaff */
[----:B------:R-:W-:Y:S01]  /*8950*/  LEA R2, R137, R108, 0x1 ;  /* 0x0000006c89027211 */ /* 0x000fe200078e08ff */
[----:B------:R-:W-:Y:S01]  /*8960*/  FMUL.RZ R64, R60, 0.15915493667125701904 ;  /* 0x3e22f9833c407820 */ /* 0x000fe2000040c000 */
[----:B------:R-:W-:Y:S01]  /*8970*/  LEA.HI.SX32 R147, R69, R4, 0x1b ;  /* 0x0000000445937211 */ /* 0x000fe200078fdaff */
[----:B----4-:R-:W-:Y:S01]  /*8980*/  STS.U16 [R6+0x80], R35 ;  /* 0x0000802306007388 */ /* 0x010fe20000000400 */
[----:B------:R-:W-:-:S02]  /*8990*/  LEA R139, R139, R108, 0x1 ;  /* 0x0000006c8b8b7211 */ /* 0x000fc400078e08ff */
[----:B------:R-:W-:Y:S01]  /*89a0*/  LEA.HI.SX32 R149, R71, R4, 0x1b ;  /* 0x0000000447957211 */ /* 0x000fe200078fdaff */
[----:B------:R0:W-:Y:S01]  /*89b0*/  STS.U16 [R44+0xc0], R31 ;  /* 0x0000c01f2c007388 */ /* 0x0001e20000000400 */
[----:B------:R-:W-:Y:S02]  /*89c0*/  LEA R60, R141, R108, 0x1 ;  /* 0x0000006c8d3c7211 */ /* 0x000fe400078e08ff */
[C---:B------:R-:W-:Y:S01]  /*89d0*/  IADD3 R159, R4.reuse, 0x200, RZ ;  /* 0x00000200049f7810 */ /* 0x040fe20007ffe0ff */
[----:B------:R1:W-:Y:S01]  /*89e0*/  STS.U16 [R135+0x100], R16 ;  /* 0x0001001087007388 */ /* 0x0003e20000000400 */
[----:B------:R-:W-:Y:S02]  /*89f0*/  LEA.HI.SX32 R151, R73, R4, 0x1b ;  /* 0x0000000449977211 */ /* 0x000fe400078fdaff */
[----:B------:R-:W-:Y:S01]  /*8a00*/  LEA R143, R143, R108, 0x1 ;  /* 0x0000006c8f8f7211 */ /* 0x000fe200078e08ff */
[----:B------:R2:W-:Y:S01]  /*8a10*/  STS.U16 [R2+0x140], R17 ;  /* 0x0001401102007388 */ /* 0x0005e20000000400 */
[----:B------:R-:W-:-:S02]  /*8a20*/  IADD3 R161, R4, 0x220, RZ ;  /* 0x0000022004a17810 */ /* 0x000fc40007ffe0ff */
[----:B------:R-:W-:Y:S02]  /*8a30*/  LEA.HI.SX32 R153, R75, R4, 0x1b ;  /* 0x000000044b997211 */ /* 0x000fe400078fdaff */
[-C--:B------:R-:W-:Y:S01]  /*8a40*/  LEA R145, R145, R108.reuse, 0x1 ;  /* 0x0000006c91917211 */ /* 0x080fe200078e08ff */
[----:B------:R-:W-:Y:S01]  /*8a50*/  STS.U16 [R139+0x180], R22 ;  /* 0x000180168b007388 */ /* 0x000fe20000000400 */
[-C--:B0-----:R-:W-:Y:S02]  /*8a60*/  LEA R44, R147, R108.reuse, 0x1 ;  /* 0x0000006c932c7211 */ /* 0x081fe400078e08ff */
[C---:B------:R-:W-:Y:S01]  /*8a70*/  IADD3 R163, R4.reuse, 0x240, RZ ;  /* 0x0000024004a37810 */ /* 0x040fe20007ffe0ff */
[----:B------:R-:W-:Y:S01]  /*8a80*/  STS.U16 [R60+0x1c0], R21 ;  /* 0x0001c0153c007388 */ /* 0x000fe20000000400 */
[----:B-1----:R-:W-:Y:S02]  /*8a90*/  LEA R16, R149, R108, 0x1 ;  /* 0x0000006c95107211 */ /* 0x002fe400078e08ff */
[----:B------:R-:W-:Y:S01]  /*8aa0*/  IADD3 R165, R4, 0x260, RZ ;  /* 0x0000026004a57810 */ /* 0x000fe20007ffe0ff */
[----:B------:R-:W-:Y:S01]  /*8ab0*/  STS.U16 [R143+0x200], R24 ;  /* 0x000200188f007388 */ /* 0x000fe20000000400 */
[----:B------:R-:W-:-:S02]  /*8ac0*/  LEA.HI.SX32 R159, R159, R4, 0x1b ;  /* 0x000000049f9f7211 */ /* 0x000fc400078fdaff */
[----:B------:R-:W-:Y:S01]  /*8ad0*/  LEA R151, R151, R108, 0x1 ;  /* 0x0000006c97977211 */ /* 0x000fe200078e08ff */
[----:B------:R0:W-:Y:S01]  /*8ae0*/  STS.U16 [R145+0x240], R0 ;  /* 0x0002400091007388 */ /* 0x0001e20000000400 */
[C---:B------:R-:W-:Y:S02]  /*8af0*/  IADD3 R167, R4.reuse, 0x280, RZ ;  /* 0x0000028004a77810 */ /* 0x040fe40007ffe0ff */
[----:B------:R-:W-:Y:S02]  /*8b00*/  LEA.HI.SX32 R161, R161, R4, 0x1b ;  /* 0x00000004a1a17211 */ /* 0x000fe400078fdaff */
[-C--:B--2---:R-:W-:Y:S01]  /*8b10*/  LEA R2, R153, R108.reuse, 0x1 ;  /* 0x0000006c99027211 */ /* 0x084fe200078e08ff */
[----:B------:R-:W-:Y:S01]  /*8b20*/  STS.U16 [R44+0x280], R9 ;  /* 0x000280092c007388 */ /* 0x000fe20000000400 */
[C---:B------:R-:W-:Y:S02]  /*8b30*/  IADD3 R169, R4.reuse, 0x2a0, RZ ;  /* 0x000002a004a97810 */ /* 0x040fe40007ffe0ff */
[----:B------:R-:W-:Y:S01]  /*8b40*/  LEA R155, R155, R108, 0x1 ;  /* 0x0000006c9b9b7211 */ /* 0x000fe200078e08ff */
[----:B------:R-:W-:Y:S01]  /*8b50*/  STS.U16 [R16+0x2c0], R11 ;  /* 0x0002c00b10007388 */ /* 0x000fe20000000400 */
[----:B------:R-:W-:-:S02]  /*8b60*/  IADD3 R171, R4, 0x2c0, RZ ;  /* 0x000002c004ab7810 */ /* 0x000fc40007ffe0ff */
[----:B------:R-:W-:Y:S02]  /*8b70*/  LEA.HI.SX32 R163, R163, R4, 0x1b ;  /* 0x00000004a3a37211 */ /* 0x000fe400078fdaff */
[----:B------:R-:W-:Y:S01]  /*8b80*/  LEA R157, R157, R108, 0x1 ;  /* 0x0000006c9d9d7211 */ /* 0x000fe200078e08ff */
[----:B------:R1:W-:Y:S01]  /*8b90*/  STS.U16 [R151+0x300], R12 ;  /* 0x0003000c97007388 */ /* 0x0003e20000000400 */
[C---:B------:R-:W-:Y:S02]  /*8ba0*/  IADD3 R173, R4.reuse, 0x2e0, RZ ;  /* 0x000002e004ad7810 */ /* 0x040fe40007ffe0ff */
[----:B------:R-:W-:Y:S02]  /*8bb0*/  LEA.HI.SX32 R165, R165, R4, 0x1b ;  /* 0x00000004a5a57211 */ /* 0x000fe400078fdaff */
[----:B------:R-:W-:Y:S01]  /*8bc0*/  LEA R159, R159, R108, 0x1 ;  /* 0x0000006c9f9f7211 */ /* 0x000fe200078e08ff */
[----:B------:R-:W-:Y:S01]  /*8bd0*/  STS.U16 [R2+0x340], R7 ;  /* 0x0003400702007388 */ /* 0x000fe20000000400 */
[----:B------:R-:W-:-:S02]  /*8be0*/  IADD3 R175, R4, 0x300, RZ ;  /* 0x0000030004af7810 */ /* 0x000fc40007ffe0ff */
[----:B------:R-:W-:Y:S02]  /*8bf0*/  LEA.HI.SX32 R167, R167, R4, 0x1b ;  /* 0x00000004a7a77211 */ /* 0x000fe400078fdaff */
[----:B0-----:R-:W-:Y:S01]  /*8c00*/  LEA R0, R161, R108, 0x1 ;  /* 0x0000006ca1007211 */ /* 0x001fe200078e08ff */
[----:B------:R-:W-:Y:S01]  /*8c10*/  STS.U16 [R155+0x380], R8 ;  /* 0x000380089b007388 */ /* 0x000fe20000000400 */
[-C--:B------:R-:W-:Y:S02]  /*8c20*/  LEA.HI.SX32 R169, R169, R4.reuse, 0x1b ;  /* 0x00000004a9a97211 */ /* 0x080fe400078fdaff */
[----:B------:R-:W-:Y:S01]  /*8c30*/  LEA.HI.SX32 R73, R171, R4, 0x1b ;  /* 0x00000004ab497211 */ /* 0x000fe200078fdaff */
[----:B------:R-:W-:Y:S01]  /*8c40*/  STS.U16 [R157+0x3c0], R10 ;  /* 0x0003c00a9d007388 */ /* 0x000fe20000000400 */
[----:B------:R-:W-:Y:S02]  /*8c50*/  MOV R6, UR56 ;  /* 0x0000003800067c02 */ /* 0x000fe40008000f00 */
[----:B-1----:R-:W-:Y:S01]  /*8c60*/  LEA R12, R163, R108, 0x1 ;  /* 0x0000006ca30c7211 */ /* 0x002fe200078e08ff */
[----:B------:R-:W-:Y:S01]  /*8c70*/  STS.U16 [R159+0x400], R14 ;  /* 0x0004000e9f007388 */ /* 0x000fe20000000400 */
[----:B------:R-:W-:-:S02]  /*8c80*/  IADD3 R177, R4, 0x320, RZ ;  /* 0x0000032004b17810 */ /* 0x000fc40007ffe0ff */
[----:B------:R-:W-:Y:S02]  /*8c90*/  LEA.HI.SX32 R75, R173, R4, 0x1b ;  /* 0x00000004ad4b7211 */ /* 0x000fe400078fdaff */
[----:B------:R-:W-:Y:S01]  /*8ca0*/  LEA R165, R165, R108, 0x1 ;  /* 0x0000006ca5a57211 */ /* 0x000fe200078e08ff */
[----:B------:R0:W-:Y:S01]  /*8cb0*/  STS.U16 [R0+0x440], R13 ;  /* 0x0004400d00007388 */ /* 0x0001e20000000400 */
[C---:B------:R-:W-:Y:S02]  /*8cc0*/  IADD3 R179, R4.reuse, 0x340, RZ ;  /* 0x0000034004b37810 */ /* 0x040fe40007ffe0ff */
[----:B------:R-:W-:Y:S02]  /*8cd0*/  LEA.HI.SX32 R71, R175, R4, 0x1b ;  /* 0x00000004af477211 */ /* 0x000fe400078fdaff */
[----:B------:R-:W-:Y:S02]  /*8ce0*/  LEA R16, R167, R108, 0x1 ;  /* 0x0000006ca7107211 */ /* 0x000fe400078e08ff */
[----:B------:R-:W-:-:S02]  /*8cf0*/  IADD3 R181, R4, 0x360, RZ ;  /* 0x0000036004b57810 */ /* 0x000fc40007ffe0ff */
[-C--:B------:R-:W-:Y:S01]  /*8d00*/  LEA R169, R169, R108.reuse, 0x1 ;  /* 0x0000006ca9a97211 */ /* 0x080fe200078e08ff */
[----:B------:R-:W-:Y:S01]  /*8d10*/  FMUL.FTZ R6, R6, 1.4426950216293334961 ;  /* 0x3fb8aa3b06067820 */ /* 0x000fe20000410000 */
[C---:B------:R-:W-:Y:S01]  /*8d20*/  IADD3 R183, R4.reuse, 0x380, RZ ;  /* 0x0000038004b77810 */ /* 0x040fe20007ffe0ff */
[----:B------:R-:W-:Y:S01]  /*8d30*/  STS.U16 [R12+0x480], R15 ;  /* 0x0004800f0c007388 */ /* 0x000fe20000000400 */
[----:B0-----:R-:W-:Y:S02]  /*8d40*/  LEA R0, R73, R108, 0x1 ;  /* 0x0000006c49007211 */ /* 0x001fe400078e08ff */
[C---:B------:R-:W-:Y:S01]  /*8d50*/  IADD3 R185, R4.reuse, 0x3a0, RZ ;  /* 0x000003a004b97810 */ /* 0x040fe20007ffe0ff */
[----:B------:R-:W-:Y:S01]  /*8d60*/  STS.U16 [R165+0x4c0], R20 ;  /* 0x0004c014a5007388 */ /* 0x000fe20000000400 */
[----:B------:R-:W-:Y:S02]  /*8d70*/  LEA.HI.SX32 R67, R177, R4, 0x1b ;  /* 0x00000004b1437211 */ /* 0x000fe400078fdaff */
[----:B------:R-:W-:Y:S01]  /*8d80*/  LEA R75, R75, R108, 0x1 ;  /* 0x0000006c4b4b7211 */ /* 0x000fe200078e08ff */
[----:B------:R-:W-:Y:S01]  /*8d90*/  STS.U16 [R16+0x500], R19 ;  /* 0x0005001310007388 */ /* 0x000fe20000000400 */
[----:B------:R-:W-:-:S02]  /*8da0*/  IADD3 R187, R4, 0x3c0, RZ ;  /* 0x000003c004bb7810 */ /* 0x000fc40007ffe0ff */
[----:B------:R-:W-:Y:S02]  /*8db0*/  LEA.HI.SX32 R69, R179, R4, 0x1b ;  /* 0x00000004b3457211 */ /* 0x000fe400078fdaff */
[----:B------:R-:W-:Y:S01]  /*8dc0*/  LEA R8, R71, R108, 0x1 ;  /* 0x0000006c47087211 */ /* 0x000fe200078e08ff */
[----:B------:R-:W-:Y:S01]  /*8dd0*/  STS.U16 [R169+0x540], R18 ;  /* 0x00054012a9007388 */ /* 0x000fe20000000400 */
[-C--:B------:R-:W-:Y:S01]  /*8de0*/  LEA.HI.SX32 R3, R181, R4.reuse, 0x1b ;  /* 0x00000004b5037211 */ /* 0x080fe200078fdaff */
[----:B------:R-:W-:Y:S01]  /*8df0*/  FMUL.FTZ R10, R6, R119 ;  /* 0x00000077060a7220 */ /* 0x000fe20000410000 */
[-C--:B------:R-:W-:Y:S01]  /*8e00*/  LEA.HI.SX32 R49, R183, R4.reuse, 0x1b ;  /* 0x00000004b7317211 */ /* 0x080fe200078fdaff */
[----:B------:R0:W-:Y:S01]  /*8e10*/  STS.U16 [R0+0x580], R27 ;  /* 0x0005801b00007388 */ /* 0x0001e20000000400 */
[----:B------:R-:W-:Y:S02]  /*8e20*/  LEA.HI.SX32 R63, R185, R4, 0x1b ;  /* 0x00000004b93f7211 */ /* 0x000fe400078fdaff */
[----:B------:R-:W-:Y:S01]  /*8e30*/  LEA R67, R67, R108, 0x1 ;  /* 0x0000006c43437211 */ /* 0x000fe200078e08ff */
[----:B------:R-:W-:Y:S01]  /*8e40*/  STS.U16 [R75+0x5c0], R26 ;  /* 0x0005c01a4b007388 */ /* 0x000fe20000000400 */
[----:B------:R-:W-:-:S02]  /*8e50*/  LEA.HI.SX32 R61, R187, R4, 0x1b ;  /* 0x00000004bb3d7211 */ /* 0x000fc400078fdaff */
[-C--:B------:R-:W-:Y:S01]  /*8e60*/  LEA R69, R69, R108.reuse, 0x1 ;  /* 0x0000006c45457211 */ /* 0x080fe200078e08ff */
[----:B------:R1:W-:Y:S01]  /*8e70*/  STS.U16 [R8+0x600], R25 ;  /* 0x0006001908007388 */ /* 0x0003e20000000400 */
[-C--:B0-----:R-:W-:Y:S01]  /*8e80*/  LEA R0, R3, R108.reuse, 0x1 ;  /* 0x0000006c03007211 */ /* 0x081fe200078e08ff */
[----:B------:R0:W-:Y:S01]  /*8e90*/  MUFU.EX2 R11, R10 ;  /* 0x0000000a000b7308 */ /* 0x0001e20000000800 */
[-C--:B------:R-:W-:Y:S01]  /*8ea0*/  LEA R63, R63, R108.reuse, 0x1 ;  /* 0x0000006c3f3f7211 */ /* 0x080fe200078e08ff */
[----:B------:R-:W-:Y:S01]  /*8eb0*/  STS.U16 [R67+0x640], R28 ;  /* 0x0006401c43007388 */ /* 0x000fe20000000400 */
[----:B-1----:R-:W-:-:S03]  /*8ec0*/  LEA R8, R49, R108, 0x1 ;  /* 0x0000006c31087211 */ /* 0x002fc600078e08ff */
[----:B------:R-:W-:Y:S01]  /*8ed0*/  STS.U16 [R69+0x680], R30 ;  /* 0x0006801e45007388 */ /* 0x000fe20000000400 */
[----:B0-----:R-:W-:-:S03]  /*8ee0*/  LEA R10, R61, R108, 0x1 ;  /* 0x0000006c3d0a7211 */ /* 0x001fc600078e08ff */
[----:B------:R-:W-:Y:S04]  /*8ef0*/  STS.U16 [R0+0x6c0], R29 ;  /* 0x0006c01d00007388 */ /* 0x000fe80000000400 */
[----:B------:R-:W-:Y:S01]  /*8f00*/  STS.U16 [R8+0x700], R33 ;  /* 0x0007002108007388 */ /* 0x000fe20000000400 */
[----:B------:R-:W-:-:S03]  /*8f10*/  IADD3 R189, R4, 0x3e0, RZ ;  /* 0x000003e004bd7810 */ /* 0x000fc60007ffe0ff */
[----:B------:R-:W-:Y:S04]  /*8f20*/  STS.U16 [R63+0x740], R38 ;  /* 0x000740263f007388 */ /* 0x000fe80000000400 */
[----:B------:R0:W-:Y:S01]  /*8f30*/  STS.U16 [R10+0x780], R37 ;  /* 0x000780250a007388 */ /* 0x0001e20000000400 */
[----:B------:R-:W-:Y:S01]  /*8f40*/  LEA.HI.SX32 R65, R189, R4, 0x1b ;  /* 0x00000004bd417211 */ /* 0x000fe200078fdaff */
[----:B------:R-:W-:Y:S01]  /*8f50*/  MUFU.COS R39, R62 ;  /* 0x0000003e00277308 */ /* 0x000fe20000000000 */
[----:B0-----:R-:W-:-:S07]  /*8f60*/  FMUL.FTZ R10, R6, R112 ;  /* 0x00000070060a7220 */ /* 0x001fce0000410000 */
[----:B------:R-:W-:Y:S08]  /*8f70*/  MUFU.SIN R4, R62 ;  /* 0x0000003e00047308 */ /* 0x000ff00000000400 */
[----:B------:R-:W0:Y:S02]  /*8f80*/  MUFU.EX2 R10, R10 ;  /* 0x0000000a000a7308 */ /* 0x000e240000000800 */
[C---:B0-----:R-:W-:Y:S01]  /*8f90*/  FMUL.FTZ R39, R10.reuse, R39 ;  /* 0x000000270a277220 */ /* 0x041fe20000410000 */
[----:B------:R-:W-:-:S02]  /*8fa0*/  FMUL.FTZ R38, R10, R4 ;  /* 0x000000040a267220 */ /* 0x000fc40000410000 */
[----:B------:R-:W2:Y:S01]  /*8fb0*/  LDL R10, [R1+0x54] ;  /* 0x00005400010a7983 */ /* 0x000ea20000100800 */
[C---:B------:R-:W-:Y:S01]  /*8fc0*/  FMUL.FTZ R2, R6.reuse, R120 ;  /* 0x0000007806027220 */ /* 0x040fe20000410000 */
[----:B------:R-:W-:-:S03]  /*8fd0*/  FMUL.FTZ R9, R6, R121 ;  /* 0x0000007906097220 */ /* 0x000fc60000410000 */
[----:B------:R-:W0:Y:S08]  /*8fe0*/  MUFU.EX2 R7, R2 ;  /* 0x0000000200077308 */ /* 0x000e300000000800 */
[----:B------:R-:W1:Y:S01]  /*8ff0*/  MUFU.EX2 R9, R9 ;  /* 0x0000000900097308 */ /* 0x000e620000000800 */
[C---:B0-----:R-:W-:Y:S01]  /*9000*/  FMUL.FTZ R57, R7.reuse, R57 ;  /* 0x0000003907397220 */ /* 0x041fe20000410000 */
[----:B------:R-:W-:Y:S01]  /*9010*/  FMUL.FTZ R56, R7, R56 ;  /* 0x0000003807387220 */ /* 0x000fe20000410000 */
[----:B------:R-:W-:Y:S01]  /*9020*/  FMUL.FTZ R7, R6, R113 ;  /* 0x0000007106077220 */ /* 0x000fe20000410000 */
[C---:B-1----:R-:W-:Y:S01]  /*9030*/  FMUL.FTZ R59, R9.reuse, R59 ;  /* 0x0000003b093b7220 */ /* 0x042fe20000410000 */
[----:B------:R-:W-:-:S03]  /*9040*/  FMUL.FTZ R58, R9, R58 ;  /* 0x0000003a093a7220 */ /* 0x000fc60000410000 */
[----:B------:R0:W-:Y:S01]  /*9050*/  MUFU.EX2 R9, R7 ;  /* 0x0000000700097308 */ /* 0x0001e20000000800 */
[----:B------:R-:W-:Y:S02]  /*9060*/  UIMAD.WIDE.U32 UR44, UR7, UR40, UR44 ;  /* 0x00000028072c72a5 */ /* 0x000fe4000f8e002c */
[----:B------:R-:W-:Y:S01]  /*9070*/  UIMAD UR54, UR7, UR41, UR54 ;  /* 0x00000029073672a4 */ /* 0x000fe2000f8e0236 */
[----:B0-----:R-:W-:Y:S01]  /*9080*/  FMUL.FTZ R7, R6, R126 ;  /* 0x0000007e06077220 */ /* 0x001fe20000410000 */
[----:B------:R-:W-:Y:S02]  /*9090*/  ULEA UR42, UP0, UR44, UR42, 0x3 ;  /* 0x0000002a2c2a7291 */ /* 0x000fe4000f80183f */
[----:B------:R-:W-:-:S03]  /*90a0*/  UIADD3 UR45, UR45, UR54, URZ ;  /* 0x000000362d2d7290 */ /* 0x000fc6000fffe03f */
[----:B------:R-:W0:Y:S01]  /*90b0*/  MUFU.EX2 R7, R7 ;  /* 0x0000000700077308 */ /* 0x000e220000000800 */
[----:B------:R-:W-:Y:S01]  /*90c0*/  ULEA.HI.X UR43, UR44, UR43, UR45, 0x3, UP0 ;  /* 0x0000002b2c2b7291 */ /* 0x000fe200080f1c2d */
[----:B------:R-:W-:Y:S02]  /*90d0*/  LEA R5, R130, R5, 0x5 ;  /* 0x0000000582057211 */ /* 0x000fe400078e28ff */
[----:B------:R-:W-:Y:S02]  /*90e0*/  MOV R2, UR42 ;  /* 0x0000002a00027c02 */ /* 0x000fe40008000f00 */
[----:B------:R-:W-:Y:S02]  /*90f0*/  LEA.HI.SX32 R5, R5, R5, 0x1b ;  /* 0x0000000505057211 */ /* 0x000fe400078fdaff */
[----:B------:R-:W-:Y:S02]  /*9100*/  MOV R3, UR43 ;  /* 0x0000002b00037c02 */ /* 0x000fe40008000f00 */
[----:B------:R-:W-:-:S02]  /*9110*/  LEA R65, R65, R108, 0x1 ;  /* 0x0000006c41417211 */ /* 0x000fc400078e08ff */
[-C--:B------:R-:W-:Y:S02]  /*9120*/  LEA R5, R5, R108.reuse, 0x1 ;  /* 0x0000006c05057211 */ /* 0x080fe400078e08ff */
[----:B------:R-:W-:Y:S01]  /*9130*/  LEA R23, R23, R108, 0x3 ;  /* 0x0000006c17177211 */ /* 0x000fe200078e18ff */
[----:B------:R-:W5:Y:S01]  /*9140*/  LDG.E.64 R2, desc[UR20][R2.64] ;  /* 0x0000001402027981 */ /* 0x000f62000c1e1b00 */
[C---:B0-----:R-:W-:Y:S01]  /*9150*/  FMUL.FTZ R122, R7.reuse, R122 ;  /* 0x0000007a077a7220 */ /* 0x041fe20000410000 */
[----:B------:R-:W-:Y:S02]  /*9160*/  FMUL.FTZ R123, R7, R123 ;  /* 0x0000007b077b7220 */ /* 0x000fe40000410000 */
[----:B------:R2:W-:Y:S01]  /*9170*/  STS.U16 [R65+0x7c0], R36 ;  /* 0x0007c02441007388 */ /* 0x0005e20000000400 */
[----:B------:R-:W-:Y:S01]  /*9180*/  NOP ;  /* 0x0000000000007918 */ /* 0x000fe20000000000 */
[C---:B------:R-:W-:Y:S02]  /*9190*/  FMUL.FTZ R17, R6.reuse, R125 ;  /* 0x0000007d06117220 */ /* 0x040fe40000410000 */
[----:B------:R0:W1:Y:S04]  /*91a0*/  LDS.U16 R133, [R5] ;  /* 0x0000000005857984 */ /* 0x0000680000000400 */
[----:B------:R0:W3:Y:S04]  /*91b0*/  LDS.U16 R134, [R5+0x2] ;  /* 0x0000020005867984 */ /* 0x0000e80000000400 */
[----:B------:R0:W4:Y:S04]  /*91c0*/  LDS.U16 R135, [R5+0x4] ;  /* 0x0000040005877984 */ /* 0x0001280000000400 */
        /* <DEDUP_REMOVED lines=30> */
[----:B------:R-:W1:Y:S01]  /*93b0*/  MUFU.EX2 R17, R17 ;  /* 0x0000001100117308 */ /* 0x000e620000000800 */
[----:B------:R-:W-:Y:S01]  /*93c0*/  ISETP.NE.AND P1, PT, R131, 0x7f, PT ;  /* 0x0000007f8300780c */ /* 0x000fe20003f25270 */
[C---:B------:R-:W-:Y:S01]  /*93d0*/  FMUL.FTZ R0, R6.reuse, R114 ;  /* 0x0000007206007220 */ /* 0x040fe20000410000 */
[C---:B------:R-:W-:Y:S01]  /*93e0*/  FMUL.FTZ R21, R6.reuse, R124 ;  /* 0x0000007c06157220 */ /* 0x040fe20000410000 */
[----:B------:R-:W-:-:S04]  /*93f0*/  FMUL.FTZ R12, R6, R118 ;  /* 0x00000076060c7220 */ /* 0x000fc80000410000 */
[----:B------:R3:W4:Y:S01]  /*9400*/  MUFU.EX2 R8, R0 ;  /* 0x0000000000087308 */ /* 0x0007220000000800 */
[----:B------:R-:W-:Y:S02]  /*9410*/  HADD2.F32 R49, -RZ, R70.H0_H0 ;  /* 0x20000046ff317230 */ /* 0x000fe40000004100 */
[----:B------:R-:W-:-:S03]  /*9420*/  FMUL.FTZ R14, R6, R116 ;  /* 0x00000074060e7220 */ /* 0x000fc60000410000 */
[----:B------:R-:W-:Y:S01]  /*9430*/  @P1 LEA R106, R131, R108, 0x3 ;  /* 0x0000006c836a1211 */ /* 0x000fe200078e18ff */
[----:B------:R-:W-:Y:S01]  /*9440*/  BAR.SYNC.DEFER_BLOCKING 0x0 ;  /* 0x0000000000007b1d */ /* 0x000fe20000010000 */
[----:B------:R-:W-:-:S05]  /*9450*/  FMUL.FTZ R216, R49, R126 ;  /* 0x0000007e31d87220 */ /* 0x000fca0000410000 */
[----:B------:R-:W0:Y:S01]  /*9460*/  MUFU.EX2 R21, R21 ;  /* 0x0000001500157308 */ /* 0x000e220000000800 */
[C---:B-1----:R-:W-:Y:S01]  /*9470*/  FMUL.FTZ R82, R17.reuse, R82 ;  /* 0x0000005211527220 */ /* 0x042fe20000410000 */
[----:B------:R-:W-:-:S06]  /*9480*/  FMUL.FTZ R83, R17, R83 ;  /* 0x0000005311537220 */ /* 0x000fcc0000410000 */
[----:B------:R-:W1:Y:S01]  /*9490*/  MUFU.EX2 R12, R12 ;  /* 0x0000000c000c7308 */ /* 0x000e620000000800 */
[----:B---3--:R-:W-:Y:S01]  /*94a0*/  FMUL.FTZ R0, R216, R82 ;  /* 0x00000052d8007220 */ /* 0x008fe20000410000 */
[C---:B------:R-:W-:Y:S01]  /*94b0*/  FMUL.FTZ R55, R11.reuse, R55 ;  /* 0x000000370b377220 */ /* 0x040fe20000410000 */
[----:B------:R-:W-:-:S05]  /*94c0*/  FMUL.FTZ R54, R11, R54 ;  /* 0x000000360b367220 */ /* 0x000fca0000410000 */
[----:B------:R-:W3:Y:S01]  /*94d0*/  MUFU.EX2 R14, R14 ;  /* 0x0000000e000e7308 */ /* 0x000ee20000000800 */
[----:B------:R-:W2:Y:S01]  /*94e0*/  @P1 LDS.64 R106, [R106+0x8788] ;  /* 0x008788006a6a1984 */ /* 0x000ea20000000a00 */
[----:B------:R-:W-:Y:S02]  /*94f0*/  HADD2.F32 R44, -RZ, R68.H0_H0 ;  /* 0x20000044ff2c7230 */ /* 0x000fe40000004100 */
[C---:B----4-:R-:W-:Y:S01]  /*9500*/  FMUL.FTZ R43, R8.reuse, R43 ;  /* 0x0000002b082b7220 */ /* 0x050fe20000410000 */
[----:B------:R-:W-:Y:S01]  /*9510*/  FMUL.FTZ R42, R8, R42 ;  /* 0x0000002a082a7220 */ /* 0x000fe20000410000 */
[----:B------:R-:W-:Y:S01]  /*9520*/  FMUL.FTZ R11, RZ, R82 ;  /* 0x00000052ff0b7220 */ /* 0x000fe20000410000 */
[----:B------:R-:W-:Y:S01]  /*9530*/  FFMA.FTZ R8, RZ, R83, R0 ;  /* 0x00000053ff087223 */ /* 0x000fe20000010000 */
[C---:B0-----:R-:W-:Y:S01]  /*9540*/  FMUL.FTZ R80, R21.reuse, R80 ;  /* 0x0000005015507220 */ /* 0x041fe20000410000 */
[----:B------:R-:W-:Y:S01]  /*9550*/  FMUL.FTZ R215, R44, R125 ;  /* 0x0000007d2cd77220 */ /* 0x000fe20000410000 */
[----:B------:R-:W-:Y:S01]  /*9560*/  FFMA.FTZ R0, R216, R83, -R11 ;  /* 0x00000053d8007223 */ /* 0x000fe2000001080b */
[----:B------:R-:W-:Y:S01]  /*9570*/  FADD.FTZ R11, RZ, R8 ;  /* 0x00000008ff0b7221 */ /* 0x000fe20000010000 */
[C---:B-1----:R-:W-:Y:S01]  /*9580*/  FMUL.FTZ R53, R12.reuse, R53 ;  /* 0x000000350c357220 */ /* 0x042fe20000410000 */
[----:B------:R-:W-:Y:S01]  /*9590*/  FMUL.FTZ R52, R12, R52 ;  /* 0x000000340c347220 */ /* 0x000fe20000410000 */
[C---:B------:R-:W-:Y:S01]  /*95a0*/  FMUL.FTZ R13, R6.reuse, R117 ;  /* 0x00000075060d7220 */ /* 0x040fe20000410000 */
[----:B------:R-:W-:Y:S01]  /*95b0*/  FMUL.FTZ R15, R6, R115 ;  /* 0x00000073060f7220 */ /* 0x000fe20000410000 */
[----:B------:R-:W-:Y:S01]  /*95c0*/  FMUL.FTZ R81, R21, R81 ;  /* 0x0000005115517220 */ /* 0x000fe20000410000 */
[----:B------:R-:W-:Y:S01]  /*95d0*/  FADD.FTZ R0, R215, R0 ;  /* 0x00000000d7007221 */ /* 0x000fe20000010000 */
[----:B------:R-:W-:Y:S01]  /*95e0*/  FMUL.FTZ R12, R80, R11 ;  /* 0x0000000b500c7220 */ /* 0x000fe20000410000 */
[----:B------:R-:W-:Y:S01]  /*95f0*/  FMUL.FTZ R31, R110, UR55 ;  /* 0x000000376e1f7c20 */ /* 0x000fe20008410000 */
[C---:B---3--:R-:W-:Y:S01]  /*9600*/  FMUL.FTZ R48, R14.reuse, R48 ;  /* 0x000000300e307220 */ /* 0x048fe20000410000 */
[----:B------:R-:W-:Y:S01]  /*9610*/  FMUL.FTZ R47, R14, R47 ;  /* 0x0000002f0e2f7220 */ /* 0x000fe20000410000 */
[C---:B------:R-:W-:Y:S01]  /*9620*/  FMUL.FTZ R41, R9.reuse, R41 ;  /* 0x0000002909297220 */ /* 0x040fe20000410000 */
[----:B------:R-:W-:Y:S01]  /*9630*/  FMUL.FTZ R40, R9, R40 ;  /* 0x0000002809287220 */ /* 0x000fe20000410000 */
[-C--:B------:R-:W-:Y:S01]  /*9640*/  FMUL.FTZ R14, R80, R0.reuse ;  /* 0x00000000500e7220 */ /* 0x080fe20000410000 */
[----:B------:R-:W-:Y:S01]  /*9650*/  FFMA.FTZ R9, R81, R0, -R12 ;  /* 0x0000000051097223 */ /* 0x000fe2000001080c */
[C---:B------:R-:W-:Y:S01]  /*9660*/  FMUL.FTZ R0, R6.reuse, R111 ;  /* 0x0000006f06007220 */ /* 0x040fe20000410000 */
[----:B------:R-:W0:Y:S01]  /*9670*/  MUFU.EX2 R13, R13 ;  /* 0x0000000d000d7308 */ /* 0x000e220000000800 */
[----:B------:R-:W-:Y:S01]  /*9680*/  FMUL.RZ R31, R31, 0.15915493667125701904 ;  /* 0x3e22f9831f1f7820 */ /* 0x000fe2000040c000 */
[----:B------:R-:W-:Y:S01]  /*9690*/  FMUL.FTZ R4, R6, R110 ;  /* 0x0000006e06047220 */ /* 0x000fe20000410000 */
[----:B------:R-:W-:-:S05]  /*96a0*/  HADD2.F32 R37, -RZ, R66.H0_H0 ;  /* 0x20000042ff257230 */ /* 0x000fca0000004100 */
[----:B------:R-:W1:Y:S01]  /*96b0*/  MUFU.EX2 R15, R15 ;  /* 0x0000000f000f7308 */ /* 0x000e620000000800 */
[----:B------:R-:W-:Y:S01]  /*96c0*/  FFMA.FTZ R14, R81, R11, R14 ;  /* 0x0000000b510e7223 */ /* 0x000fe2000001000e */
[----:B------:R-:W-:-:S06]  /*96d0*/  FMUL.FTZ R214, R37, R124 ;  /* 0x0000007c25d67220 */ /* 0x000fcc0000410000 */
[----:B------:R3:W4:Y:S08]  /*96e0*/  MUFU.SIN R34, R64 ;  /* 0x0000004000227308 */ /* 0x0007300000000400 */
[----:B------:R3:W0:Y:S08]  /*96f0*/  MUFU.COS R35, R64 ;  /* 0x0000004000237308 */ /* 0x0006300000000000 */
[----:B------:R3:W0:Y:S08]  /*9700*/  MUFU.SIN R32, R31 ;  /* 0x0000001f00207308 */ /* 0x0006300000000400 */
[----:B------:R3:W0:Y:S08]  /*9710*/  MUFU.COS R8, R31 ;  /* 0x0000001f00087308 */ /* 0x0006300000000000 */
[----:B------:R-:W3:Y:S08]  /*9720*/  MUFU.EX2 R0, R0 ;  /* 0x0000000000007308 */ /* 0x000ef00000000800 */
[----:B------:R3:W3:Y:S01]  /*9730*/  MUFU.EX2 R7, R4 ;  /* 0x0000000400077308 */ /* 0x0006e20000000800 */
[----:B------:R-:W-:Y:S01]  /*9740*/  FADD.FTZ R14, RZ, R14 ;  /* 0x0000000eff0e7221 */ /* 0x000fe20000010000 */
[----:B------:R-:W-:Y:S01]  /*9750*/  FADD.FTZ R9, R214, R9 ;  /* 0x00000009d6097221 */ /* 0x000fe20000010000 */
[----:B------:R-:W-:Y:S01]  /*9760*/  BSSY B0, `(.L_x_1266) ;  /* 0x0000015000007945 */ /* 0x000fe20003800000 */
[----:B--2---:R-:W-:-:S02]  /*9770*/  HADD2.F32 R36, -RZ, R10.H0_H0 ;  /* 0x2000000aff247230 */ /* 0x004fc40000004100 */
[C---:B0-----:R-:W-:Y:S01]  /*9780*/  FMUL.FTZ R51, R13.reuse, R51 ;  /* 0x000000330d337220 */ /* 0x041fe20000410000 */
[----:B------:R-:W-:Y:S01]  /*9790*/  FMUL.FTZ R50, R13, R50 ;  /* 0x000000320d327220 */ /* 0x000fe20000410000 */
[C---:B-1----:R-:W-:Y:S01]  /*97a0*/  FMUL.FTZ R46, R15.reuse, R46 ;  /* 0x0000002e0f2e7220 */ /* 0x042fe20000410000 */
[----:B------:R-:W-:Y:S01]  /*97b0*/  FMUL.FTZ R45, R15, R45 ;  /* 0x0000002d0f2d7220 */ /* 0x000fe20000410000 */
[C---:B------:R-:W-:Y:S01]  /*97c0*/  FMUL.FTZ R10, R58.reuse, R14 ;  /* 0x0000000e3a0a7220 */ /* 0x040fe20000410000 */
[----:B------:R-:W-:Y:S01]  /*97d0*/  FMUL.FTZ R12, R58, R9 ;  /* 0x000000093a0c7220 */ /* 0x000fe20000410000 */
[----:B----4-:R-:W-:Y:S06]  /*97e0*/  @P1 BRA `(.L_x_1267) ;  /* 0x0000000000301947 */ /* 0x010fec0003800000 */
[----:B---3--:R-:W0:Y:S01]  /*97f0*/  LDC R4, c[0x0][0x224] ;  /* 0x00008900ff047b82 */ /* 0x008e220000000800 */
        /* <DEDUP_REMOVED lines=11> */
.L_x_1267:
[----:B------:R-:W-:Y:S05]  /*98b0*/  BSYNC B0 ;  /* 0x0000000000007941 */ /* 0x000fea0003800000 */
.L_x_1266:
[----:B---3--:R-:W2:Y:S04]  /*98c0*/  LDL R4, [R1+0x50] ;  /* 0x0000500001047983 */ /* 0x008ea80000100800 */
[----:B------:R-:W3:Y:S01]  /*98d0*/  LDL R13, [R1+0x4c] ;  /* 0x00004c00010d7983 */ /* 0x000ee20000100800 */
[----:B------:R-:W-:Y:S01]  /*98e0*/  UISETP.GE.AND UP0, UPT, UR16, 0x2, UPT ;  /* 0x000000021000788c */ /* 0x000fe2000bf06270 */
[C---:B------:R-:W-:Y:S01]  /*98f0*/  FFMA.FTZ R12, R59.reuse, R14, R12 ;  /* 0x0000000e3b0c7223 */ /* 0x040fe2000001000c */
[----:B------:R-:W-:Y:S01]  /*9900*/  FFMA.FTZ R10, R59, R9, -R10 ;  /* 0x000000093b0a7223 */ /* 0x000fe2000001080a */
[----:B------:R-:W-:Y:S01]  /*9910*/  FMUL.FTZ R213, R36, R121 ;  /* 0x0000007924d57220 */ /* 0x000fe20000410000 */
[C---:B------:R-:W-:Y:S01]  /*9920*/  FMUL.FTZ R35, R0.reuse, R35 ;  /* 0x0000002300237220 */ /* 0x040fe20000410000 */
[----:B------:R-:W-:Y:S01]  /*9930*/  FADD.FTZ R12, RZ, R12 ;  /* 0x0000000cff0c7221 */ /* 0x000fe20000010000 */
[----:B------:R-:W-:Y:S01]  /*9940*/  PLOP3.LUT P1, PT, PT, PT, UP0, 0x80, 0x0 ;  /* 0x000000000000781c */ /* 0x000fe20003f2f008 */
[----:B------:R-:W-:Y:S01]  /*9950*/  FADD.FTZ R10, R213, R10 ;  /* 0x0000000ad50a7221 */ /* 0x000fe20000010000 */
[----:B------:R-:W-:Y:S01]  /*9960*/  FMUL.FTZ R34, R0, R34 ;  /* 0x0000002200227220 */ /* 0x000fe20000410000 */
[----:B------:R-:W-:Y:S01]  /*9970*/  FMUL.FTZ R0, R56, R12 ;  /* 0x0000000c38007220 */ /* 0x000fe20000410000 */
[----:B------:R-:W-:Y:S01]  /*9980*/  ISETP.NE.OR P1, PT, R246, RZ, !P1 ;  /* 0x000000fff600720c */ /* 0x000fe20004f25670 */
[----:B------:R-:W-:Y:S01]  /*9990*/  FMUL.FTZ R9, R56, R10 ;  /* 0x0000000a38097220 */ /* 0x000fe20000410000 */
[C---:B------:R-:W-:Y:S01]  /*99a0*/  FMUL.FTZ R33, R7.reuse, R8 ;  /* 0x0000000807217220 */ /* 0x040fe20000410000 */
[----:B------:R-:W-:Y:S01]  /*99b0*/  FMUL.FTZ R32, R7, R32 ;  /* 0x0000002007207220 */ /* 0x000fe20000410000 */
[C---:B------:R-:W-:Y:S01]  /*99c0*/  FFMA.FTZ R7, R57.reuse, R10, -R0 ;  /* 0x0000000a39077223 */ /* 0x040fe20000010800 */
[----:B------:R-:W-:Y:S01]  /*99d0*/  FFMA.FTZ R9, R57, R12, R9 ;  /* 0x0000000c39097223 */ /* 0x000fe20000010009 */
[CC--:B0-----:R-:W-:Y:S01]  /*99e0*/  FMUL.FTZ R5, R123.reuse, R82.reuse ;  /* 0x000000527b057220 */ /* 0x0c1fe20000410000 */
[C---:B------:R-:W-:Y:S01]  /*99f0*/  FMUL.FTZ R0, R122.reuse, R82 ;  /* 0x000000527a007220 */ /* 0x040fe20000410000 */
[----:B------:R-:W4:Y:S01]  /*9a00*/  LDL R15, [R1+0x48] ;  /* 0x00004800010f7983 */ /* 0x000f220000100800 */
[----:B------:R-:W-:Y:S01]  /*9a10*/  FADD.FTZ R9, RZ, R9 ;  /* 0x00000009ff097221 */ /* 0x000fe20000010000 */
[-C--:B------:R-:W-:Y:S01]  /*9a20*/  FFMA.FTZ R5, R122, R83.reuse, -R5 ;  /* 0x000000537a057223 */ /* 0x080fe20000010805 */
[----:B------:R-:W-:Y:S01]  /*9a30*/  FFMA.FTZ R0, R123, R83, R0 ;  /* 0x000000537b007223 */ /* 0x000fe20000010000 */
[----:B------:R-:W-:Y:S01]  /*9a40*/  HADD2.F32 R16, -RZ, R127.H0_H0 ;  /* 0x2000007fff107230 */ /* 0x000fe20000004100 */
[----:B------:R-:W0:Y:S01]  /*9a50*/  @!P1 LDC R11, c[0x0][0x21c] ;  /* 0x00008700ff0b9b82 */ /* 0x000e220000000800 */
[----:B------:R-:W-:Y:S01]  /*9a60*/  FMUL.FTZ R10, R54, R9 ;  /* 0x00000009360a7220 */ /* 0x000fe20000410000 */
[----:B------:R-:W-:Y:S01]  /*9a70*/  FMUL.FTZ R8, R80, R5 ;  /* 0x0000000550087220 */ /* 0x000fe20000410000 */
[----:B------:R-:W-:Y:S01]  /*9a80*/  HFMA2.MMA R60, -RZ, RZ, 1.875, 0 ;  /* 0x3f800000ff3c7435 */ /* 0x000fe200000001ff */
[----:B------:R-:W-:-:S02]  /*9a90*/  MOV R61, RZ ;  /* 0x000000ff003d7202 */ /* 0x000fc40000000f00 */
[----:B------:R-:W-:Y:S01]  /*9aa0*/  CS2R R62, SRZ ;  /* 0x00000000003e7805 */ /* 0x000fe2000001ff00 */
[----:B------:R-:W-:Y:S01]  /*9ab0*/  FFMA.FTZ R8, R81, R0, R8 ;  /* 0x0000000051087223 */ /* 0x000fe20000010008 */
[----:B------:R-:W-:Y:S01]  /*9ac0*/  FMUL.FTZ R209, R16, R117 ;  /* 0x0000007510d17220 */ /* 0x000fe20000410000 */
        /* <DEDUP_REMOVED lines=11> */
[----:B------:R-:W4:Y:S01]  /*9b80*/  LDL R67, [R1] ;  /* 0x0000000001437983 */ /* 0x000f220000100800 */
[----:B--2---:R-:W-:-:S02]  /*9b90*/  HADD2.F32 R31, -RZ, R4.H0_H0 ;  /* 0x20000004ff1f7230 */ /* 0x004fc40000004100 */
[----:B------:R-:W-:Y:S01]  /*9ba0*/  FMUL.FTZ R4, R80, R0 ;  /* 0x0000000050047220 */ /* 0x000fe20000410000 */
[----:B---3--:R-:W-:Y:S02]  /*9bb0*/  HADD2.F32 R30, -RZ, R13.H0_H0 ;  /* 0x2000000dff1e7230 */ /* 0x008fe40000004100 */
[----:B------:R-:W-:Y:S01]  /*9bc0*/  FMUL.FTZ R212, R31, R120 ;  /* 0x000000781fd47220 */ /* 0x000fe20000410000 */
[----:B------:R-:W-:Y:S01]  /*9bd0*/  FFMA.FTZ R4, R81, R5, -R4 ;  /* 0x0000000551047223 */ /* 0x000fe20000010804 */
[----:B------:R-:W-:Y:S01]  /*9be0*/  MOV R0, UR16 ;  /* 0x0000001000007c02 */ /* 0x000fe20008000f00 */
[----:B------:R-:W2:Y:S01]  /*9bf0*/  LDL R13, [R1+0x44] ;  /* 0x00004400010d7983 */ /* 0x000ea20000100800 */
[----:B------:R-:W-:Y:S01]  /*9c00*/  FADD.FTZ R7, R212, R7 ;  /* 0x00000007d4077221 */ /* 0x000fe20000010000 */
[----:B------:R-:W-:-:S03]  /*9c10*/  FMUL.FTZ R211, R30, R119 ;  /* 0x000000771ed37220 */ /* 0x000fc60000410000 */
[-C--:B------:R-:W-:Y:S01]  /*9c20*/  FMUL.FTZ R12, R54, R7.reuse ;  /* 0x00000007360c7220 */ /* 0x080fe20000410000 */
[C---:B------:R-:W-:Y:S01]  /*9c30*/  FFMA.FTZ R10, R55.reuse, R7, -R10 ;  /* 0x00000007370a7223 */ /* 0x040fe2000001080a */
[----:B------:R-:W-:Y:S02]  /*9c40*/  FMUL.FTZ R5, R58, R4 ;  /* 0x000000043a057220 */ /* 0x000fe40000410000 */
[----:B------:R-:W-:Y:S01]  /*9c50*/  FFMA.FTZ R12, R55, R9, R12 ;  /* 0x00000009370c7223 */ /* 0x000fe2000001000c */
[----:B------:R-:W-:Y:S01]  /*9c60*/  FADD.FTZ R7, R211, R10 ;  /* 0x0000000ad3077221 */ /* 0x000fe20000010000 */
[----:B------:R-:W-:Y:S01]  /*9c70*/  @!P1 IADD3 R0, R0, -0x2, RZ ;  /* 0xfffffffe00009810 */ /* 0x000fe20007ffe0ff */
[-C--:B------:R-:W-:Y:S01]  /*9c80*/  FMUL.FTZ R10, R58, R8.reuse ;  /* 0x000000083a0a7220 */ /* 0x080fe20000410000 */
[----:B------:R-:W-:Y:S01]  /*9c90*/  FADD.FTZ R12, RZ, R12 ;  /* 0x0000000cff0c7221 */ /* 0x000fe20000010000 */
[----:B------:R-:W-:Y:S01]  /*9ca0*/  FMUL.FTZ R9, R52, R7 ;  /* 0x0000000734097220 */ /* 0x000fe20000410000 */
[----:B------:R-:W-:Y:S01]  /*9cb0*/  FFMA.FTZ R8, R59, R8, R5 ;  /* 0x000000083b087223 */ /* 0x000fe20000010005 */
[----:B------:R-:W-:Y:S01]  /*9cc0*/  HFMA2.MMA R5, -RZ, RZ, 0, 9.5367431640625e-07 ;  /* 0x00000010ff057435 */ /* 0x000fe200000001ff */
[----:B0-----:R-:W-:-:S02]  /*9cd0*/  @!P1 IMAD R0, R0, R11, UR7 ;  /* 0x0000000700009e24 */ /* 0x001fc4000f8e020b */
[-C--:B------:R-:W-:Y:S01]  /*9ce0*/  FMUL.FTZ R14, R52, R12.reuse ;  /* 0x0000000c340e7220 */ /* 0x080fe20000410000 */
[----:B------:R-:W-:Y:S01]  /*9cf0*/  FFMA.FTZ R9, R53, R12, R9 ;  /* 0x0000000c35097223 */ /* 0x000fe20000010009 */
[----:B------:R-:W-:Y:S02]  /*9d00*/  HADD2.F32 R11, -RZ, R128.H0_H0 ;  /* 0x20000080ff0b7230 */ /* 0x000fe40000004100 */
[----:B------:R-:W-:Y:S01]  /*9d10*/  FFMA.FTZ R10, R59, R4, -R10 ;  /* 0x000000043b0a7223 */ /* 0x000fe2000001080a */
[C---:B------:R-:W-:Y:S01]  /*9d20*/  FMUL.FTZ R12, R56.reuse, R8 ;  /* 0x00000008380c7220 */ /* 0x040fe20000410000 */
[----:B------:R-:W-:Y:S01]  /*9d30*/  FFMA.FTZ R7, R53, R7, -R14 ;  /* 0x0000000735077223 */ /* 0x000fe2000001080e */
[----:B------:R-:W-:Y:S01]  /*9d40*/  FADD.FTZ R9, RZ, R9 ;  /* 0x00000009ff097221 */ /* 0x000fe20000010000 */
[----:B------:R-:W-:Y:S01]  /*9d50*/  FMUL.FTZ R210, R11, R118 ;  /* 0x000000760bd27220 */ /* 0x000fe20000410000 */
[-C--:B------:R-:W-:Y:S01]  /*9d60*/  FFMA.FTZ R12, R57, R10.reuse, -R12 ;  /* 0x0000000a390c7223 */ /* 0x080fe2000001080c */
[----:B------:R-:W-:Y:S01]  /*9d70*/  FMUL.FTZ R10, R56, R10 ;  /* 0x0000000a380a7220 */ /* 0x000fe20000410000 */
[----:B------:R-:W-:-:S04]  /*9d80*/  @!P1 IMAD.WIDE R4, R0, R5, UR22 ;  /* 0x0000001600049e25 */ /* 0x000fc8000f8e0205 */
[----:B------:R-:W-:Y:S01]  /*9d90*/  FADD.FTZ R7, R210, R7 ;  /* 0x00000007d2077221 */ /* 0x000fe20000010000 */
[----:B------:R-:W-:Y:S01]  /*9da0*/  FMUL.FTZ R0, R50, R9 ;  /* 0x0000000932007220 */ /* 0x000fe20000410000 */
[----:B------:R-:W-:Y:S01]  /*9db0*/  FFMA.FTZ R10, R57, R8, R10 ;  /* 0x00000008390a7223 */ /* 0x000fe2000001000a */
[----:B------:R0:W5:Y:S02]  /*9dc0*/  @!P1 LDG.E.128 R60, desc[UR20][R4.64] ;  /* 0x00000014043c9981 */ /* 0x000164000c1e1d00 */
[-C--:B------:R-:W-:Y:S01]  /*9dd0*/  FFMA.FTZ R8, R51, R7.reuse, -R0 ;  /* 0x0000000733087223 */ /* 0x080fe20000010800 */
[----:B------:R-:W-:Y:S01]  /*9de0*/  FMUL.FTZ R0, R54, R10 ;  /* 0x0000000a36007220 */ /* 0x000fe20000410000 */
[----:B------:R-:W-:Y:S01]  /*9df0*/  FMUL.FTZ R14, R50, R7 ;  /* 0x00000007320e7220 */ /* 0x000fe20000410000 */
[-C--:B------:R-:W-:Y:S02]  /*9e00*/  FMUL.FTZ R7, R54, R12.reuse ;  /* 0x0000000c36077220 */ /* 0x080fe40000410000 */
[----:B------:R-:W-:-:S02]  /*9e10*/  FFMA.FTZ R0, R55, R12, -R0 ;  /* 0x0000000c37007223 */ /* 0x000fc40000010800 */
[----:B------:R-:W3:Y:S01]  /*9e20*/  LDL R12, [R1+0x40] ;  /* 0x00004000010c7983 */ /* 0x000ee20000100800 */
[----:B------:R-:W-:Y:S01]  /*9e30*/  FFMA.FTZ R14, R51, R9, R14 ;  /* 0x00000009330e7223 */ /* 0x000fe2000001000e */
[----:B------:R-:W-:Y:S01]  /*9e40*/  FFMA.FTZ R7, R55, R10, R7 ;  /* 0x0000000a37077223 */ /* 0x000fe20000010007 */
[----:B------:R-:W-:Y:S01]  /*9e50*/  FADD.FTZ R8, R209, R8 ;  /* 0x00000008d1087221 */ /* 0x000fe20000010000 */
[C---:B0-----:R-:W-:Y:S01]  /*9e60*/  FMUL.FTZ R4, R52.reuse, R0 ;  /* 0x0000000034047220 */ /* 0x041fe20000410000 */
[----:B------:R-:W-:Y:S01]  /*9e70*/  FADD.FTZ R14, RZ, R14 ;  /* 0x0000000eff0e7221 */ /* 0x000fe20000010000 */
[----:B----4-:R-:W-:Y:S02]  /*9e80*/  HADD2.F32 R29, -RZ, R15.H0_H0 ;  /* 0x2000000fff1d7230 */ /* 0x010fe40000004100 */
[----:B------:R-:W-:Y:S01]  /*9e90*/  FMUL.FTZ R11, R47, R8 ;  /* 0x000000082f0b7220 */ /* 0x000fe20000410000 */
[-C--:B------:R-:W-:Y:S01]  /*9ea0*/  FFMA.FTZ R5, R53, R7.reuse, R4 ;  /* 0x0000000735057223 */ /* 0x080fe20000010004 */
[----:B------:R-:W-:Y:S01]  /*9eb0*/  FMUL.FTZ R9, R47, R14 ;  /* 0x0000000e2f097220 */ /* 0x000fe20000410000 */
[----:B------:R-:W-:Y:S01]  /*9ec0*/  FMUL.FTZ R4, R52, R7 ;  /* 0x0000000734047220 */ /* 0x000fe20000410000 */
[----:B------:R-:W-:Y:S01]  /*9ed0*/  FMUL.FTZ R208, R29, R116 ;  /* 0x000000741dd07220 */ /* 0x000fe20000410000 */
[C---:B------:R-:W-:Y:S01]  /*9ee0*/  FFMA.FTZ R11, R48.reuse, R14, R11 ;  /* 0x0000000e300b7223 */ /* 0x040fe2000001000b */
[----:B------:R-:W-:Y:S01]  /*9ef0*/  FFMA.FTZ R9, R48, R8, -R9 ;  /* 0x0000000830097223 */ /* 0x000fe20000010809 */
[----:B------:R-:W-:Y:S01]  /*9f00*/  FFMA.FTZ R4, R53, R0, -R4 ;  /* 0x0000000035047223 */ /* 0x000fe20000010804 */
[----:B------:R-:W-:Y:S01]  /*9f10*/  FMUL.FTZ R0, R50, R5 ;  /* 0x0000000532007220 */ /* 0x000fe20000410000 */
[----:B------:R-:W-:Y:S01]  /*9f20*/  FADD.FTZ R11, RZ, R11 ;  /* 0x0000000bff0b7221 */ /* 0x000fe20000010000 */
[----:B------:R-:W-:Y:S01]  /*9f30*/  FADD.FTZ R9, R208, R9 ;  /* 0x00000009d0097221 */ /* 0x000fe20000010000 */
[-C--:B------:R-:W-:Y:S01]  /*9f40*/  FMUL.FTZ R8, R50, R4.reuse ;  /* 0x0000000432087220 */ /* 0x080fe20000410000 */
[----:B------:R-:W-:Y:S01]  /*9f50*/  FFMA.FTZ R0, R51, R4, -R0 ;  /* 0x0000000433007223 */ /* 0x000fe20000010800 */
[C---:B------:R-:W-:Y:S01]  /*9f60*/  FMUL.FTZ R7, R45.reuse, R11 ;  /* 0x0000000b2d077220 */ /* 0x040fe20000410000 */
[----:B------:R-:W-:Y:S01]  /*9f70*/  FMUL.FTZ R4, R45, R9 ;  /* 0x000000092d047220 */ /* 0x000fe20000410000 */
[----:B------:R-:W4:Y:S01]  /*9f80*/  LDL R15, [R1+0x38] ;  /* 0x00003800010f7983 */ /* 0x000f220000100800 */
[----:B------:R-:W-:Y:S01]  /*9f90*/  FFMA.FTZ R8, R51, R5, R8 ;  /* 0x0000000533087223 */ /* 0x000fe20000010008 */
[C---:B------:R-:W-:Y:S01]  /*9fa0*/  FFMA.FTZ R10, R46.reuse, R9, -R7 ;  /* 0x000000092e0a7223 */ /* 0x040fe20000010807 */
[----:B------:R-:W-:Y:S01]  /*9fb0*/  FFMA.FTZ R4, R46, R11, R4 ;  /* 0x0000000b2e047223 */ /* 0x000fe20000010004 */
[C---:B------:R-:W-:Y:S01]  /*9fc0*/  FMUL.FTZ R7, R47.reuse, R0 ;  /* 0x000000002f077220 */ /* 0x040fe20000410000 */
[-C--:B------:R-:W-:Y:S01]  /*9fd0*/  FMUL.FTZ R5, R47, R8.reuse ;  /* 0x000000082f057220 */ /* 0x080fe20000410000 */
[----:B------:R-:W4:Y:S01]  /*9fe0*/  LDL R14, [R1+0x34] ;  /* 0x00003400010e7983 */ /* 0x000f220000100800 */
[----:B------:R-:W-:Y:S01]  /*9ff0*/  FADD.FTZ R11, RZ, R4 ;  /* 0x00000004ff0b7221 */ /* 0x000fe20000010000 */
[C---:B------:R-:W-:Y:S01]  /*a000*/  FFMA.FTZ R7, R48.reuse, R8, R7 ;  /* 0x0000000830077223 */ /* 0x040fe20000010007 */
[----:B------:R-:W-:-:S02]  /*a010*/  FFMA.FTZ R4, R48, R0, -R5 ;  /* 0x0000000030047223 */ /* 0x000fc40000010805 */
[----:B------:R-:W-:Y:S02]  /*a020*/  FMUL.FTZ R8, R42, R11 ;  /* 0x0000000b2a087220 */ /* 0x000fe40000410000 */
[----:B------:R-:W-:-:S04]  /*a030*/  FMUL.FTZ R9, R45, R4 ;  /* 0x000000042d097220 */ /* 0x000fc80000410000 */
[-C--:B------:R-:W-:Y:S01]  /*a040*/  FFMA.FTZ R9, R46, R7.reuse, R9 ;  /* 0x000000072e097223 */ /* 0x080fe20000010009 */
[----:B------:R-:W-:Y:S01]  /*a050*/  FMUL.FTZ R7, R45, R7 ;  /* 0x000000072d077220 */ /* 0x000fe20000410000 */
[----:B------:R-:W-:-:S03]  /*a060*/  HADD2.F32 R26, -RZ, R16.H0_H0 ;  /* 0x20000010ff1a7230 */ /* 0x000fc60000004100 */
[----:B------:R-:W-:Y:S01]  /*a070*/  FFMA.FTZ R7, R46, R4, -R7 ;  /* 0x000000042e077223 */ /* 0x000fe20000010807 */
[----:B------:R-:W-:Y:S01]  /*a080*/  FMUL.FTZ R0, R109, UR55 ;  /* 0x000000376d007c20 */ /* 0x000fe20008410000 */
[----:B------:R-:W-:Y:S02]  /*a090*/  FMUL.FTZ R205, R26, R113 ;  /* 0x000000711acd7220 */ /* 0x000fe40000410000 */
[----:B------:R-:W-:Y:S01]  /*a0a0*/  FMUL.FTZ R4, R42, R7 ;  /* 0x000000072a047220 */ /* 0x000fe20000410000 */
[----:B------:R-:W-:Y:S01]  /*a0b0*/  FMUL.RZ R23, R0, 0.15915493667125701904 ;  /* 0x3e22f98300177820 */ /* 0x000fe2000040c000 */
[-C--:B------:R-:W-:Y:S02]  /*a0c0*/  FMUL.FTZ R0, R42, R9.reuse ;  /* 0x000000092a007220 */ /* 0x080fe40000410000 */
[----:B------:R-:W-:Y:S01]  /*a0d0*/  FFMA.FTZ R4, R43, R9, R4 ;  /* 0x000000092b047223 */ /* 0x000fe20000010004 */
[----:B--2---:R-:W-:-:S05]  /*a0e0*/  HADD2.F32 R28, -RZ, R13.H0_H0 ;  /* 0x2000000dff1c7230 */ /* 0x004fca0000004100 */
[----:B------:R-:W-:-:S04]  /*a0f0*/  FMUL.FTZ R207, R28, R115 ;  /* 0x000000731ccf7220 */ /* 0x000fc80000410000 */
[----:B------:R-:W-:-:S04]  /*a100*/  FADD.FTZ R10, R207, R10 ;  /* 0x0000000acf0a7221 */ /* 0x000fc80000010000 */
[-C--:B------:R-:W-:Y:S01]  /*a110*/  FFMA.FTZ R13, R43, R10.reuse, -R8 ;  /* 0x0000000a2b0d7223 */ /* 0x080fe20000010808 */
[----:B---3--:R-:W-:Y:S02]  /*a120*/  HADD2.F32 R27, -RZ, R12.H0_H0 ;  /* 0x2000000cff1b7230 */ /* 0x008fe40000004100 */
[----:B------:R-:W-:-:S03]  /*a130*/  FMUL.FTZ R12, R42, R10 ;  /* 0x0000000a2a0c7220 */ /* 0x000fc60000410000 */
[----:B------:R-:W-:Y:S01]  /*a140*/  FMUL.FTZ R206, R27, R114 ;  /* 0x000000721bce7220 */ /* 0x000fe20000410000 */
[----:B------:R-:W-:-:S03]  /*a150*/  FFMA.FTZ R12, R43, R11, R12 ;  /* 0x0000000b2b0c7223 */ /* 0x000fc6000001000c */
[----:B------:R-:W-:Y:S01]  /*a160*/  FADD.FTZ R13, R206, R13 ;  /* 0x0000000dce0d7221 */ /* 0x000fe20000010000 */
[----:B------:R-:W-:-:S03]  /*a170*/  FADD.FTZ R12, RZ, R12 ;  /* 0x0000000cff0c7221 */ /* 0x000fc60000010000 */
[C---:B------:R-:W-:Y:S01]  /*a180*/  FMUL.FTZ R10, R40.reuse, R13 ;  /* 0x0000000d280a7220 */ /* 0x040fe20000410000 */
[----:B------:R-:W-:-:S03]  /*a190*/  FMUL.FTZ R8, R40, R12 ;  /* 0x0000000c28087220 */ /* 0x000fc60000410000 */
[C---:B------:R-:W-:Y:S01]  /*a1a0*/  FFMA.FTZ R10, R41.reuse, R12, R10 ;  /* 0x0000000c290a7223 */ /* 0x040fe2000001000a */
[----:B------:R-:W-:Y:S02]  /*a1b0*/  FFMA.FTZ R8, R41, R13, -R8 ;  /* 0x0000000d29087223 */ /* 0x000fe40000010808 */
[----:B------:R-:W2:Y:S01]  /*a1c0*/  LDL R13, [R1+0x30] ;  /* 0x00003000010d7983 */ /* 0x000ea20000100800 */
[----:B------:R-:W-:Y:S01]  /*a1d0*/  FADD.FTZ R10, RZ, R10 ;  /* 0x0000000aff0a7221 */ /* 0x000fe20000010000 */
[----:B------:R-:W-:-:S03]  /*a1e0*/  FADD.FTZ R9, R205, R8 ;  /* 0x00000008cd097221 */ /* 0x000fc60000010000 */
[C---:B------:R-:W-:Y:S01]  /*a1f0*/  FMUL.FTZ R12, R38.reuse, R10 ;  /* 0x0000000a260c7220 */ /* 0x040fe20000410000 */
[----:B------:R-:W-:-:S03]  /*a200*/  FMUL.FTZ R11, R38, R9 ;  /* 0x00000009260b7220 */ /* 0x000fc60000410000 */
[----:B------:R-:W-:Y:S02]  /*a210*/  FFMA.FTZ R9, R39, R9, -R12 ;  /* 0x0000000927097223 */ /* 0x000fe4000001080c */
[----:B------:R-:W3:Y:S01]  /*a220*/  LDL R12, [R1+0x2c] ;  /* 0x00002c00010c7983 */ /* 0x000ee20000100800 */
[----:B------:R-:W-:Y:S01]  /*a230*/  FMUL.FTZ R6, R6, R109 ;  /* 0x0000006d06067220 */ /* 0x000fe20000410000 */
[----:B------:R-:W-:Y:S01]  /*a240*/  MUFU.COS R5, R23 ;  /* 0x0000001700057308 */ /* 0x000fe20000000000 */
[----:B------:R-:W-:Y:S01]  /*a250*/  FFMA.FTZ R0, R43, R7, -R0 ;  /* 0x000000072b007223 */ /* 0x000fe20000010800 */
[----:B------:R-:W-:Y:S01]  /*a260*/  FMUL.FTZ R8, R40, R4 ;  /* 0x0000000428087220 */ /* 0x000fe20000410000 */
[----:B----4-:R-:W-:-:S05]  /*a270*/  HADD2.F32 R25, -RZ, R15.H0_H0 ;  /* 0x2000000fff197230 */ /* 0x010fca0000004100 */
[----:B------:R-:W0:Y:S08]  /*a280*/  MUFU.EX2 R6, R6 ;  /* 0x0000000600067308 */ /* 0x000e300000000800 */
[----:B------:R-:W4:Y:S01]  /*a290*/  MUFU.SIN R23, R23 ;  /* 0x0000001700177308 */ /* 0x000f220000000400 */
[-C--:B------:R-:W-:Y:S01]  /*a2a0*/  FMUL.FTZ R7, R40, R0.reuse ;  /* 0x0000000028077220 */ /* 0x080fe20000410000 */
[----:B------:R-:W-:Y:S01]  /*a2b0*/  FFMA.FTZ R8, R41, R0, -R8 ;  /* 0x0000000029087223 */ /* 0x000fe20000010808 */
[----:B------:R-:W-:Y:S01]  /*a2c0*/  FFMA.FTZ R11, R39, R10, R11 ;  /* 0x0000000a270b7223 */ /* 0x000fe2000001000b */
[----:B------:R-:W-:Y:S01]  /*a2d0*/  FMUL.FTZ R204, R25, R112 ;  /* 0x0000007019cc7220 */ /* 0x000fe20000410000 */
[----:B------:R-:W-:Y:S01]  /*a2e0*/  FFMA.FTZ R7, R41, R4, R7 ;  /* 0x0000000429077223 */ /* 0x000fe20000010007 */
[----:B------:R-:W-:Y:S01]  /*a2f0*/  FMUL.FTZ R0, R38, R8 ;  /* 0x0000000826007220 */ /* 0x000fe20000410000 */
[----:B------:R-:W-:Y:S01]  /*a300*/  FADD.FTZ R11, RZ, R11 ;  /* 0x0000000bff0b7221 */ /* 0x000fe20000010000 */
[----:B------:R-:W-:Y:S01]  /*a310*/  FADD.FTZ R9, R204, R9 ;  /* 0x00000009cc097221 */ /* 0x000fe20000010000 */
[----:B0-----:R-:W-:Y:S01]  /*a320*/  FMUL.FTZ R24, R6, R5 ;  /* 0x0000000506187220 */ /* 0x001fe20000410000 */
[-C--:B------:R-:W-:Y:S01]  /*a330*/  FFMA.FTZ R4, R39, R7.reuse, R0 ;  /* 0x0000000727047223 */ /* 0x080fe20000010000 */
[----:B------:R-:W-:Y:S01]  /*a340*/  FMUL.FTZ R0, R38, R7 ;  /* 0x0000000726007220 */ /* 0x000fe20000410000 */
[----:B------:R-:W-:-:S02]  /*a350*/  HADD2.F32 R22, -RZ, R14.H0_H0 ;  /* 0x2000000eff167230 */ /* 0x000fc40000004100 */
[----:B------:R-:W-:Y:S01]  /*a360*/  FMUL.FTZ R10, R34, R9 ;  /* 0x00000009220a7220 */ /* 0x000fe20000410000 */
[----:B----4-:R-:W-:Y:S01]  /*a370*/  FMUL.FTZ R23, R6, R23 ;  /* 0x0000001706177220 */ /* 0x010fe20000410000 */
[-C--:B------:R-:W-:Y:S01]  /*a380*/  FMUL.FTZ R6, R34, R11.reuse ;  /* 0x0000000b22067220 */ /* 0x080fe20000410000 */
[----:B------:R-:W-:Y:S01]  /*a390*/  FFMA.FTZ R0, R39, R8, -R0 ;  /* 0x0000000827007223 */ /* 0x000fe20000010800 */
[C---:B------:R-:W-:Y:S01]  /*a3a0*/  FFMA.FTZ R10, R35.reuse, R11, R10 ;  /* 0x0000000b230a7223 */ /* 0x040fe2000001000a */
[----:B------:R-:W-:Y:S01]  /*a3b0*/  FMUL.FTZ R203, R22, R111 ;  /* 0x0000006f16cb7220 */ /* 0x000fe20000410000 */
[----:B------:R-:W-:Y:S01]  /*a3c0*/  FFMA.FTZ R8, R35, R9, -R6 ;  /* 0x0000000923087223 */ /* 0x000fe20000010806 */
[C---:B------:R-:W-:Y:S01]  /*a3d0*/  FMUL.FTZ R6, R34.reuse, R4 ;  /* 0x0000000422067220 */ /* 0x040fe20000410000 */
[----:B------:R-:W-:Y:S02]  /*a3e0*/  FADD.FTZ R10, RZ, R10 ;  /* 0x0000000aff0a7221 */ /* 0x000fe40000010000 */
[----:B------:R-:W-:Y:S01]  /*a3f0*/  FADD.FTZ R8, R203, R8 ;  /* 0x00000008cb087221 */ /* 0x000fe20000010000 */
[-C--:B------:R-:W-:Y:S01]  /*a400*/  FMUL.FTZ R5, R34, R0.reuse ;  /* 0x0000000022057220 */ /* 0x080fe20000410000 */
[C---:B------:R-:W-:Y:S01]  /*a410*/  FFMA.FTZ R6, R35.reuse, R0, -R6 ;  /* 0x0000000023067223 */ /* 0x040fe20000010806 */
[C---:B------:R-:W-:Y:S01]  /*a420*/  FMUL.FTZ R0, R32.reuse, R10 ;  /* 0x0000000a20007220 */ /* 0x040fe20000410000 */
[----:B------:R-:W-:Y:S01]  /*a430*/  FMUL.FTZ R11, R32, R8 ;  /* 0x00000008200b7220 */ /* 0x000fe20000410000 */
[----:B------:R-:W-:Y:S01]  /*a440*/  FFMA.FTZ R5, R35, R4, R5 ;  /* 0x0000000423057223 */ /* 0x000fe20000010005 */
[----:B-----5:R-:W-:Y:S01]  /*a450*/  R2UR UR43, R2 ;  /* 0x00000000022b72ca */ /* 0x020fe200000e0000 */
[C---:B------:R-:W-:Y:S01]  /*a460*/  FFMA.FTZ R9, R33.reuse, R8, -R0 ;  /* 0x0000000821097223 */ /* 0x040fe20000010800 */
[----:B------:R-:W-:Y:S01]  /*a470*/  FFMA.FTZ R11, R33, R10, R11 ;  /* 0x0000000a210b7223 */ /* 0x000fe2000001000b */
[CC--:B------:R-:W-:Y:S01]  /*a480*/  FMUL.FTZ R0, R32.reuse, R6.reuse ;  /* 0x0000000620007220 */ /* 0x0c0fe20000410000 */
[-C--:B------:R-:W-:Y:S01]  /*a490*/  FMUL.FTZ R7, R32, R5.reuse ;  /* 0x0000000520077220 */ /* 0x080fe20000410000 */
[----:B------:R-:W-:Y:S01]  /*a4a0*/  R2UR UR42, R3 ;  /* 0x00000000032a72ca */ /* 0x000fe200000e0000 */
[----:B------:R-:W-:Y:S01]  /*a4b0*/  FADD.FTZ R11, RZ, R11 ;  /* 0x0000000bff0b7221 */ /* 0x000fe20000010000 */
[C---:B------:R-:W-:Y:S01]  /*a4c0*/  FFMA.FTZ R0, R33.reuse, R5, R0 ;  /* 0x0000000521007223 */ /* 0x040fe20000010000 */
[----:B------:R-:W-:Y:S01]  /*a4d0*/  FFMA.FTZ R7, R33, R6, -R7 ;  /* 0x0000000621077223 */ /* 0x000fe20000010807 */
[----:B------:R-:W-:-:S02]  /*a4e0*/  HADD2.F32 R20, -RZ, R20.H0_H0 ;  /* 0x20000014ff147230 */ /* 0x000fc40000004100 */
[C---:B------:R-:W-:Y:S01]  /*a4f0*/  FMUL.FTZ R3, R23.reuse, R11 ;  /* 0x0000000b17037220 */ /* 0x040fe20000410000 */
[CC--:B------:R-:W-:Y:S01]  /*a500*/  FMUL.FTZ R4, R23.reuse, R0.reuse ;  /* 0x0000000017047220 */ /* 0x0c0fe20000410000 */
[-C--:B------:R-:W-:Y:S01]  /*a510*/  FMUL.FTZ R5, R23, R7.reuse ;  /* 0x0000000717057220 */ /* 0x080fe20000410000 */
[----:B------:R-:W-:Y:S02]  /*a520*/  HADD2.F32 R18, -RZ, R18.H0_H0 ;  /* 0x20000012ff127230 */ /* 0x000fe40000004100 */
[----:B------:R-:W-:Y:S01]  /*a530*/  FFMA.FTZ R4, R24, R7, -R4 ;  /* 0x0000000718047223 */ /* 0x000fe20000010804 */
[----:B------:R-:W-:Y:S01]  /*a540*/  FMUL.FTZ R7, R20, UR43 ;  /* 0x0000002b14077c20 */ /* 0x000fe20008410000 */
[----:B------:R-:W-:Y:S01]  /*a550*/  FFMA.FTZ R5, R24, R0, R5 ;  /* 0x0000000018057223 */ /* 0x000fe20000010005 */
[----:B------:R-:W-:Y:S02]  /*a560*/  HADD2.F32 R160, -RZ, R160.H0_H0 ;  /* 0x200000a0ffa07230 */ /* 0x000fe40000004100 */
[----:B------:R-:W-:-:S02]  /*a570*/  HADD2.F32 R134, -RZ, R134.H0_H0 ;  /* 0x20000086ff867230 */ /* 0x000fc40000004100 */
[----:B------:R-:W-:Y:S01]  /*a580*/  FADD.FTZ R16, R105, R105 ;  /* 0x0000006969107221 */ /* 0x000fe20000010000 */
[----:B------:R-:W-:Y:S02]  /*a590*/  HADD2.F32 R142, -RZ, R142.H0_H0 ;  /* 0x2000008eff8e7230 */ /* 0x000fe40000004100 */
[----:B------:R-:W-:Y:S01]  /*a5a0*/  FMUL.FTZ R0, R160, UR43 ;  /* 0x0000002ba0007c20 */ /* 0x000fe20008410000 */
[----:B------:R-:W-:Y:S02]  /*a5b0*/  HADD2.F32 R159, -RZ, R159.H0_H0 ;  /* 0x2000009fff9f7230 */ /* 0x000fe40000004100 */
[----:B------:R-:W-:Y:S02]  /*a5c0*/  HADD2.F32 R133, -RZ, R133.H0_H0 ;  /* 0x20000085ff857230 */ /* 0x000fe40000004100 */
[----:B------:R-:W-:Y:S02]  /*a5d0*/  HADD2.F32 R136, -RZ, R136.H0_H0 ;  /* 0x20000088ff887230 */ /* 0x000fe40000004100 */
[----:B------:R-:W-:-:S02]  /*a5e0*/  HADD2.F32 R138, -RZ, R138.H0_H0 ;  /* 0x2000008aff8a7230 */ /* 0x000fc40000004100 */
[----:B------:R-:W-:Y:S01]  /*a5f0*/  FMUL.FTZ R164, R142, UR42 ;  /* 0x0000002a8ea47c20 */ /* 0x000fe20008410000 */
[----:B------:R-:W-:Y:S02]  /*a600*/  HADD2.F32 R141, -RZ, R141.H0_H0 ;  /* 0x2000008dff8d7230 */ /* 0x000fe40000004100 */
[----:B------:R-:W-:Y:S01]  /*a610*/  FFMA.FTZ R65, R159, UR42, R0 ;  /* 0x0000002a9f417c23 */ /* 0x000fe20008010000 */
[----:B------:R-:W-:Y:S02]  /*a620*/  HADD2.F32 R144, -RZ, R144.H0_H0 ;  /* 0x20000090ff907230 */ /* 0x000fe40000004100 */
[----:B------:R-:W-:Y:S01]  /*a630*/  FADD.FTZ R0, R179, R179 ;  /* 0x000000b3b3007221 */ /* 0x000fe20000010000 */
[----:B------:R-:W-:Y:S02]  /*a640*/  HADD2.F32 R135, -RZ, R135.H0_H0 ;  /* 0x20000087ff877230 */ /* 0x000fe40000004100 */
[----:B------:R-:W-:Y:S01]  /*a650*/  FMUL.FTZ R10, R136, UR43 ;  /* 0x0000002b880a7c20 */ /* 0x000fe20008410000 */
[----:B------:R-:W-:-:S02]  /*a660*/  HADD2.F32 R137, -RZ, R137.H0_H0 ;  /* 0x20000089ff897230 */ /* 0x000fc40000004100 */
[----:B------:R-:W-:Y:S01]  /*a670*/  FMUL.FTZ R74, R138, UR42 ;  /* 0x0000002a8a4a7c20 */ /* 0x000fe20008410000 */
[----:B------:R-:W-:Y:S02]  /*a680*/  HADD2.F32 R140, -RZ, R140.H0_H0 ;  /* 0x2000008cff8c7230 */ /* 0x000fe40000004100 */
[----:B------:R-:W-:Y:S01]  /*a690*/  FMUL.FTZ R166, R144, UR42 ;  /* 0x0000002a90a67c20 */ /* 0x000fe20008410000 */
[----:B------:R-:W-:Y:S02]  /*a6a0*/  HADD2.F32 R143, -RZ, R143.H0_H0 ;  /* 0x2000008fff8f7230 */ /* 0x000fe40000004100 */
[----:B------:R-:W-:Y:S02]  /*a6b0*/  HADD2.F32 R139, -RZ, R139.H0_H0 ;  /* 0x2000008bff8b7230 */ /* 0x000fe40000004100 */
[----:B------:R-:W-:Y:S01]  /*a6c0*/  FMUL.FTZ R78, R140, UR43 ;  /* 0x0000002b8c4e7c20 */ /* 0x000fe20008410000 */
[----:B------:R-:W-:Y:S02]  /*a6d0*/  HADD2.F32 R146, -RZ, R146.H0_H0 ;  /* 0x20000092ff927230 */ /* 0x000fe40000004100 */
[----:B------:R-:W-:Y:S01]  /*a6e0*/  FFMA.FTZ R173, R143, UR43, -R166 ;  /* 0x0000002b8fad7c23 */ /* 0x000fe200080108a6 */
[----:B------:R-:W-:Y:S01]  /*a6f0*/  FMUL.FTZ R170, R144, UR43 ;  /* 0x0000002b90aa7c20 */ /* 0x000fe20008410000 */
[----:B------:R-:W-:-:S02]  /*a700*/  HADD2.F32 R145, -RZ, R145.H0_H0 ;  /* 0x20000091ff917230 */ /* 0x000fc40000004100 */
[----:B------:R-:W-:Y:S01]  /*a710*/  FMUL.FTZ R8, R136, UR42 ;  /* 0x0000002a88087c20 */ /* 0x000fe20008410000 */
[----:B------:R-:W-:Y:S02]  /*a720*/  HADD2.F32 R148, -RZ, R148.H0_H0 ;  /* 0x20000094ff947230 */ /* 0x000fe40000004100 */
[----:B------:R-:W-:Y:S01]  /*a730*/  FMUL.FTZ R174, R146, UR42 ;  /* 0x0000002a92ae7c20 */ /* 0x000fe20008410000 */
[----:B------:R-:W-:Y:S02]  /*a740*/  HADD2.F32 R150, -RZ, R150.H0_H0 ;  /* 0x20000096ff967230 */ /* 0x000fe40000004100 */
[----:B------:R-:W-:Y:S01]  /*a750*/  FFMA.FTZ R165, R135, UR43, -R8 ;  /* 0x0000002b87a57c23 */ /* 0x000fe20008010808 */
[----:B------:R-:W-:Y:S02]  /*a760*/  HADD2.F32 R147, -RZ, R147.H0_H0 ;  /* 0x20000093ff937230 */ /* 0x000fe40000004100 */
[----:B------:R-:W-:Y:S01]  /*a770*/  FFMA.FTZ R8, R145, UR43, -R174 ;  /* 0x0000002b91087c23 */ /* 0x000fe200080108ae */
[----:B------:R-:W-:-:S02]  /*a780*/  HADD2.F32 R149, -RZ, R149.H0_H0 ;  /* 0x20000095ff957230 */ /* 0x000fc40000004100 */
[----:B------:R-:W-:Y:S01]  /*a790*/  FMUL.FTZ R182, R148, UR43 ;  /* 0x0000002b94b67c20 */ /* 0x000fe20008410000 */
[----:B------:R-:W-:Y:S02]  /*a7a0*/  HADD2.F32 R152, -RZ, R152.H0_H0 ;  /* 0x20000098ff987230 */ /* 0x000fe40000004100 */
[----:B------:R-:W-:Y:S01]  /*a7b0*/  FMUL.FTZ R186, R150, UR42 ;  /* 0x0000002a96ba7c20 */ /* 0x000fe20008410000 */
[----:B------:R-:W-:Y:S02]  /*a7c0*/  HADD2.F32 R154, -RZ, R154.H0_H0 ;  /* 0x2000009aff9a7230 */ /* 0x000fe40000004100 */
[----:B------:R-:W-:Y:S01]  /*a7d0*/  FMUL.FTZ R178, R148, UR42 ;  /* 0x0000002a94b27c20 */ /* 0x000fe20008410000 */
[----:B------:R-:W-:Y:S02]  /*a7e0*/  HADD2.F32 R151, -RZ, R151.H0_H0 ;  /* 0x20000097ff977230 */ /* 0x000fe40000004100 */
[----:B------:R-:W-:Y:S01]  /*a7f0*/  FMUL.FTZ R70, R152, UR43 ;  /* 0x0000002b98467c20 */ /* 0x000fe20008410000 */
[----:B------:R-:W-:-:S02]  /*a800*/  HADD2.F32 R153, -RZ, R153.H0_H0 ;  /* 0x20000099ff997230 */ /* 0x000fc40000004100 */
[----:B------:R-:W-:Y:S02]  /*a810*/  HADD2.F32 R156, -RZ, R156.H0_H0 ;  /* 0x2000009cff9c7230 */ /* 0x000fe40000004100 */
[----:B------:R-:W-:Y:S02]  /*a820*/  HADD2.F32 R158, -RZ, R158.H0_H0 ;  /* 0x2000009eff9e7230 */ /* 0x000fe40000004100 */
[----:B------:R-:W-:Y:S01]  /*a830*/  FFMA.FTZ R177, R147, UR43, -R178 ;  /* 0x0000002b93b17c23 */ /* 0x000fe200080108b2 */
[----:B------:R-:W-:Y:S01]  /*a840*/  ISETP.GT.U32.AND P3, PT, R131, 0x1f, PT ;  /* 0x0000001f8300780c */ /* 0x000fe20003f64070 */
[----:B------:R-:W-:Y:S02]  /*a850*/  HADD2.F32 R155, -RZ, R155.H0_H0 ;  /* 0x2000009bff9b7230 */ /* 0x000fe40000004100 */
[----:B------:R-:W-:Y:S01]  /*a860*/  FMUL.FTZ R66, R156, UR43 ;  /* 0x0000002b9c427c20 */ /* 0x000fe20008410000 */
[----:B------:R-:W-:Y:S02]  /*a870*/  HADD2.F32 R157, -RZ, R157.H0_H0 ;  /* 0x2000009dff9d7230 */ /* 0x000fe40000004100 */
[----:B------:R-:W-:Y:S01]  /*a880*/  FMUL.FTZ R14, R158, UR42 ;  /* 0x0000002a9e0e7c20 */ /* 0x000fe20008410000 */
[----:B------:R-:W-:-:S02]  /*a890*/  HADD2.F32 R162, -RZ, R162.H0_H0 ;  /* 0x200000a2ffa27230 */ /* 0x000fc40000004100 */
[----:B------:R-:W-:Y:S01]  /*a8a0*/  FFMA.FTZ R15, R155, UR42, R66 ;  /* 0x0000002a9b0f7c23 */ /* 0x000fe20008010042 */
        /* <DEDUP_REMOVED lines=16> */
[----:B------:R-:W-:Y:S01]  /*a9b0*/  FFMA.FTZ R176, R145, UR42, R176 ;  /* 0x0000002a91b07c23 */ /* 0x000fe200080100b0 */
        /* <DEDUP_REMOVED lines=9> */
[----:B------:R-:W-:Y:S01]  /*aa50*/  FADD.FTZ R9, R202, R9 ;  /* 0x00000009ca097221 */ /* 0x000fe20000010000 */
[----:B---3--:R-:W-:-:S03]  /*aa60*/  HADD2.F32 R19, -RZ, R12.H0_H0 ;  /* 0x2000000cff137230 */ /* 0x008fc60000004100 */
[-C--:B------:R-:W-:Y:S01]  /*aa70*/  FMUL.FTZ R2, R23, R9.reuse ;  /* 0x0000000917027220 */ /* 0x080fe20000410000 */
[C---:B------:R-:W-:Y:S01]  /*aa80*/  FFMA.FTZ R6, R24.reuse, R9, -R3 ;  /* 0x0000000918067223 */ /* 0x040fe20000010803 */
[----:B------:R-:W-:Y:S01]  /*aa90*/  LEA.HI R9, R131, R131, RZ, 0x1e ;  /* 0x0000008383097211 */ /* 0x000fe200078ff0ff */
[----:B------:R-:W-:Y:S01]  /*aaa0*/  FMUL.FTZ R201, R19, R109 ;  /* 0x0000006d13c97220 */ /* 0x000fe20000410000 */
[----:B------:R-:W-:Y:S02]  /*aab0*/  FFMA.FTZ R2, R24, R11, R2 ;  /* 0x0000000b18027223 */ /* 0x000fe40000010002 */
[----:B------:R-:W-:Y:S01]  /*aac0*/  LEA R132, R9, R108, 0x4 ;  /* 0x0000006c09847211 */ /* 0x000fe200078e20ff */
[----:B------:R-:W-:Y:S01]  /*aad0*/  FFMA.FTZ R9, R18, UR42, R7 ;  /* 0x0000002a12097c23 */ /* 0x000fe20008010007 */
[----:B------:R-:W-:Y:S01]  /*aae0*/  FADD.FTZ R6, R201, R6 ;  /* 0x00000006c9067221 */ /* 0x000fe20000010000 */
[----:B------:R-:W-:Y:S01]  /*aaf0*/  FADD.FTZ R7, RZ, R2 ;  /* 0x00000002ff077221 */ /* 0x000fe20000010000 */
[----:B------:R-:W-:-:S04]  /*ab00*/  FMUL.FTZ R3, R20, UR42 ;  /* 0x0000002a14037c20 */ /* 0x000fc80008410000 */
[----:B------:R-:W-:Y:S01]  /*ab10*/  FFMA.FTZ R3, R18, UR43, -R3 ;  /* 0x0000002b12037c23 */ /* 0x000fe20008010803 */
[----:B------:R0:W-:Y:S01]  /*ab20*/  STS.128 [R132+0x6370], R4 ;  /* 0x0063700484007388 */ /* 0x0001e20000000c00 */
[----:B------:R-:W-:Y:S02]  /*ab30*/  FMUL.FTZ R2, R160, UR42 ;  /* 0x0000002aa0027c20 */ /* 0x000fe40008410000 */
[----:B------:R-:W-:Y:S02]  /*ab40*/  FMUL.FTZ R17, R16, R3 ;  /* 0x0000000310117220 */ /* 0x000fe40000410000 */
[----:B------:R-:W-:Y:S01]  /*ab50*/  FFMA.FTZ R189, R159, UR43, -R2 ;  /* 0x0000002b9fbd7c23 */ /* 0x000fe20008010802 */
[----:B------:R-:W-:Y:S01]  /*ab60*/  FADD.FTZ R2, R175, R175 ;  /* 0x000000afaf027221 */ /* 0x000fe20000010000 */
[C---:B0-----:R-:W-:Y:S01]  /*ab70*/  FMUL.FTZ R6, R134.reuse, UR43 ;  /* 0x0000002b86067c20 */ /* 0x041fe20008410000 */
[----:B------:R-:W-:-:S03]  /*ab80*/  FMUL.FTZ R4, R134, UR42 ;  /* 0x0000002a86047c20 */ /* 0x000fc60008410000 */
[----:B------:R-:W-:Y:S01]  /*ab90*/  FFMA.FTZ R3, R133, UR42, R6 ;  /* 0x0000002a85037c23 */ /* 0x000fe20008010006 */
[----:B------:R-:W-:Y:S01]  /*aba0*/  FFMA.FTZ R6, R141, UR43, -R164 ;  /* 0x0000002b8d067c23 */ /* 0x000fe200080108a4 */
[----:B------:R-:W-:Y:S01]  /*abb0*/  FFMA.FTZ R163, R133, UR43, -R4 ;  /* 0x0000002b85a37c23 */ /* 0x000fe20008010804 */
[----:B------:R-:W-:Y:S01]  /*abc0*/  FFMA.FTZ R5, R135, UR42, R10 ;  /* 0x0000002a87057c23 */ /* 0x000fe2000801000a */
[----:B------:R-:W-:Y:S01]  /*abd0*/  FMUL.FTZ R164, R0, R3 ;  /* 0x0000000300a47220 */ /* 0x000fe20000410000 */
[----:B------:R-:W-:Y:S01]  /*abe0*/  FFMA.FTZ R4, R137, UR43, -R74 ;  /* 0x0000002b89047c23 */ /* 0x000fe2000801084a */
[----:B------:R-:W-:Y:S01]  /*abf0*/  FADD.FTZ R3, R167, R167 ;  /* 0x000000a7a7037221 */ /* 0x000fe20000010000 */
[----:B------:R-:W-:Y:S01]  /*ac00*/  FMUL.FTZ R166, R2, R5 ;  /* 0x0000000502a67220 */ /* 0x000fe20000410000 */
[----:B------:R-:W-:Y:S01]  /*ac10*/  FFMA.FTZ R7, R139, UR42, R78 ;  /* 0x0000002a8b077c23 */ /* 0x000fe2000801004e */
[----:B------:R-:W-:Y:S01]  /*ac20*/  FADD.FTZ R5, R79, R79 ;  /* 0x0000004f4f057221 */ /* 0x000fe20000010000 */
[----:B------:R-:W-:Y:S01]  /*ac30*/  FMUL.FTZ R167, R3, R4 ;  /* 0x0000000403a77220 */ /* 0x000fe20000410000 */
[----:B------:R-:W-:Y:S01]  /*ac40*/  FADD.FTZ R4, R171, R171 ;  /* 0x000000abab047221 */ /* 0x000fe20000010000 */
[----:B------:R-:W-:Y:S01]  /*ac50*/  FMUL.FTZ R16, R16, R9 ;  /* 0x0000000910107220 */ /* 0x000fe20000410000 */
[----:B------:R-:W-:Y:S01]  /*ac60*/  FFMA.FTZ R9, R143, UR42, R170 ;  /* 0x0000002a8f097c23 */ /* 0x000fe200080100aa */
[----:B------:R-:W-:Y:S01]  /*ac70*/  FMUL.FTZ R171, R5, R6 ;  /* 0x0000000605ab7220 */ /* 0x000fe20000410000 */
[----:B------:R-:W-:Y:S01]  /*ac80*/  FMUL.FTZ R170, R4, R7 ;  /* 0x0000000704aa7220 */ /* 0x000fe20000410000 */
[----:B------:R-:W-:Y:S01]  /*ac90*/  FADD.FTZ R6, R77, R77 ;  /* 0x0000004d4d067221 */ /* 0x000fe20000010000 */
[----:B------:R-:W-:Y:S01]  /*aca0*/  FADD.FTZ R7, R75, R75 ;  /* 0x0000004b4b077221 */ /* 0x000fe20000010000 */
[----:B------:R-:W-:Y:S01]  /*acb0*/  FFMA.FTZ R11, R147, UR42, R182 ;  /* 0x0000002a930b7c23 */ /* 0x000fe200080100b6 */
[----:B------:R-:W-:Y:S01]  /*acc0*/  FFMA.FTZ R10, R149, UR43, -R186 ;  /* 0x0000002b950a7c23 */ /* 0x000fe200080108ba */
[----:B------:R-:W-:Y:S01]  /*acd0*/  FMUL.FTZ R174, R6, R9 ;  /* 0x0000000906ae7220 */ /* 0x000fe20000410000 */
[----:B------:R-:W-:Y:S01]  /*ace0*/  FMUL.FTZ R175, R7, R8 ;  /* 0x0000000807af7220 */ /* 0x000fe20000410000 */
[----:B------:R-:W-:Y:S01]  /*acf0*/  FADD.FTZ R8, R73, R73 ;  /* 0x0000004949087221 */ /* 0x000fe20000010000 */
[----:B------:R-:W-:Y:S01]  /*ad00*/  FADD.FTZ R9, R71, R71 ;  /* 0x0000004747097221 */ /* 0x000fe20000010000 */
[----:B------:R-:W-:Y:S01]  /*ad10*/  FMUL.FTZ R12, R154, UR42 ;  /* 0x0000002a9a0c7c20 */ /* 0x000fe20008410000 */
[----:B------:R-:W-:Y:S01]  /*ad20*/  FFMA.FTZ R13, R151, UR42, R70 ;  /* 0x0000002a970d7c23 */ /* 0x000fe20008010046 */
[----:B------:R-:W-:Y:S01]  /*ad30*/  FMUL.FTZ R178, R8, R11 ;  /* 0x0000000b08b27220 */ /* 0x000fe20000410000 */
[----:B------:R-:W-:Y:S01]  /*ad40*/  FMUL.FTZ R179, R9, R10 ;  /* 0x0000000a09b37220 */ /* 0x000fe20000410000 */
[----:B------:R-:W-:Y:S01]  /*ad50*/  FFMA.FTZ R12, R153, UR43, -R12 ;  /* 0x0000002b990c7c23 */ /* 0x000fe2000801080c */
        /* <DEDUP_REMOVED lines=134> */
.L_x_1393:
        /* <DEDUP_REMOVED lines=14> */
.L_x_1396:
[----:B------:R-:W-:-:S03]  /*b6a0*/  UMOV UR44, 0xffffffff ;  /* 0xffffffff002c7882 */ /* 0x000fc60000000000 */
[----:B------:R-:W-:Y:S05]  /*b6b0*/  BRA.DIV UR44, `(.L_x_1271) ;  /* 0x0000009e2c247947 */ /* 0x000fea000b800000 */
.L_x_1399:
[----:B------:R-:W-:-:S03]  /*b6c0*/  UMOV UR44, 0xffffffff ;  /* 0xffffffff002c7882 */ /* 0x000fc60000000000 */
[----:B------:R-:W-:Y:S05]  /*b6d0*/  BRA.DIV UR44, `(.L_x_1272) ;  /* 0x0000009e2c447947 */ /* 0x000fea000b800000 */
.L_x_1402:
[----:B------:R-:W-:-:S03]  /*b6e0*/  UMOV UR44, 0xffffffff ;  /* 0xffffffff002c7882 */ /* 0x000fc60000000000 */
[----:B------:R-:W-:Y:S05]  /*b6f0*/  BRA.DIV UR44, `(.L_x_1273) ;  /* 0x0000009e2c647947 */ /* 0x000fea000b800000 */
.L_x_1405:
[----:B------:R-:W-:-:S03]  /*b700*/  UMOV UR44, 0xffffffff ;  /* 0xffffffff002c7882 */ /* 0x000fc60000000000 */
[----:B------:R-:W-:Y:S05]  /*b710*/  BRA.DIV UR44, `(.L_x_1274) ;  /* 0x0000009e2c847947 */ /* 0x000fea000b800000 */
[----:B------:R-:W0:Y:S04]  /*b720*/  SHFL.IDX PT, R60, R60, RZ, 0x1f ;  /* 0x00001fff3c3c7589 */ /* 0x000e2800000e0000 */
[----:B------:R-:W2:Y:S04]  /*b730*/  SHFL.IDX PT, R61, R61, RZ, 0x1f ;  /* 0x00001fff3d3d7589 */ /* 0x000ea800000e0000 */
[----:B------:R-:W3:Y:S04]  /*b740*/  SHFL.IDX PT, R62, R62, RZ, 0x1f ;  /* 0x00001fff3e3e7589 */ /* 0x000ee800000e0000 */
[----:B------:R-:W4:Y:S04]  /*b750*/  SHFL.IDX PT, R63, R63, RZ, 0x1f ;  /* 0x00001fff3f3f7589 */ /* 0x000f2800000e0000 */
[----:B------:R-:W0:Y:S04]  /*b760*/  SHFL.UP PT, R218, R218, 0x1, RZ ;  /* 0x04200000dada7989 */ /* 0x000e2800000e00ff */
[----:B------:R-:W0:Y:S04]  /*b770*/  SHFL.UP PT, R220, R220, 0x1, RZ ;  /* 0x04200000dcdc7989 */ /* 0x000e2800000e00ff */
[----:B------:R-:W0:Y:S04]  /*b780*/  SHFL.UP PT, R221, R221, 0x1, RZ ;  /* 0x04200000dddd7989 */ /* 0x000e2800000e00ff */
[----:B--2---:R-:W0:Y:S02]  /*b790*/  SHFL.UP PT, R219, R219, 0x1, RZ ;  /* 0x04200000dbdb7989 */ /* 0x004e2400000e00ff */
.L_x_1415:
        /* <DEDUP_REMOVED lines=44> */
.L_x_1268:
[----:B------:R-:W-:Y:S05]  /*ba60*/  WARPSYNC.ALL ;  /* 0x0000000000007948 */ /* 0x000fea0003800000 */
[CC--:B-1----:R-:W-:Y:S01]  /*ba70*/  FMUL.FTZ R61, R23.reuse, R107.reuse ;  /* 0x0000006b173d7220 */ /* 0x0c2fe20000410000 */
[C---:B------:R-:W-:Y:S01]  /*ba80*/  FMUL.FTZ R65, R23.reuse, -R106 ;  /* 0x8000006a17417220 */ /* 0x040fe20000410000 */
[----:B------:R-:W-:Y:S01]  /*ba90*/  FMUL.FTZ R63, R23, R192 ;  /* 0x000000c0173f7220 */ /* 0x000fe20000410000 */
[----:B------:R-:W-:Y:S01]  /*baa0*/  BAR.SYNC.DEFER_BLOCKING 0x0 ;  /* 0x0000000000007b1d */ /* 0x000fe20000010000 */
[C---:B------:R-:W-:Y:S01]  /*bab0*/  FFMA.FTZ R61, R24.reuse, R106, -R61 ;  /* 0x0000006a183d7223 */ /* 0x040fe2000001083d */
[----:B------:R-:W-:Y:S01]  /*bac0*/  FFMA.FTZ R65, R24, -R107, R65 ;  /* 0x8000006b18417223 */ /* 0x000fe20000010041 */
[----:B------:R-:W-:Y:S01]  /*bad0*/  UISETP.GE.AND UP0, UPT, UR16, UR18, UPT ;  /* 0x000000121000728c */ /* 0x000fe2000bf06270 */
[----:B------:R-:W-:Y:S01]  /*bae0*/  MOV R70, UR7 ;  /* 0x0000000700467c02 */ /* 0x000fe20008000f00 */
[C---:B------:R-:W-:Y:S01]  /*baf0*/  FMUL.FTZ R60, R32.reuse, -R61 ;  /* 0x8000003d203c7220 */ /* 0x040fe20000410000 */
[----:B------:R-:W-:-:S03]  /*bb00*/  FMUL.FTZ R64, R32, -R65 ;  /* 0x8000004120407220 */ /* 0x000fc60000410000 */
[C---:B------:R-:W-:Y:S01]  /*bb10*/  FFMA.FTZ R65, R33.reuse, R65, R60 ;  /* 0x0000004121417223 */ /* 0x040fe2000001003c */
[C---:B------:R-:W-:Y:S01]  /*bb20*/  FMUL.FTZ R60, R24.reuse, R192 ;  /* 0x000000c0183c7220 */ /* 0x040fe20000410000 */
[----:B------:R-:W-:Y:S01]  /*bb30*/  FFMA.FTZ R64, R33, R61, -R64 ;  /* 0x0000003d21407223 */ /* 0x000fe20000010840 */
[----:B------:R-:W-:Y:S02]  /*bb40*/  PLOP3.LUT P1, PT, PT, PT, UP0, 0x80, 0x0 ;  /* 0x000000000000781c */ /* 0x000fe40003f2f008 */
[-C--:B------:R-:W-:Y:S01]  /*bb50*/  FFMA.FTZ R61, -R23, R191.reuse, -R60 ;  /* 0x000000bf173d7223 */ /* 0x080fe2000001093c */
[----:B------:R-:W-:Y:S01]  /*bb60*/  FFMA.FTZ R60, R24, R191, -R63 ;  /* 0x000000bf183c7223 */ /* 0x000fe2000001083f */
[----:B------:R-:W-:Y:S02]  /*bb70*/  ISETP.NE.OR P1, PT, R246, RZ, P1 ;  /* 0x000000fff600720c */ /* 0x000fe40000f25670 */
[----:B------:R-:W-:Y:S01]  /*bb80*/  FADD.FTZ R61, -R190, R61 ;  /* 0x0000003dbe3d7221 */ /* 0x000fe20000010100 */
[----:B------:R-:W-:-:S03]  /*bb90*/  FADD.FTZ R60, R189, R60 ;  /* 0x0000003cbd3c7221 */ /* 0x000fc60000010000 */
[CC--:B------:R-:W-:Y:S01]  /*bba0*/  FMUL.FTZ R63, R32.reuse, -R61.reuse ;  /* 0x8000003d203f7220 */ /* 0x0c0fe20000410000 */
[-C--:B------:R-:W-:Y:S01]  /*bbb0*/  FMUL.FTZ R62, R32, -R60.reuse ;  /* 0x8000003c203e7220 */ /* 0x080fe20000410000 */
[----:B------:R-:W1:Y:S02]  /*bbc0*/  LDS.64 R68, [R132+0x6378] ;  /* 0x0063780084447984 */ /* 0x000e640000000a00 */
        /* <DEDUP_REMOVED lines=8> */
[C---:B------:R-:W-:Y:S01]  /*bc50*/  FMUL.FTZ R62, R34.reuse, -R60 ;  /* 0x8000003c223e7220 */ /* 0x040fe20000410000 */
[----:B------:R-:W-:Y:S01]  /*bc60*/  FMUL.FTZ R63, R34, -R61 ;  /* 0x8000003d223f7220 */ /* 0x000fe20000410000 */
[----:B------:R-:W-:-:S02]  /*bc70*/  @!P1 LEA R70, R70, R108, 0x4 ;  /* 0x0000006c46469211 */ /* 0x000fc400078e20ff */
[C---:B------:R-:W-:Y:S01]  /*bc80*/  FFMA.FTZ R61, R35.reuse, R61, R62 ;  /* 0x0000003d233d7223 */ /* 0x040fe2000001003e */
[----:B------:R-:W-:Y:S01]  /*bc90*/  FFMA.FTZ R60, R35, R60, -R63 ;  /* 0x0000003c233c7223 */ /* 0x000fe2000001083f */
[CC--:B------:R-:W-:Y:S01]  /*bca0*/  FMUL.FTZ R62, R38.reuse, -R64.reuse ;  /* 0x80000040263e7220 */ /* 0x0c0fe20000410000 */
[-C--:B------:R-:W-:Y:S01]  /*bcb0*/  FMUL.FTZ R63, R38, -R65.reuse ;  /* 0x80000041263f7220 */ /* 0x080fe20000410000 */
[----:B------:R-:W-:Y:S01]  /*bcc0*/  FADD.FTZ R61, -R186, R61 ;  /* 0x0000003dba3d7221 */ /* 0x000fe20000010100 */
[----:B------:R-:W-:Y:S01]  /*bcd0*/  FADD.FTZ R60, R185, R60 ;  /* 0x0000003cb93c7221 */ /* 0x000fe20000010000 */
[C---:B------:R-:W-:Y:S01]  /*bce0*/  FFMA.FTZ R65, R39.reuse, R65, R62 ;  /* 0x0000004127417223 */ /* 0x040fe2000001003e */
[----:B------:R-:W-:Y:S01]  /*bcf0*/  FFMA.FTZ R64, R39, R64, -R63 ;  /* 0x0000004027407223 */ /* 0x000fe2000001083f */
        /* <DEDUP_REMOVED lines=104> */
[----:B------:R-:W-:Y:S02]  /*c380*/  CS2R R62, SRZ ;  /* 0x00000000003e7805 */ /* 0x000fe4000001ff00 */
[----:B------:R-:W-:Y:S01]  /*c390*/  FADD.FTZ R66, R165, R66 ;  /* 0x00000042a5427221 */ /* 0x000fe20000010000 */
[----:B------:R-:W-:-:S03]  /*c3a0*/  FADD.FTZ R67, -R166, R60 ;  /* 0x0000003ca6437221 */ /* 0x000fc60000010100 */
        /* <DEDUP_REMOVED lines=9> */
[----:B------:R-:W-:Y:S01]  /*c440*/  HFMA2.MMA R61, -RZ, RZ, 0, 0 ;  /* 0x00000000ff3d7435 */ /* 0x000fe200000001ff */
[----:B------:R-:W-:Y:S01]  /*c450*/  FFMA.FTZ R64, R83, R64, -R60 ;  /* 0x0000004053407223 */ /* 0x000fe2000001083c */
[----:B------:R-:W-:-:S08]  /*c460*/  MOV R60, 0x3f800000 ;  /* 0x3f800000003c7802 */ /* 0x000fd00000000f00 */
        /* <DEDUP_REMOVED lines=8> */
[C---:B------:R-:W-:Y:S01]  /*c4f0*/  FMUL.FTZ R122, R82.reuse, R216 ;  /* 0x000000d8527a7220 */ /* 0x040fe20000410000 */
[----:B0-----:R-:W-:-:S03]  /*c500*/  FMUL.FTZ R217, R82, R123 ;  /* 0x0000007b52d97220 */ /* 0x001fc60000410000 */
[C---:B------:R-:W-:Y:S01]  /*c510*/  FFMA.FTZ R122, R83.reuse, R123, R122 ;  /* 0x0000007b537a7223 */ /* 0x040fe2000001007a */
[----:B------:R-:W-:-:S03]  /*c520*/  FFMA.FTZ R217, R83, R216, -R217 ;  /* 0x000000d853d97223 */ /* 0x000fc600000108d9 */
[----:B------:R-:W-:Y:S01]  /*c530*/  FADD.FTZ R122, RZ, R122 ;  /* 0x0000007aff7a7221 */ /* 0x000fe20000010000 */
[----:B------:R-:W-:-:S03]  /*c540*/  FADD.FTZ R217, R215, R217 ;  /* 0x000000d9d7d97221 */ /* 0x000fc60000010000 */
        /* <DEDUP_REMOVED lines=127> */
.L_x_1420:
        /* <DEDUP_REMOVED lines=13> */
.L_x_1278:
[----:B------:R-:W-:Y:S05]  /*ce10*/  BSYNC B0 ;  /* 0x0000000000007941 */ /* 0x000fea0003800000 */
.L_x_1277:
[----:B------:R-:W-:Y:S01]  /*ce20*/  UMOV UR44, 0xffffffff ;  /* 0xffffffff002c7882 */ /* 0x000fe20000000000 */
[----:B------:R-:W-:Y:S02]  /*ce30*/  ISETP.GT.U32.AND P2, PT, R246, 0x1d, PT ;  /* 0x0000001df600780c */ /* 0x000fe40003f44070 */
[----:B------:R-:W-:Y:S11]  /*ce40*/  BRA.DIV UR44, `(.L_x_1279) ;  /* 0x0000008a2ce47947 */ /* 0x000ff6000b800000 */
[----:B-1----:R1:W0:Y:S04]  /*ce50*/  SHFL.DOWN PT, R76, R240, 0x2, 0x1f ;  /* 0x08401f00f04c7f89 */ /* 0x00222800000e0000 */
[----:B--2---:R1:W2:Y:S04]  /*ce60*/  SHFL.DOWN PT, R77, R241, 0x2, 0x1f ;  /* 0x08401f00f14d7f89 */ /* 0x0042a800000e0000 */
[----:B---3--:R1:W3:Y:S04]  /*ce70*/  SHFL.DOWN PT, R78, R242, 0x2, 0x1f ;  /* 0x08401f00f24e7f89 */ /* 0x0082e800000e0000 */
[----:B----4-:R1:W4:Y:S02]  /*ce80*/  SHFL.DOWN PT, R79, R243, 0x2, 0x1f ;  /* 0x08401f00f34f7f89 */ /* 0x01032400000e0000 */
.L_x_1426:
        /* <DEDUP_REMOVED lines=13> */
.L_x_1281:
[----:B------:R-:W-:Y:S05]  /*cf60*/  BSYNC B0 ;  /* 0x0000000000007941 */ /* 0x000fea0003800000 */
.L_x_1280:
[----:B------:R-:W-:Y:S01]  /*cf70*/  UMOV UR44, 0xffffffff ;  /* 0xffffffff002c7882 */ /* 0x000fe20000000000 */
[----:B------:R-:W-:Y:S02]  /*cf80*/  ISETP.GT.U32.AND P2, PT, R246, 0x1b, PT ;  /* 0x0000001bf600780c */ /* 0x000fe40003f44070 */
[----:B------:R-:W-:Y:S11]  /*cf90*/  BRA.DIV UR44, `(.L_x_1282) ;  /* 0x0000008e2c047947 */ /* 0x000ff6000b800000 */
[----:B0-----:R0:W0:Y:S04]  /*cfa0*/  SHFL.DOWN PT, R76, R240, 0x4, 0x1f ;  /* 0x08801f00f04c7f89 */ /* 0x00102800000e0000 */
[----:B--2---:R2:W0:Y:S04]  /*cfb0*/  SHFL.DOWN PT, R77, R241, 0x4, 0x1f ;  /* 0x08801f00f14d7f89 */ /* 0x00442800000e0000 */
[----:B---3--:R2:W3:Y:S04]  /*cfc0*/  SHFL.DOWN PT, R78, R242, 0x4, 0x1f ;  /* 0x08801f00f24e7f89 */ /* 0x0084e800000e0000 */
[----:B----4-:R2:W4:Y:S02]  /*cfd0*/  SHFL.DOWN PT, R79, R243, 0x4, 0x1f ;  /* 0x08801f00f34f7f89 */ /* 0x01052400000e0000 */
.L_x_1432:
        /* <DEDUP_REMOVED lines=13> */
.L_x_1284:
[----:B------:R-:W-:Y:S05]  /*d0b0*/  BSYNC B0 ;  /* 0x0000000000007941 */ /* 0x000fea0003800000 */
.L_x_1283:
[----:B------:R-:W-:Y:S01]  /*d0c0*/  UMOV UR44, 0xffffffff ;  /* 0xffffffff002c7882 */ /* 0x000fe20000000000 */
[----:B------:R-:W-:Y:S02]  /*d0d0*/  ISETP.GT.U32.AND P2, PT, R246, 0x17, PT ;  /* 0x00000017f600780c */ /* 0x000fe40003f44070 */
[----:B------:R-:W-:Y:S11]  /*d0e0*/  BRA.DIV UR44, `(.L_x_1285) ;  /* 0x0000008e2c247947 */ /* 0x000ff6000b800000 */
[----:B0-----:R0:W0:Y:S04]  /*d0f0*/  SHFL.DOWN PT, R76, R240, 0x8, 0x1f ;  /* 0x09001f00f04c7f89 */ /* 0x00102800000e0000 */
[----:B------:R0:W0:Y:S04]  /*d100*/  SHFL.DOWN PT, R77, R241, 0x8, 0x1f ;  /* 0x09001f00f14d7f89 */ /* 0x00002800000e0000 */
[----:B---3--:R3:W0:Y:S04]  /*d110*/  SHFL.DOWN PT, R78, R242, 0x8, 0x1f ;  /* 0x09001f00f24e7f89 */ /* 0x00862800000e0000 */
[----:B----4-:R3:W4:Y:S02]  /*d120*/  SHFL.DOWN PT, R79, R243, 0x8, 0x1f ;  /* 0x09001f00f34f7f89 */ /* 0x01072400000e0000 */
.L_x_1438:
        /* <DEDUP_REMOVED lines=13> */
.L_x_1287:
[----:B------:R-:W-:Y:S05]  /*d200*/  BSYNC B0 ;  /* 0x0000000000007941 */ /* 0x000fea0003800000 */
.L_x_1286:
[----:B------:R-:W-:Y:S01]  /*d210*/  UMOV UR44, 0xffffffff ;  /* 0xffffffff002c7882 */ /* 0x000fe20000000000 */
[----:B------:R-:W-:Y:S02]  /*d220*/  ISETP.GT.U32.AND P2, PT, R246, 0xf, PT ;  /* 0x0000000ff600780c */ /* 0x000fe40003f44070 */
[----:B------:R-:W-:Y:S11]  /*d230*/  BRA.DIV UR44, `(.L_x_1288) ;  /* 0x0000008e2c447947 */ /* 0x000ff6000b800000 */
[----:B0-----:R0:W0:Y:S04]  /*d240*/  SHFL.DOWN PT, R76, R240, 0x10, 0x1f ;  /* 0x0a001f00f04c7f89 */ /* 0x00102800000e0000 */
[----:B------:R0:W0:Y:S04]  /*d250*/  SHFL.DOWN PT, R77, R241, 0x10, 0x1f ;  /* 0x0a001f00f14d7f89 */ /* 0x00002800000e0000 */
[----:B------:R0:W0:Y:S04]  /*d260*/  SHFL.DOWN PT, R78, R242, 0x10, 0x1f ;  /* 0x0a001f00f24e7f89 */ /* 0x00002800000e0000 */
[----:B----4-:R4:W0:Y:S02]  /*d270*/  SHFL.DOWN PT, R79, R243, 0x10, 0x1f ;  /* 0x0a001f00f34f7f89 */ /* 0x01082400000e0000 */
.L_x_1444:
        /* <DEDUP_REMOVED lines=13> */
.L_x_1290:
[----:B------:R-:W-:Y:S05]  /*d350*/  BSYNC B0 ;  /* 0x0000000000007941 */ /* 0x000fea0003800000 */
.L_x_1289:
        /* <DEDUP_REMOVED lines=21> */
.L_x_1458:
        /* <DEDUP_REMOVED lines=19> */
.L_x_1293:
[----:B------:R-:W-:Y:S05]  /*d5e0*/  BSYNC B0 ;  /* 0x0000000000007941 */ /* 0x000fea0003800000 */
.L_x_1292:
        /* <DEDUP_REMOVED lines=34> */
.L_x_1275:
[----:B------:R-:W-:Y:S05]  /*d810*/  WARPSYNC.ALL ;  /* 0x0000000000007948 */ /* 0x000fea0003800000 */
[----:B------:R-:W-:Y:S01]  /*d820*/  FADD.FTZ R231, RZ, R231 ;  /* 0x000000e7ffe77221 */ /* 0x000fe20000010000 */
[----:B------:R-:W-:Y:S01]  /*d830*/  BAR.SYNC.DEFER_BLOCKING 0x0 ;  /* 0x0000000000007b1d */ /* 0x000fe20000010000 */
[C---:B------:R-:W-:Y:S01]  /*d840*/  FMUL.FTZ R67, R138.reuse, R215 ;  /* 0x000000d78a437220 */ /* 0x040fe20000410000 */
[----:B------:R-:W-:Y:S01]  /*d850*/  FMUL.FTZ R138, R138, R218 ;  /* 0x000000da8a8a7220 */ /* 0x000fe20000410000 */
[----:B------:R-:W-:Y:S01]  /*d860*/  FMUL.FTZ R68, R140, R214 ;  /* 0x000000d68c447220 */ /* 0x000fe20000410000 */
[----:B------:R-:W-:Y:S01]  /*d870*/  FMUL.FTZ R69, R142, R213 ;  /* 0x000000d58e457220 */ /* 0x000fe20000410000 */
[C---:B------:R-:W-:Y:S01]  /*d880*/  FFMA.FTZ R67, R137.reuse, R218, -R67 ;  /* 0x000000da89437223 */ /* 0x040fe20000010843 */
[----:B------:R-:W-:Y:S01]  /*d890*/  FFMA.FTZ R138, R137, R215, R138 ;  /* 0x000000d7898a7223 */ /* 0x000fe2000001008a */
[-C--:B------:R-:W-:Y:S01]  /*d8a0*/  FFMA.FTZ R68, R139, R219.reuse, -R68 ;  /* 0x000000db8b447223 */ /* 0x080fe20000010844 */
[----:B------:R-:W-:Y:S01]  /*d8b0*/  FMUL.FTZ R140, R140, R219 ;  /* 0x000000db8c8c7220 */ /* 0x000fe20000410000 */
[-C--:B------:R-:W-:Y:S01]  /*d8c0*/  FFMA.FTZ R69, R141, R220.reuse, -R69 ;  /* 0x000000dc8d457223 */ /* 0x080fe20000010845 */
[----:B------:R-:W-:Y:S01]  /*d8d0*/  FMUL.FTZ R142, R142, R220 ;  /* 0x000000dc8e8e7220 */ /* 0x000fe20000410000 */
[C---:B------:R-:W-:Y:S01]  /*d8e0*/  FMUL.FTZ R70, R144.reuse, R212 ;  /* 0x000000d490467220 */ /* 0x040fe20000410000 */
[----:B------:R-:W-:Y:S01]  /*d8f0*/  FFMA.FTZ R140, R139, R214, R140 ;  /* 0x000000d68b8c7223 */ /* 0x000fe2000001008c */
[----:B------:R-:W-:Y:S01]  /*d900*/  FMUL.FTZ R144, R144, R221 ;  /* 0x000000dd90907220 */ /* 0x000fe20000410000 */
[----:B------:R-:W-:Y:S01]  /*d910*/  FFMA.FTZ R142, R141, R213, R142 ;  /* 0x000000d58d8e7223 */ /* 0x000fe2000001008e */
[C---:B------:R-:W-:Y:S01]  /*d920*/  FFMA.FTZ R70, R143.reuse, R221, -R70 ;  /* 0x000000dd8f467223 */ /* 0x040fe20000010846 */
[C---:B------:R-:W-:Y:S01]  /*d930*/  FMUL.FTZ R71, R20.reuse, R210 ;  /* 0x000000d214477220 */ /* 0x040fe20000410000 */
[----:B------:R-:W-:Y:S01]  /*d940*/  FFMA.FTZ R144, R143, R212, R144 ;  /* 0x000000d48f907223 */ /* 0x000fe20000010090 */
[-C--:B------:R-:W-:Y:S01]  /*d950*/  FMUL.FTZ R20, R20, R223.reuse ;  /* 0x000000df14147220 */ /* 0x080fe20000410000 */
[----:B0-----:R-:W-:Y:S01]  /*d960*/  FMUL.FTZ R72, R148, R208 ;  /* 0x000000d094487220 */ /* 0x001fe20000410000 */
[----:B------:R-:W-:Y:S01]  /*d970*/  FFMA.FTZ R71, R18, R223, -R71 ;  /* 0x000000df12477223 */ /* 0x000fe20000010847 */
[----:B------:R-:W-:Y:S01]  /*d980*/  FMUL.FTZ R148, R148, R225 ;  /* 0x000000e194947220 */ /* 0x000fe20000410000 */
[----:B------:R-:W-:Y:S01]  /*d990*/  FFMA.FTZ R20, R18, R210, R20 ;  /* 0x000000d212147223 */ /* 0x000fe20000010014 */
[C---:B------:R-:W-:Y:S01]  /*d9a0*/  FMUL.FTZ R18, R146.reuse, R211 ;  /* 0x000000d392127220 */ /* 0x040fe20000410000 */
[----:B------:R-:W0:Y:S01]  /*d9b0*/  LDS.64 R64, [R132+0x6d88] ;  /* 0x006d880084407984 */ /* 0x000e220000000a00 */
[-C--:B------:R-:W-:Y:S01]  /*d9c0*/  FMUL.FTZ R146, R146, R224.reuse ;  /* 0x000000e092927220 */ /* 0x080fe20000410000 */
[----:B------:R-:W-:Y:S01]  /*d9d0*/  FFMA.FTZ R72, R147, R225, -R72 ;  /* 0x000000e193487223 */ /* 0x000fe20000010848 */
[C---:B------:R-:W-:Y:S01]  /*d9e0*/  FFMA.FTZ R18, R145.reuse, R224, -R18 ;  /* 0x000000e091127223 */ /* 0x040fe20000010812 */
[C---:B------:R-:W-:Y:S01]  /*d9f0*/  FMUL.FTZ R73, R150.reuse, R209 ;  /* 0x000000d196497220 */ /* 0x040fe20000410000 */
[----:B------:R-:W-:Y:S01]  /*da00*/  FFMA.FTZ R146, R145, R211, R146 ;  /* 0x000000d391927223 */ /* 0x000fe20000010092 */
        /* <DEDUP_REMOVED lines=9> */
[----:B------:R-:W-:Y:S01]  /*daa0*/  FMUL.FTZ R152, R152, R227 ;  /* 0x000000e398987220 */ /* 0x000fe20000410000 */
[C---:B------:R-:W-:Y:S01]  /*dab0*/  FMUL.FTZ R75, R154.reuse, R206 ;  /* 0x000000ce9a4b7220 */ /* 0x040fe20000410000 */
[C---:B------:R-:W-:Y:S01]  /*dac0*/  FMUL.FTZ R79, R15.reuse, R79 ;  /* 0x0000004f0f4f7220 */ /* 0x040fe20000410000 */
        /* <DEDUP_REMOVED lines=8> */
[----:B------:R-:W-:Y:S01]  /*db50*/  ISETP.NE.AND P1, PT, R131, RZ, PT ;  /* 0x000000ff8300720c */ /* 0x000fe20003f25270 */
[C---:B------:R-:W-:Y:S01]  /*db60*/  FFMA.FTZ R76, R155.reuse, R228, -R76 ;  /* 0x000000e49b4c7223 */ /* 0x040fe2000001084c */
[----:B------:R-:W-:Y:S01]  /*db70*/  FFMA.FTZ R156, R155, R204, R156 ;  /* 0x000000cc9b9c7223 */ /* 0x000fe2000001009c */
[----:B------:R-:W-:Y:S01]  /*db80*/  ULEA UR44, UR16, 0xfffff800, 0xb ;  /* 0xfffff800102c7891 */ /* 0x000fe2000f8e583f */
[----:B------:R-:W-:Y:S01]  /*db90*/  FMUL.FTZ R77, R158, R203 ;  /* 0x000000cb9e4d7220 */ /* 0x000fe20000410000 */
[----:B------:R-:W-:Y:S01]  /*dba0*/  FMUL.FTZ R78, R160, R202 ;  /* 0x000000caa04e7220 */ /* 0x000fe20000410000 */
[-C--:B------:R-:W-:Y:S01]  /*dbb0*/  FMUL.FTZ R158, R158, R229.reuse ;  /* 0x000000e59e9e7220 */ /* 0x080fe20000410000 */
[----:B------:R-:W-:Y:S01]  /*dbc0*/  UIADD3 UR44, -UR44, UR53, URZ ;  /* 0x000000352c2c7290 */ /* 0x000fe2000fffe13f */
[----:B------:R-:W-:Y:S01]  /*dbd0*/  FFMA.FTZ R77, R157, R229, -R77 ;  /* 0x000000e59d4d7223 */ /* 0x000fe2000001084d */
[-C--:B------:R-:W-:Y:S01]  /*dbe0*/  FFMA.FTZ R78, R159, R230.reuse, -R78 ;  /* 0x000000e69f4e7223 */ /* 0x080fe2000001084e */
[----:B------:R-:W-:Y:S01]  /*dbf0*/  FFMA.FTZ R158, R157, R203, R158 ;  /* 0x000000cb9d9e7223 */ /* 0x000fe2000001009e */
[----:B------:R-:W-:Y:S01]  /*dc00*/  FMUL.FTZ R160, R160, R230 ;  /* 0x000000e6a0a07220 */ /* 0x000fe20000410000 */
[----:B------:R-:W-:Y:S01]  /*dc10*/  USHF.R.S32.HI UR54, URZ, 0x1f, UR11 ;  /* 0x0000001f3f367899 */ /* 0x000fe2000801140b */
[----:B------:R-:W-:Y:S01]  /*dc20*/  BSSY B0, `(.L_x_1294) ;  /* 0x00001d8000007945 */ /* 0x000fe20003800000 */
[----:B0-----:R-:W-:Y:S01]  /*dc30*/  FMUL.FTZ R66, R65, -R107 ;  /* 0x8000006b41427220 */ /* 0x001fe20000410000 */
[----:B------:R-:W-:Y:S01]  /*dc40*/  USHF.R.S32.HI UR45, URZ, 0x1f, UR12 ;  /* 0x0000001f3f2d7899 */ /* 0x000fe2000801140c */
[----:B------:R-:W-:-:S02]  /*dc50*/  FFMA.FTZ R159, R159, R202, R160 ;  /* 0x000000ca9f9f7223 */ /* 0x000fc400000100a0 */
[C---:B------:R-:W-:Y:S01]  /*dc60*/  FFMA.FTZ R66, R64.reuse, R106, -R66 ;  /* 0x0000006a40427223 */ /* 0x040fe20000010842 */
[----:B------:R-:W-:-:S03]  /*dc70*/  FMUL.FTZ R64, R64, -R107 ;  /* 0x8000006b40407220 */ /* 0x000fc60000410000 */
[----:B------:R-:W-:Y:S01]  /*dc80*/  FADD.FTZ R191, R191, R66 ;  /* 0x00000042bfbf7221 */ /* 0x000fe20000010000 */
[----:B------:R-:W-:Y:S01]  /*dc90*/  FFMA.FTZ R64, R65, R106, R64 ;  /* 0x0000006a41407223 */ /* 0x000fe20000010040 */
[----:B------:R-:W-:Y:S01]  /*dca0*/  FMUL.FTZ R66, R123, UR42 ;  /* 0x0000002a7b427c20 */ /* 0x000fe20008410000 */
[----:B------:R-:W-:Y:S02]  /*dcb0*/  FMUL.FTZ R106, R122, UR43 ;  /* 0x0000002b7a6a7c20 */ /* 0x000fe40008410000 */
        /* <DEDUP_REMOVED lines=15> */
[----:B------:R-:W-:Y:S01]  /*ddb0*/  FFMA.FTZ R106, R217, UR42, R106 ;  /* 0x0000002ad96a7c23 */ /* 0x000fe2000801006a */
[----:B------:R-:W-:Y:S01]  /*ddc0*/  FADD.FTZ R24, -R190, R24 ;  /* 0x00000018be187221 */ /* 0x000fe20000010100 */
[----:B------:R-:W-:Y:S01]  /*ddd0*/  FADD.FTZ R65, R189, R65 ;  /* 0x00000041bd417221 */ /* 0x000fe20000010000 */
[----:B------:R-:W-:Y:S01]  /*dde0*/  FFMA.FTZ R23, -R0, R23, -RZ ;  /* 0x0000001700177223 */ /* 0x000fe200000109ff */
[C---:B------:R-:W-:Y:S01]  /*ddf0*/  FMUL.FTZ R0, R136.reuse, R122 ;  /* 0x0000007a88007220 */ /* 0x040fe20000410000 */
[----:B------:R-:W-:Y:S01]  /*de00*/  FMUL.FTZ R136, R136, R217 ;  /* 0x000000d988887220 */ /* 0x000fe20000410000 */
[----:B------:R-:W-:-:S02]  /*de10*/  FFMA.FTZ R106, -R2, R106, -RZ ;  /* 0x0000006a026a7223 */ /* 0x000fc400000109ff */
        /* <DEDUP_REMOVED lines=14> */
[----:B------:R-:W-:Y:S01]  /*df00*/  FFMA.FTZ R69, R5, R69, R0 ;  /* 0x0000004505457223 */ /* 0x000fe20000010000 */
[----:B------:R-:W-:Y:S01]  /*df10*/  FFMA.FTZ R2, R218, UR43, -R2 ;  /* 0x0000002bda027c23 */ /* 0x000fe20008010802 */
[----:B------:R-:W-:Y:S01]  /*df20*/  FFMA.FTZ R67, -R3, R67, -RZ ;  /* 0x0000004303437223 */ /* 0x000fe200000109ff */
[----:B------:R-:W-:Y:S01]  /*df30*/  FFMA.FTZ R68, R219, UR42, R68 ;  /* 0x0000002adb447c23 */ /* 0x000fe20008010044 */
[----:B------:R-:W-:Y:S01]  /*df40*/  FFMA.FTZ R133, -R4, R140, R133 ;  /* 0x0000008c04857223 */ /* 0x000fe20000010185 */
[----:B------:R-:W-:Y:S01]  /*df50*/  FMUL.FTZ R2, R3, R2 ;  /* 0x0000000203027220 */ /* 0x000fe20000410000 */
[----:B------:R-:W-:Y:S01]  /*df60*/  FMUL.FTZ R3, R214, UR42 ;  /* 0x0000002ad6037c20 */ /* 0x000fe20008410000 */
[----:B------:R-:W-:Y:S01]  /*df70*/  FFMA.FTZ R68, -R4, R68, -RZ ;  /* 0x0000004404447223 */ /* 0x000fe200000109ff */
[----:B------:R-:W-:Y:S01]  /*df80*/  FMUL.FTZ R0, R213, UR42 ;  /* 0x0000002ad5007c20 */ /* 0x000fe20008410000 */
[----:B------:R-:W-:Y:S01]  /*df90*/  FFMA.FTZ R133, -R5, R142, R133 ;  /* 0x0000008e05857223 */ /* 0x000fe20000010185 */
[----:B------:R-:W-:Y:S01]  /*dfa0*/  FFMA.FTZ R3, R219, UR43, -R3 ;  /* 0x0000002bdb037c23 */ /* 0x000fe20008010803 */
[----:B------:R-:W-:Y:S01]  /*dfb0*/  FFMA.FTZ R69, R6, R70, R69 ;  /* 0x0000004606457223 */ /* 0x000fe20000010045 */
[----:B------:R-:W-:Y:S01]  /*dfc0*/  FFMA.FTZ R0, R220, UR43, -R0 ;  /* 0x0000002bdc007c23 */ /* 0x000fe20008010800 */
[----:B------:R-:W-:Y:S01]  /*dfd0*/  FMUL.FTZ R70, R212, UR43 ;  /* 0x0000002bd4467c20 */ /* 0x000fe20008410000 */
[----:B------:R-:W-:Y:S01]  /*dfe0*/  FMUL.FTZ R3, R4, R3 ;  /* 0x0000000304037220 */ /* 0x000fe20000410000 */
[----:B------:R-:W-:Y:S01]  /*dff0*/  FMUL.FTZ R4, R213, UR43 ;  /* 0x0000002bd5047c20 */ /* 0x000fe20008410000 */
[----:B------:R-:W-:Y:S01]  /*e000*/  FMUL.FTZ R0, R5, R0 ;  /* 0x0000000005007220 */ /* 0x000fe20000410000 */
[----:B------:R-:W-:Y:S01]  /*e010*/  FFMA.FTZ R70, R221, UR42, R70 ;  /* 0x0000002add467c23 */ /* 0x000fe20008010046 */
[----:B------:R-:W-:Y:S01]  /*e020*/  FFMA.FTZ R133, -R6, R144, R133 ;  /* 0x0000009006857223 */ /* 0x000fe20000010185 */
[----:B------:R-:W-:Y:S01]  /*e030*/  FFMA.FTZ R4, R220, UR42, R4 ;  /* 0x0000002adc047c23 */ /* 0x000fe20008010004 */
[----:B------:R-:W-:-:S03]  /*e040*/  FFMA.FTZ R220, R31, -R120, R220 ;  /* 0x800000781fdc7223 */ /* 0x000fc600000100dc */
        /* <DEDUP_REMOVED lines=14> */
[C---:B------:R-:W-:Y:S01]  /*e130*/  FMUL.FTZ R18, R211.reuse, UR42 ;  /* 0x0000002ad3127c20 */ /* 0x040fe20008410000 */
[----:B------:R-:W-:Y:S01]  /*e140*/  FFMA.FTZ R69, R8, R72, R69 ;  /* 0x0000004808457223 */ /* 0x000fe20000010045 */
[C---:B------:R-:W-:Y:S01]  /*e150*/  FMUL.FTZ R20, R70.reuse, R20 ;  /* 0x0000001446147220 */ /* 0x040fe20000410000 */
[----:B------:R-:W-:Y:S01]  /*e160*/  FFMA.FTZ R70, -R70, R71, -RZ ;  /* 0x0000004746467223 */ /* 0x000fe200000109ff */
[----:B------:R-:W-:Y:S01]  /*e170*/  FMUL.FTZ R71, R211, UR43 ;  /* 0x0000002bd3477c20 */ /* 0x000fe20008410000 */
[----:B------:R-:W-:Y:S01]  /*e180*/  FFMA.FTZ R18, R224, UR43, -R18 ;  /* 0x0000002be0127c23 */ /* 0x000fe20008010812 */
[----:B------:R-:W-:Y:S01]  /*e190*/  FMUL.FTZ R72, R208, UR43 ;  /* 0x0000002bd0487c20 */ /* 0x000fe20008410000 */
[----:B------:R-:W-:Y:S01]  /*e1a0*/  FFMA.FTZ R133, -R8, R148, R133 ;  /* 0x0000009408857223 */ /* 0x000fe20000010185 */
[----:B------:R-:W-:Y:S01]  /*e1b0*/  FFMA.FTZ R71, R224, UR42, R71 ;  /* 0x0000002ae0477c23 */ /* 0x000fe20008010047 */
[----:B------:R-:W-:Y:S01]  /*e1c0*/  FMUL.FTZ R18, R7, R18 ;  /* 0x0000001207127220 */ /* 0x000fe20000410000 */
[----:B------:R-:W-:Y:S01]  /*e1d0*/  FFMA.FTZ R72, R225, UR42, R72 ;  /* 0x0000002ae1487c23 */ /* 0x000fe20008010048 */
[----:B------:R-:W-:Y:S01]  /*e1e0*/  FFMA.FTZ R69, R9, R73, R69 ;  /* 0x0000004909457223 */ /* 0x000fe20000010045 */
[----:B------:R-:W-:Y:S01]  /*e1f0*/  FFMA.FTZ R7, -R7, R71, -RZ ;  /* 0x0000004707077223 */ /* 0x000fe200000109ff */
[C---:B------:R-:W-:Y:S01]  /*e200*/  FMUL.FTZ R71, R32.reuse, -R24 ;  /* 0x8000001820477220 */ /* 0x040fe20000410000 */
[-C--:B------:R-:W-:Y:S01]  /*e210*/  FMUL.FTZ R32, R32, -R65.reuse ;  /* 0x8000004120207220 */ /* 0x080fe20000410000 */
[----:B------:R-:W-:Y:S01]  /*e220*/  FFMA.FTZ R133, -R9, R150, R133 ;  /* 0x0000009609857223 */ /* 0x000fe20000010185 */
[----:B------:R-:W-:Y:S01]  /*e230*/  FFMA.FTZ R69, R10, R74, R69 ;  /* 0x0000004a0a457223 */ /* 0x000fe20000010045 */
[C---:B------:R-:W-:Y:S01]  /*e240*/  FFMA.FTZ R71, R33.reuse, R65, -R71 ;  /* 0x0000004121477223 */ /* 0x040fe20000010847 */
[----:B------:R-:W-:Y:S01]  /*e250*/  FFMA.FTZ R33, R33, R24, R32 ;  /* 0x0000001821217223 */ /* 0x000fe20000010020 */
[----:B------:R-:W-:Y:S01]  /*e260*/  FMUL.FTZ R32, R208, UR42 ;  /* 0x0000002ad0207c20 */ /* 0x000fe20008410000 */
[----:B------:R-:W-:Y:S01]  /*e270*/  FFMA.FTZ R133, -R10, R152, R133 ;  /* 0x000000980a857223 */ /* 0x000fe20000010185 */
[----:B------:R-:W-:Y:S01]  /*e280*/  FADD.FTZ R187, R187, R71 ;  /* 0x00000047bbbb7221 */ /* 0x000fe20000010000 */
[----:B------:R-:W-:Y:S01]  /*e290*/  FADD.FTZ R188, -R188, R33 ;  /* 0x00000021bcbc7221 */ /* 0x000fe20000010100 */
[----:B------:R-:W-:Y:S01]  /*e2a0*/  FFMA.FTZ R32, R225, UR43, -R32 ;  /* 0x0000002be1207c23 */ /* 0x000fe20008010820 */
[----:B------:R-:W-:Y:S01]  /*e2b0*/  FFMA.FTZ R69, R11, R75, R69 ;  /* 0x0000004b0b457223 */ /* 0x000fe20000010045 */
[CC--:B------:R-:W-:Y:S01]  /*e2c0*/  FMUL.FTZ R71, R34.reuse, -R187.reuse ;  /* 0x800000bb22477220 */ /* 0x0c0fe20000410000 */
[----:B------:R-:W-:Y:S01]  /*e2d0*/  FMUL.FTZ R33, R34, -R188 ;  /* 0x800000bc22217220 */ /* 0x000fe20000410000 */
[C---:B------:R-:W-:Y:S01]  /*e2e0*/  FMUL.FTZ R32, R8.reuse, R32 ;  /* 0x0000002008207220 */ /* 0x040fe20000410000 */
[----:B------:R-:W-:Y:S01]  /*e2f0*/  FFMA.FTZ R8, -R8, R72, -RZ ;  /* 0x0000004808087223 */ /* 0x000fe200000109ff */
[----:B------:R-:W-:Y:S01]  /*e300*/  FMUL.FTZ R72, R207, UR43 ;  /* 0x0000002bcf487c20 */ /* 0x000fe20008410000 */
        /* <DEDUP_REMOVED lines=8> */
[C---:B------:R-:W-:Y:S01]  /*e390*/  FMUL.FTZ R35, R38.reuse, -R185 ;  /* 0x800000b926237220 */ /* 0x040fe20000410000 */
[-C--:B------:R-:W-:Y:S01]  /*e3a0*/  FMUL.FTZ R34, R38, -R186.reuse ;  /* 0x800000ba26227220 */ /* 0x080fe20000410000 */
[C---:B------:R-:W-:Y:S01]  /*e3b0*/  FMUL.FTZ R33, R9.reuse, R33 ;  /* 0x0000002109217220 */ /* 0x040fe20000410000 */
[----:B------:R-:W-:Y:S01]  /*e3c0*/  FFMA.FTZ R9, -R9, R71, -RZ ;  /* 0x0000004709097223 */ /* 0x000fe200000109ff */
[----:B------:R-:W-:Y:S01]  /*e3d0*/  FFMA.FTZ R71, R227, UR42, R72 ;  /* 0x0000002ae3477c23 */ /* 0x000fe20008010048 */
[----:B------:R-:W-:Y:S01]  /*e3e0*/  FFMA.FTZ R38, R39, R185, -R34 ;  /* 0x000000b927267223 */ /* 0x000fe20000010822 */
[----:B------:R-:W-:Y:S01]  /*e3f0*/  FMUL.FTZ R34, R207, UR42 ;  /* 0x0000002acf227c20 */ /* 0x000fe20008410000 */
[----:B------:R-:W-:Y:S01]  /*e400*/  FFMA.FTZ R39, R39, R186, R35 ;  /* 0x000000ba27277223 */ /* 0x000fe20000010023 */
[----:B------:R-:W-:Y:S01]  /*e410*/  FMUL.FTZ R72, R231, UR43 ;  /* 0x0000002be7487c20 */ /* 0x000fe20008410000 */
[----:B------:R-:W-:Y:S01]  /*e420*/  FADD.FTZ R183, R183, R38 ;  /* 0x00000026b7b77221 */ /* 0x000fe20000010000 */
[----:B------:R-:W-:Y:S01]  /*e430*/  FMUL.FTZ R38, R231, UR42 ;  /* 0x0000002ae7267c20 */ /* 0x000fe20008410000 */
[----:B------:R-:W-:Y:S01]  /*e440*/  FFMA.FTZ R35, R227, UR43, -R34 ;  /* 0x0000002be3237c23 */ /* 0x000fe20008010822 */
[----:B------:R-:W-:Y:S01]  /*e450*/  FADD.FTZ R184, -R184, R39 ;  /* 0x00000027b8b87221 */ /* 0x000fe20000010100 */
[C---:B------:R-:W-:Y:S01]  /*e460*/  FFMA.FTZ R72, R201.reuse, UR42, R72 ;  /* 0x0000002ac9487c23 */ /* 0x040fe20008010048 */
[----:B------:R-:W-:Y:S01]  /*e470*/  FFMA.FTZ R38, R201, UR43, -R38 ;  /* 0x0000002bc9267c23 */ /* 0x000fe20008010826 */
[----:B------:R-:W-:Y:S01]  /*e480*/  FMUL.FTZ R34, R10, R35 ;  /* 0x000000230a227220 */ /* 0x000fe20000410000 */
[CC--:B------:R-:W-:Y:S01]  /*e490*/  FMUL.FTZ R39, R40.reuse, -R183.reuse ;  /* 0x800000b728277220 */ /* 0x0c0fe20000410000 */
[----:B------:R-:W-:Y:S01]  /*e4a0*/  FFMA.FTZ R133, -R11, R154, R133 ;  /* 0x0000009a0b857223 */ /* 0x000fe20000010185 */
[C---:B------:R-:W-:Y:S01]  /*e4b0*/  FMUL.FTZ R35, R15.reuse, R38 ;  /* 0x000000260f237220 */ /* 0x040fe20000410000 */
[----:B------:R-:W-:Y:S01]  /*e4c0*/  FMUL.FTZ R38, R40, -R184 ;  /* 0x800000b828267220 */ /* 0x000fe20000410000 */
[----:B------:R-:W-:Y:S01]  /*e4d0*/  FFMA.FTZ R15, -R15, R72, -RZ ;  /* 0x000000480f0f7223 */ /* 0x000fe200000109ff */
[C---:B------:R-:W-:Y:S01]  /*e4e0*/  FFMA.FTZ R39, R41.reuse, R184, R39 ;  /* 0x000000b829277223 */ /* 0x040fe20000010027 */
[C---:B------:R-:W-:Y:S01]  /*e4f0*/  FMUL.FTZ R40, R206.reuse, UR42 ;  /* 0x0000002ace287c20 */ /* 0x040fe20008410000 */
[----:B------:R-:W-:Y:S01]  /*e500*/  FFMA.FTZ R38, R41, R183, -R38 ;  /* 0x000000b729267223 */ /* 0x000fe20000010826 */
[----:B------:R-:W-:Y:S01]  /*e510*/  FMUL.FTZ R72, R206, UR43 ;  /* 0x0000002bce487c20 */ /* 0x000fe20008410000 */
[----:B------:R-:W-:Y:S01]  /*e520*/  FADD.FTZ R39, -R182, R39 ;  /* 0x00000027b6277221 */ /* 0x000fe20000010100 */
[----:B------:R-:W-:Y:S01]  /*e530*/  FMUL.FTZ R41, R204, UR42 ;  /* 0x0000002acc297c20 */ /* 0x000fe20008410000 */
[----:B------:R-:W-:Y:S01]  /*e540*/  FADD.FTZ R181, R181, R38 ;  /* 0x00000026b5b57221 */ /* 0x000fe20000010000 */
[C---:B------:R-:W-:Y:S01]  /*e550*/  FFMA.FTZ R38, R205.reuse, UR43, -R40 ;  /* 0x0000002bcd267c23 */ /* 0x040fe20008010828 */
[----:B------:R-:W-:Y:S01]  /*e560*/  FFMA.FTZ R40, R205, UR42, R72 ;  /* 0x0000002acd287c23 */ /* 0x000fe20008010048 */
[----:B------:R-:W-:Y:S01]  /*e570*/  FFMA.FTZ R76, R12, R76, R69 ;  /* 0x0000004c0c4c7223 */ /* 0x000fe20000010045 */
[C---:B------:R-:W-:Y:S01]  /*e580*/  FMUL.FTZ R72, R42.reuse, -R181 ;  /* 0x800000b52a487220 */ /* 0x040fe20000410000 */
[-C--:B------:R-:W-:Y:S01]  /*e590*/  FMUL.FTZ R42, R42, -R39.reuse ;  /* 0x800000272a2a7220 */ /* 0x080fe20000410000 */
[C---:B------:R-:W-:Y:S01]  /*e5a0*/  FMUL.FTZ R38, R11.reuse, R38 ;  /* 0x000000260b267220 */ /* 0x040fe20000410000 */
[----:B------:R-:W-:Y:S01]  /*e5b0*/  FFMA.FTZ R40, -R11, R40, -RZ ;  /* 0x000000280b287223 */ /* 0x000fe200000109ff */
[C---:B------:R-:W-:Y:S01]  /*e5c0*/  FFMA.FTZ R11, R43.reuse, R39, R72 ;  /* 0x000000272b0b7223 */ /* 0x040fe20000010048 */
[----:B------:R-:W-:Y:S01]  /*e5d0*/  FFMA.FTZ R42, R43, R181, -R42 ;  /* 0x000000b52b2a7223 */ /* 0x000fe2000001082a */
[----:B------:R-:W-:Y:S01]  /*e5e0*/  FMUL.FTZ R43, R204, UR43 ;  /* 0x0000002bcc2b7c20 */ /* 0x000fe20008410000 */
[----:B------:R-:W-:Y:S01]  /*e5f0*/  FFMA.FTZ R41, R228, UR43, -R41 ;  /* 0x0000002be4297c23 */ /* 0x000fe20008010829 */
[----:B------:R-:W-:Y:S01]  /*e600*/  FADD.FTZ R180, -R180, R11 ;  /* 0x0000000bb4b47221 */ /* 0x000fe20000010100 */
[----:B------:R-:W-:Y:S01]  /*e610*/  FADD.FTZ R179, R179, R42 ;  /* 0x0000002ab3b37221 */ /* 0x000fe20000010000 */
[----:B------:R-:W-:Y:S01]  /*e620*/  FFMA.FTZ R69, R228, UR42, R43 ;  /* 0x0000002ae4457c23 */ /* 0x000fe2000801002b */
[C---:B------:R-:W-:Y:S01]  /*e630*/  FMUL.FTZ R11, R12.reuse, R41 ;  /* 0x000000290c0b7220 */ /* 0x040fe20000410000 */
[C---:B------:R-:W-:Y:S01]  /*e640*/  FMUL.FTZ R43, R45.reuse, -R180 ;  /* 0x800000b42d2b7220 */ /* 0x040fe20000410000 */
[----:B------:R-:W-:Y:S01]  /*e650*/  FMUL.FTZ R45, R45, -R179 ;  /* 0x800000b32d2d7220 */ /* 0x000fe20000410000 */
[C---:B------:R-:W-:Y:S01]  /*e660*/  FFMA.FTZ R41, -R12.reuse, R69, -RZ ;  /* 0x000000450c297223 */ /* 0x040fe200000109ff */
[----:B------:R-:W-:Y:S01]  /*e670*/  FFMA.FTZ R133, -R12, R156, R133 ;  /* 0x0000009c0c857223 */ /* 0x000fe20000010185 */
[C---:B------:R-:W-:Y:S01]  /*e680*/  FFMA.FTZ R12, R46.reuse, R179, -R43 ;  /* 0x000000b32e0c7223 */ /* 0x040fe2000001082b */
[----:B------:R-:W-:Y:S01]  /*e690*/  FFMA.FTZ R43, R46, R180, R45 ;  /* 0x000000b42e2b7223 */ /* 0x000fe2000001002d */
[----:B------:R-:W-:Y:S01]  /*e6a0*/  FMUL.FTZ R46, R203, UR43 ;  /* 0x0000002bcb2e7c20 */ /* 0x000fe20008410000 */
[----:B------:R-:W-:Y:S01]  /*e6b0*/  FFMA.FTZ R10, -R10, R71, -RZ ;  /* 0x000000470a0a7223 */ /* 0x000fe200000109ff */
[----:B------:R-:W-:Y:S01]  /*e6c0*/  FADD.FTZ R177, R177, R12 ;  /* 0x0000000cb1b17221 */ /* 0x000fe20000010000 */
[----:B------:R-:W-:Y:S01]  /*e6d0*/  FADD.FTZ R43, -R178, R43 ;  /* 0x0000002bb22b7221 */ /* 0x000fe20000010100 */
[----:B------:R-:W-:Y:S01]  /*e6e0*/  SHF.L.U32 R12, R131, 0x5, RZ ;  /* 0x00000005830c7819 */ /* 0x000fe200000006ff */
[----:B------:R-:W-:Y:S01]  /*e6f0*/  FFMA.FTZ R72, R229, UR42, R46 ;  /* 0x0000002ae5487c23 */ /* 0x000fe2000801002e */
[C---:B------:R-:W-:Y:S01]  /*e700*/  FMUL.FTZ R45, R47.reuse, -R177 ;  /* 0x800000b12f2d7220 */ /* 0x040fe20000410000 */
[-C--:B------:R-:W-:Y:S01]  /*e710*/  FMUL.FTZ R46, R47, -R43.reuse ;  /* 0x8000002b2f2e7220 */ /* 0x080fe20000410000 */
[----:B------:R-:W-:Y:S01]  /*e720*/  IADD3 R69, R12, 0x1, RZ ;  /* 0x000000010c457810 */ /* 0x000fe20007ffe0ff */
[----:B------:R-:W-:Y:S01]  /*e730*/  FMUL.FTZ R42, R203, UR42 ;  /* 0x0000002acb2a7c20 */ /* 0x000fe20008410000 */
[----:B------:R-:W-:Y:S01]  /*e740*/  FFMA.FTZ R47, R48, R43, R45 ;  /* 0x0000002b302f7223 */ /* 0x000fe2000001002d */
[----:B------:R-:W-:Y:S01]  /*e750*/  IADD3 R73, R12, 0x2, RZ ;  /* 0x000000020c497810 */ /* 0x000fe20007ffe0ff */
[----:B------:R-:W-:Y:S01]  /*e760*/  FFMA.FTZ R46, R48, R177, -R46 ;  /* 0x000000b1302e7223 */ /* 0x000fe2000001082e */
[----:B------:R-:W-:Y:S01]  /*e770*/  IADD3 R71, R12, 0x3, RZ ;  /* 0x000000030c477810 */ /* 0x000fe20007ffe0ff */
[----:B------:R-:W-:Y:S01]  /*e780*/  FADD.FTZ R176, -R176, R47 ;  /* 0x0000002fb0b07221 */ /* 0x000fe20000010100 */
[----:B------:R-:W-:Y:S01]  /*e790*/  MOV R75, UR7 ;  /* 0x00000007004b7c02 */ /* 0x000fe20008000f00 */
[----:B------:R-:W-:Y:S01]  /*e7a0*/  FFMA.FTZ R45, -R13, R72, -RZ ;  /* 0x000000480d2d7223 */ /* 0x000fe200000109ff */
[-C--:B------:R-:W-:Y:S01]  /*e7b0*/  LEA.HI.SX32 R69, R69, R12.reuse, 0x1b ;  /* 0x0000000c45457211 */ /* 0x080fe200078fdaff */
[----:B------:R-:W-:Y:S01]  /*e7c0*/  FFMA.FTZ R42, R229, UR43, -R42 ;  /* 0x0000002be52a7c23 */ /* 0x000fe2000801082a */
[----:B------:R-:W-:Y:S01]  /*e7d0*/  LEA.HI.SX32 R73, R73, R12, 0x1b ;  /* 0x0000000c49497211 */ /* 0x000fe200078fdaff */
[----:B------:R-:W-:Y:S01]  /*e7e0*/  FFMA.FTZ R225, R29, -R116, R225 ;  /* 0x800000741de17223 */ /* 0x000fe200000100e1 */
[----:B------:R-:W-:Y:S01]  /*e7f0*/  LEA.HI.SX32 R71, R71, R12, 0x1b ;  /* 0x0000000c47477211 */ /* 0x000fe200078fdaff */
[----:B------:R-:W-:Y:S01]  /*e800*/  FMUL.FTZ R42, R13, R42 ;  /* 0x0000002a0d2a7220 */ /* 0x000fe20000410000 */
[----:B------:R-:W-:Y:S01]  /*e810*/  LEA.HI.SX32 R47, R12, R12, 0x1b ;  /* 0x0000000c0c2f7211 */ /* 0x000fe200078fdaff */
[----:B------:R-:W-:Y:S01]  /*e820*/  FADD.FTZ R12, R175, R46 ;  /* 0x0000002eaf0c7221 */ /* 0x000fe20000010000 */
[----:B------:R-:W-:Y:S01]  /*e830*/  FMUL.FTZ R46, R50, -R176 ;  /* 0x800000b0322e7220 */ /* 0x000fe20000410000 */
[----:B------:R-:W-:Y:S01]  /*e840*/  @!P1 LEA R48, R75, R108, 0x4 ;  /* 0x0000006c4b309211 */ /* 0x000fe200078e20ff */
[----:B------:R-:W-:Y:S01]  /*e850*/  FFMA.FTZ R226, R28, -R115, R226 ;  /* 0x800000731ce27223 */ /* 0x000fe200000100e2 */
[-C--:B------:R-:W-:Y:S01]  /*e860*/  FMUL.FTZ R75, R50, -R12.reuse ;  /* 0x8000000c324b7220 */ /* 0x080fe20000410000 */
[----:B------:R-:W-:Y:S01]  /*e870*/  FFMA.FTZ R46, R51, R12, -R46 ;  /* 0x0000000c332e7223 */ /* 0x000fe2000001082e */
[----:B------:R-:W-:Y:S01]  /*e880*/  LEA R47, R47, R108, 0x2 ;  /* 0x0000006c2f2f7211 */ /* 0x000fe200078e10ff */
[----:B------:R-:W-:Y:S01]  /*e890*/  @!P1 STS.128 [R48+0x8b80], R60 ;  /* 0x008b803c30009388 */ /* 0x000fe20000000c00 */
[----:B------:R-:W-:Y:S01]  /*e8a0*/  FFMA.FTZ R51, R51, R176, R75 ;  /* 0x000000b033337223 */ /* 0x000fe2000001004b */
[----:B------:R-:W-:Y:S01]  /*e8b0*/  FADD.FTZ R17, R17, R46 ;  /* 0x0000002e11117221 */ /* 0x000fe20000010000 */
[-C--:B------:R-:W-:Y:S01]  /*e8c0*/  LEA R46, R69, R108.reuse, 0x2 ;  /* 0x0000006c452e7211 */ /* 0x080fe200078e10ff */
[----:B------:R0:W-:Y:S01]  /*e8d0*/  STS [R47+0x2100], R66 ;  /* 0x002100422f007388 */ /* 0x0001e20000000800 */
[----:B------:R-:W-:Y:S01]  /*e8e0*/  FADD.FTZ R51, -R16, R51 ;  /* 0x0000003310337221 */ /* 0x000fe20000010100 */
[C---:B------:R-:W-:Y:S01]  /*e8f0*/  FMUL.FTZ R16, R52.reuse, -R17 ;  /* 0x8000001134107220 */ /* 0x040fe20000410000 */
[-C--:B------:R-:W-:Y:S01]  /*e900*/  LEA R73, R73, R108.reuse, 0x2 ;  /* 0x0000006c49497211 */ /* 0x080fe200078e10ff */
[----:B------:R1:W-:Y:S01]  /*e910*/  STS [R46+0x2104], R23 ;  /* 0x002104172e007388 */ /* 0x0003e20000000800 */
[----:B------:R-:W-:Y:S01]  /*e920*/  FMUL.FTZ R52, R52, -R51 ;  /* 0x8000003334347220 */ /* 0x000fe20000410000 */
[----:B------:R-:W-:Y:S01]  /*e930*/  LEA R71, R71, R108, 0x2 ;  /* 0x0000006c47477211 */ /* 0x000fe200078e10ff */
[----:B------:R-:W-:Y:S01]  /*e940*/  FFMA.FTZ R77, R13, R77, R76 ;  /* 0x0000004d0d4d7223 */ /* 0x000fe2000001004c */
[----:B------:R2:W-:Y:S01]  /*e950*/  STS [R73+0x2108], R64 ;  /* 0x0021084049007388 */ /* 0x0005e20000000800 */
[----:B------:R-:W-:Y:S01]  /*e960*/  FFMA.FTZ R52, R53, R17, -R52 ;  /* 0x0000001135347223 */ /* 0x000fe20000010834 */
[----:B0-----:R-:W-:Y:S01]  /*e970*/  FMUL.FTZ R66, R43, UR55 ;  /* 0x000000372b427c20 */ /* 0x001fe20008410000 */
[----:B------:R-:W-:Y:S01]  /*e980*/  FFMA.FTZ R78, R14, R78, R77 ;  /* 0x0000004e0e4e7223 */ /* 0x000fe2000001004d */
[----:B------:R-:W-:Y:S01]  /*e990*/  FFMA.FTZ R61, R53, R51, R16 ;  /* 0x00000033353d7223 */ /* 0x000fe20000010010 */
[----:B------:R-:W-:Y:S01]  /*e9a0*/  FADD.FTZ R173, R173, R52 ;  /* 0x00000034adad7221 */ /* 0x000fe20000010000 */
[----:B------:R0:W-:Y:S01]  /*e9b0*/  STS [R71+0x210c], R106 ;  /* 0x00210c6a47007388 */ /* 0x0001e20000000800 */
[----:B------:R-:W-:Y:S01]  /*e9c0*/  FMUL.FTZ R62, R39, UR55 ;  /* 0x00000037273e7c20 */ /* 0x000fe20008410000 */
[----:B------:R-:W-:Y:S01]  /*e9d0*/  FADD.FTZ R174, -R174, R61 ;  /* 0x0000003daeae7221 */ /* 0x000fe20000010100 */
[-C--:B-1----:R-:W-:Y:S01]  /*e9e0*/  FMUL.FTZ R23, R54, -R173.reuse ;  /* 0x800000ad36177220 */ /* 0x082fe20000410000 */
[----:B------:R-:W-:Y:S01]  /*e9f0*/  STS [R47+0x2110], R2 ;  /* 0x002110022f007388 */ /* 0x000fe20000000800 */
[----:B------:R-:W-:Y:S01]  /*ea00*/  FMUL.FTZ R61, R12, UR55 ;  /* 0x000000370c3d7c20 */ /* 0x000fe20008410000 */
[-C--:B------:R-:W-:Y:S01]  /*ea10*/  FMUL.FTZ R16, R54, -R174.reuse ;  /* 0x800000ae36107220 */ /* 0x080fe20000410000 */
[C---:B------:R-:W-:Y:S01]  /*ea20*/  FFMA.FTZ R23, R55.reuse, R174, R23 ;  /* 0x000000ae37177223 */ /* 0x040fe20000010017 */
[----:B------:R1:W-:Y:S01]  /*ea30*/  STS [R47+0x2118], R3 ;  /* 0x002118032f007388 */ /* 0x0003e20000000800 */
[----:B--2---:R-:W-:Y:S01]  /*ea40*/  FFMA.FTZ R64, R176, UR56, -R61 ;  /* 0x00000038b0407c23 */ /* 0x004fe2000801083d */
[----:B------:R-:W-:Y:S01]  /*ea50*/  FFMA.FTZ R16, R55, R173, -R16 ;  /* 0x000000ad37107223 */ /* 0x000fe20000010810 */
[----:B------:R-:W-:Y:S01]  /*ea60*/  FMUL.FTZ R55, R174, R119 ;  /* 0x00000077ae377220 */ /* 0x000fe20000410000 */
[----:B------:R2:W-:Y:S01]  /*ea70*/  STS [R47+0x2124], R5 ;  /* 0x002124052f007388 */ /* 0x0005e20000000800 */
[-C--:B0-----:R-:W-:Y:S01]  /*ea80*/  FMUL.FTZ R106, R39, R114.reuse ;  /* 0x00000072276a7220 */ /* 0x081fe20000410000 */
[----:B------:R-:W-:Y:S01]  /*ea90*/  FADD.FTZ R171, R171, R16 ;  /* 0x00000010abab7221 */ /* 0x000fe20000010000 */
[----:B------:R-:W-:Y:S01]  /*eaa0*/  FMUL.FTZ R61, R173, UR55 ;  /* 0x00000037ad3d7c20 */ /* 0x000fe20008410000 */
[----:B------:R0:W-:Y:S01]  /*eab0*/  STS [R47+0x2120], R0 ;  /* 0x002120002f007388 */ /* 0x0001e20000000800 */
[----:B------:R-:W-:Y:S01]  /*eac0*/  FMUL.FTZ R46, R181, R114 ;  /* 0x00000072b52e7220 */ /* 0x000fe20000410000 */
[----:B-1----:R-:W-:Y:S01]  /*ead0*/  FADD.FTZ R3, -R172, R23 ;  /* 0x00000017ac037221 */ /* 0x002fe20000010100 */
[----:B------:R-:W-:Y:S01]  /*eae0*/  FMUL.FTZ R2, R56, -R171 ;  /* 0x800000ab38027220 */ /* 0x000fe20000410000 */
[----:B------:R-:W-:Y:S01]  /*eaf0*/  STS [R47+0x213c], R7 ;  /* 0x00213c072f007388 */ /* 0x000fe20000000800 */
[----:B------:R-:W-:Y:S01]  /*eb00*/  FMUL.FTZ R23, R202, UR43 ;  /* 0x0000002bca177c20 */ /* 0x000fe20008410000 */
[-C--:B------:R-:W-:Y:S01]  /*eb10*/  FMUL.FTZ R56, R56, -R3.reuse ;  /* 0x8000000338387220 */ /* 0x080fe20000410000 */
[C---:B--2---:R-:W-:Y:S01]  /*eb20*/  FFMA.FTZ R5, R57.reuse, R3, R2 ;  /* 0x0000000339057223 */ /* 0x044fe20000010002 */
[----:B------:R1:W-:Y:S01]  /*eb30*/  STS [R47+0x214c], R9 ;  /* 0x00214c092f007388 */ /* 0x0003e20000000800 */
[----:B------:R-:W-:Y:S01]  /*eb40*/  FFMA.FTZ R23, R230, UR42, R23 ;  /* 0x0000002ae6177c23 */ /* 0x000fe20008010017 */
[----:B------:R-:W-:Y:S01]  /*eb50*/  FFMA.FTZ R56, R57, R171, -R56 ;  /* 0x000000ab39387223 */ /* 0x000fe20000010838 */
[----:B------:R-:W-:Y:S01]  /*eb60*/  FADD.FTZ R170, -R170, R5 ;  /* 0x00000005aaaa7221 */ /* 0x000fe20000010100 */
[----:B------:R2:W-:Y:S01]  /*eb70*/  STS [R47+0x212c], R6 ;  /* 0x00212c062f007388 */ /* 0x0005e20000000800 */
[----:B------:R-:W-:Y:S01]  /*eb80*/  FMUL.FTZ R72, R51, UR55 ;  /* 0x0000003733487c20 */ /* 0x000fe20008410000 */
[----:B------:R-:W-:Y:S01]  /*eb90*/  FADD.FTZ R169, R169, R56 ;  /* 0x00000038a9a97221 */ /* 0x000fe20000010000 */
[-C--:B0-----:R-:W-:Y:S01]  /*eba0*/  FMUL.FTZ R0, R58, -R170.reuse ;  /* 0x800000aa3a007220 */ /* 0x081fe20000410000 */
[----:B------:R-:W-:Y:S01]  /*ebb0*/  STS [R47+0x2128], R4 ;  /* 0x002128042f007388 */ /* 0x000fe20000000800 */
[----:B------:R-:W-:Y:S01]  /*ebc0*/  FMUL.FTZ R56, R192, UR55 ;  /* 0x00000037c0387c20 */ /* 0x000fe20008410000 */
[-C--:B------:R-:W-:Y:S01]  /*ebd0*/  FMUL.FTZ R5, R58, -R169.reuse ;  /* 0x800000a93a057220 */ /* 0x080fe20000410000 */
[C---:B------:R-:W-:Y:S01]  /*ebe0*/  FFMA.FTZ R0, R59.reuse, R169, -R0 ;  /* 0x000000a93b007223 */ /* 0x040fe20000010800 */
[----:B-1----:R-:W-:Y:S01]  /*ebf0*/  FMUL.FTZ R9, R202, UR42 ;  /* 0x0000002aca097c20 */ /* 0x002fe20008410000 */
[----:B------:R0:W-:Y:S01]  /*ec00*/  STS [R47+0x2160], R11 ;  /* 0x0021600b2f007388 */ /* 0x0001e20000000800 */
[----:B------:R-:W-:Y:S01]  /*ec10*/  FFMA.FTZ R5, R59, R170, R5 ;  /* 0x000000aa3b057223 */ /* 0x000fe20000010005 */
[----:B------:R-:W-:Y:S01]  /*ec20*/  FADD.FTZ R167, R167, R0 ;  /* 0x00000000a7a77221 */ /* 0x000fe20000010000 */
[----:B------:R-:W-:Y:S01]  /*ec30*/  FFMA.FTZ R9, R230, UR43, -R9 ;  /* 0x0000002be6097c23 */ /* 0x000fe20008010809 */
[----:B------:R1:W-:Y:S01]  /*ec40*/  STS [R47+0x2154], R10 ;  /* 0x0021540a2f007388 */ /* 0x0003e20000000800 */
[----:B------:R-:W-:Y:S01]  /*ec50*/  FADD.FTZ R5, -R168, R5 ;  /* 0x00000005a8057221 */ /* 0x000fe20000010100 */
[----:B------:R-:W-:Y:S01]  /*ec60*/  FMUL.FTZ R0, R80, -R167 ;  /* 0x800000a750007220 */ /* 0x000fe20000410000 */
[----:B--2---:R-:W-:Y:S01]  /*ec70*/  FMUL.FTZ R6, R14, R9 ;  /* 0x000000090e067220 */ /* 0x004fe20000410000 */
[----:B------:R2:W-:Y:S01]  /*ec80*/  STS [R47+0x2144], R8 ;  /* 0x002144082f007388 */ /* 0x0005e20000000800 */
[-C--:B------:R-:W-:Y:S01]  /*ec90*/  FMUL.FTZ R80, R80, -R5.reuse ;  /* 0x8000000550507220 */ /* 0x080fe20000410000 */
[----:B------:R-:W-:Y:S01]  /*eca0*/  FFMA.FTZ R7, R81, R5, R0 ;  /* 0x0000000551077223 */ /* 0x000fe20000010000 */
[----:B0-----:R-:W-:Y:S01]  /*ecb0*/  FFMA.FTZ R11, R49, -R126, R216 ;  /* 0x8000007e310b7223 */ /* 0x001fe200000100d8 */
[----:B------:R0:W-:Y:S01]  /*ecc0*/  STS [R47+0x2164], R41 ;  /* 0x002164292f007388 */ /* 0x0001e20000000800 */
[----:B------:R-:W-:Y:S01]  /*ecd0*/  FFMA.FTZ R80, R81, R167, -R80 ;  /* 0x000000a751507223 */ /* 0x000fe20000010850 */
[----:B------:R-:W-:Y:S01]  /*ece0*/  FADD.FTZ R166, -R166, R7 ;  /* 0x00000007a6a67221 */ /* 0x000fe20000010100 */
[----:B-1----:R-:W-:Y:S01]  /*ecf0*/  FFMA.FTZ R10, -R14, R23, -RZ ;  /* 0x000000170e0a7223 */ /* 0x002fe200000109ff */
[----:B------:R1:W-:Y:S01]  /*ed00*/  STS [R47+0x2170], R6 ;  /* 0x002170062f007388 */ /* 0x0003e20000000800 */
[----:B------:R-:W-:Y:S01]  /*ed10*/  FADD.FTZ R165, R165, R80 ;  /* 0x00000050a5a57221 */ /* 0x000fe20000010000 */
[-C--:B------:R-:W-:Y:S01]  /*ed20*/  FMUL.FTZ R0, R82, -R166.reuse ;  /* 0x800000a652007220 */ /* 0x080fe20000410000 */
[-C--:B--2---:R-:W-:Y:S01]  /*ed30*/  FFMA.FTZ R8, R44, -R125.reuse, R217 ;  /* 0x8000007d2c087223 */ /* 0x084fe200000100d9 */
[----:B------:R-:W-:Y:S01]  /*ed40*/  FMUL.FTZ R23, R166, R125 ;  /* 0x0000007da6177220 */ /* 0x000fe20000410000 */
[-C--:B------:R-:W-:Y:S01]  /*ed50*/  FMUL.FTZ R7, R82, -R165.reuse ;  /* 0x800000a552077220 */ /* 0x080fe20000410000 */
[----:B------:R-:W-:Y:S01]  /*ed60*/  FFMA.FTZ R0, R83, R165, -R0 ;  /* 0x000000a553007223 */ /* 0x000fe20000010800 */
[----:B------:R-:W-:Y:S01]  /*ed70*/  FMUL.FTZ R9, R165, R125 ;  /* 0x0000007da5097220 */ /* 0x000fe20000410000 */
[----:B------:R2:W-:Y:S01]  /*ed80*/  STS [R47+0x2148], R33 ;  /* 0x002148212f007388 */ /* 0x0005e20000000800 */
[----:B------:R-:W-:Y:S01]  /*ed90*/  FFMA.FTZ R7, R83, R166, R7 ;  /* 0x000000a653077223 */ /* 0x000fe20000010007 */
[----:B------:R-:W-:Y:S01]  /*eda0*/  FADD.FTZ R163, R163, R0 ;  /* 0x00000000a3a37221 */ /* 0x000fe20000010000 */
[----:B0-----:R-:W-:Y:S01]  /*edb0*/  FMUL.FTZ R41, R122, R9 ;  /* 0x000000097a297220 */ /* 0x001fe20000410000 */
[----:B-1----:R-:W-:Y:S01]  /*edc0*/  FMUL.FTZ R6, R5, R124 ;  /* 0x0000007c05067220 */ /* 0x002fe20000410000 */
[----:B------:R-:W-:Y:S01]  /*edd0*/  FADD.FTZ R7, -R164, R7 ;  /* 0x00000007a4077221 */ /* 0x000fe20000010100 */
[-C--:B------:R-:W-:Y:S01]  /*ede0*/  FMUL.FTZ R0, R163, R126.reuse ;  /* 0x0000007ea3007220 */ /* 0x080fe20000410000 */
[-C--:B------:R-:W-:Y:S01]  /*edf0*/  FFMA.FTZ R41, R8, R23.reuse, -R41 ;  /* 0x0000001708297223 */ /* 0x080fe20000010829 */
[----:B------:R-:W-:Y:S01]  /*ee00*/  FMUL.FTZ R23, R122, R23 ;  /* 0x000000177a177220 */ /* 0x000fe20000410000 */
[----:B------:R-:W-:Y:S01]  /*ee10*/  FMUL.FTZ R2, R7, R126 ;  /* 0x0000007e07027220 */ /* 0x000fe20000410000 */
[----:B------:R-:W-:Y:S01]  /*ee20*/  FMUL.FTZ R4, R123, R0 ;  /* 0x000000007b047220 */ /* 0x000fe20000410000 */
[----:B------:R0:W-:Y:S01]  /*ee30*/  STS [R47+0x2174], R10 ;  /* 0x0021740a2f007388 */ /* 0x0001e20000000800 */
[----:B--2---:R-:W-:Y:S01]  /*ee40*/  FFMA.FTZ R33, R37, -R124, R218 ;  /* 0x8000007c25217223 */ /* 0x004fe200000100da */
[----:B------:R-:W-:Y:S01]  /*ee50*/  FFMA.FTZ R23, R8, R9, R23 ;  /* 0x0000000908177223 */ /* 0x000fe20000010017 */
[-C--:B------:R-:W-:Y:S01]  /*ee60*/  FFMA.FTZ R4, R11, R2.reuse, -R4 ;  /* 0x000000020b047223 */ /* 0x080fe20000010804 */
[----:B------:R-:W-:Y:S01]  /*ee70*/  FMUL.FTZ R2, R123, R2 ;  /* 0x000000027b027220 */ /* 0x000fe20000410000 */
[----:B------:R-:W-:Y:S01]  /*ee80*/  FMUL.FTZ R16, R215, R6 ;  /* 0x00000006d7107220 */ /* 0x000fe20000410000 */
[----:B------:R1:W-:Y:S01]  /*ee90*/  STS [R47+0x216c], R45 ;  /* 0x00216c2d2f007388 */ /* 0x0003e20000000800 */
[----:B------:R-:W-:Y:S01]  /*eea0*/  FADD.FTZ R4, RZ, R4 ;  /* 0x00000004ff047221 */ /* 0x000fe20000010000 */
[----:B------:R-:W-:Y:S01]  /*eeb0*/  FFMA.FTZ R2, R11, R0, R2 ;  /* 0x000000000b027223 */ /* 0x000fe20000010002 */
[----:B------:R-:W-:Y:S01]  /*eec0*/  FMUL.FTZ R69, R165, UR55 ;  /* 0x00000037a5457c20 */ /* 0x000fe20008410000 */
[----:B0-----:R-:W-:Y:S01]  /*eed0*/  FMUL.FTZ R10, R167, R124 ;  /* 0x0000007ca70a7220 */ /* 0x001fe20000410000 */
[----:B------:R0:W-:Y:S01]  /*eee0*/  STS [R47+0x2178], R35 ;  /* 0x002178232f007388 */ /* 0x0001e20000000800 */
[----:B------:R-:W-:Y:S01]  /*eef0*/  FADD.FTZ R2, RZ, R2 ;  /* 0x00000002ff027221 */ /* 0x000fe20000010000 */
[----:B------:R-:W-:Y:S01]  /*ef00*/  FADD.FTZ R4, R4, R41 ;  /* 0x0000002904047221 */ /* 0x000fe20000010000 */
[----:B------:R-:W-:Y:S01]  /*ef10*/  FFMA.FTZ R69, R166, UR56, -R69 ;  /* 0x00000038a6457c23 */ /* 0x000fe20008010845 */
[----:B------:R2:W-:Y:S01]  /*ef20*/  STS [R47+0x2130], R20 ;  /* 0x002130142f007388 */ /* 0x0005e20000000800 */
[----:B-1----:R-:W-:Y:S01]  /*ef30*/  FMUL.FTZ R45, R215, R10 ;  /* 0x0000000ad72d7220 */ /* 0x002fe20000410000 */
[----:B------:R-:W-:Y:S01]  /*ef40*/  FADD.FTZ R2, R2, R23 ;  /* 0x0000001702027221 */ /* 0x000fe20000010000 */
[-C--:B------:R-:W-:Y:S01]  /*ef50*/  FMUL.FTZ R23, R169, R121.reuse ;  /* 0x00000079a9177220 */ /* 0x080fe20000410000 */
[----:B------:R1:W-:Y:S01]  /*ef60*/  STS [R47+0x2140], R32 ;  /* 0x002140202f007388 */ /* 0x0003e20000000800 */
[C---:B------:R-:W-:Y:S01]  /*ef70*/  FFMA.FTZ R45, R33.reuse, R6, -R45 ;  /* 0x00000006212d7223 */ /* 0x040fe2000001082d */
[----:B0-----:R-:W-:Y:S01]  /*ef80*/  FFMA.FTZ R35, R33, R10, R16 ;  /* 0x0000000a21237223 */ /* 0x001fe20000010010 */
[----:B------:R-:W-:Y:S01]  /*ef90*/  FFMA.FTZ R16, R36, -R121, R219 ;  /* 0x8000007924107223 */ /* 0x000fe200000100db */
[----:B------:R-:W-:Y:S01]  /*efa0*/  FMUL.FTZ R41, R214, R23 ;  /* 0x00000017d6297220 */ /* 0x000fe20000410000 */
[----:B------:R-:W-:Y:S01]  /*efb0*/  FADD.FTZ R4, R4, R45 ;  /* 0x0000002d04047221 */ /* 0x000fe20000010000 */
[----:B------:R-:W-:Y:S01]  /*efc0*/  FADD.FTZ R2, R2, R35 ;  /* 0x0000002302027221 */ /* 0x000fe20000010000 */
[----:B------:R-:W-:Y:S01]  /*efd0*/  FMUL.FTZ R35, R170, R121 ;  /* 0x00000079aa237220 */ /* 0x000fe20000410000 */
[-C--:B--2---:R-:W-:Y:S01]  /*efe0*/  FMUL.FTZ R20, R171, R120.reuse ;  /* 0x00000078ab147220 */ /* 0x084fe20000410000 */
[----:B------:R-:W-:Y:S01]  /*eff0*/  FMUL.FTZ R6, R3, R120 ;  /* 0x0000007803067220 */ /* 0x000fe20000410000 */
[----:B-1----:R-:W-:Y:S01]  /*f000*/  FFMA.FTZ R32, R30, -R119, R221 ;  /* 0x800000771e207223 */ /* 0x002fe200000100dd */
[-C--:B------:R-:W-:Y:S01]  /*f010*/  FFMA.FTZ R45, R16, R35.reuse, -R41 ;  /* 0x00000023102d7223 */ /* 0x080fe20000010829 */
[----:B------:R-:W-:Y:S01]  /*f020*/  FMUL.FTZ R35, R214, R35 ;  /* 0x00000023d6237220 */ /* 0x000fe20000410000 */
[----:B------:R-:W-:Y:S01]  /*f030*/  FMUL.FTZ R41, R173, R119 ;  /* 0x00000077ad297220 */ /* 0x000fe20000410000 */
[C---:B------:R-:W-:Y:S01]  /*f040*/  FMUL.FTZ R53, R213.reuse, R6 ;  /* 0x00000006d5357220 */ /* 0x040fe20000410000 */
[----:B------:R0:W-:Y:S01]  /*f050*/  STS [R47+0x2138], R18 ;  /* 0x002138122f007388 */ /* 0x0001e20000000800 */
[----:B------:R-:W-:Y:S01]  /*f060*/  FFMA.FTZ R35, R16, R23, R35 ;  /* 0x0000001710237223 */ /* 0x000fe20000010023 */
[----:B------:R-:W-:Y:S01]  /*f070*/  FMUL.FTZ R57, R212, R41 ;  /* 0x00000029d4397220 */ /* 0x000fe20000410000 */
[----:B------:R-:W-:Y:S01]  /*f080*/  FADD.FTZ R4, R4, R45 ;  /* 0x0000002d04047221 */ /* 0x000fe20000010000 */
[-C--:B------:R-:W-:Y:S01]  /*f090*/  FFMA.FTZ R53, R220, R20.reuse, R53 ;  /* 0x00000014dc357223 */ /* 0x080fe20000010035 */
[----:B------:R-:W-:Y:S01]  /*f0a0*/  FADD.FTZ R2, R2, R35 ;  /* 0x0000002302027221 */ /* 0x000fe20000010000 */
[----:B------:R-:W-:Y:S01]  /*f0b0*/  FMUL.FTZ R35, R213, R20 ;  /* 0x00000014d5237220 */ /* 0x000fe20000410000 */
[-C--:B------:R-:W-:Y:S01]  /*f0c0*/  FFMA.FTZ R57, R32, R55.reuse, -R57 ;  /* 0x0000003720397223 */ /* 0x080fe20000010839 */
[----:B------:R-:W-:Y:S01]  /*f0d0*/  FMUL.FTZ R55, R212, R55 ;  /* 0x00000037d4377220 */ /* 0x000fe20000410000 */
[----:B------:R1:W-:Y:S01]  /*f0e0*/  STS [R47+0x2150], R34 ;  /* 0x002150222f007388 */ /* 0x0003e20000000800 */
[----:B------:R-:W-:Y:S01]  /*f0f0*/  FFMA.FTZ R35, R220, R6, -R35 ;  /* 0x00000006dc237223 */ /* 0x000fe20000010823 */
[----:B0-----:R-:W-:-:S02]  /*f100*/  HADD2.F32 R18, -RZ, R128.H0_H0 ;  /* 0x20000080ff127230 */ /* 0x001fc40000004100 */
[-C--:B------:R-:W-:Y:S01]  /*f110*/  FMUL.FTZ R6, R51, R118.reuse ;  /* 0x0000007633067220 */ /* 0x080fe20000410000 */
[----:B------:R0:W-:Y:S01]  /*f120*/  STS [R47+0x2158], R38 ;  /* 0x002158262f007388 */ /* 0x0001e20000000800 */
[----:B------:R-:W-:Y:S01]  /*f130*/  FADD.FTZ R4, R4, R35 ;  /* 0x0000002304047221 */ /* 0x000fe20000010000 */
[----:B------:R-:W-:Y:S02]  /*f140*/  HADD2.F32 R35, -RZ, R127.H0_H0 ;  /* 0x2000007fff237230 */ /* 0x000fe40000004100 */
[-C--:B------:R-:W-:Y:S01]  /*f150*/  FFMA.FTZ R223, R18, -R118.reuse, R223 ;  /* 0x8000007612df7223 */ /* 0x080fe200000100df */
[----:B------:R2:W-:Y:S01]  /*f160*/  STS [R47+0x215c], R40 ;  /* 0x00215c282f007388 */ /* 0x0005e20000000800 */
[----:B------:R-:W-:Y:S01]  /*f170*/  FADD.FTZ R2, R2, R53 ;  /* 0x0000003502027221 */ /* 0x000fe20000010000 */
[----:B-1----:R-:W-:Y:S01]  /*f180*/  FMUL.FTZ R34, R17, R118 ;  /* 0x0000007611227220 */ /* 0x002fe20000410000 */
[----:B------:R-:W-:Y:S01]  /*f190*/  FFMA.FTZ R55, R32, R41, R55 ;  /* 0x0000002920377223 */ /* 0x000fe20000010037 */
[----:B------:R1:W-:Y:S01]  /*f1a0*/  STS [R47+0x2168], R42 ;  /* 0x0021682a2f007388 */ /* 0x0003e20000000800 */
[-C--:B------:R-:W-:Y:S01]  /*f1b0*/  FFMA.FTZ R45, R35, -R117.reuse, R224 ;  /* 0x80000075232d7223 */ /* 0x080fe200000100e0 */
[----:B0-----:R-:W-:Y:S01]  /*f1c0*/  FMUL.FTZ R38, R210, R6 ;  /* 0x00000006d2267220 */ /* 0x001fe20000410000 */
[----:B------:R-:W-:Y:S01]  /*f1d0*/  FADD.FTZ R2, R2, R55 ;  /* 0x0000003702027221 */ /* 0x000fe20000010000 */
[-C--:B------:R-:W-:Y:S01]  /*f1e0*/  FMUL.FTZ R55, R210, R34.reuse ;  /* 0x00000022d2377220 */ /* 0x080fe20000410000 */
[----:B------:R-:W-:Y:S01]  /*f1f0*/  FADD.FTZ R4, R4, R57 ;  /* 0x0000003904047221 */ /* 0x000fe20000010000 */
[-C--:B--2---:R-:W-:Y:S01]  /*f200*/  FMUL.FTZ R40, R12, R117.reuse ;  /* 0x000000750c287220 */ /* 0x084fe20000410000 */
[C---:B------:R-:W-:Y:S01]  /*f210*/  FFMA.FTZ R53, R223.reuse, R34, R38 ;  /* 0x00000022df357223 */ /* 0x040fe20000010026 */
[----:B------:R-:W-:Y:S01]  /*f220*/  FFMA.FTZ R55, R223, R6, -R55 ;  /* 0x00000006df377223 */ /* 0x000fe20000010837 */
[----:B------:R-:W-:Y:S01]  /*f230*/  FMUL.FTZ R6, R43, R116 ;  /* 0x000000742b067220 */ /* 0x000fe20000410000 */
[----:B-1----:R-:W-:Y:S01]  /*f240*/  FMUL.FTZ R42, R176, R117 ;  /* 0x00000075b02a7220 */ /* 0x002fe20000410000 */
[----:B------:R-:W-:Y:S01]  /*f250*/  FMUL.FTZ R38, R211, R40 ;  /* 0x00000028d3267220 */ /* 0x000fe20000410000 */
[----:B------:R-:W-:Y:S01]  /*f260*/  FADD.FTZ R2, R2, R53 ;  /* 0x0000003502027221 */ /* 0x000fe20000010000 */
[----:B------:R0:W-:Y:S01]  /*f270*/  STS [R47+0x217c], R15 ;  /* 0x00217c0f2f007388 */ /* 0x0001e20000000800 */
[----:B------:R-:W-:Y:S01]  /*f280*/  FADD.FTZ R4, R4, R55 ;  /* 0x0000003704047221 */ /* 0x000fe20000010000 */
[-C--:B------:R-:W-:Y:S01]  /*f290*/  FFMA.FTZ R57, R45, R42.reuse, -R38 ;  /* 0x0000002a2d397223 */ /* 0x080fe20000010826 */
[----:B------:R-:W-:Y:S01]  /*f2a0*/  FMUL.FTZ R42, R211, R42 ;  /* 0x0000002ad32a7220 */ /* 0x000fe20000410000 */
[----:B------:R-:W-:Y:S01]  /*f2b0*/  FMUL.FTZ R38, R177, R116 ;  /* 0x00000074b1267220 */ /* 0x000fe20000410000 */
[----:B------:R1:W-:Y:S01]  /*f2c0*/  STS [R47+0x2114], R67 ;  /* 0x002114432f007388 */ /* 0x0003e20000000800 */
[----:B------:R-:W-:Y:S01]  /*f2d0*/  FADD.FTZ R4, R4, R57 ;  /* 0x0000003904047221 */ /* 0x000fe20000010000 */
[----:B------:R-:W-:Y:S01]  /*f2e0*/  FFMA.FTZ R53, R45, R40, R42 ;  /* 0x000000282d357223 */ /* 0x000fe2000001002a */
[----:B------:R-:W-:Y:S01]  /*f2f0*/  FMUL.FTZ R42, R208, R6 ;  /* 0x00000006d02a7220 */ /* 0x000fe20000410000 */
[----:B------:R-:W-:Y:S01]  /*f300*/  FMUL.FTZ R57, R179, UR55 ;  /* 0x00000037b3397c20 */ /* 0x000fe20008410000 */
[----:B0-----:R-:W-:Y:S01]  /*f310*/  FMUL.FTZ R15, R187, UR55 ;  /* 0x00000037bb0f7c20 */ /* 0x001fe20008410000 */
[----:B------:R-:W-:Y:S01]  /*f320*/  FADD.FTZ R2, R2, R53 ;  /* 0x0000003502027221 */ /* 0x000fe20000010000 */
[-C--:B------:R-:W-:Y:S01]  /*f330*/  FFMA.FTZ R75, R225, R38.reuse, R42 ;  /* 0x00000026e14b7223 */ /* 0x080fe2000001002a */
[----:B------:R-:W-:Y:S01]  /*f340*/  FMUL.FTZ R53, R208, R38 ;  /* 0x00000026d0357220 */ /* 0x000fe20000410000 */
[----:B------:R-:W-:Y:S01]  /*f350*/  FMUL.FTZ R42, R181, UR55 ;  /* 0x00000037b52a7c20 */ /* 0x000fe20008410000 */
[----:B------:R-:W-:Y:S01]  /*f360*/  FFMA.FTZ R52, R188, UR56, -R15 ;  /* 0x00000038bc347c23 */ /* 0x000fe2000801080f */
[----:B------:R-:W-:Y:S01]  /*f370*/  FADD.FTZ R75, R2, R75 ;  /* 0x0000004b024b7221 */ /* 0x000fe20000010000 */
[----:B------:R-:W-:Y:S01]  /*f380*/  FMUL.FTZ R2, R184, UR55 ;  /* 0x00000037b8027c20 */ /* 0x000fe20008410000 */
[----:B------:R-:W-:Y:S01]  /*f390*/  FFMA.FTZ R53, R225, R6, -R53 ;  /* 0x00000006e1357223 */ /* 0x000fe20000010835 */
[----:B------:R-:W-:Y:S01]  /*f3a0*/  MOV R6, UR44 ;  /* 0x0000002c00067c02 */ /* 0x000fe20008000f00 */
[----:B------:R-:W-:Y:S01]  /*f3b0*/  FFMA.FTZ R42, R39, UR56, -R42 ;  /* 0x00000038272a7c23 */ /* 0x000fe2000801082a */
[----:B------:R-:W-:Y:S01]  /*f3c0*/  FFMA.FTZ R15, R183, UR56, R2 ;  /* 0x00000038b70f7c23 */ /* 0x000fe20008010002 */
[----:B------:R-:W-:Y:S01]  /*f3d0*/  FMUL.FTZ R39, R179, R115 ;  /* 0x00000073b3277220 */ /* 0x000fe20000410000 */
[----:B------:R-:W-:Y:S01]  /*f3e0*/  FMUL.FTZ R2, R180, UR55 ;  /* 0x00000037b4027c20 */ /* 0x000fe20008410000 */
[----:B------:R-:W-:Y:S01]  /*f3f0*/  LEA R6, R6, -R131, 0x1 ;  /* 0x8000008306067211 */ /* 0x000fe200078e08ff */
[C---:B------:R-:W-:Y:S01]  /*f400*/  FFMA.FTZ R60, R180.reuse, UR56, -R57 ;  /* 0x00000038b43c7c23 */ /* 0x040fe20008010839 */
[----:B------:R-:W-:Y:S01]  /*f410*/  FMUL.FTZ R180, R180, R115 ;  /* 0x00000073b4b47220 */ /* 0x000fe20000410000 */
[-C--:B------:R-:W-:Y:S01]  /*f420*/  FMUL.FTZ R59, R209, R39.reuse ;  /* 0x00000027d13b7220 */ /* 0x080fe20000410000 */
[----:B------:R-:W-:Y:S01]  /*f430*/  FFMA.FTZ R57, R179, UR56, R2 ;  /* 0x00000038b3397c23 */ /* 0x000fe20008010002 */
[----:B------:R-:W-:Y:S01]  /*f440*/  FMUL.FTZ R2, R177, UR55 ;  /* 0x00000037b1027c20 */ /* 0x000fe20008410000 */
[----:B------:R-:W-:Y:S01]  /*f450*/  ISETP.GE.AND P1, PT, R6, 0x1, PT ;  /* 0x000000010600780c */ /* 0x000fe20003f26270 */
[-C--:B------:R-:W-:Y:S01]  /*f460*/  FFMA.FTZ R132, R226, R180.reuse, -R59 ;  /* 0x000000b4e2847223 */ /* 0x080fe2000001083b */
[----:B------:R-:W-:Y:S01]  /*f470*/  FADD.FTZ R77, R4, R53 ;  /* 0x00000035044d7221 */ /* 0x000fe20000010000 */
[----:B------:R-:W-:Y:S01]  /*f480*/  FFMA.FTZ R59, R43, UR56, -R2 ;  /* 0x000000382b3b7c23 */ /* 0x000fe20008010802 */
[----:B------:R-:W-:Y:S01]  /*f490*/  FMUL.FTZ R43, R176, UR55 ;  /* 0x00000037b02b7c20 */ /* 0x000fe20008410000 */
[----:B------:R-:W-:Y:S01]  /*f4a0*/  FMUL.FTZ R2, R17, UR55 ;  /* 0x0000003711027c20 */ /* 0x000fe20008410000 */
[----:B------:R-:W-:Y:S01]  /*f4b0*/  FMUL.FTZ R53, R191, UR55 ;  /* 0x00000037bf357c20 */ /* 0x000fe20008410000 */
[----:B-1----:R-:W-:Y:S01]  /*f4c0*/  FMUL.FTZ R67, R169, UR55 ;  /* 0x00000037a9437c20 */ /* 0x002fe20008410000 */
[----:B------:R0:W-:Y:S01]  /*f4d0*/  STS [R47+0x211c], R68 ;  /* 0x00211c442f007388 */ /* 0x0001e20000000800 */
[----:B------:R-:W-:Y:S01]  /*f4e0*/  FMUL.FTZ R63, R209, R180 ;  /* 0x000000b4d13f7220 */ /* 0x000fe20000410000 */
[----:B------:R-:W-:Y:S01]  /*f4f0*/  FFMA.FTZ R58, R192, UR56, -R53 ;  /* 0x00000038c03a7c23 */ /* 0x000fe20008010835 */
[----:B------:R-:W-:Y:S01]  /*f500*/  FFMA.FTZ R67, R170, UR56, -R67 ;  /* 0x00000038aa437c23 */ /* 0x000fe20008010843 */
[----:B------:R1:W-:Y:S01]  /*f510*/  STS [R47+0x2134], R70 ;  /* 0x002134462f007388 */ /* 0x0003e20000000800 */
[----:B------:R-:W-:Y:S01]  /*f520*/  FFMA.FTZ R227, R27, -R114, R227 ;  /* 0x800000721be37223 */ /* 0x000fe200000100e3 */
[----:B------:R-:W-:Y:S01]  /*f530*/  FMUL.FTZ R55, R65, UR55 ;  /* 0x0000003741377c20 */ /* 0x000fe20008410000 */
[----:B------:R-:W-:Y:S01]  /*f540*/  FMUL.FTZ R54, R24, UR55 ;  /* 0x0000003718367c20 */ /* 0x000fe20008410000 */
[----:B------:R-:W-:Y:S01]  /*f550*/  FMUL.FTZ R50, R188, UR55 ;  /* 0x00000037bc327c20 */ /* 0x000fe20008410000 */
[----:B------:R-:W-:Y:S01]  /*f560*/  FMUL.FTZ R53, R185, UR55 ;  /* 0x00000037b9357c20 */ /* 0x000fe20008410000 */
[----:B0-----:R-:W-:Y:S01]  /*f570*/  FFMA.FTZ R68, R12, UR56, R43 ;  /* 0x000000380c447c23 */ /* 0x001fe2000801002b */
[----:B------:R-:W-:Y:S01]  /*f580*/  FFMA.FTZ R43, R51, UR56, -R2 ;  /* 0x00000038332b7c23 */ /* 0x000fe20008010802 */
[----:B------:R-:W-:Y:S01]  /*f590*/  FFMA.FTZ R51, R174, UR56, -R61 ;  /* 0x00000038ae337c23 */ /* 0x000fe2000801083d */
[----:B------:R-:W-:Y:S01]  /*f5a0*/  FMUL.FTZ R48, R186, UR55 ;  /* 0x00000037ba307c20 */ /* 0x000fe20008410000 */
[----:B-1----:R-:W-:Y:S01]  /*f5b0*/  FMUL.FTZ R47, R183, UR55 ;  /* 0x00000037b72f7c20 */ /* 0x002fe20008410000 */
[----:B------:R-:W-:Y:S01]  /*f5c0*/  FMUL.FTZ R4, R207, R46 ;  /* 0x0000002ecf047220 */ /* 0x000fe20000410000 */
        /* <DEDUP_REMOVED lines=9> */
[----:B------:R-:W-:Y:S01]  /*f660*/  FFMA.FTZ R134, R226, R39, R63 ;  /* 0x00000027e2867223 */ /* 0x000fe2000001003f */
[----:B------:R-:W-:Y:S01]  /*f670*/  FFMA.FTZ R13, -R13, R158, R133 ;  /* 0x0000009e0d0d7223 */ /* 0x000fe20000010185 */
[----:B------:R-:W-:Y:S01]  /*f680*/  FFMA.FTZ R56, R191, UR56, R56 ;  /* 0x00000038bf387c23 */ /* 0x000fe20008010038 */
[----:B------:R-:W-:Y:S01]  /*f690*/  FFMA.FTZ R55, R24, UR56, -R55 ;  /* 0x0000003818377c23 */ /* 0x000fe20008010837 */
[----:B------:R-:W-:Y:S01]  /*f6a0*/  FFMA.FTZ R54, R65, UR56, R54 ;  /* 0x0000003841367c23 */ /* 0x000fe20008010036 */
[----:B------:R-:W-:Y:S01]  /*f6b0*/  FFMA.FTZ R50, R187, UR56, R50 ;  /* 0x00000038bb327c23 */ /* 0x000fe20008010032 */
[----:B------:R-:W-:Y:S01]  /*f6c0*/  FFMA.FTZ R53, R186, UR56, -R53 ;  /* 0x00000038ba357c23 */ /* 0x000fe20008010835 */
[----:B------:R-:W-:Y:S01]  /*f6d0*/  FFMA.FTZ R48, R185, UR56, R48 ;  /* 0x00000038b9307c23 */ /* 0x000fe20008010030 */
[----:B------:R-:W-:Y:S01]  /*f6e0*/  FFMA.FTZ R47, R184, UR56, -R47 ;  /* 0x00000038b82f7c23 */ /* 0x000fe2000801082f */
[----:B------:R-:W-:Y:S01]  /*f6f0*/  FFMA.FTZ R62, R181, UR56, R62 ;  /* 0x00000038b53e7c23 */ /* 0x000fe2000801003e */
[----:B------:R-:W-:Y:S01]  /*f700*/  FFMA.FTZ R81, R227, R106, -R4 ;  /* 0x0000006ae3517223 */ /* 0x000fe20000010804 */
[----:B------:R-:W-:Y:S01]  /*f710*/  FFMA.FTZ R66, R177, UR56, R66 ;  /* 0x00000038b1427c23 */ /* 0x000fe20008010042 */
[----:B------:R-:W-:Y:S01]  /*f720*/  FFMA.FTZ R70, R3, UR56, -R70 ;  /* 0x0000003803467c23 */ /* 0x000fe20008010846 */
[----:B------:R-:W-:Y:S01]  /*f730*/  FFMA.FTZ R72, R17, UR56, R72 ;  /* 0x0000003811487c23 */ /* 0x000fe20008010048 */
[----:B------:R-:W-:Y:S01]  /*f740*/  FFMA.FTZ R61, R173, UR56, R174 ;  /* 0x00000038ad3d7c23 */ /* 0x000fe200080100ae */
[----:B------:R-:W-:Y:S01]  /*f750*/  FFMA.FTZ R63, R171, UR56, R2 ;  /* 0x00000038ab3f7c23 */ /* 0x000fe20008010002 */
        /* <DEDUP_REMOVED lines=36> */
.L_x_1295:
[----:B------:R-:W-:Y:S05]  /*f9a0*/  BSYNC B0 ;  /* 0x0000000000007941 */ /* 0x000fea0003800000 */
.L_x_1294:
[----:B------:R-:W-:Y:S01]  /*f9b0*/  USHF.R.U32.HI UR42, URZ, 0x1, UR31 ;  /* 0x000000013f2a7899 */ /* 0x000fe2000801161f */
[----:B------:R-:W-:Y:S01]  /*f9c0*/  FMUL.FTZ R106, R207, R106 ;  /* 0x0000006acf6a7220 */ /* 0x000fe20000410000 */
[----:B------:R-:W-:Y:S01]  /*f9d0*/  USHF.R.U64 UR55, UR30, 0x1, UR31 ;  /* 0x000000011e377899 */ /* 0x000fe2000800121f */
[----:B------:R-:W-:Y:S01]  /*f9e0*/  FADD.FTZ R75, R75, R134 ;  /* 0x000000864b4b7221 */ /* 0x000fe20000010000 */
[----:B------:R-:W-:Y:S01]  /*f9f0*/  UIMAD UR56, UR42, UR11, URZ ;  /* 0x0000000b2a3872a4 */ /* 0x000fe2000f8e023f */
[----:B------:R-:W-:Y:S01]  /*fa00*/  FFMA.FTZ R106, R227, R46, R106 ;  /* 0x0000002ee36a7223 */ /* 0x000fe2000001006a */
[----:B------:R-:W-:Y:S01]  /*fa10*/  UIMAD.WIDE.U32 UR42, UR55, UR11, URZ ;  /* 0x0000000b372a72a5 */ /* 0x000fe2000f8e003f */
[----:B------:R-:W-:Y:S01]  /*fa20*/  FFMA.FTZ R159, -R14, R159, R13 ;  /* 0x0000009f0e9f7223 */ /* 0x000fe2000001010d */
[----:B------:R-:W-:Y:S01]  /*fa30*/  UIMAD UR56, UR54, UR55, UR56 ;  /* 0x00000037363872a4 */ /* 0x000fe2000f8e0238 */
[-C--:B------:R-:W-:Y:S01]  /*fa40*/  FMUL.FTZ R13, R183, R113.reuse ;  /* 0x00000071b70d7220 */ /* 0x080fe20000410000 */
[----:B------:R-:W-:Y:S01]  /*fa50*/  UIMAD UR45, UR45, UR32, URZ ;  /* 0x000000202d2d72a4 */ /* 0x000fe2000f8e023f */
[----:B------:R-:W-:Y:S01]  /*fa60*/  FADD.FTZ R132, R77, R132 ;  /* 0x000000844d847221 */ /* 0x000fe20000010000 */
[----:B------:R-:W-:Y:S01]  /*fa70*/  UIADD3 UR43, UR56, UR43, URZ ;  /* 0x0000002b382b7290 */ /* 0x000fe2000fffe03f */
[----:B0-----:R-:W-:Y:S01]  /*fa80*/  FADD.FTZ R7, R75, R106 ;  /* 0x0000006a4b077221 */ /* 0x001fe20000010000 */
[----:B------:R-:W-:Y:S01]  /*fa90*/  UIMAD UR45, UR12, UR33, UR45 ;  /* 0x000000210c2d72a4 */ /* 0x000fe2000f8e022d */
[-C--:B------:R-:W-:Y:S01]  /*faa0*/  FFMA.FTZ R14, R26, -R113.reuse, R205 ;  /* 0x800000711a0e7223 */ /* 0x080fe200000100cd */
[----:B------:R-:W-:Y:S01]  /*fab0*/  UIMAD.WIDE.U32 UR42, UR12, UR32, UR42 ;  /* 0x000000200c2a72a5 */ /* 0x000fe2000f8e002a */
[-C--:B------:R-:W-:Y:S01]  /*fac0*/  FMUL.FTZ R106, R185, R112.reuse ;  /* 0x00000070b96a7220 */ /* 0x080fe20000410000 */
[----:B------:R-:W-:Y:S01]  /*fad0*/  FMUL.FTZ R5, R184, R113 ;  /* 0x00000071b8057220 */ /* 0x000fe20000410000 */
[----:B------:R-:W-:Y:S01]  /*fae0*/  FMUL.FTZ R77, R206, R13 ;  /* 0x0000000dce4d7220 */ /* 0x000fe20000410000 */
[----:B------:R-:W-:Y:S01]  /*faf0*/  UIADD3 UR43, UR45, UR43, URZ ;  /* 0x0000002b2d2b7290 */ /* 0x000fe2000fffe03f */
[----:B------:R-:W0:Y:S01]  /*fb00*/  LDC.64 R2, c[0x0][0x380] ;  /* 0x0000e000ff027b82 */ /* 0x000e220000000a00 */
[----:B------:R-:W-:Y:S01]  /*fb10*/  ULEA UR54, UP0, UR42, UR34, 0x3 ;  /* 0x000000222a367291 */ /* 0x000fe2000f80183f */
[----:B------:R-:W-:Y:S01]  /*fb20*/  FADD.FTZ R81, R132, R81 ;  /* 0x0000005184517221 */ /* 0x000fe20000010000 */
[----:B------:R-:W-:Y:S01]  /*fb30*/  UIADD3 UR45, UR6, -UR18, URZ ;  /* 0x80000012062d7290 */ /* 0x000fe2000fffe03f */
[-C--:B------:R-:W-:Y:S01]  /*fb40*/  FFMA.FTZ R75, R25, -R112.reuse, R228 ;  /* 0x80000070194b7223 */ /* 0x080fe200000100e4 */
[----:B------:R-:W-:Y:S01]  /*fb50*/  ULEA.HI.X UR43, UR42, UR35, UR43, 0x3, UP0 ;  /* 0x000000232a2b7291 */ /* 0x000fe200080f1c2b */
[----:B------:R-:W-:Y:S01]  /*fb60*/  FMUL.FTZ R186, R186, R112 ;  /* 0x00000070baba7220 */ /* 0x000fe20000410000 */
[----:B------:R-:W-:Y:S01]  /*fb70*/  FMUL.FTZ R132, R204, R106 ;  /* 0x0000006acc847220 */ /* 0x000fe20000410000 */
[-C--:B------:R-:W-:Y:S01]  /*fb80*/  FFMA.FTZ R134, R14, R5.reuse, -R77 ;  /* 0x000000050e867223 */ /* 0x080fe2000001084d */
[----:B------:R-:W-:Y:S01]  /*fb90*/  UIMAD UR42, UR45, -0x1000, URZ ;  /* 0xfffff0002d2a78a4 */ /* 0x000fe2000f8e023f */
[----:B------:R-:W-:Y:S01]  /*fba0*/  FMUL.FTZ R5, R206, R5 ;  /* 0x00000005ce057220 */ /* 0x000fe20000410000 */
[----:B------:R-:W-:Y:S01]  /*fbb0*/  LEA R4, P1, R131, UR54, 0x2 ;  /* 0x0000003683047c11 */ /* 0x000fe2000f8210ff */
[----:B------:R-:W-:Y:S01]  /*fbc0*/  FFMA.FTZ R136, R75, R186, -R132 ;  /* 0x000000ba4b887223 */ /* 0x000fe20000010884 */
[----:B------:R-:W-:Y:S01]  /*fbd0*/  FADD.FTZ R81, R81, R134 ;  /* 0x0000008651517221 */ /* 0x000fe20000010000 */
[----:B------:R-:W-:Y:S01]  /*fbe0*/  FFMA.FTZ R132, R14, R13, R5 ;  /* 0x0000000d0e847223 */ /* 0x000fe20000010005 */
[----:B------:R-:W-:Y:S01]  /*fbf0*/  LEA.HI.X R5, R131, UR43, RZ, 0x2, P1 ;  /* 0x0000002b83057c11 */ /* 0x000fe200088f14ff */
[----:B------:R-:W-:Y:S01]  /*fc00*/  USHF.L.U64.HI UR43, UR8, 0x2, UR9 ;  /* 0x00000002082b7899 */ /* 0x000fe20008010209 */
[----:B------:R-:W-:Y:S01]  /*fc10*/  MOV R77, UR42 ;  /* 0x0000002a004d7c02 */ /* 0x000fe20008000f00 */
[----:B------:R-:W-:Y:S01]  /*fc20*/  FADD.FTZ R7, R7, R132 ;  /* 0x0000008407077221 */ /* 0x000fe20000010000 */
[-C--:B------:R-:W-:Y:S01]  /*fc30*/  FFMA.FTZ R229, R22, -R111.reuse, R229 ;  /* 0x8000006f16e57223 */ /* 0x080fe200000100e5 */
[----:B------:R-:W-:Y:S01]  /*fc40*/  FMUL.FTZ R188, R188, R111 ;  /* 0x0000006fbcbc7220 */ /* 0x000fe20000410000 */
[----:B------:R-:W-:Y:S01]  /*fc50*/  FMUL.FTZ R107, R24, R110 ;  /* 0x0000006e186b7220 */ /* 0x000fe20000410000 */
[----:B------:R-:W-:-:S04]  /*fc60*/  IMAD.WIDE R4, R77, 0x4, R4 ;  /* 0x000000044d047825 */ /* 0x000fc800078e0204 */
[----:B------:R-:W-:Y:S01]  /*fc70*/  FMUL.FTZ R77, R187, R111 ;  /* 0x0000006fbb4d7220 */ /* 0x000fe20000410000 */
[----:B------:R-:W-:Y:S01]  /*fc80*/  FMUL.FTZ R186, R204, R186 ;  /* 0x000000baccba7220 */ /* 0x000fe20000410000 */
[----:B------:R-:W-:Y:S01]  /*fc90*/  FMUL.FTZ R24, R65, R110 ;  /* 0x0000006e41187220 */ /* 0x000fe20000410000 */
[----:B------:R-:W-:Y:S01]  /*fca0*/  USHF.L.U32 UR42, UR8, 0x2, URZ ;  /* 0x00000002082a7899 */ /* 0x000fe2000800063f */
[----:B------:R-:W-:Y:S01]  /*fcb0*/  FMUL.FTZ R132, R203, R77 ;  /* 0x0000004dcb847220 */ /* 0x000fe20000410000 */
[----:B------:R-:W-:Y:S01]  /*fcc0*/  FADD.FTZ R136, R81, R136 ;  /* 0x0000008851887221 */ /* 0x000fe20000010000 */
[----:B------:R-:W-:Y:S01]  /*fcd0*/  FFMA.FTZ R186, R75, R106, R186 ;  /* 0x0000006a4bba7223 */ /* 0x000fe200000100ba */
[----:B------:R-:W-:Y:S01]  /*fce0*/  FFMA.FTZ R81, R21, -R110, R230 ;  /* 0x8000006e15517223 */ /* 0x000fe200000100e6 */
[-C--:B------:R-:W-:Y:S01]  /*fcf0*/  FFMA.FTZ R83, R229, R188.reuse, -R132 ;  /* 0x000000bce5537223 */ /* 0x080fe20000010884 */
[----:B------:R-:W-:Y:S01]  /*fd00*/  FMUL.FTZ R188, R203, R188 ;  /* 0x000000bccbbc7220 */ /* 0x000fe20000410000 */
[----:B------:R-:W-:Y:S01]  /*fd10*/  FMUL.FTZ R132, R202, R24 ;  /* 0x00000018ca847220 */ /* 0x000fe20000410000 */
[----:B0-----:R-:W-:-:S02]  /*fd20*/  IMAD R134, R2, UR43, RZ ;  /* 0x0000002b02867c24 */ /* 0x001fc4000f8e02ff */
[----:B------:R-:W-:Y:S01]  /*fd30*/  FADD.FTZ R7, R7, R186 ;  /* 0x000000ba07077221 */ /* 0x000fe20000010000 */
[----:B------:R-:W-:-:S04]  /*fd40*/  IMAD.WIDE.U32 R4, R2, UR42, R4 ;  /* 0x0000002a02047c25 */ /* 0x000fc8000f8e0004 */
[----:B------:R-:W-:Y:S01]  /*fd50*/  FADD.FTZ R83, R136, R83 ;  /* 0x0000005388537221 */ /* 0x000fe20000010000 */
[----:B------:R-:W-:Y:S01]  /*fd60*/  FFMA.FTZ R188, R229, R77, R188 ;  /* 0x0000004de5bc7223 */ /* 0x000fe200000100bc */
[-C--:B------:R-:W-:Y:S01]  /*fd70*/  FFMA.FTZ R132, R81, R107.reuse, -R132 ;  /* 0x0000006b51847223 */ /* 0x080fe20000010884 */
[----:B------:R-:W-:Y:S02]  /*fd80*/  IMAD R3, R3, UR42, R134 ;  /* 0x0000002a03037c24 */ /* 0x000fe4000f8e0286 */
[----:B------:R-:W-:Y:S01]  /*fd90*/  FMUL.FTZ R2, R202, R107 ;  /* 0x0000006bca027220 */ /* 0x000fe20000410000 */
        /* <DEDUP_REMOVED lines=9> */
[-C--:B------:R-:W-:Y:S01]  /*fe30*/  FMUL.FTZ R79, R191, R109.reuse ;  /* 0x0000006dbf4f7220 */ /* 0x080fe20000410000 */
[----:B------:R-:W-:Y:S01]  /*fe40*/  ISETP.GE.AND P1, PT, R6, 0x81, PT ;  /* 0x000000810600780c */ /* 0x000fe20003f26270 */
        /* <DEDUP_REMOVED lines=13> */
.L_x_1297:
[----:B------:R-:W-:Y:S05]  /*ff20*/  BSYNC B0 ;  /* 0x0000000000007941 */ /* 0x000fea0003800000 */
.L_x_1296:
        /* <DEDUP_REMOVED lines=17> */
.L_x_1299:
[----:B------:R-:W-:Y:S05]  /*10040*/  BSYNC B0 ;  /* 0x0000000000007941 */ /* 0x000fea0003800000 */
.L_x_1298:
[----:B01----:R0:W1:Y:S01]  /*10050*/  LDS R7, [R134+0x2700] ;  /* 0x0027000086077984 */ /* 0x0030620000000800 */
[----:B------:R-:W-:Y:S01]  /*10060*/  BSSY B0, `(.L_x_1300) ;  /* 0x0000006000007945 */ /* 0x000fe20003800000 */
[----:B------:R-:W-:Y:S02]  /*10070*/  IADD3 R132, R131, 0x300, RZ ;  /* 0x0000030083847810 */ /* 0x000fe40007ffe0ff */
[----:B------:R-:W-:Y:S02]  /*10080*/  LEA.HI.SX32 R107, R4, R131, 0x1b ;  /* 0x00000083046b7211 */ /* 0x000fe400078fdaff */
[----:B------:R-:W-:Y:S01]  /*10090*/  LEA R135, R133, R108, 0x2 ;  /* 0x0000006c85877211 */ /* 0x000fe200078e10ff */
[----:B------:R-:W-:Y:S06]  /*100a0*/  @!P1 BRA `(.L_x_1301) ;  /* 0x0000000000049947 */ /* 0x000fec0003800000 */
[----:B-1----:R2:W-:Y:S02]  /*100b0*/  REDG.E.ADD.F32.FTZ.RN.STRONG.GPU desc[UR20][R2.64+-0x3a00], R7 ;  /* 0xffc60007020079a6 */ /* 0x0025e4000c10f394 */
.L_x_1301:
[----:B------:R-:W-:Y:S05]  /*100c0*/  BSYNC B0 ;  /* 0x0000000000007941 */ /* 0x000fea0003800000 */
.L_x_1300:
[----:B-12---:R1:W2:Y:S01]  /*100d0*/  LDS R7, [R135+0x2900] ;  /* 0x0029000087077984 */ /* 0x0062a20000000800 */
[----:B------:R-:W-:Y:S01]  /*100e0*/  BSSY B0, `(.L_x_1302) ;  /* 0x0000006000007945 */ /* 0x000fe20003800000 */
[----:B------:R-:W-:Y:S02]  /*100f0*/  LEA.HI.SX32 R133, R132, R131, 0x1b ;  /* 0x0000008384857211 */ /* 0x000fe400078fdaff */
[----:B------:R-:W-:Y:S02]  /*10100*/  IADD3 R4, R131, 0x380, RZ ;  /* 0x0000038083047810 */ /* 0x000fe40007ffe0ff */
[----:B------:R-:W-:Y:S01]  /*10110*/  LEA R132, R107, R108, 0x2 ;  /* 0x0000006c6b847211 */ /* 0x000fe200078e10ff */
[----:B------:R-:W-:Y:S06]  /*10120*/  @!P2 BRA `(.L_x_1303) ;  /* 0x000000000004a947 */ /* 0x000fec0003800000 */
[----:B--2---:R3:W-:Y:S02]  /*10130*/  REDG.E.ADD.F32.FTZ.RN.STRONG.GPU desc[UR20][R2.64+-0x3800], R7 ;  /* 0xffc80007020079a6 */ /* 0x0047e4000c10f394 */
.L_x_1303:
[----:B------:R-:W-:Y:S05]  /*10140*/  BSYNC B0 ;  /* 0x0000000000007941 */ /* 0x000fea0003800000 */
.L_x_1302:
[----:B--23--:R2:W3:Y:S01]  /*10150*/  LDS R7, [R132+0x2b00] ;  /* 0x002b000084077984 */ /* 0x00c4e20000000800 */
[----:B------:R-:W-:Y:S01]  /*10160*/  BSSY B0, `(.L_x_1304) ;  /* 0x0000005000007945 */ /* 0x000fe20003800000 */
[----:B------:R-:W-:Y:S02]  /*10170*/  LEA.HI.SX32 R107, R4, R131, 0x1b ;  /* 0x00000083046b7211 */ /* 0x000fe400078fdaff */
[----:B------:R-:W-:Y:S01]  /*10180*/  LEA R133, R133, R108, 0x2 ;  /* 0x0000006c85857211 */ /* 0x000fe200078e10ff */
[----:B------:R-:W-:Y:S06]  /*10190*/  @!P3 BRA `(.L_x_1305) ;  /* 0x000000000004b947 */ /* 0x000fec0003800000 */
[----:B---3--:R3:W-:Y:S02]  /*101a0*/  REDG.E.ADD.F32.FTZ.RN.STRONG.GPU desc[UR20][R2.64+-0x3600], R7 ;  /* 0xffca0007020079a6 */ /* 0x0087e4000c10f394 */
.L_x_1305:
[----:B------:R-:W-:Y:S05]  /*101b0*/  BSYNC B0 ;  /* 0x0000000000007941 */ /* 0x000fea0003800000 */
.L_x_1304:
[----:B---3--:R3:W0:Y:S01]  /*101c0*/  LDS R7, [R133+0x2d00] ;  /* 0x002d000085077984 */ /* 0x0086220000000800 */
[----:B------:R-:W-:Y:S01]  /*101d0*/  BSSY B0, `(.L_x_1306) ;  /* 0x0000004000007945 */ /* 0x000fe20003800000 */
[----:B------:R-:W-:-:S03]  /*101e0*/  LEA R107, R107, R108, 0x2 ;  /* 0x0000006c6b6b7211 */ /* 0x000fc600078e10ff */
[----:B------:R-:W-:Y:S05]  /*101f0*/  @!P4 BRA `(.L_x_1307) ;  /* 0x000000000004c947 */ /* 0x000fea0003800000 */
[----:B0-----:R0:W-:Y:S02]  /*10200*/  REDG.E.ADD.F32.FTZ.RN.STRONG.GPU desc[UR20][R2.64+-0x3400], R7 ;  /* 0xffcc0007020079a6 */ /* 0x0011e4000c10f394 */
.L_x_1307:
[----:B------:R-:W-:Y:S05]  /*10210*/  BSYNC B0 ;  /* 0x0000000000007941 */ /* 0x000fea0003800000 */
.L_x_1306:
[----:B0-----:R0:W0:Y:S01]  /*10220*/  LDS R7, [R107+0x2f00] ;  /* 0x002f00006b077984 */ /* 0x0010220000000800 */
[----:B------:R-:W-:Y:S01]  /*10230*/  BSSY B0, `(.L_x_1308) ;  /* 0x0000005000007945 */ /* 0x000fe20003800000 */
[C---:B------:R-:W-:Y:S02]  /*10240*/  IADD3 R4, R131.reuse, 0x400, RZ ;  /* 0x0000040083047810 */ /* 0x040fe40007ffe0ff */
[----:B--2---:R-:W-:Y:S01]  /*10250*/  IADD3 R132, R131, 0x480, RZ ;  /* 0x0000048083847810 */ /* 0x004fe20007ffe0ff */
[----:B------:R-:W-:Y:S06]  /*10260*/  @!P5 BRA `(.L_x_1309) ;  /* 0x000000000004d947 */ /* 0x000fec0003800000 */
[----:B0-----:R2:W-:Y:S02]  /*10270*/  REDG.E.ADD.F32.FTZ.RN.STRONG.GPU desc[UR20][R2.64+-0x3200], R7 ;  /* 0xffce0007020079a6 */ /* 0x0015e4000c10f394 */
.L_x_1309:
[----:B------:R-:W-:Y:S05]  /*10280*/  BSYNC B0 ;  /* 0x0000000000007941 */ /* 0x000fea0003800000 */
.L_x_1308:
        /* <DEDUP_REMOVED lines=17> */
.L_x_1311:
[----:B------:R-:W-:Y:S05]  /*103a0*/  BSYNC B0 ;  /* 0x0000000000007941 */ /* 0x000fea0003800000 */
.L_x_1310:
[----:B0-2---:R0:W2:Y:S01]  /*103b0*/  LDS R7, [R134+0x3300] ;  /* 0x0033000086077984 */ /* 0x0050a20000000800 */
[----:B------:R-:W-:Y:S01]  /*103c0*/  BSSY B0, `(.L_x_1312) ;  /* 0x0000006000007945 */ /* 0x000fe20003800000 */
[----:B------:R-:W-:Y:S02]  /*103d0*/  IADD3 R132, R131, 0x600, RZ ;  /* 0x0000060083847810 */ /* 0x000fe40007ffe0ff */
[----:B------:R-:W-:Y:S02]  /*103e0*/  LEA.HI.SX32 R107, R4, R131, 0x1b ;  /* 0x00000083046b7211 */ /* 0x000fe400078fdaff */
[----:B-1----:R-:W-:Y:S01]  /*103f0*/  LEA R135, R133, R108, 0x2 ;  /* 0x0000006c85877211 */ /* 0x002fe200078e10ff */
[----:B------:R-:W-:Y:S06]  /*10400*/  @!P1 BRA `(.L_x_1313) ;  /* 0x0000000000049947 */ /* 0x000fec0003800000 */
[----:B--2---:R1:W-:Y:S02]  /*10410*/  REDG.E.ADD.F32.FTZ.RN.STRONG.GPU desc[UR20][R2.64+-0x2e00], R7 ;  /* 0xffd20007020079a6 */ /* 0x0043e4000c10f394 */
.L_x_1313:
[----:B------:R-:W-:Y:S05]  /*10420*/  BSYNC B0 ;  /* 0x0000000000007941 */ /* 0x000fea0003800000 */
.L_x_1312:
[----:B-12---:R1:W2:Y:S01]  /*10430*/  LDS R7, [R135+0x3500] ;  /* 0x0035000087077984 */ /* 0x0062a20000000800 */
[----:B------:R-:W-:Y:S01]  /*10440*/  BSSY B0, `(.L_x_1314) ;  /* 0x0000006000007945 */ /* 0x000fe20003800000 */
[----:B------:R-:W-:Y:S02]  /*10450*/  LEA.HI.SX32 R133, R132, R131, 0x1b ;  /* 0x0000008384857211 */ /* 0x000fe400078fdaff */
[----:B------:R-:W-:Y:S02]  /*10460*/  IADD3 R4, R131, 0x680, RZ ;  /* 0x0000068083047810 */ /* 0x000fe40007ffe0ff */
[----:B------:R-:W-:Y:S01]  /*10470*/  LEA R132, R107, R108, 0x2 ;  /* 0x0000006c6b847211 */ /* 0x000fe200078e10ff */
[----:B------:R-:W-:Y:S06]  /*10480*/  @!P2 BRA `(.L_x_1315) ;  /* 0x000000000004a947 */ /* 0x000fec0003800000 */
[----:B--2---:R3:W-:Y:S02]  /*10490*/  REDG.E.ADD.F32.FTZ.RN.STRONG.GPU desc[UR20][R2.64+-0x2c00], R7 ;  /* 0xffd40007020079a6 */ /* 0x0047e4000c10f394 */
.L_x_1315:
[----:B------:R-:W-:Y:S05]  /*104a0*/  BSYNC B0 ;  /* 0x0000000000007941 */ /* 0x000fea0003800000 */
.L_x_1314:
[----:B--23--:R2:W3:Y:S01]  /*104b0*/  LDS R7, [R132+0x3700] ;  /* 0x0037000084077984 */ /* 0x00c4e20000000800 */
[----:B------:R-:W-:Y:S01]  /*104c0*/  BSSY B0, `(.L_x_1316) ;  /* 0x0000005000007945 */ /* 0x000fe20003800000 */
[----:B------:R-:W-:Y:S02]  /*104d0*/  LEA.HI.SX32 R107, R4, R131, 0x1b ;  /* 0x00000083046b7211 */ /* 0x000fe400078fdaff */
[----:B------:R-:W-:Y:S01]  /*104e0*/  LEA R133, R133, R108, 0x2 ;  /* 0x0000006c85857211 */ /* 0x000fe200078e10ff */
[----:B------:R-:W-:Y:S06]  /*104f0*/  @!P3 BRA `(.L_x_1317) ;  /* 0x000000000004b947 */ /* 0x000fec0003800000 */
[----:B---3--:R3:W-:Y:S02]  /*10500*/  REDG.E.ADD.F32.FTZ.RN.STRONG.GPU desc[UR20][R2.64+-0x2a00], R7 ;  /* 0xffd60007020079a6 */ /* 0x0087e4000c10f394 */
.L_x_1317:
[----:B------:R-:W-:Y:S05]  /*10510*/  BSYNC B0 ;  /* 0x0000000000007941 */ /* 0x000fea0003800000 */
.L_x_1316:
[----:B---3--:R3:W0:Y:S01]  /*10520*/  LDS R7, [R133+0x3900] ;  /* 0x0039000085077984 */ /* 0x0086220000000800 */
[----:B------:R-:W-:Y:S01]  /*10530*/  BSSY B0, `(.L_x_1318) ;  /* 0x0000004000007945 */ /* 0x000fe20003800000 */
[----:B------:R-:W-:-:S03]  /*10540*/  LEA R107, R107, R108, 0x2 ;  /* 0x0000006c6b6b7211 */ /* 0x000fc600078e10ff */
[----:B------:R-:W-:Y:S05]  /*10550*/  @!P4 BRA `(.L_x_1319) ;  /* 0x000000000004c947 */ /* 0x000fea0003800000 */
[----:B0-----:R0:W-:Y:S02]  /*10560*/  REDG.E.ADD.F32.FTZ.RN.STRONG.GPU desc[UR20][R2.64+-0x2800], R7 ;  /* 0xffd80007020079a6 */ /* 0x0011e4000c10f394 */
.L_x_1319:
[----:B------:R-:W-:Y:S05]  /*10570*/  BSYNC B0 ;  /* 0x0000000000007941 */ /* 0x000fea0003800000 */
.L_x_1318:
[----:B0-----:R0:W0:Y:S01]  /*10580*/  LDS R7, [R107+0x3b00] ;  /* 0x003b00006b077984 */ /* 0x0010220000000800 */
[----:B------:R-:W-:Y:S01]  /*10590*/  BSSY B0, `(.L_x_1320) ;  /* 0x0000005000007945 */ /* 0x000fe20003800000 */
[C---:B------:R-:W-:Y:S02]  /*105a0*/  IADD3 R4, R131.reuse, 0x700, RZ ;  /* 0x0000070083047810 */ /* 0x040fe40007ffe0ff */
[----:B--2---:R-:W-:Y:S01]  /*105b0*/  IADD3 R132, R131, 0x780, RZ ;  /* 0x0000078083847810 */ /* 0x004fe20007ffe0ff */
[----:B------:R-:W-:Y:S06]  /*105c0*/  @!P5 BRA `(.L_x_1321) ;  /* 0x000000000004d947 */ /* 0x000fec0003800000 */
[----:B0-----:R2:W-:Y:S02]  /*105d0*/  REDG.E.ADD.F32.FTZ.RN.STRONG.GPU desc[UR20][R2.64+-0x2600], R7 ;  /* 0xffda0007020079a6 */ /* 0x0015e4000c10f394 */
.L_x_1321:
[----:B------:R-:W-:Y:S05]  /*105e0*/  BSYNC B0 ;  /* 0x0000000000007941 */ /* 0x000fea0003800000 */
.L_x_1320:
        /* <DEDUP_REMOVED lines=17> */
.L_x_1323:
[----:B------:R-:W-:Y:S05]  /*10700*/  BSYNC B0 ;  /* 0x0000000000007941 */ /* 0x000fea0003800000 */
.L_x_1322:
[----:B0-2---:R0:W2:Y:S01]  /*10710*/  LDS R7, [R134+0x3f00] ;  /* 0x003f000086077984 */ /* 0x0050a20000000800 */
[----:B------:R-:W-:Y:S01]  /*10720*/  BSSY B0, `(.L_x_1324) ;  /* 0x0000006000007945 */ /* 0x000fe20003800000 */
[----:B------:R-:W-:Y:S02]  /*10730*/  IADD3 R132, R131, 0x900, RZ ;  /* 0x0000090083847810 */ /* 0x000fe40007ffe0ff */
[----:B------:R-:W-:Y:S02]  /*10740*/  LEA.HI.SX32 R107, R4, R131, 0x1b ;  /* 0x00000083046b7211 */ /* 0x000fe400078fdaff */
[----:B-1----:R-:W-:Y:S01]  /*10750*/  LEA R135, R133, R108, 0x2 ;  /* 0x0000006c85877211 */ /* 0x002fe200078e10ff */
[----:B------:R-:W-:Y:S06]  /*10760*/  @!P1 BRA `(.L_x_1325) ;  /* 0x0000000000049947 */ /* 0x000fec0003800000 */
[----:B--2---:R1:W-:Y:S02]  /*10770*/  REDG.E.ADD.F32.FTZ.RN.STRONG.GPU desc[UR20][R2.64+-0x2200], R7 ;  /* 0xffde0007020079a6 */ /* 0x0043e4000c10f394 */
.L_x_1325:
[----:B------:R-:W-:Y:S05]  /*10780*/  BSYNC B0 ;  /* 0x0000000000007941 */ /* 0x000fea0003800000 */
.L_x_1324:
[----:B-12---:R1:W2:Y:S01]  /*10790*/  LDS R7, [R135+0x4100] ;  /* 0x0041000087077984 */ /* 0x0062a20000000800 */
[----:B------:R-:W-:Y:S01]  /*107a0*/  BSSY B0, `(.L_x_1326) ;  /* 0x0000006000007945 */ /* 0x000fe20003800000 */
[----:B------:R-:W-:Y:S02]  /*107b0*/  LEA.HI.SX32 R133, R132, R131, 0x1b ;  /* 0x0000008384857211 */ /* 0x000fe400078fdaff */
[----:B------:R-:W-:Y:S02]  /*107c0*/  IADD3 R4, R131, 0x980, RZ ;  /* 0x0000098083047810 */ /* 0x000fe40007ffe0ff */
[----:B------:R-:W-:Y:S01]  /*107d0*/  LEA R132, R107, R108, 0x2 ;  /* 0x0000006c6b847211 */ /* 0x000fe200078e10ff */
[----:B------:R-:W-:Y:S06]  /*107e0*/  @!P2 BRA `(.L_x_1327) ;  /* 0x000000000004a947 */ /* 0x000fec0003800000 */
[----:B--2---:R3:W-:Y:S02]  /*107f0*/  REDG.E.ADD.F32.FTZ.RN.STRONG.GPU desc[UR20][R2.64+-0x2000], R7 ;  /* 0xffe00007020079a6 */ /* 0x0047e4000c10f394 */
.L_x_1327:
[----:B------:R-:W-:Y:S05]  /*10800*/  BSYNC B0 ;  /* 0x0000000000007941 */ /* 0x000fea0003800000 */
.L_x_1326:
[----:B--23--:R2:W3:Y:S01]  /*10810*/  LDS R7, [R132+0x4300] ;  /* 0x0043000084077984 */ /* 0x00c4e20000000800 */
[----:B------:R-:W-:Y:S01]  /*10820*/  BSSY B0, `(.L_x_1328) ;  /* 0x0000005000007945 */ /* 0x000fe20003800000 */
[----:B------:R-:W-:Y:S02]  /*10830*/  LEA.HI.SX32 R107, R4, R131, 0x1b ;  /* 0x00000083046b7211 */ /* 0x000fe400078fdaff */
[----:B------:R-:W-:Y:S01]  /*10840*/  LEA R133, R133, R108, 0x2 ;  /* 0x0000006c85857211 */ /* 0x000fe200078e10ff */
[----:B------:R-:W-:Y:S06]  /*10850*/  @!P3 BRA `(.L_x_1329) ;  /* 0x000000000004b947 */ /* 0x000fec0003800000 */
[----:B---3--:R3:W-:Y:S02]  /*10860*/  REDG.E.ADD.F32.FTZ.RN.STRONG.GPU desc[UR20][R2.64+-0x1e00], R7 ;  /* 0xffe20007020079a6 */ /* 0x0087e4000c10f394 */
.L_x_1329:
[----:B------:R-:W-:Y:S05]  /*10870*/  BSYNC B0 ;  /* 0x0000000000007941 */ /* 0x000fea0003800000 */
.L_x_1328:
[----:B---3--:R3:W0:Y:S01]  /*10880*/  LDS R7, [R133+0x4500] ;  /* 0x0045000085077984 */ /* 0x0086220000000800 */
[----:B------:R-:W-:Y:S01]  /*10890*/  BSSY B0, `(.L_x_1330) ;  /* 0x0000004000007945 */ /* 0x000fe20003800000 */
[----:B------:R-:W-:-:S03]  /*108a0*/  LEA R107, R107, R108, 0x2 ;  /* 0x0000006c6b6b7211 */ /* 0x000fc600078e10ff */
[----:B------:R-:W-:Y:S05]  /*108b0*/  @!P4 BRA `(.L_x_1331) ;  /* 0x000000000004c947 */ /* 0x000fea0003800000 */
[----:B0-----:R0:W-:Y:S02]  /*108c0*/  REDG.E.ADD.F32.FTZ.RN.STRONG.GPU desc[UR20][R2.64+-0x1c00], R7 ;  /* 0xffe40007020079a6 */ /* 0x0011e4000c10f394 */
.L_x_1331:
[----:B------:R-:W-:Y:S05]  /*108d0*/  BSYNC B0 ;  /* 0x0000000000007941 */ /* 0x000fea0003800000 */
.L_x_1330:
[----:B0-----:R0:W0:Y:S01]  /*108e0*/  LDS R7, [R107+0x4700] ;  /* 0x004700006b077984 */ /* 0x0010220000000800 */
[----:B------:R-:W-:Y:S01]  /*108f0*/  BSSY B0, `(.L_x_1332) ;  /* 0x0000005000007945 */ /* 0x000fe20003800000 */
[C---:B------:R-:W-:Y:S02]  /*10900*/  IADD3 R4, R131.reuse, 0xa00, RZ ;  /* 0x00000a0083047810 */ /* 0x040fe40007ffe0ff */
[----:B--2---:R-:W-:Y:S01]  /*10910*/  IADD3 R132, R131, 0xa80, RZ ;  /* 0x00000a8083847810 */ /* 0x004fe20007ffe0ff */
[----:B------:R-:W-:Y:S06]  /*10920*/  @!P5 BRA `(.L_x_1333) ;  /* 0x000000000004d947 */ /* 0x000fec0003800000 */
[----:B0-----:R2:W-:Y:S02]  /*10930*/  REDG.E.ADD.F32.FTZ.RN.STRONG.GPU desc[UR20][R2.64+-0x1a00], R7 ;  /* 0xffe60007020079a6 */ /* 0x0015e4000c10f394 */
.L_x_1333:
[----:B------:R-:W-:Y:S05]  /*10940*/  BSYNC B0 ;  /* 0x0000000000007941 */ /* 0x000fea0003800000 */
.L_x_1332:
        /* <DEDUP_REMOVED lines=17> */
.L_x_1335:
[----:B------:R-:W-:Y:S05]  /*10a60*/  BSYNC B0 ;  /* 0x0000000000007941 */ /* 0x000fea0003800000 */
.L_x_1334:
[----:B0-2---:R0:W2:Y:S01]  /*10a70*/  LDS R7, [R134+0x4b00] ;  /* 0x004b000086077984 */ /* 0x0050a20000000800 */
[----:B------:R-:W-:Y:S01]  /*10a80*/  BSSY B0, `(.L_x_1336) ;  /* 0x0000006000007945 */ /* 0x000fe20003800000 */
[----:B------:R-:W-:Y:S02]  /*10a90*/  IADD3 R132, R131, 0xc00, RZ ;  /* 0x00000c0083847810 */ /* 0x000fe40007ffe0ff */
[----:B------:R-:W-:Y:S02]  /*10aa0*/  LEA.HI.SX32 R107, R4, R131, 0x1b ;  /* 0x00000083046b7211 */ /* 0x000fe400078fdaff */
[----:B-1----:R-:W-:Y:S01]  /*10ab0*/  LEA R135, R133, R108, 0x2 ;  /* 0x0000006c85877211 */ /* 0x002fe200078e10ff */
[----:B------:R-:W-:Y:S06]  /*10ac0*/  @!P1 BRA `(.L_x_1337) ;  /* 0x0000000000049947 */ /* 0x000fec0003800000 */
[----:B--2---:R1:W-:Y:S02]  /*10ad0*/  REDG.E.ADD.F32.FTZ.RN.STRONG.GPU desc[UR20][R2.64+-0x1600], R7 ;  /* 0xffea0007020079a6 */ /* 0x0043e4000c10f394 */
.L_x_1337:
[----:B------:R-:W-:Y:S05]  /*10ae0*/  BSYNC B0 ;  /* 0x0000000000007941 */ /* 0x000fea0003800000 */
.L_x_1336:
[----:B-12---:R1:W2:Y:S01]  /*10af0*/  LDS R7, [R135+0x4d00] ;  /* 0x004d000087077984 */ /* 0x0062a20000000800 */
[----:B------:R-:W-:Y:S01]  /*10b00*/  BSSY B0, `(.L_x_1338) ;  /* 0x0000006000007945 */ /* 0x000fe20003800000 */
[----:B------:R-:W-:Y:S02]  /*10b10*/  LEA.HI.SX32 R133, R132, R131, 0x1b ;  /* 0x0000008384857211 */ /* 0x000fe400078fdaff */
[----:B------:R-:W-:Y:S02]  /*10b20*/  IADD3 R4, R131, 0xc80, RZ ;  /* 0x00000c8083047810 */ /* 0x000fe40007ffe0ff */
[----:B------:R-:W-:Y:S01]  /*10b30*/  LEA R132, R107, R108, 0x2 ;  /* 0x0000006c6b847211 */ /* 0x000fe200078e10ff */
[----:B------:R-:W-:Y:S06]  /*10b40*/  @!P2 BRA `(.L_x_1339) ;  /* 0x000000000004a947 */ /* 0x000fec0003800000 */
[----:B--2---:R3:W-:Y:S02]  /*10b50*/  REDG.E.ADD.F32.FTZ.RN.STRONG.GPU desc[UR20][R2.64+-0x1400], R7 ;  /* 0xffec0007020079a6 */ /* 0x0047e4000c10f394 */
.L_x_1339:
[----:B------:R-:W-:Y:S05]  /*10b60*/  BSYNC B0 ;  /* 0x0000000000007941 */ /* 0x000fea0003800000 */
.L_x_1338:
[----:B--23--:R2:W3:Y:S01]  /*10b70*/  LDS R7, [R132+0x4f00] ;  /* 0x004f000084077984 */ /* 0x00c4e20000000800 */
[----:B------:R-:W-:Y:S01]  /*10b80*/  BSSY B0, `(.L_x_1340) ;  /* 0x0000005000007945 */ /* 0x000fe20003800000 */
[----:B------:R-:W-:Y:S02]  /*10b90*/  LEA.HI.SX32 R107, R4, R131, 0x1b ;  /* 0x00000083046b7211 */ /* 0x000fe400078fdaff */
[----:B------:R-:W-:Y:S01]  /*10ba0*/  LEA R133, R133, R108, 0x2 ;  /* 0x0000006c85857211 */ /* 0x000fe200078e10ff */
[----:B------:R-:W-:Y:S06]  /*10bb0*/  @!P3 BRA `(.L_x_1341) ;  /* 0x000000000004b947 */ /* 0x000fec0003800000 */
[----:B---3--:R3:W-:Y:S02]  /*10bc0*/  REDG.E.ADD.F32.FTZ.RN.STRONG.GPU desc[UR20][R2.64+-0x1200], R7 ;  /* 0xffee0007020079a6 */ /* 0x0087e4000c10f394 */
.L_x_1341:
[----:B------:R-:W-:Y:S05]  /*10bd0*/  BSYNC B0 ;  /* 0x0000000000007941 */ /* 0x000fea0003800000 */
.L_x_1340:
[----:B---3--:R3:W0:Y:S01]  /*10be0*/  LDS R7, [R133+0x5100] ;  /* 0x0051000085077984 */ /* 0x0086220000000800 */
[----:B------:R-:W-:Y:S01]  /*10bf0*/  BSSY B0, `(.L_x_1342) ;  /* 0x0000004000007945 */ /* 0x000fe20003800000 */
[----:B------:R-:W-:-:S03]  /*10c00*/  LEA R107, R107, R108, 0x2 ;  /* 0x0000006c6b6b7211 */ /* 0x000fc600078e10ff */
[----:B------:R-:W-:Y:S05]  /*10c10*/  @!P4 BRA `(.L_x_1343) ;  /* 0x000000000004c947 */ /* 0x000fea0003800000 */
[----:B0-----:R0:W-:Y:S02]  /*10c20*/  REDG.E.ADD.F32.FTZ.RN.STRONG.GPU desc[UR20][R2.64+-0x1000], R7 ;  /* 0xfff00007020079a6 */ /* 0x0011e4000c10f394 */
.L_x_1343:
[----:B------:R-:W-:Y:S05]  /*10c30*/  BSYNC B0 ;  /* 0x0000000000007941 */ /* 0x000fea0003800000 */
.L_x_1342:
[----:B0-----:R0:W0:Y:S01]  /*10c40*/  LDS R7, [R107+0x5300] ;  /* 0x005300006b077984 */ /* 0x0010220000000800 */
[----:B------:R-:W-:Y:S01]  /*10c50*/  BSSY B0, `(.L_x_1344) ;  /* 0x0000005000007945 */ /* 0x000fe20003800000 */
[C---:B------:R-:W-:Y:S02]  /*10c60*/  IADD3 R4, R131.reuse, 0xd00, RZ ;  /* 0x00000d0083047810 */ /* 0x040fe40007ffe0ff */
[----:B--2---:R-:W-:Y:S01]  /*10c70*/  IADD3 R132, R131, 0xd80, RZ ;  /* 0x00000d8083847810 */ /* 0x004fe20007ffe0ff */
[----:B------:R-:W-:Y:S06]  /*10c80*/  @!P5 BRA `(.L_x_1345) ;  /* 0x000000000004d947 */ /* 0x000fec0003800000 */
[----:B0-----:R2:W-:Y:S02]  /*10c90*/  REDG.E.ADD.F32.FTZ.RN.STRONG.GPU desc[UR20][R2.64+-0xe00], R7 ;  /* 0xfff20007020079a6 */ /* 0x0015e4000c10f394 */
.L_x_1345:
[----:B------:R-:W-:Y:S05]  /*10ca0*/  BSYNC B0 ;  /* 0x0000000000007941 */ /* 0x000fea0003800000 */
.L_x_1344:
        /* <DEDUP_REMOVED lines=17> */
.L_x_1347:
[----:B------:R-:W-:Y:S05]  /*10dc0*/  BSYNC B0 ;  /* 0x0000000000007941 */ /* 0x000fea0003800000 */
.L_x_1346:
[----:B0-2---:R0:W2:Y:S01]  /*10dd0*/  LDS R7, [R132+0x5700] ;  /* 0x0057000084077984 */ /* 0x0050a20000000800 */
[----:B------:R-:W-:Y:S01]  /*10de0*/  BSSY B0, `(.L_x_1348) ;  /* 0x0000006000007945 */ /* 0x000fe20003800000 */
[----:B------:R-:W-:Y:S02]  /*10df0*/  IADD3 R6, R131, 0xf00, RZ ;  /* 0x00000f0083067810 */ /* 0x000fe40007ffe0ff */
[----:B------:R-:W-:Y:S02]  /*10e00*/  LEA.HI.SX32 R107, R4, R131, 0x1b ;  /* 0x00000083046b7211 */ /* 0x000fe400078fdaff */
[----:B------:R-:W-:Y:S01]  /*10e10*/  LEA R134, R133, R108, 0x2 ;  /* 0x0000006c85867211 */ /* 0x000fe200078e10ff */
[----:B------:R-:W-:Y:S06]  /*10e20*/  @!P1 BRA `(.L_x_1349) ;  /* 0x0000000000049947 */ /* 0x000fec0003800000 */
[----:B--2---:R3:W-:Y:S02]  /*10e30*/  REDG.E.ADD.F32.FTZ.RN.STRONG.GPU desc[UR20][R2.64+-0xa00], R7 ;  /* 0xfff60007020079a6 */ /* 0x0047e4000c10f394 */
.L_x_1349:
[----:B------:R-:W-:Y:S05]  /*10e40*/  BSYNC B0 ;  /* 0x0000000000007941 */ /* 0x000fea0003800000 */
.L_x_1348:
[----:B--23--:R2:W3:Y:S01]  /*10e50*/  LDS R7, [R134+0x5900] ;  /* 0x0059000086077984 */ /* 0x00c4e20000000800 */
[----:B------:R-:W-:Y:S01]  /*10e60*/  BSSY B0, `(.L_x_1350) ;  /* 0x0000006000007945 */ /* 0x000fe20003800000 */
[----:B------:R-:W-:Y:S02]  /*10e70*/  LEA.HI.SX32 R133, R6, R131, 0x1b ;  /* 0x0000008306857211 */ /* 0x000fe400078fdaff */
[----:B------:R-:W-:Y:S02]  /*10e80*/  IADD3 R4, R131, 0xf80, RZ ;  /* 0x00000f8083047810 */ /* 0x000fe40007ffe0ff */
[----:B------:R-:W-:Y:S01]  /*10e90*/  LEA R6, R107, R108, 0x2 ;  /* 0x0000006c6b067211 */ /* 0x000fe200078e10ff */
[----:B------:R-:W-:Y:S06]  /*10ea0*/  @!P2 BRA `(.L_x_1351) ;  /* 0x000000000004a947 */ /* 0x000fec0003800000 */
[----:B---3--:R3:W-:Y:S02]  /*10eb0*/  REDG.E.ADD.F32.FTZ.RN.STRONG.GPU desc[UR20][R2.64+-0x800], R7 ;  /* 0xfff80007020079a6 */ /* 0x0087e4000c10f394 */
.L_x_1351:
[----:B------:R-:W-:Y:S05]  /*10ec0*/  BSYNC B0 ;  /* 0x0000000000007941 */ /* 0x000fea0003800000 */
.L_x_1350:
[----:B---3--:R3:W0:Y:S01]  /*10ed0*/  LDS R7, [R6+0x5b00] ;  /* 0x005b000006077984 */ /* 0x0086220000000800 */
[----:B------:R-:W-:Y:S01]  /*10ee0*/  BSSY B0, `(.L_x_1352) ;  /* 0x0000006000007945 */ /* 0x000fe20003800000 */
[----:B------:R-:W-:Y:S01]  /*10ef0*/  LEA.HI.SX32 R107, R4, R131, 0x1b ;  /* 0x00000083046b7211 */ /* 0x000fe200078fdaff */
[----:B------:R-:W-:Y:S01]  /*10f00*/  FMUL.FTZ R192, R231, R192 ;  /* 0x000000c0e7c07220 */ /* 0x000fe20000410000 */
[----:B------:R-:W-:Y:S01]  /*10f10*/  LEA R133, R133, R108, 0x2 ;  /* 0x0000006c85857211 */ /* 0x000fe200078e10ff */
[----:B------:R-:W-:Y:S06]  /*10f20*/  @!P3 BRA `(.L_x_1353) ;  /* 0x000000000004b947 */ /* 0x000fec0003800000 */
[----:B0-----:R0:W-:Y:S02]  /*10f30*/  REDG.E.ADD.F32.FTZ.RN.STRONG.GPU desc[UR20][R2.64+-0x600], R7 ;  /* 0xfffa0007020079a6 */ /* 0x0011e4000c10f394 */
.L_x_1353:
[----:B------:R-:W-:Y:S05]  /*10f40*/  BSYNC B0 ;  /* 0x0000000000007941 */ /* 0x000fea0003800000 */
.L_x_1352:
[----:B0-----:R0:W0:Y:S01]  /*10f50*/  LDS R7, [R133+0x5d00] ;  /* 0x005d000085077984 */ /* 0x0010220000000800 */
[----:B------:R-:W-:Y:S01]  /*10f60*/  BSSY B0, `(.L_x_1354) ;  /* 0x0000005000007945 */ /* 0x000fe20003800000 */
[----:B------:R-:W-:Y:S01]  /*10f70*/  LEA R107, R107, R108, 0x2 ;  /* 0x0000006c6b6b7211 */ /* 0x000fe200078e10ff */
[----:B------:R-:W-:Y:S02]  /*10f80*/  FFMA.FTZ R192, R201, R79, R192 ;  /* 0x0000004fc9c07223 */ /* 0x000fe400000100c0 */
[----:B------:R-:W-:Y:S05]  /*10f90*/  @!P4 BRA `(.L_x_1355) ;  /* 0x000000000004c947 */ /* 0x000fea0003800000 */
[----:B0-----:R0:W-:Y:S02]  /*10fa0*/  REDG.E.ADD.F32.FTZ.RN.STRONG.GPU desc[UR20][R2.64+-0x400], R7 ;  /* 0xfffc0007020079a6 */ /* 0x0011e4000c10f394 */
.L_x_1355:
[----:B------:R-:W-:Y:S05]  /*10fb0*/  BSYNC B0 ;  /* 0x0000000000007941 */ /* 0x000fea0003800000 */
.L_x_1354:
[----:B------:R-:W-:Y:S01]  /*10fc0*/  FADD.FTZ R4, R5, R192 ;  /* 0x000000c005047221 */ /* 0x000fe20000010000 */
[----:B------:R-:W-:Y:S01]  /*10fd0*/  BSSY B0, `(.L_x_1356) ;  /* 0x0000004000007945 */ /* 0x000fe20003800000 */
[----:B------:R0:W0:Y:S03]  /*10fe0*/  LDS R5, [R107+0x5f00] ;  /* 0x005f00006b057984 */ /* 0x0000260000000800 */
[----:B------:R-:W-:Y:S05]  /*10ff0*/  @!P5 BRA `(.L_x_1357) ;  /* 0x000000000004d947 */ /* 0x000fea0003800000 */
[----:B0-----:R0:W-:Y:S02]  /*11000*/  REDG.E.ADD.F32.FTZ.RN.STRONG.GPU desc[UR20][R2.64+-0x200], R5 ;  /* 0xfffe0005020079a6 */ /* 0x0011e4000c10f394 */
.L_x_1357:
[----:B------:R-:W-:Y:S05]  /*11010*/  BSYNC B0 ;  /* 0x0000000000007941 */ /* 0x000fea0003800000 */
.L_x_1356:
[----:B0-----:R-:W5:Y:S01]  /*11020*/  LDL R133, [R1+0x64] ;  /* 0x0000640001857983 */ /* 0x001f620000100800 */
[----:B------:R-:W-:Y:S01]  /*11030*/  ISETP.GT.AND P1, PT, R130, 0x1e, PT ;  /* 0x0000001e8200780c */ /* 0x000fe20003f24270 */
[----:B------:R-:W-:Y:S01]  /*11040*/  FMUL.FTZ R58, R231, R58 ;  /* 0x0000003ae73a7220 */ /* 0x000fe20000410000 */
[----:B------:R-:W-:Y:S01]  /*11050*/  MOV R5, R83 ;  /* 0x0000005300057202 */ /* 0x000fe20000000f00 */
[----:B------:R-:W0:Y:S01]  /*11060*/  SHFL.DOWN PT, R2, R83, 0x1, 0x1f ;  /* 0x08201f0053027f89 */ /* 0x000e2200000e0000 */
[----:B---3--:R-:W-:Y:S01]  /*11070*/  MOV R6, R78 ;  /* 0x0000004e00067202 */ /* 0x008fe20000000f00 */
[----:B------:R-:W-:Y:S01]  /*11080*/  FFMA.FTZ R56, R201, R56, R58 ;  /* 0x00000038c9387223 */ /* 0x000fe2000001003a */
[----:B------:R-:W-:Y:S01]  /*11090*/  MOV R7, R159 ;  /* 0x0000009f00077202 */ /* 0x000fe20000000f00 */
[----:B------:R-:W3:Y:S01]  /*110a0*/  SHFL.DOWN PT, R107, R78, 0x1, 0x1f ;  /* 0x08201f004e6b7f89 */ /* 0x000ee200000e0000 */
[----:B------:R-:W-:Y:S01]  /*110b0*/  FMUL.FTZ R47, R206, R47 ;  /* 0x0000002fce2f7220 */ /* 0x000fe20000410000 */
[----:B------:R-:W-:Y:S01]  /*110c0*/  FFMA.FTZ R56, R19, R191, R56 ;  /* 0x000000bf13387223 */ /* 0x000fe20000010038 */
[----:B------:R-:W-:Y:S01]  /*110d0*/  FADD.FTZ R104, R13, R104 ;  /* 0x000000680d687221 */ /* 0x000fe20000010000 */
[----:B------:R-:W1:Y:S01]  /*110e0*/  SHFL.DOWN PT, R132, R159, 0x1, 0x1f ;  /* 0x08201f009f847f89 */ /* 0x000e6200000e0000 */
[----:B------:R-:W-:Y:S01]  /*110f0*/  FFMA.FTZ R15, R14, R15, R47 ;  /* 0x0000000f0e0f7223 */ /* 0x000fe2000001002f */
[----:B------:R-:W-:Y:S01]  /*11100*/  ISETP.NE.AND P2, PT, R130, RZ, PT ;  /* 0x000000ff8200720c */ /* 0x000fe20003f45270 */
[----:B------:R-:W-:Y:S01]  /*11110*/  FMUL.FTZ R202, R202, R55 ;  /* 0x00000037caca7220 */ /* 0x000fe20000410000 */
[----:B------:R-:W2:Y:S01]  /*11120*/  SHFL.DOWN PT, R3, R4, 0x1, 0x1f ;  /* 0x08201f0004037f89 */ /* 0x000ea200000e0000 */
[----:B------:R-:W-:Y:S01]  /*11130*/  ISETP.NE.AND P3, PT, R131, RZ, PT ;  /* 0x000000ff8300720c */ /* 0x000fe20003f65270 */
        /* <DEDUP_REMOVED lines=22> */
[----:B--2---:R-:W-:Y:S01]  /*112a0*/  @!P1 FADD.FTZ R4, R3, R4 ;  /* 0x0000000403049221 */ /* 0x004fe20000010000 */
        /* <DEDUP_REMOVED lines=81> */
[----:B--2---:R-:W-:-:S02]  /*117c0*/  @!P1 FADD.FTZ R7, R7, R14 ;  /* 0x0000000e07079221 */ /* 0x004fc40000010000 */
        /* <DEDUP_REMOVED lines=43> */
.L_x_1359:
[----:B------:R-:W-:Y:S05]  /*11a80*/  BSYNC B0 ;  /* 0x0000000000007941 */ /* 0x000fea0003800000 */
.L_x_1358:
[----:B------:R-:W-:Y:S02]  /*11a90*/  UIADD3 UR7, UR7, 0x1, URZ ;  /* 0x0000000107077890 */ /* 0x000fe4000fffe03f */
[----:B------:R-:W-:Y:S02]  /*11aa0*/  UIADD3 UR8, UP1, UR8, 0x1, URZ ;  /* 0x0000000108087890 */ /* 0x000fe4000ff3e03f */
[----:B------:R-:W-:Y:S02]  /*11ab0*/  UISETP.GE.AND UP0, UPT, UR7, UR52, UPT ;  /* 0x000000340700728c */ /* 0x000fe4000bf06270 */
[----:B------:R-:W-:-:S04]  /*11ac0*/  UIADD3.X UR9, URZ, UR9, URZ, UP1, !UPT ;  /* 0x000000093f097290 */ /* 0x000fc80008ffe43f */
[----:B------:R-:W-:-:S13]  /*11ad0*/  PLOP3.LUT P1, PT, PT, PT, UP0, 0x80, 0x0 ;  /* 0x000000000000781c */ /* 0x000fda0003f2f008 */
[----:B------:R-:W-:Y:S05]  /*11ae0*/  @!P1 BRA `(.L_x_1360) ;  /* 0xffffff5c008c9947 */ /* 0x000fea000383ffff */
.L_x_1265:
[----:B0-----:R-:W-:Y:S01]  /*11af0*/  SHF.L.U32 R0, R131, 0x4, RZ ;  /* 0x0000000483007819 */ /* 0x001fe200000006ff */
[----:B------:R-:W-:Y:S03]  /*11b00*/  BAR.SYNC.DEFER_BLOCKING 0x0 ;  /* 0x0000000000007b1d */ /* 0x000fe60000010000 */
[----:B------:R-:W-:Y:S02]  /*11b10*/  LOP3.LUT R0, R0, 0xfffffe00, RZ, 0xc0, !PT ;  /* 0xfffffe0000007812 */ /* 0x000fe400078ec0ff */
[----:B------:R-:W-:Y:S02]  /*11b20*/  PRMT R20, RZ, 0x7610, R20 ;  /* 0x00007610ff147816 */ /* 0x000fe40000000014 */
[----:B------:R-:W-:Y:S01]  /*11b30*/  PRMT R21, RZ, 0x7610, R21 ;  /* 0x00007610ff157816 */ /* 0x000fe20000000015 */
[----:B------:R-:W2:Y:S01]  /*11b40*/  LDL R82, [R1+0xa4] ;  /* 0x0000a40001527983 */ /* 0x000ea20000100800 */
[----:B------:R-:W-:-:S02]  /*11b50*/  LOP3.LUT R17, R0, 0x1f, R131, 0xf8, !PT ;  /* 0x0000001f00117812 */ /* 0x000fc400078ef883 */
[----:B------:R-:W-:Y:S01]  /*11b60*/  PRMT R22, RZ, 0x7610, R22 ;  /* 0x00007610ff167816 */ /* 0x000fe20000000016 */
[----:B------:R-:W3:Y:S01]  /*11b70*/  LDL R80, [R1+0xa0] ;  /* 0x0000a00001507983 */ /* 0x000ee20000100800 */
[C---:B------:R-:W-:Y:S02]  /*11b80*/  LOP3.LUT R14, R17.reuse, 0x20, RZ, 0xfc, !PT ;  /* 0x00000020110e7812 */ /* 0x040fe400078efcff */
[----:B------:R-:W-:Y:S01]  /*11b90*/  PRMT R23, RZ, 0x7610, R23 ;  /* 0x00007610ff177816 */ /* 0x000fe20000000017 */
[----:B------:R-:W5:Y:S01]  /*11ba0*/  LDL R78, [R1+0x9c] ;  /* 0x00009c00014e7983 */ /* 0x000f620000100800 */
[C---:B------:R-:W-:Y:S02]  /*11bb0*/  LOP3.LUT R15, R17.reuse, 0x40, RZ, 0xfc, !PT ;  /* 0x00000040110f7812 */ /* 0x040fe400078efcff */
[----:B-1----:R-:W-:Y:S01]  /*11bc0*/  PRMT R24, RZ, 0x7610, R24 ;  /* 0x00007610ff187816 */ /* 0x002fe20000000018 */
[----:B------:R-:W4:Y:S01]  /*11bd0*/  LDL R76, [R1+0x98] ;  /* 0x00009800014c7983 */ /* 0x000f220000100800 */
[----:B------:R-:W-:-:S02]  /*11be0*/  LOP3.LUT R0, R17, 0x60, RZ, 0xfc, !PT ;  /* 0x0000006011007812 */ /* 0x000fc400078efcff */
[----:B------:R-:W-:Y:S01]  /*11bf0*/  PRMT R25, RZ, 0x7610, R25 ;  /* 0x00007610ff197816 */ /* 0x000fe20000000019 */
[----:B------:R-:W4:Y:S01]  /*11c00*/  LDL R74, [R1+0x94] ;  /* 0x00009400014a7983 */ /* 0x000f220000100800 */
[----:B------:R-:W-:Y:S02]  /*11c10*/  ISETP.GE.AND P1, PT, R17, UR44, PT ;  /* 0x0000002c11007c0c */ /* 0x000fe4000bf26270 */
[----:B------:R-:W-:Y:S01]  /*11c20*/  PRMT R26, RZ, 0x7610, R26 ;  /* 0x00007610ff1a7816 */ /* 0x000fe2000000001a */
[----:B------:R-:W4:Y:S01]  /*11c30*/  LDL R72, [R1+0x90] ;  /* 0x0000900001487983 */ /* 0x000f220000100800 */
[----:B------:R-:W-:Y:S02]  /*11c40*/  ISETP.GE.AND P2, PT, R14, UR44, PT ;  /* 0x0000002c0e007c0c */ /* 0x000fe4000bf46270 */
[----:B------:R-:W-:Y:S01]  /*11c50*/  PRMT R27, RZ, 0x7610, R27 ;  /* 0x00007610ff1b7816 */ /* 0x000fe2000000001b */
[----:B------:R-:W4:Y:S01]  /*11c60*/  LDL R70, [R1+0x8c] ;  /* 0x00008c0001467983 */ /* 0x000f220000100800 */
[----:B------:R-:W-:-:S02]  /*11c70*/  ISETP.GE.AND P3, PT, R15, UR44, PT ;  /* 0x0000002c0f007c0c */ /* 0x000fc4000bf66270 */
[----:B------:R-:W-:Y:S01]  /*11c80*/  PRMT R28, RZ, 0x7610, R28 ;  /* 0x00007610ff1c7816 */ /* 0x000fe2000000001c */
[----:B------:R-:W4:Y:S01]  /*11c90*/  LDL R68, [R1+0x88] ;  /* 0x0000880001447983 */ /* 0x000f220000100800 */
[----:B------:R-:W-:Y:S02]  /*11ca0*/  ISETP.GE.AND P4, PT, R0, UR44, PT ;  /* 0x0000002c00007c0c */ /* 0x000fe4000bf86270 */
[----:B------:R-:W-:Y:S01]  /*11cb0*/  PRMT R29, RZ, 0x7610, R29 ;  /* 0x00007610ff1d7816 */ /* 0x000fe2000000001d */
[----:B------:R-:W4:Y:S01]  /*11cc0*/  LDL R66, [R1+0x84] ;  /* 0x0000840001427983 */ /* 0x000f220000100800 */
[----:B------:R-:W-:Y:S02]  /*11cd0*/  SHF.R.S32.HI R16, RZ, 0x1f, R17 ;  /* 0x0000001fff107819 */ /* 0x000fe40000011411 */
[----:B------:R-:W-:Y:S01]  /*11ce0*/  PRMT R30, RZ, 0x7610, R30 ;  /* 0x00007610ff1e7816 */ /* 0x000fe2000000001e */
[----:B------:R-:W4:Y:S01]  /*11cf0*/  LDL R64, [R1+0x80] ;  /* 0x0000800001407983 */ /* 0x000f220000100800 */
[----:B------:R-:W-:-:S02]  /*11d00*/  LEA R18, P0, R17, UR47, 0x1 ;  /* 0x0000002f11127c11 */ /* 0x000fc4000f8008ff */
[----:B------:R-:W-:Y:S01]  /*11d10*/  PRMT R31, RZ, 0x7610, R31 ;  /* 0x00007610ff1f7816 */ /* 0x000fe2000000001f */
[----:B------:R-:W4:Y:S01]  /*11d20*/  LDL R62, [R1+0x7c] ;  /* 0x00007c00013e7983 */ /* 0x000f220000100800 */
[C---:B------:R-:W-:Y:S02]  /*11d30*/  LOP3.LUT R2, R17.reuse, 0x80, RZ, 0xfc, !PT ;  /* 0x0000008011027812 */ /* 0x040fe400078efcff */
[----:B------:R-:W-:Y:S01]  /*11d40*/  PRMT R32, RZ, 0x7610, R32 ;  /* 0x00007610ff207816 */ /* 0x000fe20000000020 */
[----:B------:R-:W4:Y:S01]  /*11d50*/  LDL R60, [R1+0x78] ;  /* 0x00007800013c7983 */ /* 0x000f220000100800 */
[C---:B------:R-:W-:Y:S02]  /*11d60*/  LEA.HI.X R19, R17.reuse, UR13, R16, 0x1, P0 ;  /* 0x0000000d11137c11 */ /* 0x040fe400080f0c10 */
[----:B------:R-:W-:Y:S01]  /*11d70*/  PRMT R33, RZ, 0x7610, R33 ;  /* 0x00007610ff217816 */ /* 0x000fe20000000021 */
[----:B------:R-:W4:Y:S01]  /*11d80*/  LDL R58, [R1+0x74] ;  /* 0x00007400013a7983 */ /* 0x000f220000100800 */
[----:B------:R-:W-:-:S02]  /*11d90*/  LOP3.LUT R3, R17, 0xa0, RZ, 0xfc, !PT ;  /* 0x000000a011037812 */ /* 0x000fc400078efcff */
[----:B------:R-:W-:Y:S01]  /*11da0*/  PRMT R34, RZ, 0x7610, R34 ;  /* 0x00007610ff227816 */ /* 0x000fe20000000022 */
[----:B------:R-:W2:Y:S01]  /*11db0*/  @!P1 LDG.E.U16 R20, desc[UR20][R18.64] ;  /* 0x0000001412149981 */ /* 0x000ea2000c1e1500 */
[C---:B------:R-:W-:Y:S02]  /*11dc0*/  LOP3.LUT R4, R17.reuse, 0xc0, RZ, 0xfc, !PT ;  /* 0x000000c011047812 */ /* 0x040fe400078efcff */
[----:B------:R-:W-:Y:S01]  /*11dd0*/  PRMT R35, RZ, 0x7610, R35 ;  /* 0x00007610ff237816 */ /* 0x000fe20000000023 */
[----:B------:R-:W3:Y:S01]  /*11de0*/  @!P2 LDG.E.U16 R21, desc[UR20][R18.64+0x40] ;  /* 0x000040141215a981 */ /* 0x000ee2000c1e1500 */
[----:B------:R-:W-:-:S03]  /*11df0*/  LOP3.LUT R5, R17, 0xe0, RZ, 0xfc, !PT ;  /* 0x000000e011057812 */ /* 0x000fc600078efcff */
[----:B------:R-:W4:Y:S01]  /*11e00*/  LDL R56, [R1+0x70] ;  /* 0x0000700001387983 */ /* 0x000f220000100800 */
[----:B------:R-:W-:-:S03]  /*11e10*/  LOP3.LUT R6, R17, 0x100, RZ, 0xfc, !PT ;  /* 0x0000010011067812 */ /* 0x000fc600078efcff */
[----:B------:R-:W4:Y:S01]  /*11e20*/  LDL R54, [R1+0x6c] ;  /* 0x00006c0001367983 */ /* 0x000f220000100800 */
[----:B------:R-:W-:-:S03]  /*11e30*/  ISETP.GE.AND P5, PT, R2, UR44, PT ;  /* 0x0000002c02007c0c */ /* 0x000fc6000bfa6270 */
[----:B------:R-:W4:Y:S01]  /*11e40*/  LDL R52, [R1+0x68] ;  /* 0x0000680001347983 */ /* 0x000f220000100800 */
[----:B------:R-:W-:Y:S01]  /*11e50*/  LOP3.LUT R7, R17, 0x120, RZ, 0xfc, !PT ;  /* 0x0000012011077812 */ /* 0x000fe200078efcff */
[----:B------:R-:W0:Y:S01]  /*11e60*/  S2UR UR8, SR_CgaCtaId ;  /* 0x00000000000879c3 */ /* 0x000e220000008800 */
[----:B------:R-:W-:Y:S01]  /*11e70*/  ISETP.GE.AND P0, PT, R3, UR44, PT ;  /* 0x0000002c03007c0c */ /* 0x000fe2000bf06270 */
[----:B------:R-:W5:Y:S01]  /*11e80*/  @!P3 LDG.E.U16 R22, desc[UR20][R18.64+0x80] ;  /* 0x000080141216b981 */ /* 0x000f62000c1e1500 */
[----:B------:R-:W-:Y:S02]  /*11e90*/  ISETP.GE.AND P1, PT, R4, UR44, PT ;  /* 0x0000002c04007c0c */ /* 0x000fe4000bf26270 */
[----:B------:R-:W-:Y:S01]  /*11ea0*/  F2FP.F16.F32.PACK_AB R234, R234, R235 ;  /* 0x000000ebeaea723e */ /* 0x000fe200000000ff */
[----:B------:R-:W4:Y:S01]  /*11eb0*/  @!P4 LDG.E.U16 R23, desc[UR20][R18.64+0xc0] ;  /* 0x0000c0141217c981 */ /* 0x000f22000c1e1500 */
[----:B------:R-:W-:Y:S02]  /*11ec0*/  ISETP.GE.AND P2, PT, R5, UR44, PT ;  /* 0x0000002c05007c0c */ /* 0x000fe4000bf46270 */
[----:B------:R-:W-:Y:S01]  /*11ed0*/  F2FP.F16.F32.PACK_AB R200, R200, R233 ;  /* 0x000000e9c8c8723e */ /* 0x000fe200000000ff */
[----:B------:R-:W4:Y:S01]  /*11ee0*/  @!P5 LDG.E.U16 R24, desc[UR20][R18.64+0x100] ;  /* 0x000100141218d981 */ /* 0x000f22000c1e1500 */
[----:B------:R-:W-:-:S02]  /*11ef0*/  ISETP.GE.AND P3, PT, R6, UR44, PT ;  /* 0x0000002c06007c0c */ /* 0x000fc4000bf66270 */
[----:B------:R-:W-:Y:S01]  /*11f00*/  F2FP.F16.F32.PACK_AB R198, R198, R199 ;  /* 0x000000c7c6c6723e */ /* 0x000fe200000000ff */
[----:B------:R-:W4:Y:S01]  /*11f10*/  @!P0 LDG.E.U16 R25, desc[UR20][R18.64+0x140] ;  /* 0x0001401412198981 */ /* 0x000f22000c1e1500 */
[----:B------:R-:W-:Y:S02]  /*11f20*/  ISETP.GE.AND P4, PT, R7, UR44, PT ;  /* 0x0000002c07007c0c */ /* 0x000fe4000bf86270 */
[----:B------:R-:W-:Y:S01]  /*11f30*/  F2FP.F16.F32.PACK_AB R196, R196, R197 ;  /* 0x000000c5c4c4723e */ /* 0x000fe200000000ff */
[----:B------:R-:W4:Y:S01]  /*11f40*/  @!P1 LDG.E.U16 R26, desc[UR20][R18.64+0x180] ;  /* 0x00018014121a9981 */ /* 0x000f22000c1e1500 */
[C---:B------:R-:W-:Y:S02]  /*11f50*/  LOP3.LUT R8, R17.reuse, 0x140, RZ, 0xfc, !PT ;  /* 0x0000014011087812 */ /* 0x040fe400078efcff */
[----:B------:R-:W-:Y:S01]  /*11f60*/  F2FP.F16.F32.PACK_AB R194, R194, R195 ;  /* 0x000000c3c2c2723e */ /* 0x000fe200000000ff */
[----:B------:R-:W4:Y:S01]  /*11f70*/  @!P2 LDG.E.U16 R27, desc[UR20][R18.64+0x1c0] ;  /* 0x0001c014121ba981 */ /* 0x000f22000c1e1500 */
[----:B------:R-:W-:-:S02]  /*11f80*/  LOP3.LUT R9, R17, 0x160, RZ, 0xfc, !PT ;  /* 0x0000016011097812 */ /* 0x000fc400078efcff */
[----:B------:R-:W-:Y:S01]  /*11f90*/  F2FP.F16.F32.PACK_AB R104, R104, R193 ;  /* 0x000000c16868723e */ /* 0x000fe200000000ff */
[----:B------:R-:W4:Y:S01]  /*11fa0*/  @!P3 LDG.E.U16 R28, desc[UR20][R18.64+0x200] ;  /* 0x00020014121cb981 */ /* 0x000f22000c1e1500 */
[C---:B------:R-:W-:Y:S02]  /*11fb0*/  LOP3.LUT R10, R17.reuse, 0x180, RZ, 0xfc, !PT ;  /* 0x00000180110a7812 */ /* 0x040fe400078efcff */
[----:B------:R-:W-:Y:S01]  /*11fc0*/  F2FP.F16.F32.PACK_AB R102, R102, R103 ;  /* 0x000000676666723e */ /* 0x000fe200000000ff */
[----:B------:R-:W4:Y:S01]  /*11fd0*/  @!P4 LDG.E.U16 R29, desc[UR20][R18.64+0x240] ;  /* 0x00024014121dc981 */ /* 0x000f22000c1e1500 */
[----:B------:R-:W-:Y:S02]  /*11fe0*/  LOP3.LUT R11, R17, 0x1a0, RZ, 0xfc, !PT ;  /* 0x000001a0110b7812 */ /* 0x000fe400078efcff */
[----:B------:R-:W-:Y:S01]  /*11ff0*/  ISETP.NE.AND P6, PT, R131, RZ, PT ;  /* 0x000000ff8300720c */ /* 0x000fe20003fc5270 */
[----:B------:R-:W-:Y:S01]  /*12000*/  UMOV UR7, 0x400 ;  /* 0x0000040000077882 */ /* 0x000fe20000000000 */
[----:B------:R-:W-:-:S02]  /*12010*/  LOP3.LUT R12, R17, 0x1c0, RZ, 0xfc, !PT ;  /* 0x000001c0110c7812 */ /* 0x000fc400078efcff */
[----:B------:R-:W-:Y:S01]  /*12020*/  F2FP.F16.F32.PACK_AB R100, R100, R101 ;  /* 0x000000656464723e */ /* 0x000fe200000000ff */
[----:B------:R-:W-:Y:S01]  /*12030*/  ULEA UR9, UR16, 0xfffff800, 0xb ;  /* 0xfffff80010097891 */ /* 0x000fe2000f8e583f */
[----:B------:R-:W-:Y:S01]  /*12040*/  ISETP.GE.AND P5, PT, R8, UR44, PT ;  /* 0x0000002c08007c0c */ /* 0x000fe2000bfa6270 */
[----:B------:R-:W-:Y:S01]  /*12050*/  USHF.R.S32.HI UR24, URZ, 0x1f, UR11 ;  /* 0x0000001f3f187899 */ /* 0x000fe2000801140b */
[----:B------:R-:W-:Y:S01]  /*12060*/  LOP3.LUT R13, R17, 0x1e0, RZ, 0xfc, !PT ;  /* 0x000001e0110d7812 */ /* 0x000fe200078efcff */
[----:B------:R-:W-:Y:S01]  /*12070*/  ULDC.64 UR28, c[0x0][0x388] ;  /* 0x0000e200001c7ab9 */ /* 0x000fe20000000a00 */
[----:B------:R-:W-:Y:S01]  /*12080*/  ISETP.GE.AND P0, PT, R9, UR44, PT ;  /* 0x0000002c09007c0c */ /* 0x000fe2000bf06270 */
[----:B------:R-:W-:Y:S01]  /*12090*/  ULDC.64 UR26, c[0x0][0x3a8] ;  /* 0x0000ea00001a7ab9 */ /* 0x000fe20000000a00 */
[----:B------:R-:W-:Y:S02]  /*120a0*/  ISETP.GE.AND P1, PT, R10, UR44, PT ;  /* 0x0000002c0a007c0c */ /* 0x000fe4000bf26270 */
[----:B------:R-:W-:-:S02]  /*120b0*/  ISETP.GE.AND P2, PT, R11, UR44, PT ;  /* 0x0000002c0b007c0c */ /* 0x000fc4000bf46270 */
[----:B------:R-:W-:Y:S02]  /*120c0*/  ISETP.GE.AND P3, PT, R12, UR44, PT ;  /* 0x0000002c0c007c0c */ /* 0x000fe4000bf66270 */
[----:B------:R-:W-:Y:S01]  /*120d0*/  ISETP.GE.AND P4, PT, R13, UR44, PT ;  /* 0x0000002c0d007c0c */ /* 0x000fe2000bf86270 */
[----:B------:R-:W4:Y:S04]  /*120e0*/  @!P5 LDG.E.U16 R30, desc[UR20][R18.64+0x280] ;  /* 0x00028014121ed981 */ /* 0x000f28000c1e1500 */
[----:B------:R-:W4:Y:S04]  /*120f0*/  @!P0 LDG.E.U16 R31, desc[UR20][R18.64+0x2c0] ;  /* 0x0002c014121f8981 */ /* 0x000f28000c1e1500 */
[----:B------:R-:W4:Y:S04]  /*12100*/  @!P1 LDG.E.U16 R32, desc[UR20][R18.64+0x300] ;  /* 0x0003001412209981 */ /* 0x000f28000c1e1500 */
[----:B------:R-:W4:Y:S04]  /*12110*/  @!P2 LDG.E.U16 R33, desc[UR20][R18.64+0x340] ;  /* 0x000340141221a981 */ /* 0x000f28000c1e1500 */
[----:B------:R-:W4:Y:S04]  /*12120*/  @!P3 LDG.E.U16 R34, desc[UR20][R18.64+0x380] ;  /* 0x000380141222b981 */ /* 0x000f28000c1e1500 */
[----:B------:R-:W4:Y:S04]  /*12130*/  @!P4 LDG.E.U16 R35, desc[UR20][R18.64+0x3c0] ;  /* 0x0003c0141223c981 */ /* 0x000f28000c1e1500 */
[----:B--2---:R-:W-:Y:S04]  /*12140*/  STS.U16 [R82], R20 ;  /* 0x0000001452007388 */ /* 0x004fe80000000400 */
[----:B---3--:R-:W-:Y:S04]  /*12150*/  STS.U16 [R80+0x40], R21 ;  /* 0x0000401550007388 */ /* 0x008fe80000000400 */
        /* <DEDUP_REMOVED lines=19> */
[----:B------:R-:W-:Y:S01]  /*12290*/  LDS.U16 R22, [R129+0x10] ;  /* 0x0000100081167984 */ /* 0x000fe20000000400 */
[----:B-1----:R-:W-:-:S05]  /*122a0*/  HADD2.F32 R18, -RZ, R18.H0_H0 ;  /* 0x20000012ff127230 */ /* 0x002fca0000004100 */
[----:B------:R-:W-:Y:S01]  /*122b0*/  FADD.FTZ R23, R18, UR5 ;  /* 0x0000000512177e21 */ /* 0x000fe20008010000 */
[----:B--2---:R-:W-:Y:S01]  /*122c0*/  HADD2.F32 R21, -RZ, R21.H0_H0 ;  /* 0x20000015ff157230 */ /* 0x004fe20000004100 */
[----:B------:R-:W-:Y:S03]  /*122d0*/  LDS.U16 R18, [R129+0x8] ;  /* 0x0000080081127984 */ /* 0x000fe60000000400 */
[----:B------:R-:W-:Y:S01]  /*122e0*/  FSETP.GTU.FTZ.AND P4, PT, R23, 20, PT ;  /* 0x41a000001700780b */ /* 0x000fe20003f9c000 */
[----:B------:R-:W-:Y:S01]  /*122f0*/  FADD.FTZ R27, R21, UR5 ;  /* 0x00000005151b7e21 */ /* 0x000fe20008010000 */
[----:B---3--:R-:W-:Y:S01]  /*12300*/  HADD2.F32 R20, -RZ, R20.H0_H0 ;  /* 0x20000014ff147230 */ /* 0x008fe20000004100 */
[----:B------:R-:W-:Y:S03]  /*12310*/  LDS.U16 R21, [R129+0xe] ;  /* 0x00000e0081157984 */ /* 0x000fe60000000400 */
[----:B------:R-:W-:Y:S01]  /*12320*/  FSETP.GTU.FTZ.AND P1, PT, R27, 20, PT ;  /* 0x41a000001b00780b */ /* 0x000fe20003f3c000 */
[----:B------:R-:W-:Y:S01]  /*12330*/  FADD.FTZ R26, R20, UR5 ;  /* 0x00000005141a7e21 */ /* 0x000fe20008010000 */
[----:B----4-:R-:W-:Y:S01]  /*12340*/  HADD2.F32 R19, -RZ, R19.H0_H0 ;  /* 0x20000013ff137230 */ /* 0x010fe20000004100 */
[----:B------:R-:W1:Y:S04]  /*12350*/  LDS.U16 R20, [R129+0xc] ;  /* 0x00000c0081147984 */ /* 0x000e680000000400 */
[----:B------:R-:W-:-:S04]  /*12360*/  @!P4 FMUL.FTZ R23, R23, -1.4426950216293334961 ;  /* 0xbfb8aa3b1717c820 */ /* 0x000fc80000410000 */
[----:B------:R2:W3:Y:S01]  /*12370*/  @!P4 MUFU.EX2 R24, R23 ;  /* 0x000000170018c308 */ /* 0x0004e20000000800 */
[----:B------:R-:W-:Y:S01]  /*12380*/  FADD.FTZ R25, R19, UR5 ;  /* 0x0000000513197e21 */ /* 0x000fe20008010000 */
[----:B------:R-:W-:Y:S01]  /*12390*/  @!P1 FMUL.FTZ R27, R27, -1.4426950216293334961 ;  /* 0xbfb8aa3b1b1b9820 */ /* 0x000fe20000410000 */
[C---:B------:R-:W-:Y:S01]  /*123a0*/  FSETP.GTU.FTZ.AND P0, PT, R26.reuse, 20, PT ;  /* 0x41a000001a00780b */ /* 0x040fe20003f1c000 */
[----:B------:R-:W-:Y:S04]  /*123b0*/  LDS.U16 R19, [R129+0xa] ;  /* 0x00000a0081137984 */ /* 0x000fe80000000400 */
[----:B--2---:R-:W2:Y:S01]  /*123c0*/  LDS.U16 R23, [R129+0x12] ;  /* 0x0000120081177984 */ /* 0x004ea20000000400 */
[----:B------:R-:W-:Y:S01]  /*123d0*/  FSETP.GTU.FTZ.AND P5, PT, R25, 20, PT ;  /* 0x41a000001900780b */ /* 0x000fe20003fbc000 */
[----:B------:R-:W4:Y:S06]  /*123e0*/  @!P1 MUFU.EX2 R27, R27 ;  /* 0x0000001b001b9308 */ /* 0x000f2c0000000800 */
[----:B------:R-:W-:Y:S01]  /*123f0*/  @!P0 FMUL.FTZ R26, R26, -1.4426950216293334961 ;  /* 0xbfb8aa3b1a1a8820 */ /* 0x000fe20000410000 */
[----:B---3--:R-:W-:-:S05]  /*12400*/  @!P4 FADD.FTZ R24, R24, 1 ;  /* 0x3f8000001818c421 */ /* 0x008fca0000010000 */
[----:B------:R-:W-:Y:S01]  /*12410*/  @!P5 FMUL.FTZ R25, R25, -1.4426950216293334961 ;  /* 0xbfb8aa3b1919d820 */ /* 0x000fe20000410000 */
[----:B------:R-:W-:Y:S01]  /*12420*/  @!P0 MUFU.EX2 R26, R26 ;  /* 0x0000001a001a8308 */ /* 0x000fe20000000800 */
[----:B----4-:R-:W-:-:S07]  /*12430*/  @!P1 FADD.FTZ R27, R27, 1 ;  /* 0x3f8000001b1b9421 */ /* 0x010fce0000010000 */
[----:B------:R-:W3:Y:S08]  /*12440*/  @!P5 MUFU.EX2 R25, R25 ;  /* 0x000000190019d308 */ /* 0x000ef00000000800 */
[----:B------:R-:W4:Y:S01]  /*12450*/  @!P4 MUFU.RCP R29, R24 ;  /* 0x00000018001dc308 */ /* 0x000f220000001000 */
[----:B-1----:R-:W-:-:S07]  /*12460*/  HADD2.F32 R20, -RZ, R20.H0_H0 ;  /* 0x20000014ff147230 */ /* 0x002fce0000004100 */
[----:B------:R-:W1:Y:S01]  /*12470*/  @!P1 MUFU.RCP R24, R27 ;  /* 0x0000001b00189308 */ /* 0x000e620000001000 */
[----:B--2---:R-:W-:Y:S02]  /*12480*/  HADD2.F32 R23, -RZ, R23.H0_H0 ;  /* 0x20000017ff177230 */ /* 0x004fe40000004100 */
[----:B------:R-:W-:Y:S01]  /*12490*/  FADD.FTZ R20, R20, UR5 ;  /* 0x0000000514147e21 */ /* 0x000fe20008010000 */
[----:B---3--:R-:W-:Y:S01]  /*124a0*/  @!P5 FADD.FTZ R25, R25, 1 ;  /* 0x3f8000001919d421 */ /* 0x008fe20000010000 */
[----:B------:R-:W-:Y:S01]  /*124b0*/  @!P0 FADD.FTZ R26, R26, 1 ;  /* 0x3f8000001a1a8421 */ /* 0x000fe20000010000 */
[----:B------:R-:W-:Y:S02]  /*124c0*/  FADD.FTZ R23, R23, UR5 ;  /* 0x0000000517177e21 */ /* 0x000fe40008010000 */
[----:B------:R-:W2:Y:S01]  /*124d0*/  @!P5 MUFU.RCP R28, R25 ;  /* 0x00000019001cd308 */ /* 0x000ea20000001000 */
[----:B----4-:R-:W-:Y:S01]  /*124e0*/  @!P4 FMUL.FTZ R84, R84, R29 ;  /* 0x0000001d5454c220 */ /* 0x010fe20000410000 */
[----:B------:R-:W-:Y:S01]  /*124f0*/  FSETP.GTU.FTZ.AND P4, PT, R20, 20, PT ;  /* 0x41a000001400780b */ /* 0x000fe20003f9c000 */
[----:B------:R-:W-:-:S02]  /*12500*/  HADD2.F32 R18, -RZ, R18.H0_H0 ;  /* 0x20000012ff127230 */ /* 0x000fc40000004100 */
[----:B------:R-:W-:-:S03]  /*12510*/  HADD2.F32 R19, -RZ, R19.H0_H0 ;  /* 0x20000013ff137230 */ /* 0x000fc60000004100 */
[----:B------:R-:W3:Y:S01]  /*12520*/  @!P0 MUFU.RCP R31, R26 ;  /* 0x0000001a001f8308 */ /* 0x000ee20000001000 */
[----:B-1----:R-:W-:Y:S01]  /*12530*/  @!P1 FMUL.FTZ R87, R87, R24 ;  /* 0x0000001857579220 */ /* 0x002fe20000410000 */
[----:B------:R-:W-:Y:S01]  /*12540*/  FSETP.GTU.FTZ.AND P1, PT, R23, 20, PT ;  /* 0x41a000001700780b */ /* 0x000fe20003f3c000 */
[----:B------:R-:W-:Y:S01]  /*12550*/  FADD.FTZ R18, R18, UR5 ;  /* 0x0000000512127e21 */ /* 0x000fe20008010000 */
[----:B------:R-:W-:Y:S01]  /*12560*/  FADD.FTZ R19, R19, UR5 ;  /* 0x0000000513137e21 */ /* 0x000fe20008010000 */
[----:B------:R-:W-:Y:S02]  /*12570*/  HADD2.F32 R21, -RZ, R21.H0_H0 ;  /* 0x20000015ff157230 */ /* 0x000fe40000004100 */
[----:B------:R-:W-:Y:S01]  /*12580*/  HADD2.F32 R22, -RZ, R22.H0_H0 ;  /* 0x20000016ff167230 */ /* 0x000fe20000004100 */
[----:B------:R-:W-:Y:S01]  /*12590*/  FSETP.GTU.FTZ.AND P2, PT, R18, 20, PT ;  /* 0x41a000001200780b */ /* 0x000fe20003f5c000 */
[----:B------:R-:W-:Y:S01]  /*125a0*/  @!P4 FMUL.FTZ R20, R20, -1.4426950216293334961 ;  /* 0xbfb8aa3b1414c820 */ /* 0x000fe20000410000 */
[----:B------:R-:W-:Y:S01]  /*125b0*/  FSETP.GTU.FTZ.AND P3, PT, R19, 20, PT ;  /* 0x41a000001300780b */ /* 0x000fe20003f7c000 */
[----:B------:R-:W-:Y:S01]  /*125c0*/  FADD.FTZ R21, R21, UR5 ;  /* 0x0000000515157e21 */ /* 0x000fe20008010000 */
[----:B------:R-:W-:Y:S01]  /*125d0*/  FADD.FTZ R22, R22, UR5 ;  /* 0x0000000516167e21 */ /* 0x000fe20008010000 */
[----:B--2---:R-:W-:-:S02]  /*125e0*/  @!P5 FMUL.FTZ R85, R85, R28 ;  /* 0x0000001c5555d220 */ /* 0x004fc40000410000 */
[----:B------:R-:W-:Y:S01]  /*125f0*/  @!P1 FMUL.FTZ R23, R23, -1.4426950216293334961 ;  /* 0xbfb8aa3b17179820 */ /* 0x000fe20000410000 */
[----:B------:R-:W-:Y:S01]  /*12600*/  FSETP.GTU.FTZ.AND P5, PT, R21, 20, PT ;  /* 0x41a000001500780b */ /* 0x000fe20003fbc000 */
[----:B---3--:R-:W-:Y:S01]  /*12610*/  @!P0 FMUL.FTZ R86, R86, R31 ;  /* 0x0000001f56568220 */ /* 0x008fe20000410000 */
[----:B------:R-:W-:Y:S01]  /*12620*/  FSETP.GTU.FTZ.AND P0, PT, R22, 20, PT ;  /* 0x41a000001600780b */ /* 0x000fe20003f1c000 */
[----:B------:R-:W1:Y:S02]  /*12630*/  @!P4 MUFU.EX2 R20, R20 ;  /* 0x000000140014c308 */ /* 0x000e640000000800 */
[----:B------:R-:W-:-:S06]  /*12640*/  @!P2 FMUL.FTZ R18, R18, -1.4426950216293334961 ;  /* 0xbfb8aa3b1212a820 */ /* 0x000fcc0000410000 */
[----:B------:R-:W2:Y:S01]  /*12650*/  @!P1 MUFU.EX2 R23, R23 ;  /* 0x0000001700179308 */ /* 0x000ea20000000800 */
[----:B------:R-:W-:Y:S01]  /*12660*/  @!P3 FMUL.FTZ R19, R19, -1.4426950216293334961 ;  /* 0xbfb8aa3b1313b820 */ /* 0x000fe20000410000 */
[----:B------:R-:W-:Y:S02]  /*12670*/  @!P5 FMUL.FTZ R21, R21, -1.4426950216293334961 ;  /* 0xbfb8aa3b1515d820 */ /* 0x000fe40000410000 */
[----:B------:R-:W-:-:S04]  /*12680*/  @!P0 FMUL.FTZ R22, R22, -1.4426950216293334961 ;  /* 0xbfb8aa3b16168820 */ /* 0x000fc80000410000 */
[----:B------:R-:W3:Y:S01]  /*12690*/  @!P2 MUFU.EX2 R18, R18 ;  /* 0x000000120012a308 */ /* 0x000ee20000000800 */
[----:B-1----:R-:W-:Y:S01]  /*126a0*/  @!P4 FADD.FTZ R20, R20, 1 ;  /* 0x3f8000001414c421 */ /* 0x002fe20000010000 */
[----:B------:R-:W-:-:S06]  /*126b0*/  SHF.L.U32 R24, R131, 0x4, RZ ;  /* 0x0000000483187819 */ /* 0x000fcc00000006ff */
[----:B------:R-:W1:Y:S01]  /*126c0*/  @!P3 MUFU.EX2 R19, R19 ;  /* 0x000000130013b308 */ /* 0x000e620000000800 */
[----:B--2---:R-:W-:Y:S01]  /*126d0*/  @!P1 FADD.FTZ R23, R23, 1 ;  /* 0x3f80000017179421 */ /* 0x004fe20000010000 */
[----:B------:R-:W-:-:S06]  /*126e0*/  LOP3.LUT R25, R24, 0xfffffe00, RZ, 0xc0, !PT ;  /* 0xfffffe0018197812 */ /* 0x000fcc00078ec0ff */
[----:B------:R-:W2:Y:S08]  /*126f0*/  @!P5 MUFU.EX2 R21, R21 ;  /* 0x000000150015d308 */ /* 0x000eb00000000800 */
[----:B------:R-:W4:Y:S01]  /*12700*/  @!P0 MUFU.EX2 R22, R22 ;  /* 0x0000001600168308 */ /* 0x000f220000000800 */
[----:B------:R-:W-:-:S07]  /*12710*/  LEA R53, R130, R25, 0x4 ;  /* 0x0000001982357211 */ /* 0x000fce00078e20ff */
[----:B------:R-:W-:Y:S01]  /*12720*/  @!P4 MUFU.RCP R57, R20 ;  /* 0x000000140039c308 */ /* 0x000fe20000001000 */
[----:B---3--:R-:W-:-:S07]  /*12730*/  @!P2 FADD.FTZ R18, R18, 1 ;  /* 0x3f8000001212a421 */ /* 0x008fce0000010000 */
[----:B------:R3:W5:Y:S01]  /*12740*/  @!P1 MUFU.RCP R20, R23 ;  /* 0x0000001700149308 */ /* 0x0007620000001000 */
[----:B-1----:R-:W-:Y:S01]  /*12750*/  @!P3 FADD.FTZ R19, R19, 1 ;  /* 0x3f8000001313b421 */ /* 0x002fe20000010000 */
[----:B------:R-:W-:Y:S01]  /*12760*/  IADD3 R32, R53, 0x6, RZ ;  /* 0x0000000635207810 */ /* 0x000fe20007ffe0ff */
[----:B--2---:R-:W-:Y:S01]  /*12770*/  @!P5 FADD.FTZ R21, R21, 1 ;  /* 0x3f8000001515d421 */ /* 0x004fe20000010000 */
[C---:B------:R-:W-:Y:S01]  /*12780*/  IADD3 R24, R53.reuse, 0x1, RZ ;  /* 0x0000000135187810 */ /* 0x040fe20007ffe0ff */
[----:B----4-:R-:W-:Y:S01]  /*12790*/  @!P0 FADD.FTZ R22, R22, 1 ;  /* 0x3f80000016168421 */ /* 0x010fe20000010000 */
[C---:B------:R-:W-:Y:S02]  /*127a0*/  IADD3 R26, R53.reuse, 0x2, RZ ;  /* 0x00000002351a7810 */ /* 0x040fe40007ffe0ff */
[----:B------:R1:W-:Y:S01]  /*127b0*/  @!P2 MUFU.RCP R55, R18 ;  /* 0x000000120037a308 */ /* 0x0003e20000001000 */
[C---:B------:R-:W-:Y:S01]  /*127c0*/  IADD3 R27, R53.reuse, 0x3, RZ ;  /* 0x00000003351b7810 */ /* 0x040fe20007ffe0ff */
[----:B---3--:R-:W-:Y:S01]  /*127d0*/  LDS.U16 R23, [R129+0x1e] ;  /* 0x00001e0081177984 */ /* 0x008fe20000000400 */
[----:B------:R-:W-:-:S02]  /*127e0*/  IADD3 R28, R53, 0x4, RZ ;  /* 0x00000004351c7810 */ /* 0x000fc40007ffe0ff */
[C---:B------:R-:W-:Y:S02]  /*127f0*/  IADD3 R30, R53.reuse, 0x5, RZ ;  /* 0x00000005351e7810 */ /* 0x040fe40007ffe0ff */
[C---:B------:R-:W-:Y:S01]  /*12800*/  IADD3 R34, R53.reuse, 0x7, RZ ;  /* 0x0000000735227810 */ /* 0x040fe20007ffe0ff */
[----:B------:R2:W-:Y:S01]  /*12810*/  @!P3 MUFU.RCP R50, R19 ;  /* 0x000000130032b308 */ /* 0x0005e20000001000 */
[C---:B------:R-:W-:Y:S02]  /*12820*/  IADD3 R36, R53.reuse, 0x8, RZ ;  /* 0x0000000835247810 */ /* 0x040fe40007ffe0ff */
[C---:B------:R-:W-:Y:S02]  /*12830*/  IADD3 R38, R53.reuse, 0x9, RZ ;  /* 0x0000000935267810 */ /* 0x040fe40007ffe0ff */
[C---:B------:R-:W-:Y:S02]  /*12840*/  IADD3 R40, R53.reuse, 0xa, RZ ;  /* 0x0000000a35287810 */ /* 0x040fe40007ffe0ff */
[----:B------:R-:W-:-:S02]  /*12850*/  IADD3 R42, R53, 0xb, RZ ;  /* 0x0000000b352a7810 */ /* 0x000fc40007ffe0ff */
[C---:B------:R-:W-:Y:S02]  /*12860*/  IADD3 R44, R53.reuse, 0xc, RZ ;  /* 0x0000000c352c7810 */ /* 0x040fe40007ffe0ff */
[C---:B------:R-:W-:Y:S02]  /*12870*/  IADD3 R46, R53.reuse, 0xd, RZ ;  /* 0x0000000d352e7810 */ /* 0x040fe40007ffe0ff */
[C---:B------:R-:W-:Y:S02]  /*12880*/  IADD3 R48, R53.reuse, 0xe, RZ ;  /* 0x0000000e35307810 */ /* 0x040fe40007ffe0ff */
[----:B-1----:R-:W-:Y:S02]  /*12890*/  IADD3 R18, R53, 0xf, RZ ;  /* 0x0000000f35127810 */ /* 0x002fe40007ffe0ff */
[-C--:B--2---:R-:W-:Y:S01]  /*128a0*/  LEA.HI.SX32 R19, R32, R53.reuse, 0x1b ;  /* 0x0000003520137211 */ /* 0x084fe200078fdaff */
[----:B------:R1:W-:Y:S01]  /*128b0*/  @!P0 MUFU.RCP R59, R22 ;  /* 0x00000016003b8308 */ /* 0x0003e20000001000 */
[-C--:B------:R-:W-:Y:S01]  /*128c0*/  LEA.HI.SX32 R25, R24, R53.reuse, 0x1b ;  /* 0x0000003518197211 */ /* 0x080fe200078fdaff */
[----:B-----5:R-:W-:Y:S01]  /*128d0*/  @!P1 FMUL.FTZ R93, R93, R20 ;  /* 0x000000145d5d9220 */ /* 0x020fe20000410000 */
[-C--:B------:R-:W-:Y:S01]  /*128e0*/  LEA.HI.SX32 R29, R26, R53.reuse, 0x1b ;  /* 0x000000351a1d7211 */ /* 0x080fe200078fdaff */
[----:B------:R-:W-:Y:S01]  /*128f0*/  LDS.U16 R20, [R129+0x18] ;  /* 0x0000180081147984 */ /* 0x000fe20000000400 */
[----:B------:R-:W-:-:S02]  /*12900*/  LEA.HI.SX32 R31, R27, R53, 0x1b ;  /* 0x000000351b1f7211 */ /* 0x000fc400078fdaff */
[-C--:B------:R-:W-:Y:S01]  /*12910*/  LEA.HI.SX32 R33, R28, R53.reuse, 0x1b ;  /* 0x000000351c217211 */ /* 0x080fe200078fdaff */
[----:B------:R2:W3:Y:S01]  /*12920*/  @!P5 MUFU.RCP R24, R21 ;  /* 0x000000150018d308 */ /* 0x0004e20000001000 */
[-C--:B------:R-:W-:Y:S01]  /*12930*/  LEA.HI.SX32 R35, R30, R53.reuse, 0x1b ;  /* 0x000000351e237211 */ /* 0x080fe200078fdaff */
[----:B-1----:R-:W-:Y:S01]  /*12940*/  LDS.U16 R22, [R129+0x1c] ;  /* 0x00001c0081167984 */ /* 0x002fe20000000400 */
[-C--:B------:R-:W-:Y:S02]  /*12950*/  LEA.HI.SX32 R37, R34, R53.reuse, 0x1b ;  /* 0x0000003522257211 */ /* 0x080fe400078fdaff */
[-C--:B------:R-:W-:Y:S02]  /*12960*/  LEA.HI.SX32 R39, R36, R53.reuse, 0x1b ;  /* 0x0000003524277211 */ /* 0x080fe400078fdaff */
[-C--:B------:R-:W-:Y:S02]  /*12970*/  LEA.HI.SX32 R41, R38, R53.reuse, 0x1b ;  /* 0x0000003526297211 */ /* 0x080fe400078fdaff */
[-C--:B------:R-:W-:Y:S01]  /*12980*/  LEA.HI.SX32 R43, R40, R53.reuse, 0x1b ;  /* 0x00000035282b7211 */ /* 0x080fe200078fdaff */
[----:B--2---:R-:W-:Y:S01]  /*12990*/  LDS.U16 R21, [R129+0x1a] ;  /* 0x00001a0081157984 */ /* 0x004fe20000000400 */
[----:B------:R-:W-:-:S02]  /*129a0*/  LEA.HI.SX32 R45, R42, R53, 0x1b ;  /* 0x000000352a2d7211 */ /* 0x000fc400078fdaff */
[-C--:B------:R-:W-:Y:S02]  /*129b0*/  LEA.HI.SX32 R47, R44, R53.reuse, 0x1b ;  /* 0x000000352c2f7211 */ /* 0x080fe400078fdaff */
[-C--:B------:R-:W-:Y:S02]  /*129c0*/  LEA.HI.SX32 R49, R46, R53.reuse, 0x1b ;  /* 0x000000352e317211 */ /* 0x080fe400078fdaff */
[-C--:B------:R-:W-:Y:S02]  /*129d0*/  LEA.HI.SX32 R51, R48, R53.reuse, 0x1b ;  /* 0x0000003530337211 */ /* 0x080fe400078fdaff */
[----:B------:R-:W-:Y:S02]  /*129e0*/  LEA.HI.SX32 R53, R18, R53, 0x1b ;  /* 0x0000003512357211 */ /* 0x000fe400078fdaff */
[----:B------:R-:W-:Y:S01]  /*129f0*/  LEA R28, R19, R108, 0x1 ;  /* 0x0000006c131c7211 */ /* 0x000fe200078e08ff */
[----:B------:R-:W1:Y:S04]  /*12a00*/  LDS.U16 R18, [R129+0x14] ;  /* 0x0000140081127984 */ /* 0x000e680000000400 */
[----:B------:R-:W2:Y:S01]  /*12a10*/  LDS.U16 R19, [R129+0x16] ;  /* 0x0000160081137984 */ /* 0x000ea20000000400 */
[----:B------:R-:W-:Y:S01]  /*12a20*/  BAR.SYNC.DEFER_BLOCKING 0x0 ;  /* 0x0000000000007b1d */ /* 0x000fe20000010000 */
[----:B---3--:R-:W-:Y:S01]  /*12a30*/  @!P5 FMUL.FTZ R91, R91, R24 ;  /* 0x000000185b5bd220 */ /* 0x008fe20000410000 */
[----:B------:R-:W-:-:S02]  /*12a40*/  LEA R27, R25, R108, 0x1 ;  /* 0x0000006c191b7211 */ /* 0x000fc400078e08ff */
[----:B------:R-:W-:Y:S02]  /*12a50*/  PRMT R24, R234, 0x7632, R24 ;  /* 0x00007632ea187816 */ /* 0x000fe40000000018 */
[-C--:B------:R-:W-:Y:S02]  /*12a60*/  LEA R29, R29, R108.reuse, 0x1 ;  /* 0x0000006c1d1d7211 */ /* 0x080fe400078e08ff */
[-C--:B------:R-:W-:Y:S02]  /*12a70*/  LEA R31, R31, R108.reuse, 0x1 ;  /* 0x0000006c1f1f7211 */ /* 0x080fe400078e08ff */
[----:B------:R-:W-:Y:S02]  /*12a80*/  PRMT R25, R200, 0x7632, R25 ;  /* 0x00007632c8197816 */ /* 0x000fe40000000019 */
[-C--:B------:R-:W-:Y:S02]  /*12a90*/  LEA R33, R33, R108.reuse, 0x1 ;  /* 0x0000006c21217211 */ /* 0x080fe400078e08ff */
[----:B------:R-:W-:-:S02]  /*12aa0*/  LEA R35, R35, R108, 0x1 ;  /* 0x0000006c23237211 */ /* 0x000fc400078e08ff */
[----:B------:R-:W-:Y:S02]  /*12ab0*/  PRMT R26, R198, 0x7632, R26 ;  /* 0x00007632c61a7816 */ /* 0x000fe4000000001a */
[-C--:B------:R-:W-:Y:S02]  /*12ac0*/  LEA R37, R37, R108.reuse, 0x1 ;  /* 0x0000006c25257211 */ /* 0x080fe400078e08ff */
[----:B------:R-:W-:Y:S01]  /*12ad0*/  PRMT R30, R196, 0x7632, R30 ;  /* 0x00007632c41e7816 */ /* 0x000fe2000000001e */
[----:B------:R-:W-:Y:S01]  /*12ae0*/  STS.U16 [R129], R234 ;  /* 0x000000ea81007388 */ /* 0x000fe20000000400 */
[----:B------:R-:W-:-:S03]  /*12af0*/  LEA R39, R39, R108, 0x1 ;  /* 0x0000006c27277211 */ /* 0x000fc600078e08ff */
[----:B------:R3:W-:Y:S01]  /*12b00*/  STS.U16 [R27+0x2], R24 ;  /* 0x000002181b007388 */ /* 0x0007e20000000400 */
[----:B------:R-:W-:-:S03]  /*12b10*/  LEA R41, R41, R108, 0x1 ;  /* 0x0000006c29297211 */ /* 0x000fc600078e08ff */
[----:B------:R-:W-:Y:S01]  /*12b20*/  STS.U16 [R29+0x4], R200 ;  /* 0x000004c81d007388 */ /* 0x000fe20000000400 */
[----:B------:R-:W-:-:S03]  /*12b30*/  LEA R43, R43, R108, 0x1 ;  /* 0x0000006c2b2b7211 */ /* 0x000fc600078e08ff */
[----:B------:R-:W-:Y:S01]  /*12b40*/  STS.U16 [R31+0x6], R25 ;  /* 0x000006191f007388 */ /* 0x000fe20000000400 */
[----:B---3--:R-:W-:-:S03]  /*12b50*/  PRMT R24, R194, 0x7632, R24 ;  /* 0x00007632c2187816 */ /* 0x008fc60000000018 */
[----:B------:R-:W-:Y:S01]  /*12b60*/  STS.U16 [R33+0x8], R198 ;  /* 0x000008c621007388 */ /* 0x000fe20000000400 */
[-C--:B------:R-:W-:Y:S02]  /*12b70*/  LEA R45, R45, R108.reuse, 0x1 ;  /* 0x0000006c2d2d7211 */ /* 0x080fe400078e08ff */
[----:B------:R-:W-:Y:S01]  /*12b80*/  PRMT R32, R104, 0x7632, R32 ;  /* 0x0000763268207816 */ /* 0x000fe20000000020 */
[----:B------:R-:W-:Y:S01]  /*12b90*/  STS.U16 [R35+0xa], R26 ;  /* 0x00000a1a23007388 */ /* 0x000fe20000000400 */
[----:B------:R-:W-:-:S03]  /*12ba0*/  LEA R47, R47, R108, 0x1 ;  /* 0x0000006c2f2f7211 */ /* 0x000fc600078e08ff */
[----:B------:R-:W-:Y:S01]  /*12bb0*/  STS.U16 [R28+0xc], R196 ;  /* 0x00000cc41c007388 */ /* 0x000fe20000000400 */
[-C--:B------:R-:W-:Y:S02]  /*12bc0*/  LEA R49, R49, R108.reuse, 0x1 ;  /* 0x0000006c31317211 */ /* 0x080fe400078e08ff */
[----:B------:R-:W-:Y:S01]  /*12bd0*/  PRMT R34, R102, 0x7632, R34 ;  /* 0x0000763266227816 */ /* 0x000fe20000000022 */
[----:B------:R3:W-:Y:S01]  /*12be0*/  STS.U16 [R37+0xe], R30 ;  /* 0x00000e1e25007388 */ /* 0x0007e20000000400 */
[-C--:B------:R-:W-:Y:S01]  /*12bf0*/  LEA R51, R51, R108.reuse, 0x1 ;  /* 0x0000006c33337211 */ /* 0x080fe200078e08ff */
[----:B0-----:R-:W-:Y:S02]  /*12c00*/  ULEA UR7, UR8, UR7, 0x18 ;  /* 0x0000000708077291 */ /* 0x001fe4000f8ec03f */
[----:B------:R-:W-:Y:S01]  /*12c10*/  STS.U16 [R39+0x10], R194 ;  /* 0x000010c227007388 */ /* 0x000fe20000000400 */
[----:B------:R-:W-:-:S03]  /*12c20*/  LEA R53, R53, R108, 0x1 ;  /* 0x0000006c35357211 */ /* 0x000fc600078e08ff */
[----:B------:R-:W-:Y:S01]  /*12c30*/  STS.U16 [R41+0x12], R24 ;  /* 0x0000121829007388 */ /* 0x000fe20000000400 */
[----:B---3--:R-:W-:-:S03]  /*12c40*/  PRMT R30, R100, 0x7632, R30 ;  /* 0x00007632641e7816 */ /* 0x008fc6000000001e */
[----:B------:R-:W-:Y:S04]  /*12c50*/  STS.U16 [R43+0x14], R104 ;  /* 0x000014682b007388 */ /* 0x000fe80000000400 */
[----:B------:R-:W-:Y:S04]  /*12c60*/  STS.U16 [R45+0x16], R32 ;  /* 0x000016202d007388 */ /* 0x000fe80000000400 */
[----:B------:R-:W-:Y:S04]  /*12c70*/  STS.U16 [R47+0x18], R102 ;  /* 0x000018662f007388 */ /* 0x000fe80000000400 */
[----:B------:R0:W-:Y:S01]  /*12c80*/  STS.U16 [R49+0x1a], R34 ;  /* 0x00001a2231007388 */ /* 0x0001e20000000400 */
[----:B------:R-:W-:Y:S01]  /*12c90*/  @!P2 FMUL.FTZ R88, R88, R55 ;  /* 0x000000375858a220 */ /* 0x000fe20000410000 */
[----:B------:R-:W-:-:S02]  /*12ca0*/  @!P4 FMUL.FTZ R90, R90, R57 ;  /* 0x000000395a5ac220 */ /* 0x000fc40000410000 */
[----:B------:R-:W-:Y:S01]  /*12cb0*/  STS.U16 [R51+0x1c], R100 ;  /* 0x00001c6433007388 */ /* 0x000fe20000000400 */
[----:B------:R-:W-:-:S03]  /*12cc0*/  @!P0 FMUL.FTZ R92, R92, R59 ;  /* 0x0000003b5c5c8220 */ /* 0x000fc60000410000 */
[----:B------:R-:W-:Y:S01]  /*12cd0*/  STS.U16 [R53+0x1e], R30 ;  /* 0x00001e1e35007388 */ /* 0x000fe20000000400 */
[----:B------:R-:W-:Y:S01]  /*12ce0*/  NOP ;  /* 0x0000000000007918 */ /* 0x000fe20000000000 */
[----:B0-----:R-:W-:Y:S02]  /*12cf0*/  MOV R34, UR44 ;  /* 0x0000002c00227c02 */ /* 0x001fe40008000f00 */
        /* <DEDUP_REMOVED lines=18> */
[----:B-1----:R-:W-:-:S02]  /*12e20*/  HADD2.F32 R18, -RZ, R18.H0_H0 ;  /* 0x20000012ff127230 */ /* 0x002fc40000004100 */
[----:B--2---:R-:W-:Y:S02]  /*12e30*/  HADD2.F32 R19, -RZ, R19.H0_H0 ;  /* 0x20000013ff137230 */ /* 0x004fe40000004100 */
[----:B------:R-:W-:Y:S02]  /*12e40*/  HADD2.F32 R24, -RZ, R20.H0_H0 ;  /* 0x20000014ff187230 */ /* 0x000fe40000004100 */
[----:B------:R-:W-:Y:S01]  /*12e50*/  FADD.FTZ R25, R18, UR5 ;  /* 0x0000000512197e21 */ /* 0x000fe20008010000 */
[----:B------:R-:W-:Y:S02]  /*12e60*/  FADD.FTZ R26, R19, UR5 ;  /* 0x00000005131a7e21 */ /* 0x000fe40008010000 */
[----:B------:R-:W-:Y:S02]  /*12e70*/  FADD.FTZ R24, R24, UR5 ;  /* 0x0000000518187e21 */ /* 0x000fe40008010000 */
[----:B------:R-:W-:Y:S02]  /*12e80*/  FSETP.GTU.FTZ.AND P0, PT, R25, 20, PT ;  /* 0x41a000001900780b */ /* 0x000fe40003f1c000 */
[----:B------:R-:W-:-:S02]  /*12e90*/  FSETP.GTU.FTZ.AND P1, PT, R26, 20, PT ;  /* 0x41a000001a00780b */ /* 0x000fc40003f3c000 */
[----:B------:R-:W-:Y:S01]  /*12ea0*/  FSETP.GTU.FTZ.AND P2, PT, R24, 20, PT ;  /* 0x41a000001800780b */ /* 0x000fe20003f5c000 */
[----:B------:R-:W0:Y:S01]  /*12eb0*/  LDS R30, [UR7+0x1080] ;  /* 0x00108007ff1e7984 */ /* 0x000e220008000800 */
[----:B------:R-:W-:Y:S02]  /*12ec0*/  HADD2.F32 R21, -RZ, R21.H0_H0 ;  /* 0x20000015ff157230 */ /* 0x000fe40000004100 */
[----:B------:R-:W-:-:S05]  /*12ed0*/  HADD2.F32 R22, -RZ, R22.H0_H0 ;  /* 0x20000016ff167230 */ /* 0x000fca0000004100 */
[----:B------:R-:W-:Y:S01]  /*12ee0*/  @!P0 FMUL.FTZ R19, R25, -1.4426950216293334961 ;  /* 0xbfb8aa3b19138820 */ /* 0x000fe20000410000 */
[----:B------:R-:W-:Y:S02]  /*12ef0*/  HADD2.F32 R23, -RZ, R23.H0_H0 ;  /* 0x20000017ff177230 */ /* 0x000fe40000004100 */
[----:B------:R-:W-:Y:S01]  /*12f00*/  FADD.FTZ R25, R21, UR5 ;  /* 0x0000000515197e21 */ /* 0x000fe20008010000 */
[----:B------:R-:W-:Y:S01]  /*12f10*/  @!P1 FMUL.FTZ R21, R26, -1.4426950216293334961 ;  /* 0xbfb8aa3b1a159820 */ /* 0x000fe20000410000 */
[----:B------:R-:W-:Y:S01]  /*12f20*/  FADD.FTZ R32, R22, UR5 ;  /* 0x0000000516207e21 */ /* 0x000fe20008010000 */
[----:B------:R-:W-:Y:S01]  /*12f30*/  @!P2 FMUL.FTZ R22, R24, -1.4426950216293334961 ;  /* 0xbfb8aa3b1816a820 */ /* 0x000fe20000410000 */
[----:B------:R-:W-:Y:S01]  /*12f40*/  USHF.R.S32.HI UR17, URZ, 0x1f, UR9 ;  /* 0x0000001f3f117899 */ /* 0x000fe20008011409 */
[----:B------:R-:W-:Y:S01]  /*12f50*/  @!P3 FMUL.FTZ R89, R89, R50 ;  /* 0x000000325959b220 */ /* 0x000fe20000410000 */
[----:B------:R-:W-:Y:S01]  /*12f60*/  IADD3 R18, P5, R17, UR9, RZ ;  /* 0x0000000911127c10 */ /* 0x000fe2000ffbe0ff */
[----:B------:R-:W-:Y:S01]  /*12f70*/  FADD.FTZ R26, R23, UR5 ;  /* 0x00000005171a7e21 */ /* 0x000fe20008010000 */
[----:B------:R-:W-:Y:S01]  /*12f80*/  FSETP.GTU.FTZ.AND P3, PT, R25, 20, PT ;  /* 0x41a000001900780b */ /* 0x000fe20003f7c000 */
[----:B------:R1:W2:Y:S01]  /*12f90*/  @!P0 MUFU.EX2 R20, R19 ;  /* 0x0000001300148308 */ /* 0x0002a20000000800 */
[----:B------:R-:W-:-:S07]  /*12fa0*/  FSETP.GTU.FTZ.AND P4, PT, R32, 20, PT ;  /* 0x41a000002000780b */ /* 0x000fce0003f9c000 */
[----:B------:R-:W3:Y:S01]  /*12fb0*/  @!P1 MUFU.EX2 R21, R21 ;  /* 0x0000001500159308 */ /* 0x000ee20000000800 */
[----:B-1----:R-:W-:Y:S02]  /*12fc0*/  IADD3.X R19, R16, UR17, RZ, P5, !PT ;  /* 0x0000001110137c10 */ /* 0x002fe4000affe4ff */
[----:B------:R-:W-:-:S05]  /*12fd0*/  FSETP.GTU.FTZ.AND P5, PT, R26, 20, PT ;  /* 0x41a000001a00780b */ /* 0x000fca0003fbc000 */
[----:B------:R-:W1:Y:S01]  /*12fe0*/  @!P2 MUFU.EX2 R22, R22 ;  /* 0x000000160016a308 */ /* 0x000e620000000800 */
[----:B------:R-:W-:Y:S01]  /*12ff0*/  @!P3 FMUL.FTZ R23, R25, -1.4426950216293334961 ;  /* 0xbfb8aa3b1917b820 */ /* 0x000fe20000410000 */
[----:B--2---:R-:W-:Y:S01]  /*13000*/  @!P0 FADD.FTZ R20, R20, 1 ;  /* 0x3f80000014148421 */ /* 0x004fe20000010000 */
[----:B------:R-:W-:-:S05]  /*13010*/  @!P4 FMUL.FTZ R24, R32, -1.4426950216293334961 ;  /* 0xbfb8aa3b2018c820 */ /* 0x000fca0000410000 */
[----:B------:R-:W-:Y:S01]  /*13020*/  @!P5 FMUL.FTZ R26, R26, -1.4426950216293334961 ;  /* 0xbfb8aa3b1a1ad820 */ /* 0x000fe20000410000 */
[----:B------:R-:W2:Y:S01]  /*13030*/  @!P3 MUFU.EX2 R23, R23 ;  /* 0x000000170017b308 */ /* 0x000ea20000000800 */
[----:B---3--:R-:W-:Y:S01]  /*13040*/  @!P1 FADD.FTZ R21, R21, 1 ;  /* 0x3f80000015159421 */ /* 0x008fe20000010000 */
[----:B0-----:R-:W-:Y:S01]  /*13050*/  ISETP.GE.AND P6, PT, R17, R30, PT ;  /* 0x0000001e1100720c */ /* 0x001fe20003fc6270 */
[----:B------:R-:W-:Y:S01]  /*13060*/  UIMAD UR18, UR24, UR28, URZ ;  /* 0x0000001c181272a4 */ /* 0x000fe2000f8e023f */
[----:B-1----:R-:W-:-:S04]  /*13070*/  @!P2 FADD.FTZ R22, R22, 1 ;  /* 0x3f8000001616a421 */ /* 0x002fc80000010000 */
[----:B------:R-:W0:Y:S01]  /*13080*/  @!P5 MUFU.EX2 R26, R26 ;  /* 0x0000001a001ad308 */ /* 0x000e220000000800 */
[----:B------:R-:W-:Y:S02]  /*13090*/  UIMAD.WIDE.U32 UR8, UR11, UR28, URZ ;  /* 0x0000001c0b0872a5 */ /* 0x000fe4000f8e003f */
[----:B------:R-:W-:-:S05]  /*130a0*/  UIMAD UR24, UR24, UR26, URZ ;  /* 0x0000001a181872a4 */ /* 0x000fca000f8e023f */
[----:B------:R-:W1:Y:S01]  /*130b0*/  @!P0 MUFU.RCP R103, R20 ;  /* 0x0000001400678308 */ /* 0x000e620000001000 */
[----:B------:R-:W-:-:S07]  /*130c0*/  UIMAD UR18, UR11, UR29, UR18 ;  /* 0x0000001d0b1272a4 */ /* 0x000fce000f8e0212 */
[----:B------:R-:W3:Y:S08]  /*130d0*/  @!P1 MUFU.RCP R32, R21 ;  /* 0x0000001500209308 */ /* 0x000ef00000001000 */
[----:B------:R-:W4:Y:S01]  /*130e0*/  @!P2 MUFU.RCP R105, R22 ;  /* 0x000000160069a308 */ /* 0x000f220000001000 */
[----:B------:R-:W-:Y:S01]  /*130f0*/  USHF.R.S32.HI UR17, URZ, 0x1f, UR10 ;  /* 0x0000001f3f117899 */ /* 0x000fe2000801140a */
[----:B------:R-:W-:Y:S01]  /*13100*/  BSSY B0, `(.L_x_1361) ;  /* 0x0000013000007945 */ /* 0x000fe20003800000 */
[----:B------:R-:W-:-:S02]  /*13110*/  UIMAD UR24, UR11, UR27, UR24 ;  /* 0x0000001b0b1872a4 */ /* 0x000fc4000f8e0218 */
[----:B------:R-:W-:-:S03]  /*13120*/  UIADD3 UR25, UR9, UR18, URZ ;  /* 0x0000001209197290 */ /* 0x000fc6000fffe03f */
[----:B------:R2:W0:Y:S02]  /*13130*/  @!P4 MUFU.EX2 R25, R24 ;  /* 0x000000180019c308 */ /* 0x0004240000000800 */
[----:B--2---:R-:W-:Y:S01]  /*13140*/  @!P3 FADD.FTZ R24, R23, 1 ;  /* 0x3f8000001718b421 */ /* 0x004fe20000010000 */
[----:B-1-34-:R-:W-:Y:S06]  /*13150*/  @P6 BRA `(.L_x_1362) ;  /* 0x0000000000346947 */ /* 0x01afec0003800000 */
        /* <DEDUP_REMOVED lines=13> */
.L_x_1362:
[----:B------:R-:W-:Y:S05]  /*13230*/  BSYNC B0 ;  /* 0x0000000000007941 */ /* 0x000fea0003800000 */
.L_x_1361:
[----:B------:R-:W2:Y:S01]  /*13240*/  LDL.LU R34, [R1+0xa8] ;  /* 0x0000a80001227983 */ /* 0x000ea20000300800 */
[----:B------:R-:W-:Y:S01]  /*13250*/  ULDC UR27, c[0x0][0x224] ;  /* 0x00008900001b7ab9 */ /* 0x000fe20000000800 */
[----:B------:R-:W-:Y:S01]  /*13260*/  ULDC.64 UR18, c[0x0][0x390] ;  /* 0x0000e40000127ab9 */ /* 0x000fe20000000a00 */
[----:B------:R-:W-:Y:S01]  /*13270*/  UMOV UR9, UR25 ;  /* 0x0000001900097c82 */ /* 0x000fe20008000000 */
[----:B------:R-:W-:Y:S01]  /*13280*/  UIADD3 UR27, UR6, -UR27, URZ ;  /* 0x8000001b061b7290 */ /* 0x000fe2000fffe03f */
[----:B------:R-:W-:Y:S01]  /*13290*/  @!P0 FMUL.FTZ R94, R94, R103 ;  /* 0x000000675e5e8220 */ /* 0x000fe20000410000 */
[----:B------:R-:W-:Y:S01]  /*132a0*/  UIMAD.WIDE.U32 UR8, UR10, UR18, UR8 ;  /* 0x000000120a0872a5 */ /* 0x000fe2000f8e0008 */
[----:B0-----:R-:W-:Y:S01]  /*132b0*/  @!P4 FADD.FTZ R25, R25, 1 ;  /* 0x3f8000001919c421 */ /* 0x001fe20000010000 */
[----:B------:R-:W-:Y:S01]  /*132c0*/  UIMAD UR18, UR17, UR18, URZ ;  /* 0x00000012111272a4 */ /* 0x000fe2000f8e023f */
[----:B------:R-:W-:Y:S01]  /*132d0*/  @!P5 FADD.FTZ R26, R26, 1 ;  /* 0x3f8000001a1ad421 */ /* 0x000fe20000010000 */
[----:B------:R-:W-:Y:S01]  /*132e0*/  UIMAD UR27, UR27, -0x800, URZ ;  /* 0xfffff8001b1b78a4 */ /* 0x000fe2000f8e023f */
[----:B------:R-:W0:Y:S01]  /*132f0*/  @!P3 MUFU.RCP R24, R24 ;  /* 0x000000180018b308 */ /* 0x000e220000001000 */
[----:B------:R-:W-:Y:S01]  /*13300*/  UIMAD UR18, UR10, UR19, UR18 ;  /* 0x000000130a1272a4 */ /* 0x000fe2000f8e0212 */
[----:B------:R-:W-:Y:S01]  /*13310*/  @!P1 FMUL.FTZ R95, R95, R32 ;  /* 0x000000205f5f9220 */ /* 0x000fe20000410000 */
[----:B------:R-:W-:Y:S01]  /*13320*/  UIADD3 UR19, UP0, UR27, UR8, URZ ;  /* 0x000000081b137290 */ /* 0x000fe2000ff1e03f */
[----:B------:R-:W-:Y:S01]  /*13330*/  @!P2 FMUL.FTZ R96, R96, R105 ;  /* 0x000000696060a220 */ /* 0x000fe20000410000 */
[----:B------:R-:W-:Y:S01]  /*13340*/  USHF.R.S32.HI UR30, URZ, 0x1f, UR27 ;  /* 0x0000001f3f1e7899 */ /* 0x000fe2000801141b */
[----:B------:R-:W-:Y:S01]  /*13350*/  ISETP.GE.AND P2, PT, R14, R30, PT ;  /* 0x0000001e0e00720c */ /* 0x000fe20003f46270 */
[----:B------:R-:W-:Y:S01]  /*13360*/  ULDC.64 UR28, c[0x0][0x3e0] ;  /* 0x0000f800001c7ab9 */ /* 0x000fe20000000a00 */
[----:B------:R-:W3:Y:S01]  /*13370*/  @!P4 MUFU.RCP R25, R25 ;  /* 0x000000190019c308 */ /* 0x000ee20000001000 */
[----:B------:R-:W-:Y:S01]  /*13380*/  UIADD3.X UR8, UR30, UR18, UR9, UP0, !UPT ;  /* 0x000000121e087290 */ /* 0x000fe200087fe409 */
[----:B------:R-:W-:Y:S01]  /*13390*/  LEA R20, P0, R17, UR28, 0x1 ;  /* 0x0000001c11147c11 */ /* 0x000fe2000f8008ff */
[----:B------:R-:W-:Y:S01]  /*133a0*/  BSSY B0, `(.L_x_1363) ;  /* 0x0000088000007945 */ /* 0x000fe20003800000 */
[----:B-1----:R-:W-:-:S02]  /*133b0*/  MOV R22, UR19 ;  /* 0x0000001300167c02 */ /* 0x002fc40008000f00 */
[----:B------:R-:W-:Y:S02]  /*133c0*/  LEA.HI.X R21, R17, UR29, R16, 0x1, P0 ;  /* 0x0000001d11157c11 */ /* 0x000fe400080f0c10 */
[----:B------:R-:W-:Y:S01]  /*133d0*/  LEA R20, P0, R22, R20, 0x1 ;  /* 0x0000001416147211 */ /* 0x000fe200078008ff */
[----:B------:R-:W1:Y:S01]  /*133e0*/  @!P5 MUFU.RCP R26, R26 ;  /* 0x0000001a001ad308 */ /* 0x000e620000001000 */
[----:B------:R-:W-:Y:S01]  /*133f0*/  MOV R23, UR8 ;  /* 0x0000000800177c02 */ /* 0x000fe20008000f00 */
[----:B0-----:R-:W-:Y:S01]  /*13400*/  @!P3 FMUL.FTZ R97, R97, R24 ;  /* 0x000000186161b220 */ /* 0x001fe20000410000 */
[-C--:B------:R-:W-:Y:S01]  /*13410*/  ISETP.GE.AND P1, PT, R0, R30.reuse, PT ;  /* 0x0000001e0000720c */ /* 0x080fe20003f26270 */
[----:B------:R-:W-:Y:S01]  /*13420*/  UIMAD.WIDE.U32 UR8, UR11, UR26, URZ ;  /* 0x0000001a0b0872a5 */ /* 0x000fe2000f8e003f */
[----:B------:R-:W-:Y:S02]  /*13430*/  LEA.HI.X R21, R22, R21, R23, 0x1, P0 ;  /* 0x0000001516157211 */ /* 0x000fe400000f0c17 */
[-C--:B------:R-:W-:Y:S01]  /*13440*/  ISETP.GE.AND P0, PT, R15, R30.reuse, PT ;  /* 0x0000001e0f00720c */ /* 0x080fe20003f06270 */
[----:B---3--:R-:W-:Y:S01]  /*13450*/  @!P4 FMUL.FTZ R98, R98, R25 ;  /* 0x000000196262c220 */ /* 0x008fe20000410000 */
[-C--:B------:R-:W-:Y:S01]  /*13460*/  ISETP.GE.AND P4, PT, R4, R30.reuse, PT ;  /* 0x0000001e0400720c */ /* 0x080fe20003f86270 */
[----:B------:R-:W-:Y:S01]  /*13470*/  @!P2 STG.E.U16 desc[UR20][R20.64+-0xfc0], R57 ;  /* 0xfff040391400a986 */ /* 0x000fe2000c101514 */
[-C--:B------:R-:W-:Y:S01]  /*13480*/  ISETP.GE.AND P2, PT, R2, R30.reuse, PT ;  /* 0x0000001e0200720c */ /* 0x080fe20003f46270 */
[----:B------:R-:W-:Y:S01]  /*13490*/  UIADD3 UR25, UR9, UR24, URZ ;  /* 0x0000001809197290 */ /* 0x000fe2000fffe03f */
[----:B------:R-:W-:-:S02]  /*134a0*/  ISETP.GE.AND P3, PT, R5, R30, PT ;  /* 0x0000001e0500720c */ /* 0x000fc40003f66270 */
[----:B------:R-:W-:Y:S01]  /*134b0*/  ISETP.NE.AND P6, PT, R131, RZ, PT ;  /* 0x000000ff8300720c */ /* 0x000fe20003fc5270 */
[----:B------:R-:W-:Y:S01]  /*134c0*/  @!P1 STG.E.U16 desc[UR20][R20.64+-0xf40], R61 ;  /* 0xfff0c03d14009986 */ /* 0x000fe2000c101514 */
[----:B-1----:R-:W-:Y:S01]  /*134d0*/  @!P5 FMUL.FTZ R99, R99, R26 ;  /* 0x0000001a6363d220 */ /* 0x002fe20000410000 */
[-C--:B------:R-:W-:Y:S02]  /*134e0*/  ISETP.GE.AND P5, PT, R3, R30.reuse, PT ;  /* 0x0000001e0300720c */ /* 0x080fe40003fa6270 */
[----:B------:R-:W-:Y:S01]  /*134f0*/  @!P0 STG.E.U16 desc[UR20][R20.64+-0xf80], R59 ;  /* 0xfff0803b14008986 */ /* 0x000fe2000c101514 */
[-C--:B------:R-:W-:Y:S02]  /*13500*/  ISETP.GE.AND P0, PT, R6, R30.reuse, PT ;  /* 0x0000001e0600720c */ /* 0x080fe40003f06270 */
[-C--:B------:R-:W-:Y:S01]  /*13510*/  ISETP.GE.AND P1, PT, R7, R30.reuse, PT ;  /* 0x0000001e0700720c */ /* 0x080fe20003f26270 */
        /* <DEDUP_REMOVED lines=18> */
[----:B0-----:R-:W-:-:S02]  /*13640*/  F2FP.F16.F32.PACK_AB R20, R91, R90 ;  /* 0x0000005a5b14723e */ /* 0x001fc400000000ff */
[----:B------:R-:W-:Y:S02]  /*13650*/  F2FP.F16.F32.PACK_AB R21, R93, R92 ;  /* 0x0000005c5d15723e */ /* 0x000fe400000000ff */
[C---:B------:R-:W-:Y:S02]  /*13660*/  PRMT R26, R20.reuse, 0x7610, R26 ;  /* 0x00007610141a7816 */ /* 0x040fe4000000001a */
[----:B------:R-:W-:Y:S02]  /*13670*/  PRMT R30, R20, 0x7632, R30 ;  /* 0x00007632141e7816 */ /* 0x000fe4000000001e */
[----:B------:R-:W-:Y:S01]  /*13680*/  F2FP.F16.F32.PACK_AB R20, R95, R94 ;  /* 0x0000005e5f14723e */ /* 0x000fe200000000ff */
[----:B--2---:R-:W-:Y:S01]  /*13690*/  FADD.FTZ R22, R84, R34 ;  /* 0x0000002254167221 */ /* 0x004fe20000010000 */
[----:B------:R-:W-:Y:S01]  /*136a0*/  F2FP.F16.F32.PACK_AB R84, R85, R84 ;  /* 0x000000545554723e */ /* 0x000fe200000000ff */
[----:B------:R-:W-:Y:S02]  /*136b0*/  BAR.SYNC.DEFER_BLOCKING 0x0 ;  /* 0x0000000000007b1d */ /* 0x000fe40000010000 */
[----:B------:R-:W-:-:S04]  /*136c0*/  FADD.FTZ R23, R22, R85 ;  /* 0x0000005516177221 */ /* 0x000fc80000010000 */
[----:B------:R-:W-:Y:S01]  /*136d0*/  FADD.FTZ R22, R23, R86 ;  /* 0x0000005617167221 */ /* 0x000fe20000010000 */
[----:B------:R-:W-:-:S03]  /*136e0*/  F2FP.F16.F32.PACK_AB R86, R87, R86 ;  /* 0x000000565756723e */ /* 0x000fc600000000ff */
[----:B------:R-:W-:Y:S01]  /*136f0*/  FADD.FTZ R23, R22, R87 ;  /* 0x0000005716177221 */ /* 0x000fe20000010000 */
[----:B------:R-:W-:-:S03]  /*13700*/  PRMT R24, R86, 0x7632, R24 ;  /* 0x0000763256187816 */ /* 0x000fc60000000018 */
[----:B------:R-:W-:Y:S01]  /*13710*/  FADD.FTZ R22, R23, R88 ;  /* 0x0000005817167221 */ /* 0x000fe20000010000 */
[----:B------:R-:W-:Y:S02]  /*13720*/  PRMT R23, R84, 0x7632, R23 ;  /* 0x0000763254177816 */ /* 0x000fe40000000017 */
[----:B------:R-:W-:Y:S01]  /*13730*/  F2FP.F16.F32.PACK_AB R88, R89, R88 ;  /* 0x000000585958723e */ /* 0x000fe200000000ff */
[----:B------:R-:W-:Y:S01]  /*13740*/  FADD.FTZ R89, R22, R89 ;  /* 0x0000005916597221 */ /* 0x000fe20000010000 */
[----:B------:R-:W-:Y:S02]  /*13750*/  IADD3 R22, P1, R17, -0x7e0, RZ ;  /* 0xfffff82011167810 */ /* 0x000fe40007f3e0ff */
[----:B------:R-:W-:Y:S01]  /*13760*/  PRMT R25, R88, 0x7632, R25 ;  /* 0x0000763258197816 */ /* 0x000fe20000000019 */
[----:B------:R-:W-:Y:S01]  /*13770*/  FADD.FTZ R90, R89, R90 ;  /* 0x0000005a595a7221 */ /* 0x000fe20000010000 */
[----:B------:R-:W-:Y:S03]  /*13780*/  STS.U16 [R129], R84 ;  /* 0x0000005481007388 */ /* 0x000fe60000000400 */
[----:B------:R-:W-:Y:S01]  /*13790*/  FADD.FTZ R91, R90, R91 ;  /* 0x0000005b5a5b7221 */ /* 0x000fe20000010000 */
[----:B------:R0:W-:Y:S03]  /*137a0*/  STS.U16 [R27+0x2], R23 ;  /* 0x000002171b007388 */ /* 0x0001e60000000400 */
[----:B------:R-:W-:Y:S01]  /*137b0*/  FADD.FTZ R92, R91, R92 ;  /* 0x0000005c5b5c7221 */ /* 0x000fe20000010000 */
[----:B------:R1:W-:Y:S03]  /*137c0*/  STS.U16 [R29+0x4], R86 ;  /* 0x000004561d007388 */ /* 0x0003e60000000400 */
[----:B------:R-:W-:Y:S01]  /*137d0*/  FADD.FTZ R93, R92, R93 ;  /* 0x0000005d5c5d7221 */ /* 0x000fe20000010000 */
[----:B------:R2:W-:Y:S01]  /*137e0*/  STS.U16 [R31+0x6], R24 ;  /* 0x000006181f007388 */ /* 0x0005e20000000400 */
[----:B0-----:R-:W-:-:S02]  /*137f0*/  PRMT R27, R21, 0x7610, R27 ;  /* 0x00007610151b7816 */ /* 0x001fc4000000001b */
[----:B------:R-:W-:Y:S01]  /*13800*/  FADD.FTZ R94, R93, R94 ;  /* 0x0000005e5d5e7221 */ /* 0x000fe20000010000 */
[----:B------:R0:W-:Y:S01]  /*13810*/  STS.U16 [R33+0x8], R88 ;  /* 0x0000085821007388 */ /* 0x0001e20000000400 */
[----:B------:R-:W-:Y:S02]  /*13820*/  F2FP.F16.F32.PACK_AB R23, R99, R98 ;  /* 0x000000626317723e */ /* 0x000fe400000000ff */
[----:B-1----:R-:W-:Y:S01]  /*13830*/  PRMT R29, R21, 0x7632, R29 ;  /* 0x00007632151d7816 */ /* 0x002fe2000000001d */
[----:B------:R-:W-:Y:S01]  /*13840*/  STS.U16 [R35+0xa], R25 ;  /* 0x00000a1923007388 */ /* 0x000fe20000000400 */
[----:B------:R-:W-:Y:S01]  /*13850*/  F2FP.F16.F32.PACK_AB R21, R97, R96 ;  /* 0x000000606115723e */ /* 0x000fe200000000ff */
[----:B------:R-:W-:Y:S01]  /*13860*/  FADD.FTZ R95, R94, R95 ;  /* 0x0000005f5e5f7221 */ /* 0x000fe20000010000 */
[----:B--2---:R-:W-:Y:S01]  /*13870*/  PRMT R31, R20, 0x7632, R31 ;  /* 0x00007632141f7816 */ /* 0x004fe2000000001f */
[----:B------:R1:W-:Y:S01]  /*13880*/  STS.U16 [R28+0xc], R26 ;  /* 0x00000c1a1c007388 */ /* 0x0003e20000000400 */
[----:B------:R-:W-:Y:S01]  /*13890*/  PRMT R32, R21, 0x7610, R32 ;  /* 0x0000761015207816 */ /* 0x000fe20000000020 */
[----:B------:R-:W-:Y:S01]  /*138a0*/  FADD.FTZ R96, R95, R96 ;  /* 0x000000605f607221 */ /* 0x000fe20000010000 */
[----:B0-----:R-:W-:Y:S01]  /*138b0*/  PRMT R33, R21, 0x7632, R33 ;  /* 0x0000763215217816 */ /* 0x001fe20000000021 */
[----:B------:R-:W-:Y:S01]  /*138c0*/  STS.U16 [R37+0xe], R30 ;  /* 0x00000e1e25007388 */ /* 0x000fe20000000400 */
[----:B------:R-:W-:Y:S01]  /*138d0*/  MOV R24, UR44 ;  /* 0x0000002c00187c02 */ /* 0x000fe20008000f00 */
[----:B------:R-:W-:-:S02]  /*138e0*/  FADD.FTZ R97, R96, R97 ;  /* 0x0000006160617221 */ /* 0x000fc40000010000 */
[----:B------:R-:W-:Y:S01]  /*138f0*/  STS.U16 [R39+0x10], R27 ;  /* 0x0000101b27007388 */ /* 0x000fe20000000400 */
[----:B-1----:R-:W-:Y:S01]  /*13900*/  PRMT R26, R23, 0x7610, R26 ;  /* 0x00007610171a7816 */ /* 0x002fe2000000001a */
[----:B------:R-:W-:Y:S02]  /*13910*/  FADD.FTZ R98, R97, R98 ;  /* 0x0000006261627221 */ /* 0x000fe40000010000 */
[----:B------:R-:W-:Y:S01]  /*13920*/  STS.U16 [R41+0x12], R29 ;  /* 0x0000121d29007388 */ /* 0x000fe20000000400 */
[----:B------:R-:W-:-:S03]  /*13930*/  PRMT R28, R23, 0x7632, R28 ;  /* 0x00007632171c7816 */ /* 0x000fc6000000001c */
[----:B------:R-:W-:Y:S04]  /*13940*/  STS.U16 [R43+0x14], R20 ;  /* 0x000014142b007388 */ /* 0x000fe80000000400 */
[----:B------:R-:W-:Y:S04]  /*13950*/  STS.U16 [R45+0x16], R31 ;  /* 0x0000161f2d007388 */ /* 0x000fe80000000400 */
[----:B------:R-:W-:Y:S04]  /*13960*/  STS.U16 [R47+0x18], R32 ;  /* 0x000018202f007388 */ /* 0x000fe80000000400 */
[----:B------:R-:W-:Y:S04]  /*13970*/  STS.U16 [R49+0x1a], R33 ;  /* 0x00001a2131007388 */ /* 0x000fe80000000400 */
[----:B------:R-:W-:Y:S04]  /*13980*/  STS.U16 [R51+0x1c], R26 ;  /* 0x00001c1a33007388 */ /* 0x000fe80000000400 */
[----:B------:R0:W-:Y:S01]  /*13990*/  STS.U16 [R53+0x1e], R28 ;  /* 0x00001e1c35007388 */ /* 0x0001e20000000400 */
[----:B------:R-:W-:-:S03]  /*139a0*/  NOP ;  /* 0x0000000000007918 */ /* 0x000fc60000000000 */
[----:B------:R-:W-:Y:S01]  /*139b0*/  LDS.U16 R21, [R82] ;  /* 0x0000000052157984 */ /* 0x000fe20000000400 */
[----:B0-----:R-:W-:-:S03]  /*139c0*/  IADD3.X R53, R16, -0x1, RZ, P1, !PT ;  /* 0xffffffff10357810 */ /* 0x001fc60000ffe4ff */
        /* <DEDUP_REMOVED lines=18> */
[----:B0-----:R-:W-:Y:S01]  /*13af0*/  ISETP.GE.AND P0, PT, R17, R20, PT ;  /* 0x000000141100720c */ /* 0x001fe20003f06270 */
[----:B------:R-:W-:-:S05]  /*13b00*/  FADD.FTZ R17, R98, R99 ;  /* 0x0000006362117221 */ /* 0x000fca0000010000 */
[----:B------:R0:W-:Y:S07]  /*13b10*/  STL [R1+0xa8], R17 ;  /* 0x0000a81101007387 */ /* 0x0001ee0000100800 */
[----:B------:R-:W-:Y:S05]  /*13b20*/  @P0 BRA `(.L_x_1364) ;  /* 0x00000000003c0947 */ /* 0x000fea0003800000 */
[----:B------:R-:W-:Y:S01]  /*13b30*/  MOV R55, UR26 ;  /* 0x0000001a00377c02 */ /* 0x000fe20008000f00 */
[----:B------:R-:W-:Y:S01]  /*13b40*/  ULDC.64 UR28, c[0x0][0x3b0] ;  /* 0x0000ec00001c7ab9 */ /* 0x000fe20000000a00 */
[----:B------:R-:W-:Y:S01]  /*13b50*/  MOV R16, R18 ;  /* 0x0000001200107202 */ /* 0x000fe20000000f00 */
[----:B------:R-:W-:Y:S01]  /*13b60*/  UIMAD UR18, UR17, UR28, URZ ;  /* 0x0000001c111272a4 */ /* 0x000fe2000f8e023f */
[----:B0-----:R-:W-:Y:S02]  /*13b70*/  MOV R17, R19 ;  /* 0x0000001300117202 */ /* 0x001fe40000000f00 */
        /* <DEDUP_REMOVED lines=10> */
.L_x_1364:
[----:B------:R-:W-:Y:S05]  /*13c20*/  BSYNC B0 ;  /* 0x0000000000007941 */ /* 0x000fea0003800000 */
.L_x_1363:
        /* <DEDUP_REMOVED lines=19> */
[----:B------:R-:W-:Y:S01]  /*13d60*/  LEA R14, P0, R17, R16, 0x1 ;  /* 0x00000010110e7211 */ /* 0x000fe200078008ff */
        /* <DEDUP_REMOVED lines=36> */
.L_x_1227:
        /* <DEDUP_REMOVED lines=41> */
.L_x_1367:
[----:B------:R-:W-:Y:S05]  /*14240*/  BSYNC B0 ;  /* 0x0000000000007941 */ /* 0x000fea0003800000 */
.L_x_1366:
        /* <DEDUP_REMOVED lines=44> */
.L_x_1369:
[----:B------:R-:W3:Y:S02]  /*14510*/  S2R R11, SR_TID.X ;  /* 0x00000000000b7919 */ /* 0x000ee40000002100 */
.L_x_1370:
[----:B------:R-:W-:Y:S05]  /*14520*/  BSYNC B0 ;  /* 0x0000000000007941 */ /* 0x000fea0003800000 */
.L_x_1368:
        /* <DEDUP_REMOVED lines=23> */
.L_x_1372:
        /* <DEDUP_REMOVED lines=32> */
.L_x_1371:
[----:B------:R-:W-:Y:S05]  /*148a0*/  EXIT ;  /* 0x000000000000794d */ /* 0x000fea0003800000 */
.L_x_1269:
[----:B------:R-:W-:Y:S01]  /*148b0*/  HFMA2.MMA R77, -RZ, RZ, 0, 5.9604644775390625e-08 ;  /* 0x00000001ff4d7435 */ /* 0x000fe200000001ff */
[----:B------:R-:W-:Y:S02]  /*148c0*/  MOV R224, R218 ;  /* 0x000000da00e07202 */ /* 0x000fe40000000f00 */
[----:B------:R-:W-:Y:S02]  /*148d0*/  MOV R76, RZ ;  /* 0x000000ff004c7202 */ /* 0x000fe40000000f00 */
[----:B------:R-:W-:-:S07]  /*148e0*/  MOV R79, 0xffffffff ;  /* 0xffffffff004f7802 */ /* 0x000fce0000000f00 */
[----:B-1----:R-:W-:Y:S05]  /*148f0*/  WARPSYNC.COLLECTIVE R79, `(.L_x_1373) ;  /* 0x000000004f087348 */ /* 0x002fea0003c00000 */
[----:B------:R0:W2:Y:S02]  /*14900*/  SHFL.UP P1, R78, R224, R77, R76 ;  /* 0x0400004de04e7389 */ /* 0x0000a4000002004c */
[----:B012---:R-:W-:Y:S01]  /*14910*/  ENDCOLLECTIVE ;  /* 0x000000000000791b */ /* 0x007fe20003800000 */
.L_x_1373:
[----:B------:R-:W-:Y:S02]  /*14920*/  MOV R224, R220 ;  /* 0x000000dc00e07202 */ /* 0x000fe40000000f00 */
[----:B------:R-:W-:-:S07]  /*14930*/  MOV R222, R78 ;  /* 0x0000004e00de7202 */ /* 0x000fce0000000f00 */
[----:B------:R-:W-:Y:S05]  /*14940*/  WARPSYNC.COLLECTIVE R79, `(.L_x_1374) ;  /* 0x000000004f087348 */ /* 0x000fea0003c00000 */
[----:B------:R0:W1:Y:S02]  /*14950*/  SHFL.UP P1, R78, R224, R77, R76 ;  /* 0x0400004de04e7389 */ /* 0x000064000002004c */
[----:B01----:R-:W-:Y:S01]  /*14960*/  ENDCOLLECTIVE ;  /* 0x000000000000791b */ /* 0x003fe20003800000 */
.L_x_1374:
[----:B------:R-:W-:Y:S02]  /*14970*/  MOV R224, R221 ;  /* 0x000000dd00e07202 */ /* 0x000fe40000000f00 */
[----:B------:R-:W-:-:S07]  /*14980*/  MOV R223, R78 ;  /* 0x0000004e00df7202 */ /* 0x000fce0000000f00 */
[----:B------:R-:W-:Y:S05]  /*14990*/  WARPSYNC.COLLECTIVE R79, `(.L_x_1375) ;  /* 0x000000004f087348 */ /* 0x000fea0003c00000 */
[----:B------:R0:W1:Y:S02]  /*149a0*/  SHFL.UP P1, R78, R224, R77, R76 ;  /* 0x0400004de04e7389 */ /* 0x000064000002004c */
[----:B01----:R-:W-:Y:S01]  /*149b0*/  ENDCOLLECTIVE ;  /* 0x000000000000791b */ /* 0x003fe20003800000 */
.L_x_1375:
[----:B------:R-:W-:Y:S02]  /*149c0*/  MOV R224, R219 ;  /* 0x000000db00e07202 */ /* 0x000fe40000000f00 */
[----:B------:R-:W-:-:S07]  /*149d0*/  MOV R225, R78 ;  /* 0x0000004e00e17202 */ /* 0x000fce0000000f00 */
[----:B------:R-:W-:Y:S05]  /*149e0*/  WARPSYNC.COLLECTIVE R79, `(.L_x_1376) ;  /* 0x000000004f087348 */ /* 0x000fea0003c00000 */
[----:B------:R0:W1:Y:S02]  /*149f0*/  SHFL.UP P1, R78, R224, R77, R76 ;  /* 0x0400004de04e7389 */ /* 0x000064000002004c */
[----:B01----:R-:W-:Y:S01]  /*14a00*/  ENDCOLLECTIVE ;  /* 0x000000000000791b */ /* 0x003fe20003800000 */
.L_x_1376:
        /* <DEDUP_REMOVED lines=19> */
.L_x_1377:
[----:B------:R-:W-:Y:S02]  /*14b40*/  MOV R224, R220 ;  /* 0x000000dc00e07202 */ /* 0x000fe40000000f00 */
[----:B------:R-:W-:-:S07]  /*14b50*/  MOV R223, R78 ;  /* 0x0000004e00df7202 */ /* 0x000fce0000000f00 */
[----:B------:R-:W-:Y:S05]  /*14b60*/  WARPSYNC.COLLECTIVE R79, `(.L_x_1378) ;  /* 0x000000004f087348 */ /* 0x000fea0003c00000 */
[----:B------:R0:W1:Y:S02]  /*14b70*/  SHFL.UP P1, R78, R224, R77, R76 ;  /* 0x0400004de04e7389 */ /* 0x000064000002004c */
[----:B01----:R-:W-:Y:S01]  /*14b80*/  ENDCOLLECTIVE ;  /* 0x000000000000791b */ /* 0x003fe20003800000 */
.L_x_1378:
[----:B------:R-:W-:Y:S02]  /*14b90*/  MOV R224, R221 ;  /* 0x000000dd00e07202 */ /* 0x000fe40000000f00 */
[----:B------:R-:W-:-:S07]  /*14ba0*/  MOV R225, R78 ;  /* 0x0000004e00e17202 */ /* 0x000fce0000000f00 */
[----:B------:R-:W-:Y:S05]  /*14bb0*/  WARPSYNC.COLLECTIVE R79, `(.L_x_1379) ;  /* 0x000000004f087348 */ /* 0x000fea0003c00000 */
[----:B------:R0:W1:Y:S02]  /*14bc0*/  SHFL.UP P1, R78, R224, R77, R76 ;  /* 0x0400004de04e7389 */ /* 0x000064000002004c */
[----:B01----:R-:W-:Y:S01]  /*14bd0*/  ENDCOLLECTIVE ;  /* 0x000000000000791b */ /* 0x003fe20003800000 */
.L_x_1379:
[----:B------:R-:W-:Y:S02]  /*14be0*/  MOV R224, R219 ;  /* 0x000000db00e07202 */ /* 0x000fe40000000f00 */
[----:B------:R-:W-:-:S07]  /*14bf0*/  MOV R222, R78 ;  /* 0x0000004e00de7202 */ /* 0x000fce0000000f00 */
[----:B------:R-:W-:Y:S05]  /*14c00*/  WARPSYNC.COLLECTIVE R79, `(.L_x_1380) ;  /* 0x000000004f087348 */ /* 0x000fea0003c00000 */
[----:B------:R0:W1:Y:S02]  /*14c10*/  SHFL.UP P1, R78, R224, R77, R76 ;  /* 0x0400004de04e7389 */ /* 0x000064000002004c */
[----:B01----:R-:W-:Y:S01]  /*14c20*/  ENDCOLLECTIVE ;  /* 0x000000000000791b */ /* 0x003fe20003800000 */
.L_x_1380:
        /* <DEDUP_REMOVED lines=19> */
.L_x_1381:
[----:B------:R-:W-:Y:S02]  /*14d60*/  MOV R224, R220 ;  /* 0x000000dc00e07202 */ /* 0x000fe40000000f00 */
[----:B------:R-:W-:-:S07]  /*14d70*/  MOV R223, R78 ;  /* 0x0000004e00df7202 */ /* 0x000fce0000000f00 */
[----:B------:R-:W-:Y:S05]  /*14d80*/  WARPSYNC.COLLECTIVE R79, `(.L_x_1382) ;  /* 0x000000004f087348 */ /* 0x000fea0003c00000 */
[----:B------:R0:W1:Y:S02]  /*14d90*/  SHFL.UP P1, R78, R224, R77, R76 ;  /* 0x0400004de04e7389 */ /* 0x000064000002004c */
[----:B01----:R-:W-:Y:S01]  /*14da0*/  ENDCOLLECTIVE ;  /* 0x000000000000791b */ /* 0x003fe20003800000 */
.L_x_1382:
[----:B------:R-:W-:Y:S02]  /*14db0*/  MOV R224, R221 ;  /* 0x000000dd00e07202 */ /* 0x000fe40000000f00 */
[----:B------:R-:W-:-:S07]  /*14dc0*/  MOV R225, R78 ;  /* 0x0000004e00e17202 */ /* 0x000fce0000000f00 */
[----:B------:R-:W-:Y:S05]  /*14dd0*/  WARPSYNC.COLLECTIVE R79, `(.L_x_1383) ;  /* 0x000000004f087348 */ /* 0x000fea0003c00000 */
[----:B------:R0:W1:Y:S02]  /*14de0*/  SHFL.UP P1, R78, R224, R77, R76 ;  /* 0x0400004de04e7389 */ /* 0x000064000002004c */
[----:B01----:R-:W-:Y:S01]  /*14df0*/  ENDCOLLECTIVE ;  /* 0x000000000000791b */ /* 0x003fe20003800000 */
.L_x_1383:
[----:B------:R-:W-:Y:S02]  /*14e00*/  MOV R224, R219 ;  /* 0x000000db00e07202 */ /* 0x000fe40000000f00 */
[----:B------:R-:W-:-:S07]  /*14e10*/  MOV R222, R78 ;  /* 0x0000004e00de7202 */ /* 0x000fce0000000f00 */
[----:B------:R-:W-:Y:S05]  /*14e20*/  WARPSYNC.COLLECTIVE R79, `(.L_x_1384) ;  /* 0x000000004f087348 */ /* 0x000fea0003c00000 */
[----:B------:R0:W1:Y:S02]  /*14e30*/  SHFL.UP P1, R78, R224, R77, R76 ;  /* 0x0400004de04e7389 */ /* 0x000064000002004c */
[----:B01----:R-:W-:Y:S01]  /*14e40*/  ENDCOLLECTIVE ;  /* 0x000000000000791b */ /* 0x003fe20003800000 */
.L_x_1384:
        /* <DEDUP_REMOVED lines=19> */
.L_x_1385:
[----:B------:R-:W-:Y:S02]  /*14f80*/  MOV R224, R220 ;  /* 0x000000dc00e07202 */ /* 0x000fe40000000f00 */
[----:B------:R-:W-:-:S07]  /*14f90*/  MOV R223, R78 ;  /* 0x0000004e00df7202 */ /* 0x000fce0000000f00 */
[----:B------:R-:W-:Y:S05]  /*14fa0*/  WARPSYNC.COLLECTIVE R79, `(.L_x_1386) ;  /* 0x000000004f087348 */ /* 0x000fea0003c00000 */
[----:B------:R0:W1:Y:S02]  /*14fb0*/  SHFL.UP P1, R78, R224, R77, R76 ;  /* 0x0400004de04e7389 */ /* 0x000064000002004c */
[----:B01----:R-:W-:Y:S01]  /*14fc0*/  ENDCOLLECTIVE ;  /* 0x000000000000791b */ /* 0x003fe20003800000 */
.L_x_1386:
[----:B------:R-:W-:Y:S02]  /*14fd0*/  MOV R224, R221 ;  /* 0x000000dd00e07202 */ /* 0x000fe40000000f00 */
[----:B------:R-:W-:-:S07]  /*14fe0*/  MOV R225, R78 ;  /* 0x0000004e00e17202 */ /* 0x000fce0000000f00 */
[----:B------:R-:W-:Y:S05]  /*14ff0*/  WARPSYNC.COLLECTIVE R79, `(.L_x_1387) ;  /* 0x000000004f087348 */ /* 0x000fea0003c00000 */
[----:B------:R0:W1:Y:S02]  /*15000*/  SHFL.UP P1, R78, R224, R77, R76 ;  /* 0x0400004de04e7389 */ /* 0x000064000002004c */
[----:B01----:R-:W-:Y:S01]  /*15010*/  ENDCOLLECTIVE ;  /* 0x000000000000791b */ /* 0x003fe20003800000 */
.L_x_1387:
[----:B------:R-:W-:Y:S02]  /*15020*/  MOV R224, R219 ;  /* 0x000000db00e07202 */ /* 0x000fe40000000f00 */
[----:B------:R-:W-:-:S07]  /*15030*/  MOV R222, R78 ;  /* 0x0000004e00de7202 */ /* 0x000fce0000000f00 */
[----:B------:R-:W-:Y:S05]  /*15040*/  WARPSYNC.COLLECTIVE R79, `(.L_x_1388) ;  /* 0x000000004f087348 */ /* 0x000fea0003c00000 */
[----:B------:R0:W1:Y:S02]  /*15050*/  SHFL.UP P1, R78, R224, R77, R76 ;  /* 0x0400004de04e7389 */ /* 0x000064000002004c */
[----:B01----:R-:W-:Y:S01]  /*15060*/  ENDCOLLECTIVE ;  /* 0x000000000000791b */ /* 0x003fe20003800000 */
.L_x_1388:
        /* <DEDUP_REMOVED lines=19> */
.L_x_1389:
[----:B------:R-:W-:Y:S02]  /*151a0*/  MOV R224, R220 ;  /* 0x000000dc00e07202 */ /* 0x000fe40000000f00 */
[----:B------:R-:W-:-:S07]  /*151b0*/  MOV R222, R78 ;  /* 0x0000004e00de7202 */ /* 0x000fce0000000f00 */
[----:B------:R-:W-:Y:S05]  /*151c0*/  WARPSYNC.COLLECTIVE R79, `(.L_x_1390) ;  /* 0x000000004f087348 */ /* 0x000fea0003c00000 */
[----:B------:R0:W1:Y:S02]  /*151d0*/  SHFL.UP P1, R78, R224, R77, R76 ;  /* 0x0400004de04e7389 */ /* 0x000064000002004c */
[----:B01----:R-:W-:Y:S01]  /*151e0*/  ENDCOLLECTIVE ;  /* 0x000000000000791b */ /* 0x003fe20003800000 */
.L_x_1390:
[----:B------:R-:W-:Y:S02]  /*151f0*/  MOV R224, R221 ;  /* 0x000000dd00e07202 */ /* 0x000fe40000000f00 */
[----:B------:R-:W-:-:S07]  /*15200*/  MOV R223, R78 ;  /* 0x0000004e00df7202 */ /* 0x000fce0000000f00 */
[----:B------:R-:W-:Y:S05]  /*15210*/  WARPSYNC.COLLECTIVE R79, `(.L_x_1391) ;  /* 0x000000004f087348 */ /* 0x000fea0003c00000 */
[----:B------:R0:W1:Y:S02]  /*15220*/  SHFL.UP P1, R78, R224, R77, R76 ;  /* 0x0400004de04e7389 */ /* 0x000064000002004c */
[----:B01----:R-:W-:Y:S01]  /*15230*/  ENDCOLLECTIVE ;  /* 0x000000000000791b */ /* 0x003fe20003800000 */
.L_x_1391:
[----:B------:R-:W-:Y:S02]  /*15240*/  MOV R224, R219 ;  /* 0x000000db00e07202 */ /* 0x000fe40000000f00 */
[----:B------:R-:W-:-:S07]  /*15250*/  MOV R225, R78 ;  /* 0x0000004e00e17202 */ /* 0x000fce0000000f00 */
[----:B------:R-:W-:Y:S05]  /*15260*/  WARPSYNC.COLLECTIVE R79, `(.L_x_1392) ;  /* 0x000000004f087348 */ /* 0x000fea0003c00000 */
[----:B------:R0:W1:Y:S02]  /*15270*/  SHFL.UP P1, R78, R224, R77, R76 ;  /* 0x0400004de04e7389 */ /* 0x000064000002004c */
[----:B01----:R-:W-:Y:S01]  /*15280*/  ENDCOLLECTIVE ;  /* 0x000000000000791b */ /* 0x003fe20003800000 */
.L_x_1392:
[----:B------:R-:W-:Y:S01]  /*15290*/  MOV R77, R78 ;  /* 0x0000004e004d7202 */ /* 0x000fe20000000f00 */
[----:B------:R-:W-:Y:S06]  /*152a0*/  BRA `(.L_x_1393) ;  /* 0xffffff6000c47947 */ /* 0x000fec000383ffff */
.L_x_1270:
[----:B------:R-:W-:Y:S01]  /*152b0*/  HFMA2.MMA R77, -RZ, RZ, 0, 1.847743988037109375e-06 ;  /* 0x0000001fff4d7435 */ /* 0x000fe200000001ff */
[----:B------:R-:W-:Y:S01]  /*152c0*/  BSSY B0, `(.L_x_1394) ;  /* 0x0000007000007945 */ /* 0x000fe20003800000 */
[----:B------:R-:W-:Y:S02]  /*152d0*/  MOV R78, R218 ;  /* 0x000000da004e7202 */ /* 0x000fe40000000f00 */
[----:B------:R-:W-:Y:S02]  /*152e0*/  MOV R76, 0x1f ;  /* 0x0000001f004c7802 */ /* 0x000fe40000000f00 */
[----:B------:R-:W-:-:S07]  /*152f0*/  MOV R79, 0xffffffff ;  /* 0xffffffff004f7802 */ /* 0x000fce0000000f00 */
[----:B-1----:R-:W-:Y:S05]  /*15300*/  WARPSYNC.COLLECTIVE R79, `(.L_x_1395) ;  /* 0x000000004f087348 */ /* 0x002fea0003c00000 */
[----:B------:R0:W2:Y:S02]  /*15310*/  SHFL.IDX P1, R222, R78, R77, R76 ;  /* 0x0000004d4ede7389 */ /* 0x0000a4000002004c */
[----:B012---:R-:W-:Y:S01]  /*15320*/  ENDCOLLECTIVE ;  /* 0x000000000000791b */ /* 0x007fe20003800000 */
.L_x_1395:
[----:B------:R-:W-:Y:S05]  /*15330*/  BSYNC B0 ;  /* 0x0000000000007941 */ /* 0x000fea0003800000 */
.L_x_1394:
[----:B------:R-:W-:Y:S05]  /*15340*/  BRA `(.L_x_1396) ;  /* 0xffffff6000d47947 */ /* 0x000fea000383ffff */
.L_x_1271:
        /* <DEDUP_REMOVED lines=8> */
.L_x_1398:
[----:B------:R-:W-:Y:S05]  /*153d0*/  BSYNC B0 ;  /* 0x0000000000007941 */ /* 0x000fea0003800000 */
.L_x_1397:
[----:B------:R-:W-:Y:S05]  /*153e0*/  BRA `(.L_x_1399) ;  /* 0xffffff6000b47947 */ /* 0x000fea000383ffff */
.L_x_1272:
        /* <DEDUP_REMOVED lines=8> */
.L_x_1401:
[----:B------:R-:W-:Y:S05]  /*15470*/  BSYNC B0 ;  /* 0x0000000000007941 */ /* 0x000fea0003800000 */
.L_x_1400:
[----:B------:R-:W-:Y:S05]  /*15480*/  BRA `(.L_x_1402) ;  /* 0xffffff6000947947 */ /* 0x000fea000383ffff */
.L_x_1273:
        /* <DEDUP_REMOVED lines=8> */
.L_x_1404:
[----:B------:R-:W-:Y:S05]  /*15510*/  BSYNC B0 ;  /* 0x0000000000007941 */ /* 0x000fea0003800000 */
.L_x_1403:
[----:B------:R-:W-:Y:S05]  /*15520*/  BRA `(.L_x_1405) ;  /* 0xffffff6000747947 */ /* 0x000fea000383ffff */
.L_x_1274:
[----:B------:R-:W-:Y:S01]  /*15530*/  HFMA2.MMA R77, -RZ, RZ, 0, 5.9604644775390625e-08 ;  /* 0x00000001ff4d7435 */ /* 0x000fe200000001ff */
[----:B------:R-:W-:Y:S01]  /*15540*/  BSSY B0, `(.L_x_1406) ;  /* 0x0000007000007945 */ /* 0x000fe20003800000 */
[----:B------:R-:W-:Y:S02]  /*15550*/  MOV R224, R218 ;  /* 0x000000da00e07202 */ /* 0x000fe40000000f00 */
[----:B------:R-:W-:Y:S02]  /*15560*/  MOV R76, RZ ;  /* 0x000000ff004c7202 */ /* 0x000fe40000000f00 */
[----:B------:R-:W-:-:S07]  /*15570*/  MOV R79, 0xffffffff ;  /* 0xffffffff004f7802 */ /* 0x000fce0000000f00 */
[----:B-1----:R-:W-:Y:S05]  /*15580*/  WARPSYNC.COLLECTIVE R79, `(.L_x_1407) ;  /* 0x000000004f087348 */ /* 0x002fea0003c00000 */
[----:B------:R0:W2:Y:S02]  /*15590*/  SHFL.UP P1, R78, R224, R77, R76 ;  /* 0x0400004de04e7389 */ /* 0x0000a4000002004c */
[----:B012---:R-:W-:Y:S01]  /*155a0*/  ENDCOLLECTIVE ;  /* 0x000000000000791b */ /* 0x007fe20003800000 */
.L_x_1407:
[----:B------:R-:W-:Y:S05]  /*155b0*/  BSYNC B0 ;  /* 0x0000000000007941 */ /* 0x000fea0003800000 */
.L_x_1406:
        /* <DEDUP_REMOVED lines=8> */
.L_x_1408:
[----:B------:R-:W-:Y:S02]  /*15640*/  MOV R224, R221 ;  /* 0x000000dd00e07202 */ /* 0x000fe40000000f00 */
[----:B------:R-:W-:-:S07]  /*15650*/  MOV R220, R78 ;  /* 0x0000004e00dc7202 */ /* 0x000fce0000000f00 */
[----:B------:R-:W-:Y:S05]  /*15660*/  WARPSYNC.COLLECTIVE R79, `(.L_x_1409) ;  /* 0x000000004f087348 */ /* 0x000fea0003c00000 */
[----:B------:R0:W1:Y:S02]  /*15670*/  SHFL.UP P1, R78, R224, R77, R76 ;  /* 0x0400004de04e7389 */ /* 0x000064000002004c */
[----:B01----:R-:W-:Y:S01]  /*15680*/  ENDCOLLECTIVE ;  /* 0x000000000000791b */ /* 0x003fe20003800000 */
.L_x_1409:
[----:B------:R-:W-:Y:S02]  /*15690*/  MOV R224, R219 ;  /* 0x000000db00e07202 */ /* 0x000fe40000000f00 */
[----:B------:R-:W-:-:S07]  /*156a0*/  MOV R221, R78 ;  /* 0x0000004e00dd7202 */ /* 0x000fce0000000f00 */
[----:B------:R-:W-:Y:S05]  /*156b0*/  WARPSYNC.COLLECTIVE R79, `(.L_x_1410) ;  /* 0x000000004f087348 */ /* 0x000fea0003c00000 */
[----:B------:R0:W1:Y:S02]  /*156c0*/  SHFL.UP P1, R78, R224, R77, R76 ;  /* 0x0400004de04e7389 */ /* 0x000064000002004c */
[----:B01----:R-:W-:Y:S01]  /*156d0*/  ENDCOLLECTIVE ;  /* 0x000000000000791b */ /* 0x003fe20003800000 */
.L_x_1410:
[----:B------:R-:W-:Y:S01]  /*156e0*/  HFMA2.MMA R77, -RZ, RZ, 0, 0 ;  /* 0x00000000ff4d7435 */ /* 0x000fe200000001ff */
[----:B------:R-:W-:Y:S02]  /*156f0*/  MOV R76, 0x1f ;  /* 0x0000001f004c7802 */ /* 0x000fe40000000f00 */
[----:B------:R-:W-:Y:S02]  /*15700*/  MOV R219, R78 ;  /* 0x0000004e00db7202 */ /* 0x000fe40000000f00 */
[----:B------:R-:W-:-:S07]  /*15710*/  MOV R78, R60 ;  /* 0x0000003c004e7202 */ /* 0x000fce0000000f00 */
[----:B------:R-:W-:Y:S05]  /*15720*/  WARPSYNC.COLLECTIVE R79, `(.L_x_1411) ;  /* 0x000000004f087348 */ /* 0x000fea0003c00000 */
[----:B------:R0:W1:Y:S02]  /*15730*/  SHFL.IDX P1, R222, R78, R77, R76 ;  /* 0x0000004d4ede7389 */ /* 0x000064000002004c */
[----:B01----:R-:W-:Y:S01]  /*15740*/  ENDCOLLECTIVE ;  /* 0x000000000000791b */ /* 0x003fe20003800000 */
.L_x_1411:
[----:B------:R-:W-:Y:S02]  /*15750*/  MOV R78, R61 ;  /* 0x0000003d004e7202 */ /* 0x000fe40000000f00 */
[----:B------:R-:W-:-:S07]  /*15760*/  MOV R60, R222 ;  /* 0x000000de003c7202 */ /* 0x000fce0000000f00 */
[----:B------:R-:W-:Y:S05]  /*15770*/  WARPSYNC.COLLECTIVE R79, `(.L_x_1412) ;  /* 0x000000004f087348 */ /* 0x000fea0003c00000 */
[----:B------:R0:W1:Y:S02]  /*15780*/  SHFL.IDX P1, R222, R78, R77, R76 ;  /* 0x0000004d4ede7389 */ /* 0x000064000002004c */
[----:B01----:R-:W-:Y:S01]  /*15790*/  ENDCOLLECTIVE ;  /* 0x000000000000791b */ /* 0x003fe20003800000 */
.L_x_1412:
[----:B------:R-:W-:Y:S02]  /*157a0*/  MOV R78, R62 ;  /* 0x0000003e004e7202 */ /* 0x000fe40000000f00 */
[----:B------:R-:W-:-:S07]  /*157b0*/  MOV R61, R222 ;  /* 0x000000de003d7202 */ /* 0x000fce0000000f00 */
[----:B------:R-:W-:Y:S05]  /*157c0*/  WARPSYNC.COLLECTIVE R79, `(.L_x_1413) ;  /* 0x000000004f087348 */ /* 0x000fea0003c00000 */
[----:B------:R0:W1:Y:S02]  /*157d0*/  SHFL.IDX P1, R222, R78, R77, R76 ;  /* 0x0000004d4ede7389 */ /* 0x000064000002004c */
[----:B01----:R-:W-:Y:S01]  /*157e0*/  ENDCOLLECTIVE ;  /* 0x000000000000791b */ /* 0x003fe20003800000 */
.L_x_1413:
[----:B------:R-:W-:Y:S02]  /*157f0*/  MOV R78, R63 ;  /* 0x0000003f004e7202 */ /* 0x000fe40000000f00 */
[----:B------:R-:W-:-:S07]  /*15800*/  MOV R62, R222 ;  /* 0x000000de003e7202 */ /* 0x000fce0000000f00 */
[----:B------:R-:W-:Y:S05]  /*15810*/  WARPSYNC.COLLECTIVE R79, `(.L_x_1414) ;  /* 0x000000004f087348 */ /* 0x000fea0003c00000 */
[----:B------:R0:W1:Y:S02]  /*15820*/  SHFL.IDX P1, R222, R78, R77, R76 ;  /* 0x0000004d4ede7389 */ /* 0x000064000002004c */
[----:B01----:R-:W-:Y:S01]  /*15830*/  ENDCOLLECTIVE ;  /* 0x000000000000791b */ /* 0x003fe20003800000 */
.L_x_1414:
[----:B------:R-:W-:Y:S01]  /*15840*/  MOV R63, R222 ;  /* 0x000000de003f7202 */ /* 0x000fe20000000f00 */
[----:B------:R-:W-:Y:S06]  /*15850*/  BRA `(.L_x_1415) ;  /* 0xffffff5c00d07947 */ /* 0x000fec000383ffff */
.L_x_1276:
[----:B------:R-:W-:Y:S01]  /*15860*/  HFMA2.MMA R245, -RZ, RZ, 0, 5.9604644775390625e-08 ;  /* 0x00000001fff57435 */ /* 0x000fe200000001ff */
[----:B------:R-:W-:Y:S02]  /*15870*/  MOV R244, R240 ;  /* 0x000000f000f47202 */ /* 0x000fe40000000f00 */
[----:B------:R-:W-:Y:S02]  /*15880*/  MOV R222, 0x1f ;  /* 0x0000001f00de7802 */ /* 0x000fe40000000f00 */
[----:B------:R-:W-:-:S07]  /*15890*/  MOV R79, 0xffffffff ;  /* 0xffffffff004f7802 */ /* 0x000fce0000000f00 */
[----:B------:R-:W-:Y:S05]  /*158a0*/  WARPSYNC.COLLECTIVE R79, `(.L_x_1416) ;  /* 0x000000004f087348 */ /* 0x000fea0003c00000 */
[----:B------:R0:W1:Y:S02]  /*158b0*/  SHFL.DOWN P1, R252, R244, R245, R222 ;  /* 0x080000f5f4fc7389 */ /* 0x00006400000200de */
[----:B01----:R-:W-:Y:S01]  /*158c0*/  ENDCOLLECTIVE ;  /* 0x000000000000791b */ /* 0x003fe20003800000 */
.L_x_1416:
[----:B------:R-:W-:Y:S02]  /*158d0*/  MOV R244, R241 ;  /* 0x000000f100f47202 */ /* 0x000fe40000000f00 */
[----:B------:R-:W-:-:S07]  /*158e0*/  MOV R76, R252 ;  /* 0x000000fc004c7202 */ /* 0x000fce0000000f00 */
[----:B------:R-:W-:Y:S05]  /*158f0*/  WARPSYNC.COLLECTIVE R79, `(.L_x_1417) ;  /* 0x000000004f087348 */ /* 0x000fea0003c00000 */
[----:B------:R0:W1:Y:S02]  /*15900*/  SHFL.DOWN P1, R252, R244, R245, R222 ;  /* 0x080000f5f4fc7389 */ /* 0x00006400000200de */
[----:B01----:R-:W-:Y:S01]  /*15910*/  ENDCOLLECTIVE ;  /* 0x000000000000791b */ /* 0x003fe20003800000 */
.L_x_1417:
[----:B------:R-:W-:Y:S02]  /*15920*/  MOV R244, R242 ;  /* 0x000000f200f47202 */ /* 0x000fe40000000f00 */
[----:B------:R-:W-:-:S07]  /*15930*/  MOV R77, R252 ;  /* 0x000000fc004d7202 */ /* 0x000fce0000000f00 */
[----:B------:R-:W-:Y:S05]  /*15940*/  WARPSYNC.COLLECTIVE R79, `(.L_x_1418) ;  /* 0x000000004f087348 */ /* 0x000fea0003c00000 */
[----:B------:R0:W1:Y:S02]  /*15950*/  SHFL.DOWN P1, R252, R244, R245, R222 ;  /* 0x080000f5f4fc7389 */ /* 0x00006400000200de */
[----:B01----:R-:W-:Y:S01]  /*15960*/  ENDCOLLECTIVE ;  /* 0x000000000000791b */ /* 0x003fe20003800000 */
.L_x_1418:
[----:B------:R-:W-:Y:S02]  /*15970*/  MOV R244, R243 ;  /* 0x000000f300f47202 */ /* 0x000fe40000000f00 */
[----:B------:R-:W-:-:S07]  /*15980*/  MOV R78, R252 ;  /* 0x000000fc004e7202 */ /* 0x000fce0000000f00 */
[----:B------:R-:W-:Y:S05]  /*15990*/  WARPSYNC.COLLECTIVE R79, `(.L_x_1419) ;  /* 0x000000004f087348 */ /* 0x000fea0003c00000 */
[----:B------:R0:W1:Y:S02]  /*159a0*/  SHFL.DOWN P1, R252, R244, R245, R222 ;  /* 0x080000f5f4fc7389 */ /* 0x00006400000200de */
[----:B01----:R-:W-:Y:S01]  /*159b0*/  ENDCOLLECTIVE ;  /* 0x000000000000791b */ /* 0x003fe20003800000 */
.L_x_1419:
[----:B------:R-:W-:Y:S01]  /*159c0*/  MOV R79, R252 ;  /* 0x000000fc004f7202 */ /* 0x000fe20000000f00 */
[----:B------:R-:W-:Y:S06]  /*159d0*/  BRA `(.L_x_1420) ;  /* 0xffffff7000d87947 */ /* 0x000fec000383ffff */
.L_x_1279:
        /* <DEDUP_REMOVED lines=8> */
.L_x_1422:
[----:B------:R-:W-:Y:S05]  /*15a60*/  BSYNC B0 ;  /* 0x0000000000007941 */ /* 0x000fea0003800000 */
.L_x_1421:
        /* <DEDUP_REMOVED lines=8> */
.L_x_1423:
[----:B------:R-:W-:Y:S02]  /*15af0*/  MOV R244, R242 ;  /* 0x000000f200f47202 */ /* 0x000fe40000000f00 */
[----:B------:R-:W-:-:S07]  /*15b00*/  MOV R77, R252 ;  /* 0x000000fc004d7202 */ /* 0x000fce0000000f00 */
[----:B------:R-:W-:Y:S05]  /*15b10*/  WARPSYNC.COLLECTIVE R79, `(.L_x_1424) ;  /* 0x000000004f087348 */ /* 0x000fea0003c00000 */
[----:B------:R0:W1:Y:S02]  /*15b20*/  SHFL.DOWN P1, R252, R244, R245, R222 ;  /* 0x080000f5f4fc7389 */ /* 0x00006400000200de */
[----:B01----:R-:W-:Y:S01]  /*15b30*/  ENDCOLLECTIVE ;  /* 0x000000000000791b */ /* 0x003fe20003800000 */
.L_x_1424:
[----:B------:R-:W-:Y:S02]  /*15b40*/  MOV R244, R243 ;  /* 0x000000f300f47202 */ /* 0x000fe40000000f00 */
[----:B------:R-:W-:-:S07]  /*15b50*/  MOV R78, R252 ;  /* 0x000000fc004e7202 */ /* 0x000fce0000000f00 */
[----:B------:R-:W-:Y:S05]  /*15b60*/  WARPSYNC.COLLECTIVE R79, `(.L_x_1425) ;  /* 0x000000004f087348 */ /* 0x000fea0003c00000 */
[----:B------:R0:W1:Y:S02]  /*15b70*/  SHFL.DOWN P1, R252, R244, R245, R222 ;  /* 0x080000f5f4fc7389 */ /* 0x00006400000200de */
[----:B01----:R-:W-:Y:S01]  /*15b80*/  ENDCOLLECTIVE ;  /* 0x000000000000791b */ /* 0x003fe20003800000 */
.L_x_1425:
[----:B------:R-:W-:Y:S01]  /*15b90*/  MOV R79, R252 ;  /* 0x000000fc004f7202 */ /* 0x000fe20000000f00 */
[----:B------:R-:W-:Y:S06]  /*15ba0*/  BRA `(.L_x_1426) ;  /* 0xffffff7000b87947 */ /* 0x000fec000383ffff */
.L_x_1282:
        /* <DEDUP_REMOVED lines=8> */
.L_x_1428:
[----:B------:R-:W-:Y:S05]  /*15c30*/  BSYNC B0 ;  /* 0x0000000000007941 */ /* 0x000fea0003800000 */
.L_x_1427:
        /* <DEDUP_REMOVED lines=8> */
.L_x_1429:
[----:B------:R-:W-:Y:S02]  /*15cc0*/  MOV R244, R242 ;  /* 0x000000f200f47202 */ /* 0x000fe40000000f00 */
[----:B------:R-:W-:-:S07]  /*15cd0*/  MOV R77, R252 ;  /* 0x000000fc004d7202 */ /* 0x000fce0000000f00 */
[----:B------:R-:W-:Y:S05]  /*15ce0*/  WARPSYNC.COLLECTIVE R79, `(.L_x_1430) ;  /* 0x000000004f087348 */ /* 0x000fea0003c00000 */
[----:B------:R0:W1:Y:S02]  /*15cf0*/  SHFL.DOWN P1, R252, R244, R245, R222 ;  /* 0x080000f5f4fc7389 */ /* 0x00006400000200de */
[----:B01----:R-:W-:Y:S01]  /*15d00*/  ENDCOLLECTIVE ;  /* 0x000000000000791b */ /* 0x003fe20003800000 */
.L_x_1430:
[----:B------:R-:W-:Y:S02]  /*15d10*/  MOV R244, R243 ;  /* 0x000000f300f47202 */ /* 0x000fe40000000f00 */
[----:B------:R-:W-:-:S07]  /*15d20*/  MOV R78, R252 ;  /* 0x000000fc004e7202 */ /* 0x000fce0000000f00 */
[----:B------:R-:W-:Y:S05]  /*15d30*/  WARPSYNC.COLLECTIVE R79, `(.L_x_1431) ;  /* 0x000000004f087348 */ /* 0x000fea0003c00000 */
[----:B------:R0:W1:Y:S02]  /*15d40*/  SHFL.DOWN P1, R252, R244, R245, R222 ;  /* 0x080000f5f4fc7389 */ /* 0x00006400000200de */
[----:B01----:R-:W-:Y:S01]  /*15d50*/  ENDCOLLECTIVE ;  /* 0x000000000000791b */ /* 0x003fe20003800000 */
.L_x_1431:
[----:B------:R-:W-:Y:S01]  /*15d60*/  MOV R79, R252 ;  /* 0x000000fc004f7202 */ /* 0x000fe20000000f00 */
[----:B------:R-:W-:Y:S06]  /*15d70*/  BRA `(.L_x_1432) ;  /* 0xffffff7000987947 */ /* 0x000fec000383ffff */
.L_x_1285:
        /* <DEDUP_REMOVED lines=8> */
.L_x_1434:
[----:B------:R-:W-:Y:S05]  /*15e00*/  BSYNC B0 ;  /* 0x0000000000007941 */ /* 0x000fea0003800000 */
.L_x_1433:
        /* <DEDUP_REMOVED lines=8> */
.L_x_1435:
[----:B------:R-:W-:Y:S02]  /*15e90*/  MOV R244, R242 ;  /* 0x000000f200f47202 */ /* 0x000fe40000000f00 */
[----:B------:R-:W-:-:S07]  /*15ea0*/  MOV R77, R252 ;  /* 0x000000fc004d7202 */ /* 0x000fce0000000f00 */
[----:B------:R-:W-:Y:S05]  /*15eb0*/  WARPSYNC.COLLECTIVE R79, `(.L_x_1436) ;  /* 0x000000004f087348 */ /* 0x000fea0003c00000 */
[----:B------:R0:W1:Y:S02]  /*15ec0*/  SHFL.DOWN P1, R252, R244, R245, R222 ;  /* 0x080000f5f4fc7389 */ /* 0x00006400000200de */
[----:B01----:R-:W-:Y:S01]  /*15ed0*/  ENDCOLLECTIVE ;  /* 0x000000000000791b */ /* 0x003fe20003800000 */
.L_x_1436:
[----:B------:R-:W-:Y:S02]  /*15ee0*/  MOV R244, R243 ;  /* 0x000000f300f47202 */ /* 0x000fe40000000f00 */
[----:B------:R-:W-:-:S07]  /*15ef0*/  MOV R78, R252 ;  /* 0x000000fc004e7202 */ /* 0x000fce0000000f00 */
[----:B------:R-:W-:Y:S05]  /*15f00*/  WARPSYNC.COLLECTIVE R79, `(.L_x_1437) ;  /* 0x000000004f087348 */ /* 0x000fea0003c00000 */
[----:B------:R0:W1:Y:S02]  /*15f10*/  SHFL.DOWN P1, R252, R244, R245, R222 ;  /* 0x080000f5f4fc7389 */ /* 0x00006400000200de */
[----:B01----:R-:W-:Y:S01]  /*15f20*/  ENDCOLLECTIVE ;  /* 0x000000000000791b */ /* 0x003fe20003800000 */
.L_x_1437:
[----:B------:R-:W-:Y:S01]  /*15f30*/  MOV R79, R252 ;  /* 0x000000fc004f7202 */ /* 0x000fe20000000f00 */
[----:B------:R-:W-:Y:S06]  /*15f40*/  BRA `(.L_x_1438) ;  /* 0xffffff7000787947 */ /* 0x000fec000383ffff */
.L_x_1288:
        /* <DEDUP_REMOVED lines=8> */
.L_x_1440:
[----:B------:R-:W-:Y:S05]  /*15fd0*/  BSYNC B0 ;  /* 0x0000000000007941 */ /* 0x000fea0003800000 */
.L_x_1439:
        /* <DEDUP_REMOVED lines=8> */
.L_x_1441:
[----:B------:R-:W-:Y:S02]  /*16060*/  MOV R244, R242 ;  /* 0x000000f200f47202 */ /* 0x000fe40000000f00 */
[----:B------:R-:W-:-:S07]  /*16070*/  MOV R77, R252 ;  /* 0x000000fc004d7202 */ /* 0x000fce0000000f00 */
[----:B------:R-:W-:Y:S05]  /*16080*/  WARPSYNC.COLLECTIVE R79, `(.L_x_1442) ;  /* 0x000000004f087348 */ /* 0x000fea0003c00000 */
[----:B------:R0:W1:Y:S02]  /*16090*/  SHFL.DOWN P1, R252, R244, R245, R222 ;  /* 0x080000f5f4fc7389 */ /* 0x00006400000200de */
[----:B01----:R-:W-:Y:S01]  /*160a0*/  ENDCOLLECTIVE ;  /* 0x000000000000791b */ /* 0x003fe20003800000 */
.L_x_1442:
[----:B------:R-:W-:Y:S02]  /*160b0*/  MOV R244, R243 ;  /* 0x000000f300f47202 */ /* 0x000fe40000000f00 */
[----:B------:R-:W-:-:S07]  /*160c0*/  MOV R78, R252 ;  /* 0x000000fc004e7202 */ /* 0x000fce0000000f00 */
[----:B------:R-:W-:Y:S05]  /*160d0*/  WARPSYNC.COLLECTIVE R79, `(.L_x_1443) ;  /* 0x000000004f087348 */ /* 0x000fea0003c00000 */
[----:B------:R0:W1:Y:S02]  /*160e0*/  SHFL.DOWN P1, R252, R244, R245, R222 ;  /* 0x080000f5f4fc7389 */ /* 0x00006400000200de */
[----:B01----:R-:W-:Y:S01]  /*160f0*/  ENDCOLLECTIVE ;  /* 0x000000000000791b */ /* 0x003fe20003800000 */
.L_x_1443:
[----:B------:R-:W-:Y:S01]  /*16100*/  MOV R79, R252 ;  /* 0x000000fc004f7202 */ /* 0x000fe20000000f00 */
[----:B------:R-:W-:Y:S06]  /*16110*/  BRA `(.L_x_1444) ;  /* 0xffffff7000587947 */ /* 0x000fec000383ffff */
.L_x_1291:
        /* <DEDUP_REMOVED lines=8> */
.L_x_1446:
[----:B------:R-:W-:Y:S05]  /*161a0*/  BSYNC B0 ;  /* 0x0000000000007941 */ /* 0x000fea0003800000 */
.L_x_1445:
        /* <DEDUP_REMOVED lines=10> */
.L_x_1447:
[----:B------:R-:W-:Y:S02]  /*16250*/  MOV R78, R242 ;  /* 0x000000f2004e7202 */ /* 0x000fe40000000f00 */
[----:B------:R-:W-:-:S07]  /*16260*/  MOV R247, R222 ;  /* 0x000000de00f77202 */ /* 0x000fce0000000f00 */
[----:B------:R-:W-:Y:S05]  /*16270*/  WARPSYNC.COLLECTIVE R79, `(.L_x_1448) ;  /* 0x000000004f087348 */ /* 0x000fea0003c00000 */
[----:B------:R0:W1:Y:S02]  /*16280*/  SHFL.IDX P1, R222, R78, R77, R76 ;  /* 0x0000004d4ede7389 */ /* 0x000064000002004c */
[----:B01----:R-:W-:Y:S01]  /*16290*/  ENDCOLLECTIVE ;  /* 0x000000000000791b */ /* 0x003fe20003800000 */
.L_x_1448:
        /* <DEDUP_REMOVED lines=9> */
.L_x_1449:
[----:B------:R-:W-:Y:S02]  /*16330*/  MOV R78, R60 ;  /* 0x0000003c004e7202 */ /* 0x000fe40000000f00 */
[----:B------:R-:W-:Y:S02]  /*16340*/  MOV R251, R222 ;  /* 0x000000de00fb7202 */ /* 0x000fe40000000f00 */
[----:B------:R-:W-:-:S07]  /*16350*/  MOV R222, 0x1f ;  /* 0x0000001f00de7802 */ /* 0x000fce0000000f00 */
[----:B------:R-:W-:Y:S05]  /*16360*/  WARPSYNC.COLLECTIVE R79, `(.L_x_1450) ;  /* 0x000000004f087348 */ /* 0x000fea0003c00000 */
[----:B------:R0:W1:Y:S02]  /*16370*/  SHFL.DOWN P1, R252, R244, R245, R222 ;  /* 0x080000f5f4fc7389 */ /* 0x00006400000200de */
[----:B01----:R-:W-:Y:S01]  /*16380*/  ENDCOLLECTIVE ;  /* 0x000000000000791b */ /* 0x003fe20003800000 */
.L_x_1450:
[----:B------:R-:W-:Y:S02]  /*16390*/  MOV R244, R241 ;  /* 0x000000f100f47202 */ /* 0x000fe40000000f00 */
[----:B------:R-:W-:-:S07]  /*163a0*/  MOV R240, R252 ;  /* 0x000000fc00f07202 */ /* 0x000fce0000000f00 */
[----:B------:R-:W-:Y:S05]  /*163b0*/  WARPSYNC.COLLECTIVE R79, `(.L_x_1451) ;  /* 0x000000004f087348 */ /* 0x000fea0003c00000 */
[----:B------:R0:W1:Y:S02]  /*163c0*/  SHFL.DOWN P1, R252, R244, R245, R222 ;  /* 0x080000f5f4fc7389 */ /* 0x00006400000200de */
[----:B01----:R-:W-:Y:S01]  /*163d0*/  ENDCOLLECTIVE ;  /* 0x000000000000791b */ /* 0x003fe20003800000 */
.L_x_1451:
[----:B------:R-:W-:Y:S02]  /*163e0*/  MOV R244, R242 ;  /* 0x000000f200f47202 */ /* 0x000fe40000000f00 */
[----:B------:R-:W-:-:S07]  /*163f0*/  MOV R241, R252 ;  /* 0x000000fc00f17202 */ /* 0x000fce0000000f00 */
[----:B------:R-:W-:Y:S05]  /*16400*/  WARPSYNC.COLLECTIVE R79, `(.L_x_1452) ;  /* 0x000000004f087348 */ /* 0x000fea0003c00000 */
[----:B------:R0:W1:Y:S02]  /*16410*/  SHFL.DOWN P1, R252, R244, R245, R222 ;  /* 0x080000f5f4fc7389 */ /* 0x00006400000200de */
[----:B01----:R-:W-:Y:S01]  /*16420*/  ENDCOLLECTIVE ;  /* 0x000000000000791b */ /* 0x003fe20003800000 */
.L_x_1452:
[----:B------:R-:W-:Y:S02]  /*16430*/  MOV R244, R243 ;  /* 0x000000f300f47202 */ /* 0x000fe40000000f00 */
[----:B------:R-:W-:-:S07]  /*16440*/  MOV R242, R252 ;  /* 0x000000fc00f27202 */ /* 0x000fce0000000f00 */
[----:B------:R-:W-:Y:S05]  /*16450*/  WARPSYNC.COLLECTIVE R79, `(.L_x_1453) ;  /* 0x000000004f087348 */ /* 0x000fea0003c00000 */
[----:B------:R0:W1:Y:S02]  /*16460*/  SHFL.DOWN P1, R252, R244, R245, R222 ;  /* 0x080000f5f4fc7389 */ /* 0x00006400000200de */
[----:B01----:R-:W-:Y:S01]  /*16470*/  ENDCOLLECTIVE ;  /* 0x000000000000791b */ /* 0x003fe20003800000 */
.L_x_1453:
[----:B------:R-:W-:Y:S05]  /*16480*/  WARPSYNC.COLLECTIVE R79, `(.L_x_1454) ;  /* 0x000000004f087348 */ /* 0x000fea0003c00000 */
[----:B------:R0:W1:Y:S02]  /*16490*/  SHFL.IDX P1, R222, R78, R77, R76 ;  /* 0x0000004d4ede7389 */ /* 0x000064000002004c */
[----:B01----:R-:W-:Y:S01]  /*164a0*/  ENDCOLLECTIVE ;  /* 0x000000000000791b */ /* 0x003fe20003800000 */
.L_x_1454:
[----:B------:R-:W-:Y:S02]  /*164b0*/  MOV R78, R61 ;  /* 0x0000003d004e7202 */ /* 0x000fe40000000f00 */
[----:B------:R-:W-:Y:S02]  /*164c0*/  MOV R243, R252 ;  /* 0x000000fc00f37202 */ /* 0x000fe40000000f00 */
[----:B------:R-:W-:-:S07]  /*164d0*/  MOV R252, R222 ;  /* 0x000000de00fc7202 */ /* 0x000fce0000000f00 */
[----:B------:R-:W-:Y:S05]  /*164e0*/  WARPSYNC.COLLECTIVE R79, `(.L_x_1455) ;  /* 0x000000004f087348 */ /* 0x000fea0003c00000 */
[----:B------:R0:W1:Y:S02]  /*164f0*/  SHFL.IDX P1, R222, R78, R77, R76 ;  /* 0x0000004d4ede7389 */ /* 0x000064000002004c */
[----:B01----:R-:W-:Y:S01]  /*16500*/  ENDCOLLECTIVE ;  /* 0x000000000000791b */ /* 0x003fe20003800000 */
.L_x_1455:
[----:B------:R-:W-:Y:S01]  /*16510*/  MOV R78, R62 ;  /* 0x0000003e004e7202 */ /* 0x000fe20000000f00 */
[-C--:B------:R-:W-:Y:S01]  /*16520*/  FMUL.FTZ R62, R61, R247.reuse ;  /* 0x000000f73d3e7220 */ /* 0x080fe20000410000 */
[----:B------:R-:W-:Y:S01]  /*16530*/  FMUL.FTZ R247, R60, R247 ;  /* 0x000000f73cf77220 */ /* 0x000fe20000410000 */
[----:B------:R-:W-:-:S07]  /*16540*/  MOV R245, R222 ;  /* 0x000000de00f57202 */ /* 0x000fce0000000f00 */
[----:B------:R-:W-:Y:S05]  /*16550*/  WARPSYNC.COLLECTIVE R79, `(.L_x_1456) ;  /* 0x000000004f087348 */ /* 0x000fea0003c00000 */
[----:B------:R0:W1:Y:S02]  /*16560*/  SHFL.IDX P1, R222, R78, R77, R76 ;  /* 0x0000004d4ede7389 */ /* 0x000064000002004c */
[----:B01----:R-:W-:Y:S01]  /*16570*/  ENDCOLLECTIVE ;  /* 0x000000000000791b */ /* 0x003fe20003800000 */
.L_x_1456:
[----:B------:R-:W-:Y:S02]  /*16580*/  MOV R78, R63 ;  /* 0x0000003f004e7202 */ /* 0x000fe40000000f00 */
[----:B------:R-:W-:-:S07]  /*16590*/  MOV R244, R222 ;  /* 0x000000de00f47202 */ /* 0x000fce0000000f00 */
[----:B------:R-:W-:Y:S05]  /*165a0*/  WARPSYNC.COLLECTIVE R79, `(.L_x_1457) ;  /* 0x000000004f087348 */ /* 0x000fea0003c00000 */
[----:B------:R0:W1:Y:S02]  /*165b0*/  SHFL.IDX P1, R222, R78, R77, R76 ;  /* 0x0000004d4ede7389 */ /* 0x000064000002004c */
[----:B01----:R-:W-:Y:S01]  /*165c0*/  ENDCOLLECTIVE ;  /* 0x000000000000791b */ /* 0x003fe20003800000 */
.L_x_1457:
[----:B------:R-:W-:Y:S01]  /*165d0*/  MOV R79, R222 ;  /* 0x000000de004f7202 */ /* 0x000fe20000000f00 */
[----:B------:R-:W-:Y:S06]  /*165e0*/  BRA `(.L_x_1458) ;  /* 0xffffff6c00b07947 */ /* 0x000fec000383ffff */
.L_x_1459:
        /* <DEDUP_REMOVED lines=9> */
.L_x_18907:


//--------------------- .text._Z25selective_scan_bwd_kernelI32Selective_Scan_bwd_kernel_traitsILi128ELi16ELb0ELb1ELb0ELb0ELb0EN3c104HalfENS1_7complexIfEEEEv12SSMParamsBwd --------------------------
	.section	.text._Z25selective_scan_bwd_kernelI32Selective_Scan_bwd_kernel_traitsILi128ELi16ELb0ELb1ELb0ELb0ELb0EN3c104HalfENS1_7complexIfEEEEv12SSMParamsBwd,"ax",@progbits
	.align	128
        .global         _Z25selective_scan_bwd_kernelI32Selective_Scan_bwd_kernel_traitsILi128ELi16ELb0ELb1ELb0ELb0ELb0EN3c104HalfENS1_7complexIfEEEEv12SSMParamsBwd
        .type           _Z25selective_scan_bwd_kernelI32Selective_Scan_bwd_kernel_traitsILi128ELi16ELb0ELb1ELb0ELb0ELb0EN3c104HalfENS1_7complexIfEEEEv12SSMParamsBwd,@function
        .size           _Z25selective_scan_bwd_kernelI32Selective_Scan_bwd_kernel_traitsILi128ELi16ELb0ELb1ELb0ELb0ELb0EN3c104HalfENS1_7complexIfEEEEv12SSMParamsBwd,(.L_x_18908 - _Z25selective_scan_bwd_kernelI32Selective_Scan_bwd_kernel_traitsILi128ELi16ELb0ELb1ELb0ELb0ELb0EN3c104HalfENS1_7complexIfEEEEv12SSMParamsBwd)
        .other          _Z25selective_scan_bwd_kernelI32Selective_Scan_bwd_kernel_traitsILi128ELi16ELb0ELb1ELb0ELb0ELb0EN3c104HalfENS1_7complexIfEEEEv12SSMParamsBwd,@"STO_CUDA_ENTRY STV_DEFAULT"
_Z25selective_scan_bwd_kernelI32Selective_Scan_bwd_kernel_traitsILi128ELi16ELb0ELb1ELb0ELb0ELb0EN3c104HalfENS1_7complexIfEEEEv12SSMParamsBwd:
.text._Z25selective_scan_bwd_kernelI32Selective_Scan_bwd_kernel_traitsILi128ELi16ELb0ELb1ELb0ELb0ELb0EN3c104HalfENS1_7complexIfEEEEv12SSMParamsBwd:
        /* <DEDUP_REMOVED lines=62> */
[----:B------:R-:W-:Y:S01]  /*03e0*/  UIMAD UR10, UR46, UR17, UR10 ;  /* 0x000000112e0a72a4 */ /* 0x000fe2000f8e020a */
[----:B------:R-:W-:-:S02]  /*03f0*/  UMOV UR26, URZ ;  /* 0x0000003f001a7c82 */ /* 0x000fc40008000000 */
[----:B------:R-:W-:Y:S01]  /*0400*/  ULDC.64 UR16, c[0x0][0x288] ;  /* 0x0000a20000107ab9 */ /* 0x000fe20000000a00 */
[----:B-1----:R-:W-:Y:S01]  /*0410*/  IADD3 R2, R0, 0xffffffe, RZ ;  /* 0x0ffffffe00027810 */ /* 0x002fe20007ffe0ff */
[----:B------:R-:W-:Y:S01]  /*0420*/  UIMAD UR30, UR11, UR16, URZ ;  /* 0x000000100b1e72a4 */ /* 0x000fe2000f8e023f */
[----:B------:R-:W-:Y:S01]  /*0430*/  IABS R0, UR47 ;  /* 0x0000002f00007c13 */ /* 0x000fe20008000000 */
[----:B------:R-:W-:Y:S02]  /*0440*/  @UP1 ULEA UR26, UP2, UR47, UR34, 0x2 ;  /* 0x000000222f1a1291 */ /* 0x000fe4000f84103f */
[----:B------:R-:W-:Y:S01]  /*0450*/  UIMAD UR30, UR47, UR17, UR30 ;  /* 0x000000112f1e72a4 */ /* 0x000fe2000f8e021e */
[----:B------:R-:W1:Y:S01]  /*0460*/  F2I.FTZ.U32.TRUNC.NTZ R2, R2 ;  /* 0x0000000200027305 */ /* 0x000e62000021f000 */
[----:B------:R-:W-:Y:S01]  /*0470*/  R2UR UR32, R0 ;  /* 0x00000000002072ca */ /* 0x000fe200000e0000 */
[----:B------:R-:W-:Y:S01]  /*0480*/  UMOV UR27, URZ ;  /* 0x0000003f001b7c82 */ /* 0x000fe20008000000 */
[----:B------:R-:W-:-:S02]  /*0490*/  @UP1 ULEA.HI.X UR27, UR47, UR35, UR11, 0x2, UP2 ;  /* 0x000000232f1b1291 */ /* 0x000fc400090f140b */
[----:B------:R-:W-:Y:S02]  /*04a0*/  UIADD3 UR9, UR9, UR19, URZ ;  /* 0x0000001309097290 */ /* 0x000fe4000fffe03f */
[----:B------:R-:W-:Y:S02]  /*04b0*/  UIADD3 UR13, UR13, UR18, URZ ;  /* 0x000000120d0d7290 */ /* 0x000fe4000fffe03f */
[----:B------:R-:W-:Y:S01]  /*04c0*/  UISETP.NE.AND UP1, UPT, UR29, URZ, UPT ;  /* 0x0000003f1d00728c */ /* 0x000fe2000bf25270 */
[----:B------:R-:W-:Y:S01]  /*04d0*/  ULDC.64 UR18, c[0x0][0x2f0] ;  /* 0x0000bc0000127ab9 */ /* 0x000fe20000000a00 */
[----:B------:R-:W-:Y:S01]  /*04e0*/  UIADD3 UR7, UR7, UR10, URZ ;  /* 0x0000000a07077290 */ /* 0x000fe2000fffe03f */
[----:B-1----:R-:W-:-:S13]  /*04f0*/  R2UR UR5, R2 ;  /* 0x00000000020572ca */ /* 0x002fda00000e0000 */
        /* <DEDUP_REMOVED lines=15> */
[----:B------:R-:W-:-:S02]  /*05f0*/  UIMAD UR28, UR47, UR17, UR28 ;  /* 0x000000112f1c72a4 */ /* 0x000fc4000f8e021c */
        /* <DEDUP_REMOVED lines=10> */
[----:B------:R-:W-:Y:S02]  /*06a0*/  UIMAD.WIDE.U32 UR12, UR47, UR16, UR12 ;  /* 0x000000102f0c72a5 */ /* 0x000fe4000f8e000c */
[----:B------:R-:W-:Y:S02]  /*06b0*/  @UP3 UIADD3 UR23, UR23, 0x1, URZ ;  /* 0x0000000117173890 */ /* 0x000fe4000fffe03f */
[----:B------:R-:W-:-:S02]  /*06c0*/  UIADD3.X UR4, UR22, UR5, UR30, UP5, !UPT ;  /* 0x0000000516047290 */ /* 0x000fc4000affe41e */
[----:B------:R-:W-:Y:S02]  /*06d0*/  ULEA UR18, UP4, UR17, UR18, 0x1 ;  /* 0x0000001211127291 */ /* 0x000fe4000f88083f */
[----:B------:R-:W-:Y:S02]  /*06e0*/  UIADD3 UR15, UP3, UR14, UR12, URZ ;  /* 0x0000000c0e0f7290 */ /* 0x000fe4000ff7e03f */
[----:B------:R-:W-:Y:S02]  /*06f0*/  ULEA.HI.X UR17, UR17, UR19, UR4, 0x1, UP4 ;  /* 0x0000001311117291 */ /* 0x000fe4000a0f0c04 */
[----:B------:R-:W-:Y:S01]  /*0700*/  UIADD3.X UR12, UR22, UR13, UR28, UP3, !UPT ;  /* 0x0000000d160c7290 */ /* 0x000fe20009ffe41c */
[----:B------:R-:W-:Y:S01]  /*0710*/  UMOV UR19, UR23 ;  /* 0x0000001700137c82 */ /* 0x000fe20008000000 */
[----:B------:R-:W-:Y:S01]  /*0720*/  ULDC.64 UR4, c[0x0][0x2f8] ;  /* 0x0000be0000047ab9 */ /* 0x000fe20000000a00 */
[----:B------:R-:W-:Y:S02]  /*0730*/  @!UP2 UIADD3 UR19, -UR19, URZ, URZ ;  /* 0x0000003f1313a290 */ /* 0x000fe4000fffe13f */
[----:B------:R-:W-:-:S02]  /*0740*/  UIADD3 UR28, UP2, UR14, UR8, URZ ;  /* 0x000000080e1c7290 */ /* 0x000fc4000ff5e03f */
[----:B------:R-:W-:Y:S02]  /*0750*/  ULEA UR16, UP3, UR15, UR4, 0x1 ;  /* 0x000000040f107291 */ /* 0x000fe4000f86083f */
[----:B------:R-:W-:Y:S02]  /*0760*/  @!UP1 ULOP3.LUT UR19, URZ, UR29, URZ, 0x33, !UPT ;  /* 0x0000001d3f139292 */ /* 0x000fe4000f8e333f */
[----:B------:R-:W-:Y:S02]  /*0770*/  UIADD3.X UR8, UR22, UR9, UR32, UP2, !UPT ;  /* 0x0000000916087290 */ /* 0x000fe400097fe420 */
[----:B------:R-:W-:Y:S02]  /*0780*/  ULEA.HI.X UR15, UR15, UR5, UR12, 0x1, UP3 ;  /* 0x000000050f0f7291 */ /* 0x000fe400098f0c0c */
[----:B------:R-:W-:Y:S01]  /*0790*/  USHF.R.S32.HI UR9, URZ, 0x1f, UR19 ;  /* 0x0000001f3f097899 */ /* 0x000fe20008011413 */
[----:B------:R-:W-:Y:S01]  /*07a0*/  ULDC.64 UR4, c[0x0][0x3b8] ;  /* 0x0000ee0000047ab9 */ /* 0x000fe20000000a00 */
[----:B------:R-:W-:Y:S01]  /*07b0*/  ULDC.64 UR22, c[0x0][0x258] ;  /* 0x0000960000167ab9 */ /* 0x000fe20000000a00 */
[----:B------:R-:W-:-:S02]  /*07c0*/  ULEA UR14, UP1, UR28, UR4, 0x1 ;  /* 0x000000041c0e7291 */ /* 0x000fc4000f82083f */
[----:B------:R-:W-:Y:S02]  /*07d0*/  UIMAD UR4, UR9, UR22, URZ ;  /* 0x00000016090472a4 */ /* 0x000fe4000f8e023f */
[----:B------:R-:W-:Y:S02]  /*07e0*/  UIMAD.WIDE.U32 UR12, UR19, UR22, UR6 ;  /* 0x00000016130c72a5 */ /* 0x000fe4000f8e0006 */
[----:B------:R-:W-:Y:S02]  /*07f0*/  UIMAD UR22, UR19, UR23, UR4 ;  /* 0x00000017131672a4 */ /* 0x000fe4000f8e0204 */
[----:B------:R-:W-:Y:S01]  /*0800*/  ULEA.HI.X UR28, UR28, UR5, UR8, 0x1, UP1 ;  /* 0x000000051c1c7291 */ /* 0x000fe200088f0c08 */
[----:B------:R-:W-:Y:S01]  /*0810*/  @UP0 ULDC UR4, c[0x0][0x214] ;  /* 0x0000850000040ab9 */ /* 0x000fe20000000800 */
[----:B------:R-:W-:Y:S02]  /*0820*/  ULEA UR7, UR11, 0xfffff000, 0xc ;  /* 0xfffff0000b077891 */ /* 0x000fe4000f8e603f */
[----:B------:R-:W-:-:S02]  /*0830*/  @UP0 UIMAD UR4, UR46, UR4, UR47 ;  /* 0x000000042e0402a4 */ /* 0x000fc4000f8e022f */
[----:B------:R-:W-:Y:S02]  /*0840*/  UISETP.GE.AND UP1, UPT, UR11, 0x1, UPT ;  /* 0x000000010b00788c */ /* 0x000fe4000bf26270 */
[----:B------:R-:W-:Y:S02]  /*0850*/  UIADD3 UR22, UR13, UR22, URZ ;  /* 0x000000160d167290 */ /* 0x000fe4000fffe03f */
[----:B------:R-:W-:Y:S01]  /*0860*/  @UP0 UIMAD UR4, UR4, UR11, URZ ;  /* 0x0000000b040402a4 */ /* 0x000fe2000f8e023f */
[----:B------:R-:W-:Y:S01]  /*0870*/  UMOV UR6, URZ ;  /* 0x0000003f00067c82 */ /* 0x000fe20008000000 */
[----:B------:R-:W-:Y:S01]  /*0880*/  UIADD3 UR10, UP2, UR7, UR12, URZ ;  /* 0x0000000c070a7290 */ /* 0x000fe2000ff5e03f */
[----:B------:R-:W-:Y:S01]  /*0890*/  @UP0 ULDC UR23, c[0x0][0x21c] ;  /* 0x0000870000170ab9 */ /* 0x000fe20000000800 */
[----:B------:R-:W-:Y:S01]  /*08a0*/  ULDC.64 UR8, c[0x0][0x2d8] ;  /* 0x0000b60000087ab9 */ /* 0x000fe20000000a00 */
[----:B------:R-:W-:Y:S02]  /*08b0*/  @UP0 UIMAD UR4, UR4, UR23, URZ ;  /* 0x00000017040402a4 */ /* 0x000fe4000f8e023f */
[----:B------:R-:W-:-:S02]  /*08c0*/  ULEA.HI.X.SX32 UR11, UR7, UR22, 0x1, UP2 ;  /* 0x00000016070b7291 */ /* 0x000fc400090f0e3f */
[----:B------:R-:W-:Y:S01]  /*08d0*/  ULEA UR12, UP3, UR10, UR8, 0x1 ;  /* 0x000000080a0c7291 */ /* 0x000fe2000f86083f */
[----:B------:R-:W-:Y:S01]  /*08e0*/  @UP0 ULDC.64 UR22, c[0x0][0x310] ;  /* 0x0000c40000160ab9 */ /* 0x000fe20000000a00 */
[----:B------:R-:W-:Y:S01]  /*08f0*/  UMOV UR5, URZ ;  /* 0x0000003f00057c82 */ /* 0x000fe20008000000 */
[----:B------:R-:W-:Y:S02]  /*0900*/  @UP0 UIMAD.WIDE UR22, UR4, 0x10, UR22 ;  /* 0x00000010041608a5 */ /* 0x000fe4000f8e0216 */
[----:B------:R-:W-:-:S05]  /*0910*/  ULEA.HI.X UR11, UR10, UR9, UR11, 0x1, UP3 ;  /* 0x000000090a0b7291 */ /* 0x000fca00098f0c0b */
[----:B------:R-:W-:Y:S01]  /*0920*/  @!UP0 UMOV UR22, URZ ;  /* 0x0000003f00168c82 */ /* 0x000fe20008000000 */
        /* <DEDUP_REMOVED lines=8> */
[----:B------:R-:W-:Y:S01]  /*09b0*/  UMOV UR13, UR28 ;  /* 0x0000001c000d7c82 */ /* 0x000fe20008000000 */
[----:B------:R2:W-:Y:S04]  /*09c0*/  STL [R1+0x5c], RZ ;  /* 0x00005cff01007387 */ /* 0x0005e80000100800 */
[----:B------:R2:W-:Y:S01]  /*09d0*/  STL [R1+0x60], RZ ;  /* 0x000060ff01007387 */ /* 0x0005e20000100800 */
[----:B------:R-:W3:Y:S01]  /*09e0*/  S2R R82, SR_LANEID ;  /* 0x0000000000527919 */ /* 0x000ee20000000000 */
[----:B-1----:R-:W-:-:S06]  /*09f0*/  ULEA UR4, UR7, UR4, 0x18 ;  /* 0x0000000407047291 */ /* 0x002fcc000f8ec03f */
[----:B------:R-:W-:Y:S01]  /*0a00*/  MOV R81, UR4 ;  /* 0x0000000400517c02 */ /* 0x000fe20008000f00 */
[----:B------:R-:W-:Y:S01]  /*0a10*/  UMOV UR4, URZ ;  /* 0x0000003f00047c82 */ /* 0x000fe20008000000 */
[----:B0-----:R-:W-:-:S04]  /*0a20*/  SHF.R.S32.HI R0, RZ, 0x1f, R83 ;  /* 0x0000001fff007819 */ /* 0x001fc80000011453 */
[----:B------:R-:W-:-:S04]  /*0a30*/  LEA.HI R0, R0, R83, RZ, 0x5 ;  /* 0x0000005300007211 */ /* 0x000fc800078f28ff */
[----:B------:R-:W-:-:S04]  /*0a40*/  SHF.R.S32.HI R0, RZ, 0x5, R0 ;  /* 0x00000005ff007819 */ /* 0x000fc80000011400 */
[----:B------:R-:W-:-:S05]  /*0a50*/  LEA R0, R0, R81, 0x4 ;  /* 0x0000005100007211 */ /* 0x000fca00078e20ff */
[----:B---3--:R2:W-:Y:S02]  /*0a60*/  STL [R1+0x18], R0 ;  /* 0x0000180001007387 */ /* 0x0085e40000100800 */
.L_x_1561:
        /* <DEDUP_REMOVED lines=168> */
[----:B------:R-:W-:Y:S01]  /*14f0*/  LDS.U16 R238, [R80+0x1e] ;  /* 0x00001e0050ee7984 */ /* 0x000fe20000000400 */
        /* <DEDUP_REMOVED lines=147> */
[----:B------:R-:W-:Y:S04]  /*1e30*/  STL [R1], R65 ;  /* 0x0000004101007387 */ /* 0x000fe80000100800 */
[----:B------:R-:W3:Y:S01]  /*1e40*/  LDL.LU R37, [R1+0x60] ;  /* 0x0000600001257983 */ /* 0x000ee20000300800 */
[----:B------:R-:W-:-:S02]  /*1e50*/  CS2R R50, SRZ ;  /* 0x0000000000327805 */ /* 0x000fc4000001ff00 */
[----:B------:R-:W-:Y:S02]  /*1e60*/  CS2R R48, SRZ ;  /* 0x0000000000307805 */ /* 0x000fe4000001ff00 */
[----:B------:R-:W-:Y:S02]  /*1e70*/  CS2R R46, SRZ ;  /* 0x00000000002e7805 */ /* 0x000fe4000001ff00 */
[----:B------:R-:W-:Y:S02]  /*1e80*/  CS2R R44, SRZ ;  /* 0x00000000002c7805 */ /* 0x000fe4000001ff00 */
[----:B------:R-:W-:Y:S02]  /*1e90*/  CS2R R42, SRZ ;  /* 0x00000000002a7805 */ /* 0x000fe4000001ff00 */
[----:B------:R-:W-:Y:S02]  /*1ea0*/  CS2R R40, SRZ ;  /* 0x0000000000287805 */ /* 0x000fe4000001ff00 */
[----:B------:R-:W-:Y:S01]  /*1eb0*/  CS2R R38, SRZ ;  /* 0x0000000000267805 */ /* 0x000fe2000001ff00 */
[----:B--2---:R-:W-:Y:S04]  /*1ec0*/  STS.U16 [R84], R21 ;  /* 0x0000001554007388 */ /* 0x004fe80000000400 */
[----:B------:R-:W-:Y:S04]  /*1ed0*/  STS.U16 [R79+0x40], R22 ;  /* 0x000040164f007388 */ /* 0x000fe80000000400 */
        /* <DEDUP_REMOVED lines=57> */
[----:B------:R-:W-:Y:S02]  /*2270*/  HADD2.F32 R27, -RZ, R52.H0_H0 ;  /* 0x20000034ff1b7230 */ /* 0x000fe40000004100 */
[----:B------:R-:W-:Y:S02]  /*2280*/  HADD2.F32 R63, -RZ, R28.H0_H0 ;  /* 0x2000001cff3f7230 */ /* 0x000fe40000004100 */
[----:B------:R-:W-:Y:S01]  /*2290*/  FFMA.FTZ R34, R62, R34, R33 ;  /* 0x000000223e227223 */ /* 0x000fe20000010021 */
[----:B------:R-:W-:Y:S01]  /*22a0*/  HADD2.F32 R28, -RZ, R64.H0_H0 ;  /* 0x20000040ff1c7230 */ /* 0x000fe20000004100 */
[----:B------:R-:W5:Y:S01]  /*22b0*/  LDC R33, c[0x0][0x21c] ;  /* 0x00008700ff217b82 */ /* 0x000f620000000800 */
        /* <DEDUP_REMOVED lines=16> */
[----:B------:R-:W-:-:S04]  /*23c0*/  FFMA.FTZ R5, R72, R4, R5 ;  /* 0x0000000448057223 */ /* 0x000fc80000010005 */
[----:B------:R-:W-:-:S05]  /*23d0*/  FFMA.FTZ R4, R74, R21, R5 ;  /* 0x000000154a047223 */ /* 0x000fca0000010005 */
[----:B------:R0:W-:Y:S01]  /*23e0*/  STL [R1+0x60], R4 ;  /* 0x0000600401007387 */ /* 0x0001e20000100800 */
[----:B------:R-:W-:Y:S02]  /*23f0*/  ISETP.GE.AND P0, PT, R33, 0x1, PT ;  /* 0x000000012100780c */ /* 0x000fe40003f06270 */
[----:B------:R-:W-:Y:S01]  /*2400*/  CS2R R36, SRZ ;  /* 0x0000000000247805 */ /* 0x000fe2000001ff00 */
        /* <DEDUP_REMOVED lines=23> */
[----:B------:R-:W-:Y:S01]  /*2580*/  HADD2.F32 R9, -RZ, R9.H0_H0 ;  /* 0x20000009ff097230 */ /* 0x000fe20000004100 */
[----:B------:R-:W-:Y:S01]  /*2590*/  ISETP.GE.AND P0, PT, R0, UR49, PT ;  /* 0x0000003100007c0c */ /* 0x000fe2000bf06270 */
[----:B------:R-:W-:Y:S01]  /*25a0*/  HADD2.F32 R10, -RZ, R10.H0_H0 ;  /* 0x2000000aff0a7230 */ /* 0x000fe20000004100 */
[----:B------:R-:W-:Y:S01]  /*25b0*/  UIMAD UR7, UR48, UR52, URZ ;  /* 0x00000034300772a4 */ /* 0x000fe2000f8e023f */
[----:B------:R-:W-:Y:S01]  /*25c0*/  HADD2.F32 R2, -RZ, R2.H0_H0 ;  /* 0x20000002ff027230 */ /* 0x000fe20000004100 */
[----:B------:R-:W-:Y:S01]  /*25d0*/  P2R R0, PR, RZ, 0x1 ;  /* 0x00000001ff007803 */ /* 0x000fe20000000000 */
[----:B------:R-:W-:Y:S01]  /*25e0*/  HADD2.F32 R6, -RZ, R6.H0_H0 ;  /* 0x20000006ff067230 */ /* 0x000fe20000004100 */
[----:B------:R-:W-:Y:S01]  /*25f0*/  HFMA2.MMA R51, -RZ, RZ, 0, 0 ;  /* 0x00000000ff337435 */ /* 0x000fe200000001ff */
[----:B------:R-:W-:Y:S01]  /*2600*/  HADD2.F32 R7, -RZ, R7.H0_H0 ;  /* 0x20000007ff077230 */ /* 0x000fe20000004100 */
[----:B------:R-:W-:Y:S01]  /*2610*/  UIMAD.WIDE.U32 UR28, UR47, UR52, URZ ;  /* 0x000000342f1c72a5 */ /* 0x000fe2000f8e003f */
[----:B------:R-:W-:Y:S01]  /*2620*/  HADD2.F32 R3, -RZ, R12.H0_H0 ;  /* 0x2000000cff037230 */ /* 0x000fe20000004100 */
[----:B------:R0:W-:Y:S01]  /*2630*/  STL [R1+0x14], R0 ;  /* 0x0000140001007387 */ /* 0x0001e20000100800 */
[----:B------:R-:W-:-:S02]  /*2640*/  HADD2.F32 R4, -RZ, R13.H0_H0 ;  /* 0x2000000dff047230 */ /* 0x000fc40000004100 */
[----:B------:R-:W-:Y:S01]  /*2650*/  FADD.FTZ R13, R9, UR5 ;  /* 0x00000005090d7e21 */ /* 0x000fe20008010000 */
[----:B------:R-:W-:Y:S02]  /*2660*/  HADD2.F32 R5, -RZ, R14.H0_H0 ;  /* 0x2000000eff057230 */ /* 0x000fe40000004100 */
[----:B------:R-:W-:Y:S01]  /*2670*/  FADD.FTZ R14, R8, UR5 ;  /* 0x00000005080e7e21 */ /* 0x000fe20008010000 */
[----:B------:R-:W-:Y:S02]  /*2680*/  HADD2.F32 R11, -RZ, R11.H0_H0 ;  /* 0x2000000bff0b7230 */ /* 0x000fe40000004100 */
[----:B------:R-:W-:Y:S01]  /*2690*/  FADD.FTZ R12, R10, UR5 ;  /* 0x000000050a0c7e21 */ /* 0x000fe20008010000 */
[----:B------:R-:W-:Y:S01]  /*26a0*/  HADD2.F32 R65, -RZ, R15.H0_H0 ;  /* 0x2000000fff417230 */ /* 0x000fe20000004100 */
[----:B------:R-:W-:Y:S01]  /*26b0*/  UIMAD UR53, UR47, UR53, UR7 ;  /* 0x000000352f3572a4 */ /* 0x000fe2000f8e0207 */
[----:B------:R-:W-:Y:S02]  /*26c0*/  HADD2.F32 R67, -RZ, R16.H0_H0 ;  /* 0x20000010ff437230 */ /* 0x000fe40000004100 */
[----:B0-----:R-:W-:Y:S01]  /*26d0*/  FADD.FTZ R0, R30, R30 ;  /* 0x0000001e1e007221 */ /* 0x001fe20000010000 */
[----:B------:R-:W-:-:S02]  /*26e0*/  HADD2.F32 R69, -RZ, R17.H0_H0 ;  /* 0x20000011ff457230 */ /* 0x000fc40000004100 */
[----:B------:R-:W-:Y:S01]  /*26f0*/  FADD.FTZ R28, R24, R24 ;  /* 0x00000018181c7221 */ /* 0x000fe20000010000 */
[----:B------:R-:W-:Y:S02]  /*2700*/  HADD2.F32 R71, -RZ, R18.H0_H0 ;  /* 0x20000012ff477230 */ /* 0x000fe40000004100 */
[----:B------:R-:W-:Y:S01]  /*2710*/  FADD.FTZ R27, R25, R25 ;  /* 0x00000019191b7221 */ /* 0x000fe20000010000 */
[----:B------:R-:W-:Y:S02]  /*2720*/  HADD2.F32 R73, -RZ, R19.H0_H0 ;  /* 0x20000013ff497230 */ /* 0x000fe40000004100 */
[----:B------:R-:W-:Y:S01]  /*2730*/  FADD.FTZ R17, R2, UR5 ;  /* 0x0000000502117e21 */ /* 0x000fe20008010000 */
[----:B------:R-:W-:Y:S02]  /*2740*/  HADD2.F32 R75, -RZ, R20.H0_H0 ;  /* 0x20000014ff4b7230 */ /* 0x000fe40000004100 */
[----:B------:R-:W-:Y:S01]  /*2750*/  FADD.FTZ R16, R6, UR5 ;  /* 0x0000000506107e21 */ /* 0x000fe20008010000 */
[----:B------:R-:W-:Y:S01]  /*2760*/  FADD.FTZ R15, R7, UR5 ;  /* 0x00000005070f7e21 */ /* 0x000fe20008010000 */
[----:B------:R-:W-:Y:S01]  /*2770*/  FADD.FTZ R10, R3, UR5 ;  /* 0x00000005030a7e21 */ /* 0x000fe20008010000 */
        /* <DEDUP_REMOVED lines=32> */
[----:B------:R-:W-:Y:S01]  /*2980*/  ULDC.64 UR38, c[0x0][0x238] ;  /* 0x00008e0000267ab9 */ /* 0x000fe20000000a00 */
[----:B------:R-:W-:Y:S01]  /*2990*/  UIADD3 UR53, UR29, UR53, URZ ;  /* 0x000000351d357290 */ /* 0x000fe2000fffe03f */
[----:B------:R-:W-:Y:S01]  /*29a0*/  ULDC.64 UR40, c[0x0][0x2d0] ;  /* 0x0000b40000287ab9 */ /* 0x000fe20000000a00 */
[----:B------:R-:W-:-:S10]  /*29b0*/  ULDC.64 UR42, c[0x0][0x250] ;  /* 0x00009400002a7ab9 */ /* 0x000fd40000000a00 */
.L_x_1556:
[----:B01----:R-:W2:Y:S01]  /*29c0*/  LDL R60, [R1+0x14] ;  /* 0x00001400013c7983 */ /* 0x003ea20000100800 */
[----:B------:R-:W-:Y:S01]  /*29d0*/  USHF.R.S32.HI UR58, URZ, 0x1f, UR7 ;  /* 0x0000001f3f3a7899 */ /* 0x000fe20008011407 */
[----:B------:R-:W-:Y:S02]  /*29e0*/  UMOV UR44, UR28 ;  /* 0x0000001c002c7c82 */ /* 0x000fe40008000000 */
[----:B------:R-:W3:Y:S01]  /*29f0*/  LDL R185, [R1+0x10] ;  /* 0x0000100001b97983 */ /* 0x000ee20000100800 */
[----:B------:R-:W-:Y:S01]  /*2a00*/  UIMAD UR54, UR58, UR38, URZ ;  /* 0x000000263a3672a4 */ /* 0x000fe2000f8e023f */
[----:B------:R-:W-:Y:S02]  /*2a10*/  UMOV UR45, UR53 ;  /* 0x00000035002d7c82 */ /* 0x000fe40008000000 */
[----:B----4-:R-:W4:Y:S01]  /*2a20*/  LDL R183, [R1+0xc] ;  /* 0x00000c0001b77983 */ /* 0x010f220000100800 */
[----:B------:R-:W-:Y:S02]  /*2a30*/  UIMAD.WIDE.U32 UR44, UR7, UR38, UR44 ;  /* 0x00000026072c72a5 */ /* 0x000fe4000f8e002c */
[----:B------:R-:W-:-:S02]  /*2a40*/  UIMAD UR54, UR7, UR39, UR54 ;  /* 0x00000027073672a4 */ /* 0x000fc4000f8e0236 */
[----:B------:R-:W-:Y:S02]  /*2a50*/  ULEA UR55, UP0, UR44, UR40, 0x3 ;  /* 0x000000282c377291 */ /* 0x000fe4000f80183f */
[----:B------:R-:W-:-:S04]  /*2a60*/  UIADD3 UR45, UR45, UR54, URZ ;  /* 0x000000362d2d7290 */ /* 0x000fc8000fffe03f */
[----:B------:R-:W-:-:S06]  /*2a70*/  ULEA.HI.X UR44, UR44, UR41, UR45, 0x3, UP0 ;  /* 0x000000292c2c7291 */ /* 0x000fcc00080f1c2d */
[----:B------:R-:W-:Y:S02]  /*2a80*/  MOV R61, UR44 ;  /* 0x0000002c003d7c02 */ /* 0x000fe40008000f00 */
[----:B------:R-:W-:-:S04]  /*2a90*/  SHF.L.U32 R62, R83, 0x4, RZ ;  /* 0x00000004533e7819 */ /* 0x000fc800000006ff */
[----:B------:R-:W-:-:S04]  /*2aa0*/  LOP3.LUT R62, R62, 0xfffffe00, RZ, 0xc0, !PT ;  /* 0xfffffe003e3e7812 */ /* 0x000fc800078ec0ff */
[----:B------:R-:W-:-:S04]  /*2ab0*/  LOP3.LUT R65, R62, 0x1f, R83, 0xf8, !PT ;  /* 0x0000001f3e417812 */ /* 0x000fc800078ef853 */
[----:B------:R-:W-:Y:S01]  /*2ac0*/  IADD3 R64, R62, R65, RZ ;  /* 0x000000413e407210 */ /* 0x000fe20007ffe0ff */
[----:B------:R-:W-:Y:S02]  /*2ad0*/  UIMAD UR44, UR58, UR42, URZ ;  /* 0x0000002a3a2c72a4 */ /* 0x000fe4000f8e023f */
[----:B------:R-:W-:Y:S02]  /*2ae0*/  MOV R67, UR42 ;  /* 0x0000002a00437c02 */ /* 0x000fe40008000f00 */
[----:B------:R-:W-:Y:S02]  /*2af0*/  IADD3 R62, R64, 0x20, RZ ;  /* 0x00000020403e7810 */ /* 0x000fe40007ffe0ff */
[--C-:B------:R-:W-:Y:S01]  /*2b00*/  SHF.R.S32.HI R65, RZ, 0x1f, R64.reuse ;  /* 0x0000001fff417819 */ /* 0x100fe20000011440 */
[----:B------:R-:W-:Y:S01]  /*2b10*/  UIMAD UR44, UR7, UR43, UR44 ;  /* 0x0000002b072c72a4 */ /* 0x000fe2000f8e022c */
[----:B------:R-:W-:Y:S02]  /*2b20*/  ISETP.GE.AND P5, PT, R62, UR49, PT ;  /* 0x000000313e007c0c */ /* 0x000fe4000bfa6270 */
[C---:B------:R-:W-:Y:S01]  /*2b30*/  IADD3 R62, R64.reuse, 0x40, RZ ;  /* 0x00000040403e7810 */ /* 0x040fe20007ffe0ff */
[----:B------:R-:W-:Y:S01]  /*2b40*/  IMAD.WIDE.U32 R66, R67, UR7, R64 ;  /* 0x0000000743427c25 */ /* 0x000fe2000f8e0040 */
[----:B------:R-:W-:-:S02]  /*2b50*/  IADD3 R63, R64, 0x60, RZ ;  /* 0x00000060403f7810 */ /* 0x000fc40007ffe0ff */
[----:B------:R-:W-:Y:S02]  /*2b60*/  ISETP.GE.AND P4, PT, R62, UR49, PT ;  /* 0x000000313e007c0c */ /* 0x000fe4000bf86270 */
[----:B------:R-:W-:Y:S02]  /*2b70*/  ISETP.GE.AND P1, PT, R63, UR49, PT ;  /* 0x000000313f007c0c */ /* 0x000fe4000bf26270 */
[----:B------:R-:W-:Y:S02]  /*2b80*/  IADD3 R63, R67, UR44, RZ ;  /* 0x0000002c433f7c10 */ /* 0x000fe4000fffe0ff */
[----:B------:R-:W-:Y:S02]  /*2b90*/  LEA R62, P2, R66, UR12, 0x1 ;  /* 0x0000000c423e7c11 */ /* 0x000fe4000f8408ff */
[----:B------:R-:W-:Y:S02]  /*2ba0*/  IADD3 R65, R64, 0x80, RZ ;  /* 0x0000008040417810 */ /* 0x000fe40007ffe0ff */
[----:B------:R-:W-:-:S02]  /*2bb0*/  PRMT R98, RZ, 0x7610, R98 ;  /* 0x00007610ff627816 */ /* 0x000fc40000000062 */
[----:B------:R-:W-:Y:S02]  /*2bc0*/  LEA.HI.X R63, R66, UR11, R63, 0x1, P2 ;  /* 0x0000000b423f7c11 */ /* 0x000fe400090f0c3f */
[C---:B------:R-:W-:Y:S02]  /*2bd0*/  IADD3 R68, R64.reuse, 0xa0, RZ ;  /* 0x000000a040447810 */ /* 0x040fe40007ffe0ff */
[----:B------:R-:W-:Y:S01]  /*2be0*/  ISETP.GE.AND P0, PT, R65, UR49, PT ;  /* 0x0000003141007c0c */ /* 0x000fe2000bf06270 */
[----:B------:R-:W3:Y:S01]  /*2bf0*/  @!P5 LDG.E.U16 R98, desc[UR20][R62.64+0x40] ;  /* 0x000040143e62d981 */ /* 0x000ee2000c1e1500 */
[C---:B------:R-:W-:Y:S02]  /*2c00*/  IADD3 R65, R64.reuse, 0xe0, RZ ;  /* 0x000000e040417810 */ /* 0x040fe40007ffe0ff */
[----:B------:R-:W-:Y:S02]  /*2c10*/  IADD3 R67, R64, 0xc0, RZ ;  /* 0x000000c040437810 */ /* 0x000fe40007ffe0ff */
[----:B------:R-:W-:-:S02]  /*2c20*/  PRMT R94, RZ, 0x7610, R94 ;  /* 0x00007610ff5e7816 */ /* 0x000fc4000000005e */
[----:B------:R-:W-:Y:S02]  /*2c30*/  ISETP.GE.AND P3, PT, R68, UR49, PT ;  /* 0x0000003144007c0c */ /* 0x000fe4000bf66270 */
[----:B------:R-:W-:Y:S02]  /*2c40*/  PRMT R91, RZ, 0x7610, R91 ;  /* 0x00007610ff5b7816 */ /* 0x000fe4000000005b */
[----:B------:R-:W-:Y:S01]  /*2c50*/  ISETP.GE.AND P5, PT, R65, UR49, PT ;  /* 0x0000003141007c0c */ /* 0x000fe2000bfa6270 */
[----:B------:R-:W4:Y:S01]  /*2c60*/  @!P1 LDG.E.U16 R94, desc[UR20][R62.64+0xc0] ;  /* 0x0000c0143e5e9981 */ /* 0x000f22000c1e1500 */
[----:B------:R-:W-:Y:S02]  /*2c70*/  ISETP.GE.AND P2, PT, R67, UR49, PT ;  /* 0x0000003143007c0c */ /* 0x000fe4000bf46270 */
[C---:B------:R-:W-:Y:S01]  /*2c80*/  IADD3 R65, R64.reuse, 0x120, RZ ;  /* 0x0000012040417810 */ /* 0x040fe20007ffe0ff */
[----:B------:R-:W4:Y:S01]  /*2c90*/  @!P4 LDG.E.U16 R91, desc[UR20][R62.64+0x80] ;  /* 0x000080143e5bc981 */ /* 0x000f22000c1e1500 */
[----:B------:R-:W-:-:S02]  /*2ca0*/  IADD3 R66, R64, 0x100, RZ ;  /* 0x0000010040427810 */ /* 0x000fc40007ffe0ff */
[----:B------:R-:W-:Y:S02]  /*2cb0*/  PRMT R93, RZ, 0x7610, R93 ;  /* 0x00007610ff5d7816 */ /* 0x000fe4000000005d */
[----:B------:R-:W-:Y:S02]  /*2cc0*/  ISETP.GE.AND P1, PT, R65, UR49, PT ;  /* 0x0000003141007c0c */ /* 0x000fe4000bf26270 */
[----:B------:R-:W-:Y:S02]  /*2cd0*/  PRMT R92, RZ, 0x7610, R92 ;  /* 0x00007610ff5c7816 */ /* 0x000fe4000000005c */
[----:B------:R-:W-:Y:S01]  /*2ce0*/  IADD3 R65, R64, 0x140, RZ ;  /* 0x0000014040417810 */ /* 0x000fe20007ffe0ff */
[----:B------:R-:W4:Y:S01]  /*2cf0*/  @!P0 LDG.E.U16 R93, desc[UR20][R62.64+0x100] ;  /* 0x000100143e5d8981 */ /* 0x000f22000c1e1500 */
[----:B------:R-:W-:Y:S02]  /*2d00*/  PRMT R99, RZ, 0x7610, R99 ;  /* 0x00007610ff637816 */ /* 0x000fe40000000063 */
[----:B------:R-:W-:Y:S01]  /*2d10*/  ISETP.GE.AND P4, PT, R66, UR49, PT ;  /* 0x0000003142007c0c */ /* 0x000fe2000bf86270 */
[----:B------:R-:W4:Y:S01]  /*2d20*/  @!P3 LDG.E.U16 R92, desc[UR20][R62.64+0x140] ;  /* 0x000140143e5cb981 */ /* 0x000f22000c1e1500 */
[----:B------:R-:W-:-:S02]  /*2d30*/  PRMT R88, RZ, 0x7610, R88 ;  /* 0x00007610ff587816 */ /* 0x000fc40000000058 */
[C---:B------:R-:W-:Y:S02]  /*2d40*/  IADD3 R66, R64.reuse, 0x160, RZ ;  /* 0x0000016040427810 */ /* 0x040fe40007ffe0ff */
[----:B------:R-:W-:Y:S02]  /*2d50*/  ISETP.GE.AND P0, PT, R65, UR49, PT ;  /* 0x0000003141007c0c */ /* 0x000fe4000bf06270 */
[----:B------:R-:W-:Y:S01]  /*2d60*/  IADD3 R65, R64, 0x180, RZ ;  /* 0x0000018040417810 */ /* 0x000fe20007ffe0ff */
[----:B------:R-:W4:Y:S01]  /*2d70*/  @!P2 LDG.E.U16 R88, desc[UR20][R62.64+0x180] ;  /* 0x000180143e58a981 */ /* 0x000f22000c1e1500 */
[----:B------:R-:W-:Y:S02]  /*2d80*/  ISETP.GE.AND P3, PT, R66, UR49, PT ;  /* 0x0000003142007c0c */ /* 0x000fe4000bf66270 */
[----:B------:R-:W-:Y:S02]  /*2d90*/  PRMT R79, RZ, 0x7610, R79 ;  /* 0x00007610ff4f7816 */ /* 0x000fe4000000004f */
[----:B------:R-:W-:-:S02]  /*2da0*/  PRMT R76, RZ, 0x7610, R76 ;  /* 0x00007610ff4c7816 */ /* 0x000fc4000000004c */
[----:B------:R-:W-:Y:S02]  /*2db0*/  ISETP.GE.AND P2, PT, R65, UR49, PT ;  /* 0x0000003141007c0c */ /* 0x000fe4000bf46270 */
[C---:B------:R-:W-:Y:S01]  /*2dc0*/  IADD3 R65, R64.reuse, 0x1a0, RZ ;  /* 0x000001a040417810 */ /* 0x040fe20007ffe0ff */
[----:B------:R-:W4:Y:S01]  /*2dd0*/  @!P5 LDG.E.U16 R79, desc[UR20][R62.64+0x1c0] ;  /* 0x0001c0143e4fd981 */ /* 0x000f22000c1e1500 */
[----:B------:R-:W-:Y:S02]  /*2de0*/  PRMT R89, RZ, 0x7610, R89 ;  /* 0x00007610ff597816 */ /* 0x000fe40000000059 */
[----:B------:R-:W-:Y:S01]  /*2df0*/  PRMT R90, RZ, 0x7610, R90 ;  /* 0x00007610ff5a7816 */ /* 0x000fe2000000005a */
[----:B------:R-:W4:Y:S01]  /*2e00*/  @!P4 LDG.E.U16 R76, desc[UR20][R62.64+0x200] ;  /* 0x000200143e4cc981 */ /* 0x000f22000c1e1500 */
[----:B------:R-:W-:Y:S02]  /*2e10*/  ISETP.GE.AND P5, PT, R65, UR49, PT ;  /* 0x0000003141007c0c */ /* 0x000fe4000bfa6270 */
[----:B------:R-:W-:Y:S01]  /*2e20*/  PRMT R71, RZ, 0x7610, R71 ;  /* 0x00007610ff477816 */ /* 0x000fe20000000047 */
[----:B------:R-:W4:Y:S01]  /*2e30*/  @!P1 LDG.E.U16 R89, desc[UR20][R62.64+0x240] ;  /* 0x000240143e599981 */ /* 0x000f22000c1e1500 */
[----:B------:R-:W-:-:S02]  /*2e40*/  IADD3 R65, R64, 0x1e0, RZ ;  /* 0x000001e040417810 */ /* 0x000fc40007ffe0ff */
[----:B------:R-:W-:Y:S01]  /*2e50*/  IADD3 R66, R64, 0x1c0, RZ ;  /* 0x000001c040427810 */ /* 0x000fe20007ffe0ff */
[----:B------:R-:W4:Y:S01]  /*2e60*/  @!P0 LDG.E.U16 R90, desc[UR20][R62.64+0x280] ;  /* 0x000280143e5a8981 */ /* 0x000f22000c1e1500 */
[----:B------:R-:W-:Y:S02]  /*2e70*/  ISETP.GE.AND P1, PT, R65, UR49, PT ;  /* 0x0000003141007c0c */ /* 0x000fe4000bf26270 */
[----:B------:R-:W-:Y:S01]  /*2e80*/  ISETP.GE.AND P4, PT, R66, UR49, PT ;  /* 0x0000003142007c0c */ /* 0x000fe2000bf86270 */
[----:B------:R-:W4:Y:S01]  /*2e90*/  @!P3 LDG.E.U16 R71, desc[UR20][R62.64+0x2c0] ;  /* 0x0002c0143e47b981 */ /* 0x000f22000c1e1500 */
[C---:B------:R-:W-:Y:S02]  /*2ea0*/  IADD3 R65, R64.reuse, 0x220, RZ ;  /* 0x0000022040417810 */ /* 0x040fe40007ffe0ff */
[----:B------:R-:W-:Y:S02]  /*2eb0*/  PRMT R77, RZ, 0x7610, R77 ;  /* 0x00007610ff4d7816 */ /* 0x000fe4000000004d */
[----:B------:R-:W-:-:S02]  /*2ec0*/  IADD3 R66, R64, 0x200, RZ ;  /* 0x0000020040427810 */ /* 0x000fc40007ffe0ff */
[----:B------:R-:W-:Y:S02]  /*2ed0*/  ISETP.GE.AND P3, PT, R65, UR49, PT ;  /* 0x0000003141007c0c */ /* 0x000fe4000bf66270 */
[----:B------:R-:W-:Y:S01]  /*2ee0*/  IADD3 R65, R64, 0x240, RZ ;  /* 0x0000024040417810 */ /* 0x000fe20007ffe0ff */
[----:B------:R-:W4:Y:S01]  /*2ef0*/  @!P2 LDG.E.U16 R77, desc[UR20][R62.64+0x300] ;  /* 0x000300143e4da981 */ /* 0x000f22000c1e1500 */
[----:B------:R-:W-:Y:S02]  /*2f00*/  PRMT R72, RZ, 0x7610, R72 ;  /* 0x00007610ff487816 */ /* 0x000fe40000000048 */
[----:B------:R-:W-:Y:S02]  /*2f10*/  ISETP.GE.AND P0, PT, R66, UR49, PT ;  /* 0x0000003142007c0c */ /* 0x000fe4000bf06270 */
[----:B------:R-:W-:Y:S02]  /*2f20*/  PRMT R70, RZ, 0x7610, R70 ;  /* 0x00007610ff467816 */ /* 0x000fe40000000046 */
[----:B------:R-:W-:Y:S01]  /*2f30*/  IADD3 R66, R64, 0x260, RZ ;  /* 0x0000026040427810 */ /* 0x000fe20007ffe0ff */
[----:B------:R-:W4:Y:S01]  /*2f40*/  @!P5 LDG.E.U16 R72, desc[UR20][R62.64+0x340] ;  /* 0x000340143e48d981 */ /* 0x000f22000c1e1500 */
[----:B------:R-:W-:-:S02]  /*2f50*/  ISETP.GE.AND P2, PT, R65, UR49, PT ;  /* 0x0000003141007c0c */ /* 0x000fc4000bf46270 */
[----:B------:R-:W-:Y:S01]  /*2f60*/  IADD3 R65, R64, 0x280, RZ ;  /* 0x0000028040417810 */ /* 0x000fe20007ffe0ff */
[----:B------:R-:W4:Y:S01]  /*2f70*/  @!P4 LDG.E.U16 R70, desc[UR20][R62.64+0x380] ;  /* 0x000380143e46c981 */ /* 0x000f22000c1e1500 */
[----:B------:R-:W-:Y:S02]  /*2f80*/  PRMT R78, RZ, 0x7610, R78 ;  /* 0x00007610ff4e7816 */ /* 0x000fe4000000004e */
[----:B------:R-:W-:Y:S02]  /*2f90*/  ISETP.GE.AND P5, PT, R66, UR49, PT ;  /* 0x0000003142007c0c */ /* 0x000fe4000bfa6270 */
[----:B------:R-:W-:Y:S02]  /*2fa0*/  IADD3 R67, R64, 0x2a0, RZ ;  /* 0x000002a040437810 */ /* 0x000fe40007ffe0ff */
[----:B------:R-:W-:Y:S01]  /*2fb0*/  ISETP.GE.AND P4, PT, R65, UR49, PT ;  /* 0x0000003141007c0c */ /* 0x000fe2000bf86270 */
[----:B------:R-:W4:Y:S01]  /*2fc0*/  @!P1 LDG.E.U16 R78, desc[UR20][R62.64+0x3c0] ;  /* 0x0003c0143e4e9981 */ /* 0x000f22000c1e1500 */
[----:B------:R-:W-:-:S02]  /*2fd0*/  PRMT R66, RZ, 0x7610, R66 ;  /* 0x00007610ff427816 */ /* 0x000fc40000000042 */
[----:B------:R-:W-:Y:S02]  /*2fe0*/  PRMT R65, RZ, 0x7610, R65 ;  /* 0x00007610ff417816 */ /* 0x000fe40000000041 */
[C---:B------:R-:W-:Y:S02]  /*2ff0*/  IADD3 R68, R64.reuse, 0x2c0, RZ ;  /* 0x000002c040447810 */ /* 0x040fe40007ffe0ff */
[----:B------:R-:W-:Y:S01]  /*3000*/  ISETP.GE.AND P1, PT, R67, UR49, PT ;  /* 0x0000003143007c0c */ /* 0x000fe2000bf26270 */
[----:B------:R-:W4:Y:S01]  /*3010*/  @!P0 LDG.E.U16 R66, desc[UR20][R62.64+0x400] ;  /* 0x000400143e428981 */ /* 0x000f22000c1e1500 */
[----:B------:R-:W-:Y:S02]  /*3020*/  IADD3 R67, R64, 0x2e0, RZ ;  /* 0x000002e040437810 */ /* 0x000fe40007ffe0ff */
[----:B------:R-:W-:Y:S01]  /*3030*/  PRMT R69, RZ, 0x7610, R69 ;  /* 0x00007610ff457816 */ /* 0x000fe20000000045 */
[----:B------:R-:W4:Y:S01]  /*3040*/  @!P3 LDG.E.U16 R65, desc[UR20][R62.64+0x440] ;  /* 0x000440143e41b981 */ /* 0x000f22000c1e1500 */
[----:B--2---:R-:W-:-:S04]  /*3050*/  ISETP.NE.AND P6, PT, R60, RZ, PT ;  /* 0x000000ff3c00720c */ /* 0x004fc80003fc5270 */
[----:B------:R-:W2:Y:S01]  /*3060*/  @!P2 LDG.E.U16 R69, desc[UR20][R62.64+0x480] ;  /* 0x000480143e45a981 */ /* 0x000ea2000c1e1500 */
[----:B------:R-:W-:-:S06]  /*3070*/  MOV R60, UR55 ;  /* 0x00000037003c7c02 */ /* 0x000fcc0008000f00 */
[----:B------:R-:W3:Y:S04]  /*3080*/  LDG.E.64 R60, desc[UR20][R60.64] ;  /* 0x000000143c3c7981 */ /* 0x000ee8000c1e1b00 */
[----:B------:R-:W4:Y:S01]  /*3090*/  @!P6 LDG.E.U16 R99, desc[UR20][R62.64] ;  /* 0x000000143e63e981 */ /* 0x000f22000c1e1500 */
[----:B------:R-:W-:Y:S02]  /*30a0*/  ISETP.GE.AND P0, PT, R68, UR49, PT ;  /* 0x0000003144007c0c */ /* 0x000fe4000bf06270 */
[----:B------:R-:W-:Y:S02]  /*30b0*/  IADD3 R73, R64, 0x300, RZ ;  /* 0x0000030040497810 */ /* 0x000fe40007ffe0ff */
[----:B------:R-:W-:Y:S02]  /*30c0*/  ISETP.GE.AND P3, PT, R67, UR49, PT ;  /* 0x0000003143007c0c */ /* 0x000fe4000bf66270 */
[----:B------:R-:W-:-:S02]  /*30d0*/  PRMT R68, RZ, 0x7610, R68 ;  /* 0x00007610ff447816 */ /* 0x000fc40000000044 */
[----:B------:R-:W-:Y:S02]  /*30e0*/  PRMT R67, RZ, 0x7610, R67 ;  /* 0x00007610ff437816 */ /* 0x000fe40000000043 */
[C---:B------:R-:W-:Y:S02]  /*30f0*/  IADD3 R74, R64.reuse, 0x320, RZ ;  /* 0x00000320404a7810 */ /* 0x040fe40007ffe0ff */
[----:B------:R-:W-:Y:S01]  /*3100*/  ISETP.GE.AND P2, PT, R73, UR49, PT ;  /* 0x0000003149007c0c */ /* 0x000fe2000bf46270 */
[----:B------:R-:W2:Y:S01]  /*3110*/  @!P5 LDG.E.U16 R68, desc[UR20][R62.64+0x4c0] ;  /* 0x0004c0143e44d981 */ /* 0x000ea2000c1e1500 */
[----:B------:R-:W-:Y:S02]  /*3120*/  IADD3 R73, R64, 0x340, RZ ;  /* 0x0000034040497810 */ /* 0x000fe40007ffe0ff */
[----:B------:R-:W-:Y:S01]  /*3130*/  PRMT R75, RZ, 0x7610, R75 ;  /* 0x00007610ff4b7816 */ /* 0x000fe2000000004b */
[----:B------:R-:W2:Y:S01]  /*3140*/  @!P4 LDG.E.U16 R67, desc[UR20][R62.64+0x500] ;  /* 0x000500143e43c981 */ /* 0x000ea2000c1e1500 */
[----:B------:R-:W-:-:S02]  /*3150*/  ISETP.GE.AND P5, PT, R74, UR49, PT ;  /* 0x000000314a007c0c */ /* 0x000fc4000bfa6270 */
[C---:B------:R-:W-:Y:S02]  /*3160*/  IADD3 R84, R64.reuse, 0x360, RZ ;  /* 0x0000036040547810 */ /* 0x040fe40007ffe0ff */
[----:B------:R-:W-:Y:S01]  /*3170*/  ISETP.GE.AND P4, PT, R73, UR49, PT ;  /* 0x0000003149007c0c */ /* 0x000fe2000bf86270 */
[----:B------:R-:W2:Y:S01]  /*3180*/  @!P1 LDG.E.U16 R75, desc[UR20][R62.64+0x540] ;  /* 0x000540143e4b9981 */ /* 0x000ea2000c1e1500 */
[----:B------:R-:W-:Y:S02]  /*3190*/  PRMT R74, RZ, 0x7610, R74 ;  /* 0x00007610ff4a7816 */ /* 0x000fe4000000004a */
[----:B------:R-:W-:Y:S02]  /*31a0*/  PRMT R73, RZ, 0x7610, R73 ;  /* 0x00007610ff497816 */ /* 0x000fe40000000049 */
[----:B------:R-:W-:Y:S02]  /*31b0*/  IADD3 R85, R64, 0x380, RZ ;  /* 0x0000038040557810 */ /* 0x000fe40007ffe0ff */
[----:B------:R-:W-:Y:S01]  /*31c0*/  ISETP.GE.AND P1, PT, R84, UR49, PT ;  /* 0x0000003154007c0c */ /* 0x000fe2000bf26270 */
[----:B------:R-:W2:Y:S01]  /*31d0*/  @!P0 LDG.E.U16 R74, desc[UR20][R62.64+0x580] ;  /* 0x000580143e4a8981 */ /* 0x000ea2000c1e1500 */
[----:B------:R-:W-:-:S02]  /*31e0*/  IADD3 R84, R64, 0x3a0, RZ ;  /* 0x000003a040547810 */ /* 0x000fc40007ffe0ff */
[----:B------:R-:W-:Y:S01]  /*31f0*/  ISETP.GE.AND P0, PT, R85, UR49, PT ;  /* 0x0000003155007c0c */ /* 0x000fe2000bf06270 */
[----:B------:R-:W2:Y:S01]  /*3200*/  @!P3 LDG.E.U16 R73, desc[UR20][R62.64+0x5c0] ;  /* 0x0005c0143e49b981 */ /* 0x000ea2000c1e1500 */
[----:B------:R-:W-:Y:S02]  /*3210*/  ISETP.GE.AND P3, PT, R84, UR49, PT ;  /* 0x0000003154007c0c */ /* 0x000fe4000bf66270 */
[----:B------:R-:W-:Y:S02]  /*3220*/  PRMT R84, RZ, 0x7610, R84 ;  /* 0x00007610ff547816 */ /* 0x000fe40000000054 */
[----:B------:R-:W-:Y:S02]  /*3230*/  PRMT R87, RZ, 0x7610, R87 ;  /* 0x00007610ff577816 */ /* 0x000fe40000000057 */
[----:B------:R-:W-:Y:S02]  /*3240*/  PRMT R86, RZ, 0x7610, R86 ;  /* 0x00007610ff567816 */ /* 0x000fe40000000056 */
[----:B------:R-:W-:Y:S01]  /*3250*/  IADD3 R95, R64, 0x3c0, RZ ;  /* 0x000003c0405f7810 */ /* 0x000fe20007ffe0ff */
[----:B------:R-:W2:Y:S01]  /*3260*/  @!P2 LDG.E.U16 R84, desc[UR20][R62.64+0x600] ;  /* 0x000600143e54a981 */ /* 0x000ea2000c1e1500 */
[----:B------:R-:W-:-:S02]  /*3270*/  PRMT R85, RZ, 0x7610, R85 ;  /* 0x00007610ff557816 */ /* 0x000fc40000000055 */
[----:B------:R-:W-:Y:S01]  /*3280*/  IADD3 R64, R64, 0x3e0, RZ ;  /* 0x000003e040407810 */ /* 0x000fe20007ffe0ff */
[----:B------:R-:W2:Y:S01]  /*3290*/  @!P5 LDG.E.U16 R87, desc[UR20][R62.64+0x640] ;  /* 0x000640143e57d981 */ /* 0x000ea2000c1e1500 */
[----:B------:R-:W-:Y:S02]  /*32a0*/  PRMT R97, RZ, 0x7610, R97 ;  /* 0x00007610ff617816 */ /* 0x000fe40000000061 */
[----:B------:R-:W-:Y:S01]  /*32b0*/  PRMT R96, RZ, 0x7610, R96 ;  /* 0x00007610ff607816 */ /* 0x000fe20000000060 */
[----:B------:R-:W2:Y:S01]  /*32c0*/  @!P4 LDG.E.U16 R86, desc[UR20][R62.64+0x680] ;  /* 0x000680143e56c981 */ /* 0x000ea2000c1e1500 */
[----:B------:R-:W-:Y:S02]  /*32d0*/  ISETP.GE.AND P2, PT, R95, UR49, PT ;  /* 0x000000315f007c0c */ /* 0x000fe4000bf46270 */
[----:B------:R-:W-:Y:S01]  /*32e0*/  ISETP.GE.AND P5, PT, R64, UR49, PT ;  /* 0x0000003140007c0c */ /* 0x000fe2000bfa6270 */
[----:B------:R-:W2:Y:S01]  /*32f0*/  @!P1 LDG.E.U16 R85, desc[UR20][R62.64+0x6c0] ;  /* 0x0006c0143e559981 */ /* 0x000ea2000c1e1500 */
[----:B------:R-:W-:-:S03]  /*3300*/  PRMT R95, RZ, 0x7610, R95 ;  /* 0x00007610ff5f7816 */ /* 0x000fc6000000005f */
[----:B------:R-:W2:Y:S01]  /*3310*/  @!P0 LDG.E.U16 R97, desc[UR20][R62.64+0x700] ;  /* 0x000700143e618981 */ /* 0x000ea2000c1e1500 */
[----:B------:R-:W-:-:S03]  /*3320*/  PRMT R64, RZ, 0x7610, R64 ;  /* 0x00007610ff407816 */ /* 0x000fc60000000040 */
[----:B------:R-:W2:Y:S04]  /*3330*/  @!P3 LDG.E.U16 R96, desc[UR20][R62.64+0x740] ;  /* 0x000740143e60b981 */ /* 0x000ea8000c1e1500 */
[----:B------:R-:W2:Y:S04]  /*3340*/  @!P2 LDG.E.U16 R95, desc[UR20][R62.64+0x780] ;  /* 0x000780143e5fa981 */ /* 0x000ea8000c1e1500 */
[----:B------:R0:W2:Y:S01]  /*3350*/  @!P5 LDG.E.U16 R64, desc[UR20][R62.64+0x7c0] ;  /* 0x0007c0143e40d981 */ /* 0x0000a2000c1e1500 */
[----:B------:R-:W-:Y:S01]  /*3360*/  UIADD3 UR44, UR10, -0x1, URZ ;  /* 0xffffffff0a2c7890 */ /* 0x000fe2000fffe03f */
[----:B------:R-:W-:-:S03]  /*3370*/  LOP3.LUT P0, RZ, R83, 0x1f, RZ, 0xc0, !PT ;  /* 0x0000001f53ff7812 */ /* 0x000fc6000780c0ff */
[----:B------:R-:W-:-:S04]  /*3380*/  ULEA.HI UR45, UR44, UR44, URZ, 0x1 ;  /* 0x0000002c2c2d7291 */ /* 0x000fc8000f8f083f */
[----:B------:R-:W-:-:S04]  /*3390*/  ULOP3.LUT UR45, UR45, 0xfffffe, URZ, 0xc0, !UPT ;  /* 0x00fffffe2d2d7892 */ /* 0x000fc8000f8ec03f */
[----:B------:R-:W-:-:S04]  /*33a0*/  UIADD3 UR44, UR44, -UR45, URZ ;  /* 0x8000002d2c2c7290 */ /* 0x000fc8000fffe03f */
[----:B------:R-:W-:Y:S01]  /*33b0*/  ULEA UR44, UR44, UR7, 0x8 ;  /* 0x000000072c2c7291 */ /* 0x000fe2000f8e403f */
[----:B------:R-:W-:Y:S02]  /*33c0*/  ISETP.NE.AND P1, PT, R83, RZ, PT ;  /* 0x000000ff5300720c */ /* 0x000fe40003f25270 */
[----:B---3--:R-:W-:-:S13]  /*33d0*/  R2UR UR55, R61 ;  /* 0x000000003d3772ca */ /* 0x008fda00000e0000 */
        /* <DEDUP_REMOVED lines=8> */
[----:B------:R-:W-:Y:S01]  /*3460*/  FMUL.FTZ R61, R13, UR55 ;  /* 0x000000370d3d7c20 */ /* 0x000fe20008410000 */
[----:B------:R-:W-:Y:S08]  /*3470*/  MUFU.SIN R127, R100 ;  /* 0x00000064007f7308 */ /* 0x000ff00000000400 */
[----:B------:R0:W-:Y:S02]  /*3480*/  MUFU.COS R126, R100 ;  /* 0x00000064007e7308 */ /* 0x0001e40000000000 */
[----:B0-----:R-:W-:Y:S01]  /*3490*/  FMUL.RZ R100, R61, 0.15915493667125701904 ;  /* 0x3e22f9833d647820 */ /* 0x001fe2000040c000 */
[----:B------:R-:W-:-:S05]  /*34a0*/  FMUL.FTZ R61, R12, UR55 ;  /* 0x000000370c3d7c20 */ /* 0x000fca0008410000 */
[----:B------:R-:W-:Y:S08]  /*34b0*/  MUFU.SIN R156, R101 ;  /* 0x00000065009c7308 */ /* 0x000ff00000000400 */
[----:B------:R0:W-:Y:S02]  /*34c0*/  MUFU.COS R157, R101 ;  /* 0x00000065009d7308 */ /* 0x0001e40000000000 */
[----:B0-----:R-:W-:Y:S01]  /*34d0*/  FMUL.RZ R101, R61, 0.15915493667125701904 ;  /* 0x3e22f9833d657820 */ /* 0x001fe2000040c000 */
[----:B------:R-:W-:-:S04]  /*34e0*/  FMUL.FTZ R61, R11, UR55 ;  /* 0x000000370b3d7c20 */ /* 0x000fc80008410000 */
[----:B------:R-:W-:Y:S01]  /*34f0*/  FMUL.RZ R104, R61, 0.15915493667125701904 ;  /* 0x3e22f9833d687820 */ /* 0x000fe2000040c000 */
[----:B------:R-:W-:Y:S01]  /*3500*/  SHF.L.U32 R61, R83, 0x5, RZ ;  /* 0x00000005533d7819 */ /* 0x000fe200000006ff */
[----:B------:R-:W-:Y:S03]  /*3510*/  MUFU.SIN R152, R63 ;  /* 0x0000003f00987308 */ /* 0x000fe60000000400 */
[----:B------:R-:W-:-:S05]  /*3520*/  LOP3.LUT R61, R61, 0xfffffc00, RZ, 0xc0, !PT ;  /* 0xfffffc003d3d7812 */ /* 0x000fca00078ec0ff */
[----:B------:R0:W-:Y:S01]  /*3530*/  MUFU.COS R153, R63 ;  /* 0x0000003f00997308 */ /* 0x0001e20000000000 */
[----:B------:R-:W-:Y:S02]  /*3540*/  IADD3 R102, R61, R82, RZ ;  /* 0x000000523d667210 */ /* 0x000fe40007ffe0ff */
[----:B0-----:R-:W-:-:S04]  /*3550*/  MOV R63, UR10 ;  /* 0x0000000a003f7c02 */ /* 0x001fc80008000f00 */
[----:B------:R-:W-:Y:S02]  /*3560*/  ISETP.LT.OR P2, PT, R63, 0x2, P0 ;  /* 0x000000023f00780c */ /* 0x000fe40000741670 */
[----:B------:R-:W-:Y:S01]  /*3570*/  IADD3 R63, R102, 0x20, RZ ;  /* 0x00000020663f7810 */ /* 0x000fe20007ffe0ff */
[----:B------:R-:W-:Y:S03]  /*3580*/  MUFU.SIN R148, R101 ;  /* 0x0000006500947308 */ /* 0x000fe60000000400 */
[----:B------:R-:W-:Y:S01]  /*3590*/  LEA.HI.SX32 R110, R63, R102, 0x1b ;  /* 0x000000663f6e7211 */ /* 0x000fe200078fdaff */
[----:B------:R-:W-:-:S04]  /*35a0*/  FMUL.FTZ R63, R7, UR55 ;  /* 0x00000037073f7c20 */ /* 0x000fc80008410000 */
[----:B------:R0:W-:Y:S01]  /*35b0*/  MUFU.COS R149, R101 ;  /* 0x0000006500957308 */ /* 0x0001e20000000000 */
[C---:B------:R-:W-:Y:S02]  /*35c0*/  IADD3 R103, R102.reuse, 0x60, RZ ;  /* 0x0000006066677810 */ /* 0x040fe40007ffe0ff */
[----:B0-----:R-:W-:-:S05]  /*35d0*/  IADD3 R101, R102, 0x40, RZ ;  /* 0x0000004066657810 */ /* 0x001fca0007ffe0ff */
[----:B------:R-:W-:Y:S01]  /*35e0*/  MUFU.SIN R154, R62 ;  /* 0x0000003e009a7308 */ /* 0x000fe20000000400 */
[----:B------:R-:W-:Y:S01]  /*35f0*/  LEA.HI.SX32 R112, R101, R102, 0x1b ;  /* 0x0000006665707211 */ /* 0x000fe200078fdaff */
[----:B------:R-:W-:-:S06]  /*3600*/  FMUL.RZ R101, R63, 0.15915493667125701904 ;  /* 0x3e22f9833f657820 */ /* 0x000fcc000040c000 */
[----:B------:R0:W-:Y:S01]  /*3610*/  MUFU.COS R155, R62 ;  /* 0x0000003e009b7308 */ /* 0x0001e20000000000 */
[----:B------:R-:W-:Y:S01]  /*3620*/  FMUL.FTZ R63, R6, UR55 ;  /* 0x00000037063f7c20 */ /* 0x000fe20008410000 */
[----:B------:R-:W-:Y:S01]  /*3630*/  IADD3 R137, R102, 0x260, RZ ;  /* 0x0000026066897810 */ /* 0x000fe20007ffe0ff */
[----:B0-----:R-:W-:Y:S01]  /*3640*/  FMUL.FTZ R62, R10, UR55 ;  /* 0x000000370a3e7c20 */ /* 0x001fe20008410000 */
[----:B------:R-:W-:-:S03]  /*3650*/  LEA.HI.SX32 R114, R103, R102, 0x1b ;  /* 0x0000006667727211 */ /* 0x000fc600078fdaff */
[----:B------:R-:W-:Y:S01]  /*3660*/  FMUL.RZ R106, R62, 0.15915493667125701904 ;  /* 0x3e22f9833e6a7820 */ /* 0x000fe2000040c000 */
[CC--:B------:R-:W-:Y:S01]  /*3670*/  LEA.HI.SX32 R62, R102.reuse, R102.reuse, 0x1b ;  /* 0x00000066663e7211 */ /* 0x0c0fe200078fdaff */
[----:B------:R-:W-:Y:S01]  /*3680*/  FMUL.RZ R103, R63, 0.15915493667125701904 ;  /* 0x3e22f9833f677820 */ /* 0x000fe2000040c000 */
[C---:B------:R-:W-:Y:S01]  /*3690*/  IADD3 R105, R102.reuse, 0x80, RZ ;  /* 0x0000008066697810 */ /* 0x040fe20007ffe0ff */
[----:B------:R-:W-:Y:S01]  /*36a0*/  FMUL.FTZ R63, R5, UR55 ;  /* 0x00000037053f7c20 */ /* 0x000fe20008410000 */
[----:B------:R-:W-:Y:S01]  /*36b0*/  IADD3 R107, R102, 0xa0, RZ ;  /* 0x000000a0666b7810 */ /* 0x000fe20007ffe0ff */
[----:B------:R-:W-:Y:S01]  /*36c0*/  MUFU.SIN R138, R101 ;  /* 0x00000065008a7308 */ /* 0x000fe20000000400 */
[----:B------:R-:W-:Y:S02]  /*36d0*/  LEA R108, R62, R81, 0x1 ;  /* 0x000000513e6c7211 */ /* 0x000fe400078e08ff */
[----:B------:R-:W-:Y:S02]  /*36e0*/  IADD3 R109, R102, 0xc0, RZ ;  /* 0x000000c0666d7810 */ /* 0x000fe40007ffe0ff */
[----:B------:R-:W-:-:S02]  /*36f0*/  LEA.HI.SX32 R174, R137, R102, 0x1b ;  /* 0x0000006689ae7211 */ /* 0x000fc400078fdaff */
[----:B------:R-:W-:Y:S01]  /*3700*/  MOV R62, UR44 ;  /* 0x0000002c003e7c02 */ /* 0x000fe20008000f00 */
[----:B------:R0:W-:Y:S01]  /*3710*/  MUFU.COS R139, R101 ;  /* 0x00000065008b7308 */ /* 0x0001e20000000000 */
[C---:B------:R-:W-:Y:S02]  /*3720*/  IADD3 R111, R102.reuse, 0xe0, RZ ;  /* 0x000000e0666f7810 */ /* 0x040fe40007ffe0ff */
[C---:B------:R-:W-:Y:S02]  /*3730*/  IADD3 R135, R102.reuse, 0x240, RZ ;  /* 0x0000024066877810 */ /* 0x040fe40007ffe0ff */
[----:B------:R-:W-:Y:S01]  /*3740*/  LEA.HI.SX32 R116, R105, R102, 0x1b ;  /* 0x0000006669747211 */ /* 0x000fe200078fdaff */
[----:B------:R-:W-:Y:S01]  /*3750*/  FMUL.RZ R105, R63, 0.15915493667125701904 ;  /* 0x3e22f9833f697820 */ /* 0x000fe2000040c000 */
[----:B------:R-:W-:Y:S01]  /*3760*/  IADD3 R113, R102, 0x100, RZ ;  /* 0x0000010066717810 */ /* 0x000fe20007ffe0ff */
[----:B------:R-:W-:Y:S01]  /*3770*/  MUFU.SIN R136, R103 ;  /* 0x0000006700887308 */ /* 0x000fe20000000400 */
[----:B0-----:R-:W-:-:S02]  /*3780*/  IADD3 R101, R83, 0x200, RZ ;  /* 0x0000020053657810 */ /* 0x001fc40007ffe0ff */
[-C--:B------:R-:W-:Y:S02]  /*3790*/  LEA.HI.SX32 R118, R107, R102.reuse, 0x1b ;  /* 0x000000666b767211 */ /* 0x080fe400078fdaff */
[-C--:B------:R-:W-:Y:S02]  /*37a0*/  LEA R112, R112, R81.reuse, 0x1 ;  /* 0x0000005170707211 */ /* 0x080fe400078e08ff */
[----:B------:R-:W-:Y:S01]  /*37b0*/  R2UR UR54, R60 ;  /* 0x000000003c3672ca */ /* 0x000fe200000e0000 */
[----:B------:R0:W-:Y:S01]  /*37c0*/  MUFU.COS R137, R103 ;  /* 0x0000006700897308 */ /* 0x0001e20000000000 */
[----:B------:R-:W-:Y:S01]  /*37d0*/  LEA R63, R110, R81, 0x1 ;  /* 0x000000516e3f7211 */ /* 0x000fe200078e08ff */
[----:B----4-:R-:W-:Y:S01]  /*37e0*/  STS.U16 [R108], R99 ;  /* 0x000000636c007388 */ /* 0x010fe20000000400 */
[-C--:B------:R-:W-:Y:S01]  /*37f0*/  LEA.HI.SX32 R120, R109, R102.reuse, 0x1b ;  /* 0x000000666d787211 */ /* 0x080fe200078fdaff */
[----:B------:R-:W-:Y:S01]  /*3800*/  ULDC.64 UR44, c[0x0][0x268] ;  /* 0x00009a00002c7ab9 */ /* 0x000fe20000000a00 */
[----:B------:R-:W-:Y:S01]  /*3810*/  SEL R62, R62, R101, !P1 ;  /* 0x000000653e3e7207 */ /* 0x000fe20004800000 */
[----:B0-----:R-:W-:Y:S01]  /*3820*/  FMUL.FTZ R103, R4, UR55 ;  /* 0x0000003704677c20 */ /* 0x001fe20008410000 */
[----:B------:R-:W-:-:S02]  /*3830*/  LEA.HI.SX32 R122, R111, R102, 0x1b ;  /* 0x000000666f7a7211 */ /* 0x000fc400078fdaff */
[-C--:B------:R-:W-:Y:S01]  /*3840*/  LEA R101, R114, R81.reuse, 0x1 ;  /* 0x0000005172657211 */ /* 0x080fe200078e08ff */
[----:B------:R-:W-:Y:S01]  /*3850*/  FMUL.RZ R107, R103, 0.15915493667125701904 ;  /* 0x3e22f983676b7820 */ /* 0x000fe2000040c000 */
[----:B------:R-:W-:Y:S01]  /*3860*/  IADD3 R115, R102, 0x120, RZ ;  /* 0x0000012066737810 */ /* 0x000fe20007ffe0ff */
[----:B------:R-:W-:Y:S01]  /*3870*/  MUFU.SIN R134, R105 ;  /* 0x0000006900867308 */ /* 0x000fe20000000400 */
[-C--:B------:R-:W-:Y:S02]  /*3880*/  LEA.HI.SX32 R124, R113, R102.reuse, 0x1b ;  /* 0x00000066717c7211 */ /* 0x080fe400078fdaff */
[----:B------:R-:W-:Y:S02]  /*3890*/  LEA.HI.SX32 R172, R135, R102, 0x1b ;  /* 0x0000006687ac7211 */ /* 0x000fe400078fdaff */
[-C--:B------:R-:W-:Y:S01]  /*38a0*/  LEA R116, R116, R81.reuse, 0x1 ;  /* 0x0000005174747211 */ /* 0x080fe200078e08ff */
[----:B------:R0:W-:Y:S01]  /*38b0*/  STS.U16 [R63+0x40], R98 ;  /* 0x000040623f007388 */ /* 0x0001e20000000400 */
[----:B------:R-:W-:Y:S01]  /*38c0*/  IADD3 R117, R102, 0x140, RZ ;  /* 0x0000014066757810 */ /* 0x000fe20007ffe0ff */
[----:B------:R1:W-:Y:S01]  /*38d0*/  MUFU.COS R135, R105 ;  /* 0x0000006900877308 */ /* 0x0003e20000000000 */
[----:B------:R-:W-:Y:S01]  /*38e0*/  LEA R103, R118, R81, 0x1 ;  /* 0x0000005176677211 */ /* 0x000fe200078e08ff */
[----:B------:R3:W-:Y:S01]  /*38f0*/  STS.U16 [R112+0x80], R91 ;  /* 0x0000805b70007388 */ /* 0x0007e20000000400 */
[----:B------:R-:W-:-:S02]  /*3900*/  IADD3 R119, R102, 0x160, RZ ;  /* 0x0000016066777810 */ /* 0x000fc40007ffe0ff */
[-C--:B------:R-:W-:Y:S01]  /*3910*/  LEA R122, R122, R81.reuse, 0x1 ;  /* 0x000000517a7a7211 */ /* 0x080fe200078e08ff */
[----:B------:R-:W-:Y:S01]  /*3920*/  STS.U16 [R101+0xc0], R94 ;  /* 0x0000c05e65007388 */ /* 0x000fe20000000400 */
[-C--:B------:R-:W-:Y:S02]  /*3930*/  LEA.HI.SX32 R128, R115, R102.reuse, 0x1b ;  /* 0x0000006673807211 */ /* 0x080fe400078fdaff */
[-C--:B-1----:R-:W-:Y:S01]  /*3940*/  LEA R105, R120, R81.reuse, 0x1 ;  /* 0x0000005178697211 */ /* 0x082fe200078e08ff */
[----:B------:R-:W-:Y:S01]  /*3950*/  STS.U16 [R116+0x100], R93 ;  /* 0x0001005d74007388 */ /* 0x000fe20000000400 */
[----:B0-----:R-:W-:Y:S01]  /*3960*/  LEA R63, R124, R81, 0x1 ;  /* 0x000000517c3f7211 */ /* 0x001fe200078e08ff */
[----:B------:R-:W-:Y:S01]  /*3970*/  FMUL.FTZ R60, R2, UR55 ;  /* 0x00000037023c7c20 */ /* 0x000fe20008410000 */
[-C--:B------:R-:W-:Y:S01]  /*3980*/  LEA.HI.SX32 R130, R117, R102.reuse, 0x1b ;  /* 0x0000006675827211 */ /* 0x080fe200078fdaff */
[----:B------:R-:W-:Y:S01]  /*3990*/  STS.U16 [R103+0x140], R92 ;  /* 0x0001405c67007388 */ /* 0x000fe20000000400 */
[----:B------:R-:W-:-:S02]  /*39a0*/  LEA.HI.SX32 R158, R119, R102, 0x1b ;  /* 0x00000066779e7211 */ /* 0x000fc400078fdaff */
[-C--:B------:R-:W-:Y:S01]  /*39b0*/  LEA R128, R128, R81.reuse, 0x1 ;  /* 0x0000005180807211 */ /* 0x080fe200078e08ff */
[----:B------:R-:W-:Y:S01]  /*39c0*/  STS.U16 [R105+0x180], R88 ;  /* 0x0001805869007388 */ /* 0x000fe20000000400 */
[----:B---3--:R-:W-:-:S03]  /*39d0*/  LEA R91, R130, R81, 0x1 ;  /* 0x00000051825b7211 */ /* 0x008fc600078e08ff */
[----:B------:R-:W-:Y:S01]  /*39e0*/  STS.U16 [R122+0x1c0], R79 ;  /* 0x0001c04f7a007388 */ /* 0x000fe20000000400 */
[----:B------:R-:W-:-:S03]  /*39f0*/  LEA R158, R158, R81, 0x1 ;  /* 0x000000519e9e7211 */ /* 0x000fc600078e08ff */
[----:B------:R0:W-:Y:S04]  /*3a00*/  STS.U16 [R63+0x200], R76 ;  /* 0x0002004c3f007388 */ /* 0x0001e80000000400 */
[----:B------:R-:W-:Y:S01]  /*3a10*/  STS.U16 [R128+0x240], R89 ;  /* 0x0002405980007388 */ /* 0x000fe20000000400 */
[----:B0-----:R-:W-:Y:S01]  /*3a20*/  FMUL.RZ R76, R60, 0.15915493667125701904 ;  /* 0x3e22f9833c4c7820 */ /* 0x001fe2000040c000 */
[----:B------:R-:W-:Y:S02]  /*3a30*/  MOV R60, UR54 ;  /* 0x00000036003c7c02 */ /* 0x000fe40008000f00 */
[----:B------:R-:W-:Y:S04]  /*3a40*/  STS.U16 [R91+0x280], R90 ;  /* 0x0002805a5b007388 */ /* 0x000fe80000000400 */
[----:B------:R0:W-:Y:S02]  /*3a50*/  STS.U16 [R158+0x2c0], R71 ;  /* 0x0002c0479e007388 */ /* 0x0001e40000000400 */
[----:B0-----:R-:W-:-:S04]  /*3a60*/  FMUL.FTZ R71, R60, 1.4426950216293334961 ;  /* 0x3fb8aa3b3c477820 */ /* 0x001fc80000410000 */
[----:B------:R-:W-:Y:S01]  /*3a70*/  FMUL.FTZ R60, R16, R71 ;  /* 0x00000047103c7220 */ /* 0x000fe20000410000 */
[----:B------:R-:W-:-:S05]  /*3a80*/  IADD3 R121, R102, 0x180, RZ ;  /* 0x0000018066797810 */ /* 0x000fca0007ffe0ff */
[----:B------:R-:W0:Y:S01]  /*3a90*/  MUFU.EX2 R60, R60 ;  /* 0x0000003c003c7308 */ /* 0x000e220000000800 */
[C---:B------:R-:W-:Y:S02]  /*3aa0*/  IADD3 R123, R102.reuse, 0x1a0, RZ ;  /* 0x000001a0667b7810 */ /* 0x040fe40007ffe0ff */
[C---:B------:R-:W-:Y:S02]  /*3ab0*/  IADD3 R125, R102.reuse, 0x1c0, RZ ;  /* 0x000001c0667d7810 */ /* 0x040fe40007ffe0ff */
[C---:B------:R-:W-:Y:S02]  /*3ac0*/  IADD3 R129, R102.reuse, 0x1e0, RZ ;  /* 0x000001e066817810 */ /* 0x040fe40007ffe0ff */
[----:B------:R-:W-:Y:S02]  /*3ad0*/  IADD3 R131, R102, 0x200, RZ ;  /* 0x0000020066837810 */ /* 0x000fe40007ffe0ff */
[-C--:B------:R-:W-:Y:S02]  /*3ae0*/  LEA.HI.SX32 R160, R121, R102.reuse, 0x1b ;  /* 0x0000006679a07211 */ /* 0x080fe400078fdaff */
[----:B------:R-:W-:-:S02]  /*3af0*/  LEA.HI.SX32 R162, R123, R102, 0x1b ;  /* 0x000000667ba27211 */ /* 0x000fc400078fdaff */
[-C--:B------:R-:W-:Y:S02]  /*3b00*/  LEA.HI.SX32 R164, R125, R102.reuse, 0x1b ;  /* 0x000000667da47211 */ /* 0x080fe400078fdaff */
[-C--:B------:R-:W-:Y:S02]  /*3b10*/  LEA.HI.SX32 R166, R129, R102.reuse, 0x1b ;  /* 0x0000006681a67211 */ /* 0x080fe400078fdaff */
[----:B------:R-:W-:Y:S02]  /*3b20*/  LEA.HI.SX32 R168, R131, R102, 0x1b ;  /* 0x0000006683a87211 */ /* 0x000fe400078fdaff */
[-C--:B------:R-:W-:Y:S02]  /*3b30*/  LEA R160, R160, R81.reuse, 0x1 ;  /* 0x00000051a0a07211 */ /* 0x080fe400078e08ff */
[-C--:B------:R-:W-:Y:S02]  /*3b40*/  LEA R79, R162, R81.reuse, 0x1 ;  /* 0x00000051a24f7211 */ /* 0x080fe400078e08ff */
[-C--:B------:R-:W-:Y:S01]  /*3b50*/  LEA R93, R164, R81.reuse, 0x1 ;  /* 0x00000051a45d7211 */ /* 0x080fe200078e08ff */
[----:B------:R-:W-:Y:S01]  /*3b60*/  MUFU.SIN R150, R100 ;  /* 0x0000006400967308 */ /* 0x000fe20000000400 */
[----:B------:R-:W-:Y:S01]  /*3b70*/  LEA R63, R166, R81, 0x1 ;  /* 0x00000051a63f7211 */ /* 0x000fe200078e08ff */
[----:B------:R-:W-:Y:S01]  /*3b80*/  STS.U16 [R160+0x300], R77 ;  /* 0x0003004da0007388 */ /* 0x000fe20000000400 */
[----:B------:R-:W-:-:S02]  /*3b90*/  IADD3 R133, R102, 0x220, RZ ;  /* 0x0000022066857810 */ /* 0x000fc40007ffe0ff */
[----:B------:R-:W-:Y:S01]  /*3ba0*/  LEA R89, R168, R81, 0x1 ;  /* 0x00000051a8597211 */ /* 0x000fe200078e08ff */
[----:B------:R-:W-:Y:S02]  /*3bb0*/  STS.U16 [R79+0x340], R72 ;  /* 0x000340484f007388 */ /* 0x000fe40000000400 */
[----:B------:R1:W-:Y:S01]  /*3bc0*/  MUFU.COS R151, R100 ;  /* 0x0000006400977308 */ /* 0x0003e20000000000 */
[C---:B0-----:R-:W-:Y:S01]  /*3bd0*/  FMUL.FTZ R157, R60.reuse, R157 ;  /* 0x0000009d3c9d7220 */ /* 0x041fe20000410000 */
[----:B------:R-:W-:Y:S01]  /*3be0*/  FMUL.FTZ R156, R60, R156 ;  /* 0x0000009c3c9c7220 */ /* 0x000fe20000410000 */
[C---:B------:R-:W-:Y:S01]  /*3bf0*/  IADD3 R159, R102.reuse, 0x280, RZ ;  /* 0x00000280669f7810 */ /* 0x040fe20007ffe0ff */
[----:B------:R-:W-:Y:S01]  /*3c00*/  STS.U16 [R93+0x380], R70 ;  /* 0x000380465d007388 */ /* 0x000fe20000000400 */
[----:B------:R-:W-:Y:S01]  /*3c10*/  FMUL.FTZ R60, R17, R71 ;  /* 0x00000047113c7220 */ /* 0x000fe20000410000 */
[C---:B------:R-:W-:Y:S01]  /*3c20*/  IADD3 R161, R102.reuse, 0x2a0, RZ ;  /* 0x000002a066a17810 */ /* 0x040fe20007ffe0ff */
[----:B-1----:R-:W-:Y:S01]  /*3c30*/  FMUL.FTZ R100, R9, UR55 ;  /* 0x0000003709647c20 */ /* 0x002fe20008410000 */
[----:B------:R-:W-:Y:S01]  /*3c40*/  MUFU.SIN R146, R104 ;  /* 0x0000006800927308 */ /* 0x000fe20000000400 */
[----:B------:R-:W-:Y:S01]  /*3c50*/  LEA.HI.SX32 R170, R133, R102, 0x1b ;  /* 0x0000006685aa7211 */ /* 0x000fe200078fdaff */
[----:B------:R-:W-:Y:S01]  /*3c60*/  STS.U16 [R63+0x3c0], R78 ;  /* 0x0003c04e3f007388 */ /* 0x000fe20000000400 */
[----:B------:R-:W-:-:S02]  /*3c70*/  IADD3 R163, R102, 0x2c0, RZ ;  /* 0x000002c066a37810 */ /* 0x000fc40007ffe0ff */
[C---:B------:R-:W-:Y:S01]  /*3c80*/  IADD3 R165, R102.reuse, 0x2e0, RZ ;  /* 0x000002e066a57810 */ /* 0x040fe20007ffe0ff */
[----:B------:R0:W-:Y:S02]  /*3c90*/  STS.U16 [R89+0x400], R66 ;  /* 0x0004004259007388 */ /* 0x0001e40000000400 */
[----:B------:R1:W-:Y:S01]  /*3ca0*/  MUFU.COS R147, R104 ;  /* 0x0000006800937308 */ /* 0x0003e20000000000 */
[C---:B------:R-:W-:Y:S02]  /*3cb0*/  IADD3 R167, R102.reuse, 0x300, RZ ;  /* 0x0000030066a77810 */ /* 0x040fe40007ffe0ff */
[-C--:B------:R-:W-:Y:S02]  /*3cc0*/  LEA.HI.SX32 R176, R159, R102.reuse, 0x1b ;  /* 0x000000669fb07211 */ /* 0x080fe400078fdaff */
[----:B------:R-:W-:Y:S01]  /*3cd0*/  IADD3 R169, R102, 0x320, RZ ;  /* 0x0000032066a97810 */ /* 0x000fe20007ffe0ff */
[----:B0-----:R-:W-:Y:S01]  /*3ce0*/  FMUL.FTZ R66, R14, R71 ;  /* 0x000000470e427220 */ /* 0x001fe20000410000 */
[----:B-1----:R-:W-:Y:S01]  /*3cf0*/  FMUL.RZ R104, R100, 0.15915493667125701904 ;  /* 0x3e22f98364687820 */ /* 0x002fe2000040c000 */
[----:B------:R-:W-:Y:S01]  /*3d00*/  FMUL.FTZ R100, R8, UR55 ;  /* 0x0000003708647c20 */ /* 0x000fe20008410000 */
[----:B------:R-:W-:Y:S01]  /*3d10*/  LEA.HI.SX32 R178, R161, R102, 0x1b ;  /* 0x00000066a1b27211 */ /* 0x000fe200078fdaff */
[----:B------:R-:W0:Y:S01]  /*3d20*/  MUFU.EX2 R60, R60 ;  /* 0x0000003c003c7308 */ /* 0x000e220000000800 */
[----:B------:R-:W-:Y:S01]  /*3d30*/  LEA R170, R170, R81, 0x1 ;  /* 0x00000051aaaa7211 */ /* 0x000fe200078e08ff */
[----:B------:R-:W-:Y:S01]  /*3d40*/  FMUL.RZ R100, R100, 0.15915493667125701904 ;  /* 0x3e22f98364647820 */ /* 0x000fe2000040c000 */
[----:B------:R-:W-:-:S02]  /*3d50*/  IADD3 R171, R102, 0x340, RZ ;  /* 0x0000034066ab7810 */ /* 0x000fc40007ffe0ff */
[-C--:B------:R-:W-:Y:S02]  /*3d60*/  LEA.HI.SX32 R180, R163, R102.reuse, 0x1b ;  /* 0x00000066a3b47211 */ /* 0x080fe400078fdaff */
[-C--:B------:R-:W-:Y:S02]  /*3d70*/  LEA R172, R172, R81.reuse, 0x1 ;  /* 0x00000051acac7211 */ /* 0x080fe400078e08ff */
[----:B------:R-:W-:Y:S02]  /*3d80*/  IADD3 R173, R102, 0x360, RZ ;  /* 0x0000036066ad7810 */ /* 0x000fe40007ffe0ff */
[----:B------:R-:W-:Y:S02]  /*3d90*/  LEA.HI.SX32 R182, R165, R102, 0x1b ;  /* 0x00000066a5b67211 */ /* 0x000fe400078fdaff */
[----:B------:R-:W-:Y:S01]  /*3da0*/  LEA R77, R174, R81, 0x1 ;  /* 0x00000051ae4d7211 */ /* 0x000fe200078e08ff */
[----:B------:R-:W1:Y:S01]  /*3db0*/  MUFU.EX2 R66, R66 ;  /* 0x0000004200427308 */ /* 0x000e620000000800 */
[----:B------:R-:W-:-:S02]  /*3dc0*/  IADD3 R175, R102, 0x380, RZ ;  /* 0x0000038066af7810 */ /* 0x000fc40007ffe0ff */
[-C--:B------:R-:W-:Y:S02]  /*3dd0*/  LEA.HI.SX32 R184, R167, R102.reuse, 0x1b ;  /* 0x00000066a7b87211 */ /* 0x080fe400078fdaff */
[-C--:B------:R-:W-:Y:S01]  /*3de0*/  LEA R176, R176, R81.reuse, 0x1 ;  /* 0x00000051b0b07211 */ /* 0x080fe200078e08ff */
[----:B------:R3:W-:Y:S01]  /*3df0*/  STS.U16 [R170+0x440], R65 ;  /* 0x00044041aa007388 */ /* 0x0007e20000000400 */
[----:B------:R-:W-:Y:S02]  /*3e00*/  IADD3 R177, R102, 0x3a0, RZ ;  /* 0x000003a066b17810 */ /* 0x000fe40007ffe0ff */
[-C--:B------:R-:W-:Y:S02]  /*3e10*/  LEA.HI.SX32 R186, R169, R102.reuse, 0x1b ;  /* 0x00000066a9ba7211 */ /* 0x080fe400078fdaff */
[-C--:B------:R-:W-:Y:S01]  /*3e20*/  LEA R178, R178, R81.reuse, 0x1 ;  /* 0x00000051b2b27211 */ /* 0x080fe200078e08ff */
[----:B------:R-:W-:Y:S01]  /*3e30*/  MUFU.SIN R140, R100 ;  /* 0x00000064008c7308 */ /* 0x000fe20000000400 */
[----:B------:R-:W-:Y:S01]  /*3e40*/  LEA.HI.SX32 R188, R171, R102, 0x1b ;  /* 0x00000066abbc7211 */ /* 0x000fe200078fdaff */
[----:B--2---:R2:W-:Y:S01]  /*3e50*/  STS.U16 [R172+0x480], R69 ;  /* 0x00048045ac007388 */ /* 0x0045e20000000400 */
[----:B------:R-:W-:-:S02]  /*3e60*/  LEA R63, R180, R81, 0x1 ;  /* 0x00000051b43f7211 */ /* 0x000fc400078e08ff */
[-C--:B------:R-:W-:Y:S01]  /*3e70*/  LEA.HI.SX32 R190, R173, R102.reuse, 0x1b ;  /* 0x00000066adbe7211 */ /* 0x080fe200078fdaff */
[----:B------:R-:W-:Y:S01]  /*3e80*/  STS.U16 [R77+0x4c0], R68 ;  /* 0x0004c0444d007388 */ /* 0x000fe20000000400 */
[-C--:B------:R-:W-:Y:S01]  /*3e90*/  LEA R182, R182, R81.reuse, 0x1 ;  /* 0x00000051b6b67211 */ /* 0x080fe200078e08ff */
[----:B------:R4:W-:Y:S01]  /*3ea0*/  MUFU.COS R141, R100 ;  /* 0x00000064008d7308 */ /* 0x0009e20000000000 */
[-C--:B---3--:R-:W-:Y:S01]  /*3eb0*/  LEA R65, R184, R81.reuse, 0x1 ;  /* 0x00000051b8417211 */ /* 0x088fe200078e08ff */
[----:B------:R-:W-:Y:S01]  /*3ec0*/  STS.U16 [R176+0x500], R67 ;  /* 0x00050043b0007388 */ /* 0x000fe20000000400 */
[-C--:B------:R-:W-:Y:S02]  /*3ed0*/  LEA R186, R186, R81.reuse, 0x1 ;  /* 0x00000051baba7211 */ /* 0x080fe400078e08ff */
[-C--:B--2---:R-:W-:Y:S01]  /*3ee0*/  LEA R69, R188, R81.reuse, 0x1 ;  /* 0x00000051bc457211 */ /* 0x084fe200078e08ff */
[----:B------:R-:W-:Y:S02]  /*3ef0*/  STS.U16 [R178+0x540], R75 ;  /* 0x0005404bb2007388 */ /* 0x000fe40000000400 */
[----:B------:R-:W-:Y:S01]  /*3f00*/  MUFU.SIN R142, R104 ;  /* 0x00000068008e7308 */ /* 0x000fe20000000400 */
[----:B----4-:R-:W-:Y:S01]  /*3f10*/  LEA.HI.SX32 R100, R175, R102, 0x1b ;  /* 0x00000066af647211 */ /* 0x010fe200078fdaff */
[----:B------:R2:W-:Y:S01]  /*3f20*/  STS.U16 [R63+0x580], R74 ;  /* 0x0005804a3f007388 */ /* 0x0005e20000000400 */
[----:B------:R-:W-:-:S05]  /*3f30*/  LEA R190, R190, R81, 0x1 ;  /* 0x00000051bebe7211 */ /* 0x000fca00078e08ff */
[----:B------:R3:W-:Y:S01]  /*3f40*/  MUFU.COS R143, R104 ;  /* 0x00000068008f7308 */ /* 0x0007e20000000000 */
[----:B------:R-:W-:Y:S01]  /*3f50*/  STS.U16 [R182+0x5c0], R73 ;  /* 0x0005c049b6007388 */ /* 0x000fe20000000400 */
[----:B------:R-:W-:Y:S02]  /*3f60*/  LEA R100, R100, R81, 0x1 ;  /* 0x0000005164647211 */ /* 0x000fe400078e08ff */
[----:B------:R-:W-:Y:S01]  /*3f70*/  IADD3 R179, R102, 0x3c0, RZ ;  /* 0x000003c066b37810 */ /* 0x000fe20007ffe0ff */
[----:B------:R-:W-:Y:S01]  /*3f80*/  STS.U16 [R65+0x600], R84 ;  /* 0x0006005441007388 */ /* 0x000fe20000000400 */
[----:B---3--:R-:W-:-:S03]  /*3f90*/  LEA.HI.SX32 R104, R177, R102, 0x1b ;  /* 0x00000066b1687211 */ /* 0x008fc600078fdaff */
[----:B------:R-:W-:Y:S01]  /*3fa0*/  STS.U16 [R186+0x640], R87 ;  /* 0x00064057ba007388 */ /* 0x000fe20000000400 */
[----:B------:R-:W-:Y:S02]  /*3fb0*/  IADD3 R181, R102, 0x3e0, RZ ;  /* 0x000003e066b57810 */ /* 0x000fe40007ffe0ff */
[----:B--2---:R-:W-:Y:S01]  /*3fc0*/  LEA R63, R104, R81, 0x1 ;  /* 0x00000051683f7211 */ /* 0x004fe200078e08ff */
[----:B------:R-:W-:Y:S01]  /*3fd0*/  STS.U16 [R69+0x680], R86 ;  /* 0x0006805645007388 */ /* 0x000fe20000000400 */
[----:B------:R-:W-:Y:S01]  /*3fe0*/  MUFU.SIN R144, R106 ;  /* 0x0000006a00907308 */ /* 0x000fe20000000400 */
[----:B------:R-:W-:Y:S02]  /*3ff0*/  LEA R61, R82, R61, 0x5 ;  /* 0x0000003d523d7211 */ /* 0x000fe400078e28ff */
[----:B------:R-:W-:Y:S01]  /*4000*/  STS.U16 [R190+0x6c0], R85 ;  /* 0x0006c055be007388 */ /* 0x000fe20000000400 */
[C---:B0-----:R-:W-:Y:S01]  /*4010*/  FMUL.FTZ R126, R60.reuse, R126 ;  /* 0x0000007e3c7e7220 */ /* 0x041fe20000410000 */
[----:B------:R-:W-:-:S02]  /*4020*/  FMUL.FTZ R127, R60, R127 ;  /* 0x0000007f3c7f7220 */ /* 0x000fc40000410000 */
[----:B------:R-:W-:Y:S01]  /*4030*/  STS.U16 [R100+0x700], R97 ;  /* 0x0007006164007388 */ /* 0x000fe20000000400 */
[----:B------:R0:W-:Y:S01]  /*4040*/  MUFU.COS R145, R106 ;  /* 0x0000006a00917308 */ /* 0x0001e20000000000 */
[----:B------:R-:W-:Y:S01]  /*4050*/  LEA.HI.SX32 R60, R61, R61, 0x1b ;  /* 0x0000003d3d3c7211 */ /* 0x000fe200078fdaff */
[----:B------:R-:W-:Y:S01]  /*4060*/  FMUL.FTZ R70, R15, R71 ;  /* 0x000000470f467220 */ /* 0x000fe20000410000 */
[----:B------:R2:W-:Y:S01]  /*4070*/  STS.U16 [R63+0x740], R96 ;  /* 0x000740603f007388 */ /* 0x0005e20000000400 */
[C---:B-1----:R-:W-:Y:S01]  /*4080*/  FMUL.FTZ R153, R66.reuse, R153 ;  /* 0x0000009942997220 */ /* 0x042fe20000410000 */
[----:B------:R-:W-:-:S03]  /*4090*/  FMUL.FTZ R152, R66, R152 ;  /* 0x0000009842987220 */ /* 0x000fc60000410000 */
[----:B------:R-:W-:Y:S01]  /*40a0*/  MUFU.SIN R128, R76 ;  /* 0x0000004c00807308 */ /* 0x000fe20000000400 */
[-C--:B0-----:R-:W-:Y:S01]  /*40b0*/  LEA.HI.SX32 R106, R179, R102.reuse, 0x1b ;  /* 0x00000066b36a7211 */ /* 0x081fe200078fdaff */
[----:B------:R-:W-:Y:S01]  /*40c0*/  FMUL.FTZ R75, R5, R71 ;  /* 0x00000047054b7220 */ /* 0x000fe20000410000 */
[----:B------:R-:W-:-:S05]  /*40d0*/  LEA.HI.SX32 R102, R181, R102, 0x1b ;  /* 0x00000066b5667211 */ /* 0x000fca00078fdaff */
[----:B------:R-:W-:Y:S01]  /*40e0*/  MUFU.COS R129, R76 ;  /* 0x0000004c00817308 */ /* 0x000fe20000000000 */
[----:B--2---:R-:W-:Y:S01]  /*40f0*/  FMUL.FTZ R63, R11, R71 ;  /* 0x000000470b3f7220 */ /* 0x004fe20000410000 */
[----:B------:R-:W-:Y:S01]  /*4100*/  LEA R106, R106, R81, 0x1 ;  /* 0x000000516a6a7211 */ /* 0x000fe200078e08ff */
[----:B------:R-:W-:Y:S01]  /*4110*/  FMUL.FTZ R73, R7, R71 ;  /* 0x0000004707497220 */ /* 0x000fe20000410000 */
[----:B------:R-:W-:Y:S01]  /*4120*/  LEA R67, R102, R81, 0x1 ;  /* 0x0000005166437211 */ /* 0x000fe200078e08ff */
[----:B------:R-:W-:Y:S01]  /*4130*/  FMUL.FTZ R68, R13, R71 ;  /* 0x000000470d447220 */ /* 0x000fe20000410000 */
[----:B------:R-:W-:Y:S01]  /*4140*/  UIMAD.WIDE.U32 UR56, UR47, UR44, URZ ;  /* 0x0000002c2f3872a5 */ /* 0x000fe2000f8e003f */
[----:B------:R-:W0:Y:S01]  /*4150*/  @!P2 LDC R69, c[0x0][0x21c] ;  /* 0x00008700ff45ab82 */ /* 0x000e220000000800 */
[----:B------:R1:W-:Y:S01]  /*4160*/  MUFU.EX2 R66, R63 ;  /* 0x0000003f00427308 */ /* 0x0003e20000000800 */
[----:B------:R-:W-:Y:S04]  /*4170*/  STS.U16 [R106+0x780], R95 ;  /* 0x0007805f6a007388 */ /* 0x000fe80000000400 */
[----:B------:R-:W-:Y:S01]  /*4180*/  STS.U16 [R67+0x7c0], R64 ;  /* 0x0007c04043007388 */ /* 0x000fe20000000400 */
[----:B-1----:R-:W-:-:S02]  /*4190*/  LEA R63, R60, R81, 0x1 ;  /* 0x000000513c3f7211 */ /* 0x002fc400078e08ff */
[----:B------:R-:W1:Y:S01]  /*41a0*/  MUFU.EX2 R70, R70 ;  /* 0x0000004600467308 */ /* 0x000e620000000800 */
[----:B------:R-:W-:Y:S02]  /*41b0*/  NOP ;  /* 0x0000000000007918 */ /* 0x000fe40000000000 */
[----:B------:R-:W2:Y:S04]  /*41c0*/  LDS.U16 R89, [R63+0x18] ;  /* 0x000018003f597984 */ /* 0x000ea80000000400 */
[----:B------:R-:W3:Y:S04]  /*41d0*/  LDS.U16 R90, [R63+0x1a] ;  /* 0x00001a003f5a7984 */ /* 0x000ee80000000400 */
[----:B------:R-:W4:Y:S04]  /*41e0*/  LDS.U16 R125, [R63+0x1c] ;  /* 0x00001c003f7d7984 */ /* 0x000f280000000400 */
[----:B------:R-:W0:Y:S01]  /*41f0*/  LDS.U16 R124, [R63+0x1e] ;  /* 0x00001e003f7c7984 */ /* 0x000e220000000400 */
[CC--:B------:R-:W-:Y:S01]  /*4200*/  FMUL.FTZ R77, R127.reuse, R156.reuse ;  /* 0x0000009c7f4d7220 */ /* 0x0c0fe20000410000 */
[----:B------:R-:W-:Y:S01]  /*4210*/  FMUL.FTZ R76, R126, R156 ;  /* 0x0000009c7e4c7220 */ /* 0x000fe20000410000 */
[C---:B-1----:R-:W-:Y:S01]  /*4220*/  FMUL.FTZ R154, R70.reuse, R154 ;  /* 0x0000009a469a7220 */ /* 0x042fe20000410000 */
[----:B------:R-:W-:Y:S01]  /*4230*/  FMUL.FTZ R155, R70, R155 ;  /* 0x0000009b469b7220 */ /* 0x000fe20000410000 */
[-C--:B------:R-:W-:Y:S01]  /*4240*/  FFMA.FTZ R77, R126, R157.reuse, -R77 ;  /* 0x0000009d7e4d7223 */ /* 0x080fe2000001084d */
[----:B------:R-:W-:Y:S01]  /*4250*/  FFMA.FTZ R76, R127, R157, R76 ;  /* 0x0000009d7f4c7223 */ /* 0x000fe2000001004c */
[----:B------:R-:W1:Y:S08]  /*4260*/  MUFU.EX2 R75, R75 ;  /* 0x0000004b004b7308 */ /* 0x000e700000000800 */
[----:B------:R-:W3:Y:S01]  /*4270*/  MUFU.EX2 R73, R73 ;  /* 0x0000004900497308 */ /* 0x000ee20000000800 */
[C---:B------:R-:W-:Y:S01]  /*4280*/  FMUL.FTZ R84, R154.reuse, R77 ;  /* 0x0000004d9a547220 */ /* 0x040fe20000410000 */
[----:B------:R-:W-:Y:S01]  /*4290*/  FMUL.FTZ R78, R154, R76 ;  /* 0x0000004c9a4e7220 */ /* 0x000fe20000410000 */
[----:B------:R-:W-:-:S05]  /*42a0*/  UIMAD UR44, UR48, UR44, URZ ;  /* 0x0000002c302c72a4 */ /* 0x000fca000f8e023f */
[----:B------:R-:W0:Y:S01]  /*42b0*/  MUFU.EX2 R68, R68 ;  /* 0x0000004400447308 */ /* 0x000e220000000800 */
[----:B------:R-:W-:Y:S01]  /*42c0*/  FFMA.FTZ R84, R155, R76, R84 ;  /* 0x0000004c9b547223 */ /* 0x000fe20000010054 */
[----:B------:R-:W-:Y:S01]  /*42d0*/  FMUL.FTZ R65, R12, R71 ;  /* 0x000000470c417220 */ /* 0x000fe20000410000 */
[----:B------:R-:W4:Y:S01]  /*42e0*/  LDL R76, [R1+0x8] ;  /* 0x00000800014c7983 */ /* 0x000f220000100800 */
[C---:B-1----:R-:W-:Y:S01]  /*42f0*/  FMUL.FTZ R135, R75.reuse, R135 ;  /* 0x000000874b877220 */ /* 0x042fe20000410000 */
[----:B------:R-:W-:Y:S01]  /*4300*/  FMUL.FTZ R134, R75, R134 ;  /* 0x000000864b867220 */ /* 0x000fe20000410000 */
[----:B--2---:R-:W-:Y:S01]  /*4310*/  HADD2.F32 R89, -RZ, R89.H0_H0 ;  /* 0x20000059ff597230 */ /* 0x004fe20000004100 */
[----:B------:R-:W2:Y:S01]  /*4320*/  LDL R75, [R1+0x4] ;  /* 0x00000400014b7983 */ /* 0x000ea20000100800 */
[----:B---3--:R-:W-:Y:S02]  /*4330*/  HADD2.F32 R90, -RZ, R90.H0_H0 ;  /* 0x2000005aff5a7230 */ /* 0x008fe40000004100 */
[C---:B------:R-:W-:Y:S01]  /*4340*/  FMUL.FTZ R139, R73.reuse, R139 ;  /* 0x0000008b498b7220 */ /* 0x040fe20000410000 */
[----:B------:R-:W-:Y:S01]  /*4350*/  FMUL.FTZ R138, R73, R138 ;  /* 0x0000008a498a7220 */ /* 0x000fe20000410000 */
[----:B------:R-:W-:-:S02]  /*4360*/  HADD2.F32 R73, -RZ, R55.H0_H0 ;  /* 0x20000037ff497230 */ /* 0x000fc40000004100 */
[C---:B------:R-:W-:Y:S01]  /*4370*/  FMUL.FTZ R202, R11.reuse, R89 ;  /* 0x000000590bca7220 */ /* 0x040fe20000410000 */
[----:B------:R-:W-:Y:S01]  /*4380*/  FMUL.FTZ R201, R11, R90 ;  /* 0x0000005a0bc97220 */ /* 0x000fe20000410000 */
[----:B----4-:R-:W-:Y:S02]  /*4390*/  HADD2.F32 R125, -RZ, R125.H0_H0 ;  /* 0x2000007dff7d7230 */ /* 0x010fe40000004100 */
[C---:B------:R-:W-:Y:S01]  /*43a0*/  FMUL.FTZ R64, R10.reuse, R71 ;  /* 0x000000470a407220 */ /* 0x040fe20000410000 */
[----:B0-----:R-:W-:Y:S02]  /*43b0*/  HADD2.F32 R124, -RZ, R124.H0_H0 ;  /* 0x2000007cff7c7230 */ /* 0x001fe40000004100 */
[C---:B------:R-:W-:Y:S01]  /*43c0*/  FMUL.FTZ R201, R73.reuse, R201 ;  /* 0x000000c949c97220 */ /* 0x040fe20000410000 */
[----:B------:R-:W-:Y:S01]  /*43d0*/  FMUL.FTZ R202, R73, R202 ;  /* 0x000000ca49ca7220 */ /* 0x000fe20000410000 */
[----:B------:R-:W-:Y:S02]  /*43e0*/  HADD2.F32 R73, -RZ, R54.H0_H0 ;  /* 0x20000036ff497230 */ /* 0x000fe40000004100 */
[C---:B------:R-:W-:Y:S01]  /*43f0*/  FMUL.FTZ R203, R10.reuse, R125 ;  /* 0x0000007d0acb7220 */ /* 0x040fe20000410000 */
[----:B------:R-:W-:Y:S01]  /*4400*/  FMUL.FTZ R204, R10, R124 ;  /* 0x0000007c0acc7220 */ /* 0x000fe20000410000 */
[----:B------:R-:W-:Y:S01]  /*4410*/  FMUL.FTZ R98, R3, UR55 ;  /* 0x0000003703627c20 */ /* 0x000fe20008410000 */
[----:B------:R-:W-:Y:S01]  /*4420*/  LEA R62, R62, R81, 0x3 ;  /* 0x000000513e3e7211 */ /* 0x000fe200078e18ff */
[C---:B------:R-:W-:Y:S01]  /*4430*/  FMUL.FTZ R203, R73.reuse, R203 ;  /* 0x000000cb49cb7220 */ /* 0x040fe20000410000 */
[----:B------:R-:W-:Y:S01]  /*4440*/  FMUL.FTZ R204, R73, R204 ;  /* 0x000000cc49cc7220 */ /* 0x000fe20000410000 */
[----:B------:R-:W-:Y:S04]  /*4450*/  LDS.U16 R103, [R63] ;  /* 0x000000003f677984 */ /* 0x000fe80000000400 */
[----:B------:R-:W3:Y:S01]  /*4460*/  LDL R73, [R1] ;  /* 0x0000000001497983 */ /* 0x000ee20000100800 */
[----:B------:R-:W-:-:S03]  /*4470*/  UIMAD UR59, UR47, UR45, UR44 ;  /* 0x0000002d2f3b72a4 */ /* 0x000fc6000f8e022c */
[----:B------:R-:W-:Y:S01]  /*4480*/  ULDC.64 UR44, c[0x0][0x270] ;  /* 0x00009c00002c7ab9 */ /* 0x000fe20000000a00 */
[----:B------:R-:W-:Y:S01]  /*4490*/  UIADD3 UR57, UR57, UR59, URZ ;  /* 0x0000003b39397290 */ /* 0x000fe2000fffe03f */
[----:B------:R-:W0:Y:S01]  /*44a0*/  LDS.U16 R104, [R63+0x2] ;  /* 0x000002003f687984 */ /* 0x000e220000000400 */
[----:B------:R-:W-:Y:S02]  /*44b0*/  UIMAD UR58, UR58, UR44, URZ ;  /* 0x0000002c3a3a72a4 */ /* 0x000fe4000f8e023f */
[----:B------:R-:W-:Y:S01]  /*44c0*/  UIMAD.WIDE.U32 UR56, UR7, UR44, UR56 ;  /* 0x0000002c073872a5 */ /* 0x000fe2000f8e0038 */
[----:B------:R-:W1:Y:S01]  /*44d0*/  LDS.U16 R101, [R63+0x4] ;  /* 0x000004003f657984 */ /* 0x000e620000000400 */
[----:B------:R-:W-:Y:S01]  /*44e0*/  UIMAD UR58, UR7, UR45, UR58 ;  /* 0x0000002d073a72a4 */ /* 0x000fe2000f8e023a */
[C---:B------:R-:W-:Y:S01]  /*44f0*/  FMUL.FTZ R151, R68.reuse, R151 ;  /* 0x0000009744977220 */ /* 0x040fe20000410000 */
[----:B------:R-:W-:Y:S01]  /*4500*/  FMUL.FTZ R150, R68, R150 ;  /* 0x0000009644967220 */ /* 0x000fe20000410000 */
[----:B------:R-:W-:Y:S01]  /*4510*/  ULDC.64 UR44, c[0x0][0x2e0] ;  /* 0x0000b800002c7ab9 */ /* 0x000fe20000000a00 */
[----:B------:R-:W4:Y:S01]  /*4520*/  MUFU.EX2 R65, R65 ;  /* 0x0000004100417308 */ /* 0x000f220000000800 */
[----:B------:R-:W-:Y:S01]  /*4530*/  MOV R68, UR10 ;  /* 0x0000000a00447c02 */ /* 0x000fe20008000f00 */
[----:B------:R-:W-:Y:S01]  /*4540*/  UIADD3 UR58, UR57, UR58, URZ ;  /* 0x0000003a393a7290 */ /* 0x000fe2000fffe03f */
[----:B------:R-:W1:Y:S01]  /*4550*/  LDS.U16 R100, [R63+0x6] ;  /* 0x000006003f647984 */ /* 0x000e620000000400 */
[----:B------:R-:W-:Y:S01]  /*4560*/  ULEA UR44, UP0, UR56, UR44, 0x3 ;  /* 0x0000002c382c7291 */ /* 0x000fe2000f80183f */
[----:B------:R-:W-:-:S02]  /*4570*/  @!P2 IADD3 R68, R68, -0x2, RZ ;  /* 0xfffffffe4444a810 */ /* 0x000fc40007ffe0ff */
[----:B------:R-:W-:Y:S01]  /*4580*/  LDS.U16 R97, [R63+0x8] ;  /* 0x000008003f617984 */ /* 0x000fe20000000400 */
[----:B------:R-:W-:Y:S01]  /*4590*/  ULEA.HI.X UR45, UR56, UR45, UR58, 0x3, UP0 ;  /* 0x0000002d382d7291 */ /* 0x000fe200080f1c3a */
[----:B------:R4:W-:Y:S01]  /*45a0*/  MUFU.EX2 R67, R64 ;  /* 0x0000004000437308 */ /* 0x0009e20000000800 */
[----:B------:R-:W-:Y:S01]  /*45b0*/  FMUL.RZ R98, R98, 0.15915493667125701904 ;  /* 0x3e22f98362627820 */ /* 0x000fe2000040c000 */
[----:B------:R-:W-:Y:S04]  /*45c0*/  LDS.U16 R96, [R63+0xc] ;  /* 0x00000c003f607984 */ /* 0x000fe80000000400 */
[----:B------:R-:W-:Y:S01]  /*45d0*/  LDS.U16 R95, [R63+0xe] ;  /* 0x00000e003f5f7984 */ /* 0x000fe20000000400 */
[----:B----4-:R-:W-:Y:S01]  /*45e0*/  @!P2 IMAD R64, R68, R69, UR7 ;  /* 0x000000074440ae24 */ /* 0x010fe2000f8e0245 */
[----:B------:R-:W-:-:S02]  /*45f0*/  MOV R68, UR44 ;  /* 0x0000002c00447c02 */ /* 0x000fc40008000f00 */
[----:B------:R-:W-:Y:S01]  /*4600*/  LDS.U16 R93, [R63+0x10] ;  /* 0x000010003f5d7984 */ /* 0x000fe20000000400 */
[----:B------:R-:W-:Y:S01]  /*4610*/  MOV R69, UR45 ;  /* 0x0000002d00457c02 */ /* 0x000fe20008000f00 */
[----:B------:R-:W-:Y:S02]  /*4620*/  MUFU.SIN R130, R98 ;  /* 0x0000006200827308 */ /* 0x000fe40000000400 */
[----:B------:R-:W-:Y:S01]  /*4630*/  LDS.U16 R94, [R63+0x12] ;  /* 0x000012003f5e7984 */ /* 0x000fe20000000400 */
[C---:B------:R-:W-:Y:S01]  /*4640*/  FMUL.FTZ R149, R65.reuse, R149 ;  /* 0x0000009541957220 */ /* 0x040fe20000410000 */
[----:B------:R-:W-:Y:S02]  /*4650*/  FMUL.FTZ R148, R65, R148 ;  /* 0x0000009441947220 */ /* 0x000fe40000410000 */
[----:B------:R-:W-:Y:S02]  /*4660*/  LDS.U16 R92, [R63+0x14] ;  /* 0x000014003f5c7984 */ /* 0x000fe40000000400 */
[----:B------:R4:W-:Y:S02]  /*4670*/  MUFU.COS R131, R98 ;  /* 0x0000006200837308 */ /* 0x0009e40000000000 */
[----:B------:R-:W-:Y:S01]  /*4680*/  LDS.U16 R91, [R63+0x16] ;  /* 0x000016003f5b7984 */ /* 0x000fe20000000400 */
[----:B------:R-:W-:-:S03]  /*4690*/  FMUL.FTZ R65, R9, R71 ;  /* 0x0000004709417220 */ /* 0x000fc60000410000 */
[----:B------:R-:W-:Y:S04]  /*46a0*/  LDS.U16 R122, [R63+0x20] ;  /* 0x000020003f7a7984 */ /* 0x000fe80000000400 */
[----:B----4-:R-:W4:Y:S04]  /*46b0*/  LDS.U16 R98, [R63+0xa] ;  /* 0x00000a003f627984 */ /* 0x010f280000000400 */
[----:B------:R-:W4:Y:S04]  /*46c0*/  LDS.U16 R123, [R63+0x22] ;  /* 0x000022003f7b7984 */ /* 0x000f280000000400 */
[----:B------:R-:W-:Y:S04]  /*46d0*/  LDS.U16 R120, [R63+0x24] ;  /* 0x000024003f787984 */ /* 0x000fe80000000400 */
[----:B------:R-:W4:Y:S04]  /*46e0*/  LDS.U16 R121, [R63+0x26] ;  /* 0x000026003f797984 */ /* 0x000f280000000400 */
[----:B------:R-:W-:Y:S04]  /*46f0*/  LDS.U16 R118, [R63+0x28] ;  /* 0x000028003f767984 */ /* 0x000fe80000000400 */
[----:B------:R-:W4:Y:S04]  /*4700*/  LDS.U16 R119, [R63+0x2a] ;  /* 0x00002a003f777984 */ /* 0x000f280000000400 */
[----:B------:R-:W-:Y:S04]  /*4710*/  LDS.U16 R116, [R63+0x2c] ;  /* 0x00002c003f747984 */ /* 0x000fe80000000400 */
[----:B------:R-:W2:Y:S04]  /*4720*/  LDS.U16 R117, [R63+0x2e] ;  /* 0x00002e003f757984 */ /* 0x000ea80000000400 */
[----:B------:R-:W2:Y:S04]  /*4730*/  LDS.U16 R115, [R63+0x30] ;  /* 0x000030003f737984 */ /* 0x000ea80000000400 */
[----:B------:R-:W2:Y:S04]  /*4740*/  LDS.U16 R114, [R63+0x32] ;  /* 0x000032003f727984 */ /* 0x000ea80000000400 */
[----:B------:R-:W-:Y:S04]  /*4750*/  LDS.U16 R112, [R63+0x34] ;  /* 0x000034003f707984 */ /* 0x000fe80000000400 */
[----:B------:R-:W3:Y:S04]  /*4760*/  LDS.U16 R113, [R63+0x36] ;  /* 0x000036003f717984 */ /* 0x000ee80000000400 */
[----:B------:R-:W3:Y:S04]  /*4770*/  LDS.U16 R110, [R63+0x38] ;  /* 0x000038003f6e7984 */ /* 0x000ee80000000400 */
[----:B------:R-:W3:Y:S04]  /*4780*/  LDS.U16 R111, [R63+0x3a] ;  /* 0x00003a003f6f7984 */ /* 0x000ee80000000400 */
[----:B------:R-:W3:Y:S04]  /*4790*/  LDS.U16 R109, [R63+0x3c] ;  /* 0x00003c003f6d7984 */ /* 0x000ee80000000400 */
[----:B------:R-:W3:Y:S04]  /*47a0*/  LDS.U16 R108, [R63+0x3e] ;  /* 0x00003e003f6c7984 */ /* 0x000ee80000000400 */
[----:B------:R0:W-:Y:S04]  /*47b0*/  STS.64 [R62+0x7780], R126 ;  /* 0x0077807e3e007388 */ /* 0x0001e80000000a00 */
[----:B------:R-:W5:Y:S01]  /*47c0*/  LDG.E.64 R68, desc[UR20][R68.64] ;  /* 0x0000001444447981 */ /* 0x000f62000c1e1b00 */
[----:B------:R1:W0:Y:S01]  /*47d0*/  MUFU.EX2 R70, R65 ;  /* 0x0000004100467308 */ /* 0x0002220000000800 */
[----:B------:R-:W-:Y:S01]  /*47e0*/  FMUL.FTZ R61, R8, R71 ;  /* 0x00000047083d7220 */ /* 0x000fe20000410000 */
[----:B------:R-:W-:Y:S01]  /*47f0*/  MOV R60, 0x3f800000 ;  /* 0x3f800000003c7802 */ /* 0x000fe20000000f00 */
[----:B------:R-:W-:-:S05]  /*4800*/  FFMA.FTZ R78, R155, R77, -R78 ;  /* 0x0000004d9b4e7223 */ /* 0x000fca000001084e */
[----:B------:R0:W0:Y:S01]  /*4810*/  MUFU.EX2 R72, R61 ;  /* 0x0000003d00487308 */ /* 0x0000220000000800 */
[----:B-1----:R-:W-:Y:S02]  /*4820*/  MOV R65, 0x10 ;  /* 0x0000001000417802 */ /* 0x002fe40000000f00 */
[----:B0-----:R-:W-:-:S03]  /*4830*/  CS2R R62, SRZ ;  /* 0x00000000003e7805 */ /* 0x001fc6000001ff00 */
[----:B------:R-:W-:Y:S01]  /*4840*/  @!P2 IMAD.WIDE R64, R64, R65, UR22 ;  /* 0x000000164040ae25 */ /* 0x000fe2000f8e0241 */
[----:B------:R-:W-:Y:S01]  /*4850*/  MOV R61, RZ ;  /* 0x000000ff003d7202 */ /* 0x000fe20000000f00 */
[----:B------:R-:W-:Y:S02]  /*4860*/  BAR.SYNC.DEFER_BLOCKING 0x0 ;  /* 0x0000000000007b1d */ /* 0x000fe40000010000 */
[C---:B------:R-:W-:Y:S01]  /*4870*/  FMUL.FTZ R143, R70.reuse, R143 ;  /* 0x0000008f468f7220 */ /* 0x040fe20000410000 */
[----:B------:R-:W-:Y:S01]  /*4880*/  FMUL.FTZ R142, R70, R142 ;  /* 0x0000008e468e7220 */ /* 0x000fe20000410000 */
[----:B------:R-:W-:Y:S01]  /*4890*/  FMUL.FTZ R70, R152, R78 ;  /* 0x0000004e98467220 */ /* 0x000fe20000410000 */
[C---:B------:R-:W-:Y:S01]  /*48a0*/  FMUL.FTZ R147, R66.reuse, R147 ;  /* 0x0000009342937220 */ /* 0x040fe20000410000 */
[----:B------:R-:W-:Y:S02]  /*48b0*/  FMUL.FTZ R146, R66, R146 ;  /* 0x0000009242927220 */ /* 0x000fe40000410000 */
[CC--:B------:R-:W-:Y:S01]  /*48c0*/  FFMA.FTZ R70, R153.reuse, R84.reuse, R70 ;  /* 0x0000005499467223 */ /* 0x0c0fe20000010046 */
[----:B------:R-:W-:Y:S01]  /*48d0*/  FMUL.FTZ R84, R152, R84 ;  /* 0x0000005498547220 */ /* 0x000fe20000410000 */
[----:B------:R-:W-:Y:S01]  /*48e0*/  FMUL.FTZ R66, R4, R71 ;  /* 0x0000004704427220 */ /* 0x000fe20000410000 */
[C---:B------:R-:W-:Y:S01]  /*48f0*/  FMUL.FTZ R141, R72.reuse, R141 ;  /* 0x0000008d488d7220 */ /* 0x040fe20000410000 */
[----:B------:R-:W-:Y:S01]  /*4900*/  FMUL.FTZ R140, R72, R140 ;  /* 0x0000008c488c7220 */ /* 0x000fe20000410000 */
[----:B------:R-:W-:Y:S01]  /*4910*/  FFMA.FTZ R84, R153, R78, -R84 ;  /* 0x0000004e99547223 */ /* 0x000fe20000010854 */
[C---:B------:R-:W-:Y:S01]  /*4920*/  FMUL.FTZ R72, R150.reuse, R70 ;  /* 0x0000004696487220 */ /* 0x040fe20000410000 */
[----:B------:R0:W5:Y:S02]  /*4930*/  @!P2 LDG.E.128 R60, desc[UR20][R64.64] ;  /* 0x00000014403ca981 */ /* 0x000164000c1e1d00 */
[----:B0-----:R-:W-:Y:S01]  /*4940*/  FMUL.FTZ R64, R3, R71 ;  /* 0x0000004703407220 */ /* 0x001fe20000410000 */
[----:B------:R-:W-:Y:S01]  /*4950*/  MUFU.SIN R132, R107 ;  /* 0x0000006b00847308 */ /* 0x000fe20000000400 */
[-C--:B------:R-:W-:Y:S01]  /*4960*/  FMUL.FTZ R65, R150, R84.reuse ;  /* 0x0000005496417220 */ /* 0x080fe20000410000 */
[----:B------:R-:W-:-:S06]  /*4970*/  FFMA.FTZ R72, R151, R84, -R72 ;  /* 0x0000005497487223 */ /* 0x000fcc0000010848 */
[----:B------:R-:W0:Y:S01]  /*4980*/  MUFU.EX2 R64, R64 ;  /* 0x0000004000407308 */ /* 0x000e220000000800 */
[----:B------:R-:W-:Y:S01]  /*4990*/  FFMA.FTZ R65, R151, R70, R65 ;  /* 0x0000004697417223 */ /* 0x000fe20000010041 */
[----:B------:R-:W-:-:S06]  /*49a0*/  FMUL.FTZ R70, R148, R72 ;  /* 0x0000004894467220 */ /* 0x000fcc0000410000 */
[----:B------:R-:W-:Y:S08]  /*49b0*/  MUFU.COS R133, R107 ;  /* 0x0000006b00857308 */ /* 0x000ff00000000000 */
[----:B------:R-:W1:Y:S01]  /*49c0*/  MUFU.EX2 R66, R66 ;  /* 0x0000004200427308 */ /* 0x000e620000000800 */
[C---:B------:R-:W-:Y:S01]  /*49d0*/  FMUL.FTZ R145, R67.reuse, R145 ;  /* 0x0000009143917220 */ /* 0x040fe20000410000 */
[----:B------:R-:W-:Y:S01]  /*49e0*/  FMUL.FTZ R144, R67, R144 ;  /* 0x0000009043907220 */ /* 0x000fe20000410000 */
[-C--:B------:R-:W-:Y:S01]  /*49f0*/  FMUL.FTZ R67, R148, R65.reuse ;  /* 0x0000004194437220 */ /* 0x080fe20000410000 */
[----:B------:R-:W-:Y:S01]  /*4a00*/  FFMA.FTZ R65, R149, R65, R70 ;  /* 0x0000004195417223 */ /* 0x000fe20000010046 */
[----:B------:R-:W-:-:S02]  /*4a10*/  HADD2.F32 R104, -RZ, R104.H0_H0 ;  /* 0x20000068ff687230 */ /* 0x000fc40000004100 */
[C---:B0-----:R-:W-:Y:S01]  /*4a20*/  FMUL.FTZ R131, R64.reuse, R131 ;  /* 0x0000008340837220 */ /* 0x041fe20000410000 */
[----:B------:R-:W-:Y:S01]  /*4a30*/  FMUL.FTZ R130, R64, R130 ;  /* 0x0000008240827220 */ /* 0x000fe20000410000 */
[----:B------:R-:W-:Y:S01]  /*4a40*/  FFMA.FTZ R67, R149, R72, -R67 ;  /* 0x0000004895437223 */ /* 0x000fe20000010843 */
[----:B------:R-:W-:Y:S01]  /*4a50*/  FMUL.FTZ R64, R146, R65 ;  /* 0x0000004192407220 */ /* 0x000fe20000410000 */
[----:B------:R-:W-:Y:S02]  /*4a60*/  HADD2.F32 R103, -RZ, R103.H0_H0 ;  /* 0x20000067ff677230 */ /* 0x000fe40000004100 */
[-C--:B------:R-:W-:Y:S01]  /*4a70*/  FMUL.FTZ R74, R6, R71.reuse ;  /* 0x00000047064a7220 */ /* 0x080fe20000410000 */
[----:B------:R-:W-:Y:S02]  /*4a80*/  HADD2.F32 R102, -RZ, R185.H0_H0 ;  /* 0x200000b9ff667230 */ /* 0x000fe40000004100 */
[----:B------:R-:W-:Y:S01]  /*4a90*/  FMUL.FTZ R71, R2, R71 ;  /* 0x0000004702477220 */ /* 0x000fe20000410000 */
[----:B------:R-:W-:Y:S01]  /*4aa0*/  FMUL.FTZ R227, R17, R104 ;  /* 0x0000006811e37220 */ /* 0x000fe20000410000 */
[----:B------:R-:W-:Y:S01]  /*4ab0*/  FFMA.FTZ R64, R147, R67, -R64 ;  /* 0x0000004393407223 */ /* 0x000fe20000010840 */
[----:B------:R-:W-:-:S02]  /*4ac0*/  HADD2.F32 R101, -RZ, R101.H0_H0 ;  /* 0x20000065ff657230 */ /* 0x000fc40000004100 */
[C---:B-1----:R-:W-:Y:S01]  /*4ad0*/  FMUL.FTZ R133, R66.reuse, R133 ;  /* 0x0000008542857220 */ /* 0x042fe20000410000 */
[----:B------:R-:W-:Y:S01]  /*4ae0*/  FMUL.FTZ R132, R66, R132 ;  /* 0x0000008442847220 */ /* 0x000fe20000410000 */
[----:B------:R-:W-:Y:S01]  /*4af0*/  FMUL.FTZ R66, R146, R67 ;  /* 0x0000004392427220 */ /* 0x000fe20000410000 */
[----:B------:R-:W-:Y:S01]  /*4b00*/  FMUL.FTZ R67, R17, R103 ;  /* 0x0000006711437220 */ /* 0x000fe20000410000 */
[C---:B------:R-:W-:Y:S01]  /*4b10*/  FMUL.FTZ R227, R102.reuse, R227 ;  /* 0x000000e366e37220 */ /* 0x040fe20000410000 */
[----:B------:R-:W0:Y:S01]  /*4b20*/  MUFU.EX2 R71, R71 ;  /* 0x0000004700477308 */ /* 0x000e220000000800 */
[----:B------:R-:W-:Y:S01]  /*4b30*/  FFMA.FTZ R65, R147, R65, R66 ;  /* 0x0000004193417223 */ /* 0x000fe20000010042 */
[----:B------:R-:W-:Y:S02]  /*4b40*/  HADD2.F32 R99, -RZ, R183.H0_H0 ;  /* 0x200000b7ff637230 */ /* 0x000fe40000004100 */
[----:B------:R-:W-:Y:S01]  /*4b50*/  FMUL.FTZ R228, R102, R67 ;  /* 0x0000004366e47220 */ /* 0x000fe20000410000 */
[----:B------:R-:W-:-:S02]  /*4b60*/  HADD2.F32 R100, -RZ, R100.H0_H0 ;  /* 0x20000064ff647230 */ /* 0x000fc40000004100 */
[----:B------:R-:W-:Y:S01]  /*4b70*/  FMUL.FTZ R66, R16, R101 ;  /* 0x0000006510427220 */ /* 0x000fe20000410000 */
[-C--:B------:R-:W-:Y:S01]  /*4b80*/  FMUL.FTZ R67, R227, R156.reuse ;  /* 0x0000009ce3437220 */ /* 0x080fe20000410000 */
[----:B------:R-:W-:Y:S02]  /*4b90*/  FMUL.FTZ R70, R228, R156 ;  /* 0x0000009ce4467220 */ /* 0x000fe40000410000 */
[----:B------:R-:W-:Y:S01]  /*4ba0*/  FMUL.FTZ R191, R99, R66 ;  /* 0x0000004263bf7220 */ /* 0x000fe20000410000 */
[----:B------:R-:W-:Y:S01]  /*4bb0*/  FMUL.FTZ R192, R16, R100 ;  /* 0x0000006410c07220 */ /* 0x000fe20000410000 */
[-C--:B------:R-:W-:Y:S01]  /*4bc0*/  FFMA.FTZ R66, R228, R157.reuse, -R67 ;  /* 0x0000009de4427223 */ /* 0x080fe20000010843 */
[----:B----4-:R-:W-:Y:S02]  /*4bd0*/  HADD2.F32 R98, -RZ, R98.H0_H0 ;  /* 0x20000062ff627230 */ /* 0x010fe40000004100 */
[----:B------:R-:W-:Y:S01]  /*4be0*/  FFMA.FTZ R67, R227, R157, R70 ;  /* 0x0000009de3437223 */ /* 0x000fe20000010046 */
[----:B------:R-:W-:Y:S01]  /*4bf0*/  FMUL.FTZ R192, R99, R192 ;  /* 0x000000c063c07220 */ /* 0x000fe20000410000 */
[----:B------:R-:W-:Y:S01]  /*4c00*/  FADD.FTZ R66, R191, R66 ;  /* 0x00000042bf427221 */ /* 0x000fe20000010000 */
[----:B------:R-:W-:-:S02]  /*4c10*/  HADD2.F32 R97, -RZ, R97.H0_H0 ;  /* 0x20000061ff617230 */ /* 0x000fc40000004100 */
[----:B------:R-:W-:Y:S01]  /*4c20*/  FMUL.FTZ R193, R15, R98 ;  /* 0x000000620fc17220 */ /* 0x000fe20000410000 */
[----:B------:R-:W-:Y:S02]  /*4c30*/  HADD2.F32 R72, -RZ, R59.H0_H0 ;  /* 0x2000003bff487230 */ /* 0x000fe40000004100 */
[----:B------:R-:W-:Y:S01]  /*4c40*/  FADD.FTZ R67, R192, R67 ;  /* 0x00000043c0437221 */ /* 0x000fe20000010000 */
[C---:B------:R-:W-:Y:S01]  /*4c50*/  FMUL.FTZ R70, R154.reuse, R66 ;  /* 0x000000429a467220 */ /* 0x040fe20000410000 */
[C---:B0-----:R-:W-:Y:S01]  /*4c60*/  FMUL.FTZ R129, R71.reuse, R129 ;  /* 0x0000008147817220 */ /* 0x041fe20000410000 */
[----:B------:R-:W-:Y:S01]  /*4c70*/  FMUL.FTZ R128, R71, R128 ;  /* 0x0000008047807220 */ /* 0x000fe20000410000 */
[----:B------:R-:W-:Y:S01]  /*4c80*/  FMUL.FTZ R71, R154, R67 ;  /* 0x000000439a477220 */ /* 0x000fe20000410000 */
[----:B------:R-:W-:Y:S01]  /*4c90*/  FMUL.FTZ R194, R15, R97 ;  /* 0x000000610fc27220 */ /* 0x000fe20000410000 */
[----:B------:R-:W-:Y:S01]  /*4ca0*/  FFMA.FTZ R70, R155, R67, R70 ;  /* 0x000000439b467223 */ /* 0x000fe20000010046 */
[----:B------:R-:W-:Y:S01]  /*4cb0*/  FMUL.FTZ R193, R72, R193 ;  /* 0x000000c148c17220 */ /* 0x000fe20000410000 */
[----:B------:R-:W-:-:S02]  /*4cc0*/  HADD2.F32 R96, -RZ, R96.H0_H0 ;  /* 0x20000060ff607230 */ /* 0x000fc40000004100 */
[----:B------:R-:W-:Y:S01]  /*4cd0*/  FFMA.FTZ R71, R155, R66, -R71 ;  /* 0x000000429b477223 */ /* 0x000fe20000010847 */
[----:B------:R-:W-:Y:S01]  /*4ce0*/  FMUL.FTZ R194, R72, R194 ;  /* 0x000000c248c27220 */ /* 0x000fe20000410000 */
[----:B------:R-:W-:Y:S01]  /*4cf0*/  FADD.FTZ R70, R193, R70 ;  /* 0x00000046c1467221 */ /* 0x000fe20000010000 */
[----:B------:R-:W-:Y:S02]  /*4d00*/  HADD2.F32 R95, -RZ, R95.H0_H0 ;  /* 0x2000005fff5f7230 */ /* 0x000fe40000004100 */
[----:B------:R-:W-:Y:S01]  /*4d10*/  FMUL.FTZ R195, R14, R96 ;  /* 0x000000600ec37220 */ /* 0x000fe20000410000 */
[----:B------:R-:W-:Y:S02]  /*4d20*/  HADD2.F32 R72, -RZ, R58.H0_H0 ;  /* 0x2000003aff487230 */ /* 0x000fe40000004100 */
[----:B------:R-:W-:Y:S01]  /*4d30*/  FADD.FTZ R71, R194, R71 ;  /* 0x00000047c2477221 */ /* 0x000fe20000010000 */
[----:B------:R-:W-:Y:S01]  /*4d40*/  FMUL.FTZ R66, R152, R70 ;  /* 0x0000004698427220 */ /* 0x000fe20000410000 */
[----:B------:R-:W-:-:S02]  /*4d50*/  FMUL.FTZ R196, R14, R95 ;  /* 0x0000005f0ec47220 */ /* 0x000fc40000410000 */
[-C--:B------:R-:W-:Y:S01]  /*4d60*/  FMUL.FTZ R67, R152, R71.reuse ;  /* 0x0000004798437220 */ /* 0x080fe20000410000 */
[C---:B------:R-:W-:Y:S01]  /*4d70*/  FFMA.FTZ R66, R153.reuse, R71, -R66 ;  /* 0x0000004799427223 */ /* 0x040fe20000010842 */
[C---:B------:R-:W-:Y:S01]  /*4d80*/  FMUL.FTZ R195, R72.reuse, R195 ;  /* 0x000000c348c37220 */ /* 0x040fe20000410000 */
[----:B------:R-:W-:Y:S02]  /*4d90*/  HADD2.F32 R94, -RZ, R94.H0_H0 ;  /* 0x2000005eff5e7230 */ /* 0x000fe40000004100 */
[----:B------:R-:W-:Y:S01]  /*4da0*/  FFMA.FTZ R67, R153, R70, R67 ;  /* 0x0000004699437223 */ /* 0x000fe20000010043 */
[----:B------:R-:W-:Y:S01]  /*4db0*/  FMUL.FTZ R196, R72, R196 ;  /* 0x000000c448c47220 */ /* 0x000fe20000410000 */
[----:B------:R-:W-:Y:S01]  /*4dc0*/  FADD.FTZ R66, R195, R66 ;  /* 0x00000042c3427221 */ /* 0x000fe20000010000 */
[----:B------:R-:W-:Y:S02]  /*4dd0*/  HADD2.F32 R93, -RZ, R93.H0_H0 ;  /* 0x2000005dff5d7230 */ /* 0x000fe40000004100 */
[----:B------:R-:W-:Y:S01]  /*4de0*/  FMUL.FTZ R197, R13, R94 ;  /* 0x0000005e0dc57220 */ /* 0x000fe20000410000 */
[----:B------:R-:W-:-:S02]  /*4df0*/  HADD2.F32 R72, -RZ, R57.H0_H0 ;  /* 0x20000039ff487230 */ /* 0x000fc40000004100 */
[----:B------:R-:W-:Y:S01]  /*4e00*/  FADD.FTZ R67, R196, R67 ;  /* 0x00000043c4437221 */ /* 0x000fe20000010000 */
[CC--:B------:R-:W-:Y:S01]  /*4e10*/  FMUL.FTZ R70, R150.reuse, R66.reuse ;  /* 0x0000004296467220 */ /* 0x0c0fe20000410000 */
[----:B------:R-:W-:Y:S02]  /*4e20*/  FMUL.FTZ R198, R13, R93 ;  /* 0x0000005d0dc67220 */ /* 0x000fe40000410000 */
[-C--:B------:R-:W-:Y:S01]  /*4e30*/  FMUL.FTZ R71, R150, R67.reuse ;  /* 0x0000004396477220 */ /* 0x080fe20000410000 */
[C---:B------:R-:W-:Y:S01]  /*4e40*/  FFMA.FTZ R70, R151.reuse, R67, R70 ;  /* 0x0000004397467223 */ /* 0x040fe20000010046 */
[C---:B------:R-:W-:Y:S01]  /*4e50*/  FMUL.FTZ R197, R72.reuse, R197 ;  /* 0x000000c548c57220 */ /* 0x040fe20000410000 */
[----:B------:R-:W-:Y:S02]  /*4e60*/  HADD2.F32 R92, -RZ, R92.H0_H0 ;  /* 0x2000005cff5c7230 */ /* 0x000fe40000004100 */
[----:B------:R-:W-:Y:S01]  /*4e70*/  FFMA.FTZ R71, R151, R66, -R71 ;  /* 0x0000004297477223 */ /* 0x000fe20000010847 */
[----:B------:R-:W-:Y:S01]  /*4e80*/  FMUL.FTZ R198, R72, R198 ;  /* 0x000000c648c67220 */ /* 0x000fe20000410000 */
[----:B------:R-:W-:Y:S01]  /*4e90*/  FADD.FTZ R70, R197, R70 ;  /* 0x00000046c5467221 */ /* 0x000fe20000010000 */
[----:B------:R-:W-:-:S02]  /*4ea0*/  HADD2.F32 R91, -RZ, R91.H0_H0 ;  /* 0x2000005bff5b7230 */ /* 0x000fc40000004100 */
[----:B------:R-:W-:Y:S01]  /*4eb0*/  FMUL.FTZ R199, R12, R92 ;  /* 0x0000005c0cc77220 */ /* 0x000fe20000410000 */
[----:B------:R-:W-:Y:S02]  /*4ec0*/  HADD2.F32 R72, -RZ, R56.H0_H0 ;  /* 0x20000038ff487230 */ /* 0x000fe40000004100 */
[----:B------:R-:W-:Y:S01]  /*4ed0*/  FADD.FTZ R71, R198, R71 ;  /* 0x00000047c6477221 */ /* 0x000fe20000010000 */
[----:B------:R-:W-:Y:S01]  /*4ee0*/  FMUL.FTZ R66, R148, R70 ;  /* 0x0000004694427220 */ /* 0x000fe20000410000 */
[----:B------:R-:W-:Y:S02]  /*4ef0*/  FMUL.FTZ R200, R12, R91 ;  /* 0x0000005b0cc87220 */ /* 0x000fe40000410000 */
[-C--:B------:R-:W-:Y:S01]  /*4f00*/  FMUL.FTZ R67, R148, R71.reuse ;  /* 0x0000004794437220 */ /* 0x080fe20000410000 */
[C---:B------:R-:W-:Y:S01]  /*4f10*/  FFMA.FTZ R66, R149.reuse, R71, -R66 ;  /* 0x0000004795427223 */ /* 0x040fe20000010842 */
[C---:B------:R-:W-:Y:S01]  /*4f20*/  FMUL.FTZ R199, R72.reuse, R199 ;  /* 0x000000c748c77220 */ /* 0x040fe20000410000 */
[----:B------:R-:W-:Y:S01]  /*4f30*/  FMUL.FTZ R200, R72, R200 ;  /* 0x000000c848c87220 */ /* 0x000fe20000410000 */
[----:B------:R-:W-:-:S02]  /*4f40*/  FFMA.FTZ R67, R149, R70, R67 ;  /* 0x0000004695437223 */ /* 0x000fc40000010043 */
[----:B------:R-:W-:Y:S01]  /*4f50*/  FADD.FTZ R66, R199, R66 ;  /* 0x00000042c7427221 */ /* 0x000fe20000010000 */
[----:B------:R-:W-:Y:S01]  /*4f60*/  FMUL.FTZ R72, R144, R65 ;  /* 0x0000004190487220 */ /* 0x000fe20000410000 */
[----:B------:R-:W-:Y:S02]  /*4f70*/  FADD.FTZ R67, R200, R67 ;  /* 0x00000043c8437221 */ /* 0x000fe40000010000 */
[----:B------:R-:W-:Y:S01]  /*4f80*/  FMUL.FTZ R70, R146, R66 ;  /* 0x0000004292467220 */ /* 0x000fe20000410000 */
[----:B------:R-:W-:-:S03]  /*4f90*/  FFMA.FTZ R71, R145, R64, -R72 ;  /* 0x0000004091477223 */ /* 0x000fc60000010848 */
[-C--:B------:R-:W-:Y:S01]  /*4fa0*/  FFMA.FTZ R72, R147, R67.reuse, R70 ;  /* 0x0000004393487223 */ /* 0x080fe20000010046 */
[----:B------:R-:W-:Y:S01]  /*4fb0*/  FMUL.FTZ R70, R146, R67 ;  /* 0x0000004392467220 */ /* 0x000fe20000410000 */
[----:B------:R-:W0:Y:S02]  /*4fc0*/  MUFU.EX2 R74, R74 ;  /* 0x0000004a004a7308 */ /* 0x000e240000000800 */
[----:B------:R-:W-:Y:S01]  /*4fd0*/  FADD.FTZ R72, R201, R72 ;  /* 0x00000048c9487221 */ /* 0x000fe20000010000 */
[----:B------:R-:W-:Y:S01]  /*4fe0*/  FFMA.FTZ R67, R147, R66, -R70 ;  /* 0x0000004293437223 */ /* 0x000fe20000010846 */
[C---:B------:R-:W-:Y:S02]  /*4ff0*/  FMUL.FTZ R64, R144.reuse, R64 ;  /* 0x0000004090407220 */ /* 0x040fe40000410000 */
[----:B------:R-:W-:Y:S01]  /*5000*/  FMUL.FTZ R66, R144, R72 ;  /* 0x0000004890427220 */ /* 0x000fe20000410000 */
[----:B------:R-:W-:Y:S01]  /*5010*/  FADD.FTZ R67, R202, R67 ;  /* 0x00000043ca437221 */ /* 0x000fe20000010000 */
[----:B------:R-:W-:-:S03]  /*5020*/  FFMA.FTZ R64, R145, R65, R64 ;  /* 0x0000004191407223 */ /* 0x000fc60000010040 */
[-C--:B------:R-:W-:Y:S01]  /*5030*/  FMUL.FTZ R65, R144, R67.reuse ;  /* 0x0000004390417220 */ /* 0x080fe20000410000 */
[C---:B------:R-:W-:Y:S01]  /*5040*/  FFMA.FTZ R66, R145.reuse, R67, -R66 ;  /* 0x0000004391427223 */ /* 0x040fe20000010842 */
[----:B------:R-:W-:Y:S02]  /*5050*/  HADD2.F32 R123, -RZ, R123.H0_H0 ;  /* 0x2000007bff7b7230 */ /* 0x000fe40000004100 */
[----:B------:R-:W-:Y:S01]  /*5060*/  FFMA.FTZ R65, R145, R72, R65 ;  /* 0x0000004891417223 */ /* 0x000fe20000010041 */
[----:B------:R-:W-:Y:S01]  /*5070*/  FADD.FTZ R66, R203, R66 ;  /* 0x00000042cb427221 */ /* 0x000fe20000010000 */
[C---:B0-----:R-:W-:Y:S01]  /*5080*/  FMUL.FTZ R137, R74.reuse, R137 ;  /* 0x000000894a897220 */ /* 0x041fe20000410000 */
[----:B------:R-:W-:Y:S01]  /*5090*/  FMUL.FTZ R136, R74, R136 ;  /* 0x000000884a887220 */ /* 0x000fe20000410000 */
[----:B------:R-:W-:Y:S02]  /*50a0*/  HADD2.F32 R67, -RZ, R53.H0_H0 ;  /* 0x20000035ff437230 */ /* 0x000fe40000004100 */
[----:B------:R-:W-:Y:S01]  /*50b0*/  FADD.FTZ R65, R204, R65 ;  /* 0x00000041cc417221 */ /* 0x000fe20000010000 */
[----:B------:R-:W-:Y:S01]  /*50c0*/  FMUL.FTZ R74, R142, R66 ;  /* 0x000000428e4a7220 */ /* 0x000fe20000410000 */
[----:B------:R-:W-:-:S02]  /*50d0*/  HADD2.F32 R122, -RZ, R122.H0_H0 ;  /* 0x2000007aff7a7230 */ /* 0x000fc40000004100 */
[----:B------:R-:W-:Y:S01]  /*50e0*/  FMUL.FTZ R205, R9, R123 ;  /* 0x0000007b09cd7220 */ /* 0x000fe20000410000 */
[-C--:B------:R-:W-:Y:S01]  /*50f0*/  FFMA.FTZ R74, R143, R65.reuse, R74 ;  /* 0x000000418f4a7223 */ /* 0x080fe2000001004a */
[C---:B------:R-:W-:Y:S01]  /*5100*/  FMUL.FTZ R65, R142.reuse, R65 ;  /* 0x000000418e417220 */ /* 0x040fe20000410000 */
[----:B------:R-:W-:Y:S01]  /*5110*/  FMUL.FTZ R206, R9, R122 ;  /* 0x0000007a09ce7220 */ /* 0x000fe20000410000 */
[----:B------:R-:W-:Y:S02]  /*5120*/  FMUL.FTZ R205, R67, R205 ;  /* 0x000000cd43cd7220 */ /* 0x000fe40000410000 */
[----:B------:R-:W-:Y:S01]  /*5130*/  FFMA.FTZ R65, R143, R66, -R65 ;  /* 0x000000428f417223 */ /* 0x000fe20000010841 */
[----:B------:R-:W-:Y:S01]  /*5140*/  FMUL.FTZ R206, R67, R206 ;  /* 0x000000ce43ce7220 */ /* 0x000fe20000410000 */
[----:B------:R-:W-:Y:S01]  /*5150*/  FADD.FTZ R74, R205, R74 ;  /* 0x0000004acd4a7221 */ /* 0x000fe20000010000 */
[----:B------:R-:W-:Y:S01]  /*5160*/  FMUL.FTZ R70, R142, R64 ;  /* 0x000000408e467220 */ /* 0x000fe20000410000 */
[----:B------:R-:W-:-:S02]  /*5170*/  HADD2.F32 R121, -RZ, R121.H0_H0 ;  /* 0x20000079ff797230 */ /* 0x000fc40000004100 */
[----:B------:R-:W-:Y:S01]  /*5180*/  FADD.FTZ R65, R206, R65 ;  /* 0x00000041ce417221 */ /* 0x000fe20000010000 */
[----:B------:R-:W-:Y:S01]  /*5190*/  FMUL.FTZ R66, R140, R74 ;  /* 0x0000004a8c427220 */ /* 0x000fe20000410000 */
[----:B------:R-:W-:Y:S02]  /*51a0*/  HADD2.F32 R120, -RZ, R120.H0_H0 ;  /* 0x20000078ff787230 */ /* 0x000fe40000004100 */
[-C--:B------:R-:W-:Y:S01]  /*51b0*/  FFMA.FTZ R70, R143, R71.reuse, -R70 ;  /* 0x000000478f467223 */ /* 0x080fe20000010846 */
[----:B------:R-:W-:Y:S01]  /*51c0*/  FMUL.FTZ R72, R142, R71 ;  /* 0x000000478e487220 */ /* 0x000fe20000410000 */
[----:B------:R-:W-:Y:S02]  /*51d0*/  HADD2.F32 R71, -RZ, R52.H0_H0 ;  /* 0x20000034ff477230 */ /* 0x000fe40000004100 */
[-C--:B------:R-:W-:Y:S01]  /*51e0*/  FFMA.FTZ R67, R141, R65.reuse, -R66 ;  /* 0x000000418d437223 */ /* 0x080fe20000010842 */
[----:B------:R-:W-:Y:S01]  /*51f0*/  FMUL.FTZ R66, R140, R65 ;  /* 0x000000418c427220 */ /* 0x000fe20000410000 */
[C---:B------:R-:W-:Y:S01]  /*5200*/  FMUL.FTZ R207, R8.reuse, R121 ;  /* 0x0000007908cf7220 */ /* 0x040fe20000410000 */
[----:B------:R-:W-:Y:S01]  /*5210*/  FMUL.FTZ R208, R8, R120 ;  /* 0x0000007808d07220 */ /* 0x000fe20000410000 */
[----:B------:R-:W-:Y:S01]  /*5220*/  FFMA.FTZ R72, R143, R64, R72 ;  /* 0x000000408f487223 */ /* 0x000fe20000010048 */
[----:B------:R-:W-:Y:S01]  /*5230*/  FFMA.FTZ R66, R141, R74, R66 ;  /* 0x0000004a8d427223 */ /* 0x000fe20000010042 */
[C---:B------:R-:W-:Y:S01]  /*5240*/  FMUL.FTZ R207, R71.reuse, R207 ;  /* 0x000000cf47cf7220 */ /* 0x040fe20000410000 */
[----:B------:R-:W-:Y:S01]  /*5250*/  FMUL.FTZ R208, R71, R208 ;  /* 0x000000d047d07220 */ /* 0x000fe20000410000 */
[----:B------:R-:W-:Y:S01]  /*5260*/  FMUL.FTZ R64, R140, R72 ;  /* 0x000000488c407220 */ /* 0x000fe20000410000 */
[----:B------:R-:W-:-:S02]  /*5270*/  HADD2.F32 R119, -RZ, R119.H0_H0 ;  /* 0x20000077ff777230 */ /* 0x000fc40000004100 */
[----:B------:R-:W-:Y:S01]  /*5280*/  FADD.FTZ R66, R207, R66 ;  /* 0x00000042cf427221 */ /* 0x000fe20000010000 */
[----:B------:R-:W-:Y:S01]  /*5290*/  FADD.FTZ R67, R208, R67 ;  /* 0x00000043d0437221 */ /* 0x000fe20000010000 */
[-C--:B------:R-:W-:Y:S01]  /*52a0*/  FFMA.FTZ R64, R141, R70.reuse, -R64 ;  /* 0x000000468d407223 */ /* 0x080fe20000010840 */
[----:B------:R-:W-:Y:S01]  /*52b0*/  FMUL.FTZ R65, R140, R70 ;  /* 0x000000468c417220 */ /* 0x000fe20000410000 */
[----:B------:R-:W-:Y:S02]  /*52c0*/  HADD2.F32 R118, -RZ, R118.H0_H0 ;  /* 0x20000076ff767230 */ /* 0x000fe40000004100 */
[C---:B------:R-:W-:Y:S01]  /*52d0*/  FMUL.FTZ R70, R138.reuse, R66 ;  /* 0x000000428a467220 */ /* 0x040fe20000410000 */
[----:B------:R-:W-:Y:S02]  /*52e0*/  HADD2.F32 R88, -RZ, R76.H0_H0 ;  /* 0x2000004cff587230 */ /* 0x000fe40000004100 */
[----:B------:R-:W-:Y:S01]  /*52f0*/  FMUL.FTZ R71, R138, R67 ;  /* 0x000000438a477220 */ /* 0x000fe20000410000 */
[----:B------:R-:W-:Y:S01]  /*5300*/  FMUL.FTZ R209, R7, R119 ;  /* 0x0000007707d17220 */ /* 0x000fe20000410000 */
[----:B------:R-:W-:Y:S01]  /*5310*/  FFMA.FTZ R72, R141, R72, R65 ;  /* 0x000000488d487223 */ /* 0x000fe20000010041 */
[----:B------:R-:W-:Y:S01]  /*5320*/  FMUL.FTZ R65, R7, R118 ;  /* 0x0000007607417220 */ /* 0x000fe20000410000 */
[C---:B------:R-:W-:Y:S01]  /*5330*/  FFMA.FTZ R67, R139.reuse, R67, -R70 ;  /* 0x000000438b437223 */ /* 0x040fe20000010846 */
[----:B------:R-:W-:Y:S01]  /*5340*/  FFMA.FTZ R70, R139, R66, R71 ;  /* 0x000000428b467223 */ /* 0x000fe20000010047 */
[C---:B------:R-:W-:Y:S01]  /*5350*/  FMUL.FTZ R209, R88.reuse, R209 ;  /* 0x000000d158d17220 */ /* 0x040fe20000410000 */
[----:B------:R-:W-:Y:S01]  /*5360*/  FMUL.FTZ R210, R88, R65 ;  /* 0x0000004158d27220 */ /* 0x000fe20000410000 */
[----:B------:R-:W-:-:S02]  /*5370*/  FMUL.FTZ R66, R138, R72 ;  /* 0x000000488a427220 */ /* 0x000fc40000410000 */
[----:B------:R-:W-:Y:S01]  /*5380*/  FADD.FTZ R70, R209, R70 ;  /* 0x00000046d1467221 */ /* 0x000fe20000010000 */
[-C--:B------:R-:W-:Y:S01]  /*5390*/  FMUL.FTZ R65, R138, R64.reuse ;  /* 0x000000408a417220 */ /* 0x080fe20000410000 */
[----:B------:R-:W-:Y:S01]  /*53a0*/  FADD.FTZ R67, R210, R67 ;  /* 0x00000043d2437221 */ /* 0x000fe20000010000 */
[----:B------:R-:W-:Y:S01]  /*53b0*/  FFMA.FTZ R66, R139, R64, -R66 ;  /* 0x000000408b427223 */ /* 0x000fe20000010842 */
[C---:B------:R-:W-:Y:S01]  /*53c0*/  FMUL.FTZ R64, R136.reuse, R70 ;  /* 0x0000004688407220 */ /* 0x040fe20000410000 */
[----:B--2---:R-:W-:Y:S02]  /*53d0*/  HADD2.F32 R117, -RZ, R117.H0_H0 ;  /* 0x20000075ff757230 */ /* 0x004fe40000004100 */
[----:B------:R-:W-:Y:S02]  /*53e0*/  HADD2.F32 R116, -RZ, R116.H0_H0 ;  /* 0x20000074ff747230 */ /* 0x000fe40000004100 */
[-C--:B------:R-:W-:Y:S01]  /*53f0*/  FMUL.FTZ R71, R136, R67.reuse ;  /* 0x0000004388477220 */ /* 0x080fe20000410000 */
[----:B------:R-:W-:Y:S01]  /*5400*/  FFMA.FTZ R67, R137, R67, -R64 ;  /* 0x0000004389437223 */ /* 0x000fe20000010840 */
[----:B------:R-:W-:-:S02]  /*5410*/  HADD2.F32 R87, -RZ, R75.H0_H0 ;  /* 0x2000004bff577230 */ /* 0x000fc40000004100 */
[C---:B------:R-:W-:Y:S01]  /*5420*/  FMUL.FTZ R64, R6.reuse, R117 ;  /* 0x0000007506407220 */ /* 0x040fe20000410000 */
[----:B------:R-:W-:Y:S01]  /*5430*/  FMUL.FTZ R212, R6, R116 ;  /* 0x0000007406d47220 */ /* 0x000fe20000410000 */
[----:B------:R-:W-:Y:S02]  /*5440*/  FFMA.FTZ R74, R137, R70, R71 ;  /* 0x00000046894a7223 */ /* 0x000fe40000010047 */
[C---:B------:R-:W-:Y:S01]  /*5450*/  FMUL.FTZ R211, R87.reuse, R64 ;  /* 0x0000004057d37220 */ /* 0x040fe20000410000 */
[----:B------:R-:W-:Y:S01]  /*5460*/  FMUL.FTZ R212, R87, R212 ;  /* 0x000000d457d47220 */ /* 0x000fe20000410000 */
[----:B------:R-:W-:Y:S01]  /*5470*/  FFMA.FTZ R65, R139, R72, R65 ;  /* 0x000000488b417223 */ /* 0x000fe20000010041 */
[----:B------:R-:W-:Y:S01]  /*5480*/  FMUL.FTZ R72, R136, R66 ;  /* 0x0000004288487220 */ /* 0x000fe20000410000 */
[----:B------:R-:W-:Y:S01]  /*5490*/  FADD.FTZ R74, R211, R74 ;  /* 0x0000004ad34a7221 */ /* 0x000fe20000010000 */
[----:B------:R-:W-:Y:S01]  /*54a0*/  FADD.FTZ R67, R212, R67 ;  /* 0x00000043d4437221 */ /* 0x000fe20000010000 */
[----:B------:R-:W-:-:S02]  /*54b0*/  HADD2.F32 R115, -RZ, R115.H0_H0 ;  /* 0x20000073ff737230 */ /* 0x000fc40000004100 */
[-C--:B------:R-:W-:Y:S01]  /*54c0*/  FMUL.FTZ R70, R136, R65.reuse ;  /* 0x0000004188467220 */ /* 0x080fe20000410000 */
[----:B------:R-:W-:Y:S01]  /*54d0*/  FFMA.FTZ R72, R137, R65, R72 ;  /* 0x0000004189487223 */ /* 0x000fe20000010048 */
[C---:B------:R-:W-:Y:S01]  /*54e0*/  FMUL.FTZ R64, R134.reuse, R74 ;  /* 0x0000004a86407220 */ /* 0x040fe20000410000 */
[----:B------:R-:W-:Y:S02]  /*54f0*/  HADD2.F32 R114, -RZ, R114.H0_H0 ;  /* 0x20000072ff727230 */ /* 0x000fe40000004100 */
[----:B------:R-:W-:Y:S01]  /*5500*/  FMUL.FTZ R65, R134, R67 ;  /* 0x0000004386417220 */ /* 0x000fe20000410000 */
[----:B---3--:R-:W-:Y:S01]  /*5510*/  HADD2.F32 R86, -RZ, R73.H0_H0 ;  /* 0x20000049ff567230 */ /* 0x008fe20000004100 */
[----:B------:R-:W-:Y:S01]  /*5520*/  ISETP.NE.AND P3, PT, R83, 0x7f, PT ;  /* 0x0000007f5300780c */ /* 0x000fe20003f65270 */
[----:B------:R-:W-:Y:S01]  /*5530*/  FFMA.FTZ R70, R137, R66, -R70 ;  /* 0x0000004289467223 */ /* 0x000fe20000010846 */
[----:B------:R-:W-:Y:S01]  /*5540*/  FMUL.FTZ R213, R5, R115 ;  /* 0x0000007305d57220 */ /* 0x000fe20000410000 */
[C---:B------:R-:W-:Y:S01]  /*5550*/  FFMA.FTZ R66, R135.reuse, R67, -R64 ;  /* 0x0000004387427223 */ /* 0x040fe20000010840 */
[----:B------:R-:W-:Y:S01]  /*5560*/  FFMA.FTZ R67, R135, R74, R65 ;  /* 0x0000004a87437223 */ /* 0x000fe20000010041 */
[----:B------:R-:W-:Y:S01]  /*5570*/  FMUL.FTZ R65, R5, R114 ;  /* 0x0000007205417220 */ /* 0x000fe20000410000 */
[----:B------:R-:W-:Y:S01]  /*5580*/  FMUL.FTZ R213, R86, R213 ;  /* 0x000000d556d57220 */ /* 0x000fe20000410000 */
[----:B------:R-:W-:Y:S01]  /*5590*/  FMUL.FTZ R64, R134, R72 ;  /* 0x0000004886407220 */ /* 0x000fe20000410000 */
[----:B------:R-:W-:-:S02]  /*55a0*/  HADD2.F32 R113, -RZ, R113.H0_H0 ;  /* 0x20000071ff717230 */ /* 0x000fc40000004100 */
[----:B------:R-:W-:Y:S01]  /*55b0*/  FMUL.FTZ R214, R86, R65 ;  /* 0x0000004156d67220 */ /* 0x000fe20000410000 */
[----:B------:R-:W-:Y:S01]  /*55c0*/  FADD.FTZ R65, R213, R66 ;  /* 0x00000042d5417221 */ /* 0x000fe20000010000 */
[----:B------:R-:W-:Y:S02]  /*55d0*/  HADD2.F32 R85, -RZ, R240.H0_H0 ;  /* 0x200000f0ff557230 */ /* 0x000fe40000004100 */
[----:B------:R-:W-:Y:S01]  /*55e0*/  FFMA.FTZ R66, R135, R70, -R64 ;  /* 0x0000004687427223 */ /* 0x000fe20000010840 */
[----:B------:R-:W-:Y:S01]  /*55f0*/  FADD.FTZ R67, R214, R67 ;  /* 0x00000043d6437221 */ /* 0x000fe20000010000 */
[----:B------:R-:W-:Y:S01]  /*5600*/  FMUL.FTZ R74, R132, R65 ;  /* 0x00000041844a7220 */ /* 0x000fe20000410000 */
[----:B------:R-:W-:Y:S01]  /*5610*/  HADD2.F32 R112, -RZ, R112.H0_H0 ;  /* 0x20000070ff707230 */ /* 0x000fe20000004100 */
[----:B------:R-:W-:Y:S01]  /*5620*/  @P3 LEA R106, R83, R81, 0x3 ;  /* 0x00000051536a3211 */ /* 0x000fe200078e18ff */
[----:B------:R-:W-:Y:S01]  /*5630*/  FMUL.FTZ R64, R4, R113 ;  /* 0x0000007104407220 */ /* 0x000fe20000410000 */
[-C--:B------:R-:W-:Y:S01]  /*5640*/  FFMA.FTZ R76, R133, R67.reuse, R74 ;  /* 0x00000043854c7223 */ /* 0x080fe2000001004a */
[----:B------:R-:W-:Y:S01]  /*5650*/  FMUL.FTZ R74, R132, R67 ;  /* 0x00000043844a7220 */ /* 0x000fe20000410000 */
[----:B------:R-:W-:Y:S01]  /*5660*/  FMUL.FTZ R216, R4, R112 ;  /* 0x0000007004d87220 */ /* 0x000fe20000410000 */
[----:B------:R-:W-:Y:S01]  /*5670*/  FMUL.FTZ R215, R85, R64 ;  /* 0x0000004055d77220 */ /* 0x000fe20000410000 */
[----:B------:R-:W0:Y:S01]  /*5680*/  @P3 LDS.64 R106, [R106+0x8788] ;  /* 0x008788006a6a3984 */ /* 0x000e220000000a00 */
[----:B------:R-:W-:Y:S01]  /*5690*/  FMUL.FTZ R70, R134, R70 ;  /* 0x0000004686467220 */ /* 0x000fe20000410000 */
[----:B------:R-:W-:Y:S01]  /*56a0*/  FFMA.FTZ R65, R133, R65, -R74 ;  /* 0x0000004185417223 */ /* 0x000fe2000001084a */
[----:B------:R-:W-:Y:S01]  /*56b0*/  FMUL.FTZ R216, R85, R216 ;  /* 0x000000d855d87220 */ /* 0x000fe20000410000 */
[----:B------:R-:W-:Y:S01]  /*56c0*/  FADD.FTZ R76, R215, R76 ;  /* 0x0000004cd74c7221 */ /* 0x000fe20000010000 */
[----:B------:R-:W-:Y:S01]  /*56d0*/  FFMA.FTZ R70, R135, R72, R70 ;  /* 0x0000004887467223 */ /* 0x000fe20000010046 */
[----:B------:R-:W-:Y:S01]  /*56e0*/  FMUL.FTZ R64, R132, R66 ;  /* 0x0000004284407220 */ /* 0x000fe20000410000 */
[----:B------:R-:W-:Y:S01]  /*56f0*/  FADD.FTZ R65, R216, R65 ;  /* 0x00000041d8417221 */ /* 0x000fe20000010000 */
[----:B------:R-:W-:Y:S01]  /*5700*/  FMUL.FTZ R72, R130, R76 ;  /* 0x0000004c82487220 */ /* 0x000fe20000410000 */
[----:B------:R-:W-:-:S02]  /*5710*/  HADD2.F32 R110, -RZ, R110.H0_H0 ;  /* 0x2000006eff6e7230 */ /* 0x000fc40000004100 */
[-C--:B------:R-:W-:Y:S01]  /*5720*/  FFMA.FTZ R64, R133, R70.reuse, R64 ;  /* 0x0000004685407223 */ /* 0x080fe20000010040 */
[----:B------:R-:W-:Y:S02]  /*5730*/  HADD2.F32 R111, -RZ, R111.H0_H0 ;  /* 0x2000006fff6f7230 */ /* 0x000fe40000004100 */
[----:B------:R-:W-:Y:S01]  /*5740*/  FMUL.FTZ R70, R132, R70 ;  /* 0x0000004684467220 */ /* 0x000fe20000410000 */
[-C--:B------:R-:W-:Y:S01]  /*5750*/  FFMA.FTZ R67, R131, R65.reuse, -R72 ;  /* 0x0000004183437223 */ /* 0x080fe20000010848 */
[----:B------:R-:W-:Y:S02]  /*5760*/  HADD2.F32 R84, -RZ, R239.H0_H0 ;  /* 0x200000efff547230 */ /* 0x000fe40000004100 */
[C---:B------:R-:W-:Y:S01]  /*5770*/  FMUL.FTZ R72, R130.reuse, R65 ;  /* 0x0000004182487220 */ /* 0x040fe20000410000 */
[C---:B------:R-:W-:Y:S01]  /*5780*/  FMUL.FTZ R65, R3.reuse, R110 ;  /* 0x0000006e03417220 */ /* 0x040fe20000410000 */
[----:B------:R-:W-:Y:S01]  /*5790*/  FMUL.FTZ R217, R3, R111 ;  /* 0x0000006f03d97220 */ /* 0x000fe20000410000 */
[----:B------:R-:W-:Y:S01]  /*57a0*/  FFMA.FTZ R70, R133, R66, -R70 ;  /* 0x0000004285467223 */ /* 0x000fe20000010846 */
[----:B------:R-:W-:Y:S01]  /*57b0*/  FMUL.FTZ R66, R130, R64 ;  /* 0x0000004082427220 */ /* 0x000fe20000410000 */
[C---:B------:R-:W-:Y:S01]  /*57c0*/  FMUL.FTZ R218, R84.reuse, R65 ;  /* 0x0000004154da7220 */ /* 0x040fe20000410000 */
[C---:B------:R-:W-:Y:S01]  /*57d0*/  FFMA.FTZ R72, R131.reuse, R76, R72 ;  /* 0x0000004c83487223 */ /* 0x040fe20000010048 */
[----:B------:R-:W-:Y:S01]  /*57e0*/  FMUL.FTZ R217, R84, R217 ;  /* 0x000000d954d97220 */ /* 0x000fe20000410000 */
[-C--:B------:R-:W-:Y:S01]  /*57f0*/  FMUL.FTZ R65, R130, R70.reuse ;  /* 0x0000004682417220 */ /* 0x080fe20000410000 */
[----:B------:R-:W-:Y:S01]  /*5800*/  FFMA.FTZ R66, R131, R70, -R66 ;  /* 0x0000004683427223 */ /* 0x000fe20000010842 */
[----:B------:R-:W-:Y:S01]  /*5810*/  FADD.FTZ R71, R218, R67 ;  /* 0x00000043da477221 */ /* 0x000fe20000010000 */
[----:B------:R-:W-:Y:S01]  /*5820*/  FADD.FTZ R72, R217, R72 ;  /* 0x00000048d9487221 */ /* 0x000fe20000010000 */
[----:B------:R-:W-:Y:S01]  /*5830*/  FFMA.FTZ R67, R131, R64, R65 ;  /* 0x0000004083437223 */ /* 0x000fe20000010041 */
[----:B------:R-:W-:Y:S01]  /*5840*/  FMUL.FTZ R64, R128, R66 ;  /* 0x0000004280407220 */ /* 0x000fe20000410000 */
[----:B------:R-:W-:-:S02]  /*5850*/  HADD2.F32 R109, -RZ, R109.H0_H0 ;  /* 0x2000006dff6d7230 */ /* 0x000fc40000004100 */
[----:B------:R-:W-:Y:S02]  /*5860*/  HADD2.F32 R108, -RZ, R108.H0_H0 ;  /* 0x2000006cff6c7230 */ /* 0x000fe40000004100 */
[C---:B------:R-:W-:Y:S01]  /*5870*/  FMUL.FTZ R70, R128.reuse, R72 ;  /* 0x0000004880467220 */ /* 0x040fe20000410000 */
[----:B------:R-:W-:Y:S02]  /*5880*/  HADD2.F32 R105, -RZ, R238.H0_H0 ;  /* 0x200000eeff697230 */ /* 0x000fe40000004100 */
[C---:B------:R-:W-:Y:S01]  /*5890*/  FFMA.FTZ R65, R129.reuse, R67, R64 ;  /* 0x0000004381417223 */ /* 0x040fe20000010040 */
[----:B------:R-:W-:Y:S01]  /*58a0*/  FMUL.FTZ R73, R128, R71 ;  /* 0x0000004780497220 */ /* 0x000fe20000410000 */
[C---:B------:R-:W-:Y:S01]  /*58b0*/  FMUL.FTZ R64, R2.reuse, R109 ;  /* 0x0000006d02407220 */ /* 0x040fe20000410000 */
[----:B------:R-:W-:Y:S01]  /*58c0*/  FMUL.FTZ R220, R2, R108 ;  /* 0x0000006c02dc7220 */ /* 0x000fe20000410000 */
[C---:B------:R-:W-:Y:S01]  /*58d0*/  FFMA.FTZ R74, R129.reuse, R71, -R70 ;  /* 0x00000047814a7223 */ /* 0x040fe20000010846 */
[----:B------:R-:W-:Y:S01]  /*58e0*/  FMUL.FTZ R70, R128, R67 ;  /* 0x0000004380467220 */ /* 0x000fe20000410000 */
[----:B------:R-:W-:Y:S01]  /*58f0*/  FFMA.FTZ R73, R129, R72, R73 ;  /* 0x0000004881497223 */ /* 0x000fe20000010049 */
[----:B------:R-:W-:Y:S01]  /*5900*/  LEA.HI R158, R83, R83, RZ, 0x1e ;  /* 0x00000053539e7211 */ /* 0x000fe200078ff0ff */
[C---:B------:R-:W-:Y:S01]  /*5910*/  FMUL.FTZ R219, R105.reuse, R64 ;  /* 0x0000004069db7220 */ /* 0x040fe20000410000 */
[----:B------:R-:W-:Y:S01]  /*5920*/  FMUL.FTZ R220, R105, R220 ;  /* 0x000000dc69dc7220 */ /* 0x000fe20000410000 */
[----:B------:R-:W-:Y:S01]  /*5930*/  BSSY B0, `(.L_x_1462) ;  /* 0x0000013000007945 */ /* 0x000fe20003800000 */
[----:B------:R-:W-:Y:S01]  /*5940*/  FFMA.FTZ R64, R129, R66, -R70 ;  /* 0x0000004281407223 */ /* 0x000fe20000010846 */
[----:B------:R-:W-:Y:S01]  /*5950*/  ISETP.GT.U32.AND P2, PT, R83, 0x1f, PT ;  /* 0x0000001f5300780c */ /* 0x000fe20003f44070 */
[----:B------:R-:W-:Y:S01]  /*5960*/  FADD.FTZ R66, R219, R74 ;  /* 0x0000004adb427221 */ /* 0x000fe20000010000 */
[----:B------:R-:W-:Y:S01]  /*5970*/  LEA R158, R158, R81, 0x4 ;  /* 0x000000519e9e7211 */ /* 0x000fe200078e20ff */
[----:B------:R-:W-:Y:S01]  /*5980*/  FADD.FTZ R67, R220, R73 ;  /* 0x00000049dc437221 */ /* 0x000fe20000010000 */
[----:B0-----:R-:W-:Y:S09]  /*5990*/  @P3 BRA `(.L_x_1463) ;  /* 0x0000000000303947 */ /* 0x001ff20003800000 */
[----:B------:R-:W0:Y:S01]  /*59a0*/  LDC R70, c[0x0][0x224] ;  /* 0x00008900ff467b82 */ /* 0x000e220000000800 */
[----:B------:R-:W-:Y:S01]  /*59b0*/  HFMA2.MMA R107, -RZ, RZ, 0, 0 ;  /* 0x00000000ff6b7435 */ /* 0x000fe200000001ff */
[----:B------:R-:W-:Y:S02]  /*59c0*/  MOV R106, 0x3f800000 ;  /* 0x3f800000006a7802 */ /* 0x000fe40000000f00 */
        /* <DEDUP_REMOVED lines=9> */
.L_x_1463:
[----:B------:R-:W-:Y:S05]  /*5a60*/  BSYNC B0 ;  /* 0x0000000000007941 */ /* 0x000fea0003800000 */
.L_x_1462:
[----:B------:R2:W-:Y:S01]  /*5a70*/  STS.128 [R158+0x6370], R64 ;  /* 0x006370409e007388 */ /* 0x0005e20000000c00 */
[-C--:B-----5:R-:W-:Y:S01]  /*5a80*/  FMUL.FTZ R159, R0, R68.reuse ;  /* 0x00000044009f7220 */ /* 0x0a0fe20000410000 */
        /* <DEDUP_REMOVED lines=79> */
[----:B---3--:R-:W-:Y:S02]  /*5f80*/  FMUL.FTZ R77, R231, R243 ;  /* 0x000000f3e74d7220 */ /* 0x008fe40000410000 */
        /* <DEDUP_REMOVED lines=58> */
.L_x_1589:
[----:B------:R-:W-:Y:S01]  /*6330*/  ISETP.GE.AND P3, PT, R82, 0x10, PT ;  /* 0x000000105200780c */ /* 0x000fe20003f66270 */
[C---:B--2---:R-:W-:Y:S01]  /*6340*/  FMUL.FTZ R76, R231.reuse, R77 ;  /* 0x0000004de74c7220 */ /* 0x044fe20000410000 */
[----:B----4-:R-:W-:Y:S01]  /*6350*/  FMUL.FTZ R78, R231, R243 ;  /* 0x000000f3e74e7220 */ /* 0x010fe20000410000 */
[----:B------:R-:W-:Y:S02]  /*6360*/  UMOV UR44, 0xffffffff ;  /* 0xffffffff002c7882 */ /* 0x000fe40000000000 */
[-C--:B---3--:R-:W-:Y:S01]  /*6370*/  FFMA.FTZ R76, R241, R247.reuse, -R76 ;  /* 0x000000f7f14c7223 */ /* 0x088fe2000001084c */
[----:B------:R-:W-:Y:S01]  /*6380*/  FMUL.FTZ R247, R231, R247 ;  /* 0x000000f7e7f77220 */ /* 0x000fe20000410000 */
[-C--:B0-----:R-:W-:Y:S01]  /*6390*/  FFMA.FTZ R78, R241, R245.reuse, R78 ;  /* 0x000000f5f14e7223 */ /* 0x081fe2000001004e */
[----:B------:R-:W-:Y:S02]  /*63a0*/  FMUL.FTZ R245, R231, R245 ;  /* 0x000000f5e7f57220 */ /* 0x000fe40000410000 */
[----:B------:R-:W-:-:S03]  /*63b0*/  FFMA.FTZ R77, R241, R77, R247 ;  /* 0x0000004df14d7223 */ /* 0x000fc600000100f7 */
[----:B------:R-:W-:Y:S01]  /*63c0*/  @P3 FFMA.FTZ R241, R241, R243, -R245 ;  /* 0x000000f3f1f13223 */ /* 0x000fe200000108f5 */
[----:B------:R-:W-:Y:S01]  /*63d0*/  @P3 FADD.FTZ R244, R244, R76 ;  /* 0x0000004cf4f43221 */ /* 0x000fe20000010000 */
[----:B------:R-:W-:Y:S01]  /*63e0*/  @P3 FADD.FTZ R242, R242, R77 ;  /* 0x0000004df2f23221 */ /* 0x000fe20000010000 */
[----:B------:R-:W-:Y:S01]  /*63f0*/  FSEL R243, R231, R78, !P3 ;  /* 0x0000004ee7f37208 */ /* 0x000fe20005800000 */
[----:B------:R-:W-:Y:S06]  /*6400*/  BRA.DIV UR44, `(.L_x_1466) ;  /* 0x0000008a2cb07947 */ /* 0x000fec000b800000 */
.L_x_1592:
[----:B------:R-:W-:-:S03]  /*6410*/  UMOV UR44, 0xffffffff ;  /* 0xffffffff002c7882 */ /* 0x000fc60000000000 */
[----:B------:R-:W-:Y:S05]  /*6420*/  BRA.DIV UR44, `(.L_x_1467) ;  /* 0x0000008a2cd07947 */ /* 0x000fea000b800000 */
.L_x_1595:
[----:B------:R-:W-:-:S03]  /*6430*/  UMOV UR44, 0xffffffff ;  /* 0xffffffff002c7882 */ /* 0x000fc60000000000 */
[----:B------:R-:W-:Y:S05]  /*6440*/  BRA.DIV UR44, `(.L_x_1468) ;  /* 0x0000008a2cf07947 */ /* 0x000fea000b800000 */
.L_x_1598:
[----:B------:R-:W-:-:S03]  /*6450*/  UMOV UR44, 0xffffffff ;  /* 0xffffffff002c7882 */ /* 0x000fc60000000000 */
[----:B------:R-:W-:Y:S05]  /*6460*/  BRA.DIV UR44, `(.L_x_1469) ;  /* 0x0000008e2c107947 */ /* 0x000fea000b800000 */
.L_x_1601:
        /* <DEDUP_REMOVED lines=10> */
.L_x_1611:
        /* <DEDUP_REMOVED lines=44> */
.L_x_1464:
[----:B------:R-:W-:Y:S05]  /*67d0*/  WARPSYNC.ALL ;  /* 0x0000000000007948 */ /* 0x000fea0003800000 */
[----:B------:R-:W-:Y:S01]  /*67e0*/  BAR.SYNC.DEFER_BLOCKING 0x0 ;  /* 0x0000000000007b1d */ /* 0x000fe20000010000 */
[----:B-1----:R-:W-:-:S04]  /*67f0*/  FMUL.FTZ R67, R128, R107 ;  /* 0x0000006b80437220 */ /* 0x002fc80000410000 */
[----:B------:R-:W-:-:S04]  /*6800*/  FFMA.FTZ R67, R129, R106, -R67 ;  /* 0x0000006a81437223 */ /* 0x000fc80000010843 */
[----:B------:R-:W-:Y:S01]  /*6810*/  FMUL.FTZ R69, R130, -R67 ;  /* 0x8000004382457220 */ /* 0x000fe20000410000 */
[----:B------:R-:W1:Y:S02]  /*6820*/  LDS.64 R60, [R158+0x6378] ;  /* 0x006378009e3c7984 */ /* 0x000e640000000a00 */
[C---:B-1----:R-:W-:Y:S01]  /*6830*/  FMUL.FTZ R63, R127.reuse, R61 ;  /* 0x0000003d7f3f7220 */ /* 0x042fe20000410000 */
[----:B------:R-:W-:-:S03]  /*6840*/  FMUL.FTZ R62, R127, R60 ;  /* 0x0000003c7f3e7220 */ /* 0x000fc60000410000 */
[C---:B------:R-:W-:Y:S01]  /*6850*/  FFMA.FTZ R63, R126.reuse, R60, -R63 ;  /* 0x0000003c7e3f7223 */ /* 0x040fe2000001083f */
[----:B------:R-:W-:Y:S01]  /*6860*/  FFMA.FTZ R126, R126, R61, R62 ;  /* 0x0000003d7e7e7223 */ /* 0x000fe2000001003e */
[-C--:B------:R-:W-:Y:S01]  /*6870*/  FMUL.FTZ R61, R129, R190.reuse ;  /* 0x000000be813d7220 */ /* 0x080fe20000410000 */
[----:B------:R-:W-:Y:S01]  /*6880*/  FMUL.FTZ R60, R128, R190 ;  /* 0x000000be803c7220 */ /* 0x000fe20000410000 */
[----:B------:R-:W-:Y:S01]  /*6890*/  FADD.FTZ R228, R228, R63 ;  /* 0x0000003fe4e47221 */ /* 0x000fe20000010000 */
[----:B------:R-:W-:Y:S01]  /*68a0*/  FADD.FTZ R227, R227, R126 ;  /* 0x0000007ee3e37221 */ /* 0x000fe20000010000 */
[-C--:B------:R-:W-:Y:S01]  /*68b0*/  FFMA.FTZ R62, -R128, R174.reuse, -R61 ;  /* 0x000000ae803e7223 */ /* 0x080fe2000001093d */
[----:B------:R-:W-:Y:S01]  /*68c0*/  FFMA.FTZ R60, R129, R174, -R60 ;  /* 0x000000ae813c7223 */ /* 0x000fe2000001083c */
[----:B------:R-:W-:Y:S02]  /*68d0*/  MOV R126, UR7 ;  /* 0x00000007007e7c02 */ /* 0x000fe40008000f00 */
[----:B------:R-:W-:Y:S01]  /*68e0*/  FADD.FTZ R62, -R189, R62 ;  /* 0x0000003ebd3e7221 */ /* 0x000fe20000010100 */
[----:B------:R-:W-:Y:S01]  /*68f0*/  FADD.FTZ R60, R173, R60 ;  /* 0x0000003cad3c7221 */ /* 0x000fe20000010000 */
[----:B------:R-:W-:-:S02]  /*6900*/  LEA R126, R126, R81, 0x4 ;  /* 0x000000517e7e7211 */ /* 0x000fc400078e20ff */
[C---:B------:R-:W-:Y:S01]  /*6910*/  FMUL.FTZ R64, R130.reuse, -R62 ;  /* 0x8000003e82407220 */ /* 0x040fe20000410000 */
[----:B------:R-:W-:-:S03]  /*6920*/  FMUL.FTZ R65, R130, -R60 ;  /* 0x8000003c82417220 */ /* 0x000fc60000410000 */
[C---:B------:R-:W-:Y:S01]  /*6930*/  FFMA.FTZ R61, R131.reuse, R60, -R64 ;  /* 0x0000003c833d7223 */ /* 0x040fe20000010840 */
[----:B------:R-:W-:Y:S01]  /*6940*/  FMUL.FTZ R60, R128, -R106 ;  /* 0x8000006a803c7220 */ /* 0x000fe20000410000 */
[----:B------:R-:W-:Y:S02]  /*6950*/  FFMA.FTZ R65, R131, R62, R65 ;  /* 0x0000003e83417223 */ /* 0x000fe40000010041 */
[----:B------:R-:W-:Y:S01]  /*6960*/  FADD.FTZ R61, R172, R61 ;  /* 0x0000003dac3d7221 */ /* 0x000fe20000010000 */
[----:B------:R-:W-:Y:S01]  /*6970*/  FFMA.FTZ R62, R129, -R107, R60 ;  /* 0x8000006b813e7223 */ /* 0x000fe2000001003c */
[----:B------:R-:W-:Y:S02]  /*6980*/  FADD.FTZ R65, -R188, R65 ;  /* 0x00000041bc417221 */ /* 0x000fe40000010100 */
[----:B------:R-:W-:Y:S01]  /*6990*/  FMUL.FTZ R66, R132, -R61 ;  /* 0x8000003d84427220 */ /* 0x000fe20000410000 */
[-C--:B------:R-:W-:Y:S01]  /*69a0*/  FMUL.FTZ R60, R130, -R62.reuse ;  /* 0x8000003e823c7220 */ /* 0x080fe20000410000 */
[CC--:B------:R-:W-:Y:S01]  /*69b0*/  FMUL.FTZ R64, R132.reuse, -R65.reuse ;  /* 0x8000004184407220 */ /* 0x0c0fe20000410000 */
[----:B------:R-:W-:Y:S01]  /*69c0*/  FFMA.FTZ R62, R131, R62, R69 ;  /* 0x0000003e833e7223 */ /* 0x000fe20000010045 */
[----:B------:R-:W-:Y:S01]  /*69d0*/  FFMA.FTZ R66, R133, R65, R66 ;  /* 0x0000004185427223 */ /* 0x000fe20000010042 */
[----:B------:R-:W-:Y:S01]  /*69e0*/  FFMA.FTZ R60, R131, R67, -R60 ;  /* 0x00000043833c7223 */ /* 0x000fe2000001083c */
[----:B------:R-:W-:Y:S01]  /*69f0*/  FFMA.FTZ R64, R133, R61, -R64 ;  /* 0x0000003d85407223 */ /* 0x000fe20000010840 */
[C---:B------:R-:W-:Y:S01]  /*6a00*/  FMUL.FTZ R61, R132.reuse, -R62 ;  /* 0x8000003e843d7220 */ /* 0x040fe20000410000 */
[----:B------:R-:W-:Y:S01]  /*6a10*/  FADD.FTZ R66, -R187, R66 ;  /* 0x00000042bb427221 */ /* 0x000fe20000010100 */
[-C--:B------:R-:W-:Y:S01]  /*6a20*/  FMUL.FTZ R65, R132, -R60.reuse ;  /* 0x8000003c84417220 */ /* 0x080fe20000410000 */
[----:B------:R-:W-:Y:S01]  /*6a30*/  FADD.FTZ R64, R171, R64 ;  /* 0x00000040ab407221 */ /* 0x000fe20000010000 */
[C---:B------:R-:W-:Y:S01]  /*6a40*/  FFMA.FTZ R60, R133.reuse, R60, -R61 ;  /* 0x0000003c853c7223 */ /* 0x040fe2000001083d */
[C---:B------:R-:W-:Y:S01]  /*6a50*/  FMUL.FTZ R68, R134.reuse, -R66 ;  /* 0x8000004286447220 */ /* 0x040fe20000410000 */
[----:B------:R-:W-:Y:S01]  /*6a60*/  FFMA.FTZ R62, R133, R62, R65 ;  /* 0x0000003e853e7223 */ /* 0x000fe20000010041 */
[C---:B------:R-:W-:Y:S01]  /*6a70*/  FMUL.FTZ R65, R134.reuse, -R64 ;  /* 0x8000004086417220 */ /* 0x040fe20000410000 */
[----:B------:R-:W-:Y:S01]  /*6a80*/  FMUL.FTZ R67, R134, -R60 ;  /* 0x8000003c86437220 */ /* 0x000fe20000410000 */
[----:B------:R-:W-:-:S02]  /*6a90*/  FFMA.FTZ R61, R135, R64, -R68 ;  /* 0x00000040873d7223 */ /* 0x000fc40000010844 */
[C---:B------:R-:W-:Y:S01]  /*6aa0*/  FFMA.FTZ R69, R135.reuse, R66, R65 ;  /* 0x0000004287457223 */ /* 0x040fe20000010041 */
[-C--:B------:R-:W-:Y:S01]  /*6ab0*/  FMUL.FTZ R65, R134, -R62.reuse ;  /* 0x8000003e86417220 */ /* 0x080fe20000410000 */
[----:B------:R-:W-:Y:S01]  /*6ac0*/  FADD.FTZ R61, R170, R61 ;  /* 0x0000003daa3d7221 */ /* 0x000fe20000010000 */
[C---:B------:R-:W-:Y:S01]  /*6ad0*/  FFMA.FTZ R62, R135.reuse, R62, R67 ;  /* 0x0000003e873e7223 */ /* 0x040fe20000010043 */
[----:B------:R-:W-:Y:S01]  /*6ae0*/  FADD.FTZ R69, -R186, R69 ;  /* 0x00000045ba457221 */ /* 0x000fe20000010100 */
[----:B------:R-:W-:Y:S01]  /*6af0*/  FFMA.FTZ R60, R135, R60, -R65 ;  /* 0x0000003c873c7223 */ /* 0x000fe20000010841 */
[C---:B------:R-:W-:Y:S02]  /*6b00*/  FMUL.FTZ R66, R136.reuse, -R61 ;  /* 0x8000003d88427220 */ /* 0x040fe40000410000 */
[CC--:B------:R-:W-:Y:S01]  /*6b10*/  FMUL.FTZ R64, R136.reuse, -R69.reuse ;  /* 0x8000004588407220 */ /* 0x0c0fe20000410000 */
[----:B------:R-:W-:Y:S01]  /*6b20*/  FMUL.FTZ R65, R136, -R60 ;  /* 0x8000003c88417220 */ /* 0x000fe20000410000 */
[----:B------:R-:W-:-:S02]  /*6b30*/  FFMA.FTZ R66, R137, R69, R66 ;  /* 0x0000004589427223 */ /* 0x000fc40000010042 */
[----:B------:R-:W-:Y:S01]  /*6b40*/  FFMA.FTZ R64, R137, R61, -R64 ;  /* 0x0000003d89407223 */ /* 0x000fe20000010840 */
[-C--:B------:R-:W-:Y:S01]  /*6b50*/  FMUL.FTZ R61, R136, -R62.reuse ;  /* 0x8000003e883d7220 */ /* 0x080fe20000410000 */
[----:B------:R-:W-:Y:S01]  /*6b60*/  FADD.FTZ R66, -R185, R66 ;  /* 0x00000042b9427221 */ /* 0x000fe20000010100 */
[----:B------:R-:W-:Y:S01]  /*6b70*/  FFMA.FTZ R62, R137, R62, R65 ;  /* 0x0000003e893e7223 */ /* 0x000fe20000010041 */
[----:B------:R-:W-:Y:S01]  /*6b80*/  FADD.FTZ R64, R169, R64 ;  /* 0x00000040a9407221 */ /* 0x000fe20000010000 */
[----:B------:R-:W-:Y:S01]  /*6b90*/  FFMA.FTZ R60, R137, R60, -R61 ;  /* 0x0000003c893c7223 */ /* 0x000fe2000001083d */
[C---:B------:R-:W-:Y:S02]  /*6ba0*/  FMUL.FTZ R68, R138.reuse, -R66 ;  /* 0x800000428a447220 */ /* 0x040fe40000410000 */
        /* <DEDUP_REMOVED lines=94> */
[CC--:B------:R-:W-:Y:S01]  /*7190*/  FMUL.FTZ R61, R156.reuse, -R62.reuse ;  /* 0x8000003e9c3d7220 */ /* 0x0c0fe20000410000 */
[----:B------:R-:W-:Y:S01]  /*71a0*/  FADD.FTZ R67, -R175, R68 ;  /* 0x00000044af437221 */ /* 0x000fe20000010100 */
[----:B------:R-:W-:Y:S01]  /*71b0*/  FMUL.FTZ R68, R156, R227 ;  /* 0x000000e39c447220 */ /* 0x000fe20000410000 */
[C---:B------:R-:W-:Y:S01]  /*71c0*/  FFMA.FTZ R65, R157.reuse, R62, R64 ;  /* 0x0000003e9d417223 */ /* 0x040fe20000010040 */
[C---:B------:R-:W-:Y:S01]  /*71d0*/  FFMA.FTZ R64, R157.reuse, R60, -R61 ;  /* 0x0000003c9d407223 */ /* 0x040fe2000001083d */
[----:B------:R-:W-:Y:S01]  /*71e0*/  MOV R60, UR10 ;  /* 0x0000000a003c7c02 */ /* 0x000fe20008000f00 */
[-C--:B------:R-:W-:Y:S01]  /*71f0*/  FFMA.FTZ R68, R157, R228.reuse, -R68 ;  /* 0x000000e49d447223 */ /* 0x080fe20000010844 */
[----:B------:R-:W-:Y:S01]  /*7200*/  HFMA2.MMA R61, -RZ, RZ, 0, 0 ;  /* 0x00000000ff3d7435 */ /* 0x000fe200000001ff */
[----:B------:R-:W-:Y:S02]  /*7210*/  CS2R R62, SRZ ;  /* 0x00000000003e7805 */ /* 0x000fe4000001ff00 */
[----:B------:R-:W-:Y:S01]  /*7220*/  ISETP.GE.OR P0, PT, R60, UR50, P0 ;  /* 0x000000323c007c0c */ /* 0x000fe20008706670 */
[----:B------:R-:W-:Y:S01]  /*7230*/  FADD.FTZ R191, R191, R68 ;  /* 0x00000044bfbf7221 */ /* 0x000fe20000010000 */
[----:B------:R-:W-:Y:S01]  /*7240*/  FMUL.FTZ R68, R156, R228 ;  /* 0x000000e49c447220 */ /* 0x000fe20000410000 */
[----:B------:R-:W-:Y:S01]  /*7250*/  MOV R60, 0x3f800000 ;  /* 0x3f800000003c7802 */ /* 0x000fe20000000f00 */
[----:B------:R-:W-:-:S02]  /*7260*/  FADD.FTZ R66, R159, R66 ;  /* 0x000000429f427221 */ /* 0x000fc40000010000 */
[----:B------:R-:W-:Y:S01]  /*7270*/  FFMA.FTZ R69, R157, R227, R68 ;  /* 0x000000e39d457223 */ /* 0x000fe20000010044 */
[----:B------:R-:W-:-:S03]  /*7280*/  FMUL.FTZ R68, R154, R191 ;  /* 0x000000bf9a447220 */ /* 0x000fc60000410000 */
[----:B------:R-:W-:-:S03]  /*7290*/  FADD.FTZ R192, R192, R69 ;  /* 0x00000045c0c07221 */ /* 0x000fc60000010000 */
[----:B------:R-:W1:Y:S01]  /*72a0*/  @!P0 LDS.128 R60, [R126+0x8b80] ;  /* 0x008b80007e3c8984 */ /* 0x000e620000000c00 */
[----:B------:R-:W-:-:S03]  /*72b0*/  FFMA.FTZ R68, R155, R192, R68 ;  /* 0x000000c09b447223 */ /* 0x000fc60000010044 */
[----:B------:R3:W-:Y:S01]  /*72c0*/  STS.128 [R158+0x6d80], R64 ;  /* 0x006d80409e007388 */ /* 0x0007e20000000c00 */
[----:B------:R-:W-:Y:S01]  /*72d0*/  FADD.FTZ R193, R193, R68 ;  /* 0x00000044c1c17221 */ /* 0x000fe20000010000 */
[----:B------:R-:W-:-:S04]  /*72e0*/  FMUL.FTZ R68, R154, R192 ;  /* 0x000000c09a447220 */ /* 0x000fc80000410000 */
[----:B---3--:R-:W-:Y:S01]  /*72f0*/  FFMA.FTZ R65, R155, R191, -R68 ;  /* 0x000000bf9b417223 */ /* 0x008fe20000010844 */
[----:B------:R-:W-:-:S03]  /*7300*/  FMUL.FTZ R64, R152, R193 ;  /* 0x000000c198407220 */ /* 0x000fc60000410000 */
[----:B------:R-:W-:-:S04]  /*7310*/  FADD.FTZ R194, R194, R65 ;  /* 0x00000041c2c27221 */ /* 0x000fc80000010000 */
[----:B------:R-:W-:-:S04]  /*7320*/  FFMA.FTZ R64, R153, R194, -R64 ;  /* 0x000000c299407223 */ /* 0x000fc80000010840 */
[----:B------:R-:W-:Y:S01]  /*7330*/  FADD.FTZ R195, R195, R64 ;  /* 0x00000040c3c37221 */ /* 0x000fe20000010000 */
[----:B------:R-:W-:-:S04]  /*7340*/  FMUL.FTZ R64, R152, R194 ;  /* 0x000000c298407220 */ /* 0x000fc80000410000 */
[----:B------:R-:W-:Y:S01]  /*7350*/  FFMA.FTZ R65, R153, R193, R64 ;  /* 0x000000c199417223 */ /* 0x000fe20000010040 */
[----:B------:R-:W-:-:S03]  /*7360*/  FMUL.FTZ R64, R150, R195 ;  /* 0x000000c396407220 */ /* 0x000fc60000410000 */
[----:B------:R-:W-:-:S04]  /*7370*/  FADD.FTZ R196, R196, R65 ;  /* 0x00000041c4c47221 */ /* 0x000fc80000010000 */
[----:B------:R-:W-:-:S04]  /*7380*/  FFMA.FTZ R64, R151, R196, R64 ;  /* 0x000000c497407223 */ /* 0x000fc80000010040 */
[----:B------:R-:W-:Y:S01]  /*7390*/  FADD.FTZ R197, R197, R64 ;  /* 0x00000040c5c57221 */ /* 0x000fe20000010000 */
[----:B------:R-:W-:-:S04]  /*73a0*/  FMUL.FTZ R64, R150, R196 ;  /* 0x000000c496407220 */ /* 0x000fc80000410000 */
[----:B------:R-:W-:Y:S01]  /*73b0*/  FFMA.FTZ R65, R151, R195, -R64 ;  /* 0x000000c397417223 */ /* 0x000fe20000010840 */
        /* <DEDUP_REMOVED lines=26> */
[-C--:B------:R-:W-:Y:S01]  /*7560*/  FFMA.FTZ R65, R141, R206.reuse, -R64 ;  /* 0x000000ce8d417223 */ /* 0x080fe20000010840 */
[----:B------:R-:W-:-:S03]  /*7570*/  FMUL.FTZ R64, R140, R206 ;  /* 0x000000ce8c407220 */ /* 0x000fc60000410000 */
[----:B------:R-:W-:Y:S01]  /*7580*/  FADD.FTZ R208, R208, R65 ;  /* 0x00000041d0d07221 */ /* 0x000fe20000010000 */
[----:B------:R-:W-:-:S04]  /*7590*/  FFMA.FTZ R64, R141, R205, R64 ;  /* 0x000000cd8d407223 */ /* 0x000fc80000010040 */
[----:B------:R-:W-:Y:S01]  /*75a0*/  FADD.FTZ R207, R207, R64 ;  /* 0x00000040cfcf7221 */ /* 0x000fe20000010000 */
[----:B------:R-:W-:-:S03]  /*75b0*/  FMUL.FTZ R64, R138, R208 ;  /* 0x000000d08a407220 */ /* 0x000fc60000410000 */
[-C--:B------:R-:W-:Y:S01]  /*75c0*/  FMUL.FTZ R65, R138, R207.reuse ;  /* 0x000000cf8a417220 */ /* 0x080fe20000410000 */
[----:B------:R-:W-:-:S03]  /*75d0*/  FFMA.FTZ R64, R139, R207, R64 ;  /* 0x000000cf8b407223 */ /* 0x000fc60000010040 */
[----:B------:R-:W-:Y:S01]  /*75e0*/  FFMA.FTZ R65, R139, R208, -R65 ;  /* 0x000000d08b417223 */ /* 0x000fe20000010841 */
[----:B------:R-:W-:-:S03]  /*75f0*/  FADD.FTZ R209, R209, R64 ;  /* 0x00000040d1d17221 */ /* 0x000fc60000010000 */
[----:B------:R-:W-:Y:S01]  /*7600*/  FADD.FTZ R210, R210, R65 ;  /* 0x00000041d2d27221 */ /* 0x000fe20000010000 */
[----:B------:R-:W-:-:S04]  /*7610*/  FMUL.FTZ R64, R136, R209 ;  /* 0x000000d188407220 */ /* 0x000fc80000410000 */
[-C--:B------:R-:W-:Y:S01]  /*7620*/  FFMA.FTZ R65, R137, R210.reuse, -R64 ;  /* 0x000000d289417223 */ /* 0x080fe20000010840 */
[----:B------:R-:W-:-:S03]  /*7630*/  FMUL.FTZ R64, R136, R210 ;  /* 0x000000d288407220 */ /* 0x000fc60000410000 */
[----:B------:R-:W-:Y:S01]  /*7640*/  FADD.FTZ R212, R212, R65 ;  /* 0x00000041d4d47221 */ /* 0x000fe20000010000 */
[----:B------:R-:W-:-:S04]  /*7650*/  FFMA.FTZ R64, R137, R209, R64 ;  /* 0x000000d189407223 */ /* 0x000fc80000010040 */
[----:B------:R-:W-:Y:S01]  /*7660*/  FADD.FTZ R211, R211, R64 ;  /* 0x00000040d3d37221 */ /* 0x000fe20000010000 */
[----:B------:R-:W-:-:S04]  /*7670*/  FMUL.FTZ R64, R134, R212 ;  /* 0x000000d486407220 */ /* 0x000fc80000410000 */
[----:B------:R-:W-:-:S04]  /*7680*/  FFMA.FTZ R65, R135, R211, R64 ;  /* 0x000000d387417223 */ /* 0x000fc80000010040 */
[----:B------:R-:W-:Y:S01]  /*7690*/  FADD.FTZ R214, R214, R65 ;  /* 0x00000041d6d67221 */ /* 0x000fe20000010000 */
[----:B------:R-:W-:-:S04]  /*76a0*/  FMUL.FTZ R65, R134, R211 ;  /* 0x000000d386417220 */ /* 0x000fc80000410000 */
[----:B------:R-:W-:-:S04]  /*76b0*/  FFMA.FTZ R64, R135, R212, -R65 ;  /* 0x000000d487407223 */ /* 0x000fc80000010841 */
[----:B------:R-:W-:Y:S01]  /*76c0*/  FADD.FTZ R213, R213, R64 ;  /* 0x00000040d5d57221 */ /* 0x000fe20000010000 */
[----:B------:R-:W-:-:S04]  /*76d0*/  FMUL.FTZ R64, R132, R214 ;  /* 0x000000d684407220 */ /* 0x000fc80000410000 */
[----:B------:R-:W-:-:S04]  /*76e0*/  FFMA.FTZ R65, R133, R213, -R64 ;  /* 0x000000d585417223 */ /* 0x000fc80000010840 */
[----:B------:R-:W-:Y:S01]  /*76f0*/  FADD.FTZ R216, R216, R65 ;  /* 0x00000041d8d87221 */ /* 0x000fe20000010000 */
[----:B------:R-:W-:-:S04]  /*7700*/  FMUL.FTZ R65, R132, R213 ;  /* 0x000000d584417220 */ /* 0x000fc80000410000 */
        /* <DEDUP_REMOVED lines=8> */
[----:B------:R-:W-:-:S03]  /*7790*/  FMUL.FTZ R64, R128, R217 ;  /* 0x000000d980407220 */ /* 0x000fc60000410000 */
[-C--:B------:R-:W-:Y:S01]  /*77a0*/  FMUL.FTZ R66, R128, R218.reuse ;  /* 0x000000da80427220 */ /* 0x080fe20000410000 */
[----:B------:R-:W-:-:S03]  /*77b0*/  FFMA.FTZ R64, R129, R218, -R64 ;  /* 0x000000da81407223 */ /* 0x000fc60000010840 */
[----:B------:R-:W-:Y:S01]  /*77c0*/  FFMA.FTZ R65, R129, R217, R66 ;  /* 0x000000d981417223 */ /* 0x000fe20000010042 */
[----:B------:R-:W-:-:S03]  /*77d0*/  FADD.FTZ R219, R219, R64 ;  /* 0x00000040dbdb7221 */ /* 0x000fc60000010000 */
[----:B------:R-:W-:Y:S01]  /*77e0*/  FADD.FTZ R220, R220, R65 ;  /* 0x00000041dcdc7221 */ /* 0x000fe20000010000 */
[----:B------:R-:W-:Y:S06]  /*77f0*/  BAR.SYNC.DEFER_BLOCKING 0x0 ;  /* 0x0000000000007b1d */ /* 0x000fec0000010000 */
[----:B-1----:R-:W-:Y:S05]  /*7800*/  @P2 BRA `(.L_x_1471) ;  /* 0x0000000c00602947 */ /* 0x002fea0003800000 */
[C---:B------:R-:W-:Y:S01]  /*7810*/  IMAD R127, R83.reuse, 0x50, R81 ;  /* 0x00000050537f7824 */ /* 0x040fe200078e0251 */
[----:B------:R-:W-:Y:S01]  /*7820*/  UMOV UR44, 0xffffffff ;  /* 0xffffffff002c7882 */ /* 0x000fe20000000000 */
[----:B------:R-:W-:-:S03]  /*7830*/  LOP3.LUT R246, R83, 0x1f, RZ, 0xc0, !PT ;  /* 0x0000001f53f67812 */ /* 0x000fc600078ec0ff */
[----:B------:R-:W-:Y:S01]  /*7840*/  LDS.128 R64, [R127+0x6da0] ;  /* 0x006da0007f407984 */ /* 0x000fe20000000c00 */
[----:B------:R-:W-:-:S03]  /*7850*/  ISETP.NE.AND P1, PT, R246, 0x1f, PT ;  /* 0x0000001ff600780c */ /* 0x000fc60003f25270 */
[----:B0-----:R-:W0:Y:S04]  /*7860*/  LDS.128 R68, [R127+0x6db0] ;  /* 0x006db0007f447984 */ /* 0x001e280000000c00 */
[----:B--2---:R-:W1:Y:S01]  /*7870*/  LDS.128 R72, [R127+0x6d90] ;  /* 0x006d90007f487984 */ /* 0x004e620000000c00 */
        /* <DEDUP_REMOVED lines=36> */
.L_x_1616:
        /* <DEDUP_REMOVED lines=13> */
.L_x_1474:
[----:B------:R-:W-:Y:S05]  /*7b90*/  BSYNC B0 ;  /* 0x0000000000007941 */ /* 0x000fea0003800000 */
.L_x_1473:
[----:B------:R-:W-:Y:S01]  /*7ba0*/  UMOV UR44, 0xffffffff ;  /* 0xffffffff002c7882 */ /* 0x000fe20000000000 */
[----:B------:R-:W-:Y:S02]  /*7bb0*/  ISETP.GT.U32.AND P1, PT, R246, 0x1d, PT ;  /* 0x0000001df600780c */ /* 0x000fe40003f24070 */
[----:B------:R-:W-:Y:S11]  /*7bc0*/  BRA.DIV UR44, `(.L_x_1475) ;  /* 0x0000007a2c8c7947 */ /* 0x000ff6000b800000 */
[----:B-1----:R1:W0:Y:S04]  /*7bd0*/  SHFL.DOWN PT, R76, R232, 0x2, 0x1f ;  /* 0x08401f00e84c7f89 */ /* 0x00222800000e0000 */
[----:B--2---:R1:W2:Y:S04]  /*7be0*/  SHFL.DOWN PT, R77, R241, 0x2, 0x1f ;  /* 0x08401f00f14d7f89 */ /* 0x0042a800000e0000 */
[----:B---3--:R1:W3:Y:S04]  /*7bf0*/  SHFL.DOWN PT, R78, R242, 0x2, 0x1f ;  /* 0x08401f00f24e7f89 */ /* 0x0082e800000e0000 */
[----:B----4-:R1:W4:Y:S02]  /*7c00*/  SHFL.DOWN PT, R79, R243, 0x2, 0x1f ;  /* 0x08401f00f34f7f89 */ /* 0x01032400000e0000 */
.L_x_1622:
        /* <DEDUP_REMOVED lines=13> */
.L_x_1477:
[----:B------:R-:W-:Y:S05]  /*7ce0*/  BSYNC B0 ;  /* 0x0000000000007941 */ /* 0x000fea0003800000 */
.L_x_1476:
[----:B------:R-:W-:Y:S01]  /*7cf0*/  UMOV UR44, 0xffffffff ;  /* 0xffffffff002c7882 */ /* 0x000fe20000000000 */
[----:B------:R-:W-:Y:S02]  /*7d00*/  ISETP.GT.U32.AND P1, PT, R246, 0x1b, PT ;  /* 0x0000001bf600780c */ /* 0x000fe40003f24070 */
[----:B------:R-:W-:Y:S11]  /*7d10*/  BRA.DIV UR44, `(.L_x_1478) ;  /* 0x0000007a2cac7947 */ /* 0x000ff6000b800000 */
[----:B0-----:R0:W0:Y:S04]  /*7d20*/  SHFL.DOWN PT, R76, R232, 0x4, 0x1f ;  /* 0x08801f00e84c7f89 */ /* 0x00102800000e0000 */
[----:B--2---:R2:W0:Y:S04]  /*7d30*/  SHFL.DOWN PT, R77, R241, 0x4, 0x1f ;  /* 0x08801f00f14d7f89 */ /* 0x00442800000e0000 */
[----:B---3--:R2:W3:Y:S04]  /*7d40*/  SHFL.DOWN PT, R78, R242, 0x4, 0x1f ;  /* 0x08801f00f24e7f89 */ /* 0x0084e800000e0000 */
[----:B----4-:R2:W4:Y:S02]  /*7d50*/  SHFL.DOWN PT, R79, R243, 0x4, 0x1f ;  /* 0x08801f00f34f7f89 */ /* 0x01052400000e0000 */
.L_x_1628:
        /* <DEDUP_REMOVED lines=13> */
.L_x_1480:
[----:B------:R-:W-:Y:S05]  /*7e30*/  BSYNC B0 ;  /* 0x0000000000007941 */ /* 0x000fea0003800000 */
.L_x_1479:
[----:B------:R-:W-:Y:S01]  /*7e40*/  UMOV UR44, 0xffffffff ;  /* 0xffffffff002c7882 */ /* 0x000fe20000000000 */
[----:B------:R-:W-:Y:S02]  /*7e50*/  ISETP.GT.U32.AND P1, PT, R246, 0x17, PT ;  /* 0x00000017f600780c */ /* 0x000fe40003f24070 */
[----:B------:R-:W-:Y:S11]  /*7e60*/  BRA.DIV UR44, `(.L_x_1481) ;  /* 0x0000007a2ccc7947 */ /* 0x000ff6000b800000 */
[----:B0-----:R0:W0:Y:S04]  /*7e70*/  SHFL.DOWN PT, R76, R232, 0x8, 0x1f ;  /* 0x09001f00e84c7f89 */ /* 0x00102800000e0000 */
[----:B------:R0:W0:Y:S04]  /*7e80*/  SHFL.DOWN PT, R77, R241, 0x8, 0x1f ;  /* 0x09001f00f14d7f89 */ /* 0x00002800000e0000 */
[----:B---3--:R3:W0:Y:S04]  /*7e90*/  SHFL.DOWN PT, R78, R242, 0x8, 0x1f ;  /* 0x09001f00f24e7f89 */ /* 0x00862800000e0000 */
[----:B----4-:R3:W4:Y:S02]  /*7ea0*/  SHFL.DOWN PT, R79, R243, 0x8, 0x1f ;  /* 0x09001f00f34f7f89 */ /* 0x01072400000e0000 */
.L_x_1634:
        /* <DEDUP_REMOVED lines=13> */
.L_x_1483:
[----:B------:R-:W-:Y:S05]  /*7f80*/  BSYNC B0 ;  /* 0x0000000000007941 */ /* 0x000fea0003800000 */
.L_x_1482:
[----:B------:R-:W-:Y:S01]  /*7f90*/  UMOV UR44, 0xffffffff ;  /* 0xffffffff002c7882 */ /* 0x000fe20000000000 */
[----:B------:R-:W-:Y:S02]  /*7fa0*/  ISETP.GT.U32.AND P1, PT, R246, 0xf, PT ;  /* 0x0000000ff600780c */ /* 0x000fe40003f24070 */
[----:B------:R-:W-:Y:S11]  /*7fb0*/  BRA.DIV UR44, `(.L_x_1484) ;  /* 0x0000007a2cec7947 */ /* 0x000ff6000b800000 */
[----:B0-----:R0:W0:Y:S04]  /*7fc0*/  SHFL.DOWN PT, R76, R232, 0x10, 0x1f ;  /* 0x0a001f00e84c7f89 */ /* 0x00102800000e0000 */
[----:B------:R0:W0:Y:S04]  /*7fd0*/  SHFL.DOWN PT, R77, R241, 0x10, 0x1f ;  /* 0x0a001f00f14d7f89 */ /* 0x00002800000e0000 */
[----:B------:R0:W0:Y:S04]  /*7fe0*/  SHFL.DOWN PT, R78, R242, 0x10, 0x1f ;  /* 0x0a001f00f24e7f89 */ /* 0x00002800000e0000 */
[----:B----4-:R4:W0:Y:S02]  /*7ff0*/  SHFL.DOWN PT, R79, R243, 0x10, 0x1f ;  /* 0x0a001f00f34f7f89 */ /* 0x01082400000e0000 */
.L_x_1640:
        /* <DEDUP_REMOVED lines=13> */
.L_x_1486:
[----:B------:R-:W-:Y:S05]  /*80d0*/  BSYNC B0 ;  /* 0x0000000000007941 */ /* 0x000fea0003800000 */
.L_x_1485:
        /* <DEDUP_REMOVED lines=21> */
.L_x_1654:
        /* <DEDUP_REMOVED lines=19> */
.L_x_1489:
[----:B------:R-:W-:Y:S05]  /*8360*/  BSYNC B0 ;  /* 0x0000000000007941 */ /* 0x000fea0003800000 */
.L_x_1488:
        /* <DEDUP_REMOVED lines=34> */
.L_x_1471:
[----:B------:R-:W-:Y:S05]  /*8590*/  WARPSYNC.ALL ;  /* 0x0000000000007948 */ /* 0x000fea0003800000 */
[----:B------:R-:W-:Y:S01]  /*85a0*/  ISETP.NE.AND P0, PT, R83, RZ, PT ;  /* 0x000000ff5300720c */ /* 0x000fe20003f05270 */
[----:B------:R-:W-:Y:S01]  /*85b0*/  BAR.SYNC.DEFER_BLOCKING 0x0 ;  /* 0x0000000000007b1d */ /* 0x000fe20000010000 */
[----:B-12---:R-:W-:Y:S01]  /*85c0*/  HADD2.F32 R74, -RZ, R54.H0_H0 ;  /* 0x20000036ff4a7230 */ /* 0x006fe20000004100 */
[----:B------:R-:W-:Y:S01]  /*85d0*/  ULEA UR56, UR10, 0xfffff800, 0xb ;  /* 0xfffff8000a387891 */ /* 0x000fe2000f8e583f */
[----:B------:R-:W-:Y:S01]  /*85e0*/  HADD2.F32 R68, -RZ, R57.H0_H0 ;  /* 0x20000039ff447230 */ /* 0x000fe20000004100 */
[----:B------:R-:W-:Y:S01]  /*85f0*/  USHF.R.S32.HI UR57, URZ, 0x1f, UR46 ;  /* 0x0000001f3f397899 */ /* 0x000fe2000801142e */
[----:B0-----:R-:W-:Y:S01]  /*8600*/  HADD2.F32 R70, -RZ, R56.H0_H0 ;  /* 0x20000038ff467230 */ /* 0x001fe20000004100 */
[----:B------:R-:W-:Y:S01]  /*8610*/  UIADD3 UR56, -UR56, UR52, URZ ;  /* 0x0000003438387290 */ /* 0x000fe2000fffe13f */
[----:B------:R-:W-:-:S02]  /*8620*/  HADD2.F32 R72, -RZ, R55.H0_H0 ;  /* 0x20000037ff487230 */ /* 0x000fc40000004100 */
[----:B------:R-:W-:Y:S01]  /*8630*/  FMUL.FTZ R69, R13, R68 ;  /* 0x000000440d457220 */ /* 0x000fe20000410000 */
[----:B------:R-:W-:Y:S01]  /*8640*/  USHF.R.S32.HI UR58, URZ, 0x1f, UR19 ;  /* 0x0000001f3f3a7899 */ /* 0x000fe20008011413 */
[----:B------:R-:W-:Y:S01]  /*8650*/  FMUL.FTZ R71, R12, R70 ;  /* 0x000000460c477220 */ /* 0x000fe20000410000 */
[----:B------:R-:W-:Y:S01]  /*8660*/  BSSY B0, `(.L_x_1490) ;  /* 0x00001fb000007945 */ /* 0x000fe20003800000 */
[----:B------:R-:W-:Y:S01]  /*8670*/  FMUL.FTZ R73, R11, R72 ;  /* 0x000000480b497220 */ /* 0x000fe20000410000 */
[----:B------:R-:W0:Y:S04]  /*8680*/  LDS.64 R64, [R158+0x6d88] ;  /* 0x006d88009e407984 */ /* 0x000e280000000a00 */
[----:B------:R1:W-:Y:S01]  /*8690*/  @!P0 STS.128 [R126+0x8b80], R60 ;  /* 0x008b803c7e008388 */ /* 0x0003e20000000c00 */
[-C--:B0-----:R-:W-:Y:S01]  /*86a0*/  FMUL.FTZ R67, R65, -R107.reuse ;  /* 0x8000006b41437220 */ /* 0x081fe20000410000 */
[----:B------:R-:W-:-:S03]  /*86b0*/  FMUL.FTZ R66, R64, -R107 ;  /* 0x8000006b40427220 */ /* 0x000fc60000410000 */
[----:B-1----:R-:W-:Y:S01]  /*86c0*/  FFMA.FTZ R60, R64, R106, -R67 ;  /* 0x0000006a403c7223 */ /* 0x002fe20000010843 */
[----:B------:R-:W-:Y:S01]  /*86d0*/  FMUL.FTZ R64, R17, R102 ;  /* 0x0000006611407220 */ /* 0x000fe20000410000 */
[----:B------:R-:W-:Y:S01]  /*86e0*/  FFMA.FTZ R106, R65, R106, R66 ;  /* 0x0000006a416a7223 */ /* 0x000fe20000010042 */
[----:B------:R-:W-:Y:S01]  /*86f0*/  FFMA.FTZ R65, R0, R228, RZ ;  /* 0x000000e400417223 */ /* 0x000fe200000100ff */
[----:B------:R-:W-:Y:S01]  /*8700*/  FMUL.FTZ R67, R16, R99 ;  /* 0x0000006310437220 */ /* 0x000fe20000410000 */
[-C--:B------:R-:W-:Y:S01]  /*8710*/  FFMA.FTZ R228, R103, -R64.reuse, R228 ;  /* 0x8000004067e47223 */ /* 0x080fe200000100e4 */
[----:B------:R-:W-:Y:S01]  /*8720*/  FFMA.FTZ R64, R104, -R64, R227 ;  /* 0x8000004068407223 */ /* 0x000fe200000100e3 */
[----:B------:R-:W-:Y:S01]  /*8730*/  FFMA.FTZ R227, R0, -R227, RZ ;  /* 0x800000e300e37223 */ /* 0x000fe200000100ff */
[C---:B------:R-:W-:Y:S01]  /*8740*/  FFMA.FTZ R62, R32.reuse, R191, R65 ;  /* 0x000000bf203e7223 */ /* 0x040fe20000010041 */
[----:B------:R-:W-:Y:S02]  /*8750*/  HADD2.F32 R65, -RZ, R59.H0_H0 ;  /* 0x2000003bff417230 */ /* 0x000fe40000004100 */
[-C--:B------:R-:W-:Y:S01]  /*8760*/  FFMA.FTZ R191, R101, -R67.reuse, R191 ;  /* 0x8000004365bf7223 */ /* 0x080fe200000100bf */
[----:B------:R-:W-:Y:S01]  /*8770*/  FFMA.FTZ R66, R32, -R192, R227 ;  /* 0x800000c020427223 */ /* 0x000fe200000100e3 */
[----:B------:R-:W-:Y:S01]  /*8780*/  FFMA.FTZ R61, R31, R194, R62 ;  /* 0x000000c21f3d7223 */ /* 0x000fe2000001003e */
[----:B------:R-:W-:Y:S01]  /*8790*/  FFMA.FTZ R192, R100, -R67, R192 ;  /* 0x8000004364c07223 */ /* 0x000fe200000100c0 */
[----:B------:R-:W-:Y:S01]  /*87a0*/  FMUL.FTZ R67, R15, R65 ;  /* 0x000000410f437220 */ /* 0x000fe20000410000 */
[----:B------:R-:W-:Y:S01]  /*87b0*/  FFMA.FTZ R63, R31, -R193, R66 ;  /* 0x800000c11f3f7223 */ /* 0x000fe20000010042 */
[----:B------:R-:W-:-:S02]  /*87c0*/  HADD2.F32 R66, -RZ, R58.H0_H0 ;  /* 0x2000003aff427230 */ /* 0x000fc40000004100 */
[----:B------:R-:W-:Y:S01]  /*87d0*/  FFMA.FTZ R62, R30, R195, R61 ;  /* 0x000000c31e3e7223 */ /* 0x000fe2000001003d */
[-C--:B------:R-:W-:Y:S01]  /*87e0*/  FFMA.FTZ R194, R97, -R67.reuse, R194 ;  /* 0x8000004361c27223 */ /* 0x080fe200000100c2 */
[----:B------:R-:W-:Y:S01]  /*87f0*/  FFMA.FTZ R193, R98, -R67, R193 ;  /* 0x8000004362c17223 */ /* 0x000fe200000100c1 */
[----:B------:R-:W-:Y:S01]  /*8800*/  FADD.FTZ R60, R174, R60 ;  /* 0x0000003cae3c7221 */ /* 0x000fe20000010000 */
[----:B------:R-:W-:Y:S01]  /*8810*/  FFMA.FTZ R61, R29, R198, R62 ;  /* 0x000000c61d3d7223 */ /* 0x000fe2000001003e */
[----:B------:R-:W-:Y:S01]  /*8820*/  FMUL.FTZ R67, R14, R66 ;  /* 0x000000420e437220 */ /* 0x000fe20000410000 */
[-C--:B------:R-:W-:Y:S01]  /*8830*/  FFMA.FTZ R198, R93, -R69.reuse, R198 ;  /* 0x800000455dc67223 */ /* 0x080fe200000100c6 */
[----:B------:R-:W-:Y:S01]  /*8840*/  FFMA.FTZ R69, R94, -R69, R197 ;  /* 0x800000455e457223 */ /* 0x000fe200000100c5 */
[----:B------:R-:W-:Y:S01]  /*8850*/  FFMA.FTZ R62, R28, R199, R61 ;  /* 0x000000c71c3e7223 */ /* 0x000fe2000001003d */
[-C--:B------:R-:W-:Y:S01]  /*8860*/  FFMA.FTZ R195, R96, -R67.reuse, R195 ;  /* 0x8000004360c37223 */ /* 0x080fe200000100c3 */
[----:B------:R-:W-:Y:S01]  /*8870*/  FFMA.FTZ R67, R95, -R67, R196 ;  /* 0x800000435f437223 */ /* 0x000fe200000100c4 */
[----:B------:R-:W-:Y:S01]  /*8880*/  FADD.FTZ R61, -R190, R106 ;  /* 0x0000006abe3d7221 */ /* 0x000fe20000010100 */
[----:B------:R-:W-:Y:S01]  /*8890*/  FFMA.FTZ R196, R30, -R196, R63 ;  /* 0x800000c41ec47223 */ /* 0x000fe2000001003f */
[----:B------:R-:W-:Y:S01]  /*88a0*/  FFMA.FTZ R63, R27, R202, R62 ;  /* 0x000000ca1b3f7223 */ /* 0x000fe2000001003e */
[CC--:B------:R-:W-:Y:S01]  /*88b0*/  FMUL.FTZ R62, R128.reuse, -R60.reuse ;  /* 0x8000003c803e7220 */ /* 0x0c0fe20000410000 */
[----:B------:R-:W-:Y:S01]  /*88c0*/  FMUL.FTZ R75, R128, -R61 ;  /* 0x8000003d804b7220 */ /* 0x000fe20000410000 */
[----:B------:R-:W-:Y:S01]  /*88d0*/  FFMA.FTZ R199, R92, -R71, R199 ;  /* 0x800000475cc77223 */ /* 0x000fe200000100c7 */
[----:B------:R-:W-:Y:S01]  /*88e0*/  FFMA.FTZ R78, R26, R203, R63 ;  /* 0x000000cb1a4e7223 */ /* 0x000fe2000001003f */
[C---:B------:R-:W-:Y:S01]  /*88f0*/  FFMA.FTZ R62, R129.reuse, R61, R62 ;  /* 0x0000003d813e7223 */ /* 0x040fe2000001003e */
[----:B------:R-:W-:Y:S01]  /*8900*/  FFMA.FTZ R76, R129, R60, -R75 ;  /* 0x0000003c814c7223 */ /* 0x000fe2000001084b */
[----:B------:R-:W-:Y:S01]  /*8910*/  FMUL.FTZ R129, R6, R87 ;  /* 0x0000005706817220 */ /* 0x000fe20000410000 */
[----:B------:R-:W-:Y:S01]  /*8920*/  FFMA.FTZ R107, R25, R206, R78 ;  /* 0x000000ce196b7223 */ /* 0x000fe2000001004e */
[----:B------:R-:W-:Y:S01]  /*8930*/  FADD.FTZ R62, -R189, R62 ;  /* 0x0000003ebd3e7221 */ /* 0x000fe20000010100 */
[----:B------:R-:W-:Y:S01]  /*8940*/  FADD.FTZ R173, R173, R76 ;  /* 0x0000004cadad7221 */ /* 0x000fe20000010000 */
[----:B------:R-:W-:Y:S01]  /*8950*/  FMUL.FTZ R75, R10, R74 ;  /* 0x0000004a0a4b7220 */ /* 0x000fe20000410000 */
[----:B------:R-:W-:Y:S01]  /*8960*/  FFMA.FTZ R126, R24, R208, R107 ;  /* 0x000000d0187e7223 */ /* 0x000fe2000001006b */
[C---:B------:R-:W-:Y:S01]  /*8970*/  FMUL.FTZ R76, R130.reuse, -R62 ;  /* 0x8000003e824c7220 */ /* 0x040fe20000410000 */
[----:B------:R-:W-:Y:S01]  /*8980*/  FMUL.FTZ R77, R130, -R173 ;  /* 0x800000ad824d7220 */ /* 0x000fe20000410000 */
[----:B------:R-:W-:Y:S01]  /*8990*/  FFMA.FTZ R203, R125, -R75, R203 ;  /* 0x8000004b7dcb7223 */ /* 0x000fe200000100cb */
[----:B------:R-:W-:Y:S01]  /*89a0*/  FFMA.FTZ R127, R23, R210, R126 ;  /* 0x000000d2177f7223 */ /* 0x000fe2000001007e */
[C---:B------:R-:W-:Y:S01]  /*89b0*/  FFMA.FTZ R63, R131.reuse, R173, -R76 ;  /* 0x000000ad833f7223 */ /* 0x040fe2000001084c */
[----:B------:R-:W-:Y:S01]  /*89c0*/  FFMA.FTZ R77, R131, R62, R77 ;  /* 0x0000003e834d7223 */ /* 0x000fe2000001004d */
[----:B------:R-:W-:-:S02]  /*89d0*/  HADD2.F32 R76, -RZ, R53.H0_H0 ;  /* 0x20000035ff4c7230 */ /* 0x000fc40000004100 */
[----:B------:R-:W-:Y:S01]  /*89e0*/  FFMA.FTZ R75, R124, -R75, R204 ;  /* 0x8000004b7c4b7223 */ /* 0x000fe200000100cc */
[----:B------:R-:W-:Y:S01]  /*89f0*/  FADD.FTZ R63, R172, R63 ;  /* 0x0000003fac3f7221 */ /* 0x000fe20000010000 */
[----:B------:R-:W-:Y:S01]  /*8a00*/  FADD.FTZ R188, -R188, R77 ;  /* 0x0000004dbcbc7221 */ /* 0x000fe20000010100 */
[----:B------:R-:W-:Y:S02]  /*8a10*/  HADD2.F32 R77, -RZ, R52.H0_H0 ;  /* 0x20000034ff4d7230 */ /* 0x000fe40000004100 */
[----:B------:R-:W-:Y:S01]  /*8a20*/  FMUL.FTZ R79, R9, R76 ;  /* 0x0000004c094f7220 */ /* 0x000fe20000410000 */
[C---:B------:R-:W-:Y:S01]  /*8a30*/  FMUL.FTZ R78, R132.reuse, -R63 ;  /* 0x8000003f844e7220 */ /* 0x040fe20000410000 */
[-C--:B------:R-:W-:Y:S01]  /*8a40*/  FMUL.FTZ R132, R132, -R188.reuse ;  /* 0x800000bc84847220 */ /* 0x080fe20000410000 */
[----:B------:R-:W-:Y:S01]  /*8a50*/  FFMA.FTZ R71, R91, -R71, R200 ;  /* 0x800000475b477223 */ /* 0x000fe200000100c8 */
[----:B------:R-:W-:Y:S01]  /*8a60*/  FFMA.FTZ R206, R122, -R79, R206 ;  /* 0x8000004f7ace7223 */ /* 0x000fe200000100ce */
[C---:B------:R-:W-:Y:S01]  /*8a70*/  FFMA.FTZ R78, R133.reuse, R188, R78 ;  /* 0x000000bc854e7223 */ /* 0x040fe2000001004e */
[----:B------:R-:W-:Y:S01]  /*8a80*/  FFMA.FTZ R106, R133, R63, -R132 ;  /* 0x0000003f856a7223 */ /* 0x000fe20000010884 */
[----:B------:R-:W-:Y:S01]  /*8a90*/  FFMA.FTZ R132, R22, R212, R127 ;  /* 0x000000d416847223 */ /* 0x000fe2000001007f */
[-C--:B------:R-:W-:Y:S01]  /*8aa0*/  FFMA.FTZ R212, R116, -R129.reuse, R212 ;  /* 0x8000008174d47223 */ /* 0x080fe200000100d4 */
[----:B------:R-:W-:Y:S01]  /*8ab0*/  FADD.FTZ R187, -R187, R78 ;  /* 0x0000004ebbbb7221 */ /* 0x000fe20000010100 */
[----:B------:R-:W-:Y:S01]  /*8ac0*/  FADD.FTZ R106, R171, R106 ;  /* 0x0000006aab6a7221 */ /* 0x000fe20000010000 */
[----:B------:R-:W-:Y:S01]  /*8ad0*/  FFMA.FTZ R127, R117, -R129, R211 ;  /* 0x80000081757f7223 */ /* 0x000fe200000100d3 */
[----:B------:R-:W-:Y:S01]  /*8ae0*/  FFMA.FTZ R133, R21, R213, R132 ;  /* 0x000000d515857223 */ /* 0x000fe20000010084 */
[C---:B------:R-:W-:Y:S01]  /*8af0*/  FMUL.FTZ R128, R134.reuse, -R187 ;  /* 0x800000bb86807220 */ /* 0x040fe20000410000 */
[-C--:B------:R-:W-:Y:S01]  /*8b00*/  FMUL.FTZ R134, R134, -R106.reuse ;  /* 0x8000006a86867220 */ /* 0x080fe20000410000 */
[----:B------:R-:W-:Y:S01]  /*8b10*/  FMUL.FTZ R78, R8, R77 ;  /* 0x0000004d084e7220 */ /* 0x000fe20000410000 */
[----:B------:R-:W-:Y:S01]  /*8b20*/  FFMA.FTZ R79, R123, -R79, R205 ;  /* 0x8000004f7b4f7223 */ /* 0x000fe200000100cd */
[C---:B------:R-:W-:Y:S01]  /*8b30*/  FFMA.FTZ R107, R135.reuse, R106, -R128 ;  /* 0x0000006a876b7223 */ /* 0x040fe20000010880 */
[----:B------:R-:W-:Y:S01]  /*8b40*/  FFMA.FTZ R135, R135, R187, R134 ;  /* 0x000000bb87877223 */ /* 0x000fe20000010086 */
[----:B------:R-:W-:Y:S01]  /*8b50*/  FMUL.FTZ R128, R7, R88 ;  /* 0x0000005807807220 */ /* 0x000fe20000410000 */
[----:B------:R-:W-:Y:S01]  /*8b60*/  FFMA.FTZ R208, R120, -R78, R208 ;  /* 0x8000004e78d07223 */ /* 0x000fe200000100d0 */
[----:B------:R-:W-:Y:S01]  /*8b70*/  FADD.FTZ R107, R170, R107 ;  /* 0x0000006baa6b7221 */ /* 0x000fe20000010000 */
[----:B------:R-:W-:Y:S01]  /*8b80*/  FADD.FTZ R186, -R186, R135 ;  /* 0x00000087baba7221 */ /* 0x000fe20000010100 */
[-C--:B------:R-:W-:Y:S01]  /*8b90*/  FFMA.FTZ R210, R118, -R128.reuse, R210 ;  /* 0x8000008076d27223 */ /* 0x080fe200000100d2 */
[----:B------:R-:W-:Y:S01]  /*8ba0*/  FFMA.FTZ R126, R119, -R128, R209 ;  /* 0x80000080777e7223 */ /* 0x000fe200000100d1 */
[C---:B------:R-:W-:Y:S01]  /*8bb0*/  FMUL.FTZ R128, R136.reuse, -R107 ;  /* 0x8000006b88807220 */ /* 0x040fe20000410000 */
[----:B------:R-:W-:Y:S01]  /*8bc0*/  FMUL.FTZ R136, R136, -R186 ;  /* 0x800000ba88887220 */ /* 0x000fe20000410000 */
[----:B------:R-:W-:Y:S01]  /*8bd0*/  FFMA.FTZ R78, R121, -R78, R207 ;  /* 0x8000004e794e7223 */ /* 0x000fe200000100cf */
[----:B------:R-:W-:Y:S01]  /*8be0*/  FFMA.FTZ R202, R89, -R73, R202 ;  /* 0x8000004959ca7223 */ /* 0x000fe200000100ca */
[C---:B------:R-:W-:Y:S01]  /*8bf0*/  FFMA.FTZ R128, R137.reuse, R186, R128 ;  /* 0x000000ba89807223 */ /* 0x040fe20000010080 */
[----:B------:R-:W-:Y:S01]  /*8c00*/  FFMA.FTZ R136, R137, R107, -R136 ;  /* 0x0000006b89887223 */ /* 0x000fe20000010888 */
[----:B------:R-:W-:Y:S01]  /*8c10*/  FFMA.FTZ R73, R90, -R73, R201 ;  /* 0x800000495a497223 */ /* 0x000fe200000100c9 */
[----:B------:R-:W-:Y:S01]  /*8c20*/  FFMA.FTZ R197, R29, -R197, R196 ;  /* 0x800000c51dc57223 */ /* 0x000fe200000100c4 */
[----:B------:R-:W-:Y:S01]  /*8c30*/  FADD.FTZ R128, -R185, R128 ;  /* 0x00000080b9807221 */ /* 0x000fe20000010100 */
[----:B------:R-:W-:Y:S01]  /*8c40*/  FADD.FTZ R169, R169, R136 ;  /* 0x00000088a9a97221 */ /* 0x000fe20000010000 */
[----:B------:R-:W-:Y:S01]  /*8c50*/  FFMA.FTZ R136, R20, R216, R133 ;  /* 0x000000d814887223 */ /* 0x000fe20000010085 */
[----:B------:R-:W-:Y:S01]  /*8c60*/  FFMA.FTZ R200, R28, -R200, R197 ;  /* 0x800000c81cc87223 */ /* 0x000fe200000100c5 */
[C---:B------:R-:W-:Y:S01]  /*8c70*/  FMUL.FTZ R130, R138.reuse, -R128 ;  /* 0x800000808a827220 */ /* 0x040fe20000410000 */
[-C--:B------:R-:W-:Y:S01]  /*8c80*/  FMUL.FTZ R129, R138, -R169.reuse ;  /* 0x800000a98a817220 */ /* 0x080fe20000410000 */
[----:B------:R-:W-:Y:S01]  /*8c90*/  FMUL.FTZ R138, R3, R84 ;  /* 0x00000054038a7220 */ /* 0x000fe20000410000 */
[-C--:B------:R-:W-:Y:S01]  /*8ca0*/  FMUL.FTZ R119, R119, R128.reuse ;  /* 0x0000008077777220 */ /* 0x080fe20000410000 */
[C---:B------:R-:W-:Y:S01]  /*8cb0*/  FFMA.FTZ R131, R139.reuse, R169, -R130 ;  /* 0x000000a98b837223 */ /* 0x040fe20000010882 */
[----:B------:R-:W-:Y:S01]  /*8cc0*/  FFMA.FTZ R129, R139, R128, R129 ;  /* 0x000000808b817223 */ /* 0x000fe20000010081 */
[----:B------:R-:W-:Y:S01]  /*8cd0*/  FMUL.FTZ R139, R2, R105 ;  /* 0x00000069028b7220 */ /* 0x000fe20000410000 */
[----:B------:R-:W-:Y:S01]  /*8ce0*/  FMUL.FTZ R130, R5, R86 ;  /* 0x0000005605827220 */ /* 0x000fe20000410000 */
[----:B------:R-:W-:Y:S01]  /*8cf0*/  FADD.FTZ R131, R168, R131 ;  /* 0x00000083a8837221 */ /* 0x000fe20000010000 */
[----:B------:R-:W-:Y:S01]  /*8d00*/  FADD.FTZ R184, -R184, R129 ;  /* 0x00000081b8b87221 */ /* 0x000fe20000010100 */
[----:B------:R-:W-:Y:S01]  /*8d10*/  FMUL.FTZ R129, R4, R85 ;  /* 0x0000005504817220 */ /* 0x000fe20000410000 */
[----:B------:R-:W-:Y:S01]  /*8d20*/  FFMA.FTZ R213, R115, -R130, R213 ;  /* 0x8000008273d57223 */ /* 0x000fe200000100d5 */
[C---:B------:R-:W-:Y:S01]  /*8d30*/  FMUL.FTZ R132, R140.reuse, -R131 ;  /* 0x800000838c847220 */ /* 0x040fe20000410000 */
[-C--:B------:R-:W-:Y:S01]  /*8d40*/  FMUL.FTZ R140, R140, -R184.reuse ;  /* 0x800000b88c8c7220 */ /* 0x080fe20000410000 */
[-C--:B------:R-:W-:Y:S01]  /*8d50*/  FFMA.FTZ R216, R112, -R129.reuse, R216 ;  /* 0x8000008170d87223 */ /* 0x080fe200000100d8 */
[----:B------:R-:W-:Y:S01]  /*8d60*/  FFMA.FTZ R133, R113, -R129, R215 ;  /* 0x8000008171857223 */ /* 0x000fe200000100d7 */
[C---:B------:R-:W-:Y:S01]  /*8d70*/  FFMA.FTZ R132, R141.reuse, R184, R132 ;  /* 0x000000b88d847223 */ /* 0x040fe20000010084 */
[----:B------:R-:W-:Y:S01]  /*8d80*/  FFMA.FTZ R140, R141, R131, -R140 ;  /* 0x000000838d8c7223 */ /* 0x000fe2000001088c */
[C---:B------:R-:W-:Y:S01]  /*8d90*/  FFMA.FTZ R130, R114.reuse, -R130, R214 ;  /* 0x8000008272827223 */ /* 0x040fe200000100d6 */
[----:B------:R-:W-:Y:S01]  /*8da0*/  FMUL.FTZ R114, R114, R187 ;  /* 0x000000bb72727220 */ /* 0x000fe20000410000 */
[----:B------:R-:W-:Y:S01]  /*8db0*/  FADD.FTZ R134, -R183, R132 ;  /* 0x00000084b7867221 */ /* 0x000fe20000010100 */
[----:B------:R-:W-:Y:S01]  /*8dc0*/  FADD.FTZ R167, R167, R140 ;  /* 0x0000008ca7a77221 */ /* 0x000fe20000010000 */
[-C--:B------:R-:W-:Y:S01]  /*8dd0*/  FFMA.FTZ R140, R108, -R139.reuse, R220 ;  /* 0x8000008b6c8c7223 */ /* 0x080fe200000100dc */
[----:B------:R-:W-:Y:S01]  /*8de0*/  FFMA.FTZ R139, R109, -R139, R219 ;  /* 0x8000008b6d8b7223 */ /* 0x000fe200000100db */
[C---:B------:R-:W-:Y:S01]  /*8df0*/  FMUL.FTZ R132, R142.reuse, -R134 ;  /* 0x800000868e847220 */ /* 0x040fe20000410000 */
[-C--:B------:R-:W-:Y:S01]  /*8e00*/  FMUL.FTZ R135, R142, -R167.reuse ;  /* 0x800000a78e877220 */ /* 0x080fe20000410000 */
[----:B------:R-:W-:Y:S01]  /*8e10*/  FMUL.FTZ R142, R60, UR55 ;  /* 0x000000373c8e7c20 */ /* 0x000fe20008410000 */
[----:B------:R-:W-:Y:S01]  /*8e20*/  FFMA.FTZ R114, R115, R106, R114 ;  /* 0x0000006a73727223 */ /* 0x000fe20000010072 */
[C---:B------:R-:W-:Y:S01]  /*8e30*/  FFMA.FTZ R129, R143.reuse, R167, -R132 ;  /* 0x000000a78f817223 */ /* 0x040fe20000010884 */
[----:B------:R-:W-:Y:S01]  /*8e40*/  FFMA.FTZ R135, R143, R134, R135 ;  /* 0x000000868f877223 */ /* 0x000fe20000010087 */
[----:B------:R-:W-:Y:S01]  /*8e50*/  FMUL.FTZ R115, R117, R186 ;  /* 0x000000ba75737220 */ /* 0x000fe20000410000 */
[----:B------:R-:W-:Y:S01]  /*8e60*/  FMUL.FTZ R117, R121, R184 ;  /* 0x000000b879757220 */ /* 0x000fe20000410000 */
[----:B------:R-:W-:Y:S01]  /*8e70*/  FADD.FTZ R166, R166, R129 ;  /* 0x00000081a6a67221 */ /* 0x000fe20000010000 */
[----:B------:R-:W-:Y:S01]  /*8e80*/  FADD.FTZ R137, -R182, R135 ;  /* 0x00000087b6897221 */ /* 0x000fe20000010100 */
[----:B------:R-:W-:Y:S01]  /*8e90*/  FFMA.FTZ R129, R19, R218, R136 ;  /* 0x000000da13817223 */ /* 0x000fe20000010088 */
[----:B------:R-:W-:Y:S01]  /*8ea0*/  FMUL.FTZ R135, R108, R61 ;  /* 0x0000003d6c877220 */ /* 0x000fe20000410000 */
[----:B------:R-:W-:Y:S01]  /*8eb0*/  FFMA.FTZ R218, R110, -R138, R218 ;  /* 0x8000008a6eda7223 */ /* 0x000fe200000100da */
[C---:B------:R-:W-:Y:S01]  /*8ec0*/  FMUL.FTZ R132, R144.reuse, -R137 ;  /* 0x8000008990847220 */ /* 0x040fe20000410000 */
[----:B------:R-:W-:Y:S01]  /*8ed0*/  FMUL.FTZ R144, R144, -R166 ;  /* 0x800000a690907220 */ /* 0x000fe20000410000 */
[----:B------:R-:W-:Y:S01]  /*8ee0*/  FFMA.FTZ R138, R111, -R138, R217 ;  /* 0x8000008a6f8a7223 */ /* 0x000fe200000100d9 */
[----:B------:R-:W-:Y:S01]  /*8ef0*/  FFMA.FTZ R115, R116, R107, R115 ;  /* 0x0000006b74737223 */ /* 0x000fe20000010073 */
[C---:B------:R-:W-:Y:S01]  /*8f00*/  FFMA.FTZ R136, R145.reuse, R166, -R132 ;  /* 0x000000a691887223 */ /* 0x040fe20000010884 */
[----:B------:R-:W-:Y:S01]  /*8f10*/  FFMA.FTZ R144, R145, R137, R144 ;  /* 0x0000008991907223 */ /* 0x000fe20000010090 */
[----:B------:R-:W-:Y:S01]  /*8f20*/  FFMA.FTZ R132, R109, R60, R135 ;  /* 0x0000003c6d847223 */ /* 0x000fe20000010087 */
[----:B------:R-:W-:Y:S01]  /*8f30*/  FMUL.FTZ R109, R61, UR55 ;  /* 0x000000373d6d7c20 */ /* 0x000fe20008410000 */
[----:B------:R-:W-:Y:S01]  /*8f40*/  FADD.FTZ R108, R165, R136 ;  /* 0x00000088a56c7221 */ /* 0x000fe20000010000 */
[----:B------:R-:W-:Y:S01]  /*8f50*/  FADD.FTZ R181, -R181, R144 ;  /* 0x00000090b5b57221 */ /* 0x000fe20000010100 */
[----:B------:R-:W-:Y:S01]  /*8f60*/  FFMA.FTZ R135, R61, UR54, -R142 ;  /* 0x000000363d877c23 */ /* 0x000fe2000801088e */
[----:B------:R-:W-:Y:S01]  /*8f70*/  FMUL.FTZ R144, R2, R61 ;  /* 0x0000003d02907220 */ /* 0x000fe20000410000 */
[----:B------:R-:W-:Y:S01]  /*8f80*/  FFMA.FTZ R142, R60, UR54, R109 ;  /* 0x000000363c8e7c23 */ /* 0x000fe2000801006d */
[C---:B------:R-:W-:Y:S01]  /*8f90*/  FMUL.FTZ R136, R146.reuse, -R181 ;  /* 0x800000b592887220 */ /* 0x040fe20000410000 */
[----:B------:R-:W-:Y:S01]  /*8fa0*/  FMUL.FTZ R146, R146, -R108 ;  /* 0x8000006c92927220 */ /* 0x000fe20000410000 */
[----:B------:R-:W-:Y:S01]  /*8fb0*/  FMUL.FTZ R141, R140, R135 ;  /* 0x000000878c8d7220 */ /* 0x000fe20000410000 */
[----:B------:R-:W-:Y:S01]  /*8fc0*/  FMUL.FTZ R60, R2, R60 ;  /* 0x0000003c023c7220 */ /* 0x000fe20000410000 */
[----:B------:R-:W-:Y:S01]  /*8fd0*/  FFMA.FTZ R61, R147, R108, -R136 ;  /* 0x0000006c933d7223 */ /* 0x000fe20000010888 */
[C---:B------:R-:W-:Y:S01]  /*8fe0*/  FMUL.FTZ R136, R140.reuse, R144 ;  /* 0x000000908c887220 */ /* 0x040fe20000410000 */
[----:B------:R-:W-:Y:S01]  /*8ff0*/  FMUL.FTZ R109, R111, R62 ;  /* 0x0000003e6f6d7220 */ /* 0x000fe20000410000 */
[----:B------:R-:W-:Y:S01]  /*9000*/  FFMA.FTZ R147, R147, R181, R146 ;  /* 0x000000b593937223 */ /* 0x000fe20000010092 */
[C---:B------:R-:W-:Y:S01]  /*9010*/  FFMA.FTZ R142, R139.reuse, R142, R141 ;  /* 0x0000008e8b8e7223 */ /* 0x040fe2000001008d */
[-C--:B------:R-:W-:Y:S01]  /*9020*/  FMUL.FTZ R135, R140, R60.reuse ;  /* 0x0000003c8c877220 */ /* 0x080fe20000410000 */
[----:B------:R-:W-:Y:S01]  /*9030*/  FADD.FTZ R111, R164, R61 ;  /* 0x0000003da46f7221 */ /* 0x000fe20000010000 */
[-C--:B------:R-:W-:Y:S01]  /*9040*/  FFMA.FTZ R136, R139, R60.reuse, R136 ;  /* 0x0000003c8b887223 */ /* 0x080fe20000010088 */
[----:B------:R-:W-:Y:S01]  /*9050*/  FFMA.FTZ R109, R110, R173, R109 ;  /* 0x000000ad6e6d7223 */ /* 0x000fe2000001006d */
[----:B------:R-:W-:Y:S01]  /*9060*/  FADD.FTZ R180, -R180, R147 ;  /* 0x00000093b4b47221 */ /* 0x000fe20000010100 */
[C---:B------:R-:W-:Y:S01]  /*9070*/  FMUL.FTZ R60, R105.reuse, R60 ;  /* 0x0000003c693c7220 */ /* 0x040fe20000410000 */
[C---:B------:R-:W-:Y:S01]  /*9080*/  FMUL.FTZ R61, R105.reuse, R144 ;  /* 0x00000090693d7220 */ /* 0x040fe20000410000 */
[----:B------:R-:W-:Y:S01]  /*9090*/  FFMA.FTZ R110, R105, R132, R142 ;  /* 0x00000084696e7223 */ /* 0x000fe2000001008e */
[----:B------:R-:W-:Y:S01]  /*90a0*/  FFMA.FTZ R135, R139, R144, -R135 ;  /* 0x000000908b877223 */ /* 0x000fe20000010887 */
[----:B------:R-:W-:Y:S01]  /*90b0*/  FMUL.FTZ R105, R148, -R111 ;  /* 0x8000006f94697220 */ /* 0x000fe20000410000 */
[----:B------:R-:W-:Y:S01]  /*90c0*/  FMUL.FTZ R144, R62, UR55 ;  /* 0x000000373e907c20 */ /* 0x000fe20008410000 */
[----:B------:R-:W-:Y:S01]  /*90d0*/  FMUL.FTZ R139, R173, UR55 ;  /* 0x00000037ad8b7c20 */ /* 0x000fe20008410000 */
[-C--:B------:R-:W-:Y:S01]  /*90e0*/  FMUL.FTZ R140, R148, -R180.reuse ;  /* 0x800000b4948c7220 */ /* 0x080fe20000410000 */
[----:B------:R-:W-:Y:S01]  /*90f0*/  FFMA.FTZ R142, R149, R180, R105 ;  /* 0x000000b4958e7223 */ /* 0x000fe20000010069 */
[----:B------:R-:W-:Y:S01]  /*9100*/  FFMA.FTZ R105, R173, UR54, R144 ;  /* 0x00000036ad697c23 */ /* 0x000fe20008010090 */
[----:B------:R-:W-:Y:S01]  /*9110*/  FFMA.FTZ R139, R62, UR54, -R139 ;  /* 0x000000363e8b7c23 */ /* 0x000fe2000801088b */
[C---:B------:R-:W-:Y:S01]  /*9120*/  FMUL.FTZ R141, R3.reuse, R62 ;  /* 0x0000003e038d7220 */ /* 0x040fe20000410000 */
[----:B------:R-:W-:Y:S01]  /*9130*/  FMUL.FTZ R173, R3, R173 ;  /* 0x000000ad03ad7220 */ /* 0x000fe20000410000 */
[----:B------:R-:W-:Y:S01]  /*9140*/  FFMA.FTZ R140, R149, R111, -R140 ;  /* 0x0000006f958c7223 */ /* 0x000fe2000001088c */
[----:B------:R-:W-:Y:S01]  /*9150*/  FADD.FTZ R179, -R179, R142 ;  /* 0x0000008eb3b37221 */ /* 0x000fe20000010100 */
[C---:B------:R-:W-:Y:S01]  /*9160*/  FMUL.FTZ R143, R138.reuse, R141 ;  /* 0x0000008d8a8f7220 */ /* 0x040fe20000410000 */
[C---:B------:R-:W-:Y:S01]  /*9170*/  FMUL.FTZ R142, R138.reuse, R139 ;  /* 0x0000008b8a8e7220 */ /* 0x040fe20000410000 */
[----:B------:R-:W-:Y:S01]  /*9180*/  FMUL.FTZ R62, R138, R173 ;  /* 0x000000ad8a3e7220 */ /* 0x000fe20000410000 */
[----:B------:R-:W-:Y:S01]  /*9190*/  FADD.FTZ R138, R163, R140 ;  /* 0x0000008ca38a7221 */ /* 0x000fe20000010000 */
[----:B------:R-:W-:Y:S01]  /*91a0*/  FMUL.FTZ R140, R150, -R179 ;  /* 0x800000b3968c7220 */ /* 0x000fe20000410000 */
[----:B------:R-:W-:Y:S01]  /*91b0*/  FFMA.FTZ R139, R218, R173, R143 ;  /* 0x000000adda8b7223 */ /* 0x000fe2000001008f */
[----:B------:R-:W-:Y:S01]  /*91c0*/  FMUL.FTZ R145, R113, R188 ;  /* 0x000000bc71917220 */ /* 0x000fe20000410000 */
[-C--:B------:R-:W-:Y:S01]  /*91d0*/  FMUL.FTZ R150, R150, -R138.reuse ;  /* 0x8000008a96967220 */ /* 0x080fe20000410000 */
[----:B------:R-:W-:Y:S01]  /*91e0*/  FFMA.FTZ R143, R151, R138, -R140 ;  /* 0x0000008a978f7223 */ /* 0x000fe2000001088c */
[----:B------:R-:W-:Y:S01]  /*91f0*/  FMUL.FTZ R121, R167, UR55 ;  /* 0x00000037a7797c20 */ /* 0x000fe20008410000 */
[----:B------:R-:W-:Y:S01]  /*9200*/  FFMA.FTZ R118, R118, R169, R119 ;  /* 0x000000a976767223 */ /* 0x000fe20000010077 */
[----:B------:R-:W-:Y:S01]  /*9210*/  FFMA.FTZ R151, R151, R179, R150 ;  /* 0x000000b397977223 */ /* 0x000fe20000010096 */
[----:B------:R-:W-:Y:S01]  /*9220*/  FADD.FTZ R113, R162, R143 ;  /* 0x0000008fa2717221 */ /* 0x000fe20000010000 */
[----:B------:R-:W-:Y:S01]  /*9230*/  FFMA.FTZ R117, R120, R131, R117 ;  /* 0x0000008378757223 */ /* 0x000fe20000010075 */
[----:B------:R-:W-:Y:S01]  /*9240*/  FMUL.FTZ R123, R123, R134 ;  /* 0x000000867b7b7220 */ /* 0x000fe20000410000 */
[----:B------:R-:W-:Y:S01]  /*9250*/  FADD.FTZ R178, -R178, R151 ;  /* 0x00000097b2b27221 */ /* 0x000fe20000010100 */
[----:B------:R-:W-:Y:S01]  /*9260*/  FMUL.FTZ R140, R152, -R113 ;  /* 0x80000071988c7220 */ /* 0x000fe20000410000 */
[----:B------:R-:W-:Y:S01]  /*9270*/  FMUL.FTZ R120, R134, UR55 ;  /* 0x0000003786787c20 */ /* 0x000fe20008410000 */
[-C--:B------:R-:W-:Y:S01]  /*9280*/  FFMA.FTZ R122, R122, R167.reuse, R123 ;  /* 0x000000a77a7a7223 */ /* 0x080fe2000001007b */
[-C--:B------:R-:W-:Y:S01]  /*9290*/  FMUL.FTZ R152, R152, -R178.reuse ;  /* 0x800000b298987220 */ /* 0x080fe20000410000 */
[----:B------:R-:W-:Y:S01]  /*92a0*/  FFMA.FTZ R140, R153, R178, R140 ;  /* 0x000000b2998c7223 */ /* 0x000fe2000001008c */
[----:B------:R-:W-:Y:S01]  /*92b0*/  FFMA.FTZ R143, R167, UR54, R120 ;  /* 0x00000036a78f7c23 */ /* 0x000fe20008010078 */
[----:B------:R-:W-:Y:S01]  /*92c0*/  FMUL.FTZ R167, R9, R167 ;  /* 0x000000a709a77220 */ /* 0x000fe20000410000 */
[----:B------:R-:W-:Y:S01]  /*92d0*/  FFMA.FTZ R116, R153, R113, -R152 ;  /* 0x0000007199747223 */ /* 0x000fe20000010898 */
[----:B------:R-:W-:Y:S01]  /*92e0*/  FADD.FTZ R177, -R177, R140 ;  /* 0x0000008cb1b17221 */ /* 0x000fe20000010100 */
[----:B------:R-:W-:Y:S01]  /*92f0*/  FFMA.FTZ R105, R218, R105, R142 ;  /* 0x00000069da697223 */ /* 0x000fe2000001008e */
[----:B------:R-:W-:Y:S01]  /*9300*/  FMUL.FTZ R142, R79, R167 ;  /* 0x000000a74f8e7220 */ /* 0x000fe20000410000 */
[----:B------:R-:W-:Y:S01]  /*9310*/  FADD.FTZ R116, R161, R116 ;  /* 0x00000074a1747221 */ /* 0x000fe20000010000 */
[----:B------:R-:W-:Y:S01]  /*9320*/  FMUL.FTZ R140, R154, -R177 ;  /* 0x800000b19a8c7220 */ /* 0x000fe20000410000 */
[----:B------:R-:W-:Y:S01]  /*9330*/  SHF.L.U32 R146, R83, 0x5, RZ ;  /* 0x0000000553927819 */ /* 0x000fe200000006ff */
[----:B------:R-:W-:Y:S01]  /*9340*/  FFMA.FTZ R112, R112, R63, R145 ;  /* 0x0000003f70707223 */ /* 0x000fe20000010091 */
[-C--:B------:R-:W-:Y:S01]  /*9350*/  FMUL.FTZ R154, R154, -R116.reuse ;  /* 0x800000749a9a7220 */ /* 0x080fe20000410000 */
[----:B------:R-:W-:Y:S01]  /*9360*/  FFMA.FTZ R119, R155, R116, -R140 ;  /* 0x000000749b777223 */ /* 0x000fe2000001088c */
[----:B------:R-:W-:Y:S01]  /*9370*/  FFMA.FTZ R140, R134, UR54, -R121 ;  /* 0x00000036868c7c23 */ /* 0x000fe20008010879 */
[----:B------:R-:W-:Y:S01]  /*9380*/  FMUL.FTZ R121, R9, R134 ;  /* 0x0000008609797220 */ /* 0x000fe20000410000 */
[----:B------:R-:W-:Y:S01]  /*9390*/  FFMA.FTZ R155, R155, R177, R154 ;  /* 0x000000b19b9b7223 */ /* 0x000fe2000001009a */
[----:B------:R-:W-:Y:S01]  /*93a0*/  FADD.FTZ R160, R160, R119 ;  /* 0x00000077a0a07221 */ /* 0x000fe20000010000 */
[C---:B------:R-:W-:Y:S01]  /*93b0*/  FMUL.FTZ R134, R79.reuse, R140 ;  /* 0x0000008c4f867220 */ /* 0x040fe20000410000 */
[----:B------:R-:W-:Y:S01]  /*93c0*/  FMUL.FTZ R123, R79, R121 ;  /* 0x000000794f7b7220 */ /* 0x000fe20000410000 */
[----:B------:R-:W-:Y:S01]  /*93d0*/  FADD.FTZ R119, -R176, R155 ;  /* 0x0000009bb0777221 */ /* 0x000fe20000010100 */
[-C--:B------:R-:W-:Y:S01]  /*93e0*/  FMUL.FTZ R120, R156, -R160.reuse ;  /* 0x800000a09c787220 */ /* 0x080fe20000410000 */
[C---:B------:R-:W-:Y:S01]  /*93f0*/  FFMA.FTZ R79, R206.reuse, R143, R134 ;  /* 0x0000008fce4f7223 */ /* 0x040fe20000010086 */
[----:B------:R-:W-:Y:S01]  /*9400*/  FFMA.FTZ R140, R206, R167, R123 ;  /* 0x000000a7ce8c7223 */ /* 0x000fe2000001007b */
[-C--:B------:R-:W-:Y:S01]  /*9410*/  FMUL.FTZ R123, R156, -R119.reuse ;  /* 0x800000779c7b7220 */ /* 0x080fe20000410000 */
[C---:B------:R-:W-:Y:S01]  /*9420*/  FFMA.FTZ R134, R157.reuse, R119, R120 ;  /* 0x000000779d867223 */ /* 0x040fe20000010078 */
[----:B------:R-:W-:Y:S01]  /*9430*/  IADD3 R143, R146, 0x2, RZ ;  /* 0x00000002928f7810 */ /* 0x000fe20007ffe0ff */
[----:B------:R-:W-:Y:S01]  /*9440*/  FMUL.FTZ R124, R124, R137 ;  /* 0x000000897c7c7220 */ /* 0x000fe20000410000 */
[----:B------:R-:W-:Y:S01]  /*9450*/  FFMA.FTZ R120, R157, R160, -R123 ;  /* 0x000000a09d787223 */ /* 0x000fe2000001087b */
[----:B------:R-:W-:Y:S01]  /*9460*/  FADD.FTZ R175, -R175, R134 ;  /* 0x00000086afaf7221 */ /* 0x000fe20000010100 */
[C---:B------:R-:W-:Y:S01]  /*9470*/  IADD3 R144, R146.reuse, 0x3, RZ ;  /* 0x0000000392907810 */ /* 0x040fe20007ffe0ff */
[----:B------:R-:W-:Y:S01]  /*9480*/  FFMA.FTZ R125, R125, R166, R124 ;  /* 0x000000a67d7d7223 */ /* 0x000fe2000001007c */
[----:B------:R-:W-:Y:S01]  /*9490*/  IADD3 R123, R146, 0x1, RZ ;  /* 0x00000001927b7810 */ /* 0x000fe20007ffe0ff */
[----:B------:R-:W-:Y:S01]  /*94a0*/  FADD.FTZ R120, R159, R120 ;  /* 0x000000789f787221 */ /* 0x000fe20000010000 */
[-C--:B------:R-:W-:Y:S01]  /*94b0*/  LEA.HI.SX32 R148, R143, R146.reuse, 0x1b ;  /* 0x000000928f947211 */ /* 0x080fe200078fdaff */
[----:B------:R-:W-:Y:S01]  /*94c0*/  FMUL.FTZ R143, R17, R175 ;  /* 0x000000af118f7220 */ /* 0x000fe20000410000 */
[-C--:B------:R-:W-:Y:S01]  /*94d0*/  LEA.HI.SX32 R150, R144, R146.reuse, 0x1b ;  /* 0x0000009290967211 */ /* 0x080fe200078fdaff */
[----:B------:R-:W-:Y:S01]  /*94e0*/  FMUL.FTZ R153, R13, R179 ;  /* 0x000000b30d997220 */ /* 0x000fe20000410000 */
[----:B------:R-:W-:Y:S01]  /*94f0*/  LEA.HI.SX32 R134, R123, R146, 0x1b ;  /* 0x000000927b867211 */ /* 0x000fe200078fdaff */
[----:B------:R-:W-:Y:S01]  /*9500*/  FMUL.FTZ R123, R17, R120 ;  /* 0x00000078117b7220 */ /* 0x000fe20000410000 */
[----:B------:R-:W-:Y:S01]  /*9510*/  LEA.HI.SX32 R144, R146, R146, 0x1b ;  /* 0x0000009292907211 */ /* 0x000fe200078fdaff */
[----:B------:R-:W-:Y:S01]  /*9520*/  FMUL.FTZ R145, R64, R143 ;  /* 0x0000008f40917220 */ /* 0x000fe20000410000 */
[----:B------:R-:W-:Y:S01]  /*9530*/  FMUL.FTZ R146, R16, R119 ;  /* 0x0000007710927220 */ /* 0x000fe20000410000 */
[-C--:B------:R-:W-:Y:S01]  /*9540*/  LEA R152, R134, R81.reuse, 0x2 ;  /* 0x0000005186987211 */ /* 0x080fe200078e10ff */
[----:B------:R-:W-:Y:S01]  /*9550*/  FMUL.FTZ R134, R16, R160 ;  /* 0x000000a010867220 */ /* 0x000fe20000410000 */
[----:B------:R-:W-:Y:S01]  /*9560*/  LEA R154, R148, R81, 0x2 ;  /* 0x00000051949a7211 */ /* 0x000fe200078e10ff */
[-C--:B------:R-:W-:Y:S01]  /*9570*/  FFMA.FTZ R145, R228, R123.reuse, R145 ;  /* 0x0000007be4917223 */ /* 0x080fe20000010091 */
[----:B------:R-:W-:Y:S01]  /*9580*/  FMUL.FTZ R148, R192, R146 ;  /* 0x00000092c0947220 */ /* 0x000fe20000410000 */
[----:B------:R-:W-:Y:S01]  /*9590*/  FMUL.FTZ R124, R64, R123 ;  /* 0x0000007b407c7220 */ /* 0x000fe20000410000 */
[-C--:B------:R-:W-:Y:S01]  /*95a0*/  FMUL.FTZ R149, R99, R134.reuse ;  /* 0x0000008663957220 */ /* 0x080fe20000410000 */
[----:B------:R-:W-:Y:S01]  /*95b0*/  FADD.FTZ R145, RZ, R145 ;  /* 0x00000091ff917221 */ /* 0x000fe20000010000 */
[-C--:B------:R-:W-:Y:S01]  /*95c0*/  FFMA.FTZ R148, R191, R134.reuse, R148 ;  /* 0x00000086bf947223 */ /* 0x080fe20000010094 */
[----:B------:R-:W-:Y:S01]  /*95d0*/  LEA R144, R144, R81, 0x2 ;  /* 0x0000005190907211 */ /* 0x000fe200078e10ff */
[----:B------:R-:W-:Y:S01]  /*95e0*/  FMUL.FTZ R123, R102, R123 ;  /* 0x0000007b667b7220 */ /* 0x000fe20000410000 */
[-C--:B------:R-:W-:Y:S01]  /*95f0*/  FFMA.FTZ R124, R228, R143.reuse, -R124 ;  /* 0x0000008fe47c7223 */ /* 0x080fe2000001087c */
[----:B------:R-:W-:Y:S01]  /*9600*/  FMUL.FTZ R134, R192, R134 ;  /* 0x00000086c0867220 */ /* 0x000fe20000410000 */
[----:B------:R-:W-:Y:S01]  /*9610*/  FMUL.FTZ R143, R102, R143 ;  /* 0x0000008f668f7220 */ /* 0x000fe20000410000 */
[----:B------:R-:W-:Y:S01]  /*9620*/  FADD.FTZ R145, R145, R148 ;  /* 0x0000009491917221 */ /* 0x000fe20000010000 */
[----:B------:R-:W-:Y:S01]  /*9630*/  FMUL.FTZ R148, R15, R177 ;  /* 0x000000b10f947220 */ /* 0x000fe20000410000 */
[----:B------:R-:W-:Y:S01]  /*9640*/  FFMA.FTZ R147, R191, R146, -R134 ;  /* 0x00000092bf937223 */ /* 0x000fe20000010886 */
[----:B------:R0:W-:Y:S01]  /*9650*/  STS [R144+0x2100], R123 ;  /* 0x0021007b90007388 */ /* 0x0001e20000000800 */
[----:B------:R-:W-:Y:S01]  /*9660*/  FMUL.FTZ R134, R15, R116 ;  /* 0x000000740f867220 */ /* 0x000fe20000410000 */
[----:B------:R-:W-:Y:S01]  /*9670*/  FADD.FTZ R124, RZ, R124 ;  /* 0x0000007cff7c7221 */ /* 0x000fe20000010000 */
[----:B------:R-:W-:Y:S01]  /*9680*/  LEA R151, R150, R81, 0x2 ;  /* 0x0000005196977211 */ /* 0x000fe200078e10ff */
[----:B------:R1:W-:Y:S01]  /*9690*/  STS [R152+0x2104], R143 ;  /* 0x0021048f98007388 */ /* 0x0003e20000000800 */
[----:B------:R-:W-:Y:S01]  /*96a0*/  FMUL.FTZ R146, R99, R146 ;  /* 0x0000009263927220 */ /* 0x000fe20000410000 */
[----:B------:R-:W-:Y:S01]  /*96b0*/  FADD.FTZ R124, R124, R147 ;  /* 0x000000937c7c7221 */ /* 0x000fe20000010000 */
[-C--:B------:R-:W-:Y:S01]  /*96c0*/  FMUL.FTZ R147, R65, R148.reuse ;  /* 0x0000009441937220 */ /* 0x080fe20000410000 */
[----:B------:R2:W-:Y:S01]  /*96d0*/  STS [R154+0x2108], R149 ;  /* 0x002108959a007388 */ /* 0x0005e20000000800 */
[----:B------:R-:W-:Y:S01]  /*96e0*/  FMUL.FTZ R155, R69, R153 ;  /* 0x00000099459b7220 */ /* 0x000fe20000410000 */
[----:B0-----:R-:W-:Y:S01]  /*96f0*/  FMUL.FTZ R123, R193, R148 ;  /* 0x00000094c17b7220 */ /* 0x001fe20000410000 */
[----:B------:R-:W-:Y:S01]  /*9700*/  FMUL.FTZ R161, R137, UR55 ;  /* 0x0000003789a17c20 */ /* 0x000fe20008410000 */
[----:B------:R0:W-:Y:S01]  /*9710*/  STS [R151+0x210c], R146 ;  /* 0x00210c9297007388 */ /* 0x0001e20000000800 */
[----:B------:R-:W-:Y:S01]  /*9720*/  FMUL.FTZ R159, R11, R181 ;  /* 0x000000b50b9f7220 */ /* 0x000fe20000410000 */
[-C--:B-1----:R-:W-:Y:S01]  /*9730*/  FMUL.FTZ R143, R193, R134.reuse ;  /* 0x00000086c18f7220 */ /* 0x082fe20000410000 */
[----:B------:R-:W-:Y:S01]  /*9740*/  FMUL.FTZ R152, R14, R113 ;  /* 0x000000710e987220 */ /* 0x000fe20000410000 */
[----:B------:R-:W-:Y:S01]  /*9750*/  FFMA.FTZ R150, R194, R134, R123 ;  /* 0x00000086c2967223 */ /* 0x000fe2000001007b */
[----:B------:R-:W-:Y:S01]  /*9760*/  STS [R144+0x2114], R147 ;  /* 0x0021149390007388 */ /* 0x000fe20000000800 */
[----:B--2---:R-:W-:Y:S01]  /*9770*/  FMUL.FTZ R154, R14, R178 ;  /* 0x000000b20e9a7220 */ /* 0x004fe20000410000 */
[----:B------:R-:W-:Y:S01]  /*9780*/  FFMA.FTZ R143, R194, R148, -R143 ;  /* 0x00000094c28f7223 */ /* 0x000fe2000001088f */
[----:B------:R-:W-:Y:S01]  /*9790*/  FMUL.FTZ R123, R67, R152 ;  /* 0x00000098437b7220 */ /* 0x000fe20000410000 */
[----:B------:R-:W-:Y:S01]  /*97a0*/  FADD.FTZ R145, R145, R150 ;  /* 0x0000009691917221 */ /* 0x000fe20000010000 */
[-C--:B------:R-:W-:Y:S01]  /*97b0*/  FMUL.FTZ R156, R67, R154.reuse ;  /* 0x0000009a439c7220 */ /* 0x080fe20000410000 */
[----:B------:R-:W-:Y:S01]  /*97c0*/  FADD.FTZ R124, R124, R143 ;  /* 0x0000008f7c7c7221 */ /* 0x000fe20000010000 */
[----:B------:R-:W-:Y:S01]  /*97d0*/  FFMA.FTZ R149, R195, R154, -R123 ;  /* 0x0000009ac3957223 */ /* 0x000fe2000001087b */
[----:B------:R-:W-:Y:S01]  /*97e0*/  FMUL.FTZ R123, R65, R134 ;  /* 0x00000086417b7220 */ /* 0x000fe20000410000 */
[----:B------:R-:W-:Y:S01]  /*97f0*/  FFMA.FTZ R156, R195, R152, R156 ;  /* 0x00000098c39c7223 */ /* 0x000fe2000001009c */
[----:B0-----:R-:W-:Y:S01]  /*9800*/  FMUL.FTZ R151, R13, R138 ;  /* 0x0000008a0d977220 */ /* 0x001fe20000410000 */
[----:B------:R-:W-:Y:S01]  /*9810*/  FMUL.FTZ R134, R12, R180 ;  /* 0x000000b40c867220 */ /* 0x000fe20000410000 */
[----:B------:R-:W-:Y:S01]  /*9820*/  FMUL.FTZ R163, R7, R128 ;  /* 0x0000008007a37220 */ /* 0x000fe20000410000 */
[----:B------:R-:W-:Y:S01]  /*9830*/  FADD.FTZ R143, R145, R156 ;  /* 0x0000009c918f7221 */ /* 0x000fe20000010000 */
[----:B------:R-:W-:Y:S01]  /*9840*/  FADD.FTZ R145, R124, R149 ;  /* 0x000000957c917221 */ /* 0x000fe20000010000 */
[----:B------:R-:W-:Y:S01]  /*9850*/  FMUL.FTZ R124, R12, R111 ;  /* 0x0000006f0c7c7220 */ /* 0x000fe20000410000 */
[----:B------:R-:W-:Y:S01]  /*9860*/  FMUL.FTZ R149, R66, R152 ;  /* 0x0000009842957220 */ /* 0x000fe20000410000 */
[-C--:B------:R-:W-:Y:S01]  /*9870*/  FMUL.FTZ R150, R69, R151.reuse ;  /* 0x0000009745967220 */ /* 0x080fe20000410000 */
[----:B------:R0:W-:Y:S01]  /*9880*/  STS [R144+0x2110], R123 ;  /* 0x0021107b90007388 */ /* 0x0001e20000000800 */
[C---:B------:R-:W-:Y:S01]  /*9890*/  FMUL.FTZ R146, R71.reuse, R134 ;  /* 0x0000008647927220 */ /* 0x040fe20000410000 */
[----:B------:R-:W-:Y:S01]  /*98a0*/  FMUL.FTZ R152, R71, R124 ;  /* 0x0000007c47987220 */ /* 0x000fe20000410000 */
[C---:B------:R-:W-:Y:S01]  /*98b0*/  FFMA.FTZ R148, R198.reuse, R151, R155 ;  /* 0x00000097c6947223 */ /* 0x040fe2000001009b */
[----:B------:R1:W-:Y:S01]  /*98c0*/  STS [R144+0x2118], R149 ;  /* 0x0021189590007388 */ /* 0x0003e20000000800 */
[-C--:B------:R-:W-:Y:S01]  /*98d0*/  FFMA.FTZ R150, R198, R153.reuse, -R150 ;  /* 0x00000099c6967223 */ /* 0x080fe20000010896 */
[----:B------:R-:W-:Y:S01]  /*98e0*/  FMUL.FTZ R155, R11, R108 ;  /* 0x0000006c0b9b7220 */ /* 0x000fe20000410000 */
[CC--:B------:R-:W-:Y:S01]  /*98f0*/  FFMA.FTZ R146, R199.reuse, R124.reuse, R146 ;  /* 0x0000007cc7927223 */ /* 0x0c0fe20000010092 */
[----:B------:R-:W-:Y:S01]  /*9900*/  FMUL.FTZ R157, R70, R124 ;  /* 0x0000007c469d7220 */ /* 0x000fe20000410000 */
[----:B------:R-:W-:Y:S01]  /*9910*/  FMUL.FTZ R153, R68, R153 ;  /* 0x0000009944997220 */ /* 0x000fe20000410000 */
[----:B0-----:R-:W-:Y:S01]  /*9920*/  FMUL.FTZ R123, R66, R154 ;  /* 0x0000009a427b7220 */ /* 0x001fe20000410000 */
[-C--:B------:R-:W-:Y:S01]  /*9930*/  FFMA.FTZ R147, R199, R134.reuse, -R152 ;  /* 0x00000086c7937223 */ /* 0x080fe20000010898 */
[----:B------:R-:W-:Y:S01]  /*9940*/  FFMA.FTZ R124, R166, UR54, R161 ;  /* 0x00000036a67c7c23 */ /* 0x000fe200080100a1 */
[----:B------:R-:W-:Y:S01]  /*9950*/  FMUL.FTZ R151, R68, R151 ;  /* 0x0000009744977220 */ /* 0x000fe20000410000 */
[----:B-1----:R-:W-:Y:S01]  /*9960*/  FMUL.FTZ R149, R70, R134 ;  /* 0x0000008646957220 */ /* 0x002fe20000410000 */
[----:B------:R-:W-:Y:S01]  /*9970*/  FMUL.FTZ R134, R166, UR55 ;  /* 0x00000037a6867c20 */ /* 0x000fe20008410000 */
[----:B------:R0:W-:Y:S01]  /*9980*/  STS [R144+0x211c], R123 ;  /* 0x00211c7b90007388 */ /* 0x0001e20000000800 */
[----:B------:R-:W-:Y:S01]  /*9990*/  FMUL.FTZ R166, R10, R166 ;  /* 0x000000a60aa67220 */ /* 0x000fe20000410000 */
[----:B------:R-:W-:Y:S01]  /*99a0*/  FMUL.FTZ R161, R72, R155 ;  /* 0x0000009b48a17220 */ /* 0x000fe20000410000 */
[----:B------:R-:W-:Y:S01]  /*99b0*/  FMUL.FTZ R154, R10, R137 ;  /* 0x000000890a9a7220 */ /* 0x000fe20000410000 */
[----:B------:R1:W-:Y:S01]  /*99c0*/  STS [R144+0x2124], R153 ;  /* 0x0021249990007388 */ /* 0x0003e20000000800 */
[----:B------:R-:W-:Y:S01]  /*99d0*/  FFMA.FTZ R134, R137, UR54, -R134 ;  /* 0x0000003689867c23 */ /* 0x000fe20008010886 */
[----:B------:R-:W-:Y:S01]  /*99e0*/  FFMA.FTZ R142, R206, R121, -R142 ;  /* 0x00000079ce8e7223 */ /* 0x000fe2000001088e */
[-C--:B------:R-:W-:Y:S01]  /*99f0*/  FMUL.FTZ R152, R75, R154.reuse ;  /* 0x0000009a4b987220 */ /* 0x080fe20000410000 */
[----:B------:R2:W-:Y:S01]  /*9a00*/  STS [R144+0x212c], R149 ;  /* 0x00212c9590007388 */ /* 0x0005e20000000800 */
[----:B------:R-:W-:Y:S01]  /*9a10*/  FMUL.FTZ R137, R74, R154 ;  /* 0x0000009a4a897220 */ /* 0x000fe20000410000 */
[----:B0-----:R-:W-:Y:S01]  /*9a20*/  FMUL.FTZ R123, R73, R159 ;  /* 0x0000009f497b7220 */ /* 0x001fe20000410000 */
[----:B------:R-:W-:Y:S01]  /*9a30*/  FMUL.FTZ R165, R126, R163 ;  /* 0x000000a37ea57220 */ /* 0x000fe20000410000 */
[----:B------:R0:W-:Y:S01]  /*9a40*/  STS [R144+0x2120], R151 ;  /* 0x0021209790007388 */ /* 0x0001e20000000800 */
[----:B------:R-:W-:Y:S01]  /*9a50*/  FADD.FTZ R150, R145, R150 ;  /* 0x0000009691967221 */ /* 0x000fe20000010000 */
[-C--:B-1----:R-:W-:Y:S01]  /*9a60*/  FMUL.FTZ R153, R75, R166.reuse ;  /* 0x000000a64b997220 */ /* 0x082fe20000410000 */
[----:B------:R-:W-:Y:S01]  /*9a70*/  FADD.FTZ R143, R143, R148 ;  /* 0x000000948f8f7221 */ /* 0x000fe20000010000 */
[----:B------:R1:W-:Y:S01]  /*9a80*/  STS [R144+0x2130], R161 ;  /* 0x002130a190007388 */ /* 0x0003e20000000800 */
[----:B------:R-:W-:Y:S01]  /*9a90*/  FADD.FTZ R150, R150, R147 ;  /* 0x0000009396967221 */ /* 0x000fe20000010000 */
[-C--:B--2---:R-:W-:Y:S01]  /*9aa0*/  FFMA.FTZ R149, R202, R155.reuse, R123 ;  /* 0x0000009bca957223 */ /* 0x084fe2000001007b */
[----:B------:R-:W-:Y:S01]  /*9ab0*/  FMUL.FTZ R123, R74, R166 ;  /* 0x000000a64a7b7220 */ /* 0x000fe20000410000 */
[----:B------:R2:W-:Y:S01]  /*9ac0*/  STS [R144+0x2128], R157 ;  /* 0x0021289d90007388 */ /* 0x0005e20000000800 */
[----:B------:R-:W-:Y:S01]  /*9ad0*/  FFMA.FTZ R153, R203, R154, -R153 ;  /* 0x0000009acb997223 */ /* 0x000fe20000010899 */
[----:B0-----:R-:W-:Y:S01]  /*9ae0*/  FMUL.FTZ R151, R73, R155 ;  /* 0x0000009b49977220 */ /* 0x001fe20000410000 */
[----:B------:R-:W-:Y:S01]  /*9af0*/  FMUL.FTZ R155, R76, R121 ;  /* 0x000000794c9b7220 */ /* 0x000fe20000410000 */
[----:B------:R-:W-:Y:S01]  /*9b00*/  FMUL.FTZ R154, R128, UR55 ;  /* 0x00000037809a7c20 */ /* 0x000fe20008410000 */
[----:B------:R0:W-:Y:S01]  /*9b10*/  STS [R144+0x2138], R123 ;  /* 0x0021387b90007388 */ /* 0x0001e20000000800 */
[C---:B-1----:R-:W-:Y:S01]  /*9b20*/  FMUL.FTZ R161, R169.reuse, UR55 ;  /* 0x00000037a9a17c20 */ /* 0x042fe20008410000 */
[-C--:B------:R-:W-:Y:S01]  /*9b30*/  FFMA.FTZ R151, R202, R159.reuse, -R151 ;  /* 0x0000009fca977223 */ /* 0x080fe20000010897 */
[----:B------:R-:W-:Y:S01]  /*9b40*/  FMUL.FTZ R159, R72, R159 ;  /* 0x0000009f489f7220 */ /* 0x000fe20000410000 */
[----:B------:R-:W-:Y:S01]  /*9b50*/  FFMA.FTZ R121, R169, UR54, R154 ;  /* 0x00000036a9797c23 */ /* 0x000fe2000801009a */
[----:B--2---:R-:W-:Y:S01]  /*9b60*/  FMUL.FTZ R157, R131, UR55 ;  /* 0x00000037839d7c20 */ /* 0x004fe20008410000 */
[----:B------:R-:W-:Y:S01]  /*9b70*/  FFMA.FTZ R161, R128, UR54, -R161 ;  /* 0x0000003680a17c23 */ /* 0x000fe200080108a1 */
[C---:B------:R-:W-:Y:S01]  /*9b80*/  FMUL.FTZ R128, R184.reuse, UR55 ;  /* 0x00000037b8807c20 */ /* 0x040fe20008410000 */
[----:B------:R1:W-:Y:S01]  /*9b90*/  STS [R144+0x2144], R155 ;  /* 0x0021449b90007388 */ /* 0x0003e20000000800 */
[----:B------:R-:W-:Y:S01]  /*9ba0*/  FMUL.FTZ R169, R7, R169 ;  /* 0x000000a907a97220 */ /* 0x000fe20000410000 */
[----:B0-----:R-:W-:Y:S01]  /*9bb0*/  FFMA.FTZ R123, R184, UR54, -R157 ;  /* 0x00000036b87b7c23 */ /* 0x001fe2000801089d */
[----:B------:R-:W-:Y:S01]  /*9bc0*/  FMUL.FTZ R157, R8, R184 ;  /* 0x000000b8089d7220 */ /* 0x000fe20000410000 */
[----:B------:R0:W-:Y:S01]  /*9bd0*/  STS [R144+0x213c], R137 ;  /* 0x00213c8990007388 */ /* 0x0001e20000000800 */
[----:B------:R-:W-:Y:S01]  /*9be0*/  FADD.FTZ R148, R143, R146 ;  /* 0x000000928f947221 */ /* 0x000fe20000010000 */
[----:B------:R-:W-:Y:S01]  /*9bf0*/  FMUL.FTZ R145, R187, UR55 ;  /* 0x00000037bb917c20 */ /* 0x000fe20008410000 */
[----:B------:R-:W-:Y:S01]  /*9c00*/  FMUL.FTZ R146, R106, UR55 ;  /* 0x000000376a927c20 */ /* 0x000fe20008410000 */
[----:B------:R2:W-:Y:S01]  /*9c10*/  STS [R144+0x2134], R159 ;  /* 0x0021349f90007388 */ /* 0x0005e20000000800 */
[----:B------:R-:W-:Y:S01]  /*9c20*/  FMUL.FTZ R143, R107, UR55 ;  /* 0x000000376b8f7c20 */ /* 0x000fe20008410000 */
[----:B-1----:R-:W-:Y:S01]  /*9c30*/  FMUL.FTZ R155, R8, R131 ;  /* 0x00000083089b7220 */ /* 0x002fe20000410000 */
[----:B------:R-:W-:Y:S01]  /*9c40*/  FADD.FTZ R150, R150, R151 ;  /* 0x0000009796967221 */ /* 0x000fe20000010000 */
[----:B------:R-:W-:Y:S01]  /*9c50*/  FFMA.FTZ R152, R203, R166, R152 ;  /* 0x000000a6cb987223 */ /* 0x000fe20000010098 */
[----:B------:R-:W-:Y:S01]  /*9c60*/  FADD.FTZ R149, R148, R149 ;  /* 0x0000009594957221 */ /* 0x000fe20000010000 */
[----:B0-----:R-:W-:Y:S01]  /*9c70*/  FFMA.FTZ R137, R131, UR54, R128 ;  /* 0x0000003683897c23 */ /* 0x001fe20008010080 */
[C---:B------:R-:W-:Y:S01]  /*9c80*/  FMUL.FTZ R131, R126.reuse, R161 ;  /* 0x000000a17e837220 */ /* 0x040fe20000410000 */
[----:B------:R-:W-:Y:S01]  /*9c90*/  FMUL.FTZ R161, R126, R169 ;  /* 0x000000a97ea17220 */ /* 0x000fe20000410000 */
[C---:B------:R-:W-:Y:S01]  /*9ca0*/  FMUL.FTZ R126, R78.reuse, R155 ;  /* 0x0000009b4e7e7220 */ /* 0x040fe20000410000 */
[----:B--2---:R-:W-:Y:S01]  /*9cb0*/  FMUL.FTZ R159, R78, R157 ;  /* 0x0000009d4e9f7220 */ /* 0x004fe20000410000 */
[----:B------:R-:W-:Y:S01]  /*9cc0*/  FADD.FTZ R153, R150, R153 ;  /* 0x0000009996997221 */ /* 0x000fe20000010000 */
[----:B------:R-:W-:Y:S01]  /*9cd0*/  FFMA.FTZ R201, R27, -R201, R200 ;  /* 0x800000c91bc97223 */ /* 0x000fe200000100c8 */
[----:B------:R-:W-:Y:S01]  /*9ce0*/  FMUL.FTZ R158, R6, R107 ;  /* 0x0000006b069e7220 */ /* 0x000fe20000410000 */
[CC--:B------:R-:W-:Y:S01]  /*9cf0*/  FFMA.FTZ R128, R208.reuse, R155.reuse, R159 ;  /* 0x0000009bd0807223 */ /* 0x0c0fe2000001009f */
[C---:B------:R-:W-:Y:S01]  /*9d00*/  FMUL.FTZ R159, R77.reuse, R155 ;  /* 0x0000009b4d9f7220 */ /* 0x040fe20000410000 */
[-C--:B------:R-:W-:Y:S01]  /*9d10*/  FFMA.FTZ R155, R208, R157.reuse, -R126 ;  /* 0x0000009dd09b7223 */ /* 0x080fe2000001087e */
[----:B------:R-:W-:Y:S01]  /*9d20*/  FMUL.FTZ R157, R77, R157 ;  /* 0x0000009d4d9d7220 */ /* 0x000fe20000410000 */
[----:B------:R-:W-:Y:S01]  /*9d30*/  FFMA.FTZ R126, R106, UR54, R145 ;  /* 0x000000366a7e7c23 */ /* 0x000fe20008010091 */
[----:B------:R-:W-:Y:S01]  /*9d40*/  FADD.FTZ R149, R149, R152 ;  /* 0x0000009895957221 */ /* 0x000fe20000010000 */
[----:B------:R0:W-:Y:S01]  /*9d50*/  STS [R144+0x2148], R159 ;  /* 0x0021489f90007388 */ /* 0x0001e20000000800 */
[----:B------:R-:W-:Y:S01]  /*9d60*/  FADD.FTZ R142, R153, R142 ;  /* 0x0000008e998e7221 */ /* 0x000fe20000010000 */
[----:B------:R-:W-:Y:S01]  /*9d70*/  FFMA.FTZ R204, R26, -R204, R201 ;  /* 0x800000cc1acc7223 */ /* 0x000fe200000100c9 */
[----:B------:R-:W-:Y:S01]  /*9d80*/  FMUL.FTZ R151, R63, UR55 ;  /* 0x000000373f977c20 */ /* 0x000fe20008410000 */
[----:B------:R1:W-:Y:S01]  /*9d90*/  STS [R144+0x214c], R157 ;  /* 0x00214c9d90007388 */ /* 0x0003e20000000800 */
[----:B------:R-:W-:Y:S01]  /*9da0*/  FMUL.FTZ R147, R127, R158 ;  /* 0x0000009e7f937220 */ /* 0x000fe20000410000 */
[----:B------:R-:W-:Y:S01]  /*9db0*/  FFMA.FTZ R156, R210, R163, -R161 ;  /* 0x000000a3d29c7223 */ /* 0x000fe200000108a1 */
[----:B------:R-:W-:Y:S01]  /*9dc0*/  FADD.FTZ R149, R149, R140 ;  /* 0x0000008c95957221 */ /* 0x000fe20000010000 */
[----:B------:R-:W-:Y:S01]  /*9dd0*/  FADD.FTZ R155, R142, R155 ;  /* 0x0000009b8e9b7221 */ /* 0x000fe20000010000 */
[----:B------:R-:W-:Y:S01]  /*9de0*/  FFMA.FTZ R204, R25, -R205, R204 ;  /* 0x800000cd19cc7223 */ /* 0x000fe200000100cc */
[----:B0-----:R-:W-:Y:S01]  /*9df0*/  FMUL.FTZ R159, R5, R106 ;  /* 0x0000006a059f7220 */ /* 0x001fe20000410000 */
[----:B------:R-:W-:Y:S01]  /*9e00*/  FMUL.FTZ R106, R186, UR55 ;  /* 0x00000037ba6a7c20 */ /* 0x000fe20008410000 */
[C---:B------:R-:W-:Y:S01]  /*9e10*/  FMUL.FTZ R148, R188.reuse, UR55 ;  /* 0x00000037bc947c20 */ /* 0x040fe20008410000 */
[----:B------:R-:W-:Y:S01]  /*9e20*/  FFMA.FTZ R150, R188, UR54, -R151 ;  /* 0x00000036bc967c23 */ /* 0x000fe20008010897 */
[----:B-1----:R-:W-:Y:S01]  /*9e30*/  FFMA.FTZ R157, R187, UR54, -R146 ;  /* 0x00000036bb9d7c23 */ /* 0x002fe20008010892 */
[----:B------:R-:W-:Y:S01]  /*9e40*/  FFMA.FTZ R146, R186, UR54, -R143 ;  /* 0x00000036ba927c23 */ /* 0x000fe2000801088f */
[----:B------:R-:W-:Y:S01]  /*9e50*/  FMUL.FTZ R186, R6, R186 ;  /* 0x000000ba06ba7220 */ /* 0x000fe20000410000 */
[----:B------:R-:W-:Y:S01]  /*9e60*/  FFMA.FTZ R143, R107, UR54, R106 ;  /* 0x000000366b8f7c23 */ /* 0x000fe2000801006a */
[----:B------:R-:W-:Y:S01]  /*9e70*/  MOV R152, UR56 ;  /* 0x0000003800987c02 */ /* 0x000fe20008000f00 */
[C---:B------:R-:W-:Y:S01]  /*9e80*/  FMUL.FTZ R107, R127.reuse, R146 ;  /* 0x000000927f6b7220 */ /* 0x040fe20000410000 */
[----:B------:R-:W-:Y:S01]  /*9e90*/  FMUL.FTZ R145, R127, R186 ;  /* 0x000000ba7f917220 */ /* 0x000fe20000410000 */
[C---:B------:R-:W-:Y:S01]  /*9ea0*/  FMUL.FTZ R127, R87.reuse, R158 ;  /* 0x0000009e577f7220 */ /* 0x040fe20000410000 */
[----:B------:R-:W-:Y:S01]  /*9eb0*/  FMUL.FTZ R188, R4, R188 ;  /* 0x000000bc04bc7220 */ /* 0x000fe20000410000 */
[----:B------:R-:W-:Y:S01]  /*9ec0*/  FFMA.FTZ R154, R210, R169, R165 ;  /* 0x000000a9d29a7223 */ /* 0x000fe200000100a5 */
[C---:B------:R-:W-:Y:S01]  /*9ed0*/  FFMA.FTZ R146, R212.reuse, R158, R145 ;  /* 0x0000009ed4927223 */ /* 0x040fe20000010091 */
[-C--:B------:R-:W-:Y:S01]  /*9ee0*/  FMUL.FTZ R145, R87, R186.reuse ;  /* 0x000000ba57917220 */ /* 0x080fe20000410000 */
[----:B------:R-:W-:Y:S01]  /*9ef0*/  FMUL.FTZ R187, R5, R187 ;  /* 0x000000bb05bb7220 */ /* 0x000fe20000410000 */
[----:B------:R-:W-:Y:S01]  /*9f00*/  FFMA.FTZ R147, R212, R186, -R147 ;  /* 0x000000bad4937223 */ /* 0x000fe20000010893 */
[----:B------:R-:W-:Y:S01]  /*9f10*/  FMUL.FTZ R158, R130, R159 ;  /* 0x0000009f829e7220 */ /* 0x000fe20000410000 */
[----:B------:R-:W-:Y:S01]  /*9f20*/  FMUL.FTZ R140, R4, R63 ;  /* 0x0000003f048c7220 */ /* 0x000fe20000410000 */
[----:B------:R-:W-:Y:S01]  /*9f30*/  FADD.FTZ R149, R149, R128 ;  /* 0x0000008095957221 */ /* 0x000fe20000010000 */
[----:B------:R-:W-:Y:S01]  /*9f40*/  FADD.FTZ R156, R155, R156 ;  /* 0x0000009c9b9c7221 */ /* 0x000fe20000010000 */
[----:B------:R-:W-:Y:S01]  /*9f50*/  FFMA.FTZ R204, R24, -R207, R204 ;  /* 0x800000cf18cc7223 */ /* 0x000fe200000100cc */
[----:B------:R0:W-:Y:S01]  /*9f60*/  STS [R144+0x2158], R127 ;  /* 0x0021587f90007388 */ /* 0x0001e20000000800 */
[----:B------:R-:W-:Y:S01]  /*9f70*/  LEA R152, R152, -R83, 0x1 ;  /* 0x8000005398987211 */ /* 0x000fe200078e08ff */
[-C--:B------:R-:W-:Y:S01]  /*9f80*/  FMUL.FTZ R162, R130, R187.reuse ;  /* 0x000000bb82a27220 */ /* 0x080fe20000410000 */
[----:B------:R-:W-:Y:S01]  /*9f90*/  FFMA.FTZ R158, R213, R187, -R158 ;  /* 0x000000bbd59e7223 */ /* 0x000fe2000001089e */
[----:B------:R1:W-:Y:S01]  /*9fa0*/  STS [R144+0x215c], R145 ;  /* 0x00215c9190007388 */ /* 0x0003e20000000800 */
[----:B------:R-:W-:Y:S01]  /*9fb0*/  FADD.FTZ R149, R149, R154 ;  /* 0x0000009a95957221 */ /* 0x000fe20000010000 */
[----:B------:R-:W-:Y:S01]  /*9fc0*/  FADD.FTZ R147, R156, R147 ;  /* 0x000000939c937221 */ /* 0x000fe20000010000 */
[----:B------:R-:W-:Y:S01]  /*9fd0*/  FFMA.FTZ R204, R23, -R209, R204 ;  /* 0x800000d117cc7223 */ /* 0x000fe200000100cc */
[----:B------:R2:W-:Y:S01]  /*9fe0*/  STS [R144+0x217c], R61 ;  /* 0x00217c3d90007388 */ /* 0x0005e20000000800 */
[----:B------:R-:W-:Y:S01]  /*9ff0*/  ISETP.GE.AND P1, PT, R152, 0x1, PT ;  /* 0x000000019800780c */ /* 0x000fe20003f26270 */
[----:B0-----:R-:W-:Y:S01]  /*a000*/  FFMA.FTZ R127, R63, UR54, R148 ;  /* 0x000000363f7f7c23 */ /* 0x001fe20008010094 */
[----:B------:R-:W-:Y:S01]  /*a010*/  FMUL.FTZ R63, R133, R188 ;  /* 0x000000bc853f7220 */ /* 0x000fe20000410000 */
[----:B------:R-:W-:Y:S01]  /*a020*/  FMUL.FTZ R106, R130, R157 ;  /* 0x0000009d826a7220 */ /* 0x000fe20000410000 */
[----:B------:R-:W-:Y:S01]  /*a030*/  FMUL.FTZ R151, R85, R140 ;  /* 0x0000008c55977220 */ /* 0x000fe20000410000 */
[C---:B-1----:R-:W-:Y:S01]  /*a040*/  FMUL.FTZ R145, R133.reuse, R150 ;  /* 0x0000009685917220 */ /* 0x042fe20000410000 */
[-C--:B------:R-:W-:Y:S01]  /*a050*/  FMUL.FTZ R133, R133, R140.reuse ;  /* 0x0000008c85857220 */ /* 0x080fe20000410000 */
[C---:B------:R-:W-:Y:S01]  /*a060*/  FFMA.FTZ R63, R216.reuse, R140, R63 ;  /* 0x0000008cd83f7223 */ /* 0x040fe2000001003f */
[----:B------:R-:W-:Y:S01]  /*a070*/  FFMA.FTZ R130, R213, R159, R162 ;  /* 0x0000009fd5827223 */ /* 0x000fe200000100a2 */
[----:B--2---:R-:W-:Y:S01]  /*a080*/  FMUL.FTZ R61, R111, UR55 ;  /* 0x000000376f3d7c20 */ /* 0x004fe20008410000 */
[-C--:B------:R-:W-:Y:S01]  /*a090*/  FFMA.FTZ R140, R216, R188.reuse, -R133 ;  /* 0x000000bcd88c7223 */ /* 0x080fe20000010885 */
[----:B------:R-:W-:Y:S01]  /*a0a0*/  FADD.FTZ R149, R149, R146 ;  /* 0x0000009295957221 */ /* 0x000fe20000010000 */
[----:B------:R-:W-:Y:S01]  /*a0b0*/  FADD.FTZ R147, R147, R158 ;  /* 0x0000009e93937221 */ /* 0x000fe20000010000 */
[----:B------:R-:W-:Y:S01]  /*a0c0*/  FFMA.FTZ R211, R22, -R211, R204 ;  /* 0x800000d316d37223 */ /* 0x000fe200000100cc */
[----:B------:R-:W-:Y:S01]  /*a0d0*/  FFMA.FTZ R62, R218, R141, -R62 ;  /* 0x0000008dda3e7223 */ /* 0x000fe2000001083e */
[----:B------:R-:W-:Y:S01]  /*a0e0*/  FMUL.FTZ R167, R76, R167 ;  /* 0x000000a74ca77220 */ /* 0x000fe20000410000 */
[C---:B------:R-:W-:Y:S01]  /*a0f0*/  FMUL.FTZ R169, R88.reuse, R169 ;  /* 0x000000a958a97220 */ /* 0x040fe20000410000 */
[----:B------:R-:W-:Y:S01]  /*a100*/  FMUL.FTZ R163, R88, R163 ;  /* 0x000000a358a37220 */ /* 0x000fe20000410000 */
[C---:B------:R-:W-:Y:S01]  /*a110*/  FMUL.FTZ R159, R86.reuse, R159 ;  /* 0x0000009f569f7220 */ /* 0x040fe20000410000 */
[----:B------:R-:W-:Y:S01]  /*a120*/  FMUL.FTZ R187, R86, R187 ;  /* 0x000000bb56bb7220 */ /* 0x000fe20000410000 */
[----:B------:R-:W-:Y:S01]  /*a130*/  FMUL.FTZ R133, R85, R188 ;  /* 0x000000bc55857220 */ /* 0x000fe20000410000 */
[C---:B------:R-:W-:Y:S01]  /*a140*/  FMUL.FTZ R173, R84.reuse, R173 ;  /* 0x000000ad54ad7220 */ /* 0x040fe20000410000 */
[----:B------:R-:W-:Y:S01]  /*a150*/  FMUL.FTZ R141, R84, R141 ;  /* 0x0000008d548d7220 */ /* 0x000fe20000410000 */
[----:B------:R-:W-:Y:S01]  /*a160*/  FFMA.FTZ R148, R180, UR54, -R61 ;  /* 0x00000036b4947c23 */ /* 0x000fe2000801083d */
[----:B------:R-:W-:Y:S01]  /*a170*/  FADD.FTZ R130, R149, R130 ;  /* 0x0000008295827221 */ /* 0x000fe20000010000 */
[----:B------:R-:W-:Y:S01]  /*a180*/  FADD.FTZ R147, R147, R140 ;  /* 0x0000008c93937221 */ /* 0x000fe20000010000 */
[----:B------:R-:W-:Y:S01]  /*a190*/  FMUL.FTZ R61, R113, UR55 ;  /* 0x00000037713d7c20 */ /* 0x000fe20008410000 */
[----:B------:R-:W-:Y:S01]  /*a1a0*/  FFMA.FTZ R214, R21, -R214, R211 ;  /* 0x800000d615d67223 */ /* 0x000fe200000100d3 */
[----:B------:R-:W-:Y:S01]  /*a1b0*/  STS [R144+0x2140], R167 ;  /* 0x002140a790007388 */ /* 0x000fe20000000800 */
[----:B------:R-:W-:Y:S01]  /*a1c0*/  FADD.FTZ R154, R130, R63 ;  /* 0x0000003f829a7221 */ /* 0x000fe20000010000 */
[----:B------:R-:W-:Y:S01]  /*a1d0*/  FADD.FTZ R156, R147, R62 ;  /* 0x0000003e939c7221 */ /* 0x000fe20000010000 */
[----:B------:R-:W-:Y:S01]  /*a1e0*/  FFMA.FTZ R142, R178, UR54, -R61 ;  /* 0x00000036b28e7c23 */ /* 0x000fe2000801083d */
[----:B------:R-:W-:Y:S01]  /*a1f0*/  STS [R144+0x2150], R169 ;  /* 0x002150a990007388 */ /* 0x000fe20000000800 */
[----:B------:R-:W-:Y:S01]  /*a200*/  FFMA.FTZ R214, R20, -R215, R214 ;  /* 0x800000d714d67223 */ /* 0x000fe200000100d6 */
[----:B------:R-:W-:Y:S01]  /*a210*/  FMUL.FTZ R150, R108, UR55 ;  /* 0x000000376c967c20 */ /* 0x000fe20008410000 */
[----:B------:R-:W-:Y:S01]  /*a220*/  FMUL.FTZ R153, R181, UR55 ;  /* 0x00000037b5997c20 */ /* 0x000fe20008410000 */
[----:B------:R-:W-:Y:S01]  /*a230*/  STS [R144+0x2154], R163 ;  /* 0x002154a390007388 */ /* 0x000fe20000000800 */
[----:B------:R-:W-:Y:S01]  /*a240*/  FMUL.FTZ R146, R138, UR55 ;  /* 0x000000378a927c20 */ /* 0x000fe20008410000 */
[----:B------:R-:W-:Y:S01]  /*a250*/  FMUL.FTZ R140, R178, UR55 ;  /* 0x00000037b28c7c20 */ /* 0x000fe20008410000 */
[----:B------:R-:W-:Y:S01]  /*a260*/  FMUL.FTZ R130, R116, UR55 ;  /* 0x0000003774827c20 */ /* 0x000fe20008410000 */
[----:B------:R-:W-:Y:S01]  /*a270*/  STS [R144+0x2160], R159 ;  /* 0x0021609f90007388 */ /* 0x000fe20000000800 */
[----:B------:R-:W-:Y:S01]  /*a280*/  FMUL.FTZ R149, R177, UR55 ;  /* 0x00000037b1957c20 */ /* 0x000fe20008410000 */
[----:B------:R-:W-:Y:S01]  /*a290*/  FMUL.FTZ R62, R160, UR55 ;  /* 0x00000037a03e7c20 */ /* 0x000fe20008410000 */
[----:B------:R-:W-:Y:S01]  /*a2a0*/  FMUL.FTZ R61, R119, UR55 ;  /* 0x00000037773d7c20 */ /* 0x000fe20008410000 */
[----:B------:R-:W-:Y:S01]  /*a2b0*/  STS [R144+0x2164], R187 ;  /* 0x002164bb90007388 */ /* 0x000fe20000000800 */
[----:B------:R-:W-:Y:S01]  /*a2c0*/  FFMA.FTZ R217, R19, -R217, R214 ;  /* 0x800000d913d97223 */ /* 0x000fe200000100d6 */
[----:B------:R-:W-:Y:S01]  /*a2d0*/  FFMA.FTZ R150, R181, UR54, -R150 ;  /* 0x00000036b5967c23 */ /* 0x000fe20008010896 */
[----:B------:R-:W-:Y:S01]  /*a2e0*/  FFMA.FTZ R153, R108, UR54, R153 ;  /* 0x000000366c997c23 */ /* 0x000fe20008010099 */
[----:B------:R0:W-:Y:S01]  /*a2f0*/  STS [R144+0x2168], R151 ;  /* 0x0021689790007388 */ /* 0x0001e20000000800 */
[----:B------:R-:W-:Y:S01]  /*a300*/  FFMA.FTZ R146, R179, UR54, -R146 ;  /* 0x00000036b3927c23 */ /* 0x000fe20008010892 */
[----:B------:R-:W-:Y:S01]  /*a310*/  FFMA.FTZ R140, R113, UR54, R140 ;  /* 0x00000036718c7c23 */ /* 0x000fe2000801008c */
[----:B------:R-:W-:Y:S01]  /*a320*/  FFMA.FTZ R130, R177, UR54, -R130 ;  /* 0x00000036b1827c23 */ /* 0x000fe20008010882 */
[----:B------:R1:W-:Y:S01]  /*a330*/  STS [R144+0x216c], R133 ;  /* 0x00216c8590007388 */ /* 0x0003e20000000800 */
[----:B------:R-:W-:Y:S01]  /*a340*/  FFMA.FTZ R149, R116, UR54, R149 ;  /* 0x0000003674957c23 */ /* 0x000fe20008010095 */
[----:B------:R-:W-:Y:S01]  /*a350*/  FFMA.FTZ R147, R119, UR54, -R62 ;  /* 0x0000003677937c23 */ /* 0x000fe2000801083e */
[----:B------:R-:W-:Y:S01]  /*a360*/  FFMA.FTZ R128, R160, UR54, R61 ;  /* 0x00000036a0807c23 */ /* 0x000fe2000801003d */
[----:B------:R-:W-:Y:S01]  /*a370*/  STS [R144+0x2170], R173 ;  /* 0x002170ad90007388 */ /* 0x000fe20000000800 */
[----:B0-----:R-:W-:-:S03]  /*a380*/  FMUL.FTZ R151, R179, UR55 ;  /* 0x00000037b3977c20 */ /* 0x001fc60008410000 */
[----:B------:R-:W-:Y:S01]  /*a390*/  STS [R144+0x2174], R141 ;  /* 0x0021748d90007388 */ /* 0x000fe20000000800 */
[----:B-1----:R-:W-:Y:S01]  /*a3a0*/  FMUL.FTZ R133, R175, UR55 ;  /* 0x00000037af857c20 */ /* 0x002fe20008410000 */
[----:B------:R-:W-:Y:S02]  /*a3b0*/  FFMA.FTZ R151, R138, UR54, R151 ;  /* 0x000000368a977c23 */ /* 0x000fe40008010097 */
[----:B------:R0:W-:Y:S01]  /*a3c0*/  STS [R144+0x2178], R60 ;  /* 0x0021783c90007388 */ /* 0x0001e20000000800 */
[----:B------:R-:W-:Y:S01]  /*a3d0*/  FFMA.FTZ R133, R120, UR54, R133 ;  /* 0x0000003678857c23 */ /* 0x000fe20008010085 */
[----:B0-----:R-:W-:Y:S01]  /*a3e0*/  FMUL.FTZ R144, R180, UR55 ;  /* 0x00000037b4907c20 */ /* 0x001fe20008410000 */
[----:B------:R-:W-:-:S03]  /*a3f0*/  FMUL.FTZ R60, R120, UR55 ;  /* 0x00000037783c7c20 */ /* 0x000fc60008410000 */
[----:B------:R-:W-:Y:S01]  /*a400*/  FFMA.FTZ R144, R111, UR54, R144 ;  /* 0x000000366f907c23 */ /* 0x000fe20008010090 */
[----:B------:R-:W-:Y:S01]  /*a410*/  FFMA.FTZ R141, R175, UR54, -R60 ;  /* 0x00000036af8d7c23 */ /* 0x000fe2000801083c */
        /* <DEDUP_REMOVED lines=31> */
.L_x_1491:
[----:B------:R-:W-:Y:S05]  /*a610*/  BSYNC B0 ;  /* 0x0000000000007941 */ /* 0x000fea0003800000 */
.L_x_1490:
[----:B------:R-:W-:Y:S01]  /*a620*/  USHF.R.U32.HI UR44, URZ, 0x1, UR33 ;  /* 0x000000013f2c7899 */ /* 0x000fe20008011621 */
[----:B------:R-:W1:Y:S01]  /*a630*/  LDC.64 R60, c[0x0][0x360] ;  /* 0x0000d800ff3c7b82 */ /* 0x000e620000000a00 */
[----:B------:R-:W-:Y:S01]  /*a640*/  USHF.R.U64 UR54, UR32, 0x1, UR33 ;  /* 0x0000000120367899 */ /* 0x000fe20008001221 */
[C---:B------:R-:W-:Y:S01]  /*a650*/  FMUL.FTZ R162, R18.reuse, R219 ;  /* 0x000000db12a27220 */ /* 0x040fe20000410000 */
[----:B------:R-:W-:Y:S01]  /*a660*/  UIMAD UR55, UR44, UR46, URZ ;  /* 0x0000002e2c3772a4 */ /* 0x000fe2000f8e023f */
[----:B------:R-:W-:Y:S01]  /*a670*/  FMUL.FTZ R220, R18, R220 ;  /* 0x000000dc12dc7220 */ /* 0x000fe20000410000 */
[----:B------:R-:W-:Y:S01]  /*a680*/  UIMAD.WIDE.U32 UR44, UR54, UR46, URZ ;  /* 0x0000002e362c72a5 */ /* 0x000fe2000f8e003f */
[----:B------:R-:W-:Y:S01]  /*a690*/  BSSY B0, `(.L_x_1492) ;  /* 0x0000023000007945 */ /* 0x000fe20003800000 */
[----:B------:R-:W-:Y:S01]  /*a6a0*/  UIMAD UR55, UR57, UR54, UR55 ;  /* 0x00000036393772a4 */ /* 0x000fe2000f8e0237 */
[----:B------:R-:W-:Y:S01]  /*a6b0*/  FFMA.FTZ R33, R2, R132, R33 ;  /* 0x0000008402217223 */ /* 0x000fe20000010021 */
[----:B------:R-:W-:Y:S01]  /*a6c0*/  UIMAD UR58, UR58, UR34, URZ ;  /* 0x000000223a3a72a4 */ /* 0x000fe2000f8e023f */
[----:B------:R-:W-:Y:S01]  /*a6d0*/  FADD.FTZ R129, R129, R162 ;  /* 0x000000a281817221 */ /* 0x000fe20000010000 */
[----:B------:R-:W-:Y:S01]  /*a6e0*/  UIADD3 UR45, UR55, UR45, URZ ;  /* 0x0000002d372d7290 */ /* 0x000fe2000fffe03f */
[----:B------:R-:W-:Y:S01]  /*a6f0*/  FADD.FTZ R217, R217, -R220 ;  /* 0x800000dcd9d97221 */ /* 0x000fe20000010000 */
[----:B------:R-:W-:Y:S01]  /*a700*/  UIMAD UR54, UR19, UR35, UR58 ;  /* 0x00000023133672a4 */ /* 0x000fe2000f8e023a */
[----:B------:R-:W-:Y:S01]  /*a710*/  FADD.FTZ R139, R154, R139 ;  /* 0x0000008b9a8b7221 */ /* 0x000fe20000010000 */
[----:B------:R-:W-:Y:S01]  /*a720*/  UIMAD.WIDE.U32 UR44, UR19, UR34, UR44 ;  /* 0x00000022132c72a5 */ /* 0x000fe2000f8e002c */
[----:B------:R-:W-:Y:S01]  /*a730*/  FADD.FTZ R135, R156, R135 ;  /* 0x000000879c877221 */ /* 0x000fe20000010000 */
[----:B------:R-:W-:-:S02]  /*a740*/  IADD3 R132, R83, 0x180, RZ ;  /* 0x0000018053847810 */ /* 0x000fc40007ffe0ff */
[----:B------:R-:W-:Y:S02]  /*a750*/  UIADD3 UR54, UR54, UR45, URZ ;  /* 0x0000002d36367290 */ /* 0x000fe4000fffe03f */
[----:B------:R-:W-:Y:S02]  /*a760*/  ULEA UR55, UP0, UR44, UR36, 0x3 ;  /* 0x000000242c377291 */ /* 0x000fe4000f80183f */
[----:B------:R-:W-:Y:S02]  /*a770*/  UIADD3 UR45, UR4, -UR50, URZ ;  /* 0x80000032042d7290 */ /* 0x000fe4000fffe03f */
[----:B------:R-:W-:Y:S02]  /*a780*/  ULEA.HI.X UR54, UR44, UR37, UR54, 0x3, UP0 ;  /* 0x000000252c367291 */ /* 0x000fe400080f1c36 */
[----:B------:R-:W-:Y:S01]  /*a790*/  UIMAD UR44, UR45, -0x1000, URZ ;  /* 0xfffff0002d2c78a4 */ /* 0x000fe2000f8e023f */
[----:B0-----:R-:W-:Y:S01]  /*a7a0*/  LEA R62, P1, R83, UR55, 0x2 ;  /* 0x00000037533e7c11 */ /* 0x001fe2000f8210ff */
[----:B------:R-:W-:-:S03]  /*a7b0*/  USHF.L.U64.HI UR45, UR8, 0x2, UR9 ;  /* 0x00000002082d7899 */ /* 0x000fc60008010209 */
[----:B------:R-:W-:Y:S02]  /*a7c0*/  LEA.HI.X R63, R83, UR54, RZ, 0x2, P1 ;  /* 0x00000036533f7c11 */ /* 0x000fe400088f14ff */
[----:B------:R-:W-:Y:S01]  /*a7d0*/  MOV R155, UR44 ;  /* 0x0000002c009b7c02 */ /* 0x000fe20008000f00 */
[----:B------:R-:W-:Y:S01]  /*a7e0*/  USHF.L.U32 UR44, UR8, 0x2, URZ ;  /* 0x00000002082c7899 */ /* 0x000fe2000800063f */
[----:B-1----:R-:W-:Y:S01]  /*a7f0*/  IMAD R158, R60, UR45, RZ ;  /* 0x0000002d3c9e7c24 */ /* 0x002fe2000f8e02ff */
[----:B------:R-:W-:Y:S02]  /*a800*/  ISETP.GE.AND P1, PT, R152, 0x81, PT ;  /* 0x000000819800780c */ /* 0x000fe40003f26270 */
[----:B------:R-:W-:-:S04]  /*a810*/  IMAD.WIDE R62, R155, 0x4, R62 ;  /* 0x000000049b3e7825 */ /* 0x000fc800078e023e */
[----:B------:R-:W-:Y:S01]  /*a820*/  IMAD R61, R61, UR44, R158 ;  /* 0x0000002c3d3d7c24 */ /* 0x000fe2000f8e029e */
[C---:B------:R-:W-:Y:S01]  /*a830*/  IADD3 R158, R83.reuse, 0x80, RZ ;  /* 0x00000080539e7810 */ /* 0x040fe20007ffe0ff */
[----:B------:R-:W-:Y:S01]  /*a840*/  IMAD.WIDE.U32 R62, R60, UR44, R62 ;  /* 0x0000002c3c3e7c25 */ /* 0x000fe2000f8e003e */
[----:B------:R-:W-:Y:S02]  /*a850*/  IADD3 R60, R83, 0x100, RZ ;  /* 0x00000100533c7810 */ /* 0x000fe40007ffe0ff */
[----:B------:R-:W-:Y:S02]  /*a860*/  LEA.HI.SX32 R158, R158, R83, 0x1b ;  /* 0x000000539e9e7211 */ /* 0x000fe400078fdaff */
[----:B------:R-:W-:Y:S02]  /*a870*/  IADD3 R63, R63, R61, RZ ;  /* 0x0000003d3f3f7210 */ /* 0x000fe40007ffe0ff */
[----:B------:R-:W-:-:S06]  /*a880*/  LEA R61, R158, R81, 0x2 ;  /* 0x000000519e3d7211 */ /* 0x000fcc00078e10ff */
[----:B------:R-:W0:Y:S01]  /*a890*/  LDS R61, [R61+0x2300] ;  /* 0x002300003d3d7984 */ /* 0x000e220000000800 */
[----:B------:R-:W-:Y:S05]  /*a8a0*/  @!P1 BRA `(.L_x_1493) ;  /* 0x0000000000049947 */ /* 0x000fea0003800000 */
[----:B0-----:R1:W-:Y:S02]  /*a8b0*/  REDG.E.ADD.F32.FTZ.RN.STRONG.GPU desc[UR20][R62.64+-0x3e00], R61 ;  /* 0xffc2003d3e0079a6 */ /* 0x0013e4000c10f394 */
.L_x_1493:
[----:B------:R-:W-:Y:S05]  /*a8c0*/  BSYNC B0 ;  /* 0x0000000000007941 */ /* 0x000fea0003800000 */
.L_x_1492:
        /* <DEDUP_REMOVED lines=15> */
[----:B------:R-:W-:-:S12]  /*a9c0*/  @!P6 BRA `(.L_x_1495) ;  /* 0x000000000004e947 */ /* 0x000fd80003800000 */
[----:B-1----:R2:W-:Y:S02]  /*a9d0*/  REDG.E.ADD.F32.FTZ.RN.STRONG.GPU desc[UR20][R62.64+-0x3c00], R61 ;  /* 0xffc4003d3e0079a6 */ /* 0x0025e4000c10f394 */
.L_x_1495:
[----:B------:R-:W-:Y:S05]  /*a9e0*/  BSYNC B0 ;  /* 0x0000000000007941 */ /* 0x000fea0003800000 */
.L_x_1494:
[----:B-12---:R1:W2:Y:S01]  /*a9f0*/  LDS R61, [R132+0x2700] ;  /* 0x00270000843d7984 */ /* 0x0062a20000000800 */
[----:B------:R-:W-:Y:S01]  /*aa00*/  BSSY B0, `(.L_x_1496) ;  /* 0x0000006000007945 */ /* 0x000fe20003800000 */
[----:B0-----:R-:W-:Y:S02]  /*aa10*/  IADD3 R60, R83, 0x300, RZ ;  /* 0x00000300533c7810 */ /* 0x001fe40007ffe0ff */
[----:B------:R-:W-:Y:S02]  /*aa20*/  LEA.HI.SX32 R156, R156, R83, 0x1b ;  /* 0x000000539c9c7211 */ /* 0x000fe400078fdaff */
[----:B------:R-:W-:Y:S01]  /*aa30*/  LEA R154, R154, R81, 0x2 ;  /* 0x000000519a9a7211 */ /* 0x000fe200078e10ff */
[----:B------:R-:W-:Y:S06]  /*aa40*/  @!P1 BRA `(.L_x_1497) ;  /* 0x0000000000049947 */ /* 0x000fec0003800000 */
[----:B--2---:R0:W-:Y:S02]  /*aa50*/  REDG.E.ADD.F32.FTZ.RN.STRONG.GPU desc[UR20][R62.64+-0x3a00], R61 ;  /* 0xffc6003d3e0079a6 */ /* 0x0041e4000c10f394 */
.L_x_1497:
[----:B------:R-:W-:Y:S05]  /*aa60*/  BSYNC B0 ;  /* 0x0000000000007941 */ /* 0x000fea0003800000 */
.L_x_1496:
[----:B0-2---:R0:W2:Y:S01]  /*aa70*/  LDS R61, [R154+0x2900] ;  /* 0x002900009a3d7984 */ /* 0x0050a20000000800 */
[----:B------:R-:W-:Y:S01]  /*aa80*/  BSSY B0, `(.L_x_1498) ;  /* 0x0000006000007945 */ /* 0x000fe20003800000 */
[----:B-1----:R-:W-:Y:S02]  /*aa90*/  IADD3 R132, R83, 0x380, RZ ;  /* 0x0000038053847810 */ /* 0x002fe40007ffe0ff */
[----:B------:R-:W-:Y:S02]  /*aaa0*/  LEA.HI.SX32 R60, R60, R83, 0x1b ;  /* 0x000000533c3c7211 */ /* 0x000fe400078fdaff */
[----:B------:R-:W-:Y:S01]  /*aab0*/  LEA R156, R156, R81, 0x2 ;  /* 0x000000519c9c7211 */ /* 0x000fe200078e10ff */
[----:B------:R-:W-:Y:S06]  /*aac0*/  @!P2 BRA `(.L_x_1499) ;  /* 0x000000000004a947 */ /* 0x000fec0003800000 */
[----:B--2---:R1:W-:Y:S02]  /*aad0*/  REDG.E.ADD.F32.FTZ.RN.STRONG.GPU desc[UR20][R62.64+-0x3800], R61 ;  /* 0xffc8003d3e0079a6 */ /* 0x0043e4000c10f394 */
.L_x_1499:
[----:B------:R-:W-:Y:S05]  /*aae0*/  BSYNC B0 ;  /* 0x0000000000007941 */ /* 0x000fea0003800000 */
.L_x_1498:
[----:B-12---:R1:W2:Y:S01]  /*aaf0*/  LDS R61, [R156+0x2b00] ;  /* 0x002b00009c3d7984 */ /* 0x0062a20000000800 */
[----:B------:R-:W-:Y:S01]  /*ab00*/  BSSY B0, `(.L_x_1500) ;  /* 0x0000005000007945 */ /* 0x000fe20003800000 */
[----:B------:R-:W-:Y:S02]  /*ab10*/  LEA.HI.SX32 R132, R132, R83, 0x1b ;  /* 0x0000005384847211 */ /* 0x000fe400078fdaff */
[----:B------:R-:W-:Y:S01]  /*ab20*/  LEA R60, R60, R81, 0x2 ;  /* 0x000000513c3c7211 */ /* 0x000fe200078e10ff */
[----:B------:R-:W-:Y:S06]  /*ab30*/  @!P3 BRA `(.L_x_1501) ;  /* 0x000000000004b947 */ /* 0x000fec0003800000 */
[----:B--2---:R3:W-:Y:S02]  /*ab40*/  REDG.E.ADD.F32.FTZ.RN.STRONG.GPU desc[UR20][R62.64+-0x3600], R61 ;  /* 0xffca003d3e0079a6 */ /* 0x0047e4000c10f394 */
.L_x_1501:
[----:B------:R-:W-:Y:S05]  /*ab50*/  BSYNC B0 ;  /* 0x0000000000007941 */ /* 0x000fea0003800000 */
.L_x_1500:
[----:B--23--:R2:W3:Y:S01]  /*ab60*/  LDS R61, [R60+0x2d00] ;  /* 0x002d00003c3d7984 */ /* 0x00c4e20000000800 */
[----:B------:R-:W-:Y:S01]  /*ab70*/  BSSY B0, `(.L_x_1502) ;  /* 0x0000004000007945 */ /* 0x000fe20003800000 */
[----:B0-----:R-:W-:-:S03]  /*ab80*/  LEA R154, R132, R81, 0x2 ;  /* 0x00000051849a7211 */ /* 0x001fc600078e10ff */
[----:B------:R-:W-:Y:S05]  /*ab90*/  @!P4 BRA `(.L_x_1503) ;  /* 0x000000000004c947 */ /* 0x000fea0003800000 */
[----:B---3--:R0:W-:Y:S02]  /*aba0*/  REDG.E.ADD.F32.FTZ.RN.STRONG.GPU desc[UR20][R62.64+-0x3400], R61 ;  /* 0xffcc003d3e0079a6 */ /* 0x0081e4000c10f394 */
.L_x_1503:
[----:B------:R-:W-:Y:S05]  /*abb0*/  BSYNC B0 ;  /* 0x0000000000007941 */ /* 0x000fea0003800000 */
.L_x_1502:
[----:B0--3--:R0:W3:Y:S01]  /*abc0*/  LDS R61, [R154+0x2f00] ;  /* 0x002f00009a3d7984 */ /* 0x0090e20000000800 */
[----:B------:R-:W-:Y:S01]  /*abd0*/  BSSY B0, `(.L_x_1504) ;  /* 0x0000005000007945 */ /* 0x000fe20003800000 */
[C---:B--2---:R-:W-:Y:S02]  /*abe0*/  IADD3 R60, R83.reuse, 0x400, RZ ;  /* 0x00000400533c7810 */ /* 0x044fe40007ffe0ff */
[----:B------:R-:W-:Y:S01]  /*abf0*/  IADD3 R132, R83, 0x480, RZ ;  /* 0x0000048053847810 */ /* 0x000fe20007ffe0ff */
[----:B------:R-:W-:Y:S06]  /*ac00*/  @!P5 BRA `(.L_x_1505) ;  /* 0x000000000004d947 */ /* 0x000fec0003800000 */
[----:B---3--:R2:W-:Y:S02]  /*ac10*/  REDG.E.ADD.F32.FTZ.RN.STRONG.GPU desc[UR20][R62.64+-0x3200], R61 ;  /* 0xffce003d3e0079a6 */ /* 0x0085e4000c10f394 */
.L_x_1505:
[----:B------:R-:W-:Y:S05]  /*ac20*/  BSYNC B0 ;  /* 0x0000000000007941 */ /* 0x000fea0003800000 */
.L_x_1504:
[----:B------:R-:W-:Y:S01]  /*ac30*/  LEA.HI.SX32 R60, R60, R83, 0x1b ;  /* 0x000000533c3c7211 */ /* 0x000fe200078fdaff */
[----:B------:R-:W-:Y:S01]  /*ac40*/  BSSY B0, `(.L_x_1506) ;  /* 0x0000010000007945 */ /* 0x000fe20003800000 */
[----:B------:R-:W-:Y:S02]  /*ac50*/  ISETP.GE.AND P6, PT, R152, 0x401, PT ;  /* 0x000004019800780c */ /* 0x000fe40003fc6270 */
[----:B------:R-:W-:Y:S02]  /*ac60*/  LEA R60, R60, R81, 0x2 ;  /* 0x000000513c3c7211 */ /* 0x000fe400078e10ff */
[C---:B0-----:R-:W-:Y:S02]  /*ac70*/  IADD3 R154, R83.reuse, 0x500, RZ ;  /* 0x00000500539a7810 */ /* 0x041fe40007ffe0ff */
[----:B------:R-:W-:Y:S01]  /*ac80*/  LEA.HI.SX32 R132, R132, R83, 0x1b ;  /* 0x0000005384847211 */ /* 0x000fe200078fdaff */
[----:B--23--:R0:W2:Y:S01]  /*ac90*/  LDS R61, [R60+0x3100] ;  /* 0x003100003c3d7984 */ /* 0x00c0a20000000800 */
[----:B-1----:R-:W-:-:S02]  /*aca0*/  IADD3 R156, R83, 0x580, RZ ;  /* 0x00000580539c7810 */ /* 0x002fc40007ffe0ff */
        /* <DEDUP_REMOVED lines=8> */
[----:B--2---:R0:W-:Y:S02]  /*ad30*/  REDG.E.ADD.F32.FTZ.RN.STRONG.GPU desc[UR20][R62.64+-0x3000], R61 ;  /* 0xffd0003d3e0079a6 */ /* 0x0041e4000c10f394 */
.L_x_1507:
[----:B------:R-:W-:Y:S05]  /*ad40*/  BSYNC B0 ;  /* 0x0000000000007941 */ /* 0x000fea0003800000 */
.L_x_1506:
[----:B0-2---:R0:W1:Y:S01]  /*ad50*/  LDS R61, [R132+0x3300] ;  /* 0x00330000843d7984 */ /* 0x0050620000000800 */
[----:B------:R-:W-:Y:S01]  /*ad60*/  BSSY B0, `(.L_x_1508) ;  /* 0x0000006000007945 */ /* 0x000fe20003800000 */
[----:B------:R-:W-:Y:S02]  /*ad70*/  IADD3 R60, R83, 0x600, RZ ;  /* 0x00000600533c7810 */ /* 0x000fe40007ffe0ff */
[----:B------:R-:W-:Y:S02]  /*ad80*/  LEA.HI.SX32 R156, R156, R83, 0x1b ;  /* 0x000000539c9c7211 */ /* 0x000fe400078fdaff */
[----:B------:R-:W-:Y:S01]  /*ad90*/  LEA R154, R154, R81, 0x2 ;  /* 0x000000519a9a7211 */ /* 0x000fe200078e10ff */
[----:B------:R-:W-:Y:S06]  /*ada0*/  @!P1 BRA `(.L_x_1509) ;  /* 0x0000000000049947 */ /* 0x000fec0003800000 */
[----:B-1----:R2:W-:Y:S02]  /*adb0*/  REDG.E.ADD.F32.FTZ.RN.STRONG.GPU desc[UR20][R62.64+-0x2e00], R61 ;  /* 0xffd2003d3e0079a6 */ /* 0x0025e4000c10f394 */
.L_x_1509:
[----:B------:R-:W-:Y:S05]  /*adc0*/  BSYNC B0 ;  /* 0x0000000000007941 */ /* 0x000fea0003800000 */
.L_x_1508:
[----:B-12---:R1:W2:Y:S01]  /*add0*/  LDS R61, [R154+0x3500] ;  /* 0x003500009a3d7984 */ /* 0x0062a20000000800 */
[----:B------:R-:W-:Y:S01]  /*ade0*/  BSSY B0, `(.L_x_1510) ;  /* 0x0000006000007945 */ /* 0x000fe20003800000 */
[----:B0-----:R-:W-:Y:S02]  /*adf0*/  IADD3 R132, R83, 0x680, RZ ;  /* 0x0000068053847810 */ /* 0x001fe40007ffe0ff */
[----:B------:R-:W-:Y:S02]  /*ae00*/  LEA.HI.SX32 R60, R60, R83, 0x1b ;  /* 0x000000533c3c7211 */ /* 0x000fe400078fdaff */
[----:B------:R-:W-:Y:S01]  /*ae10*/  LEA R156, R156, R81, 0x2 ;  /* 0x000000519c9c7211 */ /* 0x000fe200078e10ff */
[----:B------:R-:W-:Y:S06]  /*ae20*/  @!P2 BRA `(.L_x_1511) ;  /* 0x000000000004a947 */ /* 0x000fec0003800000 */
[----:B--2---:R0:W-:Y:S02]  /*ae30*/  REDG.E.ADD.F32.FTZ.RN.STRONG.GPU desc[UR20][R62.64+-0x2c00], R61 ;  /* 0xffd4003d3e0079a6 */ /* 0x0041e4000c10f394 */
.L_x_1511:
[----:B------:R-:W-:Y:S05]  /*ae40*/  BSYNC B0 ;  /* 0x0000000000007941 */ /* 0x000fea0003800000 */
.L_x_1510:
[----:B0-2---:R0:W2:Y:S01]  /*ae50*/  LDS R61, [R156+0x3700] ;  /* 0x003700009c3d7984 */ /* 0x0050a20000000800 */
[----:B------:R-:W-:Y:S01]  /*ae60*/  BSSY B0, `(.L_x_1512) ;  /* 0x0000005000007945 */ /* 0x000fe20003800000 */
[----:B------:R-:W-:Y:S02]  /*ae70*/  LEA.HI.SX32 R132, R132, R83, 0x1b ;  /* 0x0000005384847211 */ /* 0x000fe400078fdaff */
[----:B------:R-:W-:Y:S01]  /*ae80*/  LEA R60, R60, R81, 0x2 ;  /* 0x000000513c3c7211 */ /* 0x000fe200078e10ff */
[----:B------:R-:W-:Y:S06]  /*ae90*/  @!P3 BRA `(.L_x_1513) ;  /* 0x000000000004b947 */ /* 0x000fec0003800000 */
[----:B--2---:R3:W-:Y:S02]  /*aea0*/  REDG.E.ADD.F32.FTZ.RN.STRONG.GPU desc[UR20][R62.64+-0x2a00], R61 ;  /* 0xffd6003d3e0079a6 */ /* 0x0047e4000c10f394 */
.L_x_1513:
[----:B------:R-:W-:Y:S05]  /*aeb0*/  BSYNC B0 ;  /* 0x0000000000007941 */ /* 0x000fea0003800000 */
.L_x_1512:
[----:B--23--:R2:W3:Y:S01]  /*aec0*/  LDS R61, [R60+0x3900] ;  /* 0x003900003c3d7984 */ /* 0x00c4e20000000800 */
[----:B------:R-:W-:Y:S01]  /*aed0*/  BSSY B0, `(.L_x_1514) ;  /* 0x0000004000007945 */ /* 0x000fe20003800000 */
[----:B-1----:R-:W-:-:S03]  /*aee0*/  LEA R154, R132, R81, 0x2 ;  /* 0x00000051849a7211 */ /* 0x002fc600078e10ff */
[----:B------:R-:W-:Y:S05]  /*aef0*/  @!P4 BRA `(.L_x_1515) ;  /* 0x000000000004c947 */ /* 0x000fea0003800000 */
[----:B---3--:R1:W-:Y:S02]  /*af00*/  REDG.E.ADD.F32.FTZ.RN.STRONG.GPU desc[UR20][R62.64+-0x2800], R61 ;  /* 0xffd8003d3e0079a6 */ /* 0x0083e4000c10f394 */
.L_x_1515:
[----:B------:R-:W-:Y:S05]  /*af10*/  BSYNC B0 ;  /* 0x0000000000007941 */ /* 0x000fea0003800000 */
.L_x_1514:
[----:B-1-3--:R1:W3:Y:S01]  /*af20*/  LDS R61, [R154+0x3b00] ;  /* 0x003b00009a3d7984 */ /* 0x00a2e20000000800 */
[----:B------:R-:W-:Y:S01]  /*af30*/  BSSY B0, `(.L_x_1516) ;  /* 0x0000005000007945 */ /* 0x000fe20003800000 */
[C---:B--2---:R-:W-:Y:S02]  /*af40*/  IADD3 R60, R83.reuse, 0x700, RZ ;  /* 0x00000700533c7810 */ /* 0x044fe40007ffe0ff */
[----:B------:R-:W-:Y:S01]  /*af50*/  IADD3 R132, R83, 0x780, RZ ;  /* 0x0000078053847810 */ /* 0x000fe20007ffe0ff */
[----:B------:R-:W-:Y:S06]  /*af60*/  @!P5 BRA `(.L_x_1517) ;  /* 0x000000000004d947 */ /* 0x000fec0003800000 */
[----:B---3--:R2:W-:Y:S02]  /*af70*/  REDG.E.ADD.F32.FTZ.RN.STRONG.GPU desc[UR20][R62.64+-0x2600], R61 ;  /* 0xffda003d3e0079a6 */ /* 0x0085e4000c10f394 */
.L_x_1517:
[----:B------:R-:W-:Y:S05]  /*af80*/  BSYNC B0 ;  /* 0x0000000000007941 */ /* 0x000fea0003800000 */
.L_x_1516:
[----:B------:R-:W-:Y:S01]  /*af90*/  LEA.HI.SX32 R60, R60, R83, 0x1b ;  /* 0x000000533c3c7211 */ /* 0x000fe200078fdaff */
[----:B------:R-:W-:Y:S01]  /*afa0*/  BSSY B0, `(.L_x_1518) ;  /* 0x0000010000007945 */ /* 0x000fe20003800000 */
[----:B------:R-:W-:Y:S02]  /*afb0*/  ISETP.GE.AND P6, PT, R152, 0x701, PT ;  /* 0x000007019800780c */ /* 0x000fe40003fc6270 */
[----:B------:R-:W-:Y:S02]  /*afc0*/  LEA R60, R60, R81, 0x2 ;  /* 0x000000513c3c7211 */ /* 0x000fe400078e10ff */
[C---:B-1----:R-:W-:Y:S02]  /*afd0*/  IADD3 R154, R83.reuse, 0x800, RZ ;  /* 0x00000800539a7810 */ /* 0x042fe40007ffe0ff */
[----:B------:R-:W-:Y:S01]  /*afe0*/  LEA.HI.SX32 R132, R132, R83, 0x1b ;  /* 0x0000005384847211 */ /* 0x000fe200078fdaff */
[----:B--23--:R1:W2:Y:S01]  /*aff0*/  LDS R61, [R60+0x3d00] ;  /* 0x003d00003c3d7984 */ /* 0x00c2a20000000800 */
[----:B0-----:R-:W-:-:S02]  /*b000*/  IADD3 R156, R83, 0x880, RZ ;  /* 0x00000880539c7810 */ /* 0x001fc40007ffe0ff */
        /* <DEDUP_REMOVED lines=9> */
.L_x_1519:
[----:B------:R-:W-:Y:S05]  /*b0a0*/  BSYNC B0 ;  /* 0x0000000000007941 */ /* 0x000fea0003800000 */
.L_x_1518:
[----:B0-2---:R0:W1:Y:S01]  /*b0b0*/  LDS R61, [R132+0x3f00] ;  /* 0x003f0000843d7984 */ /* 0x0050620000000800 */
[----:B------:R-:W-:Y:S01]  /*b0c0*/  BSSY B0, `(.L_x_1520) ;  /* 0x0000006000007945 */ /* 0x000fe20003800000 */
[----:B------:R-:W-:Y:S02]  /*b0d0*/  IADD3 R60, R83, 0x900, RZ ;  /* 0x00000900533c7810 */ /* 0x000fe40007ffe0ff */
[----:B------:R-:W-:Y:S02]  /*b0e0*/  LEA.HI.SX32 R156, R156, R83, 0x1b ;  /* 0x000000539c9c7211 */ /* 0x000fe400078fdaff */
[----:B------:R-:W-:Y:S01]  /*b0f0*/  LEA R154, R154, R81, 0x2 ;  /* 0x000000519a9a7211 */ /* 0x000fe200078e10ff */
[----:B------:R-:W-:Y:S06]  /*b100*/  @!P1 BRA `(.L_x_1521) ;  /* 0x0000000000049947 */ /* 0x000fec0003800000 */
[----:B-1----:R2:W-:Y:S02]  /*b110*/  REDG.E.ADD.F32.FTZ.RN.STRONG.GPU desc[UR20][R62.64+-0x2200], R61 ;  /* 0xffde003d3e0079a6 */ /* 0x0025e4000c10f394 */
.L_x_1521:
[----:B------:R-:W-:Y:S05]  /*b120*/  BSYNC B0 ;  /* 0x0000000000007941 */ /* 0x000fea0003800000 */
.L_x_1520:
[----:B-12---:R1:W2:Y:S01]  /*b130*/  LDS R61, [R154+0x4100] ;  /* 0x004100009a3d7984 */ /* 0x0062a20000000800 */
[----:B------:R-:W-:Y:S01]  /*b140*/  BSSY B0, `(.L_x_1522) ;  /* 0x0000006000007945 */ /* 0x000fe20003800000 */
[----:B0-----:R-:W-:Y:S02]  /*b150*/  IADD3 R132, R83, 0x980, RZ ;  /* 0x0000098053847810 */ /* 0x001fe40007ffe0ff */
[----:B------:R-:W-:Y:S02]  /*b160*/  LEA.HI.SX32 R60, R60, R83, 0x1b ;  /* 0x000000533c3c7211 */ /* 0x000fe400078fdaff */
[----:B------:R-:W-:Y:S01]  /*b170*/  LEA R156, R156, R81, 0x2 ;  /* 0x000000519c9c7211 */ /* 0x000fe200078e10ff */
[----:B------:R-:W-:Y:S06]  /*b180*/  @!P2 BRA `(.L_x_1523) ;  /* 0x000000000004a947 */ /* 0x000fec0003800000 */
[----:B--2---:R0:W-:Y:S02]  /*b190*/  REDG.E.ADD.F32.FTZ.RN.STRONG.GPU desc[UR20][R62.64+-0x2000], R61 ;  /* 0xffe0003d3e0079a6 */ /* 0x0041e4000c10f394 */
.L_x_1523:
[----:B------:R-:W-:Y:S05]  /*b1a0*/  BSYNC B0 ;  /* 0x0000000000007941 */ /* 0x000fea0003800000 */
.L_x_1522:
[----:B0-2---:R0:W2:Y:S01]  /*b1b0*/  LDS R61, [R156+0x4300] ;  /* 0x004300009c3d7984 */ /* 0x0050a20000000800 */
[----:B------:R-:W-:Y:S01]  /*b1c0*/  BSSY B0, `(.L_x_1524) ;  /* 0x0000005000007945 */ /* 0x000fe20003800000 */
[----:B------:R-:W-:Y:S02]  /*b1d0*/  LEA.HI.SX32 R132, R132, R83, 0x1b ;  /* 0x0000005384847211 */ /* 0x000fe400078fdaff */
[----:B------:R-:W-:Y:S01]  /*b1e0*/  LEA R60, R60, R81, 0x2 ;  /* 0x000000513c3c7211 */ /* 0x000fe200078e10ff */
[----:B------:R-:W-:Y:S06]  /*b1f0*/  @!P3 BRA `(.L_x_1525) ;  /* 0x000000000004b947 */ /* 0x000fec0003800000 */
[----:B--2---:R3:W-:Y:S02]  /*b200*/  REDG.E.ADD.F32.FTZ.RN.STRONG.GPU desc[UR20][R62.64+-0x1e00], R61 ;  /* 0xffe2003d3e0079a6 */ /* 0x0047e4000c10f394 */
.L_x_1525:
[----:B------:R-:W-:Y:S05]  /*b210*/  BSYNC B0 ;  /* 0x0000000000007941 */ /* 0x000fea0003800000 */
.L_x_1524:
[----:B--23--:R2:W3:Y:S01]  /*b220*/  LDS R61, [R60+0x4500] ;  /* 0x004500003c3d7984 */ /* 0x00c4e20000000800 */
[----:B------:R-:W-:Y:S01]  /*b230*/  BSSY B0, `(.L_x_1526) ;  /* 0x0000004000007945 */ /* 0x000fe20003800000 */
[----:B-1----:R-:W-:-:S03]  /*b240*/  LEA R154, R132, R81, 0x2 ;  /* 0x00000051849a7211 */ /* 0x002fc600078e10ff */
[----:B------:R-:W-:Y:S05]  /*b250*/  @!P4 BRA `(.L_x_1527) ;  /* 0x000000000004c947 */ /* 0x000fea0003800000 */
[----:B---3--:R1:W-:Y:S02]  /*b260*/  REDG.E.ADD.F32.FTZ.RN.STRONG.GPU desc[UR20][R62.64+-0x1c00], R61 ;  /* 0xffe4003d3e0079a6 */ /* 0x0083e4000c10f394 */
.L_x_1527:
[----:B------:R-:W-:Y:S05]  /*b270*/  BSYNC B0 ;  /* 0x0000000000007941 */ /* 0x000fea0003800000 */
.L_x_1526:
[----:B-1-3--:R1:W3:Y:S01]  /*b280*/  LDS R61, [R154+0x4700] ;  /* 0x004700009a3d7984 */ /* 0x00a2e20000000800 */
[----:B------:R-:W-:Y:S01]  /*b290*/  BSSY B0, `(.L_x_1528) ;  /* 0x0000005000007945 */ /* 0x000fe20003800000 */
[C---:B--2---:R-:W-:Y:S02]  /*b2a0*/  IADD3 R60, R83.reuse, 0xa00, RZ ;  /* 0x00000a00533c7810 */ /* 0x044fe40007ffe0ff */
[----:B------:R-:W-:Y:S01]  /*b2b0*/  IADD3 R132, R83, 0xa80, RZ ;  /* 0x00000a8053847810 */ /* 0x000fe20007ffe0ff */
[----:B------:R-:W-:Y:S06]  /*b2c0*/  @!P5 BRA `(.L_x_1529) ;  /* 0x000000000004d947 */ /* 0x000fec0003800000 */
[----:B---3--:R2:W-:Y:S02]  /*b2d0*/  REDG.E.ADD.F32.FTZ.RN.STRONG.GPU desc[UR20][R62.64+-0x1a00], R61 ;  /* 0xffe6003d3e0079a6 */ /* 0x0085e4000c10f394 */
.L_x_1529:
[----:B------:R-:W-:Y:S05]  /*b2e0*/  BSYNC B0 ;  /* 0x0000000000007941 */ /* 0x000fea0003800000 */
.L_x_1528:
        /* <DEDUP_REMOVED lines=17> */
.L_x_1531:
[----:B------:R-:W-:Y:S05]  /*b400*/  BSYNC B0 ;  /* 0x0000000000007941 */ /* 0x000fea0003800000 */
.L_x_1530:
[----:B0-2---:R0:W1:Y:S01]  /*b410*/  LDS R61, [R132+0x4b00] ;  /* 0x004b0000843d7984 */ /* 0x0050620000000800 */
[----:B------:R-:W-:Y:S01]  /*b420*/  BSSY B0, `(.L_x_1532) ;  /* 0x0000006000007945 */ /* 0x000fe20003800000 */
[----:B------:R-:W-:Y:S02]  /*b430*/  IADD3 R60, R83, 0xc00, RZ ;  /* 0x00000c00533c7810 */ /* 0x000fe40007ffe0ff */
[----:B------:R-:W-:Y:S02]  /*b440*/  LEA.HI.SX32 R156, R156, R83, 0x1b ;  /* 0x000000539c9c7211 */ /* 0x000fe400078fdaff */
[----:B------:R-:W-:Y:S01]  /*b450*/  LEA R154, R154, R81, 0x2 ;  /* 0x000000519a9a7211 */ /* 0x000fe200078e10ff */
[----:B------:R-:W-:Y:S06]  /*b460*/  @!P1 BRA `(.L_x_1533) ;  /* 0x0000000000049947 */ /* 0x000fec0003800000 */
[----:B-1----:R2:W-:Y:S02]  /*b470*/  REDG.E.ADD.F32.FTZ.RN.STRONG.GPU desc[UR20][R62.64+-0x1600], R61 ;  /* 0xffea003d3e0079a6 */ /* 0x0025e4000c10f394 */
.L_x_1533:
[----:B------:R-:W-:Y:S05]  /*b480*/  BSYNC B0 ;  /* 0x0000000000007941 */ /* 0x000fea0003800000 */
.L_x_1532:
[----:B-12---:R1:W2:Y:S01]  /*b490*/  LDS R61, [R154+0x4d00] ;  /* 0x004d00009a3d7984 */ /* 0x0062a20000000800 */
[----:B------:R-:W-:Y:S01]  /*b4a0*/  BSSY B0, `(.L_x_1534) ;  /* 0x0000006000007945 */ /* 0x000fe20003800000 */
[----:B0-----:R-:W-:Y:S02]  /*b4b0*/  IADD3 R132, R83, 0xc80, RZ ;  /* 0x00000c8053847810 */ /* 0x001fe40007ffe0ff */
[----:B------:R-:W-:Y:S02]  /*b4c0*/  LEA.HI.SX32 R60, R60, R83, 0x1b ;  /* 0x000000533c3c7211 */ /* 0x000fe400078fdaff */
[----:B------:R-:W-:Y:S01]  /*b4d0*/  LEA R156, R156, R81, 0x2 ;  /* 0x000000519c9c7211 */ /* 0x000fe200078e10ff */
[----:B------:R-:W-:Y:S06]  /*b4e0*/  @!P2 BRA `(.L_x_1535) ;  /* 0x000000000004a947 */ /* 0x000fec0003800000 */
[----:B--2---:R0:W-:Y:S02]  /*b4f0*/  REDG.E.ADD.F32.FTZ.RN.STRONG.GPU desc[UR20][R62.64+-0x1400], R61 ;  /* 0xffec003d3e0079a6 */ /* 0x0041e4000c10f394 */
.L_x_1535:
[----:B------:R-:W-:Y:S05]  /*b500*/  BSYNC B0 ;  /* 0x0000000000007941 */ /* 0x000fea0003800000 */
.L_x_1534:
[----:B0-2---:R0:W2:Y:S01]  /*b510*/  LDS R61, [R156+0x4f00] ;  /* 0x004f00009c3d7984 */ /* 0x0050a20000000800 */
[----:B------:R-:W-:Y:S01]  /*b520*/  BSSY B0, `(.L_x_1536) ;  /* 0x0000005000007945 */ /* 0x000fe20003800000 */
[----:B------:R-:W-:Y:S02]  /*b530*/  LEA.HI.SX32 R132, R132, R83, 0x1b ;  /* 0x0000005384847211 */ /* 0x000fe400078fdaff */
[----:B------:R-:W-:Y:S01]  /*b540*/  LEA R60, R60, R81, 0x2 ;  /* 0x000000513c3c7211 */ /* 0x000fe200078e10ff */
[----:B------:R-:W-:Y:S06]  /*b550*/  @!P3 BRA `(.L_x_1537) ;  /* 0x000000000004b947 */ /* 0x000fec0003800000 */
[----:B--2---:R3:W-:Y:S02]  /*b560*/  REDG.E.ADD.F32.FTZ.RN.STRONG.GPU desc[UR20][R62.64+-0x1200], R61 ;  /* 0xffee003d3e0079a6 */ /* 0x0047e4000c10f394 */
.L_x_1537:
[----:B------:R-:W-:Y:S05]  /*b570*/  BSYNC B0 ;  /* 0x0000000000007941 */ /* 0x000fea0003800000 */
.L_x_1536:
[----:B--23--:R2:W3:Y:S01]  /*b580*/  LDS R61, [R60+0x5100] ;  /* 0x005100003c3d7984 */ /* 0x00c4e20000000800 */
[----:B------:R-:W-:Y:S01]  /*b590*/  BSSY B0, `(.L_x_1538) ;  /* 0x0000004000007945 */ /* 0x000fe20003800000 */
[----:B-1----:R-:W-:-:S03]  /*b5a0*/  LEA R154, R132, R81, 0x2 ;  /* 0x00000051849a7211 */ /* 0x002fc600078e10ff */
[----:B------:R-:W-:Y:S05]  /*b5b0*/  @!P4 BRA `(.L_x_1539) ;  /* 0x000000000004c947 */ /* 0x000fea0003800000 */
[----:B---3--:R1:W-:Y:S02]  /*b5c0*/  REDG.E.ADD.F32.FTZ.RN.STRONG.GPU desc[UR20][R62.64+-0x1000], R61 ;  /* 0xfff0003d3e0079a6 */ /* 0x0083e4000c10f394 */
.L_x_1539:
[----:B------:R-:W-:Y:S05]  /*b5d0*/  BSYNC B0 ;  /* 0x0000000000007941 */ /* 0x000fea0003800000 */
.L_x_1538:
[----:B-1-3--:R1:W3:Y:S01]  /*b5e0*/  LDS R61, [R154+0x5300] ;  /* 0x005300009a3d7984 */ /* 0x00a2e20000000800 */
[----:B------:R-:W-:Y:S01]  /*b5f0*/  BSSY B0, `(.L_x_1540) ;  /* 0x0000005000007945 */ /* 0x000fe20003800000 */
[C---:B--2---:R-:W-:Y:S02]  /*b600*/  IADD3 R60, R83.reuse, 0xd00, RZ ;  /* 0x00000d00533c7810 */ /* 0x044fe40007ffe0ff */
[----:B------:R-:W-:Y:S01]  /*b610*/  IADD3 R132, R83, 0xd80, RZ ;  /* 0x00000d8053847810 */ /* 0x000fe20007ffe0ff */
[----:B------:R-:W-:Y:S06]  /*b620*/  @!P5 BRA `(.L_x_1541) ;  /* 0x000000000004d947 */ /* 0x000fec0003800000 */
[----:B---3--:R2:W-:Y:S02]  /*b630*/  REDG.E.ADD.F32.FTZ.RN.STRONG.GPU desc[UR20][R62.64+-0xe00], R61 ;  /* 0xfff2003d3e0079a6 */ /* 0x0085e4000c10f394 */
.L_x_1541:
[----:B------:R-:W-:Y:S05]  /*b640*/  BSYNC B0 ;  /* 0x0000000000007941 */ /* 0x000fea0003800000 */
.L_x_1540:
        /* <DEDUP_REMOVED lines=17> */
.L_x_1543:
[----:B------:R-:W-:Y:S05]  /*b760*/  BSYNC B0 ;  /* 0x0000000000007941 */ /* 0x000fea0003800000 */
.L_x_1542:
[----:B0-2---:R0:W1:Y:S01]  /*b770*/  LDS R61, [R132+0x5700] ;  /* 0x00570000843d7984 */ /* 0x0050620000000800 */
[----:B------:R-:W-:Y:S01]  /*b780*/  BSSY B0, `(.L_x_1544) ;  /* 0x0000006000007945 */ /* 0x000fe20003800000 */
[----:B------:R-:W-:Y:S02]  /*b790*/  IADD3 R60, R83, 0xf00, RZ ;  /* 0x00000f00533c7810 */ /* 0x000fe40007ffe0ff */
[----:B------:R-:W-:Y:S02]  /*b7a0*/  LEA.HI.SX32 R156, R156, R83, 0x1b ;  /* 0x000000539c9c7211 */ /* 0x000fe400078fdaff */
[----:B------:R-:W-:Y:S01]  /*b7b0*/  LEA R154, R154, R81, 0x2 ;  /* 0x000000519a9a7211 */ /* 0x000fe200078e10ff */
[----:B------:R-:W-:Y:S06]  /*b7c0*/  @!P1 BRA `(.L_x_1545) ;  /* 0x0000000000049947 */ /* 0x000fec0003800000 */
[----:B-1----:R2:W-:Y:S02]  /*b7d0*/  REDG.E.ADD.F32.FTZ.RN.STRONG.GPU desc[UR20][R62.64+-0xa00], R61 ;  /* 0xfff6003d3e0079a6 */ /* 0x0025e4000c10f394 */
.L_x_1545:
[----:B------:R-:W-:Y:S05]  /*b7e0*/  BSYNC B0 ;  /* 0x0000000000007941 */ /* 0x000fea0003800000 */
.L_x_1544:
[----:B-12---:R1:W2:Y:S01]  /*b7f0*/  LDS R61, [R154+0x5900] ;  /* 0x005900009a3d7984 */ /* 0x0062a20000000800 */
[----:B------:R-:W-:Y:S01]  /*b800*/  BSSY B0, `(.L_x_1546) ;  /* 0x0000006000007945 */ /* 0x000fe20003800000 */
[----:B0-----:R-:W-:Y:S02]  /*b810*/  IADD3 R132, R83, 0xf80, RZ ;  /* 0x00000f8053847810 */ /* 0x001fe40007ffe0ff */
[----:B------:R-:W-:Y:S02]  /*b820*/  LEA.HI.SX32 R60, R60, R83, 0x1b ;  /* 0x000000533c3c7211 */ /* 0x000fe400078fdaff */
[----:B------:R-:W-:Y:S01]  /*b830*/  LEA R156, R156, R81, 0x2 ;  /* 0x000000519c9c7211 */ /* 0x000fe200078e10ff */
[----:B------:R-:W-:Y:S06]  /*b840*/  @!P2 BRA `(.L_x_1547) ;  /* 0x000000000004a947 */ /* 0x000fec0003800000 */
[----:B--2---:R0:W-:Y:S02]  /*b850*/  REDG.E.ADD.F32.FTZ.RN.STRONG.GPU desc[UR20][R62.64+-0x800], R61 ;  /* 0xfff8003d3e0079a6 */ /* 0x0041e4000c10f394 */
.L_x_1547:
[----:B------:R-:W-:Y:S05]  /*b860*/  BSYNC B0 ;  /* 0x0000000000007941 */ /* 0x000fea0003800000 */
.L_x_1546:
[----:B0-2---:R0:W2:Y:S01]  /*b870*/  LDS R61, [R156+0x5b00] ;  /* 0x005b00009c3d7984 */ /* 0x0050a20000000800 */
[----:B------:R-:W-:Y:S01]  /*b880*/  BSSY B0, `(.L_x_1548) ;  /* 0x0000005000007945 */ /* 0x000fe20003800000 */
[----:B------:R-:W-:Y:S02]  /*b890*/  LEA.HI.SX32 R132, R132, R83, 0x1b ;  /* 0x0000005384847211 */ /* 0x000fe400078fdaff */
[----:B------:R-:W-:Y:S01]  /*b8a0*/  LEA R60, R60, R81, 0x2 ;  /* 0x000000513c3c7211 */ /* 0x000fe200078e10ff */
[----:B------:R-:W-:Y:S06]  /*b8b0*/  @!P3 BRA `(.L_x_1549) ;  /* 0x000000000004b947 */ /* 0x000fec0003800000 */
[----:B--2---:R3:W-:Y:S02]  /*b8c0*/  REDG.E.ADD.F32.FTZ.RN.STRONG.GPU desc[UR20][R62.64+-0x600], R61 ;  /* 0xfffa003d3e0079a6 */ /* 0x0047e4000c10f394 */
.L_x_1549:
[----:B------:R-:W-:Y:S05]  /*b8d0*/  BSYNC B0 ;  /* 0x0000000000007941 */ /* 0x000fea0003800000 */
.L_x_1548:
[----:B--23--:R2:W3:Y:S01]  /*b8e0*/  LDS R61, [R60+0x5d00] ;  /* 0x005d00003c3d7984 */ /* 0x00c4e20000000800 */
[----:B------:R-:W-:Y:S01]  /*b8f0*/  BSSY B0, `(.L_x_1550) ;  /* 0x0000004000007945 */ /* 0x000fe20003800000 */
[----:B------:R-:W-:-:S03]  /*b900*/  LEA R132, R132, R81, 0x2 ;  /* 0x0000005184847211 */ /* 0x000fc600078e10ff */
[----:B------:R-:W-:Y:S05]  /*b910*/  @!P4 BRA `(.L_x_1551) ;  /* 0x000000000004c947 */ /* 0x000fea0003800000 */
[----:B---3--:R3:W-:Y:S02]  /*b920*/  REDG.E.ADD.F32.FTZ.RN.STRONG.GPU desc[UR20][R62.64+-0x400], R61 ;  /* 0xfffc003d3e0079a6 */ /* 0x0087e4000c10f394 */
.L_x_1551:
[----:B------:R-:W-:Y:S05]  /*b930*/  BSYNC B0 ;  /* 0x0000000000007941 */ /* 0x000fea0003800000 */
.L_x_1550:
[----:B---3--:R3:W0:Y:S01]  /*b940*/  LDS R61, [R132+0x5f00] ;  /* 0x005f0000843d7984 */ /* 0x0086220000000800 */
[----:B------:R-:W-:Y:S01]  /*b950*/  BSSY B0, `(.L_x_1552) ;  /* 0x0000004000007945 */ /* 0x000fe20003800000 */
[----:B--2---:R-:W-:-:S03]  /*b960*/  FADD.FTZ R60, R139, R136 ;  /* 0x000000888b3c7221 */ /* 0x004fc60000010000 */
[----:B------:R-:W-:Y:S05]  /*b970*/  @!P5 BRA `(.L_x_1553) ;  /* 0x000000000004d947 */ /* 0x000fea0003800000 */
[----:B0-----:R2:W-:Y:S02]  /*b980*/  REDG.E.ADD.F32.FTZ.RN.STRONG.GPU desc[UR20][R62.64+-0x200], R61 ;  /* 0xfffe003d3e0079a6 */ /* 0x0015e4000c10f394 */
.L_x_1553:
[----:B------:R-:W-:Y:S05]  /*b990*/  BSYNC B0 ;  /* 0x0000000000007941 */ /* 0x000fea0003800000 */
.L_x_1552:
[----:B------:R-:W5:Y:S01]  /*b9a0*/  LDL R152, [R1+0x18] ;  /* 0x0000180001987983 */ /* 0x000f620000100800 */
[----:B------:R-:W-:Y:S01]  /*b9b0*/  ISETP.GT.AND P1, PT, R82, 0x1e, PT ;  /* 0x0000001e5200780c */ /* 0x000fe20003f24270 */
[----:B------:R-:W-:Y:S01]  /*b9c0*/  FADD.FTZ R51, R110, R51 ;  /* 0x000000336e337221 */ /* 0x000fe20000010000 */
[----:B0-2---:R-:W-:Y:S01]  /*b9d0*/  MOV R61, R135 ;  /* 0x00000087003d7202 */ /* 0x005fe20000000f00 */
[----:B---3--:R-:W0:Y:S01]  /*b9e0*/  SHFL.DOWN PT, R132, R135, 0x1, 0x1f ;  /* 0x08201f0087847f89 */ /* 0x008e2200000e0000 */
[----:B------:R-:W-:Y:S01]  /*b9f0*/  MOV R62, R129 ;  /* 0x00000081003e7202 */ /* 0x000fe20000000f00 */
[----:B------:R-:W-:Y:S01]  /*ba00*/  FFMA.FTZ R34, R3, R109, R34 ;  /* 0x0000006d03227223 */ /* 0x000fe20000010022 */
[----:B------:R-:W-:Y:S01]  /*ba10*/  MOV R63, R217 ;  /* 0x000000d9003f7202 */ /* 0x000fe20000000f00 */
[----:B------:R-:W2:Y:S01]  /*ba20*/  SHFL.DOWN PT, R155, R129, 0x1, 0x1f ;  /* 0x08201f00819b7f89 */ /* 0x000ea200000e0000 */
[----:B------:R-:W-:Y:S01]  /*ba30*/  FFMA.FTZ R105, R84, R109, R105 ;  /* 0x0000006d54697223 */ /* 0x000fe20000010069 */
[----:B------:R-:W-:Y:S01]  /*ba40*/  FFMA.FTZ R216, R216, R127, R145 ;  /* 0x0000007fd8d87223 */ /* 0x000fe20000010091 */
[----:B------:R-:W-:Y:S01]  /*ba50*/  FFMA.FTZ R212, R212, R143, R107 ;  /* 0x0000008fd4d47223 */ /* 0x000fe2000001006b */
[----:B------:R-:W3:Y:S01]  /*ba60*/  SHFL.DOWN PT, R136, R217, 0x1, 0x1f ;  /* 0x08201f00d9887f89 */ /* 0x000ee200000e0000 */
[----:B------:R-:W-:Y:S01]  /*ba70*/  FMUL.FTZ R123, R78, R123 ;  /* 0x0000007b4e7b7220 */ /* 0x000fe20000410000 */
[----:B------:R-:W-:Y:S01]  /*ba80*/  FFMA.FTZ R216, R85, R112, R216 ;  /* 0x0000007055d87223 */ /* 0x000fe200000100d8 */
[----:B------:R-:W-:Y:S01]  /*ba90*/  FFMA.FTZ R212, R87, R115, R212 ;  /* 0x0000007357d47223 */ /* 0x000fe200000100d4 */
[----:B------:R-:W1:Y:S01]  /*baa0*/  SHFL.DOWN PT, R139, R60, 0x1, 0x1f ;  /* 0x08201f003c8b7f89 */ /* 0x000e6200000e0000 */
[----:B------:R-:W-:Y:S01]  /*bab0*/  FMUL.FTZ R134, R75, R134 ;  /* 0x000000864b867220 */ /* 0x000fe20000410000 */
[----:B------:R-:W-:Y:S01]  /*bac0*/  FMUL.FTZ R90, R90, R181 ;  /* 0x000000b55a5a7220 */ /* 0x000fe20000410000 */
[----:B------:R-:W-:Y:S01]  /*bad0*/  FMUL.FTZ R73, R73, R150 ;  /* 0x0000009649497220 */ /* 0x000fe20000410000 */
[----:B------:R-:W-:Y:S01]  /*bae0*/  FMUL.FTZ R148, R71, R148 ;  /* 0x0000009447947220 */ /* 0x000fe20000410000 */
[----:B------:R-:W-:Y:S01]  /*baf0*/  FFMA.FTZ R203, R203, R124, R134 ;  /* 0x0000007ccbcb7223 */ /* 0x000fe20000010086 */
[----:B------:R-:W-:Y:S01]  /*bb00*/  FFMA.FTZ R90, R89, R108, R90 ;  /* 0x0000006c595a7223 */ /* 0x000fe2000001005a */
[----:B------:R-:W-:Y:S01]  /*bb10*/  FFMA.FTZ R73, R202, R153, R73 ;  /* 0x00000099ca497223 */ /* 0x000fe20000010049 */
[----:B------:R-:W-:Y:S01]  /*bb20*/  ISETP.NE.AND P2, PT, R82, RZ, PT ;  /* 0x000000ff5200720c */ /* 0x000fe20003f45270 */
[----:B------:R-:W-:Y:S01]  /*bb30*/  FFMA.FTZ R74, R74, R125, R203 ;  /* 0x0000007d4a4a7223 */ /* 0x000fe200000100cb */
[----:B------:R-:W-:Y:S01]  /*bb40*/  FMUL.FTZ R91, R91, R180 ;  /* 0x000000b45b5b7220 */ /* 0x000fe20000410000 */
[----:B------:R-:W-:Y:S01]  /*bb50*/  FFMA.FTZ R73, R72, R90, R73 ;  /* 0x0000005a48497223 */ /* 0x000fe20000010049 */
[----:B0-----:R-:W-:Y:S01]  /*bb60*/  @!P1 FADD.FTZ R61, R61, R132 ;  /* 0x000000843d3d9221 */ /* 0x001fe20000010000 */
[----:B------:R-:W-:Y:S01]  /*bb70*/  FADD.FTZ R43, R74, R43 ;  /* 0x0000002b4a2b7221 */ /* 0x000fe20000010000 */
[----:B------:R-:W-:Y:S01]  /*bb80*/  FMUL.FTZ R94, R94, R179 ;  /* 0x000000b35e5e7220 */ /* 0x000fe20000410000 */
[----:B------:R-:W-:Y:S01]  /*bb90*/  FMUL.FTZ R69, R69, R146 ;  /* 0x0000009245457220 */ /* 0x000fe20000410000 */
[----:B--2---:R-:W-:Y:S01]  /*bba0*/  @!P1 FADD.FTZ R62, R62, R155 ;  /* 0x0000009b3e3e9221 */ /* 0x004fe20000010000 */
[----:B------:R-:W0:Y:S01]  /*bbb0*/  SHFL.DOWN PT, R132, R61, 0x2, 0x1f ;  /* 0x08401f003d847f89 */ /* 0x000e2200000e0000 */
[----:B------:R-:W-:Y:S01]  /*bbc0*/  FMUL.FTZ R95, R95, R178 ;  /* 0x000000b25f5f7220 */ /* 0x000fe20000410000 */
[----:B------:R-:W-:Y:S01]  /*bbd0*/  FMUL.FTZ R142, R67, R142 ;  /* 0x0000008e438e7220 */ /* 0x000fe20000410000 */
[----:B---3--:R-:W-:Y:S01]  /*bbe0*/  @!P1 FADD.FTZ R63, R63, R136 ;  /* 0x000000883f3f9221 */ /* 0x008fe20000010000 */
[----:B------:R-:W2:Y:S01]  /*bbf0*/  SHFL.DOWN PT, R135, R62, 0x2, 0x1f ;  /* 0x08401f003e877f89 */ /* 0x000ea200000e0000 */
[----:B------:R-:W-:Y:S01]  /*bc00*/  FMUL.FTZ R98, R98, R177 ;  /* 0x000000b162627220 */ /* 0x000fe20000410000 */
[----:B------:R-:W-:Y:S01]  /*bc10*/  FMUL.FTZ R193, R193, R130 ;  /* 0x00000082c1c17220 */ /* 0x000fe20000410000 */
[----:B-1----:R-:W-:Y:S01]  /*bc20*/  @!P1 FADD.FTZ R60, R139, R60 ;  /* 0x0000003c8b3c9221 */ /* 0x002fe20000010000 */
[----:B------:R-:W1:Y:S01]  /*bc30*/  SHFL.DOWN PT, R136, R63, 0x2, 0x1f ;  /* 0x08401f003f887f89 */ /* 0x000e6200000e0000 */
[----:B------:R-:W-:Y:S01]  /*bc40*/  ISETP.GT.AND P1, PT, R82, 0x1d, PT ;  /* 0x0000001d5200780c */ /* 0x000fe20003f24270 */
[----:B------:R-:W-:Y:S01]  /*bc50*/  FMUL.FTZ R100, R100, R119 ;  /* 0x0000007764647220 */ /* 0x000fe20000410000 */
[----:B------:R-:W-:Y:S01]  /*bc60*/  FMUL.FTZ R192, R192, R147 ;  /* 0x00000093c0c07220 */ /* 0x000fe20000410000 */
[----:B------:R-:W3:Y:S01]  /*bc70*/  SHFL.DOWN PT, R129, R60, 0x2, 0x1f ;  /* 0x08401f003c817f89 */ /* 0x000ee200000e0000 */
[----:B------:R-:W-:Y:S01]  /*bc80*/  FMUL.FTZ R104, R104, R175 ;  /* 0x000000af68687220 */ /* 0x000fe20000410000 */
[----:B------:R-:W-:Y:S01]  /*bc90*/  FMUL.FTZ R141, R64, R141 ;  /* 0x0000008d408d7220 */ /* 0x000fe20000410000 */
        /* <DEDUP_REMOVED lines=13> */
[----:B--2---:R-:W-:Y:S01]  /*bd70*/  @!P1 FADD.FTZ R62, R62, R135 ;  /* 0x000000873e3e9221 */ /* 0x004fe20000010000 */
[----:B------:R-:W0:Y:S01]  /*bd80*/  SHFL.DOWN PT, R84, R61, 0x4, 0x1f ;  /* 0x08801f003d547f89 */ /* 0x000e2200000e0000 */
[----:B------:R-:W-:Y:S01]  /*bd90*/  FFMA.FTZ R128, R191, R128, R192 ;  /* 0x00000080bf807223 */ /* 0x000fe200000100c0 */
[----:B------:R-:W-:Y:S01]  /*bda0*/  FFMA.FTZ R104, R103, R120, R104 ;  /* 0x0000007867687223 */ /* 0x000fe20000010068 */
[----:B-1----:R-:W-:Y:S01]  /*bdb0*/  @!P1 FADD.FTZ R63, R63, R136 ;  /* 0x000000883f3f9221 */ /* 0x002fe20000010000 */
[----:B------:R-:W-:Y:S01]  /*bdc0*/  FFMA.FTZ R133, R228, R133, R141 ;  /* 0x00000085e4857223 */ /* 0x000fe2000001008d */
[----:B------:R-:W-:Y:S01]  /*bdd0*/  FFMA.FTZ R213, R86, R114, R213 ;  /* 0x0000007256d57223 */ /* 0x000fe200000100d5 */
[----:B------:R-:W-:Y:S01]  /*bde0*/  FFMA.FTZ R121, R88, R118, R121 ;  /* 0x0000007658797223 */ /* 0x000fe20000010079 */
[----:B---3--:R-:W-:Y:S01]  /*bdf0*/  @!P1 FADD.FTZ R60, R60, R129 ;  /* 0x000000813c3c9221 */ /* 0x008fe20000010000 */
[----:B------:R-:W1:Y:S01]  /*be00*/  SHFL.DOWN PT, R110, R63, 0x4, 0x1f ;  /* 0x08801f003f6e7f89 */ /* 0x000e6200000e0000 */
[----:B------:R-:W-:Y:S01]  /*be10*/  ISETP.GT.AND P1, PT, R82, 0x1b, PT ;  /* 0x0000001b5200780c */ /* 0x000fe20003f24270 */
[----:B------:R-:W-:Y:S01]  /*be20*/  FFMA.FTZ R208, R77, R117, R208 ;  /* 0x000000754dd07223 */ /* 0x000fe200000100d0 */
[----:B------:R-:W-:Y:S01]  /*be30*/  FFMA.FTZ R79, R76, R122, R79 ;  /* 0x0000007a4c4f7223 */ /* 0x000fe2000001004f */
[----:B------:R-:W2:Y:S01]  /*be40*/  SHFL.DOWN PT, R129, R62, 0x4, 0x1f ;  /* 0x08801f003e817f89 */ /* 0x000ea200000e0000 */
[----:B------:R-:W-:Y:S01]  /*be50*/  FFMA.FTZ R70, R70, R91, R199 ;  /* 0x0000005b46467223 */ /* 0x000fe200000100c7 */
        /* <DEDUP_REMOVED lines=8> */
[----:B------:R-:W-:Y:S01]  /*bee0*/  FFMA.FTZ R35, R4, R112, R35 ;  /* 0x0000007004237223 */ /* 0x000fe20000010023 */
[----:B------:R-:W-:Y:S01]  /*bef0*/  FFMA.FTZ R221, R5, R114, R221 ;  /* 0x0000007205dd7223 */ /* 0x000fe200000100dd */
[----:B0-----:R-:W-:Y:S01]  /*bf00*/  @!P1 FADD.FTZ R61, R61, R84 ;  /* 0x000000543d3d9221 */ /* 0x001fe20000010000 */
[----:B------:R-:W-:Y:S01]  /*bf10*/  FADD.FTZ R49, R216, R49 ;  /* 0x00000031d8317221 */ /* 0x000fe20000010000 */
[----:B------:R-:W-:Y:S01]  /*bf20*/  FADD.FTZ R48, R213, R48 ;  /* 0x00000030d5307221 */ /* 0x000fe20000010000 */
[----:B------:R-:W-:Y:S01]  /*bf30*/  FFMA.FTZ R222, R6, R115, R222 ;  /* 0x0000007306de7223 */ /* 0x000fe200000100de */
[----:B------:R-:W-:Y:S01]  /*bf40*/  FFMA.FTZ R223, R7, R118, R223 ;  /* 0x0000007607df7223 */ /* 0x000fe200000100df */
[----:B------:R-:W0:Y:S01]  /*bf50*/  SHFL.DOWN PT, R78, R61, 0x8, 0x1f ;  /* 0x09001f003d4e7f89 */ /* 0x000e2200000e0000 */
[----:B------:R-:W-:Y:S01]  /*bf60*/  FADD.FTZ R47, R212, R47 ;  /* 0x0000002fd42f7221 */ /* 0x000fe20000010000 */
[----:B------:R-:W-:Y:S01]  /*bf70*/  FADD.FTZ R46, R121, R46 ;  /* 0x0000002e792e7221 */ /* 0x000fe20000010000 */
[----:B-1----:R-:W-:Y:S01]  /*bf80*/  @!P1 FADD.FTZ R63, R63, R110 ;  /* 0x0000006e3f3f9221 */ /* 0x002fe20000010000 */
[----:B------:R-:W-:Y:S01]  /*bf90*/  FFMA.FTZ R224, R8, R117, R224 ;  /* 0x0000007508e07223 */ /* 0x000fe200000100e0 */
[----:B------:R-:W-:Y:S01]  /*bfa0*/  FFMA.FTZ R225, R9, R122, R225 ;  /* 0x0000007a09e17223 */ /* 0x000fe200000100e1 */
[----:B------:R-:W-:Y:S01]  /*bfb0*/  FADD.FTZ R45, R208, R45 ;  /* 0x0000002dd02d7221 */ /* 0x000fe20000010000 */
[----:B--2---:R-:W-:Y:S01]  /*bfc0*/  @!P1 FADD.FTZ R62, R62, R129 ;  /* 0x000000813e3e9221 */ /* 0x004fe20000010000 */
[----:B------:R-:W1:Y:S01]  /*bfd0*/  SHFL.DOWN PT, R84, R63, 0x8, 0x1f ;  /* 0x09001f003f547f89 */ /* 0x000e6200000e0000 */
[----:B------:R-:W-:Y:S01]  /*bfe0*/  FADD.FTZ R44, R79, R44 ;  /* 0x0000002c4f2c7221 */ /* 0x000fe20000010000 */
[----:B------:R-:W-:Y:S01]  /*bff0*/  FFMA.FTZ R226, R10, R125, R226 ;  /* 0x0000007d0ae27223 */ /* 0x000fe200000100e2 */
[----:B---3--:R-:W-:Y:S01]  /*c000*/  @!P1 FADD.FTZ R60, R60, R109 ;  /* 0x0000006d3c3c9221 */ /* 0x008fe20000010000 */
[----:B------:R-:W2:Y:S01]  /*c010*/  SHFL.DOWN PT, R87, R62, 0x8, 0x1f ;  /* 0x09001f003e577f89 */ /* 0x000ea200000e0000 */
[----:B------:R-:W-:Y:S01]  /*c020*/  ISETP.GT.AND P1, PT, R82, 0x17, PT ;  /* 0x000000175200780c */ /* 0x000fe20003f24270 */
[----:B------:R-:W-:Y:S01]  /*c030*/  FFMA.FTZ R229, R11, R90, R229 ;  /* 0x0000005a0be57223 */ /* 0x000fe200000100e5 */
[----:B------:R-:W-:Y:S01]  /*c040*/  FADD.FTZ R42, R73, R42 ;  /* 0x0000002a492a7221 */ /* 0x000fe20000010000 */
[----:B------:R-:W3:Y:S01]  /*c050*/  SHFL.DOWN PT, R85, R60, 0x8, 0x1f ;  /* 0x09001f003c557f89 */ /* 0x000ee200000e0000 */
[----:B------:R-:W-:Y:S01]  /*c060*/  FFMA.FTZ R230, R12, R91, R230 ;  /* 0x0000005b0ce67223 */ /* 0x000fe200000100e6 */
[----:B------:R-:W-:Y:S01]  /*c070*/  FADD.FTZ R41, R70, R41 ;  /* 0x0000002946297221 */ /* 0x000fe20000010000 */
[----:B------:R-:W-:Y:S01]  /*c080*/  FFMA.FTZ R233, R13, R94, R233 ;  /* 0x0000005e0de97223 */ /* 0x000fe200000100e9 */
[----:B------:R-:W-:Y:S01]  /*c090*/  FFMA.FTZ R234, R14, R95, R234 ;  /* 0x0000005f0eea7223 */ /* 0x000fe200000100ea */
[----:B------:R-:W-:Y:S01]  /*c0a0*/  FADD.FTZ R40, R69, R40 ;  /* 0x0000002845287221 */ /* 0x000fe20000010000 */
[----:B------:R-:W-:Y:S01]  /*c0b0*/  FADD.FTZ R39, R66, R39 ;  /* 0x0000002742277221 */ /* 0x000fe20000010000 */
[----:B------:R-:W-:Y:S01]  /*c0c0*/  FFMA.FTZ R235, R15, R98, R235 ;  /* 0x000000620feb7223 */ /* 0x000fe200000100eb */
[----:B------:R-:W-:Y:S01]  /*c0d0*/  FFMA.FTZ R236, R16, R101, R236 ;  /* 0x0000006510ec7223 */ /* 0x000fe200000100ec */
[----:B------:R-:W-:Y:S01]  /*c0e0*/  FADD.FTZ R38, R65, R38 ;  /* 0x0000002641267221 */ /* 0x000fe20000010000 */
[----:B0-----:R-:W-:Y:S01]  /*c0f0*/  @!P1 FADD.FTZ R61, R61, R78 ;  /* 0x0000004e3d3d9221 */ /* 0x001fe20000010000 */
[----:B------:R-:W-:Y:S01]  /*c100*/  FFMA.FTZ R237, R17, R104, R237 ;  /* 0x0000006811ed7223 */ /* 0x000fe200000100ed */
[----:B------:R-:W-:Y:S01]  /*c110*/  FADD.FTZ R37, R128, R37 ;  /* 0x0000002580257221 */ /* 0x000fe20000010000 */
[----:B------:R-:W-:-:S02]  /*c120*/  FADD.FTZ R36, R133, R36 ;  /* 0x0000002485247221 */ /* 0x000fc40000010000 */
[----:B------:R-:W0:Y:S01]  /*c130*/  SHFL.DOWN PT, R72, R61, 0x10, 0x1f ;  /* 0x0a001f003d487f89 */ /* 0x000e2200000e0000 */
[----:B-1----:R-:W-:Y:S01]  /*c140*/  @!P1 FADD.FTZ R63, R63, R84 ;  /* 0x000000543f3f9221 */ /* 0x002fe20000010000 */
[----:B--2---:R-:W-:-:S04]  /*c150*/  @!P1 FADD.FTZ R62, R62, R87 ;  /* 0x000000573e3e9221 */ /* 0x004fc80000010000 */
        /* <DEDUP_REMOVED lines=43> */
.L_x_1555:
[----:B------:R-:W-:Y:S05]  /*c410*/  BSYNC B0 ;  /* 0x0000000000007941 */ /* 0x000fea0003800000 */
.L_x_1554:
[----:B------:R-:W-:Y:S02]  /*c420*/  UIADD3 UR7, UR7, 0x1, URZ ;  /* 0x0000000107077890 */ /* 0x000fe4000fffe03f */
[----:B------:R-:W-:Y:S02]  /*c430*/  UIADD3 UR8, UP1, UR8, 0x1, URZ ;  /* 0x0000000108087890 */ /* 0x000fe4000ff3e03f */
[----:B------:R-:W-:Y:S02]  /*c440*/  UISETP.GE.AND UP0, UPT, UR7, UR51, UPT ;  /* 0x000000330700728c */ /* 0x000fe4000bf06270 */
[----:B------:R-:W-:-:S04]  /*c450*/  UIADD3.X UR9, URZ, UR9, URZ, UP1, !UPT ;  /* 0x000000093f097290 */ /* 0x000fc80008ffe43f */
[----:B------:R-:W-:-:S13]  /*c460*/  PLOP3.LUT P0, PT, PT, PT, UP0, 0x80, 0x0 ;  /* 0x000000000000781c */ /* 0x000fda0003f0f008 */
[----:B------:R-:W-:Y:S05]  /*c470*/  @!P0 BRA `(.L_x_1556) ;  /* 0xffffff6400508947 */ /* 0x000fea000383ffff */
.L_x_1461:
        /* <DEDUP_REMOVED lines=14> */
[----:B01----:R-:W4:Y:S04]  /*c560*/  LDL R62, [R1+0x20] ;  /* 0x00002000013e7983 */ /* 0x003f280000100800 */
        /* <DEDUP_REMOVED lines=13> */
[----:B------:R-:W-:Y:S01]  /*c640*/  PRMT R2, R234, 0x7632, R2 ;  /* 0x00007632ea027816 */ /* 0x000fe20000000002 */
[----:B------:R-:W-:Y:S01]  /*c650*/  ULDC.64 UR32, c[0x0][0x3a8] ;  /* 0x0000ea0000207ab9 */ /* 0x000fe20000000a00 */
[----:B------:R-:W-:Y:S01]  /*c660*/  ISETP.NE.AND P0, PT, R83, RZ, PT ;  /* 0x000000ff5300720c */ /* 0x000fe20003f05270 */
[----:B------:R-:W-:Y:S01]  /*c670*/  UIMAD UR30, UR30, UR32, URZ ;  /* 0x000000201e1e72a4 */ /* 0x000fe2000f8e023f */
[----:B------:R-:W-:Y:S01]  /*c680*/  F2FP.F16.F32.PACK_AB R224, R224, R225 ;  /* 0x000000e1e0e0723e */ /* 0x000fe200000000ff */
[----:B------:R-:W-:Y:S01]  /*c690*/  UIMAD UR28, UR46, UR35, UR28 ;  /* 0x000000232e1c72a4 */ /* 0x000fe2000f8e021c */
[----:B------:R-:W-:Y:S01]  /*c6a0*/  F2FP.F16.F32.PACK_AB R222, R222, R223 ;  /* 0x000000dfdede723e */ /* 0x000fe200000000ff */
[----:B------:R-:W-:Y:S01]  /*c6b0*/  UIMAD UR30, UR46, UR33, UR30 ;  /* 0x000000212e1e72a4 */ /* 0x000fe2000f8e021e */
[----:B------:R-:W-:Y:S01]  /*c6c0*/  F2FP.F16.F32.PACK_AB R35, R35, R221 ;  /* 0x000000dd2323723e */ /* 0x000fe200000000ff */
[----:B------:R-:W-:Y:S01]  /*c6d0*/  BSSY B0, `(.L_x_1557) ;  /* 0x0000048000007945 */ /* 0x000fe20003800000 */
[----:B------:R-:W-:-:S02]  /*c6e0*/  F2FP.F16.F32.PACK_AB R33, R33, R34 ;  /* 0x000000222121723e */ /* 0x000fc400000000ff */
[----:B------:R-:W-:Y:S01]  /*c6f0*/  PRMT R3, R230, 0x7632, R3 ;  /* 0x00007632e6037816 */ /* 0x000fe20000000003 */
[----:B0-----:R-:W-:Y:S01]  /*c700*/  ULEA UR7, UR8, UR7, 0x18 ;  /* 0x0000000708077291 */ /* 0x001fe2000f8ec03f */
[----:B------:R-:W-:Y:S01]  /*c710*/  PRMT R4, R224, 0x7632, R4 ;  /* 0x00007632e0047816 */ /* 0x000fe20000000004 */
[----:B------:R0:W-:Y:S01]  /*c720*/  STS.U16 [R80+0x2], R0 ;  /* 0x0000020050007388 */ /* 0x0001e20000000400 */
[----:B------:R-:W-:Y:S01]  /*c730*/  PRMT R5, R33, 0x7632, R5 ;  /* 0x0000763221057816 */ /* 0x000fe20000000005 */
[----:B------:R-:W-:Y:S02]  /*c740*/  UIMAD.WIDE.U32 UR8, UR46, UR34, URZ ;  /* 0x000000222e0872a5 */ /* 0x000fe4000f8e003f */
[----:B------:R1:W-:Y:S01]  /*c750*/  STS.U16 [R80+0x6], R2 ;  /* 0x0000060250007388 */ /* 0x0003e20000000400 */
[----:B------:R-:W-:Y:S01]  /*c760*/  MOV R81, UR7 ;  /* 0x0000000700517c02 */ /* 0x000fe20008000f00 */
[----:B------:R-:W-:Y:S02]  /*c770*/  UIADD3 UR33, UR9, UR28, URZ ;  /* 0x0000001c09217290 */ /* 0x000fe4000fffe03f */
[----:B------:R1:W-:Y:S01]  /*c780*/  STS.U16 [R80+0xa], R3 ;  /* 0x00000a0350007388 */ /* 0x0003e20000000400 */
[----:B0-----:R-:W-:-:S03]  /*c790*/  PRMT R0, R226, 0x7632, R0 ;  /* 0x00007632e2007816 */ /* 0x001fc60000000000 */
[----:B------:R-:W-:Y:S01]  /*c7a0*/  STS.U16 [R80], R236 ;  /* 0x000000ec50007388 */ /* 0x000fe20000000400 */
[----:B-1----:R-:W-:-:S03]  /*c7b0*/  PRMT R2, R222, 0x7632, R2 ;  /* 0x00007632de027816 */ /* 0x002fc60000000002 */
[----:B------:R0:W-:Y:S01]  /*c7c0*/  STS.U16 [R80+0xe], R0 ;  /* 0x00000e0050007388 */ /* 0x0001e20000000400 */
[----:B------:R-:W-:-:S03]  /*c7d0*/  MOV R3, UR56 ;  /* 0x0000003800037c02 */ /* 0x000fc60008000f00 */
[----:B------:R-:W-:Y:S04]  /*c7e0*/  STS.U16 [R80+0x4], R234 ;  /* 0x000004ea50007388 */ /* 0x000fe80000000400 */
[----:B------:R-:W-:Y:S01]  /*c7f0*/  STS.U16 [R80+0x8], R230 ;  /* 0x000008e650007388 */ /* 0x000fe20000000400 */
[----:B0-----:R-:W-:-:S03]  /*c800*/  PRMT R0, R35, 0x7632, R0 ;  /* 0x0000763223007816 */ /* 0x001fc60000000000 */
        /* <DEDUP_REMOVED lines=32> */
[----:B------:R-:W-:Y:S01]  /*ca10*/  USHF.R.S32.HI UR7, URZ, 0x1f, UR47 ;  /* 0x0000001f3f077899 */ /* 0x000fe2000801142f */
[----:B------:R-:W-:Y:S01]  /*ca20*/  BAR.SYNC.DEFER_BLOCKING 0x0 ;  /* 0x0000000000007b1d */ /* 0x000fe20000010000 */
        /* <DEDUP_REMOVED lines=18> */
.L_x_1558:
[----:B------:R-:W-:Y:S05]  /*cb50*/  BSYNC B0 ;  /* 0x0000000000007941 */ /* 0x000fea0003800000 */
.L_x_1557:
[----:B------:R-:W2:Y:S01]  /*cb60*/  LDL.LU R8, [R1+0x5c] ;  /* 0x00005c0001087983 */ /* 0x000ea20000300800 */
[----:B------:R-:W-:Y:S01]  /*cb70*/  ULDC.64 UR28, c[0x0][0x390] ;  /* 0x0000e400001c7ab9 */ /* 0x000fe20000000a00 */
[----:B------:R-:W-:Y:S01]  /*cb80*/  UIADD3 UR31, UR4, -UR50, URZ ;  /* 0x80000032041f7290 */ /* 0x000fe2000fffe03f */
[C---:B------:R-:W-:Y:S01]  /*cb90*/  LOP3.LUT R57, R91.reuse, 0x20, RZ, 0xfc, !PT ;  /* 0x000000205b397812 */ /* 0x040fe200078efcff */
[----:B------:R-:W-:Y:S01]  /*cba0*/  UIMAD UR34, UR7, UR28, URZ ;  /* 0x0000001c072272a4 */ /* 0x000fe2000f8e023f */
[C---:B------:R-:W-:Y:S01]  /*cbb0*/  LOP3.LUT R59, R91.reuse, 0x40, RZ, 0xfc, !PT ;  /* 0x000000405b3b7812 */ /* 0x040fe200078efcff */
[----:B------:R-:W-:Y:S01]  /*cbc0*/  UMOV UR9, UR33 ;  /* 0x0000002100097c82 */ /* 0x000fe20008000000 */
[----:B------:R-:W-:Y:S01]  /*cbd0*/  UIMAD UR31, UR31, -0x800, URZ ;  /* 0xfffff8001f1f78a4 */ /* 0x000fe2000f8e023f */
[----:B------:R-:W-:Y:S01]  /*cbe0*/  LOP3.LUT R61, R91, 0x60, RZ, 0xfc, !PT ;  /* 0x000000605b3d7812 */ /* 0x000fe200078efcff */
[----:B------:R-:W-:Y:S01]  /*cbf0*/  UIMAD.WIDE.U32 UR8, UR47, UR28, UR8 ;  /* 0x0000001c2f0872a5 */ /* 0x000fe2000f8e0008 */
[-C--:B------:R-:W-:Y:S01]  /*cc00*/  ISETP.GE.AND P2, PT, R59, R0.reuse, PT ;  /* 0x000000003b00720c */ /* 0x080fe20003f46270 */
[----:B------:R-:W-:Y:S01]  /*cc10*/  UIMAD UR29, UR47, UR29, UR34 ;  /* 0x0000001d2f1d72a4 */ /* 0x000fe2000f8e0222 */
[----:B------:R-:W-:Y:S01]  /*cc20*/  ISETP.GE.AND P4, PT, R61, R0, PT ;  /* 0x000000003d00720c */ /* 0x000fe20003f86270 */
[----:B------:R-:W-:Y:S01]  /*cc30*/  UIADD3 UR28, UP0, UR31, UR8, URZ ;  /* 0x000000081f1c7290 */ /* 0x000fe2000ff1e03f */
[C---:B------:R-:W-:Y:S01]  /*cc40*/  LOP3.LUT R63, R91.reuse, 0x80, RZ, 0xfc, !PT ;  /* 0x000000805b3f7812 */ /* 0x040fe200078efcff */
[----:B------:R-:W-:Y:S01]  /*cc50*/  ULDC.64 UR34, c[0x0][0x3e0] ;  /* 0x0000f80000227ab9 */ /* 0x000fe20000000a00 */
[----:B------:R-:W-:Y:S01]  /*cc60*/  USHF.R.S32.HI UR33, URZ, 0x1f, UR31 ;  /* 0x0000001f3f217899 */ /* 0x000fe2000801141f */
[C---:B------:R-:W-:Y:S01]  /*cc70*/  LEA R4, P1, R91.reuse, UR34, 0x1 ;  /* 0x000000225b047c11 */ /* 0x040fe2000f8208ff */
[----:B------:R-:W-:Y:S01]  /*cc80*/  BSSY B0, `(.L_x_1559) ;  /* 0x00000bc000007945 */ /* 0x000fe20003800000 */
[----:B0-----:R-:W-:Y:S01]  /*cc90*/  MOV R6, UR28 ;  /* 0x0000001c00067c02 */ /* 0x001fe20008000f00 */
[----:B------:R-:W-:Y:S01]  /*cca0*/  UIADD3.X UR8, UR33, UR29, UR9, UP0, !UPT ;  /* 0x0000001d21087290 */ /* 0x000fe200087fe409 */
[----:B------:R-:W-:-:S02]  /*ccb0*/  LEA.HI.X R5, R91, UR35, R52, 0x1, P1 ;  /* 0x000000235b057c11 */ /* 0x000fc400088f0c34 */
        /* <DEDUP_REMOVED lines=47> */
[C---:B------:R-:W-:Y:S01]  /*cfb0*/  IADD3 R9, R54.reuse, 0x3, RZ ;  /* 0x0000000336097810 */ /* 0x040fe20007ffe0ff */
[----:B------:R-:W-:Y:S01]  /*cfc0*/  @!P5 STG.E.U16 desc[UR20][R4.64+-0xc80], R53 ;  /* 0xfff380350400d986 */ /* 0x000fe2000c101514 */
[----:B0-----:R-:W-:Y:S02]  /*cfd0*/  IADD3 R11, R54, 0x4, RZ ;  /* 0x00000004360b7810 */ /* 0x001fe40007ffe0ff */
[-C--:B------:R-:W-:Y:S01]  /*cfe0*/  LEA.HI.SX32 R6, R6, R54.reuse, 0x1b ;  /* 0x0000003606067211 */ /* 0x080fe200078fdaff */
[----:B------:R0:W-:Y:S01]  /*cff0*/  @!P6 STG.E.U16 desc[UR20][R4.64+-0xc40], R55 ;  /* 0xfff3c0370400e986 */ /* 0x0001e2000c101514 */
[C---:B-1----:R-:W-:Y:S02]  /*d000*/  IADD3 R13, R54.reuse, 0x5, RZ ;  /* 0x00000005360d7810 */ /* 0x042fe40007ffe0ff */
[----:B------:R-:W-:Y:S02]  /*d010*/  LEA.HI.SX32 R10, R9, R54, 0x1b ;  /* 0x00000036090a7211 */ /* 0x000fe400078fdaff */
[----:B---3--:R-:W-:-:S02]  /*d020*/  IADD3 R15, R54, 0x6, RZ ;  /* 0x00000006360f7810 */ /* 0x008fc40007ffe0ff */
[----:B------:R-:W-:Y:S02]  /*d030*/  LEA.HI.SX32 R12, R11, R54, 0x1b ;  /* 0x000000360b0c7211 */ /* 0x000fe400078fdaff */
[----:B----4-:R-:W-:Y:S02]  /*d040*/  IADD3 R17, R54, 0x7, RZ ;  /* 0x0000000736117810 */ /* 0x010fe40007ffe0ff */
[----:B------:R-:W-:Y:S02]  /*d050*/  LEA R6, R6, R81, 0x1 ;  /* 0x0000005106067211 */ /* 0x000fe400078e08ff */
[----:B0-----:R-:W-:Y:S02]  /*d060*/  F2FP.F16.F32.PACK_AB R4, R43, R42 ;  /* 0x0000002a2b04723e */ /* 0x001fe400000000ff */
[----:B------:R-:W-:Y:S02]  /*d070*/  IADD3 R19, R54, 0x8, RZ ;  /* 0x0000000836137810 */ /* 0x000fe40007ffe0ff */
[----:B------:R-:W-:-:S02]  /*d080*/  LEA.HI.SX32 R14, R13, R54, 0x1b ;  /* 0x000000360d0e7211 */ /* 0x000fc400078fdaff */
[-C--:B------:R-:W-:Y:S02]  /*d090*/  LEA R10, R10, R81.reuse, 0x1 ;  /* 0x000000510a0a7211 */ /* 0x080fe400078e08ff */
[----:B------:R-:W-:Y:S02]  /*d0a0*/  IADD3 R21, R54, 0x9, RZ ;  /* 0x0000000936157810 */ /* 0x000fe40007ffe0ff */
[-C--:B------:R-:W-:Y:S02]  /*d0b0*/  LEA.HI.SX32 R16, R15, R54.reuse, 0x1b ;  /* 0x000000360f107211 */ /* 0x080fe400078fdaff */
[----:B------:R-:W-:Y:S02]  /*d0c0*/  LEA R12, R12, R81, 0x1 ;  /* 0x000000510c0c7211 */ /* 0x000fe400078e08ff */
[----:B------:R-:W-:Y:S02]  /*d0d0*/  IADD3 R23, R54, 0xa, RZ ;  /* 0x0000000a36177810 */ /* 0x000fe40007ffe0ff */
[----:B------:R-:W-:Y:S01]  /*d0e0*/  LEA.HI.SX32 R18, R17, R54, 0x1b ;  /* 0x0000003611127211 */ /* 0x000fe200078fdaff */
[----:B------:R-:W-:Y:S01]  /*d0f0*/  BAR.SYNC.DEFER_BLOCKING 0x0 ;  /* 0x0000000000007b1d */ /* 0x000fe20000010000 */
[----:B------:R-:W-:-:S02]  /*d100*/  PRMT R13, R4, 0x7610, R13 ;  /* 0x00007610040d7816 */ /* 0x000fc4000000000d */
[----:B------:R-:W-:Y:S02]  /*d110*/  PRMT R15, R4, 0x7632, R15 ;  /* 0x00007632040f7816 */ /* 0x000fe4000000000f */
[C---:B------:R-:W-:Y:S02]  /*d120*/  IADD3 R25, R54.reuse, 0xb, RZ ;  /* 0x0000000b36197810 */ /* 0x040fe40007ffe0ff */
[----:B------:R-:W-:Y:S02]  /*d130*/  LEA.HI.SX32 R20, R19, R54, 0x1b ;  /* 0x0000003613147211 */ /* 0x000fe400078fdaff */
[----:B------:R-:W-:Y:S02]  /*d140*/  F2FP.F16.F32.PACK_AB R5, R45, R44 ;  /* 0x0000002c2d05723e */ /* 0x000fe400000000ff */
[----:B------:R-:W-:Y:S02]  /*d150*/  F2FP.F16.F32.PACK_AB R4, R47, R46 ;  /* 0x0000002e2f04723e */ /* 0x000fe400000000ff */
[----:B------:R-:W-:-:S02]  /*d160*/  IADD3 R27, R54, 0xc, RZ ;  /* 0x0000000c361b7810 */ /* 0x000fc40007ffe0ff */
        /* <DEDUP_REMOVED lines=10> */
[-C--:B------:R-:W-:Y:S02]  /*d210*/  LEA.HI.SX32 R28, R27, R54.reuse, 0x1b ;  /* 0x000000361b1c7211 */ /* 0x080fe400078fdaff */
[----:B------:R-:W-:-:S02]  /*d220*/  LEA.HI.SX32 R30, R30, R54, 0x1b ;  /* 0x000000361e1e7211 */ /* 0x000fc400078fdaff */
[-C--:B------:R-:W-:Y:S02]  /*d230*/  LEA R22, R22, R81.reuse, 0x1 ;  /* 0x0000005116167211 */ /* 0x080fe400078e08ff */
[-C--:B------:R-:W-:Y:S02]  /*d240*/  LEA.HI.SX32 R32, R32, R54.reuse, 0x1b ;  /* 0x0000003620207211 */ /* 0x080fe400078fdaff */
[-C--:B------:R-:W-:Y:S02]  /*d250*/  LEA R24, R24, R81.reuse, 0x1 ;  /* 0x0000005118187211 */ /* 0x080fe400078e08ff */
[----:B------:R-:W-:Y:S02]  /*d260*/  LEA.HI.SX32 R34, R34, R54, 0x1b ;  /* 0x0000003622227211 */ /* 0x000fe400078fdaff */
[-C--:B------:R-:W-:Y:S02]  /*d270*/  LEA R26, R26, R81.reuse, 0x1 ;  /* 0x000000511a1a7211 */ /* 0x080fe400078e08ff */
[----:B------:R-:W-:-:S02]  /*d280*/  LEA R28, R28, R81, 0x1 ;  /* 0x000000511c1c7211 */ /* 0x000fc400078e08ff */
[-C--:B------:R-:W-:Y:S02]  /*d290*/  LEA R30, R30, R81.reuse, 0x1 ;  /* 0x000000511e1e7211 */ /* 0x080fe400078e08ff */
[-C--:B------:R-:W-:Y:S02]  /*d2a0*/  LEA R32, R32, R81.reuse, 0x1 ;  /* 0x0000005120207211 */ /* 0x080fe400078e08ff */
[-C--:B------:R-:W-:Y:S01]  /*d2b0*/  LEA R34, R34, R81.reuse, 0x1 ;  /* 0x0000005122227211 */ /* 0x080fe200078e08ff */
[----:B--2---:R-:W-:Y:S01]  /*d2c0*/  FADD.FTZ R0, R36, R8 ;  /* 0x0000000824007221 */ /* 0x004fe20000010000 */
[----:B------:R-:W-:Y:S02]  /*d2d0*/  LEA.HI.SX32 R8, R7, R54, 0x1b ;  /* 0x0000003607087211 */ /* 0x000fe400078fdaff */
[----:B------:R-:W-:Y:S01]  /*d2e0*/  F2FP.F16.F32.PACK_AB R36, R37, R36 ;  /* 0x000000242524723e */ /* 0x000fe200000000ff */
[----:B------:R-:W-:Y:S01]  /*d2f0*/  FADD.FTZ R7, R0, R37 ;  /* 0x0000002500077221 */ /* 0x000fe20000010000 */
[----:B------:R-:W-:-:S03]  /*d300*/  LEA R8, R8, R81, 0x1 ;  /* 0x0000005108087211 */ /* 0x000fc600078e08ff */
[----:B------:R-:W-:Y:S01]  /*d310*/  FADD.FTZ R0, R7, R38 ;  /* 0x0000002607007221 */ /* 0x000fe20000010000 */
[----:B------:R-:W-:Y:S01]  /*d320*/  F2FP.F16.F32.PACK_AB R38, R39, R38 ;  /* 0x000000262726723e */ /* 0x000fe200000000ff */
[----:B------:R-:W-:Y:S02]  /*d330*/  STS.U16 [R80], R36 ;  /* 0x0000002450007388 */ /* 0x000fe40000000400 */
[----:B------:R-:W-:Y:S01]  /*d340*/  FADD.FTZ R7, R0, R39 ;  /* 0x0000002700077221 */ /* 0x000fe20000010000 */
[----:B------:R-:W-:-:S03]  /*d350*/  PRMT R9, R38, 0x7632, R9 ;  /* 0x0000763226097816 */ /* 0x000fc60000000009 */
[----:B------:R-:W-:Y:S01]  /*d360*/  FADD.FTZ R0, R7, R40 ;  /* 0x0000002807007221 */ /* 0x000fe20000010000 */
[----:B------:R-:W-:Y:S02]  /*d370*/  PRMT R7, R36, 0x7632, R7 ;  /* 0x0000763224077816 */ /* 0x000fe40000000007 */
[----:B------:R-:W-:Y:S01]  /*d380*/  F2FP.F16.F32.PACK_AB R40, R41, R40 ;  /* 0x000000282928723e */ /* 0x000fe200000000ff */
[----:B------:R-:W-:Y:S01]  /*d390*/  FADD.FTZ R41, R0, R41 ;  /* 0x0000002900297221 */ /* 0x000fe20000010000 */
[----:B------:R-:W-:Y:S01]  /*d3a0*/  IADD3 R0, P1, R91, -0x7e0, RZ ;  /* 0xfffff8205b007810 */ /* 0x000fe20007f3e0ff */
[----:B------:R0:W-:Y:S01]  /*d3b0*/  STS.U16 [R6+0x2], R7 ;  /* 0x0000020706007388 */ /* 0x0001e20000000400 */
[----:B------:R-:W-:Y:S01]  /*d3c0*/  PRMT R11, R40, 0x7632, R11 ;  /* 0x00007632280b7816 */ /* 0x000fe2000000000b */
[----:B------:R-:W-:Y:S01]  /*d3d0*/  FADD.FTZ R42, R41, R42 ;  /* 0x0000002a292a7221 */ /* 0x000fe20000010000 */
[----:B------:R-:W-:Y:S01]  /*d3e0*/  IADD3.X R39, R52, -0x1, RZ, P1, !PT ;  /* 0xffffffff34277810 */ /* 0x000fe20000ffe4ff */
[----:B------:R1:W-:Y:S02]  /*d3f0*/  STS.U16 [R8+0x4], R38 ;  /* 0x0000042608007388 */ /* 0x0003e40000000400 */
[----:B------:R-:W-:-:S02]  /*d400*/  FADD.FTZ R43, R42, R43 ;  /* 0x0000002b2a2b7221 */ /* 0x000fc40000010000 */
[----:B------:R2:W-:Y:S01]  /*d410*/  STS.U16 [R10+0x6], R9 ;  /* 0x000006090a007388 */ /* 0x0005e20000000400 */
[----:B0-----:R-:W-:Y:S01]  /*d420*/  PRMT R6, R5, 0x7610, R6 ;  /* 0x0000761005067816 */ /* 0x001fe20000000006 */
[----:B------:R-:W-:Y:S02]  /*d430*/  FADD.FTZ R44, R43, R44 ;  /* 0x0000002c2b2c7221 */ /* 0x000fe40000010000 */
[----:B------:R0:W-:Y:S01]  /*d440*/  STS.U16 [R12+0x8], R40 ;  /* 0x000008280c007388 */ /* 0x0001e20000000400 */
[----:B------:R-:W-:Y:S02]  /*d450*/  PRMT R7, R5, 0x7632, R7 ;  /* 0x0000763205077816 */ /* 0x000fe40000000007 */
[----:B-1----:R-:W-:Y:S01]  /*d460*/  PRMT R8, R4, 0x7632, R8 ;  /* 0x0000763204087816 */ /* 0x002fe20000000008 */
[----:B------:R1:W-:Y:S01]  /*d470*/  STS.U16 [R14+0xa], R11 ;  /* 0x00000a0b0e007388 */ /* 0x0003e20000000400 */
[----:B------:R-:W-:Y:S01]  /*d480*/  F2FP.F16.F32.PACK_AB R5, R51, R50 ;  /* 0x000000323305723e */ /* 0x000fe200000000ff */
[----:B------:R-:W-:-:S02]  /*d490*/  FADD.FTZ R45, R44, R45 ;  /* 0x0000002d2c2d7221 */ /* 0x000fc40000010000 */
[----:B------:R-:W-:Y:S01]  /*d4a0*/  STS.U16 [R16+0xc], R13 ;  /* 0x00000c0d10007388 */ /* 0x000fe20000000400 */
[----:B--2---:R-:W-:Y:S01]  /*d4b0*/  PRMT R10, R5, 0x7632, R10 ;  /* 0x00007632050a7816 */ /* 0x004fe2000000000a */
[----:B------:R-:W-:Y:S01]  /*d4c0*/  FADD.FTZ R46, R45, R46 ;  /* 0x0000002e2d2e7221 */ /* 0x000fe20000010000 */
[----:B0-----:R-:W-:Y:S01]  /*d4d0*/  PRMT R12, R4, 0x7610, R12 ;  /* 0x00007610040c7816 */ /* 0x001fe2000000000c */
[----:B------:R-:W-:Y:S01]  /*d4e0*/  STS.U16 [R18+0xe], R15 ;  /* 0x00000e0f12007388 */ /* 0x000fe20000000400 */
[----:B------:R-:W-:Y:S01]  /*d4f0*/  F2FP.F16.F32.PACK_AB R4, R49, R48 ;  /* 0x000000303104723e */ /* 0x000fe200000000ff */
[----:B------:R-:W-:Y:S02]  /*d500*/  FADD.FTZ R47, R46, R47 ;  /* 0x0000002f2e2f7221 */ /* 0x000fe40000010000 */
[----:B------:R0:W-:Y:S01]  /*d510*/  STS.U16 [R20+0x10], R6 ;  /* 0x0000100614007388 */ /* 0x0001e20000000400 */
[----:B-1----:R-:W-:Y:S01]  /*d520*/  PRMT R14, R4, 0x7610, R14 ;  /* 0x00007610040e7816 */ /* 0x002fe2000000000e */
[----:B------:R-:W-:-:S02]  /*d530*/  FADD.FTZ R48, R47, R48 ;  /* 0x000000302f307221 */ /* 0x000fc40000010000 */
[----:B------:R-:W-:Y:S02]  /*d540*/  STS.U16 [R22+0x12], R7 ;  /* 0x0000120716007388 */ /* 0x000fe40000000400 */
[----:B------:R-:W-:Y:S02]  /*d550*/  FADD.FTZ R49, R48, R49 ;  /* 0x0000003130317221 */ /* 0x000fe40000010000 */
[----:B------:R-:W-:Y:S01]  /*d560*/  STS.U16 [R24+0x14], R12 ;  /* 0x0000140c18007388 */ /* 0x000fe20000000400 */
[----:B0-----:R-:W-:Y:S01]  /*d570*/  PRMT R6, R4, 0x7632, R6 ;  /* 0x0000763204067816 */ /* 0x001fe20000000006 */
[----:B------:R-:W-:Y:S02]  /*d580*/  FADD.FTZ R50, R49, R50 ;  /* 0x0000003231327221 */ /* 0x000fe40000010000 */
[----:B------:R-:W-:Y:S01]  /*d590*/  STS.U16 [R26+0x16], R8 ;  /* 0x000016081a007388 */ /* 0x000fe20000000400 */
[----:B------:R-:W-:-:S03]  /*d5a0*/  MOV R4, UR56 ;  /* 0x0000003800047c02 */ /* 0x000fc60008000f00 */
        /* <DEDUP_REMOVED lines=41> */
.L_x_1560:
[----:B------:R-:W-:Y:S05]  /*d840*/  BSYNC B0 ;  /* 0x0000000000007941 */ /* 0x000fea0003800000 */
.L_x_1559:
        /* <DEDUP_REMOVED lines=15> */
[----:B------:R-:W-:Y:S01]  /*d940*/  MOV R3, UR31 ;  /* 0x0000001f00037c02 */ /* 0x000fe20008000f00 */
[----:B------:R-:W-:Y:S01]  /*d950*/  UIADD3 UR12, UP1, UR12, -0x2000, URZ ;  /* 0xffffe0000c0c7890 */ /* 0x000fe2000ff3e03f */
[----:B------:R-:W-:Y:S01]  /*d960*/  LEA.HI.X R0, R0, UR29, R39, 0x1, P0 ;  /* 0x0000001d00007c11 */ /* 0x000fe200080f0c27 */
[----:B------:R-:W-:Y:S01]  /*d970*/  UIADD3 UR18, UP2, UR18, -0x1000, URZ ;  /* 0xfffff00012127890 */ /* 0x000fe2000ff5e03f */
[----:B------:R-:W-:Y:S01]  /*d980*/  LEA R2, P0, R3, R2, 0x1 ;  /* 0x0000000203027211 */ /* 0x000fe200078008ff */
[----:B------:R-:W-:Y:S01]  /*d990*/  UIADD3 UR14, UP3, UR14, -0x1000, URZ ;  /* 0xfffff0000e0e7890 */ /* 0x000fe2000ff7e03f */
[----:B0-----:R-:W-:Y:S01]  /*d9a0*/  MOV R4, UR8 ;  /* 0x0000000800047c02 */ /* 0x001fe20008000f00 */
        /* <DEDUP_REMOVED lines=34> */
.L_x_1460:
        /* <DEDUP_REMOVED lines=41> */
.L_x_1563:
[----:B------:R-:W-:Y:S05]  /*de60*/  BSYNC B0 ;  /* 0x0000000000007941 */ /* 0x000fea0003800000 */
.L_x_1562:
        /* <DEDUP_REMOVED lines=44> */
.L_x_1565:
[----:B------:R-:W2:Y:S02]  /*e130*/  S2R R11, SR_TID.X ;  /* 0x00000000000b7919 */ /* 0x000ea40000002100 */
.L_x_1566:
[----:B------:R-:W-:Y:S05]  /*e140*/  BSYNC B0 ;  /* 0x0000000000007941 */ /* 0x000fea0003800000 */
.L_x_1564:
        /* <DEDUP_REMOVED lines=23> */
.L_x_1568:
        /* <DEDUP_REMOVED lines=32> */
.L_x_1567:
[----:B------:R-:W-:Y:S05]  /*e4c0*/  EXIT ;  /* 0x000000000000794d */ /* 0x000fea0003800000 */
.L_x_1465:
[----:B------:R-:W-:Y:S01]  /*e4d0*/  HFMA2.MMA R77, -RZ, RZ, 0, 5.9604644775390625e-08 ;  /* 0x00000001ff4d7435 */ /* 0x000fe200000001ff */
[----:B------:R-:W-:Y:S02]  /*e4e0*/  MOV R246, R241 ;  /* 0x000000f100f67202 */ /* 0x000fe40000000f00 */
[----:B------:R-:W-:Y:S02]  /*e4f0*/  MOV R76, RZ ;  /* 0x000000ff004c7202 */ /* 0x000fe40000000f00 */
[----:B------:R-:W-:-:S07]  /*e500*/  MOV R79, 0xffffffff ;  /* 0xffffffff004f7802 */ /* 0x000fce0000000f00 */
[----:B-1----:R-:W-:Y:S05]  /*e510*/  WARPSYNC.COLLECTIVE R79, `(.L_x_1569) ;  /* 0x000000004f087348 */ /* 0x002fea0003c00000 */
[----:B------:R0:W2:Y:S02]  /*e520*/  SHFL.UP P3, R78, R246, R77, R76 ;  /* 0x0400004df64e7389 */ /* 0x0000a4000006004c */
[----:B012---:R-:W-:Y:S01]  /*e530*/  ENDCOLLECTIVE ;  /* 0x000000000000791b */ /* 0x007fe20003800000 */
.L_x_1569:
[----:B------:R-:W-:Y:S02]  /*e540*/  MOV R246, R231 ;  /* 0x000000e700f67202 */ /* 0x000fe40000000f00 */
[----:B------:R-:W-:-:S07]  /*e550*/  MOV R243, R78 ;  /* 0x0000004e00f37202 */ /* 0x000fce0000000f00 */
[----:B------:R-:W-:Y:S05]  /*e560*/  WARPSYNC.COLLECTIVE R79, `(.L_x_1570) ;  /* 0x000000004f087348 */ /* 0x000fea0003c00000 */
[----:B------:R0:W1:Y:S02]  /*e570*/  SHFL.UP P3, R78, R246, R77, R76 ;  /* 0x0400004df64e7389 */ /* 0x000064000006004c */
[----:B01----:R-:W-:Y:S01]  /*e580*/  ENDCOLLECTIVE ;  /* 0x000000000000791b */ /* 0x003fe20003800000 */
.L_x_1570:
[----:B------:R-:W-:Y:S02]  /*e590*/  MOV R246, R244 ;  /* 0x000000f400f67202 */ /* 0x000fe40000000f00 */
[----:B------:R-:W-:-:S07]  /*e5a0*/  MOV R245, R78 ;  /* 0x0000004e00f57202 */ /* 0x000fce0000000f00 */
[----:B------:R-:W-:Y:S05]  /*e5b0*/  WARPSYNC.COLLECTIVE R79, `(.L_x_1571) ;  /* 0x000000004f087348 */ /* 0x000fea0003c00000 */
[----:B------:R0:W1:Y:S02]  /*e5c0*/  SHFL.UP P3, R78, R246, R77, R76 ;  /* 0x0400004df64e7389 */ /* 0x000064000006004c */
[----:B01----:R-:W-:Y:S01]  /*e5d0*/  ENDCOLLECTIVE ;  /* 0x000000000000791b */ /* 0x003fe20003800000 */
.L_x_1571:
[----:B------:R-:W-:Y:S02]  /*e5e0*/  MOV R246, R242 ;  /* 0x000000f200f67202 */ /* 0x000fe40000000f00 */
[----:B------:R-:W-:-:S07]  /*e5f0*/  MOV R247, R78 ;  /* 0x0000004e00f77202 */ /* 0x000fce0000000f00 */
[----:B------:R-:W-:Y:S05]  /*e600*/  WARPSYNC.COLLECTIVE R79, `(.L_x_1572) ;  /* 0x000000004f087348 */ /* 0x000fea0003c00000 */
[----:B------:R0:W1:Y:S02]  /*e610*/  SHFL.UP P3, R78, R246, R77, R76 ;  /* 0x0400004df64e7389 */ /* 0x000064000006004c */
[----:B01----:R-:W-:Y:S01]  /*e620*/  ENDCOLLECTIVE ;  /* 0x000000000000791b */ /* 0x003fe20003800000 */
.L_x_1572:
[----:B------:R-:W-:Y:S02]  /*e630*/  MOV R77, R78 ;  /* 0x0000004e004d7202 */ /* 0x000fe40000000f00 */
[----:B------:R-:W-:-:S03]  /*e640*/  ISETP.GE.AND P3, PT, R82, 0x1, PT ;  /* 0x000000015200780c */ /* 0x000fc60003f66270 */
[----:B------:R-:W-:-:S04]  /*e650*/  FMUL.FTZ R76, R231, R77 ;  /* 0x0000004de74c7220 */ /* 0x000fc80000410000 */
[----:B------:R-:W-:Y:S01]  /*e660*/  FFMA.FTZ R249, R241, R247, -R76 ;  /* 0x000000f7f1f97223 */ /* 0x000fe2000001084c */
        /* <DEDUP_REMOVED lines=15> */
.L_x_1573:
[----:B------:R-:W-:Y:S02]  /*e760*/  MOV R246, R231 ;  /* 0x000000e700f67202 */ /* 0x000fe40000000f00 */
[----:B------:R-:W-:-:S07]  /*e770*/  MOV R245, R78 ;  /* 0x0000004e00f57202 */ /* 0x000fce0000000f00 */
[----:B------:R-:W-:Y:S05]  /*e780*/  WARPSYNC.COLLECTIVE R79, `(.L_x_1574) ;  /* 0x000000004f087348 */ /* 0x000fea0003c00000 */
[----:B------:R0:W1:Y:S02]  /*e790*/  SHFL.UP P3, R78, R246, R77, R76 ;  /* 0x0400004df64e7389 */ /* 0x000064000006004c */
[----:B01----:R-:W-:Y:S01]  /*e7a0*/  ENDCOLLECTIVE ;  /* 0x000000000000791b */ /* 0x003fe20003800000 */
.L_x_1574:
[----:B------:R-:W-:Y:S02]  /*e7b0*/  MOV R246, R244 ;  /* 0x000000f400f67202 */ /* 0x000fe40000000f00 */
[----:B------:R-:W-:-:S07]  /*e7c0*/  MOV R247, R78 ;  /* 0x0000004e00f77202 */ /* 0x000fce0000000f00 */
[----:B------:R-:W-:Y:S05]  /*e7d0*/  WARPSYNC.COLLECTIVE R79, `(.L_x_1575) ;  /* 0x000000004f087348 */ /* 0x000fea0003c00000 */
[----:B------:R0:W1:Y:S02]  /*e7e0*/  SHFL.UP P3, R78, R246, R77, R76 ;  /* 0x0400004df64e7389 */ /* 0x000064000006004c */
[----:B01----:R-:W-:Y:S01]  /*e7f0*/  ENDCOLLECTIVE ;  /* 0x000000000000791b */ /* 0x003fe20003800000 */
.L_x_1575:
[----:B------:R-:W-:Y:S02]  /*e800*/  MOV R246, R242 ;  /* 0x000000f200f67202 */ /* 0x000fe40000000f00 */
[----:B------:R-:W-:-:S07]  /*e810*/  MOV R243, R78 ;  /* 0x0000004e00f37202 */ /* 0x000fce0000000f00 */
[----:B------:R-:W-:Y:S05]  /*e820*/  WARPSYNC.COLLECTIVE R79, `(.L_x_1576) ;  /* 0x000000004f087348 */ /* 0x000fea0003c00000 */
[----:B------:R0:W1:Y:S02]  /*e830*/  SHFL.UP P3, R78, R246, R77, R76 ;  /* 0x0400004df64e7389 */ /* 0x000064000006004c */
[----:B01----:R-:W-:Y:S01]  /*e840*/  ENDCOLLECTIVE ;  /* 0x000000000000791b */ /* 0x003fe20003800000 */
.L_x_1576:
        /* <DEDUP_REMOVED lines=19> */
.L_x_1577:
[----:B------:R-:W-:Y:S02]  /*e980*/  MOV R246, R231 ;  /* 0x000000e700f67202 */ /* 0x000fe40000000f00 */
[----:B------:R-:W-:-:S07]  /*e990*/  MOV R245, R78 ;  /* 0x0000004e00f57202 */ /* 0x000fce0000000f00 */
[----:B------:R-:W-:Y:S05]  /*e9a0*/  WARPSYNC.COLLECTIVE R79, `(.L_x_1578) ;  /* 0x000000004f087348 */ /* 0x000fea0003c00000 */
[----:B------:R0:W1:Y:S02]  /*e9b0*/  SHFL.UP P3, R78, R246, R77, R76 ;  /* 0x0400004df64e7389 */ /* 0x000064000006004c */
[----:B01----:R-:W-:Y:S01]  /*e9c0*/  ENDCOLLECTIVE ;  /* 0x000000000000791b */ /* 0x003fe20003800000 */
.L_x_1578:
[----:B------:R-:W-:Y:S02]  /*e9d0*/  MOV R246, R244 ;  /* 0x000000f400f67202 */ /* 0x000fe40000000f00 */
[----:B------:R-:W-:-:S07]  /*e9e0*/  MOV R247, R78 ;  /* 0x0000004e00f77202 */ /* 0x000fce0000000f00 */
[----:B------:R-:W-:Y:S05]  /*e9f0*/  WARPSYNC.COLLECTIVE R79, `(.L_x_1579) ;  /* 0x000000004f087348 */ /* 0x000fea0003c00000 */
[----:B------:R0:W1:Y:S02]  /*ea00*/  SHFL.UP P3, R78, R246, R77, R76 ;  /* 0x0400004df64e7389 */ /* 0x000064000006004c */
[----:B01----:R-:W-:Y:S01]  /*ea10*/  ENDCOLLECTIVE ;  /* 0x000000000000791b */ /* 0x003fe20003800000 */
.L_x_1579:
[----:B------:R-:W-:Y:S02]  /*ea20*/  MOV R246, R242 ;  /* 0x000000f200f67202 */ /* 0x000fe40000000f00 */
[----:B------:R-:W-:-:S07]  /*ea30*/  MOV R243, R78 ;  /* 0x0000004e00f37202 */ /* 0x000fce0000000f00 */
[----:B------:R-:W-:Y:S05]  /*ea40*/  WARPSYNC.COLLECTIVE R79, `(.L_x_1580) ;  /* 0x000000004f087348 */ /* 0x000fea0003c00000 */
[----:B------:R0:W1:Y:S02]  /*ea50*/  SHFL.UP P3, R78, R246, R77, R76 ;  /* 0x0400004df64e7389 */ /* 0x000064000006004c */
[----:B01----:R-:W-:Y:S01]  /*ea60*/  ENDCOLLECTIVE ;  /* 0x000000000000791b */ /* 0x003fe20003800000 */
.L_x_1580:
        /* <DEDUP_REMOVED lines=19> */
.L_x_1581:
[----:B------:R-:W-:Y:S02]  /*eba0*/  MOV R246, R231 ;  /* 0x000000e700f67202 */ /* 0x000fe40000000f00 */
[----:B------:R-:W-:-:S07]  /*ebb0*/  MOV R245, R78 ;  /* 0x0000004e00f57202 */ /* 0x000fce0000000f00 */
[----:B------:R-:W-:Y:S05]  /*ebc0*/  WARPSYNC.COLLECTIVE R79, `(.L_x_1582) ;  /* 0x000000004f087348 */ /* 0x000fea0003c00000 */
[----:B------:R0:W1:Y:S02]  /*ebd0*/  SHFL.UP P3, R78, R246, R77, R76 ;  /* 0x0400004df64e7389 */ /* 0x000064000006004c */
[----:B01----:R-:W-:Y:S01]  /*ebe0*/  ENDCOLLECTIVE ;  /* 0x000000000000791b */ /* 0x003fe20003800000 */
.L_x_1582:
[----:B------:R-:W-:Y:S02]  /*ebf0*/  MOV R246, R244 ;  /* 0x000000f400f67202 */ /* 0x000fe40000000f00 */
[----:B------:R-:W-:-:S07]  /*ec00*/  MOV R247, R78 ;  /* 0x0000004e00f77202 */ /* 0x000fce0000000f00 */
[----:B------:R-:W-:Y:S05]  /*ec10*/  WARPSYNC.COLLECTIVE R79, `(.L_x_1583) ;  /* 0x000000004f087348 */ /* 0x000fea0003c00000 */
[----:B------:R0:W1:Y:S02]  /*ec20*/  SHFL.UP P3, R78, R246, R77, R76 ;  /* 0x0400004df64e7389 */ /* 0x000064000006004c */
[----:B01----:R-:W-:Y:S01]  /*ec30*/  ENDCOLLECTIVE ;  /* 0x000000000000791b */ /* 0x003fe20003800000 */
.L_x_1583:
[----:B------:R-:W-:Y:S02]  /*ec40*/  MOV R246, R242 ;  /* 0x000000f200f67202 */ /* 0x000fe40000000f00 */
[----:B------:R-:W-:-:S07]  /*ec50*/  MOV R243, R78 ;  /* 0x0000004e00f37202 */ /* 0x000fce0000000f00 */
[----:B------:R-:W-:Y:S05]  /*ec60*/  WARPSYNC.COLLECTIVE R79, `(.L_x_1584) ;  /* 0x000000004f087348 */ /* 0x000fea0003c00000 */
[----:B------:R0:W1:Y:S02]  /*ec70*/  SHFL.UP P3, R78, R246, R77, R76 ;  /* 0x0400004df64e7389 */ /* 0x000064000006004c */
[----:B01----:R-:W-:Y:S01]  /*ec80*/  ENDCOLLECTIVE ;  /* 0x000000000000791b */ /* 0x003fe20003800000 */
.L_x_1584:
        /* <DEDUP_REMOVED lines=19> */
.L_x_1585:
[----:B------:R-:W-:Y:S02]  /*edc0*/  MOV R246, R231 ;  /* 0x000000e700f67202 */ /* 0x000fe40000000f00 */
[----:B------:R-:W-:-:S07]  /*edd0*/  MOV R243, R78 ;  /* 0x0000004e00f37202 */ /* 0x000fce0000000f00 */
[----:B------:R-:W-:Y:S05]  /*ede0*/  WARPSYNC.COLLECTIVE R79, `(.L_x_1586) ;  /* 0x000000004f087348 */ /* 0x000fea0003c00000 */
[----:B------:R0:W1:Y:S02]  /*edf0*/  SHFL.UP P3, R78, R246, R77, R76 ;  /* 0x0400004df64e7389 */ /* 0x000064000006004c */
[----:B01----:R-:W-:Y:S01]  /*ee00*/  ENDCOLLECTIVE ;  /* 0x000000000000791b */ /* 0x003fe20003800000 */
.L_x_1586:
[----:B------:R-:W-:Y:S02]  /*ee10*/  MOV R246, R244 ;  /* 0x000000f400f67202 */ /* 0x000fe40000000f00 */
[----:B------:R-:W-:-:S07]  /*ee20*/  MOV R245, R78 ;  /* 0x0000004e00f57202 */ /* 0x000fce0000000f00 */
[----:B------:R-:W-:Y:S05]  /*ee30*/  WARPSYNC.COLLECTIVE R79, `(.L_x_1587) ;  /* 0x000000004f087348 */ /* 0x000fea0003c00000 */
[----:B------:R0:W1:Y:S02]  /*ee40*/  SHFL.UP P3, R78, R246, R77, R76 ;  /* 0x0400004df64e7389 */ /* 0x000064000006004c */
[----:B01----:R-:W-:Y:S01]  /*ee50*/  ENDCOLLECTIVE ;  /* 0x000000000000791b */ /* 0x003fe20003800000 */
.L_x_1587:
[----:B------:R-:W-:Y:S02]  /*ee60*/  MOV R246, R242 ;  /* 0x000000f200f67202 */ /* 0x000fe40000000f00 */
[----:B------:R-:W-:-:S07]  /*ee70*/  MOV R247, R78 ;  /* 0x0000004e00f77202 */ /* 0x000fce0000000f00 */
[----:B------:R-:W-:Y:S05]  /*ee80*/  WARPSYNC.COLLECTIVE R79, `(.L_x_1588) ;  /* 0x000000004f087348 */ /* 0x000fea0003c00000 */
[----:B------:R0:W1:Y:S02]  /*ee90*/  SHFL.UP P3, R78, R246, R77, R76 ;  /* 0x0400004df64e7389 */ /* 0x000064000006004c */
[----:B01----:R-:W-:Y:S01]  /*eea0*/  ENDCOLLECTIVE ;  /* 0x000000000000791b */ /* 0x003fe20003800000 */
.L_x_1588:
[----:B------:R-:W-:Y:S01]  /*eeb0*/  MOV R77, R78 ;  /* 0x0000004e004d7202 */ /* 0x000fe20000000f00 */
[----:B------:R-:W-:Y:S06]  /*eec0*/  BRA `(.L_x_1589) ;  /* 0xffffff7400187947 */ /* 0x000fec000383ffff */
.L_x_1466:
        /* <DEDUP_REMOVED lines=8> */
.L_x_1591:
[----:B------:R-:W-:Y:S05]  /*ef50*/  BSYNC B0 ;  /* 0x0000000000007941 */ /* 0x000fea0003800000 */
.L_x_1590:
[----:B------:R-:W-:Y:S05]  /*ef60*/  BRA `(.L_x_1592) ;  /* 0xffffff7400287947 */ /* 0x000fea000383ffff */
.L_x_1467:
        /* <DEDUP_REMOVED lines=8> */
.L_x_1594:
[----:B------:R-:W-:Y:S05]  /*eff0*/  BSYNC B0 ;  /* 0x0000000000007941 */ /* 0x000fea0003800000 */
.L_x_1593:
[----:B------:R-:W-:Y:S05]  /*f000*/  BRA `(.L_x_1595) ;  /* 0xffffff7400087947 */ /* 0x000fea000383ffff */
.L_x_1468:
        /* <DEDUP_REMOVED lines=8> */
.L_x_1597:
[----:B------:R-:W-:Y:S05]  /*f090*/  BSYNC B0 ;  /* 0x0000000000007941 */ /* 0x000fea0003800000 */
.L_x_1596:
[----:B------:R-:W-:Y:S05]  /*f0a0*/  BRA `(.L_x_1598) ;  /* 0xffffff7000e87947 */ /* 0x000fea000383ffff */
.L_x_1469:
        /* <DEDUP_REMOVED lines=8> */
.L_x_1600:
[----:B------:R-:W-:Y:S05]  /*f130*/  BSYNC B0 ;  /* 0x0000000000007941 */ /* 0x000fea0003800000 */
.L_x_1599:
[----:B------:R-:W-:Y:S05]  /*f140*/  BRA `(.L_x_1601) ;  /* 0xffffff7000c87947 */ /* 0x000fea000383ffff */
.L_x_1470:
        /* <DEDUP_REMOVED lines=8> */
.L_x_1603:
[----:B------:R-:W-:Y:S05]  /*f1d0*/  BSYNC B0 ;  /* 0x0000000000007941 */ /* 0x000fea0003800000 */
.L_x_1602:
        /* <DEDUP_REMOVED lines=8> */
.L_x_1604:
[----:B------:R-:W-:Y:S02]  /*f260*/  MOV R246, R244 ;  /* 0x000000f400f67202 */ /* 0x000fe40000000f00 */
[----:B------:R-:W-:-:S07]  /*f270*/  MOV R243, R78 ;  /* 0x0000004e00f37202 */ /* 0x000fce0000000f00 */
[----:B------:R-:W-:Y:S05]  /*f280*/  WARPSYNC.COLLECTIVE R79, `(.L_x_1605) ;  /* 0x000000004f087348 */ /* 0x000fea0003c00000 */
[----:B------:R0:W1:Y:S02]  /*f290*/  SHFL.UP P3, R78, R246, R77, R76 ;  /* 0x0400004df64e7389 */ /* 0x000064000006004c */
[----:B01----:R-:W-:Y:S01]  /*f2a0*/  ENDCOLLECTIVE ;  /* 0x000000000000791b */ /* 0x003fe20003800000 */
.L_x_1605:
[----:B------:R-:W-:Y:S02]  /*f2b0*/  MOV R246, R242 ;  /* 0x000000f200f67202 */ /* 0x000fe40000000f00 */
[----:B------:R-:W-:-:S07]  /*f2c0*/  MOV R244, R78 ;  /* 0x0000004e00f47202 */ /* 0x000fce0000000f00 */
[----:B------:R-:W-:Y:S05]  /*f2d0*/  WARPSYNC.COLLECTIVE R79, `(.L_x_1606) ;  /* 0x000000004f087348 */ /* 0x000fea0003c00000 */
[----:B------:R0:W1:Y:S02]  /*f2e0*/  SHFL.UP P3, R78, R246, R77, R76 ;  /* 0x0400004df64e7389 */ /* 0x000064000006004c */
[----:B01----:R-:W-:Y:S01]  /*f2f0*/  ENDCOLLECTIVE ;  /* 0x000000000000791b */ /* 0x003fe20003800000 */
.L_x_1606:
[----:B------:R-:W-:Y:S01]  /*f300*/  HFMA2.MMA R77, -RZ, RZ, 0, 0 ;  /* 0x00000000ff4d7435 */ /* 0x000fe200000001ff */
[----:B------:R-:W-:Y:S02]  /*f310*/  MOV R76, 0x1f ;  /* 0x0000001f004c7802 */ /* 0x000fe40000000f00 */
[----:B------:R-:W-:Y:S02]  /*f320*/  MOV R242, R78 ;  /* 0x0000004e00f27202 */ /* 0x000fe40000000f00 */
[----:B------:R-:W-:-:S07]  /*f330*/  MOV R78, R60 ;  /* 0x0000003c004e7202 */ /* 0x000fce0000000f00 */
[----:B------:R-:W-:Y:S05]  /*f340*/  WARPSYNC.COLLECTIVE R79, `(.L_x_1607) ;  /* 0x000000004f087348 */ /* 0x000fea0003c00000 */
[----:B------:R0:W1:Y:S02]  /*f350*/  SHFL.IDX P3, R231, R78, R77, R76 ;  /* 0x0000004d4ee77389 */ /* 0x000064000006004c */
[----:B01----:R-:W-:Y:S01]  /*f360*/  ENDCOLLECTIVE ;  /* 0x000000000000791b */ /* 0x003fe20003800000 */
.L_x_1607:
[----:B------:R-:W-:Y:S02]  /*f370*/  MOV R78, R61 ;  /* 0x0000003d004e7202 */ /* 0x000fe40000000f00 */
[----:B------:R-:W-:-:S07]  /*f380*/  MOV R60, R231 ;  /* 0x000000e7003c7202 */ /* 0x000fce0000000f00 */
[----:B------:R-:W-:Y:S05]  /*f390*/  WARPSYNC.COLLECTIVE R79, `(.L_x_1608) ;  /* 0x000000004f087348 */ /* 0x000fea0003c00000 */
[----:B------:R0:W1:Y:S02]  /*f3a0*/  SHFL.IDX P3, R231, R78, R77, R76 ;  /* 0x0000004d4ee77389 */ /* 0x000064000006004c */
[----:B01----:R-:W-:Y:S01]  /*f3b0*/  ENDCOLLECTIVE ;  /* 0x000000000000791b */ /* 0x003fe20003800000 */
.L_x_1608:
[----:B------:R-:W-:Y:S02]  /*f3c0*/  MOV R78, R62 ;  /* 0x0000003e004e7202 */ /* 0x000fe40000000f00 */
[----:B------:R-:W-:-:S07]  /*f3d0*/  MOV R61, R231 ;  /* 0x000000e7003d7202 */ /* 0x000fce0000000f00 */
[----:B------:R-:W-:Y:S05]  /*f3e0*/  WARPSYNC.COLLECTIVE R79, `(.L_x_1609) ;  /* 0x000000004f087348 */ /* 0x000fea0003c00000 */
[----:B------:R0:W1:Y:S02]  /*f3f0*/  SHFL.IDX P3, R231, R78, R77, R76 ;  /* 0x0000004d4ee77389 */ /* 0x000064000006004c */
[----:B01----:R-:W-:Y:S01]  /*f400*/  ENDCOLLECTIVE ;  /* 0x000000000000791b */ /* 0x003fe20003800000 */
.L_x_1609:
[----:B------:R-:W-:Y:S02]  /*f410*/  MOV R78, R63 ;  /* 0x0000003f004e7202 */ /* 0x000fe40000000f00 */
[----:B------:R-:W-:-:S07]  /*f420*/  MOV R62, R231 ;  /* 0x000000e7003e7202 */ /* 0x000fce0000000f00 */
[----:B------:R-:W-:Y:S05]  /*f430*/  WARPSYNC.COLLECTIVE R79, `(.L_x_1610) ;  /* 0x000000004f087348 */ /* 0x000fea0003c00000 */
[----:B------:R0:W1:Y:S02]  /*f440*/  SHFL.IDX P3, R231, R78, R77, R76 ;  /* 0x0000004d4ee77389 */ /* 0x000064000006004c */
[----:B01----:R-:W-:Y:S01]  /*f450*/  ENDCOLLECTIVE ;  /* 0x000000000000791b */ /* 0x003fe20003800000 */
.L_x_1610:
[----:B------:R-:W-:Y:S01]  /*f460*/  MOV R63, R231 ;  /* 0x000000e7003f7202 */ /* 0x000fe20000000f00 */
[----:B------:R-:W-:Y:S06]  /*f470*/  BRA `(.L_x_1611) ;  /* 0xffffff7000247947 */ /* 0x000fec000383ffff */
.L_x_1472:
[----:B------:R-:W-:Y:S01]  /*f480*/  HFMA2.MMA R245, -RZ, RZ, 0, 5.9604644775390625e-08 ;  /* 0x00000001fff57435 */ /* 0x000fe200000001ff */
[----:B------:R-:W-:Y:S02]  /*f490*/  MOV R244, R232 ;  /* 0x000000e800f47202 */ /* 0x000fe40000000f00 */
[----:B------:R-:W-:Y:S02]  /*f4a0*/  MOV R252, 0x1f ;  /* 0x0000001f00fc7802 */ /* 0x000fe40000000f00 */
[----:B------:R-:W-:-:S07]  /*f4b0*/  MOV R79, 0xffffffff ;  /* 0xffffffff004f7802 */ /* 0x000fce0000000f00 */
[----:B------:R-:W-:Y:S05]  /*f4c0*/  WARPSYNC.COLLECTIVE R79, `(.L_x_1612) ;  /* 0x000000004f087348 */ /* 0x000fea0003c00000 */
[----:B------:R0:W1:Y:S02]  /*f4d0*/  SHFL.DOWN P0, R231, R244, R245, R252 ;  /* 0x080000f5f4e77389 */ /* 0x00006400000000fc */
[----:B01----:R-:W-:Y:S01]  /*f4e0*/  ENDCOLLECTIVE ;  /* 0x000000000000791b */ /* 0x003fe20003800000 */
.L_x_1612:
[----:B------:R-:W-:Y:S02]  /*f4f0*/  MOV R244, R241 ;  /* 0x000000f100f47202 */ /* 0x000fe40000000f00 */
[----:B------:R-:W-:-:S07]  /*f500*/  MOV R76, R231 ;  /* 0x000000e7004c7202 */ /* 0x000fce0000000f00 */
[----:B------:R-:W-:Y:S05]  /*f510*/  WARPSYNC.COLLECTIVE R79, `(.L_x_1613) ;  /* 0x000000004f087348 */ /* 0x000fea0003c00000 */
[----:B------:R0:W1:Y:S02]  /*f520*/  SHFL.DOWN P0, R231, R244, R245, R252 ;  /* 0x080000f5f4e77389 */ /* 0x00006400000000fc */
[----:B01----:R-:W-:Y:S01]  /*f530*/  ENDCOLLECTIVE ;  /* 0x000000000000791b */ /* 0x003fe20003800000 */
.L_x_1613:
[----:B------:R-:W-:Y:S02]  /*f540*/  MOV R244, R242 ;  /* 0x000000f200f47202 */ /* 0x000fe40000000f00 */
[----:B------:R-:W-:-:S07]  /*f550*/  MOV R77, R231 ;  /* 0x000000e7004d7202 */ /* 0x000fce0000000f00 */
[----:B------:R-:W-:Y:S05]  /*f560*/  WARPSYNC.COLLECTIVE R79, `(.L_x_1614) ;  /* 0x000000004f087348 */ /* 0x000fea0003c00000 */
[----:B------:R0:W1:Y:S02]  /*f570*/  SHFL.DOWN P0, R231, R244, R245, R252 ;  /* 0x080000f5f4e77389 */ /* 0x00006400000000fc */
[----:B01----:R-:W-:Y:S01]  /*f580*/  ENDCOLLECTIVE ;  /* 0x000000000000791b */ /* 0x003fe20003800000 */
.L_x_1614:
[----:B------:R-:W-:Y:S02]  /*f590*/  MOV R244, R243 ;  /* 0x000000f300f47202 */ /* 0x000fe40000000f00 */
[----:B------:R-:W-:-:S07]  /*f5a0*/  MOV R78, R231 ;  /* 0x000000e7004e7202 */ /* 0x000fce0000000f00 */
[----:B------:R-:W-:Y:S05]  /*f5b0*/  WARPSYNC.COLLECTIVE R79, `(.L_x_1615) ;  /* 0x000000004f087348 */ /* 0x000fea0003c00000 */
[----:B------:R0:W1:Y:S02]  /*f5c0*/  SHFL.DOWN P0, R231, R244, R245, R252 ;  /* 0x080000f5f4e77389 */ /* 0x00006400000000fc */
[----:B01----:R-:W-:Y:S01]  /*f5d0*/  ENDCOLLECTIVE ;  /* 0x000000000000791b */ /* 0x003fe20003800000 */
.L_x_1615:
[----:B------:R-:W-:Y:S01]  /*f5e0*/  MOV R79, R231 ;  /* 0x000000e7004f7202 */ /* 0x000fe20000000f00 */
[----:B------:R-:W-:Y:S06]  /*f5f0*/  BRA `(.L_x_1616) ;  /* 0xffffff8400307947 */ /* 0x000fec000383ffff */
.L_x_1475:
        /* <DEDUP_REMOVED lines=8> */
.L_x_1618:
[----:B------:R-:W-:Y:S05]  /*f680*/  BSYNC B0 ;  /* 0x0000000000007941 */ /* 0x000fea0003800000 */
.L_x_1617:
        /* <DEDUP_REMOVED lines=8> */
.L_x_1619:
[----:B------:R-:W-:Y:S02]  /*f710*/  MOV R244, R242 ;  /* 0x000000f200f47202 */ /* 0x000fe40000000f00 */
[----:B------:R-:W-:-:S07]  /*f720*/  MOV R77, R231 ;  /* 0x000000e7004d7202 */ /* 0x000fce0000000f00 */
[----:B------:R-:W-:Y:S05]  /*f730*/  WARPSYNC.COLLECTIVE R79, `(.L_x_1620) ;  /* 0x000000004f087348 */ /* 0x000fea0003c00000 */
[----:B------:R0:W1:Y:S02]  /*f740*/  SHFL.DOWN P0, R231, R244, R245, R252 ;  /* 0x080000f5f4e77389 */ /* 0x00006400000000fc */
[----:B01----:R-:W-:Y:S01]  /*f750*/  ENDCOLLECTIVE ;  /* 0x000000000000791b */ /* 0x003fe20003800000 */
.L_x_1620:
[----:B------:R-:W-:Y:S02]  /*f760*/  MOV R244, R243 ;  /* 0x000000f300f47202 */ /* 0x000fe40000000f00 */
[----:B------:R-:W-:-:S07]  /*f770*/  MOV R78, R231 ;  /* 0x000000e7004e7202 */ /* 0x000fce0000000f00 */
[----:B------:R-:W-:Y:S05]  /*f780*/  WARPSYNC.COLLECTIVE R79, `(.L_x_1621) ;  /* 0x000000004f087348 */ /* 0x000fea0003c00000 */
[----:B------:R0:W1:Y:S02]  /*f790*/  SHFL.DOWN P0, R231, R244, R245, R252 ;  /* 0x080000f5f4e77389 */ /* 0x00006400000000fc */
[----:B01----:R-:W-:Y:S01]  /*f7a0*/  ENDCOLLECTIVE ;  /* 0x000000000000791b */ /* 0x003fe20003800000 */
.L_x_1621:
[----:B------:R-:W-:Y:S01]  /*f7b0*/  MOV R79, R231 ;  /* 0x000000e7004f7202 */ /* 0x000fe20000000f00 */
[----:B------:R-:W-:Y:S06]  /*f7c0*/  BRA `(.L_x_1622) ;  /* 0xffffff8400107947 */ /* 0x000fec000383ffff */
.L_x_1478:
        /* <DEDUP_REMOVED lines=8> */
.L_x_1624:
[----:B------:R-:W-:Y:S05]  /*f850*/  BSYNC B0 ;  /* 0x0000000000007941 */ /* 0x000fea0003800000 */
.L_x_1623:
        /* <DEDUP_REMOVED lines=8> */
.L_x_1625:
[----:B------:R-:W-:Y:S02]  /*f8e0*/  MOV R244, R242 ;  /* 0x000000f200f47202 */ /* 0x000fe40000000f00 */
[----:B------:R-:W-:-:S07]  /*f8f0*/  MOV R77, R231 ;  /* 0x000000e7004d7202 */ /* 0x000fce0000000f00 */
[----:B------:R-:W-:Y:S05]  /*f900*/  WARPSYNC.COLLECTIVE R79, `(.L_x_1626) ;  /* 0x000000004f087348 */ /* 0x000fea0003c00000 */
[----:B------:R0:W1:Y:S02]  /*f910*/  SHFL.DOWN P0, R231, R244, R245, R252 ;  /* 0x080000f5f4e77389 */ /* 0x00006400000000fc */
[----:B01----:R-:W-:Y:S01]  /*f920*/  ENDCOLLECTIVE ;  /* 0x000000000000791b */ /* 0x003fe20003800000 */
.L_x_1626:
[----:B------:R-:W-:Y:S02]  /*f930*/  MOV R244, R243 ;  /* 0x000000f300f47202 */ /* 0x000fe40000000f00 */
[----:B------:R-:W-:-:S07]  /*f940*/  MOV R78, R231 ;  /* 0x000000e7004e7202 */ /* 0x000fce0000000f00 */
[----:B------:R-:W-:Y:S05]  /*f950*/  WARPSYNC.COLLECTIVE R79, `(.L_x_1627) ;  /* 0x000000004f087348 */ /* 0x000fea0003c00000 */
[----:B------:R0:W1:Y:S02]  /*f960*/  SHFL.DOWN P0, R231, R244, R245, R252 ;  /* 0x080000f5f4e77389 */ /* 0x00006400000000fc */
[----:B01----:R-:W-:Y:S01]  /*f970*/  ENDCOLLECTIVE ;  /* 0x000000000000791b */ /* 0x003fe20003800000 */
.L_x_1627:
[----:B------:R-:W-:Y:S01]  /*f980*/  MOV R79, R231 ;  /* 0x000000e7004f7202 */ /* 0x000fe20000000f00 */
[----:B------:R-:W-:Y:S06]  /*f990*/  BRA `(.L_x_1628) ;  /* 0xffffff8000f07947 */ /* 0x000fec000383ffff */
.L_x_1481:
        /* <DEDUP_REMOVED lines=8> */
.L_x_1630:
[----:B------:R-:W-:Y:S05]  /*fa20*/  BSYNC B0 ;  /* 0x0000000000007941 */ /* 0x000fea0003800000 */
.L_x_1629:
        /* <DEDUP_REMOVED lines=8> */
.L_x_1631:
[----:B------:R-:W-:Y:S02]  /*fab0*/  MOV R244, R242 ;  /* 0x000000f200f47202 */ /* 0x000fe40000000f00 */
[----:B------:R-:W-:-:S07]  /*fac0*/  MOV R77, R231 ;  /* 0x000000e7004d7202 */ /* 0x000fce0000000f00 */
[----:B------:R-:W-:Y:S05]  /*fad0*/  WARPSYNC.COLLECTIVE R79, `(.L_x_1632) ;  /* 0x000000004f087348 */ /* 0x000fea0003c00000 */
[----:B------:R0:W1:Y:S02]  /*fae0*/  SHFL.DOWN P0, R231, R244, R245, R252 ;  /* 0x080000f5f4e77389 */ /* 0x00006400000000fc */
[----:B01----:R-:W-:Y:S01]  /*faf0*/  ENDCOLLECTIVE ;  /* 0x000000000000791b */ /* 0x003fe20003800000 */
.L_x_1632:
[----:B------:R-:W-:Y:S02]  /*fb00*/  MOV R244, R243 ;  /* 0x000000f300f47202 */ /* 0x000fe40000000f00 */
[----:B------:R-:W-:-:S07]  /*fb10*/  MOV R78, R231 ;  /* 0x000000e7004e7202 */ /* 0x000fce0000000f00 */
[----:B------:R-:W-:Y:S05]  /*fb20*/  WARPSYNC.COLLECTIVE R79, `(.L_x_1633) ;  /* 0x000000004f087348 */ /* 0x000fea0003c00000 */
[----:B------:R0:W1:Y:S02]  /*fb30*/  SHFL.DOWN P0, R231, R244, R245, R252 ;  /* 0x080000f5f4e77389 */ /* 0x00006400000000fc */
[----:B01----:R-:W-:Y:S01]  /*fb40*/  ENDCOLLECTIVE ;  /* 0x000000000000791b */ /* 0x003fe20003800000 */
.L_x_1633:
[----:B------:R-:W-:Y:S01]  /*fb50*/  MOV R79, R231 ;  /* 0x000000e7004f7202 */ /* 0x000fe20000000f00 */
[----:B------:R-:W-:Y:S06]  /*fb60*/  BRA `(.L_x_1634) ;  /* 0xffffff8000d07947 */ /* 0x000fec000383ffff */
.L_x_1484:
        /* <DEDUP_REMOVED lines=8> */
.L_x_1636:
[----:B------:R-:W-:Y:S05]  /*fbf0*/  BSYNC B0 ;  /* 0x0000000000007941 */ /* 0x000fea0003800000 */
.L_x_1635:
        /* <DEDUP_REMOVED lines=8> */
.L_x_1637:
[----:B------:R-:W-:Y:S02]  /*fc80*/  MOV R244, R242 ;  /* 0x000000f200f47202 */ /* 0x000fe40000000f00 */
[----:B------:R-:W-:-:S07]  /*fc90*/  MOV R77, R231 ;  /* 0x000000e7004d7202 */ /* 0x000fce0000000f00 */
[----:B------:R-:W-:Y:S05]  /*fca0*/  WARPSYNC.COLLECTIVE R79, `(.L_x_1638) ;  /* 0x000000004f087348 */ /* 0x000fea0003c00000 */
[----:B------:R0:W1:Y:S02]  /*fcb0*/  SHFL.DOWN P0, R231, R244, R245, R252 ;  /* 0x080000f5f4e77389 */ /* 0x00006400000000fc */
[----:B01----:R-:W-:Y:S01]  /*fcc0*/  ENDCOLLECTIVE ;  /* 0x000000000000791b */ /* 0x003fe20003800000 */
.L_x_1638:
[----:B------:R-:W-:Y:S02]  /*fcd0*/  MOV R244, R243 ;  /* 0x000000f300f47202 */ /* 0x000fe40000000f00 */
[----:B------:R-:W-:-:S07]  /*fce0*/  MOV R78, R231 ;  /* 0x000000e7004e7202 */ /* 0x000fce0000000f00 */
[----:B------:R-:W-:Y:S05]  /*fcf0*/  WARPSYNC.COLLECTIVE R79, `(.L_x_1639) ;  /* 0x000000004f087348 */ /* 0x000fea0003c00000 */
[----:B------:R0:W1:Y:S02]  /*fd00*/  SHFL.DOWN P0, R231, R244, R245, R252 ;  /* 0x080000f5f4e77389 */ /* 0x00006400000000fc */
[----:B01----:R-:W-:Y:S01]  /*fd10*/  ENDCOLLECTIVE ;  /* 0x000000000000791b */ /* 0x003fe20003800000 */
.L_x_1639:
[----:B------:R-:W-:Y:S01]  /*fd20*/  MOV R79, R231 ;  /* 0x000000e7004f7202 */ /* 0x000fe20000000f00 */
[----:B------:R-:W-:Y:S06]  /*fd30*/  BRA `(.L_x_1640) ;  /* 0xffffff8000b07947 */ /* 0x000fec000383ffff */
.L_x_1487:
        /* <DEDUP_REMOVED lines=8> */
.L_x_1642:
[----:B------:R-:W-:Y:S05]  /*fdc0*/  BSYNC B0 ;  /* 0x0000000000007941 */ /* 0x000fea0003800000 */
.L_x_1641:
        /* <DEDUP_REMOVED lines=10> */
.L_x_1643:
[----:B------:R-:W-:Y:S02]  /*fe70*/  MOV R252, 0x1f ;  /* 0x0000001f00fc7802 */ /* 0x000fe40000000f00 */
[----:B------:R-:W-:Y:S02]  /*fe80*/  MOV R78, R242 ;  /* 0x000000f2004e7202 */ /* 0x000fe40000000f00 */
[----:B------:R-:W-:-:S07]  /*fe90*/  MOV R247, R231 ;  /* 0x000000e700f77202 */ /* 0x000fce0000000f00 */
[----:B------:R-:W-:Y:S05]  /*fea0*/  WARPSYNC.COLLECTIVE R79, `(.L_x_1644) ;  /* 0x000000004f087348 */ /* 0x000fea0003c00000 */
[----:B------:R0:W1:Y:S02]  /*feb0*/  SHFL.IDX P3, R231, R78, R77, R76 ;  /* 0x0000004d4ee77389 */ /* 0x000064000006004c */
[----:B01----:R-:W-:Y:S01]  /*fec0*/  ENDCOLLECTIVE ;  /* 0x000000000000791b */ /* 0x003fe20003800000 */
.L_x_1644:
        /* <DEDUP_REMOVED lines=9> */
.L_x_1645:
[----:B------:R-:W-:Y:S02]  /*ff60*/  MOV R78, R60 ;  /* 0x0000003c004e7202 */ /* 0x000fe40000000f00 */
[----:B------:R-:W-:-:S07]  /*ff70*/  MOV R251, R231 ;  /* 0x000000e700fb7202 */ /* 0x000fce0000000f00 */
[----:B------:R-:W-:Y:S05]  /*ff80*/  WARPSYNC.COLLECTIVE R79, `(.L_x_1646) ;  /* 0x000000004f087348 */ /* 0x000fea0003c00000 */
[----:B------:R0:W1:Y:S02]  /*ff90*/  SHFL.DOWN P0, R231, R244, R245, R252 ;  /* 0x080000f5f4e77389 */ /* 0x00006400000000fc */
[----:B01----:R-:W-:Y:S01]  /*ffa0*/  ENDCOLLECTIVE ;  /* 0x000000000000791b */ /* 0x003fe20003800000 */
.L_x_1646:
[----:B------:R-:W-:Y:S02]  /*ffb0*/  MOV R244, R241 ;  /* 0x000000f100f47202 */ /* 0x000fe40000000f00 */
[----:B------:R-:W-:-:S07]  /*ffc0*/  MOV R232, R231 ;  /* 0x000000e700e87202 */ /* 0x000fce0000000f00 */
[----:B------:R-:W-:Y:S05]  /*ffd0*/  WARPSYNC.COLLECTIVE R79, `(.L_x_1647) ;  /* 0x000000004f087348 */ /* 0x000fea0003c00000 */
[----:B------:R0:W1:Y:S02]  /*ffe0*/  SHFL.DOWN P0, R231, R244, R245, R252 ;  /* 0x080000f5f4e77389 */ /* 0x00006400000000fc */
[----:B01----:R-:W-:Y:S01]  /*fff0*/  ENDCOLLECTIVE ;  /* 0x000000000000791b */ /* 0x003fe20003800000 */
.L_x_1647:
[----:B------:R-:W-:Y:S02]  /*10000*/  MOV R244, R242 ;  /* 0x000000f200f47202 */ /* 0x000fe40000000f00 */
[----:B------:R-:W-:-:S07]  /*10010*/  MOV R241, R231 ;  /* 0x000000e700f17202 */ /* 0x000fce0000000f00 */
[----:B------:R-:W-:Y:S05]  /*10020*/  WARPSYNC.COLLECTIVE R79, `(.L_x_1648) ;  /* 0x000000004f087348 */ /* 0x000fea0003c00000 */
[----:B------:R0:W1:Y:S02]  /*10030*/  SHFL.DOWN P0, R231, R244, R245, R252 ;  /* 0x080000f5f4e77389 */ /* 0x00006400000000fc */
[----:B01----:R-:W-:Y:S01]  /*10040*/  ENDCOLLECTIVE ;  /* 0x000000000000791b */ /* 0x003fe20003800000 */
.L_x_1648:
[----:B------:R-:W-:Y:S02]  /*10050*/  MOV R244, R243 ;  /* 0x000000f300f47202 */ /* 0x000fe40000000f00 */
[----:B------:R-:W-:-:S07]  /*10060*/  MOV R242, R231 ;  /* 0x000000e700f27202 */ /* 0x000fce0000000f00 */
[----:B------:R-:W-:Y:S05]  /*10070*/  WARPSYNC.COLLECTIVE R79, `(.L_x_1649) ;  /* 0x000000004f087348 */ /* 0x000fea0003c00000 */
[----:B------:R0:W1:Y:S02]  /*10080*/  SHFL.DOWN P0, R231, R244, R245, R252 ;  /* 0x080000f5f4e77389 */ /* 0x00006400000000fc */
[----:B01----:R-:W-:Y:S01]  /*10090*/  ENDCOLLECTIVE ;  /* 0x000000000000791b */ /* 0x003fe20003800000 */
.L_x_1649:
[----:B------:R-:W-:-:S07]  /*100a0*/  MOV R243, R231 ;  /* 0x000000e700f37202 */ /* 0x000fce0000000f00 */
[----:B------:R-:W-:Y:S05]  /*100b0*/  WARPSYNC.COLLECTIVE R79, `(.L_x_1650) ;  /* 0x000000004f087348 */ /* 0x000fea0003c00000 */
[----:B------:R0:W1:Y:S02]  /*100c0*/  SHFL.IDX P3, R231, R78, R77, R76 ;  /* 0x0000004d4ee77389 */ /* 0x000064000006004c */
[----:B01----:R-:W-:Y:S01]  /*100d0*/  ENDCOLLECTIVE ;  /* 0x000000000000791b */ /* 0x003fe20003800000 */
.L_x_1650:
[----:B------:R-:W-:Y:S02]  /*100e0*/  MOV R78, R61 ;  /* 0x0000003d004e7202 */ /* 0x000fe40000000f00 */
[----:B------:R-:W-:-:S07]  /*100f0*/  MOV R252, R231 ;  /* 0x000000e700fc7202 */ /* 0x000fce0000000f00 */
[----:B------:R-:W-:Y:S05]  /*10100*/  WARPSYNC.COLLECTIVE R79, `(.L_x_1651) ;  /* 0x000000004f087348 */ /* 0x000fea0003c00000 */
[----:B------:R0:W1:Y:S02]  /*10110*/  SHFL.IDX P3, R231, R78, R77, R76 ;  /* 0x0000004d4ee77389 */ /* 0x000064000006004c */
[----:B01----:R-:W-:Y:S01]  /*10120*/  ENDCOLLECTIVE ;  /* 0x000000000000791b */ /* 0x003fe20003800000 */
.L_x_1651:
[----:B------:R-:W-:Y:S01]  /*10130*/  MOV R78, R62 ;  /* 0x0000003e004e7202 */ /* 0x000fe20000000f00 */
[-C--:B------:R-:W-:Y:S01]  /*10140*/  FMUL.FTZ R62, R61, R247.reuse ;  /* 0x000000f73d3e7220 */ /* 0x080fe20000410000 */
[----:B------:R-:W-:Y:S01]  /*10150*/  FMUL.FTZ R247, R60, R247 ;  /* 0x000000f73cf77220 */ /* 0x000fe20000410000 */
[----:B------:R-:W-:-:S07]  /*10160*/  MOV R245, R231 ;  /* 0x000000e700f57202 */ /* 0x000fce0000000f00 */
[----:B------:R-:W-:Y:S05]  /*10170*/  WARPSYNC.COLLECTIVE R79, `(.L_x_1652) ;  /* 0x000000004f087348 */ /* 0x000fea0003c00000 */
[----:B------:R0:W1:Y:S02]  /*10180*/  SHFL.IDX P3, R231, R78, R77, R76 ;  /* 0x0000004d4ee77389 */ /* 0x000064000006004c */
[----:B01----:R-:W-:Y:S01]  /*10190*/  ENDCOLLECTIVE ;  /* 0x000000000000791b */ /* 0x003fe20003800000 */
.L_x_1652:
[----:B------:R-:W-:Y:S02]  /*101a0*/  MOV R78, R63 ;  /* 0x0000003f004e7202 */ /* 0x000fe40000000f00 */
[----:B------:R-:W-:-:S07]  /*101b0*/  MOV R244, R231 ;  /* 0x000000e700f47202 */ /* 0x000fce0000000f00 */
[----:B------:R-:W-:Y:S05]  /*101c0*/  WARPSYNC.COLLECTIVE R79, `(.L_x_1653) ;  /* 0x000000004f087348 */ /* 0x000fea0003c00000 */
[----:B------:R0:W1:Y:S02]  /*101d0*/  SHFL.IDX P3, R231, R78, R77, R76 ;  /* 0x0000004d4ee77389 */ /* 0x000064000006004c */
[----:B01----:R-:W-:Y:S01]  /*101e0*/  ENDCOLLECTIVE ;  /* 0x000000000000791b */ /* 0x003fe20003800000 */
.L_x_1653:
[----:B------:R-:W-:Y:S01]  /*101f0*/  MOV R79, R231 ;  /* 0x000000e7004f7202 */ /* 0x000fe20000000f00 */
[----:B------:R-:W-:Y:S06]  /*10200*/  BRA `(.L_x_1654) ;  /* 0xffffff8000087947 */ /* 0x000fec000383ffff */
.L_x_1655:
        /* <DEDUP_REMOVED lines=15> */
.L_x_18908:


//--------------------- .text._Z25selective_scan_bwd_kernelI32Selective_Scan_bwd_kernel_traitsILi128ELi16ELb0ELb1ELb0ELb0ELb1EN3c104HalfENS1_7complexIfEEEEv12SSMParamsBwd --------------------------
	.section	.text._Z25selective_scan_bwd_kernelI32Selective_Scan_bwd_kernel_traitsILi128ELi16ELb0ELb1ELb0ELb0ELb1EN3c104HalfENS1_7complexIfEEEEv12SSMParamsBwd,"ax",@progbits
	.align	128
        .global         _Z25selective_scan_bwd_kernelI32Selective_Scan_bwd_kernel_traitsILi128ELi16ELb0ELb1ELb0ELb0ELb1EN3c104HalfENS1_7complexIfEEEEv12SSMParamsBwd
        .type           _Z25selective_scan_bwd_kernelI32Selective_Scan_bwd_kernel_traitsILi128ELi16ELb0ELb1ELb0ELb0ELb1EN3c104HalfENS1_7complexIfEEEEv12SSMParamsBwd,@function
        .size           _Z25selective_scan_bwd_kernelI32Selective_Scan_bwd_kernel_traitsILi128ELi16ELb0ELb1ELb0ELb0ELb1EN3c104HalfENS1_7complexIfEEEEv12SSMParamsBwd,(.L_x_18909 - _Z25selective_scan_bwd_kernelI32Selective_Scan_bwd_kernel_traitsILi128ELi16ELb0ELb1ELb0ELb0ELb1EN3c104HalfENS1_7complexIfEEEEv12SSMParamsBwd)
        .other          _Z25selective_scan_bwd_kernelI32Selective_Scan_bwd_kernel_traitsILi128ELi16ELb0ELb1ELb0ELb0ELb1EN3c104HalfENS1_7complexIfEEEEv12SSMParamsBwd,@"STO_CUDA_ENTRY STV_DEFAULT"
_Z25selective_scan_bwd_kernelI32Selective_Scan_bwd_kernel_traitsILi128ELi16ELb0ELb1ELb0ELb0ELb1EN3c104HalfENS1_7complexIfEEEEv12SSMParamsBwd:
.text._Z25selective_scan_bwd_kernelI32Selective_Scan_bwd_kernel_traitsILi128ELi16ELb0ELb1ELb0ELb0ELb1EN3c104HalfENS1_7complexIfEEEEv12SSMParamsBwd:
        /* <DEDUP_REMOVED lines=166> */
.L_x_1762:
[----:B------:R-:W-:Y:S01]  /*0a60*/  ULDC UR39, c[0x0][0x224] ;  /* 0x0000890000277ab9 */ /* 0x000fe20000000800 */
[----:B--2---:R-:W-:Y:S01]  /*0a70*/  SHF.L.U32 R0, R81, 0x4, RZ ;  /* 0x0000000451007819 */ /* 0x004fe200000006ff */
[----:B------:R-:W-:Y:S01]  /*0a80*/  UIADD3 UR10, -UR4, UR39, URZ ;  /* 0x00000027040a7290 */ /* 0x000fe2000fffe13f */
[----:B------:R-:W-:Y:S01]  /*0a90*/  PRMT R4, RZ, 0x7610, R4 ;  /* 0x00007610ff047816 */ /* 0x000fe20000000004 */
[----:B------:R-:W-:Y:S01]  /*0aa0*/  ULDC UR58, c[0x0][0x218] ;  /* 0x00008600003a7ab9 */ /* 0x000fe20000000800 */
[----:B------:R-:W-:Y:S01]  /*0ab0*/  LOP3.LUT R0, R0, 0xfffffe00, RZ, 0xc0, !PT ;  /* 0xfffffe0000007812 */ /* 0x000fe200078ec0ff */
[----:B------:R-:W-:Y:S01]  /*0ac0*/  ULEA UR36, UR10, 0xfffff800, 0xb ;  /* 0xfffff8000a247891 */ /* 0x000fe2000f8e583f */
[----:B------:R-:W-:Y:S01]  /*0ad0*/  PRMT R5, RZ, 0x7610, R5 ;  /* 0x00007610ff057816 */ /* 0x000fe20000000005 */
[----:B------:R-:W-:Y:S01]  /*0ae0*/  ULDC.64 UR30, c[0x0][0x2a0] ;  /* 0x0000a800001e7ab9 */ /* 0x000fe20000000a00 */
[----:B------:R-:W-:Y:S01]  /*0af0*/  LOP3.LUT R20, R0, 0x1f, R81, 0xf8, !PT ;  /* 0x0000001f00147812 */ /* 0x000fe200078ef851 */
[----:B------:R-:W-:Y:S01]  /*0b00*/  UIADD3 UR58, -UR36, UR58, URZ ;  /* 0x0000003a243a7290 */ /* 0x000fe2000fffe13f */
[----:B------:R-:W-:-:S02]  /*0b10*/  PRMT R6, RZ, 0x7610, R6 ;  /* 0x00007610ff067816 */ /* 0x000fc40000000006 */
[C---:B------:R-:W-:Y:S02]  /*0b20*/  LOP3.LUT R22, R20.reuse, 0x20, RZ, 0xfc, !PT ;  /* 0x0000002014167812 */ /* 0x040fe400078efcff */
[----:B------:R-:W-:Y:S02]  /*0b30*/  SHF.R.S32.HI R21, RZ, 0x1f, R20 ;  /* 0x0000001fff157819 */ /* 0x000fe40000011414 */
        /* <DEDUP_REMOVED lines=285> */
[----:B------:R-:W-:Y:S01]  /*1d10*/  USHF.R.S32.HI UR7, URZ, 0x1f, UR48 ;  /* 0x0000001f3f077899 */ /* 0x000fe20008011430 */
[----:B------:R-:W-:Y:S02]  /*1d20*/  MOV R2, UR36 ;  /* 0x0000002400027c02 */ /* 0x000fe40008000f00 */
[----:B------:R-:W-:Y:S01]  /*1d30*/  MOV R47, UR30 ;  /* 0x0000001e002f7c02 */ /* 0x000fe20008000f00 */
[----:B------:R-:W-:Y:S01]  /*1d40*/  UIMAD UR8, UR7, UR30, URZ ;  /* 0x0000001e070872a4 */ /* 0x000fe2000f8e023f */
[----:B------:R-:W-:Y:S01]  /*1d50*/  MOV R3, UR37 ;  /* 0x0000002500037c02 */ /* 0x000fe20008000f00 */
[----:B------:R-:W-:Y:S02]  /*1d60*/  UIMAD.WIDE.U32 UR32, UR48, UR30, URZ ;  /* 0x0000001e302072a5 */ /* 0x000fe4000f8e003f */
[----:B------:R-:W-:Y:S01]  /*1d70*/  UIMAD UR28, UR48, UR31, UR8 ;  /* 0x0000001f301c72a4 */ /* 0x000fe2000f8e0208 */
[----:B0-----:R-:W-:Y:S01]  /*1d80*/  MOV R4, UR36 ;  /* 0x0000002400047c02 */ /* 0x001fe20008000f00 */
[----:B------:R-:W-:Y:S01]  /*1d90*/  @!P0 IMAD.WIDE.U32 R2, R47, UR48, R2 ;  /* 0x000000302f028c25 */ /* 0x000fe2000f8e0002 */
[----:B------:R-:W-:Y:S01]  /*1da0*/  ULDC.64 UR30, c[0x0][0x2b0] ;  /* 0x0000ac00001e7ab9 */ /* 0x000fe20000000a00 */
[----:B------:R-:W-:Y:S01]  /*1db0*/  MOV R5, UR37 ;  /* 0x0000002500057c02 */ /* 0x000fe20008000f00 */
[----:B------:R-:W-:-:S02]  /*1dc0*/  UIMAD UR29, UR7, UR30, URZ ;  /* 0x0000001e071d72a4 */ /* 0x000fc4000f8e023f */
[----:B------:R-:W-:Y:S01]  /*1dd0*/  MOV R47, UR30 ;  /* 0x0000001e002f7c02 */ /* 0x000fe20008000f00 */
[----:B------:R-:W-:Y:S01]  /*1de0*/  USHF.R.S32.HI UR50, URZ, 0x1f, UR49 ;  /* 0x0000001f3f327899 */ /* 0x000fe20008011431 */
[----:B------:R-:W-:Y:S01]  /*1df0*/  ULDC.64 UR8, c[0x0][0x2a8] ;  /* 0x0000aa0000087ab9 */ /* 0x000fe20000000a00 */
[----:B------:R-:W-:Y:S02]  /*1e00*/  UIMAD UR35, UR48, UR31, UR29 ;  /* 0x0000001f302372a4 */ /* 0x000fe4000f8e021d */
[----:B------:R-:W-:Y:S01]  /*1e10*/  @!P0 IMAD.WIDE.U32 R4, R47, UR48, R4 ;  /* 0x000000302f048c25 */ /* 0x000fe2000f8e0004 */
[----:B------:R-:W-:Y:S01]  /*1e20*/  @!P0 IADD3 R3, R3, UR28, RZ ;  /* 0x0000001c03038c10 */ /* 0x000fe2000fffe0ff */
[----:B------:R-:W-:Y:S01]  /*1e30*/  UIADD3 UR33, UR33, UR28, URZ ;  /* 0x0000001c21217290 */ /* 0x000fe2000fffe03f */
[----:B------:R-:W-:Y:S01]  /*1e40*/  MOV R47, UR8 ;  /* 0x00000008002f7c02 */ /* 0x000fe20008000f00 */
[----:B------:R-:W-:Y:S01]  /*1e50*/  UIMAD UR34, UR50, UR8, URZ ;  /* 0x00000008322272a4 */ /* 0x000fe2000f8e023f */
[----:B------:R-:W-:Y:S01]  /*1e60*/  ULDC.64 UR28, c[0x0][0x2b8] ;  /* 0x0000ae00001c7ab9 */ /* 0x000fe20000000a00 */
[----:B------:R-:W-:-:S02]  /*1e70*/  @!P0 IADD3 R5, R5, UR35, RZ ;  /* 0x0000002305058c10 */ /* 0x000fc4000fffe0ff */
[----:B------:R-:W-:Y:S01]  /*1e80*/  @!P0 IMAD.WIDE.U32 R2, R47, UR49, R2 ;  /* 0x000000312f028c25 */ /* 0x000fe2000f8e0002 */
[----:B------:R-:W-:Y:S01]  /*1e90*/  MOV R49, UR28 ;  /* 0x0000001c00317c02 */ /* 0x000fe20008000f00 */
[----:B------:R-:W-:Y:S02]  /*1ea0*/  UIMAD UR38, UR49, UR9, UR34 ;  /* 0x00000009312672a4 */ /* 0x000fe4000f8e0222 */
[----:B------:R-:W-:Y:S02]  /*1eb0*/  UIMAD.WIDE.U32 UR8, UR49, UR8, UR32 ;  /* 0x00000008310872a5 */ /* 0x000fe4000f8e0020 */
[----:B------:R-:W-:Y:S01]  /*1ec0*/  UIMAD.WIDE.U32 UR30, UR48, UR30, URZ ;  /* 0x0000001e301e72a5 */ /* 0x000fe2000f8e003f */
[----:B------:R-:W-:Y:S01]  /*1ed0*/  @!P0 IMAD.WIDE.U32 R4, R49, UR49, R4 ;  /* 0x0000003131048c25 */ /* 0x000fe2000f8e0004 */
[----:B------:R-:W-:Y:S01]  /*1ee0*/  UIMAD UR33, UR50, UR28, URZ ;  /* 0x0000001c322172a4 */ /* 0x000fe2000f8e023f */
[----:B------:R-:W-:Y:S01]  /*1ef0*/  @!P0 IADD3 R49, P1, R20, R2, RZ ;  /* 0x0000000214318210 */ /* 0x000fe20007f3e0ff */
[----:B------:R-:W-:-:S02]  /*1f00*/  UIADD3 UR32, UR4, -UR39, URZ ;  /* 0x8000002704207290 */ /* 0x000fc4000fffe03f */
[----:B------:R-:W-:Y:S02]  /*1f10*/  UIADD3 UR31, UR31, UR35, URZ ;  /* 0x000000231f1f7290 */ /* 0x000fe4000fffe03f */
[----:B------:R-:W-:Y:S01]  /*1f20*/  UIMAD UR39, UR49, UR29, UR33 ;  /* 0x0000001d312772a4 */ /* 0x000fe2000f8e0221 */
[C---:B------:R-:W-:Y:S01]  /*1f30*/  @!P0 IADD3 R65, P2, R20.reuse, R4, RZ ;  /* 0x0000000414418210 */ /* 0x040fe20007f5e0ff */
[----:B------:R-:W-:Y:S01]  /*1f40*/  ULDC.64 UR34, c[0x0][0x318] ;  /* 0x0000c60000227ab9 */ /* 0x000fe20000000a00 */
[C---:B------:R-:W-:Y:S02]  /*1f50*/  @!P0 IADD3.X R68, R21.reuse, UR38, R3, P1, !PT ;  /* 0x0000002615448c10 */ /* 0x040fe40008ffe403 */
[C---:B------:R-:W-:Y:S02]  /*1f60*/  LEA R46, P1, R20.reuse, UR34, 0x1 ;  /* 0x00000022142e7c11 */ /* 0x040fe4000f8208ff */
[----:B------:R-:W-:Y:S02]  /*1f70*/  @!P0 IADD3.X R66, R21, UR39, R5, P2, !PT ;  /* 0x0000002715428c10 */ /* 0x000fe400097fe405 */
[----:B------:R-:W-:-:S02]  /*1f80*/  LEA.HI.X R5, R20, UR35, R21, 0x1, P1 ;  /* 0x0000002314057c11 */ /* 0x000fc400088f0c15 */
[----:B------:R-:W-:Y:S01]  /*1f90*/  @!P0 LEA R48, P1, R49, UR34, 0x1 ;  /* 0x0000002231308c11 */ /* 0x000fe2000f8208ff */
[----:B------:R-:W-:-:S03]  /*1fa0*/  UIMAD UR29, UR32, -0x800, URZ ;  /* 0xfffff800201d78a4 */ /* 0x000fc6000f8e023f */
[----:B------:R-:W-:Y:S01]  /*1fb0*/  @!P0 LEA.HI.X R49, R49, UR35, R68, 0x1, P1 ;  /* 0x0000002331318c11 */ /* 0x000fe200088f0c44 */
[----:B------:R-:W-:Y:S02]  /*1fc0*/  UIMAD.WIDE.U32 UR30, UR49, UR28, UR30 ;  /* 0x0000001c311e72a5 */ /* 0x000fe4000f8e001e */
[----:B------:R-:W-:Y:S02]  /*1fd0*/  USHF.R.S32.HI UR28, URZ, 0x1f, UR29 ;  /* 0x0000001f3f1c7899 */ /* 0x000fe4000801141d */
[----:B------:R-:W-:Y:S01]  /*1fe0*/  UIADD3 UR41, UP0, UR29, UR8, URZ ;  /* 0x000000081d297290 */ /* 0x000fe2000ff1e03f */
[----:B------:R-:W-:-:S03]  /*1ff0*/  ULDC.64 UR32, c[0x0][0x308] ;  /* 0x0000c20000207ab9 */ /* 0x000fc60000000a00 */
[----:B------:R-:W-:Y:S01]  /*2000*/  UIADD3.X UR8, UR28, UR38, UR9, UP0, !UPT ;  /* 0x000000261c087290 */ /* 0x000fe200087fe409 */
[C---:B------:R-:W-:Y:S02]  /*2010*/  LEA R2, P2, R20.reuse, UR32, 0x1 ;  /* 0x0000002014027c11 */ /* 0x040fe4000f8408ff */
[----:B------:R-:W-:Y:S02]  /*2020*/  MOV R47, UR41 ;  /* 0x00000029002f7c02 */ /* 0x000fe40008000f00 */
[----:B------:R-:W-:Y:S02]  /*2030*/  ISETP.GE.AND P1, PT, R23, UR58, PT ;  /* 0x0000003a17007c0c */ /* 0x000fe4000bf26270 */
[----:B------:R-:W-:Y:S02]  /*2040*/  LEA.HI.X R3, R20, UR33, R21, 0x1, P2 ;  /* 0x0000002114037c11 */ /* 0x000fe400090f0c15 */
[----:B------:R-:W-:Y:S02]  /*2050*/  LEA R46, P2, R47, R46, 0x1 ;  /* 0x0000002e2f2e7211 */ /* 0x000fe400078408ff */
[----:B------:R-:W-:-:S04]  /*2060*/  MOV R70, UR8 ;  /* 0x0000000800467c02 */ /* 0x000fc80008000f00 */
[----:B------:R-:W-:Y:S01]  /*2070*/  LEA.HI.X R47, R47, R5, R70, 0x1, P2 ;  /* 0x000000052f2f7211 */ /* 0x000fe200010f0c46 */
[----:B------:R-:W-:-:S04]  /*2080*/  UIADD3 UR40, UP1, UR29, UR30, URZ ;  /* 0x0000001e1d287290 */ /* 0x000fc8000ff3e03f */
[----:B------:R-:W-:Y:S02]  /*2090*/  UIADD3.X UR30, UR28, UR39, UR31, UP1, !UPT ;  /* 0x000000271c1e7290 */ /* 0x000fe40008ffe41f */
[----:B------:R-:W-:Y:S02]  /*20a0*/  MOV R67, UR40 ;  /* 0x0000002800437c02 */ /* 0x000fe40008000f00 */
[----:B------:R-:W-:Y:S02]  /*20b0*/  @!P0 LEA R4, P3, R65, UR32, 0x1 ;  /* 0x0000002041048c11 */ /* 0x000fe4000f8608ff */
[----:B------:R-:W-:Y:S02]  /*20c0*/  LEA R2, P4, R67, R2, 0x1 ;  /* 0x0000000243027211 */ /* 0x000fe400078808ff */
[----:B------:R-:W-:Y:S02]  /*20d0*/  MOV R72, UR30 ;  /* 0x0000001e00487c02 */ /* 0x000fe40008000f00 */
[----:B------:R-:W-:-:S02]  /*20e0*/  ISETP.GE.AND P5, PT, R9, UR58, PT ;  /* 0x0000003a09007c0c */ /* 0x000fc4000bfa6270 */
[----:B------:R-:W-:Y:S02]  /*20f0*/  ISETP.GE.AND P6, PT, R10, UR58, PT ;  /* 0x0000003a0a007c0c */ /* 0x000fe4000bfc6270 */
[----:B------:R-:W-:Y:S01]  /*2100*/  PRMT R69, RZ, 0x7610, R69 ;  /* 0x00007610ff457816 */ /* 0x000fe20000000045 */
[----:B--2---:R-:W-:Y:S01]  /*2110*/  STS.U16 [R158], R6 ;  /* 0x000000069e007388 */ /* 0x004fe20000000400 */
[----:B------:R-:W-:Y:S02]  /*2120*/  @!P0 LEA.HI.X R5, R65, UR33, R66, 0x1, P3 ;  /* 0x0000002141058c11 */ /* 0x000fe400098f0c42 */
[----:B------:R-:W-:Y:S01]  /*2130*/  PRMT R77, RZ, 0x7610, R77 ;  /* 0x00007610ff4d7816 */ /* 0x000fe2000000004d */
[----:B---3--:R-:W-:Y:S01]  /*2140*/  STS.U16 [R157+0x40], R7 ;  /* 0x000040079d007388 */ /* 0x008fe20000000400 */
[----:B------:R-:W-:Y:S02]  /*2150*/  ISETP.GE.AND P2, PT, R8, UR58, PT ;  /* 0x0000003a08007c0c */ /* 0x000fe4000bf46270 */
[----:B------:R-:W-:Y:S01]  /*2160*/  PRMT R79, RZ, 0x7610, R79 ;  /* 0x00007610ff4f7816 */ /* 0x000fe2000000004f */
[----:B----4-:R-:W-:Y:S01]  /*2170*/  STS.U16 [R156+0x80], R40 ;  /* 0x000080289c007388 */ /* 0x010fe20000000400 */
[----:B------:R-:W-:-:S02]  /*2180*/  PRMT R70, RZ, 0x7610, R70 ;  /* 0x00007610ff467816 */ /* 0x000fc40000000046 */
[----:B------:R-:W-:Y:S01]  /*2190*/  PRMT R85, RZ, 0x7610, R85 ;  /* 0x00007610ff557816 */ /* 0x000fe20000000055 */
[----:B-----5:R-:W-:Y:S01]  /*21a0*/  STS.U16 [R155+0xc0], R41 ;  /* 0x0000c0299b007388 */ /* 0x020fe20000000400 */
[----:B------:R-:W-:Y:S02]  /*21b0*/  PRMT R88, RZ, 0x7610, R88 ;  /* 0x00007610ff587816 */ /* 0x000fe40000000058 */
[----:B------:R-:W-:Y:S01]  /*21c0*/  PRMT R89, RZ, 0x7610, R89 ;  /* 0x00007610ff597816 */ /* 0x000fe20000000059 */
[----:B------:R-:W-:Y:S01]  /*21d0*/  STS.U16 [R154+0x100], R42 ;  /* 0x0001002a9a007388 */ /* 0x000fe20000000400 */
[----:B------:R-:W-:Y:S02]  /*21e0*/  PRMT R90, RZ, 0x7610, R90 ;  /* 0x00007610ff5a7816 */ /* 0x000fe4000000005a */
[----:B------:R-:W-:Y:S01]  /*21f0*/  PRMT R91, RZ, 0x7610, R91 ;  /* 0x00007610ff5b7816 */ /* 0x000fe2000000005b */
[----:B------:R-:W-:Y:S01]  /*2200*/  STS.U16 [R153+0x140], R43 ;  /* 0x0001402b99007388 */ /* 0x000fe20000000400 */
[----:B------:R-:W-:-:S02]  /*2210*/  PRMT R92, RZ, 0x7610, R92 ;  /* 0x00007610ff5c7816 */ /* 0x000fc4000000005c */
[----:B------:R-:W-:Y:S01]  /*2220*/  PRMT R93, RZ, 0x7610, R93 ;  /* 0x00007610ff5d7816 */ /* 0x000fe2000000005d */
[----:B------:R-:W-:Y:S01]  /*2230*/  STS.U16 [R152+0x180], R44 ;  /* 0x0001802c98007388 */ /* 0x000fe20000000400 */
[----:B------:R-:W0:Y:S01]  /*2240*/  S2UR UR9, SR_CgaCtaId ;  /* 0x00000000000979c3 */ /* 0x000e220000008800 */
[----:B------:R-:W-:Y:S01]  /*2250*/  UMOV UR8, 0x400 ;  /* 0x0000040000087882 */ /* 0x000fe20000000000 */
[----:B------:R-:W-:Y:S01]  /*2260*/  ULDC.64 UR30, c[0x0][0x398] ;  /* 0x0000e600001e7ab9 */ /* 0x000fe20000000a00 */
        /* <DEDUP_REMOVED lines=26> */
[----:B-1----:R-:W-:Y:S01]  /*2410*/  PRMT R50, RZ, 0x7610, R50 ;  /* 0x00007610ff327816 */ /* 0x002fe20000000032 */
[----:B------:R-:W-:Y:S01]  /*2420*/  BAR.SYNC.DEFER_BLOCKING 0x0 ;  /* 0x0000000000007b1d */ /* 0x000fe20000010000 */
[----:B--2---:R-:W-:-:S05]  /*2430*/  PRMT R63, RZ, 0x7610, R63 ;  /* 0x00007610ff3f7816 */ /* 0x004fca000000003f */
[----:B------:R-:W2:Y:S01]  /*2440*/  @!P1 LDG.E.U16 R50, desc[UR20][R46.64+-0xf80] ;  /* 0xfff080142e329981 */ /* 0x000ea2000c1e1500 */
[----:B------:R-:W-:Y:S02]  /*2450*/  ISETP.GE.AND P1, PT, R11, UR58, PT ;  /* 0x0000003a0b007c0c */ /* 0x000fe4000bf26270 */
[----:B---3--:R-:W-:-:S11]  /*2460*/  PRMT R64, RZ, 0x7610, R64 ;  /* 0x00007610ff407816 */ /* 0x008fd60000000040 */
[----:B------:R-:W3:Y:S01]  /*2470*/  @!P1 LDG.E.U16 R63, desc[UR20][R46.64+-0xe40] ;  /* 0xfff1c0142e3f9981 */ /* 0x000ee2000c1e1500 */
[----:B------:R-:W-:Y:S02]  /*2480*/  ISETP.GE.AND P1, PT, R12, UR58, PT ;  /* 0x0000003a0c007c0c */ /* 0x000fe4000bf26270 */
[----:B------:R-:W-:Y:S02]  /*2490*/  LEA.HI.X R3, R67, R3, R72, 0x1, P4 ;  /* 0x0000000343037211 */ /* 0x000fe400020f0c48 */
[----:B------:R-:W-:Y:S02]  /*24a0*/  ISETP.GE.AND P3, PT, R22, UR58, PT ;  /* 0x0000003a16007c0c */ /* 0x000fe4000bf66270 */
[----:B------:R-:W-:-:S07]  /*24b0*/  ISETP.GE.AND P4, PT, R0, UR58, PT ;  /* 0x0000003a00007c0c */ /* 0x000fce000bf86270 */
[----:B------:R-:W4:Y:S01]  /*24c0*/  @!P1 LDG.E.U16 R64, desc[UR20][R46.64+-0xe00] ;  /* 0xfff200142e409981 */ /* 0x000f22000c1e1500 */
[----:B------:R-:W-:Y:S02]  /*24d0*/  ISETP.GE.AND P1, PT, R13, UR58, PT ;  /* 0x0000003a0d007c0c */ /* 0x000fe4000bf26270 */
[----:B------:R-:W-:Y:S02]  /*24e0*/  PRMT R65, RZ, 0x7610, R65 ;  /* 0x00007610ff417816 */ /* 0x000fe40000000041 */
[----:B------:R-:W-:Y:S02]  /*24f0*/  PRMT R60, RZ, 0x7610, R60 ;  /* 0x00007610ff3c7816 */ /* 0x000fe4000000003c */
[----:B------:R-:W-:Y:S02]  /*2500*/  PRMT R44, RZ, 0x7610, R44 ;  /* 0x00007610ff2c7816 */ /* 0x000fe4000000002c */
[----:B------:R-:W-:Y:S02]  /*2510*/  PRMT R51, RZ, 0x7610, R51 ;  /* 0x00007610ff337816 */ /* 0x000fe40000000033 */
[----:B------:R-:W-:Y:S01]  /*2520*/  PRMT R42, RZ, 0x7610, R42 ;  /* 0x00007610ff2a7816 */ /* 0x000fe2000000002a */
[----:B------:R-:W5:Y:S01]  /*2530*/  @!P2 LDG.E.U16 R60, desc[UR20][R46.64+-0xf00] ;  /* 0xfff100142e3ca981 */ /* 0x000f62000c1e1500 */
[----:B------:R-:W-:-:S02]  /*2540*/  PRMT R61, RZ, 0x7610, R61 ;  /* 0x00007610ff3d7816 */ /* 0x000fc4000000003d */
[----:B------:R-:W-:Y:S01]  /*2550*/  PRMT R62, RZ, 0x7610, R62 ;  /* 0x00007610ff3e7816 */ /* 0x000fe2000000003e */
[----:B------:R-:W4:Y:S01]  /*2560*/  @!P1 LDG.E.U16 R65, desc[UR20][R46.64+-0xdc0] ;  /* 0xfff240142e419981 */ /* 0x000f22000c1e1500 */
[----:B------:R-:W-:Y:S02]  /*2570*/  ISETP.GE.AND P1, PT, R14, UR58, PT ;  /* 0x0000003a0e007c0c */ /* 0x000fe4000bf26270 */
[----:B------:R-:W-:Y:S01]  /*2580*/  ISETP.GE.AND P2, PT, R15, UR58, PT ;  /* 0x0000003a0f007c0c */ /* 0x000fe2000bf46270 */
[----:B------:R-:W2:Y:S01]  /*2590*/  @!P3 LDG.E.U16 R44, desc[UR20][R46.64+-0xfc0] ;  /* 0xfff040142e2cb981 */ /* 0x000ea2000c1e1500 */
[----:B------:R-:W-:-:S03]  /*25a0*/  ISETP.GE.AND P3, PT, R16, UR58, PT ;  /* 0x0000003a10007c0c */ /* 0x000fc6000bf66270 */
[----:B------:R-:W3:Y:S01]  /*25b0*/  @!P4 LDG.E.U16 R51, desc[UR20][R46.64+-0xf40] ;  /* 0xfff0c0142e33c981 */ /* 0x000ee2000c1e1500 */
[----:B------:R-:W-:-:S03]  /*25c0*/  ISETP.GE.AND P4, PT, R17, UR58, PT ;  /* 0x0000003a11007c0c */ /* 0x000fc6000bf86270 */
[----:B------:R1:W5:Y:S04]  /*25d0*/  @!P0 LDG.E.U16 R42, desc[UR20][R48.64] ;  /* 0x00000014302a8981 */ /* 0x000368000c1e1500 */
[----:B------:R-:W4:Y:S01]  /*25e0*/  @!P5 LDG.E.U16 R61, desc[UR20][R46.64+-0xec0] ;  /* 0xfff140142e3dd981 */ /* 0x000f22000c1e1500 */
[----:B------:R-:W-:-:S03]  /*25f0*/  ISETP.GE.AND P5, PT, R18, UR58, PT ;  /* 0x0000003a12007c0c */ /* 0x000fc6000bfa6270 */
[----:B------:R-:W4:Y:S01]  /*2600*/  @!P6 LDG.E.U16 R62, desc[UR20][R46.64+-0xe80] ;  /* 0xfff180142e3ee981 */ /* 0x000f22000c1e1500 */
[----:B------:R-:W-:Y:S02]  /*2610*/  ISETP.GE.AND P6, PT, R19, UR58, PT ;  /* 0x0000003a13007c0c */ /* 0x000fe4000bfc6270 */
[----:B-1----:R-:W-:Y:S02]  /*2620*/  PRMT R48, RZ, 0x7610, R48 ;  /* 0x00007610ff307816 */ /* 0x002fe40000000030 */
[----:B------:R-:W-:Y:S02]  /*2630*/  PRMT R49, RZ, 0x7610, R49 ;  /* 0x00007610ff317816 */ /* 0x000fe40000000031 */
[----:B------:R-:W-:Y:S02]  /*2640*/  PRMT R66, RZ, 0x7610, R66 ;  /* 0x00007610ff427816 */ /* 0x000fe40000000042 */
[----:B------:R-:W-:Y:S01]  /*2650*/  PRMT R67, RZ, 0x7610, R67 ;  /* 0x00007610ff437816 */ /* 0x000fe20000000043 */
[----:B------:R-:W4:Y:S04]  /*2660*/  @!P1 LDG.E.U16 R48, desc[UR20][R46.64+-0xd80] ;  /* 0xfff280142e309981 */ /* 0x000f28000c1e1500 */
[----:B------:R-:W4:Y:S04]  /*2670*/  @!P2 LDG.E.U16 R49, desc[UR20][R46.64+-0xd40] ;  /* 0xfff2c0142e31a981 */ /* 0x000f28000c1e1500 */
[----:B------:R-:W4:Y:S04]  /*2680*/  @!P3 LDG.E.U16 R66, desc[UR20][R46.64+-0xd00] ;  /* 0xfff300142e42b981 */ /* 0x000f28000c1e1500 */
[----:B------:R-:W4:Y:S04]  /*2690*/  @!P4 LDG.E.U16 R67, desc[UR20][R46.64+-0xcc0] ;  /* 0xfff340142e43c981 */ /* 0x000f28000c1e1500 */
[----:B------:R-:W4:Y:S04]  /*26a0*/  @!P5 LDG.E.U16 R69, desc[UR20][R46.64+-0xc80] ;  /* 0xfff380142e45d981 */ /* 0x000f28000c1e1500 */
[----:B------:R-:W4:Y:S01]  /*26b0*/  @!P6 LDG.E.U16 R70, desc[UR20][R46.64+-0xc40] ;  /* 0xfff3c0142e46e981 */ /* 0x000f22000c1e1500 */
[----:B------:R-:W-:-:S02]  /*26c0*/  P2R R82, PR, RZ, 0x2 ;  /* 0x00000002ff527803 */ /* 0x000fc40000000000 */
[----:B------:R-:W-:Y:S01]  /*26d0*/  ISETP.GE.AND P1, PT, R22, UR58, PT ;  /* 0x0000003a16007c0c */ /* 0x000fe2000bf26270 */
[----:B-----5:R-:W-:Y:S04]  /*26e0*/  STS.U16 [R158], R42 ;  /* 0x0000002a9e007388 */ /* 0x020fe80000000400 */
[----:B--2---:R-:W-:Y:S04]  /*26f0*/  STS.U16 [R157+0x40], R44 ;  /* 0x0000402c9d007388 */ /* 0x004fe80000000400 */
[----:B------:R-:W-:Y:S04]  /*2700*/  STS.U16 [R156+0x80], R50 ;  /* 0x000080329c007388 */ /* 0x000fe80000000400 */
[----:B---3--:R-:W-:Y:S04]  /*2710*/  STS.U16 [R155+0xc0], R51 ;  /* 0x0000c0339b007388 */ /* 0x008fe80000000400 */
[----:B------:R1:W-:Y:S04]  /*2720*/  STS.U16 [R154+0x100], R60 ;  /* 0x0001003c9a007388 */ /* 0x0003e80000000400 */
[----:B----4-:R2:W-:Y:S04]  /*2730*/  STS.U16 [R153+0x140], R61 ;  /* 0x0001403d99007388 */ /* 0x0105e80000000400 */
[----:B------:R3:W-:Y:S04]  /*2740*/  STS.U16 [R152+0x180], R62 ;  /* 0x0001803e98007388 */ /* 0x0007e80000000400 */
        /* <DEDUP_REMOVED lines=10> */
[----:B------:R-:W5:Y:S04]  /*27f0*/  LDS.U16 R46, [R59] ;  /* 0x000000003b2e7984 */ /* 0x000f680000000400 */
[----:B------:R-:W-:Y:S04]  /*2800*/  LDS.U16 R42, [R59+0x2] ;  /* 0x000002003b2a7984 */ /* 0x000fe80000000400 */
[----:B------:R-:W0:Y:S04]  /*2810*/  LDS.U16 R44, [R59+0x4] ;  /* 0x000004003b2c7984 */ /* 0x000e280000000400 */
[----:B------:R-:W0:Y:S04]  /*2820*/  LDS.U16 R47, [R59+0x6] ;  /* 0x000006003b2f7984 */ /* 0x000e280000000400 */
[----:B------:R-:W0:Y:S04]  /*2830*/  LDS.U16 R48, [R59+0x8] ;  /* 0x000008003b307984 */ /* 0x000e280000000400 */
[----:B------:R-:W0:Y:S04]  /*2840*/  LDS.U16 R49, [R59+0xa] ;  /* 0x00000a003b317984 */ /* 0x000e280000000400 */
[----:B------:R-:W0:Y:S04]  /*2850*/  LDS.U16 R50, [R59+0xc] ;  /* 0x00000c003b327984 */ /* 0x000e280000000400 */
[----:B------:R-:W-:Y:S04]  /*2860*/  LDS.U16 R51, [R59+0xe] ;  /* 0x00000e003b337984 */ /* 0x000fe80000000400 */
[----:B------:R-:W0:Y:S04]  /*2870*/  LDS.U16 R64, [R59+0x10] ;  /* 0x000010003b407984 */ /* 0x000e280000000400 */
[----:B------:R-:W-:Y:S04]  /*2880*/  LDS.U16 R65, [R59+0x12] ;  /* 0x000012003b417984 */ /* 0x000fe80000000400 */
[----:B------:R-:W0:Y:S04]  /*2890*/  LDS.U16 R66, [R59+0x14] ;  /* 0x000014003b427984 */ /* 0x000e280000000400 */
[----:B------:R-:W0:Y:S04]  /*28a0*/  LDS.U16 R67, [R59+0x16] ;  /* 0x000016003b437984 */ /* 0x000e280000000400 */
[----:B------:R-:W-:Y:S04]  /*28b0*/  LDS.U16 R69, [R59+0x18] ;  /* 0x000018003b457984 */ /* 0x000fe80000000400 */
[----:B------:R-:W-:Y:S04]  /*28c0*/  LDS.U16 R70, [R59+0x1a] ;  /* 0x00001a003b467984 */ /* 0x000fe80000000400 */
[----:B------:R-:W0:Y:S04]  /*28d0*/  LDS.U16 R72, [R59+0x1c] ;  /* 0x00001c003b487984 */ /* 0x000e280000000400 */
[----:B------:R-:W0:Y:S01]  /*28e0*/  LDS.U16 R74, [R59+0x1e] ;  /* 0x00001e003b4a7984 */ /* 0x000e220000000400 */
[----:B------:R-:W-:Y:S01]  /*28f0*/  BAR.SYNC.DEFER_BLOCKING 0x0 ;  /* 0x0000000000007b1d */ /* 0x000fe20000010000 */
[----:B-1----:R-:W-:-:S02]  /*2900*/  PRMT R60, RZ, 0x7610, R60 ;  /* 0x00007610ff3c7816 */ /* 0x002fc4000000003c */
[----:B--2---:R-:W-:Y:S02]  /*2910*/  PRMT R61, RZ, 0x7610, R61 ;  /* 0x00007610ff3d7816 */ /* 0x004fe4000000003d */
[----:B---3--:R-:W-:Y:S02]  /*2920*/  PRMT R62, RZ, 0x7610, R62 ;  /* 0x00007610ff3e7816 */ /* 0x008fe4000000003e */
[----:B----4-:R-:W-:Y:S01]  /*2930*/  PRMT R63, RZ, 0x7610, R63 ;  /* 0x00007610ff3f7816 */ /* 0x010fe2000000003f */
[----:B------:R1:W2:Y:S01]  /*2940*/  @!P0 LDG.E.U16 R60, desc[UR20][R4.64] ;  /* 0x00000014043c8981 */ /* 0x0002a2000c1e1500 */
[----:B------:R-:W-:-:S03]  /*2950*/  ISETP.GE.AND P0, PT, R23, UR58, PT ;  /* 0x0000003a17007c0c */ /* 0x000fc6000bf06270 */
[----:B------:R-:W3:Y:S01]  /*2960*/  @!P1 LDG.E.U16 R61, desc[UR20][R2.64+-0xfc0] ;  /* 0xfff04014023d9981 */ /* 0x000ee2000c1e1500 */
[----:B------:R-:W-:-:S03]  /*2970*/  ISETP.GE.AND P1, PT, R0, UR58, PT ;  /* 0x0000003a00007c0c */ /* 0x000fc6000bf26270 */
[----:B------:R-:W4:Y:S04]  /*2980*/  @!P2 LDG.E.U16 R89, desc[UR20][R2.64+-0xd40] ;  /* 0xfff2c0140259a981 */ /* 0x000f28000c1e1500 */
[----:B------:R-:W4:Y:S04]  /*2990*/  @!P3 LDG.E.U16 R90, desc[UR20][R2.64+-0xd00] ;  /* 0xfff30014025ab981 */ /* 0x000f28000c1e1500 */
[----:B------:R-:W4:Y:S01]  /*29a0*/  @!P0 LDG.E.U16 R62, desc[UR20][R2.64+-0xf80] ;  /* 0xfff08014023e8981 */ /* 0x000f22000c1e1500 */
[----:B------:R-:W-:-:S03]  /*29b0*/  ISETP.GE.AND P0, PT, R8, UR58, PT ;  /* 0x0000003a08007c0c */ /* 0x000fc6000bf06270 */
[----:B------:R-:W4:Y:S01]  /*29c0*/  @!P1 LDG.E.U16 R63, desc[UR20][R2.64+-0xf40] ;  /* 0xfff0c014023f9981 */ /* 0x000f22000c1e1500 */
[----:B------:R-:W-:-:S03]  /*29d0*/  ISETP.GE.AND P1, PT, R9, UR58, PT ;  /* 0x0000003a09007c0c */ /* 0x000fc6000bf26270 */
[----:B------:R-:W4:Y:S04]  /*29e0*/  @!P4 LDG.E.U16 R91, desc[UR20][R2.64+-0xcc0] ;  /* 0xfff34014025bc981 */ /* 0x000f28000c1e1500 */
[----:B------:R-:W4:Y:S04]  /*29f0*/  @!P5 LDG.E.U16 R92, desc[UR20][R2.64+-0xc80] ;  /* 0xfff38014025cd981 */ /* 0x000f28000c1e1500 */
[----:B------:R-:W4:Y:S01]  /*2a00*/  @!P0 LDG.E.U16 R77, desc[UR20][R2.64+-0xf00] ;  /* 0xfff10014024d8981 */ /* 0x000f22000c1e1500 */
[----:B------:R-:W-:-:S03]  /*2a10*/  ISETP.GE.AND P0, PT, R10, UR58, PT ;  /* 0x0000003a0a007c0c */ /* 0x000fc6000bf06270 */
[----:B------:R-:W4:Y:S01]  /*2a20*/  @!P1 LDG.E.U16 R79, desc[UR20][R2.64+-0xec0] ;  /* 0xfff14014024f9981 */ /* 0x000f22000c1e1500 */
[----:B------:R-:W-:Y:S02]  /*2a30*/  ISETP.GE.AND P1, PT, R11, UR58, PT ;  /* 0x0000003a0b007c0c */ /* 0x000fe4000bf26270 */
[----:B-1----:R-:W-:Y:S01]  /*2a40*/  PRMT R4, RZ, 0x7610, R4 ;  /* 0x00007610ff047816 */ /* 0x002fe20000000004 */
[----:B------:R-:W4:Y:S01]  /*2a50*/  @!P6 LDG.E.U16 R93, desc[UR20][R2.64+-0xc40] ;  /* 0xfff3c014025de981 */ /* 0x000f22000c1e1500 */
[----:B------:R-:W-:-:S05]  /*2a60*/  PRMT R5, RZ, 0x7610, R5 ;  /* 0x00007610ff057816 */ /* 0x000fca0000000005 */
[----:B------:R-:W4:Y:S01]  /*2a70*/  @!P0 LDG.E.U16 R4, desc[UR20][R2.64+-0xe80] ;  /* 0xfff1801402048981 */ /* 0x000f22000c1e1500 */
[----:B------:R-:W-:-:S03]  /*2a80*/  ISETP.GE.AND P0, PT, R12, UR58, PT ;  /* 0x0000003a0c007c0c */ /* 0x000fc6000bf06270 */
[----:B------:R-:W4:Y:S01]  /*2a90*/  @!P1 LDG.E.U16 R5, desc[UR20][R2.64+-0xe40] ;  /* 0xfff1c01402059981 */ /* 0x000f22000c1e1500 */
[----:B------:R-:W-:Y:S02]  /*2aa0*/  ISETP.NE.AND P1, PT, R82, RZ, PT ;  /* 0x000000ff5200720c */ /* 0x000fe40003f25270 */
[----:B------:R-:W-:-:S07]  /*2ab0*/  PRMT R82, RZ, 0x7610, R82 ;  /* 0x00007610ff527816 */ /* 0x000fce0000000052 */
[----:B------:R-:W4:Y:S01]  /*2ac0*/  @!P0 LDG.E.U16 R82, desc[UR20][R2.64+-0xe00] ;  /* 0xfff2001402528981 */ /* 0x000f22000c1e1500 */
[----:B------:R-:W-:-:S03]  /*2ad0*/  ISETP.GE.AND P0, PT, R13, UR58, PT ;  /* 0x0000003a0d007c0c */ /* 0x000fc6000bf06270 */
[----:B------:R-:W4:Y:S10]  /*2ae0*/  @!P1 LDG.E.U16 R88, desc[UR20][R2.64+-0xd80] ;  /* 0xfff2801402589981 */ /* 0x000f34000c1e1500 */
[----:B------:R1:W4:Y:S01]  /*2af0*/  @!P0 LDG.E.U16 R85, desc[UR20][R2.64+-0xdc0] ;  /* 0xfff2401402558981 */ /* 0x000322000c1e1500 */
[----:B-----5:R-:W-:-:S02]  /*2b00*/  HADD2.F32 R46, -RZ, R46.H0_H0 ;  /* 0x2000002eff2e7230 */ /* 0x020fc40000004100 */
[----:B0-----:R-:W-:-:S03]  /*2b10*/  HADD2.F32 R44, -RZ, R44.H0_H0 ;  /* 0x2000002cff2c7230 */ /* 0x001fc60000004100 */
[----:B------:R-:W-:Y:S01]  /*2b20*/  FMUL.FTZ R87, R46, -1.4426950216293334961 ;  /* 0xbfb8aa3b2e577820 */ /* 0x000fe20000410000 */
[----:B------:R-:W-:Y:S02]  /*2b30*/  HADD2.F32 R42, -RZ, R42.H0_H0 ;  /* 0x2000002aff2a7230 */ /* 0x000fe40000004100 */
[----:B------:R-:W-:Y:S01]  /*2b40*/  FMUL.FTZ R95, R44, -1.4426950216293334961 ;  /* 0xbfb8aa3b2c5f7820 */ /* 0x000fe20000410000 */
[----:B------:R-:W-:Y:S02]  /*2b50*/  HADD2.F32 R47, -RZ, R47.H0_H0 ;  /* 0x2000002fff2f7230 */ /* 0x000fe40000004100 */
[----:B------:R-:W0:Y:S01]  /*2b60*/  MUFU.EX2 R87, R87 ;  /* 0x0000005700577308 */ /* 0x000e220000000800 */
[----:B------:R-:W-:Y:S01]  /*2b70*/  FMUL.FTZ R94, R42, -1.4426950216293334961 ;  /* 0xbfb8aa3b2a5e7820 */ /* 0x000fe20000410000 */
[----:B------:R-:W-:Y:S02]  /*2b80*/  HADD2.F32 R48, -RZ, R48.H0_H0 ;  /* 0x20000030ff307230 */ /* 0x000fe40000004100 */
[----:B-1----:R-:W-:Y:S01]  /*2b90*/  FMUL.FTZ R2, R47, -1.4426950216293334961 ;  /* 0xbfb8aa3b2f027820 */ /* 0x002fe20000410000 */
[----:B------:R-:W-:-:S03]  /*2ba0*/  HADD2.F32 R49, -RZ, R49.H0_H0 ;  /* 0x20000031ff317230 */ /* 0x000fc60000004100 */
[----:B------:R-:W-:Y:S01]  /*2bb0*/  MUFU.EX2 R95, R95 ;  /* 0x0000005f005f7308 */ /* 0x000fe20000000800 */
[----:B------:R-:W-:Y:S01]  /*2bc0*/  FMUL.FTZ R3, R48, -1.4426950216293334961 ;  /* 0xbfb8aa3b30037820 */ /* 0x000fe20000410000 */
[----:B------:R-:W-:-:S06]  /*2bd0*/  HADD2.F32 R50, -RZ, R50.H0_H0 ;  /* 0x20000032ff327230 */ /* 0x000fcc0000004100 */
[----:B------:R-:W-:Y:S01]  /*2be0*/  MUFU.EX2 R94, R94 ;  /* 0x0000005e005e7308 */ /* 0x000fe20000000800 */
[----:B------:R-:W-:Y:S01]  /*2bf0*/  FMUL.FTZ R96, R49, -1.4426950216293334961 ;  /* 0xbfb8aa3b31607820 */ /* 0x000fe20000410000 */
[----:B------:R-:W-:Y:S01]  /*2c00*/  FMUL.FTZ R97, R50, -1.4426950216293334961 ;  /* 0xbfb8aa3b32617820 */ /* 0x000fe20000410000 */
[----:B0-----:R-:W-:-:S05]  /*2c10*/  FADD.FTZ R87, R87, 1 ;  /* 0x3f80000057577421 */ /* 0x001fca0000010000 */
[----:B------:R-:W0:Y:S08]  /*2c20*/  MUFU.EX2 R2, R2 ;  /* 0x0000000200027308 */ /* 0x000e300000000800 */
[----:B------:R-:W1:Y:S01]  /*2c30*/  MUFU.EX2 R3, R3 ;  /* 0x0000000300037308 */ /* 0x000e620000000800 */
[----:B------:R-:W-:-:S07]  /*2c40*/  HADD2.F32 R64, -RZ, R64.H0_H0 ;  /* 0x20000040ff407230 */ /* 0x000fce0000004100 */
[----:B------:R-:W-:Y:S01]  /*2c50*/  MUFU.EX2 R96, R96 ;  /* 0x0000006000607308 */ /* 0x000fe20000000800 */
[----:B------:R-:W-:-:S07]  /*2c60*/  HADD2.F32 R66, -RZ, R66.H0_H0 ;  /* 0x20000042ff427230 */ /* 0x000fce0000004100 */
[----:B------:R-:W-:Y:S08]  /*2c70*/  MUFU.EX2 R97, R97 ;  /* 0x0000006100617308 */ /* 0x000ff00000000800 */
[----:B------:R-:W-:Y:S01]  /*2c80*/  MUFU.RCP R87, R87 ;  /* 0x0000005700577308 */ /* 0x000fe20000001000 */
[----:B------:R-:W-:Y:S02]  /*2c90*/  HADD2.F32 R67, -RZ, R67.H0_H0 ;  /* 0x20000043ff437230 */ /* 0x000fe40000004100 */
[----:B0-----:R-:W-:Y:S01]  /*2ca0*/  FADD.FTZ R2, R2, 1 ;  /* 0x3f80000002027421 */ /* 0x001fe20000010000 */
[----:B------:R-:W-:Y:S01]  /*2cb0*/  FMUL.FTZ R99, R64, -1.4426950216293334961 ;  /* 0xbfb8aa3b40637820 */ /* 0x000fe20000410000 */
[----:B------:R-:W-:Y:S01]  /*2cc0*/  FMUL.FTZ R101, R66, -1.4426950216293334961 ;  /* 0xbfb8aa3b42657820 */ /* 0x000fe20000410000 */
[----:B-1----:R-:W-:Y:S01]  /*2cd0*/  FADD.FTZ R3, R3, 1 ;  /* 0x3f80000003037421 */ /* 0x002fe20000010000 */
[----:B------:R-:W-:-:S02]  /*2ce0*/  HADD2.F32 R73, -RZ, R73.H0_H0 ;  /* 0x20000049ff497230 */ /* 0x000fc40000004100 */
[----:B------:R-:W-:Y:S01]  /*2cf0*/  FMUL.FTZ R102, R67, -1.4426950216293334961 ;  /* 0xbfb8aa3b43667820 */ /* 0x000fe20000410000 */
[----:B------:R-:W-:Y:S01]  /*2d00*/  HADD2.F32 R51, -RZ, R51.H0_H0 ;  /* 0x20000033ff337230 */ /* 0x000fe20000004100 */
[----:B------:R-:W-:Y:S01]  /*2d10*/  MUFU.EX2 R99, R99 ;  /* 0x0000006300637308 */ /* 0x000fe20000000800 */
[----:B------:R-:W-:Y:S02]  /*2d20*/  HADD2.F32 R65, -RZ, R65.H0_H0 ;  /* 0x20000041ff417230 */ /* 0x000fe40000004100 */
[----:B------:R-:W-:Y:S02]  /*2d30*/  HADD2.F32 R75, -RZ, R75.H0_H0 ;  /* 0x2000004bff4b7230 */ /* 0x000fe40000004100 */
[----:B------:R-:W-:Y:S01]  /*2d40*/  FMUL.FTZ R98, R51, -1.4426950216293334961 ;  /* 0xbfb8aa3b33627820 */ /* 0x000fe20000410000 */
[----:B------:R-:W-:Y:S02]  /*2d50*/  FMUL.FTZ R100, R65, -1.4426950216293334961 ;  /* 0xbfb8aa3b41647820 */ /* 0x000fe40000410000 */
[----:B------:R-:W0:Y:S01]  /*2d60*/  MUFU.EX2 R101, R101 ;  /* 0x0000006500657308 */ /* 0x000e220000000800 */
[----:B------:R-:W-:-:S07]  /*2d70*/  HADD2.F32 R76, -RZ, R76.H0_H0 ;  /* 0x2000004cff4c7230 */ /* 0x000fce0000004100 */
[----:B------:R-:W1:Y:S01]  /*2d80*/  MUFU.EX2 R102, R102 ;  /* 0x0000006600667308 */ /* 0x000e620000000800 */
[----:B------:R-:W-:Y:S02]  /*2d90*/  HADD2.F32 R78, -RZ, R78.H0_H0 ;  /* 0x2000004eff4e7230 */ /* 0x000fe40000004100 */
[----:B------:R-:W-:-:S05]  /*2da0*/  HADD2.F32 R72, -RZ, R72.H0_H0 ;  /* 0x20000048ff487230 */ /* 0x000fca0000004100 */
[----:B------:R-:W5:Y:S01]  /*2db0*/  MUFU.EX2 R98, R98 ;  /* 0x0000006200627308 */ /* 0x000f620000000800 */
[----:B------:R-:W-:-:S07]  /*2dc0*/  FMUL.FTZ R105, R72, -1.4426950216293334961 ;  /* 0xbfb8aa3b48697820 */ /* 0x000fce0000410000 */
[----:B------:R-:W-:Y:S01]  /*2dd0*/  MUFU.EX2 R100, R100 ;  /* 0x0000006400647308 */ /* 0x000fe20000000800 */
[----:B0-----:R-:W-:Y:S01]  /*2de0*/  FADD.FTZ R101, R101, 1 ;  /* 0x3f80000065657421 */ /* 0x001fe20000010000 */
[----:B------:R-:W-:Y:S02]  /*2df0*/  HADD2.F32 R84, -RZ, R84.H0_H0 ;  /* 0x20000054ff547230 */ /* 0x000fe40000004100 */
[----:B-1----:R-:W-:Y:S01]  /*2e00*/  FADD.FTZ R102, R102, 1 ;  /* 0x3f80000066667421 */ /* 0x002fe20000010000 */
[----:B------:R-:W-:-:S03]  /*2e10*/  HADD2.F32 R83, -RZ, R83.H0_H0 ;  /* 0x20000053ff537230 */ /* 0x000fc60000004100 */
[----:B------:R-:W-:Y:S01]  /*2e20*/  MUFU.EX2 R106, R105 ;  /* 0x00000069006a7308 */ /* 0x000fe20000000800 */
[----:B------:R-:W-:Y:S02]  /*2e30*/  HADD2.F32 R69, -RZ, R69.H0_H0 ;  /* 0x20000045ff457230 */ /* 0x000fe40000004100 */
[----:B------:R-:W-:-:S05]  /*2e40*/  HADD2.F32 R74, -RZ, R74.H0_H0 ;  /* 0x2000004aff4a7230 */ /* 0x000fca0000004100 */
[----:B------:R-:W-:Y:S01]  /*2e50*/  MUFU.RCP R105, R101 ;  /* 0x0000006500697308 */ /* 0x000fe20000001000 */
[----:B------:R-:W-:-:S07]  /*2e60*/  FMUL.FTZ R103, R69, -1.4426950216293334961 ;  /* 0xbfb8aa3b45677820 */ /* 0x000fce0000410000 */
[----:B------:R-:W-:Y:S01]  /*2e70*/  MUFU.RCP R108, R102 ;  /* 0x00000066006c7308 */ /* 0x000fe20000001000 */
[----:B--2---:R-:W-:Y:S04]  /*2e80*/  STS.U16 [R158], R60 ;  /* 0x0000003c9e007388 */ /* 0x004fe80000000400 */
[----:B---3--:R-:W-:Y:S04]  /*2e90*/  STS.U16 [R157+0x40], R61 ;  /* 0x0000403d9d007388 */ /* 0x008fe80000000400 */
        /* <DEDUP_REMOVED lines=13> */
[----:B------:R2:W-:Y:S01]  /*2f70*/  STS.U16 [R138+0x3c0], R93 ;  /* 0x0003c05d8a007388 */ /* 0x0005e20000000400 */
[----:B------:R-:W-:-:S03]  /*2f80*/  NOP ;  /* 0x0000000000007918 */ /* 0x000fc60000000000 */
[----:B------:R-:W3:Y:S04]  /*2f90*/  LDS.U16 R60, [R59] ;  /* 0x000000003b3c7984 */ /* 0x000ee80000000400 */
[----:B------:R-:W4:Y:S04]  /*2fa0*/  LDS.U16 R62, [R59+0x4] ;  /* 0x000004003b3e7984 */ /* 0x000f280000000400 */
[----:B------:R-:W4:Y:S04]  /*2fb0*/  LDS.U16 R61, [R59+0x2] ;  /* 0x000002003b3d7984 */ /* 0x000f280000000400 */
[----:B------:R-:W4:Y:S04]  /*2fc0*/  LDS.U16 R63, [R59+0x6] ;  /* 0x000006003b3f7984 */ /* 0x000f280000000400 */
[----:B------:R-:W4:Y:S04]  /*2fd0*/  LDS.U16 R79, [R59+0xa] ;  /* 0x00000a003b4f7984 */ /* 0x000f280000000400 */
[----:B------:R-:W4:Y:S01]  /*2fe0*/  LDS.U16 R82, [R59+0xc] ;  /* 0x00000c003b527984 */ /* 0x000f220000000400 */
[----:B0-----:R-:W-:Y:S01]  /*2ff0*/  FADD.FTZ R89, R95, 1 ;  /* 0x3f8000005f597421 */ /* 0x001fe20000010000 */
[----:B------:R-:W-:Y:S01]  /*3000*/  FADD.FTZ R85, R94, 1 ;  /* 0x3f8000005e557421 */ /* 0x000fe20000010000 */
[----:B------:R-:W-:Y:S01]  /*3010*/  MUFU.RCP R88, R2 ;  /* 0x0000000200587308 */ /* 0x000fe20000001000 */
[----:B------:R-:W0:Y:S01]  /*3020*/  LDS.U16 R77, [R59+0x8] ;  /* 0x000008003b4d7984 */ /* 0x000e220000000400 */
[----:B-1----:R-:W-:Y:S01]  /*3030*/  FADD.FTZ R90, R96, 1 ;  /* 0x3f800000605a7421 */ /* 0x002fe20000010000 */
[----:B--2---:R-:W-:-:S05]  /*3040*/  FADD.FTZ R93, R97, 1 ;  /* 0x3f800000615d7421 */ /* 0x004fca0000010000 */
[----:B------:R1:W-:Y:S01]  /*3050*/  MUFU.RCP R91, R3 ;  /* 0x00000003005b7308 */ /* 0x0003e20000001000 */
[----:B-----5:R-:W-:Y:S01]  /*3060*/  FADD.FTZ R92, R98, 1 ;  /* 0x3f800000625c7421 */ /* 0x020fe20000010000 */
[----:B------:R-:W-:Y:S01]  /*3070*/  FMUL.FTZ R107, R74, -1.4426950216293334961 ;  /* 0xbfb8aa3b4a6b7820 */ /* 0x000fe20000410000 */
[----:B------:R-:W-:Y:S01]  /*3080*/  HADD2.F32 R70, -RZ, R70.H0_H0 ;  /* 0x20000046ff467230 */ /* 0x000fe20000004100 */
[----:B------:R-:W-:Y:S04]  /*3090*/  LDS.U16 R109, [R59+0x1a] ;  /* 0x00001a003b6d7984 */ /* 0x000fe80000000400 */
[----:B------:R-:W2:Y:S01]  /*30a0*/  MUFU.RCP R89, R89 ;  /* 0x0000005900597308 */ /* 0x000ea20000001000 */
[----:B---3--:R-:W-:Y:S01]  /*30b0*/  HADD2.F32 R60, -RZ, R60.H0_H0 ;  /* 0x2000003cff3c7230 */ /* 0x008fe20000004100 */
[----:B------:R-:W-:Y:S01]  /*30c0*/  LDS.U16 R110, [R59+0x1c] ;  /* 0x00001c003b6e7984 */ /* 0x000fe20000000400 */
[----:B------:R-:W-:-:S03]  /*30d0*/  HADD2.F32 R86, -RZ, R86.H0_H0 ;  /* 0x20000056ff567230 */ /* 0x000fc60000004100 */
[----:B------:R-:W-:Y:S02]  /*30e0*/  LDS.U16 R112, [R59+0x1e] ;  /* 0x00001e003b707984 */ /* 0x000fe40000000400 */
[----:B------:R-:W3:Y:S01]  /*30f0*/  MUFU.RCP R85, R85 ;  /* 0x0000005500557308 */ /* 0x000ee20000001000 */
[----:B-1----:R-:W-:Y:S01]  /*3100*/  FADD.FTZ R3, -R87, 1 ;  /* 0x3f80000057037421 */ /* 0x002fe20000010100 */
[----:B------:R-:W-:Y:S01]  /*3110*/  FMUL.FTZ R2, R73, R60 ;  /* 0x0000003c49027220 */ /* 0x000fe20000410000 */
[----:B----4-:R-:W-:Y:S02]  /*3120*/  HADD2.F32 R62, -RZ, R62.H0_H0 ;  /* 0x2000003eff3e7230 */ /* 0x010fe40000004100 */
[----:B------:R-:W-:Y:S01]  /*3130*/  FFMA.FTZ R3, R46, R3, 1 ;  /* 0x3f8000002e037423 */ /* 0x000fe20000010003 */
[----:B------:R-:W-:Y:S01]  /*3140*/  FMUL.FTZ R2, R87, R2 ;  /* 0x0000000257027220 */ /* 0x000fe20000410000 */
[----:B------:R-:W-:Y:S01]  /*3150*/  HADD2.F32 R61, -RZ, R61.H0_H0 ;  /* 0x2000003dff3d7230 */ /* 0x000fe20000004100 */
[----:B------:R-:W1:Y:S01]  /*3160*/  MUFU.RCP R90, R90 ;  /* 0x0000005a005a7308 */ /* 0x000e620000001000 */
[----:B--2---:R-:W-:Y:S01]  /*3170*/  FADD.FTZ R5, -R89, 1 ;  /* 0x3f80000059057421 */ /* 0x004fe20000010100 */
[----:B------:R-:W-:Y:S01]  /*3180*/  FMUL.FTZ R4, R2, R3 ;  /* 0x0000000302047220 */ /* 0x000fe20000410000 */
[----:B------:R-:W-:-:S02]  /*3190*/  HADD2.F32 R63, -RZ, R63.H0_H0 ;  /* 0x2000003fff3f7230 */ /* 0x000fc40000004100 */
[----:B------:R-:W-:-:S03]  /*31a0*/  FMUL.FTZ R94, R75, R62 ;  /* 0x0000003e4b5e7220 */ /* 0x000fc60000410000 */
[----:B------:R-:W2:Y:S01]  /*31b0*/  MUFU.RCP R93, R93 ;  /* 0x0000005d005d7308 */ /* 0x000ea20000001000 */
[----:B---3--:R-:W-:Y:S01]  /*31c0*/  FADD.FTZ R3, -R85, 1 ;  /* 0x3f80000055037421 */ /* 0x008fe20000010100 */
[----:B------:R-:W-:Y:S01]  /*31d0*/  FMUL.FTZ R2, R76, R61 ;  /* 0x0000003d4c027220 */ /* 0x000fe20000410000 */
[----:B------:R-:W-:Y:S01]  /*31e0*/  FADD.FTZ R96, -R88, 1 ;  /* 0x3f80000058607421 */ /* 0x000fe20000010100 */
[----:B------:R-:W-:Y:S01]  /*31f0*/  FFMA.FTZ R97, R44, R5, 1 ;  /* 0x3f8000002c617423 */ /* 0x000fe20000010005 */
[----:B------:R-:W-:Y:S01]  /*3200*/  FMUL.FTZ R94, R89, R94 ;  /* 0x0000005e595e7220 */ /* 0x000fe20000410000 */
[----:B------:R-:W-:Y:S01]  /*3210*/  FFMA.FTZ R3, R42, R3, 1 ;  /* 0x3f8000002a037423 */ /* 0x000fe20000010003 */
[----:B------:R-:W-:Y:S01]  /*3220*/  FMUL.FTZ R5, R78, R63 ;  /* 0x0000003f4e057220 */ /* 0x000fe20000410000 */
[----:B------:R-:W-:Y:S01]  /*3230*/  FMUL.FTZ R2, R85, R2 ;  /* 0x0000000255027220 */ /* 0x000fe20000410000 */
[----:B------:R-:W-:Y:S01]  /*3240*/  FADD.FTZ R95, R99, 1 ;  /* 0x3f800000635f7421 */ /* 0x000fe20000010000 */
[----:B------:R-:W-:Y:S01]  /*3250*/  FFMA.FTZ R99, R47, R96, 1 ;  /* 0x3f8000002f637423 */ /* 0x000fe20000010060 */
[----:B------:R-:W-:Y:S01]  /*3260*/  FMUL.FTZ R96, R88, R5 ;  /* 0x0000000558607220 */ /* 0x000fe20000410000 */
[----:B------:R-:W-:Y:S01]  /*3270*/  FMUL.FTZ R116, R94, R97 ;  /* 0x000000615e747220 */ /* 0x000fe20000410000 */
[----:B------:R-:W-:Y:S01]  /*3280*/  FMUL.FTZ R5, R2, R3 ;  /* 0x0000000302057220 */ /* 0x000fe20000410000 */
[----:B------:R-:W3:Y:S01]  /*3290*/  LDS.U16 R94, [R59+0x12] ;  /* 0x000012003b5e7984 */ /* 0x000ee20000000400 */
[----:B------:R-:W-:-:S02]  /*32a0*/  HADD2.F32 R79, -RZ, R79.H0_H0 ;  /* 0x2000004fff4f7230 */ /* 0x000fc40000004100 */
[----:B------:R-:W-:Y:S01]  /*32b0*/  HADD2.F32 R82, -RZ, R82.H0_H0 ;  /* 0x20000052ff527230 */ /* 0x000fe20000004100 */
[----:B------:R-:W-:Y:S01]  /*32c0*/  LDS.U16 R3, [R59+0x10] ;  /* 0x000010003b037984 */ /* 0x000fe20000000400 */
[----:B------:R-:W-:Y:S01]  /*32d0*/  FMUL.FTZ R119, R96, R99 ;  /* 0x0000006360777220 */ /* 0x000fe20000410000 */
[----:B-1----:R-:W-:Y:S01]  /*32e0*/  FADD.FTZ R96, -R90, 1 ;  /* 0x3f8000005a607421 */ /* 0x002fe20000010100 */
[----:B--2---:R-:W-:Y:S01]  /*32f0*/  FADD.FTZ R101, -R93, 1 ;  /* 0x3f8000005d657421 */ /* 0x004fe20000010100 */
[----:B------:R-:W1:Y:S01]  /*3300*/  LDS.U16 R2, [R59+0xe] ;  /* 0x00000e003b027984 */ /* 0x000e620000000400 */
[----:B------:R-:W-:Y:S01]  /*3310*/  FMUL.FTZ R99, R84, R79 ;  /* 0x0000004f54637220 */ /* 0x000fe20000410000 */
[----:B------:R-:W-:Y:S01]  /*3320*/  FMUL.FTZ R102, R83, R82 ;  /* 0x0000005253667220 */ /* 0x000fe20000410000 */
[----:B------:R-:W-:Y:S01]  /*3330*/  FADD.FTZ R98, R100, 1 ;  /* 0x3f80000064627421 */ /* 0x000fe20000010000 */
[----:B------:R-:W-:Y:S01]  /*3340*/  FFMA.FTZ R100, R49, R96, 1 ;  /* 0x3f80000031647423 */ /* 0x000fe20000010060 */
[----:B------:R-:W-:Y:S01]  /*3350*/  FFMA.FTZ R101, R50, R101, 1 ;  /* 0x3f80000032657423 */ /* 0x000fe20000010065 */
[----:B------:R-:W-:Y:S01]  /*3360*/  FMUL.FTZ R99, R90, R99 ;  /* 0x000000635a637220 */ /* 0x000fe20000410000 */
[----:B------:R-:W-:-:S03]  /*3370*/  FMUL.FTZ R102, R93, R102 ;  /* 0x000000665d667220 */ /* 0x000fc60000410000 */
[----:B------:R-:W-:Y:S01]  /*3380*/  FMUL.FTZ R121, R99, R100 ;  /* 0x0000006463797220 */ /* 0x000fe20000410000 */
[----:B------:R-:W-:Y:S01]  /*3390*/  FMUL.FTZ R120, R102, R101 ;  /* 0x0000006566787220 */ /* 0x000fe20000410000 */
[----:B------:R-:W2:Y:S01]  /*33a0*/  LDS.U16 R100, [R59+0x14] ;  /* 0x000014003b647984 */ /* 0x000ea20000000400 */
[----:B------:R-:W4:Y:S03]  /*33b0*/  MUFU.EX2 R103, R103 ;  /* 0x0000006700677308 */ /* 0x000f260000000800 */
[----:B------:R-:W5:Y:S01]  /*33c0*/  LDS.U16 R101, [R59+0x16] ;  /* 0x000016003b657984 */ /* 0x000f620000000400 */
[----:B0-----:R-:W-:-:S04]  /*33d0*/  HADD2.F32 R77, -RZ, R77.H0_H0 ;  /* 0x2000004dff4d7230 */ /* 0x001fc80000004100 */
[----:B------:R0:W-:Y:S01]  /*33e0*/  MUFU.EX2 R113, R107 ;  /* 0x0000006b00717308 */ /* 0x0001e20000000800 */
[----:B------:R-:W-:-:S07]  /*33f0*/  FMUL.FTZ R104, R70, -1.4426950216293334961 ;  /* 0xbfb8aa3b46687820 */ /* 0x000fce0000410000 */
[----:B------:R-:W3:Y:S01]  /*3400*/  MUFU.RCP R95, R95 ;  /* 0x0000005f005f7308 */ /* 0x000ee20000001000 */
[----:B0-----:R-:W0:Y:S01]  /*3410*/  LDS.U16 R107, [R59+0x18] ;  /* 0x000018003b6b7984 */ /* 0x001e220000000400 */
[----:B------:R-:W-:Y:S01]  /*3420*/  FADD.FTZ R97, -R91, 1 ;  /* 0x3f8000005b617421 */ /* 0x000fe20000010100 */
[----:B------:R-:W-:-:S03]  /*3430*/  FMUL.FTZ R96, R86, R77 ;  /* 0x0000004d56607220 */ /* 0x000fc60000410000 */
[----:B------:R-:W-:Y:S02]  /*3440*/  FFMA.FTZ R97, R48, R97, 1 ;  /* 0x3f80000030617423 */ /* 0x000fe40000010061 */
[----:B------:R-:W1:Y:S01]  /*3450*/  MUFU.RCP R98, R98 ;  /* 0x0000006200627308 */ /* 0x000e620000001000 */
[----:B------:R-:W-:Y:S01]  /*3460*/  FMUL.FTZ R96, R91, R96 ;  /* 0x000000605b607220 */ /* 0x000fe20000410000 */
[----:B----4-:R-:W-:-:S03]  /*3470*/  FADD.FTZ R103, R103, 1 ;  /* 0x3f80000067677421 */ /* 0x010fc60000010000 */
[----:B------:R-:W-:-:S03]  /*3480*/  FMUL.FTZ R118, R96, R97 ;  /* 0x0000006160767220 */ /* 0x000fc60000410000 */
[----:B------:R-:W4:Y:S01]  /*3490*/  MUFU.EX2 R104, R104 ;  /* 0x0000006800687308 */ /* 0x000f220000000800 */
[----:B------:R-:W-:Y:S02]  /*34a0*/  HADD2.F32 R97, -RZ, R71.H0_H0 ;  /* 0x20000047ff617230 */ /* 0x000fe40000004100 */
[----:B---3--:R-:W-:-:S05]  /*34b0*/  FADD.FTZ R71, -R95, 1 ;  /* 0x3f8000005f477421 */ /* 0x008fca0000010100 */
[----:B------:R-:W3:Y:S01]  /*34c0*/  MUFU.RCP R92, R92 ;  /* 0x0000005c005c7308 */ /* 0x000ee20000001000 */
[----:B------:R-:W-:Y:S02]  /*34d0*/  HADD2.F32 R99, -RZ, R52.H0_H0 ;  /* 0x20000034ff637230 */ /* 0x000fe40000004100 */
[----:B------:R-:W-:Y:S02]  /*34e0*/  HADD2.F32 R94, -RZ, R94.H0_H0 ;  /* 0x2000005eff5e7230 */ /* 0x000fe40000004100 */
[----:B------:R-:W-:-:S03]  /*34f0*/  HADD2.F32 R96, -RZ, R68.H0_H0 ;  /* 0x20000044ff607230 */ /* 0x000fc60000004100 */
[----:B------:R2:W0:Y:S01]  /*3500*/  MUFU.RCP R114, R103 ;  /* 0x0000006700727308 */ /* 0x0004220000001000 */
[----:B-1----:R-:W-:Y:S01]  /*3510*/  FADD.FTZ R102, -R98, 1 ;  /* 0x3f80000062667421 */ /* 0x002fe20000010100 */
[----:B------:R-:W-:Y:S02]  /*3520*/  HADD2.F32 R68, -RZ, R2.H0_H0 ;  /* 0x20000002ff447230 */ /* 0x000fe40000004100 */
[----:B------:R-:W-:Y:S01]  /*3530*/  FMUL.FTZ R111, R99, R94 ;  /* 0x0000005e636f7220 */ /* 0x000fe20000410000 */
[----:B--2---:R-:W-:Y:S01]  /*3540*/  FFMA.FTZ R103, R64, R71, 1 ;  /* 0x3f80000040677423 */ /* 0x004fe20000010047 */
[----:B------:R-:W-:Y:S02]  /*3550*/  HADD2.F32 R71, -RZ, R3.H0_H0 ;  /* 0x20000003ff477230 */ /* 0x000fe40000004100 */
[----:B----4-:R-:W-:Y:S01]  /*3560*/  FADD.FTZ R104, R104, 1 ;  /* 0x3f80000068687421 */ /* 0x010fe20000010000 */
[----:B------:R-:W-:Y:S02]  /*3570*/  FFMA.FTZ R102, R65, R102, 1 ;  /* 0x3f80000041667423 */ /* 0x000fe40000010066 */
[----:B------:R-:W-:Y:S01]  /*3580*/  FMUL.FTZ R2, R96, R71 ;  /* 0x0000004760027220 */ /* 0x000fe20000410000 */
[----:B------:R-:W-:Y:S01]  /*3590*/  FMUL.FTZ R111, R98, R111 ;  /* 0x0000006f626f7220 */ /* 0x000fe20000410000 */
[----:B---3--:R-:W-:Y:S01]  /*35a0*/  FADD.FTZ R52, -R92, 1 ;  /* 0x3f8000005c347421 */ /* 0x008fe20000010100 */
[----:B------:R-:W-:Y:S01]  /*35b0*/  FMUL.FTZ R3, R97, R68 ;  /* 0x0000004461037220 */ /* 0x000fe20000410000 */
[----:B------:R-:W-:Y:S01]  /*35c0*/  FMUL.FTZ R2, R95, R2 ;  /* 0x000000025f027220 */ /* 0x000fe20000410000 */
[----:B------:R1:W2:Y:S01]  /*35d0*/  MUFU.RCP R115, R104 ;  /* 0x0000006800737308 */ /* 0x0002a20000001000 */
[----:B------:R-:W-:Y:S01]  /*35e0*/  FMUL.FTZ R123, R111, R102 ;  /* 0x000000666f7b7220 */ /* 0x000fe20000410000 */
[----:B------:R-:W-:Y:S01]  /*35f0*/  FADD.FTZ R117, R106, 1 ;  /* 0x3f8000006a757421 */ /* 0x000fe20000010000 */
[----:B------:R-:W-:Y:S01]  /*3600*/  FFMA.FTZ R52, R51, R52, 1 ;  /* 0x3f80000033347423 */ /* 0x000fe20000010034 */
[----:B------:R-:W-:Y:S01]  /*3610*/  FMUL.FTZ R3, R92, R3 ;  /* 0x000000035c037220 */ /* 0x000fe20000410000 */
[----:B------:R-:W-:Y:S01]  /*3620*/  FMUL.FTZ R2, R2, R103 ;  /* 0x0000006702027220 */ /* 0x000fe20000410000 */
[----:B------:R-:W-:-:S02]  /*3630*/  HADD2.F32 R102, -RZ, R40.H0_H0 ;  /* 0x20000028ff667230 */ /* 0x000fc40000004100 */
[----:B------:R-:W-:Y:S01]  /*3640*/  FADD.FTZ R40, -R108, 1 ;  /* 0x3f8000006c287421 */ /* 0x000fe20000010100 */
[----:B------:R-:W-:Y:S02]  /*3650*/  HADD2.F32 R103, -RZ, R45.H0_H0 ;  /* 0x2000002dff677230 */ /* 0x000fe40000004100 */
[----:B------:R-:W-:Y:S02]  /*3660*/  HADD2.F32 R106, -RZ, R43.H0_H0 ;  /* 0x2000002bff6a7230 */ /* 0x000fe40000004100 */
[----:B------:R-:W-:Y:S02]  /*3670*/  HADD2.F32 R100, -RZ, R100.H0_H0 ;  /* 0x20000064ff647230 */ /* 0x000fe40000004100 */
[----:B-----5:R-:W-:Y:S02]  /*3680*/  HADD2.F32 R101, -RZ, R101.H0_H0 ;  /* 0x20000065ff657230 */ /* 0x020fe40000004100 */
[----:B------:R-:W-:Y:S01]  /*3690*/  FADD.FTZ R113, R113, 1 ;  /* 0x3f80000071717421 */ /* 0x000fe20000010000 */
[----:B------:R-:W-:Y:S01]  /*36a0*/  FMUL.FTZ R3, R3, R52 ;  /* 0x0000003403037220 */ /* 0x000fe20000410000 */
[----:B-1----:R-:W-:-:S02]  /*36b0*/  HADD2.F32 R104, -RZ, R41.H0_H0 ;  /* 0x20000029ff687230 */ /* 0x002fc40000004100 */
[----:B------:R-:W-:Y:S01]  /*36c0*/  FFMA.FTZ R52, R67, R40, 1 ;  /* 0x3f80000043347423 */ /* 0x000fe20000010028 */
[----:B0-----:R-:W-:Y:S02]  /*36d0*/  HADD2.F32 R107, -RZ, R107.H0_H0 ;  /* 0x2000006bff6b7230 */ /* 0x001fe40000004100 */
[----:B------:R-:W-:Y:S01]  /*36e0*/  FADD.FTZ R43, -R105, 1 ;  /* 0x3f800000692b7421 */ /* 0x000fe20000010100 */
[----:B------:R-:W-:Y:S01]  /*36f0*/  FMUL.FTZ R40, R103, R100 ;  /* 0x0000006467287220 */ /* 0x000fe20000410000 */
[----:B------:R-:W-:Y:S01]  /*3700*/  FMUL.FTZ R45, R106, R101 ;  /* 0x000000656a2d7220 */ /* 0x000fe20000410000 */
[----:B------:R-:W0:Y:S01]  /*3710*/  MUFU.RCP R117, R117 ;  /* 0x0000007500757308 */ /* 0x000e220000001000 */
[----:B------:R-:W-:Y:S01]  /*3720*/  FADD.FTZ R122, -R114, 1 ;  /* 0x3f800000727a7421 */ /* 0x000fe20000010100 */
[----:B------:R-:W-:Y:S01]  /*3730*/  FFMA.FTZ R43, R66, R43, 1 ;  /* 0x3f800000422b7423 */ /* 0x000fe2000001002b */
[----:B------:R-:W-:Y:S01]  /*3740*/  FMUL.FTZ R111, R104, R107 ;  /* 0x0000006b686f7220 */ /* 0x000fe20000410000 */
[----:B------:R-:W-:Y:S01]  /*3750*/  FMUL.FTZ R40, R105, R40 ;  /* 0x0000002869287220 */ /* 0x000fe20000410000 */
[----:B------:R-:W-:-:S03]  /*3760*/  FMUL.FTZ R45, R108, R45 ;  /* 0x0000002d6c2d7220 */ /* 0x000fc60000410000 */
[----:B------:R1:W3:Y:S01]  /*3770*/  MUFU.RCP R41, R113 ;  /* 0x0000007100297308 */ /* 0x0002e20000001000 */
[----:B------:R-:W-:Y:S02]  /*3780*/  HADD2.F32 R109, -RZ, R109.H0_H0 ;  /* 0x2000006dff6d7230 */ /* 0x000fe40000004100 */
[----:B------:R-:W-:Y:S01]  /*3790*/  FFMA.FTZ R122, R69, R122, 1 ;  /* 0x3f800000457a7423 */ /* 0x000fe2000001007a */
[----:B------:R-:W-:Y:S01]  /*37a0*/  FMUL.FTZ R111, R114, R111 ;  /* 0x0000006f726f7220 */ /* 0x000fe20000410000 */
[----:B------:R-:W-:Y:S01]  /*37b0*/  FMUL.FTZ R40, R40, R43 ;  /* 0x0000002b28287220 */ /* 0x000fe20000410000 */
[----:B------:R-:W-:Y:S01]  /*37c0*/  FMUL.FTZ R45, R45, R52 ;  /* 0x000000342d2d7220 */ /* 0x000fe20000410000 */
[----:B--2---:R-:W-:Y:S01]  /*37d0*/  FADD.FTZ R43, -R115, 1 ;  /* 0x3f800000732b7421 */ /* 0x004fe20000010100 */
[----:B------:R-:W-:Y:S01]  /*37e0*/  FMUL.FTZ R52, R102, R109 ;  /* 0x0000006d66347220 */ /* 0x000fe20000410000 */
[----:B------:R-:W-:Y:S01]  /*37f0*/  FMUL.FTZ R122, R111, R122 ;  /* 0x0000007a6f7a7220 */ /* 0x000fe20000410000 */
[----:B------:R-:W-:-:S02]  /*3800*/  HADD2.F32 R111, -RZ, R7.H0_H0 ;  /* 0x20000007ff6f7230 */ /* 0x000fc40000004100 */
[----:B------:R-:W-:Y:S01]  /*3810*/  FFMA.FTZ R43, R70, R43, 1 ;  /* 0x3f800000462b7423 */ /* 0x000fe2000001002b */
[----:B------:R-:W-:Y:S02]  /*3820*/  HADD2.F32 R110, -RZ, R110.H0_H0 ;  /* 0x2000006eff6e7230 */ /* 0x000fe40000004100 */
[----:B------:R-:W-:Y:S01]  /*3830*/  FMUL.FTZ R52, R115, R52 ;  /* 0x0000003473347220 */ /* 0x000fe20000410000 */
[----:B-1----:R-:W-:Y:S02]  /*3840*/  HADD2.F32 R113, -RZ, R6.H0_H0 ;  /* 0x20000006ff717230 */ /* 0x002fe40000004100 */
[----:B------:R-:W-:Y:S02]  /*3850*/  HADD2.F32 R112, -RZ, R112.H0_H0 ;  /* 0x20000070ff707230 */ /* 0x000fe40000004100 */
[----:B------:R-:W-:Y:S01]  /*3860*/  FMUL.FTZ R43, R52, R43 ;  /* 0x0000002b342b7220 */ /* 0x000fe20000410000 */
[----:B0-----:R-:W-:Y:S01]  /*3870*/  FADD.FTZ R7, -R117, 1 ;  /* 0x3f80000075077421 */ /* 0x001fe20000010100 */
[----:B------:R-:W-:Y:S01]  /*3880*/  FMUL.FTZ R6, R111, R110 ;  /* 0x0000006e6f067220 */ /* 0x000fe20000410000 */
[----:B---3--:R-:W-:Y:S01]  /*3890*/  FADD.FTZ R125, -R41, 1 ;  /* 0x3f800000297d7421 */ /* 0x008fe20000010100 */
        /* <DEDUP_REMOVED lines=10> */
[----:B------:R-:W-:-:S02]  /*3940*/  F2FP.F16.F32.PACK_AB R3, R3, R120 ;  /* 0x000000780303723e */ /* 0x000fc400000000ff */
[----:B------:R-:W-:Y:S02]  /*3950*/  PRMT R5, R4, 0x7632, R5 ;  /* 0x0000763204057816 */ /* 0x000fe40000000005 */
[----:B------:R-:W-:Y:S02]  /*3960*/  F2FP.F16.F32.PACK_AB R118, R121, R118 ;  /* 0x000000767976723e */ /* 0x000fe400000000ff */
[----:B------:R-:W-:Y:S02]  /*3970*/  PRMT R7, R116, 0x7632, R7 ;  /* 0x0000763274077816 */ /* 0x000fe40000000007 */
[----:B------:R-:W-:Y:S02]  /*3980*/  ISETP.NE.AND P6, PT, R81, RZ, PT ;  /* 0x000000ff5100720c */ /* 0x000fe40003fc5270 */
[----:B------:R-:W-:Y:S02]  /*3990*/  F2FP.F16.F32.PACK_AB R2, R123, R2 ;  /* 0x000000027b02723e */ /* 0x000fe400000000ff */
[----:B------:R-:W-:-:S02]  /*39a0*/  F2FP.F16.F32.PACK_AB R40, R45, R40 ;  /* 0x000000282d28723e */ /* 0x000fc400000000ff */
[----:B------:R-:W-:Y:S02]  /*39b0*/  F2FP.F16.F32.PACK_AB R43, R43, R122 ;  /* 0x0000007a2b2b723e */ /* 0x000fe400000000ff */
[----:B------:R-:W-:Y:S01]  /*39c0*/  F2FP.F16.F32.PACK_AB R6, R125, R6 ;  /* 0x000000067d06723e */ /* 0x000fe200000000ff */
[----:B------:R-:W-:Y:S01]  /*39d0*/  ULEA UR8, UR9, UR8, 0x18 ;  /* 0x0000000809087291 */ /* 0x000fe2000f8ec03f */
[----:B------:R0:W-:Y:S01]  /*39e0*/  STS.U16 [R59], R4 ;  /* 0x000000043b007388 */ /* 0x0001e20000000400 */
[----:B------:R-:W-:-:S03]  /*39f0*/  PRMT R52, R118, 0x7632, R52 ;  /* 0x0000763276347816 */ /* 0x000fc60000000034 */
[----:B------:R1:W-:Y:S04]  /*3a00*/  STS.U16 [R59+0x2], R5 ;  /* 0x000002053b007388 */ /* 0x0003e80000000400 */
[----:B------:R2:W-:Y:S01]  /*3a10*/  STS.U16 [R59+0x4], R116 ;  /* 0x000004743b007388 */ /* 0x0005e20000000400 */
[----:B0-----:R-:W-:-:S03]  /*3a20*/  PRMT R4, R3, 0x7632, R4 ;  /* 0x0000763203047816 */ /* 0x001fc60000000004 */
[----:B------:R0:W-:Y:S01]  /*3a30*/  STS.U16 [R59+0x6], R7 ;  /* 0x000006073b007388 */ /* 0x0001e20000000400 */
[----:B-1----:R-:W-:-:S03]  /*3a40*/  PRMT R5, R2, 0x7632, R5 ;  /* 0x0000763202057816 */ /* 0x002fc60000000005 */
[----:B------:R1:W-:Y:S01]  /*3a50*/  STS.U16 [R59+0x8], R118 ;  /* 0x000008763b007388 */ /* 0x0003e20000000400 */
[----:B--2---:R-:W-:-:S03]  /*3a60*/  PRMT R116, R43, 0x7632, R116 ;  /* 0x000076322b747816 */ /* 0x004fc60000000074 */
[----:B------:R2:W-:Y:S01]  /*3a70*/  STS.U16 [R59+0xc], R3 ;  /* 0x00000c033b007388 */ /* 0x0005e20000000400 */
[----:B0-----:R-:W-:-:S03]  /*3a80*/  PRMT R7, R40, 0x7632, R7 ;  /* 0x0000763228077816 */ /* 0x001fc60000000007 */
[----:B------:R0:W-:Y:S01]  /*3a90*/  STS.U16 [R59+0xe], R4 ;  /* 0x00000e043b007388 */ /* 0x0001e20000000400 */
[----:B-1----:R-:W-:Y:S02]  /*3aa0*/  PRMT R118, R6, 0x7632, R118 ;  /* 0x0000763206767816 */ /* 0x002fe40000000076 */
[----:B--2---:R-:W-:Y:S01]  /*3ab0*/  PRMT R3, R43, 0x7610, R3 ;  /* 0x000076102b037816 */ /* 0x004fe20000000003 */
[----:B------:R1:W-:Y:S01]  /*3ac0*/  STS.U16 [R59+0xa], R52 ;  /* 0x00000a343b007388 */ /* 0x0003e20000000400 */
        /* <DEDUP_REMOVED lines=27> */
[----:B-1----:R-:W-:Y:S01]  /*3c80*/  MOV R52, UR8 ;  /* 0x0000000800347c02 */ /* 0x002fe20008000f00 */
[----:B------:R-:W-:Y:S06]  /*3c90*/  BAR.SYNC.DEFER_BLOCKING 0x0 ;  /* 0x0000000000007b1d */ /* 0x000fec0000010000 */
        /* <DEDUP_REMOVED lines=23> */
[----:B------:R1:W-:Y:S01]  /*3e10*/  STL [R1], R124 ;  /* 0x0000007c01007387 */ /* 0x0003e20000100800 */
        /* <DEDUP_REMOVED lines=22> */
.L_x_1658:
[----:B------:R-:W-:Y:S05]  /*3f80*/  BSYNC B0 ;  /* 0x0000000000007941 */ /* 0x000fea0003800000 */
.L_x_1657:
        /* <DEDUP_REMOVED lines=11> */
[----:B------:R-:W-:Y:S01]  /*4040*/  HADD2.F32 R39, -RZ, R39.H0_H0 ;  /* 0x20000027ff277230 */ /* 0x000fe20000004100 */
[----:B------:R-:W-:Y:S01]  /*4050*/  ULDC.64 UR30, c[0x0][0x3e8] ;  /* 0x0000fa00001e7ab9 */ /* 0x000fe20000000a00 */
[----:B------:R-:W-:Y:S01]  /*4060*/  UIADD3.X UR8, UR28, UR8, UR9, UP0, !UPT ;  /* 0x000000081c087290 */ /* 0x000fe200087fe409 */
[C---:B------:R-:W-:Y:S01]  /*4070*/  LEA R4, P1, R20.reuse, UR30, 0x1 ;  /* 0x0000001e14047c11 */ /* 0x040fe2000f8208ff */
[----:B------:R-:W-:Y:S01]  /*4080*/  HADD2.F32 R38, -RZ, R38.H0_H0 ;  /* 0x20000026ff267230 */ /* 0x000fe20000004100 */
[----:B0-----:R-:W-:Y:S01]  /*4090*/  MOV R6, UR32 ;  /* 0x0000002000067c02 */ /* 0x001fe20008000f00 */
[----:B------:R-:W-:Y:S01]  /*40a0*/  ULDC.64 UR32, c[0x0][0x320] ;  /* 0x0000c80000207ab9 */ /* 0x000fe20000000a00 */
[----:B------:R-:W-:Y:S01]  /*40b0*/  LEA.HI.X R5, R20, UR31, R21, 0x1, P1 ;  /* 0x0000001f14057c11 */ /* 0x000fe200088f0c15 */
[----:B------:R-:W-:Y:S01]  /*40c0*/  HADD2.F32 R37, -RZ, R37.H0_H0 ;  /* 0x20000025ff257230 */ /* 0x000fe20000004100 */
[----:B------:R-:W-:Y:S01]  /*40d0*/  LEA R4, P1, R6, R4, 0x1 ;  /* 0x0000000406047211 */ /* 0x000fe200078208ff */
[----:B------:R-:W-:Y:S01]  /*40e0*/  HADD2.F32 R36, -RZ, R36.H0_H0 ;  /* 0x20000024ff247230 */ /* 0x000fe20000004100 */
[----:B------:R-:W-:Y:S01]  /*40f0*/  MOV R7, UR8 ;  /* 0x0000000800077c02 */ /* 0x000fe20008000f00 */
[----:B------:R-:W-:-:S02]  /*4100*/  HADD2.F32 R35, -RZ, R35.H0_H0 ;  /* 0x20000023ff237230 */ /* 0x000fc40000004100 */
[----:B------:R-:W-:Y:S01]  /*4110*/  FMUL.FTZ R87, R46, R87 ;  /* 0x000000572e577220 */ /* 0x000fe20000410000 */
[----:B------:R-:W-:Y:S01]  /*4120*/  HADD2.F32 R34, -RZ, R34.H0_H0 ;  /* 0x20000022ff227230 */ /* 0x000fe20000004100 */
[----:B------:R-:W-:Y:S01]  /*4130*/  LEA.HI.X R5, R6, R5, R7, 0x1, P1 ;  /* 0x0000000506057211 */ /* 0x000fe200008f0c07 */
[----:B------:R-:W-:Y:S01]  /*4140*/  HADD2.F32 R33, -RZ, R33.H0_H0 ;  /* 0x20000021ff217230 */ /* 0x000fe20000004100 */
        /* <DEDUP_REMOVED lines=105> */
[----:B------:R-:W-:Y:S01]  /*47e0*/  ULDC.64 UR8, c[0x0][0x2c0] ;  /* 0x0000b00000087ab9 */ /* 0x000fe20000000a00 */
[----:B------:R-:W-:Y:S01]  /*47f0*/  PRMT R26, R62, 0x7632, R26 ;  /* 0x000076323e1a7816 */ /* 0x000fe2000000001a */
[----:B------:R-:W-:Y:S01]  /*4800*/  UIMAD UR7, UR7, UR8, URZ ;  /* 0x00000008070772a4 */ /* 0x000fe2000f8e023f */
[----:B------:R-:W-:Y:S01]  /*4810*/  PRMT R28, R77, 0x7632, R28 ;  /* 0x000076324d1c7816 */ /* 0x000fe2000000001c */
[----:B------:R0:W-:Y:S01]  /*4820*/  STS.U16 [R59+0x2], R24 ;  /* 0x000002183b007388 */ /* 0x0001e20000000400 */
        /* <DEDUP_REMOVED lines=10> */
[----:B0-----:R-:W-:Y:S01]  /*48d0*/  PRMT R24, R25, 0x7632, R24 ;  /* 0x0000763219187816 */ /* 0x001fe20000000018 */
[----:B------:R0:W-:Y:S01]  /*48e0*/  STS.U16 [R59+0xc], R25 ;  /* 0x00000c193b007388 */ /* 0x0001e20000000400 */
[----:B------:R-:W-:Y:S01]  /*48f0*/  PRMT R29, R64, 0x7632, R29 ;  /* 0x00007632401d7816 */ /* 0x000fe2000000001d */
[----:B------:R-:W-:Y:S01]  /*4900*/  BSSY B0, `(.L_x_1660) ;  /* 0x0000034000007945 */ /* 0x000fe20003800000 */
[----:B-1----:R-:W-:Y:S01]  /*4910*/  PRMT R26, R66, 0x7632, R26 ;  /* 0x00007632421a7816 */ /* 0x002fe2000000001a */
[----:B------:R-:W-:Y:S01]  /*4920*/  STS.U16 [R59], R60 ;  /* 0x0000003c3b007388 */ /* 0x000fe20000000400 */
[----:B------:R-:W-:-:S02]  /*4930*/  PRMT R30, R27, 0x7610, R30 ;  /* 0x000076101b1e7816 */ /* 0x000fc4000000001e */
[----:B--2---:R-:W-:Y:S01]  /*4940*/  PRMT R28, R69, 0x7632, R28 ;  /* 0x00007632451c7816 */ /* 0x004fe2000000001c */
[----:B------:R-:W-:Y:S01]  /*4950*/  STS.U16 [R59+0x4], R62 ;  /* 0x0000043e3b007388 */ /* 0x000fe20000000400 */
[----:B------:R-:W-:Y:S02]  /*4960*/  PRMT R32, R27, 0x7632, R32 ;  /* 0x000076321b207816 */ /* 0x000fe40000000020 */
[----:B0-----:R-:W-:Y:S01]  /*4970*/  MOV R25, UR58 ;  /* 0x0000003a00197c02 */ /* 0x001fe20008000f00 */
        /* <DEDUP_REMOVED lines=44> */
.L_x_1661:
[----:B------:R-:W-:Y:S05]  /*4c40*/  BSYNC B0 ;  /* 0x0000000000007941 */ /* 0x000fea0003800000 */
.L_x_1660:
        /* <DEDUP_REMOVED lines=16> */
[----:B------:R-:W-:-:S04]  /*4d50*/  MOV R21, UR28 ;  /* 0x0000001c00157c02 */ /* 0x000fc80008000f00 */
        /* <DEDUP_REMOVED lines=26> */
.L_x_1659:
[----:B-1----:R-:W2:Y:S01]  /*4f00*/  LDL.LU R3, [R1+0x64] ;  /* 0x0000640001037983 */ /* 0x002ea20000300800 */
[----:B------:R-:W-:Y:S01]  /*4f10*/  HADD2.F32 R0, -RZ, R136.H0_H0 ;  /* 0x20000088ff007230 */ /* 0x000fe20000004100 */
[----:B------:R-:W1:Y:S01]  /*4f20*/  LDC R9, c[0x0][0x21c] ;  /* 0x00008700ff097b82 */ /* 0x000e620000000800 */
[----:B------:R-:W-:Y:S01]  /*4f30*/  HADD2.F32 R2, -RZ, R134.H0_H0 ;  /* 0x20000086ff027230 */ /* 0x000fe20000004100 */
[----:B------:R-:W-:Y:S01]  /*4f40*/  HFMA2.MMA R32, -RZ, RZ, 0, 0 ;  /* 0x00000000ff207435 */ /* 0x000fe200000001ff */
        /* <DEDUP_REMOVED lines=19> */
[----:B0-----:R-:W-:Y:S02]  /*5080*/  CS2R R26, SRZ ;  /* 0x00000000001a7805 */ /* 0x001fe4000001ff00 */
[----:B------:R-:W-:Y:S01]  /*5090*/  CS2R R24, SRZ ;  /* 0x0000000000187805 */ /* 0x000fe2000001ff00 */
[----:B------:R-:W-:Y:S01]  /*50a0*/  BAR.SYNC.DEFER_BLOCKING 0x0 ;  /* 0x0000000000007b1d */ /* 0x000fe20000010000 */
[----:B-1----:R-:W-:Y:S02]  /*50b0*/  ISETP.GE.AND P0, PT, R9, 0x1, PT ;  /* 0x000000010900780c */ /* 0x002fe40003f06270 */
[----:B------:R-:W-:Y:S02]  /*50c0*/  CS2R R22, SRZ ;  /* 0x0000000000167805 */ /* 0x000fe4000001ff00 */
[----:B------:R-:W-:-:S02]  /*50d0*/  CS2R R20, SRZ ;  /* 0x0000000000147805 */ /* 0x000fc4000001ff00 */
[----:B------:R-:W-:Y:S02]  /*50e0*/  CS2R R18, SRZ ;  /* 0x0000000000127805 */ /* 0x000fe4000001ff00 */
[----:B------:R-:W-:Y:S01]  /*50f0*/  MOV R17, RZ ;  /* 0x000000ff00117202 */ /* 0x000fe20000000f00 */
[----:B--2---:R-:W-:Y:S01]  /*5100*/  FFMA.FTZ R3, R73, R0, R3 ;  /* 0x0000000049037223 */ /* 0x004fe20000010003 */
        /* <DEDUP_REMOVED lines=31> */
[----:B------:R-:W-:Y:S01]  /*5300*/  USHF.L.U32 UR51, UR58, 0x1, URZ ;  /* 0x000000013a337899 */ /* 0x000fe2000800063f */
[----:B------:R-:W-:Y:S01]  /*5310*/  LOP3.LUT R3, R81, 0x1f, RZ, 0xc0, !PT ;  /* 0x0000001f51037812 */ /* 0x000fe200078ec0ff */
[----:B------:R-:W-:Y:S01]  /*5320*/  ULDC.64 UR54, c[0x0][0x230] ;  /* 0x00008c0000367ab9 */ /* 0x000fe20000000a00 */
[----:B------:R-:W-:Y:S01]  /*5330*/  SHF.L.U32 R0, R0, 0x5, RZ ;  /* 0x0000000500007819 */ /* 0x000fe200000006ff */
[----:B------:R-:W-:Y:S01]  /*5340*/  UIMAD UR7, UR50, UR54, URZ ;  /* 0x00000036320772a4 */ /* 0x000fe2000f8e023f */
[----:B------:R-:W-:Y:S01]  /*5350*/  FADD.FTZ R16, R76, R76 ;  /* 0x0000004c4c107221 */ /* 0x000fe20000010000 */
[----:B------:R-:W-:Y:S01]  /*5360*/  UIMAD.WIDE.U32 UR28, UR49, UR54, URZ ;  /* 0x00000036311c72a5 */ /* 0x000fe2000f8e003f */
[----:B------:R-:W-:Y:S01]  /*5370*/  LOP3.LUT R0, R0, 0xffffffe0, R3, 0xe2, !PT ;  /* 0xffffffe000007812 */ /* 0x000fe200078ee203 */
[----:B------:R-:W-:Y:S01]  /*5380*/  UIMAD UR55, UR49, UR55, UR7 ;  /* 0x00000037313772a4 */ /* 0x000fe2000f8e0207 */
[----:B------:R-:W-:Y:S01]  /*5390*/  FADD.FTZ R15, R75, R75 ;  /* 0x0000004b4b0f7221 */ /* 0x000fe20000010000 */
[----:B------:R-:W-:Y:S01]  /*53a0*/  FADD.FTZ R14, R78, R78 ;  /* 0x0000004e4e0e7221 */ /* 0x000fe20000010000 */
[----:B------:R-:W-:Y:S01]  /*53b0*/  ISETP.GE.AND P0, PT, R0, UR51, PT ;  /* 0x0000003300007c0c */ /* 0x000fe2000bf06270 */
        /* <DEDUP_REMOVED lines=14> */
[----:B------:R-:W-:Y:S01]  /*54a0*/  UMOV UR7, URZ ;  /* 0x0000003f00077c82 */ /* 0x000fe20008000000 */
[----:B------:R-:W-:Y:S01]  /*54b0*/  UMOV UR8, URZ ;  /* 0x0000003f00087c82 */ /* 0x000fe20008000000 */
[----:B------:R-:W-:Y:S01]  /*54c0*/  UMOV UR9, URZ ;  /* 0x0000003f00097c82 */ /* 0x000fe20008000000 */
[----:B------:R-:W-:Y:S01]  /*54d0*/  ULDC UR52, c[0x0][0x224] ;  /* 0x0000890000347ab9 */ /* 0x000fe20000000800 */
[----:B------:R-:W-:Y:S01]  /*54e0*/  ULDC UR53, c[0x0][0x21c] ;  /* 0x0000870000357ab9 */ /* 0x000fe20000000800 */
[----:B------:R-:W-:Y:S01]  /*54f0*/  ULDC UR54, c[0x0][0x218] ;  /* 0x0000860000367ab9 */ /* 0x000fe20000000800 */
[----:B------:R-:W-:Y:S01]  /*5500*/  ULDC.64 UR30, c[0x0][0x360] ;  /* 0x0000d800001e7ab9 */ /* 0x000fe20000000a00 */
        /* <DEDUP_REMOVED lines=8> */
.L_x_1757:
[----:B------:R-:W-:Y:S01]  /*5590*/  USHF.R.S32.HI UR58, URZ, 0x1f, UR7 ;  /* 0x0000001f3f3a7899 */ /* 0x000fe20008011407 */
[----:B------:R-:W-:Y:S01]  /*55a0*/  LOP3.LUT R248, R81, 0x1f, RZ, 0xc0, !PT ;  /* 0x0000001f51f87812 */ /* 0x000fe200078ec0ff */
[----:B------:R-:W-:Y:S01]  /*55b0*/  UMOV UR46, UR28 ;  /* 0x0000001c002e7c82 */ /* 0x000fe20008000000 */
[----:B------:R-:W-:Y:S01]  /*55c0*/  UMOV UR47, UR55 ;  /* 0x00000037002f7c82 */ /* 0x000fe20008000000 */
[----:B------:R-:W-:Y:S02]  /*55d0*/  UIMAD UR56, UR58, UR38, URZ ;  /* 0x000000263a3872a4 */ /* 0x000fe4000f8e023f */
[----:B------:R-:W-:Y:S02]  /*55e0*/  UIMAD.WIDE.U32 UR46, UR7, UR38, UR46 ;  /* 0x00000026072e72a5 */ /* 0x000fe4000f8e002e */
[----:B------:R-:W-:Y:S02]  /*55f0*/  UIMAD UR56, UR7, UR39, UR56 ;  /* 0x00000027073872a4 */ /* 0x000fe4000f8e0238 */
[----:B------:R-:W-:-:S02]  /*5600*/  ULEA UR57, UP0, UR46, UR40, 0x3 ;  /* 0x000000282e397291 */ /* 0x000fc4000f80183f */
[----:B------:R-:W-:-:S04]  /*5610*/  UIADD3 UR47, UR47, UR56, URZ ;  /* 0x000000382f2f7290 */ /* 0x000fc8000fffe03f */
[----:B------:R-:W-:Y:S01]  /*5620*/  ULEA.HI.X UR46, UR46, UR41, UR47, 0x3, UP0 ;  /* 0x000000292e2e7291 */ /* 0x000fe200080f1c2f */
[----:B01----:R-:W-:-:S05]  /*5630*/  MOV R60, UR57 ;  /* 0x00000039003c7c02 */ /* 0x003fca0008000f00 */
[----:B------:R-:W-:Y:S02]  /*5640*/  MOV R61, UR46 ;  /* 0x0000002e003d7c02 */ /* 0x000fe40008000f00 */
[----:B------:R-:W-:-:S04]  /*5650*/  LOP3.LUT R62, R81, 0x7ffffe0, RZ, 0xc0, !PT ;  /* 0x07ffffe0513e7812 */ /* 0x000fc800078ec0ff */
[----:B------:R-:W2:Y:S01]  /*5660*/  LDG.E.64 R60, desc[UR20][R60.64] ;  /* 0x000000143c3c7981 */ /* 0x000ea2000c1e1b00 */
[----:B------:R-:W-:Y:S01]  /*5670*/  SHF.L.U32 R62, R62, 0x5, RZ ;  /* 0x000000053e3e7819 */ /* 0x000fe200000006ff */
[----:B------:R-:W-:Y:S02]  /*5680*/  UIMAD UR46, UR58, UR42, URZ ;  /* 0x0000002a3a2e72a4 */ /* 0x000fe4000f8e023f */
[----:B------:R-:W-:Y:S02]  /*5690*/  MOV R67, UR42 ;  /* 0x0000002a00437c02 */ /* 0x000fe40008000f00 */
[----:B------:R-:W-:Y:S01]  /*56a0*/  LOP3.LUT R64, R62, 0xffffffe0, R248, 0xe2, !PT ;  /* 0xffffffe03e407812 */ /* 0x000fe200078ee2f8 */
[----:B------:R-:W-:Y:S01]  /*56b0*/  UIMAD UR46, UR7, UR43, UR46 ;  /* 0x0000002b072e72a4 */ /* 0x000fe2000f8e022e */
[----:B------:R-:W-:Y:S02]  /*56c0*/  PRMT R91, RZ, 0x7610, R91 ;  /* 0x00007610ff5b7816 */ /* 0x000fe4000000005b */
[----:B------:R-:W-:-:S02]  /*56d0*/  SHF.R.S32.HI R65, RZ, 0x1f, R64 ;  /* 0x0000001fff417819 */ /* 0x000fc40000011440 */
[C---:B------:R-:W-:Y:S02]  /*56e0*/  LOP3.LUT R62, R64.reuse, 0x20, RZ, 0xfc, !PT ;  /* 0x00000020403e7812 */ /* 0x040fe400078efcff */
[----:B------:R-:W-:Y:S01]  /*56f0*/  LOP3.LUT R63, R64, 0x40, RZ, 0xfc, !PT ;  /* 0x00000040403f7812 */ /* 0x000fe200078efcff */
[----:B------:R-:W-:Y:S01]  /*5700*/  IMAD.WIDE.U32 R66, R67, UR7, R64 ;  /* 0x0000000743427c25 */ /* 0x000fe2000f8e0040 */
[----:B------:R-:W-:Y:S02]  /*5710*/  ISETP.GE.AND P4, PT, R62, UR51, PT ;  /* 0x000000333e007c0c */ /* 0x000fe4000bf86270 */
[----:B------:R-:W-:Y:S02]  /*5720*/  LOP3.LUT R65, R64, 0x60, RZ, 0xfc, !PT ;  /* 0x0000006040417812 */ /* 0x000fe400078efcff */
[----:B------:R-:W-:Y:S02]  /*5730*/  ISETP.GE.AND P5, PT, R63, UR51, PT ;  /* 0x000000333f007c0c */ /* 0x000fe4000bfa6270 */
[----:B------:R-:W-:-:S02]  /*5740*/  IADD3 R63, R67, UR46, RZ ;  /* 0x0000002e433f7c10 */ /* 0x000fc4000fffe0ff */
[----:B------:R-:W-:Y:S02]  /*5750*/  LEA R62, P3, R66, UR12, 0x1 ;  /* 0x0000000c423e7c11 */ /* 0x000fe4000f8608ff */
[----:B------:R-:W-:Y:S02]  /*5760*/  LOP3.LUT R68, R64, 0x80, RZ, 0xfc, !PT ;  /* 0x0000008040447812 */ /* 0x000fe400078efcff */
[----:B------:R-:W-:Y:S02]  /*5770*/  ISETP.GE.AND P1, PT, R65, UR51, PT ;  /* 0x0000003341007c0c */ /* 0x000fe4000bf26270 */
[----:B------:R-:W-:Y:S02]  /*5780*/  LEA.HI.X R63, R66, UR11, R63, 0x1, P3 ;  /* 0x0000000b423f7c11 */ /* 0x000fe400098f0c3f */
[----:B------:R-:W-:Y:S02]  /*5790*/  LOP3.LUT R67, R64, 0xa0, RZ, 0xfc, !PT ;  /* 0x000000a040437812 */ /* 0x000fe400078efcff */
[----:B------:R-:W-:Y:S01]  /*57a0*/  ISETP.GE.AND P2, PT, R68, UR51, PT ;  /* 0x0000003344007c0c */ /* 0x000fe2000bf46270 */
[----:B------:R-:W3:Y:S01]  /*57b0*/  @!P4 LDG.E.U16 R91, desc[UR20][R62.64+0x40] ;  /* 0x000040143e5bc981 */ /* 0x000ee2000c1e1500 */
[----:B------:R-:W-:-:S02]  /*57c0*/  LOP3.LUT R65, R64, 0xc0, RZ, 0xfc, !PT ;  /* 0x000000c040417812 */ /* 0x000fc400078efcff */
[----:B------:R-:W-:Y:S02]  /*57d0*/  PRMT R92, RZ, 0x7610, R92 ;  /* 0x00007610ff5c7816 */ /* 0x000fe4000000005c */
[----:B------:R-:W-:Y:S02]  /*57e0*/  PRMT R93, RZ, 0x7610, R93 ;  /* 0x00007610ff5d7816 */ /* 0x000fe4000000005d */
[----:B------:R-:W-:Y:S02]  /*57f0*/  ISETP.GE.AND P3, PT, R67, UR51, PT ;  /* 0x0000003343007c0c */ /* 0x000fe4000bf66270 */
[C---:B------:R-:W-:Y:S01]  /*5800*/  LOP3.LUT R66, R64.reuse, 0xe0, RZ, 0xfc, !PT ;  /* 0x000000e040427812 */ /* 0x040fe200078efcff */
[----:B----4-:R-:W4:Y:S01]  /*5810*/  @!P5 LDG.E.U16 R92, desc[UR20][R62.64+0x80] ;  /* 0x000080143e5cd981 */ /* 0x010f22000c1e1500 */
[----:B------:R-:W-:Y:S02]  /*5820*/  ISETP.GE.AND P4, PT, R65, UR51, PT ;  /* 0x0000003341007c0c */ /* 0x000fe4000bf86270 */
[----:B------:R-:W-:Y:S01]  /*5830*/  LOP3.LUT R65, R64, 0x100, RZ, 0xfc, !PT ;  /* 0x0000010040417812 */ /* 0x000fe200078efcff */
[----:B------:R-:W4:Y:S01]  /*5840*/  @!P1 LDG.E.U16 R93, desc[UR20][R62.64+0xc0] ;  /* 0x0000c0143e5d9981 */ /* 0x000f22000c1e1500 */
[----:B------:R-:W-:-:S02]  /*5850*/  PRMT R76, RZ, 0x7610, R76 ;  /* 0x00007610ff4c7816 */ /* 0x000fc4000000004c */
[----:B------:R-:W-:Y:S02]  /*5860*/  ISETP.GE.AND P5, PT, R66, UR51, PT ;  /* 0x0000003342007c0c */ /* 0x000fe4000bfa6270 */
[----:B------:R-:W-:Y:S02]  /*5870*/  LOP3.LUT R66, R64, 0x120, RZ, 0xfc, !PT ;  /* 0x0000012040427812 */ /* 0x000fe400078efcff */
[----:B------:R-:W-:Y:S01]  /*5880*/  ISETP.GE.AND P1, PT, R65, UR51, PT ;  /* 0x0000003341007c0c */ /* 0x000fe2000bf26270 */
[----:B------:R-:W4:Y:S01]  /*5890*/  @!P2 LDG.E.U16 R76, desc[UR20][R62.64+0x100] ;  /* 0x000100143e4ca981 */ /* 0x000f22000c1e1500 */
[----:B------:R-:W-:Y:S02]  /*58a0*/  PRMT R87, RZ, 0x7610, R87 ;  /* 0x00007610ff577816 */ /* 0x000fe40000000057 */
[----:B------:R-:W-:Y:S02]  /*58b0*/  PRMT R85, RZ, 0x7610, R85 ;  /* 0x00007610ff557816 */ /* 0x000fe40000000055 */
[----:B------:R-:W-:-:S02]  /*58c0*/  ISETP.GE.AND P2, PT, R66, UR51, PT ;  /* 0x0000003342007c0c */ /* 0x000fc4000bf46270 */
[C---:B------:R-:W-:Y:S01]  /*58d0*/  LOP3.LUT R65, R64.reuse, 0x140, RZ, 0xfc, !PT ;  /* 0x0000014040417812 */ /* 0x040fe200078efcff */
[----:B------:R-:W4:Y:S01]  /*58e0*/  @!P3 LDG.E.U16 R87, desc[UR20][R62.64+0x140] ;  /* 0x000140143e57b981 */ /* 0x000f22000c1e1500 */
[----:B------:R-:W-:Y:S02]  /*58f0*/  LOP3.LUT R66, R64, 0x160, RZ, 0xfc, !PT ;  /* 0x0000016040427812 */ /* 0x000fe400078efcff */
[----:B------:R-:W-:Y:S01]  /*5900*/  PRMT R90, RZ, 0x7610, R90 ;  /* 0x00007610ff5a7816 */ /* 0x000fe2000000005a */
[----:B------:R-:W4:Y:S01]  /*5910*/  @!P4 LDG.E.U16 R85, desc[UR20][R62.64+0x180] ;  /* 0x000180143e55c981 */ /* 0x000f22000c1e1500 */
[----:B------:R-:W-:Y:S02]  /*5920*/  PRMT R89, RZ, 0x7610, R89 ;  /* 0x00007610ff597816 */ /* 0x000fe40000000059 */
[----:B------:R-:W-:Y:S02]  /*5930*/  ISETP.GE.AND P3, PT, R65, UR51, PT ;  /* 0x0000003341007c0c */ /* 0x000fe4000bf66270 */
[----:B------:R-:W-:Y:S01]  /*5940*/  ISETP.GE.AND P4, PT, R66, UR51, PT ;  /* 0x0000003342007c0c */ /* 0x000fe2000bf86270 */
[----:B------:R-:W4:Y:S01]  /*5950*/  @!P5 LDG.E.U16 R90, desc[UR20][R62.64+0x1c0] ;  /* 0x0001c0143e5ad981 */ /* 0x000f22000c1e1500 */
[----:B------:R-:W-:-:S02]  /*5960*/  LOP3.LUT R65, R64, 0x180, RZ, 0xfc, !PT ;  /* 0x0000018040417812 */ /* 0x000fc400078efcff */
[----:B------:R-:W-:Y:S01]  /*5970*/  LOP3.LUT R66, R64, 0x1a0, RZ, 0xfc, !PT ;  /* 0x000001a040427812 */ /* 0x000fe200078efcff */
[----:B------:R-:W4:Y:S01]  /*5980*/  @!P1 LDG.E.U16 R89, desc[UR20][R62.64+0x200] ;  /* 0x000200143e599981 */ /* 0x000f22000c1e1500 */
[----:B------:R-:W-:Y:S02]  /*5990*/  PRMT R70, RZ, 0x7610, R70 ;  /* 0x00007610ff467816 */ /* 0x000fe40000000046 */
[----:B------:R-:W-:Y:S02]  /*59a0*/  ISETP.GE.AND P5, PT, R65, UR51, PT ;  /* 0x0000003341007c0c */ /* 0x000fe4000bfa6270 */
[----:B------:R-:W-:Y:S02]  /*59b0*/  ISETP.GE.AND P1, PT, R66, UR51, PT ;  /* 0x0000003342007c0c */ /* 0x000fe4000bf26270 */
[----:B------:R-:W-:Y:S01]  /*59c0*/  LOP3.LUT R65, R64, 0x1c0, RZ, 0xfc, !PT ;  /* 0x000001c040417812 */ /* 0x000fe200078efcff */
[----:B------:R-:W4:Y:S01]  /*59d0*/  @!P2 LDG.E.U16 R70, desc[UR20][R62.64+0x240] ;  /* 0x000240143e46a981 */ /* 0x000f22000c1e1500 */
[----:B------:R-:W-:-:S02]  /*59e0*/  PRMT R75, RZ, 0x7610, R75 ;  /* 0x00007610ff4b7816 */ /* 0x000fc4000000004b */
[----:B------:R-:W-:Y:S02]  /*59f0*/  PRMT R82, RZ, 0x7610, R82 ;  /* 0x00007610ff527816 */ /* 0x000fe40000000052 */
[C---:B------:R-:W-:Y:S02]  /*5a00*/  LOP3.LUT R66, R64.reuse, 0x1e0, RZ, 0xfc, !PT ;  /* 0x000001e040427812 */ /* 0x040fe400078efcff */
[----:B------:R-:W-:Y:S01]  /*5a10*/  ISETP.GE.AND P2, PT, R65, UR51, PT ;  /* 0x0000003341007c0c */ /* 0x000fe2000bf46270 */
[----:B------:R-:W4:Y:S01]  /*5a20*/  @!P3 LDG.E.U16 R75, desc[UR20][R62.64+0x280] ;  /* 0x000280143e4bb981 */ /* 0x000f22000c1e1500 */
[----:B------:R-:W-:Y:S02]  /*5a30*/  LOP3.LUT R65, R64, 0x200, RZ, 0xfc, !PT ;  /* 0x0000020040417812 */ /* 0x000fe400078efcff */
[----:B------:R-:W-:Y:S01]  /*5a40*/  PRMT R79, RZ, 0x7610, R79 ;  /* 0x00007610ff4f7816 */ /* 0x000fe2000000004f */
[----:B------:R-:W4:Y:S01]  /*5a50*/  @!P4 LDG.E.U16 R82, desc[UR20][R62.64+0x2c0] ;  /* 0x0002c0143e52c981 */ /* 0x000f22000c1e1500 */
[----:B------:R-:W-:-:S02]  /*5a60*/  PRMT R74, RZ, 0x7610, R74 ;  /* 0x00007610ff4a7816 */ /* 0x000fc4000000004a */
[----:B------:R-:W-:Y:S02]  /*5a70*/  ISETP.GE.AND P3, PT, R66, UR51, PT ;  /* 0x0000003342007c0c */ /* 0x000fe4000bf66270 */
[----:B------:R-:W-:Y:S01]  /*5a80*/  ISETP.GE.AND P4, PT, R65, UR51, PT ;  /* 0x0000003341007c0c */ /* 0x000fe2000bf86270 */
[----:B------:R-:W4:Y:S01]  /*5a90*/  @!P5 LDG.E.U16 R79, desc[UR20][R62.64+0x300] ;  /* 0x000300143e4fd981 */ /* 0x000f22000c1e1500 */
[C---:B------:R-:W-:Y:S02]  /*5aa0*/  LOP3.LUT R66, R64.reuse, 0x220, RZ, 0xfc, !PT ;  /* 0x0000022040427812 */ /* 0x040fe400078efcff */
[----:B------:R-:W-:Y:S01]  /*5ab0*/  LOP3.LUT R65, R64, 0x240, RZ, 0xfc, !PT ;  /* 0x0000024040417812 */ /* 0x000fe200078efcff */
[----:B------:R-:W4:Y:S01]  /*5ac0*/  @!P1 LDG.E.U16 R74, desc[UR20][R62.64+0x340] ;  /* 0x000340143e4a9981 */ /* 0x000f22000c1e1500 */
[----:B------:R-:W-:Y:S02]  /*5ad0*/  PRMT R78, RZ, 0x7610, R78 ;  /* 0x00007610ff4e7816 */ /* 0x000fe4000000004e */
[----:B------:R-:W-:-:S02]  /*5ae0*/  ISETP.GE.AND P5, PT, R66, UR51, PT ;  /* 0x0000003342007c0c */ /* 0x000fc4000bfa6270 */
[----:B------:R-:W-:Y:S02]  /*5af0*/  ISETP.GE.AND P1, PT, R65, UR51, PT ;  /* 0x0000003341007c0c */ /* 0x000fe4000bf26270 */
[C---:B------:R-:W-:Y:S01]  /*5b00*/  LOP3.LUT R66, R64.reuse, 0x260, RZ, 0xfc, !PT ;  /* 0x0000026040427812 */ /* 0x040fe200078efcff */
[----:B------:R-:W4:Y:S01]  /*5b10*/  @!P2 LDG.E.U16 R78, desc[UR20][R62.64+0x380] ;  /* 0x000380143e4ea981 */ /* 0x000f22000c1e1500 */
[----:B------:R-:W-:Y:S02]  /*5b20*/  PRMT R65, RZ, 0x7610, R65 ;  /* 0x00007610ff417816 */ /* 0x000fe40000000041 */
[----:B------:R-:W-:Y:S02]  /*5b30*/  LOP3.LUT R67, R64, 0x280, RZ, 0xfc, !PT ;  /* 0x0000028040437812 */ /* 0x000fe400078efcff */
[----:B------:R-:W-:Y:S02]  /*5b40*/  ISETP.GE.AND P2, PT, R66, UR51, PT ;  /* 0x0000003342007c0c */ /* 0x000fe4000bf46270 */
[----:B------:R-:W-:Y:S01]  /*5b50*/  PRMT R66, RZ, 0x7610, R66 ;  /* 0x00007610ff427816 */ /* 0x000fe20000000042 */
[----:B------:R-:W4:Y:S01]  /*5b60*/  @!P3 LDG.E.U16 R65, desc[UR20][R62.64+0x3c0] ;  /* 0x0003c0143e41b981 */ /* 0x000f22000c1e1500 */
[----:B------:R-:W-:-:S02]  /*5b70*/  ISETP.GE.AND P3, PT, R67, UR51, PT ;  /* 0x0000003343007c0c */ /* 0x000fc4000bf66270 */
[C---:B------:R-:W-:Y:S02]  /*5b80*/  LOP3.LUT R68, R64.reuse, 0x2a0, RZ, 0xfc, !PT ;  /* 0x000002a040447812 */ /* 0x040fe400078efcff */
[----:B------:R-:W-:Y:S01]  /*5b90*/  PRMT R67, RZ, 0x7610, R67 ;  /* 0x00007610ff437816 */ /* 0x000fe20000000043 */
[----:B------:R-:W4:Y:S01]  /*5ba0*/  @!P4 LDG.E.U16 R66, desc[UR20][R62.64+0x400] ;  /* 0x000400143e42c981 */ /* 0x000f22000c1e1500 */
[----:B------:R-:W-:Y:S02]  /*5bb0*/  PRMT R97, RZ, 0x7610, R97 ;  /* 0x00007610ff617816 */ /* 0x000fe40000000061 */
[----:B------:R-:W-:Y:S02]  /*5bc0*/  LOP3.LUT R69, R64, 0x2c0, RZ, 0xfc, !PT ;  /* 0x000002c040457812 */ /* 0x000fe400078efcff */
[----:B------:R-:W-:Y:S01]  /*5bd0*/  ISETP.GE.AND P4, PT, R68, UR51, PT ;  /* 0x0000003344007c0c */ /* 0x000fe2000bf86270 */
[----:B------:R-:W4:Y:S01]  /*5be0*/  @!P5 LDG.E.U16 R67, desc[UR20][R62.64+0x440] ;  /* 0x000440143e43d981 */ /* 0x000f22000c1e1500 */
[----:B------:R-:W-:-:S02]  /*5bf0*/  PRMT R68, RZ, 0x7610, R68 ;  /* 0x00007610ff447816 */ /* 0x000fc40000000044 */
[----:B------:R-:W-:Y:S01]  /*5c00*/  ISETP.GE.AND P5, PT, R69, UR51, PT ;  /* 0x0000003345007c0c */ /* 0x000fe2000bfa6270 */
[----:B------:R-:W3:Y:S01]  /*5c10*/  @!P0 LDG.E.U16 R97, desc[UR20][R62.64] ;  /* 0x000000143e618981 */ /* 0x000ee2000c1e1500 */
[C---:B------:R-:W-:Y:S02]  /*5c20*/  LOP3.LUT R71, R64.reuse, 0x2e0, RZ, 0xfc, !PT ;  /* 0x000002e040477812 */ /* 0x040fe400078efcff */
[----:B------:R-:W-:Y:S01]  /*5c30*/  PRMT R69, RZ, 0x7610, R69 ;  /* 0x00007610ff457816 */ /* 0x000fe20000000045 */
[----:B------:R-:W4:Y:S01]  /*5c40*/  @!P1 LDG.E.U16 R68, desc[UR20][R62.64+0x480] ;  /* 0x000480143e449981 */ /* 0x000f22000c1e1500 */
        /* <DEDUP_REMOVED lines=17> */
[----:B------:R-:W-:Y:S02]  /*5d60*/  SHF.L.U32 R95, R81, 0x5, RZ ;  /* 0x00000005515f7819 */ /* 0x000fe400000006ff */
[----:B------:R-:W-:Y:S01]  /*5d70*/  LOP3.LUT R94, R64, 0x3a0, RZ, 0xfc, !PT ;  /* 0x000003a0405e7812 */ /* 0x000fe200078efcff */
[----:B------:R-:W4:Y:S01]  /*5d80*/  @!P2 LDG.E.U16 R84, desc[UR20][R62.64+0x600] ;  /* 0x000600143e54a981 */ /* 0x000f22000c1e1500 */
[----:B------:R-:W-:-:S02]  /*5d90*/  ISETP.GE.AND P5, PT, R83, UR51, PT ;  /* 0x0000003353007c0c */ /* 0x000fc4000bfa6270 */
[----:B------:R-:W-:Y:S01]  /*5da0*/  LOP3.LUT R86, R64, 0x380, RZ, 0xfc, !PT ;  /* 0x0000038040567812 */ /* 0x000fe200078efcff */
[----:B------:R-:W4:Y:S01]  /*5db0*/  @!P1 LDG.E.U16 R77, desc[UR20][R62.64+0x5c0] ;  /* 0x0005c0143e4d9981 */ /* 0x000f22000c1e1500 */
[----:B------:R-:W-:Y:S02]  /*5dc0*/  PRMT R83, RZ, 0x7610, R83 ;  /* 0x00007610ff537816 */ /* 0x000fe40000000053 */
[----:B------:R-:W-:Y:S02]  /*5dd0*/  LOP3.LUT R95, R95, 0xffffffe0, R248, 0xe2, !PT ;  /* 0xffffffe05f5f7812 */ /* 0x000fe400078ee2f8 */
[----:B------:R-:W-:Y:S02]  /*5de0*/  PRMT R88, RZ, 0x7610, R88 ;  /* 0x00007610ff587816 */ /* 0x000fe40000000058 */
[----:B------:R-:W-:Y:S01]  /*5df0*/  ISETP.GE.AND P2, PT, R94, UR51, PT ;  /* 0x000000335e007c0c */ /* 0x000fe2000bf46270 */
[----:B------:R-:W4:Y:S01]  /*5e00*/  @!P3 LDG.E.U16 R83, desc[UR20][R62.64+0x640] ;  /* 0x000640143e53b981 */ /* 0x000f22000c1e1500 */
[----:B------:R-:W-:-:S02]  /*5e10*/  ISETP.GE.AND P1, PT, R86, UR51, PT ;  /* 0x0000003356007c0c */ /* 0x000fc4000bf26270 */
[----:B------:R-:W-:Y:S01]  /*5e20*/  LOP3.LUT R94, R64, 0x3c0, RZ, 0xfc, !PT ;  /* 0x000003c0405e7812 */ /* 0x000fe200078efcff */
[----:B------:R-:W4:Y:S01]  /*5e30*/  @!P4 LDG.E.U16 R88, desc[UR20][R62.64+0x680] ;  /* 0x000680143e58c981 */ /* 0x000f22000c1e1500 */
[----:B------:R-:W-:Y:S02]  /*5e40*/  LOP3.LUT R95, R95, 0x3e0, RZ, 0xfc, !PT ;  /* 0x000003e05f5f7812 */ /* 0x000fe400078efcff */
[----:B------:R-:W-:Y:S02]  /*5e50*/  ISETP.GE.AND P3, PT, R94, UR51, PT ;  /* 0x000000335e007c0c */ /* 0x000fe4000bf66270 */
[----:B------:R-:W-:Y:S02]  /*5e60*/  ISETP.GE.AND P4, PT, R95, UR51, PT ;  /* 0x000000335f007c0c */ /* 0x000fe4000bf86270 */
[----:B------:R-:W-:Y:S02]  /*5e70*/  PRMT R86, RZ, 0x7610, R86 ;  /* 0x00007610ff567816 */ /* 0x000fe40000000056 */
[----:B------:R-:W-:-:S02]  /*5e80*/  PRMT R64, RZ, 0x7610, R64 ;  /* 0x00007610ff407816 */ /* 0x000fc40000000040 */
[----:B------:R-:W-:Y:S02]  /*5e90*/  PRMT R96, RZ, 0x7610, R96 ;  /* 0x00007610ff607816 */ /* 0x000fe40000000060 */
[----:B------:R-:W-:Y:S01]  /*5ea0*/  PRMT R95, RZ, 0x7610, R95 ;  /* 0x00007610ff5f7816 */ /* 0x000fe2000000005f */
[----:B------:R-:W4:Y:S01]  /*5eb0*/  @!P5 LDG.E.U16 R86, desc[UR20][R62.64+0x6c0] ;  /* 0x0006c0143e56d981 */ /* 0x000f22000c1e1500 */
[----:B------:R-:W-:-:S03]  /*5ec0*/  PRMT R94, RZ, 0x7610, R94 ;  /* 0x00007610ff5e7816 */ /* 0x000fc6000000005e */
[----:B------:R-:W4:Y:S04]  /*5ed0*/  @!P1 LDG.E.U16 R64, desc[UR20][R62.64+0x700] ;  /* 0x000700143e409981 */ /* 0x000f28000c1e1500 */
[----:B------:R-:W4:Y:S04]  /*5ee0*/  @!P2 LDG.E.U16 R96, desc[UR20][R62.64+0x740] ;  /* 0x000740143e60a981 */ /* 0x000f28000c1e1500 */
[----:B------:R-:W4:Y:S04]  /*5ef0*/  @!P3 LDG.E.U16 R95, desc[UR20][R62.64+0x780] ;  /* 0x000780143e5fb981 */ /* 0x000f28000c1e1500 */
[----:B------:R0:W4:Y:S01]  /*5f00*/  @!P4 LDG.E.U16 R94, desc[UR20][R62.64+0x7c0] ;  /* 0x0007c0143e5ec981 */ /* 0x000122000c1e1500 */
[----:B------:R-:W-:-:S04]  /*5f10*/  UIADD3 UR46, UR10, -0x1, URZ ;  /* 0xffffffff0a2e7890 */ /* 0x000fc8000fffe03f */
        /* <DEDUP_REMOVED lines=20> */
[----:B------:R-:W-:-:S05]  /*6060*/  FMUL.FTZ R61, R45, UR57 ;  /* 0x000000392d3d7c20 */ /* 0x000fca0008410000 */
[----:B------:R-:W-:Y:S01]  /*6070*/  MUFU.SIN R154, R62 ;  /* 0x0000003e009a7308 */ /* 0x000fe20000000400 */
[----:B------:R-:W-:Y:S01]  /*6080*/  FMUL.RZ R103, R61, 0.15915493667125701904 ;  /* 0x3e22f9833d677820 */ /* 0x000fe2000040c000 */
[----:B------:R-:W-:-:S06]  /*6090*/  SHF.L.U32 R61, R81, 0x5, RZ ;  /* 0x00000005513d7819 */ /* 0x000fcc00000006ff */
[----:B------:R0:W-:Y:S01]  /*60a0*/  MUFU.COS R155, R62 ;  /* 0x0000003e009b7308 */ /* 0x0001e20000000000 */
[----:B------:R-:W-:Y:S01]  /*60b0*/  LOP3.LUT R61, R61, 0xfffffc00, RZ, 0xc0, !PT ;  /* 0xfffffc003d3d7812 */ /* 0x000fe200078ec0ff */
[----:B0-----:R-:W-:-:S06]  /*60c0*/  FMUL.FTZ R62, R44, UR57 ;  /* 0x000000392c3e7c20 */ /* 0x001fcc0008410000 */
[----:B------:R-:W-:Y:S01]  /*60d0*/  MUFU.SIN R148, R99 ;  /* 0x0000006300947308 */ /* 0x000fe20000000400 */
[----:B------:R-:W-:-:S07]  /*60e0*/  IADD3 R101, R61, R80, RZ ;  /* 0x000000503d657210 */ /* 0x000fce0007ffe0ff */
[----:B------:R0:W-:Y:S02]  /*60f0*/  MUFU.COS R149, R99 ;  /* 0x0000006300957308 */ /* 0x0001e40000000000 */
[----:B0-----:R-:W-:Y:S01]  /*6100*/  FMUL.RZ R99, R62, 0.15915493667125701904 ;  /* 0x3e22f9833e637820 */ /* 0x001fe2000040c000 */
[----:B------:R-:W-:-:S05]  /*6110*/  FMUL.FTZ R62, R43, UR57 ;  /* 0x000000392b3e7c20 */ /* 0x000fca0008410000 */
[----:B------:R-:W-:Y:S08]  /*6120*/  MUFU.SIN R146, R103 ;  /* 0x0000006700927308 */ /* 0x000ff00000000400 */
[----:B------:R0:W-:Y:S08]  /*6130*/  MUFU.COS R147, R103 ;  /* 0x0000006700937308 */ /* 0x0001f00000000000 */
[----:B------:R-:W-:Y:S01]  /*6140*/  MUFU.SIN R152, R63 ;  /* 0x0000003f00987308 */ /* 0x000fe20000000400 */
[----:B0-----:R-:W-:Y:S01]  /*6150*/  FMUL.RZ R103, R62, 0.15915493667125701904 ;  /* 0x3e22f9833e677820 */ /* 0x001fe2000040c000 */
[----:B------:R-:W-:-:S06]  /*6160*/  FMUL.FTZ R62, R42, UR57 ;  /* 0x000000392a3e7c20 */ /* 0x000fcc0008410000 */
[----:B------:R0:W-:Y:S02]  /*6170*/  MUFU.COS R153, R63 ;  /* 0x0000003f00997308 */ /* 0x0001e40000000000 */
[----:B0-----:R-:W-:-:S06]  /*6180*/  LEA.HI.SX32 R63, R101, R101, 0x1b ;  /* 0x00000065653f7211 */ /* 0x001fcc00078fdaff */
[----:B------:R-:W-:Y:S01]  /*6190*/  MUFU.SIN R144, R99 ;  /* 0x0000006300907308 */ /* 0x000fe20000000400 */
[----:B------:R-:W-:-:S07]  /*61a0*/  IADD3 R100, R101, 0x40, RZ ;  /* 0x0000004065647810 */ /* 0x000fce0007ffe0ff */
[----:B------:R0:W-:Y:S01]  /*61b0*/  MUFU.COS R145, R99 ;  /* 0x0000006300917308 */ /* 0x0001e20000000000 */
[----:B------:R-:W-:-:S07]  /*61c0*/  ULEA UR46, UR46, UR7, 0x8 ;  /* 0x000000072e2e7291 */ /* 0x000fce000f8e403f */
[----:B------:R-:W-:Y:S01]  /*61d0*/  MUFU.SIN R150, R98 ;  /* 0x0000006200967308 */ /* 0x000fe20000000400 */
[----:B0-----:R-:W-:Y:S01]  /*61e0*/  FMUL.RZ R99, R62, 0.15915493667125701904 ;  /* 0x3e22f9833e637820 */ /* 0x001fe2000040c000 */
[----:B------:R-:W-:Y:S01]  /*61f0*/  LEA R62, R63, R52, 0x1 ;  /* 0x000000343f3e7211 */ /* 0x000fe200078e08ff */
[----:B------:R-:W-:-:S05]  /*6200*/  FMUL.FTZ R63, R41, UR57 ;  /* 0x00000039293f7c20 */ /* 0x000fca0008410000 */
[----:B------:R0:W-:Y:S02]  /*6210*/  MUFU.COS R151, R98 ;  /* 0x0000006200977308 */ /* 0x0001e40000000000 */
[----:B0-----:R-:W-:-:S04]  /*6220*/  IADD3 R98, R101, 0x20, RZ ;  /* 0x0000002065627810 */ /* 0x001fc80007ffe0ff */
[-C--:B------:R-:W-:Y:S01]  /*6230*/  LEA.HI.SX32 R107, R98, R101.reuse, 0x1b ;  /* 0x00000065626b7211 */ /* 0x080fe200078fdaff */
[----:B------:R-:W-:Y:S01]  /*6240*/  FMUL.RZ R98, R63, 0.15915493667125701904 ;  /* 0x3e22f9833f627820 */ /* 0x000fe2000040c000 */
[----:B------:R-:W-:Y:S01]  /*6250*/  FMUL.FTZ R63, R40, UR57 ;  /* 0x00000039283f7c20 */ /* 0x000fe20008410000 */
[----:B------:R-:W-:Y:S02]  /*6260*/  LEA.HI.SX32 R109, R100, R101, 0x1b ;  /* 0x00000065646d7211 */ /* 0x000fe400078fdaff */
[----:B------:R-:W-:Y:S01]  /*6270*/  IADD3 R104, R101, 0x80, RZ ;  /* 0x0000008065687810 */ /* 0x000fe20007ffe0ff */
[----:B------:R-:W-:Y:S01]  /*6280*/  FMUL.RZ R100, R63, 0.15915493667125701904 ;  /* 0x3e22f9833f647820 */ /* 0x000fe2000040c000 */
[----:B------:R-:W-:Y:S01]  /*6290*/  IADD3 R102, R101, 0x60, RZ ;  /* 0x0000006065667810 */ /* 0x000fe20007ffe0ff */
[----:B------:R-:W-:Y:S01]  /*62a0*/  MUFU.SIN R138, R98 ;  /* 0x00000062008a7308 */ /* 0x000fe20000000400 */
[----:B------:R-:W-:Y:S01]  /*62b0*/  FMUL.FTZ R63, R39, UR57 ;  /* 0x00000039273f7c20 */ /* 0x000fe20008410000 */
[----:B------:R-:W-:-:S02]  /*62c0*/  ISETP.NE.AND P2, PT, R81, RZ, PT ;  /* 0x000000ff5100720c */ /* 0x000fc40003f45270 */
[----:B------:R-:W-:Y:S02]  /*62d0*/  IADD3 R133, R81, 0x200, RZ ;  /* 0x0000020051857810 */ /* 0x000fe40007ffe0ff */
[C---:B------:R-:W-:Y:S02]  /*62e0*/  IADD3 R136, R101.reuse, 0x260, RZ ;  /* 0x0000026065887810 */ /* 0x040fe40007ffe0ff */
[----:B------:R0:W-:Y:S01]  /*62f0*/  MUFU.COS R139, R98 ;  /* 0x00000062008b7308 */ /* 0x0001e20000000000 */
[C---:B------:R-:W-:Y:S02]  /*6300*/  IADD3 R106, R101.reuse, 0xa0, RZ ;  /* 0x000000a0656a7810 */ /* 0x040fe40007ffe0ff */
[----:B------:R-:W-:Y:S02]  /*6310*/  IADD3 R108, R101, 0xc0, RZ ;  /* 0x000000c0656c7810 */ /* 0x000fe40007ffe0ff */
[----:B------:R-:W-:Y:S01]  /*6320*/  LEA.HI.SX32 R113, R104, R101, 0x1b ;  /* 0x0000006568717211 */ /* 0x000fe200078fdaff */
[----:B------:R-:W-:Y:S01]  /*6330*/  FMUL.RZ R104, R63, 0.15915493667125701904 ;  /* 0x3e22f9833f687820 */ /* 0x000fe2000040c000 */
[----:B0-----:R-:W-:-:S02]  /*6340*/  MOV R98, UR46 ;  /* 0x0000002e00627c02 */ /* 0x001fc40008000f00 */
[----:B------:R-:W-:Y:S02]  /*6350*/  R2UR UR56, R60 ;  /* 0x000000003c3872ca */ /* 0x000fe400000e0000 */
[C---:B------:R-:W-:Y:S01]  /*6360*/  IADD3 R110, R101.reuse, 0xe0, RZ ;  /* 0x000000e0656e7810 */ /* 0x040fe20007ffe0ff */
[----:B------:R-:W-:Y:S01]  /*6370*/  MUFU.COS R137, R100 ;  /* 0x0000006400897308 */ /* 0x000fe20000000000 */
[----:B------:R-:W-:Y:S01]  /*6380*/  LEA.HI.SX32 R111, R102, R101, 0x1b ;  /* 0x00000065666f7211 */ /* 0x000fe200078fdaff */
[----:B------:R-:W-:Y:S01]  /*6390*/  FMUL.FTZ R102, R38, UR57 ;  /* 0x0000003926667c20 */ /* 0x000fe20008410000 */
[----:B------:R-:W-:Y:S02]  /*63a0*/  SEL R63, R98, R133, !P2 ;  /* 0x00000085623f7207 */ /* 0x000fe40005000000 */
[C---:B------:R-:W-:Y:S02]  /*63b0*/  IADD3 R112, R101.reuse, 0x100, RZ ;  /* 0x0000010065707810 */ /* 0x040fe40007ffe0ff */
[----:B------:R-:W-:Y:S01]  /*63c0*/  IADD3 R114, R101, 0x120, RZ ;  /* 0x0000012065727810 */ /* 0x000fe20007ffe0ff */
[----:B---3--:R0:W-:Y:S01]  /*63d0*/  STS.U16 [R62], R97 ;  /* 0x000000613e007388 */ /* 0x0081e20000000400 */
[-C--:B------:R-:W-:Y:S01]  /*63e0*/  LEA.HI.SX32 R115, R106, R101.reuse, 0x1b ;  /* 0x000000656a737211 */ /* 0x080fe200078fdaff */
[----:B------:R-:W-:Y:S01]  /*63f0*/  ULDC.64 UR46, c[0x0][0x268] ;  /* 0x00009a00002e7ab9 */ /* 0x000fe20000000a00 */
[----:B------:R-:W-:-:S02]  /*6400*/  LEA.HI.SX32 R171, R136, R101, 0x1b ;  /* 0x0000006588ab7211 */ /* 0x000fc400078fdaff */
[-C--:B------:R-:W-:Y:S01]  /*6410*/  LEA R98, R107, R52.reuse, 0x1 ;  /* 0x000000346b627211 */ /* 0x080fe200078e08ff */
[----:B------:R1:W-:Y:S01]  /*6420*/  MUFU.SIN R136, R100 ;  /* 0x0000006400887308 */ /* 0x0003e20000000400 */
[-C--:B------:R-:W-:Y:S02]  /*6430*/  LEA.HI.SX32 R117, R108, R101.reuse, 0x1b ;  /* 0x000000656c757211 */ /* 0x080fe400078fdaff */
[-C--:B------:R-:W-:Y:S01]  /*6440*/  LEA R109, R109, R52.reuse, 0x1 ;  /* 0x000000346d6d7211 */ /* 0x080fe200078e08ff */
[----:B------:R-:W-:Y:S01]  /*6450*/  FMUL.RZ R106, R102, 0.15915493667125701904 ;  /* 0x3e22f983666a7820 */ /* 0x000fe2000040c000 */
[-C--:B------:R-:W-:Y:S02]  /*6460*/  LEA.HI.SX32 R119, R110, R101.reuse, 0x1b ;  /* 0x000000656e777211 */ /* 0x080fe400078fdaff */
[-C--:B------:R-:W-:Y:S02]  /*6470*/  LEA R113, R113, R52.reuse, 0x1 ;  /* 0x0000003471717211 */ /* 0x080fe400078e08ff */
[----:B-1----:R-:W-:Y:S01]  /*6480*/  LEA R100, R111, R52, 0x1 ;  /* 0x000000346f647211 */ /* 0x002fe200078e08ff */
[----:B------:R1:W-:Y:S01]  /*6490*/  STS.U16 [R98+0x40], R91 ;  /* 0x0000405b62007388 */ /* 0x0003e20000000400 */
[----:B------:R-:W-:-:S02]  /*64a0*/  LEA.HI.SX32 R121, R112, R101, 0x1b ;  /* 0x0000006570797211 */ /* 0x000fc400078fdaff */
[-C--:B0-----:R-:W-:Y:S01]  /*64b0*/  LEA R62, R115, R52.reuse, 0x1 ;  /* 0x00000034733e7211 */ /* 0x081fe200078e08ff */
[----:B----4-:R-:W-:Y:S01]  /*64c0*/  STS.U16 [R109+0x80], R92 ;  /* 0x0000805c6d007388 */ /* 0x010fe20000000400 */
[----:B------:R-:W-:Y:S02]  /*64d0*/  LEA.HI.SX32 R123, R114, R101, 0x1b ;  /* 0x00000065727b7211 */ /* 0x000fe400078fdaff */
[-C--:B------:R-:W-:Y:S01]  /*64e0*/  LEA R102, R117, R52.reuse, 0x1 ;  /* 0x0000003475667211 */ /* 0x080fe200078e08ff */
[----:B------:R-:W-:Y:S01]  /*64f0*/  STS.U16 [R100+0xc0], R93 ;  /* 0x0000c05d64007388 */ /* 0x000fe20000000400 */
[----:B------:R-:W-:Y:S02]  /*6500*/  IADD3 R116, R101, 0x140, RZ ;  /* 0x0000014065747810 */ /* 0x000fe40007ffe0ff */
[----:B------:R-:W-:Y:S01]  /*6510*/  LEA R119, R119, R52, 0x1 ;  /* 0x0000003477777211 */ /* 0x000fe200078e08ff */
[----:B------:R-:W-:Y:S01]  /*6520*/  STS.U16 [R113+0x100], R76 ;  /* 0x0001004c71007388 */ /* 0x000fe20000000400 */
[----:B------:R-:W-:-:S02]  /*6530*/  IADD3 R118, R101, 0x160, RZ ;  /* 0x0000016065767810 */ /* 0x000fc40007ffe0ff */
[-C--:B-1----:R-:W-:Y:S01]  /*6540*/  LEA R98, R121, R52.reuse, 0x1 ;  /* 0x0000003479627211 */ /* 0x082fe200078e08ff */
[----:B------:R0:W-:Y:S01]  /*6550*/  STS.U16 [R62+0x140], R87 ;  /* 0x000140573e007388 */ /* 0x0001e20000000400 */
[----:B------:R-:W-:Y:S02]  /*6560*/  IADD3 R120, R101, 0x180, RZ ;  /* 0x0000018065787810 */ /* 0x000fe40007ffe0ff */
[----:B------:R-:W-:Y:S01]  /*6570*/  LEA R123, R123, R52, 0x1 ;  /* 0x000000347b7b7211 */ /* 0x000fe200078e08ff */
[----:B------:R1:W-:Y:S01]  /*6580*/  STS.U16 [R102+0x180], R85 ;  /* 0x0001805566007388 */ /* 0x0003e20000000400 */
[-C--:B------:R-:W-:Y:S02]  /*6590*/  LEA.HI.SX32 R125, R116, R101.reuse, 0x1b ;  /* 0x00000065747d7211 */ /* 0x080fe400078fdaff */
[C---:B------:R-:W-:Y:S01]  /*65a0*/  IADD3 R122, R101.reuse, 0x1a0, RZ ;  /* 0x000001a0657a7810 */ /* 0x040fe20007ffe0ff */
[----:B------:R-:W-:Y:S01]  /*65b0*/  STS.U16 [R119+0x1c0], R90 ;  /* 0x0001c05a77007388 */ /* 0x000fe20000000400 */
[----:B------:R-:W-:Y:S01]  /*65c0*/  IADD3 R124, R101, 0x1c0, RZ ;  /* 0x000001c0657c7810 */ /* 0x000fe20007ffe0ff */
[----:B0-----:R-:W-:Y:S01]  /*65d0*/  FMUL.FTZ R62, R36, UR57 ;  /* 0x00000039243e7c20 */ /* 0x001fe20008410000 */
[----:B------:R-:W-:Y:S01]  /*65e0*/  LEA.HI.SX32 R129, R118, R101, 0x1b ;  /* 0x0000006576817211 */ /* 0x000fe200078fdaff */
[----:B------:R-:W-:Y:S01]  /*65f0*/  STS.U16 [R98+0x200], R89 ;  /* 0x0002005962007388 */ /* 0x000fe20000000400 */
[----:B-1----:R-:W-:-:S02]  /*6600*/  MOV R85, UR56 ;  /* 0x0000003800557c02 */ /* 0x002fc40008000f00 */
[C---:B------:R-:W-:Y:S01]  /*6610*/  IADD3 R128, R101.reuse, 0x1e0, RZ ;  /* 0x000001e065807810 */ /* 0x040fe20007ffe0ff */
[----:B------:R0:W-:Y:S01]  /*6620*/  STS.U16 [R123+0x240], R70 ;  /* 0x000240467b007388 */ /* 0x0001e20000000400 */
[-C--:B------:R-:W-:Y:S02]  /*6630*/  LEA.HI.SX32 R131, R120, R101.reuse, 0x1b ;  /* 0x0000006578837211 */ /* 0x080fe400078fdaff */
[----:B------:R-:W-:Y:S02]  /*6640*/  IADD3 R130, R101, 0x200, RZ ;  /* 0x0000020065827810 */ /* 0x000fe40007ffe0ff */
[----:B------:R-:W-:Y:S01]  /*6650*/  LEA R60, R125, R52, 0x1 ;  /* 0x000000347d3c7211 */ /* 0x000fe200078e08ff */
[----:B------:R-:W-:Y:S01]  /*6660*/  UIMAD UR59, UR50, UR46, URZ ;  /* 0x0000002e323b72a4 */ /* 0x000fe2000f8e023f */
[C---:B------:R-:W-:Y:S02]  /*6670*/  IADD3 R132, R101.reuse, 0x220, RZ ;  /* 0x0000022065847810 */ /* 0x040fe40007ffe0ff */
[-C--:B------:R-:W-:Y:S01]  /*6680*/  LEA.HI.SX32 R159, R122, R101.reuse, 0x1b ;  /* 0x000000657a9f7211 */ /* 0x080fe200078fdaff */
[----:B0-----:R-:W-:Y:S01]  /*6690*/  FMUL.RZ R70, R62, 0.15915493667125701904 ;  /* 0x3e22f9833e467820 */ /* 0x001fe2000040c000 */
[----:B------:R-:W-:Y:S01]  /*66a0*/  IADD3 R134, R101, 0x240, RZ ;  /* 0x0000024065867810 */ /* 0x000fe20007ffe0ff */
[----:B------:R-:W-:Y:S01]  /*66b0*/  FMUL.FTZ R62, R85, 1.4426950216293334961 ;  /* 0x3fb8aa3b553e7820 */ /* 0x000fe20000410000 */
[----:B------:R-:W-:-:S02]  /*66c0*/  LEA.HI.SX32 R161, R124, R101, 0x1b ;  /* 0x000000657ca17211 */ /* 0x000fc400078fdaff */
[-C--:B------:R-:W-:Y:S02]  /*66d0*/  LEA R129, R129, R52.reuse, 0x1 ;  /* 0x0000003481817211 */ /* 0x080fe400078e08ff */
[-C--:B------:R-:W-:Y:S02]  /*66e0*/  LEA.HI.SX32 R163, R128, R101.reuse, 0x1b ;  /* 0x0000006580a37211 */ /* 0x080fe400078fdaff */
[----:B------:R-:W-:Y:S01]  /*66f0*/  LEA R76, R131, R52, 0x1 ;  /* 0x00000034834c7211 */ /* 0x000fe200078e08ff */
[----:B------:R0:W-:Y:S01]  /*6700*/  STS.U16 [R60+0x280], R75 ;  /* 0x0002804b3c007388 */ /* 0x0001e20000000400 */
[C---:B------:R-:W-:Y:S02]  /*6710*/  IADD3 R158, R101.reuse, 0x280, RZ ;  /* 0x00000280659e7810 */ /* 0x040fe40007ffe0ff */
[-C--:B------:R-:W-:Y:S01]  /*6720*/  LEA.HI.SX32 R165, R130, R101.reuse, 0x1b ;  /* 0x0000006582a57211 */ /* 0x080fe200078fdaff */
[----:B------:R-:W-:Y:S01]  /*6730*/  UIMAD.WIDE.U32 UR60, UR49, UR46, URZ ;  /* 0x0000002e313c72a5 */ /* 0x000fe2000f8e003f */
[----:B------:R-:W-:Y:S01]  /*6740*/  IADD3 R160, R101, 0x2a0, RZ ;  /* 0x000002a065a07810 */ /* 0x000fe20007ffe0ff */
[----:B------:R-:W-:Y:S01]  /*6750*/  UIMAD UR59, UR49, UR47, UR59 ;  /* 0x0000002f313b72a4 */ /* 0x000fe2000f8e023b */
[----:B------:R-:W-:-:S02]  /*6760*/  LEA.HI.SX32 R167, R132, R101, 0x1b ;  /* 0x0000006584a77211 */ /* 0x000fc400078fdaff */
[----:B------:R-:W-:Y:S01]  /*6770*/  LEA R159, R159, R52, 0x1 ;  /* 0x000000349f9f7211 */ /* 0x000fe200078e08ff */
[----:B0-----:R-:W-:Y:S01]  /*6780*/  FMUL.FTZ R75, R51, R62 ;  /* 0x0000003e334b7220 */ /* 0x001fe20000410000 */
[----:B------:R-:W-:Y:S01]  /*6790*/  IADD3 R162, R101, 0x2c0, RZ ;  /* 0x000002c065a27810 */ /* 0x000fe20007ffe0ff */
[----:B------:R-:W-:Y:S01]  /*67a0*/  STS.U16 [R129+0x2c0], R82 ;  /* 0x0002c05281007388 */ /* 0x000fe20000000400 */
[----:B------:R-:W-:Y:S01]  /*67b0*/  LEA.HI.SX32 R169, R134, R101, 0x1b ;  /* 0x0000006586a97211 */ /* 0x000fe200078fdaff */
[----:B------:R-:W-:Y:S01]  /*67c0*/  ULDC.64 UR46, c[0x0][0x270] ;  /* 0x00009c00002e7ab9 */ /* 0x000fe20000000a00 */
[-C--:B------:R-:W-:Y:S01]  /*67d0*/  LEA R161, R161, R52.reuse, 0x1 ;  /* 0x00000034a1a17211 */ /* 0x080fe200078e08ff */
[----:B------:R0:W-:Y:S01]  /*67e0*/  STS.U16 [R76+0x300], R79 ;  /* 0x0003004f4c007388 */ /* 0x0001e20000000400 */
[----:B------:R-:W-:Y:S02]  /*67f0*/  IADD3 R164, R101, 0x2e0, RZ ;  /* 0x000002e065a47810 */ /* 0x000fe40007ffe0ff */
[----:B------:R-:W-:-:S02]  /*6800*/  LEA R60, R163, R52, 0x1 ;  /* 0x00000034a33c7211 */ /* 0x000fc400078e08ff */
[----:B------:R-:W-:Y:S02]  /*6810*/  IADD3 R166, R101, 0x300, RZ ;  /* 0x0000030065a67810 */ /* 0x000fe40007ffe0ff */
[-C--:B------:R-:W-:Y:S02]  /*6820*/  LEA.HI.SX32 R173, R158, R101.reuse, 0x1b ;  /* 0x000000659ead7211 */ /* 0x080fe400078fdaff */
[-C--:B------:R-:W-:Y:S01]  /*6830*/  LEA R165, R165, R52.reuse, 0x1 ;  /* 0x00000034a5a57211 */ /* 0x080fe200078e08ff */
[----:B------:R1:W-:Y:S01]  /*6840*/  STS.U16 [R159+0x340], R74 ;  /* 0x0003404a9f007388 */ /* 0x0003e20000000400 */
[----:B------:R-:W-:Y:S01]  /*6850*/  IADD3 R168, R101, 0x320, RZ ;  /* 0x0000032065a87810 */ /* 0x000fe20007ffe0ff */
[----:B------:R-:W-:Y:S01]  /*6860*/  UIMAD UR58, UR58, UR46, URZ ;  /* 0x0000002e3a3a72a4 */ /* 0x000fe2000f8e023f */
[-C--:B------:R-:W-:Y:S01]  /*6870*/  LEA.HI.SX32 R175, R160, R101.reuse, 0x1b ;  /* 0x00000065a0af7211 */ /* 0x080fe200078fdaff */
[----:B------:R-:W-:Y:S01]  /*6880*/  UIADD3 UR61, UR61, UR59, URZ ;  /* 0x0000003b3d3d7290 */ /* 0x000fe2000fffe03f */
[----:B0-----:R-:W-:Y:S01]  /*6890*/  LEA R76, R167, R52, 0x1 ;  /* 0x00000034a74c7211 */ /* 0x001fe200078e08ff */
[----:B------:R0:W-:Y:S01]  /*68a0*/  STS.U16 [R161+0x380], R78 ;  /* 0x0003804ea1007388 */ /* 0x0001e20000000400 */
[----:B------:R-:W-:-:S02]  /*68b0*/  LEA.HI.SX32 R177, R162, R101, 0x1b ;  /* 0x00000065a2b17211 */ /* 0x000fc400078fdaff */
[-C--:B------:R-:W-:Y:S01]  /*68c0*/  LEA R169, R169, R52.reuse, 0x1 ;  /* 0x00000034a9a97211 */ /* 0x080fe200078e08ff */
[----:B------:R2:W-:Y:S01]  /*68d0*/  STS.U16 [R60+0x3c0], R65 ;  /* 0x0003c0413c007388 */ /* 0x0005e20000000400 */
[----:B------:R-:W-:Y:S01]  /*68e0*/  IADD3 R170, R101, 0x340, RZ ;  /* 0x0000034065aa7810 */ /* 0x000fe20007ffe0ff */
[----:B------:R-:W3:Y:S01]  /*68f0*/  MUFU.EX2 R75, R75 ;  /* 0x0000004b004b7308 */ /* 0x000ee20000000800 */
[-C--:B------:R-:W-:Y:S02]  /*6900*/  LEA.HI.SX32 R179, R164, R101.reuse, 0x1b ;  /* 0x00000065a4b37211 */ /* 0x080fe400078fdaff */
[----:B-1----:R-:W-:Y:S01]  /*6910*/  LEA R74, R171, R52, 0x1 ;  /* 0x00000034ab4a7211 */ /* 0x002fe200078e08ff */
[----:B------:R1:W-:Y:S01]  /*6920*/  STS.U16 [R165+0x400], R66 ;  /* 0x00040042a5007388 */ /* 0x0003e20000000400 */
[----:B------:R-:W-:Y:S02]  /*6930*/  IADD3 R172, R101, 0x360, RZ ;  /* 0x0000036065ac7810 */ /* 0x000fe40007ffe0ff */
[----:B------:R-:W-:-:S02]  /*6940*/  LEA.HI.SX32 R181, R166, R101, 0x1b ;  /* 0x00000065a6b57211 */ /* 0x000fc400078fdaff */
[-C--:B0-----:R-:W-:Y:S01]  /*6950*/  LEA R78, R173, R52.reuse, 0x1 ;  /* 0x00000034ad4e7211 */ /* 0x081fe200078e08ff */
[----:B------:R-:W-:Y:S01]  /*6960*/  STS.U16 [R76+0x440], R67 ;  /* 0x000440434c007388 */ /* 0x000fe20000000400 */
[----:B------:R-:W-:Y:S01]  /*6970*/  IADD3 R174, R101, 0x380, RZ ;  /* 0x0000038065ae7810 */ /* 0x000fe20007ffe0ff */
[----:B------:R-:W-:Y:S01]  /*6980*/  UIMAD UR47, UR7, UR47, UR58 ;  /* 0x0000002f072f72a4 */ /* 0x000fe2000f8e023a */
[-C--:B------:R-:W-:Y:S01]  /*6990*/  LEA.HI.SX32 R183, R168, R101.reuse, 0x1b ;  /* 0x00000065a8b77211 */ /* 0x080fe200078fdaff */
[----:B------:R-:W-:Y:S01]  /*69a0*/  UIMAD.WIDE.U32 UR60, UR7, UR46, UR60 ;  /* 0x0000002e073c72a5 */ /* 0x000fe2000f8e003c */
[-C--:B------:R-:W-:Y:S01]  /*69b0*/  LEA R175, R175, R52.reuse, 0x1 ;  /* 0x00000034afaf7211 */ /* 0x080fe200078e08ff */
[----:B------:R0:W-:Y:S01]  /*69c0*/  STS.U16 [R169+0x480], R68 ;  /* 0x00048044a9007388 */ /* 0x0001e20000000400 */
[-C--:B--2---:R-:W-:Y:S02]  /*69d0*/  LEA R60, R177, R52.reuse, 0x1 ;  /* 0x00000034b13c7211 */ /* 0x084fe400078e08ff */
[----:B------:R-:W-:Y:S01]  /*69e0*/  LEA.HI.SX32 R185, R170, R101, 0x1b ;  /* 0x00000065aab97211 */ /* 0x000fe200078fdaff */
[----:B------:R2:W-:Y:S01]  /*69f0*/  STS.U16 [R74+0x4c0], R69 ;  /* 0x0004c0454a007388 */ /* 0x0005e20000000400 */
[----:B-1----:R-:W-:-:S02]  /*6a00*/  LEA R66, R179, R52, 0x1 ;  /* 0x00000034b3427211 */ /* 0x002fc400078e08ff */
[----:B------:R-:W-:Y:S01]  /*6a10*/  IADD3 R176, R101, 0x3a0, RZ ;  /* 0x000003a065b07810 */ /* 0x000fe20007ffe0ff */
[----:B------:R-:W-:Y:S01]  /*6a20*/  STS.U16 [R78+0x500], R71 ;  /* 0x000500474e007388 */ /* 0x000fe20000000400 */
[-C--:B------:R-:W-:Y:S02]  /*6a30*/  LEA.HI.SX32 R187, R172, R101.reuse, 0x1b ;  /* 0x00000065acbb7211 */ /* 0x080fe400078fdaff */
[-C--:B------:R-:W-:Y:S01]  /*6a40*/  LEA R181, R181, R52.reuse, 0x1 ;  /* 0x00000034b5b57211 */ /* 0x080fe200078e08ff */
[----:B------:R-:W-:Y:S01]  /*6a50*/  STS.U16 [R175+0x540], R72 ;  /* 0x00054048af007388 */ /* 0x000fe20000000400 */
[----:B------:R-:W-:Y:S01]  /*6a60*/  IADD3 R178, R101, 0x3c0, RZ ;  /* 0x000003c065b27810 */ /* 0x000fe20007ffe0ff */
[----:B------:R-:W-:Y:S01]  /*6a70*/  UIADD3 UR47, UR61, UR47, URZ ;  /* 0x0000002f3d2f7290 */ /* 0x000fe2000fffe03f */
[----:B------:R-:W-:Y:S01]  /*6a80*/  LEA.HI.SX32 R105, R174, R101, 0x1b ;  /* 0x00000065ae697211 */ /* 0x000fe200078fdaff */
[----:B------:R-:W-:Y:S01]  /*6a90*/  ULEA UR46, UP0, UR60, UR44, 0x3 ;  /* 0x0000002c3c2e7291 */ /* 0x000fe2000f80183f */
[-C--:B0-----:R-:W-:Y:S01]  /*6aa0*/  LEA R68, R183, R52.reuse, 0x1 ;  /* 0x00000034b7447211 */ /* 0x081fe200078e08ff */
[----:B------:R-:W-:Y:S01]  /*6ab0*/  MUFU.SIN R142, R103 ;  /* 0x00000067008e7308 */ /* 0x000fe20000000400 */
[----:B------:R-:W-:Y:S01]  /*6ac0*/  IADD3 R180, R101, 0x3e0, RZ ;  /* 0x000003e065b47810 */ /* 0x000fe20007ffe0ff */
[----:B------:R-:W-:Y:S01]  /*6ad0*/  STS.U16 [R60+0x580], R73 ;  /* 0x000580493c007388 */ /* 0x000fe20000000400 */
[----:B------:R-:W-:-:S02]  /*6ae0*/  LEA R185, R185, R52, 0x1 ;  /* 0x00000034b9b97211 */ /* 0x000fc400078e08ff */
[-C--:B------:R-:W-:Y:S01]  /*6af0*/  LEA R187, R187, R52.reuse, 0x1 ;  /* 0x00000034bbbb7211 */ /* 0x080fe200078e08ff */
[----:B------:R-:W-:Y:S01]  /*6b00*/  STS.U16 [R66+0x5c0], R77 ;  /* 0x0005c04d42007388 */ /* 0x000fe20000000400 */
[----:B------:R-:W-:Y:S01]  /*6b10*/  LEA R61, R80, R61, 0x5 ;  /* 0x0000003d503d7211 */ /* 0x000fe200078e28ff */
[----:B------:R0:W-:Y:S01]  /*6b20*/  MUFU.COS R143, R103 ;  /* 0x00000067008f7308 */ /* 0x0001e20000000000 */
[----:B------:R-:W-:Y:S01]  /*6b30*/  LEA R105, R105, R52, 0x1 ;  /* 0x0000003469697211 */ /* 0x000fe200078e08ff */
[----:B------:R-:W-:Y:S01]  /*6b40*/  STS.U16 [R181+0x600], R84 ;  /* 0x00060054b5007388 */ /* 0x000fe20000000400 */
[----:B------:R-:W-:Y:S01]  /*6b50*/  ULEA.HI.X UR60, UR60, UR45, UR47, 0x3, UP0 ;  /* 0x0000002d3c3c7291 */ /* 0x000fe200080f1c2f */
[----:B------:R-:W-:Y:S01]  /*6b60*/  FMUL.FTZ R91, R37, UR57 ;  /* 0x00000039255b7c20 */ /* 0x000fe20008410000 */
[----:B--2---:R-:W-:Y:S01]  /*6b70*/  FMUL.FTZ R69, R45, R62 ;  /* 0x0000003e2d457220 */ /* 0x004fe20000410000 */
[----:B------:R1:W-:Y:S02]  /*6b80*/  STS.U16 [R68+0x640], R83 ;  /* 0x0006405344007388 */ /* 0x0003e40000000400 */
[----:B------:R-:W-:Y:S01]  /*6b90*/  MUFU.SIN R140, R99 ;  /* 0x00000063008c7308 */ /* 0x000fe20000000400 */
[----:B0-----:R-:W-:Y:S01]  /*6ba0*/  LEA.HI.SX32 R103, R176, R101, 0x1b ;  /* 0x00000065b0677211 */ /* 0x001fe200078fdaff */
[----:B------:R-:W-:Y:S01]  /*6bb0*/  STS.U16 [R185+0x680], R88 ;  /* 0x00068058b9007388 */ /* 0x000fe20000000400 */
[----:B------:R-:W-:-:S05]  /*6bc0*/  LEA.HI.SX32 R61, R61, R61, 0x1b ;  /* 0x0000003d3d3d7211 */ /* 0x000fca00078fdaff */
[----:B------:R0:W-:Y:S01]  /*6bd0*/  MUFU.COS R141, R99 ;  /* 0x00000063008d7308 */ /* 0x0001e20000000000 */
[----:B-1----:R-:W-:Y:S01]  /*6be0*/  FMUL.FTZ R68, R46, R62 ;  /* 0x0000003e2e447220 */ /* 0x002fe20000410000 */
[-C--:B------:R-:W-:Y:S01]  /*6bf0*/  LEA R103, R103, R52.reuse, 0x1 ;  /* 0x0000003467677211 */ /* 0x080fe200078e08ff */
[----:B------:R-:W-:Y:S01]  /*6c00*/  STS.U16 [R187+0x6c0], R86 ;  /* 0x0006c056bb007388 */ /* 0x000fe20000000400 */
[-C--:B0-----:R-:W-:Y:S02]  /*6c10*/  LEA.HI.SX32 R99, R178, R101.reuse, 0x1b ;  /* 0x00000065b2637211 */ /* 0x081fe400078fdaff */
[----:B------:R-:W-:Y:S01]  /*6c20*/  LEA.HI.SX32 R101, R180, R101, 0x1b ;  /* 0x00000065b4657211 */ /* 0x000fe200078fdaff */
[----:B------:R0:W-:Y:S01]  /*6c30*/  STS.U16 [R105+0x700], R64 ;  /* 0x0007004069007388 */ /* 0x0001e20000000400 */
[-C--:B------:R-:W-:Y:S01]  /*6c40*/  LEA R60, R99, R52.reuse, 0x1 ;  /* 0x00000034633c7211 */ /* 0x080fe200078e08ff */
[----:B------:R-:W-:Y:S01]  /*6c50*/  FMUL.RZ R91, R91, 0.15915493667125701904 ;  /* 0x3e22f9835b5b7820 */ /* 0x000fe2000040c000 */
[-C--:B------:R-:W-:Y:S01]  /*6c60*/  LEA R101, R101, R52.reuse, 0x1 ;  /* 0x0000003465657211 */ /* 0x080fe200078e08ff */
[----:B------:R1:W-:Y:S01]  /*6c70*/  MUFU.EX2 R71, R68 ;  /* 0x0000004400477308 */ /* 0x0003e20000000800 */
[----:B------:R-:W-:Y:S01]  /*6c80*/  LEA R61, R61, R52, 0x1 ;  /* 0x000000343d3d7211 */ /* 0x000fe200078e08ff */
[----:B------:R-:W-:Y:S01]  /*6c90*/  STS.U16 [R103+0x740], R96 ;  /* 0x0007406067007388 */ /* 0x000fe20000000400 */
[C---:B---3--:R-:W-:Y:S01]  /*6ca0*/  FMUL.FTZ R126, R75.reuse, R126 ;  /* 0x0000007e4b7e7220 */ /* 0x048fe20000410000 */
[----:B------:R-:W-:Y:S01]  /*6cb0*/  FMUL.FTZ R127, R75, R127 ;  /* 0x0000007f4b7f7220 */ /* 0x000fe20000410000 */
[----:B------:R-:W-:-:S03]  /*6cc0*/  LEA R63, R63, R52, 0x3 ;  /* 0x000000343f3f7211 */ /* 0x000fc600078e18ff */
[----:B0-----:R0:W-:Y:S01]  /*6cd0*/  MUFU.EX2 R64, R69 ;  /* 0x0000004500407308 */ /* 0x0011e20000000800 */
[----:B-1----:R-:W-:Y:S01]  /*6ce0*/  MOV R68, UR46 ;  /* 0x0000002e00447c02 */ /* 0x002fe20008000f00 */
[----:B------:R1:W-:Y:S04]  /*6cf0*/  STS.U16 [R60+0x780], R95 ;  /* 0x0007805f3c007388 */ /* 0x0003e80000000400 */
[----:B------:R2:W-:Y:S01]  /*6d00*/  STS.U16 [R101+0x7c0], R94 ;  /* 0x0007c05e65007388 */ /* 0x0005e20000000400 */
[----:B------:R-:W-:Y:S01]  /*6d10*/  NOP ;  /* 0x0000000000007918 */ /* 0x000fe20000000000 */
[----:B0-----:R-:W-:Y:S01]  /*6d20*/  MOV R69, UR60 ;  /* 0x0000003c00457c02 */ /* 0x001fe20008000f00 */
[----:B------:R-:W-:Y:S01]  /*6d30*/  MUFU.SIN R134, R104 ;  /* 0x0000006800867308 */ /* 0x000fe20000000400 */
[----:B------:R2:W0:Y:S04]  /*6d40*/  LDS.U16 R103, [R61+0x2] ;  /* 0x000002003d677984 */ /* 0x0004280000000400 */
[----:B------:R2:W3:Y:S03]  /*6d50*/  LDS.U16 R100, [R61+0x4] ;  /* 0x000004003d647984 */ /* 0x0004e60000000400 */
[----:B------:R4:W-:Y:S01]  /*6d60*/  MUFU.COS R135, R104 ;  /* 0x0000006800877308 */ /* 0x0009e20000000000 */
[----:B------:R2:W0:Y:S04]  /*6d70*/  LDS.U16 R101, [R61+0x6] ;  /* 0x000006003d657984 */ /* 0x0004280000000400 */
[----:B------:R2:W0:Y:S03]  /*6d80*/  LDS.U16 R98, [R61+0x8] ;  /* 0x000008003d627984 */ /* 0x0004260000000400 */
[----:B------:R-:W-:Y:S01]  /*6d90*/  MUFU.SIN R130, R91 ;  /* 0x0000005b00827308 */ /* 0x000fe20000000400 */
[----:B----4-:R2:W4:Y:S04]  /*6da0*/  LDS.U16 R104, [R61] ;  /* 0x000000003d687984 */ /* 0x0105280000000400 */
[----:B------:R2:W0:Y:S03]  /*6db0*/  LDS.U16 R97, [R61+0xa] ;  /* 0x00000a003d617984 */ /* 0x0004260000000400 */
[----:B------:R1:W-:Y:S01]  /*6dc0*/  MUFU.COS R131, R91 ;  /* 0x0000005b00837308 */ /* 0x0003e20000000000 */
[----:B------:R2:W0:Y:S04]  /*6dd0*/  LDS.U16 R94, [R61+0xc] ;  /* 0x00000c003d5e7984 */ /* 0x0004280000000400 */
[----:B------:R2:W0:Y:S04]  /*6de0*/  LDS.U16 R95, [R61+0xe] ;  /* 0x00000e003d5f7984 */ /* 0x0004280000000400 */
[----:B------:R2:W0:Y:S04]  /*6df0*/  LDS.U16 R93, [R61+0x10] ;  /* 0x000010003d5d7984 */ /* 0x0004280000000400 */
[----:B------:R2:W0:Y:S04]  /*6e00*/  LDS.U16 R92, [R61+0x12] ;  /* 0x000012003d5c7984 */ /* 0x0004280000000400 */
[----:B------:R2:W0:Y:S04]  /*6e10*/  LDS.U16 R90, [R61+0x14] ;  /* 0x000014003d5a7984 */ /* 0x0004280000000400 */
[----:B-1----:R2:W1:Y:S04]  /*6e20*/  LDS.U16 R91, [R61+0x16] ;  /* 0x000016003d5b7984 */ /* 0x0024680000000400 */
        /* <DEDUP_REMOVED lines=20> */
[----:B------:R2:W-:Y:S04]  /*6f70*/  STS.64 [R63+0x7780], R126 ;  /* 0x0077807e3f007388 */ /* 0x0005e80000000a00 */
[----:B------:R-:W5:Y:S01]  /*6f80*/  LDG.E.64 R68, desc[UR20][R68.64] ;  /* 0x0000001444447981 */ /* 0x000f62000c1e1b00 */
[C---:B------:R-:W-:Y:S01]  /*6f90*/  ISETP.NE.AND P1, PT, R81.reuse, 0x7f, PT ;  /* 0x0000007f5100780c */ /* 0x040fe20003f25270 */
[----:B------:R-:W-:Y:S08]  /*6fa0*/  MUFU.SIN R132, R106 ;  /* 0x0000006a00847308 */ /* 0x000ff00000000400 */
[----:B------:R3:W-:Y:S04]  /*6fb0*/  MUFU.COS R133, R106 ;  /* 0x0000006a00857308 */ /* 0x0007e80000000000 */
[----:B---3--:R-:W-:Y:S01]  /*6fc0*/  @P1 LEA R106, R81, R52, 0x3 ;  /* 0x00000034516a1211 */ /* 0x008fe200078e18ff */
[----:B------:R-:W-:Y:S01]  /*6fd0*/  BAR.SYNC.DEFER_BLOCKING 0x0 ;  /* 0x0000000000007b1d */ /* 0x000fe20000010000 */
[-C--:B------:R-:W-:Y:S01]  /*6fe0*/  FMUL.FTZ R79, R50, R62.reuse ;  /* 0x0000003e324f7220 */ /* 0x080fe20000410000 */
[-C--:B------:R-:W-:Y:S01]  /*6ff0*/  FMUL.FTZ R65, R49, R62.reuse ;  /* 0x0000003e31417220 */ /* 0x080fe20000410000 */
[-C--:B------:R-:W-:Y:S01]  /*7000*/  FMUL.FTZ R67, R48, R62.reuse ;  /* 0x0000003e30437220 */ /* 0x080fe20000410000 */
[-C--:B------:R-:W-:Y:S01]  /*7010*/  FMUL.FTZ R66, R47, R62.reuse ;  /* 0x0000003e2f427220 */ /* 0x080fe20000410000 */
[-C--:B------:R-:W-:Y:S01]  /*7020*/  FMUL.FTZ R72, R44, R62.reuse ;  /* 0x0000003e2c487220 */ /* 0x080fe20000410000 */
[-C--:B------:R-:W-:Y:S01]  /*7030*/  FMUL.FTZ R60, R43, R62.reuse ;  /* 0x0000003e2b3c7220 */ /* 0x080fe20000410000 */
[----:B------:R-:W3:Y:S01]  /*7040*/  @P1 LDS.64 R106, [R106+0x8788] ;  /* 0x008788006a6a1984 */ /* 0x000ee20000000a00 */
[----:B------:R-:W4:Y:S08]  /*7050*/  MUFU.EX2 R79, R79 ;  /* 0x0000004f004f7308 */ /* 0x000f300000000800 */
[----:B------:R2:W0:Y:S08]  /*7060*/  MUFU.COS R129, R70 ;  /* 0x0000004600817308 */ /* 0x0004300000000000 */
[----:B------:R-:W0:Y:S08]  /*7070*/  MUFU.EX2 R65, R65 ;  /* 0x0000004100417308 */ /* 0x000e300000000800 */
[----:B------:R-:W0:Y:S08]  /*7080*/  MUFU.EX2 R67, R67 ;  /* 0x0000004300437308 */ /* 0x000e300000000800 */
[----:B------:R-:W0:Y:S08]  /*7090*/  MUFU.EX2 R66, R66 ;  /* 0x0000004200427308 */ /* 0x000e300000000800 */
[----:B------:R-:W0:Y:S08]  /*70a0*/  MUFU.EX2 R72, R72 ;  /* 0x0000004800487308 */ /* 0x000e300000000800 */
[----:B------:R-:W0:Y:S01]  /*70b0*/  MUFU.EX2 R60, R60 ;  /* 0x0000003c003c7308 */ /* 0x000e220000000800 */
[----:B------:R-:W-:Y:S01]  /*70c0*/  BSSY B0, `(.L_x_1663) ;  /* 0x0000010000007945 */ /* 0x000fe20003800000 */
[----:B------:R-:W-:Y:S01]  /*70d0*/  FMUL.FTZ R73, R42, R62 ;  /* 0x0000003e2a497220 */ /* 0x000fe20000410000 */
[----:B----4-:R-:W-:-:S02]  /*70e0*/  FMUL.FTZ R157, R79, R157 ;  /* 0x0000009d4f9d7220 */ /* 0x010fc40000410000 */
[----:B-123--:R-:W-:Y:S05]  /*70f0*/  @P1 BRA `(.L_x_1664) ;  /* 0x0000000000301947 */ /* 0x00efea0003800000 */
[----:B------:R-:W1:Y:S01]  /*7100*/  LDC R61, c[0x0][0x224] ;  /* 0x00008900ff3d7b82 */ /* 0x000e620000000800 */
[----:B------:R-:W-:Y:S01]  /*7110*/  HFMA2.MMA R106, -RZ, RZ, 1.875, 0 ;  /* 0x3f800000ff6a7435 */ /* 0x000fe200000001ff */
[----:B------:R-:W-:Y:S02]  /*7120*/  MOV R107, RZ ;  /* 0x000000ff006b7202 */ /* 0x000fe40000000f00 */
[----:B-1----:R-:W-:-:S13]  /*7130*/  ISETP.NE.AND P1, PT, R61, UR10, PT ;  /* 0x0000000a3d007c0c */ /* 0x002fda000bf25270 */
        /* <DEDUP_REMOVED lines=8> */
.L_x_1664:
[----:B------:R-:W-:Y:S05]  /*71c0*/  BSYNC B0 ;  /* 0x0000000000007941 */ /* 0x000fea0003800000 */
.L_x_1663:
[----:B------:R-:W3:Y:S04]  /*71d0*/  LDL R85, [R1+0x18] ;  /* 0x0000180001557983 */ /* 0x000ee80000100800 */
[----:B------:R-:W4:Y:S04]  /*71e0*/  LDL R84, [R1+0x14] ;  /* 0x0000140001547983 */ /* 0x000f280000100800 */
[----:B------:R-:W2:Y:S01]  /*71f0*/  LDL R83, [R1+0x10] ;  /* 0x0000100001537983 */ /* 0x000ea20000100800 */
[----:B------:R-:W1:Y:S01]  /*7200*/  MUFU.EX2 R73, R73 ;  /* 0x0000004900497308 */ /* 0x000e620000000800 */
[----:B------:R-:W-:Y:S01]  /*7210*/  UISETP.GE.AND UP0, UPT, UR10, 0x2, UPT ;  /* 0x000000020a00788c */ /* 0x000fe2000bf06270 */
[----:B------:R-:W-:Y:S01]  /*7220*/  FMUL.FTZ R156, R79, R156 ;  /* 0x0000009c4f9c7220 */ /* 0x000fe20000410000 */
[C---:B0-----:R-:W-:Y:S01]  /*7230*/  FMUL.FTZ R155, R65.reuse, R155 ;  /* 0x0000009b419b7220 */ /* 0x041fe20000410000 */
[----:B------:R-:W-:Y:S01]  /*7240*/  FMUL.FTZ R154, R65, R154 ;  /* 0x0000009a419a7220 */ /* 0x000fe20000410000 */
[C---:B------:R-:W-:Y:S01]  /*7250*/  FMUL.FTZ R145, R72.reuse, R145 ;  /* 0x0000009148917220 */ /* 0x040fe20000410000 */
[C---:B------:R-:W-:Y:S01]  /*7260*/  FMUL.FTZ R65, R127.reuse, R156 ;  /* 0x0000009c7f417220 */ /* 0x040fe20000410000 */
[----:B------:R-:W-:Y:S01]  /*7270*/  PLOP3.LUT P1, PT, PT, PT, UP0, 0x80, 0x0 ;  /* 0x000000000000781c */ /* 0x000fe20003f2f008 */
[----:B------:R-:W-:Y:S01]  /*7280*/  MUFU.SIN R75, R70 ;  /* 0x00000046004b7308 */ /* 0x000fe20000000400 */
[----:B------:R-:W-:Y:S01]  /*7290*/  FMUL.FTZ R144, R72, R144 ;  /* 0x0000009048907220 */ /* 0x000fe20000410000 */
[----:B------:R-:W-:Y:S01]  /*72a0*/  FMUL.FTZ R72, R126, R156 ;  /* 0x0000009c7e487220 */ /* 0x000fe20000410000 */
[----:B------:R-:W-:Y:S01]  /*72b0*/  ISETP.NE.OR P1, PT, R248, RZ, !P1 ;  /* 0x000000fff800720c */ /* 0x000fe20004f25670 */
[----:B------:R-:W-:Y:S01]  /*72c0*/  FMUL.FTZ R63, R40, R62 ;  /* 0x0000003e283f7220 */ /* 0x000fe20000410000 */
[----:B------:R-:W-:Y:S01]  /*72d0*/  FFMA.FTZ R65, R126, R157, -R65 ;  /* 0x0000009d7e417223 */ /* 0x000fe20000010841 */
[C---:B------:R-:W-:Y:S01]  /*72e0*/  FMUL.FTZ R151, R66.reuse, R151 ;  /* 0x0000009742977220 */ /* 0x040fe20000410000 */
[----:B------:R-:W-:Y:S01]  /*72f0*/  FMUL.FTZ R150, R66, R150 ;  /* 0x0000009642967220 */ /* 0x000fe20000410000 */
[----:B------:R-:W-:Y:S01]  /*7300*/  FFMA.FTZ R72, R127, R157, R72 ;  /* 0x0000009d7f487223 */ /* 0x000fe20000010048 */
[C---:B-1----:R-:W-:Y:S01]  /*7310*/  FMUL.FTZ R141, R73.reuse, R141 ;  /* 0x0000008d498d7220 */ /* 0x042fe20000410000 */
[----:B------:R-:W-:Y:S01]  /*7320*/  FMUL.FTZ R140, R73, R140 ;  /* 0x0000008c498c7220 */ /* 0x000fe20000410000 */
[----:B------:R-:W-:Y:S01]  /*7330*/  FMUL.FTZ R73, R36, R62 ;  /* 0x0000003e24497220 */ /* 0x000fe20000410000 */
[----:B------:R0:W-:Y:S01]  /*7340*/  MUFU.EX2 R66, R63 ;  /* 0x0000003f00427308 */ /* 0x0001e20000000800 */
[----:B------:R-:W-:Y:S01]  /*7350*/  FMUL.FTZ R74, R154, R72 ;  /* 0x000000489a4a7220 */ /* 0x000fe20000410000 */
[C---:B------:R-:W-:Y:S01]  /*7360*/  FMUL.FTZ R152, R67.reuse, R152 ;  /* 0x0000009843987220 */ /* 0x040fe20000410000 */
[----:B------:R-:W-:Y:S01]  /*7370*/  FMUL.FTZ R153, R67, R153 ;  /* 0x0000009943997220 */ /* 0x000fe20000410000 */
[----:B------:R-:W1:Y:S01]  /*7380*/  @!P1 LDC R78, c[0x0][0x21c] ;  /* 0x00008700ff4e9b82 */ /* 0x000e620000000800 */
[----:B------:R-:W-:Y:S01]  /*7390*/  FFMA.FTZ R74, R155, R65, -R74 ;  /* 0x000000419b4a7223 */ /* 0x000fe2000001084a */
[----:B------:R-:W-:Y:S01]  /*73a0*/  FMUL.FTZ R61, R41, R62 ;  /* 0x0000003e293d7220 */ /* 0x000fe20000410000 */
[----:B------:R-:W-:Y:S01]  /*73b0*/  FMUL.FTZ R147, R64, R147 ;  /* 0x0000009340937220 */ /* 0x000fe20000410000 */
[----:B------:R-:W0:Y:S02]  /*73c0*/  MUFU.EX2 R128, R73 ;  /* 0x0000004900807308 */ /* 0x000e240000000800 */
[----:B0-----:R-:W-:Y:S01]  /*73d0*/  FMUL.FTZ R63, R154, R65 ;  /* 0x000000419a3f7220 */ /* 0x001fe20000410000 */
[----:B------:R-:W-:Y:S01]  /*73e0*/  FMUL.FTZ R65, R152, R74 ;  /* 0x0000004a98417220 */ /* 0x000fe20000410000 */
[----:B------:R-:W-:Y:S01]  /*73f0*/  FMUL.FTZ R146, R64, R146 ;  /* 0x0000009240927220 */ /* 0x000fe20000410000 */
[----:B------:R-:W-:Y:S01]  /*7400*/  FMUL.FTZ R64, R39, R62 ;  /* 0x0000003e27407220 */ /* 0x000fe20000410000 */
[----:B------:R-:W-:Y:S01]  /*7410*/  FFMA.FTZ R72, R155, R72, R63 ;  /* 0x000000489b487223 */ /* 0x000fe2000001003f */
[----:B------:R-:W-:Y:S01]  /*7420*/  MOV R63, UR10 ;  /* 0x0000000a003f7c02 */ /* 0x000fe20008000f00 */
[----:B------:R-:W-:Y:S01]  /*7430*/  FMUL.FTZ R148, R71, R148 ;  /* 0x0000009447947220 */ /* 0x000fe20000410000 */
[----:B------:R-:W0:Y:S01]  /*7440*/  MUFU.EX2 R61, R61 ;  /* 0x0000003d003d7308 */ /* 0x000e220000000800 */
[----:B------:R-:W-:Y:S01]  /*7450*/  FMUL.FTZ R76, R152, R72 ;  /* 0x00000048984c7220 */ /* 0x000fe20000410000 */
[----:B------:R-:W-:Y:S01]  /*7460*/  @!P1 IADD3 R63, R63, -0x2, RZ ;  /* 0xfffffffe3f3f9810 */ /* 0x000fe20007ffe0ff */
[C---:B------:R-:W-:Y:S01]  /*7470*/  FMUL.FTZ R143, R60.reuse, R143 ;  /* 0x0000008f3c8f7220 */ /* 0x040fe20000410000 */
[----:B------:R-:W-:Y:S01]  /*7480*/  FMUL.FTZ R142, R60, R142 ;  /* 0x0000008e3c8e7220 */ /* 0x000fe20000410000 */
[C---:B------:R-:W-:Y:S01]  /*7490*/  FFMA.FTZ R76, R153.reuse, R74, -R76 ;  /* 0x0000004a994c7223 */ /* 0x040fe2000001084c */
[----:B------:R-:W-:Y:S01]  /*74a0*/  FFMA.FTZ R74, R153, R72, R65 ;  /* 0x00000048994a7223 */ /* 0x000fe20000010041 */
[----:B------:R-:W-:Y:S01]  /*74b0*/  FMUL.FTZ R60, R38, R62 ;  /* 0x0000003e263c7220 */ /* 0x000fe20000410000 */
[----:B------:R0:W0:Y:S01]  /*74c0*/  MUFU.EX2 R67, R64 ;  /* 0x0000004000437308 */ /* 0x0000220000000800 */
[C---:B------:R-:W-:Y:S01]  /*74d0*/  FMUL.FTZ R129, R128.reuse, R129 ;  /* 0x0000008180817220 */ /* 0x040fe20000410000 */
[----:B------:R-:W-:Y:S01]  /*74e0*/  FMUL.FTZ R128, R128, R75 ;  /* 0x0000004b80807220 */ /* 0x000fe20000410000 */
[----:B------:R-:W-:Y:S01]  /*74f0*/  FMUL.FTZ R137, R66, R137 ;  /* 0x0000008942897220 */ /* 0x000fe20000410000 */
[----:B------:R-:W2:Y:S01]  /*7500*/  LDL R75, [R1+0xc] ;  /* 0x00000c00014b7983 */ /* 0x000ea20000100800 */
[----:B-1----:R-:W-:-:S02]  /*7510*/  @!P1 IMAD R65, R63, R78, UR7 ;  /* 0x000000073f419e24 */ /* 0x002fc4000f8e024e */
[----:B------:R-:W-:Y:S01]  /*7520*/  FMUL.FTZ R78, R150, R76 ;  /* 0x0000004c964e7220 */ /* 0x000fe20000410000 */
[----:B------:R-:W-:Y:S01]  /*7530*/  FMUL.FTZ R136, R66, R136 ;  /* 0x0000008842887220 */ /* 0x000fe20000410000 */
[----:B------:R-:W-:Y:S01]  /*7540*/  FMUL.FTZ R149, R71, R149 ;  /* 0x0000009547957220 */ /* 0x000fe20000410000 */
[----:B------:R-:W-:Y:S01]  /*7550*/  HFMA2.MMA R82, -RZ, RZ, 0, 9.5367431640625e-07 ;  /* 0x00000010ff527435 */ /* 0x000fe200000001ff */
[-C--:B------:R-:W-:Y:S01]  /*7560*/  FFMA.FTZ R78, R151, R74.reuse, R78 ;  /* 0x0000004a974e7223 */ /* 0x080fe2000001004e */
[----:B------:R-:W-:Y:S01]  /*7570*/  FMUL.FTZ R74, R150, R74 ;  /* 0x0000004a964a7220 */ /* 0x000fe20000410000 */
[----:B------:R1:W1:Y:S01]  /*7580*/  MUFU.EX2 R71, R60 ;  /* 0x0000003c00477308 */ /* 0x0002620000000800 */
[----:B0-----:R-:W-:Y:S01]  /*7590*/  FMUL.FTZ R64, R37, R62 ;  /* 0x0000003e25407220 */ /* 0x001fe20000410000 */
[C---:B------:R-:W-:Y:S01]  /*75a0*/  FMUL.FTZ R66, R148.reuse, R78 ;  /* 0x0000004e94427220 */ /* 0x040fe20000410000 */
[----:B------:R-:W-:Y:S01]  /*75b0*/  FFMA.FTZ R74, R151, R76, -R74 ;  /* 0x0000004c974a7223 */ /* 0x000fe2000001084a */
[C---:B------:R-:W-:Y:S01]  /*75c0*/  FMUL.FTZ R139, R61.reuse, R139 ;  /* 0x0000008b3d8b7220 */ /* 0x040fe20000410000 */
[----:B------:R-:W-:Y:S01]  /*75d0*/  FMUL.FTZ R138, R61, R138 ;  /* 0x0000008a3d8a7220 */ /* 0x000fe20000410000 */
[----:B------:R-:W-:Y:S01]  /*75e0*/  MOV R61, RZ ;  /* 0x000000ff003d7202 */ /* 0x000fe20000000f00 */
[-C--:B------:R-:W-:Y:S01]  /*75f0*/  FMUL.FTZ R77, R148, R74.reuse ;  /* 0x0000004a944d7220 */ /* 0x080fe20000410000 */
[C---:B------:R-:W-:Y:S01]  /*7600*/  FFMA.FTZ R66, R149.reuse, R74, -R66 ;  /* 0x0000004a95427223 */ /* 0x040fe20000010842 */
[----:B-1----:R-:W-:Y:S01]  /*7610*/  HFMA2.MMA R60, -RZ, RZ, 1.875, 0 ;  /* 0x3f800000ff3c7435 */ /* 0x002fe200000001ff */
[----:B------:R0:W1:Y:S01]  /*7620*/  MUFU.EX2 R72, R64 ;  /* 0x0000004000487308 */ /* 0x0000620000000800 */
[----:B------:R-:W-:Y:S01]  /*7630*/  FFMA.FTZ R77, R149, R78, R77 ;  /* 0x0000004e954d7223 */ /* 0x000fe2000001004d */
[C---:B------:R-:W-:Y:S01]  /*7640*/  FMUL.FTZ R74, R146.reuse, R66 ;  /* 0x00000042924a7220 */ /* 0x040fe20000410000 */
[----:B------:R-:W-:Y:S01]  /*7650*/  CS2R R62, SRZ ;  /* 0x00000000003e7805 */ /* 0x000fe2000001ff00 */
[C---:B------:R-:W-:Y:S01]  /*7660*/  FMUL.FTZ R135, R67.reuse, R135 ;  /* 0x0000008743877220 */ /* 0x040fe20000410000 */
[----:B------:R-:W-:Y:S01]  /*7670*/  FMUL.FTZ R134, R67, R134 ;  /* 0x0000008643867220 */ /* 0x000fe20000410000 */
[-C--:B------:R-:W-:Y:S01]  /*7680*/  FMUL.FTZ R67, R146, R77.reuse ;  /* 0x0000004d92437220 */ /* 0x080fe20000410000 */
[----:B------:R-:W-:Y:S01]  /*7690*/  FFMA.FTZ R74, R147, R77, R74 ;  /* 0x0000004d934a7223 */ /* 0x000fe2000001004a */
[----:B0-----:R-:W-:-:S04]  /*76a0*/  @!P1 IMAD.WIDE R64, R65, R82, UR22 ;  /* 0x0000001641409e25 */ /* 0x001fc8000f8e0252 */
[----:B------:R-:W-:Y:S01]  /*76b0*/  FFMA.FTZ R67, R147, R66, -R67 ;  /* 0x0000004293437223 */ /* 0x000fe20000010843 */
[----:B------:R-:W-:Y:S01]  /*76c0*/  HADD2.F32 R104, -RZ, R104.H0_H0 ;  /* 0x20000068ff687230 */ /* 0x000fe20000004100 */
[----:B------:R0:W5:Y:S01]  /*76d0*/  @!P1 LDG.E.128 R60, desc[UR20][R64.64] ;  /* 0x00000014403c9981 */ /* 0x000162000c1e1d00 */
[----:B------:R-:W-:Y:S02]  /*76e0*/  HADD2.F32 R103, -RZ, R103.H0_H0 ;  /* 0x20000067ff677230 */ /* 0x000fe40000004100 */
[C---:B------:R-:W-:Y:S01]  /*76f0*/  FMUL.FTZ R133, R71.reuse, R133 ;  /* 0x0000008547857220 */ /* 0x040fe20000410000 */
[----:B------:R-:W-:Y:S01]  /*7700*/  FMUL.FTZ R132, R71, R132 ;  /* 0x0000008447847220 */ /* 0x000fe20000410000 */
[----:B------:R-:W-:Y:S01]  /*7710*/  FMUL.FTZ R227, R51, R104 ;  /* 0x0000006833e37220 */ /* 0x000fe20000410000 */
[----:B------:R-:W-:Y:S01]  /*7720*/  FMUL.FTZ R71, R144, R67 ;  /* 0x0000004390477220 */ /* 0x000fe20000410000 */
[----:B------:R-:W-:Y:S02]  /*7730*/  HADD2.F32 R101, -RZ, R101.H0_H0 ;  /* 0x20000065ff657230 */ /* 0x000fe40000004100 */
[----:B-1----:R-:W-:Y:S01]  /*7740*/  FMUL.FTZ R131, R72, R131 ;  /* 0x0000008348837220 */ /* 0x002fe20000410000 */
[----:B------:R-:W-:-:S02]  /*7750*/  HADD2.F32 R100, -RZ, R100.H0_H0 ;  /* 0x20000064ff647230 */ /* 0x000fc40000004100 */
[----:B------:R-:W-:Y:S01]  /*7760*/  FMUL.FTZ R130, R72, R130 ;  /* 0x0000008248827220 */ /* 0x000fe20000410000 */
[----:B0-----:R-:W-:Y:S01]  /*7770*/  FMUL.FTZ R64, R144, R74 ;  /* 0x0000004a90407220 */ /* 0x001fe20000410000 */
[C---:B------:R-:W-:Y:S01]  /*7780*/  FMUL.FTZ R66, R50.reuse, R101 ;  /* 0x0000006532427220 */ /* 0x040fe20000410000 */
[----:B------:R-:W-:Y:S02]  /*7790*/  HADD2.F32 R98, -RZ, R98.H0_H0 ;  /* 0x20000062ff627230 */ /* 0x000fe40000004100 */
[----:B------:R-:W-:Y:S01]  /*77a0*/  FMUL.FTZ R192, R50, R100 ;  /* 0x0000006432c07220 */ /* 0x000fe20000410000 */
[----:B------:R-:W-:Y:S01]  /*77b0*/  FFMA.FTZ R65, R145, R67, -R64 ;  /* 0x0000004391417223 */ /* 0x000fe20000010840 */
[----:B------:R-:W-:Y:S01]  /*77c0*/  FMUL.FTZ R67, R51, R103 ;  /* 0x0000006733437220 */ /* 0x000fe20000410000 */
[----:B------:R-:W-:Y:S02]  /*77d0*/  HADD2.F32 R97, -RZ, R97.H0_H0 ;  /* 0x20000061ff617230 */ /* 0x000fe40000004100 */
[----:B------:R-:W-:Y:S01]  /*77e0*/  FMUL.FTZ R193, R49, R98 ;  /* 0x0000006231c17220 */ /* 0x000fe20000410000 */
[----:B------:R-:W-:Y:S01]  /*77f0*/  FFMA.FTZ R64, R145, R74, R71 ;  /* 0x0000004a91407223 */ /* 0x000fe20000010047 */
[----:B------:R-:W-:Y:S01]  /*7800*/  HADD2.F32 R95, -RZ, R95.H0_H0 ;  /* 0x2000005fff5f7230 */ /* 0x000fe20000004100 */
[----:B------:R-:W2:Y:S01]  /*7810*/  LDL R77, [R1+0x8] ;  /* 0x00000800014d7983 */ /* 0x000ea20000100800 */
[----:B------:R-:W-:-:S03]  /*7820*/  HADD2.F32 R94, -RZ, R94.H0_H0 ;  /* 0x2000005eff5e7230 */ /* 0x000fc60000004100 */
[C---:B------:R-:W-:Y:S02]  /*7830*/  FMUL.FTZ R195, R48.reuse, R95 ;  /* 0x0000005f30c37220 */ /* 0x040fe40000410000 */
[----:B------:R-:W-:Y:S01]  /*7840*/  FMUL.FTZ R196, R48, R94 ;  /* 0x0000005e30c47220 */ /* 0x000fe20000410000 */
[----:B------:R-:W-:Y:S02]  /*7850*/  HADD2.F32 R93, -RZ, R93.H0_H0 ;  /* 0x2000005dff5d7230 */ /* 0x000fe40000004100 */
        /* <DEDUP_REMOVED lines=12> */
[----:B------:R-:W-:Y:S02]  /*7920*/  HADD2.F32 R122, -RZ, R122.H0_H0 ;  /* 0x2000007aff7a7230 */ /* 0x000fe40000004100 */
[----:B------:R-:W-:Y:S01]  /*7930*/  FMUL.FTZ R74, R142, R65 ;  /* 0x000000418e4a7220 */ /* 0x000fe20000410000 */
[C---:B------:R-:W-:Y:S02]  /*7940*/  FMUL.FTZ R205, R43.reuse, R123 ;  /* 0x0000007b2bcd7220 */ /* 0x040fe40000410000 */
[----:B------:R-:W-:Y:S01]  /*7950*/  FMUL.FTZ R206, R43, R122 ;  /* 0x0000007a2bce7220 */ /* 0x000fe20000410000 */
[----:B------:R-:W-:Y:S01]  /*7960*/  FFMA.FTZ R74, R143, R64, R74 ;  /* 0x000000408f4a7223 */ /* 0x000fe2000001004a */
[----:B---3--:R-:W-:-:S02]  /*7970*/  HADD2.F32 R102, -RZ, R85.H0_H0 ;  /* 0x20000055ff667230 */ /* 0x008fc40000004100 */
[----:B----4-:R-:W-:-:S03]  /*7980*/  HADD2.F32 R99, -RZ, R84.H0_H0 ;  /* 0x20000054ff637230 */ /* 0x010fc60000004100 */
[C---:B------:R-:W-:Y:S01]  /*7990*/  FMUL.FTZ R227, R102.reuse, R227 ;  /* 0x000000e366e37220 */ /* 0x040fe20000410000 */
[----:B------:R-:W-:Y:S01]  /*79a0*/  FMUL.FTZ R228, R102, R67 ;  /* 0x0000004366e47220 */ /* 0x000fe20000410000 */
[----:B--2---:R-:W-:Y:S02]  /*79b0*/  HADD2.F32 R96, -RZ, R83.H0_H0 ;  /* 0x20000053ff607230 */ /* 0x004fe40000004100 */
[-C--:B------:R-:W-:Y:S01]  /*79c0*/  FMUL.FTZ R67, R227, R156.reuse ;  /* 0x0000009ce3437220 */ /* 0x080fe20000410000 */
[C---:B------:R-:W-:Y:S01]  /*79d0*/  FMUL.FTZ R70, R228.reuse, R156 ;  /* 0x0000009ce4467220 */ /* 0x040fe20000410000 */
[C---:B------:R-:W-:Y:S01]  /*79e0*/  FMUL.FTZ R191, R99.reuse, R66 ;  /* 0x0000004263bf7220 */ /* 0x040fe20000410000 */
[----:B------:R-:W-:Y:S01]  /*79f0*/  FMUL.FTZ R192, R99, R192 ;  /* 0x000000c063c07220 */ /* 0x000fe20000410000 */
[-C--:B------:R-:W-:Y:S01]  /*7a00*/  FFMA.FTZ R66, R228, R157.reuse, R67 ;  /* 0x0000009de4427223 */ /* 0x080fe20000010043 */
[----:B------:R-:W-:-:S03]  /*7a10*/  FFMA.FTZ R67, R227, R157, -R70 ;  /* 0x0000009de3437223 */ /* 0x000fc60000010846 */
[----:B------:R-:W-:Y:S01]  /*7a20*/  FADD.FTZ R70, R191, R66 ;  /* 0x00000042bf467221 */ /* 0x000fe20000010000 */
[----:B------:R-:W-:-:S03]  /*7a30*/  FADD.FTZ R66, R192, R67 ;  /* 0x00000043c0427221 */ /* 0x000fc60000010000 */
[C---:B------:R-:W-:Y:S01]  /*7a40*/  FMUL.FTZ R72, R154.reuse, R70 ;  /* 0x000000469a487220 */ /* 0x040fe20000410000 */
[-C--:B------:R-:W-:Y:S01]  /*7a50*/  FMUL.FTZ R71, R154, R66.reuse ;  /* 0x000000429a477220 */ /* 0x080fe20000410000 */
[----:B------:R-:W-:Y:S01]  /*7a60*/  FMUL.FTZ R67, R49, R97 ;  /* 0x0000006131437220 */ /* 0x000fe20000410000 */
[C---:B------:R-:W-:Y:S01]  /*7a70*/  FMUL.FTZ R193, R96.reuse, R193 ;  /* 0x000000c160c17220 */ /* 0x040fe20000410000 */
[C---:B------:R-:W-:Y:S01]  /*7a80*/  FFMA.FTZ R72, R155.reuse, R66, -R72 ;  /* 0x000000429b487223 */ /* 0x040fe20000010848 */
[----:B------:R-:W-:Y:S01]  /*7a90*/  FFMA.FTZ R71, R155, R70, R71 ;  /* 0x000000469b477223 */ /* 0x000fe20000010047 */
[----:B------:R-:W-:Y:S02]  /*7aa0*/  FMUL.FTZ R194, R96, R67 ;  /* 0x0000004360c27220 */ /* 0x000fe40000410000 */
[----:B------:R-:W-:Y:S01]  /*7ab0*/  FADD.FTZ R72, R193, R72 ;  /* 0x00000048c1487221 */ /* 0x000fe20000010000 */
[----:B------:R-:W-:Y:S02]  /*7ac0*/  HADD2.F32 R70, -RZ, R58.H0_H0 ;  /* 0x2000003aff467230 */ /* 0x000fe40000004100 */
[----:B------:R-:W-:Y:S01]  /*7ad0*/  FADD.FTZ R71, R194, R71 ;  /* 0x00000047c2477221 */ /* 0x000fe20000010000 */
[----:B------:R-:W-:-:S03]  /*7ae0*/  FMUL.FTZ R66, R152, R72 ;  /* 0x0000004898427220 */ /* 0x000fc60000410000 */
[----:B------:R-:W-:Y:S01]  /*7af0*/  FMUL.FTZ R67, R152, R71 ;  /* 0x0000004798437220 */ /* 0x000fe20000410000 */
[C---:B------:R-:W-:Y:S01]  /*7b00*/  FMUL.FTZ R195, R70.reuse, R195 ;  /* 0x000000c346c37220 */ /* 0x040fe20000410000 */
[C---:B------:R-:W-:Y:S01]  /*7b10*/  FFMA.FTZ R66, R153.reuse, R71, R66 ;  /* 0x0000004799427223 */ /* 0x040fe20000010042 */
[----:B------:R-:W-:Y:S01]  /*7b20*/  FMUL.FTZ R196, R70, R196 ;  /* 0x000000c446c47220 */ /* 0x000fe20000410000 */
[----:B------:R-:W-:Y:S02]  /*7b30*/  FFMA.FTZ R67, R153, R72, -R67 ;  /* 0x0000004899437223 */ /* 0x000fe40000010843 */
[----:B------:R-:W-:Y:S01]  /*7b40*/  FADD.FTZ R66, R195, R66 ;  /* 0x00000042c3427221 */ /* 0x000fe20000010000 */
[----:B------:R-:W-:Y:S02]  /*7b50*/  HADD2.F32 R72, -RZ, R57.H0_H0 ;  /* 0x20000039ff487230 */ /* 0x000fe40000004100 */
[----:B------:R-:W-:Y:S01]  /*7b60*/  FADD.FTZ R67, R196, R67 ;  /* 0x00000043c4437221 */ /* 0x000fe20000010000 */
[----:B------:R-:W-:-:S03]  /*7b70*/  FMUL.FTZ R70, R150, R66 ;  /* 0x0000004296467220 */ /* 0x000fc60000410000 */
[----:B------:R-:W-:Y:S01]  /*7b80*/  FMUL.FTZ R71, R150, R67 ;  /* 0x0000004396477220 */ /* 0x000fe20000410000 */
[C---:B------:R-:W-:Y:S01]  /*7b90*/  FMUL.FTZ R197, R72.reuse, R197 ;  /* 0x000000c548c57220 */ /* 0x040fe20000410000 */
[C---:B------:R-:W-:Y:S01]  /*7ba0*/  FFMA.FTZ R70, R151.reuse, R67, -R70 ;  /* 0x0000004397467223 */ /* 0x040fe20000010846 */
[----:B------:R-:W-:Y:S01]  /*7bb0*/  FMUL.FTZ R198, R72, R198 ;  /* 0x000000c648c67220 */ /* 0x000fe20000410000 */
[----:B------:R-:W-:Y:S02]  /*7bc0*/  FFMA.FTZ R71, R151, R66, R71 ;  /* 0x0000004297477223 */ /* 0x000fe40000010047 */
        /* <DEDUP_REMOVED lines=19> */
[----:B------:R-:W-:Y:S01]  /*7d00*/  FMUL.FTZ R72, R142, R64 ;  /* 0x000000408e487220 */ /* 0x000fe20000410000 */
[----:B------:R-:W-:Y:S02]  /*7d10*/  FADD.FTZ R71, R202, R71 ;  /* 0x00000047ca477221 */ /* 0x000fe40000010000 */
[----:B------:R-:W-:Y:S01]  /*7d20*/  FMUL.FTZ R66, R144, R70 ;  /* 0x0000004690427220 */ /* 0x000fe20000410000 */
[----:B------:R-:W-:Y:S01]  /*7d30*/  FFMA.FTZ R67, R143, R65, -R72 ;  /* 0x000000418f437223 */ /* 0x000fe20000010848 */
[----:B------:R-:W-:-:S02]  /*7d40*/  HADD2.F32 R87, -RZ, R75.H0_H0 ;  /* 0x2000004bff577230 */ /* 0x000fc40000004100 */
[CC--:B------:R-:W-:Y:S01]  /*7d50*/  FFMA.FTZ R72, R145.reuse, R71.reuse, R66 ;  /* 0x0000004791487223 */ /* 0x0c0fe20000010042 */
[----:B------:R-:W-:Y:S01]  /*7d60*/  FMUL.FTZ R66, R144, R71 ;  /* 0x0000004790427220 */ /* 0x000fe20000410000 */
[----:B------:R-:W2:Y:S03]  /*7d70*/  LDL R75, [R1+0x4] ;  /* 0x00000400014b7983 */ /* 0x000ea60000100800 */
[----:B------:R-:W-:Y:S01]  /*7d80*/  FFMA.FTZ R65, R145, R70, -R66 ;  /* 0x0000004691417223 */ /* 0x000fe20000010842 */
[----:B------:R-:W-:-:S05]  /*7d90*/  HADD2.F32 R70, -RZ, R53.H0_H0 ;  /* 0x20000035ff467230 */ /* 0x000fca0000004100 */
[C---:B------:R-:W-:Y:S01]  /*7da0*/  FMUL.FTZ R205, R70.reuse, R205 ;  /* 0x000000cd46cd7220 */ /* 0x040fe20000410000 */
[----:B------:R-:W-:Y:S01]  /*7db0*/  FMUL.FTZ R206, R70, R206 ;  /* 0x000000ce46ce7220 */ /* 0x000fe20000410000 */
[C---:B------:R-:W-:Y:S01]  /*7dc0*/  FMUL.FTZ R70, R140.reuse, R67 ;  /* 0x000000438c467220 */ /* 0x040fe20000410000 */
[----:B------:R-:W-:-:S03]  /*7dd0*/  FMUL.FTZ R66, R140, R74 ;  /* 0x0000004a8c427220 */ /* 0x000fc60000410000 */
[----:B------:R-:W-:Y:S02]  /*7de0*/  FFMA.FTZ R70, R141, R74, R70 ;  /* 0x0000004a8d467223 */ /* 0x000fe40000010046 */
[----:B------:R-:W3:Y:S01]  /*7df0*/  LDL R74, [R1] ;  /* 0x00000000014a7983 */ /* 0x000ee20000100800 */
[----:B------:R-:W-:Y:S02]  /*7e00*/  HADD2.F32 R125, -RZ, R125.H0_H0 ;  /* 0x2000007dff7d7230 */ /* 0x000fe40000004100 */
[----:B------:R-:W-:Y:S02]  /*7e10*/  HADD2.F32 R73, -RZ, R54.H0_H0 ;  /* 0x20000036ff497230 */ /* 0x000fe40000004100 */
[----:B------:R-:W-:Y:S02]  /*7e20*/  HADD2.F32 R124, -RZ, R124.H0_H0 ;  /* 0x2000007cff7c7230 */ /* 0x000fe40000004100 */
[----:B------:R-:W-:-:S03]  /*7e30*/  FMUL.FTZ R203, R44, R125 ;  /* 0x0000007d2ccb7220 */ /* 0x000fc60000410000 */
[----:B------:R-:W-:Y:S01]  /*7e40*/  FMUL.FTZ R204, R44, R124 ;  /* 0x0000007c2ccc7220 */ /* 0x000fe20000410000 */
[----:B------:R-:W-:-:S03]  /*7e50*/  FMUL.FTZ R203, R73, R203 ;  /* 0x000000cb49cb7220 */ /* 0x000fc60000410000 */
[----:B------:R-:W-:Y:S01]  /*7e60*/  FMUL.FTZ R204, R73, R204 ;  /* 0x000000cc49cc7220 */ /* 0x000fe20000410000 */
[----:B------:R-:W-:-:S03]  /*7e70*/  FADD.FTZ R72, R203, R72 ;  /* 0x00000048cb487221 */ /* 0x000fc60000010000 */
[----:B------:R-:W-:Y:S01]  /*7e80*/  FADD.FTZ R65, R204, R65 ;  /* 0x00000041cc417221 */ /* 0x000fe20000010000 */
[----:B------:R-:W-:-:S03]  /*7e90*/  FMUL.FTZ R64, R142, R72 ;  /* 0x000000488e407220 */ /* 0x000fc60000410000 */
[-C--:B------:R-:W-:Y:S01]  /*7ea0*/  FMUL.FTZ R71, R142, R65.reuse ;  /* 0x000000418e477220 */ /* 0x080fe20000410000 */
[C---:B------:R-:W-:Y:S01]  /*7eb0*/  FFMA.FTZ R64, R143.reuse, R65, -R64 ;  /* 0x000000418f407223 */ /* 0x040fe20000010840 */
[----:B------:R-:W-:Y:S02]  /*7ec0*/  HADD2.F32 R121, -RZ, R121.H0_H0 ;  /* 0x20000079ff797230 */ /* 0x000fe40000004100 */
[----:B------:R-:W-:Y:S01]  /*7ed0*/  FFMA.FTZ R71, R143, R72, R71 ;  /* 0x000000488f477223 */ /* 0x000fe20000010047 */
[----:B------:R-:W-:Y:S01]  /*7ee0*/  FADD.FTZ R65, R205, R64 ;  /* 0x00000040cd417221 */ /* 0x000fe20000010000 */
[----:B------:R-:W-:Y:S02]  /*7ef0*/  HADD2.F32 R120, -RZ, R120.H0_H0 ;  /* 0x20000078ff787230 */ /* 0x000fe40000004100 */
[----:B------:R-:W-:Y:S01]  /*7f00*/  FMUL.FTZ R64, R42, R121 ;  /* 0x000000792a407220 */ /* 0x000fe20000410000 */
[----:B------:R-:W-:Y:S01]  /*7f10*/  FADD.FTZ R71, R206, R71 ;  /* 0x00000047ce477221 */ /* 0x000fe20000010000 */
[----:B------:R-:W-:Y:S01]  /*7f20*/  FMUL.FTZ R72, R140, R65 ;  /* 0x000000418c487220 */ /* 0x000fe20000410000 */
[----:B------:R-:W-:Y:S01]  /*7f30*/  FMUL.FTZ R208, R42, R120 ;  /* 0x000000782ad07220 */ /* 0x000fe20000410000 */
[----:B------:R-:W-:-:S02]  /*7f40*/  FMUL.FTZ R207, R87, R64 ;  /* 0x0000004057cf7220 */ /* 0x000fc40000410000 */
[-C--:B------:R-:W-:Y:S01]  /*7f50*/  FFMA.FTZ R76, R141, R71.reuse, R72 ;  /* 0x000000478d4c7223 */ /* 0x080fe20000010048 */
[----:B------:R-:W-:Y:S01]  /*7f60*/  FMUL.FTZ R72, R140, R71 ;  /* 0x000000478c487220 */ /* 0x000fe20000410000 */
[----:B------:R-:W-:Y:S02]  /*7f70*/  FMUL.FTZ R208, R87, R208 ;  /* 0x000000d057d07220 */ /* 0x000fe40000410000 */
[----:B------:R-:W-:Y:S01]  /*7f80*/  FADD.FTZ R76, R207, R76 ;  /* 0x0000004ccf4c7221 */ /* 0x000fe20000010000 */
[C---:B------:R-:W-:Y:S01]  /*7f90*/  FFMA.FTZ R65, R141.reuse, R65, -R72 ;  /* 0x000000418d417223 */ /* 0x040fe20000010848 */
[----:B------:R-:W-:Y:S01]  /*7fa0*/  FFMA.FTZ R66, R141, R67, -R66 ;  /* 0x000000438d427223 */ /* 0x000fe20000010842 */
[C---:B------:R-:W-:Y:S01]  /*7fb0*/  FMUL.FTZ R64, R138.reuse, R70 ;  /* 0x000000468a407220 */ /* 0x040fe20000410000 */
[----:B------:R-:W-:Y:S01]  /*7fc0*/  FMUL.FTZ R72, R138, R76 ;  /* 0x0000004c8a487220 */ /* 0x000fe20000410000 */
[----:B------:R-:W-:Y:S01]  /*7fd0*/  FADD.FTZ R65, R208, R65 ;  /* 0x00000041d0417221 */ /* 0x000fe20000010000 */
[----:B------:R-:W-:-:S02]  /*7fe0*/  HADD2.F32 R118, -RZ, R118.H0_H0 ;  /* 0x20000076ff767230 */ /* 0x000fc40000004100 */
[----:B------:R-:W-:Y:S02]  /*7ff0*/  HADD2.F32 R119, -RZ, R119.H0_H0 ;  /* 0x20000077ff777230 */ /* 0x000fe40000004100 */
[C---:B------:R-:W-:Y:S01]  /*8000*/  FFMA.FTZ R67, R139.reuse, R66, -R64 ;  /* 0x000000428b437223 */ /* 0x040fe20000010840 */
[----:B------:R-:W-:Y:S02]  /*8010*/  HADD2.F32 R86, -RZ, R77.H0_H0 ;  /* 0x2000004dff567230 */ /* 0x000fe40000004100 */
[-C--:B------:R-:W-:Y:S01]  /*8020*/  FFMA.FTZ R73, R139, R65.reuse, -R72 ;  /* 0x000000418b497223 */ /* 0x080fe20000010848 */
[----:B------:R-:W-:Y:S01]  /*8030*/  FMUL.FTZ R64, R138, R65 ;  /* 0x000000418a407220 */ /* 0x000fe20000410000 */
[C---:B------:R-:W-:Y:S01]  /*8040*/  FMUL.FTZ R65, R41.reuse, R118 ;  /* 0x0000007629417220 */ /* 0x040fe20000410000 */
[----:B------:R-:W-:Y:S02]  /*8050*/  FMUL.FTZ R209, R41, R119 ;  /* 0x0000007729d17220 */ /* 0x000fe40000410000 */
[----:B------:R-:W-:Y:S01]  /*8060*/  FFMA.FTZ R64, R139, R76, R64 ;  /* 0x0000004c8b407223 */ /* 0x000fe20000010040 */
[C---:B------:R-:W-:Y:S01]  /*8070*/  FMUL.FTZ R210, R86.reuse, R65 ;  /* 0x0000004156d27220 */ /* 0x040fe20000410000 */
[----:B------:R-:W-:Y:S01]  /*8080*/  FMUL.FTZ R209, R86, R209 ;  /* 0x000000d156d17220 */ /* 0x000fe20000410000 */
[----:B------:R-:W-:Y:S01]  /*8090*/  FMUL.FTZ R71, R138, R66 ;  /* 0x000000428a477220 */ /* 0x000fe20000410000 */
[----:B------:R-:W-:-:S02]  /*80a0*/  HADD2.F32 R117, -RZ, R117.H0_H0 ;  /* 0x20000075ff757230 */ /* 0x000fc40000004100 */
[----:B------:R-:W-:Y:S01]  /*80b0*/  FADD.FTZ R73, R210, R73 ;  /* 0x00000049d2497221 */ /* 0x000fe20000010000 */
[----:B------:R-:W-:Y:S02]  /*80c0*/  HADD2.F32 R116, -RZ, R116.H0_H0 ;  /* 0x20000074ff747230 */ /* 0x000fe40000004100 */
[----:B------:R-:W-:Y:S01]  /*80d0*/  FADD.FTZ R65, R209, R64 ;  /* 0x00000040d1417221 */ /* 0x000fe20000010000 */
[----:B------:R-:W-:Y:S01]  /*80e0*/  FFMA.FTZ R71, R139, R70, R71 ;  /* 0x000000468b477223 */ /* 0x000fe20000010047 */
[----:B------:R-:W-:Y:S01]  /*80f0*/  FMUL.FTZ R70, R136, R73 ;  /* 0x0000004988467220 */ /* 0x000fe20000410000 */
[----:B------:R-:W-:Y:S01]  /*8100*/  FMUL.FTZ R64, R40, R117 ;  /* 0x0000007528407220 */ /* 0x000fe20000410000 */
[-C--:B------:R-:W-:Y:S01]  /*8110*/  FMUL.FTZ R66, R136, R65.reuse ;  /* 0x0000004188427220 */ /* 0x080fe20000410000 */
[----:B------:R-:W-:Y:S01]  /*8120*/  FMUL.FTZ R212, R40, R116 ;  /* 0x0000007428d47220 */ /* 0x000fe20000410000 */
[C---:B------:R-:W-:Y:S02]  /*8130*/  FFMA.FTZ R70, R137.reuse, R65, R70 ;  /* 0x0000004189467223 */ /* 0x040fe40000010046 */
[----:B------:R-:W-:Y:S01]  /*8140*/  FFMA.FTZ R73, R137, R73, -R66 ;  /* 0x0000004989497223 */ /* 0x000fe20000010842 */
[----:B------:R-:W-:-:S02]  /*8150*/  HADD2.F32 R115, -RZ, R115.H0_H0 ;  /* 0x20000073ff737230 */ /* 0x000fc40000004100 */
[----:B------:R-:W-:Y:S01]  /*8160*/  FMUL.FTZ R66, R136, R67 ;  /* 0x0000004388427220 */ /* 0x000fe20000410000 */
[----:B------:R-:W-:Y:S02]  /*8170*/  HADD2.F32 R114, -RZ, R114.H0_H0 ;  /* 0x20000072ff727230 */ /* 0x000fe40000004100 */
[----:B------:R-:W-:Y:S01]  /*8180*/  FMUL.FTZ R213, R39, R115 ;  /* 0x0000007327d57220 */ /* 0x000fe20000410000 */
[----:B------:R-:W-:Y:S01]  /*8190*/  FFMA.FTZ R66, R137, R71, R66 ;  /* 0x0000004789427223 */ /* 0x000fe20000010042 */
[----:B------:R-:W-:Y:S02]  /*81a0*/  HADD2.F32 R113, -RZ, R113.H0_H0 ;  /* 0x20000071ff717230 */ /* 0x000fe40000004100 */
[----:B------:R-:W-:Y:S02]  /*81b0*/  HADD2.F32 R112, -RZ, R112.H0_H0 ;  /* 0x20000070ff707230 */ /* 0x000fe40000004100 */
[----:B------:R-:W-:-:S03]  /*81c0*/  HADD2.F32 R83, -RZ, R240.H0_H0 ;  /* 0x200000f0ff537230 */ /* 0x000fc60000004100 */
[----:B------:R-:W-:-:S04]  /*81d0*/  FMUL.FTZ R216, R38, R112 ;  /* 0x0000007026d87220 */ /* 0x000fc80000410000 */
[----:B------:R-:W-:Y:S01]  /*81e0*/  FMUL.FTZ R216, R83, R216 ;  /* 0x000000d853d87220 */ /* 0x000fe20000410000 */
[----:B------:R-:W-:Y:S02]  /*81f0*/  HADD2.F32 R111, -RZ, R111.H0_H0 ;  /* 0x2000006fff6f7230 */ /* 0x000fe40000004100 */
[----:B------:R-:W-:Y:S02]  /*8200*/  HADD2.F32 R110, -RZ, R110.H0_H0 ;  /* 0x2000006eff6e7230 */ /* 0x000fe40000004100 */
[----:B------:R-:W-:Y:S02]  /*8210*/  HADD2.F32 R82, -RZ, R239.H0_H0 ;  /* 0x200000efff527230 */ /* 0x000fe40000004100 */
[----:B------:R-:W-:-:S04]  /*8220*/  FMUL.FTZ R217, R37, R111 ;  /* 0x0000006f25d97220 */ /* 0x000fc80000410000 */
[----:B------:R-:W-:Y:S01]  /*8230*/  FMUL.FTZ R217, R82, R217 ;  /* 0x000000d952d97220 */ /* 0x000fe20000410000 */
[----:B------:R-:W-:Y:S02]  /*8240*/  HADD2.F32 R109, -RZ, R109.H0_H0 ;  /* 0x2000006dff6d7230 */ /* 0x000fe40000004100 */
[----:B------:R-:W-:Y:S02]  /*8250*/  HADD2.F32 R108, -RZ, R108.H0_H0 ;  /* 0x2000006cff6c7230 */ /* 0x000fe40000004100 */
[----:B------:R-:W-:Y:S01]  /*8260*/  HADD2.F32 R105, -RZ, R238.H0_H0 ;  /* 0x200000eeff697230 */ /* 0x000fe20000004100 */
[----:B------:R-:W-:Y:S02]  /*8270*/  ISETP.GT.U32.AND P3, PT, R81, 0x1f, PT ;  /* 0x0000001f5100780c */ /* 0x000fe40003f64070 */
[----:B------:R-:W-:-:S04]  /*8280*/  FMUL.FTZ R220, R36, R108 ;  /* 0x0000006c24dc7220 */ /* 0x000fc80000410000 */
[----:B------:R-:W-:Y:S01]  /*8290*/  FMUL.FTZ R220, R105, R220 ;  /* 0x000000dc69dc7220 */ /* 0x000fe20000410000 */
        /* <DEDUP_REMOVED lines=32> */
[----:B--2---:R-:W-:-:S05]  /*84a0*/  HADD2.F32 R85, -RZ, R75.H0_H0 ;  /* 0x2000004bff557230 */ /* 0x004fca0000004100 */
[C---:B------:R-:W-:Y:S01]  /*84b0*/  FMUL.FTZ R211, R85.reuse, R64 ;  /* 0x0000004055d37220 */ /* 0x040fe20000410000 */
[----:B------:R-:W-:-:S03]  /*84c0*/  FMUL.FTZ R212, R85, R212 ;  /* 0x000000d455d47220 */ /* 0x000fc60000410000 */
[----:B------:R-:W-:Y:S01]  /*84d0*/  FADD.FTZ R70, R211, R70 ;  /* 0x00000046d3467221 */ /* 0x000fe20000010000 */
[----:B------:R-:W-:Y:S01]  /*84e0*/  FADD.FTZ R73, R212, R73 ;  /* 0x00000049d4497221 */ /* 0x000fe20000010000 */
[----:B------:R-:W-:Y:S02]  /*84f0*/  FMUL.FTZ R64, R136, R71 ;  /* 0x0000004788407220 */ /* 0x000fe40000410000 */
[CC--:B------:R-:W-:Y:S01]  /*8500*/  FMUL.FTZ R72, R134.reuse, R70.reuse ;  /* 0x0000004686487220 */ /* 0x0c0fe20000410000 */
[-C--:B------:R-:W-:Y:S01]  /*8510*/  FMUL.FTZ R65, R134, R73.reuse ;  /* 0x0000004986417220 */ /* 0x080fe20000410000 */
[----:B---3--:R-:W-:Y:S02]  /*8520*/  HADD2.F32 R84, -RZ, R74.H0_H0 ;  /* 0x2000004aff547230 */ /* 0x008fe40000004100 */
[----:B------:R-:W-:Y:S01]  /*8530*/  FFMA.FTZ R73, R135, R73, -R72 ;  /* 0x0000004987497223 */ /* 0x000fe20000010848 */
[----:B------:R-:W-:Y:S01]  /*8540*/  FFMA.FTZ R64, R137, R67, -R64 ;  /* 0x0000004389407223 */ /* 0x000fe20000010840 */
[----:B------:R-:W-:Y:S01]  /*8550*/  FFMA.FTZ R72, R135, R70, R65 ;  /* 0x0000004687487223 */ /* 0x000fe20000010041 */
[----:B------:R-:W-:Y:S01]  /*8560*/  FMUL.FTZ R65, R39, R114 ;  /* 0x0000007227417220 */ /* 0x000fe20000410000 */
[----:B------:R-:W-:Y:S01]  /*8570*/  FMUL.FTZ R213, R84, R213 ;  /* 0x000000d554d57220 */ /* 0x000fe20000410000 */
[C---:B------:R-:W-:Y:S01]  /*8580*/  FMUL.FTZ R70, R134.reuse, R66 ;  /* 0x0000004286467220 */ /* 0x040fe20000410000 */
[-C--:B------:R-:W-:Y:S01]  /*8590*/  FMUL.FTZ R67, R134, R64.reuse ;  /* 0x0000004086437220 */ /* 0x080fe20000410000 */
[----:B------:R-:W-:Y:S01]  /*85a0*/  FMUL.FTZ R214, R84, R65 ;  /* 0x0000004154d67220 */ /* 0x000fe20000410000 */
[----:B------:R-:W-:Y:S01]  /*85b0*/  FADD.FTZ R72, R213, R72 ;  /* 0x00000048d5487221 */ /* 0x000fe20000010000 */
[C---:B------:R-:W-:Y:S01]  /*85c0*/  FFMA.FTZ R70, R135.reuse, R64, -R70 ;  /* 0x0000004087467223 */ /* 0x040fe20000010846 */
[----:B------:R-:W-:Y:S01]  /*85d0*/  FFMA.FTZ R67, R135, R66, R67 ;  /* 0x0000004287437223 */ /* 0x000fe20000010043 */
[----:B------:R-:W-:Y:S01]  /*85e0*/  FADD.FTZ R73, R214, R73 ;  /* 0x00000049d6497221 */ /* 0x000fe20000010000 */
[----:B------:R-:W-:Y:S01]  /*85f0*/  FMUL.FTZ R66, R132, R72 ;  /* 0x0000004884427220 */ /* 0x000fe20000410000 */
[----:B------:R-:W-:-:S02]  /*8600*/  FMUL.FTZ R64, R38, R113 ;  /* 0x0000007126407220 */ /* 0x000fc40000410000 */
[CC--:B------:R-:W-:Y:S01]  /*8610*/  FMUL.FTZ R65, R132.reuse, R73.reuse ;  /* 0x0000004984417220 */ /* 0x0c0fe20000410000 */
[----:B------:R-:W-:Y:S01]  /*8620*/  FFMA.FTZ R66, R133, R73, -R66 ;  /* 0x0000004985427223 */ /* 0x000fe20000010842 */
[----:B------:R-:W-:Y:S02]  /*8630*/  FMUL.FTZ R215, R83, R64 ;  /* 0x0000004053d77220 */ /* 0x000fe40000410000 */
[----:B------:R-:W-:Y:S02]  /*8640*/  FFMA.FTZ R65, R133, R72, R65 ;  /* 0x0000004885417223 */ /* 0x000fe40000010041 */
[----:B------:R-:W-:Y:S01]  /*8650*/  FADD.FTZ R66, R215, R66 ;  /* 0x00000042d7427221 */ /* 0x000fe20000010000 */
[----:B------:R-:W-:Y:S01]  /*8660*/  FMUL.FTZ R64, R132, R67 ;  /* 0x0000004384407220 */ /* 0x000fe20000410000 */
[----:B------:R-:W-:Y:S02]  /*8670*/  FADD.FTZ R65, R216, R65 ;  /* 0x00000041d8417221 */ /* 0x000fe40000010000 */
[----:B------:R-:W-:Y:S01]  /*8680*/  FMUL.FTZ R72, R130, R66 ;  /* 0x0000004282487220 */ /* 0x000fe20000410000 */
[-C--:B------:R-:W-:Y:S01]  /*8690*/  FFMA.FTZ R64, R133, R70.reuse, -R64 ;  /* 0x0000004685407223 */ /* 0x080fe20000010840 */
[----:B------:R-:W-:-:S02]  /*86a0*/  FMUL.FTZ R70, R132, R70 ;  /* 0x0000004684467220 */ /* 0x000fc40000410000 */
[-C--:B------:R-:W-:Y:S01]  /*86b0*/  FFMA.FTZ R74, R131, R65.reuse, R72 ;  /* 0x00000041834a7223 */ /* 0x080fe20000010048 */
[----:B------:R-:W-:Y:S01]  /*86c0*/  FMUL.FTZ R72, R130, R65 ;  /* 0x0000004182487220 */ /* 0x000fe20000410000 */
[----:B------:R-:W-:Y:S01]  /*86d0*/  FMUL.FTZ R65, R37, R110 ;  /* 0x0000006e25417220 */ /* 0x000fe20000410000 */
[----:B------:R-:W-:Y:S02]  /*86e0*/  FFMA.FTZ R70, R133, R67, R70 ;  /* 0x0000004385467223 */ /* 0x000fe40000010046 */
[----:B------:R-:W-:Y:S01]  /*86f0*/  FFMA.FTZ R67, R131, R66, -R72 ;  /* 0x0000004283437223 */ /* 0x000fe20000010848 */
[----:B------:R-:W-:Y:S01]  /*8700*/  FMUL.FTZ R218, R82, R65 ;  /* 0x0000004152da7220 */ /* 0x000fe20000410000 */
[----:B------:R-:W-:Y:S01]  /*8710*/  FADD.FTZ R74, R217, R74 ;  /* 0x0000004ad94a7221 */ /* 0x000fe20000010000 */
[----:B------:R-:W-:Y:S02]  /*8720*/  FMUL.FTZ R66, R130, R70 ;  /* 0x0000004682427220 */ /* 0x000fe40000410000 */
[----:B------:R-:W-:Y:S01]  /*8730*/  FADD.FTZ R67, R218, R67 ;  /* 0x00000043da437221 */ /* 0x000fe20000010000 */
[----:B------:R-:W-:Y:S01]  /*8740*/  FMUL.FTZ R65, R130, R64 ;  /* 0x0000004082417220 */ /* 0x000fe20000410000 */
[C---:B------:R-:W-:Y:S01]  /*8750*/  FMUL.FTZ R72, R128.reuse, R74 ;  /* 0x0000004a80487220 */ /* 0x040fe20000410000 */
[C---:B------:R-:W-:Y:S01]  /*8760*/  FFMA.FTZ R66, R131.reuse, R64, -R66 ;  /* 0x0000004083427223 */ /* 0x040fe20000010842 */
[CC--:B------:R-:W-:Y:S01]  /*8770*/  FMUL.FTZ R64, R128.reuse, R67.reuse ;  /* 0x0000004380407220 */ /* 0x0c0fe20000410000 */
[----:B------:R-:W-:Y:S01]  /*8780*/  FFMA.FTZ R70, R131, R70, R65 ;  /* 0x0000004683467223 */ /* 0x000fe20000010041 */
[C---:B------:R-:W-:Y:S01]  /*8790*/  FFMA.FTZ R72, R129.reuse, R67, -R72 ;  /* 0x0000004381487223 */ /* 0x040fe20000010848 */
[----:B------:R-:W-:Y:S01]  /*87a0*/  FMUL.FTZ R65, R128, R66 ;  /* 0x0000004280417220 */ /* 0x000fe20000410000 */
[----:B------:R-:W-:Y:S01]  /*87b0*/  FFMA.FTZ R67, R129, R74, R64 ;  /* 0x0000004a81437223 */ /* 0x000fe20000010040 */
[----:B------:R-:W-:-:S02]  /*87c0*/  FMUL.FTZ R64, R36, R109 ;  /* 0x0000006d24407220 */ /* 0x000fc40000410000 */
[-C--:B------:R-:W-:Y:S01]  /*87d0*/  FFMA.FTZ R65, R129, R70.reuse, R65 ;  /* 0x0000004681417223 */ /* 0x080fe20000010041 */
[----:B------:R-:W-:Y:S01]  /*87e0*/  FMUL.FTZ R70, R128, R70 ;  /* 0x0000004680467220 */ /* 0x000fe20000410000 */
[----:B------:R-:W-:Y:S01]  /*87f0*/  LEA.HI R71, R81, R81, RZ, 0x1e ;  /* 0x0000005151477211 */ /* 0x000fe200078ff0ff */
[----:B------:R-:W-:Y:S01]  /*8800*/  FMUL.FTZ R219, R105, R64 ;  /* 0x0000004069db7220 */ /* 0x000fe20000410000 */
[----:B------:R-:W-:Y:S01]  /*8810*/  FADD.FTZ R67, R220, R67 ;  /* 0x00000043dc437221 */ /* 0x000fe20000010000 */
[----:B------:R-:W-:Y:S01]  /*8820*/  FFMA.FTZ R64, R129, R66, -R70 ;  /* 0x0000004281407223 */ /* 0x000fe20000010846 */
[----:B------:R-:W-:Y:S01]  /*8830*/  LEA R158, R71, R52, 0x4 ;  /* 0x00000034479e7211 */ /* 0x000fe200078e20ff */
[----:B------:R-:W-:-:S05]  /*8840*/  FADD.FTZ R66, R219, R72 ;  /* 0x00000048db427221 */ /* 0x000fca0000010000 */
[----:B------:R0:W-:Y:S01]  /*8850*/  STS.128 [R158+0x6370], R64 ;  /* 0x006370409e007388 */ /* 0x0001e20000000c00 */
[----:B------:R-:W-:Y:S06]  /*8860*/  BAR.SYNC.DEFER_BLOCKING 0x0 ;  /* 0x0000000000007b1d */ /* 0x000fec0000010000 */
[----:B------:R-:W-:Y:S05]  /*8870*/  @P3 BRA `(.L_x_1665) ;  /* 0x0000000800cc3947 */ /* 0x000fea0003800000 */
[----:B------:R-:W-:Y:S01]  /*8880*/  IMAD R232, R81, 0x50, R52 ;  /* 0x0000005051e87824 */ /* 0x000fe200078e0234 */
[----:B------:R-:W-:-:S04]  /*8890*/  UMOV UR46, 0xffffffff ;  /* 0xffffffff002e7882 */ /* 0x000fc80000000000 */
[----:B0-----:R-:W-:Y:S04]  /*88a0*/  LDS.128 R64, [R232+0x6370] ;  /* 0x00637000e8407984 */ /* 0x001fe80000000c00 */
        /* <DEDUP_REMOVED lines=43> */
[----:B--2---:R-:W-:Y:S02]  /*8b60*/  FMUL.FTZ R77, R231, R243 ;  /* 0x000000f3e74d7220 */ /* 0x004fe40000410000 */
        /* <DEDUP_REMOVED lines=58> */
.L_x_1790:
[----:B------:R-:W-:Y:S01]  /*8f10*/  ISETP.GE.AND P1, PT, R80, 0x10, PT ;  /* 0x000000105000780c */ /* 0x000fe20003f26270 */
[C---:B-1----:R-:W-:Y:S01]  /*8f20*/  FMUL.FTZ R76, R231.reuse, R77 ;  /* 0x0000004de74c7220 */ /* 0x042fe20000410000 */
[----:B---3--:R-:W-:Y:S01]  /*8f30*/  FMUL.FTZ R78, R231, R243 ;  /* 0x000000f3e74e7220 */ /* 0x008fe20000410000 */
[----:B------:R-:W-:Y:S02]  /*8f40*/  UMOV UR46, 0xffffffff ;  /* 0xffffffff002e7882 */ /* 0x000fe40000000000 */
[-C--:B--2---:R-:W-:Y:S01]  /*8f50*/  FFMA.FTZ R76, R241, R247.reuse, -R76 ;  /* 0x000000f7f14c7223 */ /* 0x084fe2000001084c */
[----:B------:R-:W-:Y:S01]  /*8f60*/  FMUL.FTZ R247, R231, R247 ;  /* 0x000000f7e7f77220 */ /* 0x000fe20000410000 */
[-C--:B----4-:R-:W-:Y:S01]  /*8f70*/  FFMA.FTZ R78, R241, R245.reuse, R78 ;  /* 0x000000f5f14e7223 */ /* 0x090fe2000001004e */
[----:B------:R-:W-:Y:S02]  /*8f80*/  FMUL.FTZ R245, R231, R245 ;  /* 0x000000f5e7f57220 */ /* 0x000fe40000410000 */
[----:B------:R-:W-:-:S03]  /*8f90*/  FFMA.FTZ R77, R241, R77, R247 ;  /* 0x0000004df14d7223 */ /* 0x000fc600000100f7 */
[----:B0-----:R-:W-:Y:S01]  /*8fa0*/  @P1 FFMA.FTZ R241, R241, R243, -R245 ;  /* 0x000000f3f1f11223 */ /* 0x001fe200000108f5 */
[----:B------:R-:W-:Y:S01]  /*8fb0*/  @P1 FADD.FTZ R244, R244, R76 ;  /* 0x0000004cf4f41221 */ /* 0x000fe20000010000 */
[----:B------:R-:W-:Y:S01]  /*8fc0*/  @P1 FADD.FTZ R242, R242, R77 ;  /* 0x0000004df2f21221 */ /* 0x000fe20000010000 */
[----:B------:R-:W-:Y:S01]  /*8fd0*/  FSEL R243, R231, R78, !P1 ;  /* 0x0000004ee7f37208 */ /* 0x000fe20004800000 */
[----:B------:R-:W-:Y:S06]  /*8fe0*/  BRA.DIV UR46, `(.L_x_1667) ;  /* 0x0000008a2eac7947 */ /* 0x000fec000b800000 */
.L_x_1793:
[----:B------:R-:W-:-:S03]  /*8ff0*/  UMOV UR46, 0xffffffff ;  /* 0xffffffff002e7882 */ /* 0x000fc60000000000 */
[----:B------:R-:W-:Y:S05]  /*9000*/  BRA.DIV UR46, `(.L_x_1668) ;  /* 0x0000008a2ecc7947 */ /* 0x000fea000b800000 */
.L_x_1796:
[----:B------:R-:W-:-:S03]  /*9010*/  UMOV UR46, 0xffffffff ;  /* 0xffffffff002e7882 */ /* 0x000fc60000000000 */
[----:B------:R-:W-:Y:S05]  /*9020*/  BRA.DIV UR46, `(.L_x_1669) ;  /* 0x0000008a2eec7947 */ /* 0x000fea000b800000 */
.L_x_1799:
[----:B------:R-:W-:-:S03]  /*9030*/  UMOV UR46, 0xffffffff ;  /* 0xffffffff002e7882 */ /* 0x000fc60000000000 */
[----:B------:R-:W-:Y:S05]  /*9040*/  BRA.DIV UR46, `(.L_x_1670) ;  /* 0x0000008e2e0c7947 */ /* 0x000fea000b800000 */
.L_x_1802:
        /* <DEDUP_REMOVED lines=10> */
.L_x_1812:
        /* <DEDUP_REMOVED lines=44> */
.L_x_1665:
[----:B------:R-:W-:Y:S05]  /*93b0*/  WARPSYNC.ALL ;  /* 0x0000000000007948 */ /* 0x000fea0003800000 */
[----:B------:R-:W-:Y:S01]  /*93c0*/  BAR.SYNC.DEFER_BLOCKING 0x0 ;  /* 0x0000000000007b1d */ /* 0x000fe20000010000 */
[----:B------:R-:W-:-:S06]  /*93d0*/  UISETP.GE.AND UP0, UPT, UR10, UR52, UPT ;  /* 0x000000340a00728c */ /* 0x000fcc000bf06270 */
[----:B------:R-:W-:-:S04]  /*93e0*/  PLOP3.LUT P1, PT, PT, PT, UP0, 0x80, 0x0 ;  /* 0x000000000000781c */ /* 0x000fc80003f2f008 */
[----:B------:R-:W-:Y:S01]  /*93f0*/  ISETP.NE.OR P1, PT, R248, RZ, P1 ;  /* 0x000000fff800720c */ /* 0x000fe20000f25670 */
[----:B------:R-:W2:Y:S02]  /*9400*/  LDS.64 R60, [R158+0x6378] ;  /* 0x006378009e3c7984 */ /* 0x000ea40000000a00 */
[C---:B--2---:R-:W-:Y:S01]  /*9410*/  FMUL.FTZ R63, R127.reuse, R61 ;  /* 0x0000003d7f3f7220 */ /* 0x044fe20000410000 */
[----:B0-----:R-:W-:-:S03]  /*9420*/  FMUL.FTZ R64, R127, R60 ;  /* 0x0000003c7f407220 */ /* 0x001fc60000410000 */
[----:B------:R-:W-:Y:S01]  /*9430*/  FFMA.FTZ R62, R126, R60, -R63 ;  /* 0x0000003c7e3e7223 */ /* 0x000fe2000001083f */
[CC--:B------:R-:W-:Y:S01]  /*9440*/  FMUL.FTZ R60, R128.reuse, -R106.reuse ;  /* 0x8000006a803c7220 */ /* 0x0c0fe20000410000 */
[----:B------:R-:W-:Y:S01]  /*9450*/  FMUL.FTZ R63, R128, R107 ;  /* 0x0000006b803f7220 */ /* 0x000fe20000410000 */
[----:B------:R-:W-:Y:S01]  /*9460*/  FFMA.FTZ R61, R126, R61, R64 ;  /* 0x0000003d7e3d7223 */ /* 0x000fe20000010040 */
[----:B------:R-:W-:Y:S01]  /*9470*/  FADD.FTZ R227, R227, R62 ;  /* 0x0000003ee3e37221 */ /* 0x000fe20000010000 */
[C---:B------:R-:W-:Y:S01]  /*9480*/  FFMA.FTZ R60, R129.reuse, -R107, R60 ;  /* 0x8000006b813c7223 */ /* 0x040fe2000001003c */
[C---:B------:R-:W-:Y:S01]  /*9490*/  FFMA.FTZ R63, R129.reuse, R106, -R63 ;  /* 0x0000006a813f7223 */ /* 0x040fe2000001083f */
[----:B------:R-:W-:Y:S01]  /*94a0*/  FMUL.FTZ R62, R128, R190 ;  /* 0x000000be803e7220 */ /* 0x000fe20000410000 */
[----:B------:R-:W-:Y:S01]  /*94b0*/  FADD.FTZ R228, R228, R61 ;  /* 0x0000003de4e47221 */ /* 0x000fe20000010000 */
[C---:B------:R-:W-:Y:S01]  /*94c0*/  FMUL.FTZ R64, R130.reuse, -R60 ;  /* 0x8000003c82407220 */ /* 0x040fe20000410000 */
[----:B------:R-:W-:Y:S01]  /*94d0*/  FMUL.FTZ R65, R130, -R63 ;  /* 0x8000003f82417220 */ /* 0x000fe20000410000 */
[----:B------:R-:W-:-:S02]  /*94e0*/  FFMA.FTZ R62, R129, R174, -R62 ;  /* 0x000000ae813e7223 */ /* 0x000fc4000001083e */
[C---:B------:R-:W-:Y:S01]  /*94f0*/  FFMA.FTZ R64, R131.reuse, R63, -R64 ;  /* 0x0000003f83407223 */ /* 0x040fe20000010840 */
[----:B------:R-:W-:Y:S01]  /*9500*/  FFMA.FTZ R65, R131, R60, R65 ;  /* 0x0000003c83417223 */ /* 0x000fe20000010041 */
[----:B------:R-:W-:Y:S02]  /*9510*/  FADD.FTZ R62, R173, R62 ;  /* 0x0000003ead3e7221 */ /* 0x000fe40000010000 */
[C---:B------:R-:W-:Y:S01]  /*9520*/  FMUL.FTZ R60, R132.reuse, -R64 ;  /* 0x80000040843c7220 */ /* 0x040fe20000410000 */
[----:B------:R-:W-:-:S03]  /*9530*/  FMUL.FTZ R63, R132, -R65 ;  /* 0x80000041843f7220 */ /* 0x000fc60000410000 */
[C---:B------:R-:W-:Y:S01]  /*9540*/  FFMA.FTZ R60, R133.reuse, R65, R60 ;  /* 0x00000041853c7223 */ /* 0x040fe2000001003c */
[----:B------:R-:W-:-:S03]  /*9550*/  FFMA.FTZ R63, R133, R64, -R63 ;  /* 0x00000040853f7223 */ /* 0x000fc6000001083f */
[C---:B------:R-:W-:Y:S01]  /*9560*/  FMUL.FTZ R64, R134.reuse, -R60 ;  /* 0x8000003c86407220 */ /* 0x040fe20000410000 */
[----:B------:R-:W-:-:S03]  /*9570*/  FMUL.FTZ R65, R134, -R63 ;  /* 0x8000003f86417220 */ /* 0x000fc60000410000 */
[C---:B------:R-:W-:Y:S01]  /*9580*/  FFMA.FTZ R64, R135.reuse, R63, -R64 ;  /* 0x0000003f87407223 */ /* 0x040fe20000010840 */
[----:B------:R-:W-:-:S03]  /*9590*/  FFMA.FTZ R65, R135, R60, R65 ;  /* 0x0000003c87417223 */ /* 0x000fc60000010041 */
        /* <DEDUP_REMOVED lines=38> */
[----:B------:R-:W-:Y:S01]  /*9800*/  FFMA.FTZ R64, R155, R63, -R64 ;  /* 0x0000003f9b407223 */ /* 0x000fe20000010840 */
[----:B------:R-:W-:Y:S01]  /*9810*/  FMUL.FTZ R63, R129, R190 ;  /* 0x000000be813f7220 */ /* 0x000fe20000410000 */
[----:B------:R-:W-:Y:S01]  /*9820*/  FFMA.FTZ R60, R155, R60, R65 ;  /* 0x0000003c9b3c7223 */ /* 0x000fe20000010041 */
[----:B------:R-:W-:Y:S02]  /*9830*/  FMUL.FTZ R65, R130, -R62 ;  /* 0x8000003e82417220 */ /* 0x000fe40000410000 */
[----:B------:R-:W-:-:S04]  /*9840*/  FFMA.FTZ R66, -R128, R174, -R63 ;  /* 0x000000ae80427223 */ /* 0x000fc8000001093f */
[----:B------:R-:W-:-:S04]  /*9850*/  FADD.FTZ R66, -R189, R66 ;  /* 0x00000042bd427221 */ /* 0x000fc80000010100 */
[-C--:B------:R-:W-:Y:S01]  /*9860*/  FMUL.FTZ R68, R130, -R66.reuse ;  /* 0x8000004282447220 */ /* 0x080fe20000410000 */
[----:B------:R-:W-:-:S03]  /*9870*/  FFMA.FTZ R65, R131, R66, R65 ;  /* 0x0000004283417223 */ /* 0x000fc60000010041 */
[----:B------:R-:W-:Y:S01]  /*9880*/  FFMA.FTZ R63, R131, R62, -R68 ;  /* 0x0000003e833f7223 */ /* 0x000fe20000010844 */
[----:B------:R-:W-:-:S03]  /*9890*/  FADD.FTZ R65, -R188, R65 ;  /* 0x00000041bc417221 */ /* 0x000fc60000010100 */
[----:B------:R-:W-:Y:S01]  /*98a0*/  FADD.FTZ R63, R172, R63 ;  /* 0x0000003fac3f7221 */ /* 0x000fe20000010000 */
[----:B------:R-:W-:-:S03]  /*98b0*/  FMUL.FTZ R62, R132, -R65 ;  /* 0x80000041843e7220 */ /* 0x000fc60000410000 */
[-C--:B------:R-:W-:Y:S01]  /*98c0*/  FMUL.FTZ R66, R132, -R63.reuse ;  /* 0x8000003f84427220 */ /* 0x080fe20000410000 */
[----:B------:R-:W-:-:S03]  /*98d0*/  FFMA.FTZ R62, R133, R63, -R62 ;  /* 0x0000003f853e7223 */ /* 0x000fc6000001083e */
[----:B------:R-:W-:Y:S01]  /*98e0*/  FFMA.FTZ R66, R133, R65, R66 ;  /* 0x0000004185427223 */ /* 0x000fe20000010042 */
[----:B------:R-:W-:-:S03]  /*98f0*/  FADD.FTZ R62, R171, R62 ;  /* 0x0000003eab3e7221 */ /* 0x000fc60000010000 */
[----:B------:R-:W-:Y:S01]  /*9900*/  FADD.FTZ R66, -R187, R66 ;  /* 0x00000042bb427221 */ /* 0x000fe20000010100 */
[----:B------:R-:W-:-:S03]  /*9910*/  FMUL.FTZ R65, R134, -R62 ;  /* 0x8000003e86417220 */ /* 0x000fc60000410000 */
        /* <DEDUP_REMOVED lines=63> */
[C---:B------:R-:W-:Y:S01]  /*9d10*/  FMUL.FTZ R68, R156.reuse, R228 ;  /* 0x000000e49c447220 */ /* 0x040fe20000410000 */
[----:B------:R-:W-:Y:S01]  /*9d20*/  FMUL.FTZ R62, R156, -R64 ;  /* 0x800000409c3e7220 */ /* 0x000fe20000410000 */
[----:B------:R-:W-:Y:S01]  /*9d30*/  FADD.FTZ R61, -R176, R65 ;  /* 0x00000041b03d7221 */ /* 0x000fe20000010100 */
[----:B------:R-:W-:Y:S01]  /*9d40*/  FADD.FTZ R63, R160, R63 ;  /* 0x0000003fa03f7221 */ /* 0x000fe20000010000 */
[C---:B------:R-:W-:Y:S01]  /*9d50*/  FFMA.FTZ R69, R157.reuse, R227, -R68 ;  /* 0x000000e39d457223 */ /* 0x040fe20000010844 */
[C---:B------:R-:W-:Y:S01]  /*9d60*/  FFMA.FTZ R65, R157.reuse, R60, R62 ;  /* 0x0000003c9d417223 */ /* 0x040fe2000001003e */
[C---:B------:R-:W-:Y:S01]  /*9d70*/  FMUL.FTZ R66, R156.reuse, -R61 ;  /* 0x8000003d9c427220 */ /* 0x040fe20000410000 */
[----:B------:R-:W-:Y:S01]  /*9d80*/  FMUL.FTZ R62, R156, -R63 ;  /* 0x8000003f9c3e7220 */ /* 0x000fe20000410000 */
[----:B------:R-:W-:Y:S01]  /*9d90*/  FADD.FTZ R192, R192, R69 ;  /* 0x00000045c0c07221 */ /* 0x000fe20000010000 */
[C---:B------:R-:W-:Y:S01]  /*9da0*/  FMUL.FTZ R69, R156.reuse, R227 ;  /* 0x000000e39c457220 */ /* 0x040fe20000410000 */
[C---:B------:R-:W-:Y:S01]  /*9db0*/  FFMA.FTZ R66, R157.reuse, R63, -R66 ;  /* 0x0000003f9d427223 */ /* 0x040fe20000010842 */
[C---:B------:R-:W-:Y:S01]  /*9dc0*/  FFMA.FTZ R62, R157.reuse, R61, R62 ;  /* 0x0000003d9d3e7223 */ /* 0x040fe2000001003e */
[----:B------:R-:W-:Y:S01]  /*9dd0*/  MOV R61, UR7 ;  /* 0x00000007003d7c02 */ /* 0x000fe20008000f00 */
[----:B------:R-:W-:Y:S01]  /*9de0*/  FFMA.FTZ R68, R157, R228, R69 ;  /* 0x000000e49d447223 */ /* 0x000fe20000010045 */
[----:B------:R-:W-:Y:S01]  /*9df0*/  FMUL.FTZ R63, R156, -R60 ;  /* 0x8000003c9c3f7220 */ /* 0x000fe20000410000 */
[----:B------:R-:W-:Y:S01]  /*9e00*/  FADD.FTZ R67, -R175, R62 ;  /* 0x0000003eaf437221 */ /* 0x000fe20000010100 */
[----:B------:R-:W-:Y:S01]  /*9e10*/  LEA R126, R61, R52, 0x4 ;  /* 0x000000343d7e7211 */ /* 0x000fe200078e20ff */
[----:B------:R-:W-:Y:S01]  /*9e20*/  FADD.FTZ R191, R191, R68 ;  /* 0x00000044bfbf7221 */ /* 0x000fe20000010000 */
[----:B------:R-:W-:Y:S01]  /*9e30*/  HFMA2.MMA R61, -RZ, RZ, 0, 0 ;  /* 0x00000000ff3d7435 */ /* 0x000fe200000001ff */
[----:B------:R-:W-:Y:S01]  /*9e40*/  FFMA.FTZ R64, R157, R64, -R63 ;  /* 0x000000409d407223 */ /* 0x000fe2000001083f */
[----:B------:R-:W-:Y:S01]  /*9e50*/  MOV R60, 0x3f800000 ;  /* 0x3f800000003c7802 */ /* 0x000fe20000000f00 */
[----:B------:R-:W-:Y:S01]  /*9e60*/  FMUL.FTZ R68, R154, R191 ;  /* 0x000000bf9a447220 */ /* 0x000fe20000410000 */
[----:B------:R-:W-:Y:S01]  /*9e70*/  CS2R R62, SRZ ;  /* 0x00000000003e7805 */ /* 0x000fe2000001ff00 */
[----:B------:R-:W-:-:S02]  /*9e80*/  FADD.FTZ R66, R159, R66 ;  /* 0x000000429f427221 */ /* 0x000fc40000010000 */
[----:B------:R-:W-:-:S03]  /*9e90*/  FFMA.FTZ R68, R155, R192, -R68 ;  /* 0x000000c09b447223 */ /* 0x000fc60000010844 */
[----:B------:R-:W0:Y:S01]  /*9ea0*/  @!P1 LDS.128 R60, [R126+0x8b80] ;  /* 0x008b80007e3c9984 */ /* 0x000e220000000c00 */
[----:B------:R-:W-:Y:S01]  /*9eb0*/  FADD.FTZ R193, R193, R68 ;  /* 0x00000044c1c17221 */ /* 0x000fe20000010000 */
[----:B------:R-:W-:Y:S02]  /*9ec0*/  FMUL.FTZ R68, R154, R192 ;  /* 0x000000c09a447220 */ /* 0x000fe40000410000 */
[----:B------:R2:W-:Y:S02]  /*9ed0*/  STS.128 [R158+0x6d80], R64 ;  /* 0x006d80409e007388 */ /* 0x0005e40000000c00 */
[----:B--2---:R-:W-:-:S04]  /*9ee0*/  FFMA.FTZ R65, R155, R191, R68 ;  /* 0x000000bf9b417223 */ /* 0x004fc80000010044 */
[----:B------:R-:W-:-:S04]  /*9ef0*/  FADD.FTZ R194, R194, R65 ;  /* 0x00000041c2c27221 */ /* 0x000fc80000010000 */
[----:B------:R-:W-:-:S04]  /*9f00*/  FMUL.FTZ R64, R152, R194 ;  /* 0x000000c298407220 */ /* 0x000fc80000410000 */
[----:B------:R-:W-:-:S04]  /*9f10*/  FFMA.FTZ R65, R153, R193, -R64 ;  /* 0x000000c199417223 */ /* 0x000fc80000010840 */
[----:B------:R-:W-:Y:S01]  /*9f20*/  FADD.FTZ R196, R196, R65 ;  /* 0x00000041c4c47221 */ /* 0x000fe20000010000 */
[----:B------:R-:W-:-:S04]  /*9f30*/  FMUL.FTZ R65, R152, R193 ;  /* 0x000000c198417220 */ /* 0x000fc80000410000 */
[----:B------:R-:W-:-:S04]  /*9f40*/  FFMA.FTZ R64, R153, R194, R65 ;  /* 0x000000c299407223 */ /* 0x000fc80000010041 */
        /* <DEDUP_REMOVED lines=38> */
[-C--:B------:R-:W-:Y:S01]  /*a1b0*/  FFMA.FTZ R65, R139, R208.reuse, -R64 ;  /* 0x000000d08b417223 */ /* 0x080fe20000010840 */
[----:B------:R-:W-:-:S03]  /*a1c0*/  FMUL.FTZ R64, R138, R208 ;  /* 0x000000d08a407220 */ /* 0x000fc60000410000 */
[----:B------:R-:W-:Y:S01]  /*a1d0*/  FADD.FTZ R210, R210, R65 ;  /* 0x00000041d2d27221 */ /* 0x000fe20000010000 */
        /* <DEDUP_REMOVED lines=39> */
[----:B-1----:R-:W1:Y:S01]  /*a450*/  LDS.128 R72, [R127+0x6d90] ;  /* 0x006d90007f487984 */ /* 0x002e620000000c00 */
        /* <DEDUP_REMOVED lines=36> */
.L_x_1817:
        /* <DEDUP_REMOVED lines=13> */
.L_x_1675:
[----:B------:R-:W-:Y:S05]  /*a770*/  BSYNC B0 ;  /* 0x0000000000007941 */ /* 0x000fea0003800000 */
.L_x_1674:
[----:B------:R-:W-:Y:S01]  /*a780*/  UMOV UR46, 0xffffffff ;  /* 0xffffffff002e7882 */ /* 0x000fe20000000000 */
[----:B------:R-:W-:Y:S02]  /*a790*/  ISETP.GT.U32.AND P2, PT, R248, 0x1d, PT ;  /* 0x0000001df800780c */ /* 0x000fe40003f44070 */
[----:B------:R-:W-:Y:S11]  /*a7a0*/  BRA.DIV UR46, `(.L_x_1676) ;  /* 0x0000007a2e887947 */ /* 0x000ff6000b800000 */
[----:B-1----:R1:W0:Y:S04]  /*a7b0*/  SHFL.DOWN PT, R76, R232, 0x2, 0x1f ;  /* 0x08401f00e84c7f89 */ /* 0x00222800000e0000 */
[----:B--2---:R1:W2:Y:S04]  /*a7c0*/  SHFL.DOWN PT, R77, R241, 0x2, 0x1f ;  /* 0x08401f00f14d7f89 */ /* 0x0042a800000e0000 */
[----:B---3--:R1:W3:Y:S04]  /*a7d0*/  SHFL.DOWN PT, R78, R242, 0x2, 0x1f ;  /* 0x08401f00f24e7f89 */ /* 0x0082e800000e0000 */
[----:B----4-:R1:W4:Y:S02]  /*a7e0*/  SHFL.DOWN PT, R79, R243, 0x2, 0x1f ;  /* 0x08401f00f34f7f89 */ /* 0x01032400000e0000 */
.L_x_1823:
        /* <DEDUP_REMOVED lines=13> */
.L_x_1678:
[----:B------:R-:W-:Y:S05]  /*a8c0*/  BSYNC B0 ;  /* 0x0000000000007941 */ /* 0x000fea0003800000 */
.L_x_1677:
[----:B------:R-:W-:Y:S01]  /*a8d0*/  UMOV UR46, 0xffffffff ;  /* 0xffffffff002e7882 */ /* 0x000fe20000000000 */
[----:B------:R-:W-:Y:S02]  /*a8e0*/  ISETP.GT.U32.AND P2, PT, R248, 0x1b, PT ;  /* 0x0000001bf800780c */ /* 0x000fe40003f44070 */
[----:B------:R-:W-:Y:S11]  /*a8f0*/  BRA.DIV UR46, `(.L_x_1679) ;  /* 0x0000007a2ea87947 */ /* 0x000ff6000b800000 */
[----:B0-----:R0:W0:Y:S04]  /*a900*/  SHFL.DOWN PT, R76, R232, 0x4, 0x1f ;  /* 0x08801f00e84c7f89 */ /* 0x00102800000e0000 */
[----:B--2---:R2:W0:Y:S04]  /*a910*/  SHFL.DOWN PT, R77, R241, 0x4, 0x1f ;  /* 0x08801f00f14d7f89 */ /* 0x00442800000e0000 */
[----:B---3--:R2:W3:Y:S04]  /*a920*/  SHFL.DOWN PT, R78, R242, 0x4, 0x1f ;  /* 0x08801f00f24e7f89 */ /* 0x0084e800000e0000 */
[----:B----4-:R2:W4:Y:S02]  /*a930*/  SHFL.DOWN PT, R79, R243, 0x4, 0x1f ;  /* 0x08801f00f34f7f89 */ /* 0x01052400000e0000 */
.L_x_1829:
        /* <DEDUP_REMOVED lines=13> */
.L_x_1681:
[----:B------:R-:W-:Y:S05]  /*aa10*/  BSYNC B0 ;  /* 0x0000000000007941 */ /* 0x000fea0003800000 */
.L_x_1680:
[----:B------:R-:W-:Y:S01]  /*aa20*/  UMOV UR46, 0xffffffff ;  /* 0xffffffff002e7882 */ /* 0x000fe20000000000 */
[----:B------:R-:W-:Y:S02]  /*aa30*/  ISETP.GT.U32.AND P2, PT, R248, 0x17, PT ;  /* 0x00000017f800780c */ /* 0x000fe40003f44070 */
[----:B------:R-:W-:Y:S11]  /*aa40*/  BRA.DIV UR46, `(.L_x_1682) ;  /* 0x0000007a2ec87947 */ /* 0x000ff6000b800000 */
[----:B0-----:R0:W0:Y:S04]  /*aa50*/  SHFL.DOWN PT, R76, R232, 0x8, 0x1f ;  /* 0x09001f00e84c7f89 */ /* 0x00102800000e0000 */
[----:B------:R0:W0:Y:S04]  /*aa60*/  SHFL.DOWN PT, R77, R241, 0x8, 0x1f ;  /* 0x09001f00f14d7f89 */ /* 0x00002800000e0000 */
[----:B---3--:R3:W0:Y:S04]  /*aa70*/  SHFL.DOWN PT, R78, R242, 0x8, 0x1f ;  /* 0x09001f00f24e7f89 */ /* 0x00862800000e0000 */
[----:B----4-:R3:W4:Y:S02]  /*aa80*/  SHFL.DOWN PT, R79, R243, 0x8, 0x1f ;  /* 0x09001f00f34f7f89 */ /* 0x01072400000e0000 */
.L_x_1835:
        /* <DEDUP_REMOVED lines=13> */
.L_x_1684:
[----:B------:R-:W-:Y:S05]  /*ab60*/  BSYNC B0 ;  /* 0x0000000000007941 */ /* 0x000fea0003800000 */
.L_x_1683:
[----:B------:R-:W-:Y:S01]  /*ab70*/  UMOV UR46, 0xffffffff ;  /* 0xffffffff002e7882 */ /* 0x000fe20000000000 */
[----:B------:R-:W-:Y:S02]  /*ab80*/  ISETP.GT.U32.AND P2, PT, R248, 0xf, PT ;  /* 0x0000000ff800780c */ /* 0x000fe40003f44070 */
[----:B------:R-:W-:Y:S11]  /*ab90*/  BRA.DIV UR46, `(.L_x_1685) ;  /* 0x0000007a2ee87947 */ /* 0x000ff6000b800000 */
[----:B0-----:R0:W0:Y:S04]  /*aba0*/  SHFL.DOWN PT, R76, R232, 0x10, 0x1f ;  /* 0x0a001f00e84c7f89 */ /* 0x00102800000e0000 */
[----:B------:R0:W0:Y:S04]  /*abb0*/  SHFL.DOWN PT, R77, R241, 0x10, 0x1f ;  /* 0x0a001f00f14d7f89 */ /* 0x00002800000e0000 */
[----:B------:R0:W0:Y:S04]  /*abc0*/  SHFL.DOWN PT, R78, R242, 0x10, 0x1f ;  /* 0x0a001f00f24e7f89 */ /* 0x00002800000e0000 */
[----:B----4-:R4:W0:Y:S02]  /*abd0*/  SHFL.DOWN PT, R79, R243, 0x10, 0x1f ;  /* 0x0a001f00f34f7f89 */ /* 0x01082400000e0000 */
.L_x_1841:
        /* <DEDUP_REMOVED lines=13> */
.L_x_1687:
[----:B------:R-:W-:Y:S05]  /*acb0*/  BSYNC B0 ;  /* 0x0000000000007941 */ /* 0x000fea0003800000 */
.L_x_1686:
        /* <DEDUP_REMOVED lines=21> */
.L_x_1855:
        /* <DEDUP_REMOVED lines=19> */
.L_x_1690:
[----:B------:R-:W-:Y:S05]  /*af40*/  BSYNC B0 ;  /* 0x0000000000007941 */ /* 0x000fea0003800000 */
.L_x_1689:
        /* <DEDUP_REMOVED lines=34> */
.L_x_1672:
[----:B------:R-:W-:Y:S05]  /*b170*/  WARPSYNC.ALL ;  /* 0x0000000000007948 */ /* 0x000fea0003800000 */
[----:B------:R-:W-:Y:S01]  /*b180*/  BAR.SYNC.DEFER_BLOCKING 0x0 ;  /* 0x0000000000007b1d */ /* 0x000fe20000010000 */
[----:B------:R-:W-:Y:S01]  /*b190*/  ISETP.NE.AND P1, PT, R81, RZ, PT ;  /* 0x000000ff5100720c */ /* 0x000fe20003f25270 */
[----:B01----:R-:W-:Y:S02]  /*b1a0*/  HADD2.F32 R75, -RZ, R53.H0_H0 ;  /* 0x20000035ff4b7230 */ /* 0x003fe40000004100 */
[----:B------:R-:W-:Y:S01]  /*b1b0*/  FMUL.FTZ R66, R50, R99 ;  /* 0x0000006332427220 */ /* 0x000fe20000410000 */
[----:B------:R-:W-:Y:S01]  /*b1c0*/  HADD2.F32 R74, -RZ, R54.H0_H0 ;  /* 0x20000036ff4a7230 */ /* 0x000fe20000004100 */
[----:B------:R-:W-:Y:S01]  /*b1d0*/  ULEA UR58, UR10, 0xfffff800, 0xb ;  /* 0xfffff8000a3a7891 */ /* 0x000fe2000f8e583f */
[----:B------:R-:W-:-:S02]  /*b1e0*/  HADD2.F32 R68, -RZ, R57.H0_H0 ;  /* 0x20000039ff447230 */ /* 0x000fc40000004100 */
[----:B------:R-:W-:Y:S01]  /*b1f0*/  FMUL.FTZ R79, R43, R75 ;  /* 0x0000004b2b4f7220 */ /* 0x000fe20000410000 */
[----:B------:R-:W-:Y:S01]  /*b200*/  HADD2.F32 R70, -RZ, R56.H0_H0 ;  /* 0x20000038ff467230 */ /* 0x000fe20000004100 */
[----:B------:R-:W-:Y:S01]  /*b210*/  UIADD3 UR58, -UR58, UR54, URZ ;  /* 0x000000363a3a7290 */ /* 0x000fe2000fffe13f */
[----:B------:R-:W-:Y:S02]  /*b220*/  HADD2.F32 R72, -RZ, R55.H0_H0 ;  /* 0x20000037ff487230 */ /* 0x000fe40000004100 */
[----:B------:R-:W-:Y:S01]  /*b230*/  FMUL.FTZ R69, R47, R68 ;  /* 0x000000442f457220 */ /* 0x000fe20000410000 */
[----:B------:R-:W-:Y:S01]  /*b240*/  USHF.R.S32.HI UR59, URZ, 0x1f, UR48 ;  /* 0x0000001f3f3b7899 */ /* 0x000fe20008011430 */
[----:B------:R-:W-:Y:S01]  /*b250*/  FMUL.FTZ R71, R46, R70 ;  /* 0x000000462e477220 */ /* 0x000fe20000410000 */
[----:B------:R-:W-:Y:S01]  /*b260*/  USHF.R.S32.HI UR60, URZ, 0x1f, UR19 ;  /* 0x0000001f3f3c7899 */ /* 0x000fe20008011413 */
[----:B------:R-:W-:Y:S01]  /*b270*/  FMUL.FTZ R73, R45, R72 ;  /* 0x000000482d497220 */ /* 0x000fe20000410000 */
[----:B------:R-:W-:Y:S01]  /*b280*/  BSSY B0, `(.L_x_1691) ;  /* 0x00001f5000007945 */ /* 0x000fe20003800000 */
[----:B------:R-:W0:Y:S04]  /*b290*/  LDS.64 R64, [R158+0x6d88] ;  /* 0x006d88009e407984 */ /* 0x000e280000000a00 */
[----:B------:R1:W-:Y:S01]  /*b2a0*/  @!P1 STS.128 [R126+0x8b80], R60 ;  /* 0x008b803c7e009388 */ /* 0x0003e20000000c00 */
[----:B0-----:R-:W-:-:S04]  /*b2b0*/  FMUL.FTZ R67, R65, -R107 ;  /* 0x8000006b41437220 */ /* 0x001fc80000410000 */
[C---:B-1----:R-:W-:Y:S01]  /*b2c0*/  FFMA.FTZ R60, R64.reuse, R106, -R67 ;  /* 0x0000006a403c7223 */ /* 0x042fe20000010843 */
[----:B------:R-:W-:-:S03]  /*b2d0*/  FMUL.FTZ R64, R64, -R107 ;  /* 0x8000006b40407220 */ /* 0x000fc60000410000 */
[----:B------:R-:W-:Y:S01]  /*b2e0*/  FADD.FTZ R60, R174, R60 ;  /* 0x0000003cae3c7221 */ /* 0x000fe20000010000 */
[----:B------:R-:W-:Y:S01]  /*b2f0*/  FFMA.FTZ R106, R65, R106, R64 ;  /* 0x0000006a416a7223 */ /* 0x000fe20000010040 */
[----:B------:R-:W-:Y:S01]  /*b300*/  FFMA.FTZ R65, R0, R227, RZ ;  /* 0x000000e300417223 */ /* 0x000fe200000100ff */
[----:B------:R-:W-:Y:S01]  /*b310*/  FMUL.FTZ R64, R51, R102 ;  /* 0x0000006633407220 */ /* 0x000fe20000410000 */
[----:B------:R-:W-:Y:S02]  /*b320*/  FMUL.FTZ R78, R128, -R60 ;  /* 0x8000003c804e7220 */ /* 0x000fe40000410000 */
[----:B------:R-:W-:Y:S01]  /*b330*/  FFMA.FTZ R62, R16, R192, R65 ;  /* 0x000000c0103e7223 */ /* 0x000fe20000010041 */
[-C--:B------:R-:W-:Y:S01]  /*b340*/  FFMA.FTZ R227, R104, -R64.reuse, R227 ;  /* 0x8000004068e37223 */ /* 0x080fe200000100e3 */
[----:B------:R-:W-:Y:S01]  /*b350*/  FFMA.FTZ R64, R103, -R64, R228 ;  /* 0x8000004067407223 */ /* 0x000fe200000100e4 */
[----:B------:R-:W-:Y:S01]  /*b360*/  FFMA.FTZ R228, R0, -R228, RZ ;  /* 0x800000e400e47223 */ /* 0x000fe200000100ff */
[----:B------:R-:W-:Y:S01]  /*b370*/  FFMA.FTZ R63, R15, R193, R62 ;  /* 0x000000c10f3f7223 */ /* 0x000fe2000001003e */
[----:B------:R-:W-:Y:S01]  /*b380*/  FMUL.FTZ R65, R49, R96 ;  /* 0x0000006031417220 */ /* 0x000fe20000410000 */
[----:B------:R-:W-:Y:S01]  /*b390*/  FFMA.FTZ R192, R100, -R66, R192 ;  /* 0x8000004264c07223 */ /* 0x000fe200000100c0 */
[----:B------:R-:W-:Y:S01]  /*b3a0*/  FFMA.FTZ R61, R16, -R191, R228 ;  /* 0x800000bf103d7223 */ /* 0x000fe200000100e4 */
[----:B------:R-:W-:Y:S01]  /*b3b0*/  FFMA.FTZ R62, R14, R196, R63 ;  /* 0x000000c40e3e7223 */ /* 0x000fe2000001003f */
[-C--:B------:R-:W-:Y:S01]  /*b3c0*/  FFMA.FTZ R193, R98, -R65.reuse, R193 ;  /* 0x8000004162c17223 */ /* 0x080fe200000100c1 */
[----:B------:R-:W-:Y:S01]  /*b3d0*/  FFMA.FTZ R65, R97, -R65, R194 ;  /* 0x8000004161417223 */ /* 0x000fe200000100c2 */
[----:B------:R-:W-:Y:S01]  /*b3e0*/  FFMA.FTZ R194, R15, -R194, R61 ;  /* 0x800000c20fc27223 */ /* 0x000fe2000001003d */
[----:B------:R-:W-:Y:S01]  /*b3f0*/  FFMA.FTZ R61, R13, R197, R62 ;  /* 0x000000c50d3d7223 */ /* 0x000fe2000001003e */
[----:B------:R-:W-:Y:S01]  /*b400*/  FFMA.FTZ R191, R101, -R66, R191 ;  /* 0x8000004265bf7223 */ /* 0x000fe200000100bf */
[----:B------:R-:W-:-:S02]  /*b410*/  HADD2.F32 R66, -RZ, R58.H0_H0 ;  /* 0x2000003aff427230 */ /* 0x000fc40000004100 */
[-C--:B------:R-:W-:Y:S01]  /*b420*/  FFMA.FTZ R197, R93, -R69.reuse, R197 ;  /* 0x800000455dc57223 */ /* 0x080fe200000100c5 */
[----:B------:R-:W-:Y:S01]  /*b430*/  FFMA.FTZ R62, R12, R200, R61 ;  /* 0x000000c80c3e7223 */ /* 0x000fe2000001003d */
[----:B------:R-:W-:Y:S01]  /*b440*/  FADD.FTZ R61, -R190, R106 ;  /* 0x0000006abe3d7221 */ /* 0x000fe20000010100 */
[----:B------:R-:W-:Y:S01]  /*b450*/  FFMA.FTZ R69, R92, -R69, R198 ;  /* 0x800000455c457223 */ /* 0x000fe200000100c6 */
[----:B------:R-:W-:Y:S01]  /*b460*/  FMUL.FTZ R67, R48, R66 ;  /* 0x0000004230437220 */ /* 0x000fe20000410000 */
[----:B------:R-:W-:Y:S01]  /*b470*/  FFMA.FTZ R63, R11, R201, R62 ;  /* 0x000000c90b3f7223 */ /* 0x000fe2000001003e */
[-C--:B------:R-:W-:Y:S01]  /*b480*/  FMUL.FTZ R62, R128, -R61.reuse ;  /* 0x8000003d803e7220 */ /* 0x080fe20000410000 */
[C---:B------:R-:W-:Y:S01]  /*b490*/  FFMA.FTZ R78, R129.reuse, R61, R78 ;  /* 0x0000003d814e7223 */ /* 0x040fe2000001004e */
[-C--:B------:R-:W-:Y:S01]  /*b4a0*/  FFMA.FTZ R196, R94, -R67.reuse, R196 ;  /* 0x800000435ec47223 */ /* 0x080fe200000100c4 */
[----:B------:R-:W-:Y:S01]  /*b4b0*/  FFMA.FTZ R76, R10, R204, R63 ;  /* 0x000000cc0a4c7223 */ /* 0x000fe2000001003f */
[----:B------:R-:W-:Y:S01]  /*b4c0*/  FFMA.FTZ R62, R129, R60, -R62 ;  /* 0x0000003c813e7223 */ /* 0x000fe2000001083e */
[----:B------:R-:W-:Y:S01]  /*b4d0*/  FADD.FTZ R78, -R189, R78 ;  /* 0x0000004ebd4e7221 */ /* 0x000fe20000010100 */
[----:B------:R-:W-:Y:S01]  /*b4e0*/  FFMA.FTZ R67, R95, -R67, R195 ;  /* 0x800000435f437223 */ /* 0x000fe200000100c3 */
[----:B------:R-:W-:Y:S01]  /*b4f0*/  FFMA.FTZ R77, R9, R205, R76 ;  /* 0x000000cd094d7223 */ /* 0x000fe2000001004c */
[----:B------:R-:W-:Y:S01]  /*b500*/  FADD.FTZ R173, R173, R62 ;  /* 0x0000003eadad7221 */ /* 0x000fe20000010000 */
[-C--:B------:R-:W-:Y:S01]  /*b510*/  FFMA.FTZ R205, R123, -R79.reuse, R205 ;  /* 0x8000004f7bcd7223 */ /* 0x080fe200000100cd */
[----:B------:R-:W-:Y:S01]  /*b520*/  FFMA.FTZ R76, R122, -R79, R206 ;  /* 0x8000004f7a4c7223 */ /* 0x000fe200000100ce */
[----:B------:R-:W-:Y:S01]  /*b530*/  FMUL.FTZ R79, R42, R87 ;  /* 0x000000572a4f7220 */ /* 0x000fe20000410000 */
[C---:B------:R-:W-:Y:S01]  /*b540*/  FMUL.FTZ R106, R130.reuse, -R173 ;  /* 0x800000ad826a7220 */ /* 0x040fe20000410000 */
[----:B------:R-:W-:Y:S01]  /*b550*/  FMUL.FTZ R130, R130, -R78 ;  /* 0x8000004e82827220 */ /* 0x000fe20000410000 */
[----:B------:R-:W-:Y:S01]  /*b560*/  FFMA.FTZ R126, R8, R208, R77 ;  /* 0x000000d0087e7223 */ /* 0x000fe2000001004d */
[----:B------:R-:W-:Y:S01]  /*b570*/  FFMA.FTZ R208, R120, -R79, R208 ;  /* 0x8000004f78d07223 */ /* 0x000fe200000100d0 */
[C---:B------:R-:W-:Y:S01]  /*b580*/  FFMA.FTZ R63, R131.reuse, R78, R106 ;  /* 0x0000004e833f7223 */ /* 0x040fe2000001006a */
[----:B------:R-:W-:Y:S01]  /*b590*/  FFMA.FTZ R131, R131, R173, -R130 ;  /* 0x000000ad83837223 */ /* 0x000fe20000010882 */
[----:B------:R-:W-:Y:S01]  /*b5a0*/  FFMA.FTZ R77, R121, -R79, R207 ;  /* 0x8000004f794d7223 */ /* 0x000fe200000100cf */
[----:B------:R-:W-:Y:S01]  /*b5b0*/  FFMA.FTZ R129, R7, R210, R126 ;  /* 0x000000d207817223 */ /* 0x000fe2000001007e */
[----:B------:R-:W-:Y:S01]  /*b5c0*/  FADD.FTZ R63, -R188, R63 ;  /* 0x0000003fbc3f7221 */ /* 0x000fe20000010100 */
[----:B------:R-:W-:Y:S01]  /*b5d0*/  FADD.FTZ R172, R172, R131 ;  /* 0x00000083acac7221 */ /* 0x000fe20000010000 */
[----:B------:R-:W-:Y:S01]  /*b5e0*/  FMUL.FTZ R62, R44, R74 ;  /* 0x0000004a2c3e7220 */ /* 0x000fe20000410000 */
[----:B------:R-:W-:Y:S01]  /*b5f0*/  FFMA.FTZ R200, R90, -R71, R200 ;  /* 0x800000475ac87223 */ /* 0x000fe200000100c8 */
[CC--:B------:R-:W-:Y:S01]  /*b600*/  FMUL.FTZ R106, R132.reuse, -R63.reuse ;  /* 0x8000003f846a7220 */ /* 0x0c0fe20000410000 */
[----:B------:R-:W-:Y:S01]  /*b610*/  FMUL.FTZ R132, R132, -R172 ;  /* 0x800000ac84847220 */ /* 0x000fe20000410000 */
[-C--:B------:R-:W-:Y:S01]  /*b620*/  FFMA.FTZ R204, R124, -R62.reuse, R204 ;  /* 0x8000003e7ccc7223 */ /* 0x080fe200000100cc */
[----:B------:R-:W-:Y:S01]  /*b630*/  FFMA.FTZ R62, R125, -R62, R203 ;  /* 0x8000003e7d3e7223 */ /* 0x000fe200000100cb */
[C---:B------:R-:W-:Y:S01]  /*b640*/  FFMA.FTZ R106, R133.reuse, R172, -R106 ;  /* 0x000000ac856a7223 */ /* 0x040fe2000001086a */
[----:B------:R-:W-:Y:S01]  /*b650*/  FFMA.FTZ R132, R133, R63, R132 ;  /* 0x0000003f85847223 */ /* 0x000fe20000010084 */
[----:B------:R-:W-:Y:S01]  /*b660*/  FFMA.FTZ R71, R91, -R71, R199 ;  /* 0x800000475b477223 */ /* 0x000fe200000100c7 */
[----:B------:R-:W-:Y:S01]  /*b670*/  FFMA.FTZ R201, R89, -R73, R201 ;  /* 0x8000004959c97223 */ /* 0x000fe200000100c9 */
[----:B------:R-:W-:Y:S01]  /*b680*/  FADD.FTZ R171, R171, R106 ;  /* 0x0000006aabab7221 */ /* 0x000fe20000010000 */
[----:B------:R-:W-:Y:S01]  /*b690*/  FADD.FTZ R106, -R187, R132 ;  /* 0x00000084bb6a7221 */ /* 0x000fe20000010100 */
[----:B------:R-:W-:Y:S01]  /*b6a0*/  FFMA.FTZ R132, R6, R212, R129 ;  /* 0x000000d406847223 */ /* 0x000fe20000010081 */
[----:B------:R-:W-:Y:S01]  /*b6b0*/  FMUL.FTZ R129, R39, R84 ;  /* 0x0000005427817220 */ /* 0x000fe20000410000 */
[C---:B------:R-:W-:Y:S01]  /*b6c0*/  FMUL.FTZ R128, R134.reuse, -R171 ;  /* 0x800000ab86807220 */ /* 0x040fe20000410000 */
[----:B------:R-:W-:Y:S01]  /*b6d0*/  FMUL.FTZ R134, R134, -R106 ;  /* 0x8000006a86867220 */ /* 0x000fe20000410000 */
[----:B------:R-:W-:Y:S01]  /*b6e0*/  FFMA.FTZ R133, R5, R214, R132 ;  /* 0x000000d605857223 */ /* 0x000fe20000010084 */
[----:B------:R-:W-:Y:S01]  /*b6f0*/  FFMA.FTZ R214, R114, -R129, R214 ;  /* 0x8000008172d67223 */ /* 0x000fe200000100d6 */
[CC--:B------:R-:W-:Y:S01]  /*b700*/  FFMA.FTZ R79, R135.reuse, R106.reuse, R128 ;  /* 0x0000006a874f7223 */ /* 0x0c0fe20000010080 */
[----:B------:R-:W-:Y:S01]  /*b710*/  FFMA.FTZ R107, R135, R171, -R134 ;  /* 0x000000ab876b7223 */ /* 0x000fe20000010886 */
[C---:B------:R-:W-:Y:S01]  /*b720*/  FFMA.FTZ R129, R115.reuse, -R129, R213 ;  /* 0x8000008173817223 */ /* 0x040fe200000100d5 */
[----:B------:R-:W-:Y:S01]  /*b730*/  FMUL.FTZ R115, R115, R106 ;  /* 0x0000006a73737220 */ /* 0x000fe20000410000 */
[----:B------:R-:W-:Y:S01]  /*b740*/  FADD.FTZ R186, -R186, R79 ;  /* 0x0000004fbaba7221 */ /* 0x000fe20000010100 */
[----:B------:R-:W-:Y:S01]  /*b750*/  FADD.FTZ R107, R170, R107 ;  /* 0x0000006baa6b7221 */ /* 0x000fe20000010000 */
[----:B------:R-:W-:Y:S01]  /*b760*/  FMUL.FTZ R79, R41, R86 ;  /* 0x00000056294f7220 */ /* 0x000fe20000410000 */
[----:B------:R-:W-:Y:S01]  /*b770*/  FFMA.FTZ R114, R114, R171, R115 ;  /* 0x000000ab72727223 */ /* 0x000fe20000010073 */
[CC--:B------:R-:W-:Y:S01]  /*b780*/  FMUL.FTZ R126, R136.reuse, -R186.reuse ;  /* 0x800000ba887e7220 */ /* 0x0c0fe20000410000 */
[----:B------:R-:W-:Y:S01]  /*b790*/  FMUL.FTZ R127, R136, -R107 ;  /* 0x8000006b887f7220 */ /* 0x000fe20000410000 */
[----:B------:R-:W-:Y:S01]  /*b7a0*/  FFMA.FTZ R136, R4, R215, R133 ;  /* 0x000000d704887223 */ /* 0x000fe20000010085 */
[----:B------:R-:W-:Y:S01]  /*b7b0*/  FFMA.FTZ R210, R118, -R79, R210 ;  /* 0x8000004f76d27223 */ /* 0x000fe200000100d2 */
[C---:B------:R-:W-:Y:S01]  /*b7c0*/  FFMA.FTZ R126, R137.reuse, R107, -R126 ;  /* 0x0000006b897e7223 */ /* 0x040fe2000001087e */
[----:B------:R-:W-:Y:S01]  /*b7d0*/  FFMA.FTZ R128, R137, R186, R127 ;  /* 0x000000ba89807223 */ /* 0x000fe2000001007f */
[----:B------:R-:W-:Y:S01]  /*b7e0*/  FFMA.FTZ R79, R119, -R79, R209 ;  /* 0x8000004f774f7223 */ /* 0x000fe200000100d1 */
[----:B------:R-:W-:Y:S01]  /*b7f0*/  FFMA.FTZ R73, R88, -R73, R202 ;  /* 0x8000004958497223 */ /* 0x000fe200000100ca */
[----:B------:R-:W-:Y:S01]  /*b800*/  FADD.FTZ R169, R169, R126 ;  /* 0x0000007ea9a97221 */ /* 0x000fe20000010000 */
[----:B------:R-:W-:Y:S01]  /*b810*/  FADD.FTZ R128, -R185, R128 ;  /* 0x00000080b9807221 */ /* 0x000fe20000010100 */
[----:B------:R-:W-:Y:S01]  /*b820*/  FMUL.FTZ R126, R40, R85 ;  /* 0x00000055287e7220 */ /* 0x000fe20000410000 */
[----:B------:R-:W-:Y:S01]  /*b830*/  FFMA.FTZ R195, R14, -R195, R194 ;  /* 0x800000c30ec37223 */ /* 0x000fe200000100c2 */
[CC--:B------:R-:W-:Y:S01]  /*b840*/  FMUL.FTZ R130, R138.reuse, -R169.reuse ;  /* 0x800000a98a827220 */ /* 0x0c0fe20000410000 */
[----:B------:R-:W-:Y:S01]  /*b850*/  FMUL.FTZ R138, R138, -R128 ;  /* 0x800000808a8a7220 */ /* 0x000fe20000410000 */
[-C--:B------:R-:W-:Y:S01]  /*b860*/  FFMA.FTZ R212, R116, -R126.reuse, R212 ;  /* 0x8000007e74d47223 */ /* 0x080fe200000100d4 */
[----:B------:R-:W-:Y:S01]  /*b870*/  FFMA.FTZ R126, R117, -R126, R211 ;  /* 0x8000007e757e7223 */ /* 0x000fe200000100d3 */
[CC--:B------:R-:W-:Y:S01]  /*b880*/  FFMA.FTZ R127, R139.reuse, R128.reuse, R130 ;  /* 0x000000808b7f7223 */ /* 0x0c0fe20000010082 */
[----:B------:R-:W-:Y:S01]  /*b890*/  FFMA.FTZ R131, R139, R169, -R138 ;  /* 0x000000a98b837223 */ /* 0x000fe2000001088a */
[----:B------:R-:W-:Y:S01]  /*b8a0*/  FMUL.FTZ R138, R36, R105 ;  /* 0x00000069248a7220 */ /* 0x000fe20000410000 */
[----:B------:R-:W-:Y:S01]  /*b8b0*/  FMUL.FTZ R119, R119, R128 ;  /* 0x0000008077777220 */ /* 0x000fe20000410000 */
[----:B------:R-:W-:Y:S01]  /*b8c0*/  FADD.FTZ R184, -R184, R127 ;  /* 0x0000007fb8b87221 */ /* 0x000fe20000010100 */
[----:B------:R-:W-:Y:S01]  /*b8d0*/  FADD.FTZ R131, R168, R131 ;  /* 0x00000083a8837221 */ /* 0x000fe20000010000 */
[-C--:B------:R-:W-:Y:S01]  /*b8e0*/  FFMA.FTZ R139, R108, -R138.reuse, R220 ;  /* 0x8000008a6c8b7223 */ /* 0x080fe200000100dc */
[----:B------:R-:W-:Y:S01]  /*b8f0*/  FFMA.FTZ R138, R109, -R138, R219 ;  /* 0x8000008a6d8a7223 */ /* 0x000fe200000100db */
[CC--:B------:R-:W-:Y:S01]  /*b900*/  FMUL.FTZ R130, R140.reuse, -R184.reuse ;  /* 0x800000b88c827220 */ /* 0x0c0fe20000410000 */
[-C--:B------:R-:W-:Y:S01]  /*b910*/  FMUL.FTZ R127, R140, -R131.reuse ;  /* 0x800000838c7f7220 */ /* 0x080fe20000410000 */
[----:B------:R-:W-:Y:S01]  /*b920*/  FMUL.FTZ R140, R60, UR57 ;  /* 0x000000393c8c7c20 */ /* 0x000fe20008410000 */
[-C--:B------:R-:W-:Y:S01]  /*b930*/  FMUL.FTZ R121, R121, R184.reuse ;  /* 0x000000b879797220 */ /* 0x080fe20000410000 */
[C---:B------:R-:W-:Y:S01]  /*b940*/  FFMA.FTZ R130, R141.reuse, R131, -R130 ;  /* 0x000000838d827223 */ /* 0x040fe20000010882 */
[----:B------:R-:W-:Y:S01]  /*b950*/  FFMA.FTZ R134, R141, R184, R127 ;  /* 0x000000b88d867223 */ /* 0x000fe2000001007f */
[----:B------:R-:W-:Y:S01]  /*b960*/  FMUL.FTZ R127, R38, R83 ;  /* 0x00000053267f7220 */ /* 0x000fe20000410000 */
[----:B------:R-:W-:Y:S01]  /*b970*/  FFMA.FTZ R140, R61, UR56, -R140 ;  /* 0x000000383d8c7c23 */ /* 0x000fe2000801088c */
[----:B------:R-:W-:Y:S01]  /*b980*/  FADD.FTZ R132, R167, R130 ;  /* 0x00000082a7847221 */ /* 0x000fe20000010000 */
[----:B------:R-:W-:Y:S01]  /*b990*/  FADD.FTZ R183, -R183, R134 ;  /* 0x00000086b7b77221 */ /* 0x000fe20000010100 */
[-C--:B------:R-:W-:Y:S01]  /*b9a0*/  FFMA.FTZ R215, R113, -R127.reuse, R215 ;  /* 0x8000007f71d77223 */ /* 0x080fe200000100d7 */
[----:B------:R-:W-:Y:S01]  /*b9b0*/  FFMA.FTZ R133, R112, -R127, R216 ;  /* 0x8000007f70857223 */ /* 0x000fe200000100d8 */
[C---:B------:R-:W-:Y:S01]  /*b9c0*/  FMUL.FTZ R130, R142.reuse, -R132 ;  /* 0x800000848e827220 */ /* 0x040fe20000410000 */
[-C--:B------:R-:W-:Y:S01]  /*b9d0*/  FMUL.FTZ R127, R142, -R183.reuse ;  /* 0x800000b78e7f7220 */ /* 0x080fe20000410000 */
[----:B------:R-:W-:Y:S01]  /*b9e0*/  FMUL.FTZ R134, R37, R82 ;  /* 0x0000005225867220 */ /* 0x000fe20000410000 */
[----:B------:R-:W-:Y:S01]  /*b9f0*/  FMUL.FTZ R142, R36, R60 ;  /* 0x0000003c248e7220 */ /* 0x000fe20000410000 */
[C---:B------:R-:W-:Y:S01]  /*ba00*/  FFMA.FTZ R135, R143.reuse, R183, R130 ;  /* 0x000000b78f877223 */ /* 0x040fe20000010082 */
[----:B------:R-:W-:Y:S01]  /*ba10*/  FFMA.FTZ R127, R143, R132, -R127 ;  /* 0x000000848f7f7223 */ /* 0x000fe2000001087f */
[----:B------:R-:W-:Y:S01]  /*ba20*/  FMUL.FTZ R143, R139, R140 ;  /* 0x0000008c8b8f7220 */ /* 0x000fe20000410000 */
[----:B------:R-:W-:Y:S01]  /*ba30*/  FFMA.FTZ R118, R118, R169, R119 ;  /* 0x000000a976767223 */ /* 0x000fe20000010077 */
[----:B------:R-:W-:Y:S01]  /*ba40*/  FADD.FTZ R182, -R182, R135 ;  /* 0x00000087b6b67221 */ /* 0x000fe20000010100 */
[----:B------:R-:W-:Y:S01]  /*ba50*/  FADD.FTZ R137, R166, R127 ;  /* 0x0000007fa6897221 */ /* 0x000fe20000010000 */
[----:B------:R-:W-:Y:S01]  /*ba60*/  FFMA.FTZ R127, R3, R218, R136 ;  /* 0x000000da037f7223 */ /* 0x000fe20000010088 */
[----:B------:R-:W-:Y:S01]  /*ba70*/  FFMA.FTZ R218, R110, -R134, R218 ;  /* 0x800000866eda7223 */ /* 0x000fe200000100da */
[C---:B------:R-:W-:Y:S01]  /*ba80*/  FMUL.FTZ R130, R144.reuse, -R182 ;  /* 0x800000b690827220 */ /* 0x040fe20000410000 */
[----:B------:R-:W-:Y:S01]  /*ba90*/  FMUL.FTZ R135, R144, -R137 ;  /* 0x8000008990877220 */ /* 0x000fe20000410000 */
[----:B------:R-:W-:Y:S01]  /*baa0*/  FFMA.FTZ R136, R111, -R134, R217 ;  /* 0x800000866f887223 */ /* 0x000fe200000100d9 */
[----:B------:R-:W-:Y:S01]  /*bab0*/  FMUL.FTZ R144, R36, R61 ;  /* 0x0000003d24907220 */ /* 0x000fe20000410000 */
[C---:B------:R-:W-:Y:S01]  /*bac0*/  FFMA.FTZ R130, R145.reuse, R137, -R130 ;  /* 0x0000008991827223 */ /* 0x040fe20000010882 */
[----:B------:R-:W-:Y:S01]  /*bad0*/  FFMA.FTZ R134, R145, R182, R135 ;  /* 0x000000b691867223 */ /* 0x000fe20000010087 */
[----:B------:R-:W-:Y:S01]  /*bae0*/  FMUL.FTZ R135, R108, R61 ;  /* 0x0000003d6c877220 */ /* 0x000fe20000410000 */
[----:B------:R-:W-:Y:S01]  /*baf0*/  FMUL.FTZ R111, R111, R78 ;  /* 0x0000004e6f6f7220 */ /* 0x000fe20000410000 */
[----:B------:R-:W-:Y:S01]  /*bb00*/  FADD.FTZ R130, R165, R130 ;  /* 0x00000082a5827221 */ /* 0x000fe20000010000 */
[----:B------:R-:W-:Y:S01]  /*bb10*/  FADD.FTZ R181, -R181, R134 ;  /* 0x00000086b5b57221 */ /* 0x000fe20000010100 */
[----:B------:R-:W-:Y:S01]  /*bb20*/  FFMA.FTZ R108, R109, R60, R135 ;  /* 0x0000003c6d6c7223 */ /* 0x000fe20000010087 */
[----:B------:R-:W-:Y:S01]  /*bb30*/  FMUL.FTZ R135, R61, UR57 ;  /* 0x000000393d877c20 */ /* 0x000fe20008410000 */
[----:B------:R-:W-:Y:S01]  /*bb40*/  FFMA.FTZ R111, R110, R173, R111 ;  /* 0x000000ad6e6f7223 */ /* 0x000fe2000001006f */
[CC--:B------:R-:W-:Y:S01]  /*bb50*/  FMUL.FTZ R134, R146.reuse, -R181.reuse ;  /* 0x800000b592867220 */ /* 0x0c0fe20000410000 */
[----:B------:R-:W-:Y:S01]  /*bb60*/  FMUL.FTZ R146, R146, -R130 ;  /* 0x8000008292927220 */ /* 0x000fe20000410000 */
[----:B------:R-:W-:Y:S01]  /*bb70*/  FFMA.FTZ R141, R60, UR56, R135 ;  /* 0x000000383c8d7c23 */ /* 0x000fe20008010087 */
[----:B------:R-:W-:Y:S01]  /*bb80*/  FMUL.FTZ R135, R139, R144 ;  /* 0x000000908b877220 */ /* 0x000fe20000410000 */
[C---:B------:R-:W-:Y:S01]  /*bb90*/  FFMA.FTZ R109, R147.reuse, R130, -R134 ;  /* 0x00000082936d7223 */ /* 0x040fe20000010886 */
[----:B------:R-:W-:Y:S01]  /*bba0*/  FFMA.FTZ R147, R147, R181, R146 ;  /* 0x000000b593937223 */ /* 0x000fe20000010092 */
[-C--:B------:R-:W-:Y:S01]  /*bbb0*/  FMUL.FTZ R139, R139, R142.reuse ;  /* 0x0000008e8b8b7220 */ /* 0x080fe20000410000 */
[----:B------:R-:W-:Y:S01]  /*bbc0*/  FFMA.FTZ R135, R138, R142, R135 ;  /* 0x0000008e8a877223 */ /* 0x000fe20000010087 */
[----:B------:R-:W-:Y:S01]  /*bbd0*/  FADD.FTZ R109, R164, R109 ;  /* 0x0000006da46d7221 */ /* 0x000fe20000010000 */
[----:B------:R-:W-:Y:S01]  /*bbe0*/  FADD.FTZ R180, -R180, R147 ;  /* 0x00000093b4b47221 */ /* 0x000fe20000010100 */
[C---:B------:R-:W-:Y:S01]  /*bbf0*/  FFMA.FTZ R134, R138.reuse, R144, -R139 ;  /* 0x000000908a867223 */ /* 0x040fe2000001088b */
[----:B------:R-:W-:Y:S01]  /*bc00*/  FFMA.FTZ R140, R138, R141, R143 ;  /* 0x0000008d8a8c7223 */ /* 0x000fe2000001008f */
[CC--:B------:R-:W-:Y:S01]  /*bc10*/  FMUL.FTZ R61, R148.reuse, -R109.reuse ;  /* 0x8000006d943d7220 */ /* 0x0c0fe20000410000 */
[----:B------:R-:W-:Y:S01]  /*bc20*/  FMUL.FTZ R60, R148, -R180 ;  /* 0x800000b4943c7220 */ /* 0x000fe20000410000 */
[----:B------:R-:W-:Y:S01]  /*bc30*/  FMUL.FTZ R139, R173, UR57 ;  /* 0x00000039ad8b7c20 */ /* 0x000fe20008410000 */
[----:B------:R-:W-:Y:S01]  /*bc40*/  FMUL.FTZ R143, R37, R78 ;  /* 0x0000004e258f7220 */ /* 0x000fe20000410000 */
[C---:B------:R-:W-:Y:S01]  /*bc50*/  FFMA.FTZ R138, R149.reuse, R180, R61 ;  /* 0x000000b4958a7223 */ /* 0x040fe2000001003d */
[----:B------:R-:W-:Y:S01]  /*bc60*/  FFMA.FTZ R110, R149, R109, -R60 ;  /* 0x0000006d956e7223 */ /* 0x000fe2000001083c */
[C---:B------:R-:W-:Y:S01]  /*bc70*/  FFMA.FTZ R145, R78.reuse, UR56, -R139 ;  /* 0x000000384e917c23 */ /* 0x040fe2000801088b */
[----:B------:R-:W-:Y:S01]  /*bc80*/  FMUL.FTZ R60, R105, R142 ;  /* 0x0000008e693c7220 */ /* 0x000fe20000410000 */
[----:B------:R-:W-:Y:S01]  /*bc90*/  FADD.FTZ R179, -R179, R138 ;  /* 0x0000008ab3b37221 */ /* 0x000fe20000010100 */
[----:B------:R-:W-:Y:S01]  /*bca0*/  FADD.FTZ R110, R163, R110 ;  /* 0x0000006ea36e7221 */ /* 0x000fe20000010000 */
[----:B------:R-:W-:Y:S01]  /*bcb0*/  FMUL.FTZ R138, R78, UR57 ;  /* 0x000000394e8a7c20 */ /* 0x000fe20008410000 */
[C---:B------:R-:W-:Y:S01]  /*bcc0*/  FMUL.FTZ R61, R105.reuse, R144 ;  /* 0x00000090693d7220 */ /* 0x040fe20000410000 */
[CC--:B------:R-:W-:Y:S01]  /*bcd0*/  FMUL.FTZ R78, R150.reuse, -R179.reuse ;  /* 0x800000b3964e7220 */ /* 0x0c0fe20000410000 */
[----:B------:R-:W-:Y:S01]  /*bce0*/  FMUL.FTZ R150, R150, -R110 ;  /* 0x8000006e96967220 */ /* 0x000fe20000410000 */
[----:B------:R-:W-:Y:S01]  /*bcf0*/  FFMA.FTZ R105, R105, R108, R140 ;  /* 0x0000006c69697223 */ /* 0x000fe2000001008c */
[----:B------:R-:W-:Y:S01]  /*bd00*/  FFMA.FTZ R139, R173, UR56, R138 ;  /* 0x00000038ad8b7c23 */ /* 0x000fe2000801008a */
        /* <DEDUP_REMOVED lines=8> */
[C---:B------:R-:W-:Y:S01]  /*bd90*/  FMUL.FTZ R145, R152.reuse, -R141 ;  /* 0x8000008d98917220 */ /* 0x040fe20000410000 */
[----:B------:R-:W-:Y:S01]  /*bda0*/  FMUL.FTZ R78, R152, -R178 ;  /* 0x800000b2984e7220 */ /* 0x000fe20000410000 */
[C---:B------:R-:W-:Y:S01]  /*bdb0*/  FMUL.FTZ R147, R136.reuse, R143 ;  /* 0x0000008f88937220 */ /* 0x040fe20000410000 */
[----:B------:R-:W-:Y:S01]  /*bdc0*/  FMUL.FTZ R138, R136, R173 ;  /* 0x000000ad888a7220 */ /* 0x000fe20000410000 */
[----:B------:R-:W-:Y:S01]  /*bdd0*/  FMUL.FTZ R119, R125, R182 ;  /* 0x000000b67d777220 */ /* 0x000fe20000410000 */
[----:B------:R-:W-:Y:S01]  /*bde0*/  FFMA.FTZ R112, R153, R141, -R78 ;  /* 0x0000008d99707223 */ /* 0x000fe2000001084e */
[----:B------:R-:W-:Y:S01]  /*bdf0*/  FFMA.FTZ R78, R113, R172, R140 ;  /* 0x000000ac714e7223 */ /* 0x000fe2000001008c */
[----:B------:R-:W-:Y:S01]  /*be00*/  FFMA.FTZ R140, R153, R178, R145 ;  /* 0x000000b2998c7223 */ /* 0x000fe20000010091 */
[----:B------:R-:W-:Y:S01]  /*be10*/  FMUL.FTZ R113, R117, R186 ;  /* 0x000000ba75717220 */ /* 0x000fe20000410000 */
[----:B------:R-:W-:Y:S01]  /*be20*/  FADD.FTZ R161, R161, R112 ;  /* 0x00000070a1a17221 */ /* 0x000fe20000010000 */
[----:B------:R-:W-:Y:S01]  /*be30*/  FFMA.FTZ R136, R218, R173, R147 ;  /* 0x000000adda887223 */ /* 0x000fe20000010093 */
[----:B------:R-:W-:Y:S01]  /*be40*/  FADD.FTZ R112, -R177, R140 ;  /* 0x0000008cb1707221 */ /* 0x000fe20000010100 */
[----:B------:R-:W-:Y:S01]  /*be50*/  FFMA.FTZ R113, R116, R107, R113 ;  /* 0x0000006b74717223 */ /* 0x000fe20000010071 */
[----:B------:R-:W-:Y:S01]  /*be60*/  FMUL.FTZ R140, R154, -R161 ;  /* 0x800000a19a8c7220 */ /* 0x000fe20000410000 */
[----:B------:R-:W-:Y:S01]  /*be70*/  FMUL.FTZ R116, R122, R183 ;  /* 0x000000b77a747220 */ /* 0x000fe20000410000 */
[-C--:B------:R-:W-:Y:S01]  /*be80*/  FMUL.FTZ R154, R154, -R112.reuse ;  /* 0x800000709a9a7220 */ /* 0x080fe20000410000 */
[----:B------:R-:W-:Y:S01]  /*be90*/  FFMA.FTZ R119, R124, R137, R119 ;  /* 0x000000897c777223 */ /* 0x000fe20000010077 */
[----:B------:R-:W-:Y:S01]  /*bea0*/  FFMA.FTZ R115, R155, R112, R140 ;  /* 0x000000709b737223 */ /* 0x000fe2000001008c */
[----:B------:R-:W-:Y:S01]  /*beb0*/  SHF.L.U32 R140, R81, 0x5, RZ ;  /* 0x00000005518c7819 */ /* 0x000fe200000006ff */
[----:B------:R-:W-:Y:S01]  /*bec0*/  FFMA.FTZ R117, R155, R161, -R154 ;  /* 0x000000a19b757223 */ /* 0x000fe2000001089a */
[----:B------:R-:W-:Y:S01]  /*bed0*/  FFMA.FTZ R116, R123, R132, R116 ;  /* 0x000000847b747223 */ /* 0x000fe20000010074 */
[----:B------:R-:W-:Y:S01]  /*bee0*/  FADD.FTZ R176, -R176, R115 ;  /* 0x00000073b0b07221 */ /* 0x000fe20000010100 */
[----:B------:R-:W-:Y:S01]  /*bef0*/  FFMA.FTZ R115, R120, R131, R121 ;  /* 0x0000008378737223 */ /* 0x000fe20000010079 */
[----:B------:R-:W-:Y:S01]  /*bf00*/  FADD.FTZ R117, R160, R117 ;  /* 0x00000075a0757221 */ /* 0x000fe20000010000 */
[----:B------:R-:W-:Y:S01]  /*bf10*/  IADD3 R123, R140, 0x2, RZ ;  /* 0x000000028c7b7810 */ /* 0x000fe20007ffe0ff */
[----:B------:R-:W-:Y:S01]  /*bf20*/  FMUL.FTZ R120, R156, -R176 ;  /* 0x800000b09c787220 */ /* 0x000fe20000410000 */
[-C--:B------:R-:W-:Y:S01]  /*bf30*/  LEA.HI.SX32 R145, R140, R140.reuse, 0x1b ;  /* 0x0000008c8c917211 */ /* 0x080fe200078fdaff */
[-C--:B------:R-:W-:Y:S01]  /*bf40*/  FMUL.FTZ R121, R156, -R117.reuse ;  /* 0x800000759c797220 */ /* 0x080fe20000410000 */
[----:B------:R-:W-:Y:S01]  /*bf50*/  LEA.HI.SX32 R163, R123, R140, 0x1b ;  /* 0x0000008c7ba37211 */ /* 0x000fe200078fdaff */
[-C--:B------:R-:W-:Y:S01]  /*bf60*/  FFMA.FTZ R120, R157, R117.reuse, -R120 ;  /* 0x000000759d787223 */ /* 0x080fe20000010878 */
[----:B------:R-:W-:Y:S01]  /*bf70*/  FMUL.FTZ R123, R137, UR57 ;  /* 0x00000039897b7c20 */ /* 0x000fe20008410000 */
[----:B------:R-:W-:Y:S01]  /*bf80*/  FFMA.FTZ R122, R157, R176, R121 ;  /* 0x000000b09d7a7223 */ /* 0x000fe20000010079 */
[----:B------:R-:W-:Y:S01]  /*bf90*/  IADD3 R121, R140, 0x1, RZ ;  /* 0x000000018c797810 */ /* 0x000fe20007ffe0ff */
[----:B------:R-:W-:Y:S01]  /*bfa0*/  FADD.FTZ R159, R159, R120 ;  /* 0x000000789f9f7221 */ /* 0x000fe20000010000 */
[----:B------:R-:W-:Y:S01]  /*bfb0*/  FFMA.FTZ R123, R182, UR56, -R123 ;  /* 0x00000038b67b7c23 */ /* 0x000fe2000801087b */
[----:B------:R-:W-:Y:S01]  /*bfc0*/  FADD.FTZ R120, -R175, R122 ;  /* 0x0000007aaf787221 */ /* 0x000fe20000010100 */
[----:B------:R-:W-:Y:S01]  /*bfd0*/  IADD3 R122, R140, 0x3, RZ ;  /* 0x000000038c7a7810 */ /* 0x000fe20007ffe0ff */
[----:B------:R-:W-:Y:S01]  /*bfe0*/  FMUL.FTZ R144, R50, R117 ;  /* 0x0000007532907220 */ /* 0x000fe20000410000 */
[----:B------:R-:W-:Y:S01]  /*bff0*/  LEA.HI.SX32 R157, R121, R140, 0x1b ;  /* 0x0000008c799d7211 */ /* 0x000fe200078fdaff */
[----:B------:R-:W-:Y:S01]  /*c000*/  FMUL.FTZ R147, R51, R120 ;  /* 0x0000007833937220 */ /* 0x000fe20000410000 */
[----:B------:R-:W-:Y:S01]  /*c010*/  LEA.HI.SX32 R121, R122, R140, 0x1b ;  /* 0x0000008c7a797211 */ /* 0x000fe200078fdaff */
[----:B------:R-:W-:Y:S01]  /*c020*/  FMUL.FTZ R122, R182, UR57 ;  /* 0x00000039b67a7c20 */ /* 0x000fe20008410000 */
[----:B------:R-:W-:Y:S01]  /*c030*/  LEA R140, R145, R52, 0x2 ;  /* 0x00000034918c7211 */ /* 0x000fe200078e10ff */
[----:B------:R-:W-:Y:S01]  /*c040*/  FMUL.FTZ R145, R51, R159 ;  /* 0x0000009f33917220 */ /* 0x000fe20000410000 */
[----:B------:R-:W-:Y:S01]  /*c050*/  FMUL.FTZ R124, R64, R147 ;  /* 0x00000093407c7220 */ /* 0x000fe20000410000 */
[----:B------:R-:W-:Y:S01]  /*c060*/  FFMA.FTZ R153, R137, UR56, R122 ;  /* 0x0000003889997c23 */ /* 0x000fe2000801007a */
[----:B------:R-:W-:Y:S01]  /*c070*/  FMUL.FTZ R122, R50, R176 ;  /* 0x000000b0327a7220 */ /* 0x000fe20000410000 */
[----:B------:R-:W-:Y:S01]  /*c080*/  FMUL.FTZ R146, R62, R123 ;  /* 0x0000007b3e927220 */ /* 0x000fe20000410000 */
[----:B------:R-:W-:Y:S01]  /*c090*/  FFMA.FTZ R124, R227, R145, R124 ;  /* 0x00000091e37c7223 */ /* 0x000fe2000001007c */
[C---:B------:R-:W-:Y:S01]  /*c0a0*/  FMUL.FTZ R125, R44.reuse, R182 ;  /* 0x000000b62c7d7220 */ /* 0x040fe20000410000 */
[----:B------:R-:W-:Y:S01]  /*c0b0*/  FMUL.FTZ R123, R191, R122 ;  /* 0x0000007abf7b7220 */ /* 0x000fe20000410000 */
[C---:B------:R-:W-:Y:S01]  /*c0c0*/  FMUL.FTZ R148, R49.reuse, R112 ;  /* 0x0000007031947220 */ /* 0x040fe20000410000 */
[----:B------:R-:W-:Y:S01]  /*c0d0*/  FADD.FTZ R142, RZ, R124 ;  /* 0x0000007cff8e7221 */ /* 0x000fe20000010000 */
[----:B------:R-:W-:Y:S01]  /*c0e0*/  FMUL.FTZ R137, R44, R137 ;  /* 0x000000892c897220 */ /* 0x000fe20000410000 */
[----:B------:R-:W-:Y:S01]  /*c0f0*/  FFMA.FTZ R151, R192, R144, R123 ;  /* 0x00000090c0977223 */ /* 0x000fe2000001007b */
[----:B------:R-:W-:Y:S01]  /*c100*/  FMUL.FTZ R149, R62, R125 ;  /* 0x0000007d3e957220 */ /* 0x000fe20000410000 */
[----:B------:R-:W-:Y:S01]  /*c110*/  FFMA.FTZ R123, R204, R153, R146 ;  /* 0x00000099cc7b7223 */ /* 0x000fe20000010092 */
[----:B------:R-:W-:Y:S01]  /*c120*/  FMUL.FTZ R146, R49, R161 ;  /* 0x000000a131927220 */ /* 0x000fe20000410000 */
[----:B------:R-:W-:Y:S01]  /*c130*/  FMUL.FTZ R150, R65, R148 ;  /* 0x0000009441967220 */ /* 0x000fe20000410000 */
[----:B------:R-:W-:Y:S01]  /*c140*/  FADD.FTZ R151, R142, R151 ;  /* 0x000000978e977221 */ /* 0x000fe20000010000 */
[----:B------:R-:W-:Y:S01]  /*c150*/  FMUL.FTZ R155, R62, R137 ;  /* 0x000000893e9b7220 */ /* 0x000fe20000410000 */
[----:B------:R-:W-:Y:S01]  /*c160*/  FMUL.FTZ R142, R64, R145 ;  /* 0x00000091408e7220 */ /* 0x000fe20000410000 */
[----:B------:R-:W-:Y:S01]  /*c170*/  FFMA.FTZ R62, R204, R137, R149 ;  /* 0x00000089cc3e7223 */ /* 0x000fe20000010095 */
[----:B------:R-:W-:Y:S01]  /*c180*/  FMUL.FTZ R149, R102, R145 ;  /* 0x0000009166957220 */ /* 0x000fe20000410000 */
[----:B------:R-:W-:Y:S01]  /*c190*/  FFMA.FTZ R150, R193, R146, R150 ;  /* 0x00000092c1967223 */ /* 0x000fe20000010096 */
[----:B------:R-:W-:Y:S01]  /*c1a0*/  FMUL.FTZ R145, R191, R144 ;  /* 0x00000090bf917220 */ /* 0x000fe20000410000 */
[-C--:B------:R-:W-:Y:S01]  /*c1b0*/  FFMA.FTZ R142, R227, R147.reuse, -R142 ;  /* 0x00000093e38e7223 */ /* 0x080fe2000001088e */
[----:B------:R-:W-:Y:S01]  /*c1c0*/  LEA R152, R157, R52, 0x2 ;  /* 0x000000349d987211 */ /* 0x000fe200078e10ff */
[----:B------:R-:W-:Y:S01]  /*c1d0*/  FADD.FTZ R151, R151, R150 ;  /* 0x0000009697977221 */ /* 0x000fe20000010000 */
[----:B------:R0:W-:Y:S01]  /*c1e0*/  STS [R140+0x2100], R149 ;  /* 0x002100958c007388 */ /* 0x0001e20000000800 */
[----:B------:R-:W-:Y:S01]  /*c1f0*/  FMUL.FTZ R150, R65, R146 ;  /* 0x0000009241967220 */ /* 0x000fe20000410000 */
[----:B------:R-:W-:Y:S01]  /*c200*/  FFMA.FTZ R145, R192, R122, -R145 ;  /* 0x0000007ac0917223 */ /* 0x000fe20000010891 */
[----:B------:R-:W-:Y:S01]  /*c210*/  FADD.FTZ R142, RZ, R142 ;  /* 0x0000008eff8e7221 */ /* 0x000fe20000010000 */
[----:B------:R-:W-:Y:S01]  /*c220*/  FMUL.FTZ R147, R102, R147 ;  /* 0x0000009366937220 */ /* 0x000fe20000410000 */
[----:B------:R-:W-:Y:S01]  /*c230*/  LEA R163, R163, R52, 0x2 ;  /* 0x00000034a3a37211 */ /* 0x000fe200078e10ff */
[----:B------:R-:W-:Y:S01]  /*c240*/  FMUL.FTZ R144, R99, R144 ;  /* 0x0000009063907220 */ /* 0x000fe20000410000 */
[----:B------:R-:W-:Y:S01]  /*c250*/  LEA R157, R121, R52, 0x2 ;  /* 0x00000034799d7211 */ /* 0x000fe200078e10ff */
[----:B------:R-:W-:Y:S01]  /*c260*/  FFMA.FTZ R121, R193, R148, -R150 ;  /* 0x00000094c1797223 */ /* 0x000fe20000010896 */
[----:B------:R-:W-:Y:S01]  /*c270*/  FADD.FTZ R142, R142, R145 ;  /* 0x000000918e8e7221 */ /* 0x000fe20000010000 */
[C---:B0-----:R-:W-:Y:S01]  /*c280*/  FMUL.FTZ R149, R48.reuse, R141 ;  /* 0x0000008d30957220 */ /* 0x041fe20000410000 */
[----:B------:R-:W-:Y:S01]  /*c290*/  FMUL.FTZ R153, R48, R178 ;  /* 0x000000b230997220 */ /* 0x000fe20000410000 */
[----:B------:R0:W-:Y:S01]  /*c2a0*/  STS [R152+0x2104], R147 ;  /* 0x0021049398007388 */ /* 0x0001e20000000800 */
[----:B------:R-:W-:Y:S01]  /*c2b0*/  FADD.FTZ R121, R142, R121 ;  /* 0x000000798e797221 */ /* 0x000fe20000010000 */
[C---:B------:R-:W-:Y:S01]  /*c2c0*/  FMUL.FTZ R150, R67.reuse, R149 ;  /* 0x0000009543967220 */ /* 0x040fe20000410000 */
[----:B------:R-:W-:Y:S01]  /*c2d0*/  FMUL.FTZ R145, R67, R153 ;  /* 0x0000009943917220 */ /* 0x000fe20000410000 */
[----:B------:R1:W-:Y:S01]  /*c2e0*/  STS [R163+0x2108], R144 ;  /* 0x00210890a3007388 */ /* 0x0003e20000000800 */
[----:B------:R-:W-:Y:S01]  /*c2f0*/  FMUL.FTZ R122, R99, R122 ;  /* 0x0000007a637a7220 */ /* 0x000fe20000410000 */
[----:B------:R-:W-:Y:S01]  /*c300*/  FFMA.FTZ R124, R204, R125, -R155 ;  /* 0x0000007dcc7c7223 */ /* 0x000fe2000001089b */
[-C--:B------:R-:W-:Y:S01]  /*c310*/  FFMA.FTZ R142, R196, R149.reuse, R145 ;  /* 0x00000095c48e7223 */ /* 0x080fe20000010091 */
[----:B------:R-:W-:Y:S01]  /*c320*/  FMUL.FTZ R145, R96, R146 ;  /* 0x0000009260917220 */ /* 0x000fe20000410000 */
[----:B------:R-:W-:Y:S01]  /*c330*/  FMUL.FTZ R146, R47, R110 ;  /* 0x0000006e2f927220 */ /* 0x000fe20000410000 */
[----:B------:R2:W-:Y:S01]  /*c340*/  STS [R157+0x210c], R122 ;  /* 0x00210c7a9d007388 */ /* 0x0005e20000000800 */
[----:B0-----:R-:W-:Y:S01]  /*c350*/  FMUL.FTZ R147, R66, R149 ;  /* 0x0000009542937220 */ /* 0x001fe20000410000 */
[----:B------:R-:W-:Y:S01]  /*c360*/  FADD.FTZ R142, R151, R142 ;  /* 0x0000008e978e7221 */ /* 0x000fe20000010000 */
[----:B------:R-:W-:Y:S01]  /*c370*/  FMUL.FTZ R155, R68, R146 ;  /* 0x00000092449b7220 */ /* 0x000fe20000410000 */
[----:B-1----:R-:W-:Y:S01]  /*c380*/  FFMA.FTZ R144, R196, R153, -R150 ;  /* 0x00000099c4907223 */ /* 0x002fe20000010896 */
[----:B------:R-:W-:Y:S01]  /*c390*/  FMUL.FTZ R163, R46, R180 ;  /* 0x000000b42ea37220 */ /* 0x000fe20000410000 */
[----:B------:R0:W-:Y:S01]  /*c3a0*/  STS [R140+0x2110], R145 ;  /* 0x002110918c007388 */ /* 0x0001e20000000800 */
[----:B------:R-:W-:Y:S01]  /*c3b0*/  FMUL.FTZ R152, R45, R181 ;  /* 0x000000b52d987220 */ /* 0x000fe20000410000 */
[----:B------:R-:W-:Y:S01]  /*c3c0*/  FADD.FTZ R144, R121, R144 ;  /* 0x0000009079907221 */ /* 0x000fe20000010000 */
[----:B------:R-:W-:Y:S01]  /*c3d0*/  FMUL.FTZ R121, R96, R148 ;  /* 0x0000009460797220 */ /* 0x000fe20000410000 */
[----:B------:R-:W-:Y:S01]  /*c3e0*/  FMUL.FTZ R148, R47, R179 ;  /* 0x000000b32f947220 */ /* 0x000fe20000410000 */
[----:B--2---:R-:W-:Y:S01]  /*c3f0*/  FMUL.FTZ R157, R46, R109 ;  /* 0x0000006d2e9d7220 */ /* 0x004fe20000410000 */
[----:B------:R1:W-:Y:S01]  /*c400*/  STS [R140+0x2118], R147 ;  /* 0x002118938c007388 */ /* 0x0003e20000000800 */
[----:B------:R-:W-:Y:S01]  /*c410*/  FMUL.FTZ R154, R132, UR57 ;  /* 0x00000039849a7c20 */ /* 0x000fe20008410000 */
[----:B------:R-:W-:Y:S01]  /*c420*/  FMUL.FTZ R122, R69, R148 ;  /* 0x00000094457a7220 */ /* 0x000fe20000410000 */
[----:B------:R-:W-:Y:S01]  /*c430*/  FMUL.FTZ R153, R66, R153 ;  /* 0x0000009942997220 */ /* 0x000fe20000410000 */
[----:B0-----:R-:W-:Y:S01]  /*c440*/  FMUL.FTZ R145, R71, R163 ;  /* 0x000000a347917220 */ /* 0x001fe20000410000 */
[----:B------:R0:W-:Y:S01]  /*c450*/  STS [R140+0x2114], R121 ;  /* 0x002114798c007388 */ /* 0x0001e20000000800 */
[-C--:B------:R-:W-:Y:S01]  /*c460*/  FFMA.FTZ R149, R197, R146.reuse, R122 ;  /* 0x00000092c5957223 */ /* 0x080fe2000001007a */
[----:B------:R-:W-:Y:S01]  /*c470*/  FMUL.FTZ R146, R69, R146 ;  /* 0x0000009245927220 */ /* 0x000fe20000410000 */
[----:B------:R-:W-:Y:S01]  /*c480*/  FMUL.FTZ R122, R45, R130 ;  /* 0x000000822d7a7220 */ /* 0x000fe20000410000 */
[----:B------:R2:W-:Y:S01]  /*c490*/  STS [R140+0x2120], R155 ;  /* 0x0021209b8c007388 */ /* 0x0005e20000000800 */
[-C--:B-1----:R-:W-:Y:S01]  /*c4a0*/  FFMA.FTZ R147, R200, R157.reuse, R145 ;  /* 0x0000009dc8937223 */ /* 0x082fe20000010091 */
[-C--:B------:R-:W-:Y:S01]  /*c4b0*/  FMUL.FTZ R145, R68, R148.reuse ;  /* 0x0000009444917220 */ /* 0x080fe20000410000 */
[----:B------:R-:W-:Y:S01]  /*c4c0*/  FFMA.FTZ R151, R197, R148, -R146 ;  /* 0x00000094c5977223 */ /* 0x000fe20000010892 */
[C---:B------:R-:W-:Y:S01]  /*c4d0*/  FMUL.FTZ R148, R73.reuse, R122 ;  /* 0x0000007a49947220 */ /* 0x040fe20000410000 */
[-C--:B------:R-:W-:Y:S01]  /*c4e0*/  FMUL.FTZ R146, R73, R152.reuse ;  /* 0x0000009849927220 */ /* 0x080fe20000410000 */
[-C--:B0-----:R-:W-:Y:S01]  /*c4f0*/  FMUL.FTZ R121, R71, R157.reuse ;  /* 0x0000009d47797220 */ /* 0x081fe20000410000 */
[----:B------:R0:W-:Y:S01]  /*c500*/  STS [R140+0x2124], R145 ;  /* 0x002124918c007388 */ /* 0x0001e20000000800 */
[----:B------:R-:W-:Y:S01]  /*c510*/  FFMA.FTZ R148, R201, R152, -R148 ;  /* 0x00000098c9947223 */ /* 0x000fe20000010894 */
[----:B------:R-:W-:Y:S01]  /*c520*/  FMUL.FTZ R157, R70, R157 ;  /* 0x0000009d469d7220 */ /* 0x000fe20000410000 */
[----:B------:R-:W-:Y:S01]  /*c530*/  FFMA.FTZ R150, R200, R163, -R121 ;  /* 0x000000a3c8967223 */ /* 0x000fe20000010879 */
[C---:B--2---:R-:W-:Y:S01]  /*c540*/  FMUL.FTZ R155, R183.reuse, UR57 ;  /* 0x00000039b79b7c20 */ /* 0x044fe20008410000 */
[----:B------:R-:W-:Y:S01]  /*c550*/  FFMA.FTZ R121, R183, UR56, -R154 ;  /* 0x00000038b7797c23 */ /* 0x000fe2000801089a */
[----:B------:R-:W-:Y:S01]  /*c560*/  FMUL.FTZ R154, R43, R183 ;  /* 0x000000b72b9a7220 */ /* 0x000fe20000410000 */
[----:B------:R1:W-:Y:S01]  /*c570*/  STS [R140+0x211c], R153 ;  /* 0x00211c998c007388 */ /* 0x0003e20000000800 */
[----:B------:R-:W-:Y:S01]  /*c580*/  FFMA.FTZ R146, R201, R122, R146 ;  /* 0x0000007ac9927223 */ /* 0x000fe20000010092 */
[----:B------:R-:W-:Y:S01]  /*c590*/  FMUL.FTZ R137, R74, R137 ;  /* 0x000000894a897220 */ /* 0x000fe20000410000 */
[----:B0-----:R-:W-:Y:S01]  /*c5a0*/  FMUL.FTZ R145, R72, R152 ;  /* 0x0000009848917220 */ /* 0x001fe20000410000 */
[----:B------:R-:W-:Y:S01]  /*c5b0*/  FMUL.FTZ R152, R43, R132 ;  /* 0x000000842b987220 */ /* 0x000fe20000410000 */
[----:B------:R0:W-:Y:S01]  /*c5c0*/  STS [R140+0x2128], R157 ;  /* 0x0021289d8c007388 */ /* 0x0001e20000000800 */
[----:B------:R-:W-:Y:S01]  /*c5d0*/  FMUL.FTZ R165, R41, R128 ;  /* 0x0000008029a57220 */ /* 0x000fe20000410000 */
[----:B------:R-:W-:Y:S01]  /*c5e0*/  FMUL.FTZ R163, R70, R163 ;  /* 0x000000a346a37220 */ /* 0x000fe20000410000 */
[----:B------:R-:W-:Y:S01]  /*c5f0*/  FADD.FTZ R142, R142, R149 ;  /* 0x000000958e8e7221 */ /* 0x000fe20000010000 */
[----:B------:R2:W-:Y:S01]  /*c600*/  STS [R140+0x2138], R137 ;  /* 0x002138898c007388 */ /* 0x0005e20000000800 */
[----:B-1----:R-:W-:Y:S01]  /*c610*/  FMUL.FTZ R153, R72, R122 ;  /* 0x0000007a48997220 */ /* 0x002fe20000410000 */
[----:B------:R-:W-:Y:S01]  /*c620*/  FFMA.FTZ R122, R132, UR56, R155 ;  /* 0x00000038847a7c23 */ /* 0x000fe2000801009b */
[C---:B------:R-:W-:Y:S01]  /*c630*/  FMUL.FTZ R132, R76.reuse, R154 ;  /* 0x0000009a4c847220 */ /* 0x040fe20000410000 */
[-C--:B------:R-:W-:Y:S01]  /*c640*/  FMUL.FTZ R155, R76, R152.reuse ;  /* 0x000000984c9b7220 */ /* 0x080fe20000410000 */
[----:B------:R-:W-:Y:S01]  /*c650*/  STS [R140+0x2134], R145 ;  /* 0x002134918c007388 */ /* 0x000fe20000000800 */
[-C--:B0-----:R-:W-:Y:S01]  /*c660*/  FMUL.FTZ R157, R75, R152.reuse ;  /* 0x000000984b9d7220 */ /* 0x081fe20000410000 */
[C---:B------:R-:W-:Y:S01]  /*c670*/  FFMA.FTZ R132, R205.reuse, R152, R132 ;  /* 0x00000098cd847223 */ /* 0x040fe20000010084 */
[-C--:B------:R-:W-:Y:S01]  /*c680*/  FFMA.FTZ R152, R205, R154.reuse, -R155 ;  /* 0x0000009acd987223 */ /* 0x080fe2000001089b */
[----:B------:R0:W-:Y:S01]  /*c690*/  STS [R140+0x2130], R153 ;  /* 0x002130998c007388 */ /* 0x0001e20000000800 */
[----:B------:R-:W-:Y:S01]  /*c6a0*/  FMUL.FTZ R155, R75, R154 ;  /* 0x0000009a4b9b7220 */ /* 0x000fe20000410000 */
[----:B------:R-:W-:Y:S01]  /*c6b0*/  FMUL.FTZ R154, R128, UR57 ;  /* 0x00000039809a7c20 */ /* 0x000fe20008410000 */
[----:B--2---:R-:W-:Y:S01]  /*c6c0*/  FMUL.FTZ R137, R131, UR57 ;  /* 0x0000003983897c20 */ /* 0x004fe20008410000 */
[----:B------:R1:W-:Y:S01]  /*c6d0*/  STS [R140+0x212c], R163 ;  /* 0x00212ca38c007388 */ /* 0x0003e20000000800 */
[----:B------:R-:W-:Y:S01]  /*c6e0*/  FADD.FTZ R151, R144, R151 ;  /* 0x0000009790977221 */ /* 0x000fe20000010000 */
[----:B------:R-:W-:Y:S01]  /*c6f0*/  FMUL.FTZ R144, R106, UR57 ;  /* 0x000000396a907c20 */ /* 0x000fe20008410000 */
[----:B------:R-:W-:Y:S01]  /*c700*/  FMUL.FTZ R149, R39, R106 ;  /* 0x0000006a27957220 */ /* 0x000fe20000410000 */
[----:B------:R2:W-:Y:S01]  /*c710*/  STS [R140+0x2144], R155 ;  /* 0x0021449b8c007388 */ /* 0x0005e20000000800 */
[----:B------:R-:W-:Y:S01]  /*c720*/  FADD.FTZ R151, R151, R150 ;  /* 0x0000009697977221 */ /* 0x000fe20000010000 */
[----:B0-----:R-:W-:Y:S01]  /*c730*/  FMUL.FTZ R153, R74, R125 ;  /* 0x0000007d4a997220 */ /* 0x001fe20000410000 */
[----:B------:R-:W-:Y:S01]  /*c740*/  FMUL.FTZ R125, R169, UR57 ;  /* 0x00000039a97d7c20 */ /* 0x000fe20008410000 */
[----:B------:R0:W-:Y:S01]  /*c750*/  STS [R140+0x2140], R157 ;  /* 0x0021409d8c007388 */ /* 0x0001e20000000800 */
[----:B------:R-:W-:Y:S01]  /*c760*/  FFMA.FTZ R198, R13, -R198, R195 ;  /* 0x800000c60dc67223 */ /* 0x000fe200000100c3 */
[----:B-1----:R-:W-:Y:S01]  /*c770*/  FMUL.FTZ R163, R79, R165 ;  /* 0x000000a54fa37220 */ /* 0x002fe20000410000 */
[----:B------:R-:W-:Y:S01]  /*c780*/  FFMA.FTZ R156, R128, UR56, -R125 ;  /* 0x00000038809c7c23 */ /* 0x000fe2000801087d */
[----:B------:R-:W-:Y:S01]  /*c790*/  FFMA.FTZ R125, R169, UR56, R154 ;  /* 0x00000038a97d7c23 */ /* 0x000fe2000801009a */
[C---:B------:R-:W-:Y:S01]  /*c7a0*/  FMUL.FTZ R128, R184.reuse, UR57 ;  /* 0x00000039b8807c20 */ /* 0x040fe20008410000 */
[----:B------:R-:W-:Y:S01]  /*c7b0*/  FFMA.FTZ R154, R184, UR56, -R137 ;  /* 0x00000038b89a7c23 */ /* 0x000fe20008010889 */
[C---:B------:R-:W-:Y:S01]  /*c7c0*/  FMUL.FTZ R184, R42.reuse, R184 ;  /* 0x000000b82ab87220 */ /* 0x040fe20000410000 */
[----:B------:R-:W-:Y:S01]  /*c7d0*/  FMUL.FTZ R169, R41, R169 ;  /* 0x000000a929a97220 */ /* 0x000fe20000410000 */
[----:B------:R-:W-:Y:S01]  /*c7e0*/  FMUL.FTZ R145, R79, R156 ;  /* 0x0000009c4f917220 */ /* 0x000fe20000410000 */
[----:B------:R-:W-:Y:S01]  /*c7f0*/  FFMA.FTZ R137, R131, UR56, R128 ;  /* 0x0000003883897c23 */ /* 0x000fe20008010080 */
[----:B------:R-:W-:Y:S01]  /*c800*/  FMUL.FTZ R156, R42, R131 ;  /* 0x000000832a9c7220 */ /* 0x000fe20000410000 */
[----:B------:R-:W-:Y:S01]  /*c810*/  FMUL.FTZ R131, R77, R184 ;  /* 0x000000b84d837220 */ /* 0x000fe20000410000 */
[----:B--2---:R-:W-:Y:S01]  /*c820*/  FMUL.FTZ R155, R79, R169 ;  /* 0x000000a94f9b7220 */ /* 0x004fe20000410000 */
[----:B------:R1:W-:Y:S01]  /*c830*/  STS [R140+0x213c], R153 ;  /* 0x00213c998c007388 */ /* 0x0003e20000000800 */
[----:B------:R-:W-:Y:S01]  /*c840*/  FMUL.FTZ R79, R77, R154 ;  /* 0x0000009a4d4f7220 */ /* 0x000fe20000410000 */
[-C--:B------:R-:W-:Y:S01]  /*c850*/  FFMA.FTZ R128, R208, R156.reuse, R131 ;  /* 0x0000009cd0807223 */ /* 0x080fe20000010083 */
[-C--:B------:R-:W-:Y:S01]  /*c860*/  FMUL.FTZ R131, R87, R156.reuse ;  /* 0x0000009c57837220 */ /* 0x080fe20000410000 */
[-C--:B------:R-:W-:Y:S01]  /*c870*/  FFMA.FTZ R155, R210, R165.reuse, -R155 ;  /* 0x000000a5d29b7223 */ /* 0x080fe2000001089b */
[----:B------:R-:W-:Y:S01]  /*c880*/  FMUL.FTZ R165, R86, R165 ;  /* 0x000000a556a57220 */ /* 0x000fe20000410000 */
[----:B------:R-:W-:Y:S01]  /*c890*/  FMUL.FTZ R77, R77, R156 ;  /* 0x0000009c4d4d7220 */ /* 0x000fe20000410000 */
[----:B0-----:R-:W-:Y:S01]  /*c8a0*/  FADD.FTZ R157, R142, R147 ;  /* 0x000000938e9d7221 */ /* 0x001fe20000010000 */
[----:B------:R0:W-:Y:S01]  /*c8b0*/  STS [R140+0x2148], R131 ;  /* 0x002148838c007388 */ /* 0x0001e20000000800 */
[----:B------:R-:W-:Y:S01]  /*c8c0*/  FMUL.FTZ R147, R171, UR57 ;  /* 0x00000039ab937c20 */ /* 0x000fe20008410000 */
[-C--:B-1----:R-:W-:Y:S01]  /*c8d0*/  FFMA.FTZ R153, R210, R169.reuse, R163 ;  /* 0x000000a9d2997223 */ /* 0x082fe200000100a3 */
[-C--:B------:R-:W-:Y:S01]  /*c8e0*/  FMUL.FTZ R163, R87, R184.reuse ;  /* 0x000000b857a37220 */ /* 0x080fe20000410000 */
[----:B------:R1:W-:Y:S01]  /*c8f0*/  STS [R140+0x2154], R165 ;  /* 0x002154a58c007388 */ /* 0x0003e20000000800 */
[----:B------:R-:W-:Y:S01]  /*c900*/  FFMA.FTZ R154, R208, R184, -R77 ;  /* 0x000000b8d09a7223 */ /* 0x000fe2000001084d */
[----:B------:R-:W-:Y:S01]  /*c910*/  FMUL.FTZ R169, R86, R169 ;  /* 0x000000a956a97220 */ /* 0x000fe20000410000 */
[----:B------:R-:W-:Y:S01]  /*c920*/  FFMA.FTZ R77, R171, UR56, R144 ;  /* 0x00000038ab4d7c23 */ /* 0x000fe20008010090 */
[----:B------:R2:W-:Y:S01]  /*c930*/  STS [R140+0x214c], R163 ;  /* 0x00214ca38c007388 */ /* 0x0005e20000000800 */
[----:B------:R-:W-:Y:S01]  /*c940*/  FFMA.FTZ R144, R106, UR56, -R147 ;  /* 0x000000386a907c23 */ /* 0x000fe20008010893 */
[----:B0-----:R-:W-:Y:S01]  /*c950*/  FMUL.FTZ R131, R107, UR57 ;  /* 0x000000396b837c20 */ /* 0x001fe20008410000 */
[----:B------:R-:W-:Y:S01]  /*c960*/  FMUL.FTZ R142, R186, UR57 ;  /* 0x00000039ba8e7c20 */ /* 0x000fe20008410000 */
[----:B------:R0:W-:Y:S01]  /*c970*/  STS [R140+0x2150], R169 ;  /* 0x002150a98c007388 */ /* 0x0001e20000000800 */
[----:B------:R-:W-:Y:S01]  /*c980*/  FMUL.FTZ R171, R39, R171 ;  /* 0x000000ab27ab7220 */ /* 0x000fe20000410000 */
[----:B-1----:R-:W-:Y:S01]  /*c990*/  FMUL.FTZ R165, R40, R186 ;  /* 0x000000ba28a57220 */ /* 0x002fe20000410000 */
[----:B------:R-:W-:Y:S01]  /*c9a0*/  FFMA.FTZ R147, R186, UR56, -R131 ;  /* 0x00000038ba937c23 */ /* 0x000fe20008010883 */
[----:B------:R-:W-:Y:S01]  /*c9b0*/  FADD.FTZ R157, R157, R146 ;  /* 0x000000929d9d7221 */ /* 0x000fe20000010000 */
[----:B------:R-:W-:Y:S01]  /*c9c0*/  FFMA.FTZ R131, R107, UR56, R142 ;  /* 0x000000386b837c23 */ /* 0x000fe2000801008e */
[----:B--2---:R-:W-:Y:S01]  /*c9d0*/  FMUL.FTZ R163, R40, R107 ;  /* 0x0000006b28a37220 */ /* 0x004fe20000410000 */
[C---:B------:R-:W-:Y:S01]  /*c9e0*/  FMUL.FTZ R167, R126.reuse, R165 ;  /* 0x000000a57ea77220 */ /* 0x040fe20000410000 */
[C---:B------:R-:W-:Y:S01]  /*c9f0*/  FMUL.FTZ R107, R126.reuse, R147 ;  /* 0x000000937e6b7220 */ /* 0x040fe20000410000 */
[C---:B------:R-:W-:Y:S01]  /*ca00*/  FMUL.FTZ R147, R129.reuse, R144 ;  /* 0x0000009081937220 */ /* 0x040fe20000410000 */
[C---:B0-----:R-:W-:Y:S01]  /*ca10*/  FMUL.FTZ R169, R129.reuse, R149 ;  /* 0x0000009581a97220 */ /* 0x041fe20000410000 */
[-C--:B------:R-:W-:Y:S01]  /*ca20*/  FMUL.FTZ R142, R126, R163.reuse ;  /* 0x000000a37e8e7220 */ /* 0x080fe20000410000 */
[----:B------:R-:W-:Y:S01]  /*ca30*/  FFMA.FTZ R126, R212, R163, R167 ;  /* 0x000000a3d47e7223 */ /* 0x000fe200000100a7 */
[-C--:B------:R-:W-:Y:S01]  /*ca40*/  FMUL.FTZ R167, R129, R171.reuse ;  /* 0x000000ab81a77220 */ /* 0x080fe20000410000 */
[----:B------:R-:W-:Y:S01]  /*ca50*/  FADD.FTZ R151, R151, R148 ;  /* 0x0000009497977221 */ /* 0x000fe20000010000 */
[----:B------:R-:W-:Y:S01]  /*ca60*/  FADD.FTZ R157, R157, R62 ;  /* 0x0000003e9d9d7221 */ /* 0x000fe20000010000 */
[----:B------:R-:W-:Y:S01]  /*ca70*/  FFMA.FTZ R129, R214, R171, R169 ;  /* 0x000000abd6817223 */ /* 0x000fe200000100a9 */
[----:B------:R-:W-:Y:S01]  /*ca80*/  FMUL.FTZ R106, R172, UR57 ;  /* 0x00000039ac6a7c20 */ /* 0x000fe20008410000 */
[----:B------:R-:W-:Y:S01]  /*ca90*/  FMUL.FTZ R169, R63, UR57 ;  /* 0x000000393fa97c20 */ /* 0x000fe20008410000 */
[----:B------:R-:W-:Y:S01]  /*caa0*/  FFMA.FTZ R199, R12, -R199, R198 ;  /* 0x800000c70cc77223 */ /* 0x000fe200000100c6 */
[----:B------:R-:W-:Y:S01]  /*cab0*/  FADD.FTZ R151, R151, R124 ;  /* 0x0000007c97977221 */ /* 0x000fe20000010000 */
[----:B------:R-:W-:Y:S01]  /*cac0*/  FADD.FTZ R157, R157, R132 ;  /* 0x000000849d9d7221 */ /* 0x000fe20000010000 */
[----:B------:R-:W-:Y:S01]  /*cad0*/  FFMA.FTZ R124, R63, UR56, -R106 ;  /* 0x000000383f7c7c23 */ /* 0x000fe2000801086a */
[----:B------:R-:W-:Y:S01]  /*cae0*/  FFMA.FTZ R106, R172, UR56, R169 ;  /* 0x00000038ac6a7c23 */ /* 0x000fe200080100a9 */
[----:B------:R-:W-:Y:S01]  /*caf0*/  FFMA.FTZ R202, R11, -R202, R199 ;  /* 0x800000ca0bca7223 */ /* 0x000fe200000100c7 */
[C---:B------:R-:W-:Y:S01]  /*cb00*/  FMUL.FTZ R172, R38.reuse, R172 ;  /* 0x000000ac26ac7220 */ /* 0x040fe20000410000 */
[----:B------:R-:W-:Y:S01]  /*cb10*/  FADD.FTZ R151, R151, R152 ;  /* 0x0000009897977221 */ /* 0x000fe20000010000 */
[----:B------:R-:W-:Y:S01]  /*cb20*/  FADD.FTZ R128, R157, R128 ;  /* 0x000000809d807221 */ /* 0x000fe20000010000 */
[----:B------:R-:W-:Y:S01]  /*cb30*/  FMUL.FTZ R62, R38, R63 ;  /* 0x0000003f263e7220 */ /* 0x000fe20000410000 */
[----:B------:R-:W-:Y:S01]  /*cb40*/  FFMA.FTZ R203, R10, -R203, R202 ;  /* 0x800000cb0acb7223 */ /* 0x000fe200000100ca */
[----:B------:R-:W-:Y:S01]  /*cb50*/  FMUL.FTZ R144, R133, R172 ;  /* 0x000000ac85907220 */ /* 0x000fe20000410000 */
[----:B------:R-:W-:Y:S01]  /*cb60*/  FADD.FTZ R154, R151, R154 ;  /* 0x0000009a979a7221 */ /* 0x000fe20000010000 */
[----:B------:R-:W-:Y:S01]  /*cb70*/  FADD.FTZ R153, R128, R153 ;  /* 0x0000009980997221 */ /* 0x000fe20000010000 */
[C---:B------:R-:W-:Y:S01]  /*cb80*/  FMUL.FTZ R132, R133.reuse, R62 ;  /* 0x0000003e85847220 */ /* 0x040fe20000410000 */
[----:B------:R-:W-:Y:S01]  /*cb90*/  FMUL.FTZ R124, R133, R124 ;  /* 0x0000007c857c7220 */ /* 0x000fe20000410000 */
[----:B------:R-:W-:Y:S01]  /*cba0*/  FMUL.FTZ R151, R83, R62 ;  /* 0x0000003e53977220 */ /* 0x000fe20000410000 */
[----:B------:R-:W-:Y:S01]  /*cbb0*/  FFMA.FTZ R206, R9, -R206, R203 ;  /* 0x800000ce09ce7223 */ /* 0x000fe200000100cb */
[----:B------:R-:W-:Y:S01]  /*cbc0*/  FFMA.FTZ R133, R215, R62, -R144 ;  /* 0x0000003ed7857223 */ /* 0x000fe20000010890 */
[----:B------:R-:W-:Y:S01]  /*cbd0*/  FFMA.FTZ R142, R212, R165, -R142 ;  /* 0x000000a5d48e7223 */ /* 0x000fe2000001088e */
[----:B------:R-:W-:Y:S01]  /*cbe0*/  FADD.FTZ R155, R154, R155 ;  /* 0x0000009b9a9b7221 */ /* 0x000fe20000010000 */
[----:B------:R-:W-:Y:S01]  /*cbf0*/  FADD.FTZ R126, R153, R126 ;  /* 0x0000007e997e7221 */ /* 0x000fe20000010000 */
[----:B------:R-:W-:Y:S01]  /*cc00*/  MOV R62, UR58 ;  /* 0x0000003a003e7c02 */ /* 0x000fe20008000f00 */
[----:B------:R-:W-:Y:S01]  /*cc10*/  FFMA.FTZ R206, R8, -R207, R206 ;  /* 0x800000cf08ce7223 */ /* 0x000fe200000100ce */
[----:B------:R0:W-:Y:S01]  /*cc20*/  STS [R140+0x216c], R151 ;  /* 0x00216c978c007388 */ /* 0x0001e20000000800 */
[-C--:B------:R-:W-:Y:S01]  /*cc30*/  FFMA.FTZ R63, R215, R172.reuse, R132 ;  /* 0x000000acd73f7223 */ /* 0x080fe20000010084 */
[----:B------:R-:W-:Y:S01]  /*cc40*/  FFMA.FTZ R167, R214, R149, -R167 ;  /* 0x00000095d6a77223 */ /* 0x000fe200000108a7 */
[----:B------:R-:W-:Y:S01]  /*cc50*/  FADD.FTZ R142, R155, R142 ;  /* 0x0000008e9b8e7221 */ /* 0x000fe20000010000 */
[----:B------:R-:W-:Y:S01]  /*cc60*/  FADD.FTZ R126, R126, R129 ;  /* 0x000000817e7e7221 */ /* 0x000fe20000010000 */
[----:B------:R-:W-:Y:S01]  /*cc70*/  FFMA.FTZ R206, R7, -R209, R206 ;  /* 0x800000d107ce7223 */ /* 0x000fe200000100ce */
[----:B------:R-:W-:Y:S01]  /*cc80*/  FMUL.FTZ R149, R84, R149 ;  /* 0x0000009554957220 */ /* 0x000fe20000410000 */
[----:B------:R-:W-:Y:S01]  /*cc90*/  FMUL.FTZ R163, R85, R163 ;  /* 0x000000a355a37220 */ /* 0x000fe20000410000 */
[----:B------:R-:W-:Y:S01]  /*cca0*/  FADD.FTZ R142, R142, R167 ;  /* 0x000000a78e8e7221 */ /* 0x000fe20000010000 */
[----:B------:R1:W-:Y:S01]  /*ccb0*/  STS [R140+0x2178], R60 ;  /* 0x0021783c8c007388 */ /* 0x0003e20000000800 */
[----:B0-----:R-:W-:Y:S01]  /*ccc0*/  LEA R151, R62, -R81, 0x1 ;  /* 0x800000513e977211 */ /* 0x001fe200078e08ff */
[----:B------:R-:W-:Y:S01]  /*ccd0*/  FADD.FTZ R153, R126, R63 ;  /* 0x0000003f7e997221 */ /* 0x000fe20000010000 */
[----:B------:R-:W-:Y:S01]  /*cce0*/  FMUL.FTZ R63, R181, UR57 ;  /* 0x00000039b53f7c20 */ /* 0x000fe20008410000 */
[----:B------:R0:W-:Y:S01]  /*ccf0*/  STS [R140+0x217c], R61 ;  /* 0x00217c3d8c007388 */ /* 0x0001e20000000800 */
[----:B------:R-:W-:Y:S01]  /*cd00*/  ISETP.GE.AND P1, PT, R151, 0x1, PT ;  /* 0x000000019700780c */ /* 0x000fe20003f26270 */
[----:B------:R-:W-:Y:S01]  /*cd10*/  FFMA.FTZ R206, R6, -R211, R206 ;  /* 0x800000d306ce7223 */ /* 0x000fe200000100ce */
[-C--:B------:R-:W-:Y:S01]  /*cd20*/  FFMA.FTZ R138, R218, R143.reuse, -R138 ;  /* 0x0000008fda8a7223 */ /* 0x080fe2000001088a */
[----:B------:R2:W-:Y:S01]  /*cd30*/  STS [R140+0x2164], R149 ;  /* 0x002164958c007388 */ /* 0x0005e20000000800 */
[----:B------:R-:W-:Y:S01]  /*cd40*/  FMUL.FTZ R143, R82, R143 ;  /* 0x0000008f528f7220 */ /* 0x000fe20000410000 */
[----:B-1----:R-:W-:Y:S01]  /*cd50*/  FMUL.FTZ R60, R180, UR57 ;  /* 0x00000039b43c7c20 */ /* 0x002fe20008410000 */
[----:B------:R-:W-:Y:S01]  /*cd60*/  FADD.FTZ R133, R142, R133 ;  /* 0x000000858e857221 */ /* 0x000fe20000010000 */
[----:B------:R1:W-:Y:S01]  /*cd70*/  STS [R140+0x2158], R163 ;  /* 0x002158a38c007388 */ /* 0x0003e20000000800 */
[----:B------:R-:W-:Y:S01]  /*cd80*/  FFMA.FTZ R148, R130, UR56, R63 ;  /* 0x0000003882947c23 */ /* 0x000fe2000801003f */
[----:B0-----:R-:W-:Y:S01]  /*cd90*/  FMUL.FTZ R61, R179, UR57 ;  /* 0x00000039b33d7c20 */ /* 0x001fe20008410000 */
[----:B------:R-:W-:Y:S01]  /*cda0*/  FMUL.FTZ R165, R85, R165 ;  /* 0x000000a555a57220 */ /* 0x000fe20000410000 */
[----:B------:R-:W-:Y:S01]  /*cdb0*/  FMUL.FTZ R171, R84, R171 ;  /* 0x000000ab54ab7220 */ /* 0x000fe20000410000 */
[----:B------:R-:W-:Y:S01]  /*cdc0*/  FMUL.FTZ R173, R82, R173 ;  /* 0x000000ad52ad7220 */ /* 0x000fe20000410000 */
[C---:B--2---:R-:W-:Y:S01]  /*cdd0*/  FFMA.FTZ R149, R109.reuse, UR56, R60 ;  /* 0x000000386d957c23 */ /* 0x044fe2000801003c */
[----:B------:R-:W-:Y:S01]  /*cde0*/  FFMA.FTZ R142, R110, UR56, R61 ;  /* 0x000000386e8e7c23 */ /* 0x000fe2000801003d */
[----:B------:R-:W-:Y:S01]  /*cdf0*/  FMUL.FTZ R63, R109, UR57 ;  /* 0x000000396d3f7c20 */ /* 0x000fe20008410000 */
[----:B------:R-:W-:Y:S01]  /*ce00*/  FMUL.FTZ R60, R178, UR57 ;  /* 0x00000039b23c7c20 */ /* 0x000fe20008410000 */
[----:B-1----:R-:W-:Y:S01]  /*ce10*/  FMUL.FTZ R163, R83, R172 ;  /* 0x000000ac53a37220 */ /* 0x002fe20000410000 */
[----:B------:R-:W-:Y:S01]  /*ce20*/  FMUL.FTZ R61, R161, UR57 ;  /* 0x00000039a13d7c20 */ /* 0x000fe20008410000 */
[----:B------:R-:W-:Y:S01]  /*ce30*/  FFMA.FTZ R213, R5, -R213, R206 ;  /* 0x800000d505d57223 */ /* 0x000fe200000100ce */
[----:B------:R0:W-:Y:S01]  /*ce40*/  STS [R140+0x2174], R143 ;  /* 0x0021748f8c007388 */ /* 0x0001e20000000800 */
[----:B------:R-:W-:Y:S01]  /*ce50*/  FADD.FTZ R155, R133, R138 ;  /* 0x0000008a859b7221 */ /* 0x000fe20000010000 */
[----:B------:R-:W-:Y:S01]  /*ce60*/  FFMA.FTZ R146, R180, UR56, -R63 ;  /* 0x00000038b4927c23 */ /* 0x000fe2000801083f */
[----:B------:R-:W-:Y:S01]  /*ce70*/  FFMA.FTZ R138, R112, UR56, -R61 ;  /* 0x00000038708a7c23 */ /* 0x000fe2000801083d */
[----:B------:R-:W-:Y:S01]  /*ce80*/  FFMA.FTZ R216, R4, -R216, R213 ;  /* 0x800000d804d87223 */ /* 0x000fe200000100d5 */
[----:B------:R-:W-:Y:S01]  /*ce90*/  STS [R140+0x215c], R165 ;  /* 0x00215ca58c007388 */ /* 0x000fe20000000800 */
[----:B------:R-:W-:Y:S01]  /*cea0*/  FMUL.FTZ R150, R130, UR57 ;  /* 0x0000003982967c20 */ /* 0x000fe20008410000 */
[----:B------:R-:W-:Y:S01]  /*ceb0*/  FMUL.FTZ R144, R110, UR57 ;  /* 0x000000396e907c20 */ /* 0x000fe20008410000 */
[C---:B------:R-:W-:Y:S01]  /*cec0*/  FMUL.FTZ R63, R141.reuse, UR57 ;  /* 0x000000398d3f7c20 */ /* 0x040fe20008410000 */
[----:B------:R-:W-:Y:S01]  /*ced0*/  STS [R140+0x2160], R171 ;  /* 0x002160ab8c007388 */ /* 0x000fe20000000800 */
[----:B0-----:R-:W-:Y:S01]  /*cee0*/  FFMA.FTZ R143, R141, UR56, R60 ;  /* 0x000000388d8f7c23 */ /* 0x001fe2000801003c */
[----:B------:R-:W-:Y:S01]  /*cef0*/  FMUL.FTZ R132, R112, UR57 ;  /* 0x0000003970847c20 */ /* 0x000fe20008410000 */
[----:B------:R-:W-:Y:S01]  /*cf00*/  FMUL.FTZ R61, R117, UR57 ;  /* 0x00000039753d7c20 */ /* 0x000fe20008410000 */
[----:B------:R-:W-:Y:S01]  /*cf10*/  STS [R140+0x2168], R163 ;  /* 0x002168a38c007388 */ /* 0x000fe20000000800 */
[----:B------:R-:W-:Y:S01]  /*cf20*/  FMUL.FTZ R60, R176, UR57 ;  /* 0x00000039b03c7c20 */ /* 0x000fe20008410000 */
[----:B------:R-:W-:Y:S01]  /*cf30*/  FMUL.FTZ R133, R159, UR57 ;  /* 0x000000399f857c20 */ /* 0x000fe20008410000 */
[----:B------:R-:W-:Y:S01]  /*cf40*/  FMUL.FTZ R126, R120, UR57 ;  /* 0x00000039787e7c20 */ /* 0x000fe20008410000 */
[----:B------:R0:W-:Y:S01]  /*cf50*/  STS [R140+0x2170], R173 ;  /* 0x002170ad8c007388 */ /* 0x0001e20000000800 */
[----:B------:R-:W-:Y:S01]  /*cf60*/  FFMA.FTZ R217, R3, -R217, R216 ;  /* 0x800000d903d97223 */ /* 0x000fe200000100d8 */
[----:B------:R-:W-:Y:S01]  /*cf70*/  FFMA.FTZ R150, R181, UR56, -R150 ;  /* 0x00000038b5967c23 */ /* 0x000fe20008010896 */
[----:B------:R-:W-:Y:S01]  /*cf80*/  FFMA.FTZ R144, R179, UR56, -R144 ;  /* 0x00000038b3907c23 */ /* 0x000fe20008010890 */
[----:B------:R-:W-:Y:S01]  /*cf90*/  FFMA.FTZ R132, R161, UR56, R132 ;  /* 0x00000038a1847c23 */ /* 0x000fe20008010084 */
[----:B------:R-:W-:Y:S01]  /*cfa0*/  FFMA.FTZ R128, R176, UR56, -R61 ;  /* 0x00000038b0807c23 */ /* 0x000fe2000801083d */
[----:B------:R-:W-:Y:S01]  /*cfb0*/  FFMA.FTZ R129, R117, UR56, R60 ;  /* 0x0000003875817c23 */ /* 0x000fe2000801003c */
[----:B------:R-:W-:Y:S01]  /*cfc0*/  FFMA.FTZ R133, R120, UR56, -R133 ;  /* 0x0000003878857c23 */ /* 0x000fe20008010885 */
[----:B------:R-:W-:Y:S01]  /*cfd0*/  FFMA.FTZ R126, R159, UR56, R126 ;  /* 0x000000389f7e7c23 */ /* 0x000fe2000801007e */
[----:B0-----:R-:W-:Y:S01]  /*cfe0*/  FFMA.FTZ R140, R178, UR56, -R63 ;  /* 0x00000038b28c7c23 */ /* 0x001fe2000801083f */
[----:B------:R-:W-:Y:S06]  /*cff0*/  BAR.SYNC.DEFER_BLOCKING 0x0 ;  /* 0x0000000000007b1d */ /* 0x000fec0000010000 */
[----:B------:R-:W-:Y:S05]  /*d000*/  @!P1 BRA `(.L_x_1692) ;  /* 0x0000000000709947 */ /* 0x000fea0003800000 */
[----:B------:R-:W-:Y:S01]  /*d010*/  LEA.HI.SX32 R61, R81, R81, 0x1b ;  /* 0x00000051513d7211 */ /* 0x000fe200078fdaff */
[----:B------:R-:W-:Y:S01]  /*d020*/  UIMAD UR56, UR60, UR34, URZ ;  /* 0x000000223c3872a4 */ /* 0x000fe2000f8e023f */
[----:B------:R-:W-:Y:S01]  /*d030*/  MOV R63, UR30 ;  /* 0x0000001e003f7c02 */ /* 0x000fe20008000f00 */
[----:B------:R-:W-:Y:S01]  /*d040*/  ULEA UR57, UR10, 0xfffff000, 0xc ;  /* 0xfffff0000a397891 */ /* 0x000fe2000f8e603f */
[----:B------:R-:W-:Y:S01]  /*d050*/  LEA R62, R61, R52, 0x2 ;  /* 0x000000343d3e7211 */ /* 0x000fe200078e10ff */
[----:B------:R-:W-:Y:S02]  /*d060*/  UIMAD.WIDE.U32 UR46, UR19, UR34, URZ ;  /* 0x00000022132e72a5 */ /* 0x000fe4000f8e003f */
[----:B------:R-:W-:Y:S02]  /*d070*/  UIMAD UR56, UR19, UR35, UR56 ;  /* 0x00000023133872a4 */ /* 0x000fe4000f8e0238 */
[----:B------:R0:W1:Y:S01]  /*d080*/  LDS R157, [R62+0x2100] ;  /* 0x002100003e9d7984 */ /* 0x0000620000000800 */
[----:B------:R-:W-:Y:S01]  /*d090*/  USHF.R.U32.HI UR61, URZ, 0x1, UR33 ;  /* 0x000000013f3d7899 */ /* 0x000fe20008011621 */
[----:B------:R-:W-:Y:S01]  /*d0a0*/  IADD3 R60, P1, R81, UR57, RZ ;  /* 0x00000039513c7c10 */ /* 0x000fe2000ff3e0ff */
[----:B------:R-:W-:Y:S01]  /*d0b0*/  UIADD3 UR47, UR47, UR56, URZ ;  /* 0x000000382f2f7290 */ /* 0x000fe2000fffe03f */
[----:B------:R-:W-:Y:S01]  /*d0c0*/  MOV R61, UR57 ;  /* 0x00000039003d7c02 */ /* 0x000fe20008000f00 */
[----:B------:R-:W-:-:S02]  /*d0d0*/  USHF.R.U64 UR57, UR32, 0x1, UR33 ;  /* 0x0000000120397899 */ /* 0x000fc40008001221 */
[----:B------:R-:W-:Y:S01]  /*d0e0*/  UIMAD UR61, UR61, UR48, URZ ;  /* 0x000000303d3d72a4 */ /* 0x000fe2000f8e023f */
[----:B------:R-:W-:Y:S01]  /*d0f0*/  LEA.HI.X.SX32 R61, R61, RZ, 0x1, P1 ;  /* 0x000000ff3d3d7211 */ /* 0x000fe200008f0eff */
[----:B------:R-:W-:Y:S02]  /*d100*/  USHF.R.S32.HI UR56, URZ, 0x1f, UR7 ;  /* 0x0000001f3f387899 */ /* 0x000fe40008011407 */
[----:B------:R-:W-:Y:S02]  /*d110*/  UIMAD.WIDE.U32 UR46, UR48, UR57, UR46 ;  /* 0x00000039302e72a5 */ /* 0x000fe4000f8e002e */
[----:B------:R-:W-:Y:S01]  /*d120*/  UIMAD UR57, UR59, UR57, UR61 ;  /* 0x000000393b3972a4 */ /* 0x000fe2000f8e023d */
[----:B------:R-:W-:Y:S01]  /*d130*/  IMAD.WIDE.U32 R60, R63, UR7, R60 ;  /* 0x000000073f3c7c25 */ /* 0x000fe2000f8e003c */
[----:B------:R-:W-:Y:S02]  /*d140*/  UIMAD UR56, UR56, UR30, URZ ;  /* 0x0000001e383872a4 */ /* 0x000fe4000f8e023f */
[----:B------:R-:W-:-:S02]  /*d150*/  UIADD3 UR57, UR47, UR57, URZ ;  /* 0x000000392f397290 */ /* 0x000fc4000fffe03f */
[----:B------:R-:W-:Y:S02]  /*d160*/  UIMAD UR56, UR7, UR31, UR56 ;  /* 0x0000001f073872a4 */ /* 0x000fe4000f8e0238 */
[----:B------:R-:W-:-:S04]  /*d170*/  ULEA UR47, UP0, UR46, UR36, 0x3 ;  /* 0x000000242e2f7291 */ /* 0x000fc8000f80183f */
[----:B------:R-:W-:Y:S01]  /*d180*/  ULEA.HI.X UR46, UR46, UR37, UR57, 0x3, UP0 ;  /* 0x000000252e2e7291 */ /* 0x000fe200080f1c39 */
[----:B------:R-:W-:Y:S02]  /*d190*/  IADD3 R61, R61, UR56, RZ ;  /* 0x000000383d3d7c10 */ /* 0x000fe4000fffe0ff */
[----:B0-----:R-:W-:-:S04]  /*d1a0*/  LEA R62, P1, R60, UR47, 0x2 ;  /* 0x0000002f3c3e7c11 */ /* 0x001fc8000f8210ff */
[----:B------:R-:W-:-:S05]  /*d1b0*/  LEA.HI.X R63, R60, UR46, R61, 0x2, P1 ;  /* 0x0000002e3c3f7c11 */ /* 0x000fca00088f143d */
[----:B-1----:R0:W-:Y:S04]  /*d1c0*/  REDG.E.ADD.F32.FTZ.RN.STRONG.GPU desc[UR20][R62.64], R157 ;  /* 0x0000009d3e0079a6 */ /* 0x0021e8000c10f394 */
.L_x_1692:
[----:B------:R-:W-:Y:S05]  /*d1d0*/  BSYNC B0 ;  /* 0x0000000000007941 */ /* 0x000fea0003800000 */
.L_x_1691:
        /* <DEDUP_REMOVED lines=18> */
[----:B------:R-:W-:Y:S01]  /*d300*/  UIADD3 UR56, UR4, -UR52, URZ ;  /* 0x8000003404387290 */ /* 0x000fe2000fffe03f */
[----:B------:R-:W-:Y:S01]  /*d310*/  IADD3 R108, R81, 0x180, RZ ;  /* 0x00000180516c7810 */ /* 0x000fe20007ffe0ff */
[----:B------:R-:W-:-:S02]  /*d320*/  UIADD3 UR47, UR60, UR47, URZ ;  /* 0x0000002f3c2f7290 */ /* 0x000fc4000fffe03f */
[----:B------:R-:W-:-:S04]  /*d330*/  ULEA UR57, UP0, UR46, UR36, 0x3 ;  /* 0x000000242e397291 */ /* 0x000fc8000f80183f */
        /* <DEDUP_REMOVED lines=20> */
.L_x_1694:
[----:B------:R-:W-:Y:S05]  /*d480*/  BSYNC B0 ;  /* 0x0000000000007941 */ /* 0x000fea0003800000 */
.L_x_1693:
        /* <DEDUP_REMOVED lines=17> */
.L_x_1696:
[----:B------:R-:W-:Y:S05]  /*d5a0*/  BSYNC B0 ;  /* 0x0000000000007941 */ /* 0x000fea0003800000 */
.L_x_1695:
[----:B01----:R0:W1:Y:S01]  /*d5b0*/  LDS R61, [R152+0x2700] ;  /* 0x00270000983d7984 */ /* 0x0030620000000800 */
[----:B------:R-:W-:Y:S01]  /*d5c0*/  BSSY B0, `(.L_x_1697) ;  /* 0x0000006000007945 */ /* 0x000fe20003800000 */
[----:B------:R-:W-:Y:S02]  /*d5d0*/  IADD3 R108, R81, 0x300, RZ ;  /* 0x00000300516c7810 */ /* 0x000fe40007ffe0ff */
[----:B------:R-:W-:Y:S02]  /*d5e0*/  LEA.HI.SX32 R153, R60, R81, 0x1b ;  /* 0x000000513c997211 */ /* 0x000fe400078fdaff */
[----:B------:R-:W-:Y:S01]  /*d5f0*/  LEA R154, R155, R52, 0x2 ;  /* 0x000000349b9a7211 */ /* 0x000fe200078e10ff */
[----:B------:R-:W-:Y:S06]  /*d600*/  @!P1 BRA `(.L_x_1698) ;  /* 0x0000000000049947 */ /* 0x000fec0003800000 */
[----:B-1----:R2:W-:Y:S02]  /*d610*/  REDG.E.ADD.F32.FTZ.RN.STRONG.GPU desc[UR20][R62.64+-0x3a00], R61 ;  /* 0xffc6003d3e0079a6 */ /* 0x0025e4000c10f394 */
.L_x_1698:
[----:B------:R-:W-:Y:S05]  /*d620*/  BSYNC B0 ;  /* 0x0000000000007941 */ /* 0x000fea0003800000 */
.L_x_1697:
[----:B-12---:R1:W2:Y:S01]  /*d630*/  LDS R61, [R154+0x2900] ;  /* 0x002900009a3d7984 */ /* 0x0062a20000000800 */
[----:B------:R-:W-:Y:S01]  /*d640*/  BSSY B0, `(.L_x_1699) ;  /* 0x0000006000007945 */ /* 0x000fe20003800000 */
[----:B------:R-:W-:Y:S02]  /*d650*/  LEA.HI.SX32 R155, R108, R81, 0x1b ;  /* 0x000000516c9b7211 */ /* 0x000fe400078fdaff */
[----:B------:R-:W-:Y:S02]  /*d660*/  IADD3 R60, R81, 0x380, RZ ;  /* 0x00000380513c7810 */ /* 0x000fe40007ffe0ff */
[----:B------:R-:W-:Y:S01]  /*d670*/  LEA R108, R153, R52, 0x2 ;  /* 0x00000034996c7211 */ /* 0x000fe200078e10ff */
[----:B------:R-:W-:Y:S06]  /*d680*/  @!P2 BRA `(.L_x_1700) ;  /* 0x000000000004a947 */ /* 0x000fec0003800000 */
[----:B--2---:R3:W-:Y:S02]  /*d690*/  REDG.E.ADD.F32.FTZ.RN.STRONG.GPU desc[UR20][R62.64+-0x3800], R61 ;  /* 0xffc8003d3e0079a6 */ /* 0x0047e4000c10f394 */
.L_x_1700:
[----:B------:R-:W-:Y:S05]  /*d6a0*/  BSYNC B0 ;  /* 0x0000000000007941 */ /* 0x000fea0003800000 */
.L_x_1699:
[----:B--23--:R2:W3:Y:S01]  /*d6b0*/  LDS R61, [R108+0x2b00] ;  /* 0x002b00006c3d7984 */ /* 0x00c4e20000000800 */
[----:B------:R-:W-:Y:S01]  /*d6c0*/  BSSY B0, `(.L_x_1701) ;  /* 0x0000005000007945 */ /* 0x000fe20003800000 */
[----:B------:R-:W-:Y:S02]  /*d6d0*/  LEA.HI.SX32 R153, R60, R81, 0x1b ;  /* 0x000000513c997211 */ /* 0x000fe400078fdaff */
[----:B------:R-:W-:Y:S01]  /*d6e0*/  LEA R155, R155, R52, 0x2 ;  /* 0x000000349b9b7211 */ /* 0x000fe200078e10ff */
[----:B------:R-:W-:Y:S06]  /*d6f0*/  @!P3 BRA `(.L_x_1702) ;  /* 0x000000000004b947 */ /* 0x000fec0003800000 */
[----:B---3--:R3:W-:Y:S02]  /*d700*/  REDG.E.ADD.F32.FTZ.RN.STRONG.GPU desc[UR20][R62.64+-0x3600], R61 ;  /* 0xffca003d3e0079a6 */ /* 0x0087e4000c10f394 */
.L_x_1702:
[----:B------:R-:W-:Y:S05]  /*d710*/  BSYNC B0 ;  /* 0x0000000000007941 */ /* 0x000fea0003800000 */
.L_x_1701:
[----:B---3--:R3:W0:Y:S01]  /*d720*/  LDS R61, [R155+0x2d00] ;  /* 0x002d00009b3d7984 */ /* 0x0086220000000800 */
[----:B------:R-:W-:Y:S01]  /*d730*/  BSSY B0, `(.L_x_1703) ;  /* 0x0000004000007945 */ /* 0x000fe20003800000 */
[----:B------:R-:W-:-:S03]  /*d740*/  LEA R153, R153, R52, 0x2 ;  /* 0x0000003499997211 */ /* 0x000fc600078e10ff */
[----:B------:R-:W-:Y:S05]  /*d750*/  @!P4 BRA `(.L_x_1704) ;  /* 0x000000000004c947 */ /* 0x000fea0003800000 */
[----:B0-----:R0:W-:Y:S02]  /*d760*/  REDG.E.ADD.F32.FTZ.RN.STRONG.GPU desc[UR20][R62.64+-0x3400], R61 ;  /* 0xffcc003d3e0079a6 */ /* 0x0011e4000c10f394 */
.L_x_1704:
[----:B------:R-:W-:Y:S05]  /*d770*/  BSYNC B0 ;  /* 0x0000000000007941 */ /* 0x000fea0003800000 */
.L_x_1703:
[----:B0-----:R0:W0:Y:S01]  /*d780*/  LDS R61, [R153+0x2f00] ;  /* 0x002f0000993d7984 */ /* 0x0010220000000800 */
[----:B------:R-:W-:Y:S01]  /*d790*/  BSSY B0, `(.L_x_1705) ;  /* 0x0000005000007945 */ /* 0x000fe20003800000 */
[C---:B------:R-:W-:Y:S02]  /*d7a0*/  IADD3 R60, R81.reuse, 0x400, RZ ;  /* 0x00000400513c7810 */ /* 0x040fe40007ffe0ff */
[----:B--2---:R-:W-:Y:S01]  /*d7b0*/  IADD3 R108, R81, 0x480, RZ ;  /* 0x00000480516c7810 */ /* 0x004fe20007ffe0ff */
[----:B------:R-:W-:Y:S06]  /*d7c0*/  @!P5 BRA `(.L_x_1706) ;  /* 0x000000000004d947 */ /* 0x000fec0003800000 */
[----:B0-----:R2:W-:Y:S02]  /*d7d0*/  REDG.E.ADD.F32.FTZ.RN.STRONG.GPU desc[UR20][R62.64+-0x3200], R61 ;  /* 0xffce003d3e0079a6 */ /* 0x0015e4000c10f394 */
.L_x_1706:
[----:B------:R-:W-:Y:S05]  /*d7e0*/  BSYNC B0 ;  /* 0x0000000000007941 */ /* 0x000fea0003800000 */
.L_x_1705:
        /* <DEDUP_REMOVED lines=17> */
.L_x_1708:
[----:B------:R-:W-:Y:S05]  /*d900*/  BSYNC B0 ;  /* 0x0000000000007941 */ /* 0x000fea0003800000 */
.L_x_1707:
[----:B0-2---:R0:W2:Y:S01]  /*d910*/  LDS R61, [R152+0x3300] ;  /* 0x00330000983d7984 */ /* 0x0050a20000000800 */
[----:B------:R-:W-:Y:S01]  /*d920*/  BSSY B0, `(.L_x_1709) ;  /* 0x0000006000007945 */ /* 0x000fe20003800000 */
[----:B------:R-:W-:Y:S02]  /*d930*/  IADD3 R108, R81, 0x600, RZ ;  /* 0x00000600516c7810 */ /* 0x000fe40007ffe0ff */
[----:B------:R-:W-:Y:S02]  /*d940*/  LEA.HI.SX32 R153, R60, R81, 0x1b ;  /* 0x000000513c997211 */ /* 0x000fe400078fdaff */
[----:B-1----:R-:W-:Y:S01]  /*d950*/  LEA R154, R155, R52, 0x2 ;  /* 0x000000349b9a7211 */ /* 0x002fe200078e10ff */
[----:B------:R-:W-:Y:S06]  /*d960*/  @!P1 BRA `(.L_x_1710) ;  /* 0x0000000000049947 */ /* 0x000fec0003800000 */
[----:B--2---:R1:W-:Y:S02]  /*d970*/  REDG.E.ADD.F32.FTZ.RN.STRONG.GPU desc[UR20][R62.64+-0x2e00], R61 ;  /* 0xffd2003d3e0079a6 */ /* 0x0043e4000c10f394 */
.L_x_1710:
[----:B------:R-:W-:Y:S05]  /*d980*/  BSYNC B0 ;  /* 0x0000000000007941 */ /* 0x000fea0003800000 */
.L_x_1709:
[----:B-12---:R1:W2:Y:S01]  /*d990*/  LDS R61, [R154+0x3500] ;  /* 0x003500009a3d7984 */ /* 0x0062a20000000800 */
[----:B------:R-:W-:Y:S01]  /*d9a0*/  BSSY B0, `(.L_x_1711) ;  /* 0x0000006000007945 */ /* 0x000fe20003800000 */
[----:B------:R-:W-:Y:S02]  /*d9b0*/  LEA.HI.SX32 R155, R108, R81, 0x1b ;  /* 0x000000516c9b7211 */ /* 0x000fe400078fdaff */
[----:B------:R-:W-:Y:S02]  /*d9c0*/  IADD3 R60, R81, 0x680, RZ ;  /* 0x00000680513c7810 */ /* 0x000fe40007ffe0ff */
[----:B------:R-:W-:Y:S01]  /*d9d0*/  LEA R108, R153, R52, 0x2 ;  /* 0x00000034996c7211 */ /* 0x000fe200078e10ff */
[----:B------:R-:W-:Y:S06]  /*d9e0*/  @!P2 BRA `(.L_x_1712) ;  /* 0x000000000004a947 */ /* 0x000fec0003800000 */
[----:B--2---:R3:W-:Y:S02]  /*d9f0*/  REDG.E.ADD.F32.FTZ.RN.STRONG.GPU desc[UR20][R62.64+-0x2c00], R61 ;  /* 0xffd4003d3e0079a6 */ /* 0x0047e4000c10f394 */
.L_x_1712:
[----:B------:R-:W-:Y:S05]  /*da00*/  BSYNC B0 ;  /* 0x0000000000007941 */ /* 0x000fea0003800000 */
.L_x_1711:
[----:B--23--:R2:W3:Y:S01]  /*da10*/  LDS R61, [R108+0x3700] ;  /* 0x003700006c3d7984 */ /* 0x00c4e20000000800 */
[----:B------:R-:W-:Y:S01]  /*da20*/  BSSY B0, `(.L_x_1713) ;  /* 0x0000005000007945 */ /* 0x000fe20003800000 */
[----:B------:R-:W-:Y:S02]  /*da30*/  LEA.HI.SX32 R153, R60, R81, 0x1b ;  /* 0x000000513c997211 */ /* 0x000fe400078fdaff */
[----:B------:R-:W-:Y:S01]  /*da40*/  LEA R155, R155, R52, 0x2 ;  /* 0x000000349b9b7211 */ /* 0x000fe200078e10ff */
[----:B------:R-:W-:Y:S06]  /*da50*/  @!P3 BRA `(.L_x_1714) ;  /* 0x000000000004b947 */ /* 0x000fec0003800000 */
[----:B---3--:R3:W-:Y:S02]  /*da60*/  REDG.E.ADD.F32.FTZ.RN.STRONG.GPU desc[UR20][R62.64+-0x2a00], R61 ;  /* 0xffd6003d3e0079a6 */ /* 0x0087e4000c10f394 */
.L_x_1714:
[----:B------:R-:W-:Y:S05]  /*da70*/  BSYNC B0 ;  /* 0x0000000000007941 */ /* 0x000fea0003800000 */
.L_x_1713:
[----:B---3--:R3:W0:Y:S01]  /*da80*/  LDS R61, [R155+0x3900] ;  /* 0x003900009b3d7984 */ /* 0x0086220000000800 */
[----:B------:R-:W-:Y:S01]  /*da90*/  BSSY B0, `(.L_x_1715) ;  /* 0x0000004000007945 */ /* 0x000fe20003800000 */
[----:B------:R-:W-:-:S03]  /*daa0*/  LEA R153, R153, R52, 0x2 ;  /* 0x0000003499997211 */ /* 0x000fc600078e10ff */
[----:B------:R-:W-:Y:S05]  /*dab0*/  @!P4 BRA `(.L_x_1716) ;  /* 0x000000000004c947 */ /* 0x000fea0003800000 */
[----:B0-----:R0:W-:Y:S02]  /*dac0*/  REDG.E.ADD.F32.FTZ.RN.STRONG.GPU desc[UR20][R62.64+-0x2800], R61 ;  /* 0xffd8003d3e0079a6 */ /* 0x0011e4000c10f394 */
.L_x_1716:
[----:B------:R-:W-:Y:S05]  /*dad0*/  BSYNC B0 ;  /* 0x0000000000007941 */ /* 0x000fea0003800000 */
.L_x_1715:
[----:B0-----:R0:W0:Y:S01]  /*dae0*/  LDS R61, [R153+0x3b00] ;  /* 0x003b0000993d7984 */ /* 0x0010220000000800 */
[----:B------:R-:W-:Y:S01]  /*daf0*/  BSSY B0, `(.L_x_1717) ;  /* 0x0000005000007945 */ /* 0x000fe20003800000 */
[C---:B------:R-:W-:Y:S02]  /*db00*/  IADD3 R60, R81.reuse, 0x700, RZ ;  /* 0x00000700513c7810 */ /* 0x040fe40007ffe0ff */
[----:B--2---:R-:W-:Y:S01]  /*db10*/  IADD3 R108, R81, 0x780, RZ ;  /* 0x00000780516c7810 */ /* 0x004fe20007ffe0ff */
[----:B------:R-:W-:Y:S06]  /*db20*/  @!P5 BRA `(.L_x_1718) ;  /* 0x000000000004d947 */ /* 0x000fec0003800000 */
[----:B0-----:R2:W-:Y:S02]  /*db30*/  REDG.E.ADD.F32.FTZ.RN.STRONG.GPU desc[UR20][R62.64+-0x2600], R61 ;  /* 0xffda003d3e0079a6 */ /* 0x0015e4000c10f394 */
.L_x_1718:
[----:B------:R-:W-:Y:S05]  /*db40*/  BSYNC B0 ;  /* 0x0000000000007941 */ /* 0x000fea0003800000 */
.L_x_1717:
        /* <DEDUP_REMOVED lines=17> */
.L_x_1720:
[----:B------:R-:W-:Y:S05]  /*dc60*/  BSYNC B0 ;  /* 0x0000000000007941 */ /* 0x000fea0003800000 */
.L_x_1719:
[----:B0-2---:R0:W2:Y:S01]  /*dc70*/  LDS R61, [R152+0x3f00] ;  /* 0x003f0000983d7984 */ /* 0x0050a20000000800 */
[----:B------:R-:W-:Y:S01]  /*dc80*/  BSSY B0, `(.L_x_1721) ;  /* 0x0000006000007945 */ /* 0x000fe20003800000 */
[----:B------:R-:W-:Y:S02]  /*dc90*/  IADD3 R108, R81, 0x900, RZ ;  /* 0x00000900516c7810 */ /* 0x000fe40007ffe0ff */
[----:B------:R-:W-:Y:S02]  /*dca0*/  LEA.HI.SX32 R153, R60, R81, 0x1b ;  /* 0x000000513c997211 */ /* 0x000fe400078fdaff */
[----:B-1----:R-:W-:Y:S01]  /*dcb0*/  LEA R154, R155, R52, 0x2 ;  /* 0x000000349b9a7211 */ /* 0x002fe200078e10ff */
[----:B------:R-:W-:Y:S06]  /*dcc0*/  @!P1 BRA `(.L_x_1722) ;  /* 0x0000000000049947 */ /* 0x000fec0003800000 */
[----:B--2---:R1:W-:Y:S02]  /*dcd0*/  REDG.E.ADD.F32.FTZ.RN.STRONG.GPU desc[UR20][R62.64+-0x2200], R61 ;  /* 0xffde003d3e0079a6 */ /* 0x0043e4000c10f394 */
.L_x_1722:
[----:B------:R-:W-:Y:S05]  /*dce0*/  BSYNC B0 ;  /* 0x0000000000007941 */ /* 0x000fea0003800000 */
.L_x_1721:
[----:B-12---:R1:W2:Y:S01]  /*dcf0*/  LDS R61, [R154+0x4100] ;  /* 0x004100009a3d7984 */ /* 0x0062a20000000800 */
[----:B------:R-:W-:Y:S01]  /*dd00*/  BSSY B0, `(.L_x_1723) ;  /* 0x0000006000007945 */ /* 0x000fe20003800000 */
[----:B------:R-:W-:Y:S02]  /*dd10*/  LEA.HI.SX32 R155, R108, R81, 0x1b ;  /* 0x000000516c9b7211 */ /* 0x000fe400078fdaff */
[----:B------:R-:W-:Y:S02]  /*dd20*/  IADD3 R60, R81, 0x980, RZ ;  /* 0x00000980513c7810 */ /* 0x000fe40007ffe0ff */
[----:B------:R-:W-:Y:S01]  /*dd30*/  LEA R108, R153, R52, 0x2 ;  /* 0x00000034996c7211 */ /* 0x000fe200078e10ff */
[----:B------:R-:W-:Y:S06]  /*dd40*/  @!P2 BRA `(.L_x_1724) ;  /* 0x000000000004a947 */ /* 0x000fec0003800000 */
[----:B--2---:R3:W-:Y:S02]  /*dd50*/  REDG.E.ADD.F32.FTZ.RN.STRONG.GPU desc[UR20][R62.64+-0x2000], R61 ;  /* 0xffe0003d3e0079a6 */ /* 0x0047e4000c10f394 */
.L_x_1724:
[----:B------:R-:W-:Y:S05]  /*dd60*/  BSYNC B0 ;  /* 0x0000000000007941 */ /* 0x000fea0003800000 */
.L_x_1723:
[----:B--23--:R2:W3:Y:S01]  /*dd70*/  LDS R61, [R108+0x4300] ;  /* 0x004300006c3d7984 */ /* 0x00c4e20000000800 */
[----:B------:R-:W-:Y:S01]  /*dd80*/  BSSY B0, `(.L_x_1725) ;  /* 0x0000005000007945 */ /* 0x000fe20003800000 */
[----:B------:R-:W-:Y:S02]  /*dd90*/  LEA.HI.SX32 R153, R60, R81, 0x1b ;  /* 0x000000513c997211 */ /* 0x000fe400078fdaff */
[----:B------:R-:W-:Y:S01]  /*dda0*/  LEA R155, R155, R52, 0x2 ;  /* 0x000000349b9b7211 */ /* 0x000fe200078e10ff */
[----:B------:R-:W-:Y:S06]  /*ddb0*/  @!P3 BRA `(.L_x_1726) ;  /* 0x000000000004b947 */ /* 0x000fec0003800000 */
[----:B---3--:R3:W-:Y:S02]  /*ddc0*/  REDG.E.ADD.F32.FTZ.RN.STRONG.GPU desc[UR20][R62.64+-0x1e00], R61 ;  /* 0xffe2003d3e0079a6 */ /* 0x0087e4000c10f394 */
.L_x_1726:
[----:B------:R-:W-:Y:S05]  /*ddd0*/  BSYNC B0 ;  /* 0x0000000000007941 */ /* 0x000fea0003800000 */
.L_x_1725:
[----:B---3--:R3:W0:Y:S01]  /*dde0*/  LDS R61, [R155+0x4500] ;  /* 0x004500009b3d7984 */ /* 0x0086220000000800 */
[----:B------:R-:W-:Y:S01]  /*ddf0*/  BSSY B0, `(.L_x_1727) ;  /* 0x0000004000007945 */ /* 0x000fe20003800000 */
[----:B------:R-:W-:-:S03]  /*de00*/  LEA R153, R153, R52, 0x2 ;  /* 0x0000003499997211 */ /* 0x000fc600078e10ff */
[----:B------:R-:W-:Y:S05]  /*de10*/  @!P4 BRA `(.L_x_1728) ;  /* 0x000000000004c947 */ /* 0x000fea0003800000 */
[----:B0-----:R0:W-:Y:S02]  /*de20*/  REDG.E.ADD.F32.FTZ.RN.STRONG.GPU desc[UR20][R62.64+-0x1c00], R61 ;  /* 0xffe4003d3e0079a6 */ /* 0x0011e4000c10f394 */
.L_x_1728:
[----:B------:R-:W-:Y:S05]  /*de30*/  BSYNC B0 ;  /* 0x0000000000007941 */ /* 0x000fea0003800000 */
.L_x_1727:
[----:B0-----:R0:W0:Y:S01]  /*de40*/  LDS R61, [R153+0x4700] ;  /* 0x00470000993d7984 */ /* 0x0010220000000800 */
[----:B------:R-:W-:Y:S01]  /*de50*/  BSSY B0, `(.L_x_1729) ;  /* 0x0000005000007945 */ /* 0x000fe20003800000 */
[C---:B------:R-:W-:Y:S02]  /*de60*/  IADD3 R60, R81.reuse, 0xa00, RZ ;  /* 0x00000a00513c7810 */ /* 0x040fe40007ffe0ff */
[----:B--2---:R-:W-:Y:S01]  /*de70*/  IADD3 R108, R81, 0xa80, RZ ;  /* 0x00000a80516c7810 */ /* 0x004fe20007ffe0ff */
[----:B------:R-:W-:Y:S06]  /*de80*/  @!P5 BRA `(.L_x_1730) ;  /* 0x000000000004d947 */ /* 0x000fec0003800000 */
[----:B0-----:R2:W-:Y:S02]  /*de90*/  REDG.E.ADD.F32.FTZ.RN.STRONG.GPU desc[UR20][R62.64+-0x1a00], R61 ;  /* 0xffe6003d3e0079a6 */ /* 0x0015e4000c10f394 */
.L_x_1730:
[----:B------:R-:W-:Y:S05]  /*dea0*/  BSYNC B0 ;  /* 0x0000000000007941 */ /* 0x000fea0003800000 */
.L_x_1729:
        /* <DEDUP_REMOVED lines=17> */
.L_x_1732:
[----:B------:R-:W-:Y:S05]  /*dfc0*/  BSYNC B0 ;  /* 0x0000000000007941 */ /* 0x000fea0003800000 */
.L_x_1731:
[----:B0-2---:R0:W2:Y:S01]  /*dfd0*/  LDS R61, [R152+0x4b00] ;  /* 0x004b0000983d7984 */ /* 0x0050a20000000800 */
[----:B------:R-:W-:Y:S01]  /*dfe0*/  BSSY B0, `(.L_x_1733) ;  /* 0x0000006000007945 */ /* 0x000fe20003800000 */
[----:B------:R-:W-:Y:S02]  /*dff0*/  IADD3 R108, R81, 0xc00, RZ ;  /* 0x00000c00516c7810 */ /* 0x000fe40007ffe0ff */
[----:B------:R-:W-:Y:S02]  /*e000*/  LEA.HI.SX32 R153, R60, R81, 0x1b ;  /* 0x000000513c997211 */ /* 0x000fe400078fdaff */
[----:B-1----:R-:W-:Y:S01]  /*e010*/  LEA R154, R155, R52, 0x2 ;  /* 0x000000349b9a7211 */ /* 0x002fe200078e10ff */
[----:B------:R-:W-:Y:S06]  /*e020*/  @!P1 BRA `(.L_x_1734) ;  /* 0x0000000000049947 */ /* 0x000fec0003800000 */
[----:B--2---:R1:W-:Y:S02]  /*e030*/  REDG.E.ADD.F32.FTZ.RN.STRONG.GPU desc[UR20][R62.64+-0x1600], R61 ;  /* 0xffea003d3e0079a6 */ /* 0x0043e4000c10f394 */
.L_x_1734:
[----:B------:R-:W-:Y:S05]  /*e040*/  BSYNC B0 ;  /* 0x0000000000007941 */ /* 0x000fea0003800000 */
.L_x_1733:
[----:B-12---:R1:W2:Y:S01]  /*e050*/  LDS R61, [R154+0x4d00] ;  /* 0x004d00009a3d7984 */ /* 0x0062a20000000800 */
[----:B------:R-:W-:Y:S01]  /*e060*/  BSSY B0, `(.L_x_1735) ;  /* 0x0000006000007945 */ /* 0x000fe20003800000 */
[----:B------:R-:W-:Y:S02]  /*e070*/  LEA.HI.SX32 R155, R108, R81, 0x1b ;  /* 0x000000516c9b7211 */ /* 0x000fe400078fdaff */
[----:B------:R-:W-:Y:S02]  /*e080*/  IADD3 R60, R81, 0xc80, RZ ;  /* 0x00000c80513c7810 */ /* 0x000fe40007ffe0ff */
[----:B------:R-:W-:Y:S01]  /*e090*/  LEA R108, R153, R52, 0x2 ;  /* 0x00000034996c7211 */ /* 0x000fe200078e10ff */
[----:B------:R-:W-:Y:S06]  /*e0a0*/  @!P2 BRA `(.L_x_1736) ;  /* 0x000000000004a947 */ /* 0x000fec0003800000 */
[----:B--2---:R3:W-:Y:S02]  /*e0b0*/  REDG.E.ADD.F32.FTZ.RN.STRONG.GPU desc[UR20][R62.64+-0x1400], R61 ;  /* 0xffec003d3e0079a6 */ /* 0x0047e4000c10f394 */
.L_x_1736:
[----:B------:R-:W-:Y:S05]  /*e0c0*/  BSYNC B0 ;  /* 0x0000000000007941 */ /* 0x000fea0003800000 */
.L_x_1735:
[----:B--23--:R2:W3:Y:S01]  /*e0d0*/  LDS R61, [R108+0x4f00] ;  /* 0x004f00006c3d7984 */ /* 0x00c4e20000000800 */
[----:B------:R-:W-:Y:S01]  /*e0e0*/  BSSY B0, `(.L_x_1737) ;  /* 0x0000005000007945 */ /* 0x000fe20003800000 */
[----:B------:R-:W-:Y:S02]  /*e0f0*/  LEA.HI.SX32 R153, R60, R81, 0x1b ;  /* 0x000000513c997211 */ /* 0x000fe400078fdaff */
[----:B------:R-:W-:Y:S01]  /*e100*/  LEA R155, R155, R52, 0x2 ;  /* 0x000000349b9b7211 */ /* 0x000fe200078e10ff */
[----:B------:R-:W-:Y:S06]  /*e110*/  @!P3 BRA `(.L_x_1738) ;  /* 0x000000000004b947 */ /* 0x000fec0003800000 */
[----:B---3--:R3:W-:Y:S02]  /*e120*/  REDG.E.ADD.F32.FTZ.RN.STRONG.GPU desc[UR20][R62.64+-0x1200], R61 ;  /* 0xffee003d3e0079a6 */ /* 0x0087e4000c10f394 */
.L_x_1738:
[----:B------:R-:W-:Y:S05]  /*e130*/  BSYNC B0 ;  /* 0x0000000000007941 */ /* 0x000fea0003800000 */
.L_x_1737:
[----:B---3--:R3:W0:Y:S01]  /*e140*/  LDS R61, [R155+0x5100] ;  /* 0x005100009b3d7984 */ /* 0x0086220000000800 */
[----:B------:R-:W-:Y:S01]  /*e150*/  BSSY B0, `(.L_x_1739) ;  /* 0x0000004000007945 */ /* 0x000fe20003800000 */
[----:B------:R-:W-:-:S03]  /*e160*/  LEA R153, R153, R52, 0x2 ;  /* 0x0000003499997211 */ /* 0x000fc600078e10ff */
[----:B------:R-:W-:Y:S05]  /*e170*/  @!P4 BRA `(.L_x_1740) ;  /* 0x000000000004c947 */ /* 0x000fea0003800000 */
[----:B0-----:R0:W-:Y:S02]  /*e180*/  REDG.E.ADD.F32.FTZ.RN.STRONG.GPU desc[UR20][R62.64+-0x1000], R61 ;  /* 0xfff0003d3e0079a6 */ /* 0x0011e4000c10f394 */
.L_x_1740:
[----:B------:R-:W-:Y:S05]  /*e190*/  BSYNC B0 ;  /* 0x0000000000007941 */ /* 0x000fea0003800000 */
.L_x_1739:
[----:B0-----:R0:W0:Y:S01]  /*e1a0*/  LDS R61, [R153+0x5300] ;  /* 0x00530000993d7984 */ /* 0x0010220000000800 */
[----:B------:R-:W-:Y:S01]  /*e1b0*/  BSSY B0, `(.L_x_1741) ;  /* 0x0000005000007945 */ /* 0x000fe20003800000 */
[C---:B------:R-:W-:Y:S02]  /*e1c0*/  IADD3 R60, R81.reuse, 0xd00, RZ ;  /* 0x00000d00513c7810 */ /* 0x040fe40007ffe0ff */
[----:B--2---:R-:W-:Y:S01]  /*e1d0*/  IADD3 R108, R81, 0xd80, RZ ;  /* 0x00000d80516c7810 */ /* 0x004fe20007ffe0ff */
[----:B------:R-:W-:Y:S06]  /*e1e0*/  @!P5 BRA `(.L_x_1742) ;  /* 0x000000000004d947 */ /* 0x000fec0003800000 */
[----:B0-----:R2:W-:Y:S02]  /*e1f0*/  REDG.E.ADD.F32.FTZ.RN.STRONG.GPU desc[UR20][R62.64+-0xe00], R61 ;  /* 0xfff2003d3e0079a6 */ /* 0x0015e4000c10f394 */
.L_x_1742:
[----:B------:R-:W-:Y:S05]  /*e200*/  BSYNC B0 ;  /* 0x0000000000007941 */ /* 0x000fea0003800000 */
.L_x_1741:
        /* <DEDUP_REMOVED lines=17> */
.L_x_1744:
[----:B------:R-:W-:Y:S05]  /*e320*/  BSYNC B0 ;  /* 0x0000000000007941 */ /* 0x000fea0003800000 */
.L_x_1743:
[----:B0-2---:R0:W2:Y:S01]  /*e330*/  LDS R61, [R153+0x5700] ;  /* 0x00570000993d7984 */ /* 0x0050a20000000800 */
[----:B------:R-:W-:Y:S01]  /*e340*/  BSSY B0, `(.L_x_1745) ;  /* 0x0000006000007945 */ /* 0x000fe20003800000 */
[----:B------:R-:W-:Y:S02]  /*e350*/  IADD3 R108, R81, 0xf00, RZ ;  /* 0x00000f00516c7810 */ /* 0x000fe40007ffe0ff */
[----:B------:R-:W-:Y:S02]  /*e360*/  LEA.HI.SX32 R151, R60, R81, 0x1b ;  /* 0x000000513c977211 */ /* 0x000fe400078fdaff */
[----:B------:R-:W-:Y:S01]  /*e370*/  LEA R155, R155, R52, 0x2 ;  /* 0x000000349b9b7211 */ /* 0x000fe200078e10ff */
[----:B------:R-:W-:Y:S06]  /*e380*/  @!P1 BRA `(.L_x_1746) ;  /* 0x0000000000049947 */ /* 0x000fec0003800000 */
[----:B--2---:R3:W-:Y:S02]  /*e390*/  REDG.E.ADD.F32.FTZ.RN.STRONG.GPU desc[UR20][R62.64+-0xa00], R61 ;  /* 0xfff6003d3e0079a6 */ /* 0x0047e4000c10f394 */
.L_x_1746:
[----:B------:R-:W-:Y:S05]  /*e3a0*/  BSYNC B0 ;  /* 0x0000000000007941 */ /* 0x000fea0003800000 */
.L_x_1745:
[----:B--23--:R2:W3:Y:S01]  /*e3b0*/  LDS R61, [R155+0x5900] ;  /* 0x005900009b3d7984 */ /* 0x00c4e20000000800 */
[----:B------:R-:W-:Y:S01]  /*e3c0*/  BSSY B0, `(.L_x_1747) ;  /* 0x0000006000007945 */ /* 0x000fe20003800000 */
[----:B0-----:R-:W-:Y:S02]  /*e3d0*/  LEA.HI.SX32 R153, R108, R81, 0x1b ;  /* 0x000000516c997211 */ /* 0x001fe400078fdaff */
[----:B------:R-:W-:Y:S02]  /*e3e0*/  IADD3 R60, R81, 0xf80, RZ ;  /* 0x00000f80513c7810 */ /* 0x000fe40007ffe0ff */
[----:B------:R-:W-:Y:S01]  /*e3f0*/  LEA R108, R151, R52, 0x2 ;  /* 0x00000034976c7211 */ /* 0x000fe200078e10ff */
[----:B------:R-:W-:Y:S06]  /*e400*/  @!P2 BRA `(.L_x_1748) ;  /* 0x000000000004a947 */ /* 0x000fec0003800000 */
[----:B---3--:R0:W-:Y:S02]  /*e410*/  REDG.E.ADD.F32.FTZ.RN.STRONG.GPU desc[UR20][R62.64+-0x800], R61 ;  /* 0xfff8003d3e0079a6 */ /* 0x0081e4000c10f394 */
.L_x_1748:
[----:B------:R-:W-:Y:S05]  /*e420*/  BSYNC B0 ;  /* 0x0000000000007941 */ /* 0x000fea0003800000 */
.L_x_1747:
[----:B0--3--:R0:W3:Y:S01]  /*e430*/  LDS R61, [R108+0x5b00] ;  /* 0x005b00006c3d7984 */ /* 0x0090e20000000800 */
[----:B------:R-:W-:Y:S01]  /*e440*/  BSSY B0, `(.L_x_1749) ;  /* 0x0000005000007945 */ /* 0x000fe20003800000 */
[----:B------:R-:W-:Y:S02]  /*e450*/  LEA.HI.SX32 R151, R60, R81, 0x1b ;  /* 0x000000513c977211 */ /* 0x000fe400078fdaff */
[----:B------:R-:W-:Y:S01]  /*e460*/  LEA R153, R153, R52, 0x2 ;  /* 0x0000003499997211 */ /* 0x000fe200078e10ff */
[----:B------:R-:W-:Y:S06]  /*e470*/  @!P3 BRA `(.L_x_1750) ;  /* 0x000000000004b947 */ /* 0x000fec0003800000 */
[----:B---3--:R3:W-:Y:S02]  /*e480*/  REDG.E.ADD.F32.FTZ.RN.STRONG.GPU desc[UR20][R62.64+-0x600], R61 ;  /* 0xfffa003d3e0079a6 */ /* 0x0087e4000c10f394 */
.L_x_1750:
[----:B------:R-:W-:Y:S05]  /*e490*/  BSYNC B0 ;  /* 0x0000000000007941 */ /* 0x000fea0003800000 */
.L_x_1749:
[----:B---3--:R3:W0:Y:S01]  /*e4a0*/  LDS R61, [R153+0x5d00] ;  /* 0x005d0000993d7984 */ /* 0x0086220000000800 */
[----:B------:R-:W-:Y:S01]  /*e4b0*/  BSSY B0, `(.L_x_1751) ;  /* 0x0000004000007945 */ /* 0x000fe20003800000 */
[----:B------:R-:W-:-:S03]  /*e4c0*/  LEA R151, R151, R52, 0x2 ;  /* 0x0000003497977211 */ /* 0x000fc600078e10ff */
[----:B------:R-:W-:Y:S05]  /*e4d0*/  @!P4 BRA `(.L_x_1752) ;  /* 0x000000000004c947 */ /* 0x000fea0003800000 */
[----:B0-----:R0:W-:Y:S02]  /*e4e0*/  REDG.E.ADD.F32.FTZ.RN.STRONG.GPU desc[UR20][R62.64+-0x400], R61 ;  /* 0xfffc003d3e0079a6 */ /* 0x0011e4000c10f394 */
.L_x_1752:
[----:B------:R-:W-:Y:S05]  /*e4f0*/  BSYNC B0 ;  /* 0x0000000000007941 */ /* 0x000fea0003800000 */
.L_x_1751:
[----:B0-----:R0:W0:Y:S01]  /*e500*/  LDS R61, [R151+0x5f00] ;  /* 0x005f0000973d7984 */ /* 0x0010220000000800 */
[----:B------:R-:W-:Y:S01]  /*e510*/  BSSY B0, `(.L_x_1753) ;  /* 0x0000004000007945 */ /* 0x000fe20003800000 */
[----:B------:R-:W-:-:S03]  /*e520*/  FADD.FTZ R60, R136, R135 ;  /* 0x00000087883c7221 */ /* 0x000fc60000010000 */
[----:B------:R-:W-:Y:S05]  /*e530*/  @!P5 BRA `(.L_x_1754) ;  /* 0x000000000004d947 */ /* 0x000fea0003800000 */
[----:B0-----:R0:W-:Y:S02]  /*e540*/  REDG.E.ADD.F32.FTZ.RN.STRONG.GPU desc[UR20][R62.64+-0x200], R61 ;  /* 0xfffe003d3e0079a6 */ /* 0x0011e4000c10f394 */
.L_x_1754:
[----:B------:R-:W-:Y:S05]  /*e550*/  BSYNC B0 ;  /* 0x0000000000007941 */ /* 0x000fea0003800000 */
.L_x_1753:
[----:B------:R-:W5:Y:S01]  /*e560*/  LDL R152, [R1+0x1c] ;  /* 0x00001c0001987983 */ /* 0x000f620000100800 */
[----:B------:R-:W-:Y:S01]  /*e570*/  ISETP.GT.AND P1, PT, R80, 0x1e, PT ;  /* 0x0000001e5000780c */ /* 0x000fe20003f24270 */
[----:B------:R-:W-:Y:S01]  /*e580*/  FFMA.FTZ R34, R37, R111, R34 ;  /* 0x0000006f25227223 */ /* 0x000fe20000010022 */
[----:B0-----:R-:W-:Y:S01]  /*e590*/  MOV R61, R134 ;  /* 0x00000086003d7202 */ /* 0x001fe20000000f00 */
[----:B------:R-:W0:Y:S01]  /*e5a0*/  SHFL.DOWN PT, R108, R134, 0x1, 0x1f ;  /* 0x08201f00866c7f89 */ /* 0x000e2200000e0000 */
[----:B------:R-:W-:Y:S01]  /*e5b0*/  MOV R62, R127 ;  /* 0x0000007f003e7202 */ /* 0x000fe20000000f00 */
[----:B------:R-:W-:Y:S01]  /*e5c0*/  FFMA.FTZ R82, R82, R111, R139 ;  /* 0x0000006f52527223 */ /* 0x000fe2000001008b */
[----:B------:R-:W-:Y:S01]  /*e5d0*/  MOV R63, R217 ;  /* 0x000000d9003f7202 */ /* 0x000fe20000000f00 */
[----:B------:R-:W1:Y:S01]  /*e5e0*/  SHFL.DOWN PT, R151, R127, 0x1, 0x1f ;  /* 0x08201f007f977f89 */ /* 0x000e6200000e0000 */
[----:B------:R-:W-:Y:S01]  /*e5f0*/  FFMA.FTZ R77, R214, R77, R147 ;  /* 0x0000004dd64d7223 */ /* 0x000fe20000010093 */
[----:B------:R-:W-:Y:S01]  /*e600*/  FFMA.FTZ R106, R215, R106, R124 ;  /* 0x0000006ad76a7223 */ /* 0x000fe2000001007c */
[----:B------:R-:W-:Y:S01]  /*e610*/  FADD.FTZ R31, R82, R31 ;  /* 0x0000001f521f7221 */ /* 0x000fe20000010000 */
[----:B------:R-:W2:Y:S01]  /*e620*/  SHFL.DOWN PT, R136, R217, 0x1, 0x1f ;  /* 0x08201f00d9887f89 */ /* 0x000ea200000e0000 */
[-C--:B------:R-:W-:Y:S01]  /*e630*/  FFMA.FTZ R35, R38, R78.reuse, R35 ;  /* 0x0000004e26237223 */ /* 0x080fe20000010023 */
[----:B------:R-:W-:Y:S01]  /*e640*/  FFMA.FTZ R83, R83, R78, R106 ;  /* 0x0000004e53537223 */ /* 0x000fe2000001006a */
[----:B------:R-:W-:Y:S01]  /*e650*/  FFMA.FTZ R84, R84, R114, R77 ;  /* 0x0000007254547223 */ /* 0x000fe2000001004d */
[----:B------:R-:W3:Y:S01]  /*e660*/  SHFL.DOWN PT, R135, R60, 0x1, 0x1f ;  /* 0x08201f003c877f89 */ /* 0x000ee200000e0000 */
[----:B------:R-:W-:Y:S01]  /*e670*/  FFMA.FTZ R208, R208, R137, R79 ;  /* 0x00000089d0d07223 */ /* 0x000fe2000001004f */
[----:B------:R-:W-:Y:S01]  /*e680*/  FMUL.FTZ R76, R76, R121 ;  /* 0x000000794c4c7220 */ /* 0x000fe20000410000 */
[----:B------:R-:W-:Y:S01]  /*e690*/  FMUL.FTZ R150, R73, R150 ;  /* 0x0000009649967220 */ /* 0x000fe20000410000 */
[----:B------:R-:W-:Y:S01]  /*e6a0*/  FFMA.FTZ R123, R74, R119, R123 ;  /* 0x000000774a7b7223 */ /* 0x000fe2000001007b */
[----:B------:R-:W-:Y:S01]  /*e6b0*/  ISETP.NE.AND P2, PT, R80, RZ, PT ;  /* 0x000000ff5000720c */ /* 0x000fe20003f45270 */
[----:B------:R-:W-:Y:S01]  /*e6c0*/  FFMA.FTZ R76, R205, R122, R76 ;  /* 0x0000007acd4c7223 */ /* 0x000fe2000001004c */
[----:B------:R-:W-:Y:S01]  /*e6d0*/  ISETP.NE.AND P3, PT, R81, RZ, PT ;  /* 0x000000ff5100720c */ /* 0x000fe20003f65270 */
[----:B------:R-:W-:Y:S01]  /*e6e0*/  FMUL.FTZ R88, R88, R181 ;  /* 0x000000b558587220 */ /* 0x000fe20000410000 */
[----:B------:R-:W-:Y:S01]  /*e6f0*/  FMUL.FTZ R91, R91, R180 ;  /* 0x000000b45b5b7220 */ /* 0x000fe20000410000 */
[----:B------:R-:W-:Y:S01]  /*e700*/  FFMA.FTZ R76, R75, R116, R76 ;  /* 0x000000744b4c7223 */ /* 0x000fe2000001004c */
[----:B------:R-:W-:Y:S01]  /*e710*/  FMUL.FTZ R71, R71, R146 ;  /* 0x0000009247477220 */ /* 0x000fe20000410000 */
[----:B0-----:R-:W-:Y:S01]  /*e720*/  @!P1 FADD.FTZ R61, R61, R108 ;  /* 0x0000006c3d3d9221 */ /* 0x001fe20000010000 */
[----:B------:R-:W-:Y:S01]  /*e730*/  FMUL.FTZ R92, R92, R179 ;  /* 0x000000b35c5c7220 */ /* 0x000fe20000410000 */
[----:B------:R-:W-:Y:S01]  /*e740*/  FADD.FTZ R25, R76, R25 ;  /* 0x000000194c197221 */ /* 0x000fe20000010000 */
[----:B------:R-:W-:Y:S01]  /*e750*/  FMUL.FTZ R144, R69, R144 ;  /* 0x0000009045907220 */ /* 0x000fe20000410000 */
[----:B-1----:R-:W-:Y:S01]  /*e760*/  @!P1 FADD.FTZ R62, R62, R151 ;  /* 0x000000973e3e9221 */ /* 0x002fe20000010000 */
[----:B------:R-:W0:Y:S01]  /*e770*/  SHFL.DOWN PT, R108, R61, 0x2, 0x1f ;  /* 0x08401f003d6c7f89 */ /* 0x000e2200000e0000 */
[----:B------:R-:W-:Y:S01]  /*e780*/  FMUL.FTZ R95, R95, R178 ;  /* 0x000000b25f5f7220 */ /* 0x000fe20000410000 */
[----:B------:R-:W-:Y:S01]  /*e790*/  FMUL.FTZ R67, R67, R140 ;  /* 0x0000008c43437220 */ /* 0x000fe20000410000 */
[----:B--2---:R-:W-:Y:S01]  /*e7a0*/  @!P1 FADD.FTZ R63, R63, R136 ;  /* 0x000000883f3f9221 */ /* 0x004fe20000010000 */
[----:B------:R-:W-:Y:S01]  /*e7b0*/  FMUL.FTZ R97, R97, R112 ;  /* 0x0000007061617220 */ /* 0x000fe20000410000 */
[----:B------:R-:W-:Y:S01]  /*e7c0*/  FMUL.FTZ R138, R65, R138 ;  /* 0x0000008a418a7220 */ /* 0x000fe20000410000 */
[----:B------:R-:W-:Y:S01]  /*e7d0*/  FMUL.FTZ R101, R101, R176 ;  /* 0x000000b065657220 */ /* 0x000fe20000410000 */
[----:B---3--:R-:W-:Y:S01]  /*e7e0*/  @!P1 FADD.FTZ R60, R135, R60 ;  /* 0x0000003c873c9221 */ /* 0x008fe20000010000 */
[----:B------:R-:W1:Y:S01]  /*e7f0*/  SHFL.DOWN PT, R134, R63, 0x2, 0x1f ;  /* 0x08401f003f867f89 */ /* 0x000e6200000e0000 */
[----:B------:R-:W-:Y:S01]  /*e800*/  ISETP.GT.AND P1, PT, R80, 0x1d, PT ;  /* 0x0000001d5000780c */ /* 0x000fe20003f24270 */
[----:B------:R-:W-:Y:S01]  /*e810*/  FMUL.FTZ R191, R191, R128 ;  /* 0x00000080bfbf7220 */ /* 0x000fe20000410000 */
[----:B------:R-:W-:Y:S01]  /*e820*/  FMUL.FTZ R103, R103, R120 ;  /* 0x0000007867677220 */ /* 0x000fe20000410000 */
[----:B------:R-:W2:Y:S01]  /*e830*/  SHFL.DOWN PT, R135, R62, 0x2, 0x1f ;  /* 0x08401f003e877f89 */ /* 0x000ea200000e0000 */
[----:B------:R-:W-:Y:S01]  /*e840*/  FMUL.FTZ R64, R64, R133 ;  /* 0x0000008540407220 */ /* 0x000fe20000410000 */
        /* <DEDUP_REMOVED lines=14> */
[----:B------:R-:W-:Y:S01]  /*e930*/  FFMA.FTZ R101, R100, R117, R101 ;  /* 0x0000007564657223 */ /* 0x000fe20000010065 */
[----:B------:R-:W0:Y:S01]  /*e940*/  SHFL.DOWN PT, R108, R61, 0x4, 0x1f ;  /* 0x08801f003d6c7f89 */ /* 0x000e2200000e0000 */
[----:B------:R-:W-:Y:S01]  /*e950*/  FFMA.FTZ R192, R192, R129, R191 ;  /* 0x00000081c0c07223 */ /* 0x000fe200000100bf */
[----:B------:R-:W-:Y:S01]  /*e960*/  FFMA.FTZ R104, R104, R159, R103 ;  /* 0x0000009f68687223 */ /* 0x000fe20000010067 */
[----:B-1----:R-:W-:Y:S01]  /*e970*/  @!P1 FADD.FTZ R63, R63, R134 ;  /* 0x000000863f3f9221 */ /* 0x002fe20000010000 */
[----:B------:R-:W-:Y:S01]  /*e980*/  FFMA.FTZ R227, R227, R126, R64 ;  /* 0x0000007ee3e37223 */ /* 0x000fe20000010040 */
[----:B------:R-:W-:Y:S01]  /*e990*/  FFMA.FTZ R85, R85, R113, R212 ;  /* 0x0000007155557223 */ /* 0x000fe200000100d4 */
[----:B------:R-:W-:Y:S01]  /*e9a0*/  FFMA.FTZ R86, R86, R118, R125 ;  /* 0x0000007656567223 */ /* 0x000fe2000001007d */
[----:B--2---:R-:W-:Y:S01]  /*e9b0*/  @!P1 FADD.FTZ R62, R62, R135 ;  /* 0x000000873e3e9221 */ /* 0x004fe20000010000 */
[----:B------:R-:W1:Y:S01]  /*e9c0*/  SHFL.DOWN PT, R134, R63, 0x4, 0x1f ;  /* 0x08801f003f867f89 */ /* 0x000e6200000e0000 */
[----:B------:R-:W-:Y:S01]  /*e9d0*/  FFMA.FTZ R87, R87, R115, R208 ;  /* 0x0000007357577223 */ /* 0x000fe200000100d0 */
[----:B------:R-:W-:Y:S01]  /*e9e0*/  FFMA.FTZ R72, R72, R88, R201 ;  /* 0x0000005848487223 */ /* 0x000fe200000100c9 */
[----:B---3--:R-:W-:Y:S01]  /*e9f0*/  @!P1 FADD.FTZ R60, R60, R127 ;  /* 0x0000007f3c3c9221 */ /* 0x008fe20000010000 */
[----:B------:R-:W-:Y:S01]  /*ea00*/  ISETP.GT.AND P1, PT, R80, 0x1b, PT ;  /* 0x0000001b5000780c */ /* 0x000fe20003f24270 */
        /* <DEDUP_REMOVED lines=11> */
[----:B------:R-:W-:Y:S01]  /*eac0*/  FFMA.FTZ R221, R39, R114, R221 ;  /* 0x0000007227dd7223 */ /* 0x000fe200000100dd */
[----:B0-----:R-:W-:Y:S01]  /*ead0*/  @!P1 FADD.FTZ R61, R61, R108 ;  /* 0x0000006c3d3d9221 */ /* 0x001fe20000010000 */
[----:B------:R-:W-:Y:S01]  /*eae0*/  FFMA.FTZ R222, R40, R113, R222 ;  /* 0x0000007128de7223 */ /* 0x000fe200000100de */
[----:B------:R-:W-:Y:S01]  /*eaf0*/  FADD.FTZ R29, R84, R29 ;  /* 0x0000001d541d7221 */ /* 0x000fe20000010000 */
[----:B------:R-:W-:Y:S01]  /*eb00*/  FADD.FTZ R28, R85, R28 ;  /* 0x0000001c551c7221 */ /* 0x000fe20000010000 */
[----:B------:R-:W-:Y:S01]  /*eb10*/  FFMA.FTZ R223, R41, R118, R223 ;  /* 0x0000007629df7223 */ /* 0x000fe200000100df */
[----:B------:R-:W0:Y:S01]  /*eb20*/  SHFL.DOWN PT, R78, R61, 0x8, 0x1f ;  /* 0x09001f003d4e7f89 */ /* 0x000e2200000e0000 */
[----:B------:R-:W-:Y:S01]  /*eb30*/  FFMA.FTZ R224, R42, R115, R224 ;  /* 0x000000732ae07223 */ /* 0x000fe200000100e0 */
[----:B-1----:R-:W-:Y:S01]  /*eb40*/  @!P1 FADD.FTZ R63, R63, R134 ;  /* 0x000000863f3f9221 */ /* 0x002fe20000010000 */
[----:B------:R-:W-:Y:S01]  /*eb50*/  FADD.FTZ R27, R86, R27 ;  /* 0x0000001b561b7221 */ /* 0x000fe20000010000 */
[----:B------:R-:W-:Y:S01]  /*eb60*/  FFMA.FTZ R225, R43, R116, R225 ;  /* 0x000000742be17223 */ /* 0x000fe200000100e1 */
[----:B------:R-:W-:Y:S01]  /*eb70*/  FADD.FTZ R26, R87, R26 ;  /* 0x0000001a571a7221 */ /* 0x000fe20000010000 */
[----:B------:R-:W-:Y:S01]  /*eb80*/  FFMA.FTZ R226, R44, R119, R226 ;  /* 0x000000772ce27223 */ /* 0x000fe200000100e2 */
[----:B--2---:R-:W-:Y:S01]  /*eb90*/  @!P1 FADD.FTZ R62, R62, R127 ;  /* 0x0000007f3e3e9221 */ /* 0x004fe20000010000 */
[----:B------:R-:W1:Y:S01]  /*eba0*/  SHFL.DOWN PT, R82, R63, 0x8, 0x1f ;  /* 0x09001f003f527f89 */ /* 0x000e6200000e0000 */
[----:B------:R-:W-:Y:S01]  /*ebb0*/  FADD.FTZ R24, R123, R24 ;  /* 0x000000187b187221 */ /* 0x000fe20000010000 */
[----:B------:R-:W-:Y:S01]  /*ebc0*/  FFMA.FTZ R229, R45, R88, R229 ;  /* 0x000000582de57223 */ /* 0x000fe200000100e5 */
[----:B---3--:R-:W-:Y:S01]  /*ebd0*/  @!P1 FADD.FTZ R60, R60, R111 ;  /* 0x0000006f3c3c9221 */ /* 0x008fe20000010000 */
[----:B------:R-:W2:Y:S01]  /*ebe0*/  SHFL.DOWN PT, R79, R62, 0x8, 0x1f ;  /* 0x09001f003e4f7f89 */ /* 0x000ea200000e0000 */
[----:B------:R-:W-:Y:S01]  /*ebf0*/  ISETP.GT.AND P1, PT, R80, 0x17, PT ;  /* 0x000000175000780c */ /* 0x000fe20003f24270 */
[----:B------:R-:W-:Y:S01]  /*ec00*/  FADD.FTZ R23, R72, R23 ;  /* 0x0000001748177221 */ /* 0x000fe20000010000 */
[----:B------:R-:W-:Y:S01]  /*ec10*/  FFMA.FTZ R230, R46, R91, R230 ;  /* 0x0000005b2ee67223 */ /* 0x000fe200000100e6 */
[----:B------:R-:W3:Y:S01]  /*ec20*/  SHFL.DOWN PT, R77, R60, 0x8, 0x1f ;  /* 0x09001f003c4d7f89 */ /* 0x000ee200000e0000 */
        /* <DEDUP_REMOVED lines=8> */
[----:B------:R-:W-:Y:S01]  /*ecb0*/  FFMA.FTZ R237, R51, R104, R237 ;  /* 0x0000006833ed7223 */ /* 0x000fe200000100ed */
[----:B0-----:R-:W-:Y:S01]  /*ecc0*/  @!P1 FADD.FTZ R61, R61, R78 ;  /* 0x0000004e3d3d9221 */ /* 0x001fe20000010000 */
[----:B------:R-:W-:Y:S01]  /*ecd0*/  FADD.FTZ R18, R99, R18 ;  /* 0x0000001263127221 */ /* 0x000fe20000010000 */
[----:B------:R-:W-:-:S03]  /*ece0*/  FADD.FTZ R17, R102, R17 ;  /* 0x0000001166117221 */ /* 0x000fc60000010000 */
        /* <DEDUP_REMOVED lines=46> */
.L_x_1756:
[----:B------:R-:W-:Y:S05]  /*efd0*/  BSYNC B0 ;  /* 0x0000000000007941 */ /* 0x000fea0003800000 */
.L_x_1755:
[----:B------:R-:W-:Y:S02]  /*efe0*/  UIADD3 UR7, UR7, 0x1, URZ ;  /* 0x0000000107077890 */ /* 0x000fe4000fffe03f */
[----:B------:R-:W-:Y:S02]  /*eff0*/  UIADD3 UR8, UP1, UR8, 0x1, URZ ;  /* 0x0000000108087890 */ /* 0x000fe4000ff3e03f */
[----:B------:R-:W-:Y:S02]  /*f000*/  UISETP.GE.AND UP0, UPT, UR7, UR53, UPT ;  /* 0x000000350700728c */ /* 0x000fe4000bf06270 */
[----:B------:R-:W-:-:S04]  /*f010*/  UIADD3.X UR9, URZ, UR9, URZ, UP1, !UPT ;  /* 0x000000093f097290 */ /* 0x000fc80008ffe43f */
[----:B------:R-:W-:-:S13]  /*f020*/  PLOP3.LUT P1, PT, PT, PT, UP0, 0x80, 0x0 ;  /* 0x000000000000781c */ /* 0x000fda0003f2f008 */
[----:B------:R-:W-:Y:S05]  /*f030*/  @!P1 BRA `(.L_x_1757) ;  /* 0xffffff6400549947 */ /* 0x000fea000383ffff */
.L_x_1662:
        /* <DEDUP_REMOVED lines=22> */
[----:B------:R-:W-:Y:S01]  /*f1a0*/  F2FP.F16.F32.PACK_AB R230, R230, R233 ;  /* 0x000000e9e6e6723e */ /* 0x000fe200000000ff */
[----:B------:R-:W-:Y:S01]  /*f1b0*/  ULEA UR36, UR10, 0xfffff800, 0xb ;  /* 0xfffff8000a247891 */ /* 0x000fe2000f8e583f */
[----:B------:R-:W-:Y:S01]  /*f1c0*/  PRMT R0, R236, 0x7632, R0 ;  /* 0x00007632ec007816 */ /* 0x000fe20000000000 */
        /* <DEDUP_REMOVED lines=12> */
[----:B------:R-:W-:Y:S01]  /*f290*/  UIMAD UR29, UR48, UR33, UR31 ;  /* 0x00000021301d72a4 */ /* 0x000fe2000f8e021f */
[----:B------:R-:W-:Y:S01]  /*f2a0*/  F2FP.F16.F32.PACK_AB R33, R33, R34 ;  /* 0x000000222121723e */ /* 0x000fe200000000ff */
[----:B------:R-:W-:Y:S01]  /*f2b0*/  USHF.R.S32.HI UR28, URZ, 0x1f, UR49 ;  /* 0x0000001f3f1c7899 */ /* 0x000fe20008011431 */
[----:B------:R-:W-:Y:S01]  /*f2c0*/  PRMT R3, R230, 0x7632, R3 ;  /* 0x00007632e6037816 */ /* 0x000fe20000000003 */
[----:B0-----:R-:W-:Y:S01]  /*f2d0*/  ULEA UR7, UR8, UR7, 0x18 ;  /* 0x0000000708077291 */ /* 0x001fe2000f8ec03f */
[----:B------:R-:W-:Y:S01]  /*f2e0*/  PRMT R4, R224, 0x7632, R4 ;  /* 0x00007632e0047816 */ /* 0x000fe20000000004 */
[----:B------:R0:W-:Y:S01]  /*f2f0*/  STS.U16 [R59+0x2], R0 ;  /* 0x000002003b007388 */ /* 0x0001e20000000400 */
[----:B------:R-:W-:Y:S01]  /*f300*/  PRMT R5, R35, 0x7632, R5 ;  /* 0x0000763223057816 */ /* 0x000fe20000000005 */
[----:B------:R-:W-:Y:S01]  /*f310*/  UIMAD.WIDE.U32 UR8, UR48, UR34, URZ ;  /* 0x00000022300872a5 */ /* 0x000fe2000f8e003f */
[C---:B------:R-:W-:Y:S01]  /*f320*/  PRMT R6, R33.reuse, 0x7610, R6 ;  /* 0x0000761021067816 */ /* 0x040fe20000000006 */
[----:B------:R1:W-:Y:S01]  /*f330*/  STS.U16 [R59+0x6], R2 ;  /* 0x000006023b007388 */ /* 0x0003e20000000400 */
[----:B------:R-:W-:Y:S01]  /*f340*/  PRMT R7, R33, 0x7632, R7 ;  /* 0x0000763221077816 */ /* 0x000fe20000000007 */
[----:B------:R-:W-:Y:S01]  /*f350*/  UIADD3 UR33, UR9, UR30, URZ ;  /* 0x0000001e09217290 */ /* 0x000fe2000fffe03f */
[----:B------:R-:W-:Y:S01]  /*f360*/  BSSY B0, `(.L_x_1758) ;  /* 0x000003b000007945 */ /* 0x000fe20003800000 */
        /* <DEDUP_REMOVED lines=21> */
[----:B------:R-:W-:Y:S02]  /*f4c0*/  IADD3 R2, P1, R93, UR36, RZ ;  /* 0x000000245d027c10 */ /* 0x000fe4000ff3e0ff */
[----:B------:R-:W-:Y:S01]  /*f4d0*/  SHF.R.S32.HI R38, RZ, 0x1f, R93 ;  /* 0x0000001fff267819 */ /* 0x000fe2000001145d */
        /* <DEDUP_REMOVED lines=35> */
.L_x_1759:
[----:B------:R-:W-:Y:S05]  /*f710*/  BSYNC B0 ;  /* 0x0000000000007941 */ /* 0x000fea0003800000 */
.L_x_1758:
        /* <DEDUP_REMOVED lines=76> */
[----:B-1----:R-:W-:Y:S02]  /*fbe0*/  IADD3 R13, R91, 0x7, RZ ;  /* 0x000000075b0d7810 */ /* 0x002fe40007ffe0ff */
        /* <DEDUP_REMOVED lines=39> */
[----:B------:R-:W-:Y:S01]  /*fe60*/  BAR.SYNC.DEFER_BLOCKING 0x0 ;  /* 0x0000000000007b1d */ /* 0x000fe20000010000 */
[----:B------:R-:W-:Y:S01]  /*fe70*/  FADD.FTZ R0, R7, R18 ;  /* 0x0000001207007221 */ /* 0x000fe20000010000 */
[----:B------:R-:W-:Y:S02]  /*fe80*/  LEA.HI.SX32 R8, R8, R91, 0x1b ;  /* 0x0000005b08087211 */ /* 0x000fe400078fdaff */
[----:B------:R-:W-:Y:S01]  /*fe90*/  PRMT R5, R17, 0x7632, R5 ;  /* 0x0000763211057816 */ /* 0x000fe20000000005 */
[----:B------:R-:W-:Y:S01]  /*fea0*/  FADD.FTZ R7, R0, R19 ;  /* 0x0000001300077221 */ /* 0x000fe20000010000 */
[----:B------:R-:W-:Y:S02]  /*feb0*/  F2FP.F16.F32.PACK_AB R19, R20, R19 ;  /* 0x000000131413723e */ /* 0x000fe400000000ff */
[----:B------:R-:W-:Y:S01]  /*fec0*/  LEA R8, R8, UR7, 0x1 ;  /* 0x0000000708087c11 */ /* 0x000fe2000f8e08ff */
[----:B------:R-:W-:Y:S01]  /*fed0*/  FADD.FTZ R0, R7, R20 ;  /* 0x0000001407007221 */ /* 0x000fe20000010000 */
[----:B------:R-:W-:-:S03]  /*fee0*/  PRMT R18, R19, 0x7632, R18 ;  /* 0x0000763213127816 */ /* 0x000fc60000000012 */
[----:B------:R-:W-:Y:S01]  /*fef0*/  FADD.FTZ R7, R0, R21 ;  /* 0x0000001500077221 */ /* 0x000fe20000010000 */
[----:B------:R-:W-:Y:S02]  /*ff00*/  F2FP.F16.F32.PACK_AB R0, R24, R23 ;  /* 0x000000171800723e */ /* 0x000fe400000000ff */
[----:B------:R-:W-:Y:S01]  /*ff10*/  F2FP.F16.F32.PACK_AB R21, R22, R21 ;  /* 0x000000151615723e */ /* 0x000fe200000000ff */
[----:B------:R-:W-:Y:S01]  /*ff20*/  FADD.FTZ R22, R7, R22 ;  /* 0x0000001607167221 */ /* 0x000fe20000010000 */
[C---:B------:R-:W-:Y:S02]  /*ff30*/  PRMT R20, R0.reuse, 0x7610, R20 ;  /* 0x0000761000147816 */ /* 0x040fe40000000014 */
[----:B------:R-:W-:Y:S01]  /*ff40*/  PRMT R39, R0, 0x7632, R39 ;  /* 0x0000763200277816 */ /* 0x000fe20000000027 */
[----:B------:R-:W-:Y:S01]  /*ff50*/  FADD.FTZ R23, R22, R23 ;  /* 0x0000001716177221 */ /* 0x000fe20000010000 */
[----:B------:R-:W-:Y:S01]  /*ff60*/  F2FP.F16.F32.PACK_AB R0, R28, R27 ;  /* 0x0000001b1c00723e */ /* 0x000fe200000000ff */
[----:B------:R0:W-:Y:S02]  /*ff70*/  STS.U16 [R59], R17 ;  /* 0x000000113b007388 */ /* 0x0001e40000000400 */
[----:B------:R-:W-:-:S02]  /*ff80*/  FADD.FTZ R24, R23, R24 ;  /* 0x0000001817187221 */ /* 0x000fc40000010000 */
[----:B------:R1:W-:Y:S02]  /*ff90*/  STS.U16 [R6+0x2], R5 ;  /* 0x0000020506007388 */ /* 0x0003e40000000400 */
[----:B------:R-:W-:Y:S02]  /*ffa0*/  FADD.FTZ R25, R24, R25 ;  /* 0x0000001918197221 */ /* 0x000fe40000010000 */
[----:B------:R2:W-:Y:S02]  /*ffb0*/  STS.U16 [R8+0x4], R19 ;  /* 0x0000041308007388 */ /* 0x0005e40000000400 */
[----:B------:R-:W-:Y:S01]  /*ffc0*/  FADD.FTZ R26, R25, R26 ;  /* 0x0000001a191a7221 */ /* 0x000fe20000010000 */
[----:B0-----:R-:W-:Y:S01]  /*ffd0*/  PRMT R17, R21, 0x7632, R17 ;  /* 0x0000763215117816 */ /* 0x001fe20000000011 */
[----:B------:R0:W-:Y:S02]  /*ffe0*/  STS.U16 [R9+0x6], R18 ;  /* 0x0000061209007388 */ /* 0x0001e40000000400 */
[----:B------:R-:W-:Y:S01]  /*fff0*/  FADD.FTZ R27, R26, R27 ;  /* 0x0000001b1a1b7221 */ /* 0x000fe20000010000 */
[C---:B-1----:R-:W-:Y:S01]  /*10000*/  PRMT R5, R4.reuse, 0x7610, R5 ;  /* 0x0000761004057816 */ /* 0x042fe20000000005 */
[----:B------:R-:W-:Y:S01]  /*10010*/  STS.U16 [R10+0x8], R21 ;  /* 0x000008150a007388 */ /* 0x000fe20000000400 */
[----:B------:R-:W-:Y:S01]  /*10020*/  PRMT R6, R4, 0x7632, R6 ;  /* 0x0000763204067816 */ /* 0x000fe20000000006 */
[----:B------:R-:W-:Y:S01]  /*10030*/  FADD.FTZ R28, R27, R28 ;  /* 0x0000001c1b1c7221 */ /* 0x000fe20000010000 */
[----:B--2---:R-:W-:Y:S01]  /*10040*/  PRMT R8, R0, 0x7610, R8 ;  /* 0x0000761000087816 */ /* 0x004fe20000000008 */
[----:B------:R-:W-:Y:S01]  /*10050*/  STS.U16 [R11+0xa], R17 ;  /* 0x00000a110b007388 */ /* 0x000fe20000000400 */
[----:B------:R-:W-:-:S02]  /*10060*/  F2FP.F16.F32.PACK_AB R4, R32, R31 ;  /* 0x0000001f2004723e */ /* 0x000fc400000000ff */
[----:B0-----:R-:W-:Y:S01]  /*10070*/  PRMT R9, R0, 0x7632, R9 ;  /* 0x0000763200097816 */ /* 0x001fe20000000009 */
[----:B------:R-:W-:Y:S01]  /*10080*/  STS.U16 [R12+0xc], R20 ;  /* 0x00000c140c007388 */ /* 0x000fe20000000400 */
[----:B------:R-:W-:Y:S01]  /*10090*/  F2FP.F16.F32.PACK_AB R0, R30, R29 ;  /* 0x0000001d1e00723e */ /* 0x000fe200000000ff */
[----:B------:R-:W-:Y:S01]  /*100a0*/  FADD.FTZ R29, R28, R29 ;  /* 0x0000001d1c1d7221 */ /* 0x000fe20000010000 */
[----:B------:R-:W-:Y:S01]  /*100b0*/  PRMT R18, R4, 0x7610, R18 ;  /* 0x0000761004127816 */ /* 0x000fe20000000012 */
[----:B------:R-:W-:Y:S02]  /*100c0*/  STS.U16 [R13+0xe], R39 ;  /* 0x00000e270d007388 */ /* 0x000fe40000000400 */
[----:B------:R-:W-:Y:S02]  /*100d0*/  FADD.FTZ R30, R29, R30 ;  /* 0x0000001e1d1e7221 */ /* 0x000fe40000010000 */
[----:B------:R0:W-:Y:S02]  /*100e0*/  STS.U16 [R14+0x10], R5 ;  /* 0x000010050e007388 */ /* 0x0001e40000000400 */
[----:B------:R-:W-:-:S02]  /*100f0*/  FADD.FTZ R31, R30, R31 ;  /* 0x0000001f1e1f7221 */ /* 0x000fc40000010000 */
[----:B------:R1:W-:Y:S04]  /*10100*/  STS.U16 [R15+0x12], R6 ;  /* 0x000012060f007388 */ /* 0x0003e80000000400 */
[----:B------:R-:W-:Y:S01]  /*10110*/  STS.U16 [R16+0x14], R8 ;  /* 0x0000140810007388 */ /* 0x000fe20000000400 */
[----:B0-----:R-:W-:-:S03]  /*10120*/  PRMT R5, R0, 0x7632, R5 ;  /* 0x0000763200057816 */ /* 0x001fc60000000005 */
[----:B------:R-:W-:Y:S01]  /*10130*/  STS.U16 [R33+0x16], R9 ;  /* 0x0000160921007388 */ /* 0x000fe20000000400 */
[----:B-1----:R-:W-:-:S03]  /*10140*/  PRMT R6, R4, 0x7632, R6 ;  /* 0x0000763204067816 */ /* 0x002fc60000000006 */
        /* <DEDUP_REMOVED lines=44> */
.L_x_1761:
[----:B------:R-:W-:Y:S05]  /*10410*/  BSYNC B0 ;  /* 0x0000000000007941 */ /* 0x000fea0003800000 */
.L_x_1760:
        /* <DEDUP_REMOVED lines=56> */
.L_x_1656:
        /* <DEDUP_REMOVED lines=41> */
.L_x_1764:
[----:B------:R-:W-:Y:S05]  /*10a30*/  BSYNC B0 ;  /* 0x0000000000007941 */ /* 0x000fea0003800000 */
.L_x_1763:
        /* <DEDUP_REMOVED lines=44> */
.L_x_1766:
[----:B------:R-:W2:Y:S02]  /*10d00*/  S2R R11, SR_TID.X ;  /* 0x00000000000b7919 */ /* 0x000ea40000002100 */
.L_x_1767:
[----:B------:R-:W-:Y:S05]  /*10d10*/  BSYNC B0 ;  /* 0x0000000000007941 */ /* 0x000fea0003800000 */
.L_x_1765:
        /* <DEDUP_REMOVED lines=23> */
.L_x_1769:
        /* <DEDUP_REMOVED lines=32> */
.L_x_1768:
[----:B------:R-:W-:Y:S05]  /*11090*/  EXIT ;  /* 0x000000000000794d */ /* 0x000fea0003800000 */
.L_x_1666:
[----:B------:R-:W-:Y:S01]  /*110a0*/  HFMA2.MMA R77, -RZ, RZ, 0, 5.9604644775390625e-08 ;  /* 0x00000001ff4d7435 */ /* 0x000fe200000001ff */
[----:B------:R-:W-:Y:S02]  /*110b0*/  MOV R246, R241 ;  /* 0x000000f100f67202 */ /* 0x000fe40000000f00 */
[----:B------:R-:W-:Y:S02]  /*110c0*/  MOV R76, RZ ;  /* 0x000000ff004c7202 */ /* 0x000fe40000000f00 */
[----:B------:R-:W-:-:S07]  /*110d0*/  MOV R79, 0xffffffff ;  /* 0xffffffff004f7802 */ /* 0x000fce0000000f00 */
[----:B------:R-:W-:Y:S05]  /*110e0*/  WARPSYNC.COLLECTIVE R79, `(.L_x_1770) ;  /* 0x000000004f087348 */ /* 0x000fea0003c00000 */
[----:B------:R0:W1:Y:S02]  /*110f0*/  SHFL.UP P1, R78, R246, R77, R76 ;  /* 0x0400004df64e7389 */ /* 0x000064000002004c */
[----:B01----:R-:W-:Y:S01]  /*11100*/  ENDCOLLECTIVE ;  /* 0x000000000000791b */ /* 0x003fe20003800000 */
.L_x_1770:
[----:B------:R-:W-:Y:S02]  /*11110*/  MOV R246, R231 ;  /* 0x000000e700f67202 */ /* 0x000fe40000000f00 */
[----:B------:R-:W-:-:S07]  /*11120*/  MOV R243, R78 ;  /* 0x0000004e00f37202 */ /* 0x000fce0000000f00 */
[----:B------:R-:W-:Y:S05]  /*11130*/  WARPSYNC.COLLECTIVE R79, `(.L_x_1771) ;  /* 0x000000004f087348 */ /* 0x000fea0003c00000 */
[----:B------:R0:W1:Y:S02]  /*11140*/  SHFL.UP P1, R78, R246, R77, R76 ;  /* 0x0400004df64e7389 */ /* 0x000064000002004c */
[----:B01----:R-:W-:Y:S01]  /*11150*/  ENDCOLLECTIVE ;  /* 0x000000000000791b */ /* 0x003fe20003800000 */
.L_x_1771:
[----:B------:R-:W-:Y:S02]  /*11160*/  MOV R246, R244 ;  /* 0x000000f400f67202 */ /* 0x000fe40000000f00 */
[----:B------:R-:W-:-:S07]  /*11170*/  MOV R245, R78 ;  /* 0x0000004e00f57202 */ /* 0x000fce0000000f00 */
[----:B------:R-:W-:Y:S05]  /*11180*/  WARPSYNC.COLLECTIVE R79, `(.L_x_1772) ;  /* 0x000000004f087348 */ /* 0x000fea0003c00000 */
[----:B------:R0:W1:Y:S02]  /*11190*/  SHFL.UP P1, R78, R246, R77, R76 ;  /* 0x0400004df64e7389 */ /* 0x000064000002004c */
[----:B01----:R-:W-:Y:S01]  /*111a0*/  ENDCOLLECTIVE ;  /* 0x000000000000791b */ /* 0x003fe20003800000 */
.L_x_1772:
[----:B------:R-:W-:Y:S02]  /*111b0*/  MOV R246, R242 ;  /* 0x000000f200f67202 */ /* 0x000fe40000000f00 */
[----:B------:R-:W-:-:S07]  /*111c0*/  MOV R247, R78 ;  /* 0x0000004e00f77202 */ /* 0x000fce0000000f00 */
[----:B------:R-:W-:Y:S05]  /*111d0*/  WARPSYNC.COLLECTIVE R79, `(.L_x_1773) ;  /* 0x000000004f087348 */ /* 0x000fea0003c00000 */
[----:B------:R0:W1:Y:S02]  /*111e0*/  SHFL.UP P1, R78, R246, R77, R76 ;  /* 0x0400004df64e7389 */ /* 0x000064000002004c */
[----:B01----:R-:W-:Y:S01]  /*111f0*/  ENDCOLLECTIVE ;  /* 0x000000000000791b */ /* 0x003fe20003800000 */
.L_x_1773:
        /* <DEDUP_REMOVED lines=19> */
.L_x_1774:
[----:B------:R-:W-:Y:S02]  /*11330*/  MOV R246, R231 ;  /* 0x000000e700f67202 */ /* 0x000fe40000000f00 */
[----:B------:R-:W-:-:S07]  /*11340*/  MOV R245, R78 ;  /* 0x0000004e00f57202 */ /* 0x000fce0000000f00 */
[----:B------:R-:W-:Y:S05]  /*11350*/  WARPSYNC.COLLECTIVE R79, `(.L_x_1775) ;  /* 0x000000004f087348 */ /* 0x000fea0003c00000 */
[----:B------:R0:W1:Y:S02]  /*11360*/  SHFL.UP P1, R78, R246, R77, R76 ;  /* 0x0400004df64e7389 */ /* 0x000064000002004c */
[----:B01----:R-:W-:Y:S01]  /*11370*/  ENDCOLLECTIVE ;  /* 0x000000000000791b */ /* 0x003fe20003800000 */
.L_x_1775:
[----:B------:R-:W-:Y:S02]  /*11380*/  MOV R246, R244 ;  /* 0x000000f400f67202 */ /* 0x000fe40000000f00 */
[----:B------:R-:W-:-:S07]  /*11390*/  MOV R247, R78 ;  /* 0x0000004e00f77202 */ /* 0x000fce0000000f00 */
[----:B------:R-:W-:Y:S05]  /*113a0*/  WARPSYNC.COLLECTIVE R79, `(.L_x_1776) ;  /* 0x000000004f087348 */ /* 0x000fea0003c00000 */
[----:B------:R0:W1:Y:S02]  /*113b0*/  SHFL.UP P1, R78, R246, R77, R76 ;  /* 0x0400004df64e7389 */ /* 0x000064000002004c */
[----:B01----:R-:W-:Y:S01]  /*113c0*/  ENDCOLLECTIVE ;  /* 0x000000000000791b */ /* 0x003fe20003800000 */
.L_x_1776:
[----:B------:R-:W-:Y:S02]  /*113d0*/  MOV R246, R242 ;  /* 0x000000f200f67202 */ /* 0x000fe40000000f00 */
[----:B------:R-:W-:-:S07]  /*113e0*/  MOV R243, R78 ;  /* 0x0000004e00f37202 */ /* 0x000fce0000000f00 */
[----:B------:R-:W-:Y:S05]  /*113f0*/  WARPSYNC.COLLECTIVE R79, `(.L_x_1777) ;  /* 0x000000004f087348 */ /* 0x000fea0003c00000 */
[----:B------:R0:W1:Y:S02]  /*11400*/  SHFL.UP P1, R78, R246, R77, R76 ;  /* 0x0400004df64e7389 */ /* 0x000064000002004c */
[----:B01----:R-:W-:Y:S01]  /*11410*/  ENDCOLLECTIVE ;  /* 0x000000000000791b */ /* 0x003fe20003800000 */
.L_x_1777:
        /* <DEDUP_REMOVED lines=19> */
.L_x_1778:
[----:B------:R-:W-:Y:S02]  /*11550*/  MOV R246, R231 ;  /* 0x000000e700f67202 */ /* 0x000fe40000000f00 */
[----:B------:R-:W-:-:S07]  /*11560*/  MOV R245, R78 ;  /* 0x0000004e00f57202 */ /* 0x000fce0000000f00 */
[----:B------:R-:W-:Y:S05]  /*11570*/  WARPSYNC.COLLECTIVE R79, `(.L_x_1779) ;  /* 0x000000004f087348 */ /* 0x000fea0003c00000 */
[----:B------:R0:W1:Y:S02]  /*11580*/  SHFL.UP P1, R78, R246, R77, R76 ;  /* 0x0400004df64e7389 */ /* 0x000064000002004c */
[----:B01----:R-:W-:Y:S01]  /*11590*/  ENDCOLLECTIVE ;  /* 0x000000000000791b */ /* 0x003fe20003800000 */
.L_x_1779:
[----:B------:R-:W-:Y:S02]  /*115a0*/  MOV R246, R244 ;  /* 0x000000f400f67202 */ /* 0x000fe40000000f00 */
[----:B------:R-:W-:-:S07]  /*115b0*/  MOV R247, R78 ;  /* 0x0000004e00f77202 */ /* 0x000fce0000000f00 */
[----:B------:R-:W-:Y:S05]  /*115c0*/  WARPSYNC.COLLECTIVE R79, `(.L_x_1780) ;  /* 0x000000004f087348 */ /* 0x000fea0003c00000 */
[----:B------:R0:W1:Y:S02]  /*115d0*/  SHFL.UP P1, R78, R246, R77, R76 ;  /* 0x0400004df64e7389 */ /* 0x000064000002004c */
[----:B01----:R-:W-:Y:S01]  /*115e0*/  ENDCOLLECTIVE ;  /* 0x000000000000791b */ /* 0x003fe20003800000 */
.L_x_1780:
[----:B------:R-:W-:Y:S02]  /*115f0*/  MOV R246, R242 ;  /* 0x000000f200f67202 */ /* 0x000fe40000000f00 */
[----:B------:R-:W-:-:S07]  /*11600*/  MOV R243, R78 ;  /* 0x0000004e00f37202 */ /* 0x000fce0000000f00 */
[----:B------:R-:W-:Y:S05]  /*11610*/  WARPSYNC.COLLECTIVE R79, `(.L_x_1781) ;  /* 0x000000004f087348 */ /* 0x000fea0003c00000 */
[----:B------:R0:W1:Y:S02]  /*11620*/  SHFL.UP P1, R78, R246, R77, R76 ;  /* 0x0400004df64e7389 */ /* 0x000064000002004c */
[----:B01----:R-:W-:Y:S01]  /*11630*/  ENDCOLLECTIVE ;  /* 0x000000000000791b */ /* 0x003fe20003800000 */
.L_x_1781:
        /* <DEDUP_REMOVED lines=19> */
.L_x_1782:
[----:B------:R-:W-:Y:S02]  /*11770*/  MOV R246, R231 ;  /* 0x000000e700f67202 */ /* 0x000fe40000000f00 */
[----:B------:R-:W-:-:S07]  /*11780*/  MOV R245, R78 ;  /* 0x0000004e00f57202 */ /* 0x000fce0000000f00 */
[----:B------:R-:W-:Y:S05]  /*11790*/  WARPSYNC.COLLECTIVE R79, `(.L_x_1783) ;  /* 0x000000004f087348 */ /* 0x000fea0003c00000 */
[----:B------:R0:W1:Y:S02]  /*117a0*/  SHFL.UP P1, R78, R246, R77, R76 ;  /* 0x0400004df64e7389 */ /* 0x000064000002004c */
[----:B01----:R-:W-:Y:S01]  /*117b0*/  ENDCOLLECTIVE ;  /* 0x000000000000791b */ /* 0x003fe20003800000 */
.L_x_1783:
[----:B------:R-:W-:Y:S02]  /*117c0*/  MOV R246, R244 ;  /* 0x000000f400f67202 */ /* 0x000fe40000000f00 */
[----:B------:R-:W-:-:S07]  /*117d0*/  MOV R247, R78 ;  /* 0x0000004e00f77202 */ /* 0x000fce0000000f00 */
[----:B------:R-:W-:Y:S05]  /*117e0*/  WARPSYNC.COLLECTIVE R79, `(.L_x_1784) ;  /* 0x000000004f087348 */ /* 0x000fea0003c00000 */
[----:B------:R0:W1:Y:S02]  /*117f0*/  SHFL.UP P1, R78, R246, R77, R76 ;  /* 0x0400004df64e7389 */ /* 0x000064000002004c */
[----:B01----:R-:W-:Y:S01]  /*11800*/  ENDCOLLECTIVE ;  /* 0x000000000000791b */ /* 0x003fe20003800000 */
.L_x_1784:
[----:B------:R-:W-:Y:S02]  /*11810*/  MOV R246, R242 ;  /* 0x000000f200f67202 */ /* 0x000fe40000000f00 */
[----:B------:R-:W-:-:S07]  /*11820*/  MOV R243, R78 ;  /* 0x0000004e00f37202 */ /* 0x000fce0000000f00 */
[----:B------:R-:W-:Y:S05]  /*11830*/  WARPSYNC.COLLECTIVE R79, `(.L_x_1785) ;  /* 0x000000004f087348 */ /* 0x000fea0003c00000 */
[----:B------:R0:W1:Y:S02]  /*11840*/  SHFL.UP P1, R78, R246, R77, R76 ;  /* 0x0400004df64e7389 */ /* 0x000064000002004c */
[----:B01----:R-:W-:Y:S01]  /*11850*/  ENDCOLLECTIVE ;  /* 0x000000000000791b */ /* 0x003fe20003800000 */
.L_x_1785:
        /* <DEDUP_REMOVED lines=19> */
.L_x_1786:
[----:B------:R-:W-:Y:S02]  /*11990*/  MOV R246, R231 ;  /* 0x000000e700f67202 */ /* 0x000fe40000000f00 */
[----:B------:R-:W-:-:S07]  /*119a0*/  MOV R243, R78 ;  /* 0x0000004e00f37202 */ /* 0x000fce0000000f00 */
[----:B------:R-:W-:Y:S05]  /*119b0*/  WARPSYNC.COLLECTIVE R79, `(.L_x_1787) ;  /* 0x000000004f087348 */ /* 0x000fea0003c00000 */
[----:B------:R0:W1:Y:S02]  /*119c0*/  SHFL.UP P1, R78, R246, R77, R76 ;  /* 0x0400004df64e7389 */ /* 0x000064000002004c */
[----:B01----:R-:W-:Y:S01]  /*119d0*/  ENDCOLLECTIVE ;  /* 0x000000000000791b */ /* 0x003fe20003800000 */
.L_x_1787:
[----:B------:R-:W-:Y:S02]  /*119e0*/  MOV R246, R244 ;  /* 0x000000f400f67202 */ /* 0x000fe40000000f00 */
[----:B------:R-:W-:-:S07]  /*119f0*/  MOV R245, R78 ;  /* 0x0000004e00f57202 */ /* 0x000fce0000000f00 */
[----:B------:R-:W-:Y:S05]  /*11a00*/  WARPSYNC.COLLECTIVE R79, `(.L_x_1788) ;  /* 0x000000004f087348 */ /* 0x000fea0003c00000 */
[----:B------:R0:W1:Y:S02]  /*11a10*/  SHFL.UP P1, R78, R246, R77, R76 ;  /* 0x0400004df64e7389 */ /* 0x000064000002004c */
[----:B01----:R-:W-:Y:S01]  /*11a20*/  ENDCOLLECTIVE ;  /* 0x000000000000791b */ /* 0x003fe20003800000 */
.L_x_1788:
[----:B------:R-:W-:Y:S02]  /*11a30*/  MOV R246, R242 ;  /* 0x000000f200f67202 */ /* 0x000fe40000000f00 */
[----:B------:R-:W-:-:S07]  /*11a40*/  MOV R247, R78 ;  /* 0x0000004e00f77202 */ /* 0x000fce0000000f00 */
[----:B------:R-:W-:Y:S05]  /*11a50*/  WARPSYNC.COLLECTIVE R79, `(.L_x_1789) ;  /* 0x000000004f087348 */ /* 0x000fea0003c00000 */
[----:B------:R0:W1:Y:S02]  /*11a60*/  SHFL.UP P1, R78, R246, R77, R76 ;  /* 0x0400004df64e7389 */ /* 0x000064000002004c */
[----:B01----:R-:W-:Y:S01]  /*11a70*/  ENDCOLLECTIVE ;  /* 0x000000000000791b */ /* 0x003fe20003800000 */
.L_x_1789:
[----:B------:R-:W-:Y:S01]  /*11a80*/  MOV R77, R78 ;  /* 0x0000004e004d7202 */ /* 0x000fe20000000f00 */
[----:B------:R-:W-:Y:S06]  /*11a90*/  BRA `(.L_x_1790) ;  /* 0xffffff74001c7947 */ /* 0x000fec000383ffff */
.L_x_1667:
        /* <DEDUP_REMOVED lines=8> */
.L_x_1792:
[----:B------:R-:W-:Y:S05]  /*11b20*/  BSYNC B0 ;  /* 0x0000000000007941 */ /* 0x000fea0003800000 */
.L_x_1791:
[----:B------:R-:W-:Y:S05]  /*11b30*/  BRA `(.L_x_1793) ;  /* 0xffffff74002c7947 */ /* 0x000fea000383ffff */
.L_x_1668:
        /* <DEDUP_REMOVED lines=8> */
.L_x_1795:
[----:B------:R-:W-:Y:S05]  /*11bc0*/  BSYNC B0 ;  /* 0x0000000000007941 */ /* 0x000fea0003800000 */
.L_x_1794:
[----:B------:R-:W-:Y:S05]  /*11bd0*/  BRA `(.L_x_1796) ;  /* 0xffffff74000c7947 */ /* 0x000fea000383ffff */
.L_x_1669:
        /* <DEDUP_REMOVED lines=8> */
.L_x_1798:
[----:B------:R-:W-:Y:S05]  /*11c60*/  BSYNC B0 ;  /* 0x0000000000007941 */ /* 0x000fea0003800000 */
.L_x_1797:
[----:B------:R-:W-:Y:S05]  /*11c70*/  BRA `(.L_x_1799) ;  /* 0xffffff7000ec7947 */ /* 0x000fea000383ffff */
.L_x_1670:
        /* <DEDUP_REMOVED lines=8> */
.L_x_1801:
[----:B------:R-:W-:Y:S05]  /*11d00*/  BSYNC B0 ;  /* 0x0000000000007941 */ /* 0x000fea0003800000 */
.L_x_1800:
[----:B------:R-:W-:Y:S05]  /*11d10*/  BRA `(.L_x_1802) ;  /* 0xffffff7000cc7947 */ /* 0x000fea000383ffff */
.L_x_1671:
        /* <DEDUP_REMOVED lines=8> */
.L_x_1804:
[----:B------:R-:W-:Y:S05]  /*11da0*/  BSYNC B0 ;  /* 0x0000000000007941 */ /* 0x000fea0003800000 */
.L_x_1803:
        /* <DEDUP_REMOVED lines=8> */
.L_x_1805:
[----:B------:R-:W-:Y:S02]  /*11e30*/  MOV R246, R244 ;  /* 0x000000f400f67202 */ /* 0x000fe40000000f00 */
[----:B------:R-:W-:-:S07]  /*11e40*/  MOV R243, R78 ;  /* 0x0000004e00f37202 */ /* 0x000fce0000000f00 */
[----:B------:R-:W-:Y:S05]  /*11e50*/  WARPSYNC.COLLECTIVE R79, `(.L_x_1806) ;  /* 0x000000004f087348 */ /* 0x000fea0003c00000 */
[----:B------:R0:W1:Y:S02]  /*11e60*/  SHFL.UP P1, R78, R246, R77, R76 ;  /* 0x0400004df64e7389 */ /* 0x000064000002004c */
[----:B01----:R-:W-:Y:S01]  /*11e70*/  ENDCOLLECTIVE ;  /* 0x000000000000791b */ /* 0x003fe20003800000 */
.L_x_1806:
[----:B------:R-:W-:Y:S02]  /*11e80*/  MOV R246, R242 ;  /* 0x000000f200f67202 */ /* 0x000fe40000000f00 */
[----:B------:R-:W-:-:S07]  /*11e90*/  MOV R244, R78 ;  /* 0x0000004e00f47202 */ /* 0x000fce0000000f00 */
[----:B------:R-:W-:Y:S05]  /*11ea0*/  WARPSYNC.COLLECTIVE R79, `(.L_x_1807) ;  /* 0x000000004f087348 */ /* 0x000fea0003c00000 */
[----:B------:R0:W1:Y:S02]  /*11eb0*/  SHFL.UP P1, R78, R246, R77, R76 ;  /* 0x0400004df64e7389 */ /* 0x000064000002004c */
[----:B01----:R-:W-:Y:S01]  /*11ec0*/  ENDCOLLECTIVE ;  /* 0x000000000000791b */ /* 0x003fe20003800000 */
.L_x_1807:
[----:B------:R-:W-:Y:S01]  /*11ed0*/  HFMA2.MMA R77, -RZ, RZ, 0, 0 ;  /* 0x00000000ff4d7435 */ /* 0x000fe200000001ff */
[----:B------:R-:W-:Y:S02]  /*11ee0*/  MOV R76, 0x1f ;  /* 0x0000001f004c7802 */ /* 0x000fe40000000f00 */
[----:B------:R-:W-:Y:S02]  /*11ef0*/  MOV R242, R78 ;  /* 0x0000004e00f27202 */ /* 0x000fe40000000f00 */
[----:B------:R-:W-:-:S07]  /*11f00*/  MOV R78, R60 ;  /* 0x0000003c004e7202 */ /* 0x000fce0000000f00 */
[----:B------:R-:W-:Y:S05]  /*11f10*/  WARPSYNC.COLLECTIVE R79, `(.L_x_1808) ;  /* 0x000000004f087348 */ /* 0x000fea0003c00000 */
[----:B------:R0:W1:Y:S02]  /*11f20*/  SHFL.IDX P1, R231, R78, R77, R76 ;  /* 0x0000004d4ee77389 */ /* 0x000064000002004c */
[----:B01----:R-:W-:Y:S01]  /*11f30*/  ENDCOLLECTIVE ;  /* 0x000000000000791b */ /* 0x003fe20003800000 */
.L_x_1808:
[----:B------:R-:W-:Y:S02]  /*11f40*/  MOV R78, R61 ;  /* 0x0000003d004e7202 */ /* 0x000fe40000000f00 */
[----:B------:R-:W-:-:S07]  /*11f50*/  MOV R60, R231 ;  /* 0x000000e7003c7202 */ /* 0x000fce0000000f00 */
[----:B------:R-:W-:Y:S05]  /*11f60*/  WARPSYNC.COLLECTIVE R79, `(.L_x_1809) ;  /* 0x000000004f087348 */ /* 0x000fea0003c00000 */
[----:B------:R0:W1:Y:S02]  /*11f70*/  SHFL.IDX P1, R231, R78, R77, R76 ;  /* 0x0000004d4ee77389 */ /* 0x000064000002004c */
[----:B01----:R-:W-:Y:S01]  /*11f80*/  ENDCOLLECTIVE ;  /* 0x000000000000791b */ /* 0x003fe20003800000 */
.L_x_1809:
[----:B------:R-:W-:Y:S02]  /*11f90*/  MOV R78, R62 ;  /* 0x0000003e004e7202 */ /* 0x000fe40000000f00 */
[----:B------:R-:W-:-:S07]  /*11fa0*/  MOV R61, R231 ;  /* 0x000000e7003d7202 */ /* 0x000fce0000000f00 */
[----:B------:R-:W-:Y:S05]  /*11fb0*/  WARPSYNC.COLLECTIVE R79, `(.L_x_1810) ;  /* 0x000000004f087348 */ /* 0x000fea0003c00000 */
[----:B------:R0:W1:Y:S02]  /*11fc0*/  SHFL.IDX P1, R231, R78, R77, R76 ;  /* 0x0000004d4ee77389 */ /* 0x000064000002004c */
[----:B01----:R-:W-:Y:S01]  /*11fd0*/  ENDCOLLECTIVE ;  /* 0x000000000000791b */ /* 0x003fe20003800000 */
.L_x_1810:
[----:B------:R-:W-:Y:S02]  /*11fe0*/  MOV R78, R63 ;  /* 0x0000003f004e7202 */ /* 0x000fe40000000f00 */
[----:B------:R-:W-:-:S07]  /*11ff0*/  MOV R62, R231 ;  /* 0x000000e7003e7202 */ /* 0x000fce0000000f00 */
[----:B------:R-:W-:Y:S05]  /*12000*/  WARPSYNC.COLLECTIVE R79, `(.L_x_1811) ;  /* 0x000000004f087348 */ /* 0x000fea0003c00000 */
[----:B------:R0:W1:Y:S02]  /*12010*/  SHFL.IDX P1, R231, R78, R77, R76 ;  /* 0x0000004d4ee77389 */ /* 0x000064000002004c */
[----:B01----:R-:W-:Y:S01]  /*12020*/  ENDCOLLECTIVE ;  /* 0x000000000000791b */ /* 0x003fe20003800000 */
.L_x_1811:
[----:B------:R-:W-:Y:S01]  /*12030*/  MOV R63, R231 ;  /* 0x000000e7003f7202 */ /* 0x000fe20000000f00 */
[----:B------:R-:W-:Y:S06]  /*12040*/  BRA `(.L_x_1812) ;  /* 0xffffff7000287947 */ /* 0x000fec000383ffff */
.L_x_1673:
[----:B------:R-:W-:Y:S01]  /*12050*/  HFMA2.MMA R245, -RZ, RZ, 0, 5.9604644775390625e-08 ;  /* 0x00000001fff57435 */ /* 0x000fe200000001ff */
[----:B------:R-:W-:Y:S02]  /*12060*/  MOV R244, R232 ;  /* 0x000000e800f47202 */ /* 0x000fe40000000f00 */
[----:B------:R-:W-:Y:S02]  /*12070*/  MOV R252, 0x1f ;  /* 0x0000001f00fc7802 */ /* 0x000fe40000000f00 */
[----:B------:R-:W-:-:S07]  /*12080*/  MOV R79, 0xffffffff ;  /* 0xffffffff004f7802 */ /* 0x000fce0000000f00 */
[----:B------:R-:W-:Y:S05]  /*12090*/  WARPSYNC.COLLECTIVE R79, `(.L_x_1813) ;  /* 0x000000004f087348 */ /* 0x000fea0003c00000 */
[----:B------:R0:W1:Y:S02]  /*120a0*/  SHFL.DOWN P1, R231, R244, R245, R252 ;  /* 0x080000f5f4e77389 */ /* 0x00006400000200fc */
[----:B01----:R-:W-:Y:S01]  /*120b0*/  ENDCOLLECTIVE ;  /* 0x000000000000791b */ /* 0x003fe20003800000 */
.L_x_1813:
[----:B------:R-:W-:Y:S02]  /*120c0*/  MOV R244, R241 ;  /* 0x000000f100f47202 */ /* 0x000fe40000000f00 */
[----:B------:R-:W-:-:S07]  /*120d0*/  MOV R76, R231 ;  /* 0x000000e7004c7202 */ /* 0x000fce0000000f00 */
[----:B------:R-:W-:Y:S05]  /*120e0*/  WARPSYNC.COLLECTIVE R79, `(.L_x_1814) ;  /* 0x000000004f087348 */ /* 0x000fea0003c00000 */
[----:B------:R0:W1:Y:S02]  /*120f0*/  SHFL.DOWN P1, R231, R244, R245, R252 ;  /* 0x080000f5f4e77389 */ /* 0x00006400000200fc */
[----:B01----:R-:W-:Y:S01]  /*12100*/  ENDCOLLECTIVE ;  /* 0x000000000000791b */ /* 0x003fe20003800000 */
.L_x_1814:
[----:B------:R-:W-:Y:S02]  /*12110*/  MOV R244, R242 ;  /* 0x000000f200f47202 */ /* 0x000fe40000000f00 */
[----:B------:R-:W-:-:S07]  /*12120*/  MOV R77, R231 ;  /* 0x000000e7004d7202 */ /* 0x000fce0000000f00 */
[----:B------:R-:W-:Y:S05]  /*12130*/  WARPSYNC.COLLECTIVE R79, `(.L_x_1815) ;  /* 0x000000004f087348 */ /* 0x000fea0003c00000 */
[----:B------:R0:W1:Y:S02]  /*12140*/  SHFL.DOWN P1, R231, R244, R245, R252 ;  /* 0x080000f5f4e77389 */ /* 0x00006400000200fc */
[----:B01----:R-:W-:Y:S01]  /*12150*/  ENDCOLLECTIVE ;  /* 0x000000000000791b */ /* 0x003fe20003800000 */
.L_x_1815:
[----:B------:R-:W-:Y:S02]  /*12160*/  MOV R244, R243 ;  /* 0x000000f300f47202 */ /* 0x000fe40000000f00 */
[----:B------:R-:W-:-:S07]  /*12170*/  MOV R78, R231 ;  /* 0x000000e7004e7202 */ /* 0x000fce0000000f00 */
[----:B------:R-:W-:Y:S05]  /*12180*/  WARPSYNC.COLLECTIVE R79, `(.L_x_1816) ;  /* 0x000000004f087348 */ /* 0x000fea0003c00000 */
[----:B------:R0:W1:Y:S02]  /*12190*/  SHFL.DOWN P1, R231, R244, R245, R252 ;  /* 0x080000f5f4e77389 */ /* 0x00006400000200fc */
[----:B01----:R-:W-:Y:S01]  /*121a0*/  ENDCOLLECTIVE ;  /* 0x000000000000791b */ /* 0x003fe20003800000 */
.L_x_1816:
[----:B------:R-:W-:Y:S01]  /*121b0*/  MOV R79, R231 ;  /* 0x000000e7004f7202 */ /* 0x000fe20000000f00 */
[----:B------:R-:W-:Y:S06]  /*121c0*/  BRA `(.L_x_1817) ;  /* 0xffffff8400347947 */ /* 0x000fec000383ffff */
.L_x_1676:
        /* <DEDUP_REMOVED lines=8> */
.L_x_1819:
[----:B------:R-:W-:Y:S05]  /*12250*/  BSYNC B0 ;  /* 0x0000000000007941 */ /* 0x000fea0003800000 */
.L_x_1818:
        /* <DEDUP_REMOVED lines=8> */
.L_x_1820:
[----:B------:R-:W-:Y:S02]  /*122e0*/  MOV R244, R242 ;  /* 0x000000f200f47202 */ /* 0x000fe40000000f00 */
[----:B------:R-:W-:-:S07]  /*122f0*/  MOV R77, R231 ;  /* 0x000000e7004d7202 */ /* 0x000fce0000000f00 */
[----:B------:R-:W-:Y:S05]  /*12300*/  WARPSYNC.COLLECTIVE R79, `(.L_x_1821) ;  /* 0x000000004f087348 */ /* 0x000fea0003c00000 */
[----:B------:R0:W1:Y:S02]  /*12310*/  SHFL.DOWN P1, R231, R244, R245, R252 ;  /* 0x080000f5f4e77389 */ /* 0x00006400000200fc */
[----:B01----:R-:W-:Y:S01]  /*12320*/  ENDCOLLECTIVE ;  /* 0x000000000000791b */ /* 0x003fe20003800000 */
.L_x_1821:
[----:B------:R-:W-:Y:S02]  /*12330*/  MOV R244, R243 ;  /* 0x000000f300f47202 */ /* 0x000fe40000000f00 */
[----:B------:R-:W-:-:S07]  /*12340*/  MOV R78, R231 ;  /* 0x000000e7004e7202 */ /* 0x000fce0000000f00 */
[----:B------:R-:W-:Y:S05]  /*12350*/  WARPSYNC.COLLECTIVE R79, `(.L_x_1822) ;  /* 0x000000004f087348 */ /* 0x000fea0003c00000 */
[----:B------:R0:W1:Y:S02]  /*12360*/  SHFL.DOWN P1, R231, R244, R245, R252 ;  /* 0x080000f5f4e77389 */ /* 0x00006400000200fc */
[----:B01----:R-:W-:Y:S01]  /*12370*/  ENDCOLLECTIVE ;  /* 0x000000000000791b */ /* 0x003fe20003800000 */
.L_x_1822:
[----:B------:R-:W-:Y:S01]  /*12380*/  MOV R79, R231 ;  /* 0x000000e7004f7202 */ /* 0x000fe20000000f00 */
[----:B------:R-:W-:Y:S06]  /*12390*/  BRA `(.L_x_1823) ;  /* 0xffffff8400147947 */ /* 0x000fec000383ffff */
.L_x_1679:
        /* <DEDUP_REMOVED lines=8> */
.L_x_1825:
[----:B------:R-:W-:Y:S05]  /*12420*/  BSYNC B0 ;  /* 0x0000000000007941 */ /* 0x000fea0003800000 */
.L_x_1824:
        /* <DEDUP_REMOVED lines=8> */
.L_x_1826:
[----:B------:R-:W-:Y:S02]  /*124b0*/  MOV R244, R242 ;  /* 0x000000f200f47202 */ /* 0x000fe40000000f00 */
[----:B------:R-:W-:-:S07]  /*124c0*/  MOV R77, R231 ;  /* 0x000000e7004d7202 */ /* 0x000fce0000000f00 */
[----:B------:R-:W-:Y:S05]  /*124d0*/  WARPSYNC.COLLECTIVE R79, `(.L_x_1827) ;  /* 0x000000004f087348 */ /* 0x000fea0003c00000 */
[----:B------:R0:W1:Y:S02]  /*124e0*/  SHFL.DOWN P1, R231, R244, R245, R252 ;  /* 0x080000f5f4e77389 */ /* 0x00006400000200fc */
[----:B01----:R-:W-:Y:S01]  /*124f0*/  ENDCOLLECTIVE ;  /* 0x000000000000791b */ /* 0x003fe20003800000 */
.L_x_1827:
[----:B------:R-:W-:Y:S02]  /*12500*/  MOV R244, R243 ;  /* 0x000000f300f47202 */ /* 0x000fe40000000f00 */
[----:B------:R-:W-:-:S07]  /*12510*/  MOV R78, R231 ;  /* 0x000000e7004e7202 */ /* 0x000fce0000000f00 */
[----:B------:R-:W-:Y:S05]  /*12520*/  WARPSYNC.COLLECTIVE R79, `(.L_x_1828) ;  /* 0x000000004f087348 */ /* 0x000fea0003c00000 */
[----:B------:R0:W1:Y:S02]  /*12530*/  SHFL.DOWN P1, R231, R244, R245, R252 ;  /* 0x080000f5f4e77389 */ /* 0x00006400000200fc */
[----:B01----:R-:W-:Y:S01]  /*12540*/  ENDCOLLECTIVE ;  /* 0x000000000000791b */ /* 0x003fe20003800000 */
.L_x_1828:
[----:B------:R-:W-:Y:S01]  /*12550*/  MOV R79, R231 ;  /* 0x000000e7004f7202 */ /* 0x000fe20000000f00 */
[----:B------:R-:W-:Y:S06]  /*12560*/  BRA `(.L_x_1829) ;  /* 0xffffff8000f47947 */ /* 0x000fec000383ffff */
.L_x_1682:
        /* <DEDUP_REMOVED lines=8> */
.L_x_1831:
[----:B------:R-:W-:Y:S05]  /*125f0*/  BSYNC B0 ;  /* 0x0000000000007941 */ /* 0x000fea0003800000 */
.L_x_1830:
        /* <DEDUP_REMOVED lines=8> */
.L_x_1832:
[----:B------:R-:W-:Y:S02]  /*12680*/  MOV R244, R242 ;  /* 0x000000f200f47202 */ /* 0x000fe40000000f00 */
[----:B------:R-:W-:-:S07]  /*12690*/  MOV R77, R231 ;  /* 0x000000e7004d7202 */ /* 0x000fce0000000f00 */
[----:B------:R-:W-:Y:S05]  /*126a0*/  WARPSYNC.COLLECTIVE R79, `(.L_x_1833) ;  /* 0x000000004f087348 */ /* 0x000fea0003c00000 */
[----:B------:R0:W1:Y:S02]  /*126b0*/  SHFL.DOWN P1, R231, R244, R245, R252 ;  /* 0x080000f5f4e77389 */ /* 0x00006400000200fc */
[----:B01----:R-:W-:Y:S01]  /*126c0*/  ENDCOLLECTIVE ;  /* 0x000000000000791b */ /* 0x003fe20003800000 */
.L_x_1833:
[----:B------:R-:W-:Y:S02]  /*126d0*/  MOV R244, R243 ;  /* 0x000000f300f47202 */ /* 0x000fe40000000f00 */
[----:B------:R-:W-:-:S07]  /*126e0*/  MOV R78, R231 ;  /* 0x000000e7004e7202 */ /* 0x000fce0000000f00 */
[----:B------:R-:W-:Y:S05]  /*126f0*/  WARPSYNC.COLLECTIVE R79, `(.L_x_1834) ;  /* 0x000000004f087348 */ /* 0x000fea0003c00000 */
[----:B------:R0:W1:Y:S02]  /*12700*/  SHFL.DOWN P1, R231, R244, R245, R252 ;  /* 0x080000f5f4e77389 */ /* 0x00006400000200fc */
[----:B01----:R-:W-:Y:S01]  /*12710*/  ENDCOLLECTIVE ;  /* 0x000000000000791b */ /* 0x003fe20003800000 */
.L_x_1834:
[----:B------:R-:W-:Y:S01]  /*12720*/  MOV R79, R231 ;  /* 0x000000e7004f7202 */ /* 0x000fe20000000f00 */
[----:B------:R-:W-:Y:S06]  /*12730*/  BRA `(.L_x_1835) ;  /* 0xffffff8000d47947 */ /* 0x000fec000383ffff */
.L_x_1685:
        /* <DEDUP_REMOVED lines=8> */
.L_x_1837:
[----:B------:R-:W-:Y:S05]  /*127c0*/  BSYNC B0 ;  /* 0x0000000000007941 */ /* 0x000fea0003800000 */
.L_x_1836:
        /* <DEDUP_REMOVED lines=8> */
.L_x_1838:
[----:B------:R-:W-:Y:S02]  /*12850*/  MOV R244, R242 ;  /* 0x000000f200f47202 */ /* 0x000fe40000000f00 */
[----:B------:R-:W-:-:S07]  /*12860*/  MOV R77, R231 ;  /* 0x000000e7004d7202 */ /* 0x000fce0000000f00 */
[----:B------:R-:W-:Y:S05]  /*12870*/  WARPSYNC.COLLECTIVE R79, `(.L_x_1839) ;  /* 0x000000004f087348 */ /* 0x000fea0003c00000 */
[----:B------:R0:W1:Y:S02]  /*12880*/  SHFL.DOWN P1, R231, R244, R245, R252 ;  /* 0x080000f5f4e77389 */ /* 0x00006400000200fc */
[----:B01----:R-:W-:Y:S01]  /*12890*/  ENDCOLLECTIVE ;  /* 0x000000000000791b */ /* 0x003fe20003800000 */
.L_x_1839:
[----:B------:R-:W-:Y:S02]  /*128a0*/  MOV R244, R243 ;  /* 0x000000f300f47202 */ /* 0x000fe40000000f00 */
[----:B------:R-:W-:-:S07]  /*128b0*/  MOV R78, R231 ;  /* 0x000000e7004e7202 */ /* 0x000fce0000000f00 */
[----:B------:R-:W-:Y:S05]  /*128c0*/  WARPSYNC.COLLECTIVE R79, `(.L_x_1840) ;  /* 0x000000004f087348 */ /* 0x000fea0003c00000 */
[----:B------:R0:W1:Y:S02]  /*128d0*/  SHFL.DOWN P1, R231, R244, R245, R252 ;  /* 0x080000f5f4e77389 */ /* 0x00006400000200fc */
[----:B01----:R-:W-:Y:S01]  /*128e0*/  ENDCOLLECTIVE ;  /* 0x000000000000791b */ /* 0x003fe20003800000 */
.L_x_1840:
[----:B------:R-:W-:Y:S01]  /*128f0*/  MOV R79, R231 ;  /* 0x000000e7004f7202 */ /* 0x000fe20000000f00 */
[----:B------:R-:W-:Y:S06]  /*12900*/  BRA `(.L_x_1841) ;  /* 0xffffff8000b47947 */ /* 0x000fec000383ffff */
.L_x_1688:
        /* <DEDUP_REMOVED lines=8> */
.L_x_1843:
[----:B------:R-:W-:Y:S05]  /*12990*/  BSYNC B0 ;  /* 0x0000000000007941 */ /* 0x000fea0003800000 */
.L_x_1842:
        /* <DEDUP_REMOVED lines=10> */
.L_x_1844:
[----:B------:R-:W-:Y:S02]  /*12a40*/  MOV R252, 0x1f ;  /* 0x0000001f00fc7802 */ /* 0x000fe40000000f00 */
[----:B------:R-:W-:Y:S02]  /*12a50*/  MOV R78, R242 ;  /* 0x000000f2004e7202 */ /* 0x000fe40000000f00 */
[----:B------:R-:W-:-:S07]  /*12a60*/  MOV R247, R231 ;  /* 0x000000e700f77202 */ /* 0x000fce0000000f00 */
[----:B------:R-:W-:Y:S05]  /*12a70*/  WARPSYNC.COLLECTIVE R79, `(.L_x_1845) ;  /* 0x000000004f087348 */ /* 0x000fea0003c00000 */
[----:B------:R0:W1:Y:S02]  /*12a80*/  SHFL.IDX P1, R231, R78, R77, R76 ;  /* 0x0000004d4ee77389 */ /* 0x000064000002004c */
[----:B01----:R-:W-:Y:S01]  /*12a90*/  ENDCOLLECTIVE ;  /* 0x000000000000791b */ /* 0x003fe20003800000 */
.L_x_1845:
        /* <DEDUP_REMOVED lines=9> */
.L_x_1846:
[----:B------:R-:W-:Y:S02]  /*12b30*/  MOV R78, R60 ;  /* 0x0000003c004e7202 */ /* 0x000fe40000000f00 */
[----:B------:R-:W-:-:S07]  /*12b40*/  MOV R251, R231 ;  /* 0x000000e700fb7202 */ /* 0x000fce0000000f00 */
[----:B------:R-:W-:Y:S05]  /*12b50*/  WARPSYNC.COLLECTIVE R79, `(.L_x_1847) ;  /* 0x000000004f087348 */ /* 0x000fea0003c00000 */
[----:B------:R0:W1:Y:S02]  /*12b60*/  SHFL.DOWN P1, R231, R244, R245, R252 ;  /* 0x080000f5f4e77389 */ /* 0x00006400000200fc */
[----:B01----:R-:W-:Y:S01]  /*12b70*/  ENDCOLLECTIVE ;  /* 0x000000000000791b */ /* 0x003fe20003800000 */
.L_x_1847:
[----:B------:R-:W-:Y:S02]  /*12b80*/  MOV R244, R241 ;  /* 0x000000f100f47202 */ /* 0x000fe40000000f00 */
[----:B------:R-:W-:-:S07]  /*12b90*/  MOV R232, R231 ;  /* 0x000000e700e87202 */ /* 0x000fce0000000f00 */
[----:B------:R-:W-:Y:S05]  /*12ba0*/  WARPSYNC.COLLECTIVE R79, `(.L_x_1848) ;  /* 0x000000004f087348 */ /* 0x000fea0003c00000 */
[----:B------:R0:W1:Y:S02]  /*12bb0*/  SHFL.DOWN P1, R231, R244, R245, R252 ;  /* 0x080000f5f4e77389 */ /* 0x00006400000200fc */
[----:B01----:R-:W-:Y:S01]  /*12bc0*/  ENDCOLLECTIVE ;  /* 0x000000000000791b */ /* 0x003fe20003800000 */
.L_x_1848:
[----:B------:R-:W-:Y:S02]  /*12bd0*/  MOV R244, R242 ;  /* 0x000000f200f47202 */ /* 0x000fe40000000f00 */
[----:B------:R-:W-:-:S07]  /*12be0*/  MOV R241, R231 ;  /* 0x000000e700f17202 */ /* 0x000fce0000000f00 */
[----:B------:R-:W-:Y:S05]  /*12bf0*/  WARPSYNC.COLLECTIVE R79, `(.L_x_1849) ;  /* 0x000000004f087348 */ /* 0x000fea0003c00000 */
[----:B------:R0:W1:Y:S02]  /*12c00*/  SHFL.DOWN P1, R231, R244, R245, R252 ;  /* 0x080000f5f4e77389 */ /* 0x00006400000200fc */
[----:B01----:R-:W-:Y:S01]  /*12c10*/  ENDCOLLECTIVE ;  /* 0x000000000000791b */ /* 0x003fe20003800000 */
.L_x_1849:
[----:B------:R-:W-:Y:S02]  /*12c20*/  MOV R244, R243 ;  /* 0x000000f300f47202 */ /* 0x000fe40000000f00 */
[----:B------:R-:W-:-:S07]  /*12c30*/  MOV R242, R231 ;  /* 0x000000e700f27202 */ /* 0x000fce0000000f00 */
[----:B------:R-:W-:Y:S05]  /*12c40*/  WARPSYNC.COLLECTIVE R79, `(.L_x_1850) ;  /* 0x000000004f087348 */ /* 0x000fea0003c00000 */
[----:B------:R0:W1:Y:S02]  /*12c50*/  SHFL.DOWN P1, R231, R244, R245, R252 ;  /* 0x080000f5f4e77389 */ /* 0x00006400000200fc */
[----:B01----:R-:W-:Y:S01]  /*12c60*/  ENDCOLLECTIVE ;  /* 0x000000000000791b */ /* 0x003fe20003800000 */
.L_x_1850:
[----:B------:R-:W-:-:S07]  /*12c70*/  MOV R243, R231 ;  /* 0x000000e700f37202 */ /* 0x000fce0000000f00 */
[----:B------:R-:W-:Y:S05]  /*12c80*/  WARPSYNC.COLLECTIVE R79, `(.L_x_1851) ;  /* 0x000000004f087348 */ /* 0x000fea0003c00000 */
[----:B------:R0:W1:Y:S02]  /*12c90*/  SHFL.IDX P1, R231, R78, R77, R76 ;  /* 0x0000004d4ee77389 */ /* 0x000064000002004c */
[----:B01----:R-:W-:Y:S01]  /*12ca0*/  ENDCOLLECTIVE ;  /* 0x000000000000791b */ /* 0x003fe20003800000 */
.L_x_1851:
[----:B------:R-:W-:Y:S02]  /*12cb0*/  MOV R78, R61 ;  /* 0x0000003d004e7202 */ /* 0x000fe40000000f00 */
[----:B------:R-:W-:-:S07]  /*12cc0*/  MOV R252, R231 ;  /* 0x000000e700fc7202 */ /* 0x000fce0000000f00 */
[----:B------:R-:W-:Y:S05]  /*12cd0*/  WARPSYNC.COLLECTIVE R79, `(.L_x_1852) ;  /* 0x000000004f087348 */ /* 0x000fea0003c00000 */
[----:B------:R0:W1:Y:S02]  /*12ce0*/  SHFL.IDX P1, R231, R78, R77, R76 ;  /* 0x0000004d4ee77389 */ /* 0x000064000002004c */
[----:B01----:R-:W-:Y:S01]  /*12cf0*/  ENDCOLLECTIVE ;  /* 0x000000000000791b */ /* 0x003fe20003800000 */
.L_x_1852:
[----:B------:R-:W-:Y:S01]  /*12d00*/  MOV R78, R62 ;  /* 0x0000003e004e7202 */ /* 0x000fe20000000f00 */
[-C--:B------:R-:W-:Y:S01]  /*12d10*/  FMUL.FTZ R62, R61, R247.reuse ;  /* 0x000000f73d3e7220 */ /* 0x080fe20000410000 */
[----:B------:R-:W-:Y:S01]  /*12d20*/  FMUL.FTZ R247, R60, R247 ;  /* 0x000000f73cf77220 */ /* 0x000fe20000410000 */
[----:B------:R-:W-:-:S07]  /*12d30*/  MOV R245, R231 ;  /* 0x000000e700f57202 */ /* 0x000fce0000000f00 */
[----:B------:R-:W-:Y:S05]  /*12d40*/  WARPSYNC.COLLECTIVE R79, `(.L_x_1853) ;  /* 0x000000004f087348 */ /* 0x000fea0003c00000 */
[----:B------:R0:W1:Y:S02]  /*12d50*/  SHFL.IDX P1, R231, R78, R77, R76 ;  /* 0x0000004d4ee77389 */ /* 0x000064000002004c */
[----:B01----:R-:W-:Y:S01]  /*12d60*/  ENDCOLLECTIVE ;  /* 0x000000000000791b */ /* 0x003fe20003800000 */
.L_x_1853:
[----:B------:R-:W-:Y:S02]  /*12d70*/  MOV R78, R63 ;  /* 0x0000003f004e7202 */ /* 0x000fe40000000f00 */
[----:B------:R-:W-:-:S07]  /*12d80*/  MOV R244, R231 ;  /* 0x000000e700f47202 */ /* 0x000fce0000000f00 */
[----:B------:R-:W-:Y:S05]  /*12d90*/  WARPSYNC.COLLECTIVE R79, `(.L_x_1854) ;  /* 0x000000004f087348 */ /* 0x000fea0003c00000 */
[----:B------:R0:W1:Y:S02]  /*12da0*/  SHFL.IDX P1, R231, R78, R77, R76 ;  /* 0x0000004d4ee77389 */ /* 0x000064000002004c */
[----:B01----:R-:W-:Y:S01]  /*12db0*/  ENDCOLLECTIVE ;  /* 0x000000000000791b */ /* 0x003fe20003800000 */
.L_x_1854:
[----:B------:R-:W-:Y:S01]  /*12dc0*/  MOV R79, R231 ;  /* 0x000000e7004f7202 */ /* 0x000fe20000000f00 */
[----:B------:R-:W-:Y:S06]  /*12dd0*/  BRA `(.L_x_1855) ;  /* 0xffffff80000c7947 */ /* 0x000fec000383ffff */
.L_x_1856:
        /* <DEDUP_REMOVED lines=10> */
.L_x_18909:


//--------------------- .text._Z25selective_scan_bwd_kernelI32Selective_Scan_bwd_kernel_traitsILi128ELi16ELb0ELb1ELb0ELb1ELb0EN3c104HalfENS1_7complexIfEEEEv12SSMParamsBwd --------------------------
	.section	.text._Z25selective_scan_bwd_kernelI32Selective_Scan_bwd_kernel_traitsILi128ELi16ELb0ELb1ELb0ELb1ELb0EN3c104HalfENS1_7complexIfEEEEv12SSMParamsBwd,"ax",@progbits
	.align	128
        .global         _Z25selective_scan_bwd_kernelI32Selective_Scan_bwd_kernel_traitsILi128ELi16ELb0ELb1ELb0ELb1ELb0EN3c104HalfENS1_7complexIfEEEEv12SSMParamsBwd
        .type           _Z25selective_scan_bwd_kernelI32Selective_Scan_bwd_kernel_traitsILi128ELi16ELb0ELb1ELb0ELb1ELb0EN3c104HalfENS1_7complexIfEEEEv12SSMParamsBwd,@function
        .size           _Z25selective_scan_bwd_kernelI32Selective_Scan_bwd_kernel_traitsILi128ELi16ELb0ELb1ELb0ELb1ELb0EN3c104HalfENS1_7complexIfEEEEv12SSMParamsBwd,(.L_x_18910 - _Z25selective_scan_bwd_kernelI32Selective_Scan_bwd_kernel_traitsILi128ELi16ELb0ELb1ELb0ELb1ELb0EN3c104HalfENS1_7complexIfEEEEv12SSMParamsBwd)
        .other          _Z25selective_scan_bwd_kernelI32Selective_Scan_bwd_kernel_traitsILi128ELi16ELb0ELb1ELb0ELb1ELb0EN3c104HalfENS1_7complexIfEEEEv12SSMParamsBwd,@"STO_CUDA_ENTRY STV_DEFAULT"
_Z25selective_scan_bwd_kernelI32Selective_Scan_bwd_kernel_traitsILi128ELi16ELb0ELb1ELb0ELb1ELb0EN3c104HalfENS1_7complexIfEEEEv12SSMParamsBwd:
.text._Z25selective_scan_bwd_kernelI32Selective_Scan_bwd_kernel_traitsILi128ELi16ELb0ELb1ELb0ELb1ELb0EN3c104HalfENS1_7complexIfEEEEv12SSMParamsBwd:
        /* <DEDUP_REMOVED lines=167> */
.L_x_1990:
        /* <DEDUP_REMOVED lines=221> */
[----:B------:R-:W-:Y:S01]  /*1840*/  PRMT R36, RZ, 0x7610, R36 ;  /* 0x00007610ff247816 */ /* 0x000fe20000000024 */
[----:B--2---:R-:W-:Y:S04]  /*1850*/  STS.U16 [R86], R6 ;  /* 0x0000000656007388 */ /* 0x004fe80000000400 */
        /* <DEDUP_REMOVED lines=34> */
[----:B-1----:R-:W-:-:S02]  /*1a80*/  PRMT R10, RZ, 0x7610, R10 ;  /* 0x00007610ff0a7816 */ /* 0x002fc4000000000a */
[----:B0-----:R-:W-:Y:S02]  /*1a90*/  PRMT R2, RZ, 0x7610, R2 ;  /* 0x00007610ff027816 */ /* 0x001fe40000000002 */
[----:B------:R-:W-:Y:S02]  /*1aa0*/  PRMT R11, RZ, 0x7610, R11 ;  /* 0x00007610ff0b7816 */ /* 0x000fe4000000000b */
[----:B------:R-:W-:Y:S01]  /*1ab0*/  PRMT R12, RZ, 0x7610, R12 ;  /* 0x00007610ff0c7816 */ /* 0x000fe2000000000c */
[----:B------:R-:W5:Y:S01]  /*1ac0*/  @!P0 LDG.E.U16 R10, desc[UR20][R8.64] ;  /* 0x00000014080a8981 */ /* 0x000f62000c1e1500 */
[----:B------:R-:W-:-:S03]  /*1ad0*/  ISETP.GE.AND P0, PT, R33, UR56, PT ;  /* 0x0000003821007c0c */ /* 0x000fc6000bf06270 */
[----:B------:R-:W5:Y:S01]  /*1ae0*/  @!P1 LDG.E.U16 R2, desc[UR20][R8.64+0x40] ;  /* 0x0000401408029981 */ /* 0x000f62000c1e1500 */
[----:B------:R-:W-:Y:S02]  /*1af0*/  ISETP.GE.AND P1, PT, R35, UR56, PT ;  /* 0x0000003823007c0c */ /* 0x000fe4000bf26270 */
[----:B------:R-:W-:Y:S01]  /*1b00*/  PRMT R13, RZ, 0x7610, R13 ;  /* 0x00007610ff0d7816 */ /* 0x000fe2000000000d */
[----:B------:R-:W5:Y:S01]  /*1b10*/  @!P2 LDG.E.U16 R32, desc[UR20][R8.64+0x2c0] ;  /* 0x0002c0140820a981 */ /* 0x000f62000c1e1500 */
[----:B------:R-:W-:Y:S02]  /*1b20*/  PRMT R14, RZ, 0x7610, R14 ;  /* 0x00007610ff0e7816 */ /* 0x000fe4000000000e */
[----:B------:R-:W-:Y:S01]  /*1b30*/  PRMT R15, RZ, 0x7610, R15 ;  /* 0x00007610ff0f7816 */ /* 0x000fe2000000000f */
[----:B------:R-:W5:Y:S04]  /*1b40*/  @!P4 LDG.E.U16 R34, desc[UR20][R8.64+0x340] ;  /* 0x000340140822c981 */ /* 0x000f68000c1e1500 */
[----:B------:R-:W5:Y:S01]  /*1b50*/  @!P0 LDG.E.U16 R11, desc[UR20][R8.64+0x80] ;  /* 0x00008014080b8981 */ /* 0x000f62000c1e1500 */
        /* <DEDUP_REMOVED lines=8> */
[----:B------:R-:W-:-:S09]  /*1be0*/  ISETP.GE.AND P1, PT, R43, UR56, PT ;  /* 0x000000382b007c0c */ /* 0x000fd2000bf26270 */
        /* <DEDUP_REMOVED lines=8> */
[----:B------:R-:W5:Y:S01]  /*1c70*/  @!P1 LDG.E.U16 R31, desc[UR20][R8.64+0x280] ;  /* 0x00028014081f9981 */ /* 0x000f62000c1e1500 */
[----:B------:R-:W-:Y:S02]  /*1c80*/  PRMT R33, RZ, 0x7610, R33 ;  /* 0x00007610ff217816 */ /* 0x000fe40000000021 */
[----:B------:R-:W-:-:S04]  /*1c90*/  PRMT R35, RZ, 0x7610, R35 ;  /* 0x00007610ff237816 */ /* 0x000fc80000000023 */
[----:B------:R-:W5:Y:S04]  /*1ca0*/  @!P3 LDG.E.U16 R33, desc[UR20][R8.64+0x300] ;  /* 0x000300140821b981 */ /* 0x000f68000c1e1500 */
[----:B------:R-:W5:Y:S04]  /*1cb0*/  @!P0 LDG.E.U16 R30, desc[UR20][R8.64+0x240] ;  /* 0x00024014081e8981 */ /* 0x000f68000c1e1500 */
[----:B------:R0:W5:Y:S02]  /*1cc0*/  @!P5 LDG.E.U16 R35, desc[UR20][R8.64+0x380] ;  /* 0x000380140823d981 */ /* 0x000164000c1e1500 */
[----:B0-----:R-:W-:-:S02]  /*1cd0*/  HADD2.F32 R9, -RZ, R239.H0_H0 ;  /* 0x200000efff097230 */ /* 0x001fc40000004100 */
[----:B------:R-:W-:Y:S01]  /*1ce0*/  HADD2.F32 R8, -RZ, R238.H0_H0 ;  /* 0x200000eeff087230 */ /* 0x000fe20000004100 */
        /* <DEDUP_REMOVED lines=15> */
[----:B------:R-:W-:Y:S01]  /*1de0*/  STL [R1+0x18], R63 ;  /* 0x0000183f01007387 */ /* 0x000fe20000100800 */
[----:B--2---:R-:W-:-:S03]  /*1df0*/  HADD2.F32 R7, -RZ, R7.H0_H0 ;  /* 0x20000007ff077230 */ /* 0x004fc60000004100 */
[----:B------:R-:W-:Y:S02]  /*1e00*/  STL [R1+0xc], R68 ;  /* 0x00000c4401007387 */ /* 0x000fe40000100800 */
[----:B------:R-:W-:Y:S02]  /*1e10*/  FADD.FTZ R50, R7, UR5 ;  /* 0x0000000507327e21 */ /* 0x000fe40008010000 */
[----:B------:R-:W-:Y:S04]  /*1e20*/  STL [R1+0x8], R67 ;  /* 0x0000084301007387 */ /* 0x000fe80000100800 */
[----:B------:R-:W-:Y:S04]  /*1e30*/  STL [R1+0x4], R66 ;  /* 0x0000044201007387 */ /* 0x000fe80000100800 */
[----:B------:R-:W-:Y:S01]  /*1e40*/  STL [R1], R65 ;  /* 0x0000004101007387 */ /* 0x000fe20000100800 */
        /* <DEDUP_REMOVED lines=24> */
[----:B------:R1:W-:Y:S04]  /*1fd0*/  STS.U16 [R70+0x300], R33 ;  /* 0x0003002146007388 */ /* 0x0003e80000000400 */
[----:B------:R-:W-:Y:S04]  /*1fe0*/  STS.U16 [R69+0x340], R34 ;  /* 0x0003402245007388 */ /* 0x000fe80000000400 */
[----:B------:R-:W-:Y:S01]  /*1ff0*/  STS.U16 [R64+0x380], R35 ;  /* 0x0003802340007388 */ /* 0x000fe20000000400 */
[----:B0-----:R-:W-:Y:S01]  /*2000*/  HADD2.F32 R29, -RZ, R59.H0_H0 ;  /* 0x2000003bff1d7230 */ /* 0x001fe20000004100 */
[----:B-1----:R-:W0:Y:S02]  /*2010*/  LDC R33, c[0x0][0x21c] ;  /* 0x00008700ff217b82 */ /* 0x002e240000000800 */
[----:B------:R-:W-:Y:S01]  /*2020*/  STS.U16 [R63+0x3c0], R36 ;  /* 0x0003c0243f007388 */ /* 0x000fe20000000400 */
[----:B------:R-:W-:-:S03]  /*2030*/  NOP ;  /* 0x0000000000007918 */ /* 0x000fc60000000000 */
[----:B------:R-:W1:Y:S04]  /*2040*/  LDS.U16 R2, [R80] ;  /* 0x0000000050027984 */ /* 0x000e680000000400 */
[----:B------:R-:W2:Y:S04]  /*2050*/  LDS.U16 R16, [R80+0x2] ;  /* 0x0000020050107984 */ /* 0x000ea80000000400 */
[----:B------:R-:W3:Y:S04]  /*2060*/  LDS.U16 R15, [R80+0x4] ;  /* 0x00000400500f7984 */ /* 0x000ee80000000400 */
[----:B------:R-:W4:Y:S04]  /*2070*/  LDS.U16 R14, [R80+0x6] ;  /* 0x00000600500e7984 */ /* 0x000f280000000400 */
[----:B------:R-:W5:Y:S04]  /*2080*/  LDS.U16 R13, [R80+0x8] ;  /* 0x00000800500d7984 */ /* 0x000f680000000400 */
[----:B------:R-:W0:Y:S04]  /*2090*/  LDS.U16 R12, [R80+0xa] ;  /* 0x00000a00500c7984 */ /* 0x000e280000000400 */
[----:B------:R-:W0:Y:S04]  /*20a0*/  LDS.U16 R11, [R80+0xc] ;  /* 0x00000c00500b7984 */ /* 0x000e280000000400 */
[----:B------:R-:W0:Y:S01]  /*20b0*/  LDS.U16 R10, [R80+0xe] ;  /* 0x00000e00500a7984 */ /* 0x000e220000000400 */
[----:B------:R-:W-:-:S03]  /*20c0*/  HADD2.F32 R30, -RZ, R56.H0_H0 ;  /* 0x20000038ff1e7230 */ /* 0x000fc60000004100 */
[----:B------:R-:W-:Y:S04]  /*20d0*/  LDS.U16 R60, [R80+0x16] ;  /* 0x00001600503c7984 */ /* 0x000fe80000000400 */
[----:B------:R-:W-:Y:S01]  /*20e0*/  LDS.U16 R61, [R80+0x18] ;  /* 0x00001800503d7984 */ /* 0x000fe20000000400 */
[----:B-1----:R-:W-:-:S03]  /*20f0*/  HADD2.F32 R2, -RZ, R2.H0_H0 ;  /* 0x20000002ff027230 */ /* 0x002fc60000004100 */
[----:B------:R-:W-:Y:S01]  /*2100*/  LDS.U16 R63, [R80+0x1c] ;  /* 0x00001c00503f7984 */ /* 0x000fe20000000400 */
[----:B--2---:R-:W-:Y:S02]  /*2110*/  HADD2.F32 R16, -RZ, R16.H0_H0 ;  /* 0x20000010ff107230 */ /* 0x004fe40000004100 */
[----:B------:R-:W-:Y:S01]  /*2120*/  FFMA.FTZ R9, R2, R9, R62 ;  /* 0x0000000902097223 */ /* 0x000fe2000001003e */
[----:B------:R-:W-:Y:S01]  /*2130*/  LDS.U16 R64, [R80+0x1e] ;  /* 0x00001e0050407984 */ /* 0x000fe20000000400 */
[----:B---3--:R-:W-:Y:S02]  /*2140*/  HADD2.F32 R15, -RZ, R15.H0_H0 ;  /* 0x2000000fff0f7230 */ /* 0x008fe40000004100 */
[----:B------:R-:W-:Y:S01]  /*2150*/  FFMA.FTZ R8, R16, R8, R9 ;  /* 0x0000000810087223 */ /* 0x000fe20000010009 */
[----:B------:R-:W-:Y:S01]  /*2160*/  HADD2.F32 R9, -RZ, R58.H0_H0 ;  /* 0x2000003aff097230 */ /* 0x000fe20000004100 */
[----:B------:R-:W-:Y:S01]  /*2170*/  LDS.U16 R62, [R80+0x1a] ;  /* 0x00001a00503e7984 */ /* 0x000fe20000000400 */
[----:B----4-:R-:W-:-:S02]  /*2180*/  HADD2.F32 R14, -RZ, R14.H0_H0 ;  /* 0x2000000eff0e7230 */ /* 0x010fc40000004100 */
[----:B------:R-:W-:Y:S01]  /*2190*/  FFMA.FTZ R29, R15, R29, R8 ;  /* 0x0000001d0f1d7223 */ /* 0x000fe20000010008 */
[----:B-----5:R-:W-:-:S03]  /*21a0*/  HADD2.F32 R13, -RZ, R13.H0_H0 ;  /* 0x2000000dff0d7230 */ /* 0x020fc60000004100 */
[----:B------:R-:W-:Y:S01]  /*21b0*/  FFMA.FTZ R8, R14, R9, R29 ;  /* 0x000000090e087223 */ /* 0x000fe2000001001d */
[----:B------:R-:W-:Y:S01]  /*21c0*/  HADD2.F32 R29, -RZ, R57.H0_H0 ;  /* 0x20000039ff1d7230 */ /* 0x000fe20000004100 */
[----:B------:R-:W1:Y:S01]  /*21d0*/  LDS.U16 R9, [R80+0x10] ;  /* 0x0000100050097984 */ /* 0x000e620000000400 */
[----:B0-----:R-:W-:-:S03]  /*21e0*/  HADD2.F32 R12, -RZ, R12.H0_H0 ;  /* 0x2000000cff0c7230 */ /* 0x001fc60000004100 */
[----:B------:R-:W-:Y:S02]  /*21f0*/  FFMA.FTZ R29, R13, R29, R8 ;  /* 0x0000001d0d1d7223 */ /* 0x000fe40000010008 */
[----:B------:R-:W0:Y:S02]  /*2200*/  LDS.U16 R8, [R80+0x12] ;  /* 0x0000120050087984 */ /* 0x000e240000000400 */
[----:B------:R-:W-:Y:S02]  /*2210*/  FFMA.FTZ R30, R12, R30, R29 ;  /* 0x0000001e0c1e7223 */ /* 0x000fe4000001001d */
[----:B------:R2:W3:Y:S01]  /*2220*/  LDS.U16 R29, [R80+0x14] ;  /* 0x00001400501d7984 */ /* 0x0004e20000000400 */
[----:B------:R-:W-:Y:S02]  /*2230*/  HADD2.F32 R31, -RZ, R55.H0_H0 ;  /* 0x20000037ff1f7230 */ /* 0x000fe40000004100 */
[----:B------:R-:W-:Y:S02]  /*2240*/  HADD2.F32 R11, -RZ, R11.H0_H0 ;  /* 0x2000000bff0b7230 */ /* 0x000fe40000004100 */
[----:B------:R-:W-:-:S02]  /*2250*/  HADD2.F32 R32, -RZ, R54.H0_H0 ;  /* 0x20000036ff207230 */ /* 0x000fc40000004100 */
[----:B------:R-:W-:Y:S02]  /*2260*/  HADD2.F32 R10, -RZ, R10.H0_H0 ;  /* 0x2000000aff0a7230 */ /* 0x000fe40000004100 */
[----:B------:R-:W-:Y:S01]  /*2270*/  FFMA.FTZ R31, R11, R31, R30 ;  /* 0x0000001f0b1f7223 */ /* 0x000fe2000001001e */
[----:B------:R-:W-:Y:S01]  /*2280*/  HADD2.F32 R30, -RZ, R53.H0_H0 ;  /* 0x20000035ff1e7230 */ /* 0x000fe20000004100 */
[----:B------:R-:W-:Y:S02]  /*2290*/  BSSY B0, `(.L_x_1858) ;  /* 0x000002e000007945 */ /* 0x000fe40003800000 */
[----:B------:R-:W-:Y:S01]  /*22a0*/  FFMA.FTZ R32, R10, R32, R31 ;  /* 0x000000200a207223 */ /* 0x000fe2000001001f */
[----:B------:R-:W-:Y:S01]  /*22b0*/  ISETP.GE.AND P5, PT, R33, 0x1, PT ;  /* 0x000000012100780c */ /* 0x000fe20003fa6270 */
[----:B------:R-:W-:Y:S01]  /*22c0*/  HADD2.F32 R22, -RZ, R52.H0_H0 ;  /* 0x20000034ff167230 */ /* 0x000fe20000004100 */
[----:B------:R-:W-:Y:S01]  /*22d0*/  FSETP.GTU.FTZ.AND P3, PT, R49, 20, PT ;  /* 0x41a000003100780b */ /* 0x000fe20003f7c000 */
[----:B------:R-:W-:Y:S01]  /*22e0*/  HADD2.F32 R25, -RZ, R25.H0_H0 ;  /* 0x20000019ff197230 */ /* 0x000fe20000004100 */
[----:B------:R-:W-:Y:S01]  /*22f0*/  FSETP.GTU.FTZ.AND P2, PT, R48, 20, PT ;  /* 0x41a000003000780b */ /* 0x000fe20003f5c000 */
[----:B------:R-:W-:Y:S01]  /*2300*/  FADD.FTZ R44, R20, UR5 ;  /* 0x00000005142c7e21 */ /* 0x000fe20008010000 */
[----:B------:R-:W-:-:S02]  /*2310*/  FSETP.GTU.FTZ.AND P1, PT, R47, 20, PT ;  /* 0x41a000002f00780b */ /* 0x000fc40003f3c000 */
[----:B------:R-:W-:Y:S02]  /*2320*/  FSETP.GTU.FTZ.AND P0, PT, R46, 20, PT ;  /* 0x41a000002e00780b */ /* 0x000fe40003f1c000 */
[----:B------:R-:W-:Y:S01]  /*2330*/  FSETP.GTU.FTZ.AND P6, PT, R45, 20, PT ;  /* 0x41a000002d00780b */ /* 0x000fe20003fdc000 */
[----:B-1----:R-:W-:-:S05]  /*2340*/  HADD2.F32 R9, -RZ, R9.H0_H0 ;  /* 0x20000009ff097230 */ /* 0x002fca0000004100 */
[----:B------:R-:W-:Y:S01]  /*2350*/  FFMA.FTZ R21, R9, R30, R32 ;  /* 0x0000001e09157223 */ /* 0x000fe20000010020 */
[----:B0-----:R-:W-:Y:S01]  /*2360*/  HADD2.F32 R8, -RZ, R8.H0_H0 ;  /* 0x20000008ff087230 */ /* 0x001fe20000004100 */
[----:B--2---:R-:W-:Y:S06]  /*2370*/  @P4 BRA `(.L_x_1859) ;  /* 0x00000000007c4947 */ /* 0x004fec0003800000 */
        /* <DEDUP_REMOVED lines=31> */
.L_x_1859:
[----:B------:R-:W-:Y:S05]  /*2570*/  BSYNC B0 ;  /* 0x0000000000007941 */ /* 0x000fea0003800000 */
.L_x_1858:
[----:B------:R-:W-:Y:S01]  /*2580*/  BSSY B0, `(.L_x_1860) ;  /* 0x0000027000007945 */ /* 0x000fe20003800000 */
[----:B------:R-:W-:Y:S01]  /*2590*/  FSETP.GTU.FTZ.AND P4, PT, R44, 20, PT ;  /* 0x41a000002c00780b */ /* 0x000fe20003f9c000 */
[----:B------:R-:W-:Y:S01]  /*25a0*/  FFMA.FTZ R22, R8, R22, R21 ;  /* 0x0000001608167223 */ /* 0x000fe20000010015 */
        /* <DEDUP_REMOVED lines=36> */
.L_x_1861:
[----:B------:R-:W-:Y:S05]  /*27f0*/  BSYNC B0 ;  /* 0x0000000000007941 */ /* 0x000fea0003800000 */
.L_x_1860:
        /* <DEDUP_REMOVED lines=39> */
.L_x_1863:
[----:B------:R-:W-:Y:S05]  /*2a70*/  BSYNC B0 ;  /* 0x0000000000007941 */ /* 0x000fea0003800000 */
.L_x_1862:
        /* <DEDUP_REMOVED lines=39> */
.L_x_1865:
[----:B------:R-:W-:Y:S05]  /*2cf0*/  BSYNC B0 ;  /* 0x0000000000007941 */ /* 0x000fea0003800000 */
.L_x_1864:
        /* <DEDUP_REMOVED lines=39> */
.L_x_1867:
[----:B------:R-:W-:Y:S05]  /*2f70*/  BSYNC B0 ;  /* 0x0000000000007941 */ /* 0x000fea0003800000 */
.L_x_1866:
        /* <DEDUP_REMOVED lines=39> */
.L_x_1869:
[----:B------:R-:W-:Y:S05]  /*31f0*/  BSYNC B0 ;  /* 0x0000000000007941 */ /* 0x000fea0003800000 */
.L_x_1868:
        /* <DEDUP_REMOVED lines=38> */
.L_x_1871:
[----:B------:R-:W-:Y:S05]  /*3460*/  BSYNC B0 ;  /* 0x0000000000007941 */ /* 0x000fea0003800000 */
.L_x_1870:
        /* <DEDUP_REMOVED lines=11> */
[----:B------:R-:W1:Y:S02]  /*3520*/  MUFU.EX2 R19, R43 ;  /* 0x0000002b00137308 */ /* 0x000e640000000800 */
[C---:B-1----:R-:W-:Y:S01]  /*3530*/  FADD.FTZ.RZ R6, R19.reuse, 1 ;  /* 0x3f80000013067421 */ /* 0x042fe2000001c000 */
[----:B------:R-:W-:-:S04]  /*3540*/  ISETP.GE.U32.AND P3, PT, R19, 0x7f800000, PT ;  /* 0x7f8000001300780c */ /* 0x000fc80003f66070 */
[----:B------:R-:W-:-:S04]  /*3550*/  IADD3 R6, R6, -0x3f400000, RZ ;  /* 0xc0c0000006067810 */ /* 0x000fc80007ffe0ff */
[----:B------:R-:W-:-:S04]  /*3560*/  LOP3.LUT R6, R6, 0xff800000, RZ, 0xc0, !PT ;  /* 0xff80000006067812 */ /* 0x000fc800078ec0ff */
[----:B------:R-:W-:Y:S02]  /*3570*/  IADD3 R18, -R6, 0x40800000, RZ ;  /* 0x4080000006127810 */ /* 0x000fe40007ffe1ff */
[-C--:B0-----:R-:W-:Y:S02]  /*3580*/  IADD3 R17, R19, -R6.reuse, RZ ;  /* 0x8000000613117210 */ /* 0x081fe40007ffe0ff */
        /* <DEDUP_REMOVED lines=21> */
.L_x_1873:
[----:B------:R-:W-:Y:S05]  /*36e0*/  BSYNC B0 ;  /* 0x0000000000007941 */ /* 0x000fea0003800000 */
.L_x_1872:
        /* <DEDUP_REMOVED lines=15> */
[----:B0-----:R-:W-:Y:S02]  /*37e0*/  IADD3 R17, -R5, 0x40800000, RZ ;  /* 0x4080000005117810 */ /* 0x001fe40007ffe1ff */
        /* <DEDUP_REMOVED lines=22> */
.L_x_1875:
[----:B------:R-:W-:Y:S05]  /*3950*/  BSYNC B0 ;  /* 0x0000000000007941 */ /* 0x000fea0003800000 */
.L_x_1874:
        /* <DEDUP_REMOVED lines=11> */
[----:B0-----:R-:W0:Y:S02]  /*3a10*/  MUFU.EX2 R17, R41 ;  /* 0x0000002900117308 */ /* 0x001e240000000800 */
        /* <DEDUP_REMOVED lines=27> */
.L_x_1877:
[----:B------:R-:W-:Y:S05]  /*3bd0*/  BSYNC B0 ;  /* 0x0000000000007941 */ /* 0x000fea0003800000 */
.L_x_1876:
        /* <DEDUP_REMOVED lines=37> */
.L_x_1879:
[----:B------:R-:W-:Y:S05]  /*3e30*/  BSYNC B0 ;  /* 0x0000000000007941 */ /* 0x000fea0003800000 */
.L_x_1878:
[----:B------:R-:W-:Y:S04]  /*3e40*/  BSSY B0, `(.L_x_1880) ;  /* 0x0000021000007945 */ /* 0x000fe80003800000 */
[----:B------:R-:W-:Y:S05]  /*3e50*/  @P6 BRA `(.L_x_1881) ;  /* 0x00000000007c6947 */ /* 0x000fea0003800000 */
        /* <DEDUP_REMOVED lines=31> */
.L_x_1881:
[----:B------:R-:W-:Y:S05]  /*4050*/  BSYNC B0 ;  /* 0x0000000000007941 */ /* 0x000fea0003800000 */
.L_x_1880:
        /* <DEDUP_REMOVED lines=33> */
.L_x_1883:
[----:B------:R-:W-:Y:S05]  /*4270*/  BSYNC B0 ;  /* 0x0000000000007941 */ /* 0x000fea0003800000 */
.L_x_1882:
        /* <DEDUP_REMOVED lines=33> */
.L_x_1885:
[----:B------:R-:W-:Y:S05]  /*4490*/  BSYNC B0 ;  /* 0x0000000000007941 */ /* 0x000fea0003800000 */
.L_x_1884:
        /* <DEDUP_REMOVED lines=33> */
.L_x_1887:
[----:B------:R-:W-:Y:S05]  /*46b0*/  BSYNC B0 ;  /* 0x0000000000007941 */ /* 0x000fea0003800000 */
.L_x_1886:
        /* <DEDUP_REMOVED lines=33> */
.L_x_1889:
[----:B------:R-:W-:Y:S05]  /*48d0*/  BSYNC B0 ;  /* 0x0000000000007941 */ /* 0x000fea0003800000 */
.L_x_1888:
        /* <DEDUP_REMOVED lines=17> */
[----:B0-----:R-:W-:Y:S01]  /*49f0*/  FMUL.FTZ R17, R64, UR6 ;  /* 0x0000000640117c20 */ /* 0x001fe20008410000 */
[----:B------:R-:W-:Y:S06]  /*4a00*/  @!P5 BRA `(.L_x_1890) ;  /* 0x0000009c0078d947 */ /* 0x000fec0003800000 */
[----:B------:R-:W-:Y:S01]  /*4a10*/  USHF.L.U32 UR49, UR56, 0x1, URZ ;  /* 0x0000000138317899 */ /* 0x000fe2000800063f */
[----:B------:R-:W-:Y:S01]  /*4a20*/  IADD3 R0, R3, R0, RZ ;  /* 0x0000000003007210 */ /* 0x000fe20007ffe0ff */
[----:B------:R-:W-:Y:S01]  /*4a30*/  USHF.R.S32.HI UR48, URZ, 0x1f, UR47 ;  /* 0x0000001f3f307899 */ /* 0x000fe2000801142f */
[----:B------:R-:W-:Y:S01]  /*4a40*/  FADD.FTZ R16, R16, R16 ;  /* 0x0000001010107221 */ /* 0x000fe20000010000 */
[----:B------:R-:W-:Y:S01]  /*4a50*/  ULDC.64 UR52, c[0x0][0x230] ;  /* 0x00008c0000347ab9 */ /* 0x000fe20000000a00 */
[----:B------:R-:W-:Y:S01]  /*4a60*/  FADD.FTZ R15, R15, R15 ;  /* 0x0000000f0f0f7221 */ /* 0x000fe20000010000 */
[----:B------:R-:W-:Y:S01]  /*4a70*/  ISETP.GE.AND P0, PT, R0, UR49, PT ;  /* 0x0000003100007c0c */ /* 0x000fe2000bf06270 */
[----:B------:R-:W-:Y:S01]  /*4a80*/  FADD.FTZ R0, R2, R2 ;  /* 0x0000000202007221 */ /* 0x000fe20000010000 */
[----:B------:R-:W-:Y:S01]  /*4a90*/  UIMAD UR7, UR48, UR52, URZ ;  /* 0x00000034300772a4 */ /* 0x000fe2000f8e023f */
[----:B------:R-:W-:Y:S01]  /*4aa0*/  FADD.FTZ R14, R14, R14 ;  /* 0x0000000e0e0e7221 */ /* 0x000fe20000010000 */
[----:B------:R-:W-:Y:S01]  /*4ab0*/  P2R R2, PR, RZ, 0x1 ;  /* 0x00000001ff027803 */ /* 0x000fe20000000000 */
[----:B------:R-:W-:Y:S01]  /*4ac0*/  UIMAD.WIDE.U32 UR28, UR47, UR52, URZ ;  /* 0x000000342f1c72a5 */ /* 0x000fe2000f8e003f */
[----:B------:R-:W-:Y:S01]  /*4ad0*/  FADD.FTZ R13, R13, R13 ;  /* 0x0000000d0d0d7221 */ /* 0x000fe20000010000 */
[----:B------:R-:W-:Y:S01]  /*4ae0*/  UIMAD UR53, UR47, UR53, UR7 ;  /* 0x000000352f3572a4 */ /* 0x000fe2000f8e0207 */
[----:B------:R-:W-:Y:S01]  /*4af0*/  FADD.FTZ R12, R12, R12 ;  /* 0x0000000c0c0c7221 */ /* 0x000fe20000010000 */
[----:B------:R0:W-:Y:S01]  /*4b00*/  STL [R1+0x10], R2 ;  /* 0x0000100201007387 */ /* 0x0001e20000100800 */
        /* <DEDUP_REMOVED lines=9> */
[----:B0-----:R-:W-:Y:S01]  /*4ba0*/  FADD.FTZ R2, R64, R64 ;  /* 0x0000004040027221 */ /* 0x001fe20000010000 */
[----:B------:R-:W-:-:S02]  /*4bb0*/  MOV R37, RZ ;  /* 0x000000ff00257202 */ /* 0x000fc40000000f00 */
[----:B------:R-:W-:Y:S02]  /*4bc0*/  CS2R R34, SRZ ;  /* 0x0000000000227805 */ /* 0x000fe4000001ff00 */
[----:B------:R-:W-:Y:S02]  /*4bd0*/  CS2R R32, SRZ ;  /* 0x0000000000207805 */ /* 0x000fe4000001ff00 */
[----:B------:R-:W-:Y:S02]  /*4be0*/  MOV R30, RZ ;  /* 0x000000ff001e7202 */ /* 0x000fe40000000f00 */
[----:B------:R-:W-:Y:S02]  /*4bf0*/  CS2R R28, SRZ ;  /* 0x00000000001c7805 */ /* 0x000fe4000001ff00 */
[----:B------:R-:W-:Y:S02]  /*4c00*/  MOV R27, RZ ;  /* 0x000000ff001b7202 */ /* 0x000fe40000000f00 */
[----:B------:R-:W-:-:S02]  /*4c10*/  CS2R R24, SRZ ;  /* 0x0000000000187805 */ /* 0x000fc4000001ff00 */
[----:B------:R-:W-:Y:S02]  /*4c20*/  CS2R R22, SRZ ;  /* 0x0000000000167805 */ /* 0x000fe4000001ff00 */
[----:B------:R-:W-:Y:S02]  /*4c30*/  CS2R R20, SRZ ;  /* 0x0000000000147805 */ /* 0x000fe4000001ff00 */
[----:B------:R-:W-:Y:S01]  /*4c40*/  MOV R19, RZ ;  /* 0x000000ff00137202 */ /* 0x000fe20000000f00 */
[----:B------:R-:W-:Y:S01]  /*4c50*/  UMOV UR7, URZ ;  /* 0x0000003f00077c82 */ /* 0x000fe20008000000 */
[----:B------:R-:W-:Y:S01]  /*4c60*/  UMOV UR8, URZ ;  /* 0x0000003f00087c82 */ /* 0x000fe20008000000 */
[----:B------:R-:W-:Y:S01]  /*4c70*/  UMOV UR9, URZ ;  /* 0x0000003f00097c82 */ /* 0x000fe20008000000 */
[----:B------:R-:W-:Y:S01]  /*4c80*/  ULDC UR50, c[0x0][0x224] ;  /* 0x0000890000327ab9 */ /* 0x000fe20000000800 */
[----:B------:R-:W-:Y:S01]  /*4c90*/  ULDC UR51, c[0x0][0x21c] ;  /* 0x0000870000337ab9 */ /* 0x000fe20000000800 */
[----:B------:R-:W-:Y:S01]  /*4ca0*/  ULDC UR52, c[0x0][0x218] ;  /* 0x0000860000347ab9 */ /* 0x000fe20000000800 */
        /* <DEDUP_REMOVED lines=8> */
.L_x_1985:
        /* <DEDUP_REMOVED lines=206> */
[----:B------:R-:W-:Y:S01]  /*5a10*/  IADD3 R105, R102, 0x80, RZ ;  /* 0x0000008066697810 */ /* 0x000fe20007ffe0ff */
        /* <DEDUP_REMOVED lines=15> */
[----:B------:R-:W-:Y:S02]  /*5b10*/  LEA.HI.SX32 R118, R107, R102, 0x1b ;  /* 0x000000666b767211 */ /* 0x000fe400078fdaff */
[----:B------:R-:W-:-:S03]  /*5b20*/  LEA R112, R112, R81, 0x1 ;  /* 0x0000005170707211 */ /* 0x000fc600078e08ff */
[----:B------:R0:W-:Y:S01]  /*5b30*/  MUFU.COS R136, R103 ;  /* 0x0000006700887308 */ /* 0x0001e20000000000 */
[----:B------:R-:W-:Y:S02]  /*5b40*/  LEA R63, R110, R81, 0x1 ;  /* 0x000000516e3f7211 */ /* 0x000fe400078e08ff */
[----:B------:R-:W-:Y:S01]  /*5b50*/  R2UR UR54, R60 ;  /* 0x000000003c3672ca */ /* 0x000fe200000e0000 */
[----:B----4-:R-:W-:Y:S01]  /*5b60*/  STS.U16 [R108], R99 ;  /* 0x000000636c007388 */ /* 0x010fe20000000400 */
[-C--:B------:R-:W-:Y:S01]  /*5b70*/  LEA.HI.SX32 R120, R109, R102.reuse, 0x1b ;  /* 0x000000666d787211 */ /* 0x080fe200078fdaff */
[----:B------:R-:W-:Y:S01]  /*5b80*/  ULDC.64 UR44, c[0x0][0x268] ;  /* 0x00009a00002c7ab9 */ /* 0x000fe20000000a00 */
[----:B------:R-:W-:Y:S01]  /*5b90*/  SEL R62, R62, R101, !P1 ;  /* 0x000000653e3e7207 */ /* 0x000fe20004800000 */
[----:B0-----:R-:W-:Y:S01]  /*5ba0*/  FMUL.FTZ R103, R36, UR55 ;  /* 0x0000003724677c20 */ /* 0x001fe20008410000 */
[-C--:B------:R-:W-:Y:S02]  /*5bb0*/  LEA.HI.SX32 R122, R111, R102.reuse, 0x1b ;  /* 0x000000666f7a7211 */ /* 0x080fe400078fdaff */
[----:B------:R-:W-:Y:S01]  /*5bc0*/  LEA R101, R114, R81, 0x1 ;  /* 0x0000005172657211 */ /* 0x000fe200078e08ff */
[----:B------:R-:W-:Y:S01]  /*5bd0*/  FMUL.RZ R107, R103, 0.15915493667125701904 ;  /* 0x3e22f983676b7820 */ /* 0x000fe2000040c000 */
[----:B------:R-:W-:Y:S01]  /*5be0*/  IADD3 R115, R102, 0x120, RZ ;  /* 0x0000012066737810 */ /* 0x000fe20007ffe0ff */
[----:B------:R-:W-:Y:S01]  /*5bf0*/  MUFU.COS R134, R105 ;  /* 0x0000006900867308 */ /* 0x000fe20000000000 */
[----:B------:R-:W-:-:S02]  /*5c00*/  LEA.HI.SX32 R124, R113, R102, 0x1b ;  /* 0x00000066717c7211 */ /* 0x000fc400078fdaff */
[-C--:B------:R-:W-:Y:S02]  /*5c10*/  LEA.HI.SX32 R170, R133, R102.reuse, 0x1b ;  /* 0x0000006685aa7211 */ /* 0x080fe400078fdaff */
[-C--:B------:R-:W-:Y:S01]  /*5c20*/  LEA R116, R116, R81.reuse, 0x1 ;  /* 0x0000005174747211 */ /* 0x080fe200078e08ff */
[----:B------:R0:W-:Y:S01]  /*5c30*/  STS.U16 [R63+0x40], R98 ;  /* 0x000040623f007388 */ /* 0x0001e20000000400 */
[----:B------:R-:W-:Y:S01]  /*5c40*/  IADD3 R117, R102, 0x140, RZ ;  /* 0x0000014066757810 */ /* 0x000fe20007ffe0ff */
[----:B------:R1:W-:Y:S01]  /*5c50*/  MUFU.SIN R133, R105 ;  /* 0x0000006900857308 */ /* 0x0003e20000000400 */
[-C--:B------:R-:W-:Y:S01]  /*5c60*/  LEA R103, R118, R81.reuse, 0x1 ;  /* 0x0000005176677211 */ /* 0x080fe200078e08ff */
[----:B------:R3:W-:Y:S01]  /*5c70*/  STS.U16 [R112+0x80], R91 ;  /* 0x0000805b70007388 */ /* 0x0007e20000000400 */
[----:B------:R-:W-:Y:S02]  /*5c80*/  IADD3 R119, R102, 0x160, RZ ;  /* 0x0000016066777810 */ /* 0x000fe40007ffe0ff */
[----:B------:R-:W-:Y:S01]  /*5c90*/  LEA R122, R122, R81, 0x1 ;  /* 0x000000517a7a7211 */ /* 0x000fe200078e08ff */
[----:B------:R-:W-:Y:S01]  /*5ca0*/  STS.U16 [R101+0xc0], R94 ;  /* 0x0000c05e65007388 */ /* 0x000fe20000000400 */
[----:B------:R-:W-:-:S02]  /*5cb0*/  LEA.HI.SX32 R128, R115, R102, 0x1b ;  /* 0x0000006673807211 */ /* 0x000fc400078fdaff */
[-C--:B-1----:R-:W-:Y:S01]  /*5cc0*/  LEA R105, R120, R81.reuse, 0x1 ;  /* 0x0000005178697211 */ /* 0x082fe200078e08ff */
[----:B------:R-:W-:Y:S01]  /*5cd0*/  STS.U16 [R116+0x100], R93 ;  /* 0x0001005d74007388 */ /* 0x000fe20000000400 */
[-C--:B0-----:R-:W-:Y:S01]  /*5ce0*/  LEA R63, R124, R81.reuse, 0x1 ;  /* 0x000000517c3f7211 */ /* 0x081fe200078e08ff */
[----:B------:R-:W-:Y:S01]  /*5cf0*/  FMUL.FTZ R60, R26, UR55 ;  /* 0x000000371a3c7c20 */ /* 0x000fe20008410000 */
[-C--:B------:R-:W-:Y:S01]  /*5d00*/  LEA.HI.SX32 R130, R117, R102.reuse, 0x1b ;  /* 0x0000006675827211 */ /* 0x080fe200078fdaff */
[----:B------:R-:W-:Y:S01]  /*5d10*/  STS.U16 [R103+0x140], R92 ;  /* 0x0001405c67007388 */ /* 0x000fe20000000400 */
[----:B------:R-:W-:Y:S02]  /*5d20*/  LEA.HI.SX32 R158, R119, R102, 0x1b ;  /* 0x00000066779e7211 */ /* 0x000fe400078fdaff */
        /* <DEDUP_REMOVED lines=28> */
[-C--:B------:R-:W-:Y:S01]  /*5ef0*/  LEA R63, R166, R81.reuse, 0x1 ;  /* 0x00000051a63f7211 */ /* 0x080fe200078e08ff */
[----:B------:R-:W-:Y:S01]  /*5f00*/  STS.U16 [R160+0x300], R77 ;  /* 0x0003004da0007388 */ /* 0x000fe20000000400 */
[----:B------:R-:W-:Y:S01]  /*5f10*/  LEA R89, R168, R81, 0x1 ;  /* 0x00000051a8597211 */ /* 0x000fe200078e08ff */
[----:B0-----:R-:W-:Y:S01]  /*5f20*/  FMUL.FTZ R156, R60, R156 ;  /* 0x0000009c3c9c7220 */ /* 0x001fe20000410000 */
[----:B------:R-:W-:Y:S01]  /*5f30*/  IADD3 R157, R102, 0x260, RZ ;  /* 0x00000260669d7810 */ /* 0x000fe20007ffe0ff */
[----:B------:R-:W-:Y:S02]  /*5f40*/  STS.U16 [R79+0x340], R72 ;  /* 0x000340484f007388 */ /* 0x000fe40000000400 */
[----:B------:R0:W-:Y:S01]  /*5f50*/  MUFU.COS R150, R100 ;  /* 0x0000006400967308 */ /* 0x0001e20000000000 */
[----:B------:R-:W-:Y:S01]  /*5f60*/  FMUL.FTZ R155, R60, R155 ;  /* 0x0000009b3c9b7220 */ /* 0x000fe20000410000 */
[C---:B------:R-:W-:Y:S01]  /*5f70*/  IADD3 R159, R102.reuse, 0x280, RZ ;  /* 0x00000280669f7810 */ /* 0x040fe20007ffe0ff */
[----:B------:R-:W-:Y:S01]  /*5f80*/  STS.U16 [R93+0x380], R70 ;  /* 0x000380465d007388 */ /* 0x000fe20000000400 */
[----:B------:R-:W-:Y:S01]  /*5f90*/  FMUL.FTZ R60, R71, R50 ;  /* 0x00000032473c7220 */ /* 0x000fe20000410000 */
[----:B------:R-:W-:Y:S01]  /*5fa0*/  IADD3 R161, R102, 0x2a0, RZ ;  /* 0x000002a066a17810 */ /* 0x000fe20007ffe0ff */
[----:B0-----:R-:W-:-:S02]  /*5fb0*/  FMUL.FTZ R100, R42, UR55 ;  /* 0x000000372a647c20 */ /* 0x001fc40008410000 */
[----:B------:R-:W-:Y:S01]  /*5fc0*/  MUFU.SIN R145, R104 ;  /* 0x0000006800917308 */ /* 0x000fe20000000400 */
[----:B------:R-:W-:Y:S01]  /*5fd0*/  STS.U16 [R63+0x3c0], R78 ;  /* 0x0003c04e3f007388 */ /* 0x000fe20000000400 */
[C---:B------:R-:W-:Y:S02]  /*5fe0*/  IADD3 R163, R102.reuse, 0x2c0, RZ ;  /* 0x000002c066a37810 */ /* 0x040fe40007ffe0ff */
[C---:B------:R-:W-:Y:S01]  /*5ff0*/  IADD3 R165, R102.reuse, 0x2e0, RZ ;  /* 0x000002e066a57810 */ /* 0x040fe20007ffe0ff */
[----:B------:R0:W-:Y:S01]  /*6000*/  STS.U16 [R89+0x400], R66 ;  /* 0x0004004259007388 */ /* 0x0001e20000000400 */
[-C--:B------:R-:W-:Y:S02]  /*6010*/  LEA.HI.SX32 R174, R157, R102.reuse, 0x1b ;  /* 0x000000669dae7211 */ /* 0x080fe400078fdaff */
[----:B------:R1:W-:Y:S01]  /*6020*/  MUFU.COS R146, R104 ;  /* 0x0000006800927308 */ /* 0x0003e20000000000 */
[----:B------:R-:W-:Y:S02]  /*6030*/  IADD3 R167, R102, 0x300, RZ ;  /* 0x0000030066a77810 */ /* 0x000fe40007ffe0ff */
[----:B------:R-:W-:-:S02]  /*6040*/  LEA.HI.SX32 R176, R159, R102, 0x1b ;  /* 0x000000669fb07211 */ /* 0x000fc400078fdaff */
[----:B------:R-:W-:Y:S01]  /*6050*/  IADD3 R169, R102, 0x320, RZ ;  /* 0x0000032066a97810 */ /* 0x000fe20007ffe0ff */
[----:B0-----:R-:W-:Y:S01]  /*6060*/  FMUL.FTZ R66, R71, R47 ;  /* 0x0000002f47427220 */ /* 0x001fe20000410000 */
[----:B-1----:R-:W-:Y:S01]  /*6070*/  FMUL.RZ R104, R100, 0.15915493667125701904 ;  /* 0x3e22f98364687820 */ /* 0x002fe2000040c000 */
[----:B------:R-:W-:Y:S01]  /*6080*/  FMUL.FTZ R100, R41, UR55 ;  /* 0x0000003729647c20 */ /* 0x000fe20008410000 */
[-C--:B------:R-:W-:Y:S01]  /*6090*/  LEA.HI.SX32 R178, R161, R102.reuse, 0x1b ;  /* 0x00000066a1b27211 */ /* 0x080fe200078fdaff */
[----:B------:R-:W0:Y:S01]  /*60a0*/  MUFU.EX2 R60, R60 ;  /* 0x0000003c003c7308 */ /* 0x000e220000000800 */
[----:B------:R-:W-:Y:S01]  /*60b0*/  LEA R170, R170, R81, 0x1 ;  /* 0x00000051aaaa7211 */ /* 0x000fe200078e08ff */
[----:B------:R-:W-:Y:S01]  /*60c0*/  FMUL.RZ R100, R100, 0.15915493667125701904 ;  /* 0x3e22f98364647820 */ /* 0x000fe2000040c000 */
[----:B------:R-:W-:Y:S02]  /*60d0*/  IADD3 R171, R102, 0x340, RZ ;  /* 0x0000034066ab7810 */ /* 0x000fe40007ffe0ff */
[----:B------:R-:W-:-:S02]  /*60e0*/  LEA.HI.SX32 R180, R163, R102, 0x1b ;  /* 0x00000066a3b47211 */ /* 0x000fc400078fdaff */
[-C--:B------:R-:W-:Y:S02]  /*60f0*/  LEA R172, R172, R81.reuse, 0x1 ;  /* 0x00000051acac7211 */ /* 0x080fe400078e08ff */
[----:B------:R-:W-:Y:S02]  /*6100*/  IADD3 R173, R102, 0x360, RZ ;  /* 0x0000036066ad7810 */ /* 0x000fe40007ffe0ff */
[-C--:B------:R-:W-:Y:S02]  /*6110*/  LEA.HI.SX32 R182, R165, R102.reuse, 0x1b ;  /* 0x00000066a5b67211 */ /* 0x080fe400078fdaff */
[----:B------:R-:W-:Y:S01]  /*6120*/  LEA R77, R174, R81, 0x1 ;  /* 0x00000051ae4d7211 */ /* 0x000fe200078e08ff */
[----:B------:R-:W1:Y:S01]  /*6130*/  MUFU.EX2 R66, R66 ;  /* 0x0000004200427308 */ /* 0x000e620000000800 */
[----:B------:R-:W-:Y:S02]  /*6140*/  IADD3 R175, R102, 0x380, RZ ;  /* 0x0000038066af7810 */ /* 0x000fe40007ffe0ff */
[----:B------:R-:W-:-:S02]  /*6150*/  LEA.HI.SX32 R184, R167, R102, 0x1b ;  /* 0x00000066a7b87211 */ /* 0x000fc400078fdaff */
        /* <DEDUP_REMOVED lines=31> */
[----:B------:R2:W-:Y:S01]  /*6350*/  STS.U16 [R69+0x680], R86 ;  /* 0x0006805645007388 */ /* 0x0005e20000000400 */
[----:B------:R-:W-:Y:S01]  /*6360*/  MUFU.SIN R143, R106 ;  /* 0x0000006a008f7308 */ /* 0x000fe20000000400 */
[----:B------:R-:W-:Y:S02]  /*6370*/  LEA R61, R82, R61, 0x5 ;  /* 0x0000003d523d7211 */ /* 0x000fe400078e28ff */
[----:B------:R-:W-:Y:S01]  /*6380*/  STS.U16 [R190+0x6c0], R85 ;  /* 0x0006c055be007388 */ /* 0x000fe20000000400 */
[----:B------:R-:W-:Y:S01]  /*6390*/  FMUL.FTZ R98, R31, UR55 ;  /* 0x000000371f627c20 */ /* 0x000fe20008410000 */
[----:B0-----:R-:W-:-:S02]  /*63a0*/  FMUL.FTZ R126, R60, R126 ;  /* 0x0000007e3c7e7220 */ /* 0x001fc40000410000 */
[----:B------:R-:W-:Y:S01]  /*63b0*/  STS.U16 [R100+0x700], R97 ;  /* 0x0007006164007388 */ /* 0x000fe20000000400 */
[----:B------:R0:W-:Y:S01]  /*63c0*/  MUFU.COS R144, R106 ;  /* 0x0000006a00907308 */ /* 0x0001e20000000000 */
[----:B------:R-:W-:Y:S01]  /*63d0*/  FMUL.FTZ R127, R60, R127 ;  /* 0x0000007f3c7f7220 */ /* 0x000fe20000410000 */
[C---:B-1----:R-:W-:Y:S01]  /*63e0*/  FMUL.FTZ R152, R66.reuse, R152 ;  /* 0x0000009842987220 */ /* 0x042fe20000410000 */
[----:B------:R1:W-:Y:S01]  /*63f0*/  STS.U16 [R63+0x740], R96 ;  /* 0x000740603f007388 */ /* 0x0003e20000000400 */
[----:B------:R-:W-:Y:S01]  /*6400*/  LEA.HI.SX32 R60, R61, R61, 0x1b ;  /* 0x0000003d3d3c7211 */ /* 0x000fe200078fdaff */
[----:B------:R-:W-:Y:S01]  /*6410*/  FMUL.FTZ R151, R66, R151 ;  /* 0x0000009742977220 */ /* 0x000fe20000410000 */
[----:B------:R-:W-:Y:S01]  /*6420*/  FMUL.FTZ R68, R71, R46 ;  /* 0x0000002e47447220 */ /* 0x000fe20000410000 */
[----:B------:R-:W-:Y:S01]  /*6430*/  UIMAD.WIDE.U32 UR56, UR47, UR44, URZ ;  /* 0x0000002c2f3872a5 */ /* 0x000fe2000f8e003f */
[----:B--2---:R-:W2:Y:S01]  /*6440*/  @!P2 LDC R69, c[0x0][0x21c] ;  /* 0x00008700ff45ab82 */ /* 0x004ea20000000800 */
[----:B0-----:R-:W-:-:S02]  /*6450*/  LEA.HI.SX32 R106, R179, R102, 0x1b ;  /* 0x00000066b36a7211 */ /* 0x001fc400078fdaff */
[----:B------:R-:W-:Y:S01]  /*6460*/  LEA.HI.SX32 R102, R181, R102, 0x1b ;  /* 0x00000066b5667211 */ /* 0x000fe200078fdaff */
[----:B-1----:R-:W-:Y:S01]  /*6470*/  FMUL.FTZ R63, R71, R44 ;  /* 0x0000002c473f7220 */ /* 0x002fe20000410000 */
[-C--:B------:R-:W-:Y:S01]  /*6480*/  LEA R106, R106, R81.reuse, 0x1 ;  /* 0x000000516a6a7211 */ /* 0x080fe200078e08ff */
[----:B------:R-:W-:Y:S01]  /*6490*/  FMUL.RZ R98, R98, 0.15915493667125701904 ;  /* 0x3e22f98362627820 */ /* 0x000fe2000040c000 */
[-C--:B------:R-:W-:Y:S01]  /*64a0*/  LEA R67, R102, R81.reuse, 0x1 ;  /* 0x0000005166437211 */ /* 0x080fe200078e08ff */
[----:B------:R0:W-:Y:S02]  /*64b0*/  MUFU.EX2 R66, R63 ;  /* 0x0000003f00427308 */ /* 0x0001e40000000800 */
[----:B------:R-:W-:Y:S04]  /*64c0*/  STS.U16 [R106+0x780], R95 ;  /* 0x0007805f6a007388 */ /* 0x000fe80000000400 */
[----:B------:R-:W-:Y:S01]  /*64d0*/  STS.U16 [R67+0x7c0], R64 ;  /* 0x0007c04043007388 */ /* 0x000fe20000000400 */
[----:B0-----:R-:W-:Y:S01]  /*64e0*/  LEA R63, R60, R81, 0x1 ;  /* 0x000000513c3f7211 */ /* 0x001fe200078e08ff */
[----:B------:R-:W-:Y:S01]  /*64f0*/  MUFU.SIN R129, R98 ;  /* 0x0000006200817308 */ /* 0x000fe20000000400 */
[----:B------:R-:W-:-:S03]  /*6500*/  NOP ;  /* 0x0000000000007918 */ /* 0x000fc60000000000 */
[----:B------:R-:W0:Y:S04]  /*6510*/  LDS.U16 R97, [R63+0x8] ;  /* 0x000008003f617984 */ /* 0x000e280000000400 */
[----:B------:R1:W-:Y:S01]  /*6520*/  MUFU.COS R130, R98 ;  /* 0x0000006200827308 */ /* 0x0003e20000000000 */
[----:B------:R-:W3:Y:S04]  /*6530*/  LDS.U16 R96, [R63+0xc] ;  /* 0x00000c003f607984 */ /* 0x000ee80000000400 */
[----:B------:R-:W-:Y:S04]  /*6540*/  LDS.U16 R95, [R63+0xe] ;  /* 0x00000e003f5f7984 */ /* 0x000fe80000000400 */
[----:B-1----:R-:W1:Y:S04]  /*6550*/  LDS.U16 R98, [R63+0xa] ;  /* 0x00000a003f627984 */ /* 0x002e680000000400 */
[----:B------:R-:W-:Y:S04]  /*6560*/  LDS.U16 R93, [R63+0x10] ;  /* 0x000010003f5d7984 */ /* 0x000fe80000000400 */
[----:B------:R-:W4:Y:S04]  /*6570*/  LDS.U16 R94, [R63+0x12] ;  /* 0x000012003f5e7984 */ /* 0x000f280000000400 */
[----:B------:R-:W2:Y:S04]  /*6580*/  LDS.U16 R92, [R63+0x14] ;  /* 0x000014003f5c7984 */ /* 0x000ea80000000400 */
[----:B------:R-:W2:Y:S01]  /*6590*/  LDS.U16 R91, [R63+0x16] ;  /* 0x000016003f5b7984 */ /* 0x000ea20000000400 */
[----:B------:R-:W-:-:S03]  /*65a0*/  FMUL.FTZ R61, R71, R41 ;  /* 0x00000029473d7220 */ /* 0x000fc60000410000 */
[----:B------:R-:W-:Y:S01]  /*65b0*/  LDS.U16 R89, [R63+0x18] ;  /* 0x000018003f597984 */ /* 0x000fe20000000400 */
[----:B------:R-:W1:Y:S03]  /*65c0*/  MUFU.EX2 R72, R61 ;  /* 0x0000003d00487308 */ /* 0x000e660000000800 */
[----:B------:R-:W2:Y:S01]  /*65d0*/  LDS.U16 R90, [R63+0x1a] ;  /* 0x00001a003f5a7984 */ /* 0x000ea20000000400 */
[----:B0-----:R-:W-:-:S04]  /*65e0*/  HADD2.F32 R97, -RZ, R97.H0_H0 ;  /* 0x20000061ff617230 */ /* 0x001fc80000004100 */
[----:B------:R-:W0:Y:S01]  /*65f0*/  MUFU.EX2 R68, R68 ;  /* 0x0000004400447308 */ /* 0x000e220000000800 */
[----:B------:R-:W-:Y:S01]  /*6600*/  UIMAD UR44, UR48, UR44, URZ ;  /* 0x0000002c302c72a4 */ /* 0x000fe2000f8e023f */
[----:B------:R-:W-:Y:S01]  /*6610*/  FMUL.FTZ R65, R71, R45 ;  /* 0x0000002d47417220 */ /* 0x000fe20000410000 */
[----:B---3--:R-:W-:Y:S02]  /*6620*/  HADD2.F32 R96, -RZ, R96.H0_H0 ;  /* 0x20000060ff607230 */ /* 0x008fe40000004100 */
[-C--:B------:R-:W-:Y:S01]  /*6630*/  FMUL.FTZ R194, R97, R48.reuse ;  /* 0x0000003061c27220 */ /* 0x080fe20000410000 */
[C---:B------:R-:W-:Y:S01]  /*6640*/  FMUL.FTZ R70, R71.reuse, R48 ;  /* 0x0000003047467220 */ /* 0x040fe20000410000 */
[----:B------:R-:W-:Y:S01]  /*6650*/  FMUL.FTZ R64, R71, R43 ;  /* 0x0000002b47407220 */ /* 0x000fe20000410000 */
[----:B------:R-:W-:Y:S01]  /*6660*/  LEA R62, R62, R81, 0x3 ;  /* 0x000000513e3e7211 */ /* 0x000fe200078e18ff */
[----:B------:R-:W-:Y:S01]  /*6670*/  LDS.U16 R103, [R63] ;  /* 0x000000003f677984 */ /* 0x000fe20000000400 */
[----:B-1----:R-:W-:-:S02]  /*6680*/  HADD2.F32 R98, -RZ, R98.H0_H0 ;  /* 0x20000062ff627230 */ /* 0x002fc40000004100 */
[C---:B------:R-:W-:Y:S01]  /*6690*/  FMUL.FTZ R140, R72.reuse, R140 ;  /* 0x0000008c488c7220 */ /* 0x040fe20000410000 */
[----:B------:R-:W-:Y:S01]  /*66a0*/  FMUL.FTZ R139, R72, R139 ;  /* 0x0000008b488b7220 */ /* 0x000fe20000410000 */
[----:B------:R-:W-:Y:S01]  /*66b0*/  HADD2.F32 R72, -RZ, R59.H0_H0 ;  /* 0x2000003bff487230 */ /* 0x000fe20000004100 */
[----:B------:R-:W1:Y:S01]  /*66c0*/  LDS.U16 R104, [R63+0x2] ;  /* 0x000002003f687984 */ /* 0x000e620000000400 */
[----:B------:R-:W-:Y:S01]  /*66d0*/  FMUL.FTZ R193, R98, R48 ;  /* 0x0000003062c17220 */ /* 0x000fe20000410000 */
[----:B------:R-:W-:Y:S02]  /*66e0*/  HADD2.F32 R95, -RZ, R95.H0_H0 ;  /* 0x2000005fff5f7230 */ /* 0x000fe40000004100 */
[C---:B------:R-:W-:Y:S01]  /*66f0*/  FMUL.FTZ R194, R72.reuse, R194 ;  /* 0x000000c248c27220 */ /* 0x040fe20000410000 */
[----:B------:R-:W-:Y:S01]  /*6700*/  FMUL.FTZ R193, R72, R193 ;  /* 0x000000c148c17220 */ /* 0x000fe20000410000 */
[----:B------:R-:W-:Y:S02]  /*6710*/  HADD2.F32 R72, -RZ, R58.H0_H0 ;  /* 0x2000003aff487230 */ /* 0x000fe40000004100 */
[-C--:B------:R-:W-:Y:S01]  /*6720*/  FMUL.FTZ R195, R96, R47.reuse ;  /* 0x0000002f60c37220 */ /* 0x080fe20000410000 */
[----:B------:R-:W-:Y:S01]  /*6730*/  FMUL.FTZ R196, R95, R47 ;  /* 0x0000002f5fc47220 */ /* 0x000fe20000410000 */
[----:B----4-:R-:W-:Y:S01]  /*6740*/  HADD2.F32 R94, -RZ, R94.H0_H0 ;  /* 0x2000005eff5e7230 */ /* 0x010fe20000004100 */
[----:B------:R-:W3:Y:S01]  /*6750*/  LDS.U16 R101, [R63+0x4] ;  /* 0x000004003f657984 */ /* 0x000ee20000000400 */
[----:B------:R-:W-:-:S02]  /*6760*/  HADD2.F32 R93, -RZ, R93.H0_H0 ;  /* 0x2000005dff5d7230 */ /* 0x000fc40000004100 */
[C---:B------:R-:W-:Y:S01]  /*6770*/  FMUL.FTZ R195, R72.reuse, R195 ;  /* 0x000000c348c37220 */ /* 0x040fe20000410000 */
[----:B------:R-:W-:Y:S01]  /*6780*/  FMUL.FTZ R196, R72, R196 ;  /* 0x000000c448c47220 */ /* 0x000fe20000410000 */
[----:B------:R-:W-:Y:S02]  /*6790*/  HADD2.F32 R72, -RZ, R57.H0_H0 ;  /* 0x20000039ff487230 */ /* 0x000fe40000004100 */
[-C--:B------:R-:W-:Y:S01]  /*67a0*/  FMUL.FTZ R197, R94, R46.reuse ;  /* 0x0000002e5ec57220 */ /* 0x080fe20000410000 */
[----:B------:R-:W-:Y:S01]  /*67b0*/  FMUL.FTZ R198, R93, R46 ;  /* 0x0000002e5dc67220 */ /* 0x000fe20000410000 */
[----:B--2---:R-:W-:Y:S01]  /*67c0*/  HADD2.F32 R92, -RZ, R92.H0_H0 ;  /* 0x2000005cff5c7230 */ /* 0x004fe20000004100 */
[----:B------:R-:W2:Y:S01]  /*67d0*/  LDS.U16 R100, [R63+0x6] ;  /* 0x000006003f647984 */ /* 0x000ea20000000400 */
[----:B------:R-:W-:Y:S02]  /*67e0*/  HADD2.F32 R91, -RZ, R91.H0_H0 ;  /* 0x2000005bff5b7230 */ /* 0x000fe40000004100 */
[C---:B------:R-:W-:Y:S01]  /*67f0*/  FMUL.FTZ R197, R72.reuse, R197 ;  /* 0x000000c548c57220 */ /* 0x040fe20000410000 */
[----:B------:R-:W-:Y:S01]  /*6800*/  FMUL.FTZ R198, R72, R198 ;  /* 0x000000c648c67220 */ /* 0x000fe20000410000 */
[----:B------:R-:W-:-:S02]  /*6810*/  HADD2.F32 R72, -RZ, R56.H0_H0 ;  /* 0x20000038ff487230 */ /* 0x000fc40000004100 */
[-C--:B------:R-:W-:Y:S01]  /*6820*/  FMUL.FTZ R199, R92, R45.reuse ;  /* 0x0000002d5cc77220 */ /* 0x080fe20000410000 */
[----:B------:R-:W-:Y:S01]  /*6830*/  FMUL.FTZ R200, R91, R45 ;  /* 0x0000002d5bc87220 */ /* 0x000fe20000410000 */
[----:B------:R-:W-:Y:S01]  /*6840*/  HADD2.F32 R90, -RZ, R90.H0_H0 ;  /* 0x2000005aff5a7230 */ /* 0x000fe20000004100 */
[----:B------:R-:W4:Y:S01]  /*6850*/  LDS.U16 R88, [R63+0x1c] ;  /* 0x00001c003f587984 */ /* 0x000f220000000400 */
[----:B------:R-:W-:Y:S02]  /*6860*/  HADD2.F32 R89, -RZ, R89.H0_H0 ;  /* 0x20000059ff597230 */ /* 0x000fe40000004100 */
[C---:B------:R-:W-:Y:S01]  /*6870*/  FMUL.FTZ R199, R72.reuse, R199 ;  /* 0x000000c748c77220 */ /* 0x040fe20000410000 */
[----:B------:R-:W-:Y:S01]  /*6880*/  FMUL.FTZ R200, R72, R200 ;  /* 0x000000c848c87220 */ /* 0x000fe20000410000 */
[----:B------:R-:W-:Y:S02]  /*6890*/  HADD2.F32 R72, -RZ, R55.H0_H0 ;  /* 0x20000037ff487230 */ /* 0x000fe40000004100 */
[-C--:B------:R-:W-:Y:S01]  /*68a0*/  FMUL.FTZ R201, R90, R44.reuse ;  /* 0x0000002c5ac97220 */ /* 0x080fe20000410000 */
[----:B------:R-:W-:Y:S01]  /*68b0*/  FMUL.FTZ R202, R89, R44 ;  /* 0x0000002c59ca7220 */ /* 0x000fe20000410000 */
[----:B------:R-:W4:Y:S02]  /*68c0*/  LDS.U16 R124, [R63+0x1e] ;  /* 0x00001e003f7c7984 */ /* 0x000f240000000400 */
[C---:B------:R-:W-:Y:S01]  /*68d0*/  FMUL.FTZ R201, R72.reuse, R201 ;  /* 0x000000c948c97220 */ /* 0x040fe20000410000 */
[----:B------:R-:W-:Y:S01]  /*68e0*/  FMUL.FTZ R202, R72, R202 ;  /* 0x000000ca48ca7220 */ /* 0x000fe20000410000 */
[----:B------:R-:W-:Y:S04]  /*68f0*/  LDS.U16 R122, [R63+0x20] ;  /* 0x000020003f7a7984 */ /* 0x000fe80000000400 */
[----:B------:R-:W4:Y:S01]  /*6900*/  LDL R72, [R1] ;  /* 0x0000000001487983 */ /* 0x000f220000100800 */
[----:B------:R-:W-:-:S03]  /*6910*/  UIMAD UR59, UR47, UR45, UR44 ;  /* 0x0000002d2f3b72a4 */ /* 0x000fc6000f8e022c */
[----:B------:R-:W-:Y:S01]  /*6920*/  ULDC.64 UR44, c[0x0][0x270] ;  /* 0x00009c00002c7ab9 */ /* 0x000fe20000000a00 */
[----:B------:R-:W-:Y:S01]  /*6930*/  UIADD3 UR57, UR57, UR59, URZ ;  /* 0x0000003b39397290 */ /* 0x000fe2000fffe03f */
[----:B------:R-:W4:Y:S01]  /*6940*/  LDS.U16 R123, [R63+0x22] ;  /* 0x000022003f7b7984 */ /* 0x000f220000000400 */
[----:B------:R-:W-:Y:S02]  /*6950*/  UIMAD UR58, UR58, UR44, URZ ;  /* 0x0000002c3a3a72a4 */ /* 0x000fe4000f8e023f */
[----:B------:R-:W-:Y:S01]  /*6960*/  UIMAD.WIDE.U32 UR56, UR7, UR44, UR56 ;  /* 0x0000002c073872a5 */ /* 0x000fe2000f8e0038 */
[----:B------:R-:W-:Y:S01]  /*6970*/  LDS.U16 R120, [R63+0x24] ;  /* 0x000024003f787984 */ /* 0x000fe20000000400 */
[----:B------:R-:W-:Y:S01]  /*6980*/  UIMAD UR58, UR7, UR45, UR58 ;  /* 0x0000002d073a72a4 */ /* 0x000fe2000f8e023a */
[C---:B0-----:R-:W-:Y:S01]  /*6990*/  FMUL.FTZ R150, R68.reuse, R150 ;  /* 0x0000009644967220 */ /* 0x041fe20000410000 */
[----:B------:R-:W-:Y:S01]  /*69a0*/  FMUL.FTZ R149, R68, R149 ;  /* 0x0000009544957220 */ /* 0x000fe20000410000 */
[----:B------:R-:W-:Y:S01]  /*69b0*/  ULDC.64 UR44, c[0x0][0x2e0] ;  /* 0x0000b800002c7ab9 */ /* 0x000fe20000000a00 */
[----:B------:R-:W-:Y:S01]  /*69c0*/  MOV R68, UR10 ;  /* 0x0000000a00447c02 */ /* 0x000fe20008000f00 */
[----:B------:R-:W-:Y:S01]  /*69d0*/  UIADD3 UR58, UR57, UR58, URZ ;  /* 0x0000003a393a7290 */ /* 0x000fe2000fffe03f */
[----:B------:R-:W0:Y:S01]  /*69e0*/  LDS.U16 R121, [R63+0x26] ;  /* 0x000026003f797984 */ /* 0x000e220000000400 */
[----:B------:R-:W-:Y:S01]  /*69f0*/  ULEA UR44, UP0, UR56, UR44, 0x3 ;  /* 0x0000002c382c7291 */ /* 0x000fe2000f80183f */
[----:B------:R-:W1:Y:S01]  /*6a00*/  MUFU.EX2 R65, R65 ;  /* 0x0000004100417308 */ /* 0x000e620000000800 */
[----:B------:R-:W-:Y:S01]  /*6a10*/  @!P2 IADD3 R68, R68, -0x2, RZ ;  /* 0xfffffffe4444a810 */ /* 0x000fe20007ffe0ff */
[----:B------:R-:W0:Y:S01]  /*6a20*/  LDS.U16 R118, [R63+0x28] ;  /* 0x000028003f767984 */ /* 0x000e220000000400 */
[----:B------:R-:W-:-:S03]  /*6a30*/  ULEA.HI.X UR45, UR56, UR45, UR58, 0x3, UP0 ;  /* 0x0000002d382d7291 */ /* 0x000fc600080f1c3a */
[----:B------:R-:W0:Y:S02]  /*6a40*/  LDS.U16 R119, [R63+0x2a] ;  /* 0x00002a003f777984 */ /* 0x000e240000000400 */
[----:B------:R-:W3:Y:S02]  /*6a50*/  MUFU.EX2 R70, R70 ;  /* 0x0000004600467308 */ /* 0x000ee40000000800 */
[----:B------:R-:W-:Y:S04]  /*6a60*/  LDS.U16 R116, [R63+0x2c] ;  /* 0x00002c003f747984 */ /* 0x000fe80000000400 */
[----:B------:R-:W0:Y:S02]  /*6a70*/  LDS.U16 R117, [R63+0x2e] ;  /* 0x00002e003f757984 */ /* 0x000e240000000400 */
[----:B------:R2:W0:Y:S02]  /*6a80*/  MUFU.EX2 R67, R64 ;  /* 0x0000004000437308 */ /* 0x0004240000000800 */
[----:B------:R-:W4:Y:S04]  /*6a90*/  LDS.U16 R115, [R63+0x30] ;  /* 0x000030003f737984 */ /* 0x000f280000000400 */
[----:B------:R-:W4:Y:S01]  /*6aa0*/  LDS.U16 R114, [R63+0x32] ;  /* 0x000032003f727984 */ /* 0x000f220000000400 */
[----:B--2---:R-:W-:Y:S01]  /*6ab0*/  @!P2 IMAD R64, R68, R69, UR7 ;  /* 0x000000074440ae24 */ /* 0x004fe2000f8e0245 */
[----:B------:R-:W-:-:S02]  /*6ac0*/  MOV R68, UR44 ;  /* 0x0000002c00447c02 */ /* 0x000fc40008000f00 */
[----:B------:R-:W-:Y:S01]  /*6ad0*/  LDS.U16 R112, [R63+0x34] ;  /* 0x000034003f707984 */ /* 0x000fe20000000400 */
[----:B------:R-:W-:-:S03]  /*6ae0*/  MOV R69, UR45 ;  /* 0x0000002d00457c02 */ /* 0x000fc60008000f00 */
[----:B------:R-:W2:Y:S04]  /*6af0*/  LDS.U16 R113, [R63+0x36] ;  /* 0x000036003f717984 */ /* 0x000ea80000000400 */
[----:B------:R-:W-:Y:S04]  /*6b00*/  LDS.U16 R110, [R63+0x38] ;  /* 0x000038003f6e7984 */ /* 0x000fe80000000400 */
[----:B------:R-:W2:Y:S04]  /*6b10*/  LDS.U16 R111, [R63+0x3a] ;  /* 0x00003a003f6f7984 */ /* 0x000ea80000000400 */
[----:B------:R-:W2:Y:S04]  /*6b20*/  LDS.U16 R109, [R63+0x3c] ;  /* 0x00003c003f6d7984 */ /* 0x000ea80000000400 */
[----:B------:R-:W2:Y:S04]  /*6b30*/  LDS.U16 R108, [R63+0x3e] ;  /* 0x00003e003f6c7984 */ /* 0x000ea80000000400 */
[----:B------:R0:W-:Y:S04]  /*6b40*/  STS.64 [R62+0x7780], R126 ;  /* 0x0077807e3e007388 */ /* 0x0001e80000000a00 */
[----:B------:R-:W5:Y:S01]  /*6b50*/  LDG.E.64 R68, desc[UR20][R68.64] ;  /* 0x0000001444447981 */ /* 0x000f62000c1e1b00 */
[C---:B-1----:R-:W-:Y:S01]  /*6b60*/  FMUL.FTZ R148, R65.reuse, R148 ;  /* 0x0000009441947220 */ /* 0x042fe20000410000 */
[----:B------:R-:W-:Y:S01]  /*6b70*/  FMUL.FTZ R147, R65, R147 ;  /* 0x0000009341937220 */ /* 0x000fe20000410000 */
[----:B------:R-:W-:Y:S01]  /*6b80*/  FMUL.FTZ R65, R71, R42 ;  /* 0x0000002a47417220 */ /* 0x000fe20000410000 */
[----:B------:R-:W-:Y:S01]  /*6b90*/  MUFU.SIN R125, R76 ;  /* 0x0000004c007d7308 */ /* 0x000fe20000000400 */
[C---:B---3--:R-:W-:Y:S01]  /*6ba0*/  FMUL.FTZ R154, R70.reuse, R154 ;  /* 0x0000009a469a7220 */ /* 0x048fe20000410000 */
[----:B------:R-:W-:Y:S01]  /*6bb0*/  FMUL.FTZ R153, R70, R153 ;  /* 0x0000009946997220 */ /* 0x000fe20000410000 */
[----:B------:R-:W-:-:S05]  /*6bc0*/  FMUL.FTZ R77, R127, R155 ;  /* 0x0000009b7f4d7220 */ /* 0x000fca0000410000 */
[----:B------:R1:W-:Y:S01]  /*6bd0*/  MUFU.COS R128, R76 ;  /* 0x0000004c00807308 */ /* 0x0003e20000000000 */
[----:B------:R-:W-:-:S07]  /*6be0*/  HFMA2.MMA R60, -RZ, RZ, 1.875, 0 ;  /* 0x3f800000ff3c7435 */ /* 0x000fce00000001ff */
[----:B------:R3:W2:Y:S01]  /*6bf0*/  MUFU.EX2 R70, R65 ;  /* 0x0000004100467308 */ /* 0x0006a20000000800 */
[----:B-1----:R-:W-:-:S04]  /*6c00*/  FMUL.FTZ R76, R126, R155 ;  /* 0x0000009b7e4c7220 */ /* 0x002fc80000410000 */
[-C--:B------:R-:W-:Y:S01]  /*6c10*/  FFMA.FTZ R76, R127, R156.reuse, R76 ;  /* 0x0000009c7f4c7223 */ /* 0x080fe2000001004c */
[----:B---3--:R-:W-:Y:S01]  /*6c20*/  HFMA2.MMA R65, -RZ, RZ, 0, 9.5367431640625e-07 ;  /* 0x00000010ff417435 */ /* 0x008fe200000001ff */
[----:B------:R-:W-:Y:S02]  /*6c30*/  FFMA.FTZ R77, R126, R156, -R77 ;  /* 0x0000009c7e4d7223 */ /* 0x000fe4000001084d */
[C---:B------:R-:W-:Y:S01]  /*6c40*/  FMUL.FTZ R79, R153.reuse, R76 ;  /* 0x0000004c994f7220 */ /* 0x040fe20000410000 */
[----:B------:R-:W-:Y:S02]  /*6c50*/  MOV R61, RZ ;  /* 0x000000ff003d7202 */ /* 0x000fe40000000f00 */
[----:B0-----:R-:W-:Y:S01]  /*6c60*/  CS2R R62, SRZ ;  /* 0x00000000003e7805 */ /* 0x001fe2000001ff00 */
[----:B------:R-:W-:Y:S01]  /*6c70*/  FMUL.FTZ R146, R66, R146 ;  /* 0x0000009242927220 */ /* 0x000fe20000410000 */
[----:B------:R-:W-:Y:S01]  /*6c80*/  FFMA.FTZ R79, R154, R77, -R79 ;  /* 0x0000004d9a4f7223 */ /* 0x000fe2000001084f */
[----:B------:R-:W-:Y:S01]  /*6c90*/  FMUL.FTZ R145, R66, R145 ;  /* 0x0000009142917220 */ /* 0x000fe20000410000 */
[----:B------:R-:W-:Y:S01]  /*6ca0*/  FMUL.FTZ R77, R153, R77 ;  /* 0x0000004d994d7220 */ /* 0x000fe20000410000 */
[----:B------:R-:W-:Y:S01]  /*6cb0*/  @!P2 IMAD.WIDE R64, R64, R65, UR22 ;  /* 0x000000164040ae25 */ /* 0x000fe2000f8e0241 */
[----:B------:R-:W-:Y:S03]  /*6cc0*/  BAR.SYNC.DEFER_BLOCKING 0x0 ;  /* 0x0000000000007b1d */ /* 0x000fe60000010000 */
[C---:B------:R-:W-:Y:S01]  /*6cd0*/  FMUL.FTZ R66, R71.reuse, R36 ;  /* 0x0000002447427220 */ /* 0x040fe20000410000 */
[----:B------:R-:W-:Y:S01]  /*6ce0*/  FFMA.FTZ R77, R154, R76, R77 ;  /* 0x0000004c9a4d7223 */ /* 0x000fe2000001004d */
[C---:B------:R-:W-:Y:S01]  /*6cf0*/  FMUL.FTZ R73, R71.reuse, R40 ;  /* 0x0000002847497220 */ /* 0x040fe20000410000 */
[C---:B------:R-:W-:Y:S01]  /*6d00*/  FMUL.FTZ R74, R71.reuse, R39 ;  /* 0x00000027474a7220 */ /* 0x040fe20000410000 */
[----:B------:R-:W-:Y:S01]  /*6d10*/  FMUL.FTZ R75, R71, R38 ;  /* 0x00000026474b7220 */ /* 0x000fe20000410000 */
[----:B------:R-:W-:Y:S01]  /*6d20*/  MUFU.SIN R131, R107 ;  /* 0x0000006b00837308 */ /* 0x000fe20000000400 */
[C---:B------:R-:W-:Y:S01]  /*6d30*/  FMUL.FTZ R144, R67.reuse, R144 ;  /* 0x0000009043907220 */ /* 0x040fe20000410000 */
[----:B------:R-:W-:-:S06]  /*6d40*/  FMUL.FTZ R143, R67, R143 ;  /* 0x0000008f438f7220 */ /* 0x000fcc0000410000 */
[----:B------:R-:W-:Y:S01]  /*6d50*/  MUFU.COS R132, R107 ;  /* 0x0000006b00847308 */ /* 0x000fe20000000000 */
[----:B------:R0:W5:Y:S07]  /*6d60*/  @!P2 LDG.E.128 R60, desc[UR20][R64.64] ;  /* 0x00000014403ca981 */ /* 0x00016e000c1e1d00 */
[----:B------:R-:W1:Y:S01]  /*6d70*/  MUFU.EX2 R66, R66 ;  /* 0x0000004200427308 */ /* 0x000e620000000800 */
[----:B0-----:R-:W-:Y:S01]  /*6d80*/  FMUL.FTZ R65, R151, R79 ;  /* 0x0000004f97417220 */ /* 0x001fe20000410000 */
[C---:B------:R-:W-:Y:S01]  /*6d90*/  FMUL.FTZ R64, R71.reuse, R31 ;  /* 0x0000001f47407220 */ /* 0x040fe20000410000 */
[----:B------:R-:W-:-:S02]  /*6da0*/  FMUL.FTZ R71, R71, R26 ;  /* 0x0000001a47477220 */ /* 0x000fc40000410000 */
[-C--:B------:R-:W-:Y:S01]  /*6db0*/  FFMA.FTZ R65, R152, R77.reuse, R65 ;  /* 0x0000004d98417223 */ /* 0x080fe20000010041 */
[----:B------:R-:W-:Y:S01]  /*6dc0*/  FMUL.FTZ R77, R151, R77 ;  /* 0x0000004d974d7220 */ /* 0x000fe20000410000 */
[----:B--2---:R-:W-:Y:S02]  /*6dd0*/  FMUL.FTZ R142, R70, R142 ;  /* 0x0000008e468e7220 */ /* 0x004fe40000410000 */
[----:B------:R-:W0:Y:S01]  /*6de0*/  MUFU.EX2 R71, R71 ;  /* 0x0000004700477308 */ /* 0x000e220000000800 */
[----:B------:R-:W-:Y:S01]  /*6df0*/  FFMA.FTZ R77, R152, R79, -R77 ;  /* 0x0000004f984d7223 */ /* 0x000fe2000001084d */
[C---:B------:R-:W-:Y:S01]  /*6e00*/  FMUL.FTZ R67, R149.reuse, R65 ;  /* 0x0000004195437220 */ /* 0x040fe20000410000 */
[----:B------:R-:W-:Y:S02]  /*6e10*/  FMUL.FTZ R141, R70, R141 ;  /* 0x0000008d468d7220 */ /* 0x000fe40000410000 */
[-C--:B------:R-:W-:Y:S01]  /*6e20*/  FMUL.FTZ R70, R149, R77.reuse ;  /* 0x0000004d95467220 */ /* 0x080fe20000410000 */
[----:B------:R-:W-:-:S02]  /*6e30*/  FFMA.FTZ R67, R150, R77, -R67 ;  /* 0x0000004d96437223 */ /* 0x000fc40000010843 */
[----:B------:R-:W2:Y:S01]  /*6e40*/  MUFU.EX2 R64, R64 ;  /* 0x0000004000407308 */ /* 0x000ea20000000800 */
[----:B------:R-:W-:Y:S01]  /*6e50*/  FFMA.FTZ R70, R150, R65, R70 ;  /* 0x0000004196467223 */ /* 0x000fe20000010046 */
[C---:B------:R-:W-:Y:S01]  /*6e60*/  FMUL.FTZ R65, R147.reuse, R67 ;  /* 0x0000004393417220 */ /* 0x040fe20000410000 */
[C---:B-1----:R-:W-:Y:S01]  /*6e70*/  FMUL.FTZ R132, R66.reuse, R132 ;  /* 0x0000008442847220 */ /* 0x042fe20000410000 */
[----:B------:R-:W-:Y:S01]  /*6e80*/  FMUL.FTZ R131, R66, R131 ;  /* 0x0000008342837220 */ /* 0x000fe20000410000 */
[-C--:B------:R-:W-:Y:S01]  /*6e90*/  FMUL.FTZ R66, R147, R70.reuse ;  /* 0x0000004693427220 */ /* 0x080fe20000410000 */
[C---:B------:R-:W-:Y:S01]  /*6ea0*/  FFMA.FTZ R65, R148.reuse, R70, R65 ;  /* 0x0000004694417223 */ /* 0x040fe20000010041 */
[----:B------:R-:W-:Y:S02]  /*6eb0*/  HADD2.F32 R104, -RZ, R104.H0_H0 ;  /* 0x20000068ff687230 */ /* 0x000fe40000004100 */
[----:B------:R-:W-:Y:S01]  /*6ec0*/  FFMA.FTZ R66, R148, R67, -R66 ;  /* 0x0000004394427223 */ /* 0x000fe20000010842 */
[----:B------:R-:W-:Y:S01]  /*6ed0*/  FMUL.FTZ R67, R145, R65 ;  /* 0x0000004191437220 */ /* 0x000fe20000410000 */
[----:B------:R-:W-:-:S02]  /*6ee0*/  HADD2.F32 R103, -RZ, R103.H0_H0 ;  /* 0x20000067ff677230 */ /* 0x000fc40000004100 */
[C---:B0-----:R-:W-:Y:S01]  /*6ef0*/  FMUL.FTZ R128, R71.reuse, R128 ;  /* 0x0000008047807220 */ /* 0x041fe20000410000 */
[----:B------:R-:W-:Y:S01]  /*6f00*/  FMUL.FTZ R125, R71, R125 ;  /* 0x0000007d477d7220 */ /* 0x000fe20000410000 */
[----:B------:R-:W-:Y:S02]  /*6f10*/  HADD2.F32 R102, -RZ, R239.H0_H0 ;  /* 0x200000efff667230 */ /* 0x000fe40000004100 */
[----:B------:R-:W-:Y:S01]  /*6f20*/  FMUL.FTZ R71, R104, R50 ;  /* 0x0000003268477220 */ /* 0x000fe20000410000 */
[----:B------:R-:W0:Y:S01]  /*6f30*/  MUFU.EX2 R73, R73 ;  /* 0x0000004900497308 */ /* 0x000e220000000800 */
[C---:B--2---:R-:W-:Y:S01]  /*6f40*/  FMUL.FTZ R130, R64.reuse, R130 ;  /* 0x0000008240827220 */ /* 0x044fe20000410000 */
[----:B------:R-:W-:Y:S01]  /*6f50*/  FMUL.FTZ R129, R64, R129 ;  /* 0x0000008140817220 */ /* 0x000fe20000410000 */
[----:B------:R-:W-:Y:S01]  /*6f60*/  FFMA.FTZ R64, R146, R66, -R67 ;  /* 0x0000004292407223 */ /* 0x000fe20000010843 */
[----:B------:R-:W-:Y:S02]  /*6f70*/  HADD2.F32 R101, -RZ, R101.H0_H0 ;  /* 0x20000065ff657230 */ /* 0x000fe40000004100 */
[----:B------:R-:W-:Y:S01]  /*6f80*/  FMUL.FTZ R67, R103, R50 ;  /* 0x0000003267437220 */ /* 0x000fe20000410000 */
[----:B------:R-:W-:Y:S01]  /*6f90*/  FMUL.FTZ R228, R102, R71 ;  /* 0x0000004766e47220 */ /* 0x000fe20000410000 */
[----:B------:R-:W-:Y:S01]  /*6fa0*/  FMUL.FTZ R70, R145, R66 ;  /* 0x0000004291467220 */ /* 0x000fe20000410000 */
[----:B------:R-:W-:-:S02]  /*6fb0*/  HADD2.F32 R99, -RZ, R238.H0_H0 ;  /* 0x200000eeff637230 */ /* 0x000fc40000004100 */
[----:B------:R-:W-:Y:S01]  /*6fc0*/  FMUL.FTZ R190, R102, R67 ;  /* 0x0000004366be7220 */ /* 0x000fe20000410000 */
[----:B------:R-:W-:Y:S02]  /*6fd0*/  HADD2.F32 R100, -RZ, R100.H0_H0 ;  /* 0x20000064ff647230 */ /* 0x000fe40000004100 */
[----:B------:R-:W-:Y:S01]  /*6fe0*/  FMUL.FTZ R66, R101, R49 ;  /* 0x0000003165427220 */ /* 0x000fe20000410000 */
[-C--:B------:R-:W-:Y:S01]  /*6ff0*/  FMUL.FTZ R67, R228, R155.reuse ;  /* 0x0000009be4437220 */ /* 0x080fe20000410000 */
[----:B------:R-:W-:Y:S02]  /*7000*/  FMUL.FTZ R71, R190, R155 ;  /* 0x0000009bbe477220 */ /* 0x000fe40000410000 */
[----:B------:R-:W-:Y:S01]  /*7010*/  FMUL.FTZ R191, R99, R66 ;  /* 0x0000004263bf7220 */ /* 0x000fe20000410000 */
[----:B------:R-:W-:Y:S01]  /*7020*/  FMUL.FTZ R192, R100, R49 ;  /* 0x0000003164c07220 */ /* 0x000fe20000410000 */
[-C--:B------:R-:W-:Y:S01]  /*7030*/  FFMA.FTZ R66, R190, R156.reuse, -R67 ;  /* 0x0000009cbe427223 */ /* 0x080fe20000010843 */
[----:B------:R-:W-:-:S02]  /*7040*/  FFMA.FTZ R71, R228, R156, R71 ;  /* 0x0000009ce4477223 */ /* 0x000fc40000010047 */
[----:B------:R-:W-:Y:S01]  /*7050*/  FMUL.FTZ R192, R99, R192 ;  /* 0x000000c063c07220 */ /* 0x000fe20000410000 */
[----:B------:R-:W-:Y:S01]  /*7060*/  FADD.FTZ R66, R191, R66 ;  /* 0x00000042bf427221 */ /* 0x000fe20000010000 */
[C---:B0-----:R-:W-:Y:S01]  /*7070*/  FMUL.FTZ R138, R73.reuse, R138 ;  /* 0x0000008a498a7220 */ /* 0x041fe20000410000 */
[----:B------:R-:W-:Y:S01]  /*7080*/  FMUL.FTZ R137, R73, R137 ;  /* 0x0000008949897220 */ /* 0x000fe20000410000 */
[----:B------:R-:W-:Y:S01]  /*7090*/  FADD.FTZ R71, R192, R71 ;  /* 0x00000047c0477221 */ /* 0x000fe20000010000 */
[C---:B------:R-:W-:Y:S01]  /*70a0*/  FMUL.FTZ R73, R153.reuse, R66 ;  /* 0x0000004299497220 */ /* 0x040fe20000410000 */
[----:B------:R-:W-:Y:S02]  /*70b0*/  FFMA.FTZ R65, R146, R65, R70 ;  /* 0x0000004192417223 */ /* 0x000fe40000010046 */
        /* <DEDUP_REMOVED lines=21> */
[----:B------:R-:W-:Y:S01]  /*7210*/  FADD.FTZ R66, R199, R66 ;  /* 0x00000042c7427221 */ /* 0x000fe20000010000 */
[----:B------:R-:W0:Y:S02]  /*7220*/  MUFU.EX2 R75, R75 ;  /* 0x0000004b004b7308 */ /* 0x000e240000000800 */
[----:B------:R-:W-:Y:S01]  /*7230*/  FADD.FTZ R73, R200, R73 ;  /* 0x00000049c8497221 */ /* 0x000fe20000010000 */
[----:B------:R-:W-:-:S04]  /*7240*/  FMUL.FTZ R67, R145, R66 ;  /* 0x0000004291437220 */ /* 0x000fc80000410000 */
[CC--:B------:R-:W-:Y:S01]  /*7250*/  FFMA.FTZ R70, R146.reuse, R73.reuse, R67 ;  /* 0x0000004992467223 */ /* 0x0c0fe20000010043 */
[----:B------:R-:W-:Y:S01]  /*7260*/  FMUL.FTZ R73, R145, R73 ;  /* 0x0000004991497220 */ /* 0x000fe20000410000 */
[----:B------:R-:W-:Y:S01]  /*7270*/  FMUL.FTZ R67, R143, R64 ;  /* 0x000000408f437220 */ /* 0x000fe20000410000 */
[----:B----4-:R-:W-:Y:S02]  /*7280*/  HADD2.F32 R88, -RZ, R88.H0_H0 ;  /* 0x20000058ff587230 */ /* 0x010fe40000004100 */
[----:B------:R-:W-:Y:S01]  /*7290*/  FADD.FTZ R70, R201, R70 ;  /* 0x00000046c9467221 */ /* 0x000fe20000010000 */
[----:B------:R-:W-:Y:S01]  /*72a0*/  FFMA.FTZ R73, R146, R66, -R73 ;  /* 0x0000004292497223 */ /* 0x000fe20000010849 */
[-C--:B------:R-:W-:Y:S01]  /*72b0*/  FMUL.FTZ R71, R143, R65.reuse ;  /* 0x000000418f477220 */ /* 0x080fe20000410000 */
[----:B------:R-:W-:Y:S01]  /*72c0*/  FFMA.FTZ R67, R144, R65, R67 ;  /* 0x0000004190437223 */ /* 0x000fe20000010043 */
[----:B------:R-:W-:Y:S02]  /*72d0*/  HADD2.F32 R124, -RZ, R124.H0_H0 ;  /* 0x2000007cff7c7230 */ /* 0x000fe40000004100 */
[----:B------:R-:W-:Y:S01]  /*72e0*/  FADD.FTZ R73, R202, R73 ;  /* 0x00000049ca497221 */ /* 0x000fe20000010000 */
[----:B------:R-:W-:-:S02]  /*72f0*/  HADD2.F32 R66, -RZ, R54.H0_H0 ;  /* 0x20000036ff427230 */ /* 0x000fc40000004100 */
[----:B------:R-:W-:Y:S01]  /*7300*/  FMUL.FTZ R65, R143, R70 ;  /* 0x000000468f417220 */ /* 0x000fe20000410000 */
[----:B------:R-:W-:Y:S01]  /*7310*/  FMUL.FTZ R203, R88, R43 ;  /* 0x0000002b58cb7220 */ /* 0x000fe20000410000 */
[C---:B0-----:R-:W-:Y:S01]  /*7320*/  FMUL.FTZ R134, R75.reuse, R134 ;  /* 0x000000864b867220 */ /* 0x041fe20000410000 */
[----:B------:R-:W-:Y:S01]  /*7330*/  FMUL.FTZ R133, R75, R133 ;  /* 0x000000854b857220 */ /* 0x000fe20000410000 */
[C---:B------:R-:W-:Y:S01]  /*7340*/  FFMA.FTZ R71, R144.reuse, R64, -R71 ;  /* 0x0000004090477223 */ /* 0x040fe20000010847 */
[-C--:B------:R-:W-:Y:S01]  /*7350*/  FMUL.FTZ R75, R143, R73.reuse ;  /* 0x000000498f4b7220 */ /* 0x080fe20000410000 */
[----:B------:R-:W-:Y:S01]  /*7360*/  FFMA.FTZ R64, R144, R73, -R65 ;  /* 0x0000004990407223 */ /* 0x000fe20000010841 */
[----:B------:R-:W-:Y:S01]  /*7370*/  FMUL.FTZ R204, R124, R43 ;  /* 0x0000002b7ccc7220 */ /* 0x000fe20000410000 */
[----:B------:R-:W-:Y:S01]  /*7380*/  FMUL.FTZ R203, R66, R203 ;  /* 0x000000cb42cb7220 */ /* 0x000fe20000410000 */
[----:B------:R-:W-:Y:S01]  /*7390*/  FFMA.FTZ R75, R144, R70, R75 ;  /* 0x00000046904b7223 */ /* 0x000fe2000001004b */
[----:B------:R-:W-:-:S02]  /*73a0*/  HADD2.F32 R123, -RZ, R123.H0_H0 ;  /* 0x2000007bff7b7230 */ /* 0x000fc40000004100 */
[----:B------:R-:W-:Y:S01]  /*73b0*/  FMUL.FTZ R204, R66, R204 ;  /* 0x000000cc42cc7220 */ /* 0x000fe20000410000 */
[----:B------:R-:W-:Y:S01]  /*73c0*/  FADD.FTZ R64, R203, R64 ;  /* 0x00000040cb407221 */ /* 0x000fe20000010000 */
[----:B------:R-:W-:Y:S02]  /*73d0*/  HADD2.F32 R70, -RZ, R53.H0_H0 ;  /* 0x20000035ff467230 */ /* 0x000fe40000004100 */
[----:B------:R-:W-:Y:S01]  /*73e0*/  FADD.FTZ R75, R204, R75 ;  /* 0x0000004bcc4b7221 */ /* 0x000fe20000010000 */
[----:B------:R-:W-:Y:S01]  /*73f0*/  FMUL.FTZ R73, R141, R64 ;  /* 0x000000408d497220 */ /* 0x000fe20000410000 */
[----:B------:R-:W-:Y:S02]  /*7400*/  HADD2.F32 R122, -RZ, R122.H0_H0 ;  /* 0x2000007aff7a7230 */ /* 0x000fe40000004100 */
[-C--:B------:R-:W-:Y:S01]  /*7410*/  FMUL.FTZ R205, R123, R42.reuse ;  /* 0x0000002a7bcd7220 */ /* 0x080fe20000410000 */
[-C--:B------:R-:W-:Y:S01]  /*7420*/  FFMA.FTZ R66, R142, R75.reuse, R73 ;  /* 0x0000004b8e427223 */ /* 0x080fe20000010049 */
[----:B------:R-:W-:Y:S01]  /*7430*/  FMUL.FTZ R75, R141, R75 ;  /* 0x0000004b8d4b7220 */ /* 0x000fe20000410000 */
[----:B------:R-:W-:Y:S01]  /*7440*/  FMUL.FTZ R206, R122, R42 ;  /* 0x0000002a7ace7220 */ /* 0x000fe20000410000 */
[----:B------:R-:W-:-:S02]  /*7450*/  FMUL.FTZ R205, R70, R205 ;  /* 0x000000cd46cd7220 */ /* 0x000fc40000410000 */
[----:B------:R-:W-:Y:S01]  /*7460*/  FFMA.FTZ R75, R142, R64, -R75 ;  /* 0x000000408e4b7223 */ /* 0x000fe2000001084b */
[----:B------:R-:W-:Y:S01]  /*7470*/  FMUL.FTZ R206, R70, R206 ;  /* 0x000000ce46ce7220 */ /* 0x000fe20000410000 */
[----:B------:R-:W-:Y:S01]  /*7480*/  FADD.FTZ R66, R205, R66 ;  /* 0x00000042cd427221 */ /* 0x000fe20000010000 */
[----:B------:R-:W-:Y:S01]  /*7490*/  FMUL.FTZ R65, R141, R67 ;  /* 0x000000438d417220 */ /* 0x000fe20000410000 */
[----:B------:R-:W-:Y:S02]  /*74a0*/  HADD2.F32 R121, -RZ, R121.H0_H0 ;  /* 0x20000079ff797230 */ /* 0x000fe40000004100 */
[----:B------:R-:W-:Y:S01]  /*74b0*/  FADD.FTZ R75, R206, R75 ;  /* 0x0000004bce4b7221 */ /* 0x000fe20000010000 */
[----:B------:R-:W-:Y:S01]  /*74c0*/  FMUL.FTZ R64, R139, R66 ;  /* 0x000000428b407220 */ /* 0x000fe20000410000 */
[----:B------:R-:W-:Y:S02]  /*74d0*/  HADD2.F32 R120, -RZ, R120.H0_H0 ;  /* 0x20000078ff787230 */ /* 0x000fe40000004100 */
[-C--:B------:R-:W-:Y:S01]  /*74e0*/  FFMA.FTZ R65, R142, R71.reuse, -R65 ;  /* 0x000000478e417223 */ /* 0x080fe20000010841 */
[----:B------:R-:W-:Y:S01]  /*74f0*/  FMUL.FTZ R71, R141, R71 ;  /* 0x000000478d477220 */ /* 0x000fe20000410000 */
[----:B------:R-:W-:-:S02]  /*7500*/  HADD2.F32 R70, -RZ, R52.H0_H0 ;  /* 0x20000034ff467230 */ /* 0x000fc40000004100 */
[-C--:B------:R-:W-:Y:S01]  /*7510*/  FFMA.FTZ R73, R140, R75.reuse, -R64 ;  /* 0x0000004b8c497223 */ /* 0x080fe20000010840 */
[----:B------:R-:W-:Y:S01]  /*7520*/  FMUL.FTZ R75, R139, R75 ;  /* 0x0000004b8b4b7220 */ /* 0x000fe20000410000 */
[-C--:B------:R-:W-:Y:S01]  /*7530*/  FMUL.FTZ R207, R121, R41.reuse ;  /* 0x0000002979cf7220 */ /* 0x080fe20000410000 */
[----:B------:R-:W-:Y:S01]  /*7540*/  FMUL.FTZ R208, R120, R41 ;  /* 0x0000002978d07220 */ /* 0x000fe20000410000 */
[----:B------:R-:W0:Y:S01]  /*7550*/  MUFU.EX2 R74, R74 ;  /* 0x0000004a004a7308 */ /* 0x000e220000000800 */
[----:B------:R-:W-:Y:S01]  /*7560*/  FFMA.FTZ R71, R142, R67, R71 ;  /* 0x000000438e477223 */ /* 0x000fe20000010047 */
[----:B------:R-:W-:Y:S01]  /*7570*/  FFMA.FTZ R66, R140, R66, R75 ;  /* 0x000000428c427223 */ /* 0x000fe2000001004b */
[C---:B------:R-:W-:Y:S01]  /*7580*/  FMUL.FTZ R207, R70.reuse, R207 ;  /* 0x000000cf46cf7220 */ /* 0x040fe20000410000 */
[----:B------:R-:W-:Y:S01]  /*7590*/  FMUL.FTZ R208, R70, R208 ;  /* 0x000000d046d07220 */ /* 0x000fe20000410000 */
[----:B------:R-:W-:Y:S01]  /*75a0*/  FMUL.FTZ R67, R139, R71 ;  /* 0x000000478b437220 */ /* 0x000fe20000410000 */
[----:B------:R-:W-:-:S02]  /*75b0*/  HADD2.F32 R118, -RZ, R118.H0_H0 ;  /* 0x20000076ff767230 */ /* 0x000fc40000004100 */
[----:B------:R-:W-:Y:S01]  /*75c0*/  FADD.FTZ R66, R207, R66 ;  /* 0x00000042cf427221 */ /* 0x000fe20000010000 */
[-C--:B------:R-:W-:Y:S01]  /*75d0*/  FMUL.FTZ R64, R139, R65.reuse ;  /* 0x000000418b407220 */ /* 0x080fe20000410000 */
[----:B------:R-:W-:Y:S02]  /*75e0*/  HADD2.F32 R119, -RZ, R119.H0_H0 ;  /* 0x20000077ff777230 */ /* 0x000fe40000004100 */
[----:B------:R-:W-:Y:S01]  /*75f0*/  FADD.FTZ R73, R208, R73 ;  /* 0x00000049d0497221 */ /* 0x000fe20000010000 */
[----:B------:R-:W-:Y:S01]  /*7600*/  FFMA.FTZ R67, R140, R65, -R67 ;  /* 0x000000418c437223 */ /* 0x000fe20000010843 */
[----:B------:R-:W-:Y:S02]  /*7610*/  HADD2.F32 R70, -RZ, R51.H0_H0 ;  /* 0x20000033ff467230 */ /* 0x000fe40000004100 */
[C---:B------:R-:W-:Y:S01]  /*7620*/  FMUL.FTZ R65, R137.reuse, R66 ;  /* 0x0000004289417220 */ /* 0x040fe20000410000 */
[-C--:B------:R-:W-:Y:S01]  /*7630*/  FMUL.FTZ R210, R118, R40.reuse ;  /* 0x0000002876d27220 */ /* 0x080fe20000410000 */
[----:B------:R-:W-:Y:S01]  /*7640*/  FFMA.FTZ R64, R140, R71, R64 ;  /* 0x000000478c407223 */ /* 0x000fe20000010040 */
[-C--:B------:R-:W-:Y:S01]  /*7650*/  FMUL.FTZ R71, R137, R73.reuse ;  /* 0x0000004989477220 */ /* 0x080fe20000410000 */
[----:B------:R-:W-:Y:S01]  /*7660*/  FMUL.FTZ R209, R119, R40 ;  /* 0x0000002877d17220 */ /* 0x000fe20000410000 */
[----:B------:R-:W-:Y:S01]  /*7670*/  FFMA.FTZ R73, R138, R73, -R65 ;  /* 0x000000498a497223 */ /* 0x000fe20000010841 */
[----:B------:R-:W-:Y:S01]  /*7680*/  FMUL.FTZ R210, R70, R210 ;  /* 0x000000d246d27220 */ /* 0x000fe20000410000 */
[----:B------:R-:W-:Y:S01]  /*7690*/  FFMA.FTZ R66, R138, R66, R71 ;  /* 0x000000428a427223 */ /* 0x000fe20000010047 */
[----:B------:R-:W-:Y:S01]  /*76a0*/  FMUL.FTZ R209, R70, R209 ;  /* 0x000000d146d17220 */ /* 0x000fe20000410000 */
[----:B------:R-:W-:Y:S01]  /*76b0*/  FMUL.FTZ R71, R137, R67 ;  /* 0x0000004389477220 */ /* 0x000fe20000410000 */
[----:B------:R-:W-:-:S02]  /*76c0*/  HADD2.F32 R117, -RZ, R117.H0_H0 ;  /* 0x20000075ff757230 */ /* 0x000fc40000004100 */
[----:B0-----:R-:W-:Y:S01]  /*76d0*/  FMUL.FTZ R135, R74, R135 ;  /* 0x000000874a877220 */ /* 0x001fe20000410000 */
[----:B------:R-:W-:Y:S01]  /*76e0*/  FADD.FTZ R73, R210, R73 ;  /* 0x00000049d2497221 */ /* 0x000fe20000010000 */
[-C--:B------:R-:W-:Y:S01]  /*76f0*/  FMUL.FTZ R65, R137, R64.reuse ;  /* 0x0000004089417220 */ /* 0x080fe20000410000 */
[----:B------:R-:W-:Y:S01]  /*7700*/  FADD.FTZ R66, R209, R66 ;  /* 0x00000042d1427221 */ /* 0x000fe20000010000 */
[----:B------:R-:W-:Y:S01]  /*7710*/  FFMA.FTZ R71, R138, R64, R71 ;  /* 0x000000408a477223 */ /* 0x000fe20000010047 */
[----:B------:R-:W-:Y:S02]  /*7720*/  HADD2.F32 R116, -RZ, R116.H0_H0 ;  /* 0x20000074ff747230 */ /* 0x000fe40000004100 */
[----:B------:R-:W-:Y:S01]  /*7730*/  FMUL.FTZ R136, R74, R136 ;  /* 0x000000884a887220 */ /* 0x000fe20000410000 */
[----:B------:R-:W-:Y:S02]  /*7740*/  HADD2.F32 R87, -RZ, R187.H0_H0 ;  /* 0x200000bbff577230 */ /* 0x000fe40000004100 */
[----:B------:R-:W-:Y:S01]  /*7750*/  FMUL.FTZ R75, R135, R73 ;  /* 0x00000049874b7220 */ /* 0x000fe20000410000 */
[----:B------:R-:W-:Y:S01]  /*7760*/  FMUL.FTZ R64, R117, R39 ;  /* 0x0000002775407220 */ /* 0x000fe20000410000 */
[----:B------:R-:W-:Y:S01]  /*7770*/  FFMA.FTZ R65, R138, R67, -R65 ;  /* 0x000000438a417223 */ /* 0x000fe20000010841 */
[-C--:B------:R-:W-:Y:S01]  /*7780*/  FMUL.FTZ R67, R135, R66.reuse ;  /* 0x0000004287437220 */ /* 0x080fe20000410000 */
[----:B------:R-:W-:Y:S01]  /*7790*/  FFMA.FTZ R70, R136, R66, R75 ;  /* 0x0000004288467223 */ /* 0x000fe2000001004b */
[----:B------:R-:W-:Y:S01]  /*77a0*/  FMUL.FTZ R212, R116, R39 ;  /* 0x0000002774d47220 */ /* 0x000fe20000410000 */
[----:B------:R-:W-:Y:S01]  /*77b0*/  FMUL.FTZ R211, R87, R64 ;  /* 0x0000004057d37220 */ /* 0x000fe20000410000 */
[----:B------:R-:W-:Y:S01]  /*77c0*/  FFMA.FTZ R73, R136, R73, -R67 ;  /* 0x0000004988497223 */ /* 0x000fe20000010843 */
[----:B------:R-:W-:Y:S01]  /*77d0*/  FMUL.FTZ R67, R135, R71 ;  /* 0x0000004787437220 */ /* 0x000fe20000410000 */
[----:B------:R-:W-:Y:S01]  /*77e0*/  FMUL.FTZ R212, R87, R212 ;  /* 0x000000d457d47220 */ /* 0x000fe20000410000 */
[----:B------:R-:W-:Y:S01]  /*77f0*/  FADD.FTZ R70, R211, R70 ;  /* 0x00000046d3467221 */ /* 0x000fe20000010000 */
[----:B------:R-:W-:-:S02]  /*7800*/  HADD2.F32 R115, -RZ, R115.H0_H0 ;  /* 0x20000073ff737230 */ /* 0x000fc40000004100 */
[-C--:B------:R-:W-:Y:S01]  /*7810*/  FMUL.FTZ R66, R135, R65.reuse ;  /* 0x0000004187427220 */ /* 0x080fe20000410000 */
[----:B------:R-:W-:Y:S01]  /*7820*/  FFMA.FTZ R67, R136, R65, -R67 ;  /* 0x0000004188437223 */ /* 0x000fe20000010843 */
[----:B------:R-:W-:Y:S01]  /*7830*/  FADD.FTZ R73, R212, R73 ;  /* 0x00000049d4497221 */ /* 0x000fe20000010000 */
[----:B------:R-:W-:Y:S02]  /*7840*/  HADD2.F32 R114, -RZ, R114.H0_H0 ;  /* 0x20000072ff727230 */ /* 0x000fe40000004100 */
[----:B------:R-:W-:Y:S01]  /*7850*/  FMUL.FTZ R65, R133, R70 ;  /* 0x0000004685417220 */ /* 0x000fe20000410000 */
[----:B------:R-:W-:Y:S02]  /*7860*/  HADD2.F32 R86, -RZ, R185.H0_H0 ;  /* 0x200000b9ff567230 */ /* 0x000fe40000004100 */
[-C--:B------:R-:W-:Y:S01]  /*7870*/  FMUL.FTZ R213, R115, R38.reuse ;  /* 0x0000002673d57220 */ /* 0x080fe20000410000 */
[----:B------:R-:W-:Y:S01]  /*7880*/  ISETP.NE.AND P3, PT, R83, 0x7f, PT ;  /* 0x0000007f5300780c */ /* 0x000fe20003f65270 */
[----:B------:R-:W-:Y:S01]  /*7890*/  FFMA.FTZ R64, R134, R73, -R65 ;  /* 0x0000004986407223 */ /* 0x000fe20000010841 */
[----:B------:R-:W-:Y:S01]  /*78a0*/  FFMA.FTZ R66, R136, R71, R66 ;  /* 0x0000004788427223 */ /* 0x000fe20000010042 */
[----:B------:R-:W-:Y:S01]  /*78b0*/  FMUL.FTZ R65, R114, R38 ;  /* 0x0000002672417220 */ /* 0x000fe20000410000 */
[----:B------:R-:W-:Y:S01]  /*78c0*/  FMUL.FTZ R71, R133, R73 ;  /* 0x0000004985477220 */ /* 0x000fe20000410000 */
[----:B------:R-:W-:Y:S01]  /*78d0*/  FMUL.FTZ R213, R86, R213 ;  /* 0x000000d556d57220 */ /* 0x000fe20000410000 */
[----:B------:R-:W-:-:S02]  /*78e0*/  HADD2.F32 R113, -RZ, R113.H0_H0 ;  /* 0x20000071ff717230 */ /* 0x000fc40000004100 */
[----:B------:R-:W-:Y:S01]  /*78f0*/  FMUL.FTZ R214, R86, R65 ;  /* 0x0000004156d67220 */ /* 0x000fe20000410000 */
[----:B------:R-:W-:Y:S01]  /*7900*/  FFMA.FTZ R73, R134, R70, R71 ;  /* 0x0000004686497223 */ /* 0x000fe20000010047 */
[----:B------:R-:W-:Y:S01]  /*7910*/  FADD.FTZ R65, R213, R64 ;  /* 0x00000040d5417221 */ /* 0x000fe20000010000 */
[----:B------:R-:W-:Y:S02]  /*7920*/  HADD2.F32 R85, -RZ, R183.H0_H0 ;  /* 0x200000b7ff557230 */ /* 0x000fe40000004100 */
[----:B------:R-:W-:Y:S01]  /*7930*/  FMUL.FTZ R64, R113, R36 ;  /* 0x0000002471407220 */ /* 0x000fe20000410000 */
        /* <DEDUP_REMOVED lines=9> */
[----:B------:R-:W-:Y:S01]  /*79d0*/  FADD.FTZ R70, R215, R70 ;  /* 0x00000046d7467221 */ /* 0x000fe20000010000 */
[----:B------:R-:W-:Y:S01]  /*79e0*/  FFMA.FTZ R73, R132, R65, -R73 ;  /* 0x0000004184497223 */ /* 0x000fe20000010849 */
[----:B------:R-:W-:Y:S01]  /*79f0*/  FMUL.FTZ R216, R85, R216 ;  /* 0x000000d855d87220 */ /* 0x000fe20000410000 */
[----:B------:R-:W0:Y:S01]  /*7a00*/  @P3 LDS.64 R106, [R106+0x8788] ;  /* 0x008788006a6a3984 */ /* 0x000e220000000a00 */
[-C--:B------:R-:W-:Y:S01]  /*7a10*/  FFMA.FTZ R71, R134, R67.reuse, -R71 ;  /* 0x0000004386477223 */ /* 0x080fe20000010847 */
[----:B------:R-:W-:Y:S01]  /*7a20*/  FMUL.FTZ R67, R133, R67 ;  /* 0x0000004385437220 */ /* 0x000fe20000410000 */
[----:B------:R-:W-:Y:S01]  /*7a30*/  FADD.FTZ R73, R216, R73 ;  /* 0x00000049d8497221 */ /* 0x000fe20000010000 */
[----:B------:R-:W-:Y:S01]  /*7a40*/  FMUL.FTZ R75, R129, R70 ;  /* 0x00000046814b7220 */ /* 0x000fe20000410000 */
[----:B------:R-:W-:-:S02]  /*7a50*/  HADD2.F32 R111, -RZ, R111.H0_H0 ;  /* 0x2000006fff6f7230 */ /* 0x000fc40000004100 */
[----:B------:R-:W-:Y:S01]  /*7a60*/  FFMA.FTZ R67, R134, R66, R67 ;  /* 0x0000004286437223 */ /* 0x000fe20000010043 */
[----:B------:R-:W-:Y:S01]  /*7a70*/  FMUL.FTZ R65, R131, R71 ;  /* 0x0000004783417220 */ /* 0x000fe20000410000 */
[----:B------:R-:W-:Y:S02]  /*7a80*/  HADD2.F32 R110, -RZ, R110.H0_H0 ;  /* 0x2000006eff6e7230 */ /* 0x000fe40000004100 */
[-C--:B------:R-:W-:Y:S01]  /*7a90*/  FFMA.FTZ R75, R130, R73.reuse, -R75 ;  /* 0x00000049824b7223 */ /* 0x080fe2000001084b */
[----:B------:R-:W-:Y:S02]  /*7aa0*/  HADD2.F32 R84, -RZ, R72.H0_H0 ;  /* 0x20000048ff547230 */ /* 0x000fe40000004100 */
[----:B------:R-:W-:Y:S01]  /*7ab0*/  FMUL.FTZ R73, R129, R73 ;  /* 0x0000004981497220 */ /* 0x000fe20000410000 */
[----:B------:R-:W-:Y:S01]  /*7ac0*/  FMUL.FTZ R217, R111, R31 ;  /* 0x0000001f6fd97220 */ /* 0x000fe20000410000 */
[----:B------:R-:W-:Y:S01]  /*7ad0*/  FFMA.FTZ R64, R132, R67, R65 ;  /* 0x0000004384407223 */ /* 0x000fe20000010041 */
[----:B------:R-:W-:Y:S01]  /*7ae0*/  FMUL.FTZ R65, R110, R31 ;  /* 0x0000001f6e417220 */ /* 0x000fe20000410000 */
[----:B------:R-:W-:Y:S01]  /*7af0*/  FMUL.FTZ R67, R131, R67 ;  /* 0x0000004383437220 */ /* 0x000fe20000410000 */
[----:B------:R-:W-:Y:S01]  /*7b00*/  FFMA.FTZ R70, R130, R70, R73 ;  /* 0x0000004682467223 */ /* 0x000fe20000010049 */
[C---:B------:R-:W-:Y:S01]  /*7b10*/  FMUL.FTZ R217, R84.reuse, R217 ;  /* 0x000000d954d97220 */ /* 0x040fe20000410000 */
[----:B------:R-:W-:Y:S01]  /*7b20*/  FMUL.FTZ R218, R84, R65 ;  /* 0x0000004154da7220 */ /* 0x000fe20000410000 */
[----:B------:R-:W-:Y:S01]  /*7b30*/  FFMA.FTZ R67, R132, R71, -R67 ;  /* 0x0000004784437223 */ /* 0x000fe20000010843 */
[----:B------:R-:W-:Y:S01]  /*7b40*/  FMUL.FTZ R65, R129, R64 ;  /* 0x0000004081417220 */ /* 0x000fe20000410000 */
[----:B------:R-:W-:-:S02]  /*7b50*/  FADD.FTZ R70, R217, R70 ;  /* 0x00000046d9467221 */ /* 0x000fc40000010000 */
[-C--:B------:R-:W-:Y:S01]  /*7b60*/  FMUL.FTZ R71, R129, R67.reuse ;  /* 0x0000004381477220 */ /* 0x080fe20000410000 */
[----:B------:R-:W-:Y:S01]  /*7b70*/  FFMA.FTZ R67, R130, R67, -R65 ;  /* 0x0000004382437223 */ /* 0x000fe20000010841 */
[----:B------:R-:W-:Y:S01]  /*7b80*/  FADD.FTZ R75, R218, R75 ;  /* 0x0000004bda4b7221 */ /* 0x000fe20000010000 */
[C---:B------:R-:W-:Y:S01]  /*7b90*/  FMUL.FTZ R65, R125.reuse, R70 ;  /* 0x000000467d417220 */ /* 0x040fe20000410000 */
[----:B------:R-:W-:Y:S02]  /*7ba0*/  HADD2.F32 R109, -RZ, R109.H0_H0 ;  /* 0x2000006dff6d7230 */ /* 0x000fe40000004100 */
[----:B------:R-:W-:Y:S02]  /*7bb0*/  HADD2.F32 R108, -RZ, R108.H0_H0 ;  /* 0x2000006cff6c7230 */ /* 0x000fe40000004100 */
[----:B------:R-:W-:Y:S01]  /*7bc0*/  FFMA.FTZ R66, R128, R75, -R65 ;  /* 0x0000004b80427223 */ /* 0x000fe20000010841 */
[----:B------:R-:W-:Y:S01]  /*7bd0*/  FFMA.FTZ R71, R130, R64, R71 ;  /* 0x0000004082477223 */ /* 0x000fe20000010047 */
[C---:B------:R-:W-:Y:S01]  /*7be0*/  FMUL.FTZ R65, R125.reuse, R67 ;  /* 0x000000437d417220 */ /* 0x040fe20000410000 */
[----:B------:R-:W-:Y:S01]  /*7bf0*/  FMUL.FTZ R73, R125, R75 ;  /* 0x0000004b7d497220 */ /* 0x000fe20000410000 */
[----:B------:R-:W-:-:S02]  /*7c00*/  HADD2.F32 R105, -RZ, R240.H0_H0 ;  /* 0x200000f0ff697230 */ /* 0x000fc40000004100 */
[-C--:B------:R-:W-:Y:S01]  /*7c10*/  FMUL.FTZ R64, R109, R26.reuse ;  /* 0x0000001a6d407220 */ /* 0x080fe20000410000 */
[----:B------:R-:W-:Y:S01]  /*7c20*/  FMUL.FTZ R220, R108, R26 ;  /* 0x0000001a6cdc7220 */ /* 0x000fe20000410000 */
[CC--:B------:R-:W-:Y:S01]  /*7c30*/  FFMA.FTZ R65, R128.reuse, R71.reuse, R65 ;  /* 0x0000004780417223 */ /* 0x0c0fe20000010041 */
[C---:B------:R-:W-:Y:S01]  /*7c40*/  FFMA.FTZ R73, R128.reuse, R70, R73 ;  /* 0x0000004680497223 */ /* 0x040fe20000010049 */
[----:B------:R-:W-:Y:S01]  /*7c50*/  FMUL.FTZ R71, R125, R71 ;  /* 0x000000477d477220 */ /* 0x000fe20000410000 */
        /* <DEDUP_REMOVED lines=22> */
.L_x_1892:
[----:B------:R-:W-:Y:S05]  /*7dc0*/  BSYNC B0 ;  /* 0x0000000000007941 */ /* 0x000fea0003800000 */
.L_x_1891:
        /* <DEDUP_REMOVED lines=140> */
.L_x_2018:
        /* <DEDUP_REMOVED lines=14> */
.L_x_2021:
[----:B------:R-:W-:-:S03]  /*8770*/  UMOV UR44, 0xffffffff ;  /* 0xffffffff002c7882 */ /* 0x000fc60000000000 */
[----:B------:R-:W-:Y:S05]  /*8780*/  BRA.DIV UR44, `(.L_x_1896) ;  /* 0x0000009a2c347947 */ /* 0x000fea000b800000 */
.L_x_2024:
[----:B------:R-:W-:-:S03]  /*8790*/  UMOV UR44, 0xffffffff ;  /* 0xffffffff002c7882 */ /* 0x000fc60000000000 */
[----:B------:R-:W-:Y:S05]  /*87a0*/  BRA.DIV UR44, `(.L_x_1897) ;  /* 0x0000009a2c547947 */ /* 0x000fea000b800000 */
.L_x_2027:
[----:B------:R-:W-:-:S03]  /*87b0*/  UMOV UR44, 0xffffffff ;  /* 0xffffffff002c7882 */ /* 0x000fc60000000000 */
[----:B------:R-:W-:Y:S05]  /*87c0*/  BRA.DIV UR44, `(.L_x_1898) ;  /* 0x0000009a2c747947 */ /* 0x000fea000b800000 */
.L_x_2030:
        /* <DEDUP_REMOVED lines=10> */
.L_x_2040:
        /* <DEDUP_REMOVED lines=44> */
.L_x_1893:
[----:B------:R-:W-:Y:S05]  /*8b30*/  WARPSYNC.ALL ;  /* 0x0000000000007948 */ /* 0x000fea0003800000 */
[----:B------:R-:W-:Y:S06]  /*8b40*/  BAR.SYNC.DEFER_BLOCKING 0x0 ;  /* 0x0000000000007b1d */ /* 0x000fec0000010000 */
[----:B------:R-:W3:Y:S02]  /*8b50*/  LDS.64 R60, [R157+0x6378] ;  /* 0x006378009d3c7984 */ /* 0x000ee40000000a00 */
[C---:B---3--:R-:W-:Y:S01]  /*8b60*/  FMUL.FTZ R63, R127.reuse, R61 ;  /* 0x0000003d7f3f7220 */ /* 0x048fe20000410000 */
[----:B------:R-:W-:-:S03]  /*8b70*/  FMUL.FTZ R62, R127, R60 ;  /* 0x0000003c7f3e7220 */ /* 0x000fc60000410000 */
[----:B------:R-:W-:Y:S01]  /*8b80*/  FFMA.FTZ R68, R126, R60, -R63 ;  /* 0x0000003c7e447223 */ /* 0x000fe2000001083f */
[CC--:B------:R-:W-:Y:S01]  /*8b90*/  FMUL.FTZ R63, R125.reuse, R189.reuse ;  /* 0x000000bd7d3f7220 */ /* 0x0c0fe20000410000 */
[----:B------:R-:W-:Y:S01]  /*8ba0*/  FMUL.FTZ R60, R128, R189 ;  /* 0x000000bd803c7220 */ /* 0x000fe20000410000 */
[----:B------:R-:W-:Y:S01]  /*8bb0*/  FFMA.FTZ R61, R126, R61, R62 ;  /* 0x0000003d7e3d7223 */ /* 0x000fe2000001003e */
[----:B------:R-:W-:Y:S01]  /*8bc0*/  FADD.FTZ R190, R190, R68 ;  /* 0x00000044bebe7221 */ /* 0x000fe20000010000 */
[-C--:B------:R-:W-:Y:S01]  /*8bd0*/  FFMA.FTZ R63, R128, R173.reuse, -R63 ;  /* 0x000000ad803f7223 */ /* 0x080fe2000001083f */
[----:B------:R-:W-:Y:S01]  /*8be0*/  FFMA.FTZ R65, -R125, R173, -R60 ;  /* 0x000000ad7d417223 */ /* 0x000fe2000001093c */
[----:B------:R-:W-:Y:S01]  /*8bf0*/  FADD.FTZ R228, R228, R61 ;  /* 0x0000003de4e47221 */ /* 0x000fe20000010000 */
[----:B------:R-:W-:Y:S01]  /*8c00*/  MOV R126, UR7 ;  /* 0x00000007007e7c02 */ /* 0x000fe20008000f00 */
[----:B------:R-:W-:Y:S01]  /*8c10*/  FADD.FTZ R63, R172, R63 ;  /* 0x0000003fac3f7221 */ /* 0x000fe20000010000 */
[----:B------:R-:W-:-:S02]  /*8c20*/  FADD.FTZ R65, -R188, R65 ;  /* 0x00000041bc417221 */ /* 0x000fc40000010100 */
[----:B------:R-:W-:Y:S01]  /*8c30*/  LEA R126, R126, R81, 0x4 ;  /* 0x000000517e7e7211 */ /* 0x000fe200078e20ff */
[C---:B------:R-:W-:Y:S01]  /*8c40*/  FMUL.FTZ R62, R129.reuse, -R63 ;  /* 0x8000003f813e7220 */ /* 0x040fe20000410000 */
[----:B------:R-:W-:-:S03]  /*8c50*/  FMUL.FTZ R67, R129, -R65 ;  /* 0x8000004181437220 */ /* 0x000fc60000410000 */
[C---:B------:R-:W-:Y:S01]  /*8c60*/  FFMA.FTZ R66, R130.reuse, R65, R62 ;  /* 0x0000004182427223 */ /* 0x040fe2000001003e */
[----:B------:R-:W-:Y:S01]  /*8c70*/  FFMA.FTZ R60, R130, R63, -R67 ;  /* 0x0000003f823c7223 */ /* 0x000fe20000010843 */
[CC--:B-1----:R-:W-:Y:S01]  /*8c80*/  FMUL.FTZ R65, R125.reuse, -R106.reuse ;  /* 0x8000006a7d417220 */ /* 0x0c2fe20000410000 */
[-C--:B------:R-:W-:Y:S01]  /*8c90*/  FMUL.FTZ R63, R125, R107.reuse ;  /* 0x0000006b7d3f7220 */ /* 0x080fe20000410000 */
[----:B------:R-:W-:Y:S01]  /*8ca0*/  FADD.FTZ R66, -R187, R66 ;  /* 0x00000042bb427221 */ /* 0x000fe20000010100 */
[----:B------:R-:W-:Y:S01]  /*8cb0*/  FADD.FTZ R60, R171, R60 ;  /* 0x0000003cab3c7221 */ /* 0x000fe20000010000 */
[C---:B------:R-:W-:Y:S01]  /*8cc0*/  FFMA.FTZ R65, R128.reuse, -R107, R65 ;  /* 0x8000006b80417223 */ /* 0x040fe20000010041 */
[----:B------:R-:W-:-:S03]  /*8cd0*/  FFMA.FTZ R63, R128, R106, -R63 ;  /* 0x0000006a803f7223 */ /* 0x000fc6000001083f */
[C---:B------:R-:W-:Y:S01]  /*8ce0*/  FMUL.FTZ R67, R129.reuse, -R65 ;  /* 0x8000004181437220 */ /* 0x040fe20000410000 */
[----:B------:R-:W-:-:S03]  /*8cf0*/  FMUL.FTZ R64, R129, -R63 ;  /* 0x8000003f81407220 */ /* 0x000fc60000410000 */
        /* <DEDUP_REMOVED lines=15> */
[C---:B------:R-:W-:Y:S01]  /*8df0*/  FFMA.FTZ R60, R134.reuse, R65, -R67 ;  /* 0x00000041863c7223 */ /* 0x040fe20000010843 */
        /* <DEDUP_REMOVED lines=107> */
[C---:B------:R-:W-:Y:S01]  /*94b0*/  FMUL.FTZ R67, R155.reuse, -R60 ;  /* 0x8000003c9b437220 */ /* 0x040fe20000410000 */
[C---:B------:R-:W-:Y:S01]  /*94c0*/  FMUL.FTZ R69, R155.reuse, -R62 ;  /* 0x8000003e9b457220 */ /* 0x040fe20000410000 */
[CC--:B------:R-:W-:Y:S01]  /*94d0*/  FMUL.FTZ R61, R155.reuse, -R65.reuse ;  /* 0x800000419b3d7220 */ /* 0x0c0fe20000410000 */
[C---:B------:R-:W-:Y:S01]  /*94e0*/  FFMA.FTZ R63, R156.reuse, R60, -R63 ;  /* 0x0000003c9c3f7223 */ /* 0x040fe2000001083f */
[----:B------:R-:W-:Y:S01]  /*94f0*/  MOV R60, UR10 ;  /* 0x0000000a003c7c02 */ /* 0x000fe20008000f00 */
[C---:B------:R-:W-:Y:S01]  /*9500*/  FFMA.FTZ R65, R156.reuse, R65, R69 ;  /* 0x000000419c417223 */ /* 0x040fe20000010045 */
[C---:B------:R-:W-:Y:S01]  /*9510*/  FMUL.FTZ R69, R155.reuse, R228 ;  /* 0x000000e49b457220 */ /* 0x040fe20000410000 */
[----:B------:R-:W-:Y:S01]  /*9520*/  FFMA.FTZ R64, R156, R62, -R61 ;  /* 0x0000003e9c407223 */ /* 0x000fe2000001083d */
[----:B------:R-:W-:Y:S01]  /*9530*/  ISETP.GE.OR P0, PT, R60, UR50, P0 ;  /* 0x000000323c007c0c */ /* 0x000fe20008706670 */
[----:B------:R-:W-:Y:S01]  /*9540*/  HFMA2.MMA R61, -RZ, RZ, 0, 0 ;  /* 0x00000000ff3d7435 */ /* 0x000fe200000001ff */
[CC--:B------:R-:W-:Y:S01]  /*9550*/  FFMA.FTZ R68, R156.reuse, R190.reuse, -R69 ;  /* 0x000000be9c447223 */ /* 0x0c0fe20000010845 */
[----:B------:R-:W-:Y:S01]  /*9560*/  FMUL.FTZ R69, R155, R190 ;  /* 0x000000be9b457220 */ /* 0x000fe20000410000 */
[----:B------:R-:W-:Y:S01]  /*9570*/  FFMA.FTZ R67, R156, R66, R67 ;  /* 0x000000429c437223 */ /* 0x000fe20000010043 */
[----:B------:R-:W-:Y:S01]  /*9580*/  FADD.FTZ R66, R158, R63 ;  /* 0x0000003f9e427221 */ /* 0x000fe20000010000 */
[----:B------:R-:W-:-:S02]  /*9590*/  MOV R60, 0x3f800000 ;  /* 0x3f800000003c7802 */ /* 0x000fc40000000f00 */
[----:B------:R-:W-:Y:S01]  /*95a0*/  CS2R R62, SRZ ;  /* 0x00000000003e7805 */ /* 0x000fe2000001ff00 */
[----:B------:R-:W-:Y:S01]  /*95b0*/  FFMA.FTZ R69, R156, R228, R69 ;  /* 0x000000e49c457223 */ /* 0x000fe20000010045 */
[----:B------:R-:W-:Y:S01]  /*95c0*/  FADD.FTZ R191, R191, R68 ;  /* 0x00000044bfbf7221 */ /* 0x000fe20000010000 */
[----:B------:R-:W-:Y:S02]  /*95d0*/  FADD.FTZ R67, -R174, R67 ;  /* 0x00000043ae437221 */ /* 0x000fe40000010100 */
[----:B------:R-:W-:Y:S01]  /*95e0*/  FADD.FTZ R192, R192, R69 ;  /* 0x00000045c0c07221 */ /* 0x000fe20000010000 */
[----:B------:R-:W-:Y:S01]  /*95f0*/  FMUL.FTZ R69, R153, R191 ;  /* 0x000000bf99457220 */ /* 0x000fe20000410000 */
[----:B------:R-:W1:Y:S03]  /*9600*/  @!P0 LDS.128 R60, [R126+0x8b80] ;  /* 0x008b80007e3c8984 */ /* 0x000e660000000c00 */
[-C--:B------:R-:W-:Y:S01]  /*9610*/  FFMA.FTZ R68, R154, R192.reuse, R69 ;  /* 0x000000c09a447223 */ /* 0x080fe20000010045 */
[----:B------:R3:W-:Y:S03]  /*9620*/  STS.128 [R157+0x6d80], R64 ;  /* 0x006d80409d007388 */ /* 0x0007e60000000c00 */
[----:B------:R-:W-:Y:S01]  /*9630*/  FADD.FTZ R193, R193, R68 ;  /* 0x00000044c1c17221 */ /* 0x000fe20000010000 */
[----:B---3--:R-:W-:-:S04]  /*9640*/  FMUL.FTZ R64, R153, R192 ;  /* 0x000000c099407220 */ /* 0x008fc80000410000 */
        /* <DEDUP_REMOVED lines=38> */
[----:B------:R-:W-:-:S03]  /*98b0*/  FMUL.FTZ R65, R139, R205 ;  /* 0x000000cd8b417220 */ /* 0x000fc60000410000 */
[-C--:B------:R-:W-:Y:S01]  /*98c0*/  FMUL.FTZ R64, R139, R206.reuse ;  /* 0x000000ce8b407220 */ /* 0x080fe20000410000 */
[----:B------:R-:W-:-:S03]  /*98d0*/  FFMA.FTZ R65, R140, R206, -R65 ;  /* 0x000000ce8c417223 */ /* 0x000fc60000010841 */
[----:B------:R-:W-:Y:S01]  /*98e0*/  FFMA.FTZ R64, R140, R205, R64 ;  /* 0x000000cd8c407223 */ /* 0x000fe20000010040 */
[----:B------:R-:W-:-:S03]  /*98f0*/  FADD.FTZ R208, R208, R65 ;  /* 0x00000041d0d07221 */ /* 0x000fc60000010000 */
[----:B------:R-:W-:Y:S01]  /*9900*/  FADD.FTZ R207, R207, R64 ;  /* 0x00000040cfcf7221 */ /* 0x000fe20000010000 */
[----:B------:R-:W-:-:S04]  /*9910*/  FMUL.FTZ R65, R137, R208 ;  /* 0x000000d089417220 */ /* 0x000fc80000410000 */
[-C--:B------:R-:W-:Y:S01]  /*9920*/  FFMA.FTZ R64, R138, R207.reuse, R65 ;  /* 0x000000cf8a407223 */ /* 0x080fe20000010041 */
[----:B------:R-:W-:-:S03]  /*9930*/  FMUL.FTZ R65, R137, R207 ;  /* 0x000000cf89417220 */ /* 0x000fc60000410000 */
[----:B------:R-:W-:Y:S01]  /*9940*/  FADD.FTZ R209, R209, R64 ;  /* 0x00000040d1d17221 */ /* 0x000fe20000010000 */
        /* <DEDUP_REMOVED lines=17> */
[----:B------:R-:W-:-:S03]  /*9a60*/  FMUL.FTZ R65, R131, R213 ;  /* 0x000000d583417220 */ /* 0x000fc60000410000 */
[----:B------:R-:W-:Y:S01]  /*9a70*/  FMUL.FTZ R67, R129, R216 ;  /* 0x000000d881437220 */ /* 0x000fe20000410000 */
[----:B------:R-:W-:-:S04]  /*9a80*/  FFMA.FTZ R64, R132, R214, R65 ;  /* 0x000000d684407223 */ /* 0x000fc80000010041 */
[----:B------:R-:W-:-:S04]  /*9a90*/  FADD.FTZ R215, R215, R64 ;  /* 0x00000040d7d77221 */ /* 0x000fc80000010000 */
        /* <DEDUP_REMOVED lines=56> */
.L_x_2045:
        /* <DEDUP_REMOVED lines=13> */
.L_x_1903:
[----:B------:R-:W-:Y:S05]  /*9ef0*/  BSYNC B0 ;  /* 0x0000000000007941 */ /* 0x000fea0003800000 */
.L_x_1902:
[----:B------:R-:W-:Y:S01]  /*9f00*/  UMOV UR44, 0xffffffff ;  /* 0xffffffff002c7882 */ /* 0x000fe20000000000 */
[----:B------:R-:W-:Y:S02]  /*9f10*/  ISETP.GT.U32.AND P1, PT, R246, 0x1d, PT ;  /* 0x0000001df600780c */ /* 0x000fe40003f24070 */
[----:B------:R-:W-:Y:S11]  /*9f20*/  BRA.DIV UR44, `(.L_x_1904) ;  /* 0x000000862cf07947 */ /* 0x000ff6000b800000 */
[----:B-1----:R1:W0:Y:S04]  /*9f30*/  SHFL.DOWN PT, R76, R232, 0x2, 0x1f ;  /* 0x08401f00e84c7f89 */ /* 0x00222800000e0000 */
[----:B--2---:R1:W2:Y:S04]  /*9f40*/  SHFL.DOWN PT, R77, R241, 0x2, 0x1f ;  /* 0x08401f00f14d7f89 */ /* 0x0042a800000e0000 */
[----:B---3--:R1:W3:Y:S04]  /*9f50*/  SHFL.DOWN PT, R78, R242, 0x2, 0x1f ;  /* 0x08401f00f24e7f89 */ /* 0x0082e800000e0000 */
[----:B----4-:R1:W4:Y:S02]  /*9f60*/  SHFL.DOWN PT, R79, R243, 0x2, 0x1f ;  /* 0x08401f00f34f7f89 */ /* 0x01032400000e0000 */
.L_x_2051:
        /* <DEDUP_REMOVED lines=13> */
.L_x_1906:
[----:B------:R-:W-:Y:S05]  /*a040*/  BSYNC B0 ;  /* 0x0000000000007941 */ /* 0x000fea0003800000 */
.L_x_1905:
[----:B------:R-:W-:Y:S01]  /*a050*/  UMOV UR44, 0xffffffff ;  /* 0xffffffff002c7882 */ /* 0x000fe20000000000 */
[----:B------:R-:W-:Y:S02]  /*a060*/  ISETP.GT.U32.AND P1, PT, R246, 0x1b, PT ;  /* 0x0000001bf600780c */ /* 0x000fe40003f24070 */
[----:B------:R-:W-:Y:S11]  /*a070*/  BRA.DIV UR44, `(.L_x_1907) ;  /* 0x0000008a2c107947 */ /* 0x000ff6000b800000 */
[----:B0-----:R0:W0:Y:S04]  /*a080*/  SHFL.DOWN PT, R76, R232, 0x4, 0x1f ;  /* 0x08801f00e84c7f89 */ /* 0x00102800000e0000 */
[----:B--2---:R2:W0:Y:S04]  /*a090*/  SHFL.DOWN PT, R77, R241, 0x4, 0x1f ;  /* 0x08801f00f14d7f89 */ /* 0x00442800000e0000 */
[----:B---3--:R2:W3:Y:S04]  /*a0a0*/  SHFL.DOWN PT, R78, R242, 0x4, 0x1f ;  /* 0x08801f00f24e7f89 */ /* 0x0084e800000e0000 */
[----:B----4-:R2:W4:Y:S02]  /*a0b0*/  SHFL.DOWN PT, R79, R243, 0x4, 0x1f ;  /* 0x08801f00f34f7f89 */ /* 0x01052400000e0000 */
.L_x_2057:
        /* <DEDUP_REMOVED lines=13> */
.L_x_1909:
[----:B------:R-:W-:Y:S05]  /*a190*/  BSYNC B0 ;  /* 0x0000000000007941 */ /* 0x000fea0003800000 */
.L_x_1908:
[----:B------:R-:W-:Y:S01]  /*a1a0*/  UMOV UR44, 0xffffffff ;  /* 0xffffffff002c7882 */ /* 0x000fe20000000000 */
[----:B------:R-:W-:Y:S02]  /*a1b0*/  ISETP.GT.U32.AND P1, PT, R246, 0x17, PT ;  /* 0x00000017f600780c */ /* 0x000fe40003f24070 */
[----:B------:R-:W-:Y:S11]  /*a1c0*/  BRA.DIV UR44, `(.L_x_1910) ;  /* 0x0000008a2c307947 */ /* 0x000ff6000b800000 */
[----:B0-----:R0:W0:Y:S04]  /*a1d0*/  SHFL.DOWN PT, R76, R232, 0x8, 0x1f ;  /* 0x09001f00e84c7f89 */ /* 0x00102800000e0000 */
[----:B------:R0:W0:Y:S04]  /*a1e0*/  SHFL.DOWN PT, R77, R241, 0x8, 0x1f ;  /* 0x09001f00f14d7f89 */ /* 0x00002800000e0000 */
[----:B---3--:R3:W0:Y:S04]  /*a1f0*/  SHFL.DOWN PT, R78, R242, 0x8, 0x1f ;  /* 0x09001f00f24e7f89 */ /* 0x00862800000e0000 */
[----:B----4-:R3:W4:Y:S02]  /*a200*/  SHFL.DOWN PT, R79, R243, 0x8, 0x1f ;  /* 0x09001f00f34f7f89 */ /* 0x01072400000e0000 */
.L_x_2063:
        /* <DEDUP_REMOVED lines=13> */
.L_x_1912:
[----:B------:R-:W-:Y:S05]  /*a2e0*/  BSYNC B0 ;  /* 0x0000000000007941 */ /* 0x000fea0003800000 */
.L_x_1911:
[----:B------:R-:W-:Y:S01]  /*a2f0*/  UMOV UR44, 0xffffffff ;  /* 0xffffffff002c7882 */ /* 0x000fe20000000000 */
[----:B------:R-:W-:Y:S02]  /*a300*/  ISETP.GT.U32.AND P1, PT, R246, 0xf, PT ;  /* 0x0000000ff600780c */ /* 0x000fe40003f24070 */
[----:B------:R-:W-:Y:S11]  /*a310*/  BRA.DIV UR44, `(.L_x_1913) ;  /* 0x0000008a2c507947 */ /* 0x000ff6000b800000 */
[----:B0-----:R0:W0:Y:S04]  /*a320*/  SHFL.DOWN PT, R76, R232, 0x10, 0x1f ;  /* 0x0a001f00e84c7f89 */ /* 0x00102800000e0000 */
[----:B------:R0:W0:Y:S04]  /*a330*/  SHFL.DOWN PT, R77, R241, 0x10, 0x1f ;  /* 0x0a001f00f14d7f89 */ /* 0x00002800000e0000 */
[----:B------:R0:W0:Y:S04]  /*a340*/  SHFL.DOWN PT, R78, R242, 0x10, 0x1f ;  /* 0x0a001f00f24e7f89 */ /* 0x00002800000e0000 */
[----:B----4-:R4:W0:Y:S02]  /*a350*/  SHFL.DOWN PT, R79, R243, 0x10, 0x1f ;  /* 0x0a001f00f34f7f89 */ /* 0x01082400000e0000 */
.L_x_2069:
        /* <DEDUP_REMOVED lines=13> */
.L_x_1915:
[----:B------:R-:W-:Y:S05]  /*a430*/  BSYNC B0 ;  /* 0x0000000000007941 */ /* 0x000fea0003800000 */
.L_x_1914:
        /* <DEDUP_REMOVED lines=21> */
.L_x_2083:
        /* <DEDUP_REMOVED lines=19> */
.L_x_1918:
[----:B------:R-:W-:Y:S05]  /*a6c0*/  BSYNC B0 ;  /* 0x0000000000007941 */ /* 0x000fea0003800000 */
.L_x_1917:
        /* <DEDUP_REMOVED lines=34> */
.L_x_1900:
[----:B------:R-:W-:Y:S05]  /*a8f0*/  WARPSYNC.ALL ;  /* 0x0000000000007948 */ /* 0x000fea0003800000 */
[----:B------:R-:W-:Y:S01]  /*a900*/  ISETP.NE.AND P0, PT, R83, RZ, PT ;  /* 0x000000ff5300720c */ /* 0x000fe20003f05270 */
[----:B------:R-:W-:Y:S01]  /*a910*/  BAR.SYNC.DEFER_BLOCKING 0x0 ;  /* 0x0000000000007b1d */ /* 0x000fe20000010000 */
[----:B-12---:R-:W-:Y:S01]  /*a920*/  HADD2.F32 R74, -RZ, R54.H0_H0 ;  /* 0x20000036ff4a7230 */ /* 0x006fe20000004100 */
[----:B------:R-:W-:Y:S01]  /*a930*/  ULEA UR56, UR10, 0xfffff800, 0xb ;  /* 0xfffff8000a387891 */ /* 0x000fe2000f8e583f */
[----:B0-----:R-:W-:Y:S01]  /*a940*/  HADD2.F32 R70, -RZ, R56.H0_H0 ;  /* 0x20000038ff467230 */ /* 0x001fe20000004100 */
[----:B------:R-:W-:Y:S01]  /*a950*/  USHF.R.S32.HI UR57, URZ, 0x1f, UR46 ;  /* 0x0000001f3f397899 */ /* 0x000fe2000801142e */
[----:B------:R-:W-:Y:S01]  /*a960*/  HADD2.F32 R73, -RZ, R55.H0_H0 ;  /* 0x20000037ff497230 */ /* 0x000fe20000004100 */
[----:B------:R-:W-:Y:S01]  /*a970*/  UIADD3 UR56, -UR56, UR52, URZ ;  /* 0x0000003438387290 */ /* 0x000fe2000fffe13f */
[----:B------:R-:W-:Y:S01]  /*a980*/  BSSY B0, `(.L_x_1919) ;  /* 0x0000201000007945 */ /* 0x000fe20003800000 */
[----:B------:R-:W-:Y:S01]  /*a990*/  FMUL.FTZ R71, R70, R45 ;  /* 0x0000002d46477220 */ /* 0x000fe20000410000 */
[----:B------:R-:W-:Y:S01]  /*a9a0*/  USHF.R.S32.HI UR58, URZ, 0x1f, UR19 ;  /* 0x0000001f3f3a7899 */ /* 0x000fe20008011413 */
[----:B------:R-:W-:Y:S01]  /*a9b0*/  FMUL.FTZ R72, R73, R44 ;  /* 0x0000002c49487220 */ /* 0x000fe20000410000 */
[----:B------:R-:W0:Y:S04]  /*a9c0*/  LDS.64 R64, [R157+0x6d88] ;  /* 0x006d88009d407984 */ /* 0x000e280000000a00 */
[----:B------:R1:W-:Y:S01]  /*a9d0*/  @!P0 STS.128 [R126+0x8b80], R60 ;  /* 0x008b803c7e008388 */ /* 0x0003e20000000c00 */
[-C--:B0-----:R-:W-:Y:S01]  /*a9e0*/  FMUL.FTZ R67, R65, -R107.reuse ;  /* 0x8000006b41437220 */ /* 0x081fe20000410000 */
[----:B------:R-:W-:-:S03]  /*a9f0*/  FMUL.FTZ R68, R64, -R107 ;  /* 0x8000006b40447220 */ /* 0x000fc60000410000 */
[-C--:B------:R-:W-:Y:S01]  /*aa00*/  FFMA.FTZ R66, R64, R106.reuse, -R67 ;  /* 0x0000006a40427223 */ /* 0x080fe20000010843 */
[----:B------:R-:W-:Y:S01]  /*aa10*/  FFMA.FTZ R106, R65, R106, R68 ;  /* 0x0000006a416a7223 */ /* 0x000fe20000010044 */
[----:B------:R-:W-:Y:S01]  /*aa20*/  FMUL.FTZ R67, R102, R50 ;  /* 0x0000003266437220 */ /* 0x000fe20000410000 */
[----:B------:R-:W-:Y:S01]  /*aa30*/  FFMA.FTZ R65, R0, R190, RZ ;  /* 0x000000be00417223 */ /* 0x000fe200000100ff */
[----:B------:R-:W-:Y:S01]  /*aa40*/  FADD.FTZ R173, R173, R66 ;  /* 0x00000042adad7221 */ /* 0x000fe20000010000 */
[----:B------:R-:W-:Y:S02]  /*aa50*/  HADD2.F32 R66, -RZ, R58.H0_H0 ;  /* 0x2000003aff427230 */ /* 0x000fe40000004100 */
[-C--:B------:R-:W-:Y:S01]  /*aa60*/  FFMA.FTZ R190, R103, -R67.reuse, R190 ;  /* 0x8000004367be7223 */ /* 0x080fe200000100be */
[----:B------:R-:W-:Y:S01]  /*aa70*/  FFMA.FTZ R64, R104, -R67, R228 ;  /* 0x8000004368407223 */ /* 0x000fe200000100e4 */
[----:B-1----:R-:W-:Y:S01]  /*aa80*/  FFMA.FTZ R60, R16, R191, R65 ;  /* 0x000000bf103c7223 */ /* 0x002fe20000010041 */
[----:B------:R-:W-:Y:S01]  /*aa90*/  FFMA.FTZ R67, R0, -R228, RZ ;  /* 0x800000e400437223 */ /* 0x000fe200000100ff */
[----:B------:R-:W-:-:S02]  /*aaa0*/  HADD2.F32 R65, -RZ, R59.H0_H0 ;  /* 0x2000003bff417230 */ /* 0x000fc40000004100 */
[----:B------:R-:W-:Y:S01]  /*aab0*/  FADD.FTZ R189, -R189, R106 ;  /* 0x0000006abdbd7221 */ /* 0x000fe20000010100 */
[----:B------:R-:W-:Y:S01]  /*aac0*/  FFMA.FTZ R61, R15, R194, R60 ;  /* 0x000000c20f3d7223 */ /* 0x000fe2000001003c */
[----:B------:R-:W-:Y:S01]  /*aad0*/  FFMA.FTZ R62, R16, -R192, R67 ;  /* 0x800000c0103e7223 */ /* 0x000fe20000010043 */
[----:B------:R-:W-:Y:S01]  /*aae0*/  FMUL.FTZ R68, R99, R49 ;  /* 0x0000003163447220 */ /* 0x000fe20000410000 */
[----:B------:R-:W-:Y:S01]  /*aaf0*/  FMUL.FTZ R67, R65, R48 ;  /* 0x0000003041437220 */ /* 0x000fe20000410000 */
[----:B------:R-:W-:Y:S01]  /*ab00*/  FFMA.FTZ R60, R14, R195, R61 ;  /* 0x000000c30e3c7223 */ /* 0x000fe2000001003d */
[----:B------:R-:W-:Y:S01]  /*ab10*/  FFMA.FTZ R63, R15, -R193, R62 ;  /* 0x800000c10f3f7223 */ /* 0x000fe2000001003e */
[----:B------:R-:W-:Y:S01]  /*ab20*/  FMUL.FTZ R61, R125, -R173 ;  /* 0x800000ad7d3d7220 */ /* 0x000fe20000410000 */
[-C--:B------:R-:W-:Y:S01]  /*ab30*/  FFMA.FTZ R194, R97, -R67.reuse, R194 ;  /* 0x8000004361c27223 */ /* 0x080fe200000100c2 */
[----:B------:R-:W-:Y:S01]  /*ab40*/  FFMA.FTZ R193, R98, -R67, R193 ;  /* 0x8000004362c17223 */ /* 0x000fe200000100c1 */
[----:B------:R-:W-:Y:S01]  /*ab50*/  FMUL.FTZ R67, R66, R47 ;  /* 0x0000002f42437220 */ /* 0x000fe20000410000 */
[-C--:B------:R-:W-:Y:S01]  /*ab60*/  FMUL.FTZ R62, R125, -R189.reuse ;  /* 0x800000bd7d3e7220 */ /* 0x080fe20000410000 */
[----:B------:R-:W-:Y:S01]  /*ab70*/  FFMA.FTZ R61, R128, R189, R61 ;  /* 0x000000bd803d7223 */ /* 0x000fe2000001003d */
[----:B------:R-:W-:Y:S01]  /*ab80*/  FFMA.FTZ R191, R101, -R68, R191 ;  /* 0x8000004465bf7223 */ /* 0x000fe200000100bf */
[-C--:B------:R-:W-:Y:S01]  /*ab90*/  FFMA.FTZ R195, R96, -R67.reuse, R195 ;  /* 0x8000004360c37223 */ /* 0x080fe200000100c3 */
[----:B------:R-:W-:Y:S01]  /*aba0*/  FFMA.FTZ R67, R95, -R67, R196 ;  /* 0x800000435f437223 */ /* 0x000fe200000100c4 */
        /* <DEDUP_REMOVED lines=8> */
[----:B------:R-:W-:-:S02]  /*ac30*/  HADD2.F32 R68, -RZ, R57.H0_H0 ;  /* 0x20000039ff447230 */ /* 0x000fc40000004100 */
[-C--:B------:R-:W-:Y:S01]  /*ac40*/  FMUL.FTZ R129, R129, -R172.reuse ;  /* 0x800000ac81817220 */ /* 0x080fe20000410000 */
[----:B------:R-:W-:Y:S01]  /*ac50*/  FFMA.FTZ R60, R130, R172, -R63 ;  /* 0x000000ac823c7223 */ /* 0x000fe2000001083f */
[----:B------:R-:W-:Y:S01]  /*ac60*/  FFMA.FTZ R75, R11, R202, R62 ;  /* 0x000000ca0b4b7223 */ /* 0x000fe2000001003e */
[----:B------:R-:W-:Y:S01]  /*ac70*/  FFMA.FTZ R199, R92, -R71, R199 ;  /* 0x800000475cc77223 */ /* 0x000fe200000100c7 */
[----:B------:R-:W-:Y:S01]  /*ac80*/  FFMA.FTZ R130, R130, R188, R129 ;  /* 0x000000bc82827223 */ /* 0x000fe20000010081 */
[----:B------:R-:W-:Y:S01]  /*ac90*/  FADD.FTZ R171, R171, R60 ;  /* 0x0000003cabab7221 */ /* 0x000fe20000010000 */
[----:B------:R-:W-:Y:S01]  /*aca0*/  FFMA.FTZ R78, R10, R203, R75 ;  /* 0x000000cb0a4e7223 */ /* 0x000fe2000001004b */
[----:B------:R-:W-:Y:S01]  /*acb0*/  FMUL.FTZ R69, R68, R46 ;  /* 0x0000002e44457220 */ /* 0x000fe20000410000 */
[----:B------:R-:W-:Y:S01]  /*acc0*/  FADD.FTZ R187, -R187, R130 ;  /* 0x00000082bbbb7221 */ /* 0x000fe20000010100 */
[----:B------:R-:W-:Y:S01]  /*acd0*/  FMUL.FTZ R61, R131, -R171 ;  /* 0x800000ab833d7220 */ /* 0x000fe20000410000 */
[----:B------:R-:W-:Y:S01]  /*ace0*/  FFMA.FTZ R107, R9, R206, R78 ;  /* 0x000000ce096b7223 */ /* 0x000fe2000001004e */
[----:B------:R-:W-:Y:S01]  /*acf0*/  FFMA.FTZ R198, R93, -R69, R198 ;  /* 0x800000455dc67223 */ /* 0x000fe200000100c6 */
[-C--:B------:R-:W-:Y:S01]  /*ad00*/  FMUL.FTZ R60, R131, -R187.reuse ;  /* 0x800000bb833c7220 */ /* 0x080fe20000410000 */
[----:B------:R-:W-:Y:S01]  /*ad10*/  FFMA.FTZ R61, R132, R187, R61 ;  /* 0x000000bb843d7223 */ /* 0x000fe2000001003d */
[----:B------:R-:W-:Y:S01]  /*ad20*/  FFMA.FTZ R69, R94, -R69, R197 ;  /* 0x800000455e457223 */ /* 0x000fe200000100c5 */
[----:B------:R-:W-:Y:S01]  /*ad30*/  FFMA.FTZ R197, R13, -R197, R196 ;  /* 0x800000c50dc57223 */ /* 0x000fe200000100c4 */
[----:B------:R-:W-:Y:S01]  /*ad40*/  FFMA.FTZ R63, R132, R171, -R60 ;  /* 0x000000ab843f7223 */ /* 0x000fe2000001083c */
[----:B------:R-:W-:Y:S01]  /*ad50*/  FADD.FTZ R61, -R186, R61 ;  /* 0x0000003dba3d7221 */ /* 0x000fe20000010100 */
[----:B------:R-:W-:Y:S01]  /*ad60*/  FFMA.FTZ R71, R91, -R71, R200 ;  /* 0x800000475b477223 */ /* 0x000fe200000100c8 */
[----:B------:R-:W-:Y:S01]  /*ad70*/  FFMA.FTZ R200, R12, -R200, R197 ;  /* 0x800000c80cc87223 */ /* 0x000fe200000100c5 */
[----:B------:R-:W-:Y:S01]  /*ad80*/  FADD.FTZ R170, R170, R63 ;  /* 0x0000003faaaa7221 */ /* 0x000fe20000010000 */
[----:B------:R-:W-:Y:S01]  /*ad90*/  FMUL.FTZ R63, R133, -R61 ;  /* 0x8000003d853f7220 */ /* 0x000fe20000410000 */
[-C--:B------:R-:W-:Y:S01]  /*ada0*/  FFMA.FTZ R202, R89, -R72.reuse, R202 ;  /* 0x8000004859ca7223 */ /* 0x080fe200000100ca */
[----:B------:R-:W-:Y:S01]  /*adb0*/  FFMA.FTZ R72, R90, -R72, R201 ;  /* 0x800000485a487223 */ /* 0x000fe200000100c9 */
[-C--:B------:R-:W-:Y:S01]  /*adc0*/  FMUL.FTZ R62, R133, -R170.reuse ;  /* 0x800000aa853e7220 */ /* 0x080fe20000410000 */
[----:B------:R-:W-:Y:S01]  /*add0*/  FFMA.FTZ R60, R134, R170, -R63 ;  /* 0x000000aa863c7223 */ /* 0x000fe2000001083f */
[----:B------:R-:W-:Y:S01]  /*ade0*/  FMUL.FTZ R63, R74, R43 ;  /* 0x0000002b4a3f7220 */ /* 0x000fe20000410000 */
[----:B------:R-:W-:Y:S01]  /*adf0*/  FFMA.FTZ R126, R8, R208, R107 ;  /* 0x000000d0087e7223 */ /* 0x000fe2000001006b */
[----:B------:R-:W-:Y:S01]  /*ae00*/  FFMA.FTZ R62, R134, R61, R62 ;  /* 0x0000003d863e7223 */ /* 0x000fe2000001003e */
[----:B------:R-:W-:Y:S01]  /*ae10*/  FADD.FTZ R169, R169, R60 ;  /* 0x0000003ca9a97221 */ /* 0x000fe20000010000 */
[-C--:B------:R-:W-:Y:S01]  /*ae20*/  FFMA.FTZ R203, R88, -R63.reuse, R203 ;  /* 0x8000003f58cb7223 */ /* 0x080fe200000100cb */
[----:B------:R-:W-:Y:S01]  /*ae30*/  FFMA.FTZ R60, R124, -R63, R204 ;  /* 0x8000003f7c3c7223 */ /* 0x000fe200000100cc */
[----:B------:R-:W-:Y:S01]  /*ae40*/  FADD.FTZ R62, -R185, R62 ;  /* 0x0000003eb93e7221 */ /* 0x000fe20000010100 */
[----:B------:R-:W-:Y:S01]  /*ae50*/  FMUL.FTZ R63, R135, -R169 ;  /* 0x800000a9873f7220 */ /* 0x000fe20000410000 */
[----:B------:R-:W-:Y:S01]  /*ae60*/  FFMA.FTZ R201, R11, -R201, R200 ;  /* 0x800000c90bc97223 */ /* 0x000fe200000100c8 */
[----:B------:R-:W-:Y:S01]  /*ae70*/  FFMA.FTZ R107, R7, R210, R126 ;  /* 0x000000d2076b7223 */ /* 0x000fe2000001007e */
[-C--:B------:R-:W-:Y:S01]  /*ae80*/  FMUL.FTZ R76, R135, -R62.reuse ;  /* 0x8000003e874c7220 */ /* 0x080fe20000410000 */
[----:B------:R-:W-:Y:S01]  /*ae90*/  FFMA.FTZ R63, R136, R62, R63 ;  /* 0x0000003e883f7223 */ /* 0x000fe2000001003f */
[----:B------:R-:W-:Y:S01]  /*aea0*/  FFMA.FTZ R204, R10, -R204, R201 ;  /* 0x800000cc0acc7223 */ /* 0x000fe200000100c9 */
[----:B------:R-:W-:Y:S01]  /*aeb0*/  FFMA.FTZ R130, R6, R212, R107 ;  /* 0x000000d406827223 */ /* 0x000fe2000001006b */
[----:B------:R-:W-:Y:S01]  /*aec0*/  FFMA.FTZ R79, R136, R169, -R76 ;  /* 0x000000a9884f7223 */ /* 0x000fe2000001084c */
[----:B------:R-:W-:Y:S01]  /*aed0*/  FADD.FTZ R184, -R184, R63 ;  /* 0x0000003fb8b87221 */ /* 0x000fe20000010100 */
[----:B------:R-:W-:Y:S01]  /*aee0*/  FFMA.FTZ R204, R9, -R205, R204 ;  /* 0x800000cd09cc7223 */ /* 0x000fe200000100cc */
[----:B------:R-:W-:Y:S01]  /*aef0*/  FMUL.FTZ R128, R87, R39 ;  /* 0x0000002757807220 */ /* 0x000fe20000410000 */
[----:B------:R-:W-:Y:S01]  /*af00*/  FADD.FTZ R79, R168, R79 ;  /* 0x0000004fa84f7221 */ /* 0x000fe20000010000 */
[C---:B------:R-:W-:Y:S01]  /*af10*/  FMUL.FTZ R77, R137.reuse, -R184 ;  /* 0x800000b8894d7220 */ /* 0x040fe20000410000 */
[----:B------:R-:W-:Y:S01]  /*af20*/  FFMA.FTZ R204, R8, -R207, R204 ;  /* 0x800000cf08cc7223 */ /* 0x000fe200000100cc */
[-C--:B------:R-:W-:Y:S01]  /*af30*/  FFMA.FTZ R212, R116, -R128.reuse, R212 ;  /* 0x8000008074d47223 */ /* 0x080fe200000100d4 */
[-C--:B------:R-:W-:Y:S01]  /*af40*/  FMUL.FTZ R137, R137, -R79.reuse ;  /* 0x8000004f89897220 */ /* 0x080fe20000410000 */
[C---:B------:R-:W-:Y:S01]  /*af50*/  FFMA.FTZ R76, R138.reuse, R79, -R77 ;  /* 0x0000004f8a4c7223 */ /* 0x040fe2000001084d */
[----:B------:R-:W-:Y:S01]  /*af60*/  FFMA.FTZ R204, R7, -R209, R204 ;  /* 0x800000d107cc7223 */ /* 0x000fe200000100cc */
[----:B------:R-:W-:Y:S01]  /*af70*/  FFMA.FTZ R128, R117, -R128, R211 ;  /* 0x8000008075807223 */ /* 0x000fe200000100d3 */
[----:B------:R-:W-:Y:S01]  /*af80*/  FFMA.FTZ R78, R138, R184, R137 ;  /* 0x000000b88a4e7223 */ /* 0x000fe20000010089 */
[----:B------:R-:W-:Y:S01]  /*af90*/  FADD.FTZ R167, R167, R76 ;  /* 0x0000004ca7a77221 */ /* 0x000fe20000010000 */
[----:B------:R-:W-:Y:S01]  /*afa0*/  FFMA.FTZ R211, R6, -R211, R204 ;  /* 0x800000d306d37223 */ /* 0x000fe200000100cc */
[----:B------:R-:W-:Y:S01]  /*afb0*/  FMUL.FTZ R138, R84, R31 ;  /* 0x0000001f548a7220 */ /* 0x000fe20000410000 */
[----:B------:R-:W-:Y:S01]  /*afc0*/  FADD.FTZ R78, -R183, R78 ;  /* 0x0000004eb74e7221 */ /* 0x000fe20000010100 */
[----:B------:R-:W-:Y:S01]  /*afd0*/  FMUL.FTZ R134, R105, R26 ;  /* 0x0000001a69867220 */ /* 0x000fe20000410000 */
[----:B------:R-:W-:Y:S01]  /*afe0*/  FFMA.FTZ R211, R5, -R214, R211 ;  /* 0x800000d605d37223 */ /* 0x000fe200000100d3 */
[----:B------:R-:W-:Y:S01]  /*aff0*/  FMUL.FTZ R136, R189, UR55 ;  /* 0x00000037bd887c20 */ /* 0x000fe20008410000 */
[C---:B------:R-:W-:Y:S01]  /*b000*/  FMUL.FTZ R77, R139.reuse, -R78 ;  /* 0x8000004e8b4d7220 */ /* 0x040fe20000410000 */
[----:B------:R-:W-:Y:S01]  /*b010*/  FMUL.FTZ R139, R139, -R167 ;  /* 0x800000a78b8b7220 */ /* 0x000fe20000410000 */
[----:B------:R-:W-:Y:S01]  /*b020*/  FFMA.FTZ R132, R4, -R215, R211 ;  /* 0x800000d704847223 */ /* 0x000fe200000100d3 */
[----:B------:R-:W-:Y:S01]  /*b030*/  FFMA.FTZ R135, R108, -R134, R220 ;  /* 0x800000866c877223 */ /* 0x000fe200000100dc */
[C---:B------:R-:W-:Y:S01]  /*b040*/  FFMA.FTZ R127, R140.reuse, R167, -R77 ;  /* 0x000000a78c7f7223 */ /* 0x040fe2000001084d */
[----:B------:R-:W-:Y:S01]  /*b050*/  FFMA.FTZ R139, R140, R78, R139 ;  /* 0x0000004e8c8b7223 */ /* 0x000fe2000001008b */
[C---:B------:R-:W-:Y:S01]  /*b060*/  FMUL.FTZ R140, R173.reuse, UR55 ;  /* 0x00000037ad8c7c20 */ /* 0x040fe20008410000 */
[----:B------:R-:W-:Y:S01]  /*b070*/  FFMA.FTZ R137, R173, UR54, R136 ;  /* 0x00000036ad897c23 */ /* 0x000fe20008010088 */
[----:B------:R-:W-:Y:S01]  /*b080*/  FADD.FTZ R127, R166, R127 ;  /* 0x0000007fa67f7221 */ /* 0x000fe20000010000 */
[----:B------:R-:W-:Y:S01]  /*b090*/  FADD.FTZ R182, -R182, R139 ;  /* 0x0000008bb6b67221 */ /* 0x000fe20000010100 */
[----:B------:R-:W-:Y:S01]  /*b0a0*/  FFMA.FTZ R134, R109, -R134, R219 ;  /* 0x800000866d867223 */ /* 0x000fe200000100db */
[----:B------:R-:W-:Y:S01]  /*b0b0*/  FFMA.FTZ R140, R189, UR54, -R140 ;  /* 0x00000036bd8c7c23 */ /* 0x000fe2000801088c */
[----:B------:R-:W-:Y:S01]  /*b0c0*/  FMUL.FTZ R136, R173, R26 ;  /* 0x0000001aad887220 */ /* 0x000fe20000410000 */
[C---:B------:R-:W-:Y:S01]  /*b0d0*/  FMUL.FTZ R107, R141.reuse, -R182 ;  /* 0x800000b68d6b7220 */ /* 0x040fe20000410000 */
[-C--:B------:R-:W-:Y:S01]  /*b0e0*/  FMUL.FTZ R141, R141, -R127.reuse ;  /* 0x8000007f8d8d7220 */ /* 0x080fe20000410000 */
[C---:B------:R-:W-:Y:S01]  /*b0f0*/  FMUL.FTZ R140, R135.reuse, R140 ;  /* 0x0000008c878c7220 */ /* 0x040fe20000410000 */
[----:B------:R-:W-:Y:S01]  /*b100*/  FMUL.FTZ R139, R135, R136 ;  /* 0x00000088878b7220 */ /* 0x000fe20000410000 */
[C---:B------:R-:W-:Y:S01]  /*b110*/  FFMA.FTZ R126, R142.reuse, R127, -R107 ;  /* 0x0000007f8e7e7223 */ /* 0x040fe2000001086b */
[----:B------:R-:W-:Y:S01]  /*b120*/  FFMA.FTZ R142, R142, R182, R141 ;  /* 0x000000b68e8e7223 */ /* 0x000fe2000001008d */
[----:B------:R-:W-:Y:S01]  /*b130*/  FFMA.FTZ R107, R5, R213, R130 ;  /* 0x000000d5056b7223 */ /* 0x000fe20000010082 */
[----:B------:R-:W-:Y:S01]  /*b140*/  FFMA.FTZ R140, R134, R137, R140 ;  /* 0x00000089868c7223 */ /* 0x000fe2000001008c */
[----:B------:R-:W-:Y:S01]  /*b150*/  FADD.FTZ R165, R165, R126 ;  /* 0x0000007ea5a57221 */ /* 0x000fe20000010000 */
[----:B------:R-:W-:Y:S01]  /*b160*/  FADD.FTZ R181, -R181, R142 ;  /* 0x0000008eb5b57221 */ /* 0x000fe20000010100 */
[----:B------:R-:W-:Y:S01]  /*b170*/  FFMA.FTZ R130, R4, R216, R107 ;  /* 0x000000d804827223 */ /* 0x000fe2000001006b */
[----:B------:R-:W-:Y:S01]  /*b180*/  FMUL.FTZ R142, R189, R26 ;  /* 0x0000001abd8e7220 */ /* 0x000fe20000410000 */
[C---:B------:R-:W-:Y:S01]  /*b190*/  FMUL.FTZ R107, R143.reuse, -R165 ;  /* 0x800000a58f6b7220 */ /* 0x040fe20000410000 */
[-C--:B------:R-:W-:Y:S01]  /*b1a0*/  FMUL.FTZ R126, R143, -R181.reuse ;  /* 0x800000b58f7e7220 */ /* 0x080fe20000410000 */
[----:B------:R-:W-:Y:S01]  /*b1b0*/  FMUL.FTZ R131, R85, R36 ;  /* 0x0000002455837220 */ /* 0x000fe20000410000 */
[----:B------:R-:W-:Y:S01]  /*b1c0*/  FMUL.FTZ R137, R105, R142 ;  /* 0x0000008e69897220 */ /* 0x000fe20000410000 */
[C---:B------:R-:W-:Y:S01]  /*b1d0*/  FFMA.FTZ R107, R144.reuse, R181, R107 ;  /* 0x000000b5906b7223 */ /* 0x040fe2000001006b */
[----:B------:R-:W-:Y:S01]  /*b1e0*/  FFMA.FTZ R133, R144, R165, -R126 ;  /* 0x000000a590857223 */ /* 0x000fe2000001087e */
[----:B------:R-:W-:Y:S01]  /*b1f0*/  FFMA.FTZ R126, R3, R218, R130 ;  /* 0x000000da037e7223 */ /* 0x000fe20000010082 */
[-C--:B------:R-:W-:Y:S01]  /*b200*/  FFMA.FTZ R218, R110, -R138.reuse, R218 ;  /* 0x8000008a6eda7223 */ /* 0x080fe200000100da */
[----:B------:R-:W-:Y:S01]  /*b210*/  FADD.FTZ R107, -R180, R107 ;  /* 0x0000006bb46b7221 */ /* 0x000fe20000010100 */
[----:B------:R-:W-:Y:S01]  /*b220*/  FADD.FTZ R164, R164, R133 ;  /* 0x00000085a4a47221 */ /* 0x000fe20000010000 */
[----:B------:R-:W-:Y:S01]  /*b230*/  FFMA.FTZ R138, R111, -R138, R217 ;  /* 0x8000008a6f8a7223 */ /* 0x000fe200000100d9 */
[----:B------:R-:W-:Y:S01]  /*b240*/  FFMA.FTZ R217, R3, -R217, R132 ;  /* 0x800000d903d97223 */ /* 0x000fe20000010084 */
[C---:B------:R-:W-:Y:S01]  /*b250*/  FMUL.FTZ R133, R145.reuse, -R107 ;  /* 0x8000006b91857220 */ /* 0x040fe20000410000 */
[-C--:B------:R-:W-:Y:S01]  /*b260*/  FMUL.FTZ R132, R145, -R164.reuse ;  /* 0x800000a491847220 */ /* 0x080fe20000410000 */
[----:B------:R-:W-:Y:S01]  /*b270*/  FMUL.FTZ R130, R108, R189 ;  /* 0x000000bd6c827220 */ /* 0x000fe20000410000 */
[----:B------:R-:W-:Y:S01]  /*b280*/  FFMA.FTZ R216, R112, -R131, R216 ;  /* 0x8000008370d87223 */ /* 0x000fe200000100d8 */
[C---:B------:R-:W-:Y:S01]  /*b290*/  FFMA.FTZ R108, R146.reuse, R164, -R133 ;  /* 0x000000a4926c7223 */ /* 0x040fe20000010885 */
[----:B------:R-:W-:Y:S01]  /*b2a0*/  FFMA.FTZ R132, R146, R107, R132 ;  /* 0x0000006b92847223 */ /* 0x000fe20000010084 */
[----:B------:R-:W-:Y:S01]  /*b2b0*/  FFMA.FTZ R130, R109, R173, R130 ;  /* 0x000000ad6d827223 */ /* 0x000fe20000010082 */
[----:B------:R-:W-:Y:S01]  /*b2c0*/  FMUL.FTZ R133, R135, R142 ;  /* 0x0000008e87857220 */ /* 0x000fe20000410000 */
[----:B------:R-:W-:Y:S01]  /*b2d0*/  FADD.FTZ R163, R163, R108 ;  /* 0x0000006ca3a37221 */ /* 0x000fe20000010000 */
[----:B------:R-:W-:Y:S01]  /*b2e0*/  FADD.FTZ R108, -R179, R132 ;  /* 0x00000084b36c7221 */ /* 0x000fe20000010100 */
[----:B------:R-:W-:Y:S01]  /*b2f0*/  FFMA.FTZ R131, R113, -R131, R215 ;  /* 0x8000008371837223 */ /* 0x000fe200000100d7 */
[C---:B------:R-:W-:Y:S01]  /*b300*/  FFMA.FTZ R132, R134.reuse, R136, R133 ;  /* 0x0000008886847223 */ /* 0x040fe20000010085 */
[----:B------:R-:W-:Y:S01]  /*b310*/  FFMA.FTZ R133, R134, R142, -R139 ;  /* 0x0000008e86857223 */ /* 0x000fe2000001088b */
[C---:B------:R-:W-:Y:S01]  /*b320*/  FMUL.FTZ R109, R147.reuse, -R108 ;  /* 0x8000006c936d7220 */ /* 0x040fe20000410000 */
[-C--:B------:R-:W-:Y:S01]  /*b330*/  FMUL.FTZ R147, R147, -R163.reuse ;  /* 0x800000a393937220 */ /* 0x080fe20000410000 */
[----:B------:R-:W-:Y:S01]  /*b340*/  FMUL.FTZ R136, R105, R136 ;  /* 0x0000008869887220 */ /* 0x000fe20000410000 */
[----:B------:R-:W-:Y:S01]  /*b350*/  FMUL.FTZ R139, R172, UR55 ;  /* 0x00000037ac8b7c20 */ /* 0x000fe20008410000 */
[C---:B------:R-:W-:Y:S01]  /*b360*/  FFMA.FTZ R135, R148.reuse, R163, -R109 ;  /* 0x000000a394877223 */ /* 0x040fe2000001086d */
[----:B------:R-:W-:Y:S01]  /*b370*/  FFMA.FTZ R147, R148, R108, R147 ;  /* 0x0000006c94937223 */ /* 0x000fe20000010093 */
[----:B------:R-:W-:Y:S01]  /*b380*/  FMUL.FTZ R109, R111, R188 ;  /* 0x000000bc6f6d7220 */ /* 0x000fe20000410000 */
[----:B------:R-:W-:Y:S01]  /*b390*/  FMUL.FTZ R145, R113, R187 ;  /* 0x000000bb71917220 */ /* 0x000fe20000410000 */
[----:B------:R-:W-:Y:S01]  /*b3a0*/  FADD.FTZ R162, R162, R135 ;  /* 0x00000087a2a27221 */ /* 0x000fe20000010000 */
[----:B------:R-:W-:Y:S01]  /*b3b0*/  FADD.FTZ R111, -R178, R147 ;  /* 0x00000093b26f7221 */ /* 0x000fe20000010100 */
[----:B------:R-:W-:Y:S01]  /*b3c0*/  FFMA.FTZ R109, R110, R172, R109 ;  /* 0x000000ac6e6d7223 */ /* 0x000fe2000001006d */
[----:B------:R-:W-:Y:S01]  /*b3d0*/  FFMA.FTZ R110, R105, R130, R140 ;  /* 0x00000082696e7223 */ /* 0x000fe2000001008c */
[C---:B------:R-:W-:Y:S01]  /*b3e0*/  FMUL.FTZ R134, R149.reuse, -R162 ;  /* 0x800000a295867220 */ /* 0x040fe20000410000 */
[----:B------:R-:W-:Y:S01]  /*b3f0*/  FMUL.FTZ R105, R149, -R111 ;  /* 0x8000006f95697220 */ /* 0x000fe20000410000 */
[----:B------:R-:W-:Y:S01]  /*b400*/  FMUL.FTZ R129, R86, R38 ;  /* 0x0000002656817220 */ /* 0x000fe20000410000 */
[----:B------:R-:W-:-:S02]  /*b410*/  HADD2.F32 R76, -RZ, R52.H0_H0 ;  /* 0x20000034ff4c7230 */ /* 0x000fc40000004100 */
[C---:B------:R-:W-:Y:S01]  /*b420*/  FFMA.FTZ R134, R150.reuse, R111, R134 ;  /* 0x0000006f96867223 */ /* 0x040fe20000010086 */
[----:B------:R-:W-:Y:S01]  /*b430*/  FFMA.FTZ R140, R150, R162, -R105 ;  /* 0x000000a2968c7223 */ /* 0x000fe20000010869 */
[----:B------:R-:W-:Y:S01]  /*b440*/  FFMA.FTZ R105, R188, UR54, -R139 ;  /* 0x00000036bc697c23 */ /* 0x000fe2000801088b */
[----:B------:R-:W-:Y:S01]  /*b450*/  FFMA.FTZ R213, R115, -R129, R213 ;  /* 0x8000008173d57223 */ /* 0x000fe200000100d5 */
[----:B------:R-:W-:Y:S01]  /*b460*/  FADD.FTZ R134, -R177, R134 ;  /* 0x00000086b1867221 */ /* 0x000fe20000010100 */
[----:B------:R-:W-:Y:S01]  /*b470*/  FADD.FTZ R161, R161, R140 ;  /* 0x0000008ca1a17221 */ /* 0x000fe20000010000 */
[----:B------:R-:W-:Y:S01]  /*b480*/  FMUL.FTZ R149, R138, R105 ;  /* 0x000000698a957220 */ /* 0x000fe20000410000 */
[----:B------:R-:W-:Y:S01]  /*b490*/  FFMA.FTZ R129, R114, -R129, R214 ;  /* 0x8000008172817223 */ /* 0x000fe200000100d6 */
[C---:B------:R-:W-:Y:S01]  /*b4a0*/  FMUL.FTZ R105, R151.reuse, -R134 ;  /* 0x8000008697697220 */ /* 0x040fe20000410000 */
[----:B------:R-:W-:Y:S01]  /*b4b0*/  FMUL.FTZ R151, R151, -R161 ;  /* 0x800000a197977220 */ /* 0x000fe20000410000 */
[----:B------:R-:W-:-:S02]  /*b4c0*/  HADD2.F32 R77, -RZ, R51.H0_H0 ;  /* 0x20000033ff4d7230 */ /* 0x000fc40000004100 */
[----:B------:R-:W-:Y:S01]  /*b4d0*/  FMUL.FTZ R114, R114, R61 ;  /* 0x0000003d72727220 */ /* 0x000fe20000410000 */
[C---:B------:R-:W-:Y:S01]  /*b4e0*/  FFMA.FTZ R143, R152.reuse, R161, -R105 ;  /* 0x000000a1988f7223 */ /* 0x040fe20000010869 */
[----:B------:R-:W-:Y:S01]  /*b4f0*/  FFMA.FTZ R113, R152, R134, R151 ;  /* 0x0000008698717223 */ /* 0x000fe20000010097 */
[----:B------:R-:W-:Y:S02]  /*b500*/  HADD2.F32 R75, -RZ, R53.H0_H0 ;  /* 0x20000035ff4b7230 */ /* 0x000fe40000004100 */
[----:B------:R-:W-:Y:S01]  /*b510*/  FMUL.FTZ R117, R117, R62 ;  /* 0x0000003e75757220 */ /* 0x000fe20000410000 */
[----:B------:R-:W-:Y:S01]  /*b520*/  FADD.FTZ R160, R160, R143 ;  /* 0x0000008fa0a07221 */ /* 0x000fe20000010000 */
[----:B------:R-:W-:Y:S01]  /*b530*/  FADD.FTZ R113, -R176, R113 ;  /* 0x00000071b0717221 */ /* 0x000fe20000010100 */
[----:B------:R-:W-:Y:S01]  /*b540*/  FMUL.FTZ R106, R76, R41 ;  /* 0x000000294c6a7220 */ /* 0x000fe20000410000 */
[----:B------:R-:W-:Y:S01]  /*b550*/  FFMA.FTZ R115, R115, R170, R114 ;  /* 0x000000aa73737223 */ /* 0x000fe20000010072 */
[C---:B------:R-:W-:Y:S01]  /*b560*/  FMUL.FTZ R143, R153.reuse, -R160 ;  /* 0x800000a0998f7220 */ /* 0x040fe20000410000 */
[-C--:B------:R-:W-:Y:S01]  /*b570*/  FMUL.FTZ R153, R153, -R113.reuse ;  /* 0x8000007199997220 */ /* 0x080fe20000410000 */
[----:B------:R-:W-:Y:S01]  /*b580*/  FMUL.FTZ R125, R77, R40 ;  /* 0x000000284d7d7220 */ /* 0x000fe20000410000 */
[----:B------:R-:W-:Y:S01]  /*b590*/  FMUL.FTZ R63, R75, R42 ;  /* 0x0000002a4b3f7220 */ /* 0x000fe20000410000 */
[C---:B------:R-:W-:Y:S01]  /*b5a0*/  FFMA.FTZ R140, R154.reuse, R113, R143 ;  /* 0x000000719a8c7223 */ /* 0x040fe2000001008f */
[----:B------:R-:W-:Y:S01]  /*b5b0*/  FFMA.FTZ R114, R154, R160, -R153 ;  /* 0x000000a09a727223 */ /* 0x000fe20000010899 */
[----:B------:R-:W-:Y:S01]  /*b5c0*/  FFMA.FTZ R116, R116, R169, R117 ;  /* 0x000000a974747223 */ /* 0x000fe20000010075 */
[----:B------:R-:W-:Y:S01]  /*b5d0*/  FFMA.FTZ R208, R120, -R106, R208 ;  /* 0x8000006a78d07223 */ /* 0x000fe200000100d0 */
[----:B------:R-:W-:Y:S01]  /*b5e0*/  FADD.FTZ R175, -R175, R140 ;  /* 0x0000008cafaf7221 */ /* 0x000fe20000010100 */
[----:B------:R-:W-:Y:S01]  /*b5f0*/  FMUL.FTZ R117, R119, R184 ;  /* 0x000000b877757220 */ /* 0x000fe20000410000 */
[----:B------:R-:W-:Y:S01]  /*b600*/  FFMA.FTZ R106, R121, -R106, R207 ;  /* 0x8000006a796a7223 */ /* 0x000fe200000100cf */
[----:B------:R-:W-:Y:S01]  /*b610*/  FFMA.FTZ R210, R118, -R125, R210 ;  /* 0x8000007d76d27223 */ /* 0x000fe200000100d2 */
[----:B------:R-:W-:Y:S01]  /*b620*/  FADD.FTZ R114, R159, R114 ;  /* 0x000000729f727221 */ /* 0x000fe20000010000 */
[----:B------:R-:W-:Y:S01]  /*b630*/  FFMA.FTZ R206, R122, -R63, R206 ;  /* 0x8000003f7ace7223 */ /* 0x000fe200000100ce */
[----:B------:R-:W-:Y:S01]  /*b640*/  FFMA.FTZ R125, R119, -R125, R209 ;  /* 0x8000007d777d7223 */ /* 0x000fe200000100d1 */
[----:B------:R-:W-:Y:S01]  /*b650*/  FMUL.FTZ R121, R121, R78 ;  /* 0x0000004e79797220 */ /* 0x000fe20000410000 */
[----:B------:R-:W-:Y:S01]  /*b660*/  FFMA.FTZ R63, R123, -R63, R205 ;  /* 0x8000003f7b3f7223 */ /* 0x000fe200000100cd */
[----:B------:R-:W-:Y:S01]  /*b670*/  FMUL.FTZ R119, R155, -R175 ;  /* 0x800000af9b777220 */ /* 0x000fe20000410000 */
[----:B------:R-:W-:Y:S01]  /*b680*/  FFMA.FTZ R117, R118, R79, R117 ;  /* 0x0000004f76757223 */ /* 0x000fe20000010075 */
[----:B------:R-:W-:Y:S01]  /*b690*/  FMUL.FTZ R123, R123, R182 ;  /* 0x000000b67b7b7220 */ /* 0x000fe20000410000 */
[-C--:B------:R-:W-:Y:S01]  /*b6a0*/  FMUL.FTZ R118, R155, -R114.reuse ;  /* 0x800000729b767220 */ /* 0x080fe20000410000 */
[----:B------:R-:W-:Y:S01]  /*b6b0*/  FFMA.FTZ R120, R120, R167, R121 ;  /* 0x000000a778787223 */ /* 0x000fe20000010079 */
[----:B------:R-:W-:Y:S01]  /*b6c0*/  SHF.L.U32 R143, R83, 0x5, RZ ;  /* 0x00000005538f7819 */ /* 0x000fe200000006ff */
[----:B------:R-:W-:Y:S01]  /*b6d0*/  FFMA.FTZ R121, R156, R114, -R119 ;  /* 0x000000729c797223 */ /* 0x000fe20000010877 */
[----:B------:R-:W-:Y:S01]  /*b6e0*/  FFMA.FTZ R119, R122, R127, R123 ;  /* 0x0000007f7a777223 */ /* 0x000fe2000001007b */
[----:B------:R-:W-:Y:S01]  /*b6f0*/  FFMA.FTZ R123, R156, R175, R118 ;  /* 0x000000af9c7b7223 */ /* 0x000fe20000010076 */
[C---:B------:R-:W-:Y:S01]  /*b700*/  IADD3 R118, R143.reuse, 0x1, RZ ;  /* 0x000000018f767810 */ /* 0x040fe20007ffe0ff */
[----:B------:R-:W-:Y:S01]  /*b710*/  FMUL.FTZ R135, R188, UR55 ;  /* 0x00000037bc877c20 */ /* 0x000fe20008410000 */
[----:B------:R-:W-:Y:S01]  /*b720*/  IADD3 R140, R143, 0x3, RZ ;  /* 0x000000038f8c7810 */ /* 0x000fe20007ffe0ff */
[----:B------:R-:W-:Y:S01]  /*b730*/  FADD.FTZ R158, R158, R121 ;  /* 0x000000799e9e7221 */ /* 0x000fe20000010000 */
[----:B------:R-:W-:Y:S01]  /*b740*/  FADD.FTZ R121, -R174, R123 ;  /* 0x0000007bae797221 */ /* 0x000fe20000010100 */
[-C--:B------:R-:W-:Y:S01]  /*b750*/  LEA.HI.SX32 R152, R118, R143.reuse, 0x1b ;  /* 0x0000008f76987211 */ /* 0x080fe200078fdaff */
[----:B------:R-:W-:Y:S01]  /*b760*/  FMUL.FTZ R123, R127, UR55 ;  /* 0x000000377f7b7c20 */ /* 0x000fe20008410000 */
[----:B------:R-:W-:Y:S01]  /*b770*/  FFMA.FTZ R147, R172, UR54, R135 ;  /* 0x00000036ac937c23 */ /* 0x000fe20008010087 */
[----:B------:R-:W-:Y:S01]  /*b780*/  LEA.HI.SX32 R118, R140, R143, 0x1b ;  /* 0x0000008f8c767211 */ /* 0x000fe200078fdaff */
[C---:B------:R-:W-:Y:S01]  /*b790*/  FMUL.FTZ R140, R182.reuse, UR55 ;  /* 0x00000037b68c7c20 */ /* 0x040fe20008410000 */
[----:B------:R-:W-:Y:S01]  /*b7a0*/  FFMA.FTZ R144, R182, UR54, -R123 ;  /* 0x00000036b6907c23 */ /* 0x000fe2000801087b */
[----:B------:R-:W-:Y:S01]  /*b7b0*/  FFMA.FTZ R105, R218, R147, R149 ;  /* 0x00000093da697223 */ /* 0x000fe20000010095 */
[----:B------:R-:W-:Y:S01]  /*b7c0*/  IADD3 R122, R143, 0x2, RZ ;  /* 0x000000028f7a7810 */ /* 0x000fe20007ffe0ff */
[C---:B------:R-:W-:Y:S01]  /*b7d0*/  FFMA.FTZ R147, R127.reuse, UR54, R140 ;  /* 0x000000367f937c23 */ /* 0x040fe2000801008c */
[----:B------:R-:W-:Y:S01]  /*b7e0*/  FMUL.FTZ R142, R127, R42 ;  /* 0x0000002a7f8e7220 */ /* 0x000fe20000410000 */
[----:B------:R-:W-:Y:S01]  /*b7f0*/  FMUL.FTZ R127, R121, R50 ;  /* 0x00000032797f7220 */ /* 0x000fe20000410000 */
[----:B------:R-:W-:Y:S01]  /*b800*/  FMUL.FTZ R150, R63, R144 ;  /* 0x000000903f967220 */ /* 0x000fe20000410000 */
[----:B------:R-:W-:Y:S01]  /*b810*/  LEA.HI.SX32 R154, R122, R143, 0x1b ;  /* 0x0000008f7a9a7211 */ /* 0x000fe200078fdaff */
[----:B------:R-:W-:Y:S01]  /*b820*/  FMUL.FTZ R144, R175, R49 ;  /* 0x00000031af907220 */ /* 0x000fe20000410000 */
[----:B------:R-:W-:Y:S01]  /*b830*/  LEA.HI.SX32 R122, R143, R143, 0x1b ;  /* 0x0000008f8f7a7211 */ /* 0x000fe200078fdaff */
[----:B------:R-:W-:Y:S01]  /*b840*/  FMUL.FTZ R182, R182, R42 ;  /* 0x0000002ab6b67220 */ /* 0x000fe20000410000 */
[----:B------:R-:W-:Y:S01]  /*b850*/  FMUL.FTZ R123, R158, R50 ;  /* 0x000000329e7b7220 */ /* 0x000fe20000410000 */
[----:B------:R-:W-:Y:S01]  /*b860*/  FMUL.FTZ R143, R64, R127 ;  /* 0x0000007f408f7220 */ /* 0x000fe20000410000 */
[----:B------:R-:W-:Y:S01]  /*b870*/  FFMA.FTZ R112, R112, R171, R145 ;  /* 0x000000ab70707223 */ /* 0x000fe20000010091 */
[----:B------:R-:W-:Y:S01]  /*b880*/  FMUL.FTZ R146, R114, R49 ;  /* 0x0000003172927220 */ /* 0x000fe20000410000 */
[----:B------:R-:W-:Y:S01]  /*b890*/  FMUL.FTZ R140, R192, R144 ;  /* 0x00000090c08c7220 */ /* 0x000fe20000410000 */
[----:B------:R-:W-:Y:S01]  /*b8a0*/  FMUL.FTZ R141, R172, R31 ;  /* 0x0000001fac8d7220 */ /* 0x000fe20000410000 */
[C---:B------:R-:W-:Y:S01]  /*b8b0*/  FMUL.FTZ R145, R63.reuse, R182 ;  /* 0x000000b63f917220 */ /* 0x040fe20000410000 */
[----:B------:R-:W-:Y:S01]  /*b8c0*/  FMUL.FTZ R149, R63, R142 ;  /* 0x0000008e3f957220 */ /* 0x000fe20000410000 */
[----:B------:R-:W-:Y:S01]  /*b8d0*/  FFMA.FTZ R143, R190, R123, R143 ;  /* 0x0000007bbe8f7223 */ /* 0x000fe2000001008f */
[----:B------:R-:W-:Y:S01]  /*b8e0*/  LEA R172, R152, R81, 0x2 ;  /* 0x0000005198ac7211 */ /* 0x000fe200078e10ff */
[----:B------:R-:W-:Y:S01]  /*b8f0*/  FMUL.FTZ R152, R113, R48 ;  /* 0x0000003071987220 */ /* 0x000fe20000410000 */
[----:B------:R-:W-:Y:S01]  /*b900*/  FFMA.FTZ R148, R191, R146, R140 ;  /* 0x00000092bf947223 */ /* 0x000fe2000001008c */
[C---:B------:R-:W-:Y:S01]  /*b910*/  FFMA.FTZ R63, R206.reuse, R142, R145 ;  /* 0x0000008ece3f7223 */ /* 0x040fe20000010091 */
[----:B------:R-:W-:Y:S01]  /*b920*/  FFMA.FTZ R140, R206, R182, -R149 ;  /* 0x000000b6ce8c7223 */ /* 0x000fe20000010895 */
[----:B------:R-:W-:Y:S01]  /*b930*/  FMUL.FTZ R145, R102, R123 ;  /* 0x0000007b66917220 */ /* 0x000fe20000410000 */
[----:B------:R-:W-:Y:S01]  /*b940*/  FADD.FTZ R143, RZ, R143 ;  /* 0x0000008fff8f7221 */ /* 0x000fe20000010000 */
[----:B------:R-:W-:Y:S01]  /*b950*/  FFMA.FTZ R206, R206, R147, R150 ;  /* 0x00000093cece7223 */ /* 0x000fe20000010096 */
[----:B------:R-:W-:Y:S01]  /*b960*/  FMUL.FTZ R123, R64, R123 ;  /* 0x0000007b407b7220 */ /* 0x000fe20000410000 */
[----:B------:R-:W-:Y:S01]  /*b970*/  FMUL.FTZ R150, R160, R48 ;  /* 0x00000030a0967220 */ /* 0x000fe20000410000 */
[----:B------:R-:W-:Y:S01]  /*b980*/  FMUL.FTZ R147, R193, R152 ;  /* 0x00000098c1937220 */ /* 0x000fe20000410000 */
[----:B------:R-:W-:Y:S01]  /*b990*/  FADD.FTZ R143, R143, R148 ;  /* 0x000000948f8f7221 */ /* 0x000fe20000010000 */
[----:B------:R-:W-:Y:S01]  /*b9a0*/  LEA R149, R154, R81, 0x2 ;  /* 0x000000519a957211 */ /* 0x000fe200078e10ff */
[----:B------:R-:W-:Y:S01]  /*b9b0*/  FMUL.FTZ R148, R192, R146 ;  /* 0x00000092c0947220 */ /* 0x000fe20000410000 */
[----:B------:R-:W-:Y:S01]  /*b9c0*/  FFMA.FTZ R123, R190, R127, -R123 ;  /* 0x0000007fbe7b7223 */ /* 0x000fe2000001087b */
[----:B------:R-:W-:Y:S01]  /*b9d0*/  FFMA.FTZ R154, R194, R150, R147 ;  /* 0x00000096c29a7223 */ /* 0x000fe20000010093 */
[----:B------:R-:W-:Y:S01]  /*b9e0*/  LEA R122, R122, R81, 0x2 ;  /* 0x000000517a7a7211 */ /* 0x000fe200078e10ff */
[----:B------:R-:W-:Y:S01]  /*b9f0*/  FMUL.FTZ R127, R102, R127 ;  /* 0x0000007f667f7220 */ /* 0x000fe20000410000 */
[----:B------:R-:W-:Y:S01]  /*ba00*/  FFMA.FTZ R148, R191, R144, -R148 ;  /* 0x00000090bf947223 */ /* 0x000fe20000010894 */
[----:B------:R-:W-:Y:S01]  /*ba10*/  FADD.FTZ R123, RZ, R123 ;  /* 0x0000007bff7b7221 */ /* 0x000fe20000010000 */
[----:B------:R-:W-:Y:S01]  /*ba20*/  FADD.FTZ R154, R143, R154 ;  /* 0x0000009a8f9a7221 */ /* 0x000fe20000010000 */
[----:B------:R-:W-:Y:S01]  /*ba30*/  FMUL.FTZ R146, R99, R146 ;  /* 0x0000009263927220 */ /* 0x000fe20000410000 */
[----:B------:R-:W-:Y:S01]  /*ba40*/  FMUL.FTZ R143, R193, R150 ;  /* 0x00000096c18f7220 */ /* 0x000fe20000410000 */
[-C--:B------:R-:W-:Y:S01]  /*ba50*/  FMUL.FTZ R156, R161, R47.reuse ;  /* 0x0000002fa19c7220 */ /* 0x080fe20000410000 */
[----:B------:R0:W-:Y:S01]  /*ba60*/  STS [R122+0x2100], R145 ;  /* 0x002100917a007388 */ /* 0x0001e20000000800 */
[----:B------:R-:W-:Y:S01]  /*ba70*/  FADD.FTZ R123, R123, R148 ;  /* 0x000000947b7b7221 */ /* 0x000fe20000010000 */
[----:B------:R-:W-:Y:S01]  /*ba80*/  FMUL.FTZ R166, R134, R47 ;  /* 0x0000002f86a67220 */ /* 0x000fe20000410000 */
[----:B------:R-:W-:Y:S01]  /*ba90*/  FFMA.FTZ R148, R194, R152, -R143 ;  /* 0x00000098c2947223 */ /* 0x000fe2000001088f */
[----:B------:R1:W-:Y:S01]  /*baa0*/  STS [R172+0x2104], R127 ;  /* 0x0021047fac007388 */ /* 0x0003e20000000800 */
[----:B------:R-:W-:Y:S01]  /*bab0*/  LEA R153, R118, R81, 0x2 ;  /* 0x0000005176997211 */ /* 0x000fe200078e10ff */
[----:B------:R-:W-:Y:S01]  /*bac0*/  FMUL.FTZ R118, R99, R144 ;  /* 0x0000009063767220 */ /* 0x000fe20000410000 */
[----:B------:R-:W-:Y:S01]  /*bad0*/  FADD.FTZ R123, R123, R148 ;  /* 0x000000947b7b7221 */ /* 0x000fe20000010000 */
[----:B------:R2:W-:Y:S01]  /*bae0*/  STS [R149+0x2108], R146 ;  /* 0x0021089295007388 */ /* 0x0005e20000000800 */
[----:B------:R-:W-:Y:S01]  /*baf0*/  FMUL.FTZ R151, R111, R46 ;  /* 0x0000002e6f977220 */ /* 0x000fe20000410000 */
[----:B0-----:R-:W-:Y:S01]  /*bb00*/  FMUL.FTZ R145, R67, R156 ;  /* 0x0000009c43917220 */ /* 0x001fe20000410000 */
[-C--:B------:R-:W-:Y:S01]  /*bb10*/  FMUL.FTZ R147, R66, R166.reuse ;  /* 0x000000a642937220 */ /* 0x080fe20000410000 */
[----:B------:R0:W-:Y:S01]  /*bb20*/  STS [R153+0x210c], R118 ;  /* 0x00210c7699007388 */ /* 0x0001e20000000800 */
[----:B------:R-:W-:Y:S01]  /*bb30*/  FMUL.FTZ R173, R165, R43 ;  /* 0x0000002ba5ad7220 */ /* 0x000fe20000410000 */
[----:B------:R-:W-:Y:S01]  /*bb40*/  FFMA.FTZ R144, R195, R166, -R145 ;  /* 0x000000a6c3907223 */ /* 0x000fe20000010891 */
[----:B-1----:R-:W-:Y:S01]  /*bb50*/  FMUL.FTZ R127, R65, R150 ;  /* 0x00000096417f7220 */ /* 0x002fe20000410000 */
[----:B------:R-:W-:Y:S01]  /*bb60*/  FMUL.FTZ R150, R108, R45 ;  /* 0x0000002d6c967220 */ /* 0x000fe20000410000 */
[----:B------:R-:W-:Y:S01]  /*bb70*/  FMUL.FTZ R145, R66, R156 ;  /* 0x0000009c42917220 */ /* 0x000fe20000410000 */
[----:B--2---:R-:W-:Y:S01]  /*bb80*/  FMUL.FTZ R149, R162, R46 ;  /* 0x0000002ea2957220 */ /* 0x004fe20000410000 */
[----:B------:R-:W-:Y:S01]  /*bb90*/  FADD.FTZ R144, R123, R144 ;  /* 0x000000907b907221 */ /* 0x000fe20000010000 */
[----:B------:R-:W-:Y:S01]  /*bba0*/  FMUL.FTZ R123, R65, R152 ;  /* 0x00000098417b7220 */ /* 0x000fe20000410000 */
[----:B------:R-:W-:Y:S01]  /*bbb0*/  FMUL.FTZ R148, R71, R150 ;  /* 0x0000009647947220 */ /* 0x000fe20000410000 */
[----:B------:R-:W-:Y:S01]  /*bbc0*/  FMUL.FTZ R155, R68, R149 ;  /* 0x00000095449b7220 */ /* 0x000fe20000410000 */
[----:B0-----:R-:W-:Y:S01]  /*bbd0*/  FMUL.FTZ R153, R69, R151 ;  /* 0x0000009745997220 */ /* 0x001fe20000410000 */
[----:B------:R-:W-:Y:S01]  /*bbe0*/  FMUL.FTZ R118, R163, R45 ;  /* 0x0000002da3767220 */ /* 0x000fe20000410000 */
[----:B------:R0:W-:Y:S01]  /*bbf0*/  STS [R122+0x2114], R123 ;  /* 0x0021147b7a007388 */ /* 0x0001e20000000800 */
[----:B------:R-:W-:Y:S01]  /*bc00*/  FMUL.FTZ R177, R181, R43 ;  /* 0x0000002bb5b17220 */ /* 0x000fe20000410000 */
[-C--:B------:R-:W-:Y:S01]  /*bc10*/  FFMA.FTZ R146, R198, R149.reuse, R153 ;  /* 0x00000095c6927223 */ /* 0x080fe20000010099 */
[----:B------:R-:W-:Y:S01]  /*bc20*/  FMUL.FTZ R152, R71, R118 ;  /* 0x0000007647987220 */ /* 0x000fe20000410000 */
[----:B------:R1:W-:Y:S01]  /*bc30*/  STS [R122+0x2120], R155 ;  /* 0x0021209b7a007388 */ /* 0x0003e20000000800 */
[----:B------:R-:W-:Y:S01]  /*bc40*/  FMUL.FTZ R153, R164, R44 ;  /* 0x0000002ca4997220 */ /* 0x000fe20000410000 */
[----:B------:R-:W-:Y:S01]  /*bc50*/  FMUL.FTZ R149, R69, R149 ;  /* 0x0000009545957220 */ /* 0x000fe20000410000 */
[----:B------:R-:W-:Y:S01]  /*bc60*/  FMUL.FTZ R168, R67, R166 ;  /* 0x000000a643a87220 */ /* 0x000fe20000410000 */
[----:B------:R2:W-:Y:S01]  /*bc70*/  STS [R122+0x2118], R145 ;  /* 0x002118917a007388 */ /* 0x0005e20000000800 */
[----:B------:R-:W-:Y:S01]  /*bc80*/  FMUL.FTZ R157, R73, R153 ;  /* 0x00000099499d7220 */ /* 0x000fe20000410000 */
[----:B0-----:R-:W-:Y:S01]  /*bc90*/  FMUL.FTZ R123, R70, R118 ;  /* 0x00000076467b7220 */ /* 0x001fe20000410000 */
[-C--:B------:R-:W-:Y:S01]  /*bca0*/  FFMA.FTZ R149, R198, R151.reuse, -R149 ;  /* 0x00000097c6957223 */ /* 0x080fe20000010895 */
[----:B------:R0:W-:Y:S01]  /*bcb0*/  STS [R122+0x211c], R147 ;  /* 0x00211c937a007388 */ /* 0x0001e20000000800 */
[----:B------:R-:W-:Y:S01]  /*bcc0*/  FMUL.FTZ R151, R68, R151 ;  /* 0x0000009744977220 */ /* 0x000fe20000410000 */
[----:B-1----:R-:W-:Y:S01]  /*bcd0*/  FMUL.FTZ R155, R107, R44 ;  /* 0x0000002c6b9b7220 */ /* 0x002fe20000410000 */
[----:B------:R-:W-:Y:S01]  /*bce0*/  FFMA.FTZ R143, R195, R156, R168 ;  /* 0x0000009cc38f7223 */ /* 0x000fe200000100a8 */
[----:B------:R1:W-:Y:S01]  /*bcf0*/  STS [R122+0x2110], R127 ;  /* 0x0021107f7a007388 */ /* 0x0003e20000000800 */
[----:B------:R-:W-:Y:S01]  /*bd00*/  FADD.FTZ R149, R144, R149 ;  /* 0x0000009590957221 */ /* 0x000fe20000010000 */
[----:B--2---:R-:W-:Y:S01]  /*bd10*/  FFMA.FTZ R145, R199, R118, R148 ;  /* 0x00000076c7917223 */ /* 0x004fe20000010094 */
[----:B------:R-:W-:Y:S01]  /*bd20*/  FMUL.FTZ R118, R165, UR55 ;  /* 0x00000037a5767c20 */ /* 0x000fe20008410000 */
[-C--:B------:R-:W-:Y:S01]  /*bd30*/  FFMA.FTZ R148, R199, R150.reuse, -R152 ;  /* 0x00000096c7947223 */ /* 0x080fe20000010898 */
[----:B------:R-:W-:Y:S01]  /*bd40*/  FMUL.FTZ R152, R60, R173 ;  /* 0x000000ad3c987220 */ /* 0x000fe20000410000 */
[----:B0-----:R-:W-:Y:S01]  /*bd50*/  FMUL.FTZ R147, R72, R155 ;  /* 0x0000009b48937220 */ /* 0x001fe20000410000 */
[----:B------:R-:W-:Y:S01]  /*bd60*/  FFMA.FTZ R159, R181, UR54, -R118 ;  /* 0x00000036b59f7c23 */ /* 0x000fe20008010876 */
[----:B------:R0:W-:Y:S01]  /*bd70*/  STS [R122+0x2128], R123 ;  /* 0x0021287b7a007388 */ /* 0x0001e20000000800 */
[----:B------:R-:W-:Y:S01]  /*bd80*/  FADD.FTZ R143, R154, R143 ;  /* 0x0000008f9a8f7221 */ /* 0x000fe20000010000 */
[----:B-1----:R-:W-:Y:S01]  /*bd90*/  FMUL.FTZ R127, R70, R150 ;  /* 0x00000096467f7220 */ /* 0x002fe20000410000 */
[-C--:B------:R-:W-:Y:S01]  /*bda0*/  FFMA.FTZ R147, R202, R153.reuse, R147 ;  /* 0x00000099ca937223 */ /* 0x080fe20000010093 */
[----:B------:R-:W-:Y:S01]  /*bdb0*/  FMUL.FTZ R153, R72, R153 ;  /* 0x0000009948997220 */ /* 0x000fe20000410000 */
[C---:B------:R-:W-:Y:S01]  /*bdc0*/  FMUL.FTZ R150, R60.reuse, R177 ;  /* 0x000000b13c967220 */ /* 0x040fe20000410000 */
[----:B------:R-:W-:Y:S01]  /*bdd0*/  FMUL.FTZ R118, R60, R159 ;  /* 0x0000009f3c767220 */ /* 0x000fe20000410000 */
[----:B------:R1:W-:Y:S01]  /*bde0*/  STS [R122+0x212c], R127 ;  /* 0x00212c7f7a007388 */ /* 0x0003e20000000800 */
[-C--:B------:R-:W-:Y:S01]  /*bdf0*/  FFMA.FTZ R60, R202, R155.reuse, -R153 ;  /* 0x0000009bca3c7223 */ /* 0x080fe20000010899 */
[----:B------:R-:W-:Y:S01]  /*be00*/  FMUL.FTZ R155, R73, R155 ;  /* 0x0000009b499b7220 */ /* 0x000fe20000410000 */
[----:B0-----:R-:W-:Y:S01]  /*be10*/  FMUL.FTZ R123, R79, UR55 ;  /* 0x000000374f7b7c20 */ /* 0x001fe20008410000 */
[----:B------:R0:W-:Y:S01]  /*be20*/  STS [R122+0x2124], R151 ;  /* 0x002124977a007388 */ /* 0x0001e20000000800 */
[-C--:B------:R-:W-:Y:S01]  /*be30*/  FFMA.FTZ R150, R203, R173.reuse, R150 ;  /* 0x000000adcb967223 */ /* 0x080fe20000010096 */
[----:B------:R-:W-:Y:S01]  /*be40*/  FMUL.FTZ R173, R74, R173 ;  /* 0x000000ad4aad7220 */ /* 0x000fe20000410000 */
[----:B------:R-:W-:Y:S01]  /*be50*/  FMUL.FTZ R153, R75, R182 ;  /* 0x000000b64b997220 */ /* 0x000fe20000410000 */
[----:B------:R2:W-:Y:S01]  /*be60*/  STS [R122+0x2134], R155 ;  /* 0x0021349b7a007388 */ /* 0x0005e20000000800 */
[----:B------:R-:W-:Y:S01]  /*be70*/  FMUL.FTZ R154, R79, R40 ;  /* 0x000000284f9a7220 */ /* 0x000fe20000410000 */
[----:B-1----:R-:W-:Y:S01]  /*be80*/  FMUL.FTZ R127, R75, R142 ;  /* 0x0000008e4b7f7220 */ /* 0x002fe20000410000 */
[C---:B------:R-:W-:Y:S01]  /*be90*/  FMUL.FTZ R142, R184.reuse, UR55 ;  /* 0x00000037b88e7c20 */ /* 0x040fe20008410000 */
[----:B------:R1:W-:Y:S01]  /*bea0*/  STS [R122+0x2130], R157 ;  /* 0x0021309d7a007388 */ /* 0x0003e20000000800 */
[----:B------:R-:W-:Y:S01]  /*beb0*/  FADD.FTZ R146, R143, R146 ;  /* 0x000000928f927221 */ /* 0x000fe20000010000 */
[----:B0-----:R-:W-:Y:S01]  /*bec0*/  FFMA.FTZ R151, R203, R177, -R152 ;  /* 0x000000b1cb977223 */ /* 0x001fe20000010898 */
[----:B------:R-:W-:Y:S01]  /*bed0*/  FFMA.FTZ R152, R184, UR54, -R123 ;  /* 0x00000036b8987c23 */ /* 0x000fe2000801087b */
[----:B------:R-:W-:Y:S01]  /*bee0*/  FFMA.FTZ R123, R79, UR54, R142 ;  /* 0x000000364f7b7c23 */ /* 0x000fe2000801008e */
[----:B------:R-:W-:Y:S01]  /*bef0*/  FMUL.FTZ R142, R78, UR55 ;  /* 0x000000374e8e7c20 */ /* 0x000fe20008410000 */
[----:B--2---:R-:W-:Y:S01]  /*bf00*/  FMUL.FTZ R155, R167, UR55 ;  /* 0x00000037a79b7c20 */ /* 0x004fe20008410000 */
[----:B------:R0:W-:Y:S01]  /*bf10*/  STS [R122+0x2140], R127 ;  /* 0x0021407f7a007388 */ /* 0x0001e20000000800 */
[----:B------:R-:W-:Y:S01]  /*bf20*/  FMUL.FTZ R184, R184, R40 ;  /* 0x00000028b8b87220 */ /* 0x000fe20000410000 */
[C---:B------:R-:W-:Y:S01]  /*bf30*/  FMUL.FTZ R79, R125.reuse, R152 ;  /* 0x000000987d4f7220 */ /* 0x040fe20000410000 */
[C---:B------:R-:W-:Y:S01]  /*bf40*/  FFMA.FTZ R155, R78.reuse, UR54, -R155 ;  /* 0x000000364e9b7c23 */ /* 0x040fe2000801089b */
[-C--:B-1----:R-:W-:Y:S01]  /*bf50*/  FMUL.FTZ R157, R78, R41.reuse ;  /* 0x000000294e9d7220 */ /* 0x082fe20000410000 */
[----:B------:R1:W-:Y:S01]  /*bf60*/  STS [R122+0x2138], R173 ;  /* 0x002138ad7a007388 */ /* 0x0003e20000000800 */
[----:B------:R-:W-:Y:S01]  /*bf70*/  FMUL.FTZ R159, R125, R184 ;  /* 0x000000b87d9f7220 */ /* 0x000fe20000410000 */
[----:B------:R-:W-:Y:S01]  /*bf80*/  FMUL.FTZ R78, R170, UR55 ;  /* 0x00000037aa4e7c20 */ /* 0x000fe20008410000 */
[----:B------:R-:W-:Y:S01]  /*bf90*/  FMUL.FTZ R143, R61, UR55 ;  /* 0x000000373d8f7c20 */ /* 0x000fe20008410000 */
[----:B------:R2:W-:Y:S01]  /*bfa0*/  STS [R122+0x2144], R153 ;  /* 0x002144997a007388 */ /* 0x0005e20000000800 */
[C---:B0-----:R-:W-:Y:S01]  /*bfb0*/  FFMA.FTZ R127, R167.reuse, UR54, R142 ;  /* 0x00000036a77f7c23 */ /* 0x041fe2000801008e */
[----:B------:R-:W-:Y:S01]  /*bfc0*/  FMUL.FTZ R167, R167, R41 ;  /* 0x00000029a7a77220 */ /* 0x000fe20000410000 */
[----:B------:R-:W-:Y:S01]  /*bfd0*/  FADD.FTZ R146, R146, R145 ;  /* 0x0000009192927221 */ /* 0x000fe20000010000 */
[----:B------:R-:W-:Y:S01]  /*bfe0*/  FADD.FTZ R149, R149, R148 ;  /* 0x0000009495957221 */ /* 0x000fe20000010000 */
[----:B------:R-:W-:Y:S01]  /*bff0*/  FMUL.FTZ R148, R61, R38 ;  /* 0x000000263d947220 */ /* 0x000fe20000410000 */
[-C--:B-1----:R-:W-:Y:S01]  /*c000*/  FMUL.FTZ R173, R125, R154.reuse ;  /* 0x0000009a7dad7220 */ /* 0x082fe20000410000 */
[----:B------:R-:W-:Y:S01]  /*c010*/  FMUL.FTZ R125, R106, R155 ;  /* 0x0000009b6a7d7220 */ /* 0x000fe20000410000 */
[----:B------:R-:W-:Y:S01]  /*c020*/  FMUL.FTZ R144, R62, UR55 ;  /* 0x000000373e907c20 */ /* 0x000fe20008410000 */
[----:B------:R-:W-:Y:S01]  /*c030*/  FADD.FTZ R147, R146, R147 ;  /* 0x0000009392937221 */ /* 0x000fe20000010000 */
[C---:B--2---:R-:W-:Y:S01]  /*c040*/  FMUL.FTZ R153, R106.reuse, R157 ;  /* 0x0000009d6a997220 */ /* 0x044fe20000410000 */
[-C--:B------:R-:W-:Y:S01]  /*c050*/  FMUL.FTZ R106, R106, R167.reuse ;  /* 0x000000a76a6a7220 */ /* 0x080fe20000410000 */
[-C--:B------:R-:W-:Y:S01]  /*c060*/  FFMA.FTZ R142, R210, R154.reuse, R159 ;  /* 0x0000009ad28e7223 */ /* 0x080fe2000001009f */
[----:B------:R-:W-:Y:S01]  /*c070*/  FMUL.FTZ R155, R77, R154 ;  /* 0x0000009a4d9b7220 */ /* 0x000fe20000410000 */
[C---:B------:R-:W-:Y:S01]  /*c080*/  FFMA.FTZ R152, R208.reuse, R167, R153 ;  /* 0x000000a7d0987223 */ /* 0x040fe20000010099 */
[----:B------:R-:W-:Y:S01]  /*c090*/  FFMA.FTZ R153, R208, R157, -R106 ;  /* 0x0000009dd0997223 */ /* 0x000fe2000001086a */
[----:B------:R-:W-:Y:S01]  /*c0a0*/  FFMA.FTZ R106, R61, UR54, -R78 ;  /* 0x000000363d6a7c23 */ /* 0x000fe2000801084e */
[C---:B------:R-:W-:Y:S01]  /*c0b0*/  FFMA.FTZ R78, R170.reuse, UR54, R143 ;  /* 0x00000036aa4e7c23 */ /* 0x040fe2000801008f */
[----:B------:R-:W-:Y:S01]  /*c0c0*/  FMUL.FTZ R61, R169, UR55 ;  /* 0x00000037a93d7c20 */ /* 0x000fe20008410000 */
[----:B------:R-:W-:Y:S01]  /*c0d0*/  FMUL.FTZ R170, R170, R38 ;  /* 0x00000026aaaa7220 */ /* 0x000fe20000410000 */
[----:B------:R-:W-:Y:S01]  /*c0e0*/  FMUL.FTZ R159, R77, R184 ;  /* 0x000000b84d9f7220 */ /* 0x000fe20000410000 */
[CC--:B------:R-:W-:Y:S01]  /*c0f0*/  FMUL.FTZ R145, R62.reuse, R39.reuse ;  /* 0x000000273e917220 */ /* 0x0c0fe20000410000 */
[----:B------:R-:W-:Y:S01]  /*c100*/  FFMA.FTZ R61, R62, UR54, -R61 ;  /* 0x000000363e3d7c23 */ /* 0x000fe2000801083d */
[C---:B------:R-:W-:Y:S01]  /*c110*/  FFMA.FTZ R143, R169.reuse, UR54, R144 ;  /* 0x00000036a98f7c23 */ /* 0x040fe20008010090 */
[----:B------:R-:W-:Y:S01]  /*c120*/  FMUL.FTZ R169, R169, R39 ;  /* 0x00000027a9a97220 */ /* 0x000fe20000410000 */
[----:B------:R-:W-:Y:S01]  /*c130*/  FMUL.FTZ R144, R129, R170 ;  /* 0x000000aa81907220 */ /* 0x000fe20000410000 */
[----:B------:R-:W-:Y:S01]  /*c140*/  FADD.FTZ R150, R147, R150 ;  /* 0x0000009693967221 */ /* 0x000fe20000010000 */
[C---:B------:R-:W-:Y:S01]  /*c150*/  FMUL.FTZ R156, R129.reuse, R148 ;  /* 0x00000094819c7220 */ /* 0x040fe20000410000 */
[----:B------:R0:W-:Y:S01]  /*c160*/  STS [R122+0x2150], R155 ;  /* 0x0021509b7a007388 */ /* 0x0001e20000000800 */
[----:B------:R-:W-:Y:S01]  /*c170*/  FMUL.FTZ R106, R129, R106 ;  /* 0x0000006a816a7220 */ /* 0x000fe20000410000 */
[----:B------:R-:W-:Y:S01]  /*c180*/  FADD.FTZ R60, R149, R60 ;  /* 0x0000003c953c7221 */ /* 0x000fe20000010000 */
[----:B------:R-:W-:Y:S01]  /*c190*/  FMUL.FTZ R129, R128, R61 ;  /* 0x0000003d80817220 */ /* 0x000fe20000410000 */
[----:B------:R1:W-:Y:S01]  /*c1a0*/  STS [R122+0x2154], R159 ;  /* 0x0021549f7a007388 */ /* 0x0003e20000000800 */
[C---:B------:R-:W-:Y:S01]  /*c1b0*/  FFMA.FTZ R144, R213.reuse, R148, -R144 ;  /* 0x00000094d5907223 */ /* 0x040fe20000010890 */
[----:B------:R-:W-:Y:S01]  /*c1c0*/  FADD.FTZ R63, R150, R63 ;  /* 0x0000003f963f7221 */ /* 0x000fe20000010000 */
[----:B------:R-:W-:Y:S01]  /*c1d0*/  FFMA.FTZ R61, R213, R170, R156 ;  /* 0x000000aad53d7223 */ /* 0x000fe2000001009c */
[C---:B------:R-:W-:Y:S01]  /*c1e0*/  FMUL.FTZ R146, R187.reuse, UR55 ;  /* 0x00000037bb927c20 */ /* 0x040fe20008410000 */
[----:B------:R-:W-:Y:S01]  /*c1f0*/  FMUL.FTZ R156, R187, R36 ;  /* 0x00000024bb9c7220 */ /* 0x000fe20000410000 */
[C---:B0-----:R-:W-:Y:S01]  /*c200*/  FMUL.FTZ R155, R128.reuse, R145 ;  /* 0x00000091809b7220 */ /* 0x041fe20000410000 */
[-C--:B------:R-:W-:Y:S01]  /*c210*/  FMUL.FTZ R128, R128, R169.reuse ;  /* 0x000000a980807220 */ /* 0x080fe20000410000 */
[----:B------:R-:W-:Y:S01]  /*c220*/  FADD.FTZ R151, R60, R151 ;  /* 0x000000973c977221 */ /* 0x000fe20000010000 */
[----:B------:R-:W-:Y:S01]  /*c230*/  FADD.FTZ R63, R63, R152 ;  /* 0x000000983f3f7221 */ /* 0x000fe20000010000 */
[----:B-1----:R-:W-:Y:S01]  /*c240*/  FMUL.FTZ R159, R86, R148 ;  /* 0x00000094569f7220 */ /* 0x002fe20000410000 */
[----:B------:R-:W-:Y:S01]  /*c250*/  FMUL.FTZ R148, R171, UR55 ;  /* 0x00000037ab947c20 */ /* 0x000fe20008410000 */
[C---:B------:R-:W-:Y:S01]  /*c260*/  FFMA.FTZ R62, R212.reuse, R169, R155 ;  /* 0x000000a9d43e7223 */ /* 0x040fe2000001009b */
[-C--:B------:R-:W-:Y:S01]  /*c270*/  FFMA.FTZ R128, R212, R145.reuse, -R128 ;  /* 0x00000091d4807223 */ /* 0x080fe20000010880 */
[----:B------:R-:W-:Y:S01]  /*c280*/  FMUL.FTZ R155, R87, R145 ;  /* 0x00000091579b7220 */ /* 0x000fe20000410000 */
[----:B------:R-:W-:Y:S01]  /*c290*/  FFMA.FTZ R148, R187, UR54, -R148 ;  /* 0x00000036bb947c23 */ /* 0x000fe20008010894 */
[C---:B------:R-:W-:Y:S01]  /*c2a0*/  FFMA.FTZ R145, R171.reuse, UR54, R146 ;  /* 0x00000036ab917c23 */ /* 0x040fe20008010092 */
[----:B------:R-:W-:Y:S01]  /*c2b0*/  FMUL.FTZ R146, R171, R36 ;  /* 0x00000024ab927220 */ /* 0x000fe20000410000 */
[----:B------:R-:W-:Y:S01]  /*c2c0*/  FMUL.FTZ R149, R131, R156 ;  /* 0x0000009c83957220 */ /* 0x000fe20000410000 */
[----:B------:R-:W-:Y:S01]  /*c2d0*/  FADD.FTZ R140, R151, R140 ;  /* 0x0000008c978c7221 */ /* 0x000fe20000010000 */
[----:B------:R-:W-:Y:S01]  /*c2e0*/  FADD.FTZ R63, R63, R142 ;  /* 0x0000008e3f3f7221 */ /* 0x000fe20000010000 */
[C---:B------:R-:W-:Y:S01]  /*c2f0*/  FMUL.FTZ R147, R131.reuse, R148 ;  /* 0x0000009483937220 */ /* 0x040fe20000410000 */
[----:B------:R-:W-:Y:S01]  /*c300*/  FFMA.FTZ R154, R210, R184, -R173 ;  /* 0x000000b8d29a7223 */ /* 0x000fe200000108ad */
[-C--:B------:R-:W-:Y:S01]  /*c310*/  FFMA.FTZ R148, R216, R146.reuse, R149 ;  /* 0x00000092d8947223 */ /* 0x080fe20000010095 */
[----:B------:R-:W-:Y:S01]  /*c320*/  FADD.FTZ R153, R140, R153 ;  /* 0x000000998c997221 */ /* 0x000fe20000010000 */
[-C--:B------:R-:W-:Y:S01]  /*c330*/  FMUL.FTZ R131, R131, R146.reuse ;  /* 0x0000009283837220 */ /* 0x080fe20000410000 */
[----:B------:R-:W-:Y:S01]  /*c340*/  FMUL.FTZ R149, R85, R146 ;  /* 0x0000009255957220 */ /* 0x000fe20000410000 */
[----:B------:R-:W-:Y:S01]  /*c350*/  FADD.FTZ R62, R63, R62 ;  /* 0x0000003e3f3e7221 */ /* 0x000fe20000010000 */
[----:B------:R-:W-:Y:S01]  /*c360*/  MOV R146, UR56 ;  /* 0x0000003800927c02 */ /* 0x000fe20008000f00 */
[----:B------:R-:W-:Y:S01]  /*c370*/  FADD.FTZ R153, R153, R154 ;  /* 0x0000009a99997221 */ /* 0x000fe20000010000 */
[----:B------:R-:W-:Y:S01]  /*c380*/  FMUL.FTZ R139, R188, R31 ;  /* 0x0000001fbc8b7220 */ /* 0x000fe20000410000 */
[----:B------:R-:W-:Y:S01]  /*c390*/  FADD.FTZ R61, R62, R61 ;  /* 0x0000003d3e3d7221 */ /* 0x000fe20000010000 */
[----:B------:R-:W-:Y:S01]  /*c3a0*/  LEA R146, R146, -R83, 0x1 ;  /* 0x8000005392927211 */ /* 0x000fe200078e08ff */
[----:B------:R-:W-:Y:S01]  /*c3b0*/  FADD.FTZ R153, R153, R128 ;  /* 0x0000008099997221 */ /* 0x000fe20000010000 */
[----:B------:R-:W-:Y:S01]  /*c3c0*/  FMUL.FTZ R135, R138, R139 ;  /* 0x0000008b8a877220 */ /* 0x000fe20000410000 */
[----:B------:R-:W-:Y:S01]  /*c3d0*/  FMUL.FTZ R157, R76, R157 ;  /* 0x0000009d4c9d7220 */ /* 0x000fe20000410000 */
[----:B------:R-:W-:Y:S01]  /*c3e0*/  FADD.FTZ R148, R61, R148 ;  /* 0x000000943d947221 */ /* 0x000fe20000010000 */
[----:B------:R-:W-:Y:S01]  /*c3f0*/  ISETP.GE.AND P1, PT, R146, 0x1, PT ;  /* 0x000000019200780c */ /* 0x000fe20003f26270 */
[-C--:B------:R-:W-:Y:S01]  /*c400*/  FMUL.FTZ R138, R138, R141.reuse ;  /* 0x0000008d8a8a7220 */ /* 0x080fe20000410000 */
[----:B------:R-:W-:Y:S01]  /*c410*/  FMUL.FTZ R61, R163, UR55 ;  /* 0x00000037a33d7c20 */ /* 0x000fe20008410000 */
[-C--:B------:R-:W-:Y:S01]  /*c420*/  FFMA.FTZ R131, R216, R156.reuse, -R131 ;  /* 0x0000009cd8837223 */ /* 0x080fe20000010883 */
[----:B------:R-:W-:Y:S01]  /*c430*/  FADD.FTZ R144, R153, R144 ;  /* 0x0000009099907221 */ /* 0x000fe20000010000 */
[C---:B------:R-:W-:Y:S01]  /*c440*/  FFMA.FTZ R135, R218.reuse, R141, R135 ;  /* 0x0000008dda877223 */ /* 0x040fe20000010087 */
[----:B------:R-:W-:Y:S01]  /*c450*/  FMUL.FTZ R151, R85, R156 ;  /* 0x0000009c55977220 */ /* 0x000fe20000410000 */
[----:B------:R-:W-:Y:S01]  /*c460*/  FFMA.FTZ R138, R218, R139, -R138 ;  /* 0x0000008bda8a7223 */ /* 0x000fe2000001088a */
[----:B------:R0:W-:Y:S01]  /*c470*/  STS [R122+0x214c], R157 ;  /* 0x00214c9d7a007388 */ /* 0x0001e20000000800 */
[----:B------:R-:W-:Y:S01]  /*c480*/  FMUL.FTZ R141, R84, R141 ;  /* 0x0000008d548d7220 */ /* 0x000fe20000410000 */
[----:B------:R-:W-:Y:S01]  /*c490*/  FFMA.FTZ R142, R108, UR54, -R61 ;  /* 0x000000366c8e7c23 */ /* 0x000fe2000801083d */
[----:B------:R-:W-:Y:S01]  /*c4a0*/  FMUL.FTZ R177, R74, R177 ;  /* 0x000000b14ab17220 */ /* 0x000fe20000410000 */
[----:B------:R-:W-:Y:S01]  /*c4b0*/  FMUL.FTZ R167, R76, R167 ;  /* 0x000000a74ca77220 */ /* 0x000fe20000410000 */
[----:B------:R-:W-:Y:S01]  /*c4c0*/  FMUL.FTZ R169, R87, R169 ;  /* 0x000000a957a97220 */ /* 0x000fe20000410000 */
[----:B------:R-:W-:Y:S01]  /*c4d0*/  FMUL.FTZ R139, R84, R139 ;  /* 0x0000008b548b7220 */ /* 0x000fe20000410000 */
[----:B------:R-:W-:Y:S01]  /*c4e0*/  FADD.FTZ R131, R144, R131 ;  /* 0x0000008390837221 */ /* 0x000fe20000010000 */
[----:B------:R-:W-:Y:S01]  /*c4f0*/  FMUL.FTZ R60, R164, UR55 ;  /* 0x00000037a43c7c20 */ /* 0x000fe20008410000 */
[----:B------:R-:W-:Y:S01]  /*c500*/  FMUL.FTZ R61, R161, UR55 ;  /* 0x00000037a13d7c20 */ /* 0x000fe20008410000 */
[----:B0-----:R-:W-:Y:S01]  /*c510*/  FMUL.FTZ R157, R86, R170 ;  /* 0x000000aa569d7220 */ /* 0x001fe20000410000 */
[----:B------:R0:W-:Y:S01]  /*c520*/  STS [R122+0x215c], R155 ;  /* 0x00215c9b7a007388 */ /* 0x0001e20000000800 */
[----:B------:R-:W-:Y:S01]  /*c530*/  FADD.FTZ R150, R131, R138 ;  /* 0x0000008a83967221 */ /* 0x000fe20000010000 */
[----:B------:R-:W-:Y:S01]  /*c540*/  FMUL.FTZ R144, R181, UR55 ;  /* 0x00000037b5907c20 */ /* 0x000fe20008410000 */
[C---:B------:R-:W-:Y:S01]  /*c550*/  FMUL.FTZ R153, R107.reuse, UR55 ;  /* 0x000000376b997c20 */ /* 0x040fe20008410000 */
[----:B------:R1:W-:Y:S01]  /*c560*/  STS [R122+0x216c], R151 ;  /* 0x00216c977a007388 */ /* 0x0003e20000000800 */
[----:B------:R-:W-:Y:S01]  /*c570*/  FMUL.FTZ R138, R108, UR55 ;  /* 0x000000376c8a7c20 */ /* 0x000fe20008410000 */
[----:B------:R-:W-:Y:S01]  /*c580*/  FMUL.FTZ R140, R162, UR55 ;  /* 0x00000037a28c7c20 */ /* 0x000fe20008410000 */
[----:B------:R-:W-:Y:S01]  /*c590*/  FMUL.FTZ R128, R134, UR55 ;  /* 0x0000003786807c20 */ /* 0x000fe20008410000 */
[----:B------:R2:W-:Y:S01]  /*c5a0*/  STS [R122+0x2178], R136 ;  /* 0x002178887a007388 */ /* 0x0005e20000000800 */
[----:B------:R-:W-:Y:S01]  /*c5b0*/  FMUL.FTZ R62, R114, UR55 ;  /* 0x00000037723e7c20 */ /* 0x000fe20008410000 */
[----:B0-----:R-:W-:Y:S01]  /*c5c0*/  FFMA.FTZ R155, R107, UR54, -R60 ;  /* 0x000000366b9b7c23 */ /* 0x001fe2000801083c */
[----:B------:R-:W-:Y:S01]  /*c5d0*/  FMUL.FTZ R60, R158, UR55 ;  /* 0x000000379e3c7c20 */ /* 0x000fe20008410000 */
[----:B------:R0:W-:Y:S01]  /*c5e0*/  STS [R122+0x2168], R149 ;  /* 0x002168957a007388 */ /* 0x0001e20000000800 */
[----:B------:R-:W-:Y:S01]  /*c5f0*/  FMUL.FTZ R131, R121, UR55 ;  /* 0x0000003779837c20 */ /* 0x000fe20008410000 */
[----:B-1----:R-:W-:Y:S01]  /*c600*/  FMUL.FTZ R151, R124, R181 ;  /* 0x000000b57c977220 */ /* 0x002fe20000410000 */
[----:B------:R-:W-:Y:S01]  /*c610*/  FMUL.FTZ R124, R160, UR55 ;  /* 0x00000037a07c7c20 */ /* 0x000fe20008410000 */
[----:B------:R1:W-:Y:S01]  /*c620*/  STS [R122+0x2170], R141 ;  /* 0x0021708d7a007388 */ /* 0x0003e20000000800 */
[----:B------:R-:W-:Y:S01]  /*c630*/  FFMA.FTZ R144, R165, UR54, R144 ;  /* 0x00000036a5907c23 */ /* 0x000fe20008010090 */
[----:B--2---:R-:W-:Y:S01]  /*c640*/  FFMA.FTZ R136, R134, UR54, -R61 ;  /* 0x0000003686887c23 */ /* 0x004fe2000801083d */
[----:B------:R-:W-:Y:S01]  /*c650*/  FMUL.FTZ R61, R175, UR55 ;  /* 0x00000037af3d7c20 */ /* 0x000fe20008410000 */
[----:B------:R-:W-:Y:S01]  /*c660*/  STS [R122+0x213c], R177 ;  /* 0x00213cb17a007388 */ /* 0x000fe20000000800 */
[----:B------:R-:W-:Y:S01]  /*c670*/  FFMA.FTZ R153, R164, UR54, R153 ;  /* 0x00000036a4997c23 */ /* 0x000fe20008010099 */
[----:B0-----:R-:W-:Y:S01]  /*c680*/  FMUL.FTZ R149, R111, UR55 ;  /* 0x000000376f957c20 */ /* 0x001fe20008410000 */
[----:B------:R-:W-:Y:S01]  /*c690*/  FFMA.FTZ R138, R163, UR54, R138 ;  /* 0x00000036a38a7c23 */ /* 0x000fe2000801008a */
[----:B------:R-:W-:Y:S01]  /*c6a0*/  STS [R122+0x2148], R167 ;  /* 0x002148a77a007388 */ /* 0x000fe20000000800 */
[----:B------:R-:W-:Y:S01]  /*c6b0*/  FFMA.FTZ R140, R111, UR54, -R140 ;  /* 0x000000366f8c7c23 */ /* 0x000fe2000801088c */
[----:B-1----:R-:W-:Y:S01]  /*c6c0*/  FMUL.FTZ R141, R113, UR55 ;  /* 0x00000037718d7c20 */ /* 0x002fe20008410000 */
[----:B------:R-:W-:Y:S01]  /*c6d0*/  FFMA.FTZ R149, R162, UR54, R149 ;  /* 0x00000036a2957c23 */ /* 0x000fe20008010095 */
[----:B------:R-:W-:Y:S01]  /*c6e0*/  STS [R122+0x2158], R169 ;  /* 0x002158a97a007388 */ /* 0x000fe20000000800 */
[----:B------:R-:W-:Y:S01]  /*c6f0*/  FFMA.FTZ R128, R161, UR54, R128 ;  /* 0x00000036a1807c23 */ /* 0x000fe20008010080 */
[----:B------:R-:W-:Y:S01]  /*c700*/  FFMA.FTZ R124, R113, UR54, -R124 ;  /* 0x00000036717c7c23 */ /* 0x000fe2000801087c */
[----:B------:R-:W-:Y:S01]  /*c710*/  FFMA.FTZ R141, R160, UR54, R141 ;  /* 0x00000036a08d7c23 */ /* 0x000fe2000801008d */
[----:B------:R-:W-:Y:S01]  /*c720*/  STS [R122+0x2160], R157 ;  /* 0x0021609d7a007388 */ /* 0x000fe20000000800 */
[----:B------:R-:W-:-:S03]  /*c730*/  FFMA.FTZ R131, R158, UR54, R131 ;  /* 0x000000369e837c23 */ /* 0x000fc60008010083 */
[----:B------:R-:W-:Y:S04]  /*c740*/  STS [R122+0x2164], R159 ;  /* 0x0021649f7a007388 */ /* 0x000fe80000000800 */
[----:B------:R0:W-:Y:S04]  /*c750*/  STS [R122+0x2174], R139 ;  /* 0x0021748b7a007388 */ /* 0x0001e80000000800 */
[----:B------:R1:W-:Y:S01]  /*c760*/  STS [R122+0x217c], R137 ;  /* 0x00217c897a007388 */ /* 0x0003e20000000800 */
[----:B0-----:R-:W-:Y:S01]  /*c770*/  FFMA.FTZ R139, R175, UR54, -R62 ;  /* 0x00000036af8b7c23 */ /* 0x001fe2000801083e */
[----:B-1----:R-:W-:Y:S01]  /*c780*/  FFMA.FTZ R122, R114, UR54, R61 ;  /* 0x00000036727a7c23 */ /* 0x002fe2000801003d */
        /* <DEDUP_REMOVED lines=32> */
.L_x_1920:
[----:B------:R-:W-:Y:S05]  /*c990*/  BSYNC B0 ;  /* 0x0000000000007941 */ /* 0x000fea0003800000 */
.L_x_1919:
        /* <DEDUP_REMOVED lines=42> */
.L_x_1922:
[----:B------:R-:W-:Y:S05]  /*cc40*/  BSYNC B0 ;  /* 0x0000000000007941 */ /* 0x000fea0003800000 */
.L_x_1921:
        /* <DEDUP_REMOVED lines=17> */
.L_x_1924:
[----:B------:R-:W-:Y:S05]  /*cd60*/  BSYNC B0 ;  /* 0x0000000000007941 */ /* 0x000fea0003800000 */
.L_x_1923:
[----:B-12---:R1:W2:Y:S01]  /*cd70*/  LDS R61, [R130+0x2700] ;  /* 0x00270000823d7984 */ /* 0x0062a20000000800 */
[----:B------:R-:W-:Y:S01]  /*cd80*/  BSSY B0, `(.L_x_1925) ;  /* 0x0000006000007945 */ /* 0x000fe20003800000 */
[----:B0-----:R-:W-:Y:S02]  /*cd90*/  IADD3 R60, R83, 0x300, RZ ;  /* 0x00000300533c7810 */ /* 0x001fe40007ffe0ff */
[----:B------:R-:W-:Y:S02]  /*cda0*/  LEA.HI.SX32 R150, R150, R83, 0x1b ;  /* 0x0000005396967211 */ /* 0x000fe400078fdaff */
[----:B------:R-:W-:Y:S01]  /*cdb0*/  LEA R148, R148, R81, 0x2 ;  /* 0x0000005194947211 */ /* 0x000fe200078e10ff */
[----:B------:R-:W-:Y:S06]  /*cdc0*/  @!P1 BRA `(.L_x_1926) ;  /* 0x0000000000049947 */ /* 0x000fec0003800000 */
[----:B--2---:R0:W-:Y:S02]  /*cdd0*/  REDG.E.ADD.F32.FTZ.RN.STRONG.GPU desc[UR20][R62.64+-0x3a00], R61 ;  /* 0xffc6003d3e0079a6 */ /* 0x0041e4000c10f394 */
.L_x_1926:
[----:B------:R-:W-:Y:S05]  /*cde0*/  BSYNC B0 ;  /* 0x0000000000007941 */ /* 0x000fea0003800000 */
.L_x_1925:
[----:B0-2---:R0:W2:Y:S01]  /*cdf0*/  LDS R61, [R148+0x2900] ;  /* 0x00290000943d7984 */ /* 0x0050a20000000800 */
[----:B------:R-:W-:Y:S01]  /*ce00*/  BSSY B0, `(.L_x_1927) ;  /* 0x0000006000007945 */ /* 0x000fe20003800000 */
[----:B-1----:R-:W-:Y:S02]  /*ce10*/  IADD3 R130, R83, 0x380, RZ ;  /* 0x0000038053827810 */ /* 0x002fe40007ffe0ff */
[----:B------:R-:W-:Y:S02]  /*ce20*/  LEA.HI.SX32 R60, R60, R83, 0x1b ;  /* 0x000000533c3c7211 */ /* 0x000fe400078fdaff */
[----:B------:R-:W-:Y:S01]  /*ce30*/  LEA R150, R150, R81, 0x2 ;  /* 0x0000005196967211 */ /* 0x000fe200078e10ff */
[----:B------:R-:W-:Y:S06]  /*ce40*/  @!P2 BRA `(.L_x_1928) ;  /* 0x000000000004a947 */ /* 0x000fec0003800000 */
[----:B--2---:R1:W-:Y:S02]  /*ce50*/  REDG.E.ADD.F32.FTZ.RN.STRONG.GPU desc[UR20][R62.64+-0x3800], R61 ;  /* 0xffc8003d3e0079a6 */ /* 0x0043e4000c10f394 */
.L_x_1928:
[----:B------:R-:W-:Y:S05]  /*ce60*/  BSYNC B0 ;  /* 0x0000000000007941 */ /* 0x000fea0003800000 */
.L_x_1927:
[----:B-12---:R1:W2:Y:S01]  /*ce70*/  LDS R61, [R150+0x2b00] ;  /* 0x002b0000963d7984 */ /* 0x0062a20000000800 */
[----:B------:R-:W-:Y:S01]  /*ce80*/  BSSY B0, `(.L_x_1929) ;  /* 0x0000005000007945 */ /* 0x000fe20003800000 */
[----:B------:R-:W-:Y:S02]  /*ce90*/  LEA.HI.SX32 R130, R130, R83, 0x1b ;  /* 0x0000005382827211 */ /* 0x000fe400078fdaff */
[----:B------:R-:W-:Y:S01]  /*cea0*/  LEA R60, R60, R81, 0x2 ;  /* 0x000000513c3c7211 */ /* 0x000fe200078e10ff */
[----:B------:R-:W-:Y:S06]  /*ceb0*/  @!P3 BRA `(.L_x_1930) ;  /* 0x000000000004b947 */ /* 0x000fec0003800000 */
[----:B--2---:R3:W-:Y:S02]  /*cec0*/  REDG.E.ADD.F32.FTZ.RN.STRONG.GPU desc[UR20][R62.64+-0x3600], R61 ;  /* 0xffca003d3e0079a6 */ /* 0x0047e4000c10f394 */
.L_x_1930:
[----:B------:R-:W-:Y:S05]  /*ced0*/  BSYNC B0 ;  /* 0x0000000000007941 */ /* 0x000fea0003800000 */
.L_x_1929:
[----:B--23--:R2:W3:Y:S01]  /*cee0*/  LDS R61, [R60+0x2d00] ;  /* 0x002d00003c3d7984 */ /* 0x00c4e20000000800 */
[----:B------:R-:W-:Y:S01]  /*cef0*/  BSSY B0, `(.L_x_1931) ;  /* 0x0000004000007945 */ /* 0x000fe20003800000 */
[----:B0-----:R-:W-:-:S03]  /*cf00*/  LEA R148, R130, R81, 0x2 ;  /* 0x0000005182947211 */ /* 0x001fc600078e10ff */
[----:B------:R-:W-:Y:S05]  /*cf10*/  @!P4 BRA `(.L_x_1932) ;  /* 0x000000000004c947 */ /* 0x000fea0003800000 */
[----:B---3--:R0:W-:Y:S02]  /*cf20*/  REDG.E.ADD.F32.FTZ.RN.STRONG.GPU desc[UR20][R62.64+-0x3400], R61 ;  /* 0xffcc003d3e0079a6 */ /* 0x0081e4000c10f394 */
.L_x_1932:
[----:B------:R-:W-:Y:S05]  /*cf30*/  BSYNC B0 ;  /* 0x0000000000007941 */ /* 0x000fea0003800000 */
.L_x_1931:
[----:B0--3--:R0:W3:Y:S01]  /*cf40*/  LDS R61, [R148+0x2f00] ;  /* 0x002f0000943d7984 */ /* 0x0090e20000000800 */
[----:B------:R-:W-:Y:S01]  /*cf50*/  BSSY B0, `(.L_x_1933) ;  /* 0x0000005000007945 */ /* 0x000fe20003800000 */
[C---:B--2---:R-:W-:Y:S02]  /*cf60*/  IADD3 R60, R83.reuse, 0x400, RZ ;  /* 0x00000400533c7810 */ /* 0x044fe40007ffe0ff */
[----:B------:R-:W-:Y:S01]  /*cf70*/  IADD3 R130, R83, 0x480, RZ ;  /* 0x0000048053827810 */ /* 0x000fe20007ffe0ff */
[----:B------:R-:W-:Y:S06]  /*cf80*/  @!P5 BRA `(.L_x_1934) ;  /* 0x000000000004d947 */ /* 0x000fec0003800000 */
[----:B---3--:R2:W-:Y:S02]  /*cf90*/  REDG.E.ADD.F32.FTZ.RN.STRONG.GPU desc[UR20][R62.64+-0x3200], R61 ;  /* 0xffce003d3e0079a6 */ /* 0x0085e4000c10f394 */
.L_x_1934:
[----:B------:R-:W-:Y:S05]  /*cfa0*/  BSYNC B0 ;  /* 0x0000000000007941 */ /* 0x000fea0003800000 */
.L_x_1933:
        /* <DEDUP_REMOVED lines=17> */
.L_x_1936:
[----:B------:R-:W-:Y:S05]  /*d0c0*/  BSYNC B0 ;  /* 0x0000000000007941 */ /* 0x000fea0003800000 */
.L_x_1935:
[----:B0-2---:R0:W1:Y:S01]  /*d0d0*/  LDS R61, [R130+0x3300] ;  /* 0x00330000823d7984 */ /* 0x0050620000000800 */
[----:B------:R-:W-:Y:S01]  /*d0e0*/  BSSY B0, `(.L_x_1937) ;  /* 0x0000006000007945 */ /* 0x000fe20003800000 */
[----:B------:R-:W-:Y:S02]  /*d0f0*/  IADD3 R60, R83, 0x600, RZ ;  /* 0x00000600533c7810 */ /* 0x000fe40007ffe0ff */
[----:B------:R-:W-:Y:S02]  /*d100*/  LEA.HI.SX32 R150, R150, R83, 0x1b ;  /* 0x0000005396967211 */ /* 0x000fe400078fdaff */
[----:B------:R-:W-:Y:S01]  /*d110*/  LEA R148, R148, R81, 0x2 ;  /* 0x0000005194947211 */ /* 0x000fe200078e10ff */
[----:B------:R-:W-:Y:S06]  /*d120*/  @!P1 BRA `(.L_x_1938) ;  /* 0x0000000000049947 */ /* 0x000fec0003800000 */
[----:B-1----:R2:W-:Y:S02]  /*d130*/  REDG.E.ADD.F32.FTZ.RN.STRONG.GPU desc[UR20][R62.64+-0x2e00], R61 ;  /* 0xffd2003d3e0079a6 */ /* 0x0025e4000c10f394 */
.L_x_1938:
[----:B------:R-:W-:Y:S05]  /*d140*/  BSYNC B0 ;  /* 0x0000000000007941 */ /* 0x000fea0003800000 */
.L_x_1937:
[----:B-12---:R1:W2:Y:S01]  /*d150*/  LDS R61, [R148+0x3500] ;  /* 0x00350000943d7984 */ /* 0x0062a20000000800 */
[----:B------:R-:W-:Y:S01]  /*d160*/  BSSY B0, `(.L_x_1939) ;  /* 0x0000006000007945 */ /* 0x000fe20003800000 */
[----:B0-----:R-:W-:Y:S02]  /*d170*/  IADD3 R130, R83, 0x680, RZ ;  /* 0x0000068053827810 */ /* 0x001fe40007ffe0ff */
[----:B------:R-:W-:Y:S02]  /*d180*/  LEA.HI.SX32 R60, R60, R83, 0x1b ;  /* 0x000000533c3c7211 */ /* 0x000fe400078fdaff */
[----:B------:R-:W-:Y:S01]  /*d190*/  LEA R150, R150, R81, 0x2 ;  /* 0x0000005196967211 */ /* 0x000fe200078e10ff */
[----:B------:R-:W-:Y:S06]  /*d1a0*/  @!P2 BRA `(.L_x_1940) ;  /* 0x000000000004a947 */ /* 0x000fec0003800000 */
[----:B--2---:R0:W-:Y:S02]  /*d1b0*/  REDG.E.ADD.F32.FTZ.RN.STRONG.GPU desc[UR20][R62.64+-0x2c00], R61 ;  /* 0xffd4003d3e0079a6 */ /* 0x0041e4000c10f394 */
.L_x_1940:
[----:B------:R-:W-:Y:S05]  /*d1c0*/  BSYNC B0 ;  /* 0x0000000000007941 */ /* 0x000fea0003800000 */
.L_x_1939:
[----:B0-2---:R0:W2:Y:S01]  /*d1d0*/  LDS R61, [R150+0x3700] ;  /* 0x00370000963d7984 */ /* 0x0050a20000000800 */
[----:B------:R-:W-:Y:S01]  /*d1e0*/  BSSY B0, `(.L_x_1941) ;  /* 0x0000005000007945 */ /* 0x000fe20003800000 */
[----:B------:R-:W-:Y:S02]  /*d1f0*/  LEA.HI.SX32 R130, R130, R83, 0x1b ;  /* 0x0000005382827211 */ /* 0x000fe400078fdaff */
[----:B------:R-:W-:Y:S01]  /*d200*/  LEA R60, R60, R81, 0x2 ;  /* 0x000000513c3c7211 */ /* 0x000fe200078e10ff */
[----:B------:R-:W-:Y:S06]  /*d210*/  @!P3 BRA `(.L_x_1942) ;  /* 0x000000000004b947 */ /* 0x000fec0003800000 */
[----:B--2---:R3:W-:Y:S02]  /*d220*/  REDG.E.ADD.F32.FTZ.RN.STRONG.GPU desc[UR20][R62.64+-0x2a00], R61 ;  /* 0xffd6003d3e0079a6 */ /* 0x0047e4000c10f394 */
.L_x_1942:
[----:B------:R-:W-:Y:S05]  /*d230*/  BSYNC B0 ;  /* 0x0000000000007941 */ /* 0x000fea0003800000 */
.L_x_1941:
[----:B--23--:R2:W3:Y:S01]  /*d240*/  LDS R61, [R60+0x3900] ;  /* 0x003900003c3d7984 */ /* 0x00c4e20000000800 */
[----:B------:R-:W-:Y:S01]  /*d250*/  BSSY B0, `(.L_x_1943) ;  /* 0x0000004000007945 */ /* 0x000fe20003800000 */
[----:B-1----:R-:W-:-:S03]  /*d260*/  LEA R148, R130, R81, 0x2 ;  /* 0x0000005182947211 */ /* 0x002fc600078e10ff */
[----:B------:R-:W-:Y:S05]  /*d270*/  @!P4 BRA `(.L_x_1944) ;  /* 0x000000000004c947 */ /* 0x000fea0003800000 */
[----:B---3--:R1:W-:Y:S02]  /*d280*/  REDG.E.ADD.F32.FTZ.RN.STRONG.GPU desc[UR20][R62.64+-0x2800], R61 ;  /* 0xffd8003d3e0079a6 */ /* 0x0083e4000c10f394 */
.L_x_1944:
[----:B------:R-:W-:Y:S05]  /*d290*/  BSYNC B0 ;  /* 0x0000000000007941 */ /* 0x000fea0003800000 */
.L_x_1943:
[----:B-1-3--:R1:W3:Y:S01]  /*d2a0*/  LDS R61, [R148+0x3b00] ;  /* 0x003b0000943d7984 */ /* 0x00a2e20000000800 */
[----:B------:R-:W-:Y:S01]  /*d2b0*/  BSSY B0, `(.L_x_1945) ;  /* 0x0000005000007945 */ /* 0x000fe20003800000 */
[C---:B--2---:R-:W-:Y:S02]  /*d2c0*/  IADD3 R60, R83.reuse, 0x700, RZ ;  /* 0x00000700533c7810 */ /* 0x044fe40007ffe0ff */
[----:B------:R-:W-:Y:S01]  /*d2d0*/  IADD3 R130, R83, 0x780, RZ ;  /* 0x0000078053827810 */ /* 0x000fe20007ffe0ff */
[----:B------:R-:W-:Y:S06]  /*d2e0*/  @!P5 BRA `(.L_x_1946) ;  /* 0x000000000004d947 */ /* 0x000fec0003800000 */
[----:B---3--:R2:W-:Y:S02]  /*d2f0*/  REDG.E.ADD.F32.FTZ.RN.STRONG.GPU desc[UR20][R62.64+-0x2600], R61 ;  /* 0xffda003d3e0079a6 */ /* 0x0085e4000c10f394 */
.L_x_1946:
[----:B------:R-:W-:Y:S05]  /*d300*/  BSYNC B0 ;  /* 0x0000000000007941 */ /* 0x000fea0003800000 */
.L_x_1945:
        /* <DEDUP_REMOVED lines=17> */
.L_x_1948:
[----:B------:R-:W-:Y:S05]  /*d420*/  BSYNC B0 ;  /* 0x0000000000007941 */ /* 0x000fea0003800000 */
.L_x_1947:
[----:B0-2---:R0:W1:Y:S01]  /*d430*/  LDS R61, [R130+0x3f00] ;  /* 0x003f0000823d7984 */ /* 0x0050620000000800 */
[----:B------:R-:W-:Y:S01]  /*d440*/  BSSY B0, `(.L_x_1949) ;  /* 0x0000006000007945 */ /* 0x000fe20003800000 */
[----:B------:R-:W-:Y:S02]  /*d450*/  IADD3 R60, R83, 0x900, RZ ;  /* 0x00000900533c7810 */ /* 0x000fe40007ffe0ff */
[----:B------:R-:W-:Y:S02]  /*d460*/  LEA.HI.SX32 R150, R150, R83, 0x1b ;  /* 0x0000005396967211 */ /* 0x000fe400078fdaff */
[----:B------:R-:W-:Y:S01]  /*d470*/  LEA R148, R148, R81, 0x2 ;  /* 0x0000005194947211 */ /* 0x000fe200078e10ff */
[----:B------:R-:W-:Y:S06]  /*d480*/  @!P1 BRA `(.L_x_1950) ;  /* 0x0000000000049947 */ /* 0x000fec0003800000 */
[----:B-1----:R2:W-:Y:S02]  /*d490*/  REDG.E.ADD.F32.FTZ.RN.STRONG.GPU desc[UR20][R62.64+-0x2200], R61 ;  /* 0xffde003d3e0079a6 */ /* 0x0025e4000c10f394 */
.L_x_1950:
[----:B------:R-:W-:Y:S05]  /*d4a0*/  BSYNC B0 ;  /* 0x0000000000007941 */ /* 0x000fea0003800000 */
.L_x_1949:
[----:B-12---:R1:W2:Y:S01]  /*d4b0*/  LDS R61, [R148+0x4100] ;  /* 0x00410000943d7984 */ /* 0x0062a20000000800 */
[----:B------:R-:W-:Y:S01]  /*d4c0*/  BSSY B0, `(.L_x_1951) ;  /* 0x0000006000007945 */ /* 0x000fe20003800000 */
[----:B0-----:R-:W-:Y:S02]  /*d4d0*/  IADD3 R130, R83, 0x980, RZ ;  /* 0x0000098053827810 */ /* 0x001fe40007ffe0ff */
[----:B------:R-:W-:Y:S02]  /*d4e0*/  LEA.HI.SX32 R60, R60, R83, 0x1b ;  /* 0x000000533c3c7211 */ /* 0x000fe400078fdaff */
[----:B------:R-:W-:Y:S01]  /*d4f0*/  LEA R150, R150, R81, 0x2 ;  /* 0x0000005196967211 */ /* 0x000fe200078e10ff */
[----:B------:R-:W-:Y:S06]  /*d500*/  @!P2 BRA `(.L_x_1952) ;  /* 0x000000000004a947 */ /* 0x000fec0003800000 */
[----:B--2---:R0:W-:Y:S02]  /*d510*/  REDG.E.ADD.F32.FTZ.RN.STRONG.GPU desc[UR20][R62.64+-0x2000], R61 ;  /* 0xffe0003d3e0079a6 */ /* 0x0041e4000c10f394 */
.L_x_1952:
[----:B------:R-:W-:Y:S05]  /*d520*/  BSYNC B0 ;  /* 0x0000000000007941 */ /* 0x000fea0003800000 */
.L_x_1951:
[----:B0-2---:R0:W2:Y:S01]  /*d530*/  LDS R61, [R150+0x4300] ;  /* 0x00430000963d7984 */ /* 0x0050a20000000800 */
[----:B------:R-:W-:Y:S01]  /*d540*/  BSSY B0, `(.L_x_1953) ;  /* 0x0000005000007945 */ /* 0x000fe20003800000 */
[----:B------:R-:W-:Y:S02]  /*d550*/  LEA.HI.SX32 R130, R130, R83, 0x1b ;  /* 0x0000005382827211 */ /* 0x000fe400078fdaff */
[----:B------:R-:W-:Y:S01]  /*d560*/  LEA R60, R60, R81, 0x2 ;  /* 0x000000513c3c7211 */ /* 0x000fe200078e10ff */
[----:B------:R-:W-:Y:S06]  /*d570*/  @!P3 BRA `(.L_x_1954) ;  /* 0x000000000004b947 */ /* 0x000fec0003800000 */
[----:B--2---:R3:W-:Y:S02]  /*d580*/  REDG.E.ADD.F32.FTZ.RN.STRONG.GPU desc[UR20][R62.64+-0x1e00], R61 ;  /* 0xffe2003d3e0079a6 */ /* 0x0047e4000c10f394 */
.L_x_1954:
[----:B------:R-:W-:Y:S05]  /*d590*/  BSYNC B0 ;  /* 0x0000000000007941 */ /* 0x000fea0003800000 */
.L_x_1953:
[----:B--23--:R2:W3:Y:S01]  /*d5a0*/  LDS R61, [R60+0x4500] ;  /* 0x004500003c3d7984 */ /* 0x00c4e20000000800 */
[----:B------:R-:W-:Y:S01]  /*d5b0*/  BSSY B0, `(.L_x_1955) ;  /* 0x0000004000007945 */ /* 0x000fe20003800000 */
[----:B-1----:R-:W-:-:S03]  /*d5c0*/  LEA R148, R130, R81, 0x2 ;  /* 0x0000005182947211 */ /* 0x002fc600078e10ff */
[----:B------:R-:W-:Y:S05]  /*d5d0*/  @!P4 BRA `(.L_x_1956) ;  /* 0x000000000004c947 */ /* 0x000fea0003800000 */
[----:B---3--:R1:W-:Y:S02]  /*d5e0*/  REDG.E.ADD.F32.FTZ.RN.STRONG.GPU desc[UR20][R62.64+-0x1c00], R61 ;  /* 0xffe4003d3e0079a6 */ /* 0x0083e4000c10f394 */
.L_x_1956:
[----:B------:R-:W-:Y:S05]  /*d5f0*/  BSYNC B0 ;  /* 0x0000000000007941 */ /* 0x000fea0003800000 */
.L_x_1955:
[----:B-1-3--:R1:W3:Y:S01]  /*d600*/  LDS R61, [R148+0x4700] ;  /* 0x00470000943d7984 */ /* 0x00a2e20000000800 */
[----:B------:R-:W-:Y:S01]  /*d610*/  BSSY B0, `(.L_x_1957) ;  /* 0x0000005000007945 */ /* 0x000fe20003800000 */
[C---:B--2---:R-:W-:Y:S02]  /*d620*/  IADD3 R60, R83.reuse, 0xa00, RZ ;  /* 0x00000a00533c7810 */ /* 0x044fe40007ffe0ff */
[----:B------:R-:W-:Y:S01]  /*d630*/  IADD3 R130, R83, 0xa80, RZ ;  /* 0x00000a8053827810 */ /* 0x000fe20007ffe0ff */
[----:B------:R-:W-:Y:S06]  /*d640*/  @!P5 BRA `(.L_x_1958) ;  /* 0x000000000004d947 */ /* 0x000fec0003800000 */
[----:B---3--:R2:W-:Y:S02]  /*d650*/  REDG.E.ADD.F32.FTZ.RN.STRONG.GPU desc[UR20][R62.64+-0x1a00], R61 ;  /* 0xffe6003d3e0079a6 */ /* 0x0085e4000c10f394 */
.L_x_1958:
[----:B------:R-:W-:Y:S05]  /*d660*/  BSYNC B0 ;  /* 0x0000000000007941 */ /* 0x000fea0003800000 */
.L_x_1957:
        /* <DEDUP_REMOVED lines=17> */
.L_x_1960:
[----:B------:R-:W-:Y:S05]  /*d780*/  BSYNC B0 ;  /* 0x0000000000007941 */ /* 0x000fea0003800000 */
.L_x_1959:
[----:B0-2---:R0:W1:Y:S01]  /*d790*/  LDS R61, [R130+0x4b00] ;  /* 0x004b0000823d7984 */ /* 0x0050620000000800 */
[----:B------:R-:W-:Y:S01]  /*d7a0*/  BSSY B0, `(.L_x_1961) ;  /* 0x0000006000007945 */ /* 0x000fe20003800000 */
[----:B------:R-:W-:Y:S02]  /*d7b0*/  IADD3 R60, R83, 0xc00, RZ ;  /* 0x00000c00533c7810 */ /* 0x000fe40007ffe0ff */
[----:B------:R-:W-:Y:S02]  /*d7c0*/  LEA.HI.SX32 R150, R150, R83, 0x1b ;  /* 0x0000005396967211 */ /* 0x000fe400078fdaff */
[----:B------:R-:W-:Y:S01]  /*d7d0*/  LEA R148, R148, R81, 0x2 ;  /* 0x0000005194947211 */ /* 0x000fe200078e10ff */
[----:B------:R-:W-:Y:S06]  /*d7e0*/  @!P1 BRA `(.L_x_1962) ;  /* 0x0000000000049947 */ /* 0x000fec0003800000 */
[----:B-1----:R2:W-:Y:S02]  /*d7f0*/  REDG.E.ADD.F32.FTZ.RN.STRONG.GPU desc[UR20][R62.64+-0x1600], R61 ;  /* 0xffea003d3e0079a6 */ /* 0x0025e4000c10f394 */
.L_x_1962:
[----:B------:R-:W-:Y:S05]  /*d800*/  BSYNC B0 ;  /* 0x0000000000007941 */ /* 0x000fea0003800000 */
.L_x_1961:
[----:B-12---:R1:W2:Y:S01]  /*d810*/  LDS R61, [R148+0x4d00] ;  /* 0x004d0000943d7984 */ /* 0x0062a20000000800 */
[----:B------:R-:W-:Y:S01]  /*d820*/  BSSY B0, `(.L_x_1963) ;  /* 0x0000006000007945 */ /* 0x000fe20003800000 */
[----:B0-----:R-:W-:Y:S02]  /*d830*/  IADD3 R130, R83, 0xc80, RZ ;  /* 0x00000c8053827810 */ /* 0x001fe40007ffe0ff */
[----:B------:R-:W-:Y:S02]  /*d840*/  LEA.HI.SX32 R60, R60, R83, 0x1b ;  /* 0x000000533c3c7211 */ /* 0x000fe400078fdaff */
[----:B------:R-:W-:Y:S01]  /*d850*/  LEA R150, R150, R81, 0x2 ;  /* 0x0000005196967211 */ /* 0x000fe200078e10ff */
[----:B------:R-:W-:Y:S06]  /*d860*/  @!P2 BRA `(.L_x_1964) ;  /* 0x000000000004a947 */ /* 0x000fec0003800000 */
[----:B--2---:R0:W-:Y:S02]  /*d870*/  REDG.E.ADD.F32.FTZ.RN.STRONG.GPU desc[UR20][R62.64+-0x1400], R61 ;  /* 0xffec003d3e0079a6 */ /* 0x0041e4000c10f394 */
.L_x_1964:
[----:B------:R-:W-:Y:S05]  /*d880*/  BSYNC B0 ;  /* 0x0000000000007941 */ /* 0x000fea0003800000 */
.L_x_1963:
[----:B0-2---:R0:W2:Y:S01]  /*d890*/  LDS R61, [R150+0x4f00] ;  /* 0x004f0000963d7984 */ /* 0x0050a20000000800 */
[----:B------:R-:W-:Y:S01]  /*d8a0*/  BSSY B0, `(.L_x_1965) ;  /* 0x0000005000007945 */ /* 0x000fe20003800000 */
[----:B------:R-:W-:Y:S02]  /*d8b0*/  LEA.HI.SX32 R130, R130, R83, 0x1b ;  /* 0x0000005382827211 */ /* 0x000fe400078fdaff */
[----:B------:R-:W-:Y:S01]  /*d8c0*/  LEA R60, R60, R81, 0x2 ;  /* 0x000000513c3c7211 */ /* 0x000fe200078e10ff */
[----:B------:R-:W-:Y:S06]  /*d8d0*/  @!P3 BRA `(.L_x_1966) ;  /* 0x000000000004b947 */ /* 0x000fec0003800000 */
[----:B--2---:R3:W-:Y:S02]  /*d8e0*/  REDG.E.ADD.F32.FTZ.RN.STRONG.GPU desc[UR20][R62.64+-0x1200], R61 ;  /* 0xffee003d3e0079a6 */ /* 0x0047e4000c10f394 */
.L_x_1966:
[----:B------:R-:W-:Y:S05]  /*d8f0*/  BSYNC B0 ;  /* 0x0000000000007941 */ /* 0x000fea0003800000 */
.L_x_1965:
[----:B--23--:R2:W3:Y:S01]  /*d900*/  LDS R61, [R60+0x5100] ;  /* 0x005100003c3d7984 */ /* 0x00c4e20000000800 */
[----:B------:R-:W-:Y:S01]  /*d910*/  BSSY B0, `(.L_x_1967) ;  /* 0x0000004000007945 */ /* 0x000fe20003800000 */
[----:B-1----:R-:W-:-:S03]  /*d920*/  LEA R148, R130, R81, 0x2 ;  /* 0x0000005182947211 */ /* 0x002fc600078e10ff */
[----:B------:R-:W-:Y:S05]  /*d930*/  @!P4 BRA `(.L_x_1968) ;  /* 0x000000000004c947 */ /* 0x000fea0003800000 */
[----:B---3--:R1:W-:Y:S02]  /*d940*/  REDG.E.ADD.F32.FTZ.RN.STRONG.GPU desc[UR20][R62.64+-0x1000], R61 ;  /* 0xfff0003d3e0079a6 */ /* 0x0083e4000c10f394 */
.L_x_1968:
[----:B------:R-:W-:Y:S05]  /*d950*/  BSYNC B0 ;  /* 0x0000000000007941 */ /* 0x000fea0003800000 */
.L_x_1967:
[----:B-1-3--:R1:W3:Y:S01]  /*d960*/  LDS R61, [R148+0x5300] ;  /* 0x00530000943d7984 */ /* 0x00a2e20000000800 */
[----:B------:R-:W-:Y:S01]  /*d970*/  BSSY B0, `(.L_x_1969) ;  /* 0x0000005000007945 */ /* 0x000fe20003800000 */
[C---:B--2---:R-:W-:Y:S02]  /*d980*/  IADD3 R60, R83.reuse, 0xd00, RZ ;  /* 0x00000d00533c7810 */ /* 0x044fe40007ffe0ff */
[----:B------:R-:W-:Y:S01]  /*d990*/  IADD3 R130, R83, 0xd80, RZ ;  /* 0x00000d8053827810 */ /* 0x000fe20007ffe0ff */
[----:B------:R-:W-:Y:S06]  /*d9a0*/  @!P5 BRA `(.L_x_1970) ;  /* 0x000000000004d947 */ /* 0x000fec0003800000 */
[----:B---3--:R2:W-:Y:S02]  /*d9b0*/  REDG.E.ADD.F32.FTZ.RN.STRONG.GPU desc[UR20][R62.64+-0xe00], R61 ;  /* 0xfff2003d3e0079a6 */ /* 0x0085e4000c10f394 */
.L_x_1970:
[----:B------:R-:W-:Y:S05]  /*d9c0*/  BSYNC B0 ;  /* 0x0000000000007941 */ /* 0x000fea0003800000 */
.L_x_1969:
        /* <DEDUP_REMOVED lines=17> */
.L_x_1972:
[----:B------:R-:W-:Y:S05]  /*dae0*/  BSYNC B0 ;  /* 0x0000000000007941 */ /* 0x000fea0003800000 */
.L_x_1971:
[----:B0-2---:R0:W1:Y:S01]  /*daf0*/  LDS R61, [R130+0x5700] ;  /* 0x00570000823d7984 */ /* 0x0050620000000800 */
[----:B------:R-:W-:Y:S01]  /*db00*/  BSSY B0, `(.L_x_1973) ;  /* 0x0000006000007945 */ /* 0x000fe20003800000 */
[----:B------:R-:W-:Y:S02]  /*db10*/  IADD3 R60, R83, 0xf00, RZ ;  /* 0x00000f00533c7810 */ /* 0x000fe40007ffe0ff */
[----:B------:R-:W-:Y:S02]  /*db20*/  LEA.HI.SX32 R150, R150, R83, 0x1b ;  /* 0x0000005396967211 */ /* 0x000fe400078fdaff */
[----:B------:R-:W-:Y:S01]  /*db30*/  LEA R148, R148, R81, 0x2 ;  /* 0x0000005194947211 */ /* 0x000fe200078e10ff */
[----:B------:R-:W-:Y:S06]  /*db40*/  @!P1 BRA `(.L_x_1974) ;  /* 0x0000000000049947 */ /* 0x000fec0003800000 */
[----:B-1----:R2:W-:Y:S02]  /*db50*/  REDG.E.ADD.F32.FTZ.RN.STRONG.GPU desc[UR20][R62.64+-0xa00], R61 ;  /* 0xfff6003d3e0079a6 */ /* 0x0025e4000c10f394 */
.L_x_1974:
[----:B------:R-:W-:Y:S05]  /*db60*/  BSYNC B0 ;  /* 0x0000000000007941 */ /* 0x000fea0003800000 */
.L_x_1973:
[----:B-12---:R1:W2:Y:S01]  /*db70*/  LDS R61, [R148+0x5900] ;  /* 0x00590000943d7984 */ /* 0x0062a20000000800 */
[----:B------:R-:W-:Y:S01]  /*db80*/  BSSY B0, `(.L_x_1975) ;  /* 0x0000006000007945 */ /* 0x000fe20003800000 */
[----:B0-----:R-:W-:Y:S02]  /*db90*/  IADD3 R130, R83, 0xf80, RZ ;  /* 0x00000f8053827810 */ /* 0x001fe40007ffe0ff */
[----:B------:R-:W-:Y:S02]  /*dba0*/  LEA.HI.SX32 R60, R60, R83, 0x1b ;  /* 0x000000533c3c7211 */ /* 0x000fe400078fdaff */
[----:B------:R-:W-:Y:S01]  /*dbb0*/  LEA R150, R150, R81, 0x2 ;  /* 0x0000005196967211 */ /* 0x000fe200078e10ff */
[----:B------:R-:W-:Y:S06]  /*dbc0*/  @!P2 BRA `(.L_x_1976) ;  /* 0x000000000004a947 */ /* 0x000fec0003800000 */
[----:B--2---:R0:W-:Y:S02]  /*dbd0*/  REDG.E.ADD.F32.FTZ.RN.STRONG.GPU desc[UR20][R62.64+-0x800], R61 ;  /* 0xfff8003d3e0079a6 */ /* 0x0041e4000c10f394 */
.L_x_1976:
[----:B------:R-:W-:Y:S05]  /*dbe0*/  BSYNC B0 ;  /* 0x0000000000007941 */ /* 0x000fea0003800000 */
.L_x_1975:
[----:B0-2---:R0:W2:Y:S01]  /*dbf0*/  LDS R61, [R150+0x5b00] ;  /* 0x005b0000963d7984 */ /* 0x0050a20000000800 */
[----:B------:R-:W-:Y:S01]  /*dc00*/  BSSY B0, `(.L_x_1977) ;  /* 0x0000005000007945 */ /* 0x000fe20003800000 */
[----:B------:R-:W-:Y:S02]  /*dc10*/  LEA.HI.SX32 R130, R130, R83, 0x1b ;  /* 0x0000005382827211 */ /* 0x000fe400078fdaff */
[----:B------:R-:W-:Y:S01]  /*dc20*/  LEA R60, R60, R81, 0x2 ;  /* 0x000000513c3c7211 */ /* 0x000fe200078e10ff */
[----:B------:R-:W-:Y:S06]  /*dc30*/  @!P3 BRA `(.L_x_1978) ;  /* 0x000000000004b947 */ /* 0x000fec0003800000 */
[----:B--2---:R3:W-:Y:S02]  /*dc40*/  REDG.E.ADD.F32.FTZ.RN.STRONG.GPU desc[UR20][R62.64+-0x600], R61 ;  /* 0xfffa003d3e0079a6 */ /* 0x0047e4000c10f394 */
.L_x_1978:
[----:B------:R-:W-:Y:S05]  /*dc50*/  BSYNC B0 ;  /* 0x0000000000007941 */ /* 0x000fea0003800000 */
.L_x_1977:
[----:B--23--:R2:W3:Y:S01]  /*dc60*/  LDS R61, [R60+0x5d00] ;  /* 0x005d00003c3d7984 */ /* 0x00c4e20000000800 */
[----:B------:R-:W-:Y:S01]  /*dc70*/  BSSY B0, `(.L_x_1979) ;  /* 0x0000004000007945 */ /* 0x000fe20003800000 */
[----:B------:R-:W-:-:S03]  /*dc80*/  LEA R130, R130, R81, 0x2 ;  /* 0x0000005182827211 */ /* 0x000fc600078e10ff */
[----:B------:R-:W-:Y:S05]  /*dc90*/  @!P4 BRA `(.L_x_1980) ;  /* 0x000000000004c947 */ /* 0x000fea0003800000 */
[----:B---3--:R3:W-:Y:S02]  /*dca0*/  REDG.E.ADD.F32.FTZ.RN.STRONG.GPU desc[UR20][R62.64+-0x400], R61 ;  /* 0xfffc003d3e0079a6 */ /* 0x0087e4000c10f394 */
.L_x_1980:
[----:B------:R-:W-:Y:S05]  /*dcb0*/  BSYNC B0 ;  /* 0x0000000000007941 */ /* 0x000fea0003800000 */
.L_x_1979:
[----:B---3--:R3:W0:Y:S01]  /*dcc0*/  LDS R61, [R130+0x5f00] ;  /* 0x005f0000823d7984 */ /* 0x0086220000000800 */
[----:B------:R-:W-:Y:S01]  /*dcd0*/  BSSY B0, `(.L_x_1981) ;  /* 0x0000004000007945 */ /* 0x000fe20003800000 */
[----:B--2---:R-:W-:-:S03]  /*dce0*/  FADD.FTZ R60, R135, R132 ;  /* 0x00000084873c7221 */ /* 0x004fc60000010000 */
[----:B------:R-:W-:Y:S05]  /*dcf0*/  @!P5 BRA `(.L_x_1982) ;  /* 0x000000000004d947 */ /* 0x000fea0003800000 */
[----:B0-----:R2:W-:Y:S02]  /*dd00*/  REDG.E.ADD.F32.FTZ.RN.STRONG.GPU desc[UR20][R62.64+-0x200], R61 ;  /* 0xfffe003d3e0079a6 */ /* 0x0015e4000c10f394 */
.L_x_1982:
[----:B------:R-:W-:Y:S05]  /*dd10*/  BSYNC B0 ;  /* 0x0000000000007941 */ /* 0x000fea0003800000 */
.L_x_1981:
[----:B------:R-:W5:Y:S01]  /*dd20*/  LDL R146, [R1+0x14] ;  /* 0x0000140001927983 */ /* 0x000f620000100800 */
[----:B------:R-:W-:Y:S01]  /*dd30*/  ISETP.GT.AND P1, PT, R82, 0x1e, PT ;  /* 0x0000001e5200780c */ /* 0x000fe20003f24270 */
[----:B------:R-:W-:Y:S01]  /*dd40*/  FFMA.FTZ R84, R84, R109, R105 ;  /* 0x0000006d54547223 */ /* 0x000fe20000010069 */
[----:B0-2---:R-:W-:Y:S01]  /*dd50*/  MOV R61, R133 ;  /* 0x00000085003d7202 */ /* 0x005fe20000000f00 */
[----:B---3--:R-:W0:Y:S01]  /*dd60*/  SHFL.DOWN PT, R130, R133, 0x1, 0x1f ;  /* 0x08201f0085827f89 */ /* 0x008e2200000e0000 */
[----:B------:R-:W-:Y:S01]  /*dd70*/  MOV R62, R126 ;  /* 0x0000007e003e7202 */ /* 0x000fe20000000f00 */
[----:B------:R-:W-:Y:S01]  /*dd80*/  FFMA.FTZ R216, R216, R145, R147 ;  /* 0x00000091d8d87223 */ /* 0x000fe20000010093 */
[----:B------:R-:W-:Y:S01]  /*dd90*/  MOV R63, R217 ;  /* 0x000000d9003f7202 */ /* 0x000fe20000000f00 */
[----:B------:R-:W2:Y:S01]  /*dda0*/  SHFL.DOWN PT, R157, R126, 0x1, 0x1f ;  /* 0x08201f007e9d7f89 */ /* 0x000ea200000e0000 */
[----:B------:R-:W-:Y:S01]  /*ddb0*/  FADD.FTZ R35, R84, R35 ;  /* 0x0000002354237221 */ /* 0x000fe20000010000 */
[----:B------:R-:W-:Y:S01]  /*ddc0*/  FFMA.FTZ R85, R85, R112, R216 ;  /* 0x0000007055557223 */ /* 0x000fe200000100d8 */
[----:B------:R-:W-:Y:S01]  /*ddd0*/  FFMA.FTZ R213, R213, R78, R106 ;  /* 0x0000004ed5d57223 */ /* 0x000fe2000001006a */
[----:B------:R-:W3:Y:S01]  /*dde0*/  SHFL.DOWN PT, R132, R217, 0x1, 0x1f ;  /* 0x08201f00d9847f89 */ /* 0x000ee200000e0000 */
[----:B------:R-:W-:Y:S01]  /*ddf0*/  FFMA.FTZ R210, R210, R123, R79 ;  /* 0x0000007bd2d27223 */ /* 0x000fe2000001004f */
[----:B------:R-:W-:Y:S01]  /*de00*/  FADD.FTZ R34, R85, R34 ;  /* 0x0000002255227221 */ /* 0x000fe20000010000 */
[----:B------:R-:W-:Y:S01]  /*de10*/  FFMA.FTZ R88, R88, R165, R151 ;  /* 0x000000a558587223 */ /* 0x000fe20000010097 */
[----:B------:R-:W1:Y:S01]  /*de20*/  SHFL.DOWN PT, R135, R60, 0x1, 0x1f ;  /* 0x08201f003c877f89 */ /* 0x000e6200000e0000 */
[----:B------:R-:W-:Y:S01]  /*de30*/  FFMA.FTZ R203, R203, R144, R118 ;  /* 0x00000090cbcb7223 */ /* 0x000fe20000010076 */
[----:B------:R-:W-:Y:S01]  /*de40*/  FMUL.FTZ R90, R90, R107 ;  /* 0x0000006b5a5a7220 */ /* 0x000fe20000410000 */
[----:B------:R-:W-:Y:S01]  /*de50*/  FMUL.FTZ R155, R72, R155 ;  /* 0x0000009b489b7220 */ /* 0x000fe20000410000 */
[----:B------:R-:W-:Y:S01]  /*de60*/  FMUL.FTZ R142, R71, R142 ;  /* 0x0000008e478e7220 */ /* 0x000fe20000410000 */
[----:B------:R-:W-:Y:S01]  /*de70*/  FFMA.FTZ R74, R74, R88, R203 ;  /* 0x000000584a4a7223 */ /* 0x000fe200000100cb */
[----:B------:R-:W-:Y:S01]  /*de80*/  FFMA.FTZ R90, R89, R164, R90 ;  /* 0x000000a4595a7223 */ /* 0x000fe2000001005a */
[----:B------:R-:W-:Y:S01]  /*de90*/  FFMA.FTZ R202, R202, R153, R155 ;  /* 0x00000099caca7223 */ /* 0x000fe2000001009b */
[----:B------:R-:W-:Y:S01]  /*dea0*/  ISETP.NE.AND P2, PT, R82, RZ, PT ;  /* 0x000000ff5200720c */ /* 0x000fe20003f45270 */
[----:B------:R-:W-:Y:S01]  /*deb0*/  FADD.FTZ R27, R74, R27 ;  /* 0x0000001b4a1b7221 */ /* 0x000fe20000010000 */
[----:B------:R-:W-:Y:S01]  /*dec0*/  FMUL.FTZ R91, R91, R108 ;  /* 0x0000006c5b5b7220 */ /* 0x000fe20000410000 */
[----:B------:R-:W-:Y:S01]  /*ded0*/  FFMA.FTZ R202, R73, R90, R202 ;  /* 0x0000005a49ca7223 */ /* 0x000fe200000100ca */
[----:B0-----:R-:W-:Y:S01]  /*dee0*/  @!P1 FADD.FTZ R61, R61, R130 ;  /* 0x000000823d3d9221 */ /* 0x001fe20000010000 */
[----:B------:R-:W-:Y:S01]  /*def0*/  FMUL.FTZ R94, R94, R111 ;  /* 0x0000006f5e5e7220 */ /* 0x000fe20000410000 */
[----:B------:R-:W-:Y:S01]  /*df00*/  FMUL.FTZ R69, R69, R140 ;  /* 0x0000008c45457220 */ /* 0x000fe20000410000 */
[----:B------:R-:W-:Y:S01]  /*df10*/  FMUL.FTZ R95, R95, R134 ;  /* 0x000000865f5f7220 */ /* 0x000fe20000410000 */
[----:B--2---:R-:W-:Y:S01]  /*df20*/  @!P1 FADD.FTZ R62, R62, R157 ;  /* 0x0000009d3e3e9221 */ /* 0x004fe20000010000 */
[----:B------:R-:W0:Y:S01]  /*df30*/  SHFL.DOWN PT, R126, R61, 0x2, 0x1f ;  /* 0x08401f003d7e7f89 */ /* 0x000e2200000e0000 */
[----:B------:R-:W-:Y:S01]  /*df40*/  FMUL.FTZ R136, R67, R136 ;  /* 0x0000008843887220 */ /* 0x000fe20000410000 */
[----:B------:R-:W-:Y:S01]  /*df50*/  FMUL.FTZ R98, R98, R113 ;  /* 0x0000007162627220 */ /* 0x000fe20000410000 */
[----:B---3--:R-:W-:Y:S01]  /*df60*/  @!P1 FADD.FTZ R63, R63, R132 ;  /* 0x000000843f3f9221 */ /* 0x008fe20000010000 */
[----:B------:R-:W-:Y:S01]  /*df70*/  FMUL.FTZ R193, R193, R124 ;  /* 0x0000007cc1c17220 */ /* 0x000fe20000410000 */
[----:B------:R-:W-:Y:S01]  /*df80*/  FMUL.FTZ R100, R100, R175 ;  /* 0x000000af64647220 */ /* 0x000fe20000410000 */
[----:B------:R-:W-:Y:S01]  /*df90*/  FMUL.FTZ R192, R192, R139 ;  /* 0x0000008bc0c07220 */ /* 0x000fe20000410000 */
[----:B-1----:R-:W-:Y:S01]  /*dfa0*/  @!P1 FADD.FTZ R60, R135, R60 ;  /* 0x0000003c873c9221 */ /* 0x002fe20000010000 */
[----:B------:R-:W1:Y:S01]  /*dfb0*/  SHFL.DOWN PT, R130, R63, 0x2, 0x1f ;  /* 0x08401f003f827f89 */ /* 0x000e6200000e0000 */
[----:B------:R-:W-:Y:S01]  /*dfc0*/  ISETP.GT.AND P1, PT, R82, 0x1d, PT ;  /* 0x0000001d5200780c */ /* 0x000fe20003f24270 */
[----:B------:R-:W-:Y:S01]  /*dfd0*/  FMUL.FTZ R104, R104, R121 ;  /* 0x0000007968687220 */ /* 0x000fe20000410000 */
[----:B------:R-:W-:Y:S01]  /*dfe0*/  FMUL.FTZ R137, R64, R137 ;  /* 0x0000008940897220 */ /* 0x000fe20000410000 */
        /* <DEDUP_REMOVED lines=36> */
[----:B------:R-:W-:Y:S01]  /*e230*/  BSSY B0, `(.L_x_1983) ;  /* 0x0000055000007945 */ /* 0x000fe20003800000 */
[----:B------:R-:W-:Y:S01]  /*e240*/  FFMA.FTZ R18, R109, R31, R18 ;  /* 0x0000001f6d127223 */ /* 0x000fe20000010012 */
[----:B------:R-:W-:Y:S01]  /*e250*/  FADD.FTZ R37, R110, R37 ;  /* 0x000000256e257221 */ /* 0x000fe20000010000 */
[----:B------:R-:W-:Y:S01]  /*e260*/  FFMA.FTZ R221, R112, R36, R221 ;  /* 0x0000002470dd7223 */ /* 0x000fe200000100dd */
        /* <DEDUP_REMOVED lines=9> */
[----:B-1----:R-:W-:Y:S01]  /*e300*/  @!P1 FADD.FTZ R63, R63, R130 ;  /* 0x000000823f3f9221 */ /* 0x002fe20000010000 */
[----:B------:R-:W-:Y:S01]  /*e310*/  FFMA.FTZ R226, R119, R42, R226 ;  /* 0x0000002a77e27223 */ /* 0x000fe200000100e2 */
[----:B------:R-:W-:Y:S01]  /*e320*/  FADD.FTZ R29, R76, R29 ;  /* 0x0000001d4c1d7221 */ /* 0x000fe20000010000 */
[----:B------:R-:W-:Y:S01]  /*e330*/  FADD.FTZ R28, R75, R28 ;  /* 0x0000001c4b1c7221 */ /* 0x000fe20000010000 */
[----:B------:R-:W-:Y:S01]  /*e340*/  FFMA.FTZ R227, R88, R43, R227 ;  /* 0x0000002b58e37223 */ /* 0x000fe200000100e3 */
[----:B--2---:R-:W-:Y:S01]  /*e350*/  @!P1 FADD.FTZ R62, R62, R133 ;  /* 0x000000853e3e9221 */ /* 0x004fe20000010000 */
[----:B------:R-:W1:Y:S01]  /*e360*/  SHFL.DOWN PT, R84, R63, 0x8, 0x1f ;  /* 0x09001f003f547f89 */ /* 0x000e6200000e0000 */
[----:B------:R-:W-:Y:S01]  /*e370*/  FFMA.FTZ R229, R90, R44, R229 ;  /* 0x0000002c5ae57223 */ /* 0x000fe200000100e5 */
[----:B------:R-:W-:Y:S01]  /*e380*/  FADD.FTZ R25, R202, R25 ;  /* 0x00000019ca197221 */ /* 0x000fe20000010000 */
[----:B---3--:R-:W-:Y:S01]  /*e390*/  @!P1 FADD.FTZ R60, R60, R105 ;  /* 0x000000693c3c9221 */ /* 0x008fe20000010000 */
[----:B------:R-:W2:Y:S01]  /*e3a0*/  SHFL.DOWN PT, R85, R62, 0x8, 0x1f ;  /* 0x09001f003e557f89 */ /* 0x000ea200000e0000 */
[----:B------:R-:W-:Y:S01]  /*e3b0*/  ISETP.GT.AND P1, PT, R82, 0x17, PT ;  /* 0x000000175200780c */ /* 0x000fe20003f24270 */
[----:B------:R-:W-:Y:S01]  /*e3c0*/  FFMA.FTZ R230, R91, R45, R230 ;  /* 0x0000002d5be67223 */ /* 0x000fe200000100e6 */
[----:B------:R-:W-:Y:S01]  /*e3d0*/  FADD.FTZ R24, R199, R24 ;  /* 0x00000018c7187221 */ /* 0x000fe20000010000 */
[----:B------:R-:W3:Y:S01]  /*e3e0*/  SHFL.DOWN PT, R79, R60, 0x8, 0x1f ;  /* 0x09001f003c4f7f89 */ /* 0x000ee200000e0000 */
        /* <DEDUP_REMOVED lines=8> */
[----:B------:R-:W-:Y:S01]  /*e470*/  FADD.FTZ R20, R99, R20 ;  /* 0x0000001463147221 */ /* 0x000fe20000010000 */
[----:B0-----:R-:W-:Y:S01]  /*e480*/  @!P1 FADD.FTZ R61, R61, R78 ;  /* 0x0000004e3d3d9221 */ /* 0x001fe20000010000 */
[----:B------:R-:W-:-:S04]  /*e490*/  FADD.FTZ R19, R102, R19 ;  /* 0x0000001366137221 */ /* 0x000fc80000010000 */
        /* <DEDUP_REMOVED lines=46> */
.L_x_1984:
[----:B------:R-:W-:Y:S05]  /*e780*/  BSYNC B0 ;  /* 0x0000000000007941 */ /* 0x000fea0003800000 */
.L_x_1983:
[----:B------:R-:W-:Y:S02]  /*e790*/  UIADD3 UR7, UR7, 0x1, URZ ;  /* 0x0000000107077890 */ /* 0x000fe4000fffe03f */
[----:B------:R-:W-:Y:S02]  /*e7a0*/  UIADD3 UR8, UP1, UR8, 0x1, URZ ;  /* 0x0000000108087890 */ /* 0x000fe4000ff3e03f */
[----:B------:R-:W-:Y:S02]  /*e7b0*/  UISETP.GE.AND UP0, UPT, UR7, UR51, UPT ;  /* 0x000000330700728c */ /* 0x000fe4000bf06270 */
[----:B------:R-:W-:-:S04]  /*e7c0*/  UIADD3.X UR9, URZ, UR9, URZ, UP1, !UPT ;  /* 0x000000093f097290 */ /* 0x000fc80008ffe43f */
[----:B------:R-:W-:-:S13]  /*e7d0*/  PLOP3.LUT P0, PT, PT, PT, UP0, 0x80, 0x0 ;  /* 0x000000000000781c */ /* 0x000fda0003f0f008 */
[----:B------:R-:W-:Y:S05]  /*e7e0*/  @!P0 BRA `(.L_x_1985) ;  /* 0xffffff6400508947 */ /* 0x000fea000383ffff */
.L_x_1890:
[----:B------:R-:W-:Y:S01]  /*e7f0*/  SHF.L.U32 R0, R83, 0x4, RZ ;  /* 0x0000000453007819 */ /* 0x000fe200000006ff */
[----:B------:R-:W-:Y:S03]  /*e800*/  BAR.SYNC.DEFER_BLOCKING 0x0 ;  /* 0x0000000000007b1d */ /* 0x000fe60000010000 */
[----:B------:R-:W-:Y:S02]  /*e810*/  LOP3.LUT R0, R0, 0xfffffe00, RZ, 0xc0, !PT ;  /* 0xfffffe0000007812 */ /* 0x000fe400078ec0ff */
[----:B------:R-:W-:Y:S02]  /*e820*/  MOV R2, UR16 ;  /* 0x0000001000027c02 */ /* 0x000fe40008000f00 */
[----:B------:R-:W-:Y:S01]  /*e830*/  MOV R3, UR15 ;  /* 0x0000000f00037c02 */ /* 0x000fe20008000f00 */
[----:B------:R-:W2:Y:S01]  /*e840*/  LDL R100, [R1+0x54] ;  /* 0x0000540001647983 */ /* 0x000ea20000100800 */
[----:B------:R-:W-:-:S02]  /*e850*/  LOP3.LUT R16, R0, 0x1f, R83, 0xf8, !PT ;  /* 0x0000001f00107812 */ /* 0x000fc400078ef853 */
[----:B------:R-:W-:Y:S01]  /*e860*/  PRMT R26, RZ, 0x7610, R26 ;  /* 0x00007610ff1a7816 */ /* 0x000fe2000000001a */
[----:B------:R-:W3:Y:S01]  /*e870*/  LDL R99, [R1+0x50] ;  /* 0x0000500001637983 */ /* 0x000ee20000100800 */
[C---:B------:R-:W-:Y:S02]  /*e880*/  LOP3.LUT R15, R16.reuse, 0x20, RZ, 0xfc, !PT ;  /* 0x00000020100f7812 */ /* 0x040fe400078efcff */
[----:B------:R-:W-:Y:S01]  /*e890*/  PRMT R31, RZ, 0x7610, R31 ;  /* 0x00007610ff1f7816 */ /* 0x000fe2000000001f */
[----:B------:R-:W5:Y:S01]  /*e8a0*/  LDL R98, [R1+0x4c] ;  /* 0x00004c0001627983 */ /* 0x000f620000100800 */
        /* <DEDUP_REMOVED lines=8> */
[----:B------:R-:W-:Y:S01]  /*e930*/  PRMT R40, RZ, 0x7610, R40 ;  /* 0x00007610ff287816 */ /* 0x000fe20000000028 */
[----:B------:R-:W4:Y:S01]  /*e940*/  LDL R95, [R1+0x40] ;  /* 0x00004000015f7983 */ /* 0x000f220000100800 */
[C---:B------:R-:W-:Y:S02]  /*e950*/  LOP3.LUT R2, R16.reuse, 0x80, RZ, 0xfc, !PT ;  /* 0x0000008010027812 */ /* 0x040fe400078efcff */
[----:B------:R-:W-:Y:S01]  /*e960*/  PRMT R41, RZ, 0x7610, R41 ;  /* 0x00007610ff297816 */ /* 0x000fe20000000029 */
[----:B------:R-:W2:Y:S01]  /*e970*/  @!P2 LDG.E.U16 R26, desc[UR20][R38.64] ;  /* 0x00000014261aa981 */ /* 0x000ea2000c1e1500 */
[C---:B------:R-:W-:Y:S02]  /*e980*/  LOP3.LUT R3, R16.reuse, 0xa0, RZ, 0xfc, !PT ;  /* 0x000000a010037812 */ /* 0x040fe400078efcff */
[----:B------:R-:W-:Y:S01]  /*e990*/  PRMT R42, RZ, 0x7610, R42 ;  /* 0x00007610ff2a7816 */ /* 0x000fe2000000002a */
[----:B------:R-:W3:Y:S01]  /*e9a0*/  @!P1 LDG.E.U16 R31, desc[UR20][R38.64+0x40] ;  /* 0x00004014261f9981 */ /* 0x000ee2000c1e1500 */
        /* <DEDUP_REMOVED lines=12> */
[----:B------:R-:W-:Y:S02]  /*ea70*/  LOP3.LUT R6, R16, 0x100, RZ, 0xfc, !PT ;  /* 0x0000010010067812 */ /* 0x000fe400078efcff */
[----:B------:R-:W-:Y:S01]  /*ea80*/  PRMT R47, RZ, 0x7610, R47 ;  /* 0x00007610ff2f7816 */ /* 0x000fe2000000002f */
[----:B------:R-:W5:Y:S01]  /*ea90*/  @!P0 LDG.E.U16 R36, desc[UR20][R38.64+0x80] ;  /* 0x0000801426248981 */ /* 0x000f62000c1e1500 */
[----:B------:R-:W-:Y:S02]  /*eaa0*/  ISETP.GE.AND P6, PT, R2, UR56, PT ;  /* 0x0000003802007c0c */ /* 0x000fe4000bfc6270 */
[----:B------:R-:W-:Y:S01]  /*eab0*/  PRMT R48, RZ, 0x7610, R48 ;  /* 0x00007610ff307816 */ /* 0x000fe20000000030 */
[----:B------:R-:W4:Y:S01]  /*eac0*/  LDL R88, [R1+0x2c] ;  /* 0x00002c0001587983 */ /* 0x000f220000100800 */
[----:B------:R-:W-:-:S02]  /*ead0*/  ISETP.GE.AND P5, PT, R3, UR56, PT ;  /* 0x0000003803007c0c */ /* 0x000fc4000bfa6270 */
[----:B------:R-:W-:Y:S01]  /*eae0*/  PRMT R49, RZ, 0x7610, R49 ;  /* 0x00007610ff317816 */ /* 0x000fe20000000031 */
[----:B------:R-:W4:Y:S01]  /*eaf0*/  @!P4 LDG.E.U16 R40, desc[UR20][R38.64+0xc0] ;  /* 0x0000c0142628c981 */ /* 0x000f22000c1e1500 */
[----:B------:R-:W-:Y:S02]  /*eb00*/  ISETP.GE.AND P3, PT, R4, UR56, PT ;  /* 0x0000003804007c0c */ /* 0x000fe4000bf66270 */
[----:B------:R-:W-:Y:S01]  /*eb10*/  PRMT R50, RZ, 0x7610, R50 ;  /* 0x00007610ff327816 */ /* 0x000fe20000000032 */
[----:B------:R-:W4:Y:S01]  /*eb20*/  LDL R86, [R1+0x28] ;  /* 0x0000280001567983 */ /* 0x000f220000100800 */
[----:B------:R-:W-:Y:S02]  /*eb30*/  ISETP.GE.AND P2, PT, R5, UR56, PT ;  /* 0x0000003805007c0c */ /* 0x000fe4000bf46270 */
[----:B------:R-:W-:Y:S01]  /*eb40*/  PRMT R51, RZ, 0x7610, R51 ;  /* 0x00007610ff337816 */ /* 0x000fe20000000033 */
[----:B------:R-:W4:Y:S01]  /*eb50*/  @!P6 LDG.E.U16 R41, desc[UR20][R38.64+0x100] ;  /* 0x000100142629e981 */ /* 0x000f22000c1e1500 */
[----:B------:R-:W-:-:S02]  /*eb60*/  ISETP.GE.AND P1, PT, R6, UR56, PT ;  /* 0x0000003806007c0c */ /* 0x000fc4000bf26270 */
[----:B------:R-:W-:Y:S01]  /*eb70*/  PRMT R52, RZ, 0x7610, R52 ;  /* 0x00007610ff347816 */ /* 0x000fe20000000034 */
[----:B------:R-:W4:Y:S01]  /*eb80*/  @!P5 LDG.E.U16 R42, desc[UR20][R38.64+0x140] ;  /* 0x00014014262ad981 */ /* 0x000f22000c1e1500 */
[----:B------:R-:W-:-:S03]  /*eb90*/  LOP3.LUT R7, R16, 0x120, RZ, 0xfc, !PT ;  /* 0x0000012010077812 */ /* 0x000fc600078efcff */
[----:B------:R-:W4:Y:S01]  /*eba0*/  LDL R84, [R1+0x24] ;  /* 0x0000240001547983 */ /* 0x000f220000100800 */
[----:B------:R-:W-:-:S03]  /*ebb0*/  LOP3.LUT R8, R16, 0x140, RZ, 0xfc, !PT ;  /* 0x0000014010087812 */ /* 0x000fc600078efcff */
[----:B------:R-:W4:Y:S01]  /*ebc0*/  LDL R78, [R1+0x20] ;  /* 0x00002000014e7983 */ /* 0x000f220000100800 */
[----:B------:R-:W-:-:S03]  /*ebd0*/  LOP3.LUT R9, R16, 0x160, RZ, 0xfc, !PT ;  /* 0x0000016010097812 */ /* 0x000fc600078efcff */
[----:B------:R-:W4:Y:S01]  /*ebe0*/  LDL R76, [R1+0x1c] ;  /* 0x00001c00014c7983 */ /* 0x000f220000100800 */
[----:B------:R-:W-:-:S03]  /*ebf0*/  LOP3.LUT R10, R16, 0x180, RZ, 0xfc, !PT ;  /* 0x00000180100a7812 */ /* 0x000fc600078efcff */
[----:B------:R-:W4:Y:S01]  /*ec00*/  LDL R74, [R1+0x18] ;  /* 0x00001800014a7983 */ /* 0x000f220000100800 */
[C---:B------:R-:W-:Y:S01]  /*ec10*/  LOP3.LUT R11, R16.reuse, 0x1a0, RZ, 0xfc, !PT ;  /* 0x000001a0100b7812 */ /* 0x040fe200078efcff */
[----:B------:R-:W0:Y:S01]  /*ec20*/  S2UR UR8, SR_CgaCtaId ;  /* 0x00000000000879c3 */ /* 0x000e220000008800 */
[----:B------:R-:W-:Y:S01]  /*ec30*/  ISETP.GE.AND P0, PT, R7, UR56, PT ;  /* 0x0000003807007c0c */ /* 0x000fe2000bf06270 */
[----:B------:R-:W4:Y:S01]  /*ec40*/  @!P3 LDG.E.U16 R43, desc[UR20][R38.64+0x180] ;  /* 0x00018014262bb981 */ /* 0x000f22000c1e1500 */
[----:B------:R-:W-:Y:S02]  /*ec50*/  LOP3.LUT R12, R16, 0x1c0, RZ, 0xfc, !PT ;  /* 0x000001c0100c7812 */ /* 0x000fe400078efcff */
[----:B------:R-:W-:Y:S01]  /*ec60*/  F2FP.F16.F32.PACK_AB R236, R236, R237 ;  /* 0x000000edecec723e */ /* 0x000fe200000000ff */
[----:B------:R-:W4:Y:S01]  /*ec70*/  @!P2 LDG.E.U16 R44, desc[UR20][R38.64+0x1c0] ;  /* 0x0001c014262ca981 */ /* 0x000f22000c1e1500 */
[----:B------:R-:W-:Y:S02]  /*ec80*/  ISETP.GE.AND P4, PT, R8, UR56, PT ;  /* 0x0000003808007c0c */ /* 0x000fe4000bf86270 */
[----:B------:R-:W-:Y:S01]  /*ec90*/  F2FP.F16.F32.PACK_AB R234, R234, R235 ;  /* 0x000000ebeaea723e */ /* 0x000fe200000000ff */
[----:B------:R-:W4:Y:S01]  /*eca0*/  @!P1 LDG.E.U16 R45, desc[UR20][R38.64+0x200] ;  /* 0x00020014262d9981 */ /* 0x000f22000c1e1500 */
[----:B------:R-:W-:-:S02]  /*ecb0*/  LOP3.LUT R13, R16, 0x1e0, RZ, 0xfc, !PT ;  /* 0x000001e0100d7812 */ /* 0x000fc400078efcff */
[----:B------:R-:W-:Y:S01]  /*ecc0*/  F2FP.F16.F32.PACK_AB R230, R230, R233 ;  /* 0x000000e9e6e6723e */ /* 0x000fe200000000ff */
[----:B------:R-:W4:Y:S01]  /*ecd0*/  @!P0 LDG.E.U16 R46, desc[UR20][R38.64+0x240] ;  /* 0x00024014262e8981 */ /* 0x000f22000c1e1500 */
[----:B------:R-:W-:Y:S02]  /*ece0*/  ISETP.GE.AND P6, PT, R9, UR56, PT ;  /* 0x0000003809007c0c */ /* 0x000fe4000bfc6270 */
[----:B------:R-:W-:Y:S02]  /*ecf0*/  F2FP.F16.F32.PACK_AB R227, R227, R229 ;  /* 0x000000e5e3e3723e */ /* 0x000fe400000000ff */
[----:B------:R-:W-:Y:S01]  /*ed00*/  F2FP.F16.F32.PACK_AB R225, R225, R226 ;  /* 0x000000e2e1e1723e */ /* 0x000fe200000000ff */
[----:B------:R-:W4:Y:S01]  /*ed10*/  @!P4 LDG.E.U16 R47, desc[UR20][R38.64+0x280] ;  /* 0x00028014262fc981 */ /* 0x000f22000c1e1500 */
[----:B------:R-:W-:Y:S02]  /*ed20*/  ISETP.GE.AND P5, PT, R10, UR56, PT ;  /* 0x000000380a007c0c */ /* 0x000fe4000bfa6270 */
[----:B------:R-:W-:-:S02]  /*ed30*/  F2FP.F16.F32.PACK_AB R223, R223, R224 ;  /* 0x000000e0dfdf723e */ /* 0x000fc400000000ff */
[----:B------:R-:W-:Y:S01]  /*ed40*/  F2FP.F16.F32.PACK_AB R221, R221, R222 ;  /* 0x000000dedddd723e */ /* 0x000fe200000000ff */
[----:B------:R-:W-:Y:S01]  /*ed50*/  UMOV UR7, 0x400 ;  /* 0x0000040000077882 */ /* 0x000fe20000000000 */
[----:B------:R-:W-:Y:S01]  /*ed60*/  ISETP.GE.AND P3, PT, R11, UR56, PT ;  /* 0x000000380b007c0c */ /* 0x000fe2000bf66270 */
[----:B------:R-:W4:Y:S01]  /*ed70*/  @!P6 LDG.E.U16 R48, desc[UR20][R38.64+0x2c0] ;  /* 0x0002c0142630e981 */ /* 0x000f22000c1e1500 */
[----:B------:R-:W-:Y:S02]  /*ed80*/  ISETP.GE.AND P2, PT, R12, UR56, PT ;  /* 0x000000380c007c0c */ /* 0x000fe4000bf46270 */
[----:B------:R-:W-:Y:S01]  /*ed90*/  F2FP.F16.F32.PACK_AB R17, R17, R18 ;  /* 0x000000121111723e */ /* 0x000fe200000000ff */
[----:B------:R-:W-:Y:S01]  /*eda0*/  ULEA UR9, UR10, 0xfffff800, 0xb ;  /* 0xfffff8000a097891 */ /* 0x000fe2000f8e583f */
[----:B------:R-:W-:Y:S01]  /*edb0*/  ISETP.GE.AND P1, PT, R13, UR56, PT ;  /* 0x000000380d007c0c */ /* 0x000fe2000bf26270 */
[----:B------:R-:W4:Y:S01]  /*edc0*/  @!P5 LDG.E.U16 R49, desc[UR20][R38.64+0x300] ;  /* 0x000300142631d981 */ /* 0x000f22000c1e1500 */
[----:B------:R-:W-:Y:S01]  /*edd0*/  USHF.R.S32.HI UR30, URZ, 0x1f, UR46 ;  /* 0x0000001f3f1e7899 */ /* 0x000fe2000801142e */
[----:B------:R-:W-:Y:S01]  /*ede0*/  ULDC.64 UR34, c[0x0][0x388] ;  /* 0x0000e20000227ab9 */ /* 0x000fe20000000a00 */
[----:B------:R-:W-:-:S03]  /*edf0*/  ULDC.64 UR32, c[0x0][0x3a8] ;  /* 0x0000ea0000207ab9 */ /* 0x000fc60000000a00 */
        /* <DEDUP_REMOVED lines=24> */
[----:B------:R-:W-:Y:S04]  /*ef80*/  LDS.U16 R39, [R80+0x10] ;  /* 0x0000100050277984 */ /* 0x000fe80000000400 */
[----:B------:R-:W-:Y:S01]  /*ef90*/  LDS.U16 R40, [R80+0x12] ;  /* 0x0000120050287984 */ /* 0x000fe20000000400 */
[----:B--2---:R-:W-:-:S02]  /*efa0*/  HADD2.F32 R26, -RZ, R26.H0_H0 ;  /* 0x2000001aff1a7230 */ /* 0x004fc40000004100 */
[----:B---3--:R-:W-:Y:S02]  /*efb0*/  HADD2.F32 R31, -RZ, R31.H0_H0 ;  /* 0x2000001fff1f7230 */ /* 0x008fe40000004100 */
[----:B----4-:R-:W-:Y:S02]  /*efc0*/  HADD2.F32 R36, -RZ, R36.H0_H0 ;  /* 0x20000024ff247230 */ /* 0x010fe40000004100 */
[----:B------:R-:W-:Y:S01]  /*efd0*/  FADD.FTZ R41, R26, UR5 ;  /* 0x000000051a297e21 */ /* 0x000fe20008010000 */
[----:B------:R-:W-:Y:S01]  /*efe0*/  FADD.FTZ R42, R31, UR5 ;  /* 0x000000051f2a7e21 */ /* 0x000fe20008010000 */
[----:B------:R-:W-:Y:S01]  /*eff0*/  LDS.U16 R26, [R80+0x8] ;  /* 0x00000800501a7984 */ /* 0x000fe20000000400 */
[----:B------:R-:W-:Y:S02]  /*f000*/  FADD.FTZ R43, R36, UR5 ;  /* 0x00000005242b7e21 */ /* 0x000fe40008010000 */
[----:B------:R-:W-:Y:S01]  /*f010*/  FSETP.GTU.FTZ.AND P1, PT, R41, 20, PT ;  /* 0x41a000002900780b */ /* 0x000fe20003f3c000 */
[----:B-----5:R-:W-:Y:S01]  /*f020*/  HADD2.F32 R38, -RZ, R38.H0_H0 ;  /* 0x20000026ff267230 */ /* 0x020fe20000004100 */
[----:B------:R-:W-:Y:S01]  /*f030*/  FSETP.GTU.FTZ.AND P6, PT, R42, 20, PT ;  /* 0x41a000002a00780b */ /* 0x000fe20003fdc000 */
[----:B------:R-:W2:Y:S01]  /*f040*/  LDS.U16 R31, [R80+0xa] ;  /* 0x00000a00501f7984 */ /* 0x000ea20000000400 */
[----:B------:R-:W-:-:S02]  /*f050*/  FSETP.GTU.FTZ.AND P5, PT, R43, 20, PT ;  /* 0x41a000002b00780b */ /* 0x000fc40003fbc000 */
[----:B------:R-:W-:Y:S01]  /*f060*/  FADD.FTZ R44, R38, UR5 ;  /* 0x00000005262c7e21 */ /* 0x000fe20008010000 */
[----:B------:R-:W-:Y:S04]  /*f070*/  LDS.U16 R36, [R80+0xc] ;  /* 0x00000c0050247984 */ /* 0x000fe80000000400 */
[----:B------:R-:W3:Y:S02]  /*f080*/  LDS.U16 R38, [R80+0xe] ;  /* 0x00000e0050267984 */ /* 0x000ee40000000400 */
[----:B------:R-:W-:Y:S02]  /*f090*/  @!P1 FMUL.FTZ R41, R41, -1.4426950216293334961 ;  /* 0xbfb8aa3b29299820 */ /* 0x000fe40000410000 */
[----:B------:R-:W-:Y:S02]  /*f0a0*/  @!P6 FMUL.FTZ R42, R42, -1.4426950216293334961 ;  /* 0xbfb8aa3b2a2ae820 */ /* 0x000fe40000410000 */
[----:B------:R-:W-:-:S02]  /*f0b0*/  @!P5 FMUL.FTZ R43, R43, -1.4426950216293334961 ;  /* 0xbfb8aa3b2b2bd820 */ /* 0x000fc40000410000 */
[----:B------:R-:W4:Y:S08]  /*f0c0*/  @!P1 MUFU.EX2 R41, R41 ;  /* 0x0000002900299308 */ /* 0x000f300000000800 */
[----:B------:R-:W5:Y:S08]  /*f0d0*/  @!P6 MUFU.EX2 R42, R42 ;  /* 0x0000002a002ae308 */ /* 0x000f700000000800 */
[----:B------:R-:W1:Y:S01]  /*f0e0*/  @!P5 MUFU.EX2 R43, R43 ;  /* 0x0000002b002bd308 */ /* 0x000e620000000800 */
[----:B----4-:R-:W-:Y:S01]  /*f0f0*/  @!P1 FADD.FTZ R41, R41, 1 ;  /* 0x3f80000029299421 */ /* 0x010fe20000010000 */
[----:B-----5:R-:W-:-:S06]  /*f100*/  @!P6 FADD.FTZ R42, R42, 1 ;  /* 0x3f8000002a2ae421 */ /* 0x020fcc0000010000 */
[----:B------:R-:W4:Y:S01]  /*f110*/  @!P1 MUFU.RCP R46, R41 ;  /* 0x00000029002e9308 */ /* 0x000f220000001000 */
[----:B-1----:R-:W-:-:S07]  /*f120*/  @!P5 FADD.FTZ R43, R43, 1 ;  /* 0x3f8000002b2bd421 */ /* 0x002fce0000010000 */
[----:B------:R-:W1:Y:S08]  /*f130*/  @!P6 MUFU.RCP R45, R42 ;  /* 0x0000002a002de308 */ /* 0x000e700000001000 */
[----:B------:R-:W5:Y:S01]  /*f140*/  @!P5 MUFU.RCP R48, R43 ;  /* 0x0000002b0030d308 */ /* 0x000f620000001000 */
[----:B--2---:R-:W-:Y:S02]  /*f150*/  HADD2.F32 R31, -RZ, R31.H0_H0 ;  /* 0x2000001fff1f7230 */ /* 0x004fe40000004100 */
[----:B---3--:R-:W-:-:S02]  /*f160*/  HADD2.F32 R38, -RZ, R38.H0_H0 ;  /* 0x20000026ff267230 */ /* 0x008fc40000004100 */
[----:B------:R-:W-:Y:S02]  /*f170*/  HADD2.F32 R39, -RZ, R39.H0_H0 ;  /* 0x20000027ff277230 */ /* 0x000fe40000004100 */
[----:B------:R-:W-:Y:S02]  /*f180*/  HADD2.F32 R40, -RZ, R40.H0_H0 ;  /* 0x20000028ff287230 */ /* 0x000fe40000004100 */
[----:B------:R-:W-:Y:S01]  /*f190*/  FADD.FTZ R31, R31, UR5 ;  /* 0x000000051f1f7e21 */ /* 0x000fe20008010000 */
[----:B------:R-:W-:Y:S01]  /*f1a0*/  FADD.FTZ R38, R38, UR5 ;  /* 0x0000000526267e21 */ /* 0x000fe20008010000 */
[----:B------:R-:W-:Y:S01]  /*f1b0*/  FADD.FTZ R39, R39, UR5 ;  /* 0x0000000527277e21 */ /* 0x000fe20008010000 */
[----:B------:R-:W-:Y:S01]  /*f1c0*/  FADD.FTZ R40, R40, UR5 ;  /* 0x0000000528287e21 */ /* 0x000fe20008010000 */
[----:B----4-:R-:W-:Y:S01]  /*f1d0*/  @!P1 FMUL.FTZ R19, R19, R46 ;  /* 0x0000002e13139220 */ /* 0x010fe20000410000 */
[----:B-1----:R-:W-:Y:S01]  /*f1e0*/  @!P6 FMUL.FTZ R20, R20, R45 ;  /* 0x0000002d1414e220 */ /* 0x002fe20000410000 */
[----:B------:R-:W-:Y:S01]  /*f1f0*/  FSETP.GTU.FTZ.AND P3, PT, R31, 20, PT ;  /* 0x41a000001f00780b */ /* 0x000fe20003f7c000 */
[----:B-----5:R-:W-:Y:S01]  /*f200*/  @!P5 FMUL.FTZ R21, R21, R48 ;  /* 0x000000301515d220 */ /* 0x020fe20000410000 */
[----:B------:R-:W-:-:S02]  /*f210*/  FSETP.GTU.FTZ.AND P1, PT, R38, 20, PT ;  /* 0x41a000002600780b */ /* 0x000fc40003f3c000 */
[----:B------:R-:W-:Y:S02]  /*f220*/  FSETP.GTU.FTZ.AND P6, PT, R39, 20, PT ;  /* 0x41a000002700780b */ /* 0x000fe40003fdc000 */
[----:B------:R-:W-:Y:S01]  /*f230*/  FSETP.GTU.FTZ.AND P5, PT, R40, 20, PT ;  /* 0x41a000002800780b */ /* 0x000fe20003fbc000 */
[----:B------:R-:W-:Y:S02]  /*f240*/  HADD2.F32 R26, -RZ, R26.H0_H0 ;  /* 0x2000001aff1a7230 */ /* 0x000fe40000004100 */
[----:B------:R-:W-:-:S03]  /*f250*/  HADD2.F32 R36, -RZ, R36.H0_H0 ;  /* 0x20000024ff247230 */ /* 0x000fc60000004100 */
[----:B------:R-:W-:Y:S02]  /*f260*/  FADD.FTZ R26, R26, UR5 ;  /* 0x000000051a1a7e21 */ /* 0x000fe40008010000 */
[----:B------:R-:W-:Y:S01]  /*f270*/  FADD.FTZ R36, R36, UR5 ;  /* 0x0000000524247e21 */ /* 0x000fe20008010000 */
[----:B------:R-:W-:Y:S01]  /*f280*/  @!P3 FMUL.FTZ R31, R31, -1.4426950216293334961 ;  /* 0xbfb8aa3b1f1fb820 */ /* 0x000fe20000410000 */
[----:B------:R-:W-:Y:S01]  /*f290*/  @!P1 FMUL.FTZ R38, R38, -1.4426950216293334961 ;  /* 0xbfb8aa3b26269820 */ /* 0x000fe20000410000 */
[----:B------:R-:W-:Y:S01]  /*f2a0*/  FSETP.GTU.FTZ.AND P4, PT, R26, 20, PT ;  /* 0x41a000001a00780b */ /* 0x000fe20003f9c000 */
[----:B------:R-:W-:Y:S01]  /*f2b0*/  @!P6 FMUL.FTZ R39, R39, -1.4426950216293334961 ;  /* 0xbfb8aa3b2727e820 */ /* 0x000fe20000410000 */
[----:B------:R-:W-:Y:S01]  /*f2c0*/  FSETP.GTU.FTZ.AND P2, PT, R36, 20, PT ;  /* 0x41a000002400780b */ /* 0x000fe20003f5c000 */
[----:B------:R-:W-:Y:S01]  /*f2d0*/  @!P5 FMUL.FTZ R40, R40, -1.4426950216293334961 ;  /* 0xbfb8aa3b2828d820 */ /* 0x000fe20000410000 */
[----:B------:R-:W1:Y:S08]  /*f2e0*/  @!P3 MUFU.EX2 R31, R31 ;  /* 0x0000001f001fb308 */ /* 0x000e700000000800 */
[----:B------:R-:W2:Y:S01]  /*f2f0*/  @!P1 MUFU.EX2 R38, R38 ;  /* 0x0000002600269308 */ /* 0x000ea20000000800 */
[----:B------:R-:W-:-:S07]  /*f300*/  @!P4 FMUL.FTZ R26, R26, -1.4426950216293334961 ;  /* 0xbfb8aa3b1a1ac820 */ /* 0x000fce0000410000 */
[----:B------:R-:W3:Y:S01]  /*f310*/  @!P6 MUFU.EX2 R39, R39 ;  /* 0x000000270027e308 */ /* 0x000ee20000000800 */
[----:B------:R-:W-:-:S07]  /*f320*/  @!P2 FMUL.FTZ R36, R36, -1.4426950216293334961 ;  /* 0xbfb8aa3b2424a820 */ /* 0x000fce0000410000 */
[----:B------:R-:W4:Y:S01]  /*f330*/  @!P5 MUFU.EX2 R40, R40 ;  /* 0x000000280028d308 */ /* 0x000f220000000800 */
[----:B-1----:R-:W-:Y:S01]  /*f340*/  @!P3 FADD.FTZ R31, R31, 1 ;  /* 0x3f8000001f1fb421 */ /* 0x002fe20000010000 */
[----:B--2---:R-:W-:-:S06]  /*f350*/  @!P1 FADD.FTZ R38, R38, 1 ;  /* 0x3f80000026269421 */ /* 0x004fcc0000010000 */
[----:B------:R-:W1:Y:S01]  /*f360*/  @!P4 MUFU.EX2 R26, R26 ;  /* 0x0000001a001ac308 */ /* 0x000e620000000800 */
[----:B---3--:R-:W-:Y:S01]  /*f370*/  @!P6 FADD.FTZ R39, R39, 1 ;  /* 0x3f8000002727e421 */ /* 0x008fe20000010000 */
[----:B------:R-:W-:-:S06]  /*f380*/  FSETP.GTU.FTZ.AND P0, PT, R44, 20, PT ;  /* 0x41a000002c00780b */ /* 0x000fcc0003f1c000 */
[----:B------:R-:W2:Y:S01]  /*f390*/  @!P2 MUFU.EX2 R36, R36 ;  /* 0x000000240024a308 */ /* 0x000ea20000000800 */
[----:B----4-:R-:W-:Y:S01]  /*f3a0*/  @!P5 FADD.FTZ R40, R40, 1 ;  /* 0x3f8000002828d421 */ /* 0x010fe20000010000 */
[----:B------:R-:W-:-:S04]  /*f3b0*/  SHF.L.U32 R41, R83, 0x4, RZ ;  /* 0x0000000453297819 */ /* 0x000fc800000006ff */
[----:B------:R-:W-:Y:S02]  /*f3c0*/  LOP3.LUT R41, R41, 0xfffffe00, RZ, 0xc0, !PT ;  /* 0xfffffe0029297812 */ /* 0x000fe400078ec0ff */
[----:B------:R-:W3:Y:S02]  /*f3d0*/  @!P3 MUFU.RCP R31, R31 ;  /* 0x0000001f001fb308 */ /* 0x000ee40000001000 */
[----:B------:R-:W-:-:S06]  /*f3e0*/  LEA R68, R82, R41, 0x4 ;  /* 0x0000002952447211 */ /* 0x000fcc00078e20ff */
[----:B------:R-:W4:Y:S01]  /*f3f0*/  @!P1 MUFU.RCP R38, R38 ;  /* 0x0000002600269308 */ /* 0x000f220000001000 */
[----:B-1----:R-:W-:-:S07]  /*f400*/  @!P4 FADD.FTZ R26, R26, 1 ;  /* 0x3f8000001a1ac421 */ /* 0x002fce0000010000 */
[----:B------:R-:W1:Y:S01]  /*f410*/  @!P6 MUFU.RCP R39, R39 ;  /* 0x000000270027e308 */ /* 0x000e620000001000 */
[----:B--2---:R-:W-:-:S07]  /*f420*/  @!P2 FADD.FTZ R36, R36, 1 ;  /* 0x3f8000002424a421 */ /* 0x004fce0000010000 */
[----:B------:R-:W2:Y:S01]  /*f430*/  @!P5 MUFU.RCP R40, R40 ;  /* 0x000000280028d308 */ /* 0x000ea20000001000 */
[----:B------:R-:W-:Y:S01]  /*f440*/  IADD3 R43, R68, 0x2, RZ ;  /* 0x00000002442b7810 */ /* 0x000fe20007ffe0ff */
[----:B------:R-:W-:Y:S01]  /*f450*/  @!P0 FMUL.FTZ R44, R44, -1.4426950216293334961 ;  /* 0xbfb8aa3b2c2c8820 */ /* 0x000fe20000410000 */
[C---:B------:R-:W-:Y:S02]  /*f460*/  IADD3 R65, R68.reuse, 0xe, RZ ;  /* 0x0000000e44417810 */ /* 0x040fe40007ffe0ff */
[C---:B------:R-:W-:Y:S02]  /*f470*/  IADD3 R46, R68.reuse, 0x4, RZ ;  /* 0x00000004442e7810 */ /* 0x040fe40007ffe0ff */
[----:B------:R-:W-:Y:S01]  /*f480*/  IADD3 R49, R68, 0x6, RZ ;  /* 0x0000000644317810 */ /* 0x000fe20007ffe0ff */
[----:B------:R5:W-:Y:S01]  /*f490*/  @!P4 MUFU.RCP R70, R26 ;  /* 0x0000001a0046c308 */ /* 0x000be20000001000 */
[-C--:B------:R-:W-:Y:S01]  /*f4a0*/  LEA.HI.SX32 R48, R46, R68.reuse, 0x1b ;  /* 0x000000442e307211 */ /* 0x080fe200078fdaff */
[----:B---3--:R-:W-:Y:S01]  /*f4b0*/  @!P3 FMUL.FTZ R24, R24, R31 ;  /* 0x0000001f1818b220 */ /* 0x008fe20000410000 */
[----:B------:R-:W-:Y:S01]  /*f4c0*/  LEA.HI.SX32 R52, R49, R68, 0x1b ;  /* 0x0000004431347211 */ /* 0x000fe200078fdaff */
[----:B----4-:R-:W-:Y:S01]  /*f4d0*/  @!P1 FMUL.FTZ R27, R27, R38 ;  /* 0x000000261b1b9220 */ /* 0x010fe20000410000 */
[----:B-1----:R-:W-:Y:S01]  /*f4e0*/  @!P6 FMUL.FTZ R28, R28, R39 ;  /* 0x000000271c1ce220 */ /* 0x002fe20000410000 */
[----:B------:R-:W-:Y:S02]  /*f4f0*/  LDS.U16 R31, [R80+0x16] ;  /* 0x00001600501f7984 */ /* 0x000fe40000000400 */
[----:B------:R1:W-:Y:S01]  /*f500*/  @!P2 MUFU.RCP R72, R36 ;  /* 0x000000240048a308 */ /* 0x0003e20000001000 */
[----:B-----5:R-:W-:Y:S01]  /*f510*/  LEA.HI.SX32 R26, R43, R68, 0x1b ;  /* 0x000000442b1a7211 */ /* 0x020fe200078fdaff */
[----:B--2---:R-:W-:Y:S01]  /*f520*/  @!P5 FMUL.FTZ R29, R29, R40 ;  /* 0x000000281d1dd220 */ /* 0x004fe20000410000 */
[----:B------:R-:W-:Y:S04]  /*f530*/  LDS.U16 R38, [R80+0x1a] ;  /* 0x00001a0050267984 */ /* 0x000fe80000000400 */
[----:B------:R-:W-:Y:S01]  /*f540*/  LDS.U16 R39, [R80+0x1c] ;  /* 0x00001c0050277984 */ /* 0x000fe20000000400 */
[----:B-1----:R-:W-:Y:S01]  /*f550*/  LEA.HI.SX32 R36, R65, R68, 0x1b ;  /* 0x0000004441247211 */ /* 0x002fe200078fdaff */
[----:B------:R-:W1:Y:S01]  /*f560*/  @!P0 MUFU.EX2 R44, R44 ;  /* 0x0000002c002c8308 */ /* 0x000e620000000800 */
[-C--:B------:R-:W-:Y:S01]  /*f570*/  LEA R46, R26, R81.reuse, 0x1 ;  /* 0x000000511a2e7211 */ /* 0x080fe200078e08ff */
[----:B------:R-:W-:Y:S01]  /*f580*/  LDS.U16 R40, [R80+0x1e] ;  /* 0x00001e0050287984 */ /* 0x000fe20000000400 */
[----:B------:R-:W-:-:S03]  /*f590*/  LEA R49, R36, R81, 0x1 ;  /* 0x0000005124317211 */ /* 0x000fc600078e08ff */
[----:B------:R-:W2:Y:S04]  /*f5a0*/  LDS.U16 R26, [R80+0x14] ;  /* 0x00001400501a7984 */ /* 0x000ea80000000400 */
[----:B------:R-:W3:Y:S01]  /*f5b0*/  LDS.U16 R36, [R80+0x18] ;  /* 0x0000180050247984 */ /* 0x000ee20000000400 */
[----:B------:R-:W-:Y:S01]  /*f5c0*/  BAR.SYNC.DEFER_BLOCKING 0x0 ;  /* 0x0000000000007b1d */ /* 0x000fe20000010000 */
[----:B------:R-:W-:Y:S01]  /*f5d0*/  IADD3 R41, R68, 0x1, RZ ;  /* 0x0000000144297810 */ /* 0x000fe20007ffe0ff */
[----:B-1----:R-:W-:Y:S01]  /*f5e0*/  @!P0 FADD.FTZ R44, R44, 1 ;  /* 0x3f8000002c2c8421 */ /* 0x002fe20000010000 */
[C---:B------:R-:W-:Y:S02]  /*f5f0*/  IADD3 R45, R68.reuse, 0x3, RZ ;  /* 0x00000003442d7810 */ /* 0x040fe40007ffe0ff */
[----:B------:R-:W-:Y:S01]  /*f600*/  IADD3 R47, R68, 0x5, RZ ;  /* 0x00000005442f7810 */ /* 0x000fe20007ffe0ff */
[----:B------:R1:W4:Y:S01]  /*f610*/  @!P0 MUFU.RCP R69, R44 ;  /* 0x0000002c00458308 */ /* 0x0003220000001000 */
[----:B------:R-:W-:-:S02]  /*f620*/  LEA.HI.SX32 R42, R41, R68, 0x1b ;  /* 0x00000044292a7211 */ /* 0x000fc400078fdaff */
[C---:B------:R-:W-:Y:S02]  /*f630*/  IADD3 R51, R68.reuse, 0x7, RZ ;  /* 0x0000000744337810 */ /* 0x040fe40007ffe0ff */
[C---:B------:R-:W-:Y:S02]  /*f640*/  IADD3 R53, R68.reuse, 0x8, RZ ;  /* 0x0000000844357810 */ /* 0x040fe40007ffe0ff */
[----:B------:R-:W-:Y:S02]  /*f650*/  IADD3 R55, R68, 0x9, RZ ;  /* 0x0000000944377810 */ /* 0x000fe40007ffe0ff */
[-C--:B-1----:R-:W-:Y:S02]  /*f660*/  LEA.HI.SX32 R44, R45, R68.reuse, 0x1b ;  /* 0x000000442d2c7211 */ /* 0x082fe400078fdaff */
[----:B------:R-:W-:Y:S02]  /*f670*/  LEA.HI.SX32 R50, R47, R68, 0x1b ;  /* 0x000000442f327211 */ /* 0x000fe400078fdaff */
[----:B------:R-:W-:-:S02]  /*f680*/  LEA R45, R42, R81, 0x1 ;  /* 0x000000512a2d7211 */ /* 0x000fc400078e08ff */
[----:B------:R-:W-:Y:S02]  /*f690*/  PRMT R41, R236, 0x7632, R41 ;  /* 0x00007632ec297816 */ /* 0x000fe40000000029 */
[C---:B------:R-:W-:Y:S02]  /*f6a0*/  IADD3 R57, R68.reuse, 0xa, RZ ;  /* 0x0000000a44397810 */ /* 0x040fe40007ffe0ff */
[----:B------:R-:W-:Y:S02]  /*f6b0*/  IADD3 R59, R68, 0xb, RZ ;  /* 0x0000000b443b7810 */ /* 0x000fe40007ffe0ff */
[----:B------:R-:W-:Y:S02]  /*f6c0*/  LEA.HI.SX32 R54, R51, R68, 0x1b ;  /* 0x0000004433367211 */ /* 0x000fe400078fdaff */
[----:B------:R-:W-:Y:S02]  /*f6d0*/  LEA R47, R44, R81, 0x1 ;  /* 0x000000512c2f7211 */ /* 0x000fe400078e08ff */
[----:B------:R-:W-:Y:S01]  /*f6e0*/  PRMT R42, R234, 0x7632, R42 ;  /* 0x00007632ea2a7816 */ /* 0x000fe2000000002a */
[----:B------:R-:W-:Y:S01]  /*f6f0*/  STS.U16 [R80], R236 ;  /* 0x000000ec50007388 */ /* 0x000fe20000000400 */
[----:B0-----:R-:W-:-:S02]  /*f700*/  IADD3 R61, R68, 0xc, RZ ;  /* 0x0000000c443d7810 */ /* 0x001fc40007ffe0ff */
[-C--:B------:R-:W-:Y:S02]  /*f710*/  LEA.HI.SX32 R56, R53, R68.reuse, 0x1b ;  /* 0x0000004435387211 */ /* 0x080fe400078fdaff */
[-C--:B------:R-:W-:Y:S01]  /*f720*/  LEA R48, R48, R81.reuse, 0x1 ;  /* 0x0000005130307211 */ /* 0x080fe200078e08ff */
[----:B------:R0:W-:Y:S01]  /*f730*/  STS.U16 [R45+0x2], R41 ;  /* 0x000002292d007388 */ /* 0x0001e20000000400 */
[----:B------:R-:W-:Y:S02]  /*f740*/  IADD3 R63, R68, 0xd, RZ ;  /* 0x0000000d443f7810 */ /* 0x000fe40007ffe0ff */
[-C--:B------:R-:W-:Y:S02]  /*f750*/  LEA.HI.SX32 R58, R55, R68.reuse, 0x1b ;  /* 0x00000044373a7211 */ /* 0x080fe400078fdaff */
[----:B------:R-:W-:Y:S02]  /*f760*/  LEA R50, R50, R81, 0x1 ;  /* 0x0000005132327211 */ /* 0x000fe400078e08ff */
[----:B------:R-:W-:Y:S01]  /*f770*/  PRMT R43, R230, 0x7632, R43 ;  /* 0x00007632e62b7816 */ /* 0x000fe2000000002b */
[----:B------:R-:W-:Y:S01]  /*f780*/  STS.U16 [R46+0x4], R234 ;  /* 0x000004ea2e007388 */ /* 0x000fe20000000400 */
[----:B------:R-:W-:-:S02]  /*f790*/  LEA.HI.SX32 R60, R57, R68, 0x1b ;  /* 0x00000044393c7211 */ /* 0x000fc400078fdaff */
[-C--:B------:R-:W-:Y:S01]  /*f7a0*/  LEA R52, R52, R81.reuse, 0x1 ;  /* 0x0000005134347211 */ /* 0x080fe200078e08ff */
[----:B------:R1:W-:Y:S01]  /*f7b0*/  STS.U16 [R47+0x6], R42 ;  /* 0x0000062a2f007388 */ /* 0x0003e20000000400 */
[----:B------:R-:W-:Y:S02]  /*f7c0*/  IADD3 R67, R68, 0xf, RZ ;  /* 0x0000000f44437810 */ /* 0x000fe40007ffe0ff */
[-C--:B------:R-:W-:Y:S02]  /*f7d0*/  LEA.HI.SX32 R62, R59, R68.reuse, 0x1b ;  /* 0x000000443b3e7211 */ /* 0x080fe400078fdaff */
[----:B------:R-:W-:Y:S02]  /*f7e0*/  LEA R54, R54, R81, 0x1 ;  /* 0x0000005136367211 */ /* 0x000fe400078e08ff */
[----:B0-----:R-:W-:Y:S01]  /*f7f0*/  PRMT R41, R227, 0x7632, R41 ;  /* 0x00007632e3297816 */ /* 0x001fe20000000029 */
[----:B------:R-:W-:Y:S01]  /*f800*/  STS.U16 [R48+0x8], R230 ;  /* 0x000008e630007388 */ /* 0x000fe20000000400 */
[----:B------:R-:W-:-:S02]  /*f810*/  LEA.HI.SX32 R64, R61, R68, 0x1b ;  /* 0x000000443d407211 */ /* 0x000fc400078fdaff */
[-C--:B------:R-:W-:Y:S01]  /*f820*/  LEA R56, R56, R81.reuse, 0x1 ;  /* 0x0000005138387211 */ /* 0x080fe200078e08ff */
[----:B------:R-:W-:Y:S01]  /*f830*/  STS.U16 [R50+0xa], R43 ;  /* 0x00000a2b32007388 */ /* 0x000fe20000000400 */
[-C--:B------:R-:W-:Y:S02]  /*f840*/  LEA.HI.SX32 R66, R63, R68.reuse, 0x1b ;  /* 0x000000443f427211 */ /* 0x080fe400078fdaff */
[-C--:B------:R-:W-:Y:S02]  /*f850*/  LEA R58, R58, R81.reuse, 0x1 ;  /* 0x000000513a3a7211 */ /* 0x080fe400078e08ff */
[----:B------:R-:W-:Y:S01]  /*f860*/  PRMT R44, R225, 0x7632, R44 ;  /* 0x00007632e12c7816 */ /* 0x000fe2000000002c */
[----:B------:R-:W-:Y:S01]  /*f870*/  STS.U16 [R52+0xc], R227 ;  /* 0x00000ce334007388 */ /* 0x000fe20000000400 */
[----:B------:R-:W-:Y:S02]  /*f880*/  LEA R60, R60, R81, 0x1 ;  /* 0x000000513c3c7211 */ /* 0x000fe400078e08ff */
[----:B------:R-:W-:Y:S01]  /*f890*/  ISETP.NE.AND P6, PT, R83, RZ, PT ;  /* 0x000000ff5300720c */ /* 0x000fe20003fc5270 */
[----:B------:R0:W-:Y:S01]  /*f8a0*/  STS.U16 [R54+0xe], R41 ;  /* 0x00000e2936007388 */ /* 0x0001e20000000400 */
[----:B------:R-:W-:-:S02]  /*f8b0*/  LEA.HI.SX32 R68, R67, R68, 0x1b ;  /* 0x0000004443447211 */ /* 0x000fc400078fdaff */
[-C--:B------:R-:W-:Y:S02]  /*f8c0*/  LEA R62, R62, R81.reuse, 0x1 ;  /* 0x000000513e3e7211 */ /* 0x080fe400078e08ff */
[----:B-1----:R-:W-:Y:S01]  /*f8d0*/  PRMT R42, R223, 0x7632, R42 ;  /* 0x00007632df2a7816 */ /* 0x002fe2000000002a */
[----:B------:R-:W-:Y:S01]  /*f8e0*/  STS.U16 [R56+0x10], R225 ;  /* 0x000010e138007388 */ /* 0x000fe20000000400 */
[-C--:B------:R-:W-:Y:S01]  /*f8f0*/  LEA R64, R64, R81.reuse, 0x1 ;  /* 0x0000005140407211 */ /* 0x080fe200078e08ff */
[----:B------:R-:W-:Y:S01]  /*f900*/  ULEA UR7, UR8, UR7, 0x18 ;  /* 0x0000000708077291 */ /* 0x000fe2000f8ec03f */
[-C--:B------:R-:W-:Y:S01]  /*f910*/  LEA R66, R66, R81.reuse, 0x1 ;  /* 0x0000005142427211 */ /* 0x080fe200078e08ff */
[----:B------:R-:W-:Y:S01]  /*f920*/  STS.U16 [R58+0x12], R44 ;  /* 0x0000122c3a007388 */ /* 0x000fe20000000400 */
[----:B------:R-:W-:Y:S02]  /*f930*/  PRMT R18, R221, 0x7632, R18 ;  /* 0x00007632dd127816 */ /* 0x000fe40000000012 */
[----:B------:R-:W-:Y:S01]  /*f940*/  LEA R68, R68, R81, 0x1 ;  /* 0x0000005144447211 */ /* 0x000fe200078e08ff */
[----:B------:R-:W-:Y:S01]  /*f950*/  STS.U16 [R60+0x14], R223 ;  /* 0x000014df3c007388 */ /* 0x000fe20000000400 */
[----:B0-----:R-:W-:-:S03]  /*f960*/  PRMT R41, R17, 0x7632, R41 ;  /* 0x0000763211297816 */ /* 0x001fc60000000029 */
[----:B------:R-:W-:Y:S01]  /*f970*/  STS.U16 [R62+0x16], R42 ;  /* 0x0000162a3e007388 */ /* 0x000fe20000000400 */
[----:B------:R-:W-:-:S03]  /*f980*/  MOV R43, UR56 ;  /* 0x00000038002b7c02 */ /* 0x000fc60008000f00 */
[----:B------:R-:W-:Y:S01]  /*f990*/  STS.U16 [R64+0x18], R221 ;  /* 0x000018dd40007388 */ /* 0x000fe20000000400 */
[----:B----4-:R-:W-:-:S03]  /*f9a0*/  @!P0 FMUL.FTZ R22, R22, R69 ;  /* 0x0000004516168220 */ /* 0x010fc60000410000 */
[----:B------:R-:W-:Y:S04]  /*f9b0*/  STS.U16 [R66+0x1a], R18 ;  /* 0x00001a1242007388 */ /* 0x000fe80000000400 */
        /* <DEDUP_REMOVED lines=20> */
[----:B--2---:R-:W-:-:S02]  /*fb00*/  HADD2.F32 R26, -RZ, R26.H0_H0 ;  /* 0x2000001aff1a7230 */ /* 0x004fc40000004100 */
[----:B------:R-:W-:Y:S02]  /*fb10*/  HADD2.F32 R31, -RZ, R31.H0_H0 ;  /* 0x2000001fff1f7230 */ /* 0x000fe40000004100 */
[----:B---3--:R-:W-:Y:S02]  /*fb20*/  HADD2.F32 R36, -RZ, R36.H0_H0 ;  /* 0x20000024ff247230 */ /* 0x008fe40000004100 */
[----:B------:R-:W-:Y:S01]  /*fb30*/  FADD.FTZ R26, R26, UR5 ;  /* 0x000000051a1a7e21 */ /* 0x000fe20008010000 */
[----:B------:R-:W-:Y:S02]  /*fb40*/  HADD2.F32 R38, -RZ, R38.H0_H0 ;  /* 0x20000026ff267230 */ /* 0x000fe40000004100 */
[----:B------:R-:W-:Y:S01]  /*fb50*/  FADD.FTZ R31, R31, UR5 ;  /* 0x000000051f1f7e21 */ /* 0x000fe20008010000 */
[----:B------:R-:W-:Y:S01]  /*fb60*/  MOV R81, UR7 ;  /* 0x0000000700517c02 */ /* 0x000fe20008000f00 */
[----:B------:R-:W-:Y:S01]  /*fb70*/  BAR.SYNC.DEFER_BLOCKING 0x0 ;  /* 0x0000000000007b1d */ /* 0x000fe20000010000 */
[----:B------:R-:W-:Y:S01]  /*fb80*/  FSETP.GTU.FTZ.AND P0, PT, R26, 20, PT ;  /* 0x41a000001a00780b */ /* 0x000fe20003f1c000 */
[----:B------:R-:W-:Y:S01]  /*fb90*/  FADD.FTZ R36, R36, UR5 ;  /* 0x0000000524247e21 */ /* 0x000fe20008010000 */
[----:B0-----:R-:W-:Y:S01]  /*fba0*/  FADD.FTZ R41, R38, UR5 ;  /* 0x0000000526297e21 */ /* 0x001fe20008010000 */
[----:B------:R-:W-:Y:S01]  /*fbb0*/  @!P2 FMUL.FTZ R25, R25, R72 ;  /* 0x000000481919a220 */ /* 0x000fe20000410000 */
[----:B------:R-:W-:-:S02]  /*fbc0*/  FSETP.GTU.FTZ.AND P1, PT, R31, 20, PT ;  /* 0x41a000001f00780b */ /* 0x000fc40003f3c000 */
[----:B------:R-:W-:Y:S02]  /*fbd0*/  FSETP.GTU.FTZ.AND P2, PT, R36, 20, PT ;  /* 0x41a000002400780b */ /* 0x000fe40003f5c000 */
[----:B------:R-:W-:Y:S01]  /*fbe0*/  FSETP.GTU.FTZ.AND P3, PT, R41, 20, PT ;  /* 0x41a000002900780b */ /* 0x000fe20003f7c000 */
[----:B------:R-:W-:Y:S02]  /*fbf0*/  HADD2.F32 R39, -RZ, R39.H0_H0 ;  /* 0x20000027ff277230 */ /* 0x000fe40000004100 */
[----:B------:R-:W-:Y:S01]  /*fc00*/  @!P4 FMUL.FTZ R23, R23, R70 ;  /* 0x000000461717c220 */ /* 0x000fe20000410000 */
[----:B------:R-:W-:Y:S01]  /*fc10*/  SHF.R.S32.HI R91, RZ, 0x1f, R16 ;  /* 0x0000001fff5b7819 */ /* 0x000fe20000011410 */
[----:B------:R-:W-:Y:S01]  /*fc20*/  @!P0 FMUL.FTZ R17, R26, -1.4426950216293334961 ;  /* 0xbfb8aa3b1a118820 */ /* 0x000fe20000410000 */
[----:B------:R-:W-:Y:S01]  /*fc30*/  MOV R26, UR9 ;  /* 0x00000009001a7c02 */ /* 0x000fe20008000f00 */
[----:B------:R-:W0:Y:S01]  /*fc40*/  LDS R87, [R81+0x1080] ;  /* 0x0010800051577984 */ /* 0x000e220000000800 */
[----:B------:R-:W-:Y:S01]  /*fc50*/  IADD3 R38, P4, R16, UR9, RZ ;  /* 0x0000000910267c10 */ /* 0x000fe2000ff9e0ff */
[----:B------:R-:W-:Y:S01]  /*fc60*/  FADD.FTZ R42, R39, UR5 ;  /* 0x00000005272a7e21 */ /* 0x000fe20008010000 */
[----:B------:R-:W-:-:S03]  /*fc70*/  @!P1 FMUL.FTZ R18, R31, -1.4426950216293334961 ;  /* 0xbfb8aa3b1f129820 */ /* 0x000fc60000410000 */
[----:B------:R-:W-:Y:S01]  /*fc80*/  @!P3 FMUL.FTZ R31, R41, -1.4426950216293334961 ;  /* 0xbfb8aa3b291fb820 */ /* 0x000fe20000410000 */
[----:B------:R-:W-:Y:S01]  /*fc90*/  LEA.HI.X.SX32 R39, R26, R91, 0x1, P4 ;  /* 0x0000005b1a277211 */ /* 0x000fe200020f0eff */
[----:B------:R-:W-:Y:S01]  /*fca0*/  @!P2 FMUL.FTZ R26, R36, -1.4426950216293334961 ;  /* 0xbfb8aa3b241aa820 */ /* 0x000fe20000410000 */
[----:B------:R-:W-:Y:S01]  /*fcb0*/  HADD2.F32 R40, -RZ, R40.H0_H0 ;  /* 0x20000028ff287230 */ /* 0x000fe20000004100 */
[----:B------:R-:W1:Y:S01]  /*fcc0*/  @!P0 MUFU.EX2 R17, R17 ;  /* 0x0000001100118308 */ /* 0x000e620000000800 */
[----:B------:R-:W-:-:S03]  /*fcd0*/  FSETP.GTU.FTZ.AND P4, PT, R42, 20, PT ;  /* 0x41a000002a00780b */ /* 0x000fc60003f9c000 */
[----:B------:R-:W-:-:S04]  /*fce0*/  FADD.FTZ R40, R40, UR5 ;  /* 0x0000000528287e21 */ /* 0x000fc80008010000 */
[----:B------:R-:W2:Y:S01]  /*fcf0*/  @!P2 MUFU.EX2 R26, R26 ;  /* 0x0000001a001aa308 */ /* 0x000ea20000000800 */
[----:B------:R-:W-:-:S07]  /*fd00*/  FSETP.GTU.FTZ.AND P5, PT, R40, 20, PT ;  /* 0x41a000002800780b */ /* 0x000fce0003fbc000 */
[----:B------:R-:W3:Y:S08]  /*fd10*/  @!P3 MUFU.EX2 R31, R31 ;  /* 0x0000001f001fb308 */ /* 0x000ef00000000800 */
[----:B------:R-:W4:Y:S01]  /*fd20*/  @!P1 MUFU.EX2 R18, R18 ;  /* 0x0000001200129308 */ /* 0x000f220000000800 */
[----:B------:R-:W-:Y:S01]  /*fd30*/  @!P4 FMUL.FTZ R36, R42, -1.4426950216293334961 ;  /* 0xbfb8aa3b2a24c820 */ /* 0x000fe20000410000 */
[----:B-1----:R-:W-:Y:S01]  /*fd40*/  @!P0 FADD.FTZ R17, R17, 1 ;  /* 0x3f80000011118421 */ /* 0x002fe20000010000 */
[----:B--2---:R-:W-:Y:S01]  /*fd50*/  @!P2 FADD.FTZ R26, R26, 1 ;  /* 0x3f8000001a1aa421 */ /* 0x004fe20000010000 */
[----:B------:R-:W-:Y:S01]  /*fd60*/  @!P5 FMUL.FTZ R40, R40, -1.4426950216293334961 ;  /* 0xbfb8aa3b2828d820 */ /* 0x000fe20000410000 */
[----:B---3--:R-:W-:Y:S01]  /*fd70*/  @!P3 FADD.FTZ R31, R31, 1 ;  /* 0x3f8000001f1fb421 */ /* 0x008fe20000010000 */
[----:B0-----:R-:W-:-:S02]  /*fd80*/  ISETP.GE.AND P6, PT, R16, R87, PT ;  /* 0x000000571000720c */ /* 0x001fc40003fc6270 */
[----:B------:R-:W0:Y:S01]  /*fd90*/  @!P4 MUFU.EX2 R36, R36 ;  /* 0x000000240024c308 */ /* 0x000e220000000800 */
[----:B------:R-:W-:Y:S01]  /*fda0*/  UIMAD UR28, UR30, UR34, URZ ;  /* 0x000000221e1c72a4 */ /* 0x000fe2000f8e023f */
[----:B----4-:R-:W-:-:S06]  /*fdb0*/  @!P1 FADD.FTZ R18, R18, 1 ;  /* 0x3f80000012129421 */ /* 0x010fcc0000010000 */
[----:B------:R1:W2:Y:S01]  /*fdc0*/  @!P5 MUFU.EX2 R44, R40 ;  /* 0x00000028002cd308 */ /* 0x0002a20000000800 */
[----:B------:R-:W-:Y:S02]  /*fdd0*/  UIMAD UR30, UR30, UR32, URZ ;  /* 0x000000201e1e72a4 */ /* 0x000fe4000f8e023f */
[----:B------:R-:W-:-:S05]  /*fde0*/  UIMAD.WIDE.U32 UR8, UR46, UR34, URZ ;  /* 0x000000222e0872a5 */ /* 0x000fca000f8e003f */
[----:B------:R-:W3:Y:S01]  /*fdf0*/  @!P0 MUFU.RCP R17, R17 ;  /* 0x0000001100118308 */ /* 0x000ee20000001000 */
[----:B------:R-:W-:-:S07]  /*fe00*/  UIMAD UR28, UR46, UR35, UR28 ;  /* 0x000000232e1c72a4 */ /* 0x000fce000f8e021c */
[----:B------:R1:W4:Y:S08]  /*fe10*/  @!P1 MUFU.RCP R89, R18 ;  /* 0x0000001200599308 */ /* 0x0003300000001000 */
[----:B------:R-:W0:Y:S08]  /*fe20*/  @!P2 MUFU.RCP R26, R26 ;  /* 0x0000001a001aa308 */ /* 0x000e300000001000 */
[----:B------:R-:W0:Y:S01]  /*fe30*/  @!P3 MUFU.RCP R31, R31 ;  /* 0x0000001f001fb308 */ /* 0x000e220000001000 */
[----:B------:R-:W-:Y:S01]  /*fe40*/  UIMAD UR30, UR46, UR33, UR30 ;  /* 0x000000212e1e72a4 */ /* 0x000fe2000f8e021e */
[----:B------:R-:W-:Y:S01]  /*fe50*/  BSSY B0, `(.L_x_1986) ;  /* 0x0000011000007945 */ /* 0x000fe20003800000 */
[----:B------:R-:W-:-:S02]  /*fe60*/  USHF.R.S32.HI UR7, URZ, 0x1f, UR47 ;  /* 0x0000001f3f077899 */ /* 0x000fc4000801142f */
[----:B------:R-:W-:Y:S01]  /*fe70*/  UIADD3 UR33, UR9, UR28, URZ ;  /* 0x0000001c09217290 */ /* 0x000fe2000fffe03f */
[----:B-1234-:R-:W-:Y:S11]  /*fe80*/  @P6 BRA `(.L_x_1987) ;  /* 0x0000000000346947 */ /* 0x01eff60003800000 */
        /* <DEDUP_REMOVED lines=13> */
.L_x_1987:
[----:B------:R-:W-:Y:S05]  /*ff60*/  BSYNC B0 ;  /* 0x0000000000007941 */ /* 0x000fea0003800000 */
.L_x_1986:
[----:B-1----:R-:W2:Y:S01]  /*ff70*/  LDL.LU R43, [R1+0x58] ;  /* 0x00005800012b7983 */ /* 0x002ea20000300800 */
[----:B------:R-:W-:Y:S01]  /*ff80*/  UIADD3 UR31, UR4, -UR50, URZ ;  /* 0x80000032041f7290 */ /* 0x000fe2000fffe03f */
[----:B------:R-:W-:Y:S01]  /*ff90*/  @!P0 FMUL.FTZ R30, R30, R17 ;  /* 0x000000111e1e8220 */ /* 0x000fe20000410000 */
[----:B------:R-:W-:Y:S01]  /*ffa0*/  ULDC.64 UR28, c[0x0][0x390] ;  /* 0x0000e400001c7ab9 */ /* 0x000fe20000000a00 */
[----:B------:R-:W-:Y:S01]  /*ffb0*/  UMOV UR9, UR33 ;  /* 0x0000002100097c82 */ /* 0x000fe20008000000 */
[----:B------:R-:W-:Y:S01]  /*ffc0*/  UIMAD UR31, UR31, -0x800, URZ ;  /* 0xfffff8001f1f78a4 */ /* 0x000fe2000f8e023f */
[----:B0-----:R-:W-:Y:S01]  /*ffd0*/  @!P4 FADD.FTZ R36, R36, 1 ;  /* 0x3f8000002424c421 */ /* 0x001fe20000010000 */
[----:B------:R-:W-:Y:S01]  /*ffe0*/  UIMAD UR34, UR7, UR28, URZ ;  /* 0x0000001c072272a4 */ /* 0x000fe2000f8e023f */
[----:B------:R-:W-:Y:S01]  /*fff0*/  @!P5 FADD.FTZ R44, R44, 1 ;  /* 0x3f8000002c2cd421 */ /* 0x000fe20000010000 */
[----:B------:R-:W-:Y:S01]  /*10000*/  UIMAD.WIDE.U32 UR8, UR47, UR28, UR8 ;  /* 0x0000001c2f0872a5 */ /* 0x000fe2000f8e0008 */
[----:B------:R-:W-:Y:S01]  /*10010*/  @!P2 FMUL.FTZ R33, R33, R26 ;  /* 0x0000001a2121a220 */ /* 0x000fe20000410000 */
[----:B------:R-:W-:Y:S01]  /*10020*/  UIMAD UR29, UR47, UR29, UR34 ;  /* 0x0000001d2f1d72a4 */ /* 0x000fe2000f8e0222 */
[----:B------:R-:W0:Y:S01]  /*10030*/  @!P4 MUFU.RCP R36, R36 ;  /* 0x000000240024c308 */ /* 0x000e220000001000 */
[----:B------:R-:W-:Y:S01]  /*10040*/  UIADD3 UR28, UP0, UR31, UR8, URZ ;  /* 0x000000081f1c7290 */ /* 0x000fe2000ff1e03f */
[----:B------:R-:W-:Y:S01]  /*10050*/  @!P1 FMUL.FTZ R32, R32, R89 ;  /* 0x0000005920209220 */ /* 0x000fe20000410000 */
[----:B------:R-:W-:Y:S01]  /*10060*/  USHF.R.S32.HI UR33, URZ, 0x1f, UR31 ;  /* 0x0000001f3f217899 */ /* 0x000fe2000801141f */
[-C--:B------:R-:W-:Y:S01]  /*10070*/  ISETP.GE.AND P2, PT, R14, R87.reuse, PT ;  /* 0x000000570e00720c */ /* 0x080fe20003f46270 */
[----:B------:R-:W-:Y:S01]  /*10080*/  ULDC.64 UR34, c[0x0][0x3e0] ;  /* 0x0000f80000227ab9 */ /* 0x000fe20000000a00 */
[----:B------:R-:W-:Y:S01]  /*10090*/  ISETP.GE.AND P1, PT, R2, R87, PT ;  /* 0x000000570200720c */ /* 0x000fe20003f26270 */
[----:B------:R-:W-:Y:S01]  /*100a0*/  UIADD3.X UR8, UR33, UR29, UR9, UP0, !UPT ;  /* 0x0000001d21087290 */ /* 0x000fe200087fe409 */
[----:B------:R-:W-:Y:S01]  /*100b0*/  LEA R40, P0, R16, UR34, 0x1 ;  /* 0x0000002210287c11 */ /* 0x000fe2000f8008ff */
[----:B------:R-:W1:Y:S01]  /*100c0*/  @!P5 MUFU.RCP R44, R44 ;  /* 0x0000002c002cd308 */ /* 0x000e620000001000 */
[----:B------:R-:W-:Y:S01]  /*100d0*/  MOV R18, UR28 ;  /* 0x0000001c00127c02 */ /* 0x000fe20008000f00 */
        /* <DEDUP_REMOVED lines=11> */
[-C--:B------:R-:W-:Y:S01]  /*10190*/  ISETP.GE.AND P3, PT, R6, R87.reuse, PT ;  /* 0x000000570600720c */ /* 0x080fe20003f66270 */
[----:B------:R-:W-:Y:S01]  /*101a0*/  @!P2 STG.E.U16 desc[UR20][R40.64+-0xf80], R55 ;  /* 0xfff080372800a986 */ /* 0x000fe2000c101514 */
[----:B-1----:R-:W-:Y:S01]  /*101b0*/  @!P5 FMUL.FTZ R37, R37, R44 ;  /* 0x0000002c2525d220 */ /* 0x002fe20000410000 */
        /* <DEDUP_REMOVED lines=26> */
[----:B--2---:R-:W-:Y:S01]  /*10360*/  FADD.FTZ R17, R19, R43 ;  /* 0x0000002b13117221 */ /* 0x004fe20000010000 */
[----:B------:R-:W-:-:S03]  /*10370*/  F2FP.F16.F32.PACK_AB R19, R20, R19 ;  /* 0x000000131413723e */ /* 0x000fc600000000ff */
[--C-:B------:R-:W-:Y:S01]  /*10380*/  FADD.FTZ R18, R17, R20.reuse ;  /* 0x0000001411127221 */ /* 0x100fe20000010000 */
[----:B------:R-:W-:-:S03]  /*10390*/  PRMT R20, R19, 0x7610, R20 ;  /* 0x0000761013147816 */ /* 0x000fc60000000014 */
[----:B------:R-:W-:Y:S01]  /*103a0*/  FADD.FTZ R17, R18, R21 ;  /* 0x0000001512117221 */ /* 0x000fe20000010000 */
[----:B------:R-:W-:Y:S01]  /*103b0*/  F2FP.F16.F32.PACK_AB R21, R22, R21 ;  /* 0x000000151615723e */ /* 0x000fe200000000ff */
[----:B------:R-:W-:Y:S02]  /*103c0*/  STS.U16 [R80], R20 ;  /* 0x0000001450007388 */ /* 0x000fe40000000400 */
[--C-:B------:R-:W-:Y:S01]  /*103d0*/  FADD.FTZ R18, R17, R22.reuse ;  /* 0x0000001611127221 */ /* 0x100fe20000010000 */
[----:B------:R-:W-:Y:S02]  /*103e0*/  PRMT R22, R19, 0x7632, R22 ;  /* 0x0000763213167816 */ /* 0x000fe40000000016 */
[----:B------:R-:W-:Y:S01]  /*103f0*/  PRMT R26, R21, 0x7632, R26 ;  /* 0x00007632151a7816 */ /* 0x000fe2000000001a */
[----:B------:R-:W-:Y:S01]  /*10400*/  FADD.FTZ R17, R18, R23 ;  /* 0x0000001712117221 */ /* 0x000fe20000010000 */
[----:B------:R-:W-:Y:S01]  /*10410*/  F2FP.F16.F32.PACK_AB R23, R24, R23 ;  /* 0x000000171817723e */ /* 0x000fe200000000ff */
[----:B------:R1:W-:Y:S01]  /*10420*/  STS.U16 [R45+0x2], R22 ;  /* 0x000002162d007388 */ /* 0x0003e20000000400 */
[----:B------:R-:W-:Y:S01]  /*10430*/  F2FP.F16.F32.PACK_AB R18, R27, R25 ;  /* 0x000000191b12723e */ /* 0x000fe200000000ff */
[----:B------:R-:W-:Y:S01]  /*10440*/  FADD.FTZ R24, R17, R24 ;  /* 0x0000001811187221 */ /* 0x000fe20000010000 */
[----:B------:R-:W-:Y:S01]  /*10450*/  F2FP.F16.F32.PACK_AB R19, R29, R28 ;  /* 0x0000001c1d13723e */ /* 0x000fe200000000ff */
[----:B------:R2:W-:Y:S01]  /*10460*/  STS.U16 [R46+0x4], R21 ;  /* 0x000004152e007388 */ /* 0x0005e20000000400 */
[----:B------:R-:W-:Y:S01]  /*10470*/  PRMT R31, R23, 0x7632, R31 ;  /* 0x00007632171f7816 */ /* 0x000fe2000000001f */
[----:B------:R-:W-:Y:S01]  /*10480*/  FADD.FTZ R24, R24, R25 ;  /* 0x0000001918187221 */ /* 0x000fe20000010000 */
[C---:B------:R-:W-:Y:S01]  /*10490*/  PRMT R36, R18.reuse, 0x7610, R36 ;  /* 0x0000761012247816 */ /* 0x040fe20000000024 */
[----:B------:R3:W-:Y:S01]  /*104a0*/  STS.U16 [R47+0x6], R26 ;  /* 0x0000061a2f007388 */ /* 0x0007e20000000400 */
[----:B0-----:R-:W-:Y:S01]  /*104b0*/  PRMT R40, R18, 0x7632, R40 ;  /* 0x0000763212287816 */ /* 0x001fe20000000028 */
[----:B------:R-:W-:Y:S01]  /*104c0*/  FADD.FTZ R27, R24, R27 ;  /* 0x0000001b181b7221 */ /* 0x000fe20000010000 */
[----:B------:R-:W-:Y:S01]  /*104d0*/  F2FP.F16.F32.PACK_AB R18, R32, R30 ;  /* 0x0000001e2012723e */ /* 0x000fe200000000ff */
[----:B------:R0:W-:Y:S01]  /*104e0*/  STS.U16 [R48+0x8], R23 ;  /* 0x0000081730007388 */ /* 0x0001e20000000400 */
[----:B-1----:R-:W-:Y:S01]  /*104f0*/  PRMT R22, R19, 0x7610, R22 ;  /* 0x0000761013167816 */ /* 0x002fe20000000016 */
[----:B------:R-:W-:Y:S01]  /*10500*/  FADD.FTZ R28, R27, R28 ;  /* 0x0000001c1b1c7221 */ /* 0x000fe20000010000 */
[----:B--2---:R-:W-:Y:S01]  /*10510*/  PRMT R21, R19, 0x7632, R21 ;  /* 0x0000763213157816 */ /* 0x004fe20000000015 */
[----:B------:R-:W-:Y:S01]  /*10520*/  STS.U16 [R50+0xa], R31 ;  /* 0x00000a1f32007388 */ /* 0x000fe20000000400 */
[----:B------:R-:W-:Y:S01]  /*10530*/  F2FP.F16.F32.PACK_AB R19, R34, R33 ;  /* 0x000000212213723e */ /* 0x000fe200000000ff */
[----:B------:R-:W-:Y:S01]  /*10540*/  FADD.FTZ R29, R28, R29 ;  /* 0x0000001d1c1d7221 */ /* 0x000fe20000010000 */
[----:B------:R-:W-:Y:S01]  /*10550*/  F2FP.F16.F32.PACK_AB R20, R37, R35 ;  /* 0x000000232514723e */ /* 0x000fe200000000ff */
[----:B------:R-:W-:Y:S01]  /*10560*/  STS.U16 [R52+0xc], R36 ;  /* 0x00000c2434007388 */ /* 0x000fe20000000400 */
[C---:B---3--:R-:W-:Y:S01]  /*10570*/  PRMT R26, R18.reuse, 0x7632, R26 ;  /* 0x00007632121a7816 */ /* 0x048fe2000000001a */
[----:B------:R-:W-:Y:S01]  /*10580*/  FADD.FTZ R29, R29, R30 ;  /* 0x0000001e1d1d7221 */ /* 0x000fe20000010000 */
[----:B0-----:R-:W-:Y:S01]  /*10590*/  PRMT R23, R18, 0x7610, R23 ;  /* 0x0000761012177816 */ /* 0x001fe20000000017 */
[----:B------:R-:W-:Y:S01]  /*105a0*/  STS.U16 [R54+0xe], R40 ;  /* 0x00000e2836007388 */ /* 0x000fe20000000400 */
[----:B------:R-:W-:Y:S01]  /*105b0*/  PRMT R42, R19, 0x7632, R42 ;  /* 0x00007632132a7816 */ /* 0x000fe2000000002a */
[----:B------:R-:W-:Y:S01]  /*105c0*/  FADD.FTZ R32, R29, R32 ;  /* 0x000000201d207221 */ /* 0x000fe20000010000 */
[----:B------:R-:W-:Y:S01]  /*105d0*/  MOV R18, UR56 ;  /* 0x0000003800127c02 */ /* 0x000fe20008000f00 */
[----:B------:R0:W-:Y:S02]  /*105e0*/  STS.U16 [R56+0x10], R22 ;  /* 0x0000101638007388 */ /* 0x0001e40000000400 */
[----:B------:R-:W-:-:S02]  /*105f0*/  FADD.FTZ R33, R32, R33 ;  /* 0x0000002120217221 */ /* 0x000fc40000010000 */
[----:B------:R-:W-:Y:S02]  /*10600*/  STS.U16 [R58+0x12], R21 ;  /* 0x000012153a007388 */ /* 0x000fe40000000400 */
[----:B------:R-:W-:Y:S02]  /*10610*/  FADD.FTZ R34, R33, R34 ;  /* 0x0000002221227221 */ /* 0x000fe40000010000 */
[----:B------:R-:W-:Y:S01]  /*10620*/  STS.U16 [R60+0x14], R23 ;  /* 0x000014173c007388 */ /* 0x000fe20000000400 */
[----:B0-----:R-:W-:Y:S01]  /*10630*/  PRMT R22, R20, 0x7632, R22 ;  /* 0x0000763214167816 */ /* 0x001fe20000000016 */
[----:B------:R-:W-:Y:S02]  /*10640*/  FADD.FTZ R34, R34, R35 ;  /* 0x0000002322227221 */ /* 0x000fe40000010000 */
[----:B------:R-:W-:Y:S04]  /*10650*/  STS.U16 [R62+0x16], R26 ;  /* 0x0000161a3e007388 */ /* 0x000fe80000000400 */
[----:B------:R-:W-:Y:S04]  /*10660*/  STS.U16 [R64+0x18], R19 ;  /* 0x0000181340007388 */ /* 0x000fe80000000400 */
[----:B------:R-:W-:Y:S04]  /*10670*/  STS.U16 [R66+0x1a], R42 ;  /* 0x00001a2a42007388 */ /* 0x000fe80000000400 */
[----:B------:R0:W-:Y:S04]  /*10680*/  STS.U16 [R49+0x1c], R20 ;  /* 0x00001c1431007388 */ /* 0x0001e80000000400 */
[----:B------:R-:W-:Y:S01]  /*10690*/  STS.U16 [R68+0x1e], R22 ;  /* 0x00001e1644007388 */ /* 0x000fe20000000400 */
        /* <DEDUP_REMOVED lines=30> */
[----:B------:R-:W-:-:S03]  /*10880*/  MOV R17, R39 ;  /* 0x0000002700117202 */ /* 0x000fc60000000f00 */
[----:B------:R-:W-:Y:S01]  /*10890*/  UIMAD UR29, UR47, UR35, UR29 ;  /* 0x000000232f1d72a4 */ /* 0x000fe2000f8e021d */
[----:B------:R-:W-:Y:S01]  /*108a0*/  IMAD.WIDE.U32 R16, R19, UR46, R16 ;  /* 0x0000002e13107c25 */ /* 0x000fe2000f8e0010 */
[----:B------:R-:W-:Y:S01]  /*108b0*/  MOV R19, UR34 ;  /* 0x0000002200137c02 */ /* 0x000fe20008000f00 */
[----:B------:R-:W-:-:S03]  /*108c0*/  ULDC.64 UR34, c[0x0][0x3f0] ;  /* 0x0000fc0000227ab9 */ /* 0x000fc60000000a00 */
[----:B------:R-:W-:-:S03]  /*108d0*/  IADD3 R17, R17, UR30, RZ ;  /* 0x0000001e11117c10 */ /* 0x000fc6000fffe0ff */
[----:B------:R-:W-:-:S05]  /*108e0*/  IMAD.WIDE.U32 R16, R19, UR47, R16 ;  /* 0x0000002f13107c25 */ /* 0x000fca000f8e0010 */
[----:B------:R-:W-:Y:S02]  /*108f0*/  IADD3 R17, R17, UR29, RZ ;  /* 0x0000001d11117c10 */ /* 0x000fe4000fffe0ff */
[----:B------:R-:W-:-:S04]  /*10900*/  LEA R18, P0, R16, UR34, 0x1 ;  /* 0x0000002210127c11 */ /* 0x000fc8000f8008ff */
[----:B------:R-:W-:-:S05]  /*10910*/  LEA.HI.X R19, R16, UR35, R17, 0x1, P0 ;  /* 0x0000002310137c11 */ /* 0x000fca00080f0c11 */
[----:B------:R1:W-:Y:S04]  /*10920*/  STG.E.U16 desc[UR20][R18.64], R21 ;  /* 0x0000001512007986 */ /* 0x0003e8000c101514 */
.L_x_1989:
[----:B------:R-:W-:Y:S05]  /*10930*/  BSYNC B0 ;  /* 0x0000000000007941 */ /* 0x000fea0003800000 */
.L_x_1988:
        /* <DEDUP_REMOVED lines=11> */
[-C--:B------:R-:W-:Y:S01]  /*109f0*/  ISETP.GE.AND P1, PT, R4, R67.reuse, PT ;  /* 0x000000430400720c */ /* 0x080fe20003f26270 */
[----:B------:R-:W-:Y:S01]  /*10a00*/  UIADD3.X UR8, UR33, UR7, UR9, UP0, !UPT ;  /* 0x0000000721087290 */ /* 0x000fe200087fe409 */
[C---:B0-----:R-:W-:Y:S01]  /*10a10*/  LEA R16, P0, R20.reuse, UR28, 0x1 ;  /* 0x0000001c14107c11 */ /* 0x041fe2000f8008ff */
[----:B------:R-:W-:Y:S01]  /*10a20*/  UISETP.GT.AND UP0, UPT, UR10, 0x1, UPT ;  /* 0x000000010a00788c */ /* 0x000fe2000bf04270 */
[----:B------:R-:W-:Y:S01]  /*10a30*/  MOV R17, UR31 ;  /* 0x0000001f00117c02 */ /* 0x000fe20008000f00 */
[----:B------:R-:W-:Y:S01]  /*10a40*/  UIADD3 UR12, UP1, UR12, -0x2000, URZ ;  /* 0xffffe0000c0c7890 */ /* 0x000fe2000ff3e03f */
[----:B------:R-:W-:Y:S01]  /*10a50*/  LEA.HI.X R15, R20, UR29, R91, 0x1, P0 ;  /* 0x0000001d140f7c11 */ /* 0x000fe200080f0c5b */
        /* <DEDUP_REMOVED lines=38> */
.L_x_1857:
        /* <DEDUP_REMOVED lines=41> */
.L_x_1992:
[----:B------:R-:W-:Y:S05]  /*10f50*/  BSYNC B0 ;  /* 0x0000000000007941 */ /* 0x000fea0003800000 */
.L_x_1991:
        /* <DEDUP_REMOVED lines=44> */
.L_x_1994:
[----:B------:R-:W3:Y:S02]  /*11220*/  S2R R11, SR_TID.X ;  /* 0x00000000000b7919 */ /* 0x000ee40000002100 */
.L_x_1995:
[----:B------:R-:W-:Y:S05]  /*11230*/  BSYNC B0 ;  /* 0x0000000000007941 */ /* 0x000fea0003800000 */
.L_x_1993:
        /* <DEDUP_REMOVED lines=23> */
.L_x_1997:
        /* <DEDUP_REMOVED lines=32> */
.L_x_1996:
[----:B------:R-:W-:Y:S05]  /*115b0*/  EXIT ;  /* 0x000000000000794d */ /* 0x000fea0003800000 */
.L_x_1894:
[----:B------:R-:W-:Y:S01]  /*115c0*/  HFMA2.MMA R77, -RZ, RZ, 0, 5.9604644775390625e-08 ;  /* 0x00000001ff4d7435 */ /* 0x000fe200000001ff */
[----:B------:R-:W-:Y:S02]  /*115d0*/  MOV R246, R241 ;  /* 0x000000f100f67202 */ /* 0x000fe40000000f00 */
[----:B------:R-:W-:Y:S02]  /*115e0*/  MOV R76, RZ ;  /* 0x000000ff004c7202 */ /* 0x000fe40000000f00 */
[----:B------:R-:W-:-:S07]  /*115f0*/  MOV R79, 0xffffffff ;  /* 0xffffffff004f7802 */ /* 0x000fce0000000f00 */
[----:B-1----:R-:W-:Y:S05]  /*11600*/  WARPSYNC.COLLECTIVE R79, `(.L_x_1998) ;  /* 0x000000004f087348 */ /* 0x002fea0003c00000 */
[----:B------:R0:W2:Y:S02]  /*11610*/  SHFL.UP P3, R78, R246, R77, R76 ;  /* 0x0400004df64e7389 */ /* 0x0000a4000006004c */
[----:B012---:R-:W-:Y:S01]  /*11620*/  ENDCOLLECTIVE ;  /* 0x000000000000791b */ /* 0x007fe20003800000 */
.L_x_1998:
[----:B------:R-:W-:Y:S02]  /*11630*/  MOV R246, R231 ;  /* 0x000000e700f67202 */ /* 0x000fe40000000f00 */
[----:B------:R-:W-:-:S07]  /*11640*/  MOV R243, R78 ;  /* 0x0000004e00f37202 */ /* 0x000fce0000000f00 */
[----:B------:R-:W-:Y:S05]  /*11650*/  WARPSYNC.COLLECTIVE R79, `(.L_x_1999) ;  /* 0x000000004f087348 */ /* 0x000fea0003c00000 */
[----:B------:R0:W1:Y:S02]  /*11660*/  SHFL.UP P3, R78, R246, R77, R76 ;  /* 0x0400004df64e7389 */ /* 0x000064000006004c */
[----:B01----:R-:W-:Y:S01]  /*11670*/  ENDCOLLECTIVE ;  /* 0x000000000000791b */ /* 0x003fe20003800000 */
.L_x_1999:
[----:B------:R-:W-:Y:S02]  /*11680*/  MOV R246, R244 ;  /* 0x000000f400f67202 */ /* 0x000fe40000000f00 */
[----:B------:R-:W-:-:S07]  /*11690*/  MOV R245, R78 ;  /* 0x0000004e00f57202 */ /* 0x000fce0000000f00 */
[----:B------:R-:W-:Y:S05]  /*116a0*/  WARPSYNC.COLLECTIVE R79, `(.L_x_2000) ;  /* 0x000000004f087348 */ /* 0x000fea0003c00000 */
[----:B------:R0:W1:Y:S02]  /*116b0*/  SHFL.UP P3, R78, R246, R77, R76 ;  /* 0x0400004df64e7389 */ /* 0x000064000006004c */
[----:B01----:R-:W-:Y:S01]  /*116c0*/  ENDCOLLECTIVE ;  /* 0x000000000000791b */ /* 0x003fe20003800000 */
.L_x_2000:
[----:B------:R-:W-:Y:S02]  /*116d0*/  MOV R246, R242 ;  /* 0x000000f200f67202 */ /* 0x000fe40000000f00 */
[----:B------:R-:W-:-:S07]  /*116e0*/  MOV R247, R78 ;  /* 0x0000004e00f77202 */ /* 0x000fce0000000f00 */
[----:B------:R-:W-:Y:S05]  /*116f0*/  WARPSYNC.COLLECTIVE R79, `(.L_x_2001) ;  /* 0x000000004f087348 */ /* 0x000fea0003c00000 */
[----:B------:R0:W1:Y:S02]  /*11700*/  SHFL.UP P3, R78, R246, R77, R76 ;  /* 0x0400004df64e7389 */ /* 0x000064000006004c */
[----:B01----:R-:W-:Y:S01]  /*11710*/  ENDCOLLECTIVE ;  /* 0x000000000000791b */ /* 0x003fe20003800000 */
.L_x_2001:
        /* <DEDUP_REMOVED lines=19> */
.L_x_2002:
[----:B------:R-:W-:Y:S02]  /*11850*/  MOV R246, R231 ;  /* 0x000000e700f67202 */ /* 0x000fe40000000f00 */
[----:B------:R-:W-:-:S07]  /*11860*/  MOV R245, R78 ;  /* 0x0000004e00f57202 */ /* 0x000fce0000000f00 */
[----:B------:R-:W-:Y:S05]  /*11870*/  WARPSYNC.COLLECTIVE R79, `(.L_x_2003) ;  /* 0x000000004f087348 */ /* 0x000fea0003c00000 */
[----:B------:R0:W1:Y:S02]  /*11880*/  SHFL.UP P3, R78, R246, R77, R76 ;  /* 0x0400004df64e7389 */ /* 0x000064000006004c */
[----:B01----:R-:W-:Y:S01]  /*11890*/  ENDCOLLECTIVE ;  /* 0x000000000000791b */ /* 0x003fe20003800000 */
.L_x_2003:
[----:B------:R-:W-:Y:S02]  /*118a0*/  MOV R246, R244 ;  /* 0x000000f400f67202 */ /* 0x000fe40000000f00 */
[----:B------:R-:W-:-:S07]  /*118b0*/  MOV R247, R78 ;  /* 0x0000004e00f77202 */ /* 0x000fce0000000f00 */
[----:B------:R-:W-:Y:S05]  /*118c0*/  WARPSYNC.COLLECTIVE R79, `(.L_x_2004) ;  /* 0x000000004f087348 */ /* 0x000fea0003c00000 */
[----:B------:R0:W1:Y:S02]  /*118d0*/  SHFL.UP P3, R78, R246, R77, R76 ;  /* 0x0400004df64e7389 */ /* 0x000064000006004c */
[----:B01----:R-:W-:Y:S01]  /*118e0*/  ENDCOLLECTIVE ;  /* 0x000000000000791b */ /* 0x003fe20003800000 */
.L_x_2004:
[----:B------:R-:W-:Y:S02]  /*118f0*/  MOV R246, R242 ;  /* 0x000000f200f67202 */ /* 0x000fe40000000f00 */
[----:B------:R-:W-:-:S07]  /*11900*/  MOV R243, R78 ;  /* 0x0000004e00f37202 */ /* 0x000fce0000000f00 */
[----:B------:R-:W-:Y:S05]  /*11910*/  WARPSYNC.COLLECTIVE R79, `(.L_x_2005) ;  /* 0x000000004f087348 */ /* 0x000fea0003c00000 */
[----:B------:R0:W1:Y:S02]  /*11920*/  SHFL.UP P3, R78, R246, R77, R76 ;  /* 0x0400004df64e7389 */ /* 0x000064000006004c */
[----:B01----:R-:W-:Y:S01]  /*11930*/  ENDCOLLECTIVE ;  /* 0x000000000000791b */ /* 0x003fe20003800000 */
.L_x_2005:
        /* <DEDUP_REMOVED lines=19> */
.L_x_2006:
[----:B------:R-:W-:Y:S02]  /*11a70*/  MOV R246, R231 ;  /* 0x000000e700f67202 */ /* 0x000fe40000000f00 */
[----:B------:R-:W-:-:S07]  /*11a80*/  MOV R245, R78 ;  /* 0x0000004e00f57202 */ /* 0x000fce0000000f00 */
[----:B------:R-:W-:Y:S05]  /*11a90*/  WARPSYNC.COLLECTIVE R79, `(.L_x_2007) ;  /* 0x000000004f087348 */ /* 0x000fea0003c00000 */
[----:B------:R0:W1:Y:S02]  /*11aa0*/  SHFL.UP P3, R78, R246, R77, R76 ;  /* 0x0400004df64e7389 */ /* 0x000064000006004c */
[----:B01----:R-:W-:Y:S01]  /*11ab0*/  ENDCOLLECTIVE ;  /* 0x000000000000791b */ /* 0x003fe20003800000 */
.L_x_2007:
[----:B------:R-:W-:Y:S02]  /*11ac0*/  MOV R246, R244 ;  /* 0x000000f400f67202 */ /* 0x000fe40000000f00 */
[----:B------:R-:W-:-:S07]  /*11ad0*/  MOV R247, R78 ;  /* 0x0000004e00f77202 */ /* 0x000fce0000000f00 */
[----:B------:R-:W-:Y:S05]  /*11ae0*/  WARPSYNC.COLLECTIVE R79, `(.L_x_2008) ;  /* 0x000000004f087348 */ /* 0x000fea0003c00000 */
[----:B------:R0:W1:Y:S02]  /*11af0*/  SHFL.UP P3, R78, R246, R77, R76 ;  /* 0x0400004df64e7389 */ /* 0x000064000006004c */
[----:B01----:R-:W-:Y:S01]  /*11b00*/  ENDCOLLECTIVE ;  /* 0x000000000000791b */ /* 0x003fe20003800000 */
.L_x_2008:
[----:B------:R-:W-:Y:S02]  /*11b10*/  MOV R246, R242 ;  /* 0x000000f200f67202 */ /* 0x000fe40000000f00 */
[----:B------:R-:W-:-:S07]  /*11b20*/  MOV R243, R78 ;  /* 0x0000004e00f37202 */ /* 0x000fce0000000f00 */
[----:B------:R-:W-:Y:S05]  /*11b30*/  WARPSYNC.COLLECTIVE R79, `(.L_x_2009) ;  /* 0x000000004f087348 */ /* 0x000fea0003c00000 */
[----:B------:R0:W1:Y:S02]  /*11b40*/  SHFL.UP P3, R78, R246, R77, R76 ;  /* 0x0400004df64e7389 */ /* 0x000064000006004c */
[----:B01----:R-:W-:Y:S01]  /*11b50*/  ENDCOLLECTIVE ;  /* 0x000000000000791b */ /* 0x003fe20003800000 */
.L_x_2009:
        /* <DEDUP_REMOVED lines=19> */
.L_x_2010:
[----:B------:R-:W-:Y:S02]  /*11c90*/  MOV R246, R231 ;  /* 0x000000e700f67202 */ /* 0x000fe40000000f00 */
[----:B------:R-:W-:-:S07]  /*11ca0*/  MOV R245, R78 ;  /* 0x0000004e00f57202 */ /* 0x000fce0000000f00 */
[----:B------:R-:W-:Y:S05]  /*11cb0*/  WARPSYNC.COLLECTIVE R79, `(.L_x_2011) ;  /* 0x000000004f087348 */ /* 0x000fea0003c00000 */
[----:B------:R0:W1:Y:S02]  /*11cc0*/  SHFL.UP P3, R78, R246, R77, R76 ;  /* 0x0400004df64e7389 */ /* 0x000064000006004c */
[----:B01----:R-:W-:Y:S01]  /*11cd0*/  ENDCOLLECTIVE ;  /* 0x000000000000791b */ /* 0x003fe20003800000 */
.L_x_2011:
[----:B------:R-:W-:Y:S02]  /*11ce0*/  MOV R246, R244 ;  /* 0x000000f400f67202 */ /* 0x000fe40000000f00 */
[----:B------:R-:W-:-:S07]  /*11cf0*/  MOV R247, R78 ;  /* 0x0000004e00f77202 */ /* 0x000fce0000000f00 */
[----:B------:R-:W-:Y:S05]  /*11d00*/  WARPSYNC.COLLECTIVE R79, `(.L_x_2012) ;  /* 0x000000004f087348 */ /* 0x000fea0003c00000 */
[----:B------:R0:W1:Y:S02]  /*11d10*/  SHFL.UP P3, R78, R246, R77, R76 ;  /* 0x0400004df64e7389 */ /* 0x000064000006004c */
[----:B01----:R-:W-:Y:S01]  /*11d20*/  ENDCOLLECTIVE ;  /* 0x000000000000791b */ /* 0x003fe20003800000 */
.L_x_2012:
[----:B------:R-:W-:Y:S02]  /*11d30*/  MOV R246, R242 ;  /* 0x000000f200f67202 */ /* 0x000fe40000000f00 */
[----:B------:R-:W-:-:S07]  /*11d40*/  MOV R243, R78 ;  /* 0x0000004e00f37202 */ /* 0x000fce0000000f00 */
[----:B------:R-:W-:Y:S05]  /*11d50*/  WARPSYNC.COLLECTIVE R79, `(.L_x_2013) ;  /* 0x000000004f087348 */ /* 0x000fea0003c00000 */
[----:B------:R0:W1:Y:S02]  /*11d60*/  SHFL.UP P3, R78, R246, R77, R76 ;  /* 0x0400004df64e7389 */ /* 0x000064000006004c */
[----:B01----:R-:W-:Y:S01]  /*11d70*/  ENDCOLLECTIVE ;  /* 0x000000000000791b */ /* 0x003fe20003800000 */
.L_x_2013:
        /* <DEDUP_REMOVED lines=19> */
.L_x_2014:
[----:B------:R-:W-:Y:S02]  /*11eb0*/  MOV R246, R231 ;  /* 0x000000e700f67202 */ /* 0x000fe40000000f00 */
[----:B------:R-:W-:-:S07]  /*11ec0*/  MOV R243, R78 ;  /* 0x0000004e00f37202 */ /* 0x000fce0000000f00 */
[----:B------:R-:W-:Y:S05]  /*11ed0*/  WARPSYNC.COLLECTIVE R79, `(.L_x_2015) ;  /* 0x000000004f087348 */ /* 0x000fea0003c00000 */
[----:B------:R0:W1:Y:S02]  /*11ee0*/  SHFL.UP P3, R78, R246, R77, R76 ;  /* 0x0400004df64e7389 */ /* 0x000064000006004c */
[----:B01----:R-:W-:Y:S01]  /*11ef0*/  ENDCOLLECTIVE ;  /* 0x000000000000791b */ /* 0x003fe20003800000 */
.L_x_2015:
[----:B------:R-:W-:Y:S02]  /*11f00*/  MOV R246, R244 ;  /* 0x000000f400f67202 */ /* 0x000fe40000000f00 */
[----:B------:R-:W-:-:S07]  /*11f10*/  MOV R245, R78 ;  /* 0x0000004e00f57202 */ /* 0x000fce0000000f00 */
[----:B------:R-:W-:Y:S05]  /*11f20*/  WARPSYNC.COLLECTIVE R79, `(.L_x_2016) ;  /* 0x000000004f087348 */ /* 0x000fea0003c00000 */
[----:B------:R0:W1:Y:S02]  /*11f30*/  SHFL.UP P3, R78, R246, R77, R76 ;  /* 0x0400004df64e7389 */ /* 0x000064000006004c */
[----:B01----:R-:W-:Y:S01]  /*11f40*/  ENDCOLLECTIVE ;  /* 0x000000000000791b */ /* 0x003fe20003800000 */
.L_x_2016:
[----:B------:R-:W-:Y:S02]  /*11f50*/  MOV R246, R242 ;  /* 0x000000f200f67202 */ /* 0x000fe40000000f00 */
[----:B------:R-:W-:-:S07]  /*11f60*/  MOV R247, R78 ;  /* 0x0000004e00f77202 */ /* 0x000fce0000000f00 */
[----:B------:R-:W-:Y:S05]  /*11f70*/  WARPSYNC.COLLECTIVE R79, `(.L_x_2017) ;  /* 0x000000004f087348 */ /* 0x000fea0003c00000 */
[----:B------:R0:W1:Y:S02]  /*11f80*/  SHFL.UP P3, R78, R246, R77, R76 ;  /* 0x0400004df64e7389 */ /* 0x000064000006004c */
[----:B01----:R-:W-:Y:S01]  /*11f90*/  ENDCOLLECTIVE ;  /* 0x000000000000791b */ /* 0x003fe20003800000 */
.L_x_2017:
[----:B------:R-:W-:Y:S01]  /*11fa0*/  MOV R77, R78 ;  /* 0x0000004e004d7202 */ /* 0x000fe20000000f00 */
[----:B------:R-:W-:Y:S06]  /*11fb0*/  BRA `(.L_x_2018) ;  /* 0xffffff6400b47947 */ /* 0x000fec000383ffff */
.L_x_1895:
        /* <DEDUP_REMOVED lines=8> */
.L_x_2020:
[----:B------:R-:W-:Y:S05]  /*12040*/  BSYNC B0 ;  /* 0x0000000000007941 */ /* 0x000fea0003800000 */
.L_x_2019:
[----:B------:R-:W-:Y:S05]  /*12050*/  BRA `(.L_x_2021) ;  /* 0xffffff6400c47947 */ /* 0x000fea000383ffff */
.L_x_1896:
        /* <DEDUP_REMOVED lines=8> */
.L_x_2023:
[----:B------:R-:W-:Y:S05]  /*120e0*/  BSYNC B0 ;  /* 0x0000000000007941 */ /* 0x000fea0003800000 */
.L_x_2022:
[----:B------:R-:W-:Y:S05]  /*120f0*/  BRA `(.L_x_2024) ;  /* 0xffffff6400a47947 */ /* 0x000fea000383ffff */
.L_x_1897:
        /* <DEDUP_REMOVED lines=8> */
.L_x_2026:
[----:B------:R-:W-:Y:S05]  /*12180*/  BSYNC B0 ;  /* 0x0000000000007941 */ /* 0x000fea0003800000 */
.L_x_2025:
[----:B------:R-:W-:Y:S05]  /*12190*/  BRA `(.L_x_2027) ;  /* 0xffffff6400847947 */ /* 0x000fea000383ffff */
.L_x_1898:
        /* <DEDUP_REMOVED lines=8> */
.L_x_2029:
[----:B------:R-:W-:Y:S05]  /*12220*/  BSYNC B0 ;  /* 0x0000000000007941 */ /* 0x000fea0003800000 */
.L_x_2028:
[----:B------:R-:W-:Y:S05]  /*12230*/  BRA `(.L_x_2030) ;  /* 0xffffff6400647947 */ /* 0x000fea000383ffff */
.L_x_1899:
        /* <DEDUP_REMOVED lines=8> */
.L_x_2032:
[----:B------:R-:W-:Y:S05]  /*122c0*/  BSYNC B0 ;  /* 0x0000000000007941 */ /* 0x000fea0003800000 */
.L_x_2031:
        /* <DEDUP_REMOVED lines=8> */
.L_x_2033:
[----:B------:R-:W-:Y:S02]  /*12350*/  MOV R246, R244 ;  /* 0x000000f400f67202 */ /* 0x000fe40000000f00 */
[----:B------:R-:W-:-:S07]  /*12360*/  MOV R243, R78 ;  /* 0x0000004e00f37202 */ /* 0x000fce0000000f00 */
[----:B------:R-:W-:Y:S05]  /*12370*/  WARPSYNC.COLLECTIVE R79, `(.L_x_2034) ;  /* 0x000000004f087348 */ /* 0x000fea0003c00000 */
[----:B------:R0:W1:Y:S02]  /*12380*/  SHFL.UP P3, R78, R246, R77, R76 ;  /* 0x0400004df64e7389 */ /* 0x000064000006004c */
[----:B01----:R-:W-:Y:S01]  /*12390*/  ENDCOLLECTIVE ;  /* 0x000000000000791b */ /* 0x003fe20003800000 */
.L_x_2034:
[----:B------:R-:W-:Y:S02]  /*123a0*/  MOV R246, R242 ;  /* 0x000000f200f67202 */ /* 0x000fe40000000f00 */
[----:B------:R-:W-:-:S07]  /*123b0*/  MOV R244, R78 ;  /* 0x0000004e00f47202 */ /* 0x000fce0000000f00 */
[----:B------:R-:W-:Y:S05]  /*123c0*/  WARPSYNC.COLLECTIVE R79, `(.L_x_2035) ;  /* 0x000000004f087348 */ /* 0x000fea0003c00000 */
[----:B------:R0:W1:Y:S02]  /*123d0*/  SHFL.UP P3, R78, R246, R77, R76 ;  /* 0x0400004df64e7389 */ /* 0x000064000006004c */
[----:B01----:R-:W-:Y:S01]  /*123e0*/  ENDCOLLECTIVE ;  /* 0x000000000000791b */ /* 0x003fe20003800000 */
.L_x_2035:
[----:B------:R-:W-:Y:S01]  /*123f0*/  HFMA2.MMA R77, -RZ, RZ, 0, 0 ;  /* 0x00000000ff4d7435 */ /* 0x000fe200000001ff */
[----:B------:R-:W-:Y:S02]  /*12400*/  MOV R76, 0x1f ;  /* 0x0000001f004c7802 */ /* 0x000fe40000000f00 */
[----:B------:R-:W-:Y:S02]  /*12410*/  MOV R242, R78 ;  /* 0x0000004e00f27202 */ /* 0x000fe40000000f00 */
[----:B------:R-:W-:-:S07]  /*12420*/  MOV R78, R60 ;  /* 0x0000003c004e7202 */ /* 0x000fce0000000f00 */
[----:B------:R-:W-:Y:S05]  /*12430*/  WARPSYNC.COLLECTIVE R79, `(.L_x_2036) ;  /* 0x000000004f087348 */ /* 0x000fea0003c00000 */
[----:B------:R0:W1:Y:S02]  /*12440*/  SHFL.IDX P3, R231, R78, R77, R76 ;  /* 0x0000004d4ee77389 */ /* 0x000064000006004c */
[----:B01----:R-:W-:Y:S01]  /*12450*/  ENDCOLLECTIVE ;  /* 0x000000000000791b */ /* 0x003fe20003800000 */
.L_x_2036:
[----:B------:R-:W-:Y:S02]  /*12460*/  MOV R78, R61 ;  /* 0x0000003d004e7202 */ /* 0x000fe40000000f00 */
[----:B------:R-:W-:-:S07]  /*12470*/  MOV R60, R231 ;  /* 0x000000e7003c7202 */ /* 0x000fce0000000f00 */
[----:B------:R-:W-:Y:S05]  /*12480*/  WARPSYNC.COLLECTIVE R79, `(.L_x_2037) ;  /* 0x000000004f087348 */ /* 0x000fea0003c00000 */
[----:B------:R0:W1:Y:S02]  /*12490*/  SHFL.IDX P3, R231, R78, R77, R76 ;  /* 0x0000004d4ee77389 */ /* 0x000064000006004c */
[----:B01----:R-:W-:Y:S01]  /*124a0*/  ENDCOLLECTIVE ;  /* 0x000000000000791b */ /* 0x003fe20003800000 */
.L_x_2037:
[----:B------:R-:W-:Y:S02]  /*124b0*/  MOV R78, R62 ;  /* 0x0000003e004e7202 */ /* 0x000fe40000000f00 */
[----:B------:R-:W-:-:S07]  /*124c0*/  MOV R61, R231 ;  /* 0x000000e7003d7202 */ /* 0x000fce0000000f00 */
[----:B------:R-:W-:Y:S05]  /*124d0*/  WARPSYNC.COLLECTIVE R79, `(.L_x_2038) ;  /* 0x000000004f087348 */ /* 0x000fea0003c00000 */
[----:B------:R0:W1:Y:S02]  /*124e0*/  SHFL.IDX P3, R231, R78, R77, R76 ;  /* 0x0000004d4ee77389 */ /* 0x000064000006004c */
[----:B01----:R-:W-:Y:S01]  /*124f0*/  ENDCOLLECTIVE ;  /* 0x000000000000791b */ /* 0x003fe20003800000 */
.L_x_2038:
[----:B------:R-:W-:Y:S02]  /*12500*/  MOV R78, R63 ;  /* 0x0000003f004e7202 */ /* 0x000fe40000000f00 */
[----:B------:R-:W-:-:S07]  /*12510*/  MOV R62, R231 ;  /* 0x000000e7003e7202 */ /* 0x000fce0000000f00 */
[----:B------:R-:W-:Y:S05]  /*12520*/  WARPSYNC.COLLECTIVE R79, `(.L_x_2039) ;  /* 0x000000004f087348 */ /* 0x000fea0003c00000 */
[----:B------:R0:W1:Y:S02]  /*12530*/  SHFL.IDX P3, R231, R78, R77, R76 ;  /* 0x0000004d4ee77389 */ /* 0x000064000006004c */
[----:B01----:R-:W-:Y:S01]  /*12540*/  ENDCOLLECTIVE ;  /* 0x000000000000791b */ /* 0x003fe20003800000 */
.L_x_2039:
[----:B------:R-:W-:Y:S01]  /*12550*/  MOV R63, R231 ;  /* 0x000000e7003f7202 */ /* 0x000fe20000000f00 */
[----:B------:R-:W-:Y:S06]  /*12560*/  BRA `(.L_x_2040) ;  /* 0xffffff6000c07947 */ /* 0x000fec000383ffff */
.L_x_1901:
[----:B------:R-:W-:Y:S01]  /*12570*/  HFMA2.MMA R245, -RZ, RZ, 0, 5.9604644775390625e-08 ;  /* 0x00000001fff57435 */ /* 0x000fe200000001ff */
[----:B------:R-:W-:Y:S02]  /*12580*/  MOV R244, R232 ;  /* 0x000000e800f47202 */ /* 0x000fe40000000f00 */
[----:B------:R-:W-:Y:S02]  /*12590*/  MOV R252, 0x1f ;  /* 0x0000001f00fc7802 */ /* 0x000fe40000000f00 */
[----:B------:R-:W-:-:S07]  /*125a0*/  MOV R79, 0xffffffff ;  /* 0xffffffff004f7802 */ /* 0x000fce0000000f00 */
[----:B------:R-:W-:Y:S05]  /*125b0*/  WARPSYNC.COLLECTIVE R79, `(.L_x_2041) ;  /* 0x000000004f087348 */ /* 0x000fea0003c00000 */
[----:B------:R0:W1:Y:S02]  /*125c0*/  SHFL.DOWN P0, R231, R244, R245, R252 ;  /* 0x080000f5f4e77389 */ /* 0x00006400000000fc */
[----:B01----:R-:W-:Y:S01]  /*125d0*/  ENDCOLLECTIVE ;  /* 0x000000000000791b */ /* 0x003fe20003800000 */
.L_x_2041:
[----:B------:R-:W-:Y:S02]  /*125e0*/  MOV R244, R241 ;  /* 0x000000f100f47202 */ /* 0x000fe40000000f00 */
[----:B------:R-:W-:-:S07]  /*125f0*/  MOV R76, R231 ;  /* 0x000000e7004c7202 */ /* 0x000fce0000000f00 */
[----:B------:R-:W-:Y:S05]  /*12600*/  WARPSYNC.COLLECTIVE R79, `(.L_x_2042) ;  /* 0x000000004f087348 */ /* 0x000fea0003c00000 */
[----:B------:R0:W1:Y:S02]  /*12610*/  SHFL.DOWN P0, R231, R244, R245, R252 ;  /* 0x080000f5f4e77389 */ /* 0x00006400000000fc */
[----:B01----:R-:W-:Y:S01]  /*12620*/  ENDCOLLECTIVE ;  /* 0x000000000000791b */ /* 0x003fe20003800000 */
.L_x_2042:
[----:B------:R-:W-:Y:S02]  /*12630*/  MOV R244, R242 ;  /* 0x000000f200f47202 */ /* 0x000fe40000000f00 */
[----:B------:R-:W-:-:S07]  /*12640*/  MOV R77, R231 ;  /* 0x000000e7004d7202 */ /* 0x000fce0000000f00 */
[----:B------:R-:W-:Y:S05]  /*12650*/  WARPSYNC.COLLECTIVE R79, `(.L_x_2043) ;  /* 0x000000004f087348 */ /* 0x000fea0003c00000 */
[----:B------:R0:W1:Y:S02]  /*12660*/  SHFL.DOWN P0, R231, R244, R245, R252 ;  /* 0x080000f5f4e77389 */ /* 0x00006400000000fc */
[----:B01----:R-:W-:Y:S01]  /*12670*/  ENDCOLLECTIVE ;  /* 0x000000000000791b */ /* 0x003fe20003800000 */
.L_x_2043:
[----:B------:R-:W-:Y:S02]  /*12680*/  MOV R244, R243 ;  /* 0x000000f300f47202 */ /* 0x000fe40000000f00 */
[----:B------:R-:W-:-:S07]  /*12690*/  MOV R78, R231 ;  /* 0x000000e7004e7202 */ /* 0x000fce0000000f00 */
[----:B------:R-:W-:Y:S05]  /*126a0*/  WARPSYNC.COLLECTIVE R79, `(.L_x_2044) ;  /* 0x000000004f087348 */ /* 0x000fea0003c00000 */
[----:B------:R0:W1:Y:S02]  /*126b0*/  SHFL.DOWN P0, R231, R244, R245, R252 ;  /* 0x080000f5f4e77389 */ /* 0x00006400000000fc */
[----:B01----:R-:W-:Y:S01]  /*126c0*/  ENDCOLLECTIVE ;  /* 0x000000000000791b */ /* 0x003fe20003800000 */
.L_x_2044:
[----:B------:R-:W-:Y:S01]  /*126d0*/  MOV R79, R231 ;  /* 0x000000e7004f7202 */ /* 0x000fe20000000f00 */
[----:B------:R-:W-:Y:S06]  /*126e0*/  BRA `(.L_x_2045) ;  /* 0xffffff7400cc7947 */ /* 0x000fec000383ffff */
.L_x_1904:
        /* <DEDUP_REMOVED lines=8> */
.L_x_2047:
[----:B------:R-:W-:Y:S05]  /*12770*/  BSYNC B0 ;  /* 0x0000000000007941 */ /* 0x000fea0003800000 */
.L_x_2046:
        /* <DEDUP_REMOVED lines=8> */
.L_x_2048:
[----:B------:R-:W-:Y:S02]  /*12800*/  MOV R244, R242 ;  /* 0x000000f200f47202 */ /* 0x000fe40000000f00 */
[----:B------:R-:W-:-:S07]  /*12810*/  MOV R77, R231 ;  /* 0x000000e7004d7202 */ /* 0x000fce0000000f00 */
[----:B------:R-:W-:Y:S05]  /*12820*/  WARPSYNC.COLLECTIVE R79, `(.L_x_2049) ;  /* 0x000000004f087348 */ /* 0x000fea0003c00000 */
[----:B------:R0:W1:Y:S02]  /*12830*/  SHFL.DOWN P0, R231, R244, R245, R252 ;  /* 0x080000f5f4e77389 */ /* 0x00006400000000fc */
[----:B01----:R-:W-:Y:S01]  /*12840*/  ENDCOLLECTIVE ;  /* 0x000000000000791b */ /* 0x003fe20003800000 */
.L_x_2049:
[----:B------:R-:W-:Y:S02]  /*12850*/  MOV R244, R243 ;  /* 0x000000f300f47202 */ /* 0x000fe40000000f00 */
[----:B------:R-:W-:-:S07]  /*12860*/  MOV R78, R231 ;  /* 0x000000e7004e7202 */ /* 0x000fce0000000f00 */
[----:B------:R-:W-:Y:S05]  /*12870*/  WARPSYNC.COLLECTIVE R79, `(.L_x_2050) ;  /* 0x000000004f087348 */ /* 0x000fea0003c00000 */
[----:B------:R0:W1:Y:S02]  /*12880*/  SHFL.DOWN P0, R231, R244, R245, R252 ;  /* 0x080000f5f4e77389 */ /* 0x00006400000000fc */
[----:B01----:R-:W-:Y:S01]  /*12890*/  ENDCOLLECTIVE ;  /* 0x000000000000791b */ /* 0x003fe20003800000 */
.L_x_2050:
[----:B------:R-:W-:Y:S01]  /*128a0*/  MOV R79, R231 ;  /* 0x000000e7004f7202 */ /* 0x000fe20000000f00 */
[----:B------:R-:W-:Y:S06]  /*128b0*/  BRA `(.L_x_2051) ;  /* 0xffffff7400ac7947 */ /* 0x000fec000383ffff */
.L_x_1907:
        /* <DEDUP_REMOVED lines=8> */
.L_x_2053:
[----:B------:R-:W-:Y:S05]  /*12940*/  BSYNC B0 ;  /* 0x0000000000007941 */ /* 0x000fea0003800000 */
.L_x_2052:
        /* <DEDUP_REMOVED lines=8> */
.L_x_2054:
[----:B------:R-:W-:Y:S02]  /*129d0*/  MOV R244, R242 ;  /* 0x000000f200f47202 */ /* 0x000fe40000000f00 */
[----:B------:R-:W-:-:S07]  /*129e0*/  MOV R77, R231 ;  /* 0x000000e7004d7202 */ /* 0x000fce0000000f00 */
[----:B------:R-:W-:Y:S05]  /*129f0*/  WARPSYNC.COLLECTIVE R79, `(.L_x_2055) ;  /* 0x000000004f087348 */ /* 0x000fea0003c00000 */
[----:B------:R0:W1:Y:S02]  /*12a00*/  SHFL.DOWN P0, R231, R244, R245, R252 ;  /* 0x080000f5f4e77389 */ /* 0x00006400000000fc */
[----:B01----:R-:W-:Y:S01]  /*12a10*/  ENDCOLLECTIVE ;  /* 0x000000000000791b */ /* 0x003fe20003800000 */
.L_x_2055:
[----:B------:R-:W-:Y:S02]  /*12a20*/  MOV R244, R243 ;  /* 0x000000f300f47202 */ /* 0x000fe40000000f00 */
[----:B------:R-:W-:-:S07]  /*12a30*/  MOV R78, R231 ;  /* 0x000000e7004e7202 */ /* 0x000fce0000000f00 */
[----:B------:R-:W-:Y:S05]  /*12a40*/  WARPSYNC.COLLECTIVE R79, `(.L_x_2056) ;  /* 0x000000004f087348 */ /* 0x000fea0003c00000 */
[----:B------:R0:W1:Y:S02]  /*12a50*/  SHFL.DOWN P0, R231, R244, R245, R252 ;  /* 0x080000f5f4e77389 */ /* 0x00006400000000fc */
[----:B01----:R-:W-:Y:S01]  /*12a60*/  ENDCOLLECTIVE ;  /* 0x000000000000791b */ /* 0x003fe20003800000 */
.L_x_2056:
[----:B------:R-:W-:Y:S01]  /*12a70*/  MOV R79, R231 ;  /* 0x000000e7004f7202 */ /* 0x000fe20000000f00 */
[----:B------:R-:W-:Y:S06]  /*12a80*/  BRA `(.L_x_2057) ;  /* 0xffffff74008c7947 */ /* 0x000fec000383ffff */
.L_x_1910:
        /* <DEDUP_REMOVED lines=8> */
.L_x_2059:
[----:B------:R-:W-:Y:S05]  /*12b10*/  BSYNC B0 ;  /* 0x0000000000007941 */ /* 0x000fea0003800000 */
.L_x_2058:
        /* <DEDUP_REMOVED lines=8> */
.L_x_2060:
[----:B------:R-:W-:Y:S02]  /*12ba0*/  MOV R244, R242 ;  /* 0x000000f200f47202 */ /* 0x000fe40000000f00 */
[----:B------:R-:W-:-:S07]  /*12bb0*/  MOV R77, R231 ;  /* 0x000000e7004d7202 */ /* 0x000fce0000000f00 */
[----:B------:R-:W-:Y:S05]  /*12bc0*/  WARPSYNC.COLLECTIVE R79, `(.L_x_2061) ;  /* 0x000000004f087348 */ /* 0x000fea0003c00000 */
[----:B------:R0:W1:Y:S02]  /*12bd0*/  SHFL.DOWN P0, R231, R244, R245, R252 ;  /* 0x080000f5f4e77389 */ /* 0x00006400000000fc */
[----:B01----:R-:W-:Y:S01]  /*12be0*/  ENDCOLLECTIVE ;  /* 0x000000000000791b */ /* 0x003fe20003800000 */
.L_x_2061:
[----:B------:R-:W-:Y:S02]  /*12bf0*/  MOV R244, R243 ;  /* 0x000000f300f47202 */ /* 0x000fe40000000f00 */
[----:B------:R-:W-:-:S07]  /*12c00*/  MOV R78, R231 ;  /* 0x000000e7004e7202 */ /* 0x000fce0000000f00 */
[----:B------:R-:W-:Y:S05]  /*12c10*/  WARPSYNC.COLLECTIVE R79, `(.L_x_2062) ;  /* 0x000000004f087348 */ /* 0x000fea0003c00000 */
[----:B------:R0:W1:Y:S02]  /*12c20*/  SHFL.DOWN P0, R231, R244, R245, R252 ;  /* 0x080000f5f4e77389 */ /* 0x00006400000000fc */
[----:B01----:R-:W-:Y:S01]  /*12c30*/  ENDCOLLECTIVE ;  /* 0x000000000000791b */ /* 0x003fe20003800000 */
.L_x_2062:
[----:B------:R-:W-:Y:S01]  /*12c40*/  MOV R79, R231 ;  /* 0x000000e7004f7202 */ /* 0x000fe20000000f00 */
[----:B------:R-:W-:Y:S06]  /*12c50*/  BRA `(.L_x_2063) ;  /* 0xffffff74006c7947 */ /* 0x000fec000383ffff */
.L_x_1913:
        /* <DEDUP_REMOVED lines=8> */
.L_x_2065:
[----:B------:R-:W-:Y:S05]  /*12ce0*/  BSYNC B0 ;  /* 0x0000000000007941 */ /* 0x000fea0003800000 */
.L_x_2064:
        /* <DEDUP_REMOVED lines=8> */
.L_x_2066:
[----:B------:R-:W-:Y:S02]  /*12d70*/  MOV R244, R242 ;  /* 0x000000f200f47202 */ /* 0x000fe40000000f00 */
[----:B------:R-:W-:-:S07]  /*12d80*/  MOV R77, R231 ;  /* 0x000000e7004d7202 */ /* 0x000fce0000000f00 */
[----:B------:R-:W-:Y:S05]  /*12d90*/  WARPSYNC.COLLECTIVE R79, `(.L_x_2067) ;  /* 0x000000004f087348 */ /* 0x000fea0003c00000 */
[----:B------:R0:W1:Y:S02]  /*12da0*/  SHFL.DOWN P0, R231, R244, R245, R252 ;  /* 0x080000f5f4e77389 */ /* 0x00006400000000fc */
[----:B01----:R-:W-:Y:S01]  /*12db0*/  ENDCOLLECTIVE ;  /* 0x000000000000791b */ /* 0x003fe20003800000 */
.L_x_2067:
[----:B------:R-:W-:Y:S02]  /*12dc0*/  MOV R244, R243 ;  /* 0x000000f300f47202 */ /* 0x000fe40000000f00 */
[----:B------:R-:W-:-:S07]  /*12dd0*/  MOV R78, R231 ;  /* 0x000000e7004e7202 */ /* 0x000fce0000000f00 */
[----:B------:R-:W-:Y:S05]  /*12de0*/  WARPSYNC.COLLECTIVE R79, `(.L_x_2068) ;  /* 0x000000004f087348 */ /* 0x000fea0003c00000 */
[----:B------:R0:W1:Y:S02]  /*12df0*/  SHFL.DOWN P0, R231, R244, R245, R252 ;  /* 0x080000f5f4e77389 */ /* 0x00006400000000fc */
[----:B01----:R-:W-:Y:S01]  /*12e00*/  ENDCOLLECTIVE ;  /* 0x000000000000791b */ /* 0x003fe20003800000 */
.L_x_2068:
[----:B------:R-:W-:Y:S01]  /*12e10*/  MOV R79, R231 ;  /* 0x000000e7004f7202 */ /* 0x000fe20000000f00 */
[----:B------:R-:W-:Y:S06]  /*12e20*/  BRA `(.L_x_2069) ;  /* 0xffffff74004c7947 */ /* 0x000fec000383ffff */
.L_x_1916:
        /* <DEDUP_REMOVED lines=8> */
.L_x_2071:
[----:B------:R-:W-:Y:S05]  /*12eb0*/  BSYNC B0 ;  /* 0x0000000000007941 */ /* 0x000fea0003800000 */
.L_x_2070:
        /* <DEDUP_REMOVED lines=10> */
.L_x_2072:
[----:B------:R-:W-:Y:S02]  /*12f60*/  MOV R252, 0x1f ;  /* 0x0000001f00fc7802 */ /* 0x000fe40000000f00 */
[----:B------:R-:W-:Y:S02]  /*12f70*/  MOV R78, R242 ;  /* 0x000000f2004e7202 */ /* 0x000fe40000000f00 */
[----:B------:R-:W-:-:S07]  /*12f80*/  MOV R247, R231 ;  /* 0x000000e700f77202 */ /* 0x000fce0000000f00 */
[----:B------:R-:W-:Y:S05]  /*12f90*/  WARPSYNC.COLLECTIVE R79, `(.L_x_2073) ;  /* 0x000000004f087348 */ /* 0x000fea0003c00000 */
[----:B------:R0:W1:Y:S02]  /*12fa0*/  SHFL.IDX P3, R231, R78, R77, R76 ;  /* 0x0000004d4ee77389 */ /* 0x000064000006004c */
[----:B01----:R-:W-:Y:S01]  /*12fb0*/  ENDCOLLECTIVE ;  /* 0x000000000000791b */ /* 0x003fe20003800000 */
.L_x_2073:
        /* <DEDUP_REMOVED lines=9> */
.L_x_2074:
[----:B------:R-:W-:Y:S02]  /*13050*/  MOV R78, R60 ;  /* 0x0000003c004e7202 */ /* 0x000fe40000000f00 */
[----:B------:R-:W-:-:S07]  /*13060*/  MOV R251, R231 ;  /* 0x000000e700fb7202 */ /* 0x000fce0000000f00 */
[----:B------:R-:W-:Y:S05]  /*13070*/  WARPSYNC.COLLECTIVE R79, `(.L_x_2075) ;  /* 0x000000004f087348 */ /* 0x000fea0003c00000 */
[----:B------:R0:W1:Y:S02]  /*13080*/  SHFL.DOWN P0, R231, R244, R245, R252 ;  /* 0x080000f5f4e77389 */ /* 0x00006400000000fc */
[----:B01----:R-:W-:Y:S01]  /*13090*/  ENDCOLLECTIVE ;  /* 0x000000000000791b */ /* 0x003fe20003800000 */
.L_x_2075:
[----:B------:R-:W-:Y:S02]  /*130a0*/  MOV R244, R241 ;  /* 0x000000f100f47202 */ /* 0x000fe40000000f00 */
[----:B------:R-:W-:-:S07]  /*130b0*/  MOV R232, R231 ;  /* 0x000000e700e87202 */ /* 0x000fce0000000f00 */
[----:B------:R-:W-:Y:S05]  /*130c0*/  WARPSYNC.COLLECTIVE R79, `(.L_x_2076) ;  /* 0x000000004f087348 */ /* 0x000fea0003c00000 */
[----:B------:R0:W1:Y:S02]  /*130d0*/  SHFL.DOWN P0, R231, R244, R245, R252 ;  /* 0x080000f5f4e77389 */ /* 0x00006400000000fc */
[----:B01----:R-:W-:Y:S01]  /*130e0*/  ENDCOLLECTIVE ;  /* 0x000000000000791b */ /* 0x003fe20003800000 */
.L_x_2076:
[----:B------:R-:W-:Y:S02]  /*130f0*/  MOV R244, R242 ;  /* 0x000000f200f47202 */ /* 0x000fe40000000f00 */
[----:B------:R-:W-:-:S07]  /*13100*/  MOV R241, R231 ;  /* 0x000000e700f17202 */ /* 0x000fce0000000f00 */
[----:B------:R-:W-:Y:S05]  /*13110*/  WARPSYNC.COLLECTIVE R79, `(.L_x_2077) ;  /* 0x000000004f087348 */ /* 0x000fea0003c00000 */
[----:B------:R0:W1:Y:S02]  /*13120*/  SHFL.DOWN P0, R231, R244, R245, R252 ;  /* 0x080000f5f4e77389 */ /* 0x00006400000000fc */
[----:B01----:R-:W-:Y:S01]  /*13130*/  ENDCOLLECTIVE ;  /* 0x000000000000791b */ /* 0x003fe20003800000 */
.L_x_2077:
[----:B------:R-:W-:Y:S02]  /*13140*/  MOV R244, R243 ;  /* 0x000000f300f47202 */ /* 0x000fe40000000f00 */
[----:B------:R-:W-:-:S07]  /*13150*/  MOV R242, R231 ;  /* 0x000000e700f27202 */ /* 0x000fce0000000f00 */
[----:B------:R-:W-:Y:S05]  /*13160*/  WARPSYNC.COLLECTIVE R79, `(.L_x_2078) ;  /* 0x000000004f087348 */ /* 0x000fea0003c00000 */
[----:B------:R0:W1:Y:S02]  /*13170*/  SHFL.DOWN P0, R231, R244, R245, R252 ;  /* 0x080000f5f4e77389 */ /* 0x00006400000000fc */
[----:B01----:R-:W-:Y:S01]  /*13180*/  ENDCOLLECTIVE ;  /* 0x000000000000791b */ /* 0x003fe20003800000 */
.L_x_2078:
[----:B------:R-:W-:-:S07]  /*13190*/  MOV R243, R231 ;  /* 0x000000e700f37202 */ /* 0x000fce0000000f00 */
[----:B------:R-:W-:Y:S05]  /*131a0*/  WARPSYNC.COLLECTIVE R79, `(.L_x_2079) ;  /* 0x000000004f087348 */ /* 0x000fea0003c00000 */
[----:B------:R0:W1:Y:S02]  /*131b0*/  SHFL.IDX P3, R231, R78, R77, R76 ;  /* 0x0000004d4ee77389 */ /* 0x000064000006004c */
[----:B01----:R-:W-:Y:S01]  /*131c0*/  ENDCOLLECTIVE ;  /* 0x000000000000791b */ /* 0x003fe20003800000 */
.L_x_2079:
[----:B------:R-:W-:Y:S02]  /*131d0*/  MOV R78, R61 ;  /* 0x0000003d004e7202 */ /* 0x000fe40000000f00 */
[----:B------:R-:W-:-:S07]  /*131e0*/  MOV R252, R231 ;  /* 0x000000e700fc7202 */ /* 0x000fce0000000f00 */
[----:B------:R-:W-:Y:S05]  /*131f0*/  WARPSYNC.COLLECTIVE R79, `(.L_x_2080) ;  /* 0x000000004f087348 */ /* 0x000fea0003c00000 */
[----:B------:R0:W1:Y:S02]  /*13200*/  SHFL.IDX P3, R231, R78, R77, R76 ;  /* 0x0000004d4ee77389 */ /* 0x000064000006004c */
[----:B01----:R-:W-:Y:S01]  /*13210*/  ENDCOLLECTIVE ;  /* 0x000000000000791b */ /* 0x003fe20003800000 */
.L_x_2080:
[----:B------:R-:W-:Y:S01]  /*13220*/  MOV R78, R62 ;  /* 0x0000003e004e7202 */ /* 0x000fe20000000f00 */
[-C--:B------:R-:W-:Y:S01]  /*13230*/  FMUL.FTZ R62, R61, R247.reuse ;  /* 0x000000f73d3e7220 */ /* 0x080fe20000410000 */
[----:B------:R-:W-:Y:S01]  /*13240*/  FMUL.FTZ R247, R60, R247 ;  /* 0x000000f73cf77220 */ /* 0x000fe20000410000 */
[----:B------:R-:W-:-:S07]  /*13250*/  MOV R245, R231 ;  /* 0x000000e700f57202 */ /* 0x000fce0000000f00 */
[----:B------:R-:W-:Y:S05]  /*13260*/  WARPSYNC.COLLECTIVE R79, `(.L_x_2081) ;  /* 0x000000004f087348 */ /* 0x000fea0003c00000 */
[----:B------:R0:W1:Y:S02]  /*13270*/  SHFL.IDX P3, R231, R78, R77, R76 ;  /* 0x0000004d4ee77389 */ /* 0x000064000006004c */
[----:B01----:R-:W-:Y:S01]  /*13280*/  ENDCOLLECTIVE ;  /* 0x000000000000791b */ /* 0x003fe20003800000 */
.L_x_2081:
[----:B------:R-:W-:Y:S02]  /*13290*/  MOV R78, R63 ;  /* 0x0000003f004e7202 */ /* 0x000fe40000000f00 */
[----:B------:R-:W-:-:S07]  /*132a0*/  MOV R244, R231 ;  /* 0x000000e700f47202 */ /* 0x000fce0000000f00 */
[----:B------:R-:W-:Y:S05]  /*132b0*/  WARPSYNC.COLLECTIVE R79, `(.L_x_2082) ;  /* 0x000000004f087348 */ /* 0x000fea0003c00000 */
[----:B------:R0:W1:Y:S02]  /*132c0*/  SHFL.IDX P3, R231, R78, R77, R76 ;  /* 0x0000004d4ee77389 */ /* 0x000064000006004c */
[----:B01----:R-:W-:Y:S01]  /*132d0*/  ENDCOLLECTIVE ;  /* 0x000000000000791b */ /* 0x003fe20003800000 */
.L_x_2082:
[----:B------:R-:W-:Y:S01]  /*132e0*/  MOV R79, R231 ;  /* 0x000000e7004f7202 */ /* 0x000fe20000000f00 */
[----:B------:R-:W-:Y:S06]  /*132f0*/  BRA `(.L_x_2083) ;  /* 0xffffff7000a47947 */ /* 0x000fec000383ffff */
.L_x_2084:
        /* <DEDUP_REMOVED lines=16> */
.L_x_18910:


//--------------------- .text._Z25selective_scan_bwd_kernelI32Selective_Scan_bwd_kernel_traitsILi128ELi16ELb0ELb1ELb0ELb1ELb1EN3c104HalfENS1_7complexIfEEEEv12SSMParamsBwd --------------------------
	.section	.text._Z25selective_scan_bwd_kernelI32Selective_Scan_bwd_kernel_traitsILi128ELi16ELb0ELb1ELb0ELb1ELb1EN3c104HalfENS1_7complexIfEEEEv12SSMParamsBwd,"ax",@progbits
	.align	128
        .global         _Z25selective_scan_bwd_kernelI32Selective_Scan_bwd_kernel_traitsILi128ELi16ELb0ELb1ELb0ELb1ELb1EN3c104HalfENS1_7complexIfEEEEv12SSMParamsBwd
        .type           _Z25selective_scan_bwd_kernelI32Selective_Scan_bwd_kernel_traitsILi128ELi16ELb0ELb1ELb0ELb1ELb1EN3c104HalfENS1_7complexIfEEEEv12SSMParamsBwd,@function
        .size           _Z25selective_scan_bwd_kernelI32Selective_Scan_bwd_kernel_traitsILi128ELi16ELb0ELb1ELb0ELb1ELb1EN3c104HalfENS1_7complexIfEEEEv12SSMParamsBwd,(.L_x_18911 - _Z25selective_scan_bwd_kernelI32Selective_Scan_bwd_kernel_traitsILi128ELi16ELb0ELb1ELb0ELb1ELb1EN3c104HalfENS1_7complexIfEEEEv12SSMParamsBwd)
        .other          _Z25selective_scan_bwd_kernelI32Selective_Scan_bwd_kernel_traitsILi128ELi16ELb0ELb1ELb0ELb1ELb1EN3c104HalfENS1_7complexIfEEEEv12SSMParamsBwd,@"STO_CUDA_ENTRY STV_DEFAULT"
_Z25selective_scan_bwd_kernelI32Selective_Scan_bwd_kernel_traitsILi128ELi16ELb0ELb1ELb0ELb1ELb1EN3c104HalfENS1_7complexIfEEEEv12SSMParamsBwd:
.text._Z25selective_scan_bwd_kernelI32Selective_Scan_bwd_kernel_traitsILi128ELi16ELb0ELb1ELb0ELb1ELb1EN3c104HalfENS1_7complexIfEEEEv12SSMParamsBwd:
        /* <DEDUP_REMOVED lines=166> */
.L_x_2223:
        /* <DEDUP_REMOVED lines=12> */
[----:B0-----:R-:W-:Y:S02]  /*0b20*/  SHF.R.S32.HI R21, RZ, 0x1f, R20 ;  /* 0x0000001fff157819 */ /* 0x001fe40000011414 */
        /* <DEDUP_REMOVED lines=102> */
[----:B------:R-:W-:Y:S02]  /*1190*/  LEA.HI.SX32 R61, R61, R36, 0x1b ;  /* 0x000000243d3d7211 */ /* 0x000fe400078fdaff */
        /* <DEDUP_REMOVED lines=138> */
[----:B------:R-:W2:Y:S04]  /*1a40*/  LDS.U16 R31, [R80+0xe] ;  /* 0x00000e00501f7984 */ /* 0x000ea80000000400 */
[----:B------:R-:W2:Y:S04]  /*1a50*/  LDS.U16 R32, [R80+0x10] ;  /* 0x0000100050207984 */ /* 0x000ea80000000400 */
[----:B------:R-:W2:Y:S04]  /*1a60*/  LDS.U16 R33, [R80+0x12] ;  /* 0x0000120050217984 */ /* 0x000ea80000000400 */
[----:B------:R-:W2:Y:S04]  /*1a70*/  LDS.U16 R34, [R80+0x14] ;  /* 0x0000140050227984 */ /* 0x000ea80000000400 */
[----:B------:R-:W2:Y:S04]  /*1a80*/  LDS.U16 R35, [R80+0x16] ;  /* 0x0000160050237984 */ /* 0x000ea80000000400 */
[----:B------:R-:W2:Y:S04]  /*1a90*/  LDS.U16 R5, [R80+0x18] ;  /* 0x0000180050057984 */ /* 0x000ea80000000400 */
[----:B------:R-:W2:Y:S04]  /*1aa0*/  LDS.U16 R4, [R80+0x1a] ;  /* 0x00001a0050047984 */ /* 0x000ea80000000400 */
[----:B------:R-:W2:Y:S04]  /*1ab0*/  LDS.U16 R3, [R80+0x1c] ;  /* 0x00001c0050037984 */ /* 0x000ea80000000400 */
[----:B------:R-:W2:Y:S01]  /*1ac0*/  LDS.U16 R2, [R80+0x1e] ;  /* 0x00001e0050027984 */ /* 0x000ea20000000400 */
        /* <DEDUP_REMOVED lines=44> */
[----:B------:R-:W-:Y:S04]  /*1d90*/  STL [R1+0x24], R142 ;  /* 0x0000248e01007387 */ /* 0x000fe80000100800 */
[----:B------:R-:W-:Y:S04]  /*1da0*/  STL [R1+0x20], R140 ;  /* 0x0000208c01007387 */ /* 0x000fe80000100800 */
[----:B------:R-:W-:Y:S04]  /*1db0*/  STL [R1+0x1c], R138 ;  /* 0x00001c8a01007387 */ /* 0x000fe80000100800 */
[----:B------:R-:W-:Y:S04]  /*1dc0*/  STL [R1+0x14], R136 ;  /* 0x0000148801007387 */ /* 0x000fe80000100800 */
[----:B------:R-:W-:Y:S01]  /*1dd0*/  STL [R1+0x10], R134 ;  /* 0x0000108601007387 */ /* 0x000fe20000100800 */
[----:B------:R-:W-:-:S03]  /*1de0*/  FADD.FTZ R52, R24, UR5 ;  /* 0x0000000518347e21 */ /* 0x000fc60008010000 */
[----:B------:R-:W-:Y:S04]  /*1df0*/  STL [R1+0xc], R132 ;  /* 0x00000c8401007387 */ /* 0x000fe80000100800 */
        /* <DEDUP_REMOVED lines=10> */
[----:B------:R-:W-:Y:S01]  /*1ea0*/  HADD2.F32 R30, -RZ, R30.H0_H0 ;  /* 0x2000001eff1e7230 */ /* 0x000fe20000004100 */
[----:B------:R-:W-:Y:S01]  /*1eb0*/  BSSY B0, `(.L_x_2086) ;  /* 0x000003d000007945 */ /* 0x000fe20003800000 */
[----:B------:R-:W-:-:S02]  /*1ec0*/  ISETP.GE.AND P0, PT, R20, UR58, PT ;  /* 0x0000003a14007c0c */ /* 0x000fc4000bf06270 */
[----:B------:R-:W-:Y:S01]  /*1ed0*/  FSETP.GTU.FTZ.AND P4, PT, R51, 20, PT ;  /* 0x41a000003300780b */ /* 0x000fe20003f9c000 */
        /* <DEDUP_REMOVED lines=14> */
[----:B0-----:R-:W-:-:S03]  /*1fc0*/  FADD.FTZ R47, R29, UR5 ;  /* 0x000000051d2f7e21 */ /* 0x001fc60008010000 */
[----:B------:R0:W-:Y:S01]  /*1fd0*/  STS.U16 [R140+0x380], R50 ;  /* 0x000380328c007388 */ /* 0x0001e20000000400 */
[----:B-1----:R-:W-:-:S03]  /*1fe0*/  FADD.FTZ R48, R28, UR5 ;  /* 0x000000051c307e21 */ /* 0x002fc60008010000 */
[----:B------:R1:W-:Y:S01]  /*1ff0*/  STS.U16 [R138+0x3c0], R60 ;  /* 0x0003c03c8a007388 */ /* 0x0003e20000000400 */
[----:B--2---:R-:W-:Y:S01]  /*2000*/  FADD.FTZ R49, R27, UR5 ;  /* 0x000000051b317e21 */ /* 0x004fe20008010000 */
[----:B0-----:R-:W-:-:S04]  /*2010*/  FADD.FTZ R50, R26, UR5 ;  /* 0x000000051a327e21 */ /* 0x001fc80008010000 */
[----:B------:R-:W-:Y:S01]  /*2020*/  FSETP.GTU.FTZ.AND P2, PT, R49, 20, PT ;  /* 0x41a000003100780b */ /* 0x000fe20003f5c000 */
[----:B------:R-:W-:Y:S01]  /*2030*/  FADD.FTZ R46, R30, UR5 ;  /* 0x000000051e2e7e21 */ /* 0x000fe20008010000 */
[----:B------:R-:W-:Y:S02]  /*2040*/  FSETP.GTU.FTZ.AND P1, PT, R48, 20, PT ;  /* 0x41a000003000780b */ /* 0x000fe40003f3c000 */
[----:B------:R-:W-:Y:S02]  /*2050*/  FSETP.GTU.FTZ.AND P3, PT, R50, 20, PT ;  /* 0x41a000003200780b */ /* 0x000fe40003f7c000 */
[----:B------:R-:W-:Y:S01]  /*2060*/  FSETP.GTU.FTZ.AND P6, PT, R47, 20, PT ;  /* 0x41a000002f00780b */ /* 0x000fe20003fdc000 */
[----:B------:R-:W-:Y:S01]  /*2070*/  NOP ;  /* 0x0000000000007918 */ /* 0x000fe20000000000 */
[----:B-1----:R-:W-:Y:S11]  /*2080*/  @P5 BRA `(.L_x_2087) ;  /* 0x00000000007c5947 */ /* 0x002ff60003800000 */
        /* <DEDUP_REMOVED lines=31> */
.L_x_2087:
[----:B------:R-:W-:Y:S05]  /*2280*/  BSYNC B0 ;  /* 0x0000000000007941 */ /* 0x000fea0003800000 */
.L_x_2086:
        /* <DEDUP_REMOVED lines=36> */
.L_x_2089:
[----:B------:R-:W-:Y:S05]  /*24d0*/  BSYNC B0 ;  /* 0x0000000000007941 */ /* 0x000fea0003800000 */
.L_x_2088:
        /* <DEDUP_REMOVED lines=36> */
.L_x_2091:
[----:B------:R-:W-:Y:S05]  /*2720*/  BSYNC B0 ;  /* 0x0000000000007941 */ /* 0x000fea0003800000 */
.L_x_2090:
        /* <DEDUP_REMOVED lines=36> */
.L_x_2093:
[----:B------:R-:W-:Y:S05]  /*2970*/  BSYNC B0 ;  /* 0x0000000000007941 */ /* 0x000fea0003800000 */
.L_x_2092:
        /* <DEDUP_REMOVED lines=36> */
.L_x_2095:
[----:B------:R-:W-:Y:S05]  /*2bc0*/  BSYNC B0 ;  /* 0x0000000000007941 */ /* 0x000fea0003800000 */
.L_x_2094:
        /* <DEDUP_REMOVED lines=36> */
.L_x_2097:
[----:B------:R-:W-:Y:S05]  /*2e10*/  BSYNC B0 ;  /* 0x0000000000007941 */ /* 0x000fea0003800000 */
.L_x_2096:
        /* <DEDUP_REMOVED lines=36> */
.L_x_2099:
[----:B------:R-:W-:Y:S05]  /*3060*/  BSYNC B0 ;  /* 0x0000000000007941 */ /* 0x000fea0003800000 */
.L_x_2098:
        /* <DEDUP_REMOVED lines=36> */
.L_x_2101:
[----:B------:R-:W-:Y:S05]  /*32b0*/  BSYNC B0 ;  /* 0x0000000000007941 */ /* 0x000fea0003800000 */
.L_x_2100:
        /* <DEDUP_REMOVED lines=36> */
.L_x_2103:
[----:B------:R-:W-:Y:S05]  /*3500*/  BSYNC B0 ;  /* 0x0000000000007941 */ /* 0x000fea0003800000 */
.L_x_2102:
        /* <DEDUP_REMOVED lines=36> */
.L_x_2105:
[----:B------:R-:W-:Y:S05]  /*3750*/  BSYNC B0 ;  /* 0x0000000000007941 */ /* 0x000fea0003800000 */
.L_x_2104:
[----:B------:R-:W-:Y:S01]  /*3760*/  BSSY B0, `(.L_x_2106) ;  /* 0x0000022000007945 */ /* 0x000fe20003800000 */
[----:B------:R-:W-:-:S03]  /*3770*/  FSETP.GTU.FTZ.AND P2, PT, R37, 20, PT ;  /* 0x41a000002500780b */ /* 0x000fc60003f5c000 */
[----:B------:R-:W-:Y:S10]  /*3780*/  @P1 BRA `(.L_x_2107) ;  /* 0x00000000007c1947 */ /* 0x000ff40003800000 */
        /* <DEDUP_REMOVED lines=31> */
.L_x_2107:
[----:B------:R-:W-:Y:S05]  /*3980*/  BSYNC B0 ;  /* 0x0000000000007941 */ /* 0x000fea0003800000 */
.L_x_2106:
        /* <DEDUP_REMOVED lines=33> */
.L_x_2109:
[----:B------:R-:W-:Y:S05]  /*3ba0*/  BSYNC B0 ;  /* 0x0000000000007941 */ /* 0x000fea0003800000 */
.L_x_2108:
        /* <DEDUP_REMOVED lines=33> */
.L_x_2111:
[----:B------:R-:W-:Y:S05]  /*3dc0*/  BSYNC B0 ;  /* 0x0000000000007941 */ /* 0x000fea0003800000 */
.L_x_2110:
        /* <DEDUP_REMOVED lines=33> */
.L_x_2113:
[----:B------:R-:W-:Y:S05]  /*3fe0*/  BSYNC B0 ;  /* 0x0000000000007941 */ /* 0x000fea0003800000 */
.L_x_2112:
        /* <DEDUP_REMOVED lines=33> */
.L_x_2115:
[----:B------:R-:W-:Y:S05]  /*4200*/  BSYNC B0 ;  /* 0x0000000000007941 */ /* 0x000fea0003800000 */
.L_x_2114:
        /* <DEDUP_REMOVED lines=33> */
.L_x_2117:
[----:B------:R-:W-:Y:S05]  /*4420*/  BSYNC B0 ;  /* 0x0000000000007941 */ /* 0x000fea0003800000 */
.L_x_2116:
[----:B------:R-:W-:Y:S02]  /*4430*/  USHF.R.S32.HI UR37, URZ, 0x1f, UR36 ;  /* 0x0000001f3f257899 */ /* 0x000fe40008011424 */
[----:B------:R-:W-:Y:S01]  /*4440*/  MOV R2, UR36 ;  /* 0x0000002400027c02 */ /* 0x000fe20008000f00 */
[----:B------:R-:W-:Y:S01]  /*4450*/  USHF.R.S32.HI UR7, URZ, 0x1f, UR48 ;  /* 0x0000001f3f077899 */ /* 0x000fe20008011430 */
[----:B------:R-:W-:Y:S01]  /*4460*/  MOV R4, UR36 ;  /* 0x0000002400047c02 */ /* 0x000fe20008000f00 */
[----:B------:R-:W-:Y:S01]  /*4470*/  ULDC.64 UR30, c[0x0][0x2a0] ;  /* 0x0000a800001e7ab9 */ /* 0x000fe20000000a00 */
[----:B------:R-:W-:Y:S01]  /*4480*/  USHF.R.S32.HI UR50, URZ, 0x1f, UR49 ;  /* 0x0000001f3f327899 */ /* 0x000fe20008011431 */
[----:B------:R-:W-:Y:S01]  /*4490*/  MOV R3, UR37 ;  /* 0x0000002500037c02 */ /* 0x000fe20008000f00 */
[----:B------:R-:W-:Y:S02]  /*44a0*/  UIMAD UR28, UR7, UR30, URZ ;  /* 0x0000001e071c72a4 */ /* 0x000fe4000f8e023f */
[----:B------:R-:W-:Y:S01]  /*44b0*/  MOV R5, UR30 ;  /* 0x0000001e00057c02 */ /* 0x000fe20008000f00 */
[----:B------:R-:W-:Y:S01]  /*44c0*/  UIMAD.WIDE.U32 UR8, UR48, UR30, URZ ;  /* 0x0000001e300872a5 */ /* 0x000fe2000f8e003f */
[----:B------:R-:W0:Y:S01]  /*44d0*/  LDS.U16 R70, [R80] ;  /* 0x0000000050467984 */ /* 0x000e220000000400 */
[----:B------:R-:W-:-:S02]  /*44e0*/  UIMAD UR28, UR48, UR31, UR28 ;  /* 0x0000001f301c72a4 */ /* 0x000fc4000f8e021c */
[----:B------:R-:W-:Y:S01]  /*44f0*/  @!P0 IMAD.WIDE.U32 R2, R5, UR48, R2 ;  /* 0x0000003005028c25 */ /* 0x000fe2000f8e0002 */
[----:B------:R-:W-:Y:S01]  /*4500*/  ULDC.64 UR30, c[0x0][0x2b0] ;  /* 0x0000ac00001e7ab9 */ /* 0x000fe20000000a00 */
[----:B------:R-:W-:Y:S01]  /*4510*/  MOV R5, UR37 ;  /* 0x0000002500057c02 */ /* 0x000fe20008000f00 */
[----:B------:R-:W-:Y:S02]  /*4520*/  UIMAD UR29, UR7, UR30, URZ ;  /* 0x0000001e071d72a4 */ /* 0x000fe4000f8e023f */
[----:B------:R-:W-:Y:S01]  /*4530*/  MOV R7, UR30 ;  /* 0x0000001e00077c02 */ /* 0x000fe20008000f00 */
[----:B------:R-:W-:Y:S01]  /*4540*/  ULDC.64 UR32, c[0x0][0x2a8] ;  /* 0x0000aa0000207ab9 */ /* 0x000fe20000000a00 */
[----:B------:R-:W-:Y:S01]  /*4550*/  @!P0 IADD3 R3, R3, UR28, RZ ;  /* 0x0000001c03038c10 */ /* 0x000fe2000fffe0ff */
[----:B------:R-:W-:Y:S01]  /*4560*/  UIMAD UR35, UR48, UR31, UR29 ;  /* 0x0000001f302372a4 */ /* 0x000fe2000f8e021d */
[----:B------:R-:W1:Y:S01]  /*4570*/  LDS.U16 R71, [R80+0x2] ;  /* 0x0000020050477984 */ /* 0x000e620000000400 */
[----:B------:R-:W-:Y:S01]  /*4580*/  @!P0 IMAD.WIDE.U32 R4, R7, UR48, R4 ;  /* 0x0000003007048c25 */ /* 0x000fe2000f8e0004 */
[----:B------:R-:W-:-:S02]  /*4590*/  UIMAD UR34, UR50, UR32, URZ ;  /* 0x00000020322272a4 */ /* 0x000fc4000f8e023f */
[----:B------:R-:W-:Y:S01]  /*45a0*/  MOV R7, UR32 ;  /* 0x0000002000077c02 */ /* 0x000fe20008000f00 */
[----:B------:R-:W-:Y:S01]  /*45b0*/  UIADD3 UR9, UR9, UR28, URZ ;  /* 0x0000001c09097290 */ /* 0x000fe2000fffe03f */
[----:B------:R-:W2:Y:S01]  /*45c0*/  LDS.U16 R72, [R80+0x4] ;  /* 0x0000040050487984 */ /* 0x000ea20000000400 */
[----:B------:R-:W-:Y:S01]  /*45d0*/  UIMAD.WIDE.U32 UR30, UR48, UR30, URZ ;  /* 0x0000001e301e72a5 */ /* 0x000fe2000f8e003f */
[----:B------:R-:W-:Y:S01]  /*45e0*/  @!P0 IADD3 R5, R5, UR35, RZ ;  /* 0x0000002305058c10 */ /* 0x000fe2000fffe0ff */
[----:B------:R-:W-:Y:S01]  /*45f0*/  ULDC.64 UR28, c[0x0][0x2b8] ;  /* 0x0000ae00001c7ab9 */ /* 0x000fe20000000a00 */
[----:B------:R-:W-:Y:S01]  /*4600*/  UIMAD UR38, UR49, UR33, UR34 ;  /* 0x00000021312672a4 */ /* 0x000fe2000f8e0222 */
[----:B------:R-:W-:Y:S01]  /*4610*/  MOV R25, UR28 ;  /* 0x0000001c00197c02 */ /* 0x000fe20008000f00 */
[----:B------:R-:W-:Y:S02]  /*4620*/  UIMAD.WIDE.U32 UR8, UR49, UR32, UR8 ;  /* 0x00000020310872a5 */ /* 0x000fe4000f8e0008 */
[----:B------:R-:W-:Y:S01]  /*4630*/  @!P0 IMAD.WIDE.U32 R2, R7, UR49, R2 ;  /* 0x0000003107028c25 */ /* 0x000fe2000f8e0002 */
[----:B------:R-:W-:Y:S01]  /*4640*/  UIMAD UR33, UR50, UR28, URZ ;  /* 0x0000001c322172a4 */ /* 0x000fe2000f8e023f */
[----:B------:R-:W3:Y:S01]  /*4650*/  LDS.U16 R87, [R80+0x6] ;  /* 0x0000060050577984 */ /* 0x000ee20000000400 */
[----:B------:R-:W-:Y:S01]  /*4660*/  UIADD3 UR31, UR31, UR35, URZ ;  /* 0x000000231f1f7290 */ /* 0x000fe2000fffe03f */
[----:B------:R-:W-:Y:S01]  /*4670*/  @!P0 IMAD.WIDE.U32 R4, R25, UR49, R4 ;  /* 0x0000003119048c25 */ /* 0x000fe2000f8e0004 */
[----:B------:R-:W-:Y:S01]  /*4680*/  UIADD3 UR32, UR4, -UR39, URZ ;  /* 0x8000002704207290 */ /* 0x000fe2000fffe03f */
[C---:B------:R-:W-:Y:S01]  /*4690*/  @!P0 IADD3 R7, P1, R20.reuse, R2, RZ ;  /* 0x0000000214078210 */ /* 0x040fe20007f3e0ff */
[----:B------:R-:W-:Y:S01]  /*46a0*/  UIMAD UR39, UR49, UR29, UR33 ;  /* 0x0000001d312772a4 */ /* 0x000fe2000f8e0221 */
[----:B------:R-:W4:Y:S01]  /*46b0*/  LDS.U16 R88, [R80+0x8] ;  /* 0x0000080050587984 */ /* 0x000f220000000400 */
        /* <DEDUP_REMOVED lines=16> */
[----:B------:R-:W5:Y:S01]  /*47c0*/  LDS.U16 R89, [R80+0xa] ;  /* 0x00000a0050597984 */ /* 0x000f620000000400 */
[----:B------:R-:W-:-:S02]  /*47d0*/  MOV R27, UR40 ;  /* 0x00000028001b7c02 */ /* 0x000fc40008000f00 */
[----:B------:R-:W-:Y:S01]  /*47e0*/  LEA.HI.X R3, R20, UR33, R21, 0x1, P2 ;  /* 0x0000002114037c11 */ /* 0x000fe200090f0c15 */
[----:B------:R-:W-:Y:S01]  /*47f0*/  LDS.U16 R86, [R80+0xc] ;  /* 0x00000c0050567984 */ /* 0x000fe20000000400 */
[----:B------:R-:W-:Y:S02]  /*4800*/  LEA R32, P2, R25, R32, 0x1 ;  /* 0x0000002019207211 */ /* 0x000fe400078408ff */
[----:B------:R-:W-:Y:S01]  /*4810*/  LEA R2, P4, R27, R2, 0x1 ;  /* 0x000000021b027211 */ /* 0x000fe200078808ff */
[----:B------:R-:W-:Y:S01]  /*4820*/  LDS.U16 R84, [R80+0xe] ;  /* 0x00000e0050547984 */ /* 0x000fe20000000400 */
[----:B------:R-:W-:Y:S02]  /*4830*/  MOV R26, UR8 ;  /* 0x00000008001a7c02 */ /* 0x000fe40008000f00 */
[----:B------:R-:W-:Y:S01]  /*4840*/  MOV R34, UR30 ;  /* 0x0000001e00227c02 */ /* 0x000fe20008000f00 */
[----:B------:R-:W-:Y:S01]  /*4850*/  LDS.U16 R36, [R80+0x10] ;  /* 0x0000100050247984 */ /* 0x000fe20000000400 */
[----:B------:R-:W-:-:S02]  /*4860*/  @!P0 LEA R30, P1, R7, UR34, 0x1 ;  /* 0x00000022071e8c11 */ /* 0x000fc4000f8208ff */
[----:B------:R-:W-:Y:S01]  /*4870*/  @!P0 LEA R28, P3, R4, UR32, 0x1 ;  /* 0x00000020041c8c11 */ /* 0x000fe2000f8608ff */
[----:B------:R-:W-:Y:S01]  /*4880*/  LDS.U16 R35, [R80+0x12] ;  /* 0x0000120050237984 */ /* 0x000fe20000000400 */
[----:B------:R-:W-:Y:S02]  /*4890*/  LEA.HI.X R33, R25, R6, R26, 0x1, P2 ;  /* 0x0000000619217211 */ /* 0x000fe400010f0c1a */
[----:B------:R-:W-:Y:S01]  /*48a0*/  PRMT R64, RZ, 0x7610, R64 ;  /* 0x00007610ff407816 */ /* 0x000fe20000000040 */
[----:B------:R-:W-:Y:S01]  /*48b0*/  LDS.U16 R25, [R80+0x16] ;  /* 0x0000160050197984 */ /* 0x000fe20000000400 */
[----:B------:R-:W-:Y:S02]  /*48c0*/  LEA.HI.X R3, R27, R3, R34, 0x1, P4 ;  /* 0x000000031b037211 */ /* 0x000fe400020f0c22 */
[----:B------:R-:W-:Y:S01]  /*48d0*/  PRMT R65, RZ, 0x7610, R65 ;  /* 0x00007610ff417816 */ /* 0x000fe20000000041 */
[----:B------:R-:W-:Y:S01]  /*48e0*/  LDS.U16 R27, [R80+0x14] ;  /* 0x00001400501b7984 */ /* 0x000fe20000000400 */
[----:B------:R-:W-:-:S02]  /*48f0*/  @!P0 LEA.HI.X R31, R7, UR35, R24, 0x1, P1 ;  /* 0x00000023071f8c11 */ /* 0x000fc400088f0c18 */
[----:B------:R-:W-:Y:S01]  /*4900*/  ISETP.GE.AND P5, PT, R10, UR58, PT ;  /* 0x0000003a0a007c0c */ /* 0x000fe2000bfa6270 */
[----:B------:R-:W-:Y:S01]  /*4910*/  LDS.U16 R7, [R80+0x18] ;  /* 0x0000180050077984 */ /* 0x000fe20000000400 */
[----:B------:R-:W-:Y:S02]  /*4920*/  @!P0 LEA.HI.X R29, R4, UR33, R5, 0x1, P3 ;  /* 0x00000021041d8c11 */ /* 0x000fe400098f0c05 */
[----:B------:R-:W-:Y:S01]  /*4930*/  ISETP.GE.AND P6, PT, R9, UR58, PT ;  /* 0x0000003a09007c0c */ /* 0x000fe2000bfc6270 */
[----:B------:R-:W-:Y:S01]  /*4940*/  LDS.U16 R6, [R80+0x1a] ;  /* 0x00001a0050067984 */ /* 0x000fe20000000400 */
[----:B------:R-:W-:Y:S02]  /*4950*/  PRMT R34, RZ, 0x7610, R34 ;  /* 0x00007610ff227816 */ /* 0x000fe40000000022 */
[----:B------:R-:W-:Y:S01]  /*4960*/  PRMT R66, RZ, 0x7610, R66 ;  /* 0x00007610ff427816 */ /* 0x000fe20000000042 */
[----:B------:R-:W-:Y:S01]  /*4970*/  LDS.U16 R5, [R80+0x1c] ;  /* 0x00001c0050057984 */ /* 0x000fe20000000400 */
[----:B------:R-:W-:-:S02]  /*4980*/  ISETP.GE.AND P2, PT, R8, UR58, PT ;  /* 0x0000003a08007c0c */ /* 0x000fc4000bf46270 */
[----:B------:R-:W-:Y:S01]  /*4990*/  PRMT R61, RZ, 0x7610, R61 ;  /* 0x00007610ff3d7816 */ /* 0x000fe2000000003d */
[----:B------:R-:W-:Y:S01]  /*49a0*/  LDS.U16 R4, [R80+0x1e] ;  /* 0x00001e0050047984 */ /* 0x000fe20000000400 */
[----:B------:R-:W-:Y:S02]  /*49b0*/  ISETP.GE.AND P4, PT, R0, UR58, PT ;  /* 0x0000003a00007c0c */ /* 0x000fe4000bf86270 */
[----:B------:R-:W-:Y:S01]  /*49c0*/  PRMT R60, RZ, 0x7610, R60 ;  /* 0x00007610ff3c7816 */ /* 0x000fe2000000003c */
[----:B------:R-:W-:Y:S01]  /*49d0*/  BAR.SYNC.DEFER_BLOCKING 0x0 ;  /* 0x0000000000007b1d */ /* 0x000fe20000010000 */
        /* <DEDUP_REMOVED lines=19> */
[----:B------:R-:W-:Y:S02]  /*4b10*/  PRMT R79, RZ, 0x7610, R79 ;  /* 0x00007610ff4f7816 */ /* 0x000fe4000000004f */
[----:B------:R-:W-:Y:S01]  /*4b20*/  PRMT R85, RZ, 0x7610, R85 ;  /* 0x00007610ff557816 */ /* 0x000fe20000000055 */
[----:B------:R0:W5:Y:S01]  /*4b30*/  @!P0 LDG.E.U16 R24, desc[UR20][R30.64] ;  /* 0x000000141e188981 */ /* 0x000162000c1e1500 */
[----:B------:R-:W-:Y:S02]  /*4b40*/  PRMT R90, RZ, 0x7610, R90 ;  /* 0x00007610ff5a7816 */ /* 0x000fe4000000005a */
        /* <DEDUP_REMOVED lines=11> */
[----:B0-----:R-:W-:-:S02]  /*4c00*/  PRMT R30, RZ, 0x7610, R30 ;  /* 0x00007610ff1e7816 */ /* 0x001fc4000000001e */
[----:B------:R-:W-:Y:S01]  /*4c10*/  PRMT R95, RZ, 0x7610, R95 ;  /* 0x00007610ff5f7816 */ /* 0x000fe2000000005f */
[----:B------:R-:W5:Y:S01]  /*4c20*/  @!P1 LDG.E.U16 R65, desc[UR20][R32.64+-0xe00] ;  /* 0xfff2001420419981 */ /* 0x000f62000c1e1500 */
[----:B------:R-:W-:Y:S01]  /*4c30*/  ISETP.GE.AND P1, PT, R13, UR58, PT ;  /* 0x0000003a0d007c0c */ /* 0x000fe2000bf26270 */
[----:B------:R-:W-:Y:S01]  /*4c40*/  HADD2.F32 R70, -RZ, R70.H0_H0 ;  /* 0x20000046ff467230 */ /* 0x000fe20000004100 */
[----:B------:R-:W-:Y:S01]  /*4c50*/  ISETP.GE.AND P3, PT, R16, UR58, PT ;  /* 0x0000003a10007c0c */ /* 0x000fe2000bf66270 */
[----:B-1----:R-:W-:Y:S01]  /*4c60*/  HADD2.F32 R71, -RZ, R71.H0_H0 ;  /* 0x20000047ff477230 */ /* 0x002fe20000004100 */
[----:B------:R-:W-:Y:S01]  /*4c70*/  ISETP.GE.AND P5, PT, R18, UR58, PT ;  /* 0x0000003a12007c0c */ /* 0x000fe2000bfa6270 */
[----:B------:R-:W5:Y:S01]  /*4c80*/  @!P4 LDG.E.U16 R68, desc[UR20][R32.64+-0xcc0] ;  /* 0xfff340142044c981 */ /* 0x000f62000c1e1500 */
[----:B------:R-:W-:Y:S01]  /*4c90*/  ISETP.GE.AND P6, PT, R19, UR58, PT ;  /* 0x0000003a13007c0c */ /* 0x000fe2000bfc6270 */
[----:B--2---:R-:W-:Y:S01]  /*4ca0*/  HADD2.F32 R72, -RZ, R72.H0_H0 ;  /* 0x20000048ff487230 */ /* 0x004fe20000004100 */
[----:B------:R-:W-:Y:S01]  /*4cb0*/  PRMT R31, RZ, 0x7610, R31 ;  /* 0x00007610ff1f7816 */ /* 0x000fe2000000001f */
[----:B---3--:R-:W-:-:S02]  /*4cc0*/  HADD2.F32 R87, -RZ, R87.H0_H0 ;  /* 0x20000057ff577230 */ /* 0x008fc40000004100 */
[----:B----4-:R-:W-:Y:S02]  /*4cd0*/  HADD2.F32 R88, -RZ, R88.H0_H0 ;  /* 0x20000058ff587230 */ /* 0x010fe40000004100 */
[----:B-----5:R-:W-:Y:S01]  /*4ce0*/  HADD2.F32 R89, -RZ, R89.H0_H0 ;  /* 0x20000059ff597230 */ /* 0x020fe20000004100 */
[----:B------:R-:W2:Y:S01]  /*4cf0*/  @!P1 LDG.E.U16 R66, desc[UR20][R32.64+-0xdc0] ;  /* 0xfff2401420429981 */ /* 0x000ea2000c1e1500 */
[----:B------:R-:W-:Y:S01]  /*4d00*/  ISETP.GE.AND P1, PT, R14, UR58, PT ;  /* 0x0000003a0e007c0c */ /* 0x000fe2000bf26270 */
[----:B------:R-:W0:Y:S01]  /*4d10*/  S2UR UR9, SR_CgaCtaId ;  /* 0x00000000000979c3 */ /* 0x000e220000008800 */
[----:B------:R-:W-:Y:S01]  /*4d20*/  UMOV UR8, 0x400 ;  /* 0x0000040000087882 */ /* 0x000fe20000000000 */
[----:B------:R-:W3:Y:S01]  /*4d30*/  @!P2 LDG.E.U16 R31, desc[UR20][R32.64+-0xd40] ;  /* 0xfff2c014201fa981 */ /* 0x000ee2000c1e1500 */
[----:B------:R-:W-:-:S03]  /*4d40*/  ULDC.64 UR30, c[0x0][0x398] ;  /* 0x0000e600001e7ab9 */ /* 0x000fc60000000a00 */
[----:B------:R-:W4:Y:S04]  /*4d50*/  @!P3 LDG.E.U16 R67, desc[UR20][R32.64+-0xd00] ;  /* 0xfff300142043b981 */ /* 0x000f28000c1e1500 */
[----:B------:R-:W5:Y:S04]  /*4d60*/  @!P5 LDG.E.U16 R69, desc[UR20][R32.64+-0xc80] ;  /* 0xfff380142045d981 */ /* 0x000f68000c1e1500 */
[----:B------:R-:W3:Y:S04]  /*4d70*/  @!P1 LDG.E.U16 R30, desc[UR20][R32.64+-0xd80] ;  /* 0xfff28014201e9981 */ /* 0x000ee8000c1e1500 */
[----:B------:R-:W5:Y:S01]  /*4d80*/  @!P6 LDG.E.U16 R73, desc[UR20][R32.64+-0xc40] ;  /* 0xfff3c0142049e981 */ /* 0x000f62000c1e1500 */
        /* <DEDUP_REMOVED lines=13> */
[----:B------:R-:W-:Y:S04]  /*4e60*/  STS.U16 [R146+0x2c0], R31 ;  /* 0x0002c01f92007388 */ /* 0x000fe80000000400 */
[----:B----4-:R-:W-:Y:S04]  /*4e70*/  STS.U16 [R144+0x300], R67 ;  /* 0x0003004390007388 */ /* 0x010fe80000000400 */
[----:B------:R-:W-:Y:S04]  /*4e80*/  STS.U16 [R142+0x340], R68 ;  /* 0x000340448e007388 */ /* 0x000fe80000000400 */
[----:B-----5:R1:W-:Y:S04]  /*4e90*/  STS.U16 [R140+0x380], R69 ;  /* 0x000380458c007388 */ /* 0x0203e80000000400 */
[----:B------:R2:W-:Y:S01]  /*4ea0*/  STS.U16 [R138+0x3c0], R73 ;  /* 0x0003c0498a007388 */ /* 0x0005e20000000400 */
[----:B------:R-:W-:-:S03]  /*4eb0*/  NOP ;  /* 0x0000000000007918 */ /* 0x000fc60000000000 */
[----:B------:R-:W3:Y:S04]  /*4ec0*/  LDS.U16 R24, [R80] ;  /* 0x0000000050187984 */ /* 0x000ee80000000400 */
[----:B------:R-:W4:Y:S04]  /*4ed0*/  LDS.U16 R26, [R80+0x2] ;  /* 0x00000200501a7984 */ /* 0x000f280000000400 */
[----:B------:R-:W5:Y:S04]  /*4ee0*/  LDS.U16 R32, [R80+0x4] ;  /* 0x0000040050207984 */ /* 0x000f680000000400 */
[----:B------:R-:W-:Y:S04]  /*4ef0*/  LDS.U16 R30, [R80+0x6] ;  /* 0x00000600501e7984 */ /* 0x000fe80000000400 */
        /* <DEDUP_REMOVED lines=44> */
[----:B------:R-:W-:Y:S01]  /*51c0*/  FMUL.FTZ R96, R28, -1.4426950216293334961 ;  /* 0xbfb8aa3b1c607820 */ /* 0x000fe20000410000 */
[----:B0-----:R-:W-:Y:S02]  /*51d0*/  HADD2.F32 R32, -RZ, R34.H0_H0 ;  /* 0x20000022ff207230 */ /* 0x001fe40000004100 */
[----:B------:R-:W-:Y:S02]  /*51e0*/  HADD2.F32 R34, -RZ, R61.H0_H0 ;  /* 0x2000003dff227230 */ /* 0x000fe40000004100 */
[----:B------:R-:W-:Y:S02]  /*51f0*/  HADD2.F32 R61, -RZ, R63.H0_H0 ;  /* 0x2000003fff3d7230 */ /* 0x000fe40000004100 */
[----:B------:R-:W-:-:S02]  /*5200*/  HADD2.F32 R63, -RZ, R65.H0_H0 ;  /* 0x20000041ff3f7230 */ /* 0x000fc40000004100 */
[----:B------:R-:W-:Y:S02]  /*5210*/  HADD2.F32 R29, -RZ, R30.H0_H0 ;  /* 0x2000001eff1d7230 */ /* 0x000fe40000004100 */
[----:B------:R-:W-:Y:S01]  /*5220*/  HADD2.F32 R65, -RZ, R67.H0_H0 ;  /* 0x20000043ff417230 */ /* 0x000fe20000004100 */
[----:B------:R-:W-:Y:S01]  /*5230*/  MUFU.EX2 R96, R96 ;  /* 0x0000006000607308 */ /* 0x000fe20000000800 */
[----:B------:R-:W-:Y:S02]  /*5240*/  HADD2.F32 R30, -RZ, R31.H0_H0 ;  /* 0x2000001fff1e7230 */ /* 0x000fe40000004100 */
[----:B------:R-:W-:Y:S02]  /*5250*/  HADD2.F32 R31, -RZ, R33.H0_H0 ;  /* 0x20000021ff1f7230 */ /* 0x000fe40000004100 */
[----:B------:R-:W-:Y:S02]  /*5260*/  HADD2.F32 R33, -RZ, R60.H0_H0 ;  /* 0x2000003cff217230 */ /* 0x000fe40000004100 */
[----:B------:R-:W-:Y:S01]  /*5270*/  FMUL.FTZ R97, R24, -1.4426950216293334961 ;  /* 0xbfb8aa3b18617820 */ /* 0x000fe20000410000 */
[----:B------:R-:W-:-:S02]  /*5280*/  HADD2.F32 R60, -RZ, R62.H0_H0 ;  /* 0x2000003eff3c7230 */ /* 0x000fc40000004100 */
[----:B------:R-:W-:Y:S01]  /*5290*/  FMUL.FTZ R67, R65, -1.4426950216293334961 ;  /* 0xbfb8aa3b41437820 */ /* 0x000fe20000410000 */
[----:B------:R-:W-:Y:S02]  /*52a0*/  HADD2.F32 R62, -RZ, R64.H0_H0 ;  /* 0x20000040ff3e7230 */ /* 0x000fe40000004100 */
[----:B------:R-:W-:Y:S02]  /*52b0*/  HADD2.F32 R64, -RZ, R66.H0_H0 ;  /* 0x20000042ff407230 */ /* 0x000fe40000004100 */
[----:B------:R-:W-:Y:S01]  /*52c0*/  HADD2.F32 R66, -RZ, R68.H0_H0 ;  /* 0x20000044ff427230 */ /* 0x000fe20000004100 */
[----:B------:R-:W-:Y:S04]  /*52d0*/  MUFU.EX2 R110, R67 ;  /* 0x00000043006e7308 */ /* 0x000fe80000000800 */
[----:B------:R-:W-:-:S04]  /*52e0*/  FMUL.FTZ R68, R66, -1.4426950216293334961 ;  /* 0xbfb8aa3b42447820 */ /* 0x000fc80000410000 */
[----:B------:R-:W-:Y:S01]  /*52f0*/  MUFU.EX2 R97, R97 ;  /* 0x0000006100617308 */ /* 0x000fe20000000800 */
[----:B-1----:R-:W-:Y:S01]  /*5300*/  FMUL.FTZ R2, R29, -1.4426950216293334961 ;  /* 0xbfb8aa3b1d027820 */ /* 0x002fe20000410000 */
[----:B------:R-:W-:-:S06]  /*5310*/  FMUL.FTZ R3, R30, -1.4426950216293334961 ;  /* 0xbfb8aa3b1e037820 */ /* 0x000fcc0000410000 */
[----:B------:R-:W-:Y:S01]  /*5320*/  MUFU.EX2 R112, R68 ;  /* 0x0000004400707308 */ /* 0x000fe20000000800 */
[----:B------:R-:W-:-:S07]  /*5330*/  FMUL.FTZ R98, R26, -1.4426950216293334961 ;  /* 0xbfb8aa3b1a627820 */ /* 0x000fce0000410000 */
[----:B------:R-:W0:Y:S08]  /*5340*/  MUFU.EX2 R2, R2 ;  /* 0x0000000200027308 */ /* 0x000e300000000800 */
[----:B------:R-:W-:Y:S01]  /*5350*/  MUFU.EX2 R3, R3 ;  /* 0x0000000300037308 */ /* 0x000fe20000000800 */
[----:B------:R-:W-:-:S07]  /*5360*/  FMUL.FTZ R99, R31, -1.4426950216293334961 ;  /* 0xbfb8aa3b1f637820 */ /* 0x000fce0000410000 */
[----:B------:R-:W-:Y:S01]  /*5370*/  MUFU.EX2 R98, R98 ;  /* 0x0000006200627308 */ /* 0x000fe20000000800 */
[----:B------:R-:W-:Y:S01]  /*5380*/  FMUL.FTZ R101, R33, -1.4426950216293334961 ;  /* 0xbfb8aa3b21657820 */ /* 0x000fe20000410000 */
[----:B0-----:R-:W-:Y:S01]  /*5390*/  FADD.FTZ R2, R2, 1 ;  /* 0x3f80000002027421 */ /* 0x001fe20000010000 */
[----:B------:R-:W-:-:S05]  /*53a0*/  FMUL.FTZ R100, R32, -1.4426950216293334961 ;  /* 0xbfb8aa3b20647820 */ /* 0x000fca0000410000 */
[----:B------:R-:W-:Y:S08]  /*53b0*/  MUFU.EX2 R99, R99 ;  /* 0x0000006300637308 */ /* 0x000ff00000000800 */
[----:B------:R-:W0:Y:S08]  /*53c0*/  MUFU.EX2 R101, R101 ;  /* 0x0000006500657308 */ /* 0x000e300000000800 */
[----:B------:R-:W-:Y:S01]  /*53d0*/  MUFU.EX2 R100, R100 ;  /* 0x0000006400647308 */ /* 0x000fe20000000800 */
[----:B------:R-:W-:Y:S01]  /*53e0*/  FMUL.FTZ R103, R60, -1.4426950216293334961 ;  /* 0xbfb8aa3b3c677820 */ /* 0x000fe20000410000 */
[----:B------:R-:W-:Y:S01]  /*53f0*/  FMUL.FTZ R102, R34, -1.4426950216293334961 ;  /* 0xbfb8aa3b22667820 */ /* 0x000fe20000410000 */
[----:B0-----:R-:W-:-:S05]  /*5400*/  FADD.FTZ R101, R101, 1 ;  /* 0x3f80000065657421 */ /* 0x001fca0000010000 */
[----:B------:R-:W0:Y:S01]  /*5410*/  MUFU.EX2 R103, R103 ;  /* 0x0000006700677308 */ /* 0x000e220000000800 */
[----:B------:R-:W-:-:S07]  /*5420*/  FMUL.FTZ R105, R62, -1.4426950216293334961 ;  /* 0xbfb8aa3b3e697820 */ /* 0x000fce0000410000 */
[----:B------:R-:W-:Y:S01]  /*5430*/  MUFU.EX2 R102, R102 ;  /* 0x0000006600667308 */ /* 0x000fe20000000800 */
[----:B------:R-:W-:Y:S01]  /*5440*/  FMUL.FTZ R104, R61, -1.4426950216293334961 ;  /* 0xbfb8aa3b3d687820 */ /* 0x000fe20000410000 */
[----:B------:R-:W-:-:S06]  /*5450*/  FMUL.FTZ R107, R64, -1.4426950216293334961 ;  /* 0xbfb8aa3b406b7820 */ /* 0x000fcc0000410000 */
[----:B------:R-:W-:Y:S01]  /*5460*/  MUFU.EX2 R105, R105 ;  /* 0x0000006900697308 */ /* 0x000fe20000000800 */
[----:B0-----:R-:W-:Y:S01]  /*5470*/  FADD.FTZ R103, R103, 1 ;  /* 0x3f80000067677421 */ /* 0x001fe20000010000 */
[----:B------:R-:W-:-:S06]  /*5480*/  FMUL.FTZ R106, R63, -1.4426950216293334961 ;  /* 0xbfb8aa3b3f6a7820 */ /* 0x000fcc0000410000 */
[----:B------:R-:W-:Y:S01]  /*5490*/  MUFU.EX2 R109, R107 ;  /* 0x0000006b006d7308 */ /* 0x000fe20000000800 */
[----:B--2---:R-:W-:Y:S04]  /*54a0*/  STS.U16 [R158], R74 ;  /* 0x0000004a9e007388 */ /* 0x004fe80000000400 */
        /* <DEDUP_REMOVED lines=14> */
[----:B------:R-:W-:Y:S01]  /*5590*/  STS.U16 [R138+0x3c0], R95 ;  /* 0x0003c05f8a007388 */ /* 0x000fe20000000400 */
[----:B------:R-:W-:-:S03]  /*55a0*/  NOP ;  /* 0x0000000000007918 */ /* 0x000fc60000000000 */
[----:B------:R-:W5:Y:S01]  /*55b0*/  LDS.U16 R67, [R80] ;  /* 0x0000000050437984 */ /* 0x000f620000000400 */
[----:B0-----:R-:W-:-:S03]  /*55c0*/  FADD.FTZ R77, R96, 1 ;  /* 0x3f800000604d7421 */ /* 0x001fc60000010000 */
[----:B------:R-:W0:Y:S03]  /*55d0*/  LDS.U16 R68, [R80+0x2] ;  /* 0x0000020050447984 */ /* 0x000e260000000400 */
[----:B------:R-:W2:Y:S01]  /*55e0*/  MUFU.RCP R77, R77 ;  /* 0x0000004d004d7308 */ /* 0x000ea20000001000 */
[----:B------:R-:W0:Y:S01]  /*55f0*/  LDS.U16 R69, [R80+0x4] ;  /* 0x0000040050457984 */ /* 0x000e220000000400 */
[----:B------:R-:W-:-:S03]  /*5600*/  FADD.FTZ R73, R97, 1 ;  /* 0x3f80000061497421 */ /* 0x000fc60000010000 */
[----:B------:R-:W0:Y:S03]  /*5610*/  LDS.U16 R78, [R80+0x6] ;  /* 0x00000600504e7984 */ /* 0x000e260000000400 */
[----:B------:R-:W4:Y:S01]  /*5620*/  MUFU.RCP R73, R73 ;  /* 0x0000004900497308 */ /* 0x000f220000001000 */
[----:B------:R-:W0:Y:S01]  /*5630*/  LDS.U16 R83, [R80+0x8] ;  /* 0x0000080050537984 */ /* 0x000e220000000400 */
[----:B-1----:R-:W-:Y:S01]  /*5640*/  FADD.FTZ R79, R3, 1 ;  /* 0x3f800000034f7421 */ /* 0x002fe20000010000 */
[----:B------:R-:W-:-:S05]  /*5650*/  FADD.FTZ R75, R98, 1 ;  /* 0x3f800000624b7421 */ /* 0x000fca0000010000 */
[----:B------:R1:W-:Y:S01]  /*5660*/  MUFU.RCP R74, R2 ;  /* 0x00000002004a7308 */ /* 0x0003e20000001000 */
[----:B--2---:R-:W-:Y:S01]  /*5670*/  FADD.FTZ R3, -R77, 1 ;  /* 0x3f8000004d037421 */ /* 0x004fe20000010100 */
[----:B------:R-:W-:Y:S01]  /*5680*/  FADD.FTZ R76, R99, 1 ;  /* 0x3f800000634c7421 */ /* 0x000fe20000010000 */
[----:B------:R-:W-:Y:S01]  /*5690*/  FADD.FTZ R85, R100, 1 ;  /* 0x3f80000064557421 */ /* 0x000fe20000010000 */
[----:B------:R-:W-:Y:S01]  /*56a0*/  LDS.U16 R96, [R80+0x10] ;  /* 0x0000100050607984 */ /* 0x000fe20000000400 */
[----:B---3--:R-:W-:-:S03]  /*56b0*/  FFMA.FTZ R91, R28, R3, 1 ;  /* 0x3f8000001c5b7423 */ /* 0x008fc60000010003 */
[----:B------:R-:W-:Y:S04]  /*56c0*/  LDS.U16 R3, [R80+0xc] ;  /* 0x00000c0050037984 */ /* 0x000fe80000000400 */
[----:B-1----:R-:W1:Y:S01]  /*56d0*/  LDS.U16 R2, [R80+0xa] ;  /* 0x00000a0050027984 */ /* 0x002e620000000400 */
[----:B----4-:R-:W-:Y:S01]  /*56e0*/  FADD.FTZ R93, -R73, 1 ;  /* 0x3f800000495d7421 */ /* 0x010fe20000010100 */
[----:B-----5:R-:W-:Y:S01]  /*56f0*/  HADD2.F32 R67, -RZ, R67.H0_H0 ;  /* 0x20000043ff437230 */ /* 0x020fe20000004100 */
[----:B------:R-:W2:Y:S02]  /*5700*/  MUFU.RCP R75, R75 ;  /* 0x0000004b004b7308 */ /* 0x000ea40000001000 */
[----:B------:R-:W-:Y:S01]  /*5710*/  FFMA.FTZ R95, R24, R93, 1 ;  /* 0x3f800000185f7423 */ /* 0x000fe2000001005d */
[----:B------:R-:W-:Y:S01]  /*5720*/  LDS.U16 R100, [R80+0x12] ;  /* 0x0000120050647984 */ /* 0x000fe20000000400 */
[----:B------:R-:W-:Y:S01]  /*5730*/  FMUL.FTZ R90, R70, R67 ;  /* 0x00000043465a7220 */ /* 0x000fe20000410000 */
[----:B0-----:R-:W-:-:S02]  /*5740*/  HADD2.F32 R68, -RZ, R68.H0_H0 ;  /* 0x20000044ff447230 */ /* 0x001fc40000004100 */
[----:B------:R-:W0:Y:S01]  /*5750*/  LDS.U16 R93, [R80+0xe] ;  /* 0x00000e00505d7984 */ /* 0x000e220000000400 */
[----:B------:R-:W-:Y:S01]  /*5760*/  FMUL.FTZ R90, R77, R90 ;  /* 0x0000005a4d5a7220 */ /* 0x000fe20000410000 */
[----:B------:R-:W3:Y:S01]  /*5770*/  MUFU.RCP R79, R79 ;  /* 0x0000004f004f7308 */ /* 0x000ee20000001000 */
[----:B------:R-:W-:Y:S02]  /*5780*/  FMUL.FTZ R92, R71, R68 ;  /* 0x00000044475c7220 */ /* 0x000fe40000410000 */
[----:B------:R-:W-:Y:S01]  /*5790*/  FMUL.FTZ R113, R90, R91 ;  /* 0x0000005b5a717220 */ /* 0x000fe20000410000 */
[----:B------:R-:W-:Y:S02]  /*57a0*/  HADD2.F32 R69, -RZ, R69.H0_H0 ;  /* 0x20000045ff457230 */ /* 0x000fe40000004100 */
[----:B------:R-:W-:Y:S01]  /*57b0*/  FMUL.FTZ R92, R73, R92 ;  /* 0x0000005c495c7220 */ /* 0x000fe20000410000 */
[----:B------:R-:W-:Y:S01]  /*57c0*/  HADD2.F32 R78, -RZ, R78.H0_H0 ;  /* 0x2000004eff4e7230 */ /* 0x000fe20000004100 */
[----:B------:R-:W4:Y:S02]  /*57d0*/  MUFU.RCP R76, R76 ;  /* 0x0000004c004c7308 */ /* 0x000f240000001000 */
[----:B------:R-:W-:Y:S01]  /*57e0*/  FMUL.FTZ R116, R92, R95 ;  /* 0x0000005f5c747220 */ /* 0x000fe20000410000 */
[----:B--2---:R-:W-:-:S05]  /*57f0*/  FADD.FTZ R97, -R75, 1 ;  /* 0x3f8000004b617421 */ /* 0x004fca0000010100 */
[----:B------:R-:W2:Y:S01]  /*5800*/  MUFU.RCP R90, R101 ;  /* 0x00000065005a7308 */ /* 0x000ea20000001000 */
[----:B------:R-:W-:Y:S01]  /*5810*/  FMUL.FTZ R94, R72, R69 ;  /* 0x00000045485e7220 */ /* 0x000fe20000410000 */
[----:B------:R-:W-:Y:S01]  /*5820*/  FADD.FTZ R92, -R74, 1 ;  /* 0x3f8000004a5c7421 */ /* 0x000fe20000010100 */
[----:B------:R-:W-:Y:S01]  /*5830*/  FMUL.FTZ R91, R87, R78 ;  /* 0x0000004e575b7220 */ /* 0x000fe20000410000 */
[----:B------:R-:W-:Y:S01]  /*5840*/  FFMA.FTZ R97, R26, R97, 1 ;  /* 0x3f8000001a617423 */ /* 0x000fe20000010061 */
[----:B------:R-:W-:Y:S01]  /*5850*/  FMUL.FTZ R94, R75, R94 ;  /* 0x0000005e4b5e7220 */ /* 0x000fe20000410000 */
[----:B------:R-:W-:Y:S01]  /*5860*/  FFMA.FTZ R92, R29, R92, 1 ;  /* 0x3f8000001d5c7423 */ /* 0x000fe2000001005c */
[----:B------:R-:W-:Y:S01]  /*5870*/  FMUL.FTZ R91, R74, R91 ;  /* 0x0000005b4a5b7220 */ /* 0x000fe20000410000 */
[----:B------:R-:W5:Y:S01]  /*5880*/  MUFU.RCP R85, R85 ;  /* 0x0000005500557308 */ /* 0x000f620000001000 */
[----:B------:R-:W-:Y:S02]  /*5890*/  HADD2.F32 R83, -RZ, R83.H0_H0 ;  /* 0x20000053ff537230 */ /* 0x000fe40000004100 */
[----:B------:R-:W-:Y:S01]  /*58a0*/  FMUL.FTZ R115, R94, R97 ;  /* 0x000000615e737220 */ /* 0x000fe20000410000 */
[----:B------:R-:W-:Y:S01]  /*58b0*/  FMUL.FTZ R118, R91, R92 ;  /* 0x0000005c5b767220 */ /* 0x000fe20000410000 */
[----:B---3--:R-:W-:Y:S01]  /*58c0*/  FADD.FTZ R97, -R79, 1 ;  /* 0x3f8000004f617421 */ /* 0x008fe20000010100 */
[----:B------:R-:W-:-:S02]  /*58d0*/  HADD2.F32 R92, -RZ, R84.H0_H0 ;  /* 0x20000054ff5c7230 */ /* 0x000fc40000004100 */
[----:B------:R-:W-:Y:S01]  /*58e0*/  FMUL.FTZ R94, R88, R83 ;  /* 0x00000053585e7220 */ /* 0x000fe20000410000 */
[----:B------:R-:W-:Y:S02]  /*58f0*/  HADD2.F32 R91, -RZ, R86.H0_H0 ;  /* 0x20000056ff5b7230 */ /* 0x000fe40000004100 */
[----:B----4-:R-:W-:Y:S01]  /*5900*/  FADD.FTZ R84, -R76, 1 ;  /* 0x3f8000004c547421 */ /* 0x010fe20000010100 */
[----:B--2---:R-:W-:Y:S01]  /*5910*/  FADD.FTZ R86, -R90, 1 ;  /* 0x3f8000005a567421 */ /* 0x004fe20000010100 */
[----:B------:R-:W-:Y:S01]  /*5920*/  FFMA.FTZ R97, R30, R97, 1 ;  /* 0x3f8000001e617423 */ /* 0x000fe20000010061 */
[----:B------:R-:W-:Y:S01]  /*5930*/  FMUL.FTZ R94, R79, R94 ;  /* 0x0000005e4f5e7220 */ /* 0x000fe20000410000 */
[----:B------:R-:W-:Y:S01]  /*5940*/  FFMA.FTZ R98, R31, R84, 1 ;  /* 0x3f8000001f627423 */ /* 0x000fe20000010054 */
[----:B------:R-:W-:Y:S01]  /*5950*/  FFMA.FTZ R107, R33, R86, 1 ;  /* 0x3f800000216b7423 */ /* 0x000fe20000010056 */
[----:B-1----:R-:W-:Y:S01]  /*5960*/  HADD2.F32 R84, -RZ, R2.H0_H0 ;  /* 0x20000002ff547230 */ /* 0x002fe20000004100 */
[----:B------:R-:W1:Y:S01]  /*5970*/  MUFU.EX2 R104, R104 ;  /* 0x0000006800687308 */ /* 0x000e620000000800 */
[----:B------:R-:W-:Y:S01]  /*5980*/  HADD2.F32 R86, -RZ, R3.H0_H0 ;  /* 0x20000003ff567230 */ /* 0x000fe20000004100 */
[----:B------:R-:W2:Y:S01]  /*5990*/  LDS.U16 R2, [R80+0x14] ;  /* 0x0000140050027984 */ /* 0x000ea20000000400 */
[----:B------:R-:W-:Y:S01]  /*59a0*/  FMUL.FTZ R117, R94, R97 ;  /* 0x000000615e757220 */ /* 0x000fe20000410000 */
[----:B------:R-:W-:Y:S01]  /*59b0*/  FADD.FTZ R95, R102, 1 ;  /* 0x3f800000665f7421 */ /* 0x000fe20000010000 */
[----:B-----5:R-:W-:Y:S01]  /*59c0*/  FADD.FTZ R99, -R85, 1 ;  /* 0x3f80000055637421 */ /* 0x020fe20000010100 */
[----:B------:R-:W3:Y:S02]  /*59d0*/  LDS.U16 R3, [R80+0x16] ;  /* 0x0000160050037984 */ /* 0x000ee40000000400 */
[----:B------:R4:W-:Y:S01]  /*59e0*/  MUFU.RCP R97, R103 ;  /* 0x0000006700617308 */ /* 0x0009e20000001000 */
[----:B------:R-:W-:Y:S01]  /*59f0*/  FMUL.FTZ R102, R91, R86 ;  /* 0x000000565b667220 */ /* 0x000fe20000410000 */
[----:B------:R-:W-:Y:S01]  /*5a00*/  FADD.FTZ R108, R105, 1 ;  /* 0x3f800000696c7421 */ /* 0x000fe20000010000 */
[----:B------:R-:W-:Y:S01]  /*5a10*/  FFMA.FTZ R105, R32, R99, 1 ;  /* 0x3f80000020697423 */ /* 0x000fe20000010063 */
[----:B0-----:R-:W-:Y:S01]  /*5a20*/  HADD2.F32 R93, -RZ, R93.H0_H0 ;  /* 0x2000005dff5d7230 */ /* 0x001fe20000004100 */
[----:B----4-:R-:W0:Y:S03]  /*5a30*/  LDS.U16 R103, [R80+0x18] ;  /* 0x0000180050677984 */ /* 0x010e260000000400 */
[----:B------:R-:W4:Y:S01]  /*5a40*/  MUFU.EX2 R106, R106 ;  /* 0x0000006a006a7308 */ /* 0x000f220000000800 */
[----:B------:R-:W-:Y:S01]  /*5a50*/  FMUL.FTZ R102, R85, R102 ;  /* 0x0000006655667220 */ /* 0x000fe20000410000 */
[----:B------:R-:W-:Y:S01]  /*5a60*/  FMUL.FTZ R101, R92, R93 ;  /* 0x0000005d5c657220 */ /* 0x000fe20000410000 */
[----:B------:R-:W-:-:S02]  /*5a70*/  FMUL.FTZ R99, R89, R84 ;  /* 0x0000005459637220 */ /* 0x000fc40000410000 */
[----:B------:R-:W-:Y:S02]  /*5a80*/  FMUL.FTZ R119, R102, R105 ;  /* 0x0000006966777220 */ /* 0x000fe40000410000 */
[----:B------:R-:W5:Y:S01]  /*5a90*/  LDS.U16 R105, [R80+0x1a] ;  /* 0x00001a0050697984 */ /* 0x000f620000000400 */
[----:B-1----:R-:W-:Y:S01]  /*5aa0*/  FADD.FTZ R94, R104, 1 ;  /* 0x3f800000685e7421 */ /* 0x002fe20000010000 */
[----:B------:R-:W-:Y:S01]  /*5ab0*/  FMUL.FTZ R104, R90, R101 ;  /* 0x000000655a687220 */ /* 0x000fe20000410000 */
[----:B------:R-:W1:Y:S01]  /*5ac0*/  MUFU.RCP R95, R95 ;  /* 0x0000005f005f7308 */ /* 0x000e620000001000 */
[----:B------:R-:W-:Y:S02]  /*5ad0*/  FMUL.FTZ R99, R76, R99 ;  /* 0x000000634c637220 */ /* 0x000fe40000410000 */
[----:B------:R-:W-:Y:S02]  /*5ae0*/  FMUL.FTZ R122, R104, R107 ;  /* 0x0000006b687a7220 */ /* 0x000fe40000410000 */
[----:B------:R-:W-:Y:S01]  /*5af0*/  FMUL.FTZ R120, R99, R98 ;  /* 0x0000006263787220 */ /* 0x000fe20000410000 */
[----:B------:R-:W5:Y:S02]  /*5b00*/  LDS.U16 R107, [R80+0x1c] ;  /* 0x00001c00506b7984 */ /* 0x000f640000000400 */
[----:B------:R2:W-:Y:S01]  /*5b10*/  MUFU.RCP R101, R108 ;  /* 0x0000006c00657308 */ /* 0x0005e20000001000 */
[----:B------:R-:W-:-:S02]  /*5b20*/  HADD2.F32 R99, -RZ, R35.H0_H0 ;  /* 0x20000023ff637230 */ /* 0x000fc40000004100 */
[----:B----4-:R-:W-:Y:S01]  /*5b30*/  FADD.FTZ R106, R106, 1 ;  /* 0x3f8000006a6a7421 */ /* 0x010fe20000010000 */
[----:B------:R-:W-:Y:S02]  /*5b40*/  HADD2.F32 R35, -RZ, R96.H0_H0 ;  /* 0x20000060ff237230 */ /* 0x000fe40000004100 */
[----:B------:R-:W-:Y:S01]  /*5b50*/  HADD2.F32 R96, -RZ, R100.H0_H0 ;  /* 0x20000064ff607230 */ /* 0x000fe20000004100 */
[----:B--2---:R-:W2:Y:S01]  /*5b60*/  LDS.U16 R108, [R80+0x1e] ;  /* 0x00001e00506c7984 */ /* 0x004ea20000000400 */
[----:B------:R-:W4:Y:S01]  /*5b70*/  MUFU.RCP R94, R94 ;  /* 0x0000005e005e7308 */ /* 0x000f220000001000 */
[----:B------:R-:W-:Y:S02]  /*5b80*/  FADD.FTZ R121, -R97, 1 ;  /* 0x3f80000061797421 */ /* 0x000fe40000010100 */
[----:B------:R-:W-:Y:S01]  /*5b90*/  FMUL.FTZ R100, R99, R96 ;  /* 0x0000006063647220 */ /* 0x000fe20000410000 */
[----:B------:R-:W-:Y:S02]  /*5ba0*/  HADD2.F32 R98, -RZ, R36.H0_H0 ;  /* 0x20000024ff627230 */ /* 0x000fe40000004100 */
[----:B------:R-:W-:Y:S01]  /*5bb0*/  FADD.FTZ R114, R109, 1 ;  /* 0x3f8000006d727421 */ /* 0x000fe20000010000 */
[----:B------:R-:W-:Y:S01]  /*5bc0*/  FFMA.FTZ R121, R60, R121, 1 ;  /* 0x3f8000003c797423 */ /* 0x000fe20000010079 */
[----:B------:R-:W5:Y:S01]  /*5bd0*/  MUFU.RCP R106, R106 ;  /* 0x0000006a006a7308 */ /* 0x000f620000001000 */
[----:B------:R-:W-:Y:S01]  /*5be0*/  FMUL.FTZ R100, R97, R100 ;  /* 0x0000006461647220 */ /* 0x000fe20000410000 */
[----:B-1----:R-:W-:Y:S01]  /*5bf0*/  FADD.FTZ R109, -R95, 1 ;  /* 0x3f8000005f6d7421 */ /* 0x002fe20000010100 */
[----:B------:R-:W-:-:S02]  /*5c00*/  HADD2.F32 R104, -RZ, R25.H0_H0 ;  /* 0x20000019ff687230 */ /* 0x000fc40000004100 */
[----:B------:R-:W-:Y:S01]  /*5c10*/  FMUL.FTZ R36, R98, R35 ;  /* 0x0000002362247220 */ /* 0x000fe20000410000 */
[----:B------:R-:W-:Y:S01]  /*5c20*/  FMUL.FTZ R121, R100, R121 ;  /* 0x0000007964797220 */ /* 0x000fe20000410000 */
[----:B------:R-:W-:Y:S02]  /*5c30*/  HADD2.F32 R100, -RZ, R27.H0_H0 ;  /* 0x2000001bff647230 */ /* 0x000fe40000004100 */
[----:B------:R-:W-:Y:S01]  /*5c40*/  FFMA.FTZ R111, R34, R109, 1 ;  /* 0x3f800000226f7423 */ /* 0x000fe2000001006d */
[----:B------:R-:W-:Y:S01]  /*5c50*/  HADD2.F32 R25, -RZ, R2.H0_H0 ;  /* 0x20000002ff197230 */ /* 0x000fe20000004100 */
[----:B------:R5:W1:Y:S01]  /*5c60*/  MUFU.RCP R109, R114 ;  /* 0x00000072006d7308 */ /* 0x000a620000001000 */
[----:B---3--:R-:W-:Y:S02]  /*5c70*/  HADD2.F32 R27, -RZ, R3.H0_H0 ;  /* 0x20000003ff1b7230 */ /* 0x008fe40000004100 */
[----:B------:R-:W-:Y:S01]  /*5c80*/  FMUL.FTZ R36, R95, R36 ;  /* 0x000000245f247220 */ /* 0x000fe20000410000 */
[----:B------:R-:W-:-:S02]  /*5c90*/  HADD2.F32 R102, -RZ, R7.H0_H0 ;  /* 0x20000007ff667230 */ /* 0x000fc40000004100 */
[----:B------:R-:W-:Y:S01]  /*5ca0*/  FADD.FTZ R123, R112, 1 ;  /* 0x3f800000707b7421 */ /* 0x000fe20000010000 */
[----:B0-----:R-:W-:Y:S02]  /*5cb0*/  HADD2.F32 R103, -RZ, R103.H0_H0 ;  /* 0x20000067ff677230 */ /* 0x001fe40000004100 */
[----:B------:R-:W-:Y:S01]  /*5cc0*/  FADD.FTZ R110, R110, 1 ;  /* 0x3f8000006e6e7421 */ /* 0x000fe20000010000 */
[----:B----4-:R-:W-:Y:S01]  /*5cd0*/  FADD.FTZ R112, -R94, 1 ;  /* 0x3f8000005e707421 */ /* 0x010fe20000010100 */
[----:B------:R-:W-:Y:S01]  /*5ce0*/  FMUL.FTZ R3, R100, R25 ;  /* 0x0000001964037220 */ /* 0x000fe20000410000 */
[----:B------:R-:W-:Y:S01]  /*5cf0*/  FMUL.FTZ R36, R36, R111 ;  /* 0x0000006f24247220 */ /* 0x000fe20000410000 */
[----:B------:R-:W-:Y:S01]  /*5d00*/  FADD.FTZ R7, -R101, 1 ;  /* 0x3f80000065077421 */ /* 0x000fe20000010100 */
[----:B------:R-:W-:Y:S01]  /*5d10*/  FMUL.FTZ R2, R104, R27 ;  /* 0x0000001b68027220 */ /* 0x000fe20000410000 */
[----:B-----5:R-:W-:Y:S01]  /*5d20*/  FADD.FTZ R114, -R106, 1 ;  /* 0x3f8000006a727421 */ /* 0x020fe20000010100 */
[----:B------:R-:W-:Y:S01]  /*5d30*/  FFMA.FTZ R112, R61, R112, 1 ;  /* 0x3f8000003d707423 */ /* 0x000fe20000010070 */
[----:B------:R-:W-:Y:S01]  /*5d40*/  FMUL.FTZ R111, R102, R103 ;  /* 0x00000067666f7220 */ /* 0x000fe20000410000 */
[----:B------:R-:W-:Y:S01]  /*5d50*/  FMUL.FTZ R3, R94, R3 ;  /* 0x000000035e037220 */ /* 0x000fe20000410000 */
[----:B------:R-:W0:Y:S01]  /*5d60*/  MUFU.RCP R110, R110 ;  /* 0x0000006e006e7308 */ /* 0x000e220000001000 */
[----:B------:R-:W-:Y:S01]  /*5d70*/  FFMA.FTZ R7, R62, R7, 1 ;  /* 0x3f8000003e077423 */ /* 0x000fe20000010007 */
[----:B------:R-:W-:Y:S01]  /*5d80*/  FMUL.FTZ R2, R101, R2 ;  /* 0x0000000265027220 */ /* 0x000fe20000410000 */
[----:B------:R-:W-:Y:S01]  /*5d90*/  FFMA.FTZ R114, R63, R114, 1 ;  /* 0x3f8000003f727423 */ /* 0x000fe20000010072 */
[----:B------:R-:W-:Y:S01]  /*5da0*/  FMUL.FTZ R111, R106, R111 ;  /* 0x0000006f6a6f7220 */ /* 0x000fe20000410000 */
[----:B------:R-:W-:-:S03]  /*5db0*/  FMUL.FTZ R3, R3, R112 ;  /* 0x0000007003037220 */ /* 0x000fc60000410000 */
[----:B------:R3:W4:Y:S01]  /*5dc0*/  MUFU.RCP R125, R123 ;  /* 0x0000007b007d7308 */ /* 0x0007220000001000 */
[----:B------:R-:W-:Y:S02]  /*5dd0*/  HADD2.F32 R112, -RZ, R6.H0_H0 ;  /* 0x20000006ff707230 */ /* 0x000fe40000004100 */
[----:B------:R-:W-:Y:S02]  /*5de0*/  HADD2.F32 R105, -RZ, R105.H0_H0 ;  /* 0x20000069ff697230 */ /* 0x000fe40000004100 */
[----:B------:R-:W-:Y:S01]  /*5df0*/  FMUL.FTZ R2, R2, R7 ;  /* 0x0000000702027220 */ /* 0x000fe20000410000 */
[----:B------:R-:W-:Y:S01]  /*5e00*/  FMUL.FTZ R7, R111, R114 ;  /* 0x000000726f077220 */ /* 0x000fe20000410000 */
[----:B------:R-:W-:Y:S02]  /*5e10*/  HADD2.F32 R114, -RZ, R5.H0_H0 ;  /* 0x20000005ff727230 */ /* 0x000fe40000004100 */
[----:B-1----:R-:W-:Y:S01]  /*5e20*/  FADD.FTZ R5, -R109, 1 ;  /* 0x3f8000006d057421 */ /* 0x002fe20000010100 */
[----:B------:R-:W-:-:S02]  /*5e30*/  HADD2.F32 R111, -RZ, R4.H0_H0 ;  /* 0x20000004ff6f7230 */ /* 0x000fc40000004100 */
[----:B------:R-:W-:Y:S01]  /*5e40*/  FMUL.FTZ R4, R112, R105 ;  /* 0x0000006970047220 */ /* 0x000fe20000410000 */
[----:B------:R-:W-:Y:S02]  /*5e50*/  HADD2.F32 R107, -RZ, R107.H0_H0 ;  /* 0x2000006bff6b7230 */ /* 0x000fe40000004100 */
[----:B------:R-:W-:Y:S01]  /*5e60*/  FFMA.FTZ R5, R64, R5, 1 ;  /* 0x3f80000040057423 */ /* 0x000fe20000010005 */
[----:B--2---:R-:W-:Y:S02]  /*5e70*/  HADD2.F32 R108, -RZ, R108.H0_H0 ;  /* 0x2000006cff6c7230 */ /* 0x004fe40000004100 */
[----:B------:R-:W-:Y:S01]  /*5e80*/  FMUL.FTZ R4, R109, R4 ;  /* 0x000000046d047220 */ /* 0x000fe20000410000 */
[----:B0-----:R-:W-:Y:S01]  /*5e90*/  FADD.FTZ R6, -R110, 1 ;  /* 0x3f8000006e067421 */ /* 0x001fe20000010100 */
[----:B---3--:R-:W-:Y:S02]  /*5ea0*/  FMUL.FTZ R123, R114, R107 ;  /* 0x0000006b727b7220 */ /* 0x008fe40000410000 */
[----:B------:R-:W-:Y:S01]  /*5eb0*/  FMUL.FTZ R4, R4, R5 ;  /* 0x0000000504047220 */ /* 0x000fe20000410000 */
[----:B----4-:R-:W-:Y:S01]  /*5ec0*/  FADD.FTZ R5, -R125, 1 ;  /* 0x3f8000007d057421 */ /* 0x010fe20000010100 */
[----:B------:R-:W-:Y:S01]  /*5ed0*/  FMUL.FTZ R124, R111, R108 ;  /* 0x0000006c6f7c7220 */ /* 0x000fe20000410000 */
[----:B------:R-:W-:Y:S01]  /*5ee0*/  FFMA.FTZ R6, R65, R6, 1 ;  /* 0x3f80000041067423 */ /* 0x000fe20000010006 */
[----:B------:R-:W-:Y:S01]  /*5ef0*/  FMUL.FTZ R123, R110, R123 ;  /* 0x0000007b6e7b7220 */ /* 0x000fe20000410000 */
[----:B------:R-:W-:Y:S01]  /*5f00*/  FFMA.FTZ R5, R66, R5, 1 ;  /* 0x3f80000042057423 */ /* 0x000fe20000010005 */
[----:B------:R-:W-:Y:S01]  /*5f10*/  FMUL.FTZ R124, R125, R124 ;  /* 0x0000007c7d7c7220 */ /* 0x000fe20000410000 */
[----:B------:R-:W-:Y:S01]  /*5f20*/  F2FP.F16.F32.PACK_AB R113, R116, R113 ;  /* 0x000000717471723e */ /* 0x000fe200000000ff */
[----:B------:R-:W-:Y:S01]  /*5f30*/  BAR.SYNC.DEFER_BLOCKING 0x0 ;  /* 0x0000000000007b1d */ /* 0x000fe20000010000 */
[----:B------:R-:W-:Y:S01]  /*5f40*/  FMUL.FTZ R6, R123, R6 ;  /* 0x000000067b067220 */ /* 0x000fe20000410000 */
[----:B------:R-:W-:Y:S01]  /*5f50*/  FMUL.FTZ R5, R124, R5 ;  /* 0x000000057c057220 */ /* 0x000fe20000410000 */
[----:B------:R-:W-:-:S02]  /*5f60*/  F2FP.F16.F32.PACK_AB R115, R118, R115 ;  /* 0x000000737673723e */ /* 0x000fc400000000ff */
[----:B------:R-:W-:Y:S02]  /*5f70*/  PRMT R116, R113, 0x7632, R116 ;  /* 0x0000763271747816 */ /* 0x000fe40000000074 */
[----:B------:R-:W-:Y:S02]  /*5f80*/  ISETP.NE.AND P6, PT, R82, RZ, PT ;  /* 0x000000ff5200720c */ /* 0x000fe40003fc5270 */
[----:B------:R-:W-:Y:S02]  /*5f90*/  F2FP.F16.F32.PACK_AB R117, R120, R117 ;  /* 0x000000757875723e */ /* 0x000fe400000000ff */
[----:B------:R-:W-:Y:S02]  /*5fa0*/  F2FP.F16.F32.PACK_AB R119, R122, R119 ;  /* 0x000000777a77723e */ /* 0x000fe400000000ff */
[----:B------:R-:W-:Y:S02]  /*5fb0*/  F2FP.F16.F32.PACK_AB R36, R121, R36 ;  /* 0x000000247924723e */ /* 0x000fe400000000ff */
[----:B------:R-:W-:-:S02]  /*5fc0*/  F2FP.F16.F32.PACK_AB R2, R2, R3 ;  /* 0x000000030202723e */ /* 0x000fc400000000ff */
[----:B------:R-:W-:Y:S02]  /*5fd0*/  F2FP.F16.F32.PACK_AB R4, R4, R7 ;  /* 0x000000070404723e */ /* 0x000fe400000000ff */
[----:B------:R-:W-:Y:S01]  /*5fe0*/  F2FP.F16.F32.PACK_AB R5, R5, R6 ;  /* 0x000000060505723e */ /* 0x000fe200000000ff */
[----:B------:R-:W-:Y:S01]  /*5ff0*/  ULEA UR8, UR9, UR8, 0x18 ;  /* 0x0000000809087291 */ /* 0x000fe2000f8ec03f */
[----:B------:R-:W-:Y:S02]  /*6000*/  PRMT R118, R115, 0x7632, R118 ;  /* 0x0000763273767816 */ /* 0x000fe40000000076 */
[----:B------:R-:W-:Y:S01]  /*6010*/  PRMT R120, R117, 0x7632, R120 ;  /* 0x0000763275787816 */ /* 0x000fe20000000078 */
[----:B------:R0:W-:Y:S01]  /*6020*/  STS.U16 [R80], R113 ;  /* 0x0000007150007388 */ /* 0x0001e20000000400 */
[----:B------:R-:W-:Y:S02]  /*6030*/  PRMT R3, R36, 0x7632, R3 ;  /* 0x0000763224037816 */ /* 0x000fe40000000003 */
[C---:B------:R-:W-:Y:S01]  /*6040*/  PRMT R6, R4.reuse, 0x7610, R6 ;  /* 0x0000761004067816 */ /* 0x040fe20000000006 */
[----:B------:R1:W-:Y:S01]  /*6050*/  STS.U16 [R80+0x2], R116 ;  /* 0x0000027450007388 */ /* 0x0003e20000000400 */
[----:B------:R-:W-:-:S03]  /*6060*/  PRMT R7, R4, 0x7632, R7 ;  /* 0x0000763204077816 */ /* 0x000fc60000000007 */
[----:B------:R2:W-:Y:S01]  /*6070*/  STS.U16 [R80+0x4], R115 ;  /* 0x0000047350007388 */ /* 0x0005e20000000400 */
[----:B0-----:R-:W-:Y:S02]  /*6080*/  PRMT R113, R119, 0x7632, R113 ;  /* 0x0000763277717816 */ /* 0x001fe40000000071 */
[----:B-1----:R-:W-:Y:S02]  /*6090*/  PRMT R116, R5, 0x7632, R116 ;  /* 0x0000763205747816 */ /* 0x002fe40000000074 */
[----:B--2---:R-:W-:Y:S02]  /*60a0*/  PRMT R115, R2, 0x7632, R115 ;  /* 0x0000763202737816 */ /* 0x004fe40000000073 */
[----:B------:R-:W-:Y:S01]  /*60b0*/  MOV R4, UR58 ;  /* 0x0000003a00047c02 */ /* 0x000fe20008000f00 */
        /* <DEDUP_REMOVED lines=31> */
[----:B0-----:R-:W-:Y:S01]  /*62b0*/  MOV R36, UR8 ;  /* 0x0000000800247c02 */ /* 0x001fe20008000f00 */
[----:B------:R-:W-:Y:S06]  /*62c0*/  BAR.SYNC.DEFER_BLOCKING 0x0 ;  /* 0x0000000000007b1d */ /* 0x000fec0000010000 */
[----:B------:R-:W0:Y:S01]  /*62d0*/  LDS R147, [R36+0x1080] ;  /* 0x0010800024937984 */ /* 0x000e220000000800 */
[----:B------:R-:W-:Y:S01]  /*62e0*/  UIMAD UR32, UR7, UR30, URZ ;  /* 0x0000001e072072a4 */ /* 0x000fe2000f8e023f */
[----:B-1----:R-:W-:Y:S01]  /*62f0*/  IADD3 R2, P1, R20, UR36, RZ ;  /* 0x0000002414027c10 */ /* 0x002fe2000ff3e0ff */
[----:B------:R-:W-:-:S02]  /*6300*/  UIMAD.WIDE.U32 UR8, UR48, UR30, URZ ;  /* 0x0000001e300872a5 */ /* 0x000fc4000f8e003f */
[----:B------:R-:W-:Y:S01]  /*6310*/  UIMAD UR31, UR48, UR31, UR32 ;  /* 0x0000001f301f72a4 */ /* 0x000fe2000f8e0220 */
[----:B------:R-:W-:Y:S01]  /*6320*/  IADD3.X R3, R21, UR37, RZ, P1, !PT ;  /* 0x0000002515037c10 */ /* 0x000fe20008ffe4ff */
[----:B------:R-:W-:Y:S02]  /*6330*/  BSSY B0, `(.L_x_2118) ;  /* 0x0000011000007945 */ /* 0x000fe40003800000 */
[----:B------:R-:W-:Y:S01]  /*6340*/  UIADD3 UR32, UR9, UR31, URZ ;  /* 0x0000001f09207290 */ /* 0x000fe2000fffe03f */
        /* <DEDUP_REMOVED lines=15> */
.L_x_2119:
[----:B------:R-:W-:Y:S05]  /*6440*/  BSYNC B0 ;  /* 0x0000000000007941 */ /* 0x000fea0003800000 */
.L_x_2118:
        /* <DEDUP_REMOVED lines=17> */
[----:B------:R-:W-:Y:S01]  /*6560*/  ULDC.64 UR32, c[0x0][0x320] ;  /* 0x0000c80000207ab9 */ /* 0x000fe20000000a00 */
        /* <DEDUP_REMOVED lines=54> */
[----:B------:R-:W-:-:S03]  /*68d0*/  FMUL.FTZ R60, R111, R66 ;  /* 0x000000426f3c7220 */ /* 0x000fc60000410000 */
[----:B------:R-:W-:Y:S04]  /*68e0*/  @!P5 STG.E.U16 desc[UR20][R4.64+-0xcc0], R141 ;  /* 0xfff3408d0400d986 */ /* 0x000fe8000c101514 */
        /* <DEDUP_REMOVED lines=26> */
[----:B------:R-:W-:Y:S01]  /*6a90*/  F2FP.F16.F32.PACK_AB R26, R29, R26 ;  /* 0x0000001a1d1a723e */ /* 0x000fe200000000ff */
[----:B------:R-:W-:Y:S01]  /*6aa0*/  UIMAD UR7, UR7, UR8, URZ ;  /* 0x00000008070772a4 */ /* 0x000fe2000f8e023f */
[----:B------:R-:W-:Y:S01]  /*6ab0*/  F2FP.F16.F32.PACK_AB R30, R31, R30 ;  /* 0x0000001e1f1e723e */ /* 0x000fe200000000ff */
[----:B------:R-:W-:Y:S01]  /*6ac0*/  UIMAD.WIDE.U32 UR30, UR48, UR8, URZ ;  /* 0x00000008301e72a5 */ /* 0x000fe2000f8e003f */
[----:B------:R-:W-:Y:S01]  /*6ad0*/  F2FP.F16.F32.PACK_AB R32, R33, R32 ;  /* 0x000000202120723e */ /* 0x000fe200000000ff */
[----:B------:R0:W-:Y:S01]  /*6ae0*/  STS.U16 [R80+0x2], R24 ;  /* 0x0000021850007388 */ /* 0x0001e20000000400 */
[----:B------:R-:W-:Y:S01]  /*6af0*/  F2FP.F16.F32.PACK_AB R34, R97, R34 ;  /* 0x000000226122723e */ /* 0x000fe200000000ff */
[----:B------:R-:W-:Y:S01]  /*6b00*/  UIMAD UR9, UR48, UR9, UR7 ;  /* 0x00000009300972a4 */ /* 0x000fe2000f8e0207 */
[----:B------:R-:W-:Y:S01]  /*6b10*/  F2FP.F16.F32.PACK_AB R25, R62, R25 ;  /* 0x000000193e19723e */ /* 0x000fe200000000ff */
[----:B------:R1:W-:Y:S01]  /*6b20*/  STS.U16 [R80], R28 ;  /* 0x0000001c50007388 */ /* 0x0003e20000000400 */
[----:B------:R-:W-:Y:S01]  /*6b30*/  F2FP.F16.F32.PACK_AB R63, R64, R63 ;  /* 0x0000003f403f723e */ /* 0x000fe200000000ff */
[----:B------:R-:W-:Y:S01]  /*6b40*/  UIADD3 UR7, UR31, UR9, URZ ;  /* 0x000000091f077290 */ /* 0x000fe2000fffe03f */
[----:B------:R-:W-:Y:S01]  /*6b50*/  F2FP.F16.F32.PACK_AB R65, R66, R65 ;  /* 0x000000414241723e */ /* 0x000fe200000000ff */
[----:B------:R2:W-:Y:S01]  /*6b60*/  STS.U16 [R80+0x4], R26 ;  /* 0x0000041a50007388 */ /* 0x0005e20000000400 */
[----:B------:R-:W-:Y:S01]  /*6b70*/  PRMT R27, R26, 0x7632, R27 ;  /* 0x000076321a1b7816 */ /* 0x000fe2000000001b */
[----:B------:R-:W-:Y:S01]  /*6b80*/  BSSY B0, `(.L_x_2121) ;  /* 0x0000038000007945 */ /* 0x000fe20003800000 */
[----:B------:R-:W-:Y:S01]  /*6b90*/  PRMT R29, R30, 0x7632, R29 ;  /* 0x000076321e1d7816 */ /* 0x000fe2000000001d */
[----:B------:R3:W-:Y:S01]  /*6ba0*/  STS.U16 [R80+0x8], R30 ;  /* 0x0000081e50007388 */ /* 0x0007e20000000400 */
[----:B0-----:R-:W-:-:S02]  /*6bb0*/  PRMT R24, R32, 0x7632, R24 ;  /* 0x0000763220187816 */ /* 0x001fc40000000018 */
[----:B-1----:R-:W-:Y:S01]  /*6bc0*/  PRMT R28, R34, 0x7632, R28 ;  /* 0x00007632221c7816 */ /* 0x002fe2000000001c */
[----:B------:R0:W-:Y:S01]  /*6bd0*/  STS.U16 [R80+0xc], R32 ;  /* 0x00000c2050007388 */ /* 0x0001e20000000400 */
[----:B------:R-:W-:Y:S02]  /*6be0*/  PRMT R62, R65, 0x7632, R62 ;  /* 0x00007632413e7816 */ /* 0x000fe4000000003e */
[----:B--2---:R-:W-:Y:S01]  /*6bf0*/  PRMT R26, R25, 0x7632, R26 ;  /* 0x00007632191a7816 */ /* 0x004fe2000000001a */
[----:B------:R1:W-:Y:S01]  /*6c00*/  STS.U16 [R80+0x14], R25 ;  /* 0x0000141950007388 */ /* 0x0003e20000000400 */
[----:B---3--:R-:W-:-:S03]  /*6c10*/  PRMT R30, R63, 0x7632, R30 ;  /* 0x000076323f1e7816 */ /* 0x008fc6000000001e */
[----:B------:R-:W-:Y:S01]  /*6c20*/  STS.U16 [R80+0x6], R27 ;  /* 0x0000061b50007388 */ /* 0x000fe20000000400 */
[----:B0-----:R-:W-:-:S03]  /*6c30*/  PRMT R32, R65, 0x7610, R32 ;  /* 0x0000761041207816 */ /* 0x001fc60000000020 */
[----:B------:R-:W-:Y:S01]  /*6c40*/  STS.U16 [R80+0xa], R29 ;  /* 0x00000a1d50007388 */ /* 0x000fe20000000400 */
[----:B-1----:R-:W-:-:S03]  /*6c50*/  MOV R25, UR58 ;  /* 0x0000003a00197c02 */ /* 0x002fc60008000f00 */
        /* <DEDUP_REMOVED lines=42> */
.L_x_2122:
[----:B------:R-:W-:Y:S05]  /*6f00*/  BSYNC B0 ;  /* 0x0000000000007941 */ /* 0x000fea0003800000 */
.L_x_2121:
        /* <DEDUP_REMOVED lines=43> */
.L_x_2120:
[----:B------:R-:W2:Y:S01]  /*71c0*/  LDL.LU R0, [R1+0x60] ;  /* 0x0000600001007983 */ /* 0x000ea20000300800 */
[----:B-1----:R-:W-:Y:S01]  /*71d0*/  HADD2.F32 R3, -RZ, R136.H0_H0 ;  /* 0x20000088ff037230 */ /* 0x002fe20000004100 */
        /* <DEDUP_REMOVED lines=30> */
[----:B--2---:R-:W-:-:S04]  /*73c0*/  FFMA.FTZ R0, R70, R3, R0 ;  /* 0x0000000346007223 */ /* 0x004fc80000010000 */
[----:B------:R-:W-:Y:S01]  /*73d0*/  FFMA.FTZ R3, R71, R2, R0 ;  /* 0x0000000247037223 */ /* 0x000fe20000010000 */
[----:B------:R-:W-:Y:S02]  /*73e0*/  HADD2.F32 R0, -RZ, R59.H0_H0 ;  /* 0x2000003bff007230 */ /* 0x000fe40000004100 */
[----:B------:R-:W-:Y:S02]  /*73f0*/  HADD2.F32 R2, -RZ, R58.H0_H0 ;  /* 0x2000003aff027230 */ /* 0x000fe40000004100 */
        /* <DEDUP_REMOVED lines=57> */
[----:B------:R-:W-:Y:S02]  /*7790*/  CS2R R24, SRZ ;  /* 0x0000000000187805 */ /* 0x000fe4000001ff00 */
[----:B------:R-:W-:Y:S02]  /*77a0*/  CS2R R22, SRZ ;  /* 0x0000000000167805 */ /* 0x000fe4000001ff00 */
[----:B------:R-:W-:-:S02]  /*77b0*/  CS2R R20, SRZ ;  /* 0x0000000000147805 */ /* 0x000fc4000001ff00 */
        /* <DEDUP_REMOVED lines=17> */
.L_x_2218:
        /* <DEDUP_REMOVED lines=10> */
[----:B01----:R-:W-:Y:S02]  /*7970*/  MOV R60, UR57 ;  /* 0x00000039003c7c02 */ /* 0x003fe40008000f00 */
[----:B------:R-:W-:-:S03]  /*7980*/  LOP3.LUT R62, R82, 0x7ffffe0, RZ, 0xc0, !PT ;  /* 0x07ffffe0523e7812 */ /* 0x000fc600078ec0ff */
[----:B------:R-:W-:Y:S02]  /*7990*/  MOV R61, UR46 ;  /* 0x0000002e003d7c02 */ /* 0x000fe40008000f00 */
[----:B------:R-:W-:-:S04]  /*79a0*/  SHF.L.U32 R62, R62, 0x5, RZ ;  /* 0x000000053e3e7819 */ /* 0x000fc800000006ff */
[----:B------:R-:W2:Y:S01]  /*79b0*/  LDG.E.64 R60, desc[UR20][R60.64] ;  /* 0x000000143c3c7981 */ /* 0x000ea2000c1e1b00 */
[----:B------:R-:W-:Y:S01]  /*79c0*/  LOP3.LUT R64, R62, 0xffffffe0, R248, 0xe2, !PT ;  /* 0xffffffe03e407812 */ /* 0x000fe200078ee2f8 */
[----:B------:R-:W-:Y:S02]  /*79d0*/  UIMAD UR46, UR58, UR42, URZ ;  /* 0x0000002a3a2e72a4 */ /* 0x000fe4000f8e023f */
[----:B------:R-:W-:Y:S02]  /*79e0*/  MOV R67, UR42 ;  /* 0x0000002a00437c02 */ /* 0x000fe40008000f00 */
[--C-:B------:R-:W-:Y:S01]  /*79f0*/  SHF.R.S32.HI R65, RZ, 0x1f, R64.reuse ;  /* 0x0000001fff417819 */ /* 0x100fe20000011440 */
[----:B------:R-:W-:Y:S01]  /*7a00*/  UIMAD UR46, UR7, UR43, UR46 ;  /* 0x0000002b072e72a4 */ /* 0x000fe2000f8e022e */
[C---:B------:R-:W-:Y:S02]  /*7a10*/  LOP3.LUT R62, R64.reuse, 0x20, RZ, 0xfc, !PT ;  /* 0x00000020403e7812 */ /* 0x040fe400078efcff */
[----:B------:R-:W-:Y:S01]  /*7a20*/  LOP3.LUT R63, R64, 0x40, RZ, 0xfc, !PT ;  /* 0x00000040403f7812 */ /* 0x000fe200078efcff */
[----:B------:R-:W-:Y:S01]  /*7a30*/  IMAD.WIDE.U32 R66, R67, UR7, R64 ;  /* 0x0000000743427c25 */ /* 0x000fe2000f8e0040 */
[----:B------:R-:W-:-:S02]  /*7a40*/  ISETP.GE.AND P4, PT, R62, UR51, PT ;  /* 0x000000333e007c0c */ /* 0x000fc4000bf86270 */
[----:B------:R-:W-:Y:S02]  /*7a50*/  LOP3.LUT R65, R64, 0x60, RZ, 0xfc, !PT ;  /* 0x0000006040417812 */ /* 0x000fe400078efcff */
[----:B------:R-:W-:Y:S02]  /*7a60*/  ISETP.GE.AND P5, PT, R63, UR51, PT ;  /* 0x000000333f007c0c */ /* 0x000fe4000bfa6270 */
[----:B------:R-:W-:Y:S02]  /*7a70*/  IADD3 R63, R67, UR46, RZ ;  /* 0x0000002e433f7c10 */ /* 0x000fe4000fffe0ff */
[----:B------:R-:W-:Y:S02]  /*7a80*/  LEA R62, P3, R66, UR12, 0x1 ;  /* 0x0000000c423e7c11 */ /* 0x000fe4000f8608ff */
[----:B------:R-:W-:Y:S02]  /*7a90*/  LOP3.LUT R68, R64, 0x80, RZ, 0xfc, !PT ;  /* 0x0000008040447812 */ /* 0x000fe400078efcff */
[----:B------:R-:W-:-:S02]  /*7aa0*/  ISETP.GE.AND P1, PT, R65, UR51, PT ;  /* 0x0000003341007c0c */ /* 0x000fc4000bf26270 */
[----:B------:R-:W-:Y:S02]  /*7ab0*/  PRMT R92, RZ, 0x7610, R92 ;  /* 0x00007610ff5c7816 */ /* 0x000fe4000000005c */
[----:B------:R-:W-:Y:S02]  /*7ac0*/  LEA.HI.X R63, R66, UR11, R63, 0x1, P3 ;  /* 0x0000000b423f7c11 */ /* 0x000fe400098f0c3f */
[----:B------:R-:W-:Y:S02]  /*7ad0*/  LOP3.LUT R67, R64, 0xa0, RZ, 0xfc, !PT ;  /* 0x000000a040437812 */ /* 0x000fe400078efcff */
[----:B------:R-:W-:Y:S01]  /*7ae0*/  ISETP.GE.AND P2, PT, R68, UR51, PT ;  /* 0x0000003344007c0c */ /* 0x000fe2000bf46270 */
[----:B------:R-:W3:Y:S01]  /*7af0*/  @!P4 LDG.E.U16 R92, desc[UR20][R62.64+0x40] ;  /* 0x000040143e5cc981 */ /* 0x000ee2000c1e1500 */
[----:B------:R-:W-:Y:S02]  /*7b00*/  LOP3.LUT R65, R64, 0xc0, RZ, 0xfc, !PT ;  /* 0x000000c040417812 */ /* 0x000fe400078efcff */
[----:B------:R-:W-:-:S02]  /*7b10*/  PRMT R93, RZ, 0x7610, R93 ;  /* 0x00007610ff5d7816 */ /* 0x000fc4000000005d */
        /* <DEDUP_REMOVED lines=84> */
[----:B------:R-:W-:Y:S02]  /*8060*/  LOP3.LUT R84, R64, 0x360, RZ, 0xfc, !PT ;  /* 0x0000036040547812 */ /* 0x000fe400078efcff */
        /* <DEDUP_REMOVED lines=33> */
[----:B------:R-:W-:-:S04]  /*8280*/  UIADD3 UR46, UR46, -UR47, URZ ;  /* 0x8000002f2e2e7290 */ /* 0x000fc8000fffe03f */
[----:B------:R-:W-:Y:S01]  /*8290*/  ULEA UR46, UR46, UR7, 0x8 ;  /* 0x000000072e2e7291 */ /* 0x000fe2000f8e403f */
        /* <DEDUP_REMOVED lines=19> */
[----:B------:R0:W-:Y:S01]  /*83d0*/  MUFU.COS R155, R62 ;  /* 0x0000003e009b7308 */ /* 0x0001e20000000000 */
[----:B------:R-:W-:-:S07]  /*83e0*/  FMUL.RZ R103, R61, 0.15915493667125701904 ;  /* 0x3e22f9833d677820 */ /* 0x000fce000040c000 */
[----:B------:R-:W-:Y:S01]  /*83f0*/  MUFU.SIN R152, R63 ;  /* 0x0000003f00987308 */ /* 0x000fe20000000400 */
[----:B0-----:R-:W-:-:S07]  /*8400*/  SHF.L.U32 R62, R82, 0x5, RZ ;  /* 0x00000005523e7819 */ /* 0x001fce00000006ff */
[----:B------:R0:W-:Y:S01]  /*8410*/  MUFU.COS R153, R63 ;  /* 0x0000003f00997308 */ /* 0x0001e20000000000 */
[----:B------:R-:W-:Y:S01]  /*8420*/  LOP3.LUT R62, R62, 0xfffffc00, RZ, 0xc0, !PT ;  /* 0xfffffc003e3e7812 */ /* 0x000fe200078ec0ff */
[----:B0-----:R-:W-:-:S06]  /*8430*/  FMUL.FTZ R63, R45, UR57 ;  /* 0x000000392d3f7c20 */ /* 0x001fcc0008410000 */
[----:B------:R-:W-:Y:S01]  /*8440*/  MUFU.SIN R150, R99 ;  /* 0x0000006300967308 */ /* 0x000fe20000000400 */
[----:B------:R-:W-:-:S07]  /*8450*/  IADD3 R101, R62, R81, RZ ;  /* 0x000000513e657210 */ /* 0x000fce0007ffe0ff */
[----:B------:R0:W-:Y:S01]  /*8460*/  MUFU.COS R151, R99 ;  /* 0x0000006300977308 */ /* 0x0001e20000000000 */
[----:B------:R-:W-:Y:S01]  /*8470*/  LEA.HI.SX32 R61, R101, R101, 0x1b ;  /* 0x00000065653d7211 */ /* 0x000fe200078fdaff */
[----:B0-----:R-:W-:Y:S01]  /*8480*/  FMUL.RZ R99, R63, 0.15915493667125701904 ;  /* 0x3e22f9833f637820 */ /* 0x001fe2000040c000 */
[----:B------:R-:W-:-:S05]  /*8490*/  FMUL.FTZ R63, R44, UR57 ;  /* 0x000000392c3f7c20 */ /* 0x000fca0008410000 */
[----:B------:R-:W-:Y:S08]  /*84a0*/  MUFU.SIN R146, R103 ;  /* 0x0000006700927308 */ /* 0x000ff00000000400 */
[----:B------:R0:W-:Y:S02]  /*84b0*/  MUFU.COS R147, R103 ;  /* 0x0000006700937308 */ /* 0x0001e40000000000 */
[----:B0-----:R-:W-:Y:S01]  /*84c0*/  FMUL.RZ R103, R63, 0.15915493667125701904 ;  /* 0x3e22f9833f677820 */ /* 0x001fe2000040c000 */
[----:B------:R-:W-:-:S05]  /*84d0*/  FMUL.FTZ R63, R43, UR57 ;  /* 0x000000392b3f7c20 */ /* 0x000fca0008410000 */
[----:B------:R-:W-:Y:S01]  /*84e0*/  MUFU.SIN R144, R99 ;  /* 0x0000006300907308 */ /* 0x000fe20000000400 */
[----:B------:R-:W-:-:S07]  /*84f0*/  IADD3 R102, R101, 0x40, RZ ;  /* 0x0000004065667810 */ /* 0x000fce0007ffe0ff */
[----:B------:R0:W-:Y:S08]  /*8500*/  MUFU.COS R145, R99 ;  /* 0x0000006300917308 */ /* 0x0001f00000000000 */
        /* <DEDUP_REMOVED lines=19> */
[----:B------:R-:W-:Y:S02]  /*8640*/  IADD3 R110, R101, 0xc0, RZ ;  /* 0x000000c0656e7810 */ /* 0x000fe40007ffe0ff */
[----:B------:R-:W-:Y:S01]  /*8650*/  LEA.HI.SX32 R111, R104, R101, 0x1b ;  /* 0x00000065686f7211 */ /* 0x000fe200078fdaff */
[----:B------:R-:W-:Y:S01]  /*8660*/  FMUL.RZ R104, R61, 0.15915493667125701904 ;  /* 0x3e22f9833d687820 */ /* 0x000fe2000040c000 */
[----:B------:R-:W-:Y:S02]  /*8670*/  R2UR UR56, R60 ;  /* 0x000000003c3872ca */ /* 0x000fe400000e0000 */
[----:B0-----:R-:W-:-:S02]  /*8680*/  MOV R100, UR46 ;  /* 0x0000002e00647c02 */ /* 0x001fc40008000f00 */
[C---:B------:R-:W-:Y:S02]  /*8690*/  IADD3 R112, R101.reuse, 0xe0, RZ ;  /* 0x000000e065707810 */ /* 0x040fe40007ffe0ff */
[C---:B------:R-:W-:Y:S02]  /*86a0*/  IADD3 R114, R101.reuse, 0x100, RZ ;  /* 0x0000010065727810 */ /* 0x040fe40007ffe0ff */
[----:B------:R-:W-:Y:S01]  /*86b0*/  IADD3 R116, R101, 0x120, RZ ;  /* 0x0000012065747810 */ /* 0x000fe20007ffe0ff */
[----:B---3--:R0:W-:Y:S01]  /*86c0*/  STS.U16 [R63], R98 ;  /* 0x000000623f007388 */ /* 0x0081e20000000400 */
[-C--:B------:R-:W-:Y:S01]  /*86d0*/  LEA.HI.SX32 R113, R106, R101.reuse, 0x1b ;  /* 0x000000656a717211 */ /* 0x080fe200078fdaff */
[----:B------:R-:W-:Y:S01]  /*86e0*/  ULDC.64 UR46, c[0x0][0x268] ;  /* 0x00009a00002e7ab9 */ /* 0x000fe20000000a00 */
[----:B------:R-:W-:Y:S02]  /*86f0*/  LEA.HI.SX32 R115, R108, R101, 0x1b ;  /* 0x000000656c737211 */ /* 0x000fe400078fdaff */
[----:B------:R-:W-:-:S02]  /*8700*/  SEL R61, R100, R133, !P2 ;  /* 0x00000085643d7207 */ /* 0x000fc40005000000 */
[-C--:B------:R-:W-:Y:S02]  /*8710*/  LEA R107, R107, R36.reuse, 0x1 ;  /* 0x000000246b6b7211 */ /* 0x080fe400078e08ff */
[-C--:B------:R-:W-:Y:S02]  /*8720*/  LEA.HI.SX32 R117, R110, R101.reuse, 0x1b ;  /* 0x000000656e757211 */ /* 0x080fe400078fdaff */
[-C--:B------:R-:W-:Y:S02]  /*8730*/  LEA R100, R109, R36.reuse, 0x1 ;  /* 0x000000246d647211 */ /* 0x080fe400078e08ff */
[-C--:B------:R-:W-:Y:S02]  /*8740*/  LEA R111, R111, R36.reuse, 0x1 ;  /* 0x000000246f6f7211 */ /* 0x080fe400078e08ff */
[-C--:B------:R-:W-:Y:S02]  /*8750*/  LEA.HI.SX32 R119, R112, R101.reuse, 0x1b ;  /* 0x0000006570777211 */ /* 0x080fe400078fdaff */
[----:B------:R-:W-:Y:S01]  /*8760*/  LEA R113, R113, R36, 0x1 ;  /* 0x0000002471717211 */ /* 0x000fe200078e08ff */
[----:B------:R1:W-:Y:S01]  /*8770*/  STS.U16 [R107+0x40], R92 ;  /* 0x0000405c6b007388 */ /* 0x0003e20000000400 */
[----:B------:R-:W-:-:S02]  /*8780*/  LEA.HI.SX32 R121, R114, R101, 0x1b ;  /* 0x0000006572797211 */ /* 0x000fc400078fdaff */
[-C--:B------:R-:W-:Y:S01]  /*8790*/  LEA R115, R115, R36.reuse, 0x1 ;  /* 0x0000002473737211 */ /* 0x080fe200078e08ff */
[----:B----4-:R-:W-:Y:S01]  /*87a0*/  STS.U16 [R100+0x80], R93 ;  /* 0x0000805d64007388 */ /* 0x010fe20000000400 */
[-C--:B------:R-:W-:Y:S01]  /*87b0*/  LEA.HI.SX32 R123, R116, R101.reuse, 0x1b ;  /* 0x00000065747b7211 */ /* 0x080fe200078fdaff */
[----:B0-----:R-:W-:Y:S01]  /*87c0*/  FMUL.FTZ R63, R38, UR57 ;  /* 0x00000039263f7c20 */ /* 0x001fe20008410000 */
[-C--:B------:R-:W-:Y:S01]  /*87d0*/  LEA R117, R117, R36.reuse, 0x1 ;  /* 0x0000002475757211 */ /* 0x080fe200078e08ff */
[----:B------:R-:W-:Y:S01]  /*87e0*/  STS.U16 [R111+0xc0], R94 ;  /* 0x0000c05e6f007388 */ /* 0x000fe20000000400 */
[----:B------:R-:W-:Y:S02]  /*87f0*/  IADD3 R118, R101, 0x140, RZ ;  /* 0x0000014065767810 */ /* 0x000fe40007ffe0ff */
[-C--:B------:R-:W-:Y:S01]  /*8800*/  LEA R98, R119, R36.reuse, 0x1 ;  /* 0x0000002477627211 */ /* 0x080fe200078e08ff */
[----:B------:R-:W-:Y:S01]  /*8810*/  STS.U16 [R113+0x100], R76 ;  /* 0x0001004c71007388 */ /* 0x000fe20000000400 */
[-C--:B------:R-:W-:Y:S01]  /*8820*/  LEA R121, R121, R36.reuse, 0x1 ;  /* 0x0000002479797211 */ /* 0x080fe200078e08ff */
[----:B-1----:R-:W-:Y:S01]  /*8830*/  FMUL.RZ R92, R63, 0.15915493667125701904 ;  /* 0x3e22f9833f5c7820 */ /* 0x002fe2000040c000 */
[----:B------:R-:W-:Y:S01]  /*8840*/  LEA R123, R123, R36, 0x1 ;  /* 0x000000247b7b7211 */ /* 0x000fe200078e08ff */
[----:B------:R-:W-:Y:S01]  /*8850*/  STS.U16 [R115+0x140], R88 ;  /* 0x0001405873007388 */ /* 0x000fe20000000400 */
[----:B------:R-:W-:Y:S01]  /*8860*/  IADD3 R120, R101, 0x160, RZ ;  /* 0x0000016065787810 */ /* 0x000fe20007ffe0ff */
[----:B------:R-:W-:Y:S01]  /*8870*/  FMUL.FTZ R63, R37, UR57 ;  /* 0x00000039253f7c20 */ /* 0x000fe20008410000 */
[----:B------:R-:W-:Y:S01]  /*8880*/  LEA.HI.SX32 R125, R118, R101, 0x1b ;  /* 0x00000065767d7211 */ /* 0x000fe200078fdaff */
[----:B------:R0:W-:Y:S01]  /*8890*/  STS.U16 [R117+0x180], R86 ;  /* 0x0001805675007388 */ /* 0x0001e20000000400 */
[----:B------:R-:W-:-:S02]  /*88a0*/  IADD3 R122, R101, 0x180, RZ ;  /* 0x00000180657a7810 */ /* 0x000fc40007ffe0ff */
[C---:B------:R-:W-:Y:S01]  /*88b0*/  IADD3 R124, R101.reuse, 0x1a0, RZ ;  /* 0x000001a0657c7810 */ /* 0x040fe20007ffe0ff */
[----:B------:R-:W-:Y:S01]  /*88c0*/  STS.U16 [R98+0x1c0], R91 ;  /* 0x0001c05b62007388 */ /* 0x000fe20000000400 */
[C---:B------:R-:W-:Y:S02]  /*88d0*/  IADD3 R128, R101.reuse, 0x1c0, RZ ;  /* 0x000001c065807810 */ /* 0x040fe40007ffe0ff */
[----:B------:R-:W-:Y:S01]  /*88e0*/  IADD3 R130, R101, 0x1e0, RZ ;  /* 0x000001e065827810 */ /* 0x000fe20007ffe0ff */
[----:B------:R-:W-:Y:S01]  /*88f0*/  STS.U16 [R121+0x200], R90 ;  /* 0x0002005a79007388 */ /* 0x000fe20000000400 */
[----:B0-----:R-:W-:Y:S02]  /*8900*/  MOV R86, UR56 ;  /* 0x0000003800567c02 */ /* 0x001fe40008000f00 */
[----:B------:R-:W-:Y:S01]  /*8910*/  LEA.HI.SX32 R129, R120, R101, 0x1b ;  /* 0x0000006578817211 */ /* 0x000fe200078fdaff */
[----:B------:R0:W-:Y:S01]  /*8920*/  STS.U16 [R123+0x240], R70 ;  /* 0x000240467b007388 */ /* 0x0001e20000000400 */
[----:B------:R-:W-:Y:S01]  /*8930*/  LEA R60, R125, R36, 0x1 ;  /* 0x000000247d3c7211 */ /* 0x000fe200078e08ff */
[----:B------:R-:W-:Y:S01]  /*8940*/  UIMAD UR59, UR50, UR46, URZ ;  /* 0x0000002e323b72a4 */ /* 0x000fe2000f8e023f */
[----:B------:R-:W-:-:S02]  /*8950*/  IADD3 R132, R101, 0x200, RZ ;  /* 0x0000020065847810 */ /* 0x000fc40007ffe0ff */
[-C--:B------:R-:W-:Y:S02]  /*8960*/  LEA.HI.SX32 R131, R122, R101.reuse, 0x1b ;  /* 0x000000657a837211 */ /* 0x080fe400078fdaff */
[----:B------:R-:W-:Y:S02]  /*8970*/  IADD3 R134, R101, 0x220, RZ ;  /* 0x0000022065867810 */ /* 0x000fe40007ffe0ff */
[-C--:B------:R-:W-:Y:S01]  /*8980*/  LEA.HI.SX32 R159, R124, R101.reuse, 0x1b ;  /* 0x000000657c9f7211 */ /* 0x080fe200078fdaff */
[----:B0-----:R-:W-:Y:S01]  /*8990*/  FMUL.RZ R70, R63, 0.15915493667125701904 ;  /* 0x3e22f9833f467820 */ /* 0x001fe2000040c000 */
[----:B------:R-:W-:Y:S01]  /*89a0*/  FMUL.FTZ R63, R86, 1.4426950216293334961 ;  /* 0x3fb8aa3b563f7820 */ /* 0x000fe20000410000 */
[C---:B------:R-:W-:Y:S02]  /*89b0*/  IADD3 R136, R101.reuse, 0x240, RZ ;  /* 0x0000024065887810 */ /* 0x040fe40007ffe0ff */
[----:B------:R-:W-:Y:S01]  /*89c0*/  LEA.HI.SX32 R161, R128, R101, 0x1b ;  /* 0x0000006580a17211 */ /* 0x000fe200078fdaff */
[----:B------:R0:W-:Y:S01]  /*89d0*/  STS.U16 [R60+0x280], R75 ;  /* 0x0002804b3c007388 */ /* 0x0001e20000000400 */
[----:B------:R-:W-:-:S02]  /*89e0*/  IADD3 R158, R101, 0x260, RZ ;  /* 0x00000260659e7810 */ /* 0x000fc40007ffe0ff */
[-C--:B------:R-:W-:Y:S02]  /*89f0*/  LEA.HI.SX32 R163, R130, R101.reuse, 0x1b ;  /* 0x0000006582a37211 */ /* 0x080fe400078fdaff */
[----:B------:R-:W-:Y:S01]  /*8a00*/  LEA R76, R129, R36, 0x1 ;  /* 0x00000024814c7211 */ /* 0x000fe200078e08ff */
[----:B------:R-:W-:Y:S01]  /*8a10*/  UIMAD.WIDE.U32 UR60, UR49, UR46, URZ ;  /* 0x0000002e313c72a5 */ /* 0x000fe2000f8e003f */
[----:B------:R-:W-:Y:S01]  /*8a20*/  IADD3 R160, R101, 0x280, RZ ;  /* 0x0000028065a07810 */ /* 0x000fe20007ffe0ff */
[----:B------:R-:W-:Y:S01]  /*8a30*/  UIMAD UR59, UR49, UR47, UR59 ;  /* 0x0000002f313b72a4 */ /* 0x000fe2000f8e023b */
[----:B------:R-:W-:Y:S01]  /*8a40*/  LEA.HI.SX32 R165, R132, R101, 0x1b ;  /* 0x0000006584a57211 */ /* 0x000fe200078fdaff */
[----:B0-----:R-:W-:Y:S01]  /*8a50*/  FMUL.FTZ R75, R63, R52 ;  /* 0x000000343f4b7220 */ /* 0x001fe20000410000 */
[----:B------:R-:W-:Y:S01]  /*8a60*/  LEA R88, R131, R36, 0x1 ;  /* 0x0000002483587211 */ /* 0x000fe200078e08ff */
[----:B------:R-:W-:Y:S01]  /*8a70*/  ULDC.64 UR46, c[0x0][0x270] ;  /* 0x00009c00002e7ab9 */ /* 0x000fe20000000a00 */
[----:B------:R-:W-:-:S02]  /*8a80*/  IADD3 R162, R101, 0x2a0, RZ ;  /* 0x000002a065a27810 */ /* 0x000fc40007ffe0ff */
[-C--:B------:R-:W-:Y:S02]  /*8a90*/  LEA.HI.SX32 R167, R134, R101.reuse, 0x1b ;  /* 0x0000006586a77211 */ /* 0x080fe400078fdaff */
[-C--:B------:R-:W-:Y:S02]  /*8aa0*/  LEA R159, R159, R36.reuse, 0x1 ;  /* 0x000000249f9f7211 */ /* 0x080fe400078e08ff */
[----:B------:R-:W-:Y:S02]  /*8ab0*/  IADD3 R164, R101, 0x2c0, RZ ;  /* 0x000002c065a47810 */ /* 0x000fe40007ffe0ff */
[----:B------:R-:W-:Y:S02]  /*8ac0*/  LEA.HI.SX32 R169, R136, R101, 0x1b ;  /* 0x0000006588a97211 */ /* 0x000fe400078fdaff */
[----:B------:R-:W-:Y:S01]  /*8ad0*/  LEA R161, R161, R36, 0x1 ;  /* 0x00000024a1a17211 */ /* 0x000fe200078e08ff */
[----:B------:R0:W-:Y:S01]  /*8ae0*/  STS.U16 [R76+0x2c0], R83 ;  /* 0x0002c0534c007388 */ /* 0x0001e20000000400 */
[----:B------:R-:W-:-:S02]  /*8af0*/  IADD3 R166, R101, 0x2e0, RZ ;  /* 0x000002e065a67810 */ /* 0x000fc40007ffe0ff */
[-C--:B------:R-:W-:Y:S02]  /*8b00*/  LEA.HI.SX32 R171, R158, R101.reuse, 0x1b ;  /* 0x000000659eab7211 */ /* 0x080fe400078fdaff */
[-C--:B------:R-:W-:Y:S01]  /*8b10*/  LEA R60, R163, R36.reuse, 0x1 ;  /* 0x00000024a33c7211 */ /* 0x080fe200078e08ff */
[----:B------:R-:W-:Y:S01]  /*8b20*/  STS.U16 [R88+0x300], R79 ;  /* 0x0003004f58007388 */ /* 0x000fe20000000400 */
[----:B------:R-:W-:Y:S01]  /*8b30*/  IADD3 R168, R101, 0x300, RZ ;  /* 0x0000030065a87810 */ /* 0x000fe20007ffe0ff */
[----:B------:R-:W-:Y:S01]  /*8b40*/  UIMAD UR58, UR58, UR46, URZ ;  /* 0x0000002e3a3a72a4 */ /* 0x000fe2000f8e023f */
[----:B------:R-:W-:Y:S01]  /*8b50*/  LEA.HI.SX32 R173, R160, R101, 0x1b ;  /* 0x00000065a0ad7211 */ /* 0x000fe200078fdaff */
[----:B------:R-:W-:Y:S01]  /*8b60*/  UIADD3 UR61, UR61, UR59, URZ ;  /* 0x0000003b3d3d7290 */ /* 0x000fe2000fffe03f */
[----:B------:R-:W-:Y:S01]  /*8b70*/  LEA R165, R165, R36, 0x1 ;  /* 0x00000024a5a57211 */ /* 0x000fe200078e08ff */
[----:B------:R1:W-:Y:S01]  /*8b80*/  STS.U16 [R159+0x340], R74 ;  /* 0x0003404a9f007388 */ /* 0x0003e20000000400 */
[----:B------:R-:W-:-:S02]  /*8b90*/  IADD3 R170, R101, 0x320, RZ ;  /* 0x0000032065aa7810 */ /* 0x000fc40007ffe0ff */
[-C--:B------:R-:W-:Y:S02]  /*8ba0*/  LEA.HI.SX32 R175, R162, R101.reuse, 0x1b ;  /* 0x00000065a2af7211 */ /* 0x080fe400078fdaff */
[-C--:B0-----:R-:W-:Y:S01]  /*8bb0*/  LEA R76, R167, R36.reuse, 0x1 ;  /* 0x00000024a74c7211 */ /* 0x081fe200078e08ff */
[----:B------:R-:W-:Y:S01]  /*8bc0*/  STS.U16 [R161+0x380], R78 ;  /* 0x0003804ea1007388 */ /* 0x000fe20000000400 */
[----:B------:R-:W-:Y:S01]  /*8bd0*/  IADD3 R172, R101, 0x340, RZ ;  /* 0x0000034065ac7810 */ /* 0x000fe20007ffe0ff */
[----:B------:R-:W0:Y:S01]  /*8be0*/  MUFU.EX2 R75, R75 ;  /* 0x0000004b004b7308 */ /* 0x000e220000000800 */
[----:B------:R-:W-:Y:S02]  /*8bf0*/  LEA.HI.SX32 R177, R164, R101, 0x1b ;  /* 0x00000065a4b17211 */ /* 0x000fe400078fdaff */
[----:B------:R-:W-:Y:S01]  /*8c00*/  LEA R169, R169, R36, 0x1 ;  /* 0x00000024a9a97211 */ /* 0x000fe200078e08ff */
[----:B------:R2:W-:Y:S01]  /*8c10*/  STS.U16 [R60+0x3c0], R65 ;  /* 0x0003c0413c007388 */ /* 0x0005e20000000400 */
[----:B------:R-:W-:-:S02]  /*8c20*/  IADD3 R174, R101, 0x360, RZ ;  /* 0x0000036065ae7810 */ /* 0x000fc40007ffe0ff */
[-C--:B------:R-:W-:Y:S02]  /*8c30*/  LEA.HI.SX32 R179, R166, R101.reuse, 0x1b ;  /* 0x00000065a6b37211 */ /* 0x080fe400078fdaff */
[----:B-1----:R-:W-:Y:S01]  /*8c40*/  LEA R74, R171, R36, 0x1 ;  /* 0x00000024ab4a7211 */ /* 0x002fe200078e08ff */
[----:B------:R1:W-:Y:S01]  /*8c50*/  STS.U16 [R165+0x400], R66 ;  /* 0x00040042a5007388 */ /* 0x0003e20000000400 */
[----:B------:R-:W-:Y:S01]  /*8c60*/  IADD3 R176, R101, 0x380, RZ ;  /* 0x0000038065b07810 */ /* 0x000fe20007ffe0ff */
[----:B------:R-:W-:Y:S01]  /*8c70*/  UIMAD UR47, UR7, UR47, UR58 ;  /* 0x0000002f072f72a4 */ /* 0x000fe2000f8e023a */
[-C--:B------:R-:W-:Y:S01]  /*8c80*/  LEA.HI.SX32 R181, R168, R101.reuse, 0x1b ;  /* 0x00000065a8b57211 */ /* 0x080fe200078fdaff */
[----:B--2---:R-:W-:Y:S01]  /*8c90*/  FMUL.FTZ R65, R63, R50 ;  /* 0x000000323f417220 */ /* 0x004fe20000410000 */
[-C--:B------:R-:W-:Y:S01]  /*8ca0*/  LEA R78, R173, R36.reuse, 0x1 ;  /* 0x00000024ad4e7211 */ /* 0x080fe200078e08ff */
[----:B------:R-:W-:Y:S01]  /*8cb0*/  UIMAD.WIDE.U32 UR60, UR7, UR46, UR60 ;  /* 0x0000002e073c72a5 */ /* 0x000fe2000f8e003c */
[----:B------:R-:W-:Y:S01]  /*8cc0*/  LEA.HI.SX32 R183, R170, R101, 0x1b ;  /* 0x00000065aab77211 */ /* 0x000fe200078fdaff */
[----:B------:R2:W-:Y:S01]  /*8cd0*/  STS.U16 [R76+0x440], R67 ;  /* 0x000440434c007388 */ /* 0x0005e20000000400 */
[----:B------:R-:W-:-:S02]  /*8ce0*/  LEA R175, R175, R36, 0x1 ;  /* 0x00000024afaf7211 */ /* 0x000fc400078e08ff */
[-C--:B------:R-:W-:Y:S01]  /*8cf0*/  LEA.HI.SX32 R185, R172, R101.reuse, 0x1b ;  /* 0x00000065acb97211 */ /* 0x080fe200078fdaff */
[----:B------:R3:W-:Y:S01]  /*8d00*/  STS.U16 [R169+0x480], R68 ;  /* 0x00048044a9007388 */ /* 0x0007e20000000400 */
[-C--:B------:R-:W-:Y:S02]  /*8d10*/  LEA R60, R177, R36.reuse, 0x1 ;  /* 0x00000024b13c7211 */ /* 0x080fe400078e08ff */
[----:B------:R-:W-:Y:S01]  /*8d20*/  IADD3 R178, R101, 0x3a0, RZ ;  /* 0x000003a065b27810 */ /* 0x000fe20007ffe0ff */
[----:B------:R4:W-:Y:S01]  /*8d30*/  STS.U16 [R74+0x4c0], R69 ;  /* 0x0004c0454a007388 */ /* 0x0009e20000000400 */
[-C--:B------:R-:W-:Y:S02]  /*8d40*/  LEA.HI.SX32 R187, R174, R101.reuse, 0x1b ;  /* 0x00000065aebb7211 */ /* 0x080fe400078fdaff */
[-C--:B-1----:R-:W-:Y:S01]  /*8d50*/  LEA R66, R179, R36.reuse, 0x1 ;  /* 0x00000024b3427211 */ /* 0x082fe200078e08ff */
[----:B------:R-:W-:Y:S01]  /*8d60*/  STS.U16 [R78+0x500], R71 ;  /* 0x000500474e007388 */ /* 0x000fe20000000400 */
[----:B------:R-:W-:Y:S01]  /*8d70*/  IADD3 R180, R101, 0x3c0, RZ ;  /* 0x000003c065b47810 */ /* 0x000fe20007ffe0ff */
[----:B--2---:R1:W-:Y:S01]  /*8d80*/  MUFU.EX2 R67, R65 ;  /* 0x0000004100437308 */ /* 0x0043e20000000800 */
[----:B------:R-:W-:Y:S01]  /*8d90*/  LEA.HI.SX32 R105, R176, R101, 0x1b ;  /* 0x00000065b0697211 */ /* 0x000fe200078fdaff */
[----:B------:R-:W-:Y:S01]  /*8da0*/  UIADD3 UR47, UR61, UR47, URZ ;  /* 0x0000002f3d2f7290 */ /* 0x000fe2000fffe03f */
[-C--:B---3--:R-:W-:Y:S01]  /*8db0*/  LEA R68, R181, R36.reuse, 0x1 ;  /* 0x00000024b5447211 */ /* 0x088fe200078e08ff */
[----:B----4-:R-:W-:Y:S01]  /*8dc0*/  FMUL.FTZ R69, R63, R49 ;  /* 0x000000313f457220 */ /* 0x010fe20000410000 */
[----:B------:R-:W-:Y:S01]  /*8dd0*/  IADD3 R182, R101, 0x3e0, RZ ;  /* 0x000003e065b67810 */ /* 0x000fe20007ffe0ff */
[----:B------:R-:W-:Y:S01]  /*8de0*/  ULEA UR46, UP0, UR60, UR44, 0x3 ;  /* 0x0000002c3c2e7291 */ /* 0x000fe2000f80183f */
[-C--:B------:R-:W-:Y:S01]  /*8df0*/  LEA R183, R183, R36.reuse, 0x1 ;  /* 0x00000024b7b77211 */ /* 0x080fe200078e08ff */
[----:B------:R-:W-:Y:S01]  /*8e00*/  MUFU.SIN R142, R103 ;  /* 0x00000067008e7308 */ /* 0x000fe20000000400 */
[----:B------:R2:W-:Y:S01]  /*8e10*/  STS.U16 [R175+0x540], R72 ;  /* 0x00054048af007388 */ /* 0x0005e20000000400 */
[----:B------:R-:W-:Y:S01]  /*8e20*/  LEA R74, R185, R36, 0x1 ;  /* 0x00000024b94a7211 */ /* 0x000fe200078e08ff */
[----:B-1----:R-:W-:Y:S01]  /*8e30*/  FMUL.FTZ R65, R63, R48 ;  /* 0x000000303f417220 */ /* 0x002fe20000410000 */
[----:B------:R-:W-:Y:S01]  /*8e40*/  LEA R62, R81, R62, 0x5 ;  /* 0x0000003e513e7211 */ /* 0x000fe200078e28ff */
[----:B------:R-:W-:Y:S01]  /*8e50*/  STS.U16 [R60+0x580], R73 ;  /* 0x000580493c007388 */ /* 0x000fe20000000400 */
[----:B------:R-:W-:-:S02]  /*8e60*/  LEA R105, R105, R36, 0x1 ;  /* 0x0000002469697211 */ /* 0x000fc400078e08ff */
[----:B------:R1:W-:Y:S01]  /*8e70*/  MUFU.COS R143, R103 ;  /* 0x00000067008f7308 */ /* 0x0003e20000000000 */
[----:B------:R-:W-:Y:S01]  /*8e80*/  STS.U16 [R66+0x5c0], R77 ;  /* 0x0005c04d42007388 */ /* 0x000fe20000000400 */
[-C--:B--2---:R-:W-:Y:S01]  /*8e90*/  LEA R72, R187, R36.reuse, 0x1 ;  /* 0x00000024bb487211 */ /* 0x084fe200078e08ff */
[----:B------:R-:W-:Y:S02]  /*8ea0*/  ULEA.HI.X UR60, UR60, UR45, UR47, 0x3, UP0 ;  /* 0x0000002d3c3c7291 */ /* 0x000fe400080f1c2f */
[----:B------:R2:W-:Y:S03]  /*8eb0*/  STS.U16 [R68+0x600], R85 ;  /* 0x0006005544007388 */ /* 0x0005e60000000400 */
[----:B------:R-:W-:Y:S01]  /*8ec0*/  MUFU.SIN R140, R99 ;  /* 0x00000063008c7308 */ /* 0x000fe20000000400 */
[----:B-1----:R-:W-:Y:S01]  /*8ed0*/  LEA.HI.SX32 R103, R178, R101, 0x1b ;  /* 0x00000065b2677211 */ /* 0x002fe200078fdaff */
[----:B------:R-:W-:Y:S06]  /*8ee0*/  STS.U16 [R183+0x640], R84 ;  /* 0x00064054b7007388 */ /* 0x000fec0000000400 */
[----:B------:R1:W-:Y:S01]  /*8ef0*/  MUFU.COS R141, R99 ;  /* 0x00000063008d7308 */ /* 0x0003e20000000000 */
[----:B--2---:R-:W-:Y:S01]  /*8f00*/  FMUL.FTZ R68, R63, R47 ;  /* 0x0000002f3f447220 */ /* 0x004fe20000410000 */
[----:B------:R-:W-:Y:S01]  /*8f10*/  STS.U16 [R74+0x680], R89 ;  /* 0x000680594a007388 */ /* 0x000fe20000000400 */
[----:B------:R-:W-:-:S05]  /*8f20*/  LEA R60, R103, R36, 0x1 ;  /* 0x00000024673c7211 */ /* 0x000fca00078e08ff */
[----:B------:R2:W-:Y:S01]  /*8f30*/  MUFU.EX2 R71, R69 ;  /* 0x0000004500477308 */ /* 0x0005e20000000800 */
[-C--:B-1----:R-:W-:Y:S02]  /*8f40*/  LEA.HI.SX32 R99, R180, R101.reuse, 0x1b ;  /* 0x00000065b4637211 */ /* 0x082fe400078fdaff */
[----:B------:R-:W-:Y:S01]  /*8f50*/  LEA.HI.SX32 R101, R182, R101, 0x1b ;  /* 0x00000065b6657211 */ /* 0x000fe200078fdaff */
[----:B------:R1:W-:Y:S01]  /*8f60*/  STS.U16 [R72+0x6c0], R87 ;  /* 0x0006c05748007388 */ /* 0x0003e20000000400 */
[----:B------:R-:W-:-:S03]  /*8f70*/  LEA R99, R99, R36, 0x1 ;  /* 0x0000002463637211 */ /* 0x000fc600078e08ff */
[----:B------:R3:W-:Y:S01]  /*8f80*/  MUFU.EX2 R73, R65 ;  /* 0x0000004100497308 */ /* 0x0007e20000000800 */
[----:B--2---:R-:W-:Y:S01]  /*8f90*/  FMUL.FTZ R69, R63, R46 ;  /* 0x0000002e3f457220 */ /* 0x004fe20000410000 */
[----:B------:R2:W-:Y:S01]  /*8fa0*/  STS.U16 [R105+0x700], R64 ;  /* 0x0007004069007388 */ /* 0x0005e20000000400 */
[----:B------:R-:W-:Y:S01]  /*8fb0*/  LEA R66, R101, R36, 0x1 ;  /* 0x0000002465427211 */ /* 0x000fe200078e08ff */
[----:B0-----:R-:W-:Y:S01]  /*8fc0*/  FMUL.FTZ R126, R75, R126 ;  /* 0x0000007e4b7e7220 */ /* 0x001fe20000410000 */
[----:B---3--:R-:W-:-:S03]  /*8fd0*/  LEA.HI.SX32 R65, R62, R62, 0x1b ;  /* 0x0000003e3e417211 */ /* 0x008fc600078fdaff */
[----:B-1----:R0:W-:Y:S01]  /*8fe0*/  MUFU.EX2 R72, R68 ;  /* 0x0000004400487308 */ /* 0x0021e20000000800 */
[----:B------:R1:W-:Y:S01]  /*8ff0*/  STS.U16 [R60+0x740], R97 ;  /* 0x000740613c007388 */ /* 0x0003e20000000400 */
[----:B------:R-:W-:Y:S01]  /*9000*/  FMUL.FTZ R127, R75, R127 ;  /* 0x0000007f4b7f7220 */ /* 0x000fe20000410000 */
[-C--:B------:R-:W-:Y:S02]  /*9010*/  LEA R65, R65, R36.reuse, 0x1 ;  /* 0x0000002441417211 */ /* 0x080fe400078e08ff */
[----:B------:R-:W-:-:S03]  /*9020*/  LEA R61, R61, R36, 0x3 ;  /* 0x000000243d3d7211 */ /* 0x000fc600078e18ff */
[----:B--2---:R2:W-:Y:S01]  /*9030*/  MUFU.EX2 R64, R69 ;  /* 0x0000004500407308 */ /* 0x0045e20000000800 */
[----:B0-----:R-:W-:Y:S01]  /*9040*/  MOV R68, UR46 ;  /* 0x0000002e00447c02 */ /* 0x001fe20008000f00 */
[----:B------:R-:W-:Y:S04]  /*9050*/  STS.U16 [R99+0x780], R96 ;  /* 0x0007806063007388 */ /* 0x000fe80000000400 */
[----:B------:R0:W-:Y:S01]  /*9060*/  STS.U16 [R66+0x7c0], R95 ;  /* 0x0007c05f42007388 */ /* 0x0001e20000000400 */
[----:B------:R-:W-:Y:S01]  /*9070*/  NOP ;  /* 0x0000000000007918 */ /* 0x000fe20000000000 */
[----:B--2---:R-:W-:Y:S01]  /*9080*/  MOV R69, UR60 ;  /* 0x0000003c00457c02 */ /* 0x004fe20008000f00 */
[----:B------:R-:W-:Y:S01]  /*9090*/  MUFU.SIN R134, R104 ;  /* 0x0000006800867308 */ /* 0x000fe20000000400 */
[----:B------:R2:W3:Y:S04]  /*90a0*/  LDS.U16 R103, [R65+0x2] ;  /* 0x0000020041677984 */ /* 0x0004e80000000400 */
[----:B------:R2:W4:Y:S03]  /*90b0*/  LDS.U16 R100, [R65+0x4] ;  /* 0x0000040041647984 */ /* 0x0005260000000400 */
[----:B------:R1:W-:Y:S01]  /*90c0*/  MUFU.COS R135, R104 ;  /* 0x0000006800877308 */ /* 0x0003e20000000000 */
[----:B------:R2:W0:Y:S04]  /*90d0*/  LDS.U16 R101, [R65+0x6] ;  /* 0x0000060041657984 */ /* 0x0004280000000400 */
[----:B------:R2:W0:Y:S03]  /*90e0*/  LDS.U16 R98, [R65+0x8] ;  /* 0x0000080041627984 */ /* 0x0004260000000400 */
[----:B------:R-:W-:Y:S01]  /*90f0*/  MUFU.SIN R130, R92 ;  /* 0x0000005c00827308 */ /* 0x000fe20000000400 */
[----:B-1----:R2:W1:Y:S04]  /*9100*/  LDS.U16 R104, [R65] ;  /* 0x0000000041687984 */ /* 0x0024680000000400 */
[----:B------:R2:W0:Y:S03]  /*9110*/  LDS.U16 R97, [R65+0xa] ;  /* 0x00000a0041617984 */ /* 0x0004260000000400 */
[----:B------:R2:W-:Y:S01]  /*9120*/  MUFU.COS R131, R92 ;  /* 0x0000005c00837308 */ /* 0x0005e20000000000 */
[----:B------:R0:W0:Y:S04]  /*9130*/  LDS.U16 R94, [R65+0xc] ;  /* 0x00000c00415e7984 */ /* 0x0000280000000400 */
[----:B------:R0:W0:Y:S04]  /*9140*/  LDS.U16 R95, [R65+0xe] ;  /* 0x00000e00415f7984 */ /* 0x0000280000000400 */
[----:B------:R0:W0:Y:S04]  /*9150*/  LDS.U16 R93, [R65+0x10] ;  /* 0x00001000415d7984 */ /* 0x0000280000000400 */
[----:B--2---:R2:W0:Y:S04]  /*9160*/  LDS.U16 R92, [R65+0x12] ;  /* 0x00001200415c7984 */ /* 0x0044280000000400 */
        /* <DEDUP_REMOVED lines=24> */
[----:B------:R-:W-:-:S13]  /*92f0*/  ISETP.NE.AND P1, PT, R82, 0x7f, PT ;  /* 0x0000007f5200780c */ /* 0x000fda0003f25270 */
[----:B------:R-:W-:Y:S01]  /*9300*/  @P1 LEA R106, R82, R36, 0x3 ;  /* 0x00000024526a1211 */ /* 0x000fe200078e18ff */
[----:B------:R-:W-:Y:S01]  /*9310*/  BAR.SYNC.DEFER_BLOCKING 0x0 ;  /* 0x0000000000007b1d */ /* 0x000fe20000010000 */
[C---:B------:R-:W-:Y:S01]  /*9320*/  FMUL.FTZ R79, R63.reuse, R51 ;  /* 0x000000333f4f7220 */ /* 0x040fe20000410000 */
[C---:B------:R-:W-:Y:S01]  /*9330*/  FMUL.FTZ R60, R63.reuse, R45 ;  /* 0x0000002d3f3c7220 */ /* 0x040fe20000410000 */
[----:B------:R-:W-:-:S03]  /*9340*/  FMUL.FTZ R62, R63, R44 ;  /* 0x0000002c3f3e7220 */ /* 0x000fc60000410000 */
[----:B------:R-:W-:Y:S01]  /*9350*/  MUFU.SIN R136, R102 ;  /* 0x0000006600887308 */ /* 0x000fe20000000400 */
[----:B------:R-:W0:Y:S07]  /*9360*/  @P1 LDS.64 R106, [R106+0x8788] ;  /* 0x008788006a6a1984 */ /* 0x000e2e0000000a00 */
[----:B------:R3:W-:Y:S02]  /*9370*/  MUFU.COS R137, R102 ;  /* 0x0000006600897308 */ /* 0x0007e40000000000 */
[----:B---3--:R-:W-:-:S06]  /*9380*/  FMUL.FTZ R102, R39, UR57 ;  /* 0x0000003927667c20 */ /* 0x008fcc0008410000 */
[----:B------:R-:W3:Y:S01]  /*9390*/  MUFU.EX2 R79, R79 ;  /* 0x0000004f004f7308 */ /* 0x000ee20000000800 */
[----:B------:R-:W-:-:S07]  /*93a0*/  FMUL.RZ R102, R102, 0.15915493667125701904 ;  /* 0x3e22f98366667820 */ /* 0x000fce000040c000 */
[----:B------:R2:W0:Y:S08]  /*93b0*/  MUFU.SIN R132, R102 ;  /* 0x0000006600847308 */ /* 0x0004300000000400 */
[----:B------:R2:W0:Y:S08]  /*93c0*/  MUFU.COS R133, R102 ;  /* 0x0000006600857308 */ /* 0x0004300000000000 */
[----:B------:R2:W0:Y:S08]  /*93d0*/  MUFU.COS R129, R70 ;  /* 0x0000004600817308 */ /* 0x0004300000000000 */
[----:B------:R-:W1:Y:S08]  /*93e0*/  MUFU.EX2 R60, R60 ;  /* 0x0000003c003c7308 */ /* 0x000e700000000800 */
[----:B------:R-:W1:Y:S01]  /*93f0*/  MUFU.EX2 R62, R62 ;  /* 0x0000003e003e7308 */ /* 0x000e620000000800 */
[----:B------:R-:W-:Y:S01]  /*9400*/  BSSY B0, `(.L_x_2124) ;  /* 0x0000010000007945 */ /* 0x000fe20003800000 */
[----:B0-----:R-:W-:Y:S01]  /*9410*/  FMUL.FTZ R66, R63, R43 ;  /* 0x0000002b3f427220 */ /* 0x001fe20000410000 */
[----:B---3--:R-:W-:-:S02]  /*9420*/  FMUL.FTZ R157, R79, R157 ;  /* 0x0000009d4f9d7220 */ /* 0x008fc40000410000 */
[----:B--2-4-:R-:W-:Y:S05]  /*9430*/  @P1 BRA `(.L_x_2125) ;  /* 0x0000000000301947 */ /* 0x014fea0003800000 */
[----:B------:R-:W0:Y:S01]  /*9440*/  LDC R61, c[0x0][0x224] ;  /* 0x00008900ff3d7b82 */ /* 0x000e220000000800 */
        /* <DEDUP_REMOVED lines=11> */
.L_x_2125:
[----:B------:R-:W-:Y:S05]  /*9500*/  BSYNC B0 ;  /* 0x0000000000007941 */ /* 0x000fea0003800000 */
.L_x_2124:
[----:B------:R-:W-:Y:S01]  /*9510*/  UISETP.GE.AND UP0, UPT, UR10, 0x2, UPT ;  /* 0x000000020a00788c */ /* 0x000fe2000bf06270 */
[----:B------:R-:W-:Y:S01]  /*9520*/  FMUL.FTZ R156, R79, R156 ;  /* 0x0000009c4f9c7220 */ /* 0x000fe20000410000 */
[----:B------:R-:W3:Y:S04]  /*9530*/  LDL R85, [R1+0x14] ;  /* 0x0000140001557983 */ /* 0x000ee80000100800 */
[----:B------:R-:W-:Y:S01]  /*9540*/  PLOP3.LUT P1, PT, PT, PT, UP0, 0x80, 0x0 ;  /* 0x000000000000781c */ /* 0x000fe20003f2f008 */
[----:B------:R-:W-:Y:S01]  /*9550*/  FMUL.FTZ R65, R127, R156 ;  /* 0x0000009c7f417220 */ /* 0x000fe20000410000 */
[----:B------:R-:W4:Y:S02]  /*9560*/  LDL R83, [R1+0x10] ;  /* 0x0000100001537983 */ /* 0x000f240000100800 */
[----:B------:R-:W-:Y:S01]  /*9570*/  ISETP.NE.OR P1, PT, R248, RZ, !P1 ;  /* 0x000000fff800720c */ /* 0x000fe20004f25670 */
[C---:B------:R-:W-:Y:S01]  /*9580*/  FMUL.FTZ R149, R72.reuse, R149 ;  /* 0x0000009548957220 */ /* 0x040fe20000410000 */
[----:B------:R-:W-:Y:S01]  /*9590*/  FMUL.FTZ R148, R72, R148 ;  /* 0x0000009448947220 */ /* 0x000fe20000410000 */
[C---:B------:R-:W-:Y:S01]  /*95a0*/  FMUL.FTZ R72, R126.reuse, R156 ;  /* 0x0000009c7e487220 */ /* 0x040fe20000410000 */
[----:B------:R-:W-:Y:S01]  /*95b0*/  FMUL.FTZ R154, R67, R154 ;  /* 0x0000009a439a7220 */ /* 0x000fe20000410000 */
[----:B------:R-:W-:Y:S01]  /*95c0*/  FFMA.FTZ R65, R126, R157, -R65 ;  /* 0x0000009d7e417223 */ /* 0x000fe20000010841 */
[C---:B------:R-:W-:Y:S01]  /*95d0*/  FMUL.FTZ R151, R73.reuse, R151 ;  /* 0x0000009749977220 */ /* 0x040fe20000410000 */
[----:B------:R-:W-:Y:S01]  /*95e0*/  FMUL.FTZ R150, R73, R150 ;  /* 0x0000009649967220 */ /* 0x000fe20000410000 */
[----:B------:R-:W-:Y:S01]  /*95f0*/  FFMA.FTZ R72, R127, R157, R72 ;  /* 0x0000009d7f487223 */ /* 0x000fe20000010048 */
[----:B------:R-:W-:Y:S01]  /*9600*/  FMUL.FTZ R155, R67, R155 ;  /* 0x0000009b439b7220 */ /* 0x000fe20000410000 */
[C---:B------:R-:W-:Y:S01]  /*9610*/  FMUL.FTZ R73, R154.reuse, R65 ;  /* 0x000000419a497220 */ /* 0x040fe20000410000 */
[----:B------:R-:W-:Y:S01]  /*9620*/  FMUL.FTZ R152, R71, R152 ;  /* 0x0000009847987220 */ /* 0x000fe20000410000 */
[-C--:B------:R-:W-:Y:S01]  /*9630*/  FMUL.FTZ R74, R154, R72.reuse ;  /* 0x000000489a4a7220 */ /* 0x080fe20000410000 */
[----:B------:R-:W2:Y:S01]  /*9640*/  @!P1 LDC R75, c[0x0][0x21c] ;  /* 0x00008700ff4b9b82 */ /* 0x000ea20000000800 */
[----:B------:R-:W-:Y:S01]  /*9650*/  FFMA.FTZ R73, R155, R72, R73 ;  /* 0x000000489b497223 */ /* 0x000fe20000010049 */
[----:B------:R-:W-:Y:S01]  /*9660*/  FMUL.FTZ R153, R71, R153 ;  /* 0x0000009947997220 */ /* 0x000fe20000410000 */
[----:B------:R-:W-:Y:S01]  /*9670*/  FFMA.FTZ R74, R155, R65, -R74 ;  /* 0x000000419b4a7223 */ /* 0x000fe2000001084a */
[----:B------:R-:W4:Y:S01]  /*9680*/  LDL R77, [R1+0xc] ;  /* 0x00000c00014d7983 */ /* 0x000f220000100800 */
[----:B------:R-:W-:Y:S01]  /*9690*/  FMUL.FTZ R72, R152, R73 ;  /* 0x0000004998487220 */ /* 0x000fe20000410000 */
[----:B------:R-:W-:Y:S01]  /*96a0*/  FMUL.FTZ R147, R64, R147 ;  /* 0x0000009340937220 */ /* 0x000fe20000410000 */
[----:B------:R-:W-:Y:S01]  /*96b0*/  FMUL.FTZ R76, R152, R74 ;  /* 0x0000004a984c7220 */ /* 0x000fe20000410000 */
[----:B------:R-:W-:Y:S01]  /*96c0*/  FMUL.FTZ R146, R64, R146 ;  /* 0x0000009240927220 */ /* 0x000fe20000410000 */
[----:B------:R-:W-:Y:S01]  /*96d0*/  FFMA.FTZ R74, R153, R74, -R72 ;  /* 0x0000004a994a7223 */ /* 0x000fe20000010848 */
[C---:B------:R-:W-:Y:S01]  /*96e0*/  FMUL.FTZ R64, R63.reuse, R41 ;  /* 0x000000293f407220 */ /* 0x040fe20000410000 */
[C---:B-1----:R-:W-:Y:S01]  /*96f0*/  FMUL.FTZ R145, R60.reuse, R145 ;  /* 0x000000913c917220 */ /* 0x042fe20000410000 */
[----:B------:R-:W-:Y:S01]  /*9700*/  FMUL.FTZ R144, R60, R144 ;  /* 0x000000903c907220 */ /* 0x000fe20000410000 */
[----:B------:R-:W-:Y:S01]  /*9710*/  FMUL.FTZ R60, R63, R40 ;  /* 0x000000283f3c7220 */ /* 0x000fe20000410000 */
[----:B------:R-:W-:Y:S01]  /*9720*/  FFMA.FTZ R76, R153, R73, R76 ;  /* 0x00000049994c7223 */ /* 0x000fe2000001004c */
[C---:B------:R-:W-:Y:S01]  /*9730*/  FMUL.FTZ R78, R150.reuse, R74 ;  /* 0x0000004a964e7220 */ /* 0x040fe20000410000 */
[----:B------:R1:W1:Y:S01]  /*9740*/  MUFU.EX2 R67, R64 ;  /* 0x0000004000437308 */ /* 0x0002620000000800 */
[C---:B0-----:R-:W-:Y:S01]  /*9750*/  FMUL.FTZ R61, R63.reuse, R42 ;  /* 0x0000002a3f3d7220 */ /* 0x041fe20000410000 */
[----:B------:R-:W-:Y:S01]  /*9760*/  FMUL.FTZ R73, R63, R37 ;  /* 0x000000253f497220 */ /* 0x000fe20000410000 */
[CC--:B------:R-:W-:Y:S01]  /*9770*/  FFMA.FTZ R78, R151.reuse, R76.reuse, R78 ;  /* 0x0000004c974e7223 */ /* 0x0c0fe2000001004e */
[----:B------:R-:W-:Y:S01]  /*9780*/  FMUL.FTZ R76, R150, R76 ;  /* 0x0000004c964c7220 */ /* 0x000fe20000410000 */
[----:B------:R-:W-:Y:S01]  /*9790*/  HFMA2.MMA R84, -RZ, RZ, 0, 9.5367431640625e-07 ;  /* 0x00000010ff547435 */ /* 0x000fe200000001ff */
[C---:B------:R-:W-:Y:S01]  /*97a0*/  FMUL.FTZ R143, R62.reuse, R143 ;  /* 0x0000008f3e8f7220 */ /* 0x040fe20000410000 */
[----:B------:R-:W-:Y:S01]  /*97b0*/  FMUL.FTZ R142, R62, R142 ;  /* 0x0000008e3e8e7220 */ /* 0x000fe20000410000 */
[----:B------:R0:W2:Y:S01]  /*97c0*/  MUFU.EX2 R71, R60 ;  /* 0x0000003c00477308 */ /* 0x0000a20000000800 */
[----:B-1----:R-:W-:Y:S01]  /*97d0*/  MOV R64, UR10 ;  /* 0x0000000a00407c02 */ /* 0x002fe20008000f00 */
[----:B------:R-:W-:Y:S01]  /*97e0*/  FFMA.FTZ R76, R151, R74, -R76 ;  /* 0x0000004a974c7223 */ /* 0x000fe2000001084c */
[----:B------:R-:W-:Y:S01]  /*97f0*/  FMUL.FTZ R74, R148, R78 ;  /* 0x0000004e944a7220 */ /* 0x000fe20000410000 */
[----:B------:R-:W-:-:S04]  /*9800*/  FMUL.FTZ R62, R63, R39 ;  /* 0x000000273f3e7220 */ /* 0x000fc80000410000 */
[----:B------:R-:W1:Y:S01]  /*9810*/  MUFU.EX2 R66, R66 ;  /* 0x0000004200427308 */ /* 0x000e620000000800 */
[----:B0-----:R-:W-:Y:S01]  /*9820*/  @!P1 IADD3 R60, R64, -0x2, RZ ;  /* 0xfffffffe403c9810 */ /* 0x001fe20007ffe0ff */
[----:B------:R-:W-:Y:S01]  /*9830*/  FFMA.FTZ R74, R149, R76, -R74 ;  /* 0x0000004c954a7223 */ /* 0x000fe2000001084a */
[C---:B------:R-:W-:Y:S01]  /*9840*/  FMUL.FTZ R137, R67.reuse, R137 ;  /* 0x0000008943897220 */ /* 0x040fe20000410000 */
[----:B------:R-:W-:Y:S01]  /*9850*/  FMUL.FTZ R136, R67, R136 ;  /* 0x0000008843887220 */ /* 0x000fe20000410000 */
[----:B------:R-:W-:Y:S01]  /*9860*/  FMUL.FTZ R64, R63, R38 ;  /* 0x000000263f407220 */ /* 0x000fe20000410000 */
[----:B--2---:R-:W-:Y:S02]  /*9870*/  @!P1 IMAD R65, R60, R75, UR7 ;  /* 0x000000073c419e24 */ /* 0x004fe4000f8e024b */
[----:B------:R-:W-:Y:S01]  /*9880*/  FMUL.FTZ R75, R148, R76 ;  /* 0x0000004c944b7220 */ /* 0x000fe20000410000 */
[----:B------:R-:W-:Y:S01]  /*9890*/  FMUL.FTZ R76, R146, R74 ;  /* 0x0000004a924c7220 */ /* 0x000fe20000410000 */
[C---:B------:R-:W-:Y:S01]  /*98a0*/  FMUL.FTZ R135, R71.reuse, R135 ;  /* 0x0000008747877220 */ /* 0x040fe20000410000 */
[----:B------:R-:W-:Y:S01]  /*98b0*/  FMUL.FTZ R134, R71, R134 ;  /* 0x0000008647867220 */ /* 0x000fe20000410000 */
[----:B------:R-:W-:Y:S01]  /*98c0*/  FFMA.FTZ R75, R149, R78, R75 ;  /* 0x0000004e954b7223 */ /* 0x000fe2000001004b */
[----:B------:R-:W0:Y:S01]  /*98d0*/  MUFU.EX2 R61, R61 ;  /* 0x0000003d003d7308 */ /* 0x000e220000000800 */
[----:B------:R-:W-:-:S02]  /*98e0*/  HFMA2.MMA R60, -RZ, RZ, 1.875, 0 ;  /* 0x3f800000ff3c7435 */ /* 0x000fc400000001ff */
[-C--:B------:R-:W-:Y:S01]  /*98f0*/  FMUL.FTZ R71, R146, R75.reuse ;  /* 0x0000004b92477220 */ /* 0x080fe20000410000 */
[----:B------:R-:W-:Y:S01]  /*9900*/  FFMA.FTZ R76, R147, R75, R76 ;  /* 0x0000004b934c7223 */ /* 0x000fe2000001004c */
[C---:B-1----:R-:W-:Y:S01]  /*9910*/  FMUL.FTZ R141, R66.reuse, R141 ;  /* 0x0000008d428d7220 */ /* 0x042fe20000410000 */
[----:B------:R-:W2:Y:S01]  /*9920*/  LDL R75, [R1+0x8] ;  /* 0x00000800014b7983 */ /* 0x000ea20000100800 */
[----:B------:R-:W-:Y:S01]  /*9930*/  FMUL.FTZ R140, R66, R140 ;  /* 0x0000008c428c7220 */ /* 0x000fe20000410000 */
[----:B------:R-:W1:Y:S08]  /*9940*/  MUFU.EX2 R128, R73 ;  /* 0x0000004900807308 */ /* 0x000e700000000800 */
[----:B------:R-:W1:Y:S01]  /*9950*/  MUFU.SIN R67, R70 ;  /* 0x0000004600437308 */ /* 0x000e620000000400 */
[C---:B0-----:R-:W-:Y:S01]  /*9960*/  FMUL.FTZ R139, R61.reuse, R139 ;  /* 0x0000008b3d8b7220 */ /* 0x041fe20000410000 */
[----:B------:R-:W-:Y:S01]  /*9970*/  FMUL.FTZ R138, R61, R138 ;  /* 0x0000008a3d8a7220 */ /* 0x000fe20000410000 */
[----:B------:R-:W-:-:S05]  /*9980*/  MOV R61, RZ ;  /* 0x000000ff003d7202 */ /* 0x000fca0000000f00 */
[----:B------:R0:W0:Y:S01]  /*9990*/  MUFU.EX2 R66, R62 ;  /* 0x0000003e00427308 */ /* 0x0000220000000800 */
[----:B------:R-:W-:Y:S01]  /*99a0*/  FFMA.FTZ R71, R147, R74, -R71 ;  /* 0x0000004a93477223 */ /* 0x000fe20000010847 */
[----:B-1----:R-:W-:-:S06]  /*99b0*/  FMUL.FTZ R129, R128, R129 ;  /* 0x0000008180817220 */ /* 0x002fcc0000410000 */
[----:B------:R1:W1:Y:S01]  /*99c0*/  MUFU.EX2 R72, R64 ;  /* 0x0000004000487308 */ /* 0x0002620000000800 */
[----:B0-----:R-:W-:Y:S01]  /*99d0*/  CS2R R62, SRZ ;  /* 0x00000000003e7805 */ /* 0x001fe2000001ff00 */
[----:B------:R-:W-:Y:S01]  /*99e0*/  FMUL.FTZ R128, R128, R67 ;  /* 0x0000004380807220 */ /* 0x000fe20000410000 */
[----:B-1----:R-:W-:-:S04]  /*99f0*/  @!P1 IMAD.WIDE R64, R65, R84, UR22 ;  /* 0x0000001641409e25 */ /* 0x002fc8000f8e0254 */
[----:B------:R-:W-:Y:S01]  /*9a00*/  FMUL.FTZ R67, R144, R71 ;  /* 0x0000004790437220 */ /* 0x000fe20000410000 */
[----:B------:R0:W5:Y:S01]  /*9a10*/  @!P1 LDG.E.128 R60, desc[UR20][R64.64] ;  /* 0x00000014403c9981 */ /* 0x000162000c1e1d00 */
[----:B------:R-:W-:Y:S02]  /*9a20*/  HADD2.F32 R104, -RZ, R104.H0_H0 ;  /* 0x20000068ff687230 */ /* 0x000fe40000004100 */
[C---:B------:R-:W-:Y:S01]  /*9a30*/  FMUL.FTZ R133, R66.reuse, R133 ;  /* 0x0000008542857220 */ /* 0x040fe20000410000 */
[----:B------:R-:W-:Y:S02]  /*9a40*/  HADD2.F32 R103, -RZ, R103.H0_H0 ;  /* 0x20000067ff677230 */ /* 0x000fe40000004100 */
[----:B------:R-:W-:Y:S01]  /*9a50*/  FMUL.FTZ R132, R66, R132 ;  /* 0x0000008442847220 */ /* 0x000fe20000410000 */
[----:B------:R-:W-:Y:S02]  /*9a60*/  HADD2.F32 R101, -RZ, R101.H0_H0 ;  /* 0x20000065ff657230 */ /* 0x000fe40000004100 */
[----:B------:R-:W-:Y:S01]  /*9a70*/  FMUL.FTZ R227, R104, R52 ;  /* 0x0000003468e37220 */ /* 0x000fe20000410000 */
[----:B------:R-:W-:-:S02]  /*9a80*/  HADD2.F32 R100, -RZ, R100.H0_H0 ;  /* 0x20000064ff647230 */ /* 0x000fc40000004100 */
[----:B------:R-:W-:Y:S01]  /*9a90*/  FMUL.FTZ R131, R72, R131 ;  /* 0x0000008348837220 */ /* 0x000fe20000410000 */
[----:B------:R-:W-:Y:S02]  /*9aa0*/  HADD2.F32 R98, -RZ, R98.H0_H0 ;  /* 0x20000062ff627230 */ /* 0x000fe40000004100 */
[----:B0-----:R-:W-:Y:S01]  /*9ab0*/  FMUL.FTZ R64, R144, R76 ;  /* 0x0000004c90407220 */ /* 0x001fe20000410000 */
[-C--:B------:R-:W-:Y:S01]  /*9ac0*/  FMUL.FTZ R66, R101, R51.reuse ;  /* 0x0000003365427220 */ /* 0x080fe20000410000 */
[----:B------:R-:W-:Y:S01]  /*9ad0*/  FMUL.FTZ R192, R100, R51 ;  /* 0x0000003364c07220 */ /* 0x000fe20000410000 */
[----:B------:R-:W-:Y:S01]  /*9ae0*/  FMUL.FTZ R130, R72, R130 ;  /* 0x0000008248827220 */ /* 0x000fe20000410000 */
[C---:B------:R-:W-:Y:S01]  /*9af0*/  FFMA.FTZ R65, R145.reuse, R71, -R64 ;  /* 0x0000004791417223 */ /* 0x040fe20000010840 */
[----:B------:R-:W-:Y:S01]  /*9b00*/  FFMA.FTZ R64, R145, R76, R67 ;  /* 0x0000004c91407223 */ /* 0x000fe20000010043 */
[----:B------:R-:W-:Y:S01]  /*9b10*/  FMUL.FTZ R67, R103, R52 ;  /* 0x0000003467437220 */ /* 0x000fe20000410000 */
[----:B------:R-:W2:Y:S01]  /*9b20*/  LDL R76, [R1+0x4] ;  /* 0x00000400014c7983 */ /* 0x000ea20000100800 */
[----:B------:R-:W-:-:S02]  /*9b30*/  HADD2.F32 R97, -RZ, R97.H0_H0 ;  /* 0x20000061ff617230 */ /* 0x000fc40000004100 */
[----:B------:R-:W-:Y:S01]  /*9b40*/  FMUL.FTZ R193, R98, R50 ;  /* 0x0000003262c17220 */ /* 0x000fe20000410000 */
[----:B------:R-:W-:Y:S02]  /*9b50*/  HADD2.F32 R95, -RZ, R95.H0_H0 ;  /* 0x2000005fff5f7230 */ /* 0x000fe40000004100 */
[----:B------:R-:W-:-:S03]  /*9b60*/  HADD2.F32 R94, -RZ, R94.H0_H0 ;  /* 0x2000005eff5e7230 */ /* 0x000fc60000004100 */
[-C--:B------:R-:W-:Y:S02]  /*9b70*/  FMUL.FTZ R195, R95, R49.reuse ;  /* 0x000000315fc37220 */ /* 0x080fe40000410000 */
        /* <DEDUP_REMOVED lines=10> */
[----:B------:R-:W-:Y:S02]  /*9c20*/  HADD2.F32 R88, -RZ, R88.H0_H0 ;  /* 0x20000058ff587230 */ /* 0x000fe40000004100 */
[----:B------:R-:W-:Y:S02]  /*9c30*/  HADD2.F32 R125, -RZ, R125.H0_H0 ;  /* 0x2000007dff7d7230 */ /* 0x000fe40000004100 */
[----:B------:R-:W-:Y:S02]  /*9c40*/  HADD2.F32 R124, -RZ, R124.H0_H0 ;  /* 0x2000007cff7c7230 */ /* 0x000fe40000004100 */
[----:B------:R-:W-:-:S02]  /*9c50*/  HADD2.F32 R123, -RZ, R123.H0_H0 ;  /* 0x2000007bff7b7230 */ /* 0x000fc40000004100 */
[----:B------:R-:W-:Y:S02]  /*9c60*/  HADD2.F32 R122, -RZ, R122.H0_H0 ;  /* 0x2000007aff7a7230 */ /* 0x000fe40000004100 */
[----:B------:R-:W-:Y:S02]  /*9c70*/  HADD2.F32 R121, -RZ, R121.H0_H0 ;  /* 0x20000079ff797230 */ /* 0x000fe40000004100 */
[----:B------:R-:W-:Y:S02]  /*9c80*/  HADD2.F32 R120, -RZ, R120.H0_H0 ;  /* 0x20000078ff787230 */ /* 0x000fe40000004100 */
[----:B------:R-:W-:Y:S02]  /*9c90*/  HADD2.F32 R118, -RZ, R118.H0_H0 ;  /* 0x20000076ff767230 */ /* 0x000fe40000004100 */
[----:B------:R-:W-:Y:S02]  /*9ca0*/  HADD2.F32 R119, -RZ, R119.H0_H0 ;  /* 0x20000077ff777230 */ /* 0x000fe40000004100 */
[----:B---3--:R-:W-:-:S05]  /*9cb0*/  HADD2.F32 R102, -RZ, R85.H0_H0 ;  /* 0x20000055ff667230 */ /* 0x008fca0000004100 */
[C---:B------:R-:W-:Y:S01]  /*9cc0*/  FMUL.FTZ R227, R102.reuse, R227 ;  /* 0x000000e366e37220 */ /* 0x040fe20000410000 */
[----:B----4-:R-:W-:Y:S02]  /*9cd0*/  HADD2.F32 R99, -RZ, R83.H0_H0 ;  /* 0x20000053ff637230 */ /* 0x010fe40000004100 */
[----:B------:R-:W-:Y:S01]  /*9ce0*/  FMUL.FTZ R228, R102, R67 ;  /* 0x0000004366e47220 */ /* 0x000fe20000410000 */
[----:B------:R-:W-:-:S03]  /*9cf0*/  FMUL.FTZ R67, R227, R156 ;  /* 0x0000009ce3437220 */ /* 0x000fc60000410000 */
[C---:B------:R-:W-:Y:S01]  /*9d00*/  FMUL.FTZ R70, R228.reuse, R156 ;  /* 0x0000009ce4467220 */ /* 0x040fe20000410000 */
[C---:B------:R-:W-:Y:S01]  /*9d10*/  FMUL.FTZ R191, R99.reuse, R66 ;  /* 0x0000004263bf7220 */ /* 0x040fe20000410000 */
[-C--:B------:R-:W-:Y:S01]  /*9d20*/  FFMA.FTZ R66, R228, R157.reuse, R67 ;  /* 0x0000009de4427223 */ /* 0x080fe20000010043 */
[----:B------:R-:W-:Y:S01]  /*9d30*/  FMUL.FTZ R192, R99, R192 ;  /* 0x000000c063c07220 */ /* 0x000fe20000410000 */
[----:B------:R-:W-:Y:S02]  /*9d40*/  FFMA.FTZ R67, R227, R157, -R70 ;  /* 0x0000009de3437223 */ /* 0x000fe40000010846 */
[----:B------:R-:W-:Y:S02]  /*9d50*/  FADD.FTZ R70, R191, R66 ;  /* 0x00000042bf467221 */ /* 0x000fe40000010000 */
[----:B------:R-:W-:Y:S01]  /*9d60*/  FADD.FTZ R66, R192, R67 ;  /* 0x00000043c0427221 */ /* 0x000fe20000010000 */
[----:B------:R-:W-:Y:S02]  /*9d70*/  HADD2.F32 R96, -RZ, R77.H0_H0 ;  /* 0x2000004dff607230 */ /* 0x000fe40000004100 */
[----:B--2---:R-:W-:-:S02]  /*9d80*/  HADD2.F32 R87, -RZ, R75.H0_H0 ;  /* 0x2000004bff577230 */ /* 0x004fc40000004100 */
[----:B------:R-:W2:Y:S01]  /*9d90*/  LDL R75, [R1] ;  /* 0x00000000014b7983 */ /* 0x000ea20000100800 */
[C---:B------:R-:W-:Y:S01]  /*9da0*/  FMUL.FTZ R72, R154.reuse, R70 ;  /* 0x000000469a487220 */ /* 0x040fe20000410000 */
[----:B------:R-:W-:Y:S01]  /*9db0*/  FMUL.FTZ R71, R154, R66 ;  /* 0x000000429a477220 */ /* 0x000fe20000410000 */
[----:B------:R-:W-:Y:S01]  /*9dc0*/  FMUL.FTZ R67, R97, R50 ;  /* 0x0000003261437220 */ /* 0x000fe20000410000 */
[C---:B------:R-:W-:Y:S01]  /*9dd0*/  FMUL.FTZ R193, R96.reuse, R193 ;  /* 0x000000c160c17220 */ /* 0x040fe20000410000 */
[C---:B------:R-:W-:Y:S01]  /*9de0*/  FFMA.FTZ R72, R155.reuse, R66, -R72 ;  /* 0x000000429b487223 */ /* 0x040fe20000010848 */
[----:B------:R-:W-:Y:S01]  /*9df0*/  FFMA.FTZ R71, R155, R70, R71 ;  /* 0x000000469b477223 */ /* 0x000fe20000010047 */
[----:B------:R-:W-:Y:S02]  /*9e00*/  FMUL.FTZ R194, R96, R67 ;  /* 0x0000004360c27220 */ /* 0x000fe40000410000 */
[----:B------:R-:W-:Y:S01]  /*9e10*/  FADD.FTZ R72, R193, R72 ;  /* 0x00000048c1487221 */ /* 0x000fe20000010000 */
[----:B------:R-:W-:-:S02]  /*9e20*/  HADD2.F32 R70, -RZ, R59.H0_H0 ;  /* 0x2000003bff467230 */ /* 0x000fc40000004100 */
        /* <DEDUP_REMOVED lines=28> */
[----:B------:R-:W-:Y:S01]  /*9ff0*/  FMUL.FTZ R201, R89, R46 ;  /* 0x0000002e59c97220 */ /* 0x000fe20000410000 */
[----:B------:R-:W-:Y:S01]  /*a000*/  FMUL.FTZ R70, R146, R66 ;  /* 0x0000004292467220 */ /* 0x000fe20000410000 */
[----:B------:R-:W-:Y:S01]  /*a010*/  FMUL.FTZ R202, R88, R46 ;  /* 0x0000002e58ca7220 */ /* 0x000fe20000410000 */
[----:B------:R-:W-:Y:S01]  /*a020*/  FMUL.FTZ R71, R146, R67 ;  /* 0x0000004392477220 */ /* 0x000fe20000410000 */
[C---:B------:R-:W-:Y:S01]  /*a030*/  FMUL.FTZ R201, R72.reuse, R201 ;  /* 0x000000c948c97220 */ /* 0x040fe20000410000 */
[C---:B------:R-:W-:Y:S01]  /*a040*/  FFMA.FTZ R70, R147.reuse, R67, -R70 ;  /* 0x0000004393467223 */ /* 0x040fe20000010846 */
[----:B------:R-:W-:Y:S01]  /*a050*/  FMUL.FTZ R202, R72, R202 ;  /* 0x000000ca48ca7220 */ /* 0x000fe20000410000 */
[----:B------:R-:W-:-:S02]  /*a060*/  FFMA.FTZ R71, R147, R66, R71 ;  /* 0x0000004293477223 */ /* 0x000fc40000010047 */
[----:B------:R-:W-:Y:S01]  /*a070*/  FADD.FTZ R70, R201, R70 ;  /* 0x00000046c9467221 */ /* 0x000fe20000010000 */
[----:B------:R-:W-:Y:S01]  /*a080*/  FMUL.FTZ R72, R142, R64 ;  /* 0x000000408e487220 */ /* 0x000fe20000410000 */
[----:B------:R-:W-:Y:S02]  /*a090*/  HADD2.F32 R73, -RZ, R55.H0_H0 ;  /* 0x20000037ff497230 */ /* 0x000fe40000004100 */
[----:B------:R-:W-:Y:S01]  /*a0a0*/  FADD.FTZ R71, R202, R71 ;  /* 0x00000047ca477221 */ /* 0x000fe20000010000 */
[----:B------:R-:W-:Y:S01]  /*a0b0*/  FMUL.FTZ R66, R144, R70 ;  /* 0x0000004690427220 */ /* 0x000fe20000410000 */
[----:B------:R-:W-:Y:S01]  /*a0c0*/  FMUL.FTZ R203, R125, R45 ;  /* 0x0000002d7dcb7220 */ /* 0x000fe20000410000 */
[----:B------:R-:W-:Y:S01]  /*a0d0*/  FFMA.FTZ R67, R143, R65, -R72 ;  /* 0x000000418f437223 */ /* 0x000fe20000010848 */
[----:B------:R-:W-:Y:S01]  /*a0e0*/  FMUL.FTZ R204, R124, R45 ;  /* 0x0000002d7ccc7220 */ /* 0x000fe20000410000 */
[-C--:B------:R-:W-:Y:S01]  /*a0f0*/  FFMA.FTZ R72, R145, R71.reuse, R66 ;  /* 0x0000004791487223 */ /* 0x080fe20000010042 */
[----:B------:R-:W-:Y:S01]  /*a100*/  FMUL.FTZ R66, R144, R71 ;  /* 0x0000004790427220 */ /* 0x000fe20000410000 */
[C---:B------:R-:W-:Y:S01]  /*a110*/  FMUL.FTZ R203, R73.reuse, R203 ;  /* 0x000000cb49cb7220 */ /* 0x040fe20000410000 */
[----:B------:R-:W-:Y:S01]  /*a120*/  FMUL.FTZ R74, R142, R65 ;  /* 0x000000418e4a7220 */ /* 0x000fe20000410000 */
[----:B------:R-:W-:Y:S01]  /*a130*/  FMUL.FTZ R204, R73, R204 ;  /* 0x000000cc49cc7220 */ /* 0x000fe20000410000 */
[----:B------:R-:W-:Y:S01]  /*a140*/  FFMA.FTZ R65, R145, R70, -R66 ;  /* 0x0000004691417223 */ /* 0x000fe20000010842 */
[----:B------:R-:W-:Y:S01]  /*a150*/  FADD.FTZ R72, R203, R72 ;  /* 0x00000048cb487221 */ /* 0x000fe20000010000 */
[----:B------:R-:W-:Y:S01]  /*a160*/  FFMA.FTZ R74, R143, R64, R74 ;  /* 0x000000408f4a7223 */ /* 0x000fe2000001004a */
[----:B------:R-:W-:-:S02]  /*a170*/  HADD2.F32 R70, -RZ, R54.H0_H0 ;  /* 0x20000036ff467230 */ /* 0x000fc40000004100 */
[----:B------:R-:W-:Y:S01]  /*a180*/  FADD.FTZ R65, R204, R65 ;  /* 0x00000041cc417221 */ /* 0x000fe20000010000 */
[----:B------:R-:W-:Y:S01]  /*a190*/  FMUL.FTZ R64, R142, R72 ;  /* 0x000000488e407220 */ /* 0x000fe20000410000 */
[-C--:B------:R-:W-:Y:S01]  /*a1a0*/  FMUL.FTZ R205, R123, R44.reuse ;  /* 0x0000002c7bcd7220 */ /* 0x080fe20000410000 */
[----:B------:R-:W-:Y:S01]  /*a1b0*/  FMUL.FTZ R206, R122, R44 ;  /* 0x0000002c7ace7220 */ /* 0x000fe20000410000 */
[-C--:B------:R-:W-:Y:S01]  /*a1c0*/  FMUL.FTZ R71, R142, R65.reuse ;  /* 0x000000418e477220 */ /* 0x080fe20000410000 */
[C---:B------:R-:W-:Y:S01]  /*a1d0*/  FFMA.FTZ R64, R143.reuse, R65, -R64 ;  /* 0x000000418f407223 */ /* 0x040fe20000010840 */
[C---:B------:R-:W-:Y:S01]  /*a1e0*/  FMUL.FTZ R205, R70.reuse, R205 ;  /* 0x000000cd46cd7220 */ /* 0x040fe20000410000 */
[----:B------:R-:W-:Y:S01]  /*a1f0*/  FMUL.FTZ R206, R70, R206 ;  /* 0x000000ce46ce7220 */ /* 0x000fe20000410000 */
[----:B------:R-:W-:Y:S02]  /*a200*/  FFMA.FTZ R71, R143, R72, R71 ;  /* 0x000000488f477223 */ /* 0x000fe40000010047 */
[----:B------:R-:W-:Y:S01]  /*a210*/  FADD.FTZ R64, R205, R64 ;  /* 0x00000040cd407221 */ /* 0x000fe20000010000 */
[----:B------:R-:W-:-:S02]  /*a220*/  HADD2.F32 R65, -RZ, R53.H0_H0 ;  /* 0x20000035ff417230 */ /* 0x000fc40000004100 */
[----:B------:R-:W-:Y:S01]  /*a230*/  FADD.FTZ R71, R206, R71 ;  /* 0x00000047ce477221 */ /* 0x000fe20000010000 */
[----:B------:R-:W-:Y:S01]  /*a240*/  FMUL.FTZ R207, R121, R43 ;  /* 0x0000002b79cf7220 */ /* 0x000fe20000410000 */
[C---:B------:R-:W-:Y:S01]  /*a250*/  FMUL.FTZ R72, R140.reuse, R64 ;  /* 0x000000408c487220 */ /* 0x040fe20000410000 */
[----:B------:R-:W-:Y:S01]  /*a260*/  FMUL.FTZ R70, R140, R67 ;  /* 0x000000438c467220 */ /* 0x000fe20000410000 */
[----:B------:R-:W-:Y:S01]  /*a270*/  FMUL.FTZ R208, R120, R43 ;  /* 0x0000002b78d07220 */ /* 0x000fe20000410000 */
[----:B------:R-:W-:Y:S01]  /*a280*/  FMUL.FTZ R207, R65, R207 ;  /* 0x000000cf41cf7220 */ /* 0x000fe20000410000 */
[CC--:B------:R-:W-:Y:S01]  /*a290*/  FFMA.FTZ R72, R141.reuse, R71.reuse, R72 ;  /* 0x000000478d487223 */ /* 0x0c0fe20000010048 */
[C---:B------:R-:W-:Y:S01]  /*a2a0*/  FMUL.FTZ R71, R140.reuse, R71 ;  /* 0x000000478c477220 */ /* 0x040fe20000410000 */
[-C--:B------:R-:W-:Y:S01]  /*a2b0*/  FMUL.FTZ R66, R140, R74.reuse ;  /* 0x0000004a8c427220 */ /* 0x080fe20000410000 */
[----:B------:R-:W-:Y:S01]  /*a2c0*/  FFMA.FTZ R70, R141, R74, R70 ;  /* 0x0000004a8d467223 */ /* 0x000fe20000010046 */
[----:B------:R-:W-:Y:S01]  /*a2d0*/  FMUL.FTZ R208, R65, R208 ;  /* 0x000000d041d07220 */ /* 0x000fe20000410000 */
[----:B------:R-:W-:Y:S01]  /*a2e0*/  FFMA.FTZ R71, R141, R64, -R71 ;  /* 0x000000408d477223 */ /* 0x000fe20000010847 */
[----:B------:R-:W-:Y:S01]  /*a2f0*/  FADD.FTZ R72, R207, R72 ;  /* 0x00000048cf487221 */ /* 0x000fe20000010000 */
[----:B------:R-:W-:Y:S01]  /*a300*/  FFMA.FTZ R66, R141, R67, -R66 ;  /* 0x000000438d427223 */ /* 0x000fe20000010842 */
[----:B------:R-:W-:Y:S01]  /*a310*/  FMUL.FTZ R64, R138, R70 ;  /* 0x000000468a407220 */ /* 0x000fe20000410000 */
[----:B------:R-:W-:Y:S01]  /*a320*/  FADD.FTZ R71, R208, R71 ;  /* 0x00000047d0477221 */ /* 0x000fe20000010000 */
[----:B------:R-:W-:Y:S01]  /*a330*/  FMUL.FTZ R74, R138, R72 ;  /* 0x000000488a4a7220 */ /* 0x000fe20000410000 */
[----:B------:R-:W-:Y:S01]  /*a340*/  FMUL.FTZ R210, R118, R42 ;  /* 0x0000002a76d27220 */ /* 0x000fe20000410000 */
[----:B------:R-:W-:Y:S01]  /*a350*/  FFMA.FTZ R67, R139, R66, -R64 ;  /* 0x000000428b437223 */ /* 0x000fe20000010840 */
[----:B------:R-:W-:Y:S01]  /*a360*/  FMUL.FTZ R64, R119, R42 ;  /* 0x0000002a77407220 */ /* 0x000fe20000410000 */
[-C--:B------:R-:W-:Y:S01]  /*a370*/  FFMA.FTZ R73, R139, R71.reuse, -R74 ;  /* 0x000000478b497223 */ /* 0x080fe2000001084a */
[----:B------:R-:W-:Y:S01]  /*a380*/  FMUL.FTZ R74, R138, R71 ;  /* 0x000000478a4a7220 */ /* 0x000fe20000410000 */
[C---:B------:R-:W-:Y:S01]  /*a390*/  FMUL.FTZ R210, R87.reuse, R210 ;  /* 0x000000d257d27220 */ /* 0x040fe20000410000 */
[----:B------:R-:W-:Y:S01]  /*a3a0*/  FMUL.FTZ R209, R87, R64 ;  /* 0x0000004057d17220 */ /* 0x000fe20000410000 */
[----:B------:R-:W-:-:S02]  /*a3b0*/  HADD2.F32 R117, -RZ, R117.H0_H0 ;  /* 0x20000075ff757230 */ /* 0x000fc40000004100 */
[----:B------:R-:W-:Y:S01]  /*a3c0*/  FFMA.FTZ R74, R139, R72, R74 ;  /* 0x000000488b4a7223 */ /* 0x000fe2000001004a */
[----:B------:R-:W-:Y:S01]  /*a3d0*/  FADD.FTZ R73, R210, R73 ;  /* 0x00000049d2497221 */ /* 0x000fe20000010000 */
[----:B------:R-:W-:Y:S01]  /*a3e0*/  FMUL.FTZ R65, R138, R66 ;  /* 0x000000428a417220 */ /* 0x000fe20000410000 */
[----:B------:R-:W-:Y:S02]  /*a3f0*/  HADD2.F32 R116, -RZ, R116.H0_H0 ;  /* 0x20000074ff747230 */ /* 0x000fe40000004100 */
[----:B------:R-:W-:Y:S01]  /*a400*/  FADD.FTZ R74, R209, R74 ;  /* 0x0000004ad14a7221 */ /* 0x000fe20000010000 */
[----:B------:R-:W-:Y:S02]  /*a410*/  HADD2.F32 R86, -RZ, R76.H0_H0 ;  /* 0x2000004cff567230 */ /* 0x000fe40000004100 */
[C---:B------:R-:W-:Y:S01]  /*a420*/  FMUL.FTZ R71, R136.reuse, R73 ;  /* 0x0000004988477220 */ /* 0x040fe20000410000 */
[-C--:B------:R-:W-:Y:S01]  /*a430*/  FMUL.FTZ R211, R117, R41.reuse ;  /* 0x0000002975d37220 */ /* 0x080fe20000410000 */
[----:B------:R-:W-:Y:S01]  /*a440*/  FFMA.FTZ R70, R139, R70, R65 ;  /* 0x000000468b467223 */ /* 0x000fe20000010041 */
[-C--:B------:R-:W-:Y:S01]  /*a450*/  FMUL.FTZ R64, R136, R74.reuse ;  /* 0x0000004a88407220 */ /* 0x080fe20000410000 */
[----:B------:R-:W-:Y:S01]  /*a460*/  FMUL.FTZ R65, R116, R41 ;  /* 0x0000002974417220 */ /* 0x000fe20000410000 */
[C---:B------:R-:W-:Y:S01]  /*a470*/  FFMA.FTZ R74, R137.reuse, R74, R71 ;  /* 0x0000004a894a7223 */ /* 0x040fe20000010047 */
[C---:B------:R-:W-:Y:S01]  /*a480*/  FMUL.FTZ R211, R86.reuse, R211 ;  /* 0x000000d356d37220 */ /* 0x040fe20000410000 */
[----:B------:R-:W-:Y:S01]  /*a490*/  FFMA.FTZ R73, R137, R73, -R64 ;  /* 0x0000004989497223 */ /* 0x000fe20000010840 */
[----:B------:R-:W-:Y:S01]  /*a4a0*/  FMUL.FTZ R212, R86, R65 ;  /* 0x0000004156d47220 */ /* 0x000fe20000410000 */
[C---:B------:R-:W-:Y:S01]  /*a4b0*/  FMUL.FTZ R64, R136.reuse, R70 ;  /* 0x0000004688407220 */ /* 0x040fe20000410000 */
[----:B------:R-:W-:Y:S01]  /*a4c0*/  FADD.FTZ R74, R211, R74 ;  /* 0x0000004ad34a7221 */ /* 0x000fe20000010000 */
[-C--:B------:R-:W-:Y:S01]  /*a4d0*/  FMUL.FTZ R65, R136, R67.reuse ;  /* 0x0000004388417220 */ /* 0x080fe20000410000 */
[----:B------:R-:W-:Y:S01]  /*a4e0*/  FADD.FTZ R73, R212, R73 ;  /* 0x00000049d4497221 */ /* 0x000fe20000010000 */
[----:B------:R-:W-:Y:S01]  /*a4f0*/  FFMA.FTZ R67, R137, R67, -R64 ;  /* 0x0000004389437223 */ /* 0x000fe20000010840 */
[----:B------:R-:W-:-:S02]  /*a500*/  HADD2.F32 R114, -RZ, R114.H0_H0 ;  /* 0x20000072ff727230 */ /* 0x000fc40000004100 */
[C---:B------:R-:W-:Y:S01]  /*a510*/  FMUL.FTZ R64, R134.reuse, R74 ;  /* 0x0000004a86407220 */ /* 0x040fe20000410000 */
[----:B------:R-:W-:Y:S02]  /*a520*/  HADD2.F32 R115, -RZ, R115.H0_H0 ;  /* 0x20000073ff737230 */ /* 0x000fe40000004100 */
[-C--:B------:R-:W-:Y:S01]  /*a530*/  FMUL.FTZ R71, R134, R73.reuse ;  /* 0x0000004986477220 */ /* 0x080fe20000410000 */
[----:B------:R-:W-:Y:S01]  /*a540*/  FFMA.FTZ R73, R135, R73, -R64 ;  /* 0x0000004987497223 */ /* 0x000fe20000010840 */
[-C--:B------:R-:W-:Y:S01]  /*a550*/  FMUL.FTZ R214, R114, R40.reuse ;  /* 0x0000002872d67220 */ /* 0x080fe20000410000 */
[----:B------:R-:W-:Y:S01]  /*a560*/  FMUL.FTZ R64, R115, R40 ;  /* 0x0000002873407220 */ /* 0x000fe20000410000 */
[----:B------:R-:W-:Y:S01]  /*a570*/  FFMA.FTZ R74, R135, R74, R71 ;  /* 0x0000004a874a7223 */ /* 0x000fe20000010047 */
[----:B------:R-:W-:Y:S01]  /*a580*/  FFMA.FTZ R65, R137, R70, R65 ;  /* 0x0000004689417223 */ /* 0x000fe20000010041 */
[----:B------:R-:W-:Y:S01]  /*a590*/  FMUL.FTZ R70, R134, R67 ;  /* 0x0000004386467220 */ /* 0x000fe20000410000 */
[----:B------:R-:W-:-:S02]  /*a5a0*/  HADD2.F32 R113, -RZ, R113.H0_H0 ;  /* 0x20000071ff717230 */ /* 0x000fc40000004100 */
[-C--:B------:R-:W-:Y:S01]  /*a5b0*/  FMUL.FTZ R66, R134, R65.reuse ;  /* 0x0000004186427220 */ /* 0x080fe20000410000 */
[----:B------:R-:W-:Y:S01]  /*a5c0*/  FFMA.FTZ R70, R135, R65, R70 ;  /* 0x0000004187467223 */ /* 0x000fe20000010046 */
[----:B------:R-:W-:Y:S02]  /*a5d0*/  HADD2.F32 R112, -RZ, R112.H0_H0 ;  /* 0x20000070ff707230 */ /* 0x000fe40000004100 */
[----:B------:R-:W-:Y:S01]  /*a5e0*/  FMUL.FTZ R215, R113, R39 ;  /* 0x0000002771d77220 */ /* 0x000fe20000410000 */
[----:B------:R-:W-:Y:S02]  /*a5f0*/  HADD2.F32 R84, -RZ, R240.H0_H0 ;  /* 0x200000f0ff547230 */ /* 0x000fe40000004100 */
[----:B------:R-:W-:-:S03]  /*a600*/  FFMA.FTZ R66, R135, R67, -R66 ;  /* 0x0000004387427223 */ /* 0x000fc60000010842 */
[----:B------:R-:W-:Y:S01]  /*a610*/  FMUL.FTZ R215, R84, R215 ;  /* 0x000000d754d77220 */ /* 0x000fe20000410000 */
[----:B------:R-:W-:Y:S02]  /*a620*/  HADD2.F32 R111, -RZ, R111.H0_H0 ;  /* 0x2000006fff6f7230 */ /* 0x000fe40000004100 */
[----:B------:R-:W-:Y:S02]  /*a630*/  HADD2.F32 R110, -RZ, R110.H0_H0 ;  /* 0x2000006eff6e7230 */ /* 0x000fe40000004100 */
[----:B------:R-:W-:-:S03]  /*a640*/  HADD2.F32 R83, -RZ, R239.H0_H0 ;  /* 0x200000efff537230 */ /* 0x000fc60000004100 */
        /* <DEDUP_REMOVED lines=44> */
[----:B------:R-:W-:-:S03]  /*a910*/  FADD.FTZ R74, R213, R74 ;  /* 0x0000004ad54a7221 */ /* 0x000fc60000010000 */
[C---:B------:R-:W-:Y:S01]  /*a920*/  FMUL.FTZ R65, R132.reuse, R73 ;  /* 0x0000004984417220 */ /* 0x040fe20000410000 */
[----:B------:R-:W-:-:S03]  /*a930*/  FMUL.FTZ R64, R132, R74 ;  /* 0x0000004a84407220 */ /* 0x000fc60000410000 */
[C---:B------:R-:W-:Y:S01]  /*a940*/  FFMA.FTZ R67, R133.reuse, R74, R65 ;  /* 0x0000004a85437223 */ /* 0x040fe20000010041 */
[----:B------:R-:W-:Y:S01]  /*a950*/  FFMA.FTZ R72, R133, R73, -R64 ;  /* 0x0000004985487223 */ /* 0x000fe20000010840 */
[----:B------:R-:W-:Y:S01]  /*a960*/  FMUL.FTZ R65, R112, R39 ;  /* 0x0000002770417220 */ /* 0x000fe20000410000 */
[----:B------:R-:W-:Y:S02]  /*a970*/  FMUL.FTZ R64, R132, R70 ;  /* 0x0000004684407220 */ /* 0x000fe40000410000 */
[----:B------:R-:W-:Y:S01]  /*a980*/  FADD.FTZ R72, R215, R72 ;  /* 0x00000048d7487221 */ /* 0x000fe20000010000 */
[----:B------:R-:W-:Y:S01]  /*a990*/  FMUL.FTZ R216, R84, R65 ;  /* 0x0000004154d87220 */ /* 0x000fe20000410000 */
[----:B------:R-:W-:Y:S02]  /*a9a0*/  FFMA.FTZ R65, R133, R66, -R64 ;  /* 0x0000004285417223 */ /* 0x000fe40000010840 */
[----:B------:R-:W-:Y:S01]  /*a9b0*/  FMUL.FTZ R74, R130, R72 ;  /* 0x00000048824a7220 */ /* 0x000fe20000410000 */
[----:B------:R-:W-:Y:S01]  /*a9c0*/  FADD.FTZ R67, R216, R67 ;  /* 0x00000043d8437221 */ /* 0x000fe20000010000 */
[----:B------:R-:W-:Y:S01]  /*a9d0*/  FMUL.FTZ R66, R132, R66 ;  /* 0x0000004284427220 */ /* 0x000fe20000410000 */
[----:B------:R-:W-:-:S02]  /*a9e0*/  FMUL.FTZ R64, R111, R38 ;  /* 0x000000266f407220 */ /* 0x000fc40000410000 */
[-C--:B------:R-:W-:Y:S01]  /*a9f0*/  FFMA.FTZ R76, R131, R67.reuse, R74 ;  /* 0x00000043834c7223 */ /* 0x080fe2000001004a */
[C---:B------:R-:W-:Y:S01]  /*aa00*/  FMUL.FTZ R74, R130.reuse, R67 ;  /* 0x00000043824a7220 */ /* 0x040fe20000410000 */
[----:B------:R-:W-:Y:S01]  /*aa10*/  FFMA.FTZ R66, R133, R70, R66 ;  /* 0x0000004685427223 */ /* 0x000fe20000010042 */
[----:B------:R-:W-:Y:S02]  /*aa20*/  FMUL.FTZ R217, R83, R64 ;  /* 0x0000004053d97220 */ /* 0x000fe40000410000 */
[----:B------:R-:W-:Y:S01]  /*aa30*/  FFMA.FTZ R67, R131, R72, -R74 ;  /* 0x0000004883437223 */ /* 0x000fe2000001084a */
[C---:B------:R-:W-:Y:S01]  /*aa40*/  FMUL.FTZ R64, R130.reuse, R66 ;  /* 0x0000004282407220 */ /* 0x040fe20000410000 */
[----:B------:R-:W-:Y:S01]  /*aa50*/  FADD.FTZ R76, R217, R76 ;  /* 0x0000004cd94c7221 */ /* 0x000fe20000010000 */
[-C--:B------:R-:W-:Y:S01]  /*aa60*/  FMUL.FTZ R71, R130, R65.reuse ;  /* 0x0000004182477220 */ /* 0x080fe20000410000 */
[----:B------:R-:W-:Y:S01]  /*aa70*/  FADD.FTZ R70, R218, R67 ;  /* 0x00000043da467221 */ /* 0x000fe20000010000 */
[C---:B------:R-:W-:Y:S01]  /*aa80*/  FFMA.FTZ R67, R131.reuse, R65, -R64 ;  /* 0x0000004183437223 */ /* 0x040fe20000010840 */
[----:B------:R-:W-:Y:S01]  /*aa90*/  FMUL.FTZ R72, R128, R76 ;  /* 0x0000004c80487220 */ /* 0x000fe20000410000 */
[----:B------:R-:W-:-:S02]  /*aaa0*/  FFMA.FTZ R71, R131, R66, R71 ;  /* 0x0000004283477223 */ /* 0x000fc40000010047 */
[C---:B------:R-:W-:Y:S01]  /*aab0*/  FMUL.FTZ R64, R128.reuse, R67 ;  /* 0x0000004380407220 */ /* 0x040fe20000410000 */
[CC--:B------:R-:W-:Y:S01]  /*aac0*/  FFMA.FTZ R72, R129.reuse, R70.reuse, -R72 ;  /* 0x0000004681487223 */ /* 0x0c0fe20000010848 */
[C---:B------:R-:W-:Y:S02]  /*aad0*/  FMUL.FTZ R70, R128.reuse, R70 ;  /* 0x0000004680467220 */ /* 0x040fe40000410000 */
[----:B------:R-:W-:Y:S01]  /*aae0*/  FFMA.FTZ R65, R129, R71, R64 ;  /* 0x0000004781417223 */ /* 0x000fe20000010040 */
[----:B------:R-:W-:Y:S01]  /*aaf0*/  FMUL.FTZ R64, R109, R37 ;  /* 0x000000256d407220 */ /* 0x000fe20000410000 */
[----:B------:R-:W-:Y:S01]  /*ab00*/  FMUL.FTZ R66, R128, R71 ;  /* 0x0000004780427220 */ /* 0x000fe20000410000 */
[----:B------:R-:W-:Y:S01]  /*ab10*/  FFMA.FTZ R73, R129, R76, R70 ;  /* 0x0000004c81497223 */ /* 0x000fe20000010046 */
[----:B------:R-:W-:Y:S01]  /*ab20*/  LEA.HI R71, R82, R82, RZ, 0x1e ;  /* 0x0000005252477211 */ /* 0x000fe200078ff0ff */
[----:B------:R-:W-:Y:S01]  /*ab30*/  FMUL.FTZ R219, R105, R64 ;  /* 0x0000004069db7220 */ /* 0x000fe20000410000 */
[----:B------:R-:W-:Y:S01]  /*ab40*/  FFMA.FTZ R64, R129, R67, -R66 ;  /* 0x0000004381407223 */ /* 0x000fe20000010842 */
[----:B------:R-:W-:Y:S01]  /*ab50*/  FADD.FTZ R67, R220, R73 ;  /* 0x00000049dc437221 */ /* 0x000fe20000010000 */
        /* <DEDUP_REMOVED lines=110> */
.L_x_2251:
        /* <DEDUP_REMOVED lines=14> */
.L_x_2254:
[----:B------:R-:W-:-:S03]  /*b320*/  UMOV UR46, 0xffffffff ;  /* 0xffffffff002e7882 */ /* 0x000fc60000000000 */
[----:B------:R-:W-:Y:S05]  /*b330*/  BRA.DIV UR46, `(.L_x_2129) ;  /* 0x0000009a2e2c7947 */ /* 0x000fea000b800000 */
.L_x_2257:
[----:B------:R-:W-:-:S03]  /*b340*/  UMOV UR46, 0xffffffff ;  /* 0xffffffff002e7882 */ /* 0x000fc60000000000 */
[----:B------:R-:W-:Y:S05]  /*b350*/  BRA.DIV UR46, `(.L_x_2130) ;  /* 0x0000009a2e4c7947 */ /* 0x000fea000b800000 */
.L_x_2260:
[----:B------:R-:W-:-:S03]  /*b360*/  UMOV UR46, 0xffffffff ;  /* 0xffffffff002e7882 */ /* 0x000fc60000000000 */
[----:B------:R-:W-:Y:S05]  /*b370*/  BRA.DIV UR46, `(.L_x_2131) ;  /* 0x0000009a2e6c7947 */ /* 0x000fea000b800000 */
.L_x_2263:
        /* <DEDUP_REMOVED lines=10> */
.L_x_2273:
        /* <DEDUP_REMOVED lines=44> */
.L_x_2126:
[----:B------:R-:W-:Y:S05]  /*b6e0*/  WARPSYNC.ALL ;  /* 0x0000000000007948 */ /* 0x000fea0003800000 */
[----:B------:R-:W-:Y:S01]  /*b6f0*/  BAR.SYNC.DEFER_BLOCKING 0x0 ;  /* 0x0000000000007b1d */ /* 0x000fe20000010000 */
[----:B------:R-:W-:-:S06]  /*b700*/  UISETP.GE.AND UP0, UPT, UR10, UR52, UPT ;  /* 0x000000340a00728c */ /* 0x000fcc000bf06270 */
[----:B------:R-:W-:-:S04]  /*b710*/  PLOP3.LUT P1, PT, PT, PT, UP0, 0x80, 0x0 ;  /* 0x000000000000781c */ /* 0x000fc80003f2f008 */
[----:B------:R-:W-:Y:S01]  /*b720*/  ISETP.NE.OR P1, PT, R248, RZ, P1 ;  /* 0x000000fff800720c */ /* 0x000fe20000f25670 */
[----:B------:R-:W2:Y:S02]  /*b730*/  LDS.64 R60, [R158+0x6378] ;  /* 0x006378009e3c7984 */ /* 0x000ea40000000a00 */
[C---:B--2---:R-:W-:Y:S01]  /*b740*/  FMUL.FTZ R63, R127.reuse, R61 ;  /* 0x0000003d7f3f7220 */ /* 0x044fe20000410000 */
[----:B------:R-:W-:-:S03]  /*b750*/  FMUL.FTZ R127, R127, R60 ;  /* 0x0000003c7f7f7220 */ /* 0x000fc60000410000 */
[----:B------:R-:W-:Y:S01]  /*b760*/  FFMA.FTZ R62, R126, R60, -R63 ;  /* 0x0000003c7e3e7223 */ /* 0x000fe2000001083f */
[C---:B------:R-:W-:Y:S01]  /*b770*/  FMUL.FTZ R60, R128.reuse, -R106 ;  /* 0x8000006a803c7220 */ /* 0x040fe20000410000 */
[----:B------:R-:W-:Y:S01]  /*b780*/  FMUL.FTZ R63, R128, R107 ;  /* 0x0000006b803f7220 */ /* 0x000fe20000410000 */
[----:B------:R-:W-:Y:S01]  /*b790*/  FFMA.FTZ R127, R126, R61, R127 ;  /* 0x0000003d7e7f7223 */ /* 0x000fe2000001007f */
[C---:B------:R-:W-:Y:S01]  /*b7a0*/  FMUL.FTZ R61, R129.reuse, R190 ;  /* 0x000000be813d7220 */ /* 0x040fe20000410000 */
[C---:B0-----:R-:W-:Y:S01]  /*b7b0*/  FFMA.FTZ R64, R129.reuse, -R107, R60 ;  /* 0x8000006b81407223 */ /* 0x041fe2000001003c */
[----:B------:R-:W-:Y:S01]  /*b7c0*/  FFMA.FTZ R63, R129, R106, -R63 ;  /* 0x0000006a813f7223 */ /* 0x000fe2000001083f */
[----:B------:R-:W-:Y:S01]  /*b7d0*/  FADD.FTZ R228, R228, R127 ;  /* 0x0000007fe4e47221 */ /* 0x000fe20000010000 */
[----:B------:R-:W-:Y:S01]  /*b7e0*/  FADD.FTZ R227, R227, R62 ;  /* 0x0000003ee3e37221 */ /* 0x000fe20000010000 */
[----:B------:R-:W-:-:S04]  /*b7f0*/  FMUL.FTZ R60, R130, -R64 ;  /* 0x80000040823c7220 */ /* 0x000fc80000410000 */
[-C--:B------:R-:W-:Y:S01]  /*b800*/  FFMA.FTZ R60, R131, R63.reuse, -R60 ;  /* 0x0000003f833c7223 */ /* 0x080fe2000001083c */
[----:B------:R-:W-:-:S03]  /*b810*/  FMUL.FTZ R63, R130, -R63 ;  /* 0x8000003f823f7220 */ /* 0x000fc60000410000 */
[----:B------:R-:W-:Y:S01]  /*b820*/  FMUL.FTZ R65, R132, -R60 ;  /* 0x8000003c84417220 */ /* 0x000fe20000410000 */
[----:B------:R-:W-:-:S04]  /*b830*/  FFMA.FTZ R64, R131, R64, R63 ;  /* 0x0000004083407223 */ /* 0x000fc8000001003f */
[-C--:B------:R-:W-:Y:S01]  /*b840*/  FMUL.FTZ R66, R132, -R64.reuse ;  /* 0x8000004084427220 */ /* 0x080fe20000410000 */
[----:B------:R-:W-:-:S03]  /*b850*/  FFMA.FTZ R65, R133, R64, R65 ;  /* 0x0000004085417223 */ /* 0x000fc60000010041 */
[----:B------:R-:W-:Y:S01]  /*b860*/  FFMA.FTZ R63, R133, R60, -R66 ;  /* 0x0000003c853f7223 */ /* 0x000fe20000010842 */
[----:B------:R-:W-:-:S03]  /*b870*/  FMUL.FTZ R60, R134, -R65 ;  /* 0x80000041863c7220 */ /* 0x000fc60000410000 */
[-C--:B------:R-:W-:Y:S01]  /*b880*/  FMUL.FTZ R64, R134, -R63.reuse ;  /* 0x8000003f86407220 */ /* 0x080fe20000410000 */
[----:B------:R-:W-:-:S03]  /*b890*/  FFMA.FTZ R60, R135, R63, -R60 ;  /* 0x0000003f873c7223 */ /* 0x000fc6000001083c */
[----:B------:R-:W-:Y:S01]  /*b8a0*/  FFMA.FTZ R64, R135, R65, R64 ;  /* 0x0000004187407223 */ /* 0x000fe20000010040 */
[----:B------:R-:W-:-:S03]  /*b8b0*/  FMUL.FTZ R65, R136, -R60 ;  /* 0x8000003c88417220 */ /* 0x000fc60000410000 */
        /* <DEDUP_REMOVED lines=30> */
[----:B------:R-:W-:-:S04]  /*baa0*/  FFMA.FTZ R65, R151, R65, R64 ;  /* 0x0000004197417223 */ /* 0x000fc80000010040 */
[----:B------:R-:W-:-:S04]  /*bab0*/  FMUL.FTZ R64, R152, -R65 ;  /* 0x8000004198407220 */ /* 0x000fc80000410000 */
[-C--:B------:R-:W-:Y:S01]  /*bac0*/  FFMA.FTZ R64, R153, R60.reuse, -R64 ;  /* 0x0000003c99407223 */ /* 0x080fe20000010840 */
[----:B------:R-:W-:-:S04]  /*bad0*/  FMUL.FTZ R60, R152, -R60 ;  /* 0x8000003c983c7220 */ /* 0x000fc80000410000 */
[----:B------:R-:W-:Y:S01]  /*bae0*/  FFMA.FTZ R60, R153, R65, R60 ;  /* 0x00000041993c7223 */ /* 0x000fe2000001003c */
[----:B------:R-:W-:-:S03]  /*baf0*/  FMUL.FTZ R65, R154, -R64 ;  /* 0x800000409a417220 */ /* 0x000fc60000410000 */
[-C--:B------:R-:W-:Y:S01]  /*bb00*/  FMUL.FTZ R66, R154, -R60.reuse ;  /* 0x8000003c9a427220 */ /* 0x080fe20000410000 */
[C---:B------:R-:W-:Y:S01]  /*bb10*/  FFMA.FTZ R65, R155.reuse, R60, R65 ;  /* 0x0000003c9b417223 */ /* 0x040fe20000010041 */
[C---:B------:R-:W-:Y:S02]  /*bb20*/  FMUL.FTZ R60, R128.reuse, R190 ;  /* 0x000000be803c7220 */ /* 0x040fe40000410000 */
[----:B------:R-:W-:Y:S01]  /*bb30*/  FFMA.FTZ R64, R155, R64, -R66 ;  /* 0x000000409b407223 */ /* 0x000fe20000010842 */
[-C--:B------:R-:W-:Y:S01]  /*bb40*/  FFMA.FTZ R66, -R128, R174.reuse, -R61 ;  /* 0x000000ae80427223 */ /* 0x080fe2000001093d */
[----:B------:R-:W-:Y:S02]  /*bb50*/  FFMA.FTZ R60, R129, R174, -R60 ;  /* 0x000000ae813c7223 */ /* 0x000fe4000001083c */
[----:B------:R-:W-:Y:S01]  /*bb60*/  FMUL.FTZ R62, R156, -R64 ;  /* 0x800000409c3e7220 */ /* 0x000fe20000410000 */
        /* <DEDUP_REMOVED lines=77> */
[----:B------:R-:W-:Y:S01]  /*c040*/  FFMA.FTZ R63, R155, R66, R63 ;  /* 0x000000429b3f7223 */ /* 0x000fe2000001003f */
[-C--:B------:R-:W-:Y:S02]  /*c050*/  FMUL.FTZ R68, R156, R228.reuse ;  /* 0x000000e49c447220 */ /* 0x080fe40000410000 */
[----:B------:R-:W-:Y:S01]  /*c060*/  FADD.FTZ R61, R160, R61 ;  /* 0x0000003da03d7221 */ /* 0x000fe20000010000 */
[----:B------:R-:W-:Y:S01]  /*c070*/  FADD.FTZ R63, -R176, R63 ;  /* 0x0000003fb03f7221 */ /* 0x000fe20000010100 */
[C---:B------:R-:W-:Y:S02]  /*c080*/  FFMA.FTZ R69, R157.reuse, R227, -R68 ;  /* 0x000000e39d457223 */ /* 0x040fe40000010844 */
[C---:B------:R-:W-:Y:S01]  /*c090*/  FMUL.FTZ R60, R156.reuse, -R61 ;  /* 0x8000003d9c3c7220 */ /* 0x040fe20000410000 */
[----:B------:R-:W-:Y:S01]  /*c0a0*/  FMUL.FTZ R66, R156, -R63 ;  /* 0x8000003f9c427220 */ /* 0x000fe20000410000 */
[----:B------:R-:W-:Y:S01]  /*c0b0*/  FADD.FTZ R192, R192, R69 ;  /* 0x00000045c0c07221 */ /* 0x000fe20000010000 */
[C---:B------:R-:W-:Y:S01]  /*c0c0*/  FMUL.FTZ R69, R156.reuse, R227 ;  /* 0x000000e39c457220 */ /* 0x040fe20000410000 */
[C---:B------:R-:W-:Y:S01]  /*c0d0*/  FFMA.FTZ R60, R157.reuse, R63, R60 ;  /* 0x0000003f9d3c7223 */ /* 0x040fe2000001003c */
[C---:B------:R-:W-:Y:S01]  /*c0e0*/  FFMA.FTZ R66, R157.reuse, R61, -R66 ;  /* 0x0000003d9d427223 */ /* 0x040fe20000010842 */
[-C--:B------:R-:W-:Y:S01]  /*c0f0*/  FMUL.FTZ R61, R156, -R65.reuse ;  /* 0x800000419c3d7220 */ /* 0x080fe20000410000 */
[C---:B------:R-:W-:Y:S01]  /*c100*/  FFMA.FTZ R68, R157.reuse, R228, R69 ;  /* 0x000000e49d447223 */ /* 0x040fe20000010045 */
[----:B------:R-:W-:Y:S01]  /*c110*/  FFMA.FTZ R65, R157, R65, R62 ;  /* 0x000000419d417223 */ /* 0x000fe2000001003e */
[----:B------:R-:W-:Y:S01]  /*c120*/  FADD.FTZ R67, -R175, R60 ;  /* 0x0000003caf437221 */ /* 0x000fe20000010100 */
[----:B------:R-:W-:Y:S01]  /*c130*/  FFMA.FTZ R64, R157, R64, -R61 ;  /* 0x000000409d407223 */ /* 0x000fe2000001083d */
[----:B------:R-:W-:Y:S01]  /*c140*/  MOV R61, UR7 ;  /* 0x00000007003d7c02 */ /* 0x000fe20008000f00 */
[----:B------:R-:W-:Y:S01]  /*c150*/  FADD.FTZ R191, R191, R68 ;  /* 0x00000044bfbf7221 */ /* 0x000fe20000010000 */
[----:B------:R-:W-:Y:S01]  /*c160*/  FMUL.FTZ R68, R154, R192 ;  /* 0x000000c09a447220 */ /* 0x000fe20000410000 */
[----:B------:R-:W-:-:S02]  /*c170*/  MOV R60, 0x3f800000 ;  /* 0x3f800000003c7802 */ /* 0x000fc40000000f00 */
[----:B------:R-:W-:Y:S02]  /*c180*/  CS2R R62, SRZ ;  /* 0x00000000003e7805 */ /* 0x000fe4000001ff00 */
[----:B------:R-:W-:Y:S01]  /*c190*/  LEA R126, R61, R36, 0x4 ;  /* 0x000000243d7e7211 */ /* 0x000fe200078e20ff */
[----:B------:R-:W-:Y:S01]  /*c1a0*/  HFMA2.MMA R61, -RZ, RZ, 0, 0 ;  /* 0x00000000ff3d7435 */ /* 0x000fe200000001ff */
[----:B------:R-:W-:Y:S01]  /*c1b0*/  FFMA.FTZ R69, R155, R191, R68 ;  /* 0x000000bf9b457223 */ /* 0x000fe20000010044 */
[----:B------:R-:W-:-:S03]  /*c1c0*/  FADD.FTZ R66, R159, R66 ;  /* 0x000000429f427221 */ /* 0x000fc60000010000 */
[----:B------:R-:W-:Y:S01]  /*c1d0*/  FADD.FTZ R194, R194, R69 ;  /* 0x00000045c2c27221 */ /* 0x000fe20000010000 */
[----:B------:R-:W-:-:S04]  /*c1e0*/  FMUL.FTZ R69, R154, R191 ;  /* 0x000000bf9a457220 */ /* 0x000fc80000410000 */
[----:B------:R-:W0:Y:S04]  /*c1f0*/  @!P1 LDS.128 R60, [R126+0x8b80] ;  /* 0x008b80007e3c9984 */ /* 0x000e280000000c00 */
[----:B------:R2:W-:Y:S02]  /*c200*/  STS.128 [R158+0x6d80], R64 ;  /* 0x006d80409e007388 */ /* 0x0005e40000000c00 */
[----:B--2---:R-:W-:-:S04]  /*c210*/  FFMA.FTZ R64, R155, R192, -R69 ;  /* 0x000000c09b407223 */ /* 0x004fc80000010845 */
        /* <DEDUP_REMOVED lines=123> */
.L_x_2278:
        /* <DEDUP_REMOVED lines=13> */
.L_x_2136:
[----:B------:R-:W-:Y:S05]  /*caa0*/  BSYNC B0 ;  /* 0x0000000000007941 */ /* 0x000fea0003800000 */
.L_x_2135:
[----:B------:R-:W-:Y:S01]  /*cab0*/  UMOV UR46, 0xffffffff ;  /* 0xffffffff002e7882 */ /* 0x000fe20000000000 */
[----:B------:R-:W-:Y:S02]  /*cac0*/  ISETP.GT.U32.AND P2, PT, R248, 0x1d, PT ;  /* 0x0000001df800780c */ /* 0x000fe40003f44070 */
[----:B------:R-:W-:Y:S11]  /*cad0*/  BRA.DIV UR46, `(.L_x_2137) ;  /* 0x000000862ee87947 */ /* 0x000ff6000b800000 */
[----:B-1----:R1:W0:Y:S04]  /*cae0*/  SHFL.DOWN PT, R76, R232, 0x2, 0x1f ;  /* 0x08401f00e84c7f89 */ /* 0x00222800000e0000 */
[----:B--2---:R1:W2:Y:S04]  /*caf0*/  SHFL.DOWN PT, R77, R241, 0x2, 0x1f ;  /* 0x08401f00f14d7f89 */ /* 0x0042a800000e0000 */
[----:B---3--:R1:W3:Y:S04]  /*cb00*/  SHFL.DOWN PT, R78, R242, 0x2, 0x1f ;  /* 0x08401f00f24e7f89 */ /* 0x0082e800000e0000 */
[----:B----4-:R1:W4:Y:S02]  /*cb10*/  SHFL.DOWN PT, R79, R243, 0x2, 0x1f ;  /* 0x08401f00f34f7f89 */ /* 0x01032400000e0000 */
.L_x_2284:
        /* <DEDUP_REMOVED lines=13> */
.L_x_2139:
[----:B------:R-:W-:Y:S05]  /*cbf0*/  BSYNC B0 ;  /* 0x0000000000007941 */ /* 0x000fea0003800000 */
.L_x_2138:
[----:B------:R-:W-:Y:S01]  /*cc00*/  UMOV UR46, 0xffffffff ;  /* 0xffffffff002e7882 */ /* 0x000fe20000000000 */
[----:B------:R-:W-:Y:S02]  /*cc10*/  ISETP.GT.U32.AND P2, PT, R248, 0x1b, PT ;  /* 0x0000001bf800780c */ /* 0x000fe40003f44070 */
[----:B------:R-:W-:Y:S11]  /*cc20*/  BRA.DIV UR46, `(.L_x_2140) ;  /* 0x0000008a2e087947 */ /* 0x000ff6000b800000 */
[----:B0-----:R0:W0:Y:S04]  /*cc30*/  SHFL.DOWN PT, R76, R232, 0x4, 0x1f ;  /* 0x08801f00e84c7f89 */ /* 0x00102800000e0000 */
[----:B--2---:R2:W0:Y:S04]  /*cc40*/  SHFL.DOWN PT, R77, R241, 0x4, 0x1f ;  /* 0x08801f00f14d7f89 */ /* 0x00442800000e0000 */
[----:B---3--:R2:W3:Y:S04]  /*cc50*/  SHFL.DOWN PT, R78, R242, 0x4, 0x1f ;  /* 0x08801f00f24e7f89 */ /* 0x0084e800000e0000 */
[----:B----4-:R2:W4:Y:S02]  /*cc60*/  SHFL.DOWN PT, R79, R243, 0x4, 0x1f ;  /* 0x08801f00f34f7f89 */ /* 0x01052400000e0000 */
.L_x_2290:
        /* <DEDUP_REMOVED lines=13> */
.L_x_2142:
[----:B------:R-:W-:Y:S05]  /*cd40*/  BSYNC B0 ;  /* 0x0000000000007941 */ /* 0x000fea0003800000 */
.L_x_2141:
[----:B------:R-:W-:Y:S01]  /*cd50*/  UMOV UR46, 0xffffffff ;  /* 0xffffffff002e7882 */ /* 0x000fe20000000000 */
[----:B------:R-:W-:Y:S02]  /*cd60*/  ISETP.GT.U32.AND P2, PT, R248, 0x17, PT ;  /* 0x00000017f800780c */ /* 0x000fe40003f44070 */
[----:B------:R-:W-:Y:S11]  /*cd70*/  BRA.DIV UR46, `(.L_x_2143) ;  /* 0x0000008a2e287947 */ /* 0x000ff6000b800000 */
[----:B0-----:R0:W0:Y:S04]  /*cd80*/  SHFL.DOWN PT, R76, R232, 0x8, 0x1f ;  /* 0x09001f00e84c7f89 */ /* 0x00102800000e0000 */
[----:B------:R0:W0:Y:S04]  /*cd90*/  SHFL.DOWN PT, R77, R241, 0x8, 0x1f ;  /* 0x09001f00f14d7f89 */ /* 0x00002800000e0000 */
[----:B---3--:R3:W0:Y:S04]  /*cda0*/  SHFL.DOWN PT, R78, R242, 0x8, 0x1f ;  /* 0x09001f00f24e7f89 */ /* 0x00862800000e0000 */
[----:B----4-:R3:W4:Y:S02]  /*cdb0*/  SHFL.DOWN PT, R79, R243, 0x8, 0x1f ;  /* 0x09001f00f34f7f89 */ /* 0x01072400000e0000 */
.L_x_2296:
        /* <DEDUP_REMOVED lines=13> */
.L_x_2145:
[----:B------:R-:W-:Y:S05]  /*ce90*/  BSYNC B0 ;  /* 0x0000000000007941 */ /* 0x000fea0003800000 */
.L_x_2144:
[----:B------:R-:W-:Y:S01]  /*cea0*/  UMOV UR46, 0xffffffff ;  /* 0xffffffff002e7882 */ /* 0x000fe20000000000 */
[----:B------:R-:W-:Y:S02]  /*ceb0*/  ISETP.GT.U32.AND P2, PT, R248, 0xf, PT ;  /* 0x0000000ff800780c */ /* 0x000fe40003f44070 */
[----:B------:R-:W-:Y:S11]  /*cec0*/  BRA.DIV UR46, `(.L_x_2146) ;  /* 0x0000008a2e487947 */ /* 0x000ff6000b800000 */
[----:B0-----:R0:W0:Y:S04]  /*ced0*/  SHFL.DOWN PT, R76, R232, 0x10, 0x1f ;  /* 0x0a001f00e84c7f89 */ /* 0x00102800000e0000 */
[----:B------:R0:W0:Y:S04]  /*cee0*/  SHFL.DOWN PT, R77, R241, 0x10, 0x1f ;  /* 0x0a001f00f14d7f89 */ /* 0x00002800000e0000 */
[----:B------:R0:W0:Y:S04]  /*cef0*/  SHFL.DOWN PT, R78, R242, 0x10, 0x1f ;  /* 0x0a001f00f24e7f89 */ /* 0x00002800000e0000 */
[----:B----4-:R4:W0:Y:S02]  /*cf00*/  SHFL.DOWN PT, R79, R243, 0x10, 0x1f ;  /* 0x0a001f00f34f7f89 */ /* 0x01082400000e0000 */
.L_x_2302:
        /* <DEDUP_REMOVED lines=13> */
.L_x_2148:
[----:B------:R-:W-:Y:S05]  /*cfe0*/  BSYNC B0 ;  /* 0x0000000000007941 */ /* 0x000fea0003800000 */
.L_x_2147:
        /* <DEDUP_REMOVED lines=21> */
.L_x_2316:
        /* <DEDUP_REMOVED lines=19> */
.L_x_2151:
[----:B------:R-:W-:Y:S05]  /*d270*/  BSYNC B0 ;  /* 0x0000000000007941 */ /* 0x000fea0003800000 */
.L_x_2150:
        /* <DEDUP_REMOVED lines=34> */
.L_x_2133:
[----:B------:R-:W-:Y:S05]  /*d4a0*/  WARPSYNC.ALL ;  /* 0x0000000000007948 */ /* 0x000fea0003800000 */
[----:B------:R-:W-:Y:S01]  /*d4b0*/  BAR.SYNC.DEFER_BLOCKING 0x0 ;  /* 0x0000000000007b1d */ /* 0x000fe20000010000 */
[----:B------:R-:W-:Y:S01]  /*d4c0*/  ISETP.NE.AND P1, PT, R82, RZ, PT ;  /* 0x000000ff5200720c */ /* 0x000fe20003f25270 */
[----:B01----:R-:W-:Y:S01]  /*d4d0*/  HADD2.F32 R75, -RZ, R54.H0_H0 ;  /* 0x20000036ff4b7230 */ /* 0x003fe20000004100 */
[----:B------:R-:W-:Y:S01]  /*d4e0*/  ULEA UR58, UR10, 0xfffff800, 0xb ;  /* 0xfffff8000a3a7891 */ /* 0x000fe2000f8e583f */
[----:B------:R-:W-:Y:S01]  /*d4f0*/  HADD2.F32 R68, -RZ, R58.H0_H0 ;  /* 0x2000003aff447230 */ /* 0x000fe20000004100 */
[----:B------:R-:W-:Y:S01]  /*d500*/  USHF.R.S32.HI UR59, URZ, 0x1f, UR48 ;  /* 0x0000001f3f3b7899 */ /* 0x000fe20008011430 */
[----:B------:R-:W-:-:S02]  /*d510*/  HADD2.F32 R70, -RZ, R57.H0_H0 ;  /* 0x20000039ff467230 */ /* 0x000fc40000004100 */
[----:B------:R-:W-:Y:S01]  /*d520*/  FMUL.FTZ R77, R75, R44 ;  /* 0x0000002c4b4d7220 */ /* 0x000fe20000410000 */
[----:B------:R-:W-:Y:S01]  /*d530*/  UIADD3 UR58, -UR58, UR54, URZ ;  /* 0x000000363a3a7290 */ /* 0x000fe2000fffe13f */
[----:B------:R-:W-:Y:S01]  /*d540*/  FMUL.FTZ R69, R68, R48 ;  /* 0x0000003044457220 */ /* 0x000fe20000410000 */
[----:B------:R-:W-:Y:S01]  /*d550*/  USHF.R.S32.HI UR60, URZ, 0x1f, UR19 ;  /* 0x0000001f3f3c7899 */ /* 0x000fe20008011413 */
[----:B------:R-:W-:Y:S01]  /*d560*/  FMUL.FTZ R71, R70, R47 ;  /* 0x0000002f46477220 */ /* 0x000fe20000410000 */
[----:B------:R-:W-:Y:S01]  /*d570*/  BSSY B0, `(.L_x_2152) ;  /* 0x00001fa000007945 */ /* 0x000fe20003800000 */
[----:B------:R-:W0:Y:S04]  /*d580*/  LDS.64 R64, [R158+0x6d88] ;  /* 0x006d88009e407984 */ /* 0x000e280000000a00 */
[----:B------:R1:W-:Y:S01]  /*d590*/  @!P1 STS.128 [R126+0x8b80], R60 ;  /* 0x008b803c7e009388 */ /* 0x0003e20000000c00 */
[-C--:B0-----:R-:W-:Y:S01]  /*d5a0*/  FMUL.FTZ R67, R65, -R107.reuse ;  /* 0x8000006b41437220 */ /* 0x081fe20000410000 */
[----:B------:R-:W-:-:S03]  /*d5b0*/  FMUL.FTZ R66, R64, -R107 ;  /* 0x8000006b40427220 */ /* 0x000fc60000410000 */
[-C--:B-1----:R-:W-:Y:S01]  /*d5c0*/  FFMA.FTZ R60, R64, R106.reuse, -R67 ;  /* 0x0000006a403c7223 */ /* 0x082fe20000010843 */
[----:B------:R-:W-:Y:S01]  /*d5d0*/  FFMA.FTZ R106, R65, R106, R66 ;  /* 0x0000006a416a7223 */ /* 0x000fe20000010042 */
[----:B------:R-:W-:Y:S01]  /*d5e0*/  FFMA.FTZ R65, R0, R227, RZ ;  /* 0x000000e300417223 */ /* 0x000fe200000100ff */
[----:B------:R-:W-:Y:S01]  /*d5f0*/  FMUL.FTZ R64, R102, R52 ;  /* 0x0000003466407220 */ /* 0x000fe20000410000 */
[----:B------:R-:W-:Y:S01]  /*d600*/  FADD.FTZ R60, R174, R60 ;  /* 0x0000003cae3c7221 */ /* 0x000fe20000010000 */
[----:B------:R-:W-:Y:S01]  /*d610*/  FADD.FTZ R106, -R190, R106 ;  /* 0x0000006abe6a7221 */ /* 0x000fe20000010100 */
[----:B------:R-:W-:Y:S01]  /*d620*/  FFMA.FTZ R62, R16, R192, R65 ;  /* 0x000000c0103e7223 */ /* 0x000fe20000010041 */
[-C--:B------:R-:W-:Y:S01]  /*d630*/  FFMA.FTZ R227, R104, -R64.reuse, R227 ;  /* 0x8000004068e37223 */ /* 0x080fe200000100e3 */
[----:B------:R-:W-:Y:S01]  /*d640*/  FFMA.FTZ R64, R103, -R64, R228 ;  /* 0x8000004067407223 */ /* 0x000fe200000100e4 */
[----:B------:R-:W-:Y:S01]  /*d650*/  FFMA.FTZ R228, R0, -R228, RZ ;  /* 0x800000e400e47223 */ /* 0x000fe200000100ff */
[----:B------:R-:W-:Y:S01]  /*d660*/  FFMA.FTZ R63, R15, R193, R62 ;  /* 0x000000c10f3f7223 */ /* 0x000fe2000001003e */
[----:B------:R-:W-:Y:S01]  /*d670*/  FMUL.FTZ R65, R96, R50 ;  /* 0x0000003260417220 */ /* 0x000fe20000410000 */
[----:B------:R-:W-:Y:S01]  /*d680*/  FMUL.FTZ R72, R128, -R60 ;  /* 0x8000003c80487220 */ /* 0x000fe20000410000 */
[----:B------:R-:W-:Y:S01]  /*d690*/  FFMA.FTZ R61, R16, -R191, R228 ;  /* 0x800000bf103d7223 */ /* 0x000fe200000100e4 */
[----:B------:R-:W-:Y:S01]  /*d6a0*/  FFMA.FTZ R62, R14, R196, R63 ;  /* 0x000000c40e3e7223 */ /* 0x000fe2000001003f */
[-C--:B------:R-:W-:Y:S01]  /*d6b0*/  FFMA.FTZ R193, R98, -R65.reuse, R193 ;  /* 0x8000004162c17223 */ /* 0x080fe200000100c1 */
[----:B------:R-:W-:Y:S01]  /*d6c0*/  FFMA.FTZ R65, R97, -R65, R194 ;  /* 0x8000004161417223 */ /* 0x000fe200000100c2 */
[----:B------:R-:W-:Y:S01]  /*d6d0*/  FFMA.FTZ R194, R15, -R194, R61 ;  /* 0x800000c20fc27223 */ /* 0x000fe2000001003d */
[----:B------:R-:W-:Y:S01]  /*d6e0*/  FFMA.FTZ R61, R13, R197, R62 ;  /* 0x000000c50d3d7223 */ /* 0x000fe2000001003e */
[----:B------:R-:W-:Y:S01]  /*d6f0*/  FFMA.FTZ R72, R129, R106, R72 ;  /* 0x0000006a81487223 */ /* 0x000fe20000010048 */
[----:B------:R-:W-:Y:S01]  /*d700*/  FMUL.FTZ R66, R99, R51 ;  /* 0x0000003363427220 */ /* 0x000fe20000410000 */
[----:B------:R-:W-:Y:S01]  /*d710*/  FFMA.FTZ R197, R93, -R69, R197 ;  /* 0x800000455dc57223 */ /* 0x000fe200000100c5 */
[----:B------:R-:W-:Y:S01]  /*d720*/  FFMA.FTZ R62, R12, R200, R61 ;  /* 0x000000c80c3e7223 */ /* 0x000fe2000001003d */
[----:B------:R-:W-:Y:S01]  /*d730*/  FMUL.FTZ R61, R128, -R106 ;  /* 0x8000006a803d7220 */ /* 0x000fe20000410000 */
[----:B------:R-:W-:Y:S01]  /*d740*/  FADD.FTZ R189, -R189, R72 ;  /* 0x00000048bdbd7221 */ /* 0x000fe20000010100 */
[-C--:B------:R-:W-:Y:S01]  /*d750*/  FFMA.FTZ R191, R101, -R66.reuse, R191 ;  /* 0x8000004265bf7223 */ /* 0x080fe200000100bf */
[----:B------:R-:W-:Y:S01]  /*d760*/  FFMA.FTZ R192, R100, -R66, R192 ;  /* 0x8000004264c07223 */ /* 0x000fe200000100c0 */
[----:B------:R-:W-:Y:S01]  /*d770*/  FFMA.FTZ R74, R129, R60, -R61 ;  /* 0x0000003c814a7223 */ /* 0x000fe2000001083d */
[----:B------:R-:W-:Y:S01]  /*d780*/  FFMA.FTZ R61, R11, R201, R62 ;  /* 0x000000c90b3d7223 */ /* 0x000fe2000001003e */
[----:B------:R-:W-:Y:S01]  /*d790*/  FMUL.FTZ R62, R130, -R189 ;  /* 0x800000bd823e7220 */ /* 0x000fe20000410000 */
[----:B------:R-:W-:Y:S01]  /*d7a0*/  FMUL.FTZ R129, R105, R37 ;  /* 0x0000002569817220 */ /* 0x000fe20000410000 */
[----:B------:R-:W-:Y:S01]  /*d7b0*/  FADD.FTZ R173, R173, R74 ;  /* 0x0000004aadad7221 */ /* 0x000fe20000010000 */
[----:B------:R-:W-:-:S02]  /*d7c0*/  HADD2.F32 R74, -RZ, R55.H0_H0 ;  /* 0x20000037ff4a7230 */ /* 0x000fc40000004100 */
[----:B------:R-:W-:Y:S01]  /*d7d0*/  FFMA.FTZ R200, R90, -R71, R200 ;  /* 0x800000475ac87223 */ /* 0x000fe200000100c8 */
[----:B------:R-:W-:Y:S02]  /*d7e0*/  HADD2.F32 R66, -RZ, R59.H0_H0 ;  /* 0x2000003bff427230 */ /* 0x000fe40000004100 */
[-C--:B------:R-:W-:Y:S01]  /*d7f0*/  FMUL.FTZ R130, R130, -R173.reuse ;  /* 0x800000ad82827220 */ /* 0x080fe20000410000 */
[C---:B------:R-:W-:Y:S01]  /*d800*/  FFMA.FTZ R63, R131.reuse, R173, -R62 ;  /* 0x000000ad833f7223 */ /* 0x040fe2000001083e */
[----:B------:R-:W-:Y:S01]  /*d810*/  FFMA.FTZ R62, R10, R204, R61 ;  /* 0x000000cc0a3e7223 */ /* 0x000fe2000001003d */
[----:B------:R-:W-:Y:S02]  /*d820*/  HADD2.F32 R72, -RZ, R56.H0_H0 ;  /* 0x20000038ff487230 */ /* 0x000fe40000004100 */
[----:B------:R-:W-:Y:S01]  /*d830*/  FFMA.FTZ R131, R131, R189, R130 ;  /* 0x000000bd83837223 */ /* 0x000fe20000010082 */
[----:B------:R-:W-:Y:S01]  /*d840*/  FADD.FTZ R172, R172, R63 ;  /* 0x0000003facac7221 */ /* 0x000fe20000010000 */
[----:B------:R-:W-:Y:S01]  /*d850*/  FMUL.FTZ R63, R74, R45 ;  /* 0x0000002d4a3f7220 */ /* 0x000fe20000410000 */
[----:B------:R-:W-:Y:S01]  /*d860*/  FMUL.FTZ R67, R66, R49 ;  /* 0x0000003142437220 */ /* 0x000fe20000410000 */
[----:B------:R-:W-:Y:S01]  /*d870*/  FADD.FTZ R188, -R188, R131 ;  /* 0x00000083bcbc7221 */ /* 0x000fe20000010100 */
[----:B------:R-:W-:Y:S01]  /*d880*/  FMUL.FTZ R76, R132, -R172 ;  /* 0x800000ac844c7220 */ /* 0x000fe20000410000 */
[-C--:B------:R-:W-:Y:S01]  /*d890*/  FFMA.FTZ R204, R124, -R63.reuse, R204 ;  /* 0x8000003f7ccc7223 */ /* 0x080fe200000100cc */
[----:B------:R-:W-:Y:S01]  /*d8a0*/  FFMA.FTZ R61, R125, -R63, R203 ;  /* 0x8000003f7d3d7223 */ /* 0x000fe200000100cb */
[-C--:B------:R-:W-:Y:S01]  /*d8b0*/  FMUL.FTZ R63, R132, -R188.reuse ;  /* 0x800000bc843f7220 */ /* 0x080fe20000410000 */
[----:B------:R-:W-:Y:S01]  /*d8c0*/  FFMA.FTZ R78, R133, R188, R76 ;  /* 0x000000bc854e7223 */ /* 0x000fe2000001004c */
[-C--:B------:R-:W-:Y:S01]  /*d8d0*/  FFMA.FTZ R196, R94, -R67.reuse, R196 ;  /* 0x800000435ec47223 */ /* 0x080fe200000100c4 */
[----:B------:R-:W-:Y:S01]  /*d8e0*/  FFMA.FTZ R67, R95, -R67, R195 ;  /* 0x800000435f437223 */ /* 0x000fe200000100c3 */
[----:B------:R-:W-:Y:S01]  /*d8f0*/  FFMA.FTZ R76, R133, R172, -R63 ;  /* 0x000000ac854c7223 */ /* 0x000fe2000001083f */
[----:B------:R-:W-:Y:S01]  /*d900*/  FADD.FTZ R187, -R187, R78 ;  /* 0x0000004ebbbb7221 */ /* 0x000fe20000010100 */
[----:B------:R-:W-:Y:S01]  /*d910*/  FFMA.FTZ R63, R9, R205, R62 ;  /* 0x000000cd093f7223 */ /* 0x000fe2000001003e */
[----:B------:R-:W-:Y:S01]  /*d920*/  FFMA.FTZ R205, R123, -R77, R205 ;  /* 0x8000004d7bcd7223 */ /* 0x000fe200000100cd */
[----:B------:R-:W-:Y:S01]  /*d930*/  FADD.FTZ R171, R171, R76 ;  /* 0x0000004cabab7221 */ /* 0x000fe20000010000 */
[----:B------:R-:W-:Y:S01]  /*d940*/  FMUL.FTZ R76, R134, -R187 ;  /* 0x800000bb864c7220 */ /* 0x000fe20000410000 */
[----:B------:R-:W-:Y:S01]  /*d950*/  FFMA.FTZ R62, R122, -R77, R206 ;  /* 0x8000004d7a3e7223 */ /* 0x000fe200000100ce */
[----:B------:R-:W-:Y:S01]  /*d960*/  FFMA.FTZ R128, R8, R208, R63 ;  /* 0x000000d008807223 */ /* 0x000fe2000001003f */
[-C--:B------:R-:W-:Y:S01]  /*d970*/  FMUL.FTZ R134, R134, -R171.reuse ;  /* 0x800000ab86867220 */ /* 0x080fe20000410000 */
[----:B------:R-:W-:Y:S01]  /*d980*/  FFMA.FTZ R77, R135, R171, -R76 ;  /* 0x000000ab874d7223 */ /* 0x000fe2000001084c */
[----:B------:R-:W-:Y:S01]  /*d990*/  FMUL.FTZ R133, R108, R106 ;  /* 0x0000006a6c857220 */ /* 0x000fe20000410000 */
[----:B------:R-:W-:Y:S01]  /*d9a0*/  FFMA.FTZ R107, R7, R210, R128 ;  /* 0x000000d2076b7223 */ /* 0x000fe20000010080 */
[----:B------:R-:W-:Y:S01]  /*d9b0*/  FFMA.FTZ R135, R135, R187, R134 ;  /* 0x000000bb87877223 */ /* 0x000fe20000010086 */
[----:B------:R-:W-:Y:S01]  /*d9c0*/  FADD.FTZ R170, R170, R77 ;  /* 0x0000004daaaa7221 */ /* 0x000fe20000010000 */
[----:B------:R-:W-:-:S02]  /*d9d0*/  HADD2.F32 R76, -RZ, R53.H0_H0 ;  /* 0x20000035ff4c7230 */ /* 0x000fc40000004100 */
[----:B------:R-:W-:Y:S01]  /*d9e0*/  FFMA.FTZ R130, R6, R212, R107 ;  /* 0x000000d406827223 */ /* 0x000fe2000001006b */
[----:B------:R-:W-:Y:S01]  /*d9f0*/  FADD.FTZ R186, -R186, R135 ;  /* 0x00000087baba7221 */ /* 0x000fe20000010100 */
[----:B------:R-:W-:Y:S01]  /*da00*/  FMUL.FTZ R78, R136, -R170 ;  /* 0x800000aa884e7220 */ /* 0x000fe20000410000 */
[----:B------:R-:W-:Y:S01]  /*da10*/  FMUL.FTZ R135, R60, R37 ;  /* 0x000000253c877220 */ /* 0x000fe20000410000 */
[----:B------:R-:W-:Y:S01]  /*da20*/  FFMA.FTZ R127, R5, R214, R130 ;  /* 0x000000d6057f7223 */ /* 0x000fe20000010082 */
[-C--:B------:R-:W-:Y:S01]  /*da30*/  FMUL.FTZ R63, R136, -R186.reuse ;  /* 0x800000ba883f7220 */ /* 0x080fe20000410000 */
[----:B------:R-:W-:Y:S01]  /*da40*/  FFMA.FTZ R126, R137, R186, R78 ;  /* 0x000000ba897e7223 */ /* 0x000fe2000001004e */
[----:B------:R-:W-:Y:S01]  /*da50*/  FMUL.FTZ R107, R85, R40 ;  /* 0x00000028556b7220 */ /* 0x000fe20000410000 */
[----:B------:R-:W-:Y:S01]  /*da60*/  FFMA.FTZ R132, R4, R215, R127 ;  /* 0x000000d704847223 */ /* 0x000fe2000001007f */
[----:B------:R-:W-:Y:S01]  /*da70*/  FFMA.FTZ R78, R137, R170, -R63 ;  /* 0x000000aa894e7223 */ /* 0x000fe2000001083f */
[----:B------:R-:W-:Y:S01]  /*da80*/  FADD.FTZ R185, -R185, R126 ;  /* 0x0000007eb9b97221 */ /* 0x000fe20000010100 */
[----:B------:R-:W-:Y:S01]  /*da90*/  FMUL.FTZ R137, R106, R37 ;  /* 0x000000256a897220 */ /* 0x000fe20000410000 */
[----:B------:R-:W-:Y:S01]  /*daa0*/  FMUL.FTZ R127, R83, R38 ;  /* 0x00000026537f7220 */ /* 0x000fe20000410000 */
[----:B------:R-:W-:Y:S01]  /*dab0*/  FADD.FTZ R169, R169, R78 ;  /* 0x0000004ea9a97221 */ /* 0x000fe20000010000 */
[----:B------:R-:W-:Y:S01]  /*dac0*/  FMUL.FTZ R78, R138, -R185 ;  /* 0x800000b98a4e7220 */ /* 0x000fe20000410000 */
[----:B------:R-:W-:Y:S01]  /*dad0*/  FFMA.FTZ R214, R114, -R107, R214 ;  /* 0x8000006b72d67223 */ /* 0x000fe200000100d6 */
[----:B------:R-:W-:Y:S01]  /*dae0*/  FFMA.FTZ R131, R110, -R127, R218 ;  /* 0x8000007f6e837223 */ /* 0x000fe200000100da */
[-C--:B------:R-:W-:Y:S01]  /*daf0*/  FMUL.FTZ R138, R138, -R169.reuse ;  /* 0x800000a98a8a7220 */ /* 0x080fe20000410000 */
[----:B------:R-:W-:Y:S01]  /*db00*/  FFMA.FTZ R79, R139, R169, -R78 ;  /* 0x000000a98b4f7223 */ /* 0x000fe2000001084e */
[----:B------:R-:W-:Y:S01]  /*db10*/  FFMA.FTZ R127, R111, -R127, R217 ;  /* 0x8000007f6f7f7223 */ /* 0x000fe200000100d9 */
[----:B------:R-:W-:Y:S01]  /*db20*/  FFMA.FTZ R107, R115, -R107, R213 ;  /* 0x8000006b736b7223 */ /* 0x000fe200000100d5 */
[----:B------:R-:W-:Y:S01]  /*db30*/  FFMA.FTZ R139, R139, R185, R138 ;  /* 0x000000b98b8b7223 */ /* 0x000fe2000001008a */
[----:B------:R-:W-:Y:S01]  /*db40*/  FADD.FTZ R168, R168, R79 ;  /* 0x0000004fa8a87221 */ /* 0x000fe20000010000 */
[----:B------:R-:W-:Y:S01]  /*db50*/  FMUL.FTZ R115, R115, R187 ;  /* 0x000000bb73737220 */ /* 0x000fe20000410000 */
[----:B------:R-:W-:Y:S01]  /*db60*/  FMUL.FTZ R78, R86, R41 ;  /* 0x00000029564e7220 */ /* 0x000fe20000410000 */
[----:B------:R-:W-:Y:S01]  /*db70*/  FADD.FTZ R184, -R184, R139 ;  /* 0x0000008bb8b87221 */ /* 0x000fe20000010100 */
[----:B------:R-:W-:Y:S01]  /*db80*/  FMUL.FTZ R126, R140, -R168 ;  /* 0x800000a88c7e7220 */ /* 0x000fe20000410000 */
[----:B------:R-:W-:Y:S01]  /*db90*/  FFMA.FTZ R114, R114, R171, R115 ;  /* 0x000000ab72727223 */ /* 0x000fe20000010073 */
[----:B------:R-:W-:Y:S01]  /*dba0*/  FMUL.FTZ R77, R76, R43 ;  /* 0x0000002b4c4d7220 */ /* 0x000fe20000410000 */
[-C--:B------:R-:W-:Y:S01]  /*dbb0*/  FMUL.FTZ R79, R140, -R184.reuse ;  /* 0x800000b88c4f7220 */ /* 0x080fe20000410000 */
[----:B------:R-:W-:Y:S01]  /*dbc0*/  FFMA.FTZ R128, R141, R184, R126 ;  /* 0x000000b88d807223 */ /* 0x000fe2000001007e */
[-C--:B------:R-:W-:Y:S01]  /*dbd0*/  FFMA.FTZ R212, R116, -R78.reuse, R212 ;  /* 0x8000004e74d47223 */ /* 0x080fe200000100d4 */
[----:B------:R-:W-:Y:S01]  /*dbe0*/  FFMA.FTZ R78, R117, -R78, R211 ;  /* 0x8000004e754e7223 */ /* 0x000fe200000100d3 */
[----:B------:R-:W-:Y:S01]  /*dbf0*/  FFMA.FTZ R126, R141, R168, -R79 ;  /* 0x000000a88d7e7223 */ /* 0x000fe2000001084f */
[----:B------:R-:W-:Y:S01]  /*dc00*/  FADD.FTZ R183, -R183, R128 ;  /* 0x00000080b7b77221 */ /* 0x000fe20000010100 */
[----:B------:R-:W-:Y:S01]  /*dc10*/  FFMA.FTZ R208, R120, -R77, R208 ;  /* 0x8000004d78d07223 */ /* 0x000fe200000100d0 */
[----:B------:R-:W-:Y:S01]  /*dc20*/  FMUL.FTZ R63, R87, R42 ;  /* 0x0000002a573f7220 */ /* 0x000fe20000410000 */
[----:B------:R-:W-:Y:S01]  /*dc30*/  FADD.FTZ R167, R167, R126 ;  /* 0x0000007ea7a77221 */ /* 0x000fe20000010000 */
[-C--:B------:R-:W-:Y:S01]  /*dc40*/  FMUL.FTZ R126, R142, -R183.reuse ;  /* 0x800000b78e7e7220 */ /* 0x080fe20000410000 */
[----:B------:R-:W-:Y:S01]  /*dc50*/  FMUL.FTZ R122, R122, R183 ;  /* 0x000000b77a7a7220 */ /* 0x000fe20000410000 */
[----:B------:R-:W-:Y:S01]  /*dc60*/  FFMA.FTZ R210, R118, -R63, R210 ;  /* 0x8000003f76d27223 */ /* 0x000fe200000100d2 */
[-C--:B------:R-:W-:Y:S01]  /*dc70*/  FMUL.FTZ R142, R142, -R167.reuse ;  /* 0x800000a78e8e7220 */ /* 0x080fe20000410000 */
[----:B------:R-:W-:Y:S01]  /*dc80*/  FFMA.FTZ R79, R143, R167, -R126 ;  /* 0x000000a78f4f7223 */ /* 0x000fe2000001087e */
[----:B------:R-:W-:Y:S01]  /*dc90*/  FMUL.FTZ R126, R84, R39 ;  /* 0x00000027547e7220 */ /* 0x000fe20000410000 */
[----:B------:R-:W-:Y:S01]  /*dca0*/  FFMA.FTZ R63, R119, -R63, R209 ;  /* 0x8000003f773f7223 */ /* 0x000fe200000100d1 */
[----:B------:R-:W-:Y:S01]  /*dcb0*/  FFMA.FTZ R143, R143, R183, R142 ;  /* 0x000000b78f8f7223 */ /* 0x000fe2000001008e */
[----:B------:R-:W-:Y:S01]  /*dcc0*/  FADD.FTZ R166, R166, R79 ;  /* 0x0000004fa6a67221 */ /* 0x000fe20000010000 */
[-C--:B------:R-:W-:Y:S01]  /*dcd0*/  FFMA.FTZ R215, R113, -R126.reuse, R215 ;  /* 0x8000007e71d77223 */ /* 0x080fe200000100d7 */
[----:B------:R-:W-:Y:S01]  /*dce0*/  FFMA.FTZ R126, R112, -R126, R216 ;  /* 0x8000007e707e7223 */ /* 0x000fe200000100d8 */
[----:B------:R-:W-:Y:S01]  /*dcf0*/  FADD.FTZ R182, -R182, R143 ;  /* 0x0000008fb6b67221 */ /* 0x000fe20000010100 */
[----:B------:R-:W-:Y:S01]  /*dd00*/  FMUL.FTZ R128, R144, -R166 ;  /* 0x800000a690807220 */ /* 0x000fe20000410000 */
[----:B------:R-:W-:Y:S01]  /*dd10*/  FMUL.FTZ R112, R112, R188 ;  /* 0x000000bc70707220 */ /* 0x000fe20000410000 */
[----:B------:R-:W-:Y:S01]  /*dd20*/  FMUL.FTZ R119, R119, R185 ;  /* 0x000000b977777220 */ /* 0x000fe20000410000 */
[-C--:B------:R-:W-:Y:S01]  /*dd30*/  FMUL.FTZ R79, R144, -R182.reuse ;  /* 0x800000b6904f7220 */ /* 0x080fe20000410000 */
[----:B------:R-:W-:Y:S01]  /*dd40*/  FFMA.FTZ R130, R145, R182, R128 ;  /* 0x000000b691827223 */ /* 0x000fe20000010080 */
[----:B------:R-:W-:Y:S01]  /*dd50*/  FFMA.FTZ R112, R113, R172, R112 ;  /* 0x000000ac71707223 */ /* 0x000fe20000010070 */
[----:B------:R-:W-:Y:S01]  /*dd60*/  FMUL.FTZ R113, R117, R186 ;  /* 0x000000ba75717220 */ /* 0x000fe20000410000 */
[----:B------:R-:W-:Y:S01]  /*dd70*/  FFMA.FTZ R128, R145, R166, -R79 ;  /* 0x000000a691807223 */ /* 0x000fe2000001084f */
[----:B------:R-:W-:Y:S01]  /*dd80*/  FADD.FTZ R181, -R181, R130 ;  /* 0x00000082b5b57221 */ /* 0x000fe20000010100 */
[----:B------:R-:W-:Y:S01]  /*dd90*/  FFMA.FTZ R79, R3, R218, R132 ;  /* 0x000000da034f7223 */ /* 0x000fe20000010084 */
[----:B------:R-:W-:Y:S01]  /*dda0*/  FFMA.FTZ R132, R108, -R129, R220 ;  /* 0x800000816c847223 */ /* 0x000fe200000100dc */
[----:B------:R-:W-:Y:S01]  /*ddb0*/  FADD.FTZ R165, R165, R128 ;  /* 0x00000080a5a57221 */ /* 0x000fe20000010000 */
[C---:B------:R-:W-:Y:S01]  /*ddc0*/  FMUL.FTZ R130, R146.reuse, -R181 ;  /* 0x800000b592827220 */ /* 0x040fe20000410000 */
[C---:B------:R-:W-:Y:S01]  /*ddd0*/  FFMA.FTZ R128, R109.reuse, -R129, R219 ;  /* 0x800000816d807223 */ /* 0x040fe200000100db */
[----:B------:R-:W-:Y:S01]  /*dde0*/  FFMA.FTZ R108, R109, R60, R133 ;  /* 0x0000003c6d6c7223 */ /* 0x000fe20000010085 */
[-C--:B------:R-:W-:Y:S01]  /*ddf0*/  FMUL.FTZ R146, R146, -R165.reuse ;  /* 0x800000a592927220 */ /* 0x080fe20000410000 */
[C---:B------:R-:W-:Y:S01]  /*de00*/  FFMA.FTZ R129, R147.reuse, R165, -R130 ;  /* 0x000000a593817223 */ /* 0x040fe20000010882 */
[----:B------:R-:W-:Y:S01]  /*de10*/  FMUL.FTZ R109, R106, UR57 ;  /* 0x000000396a6d7c20 */ /* 0x000fe20008410000 */
[----:B------:R-:W-:Y:S01]  /*de20*/  FMUL.FTZ R133, R60, UR57 ;  /* 0x000000393c857c20 */ /* 0x000fe20008410000 */
[----:B------:R-:W-:Y:S01]  /*de30*/  FFMA.FTZ R147, R147, R181, R146 ;  /* 0x000000b593937223 */ /* 0x000fe20000010092 */
[----:B------:R-:W-:Y:S01]  /*de40*/  FADD.FTZ R164, R164, R129 ;  /* 0x00000081a4a47221 */ /* 0x000fe20000010000 */
[----:B------:R-:W-:Y:S01]  /*de50*/  FFMA.FTZ R129, R60, UR56, R109 ;  /* 0x000000383c817c23 */ /* 0x000fe2000801006d */
[----:B------:R-:W-:Y:S01]  /*de60*/  FFMA.FTZ R133, R106, UR56, -R133 ;  /* 0x000000386a857c23 */ /* 0x000fe20008010885 */
[----:B------:R-:W-:Y:S01]  /*de70*/  FADD.FTZ R180, -R180, R147 ;  /* 0x00000093b4b47221 */ /* 0x000fe20000010100 */
[----:B------:R-:W-:Y:S01]  /*de80*/  FMUL.FTZ R109, R148, -R164 ;  /* 0x800000a4946d7220 */ /* 0x000fe20000410000 */
[C---:B------:R-:W-:Y:S01]  /*de90*/  FMUL.FTZ R139, R132.reuse, R137 ;  /* 0x00000089848b7220 */ /* 0x040fe20000410000 */
[----:B------:R-:W-:Y:S01]  /*dea0*/  FMUL.FTZ R134, R132, R133 ;  /* 0x0000008584867220 */ /* 0x000fe20000410000 */
[-C--:B------:R-:W-:Y:S01]  /*deb0*/  FMUL.FTZ R60, R148, -R180.reuse ;  /* 0x800000b4943c7220 */ /* 0x080fe20000410000 */
[----:B------:R-:W-:Y:S01]  /*dec0*/  FFMA.FTZ R130, R149, R180, R109 ;  /* 0x000000b495827223 */ /* 0x000fe2000001006d */
[----:B------:R-:W-:Y:S01]  /*ded0*/  FMUL.FTZ R109, R111, R189 ;  /* 0x000000bd6f6d7220 */ /* 0x000fe20000410000 */
[----:B------:R-:W-:Y:S01]  /*dee0*/  FMUL.FTZ R132, R132, R135 ;  /* 0x0000008784847220 */ /* 0x000fe20000410000 */
[----:B------:R-:W-:Y:S01]  /*def0*/  FFMA.FTZ R60, R149, R164, -R60 ;  /* 0x000000a4953c7223 */ /* 0x000fe2000001083c */
[----:B------:R-:W-:Y:S01]  /*df00*/  FADD.FTZ R179, -R179, R130 ;  /* 0x00000082b3b37221 */ /* 0x000fe20000010100 */
[----:B------:R-:W-:Y:S01]  /*df10*/  FFMA.FTZ R109, R110, R173, R109 ;  /* 0x000000ad6e6d7223 */ /* 0x000fe2000001006d */
[----:B------:R-:W-:Y:S01]  /*df20*/  FFMA.FTZ R111, R128, R137, -R132 ;  /* 0x00000089806f7223 */ /* 0x000fe20000010884 */
[----:B------:R-:W-:Y:S01]  /*df30*/  FADD.FTZ R163, R163, R60 ;  /* 0x0000003ca3a37221 */ /* 0x000fe20000010000 */
[----:B------:R-:W-:Y:S01]  /*df40*/  FMUL.FTZ R110, R150, -R179 ;  /* 0x800000b3966e7220 */ /* 0x000fe20000410000 */
[----:B------:R-:W-:Y:S01]  /*df50*/  FMUL.FTZ R132, R189, UR57 ;  /* 0x00000039bd847c20 */ /* 0x000fe20008410000 */
[----:B------:R-:W-:Y:S01]  /*df60*/  FFMA.FTZ R134, R128, R129, R134 ;  /* 0x0000008180867223 */ /* 0x000fe20000010086 */
[-C--:B------:R-:W-:Y:S01]  /*df70*/  FMUL.FTZ R150, R150, -R163.reuse ;  /* 0x800000a396967220 */ /* 0x080fe20000410000 */
[----:B------:R-:W-:Y:S01]  /*df80*/  FMUL.FTZ R130, R173, UR57 ;  /* 0x00000039ad827c20 */ /* 0x000fe20008410000 */
[----:B------:R-:W-:Y:S01]  /*df90*/  FFMA.FTZ R129, R151, R163, -R110 ;  /* 0x000000a397817223 */ /* 0x000fe2000001086e */
[----:B------:R-:W-:Y:S01]  /*dfa0*/  FFMA.FTZ R136, R173, UR56, R132 ;  /* 0x00000038ad887c23 */ /* 0x000fe20008010084 */
[----:B------:R-:W-:Y:S01]  /*dfb0*/  FFMA.FTZ R151, R151, R179, R150 ;  /* 0x000000b397977223 */ /* 0x000fe20000010096 */
[-C--:B------:R-:W-:Y:S01]  /*dfc0*/  FMUL.FTZ R132, R173, R38.reuse ;  /* 0x00000026ad847220 */ /* 0x080fe20000410000 */
[C---:B------:R-:W-:Y:S01]  /*dfd0*/  FFMA.FTZ R110, R189.reuse, UR56, -R130 ;  /* 0x00000038bd6e7c23 */ /* 0x040fe20008010882 */
[----:B------:R-:W-:Y:S01]  /*dfe0*/  FMUL.FTZ R130, R189, R38 ;  /* 0x00000026bd827220 */ /* 0x000fe20000410000 */
[-C--:B------:R-:W-:Y:S01]  /*dff0*/  FFMA.FTZ R106, R128, R135.reuse, R139 ;  /* 0x00000087806a7223 */ /* 0x080fe2000001008b */
[----:B------:R-:W-:Y:S01]  /*e000*/  FADD.FTZ R178, -R178, R151 ;  /* 0x00000097b2b27221 */ /* 0x000fe20000010100 */
[C---:B------:R-:W-:Y:S01]  /*e010*/  FMUL.FTZ R60, R105.reuse, R135 ;  /* 0x00000087693c7220 */ /* 0x040fe20000410000 */
[----:B------:R-:W-:Y:S01]  /*e020*/  FMUL.FTZ R128, R105, R137 ;  /* 0x0000008969807220 */ /* 0x000fe20000410000 */
[----:B------:R-:W-:Y:S01]  /*e030*/  FMUL.FTZ R133, R127, R132 ;  /* 0x000000847f857220 */ /* 0x000fe20000410000 */
[----:B------:R-:W-:Y:S01]  /*e040*/  FFMA.FTZ R105, R105, R108, R134 ;  /* 0x0000006c69697223 */ /* 0x000fe20000010086 */
[----:B------:R-:W-:Y:S01]  /*e050*/  FADD.FTZ R162, R162, R129 ;  /* 0x00000081a2a27221 */ /* 0x000fe20000010000 */
[C---:B------:R-:W-:Y:S01]  /*e060*/  FMUL.FTZ R134, R127.reuse, R130 ;  /* 0x000000827f867220 */ /* 0x040fe20000410000 */
[----:B------:R-:W-:Y:S01]  /*e070*/  FMUL.FTZ R138, R127, R110 ;  /* 0x0000006e7f8a7220 */ /* 0x000fe20000410000 */
[C---:B------:R-:W-:Y:S01]  /*e080*/  FMUL.FTZ R110, R152.reuse, -R178 ;  /* 0x800000b2986e7220 */ /* 0x040fe20000410000 */
[C---:B------:R-:W-:Y:S01]  /*e090*/  FFMA.FTZ R129, R131.reuse, R130, -R133 ;  /* 0x0000008283817223 */ /* 0x040fe20000010885 */
[----:B------:R-:W-:Y:S01]  /*e0a0*/  FMUL.FTZ R133, R152, -R162 ;  /* 0x800000a298857220 */ /* 0x000fe20000410000 */
[----:B------:R-:W-:Y:S01]  /*e0b0*/  FFMA.FTZ R127, R131, R132, R134 ;  /* 0x00000084837f7223 */ /* 0x000fe20000010086 */
[----:B------:R-:W-:Y:S01]  /*e0c0*/  FFMA.FTZ R134, R153, R162, -R110 ;  /* 0x000000a299867223 */ /* 0x000fe2000001086e */
[----:B------:R-:W-:Y:S01]  /*e0d0*/  FFMA.FTZ R110, R131, R136, R138 ;  /* 0x00000088836e7223 */ /* 0x000fe2000001008a */
[----:B------:R-:W-:Y:S01]  /*e0e0*/  FFMA.FTZ R136, R153, R178, R133 ;  /* 0x000000b299887223 */ /* 0x000fe20000010085 */
[----:B------:R-:W-:Y:S01]  /*e0f0*/  FFMA.FTZ R113, R116, R170, R113 ;  /* 0x000000aa74717223 */ /* 0x000fe20000010071 */
[----:B------:R-:W-:Y:S01]  /*e100*/  FADD.FTZ R161, R161, R134 ;  /* 0x00000086a1a17221 */ /* 0x000fe20000010000 */
[----:B------:R-:W-:Y:S01]  /*e110*/  FFMA.FTZ R118, R118, R169, R119 ;  /* 0x000000a976767223 */ /* 0x000fe20000010077 */
[----:B------:R-:W-:Y:S01]  /*e120*/  FADD.FTZ R177, -R177, R136 ;  /* 0x00000088b1b17221 */ /* 0x000fe20000010100 */
[----:B------:R-:W-:Y:S01]  /*e130*/  FMUL.FTZ R136, R167, R44 ;  /* 0x0000002ca7887220 */ /* 0x000fe20000410000 */
[C---:B------:R-:W-:Y:S01]  /*e140*/  FMUL.FTZ R134, R154.reuse, -R161 ;  /* 0x800000a19a867220 */ /* 0x040fe20000410000 */
[----:B------:R-:W-:Y:S01]  /*e150*/  FFMA.FTZ R77, R121, -R77, R207 ;  /* 0x8000004d794d7223 */ /* 0x000fe200000100cf */
[-C--:B------:R-:W-:Y:S01]  /*e160*/  FMUL.FTZ R154, R154, -R177.reuse ;  /* 0x800000b19a9a7220 */ /* 0x080fe20000410000 */
[----:B------:R-:W-:Y:S01]  /*e170*/  FMUL.FTZ R138, R62, R136 ;  /* 0x000000883e8a7220 */ /* 0x000fe20000410000 */
[C---:B------:R-:W-:Y:S01]  /*e180*/  FFMA.FTZ R115, R155.reuse, R177, R134 ;  /* 0x000000b19b737223 */ /* 0x040fe20000010086 */
[----:B------:R-:W-:Y:S01]  /*e190*/  SHF.L.U32 R134, R82, 0x5, RZ ;  /* 0x0000000552867819 */ /* 0x000fe200000006ff */
[----:B------:R-:W-:Y:S01]  /*e1a0*/  FFMA.FTZ R155, R155, R161, -R154 ;  /* 0x000000a19b9b7223 */ /* 0x000fe2000001089a */
[----:B------:R-:W-:Y:S01]  /*e1b0*/  FFMA.FTZ R69, R92, -R69, R198 ;  /* 0x800000455c457223 */ /* 0x000fe200000100c6 */
[----:B------:R-:W-:Y:S01]  /*e1c0*/  FADD.FTZ R176, -R176, R115 ;  /* 0x00000073b0b07221 */ /* 0x000fe20000010100 */
[----:B------:R-:W-:Y:S01]  /*e1d0*/  FMUL.FTZ R115, R121, R184 ;  /* 0x000000b879737220 */ /* 0x000fe20000410000 */
[----:B------:R-:W-:Y:S01]  /*e1e0*/  FADD.FTZ R160, R160, R155 ;  /* 0x0000009ba0a07221 */ /* 0x000fe20000010000 */
[----:B------:R-:W-:Y:S01]  /*e1f0*/  IADD3 R119, R134, 0x2, RZ ;  /* 0x0000000286777810 */ /* 0x000fe20007ffe0ff */
[----:B------:R-:W-:Y:S01]  /*e200*/  FMUL.FTZ R116, R156, -R176 ;  /* 0x800000b09c747220 */ /* 0x000fe20000410000 */
[----:B------:R-:W-:Y:S01]  /*e210*/  FFMA.FTZ R115, R120, R168, R115 ;  /* 0x000000a878737223 */ /* 0x000fe20000010073 */
[----:B------:R-:W-:Y:S01]  /*e220*/  FMUL.FTZ R117, R156, -R160 ;  /* 0x800000a09c757220 */ /* 0x000fe20000410000 */
[----:B------:R-:W-:Y:S01]  /*e230*/  LEA.HI.SX32 R135, R119, R134, 0x1b ;  /* 0x0000008677877211 */ /* 0x000fe200078fdaff */
[----:B------:R-:W-:Y:S01]  /*e240*/  FFMA.FTZ R120, R157, R160, -R116 ;  /* 0x000000a09d787223 */ /* 0x000fe20000010874 */
[----:B------:R-:W-:Y:S01]  /*e250*/  FFMA.FTZ R116, R123, R167, R122 ;  /* 0x000000a77b747223 */ /* 0x000fe2000001007a */
[----:B------:R-:W-:Y:S01]  /*e260*/  FFMA.FTZ R122, R157, R176, R117 ;  /* 0x000000b09d7a7223 */ /* 0x000fe20000010075 */
[C---:B------:R-:W-:Y:S01]  /*e270*/  IADD3 R117, R134.reuse, 0x1, RZ ;  /* 0x0000000186757810 */ /* 0x040fe20007ffe0ff */
[----:B------:R-:W-:Y:S01]  /*e280*/  FADD.FTZ R159, R159, R120 ;  /* 0x000000789f9f7221 */ /* 0x000fe20000010000 */
[----:B------:R-:W-:Y:S01]  /*e290*/  IADD3 R120, R134, 0x3, RZ ;  /* 0x0000000386787810 */ /* 0x000fe20007ffe0ff */
[----:B------:R-:W-:Y:S01]  /*e2a0*/  FADD.FTZ R175, -R175, R122 ;  /* 0x0000007aafaf7221 */ /* 0x000fe20000010100 */
[----:B------:R-:W-:Y:S01]  /*e2b0*/  FMUL.FTZ R122, R167, UR57 ;  /* 0x00000039a77a7c20 */ /* 0x000fe20008410000 */
[----:B------:R-:W-:Y:S01]  /*e2c0*/  LEA.HI.SX32 R133, R117, R134, 0x1b ;  /* 0x0000008675857211 */ /* 0x000fe200078fdaff */
[----:B------:R-:W-:Y:S01]  /*e2d0*/  FMUL.FTZ R121, R159, R52 ;  /* 0x000000349f797220 */ /* 0x000fe20000410000 */
[----:B------:R-:W-:Y:S01]  /*e2e0*/  LEA.HI.SX32 R119, R120, R134, 0x1b ;  /* 0x0000008678777211 */ /* 0x000fe200078fdaff */
[C---:B------:R-:W-:Y:S01]  /*e2f0*/  FFMA.FTZ R117, R183.reuse, UR56, -R122 ;  /* 0x00000038b7757c23 */ /* 0x040fe2000801087a */
[----:B------:R-:W-:Y:S01]  /*e300*/  FMUL.FTZ R122, R183, R44 ;  /* 0x0000002cb77a7220 */ /* 0x000fe20000410000 */
[----:B------:R-:W-:Y:S01]  /*e310*/  LEA.HI.SX32 R141, R134, R134, 0x1b ;  /* 0x00000086868d7211 */ /* 0x000fe200078fdaff */
[----:B------:R-:W-:Y:S01]  /*e320*/  FMUL.FTZ R123, R175, R52 ;  /* 0x00000034af7b7220 */ /* 0x000fe20000410000 */
[C---:B------:R-:W-:Y:S01]  /*e330*/  FMUL.FTZ R131, R62.reuse, R117 ;  /* 0x000000753e837220 */ /* 0x040fe20000410000 */
[----:B------:R-:W-:Y:S01]  /*e340*/  FMUL.FTZ R134, R62, R122 ;  /* 0x0000007a3e867220 */ /* 0x000fe20000410000 */
[----:B------:R-:W-:Y:S01]  /*e350*/  FMUL.FTZ R117, R125, R182 ;  /* 0x000000b67d757220 */ /* 0x000fe20000410000 */
[-C--:B------:R-:W-:Y:S01]  /*e360*/  FMUL.FTZ R144, R176, R51.reuse ;  /* 0x00000033b0907220 */ /* 0x080fe20000410000 */
[----:B------:R-:W-:Y:S01]  /*e370*/  FMUL.FTZ R142, R160, R51 ;  /* 0x00000033a08e7220 */ /* 0x000fe20000410000 */
[C---:B------:R-:W-:Y:S01]  /*e380*/  FFMA.FTZ R62, R205.reuse, R136, R134 ;  /* 0x00000088cd3e7223 */ /* 0x040fe20000010086 */
[----:B------:R-:W-:Y:S01]  /*e390*/  FFMA.FTZ R134, R205, R122, -R138 ;  /* 0x0000007acd867223 */ /* 0x000fe2000001088a */
[----:B------:R-:W-:Y:S01]  /*e3a0*/  FMUL.FTZ R138, R64, R123 ;  /* 0x0000007b408a7220 */ /* 0x000fe20000410000 */
[----:B------:R-:W-:Y:S01]  /*e3b0*/  FFMA.FTZ R117, R124, R166, R117 ;  /* 0x000000a67c757223 */ /* 0x000fe20000010075 */
[-C--:B------:R-:W-:Y:S01]  /*e3c0*/  FMUL.FTZ R124, R64, R121.reuse ;  /* 0x00000079407c7220 */ /* 0x080fe20000410000 */
[-C--:B------:R-:W-:Y:S01]  /*e3d0*/  FMUL.FTZ R140, R102, R121.reuse ;  /* 0x00000079668c7220 */ /* 0x080fe20000410000 */
[----:B------:R-:W-:Y:S01]  /*e3e0*/  FFMA.FTZ R138, R227, R121, R138 ;  /* 0x00000079e38a7223 */ /* 0x000fe2000001008a */
[----:B------:R-:W-:Y:S01]  /*e3f0*/  LEA R141, R141, R36, 0x2 ;  /* 0x000000248d8d7211 */ /* 0x000fe200078e10ff */
[----:B------:R-:W-:Y:S01]  /*e400*/  FMUL.FTZ R121, R191, R144 ;  /* 0x00000090bf797220 */ /* 0x000fe20000410000 */
[-C--:B------:R-:W-:Y:S01]  /*e410*/  FFMA.FTZ R124, R227, R123.reuse, -R124 ;  /* 0x0000007be37c7223 */ /* 0x080fe2000001087c */
[-C--:B------:R-:W-:Y:S01]  /*e420*/  FMUL.FTZ R125, R191, R142.reuse ;  /* 0x0000008ebf7d7220 */ /* 0x080fe20000410000 */
[----:B------:R-:W-:Y:S01]  /*e430*/  FADD.FTZ R138, RZ, R138 ;  /* 0x0000008aff8a7221 */ /* 0x000fe20000010000 */
[C---:B------:R-:W-:Y:S01]  /*e440*/  FFMA.FTZ R121, R192.reuse, R142, R121 ;  /* 0x0000008ec0797223 */ /* 0x040fe20000010079 */
[----:B------:R-:W-:Y:S01]  /*e450*/  FMUL.FTZ R120, R183, UR57 ;  /* 0x00000039b7787c20 */ /* 0x000fe20008410000 */
[----:B------:R0:W-:Y:S01]  /*e460*/  STS [R141+0x2100], R140 ;  /* 0x0021008c8d007388 */ /* 0x0001e20000000800 */
[----:B------:R-:W-:Y:S01]  /*e470*/  FFMA.FTZ R125, R192, R144, -R125 ;  /* 0x00000090c07d7223 */ /* 0x000fe2000001087d */
[----:B------:R-:W-:Y:S01]  /*e480*/  FADD.FTZ R124, RZ, R124 ;  /* 0x0000007cff7c7221 */ /* 0x000fe20000010000 */
[----:B------:R-:W-:Y:S01]  /*e490*/  LEA R148, R133, R36, 0x2 ;  /* 0x0000002485947211 */ /* 0x000fe200078e10ff */
[----:B------:R-:W-:Y:S01]  /*e4a0*/  FMUL.FTZ R123, R102, R123 ;  /* 0x0000007b667b7220 */ /* 0x000fe20000410000 */
[----:B------:R-:W-:Y:S01]  /*e4b0*/  FADD.FTZ R121, R138, R121 ;  /* 0x000000798a797221 */ /* 0x000fe20000010000 */
[----:B------:R-:W-:Y:S01]  /*e4c0*/  FFMA.FTZ R120, R167, UR56, R120 ;  /* 0x00000038a7787c23 */ /* 0x000fe20008010078 */
[----:B------:R-:W-:Y:S01]  /*e4d0*/  FADD.FTZ R124, R124, R125 ;  /* 0x0000007d7c7c7221 */ /* 0x000fe20000010000 */
[-C--:B------:R-:W-:Y:S01]  /*e4e0*/  FMUL.FTZ R138, R161, R50.reuse ;  /* 0x00000032a18a7220 */ /* 0x080fe20000410000 */
[----:B------:R-:W-:Y:S01]  /*e4f0*/  FMUL.FTZ R125, R178, R49 ;  /* 0x00000031b27d7220 */ /* 0x000fe20000410000 */
[----:B0-----:R-:W-:Y:S01]  /*e500*/  FMUL.FTZ R140, R177, R50 ;  /* 0x00000032b18c7220 */ /* 0x001fe20000410000 */
[----:B------:R-:W-:Y:S01]  /*e510*/  LEA R135, R135, R36, 0x2 ;  /* 0x0000002487877211 */ /* 0x000fe200078e10ff */
[----:B------:R-:W-:Y:S01]  /*e520*/  FMUL.FTZ R142, R99, R142 ;  /* 0x0000008e638e7220 */ /* 0x000fe20000410000 */
[----:B------:R0:W-:Y:S01]  /*e530*/  STS [R148+0x2104], R123 ;  /* 0x0021047b94007388 */ /* 0x0001e20000000800 */
[----:B------:R-:W-:Y:S01]  /*e540*/  FMUL.FTZ R146, R65, R140 ;  /* 0x0000008c41927220 */ /* 0x000fe20000410000 */
[----:B------:R-:W-:Y:S01]  /*e550*/  FFMA.FTZ R120, R205, R120, R131 ;  /* 0x00000078cd787223 */ /* 0x000fe20000010083 */
[----:B------:R-:W-:Y:S01]  /*e560*/  FMUL.FTZ R131, R67, R125 ;  /* 0x0000007d43837220 */ /* 0x000fe20000410000 */
[----:B------:R-:W-:Y:S01]  /*e570*/  LEA R137, R119, R36, 0x2 ;  /* 0x0000002477897211 */ /* 0x000fe200078e10ff */
[----:B------:R-:W-:Y:S01]  /*e580*/  FFMA.FTZ R146, R193, R138, R146 ;  /* 0x0000008ac1927223 */ /* 0x000fe20000010092 */
[----:B------:R1:W-:Y:S01]  /*e590*/  STS [R135+0x2108], R142 ;  /* 0x0021088e87007388 */ /* 0x0003e20000000800 */
[----:B------:R-:W-:Y:S01]  /*e5a0*/  FMUL.FTZ R144, R99, R144 ;  /* 0x0000009063907220 */ /* 0x000fe20000410000 */
[----:B------:R-:W-:Y:S01]  /*e5b0*/  FFMA.FTZ R71, R91, -R71, R199 ;  /* 0x800000475b477223 */ /* 0x000fe200000100c7 */
[----:B------:R-:W-:Y:S01]  /*e5c0*/  FADD.FTZ R121, R121, R146 ;  /* 0x0000009279797221 */ /* 0x000fe20000010000 */
[----:B0-----:R-:W-:Y:S01]  /*e5d0*/  FMUL.FTZ R148, R65, R138 ;  /* 0x0000008a41947220 */ /* 0x001fe20000410000 */
[----:B------:R-:W-:Y:S01]  /*e5e0*/  FMUL.FTZ R123, R162, R49 ;  /* 0x00000031a27b7220 */ /* 0x000fe20000410000 */
[----:B------:R0:W-:Y:S01]  /*e5f0*/  STS [R137+0x210c], R144 ;  /* 0x00210c9089007388 */ /* 0x0001e20000000800 */
[----:B------:R-:W-:Y:S01]  /*e600*/  FMUL.FTZ R73, R72, R46 ;  /* 0x0000002e48497220 */ /* 0x000fe20000410000 */
[----:B------:R-:W-:Y:S01]  /*e610*/  FFMA.FTZ R119, R193, R140, -R148 ;  /* 0x0000008cc1777223 */ /* 0x000fe20000010894 */
[-C--:B------:R-:W-:Y:S01]  /*e620*/  FMUL.FTZ R146, R66, R123.reuse ;  /* 0x0000007b42927220 */ /* 0x080fe20000410000 */
[-C--:B-1----:R-:W-:Y:S01]  /*e630*/  FFMA.FTZ R142, R196, R123.reuse, R131 ;  /* 0x0000007bc48e7223 */ /* 0x082fe20000010083 */
[----:B------:R-:W-:Y:S01]  /*e640*/  FMUL.FTZ R131, R67, R123 ;  /* 0x0000007b43837220 */ /* 0x000fe20000410000 */
[----:B------:R-:W-:Y:S01]  /*e650*/  FADD.FTZ R119, R124, R119 ;  /* 0x000000777c777221 */ /* 0x000fe20000010000 */
[-C--:B------:R-:W-:Y:S01]  /*e660*/  FMUL.FTZ R148, R66, R125.reuse ;  /* 0x0000007d42947220 */ /* 0x080fe20000410000 */
[----:B------:R-:W-:Y:S01]  /*e670*/  FADD.FTZ R124, R121, R142 ;  /* 0x0000008e797c7221 */ /* 0x000fe20000010000 */
[----:B------:R-:W-:Y:S01]  /*e680*/  FFMA.FTZ R142, R196, R125, -R131 ;  /* 0x0000007dc48e7223 */ /* 0x000fe20000010883 */
[-C--:B------:R-:W-:Y:S01]  /*e690*/  FMUL.FTZ R123, R180, R47.reuse ;  /* 0x0000002fb47b7220 */ /* 0x080fe20000410000 */
[----:B0-----:R-:W-:Y:S01]  /*e6a0*/  FMUL.FTZ R144, R179, R48 ;  /* 0x00000030b3907220 */ /* 0x001fe20000410000 */
[----:B------:R-:W-:Y:S01]  /*e6b0*/  FMUL.FTZ R140, R96, R140 ;  /* 0x0000008c608c7220 */ /* 0x000fe20000410000 */
[----:B------:R-:W-:Y:S01]  /*e6c0*/  FADD.FTZ R133, R119, R142 ;  /* 0x0000008e77857221 */ /* 0x000fe20000010000 */
[----:B------:R-:W-:Y:S01]  /*e6d0*/  FMUL.FTZ R142, R163, R48 ;  /* 0x00000030a38e7220 */ /* 0x000fe20000410000 */
[----:B------:R-:W-:Y:S01]  /*e6e0*/  FMUL.FTZ R121, R164, R47 ;  /* 0x0000002fa4797220 */ /* 0x000fe20000410000 */
[----:B------:R-:W-:Y:S01]  /*e6f0*/  FFMA.FTZ R201, R89, -R73, R201 ;  /* 0x8000004959c97223 */ /* 0x000fe200000100c9 */
[----:B------:R-:W-:Y:S01]  /*e700*/  FMUL.FTZ R138, R96, R138 ;  /* 0x0000008a608a7220 */ /* 0x000fe20000410000 */
[----:B------:R0:W-:Y:S01]  /*e710*/  STS [R141+0x211c], R148 ;  /* 0x00211c948d007388 */ /* 0x0001e20000000800 */
[----:B------:R-:W-:Y:S01]  /*e720*/  FMUL.FTZ R135, R71, R123 ;  /* 0x0000007b47877220 */ /* 0x000fe20000410000 */
[C---:B------:R-:W-:Y:S01]  /*e730*/  FMUL.FTZ R150, R69.reuse, R144 ;  /* 0x0000009045967220 */ /* 0x040fe20000410000 */
[----:B------:R-:W-:Y:S01]  /*e740*/  FFMA.FTZ R73, R88, -R73, R202 ;  /* 0x8000004958497223 */ /* 0x000fe200000100ca */
[----:B------:R1:W-:Y:S01]  /*e750*/  STS [R141+0x2114], R140 ;  /* 0x0021148c8d007388 */ /* 0x0003e20000000800 */
[-C--:B------:R-:W-:Y:S01]  /*e760*/  FMUL.FTZ R119, R69, R142.reuse ;  /* 0x0000008e45777220 */ /* 0x080fe20000410000 */
[-C--:B------:R-:W-:Y:S01]  /*e770*/  FMUL.FTZ R139, R71, R121.reuse ;  /* 0x00000079478b7220 */ /* 0x080fe20000410000 */
[C---:B------:R-:W-:Y:S01]  /*e780*/  FFMA.FTZ R135, R200.reuse, R121, R135 ;  /* 0x00000079c8877223 */ /* 0x040fe20000010087 */
[----:B------:R-:W-:Y:S01]  /*e790*/  FFMA.FTZ R137, R197, R142, R150 ;  /* 0x0000008ec5897223 */ /* 0x000fe20000010096 */
[----:B------:R2:W-:Y:S01]  /*e7a0*/  STS [R141+0x2110], R138 ;  /* 0x0021108a8d007388 */ /* 0x0005e20000000800 */
[-C--:B0-----:R-:W-:Y:S01]  /*e7b0*/  FMUL.FTZ R148, R181, R46.reuse ;  /* 0x0000002eb5947220 */ /* 0x081fe20000410000 */
[----:B------:R-:W-:Y:S01]  /*e7c0*/  FMUL.FTZ R152, R165, R46 ;  /* 0x0000002ea5987220 */ /* 0x000fe20000410000 */
[----:B------:R-:W-:Y:S01]  /*e7d0*/  FFMA.FTZ R139, R200, R123, -R139 ;  /* 0x0000007bc88b7223 */ /* 0x000fe2000001088b */
[----:B------:R0:W-:Y:S01]  /*e7e0*/  STS [R141+0x2118], R146 ;  /* 0x002118928d007388 */ /* 0x0001e20000000800 */
[----:B-1----:R-:W-:Y:S01]  /*e7f0*/  FMUL.FTZ R140, R70, R121 ;  /* 0x00000079468c7220 */ /* 0x002fe20000410000 */
[----:B------:R-:W-:Y:S01]  /*e800*/  FMUL.FTZ R121, R166, UR57 ;  /* 0x00000039a6797c20 */ /* 0x000fe20008410000 */
[----:B------:R-:W-:Y:S01]  /*e810*/  FMUL.FTZ R150, R73, R148 ;  /* 0x0000009449967220 */ /* 0x000fe20000410000 */
[----:B------:R-:W-:Y:S01]  /*e820*/  FMUL.FTZ R154, R72, R152 ;  /* 0x00000098489a7220 */ /* 0x000fe20000410000 */
[----:B------:R-:W-:Y:S01]  /*e830*/  FMUL.FTZ R125, R182, R45 ;  /* 0x0000002db67d7220 */ /* 0x000fe20000410000 */
[-C--:B--2---:R-:W-:Y:S01]  /*e840*/  FFMA.FTZ R138, R197, R144.reuse, -R119 ;  /* 0x00000090c58a7223 */ /* 0x084fe20000010877 */
[----:B------:R-:W-:Y:S01]  /*e850*/  FMUL.FTZ R144, R68, R144 ;  /* 0x0000009044907220 */ /* 0x000fe20000410000 */
[----:B------:R1:W-:Y:S01]  /*e860*/  STS [R141+0x2128], R140 ;  /* 0x0021288c8d007388 */ /* 0x0003e20000000800 */
[----:B------:R-:W-:Y:S01]  /*e870*/  FFMA.FTZ R156, R182, UR56, -R121 ;  /* 0x00000038b69c7c23 */ /* 0x000fe20008010879 */
[----:B0-----:R-:W-:Y:S01]  /*e880*/  FMUL.FTZ R146, R70, R123 ;  /* 0x0000007b46927220 */ /* 0x001fe20000410000 */
[----:B------:R-:W-:Y:S01]  /*e890*/  FMUL.FTZ R123, R166, R45 ;  /* 0x0000002da67b7220 */ /* 0x000fe20000410000 */
[----:B------:R-:W-:Y:S01]  /*e8a0*/  FMUL.FTZ R142, R68, R142 ;  /* 0x0000008e448e7220 */ /* 0x000fe20000410000 */
[----:B------:R0:W-:Y:S01]  /*e8b0*/  STS [R141+0x2124], R144 ;  /* 0x002124908d007388 */ /* 0x0001e20000000800 */
[C---:B------:R-:W-:Y:S01]  /*e8c0*/  FMUL.FTZ R131, R61.reuse, R125 ;  /* 0x0000007d3d837220 */ /* 0x040fe20000410000 */
[----:B------:R-:W-:Y:S01]  /*e8d0*/  FMUL.FTZ R121, R61, R156 ;  /* 0x0000009c3d797220 */ /* 0x000fe20000410000 */
[----:B------:R-:W-:Y:S01]  /*e8e0*/  FMUL.FTZ R147, R184, R43 ;  /* 0x0000002bb8937220 */ /* 0x000fe20000410000 */
[----:B------:R2:W-:Y:S01]  /*e8f0*/  STS [R141+0x2120], R142 ;  /* 0x0021208e8d007388 */ /* 0x0005e20000000800 */
[-C--:B-1----:R-:W-:Y:S01]  /*e900*/  FFMA.FTZ R140, R201, R152.reuse, R150 ;  /* 0x00000098c98c7223 */ /* 0x082fe20000010096 */
[----:B------:R-:W-:Y:S01]  /*e910*/  FMUL.FTZ R152, R73, R152 ;  /* 0x0000009849987220 */ /* 0x000fe20000410000 */
[----:B------:R-:W-:Y:S01]  /*e920*/  FMUL.FTZ R150, R75, R122 ;  /* 0x0000007a4b967220 */ /* 0x000fe20000410000 */
[----:B------:R-:W-:Y:S01]  /*e930*/  FMUL.FTZ R122, R185, UR57 ;  /* 0x00000039b97a7c20 */ /* 0x000fe20008410000 */
[----:B------:R1:W-:Y:S01]  /*e940*/  STS [R141+0x2130], R154 ;  /* 0x0021309a8d007388 */ /* 0x0003e20000000800 */
[-C--:B0-----:R-:W-:Y:S01]  /*e950*/  FMUL.FTZ R144, R61, R123.reuse ;  /* 0x0000007b3d907220 */ /* 0x081fe20000410000 */
[----:B------:R-:W-:Y:S01]  /*e960*/  FFMA.FTZ R61, R201, R148, -R152 ;  /* 0x00000094c93d7223 */ /* 0x000fe20000010898 */
[----:B------:R-:W-:Y:S01]  /*e970*/  FMUL.FTZ R152, R169, UR57 ;  /* 0x00000039a9987c20 */ /* 0x000fe20008410000 */
[----:B------:R0:W-:Y:S01]  /*e980*/  STS [R141+0x212c], R146 ;  /* 0x00212c928d007388 */ /* 0x0001e20000000800 */
[C---:B--2---:R-:W-:Y:S01]  /*e990*/  FFMA.FTZ R142, R204.reuse, R123, R131 ;  /* 0x0000007bcc8e7223 */ /* 0x044fe20000010083 */
[-C--:B------:R-:W-:Y:S01]  /*e9a0*/  FFMA.FTZ R143, R204, R125.reuse, -R144 ;  /* 0x0000007dcc8f7223 */ /* 0x080fe20000010890 */
[----:B------:R-:W-:Y:S01]  /*e9b0*/  FMUL.FTZ R131, R168, UR57 ;  /* 0x00000039a8837c20 */ /* 0x000fe20008410000 */
[----:B------:R-:W-:Y:S01]  /*e9c0*/  FMUL.FTZ R144, R74, R125 ;  /* 0x0000007d4a907220 */ /* 0x000fe20000410000 */
[----:B------:R-:W-:Y:S01]  /*e9d0*/  FFMA.FTZ R152, R185, UR56, -R152 ;  /* 0x00000038b9987c23 */ /* 0x000fe20008010898 */
[-C--:B-1----:R-:W-:Y:S01]  /*e9e0*/  FMUL.FTZ R154, R169, R42.reuse ;  /* 0x0000002aa99a7220 */ /* 0x082fe20000410000 */
[----:B------:R-:W-:Y:S01]  /*e9f0*/  FMUL.FTZ R156, R185, R42 ;  /* 0x0000002ab99c7220 */ /* 0x000fe20000410000 */
[----:B------:R-:W-:Y:S01]  /*ea00*/  FMUL.FTZ R145, R168, R43 ;  /* 0x0000002ba8917220 */ /* 0x000fe20000410000 */
[----:B------:R-:W-:Y:S01]  /*ea10*/  FMUL.FTZ R149, R77, R147 ;  /* 0x000000934d957220 */ /* 0x000fe20000410000 */
[----:B0-----:R-:W-:Y:S01]  /*ea20*/  FMUL.FTZ R146, R74, R123 ;  /* 0x0000007b4a927220 */ /* 0x001fe20000410000 */
[----:B------:R-:W-:Y:S01]  /*ea30*/  FFMA.FTZ R123, R169, UR56, R122 ;  /* 0x00000038a97b7c23 */ /* 0x000fe2000801007a */
[----:B------:R-:W-:Y:S01]  /*ea40*/  FADD.FTZ R124, R124, R137 ;  /* 0x000000897c7c7221 */ /* 0x000fe20000010000 */
[----:B------:R-:W-:Y:S01]  /*ea50*/  FMUL.FTZ R136, R75, R136 ;  /* 0x000000884b887220 */ /* 0x000fe20000410000 */
[----:B------:R-:W-:Y:S01]  /*ea60*/  FFMA.FTZ R122, R184, UR56, -R131 ;  /* 0x00000038b87a7c23 */ /* 0x000fe20008010883 */
[----:B------:R-:W-:Y:S01]  /*ea70*/  FADD.FTZ R138, R133, R138 ;  /* 0x0000008a858a7221 */ /* 0x000fe20000010000 */
[----:B------:R-:W-:Y:S01]  /*ea80*/  FMUL.FTZ R148, R72, R148 ;  /* 0x0000009448947220 */ /* 0x000fe20000410000 */
[C---:B------:R-:W-:Y:S01]  /*ea90*/  FMUL.FTZ R151, R63.reuse, R156 ;  /* 0x0000009c3f977220 */ /* 0x040fe20000410000 */
[C---:B------:R-:W-:Y:S01]  /*eaa0*/  FMUL.FTZ R131, R63.reuse, R152 ;  /* 0x000000983f837220 */ /* 0x040fe20000410000 */
[----:B------:R-:W-:Y:S01]  /*eab0*/  FMUL.FTZ R153, R63, R154 ;  /* 0x0000009a3f997220 */ /* 0x000fe20000410000 */
[----:B------:R0:W-:Y:S01]  /*eac0*/  STS [R141+0x213c], R144 ;  /* 0x00213c908d007388 */ /* 0x0001e20000000800 */
[----:B------:R-:W-:Y:S01]  /*ead0*/  FFMA.FTZ R63, R208, R145, R149 ;  /* 0x00000091d03f7223 */ /* 0x000fe20000010095 */
[----:B------:R-:W-:Y:S01]  /*eae0*/  FADD.FTZ R149, R124, R135 ;  /* 0x000000877c957221 */ /* 0x000fe20000010000 */
[----:B------:R-:W-:Y:S01]  /*eaf0*/  FMUL.FTZ R137, R170, UR57 ;  /* 0x00000039aa897c20 */ /* 0x000fe20008410000 */
[----:B------:R1:W-:Y:S01]  /*eb00*/  STS [R141+0x2138], R146 ;  /* 0x002138928d007388 */ /* 0x0003e20000000800 */
[----:B------:R-:W-:Y:S01]  /*eb10*/  FADD.FTZ R124, R138, R139 ;  /* 0x0000008b8a7c7221 */ /* 0x000fe20000010000 */
[----:B------:R-:W-:Y:S01]  /*eb20*/  FMUL.FTZ R138, R171, UR57 ;  /* 0x00000039ab8a7c20 */ /* 0x000fe20008410000 */
[----:B------:R-:W-:Y:S01]  /*eb30*/  FFMA.FTZ R195, R14, -R195, R194 ;  /* 0x800000c30ec37223 */ /* 0x000fe200000100c2 */
[----:B------:R2:W-:Y:S01]  /*eb40*/  STS [R141+0x2140], R136 ;  /* 0x002140888d007388 */ /* 0x0005e20000000800 */
[----:B------:R-:W-:Y:S01]  /*eb50*/  FFMA.FTZ R137, R186, UR56, -R137 ;  /* 0x00000038ba897c23 */ /* 0x000fe20008010889 */
[-C--:B0-----:R-:W-:Y:S01]  /*eb60*/  FMUL.FTZ R144, R77, R145.reuse ;  /* 0x000000914d907220 */ /* 0x081fe20000410000 */
[----:B------:R-:W-:Y:S01]  /*eb70*/  FADD.FTZ R124, R124, R61 ;  /* 0x0000003d7c7c7221 */ /* 0x000fe20000010000 */
[----:B------:R0:W-:Y:S01]  /*eb80*/  STS [R141+0x2134], R148 ;  /* 0x002134948d007388 */ /* 0x0001e20000000800 */
[----:B------:R-:W-:Y:S01]  /*eb90*/  FFMA.FTZ R198, R13, -R198, R195 ;  /* 0x800000c60dc67223 */ /* 0x000fe200000100c3 */
[----:B-1----:R-:W-:Y:S01]  /*eba0*/  FMUL.FTZ R146, R76, R145 ;  /* 0x000000914c927220 */ /* 0x002fe20000410000 */
[----:B------:R-:W-:Y:S01]  /*ebb0*/  FFMA.FTZ R144, R208, R147, -R144 ;  /* 0x00000093d0907223 */ /* 0x000fe20000010890 */
[C---:B------:R-:W-:Y:S01]  /*ebc0*/  FFMA.FTZ R145, R210.reuse, R156, -R153 ;  /* 0x0000009cd2917223 */ /* 0x040fe20000010899 */
[----:B------:R1:W-:Y:S01]  /*ebd0*/  STS [R141+0x2144], R150 ;  /* 0x002144968d007388 */ /* 0x0003e20000000800 */
[----:B--2---:R-:W-:Y:S01]  /*ebe0*/  FFMA.FTZ R136, R210, R154, R151 ;  /* 0x0000009ad2887223 */ /* 0x004fe20000010097 */
[----:B------:R-:W-:Y:S01]  /*ebf0*/  FMUL.FTZ R151, R186, R41 ;  /* 0x00000029ba977220 */ /* 0x000fe20000410000 */
[----:B------:R-:W-:Y:S01]  /*ec00*/  FMUL.FTZ R137, R78, R137 ;  /* 0x000000894e897220 */ /* 0x000fe20000410000 */
[----:B------:R2:W-:Y:S01]  /*ec10*/  STS [R141+0x2148], R146 ;  /* 0x002148928d007388 */ /* 0x0005e20000000800 */
[----:B0-----:R-:W-:Y:S01]  /*ec20*/  FMUL.FTZ R148, R76, R147 ;  /* 0x000000934c947220 */ /* 0x001fe20000410000 */
[----:B------:R-:W-:Y:S01]  /*ec30*/  FMUL.FTZ R147, R170, R41 ;  /* 0x00000029aa937220 */ /* 0x000fe20000410000 */
[----:B------:R-:W-:Y:S01]  /*ec40*/  FMUL.FTZ R153, R78, R151 ;  /* 0x000000974e997220 */ /* 0x000fe20000410000 */
[----:B------:R-:W-:Y:S01]  /*ec50*/  FADD.FTZ R143, R124, R143 ;  /* 0x0000008f7c8f7221 */ /* 0x000fe20000010000 */
[----:B------:R-:W-:Y:S01]  /*ec60*/  FFMA.FTZ R199, R12, -R199, R198 ;  /* 0x800000c70cc77223 */ /* 0x000fe200000100c6 */
[----:B-1----:R-:W-:Y:S01]  /*ec70*/  FMUL.FTZ R150, R187, UR57 ;  /* 0x00000039bb967c20 */ /* 0x002fe20008410000 */
[-C--:B------:R-:W-:Y:S01]  /*ec80*/  FMUL.FTZ R78, R78, R147.reuse ;  /* 0x000000934e4e7220 */ /* 0x080fe20000410000 */
[----:B------:R0:W-:Y:S01]  /*ec90*/  STS [R141+0x214c], R148 ;  /* 0x00214c948d007388 */ /* 0x0001e20000000800 */
[----:B------:R-:W-:Y:S01]  /*eca0*/  FADD.FTZ R143, R143, R134 ;  /* 0x000000868f8f7221 */ /* 0x000fe20000010000 */
[C---:B--2---:R-:W-:Y:S01]  /*ecb0*/  FFMA.FTZ R146, R187.reuse, UR56, -R138 ;  /* 0x00000038bb927c23 */ /* 0x044fe2000801088a */
[-C--:B------:R-:W-:Y:S01]  /*ecc0*/  FMUL.FTZ R138, R187, R40.reuse ;  /* 0x00000028bb8a7220 */ /* 0x080fe20000410000 */
[C---:B------:R-:W-:Y:S01]  /*ecd0*/  FFMA.FTZ R133, R171.reuse, UR56, R150 ;  /* 0x00000038ab857c23 */ /* 0x040fe20008010096 */
[----:B------:R-:W-:Y:S01]  /*ece0*/  FMUL.FTZ R150, R171, R40 ;  /* 0x00000028ab967220 */ /* 0x000fe20000410000 */
[C---:B------:R-:W-:Y:S01]  /*ecf0*/  FMUL.FTZ R139, R107.reuse, R146 ;  /* 0x000000926b8b7220 */ /* 0x040fe20000410000 */
[-C--:B------:R-:W-:Y:S01]  /*ed00*/  FFMA.FTZ R146, R212, R147.reuse, R153 ;  /* 0x00000093d4927223 */ /* 0x080fe20000010099 */
[----:B------:R-:W-:Y:S01]  /*ed10*/  FMUL.FTZ R155, R107, R138 ;  /* 0x0000008a6b9b7220 */ /* 0x000fe20000410000 */
[----:B------:R-:W-:Y:S01]  /*ed20*/  FFMA.FTZ R202, R11, -R202, R199 ;  /* 0x800000ca0bca7223 */ /* 0x000fe200000100c7 */
[----:B0-----:R-:W-:Y:S01]  /*ed30*/  FMUL.FTZ R148, R86, R147 ;  /* 0x0000009356947220 */ /* 0x001fe20000410000 */
[-C--:B------:R-:W-:Y:S01]  /*ed40*/  FFMA.FTZ R147, R212, R151.reuse, -R78 ;  /* 0x00000097d4937223 */ /* 0x080fe2000001084e */
[----:B------:R-:W-:Y:S01]  /*ed50*/  FMUL.FTZ R78, R86, R151 ;  /* 0x00000097564e7220 */ /* 0x000fe20000410000 */
[----:B------:R-:W-:Y:S01]  /*ed60*/  FMUL.FTZ R153, R172, UR57 ;  /* 0x00000039ac997c20 */ /* 0x000fe20008410000 */
[----:B------:R-:W-:Y:S01]  /*ed70*/  FMUL.FTZ R61, R188, UR57 ;  /* 0x00000039bc3d7c20 */ /* 0x000fe20008410000 */
[----:B------:R-:W-:Y:S01]  /*ed80*/  FADD.FTZ R144, R143, R144 ;  /* 0x000000908f907221 */ /* 0x000fe20000010000 */
[-C--:B------:R-:W-:Y:S01]  /*ed90*/  FMUL.FTZ R151, R107, R150.reuse ;  /* 0x000000966b977220 */ /* 0x080fe20000410000 */
[----:B------:R-:W-:Y:S01]  /*eda0*/  FFMA.FTZ R107, R214, R150, R155 ;  /* 0x00000096d66b7223 */ /* 0x000fe2000001009b */
[----:B------:R0:W-:Y:S01]  /*edb0*/  STS [R141+0x215c], R78 ;  /* 0x00215c4e8d007388 */ /* 0x0001e20000000800 */
[----:B------:R-:W-:Y:S01]  /*edc0*/  FADD.FTZ R149, R149, R140 ;  /* 0x0000008c95957221 */ /* 0x000fe20000010000 */
[----:B------:R-:W-:Y:S01]  /*edd0*/  FFMA.FTZ R203, R10, -R203, R202 ;  /* 0x800000cb0acb7223 */ /* 0x000fe200000100ca */
[C---:B------:R-:W-:Y:S01]  /*ede0*/  FFMA.FTZ R153, R188.reuse, UR56, -R153 ;  /* 0x00000038bc997c23 */ /* 0x040fe20008010899 */
[----:B------:R-:W-:Y:S01]  /*edf0*/  FMUL.FTZ R155, R188, R39 ;  /* 0x00000027bc9b7220 */ /* 0x000fe20000410000 */
[----:B------:R-:W-:Y:S01]  /*ee00*/  FADD.FTZ R144, R144, R145 ;  /* 0x0000009190907221 */ /* 0x000fe20000010000 */
[----:B------:R-:W-:Y:S01]  /*ee10*/  FADD.FTZ R149, R149, R142 ;  /* 0x0000008e95957221 */ /* 0x000fe20000010000 */
[----:B------:R-:W-:Y:S01]  /*ee20*/  FFMA.FTZ R206, R9, -R206, R203 ;  /* 0x800000ce09ce7223 */ /* 0x000fe200000100cb */
[C---:B------:R-:W-:Y:S01]  /*ee30*/  FMUL.FTZ R140, R126.reuse, R155 ;  /* 0x0000009b7e8c7220 */ /* 0x040fe20000410000 */
[----:B------:R-:W-:Y:S01]  /*ee40*/  FMUL.FTZ R124, R126, R153 ;  /* 0x000000997e7c7220 */ /* 0x000fe20000410000 */
[C---:B0-----:R-:W-:Y:S01]  /*ee50*/  FFMA.FTZ R78, R172.reuse, UR56, R61 ;  /* 0x00000038ac4e7c23 */ /* 0x041fe2000801003d */
[----:B------:R-:W-:Y:S01]  /*ee60*/  FMUL.FTZ R61, R172, R39 ;  /* 0x00000027ac3d7220 */ /* 0x000fe20000410000 */
[----:B------:R-:W-:Y:S01]  /*ee70*/  FFMA.FTZ R151, R214, R138, -R151 ;  /* 0x0000008ad6977223 */ /* 0x000fe20000010897 */
[----:B------:R-:W-:Y:S01]  /*ee80*/  FADD.FTZ R144, R144, R147 ;  /* 0x0000009390907221 */ /* 0x000fe20000010000 */
[----:B------:R-:W-:Y:S01]  /*ee90*/  MOV R145, UR58 ;  /* 0x0000003a00917c02 */ /* 0x000fe20008000f00 */
[----:B------:R-:W-:Y:S01]  /*eea0*/  FMUL.FTZ R126, R126, R61 ;  /* 0x0000003d7e7e7220 */ /* 0x000fe20000410000 */
[----:B------:R-:W-:Y:S01]  /*eeb0*/  FADD.FTZ R62, R149, R62 ;  /* 0x0000003e953e7221 */ /* 0x000fe20000010000 */
[----:B------:R-:W-:Y:S01]  /*eec0*/  FFMA.FTZ R206, R8, -R207, R206 ;  /* 0x800000cf08ce7223 */ /* 0x000fe200000100ce */
[CC--:B------:R-:W-:Y:S01]  /*eed0*/  FFMA.FTZ R149, R215.reuse, R61.reuse, R140 ;  /* 0x0000003dd7957223 */ /* 0x0c0fe2000001008c */
[----:B------:R-:W-:Y:S01]  /*eee0*/  FMUL.FTZ R134, R84, R61 ;  /* 0x0000003d54867220 */ /* 0x000fe20000410000 */
[----:B------:R-:W-:Y:S01]  /*eef0*/  FFMA.FTZ R61, R215, R155, -R126 ;  /* 0x0000009bd73d7223 */ /* 0x000fe2000001087e */
[----:B------:R-:W-:Y:S01]  /*ef00*/  FADD.FTZ R144, R144, R151 ;  /* 0x0000009790907221 */ /* 0x000fe20000010000 */
[----:B------:R-:W-:Y:S01]  /*ef10*/  LEA R145, R145, -R82, 0x1 ;  /* 0x8000005291917211 */ /* 0x000fe200078e08ff */
[----:B------:R-:W-:Y:S01]  /*ef20*/  FADD.FTZ R63, R62, R63 ;  /* 0x0000003f3e3f7221 */ /* 0x000fe20000010000 */
[----:B------:R-:W-:Y:S01]  /*ef30*/  FFMA.FTZ R206, R7, -R209, R206 ;  /* 0x800000d107ce7223 */ /* 0x000fe200000100ce */
[----:B------:R-:W-:Y:S01]  /*ef40*/  FADD.FTZ R144, R144, R61 ;  /* 0x0000003d90907221 */ /* 0x000fe20000010000 */
[----:B------:R-:W-:Y:S01]  /*ef50*/  ISETP.GE.AND P1, PT, R145, 0x1, PT ;  /* 0x000000019100780c */ /* 0x000fe20003f26270 */
[----:B------:R-:W-:Y:S01]  /*ef60*/  FMUL.FTZ R61, R164, UR57 ;  /* 0x00000039a43d7c20 */ /* 0x000fe20008410000 */
[----:B------:R-:W-:Y:S01]  /*ef70*/  FADD.FTZ R63, R63, R136 ;  /* 0x000000883f3f7221 */ /* 0x000fe20000010000 */
[----:B------:R-:W-:Y:S01]  /*ef80*/  FFMA.FTZ R206, R6, -R211, R206 ;  /* 0x800000d306ce7223 */ /* 0x000fe200000100ce */
        /* <DEDUP_REMOVED lines=9> */
[----:B------:R-:W-:Y:S01]  /*f020*/  FMUL.FTZ R61, R162, UR57 ;  /* 0x00000039a23d7c20 */ /* 0x000fe20008410000 */
[----:B------:R-:W-:Y:S01]  /*f030*/  FFMA.FTZ R213, R5, -R213, R206 ;  /* 0x800000d505d57223 */ /* 0x000fe200000100ce */
[----:B------:R0:W-:Y:S01]  /*f040*/  STS [R141+0x2158], R148 ;  /* 0x002158948d007388 */ /* 0x0001e20000000800 */
[----:B------:R-:W-:Y:S01]  /*f050*/  FADD.FTZ R146, R146, R107 ;  /* 0x0000006b92927221 */ /* 0x000fe20000010000 */
[----:B------:R-:W-:Y:S01]  /*f060*/  FMUL.FTZ R119, R182, UR57 ;  /* 0x00000039b6777c20 */ /* 0x000fe20008410000 */
[----:B------:R-:W-:Y:S01]  /*f070*/  FFMA.FTZ R216, R4, -R216, R213 ;  /* 0x800000d804d87223 */ /* 0x000fe200000100d5 */
[----:B------:R1:W-:Y:S01]  /*f080*/  STS [R141+0x2168], R134 ;  /* 0x002168868d007388 */ /* 0x0003e20000000800 */
[----:B------:R-:W-:Y:S01]  /*f090*/  FMUL.FTZ R125, R184, UR57 ;  /* 0x00000039b87d7c20 */ /* 0x000fe20008410000 */
[----:B------:R-:W-:Y:S01]  /*f0a0*/  FMUL.FTZ R135, R186, UR57 ;  /* 0x00000039ba877c20 */ /* 0x000fe20008410000 */
[----:B------:R-:W-:Y:S01]  /*f0b0*/  FMUL.FTZ R142, R181, UR57 ;  /* 0x00000039b58e7c20 */ /* 0x000fe20008410000 */
[----:B------:R-:W-:Y:S01]  /*f0c0*/  STS [R141+0x2150], R154 ;  /* 0x0021509a8d007388 */ /* 0x000fe20000000800 */
[----:B------:R-:W-:Y:S01]  /*f0d0*/  FMUL.FTZ R143, R180, UR57 ;  /* 0x00000039b48f7c20 */ /* 0x000fe20008410000 */
[----:B0-----:R-:W-:Y:S01]  /*f0e0*/  FADD.FTZ R148, R144, R129 ;  /* 0x0000008190947221 */ /* 0x001fe20000010000 */
[----:B------:R-:W-:Y:S01]  /*f0f0*/  FMUL.FTZ R144, R165, UR57 ;  /* 0x00000039a5907c20 */ /* 0x000fe20008410000 */
[----:B------:R-:W-:Y:S01]  /*f100*/  STS [R141+0x2154], R156 ;  /* 0x0021549c8d007388 */ /* 0x000fe20000000800 */
[----:B------:R-:W-:Y:S01]  /*f110*/  FMUL.FTZ R136, R179, UR57 ;  /* 0x00000039b3887c20 */ /* 0x000fe20008410000 */
[----:B-1----:R-:W-:Y:S01]  /*f120*/  FFMA.FTZ R134, R178, UR56, -R61 ;  /* 0x00000038b2867c23 */ /* 0x002fe2000801083d */
[----:B------:R-:W-:Y:S01]  /*f130*/  FMUL.FTZ R61, R160, UR57 ;  /* 0x00000039a03d7c20 */ /* 0x000fe20008410000 */
[----:B------:R-:W-:Y:S01]  /*f140*/  STS [R141+0x2160], R150 ;  /* 0x002160968d007388 */ /* 0x000fe20000000800 */
[----:B------:R-:W-:Y:S01]  /*f150*/  FMUL.FTZ R107, R176, UR57 ;  /* 0x00000039b06b7c20 */ /* 0x000fe20008410000 */
[----:B------:R-:W-:Y:S01]  /*f160*/  FFMA.FTZ R217, R3, -R217, R216 ;  /* 0x800000d903d97223 */ /* 0x000fe200000100d8 */
[----:B------:R-:W-:Y:S01]  /*f170*/  FFMA.FTZ R119, R166, UR56, R119 ;  /* 0x00000038a6777c23 */ /* 0x000fe20008010077 */
[----:B------:R0:W-:Y:S01]  /*f180*/  STS [R141+0x2164], R138 ;  /* 0x0021648a8d007388 */ /* 0x0001e20000000800 */
[----:B------:R-:W-:Y:S01]  /*f190*/  FFMA.FTZ R125, R168, UR56, R125 ;  /* 0x00000038a87d7c23 */ /* 0x000fe2000801007d */
[----:B------:R-:W-:Y:S01]  /*f1a0*/  FFMA.FTZ R135, R170, UR56, R135 ;  /* 0x00000038aa877c23 */ /* 0x000fe20008010087 */
[----:B------:R-:W-:Y:S01]  /*f1b0*/  FADD.FTZ R146, R146, R149 ;  /* 0x0000009592927221 */ /* 0x000fe20000010000 */
[----:B------:R1:W-:Y:S01]  /*f1c0*/  STS [R141+0x216c], R126 ;  /* 0x00216c7e8d007388 */ /* 0x0003e20000000800 */
[----:B------:R-:W-:Y:S01]  /*f1d0*/  FFMA.FTZ R144, R181, UR56, -R144 ;  /* 0x00000038b5907c23 */ /* 0x000fe20008010890 */
[----:B------:R-:W-:Y:S01]  /*f1e0*/  FFMA.FTZ R142, R165, UR56, R142 ;  /* 0x00000038a58e7c23 */ /* 0x000fe2000801008e */
[----:B------:R-:W-:Y:S01]  /*f1f0*/  FFMA.FTZ R143, R164, UR56, R143 ;  /* 0x00000038a48f7c23 */ /* 0x000fe2000801008f */
[----:B------:R2:W-:Y:S01]  /*f200*/  STS [R141+0x2170], R132 ;  /* 0x002170848d007388 */ /* 0x0005e20000000800 */
[C---:B------:R-:W-:Y:S01]  /*f210*/  FFMA.FTZ R136, R163.reuse, UR56, R136 ;  /* 0x00000038a3887c23 */ /* 0x040fe20008010088 */
[----:B0-----:R-:W-:Y:S01]  /*f220*/  FMUL.FTZ R138, R163, UR57 ;  /* 0x00000039a38a7c20 */ /* 0x001fe20008410000 */
[----:B------:R-:W-:Y:S01]  /*f230*/  FFMA.FTZ R107, R160, UR56, R107 ;  /* 0x00000038a06b7c23 */ /* 0x000fe2000801006b */
[----:B------:R0:W-:Y:S01]  /*f240*/  STS [R141+0x2174], R130 ;  /* 0x002174828d007388 */ /* 0x0001e20000000800 */
[----:B-1----:R-:W-:Y:S01]  /*f250*/  FMUL.FTZ R126, R175, UR57 ;  /* 0x00000039af7e7c20 */ /* 0x002fe20008410000 */
[----:B------:R-:W-:-:S02]  /*f260*/  FFMA.FTZ R138, R179, UR56, -R138 ;  /* 0x00000038b38a7c23 */ /* 0x000fc4000801088a */
[----:B------:R1:W-:Y:S01]  /*f270*/  STS [R141+0x2178], R60 ;  /* 0x0021783c8d007388 */ /* 0x0003e20000000800 */
[----:B--2---:R-:W-:Y:S01]  /*f280*/  FMUL.FTZ R132, R161, UR57 ;  /* 0x00000039a1847c20 */ /* 0x004fe20008410000 */
[----:B------:R-:W-:Y:S02]  /*f290*/  FFMA.FTZ R126, R159, UR56, R126 ;  /* 0x000000389f7e7c23 */ /* 0x000fe4000801007e */
[----:B------:R2:W-:Y:S01]  /*f2a0*/  STS [R141+0x217c], R128 ;  /* 0x00217c808d007388 */ /* 0x0005e20000000800 */
[C---:B0-----:R-:W-:Y:S01]  /*f2b0*/  FMUL.FTZ R130, R177.reuse, UR57 ;  /* 0x00000039b1827c20 */ /* 0x041fe20008410000 */
[----:B------:R-:W-:Y:S01]  /*f2c0*/  FFMA.FTZ R132, R177, UR56, -R132 ;  /* 0x00000038b1847c23 */ /* 0x000fe20008010884 */
[----:B-1----:R-:W-:Y:S02]  /*f2d0*/  FMUL.FTZ R60, R159, UR57 ;  /* 0x000000399f3c7c20 */ /* 0x002fe40008410000 */
[----:B------:R-:W-:Y:S01]  /*f2e0*/  FFMA.FTZ R130, R161, UR56, R130 ;  /* 0x00000038a1827c23 */ /* 0x000fe20008010082 */
[----:B--2---:R-:W-:Y:S01]  /*f2f0*/  FMUL.FTZ R141, R178, UR57 ;  /* 0x00000039b28d7c20 */ /* 0x004fe20008410000 */
[----:B------:R-:W-:Y:S01]  /*f300*/  FFMA.FTZ R128, R176, UR56, -R61 ;  /* 0x00000038b0807c23 */ /* 0x000fe2000801083d */
[----:B------:R-:W-:-:S02]  /*f310*/  FFMA.FTZ R129, R175, UR56, -R60 ;  /* 0x00000038af817c23 */ /* 0x000fc4000801083c */
        /* <DEDUP_REMOVED lines=31> */
.L_x_2153:
[----:B------:R-:W-:Y:S05]  /*f510*/  BSYNC B0 ;  /* 0x0000000000007941 */ /* 0x000fea0003800000 */
.L_x_2152:
[----:B------:R-:W-:Y:S01]  /*f520*/  USHF.R.U32.HI UR46, URZ, 0x1, UR33 ;  /* 0x000000013f2e7899 */ /* 0x000fe20008011621 */
[----:B------:R-:W1:Y:S01]  /*f530*/  LDC.64 R60, c[0x0][0x360] ;  /* 0x0000d800ff3c7b82 */ /* 0x000e620000000a00 */
[----:B------:R-:W-:Y:S01]  /*f540*/  USHF.R.U64 UR56, UR32, 0x1, UR33 ;  /* 0x0000000120387899 */ /* 0x000fe20008001221 */
[----:B------:R-:W-:Y:S01]  /*f550*/  FMUL.FTZ R220, R2, R220 ;  /* 0x000000dc02dc7220 */ /* 0x000fe20000410000 */
[----:B------:R-:W-:Y:S01]  /*f560*/  UIMAD UR57, UR46, UR48, URZ ;  /* 0x000000302e3972a4 */ /* 0x000fe2000f8e023f */
[----:B------:R-:W-:Y:S01]  /*f570*/  BSSY B0, `(.L_x_2154) ;  /* 0x0000025000007945 */ /* 0x000fe20003800000 */
[----:B------:R-:W-:Y:S01]  /*f580*/  UIMAD.WIDE.U32 UR46, UR56, UR48, URZ ;  /* 0x00000030382e72a5 */ /* 0x000fe2000f8e003f */
[----:B------:R-:W-:Y:S01]  /*f590*/  FADD.FTZ R217, R217, -R220 ;  /* 0x800000dcd9d97221 */ /* 0x000fe20000010000 */
[----:B------:R-:W-:Y:S01]  /*f5a0*/  UIMAD UR57, UR59, UR56, UR57 ;  /* 0x000000383b3972a4 */ /* 0x000fe2000f8e0239 */
[----:B------:R-:W-:Y:S01]  /*f5b0*/  FFMA.FTZ R33, R108, R37, R33 ;  /* 0x000000256c217223 */ /* 0x000fe20000010021 */
[----:B------:R-:W-:Y:S01]  /*f5c0*/  UIMAD UR60, UR60, UR34, URZ ;  /* 0x000000223c3c72a4 */ /* 0x000fe2000f8e023f */
[----:B------:R-:W-:Y:S01]  /*f5d0*/  FADD.FTZ R127, R146, R127 ;  /* 0x0000007f927f7221 */ /* 0x000fe20000010000 */
[----:B------:R-:W-:Y:S01]  /*f5e0*/  UIADD3 UR47, UR57, UR47, URZ ;  /* 0x0000002f392f7290 */ /* 0x000fe2000fffe03f */
[----:B------:R-:W-:Y:S01]  /*f5f0*/  FADD.FTZ R111, R148, R111 ;  /* 0x0000006f946f7221 */ /* 0x000fe20000010000 */
[----:B------:R-:W-:Y:S01]  /*f600*/  UIMAD UR60, UR19, UR35, UR60 ;  /* 0x00000023133c72a4 */ /* 0x000fe2000f8e023c */
[----:B------:R-:W-:Y:S01]  /*f610*/  IADD3 R149, R82, 0x180, RZ ;  /* 0x0000018052957810 */ /* 0x000fe20007ffe0ff */
[----:B------:R-:W-:-:S02]  /*f620*/  UIMAD.WIDE.U32 UR46, UR19, UR34, UR46 ;  /* 0x00000022132e72a5 */ /* 0x000fc4000f8e002e */
[----:B------:R-:W-:Y:S02]  /*f630*/  UIADD3 UR56, UR4, -UR52, URZ ;  /* 0x8000003404387290 */ /* 0x000fe4000fffe03f */
[----:B------:R-:W-:Y:S02]  /*f640*/  UIADD3 UR47, UR60, UR47, URZ ;  /* 0x0000002f3c2f7290 */ /* 0x000fe4000fffe03f */
        /* <DEDUP_REMOVED lines=12> */
[----:B------:R-:W-:Y:S01]  /*f710*/  IADD3 R61, R82, 0x80, RZ ;  /* 0x00000080523d7810 */ /* 0x000fe20007ffe0ff */
[----:B------:R-:W-:-:S04]  /*f720*/  IMAD.WIDE.U32 R62, R60, UR46, R62 ;  /* 0x0000002e3c3e7c25 */ /* 0x000fc8000f8e003e */
[----:B------:R-:W-:Y:S01]  /*f730*/  FMUL.FTZ R150, R2, R219 ;  /* 0x000000db02967220 */ /* 0x000fe20000410000 */
[----:B------:R-:W-:Y:S02]  /*f740*/  LEA.HI.SX32 R61, R61, R82, 0x1b ;  /* 0x000000523d3d7211 */ /* 0x000fe400078fdaff */
[----:B------:R-:W-:Y:S01]  /*f750*/  IADD3 R63, R63, R147, RZ ;  /* 0x000000933f3f7210 */ /* 0x000fe20007ffe0ff */
[----:B------:R-:W-:Y:S01]  /*f760*/  FADD.FTZ R79, R79, R150 ;  /* 0x000000964f4f7221 */ /* 0x000fe20000010000 */
[----:B------:R-:W-:Y:S02]  /*f770*/  LEA R61, R61, R36, 0x2 ;  /* 0x000000243d3d7211 */ /* 0x000fe400078e10ff */
[----:B------:R-:W-:-:S04]  /*f780*/  IADD3 R147, R82, 0x100, RZ ;  /* 0x0000010052937810 */ /* 0x000fc80007ffe0ff */
[----:B------:R-:W0:Y:S01]  /*f790*/  LDS R61, [R61+0x2300] ;  /* 0x002300003d3d7984 */ /* 0x000e220000000800 */
[----:B------:R-:W-:Y:S05]  /*f7a0*/  @!P1 BRA `(.L_x_2155) ;  /* 0x0000000000049947 */ /* 0x000fea0003800000 */
[----:B0-----:R1:W-:Y:S02]  /*f7b0*/  REDG.E.ADD.F32.FTZ.RN.STRONG.GPU desc[UR20][R62.64+-0x3e00], R61 ;  /* 0xffc2003d3e0079a6 */ /* 0x0013e4000c10f394 */
.L_x_2155:
[----:B------:R-:W-:Y:S05]  /*f7c0*/  BSYNC B0 ;  /* 0x0000000000007941 */ /* 0x000fea0003800000 */
.L_x_2154:
[----:B------:R-:W-:Y:S01]  /*f7d0*/  LEA.HI.SX32 R147, R147, R82, 0x1b ;  /* 0x0000005293937211 */ /* 0x000fe200078fdaff */
[----:B------:R-:W-:Y:S01]  /*f7e0*/  BSSY B0, `(.L_x_2156) ;  /* 0x0000010000007945 */ /* 0x000fe20003800000 */
[----:B------:R-:W-:Y:S02]  /*f7f0*/  ISETP.GE.AND P6, PT, R145, 0x101, PT ;  /* 0x000001019100780c */ /* 0x000fe40003fc6270 */
[----:B01----:R-:W-:Y:S02]  /*f800*/  LEA R61, R147, R36, 0x2 ;  /* 0x00000024933d7211 */ /* 0x003fe400078e10ff */
[C---:B------:R-:W-:Y:S02]  /*f810*/  IADD3 R151, R82.reuse, 0x200, RZ ;  /* 0x0000020052977810 */ /* 0x040fe40007ffe0ff */
[----:B------:R-:W-:Y:S02]  /*f820*/  LEA.HI.SX32 R149, R149, R82, 0x1b ;  /* 0x0000005295957211 */ /* 0x000fe400078fdaff */
[----:B------:R-:W0:Y:S01]  /*f830*/  LDS R61, [R61+0x2500] ;  /* 0x002500003d3d7984 */ /* 0x000e220000000800 */
        /* <DEDUP_REMOVED lines=10> */
.L_x_2157:
[----:B------:R-:W-:Y:S05]  /*f8e0*/  BSYNC B0 ;  /* 0x0000000000007941 */ /* 0x000fea0003800000 */
.L_x_2156:
[----:B01----:R0:W1:Y:S01]  /*f8f0*/  LDS R61, [R149+0x2700] ;  /* 0x00270000953d7984 */ /* 0x0030620000000800 */
[----:B------:R-:W-:Y:S01]  /*f900*/  BSSY B0, `(.L_x_2158) ;  /* 0x0000006000007945 */ /* 0x000fe20003800000 */
[----:B------:R-:W-:Y:S02]  /*f910*/  IADD3 R147, R82, 0x300, RZ ;  /* 0x0000030052937810 */ /* 0x000fe40007ffe0ff */
[----:B------:R-:W-:Y:S02]  /*f920*/  LEA.HI.SX32 R153, R153, R82, 0x1b ;  /* 0x0000005299997211 */ /* 0x000fe400078fdaff */
[----:B------:R-:W-:Y:S01]  /*f930*/  LEA R151, R151, R36, 0x2 ;  /* 0x0000002497977211 */ /* 0x000fe200078e10ff */
[----:B------:R-:W-:Y:S06]  /*f940*/  @!P1 BRA `(.L_x_2159) ;  /* 0x0000000000049947 */ /* 0x000fec0003800000 */
[----:B-1----:R2:W-:Y:S02]  /*f950*/  REDG.E.ADD.F32.FTZ.RN.STRONG.GPU desc[UR20][R62.64+-0x3a00], R61 ;  /* 0xffc6003d3e0079a6 */ /* 0x0025e4000c10f394 */
.L_x_2159:
[----:B------:R-:W-:Y:S05]  /*f960*/  BSYNC B0 ;  /* 0x0000000000007941 */ /* 0x000fea0003800000 */
.L_x_2158:
[----:B-12---:R1:W2:Y:S01]  /*f970*/  LDS R61, [R151+0x2900] ;  /* 0x00290000973d7984 */ /* 0x0062a20000000800 */
[----:B------:R-:W-:Y:S01]  /*f980*/  BSSY B0, `(.L_x_2160) ;  /* 0x0000006000007945 */ /* 0x000fe20003800000 */
[----:B0-----:R-:W-:Y:S02]  /*f990*/  IADD3 R149, R82, 0x380, RZ ;  /* 0x0000038052957810 */ /* 0x001fe40007ffe0ff */
[----:B------:R-:W-:Y:S02]  /*f9a0*/  LEA.HI.SX32 R147, R147, R82, 0x1b ;  /* 0x0000005293937211 */ /* 0x000fe400078fdaff */
[----:B------:R-:W-:Y:S01]  /*f9b0*/  LEA R153, R153, R36, 0x2 ;  /* 0x0000002499997211 */ /* 0x000fe200078e10ff */
[----:B------:R-:W-:Y:S06]  /*f9c0*/  @!P2 BRA `(.L_x_2161) ;  /* 0x000000000004a947 */ /* 0x000fec0003800000 */
[----:B--2---:R0:W-:Y:S02]  /*f9d0*/  REDG.E.ADD.F32.FTZ.RN.STRONG.GPU desc[UR20][R62.64+-0x3800], R61 ;  /* 0xffc8003d3e0079a6 */ /* 0x0041e4000c10f394 */
.L_x_2161:
[----:B------:R-:W-:Y:S05]  /*f9e0*/  BSYNC B0 ;  /* 0x0000000000007941 */ /* 0x000fea0003800000 */
.L_x_2160:
[----:B0-2---:R0:W2:Y:S01]  /*f9f0*/  LDS R61, [R153+0x2b00] ;  /* 0x002b0000993d7984 */ /* 0x0050a20000000800 */
[----:B------:R-:W-:Y:S01]  /*fa00*/  BSSY B0, `(.L_x_2162) ;  /* 0x0000005000007945 */ /* 0x000fe20003800000 */
[----:B------:R-:W-:Y:S02]  /*fa10*/  LEA.HI.SX32 R149, R149, R82, 0x1b ;  /* 0x0000005295957211 */ /* 0x000fe400078fdaff */
[----:B------:R-:W-:Y:S01]  /*fa20*/  LEA R147, R147, R36, 0x2 ;  /* 0x0000002493937211 */ /* 0x000fe200078e10ff */
[----:B------:R-:W-:Y:S06]  /*fa30*/  @!P3 BRA `(.L_x_2163) ;  /* 0x000000000004b947 */ /* 0x000fec0003800000 */
[----:B--2---:R3:W-:Y:S02]  /*fa40*/  REDG.E.ADD.F32.FTZ.RN.STRONG.GPU desc[UR20][R62.64+-0x3600], R61 ;  /* 0xffca003d3e0079a6 */ /* 0x0047e4000c10f394 */
.L_x_2163:
[----:B------:R-:W-:Y:S05]  /*fa50*/  BSYNC B0 ;  /* 0x0000000000007941 */ /* 0x000fea0003800000 */
.L_x_2162:
[----:B--23--:R2:W3:Y:S01]  /*fa60*/  LDS R61, [R147+0x2d00] ;  /* 0x002d0000933d7984 */ /* 0x00c4e20000000800 */
[----:B------:R-:W-:Y:S01]  /*fa70*/  BSSY B0, `(.L_x_2164) ;  /* 0x0000004000007945 */ /* 0x000fe20003800000 */
[----:B------:R-:W-:-:S03]  /*fa80*/  LEA R60, R149, R36, 0x2 ;  /* 0x00000024953c7211 */ /* 0x000fc600078e10ff */
[----:B------:R-:W-:Y:S05]  /*fa90*/  @!P4 BRA `(.L_x_2165) ;  /* 0x000000000004c947 */ /* 0x000fea0003800000 */
[----:B---3--:R3:W-:Y:S02]  /*faa0*/  REDG.E.ADD.F32.FTZ.RN.STRONG.GPU desc[UR20][R62.64+-0x3400], R61 ;  /* 0xffcc003d3e0079a6 */ /* 0x0087e4000c10f394 */
.L_x_2165:
[----:B------:R-:W-:Y:S05]  /*fab0*/  BSYNC B0 ;  /* 0x0000000000007941 */ /* 0x000fea0003800000 */
.L_x_2164:
[----:B---3--:R3:W0:Y:S01]  /*fac0*/  LDS R61, [R60+0x2f00] ;  /* 0x002f00003c3d7984 */ /* 0x0086220000000800 */
[----:B------:R-:W-:Y:S01]  /*fad0*/  BSSY B0, `(.L_x_2166) ;  /* 0x0000005000007945 */ /* 0x000fe20003800000 */
[C---:B--2---:R-:W-:Y:S02]  /*fae0*/  IADD3 R147, R82.reuse, 0x400, RZ ;  /* 0x0000040052937810 */ /* 0x044fe40007ffe0ff */
[----:B------:R-:W-:Y:S01]  /*faf0*/  IADD3 R149, R82, 0x480, RZ ;  /* 0x0000048052957810 */ /* 0x000fe20007ffe0ff */
[----:B------:R-:W-:Y:S06]  /*fb00*/  @!P5 BRA `(.L_x_2167) ;  /* 0x000000000004d947 */ /* 0x000fec0003800000 */
[----:B0-----:R2:W-:Y:S02]  /*fb10*/  REDG.E.ADD.F32.FTZ.RN.STRONG.GPU desc[UR20][R62.64+-0x3200], R61 ;  /* 0xffce003d3e0079a6 */ /* 0x0015e4000c10f394 */
.L_x_2167:
[----:B------:R-:W-:Y:S05]  /*fb20*/  BSYNC B0 ;  /* 0x0000000000007941 */ /* 0x000fea0003800000 */
.L_x_2166:
[----:B0-2---:R-:W-:Y:S01]  /*fb30*/  IADD3 R61, R82, 0x500, RZ ;  /* 0x00000500523d7810 */ /* 0x005fe20007ffe0ff */
[----:B------:R-:W-:Y:S01]  /*fb40*/  BSSY B0, `(.L_x_2168) ;  /* 0x0000010000007945 */ /* 0x000fe20003800000 */
[-C--:B------:R-:W-:Y:S02]  /*fb50*/  LEA.HI.SX32 R147, R147, R82.reuse, 0x1b ;  /* 0x0000005293937211 */ /* 0x080fe400078fdaff */
[----:B-1----:R-:W-:Y:S02]  /*fb60*/  LEA.HI.SX32 R151, R61, R82, 0x1b ;  /* 0x000000523d977211 */ /* 0x002fe400078fdaff */
[----:B------:R-:W-:Y:S02]  /*fb70*/  LEA R61, R147, R36, 0x2 ;  /* 0x00000024933d7211 */ /* 0x000fe400078e10ff */
[----:B------:R-:W-:Y:S02]  /*fb80*/  ISETP.GE.AND P6, PT, R145, 0x401, PT ;  /* 0x000004019100780c */ /* 0x000fe40003fc6270 */
[----:B------:R-:W-:-:S02]  /*fb90*/  LEA.HI.SX32 R149, R149, R82, 0x1b ;  /* 0x0000005295957211 */ /* 0x000fc400078fdaff */
[----:B------:R-:W0:Y:S01]  /*fba0*/  LDS R61, [R61+0x3100] ;  /* 0x003100003d3d7984 */ /* 0x000e220000000800 */
        /* <DEDUP_REMOVED lines=9> */
.L_x_2169:
[----:B------:R-:W-:Y:S05]  /*fc40*/  BSYNC B0 ;  /* 0x0000000000007941 */ /* 0x000fea0003800000 */
.L_x_2168:
[----:B01----:R0:W1:Y:S01]  /*fc50*/  LDS R61, [R149+0x3300] ;  /* 0x00330000953d7984 */ /* 0x0030620000000800 */
[----:B------:R-:W-:Y:S01]  /*fc60*/  BSSY B0, `(.L_x_2170) ;  /* 0x0000006000007945 */ /* 0x000fe20003800000 */
[----:B------:R-:W-:Y:S02]  /*fc70*/  IADD3 R147, R82, 0x600, RZ ;  /* 0x0000060052937810 */ /* 0x000fe40007ffe0ff */
[----:B------:R-:W-:Y:S02]  /*fc80*/  LEA.HI.SX32 R153, R153, R82, 0x1b ;  /* 0x0000005299997211 */ /* 0x000fe400078fdaff */
[----:B------:R-:W-:Y:S01]  /*fc90*/  LEA R151, R151, R36, 0x2 ;  /* 0x0000002497977211 */ /* 0x000fe200078e10ff */
[----:B------:R-:W-:Y:S06]  /*fca0*/  @!P1 BRA `(.L_x_2171) ;  /* 0x0000000000049947 */ /* 0x000fec0003800000 */
[----:B-1----:R2:W-:Y:S02]  /*fcb0*/  REDG.E.ADD.F32.FTZ.RN.STRONG.GPU desc[UR20][R62.64+-0x2e00], R61 ;  /* 0xffd2003d3e0079a6 */ /* 0x0025e4000c10f394 */
.L_x_2171:
[----:B------:R-:W-:Y:S05]  /*fcc0*/  BSYNC B0 ;  /* 0x0000000000007941 */ /* 0x000fea0003800000 */
.L_x_2170:
[----:B-12---:R1:W2:Y:S01]  /*fcd0*/  LDS R61, [R151+0x3500] ;  /* 0x00350000973d7984 */ /* 0x0062a20000000800 */
[----:B------:R-:W-:Y:S01]  /*fce0*/  BSSY B0, `(.L_x_2172) ;  /* 0x0000006000007945 */ /* 0x000fe20003800000 */
[----:B0-----:R-:W-:Y:S02]  /*fcf0*/  IADD3 R149, R82, 0x680, RZ ;  /* 0x0000068052957810 */ /* 0x001fe40007ffe0ff */
[----:B------:R-:W-:Y:S02]  /*fd00*/  LEA.HI.SX32 R147, R147, R82, 0x1b ;  /* 0x0000005293937211 */ /* 0x000fe400078fdaff */
[----:B------:R-:W-:Y:S01]  /*fd10*/  LEA R153, R153, R36, 0x2 ;  /* 0x0000002499997211 */ /* 0x000fe200078e10ff */
[----:B------:R-:W-:Y:S06]  /*fd20*/  @!P2 BRA `(.L_x_2173) ;  /* 0x000000000004a947 */ /* 0x000fec0003800000 */
[----:B--2---:R0:W-:Y:S02]  /*fd30*/  REDG.E.ADD.F32.FTZ.RN.STRONG.GPU desc[UR20][R62.64+-0x2c00], R61 ;  /* 0xffd4003d3e0079a6 */ /* 0x0041e4000c10f394 */
.L_x_2173:
[----:B------:R-:W-:Y:S05]  /*fd40*/  BSYNC B0 ;  /* 0x0000000000007941 */ /* 0x000fea0003800000 */
.L_x_2172:
[----:B0-2---:R0:W2:Y:S01]  /*fd50*/  LDS R61, [R153+0x3700] ;  /* 0x00370000993d7984 */ /* 0x0050a20000000800 */
[----:B------:R-:W-:Y:S01]  /*fd60*/  BSSY B0, `(.L_x_2174) ;  /* 0x0000005000007945 */ /* 0x000fe20003800000 */
[----:B------:R-:W-:Y:S02]  /*fd70*/  LEA.HI.SX32 R149, R149, R82, 0x1b ;  /* 0x0000005295957211 */ /* 0x000fe400078fdaff */
[----:B------:R-:W-:Y:S01]  /*fd80*/  LEA R147, R147, R36, 0x2 ;  /* 0x0000002493937211 */ /* 0x000fe200078e10ff */
[----:B------:R-:W-:Y:S06]  /*fd90*/  @!P3 BRA `(.L_x_2175) ;  /* 0x000000000004b947 */ /* 0x000fec0003800000 */
[----:B--2---:R2:W-:Y:S02]  /*fda0*/  REDG.E.ADD.F32.FTZ.RN.STRONG.GPU desc[UR20][R62.64+-0x2a00], R61 ;  /* 0xffd6003d3e0079a6 */ /* 0x0045e4000c10f394 */
.L_x_2175:
[----:B------:R-:W-:Y:S05]  /*fdb0*/  BSYNC B0 ;  /* 0x0000000000007941 */ /* 0x000fea0003800000 */
.L_x_2174:
[----:B--2---:R2:W0:Y:S01]  /*fdc0*/  LDS R61, [R147+0x3900] ;  /* 0x00390000933d7984 */ /* 0x0044220000000800 */
[----:B------:R-:W-:Y:S01]  /*fdd0*/  BSSY B0, `(.L_x_2176) ;  /* 0x0000004000007945 */ /* 0x000fe20003800000 */
[----:B---3--:R-:W-:-:S03]  /*fde0*/  LEA R60, R149, R36, 0x2 ;  /* 0x00000024953c7211 */ /* 0x008fc600078e10ff */
[----:B------:R-:W-:Y:S05]  /*fdf0*/  @!P4 BRA `(.L_x_2177) ;  /* 0x000000000004c947 */ /* 0x000fea0003800000 */
[----:B0-----:R3:W-:Y:S02]  /*fe00*/  REDG.E.ADD.F32.FTZ.RN.STRONG.GPU desc[UR20][R62.64+-0x2800], R61 ;  /* 0xffd8003d3e0079a6 */ /* 0x0017e4000c10f394 */
.L_x_2177:
[----:B------:R-:W-:Y:S05]  /*fe10*/  BSYNC B0 ;  /* 0x0000000000007941 */ /* 0x000fea0003800000 */
.L_x_2176:
[----:B0--3--:R0:W3:Y:S01]  /*fe20*/  LDS R61, [R60+0x3b00] ;  /* 0x003b00003c3d7984 */ /* 0x0090e20000000800 */
[----:B------:R-:W-:Y:S01]  /*fe30*/  BSSY B0, `(.L_x_2178) ;  /* 0x0000005000007945 */ /* 0x000fe20003800000 */
[C---:B--2---:R-:W-:Y:S02]  /*fe40*/  IADD3 R147, R82.reuse, 0x700, RZ ;  /* 0x0000070052937810 */ /* 0x044fe40007ffe0ff */
[----:B------:R-:W-:Y:S01]  /*fe50*/  IADD3 R149, R82, 0x780, RZ ;  /* 0x0000078052957810 */ /* 0x000fe20007ffe0ff */
[----:B------:R-:W-:Y:S06]  /*fe60*/  @!P5 BRA `(.L_x_2179) ;  /* 0x000000000004d947 */ /* 0x000fec0003800000 */
[----:B---3--:R2:W-:Y:S02]  /*fe70*/  REDG.E.ADD.F32.FTZ.RN.STRONG.GPU desc[UR20][R62.64+-0x2600], R61 ;  /* 0xffda003d3e0079a6 */ /* 0x0085e4000c10f394 */
.L_x_2179:
[----:B------:R-:W-:Y:S05]  /*fe80*/  BSYNC B0 ;  /* 0x0000000000007941 */ /* 0x000fea0003800000 */
.L_x_2178:
[----:B--23--:R-:W-:Y:S01]  /*fe90*/  IADD3 R61, R82, 0x800, RZ ;  /* 0x00000800523d7810 */ /* 0x00cfe20007ffe0ff */
[----:B------:R-:W-:Y:S01]  /*fea0*/  BSSY B0, `(.L_x_2180) ;  /* 0x0000010000007945 */ /* 0x000fe20003800000 */
[-C--:B------:R-:W-:Y:S02]  /*feb0*/  LEA.HI.SX32 R147, R147, R82.reuse, 0x1b ;  /* 0x0000005293937211 */ /* 0x080fe400078fdaff */
[----:B-1----:R-:W-:Y:S02]  /*fec0*/  LEA.HI.SX32 R151, R61, R82, 0x1b ;  /* 0x000000523d977211 */ /* 0x002fe400078fdaff */
[----:B------:R-:W-:Y:S02]  /*fed0*/  LEA R61, R147, R36, 0x2 ;  /* 0x00000024933d7211 */ /* 0x000fe400078e10ff */
[----:B------:R-:W-:Y:S02]  /*fee0*/  ISETP.GE.AND P6, PT, R145, 0x701, PT ;  /* 0x000007019100780c */ /* 0x000fe40003fc6270 */
[----:B------:R-:W-:-:S02]  /*fef0*/  LEA.HI.SX32 R149, R149, R82, 0x1b ;  /* 0x0000005295957211 */ /* 0x000fc400078fdaff */
[----:B------:R-:W1:Y:S01]  /*ff00*/  LDS R61, [R61+0x3d00] ;  /* 0x003d00003d3d7984 */ /* 0x000e620000000800 */
        /* <DEDUP_REMOVED lines=9> */
.L_x_2181:
[----:B------:R-:W-:Y:S05]  /*ffa0*/  BSYNC B0 ;  /* 0x0000000000007941 */ /* 0x000fea0003800000 */
.L_x_2180:
[----:B-12---:R1:W2:Y:S01]  /*ffb0*/  LDS R61, [R149+0x3f00] ;  /* 0x003f0000953d7984 */ /* 0x0062a20000000800 */
[----:B------:R-:W-:Y:S01]  /*ffc0*/  BSSY B0, `(.L_x_2182) ;  /* 0x0000006000007945 */ /* 0x000fe20003800000 */
[----:B------:R-:W-:Y:S02]  /*ffd0*/  IADD3 R147, R82, 0x900, RZ ;  /* 0x0000090052937810 */ /* 0x000fe40007ffe0ff */
[----:B------:R-:W-:Y:S02]  /*ffe0*/  LEA.HI.SX32 R153, R153, R82, 0x1b ;  /* 0x0000005299997211 */ /* 0x000fe400078fdaff */
[----:B------:R-:W-:Y:S01]  /*fff0*/  LEA R151, R151, R36, 0x2 ;  /* 0x0000002497977211 */ /* 0x000fe200078e10ff */
[----:B------:R-:W-:Y:S06]  /*10000*/  @!P1 BRA `(.L_x_2183) ;  /* 0x0000000000049947 */ /* 0x000fec0003800000 */
[----:B--2---:R3:W-:Y:S02]  /*10010*/  REDG.E.ADD.F32.FTZ.RN.STRONG.GPU desc[UR20][R62.64+-0x2200], R61 ;  /* 0xffde003d3e0079a6 */ /* 0x0047e4000c10f394 */
.L_x_2183:
[----:B------:R-:W-:Y:S05]  /*10020*/  BSYNC B0 ;  /* 0x0000000000007941 */ /* 0x000fea0003800000 */
.L_x_2182:
[----:B--23--:R2:W3:Y:S01]  /*10030*/  LDS R61, [R151+0x4100] ;  /* 0x00410000973d7984 */ /* 0x00c4e20000000800 */
[----:B------:R-:W-:Y:S01]  /*10040*/  BSSY B0, `(.L_x_2184) ;  /* 0x0000006000007945 */ /* 0x000fe20003800000 */
[----:B-1----:R-:W-:Y:S02]  /*10050*/  IADD3 R149, R82, 0x980, RZ ;  /* 0x0000098052957810 */ /* 0x002fe40007ffe0ff */
[----:B------:R-:W-:Y:S02]  /*10060*/  LEA.HI.SX32 R147, R147, R82, 0x1b ;  /* 0x0000005293937211 */ /* 0x000fe400078fdaff */
[----:B------:R-:W-:Y:S01]  /*10070*/  LEA R153, R153, R36, 0x2 ;  /* 0x0000002499997211 */ /* 0x000fe200078e10ff */
[----:B------:R-:W-:Y:S06]  /*10080*/  @!P2 BRA `(.L_x_2185) ;  /* 0x000000000004a947 */ /* 0x000fec0003800000 */
[----:B---3--:R1:W-:Y:S02]  /*10090*/  REDG.E.ADD.F32.FTZ.RN.STRONG.GPU desc[UR20][R62.64+-0x2000], R61 ;  /* 0xffe0003d3e0079a6 */ /* 0x0083e4000c10f394 */
.L_x_2185:
[----:B------:R-:W-:Y:S05]  /*100a0*/  BSYNC B0 ;  /* 0x0000000000007941 */ /* 0x000fea0003800000 */
.L_x_2184:
[----:B-1-3--:R1:W3:Y:S01]  /*100b0*/  LDS R61, [R153+0x4300] ;  /* 0x00430000993d7984 */ /* 0x00a2e20000000800 */
[----:B------:R-:W-:Y:S01]  /*100c0*/  BSSY B0, `(.L_x_2186) ;  /* 0x0000005000007945 */ /* 0x000fe20003800000 */
[----:B------:R-:W-:Y:S02]  /*100d0*/  LEA.HI.SX32 R149, R149, R82, 0x1b ;  /* 0x0000005295957211 */ /* 0x000fe400078fdaff */
[----:B------:R-:W-:Y:S01]  /*100e0*/  LEA R147, R147, R36, 0x2 ;  /* 0x0000002493937211 */ /* 0x000fe200078e10ff */
[----:B------:R-:W-:Y:S06]  /*100f0*/  @!P3 BRA `(.L_x_2187) ;  /* 0x000000000004b947 */ /* 0x000fec0003800000 */
[----:B---3--:R3:W-:Y:S02]  /*10100*/  REDG.E.ADD.F32.FTZ.RN.STRONG.GPU desc[UR20][R62.64+-0x1e00], R61 ;  /* 0xffe2003d3e0079a6 */ /* 0x0087e4000c10f394 */
.L_x_2187:
[----:B------:R-:W-:Y:S05]  /*10110*/  BSYNC B0 ;  /* 0x0000000000007941 */ /* 0x000fea0003800000 */
.L_x_2186:
[----:B---3--:R3:W1:Y:S01]  /*10120*/  LDS R61, [R147+0x4500] ;  /* 0x00450000933d7984 */ /* 0x0086620000000800 */
[----:B------:R-:W-:Y:S01]  /*10130*/  BSSY B0, `(.L_x_2188) ;  /* 0x0000004000007945 */ /* 0x000fe20003800000 */
[----:B0-----:R-:W-:-:S03]  /*10140*/  LEA R60, R149, R36, 0x2 ;  /* 0x00000024953c7211 */ /* 0x001fc600078e10ff */
[----:B------:R-:W-:Y:S05]  /*10150*/  @!P4 BRA `(.L_x_2189) ;  /* 0x000000000004c947 */ /* 0x000fea0003800000 */
[----:B-1----:R0:W-:Y:S02]  /*10160*/  REDG.E.ADD.F32.FTZ.RN.STRONG.GPU desc[UR20][R62.64+-0x1c00], R61 ;  /* 0xffe4003d3e0079a6 */ /* 0x0021e4000c10f394 */
.L_x_2189:
[----:B------:R-:W-:Y:S05]  /*10170*/  BSYNC B0 ;  /* 0x0000000000007941 */ /* 0x000fea0003800000 */
.L_x_2188:
[----:B01----:R0:W1:Y:S01]  /*10180*/  LDS R61, [R60+0x4700] ;  /* 0x004700003c3d7984 */ /* 0x0030620000000800 */
[----:B------:R-:W-:Y:S01]  /*10190*/  BSSY B0, `(.L_x_2190) ;  /* 0x0000005000007945 */ /* 0x000fe20003800000 */
[C---:B---3--:R-:W-:Y:S02]  /*101a0*/  IADD3 R147, R82.reuse, 0xa00, RZ ;  /* 0x00000a0052937810 */ /* 0x048fe40007ffe0ff */
[----:B------:R-:W-:Y:S01]  /*101b0*/  IADD3 R149, R82, 0xa80, RZ ;  /* 0x00000a8052957810 */ /* 0x000fe20007ffe0ff */
[----:B------:R-:W-:Y:S06]  /*101c0*/  @!P5 BRA `(.L_x_2191) ;  /* 0x000000000004d947 */ /* 0x000fec0003800000 */
[----:B-1----:R3:W-:Y:S02]  /*101d0*/  REDG.E.ADD.F32.FTZ.RN.STRONG.GPU desc[UR20][R62.64+-0x1a00], R61 ;  /* 0xffe6003d3e0079a6 */ /* 0x0027e4000c10f394 */
.L_x_2191:
[----:B------:R-:W-:Y:S05]  /*101e0*/  BSYNC B0 ;  /* 0x0000000000007941 */ /* 0x000fea0003800000 */
.L_x_2190:
[----:B-1-3--:R-:W-:Y:S01]  /*101f0*/  IADD3 R61, R82, 0xb00, RZ ;  /* 0x00000b00523d7810 */ /* 0x00afe20007ffe0ff */
[----:B------:R-:W-:Y:S01]  /*10200*/  BSSY B0, `(.L_x_2192) ;  /* 0x0000010000007945 */ /* 0x000fe20003800000 */
[-C--:B------:R-:W-:Y:S02]  /*10210*/  LEA.HI.SX32 R147, R147, R82.reuse, 0x1b ;  /* 0x0000005293937211 */ /* 0x080fe400078fdaff */
[----:B--2---:R-:W-:Y:S02]  /*10220*/  LEA.HI.SX32 R151, R61, R82, 0x1b ;  /* 0x000000523d977211 */ /* 0x004fe400078fdaff */
        /* <DEDUP_REMOVED lines=13> */
.L_x_2193:
[----:B------:R-:W-:Y:S05]  /*10300*/  BSYNC B0 ;  /* 0x0000000000007941 */ /* 0x000fea0003800000 */
.L_x_2192:
[----:B-12---:R1:W2:Y:S01]  /*10310*/  LDS R61, [R149+0x4b00] ;  /* 0x004b0000953d7984 */ /* 0x0062a20000000800 */
[----:B------:R-:W-:Y:S01]  /*10320*/  BSSY B0, `(.L_x_2194) ;  /* 0x0000006000007945 */ /* 0x000fe20003800000 */
[----:B------:R-:W-:Y:S02]  /*10330*/  IADD3 R147, R82, 0xc00, RZ ;  /* 0x00000c0052937810 */ /* 0x000fe40007ffe0ff */
[----:B------:R-:W-:Y:S02]  /*10340*/  LEA.HI.SX32 R153, R153, R82, 0x1b ;  /* 0x0000005299997211 */ /* 0x000fe400078fdaff */
[----:B------:R-:W-:Y:S01]  /*10350*/  LEA R151, R151, R36, 0x2 ;  /* 0x0000002497977211 */ /* 0x000fe200078e10ff */
[----:B------:R-:W-:Y:S06]  /*10360*/  @!P1 BRA `(.L_x_2195) ;  /* 0x0000000000049947 */ /* 0x000fec0003800000 */
[----:B--2---:R3:W-:Y:S02]  /*10370*/  REDG.E.ADD.F32.FTZ.RN.STRONG.GPU desc[UR20][R62.64+-0x1600], R61 ;  /* 0xffea003d3e0079a6 */ /* 0x0047e4000c10f394 */
.L_x_2195:
[----:B------:R-:W-:Y:S05]  /*10380*/  BSYNC B0 ;  /* 0x0000000000007941 */ /* 0x000fea0003800000 */
.L_x_2194:
[----:B--23--:R2:W3:Y:S01]  /*10390*/  LDS R61, [R151+0x4d00] ;  /* 0x004d0000973d7984 */ /* 0x00c4e20000000800 */
[----:B------:R-:W-:Y:S01]  /*103a0*/  BSSY B0, `(.L_x_2196) ;  /* 0x0000006000007945 */ /* 0x000fe20003800000 */
[----:B-1----:R-:W-:Y:S02]  /*103b0*/  IADD3 R149, R82, 0xc80, RZ ;  /* 0x00000c8052957810 */ /* 0x002fe40007ffe0ff */
[----:B------:R-:W-:Y:S02]  /*103c0*/  LEA.HI.SX32 R147, R147, R82, 0x1b ;  /* 0x0000005293937211 */ /* 0x000fe400078fdaff */
[----:B------:R-:W-:Y:S01]  /*103d0*/  LEA R153, R153, R36, 0x2 ;  /* 0x0000002499997211 */ /* 0x000fe200078e10ff */
[----:B------:R-:W-:Y:S06]  /*103e0*/  @!P2 BRA `(.L_x_2197) ;  /* 0x000000000004a947 */ /* 0x000fec0003800000 */
[----:B---3--:R1:W-:Y:S02]  /*103f0*/  REDG.E.ADD.F32.FTZ.RN.STRONG.GPU desc[UR20][R62.64+-0x1400], R61 ;  /* 0xffec003d3e0079a6 */ /* 0x0083e4000c10f394 */
.L_x_2197:
[----:B------:R-:W-:Y:S05]  /*10400*/  BSYNC B0 ;  /* 0x0000000000007941 */ /* 0x000fea0003800000 */
.L_x_2196:
[----:B-1-3--:R1:W3:Y:S01]  /*10410*/  LDS R61, [R153+0x4f00] ;  /* 0x004f0000993d7984 */ /* 0x00a2e20000000800 */
[----:B------:R-:W-:Y:S01]  /*10420*/  BSSY B0, `(.L_x_2198) ;  /* 0x0000005000007945 */ /* 0x000fe20003800000 */
[----:B------:R-:W-:Y:S02]  /*10430*/  LEA.HI.SX32 R149, R149, R82, 0x1b ;  /* 0x0000005295957211 */ /* 0x000fe400078fdaff */
[----:B------:R-:W-:Y:S01]  /*10440*/  LEA R147, R147, R36, 0x2 ;  /* 0x0000002493937211 */ /* 0x000fe200078e10ff */
[----:B------:R-:W-:Y:S06]  /*10450*/  @!P3 BRA `(.L_x_2199) ;  /* 0x000000000004b947 */ /* 0x000fec0003800000 */
[----:B---3--:R3:W-:Y:S02]  /*10460*/  REDG.E.ADD.F32.FTZ.RN.STRONG.GPU desc[UR20][R62.64+-0x1200], R61 ;  /* 0xffee003d3e0079a6 */ /* 0x0087e4000c10f394 */
.L_x_2199:
[----:B------:R-:W-:Y:S05]  /*10470*/  BSYNC B0 ;  /* 0x0000000000007941 */ /* 0x000fea0003800000 */
.L_x_2198:
[----:B---3--:R3:W1:Y:S01]  /*10480*/  LDS R61, [R147+0x5100] ;  /* 0x00510000933d7984 */ /* 0x0086620000000800 */
[----:B------:R-:W-:Y:S01]  /*10490*/  BSSY B0, `(.L_x_2200) ;  /* 0x0000004000007945 */ /* 0x000fe20003800000 */
[----:B0-----:R-:W-:-:S03]  /*104a0*/  LEA R60, R149, R36, 0x2 ;  /* 0x00000024953c7211 */ /* 0x001fc600078e10ff */
[----:B------:R-:W-:Y:S05]  /*104b0*/  @!P4 BRA `(.L_x_2201) ;  /* 0x000000000004c947 */ /* 0x000fea0003800000 */
[----:B-1----:R0:W-:Y:S02]  /*104c0*/  REDG.E.ADD.F32.FTZ.RN.STRONG.GPU desc[UR20][R62.64+-0x1000], R61 ;  /* 0xfff0003d3e0079a6 */ /* 0x0021e4000c10f394 */
.L_x_2201:
[----:B------:R-:W-:Y:S05]  /*104d0*/  BSYNC B0 ;  /* 0x0000000000007941 */ /* 0x000fea0003800000 */
.L_x_2200:
[----:B01----:R0:W1:Y:S01]  /*104e0*/  LDS R61, [R60+0x5300] ;  /* 0x005300003c3d7984 */ /* 0x0030620000000800 */
[----:B------:R-:W-:Y:S01]  /*104f0*/  BSSY B0, `(.L_x_2202) ;  /* 0x0000005000007945 */ /* 0x000fe20003800000 */
[C---:B---3--:R-:W-:Y:S02]  /*10500*/  IADD3 R147, R82.reuse, 0xd00, RZ ;  /* 0x00000d0052937810 */ /* 0x048fe40007ffe0ff */
[----:B------:R-:W-:Y:S01]  /*10510*/  IADD3 R149, R82, 0xd80, RZ ;  /* 0x00000d8052957810 */ /* 0x000fe20007ffe0ff */
[----:B------:R-:W-:Y:S06]  /*10520*/  @!P5 BRA `(.L_x_2203) ;  /* 0x000000000004d947 */ /* 0x000fec0003800000 */
[----:B-1----:R3:W-:Y:S02]  /*10530*/  REDG.E.ADD.F32.FTZ.RN.STRONG.GPU desc[UR20][R62.64+-0xe00], R61 ;  /* 0xfff2003d3e0079a6 */ /* 0x0027e4000c10f394 */
.L_x_2203:
[----:B------:R-:W-:Y:S05]  /*10540*/  BSYNC B0 ;  /* 0x0000000000007941 */ /* 0x000fea0003800000 */
.L_x_2202:
        /* <DEDUP_REMOVED lines=17> */
.L_x_2205:
[----:B------:R-:W-:Y:S05]  /*10660*/  BSYNC B0 ;  /* 0x0000000000007941 */ /* 0x000fea0003800000 */
.L_x_2204:
[----:B-12---:R1:W2:Y:S01]  /*10670*/  LDS R61, [R149+0x5700] ;  /* 0x00570000953d7984 */ /* 0x0062a20000000800 */
[----:B------:R-:W-:Y:S01]  /*10680*/  BSSY B0, `(.L_x_2206) ;  /* 0x0000006000007945 */ /* 0x000fe20003800000 */
[----:B------:R-:W-:Y:S02]  /*10690*/  IADD3 R145, R82, 0xf00, RZ ;  /* 0x00000f0052917810 */ /* 0x000fe40007ffe0ff */
[----:B------:R-:W-:Y:S02]  /*106a0*/  LEA.HI.SX32 R153, R153, R82, 0x1b ;  /* 0x0000005299997211 */ /* 0x000fe400078fdaff */
[----:B------:R-:W-:Y:S01]  /*106b0*/  LEA R151, R151, R36, 0x2 ;  /* 0x0000002497977211 */ /* 0x000fe200078e10ff */
[----:B------:R-:W-:Y:S06]  /*106c0*/  @!P1 BRA `(.L_x_2207) ;  /* 0x0000000000049947 */ /* 0x000fec0003800000 */
[----:B--2---:R3:W-:Y:S02]  /*106d0*/  REDG.E.ADD.F32.FTZ.RN.STRONG.GPU desc[UR20][R62.64+-0xa00], R61 ;  /* 0xfff6003d3e0079a6 */ /* 0x0047e4000c10f394 */
.L_x_2207:
[----:B------:R-:W-:Y:S05]  /*106e0*/  BSYNC B0 ;  /* 0x0000000000007941 */ /* 0x000fea0003800000 */
.L_x_2206:
[----:B--23--:R2:W3:Y:S01]  /*106f0*/  LDS R61, [R151+0x5900] ;  /* 0x00590000973d7984 */ /* 0x00c4e20000000800 */
[----:B------:R-:W-:Y:S01]  /*10700*/  BSSY B0, `(.L_x_2208) ;  /* 0x0000006000007945 */ /* 0x000fe20003800000 */
[----:B------:R-:W-:Y:S02]  /*10710*/  IADD3 R147, R82, 0xf80, RZ ;  /* 0x00000f8052937810 */ /* 0x000fe40007ffe0ff */
[----:B------:R-:W-:Y:S02]  /*10720*/  LEA.HI.SX32 R145, R145, R82, 0x1b ;  /* 0x0000005291917211 */ /* 0x000fe400078fdaff */
[----:B------:R-:W-:Y:S01]  /*10730*/  LEA R153, R153, R36, 0x2 ;  /* 0x0000002499997211 */ /* 0x000fe200078e10ff */
[----:B------:R-:W-:Y:S06]  /*10740*/  @!P2 BRA `(.L_x_2209) ;  /* 0x000000000004a947 */ /* 0x000fec0003800000 */
[----:B---3--:R3:W-:Y:S02]  /*10750*/  REDG.E.ADD.F32.FTZ.RN.STRONG.GPU desc[UR20][R62.64+-0x800], R61 ;  /* 0xfff8003d3e0079a6 */ /* 0x0087e4000c10f394 */
.L_x_2209:
[----:B------:R-:W-:Y:S05]  /*10760*/  BSYNC B0 ;  /* 0x0000000000007941 */ /* 0x000fea0003800000 */
.L_x_2208:
[----:B---3--:R3:W0:Y:S01]  /*10770*/  LDS R61, [R153+0x5b00] ;  /* 0x005b0000993d7984 */ /* 0x0086220000000800 */
[----:B------:R-:W-:Y:S01]  /*10780*/  BSSY B0, `(.L_x_2210) ;  /* 0x0000005000007945 */ /* 0x000fe20003800000 */
[----:B------:R-:W-:Y:S02]  /*10790*/  LEA.HI.SX32 R147, R147, R82, 0x1b ;  /* 0x0000005293937211 */ /* 0x000fe400078fdaff */
[----:B------:R-:W-:Y:S01]  /*107a0*/  LEA R145, R145, R36, 0x2 ;  /* 0x0000002491917211 */ /* 0x000fe200078e10ff */
[----:B------:R-:W-:Y:S06]  /*107b0*/  @!P3 BRA `(.L_x_2211) ;  /* 0x000000000004b947 */ /* 0x000fec0003800000 */
[----:B0-----:R0:W-:Y:S02]  /*107c0*/  REDG.E.ADD.F32.FTZ.RN.STRONG.GPU desc[UR20][R62.64+-0x600], R61 ;  /* 0xfffa003d3e0079a6 */ /* 0x0011e4000c10f394 */
.L_x_2211:
[----:B------:R-:W-:Y:S05]  /*107d0*/  BSYNC B0 ;  /* 0x0000000000007941 */ /* 0x000fea0003800000 */
.L_x_2210:
[----:B0-----:R0:W0:Y:S01]  /*107e0*/  LDS R61, [R145+0x5d00] ;  /* 0x005d0000913d7984 */ /* 0x0010220000000800 */
[----:B------:R-:W-:Y:S01]  /*107f0*/  BSSY B0, `(.L_x_2212) ;  /* 0x0000004000007945 */ /* 0x000fe20003800000 */
[----:B------:R-:W-:-:S03]  /*10800*/  LEA R147, R147, R36, 0x2 ;  /* 0x0000002493937211 */ /* 0x000fc600078e10ff */
[----:B------:R-:W-:Y:S05]  /*10810*/  @!P4 BRA `(.L_x_2213) ;  /* 0x000000000004c947 */ /* 0x000fea0003800000 */
[----:B0-----:R0:W-:Y:S02]  /*10820*/  REDG.E.ADD.F32.FTZ.RN.STRONG.GPU desc[UR20][R62.64+-0x400], R61 ;  /* 0xfffc003d3e0079a6 */ /* 0x0011e4000c10f394 */
.L_x_2213:
[----:B------:R-:W-:Y:S05]  /*10830*/  BSYNC B0 ;  /* 0x0000000000007941 */ /* 0x000fea0003800000 */
.L_x_2212:
[----:B0-----:R0:W0:Y:S01]  /*10840*/  LDS R61, [R147+0x5f00] ;  /* 0x005f0000933d7984 */ /* 0x0010220000000800 */
[----:B------:R-:W-:Y:S01]  /*10850*/  BSSY B0, `(.L_x_2214) ;  /* 0x0000004000007945 */ /* 0x000fe20003800000 */
[----:B------:R-:W-:-:S03]  /*10860*/  FADD.FTZ R60, R127, R106 ;  /* 0x0000006a7f3c7221 */ /* 0x000fc60000010000 */
[----:B------:R-:W-:Y:S05]  /*10870*/  @!P5 BRA `(.L_x_2215) ;  /* 0x000000000004d947 */ /* 0x000fea0003800000 */
[----:B0-----:R0:W-:Y:S02]  /*10880*/  REDG.E.ADD.F32.FTZ.RN.STRONG.GPU desc[UR20][R62.64+-0x200], R61 ;  /* 0xfffe003d3e0079a6 */ /* 0x0011e4000c10f394 */
.L_x_2215:
[----:B------:R-:W-:Y:S05]  /*10890*/  BSYNC B0 ;  /* 0x0000000000007941 */ /* 0x000fea0003800000 */
.L_x_2214:
        /* <DEDUP_REMOVED lines=9> */
[----:B------:R-:W-:Y:S01]  /*10930*/  FMUL.FTZ R77, R77, R122 ;  /* 0x0000007a4d4d7220 */ /* 0x000fe20000410000 */
[----:B------:R-:W-:Y:S01]  /*10940*/  FFMA.FTZ R215, R84, R112, R215 ;  /* 0x0000007054d77223 */ /* 0x000fe200000100d7 */
[----:B------:R-:W-:Y:S01]  /*10950*/  FFMA.FTZ R119, R204, R119, R121 ;  /* 0x00000077cc777223 */ /* 0x000fe20000010079 */
[----:B------:R-:W2:Y:S01]  /*10960*/  SHFL.DOWN PT, R108, R217, 0x1, 0x1f ;  /* 0x08201f00d96c7f89 */ /* 0x000ea200000e0000 */
[----:B------:R-:W-:Y:S01]  /*10970*/  FFMA.FTZ R77, R208, R125, R77 ;  /* 0x0000007dd04d7223 */ /* 0x000fe2000001004d */
[----:B------:R-:W-:Y:S01]  /*10980*/  FFMA.FTZ R120, R75, R116, R120 ;  /* 0x000000744b787223 */ /* 0x000fe20000010078 */
[----:B------:R-:W-:Y:S01]  /*10990*/  FMUL.FTZ R144, R73, R144 ;  /* 0x0000009049907220 */ /* 0x000fe20000410000 */
[----:B------:R-:W3:Y:S01]  /*109a0*/  SHFL.DOWN PT, R127, R60, 0x1, 0x1f ;  /* 0x08201f003c7f7f89 */ /* 0x000ee200000e0000 */
[----:B------:R-:W-:Y:S01]  /*109b0*/  FFMA.FTZ R77, R76, R115, R77 ;  /* 0x000000734c4d7223 */ /* 0x000fe2000001004d */
[----:B------:R-:W-:Y:S01]  /*109c0*/  FFMA.FTZ R119, R74, R117, R119 ;  /* 0x000000754a777223 */ /* 0x000fe20000010077 */
[----:B------:R-:W-:Y:S01]  /*109d0*/  ISETP.NE.AND P2, PT, R81, RZ, PT ;  /* 0x000000ff5100720c */ /* 0x000fe20003f45270 */
[----:B------:R-:W-:Y:S01]  /*109e0*/  FMUL.FTZ R88, R88, R181 ;  /* 0x000000b558587220 */ /* 0x000fe20000410000 */
[----:B------:R-:W-:Y:S01]  /*109f0*/  ISETP.NE.AND P3, PT, R82, RZ, PT ;  /* 0x000000ff5200720c */ /* 0x000fe20003f65270 */
        /* <DEDUP_REMOVED lines=10> */
[----:B-1----:R-:W-:Y:S01]  /*10aa0*/  @!P1 FADD.FTZ R62, R62, R145 ;  /* 0x000000913e3e9221 */ /* 0x002fe20000010000 */
[----:B------:R-:W0:Y:S01]  /*10ab0*/  SHFL.DOWN PT, R106, R61, 0x2, 0x1f ;  /* 0x08401f003d6a7f89 */ /* 0x000e2200000e0000 */
[----:B------:R-:W-:Y:S01]  /*10ac0*/  FMUL.FTZ R191, R191, R128 ;  /* 0x00000080bfbf7220 */ /* 0x000fe20000410000 */
[----:B------:R-:W-:Y:S01]  /*10ad0*/  FMUL.FTZ R103, R103, R175 ;  /* 0x000000af67677220 */ /* 0x000fe20000410000 */
[----:B--2---:R-:W-:Y:S01]  /*10ae0*/  @!P1 FADD.FTZ R63, R63, R108 ;  /* 0x0000006c3f3f9221 */ /* 0x004fe20000010000 */
[----:B------:R-:W1:Y:S01]  /*10af0*/  SHFL.DOWN PT, R111, R62, 0x2, 0x1f ;  /* 0x08401f003e6f7f89 */ /* 0x000e6200000e0000 */
[----:B------:R-:W-:Y:S01]  /*10b00*/  FMUL.FTZ R64, R64, R129 ;  /* 0x0000008140407220 */ /* 0x000fe20000410000 */
        /* <DEDUP_REMOVED lines=40> */
[----:B------:R-:W-:Y:S01]  /*10d90*/  BSSY B0, `(.L_x_2216) ;  /* 0x0000058000007945 */ /* 0x000fe20003800000 */
        /* <DEDUP_REMOVED lines=9> */
[----:B------:R-:W-:Y:S01]  /*10e30*/  FADD.FTZ R28, R135, R28 ;  /* 0x0000001c871c7221 */ /* 0x000fe20000010000 */
[----:B-1----:R-:W-:Y:S01]  /*10e40*/  @!P1 FADD.FTZ R62, R62, R83 ;  /* 0x000000533e3e9221 */ /* 0x002fe20000010000 */
[----:B------:R-:W0:Y:S01]  /*10e50*/  SHFL.DOWN PT, R78, R61, 0x8, 0x1f ;  /* 0x09001f003d4e7f89 */ /* 0x000e2200000e0000 */
[----:B------:R-:W-:Y:S01]  /*10e60*/  FFMA.FTZ R223, R118, R42, R223 ;  /* 0x0000002a76df7223 */ /* 0x000fe200000100df */
        /* <DEDUP_REMOVED lines=9> */
[----:B------:R-:W-:Y:S01]  /*10f00*/  FADD.FTZ R25, R120, R25 ;  /* 0x0000001978197221 */ /* 0x000fe20000010000 */
[----:B------:R-:W3:Y:S01]  /*10f10*/  SHFL.DOWN PT, R79, R60, 0x8, 0x1f ;  /* 0x09001f003c4f7f89 */ /* 0x000ee200000e0000 */
[----:B------:R-:W-:Y:S01]  /*10f20*/  FFMA.FTZ R226, R117, R45, R226 ;  /* 0x0000002d75e27223 */ /* 0x000fe200000100e2 */
[----:B------:R-:W-:Y:S01]  /*10f30*/  FADD.FTZ R24, R119, R24 ;  /* 0x0000001877187221 */ /* 0x000fe20000010000 */
[----:B------:R-:W-:Y:S01]  /*10f40*/  FFMA.FTZ R229, R88, R46, R229 ;  /* 0x0000002e58e57223 */ /* 0x000fe200000100e5 */
[----:B------:R-:W-:Y:S01]  /*10f50*/  FADD.FTZ R23, R72, R23 ;  /* 0x0000001748177221 */ /* 0x000fe20000010000 */
[----:B------:R-:W-:Y:S01]  /*10f60*/  FFMA.FTZ R230, R91, R47, R230 ;  /* 0x0000002f5be67223 */ /* 0x000fe200000100e6 */
[----:B------:R-:W-:Y:S01]  /*10f70*/  FADD.FTZ R22, R71, R22 ;  /* 0x0000001647167221 */ /* 0x000fe20000010000 */
[----:B------:R-:W-:Y:S01]  /*10f80*/  FFMA.FTZ R233, R92, R48, R233 ;  /* 0x000000305ce97223 */ /* 0x000fe200000100e9 */
[----:B------:R-:W-:Y:S01]  /*10f90*/  FFMA.FTZ R234, R95, R49, R234 ;  /* 0x000000315fea7223 */ /* 0x000fe200000100ea */
[----:B------:R-:W-:Y:S01]  /*10fa0*/  FADD.FTZ R21, R68, R21 ;  /* 0x0000001544157221 */ /* 0x000fe20000010000 */
[----:B------:R-:W-:Y:S01]  /*10fb0*/  FADD.FTZ R20, R67, R20 ;  /* 0x0000001443147221 */ /* 0x000fe20000010000 */
[----:B------:R-:W-:Y:S01]  /*10fc0*/  FFMA.FTZ R235, R98, R50, R235 ;  /* 0x0000003262eb7223 */ /* 0x000fe200000100eb */
[----:B0-----:R-:W-:Y:S01]  /*10fd0*/  @!P1 FADD.FTZ R61, R61, R78 ;  /* 0x0000004e3d3d9221 */ /* 0x001fe20000010000 */
[----:B------:R-:W-:Y:S01]  /*10fe0*/  FFMA.FTZ R236, R101, R51, R236 ;  /* 0x0000003365ec7223 */ /* 0x000fe200000100ec */
[----:B------:R-:W-:Y:S01]  /*10ff0*/  FADD.FTZ R19, R96, R19 ;  /* 0x0000001360137221 */ /* 0x000fe20000010000 */
[----:B------:R-:W-:Y:S01]  /*11000*/  FFMA.FTZ R237, R104, R52, R237 ;  /* 0x0000003468ed7223 */ /* 0x000fe200000100ed */
[----:B-1----:R-:W-:Y:S01]  /*11010*/  @!P1 FADD.FTZ R62, R62, R83 ;  /* 0x000000533e3e9221 */ /* 0x002fe20000010000 */
[----:B------:R-:W0:Y:S01]  /*11020*/  SHFL.DOWN PT, R74, R61, 0x10, 0x1f ;  /* 0x0a001f003d4a7f89 */ /* 0x000e2200000e0000 */
[----:B------:R-:W-:Y:S01]  /*11030*/  FADD.FTZ R18, R99, R18 ;  /* 0x0000001263127221 */ /* 0x000fe20000010000 */
[----:B------:R-:W-:Y:S01]  /*11040*/  FADD.FTZ R17, R102, R17 ;  /* 0x0000001166117221 */ /* 0x000fe20000010000 */
[----:B--2---:R-:W-:Y:S01]  /*11050*/  @!P1 FADD.FTZ R63, R63, R84 ;  /* 0x000000543f3f9221 */ /* 0x004fe20000010000 */
        /* <DEDUP_REMOVED lines=43> */
.L_x_2217:
[----:B------:R-:W-:Y:S05]  /*11310*/  BSYNC B0 ;  /* 0x0000000000007941 */ /* 0x000fea0003800000 */
.L_x_2216:
[----:B------:R-:W-:Y:S02]  /*11320*/  UIADD3 UR7, UR7, 0x1, URZ ;  /* 0x0000000107077890 */ /* 0x000fe4000fffe03f */
[----:B------:R-:W-:Y:S02]  /*11330*/  UIADD3 UR8, UP1, UR8, 0x1, URZ ;  /* 0x0000000108087890 */ /* 0x000fe4000ff3e03f */
[----:B------:R-:W-:Y:S02]  /*11340*/  UISETP.GE.AND UP0, UPT, UR7, UR53, UPT ;  /* 0x000000350700728c */ /* 0x000fe4000bf06270 */
[----:B------:R-:W-:-:S04]  /*11350*/  UIADD3.X UR9, URZ, UR9, URZ, UP1, !UPT ;  /* 0x000000093f097290 */ /* 0x000fc80008ffe43f */
[----:B------:R-:W-:-:S13]  /*11360*/  PLOP3.LUT P1, PT, PT, PT, UP0, 0x80, 0x0 ;  /* 0x000000000000781c */ /* 0x000fda0003f2f008 */
[----:B------:R-:W-:Y:S05]  /*11370*/  @!P1 BRA `(.L_x_2218) ;  /* 0xffffff6400549947 */ /* 0x000fea000383ffff */
.L_x_2123:
        /* <DEDUP_REMOVED lines=13> */
[----:B------:R-:W-:Y:S01]  /*11450*/  PRMT R44, RZ, 0x7610, R44 ;  /* 0x00007610ff2c7816 */ /* 0x000fe2000000002c */
        /* <DEDUP_REMOVED lines=62> */
[----:B------:R-:W-:Y:S02]  /*11840*/  LOP3.LUT R10, R37, 0x180, RZ, 0xfc, !PT ;  /* 0x00000180250a7812 */ /* 0x000fe400078efcff */
[----:B------:R-:W-:Y:S01]  /*11850*/  F2FP.F16.F32.PACK_AB R35, R35, R221 ;  /* 0x000000dd2323723e */ /* 0x000fe200000000ff */
[----:B------:R-:W4:Y:S01]  /*11860*/  @!P4 LDG.E.U16 R49, desc[UR20][R38.64+0x240] ;  /* 0x000240142631c981 */ /* 0x000f22000c1e1500 */
[----:B------:R-:W-:Y:S02]  /*11870*/  LOP3.LUT R11, R37, 0x1a0, RZ, 0xfc, !PT ;  /* 0x000001a0250b7812 */ /* 0x000fe400078efcff */
[----:B------:R-:W-:Y:S02]  /*11880*/  F2FP.F16.F32.PACK_AB R33, R33, R34 ;  /* 0x000000222121723e */ /* 0x000fe400000000ff */
[----:B------:R-:W-:Y:S01]  /*11890*/  ISETP.NE.AND P6, PT, R82, RZ, PT ;  /* 0x000000ff5200720c */ /* 0x000fe20003fc5270 */
[----:B------:R-:W-:Y:S01]  /*118a0*/  UMOV UR7, 0x400 ;  /* 0x0000040000077882 */ /* 0x000fe20000000000 */
[C---:B------:R-:W-:Y:S01]  /*118b0*/  LOP3.LUT R12, R37.reuse, 0x1c0, RZ, 0xfc, !PT ;  /* 0x000001c0250c7812 */ /* 0x040fe200078efcff */
[----:B------:R-:W-:Y:S01]  /*118c0*/  ULEA UR9, UR10, 0xfffff800, 0xb ;  /* 0xfffff8000a097891 */ /* 0x000fe2000f8e583f */
[----:B------:R-:W-:Y:S01]  /*118d0*/  ISETP.GE.AND P5, PT, R8, UR58, PT ;  /* 0x0000003a08007c0c */ /* 0x000fe2000bfa6270 */
[----:B------:R-:W-:Y:S01]  /*118e0*/  USHF.R.S32.HI UR31, URZ, 0x1f, UR48 ;  /* 0x0000001f3f1f7899 */ /* 0x000fe20008011430 */
[----:B------:R-:W-:Y:S01]  /*118f0*/  LOP3.LUT R13, R37, 0x1e0, RZ, 0xfc, !PT ;  /* 0x000001e0250d7812 */ /* 0x000fe200078efcff */
[----:B------:R-:W-:Y:S01]  /*11900*/  ULDC.64 UR34, c[0x0][0x388] ;  /* 0x0000e20000227ab9 */ /* 0x000fe20000000a00 */
[----:B------:R-:W-:Y:S01]  /*11910*/  ISETP.GE.AND P0, PT, R9, UR58, PT ;  /* 0x0000003a09007c0c */ /* 0x000fe2000bf06270 */
[----:B------:R-:W-:Y:S01]  /*11920*/  ULDC.64 UR32, c[0x0][0x3a8] ;  /* 0x0000ea0000207ab9 */ /* 0x000fe20000000a00 */
[----:B------:R-:W-:-:S02]  /*11930*/  ISETP.GE.AND P1, PT, R10, UR58, PT ;  /* 0x0000003a0a007c0c */ /* 0x000fc4000bf26270 */
[----:B------:R-:W-:Y:S02]  /*11940*/  ISETP.GE.AND P2, PT, R11, UR58, PT ;  /* 0x0000003a0b007c0c */ /* 0x000fe4000bf46270 */
        /* <DEDUP_REMOVED lines=29> */
[----:B------:R-:W-:Y:S01]  /*11b20*/  LDS.U16 R42, [R80+0x10] ;  /* 0x00001000502a7984 */ /* 0x000fe20000000400 */
[----:B--2---:R-:W-:-:S02]  /*11b30*/  HADD2.F32 R39, -RZ, R39.H0_H0 ;  /* 0x20000027ff277230 */ /* 0x004fc40000004100 */
[----:B---3--:R-:W-:-:S03]  /*11b40*/  HADD2.F32 R40, -RZ, R40.H0_H0 ;  /* 0x20000028ff287230 */ /* 0x008fc60000004100 */
[----:B------:R-:W-:Y:S02]  /*11b50*/  FADD.FTZ R45, R39, UR5 ;  /* 0x00000005272d7e21 */ /* 0x000fe40008010000 */
[----:B------:R-:W-:Y:S01]  /*11b60*/  LDS.U16 R39, [R80+0xa] ;  /* 0x00000a0050277984 */ /* 0x000fe20000000400 */
[----:B----4-:R-:W-:Y:S02]  /*11b70*/  HADD2.F32 R38, -RZ, R38.H0_H0 ;  /* 0x20000026ff267230 */ /* 0x010fe40000004100 */
[----:B------:R-:W-:Y:S01]  /*11b80*/  FADD.FTZ R46, R40, UR5 ;  /* 0x00000005282e7e21 */ /* 0x000fe20008010000 */
[----:B------:R-:W-:Y:S01]  /*11b90*/  FSETP.GTU.FTZ.AND P5, PT, R45, 20, PT ;  /* 0x41a000002d00780b */ /* 0x000fe20003fbc000 */
[----:B------:R-:W2:Y:S01]  /*11ba0*/  LDS.U16 R40, [R80+0xc] ;  /* 0x00000c0050287984 */ /* 0x000ea20000000400 */
[----:B------:R-:W-:Y:S02]  /*11bb0*/  FADD.FTZ R43, R38, UR5 ;  /* 0x00000005262b7e21 */ /* 0x000fe40008010000 */
[----:B------:R-:W-:Y:S01]  /*11bc0*/  FSETP.GTU.FTZ.AND P0, PT, R46, 20, PT ;  /* 0x41a000002e00780b */ /* 0x000fe20003f1c000 */
[----:B-----5:R-:W-:Y:S01]  /*11bd0*/  HADD2.F32 R41, -RZ, R41.H0_H0 ;  /* 0x20000029ff297230 */ /* 0x020fe20000004100 */
[----:B------:R-:W-:Y:S01]  /*11be0*/  LDS.U16 R38, [R80+0x8] ;  /* 0x0000080050267984 */ /* 0x000fe20000000400 */
[----:B------:R-:W-:-:S03]  /*11bf0*/  FSETP.GTU.FTZ.AND P4, PT, R43, 20, PT ;  /* 0x41a000002b00780b */ /* 0x000fc60003f9c000 */
[----:B------:R-:W-:Y:S02]  /*11c00*/  FADD.FTZ R47, R41, UR5 ;  /* 0x00000005292f7e21 */ /* 0x000fe40008010000 */
[----:B------:R-:W3:Y:S01]  /*11c10*/  LDS.U16 R41, [R80+0xe] ;  /* 0x00000e0050297984 */ /* 0x000ee20000000400 */
[----:B------:R-:W-:-:S04]  /*11c20*/  @!P5 FMUL.FTZ R45, R45, -1.4426950216293334961 ;  /* 0xbfb8aa3b2d2dd820 */ /* 0x000fc80000410000 */
[----:B------:R-:W-:-:S03]  /*11c30*/  @!P0 FMUL.FTZ R46, R46, -1.4426950216293334961 ;  /* 0xbfb8aa3b2e2e8820 */ /* 0x000fc60000410000 */
[----:B------:R-:W-:Y:S01]  /*11c40*/  @!P4 FMUL.FTZ R43, R43, -1.4426950216293334961 ;  /* 0xbfb8aa3b2b2bc820 */ /* 0x000fe20000410000 */
[----:B------:R-:W4:Y:S01]  /*11c50*/  @!P5 MUFU.EX2 R45, R45 ;  /* 0x0000002d002dd308 */ /* 0x000f220000000800 */
[----:B------:R-:W-:-:S07]  /*11c60*/  FSETP.GTU.FTZ.AND P1, PT, R47, 20, PT ;  /* 0x41a000002f00780b */ /* 0x000fce0003f3c000 */
[----:B------:R5:W1:Y:S08]  /*11c70*/  @!P4 MUFU.EX2 R44, R43 ;  /* 0x0000002b002cc308 */ /* 0x000a700000000800 */
[----:B------:R-:W0:Y:S01]  /*11c80*/  @!P0 MUFU.EX2 R46, R46 ;  /* 0x0000002e002e8308 */ /* 0x000e220000000800 */
[----:B-----5:R-:W5:Y:S01]  /*11c90*/  LDS.U16 R43, [R80+0x12] ;  /* 0x00001200502b7984 */ /* 0x020f620000000400 */
[----:B------:R-:W-:Y:S01]  /*11ca0*/  @!P1 FMUL.FTZ R47, R47, -1.4426950216293334961 ;  /* 0xbfb8aa3b2f2f9820 */ /* 0x000fe20000410000 */
[----:B----4-:R-:W-:Y:S01]  /*11cb0*/  @!P5 FADD.FTZ R45, R45, 1 ;  /* 0x3f8000002d2dd421 */ /* 0x010fe20000010000 */
[----:B-1----:R-:W-:-:S04]  /*11cc0*/  @!P4 FADD.FTZ R44, R44, 1 ;  /* 0x3f8000002c2cc421 */ /* 0x002fc80000010000 */
[----:B------:R-:W1:Y:S01]  /*11cd0*/  @!P1 MUFU.EX2 R47, R47 ;  /* 0x0000002f002f9308 */ /* 0x000e620000000800 */
[----:B0-----:R-:W-:-:S07]  /*11ce0*/  @!P0 FADD.FTZ R46, R46, 1 ;  /* 0x3f8000002e2e8421 */ /* 0x001fce0000010000 */
[----:B------:R-:W0:Y:S08]  /*11cf0*/  @!P4 MUFU.RCP R44, R44 ;  /* 0x0000002c002cc308 */ /* 0x000e300000001000 */
[----:B------:R-:W4:Y:S08]  /*11d00*/  @!P5 MUFU.RCP R45, R45 ;  /* 0x0000002d002dd308 */ /* 0x000f300000001000 */
[----:B------:R-:W5:Y:S01]  /*11d10*/  @!P0 MUFU.RCP R46, R46 ;  /* 0x0000002e002e8308 */ /* 0x000f620000001000 */
[----:B--2---:R-:W-:-:S02]  /*11d20*/  HADD2.F32 R40, -RZ, R40.H0_H0 ;  /* 0x20000028ff287230 */ /* 0x004fc40000004100 */
[----:B---3--:R-:W-:Y:S02]  /*11d30*/  HADD2.F32 R41, -RZ, R41.H0_H0 ;  /* 0x20000029ff297230 */ /* 0x008fe40000004100 */
[----:B------:R-:W-:Y:S02]  /*11d40*/  HADD2.F32 R42, -RZ, R42.H0_H0 ;  /* 0x2000002aff2a7230 */ /* 0x000fe40000004100 */
[----:B------:R-:W-:Y:S01]  /*11d50*/  FADD.FTZ R40, R40, UR5 ;  /* 0x0000000528287e21 */ /* 0x000fe20008010000 */
[----:B------:R-:W-:Y:S02]  /*11d60*/  FADD.FTZ R41, R41, UR5 ;  /* 0x0000000529297e21 */ /* 0x000fe40008010000 */
[----:B------:R-:W-:Y:S01]  /*11d70*/  FADD.FTZ R42, R42, UR5 ;  /* 0x000000052a2a7e21 */ /* 0x000fe20008010000 */
[----:B-1----:R-:W-:Y:S01]  /*11d80*/  @!P1 FADD.FTZ R47, R47, 1 ;  /* 0x3f8000002f2f9421 */ /* 0x002fe20000010000 */
[----:B0-----:R-:W-:Y:S01]  /*11d90*/  @!P4 FMUL.FTZ R17, R17, R44 ;  /* 0x0000002c1111c220 */ /* 0x001fe20000410000 */
[----:B----4-:R-:W-:Y:S01]  /*11da0*/  @!P5 FMUL.FTZ R18, R18, R45 ;  /* 0x0000002d1212d220 */ /* 0x010fe20000410000 */
[----:B------:R-:W-:Y:S01]  /*11db0*/  HADD2.F32 R38, -RZ, R38.H0_H0 ;  /* 0x20000026ff267230 */ /* 0x000fe20000004100 */
[----:B------:R-:W-:Y:S01]  /*11dc0*/  FSETP.GTU.FTZ.AND P4, PT, R40, 20, PT ;  /* 0x41a000002800780b */ /* 0x000fe20003f9c000 */
[----:B-----5:R-:W-:Y:S01]  /*11dd0*/  @!P0 FMUL.FTZ R19, R19, R46 ;  /* 0x0000002e13138220 */ /* 0x020fe20000410000 */
[----:B------:R-:W-:-:S02]  /*11de0*/  FSETP.GTU.FTZ.AND P5, PT, R41, 20, PT ;  /* 0x41a000002900780b */ /* 0x000fc40003fbc000 */
[----:B------:R-:W-:Y:S01]  /*11df0*/  FSETP.GTU.FTZ.AND P0, PT, R42, 20, PT ;  /* 0x41a000002a00780b */ /* 0x000fe20003f1c000 */
[----:B------:R-:W-:Y:S01]  /*11e00*/  HADD2.F32 R39, -RZ, R39.H0_H0 ;  /* 0x20000027ff277230 */ /* 0x000fe20000004100 */
[----:B------:R-:W0:Y:S01]  /*11e10*/  @!P1 MUFU.RCP R47, R47 ;  /* 0x0000002f002f9308 */ /* 0x000e220000001000 */
[----:B------:R-:W-:-:S03]  /*11e20*/  FADD.FTZ R38, R38, UR5 ;  /* 0x0000000526267e21 */ /* 0x000fc60008010000 */
[----:B------:R-:W-:Y:S01]  /*11e30*/  FADD.FTZ R39, R39, UR5 ;  /* 0x0000000527277e21 */ /* 0x000fe20008010000 */
[----:B------:R-:W-:Y:S01]  /*11e40*/  HADD2.F32 R43, -RZ, R43.H0_H0 ;  /* 0x2000002bff2b7230 */ /* 0x000fe20000004100 */
[----:B------:R-:W-:Y:S01]  /*11e50*/  FSETP.GTU.FTZ.AND P2, PT, R38, 20, PT ;  /* 0x41a000002600780b */ /* 0x000fe20003f5c000 */
[----:B------:R-:W-:Y:S02]  /*11e60*/  @!P4 FMUL.FTZ R40, R40, -1.4426950216293334961 ;  /* 0xbfb8aa3b2828c820 */ /* 0x000fe40000410000 */
[----:B------:R-:W-:Y:S01]  /*11e70*/  FSETP.GTU.FTZ.AND P3, PT, R39, 20, PT ;  /* 0x41a000002700780b */ /* 0x000fe20003f7c000 */
[----:B------:R-:W-:Y:S01]  /*11e80*/  @!P5 FMUL.FTZ R41, R41, -1.4426950216293334961 ;  /* 0xbfb8aa3b2929d820 */ /* 0x000fe20000410000 */
[----:B------:R-:W-:Y:S01]  /*11e90*/  @!P0 FMUL.FTZ R42, R42, -1.4426950216293334961 ;  /* 0xbfb8aa3b2a2a8820 */ /* 0x000fe20000410000 */
[----:B------:R-:W-:Y:S01]  /*11ea0*/  FADD.FTZ R43, R43, UR5 ;  /* 0x000000052b2b7e21 */ /* 0x000fe20008010000 */
[----:B------:R-:W1:Y:S01]  /*11eb0*/  @!P4 MUFU.EX2 R40, R40 ;  /* 0x000000280028c308 */ /* 0x000e620000000800 */
[----:B0-----:R-:W-:-:S03]  /*11ec0*/  @!P1 FMUL.FTZ R20, R20, R47 ;  /* 0x0000002f14149220 */ /* 0x001fc60000410000 */
[----:B------:R-:W-:-:S04]  /*11ed0*/  FSETP.GTU.FTZ.AND P1, PT, R43, 20, PT ;  /* 0x41a000002b00780b */ /* 0x000fc80003f3c000 */
[----:B------:R-:W0:Y:S01]  /*11ee0*/  @!P5 MUFU.EX2 R41, R41 ;  /* 0x000000290029d308 */ /* 0x000e220000000800 */
[----:B------:R-:W-:-:S07]  /*11ef0*/  @!P2 FMUL.FTZ R38, R38, -1.4426950216293334961 ;  /* 0xbfb8aa3b2626a820 */ /* 0x000fce0000410000 */
[----:B------:R-:W2:Y:S01]  /*11f00*/  @!P0 MUFU.EX2 R42, R42 ;  /* 0x0000002a002a8308 */ /* 0x000ea20000000800 */
[----:B------:R-:W-:Y:S01]  /*11f10*/  @!P3 FMUL.FTZ R39, R39, -1.4426950216293334961 ;  /* 0xbfb8aa3b2727b820 */ /* 0x000fe20000410000 */
[----:B------:R-:W-:-:S06]  /*11f20*/  @!P1 FMUL.FTZ R43, R43, -1.4426950216293334961 ;  /* 0xbfb8aa3b2b2b9820 */ /* 0x000fcc0000410000 */
[----:B------:R-:W3:Y:S01]  /*11f30*/  @!P2 MUFU.EX2 R38, R38 ;  /* 0x000000260026a308 */ /* 0x000ee20000000800 */
[----:B-1----:R-:W-:Y:S01]  /*11f40*/  @!P4 FADD.FTZ R40, R40, 1 ;  /* 0x3f8000002828c421 */ /* 0x002fe20000010000 */
[----:B0-----:R-:W-:-:S06]  /*11f50*/  @!P5 FADD.FTZ R41, R41, 1 ;  /* 0x3f8000002929d421 */ /* 0x001fcc0000010000 */
[----:B------:R-:W0:Y:S01]  /*11f60*/  @!P3 MUFU.EX2 R39, R39 ;  /* 0x000000270027b308 */ /* 0x000e220000000800 */
[----:B--2---:R-:W-:Y:S01]  /*11f70*/  @!P0 FADD.FTZ R42, R42, 1 ;  /* 0x3f8000002a2a8421 */ /* 0x004fe20000010000 */
[----:B------:R-:W-:-:S04]  /*11f80*/  SHF.L.U32 R44, R82, 0x4, RZ ;  /* 0x00000004522c7819 */ /* 0x000fc800000006ff */
[----:B------:R-:W-:Y:S02]  /*11f90*/  LOP3.LUT R44, R44, 0xfffffe00, RZ, 0xc0, !PT ;  /* 0xfffffe002c2c7812 */ /* 0x000fe400078ec0ff */
[----:B------:R-:W1:Y:S01]  /*11fa0*/  @!P1 MUFU.EX2 R43, R43 ;  /* 0x0000002b002b9308 */ /* 0x000e620000000800 */
[----:B---3--:R-:W-:Y:S01]  /*11fb0*/  @!P2 FADD.FTZ R38, R38, 1 ;  /* 0x3f8000002626a421 */ /* 0x008fe20000010000 */
[----:B------:R-:W-:-:S06]  /*11fc0*/  LEA R71, R81, R44, 0x4 ;  /* 0x0000002c51477211 */ /* 0x000fcc00078e20ff */
[----:B------:R-:W2:Y:S01]  /*11fd0*/  @!P4 MUFU.RCP R40, R40 ;  /* 0x000000280028c308 */ /* 0x000ea20000001000 */
[----:B0-----:R-:W-:-:S07]  /*11fe0*/  @!P3 FADD.FTZ R39, R39, 1 ;  /* 0x3f8000002727b421 */ /* 0x001fce0000010000 */
[----:B------:R-:W0:Y:S08]  /*11ff0*/  @!P5 MUFU.RCP R41, R41 ;  /* 0x000000290029d308 */ /* 0x000e300000001000 */
[----:B------:R-:W3:Y:S01]  /*12000*/  @!P0 MUFU.RCP R42, R42 ;  /* 0x0000002a002a8308 */ /* 0x000ee20000001000 */
[C---:B------:R-:W-:Y:S02]  /*12010*/  IADD3 R44, R71.reuse, 0x1, RZ ;  /* 0x00000001472c7810 */ /* 0x040fe40007ffe0ff */
        /* <DEDUP_REMOVED lines=14> */
[----:B----4-:R-:W-:Y:S01]  /*12100*/  IADD3 R38, R71, 0xf, RZ ;  /* 0x0000000f47267810 */ /* 0x010fe20007ffe0ff */
[----:B------:R4:W-:Y:S01]  /*12110*/  @!P3 MUFU.RCP R73, R39 ;  /* 0x000000270049b308 */ /* 0x0009e20000001000 */
[-C--:B------:R-:W-:Y:S02]  /*12120*/  LEA.HI.SX32 R45, R44, R71.reuse, 0x1b ;  /* 0x000000472c2d7211 */ /* 0x080fe400078fdaff */
[-C--:B------:R-:W-:Y:S02]  /*12130*/  LEA.HI.SX32 R47, R46, R71.reuse, 0x1b ;  /* 0x000000472e2f7211 */ /* 0x080fe400078fdaff */
[-C--:B------:R-:W-:Y:S02]  /*12140*/  LEA.HI.SX32 R49, R48, R71.reuse, 0x1b ;  /* 0x0000004730317211 */ /* 0x080fe400078fdaff */
[-C--:B------:R-:W-:Y:S02]  /*12150*/  LEA.HI.SX32 R51, R50, R71.reuse, 0x1b ;  /* 0x0000004732337211 */ /* 0x080fe400078fdaff */
[----:B------:R-:W-:-:S02]  /*12160*/  LEA.HI.SX32 R53, R52, R71, 0x1b ;  /* 0x0000004734357211 */ /* 0x000fc400078fdaff */
[-C--:B----4-:R-:W-:Y:S02]  /*12170*/  LEA.HI.SX32 R39, R54, R71.reuse, 0x1b ;  /* 0x0000004736277211 */ /* 0x090fe400078fdaff */
[-C--:B------:R-:W-:Y:S02]  /*12180*/  LEA.HI.SX32 R55, R55, R71.reuse, 0x1b ;  /* 0x0000004737377211 */ /* 0x080fe400078fdaff */
[-C--:B------:R-:W-:Y:S02]  /*12190*/  LEA.HI.SX32 R57, R56, R71.reuse, 0x1b ;  /* 0x0000004738397211 */ /* 0x080fe400078fdaff */
[-C--:B------:R-:W-:Y:S02]  /*121a0*/  LEA.HI.SX32 R59, R58, R71.reuse, 0x1b ;  /* 0x000000473a3b7211 */ /* 0x080fe400078fdaff */
[-C--:B------:R-:W-:Y:S02]  /*121b0*/  LEA.HI.SX32 R61, R60, R71.reuse, 0x1b ;  /* 0x000000473c3d7211 */ /* 0x080fe400078fdaff */
[----:B------:R-:W-:-:S02]  /*121c0*/  LEA.HI.SX32 R63, R62, R71, 0x1b ;  /* 0x000000473e3f7211 */ /* 0x000fc400078fdaff */
[-C--:B------:R-:W-:Y:S02]  /*121d0*/  LEA.HI.SX32 R65, R64, R71.reuse, 0x1b ;  /* 0x0000004740417211 */ /* 0x080fe400078fdaff */
[-C--:B------:R-:W-:Y:S02]  /*121e0*/  LEA.HI.SX32 R67, R66, R71.reuse, 0x1b ;  /* 0x0000004742437211 */ /* 0x080fe400078fdaff */
[-C--:B------:R-:W-:Y:S02]  /*121f0*/  LEA.HI.SX32 R69, R68, R71.reuse, 0x1b ;  /* 0x0000004744457211 */ /* 0x080fe400078fdaff */
[----:B------:R-:W-:Y:S01]  /*12200*/  LEA.HI.SX32 R71, R38, R71, 0x1b ;  /* 0x0000004726477211 */ /* 0x000fe200078fdaff */
[----:B-1----:R-:W-:Y:S01]  /*12210*/  @!P1 FADD.FTZ R43, R43, 1 ;  /* 0x3f8000002b2b9421 */ /* 0x002fe20000010000 */
[----:B------:R-:W-:Y:S01]  /*12220*/  LEA R45, R45, R36, 0x1 ;  /* 0x000000242d2d7211 */ /* 0x000fe200078e08ff */
[----:B--2---:R-:W-:Y:S01]  /*12230*/  @!P4 FMUL.FTZ R23, R23, R40 ;  /* 0x000000281717c220 */ /* 0x004fe20000410000 */
[-C--:B------:R-:W-:Y:S01]  /*12240*/  LEA R47, R47, R36.reuse, 0x1 ;  /* 0x000000242f2f7211 */ /* 0x080fe200078e08ff */
[----:B0-----:R-:W-:Y:S01]  /*12250*/  @!P5 FMUL.FTZ R24, R24, R41 ;  /* 0x000000291818d220 */ /* 0x001fe20000410000 */
[----:B------:R-:W-:Y:S01]  /*12260*/  LEA R49, R49, R36, 0x1 ;  /* 0x0000002431317211 */ /* 0x000fe200078e08ff */
[----:B---3--:R-:W-:Y:S01]  /*12270*/  @!P0 FMUL.FTZ R25, R25, R42 ;  /* 0x0000002a19198220 */ /* 0x008fe20000410000 */
[-C--:B------:R-:W-:Y:S01]  /*12280*/  LEA R51, R51, R36.reuse, 0x1 ;  /* 0x0000002433337211 */ /* 0x080fe200078e08ff */
[----:B------:R-:W0:Y:S01]  /*12290*/  LDS.U16 R38, [R80+0x16] ;  /* 0x0000160050267984 */ /* 0x000e220000000400 */
[----:B------:R-:W-:-:S02]  /*122a0*/  LEA R53, R53, R36, 0x1 ;  /* 0x0000002435357211 */ /* 0x000fc400078e08ff */
[-C--:B------:R-:W-:Y:S01]  /*122b0*/  LEA R44, R39, R36.reuse, 0x1 ;  /* 0x00000024272c7211 */ /* 0x080fe200078e08ff */
[----:B------:R-:W-:Y:S01]  /*122c0*/  LDS.U16 R40, [R80+0x1a] ;  /* 0x00001a0050287984 */ /* 0x000fe20000000400 */
[-C--:B------:R-:W-:Y:S02]  /*122d0*/  LEA R55, R55, R36.reuse, 0x1 ;  /* 0x0000002437377211 */ /* 0x080fe400078e08ff */
[-C--:B------:R-:W-:Y:S01]  /*122e0*/  LEA R57, R57, R36.reuse, 0x1 ;  /* 0x0000002439397211 */ /* 0x080fe200078e08ff */
[----:B------:R-:W1:Y:S01]  /*122f0*/  LDS.U16 R39, [R80+0x18] ;  /* 0x0000180050277984 */ /* 0x000e620000000400 */
[-C--:B------:R-:W-:Y:S02]  /*12300*/  LEA R59, R59, R36.reuse, 0x1 ;  /* 0x000000243b3b7211 */ /* 0x080fe400078e08ff */
[-C--:B------:R-:W-:Y:S01]  /*12310*/  LEA R61, R61, R36.reuse, 0x1 ;  /* 0x000000243d3d7211 */ /* 0x080fe200078e08ff */
[----:B------:R-:W-:Y:S01]  /*12320*/  LDS.U16 R41, [R80+0x1c] ;  /* 0x00001c0050297984 */ /* 0x000fe20000000400 */
[----:B------:R-:W-:-:S02]  /*12330*/  LEA R63, R63, R36, 0x1 ;  /* 0x000000243f3f7211 */ /* 0x000fc400078e08ff */
[-C--:B------:R-:W-:Y:S01]  /*12340*/  LEA R65, R65, R36.reuse, 0x1 ;  /* 0x0000002441417211 */ /* 0x080fe200078e08ff */
[----:B------:R-:W-:Y:S01]  /*12350*/  LDS.U16 R42, [R80+0x1e] ;  /* 0x00001e00502a7984 */ /* 0x000fe20000000400 */
[-C--:B------:R-:W-:Y:S02]  /*12360*/  LEA R67, R67, R36.reuse, 0x1 ;  /* 0x0000002443437211 */ /* 0x080fe400078e08ff */
[-C--:B------:R-:W-:Y:S02]  /*12370*/  LEA R69, R69, R36.reuse, 0x1 ;  /* 0x0000002445457211 */ /* 0x080fe400078e08ff */
[----:B------:R-:W-:Y:S02]  /*12380*/  LEA R71, R71, R36, 0x1 ;  /* 0x0000002447477211 */ /* 0x000fe400078e08ff */
[----:B------:R-:W2:Y:S01]  /*12390*/  LDS.U16 R36, [R80+0x14] ;  /* 0x0000140050247984 */ /* 0x000ea20000000400 */
[----:B------:R-:W3:Y:S01]  /*123a0*/  @!P1 MUFU.RCP R43, R43 ;  /* 0x0000002b002b9308 */ /* 0x000ee20000001000 */
[----:B------:R-:W-:Y:S01]  /*123b0*/  BAR.SYNC.DEFER_BLOCKING 0x0 ;  /* 0x0000000000007b1d */ /* 0x000fe20000010000 */
[----:B------:R-:W-:-:S02]  /*123c0*/  PRMT R46, R234, 0x7632, R46 ;  /* 0x00007632ea2e7816 */ /* 0x000fc4000000002e */
[----:B------:R-:W-:Y:S02]  /*123d0*/  PRMT R48, R230, 0x7632, R48 ;  /* 0x00007632e6307816 */ /* 0x000fe40000000030 */
[----:B------:R-:W-:Y:S01]  /*123e0*/  PRMT R50, R226, 0x7632, R50 ;  /* 0x00007632e2327816 */ /* 0x000fe20000000032 */
[----:B---3--:R-:W-:Y:S01]  /*123f0*/  @!P1 FMUL.FTZ R26, R26, R43 ;  /* 0x0000002b1a1a9220 */ /* 0x008fe20000410000 */
[----:B------:R-:W-:Y:S01]  /*12400*/  PRMT R43, R236, 0x7632, R43 ;  /* 0x00007632ec2b7816 */ /* 0x000fe2000000002b */
[----:B------:R-:W-:Y:S04]  /*12410*/  STS.U16 [R80], R236 ;  /* 0x000000ec50007388 */ /* 0x000fe80000000400 */
[----:B------:R3:W-:Y:S04]  /*12420*/  STS.U16 [R45+0x2], R43 ;  /* 0x0000022b2d007388 */ /* 0x0007e80000000400 */
[----:B------:R-:W-:Y:S04]  /*12430*/  STS.U16 [R47+0x4], R234 ;  /* 0x000004ea2f007388 */ /* 0x000fe80000000400 */
[----:B------:R4:W-:Y:S01]  /*12440*/  STS.U16 [R49+0x6], R46 ;  /* 0x0000062e31007388 */ /* 0x0009e20000000400 */
[----:B---3--:R-:W-:-:S03]  /*12450*/  PRMT R43, R224, 0x7632, R43 ;  /* 0x00007632e02b7816 */ /* 0x008fc6000000002b */
[----:B------:R-:W-:Y:S04]  /*12460*/  STS.U16 [R51+0x8], R230 ;  /* 0x000008e633007388 */ /* 0x000fe80000000400 */
[----:B------:R3:W-:Y:S01]  /*12470*/  STS.U16 [R53+0xa], R48 ;  /* 0x00000a3035007388 */ /* 0x0007e20000000400 */
[----:B----4-:R-:W-:-:S03]  /*12480*/  PRMT R46, R222, 0x7632, R46 ;  /* 0x00007632de2e7816 */ /* 0x010fc6000000002e */
[----:B------:R-:W-:Y:S01]  /*12490*/  STS.U16 [R44+0xc], R226 ;  /* 0x00000ce22c007388 */ /* 0x000fe20000000400 */
[----:B------:R-:W-:-:S03]  /*124a0*/  ULEA UR7, UR8, UR7, 0x18 ;  /* 0x0000000708077291 */ /* 0x000fc6000f8ec03f */
[----:B------:R4:W-:Y:S01]  /*124b0*/  STS.U16 [R55+0xe], R50 ;  /* 0x00000e3237007388 */ /* 0x0009e20000000400 */
[----:B---3--:R-:W-:-:S03]  /*124c0*/  PRMT R48, R35, 0x7632, R48 ;  /* 0x0000763223307816 */ /* 0x008fc60000000030 */
[----:B------:R-:W-:Y:S04]  /*124d0*/  STS.U16 [R57+0x10], R224 ;  /* 0x000010e039007388 */ /* 0x000fe80000000400 */
[----:B------:R3:W-:Y:S01]  /*124e0*/  STS.U16 [R59+0x12], R43 ;  /* 0x0000122b3b007388 */ /* 0x0007e20000000400 */
[----:B----4-:R-:W-:-:S03]  /*124f0*/  PRMT R50, R33, 0x7632, R50 ;  /* 0x0000763221327816 */ /* 0x010fc60000000032 */
[----:B------:R-:W-:Y:S04]  /*12500*/  STS.U16 [R61+0x14], R222 ;  /* 0x000014de3d007388 */ /* 0x000fe80000000400 */
[----:B------:R-:W-:Y:S01]  /*12510*/  STS.U16 [R63+0x16], R46 ;  /* 0x0000162e3f007388 */ /* 0x000fe20000000400 */
[----:B---3--:R-:W-:-:S03]  /*12520*/  PRMT R43, R33, 0x7610, R43 ;  /* 0x00007610212b7816 */ /* 0x008fc6000000002b */
[----:B------:R-:W-:Y:S04]  /*12530*/  STS.U16 [R65+0x18], R35 ;  /* 0x0000182341007388 */ /* 0x000fe80000000400 */
[----:B------:R3:W-:Y:S01]  /*12540*/  STS.U16 [R67+0x1a], R48 ;  /* 0x00001a3043007388 */ /* 0x0007e20000000400 */
[----:B------:R-:W-:-:S03]  /*12550*/  @!P3 FMUL.FTZ R22, R22, R73 ;  /* 0x000000491616b220 */ /* 0x000fc60000410000 */
[----:B------:R4:W-:Y:S04]  /*12560*/  STS.U16 [R69+0x1c], R43 ;  /* 0x00001c2b45007388 */ /* 0x0009e80000000400 */
[----:B------:R-:W-:Y:S01]  /*12570*/  STS.U16 [R71+0x1e], R50 ;  /* 0x00001e3247007388 */ /* 0x000fe20000000400 */
[----:B------:R-:W-:Y:S01]  /*12580*/  NOP ;  /* 0x0000000000007918 */ /* 0x000fe20000000000 */
[----:B---3--:R-:W-:Y:S02]  /*12590*/  MOV R48, UR58 ;  /* 0x0000003a00307c02 */ /* 0x008fe40008000f00 */
        /* <DEDUP_REMOVED lines=18> */
[----:B0-----:R-:W-:-:S02]  /*126c0*/  HADD2.F32 R38, -RZ, R38.H0_H0 ;  /* 0x20000026ff267230 */ /* 0x001fc40000004100 */
[----:B-1----:R-:W-:Y:S02]  /*126d0*/  HADD2.F32 R39, -RZ, R39.H0_H0 ;  /* 0x20000027ff277230 */ /* 0x002fe40000004100 */
[----:B--2---:R-:W-:Y:S02]  /*126e0*/  HADD2.F32 R36, -RZ, R36.H0_H0 ;  /* 0x20000024ff247230 */ /* 0x004fe40000004100 */
[----:B------:R-:W-:Y:S01]  /*126f0*/  FADD.FTZ R38, R38, UR5 ;  /* 0x0000000526267e21 */ /* 0x000fe20008010000 */
[----:B------:R-:W-:Y:S01]  /*12700*/  FADD.FTZ R39, R39, UR5 ;  /* 0x0000000527277e21 */ /* 0x000fe20008010000 */
[----:B------:R-:W-:Y:S01]  /*12710*/  @!P2 FMUL.FTZ R21, R21, R70 ;  /* 0x000000461515a220 */ /* 0x000fe20000410000 */
[----:B------:R-:W-:Y:S02]  /*12720*/  FADD.FTZ R36, R36, UR5 ;  /* 0x0000000524247e21 */ /* 0x000fe40008010000 */
[----:B------:R-:W-:Y:S02]  /*12730*/  FSETP.GTU.FTZ.AND P1, PT, R38, 20, PT ;  /* 0x41a000002600780b */ /* 0x000fe40003f3c000 */
[----:B------:R-:W-:Y:S01]  /*12740*/  FSETP.GTU.FTZ.AND P2, PT, R39, 20, PT ;  /* 0x41a000002700780b */ /* 0x000fe20003f5c000 */
[----:B------:R-:W-:Y:S01]  /*12750*/  HADD2.F32 R40, -RZ, R40.H0_H0 ;  /* 0x20000028ff287230 */ /* 0x000fe20000004100 */
[----:B------:R-:W-:Y:S01]  /*12760*/  FSETP.GTU.FTZ.AND P0, PT, R36, 20, PT ;  /* 0x41a000002400780b */ /* 0x000fe20003f1c000 */
[----:B------:R-:W0:Y:S03]  /*12770*/  LDS R46, [UR7+0x1080] ;  /* 0x00108007ff2e7984 */ /* 0x000e260008000800 */
[----:B------:R-:W-:Y:S01]  /*12780*/  FADD.FTZ R40, R40, UR5 ;  /* 0x0000000528287e21 */ /* 0x000fe20008010000 */
[----:B------:R-:W-:-:S04]  /*12790*/  HADD2.F32 R41, -RZ, R41.H0_H0 ;  /* 0x20000029ff297230 */ /* 0x000fc80000004100 */
[----:B------:R-:W-:Y:S01]  /*127a0*/  @!P1 FMUL.FTZ R35, R38, -1.4426950216293334961 ;  /* 0xbfb8aa3b26239820 */ /* 0x000fe20000410000 */
[----:B------:R-:W-:Y:S02]  /*127b0*/  HADD2.F32 R42, -RZ, R42.H0_H0 ;  /* 0x2000002aff2a7230 */ /* 0x000fe40000004100 */
[----:B------:R-:W-:Y:S01]  /*127c0*/  @!P2 FMUL.FTZ R38, R39, -1.4426950216293334961 ;  /* 0xbfb8aa3b2726a820 */ /* 0x000fe20000410000 */
[----:B------:R-:W-:Y:S01]  /*127d0*/  USHF.R.S32.HI UR28, URZ, 0x1f, UR9 ;  /* 0x0000001f3f1c7899 */ /* 0x000fe20008011409 */
[----:B------:R-:W-:Y:S01]  /*127e0*/  FSETP.GTU.FTZ.AND P3, PT, R40, 20, PT ;  /* 0x41a000002800780b */ /* 0x000fe20003f7c000 */
[----:B------:R-:W-:Y:S01]  /*127f0*/  FADD.FTZ R41, R41, UR5 ;  /* 0x0000000529297e21 */ /* 0x000fe20008010000 */
[----:B------:R-:W-:Y:S01]  /*12800*/  IADD3 R34, P5, R37, UR9, RZ ;  /* 0x0000000925227c10 */ /* 0x000fe2000ffbe0ff */
[----:B------:R-:W-:Y:S01]  /*12810*/  @!P0 FMUL.FTZ R33, R36, -1.4426950216293334961 ;  /* 0xbfb8aa3b24218820 */ /* 0x000fe20000410000 */
[----:B----4-:R-:W-:Y:S01]  /*12820*/  FADD.FTZ R43, R42, UR5 ;  /* 0x000000052a2b7e21 */ /* 0x010fe20008010000 */
[----:B------:R1:W2:Y:S01]  /*12830*/  @!P1 MUFU.EX2 R36, R35 ;  /* 0x0000002300249308 */ /* 0x0002a20000000800 */
[----:B------:R-:W-:-:S07]  /*12840*/  FSETP.GTU.FTZ.AND P4, PT, R41, 20, PT ;  /* 0x41a000002900780b */ /* 0x000fce0003f9c000 */
[----:B------:R-:W3:Y:S01]  /*12850*/  @!P2 MUFU.EX2 R38, R38 ;  /* 0x000000260026a308 */ /* 0x000ee20000000800 */
[----:B-1----:R-:W-:Y:S02]  /*12860*/  IADD3.X R35, R16, UR28, RZ, P5, !PT ;  /* 0x0000001c10237c10 */ /* 0x002fe4000affe4ff */
[----:B------:R-:W-:Y:S01]  /*12870*/  FSETP.GTU.FTZ.AND P5, PT, R43, 20, PT ;  /* 0x41a000002b00780b */ /* 0x000fe20003fbc000 */
[----:B------:R-:W-:-:S04]  /*12880*/  @!P3 FMUL.FTZ R39, R40, -1.4426950216293334961 ;  /* 0xbfb8aa3b2827b820 */ /* 0x000fc80000410000 */
[----:B------:R-:W1:Y:S01]  /*12890*/  @!P0 MUFU.EX2 R33, R33 ;  /* 0x0000002100218308 */ /* 0x000e620000000800 */
[----:B------:R-:W-:Y:S01]  /*128a0*/  @!P4 FMUL.FTZ R40, R41, -1.4426950216293334961 ;  /* 0xbfb8aa3b2928c820 */ /* 0x000fe20000410000 */
[----:B--2---:R-:W-:-:S06]  /*128b0*/  @!P1 FADD.FTZ R36, R36, 1 ;  /* 0x3f80000024249421 */ /* 0x004fcc0000010000 */
[----:B------:R-:W2:Y:S01]  /*128c0*/  @!P3 MUFU.EX2 R39, R39 ;  /* 0x000000270027b308 */ /* 0x000ea20000000800 */
[----:B------:R-:W-:Y:S01]  /*128d0*/  @!P5 FMUL.FTZ R41, R43, -1.4426950216293334961 ;  /* 0xbfb8aa3b2b29d820 */ /* 0x000fe20000410000 */
[----:B---3--:R-:W-:Y:S01]  /*128e0*/  @!P2 FADD.FTZ R38, R38, 1 ;  /* 0x3f8000002626a421 */ /* 0x008fe20000010000 */
[----:B0-----:R-:W-:Y:S01]  /*128f0*/  ISETP.GE.AND P6, PT, R37, R46, PT ;  /* 0x0000002e2500720c */ /* 0x001fe20003fc6270 */
[----:B------:R-:W-:-:S04]  /*12900*/  UIMAD UR29, UR31, UR34, URZ ;  /* 0x000000221f1d72a4 */ /* 0x000fc8000f8e023f */
[----:B------:R-:W0:Y:S01]  /*12910*/  @!P4 MUFU.EX2 R42, R40 ;  /* 0x00000028002ac308 */ /* 0x000e220000000800 */
[----:B------:R-:W-:Y:S02]  /*12920*/  UIMAD UR31, UR31, UR32, URZ ;  /* 0x000000201f1f72a4 */ /* 0x000fe4000f8e023f */
[----:B------:R-:W-:-:S05]  /*12930*/  UIMAD.WIDE.U32 UR8, UR48, UR34, URZ ;  /* 0x00000022300872a5 */ /* 0x000fca000f8e003f */
[----:B------:R-:W3:Y:S01]  /*12940*/  @!P5 MUFU.EX2 R43, R41 ;  /* 0x00000029002bd308 */ /* 0x000ee20000000800 */
[----:B------:R-:W-:-:S07]  /*12950*/  UIMAD UR30, UR48, UR35, UR29 ;  /* 0x00000023301e72a4 */ /* 0x000fce000f8e021d */
[----:B------:R-:W4:Y:S01]  /*12960*/  @!P1 MUFU.RCP R107, R36 ;  /* 0x00000024006b9308 */ /* 0x000f220000001000 */
[----:B-1----:R-:W-:-:S07]  /*12970*/  @!P0 FADD.FTZ R33, R33, 1 ;  /* 0x3f80000021218421 */ /* 0x002fce0000010000 */
[----:B------:R-:W1:Y:S01]  /*12980*/  @!P2 MUFU.RCP R50, R38 ;  /* 0x000000260032a308 */ /* 0x000e620000001000 */
[----:B------:R-:W-:Y:S01]  /*12990*/  UIMAD UR29, UR48, UR33, UR31 ;  /* 0x00000021301d72a4 */ /* 0x000fe2000f8e021f */
[----:B------:R-:W-:Y:S01]  /*129a0*/  BSSY B0, `(.L_x_2219) ;  /* 0x0000013000007945 */ /* 0x000fe20003800000 */
[----:B------:R-:W-:Y:S02]  /*129b0*/  USHF.R.S32.HI UR28, URZ, 0x1f, UR49 ;  /* 0x0000001f3f1c7899 */ /* 0x000fe40008011431 */
[----:B------:R-:W-:-:S03]  /*129c0*/  UIADD3 UR33, UR9, UR30, URZ ;  /* 0x0000001e09217290 */ /* 0x000fc6000fffe03f */
[----:B------:R2:W0:Y:S02]  /*129d0*/  @!P0 MUFU.RCP R48, R33 ;  /* 0x0000002100308308 */ /* 0x0004240000001000 */
        /* <DEDUP_REMOVED lines=15> */
.L_x_2220:
[----:B------:R-:W-:Y:S05]  /*12ad0*/  BSYNC B0 ;  /* 0x0000000000007941 */ /* 0x000fea0003800000 */
.L_x_2219:
[----:B------:R-:W2:Y:S01]  /*12ae0*/  LDL.LU R52, [R1+0x5c] ;  /* 0x00005c0001347983 */ /* 0x000ea20000300800 */
[----:B------:R-:W-:Y:S01]  /*12af0*/  ULDC UR34, c[0x0][0x224] ;  /* 0x0000890000227ab9 */ /* 0x000fe20000000800 */
[----:B------:R-:W-:Y:S01]  /*12b00*/  ULDC.64 UR30, c[0x0][0x390] ;  /* 0x0000e400001e7ab9 */ /* 0x000fe20000000a00 */
[----:B------:R-:W-:Y:S01]  /*12b10*/  UMOV UR9, UR33 ;  /* 0x0000002100097c82 */ /* 0x000fe20008000000 */
[----:B------:R-:W-:Y:S01]  /*12b20*/  UIADD3 UR34, UR4, -UR34, URZ ;  /* 0x8000002204227290 */ /* 0x000fe2000fffe03f */
[----:B0-----:R-:W-:Y:S01]  /*12b30*/  @!P0 FMUL.FTZ R27, R27, R48 ;  /* 0x000000301b1b8220 */ /* 0x001fe20000410000 */
[----:B------:R-:W-:Y:S01]  /*12b40*/  UIMAD.WIDE.U32 UR8, UR49, UR30, UR8 ;  /* 0x0000001e310872a5 */ /* 0x000fe2000f8e0008 */
[----:B------:R-:W-:Y:S01]  /*12b50*/  @!P4 FADD.FTZ R42, R42, 1 ;  /* 0x3f8000002a2ac421 */ /* 0x000fe20000010000 */
        /* <DEDUP_REMOVED lines=15> */
[----:B------:R-:W-:-:S02]  /*12c50*/  MOV R39, UR31 ;  /* 0x0000001f00277c02 */ /* 0x000fc40008000f00 */
[----:B------:R-:W-:Y:S02]  /*12c60*/  LEA.HI.X R36, R37, UR37, R16, 0x1, P0 ;  /* 0x0000002525247c11 */ /* 0x000fe400080f0c10 */
[C---:B------:R-:W-:Y:S01]  /*12c70*/  LEA R38, P0, R39.reuse, R38, 0x1 ;  /* 0x0000002627267211 */ /* 0x040fe200078008ff */
[----:B------:R-:W4:Y:S01]  /*12c80*/  @!P5 MUFU.RCP R43, R43 ;  /* 0x0000002b002bd308 */ /* 0x000f220000001000 */
[----:B-1----:R-:W-:Y:S01]  /*12c90*/  MOV R40, UR8 ;  /* 0x0000000800287c02 */ /* 0x002fe20008000f00 */
[----:B0-----:R-:W-:Y:S01]  /*12ca0*/  @!P3 FMUL.FTZ R30, R30, R33 ;  /* 0x000000211e1eb220 */ /* 0x001fe20000410000 */
[----:B------:R-:W-:Y:S01]  /*12cb0*/  ISETP.GE.AND P1, PT, R0, R46, PT ;  /* 0x0000002e0000720c */ /* 0x000fe20003f26270 */
[----:B------:R-:W-:Y:S01]  /*12cc0*/  UIMAD.WIDE.U32 UR8, UR48, UR32, URZ ;  /* 0x00000020300872a5 */ /* 0x000fe2000f8e003f */
[----:B------:R-:W-:Y:S02]  /*12cd0*/  LEA.HI.X R39, R39, R36, R40, 0x1, P0 ;  /* 0x0000002427277211 */ /* 0x000fe400000f0c28 */
[----:B------:R-:W-:Y:S01]  /*12ce0*/  ISETP.GE.AND P0, PT, R15, R46, PT ;  /* 0x0000002e0f00720c */ /* 0x000fe20003f06270 */
        /* <DEDUP_REMOVED lines=8> */
[----:B----4-:R-:W-:Y:S01]  /*12d70*/  @!P5 FMUL.FTZ R32, R32, R43 ;  /* 0x0000002b2020d220 */ /* 0x010fe20000410000 */
        /* <DEDUP_REMOVED lines=23> */
[----:B--2---:R-:W-:-:S04]  /*12ef0*/  FADD.FTZ R33, R17, R52 ;  /* 0x0000003411217221 */ /* 0x004fc80000010000 */
[----:B------:R-:W-:-:S04]  /*12f00*/  FADD.FTZ R36, R33, R18 ;  /* 0x0000001221247221 */ /* 0x000fc80000010000 */
[----:B------:R-:W-:Y:S01]  /*12f10*/  FADD.FTZ R33, R36, R19 ;  /* 0x0000001324217221 */ /* 0x000fe20000010000 */
[----:B------:R-:W-:Y:S02]  /*12f20*/  F2FP.F16.F32.PACK_AB R36, R18, R17 ;  /* 0x000000111224723e */ /* 0x000fe400000000ff */
[----:B------:R-:W-:Y:S01]  /*12f30*/  F2FP.F16.F32.PACK_AB R19, R20, R19 ;  /* 0x000000131413723e */ /* 0x000fe200000000ff */
[--C-:B------:R-:W-:Y:S01]  /*12f40*/  FADD.FTZ R18, R33, R20.reuse ;  /* 0x0000001421127221 */ /* 0x100fe20000010000 */
[----:B------:R-:W-:Y:S01]  /*12f50*/  PRMT R20, R36, 0x7632, R20 ;  /* 0x0000763224147816 */ /* 0x000fe20000000014 */
[----:B------:R1:W-:Y:S01]  /*12f60*/  STS.U16 [R80], R36 ;  /* 0x0000002450007388 */ /* 0x0003e20000000400 */
[----:B------:R-:W-:Y:S01]  /*12f70*/  PRMT R33, R19, 0x7610, R33 ;  /* 0x0000761013217816 */ /* 0x000fe20000000021 */
[----:B------:R-:W-:Y:S01]  /*12f80*/  FADD.FTZ R17, R18, R21 ;  /* 0x0000001512117221 */ /* 0x000fe20000010000 */
[----:B------:R-:W-:Y:S01]  /*12f90*/  F2FP.F16.F32.PACK_AB R21, R22, R21 ;  /* 0x000000151615723e */ /* 0x000fe200000000ff */
[----:B------:R-:W-:Y:S01]  /*12fa0*/  STS.U16 [R45+0x2], R20 ;  /* 0x000002142d007388 */ /* 0x000fe20000000400 */
[----:B------:R-:W-:Y:S01]  /*12fb0*/  F2FP.F16.F32.PACK_AB R18, R24, R23 ;  /* 0x000000171812723e */ /* 0x000fe200000000ff */
[----:B------:R-:W-:Y:S01]  /*12fc0*/  FADD.FTZ R22, R17, R22 ;  /* 0x0000001611167221 */ /* 0x000fe20000010000 */
[----:B0-----:R-:W-:Y:S01]  /*12fd0*/  PRMT R39, R19, 0x7632, R39 ;  /* 0x0000763213277816 */ /* 0x001fe20000000027 */
[----:B------:R0:W-:Y:S01]  /*12fe0*/  STS.U16 [R47+0x4], R33 ;  /* 0x000004212f007388 */ /* 0x0001e20000000400 */
[----:B------:R-:W-:Y:S01]  /*12ff0*/  F2FP.F16.F32.PACK_AB R19, R26, R25 ;  /* 0x000000191a13723e */ /* 0x000fe200000000ff */
[----:B------:R-:W-:Y:S01]  /*13000*/  FADD.FTZ R23, R22, R23 ;  /* 0x0000001716177221 */ /* 0x000fe20000010000 */
[----:B------:R-:W-:Y:S01]  /*13010*/  PRMT R38, R21, 0x7632, R38 ;  /* 0x0000763215267816 */ /* 0x000fe20000000026 */
[----:B------:R-:W-:Y:S01]  /*13020*/  STS.U16 [R49+0x6], R39 ;  /* 0x0000062731007388 */ /* 0x000fe20000000400 */
[C---:B-1----:R-:W-:Y:S01]  /*13030*/  PRMT R36, R18.reuse, 0x7610, R36 ;  /* 0x0000761012247816 */ /* 0x042fe20000000024 */
[----:B------:R-:W-:Y:S01]  /*13040*/  FADD.FTZ R24, R23, R24 ;  /* 0x0000001817187221 */ /* 0x000fe20000010000 */
[----:B------:R-:W-:Y:S01]  /*13050*/  PRMT R40, R18, 0x7632, R40 ;  /* 0x0000763212287816 */ /* 0x000fe20000000028 */
[----:B------:R1:W-:Y:S01]  /*13060*/  STS.U16 [R51+0x8], R21 ;  /* 0x0000081533007388 */ /* 0x0003e20000000400 */
[----:B------:R-:W-:Y:S01]  /*13070*/  F2FP.F16.F32.PACK_AB R18, R28, R27 ;  /* 0x0000001b1c12723e */ /* 0x000fe200000000ff */
[----:B------:R-:W-:Y:S01]  /*13080*/  FADD.FTZ R25, R24, R25 ;  /* 0x0000001918197221 */ /* 0x000fe20000010000 */
[C---:B------:R-:W-:Y:S01]  /*13090*/  PRMT R41, R19.reuse, 0x7610, R41 ;  /* 0x0000761013297816 */ /* 0x040fe20000000029 */
[----:B------:R2:W-:Y:S01]  /*130a0*/  STS.U16 [R53+0xa], R38 ;  /* 0x00000a2635007388 */ /* 0x0005e20000000400 */
[----:B0-----:R-:W-:Y:S01]  /*130b0*/  PRMT R33, R19, 0x7632, R33 ;  /* 0x0000763213217816 */ /* 0x001fe20000000021 */
[----:B------:R-:W-:Y:S01]  /*130c0*/  FADD.FTZ R26, R25, R26 ;  /* 0x0000001a191a7221 */ /* 0x000fe20000010000 */
[----:B------:R-:W-:Y:S01]  /*130d0*/  F2FP.F16.F32.PACK_AB R19, R30, R29 ;  /* 0x0000001d1e13723e */ /* 0x000fe200000000ff */
[----:B------:R0:W-:Y:S01]  /*130e0*/  STS.U16 [R44+0xc], R36 ;  /* 0x00000c242c007388 */ /* 0x0001e20000000400 */
[----:B------:R-:W-:Y:S01]  /*130f0*/  F2FP.F16.F32.PACK_AB R20, R32, R31 ;  /* 0x0000001f2014723e */ /* 0x000fe200000000ff */
[----:B------:R-:W-:Y:S01]  /*13100*/  FADD.FTZ R27, R26, R27 ;  /* 0x0000001b1a1b7221 */ /* 0x000fe20000010000 */
[C---:B-1----:R-:W-:Y:S01]  /*13110*/  PRMT R21, R18.reuse, 0x7610, R21 ;  /* 0x0000761012157816 */ /* 0x042fe20000000015 */
[----:B------:R-:W-:Y:S01]  /*13120*/  STS.U16 [R55+0xe], R40 ;  /* 0x00000e2837007388 */ /* 0x000fe20000000400 */
[----:B------:R-:W-:Y:S01]  /*13130*/  PRMT R42, R19, 0x7632, R42 ;  /* 0x00007632132a7816 */ /* 0x000fe2000000002a */
[----:B------:R-:W-:Y:S01]  /*13140*/  FADD.FTZ R28, R27, R28 ;  /* 0x0000001c1b1c7221 */ /* 0x000fe20000010000 */
[----:B--2---:R-:W-:Y:S01]  /*13150*/  PRMT R38, R18, 0x7632, R38 ;  /* 0x0000763212267816 */ /* 0x004fe20000000026 */
[----:B------:R-:W-:Y:S01]  /*13160*/  STS.U16 [R57+0x10], R41 ;  /* 0x0000102939007388 */ /* 0x000fe20000000400 */
[----:B------:R-:W-:Y:S01]  /*13170*/  MOV R18, UR58 ;  /* 0x0000003a00127c02 */ /* 0x000fe20008000f00 */
[----:B------:R-:W-:Y:S01]  /*13180*/  FADD.FTZ R29, R28, R29 ;  /* 0x0000001d1c1d7221 */ /* 0x000fe20000010000 */
[----:B0-----:R-:W-:Y:S01]  /*13190*/  PRMT R36, R20, 0x7632, R36 ;  /* 0x0000763214247816 */ /* 0x001fe20000000024 */
[----:B------:R-:W-:Y:S02]  /*131a0*/  STS.U16 [R59+0x12], R33 ;  /* 0x000012213b007388 */ /* 0x000fe40000000400 */
[----:B------:R-:W-:-:S02]  /*131b0*/  FADD.FTZ R30, R29, R30 ;  /* 0x0000001e1d1e7221 */ /* 0x000fc40000010000 */
[----:B------:R-:W-:Y:S02]  /*131c0*/  STS.U16 [R61+0x14], R21 ;  /* 0x000014153d007388 */ /* 0x000fe40000000400 */
[----:B------:R-:W-:Y:S02]  /*131d0*/  FADD.FTZ R31, R30, R31 ;  /* 0x0000001f1e1f7221 */ /* 0x000fe40000010000 */
[----:B------:R-:W-:Y:S02]  /*131e0*/  STS.U16 [R63+0x16], R38 ;  /* 0x000016263f007388 */ /* 0x000fe40000000400 */
[----:B------:R-:W-:Y:S02]  /*131f0*/  FADD.FTZ R17, R31, R32 ;  /* 0x000000201f117221 */ /* 0x000fe40000010000 */
        /* <DEDUP_REMOVED lines=23> */
[----:B------:R-:W-:Y:S04]  /*13370*/  STL [R1+0x5c], R17 ;  /* 0x00005c1101007387 */ /* 0x000fe80000100800 */
[----:B------:R-:W0:Y:S02]  /*13380*/  LDS R20, [UR7+0x1080] ;  /* 0x00108007ff147984 */ /* 0x000e240008000800 */
[----:B0-----:R-:W-:-:S02]  /*13390*/  ISETP.GE.AND P0, PT, R37, R20, PT ;  /* 0x000000142500720c */ /* 0x001fc40003f06270 */
[----:B------:R-:W-:-:S04]  /*133a0*/  IADD3 R37, P1, R37, -0x7e0, RZ ;  /* 0xfffff82025257810 */ /* 0x000fc80007f3e0ff */
[----:B------:R-:W-:-:S07]  /*133b0*/  IADD3.X R22, R16, -0x1, RZ, P1, !PT ;  /* 0xffffffff10167810 */ /* 0x000fce0000ffe4ff */
[----:B------:R-:W-:Y:S05]  /*133c0*/  @P0 BRA `(.L_x_2222) ;  /* 0x00000000003c0947 */ /* 0x000fea0003800000 */
[----:B------:R-:W-:Y:S01]  /*133d0*/  MOV R19, UR32 ;  /* 0x0000002000137c02 */ /* 0x000fe20008000f00 */
[----:B------:R-:W-:Y:S01]  /*133e0*/  ULDC.64 UR36, c[0x0][0x3b0] ;  /* 0x0000ec0000247ab9 */ /* 0x000fe20000000a00 */
[----:B------:R-:W-:Y:S01]  /*133f0*/  MOV R16, R34 ;  /* 0x0000002200107202 */ /* 0x000fe20000000f00 */
        /* <DEDUP_REMOVED lines=12> */
.L_x_2222:
[----:B------:R-:W-:Y:S05]  /*134c0*/  BSYNC B0 ;  /* 0x0000000000007941 */ /* 0x000fea0003800000 */
.L_x_2221:
        /* <DEDUP_REMOVED lines=56> */
.L_x_2085:
[----:B------:R-:W-:Y:S02]  /*13850*/  ULDC.64 UR4, c[0x0][0x3d8] ;  /* 0x0000f60000047ab9 */ /* 0x000fe40000000a00 */
[----:B------:R-:W-:-:S04]  /*13860*/  ISETP.NE.U32.AND P0, PT, RZ, UR4, PT ;  /* 0x00000004ff007c0c */ /* 0x000fc8000bf05070 */
[----:B------:R-:W-:-:S13]  /*13870*/  ISETP.NE.AND.EX P0, PT, RZ, UR5, PT, P0 ;  /* 0x00000005ff007c0c */ /* 0x000fda000bf05300 */
[----:B------:R-:W-:Y:S05]  /*13880*/  @!P0 BRA `(.L_x_2224) ;  /* 0x0000000000988947 */ /* 0x000fea0003800000 */
[----:B------:R-:W2:Y:S01]  /*13890*/  LDL.LU R2, [R1+0x60] ;  /* 0x0000600001027983 */ /* 0x000ea20000300800 */
[----:B------:R-:W-:Y:S01]  /*138a0*/  BSSY B0, `(.L_x_2224) ;  /* 0x0000024000007945 */ /* 0x000fe20003800000 */
[----:B------:R-:W1:Y:S02]  /*138b0*/  S2R R4, SR_LANEID ;  /* 0x0000000000047919 */ /* 0x000e640000000000 */
[----:B-1----:R-:W-:Y:S02]  /*138c0*/  ISETP.NE.AND P1, PT, R4, RZ, PT ;  /* 0x000000ff0400720c */ /* 0x002fe40003f25270 */
[----:B------:R-:W1:Y:S11]  /*138d0*/  S2R R4, SR_TID.X ;  /* 0x0000000000047919 */ /* 0x000e760000002100 */
[----:B------:R-:W3:Y:S01]  /*138e0*/  @!P1 S2R R11, SR_CgaCtaId ;  /* 0x00000000000b9919 */ /* 0x000ee20000008800 */
[----:B-1----:R-:W-:-:S04]  /*138f0*/  @!P1 SHF.R.S32.HI R9, RZ, 0x1f, R4 ;  /* 0x0000001fff099819 */ /* 0x002fc80000011404 */
[----:B------:R-:W-:Y:S01]  /*13900*/  @!P1 LEA.HI R9, R9, R4, RZ, 0x5 ;  /* 0x0000000409099211 */ /* 0x000fe200078f28ff */
[----:B--2---:R-:W1:Y:S02]  /*13910*/  SHFL.DOWN P0, R0, R2, 0x1, 0x1f ;  /* 0x08201f0002007f89 */ /* 0x004e640000000000 */
[----:B-1----:R-:W-:-:S05]  /*13920*/  @P0 FADD R0, R0, R2 ;  /* 0x0000000200000221 */ /* 0x002fca0000000000 */
[----:B------:R-:W1:Y:S02]  /*13930*/  SHFL.DOWN P0, R3, R0, 0x2, 0x1f ;  /* 0x08401f0000037f89 */ /* 0x000e640000000000 */
[----:B-1----:R-:W-:Y:S01]  /*13940*/  @P0 FADD R3, R0, R3 ;  /* 0x0000000300030221 */ /* 0x002fe20000000000 */
[----:B------:R-:W-:-:S04]  /*13950*/  @!P1 MOV R0, 0x400 ;  /* 0x0000040000009802 */ /* 0x000fc80000000f00 */
[----:B------:R-:W1:Y:S01]  /*13960*/  SHFL.DOWN P0, R2, R3, 0x4, 0x1f ;  /* 0x08801f0003027f89 */ /* 0x000e620000000000 */
[----:B---3--:R-:W-:Y:S02]  /*13970*/  @!P1 LEA R11, R11, R0, 0x18 ;  /* 0x000000000b0b9211 */ /* 0x008fe400078ec0ff */
[----:B------:R-:W-:-:S04]  /*13980*/  @!P1 SHF.R.S32.HI R0, RZ, 0x5, R9 ;  /* 0x00000005ff009819 */ /* 0x000fc80000011409 */
[----:B------:R-:W-:Y:S01]  /*13990*/  @!P1 LEA R0, R0, R11, 0x2 ;  /* 0x0000000b00009211 */ /* 0x000fe200078e10ff */
[----:B-1----:R-:W-:-:S05]  /*139a0*/  @P0 FADD R2, R3, R2 ;  /* 0x0000000203020221 */ /* 0x002fca0000000000 */
        /* <DEDUP_REMOVED lines=19> */
.L_x_2225:
[----:B------:R-:W-:Y:S05]  /*13ae0*/  BSYNC B0 ;  /* 0x0000000000007941 */ /* 0x000fea0003800000 */
.L_x_2224:
[----:B------:R-:W-:Y:S01]  /*13af0*/  ULDC.64 UR4, c[0x0][0x3f8] ;  /* 0x0000fe0000047ab9 */ /* 0x000fe20000000a00 */
[----:B------:R-:W-:Y:S01]  /*13b00*/  BSSY B0, `(.L_x_2226) ;  /* 0x000002c000007945 */ /* 0x000fe20003800000 */
[----:B------:R-:W-:-:S04]  /*13b10*/  ISETP.NE.U32.AND P0, PT, RZ, UR4, PT ;  /* 0x00000004ff007c0c */ /* 0x000fc8000bf05070 */
[----:B------:R-:W-:-:S13]  /*13b20*/  ISETP.NE.AND.EX P0, PT, RZ, UR5, PT, P0 ;  /* 0x00000005ff007c0c */ /* 0x000fda000bf05300 */
[----:B------:R-:W-:Y:S05]  /*13b30*/  @!P0 BRA `(.L_x_2227) ;  /* 0x00000000009c8947 */ /* 0x000fea0003800000 */
[----:B--2---:R-:W1:Y:S01]  /*13b40*/  LDL.LU R2, [R1+0x5c] ;  /* 0x00005c0001027983 */ /* 0x004e620000300800 */
[----:B------:R-:W2:Y:S01]  /*13b50*/  S2R R4, SR_LANEID ;  /* 0x0000000000047919 */ /* 0x000ea20000000000 */
[----:B------:R-:W3:Y:S01]  /*13b60*/  S2R R11, SR_TID.X ;  /* 0x00000000000b7919 */ /* 0x000ee20000002100 */
[----:B------:R-:W-:Y:S01]  /*13b70*/  BAR.SYNC.DEFER_BLOCKING 0x0 ;  /* 0x0000000000007b1d */ /* 0x000fe20000010000 */
[----:B--2---:R-:W-:-:S13]  /*13b80*/  ISETP.NE.AND P1, PT, R4, RZ, PT ;  /* 0x000000ff0400720c */ /* 0x004fda0003f25270 */
[----:B------:R-:W2:Y:S01]  /*13b90*/  @!P1 S2R R9, SR_CgaCtaId ;  /* 0x0000000000099919 */ /* 0x000ea20000008800 */
[----:B------:R-:W-:-:S04]  /*13ba0*/  @!P1 MOV R4, 0x400 ;  /* 0x0000040000049802 */ /* 0x000fc80000000f00 */
[----:B--2---:R-:W-:Y:S01]  /*13bb0*/  @!P1 LEA R9, R9, R4, 0x18 ;  /* 0x0000000409099211 */ /* 0x004fe200078ec0ff */
[----:B-1----:R-:W1:Y:S02]  /*13bc0*/  SHFL.DOWN P0, R0, R2, 0x1, 0x1f ;  /* 0x08201f0002007f89 */ /* 0x002e640000000000 */
[----:B-1----:R-:W-:-:S05]  /*13bd0*/  @P0 FADD R0, R0, R2 ;  /* 0x0000000200000221 */ /* 0x002fca0000000000 */
[----:B------:R-:W1:Y:S02]  /*13be0*/  SHFL.DOWN P0, R3, R0, 0x2, 0x1f ;  /* 0x08401f0000037f89 */ /* 0x000e640000000000 */
[----:B-1----:R-:W-:Y:S01]  /*13bf0*/  @P0 FADD R3, R0, R3 ;  /* 0x0000000300030221 */ /* 0x002fe20000000000 */
[----:B---3--:R-:W-:-:S04]  /*13c00*/  @!P1 SHF.R.S32.HI R0, RZ, 0x1f, R11 ;  /* 0x0000001fff009819 */ /* 0x008fc8000001140b */
[----:B------:R-:W1:Y:S01]  /*13c10*/  SHFL.DOWN P0, R2, R3, 0x4, 0x1f ;  /* 0x08801f0003027f89 */ /* 0x000e620000000000 */
[----:B------:R-:W-:-:S04]  /*13c20*/  @!P1 LEA.HI R0, R0, R11, RZ, 0x5 ;  /* 0x0000000b00009211 */ /* 0x000fc800078f28ff */
        /* <DEDUP_REMOVED lines=24> */
.L_x_2227:
[----:B------:R-:W3:Y:S02]  /*13db0*/  S2R R11, SR_TID.X ;  /* 0x00000000000b7919 */ /* 0x000ee40000002100 */
.L_x_2228:
[----:B------:R-:W-:Y:S05]  /*13dc0*/  BSYNC B0 ;  /* 0x0000000000007941 */ /* 0x000fea0003800000 */
.L_x_2226:
        /* <DEDUP_REMOVED lines=23> */
.L_x_2230:
[----:B-1----:R-:W-:Y:S02]  /*13f40*/  LEA R0, R11, UR8, 0x3 ;  /* 0x000000080b007c11 */ /* 0x002fe4000f8e18ff */
[----:B--23--:R-:W-:Y:S02]  /*13f50*/  MOV R3, UR5 ;  /* 0x0000000500037c02 */ /* 0x00cfe40008000f00 */
[----:B------:R-:W-:Y:S01]  /*13f60*/  MOV R2, UR4 ;  /* 0x0000000400027c02 */ /* 0x000fe20008000f00 */
[----:B------:R-:W1:Y:S01]  /*13f70*/  LDS.64 R12, [R0+0x9b80] ;  /* 0x009b8000000c7984 */ /* 0x000e620000000a00 */
        /* <DEDUP_REMOVED lines=22> */
[----:B-1----:R3:W-:Y:S04]  /*140e0*/  REDG.E.ADD.F32.FTZ.RN.STRONG.GPU desc[UR20][R2.64], R12 ;  /* 0x0000000c020079a6 */ /* 0x0027e8000c10f394 */
[----:B------:R3:W-:Y:S04]  /*140f0*/  REDG.E.ADD.F32.FTZ.RN.STRONG.GPU desc[UR20][R2.64+0x4], R13 ;  /* 0x0000040d020079a6 */ /* 0x0007e8000c10f394 */
[----:B--2---:R3:W-:Y:S04]  /*14100*/  REDG.E.ADD.F32.FTZ.RN.STRONG.GPU desc[UR20][R4.64], R14 ;  /* 0x0000000e040079a6 */ /* 0x0047e8000c10f394 */
[----:B------:R3:W-:Y:S01]  /*14110*/  REDG.E.ADD.F32.FTZ.RN.STRONG.GPU desc[UR20][R4.64+0x4], R15 ;  /* 0x0000040f040079a6 */ /* 0x0007e2000c10f394 */
[----:B------:R-:W-:Y:S05]  /*14120*/  @!P0 BRA `(.L_x_2230) ;  /* 0xfffffffc00848947 */ /* 0x000fea000383ffff */
[----:B------:R-:W-:Y:S05]  /*14130*/  BSYNC B0 ;  /* 0x0000000000007941 */ /* 0x000fea0003800000 */
.L_x_2229:
[----:B------:R-:W-:Y:S05]  /*14140*/  EXIT ;  /* 0x000000000000794d */ /* 0x000fea0003800000 */
.L_x_2127:
[----:B------:R-:W-:Y:S01]  /*14150*/  HFMA2.MMA R77, -RZ, RZ, 0, 5.9604644775390625e-08 ;  /* 0x00000001ff4d7435 */ /* 0x000fe200000001ff */
[----:B------:R-:W-:Y:S02]  /*14160*/  MOV R246, R241 ;  /* 0x000000f100f67202 */ /* 0x000fe40000000f00 */
[----:B------:R-:W-:Y:S02]  /*14170*/  MOV R76, RZ ;  /* 0x000000ff004c7202 */ /* 0x000fe40000000f00 */
[----:B------:R-:W-:-:S07]  /*14180*/  MOV R79, 0xffffffff ;  /* 0xffffffff004f7802 */ /* 0x000fce0000000f00 */
[----:B------:R-:W-:Y:S05]  /*14190*/  WARPSYNC.COLLECTIVE R79, `(.L_x_2231) ;  /* 0x000000004f087348 */ /* 0x000fea0003c00000 */
[----:B------:R0:W1:Y:S02]  /*141a0*/  SHFL.UP P1, R78, R246, R77, R76 ;  /* 0x0400004df64e7389 */ /* 0x000064000002004c */
[----:B01----:R-:W-:Y:S01]  /*141b0*/  ENDCOLLECTIVE ;  /* 0x000000000000791b */ /* 0x003fe20003800000 */
.L_x_2231:
[----:B------:R-:W-:Y:S02]  /*141c0*/  MOV R246, R231 ;  /* 0x000000e700f67202 */ /* 0x000fe40000000f00 */
[----:B------:R-:W-:-:S07]  /*141d0*/  MOV R243, R78 ;  /* 0x0000004e00f37202 */ /* 0x000fce0000000f00 */
[----:B------:R-:W-:Y:S05]  /*141e0*/  WARPSYNC.COLLECTIVE R79, `(.L_x_2232) ;  /* 0x000000004f087348 */ /* 0x000fea0003c00000 */
[----:B------:R0:W1:Y:S02]  /*141f0*/  SHFL.UP P1, R78, R246, R77, R76 ;  /* 0x0400004df64e7389 */ /* 0x000064000002004c */
[----:B01----:R-:W-:Y:S01]  /*14200*/  ENDCOLLECTIVE ;  /* 0x000000000000791b */ /* 0x003fe20003800000 */
.L_x_2232:
[----:B------:R-:W-:Y:S02]  /*14210*/  MOV R246, R244 ;  /* 0x000000f400f67202 */ /* 0x000fe40000000f00 */
[----:B------:R-:W-:-:S07]  /*14220*/  MOV R245, R78 ;  /* 0x0000004e00f57202 */ /* 0x000fce0000000f00 */
[----:B------:R-:W-:Y:S05]  /*14230*/  WARPSYNC.COLLECTIVE R79, `(.L_x_2233) ;  /* 0x000000004f087348 */ /* 0x000fea0003c00000 */
[----:B------:R0:W1:Y:S02]  /*14240*/  SHFL.UP P1, R78, R246, R77, R76 ;  /* 0x0400004df64e7389 */ /* 0x000064000002004c */
[----:B01----:R-:W-:Y:S01]  /*14250*/  ENDCOLLECTIVE ;  /* 0x000000000000791b */ /* 0x003fe20003800000 */
.L_x_2233:
[----:B------:R-:W-:Y:S02]  /*14260*/  MOV R246, R242 ;  /* 0x000000f200f67202 */ /* 0x000fe40000000f00 */
[----:B------:R-:W-:-:S07]  /*14270*/  MOV R247, R78 ;  /* 0x0000004e00f77202 */ /* 0x000fce0000000f00 */
[----:B------:R-:W-:Y:S05]  /*14280*/  WARPSYNC.COLLECTIVE R79, `(.L_x_2234) ;  /* 0x000000004f087348 */ /* 0x000fea0003c00000 */
[----:B------:R0:W1:Y:S02]  /*14290*/  SHFL.UP P1, R78, R246, R77, R76 ;  /* 0x0400004df64e7389 */ /* 0x000064000002004c */
[----:B01----:R-:W-:Y:S01]  /*142a0*/  ENDCOLLECTIVE ;  /* 0x000000000000791b */ /* 0x003fe20003800000 */
.L_x_2234:
        /* <DEDUP_REMOVED lines=19> */
.L_x_2235:
[----:B------:R-:W-:Y:S02]  /*143e0*/  MOV R246, R231 ;  /* 0x000000e700f67202 */ /* 0x000fe40000000f00 */
[----:B------:R-:W-:-:S07]  /*143f0*/  MOV R245, R78 ;  /* 0x0000004e00f57202 */ /* 0x000fce0000000f00 */
[----:B------:R-:W-:Y:S05]  /*14400*/  WARPSYNC.COLLECTIVE R79, `(.L_x_2236) ;  /* 0x000000004f087348 */ /* 0x000fea0003c00000 */
[----:B------:R0:W1:Y:S02]  /*14410*/  SHFL.UP P1, R78, R246, R77, R76 ;  /* 0x0400004df64e7389 */ /* 0x000064000002004c */
[----:B01----:R-:W-:Y:S01]  /*14420*/  ENDCOLLECTIVE ;  /* 0x000000000000791b */ /* 0x003fe20003800000 */
.L_x_2236:
[----:B------:R-:W-:Y:S02]  /*14430*/  MOV R246, R244 ;  /* 0x000000f400f67202 */ /* 0x000fe40000000f00 */
[----:B------:R-:W-:-:S07]  /*14440*/  MOV R247, R78 ;  /* 0x0000004e00f77202 */ /* 0x000fce0000000f00 */
[----:B------:R-:W-:Y:S05]  /*14450*/  WARPSYNC.COLLECTIVE R79, `(.L_x_2237) ;  /* 0x000000004f087348 */ /* 0x000fea0003c00000 */
[----:B------:R0:W1:Y:S02]  /*14460*/  SHFL.UP P1, R78, R246, R77, R76 ;  /* 0x0400004df64e7389 */ /* 0x000064000002004c */
[----:B01----:R-:W-:Y:S01]  /*14470*/  ENDCOLLECTIVE ;  /* 0x000000000000791b */ /* 0x003fe20003800000 */
.L_x_2237:
[----:B------:R-:W-:Y:S02]  /*14480*/  MOV R246, R242 ;  /* 0x000000f200f67202 */ /* 0x000fe40000000f00 */
[----:B------:R-:W-:-:S07]  /*14490*/  MOV R243, R78 ;  /* 0x0000004e00f37202 */ /* 0x000fce0000000f00 */
[----:B------:R-:W-:Y:S05]  /*144a0*/  WARPSYNC.COLLECTIVE R79, `(.L_x_2238) ;  /* 0x000000004f087348 */ /* 0x000fea0003c00000 */
[----:B------:R0:W1:Y:S02]  /*144b0*/  SHFL.UP P1, R78, R246, R77, R76 ;  /* 0x0400004df64e7389 */ /* 0x000064000002004c */
[----:B01----:R-:W-:Y:S01]  /*144c0*/  ENDCOLLECTIVE ;  /* 0x000000000000791b */ /* 0x003fe20003800000 */
.L_x_2238:
        /* <DEDUP_REMOVED lines=19> */
.L_x_2239:
[----:B------:R-:W-:Y:S02]  /*14600*/  MOV R246, R231 ;  /* 0x000000e700f67202 */ /* 0x000fe40000000f00 */
[----:B------:R-:W-:-:S07]  /*14610*/  MOV R245, R78 ;  /* 0x0000004e00f57202 */ /* 0x000fce0000000f00 */
[----:B------:R-:W-:Y:S05]  /*14620*/  WARPSYNC.COLLECTIVE R79, `(.L_x_2240) ;  /* 0x000000004f087348 */ /* 0x000fea0003c00000 */
[----:B------:R0:W1:Y:S02]  /*14630*/  SHFL.UP P1, R78, R246, R77, R76 ;  /* 0x0400004df64e7389 */ /* 0x000064000002004c */
[----:B01----:R-:W-:Y:S01]  /*14640*/  ENDCOLLECTIVE ;  /* 0x000000000000791b */ /* 0x003fe20003800000 */
.L_x_2240:
[----:B------:R-:W-:Y:S02]  /*14650*/  MOV R246, R244 ;  /* 0x000000f400f67202 */ /* 0x000fe40000000f00 */
[----:B------:R-:W-:-:S07]  /*14660*/  MOV R247, R78 ;  /* 0x0000004e00f77202 */ /* 0x000fce0000000f00 */
[----:B------:R-:W-:Y:S05]  /*14670*/  WARPSYNC.COLLECTIVE R79, `(.L_x_2241) ;  /* 0x000000004f087348 */ /* 0x000fea0003c00000 */
[----:B------:R0:W1:Y:S02]  /*14680*/  SHFL.UP P1, R78, R246, R77, R76 ;  /* 0x0400004df64e7389 */ /* 0x000064000002004c */
[----:B01----:R-:W-:Y:S01]  /*14690*/  ENDCOLLECTIVE ;  /* 0x000000000000791b */ /* 0x003fe20003800000 */
.L_x_2241:
[----:B------:R-:W-:Y:S02]  /*146a0*/  MOV R246, R242 ;  /* 0x000000f200f67202 */ /* 0x000fe40000000f00 */
[----:B------:R-:W-:-:S07]  /*146b0*/  MOV R243, R78 ;  /* 0x0000004e00f37202 */ /* 0x000fce0000000f00 */
[----:B------:R-:W-:Y:S05]  /*146c0*/  WARPSYNC.COLLECTIVE R79, `(.L_x_2242) ;  /* 0x000000004f087348 */ /* 0x000fea0003c00000 */
[----:B------:R0:W1:Y:S02]  /*146d0*/  SHFL.UP P1, R78, R246, R77, R76 ;  /* 0x0400004df64e7389 */ /* 0x000064000002004c */
[----:B01----:R-:W-:Y:S01]  /*146e0*/  ENDCOLLECTIVE ;  /* 0x000000000000791b */ /* 0x003fe20003800000 */
.L_x_2242:
        /* <DEDUP_REMOVED lines=19> */
.L_x_2243:
[----:B------:R-:W-:Y:S02]  /*14820*/  MOV R246, R231 ;  /* 0x000000e700f67202 */ /* 0x000fe40000000f00 */
[----:B------:R-:W-:-:S07]  /*14830*/  MOV R245, R78 ;  /* 0x0000004e00f57202 */ /* 0x000fce0000000f00 */
[----:B------:R-:W-:Y:S05]  /*14840*/  WARPSYNC.COLLECTIVE R79, `(.L_x_2244) ;  /* 0x000000004f087348 */ /* 0x000fea0003c00000 */
[----:B------:R0:W1:Y:S02]  /*14850*/  SHFL.UP P1, R78, R246, R77, R76 ;  /* 0x0400004df64e7389 */ /* 0x000064000002004c */
[----:B01----:R-:W-:Y:S01]  /*14860*/  ENDCOLLECTIVE ;  /* 0x000000000000791b */ /* 0x003fe20003800000 */
.L_x_2244:
[----:B------:R-:W-:Y:S02]  /*14870*/  MOV R246, R244 ;  /* 0x000000f400f67202 */ /* 0x000fe40000000f00 */
[----:B------:R-:W-:-:S07]  /*14880*/  MOV R247, R78 ;  /* 0x0000004e00f77202 */ /* 0x000fce0000000f00 */
[----:B------:R-:W-:Y:S05]  /*14890*/  WARPSYNC.COLLECTIVE R79, `(.L_x_2245) ;  /* 0x000000004f087348 */ /* 0x000fea0003c00000 */
[----:B------:R0:W1:Y:S02]  /*148a0*/  SHFL.UP P1, R78, R246, R77, R76 ;  /* 0x0400004df64e7389 */ /* 0x000064000002004c */
[----:B01----:R-:W-:Y:S01]  /*148b0*/  ENDCOLLECTIVE ;  /* 0x000000000000791b */ /* 0x003fe20003800000 */
.L_x_2245:
[----:B------:R-:W-:Y:S02]  /*148c0*/  MOV R246, R242 ;  /* 0x000000f200f67202 */ /* 0x000fe40000000f00 */
[----:B------:R-:W-:-:S07]  /*148d0*/  MOV R243, R78 ;  /* 0x0000004e00f37202 */ /* 0x000fce0000000f00 */
[----:B------:R-:W-:Y:S05]  /*148e0*/  WARPSYNC.COLLECTIVE R79, `(.L_x_2246) ;  /* 0x000000004f087348 */ /* 0x000fea0003c00000 */
[----:B------:R0:W1:Y:S02]  /*148f0*/  SHFL.UP P1, R78, R246, R77, R76 ;  /* 0x0400004df64e7389 */ /* 0x000064000002004c */
[----:B01----:R-:W-:Y:S01]  /*14900*/  ENDCOLLECTIVE ;  /* 0x000000000000791b */ /* 0x003fe20003800000 */
.L_x_2246:
        /* <DEDUP_REMOVED lines=19> */
.L_x_2247:
[----:B------:R-:W-:Y:S02]  /*14a40*/  MOV R246, R231 ;  /* 0x000000e700f67202 */ /* 0x000fe40000000f00 */
[----:B------:R-:W-:-:S07]  /*14a50*/  MOV R243, R78 ;  /* 0x0000004e00f37202 */ /* 0x000fce0000000f00 */
[----:B------:R-:W-:Y:S05]  /*14a60*/  WARPSYNC.COLLECTIVE R79, `(.L_x_2248) ;  /* 0x000000004f087348 */ /* 0x000fea0003c00000 */
[----:B------:R0:W1:Y:S02]  /*14a70*/  SHFL.UP P1, R78, R246, R77, R76 ;  /* 0x0400004df64e7389 */ /* 0x000064000002004c */
[----:B01----:R-:W-:Y:S01]  /*14a80*/  ENDCOLLECTIVE ;  /* 0x000000000000791b */ /* 0x003fe20003800000 */
.L_x_2248:
[----:B------:R-:W-:Y:S02]  /*14a90*/  MOV R246, R244 ;  /* 0x000000f400f67202 */ /* 0x000fe40000000f00 */
[----:B------:R-:W-:-:S07]  /*14aa0*/  MOV R245, R78 ;  /* 0x0000004e00f57202 */ /* 0x000fce0000000f00 */
[----:B------:R-:W-:Y:S05]  /*14ab0*/  WARPSYNC.COLLECTIVE R79, `(.L_x_2249) ;  /* 0x000000004f087348 */ /* 0x000fea0003c00000 */
[----:B------:R0:W1:Y:S02]  /*14ac0*/  SHFL.UP P1, R78, R246, R77, R76 ;  /* 0x0400004df64e7389 */ /* 0x000064000002004c */
[----:B01----:R-:W-:Y:S01]  /*14ad0*/  ENDCOLLECTIVE ;  /* 0x000000000000791b */ /* 0x003fe20003800000 */
.L_x_2249:
[----:B------:R-:W-:Y:S02]  /*14ae0*/  MOV R246, R242 ;  /* 0x000000f200f67202 */ /* 0x000fe40000000f00 */
[----:B------:R-:W-:-:S07]  /*14af0*/  MOV R247, R78 ;  /* 0x0000004e00f77202 */ /* 0x000fce0000000f00 */
[----:B------:R-:W-:Y:S05]  /*14b00*/  WARPSYNC.COLLECTIVE R79, `(.L_x_2250) ;  /* 0x000000004f087348 */ /* 0x000fea0003c00000 */
[----:B------:R0:W1:Y:S02]  /*14b10*/  SHFL.UP P1, R78, R246, R77, R76 ;  /* 0x0400004df64e7389 */ /* 0x000064000002004c */
[----:B01----:R-:W-:Y:S01]  /*14b20*/  ENDCOLLECTIVE ;  /* 0x000000000000791b */ /* 0x003fe20003800000 */
.L_x_2250:
[----:B------:R-:W-:Y:S01]  /*14b30*/  MOV R77, R78 ;  /* 0x0000004e004d7202 */ /* 0x000fe20000000f00 */
[----:B------:R-:W-:Y:S06]  /*14b40*/  BRA `(.L_x_2251) ;  /* 0xffffff6400bc7947 */ /* 0x000fec000383ffff */
.L_x_2128:
        /* <DEDUP_REMOVED lines=8> */
.L_x_2253:
[----:B------:R-:W-:Y:S05]  /*14bd0*/  BSYNC B0 ;  /* 0x0000000000007941 */ /* 0x000fea0003800000 */
.L_x_2252:
[----:B------:R-:W-:Y:S05]  /*14be0*/  BRA `(.L_x_2254) ;  /* 0xffffff6400cc7947 */ /* 0x000fea000383ffff */
.L_x_2129:
        /* <DEDUP_REMOVED lines=8> */
.L_x_2256:
[----:B------:R-:W-:Y:S05]  /*14c70*/  BSYNC B0 ;  /* 0x0000000000007941 */ /* 0x000fea0003800000 */
.L_x_2255:
[----:B------:R-:W-:Y:S05]  /*14c80*/  BRA `(.L_x_2257) ;  /* 0xffffff6400ac7947 */ /* 0x000fea000383ffff */
.L_x_2130:
        /* <DEDUP_REMOVED lines=8> */
.L_x_2259:
[----:B------:R-:W-:Y:S05]  /*14d10*/  BSYNC B0 ;  /* 0x0000000000007941 */ /* 0x000fea0003800000 */
.L_x_2258:
[----:B------:R-:W-:Y:S05]  /*14d20*/  BRA `(.L_x_2260) ;  /* 0xffffff64008c7947 */ /* 0x000fea000383ffff */
.L_x_2131:
        /* <DEDUP_REMOVED lines=8> */
.L_x_2262:
[----:B------:R-:W-:Y:S05]  /*14db0*/  BSYNC B0 ;  /* 0x0000000000007941 */ /* 0x000fea0003800000 */
.L_x_2261:
[----:B------:R-:W-:Y:S05]  /*14dc0*/  BRA `(.L_x_2263) ;  /* 0xffffff64006c7947 */ /* 0x000fea000383ffff */
.L_x_2132:
        /* <DEDUP_REMOVED lines=8> */
.L_x_2265:
[----:B------:R-:W-:Y:S05]  /*14e50*/  BSYNC B0 ;  /* 0x0000000000007941 */ /* 0x000fea0003800000 */
.L_x_2264:
        /* <DEDUP_REMOVED lines=8> */
.L_x_2266:
[----:B------:R-:W-:Y:S02]  /*14ee0*/  MOV R246, R244 ;  /* 0x000000f400f67202 */ /* 0x000fe40000000f00 */
[----:B------:R-:W-:-:S07]  /*14ef0*/  MOV R243, R78 ;  /* 0x0000004e00f37202 */ /* 0x000fce0000000f00 */
[----:B------:R-:W-:Y:S05]  /*14f00*/  WARPSYNC.COLLECTIVE R79, `(.L_x_2267) ;  /* 0x000000004f087348 */ /* 0x000fea0003c00000 */
[----:B------:R0:W1:Y:S02]  /*14f10*/  SHFL.UP P1, R78, R246, R77, R76 ;  /* 0x0400004df64e7389 */ /* 0x000064000002004c */
[----:B01----:R-:W-:Y:S01]  /*14f20*/  ENDCOLLECTIVE ;  /* 0x000000000000791b */ /* 0x003fe20003800000 */
.L_x_2267:
[----:B------:R-:W-:Y:S02]  /*14f30*/  MOV R246, R242 ;  /* 0x000000f200f67202 */ /* 0x000fe40000000f00 */
[----:B------:R-:W-:-:S07]  /*14f40*/  MOV R244, R78 ;  /* 0x0000004e00f47202 */ /* 0x000fce0000000f00 */
[----:B------:R-:W-:Y:S05]  /*14f50*/  WARPSYNC.COLLECTIVE R79, `(.L_x_2268) ;  /* 0x000000004f087348 */ /* 0x000fea0003c00000 */
[----:B------:R0:W1:Y:S02]  /*14f60*/  SHFL.UP P1, R78, R246, R77, R76 ;  /* 0x0400004df64e7389 */ /* 0x000064000002004c */
[----:B01----:R-:W-:Y:S01]  /*14f70*/  ENDCOLLECTIVE ;  /* 0x000000000000791b */ /* 0x003fe20003800000 */
.L_x_2268:
[----:B------:R-:W-:Y:S01]  /*14f80*/  HFMA2.MMA R77, -RZ, RZ, 0, 0 ;  /* 0x00000000ff4d7435 */ /* 0x000fe200000001ff */
[----:B------:R-:W-:Y:S02]  /*14f90*/  MOV R76, 0x1f ;  /* 0x0000001f004c7802 */ /* 0x000fe40000000f00 */
[----:B------:R-:W-:Y:S02]  /*14fa0*/  MOV R242, R78 ;  /* 0x0000004e00f27202 */ /* 0x000fe40000000f00 */
[----:B------:R-:W-:-:S07]  /*14fb0*/  MOV R78, R60 ;  /* 0x0000003c004e7202 */ /* 0x000fce0000000f00 */
[----:B------:R-:W-:Y:S05]  /*14fc0*/  WARPSYNC.COLLECTIVE R79, `(.L_x_2269) ;  /* 0x000000004f087348 */ /* 0x000fea0003c00000 */
[----:B------:R0:W1:Y:S02]  /*14fd0*/  SHFL.IDX P1, R231, R78, R77, R76 ;  /* 0x0000004d4ee77389 */ /* 0x000064000002004c */
[----:B01----:R-:W-:Y:S01]  /*14fe0*/  ENDCOLLECTIVE ;  /* 0x000000000000791b */ /* 0x003fe20003800000 */
.L_x_2269:
[----:B------:R-:W-:Y:S02]  /*14ff0*/  MOV R78, R61 ;  /* 0x0000003d004e7202 */ /* 0x000fe40000000f00 */
[----:B------:R-:W-:-:S07]  /*15000*/  MOV R60, R231 ;  /* 0x000000e7003c7202 */ /* 0x000fce0000000f00 */
[----:B------:R-:W-:Y:S05]  /*15010*/  WARPSYNC.COLLECTIVE R79, `(.L_x_2270) ;  /* 0x000000004f087348 */ /* 0x000fea0003c00000 */
[----:B------:R0:W1:Y:S02]  /*15020*/  SHFL.IDX P1, R231, R78, R77, R76 ;  /* 0x0000004d4ee77389 */ /* 0x000064000002004c */
[----:B01----:R-:W-:Y:S01]  /*15030*/  ENDCOLLECTIVE ;  /* 0x000000000000791b */ /* 0x003fe20003800000 */
.L_x_2270:
[----:B------:R-:W-:Y:S02]  /*15040*/  MOV R78, R62 ;  /* 0x0000003e004e7202 */ /* 0x000fe40000000f00 */
[----:B------:R-:W-:-:S07]  /*15050*/  MOV R61, R231 ;  /* 0x000000e7003d7202 */ /* 0x000fce0000000f00 */
[----:B------:R-:W-:Y:S05]  /*15060*/  WARPSYNC.COLLECTIVE R79, `(.L_x_2271) ;  /* 0x000000004f087348 */ /* 0x000fea0003c00000 */
[----:B------:R0:W1:Y:S02]  /*15070*/  SHFL.IDX P1, R231, R78, R77, R76 ;  /* 0x0000004d4ee77389 */ /* 0x000064000002004c */
[----:B01----:R-:W-:Y:S01]  /*15080*/  ENDCOLLECTIVE ;  /* 0x000000000000791b */ /* 0x003fe20003800000 */
.L_x_2271:
[----:B------:R-:W-:Y:S02]  /*15090*/  MOV R78, R63 ;  /* 0x0000003f004e7202 */ /* 0x000fe40000000f00 */
[----:B------:R-:W-:-:S07]  /*150a0*/  MOV R62, R231 ;  /* 0x000000e7003e7202 */ /* 0x000fce0000000f00 */
[----:B------:R-:W-:Y:S05]  /*150b0*/  WARPSYNC.COLLECTIVE R79, `(.L_x_2272) ;  /* 0x000000004f087348 */ /* 0x000fea0003c00000 */
[----:B------:R0:W1:Y:S02]  /*150c0*/  SHFL.IDX P1, R231, R78, R77, R76 ;  /* 0x0000004d4ee77389 */ /* 0x000064000002004c */
[----:B01----:R-:W-:Y:S01]  /*150d0*/  ENDCOLLECTIVE ;  /* 0x000000000000791b */ /* 0x003fe20003800000 */
.L_x_2272:
[----:B------:R-:W-:Y:S01]  /*150e0*/  MOV R63, R231 ;  /* 0x000000e7003f7202 */ /* 0x000fe20000000f00 */
[----:B------:R-:W-:Y:S06]  /*150f0*/  BRA `(.L_x_2273) ;  /* 0xffffff6000c87947 */ /* 0x000fec000383ffff */
.L_x_2134:
[----:B------:R-:W-:Y:S01]  /*15100*/  HFMA2.MMA R245, -RZ, RZ, 0, 5.9604644775390625e-08 ;  /* 0x00000001fff57435 */ /* 0x000fe200000001ff */
[----:B------:R-:W-:Y:S02]  /*15110*/  MOV R244, R232 ;  /* 0x000000e800f47202 */ /* 0x000fe40000000f00 */
[----:B------:R-:W-:Y:S02]  /*15120*/  MOV R252, 0x1f ;  /* 0x0000001f00fc7802 */ /* 0x000fe40000000f00 */
[----:B------:R-:W-:-:S07]  /*15130*/  MOV R79, 0xffffffff ;  /* 0xffffffff004f7802 */ /* 0x000fce0000000f00 */
[----:B------:R-:W-:Y:S05]  /*15140*/  WARPSYNC.COLLECTIVE R79, `(.L_x_2274) ;  /* 0x000000004f087348 */ /* 0x000fea0003c00000 */
[----:B------:R0:W1:Y:S02]  /*15150*/  SHFL.DOWN P1, R231, R244, R245, R252 ;  /* 0x080000f5f4e77389 */ /* 0x00006400000200fc */
[----:B01----:R-:W-:Y:S01]  /*15160*/  ENDCOLLECTIVE ;  /* 0x000000000000791b */ /* 0x003fe20003800000 */
.L_x_2274:
[----:B------:R-:W-:Y:S02]  /*15170*/  MOV R244, R241 ;  /* 0x000000f100f47202 */ /* 0x000fe40000000f00 */
[----:B------:R-:W-:-:S07]  /*15180*/  MOV R76, R231 ;  /* 0x000000e7004c7202 */ /* 0x000fce0000000f00 */
[----:B------:R-:W-:Y:S05]  /*15190*/  WARPSYNC.COLLECTIVE R79, `(.L_x_2275) ;  /* 0x000000004f087348 */ /* 0x000fea0003c00000 */
[----:B------:R0:W1:Y:S02]  /*151a0*/  SHFL.DOWN P1, R231, R244, R245, R252 ;  /* 0x080000f5f4e77389 */ /* 0x00006400000200fc */
[----:B01----:R-:W-:Y:S01]  /*151b0*/  ENDCOLLECTIVE ;  /* 0x000000000000791b */ /* 0x003fe20003800000 */
.L_x_2275:
[----:B------:R-:W-:Y:S02]  /*151c0*/  MOV R244, R242 ;  /* 0x000000f200f47202 */ /* 0x000fe40000000f00 */
[----:B------:R-:W-:-:S07]  /*151d0*/  MOV R77, R231 ;  /* 0x000000e7004d7202 */ /* 0x000fce0000000f00 */
[----:B------:R-:W-:Y:S05]  /*151e0*/  WARPSYNC.COLLECTIVE R79, `(.L_x_2276) ;  /* 0x000000004f087348 */ /* 0x000fea0003c00000 */
[----:B------:R0:W1:Y:S02]  /*151f0*/  SHFL.DOWN P1, R231, R244, R245, R252 ;  /* 0x080000f5f4e77389 */ /* 0x00006400000200fc */
[----:B01----:R-:W-:Y:S01]  /*15200*/  ENDCOLLECTIVE ;  /* 0x000000000000791b */ /* 0x003fe20003800000 */
.L_x_2276:
[----:B------:R-:W-:Y:S02]  /*15210*/  MOV R244, R243 ;  /* 0x000000f300f47202 */ /* 0x000fe40000000f00 */
[----:B------:R-:W-:-:S07]  /*15220*/  MOV R78, R231 ;  /* 0x000000e7004e7202 */ /* 0x000fce0000000f00 */
[----:B------:R-:W-:Y:S05]  /*15230*/  WARPSYNC.COLLECTIVE R79, `(.L_x_2277) ;  /* 0x000000004f087348 */ /* 0x000fea0003c00000 */
[----:B------:R0:W1:Y:S02]  /*15240*/  SHFL.DOWN P1, R231, R244, R245, R252 ;  /* 0x080000f5f4e77389 */ /* 0x00006400000200fc */
[----:B01----:R-:W-:Y:S01]  /*15250*/  ENDCOLLECTIVE ;  /* 0x000000000000791b */ /* 0x003fe20003800000 */
.L_x_2277:
[----:B------:R-:W-:Y:S01]  /*15260*/  MOV R79, R231 ;  /* 0x000000e7004f7202 */ /* 0x000fe20000000f00 */
[----:B------:R-:W-:Y:S06]  /*15270*/  BRA `(.L_x_2278) ;  /* 0xffffff7400d47947 */ /* 0x000fec000383ffff */
.L_x_2137:
        /* <DEDUP_REMOVED lines=8> */
.L_x_2280:
[----:B------:R-:W-:Y:S05]  /*15300*/  BSYNC B0 ;  /* 0x0000000000007941 */ /* 0x000fea0003800000 */
.L_x_2279:
        /* <DEDUP_REMOVED lines=8> */
.L_x_2281:
[----:B------:R-:W-:Y:S02]  /*15390*/  MOV R244, R242 ;  /* 0x000000f200f47202 */ /* 0x000fe40000000f00 */
[----:B------:R-:W-:-:S07]  /*153a0*/  MOV R77, R231 ;  /* 0x000000e7004d7202 */ /* 0x000fce0000000f00 */
[----:B------:R-:W-:Y:S05]  /*153b0*/  WARPSYNC.COLLECTIVE R79, `(.L_x_2282) ;  /* 0x000000004f087348 */ /* 0x000fea0003c00000 */
[----:B------:R0:W1:Y:S02]  /*153c0*/  SHFL.DOWN P1, R231, R244, R245, R252 ;  /* 0x080000f5f4e77389 */ /* 0x00006400000200fc */
[----:B01----:R-:W-:Y:S01]  /*153d0*/  ENDCOLLECTIVE ;  /* 0x000000000000791b */ /* 0x003fe20003800000 */
.L_x_2282:
[----:B------:R-:W-:Y:S02]  /*153e0*/  MOV R244, R243 ;  /* 0x000000f300f47202 */ /* 0x000fe40000000f00 */
[----:B------:R-:W-:-:S07]  /*153f0*/  MOV R78, R231 ;  /* 0x000000e7004e7202 */ /* 0x000fce0000000f00 */
[----:B------:R-:W-:Y:S05]  /*15400*/  WARPSYNC.COLLECTIVE R79, `(.L_x_2283) ;  /* 0x000000004f087348 */ /* 0x000fea0003c00000 */
[----:B------:R0:W1:Y:S02]  /*15410*/  SHFL.DOWN P1, R231, R244, R245, R252 ;  /* 0x080000f5f4e77389 */ /* 0x00006400000200fc */
[----:B01----:R-:W-:Y:S01]  /*15420*/  ENDCOLLECTIVE ;  /* 0x000000000000791b */ /* 0x003fe20003800000 */
.L_x_2283:
[----:B------:R-:W-:Y:S01]  /*15430*/  MOV R79, R231 ;  /* 0x000000e7004f7202 */ /* 0x000fe20000000f00 */
[----:B------:R-:W-:Y:S06]  /*15440*/  BRA `(.L_x_2284) ;  /* 0xffffff7400b47947 */ /* 0x000fec000383ffff */
.L_x_2140:
        /* <DEDUP_REMOVED lines=8> */
.L_x_2286:
[----:B------:R-:W-:Y:S05]  /*154d0*/  BSYNC B0 ;  /* 0x0000000000007941 */ /* 0x000fea0003800000 */
.L_x_2285:
        /* <DEDUP_REMOVED lines=8> */
.L_x_2287:
[----:B------:R-:W-:Y:S02]  /*15560*/  MOV R244, R242 ;  /* 0x000000f200f47202 */ /* 0x000fe40000000f00 */
[----:B------:R-:W-:-:S07]  /*15570*/  MOV R77, R231 ;  /* 0x000000e7004d7202 */ /* 0x000fce0000000f00 */
[----:B------:R-:W-:Y:S05]  /*15580*/  WARPSYNC.COLLECTIVE R79, `(.L_x_2288) ;  /* 0x000000004f087348 */ /* 0x000fea0003c00000 */
[----:B------:R0:W1:Y:S02]  /*15590*/  SHFL.DOWN P1, R231, R244, R245, R252 ;  /* 0x080000f5f4e77389 */ /* 0x00006400000200fc */
[----:B01----:R-:W-:Y:S01]  /*155a0*/  ENDCOLLECTIVE ;  /* 0x000000000000791b */ /* 0x003fe20003800000 */
.L_x_2288:
[----:B------:R-:W-:Y:S02]  /*155b0*/  MOV R244, R243 ;  /* 0x000000f300f47202 */ /* 0x000fe40000000f00 */
[----:B------:R-:W-:-:S07]  /*155c0*/  MOV R78, R231 ;  /* 0x000000e7004e7202 */ /* 0x000fce0000000f00 */
[----:B------:R-:W-:Y:S05]  /*155d0*/  WARPSYNC.COLLECTIVE R79, `(.L_x_2289) ;  /* 0x000000004f087348 */ /* 0x000fea0003c00000 */
[----:B------:R0:W1:Y:S02]  /*155e0*/  SHFL.DOWN P1, R231, R244, R245, R252 ;  /* 0x080000f5f4e77389 */ /* 0x00006400000200fc */
[----:B01----:R-:W-:Y:S01]  /*155f0*/  ENDCOLLECTIVE ;  /* 0x000000000000791b */ /* 0x003fe20003800000 */
.L_x_2289:
[----:B------:R-:W-:Y:S01]  /*15600*/  MOV R79, R231 ;  /* 0x000000e7004f7202 */ /* 0x000fe20000000f00 */
[----:B------:R-:W-:Y:S06]  /*15610*/  BRA `(.L_x_2290) ;  /* 0xffffff7400947947 */ /* 0x000fec000383ffff */
.L_x_2143:
        /* <DEDUP_REMOVED lines=8> */
.L_x_2292:
[----:B------:R-:W-:Y:S05]  /*156a0*/  BSYNC B0 ;  /* 0x0000000000007941 */ /* 0x000fea0003800000 */
.L_x_2291:
        /* <DEDUP_REMOVED lines=8> */
.L_x_2293:
[----:B------:R-:W-:Y:S02]  /*15730*/  MOV R244, R242 ;  /* 0x000000f200f47202 */ /* 0x000fe40000000f00 */
[----:B------:R-:W-:-:S07]  /*15740*/  MOV R77, R231 ;  /* 0x000000e7004d7202 */ /* 0x000fce0000000f00 */
[----:B------:R-:W-:Y:S05]  /*15750*/  WARPSYNC.COLLECTIVE R79, `(.L_x_2294) ;  /* 0x000000004f087348 */ /* 0x000fea0003c00000 */
[----:B------:R0:W1:Y:S02]  /*15760*/  SHFL.DOWN P1, R231, R244, R245, R252 ;  /* 0x080000f5f4e77389 */ /* 0x00006400000200fc */
[----:B01----:R-:W-:Y:S01]  /*15770*/  ENDCOLLECTIVE ;  /* 0x000000000000791b */ /* 0x003fe20003800000 */
.L_x_2294:
[----:B------:R-:W-:Y:S02]  /*15780*/  MOV R244, R243 ;  /* 0x000000f300f47202 */ /* 0x000fe40000000f00 */
[----:B------:R-:W-:-:S07]  /*15790*/  MOV R78, R231 ;  /* 0x000000e7004e7202 */ /* 0x000fce0000000f00 */
[----:B------:R-:W-:Y:S05]  /*157a0*/  WARPSYNC.COLLECTIVE R79, `(.L_x_2295) ;  /* 0x000000004f087348 */ /* 0x000fea0003c00000 */
[----:B------:R0:W1:Y:S02]  /*157b0*/  SHFL.DOWN P1, R231, R244, R245, R252 ;  /* 0x080000f5f4e77389 */ /* 0x00006400000200fc */
[----:B01----:R-:W-:Y:S01]  /*157c0*/  ENDCOLLECTIVE ;  /* 0x000000000000791b */ /* 0x003fe20003800000 */
.L_x_2295:
[----:B------:R-:W-:Y:S01]  /*157d0*/  MOV R79, R231 ;  /* 0x000000e7004f7202 */ /* 0x000fe20000000f00 */
[----:B------:R-:W-:Y:S06]  /*157e0*/  BRA `(.L_x_2296) ;  /* 0xffffff7400747947 */ /* 0x000fec000383ffff */
.L_x_2146:
        /* <DEDUP_REMOVED lines=8> */
.L_x_2298:
[----:B------:R-:W-:Y:S05]  /*15870*/  BSYNC B0 ;  /* 0x0000000000007941 */ /* 0x000fea0003800000 */
.L_x_2297:
        /* <DEDUP_REMOVED lines=8> */
.L_x_2299:
[----:B------:R-:W-:Y:S02]  /*15900*/  MOV R244, R242 ;  /* 0x000000f200f47202 */ /* 0x000fe40000000f00 */
[----:B------:R-:W-:-:S07]  /*15910*/  MOV R77, R231 ;  /* 0x000000e7004d7202 */ /* 0x000fce0000000f00 */
[----:B------:R-:W-:Y:S05]  /*15920*/  WARPSYNC.COLLECTIVE R79, `(.L_x_2300) ;  /* 0x000000004f087348 */ /* 0x000fea0003c00000 */
[----:B------:R0:W1:Y:S02]  /*15930*/  SHFL.DOWN P1, R231, R244, R245, R252 ;  /* 0x080000f5f4e77389 */ /* 0x00006400000200fc */
[----:B01----:R-:W-:Y:S01]  /*15940*/  ENDCOLLECTIVE ;  /* 0x000000000000791b */ /* 0x003fe20003800000 */
.L_x_2300:
[----:B------:R-:W-:Y:S02]  /*15950*/  MOV R244, R243 ;  /* 0x000000f300f47202 */ /* 0x000fe40000000f00 */
[----:B------:R-:W-:-:S07]  /*15960*/  MOV R78, R231 ;  /* 0x000000e7004e7202 */ /* 0x000fce0000000f00 */
[----:B------:R-:W-:Y:S05]  /*15970*/  WARPSYNC.COLLECTIVE R79, `(.L_x_2301) ;  /* 0x000000004f087348 */ /* 0x000fea0003c00000 */
[----:B------:R0:W1:Y:S02]  /*15980*/  SHFL.DOWN P1, R231, R244, R245, R252 ;  /* 0x080000f5f4e77389 */ /* 0x00006400000200fc */
[----:B01----:R-:W-:Y:S01]  /*15990*/  ENDCOLLECTIVE ;  /* 0x000000000000791b */ /* 0x003fe20003800000 */
.L_x_2301:
[----:B------:R-:W-:Y:S01]  /*159a0*/  MOV R79, R231 ;  /* 0x000000e7004f7202 */ /* 0x000fe20000000f00 */
[----:B------:R-:W-:Y:S06]  /*159b0*/  BRA `(.L_x_2302) ;  /* 0xffffff7400547947 */ /* 0x000fec000383ffff */
.L_x_2149:
        /* <DEDUP_REMOVED lines=8> */
.L_x_2304:
[----:B------:R-:W-:Y:S05]  /*15a40*/  BSYNC B0 ;  /* 0x0000000000007941 */ /* 0x000fea0003800000 */
.L_x_2303:
        /* <DEDUP_REMOVED lines=10> */
.L_x_2305:
[----:B------:R-:W-:Y:S02]  /*15af0*/  MOV R252, 0x1f ;  /* 0x0000001f00fc7802 */ /* 0x000fe40000000f00 */
[----:B------:R-:W-:Y:S02]  /*15b00*/  MOV R78, R242 ;  /* 0x000000f2004e7202 */ /* 0x000fe40000000f00 */
[----:B------:R-:W-:-:S07]  /*15b10*/  MOV R247, R231 ;  /* 0x000000e700f77202 */ /* 0x000fce0000000f00 */
[----:B------:R-:W-:Y:S05]  /*15b20*/  WARPSYNC.COLLECTIVE R79, `(.L_x_2306) ;  /* 0x000000004f087348 */ /* 0x000fea0003c00000 */
[----:B------:R0:W1:Y:S02]  /*15b30*/  SHFL.IDX P1, R231, R78, R77, R76 ;  /* 0x0000004d4ee77389 */ /* 0x000064000002004c */
[----:B01----:R-:W-:Y:S01]  /*15b40*/  ENDCOLLECTIVE ;  /* 0x000000000000791b */ /* 0x003fe20003800000 */
.L_x_2306:
        /* <DEDUP_REMOVED lines=9> */
.L_x_2307:
[----:B------:R-:W-:Y:S02]  /*15be0*/  MOV R78, R60 ;  /* 0x0000003c004e7202 */ /* 0x000fe40000000f00 */
[----:B------:R-:W-:-:S07]  /*15bf0*/  MOV R251, R231 ;  /* 0x000000e700fb7202 */ /* 0x000fce0000000f00 */
[----:B------:R-:W-:Y:S05]  /*15c00*/  WARPSYNC.COLLECTIVE R79, `(.L_x_2308) ;  /* 0x000000004f087348 */ /* 0x000fea0003c00000 */
[----:B------:R0:W1:Y:S02]  /*15c10*/  SHFL.DOWN P1, R231, R244, R245, R252 ;  /* 0x080000f5f4e77389 */ /* 0x00006400000200fc */
[----:B01----:R-:W-:Y:S01]  /*15c20*/  ENDCOLLECTIVE ;  /* 0x000000000000791b */ /* 0x003fe20003800000 */
.L_x_2308:
[----:B------:R-:W-:Y:S02]  /*15c30*/  MOV R244, R241 ;  /* 0x000000f100f47202 */ /* 0x000fe40000000f00 */
[----:B------:R-:W-:-:S07]  /*15c40*/  MOV R232, R231 ;  /* 0x000000e700e87202 */ /* 0x000fce0000000f00 */
[----:B------:R-:W-:Y:S05]  /*15c50*/  WARPSYNC.COLLECTIVE R79, `(.L_x_2309) ;  /* 0x000000004f087348 */ /* 0x000fea0003c00000 */
[----:B------:R0:W1:Y:S02]  /*15c60*/  SHFL.DOWN P1, R231, R244, R245, R252 ;  /* 0x080000f5f4e77389 */ /* 0x00006400000200fc */
[----:B01----:R-:W-:Y:S01]  /*15c70*/  ENDCOLLECTIVE ;  /* 0x000000000000791b */ /* 0x003fe20003800000 */
.L_x_2309:
[----:B------:R-:W-:Y:S02]  /*15c80*/  MOV R244, R242 ;  /* 0x000000f200f47202 */ /* 0x000fe40000000f00 */
[----:B------:R-:W-:-:S07]  /*15c90*/  MOV R241, R231 ;  /* 0x000000e700f17202 */ /* 0x000fce0000000f00 */
[----:B------:R-:W-:Y:S05]  /*15ca0*/  WARPSYNC.COLLECTIVE R79, `(.L_x_2310) ;  /* 0x000000004f087348 */ /* 0x000fea0003c00000 */
[----:B------:R0:W1:Y:S02]  /*15cb0*/  SHFL.DOWN P1, R231, R244, R245, R252 ;  /* 0x080000f5f4e77389 */ /* 0x00006400000200fc */
[----:B01----:R-:W-:Y:S01]  /*15cc0*/  ENDCOLLECTIVE ;  /* 0x000000000000791b */ /* 0x003fe20003800000 */
.L_x_2310:
[----:B------:R-:W-:Y:S02]  /*15cd0*/  MOV R244, R243 ;  /* 0x000000f300f47202 */ /* 0x000fe40000000f00 */
[----:B------:R-:W-:-:S07]  /*15ce0*/  MOV R242, R231 ;  /* 0x000000e700f27202 */ /* 0x000fce0000000f00 */
[----:B------:R-:W-:Y:S05]  /*15cf0*/  WARPSYNC.COLLECTIVE R79, `(.L_x_2311) ;  /* 0x000000004f087348 */ /* 0x000fea0003c00000 */
[----:B------:R0:W1:Y:S02]  /*15d00*/  SHFL.DOWN P1, R231, R244, R245, R252 ;  /* 0x080000f5f4e77389 */ /* 0x00006400000200fc */
[----:B01----:R-:W-:Y:S01]  /*15d10*/  ENDCOLLECTIVE ;  /* 0x000000000000791b */ /* 0x003fe20003800000 */
.L_x_2311:
[----:B------:R-:W-:-:S07]  /*15d20*/  MOV R243, R231 ;  /* 0x000000e700f37202 */ /* 0x000fce0000000f00 */
[----:B------:R-:W-:Y:S05]  /*15d30*/  WARPSYNC.COLLECTIVE R79, `(.L_x_2312) ;  /* 0x000000004f087348 */ /* 0x000fea0003c00000 */
[----:B------:R0:W1:Y:S02]  /*15d40*/  SHFL.IDX P1, R231, R78, R77, R76 ;  /* 0x0000004d4ee77389 */ /* 0x000064000002004c */
[----:B01----:R-:W-:Y:S01]  /*15d50*/  ENDCOLLECTIVE ;  /* 0x000000000000791b */ /* 0x003fe20003800000 */
.L_x_2312:
[----:B------:R-:W-:Y:S02]  /*15d60*/  MOV R78, R61 ;  /* 0x0000003d004e7202 */ /* 0x000fe40000000f00 */
[----:B------:R-:W-:-:S07]  /*15d70*/  MOV R252, R231 ;  /* 0x000000e700fc7202 */ /* 0x000fce0000000f00 */
[----:B------:R-:W-:Y:S05]  /*15d80*/  WARPSYNC.COLLECTIVE R79, `(.L_x_2313) ;  /* 0x000000004f087348 */ /* 0x000fea0003c00000 */
[----:B------:R0:W1:Y:S02]  /*15d90*/  SHFL.IDX P1, R231, R78, R77, R76 ;  /* 0x0000004d4ee77389 */ /* 0x000064000002004c */
[----:B01----:R-:W-:Y:S01]  /*15da0*/  ENDCOLLECTIVE ;  /* 0x000000000000791b */ /* 0x003fe20003800000 */
.L_x_2313:
[----:B------:R-:W-:Y:S01]  /*15db0*/  MOV R78, R62 ;  /* 0x0000003e004e7202 */ /* 0x000fe20000000f00 */
[-C--:B------:R-:W-:Y:S01]  /*15dc0*/  FMUL.FTZ R62, R61, R247.reuse ;  /* 0x000000f73d3e7220 */ /* 0x080fe20000410000 */
[----:B------:R-:W-:Y:S01]  /*15dd0*/  FMUL.FTZ R247, R60, R247 ;  /* 0x000000f73cf77220 */ /* 0x000fe20000410000 */
[----:B------:R-:W-:-:S07]  /*15de0*/  MOV R245, R231 ;  /* 0x000000e700f57202 */ /* 0x000fce0000000f00 */
[----:B------:R-:W-:Y:S05]  /*15df0*/  WARPSYNC.COLLECTIVE R79, `(.L_x_2314) ;  /* 0x000000004f087348 */ /* 0x000fea0003c00000 */
[----:B------:R0:W1:Y:S02]  /*15e00*/  SHFL.IDX P1, R231, R78, R77, R76 ;  /* 0x0000004d4ee77389 */ /* 0x000064000002004c */
[----:B01----:R-:W-:Y:S01]  /*15e10*/  ENDCOLLECTIVE ;  /* 0x000000000000791b */ /* 0x003fe20003800000 */
.L_x_2314:
[----:B------:R-:W-:Y:S02]  /*15e20*/  MOV R78, R63 ;  /* 0x0000003f004e7202 */ /* 0x000fe40000000f00 */
[----:B------:R-:W-:-:S07]  /*15e30*/  MOV R244, R231 ;  /* 0x000000e700f47202 */ /* 0x000fce0000000f00 */
[----:B------:R-:W-:Y:S05]  /*15e40*/  WARPSYNC.COLLECTIVE R79, `(.L_x_2315) ;  /* 0x000000004f087348 */ /* 0x000fea0003c00000 */
[----:B------:R0:W1:Y:S02]  /*15e50*/  SHFL.IDX P1, R231, R78, R77, R76 ;  /* 0x0000004d4ee77389 */ /* 0x000064000002004c */
[----:B01----:R-:W-:Y:S01]  /*15e60*/  ENDCOLLECTIVE ;  /* 0x000000000000791b */ /* 0x003fe20003800000 */
.L_x_2315:
[----:B------:R-:W-:Y:S01]  /*15e70*/  MOV R79, R231 ;  /* 0x000000e7004f7202 */ /* 0x000fe20000000f00 */
[----:B------:R-:W-:Y:S06]  /*15e80*/  BRA `(.L_x_2316) ;  /* 0xffffff7000ac7947 */ /* 0x000fec000383ffff */
.L_x_2317:
        /* <DEDUP_REMOVED lines=15> */
.L_x_18911:


//--------------------- .text._Z25selective_scan_bwd_kernelI32Selective_Scan_bwd_kernel_traitsILi128ELi16ELb0ELb1ELb1ELb0ELb0EN3c104HalfENS1_7complexIfEEEEv12SSMParamsBwd --------------------------
	.section	.text._Z25selective_scan_bwd_kernelI32Selective_Scan_bwd_kernel_traitsILi128ELi16ELb0ELb1ELb1ELb0ELb0EN3c104HalfENS1_7complexIfEEEEv12SSMParamsBwd,"ax",@progbits
	.align	128
        .global         _Z25selective_scan_bwd_kernelI32Selective_Scan_bwd_kernel_traitsILi128ELi16ELb0ELb1ELb1ELb0ELb0EN3c104HalfENS1_7complexIfEEEEv12SSMParamsBwd
        .type           _Z25selective_scan_bwd_kernelI32Selective_Scan_bwd_kernel_traitsILi128ELi16ELb0ELb1ELb1ELb0ELb0EN3c104HalfENS1_7complexIfEEEEv12SSMParamsBwd,@function
        .size           _Z25selective_scan_bwd_kernelI32Selective_Scan_bwd_kernel_traitsILi128ELi16ELb0ELb1ELb1ELb0ELb0EN3c104HalfENS1_7complexIfEEEEv12SSMParamsBwd,(.L_x_18912 - _Z25selective_scan_bwd_kernelI32Selective_Scan_bwd_kernel_traitsILi128ELi16ELb0ELb1ELb1ELb0ELb0EN3c104HalfENS1_7complexIfEEEEv12SSMParamsBwd)
        .other          _Z25selective_scan_bwd_kernelI32Selective_Scan_bwd_kernel_traitsILi128ELi16ELb0ELb1ELb1ELb0ELb0EN3c104HalfENS1_7complexIfEEEEv12SSMParamsBwd,@"STO_CUDA_ENTRY STV_DEFAULT"
_Z25selective_scan_bwd_kernelI32Selective_Scan_bwd_kernel_traitsILi128ELi16ELb0ELb1ELb1ELb0ELb0EN3c104HalfENS1_7complexIfEEEEv12SSMParamsBwd:
.text._Z25selective_scan_bwd_kernelI32Selective_Scan_bwd_kernel_traitsILi128ELi16ELb0ELb1ELb1ELb0ELb0EN3c104HalfENS1_7complexIfEEEEv12SSMParamsBwd:
        /* <DEDUP_REMOVED lines=27> */
[----:B------:R-:W-:-:S03]  /*01b0*/  MOV R3, UR5 ;  /* 0x0000000500037c02 */ /* 0x000fc60008000f00 */
[----:B------:R-:W-:Y:S02]  /*01c0*/  MOV R5, UR7 ;  /* 0x0000000700057c02 */ /* 0x000fe40008000f00 */
[----:B------:R-:W-:Y:S01]  /*01d0*/  MOV R0, UR30 ;  /* 0x0000001e00007c02 */ /* 0x000fe20008000f00 */
[----:B------:R-:W2:Y:S01]  /*01e0*/  @P0 LDG.E R2, desc[UR22][R2.64] ;  /* 0x0000001602020981 */ /* 0x000ea2000c1e1900 */
[----:B0-----:R-:W-:Y:S02]  /*01f0*/  USHF.R.S32.HI UR4, URZ, 0x1f, UR9 ;  /* 0x0000001f3f047899 */ /* 0x001fe40008011409 */
[----:B------:R-:W-:Y:S01]  /*0200*/  UISETP.NE.U32.AND UP1, UPT, UR24, URZ, UPT ;  /* 0x0000003f1800728c */ /* 0x000fe2000bf25070 */
[----:B------:R-:W3:Y:S01]  /*0210*/  @P1 LDG.E R4, desc[UR22][R4.64] ;  /* 0x0000001604041981 */ /* 0x000ee2000c1e1900 */
[----:B------:R-:W-:Y:S01]  /*0220*/  IABS R0, R0 ;  /* 0x0000000000007213 */ /* 0x000fe20000000000 */
[----:B------:R-:W-:Y:S02]  /*0230*/  UIMAD UR5, UR4, UR26, URZ ;  /* 0x0000001a040572a4 */ /* 0x000fe4000f8e023f */
[----:B------:R-:W-:Y:S01]  /*0240*/  UISETP.NE.AND.EX UP1, UPT, UR25, URZ, UPT, UP1 ;  /* 0x0000003f1900728c */ /* 0x000fe2000bf25310 */
[----:B------:R-:W-:Y:S01]  /*0250*/  R2UR UR34, R0 ;  /* 0x00000000002272ca */ /* 0x000fe200000e0000 */
[----:B------:R-:W-:Y:S01]  /*0260*/  UIMAD UR27, UR9, UR27, UR5 ;  /* 0x0000001b091b72a4 */ /* 0x000fe2000f8e0205 */
[----:B------:R0:W-:Y:S01]  /*0270*/  STL [R1+0x6c], RZ ;  /* 0x00006cff01007387 */ /* 0x0001e20000100800 */
[----:B------:R-:W-:Y:S01]  /*0280*/  ULDC.64 UR6, c[0x0][0x310] ;  /* 0x0000c40000067ab9 */ /* 0x000fe20000000a00 */
[----:B------:R-:W-:-:S02]  /*0290*/  UISETP.NE.U32.AND UP2, UPT, UR32, URZ, UPT ;  /* 0x0000003f2000728c */ /* 0x000fc4000bf45070 */
[----:B------:R-:W-:Y:S01]  /*02a0*/  UISETP.NE.U32.AND UP0, UPT, UR6, URZ, UPT ;  /* 0x0000003f0600728c */ /* 0x000fe2000bf05070 */
[----:B------:R0:W-:Y:S01]  /*02b0*/  STL [R1+0x68], RZ ;  /* 0x000068ff01007387 */ /* 0x0001e20000100800 */
[----:B------:R-:W-:Y:S01]  /*02c0*/  UMOV UR61, URZ ;  /* 0x0000003f003d7c82 */ /* 0x000fe20008000000 */
[----:B------:R-:W-:Y:S02]  /*02d0*/  UIMAD.WIDE.U32 UR18, UR9, UR26, URZ ;  /* 0x0000001a091272a5 */ /* 0x000fe4000f8e003f */
[----:B------:R-:W-:Y:S02]  /*02e0*/  @UP1 ULEA UR60, UP3, UR47, UR24, 0x2 ;  /* 0x000000182f3c1291 */ /* 0x000fe4000f86103f */
[----:B------:R-:W1:Y:S01]  /*02f0*/  I2F.RP R0, UR34 ;  /* 0x0000002200007d06 */ /* 0x000e620008209400 */
[----:B------:R-:W-:Y:S02]  /*0300*/  UISETP.NE.AND.EX UP0, UPT, UR7, URZ, UPT, UP0 ;  /* 0x0000003f0700728c */ /* 0x000fe4000bf05300 */
[----:B------:R-:W-:Y:S01]  /*0310*/  @UP1 ULEA.HI.X UR61, UR47, UR25, UR17, 0x2, UP3 ;  /* 0x000000192f3d1291 */ /* 0x000fe200098f1411 */
[----:B------:R-:W-:Y:S01]  /*0320*/  ULDC.64 UR6, c[0x0][0x290] ;  /* 0x0000a40000067ab9 */ /* 0x000fe20000000a00 */
[----:B------:R-:W-:-:S02]  /*0330*/  UISETP.NE.AND.EX UP1, UPT, UR33, URZ, UPT, UP2 ;  /* 0x0000003f2100728c */ /* 0x000fc4000bf25320 */
[----:B------:R-:W-:Y:S02]  /*0340*/  UIMAD UR28, UR4, UR6, URZ ;  /* 0x00000006041c72a4 */ /* 0x000fe4000f8e023f */
[----:B------:R-:W-:Y:S02]  /*0350*/  UIMAD.WIDE.U32 UR14, UR9, UR6, URZ ;  /* 0x00000006090e72a5 */ /* 0x000fe4000f8e003f */
[----:B------:R-:W-:Y:S02]  /*0360*/  UIMAD UR28, UR9, UR7, UR28 ;  /* 0x00000007091c72a4 */ /* 0x000fe4000f8e021c */
[----:B------:R-:W-:Y:S01]  /*0370*/  UIMAD UR16, UR4, UR12, URZ ;  /* 0x0000000c041072a4 */ /* 0x000fe2000f8e023f */
[----:B-1----:R-:W1:Y:S01]  /*0380*/  MUFU.RCP R0, R0 ;  /* 0x0000000000007308 */ /* 0x002e620000001000 */
[----:B------:R-:W-:Y:S01]  /*0390*/  ULDC.64 UR6, c[0x0][0x328] ;  /* 0x0000ca0000067ab9 */ /* 0x000fe20000000a00 */
[----:B------:R-:W-:Y:S02]  /*03a0*/  UIMAD UR8, UR4, UR20, URZ ;  /* 0x00000014040872a4 */ /* 0x000fe4000f8e023f */
[----:B------:R-:W-:Y:S01]  /*03b0*/  UIMAD UR26, UR4, UR6, URZ ;  /* 0x00000006041a72a4 */ /* 0x000fe2000f8e023f */
[----:B------:R-:W-:-:S02]  /*03c0*/  UMOV UR58, URZ ;  /* 0x0000003f003a7c82 */ /* 0x000fc40008000000 */
[----:B------:R-:W-:Y:S01]  /*03d0*/  UMOV UR4, URZ ;  /* 0x0000003f00047c82 */ /* 0x000fe20008000000 */
[----:B------:R-:W-:Y:S01]  /*03e0*/  @UP1 ULEA UR58, UP2, UR47, UR32, 0x2 ;  /* 0x000000202f3a1291 */ /* 0x000fe2000f84103f */
[----:B------:R-:W-:Y:S01]  /*03f0*/  UMOV UR59, URZ ;  /* 0x0000003f003b7c82 */ /* 0x000fe20008000000 */
[----:B------:R-:W-:Y:S02]  /*0400*/  UIADD3 UR19, UR19, UR27, URZ ;  /* 0x0000001b13137290 */ /* 0x000fe4000fffe03f */
[----:B------:R-:W-:Y:S02]  /*0410*/  @UP1 ULEA.HI.X UR59, UR47, UR33, UR17, 0x2, UP2 ;  /* 0x000000212f3b1291 */ /* 0x000fe400090f1411 */
[----:B------:R-:W-:Y:S01]  /*0420*/  UIMAD.WIDE.U32 UR10, UR9, UR6, URZ ;  /* 0x00000006090a72a5 */ /* 0x000fe2000f8e003f */
[----:B-1----:R-:W-:Y:S01]  /*0430*/  IADD3 R0, R0, 0xffffffe, RZ ;  /* 0x0ffffffe00007810 */ /* 0x002fe20007ffe0ff */
[----:B------:R-:W-:Y:S02]  /*0440*/  UIMAD UR26, UR9, UR7, UR26 ;  /* 0x00000007091a72a4 */ /* 0x000fe4000f8e021a */
[----:B------:R-:W-:-:S02]  /*0450*/  UIMAD.WIDE.U32 UR6, UR9, UR12, URZ ;  /* 0x0000000c090672a5 */ /* 0x000fc4000f8e003f */
[----:B------:R-:W-:Y:S01]  /*0460*/  UIMAD UR16, UR9, UR13, UR16 ;  /* 0x0000000d091072a4 */ /* 0x000fe2000f8e0210 */
[----:B------:R-:W1:Y:S01]  /*0470*/  F2I.FTZ.U32.TRUNC.NTZ R0, R0 ;  /* 0x0000000000007305 */ /* 0x000e62000021f000 */
[----:B------:R-:W-:Y:S02]  /*0480*/  UIMAD.WIDE.U32 UR12, UR9, UR20, URZ ;  /* 0x00000014090c72a5 */ /* 0x000fe4000f8e003f */
[----:B------:R-:W-:Y:S02]  /*0490*/  UIMAD UR8, UR9, UR21, UR8 ;  /* 0x00000015090872a4 */ /* 0x000fe4000f8e0208 */
[----:B------:R-:W-:Y:S01]  /*04a0*/  UIADD3 UR15, UR15, UR28, URZ ;  /* 0x0000001c0f0f7290 */ /* 0x000fe2000fffe03f */
[----:B------:R-:W-:Y:S01]  /*04b0*/  ULDC.64 UR20, c[0x0][0x288] ;  /* 0x0000a20000147ab9 */ /* 0x000fe20000000a00 */
[----:B------:R-:W-:Y:S02]  /*04c0*/  UIADD3 UR11, UR11, UR26, URZ ;  /* 0x0000001a0b0b7290 */ /* 0x000fe4000fffe03f */
[----:B------:R-:W-:-:S02]  /*04d0*/  UIMAD UR29, UR17, UR20, URZ ;  /* 0x00000014111d72a4 */ /* 0x000fc4000f8e023f */
[----:B------:R-:W-:Y:S01]  /*04e0*/  UIADD3 UR7, UR7, UR16, URZ ;  /* 0x0000001007077290 */ /* 0x000fe2000fffe03f */
[----:B------:R-:W-:Y:S01]  /*04f0*/  UMOV UR46, URZ ;  /* 0x0000003f002e7c82 */ /* 0x000fe20008000000 */
[----:B-1----:R-:W-:Y:S02]  /*0500*/  R2UR UR5, R0 ;  /* 0x00000000000572ca */ /* 0x002fe400000e0000 */
[----:B------:R-:W-:-:S04]  /*0510*/  IABS R0, UR47 ;  /* 0x0000002f00007c13 */ /* 0x000fc80008000000 */
[----:B------:R-:W-:-:S07]  /*0520*/  R2UR UR31, R0 ;  /* 0x00000000001f72ca */ /* 0x000fce00000e0000 */
[----:B------:R-:W-:-:S04]  /*0530*/  UIADD3 UR24, URZ, -UR5, URZ ;  /* 0x800000053f187290 */ /* 0x000fc8000fffe03f */
[----:B------:R-:W-:-:S04]  /*0540*/  UIMAD UR24, UR24, UR34, URZ ;  /* 0x00000022181872a4 */ /* 0x000fc8000f8e023f */
[----:B------:R-:W-:Y:S02]  /*0550*/  UIMAD.WIDE.U32 UR24, UR5, UR24, UR4 ;  /* 0x00000018051872a5 */ /* 0x000fe4000f8e0004 */
[----:B------:R-:W-:Y:S02]  /*0560*/  UIMAD UR4, UR47, UR21, UR29 ;  /* 0x000000152f0472a4 */ /* 0x000fe4000f8e021d */
[----:B------:R-:W-:Y:S01]  /*0570*/  UIMAD.WIDE.U32 UR32, UR25, UR31, URZ ;  /* 0x0000001f192072a5 */ /* 0x000fe2000f8e003f */
[----:B------:R-:W-:Y:S01]  /*0580*/  ULDC UR5, c[0x0][0x224] ;  /* 0x0000890000057ab9 */ /* 0x000fe20000000800 */
[----:B------:R-:W-:Y:S02]  /*0590*/  UIMAD.WIDE.U32 UR20, UR47, UR20, UR18 ;  /* 0x000000142f1472a5 */ /* 0x000fe4000f8e0012 */
[----:B------:R-:W-:-:S03]  /*05a0*/  ULEA UR29, UR5, 0xfffff800, 0xb ;  /* 0xfffff800051d7891 */ /* 0x000fc6000f8e583f */
[----:B------:R-:W-:Y:S01]  /*05b0*/  UMOV UR27, UR33 ;  /* 0x00000021001b7c82 */ /* 0x000fe20008000000 */
[----:B------:R-:W-:Y:S01]  /*05c0*/  ULDC.64 UR24, c[0x0][0x298] ;  /* 0x0000a60000187ab9 */ /* 0x000fe20000000a00 */
[----:B------:R-:W-:Y:S01]  /*05d0*/  UIADD3 UR33, -UR27, URZ, URZ ;  /* 0x0000003f1b217290 */ /* 0x000fe2000fffe13f */
[----:B------:R-:W-:Y:S01]  /*05e0*/  ULDC.64 UR18, c[0x0][0x330] ;  /* 0x0000cc0000127ab9 */ /* 0x000fe20000000a00 */
[----:B------:R-:W-:Y:S02]  /*05f0*/  UIMAD UR32, UR17, UR24, URZ ;  /* 0x00000018112072a4 */ /* 0x000fe4000f8e023f */
[----:B------:R-:W-:Y:S02]  /*0600*/  UIMAD UR31, UR34, UR33, UR31 ;  /* 0x00000021221f72a4 */ /* 0x000fe4000f8e021f */
[----:B------:R-:W-:Y:S02]  /*0610*/  UIMAD UR28, UR17, UR18, URZ ;  /* 0x00000012111c72a4 */ /* 0x000fe4000f8e023f */
[----:B------:R-:W-:-:S02]  /*0620*/  UISETP.GT.U32.AND UP1, UPT, UR34, UR31, UPT ;  /* 0x0000001f2200728c */ /* 0x000fc4000bf24070 */
[----:B------:R-:W-:Y:S02]  /*0630*/  USHF.R.S32.HI UR17, URZ, 0x1f, UR29 ;  /* 0x0000001f3f117899 */ /* 0x000fe4000801141d */
[----:B------:R-:W-:Y:S02]  /*0640*/  UIADD3 UR48, UP2, UR29, UR20, URZ ;  /* 0x000000141d307290 */ /* 0x000fe4000ff5e03f */
[----:B------:R-:W-:Y:S02]  /*0650*/  UIMAD UR32, UR47, UR25, UR32 ;  /* 0x000000192f2072a4 */ /* 0x000fe4000f8e0220 */
[----:B------:R-:W-:Y:S02]  /*0660*/  UIMAD.WIDE.U32 UR14, UR47, UR24, UR14 ;  /* 0x000000182f0e72a5 */ /* 0x000fe4000f8e000e */
[----:B------:R-:W-:Y:S02]  /*0670*/  UIADD3.X UR4, UR17, UR21, UR4, UP2, !UPT ;  /* 0x0000001511047290 */ /* 0x000fe400097fe404 */
[----:B------:R-:W-:Y:S01]  /*0680*/  @!UP1 UIADD3 UR31, UR31, -UR34, URZ ;  /* 0x800000221f1f9290 */ /* 0x000fe2000fffe03f */
[----:B------:R-:W-:Y:S01]  /*0690*/  ULDC.64 UR24, c[0x0][0x2f0] ;  /* 0x0000bc0000187ab9 */ /* 0x000fe20000000a00 */
[----:B------:R-:W-:-:S02]  /*06a0*/  @!UP1 UIADD3 UR27, UR27, 0x1, URZ ;  /* 0x000000011b1b9890 */ /* 0x000fc4000fffe03f */
[----:B------:R-:W-:Y:S02]  /*06b0*/  UISETP.GE.U32.AND UP2, UPT, UR31, UR34, UPT ;  /* 0x000000221f00728c */ /* 0x000fe4000bf46070 */
[----:B------:R-:W-:Y:S02]  /*06c0*/  ULEA UR49, UP3, UR48, UR24, 0x1 ;  /* 0x0000001830317291 */ /* 0x000fe4000f86083f */
[----:B------:R-:W-:Y:S02]  /*06d0*/  UIMAD UR28, UR47, UR19, UR28 ;  /* 0x000000132f1c72a4 */ /* 0x000fe4000f8e021c */
[----:B------:R-:W-:Y:S02]  /*06e0*/  ULEA.HI.X UR48, UR48, UR25, UR4, 0x1, UP3 ;  /* 0x0000001930307291 */ /* 0x000fe400098f0c04 */
[----:B------:R-:W-:Y:S02]  /*06f0*/  ULOP3.LUT UR4, UR47, UR30, URZ, 0x3c, !UPT ;  /* 0x0000001e2f047292 */ /* 0x000fe4000f8e3c3f */
[----:B------:R-:W-:-:S02]  /*0700*/  UIADD3 UR50, UP3, UR29, UR14, URZ ;  /* 0x0000000e1d327290 */ /* 0x000fc4000ff7e03f */
[----:B------:R-:W-:Y:S02]  /*0710*/  UISETP.GE.AND UP1, UPT, UR4, URZ, UPT ;  /* 0x0000003f0400728c */ /* 0x000fe4000bf26270 */
[----:B------:R-:W-:Y:S02]  /*0720*/  @UP2 UIADD3 UR27, UR27, 0x1, URZ ;  /* 0x000000011b1b2890 */ /* 0x000fe4000fffe03f */
[----:B------:R-:W-:Y:S02]  /*0730*/  UISETP.NE.AND UP2, UPT, UR30, URZ, UPT ;  /* 0x0000003f1e00728c */ /* 0x000fe4000bf45270 */
[----:B------:R-:W-:Y:S02]  /*0740*/  UIMAD.WIDE.U32 UR18, UR47, UR18, UR10 ;  /* 0x000000122f1272a5 */ /* 0x000fe4000f8e000a */
[----:B------:R-:W-:Y:S01]  /*0750*/  UIADD3.X UR14, UR17, UR15, UR32, UP3, !UPT ;  /* 0x0000000f110e7290 */ /* 0x000fe20009ffe420 */
[----:B------:R-:W-:Y:S01]  /*0760*/  ULDC.64 UR10, c[0x0][0x2f8] ;  /* 0x0000be00000a7ab9 */ /* 0x000fe20000000a00 */
[----:B------:R-:W-:-:S02]  /*0770*/  UIADD3 UR29, UP4, UR29, UR18, URZ ;  /* 0x000000121d1d7290 */ /* 0x000fc4000ff9e03f */
[----:B------:R-:W-:Y:S02]  /*0780*/  ULEA UR51, UP3, UR50, UR10, 0x1 ;  /* 0x0000000a32337291 */ /* 0x000fe4000f86083f */
[----:B------:R-:W-:Y:S01]  /*0790*/  UIADD3.X UR52, UR17, UR19, UR28, UP4, !UPT ;  /* 0x0000001311347290 */ /* 0x000fe2000a7fe41c */
[----:B------:R-:W-:Y:S01]  /*07a0*/  UMOV UR10, UR27 ;  /* 0x0000001b000a7c82 */ /* 0x000fe20008000000 */
[----:B------:R-:W-:Y:S02]  /*07b0*/  ULEA.HI.X UR50, UR50, UR11, UR14, 0x1, UP3 ;  /* 0x0000000b32327291 */ /* 0x000fe400098f0c0e */
[----:B------:R-:W-:Y:S01]  /*07c0*/  @!UP1 UIADD3 UR10, -UR10, URZ, URZ ;  /* 0x0000003f0a0a9290 */ /* 0x000fe2000fffe13f */
[----:B------:R-:W-:Y:S01]  /*07d0*/  ULDC.64 UR14, c[0x0][0x3b8] ;  /* 0x0000ee00000e7ab9 */ /* 0x000fe20000000a00 */
[----:B------:R-:W-:Y:S02]  /*07e0*/  @!UP2 ULOP3.LUT UR10, URZ, UR30, URZ, 0x33, !UPT ;  /* 0x0000001e3f0aa292 */ /* 0x000fe4000f8e333f */
[----:B------:R-:W-:-:S02]  /*07f0*/  ULEA UR53, UP1, UR29, UR14, 0x1 ;  /* 0x0000000e1d357291 */ /* 0x000fc4000f82083f */
[----:B------:R-:W-:Y:S02]  /*0800*/  USHF.R.S32.HI UR11, URZ, 0x1f, UR10 ;  /* 0x0000001f3f0b7899 */ /* 0x000fe4000801140a */
[----:B------:R-:W-:Y:S02]  /*0810*/  ULEA.HI.X UR52, UR29, UR15, UR52, 0x1, UP1 ;  /* 0x0000000f1d347291 */ /* 0x000fe400088f0c34 */
[----:B------:R-:W-:Y:S01]  /*0820*/  ULEA UR20, UR5, 0xfffff000, 0xc ;  /* 0xfffff00005147891 */ /* 0x000fe2000f8e603f */
[----:B------:R-:W-:Y:S01]  /*0830*/  ULDC.64 UR14, c[0x0][0x258] ;  /* 0x00009600000e7ab9 */ /* 0x000fe20000000a00 */
[----:B------:R-:W-:Y:S01]  /*0840*/  ULDC.64 UR16, c[0x0][0x278] ;  /* 0x00009e0000107ab9 */ /* 0x000fe20000000a00 */
[----:B------:R-:W-:Y:S02]  /*0850*/  UIMAD UR4, UR11, UR14, URZ ;  /* 0x0000000e0b0472a4 */ /* 0x000fe4000f8e023f */
[----:B------:R-:W-:Y:S02]  /*0860*/  UIMAD.WIDE.U32 UR18, UR10, UR14, UR6 ;  /* 0x0000000e0a1272a5 */ /* 0x000fe4000f8e0006 */
[----:B------:R-:W-:-:S02]  /*0870*/  UIMAD UR6, UR10, UR15, UR4 ;  /* 0x0000000f0a0672a4 */ /* 0x000fc4000f8e0204 */
[----:B------:R-:W-:Y:S02]  /*0880*/  USHF.R.S32.HI UR21, URZ, 0x1f, UR20 ;  /* 0x0000001f3f157899 */ /* 0x000fe40008011414 */
[----:B------:R-:W-:Y:S02]  /*0890*/  UIADD3 UR4, UP1, UR20, UR18, URZ ;  /* 0x0000001214047290 */ /* 0x000fe4000ff3e03f */
[----:B------:R-:W-:Y:S02]  /*08a0*/  UIADD3 UR6, UR19, UR6, URZ ;  /* 0x0000000613067290 */ /* 0x000fe4000fffe03f */
[----:B------:R-:W-:Y:S01]  /*08b0*/  UIADD3 UR7, UR13, UR8, URZ ;  /* 0x000000080d077290 */ /* 0x000fe2000fffe03f */
[----:B------:R-:W-:Y:S01]  /*08c0*/  ULDC.64 UR14, c[0x0][0x2d8] ;  /* 0x0000b600000e7ab9 */ /* 0x000fe20000000a00 */
[----:B------:R-:W-:Y:S02]  /*08d0*/  UIADD3.X UR8, UR21, UR6, URZ, UP1, !UPT ;  /* 0x0000000615087290 */ /* 0x000fe40008ffe43f */
[----:B------:R-:W-:-:S02]  /*08e0*/  UIMAD UR13, UR11, UR16, URZ ;  /* 0x000000100b0d72a4 */ /* 0x000fc4000f8e023f */
[----:B------:R-:W-:Y:S02]  /*08f0*/  ULEA UR11, UP2, UR4, UR14, 0x1 ;  /* 0x0000000e040b7291 */ /* 0x000fe4000f84083f */
[----:B------:R-:W-:Y:S02]  /*0900*/  UISETP.GE.AND UP1, UPT, UR5, 0x1, UPT ;  /* 0x000000010500788c */ /* 0x000fe4000bf26270 */
[----:B------:R-:W-:Y:S01]  /*0910*/  ULEA.HI.X UR15, UR4, UR15, UR8, 0x1, UP2 ;  /* 0x0000000f040f7291 */ /* 0x000fe200090f0c08 */
[----:B------:R-:W-:Y:S02]  /*0920*/  UMOV UR6, UR12 ;  /* 0x0000000c00067c82 */ /* 0x000fe40008000000 */
[----:B------:R-:W-:Y:S01]  /*0930*/  @UP0 ULDC UR8, c[0x0][0x214] ;  /* 0x0000850000080ab9 */ /* 0x000fe20000000800 */
[----:B------:R-:W-:Y:S02]  /*0940*/  UIMAD.WIDE.U32 UR6, UR10, UR16, UR6 ;  /* 0x000000100a0672a5 */ /* 0x000fe4000f8e0006 */
[----:B------:R-:W-:Y:S01]  /*0950*/  @UP0 UIMAD UR8, UR9, UR8, UR47 ;  /* 0x00000008090802a4 */ /* 0x000fe2000f8e022f */
[----:B------:R-:W-:Y:S01]  /*0960*/  @UP0 ULDC UR16, c[0x0][0x21c] ;  /* 0x0000870000100ab9 */ /* 0x000fe20000000800 */
[----:B------:R-:W-:-:S02]  /*0970*/  UIMAD UR17, UR10, UR17, UR13 ;  /* 0x000000110a1172a4 */ /* 0x000fc4000f8e020d */
[----:B------:R-:W-:Y:S01]  /*0980*/  @UP0 UIMAD UR8, UR8, UR5, URZ ;  /* 0x00000005080802a4 */ /* 0x000fe2000f8e023f */
[----:B------:R-:W-:Y:S01]  /*0990*/  @UP0 ULDC.64 UR24, c[0x0][0x310] ;  /* 0x0000c40000180ab9 */ /* 0x000fe20000000a00 */
[----:B------:R-:W-:Y:S02]  /*09a0*/  UIADD3 UR14, UP2, UR20, UR6, URZ ;  /* 0x00000006140e7290 */ /* 0x000fe4000ff5e03f */
[----:B------:R-:W-:Y:S02]  /*09b0*/  @UP0 UIMAD UR8, UR8, UR16, URZ ;  /* 0x00000010080802a4 */ /* 0x000fe4000f8e023f */
[----:B------:R-:W-:Y:S02]  /*09c0*/  UIADD3 UR17, UR7, UR17, URZ ;  /* 0x0000001107117290 */ /* 0x000fe4000fffe03f */
[----:B------:R-:W-:Y:S01]  /*09d0*/  @UP0 UIMAD.WIDE UR24, UR8, 0x10, UR24 ;  /* 0x00000010081808a5 */ /* 0x000fe2000f8e0218 */
[----:B------:R-:W-:Y:S01]  /*09e0*/  ULDC.64 UR12, c[0x0][0x2e0] ;  /* 0x0000b800000c7ab9 */ /* 0x000fe20000000a00 */
[----:B------:R-:W-:-:S02]  /*09f0*/  UIADD3.X UR21, UR21, UR17, URZ, UP2, !UPT ;  /* 0x0000001115157290 */ /* 0x000fc400097fe43f */
        /* <DEDUP_REMOVED lines=25> */
.L_x_2419:
[----:B------:R-:W-:Y:S01]  /*0b90*/  ULDC UR15, c[0x0][0x224] ;  /* 0x00008900000f7ab9 */ /* 0x000fe20000000800 */
[----:B--2---:R-:W-:Y:S01]  /*0ba0*/  SHF.L.U32 R0, R157, 0x4, RZ ;  /* 0x000000049d007819 */ /* 0x004fe200000006ff */
        /* <DEDUP_REMOVED lines=12> */
[----:B------:R-:W-:Y:S01]  /*0c70*/  ISETP.GE.AND P2, PT, R7, UR17, PT ;  /* 0x0000001107007c0c */ /* 0x000fe2000bf46270 */
[----:B------:R-:W-:Y:S01]  /*0c80*/  BAR.SYNC.DEFER_BLOCKING 0x0 ;  /* 0x0000000000007b1d */ /* 0x000fe20000010000 */
[----:B------:R-:W-:Y:S02]  /*0c90*/  ISETP.GE.AND P1, PT, R23, UR17, PT ;  /* 0x0000001117007c0c */ /* 0x000fe4000bf26270 */
[C---:B------:R-:W-:Y:S02]  /*0ca0*/  LOP3.LUT R27, R7.reuse, 0x60, RZ, 0xfc, !PT ;  /* 0x00000060071b7812 */ /* 0x040fe400078efcff */
[----:B------:R-:W-:-:S02]  /*0cb0*/  LOP3.LUT R29, R7, 0x80, RZ, 0xfc, !PT ;  /* 0x00000080071d7812 */ /* 0x000fc400078efcff */
[----:B------:R-:W-:Y:S02]  /*0cc0*/  PRMT R6, RZ, 0x7610, R6 ;  /* 0x00007610ff067816 */ /* 0x000fe40000000006 */
[C---:B------:R-:W-:Y:S02]  /*0cd0*/  LOP3.LUT R31, R7.reuse, 0xa0, RZ, 0xfc, !PT ;  /* 0x000000a0071f7812 */ /* 0x040fe400078efcff */
[----:B------:R-:W-:Y:S02]  /*0ce0*/  LOP3.LUT R33, R7, 0xc0, RZ, 0xfc, !PT ;  /* 0x000000c007217812 */ /* 0x000fe400078efcff */
        /* <DEDUP_REMOVED lines=29> */
[----:B------:R-:W-:Y:S01]  /*0ec0*/  LOP3.LUT R49, R7, 0x1c0, RZ, 0xfc, !PT ;  /* 0x000001c007317812 */ /* 0x000fe200078efcff */
        /* <DEDUP_REMOVED lines=63> */
[----:B------:R-:W-:Y:S02]  /*12c0*/  LEA R5, R156, R5, 0x4 ;  /* 0x000000059c057211 */ /* 0x000fe400078e20ff */
[----:B------:R-:W-:Y:S02]  /*12d0*/  LEA.HI.SX32 R48, R48, R21, 0x1b ;  /* 0x0000001530307211 */ /* 0x000fe400078fdaff */
[----:B------:R-:W-:-:S02]  /*12e0*/  LEA R65, R40, R155, 0x1 ;  /* 0x0000009b28417211 */ /* 0x000fc400078e08ff */
[----:B------:R-:W-:Y:S02]  /*12f0*/  LEA.HI.SX32 R50, R50, R21, 0x1b ;  /* 0x0000001532327211 */ /* 0x000fe400078fdaff */
[-C--:B------:R-:W-:Y:S02]  /*1300*/  LEA R64, R42, R155.reuse, 0x1 ;  /* 0x0000009b2a407211 */ /* 0x080fe400078e08ff */
[-C--:B------:R-:W-:Y:S02]  /*1310*/  LEA R63, R44, R155.reuse, 0x1 ;  /* 0x0000009b2c3f7211 */ /* 0x080fe400078e08ff */
[----:B------:R-:W-:Y:S02]  /*1320*/  LEA R62, R46, R155, 0x1 ;  /* 0x0000009b2e3e7211 */ /* 0x000fe400078e08ff */
[----:B------:R-:W-:Y:S02]  /*1330*/  LEA.HI.SX32 R154, R5, R5, 0x1b ;  /* 0x00000005059a7211 */ /* 0x000fe400078fdaff */
[----:B------:R-:W-:-:S02]  /*1340*/  LEA R61, R48, R155, 0x1 ;  /* 0x0000009b303d7211 */ /* 0x000fc400078e08ff */
[-C--:B------:R-:W-:Y:S02]  /*1350*/  LEA R60, R50, R155.reuse, 0x1 ;  /* 0x0000009b323c7211 */ /* 0x080fe400078e08ff */
[----:B------:R-:W-:Y:S02]  /*1360*/  LEA R154, R154, R155, 0x1 ;  /* 0x0000009b9a9a7211 */ /* 0x000fe400078e08ff */
[----:B------:R-:W-:Y:S02]  /*1370*/  ISETP.GE.AND P2, PT, R7, UR17, PT ;  /* 0x0000001107007c0c */ /* 0x000fe4000bf46270 */
[----:B------:R-:W-:Y:S02]  /*1380*/  ISETP.GE.AND P1, PT, R23, UR17, PT ;  /* 0x0000001117007c0c */ /* 0x000fe4000bf26270 */
[----:B------:R-:W-:Y:S02]  /*1390*/  MOV R2, UR51 ;  /* 0x0000003300027c02 */ /* 0x000fe40008000f00 */
[----:B------:R-:W-:-:S02]  /*13a0*/  MOV R3, UR50 ;  /* 0x0000003200037c02 */ /* 0x000fc40008000f00 */
[----:B------:R-:W-:Y:S02]  /*13b0*/  ISETP.GE.AND P0, PT, R25, UR17, PT ;  /* 0x0000001119007c0c */ /* 0x000fe4000bf06270 */
[----:B------:R-:W-:Y:S02]  /*13c0*/  ISETP.GE.AND P4, PT, R27, UR17, PT ;  /* 0x000000111b007c0c */ /* 0x000fe4000bf86270 */
        /* <DEDUP_REMOVED lines=34> */
[----:B------:R-:W-:Y:S04]  /*15f0*/  LDS.U16 R240, [R154+0x1a] ;  /* 0x00001a009af07984 */ /* 0x000fe80000000400 */
[----:B------:R-:W-:Y:S04]  /*1600*/  LDS.U16 R239, [R154+0x1c] ;  /* 0x00001c009aef7984 */ /* 0x000fe80000000400 */
[----:B------:R-:W-:Y:S01]  /*1610*/  LDS.U16 R238, [R154+0x1e] ;  /* 0x00001e009aee7984 */ /* 0x000fe20000000400 */
[----:B0-----:R-:W-:Y:S01]  /*1620*/  PRMT R0, RZ, 0x7610, R0 ;  /* 0x00007610ff007816 */ /* 0x001fe20000000000 */
[----:B------:R-:W-:Y:S01]  /*1630*/  IMAD.WIDE R4, R7, 0x2, R2 ;  /* 0x0000000207047825 */ /* 0x000fe200078e0202 */
[----:B------:R-:W-:Y:S01]  /*1640*/  BAR.SYNC.DEFER_BLOCKING 0x0 ;  /* 0x0000000000007b1d */ /* 0x000fe20000010000 */
[----:B------:R-:W-:-:S02]  /*1650*/  PRMT R6, RZ, 0x7610, R6 ;  /* 0x00007610ff067816 */ /* 0x000fc40000000006 */
[----:B------:R-:W-:Y:S02]  /*1660*/  PRMT R8, RZ, 0x7610, R8 ;  /* 0x00007610ff087816 */ /* 0x000fe40000000008 */
[----:B------:R-:W-:Y:S02]  /*1670*/  PRMT R9, RZ, 0x7610, R9 ;  /* 0x00007610ff097816 */ /* 0x000fe40000000009 */
[----:B------:R-:W-:Y:S02]  /*1680*/  PRMT R10, RZ, 0x7610, R10 ;  /* 0x00007610ff0a7816 */ /* 0x000fe4000000000a */
[----:B------:R-:W-:Y:S02]  /*1690*/  PRMT R11, RZ, 0x7610, R11 ;  /* 0x00007610ff0b7816 */ /* 0x000fe4000000000b */
[----:B------:R-:W-:Y:S02]  /*16a0*/  PRMT R12, RZ, 0x7610, R12 ;  /* 0x00007610ff0c7816 */ /* 0x000fe4000000000c */
[----:B-1----:R-:W-:-:S02]  /*16b0*/  PRMT R13, RZ, 0x7610, R13 ;  /* 0x00007610ff0d7816 */ /* 0x002fc4000000000d */
[----:B--2---:R-:W-:Y:S01]  /*16c0*/  PRMT R14, RZ, 0x7610, R14 ;  /* 0x00007610ff0e7816 */ /* 0x004fe2000000000e */
[----:B------:R-:W2:Y:S01]  /*16d0*/  @!P2 LDG.E.U16 R0, desc[UR22][R4.64] ;  /* 0x000000160400a981 */ /* 0x000ea2000c1e1500 */
[----:B------:R-:W-:-:S03]  /*16e0*/  ISETP.GE.AND P2, PT, R35, UR17, PT ;  /* 0x0000001123007c0c */ /* 0x000fc6000bf46270 */
        /* <DEDUP_REMOVED lines=15> */
[----:B------:R-:W-:Y:S02]  /*17e0*/  ISETP.GE.AND P1, PT, R51, UR17, PT ;  /* 0x0000001133007c0c */ /* 0x000fe4000bf26270 */
[----:B---3--:R-:W-:Y:S02]  /*17f0*/  PRMT R15, RZ, 0x7610, R15 ;  /* 0x00007610ff0f7816 */ /* 0x008fe4000000000f */
[----:B----4-:R-:W-:Y:S02]  /*1800*/  PRMT R16, RZ, 0x7610, R16 ;  /* 0x00007610ff107816 */ /* 0x010fe40000000010 */
[----:B-----5:R-:W-:Y:S02]  /*1810*/  PRMT R17, RZ, 0x7610, R17 ;  /* 0x00007610ff117816 */ /* 0x020fe40000000011 */
[----:B------:R-:W-:Y:S01]  /*1820*/  PRMT R18, RZ, 0x7610, R18 ;  /* 0x00007610ff127816 */ /* 0x000fe20000000012 */
[----:B------:R-:W3:Y:S01]  /*1830*/  @!P0 LDG.E.U16 R15, desc[UR22][R4.64+0x240] ;  /* 0x00024016040f8981 */ /* 0x000ee2000c1e1500 */
[----:B------:R-:W-:-:S02]  /*1840*/  PRMT R19, RZ, 0x7610, R19 ;  /* 0x00007610ff137816 */ /* 0x000fc40000000013 */
[----:B------:R-:W-:Y:S01]  /*1850*/  PRMT R20, RZ, 0x7610, R20 ;  /* 0x00007610ff147816 */ /* 0x000fe20000000014 */
[----:B------:R-:W4:Y:S04]  /*1860*/  @!P4 LDG.E.U16 R16, desc[UR22][R4.64+0x280] ;  /* 0x000280160410c981 */ /* 0x000f28000c1e1500 */
[----:B------:R-:W5:Y:S04]  /*1870*/  @!P6 LDG.E.U16 R17, desc[UR22][R4.64+0x2c0] ;  /* 0x0002c0160411e981 */ /* 0x000f68000c1e1500 */
[----:B------:R-:W5:Y:S04]  /*1880*/  @!P5 LDG.E.U16 R18, desc[UR22][R4.64+0x300] ;  /* 0x000300160412d981 */ /* 0x000f68000c1e1500 */
[----:B------:R-:W5:Y:S04]  /*1890*/  @!P3 LDG.E.U16 R19, desc[UR22][R4.64+0x340] ;  /* 0x000340160413b981 */ /* 0x000f68000c1e1500 */
[----:B------:R-:W5:Y:S04]  /*18a0*/  @!P2 LDG.E.U16 R20, desc[UR22][R4.64+0x380] ;  /* 0x000380160414a981 */ /* 0x000f68000c1e1500 */
[----:B------:R-:W5:Y:S01]  /*18b0*/  @!P1 LDG.E.U16 R21, desc[UR22][R4.64+0x3c0] ;  /* 0x0003c01604159981 */ /* 0x000f62000c1e1500 */
        /* <DEDUP_REMOVED lines=82> */
[----:B------:R-:W-:Y:S01]  /*1de0*/  ISETP.GE.AND P1, PT, R37, UR17, PT ;  /* 0x0000001125007c0c */ /* 0x000fe2000bf26270 */
[----:B------:R-:W-:Y:S01]  /*1df0*/  HADD2.F32 R36, -RZ, R56.H0_H0 ;  /* 0x20000038ff247230 */ /* 0x000fe20000004100 */
[----:B------:R-:W0:Y:S01]  /*1e00*/  LDC R37, c[0x0][0x21c] ;  /* 0x00008700ff257b82 */ /* 0x000e220000000800 */
        /* <DEDUP_REMOVED lines=25> */
[----:B------:R-:W-:Y:S04]  /*1fa0*/  STL [R1], R52 ;  /* 0x0000003401007387 */ /* 0x000fe80000100800 */
[----:B------:R-:W5:Y:S01]  /*1fb0*/  LDL.LU R35, [R1+0x6c] ;  /* 0x00006c0001237983 */ /* 0x000f620000300800 */
[----:B0-----:R-:W-:Y:S01]  /*1fc0*/  ISETP.GE.AND P0, PT, R37, 0x1, PT ;  /* 0x000000012500780c */ /* 0x001fe20003f06270 */
        /* <DEDUP_REMOVED lines=65> */
[----:B------:R-:W-:-:S03]  /*23e0*/  HADD2.F32 R25, -RZ, R25.H0_H0 ;  /* 0x20000019ff197230 */ /* 0x000fc60000004100 */
[----:B------:R-:W-:Y:S01]  /*23f0*/  FFMA.FTZ R34, R24, R33, R35 ;  /* 0x0000002118227223 */ /* 0x000fe20000010023 */
[----:B------:R-:W-:Y:S02]  /*2400*/  HADD2.F32 R35, -RZ, R55.H0_H0 ;  /* 0x20000037ff237230 */ /* 0x000fe40000004100 */
[----:B------:R-:W-:Y:S02]  /*2410*/  HADD2.F32 R26, -RZ, R26.H0_H0 ;  /* 0x2000001aff1a7230 */ /* 0x000fe40000004100 */
[----:B------:R-:W-:Y:S01]  /*2420*/  FFMA.FTZ R33, R25, R36, R34 ;  /* 0x0000002419217223 */ /* 0x000fe20000010022 */
[----:B------:R-:W-:Y:S02]  /*2430*/  HADD2.F32 R36, -RZ, R54.H0_H0 ;  /* 0x20000036ff247230 */ /* 0x000fe40000004100 */
[----:B0-----:R-:W-:Y:S02]  /*2440*/  HADD2.F32 R27, -RZ, R27.H0_H0 ;  /* 0x2000001bff1b7230 */ /* 0x001fe40000004100 */
[----:B------:R-:W-:Y:S01]  /*2450*/  FFMA.FTZ R34, R26, R35, R33 ;  /* 0x000000231a227223 */ /* 0x000fe20000010021 */
[----:B------:R-:W-:-:S02]  /*2460*/  HADD2.F32 R35, -RZ, R53.H0_H0 ;  /* 0x20000035ff237230 */ /* 0x000fc40000004100 */
[----:B-1----:R-:W-:Y:S02]  /*2470*/  HADD2.F32 R2, -RZ, R2.H0_H0 ;  /* 0x20000002ff027230 */ /* 0x002fe40000004100 */
[----:B------:R-:W-:Y:S01]  /*2480*/  FFMA.FTZ R33, R27, R36, R34 ;  /* 0x000000241b217223 */ /* 0x000fe20000010022 */
[----:B------:R-:W-:Y:S02]  /*2490*/  HADD2.F32 R36, -RZ, R52.H0_H0 ;  /* 0x20000034ff247230 */ /* 0x000fe40000004100 */
[----:B--2---:R-:W-:Y:S02]  /*24a0*/  HADD2.F32 R3, -RZ, R3.H0_H0 ;  /* 0x20000003ff037230 */ /* 0x004fe40000004100 */
[----:B------:R-:W-:Y:S01]  /*24b0*/  FFMA.FTZ R34, R2, R35, R33 ;  /* 0x0000002302227223 */ /* 0x000fe20000010021 */
[----:B------:R-:W-:Y:S02]  /*24c0*/  HADD2.F32 R33, -RZ, R240.H0_H0 ;  /* 0x200000f0ff217230 */ /* 0x000fe40000004100 */
[----:B---3--:R-:W-:-:S02]  /*24d0*/  HADD2.F32 R19, -RZ, R19.H0_H0 ;  /* 0x20000013ff137230 */ /* 0x008fc40000004100 */
[----:B------:R-:W-:Y:S01]  /*24e0*/  FFMA.FTZ R34, R3, R36, R34 ;  /* 0x0000002403227223 */ /* 0x000fe20000010022 */
[----:B------:R-:W-:Y:S02]  /*24f0*/  HADD2.F32 R35, -RZ, R239.H0_H0 ;  /* 0x200000efff237230 */ /* 0x000fe40000004100 */
[----:B----4-:R-:W-:Y:S02]  /*2500*/  HADD2.F32 R20, -RZ, R20.H0_H0 ;  /* 0x20000014ff147230 */ /* 0x010fe40000004100 */
[----:B------:R-:W-:Y:S01]  /*2510*/  FFMA.FTZ R33, R19, R33, R34 ;  /* 0x0000002113217223 */ /* 0x000fe20000010022 */
[----:B------:R-:W-:Y:S02]  /*2520*/  HADD2.F32 R36, -RZ, R238.H0_H0 ;  /* 0x200000eeff247230 */ /* 0x000fe40000004100 */
[----:B-----5:R-:W-:Y:S02]  /*2530*/  HADD2.F32 R21, -RZ, R21.H0_H0 ;  /* 0x20000015ff157230 */ /* 0x020fe40000004100 */
[----:B------:R-:W-:-:S04]  /*2540*/  FFMA.FTZ R34, R20, R35, R33 ;  /* 0x0000002314227223 */ /* 0x000fc80000010021 */
[----:B------:R-:W-:-:S05]  /*2550*/  FFMA.FTZ R33, R21, R36, R34 ;  /* 0x0000002415217223 */ /* 0x000fca0000010022 */
[----:B------:R0:W-:Y:S01]  /*2560*/  STL [R1+0x6c], R33 ;  /* 0x00006c2101007387 */ /* 0x0001e20000100800 */
        /* <DEDUP_REMOVED lines=18> */
[C---:B------:R-:W-:Y:S01]  /*2690*/  LOP3.LUT R33, R157.reuse, 0x7ffffe0, RZ, 0xc0, !PT ;  /* 0x07ffffe09d217812 */ /* 0x040fe200078ec0ff */
[----:B------:R-:W-:Y:S01]  /*26a0*/  USHF.L.U32 UR18, UR17, 0x1, URZ ;  /* 0x0000000111127899 */ /* 0x000fe2000800063f */
[----:B------:R-:W-:Y:S01]  /*26b0*/  LOP3.LUT R34, R157, 0x1f, RZ, 0xc0, !PT ;  /* 0x0000001f9d227812 */ /* 0x000fe200078ec0ff */
[----:B------:R-:W-:Y:S01]  /*26c0*/  USHF.R.S32.HI UR6, URZ, 0x1f, UR47 ;  /* 0x0000001f3f067899 */ /* 0x000fe2000801142f */
[----:B------:R-:W-:Y:S01]  /*26d0*/  SHF.L.U32 R33, R33, 0x5, RZ ;  /* 0x0000000521217819 */ /* 0x000fe200000006ff */
[----:B------:R-:W-:Y:S01]  /*26e0*/  ULDC.64 UR20, c[0x0][0x230] ;  /* 0x00008c0000147ab9 */ /* 0x000fe20000000a00 */
[----:B------:R-:W-:Y:S01]  /*26f0*/  HADD2.F32 R129, -RZ, R0.H0_H0 ;  /* 0x20000000ff817230 */ /* 0x000fe20000004100 */
[----:B------:R-:W-:Y:S01]  /*2700*/  UIMAD UR6, UR6, UR20, URZ ;  /* 0x00000014060672a4 */ /* 0x000fe2000f8e023f */
[----:B------:R-:W-:Y:S01]  /*2710*/  LOP3.LUT R33, R33, 0xffffffe0, R34, 0xe2, !PT ;  /* 0xffffffe021217812 */ /* 0x000fe200078ee222 */
[----:B------:R-:W-:Y:S01]  /*2720*/  HADD2.F32 R128, -RZ, R4.H0_H0 ;  /* 0x20000004ff807230 */ /* 0x000fe20000004100 */
[----:B------:R-:W-:Y:S01]  /*2730*/  UIMAD.WIDE.U32 UR26, UR47, UR20, URZ ;  /* 0x000000142f1a72a5 */ /* 0x000fe2000f8e003f */
[----:B------:R-:W-:Y:S01]  /*2740*/  HADD2.F32 R125, -RZ, R5.H0_H0 ;  /* 0x20000005ff7d7230 */ /* 0x000fe20000004100 */
[----:B------:R-:W-:Y:S01]  /*2750*/  ISETP.GE.AND P0, PT, R33, UR18, PT ;  /* 0x0000001221007c0c */ /* 0x000fe2000bf06270 */
[----:B------:R-:W-:Y:S01]  /*2760*/  HADD2.F32 R124, -RZ, R6.H0_H0 ;  /* 0x20000006ff7c7230 */ /* 0x000fe20000004100 */
[----:B------:R-:W-:Y:S01]  /*2770*/  UIMAD UR19, UR47, UR21, UR6 ;  /* 0x000000152f1372a4 */ /* 0x000fe2000f8e0206 */
[----:B------:R-:W-:Y:S01]  /*2780*/  HADD2.F32 R123, -RZ, R7.H0_H0 ;  /* 0x20000007ff7b7230 */ /* 0x000fe20000004100 */
[----:B------:R-:W-:Y:S01]  /*2790*/  P2R R0, PR, RZ, 0x1 ;  /* 0x00000001ff007803 */ /* 0x000fe20000000000 */
[----:B------:R-:W-:-:S02]  /*27a0*/  HADD2.F32 R122, -RZ, R8.H0_H0 ;  /* 0x20000008ff7a7230 */ /* 0x000fc40000004100 */
[----:B------:R-:W-:Y:S01]  /*27b0*/  FADD.FTZ R5, R2, R2 ;  /* 0x0000000202057221 */ /* 0x000fe20000010000 */
[----:B------:R-:W-:Y:S02]  /*27c0*/  HADD2.F32 R121, -RZ, R9.H0_H0 ;  /* 0x20000009ff797230 */ /* 0x000fe40000004100 */
[----:B------:R-:W-:Y:S01]  /*27d0*/  FADD.FTZ R4, R3, R3 ;  /* 0x0000000303047221 */ /* 0x000fe20000010000 */
[----:B------:R-:W-:Y:S01]  /*27e0*/  HADD2.F32 R120, -RZ, R10.H0_H0 ;  /* 0x2000000aff787230 */ /* 0x000fe20000004100 */
[----:B------:R0:W-:Y:S01]  /*27f0*/  STL [R1+0x20], R0 ;  /* 0x0000200001007387 */ /* 0x0001e20000100800 */
[----:B------:R-:W-:Y:S02]  /*2800*/  HADD2.F32 R119, -RZ, R11.H0_H0 ;  /* 0x2000000bff777230 */ /* 0x000fe40000004100 */
[----:B------:R-:W-:Y:S01]  /*2810*/  FADD.FTZ R11, R22, R22 ;  /* 0x00000016160b7221 */ /* 0x000fe20000010000 */
[----:B------:R-:W-:Y:S02]  /*2820*/  HADD2.F32 R118, -RZ, R12.H0_H0 ;  /* 0x2000000cff767230 */ /* 0x000fe40000004100 */
[----:B------:R-:W-:Y:S01]  /*2830*/  FADD.FTZ R12, R32, R32 ;  /* 0x00000020200c7221 */ /* 0x000fe20000010000 */
[----:B------:R-:W-:-:S02]  /*2840*/  HADD2.F32 R117, -RZ, R13.H0_H0 ;  /* 0x2000000dff757230 */ /* 0x000fc40000004100 */
[----:B------:R-:W-:Y:S01]  /*2850*/  FADD.FTZ R13, R31, R31 ;  /* 0x0000001f1f0d7221 */ /* 0x000fe20000010000 */
[----:B------:R-:W-:Y:S02]  /*2860*/  HADD2.F32 R116, -RZ, R14.H0_H0 ;  /* 0x2000000eff747230 */ /* 0x000fe40000004100 */
[----:B------:R-:W-:Y:S01]  /*2870*/  FADD.FTZ R14, R30, R30 ;  /* 0x0000001e1e0e7221 */ /* 0x000fe20000010000 */
        /* <DEDUP_REMOVED lines=8> */
[----:B------:R-:W-:Y:S01]  /*2900*/  FADD.FTZ R8, R25, R25 ;  /* 0x0000001919087221 */ /* 0x000fe20000010000 */
[----:B------:R-:W-:Y:S01]  /*2910*/  FADD.FTZ R7, R26, R26 ;  /* 0x0000001a1a077221 */ /* 0x000fe20000010000 */
[----:B------:R-:W-:Y:S01]  /*2920*/  FADD.FTZ R6, R27, R27 ;  /* 0x0000001b1b067221 */ /* 0x000fe20000010000 */
[----:B------:R-:W-:Y:S01]  /*2930*/  FADD.FTZ R3, R19, R19 ;  /* 0x0000001313037221 */ /* 0x000fe20000010000 */
[----:B------:R-:W-:Y:S01]  /*2940*/  FADD.FTZ R2, R20, R20 ;  /* 0x0000001414027221 */ /* 0x000fe20000010000 */
[----:B0-----:R-:W-:Y:S01]  /*2950*/  FADD.FTZ R0, R21, R21 ;  /* 0x0000001515007221 */ /* 0x001fe20000010000 */
        /* <DEDUP_REMOVED lines=31> */
.L_x_2414:
[----:B--2---:R-:W2:Y:S01]  /*2b50*/  LDL R17, [R1+0x20] ;  /* 0x0000200001117983 */ /* 0x004ea20000100800 */
[----:B------:R-:W-:Y:S01]  /*2b60*/  LOP3.LUT R248, R157, 0x1f, RZ, 0xc0, !PT ;  /* 0x0000001f9df87812 */ /* 0x000fe200078ec0ff */
[----:B------:R-:W-:Y:S01]  /*2b70*/  USHF.R.S32.HI UR55, URZ, 0x1f, UR6 ;  /* 0x0000001f3f377899 */ /* 0x000fe20008011406 */
[----:B------:R-:W-:Y:S01]  /*2b80*/  ULDC.64 UR20, c[0x0][0x250] ;  /* 0x0000940000147ab9 */ /* 0x000fe20000000a00 */
[----:B------:R-:W-:Y:S02]  /*2b90*/  ULDC.64 UR42, c[0x0][0x238] ;  /* 0x00008e00002a7ab9 */ /* 0x000fe40000000a00 */
[----:B------:R-:W-:Y:S02]  /*2ba0*/  UIMAD UR17, UR55, UR20, URZ ;  /* 0x00000014371172a4 */ /* 0x000fe4000f8e023f */
[----:B0-----:R-:W-:Y:S01]  /*2bb0*/  MOV R21, UR20 ;  /* 0x0000001400157c02 */ /* 0x001fe20008000f00 */
[----:B---3--:R-:W3:Y:S01]  /*2bc0*/  LDL R195, [R1+0x18] ;  /* 0x0000180001c37983 */ /* 0x008ee20000100800 */
[----:B------:R-:W-:Y:S01]  /*2bd0*/  UIMAD UR17, UR6, UR21, UR17 ;  /* 0x00000015061172a4 */ /* 0x000fe2000f8e0211 */
[----:B-1----:R-:W-:-:S02]  /*2be0*/  PRMT R38, RZ, 0x7610, R38 ;  /* 0x00007610ff267816 */ /* 0x002fc40000000026 */
[----:B----4-:R-:W4:Y:S01]  /*2bf0*/  LDL R194, [R1+0x1c] ;  /* 0x00001c0001c27983 */ /* 0x010f220000100800 */
[----:B------:R-:W-:Y:S01]  /*2c00*/  PRMT R35, RZ, 0x7610, R35 ;  /* 0x00007610ff237816 */ /* 0x000fe20000000023 */
[----:B------:R-:W-:Y:S01]  /*2c10*/  UMOV UR44, UR26 ;  /* 0x0000001a002c7c82 */ /* 0x000fe20008000000 */
[----:B------:R-:W-:Y:S01]  /*2c20*/  PRMT R37, RZ, 0x7610, R37 ;  /* 0x00007610ff257816 */ /* 0x000fe20000000025 */
[----:B------:R-:W-:Y:S01]  /*2c30*/  UMOV UR45, UR19 ;  /* 0x00000013002d7c82 */ /* 0x000fe20008000000 */
[----:B------:R-:W-:Y:S02]  /*2c40*/  PRMT R29, RZ, 0x7610, R29 ;  /* 0x00007610ff1d7816 */ /* 0x000fe4000000001d */
[----:B------:R-:W-:Y:S02]  /*2c50*/  PRMT R32, RZ, 0x7610, R32 ;  /* 0x00007610ff207816 */ /* 0x000fe40000000020 */
[----:B------:R-:W-:Y:S02]  /*2c60*/  PRMT R64, RZ, 0x7610, R64 ;  /* 0x00007610ff407816 */ /* 0x000fe40000000040 */
[----:B------:R-:W-:-:S02]  /*2c70*/  PRMT R66, RZ, 0x7610, R66 ;  /* 0x00007610ff427816 */ /* 0x000fc40000000042 */
[----:B------:R-:W-:Y:S01]  /*2c80*/  PRMT R68, RZ, 0x7610, R68 ;  /* 0x00007610ff447816 */ /* 0x000fe20000000044 */
[----:B------:R-:W-:Y:S01]  /*2c90*/  UIMAD.WIDE.U32 UR44, UR6, UR42, UR44 ;  /* 0x0000002a062c72a5 */ /* 0x000fe2000f8e002c */
[----:B------:R-:W-:Y:S01]  /*2ca0*/  PRMT R26, RZ, 0x7610, R26 ;  /* 0x00007610ff1a7816 */ /* 0x000fe2000000001a */
[----:B------:R-:W-:Y:S01]  /*2cb0*/  UIMAD UR42, UR55, UR42, URZ ;  /* 0x0000002a372a72a4 */ /* 0x000fe2000f8e023f */
[----:B------:R-:W-:Y:S01]  /*2cc0*/  PRMT R62, RZ, 0x7610, R62 ;  /* 0x00007610ff3e7816 */ /* 0x000fe2000000003e */
[----:B------:R-:W-:Y:S01]  /*2cd0*/  ULDC.64 UR20, c[0x0][0x2d0] ;  /* 0x0000b40000147ab9 */ /* 0x000fe20000000a00 */
[----:B------:R-:W-:Y:S02]  /*2ce0*/  PRMT R75, RZ, 0x7610, R75 ;  /* 0x00007610ff4b7816 */ /* 0x000fe4000000004b */
[----:B------:R-:W-:Y:S02]  /*2cf0*/  PRMT R60, RZ, 0x7610, R60 ;  /* 0x00007610ff3c7816 */ /* 0x000fe4000000003c */
[----:B------:R-:W-:Y:S01]  /*2d00*/  PRMT R61, RZ, 0x7610, R61 ;  /* 0x00007610ff3d7816 */ /* 0x000fe2000000003d */
[----:B------:R-:W-:-:S02]  /*2d10*/  UIMAD UR43, UR6, UR43, UR42 ;  /* 0x0000002b062b72a4 */ /* 0x000fc4000f8e022a */
[----:B------:R-:W-:Y:S02]  /*2d20*/  ULEA UR20, UP0, UR44, UR20, 0x3 ;  /* 0x000000142c147291 */ /* 0x000fe4000f80183f */
[----:B------:R-:W-:Y:S01]  /*2d30*/  UIADD3 UR43, UR45, UR43, URZ ;  /* 0x0000002b2d2b7290 */ /* 0x000fe2000fffe03f */
[----:B------:R-:W-:Y:S02]  /*2d40*/  PRMT R73, RZ, 0x7610, R73 ;  /* 0x00007610ff497816 */ /* 0x000fe40000000049 */
[----:B------:R-:W-:Y:S01]  /*2d50*/  PRMT R58, RZ, 0x7610, R58 ;  /* 0x00007610ff3a7816 */ /* 0x000fe2000000003a */
[----:B------:R-:W-:Y:S01]  /*2d60*/  ULEA.HI.X UR21, UR44, UR21, UR43, 0x3, UP0 ;  /* 0x000000152c157291 */ /* 0x000fe200080f1c2b */
[----:B------:R-:W-:Y:S02]  /*2d70*/  PRMT R71, RZ, 0x7610, R71 ;  /* 0x00007610ff477816 */ /* 0x000fe40000000047 */
[----:B------:R-:W-:Y:S02]  /*2d80*/  PRMT R70, RZ, 0x7610, R70 ;  /* 0x00007610ff467816 */ /* 0x000fe40000000046 */
[----:B------:R-:W-:-:S02]  /*2d90*/  PRMT R65, RZ, 0x7610, R65 ;  /* 0x00007610ff417816 */ /* 0x000fc40000000041 */
[----:B------:R-:W-:Y:S02]  /*2da0*/  PRMT R56, RZ, 0x7610, R56 ;  /* 0x00007610ff387816 */ /* 0x000fe40000000038 */
[----:B------:R-:W-:Y:S02]  /*2db0*/  PRMT R69, RZ, 0x7610, R69 ;  /* 0x00007610ff457816 */ /* 0x000fe40000000045 */
[----:B------:R-:W-:Y:S02]  /*2dc0*/  PRMT R67, RZ, 0x7610, R67 ;  /* 0x00007610ff437816 */ /* 0x000fe40000000043 */
[----:B------:R-:W-:Y:S02]  /*2dd0*/  SHF.L.U32 R34, R157, 0x5, RZ ;  /* 0x000000059d227819 */ /* 0x000fe400000006ff */
[----:B------:R-:W-:Y:S02]  /*2de0*/  PRMT R48, RZ, 0x7610, R48 ;  /* 0x00007610ff307816 */ /* 0x000fe40000000030 */
[----:B------:R-:W-:-:S02]  /*2df0*/  PRMT R63, RZ, 0x7610, R63 ;  /* 0x00007610ff3f7816 */ /* 0x000fc4000000003f */
[----:B------:R-:W-:Y:S02]  /*2e00*/  PRMT R46, RZ, 0x7610, R46 ;  /* 0x00007610ff2e7816 */ /* 0x000fe4000000002e */
[----:B------:R-:W-:Y:S02]  /*2e10*/  PRMT R57, RZ, 0x7610, R57 ;  /* 0x00007610ff397816 */ /* 0x000fe40000000039 */
[----:B------:R-:W-:Y:S02]  /*2e20*/  LOP3.LUT R34, R34, 0xffffffe0, R248, 0xe2, !PT ;  /* 0xffffffe022227812 */ /* 0x000fe400078ee2f8 */
[----:B------:R-:W-:Y:S02]  /*2e30*/  PRMT R42, RZ, 0x7610, R42 ;  /* 0x00007610ff2a7816 */ /* 0x000fe4000000002a */
[----:B------:R-:W-:Y:S02]  /*2e40*/  LOP3.LUT R34, R34, 0x3e0, RZ, 0xfc, !PT ;  /* 0x000003e022227812 */ /* 0x000fe400078efcff */
[----:B------:R-:W-:-:S02]  /*2e50*/  PRMT R59, RZ, 0x7610, R59 ;  /* 0x00007610ff3b7816 */ /* 0x000fc4000000003b */
[----:B------:R-:W-:Y:S02]  /*2e60*/  PRMT R44, RZ, 0x7610, R44 ;  /* 0x00007610ff2c7816 */ /* 0x000fe4000000002c */
[----:B------:R-:W-:Y:S02]  /*2e70*/  PRMT R39, RZ, 0x7610, R39 ;  /* 0x00007610ff277816 */ /* 0x000fe40000000027 */
[----:B------:R-:W-:Y:S02]  /*2e80*/  PRMT R36, RZ, 0x7610, R36 ;  /* 0x00007610ff247816 */ /* 0x000fe40000000024 */
[----:B------:R-:W-:Y:S02]  /*2e90*/  PRMT R55, RZ, 0x7610, R55 ;  /* 0x00007610ff377816 */ /* 0x000fe40000000037 */
[----:B------:R-:W-:Y:S02]  /*2ea0*/  PRMT R40, RZ, 0x7610, R40 ;  /* 0x00007610ff287816 */ /* 0x000fe40000000028 */
[----:B--2---:R-:W-:-:S02]  /*2eb0*/  ISETP.NE.AND P6, PT, R17, RZ, PT ;  /* 0x000000ff1100720c */ /* 0x004fc40003fc5270 */
[----:B------:R-:W-:-:S04]  /*2ec0*/  LOP3.LUT R17, R157, 0x7ffffe0, RZ, 0xc0, !PT ;  /* 0x07ffffe09d117812 */ /* 0x000fc800078ec0ff */
[----:B------:R-:W-:-:S04]  /*2ed0*/  SHF.L.U32 R17, R17, 0x5, RZ ;  /* 0x0000000511117819 */ /* 0x000fc800000006ff */
[----:B------:R-:W-:-:S04]  /*2ee0*/  LOP3.LUT R18, R17, 0xffffffe0, R248, 0xe2, !PT ;  /* 0xffffffe011127812 */ /* 0x000fc800078ee2f8 */
[--C-:B------:R-:W-:Y:S02]  /*2ef0*/  SHF.R.S32.HI R19, RZ, 0x1f, R18.reuse ;  /* 0x0000001fff137819 */ /* 0x100fe40000011412 */
[----:B------:R-:W-:Y:S01]  /*2f00*/  LOP3.LUT R45, R18, 0x40, RZ, 0xfc, !PT ;  /* 0x00000040122d7812 */ /* 0x000fe200078efcff */
[----:B------:R-:W-:-:S03]  /*2f10*/  IMAD.WIDE.U32 R20, R21, UR6, R18 ;  /* 0x0000000615147c25 */ /* 0x000fc6000f8e0012 */
[----:B------:R-:W-:Y:S02]  /*2f20*/  ISETP.GE.AND P2, PT, R45, UR18, PT ;  /* 0x000000122d007c0c */ /* 0x000fe4000bf46270 */
[----:B------:R-:W-:Y:S02]  /*2f30*/  LOP3.LUT R41, R18, 0x20, RZ, 0xfc, !PT ;  /* 0x0000002012297812 */ /* 0x000fe400078efcff */
[----:B------:R-:W-:Y:S02]  /*2f40*/  IADD3 R17, R21, UR17, RZ ;  /* 0x0000001115117c10 */ /* 0x000fe4000fffe0ff */
[----:B------:R-:W-:Y:S02]  /*2f50*/  LEA R22, P0, R20, UR11, 0x1 ;  /* 0x0000000b14167c11 */ /* 0x000fe4000f8008ff */
[C---:B------:R-:W-:Y:S02]  /*2f60*/  LOP3.LUT R47, R18.reuse, 0x60, RZ, 0xfc, !PT ;  /* 0x00000060122f7812 */ /* 0x040fe400078efcff */
[----:B------:R-:W-:-:S02]  /*2f70*/  LOP3.LUT R91, R18, 0xa0, RZ, 0xfc, !PT ;  /* 0x000000a0125b7812 */ /* 0x000fc400078efcff */
[----:B------:R-:W-:Y:S02]  /*2f80*/  LEA.HI.X R23, R20, UR12, R17, 0x1, P0 ;  /* 0x0000000c14177c11 */ /* 0x000fe400080f0c11 */
[C---:B------:R-:W-:Y:S02]  /*2f90*/  LOP3.LUT R89, R18.reuse, 0x80, RZ, 0xfc, !PT ;  /* 0x0000008012597812 */ /* 0x040fe400078efcff */
[C---:B------:R-:W-:Y:S01]  /*2fa0*/  LOP3.LUT R87, R18.reuse, 0xc0, RZ, 0xfc, !PT ;  /* 0x000000c012577812 */ /* 0x040fe200078efcff */
[----:B------:R-:W2:Y:S01]  /*2fb0*/  @!P2 LDG.E.U16 R38, desc[UR22][R22.64+0x80] ;  /* 0x000080161626a981 */ /* 0x000ea2000c1e1500 */
[----:B------:R-:W-:Y:S02]  /*2fc0*/  ISETP.GE.AND P1, PT, R41, UR18, PT ;  /* 0x0000001229007c0c */ /* 0x000fe4000bf26270 */
[----:B------:R-:W-:Y:S01]  /*2fd0*/  LOP3.LUT R83, R18, 0x100, RZ, 0xfc, !PT ;  /* 0x0000010012537812 */ /* 0x000fe200078efcff */
[----:B------:R-:W5:Y:S01]  /*2fe0*/  @!P6 LDG.E.U16 R70, desc[UR22][R22.64] ;  /* 0x000000161646e981 */ /* 0x000f62000c1e1500 */
[----:B------:R-:W-:-:S02]  /*2ff0*/  ISETP.GE.AND P3, PT, R47, UR18, PT ;  /* 0x000000122f007c0c */ /* 0x000fc4000bf66270 */
[----:B------:R-:W-:Y:S02]  /*3000*/  ISETP.GE.AND P5, PT, R91, UR18, PT ;  /* 0x000000125b007c0c */ /* 0x000fe4000bfa6270 */
[----:B------:R-:W-:Y:S02]  /*3010*/  ISETP.GE.AND P4, PT, R89, UR18, PT ;  /* 0x0000001259007c0c */ /* 0x000fe4000bf86270 */
[----:B------:R-:W-:Y:S02]  /*3020*/  ISETP.GE.AND P0, PT, R87, UR18, PT ;  /* 0x0000001257007c0c */ /* 0x000fe4000bf06270 */
[----:B------:R-:W-:Y:S01]  /*3030*/  ISETP.GE.AND P2, PT, R83, UR18, PT ;  /* 0x0000001253007c0c */ /* 0x000fe2000bf46270 */
[----:B------:R-:W3:Y:S01]  /*3040*/  @!P1 LDG.E.U16 R35, desc[UR22][R22.64+0x40] ;  /* 0x0000401616239981 */ /* 0x000ee2000c1e1500 */
[C---:B------:R-:W-:Y:S02]  /*3050*/  LOP3.LUT R85, R18.reuse, 0xe0, RZ, 0xfc, !PT ;  /* 0x000000e012557812 */ /* 0x040fe400078efcff */
[C---:B------:R-:W-:Y:S01]  /*3060*/  LOP3.LUT R163, R18.reuse, 0x120, RZ, 0xfc, !PT ;  /* 0x0000012012a37812 */ /* 0x040fe200078efcff */
[----:B------:R-:W4:Y:S01]  /*3070*/  @!P3 LDG.E.U16 R37, desc[UR22][R22.64+0xc0] ;  /* 0x0000c0161625b981 */ /* 0x000f22000c1e1500 */
[----:B------:R-:W-:-:S02]  /*3080*/  LOP3.LUT R160, R18, 0x160, RZ, 0xfc, !PT ;  /* 0x0000016012a07812 */ /* 0x000fc400078efcff */
[C---:B------:R-:W-:Y:S01]  /*3090*/  LOP3.LUT R159, R18.reuse, 0x140, RZ, 0xfc, !PT ;  /* 0x00000140129f7812 */ /* 0x040fe200078efcff */
[----:B------:R-:W4:Y:S01]  /*30a0*/  @!P5 LDG.E.U16 R29, desc[UR22][R22.64+0x140] ;  /* 0x00014016161dd981 */ /* 0x000f22000c1e1500 */
[C---:B------:R-:W-:Y:S02]  /*30b0*/  LOP3.LUT R161, R18.reuse, 0x180, RZ, 0xfc, !PT ;  /* 0x0000018012a17812 */ /* 0x040fe400078efcff */
[----:B------:R-:W-:Y:S01]  /*30c0*/  ISETP.GE.AND P1, PT, R85, UR18, PT ;  /* 0x0000001255007c0c */ /* 0x000fe2000bf26270 */
[----:B------:R-:W4:Y:S01]  /*30d0*/  @!P4 LDG.E.U16 R32, desc[UR22][R22.64+0x100] ;  /* 0x000100161620c981 */ /* 0x000f22000c1e1500 */
[----:B------:R-:W-:Y:S02]  /*30e0*/  LOP3.LUT R158, R18, 0x1c0, RZ, 0xfc, !PT ;  /* 0x000001c0129e7812 */ /* 0x000fe400078efcff */
[----:B------:R-:W-:Y:S01]  /*30f0*/  ISETP.GE.AND P3, PT, R163, UR18, PT ;  /* 0x00000012a3007c0c */ /* 0x000fe2000bf66270 */
[----:B------:R-:W4:Y:S01]  /*3100*/  @!P0 LDG.E.U16 R64, desc[UR22][R22.64+0x180] ;  /* 0x0001801616408981 */ /* 0x000f22000c1e1500 */
[----:B------:R-:W-:-:S02]  /*3110*/  ISETP.GE.AND P5, PT, R160, UR18, PT ;  /* 0x00000012a0007c0c */ /* 0x000fc4000bfa6270 */
[----:B------:R-:W-:Y:S01]  /*3120*/  ISETP.GE.AND P4, PT, R159, UR18, PT ;  /* 0x000000129f007c0c */ /* 0x000fe2000bf86270 */
[----:B------:R-:W4:Y:S01]  /*3130*/  @!P2 LDG.E.U16 R66, desc[UR22][R22.64+0x200] ;  /* 0x000200161642a981 */ /* 0x000f22000c1e1500 */
[----:B------:R-:W-:Y:S02]  /*3140*/  ISETP.GE.AND P0, PT, R161, UR18, PT ;  /* 0x00000012a1007c0c */ /* 0x000fe4000bf06270 */
[----:B------:R-:W-:Y:S01]  /*3150*/  ISETP.GE.AND P2, PT, R158, UR18, PT ;  /* 0x000000129e007c0c */ /* 0x000fe2000bf46270 */
[----:B------:R-:W4:Y:S01]  /*3160*/  @!P1 LDG.E.U16 R68, desc[UR22][R22.64+0x1c0] ;  /* 0x0001c01616449981 */ /* 0x000f22000c1e1500 */
        /* <DEDUP_REMOVED lines=24> */
[----:B------:R-:W-:Y:S02]  /*32f0*/  MOV R20, UR20 ;  /* 0x0000001400147c02 */ /* 0x000fe40008000f00 */
[----:B------:R-:W-:Y:S01]  /*3300*/  MOV R21, UR21 ;  /* 0x0000001500157c02 */ /* 0x000fe20008000f00 */
[----:B------:R-:W4:Y:S01]  /*3310*/  @!P4 LDG.E.U16 R65, desc[UR22][R22.64+0x400] ;  /* 0x000400161641c981 */ /* 0x000f22000c1e1500 */
[C---:B------:R-:W-:Y:S02]  /*3320*/  LOP3.LUT R33, R18.reuse, 0x300, RZ, 0xfc, !PT ;  /* 0x0000030012217812 */ /* 0x040fe400078efcff */
[----:B------:R-:W-:Y:S01]  /*3330*/  LOP3.LUT R31, R18, 0x320, RZ, 0xfc, !PT ;  /* 0x00000320121f7812 */ /* 0x000fe200078efcff */
[----:B------:R-:W4:Y:S01]  /*3340*/  @!P0 LDG.E.U16 R56, desc[UR22][R22.64+0x480] ;  /* 0x0004801616388981 */ /* 0x000f22000c1e1500 */
[----:B------:R-:W-:-:S02]  /*3350*/  ISETP.GE.AND P1, PT, R79, UR18, PT ;  /* 0x000000124f007c0c */ /* 0x000fc4000bf26270 */
[C---:B------:R-:W-:Y:S01]  /*3360*/  LOP3.LUT R30, R18.reuse, 0x340, RZ, 0xfc, !PT ;  /* 0x00000340121e7812 */ /* 0x040fe200078efcff */
[----:B------:R-:W4:Y:S01]  /*3370*/  @!P2 LDG.E.U16 R69, desc[UR22][R22.64+0x500] ;  /* 0x000500161645a981 */ /* 0x000f22000c1e1500 */
[----:B------:R-:W-:Y:S02]  /*3380*/  ISETP.GE.AND P3, PT, R77, UR18, PT ;  /* 0x000000124d007c0c */ /* 0x000fe4000bf66270 */
[----:B------:R-:W-:Y:S01]  /*3390*/  LOP3.LUT R28, R18, 0x360, RZ, 0xfc, !PT ;  /* 0x00000360121c7812 */ /* 0x000fe200078efcff */
[----:B------:R-:W4:Y:S01]  /*33a0*/  LDG.E.64 R20, desc[UR22][R20.64] ;  /* 0x0000001614147981 */ /* 0x000f22000c1e1b00 */
[----:B------:R-:W-:Y:S02]  /*33b0*/  ISETP.GE.AND P5, PT, R76, UR18, PT ;  /* 0x000000124c007c0c */ /* 0x000fe4000bfa6270 */
[C---:B------:R-:W-:Y:S02]  /*33c0*/  LOP3.LUT R24, R18.reuse, 0x380, RZ, 0xfc, !PT ;  /* 0x0000038012187812 */ /* 0x040fe400078efcff */
[----:B------:R-:W-:Y:S01]  /*33d0*/  LOP3.LUT R25, R18, 0x3a0, RZ, 0xfc, !PT ;  /* 0x000003a012197812 */ /* 0x000fe200078efcff */
[----:B------:R-:W4:Y:S01]  /*33e0*/  @!P1 LDG.E.U16 R67, desc[UR22][R22.64+0x4c0] ;  /* 0x0004c01616439981 */ /* 0x000f22000c1e1500 */
[----:B------:R-:W-:-:S02]  /*33f0*/  ISETP.GE.AND P4, PT, R74, UR18, PT ;  /* 0x000000124a007c0c */ /* 0x000fc4000bf86270 */
[----:B------:R-:W-:Y:S01]  /*3400*/  LOP3.LUT R27, R18, 0x3c0, RZ, 0xfc, !PT ;  /* 0x000003c0121b7812 */ /* 0x000fe200078efcff */
[----:B------:R-:W4:Y:S01]  /*3410*/  @!P3 LDG.E.U16 R48, desc[UR22][R22.64+0x540] ;  /* 0x000540161630b981 */ /* 0x000f22000c1e1500 */
[----:B------:R-:W-:Y:S01]  /*3420*/  ISETP.GE.AND P0, PT, R33, UR18, PT ;  /* 0x0000001221007c0c */ /* 0x000fe2000bf06270 */
[----:B------:R-:W-:Y:S01]  /*3430*/  ULEA UR17, UR16, 0xfffff800, 0xb ;  /* 0xfffff80010117891 */ /* 0x000fe2000f8e583f */
[----:B------:R-:W-:Y:S01]  /*3440*/  ISETP.GE.AND P2, PT, R31, UR18, PT ;  /* 0x000000121f007c0c */ /* 0x000fe2000bf46270 */
[----:B------:R-:W4:Y:S01]  /*3450*/  @!P5 LDG.E.U16 R63, desc[UR22][R22.64+0x580] ;  /* 0x00058016163fd981 */ /* 0x000f22000c1e1500 */
[----:B------:R-:W-:Y:S01]  /*3460*/  ISETP.GE.AND P1, PT, R30, UR18, PT ;  /* 0x000000121e007c0c */ /* 0x000fe2000bf26270 */
[----:B------:R-:W-:Y:S01]  /*3470*/  ULDC.64 UR20, c[0x0][0x270] ;  /* 0x00009c0000147ab9 */ /* 0x000fe20000000a00 */
[----:B------:R-:W-:Y:S02]  /*3480*/  ISETP.GE.AND P3, PT, R28, UR18, PT ;  /* 0x000000121c007c0c */ /* 0x000fe4000bf66270 */
[----:B------:R-:W-:Y:S01]  /*3490*/  ISETP.GE.AND P5, PT, R24, UR18, PT ;  /* 0x0000001218007c0c */ /* 0x000fe2000bfa6270 */
[----:B------:R-:W4:Y:S01]  /*34a0*/  @!P4 LDG.E.U16 R46, desc[UR22][R22.64+0x5c0] ;  /* 0x0005c016162ec981 */ /* 0x000f22000c1e1500 */
[----:B------:R-:W-:-:S03]  /*34b0*/  ISETP.GE.AND P4, PT, R25, UR18, PT ;  /* 0x0000001219007c0c */ /* 0x000fc6000bf86270 */
[----:B------:R-:W4:Y:S01]  /*34c0*/  @!P0 LDG.E.U16 R57, desc[UR22][R22.64+0x600] ;  /* 0x0006001616398981 */ /* 0x000f22000c1e1500 */
[----:B------:R-:W-:-:S03]  /*34d0*/  ISETP.GE.AND P0, PT, R27, UR18, PT ;  /* 0x000000121b007c0c */ /* 0x000fc6000bf06270 */
[----:B------:R-:W4:Y:S01]  /*34e0*/  @!P2 LDG.E.U16 R42, desc[UR22][R22.64+0x640] ;  /* 0x00064016162aa981 */ /* 0x000f22000c1e1500 */
[----:B------:R-:W-:-:S03]  /*34f0*/  ISETP.GE.AND P2, PT, R34, UR18, PT ;  /* 0x0000001222007c0c */ /* 0x000fc6000bf46270 */
[----:B------:R-:W4:Y:S04]  /*3500*/  @!P1 LDG.E.U16 R59, desc[UR22][R22.64+0x680] ;  /* 0x00068016163b9981 */ /* 0x000f28000c1e1500 */
[----:B------:R-:W4:Y:S04]  /*3510*/  @!P3 LDG.E.U16 R44, desc[UR22][R22.64+0x6c0] ;  /* 0x0006c016162cb981 */ /* 0x000f28000c1e1500 */
[----:B------:R-:W4:Y:S04]  /*3520*/  @!P5 LDG.E.U16 R39, desc[UR22][R22.64+0x700] ;  /* 0x000700161627d981 */ /* 0x000f28000c1e1500 */
[----:B------:R-:W4:Y:S04]  /*3530*/  @!P4 LDG.E.U16 R36, desc[UR22][R22.64+0x740] ;  /* 0x000740161624c981 */ /* 0x000f28000c1e1500 */
[----:B------:R-:W4:Y:S04]  /*3540*/  @!P0 LDG.E.U16 R55, desc[UR22][R22.64+0x780] ;  /* 0x0007801616378981 */ /* 0x000f28000c1e1500 */
[----:B------:R0:W4:Y:S01]  /*3550*/  @!P2 LDG.E.U16 R40, desc[UR22][R22.64+0x7c0] ;  /* 0x0007c0161628a981 */ /* 0x000122000c1e1500 */
[----:B------:R-:W-:Y:S01]  /*3560*/  UIADD3 UR17, -UR17, UR56, URZ ;  /* 0x0000003811117290 */ /* 0x000fe2000fffe13f */
[----:B------:R-:W-:-:S03]  /*3570*/  SHF.L.U32 R17, R157, 0x5, RZ ;  /* 0x000000059d117819 */ /* 0x000fc600000006ff */
[----:B------:R-:W-:Y:S01]  /*3580*/  USHF.L.U32 UR44, UR17, 0x1, URZ ;  /* 0x00000001112c7899 */ /* 0x000fe2000800063f */
[----:B------:R-:W-:Y:S02]  /*3590*/  LOP3.LUT R17, R17, 0xfffffc00, RZ, 0xc0, !PT ;  /* 0xfffffc0011117812 */ /* 0x000fe400078ec0ff */
[----:B------:R-:W-:-:S03]  /*35a0*/  MOV R43, UR20 ;  /* 0x00000014002b7c02 */ /* 0x000fc60008000f00 */
[----:B------:R-:W-:Y:S02]  /*35b0*/  ISETP.GE.AND P1, PT, R41, UR44, PT ;  /* 0x0000002c29007c0c */ /* 0x000fe4000bf26270 */
[----:B------:R-:W-:Y:S01]  /*35c0*/  IADD3 R41, R17, R156, RZ ;  /* 0x0000009c11297210 */ /* 0x000fe20007ffe0ff */
[----:B0-----:R-:W-:Y:S01]  /*35d0*/  IMAD.WIDE.U32 R22, R43, UR6, R18 ;  /* 0x000000062b167c25 */ /* 0x001fe2000f8e0012 */
[----:B------:R-:W-:Y:S02]  /*35e0*/  ISETP.GE.AND P0, PT, R18, UR44, PT ;  /* 0x0000002c12007c0c */ /* 0x000fe4000bf06270 */
[C---:B------:R-:W-:Y:S02]  /*35f0*/  IADD3 R18, R41.reuse, 0x20, RZ ;  /* 0x0000002029127810 */ /* 0x040fe40007ffe0ff */
[C---:B------:R-:W-:Y:S02]  /*3600*/  IADD3 R54, R41.reuse, 0x40, RZ ;  /* 0x0000004029367810 */ /* 0x040fe40007ffe0ff */
[----:B------:R-:W-:-:S02]  /*3610*/  IADD3 R72, R41, 0x60, RZ ;  /* 0x0000006029487810 */ /* 0x000fc40007ffe0ff */
[CC--:B------:R-:W-:Y:S02]  /*3620*/  LEA.HI.SX32 R50, R41.reuse, R41.reuse, 0x1b ;  /* 0x0000002929327211 */ /* 0x0c0fe400078fdaff */
[C---:B------:R-:W-:Y:S02]  /*3630*/  IADD3 R84, R41.reuse, 0x80, RZ ;  /* 0x0000008029547810 */ /* 0x040fe40007ffe0ff */
[C---:B------:R-:W-:Y:S02]  /*3640*/  IADD3 R86, R41.reuse, 0xa0, RZ ;  /* 0x000000a029567810 */ /* 0x040fe40007ffe0ff */
[-C--:B------:R-:W-:Y:S02]  /*3650*/  LEA.HI.SX32 R52, R18, R41.reuse, 0x1b ;  /* 0x0000002912347211 */ /* 0x080fe400078fdaff */
[----:B------:R-:W-:Y:S02]  /*3660*/  IADD3 R88, R41, 0xc0, RZ ;  /* 0x000000c029587810 */ /* 0x000fe40007ffe0ff */
[----:B------:R-:W-:-:S02]  /*3670*/  LEA.HI.SX32 R54, R54, R41, 0x1b ;  /* 0x0000002936367211 */ /* 0x000fc400078fdaff */
[C---:B------:R-:W-:Y:S02]  /*3680*/  IADD3 R90, R41.reuse, 0xe0, RZ ;  /* 0x000000e0295a7810 */ /* 0x040fe40007ffe0ff */
        /* <DEDUP_REMOVED lines=9> */
[----:B------:R-:W-:Y:S01]  /*3720*/  LEA R53, R54, R155, 0x1 ;  /* 0x0000009b36357211 */ /* 0x000fe200078e08ff */
[----:B------:R-:W-:Y:S01]  /*3730*/  UIMAD UR20, UR55, UR20, URZ ;  /* 0x00000014371472a4 */ /* 0x000fe2000f8e023f */
[----:B------:R-:W-:-:S02]  /*3740*/  IADD3 R98, R41, 0x160, RZ ;  /* 0x0000016029627810 */ /* 0x000fc40007ffe0ff */
[----:B------:R-:W-:Y:S02]  /*3750*/  LEA.HI.SX32 R90, R90, R41, 0x1b ;  /* 0x000000295a5a7211 */ /* 0x000fe400078fdaff */
[----:B------:R-:W-:Y:S02]  /*3760*/  LEA R54, R72, R155, 0x1 ;  /* 0x0000009b48367211 */ /* 0x000fe400078e08ff */
        /* <DEDUP_REMOVED lines=19> */
[----:B------:R-:W-:Y:S02]  /*38a0*/  IADD3 R192, R41, 0x3e0, RZ ;  /* 0x000003e029c07810 */ /* 0x000fe40007ffe0ff */
[----:B------:R-:W-:Y:S02]  /*38b0*/  LEA.HI.SX32 R92, R92, R41, 0x1b ;  /* 0x000000295c5c7211 */ /* 0x000fe400078fdaff */
[----:B------:R-:W-:-:S02]  /*38c0*/  LEA R49, R84, R155, 0x1 ;  /* 0x0000009b54317211 */ /* 0x000fc400078e08ff */
[----:B------:R-:W-:Y:S02]  /*38d0*/  ISETP.GE.AND P3, PT, R47, UR44, PT ;  /* 0x0000002c2f007c0c */ /* 0x000fe4000bf66270 */
[----:B------:R-:W-:Y:S02]  /*38e0*/  LEA.HI.SX32 R94, R94, R41, 0x1b ;  /* 0x000000295e5e7211 */ /* 0x000fe400078fdaff */
[----:B------:R-:W-:Y:S02]  /*38f0*/  LEA R50, R86, R155, 0x1 ;  /* 0x0000009b56327211 */ /* 0x000fe400078e08ff */
[----:B------:R-:W-:Y:S02]  /*3900*/  ISETP.GE.AND P2, PT, R45, UR44, PT ;  /* 0x0000002c2d007c0c */ /* 0x000fe4000bf46270 */
[----:B------:R-:W-:Y:S02]  /*3910*/  LEA.HI.SX32 R96, R96, R41, 0x1b ;  /* 0x0000002960607211 */ /* 0x000fe400078fdaff */
[----:B------:R-:W-:Y:S01]  /*3920*/  LEA R47, R88, R155, 0x1 ;  /* 0x0000009b582f7211 */ /* 0x000fe200078e08ff */
[----:B------:R-:W-:Y:S01]  /*3930*/  UIMAD UR20, UR6, UR21, UR20 ;  /* 0x00000015061472a4 */ /* 0x000fe2000f8e0214 */
[----:B------:R-:W-:-:S02]  /*3940*/  LEA.HI.SX32 R98, R98, R41, 0x1b ;  /* 0x0000002962627211 */ /* 0x000fc400078fdaff */
[----:B------:R-:W-:Y:S02]  /*3950*/  LEA R45, R90, R155, 0x1 ;  /* 0x0000009b5a2d7211 */ /* 0x000fe400078e08ff */
        /* <DEDUP_REMOVED lines=19> */
[----:B------:R-:W-:Y:S02]  /*3a90*/  LEA.HI.SX32 R192, R192, R41, 0x1b ;  /* 0x00000029c0c07211 */ /* 0x000fe400078fdaff */
[-C--:B------:R-:W-:Y:S01]  /*3aa0*/  LEA R43, R92, R155.reuse, 0x1 ;  /* 0x0000009b5c2b7211 */ /* 0x080fe200078e08ff */
[----:B-----5:R-:W-:Y:S01]  /*3ab0*/  STS.U16 [R51], R70 ;  /* 0x0000004633007388 */ /* 0x020fe20000000400 */
[----:B------:R-:W-:-:S03]  /*3ac0*/  LEA R41, R94, R155, 0x1 ;  /* 0x0000009b5e297211 */ /* 0x000fc600078e08ff */
[----:B---3--:R-:W-:Y:S04]  /*3ad0*/  STS.U16 [R52+0x40], R35 ;  /* 0x0000402334007388 */ /* 0x008fe80000000400 */
[----:B--2---:R0:W-:Y:S04]  /*3ae0*/  STS.U16 [R53+0x80], R38 ;  /* 0x0000802635007388 */ /* 0x0041e80000000400 */
[----:B----4-:R1:W-:Y:S04]  /*3af0*/  STS.U16 [R54+0xc0], R37 ;  /* 0x0000c02536007388 */ /* 0x0103e80000000400 */
[----:B------:R2:W-:Y:S01]  /*3b00*/  STS.U16 [R49+0x100], R32 ;  /* 0x0001002031007388 */ /* 0x0005e20000000400 */
[----:B0-----:R-:W-:-:S03]  /*3b10*/  LEA R38, R96, R155, 0x1 ;  /* 0x0000009b60267211 */ /* 0x001fc600078e08ff */
[----:B------:R0:W-:Y:S01]  /*3b20*/  STS.U16 [R50+0x140], R29 ;  /* 0x0001401d32007388 */ /* 0x0001e20000000400 */
[-C--:B------:R-:W-:Y:S02]  /*3b30*/  LEA R35, R100, R155.reuse, 0x1 ;  /* 0x0000009b64237211 */ /* 0x080fe400078e08ff */
[-C--:B-1----:R-:W-:Y:S01]  /*3b40*/  LEA R37, R98, R155.reuse, 0x1 ;  /* 0x0000009b62257211 */ /* 0x082fe200078e08ff */
[----:B------:R-:W-:Y:S01]  /*3b50*/  STS.U16 [R47+0x180], R64 ;  /* 0x000180402f007388 */ /* 0x000fe20000000400 */
[----:B------:R-:W-:Y:S02]  /*3b60*/  IADD3 R19, R23, UR20, RZ ;  /* 0x0000001417137c10 */ /* 0x000fe4000fffe0ff */
[-C--:B--2---:R-:W-:Y:S01]  /*3b70*/  LEA R32, R102, R155.reuse, 0x1 ;  /* 0x0000009b66207211 */ /* 0x084fe200078e08ff */
[----:B------:R-:W-:Y:S01]  /*3b80*/  STS.U16 [R45+0x1c0], R68 ;  /* 0x0001c0442d007388 */ /* 0x000fe20000000400 */
[----:B------:R-:W-:Y:S02]  /*3b90*/  LEA R18, P4, R22, UR13, 0x1 ;  /* 0x0000000d16127c11 */ /* 0x000fe4000f8808ff */
[-C--:B------:R-:W-:Y:S01]  /*3ba0*/  LEA R166, R104, R155.reuse, 0x1 ;  /* 0x0000009b68a67211 */ /* 0x080fe200078e08ff */
[----:B------:R-:W-:Y:S01]  /*3bb0*/  STS.U16 [R43+0x200], R66 ;  /* 0x000200422b007388 */ /* 0x000fe20000000400 */
[----:B0-----:R-:W-:-:S03]  /*3bc0*/  LEA R29, R108, R155, 0x1 ;  /* 0x0000009b6c1d7211 */ /* 0x001fc600078e08ff */
[----:B------:R0:W-:Y:S01]  /*3bd0*/  STS.U16 [R41+0x240], R26 ;  /* 0x0002401a29007388 */ /* 0x0001e20000000400 */
[----:B------:R-:W-:-:S03]  /*3be0*/  LEA R162, R126, R155, 0x1 ;  /* 0x0000009b7ea27211 */ /* 0x000fc600078e08ff */
[----:B------:R-:W-:Y:S01]  /*3bf0*/  STS.U16 [R38+0x280], R75 ;  /* 0x0002804b26007388 */ /* 0x000fe20000000400 */
[----:B------:R-:W-:-:S03]  /*3c00*/  LEA.HI.X R19, R22, UR14, R19, 0x1, P4 ;  /* 0x0000000e16137c11 */ /* 0x000fc6000a0f0c13 */
[----:B------:R-:W-:Y:S01]  /*3c10*/  STS.U16 [R37+0x2c0], R62 ;  /* 0x0002c03e25007388 */ /* 0x000fe20000000400 */
[----:B0-----:R-:W-:-:S03]  /*3c20*/  LEA R26, R110, R155, 0x1 ;  /* 0x0000009b6e1a7211 */ /* 0x001fc600078e08ff */
[----:B------:R0:W-:Y:S01]  /*3c30*/  STS.U16 [R35+0x300], R60 ;  /* 0x0003003c23007388 */ /* 0x0001e20000000400 */
[-C--:B------:R-:W-:Y:S02]  /*3c40*/  LEA R23, R164, R155.reuse, 0x1 ;  /* 0x0000009ba4177211 */ /* 0x080fe400078e08ff */
[-C--:B------:R-:W-:Y:S01]  /*3c50*/  LEA R22, R168, R155.reuse, 0x1 ;  /* 0x0000009ba8167211 */ /* 0x080fe200078e08ff */
[----:B------:R-:W-:Y:S01]  /*3c60*/  STS.U16 [R32+0x340], R73 ;  /* 0x0003404920007388 */ /* 0x000fe20000000400 */
[----:B------:R-:W-:-:S03]  /*3c70*/  LEA R64, R174, R155, 0x1 ;  /* 0x0000009bae407211 */ /* 0x000fc600078e08ff */
[----:B------:R1:W-:Y:S01]  /*3c80*/  STS.U16 [R166+0x380], R61 ;  /* 0x0003803da6007388 */ /* 0x0003e20000000400 */
[----:B0-----:R-:W-:-:S03]  /*3c90*/  LEA R60, R170, R155, 0x1 ;  /* 0x0000009baa3c7211 */ /* 0x001fc600078e08ff */
[----:B------:R-:W-:Y:S01]  /*3ca0*/  STS.U16 [R29+0x3c0], R58 ;  /* 0x0003c03a1d007388 */ /* 0x000fe20000000400 */
[----:B------:R-:W-:-:S03]  /*3cb0*/  LEA R66, R178, R155, 0x1 ;  /* 0x0000009bb2427211 */ /* 0x000fc600078e08ff */
[----:B------:R0:W-:Y:S01]  /*3cc0*/  STS.U16 [R26+0x400], R65 ;  /* 0x000400411a007388 */ /* 0x0001e20000000400 */
[----:B------:R-:W-:-:S03]  /*3cd0*/  R2UR UR42, R21 ;  /* 0x00000000152a72ca */ /* 0x000fc600000e0000 */
[----:B------:R-:W-:Y:S01]  /*3ce0*/  STS.U16 [R162+0x440], R71 ;  /* 0x00044047a2007388 */ /* 0x000fe20000000400 */
[-C--:B-1----:R-:W-:Y:S02]  /*3cf0*/  LEA R61, R172, R155.reuse, 0x1 ;  /* 0x0000009bac3d7211 */ /* 0x082fe400078e08ff */
[-C--:B0-----:R-:W-:Y:S01]  /*3d00*/  LEA R65, R176, R155.reuse, 0x1 ;  /* 0x0000009bb0417211 */ /* 0x081fe200078e08ff */
[----:B------:R-:W-:Y:S01]  /*3d10*/  STS.U16 [R23+0x480], R56 ;  /* 0x0004803817007388 */ /* 0x000fe20000000400 */
[----:B------:R-:W-:-:S03]  /*3d20*/  LEA R68, R182, R155, 0x1 ;  /* 0x0000009bb6447211 */ /* 0x000fc600078e08ff */
[----:B------:R0:W-:Y:S02]  /*3d30*/  STS.U16 [R22+0x4c0], R67 ;  /* 0x0004c04316007388 */ /* 0x0001e40000000400 */
[----:B------:R-:W-:Y:S02]  /*3d40*/  FMUL.FTZ R21, R128, UR42 ;  /* 0x0000002a80157c20 */ /* 0x000fe40008410000 */
[----:B------:R1:W-:Y:S01]  /*3d50*/  STS.U16 [R60+0x500], R69 ;  /* 0x000500453c007388 */ /* 0x0003e20000000400 */
[-C--:B------:R-:W-:Y:S01]  /*3d60*/  LEA R70, R186, R155.reuse, 0x1 ;  /* 0x0000009bba467211 */ /* 0x080fe200078e08ff */
[----:B------:R-:W-:Y:S02]  /*3d70*/  FMUL.RZ R62, R21, 0.15915493667125701904 ;  /* 0x3e22f983153e7820 */ /* 0x000fe4000040c000 */
[----:B------:R-:W-:Y:S01]  /*3d80*/  STS.U16 [R61+0x540], R48 ;  /* 0x000540303d007388 */ /* 0x000fe20000000400 */
[----:B0-----:R-:W-:Y:S01]  /*3d90*/  LEA R67, R180, R155, 0x1 ;  /* 0x0000009bb4437211 */ /* 0x001fe200078e08ff */
[----:B------:R-:W-:-:S02]  /*3da0*/  FMUL.FTZ R21, R125, UR42 ;  /* 0x0000002a7d157c20 */ /* 0x000fc40008410000 */
[----:B------:R-:W-:Y:S01]  /*3db0*/  STS.U16 [R64+0x580], R63 ;  /* 0x0005803f40007388 */ /* 0x000fe20000000400 */
[----:B-1----:R-:W-:-:S03]  /*3dc0*/  LEA R69, R184, R155, 0x1 ;  /* 0x0000009bb8457211 */ /* 0x002fc600078e08ff */
[----:B------:R0:W-:Y:S01]  /*3dd0*/  STS.U16 [R65+0x5c0], R46 ;  /* 0x0005c02e41007388 */ /* 0x0001e20000000400 */
[-C--:B------:R-:W-:Y:S02]  /*3de0*/  LEA R71, R188, R155.reuse, 0x1 ;  /* 0x0000009bbc477211 */ /* 0x080fe400078e08ff */
[-C--:B------:R-:W-:Y:S01]  /*3df0*/  LEA R72, R190, R155.reuse, 0x1 ;  /* 0x0000009bbe487211 */ /* 0x080fe200078e08ff */
[----:B------:R-:W-:Y:S01]  /*3e00*/  STS.U16 [R66+0x600], R57 ;  /* 0x0006003942007388 */ /* 0x000fe20000000400 */
[----:B------:R-:W-:Y:S01]  /*3e10*/  LEA R73, R192, R155, 0x1 ;  /* 0x0000009bc0497211 */ /* 0x000fe200078e08ff */
[----:B------:R-:W-:Y:S02]  /*3e20*/  FMUL.RZ R56, R21, 0.15915493667125701904 ;  /* 0x3e22f98315387820 */ /* 0x000fe4000040c000 */
[----:B------:R-:W-:Y:S01]  /*3e30*/  STS.U16 [R67+0x640], R42 ;  /* 0x0006402a43007388 */ /* 0x000fe20000000400 */
[----:B------:R-:W-:-:S03]  /*3e40*/  PRMT R126, RZ, 0x7610, R126 ;  /* 0x00007610ff7e7816 */ /* 0x000fc6000000007e */
[----:B------:R-:W-:Y:S01]  /*3e50*/  STS.U16 [R68+0x680], R59 ;  /* 0x0006803b44007388 */ /* 0x000fe20000000400 */
[----:B------:R-:W-:-:S03]  /*3e60*/  PRMT R127, RZ, 0x7610, R127 ;  /* 0x00007610ff7f7816 */ /* 0x000fc6000000007f */
[----:B------:R-:W-:Y:S01]  /*3e70*/  STS.U16 [R69+0x6c0], R44 ;  /* 0x0006c02c45007388 */ /* 0x000fe20000000400 */
[----:B------:R-:W-:Y:S03]  /*3e80*/  MUFU.SIN R108, R56 ;  /* 0x00000038006c7308 */ /* 0x000fe60000000400 */
[----:B------:R1:W-:Y:S04]  /*3e90*/  STS.U16 [R70+0x700], R39 ;  /* 0x0007002746007388 */ /* 0x0003e80000000400 */
[----:B------:R-:W-:Y:S01]  /*3ea0*/  STS.U16 [R71+0x740], R36 ;  /* 0x0007402447007388 */ /* 0x000fe20000000400 */
[----:B------:R2:W-:Y:S03]  /*3eb0*/  MUFU.COS R109, R56 ;  /* 0x00000038006d7308 */ /* 0x0005e60000000000 */
[----:B------:R3:W-:Y:S04]  /*3ec0*/  STS.U16 [R72+0x780], R55 ;  /* 0x0007803748007388 */ /* 0x0007e80000000400 */
[----:B------:R4:W-:Y:S01]  /*3ed0*/  STS.U16 [R73+0x7c0], R40 ;  /* 0x0007c02849007388 */ /* 0x0009e20000000400 */
[----:B------:R-:W-:Y:S01]  /*3ee0*/  NOP ;  /* 0x0000000000007918 */ /* 0x000fe20000000000 */
[----:B--2---:R-:W-:-:S02]  /*3ef0*/  PRMT R56, RZ, 0x7610, R56 ;  /* 0x00007610ff387816 */ /* 0x004fc40000000038 */
[----:B------:R-:W2:Y:S04]  /*3f00*/  @!P0 LDG.E.U16 R126, desc[UR22][R18.64] ;  /* 0x00000016127e8981 */ /* 0x000ea8000c1e1500 */
[----:B------:R-:W5:Y:S04]  /*3f10*/  @!P1 LDG.E.U16 R127, desc[UR22][R18.64+0x40] ;  /* 0x00004016127f9981 */ /* 0x000f68000c1e1500 */
[----:B------:R-:W5:Y:S01]  /*3f20*/  @!P2 LDG.E.U16 R56, desc[UR22][R18.64+0x80] ;  /* 0x000080161238a981 */ /* 0x000f62000c1e1500 */
[----:B------:R-:W-:-:S06]  /*3f30*/  PRMT R183, RZ, 0x7610, R183 ;  /* 0x00007610ffb77816 */ /* 0x000fcc00000000b7 */
[----:B------:R-:W5:Y:S01]  /*3f40*/  @!P3 LDG.E.U16 R183, desc[UR22][R18.64+0xc0] ;  /* 0x0000c01612b7b981 */ /* 0x000f62000c1e1500 */
[----:B------:R-:W-:Y:S01]  /*3f50*/  FMUL.FTZ R21, R124, UR42 ;  /* 0x0000002a7c157c20 */ /* 0x000fe20008410000 */
[----:B------:R-:W-:-:S03]  /*3f60*/  R2UR UR43, R20 ;  /* 0x00000000142b72ca */ /* 0x000fc600000e0000 */
[----:B0-----:R-:W-:Y:S01]  /*3f70*/  FMUL.RZ R46, R21, 0.15915493667125701904 ;  /* 0x3e22f983152e7820 */ /* 0x001fe2000040c000 */
[----:B------:R-:W-:-:S04]  /*3f80*/  FMUL.FTZ R21, R123, UR42 ;  /* 0x0000002a7b157c20 */ /* 0x000fc80008410000 */
[----:B-1----:R-:W-:Y:S01]  /*3f90*/  FMUL.RZ R39, R21, 0.15915493667125701904 ;  /* 0x3e22f98315277820 */ /* 0x002fe2000040c000 */
[----:B------:R-:W-:-:S04]  /*3fa0*/  FMUL.FTZ R21, R122, UR42 ;  /* 0x0000002a7a157c20 */ /* 0x000fc80008410000 */
[----:B---3--:R-:W-:Y:S01]  /*3fb0*/  MOV R55, UR43 ;  /* 0x0000002b00377c02 */ /* 0x008fe20008000f00 */
[----:B------:R-:W-:Y:S01]  /*3fc0*/  FMUL.RZ R36, R21, 0.15915493667125701904 ;  /* 0x3e22f98315247820 */ /* 0x000fe2000040c000 */
[----:B------:R-:W-:-:S03]  /*3fd0*/  FMUL.FTZ R21, R121, UR42 ;  /* 0x0000002a79157c20 */ /* 0x000fc60008410000 */
[----:B------:R-:W-:Y:S01]  /*3fe0*/  FMUL.FTZ R55, R55, 1.4426950216293334961 ;  /* 0x3fb8aa3b37377820 */ /* 0x000fe20000410000 */
[----:B----4-:R-:W-:Y:S01]  /*3ff0*/  FMUL.RZ R40, R21, 0.15915493667125701904 ;  /* 0x3e22f98315287820 */ /* 0x010fe2000040c000 */
[C---:B------:R-:W-:Y:S01]  /*4000*/  FMUL.FTZ R21, R120.reuse, UR42 ;  /* 0x0000002a78157c20 */ /* 0x040fe20008410000 */
[----:B------:R-:W-:Y:S01]  /*4010*/  ISETP.GE.AND P0, PT, R89, UR44, PT ;  /* 0x0000002c59007c0c */ /* 0x000fe2000bf06270 */
[----:B------:R-:W-:Y:S01]  /*4020*/  FMUL.FTZ R58, R120, R55 ;  /* 0x00000037783a7220 */ /* 0x000fe20000410000 */
[----:B------:R-:W-:Y:S01]  /*4030*/  MUFU.SIN R102, R39 ;  /* 0x0000002700667308 */ /* 0x000fe20000000400 */
[----:B------:R-:W-:-:S07]  /*4040*/  PRMT R180, RZ, 0x7610, R180 ;  /* 0x00007610ffb47816 */ /* 0x000fce00000000b4 */
[----:B------:R0:W-:Y:S03]  /*4050*/  MUFU.COS R103, R39 ;  /* 0x0000002700677308 */ /* 0x0001e60000000000 */
[----:B------:R-:W3:Y:S01]  /*4060*/  @!P0 LDG.E.U16 R180, desc[UR22][R18.64+0x100] ;  /* 0x0001001612b48981 */ /* 0x000ee2000c1e1500 */
[----:B0-----:R-:W-:-:S04]  /*4070*/  FMUL.RZ R39, R21, 0.15915493667125701904 ;  /* 0x3e22f98315277820 */ /* 0x001fc8000040c000 */
[----:B------:R-:W-:Y:S08]  /*4080*/  MUFU.EX2 R58, R58 ;  /* 0x0000003a003a7308 */ /* 0x000ff00000000800 */
[----:B------:R-:W0:Y:S08]  /*4090*/  MUFU.SIN R96, R39 ;  /* 0x0000002700607308 */ /* 0x000e300000000400 */
[----:B------:R-:W1:Y:S01]  /*40a0*/  MUFU.COS R97, R39 ;  /* 0x0000002700617308 */ /* 0x000e620000000000 */
[----:B------:R-:W-:-:S02]  /*40b0*/  ISETP.GE.AND P0, PT, R87, UR44, PT ;  /* 0x0000002c57007c0c */ /* 0x000fc4000bf06270 */
[----:B------:R-:W-:Y:S02]  /*40c0*/  ISETP.GE.AND P1, PT, R91, UR44, PT ;  /* 0x0000002c5b007c0c */ /* 0x000fe4000bf26270 */
[----:B------:R-:W-:Y:S01]  /*40d0*/  PRMT R48, RZ, 0x7610, R48 ;  /* 0x00007610ff307816 */ /* 0x000fe20000000030 */
[----:B0-----:R-:W-:Y:S01]  /*40e0*/  FMUL.FTZ R96, R58, R96 ;  /* 0x000000603a607220 */ /* 0x001fe20000410000 */
[----:B------:R-:W-:-:S07]  /*40f0*/  PRMT R179, RZ, 0x7610, R179 ;  /* 0x00007610ffb37816 */ /* 0x000fce00000000b3 */
[----:B------:R-:W4:Y:S01]  /*4100*/  @!P0 LDG.E.U16 R48, desc[UR22][R18.64+0x180] ;  /* 0x0001801612308981 */ /* 0x000f22000c1e1500 */
[----:B-1----:R-:W-:Y:S01]  /*4110*/  FMUL.FTZ R97, R58, R97 ;  /* 0x000000613a617220 */ /* 0x002fe20000410000 */
[----:B------:R-:W-:Y:S01]  /*4120*/  HADD2.F32 R58, -RZ, R195.H0_H0 ;  /* 0x200000c3ff3a7230 */ /* 0x000fe20000004100 */
[----:B------:R-:W-:Y:S01]  /*4130*/  ISETP.GE.AND P2, PT, R158, UR44, PT ;  /* 0x0000002c9e007c0c */ /* 0x000fe2000bf46270 */
[----:B------:R-:W3:Y:S01]  /*4140*/  LDL R195, [R1+0x14] ;  /* 0x0000140001c37983 */ /* 0x000ee20000100800 */
[----:B------:R-:W-:Y:S01]  /*4150*/  ISETP.GE.AND P0, PT, R85, UR44, PT ;  /* 0x0000002c55007c0c */ /* 0x000fe2000bf06270 */
[----:B------:R-:W-:Y:S02]  /*4160*/  MUFU.SIN R104, R46 ;  /* 0x0000002e00687308 */ /* 0x000fe40000000400 */
[----:B------:R-:W4:Y:S01]  /*4170*/  @!P1 LDG.E.U16 R179, desc[UR22][R18.64+0x140] ;  /* 0x0001401612b39981 */ /* 0x000f22000c1e1500 */
[----:B------:R-:W-:-:S05]  /*4180*/  ISETP.GE.AND P5, PT, R161, UR44, PT ;  /* 0x0000002ca1007c0c */ /* 0x000fca000bfa6270 */
[----:B------:R0:W-:Y:S01]  /*4190*/  MUFU.COS R105, R46 ;  /* 0x0000002e00697308 */ /* 0x0001e20000000000 */
[----:B------:R-:W-:Y:S02]  /*41a0*/  PRMT R167, RZ, 0x7610, R167 ;  /* 0x00007610ffa77816 */ /* 0x000fe400000000a7 */
[----:B------:R-:W-:-:S04]  /*41b0*/  PRMT R168, RZ, 0x7610, R168 ;  /* 0x00007610ffa87816 */ /* 0x000fc800000000a8 */
[----:B------:R-:W4:Y:S01]  /*41c0*/  @!P2 LDG.E.U16 R167, desc[UR22][R18.64+0x380] ;  /* 0x0003801612a7a981 */ /* 0x000f22000c1e1500 */
[----:B0-----:R-:W-:Y:S02]  /*41d0*/  PRMT R46, RZ, 0x7610, R46 ;  /* 0x00007610ff2e7816 */ /* 0x001fe4000000002e */
[----:B------:R-:W-:Y:S01]  /*41e0*/  ISETP.GE.AND P2, PT, R79, UR44, PT ;  /* 0x0000002c4f007c0c */ /* 0x000fe2000bf46270 */
[----:B------:R-:W4:Y:S04]  /*41f0*/  @!P5 LDG.E.U16 R168, desc[UR22][R18.64+0x300] ;  /* 0x0003001612a8d981 */ /* 0x000f28000c1e1500 */
[----:B------:R-:W4:Y:S01]  /*4200*/  @!P0 LDG.E.U16 R46, desc[UR22][R18.64+0x1c0] ;  /* 0x0001c016122e8981 */ /* 0x000f22000c1e1500 */
[----:B------:R-:W-:Y:S02]  /*4210*/  ISETP.GE.AND P0, PT, R83, UR44, PT ;  /* 0x0000002c53007c0c */ /* 0x000fe4000bf06270 */
[----:B------:R-:W-:Y:S01]  /*4220*/  PRMT R44, RZ, 0x7610, R44 ;  /* 0x00007610ff2c7816 */ /* 0x000fe2000000002c */
[----:B------:R-:W-:Y:S01]  /*4230*/  FMUL.FTZ R21, R119, UR42 ;  /* 0x0000002a77157c20 */ /* 0x000fe20008410000 */
[----:B------:R-:W-:-:S02]  /*4240*/  ISETP.GE.AND P5, PT, R81, UR44, PT ;  /* 0x0000002c51007c0c */ /* 0x000fc4000bfa6270 */
[----:B------:R-:W-:Y:S02]  /*4250*/  ISETP.GE.AND P3, PT, R159, UR44, PT ;  /* 0x0000002c9f007c0c */ /* 0x000fe4000bf66270 */
[----:B------:R-:W-:Y:S01]  /*4260*/  PRMT R159, RZ, 0x7610, R159 ;  /* 0x00007610ff9f7816 */ /* 0x000fe2000000009f */
[----:B------:R-:W-:Y:S04]  /*4270*/  MUFU.SIN R100, R36 ;  /* 0x0000002400647308 */ /* 0x000fe80000000400 */
[----:B------:R-:W4:Y:S01]  /*4280*/  @!P0 LDG.E.U16 R44, desc[UR22][R18.64+0x200] ;  /* 0x00020016122c8981 */ /* 0x000f22000c1e1500 */
[----:B------:R-:W-:-:S03]  /*4290*/  ISETP.GE.AND P0, PT, R163, UR44, PT ;  /* 0x0000002ca3007c0c */ /* 0x000fc6000bf06270 */
[----:B------:R0:W-:Y:S01]  /*42a0*/  MUFU.COS R101, R36 ;  /* 0x0000002400657308 */ /* 0x0001e20000000000 */
[----:B------:R-:W-:Y:S01]  /*42b0*/  PRMT R163, RZ, 0x7610, R163 ;  /* 0x00007610ffa37816 */ /* 0x000fe200000000a3 */
[----:B------:R-:W4:Y:S01]  /*42c0*/  @!P2 LDG.E.U16 R159, desc[UR22][R18.64+0x4c0] ;  /* 0x0004c016129fa981 */ /* 0x000f22000c1e1500 */
[----:B------:R-:W-:Y:S01]  /*42d0*/  ISETP.GE.AND P2, PT, R33, UR44, PT ;  /* 0x0000002c21007c0c */ /* 0x000fe2000bf46270 */
[-C--:B------:R-:W-:Y:S01]  /*42e0*/  FMUL.FTZ R59, R119, R55.reuse ;  /* 0x00000037773b7220 */ /* 0x080fe20000410000 */
[----:B------:R-:W-:Y:S01]  /*42f0*/  FMUL.FTZ R20, R114, UR42 ;  /* 0x0000002a72147c20 */ /* 0x000fe20008410000 */
[----:B------:R-:W-:Y:S02]  /*4300*/  FMUL.FTZ R75, R117, R55 ;  /* 0x00000037754b7220 */ /* 0x000fe40000410000 */
[----:B------:R-:W-:Y:S01]  /*4310*/  MUFU.SIN R98, R40 ;  /* 0x0000002800627308 */ /* 0x000fe20000000400 */
[----:B0-----:R-:W-:Y:S01]  /*4320*/  FMUL.RZ R36, R21, 0.15915493667125701904 ;  /* 0x3e22f98315247820 */ /* 0x001fe2000040c000 */
[----:B------:R-:W-:Y:S01]  /*4330*/  FMUL.FTZ R21, R118, UR42 ;  /* 0x0000002a76157c20 */ /* 0x000fe20008410000 */
[----:B------:R-:W-:Y:S01]  /*4340*/  ISETP.GE.AND P4, PT, R160, UR44, PT ;  /* 0x0000002ca0007c0c */ /* 0x000fe2000bf86270 */
[----:B------:R-:W4:Y:S01]  /*4350*/  @!P5 LDG.E.U16 R163, desc[UR22][R18.64+0x440] ;  /* 0x0004401612a3d981 */ /* 0x000f22000c1e1500 */
[----:B------:R-:W-:-:S03]  /*4360*/  ISETP.GE.AND P1, PT, R107, UR44, PT ;  /* 0x0000002c6b007c0c */ /* 0x000fc6000bf26270 */
[----:B------:R0:W-:Y:S01]  /*4370*/  MUFU.COS R99, R40 ;  /* 0x0000002800637308 */ /* 0x0001e20000000000 */
[----:B------:R-:W-:Y:S02]  /*4380*/  ISETP.GE.AND P5, PT, R76, UR44, PT ;  /* 0x0000002c4c007c0c */ /* 0x000fe4000bfa6270 */
[----:B------:R-:W-:Y:S01]  /*4390*/  PRMT R171, RZ, 0x7610, R171 ;  /* 0x00007610ffab7816 */ /* 0x000fe200000000ab */
[----:B0-----:R-:W-:Y:S01]  /*43a0*/  FMUL.RZ R40, R21, 0.15915493667125701904 ;  /* 0x3e22f98315287820 */ /* 0x001fe2000040c000 */
[----:B------:R-:W-:-:S03]  /*43b0*/  FMUL.FTZ R21, R117, UR42 ;  /* 0x0000002a75157c20 */ /* 0x000fc60008410000 */
[----:B------:R0:W-:Y:S01]  /*43c0*/  MUFU.EX2 R76, R75 ;  /* 0x0000004b004c7308 */ /* 0x0001e20000000800 */
[----:B------:R-:W-:Y:S01]  /*43d0*/  FMUL.FTZ R57, R122, R55 ;  /* 0x000000377a397220 */ /* 0x000fe20000410000 */
[----:B------:R-:W-:Y:S01]  /*43e0*/  PRMT R172, RZ, 0x7610, R172 ;  /* 0x00007610ffac7816 */ /* 0x000fe200000000ac */
[----:B------:R-:W-:Y:S01]  /*43f0*/  FMUL.RZ R39, R21, 0.15915493667125701904 ;  /* 0x3e22f98315277820 */ /* 0x000fe2000040c000 */
[----:B------:R-:W-:Y:S01]  /*4400*/  FMUL.FTZ R21, R116, UR42 ;  /* 0x0000002a74157c20 */ /* 0x000fe20008410000 */
[----:B------:R-:W-:Y:S01]  /*4410*/  PRMT R169, RZ, 0x7610, R169 ;  /* 0x00007610ffa97816 */ /* 0x000fe200000000a9 */
[----:B------:R-:W4:Y:S02]  /*4420*/  @!P3 LDG.E.U16 R171, desc[UR22][R18.64+0x280] ;  /* 0x0002801612abb981 */ /* 0x000f24000c1e1500 */
[----:B------:R-:W-:Y:S01]  /*4430*/  MUFU.SIN R92, R40 ;  /* 0x00000028005c7308 */ /* 0x000fe20000000400 */
[----:B0-----:R-:W-:Y:S01]  /*4440*/  PRMT R75, RZ, 0x7610, R75 ;  /* 0x00007610ff4b7816 */ /* 0x001fe2000000004b */
[----:B------:R-:W4:Y:S06]  /*4450*/  @!P4 LDG.E.U16 R172, desc[UR22][R18.64+0x2c0] ;  /* 0x0002c01612acc981 */ /* 0x000f2c000c1e1500 */
[----:B------:R0:W-:Y:S01]  /*4460*/  MUFU.COS R93, R40 ;  /* 0x00000028005d7308 */ /* 0x0001e20000000000 */
[----:B------:R-:W-:Y:S01]  /*4470*/  LEA R17, R156, R17, 0x5 ;  /* 0x000000119c117211 */ /* 0x000fe200078e28ff */
[----:B------:R-:W4:Y:S04]  /*4480*/  @!P2 LDG.E.U16 R75, desc[UR22][R18.64+0x600] ;  /* 0x00060016124ba981 */ /* 0x000f28000c1e1500 */
[----:B------:R-:W4:Y:S02]  /*4490*/  @!P1 LDG.E.U16 R169, desc[UR22][R18.64+0x340] ;  /* 0x0003401612a99981 */ /* 0x000f24000c1e1500 */
[----:B------:R-:W-:Y:S01]  /*44a0*/  MUFU.SIN R94, R36 ;  /* 0x00000024005e7308 */ /* 0x000fe20000000400 */
[----:B0-----:R-:W-:Y:S01]  /*44b0*/  FMUL.RZ R40, R20, 0.15915493667125701904 ;  /* 0x3e22f98314287820 */ /* 0x001fe2000040c000 */
[----:B------:R-:W-:-:S06]  /*44c0*/  FMUL.FTZ R20, R113, UR42 ;  /* 0x0000002a71147c20 */ /* 0x000fcc0008410000 */
[----:B------:R0:W-:Y:S01]  /*44d0*/  MUFU.COS R95, R36 ;  /* 0x00000024005f7308 */ /* 0x0001e20000000000 */
[----:B------:R-:W-:-:S07]  /*44e0*/  FMUL.RZ R20, R20, 0.15915493667125701904 ;  /* 0x3e22f98314147820 */ /* 0x000fce000040c000 */
[----:B------:R-:W1:Y:S01]  /*44f0*/  MUFU.EX2 R59, R59 ;  /* 0x0000003b003b7308 */ /* 0x000e620000000800 */
[----:B0-----:R-:W-:Y:S01]  /*4500*/  FMUL.RZ R36, R21, 0.15915493667125701904 ;  /* 0x3e22f98315247820 */ /* 0x001fe2000040c000 */
[----:B------:R-:W-:Y:S01]  /*4510*/  FMUL.FTZ R21, R115, UR42 ;  /* 0x0000002a73157c20 */ /* 0x000fe20008410000 */
[----:B------:R-:W-:Y:S02]  /*4520*/  ISETP.GE.AND P3, PT, R106, UR44, PT ;  /* 0x0000002c6a007c0c */ /* 0x000fe4000bf66270 */
[----:B------:R-:W-:-:S03]  /*4530*/  ISETP.GE.AND P2, PT, R25, UR44, PT ;  /* 0x0000002c19007c0c */ /* 0x000fc6000bf46270 */
[----:B------:R-:W-:Y:S01]  /*4540*/  MUFU.COS R83, R20 ;  /* 0x0000001400537308 */ /* 0x000fe20000000000 */
[----:B------:R-:W-:Y:S01]  /*4550*/  ISETP.GE.AND P4, PT, R82, UR44, PT ;  /* 0x0000002c52007c0c */ /* 0x000fe2000bf86270 */
[----:B------:R-:W-:Y:S01]  /*4560*/  FMUL.RZ R21, R21, 0.15915493667125701904 ;  /* 0x3e22f98315157820 */ /* 0x000fe2000040c000 */
[----:B------:R-:W-:-:S05]  /*4570*/  ISETP.GE.AND P1, PT, R80, UR44, PT ;  /* 0x0000002c50007c0c */ /* 0x000fca000bf26270 */
[----:B------:R-:W0:Y:S01]  /*4580*/  MUFU.EX2 R57, R57 ;  /* 0x0000003900397308 */ /* 0x000e220000000800 */
[----:B------:R-:W-:Y:S01]  /*4590*/  PRMT R164, RZ, 0x7610, R164 ;  /* 0x00007610ffa47816 */ /* 0x000fe200000000a4 */
[C---:B-1----:R-:W-:Y:S01]  /*45a0*/  FMUL.FTZ R95, R59.reuse, R95 ;  /* 0x0000005f3b5f7220 */ /* 0x042fe20000410000 */
[----:B------:R-:W-:Y:S01]  /*45b0*/  PRMT R165, RZ, 0x7610, R165 ;  /* 0x00007610ffa57816 */ /* 0x000fe200000000a5 */
[----:B------:R-:W-:Y:S01]  /*45c0*/  FMUL.FTZ R94, R59, R94 ;  /* 0x0000005e3b5e7220 */ /* 0x000fe20000410000 */
[----:B------:R-:W-:Y:S02]  /*45d0*/  PRMT R160, RZ, 0x7610, R160 ;  /* 0x00007610ffa07816 */ /* 0x000fe400000000a0 */
[----:B------:R-:W4:Y:S01]  /*45e0*/  @!P3 LDG.E.U16 R164, desc[UR22][R18.64+0x3c0] ;  /* 0x0003c01612a4b981 */ /* 0x000f22000c1e1500 */
[----:B------:R1:W-:Y:S03]  /*45f0*/  MUFU.SIN R25, R20 ;  /* 0x0000001400197308 */ /* 0x0003e60000000400 */
[----:B------:R-:W4:Y:S04]  /*4600*/  @!P4 LDG.E.U16 R165, desc[UR22][R18.64+0x400] ;  /* 0x0004001612a5c981 */ /* 0x000f28000c1e1500 */
[----:B------:R-:W4:Y:S01]  /*4610*/  @!P1 LDG.E.U16 R160, desc[UR22][R18.64+0x480] ;  /* 0x0004801612a09981 */ /* 0x000f22000c1e1500 */
[----:B-1----:R-:W-:Y:S01]  /*4620*/  LEA.HI.SX32 R20, R17, R17, 0x1b ;  /* 0x0000001111147211 */ /* 0x002fe200078fdaff */
[----:B------:R-:W-:Y:S03]  /*4630*/  MUFU.SIN R86, R21 ;  /* 0x0000001500567308 */ /* 0x000fe60000000400 */
[----:B------:R-:W-:-:S05]  /*4640*/  LEA R17, R20, R155, 0x1 ;  /* 0x0000009b14117211 */ /* 0x000fca00078e08ff */
[----:B------:R1:W-:Y:S01]  /*4650*/  MUFU.COS R87, R21 ;  /* 0x0000001500577308 */ /* 0x0003e20000000000 */
[----:B------:R-:W2:Y:S01]  /*4660*/  LDS.U16 R59, [R17+0x2] ;  /* 0x00000200113b7984 */ /* 0x000ea20000000400 */
[----:B------:R-:W-:-:S03]  /*4670*/  ISETP.GE.AND P3, PT, R78, UR44, PT ;  /* 0x0000002c4e007c0c */ /* 0x000fc6000bf66270 */
[----:B------:R-:W2:Y:S01]  /*4680*/  LDS.U16 R80, [R17] ;  /* 0x0000000011507984 */ /* 0x000ea20000000400 */
[----:B-1----:R-:W-:Y:S02]  /*4690*/  FMUL.FTZ R21, R128, R55 ;  /* 0x0000003780157220 */ /* 0x002fe40000410000 */
[----:B------:R-:W-:Y:S01]  /*46a0*/  MUFU.SIN R110, R62 ;  /* 0x0000003e006e7308 */ /* 0x000fe20000000400 */
[----:B------:R-:W-:Y:S01]  /*46b0*/  ISETP.GE.AND P4, PT, R77, UR44, PT ;  /* 0x0000002c4d007c0c */ /* 0x000fe2000bf86270 */
[C---:B0-----:R-:W-:Y:S01]  /*46c0*/  FMUL.FTZ R101, R57.reuse, R101 ;  /* 0x0000006539657220 */ /* 0x041fe20000410000 */
[----:B------:R-:W-:Y:S01]  /*46d0*/  ISETP.GE.AND P1, PT, R74, UR44, PT ;  /* 0x0000002c4a007c0c */ /* 0x000fe2000bf26270 */
[----:B------:R-:W-:-:S04]  /*46e0*/  FMUL.FTZ R100, R57, R100 ;  /* 0x0000006439647220 */ /* 0x000fc80000410000 */
[----:B------:R0:W-:Y:S01]  /*46f0*/  MUFU.COS R111, R62 ;  /* 0x0000003e006f7308 */ /* 0x0001e20000000000 */
[----:B------:R-:W1:Y:S01]  /*4700*/  LDS.U16 R57, [R17+0x4] ;  /* 0x0000040011397984 */ /* 0x000e620000000400 */
[----:B------:R-:W-:Y:S02]  /*4710*/  PRMT R63, RZ, 0x7610, R63 ;  /* 0x00007610ff3f7816 */ /* 0x000fe4000000003f */
[----:B------:R-:W-:Y:S01]  /*4720*/  PRMT R42, RZ, 0x7610, R42 ;  /* 0x00007610ff2a7816 */ /* 0x000fe2000000002a */
[----:B------:R-:W5:Y:S03]  /*4730*/  LDS.U16 R191, [R17+0x6] ;  /* 0x0000060011bf7984 */ /* 0x000f660000000400 */
[----:B------:R-:W2:Y:S01]  /*4740*/  MUFU.EX2 R21, R21 ;  /* 0x0000001500157308 */ /* 0x000ea20000000800 */
[-C--:B0-----:R-:W-:Y:S01]  /*4750*/  FMUL.FTZ R62, R118, R55.reuse ;  /* 0x00000037763e7220 */ /* 0x081fe20000410000 */
[----:B------:R-:W-:Y:S01]  /*4760*/  PRMT R74, RZ, 0x7610, R74 ;  /* 0x00007610ff4a7816 */ /* 0x000fe2000000004a */
[----:B------:R-:W4:Y:S01]  /*4770*/  @!P3 LDG.E.U16 R63, desc[UR22][R18.64+0x500] ;  /* 0x00050016123fb981 */ /* 0x000f22000c1e1500 */
[----:B------:R-:W-:-:S03]  /*4780*/  FMUL.FTZ R33, R116, R55 ;  /* 0x0000003774217220 */ /* 0x000fc60000410000 */
[----:B------:R-:W4:Y:S01]  /*4790*/  @!P0 LDG.E.U16 R42, desc[UR22][R18.64+0x240] ;  /* 0x00024016122a8981 */ /* 0x000f22000c1e1500 */
[----:B------:R0:W1:Y:S01]  /*47a0*/  MUFU.EX2 R78, R62 ;  /* 0x0000003e004e7308 */ /* 0x0000620000000800 */
[----:B------:R-:W-:Y:S02]  /*47b0*/  ISETP.GE.AND P3, PT, R31, UR44, PT ;  /* 0x0000002c1f007c0c */ /* 0x000fe4000bf66270 */
[----:B------:R-:W4:Y:S01]  /*47c0*/  @!P1 LDG.E.U16 R74, desc[UR22][R18.64+0x5c0] ;  /* 0x0005c016124a9981 */ /* 0x000f22000c1e1500 */
[----:B------:R-:W-:-:S03]  /*47d0*/  PRMT R158, RZ, 0x7610, R158 ;  /* 0x00007610ff9e7816 */ /* 0x000fc6000000009e */
[----:B------:R-:W5:Y:S01]  /*47e0*/  LDS.U16 R189, [R17+0xa] ;  /* 0x00000a0011bd7984 */ /* 0x000f620000000400 */
[----:B0-----:R-:W-:Y:S01]  /*47f0*/  PRMT R62, RZ, 0x7610, R62 ;  /* 0x00007610ff3e7816 */ /* 0x001fe2000000003e */
[----:B------:R-:W-:Y:S01]  /*4800*/  MUFU.SIN R90, R39 ;  /* 0x00000027005a7308 */ /* 0x000fe20000000400 */
[----:B------:R-:W-:Y:S01]  /*4810*/  ISETP.GE.AND P0, PT, R34, UR44, PT ;  /* 0x0000002c22007c0c */ /* 0x000fe2000bf06270 */
[----:B------:R-:W-:Y:S01]  /*4820*/  FMUL.FTZ R34, R121, R55 ;  /* 0x0000003779227220 */ /* 0x000fe20000410000 */
[----:B------:R-:W-:Y:S01]  /*4830*/  ISETP.GE.AND P1, PT, R24, UR44, PT ;  /* 0x0000002c18007c0c */ /* 0x000fe2000bf26270 */
[----:B--2---:R-:W-:Y:S01]  /*4840*/  FMUL.FTZ R111, R21, R111 ;  /* 0x0000006f156f7220 */ /* 0x004fe20000410000 */
[----:B------:R-:W2:Y:S01]  /*4850*/  @!P4 LDG.E.U16 R62, desc[UR22][R18.64+0x540] ;  /* 0x00054016123ec981 */ /* 0x000ea2000c1e1500 */
[----:B------:R-:W-:Y:S01]  /*4860*/  ISETP.GE.AND P4, PT, R30, UR44, PT ;  /* 0x0000002c1e007c0c */ /* 0x000fe2000bf86270 */
[-C--:B------:R-:W-:Y:S01]  /*4870*/  FMUL.FTZ R30, R115, R55.reuse ;  /* 0x00000037731e7220 */ /* 0x080fe20000410000 */
[----:B------:R0:W5:Y:S01]  /*4880*/  MUFU.COS R91, R39 ;  /* 0x00000027005b7308 */ /* 0x0001620000000000 */
[-C--:B------:R-:W-:Y:S01]  /*4890*/  FMUL.FTZ R24, R114, R55.reuse ;  /* 0x0000003772187220 */ /* 0x080fe20000410000 */
[----:B------:R-:W-:Y:S01]  /*48a0*/  FMUL.FTZ R110, R21, R110 ;  /* 0x0000006e156e7220 */ /* 0x000fe20000410000 */
[-C--:B------:R-:W-:Y:S01]  /*48b0*/  FMUL.FTZ R21, R113, R55.reuse ;  /* 0x0000003771157220 */ /* 0x080fe20000410000 */
[----:B------:R-:W-:Y:S01]  /*48c0*/  PRMT R77, RZ, 0x7610, R77 ;  /* 0x00007610ff4d7816 */ /* 0x000fe2000000004d */
[----:B------:R-:W2:Y:S03]  /*48d0*/  @!P3 LDG.E.U16 R158, desc[UR22][R18.64+0x640] ;  /* 0x00064016129eb981 */ /* 0x000ea6000c1e1500 */
[----:B------:R-:W-:Y:S01]  /*48e0*/  MUFU.SIN R88, R36 ;  /* 0x0000002400587308 */ /* 0x000fe20000000400 */
[-C--:B0-----:R-:W-:Y:S01]  /*48f0*/  FMUL.FTZ R39, R124, R55.reuse ;  /* 0x000000377c277220 */ /* 0x081fe20000410000 */
[----:B------:R-:W2:Y:S06]  /*4900*/  @!P5 LDG.E.U16 R77, desc[UR22][R18.64+0x580] ;  /* 0x00058016124dd981 */ /* 0x000eac000c1e1500 */
[----:B------:R0:W-:Y:S08]  /*4910*/  MUFU.COS R89, R36 ;  /* 0x0000002400597308 */ /* 0x0001f00000000000 */
[----:B------:R-:W-:Y:S01]  /*4920*/  MUFU.SIN R84, R40 ;  /* 0x0000002800547308 */ /* 0x000fe20000000400 */
[----:B0-----:R-:W-:-:S07]  /*4930*/  FMUL.FTZ R36, R125, R55 ;  /* 0x000000377d247220 */ /* 0x001fce0000410000 */
[----:B------:R0:W-:Y:S01]  /*4940*/  MUFU.COS R85, R40 ;  /* 0x0000002800557308 */ /* 0x0001e20000000000 */
[----:B------:R-:W-:Y:S02]  /*4950*/  PRMT R161, RZ, 0x7610, R161 ;  /* 0x00007610ffa17816 */ /* 0x000fe400000000a1 */
[----:B------:R-:W-:Y:S01]  /*4960*/  PRMT R79, RZ, 0x7610, R79 ;  /* 0x00007610ff4f7816 */ /* 0x000fe2000000004f */
[-C--:B------:R-:W-:Y:S01]  /*4970*/  FMUL.FTZ R192, R112, R55.reuse ;  /* 0x0000003770c07220 */ /* 0x080fe20000410000 */
[----:B------:R-:W-:Y:S01]  /*4980*/  PRMT R106, RZ, 0x7610, R106 ;  /* 0x00007610ff6a7816 */ /* 0x000fe2000000006a */
[----:B------:R-:W-:Y:S01]  /*4990*/  HADD2.F32 R81, -RZ, R194.H0_H0 ;  /* 0x200000c2ff517230 */ /* 0x000fe20000004100 */
[----:B------:R-:W-:Y:S01]  /*49a0*/  PRMT R107, RZ, 0x7610, R107 ;  /* 0x00007610ff6b7816 */ /* 0x000fe2000000006b */
[----:B------:R1:W5:Y:S01]  /*49b0*/  MUFU.EX2 R82, R21 ;  /* 0x0000001500527308 */ /* 0x0003620000000800 */
[----:B0-----:R-:W-:Y:S01]  /*49c0*/  FMUL.FTZ R40, R123, R55 ;  /* 0x000000377b287220 */ /* 0x001fe20000410000 */
[----:B------:R-:W-:Y:S01]  /*49d0*/  ISETP.GE.AND P5, PT, R28, UR44, PT ;  /* 0x0000002c1c007c0c */ /* 0x000fe2000bfa6270 */
[----:B------:R-:W0:Y:S01]  /*49e0*/  LDS.U16 R188, [R17+0x8] ;  /* 0x0000080011bc7984 */ /* 0x000e220000000400 */
[----:B------:R-:W-:-:S03]  /*49f0*/  ISETP.GE.AND P3, PT, R27, UR44, PT ;  /* 0x0000002c1b007c0c */ /* 0x000fc6000bf66270 */
[----:B------:R-:W4:Y:S01]  /*4a00*/  LDS.U16 R184, [R17+0xc] ;  /* 0x00000c0011b87984 */ /* 0x000f220000000400 */
[----:B------:R-:W5:Y:S01]  /*4a10*/  MUFU.EX2 R36, R36 ;  /* 0x0000002400247308 */ /* 0x000f620000000800 */
[----:B-1----:R-:W-:Y:S02]  /*4a20*/  FMUL.FTZ R21, R129, UR42 ;  /* 0x0000002a81157c20 */ /* 0x002fe40008410000 */
[----:B------:R-:W1:Y:S04]  /*4a30*/  LDS.U16 R186, [R17+0xe] ;  /* 0x00000e0011ba7984 */ /* 0x000e680000000400 */
[----:B------:R-:W-:Y:S01]  /*4a40*/  LDS.U16 R181, [R17+0x10] ;  /* 0x0000100011b57984 */ /* 0x000fe20000000400 */
[----:B------:R-:W5:Y:S01]  /*4a50*/  MUFU.EX2 R39, R39 ;  /* 0x0000002700277308 */ /* 0x000f620000000800 */
[----:B------:R-:W-:-:S02]  /*4a60*/  FMUL.RZ R27, R21, 0.15915493667125701904 ;  /* 0x3e22f983151b7820 */ /* 0x000fc4000040c000 */
[----:B------:R-:W1:Y:S04]  /*4a70*/  LDS.U16 R182, [R17+0x12] ;  /* 0x0000120011b67984 */ /* 0x000e680000000400 */
[----:B------:R-:W-:Y:S01]  /*4a80*/  LDS.U16 R177, [R17+0x14] ;  /* 0x0000140011b17984 */ /* 0x000fe20000000400 */
[----:B------:R-:W0:Y:S03]  /*4a90*/  MUFU.EX2 R40, R40 ;  /* 0x0000002800287308 */ /* 0x000e260000000800 */
[----:B------:R-:W1:Y:S04]  /*4aa0*/  LDS.U16 R178, [R17+0x16] ;  /* 0x0000160011b27984 */ /* 0x000e680000000400 */
[----:B------:R-:W-:Y:S01]  /*4ab0*/  LDS.U16 R175, [R17+0x18] ;  /* 0x0000180011af7984 */ /* 0x000fe20000000400 */
[----:B------:R-:W0:Y:S03]  /*4ac0*/  MUFU.EX2 R34, R34 ;  /* 0x0000002200227308 */ /* 0x000e260000000800 */
[----:B------:R-:W1:Y:S04]  /*4ad0*/  LDS.U16 R176, [R17+0x1a] ;  /* 0x00001a0011b07984 */ /* 0x000e680000000400 */
[----:B------:R-:W-:Y:S01]  /*4ae0*/  LDS.U16 R173, [R17+0x1c] ;  /* 0x00001c0011ad7984 */ /* 0x000fe20000000400 */
[----:B------:R-:W3:Y:S01]  /*4af0*/  MUFU.EX2 R33, R33 ;  /* 0x0000002100217308 */ /* 0x000ee20000000800 */
[C---:B------:R-:W-:Y:S01]  /*4b00*/  FMUL.FTZ R93, R78.reuse, R93 ;  /* 0x0000005d4e5d7220 */ /* 0x040fe20000410000 */
[----:B------:R-:W-:Y:S01]  /*4b10*/  FMUL.FTZ R92, R78, R92 ;  /* 0x0000005c4e5c7220 */ /* 0x000fe20000410000 */
[----:B------:R-:W-:Y:S01]  /*4b20*/  HADD2.F32 R59, -RZ, R59.H0_H0 ;  /* 0x2000003bff3b7230 */ /* 0x000fe20000004100 */
[----:B------:R-:W1:Y:S04]  /*4b30*/  LDS.U16 R174, [R17+0x1e] ;  /* 0x00001e0011ae7984 */ /* 0x000e680000000400 */
[----:B------:R-:W3:Y:S01]  /*4b40*/  MUFU.EX2 R30, R30 ;  /* 0x0000001e001e7308 */ /* 0x000ee20000000800 */
[----:B------:R-:W-:Y:S01]  /*4b50*/  HADD2.F32 R80, -RZ, R80.H0_H0 ;  /* 0x20000050ff507230 */ /* 0x000fe20000004100 */
[----:B------:R-:W-:Y:S01]  /*4b60*/  LDS.U16 R170, [R17+0x26] ;  /* 0x0000260011aa7984 */ /* 0x000fe20000000400 */
[----:B------:R-:W-:-:S03]  /*4b70*/  HADD2.F32 R57, -RZ, R57.H0_H0 ;  /* 0x20000039ff397230 */ /* 0x000fc60000004100 */
[----:B------:R-:W-:Y:S02]  /*4b80*/  LDS.U16 R31, [R17+0x2e] ;  /* 0x00002e00111f7984 */ /* 0x000fe40000000400 */
[----:B------:R-:W3:Y:S01]  /*4b90*/  MUFU.EX2 R24, R24 ;  /* 0x0000001800187308 */ /* 0x000ee20000000800 */
[----:B------:R-:W-:Y:S01]  /*4ba0*/  FMUL.FTZ R21, R112, UR42 ;  /* 0x0000002a70157c20 */ /* 0x000fe20008410000 */
[C---:B-----5:R-:W-:Y:S01]  /*4bb0*/  FMUL.FTZ R91, R76.reuse, R91 ;  /* 0x0000005b4c5b7220 */ /* 0x060fe20000410000 */
[----:B------:R-:W-:Y:S01]  /*4bc0*/  FMUL.FTZ R90, R76, R90 ;  /* 0x0000005a4c5a7220 */ /* 0x000fe20000410000 */
[----:B------:R-:W-:Y:S01]  /*4bd0*/  PRMT R78, RZ, 0x7610, R78 ;  /* 0x00007610ff4e7816 */ /* 0x000fe2000000004e */
[----:B------:R-:W-:Y:S01]  /*4be0*/  FMUL.RZ R21, R21, 0.15915493667125701904 ;  /* 0x3e22f98315157820 */ /* 0x000fe2000040c000 */
[----:B------:R-:W-:Y:S01]  /*4bf0*/  PRMT R76, RZ, 0x7610, R76 ;  /* 0x00007610ff4c7816 */ /* 0x000fe2000000004c */
[----:B------:R-:W-:Y:S01]  /*4c00*/  FMUL.FTZ R83, R82, R83 ;  /* 0x0000005352537220 */ /* 0x000fe20000410000 */
[C---:B------:R-:W-:Y:S01]  /*4c10*/  FMUL.FTZ R109, R36.reuse, R109 ;  /* 0x0000006d246d7220 */ /* 0x040fe20000410000 */
[----:B------:R-:W-:Y:S01]  /*4c20*/  FMUL.FTZ R108, R36, R108 ;  /* 0x0000006c246c7220 */ /* 0x000fe20000410000 */
[C---:B------:R-:W-:Y:S01]  /*4c30*/  FMUL.FTZ R105, R39.reuse, R105 ;  /* 0x0000006927697220 */ /* 0x040fe20000410000 */
[----:B------:R-:W-:Y:S01]  /*4c40*/  FMUL.FTZ R104, R39, R104 ;  /* 0x0000006827687220 */ /* 0x000fe20000410000 */
[C---:B0-----:R-:W-:Y:S01]  /*4c50*/  FMUL.FTZ R103, R40.reuse, R103 ;  /* 0x0000006728677220 */ /* 0x041fe20000410000 */
[----:B------:R-:W-:Y:S01]  /*4c60*/  FMUL.FTZ R102, R40, R102 ;  /* 0x0000006628667220 */ /* 0x000fe20000410000 */
[C---:B------:R-:W-:Y:S01]  /*4c70*/  FMUL.FTZ R99, R34.reuse, R99 ;  /* 0x0000006322637220 */ /* 0x040fe20000410000 */
[----:B------:R-:W-:Y:S01]  /*4c80*/  FMUL.FTZ R98, R34, R98 ;  /* 0x0000006222627220 */ /* 0x000fe20000410000 */
[C---:B---3--:R-:W-:Y:S01]  /*4c90*/  FMUL.FTZ R89, R33.reuse, R89 ;  /* 0x0000005921597220 */ /* 0x048fe20000410000 */
[----:B------:R-:W-:Y:S01]  /*4ca0*/  FMUL.FTZ R88, R33, R88 ;  /* 0x0000005821587220 */ /* 0x000fe20000410000 */
[C---:B------:R-:W-:Y:S01]  /*4cb0*/  FMUL.FTZ R87, R30.reuse, R87 ;  /* 0x000000571e577220 */ /* 0x040fe20000410000 */
[----:B------:R-:W-:Y:S01]  /*4cc0*/  FMUL.FTZ R86, R30, R86 ;  /* 0x000000561e567220 */ /* 0x000fe20000410000 */
[----:B------:R-:W-:Y:S01]  /*4cd0*/  MUFU.SIN R185, R27 ;  /* 0x0000001b00b97308 */ /* 0x000fe20000000400 */
[C---:B------:R-:W-:Y:S01]  /*4ce0*/  FMUL.FTZ R85, R24.reuse, R85 ;  /* 0x0000005518557220 */ /* 0x040fe20000410000 */
[----:B------:R-:W-:Y:S01]  /*4cf0*/  FMUL.FTZ R84, R24, R84 ;  /* 0x0000005418547220 */ /* 0x000fe20000410000 */
[----:B------:R-:W-:Y:S01]  /*4d00*/  FMUL.FTZ R82, R82, R25 ;  /* 0x0000001952527220 */ /* 0x000fe20000410000 */
[----:B------:R-:W3:Y:S01]  /*4d10*/  @!P4 LDG.E.U16 R161, desc[UR22][R18.64+0x680] ;  /* 0x0006801612a1c981 */ /* 0x000ee2000c1e1500 */
[----:B------:R-:W-:-:S03]  /*4d20*/  FMUL.FTZ R228, R129, R59 ;  /* 0x0000003b81e47220 */ /* 0x000fc60000410000 */
[----:B------:R0:W-:Y:S01]  /*4d30*/  MUFU.COS R187, R27 ;  /* 0x0000001b00bb7308 */ /* 0x0001e20000000000 */
[----:B------:R-:W5:Y:S04]  /*4d40*/  @!P5 LDG.E.U16 R106, desc[UR22][R18.64+0x6c0] ;  /* 0x0006c016126ad981 */ /* 0x000f68000c1e1500 */
[----:B------:R-:W5:Y:S03]  /*4d50*/  @!P1 LDG.E.U16 R107, desc[UR22][R18.64+0x700] ;  /* 0x00070016126b9981 */ /* 0x000f66000c1e1500 */
[----:B------:R-:W-:Y:S01]  /*4d60*/  MUFU.SIN R190, R21 ;  /* 0x0000001500be7308 */ /* 0x000fe20000000400 */
[----:B------:R-:W5:Y:S04]  /*4d70*/  @!P2 LDG.E.U16 R78, desc[UR22][R18.64+0x740] ;  /* 0x00074016124ea981 */ /* 0x000f68000c1e1500 */
[----:B------:R-:W5:Y:S03]  /*4d80*/  @!P3 LDG.E.U16 R79, desc[UR22][R18.64+0x780] ;  /* 0x00078016124fb981 */ /* 0x000f66000c1e1500 */
[----:B------:R1:W-:Y:S01]  /*4d90*/  MUFU.COS R193, R21 ;  /* 0x0000001500c17308 */ /* 0x0003e20000000000 */
[----:B------:R1:W5:Y:S04]  /*4da0*/  @!P0 LDG.E.U16 R76, desc[UR22][R18.64+0x7c0] ;  /* 0x0007c016124c8981 */ /* 0x000368000c1e1500 */
[----:B------:R-:W2:Y:S04]  /*4db0*/  LDS.U16 R39, [R17+0x20] ;  /* 0x0000200011277984 */ /* 0x000ea80000000400 */
[----:B------:R-:W2:Y:S01]  /*4dc0*/  LDS.U16 R40, [R17+0x22] ;  /* 0x0000220011287984 */ /* 0x000ea20000000400 */
[----:B------:R1:W1:Y:S03]  /*4dd0*/  MUFU.EX2 R194, R192 ;  /* 0x000000c000c27308 */ /* 0x0002660000000800 */
[----:B------:R-:W2:Y:S04]  /*4de0*/  LDS.U16 R36, [R17+0x24] ;  /* 0x0000240011247984 */ /* 0x000ea80000000400 */
[----:B------:R-:W2:Y:S04]  /*4df0*/  LDS.U16 R33, [R17+0x28] ;  /* 0x0000280011217984 */ /* 0x000ea80000000400 */
[----:B------:R-:W2:Y:S04]  /*4e00*/  LDS.U16 R34, [R17+0x2a] ;  /* 0x00002a0011227984 */ /* 0x000ea80000000400 */
[----:B------:R-:W2:Y:S04]  /*4e10*/  LDS.U16 R30, [R17+0x2c] ;  /* 0x00002c00111e7984 */ /* 0x000ea80000000400 */
[----:B0-----:R-:W0:Y:S04]  /*4e20*/  LDS.U16 R27, [R17+0x30] ;  /* 0x00003000111b7984 */ /* 0x001e280000000400 */
[----:B------:R-:W0:Y:S04]  /*4e30*/  LDS.U16 R28, [R17+0x32] ;  /* 0x00003200111c7984 */ /* 0x000e280000000400 */
[----:B------:R-:W-:Y:S04]  /*4e40*/  LDS.U16 R24, [R17+0x34] ;  /* 0x0000340011187984 */ /* 0x000fe80000000400 */
[----:B------:R-:W0:Y:S04]  /*4e50*/  LDS.U16 R25, [R17+0x36] ;  /* 0x0000360011197984 */ /* 0x000e280000000400 */
[----:B-1----:R-:W1:Y:S04]  /*4e60*/  LDS.U16 R21, [R17+0x38] ;  /* 0x0000380011157984 */ /* 0x002e680000000400 */
[----:B------:R-:W5:Y:S04]  /*4e70*/  LDS.U16 R20, [R17+0x3a] ;  /* 0x00003a0011147984 */ /* 0x000f680000000400 */
[----:B------:R-:W5:Y:S04]  /*4e80*/  LDS.U16 R19, [R17+0x3c] ;  /* 0x00003c0011137984 */ /* 0x000f680000000400 */
[----:B------:R-:W5:Y:S01]  /*4e90*/  LDS.U16 R18, [R17+0x3e] ;  /* 0x00003e0011127984 */ /* 0x000f620000000400 */
[----:B------:R-:W-:-:S03]  /*4ea0*/  FMUL.FTZ R228, R81, R228 ;  /* 0x000000e451e47220 */ /* 0x000fc60000410000 */
[----:B------:R-:W-:Y:S04]  /*4eb0*/  STS.U16 [R51+0x2100], R126 ;  /* 0x0021007e33007388 */ /* 0x000fe80000000400 */
[----:B------:R0:W-:Y:S04]  /*4ec0*/  STS.U16 [R52+0x2140], R127 ;  /* 0x0021407f34007388 */ /* 0x0001e80000000400 */
[----:B------:R0:W-:Y:S02]  /*4ed0*/  STS.U16 [R53+0x2180], R56 ;  /* 0x0021803835007388 */ /* 0x0001e40000000400 */
[----:B0-----:R-:W-:Y:S01]  /*4ee0*/  FMUL.FTZ R52, R129, R80 ;  /* 0x0000005081347220 */ /* 0x001fe20000410000 */
[----:B------:R-:W-:-:S03]  /*4ef0*/  HADD2.F32 R56, -RZ, R191.H0_H0 ;  /* 0x200000bfff387230 */ /* 0x000fc60000004100 */
[----:B------:R-:W-:Y:S01]  /*4f00*/  FMUL.FTZ R227, R81, R52 ;  /* 0x0000003451e37220 */ /* 0x000fe20000410000 */
[----:B------:R-:W-:Y:S01]  /*4f10*/  FMUL.FTZ R191, R128, R57 ;  /* 0x0000003980bf7220 */ /* 0x000fe20000410000 */
[----:B------:R-:W-:Y:S01]  /*4f20*/  FMUL.FTZ R52, R228, R110 ;  /* 0x0000006ee4347220 */ /* 0x000fe20000410000 */
[----:B------:R-:W-:Y:S01]  /*4f30*/  FMUL.FTZ R51, R128, R56 ;  /* 0x0000003880337220 */ /* 0x000fe20000410000 */
[C---:B------:R-:W-:Y:S01]  /*4f40*/  FMUL.FTZ R53, R227.reuse, R110 ;  /* 0x0000006ee3357220 */ /* 0x040fe20000410000 */
[C---:B------:R-:W-:Y:S01]  /*4f50*/  FMUL.FTZ R191, R58.reuse, R191 ;  /* 0x000000bf3abf7220 */ /* 0x040fe20000410000 */
[----:B------:R-:W-:Y:S01]  /*4f60*/  FFMA.FTZ R52, R227, R111, -R52 ;  /* 0x0000006fe3347223 */ /* 0x000fe20000010834 */
[----:B------:R-:W-:Y:S01]  /*4f70*/  FMUL.FTZ R55, R129, R55 ;  /* 0x0000003781377220 */ /* 0x000fe20000410000 */
[----:B------:R-:W-:Y:S01]  /*4f80*/  FMUL.FTZ R192, R58, R51 ;  /* 0x000000333ac07220 */ /* 0x000fe20000410000 */
[----:B------:R-:W-:Y:S01]  /*4f90*/  FFMA.FTZ R53, R228, R111, R53 ;  /* 0x0000006fe4357223 */ /* 0x000fe20000010035 */
[----:B------:R-:W-:Y:S01]  /*4fa0*/  FADD.FTZ R52, R191, R52 ;  /* 0x00000034bf347221 */ /* 0x000fe20000010000 */
[----:B------:R0:W-:Y:S01]  /*4fb0*/  STS.U16 [R54+0x21c0], R183 ;  /* 0x0021c0b736007388 */ /* 0x0001e20000000400 */
[----:B------:R1:W0:Y:S01]  /*4fc0*/  MUFU.EX2 R126, R55 ;  /* 0x00000037007e7308 */ /* 0x0002220000000800 */
[----:B------:R-:W-:Y:S01]  /*4fd0*/  FADD.FTZ R53, R192, R53 ;  /* 0x00000035c0357221 */ /* 0x000fe20000010000 */
[C---:B-1----:R-:W-:Y:S01]  /*4fe0*/  FMUL.FTZ R55, R194.reuse, R193 ;  /* 0x000000c1c2377220 */ /* 0x042fe20000410000 */
[----:B0-----:R-:W-:Y:S01]  /*4ff0*/  FMUL.FTZ R54, R194, R190 ;  /* 0x000000bec2367220 */ /* 0x001fe20000410000 */
[C---:B------:R-:W-:Y:S01]  /*5000*/  FMUL.FTZ R194, R108.reuse, R52 ;  /* 0x000000346cc27220 */ /* 0x040fe20000410000 */
[----:B------:R-:W-:-:S03]  /*5010*/  FMUL.FTZ R190, R108, R53 ;  /* 0x000000356cbe7220 */ /* 0x000fc60000410000 */
[C---:B------:R-:W-:Y:S01]  /*5020*/  FFMA.FTZ R196, R109.reuse, R53, R194 ;  /* 0x000000356dc47223 */ /* 0x040fe200000100c2 */
[----:B------:R-:W-:Y:S02]  /*5030*/  HADD2.F32 R53, -RZ, R189.H0_H0 ;  /* 0x200000bdff357230 */ /* 0x000fe40000004100 */
[----:B------:R-:W3:Y:S01]  /*5040*/  LDL R189, [R1+0x10] ;  /* 0x0000100001bd7983 */ /* 0x000ee20000100800 */
[----:B------:R-:W-:Y:S01]  /*5050*/  FFMA.FTZ R183, R109, R52, -R190 ;  /* 0x000000346db77223 */ /* 0x000fe200000108be */
[C---:B------:R-:W-:Y:S01]  /*5060*/  FMUL.FTZ R127, R126.reuse, R185 ;  /* 0x000000b97e7f7220 */ /* 0x040fe20000410000 */
[----:B------:R-:W-:Y:S02]  /*5070*/  HADD2.F32 R52, -RZ, R188.H0_H0 ;  /* 0x200000bcff347230 */ /* 0x000fe40000004100 */
[----:B------:R-:W-:Y:S01]  /*5080*/  FMUL.FTZ R126, R126, R187 ;  /* 0x000000bb7e7e7220 */ /* 0x000fe20000410000 */
[----:B------:R-:W-:Y:S02]  /*5090*/  HADD2.F32 R51, -RZ, R195.H0_H0 ;  /* 0x200000c3ff337230 */ /* 0x000fe40000004100 */
[----:B------:R-:W-:Y:S01]  /*50a0*/  FMUL.FTZ R185, R127, R110 ;  /* 0x0000006e7fb97220 */ /* 0x000fe20000410000 */
[C---:B------:R-:W-:Y:S01]  /*50b0*/  FMUL.FTZ R188, R125.reuse, R53 ;  /* 0x000000357dbc7220 */ /* 0x040fe20000410000 */
[----:B------:R-:W-:Y:S01]  /*50c0*/  FMUL.FTZ R194, R125, R52 ;  /* 0x000000347dc27220 */ /* 0x000fe20000410000 */
[C---:B------:R-:W-:Y:S01]  /*50d0*/  FMUL.FTZ R190, R126.reuse, R110 ;  /* 0x0000006e7ebe7220 */ /* 0x040fe20000410000 */
[-C--:B------:R-:W-:Y:S01]  /*50e0*/  FFMA.FTZ R185, R126, R111.reuse, -R185 ;  /* 0x0000006f7eb97223 */ /* 0x080fe200000108b9 */
[C---:B------:R-:W-:Y:S01]  /*50f0*/  FMUL.FTZ R193, R51.reuse, R188 ;  /* 0x000000bc33c17220 */ /* 0x040fe20000410000 */
[----:B------:R-:W-:Y:S01]  /*5100*/  FMUL.FTZ R194, R51, R194 ;  /* 0x000000c233c27220 */ /* 0x000fe20000410000 */
[----:B------:R0:W-:Y:S01]  /*5110*/  STS.U16 [R49+0x2200], R180 ;  /* 0x002200b431007388 */ /* 0x0001e20000000400 */
[----:B------:R-:W-:Y:S01]  /*5120*/  FFMA.FTZ R190, R127, R111, R190 ;  /* 0x0000006f7fbe7223 */ /* 0x000fe200000100be */
[----:B------:R-:W-:-:S02]  /*5130*/  FADD.FTZ R196, R193, R196 ;  /* 0x000000c4c1c47221 */ /* 0x000fc40000010000 */
[----:B----4-:R1:W-:Y:S01]  /*5140*/  STS.U16 [R50+0x2240], R179 ;  /* 0x002240b332007388 */ /* 0x0103e20000000400 */
[----:B------:R-:W-:-:S03]  /*5150*/  FADD.FTZ R183, R194, R183 ;  /* 0x000000b7c2b77221 */ /* 0x000fc60000010000 */
[----:B------:R-:W4:Y:S01]  /*5160*/  LDL R187, [R1+0xc] ;  /* 0x00000c0001bb7983 */ /* 0x000f220000100800 */
[C---:B0-----:R-:W-:Y:S01]  /*5170*/  FMUL.FTZ R180, R108.reuse, R190 ;  /* 0x000000be6cb47220 */ /* 0x041fe20000410000 */
[----:B-1----:R-:W-:Y:S01]  /*5180*/  FMUL.FTZ R50, R108, R185 ;  /* 0x000000b96c327220 */ /* 0x002fe20000410000 */
[----:B------:R-:W-:-:S03]  /*5190*/  FMUL.FTZ R49, R104, R183 ;  /* 0x000000b768317220 */ /* 0x000fc60000410000 */
[----:B------:R-:W-:Y:S01]  /*51a0*/  FFMA.FTZ R190, R109, R190, R50 ;  /* 0x000000be6dbe7223 */ /* 0x000fe20000010032 */
[-C--:B------:R-:W-:Y:S01]  /*51b0*/  FMUL.FTZ R50, R104, R196.reuse ;  /* 0x000000c468327220 */ /* 0x080fe20000410000 */
[C---:B------:R-:W-:Y:S01]  /*51c0*/  FFMA.FTZ R188, R105.reuse, R196, R49 ;  /* 0x000000c469bc7223 */ /* 0x040fe20000010031 */
[----:B------:R-:W-:Y:S02]  /*51d0*/  HADD2.F32 R49, -RZ, R184.H0_H0 ;  /* 0x200000b8ff317230 */ /* 0x000fe40000004100 */
[----:B------:R-:W-:Y:S01]  /*51e0*/  FFMA.FTZ R183, R105, R183, -R50 ;  /* 0x000000b769b77223 */ /* 0x000fe20000010832 */
[----:B------:R-:W-:Y:S02]  /*51f0*/  HADD2.F32 R50, -RZ, R186.H0_H0 ;  /* 0x200000baff327230 */ /* 0x000fe40000004100 */
[----:B------:R-:W-:Y:S02]  /*5200*/  HADD2.F32 R184, -RZ, R153.H0_H0 ;  /* 0x20000099ffb87230 */ /* 0x000fe40000004100 */
[C---:B------:R-:W-:Y:S01]  /*5210*/  FMUL.FTZ R196, R124.reuse, R49 ;  /* 0x000000317cc47220 */ /* 0x040fe20000410000 */
[----:B------:R-:W-:-:S03]  /*5220*/  FMUL.FTZ R195, R124, R50 ;  /* 0x000000327cc37220 */ /* 0x000fc60000410000 */
[C---:B------:R-:W-:Y:S01]  /*5230*/  FMUL.FTZ R196, R184.reuse, R196 ;  /* 0x000000c4b8c47220 */ /* 0x040fe20000410000 */
[----:B------:R-:W-:-:S03]  /*5240*/  FMUL.FTZ R195, R184, R195 ;  /* 0x000000c3b8c37220 */ /* 0x000fc60000410000 */
[----:B------:R-:W-:Y:S01]  /*5250*/  FADD.FTZ R183, R196, R183 ;  /* 0x000000b7c4b77221 */ /* 0x000fe20000010000 */
[----:B------:R-:W-:Y:S01]  /*5260*/  FADD.FTZ R188, R195, R188 ;  /* 0x000000bcc3bc7221 */ /* 0x000fe20000010000 */
[----:B------:R0:W-:Y:S01]  /*5270*/  STS.U16 [R47+0x2280], R48 ;  /* 0x002280302f007388 */ /* 0x0001e20000000400 */
[----:B------:R-:W-:Y:S01]  /*5280*/  FFMA.FTZ R179, R109, R185, -R180 ;  /* 0x000000b96db37223 */ /* 0x000fe200000108b4 */
[----:B------:R-:W-:Y:S01]  /*5290*/  FMUL.FTZ R180, R104, R190 ;  /* 0x000000be68b47220 */ /* 0x000fe20000410000 */
[C---:B0-----:R-:W-:Y:S01]  /*52a0*/  FMUL.FTZ R48, R102.reuse, R188 ;  /* 0x000000bc66307220 */ /* 0x041fe20000410000 */
[----:B------:R-:W-:-:S03]  /*52b0*/  FMUL.FTZ R47, R102, R183 ;  /* 0x000000b7662f7220 */ /* 0x000fc60000410000 */
[C---:B------:R-:W-:Y:S01]  /*52c0*/  FFMA.FTZ R183, R103.reuse, R183, -R48 ;  /* 0x000000b767b77223 */ /* 0x040fe20000010830 */
[----:B------:R-:W-:Y:S01]  /*52d0*/  FFMA.FTZ R188, R103, R188, R47 ;  /* 0x000000bc67bc7223 */ /* 0x000fe2000001002f */
[----:B------:R-:W-:Y:S02]  /*52e0*/  HADD2.F32 R48, -RZ, R182.H0_H0 ;  /* 0x200000b6ff307230 */ /* 0x000fe40000004100 */
[----:B------:R-:W-:Y:S02]  /*52f0*/  HADD2.F32 R47, -RZ, R181.H0_H0 ;  /* 0x200000b5ff2f7230 */ /* 0x000fe40000004100 */
[-C--:B------:R-:W-:Y:S01]  /*5300*/  FFMA.FTZ R180, R105, R179.reuse, -R180 ;  /* 0x000000b369b47223 */ /* 0x080fe200000108b4 */
[----:B------:R-:W-:Y:S01]  /*5310*/  FMUL.FTZ R184, R104, R179 ;  /* 0x000000b368b87220 */ /* 0x000fe20000410000 */
[----:B------:R-:W-:Y:S02]  /*5320*/  HADD2.F32 R179, -RZ, R152.H0_H0 ;  /* 0x20000098ffb37230 */ /* 0x000fe40000004100 */
[C---:B------:R-:W-:Y:S01]  /*5330*/  FMUL.FTZ R197, R123.reuse, R48 ;  /* 0x000000307bc57220 */ /* 0x040fe20000410000 */
[----:B------:R-:W-:-:S03]  /*5340*/  FMUL.FTZ R198, R123, R47 ;  /* 0x0000002f7bc67220 */ /* 0x000fc60000410000 */
[C---:B------:R-:W-:Y:S01]  /*5350*/  FMUL.FTZ R197, R179.reuse, R197 ;  /* 0x000000c5b3c57220 */ /* 0x040fe20000410000 */
[----:B------:R-:W-:-:S03]  /*5360*/  FMUL.FTZ R198, R179, R198 ;  /* 0x000000c6b3c67220 */ /* 0x000fc60000410000 */
[----:B------:R-:W-:Y:S01]  /*5370*/  FADD.FTZ R188, R197, R188 ;  /* 0x000000bcc5bc7221 */ /* 0x000fe20000010000 */
[----:B------:R-:W-:Y:S01]  /*5380*/  FADD.FTZ R183, R198, R183 ;  /* 0x000000b7c6b77221 */ /* 0x000fe20000010000 */
[----:B------:R0:W-:Y:S02]  /*5390*/  STS.U16 [R45+0x22c0], R46 ;  /* 0x0022c02e2d007388 */ /* 0x0001e40000000400 */
[C---:B0-----:R-:W-:Y:S01]  /*53a0*/  FMUL.FTZ R46, R100.reuse, R188 ;  /* 0x000000bc642e7220 */ /* 0x041fe20000410000 */
[----:B------:R-:W-:-:S03]  /*53b0*/  FMUL.FTZ R45, R100, R183 ;  /* 0x000000b7642d7220 */ /* 0x000fc60000410000 */
[C---:B------:R-:W-:Y:S01]  /*53c0*/  FFMA.FTZ R183, R101.reuse, R183, -R46 ;  /* 0x000000b765b77223 */ /* 0x040fe2000001082e */
[----:B------:R-:W-:Y:S01]  /*53d0*/  FFMA.FTZ R188, R101, R188, R45 ;  /* 0x000000bc65bc7223 */ /* 0x000fe2000001002d */
[----:B------:R-:W-:Y:S02]  /*53e0*/  HADD2.F32 R46, -RZ, R178.H0_H0 ;  /* 0x200000b2ff2e7230 */ /* 0x000fe40000004100 */
[----:B------:R-:W-:Y:S02]  /*53f0*/  HADD2.F32 R45, -RZ, R177.H0_H0 ;  /* 0x200000b1ff2d7230 */ /* 0x000fe40000004100 */
[----:B------:R-:W-:Y:S02]  /*5400*/  HADD2.F32 R177, -RZ, R151.H0_H0 ;  /* 0x20000097ffb17230 */ /* 0x000fe40000004100 */
[C---:B------:R-:W-:Y:S01]  /*5410*/  FMUL.FTZ R199, R122.reuse, R46 ;  /* 0x0000002e7ac77220 */ /* 0x040fe20000410000 */
[----:B------:R-:W-:Y:S01]  /*5420*/  FMUL.FTZ R200, R122, R45 ;  /* 0x0000002d7ac87220 */ /* 0x000fe20000410000 */
[----:B------:R-:W-:-:S02]  /*5430*/  FFMA.FTZ R184, R105, R190, R184 ;  /* 0x000000be69b87223 */ /* 0x000fc400000100b8 */
[C---:B------:R-:W-:Y:S01]  /*5440*/  FMUL.FTZ R199, R177.reuse, R199 ;  /* 0x000000c7b1c77220 */ /* 0x040fe20000410000 */
[----:B------:R-:W-:Y:S01]  /*5450*/  FMUL.FTZ R200, R177, R200 ;  /* 0x000000c8b1c87220 */ /* 0x000fe20000410000 */
[----:B------:R-:W-:Y:S02]  /*5460*/  FMUL.FTZ R182, R102, R184 ;  /* 0x000000b866b67220 */ /* 0x000fe40000410000 */
[----:B------:R-:W-:Y:S01]  /*5470*/  FADD.FTZ R188, R199, R188 ;  /* 0x000000bcc7bc7221 */ /* 0x000fe20000010000 */
[----:B------:R-:W-:Y:S01]  /*5480*/  FADD.FTZ R183, R200, R183 ;  /* 0x000000b7c8b77221 */ /* 0x000fe20000010000 */
[CC--:B------:R-:W-:Y:S01]  /*5490*/  FFMA.FTZ R179, R103.reuse, R180.reuse, -R182 ;  /* 0x000000b467b37223 */ /* 0x0c0fe200000108b6 */
[----:B------:R-:W-:Y:S01]  /*54a0*/  FMUL.FTZ R180, R102, R180 ;  /* 0x000000b466b47220 */ /* 0x000fe20000410000 */
[----:B------:R0:W-:Y:S03]  /*54b0*/  STS.U16 [R43+0x2300], R44 ;  /* 0x0023002c2b007388 */ /* 0x0001e60000000400 */
[----:B------:R-:W-:Y:S01]  /*54c0*/  FFMA.FTZ R180, R103, R184, R180 ;  /* 0x000000b867b47223 */ /* 0x000fe200000100b4 */
[C---:B0-----:R-:W-:Y:S01]  /*54d0*/  FMUL.FTZ R44, R98.reuse, R188 ;  /* 0x000000bc622c7220 */ /* 0x041fe20000410000 */
[----:B------:R-:W-:-:S03]  /*54e0*/  FMUL.FTZ R43, R98, R183 ;  /* 0x000000b7622b7220 */ /* 0x000fc60000410000 */
[C---:B------:R-:W-:Y:S01]  /*54f0*/  FFMA.FTZ R183, R99.reuse, R183, -R44 ;  /* 0x000000b763b77223 */ /* 0x040fe2000001082c */
[----:B------:R-:W-:Y:S01]  /*5500*/  FFMA.FTZ R188, R99, R188, R43 ;  /* 0x000000bc63bc7223 */ /* 0x000fe2000001002b */
[----:B------:R-:W-:Y:S02]  /*5510*/  HADD2.F32 R44, -RZ, R176.H0_H0 ;  /* 0x200000b0ff2c7230 */ /* 0x000fe40000004100 */
[----:B------:R-:W-:Y:S02]  /*5520*/  HADD2.F32 R43, -RZ, R175.H0_H0 ;  /* 0x200000afff2b7230 */ /* 0x000fe40000004100 */
[C---:B------:R-:W-:Y:S01]  /*5530*/  FMUL.FTZ R178, R100.reuse, R180 ;  /* 0x000000b464b27220 */ /* 0x040fe20000410000 */
[----:B------:R-:W-:Y:S02]  /*5540*/  HADD2.F32 R175, -RZ, R150.H0_H0 ;  /* 0x20000096ffaf7230 */ /* 0x000fe40000004100 */
[C---:B------:R-:W-:Y:S01]  /*5550*/  FMUL.FTZ R201, R121.reuse, R44 ;  /* 0x0000002c79c97220 */ /* 0x040fe20000410000 */
[----:B------:R-:W-:Y:S01]  /*5560*/  FMUL.FTZ R202, R121, R43 ;  /* 0x0000002b79ca7220 */ /* 0x000fe20000410000 */
[-C--:B------:R-:W-:Y:S01]  /*5570*/  FFMA.FTZ R177, R101, R179.reuse, -R178 ;  /* 0x000000b365b17223 */ /* 0x080fe200000108b2 */
[----:B------:R-:W-:Y:S01]  /*5580*/  FMUL.FTZ R178, R100, R179 ;  /* 0x000000b364b27220 */ /* 0x000fe20000410000 */
[C---:B------:R-:W-:Y:S01]  /*5590*/  FMUL.FTZ R201, R175.reuse, R201 ;  /* 0x000000c9afc97220 */ /* 0x040fe20000410000 */
[----:B------:R-:W-:-:S02]  /*55a0*/  FMUL.FTZ R202, R175, R202 ;  /* 0x000000caafca7220 */ /* 0x000fc40000410000 */
[----:B------:R-:W-:Y:S01]  /*55b0*/  FFMA.FTZ R178, R101, R180, R178 ;  /* 0x000000b465b27223 */ /* 0x000fe200000100b2 */
[----:B------:R-:W-:Y:S01]  /*55c0*/  FADD.FTZ R188, R201, R188 ;  /* 0x000000bcc9bc7221 */ /* 0x000fe20000010000 */
[----:B------:R-:W-:Y:S01]  /*55d0*/  FADD.FTZ R183, R202, R183 ;  /* 0x000000b7cab77221 */ /* 0x000fe20000010000 */
[----:B------:R0:W-:Y:S01]  /*55e0*/  STS.U16 [R41+0x2340], R42 ;  /* 0x0023402a29007388 */ /* 0x0001e20000000400 */
[----:B------:R-:W-:-:S04]  /*55f0*/  FMUL.FTZ R176, R98, R178 ;  /* 0x000000b262b07220 */ /* 0x000fc80000410000 */
[-C--:B------:R-:W-:Y:S01]  /*5600*/  FFMA.FTZ R175, R99, R177.reuse, -R176 ;  /* 0x000000b163af7223 */ /* 0x080fe200000108b0 */
[----:B------:R-:W-:Y:S01]  /*5610*/  FMUL.FTZ R176, R98, R177 ;  /* 0x000000b162b07220 */ /* 0x000fe20000410000 */
[C---:B0-----:R-:W-:Y:S01]  /*5620*/  FMUL.FTZ R42, R96.reuse, R188 ;  /* 0x000000bc602a7220 */ /* 0x041fe20000410000 */
[----:B------:R-:W-:-:S03]  /*5630*/  FMUL.FTZ R41, R96, R183 ;  /* 0x000000b760297220 */ /* 0x000fc60000410000 */
[C---:B------:R-:W-:Y:S01]  /*5640*/  FFMA.FTZ R183, R97.reuse, R183, -R42 ;  /* 0x000000b761b77223 */ /* 0x040fe2000001082a */
[----:B------:R-:W-:Y:S01]  /*5650*/  FFMA.FTZ R188, R97, R188, R41 ;  /* 0x000000bc61bc7223 */ /* 0x000fe20000010029 */
[----:B------:R-:W-:Y:S02]  /*5660*/  HADD2.F32 R42, -RZ, R174.H0_H0 ;  /* 0x200000aeff2a7230 */ /* 0x000fe40000004100 */
[----:B------:R-:W-:Y:S02]  /*5670*/  HADD2.F32 R41, -RZ, R173.H0_H0 ;  /* 0x200000adff297230 */ /* 0x000fe40000004100 */
[----:B------:R-:W-:Y:S01]  /*5680*/  FFMA.FTZ R176, R99, R178, R176 ;  /* 0x000000b263b07223 */ /* 0x000fe200000100b0 */
[----:B------:R-:W-:Y:S02]  /*5690*/  HADD2.F32 R173, -RZ, R149.H0_H0 ;  /* 0x20000095ffad7230 */ /* 0x000fe40000004100 */
[C---:B------:R-:W-:Y:S01]  /*56a0*/  FMUL.FTZ R203, R120.reuse, R42 ;  /* 0x0000002a78cb7220 */ /* 0x040fe20000410000 */
[----:B------:R-:W-:Y:S01]  /*56b0*/  FMUL.FTZ R204, R120, R41 ;  /* 0x0000002978cc7220 */ /* 0x000fe20000410000 */
[----:B------:R-:W-:-:S02]  /*56c0*/  FMUL.FTZ R174, R96, R176 ;  /* 0x000000b060ae7220 */ /* 0x000fc40000410000 */
[C---:B------:R-:W-:Y:S01]  /*56d0*/  FMUL.FTZ R203, R173.reuse, R203 ;  /* 0x000000cbadcb7220 */ /* 0x040fe20000410000 */
[----:B------:R-:W-:Y:S01]  /*56e0*/  FMUL.FTZ R204, R173, R204 ;  /* 0x000000ccadcc7220 */ /* 0x000fe20000410000 */
[-C--:B------:R-:W-:Y:S01]  /*56f0*/  FFMA.FTZ R173, R97, R175.reuse, -R174 ;  /* 0x000000af61ad7223 */ /* 0x080fe200000108ae */
[----:B------:R-:W-:Y:S02]  /*5700*/  FMUL.FTZ R174, R96, R175 ;  /* 0x000000af60ae7220 */ /* 0x000fe40000410000 */
[----:B------:R-:W5:Y:S01]  /*5710*/  LDL R175, [R1+0x8] ;  /* 0x0000080001af7983 */ /* 0x000f620000100800 */
[----:B------:R-:W-:Y:S01]  /*5720*/  FADD.FTZ R188, R203, R188 ;  /* 0x000000bccbbc7221 */ /* 0x000fe20000010000 */
[----:B------:R-:W-:Y:S01]  /*5730*/  FADD.FTZ R183, R204, R183 ;  /* 0x000000b7ccb77221 */ /* 0x000fe20000010000 */
[----:B--2---:R-:W-:Y:S01]  /*5740*/  HADD2.F32 R39, -RZ, R39.H0_H0 ;  /* 0x20000027ff277230 */ /* 0x004fe20000004100 */
[----:B------:R0:W-:Y:S02]  /*5750*/  STS.U16 [R38+0x2380], R171 ;  /* 0x002380ab26007388 */ /* 0x0001e40000000400 */
[C---:B0-----:R-:W-:Y:S01]  /*5760*/  FMUL.FTZ R38, R94.reuse, R188 ;  /* 0x000000bc5e267220 */ /* 0x041fe20000410000 */
[----:B------:R-:W-:-:S03]  /*5770*/  FMUL.FTZ R171, R94, R183 ;  /* 0x000000b75eab7220 */ /* 0x000fc60000410000 */
[C---:B------:R-:W-:Y:S01]  /*5780*/  FFMA.FTZ R183, R95.reuse, R183, -R38 ;  /* 0x000000b75fb77223 */ /* 0x040fe20000010826 */
[----:B------:R-:W-:Y:S01]  /*5790*/  FFMA.FTZ R188, R95, R188, R171 ;  /* 0x000000bc5fbc7223 */ /* 0x000fe200000100ab */
[----:B------:R-:W-:Y:S01]  /*57a0*/  FMUL.FTZ R171, R119, R39 ;  /* 0x0000002777ab7220 */ /* 0x000fe20000410000 */
[----:B------:R-:W-:Y:S04]  /*57b0*/  STS.U16 [R37+0x23c0], R172 ;  /* 0x0023c0ac25007388 */ /* 0x000fe80000000400 */
[----:B------:R-:W-:Y:S04]  /*57c0*/  STS.U16 [R35+0x2400], R168 ;  /* 0x002400a823007388 */ /* 0x000fe80000000400 */
[----:B------:R-:W-:Y:S04]  /*57d0*/  STS.U16 [R32+0x2440], R169 ;  /* 0x002440a920007388 */ /* 0x000fe80000000400 */
[----:B------:R0:W-:Y:S04]  /*57e0*/  STS.U16 [R166+0x2480], R167 ;  /* 0x002480a7a6007388 */ /* 0x0001e80000000400 */
[----:B0-----:R-:W2:Y:S01]  /*57f0*/  LDL R167, [R1] ;  /* 0x0000000001a77983 */ /* 0x001ea20000100800 */
[----:B---3--:R-:W-:-:S05]  /*5800*/  HADD2.F32 R38, -RZ, R189.H0_H0 ;  /* 0x200000bdff267230 */ /* 0x008fca0000004100 */
[----:B------:R-:W-:Y:S02]  /*5810*/  FMUL.FTZ R206, R38, R171 ;  /* 0x000000ab26ce7220 */ /* 0x000fe40000410000 */
[----:B------:R-:W3:Y:S01]  /*5820*/  LDL R171, [R1+0x4] ;  /* 0x0000040001ab7983 */ /* 0x000ee20000100800 */
[----:B------:R-:W-:-:S05]  /*5830*/  HADD2.F32 R40, -RZ, R40.H0_H0 ;  /* 0x20000028ff287230 */ /* 0x000fca0000004100 */
[----:B------:R-:W-:Y:S01]  /*5840*/  FMUL.FTZ R205, R119, R40 ;  /* 0x0000002877cd7220 */ /* 0x000fe20000410000 */
[----:B------:R-:W-:-:S03]  /*5850*/  FADD.FTZ R183, R206, R183 ;  /* 0x000000b7ceb77221 */ /* 0x000fc60000010000 */
[----:B------:R-:W-:Y:S01]  /*5860*/  FMUL.FTZ R205, R38, R205 ;  /* 0x000000cd26cd7220 */ /* 0x000fe20000410000 */
[----:B------:R-:W-:Y:S01]  /*5870*/  FMUL.FTZ R35, R92, R183 ;  /* 0x000000b75c237220 */ /* 0x000fe20000410000 */
[----:B------:R-:W-:Y:S02]  /*5880*/  HADD2.F32 R37, -RZ, R170.H0_H0 ;  /* 0x200000aaff257230 */ /* 0x000fe40000004100 */
[----:B------:R-:W-:Y:S01]  /*5890*/  FADD.FTZ R188, R205, R188 ;  /* 0x000000bccdbc7221 */ /* 0x000fe20000010000 */
[----:B------:R-:W-:-:S03]  /*58a0*/  HADD2.F32 R36, -RZ, R36.H0_H0 ;  /* 0x20000024ff247230 */ /* 0x000fc60000004100 */
[-C--:B------:R-:W-:Y:S01]  /*58b0*/  FMUL.FTZ R178, R92, R188.reuse ;  /* 0x000000bc5cb27220 */ /* 0x080fe20000410000 */
[C---:B------:R-:W-:Y:S01]  /*58c0*/  FFMA.FTZ R188, R93.reuse, R188, R35 ;  /* 0x000000bc5dbc7223 */ /* 0x040fe20000010023 */
[----:B----4-:R-:W-:Y:S02]  /*58d0*/  HADD2.F32 R35, -RZ, R187.H0_H0 ;  /* 0x200000bbff237230 */ /* 0x010fe40000004100 */
[C---:B------:R-:W-:Y:S01]  /*58e0*/  FMUL.FTZ R168, R118.reuse, R37 ;  /* 0x0000002576a87220 */ /* 0x040fe20000410000 */
[----:B------:R-:W-:Y:S01]  /*58f0*/  FMUL.FTZ R208, R118, R36 ;  /* 0x0000002476d07220 */ /* 0x000fe20000410000 */
[----:B------:R-:W-:Y:S02]  /*5900*/  FFMA.FTZ R183, R93, R183, -R178 ;  /* 0x000000b75db77223 */ /* 0x000fe400000108b2 */
[C---:B------:R-:W-:Y:S01]  /*5910*/  FMUL.FTZ R207, R35.reuse, R168 ;  /* 0x000000a823cf7220 */ /* 0x040fe20000410000 */
[----:B------:R-:W-:-:S03]  /*5920*/  FMUL.FTZ R208, R35, R208 ;  /* 0x000000d023d07220 */ /* 0x000fc60000410000 */
[----:B------:R-:W-:Y:S01]  /*5930*/  FADD.FTZ R188, R207, R188 ;  /* 0x000000bccfbc7221 */ /* 0x000fe20000010000 */
[----:B------:R-:W-:Y:S01]  /*5940*/  FADD.FTZ R183, R208, R183 ;  /* 0x000000b7d0b77221 */ /* 0x000fe20000010000 */
[----:B------:R-:W-:Y:S02]  /*5950*/  HADD2.F32 R33, -RZ, R33.H0_H0 ;  /* 0x20000021ff217230 */ /* 0x000fe40000004100 */
[C---:B------:R-:W-:Y:S01]  /*5960*/  FMUL.FTZ R32, R90.reuse, R188 ;  /* 0x000000bc5a207220 */ /* 0x040fe20000410000 */
[----:B------:R-:W-:Y:S01]  /*5970*/  FMUL.FTZ R169, R90, R183 ;  /* 0x000000b75aa97220 */ /* 0x000fe20000410000 */
[----:B------:R-:W-:Y:S01]  /*5980*/  FFMA.FTZ R174, R97, R176, R174 ;  /* 0x000000b061ae7223 */ /* 0x000fe200000100ae */
[C---:B------:R-:W-:Y:S01]  /*5990*/  FMUL.FTZ R172, R94.reuse, R173 ;  /* 0x000000ad5eac7220 */ /* 0x040fe20000410000 */
[C---:B------:R-:W-:Y:S01]  /*59a0*/  FFMA.FTZ R183, R91.reuse, R183, -R32 ;  /* 0x000000b75bb77223 */ /* 0x040fe20000010820 */
[----:B------:R-:W-:Y:S02]  /*59b0*/  HADD2.F32 R34, -RZ, R34.H0_H0 ;  /* 0x20000022ff227230 */ /* 0x000fe40000004100 */
[----:B------:R-:W-:Y:S01]  /*59c0*/  FFMA.FTZ R188, R91, R188, R169 ;  /* 0x000000bc5bbc7223 */ /* 0x000fe200000100a9 */
[----:B------:R-:W-:Y:S01]  /*59d0*/  FMUL.FTZ R169, R117, R33 ;  /* 0x0000002175a97220 */ /* 0x000fe20000410000 */
[-C--:B------:R-:W-:Y:S01]  /*59e0*/  FMUL.FTZ R176, R94, R174.reuse ;  /* 0x000000ae5eb07220 */ /* 0x080fe20000410000 */
[----:B------:R-:W-:Y:S01]  /*59f0*/  FFMA.FTZ R172, R95, R174, R172 ;  /* 0x000000ae5fac7223 */ /* 0x000fe200000100ac */
[----:B------:R-:W-:-:S02]  /*5a00*/  FMUL.FTZ R209, R117, R34 ;  /* 0x0000002275d17220 */ /* 0x000fc40000410000 */
[----:B------:R-:W-:Y:S01]  /*5a10*/  FFMA.FTZ R176, R95, R173, -R176 ;  /* 0x000000ad5fb07223 */ /* 0x000fe200000108b0 */
[C---:B------:R-:W-:Y:S01]  /*5a20*/  FMUL.FTZ R170, R92.reuse, R172 ;  /* 0x000000ac5caa7220 */ /* 0x040fe20000410000 */
[----:B------:R0:W-:Y:S03]  /*5a30*/  STS.U16 [R29+0x24c0], R164 ;  /* 0x0024c0a41d007388 */ /* 0x0001e60000000400 */
[CC--:B------:R-:W-:Y:S01]  /*5a40*/  FFMA.FTZ R168, R93.reuse, R176.reuse, -R170 ;  /* 0x000000b05da87223 */ /* 0x0c0fe200000108aa */
[----:B------:R-:W-:Y:S01]  /*5a50*/  FMUL.FTZ R176, R92, R176 ;  /* 0x000000b05cb07220 */ /* 0x000fe20000410000 */
[----:B------:R-:W-:Y:S02]  /*5a60*/  HADD2.F32 R31, -RZ, R31.H0_H0 ;  /* 0x2000001fff1f7230 */ /* 0x000fe40000004100 */
[----:B------:R-:W-:Y:S02]  /*5a70*/  HADD2.F32 R30, -RZ, R30.H0_H0 ;  /* 0x2000001eff1e7230 */ /* 0x000fe40000004100 */
[----:B------:R-:W-:Y:S01]  /*5a80*/  FFMA.FTZ R176, R93, R172, R176 ;  /* 0x000000ac5db07223 */ /* 0x000fe200000100b0 */
[----:B0-----:R-:W-:-:S03]  /*5a90*/  FMUL.FTZ R164, R116, R31 ;  /* 0x0000001f74a47220 */ /* 0x001fc60000410000 */
[----:B------:R-:W-:Y:S01]  /*5aa0*/  FMUL.FTZ R170, R90, R176 ;  /* 0x000000b05aaa7220 */ /* 0x000fe20000410000 */
[----:B------:R-:W-:-:S03]  /*5ab0*/  FMUL.FTZ R212, R116, R30 ;  /* 0x0000001e74d47220 */ /* 0x000fc60000410000 */
[CC--:B------:R-:W-:Y:S01]  /*5ac0*/  FFMA.FTZ R170, R91.reuse, R168.reuse, -R170 ;  /* 0x000000a85baa7223 */ /* 0x0c0fe200000108aa */
[----:B------:R-:W-:Y:S01]  /*5ad0*/  FMUL.FTZ R168, R90, R168 ;  /* 0x000000a85aa87220 */ /* 0x000fe20000410000 */
[----:B------:R-:W-:Y:S03]  /*5ae0*/  STS.U16 [R26+0x2500], R165 ;  /* 0x002500a51a007388 */ /* 0x000fe60000000400 */
[----:B------:R-:W-:Y:S01]  /*5af0*/  FFMA.FTZ R168, R91, R176, R168 ;  /* 0x000000b05ba87223 */ /* 0x000fe200000100a8 */
[----:B------:R-:W-:Y:S02]  /*5b00*/  HADD2.F32 R27, -RZ, R27.H0_H0 ;  /* 0x2000001bff1b7230 */ /* 0x000fe40000004100 */
[----:B------:R-:W-:-:S05]  /*5b10*/  HADD2.F32 R28, -RZ, R28.H0_H0 ;  /* 0x2000001cff1c7230 */ /* 0x000fca0000004100 */
[----:B------:R-:W-:Y:S01]  /*5b20*/  FMUL.FTZ R213, R115, R28 ;  /* 0x0000001c73d57220 */ /* 0x000fe20000410000 */
[----:B------:R-:W-:Y:S01]  /*5b30*/  STS.U16 [R162+0x2540], R163 ;  /* 0x002540a3a2007388 */ /* 0x000fe20000000400 */
[----:B------:R-:W-:-:S03]  /*5b40*/  HADD2.F32 R25, -RZ, R25.H0_H0 ;  /* 0x20000019ff197230 */ /* 0x000fc60000004100 */
[----:B------:R0:W-:Y:S01]  /*5b50*/  STS.U16 [R23+0x2580], R160 ;  /* 0x002580a017007388 */ /* 0x0001e20000000400 */
[----:B------:R-:W-:Y:S01]  /*5b60*/  HADD2.F32 R24, -RZ, R24.H0_H0 ;  /* 0x20000018ff187230 */ /* 0x000fe20000004100 */
[----:B------:R-:W-:-:S04]  /*5b70*/  UIADD3 UR20, UR16, -0x1, URZ ;  /* 0xffffffff10147890 */ /* 0x000fc8000fffe03f */
[C---:B------:R-:W-:Y:S01]  /*5b80*/  FMUL.FTZ R216, R114.reuse, R24 ;  /* 0x0000001872d87220 */ /* 0x040fe20000410000 */
[----:B0-----:R-:W-:Y:S01]  /*5b90*/  FMUL.FTZ R160, R114, R25 ;  /* 0x0000001972a07220 */ /* 0x001fe20000410000 */
[----:B------:R-:W-:Y:S01]  /*5ba0*/  ULEA.HI UR21, UR20, UR20, URZ, 0x1 ;  /* 0x0000001414157291 */ /* 0x000fe2000f8f083f */
[----:B------:R0:W-:Y:S03]  /*5bb0*/  STS.U16 [R22+0x25c0], R159 ;  /* 0x0025c09f16007388 */ /* 0x0001e60000000400 */
[----:B------:R-:W-:Y:S01]  /*5bc0*/  ULOP3.LUT UR21, UR21, 0xfffffe, URZ, 0xc0, !UPT ;  /* 0x00fffffe15157892 */ /* 0x000fe2000f8ec03f */
[----:B------:R-:W-:-:S03]  /*5bd0*/  HADD2.F32 R21, -RZ, R21.H0_H0 ;  /* 0x20000015ff157230 */ /* 0x000fc60000004100 */
[----:B------:R-:W-:Y:S01]  /*5be0*/  UIADD3 UR20, UR20, -UR21, URZ ;  /* 0x8000001514147290 */ /* 0x000fe2000fffe03f */
[----:B-----5:R-:W-:-:S05]  /*5bf0*/  HADD2.F32 R32, -RZ, R175.H0_H0 ;  /* 0x200000afff207230 */ /* 0x020fca0000004100 */
        /* <DEDUP_REMOVED lines=9> */
[----:B------:R1:W-:Y:S01]  /*5c90*/  STS.U16 [R60+0x2600], R63 ;  /* 0x0026003f3c007388 */ /* 0x0003e20000000400 */
[----:B------:R-:W-:Y:S01]  /*5ca0*/  ULEA UR20, UR20, UR6, 0x8 ;  /* 0x0000000614147291 */ /* 0x000fe2000f8e403f */
[----:B------:R-:W-:Y:S02]  /*5cb0*/  ISETP.NE.AND P1, PT, R157, RZ, PT ;  /* 0x000000ff9d00720c */ /* 0x000fe40003f25270 */
[----:B------:R4:W-:Y:S04]  /*5cc0*/  STS.U16 [R61+0x2640], R62 ;  /* 0x0026403e3d007388 */ /* 0x0009e80000000400 */
[----:B------:R5:W-:Y:S04]  /*5cd0*/  STS.U16 [R64+0x2680], R77 ;  /* 0x0026804d40007388 */ /* 0x000be80000000400 */
[----:B------:R-:W-:Y:S04]  /*5ce0*/  STS.U16 [R65+0x26c0], R74 ;  /* 0x0026c04a41007388 */ /* 0x000fe80000000400 */
[----:B------:R-:W-:Y:S04]  /*5cf0*/  STS.U16 [R66+0x2700], R75 ;  /* 0x0027004b42007388 */ /* 0x000fe80000000400 */
[----:B------:R-:W-:Y:S04]  /*5d00*/  STS.U16 [R67+0x2740], R158 ;  /* 0x0027409e43007388 */ /* 0x000fe80000000400 */
[----:B------:R-:W-:Y:S04]  /*5d10*/  STS.U16 [R68+0x2780], R161 ;  /* 0x002780a144007388 */ /* 0x000fe80000000400 */
[----:B------:R5:W-:Y:S04]  /*5d20*/  STS.U16 [R69+0x27c0], R106 ;  /* 0x0027c06a45007388 */ /* 0x000be80000000400 */
[----:B------:R0:W-:Y:S01]  /*5d30*/  STS.U16 [R70+0x2800], R107 ;  /* 0x0028006b46007388 */ /* 0x0001e20000000400 */
[----:B---3--:R-:W-:-:S05]  /*5d40*/  HADD2.F32 R29, -RZ, R171.H0_H0 ;  /* 0x200000abff1d7230 */ /* 0x008fca0000004100 */
[C---:B------:R-:W-:Y:S01]  /*5d50*/  FMUL.FTZ R211, R29.reuse, R164 ;  /* 0x000000a41dd37220 */ /* 0x040fe20000410000 */
[----:B------:R-:W-:-:S03]  /*5d60*/  FMUL.FTZ R212, R29, R212 ;  /* 0x000000d41dd47220 */ /* 0x000fc60000410000 */
[----:B------:R-:W-:Y:S01]  /*5d70*/  FADD.FTZ R188, R211, R188 ;  /* 0x000000bcd3bc7221 */ /* 0x000fe20000010000 */
[----:B------:R-:W-:-:S03]  /*5d80*/  FADD.FTZ R183, R212, R183 ;  /* 0x000000b7d4b77221 */ /* 0x000fc60000010000 */
[C---:B------:R-:W-:Y:S01]  /*5d90*/  FMUL.FTZ R26, R86.reuse, R188 ;  /* 0x000000bc561a7220 */ /* 0x040fe20000410000 */
[-C--:B------:R-:W-:Y:S01]  /*5da0*/  FMUL.FTZ R165, R86, R183.reuse ;  /* 0x000000b756a57220 */ /* 0x080fe20000410000 */
[----:B------:R-:W-:Y:S02]  /*5db0*/  FFMA.FTZ R164, R89, R170, -R166 ;  /* 0x000000aa59a47223 */ /* 0x000fe400000108a6 */
[C---:B------:R-:W-:Y:S01]  /*5dc0*/  FFMA.FTZ R183, R87.reuse, R183, -R26 ;  /* 0x000000b757b77223 */ /* 0x040fe2000001081a */
[----:B------:R-:W-:Y:S01]  /*5dd0*/  FFMA.FTZ R188, R87, R188, R165 ;  /* 0x000000bc57bc7223 */ /* 0x000fe200000100a5 */
[----:B--2---:R-:W-:Y:S02]  /*5de0*/  HADD2.F32 R26, -RZ, R167.H0_H0 ;  /* 0x200000a7ff1a7230 */ /* 0x004fe40000004100 */
[----:B------:R-:W-:Y:S01]  /*5df0*/  FMUL.FTZ R165, R115, R27 ;  /* 0x0000001b73a57220 */ /* 0x000fe20000410000 */
[----:B------:R-:W-:-:S03]  /*5e00*/  FMUL.FTZ R170, R88, R170 ;  /* 0x000000aa58aa7220 */ /* 0x000fc60000410000 */
[C---:B------:R-:W-:Y:S01]  /*5e10*/  FMUL.FTZ R214, R26.reuse, R165 ;  /* 0x000000a51ad67220 */ /* 0x040fe20000410000 */
[----:B------:R-:W-:Y:S01]  /*5e20*/  FFMA.FTZ R170, R89, R168, R170 ;  /* 0x000000a859aa7223 */ /* 0x000fe200000100aa */
[----:B------:R-:W-:Y:S02]  /*5e30*/  FMUL.FTZ R213, R26, R213 ;  /* 0x000000d51ad57220 */ /* 0x000fe40000410000 */
[----:B------:R-:W-:Y:S01]  /*5e40*/  FADD.FTZ R183, R214, R183 ;  /* 0x000000b7d6b77221 */ /* 0x000fe20000010000 */
[----:B------:R-:W-:Y:S01]  /*5e50*/  FMUL.FTZ R166, R86, R170 ;  /* 0x000000aa56a67220 */ /* 0x000fe20000410000 */
[----:B------:R-:W-:Y:S02]  /*5e60*/  FADD.FTZ R188, R213, R188 ;  /* 0x000000bcd5bc7221 */ /* 0x000fe40000010000 */
[----:B------:R-:W-:Y:S01]  /*5e70*/  FMUL.FTZ R23, R84, R183 ;  /* 0x000000b754177220 */ /* 0x000fe20000410000 */
[-C--:B------:R-:W-:Y:S01]  /*5e80*/  FFMA.FTZ R166, R87, R164.reuse, -R166 ;  /* 0x000000a457a67223 */ /* 0x080fe200000108a6 */
[----:B------:R-:W-:Y:S01]  /*5e90*/  FMUL.FTZ R164, R86, R164 ;  /* 0x000000a456a47220 */ /* 0x000fe20000410000 */
[-C--:B------:R-:W-:Y:S01]  /*5ea0*/  FMUL.FTZ R162, R84, R188.reuse ;  /* 0x000000bc54a27220 */ /* 0x080fe20000410000 */
[----:B------:R-:W-:Y:S01]  /*5eb0*/  FFMA.FTZ R188, R85, R188, R23 ;  /* 0x000000bc55bc7223 */ /* 0x000fe20000010017 */
[----:B------:R-:W-:-:S02]  /*5ec0*/  HADD2.F32 R23, -RZ, R240.H0_H0 ;  /* 0x200000f0ff177230 */ /* 0x000fc40000004100 */
[----:B------:R-:W-:Y:S01]  /*5ed0*/  FFMA.FTZ R164, R87, R170, R164 ;  /* 0x000000aa57a47223 */ /* 0x000fe200000100a4 */
[----:B------:R-:W-:-:S03]  /*5ee0*/  FFMA.FTZ R183, R85, R183, -R162 ;  /* 0x000000b755b77223 */ /* 0x000fc600000108a2 */
[C---:B------:R-:W-:Y:S01]  /*5ef0*/  FMUL.FTZ R162, R84.reuse, R164 ;  /* 0x000000a454a27220 */ /* 0x040fe20000410000 */
[C---:B------:R-:W-:Y:S01]  /*5f00*/  FMUL.FTZ R215, R23.reuse, R160 ;  /* 0x000000a017d77220 */ /* 0x040fe20000410000 */
[----:B------:R-:W-:Y:S02]  /*5f10*/  FMUL.FTZ R216, R23, R216 ;  /* 0x000000d817d87220 */ /* 0x000fe40000410000 */
[-C--:B------:R-:W-:Y:S01]  /*5f20*/  FFMA.FTZ R160, R85, R166.reuse, -R162 ;  /* 0x000000a655a07223 */ /* 0x080fe200000108a2 */
[----:B------:R-:W-:Y:S01]  /*5f30*/  FADD.FTZ R188, R215, R188 ;  /* 0x000000bcd7bc7221 */ /* 0x000fe20000010000 */
[----:B------:R-:W-:Y:S01]  /*5f40*/  FMUL.FTZ R166, R84, R166 ;  /* 0x000000a654a67220 */ /* 0x000fe20000410000 */
[----:B------:R-:W-:Y:S02]  /*5f50*/  FADD.FTZ R183, R216, R183 ;  /* 0x000000b7d8b77221 */ /* 0x000fe40000010000 */
[C---:B0-----:R-:W-:Y:S01]  /*5f60*/  FMUL.FTZ R22, R82.reuse, R188 ;  /* 0x000000bc52167220 */ /* 0x041fe20000410000 */
[----:B------:R-:W-:Y:S01]  /*5f70*/  FFMA.FTZ R166, R85, R164, R166 ;  /* 0x000000a455a67223 */ /* 0x000fe200000100a6 */
[----:B------:R-:W-:-:S02]  /*5f80*/  FMUL.FTZ R159, R82, R183 ;  /* 0x000000b7529f7220 */ /* 0x000fc40000410000 */
[C---:B------:R-:W-:Y:S01]  /*5f90*/  FFMA.FTZ R183, R83.reuse, R183, -R22 ;  /* 0x000000b753b77223 */ /* 0x040fe20000010816 */
[----:B------:R-:W-:Y:S02]  /*5fa0*/  HADD2.F32 R22, -RZ, R20.H0_H0 ;  /* 0x20000014ff167230 */ /* 0x000fe40000004100 */
[C---:B------:R-:W-:Y:S01]  /*5fb0*/  FMUL.FTZ R162, R82.reuse, R166 ;  /* 0x000000a652a27220 */ /* 0x040fe20000410000 */
[----:B------:R-:W-:Y:S01]  /*5fc0*/  FFMA.FTZ R188, R83, R188, R159 ;  /* 0x000000bc53bc7223 */ /* 0x000fe2000001009f */
[----:B------:R-:W-:Y:S02]  /*5fd0*/  HADD2.F32 R20, -RZ, R239.H0_H0 ;  /* 0x200000efff147230 */ /* 0x000fe40000004100 */
[----:B------:R-:W-:Y:S01]  /*5fe0*/  FMUL.FTZ R159, R113, R21 ;  /* 0x00000015719f7220 */ /* 0x000fe20000410000 */
[----:B-1----:R-:W-:Y:S01]  /*5ff0*/  FFMA.FTZ R60, R83, R160, -R162 ;  /* 0x000000a0533c7223 */ /* 0x002fe200000108a2 */
[----:B------:R-:W-:Y:S01]  /*6000*/  FMUL.FTZ R217, R113, R22 ;  /* 0x0000001671d97220 */ /* 0x000fe20000410000 */
[----:B------:R-:W-:Y:S01]  /*6010*/  FMUL.FTZ R160, R82, R160 ;  /* 0x000000a052a07220 */ /* 0x000fe20000410000 */
[C---:B------:R-:W-:Y:S01]  /*6020*/  FMUL.FTZ R218, R20.reuse, R159 ;  /* 0x0000009f14da7220 */ /* 0x040fe20000410000 */
[----:B------:R-:W-:Y:S01]  /*6030*/  IADD3 R159, R157, 0x200, RZ ;  /* 0x000002009d9f7810 */ /* 0x000fe20007ffe0ff */
[----:B------:R-:W-:Y:S01]  /*6040*/  FMUL.FTZ R217, R20, R217 ;  /* 0x000000d914d97220 */ /* 0x000fe20000410000 */
[----:B----4-:R-:W-:Y:S01]  /*6050*/  FFMA.FTZ R61, R83, R166, R160 ;  /* 0x000000a6533d7223 */ /* 0x010fe200000100a0 */
[----:B------:R-:W-:Y:S01]  /*6060*/  MOV R160, UR20 ;  /* 0x0000001400a07c02 */ /* 0x000fe20008000f00 */
[----:B------:R-:W-:Y:S01]  /*6070*/  FADD.FTZ R183, R218, R183 ;  /* 0x000000b7dab77221 */ /* 0x000fe20000010000 */
[----:B------:R-:W-:-:S02]  /*6080*/  FADD.FTZ R188, R217, R188 ;  /* 0x000000bcd9bc7221 */ /* 0x000fc40000010000 */
[----:B------:R-:W-:Y:S01]  /*6090*/  SEL R160, R160, R159, !P1 ;  /* 0x0000009fa0a07207 */ /* 0x000fe20004800000 */
[C---:B------:R-:W-:Y:S01]  /*60a0*/  FMUL.FTZ R63, R54.reuse, R183 ;  /* 0x000000b7363f7220 */ /* 0x040fe20000410000 */
[-C--:B------:R-:W-:Y:S01]  /*60b0*/  FMUL.FTZ R62, R54, R188.reuse ;  /* 0x000000bc363e7220 */ /* 0x080fe20000410000 */
[----:B------:R0:W-:Y:S01]  /*60c0*/  STS.U16 [R71+0x2840], R78 ;  /* 0x0028404e47007388 */ /* 0x0001e20000000400 */
[----:B-----5:R-:W-:Y:S01]  /*60d0*/  LEA R64, R160, R155, 0x3 ;  /* 0x0000009ba0407211 */ /* 0x020fe200078e18ff */
[C---:B------:R-:W-:Y:S02]  /*60e0*/  FFMA.FTZ R63, R55.reuse, R188, R63 ;  /* 0x000000bc373f7223 */ /* 0x040fe4000001003f */
[----:B------:R0:W-:Y:S01]  /*60f0*/  STS.U16 [R72+0x2880], R79 ;  /* 0x0028804f48007388 */ /* 0x0001e20000000400 */
[----:B------:R-:W-:-:S03]  /*6100*/  FFMA.FTZ R62, R55, R183, -R62 ;  /* 0x000000b7373e7223 */ /* 0x000fc6000001083e */
[----:B------:R0:W-:Y:S01]  /*6110*/  STS.U16 [R73+0x28c0], R76 ;  /* 0x0028c04c49007388 */ /* 0x0001e20000000400 */
[----:B------:R-:W-:-:S03]  /*6120*/  NOP ;  /* 0x0000000000007918 */ /* 0x000fc60000000000 */
[----:B------:R0:W1:Y:S04]  /*6130*/  LDS.U16 R159, [R17+0x2100] ;  /* 0x00210000119f7984 */ /* 0x0000680000000400 */
[----:B------:R0:W2:Y:S04]  /*6140*/  LDS.U16 R160, [R17+0x2102] ;  /* 0x0021020011a07984 */ /* 0x0000a80000000400 */
        /* <DEDUP_REMOVED lines=31> */
[----:B------:R-:W-:Y:S01]  /*6340*/  BAR.SYNC.DEFER_BLOCKING 0x0 ;  /* 0x0000000000007b1d */ /* 0x000fe20000010000 */
[----:B------:R-:W-:-:S13]  /*6350*/  ISETP.NE.AND P0, PT, R157, 0x7f, PT ;  /* 0x0000007f9d00780c */ /* 0x000fda0003f05270 */
[----:B------:R-:W-:-:S06]  /*6360*/  @P0 LEA R106, R157, R155, 0x3 ;  /* 0x0000009b9d6a0211 */ /* 0x000fcc00078e18ff */
[----:B------:R-:W0:Y:S01]  /*6370*/  @P0 LDS.64 R106, [R106+0xea88] ;  /* 0x00ea88006a6a0984 */ /* 0x000e220000000a00 */
[CC--:B------:R-:W-:Y:S01]  /*6380*/  FMUL.FTZ R66, R54.reuse, R60.reuse ;  /* 0x0000003c36427220 */ /* 0x0c0fe20000410000 */
[-C--:B------:R-:W-:Y:S01]  /*6390*/  FMUL.FTZ R65, R54, R61.reuse ;  /* 0x0000003d36417220 */ /* 0x080fe20000410000 */
[----:B------:R-:W-:Y:S01]  /*63a0*/  BSSY B0, `(.L_x_2320) ;  /* 0x0000012000007945 */ /* 0x000fe20003800000 */
[----:B------:R-:W-:Y:S02]  /*63b0*/  HADD2.F32 R19, -RZ, R19.H0_H0 ;  /* 0x20000013ff137230 */ /* 0x000fe40000004100 */
[C---:B------:R-:W-:Y:S01]  /*63c0*/  FFMA.FTZ R61, R55.reuse, R61, R66 ;  /* 0x0000003d373d7223 */ /* 0x040fe20000010042 */
[----:B------:R-:W-:Y:S01]  /*63d0*/  FFMA.FTZ R60, R55, R60, -R65 ;  /* 0x0000003c373c7223 */ /* 0x000fe20000010841 */
[----:B------:R-:W-:Y:S01]  /*63e0*/  HADD2.F32 R18, -RZ, R18.H0_H0 ;  /* 0x20000012ff127230 */ /* 0x000fe20000004100 */
[----:B-1234-:R-:W-:Y:S06]  /*63f0*/  @P0 BRA `(.L_x_2321) ;  /* 0x0000000000300947 */ /* 0x01efec0003800000 */
[----:B0-----:R-:W0:Y:S01]  /*6400*/  LDC R17, c[0x0][0x224] ;  /* 0x00008900ff117b82 */ /* 0x001e220000000800 */
        /* <DEDUP_REMOVED lines=11> */
.L_x_2321:
[----:B------:R-:W-:Y:S05]  /*64c0*/  BSYNC B0 ;  /* 0x0000000000007941 */ /* 0x000fea0003800000 */
.L_x_2320:
[----:B0-----:R-:W-:Y:S02]  /*64d0*/  HADD2.F32 R17, -RZ, R238.H0_H0 ;  /* 0x200000eeff117230 */ /* 0x001fe40000004100 */
[C---:B-1----:R-:W-:Y:S01]  /*64e0*/  FMUL.FTZ R64, R112.reuse, R19 ;  /* 0x0000001370407220 */ /* 0x042fe20000410000 */
[C---:B------:R-:W-:Y:S01]  /*64f0*/  LOP3.LUT P0, RZ, R157.reuse, 0x1f, RZ, 0xc0, !PT ;  /* 0x0000001f9dff7812 */ /* 0x040fe2000780c0ff */
[----:B------:R-:W-:Y:S01]  /*6500*/  FMUL.FTZ R220, R112, R18 ;  /* 0x0000001270dc7220 */ /* 0x000fe20000410000 */
[----:B------:R-:W-:Y:S01]  /*6510*/  LEA.HI R158, R157, R157, RZ, 0x1e ;  /* 0x0000009d9d9e7211 */ /* 0x000fe200078ff0ff */
[C---:B------:R-:W-:Y:S01]  /*6520*/  FMUL.FTZ R219, R17.reuse, R64 ;  /* 0x0000004011db7220 */ /* 0x040fe20000410000 */
[----:B------:R-:W-:Y:S01]  /*6530*/  MOV R64, UR16 ;  /* 0x0000001000407c02 */ /* 0x000fe20008000f00 */
[----:B------:R-:W-:Y:S01]  /*6540*/  FMUL.FTZ R220, R17, R220 ;  /* 0x000000dc11dc7220 */ /* 0x000fe20000410000 */
[----:B------:R-:W-:Y:S01]  /*6550*/  LEA R158, R158, R155, 0x4 ;  /* 0x0000009b9e9e7211 */ /* 0x000fe200078e20ff */
[----:B------:R-:W-:Y:S01]  /*6560*/  FADD.FTZ R62, R219, R62 ;  /* 0x0000003edb3e7221 */ /* 0x000fe20000010000 */
[----:B------:R-:W-:Y:S01]  /*6570*/  ISETP.LT.OR P2, PT, R64, 0x2, P0 ;  /* 0x000000024000780c */ /* 0x000fe20000741670 */
[----:B------:R-:W-:-:S05]  /*6580*/  FADD.FTZ R63, R220, R63 ;  /* 0x0000003fdc3f7221 */ /* 0x000fca0000010000 */
[----:B------:R0:W-:Y:S07]  /*6590*/  STS.128 [R158+0xc670], R60 ;  /* 0x00c6703c9e007388 */ /* 0x0001ee0000000c00 */
[----:B------:R-:W1:Y:S01]  /*65a0*/  @!P2 LDC R65, c[0x0][0x21c] ;  /* 0x00008700ff41ab82 */ /* 0x000e620000000800 */
[----:B------:R-:W-:Y:S01]  /*65b0*/  @!P2 IADD3 R64, R64, -0x2, RZ ;  /* 0xfffffffe4040a810 */ /* 0x000fe20007ffe0ff */
[----:B0-----:R-:W-:Y:S01]  /*65c0*/  HFMA2.MMA R60, -RZ, RZ, 1.875, 0 ;  /* 0x3f800000ff3c7435 */ /* 0x001fe200000001ff */
[----:B------:R-:W-:-:S02]  /*65d0*/  MOV R61, RZ ;  /* 0x000000ff003d7202 */ /* 0x000fc40000000f00 */
[----:B------:R-:W-:Y:S01]  /*65e0*/  CS2R R62, SRZ ;  /* 0x00000000003e7805 */ /* 0x000fe2000001ff00 */
[----:B-1----:R-:W-:Y:S01]  /*65f0*/  @!P2 IMAD R64, R64, R65, UR6 ;  /* 0x000000064040ae24 */ /* 0x002fe2000f8e0241 */
[----:B------:R-:W-:-:S10]  /*6600*/  HFMA2.MMA R65, -RZ, RZ, 0, 9.5367431640625e-07 ;  /* 0x00000010ff417435 */ /* 0x000fd400000001ff */
[----:B------:R-:W-:-:S05]  /*6610*/  @!P2 IMAD.WIDE R64, R64, R65, UR24 ;  /* 0x000000184040ae25 */ /* 0x000fca000f8e0241 */
[----:B------:R0:W5:Y:S01]  /*6620*/  @!P2 LDG.E.128 R60, desc[UR22][R64.64] ;  /* 0x00000016403ca981 */ /* 0x000162000c1e1d00 */
[----:B------:R-:W-:Y:S01]  /*6630*/  ISETP.GT.U32.AND P2, PT, R157, 0x1f, PT ;  /* 0x0000001f9d00780c */ /* 0x000fe20003f44070 */
[----:B------:R-:W-:Y:S02]  /*6640*/  HADD2.F32 R159, -RZ, R159.H0_H0 ;  /* 0x2000009fff9f7230 */ /* 0x000fe40000004100 */
[----:B------:R-:W-:Y:S02]  /*6650*/  HADD2.F32 R160, -RZ, R160.H0_H0 ;  /* 0x200000a0ffa07230 */ /* 0x000fe40000004100 */
[----:B------:R-:W-:Y:S02]  /*6660*/  HADD2.F32 R161, -RZ, R161.H0_H0 ;  /* 0x200000a1ffa17230 */ /* 0x000fe40000004100 */
[C---:B------:R-:W-:Y:S01]  /*6670*/  FMUL.FTZ R159, R16.reuse, R159 ;  /* 0x0000009f109f7220 */ /* 0x040fe20000410000 */
[----:B------:R-:W-:Y:S02]  /*6680*/  HADD2.F32 R162, -RZ, R162.H0_H0 ;  /* 0x200000a2ffa27230 */ /* 0x000fe40000004100 */
[----:B------:R-:W-:Y:S01]  /*6690*/  FMUL.FTZ R160, R16, R160 ;  /* 0x000000a010a07220 */ /* 0x000fe20000410000 */
[----:B------:R-:W-:-:S02]  /*66a0*/  HADD2.F32 R163, -RZ, R163.H0_H0 ;  /* 0x200000a3ffa37230 */ /* 0x000fc40000004100 */
[C---:B------:R-:W-:Y:S01]  /*66b0*/  FMUL.FTZ R161, R15.reuse, R161 ;  /* 0x000000a10fa17220 */ /* 0x040fe20000410000 */
[----:B------:R-:W-:Y:S02]  /*66c0*/  HADD2.F32 R164, -RZ, R164.H0_H0 ;  /* 0x200000a4ffa47230 */ /* 0x000fe40000004100 */
[----:B------:R-:W-:Y:S01]  /*66d0*/  FMUL.FTZ R162, R15, R162 ;  /* 0x000000a20fa27220 */ /* 0x000fe20000410000 */
        /* <DEDUP_REMOVED lines=52> */
[----:B------:R-:W-:-:S02]  /*6a20*/  FMUL.FTZ R189, R0, R189 ;  /* 0x000000bd00bd7220 */ /* 0x000fc40000410000 */
[----:B------:R-:W-:Y:S01]  /*6a30*/  FMUL.FTZ R190, R0, R190 ;  /* 0x000000be00be7220 */ /* 0x000fe20000410000 */
[----:B------:R-:W-:Y:S06]  /*6a40*/  BAR.SYNC.DEFER_BLOCKING 0x0 ;  /* 0x0000000000007b1d */ /* 0x000fec0000010000 */
[----:B0-----:R-:W-:Y:S05]  /*6a50*/  @P2 BRA `(.L_x_2322) ;  /* 0x0000000800cc2947 */ /* 0x001fea0003800000 */
        /* <DEDUP_REMOVED lines=40> */
[----:B------:R-:W3:Y:S04]  /*6ce0*/  SHFL.UP PT, R243, R241, 0x1, RZ ;  /* 0x04200000f1f37989 */ /* 0x000ee800000e00ff */
[----:B------:R-:W4:Y:S01]  /*6cf0*/  SHFL.UP PT, R245, R231, 0x1, RZ ;  /* 0x04200000e7f57989 */ /* 0x000f2200000e00ff */
[C---:B0-----:R-:W-:Y:S01]  /*6d00*/  FMUL.FTZ R78, R231.reuse, R247 ;  /* 0x000000f7e74e7220 */ /* 0x041fe20000410000 */
[----:B-1----:R-:W-:-:S03]  /*6d10*/  FMUL.FTZ R76, R231, R77 ;  /* 0x0000004de74c7220 */ /* 0x002fc60000410000 */
        /* <DEDUP_REMOVED lines=10> */
[----:B------:R-:W1:Y:S01]  /*6dc0*/  SHFL.UP PT, R243, R244, 0x2, RZ ;  /* 0x04400000f4f37989 */ /* 0x000e6200000e00ff */
[----:B------:R-:W-:-:S03]  /*6dd0*/  ISETP.GE.AND P3, PT, R156, 0x2, PT ;  /* 0x000000029c00780c */ /* 0x000fc60003f66270 */
[----:B------:R-:W3:Y:S04]  /*6de0*/  SHFL.UP PT, R245, R241, 0x2, RZ ;  /* 0x04400000f1f57989 */ /* 0x000ee800000e00ff */
[----:B------:R-:W4:Y:S01]  /*6df0*/  SHFL.UP PT, R247, R231, 0x2, RZ ;  /* 0x04400000e7f77989 */ /* 0x000f2200000e00ff */
[----:B0-----:R-:W-:-:S04]  /*6e00*/  FMUL.FTZ R77, R231, R76 ;  /* 0x0000004ce74d7220 */ /* 0x001fc80000410000 */
[-C--:B-1----:R-:W-:Y:S01]  /*6e10*/  FFMA.FTZ R77, R241, R243.reuse, -R77 ;  /* 0x000000f3f14d7223 */ /* 0x082fe2000001084d */
        /* <DEDUP_REMOVED lines=13> */
[----:B------:R-:W3:Y:S01]  /*6ef0*/  SHFL.UP PT, R247, R231, 0x4, RZ ;  /* 0x04800000e7f77989 */ /* 0x000ee200000e00ff */
[----:B0-----:R-:W-:-:S04]  /*6f00*/  FMUL.FTZ R77, R231, R76 ;  /* 0x0000004ce74d7220 */ /* 0x001fc80000410000 */
[-C--:B------:R-:W-:Y:S01]  /*6f10*/  FFMA.FTZ R77, R241, R243.reuse, -R77 ;  /* 0x000000f3f14d7223 */ /* 0x080fe2000001084d */
[----:B------:R-:W-:-:S03]  /*6f20*/  FMUL.FTZ R243, R231, R243 ;  /* 0x000000f3e7f37220 */ /* 0x000fc60000410000 */
[----:B------:R-:W-:Y:S01]  /*6f30*/  @P3 FADD.FTZ R244, R244, R77 ;  /* 0x0000004df4f43221 */ /* 0x000fe20000010000 */
[----:B------:R-:W-:Y:S01]  /*6f40*/  FFMA.FTZ R76, R241, R76, R243 ;  /* 0x0000004cf14c7223 */ /* 0x000fe200000100f3 */
[----:B-1----:R-:W-:-:S03]  /*6f50*/  FMUL.FTZ R77, R231, R245 ;  /* 0x000000f5e74d7220 */ /* 0x002fc60000410000 */
        /* <DEDUP_REMOVED lines=17> */
[-C--:B---3--:R-:W-:Y:S01]  /*7070*/  FFMA.FTZ R76, R241, R247.reuse, R76 ;  /* 0x000000f7f14c7223 */ /* 0x088fe2000001004c */
[----:B------:R-:W-:-:S03]  /*7080*/  FMUL.FTZ R247, R231, R247 ;  /* 0x000000f7e7f77220 */ /* 0x000fc60000410000 */
[----:B------:R0:W1:Y:S01]  /*7090*/  SHFL.UP PT, R77, R242, 0x10, RZ ;  /* 0x06000000f24d7989 */ /* 0x00006200000e00ff */
[----:B------:R-:W-:Y:S01]  /*70a0*/  @P3 FFMA.FTZ R241, R241, R245, -R247 ;  /* 0x000000f5f1f13223 */ /* 0x000fe200000108f7 */
[----:B------:R-:W-:Y:S02]  /*70b0*/  FSEL R231, R231, R76, !P3 ;  /* 0x0000004ce7e77208 */ /* 0x000fe40005800000 */
[----:B------:R0:W3:Y:S04]  /*70c0*/  SHFL.UP PT, R247, R244, 0x10, RZ ;  /* 0x06000000f4f77989 */ /* 0x0000e800000e00ff */
[----:B------:R0:W4:Y:S04]  /*70d0*/  SHFL.UP PT, R243, R241, 0x10, RZ ;  /* 0x06000000f1f37989 */ /* 0x00012800000e00ff */
[----:B------:R0:W0:Y:S02]  /*70e0*/  SHFL.UP PT, R245, R231, 0x10, RZ ;  /* 0x06000000e7f57989 */ /* 0x00002400000e00ff */
.L_x_2446:
[----:B------:R-:W-:Y:S01]  /*70f0*/  ISETP.GE.AND P3, PT, R156, 0x10, PT ;  /* 0x000000109c00780c */ /* 0x000fe20003f66270 */
[C---:B-1----:R-:W-:Y:S01]  /*7100*/  FMUL.FTZ R76, R231.reuse, R77 ;  /* 0x0000004de74c7220 */ /* 0x042fe20000410000 */
        /* <DEDUP_REMOVED lines=12> */
.L_x_2449:
[----:B------:R-:W-:-:S03]  /*71d0*/  UMOV UR20, 0xffffffff ;  /* 0xffffffff00147882 */ /* 0x000fc60000000000 */
[----:B------:R-:W-:Y:S05]  /*71e0*/  BRA.DIV UR20, `(.L_x_2325) ;  /* 0x0000009214087947 */ /* 0x000fea000b800000 */
.L_x_2452:
[----:B------:R-:W-:-:S03]  /*71f0*/  UMOV UR20, 0xffffffff ;  /* 0xffffffff00147882 */ /* 0x000fc60000000000 */
[----:B------:R-:W-:Y:S05]  /*7200*/  BRA.DIV UR20, `(.L_x_2326) ;  /* 0x0000009214287947 */ /* 0x000fea000b800000 */
.L_x_2455:
[----:B------:R-:W-:-:S03]  /*7210*/  UMOV UR20, 0xffffffff ;  /* 0xffffffff00147882 */ /* 0x000fc60000000000 */
[----:B------:R-:W-:Y:S05]  /*7220*/  BRA.DIV UR20, `(.L_x_2327) ;  /* 0x0000009214487947 */ /* 0x000fea000b800000 */
.L_x_2458:
[----:B------:R-:W-:-:S03]  /*7230*/  UMOV UR20, 0xffffffff ;  /* 0xffffffff00147882 */ /* 0x000fc60000000000 */
[----:B------:R-:W-:Y:S05]  /*7240*/  BRA.DIV UR20, `(.L_x_2328) ;  /* 0x0000009214687947 */ /* 0x000fea000b800000 */
[----:B-----5:R-:W0:Y:S04]  /*7250*/  SHFL.IDX PT, R60, R60, RZ, 0x1f ;  /* 0x00001fff3c3c7589 */ /* 0x020e2800000e0000 */
[----:B------:R-:W1:Y:S04]  /*7260*/  SHFL.IDX PT, R61, R61, RZ, 0x1f ;  /* 0x00001fff3d3d7589 */ /* 0x000e6800000e0000 */
[----:B------:R-:W3:Y:S04]  /*7270*/  SHFL.IDX PT, R62, R62, RZ, 0x1f ;  /* 0x00001fff3e3e7589 */ /* 0x000ee800000e0000 */
[----:B------:R-:W4:Y:S04]  /*7280*/  SHFL.IDX PT, R63, R63, RZ, 0x1f ;  /* 0x00001fff3f3f7589 */ /* 0x000f2800000e0000 */
[----:B------:R-:W0:Y:S04]  /*7290*/  SHFL.UP PT, R241, R241, 0x1, RZ ;  /* 0x04200000f1f17989 */ /* 0x000e2800000e00ff */
[----:B------:R-:W0:Y:S04]  /*72a0*/  SHFL.UP PT, R243, R243, 0x1, RZ ;  /* 0x04200000f3f37989 */ /* 0x000e2800000e00ff */
[----:B------:R-:W0:Y:S04]  /*72b0*/  SHFL.UP PT, R244, R244, 0x1, RZ ;  /* 0x04200000f4f47989 */ /* 0x000e2800000e00ff */
[----:B-1----:R-:W0:Y:S02]  /*72c0*/  SHFL.UP PT, R242, R242, 0x1, RZ ;  /* 0x04200000f2f27989 */ /* 0x002e2400000e00ff */
.L_x_2468:
        /* <DEDUP_REMOVED lines=44> */
.L_x_2322:
[----:B------:R-:W-:Y:S05]  /*7590*/  WARPSYNC.ALL ;  /* 0x0000000000007948 */ /* 0x000fea0003800000 */
[----:B------:R-:W-:Y:S06]  /*75a0*/  BAR.SYNC.DEFER_BLOCKING 0x0 ;  /* 0x0000000000007b1d */ /* 0x000fec0000010000 */
[----:B-----5:R-:W1:Y:S02]  /*75b0*/  LDS.64 R60, [R158+0xc678] ;  /* 0x00c678009e3c7984 */ /* 0x020e640000000a00 */
[C---:B-1----:R-:W-:Y:S01]  /*75c0*/  FMUL.FTZ R63, R127.reuse, R61 ;  /* 0x0000003d7f3f7220 */ /* 0x042fe20000410000 */
[----:B------:R-:W-:-:S03]  /*75d0*/  FMUL.FTZ R64, R127, R60 ;  /* 0x0000003c7f407220 */ /* 0x000fc60000410000 */
[----:B------:R-:W-:Y:S01]  /*75e0*/  FFMA.FTZ R62, R126, R60, -R63 ;  /* 0x0000003c7e3e7223 */ /* 0x000fe2000001083f */
[C---:B--2---:R-:W-:Y:S01]  /*75f0*/  FMUL.FTZ R63, R54.reuse, R107 ;  /* 0x0000006b363f7220 */ /* 0x044fe20000410000 */
[-C--:B------:R-:W-:Y:S01]  /*7600*/  FMUL.FTZ R60, R54, -R106.reuse ;  /* 0x8000006a363c7220 */ /* 0x080fe20000410000 */
[----:B------:R-:W-:Y:S01]  /*7610*/  FFMA.FTZ R61, R126, R61, R64 ;  /* 0x0000003d7e3d7223 */ /* 0x000fe20000010040 */
[----:B------:R-:W-:Y:S01]  /*7620*/  FADD.FTZ R227, R227, R62 ;  /* 0x0000003ee3e37221 */ /* 0x000fe20000010000 */
[C---:B------:R-:W-:Y:S01]  /*7630*/  FFMA.FTZ R63, R55.reuse, R106, -R63 ;  /* 0x0000006a373f7223 */ /* 0x040fe2000001083f */
[----:B------:R-:W-:Y:S01]  /*7640*/  FFMA.FTZ R60, R55, -R107, R60 ;  /* 0x8000006b373c7223 */ /* 0x000fe2000001003c */
[----:B------:R-:W-:Y:S01]  /*7650*/  FMUL.FTZ R62, R54, R190 ;  /* 0x000000be363e7220 */ /* 0x000fe20000410000 */
[----:B------:R-:W-:Y:S01]  /*7660*/  FADD.FTZ R228, R228, R61 ;  /* 0x0000003de4e47221 */ /* 0x000fe20000010000 */
[C---:B------:R-:W-:Y:S01]  /*7670*/  FMUL.FTZ R65, R82.reuse, -R63 ;  /* 0x8000003f52417220 */ /* 0x040fe20000410000 */
[----:B------:R-:W-:Y:S01]  /*7680*/  FMUL.FTZ R64, R82, -R60 ;  /* 0x8000003c52407220 */ /* 0x000fe20000410000 */
[C---:B------:R-:W-:Y:S01]  /*7690*/  FMUL.FTZ R69, R110.reuse, R227 ;  /* 0x000000e36e457220 */ /* 0x040fe20000410000 */
[----:B------:R-:W-:Y:S01]  /*76a0*/  FMUL.FTZ R68, R110, R228 ;  /* 0x000000e46e447220 */ /* 0x000fe20000410000 */
[C---:B------:R-:W-:Y:S01]  /*76b0*/  FFMA.FTZ R60, R83.reuse, R60, R65 ;  /* 0x0000003c533c7223 */ /* 0x040fe20000010041 */
[----:B------:R-:W-:Y:S01]  /*76c0*/  FFMA.FTZ R63, R83, R63, -R64 ;  /* 0x0000003f533f7223 */ /* 0x000fe20000010840 */
[C---:B------:R-:W-:Y:S01]  /*76d0*/  FFMA.FTZ R69, R111.reuse, R228, R69 ;  /* 0x000000e46f457223 */ /* 0x040fe20000010045 */
[----:B------:R-:W-:Y:S01]  /*76e0*/  FFMA.FTZ R68, R111, R227, -R68 ;  /* 0x000000e36f447223 */ /* 0x000fe20000010844 */
[CC--:B------:R-:W-:Y:S01]  /*76f0*/  FMUL.FTZ R64, R84.reuse, -R60.reuse ;  /* 0x8000003c54407220 */ /* 0x0c0fe20000410000 */
[-C--:B------:R-:W-:Y:S01]  /*7700*/  FMUL.FTZ R66, R84, -R63.reuse ;  /* 0x8000003f54427220 */ /* 0x080fe20000410000 */
[----:B------:R-:W-:Y:S01]  /*7710*/  FADD.FTZ R192, R192, R69 ;  /* 0x00000045c0c07221 */ /* 0x000fe20000010000 */
[----:B------:R-:W-:Y:S01]  /*7720*/  FADD.FTZ R191, R191, R68 ;  /* 0x00000044bfbf7221 */ /* 0x000fe20000010000 */
[C---:B------:R-:W-:Y:S01]  /*7730*/  FFMA.FTZ R63, R85.reuse, R63, -R64 ;  /* 0x0000003f553f7223 */ /* 0x040fe20000010840 */
[----:B------:R-:W-:Y:S01]  /*7740*/  FFMA.FTZ R60, R85, R60, R66 ;  /* 0x0000003c553c7223 */ /* 0x000fe20000010042 */
[----:B------:R-:W-:Y:S01]  /*7750*/  FMUL.FTZ R68, R108, R192 ;  /* 0x000000c06c447220 */ /* 0x000fe20000410000 */
[----:B------:R-:W-:Y:S01]  /*7760*/  MOV R126, UR6 ;  /* 0x00000006007e7c02 */ /* 0x000fe20008000f00 */
[C---:B------:R-:W-:Y:S01]  /*7770*/  FMUL.FTZ R65, R86.reuse, -R63 ;  /* 0x8000003f56417220 */ /* 0x040fe20000410000 */
[-C--:B------:R-:W-:Y:S01]  /*7780*/  FMUL.FTZ R64, R86, -R60.reuse ;  /* 0x8000003c56407220 */ /* 0x080fe20000410000 */
[----:B------:R-:W-:Y:S01]  /*7790*/  FFMA.FTZ R69, R109, R191, -R68 ;  /* 0x000000bf6d457223 */ /* 0x000fe20000010844 */
[----:B------:R-:W-:Y:S01]  /*77a0*/  LEA R126, R126, R155, 0x4 ;  /* 0x0000009b7e7e7211 */ /* 0x000fe200078e20ff */
[C---:B------:R-:W-:Y:S01]  /*77b0*/  FFMA.FTZ R60, R87.reuse, R60, R65 ;  /* 0x0000003c573c7223 */ /* 0x040fe20000010041 */
[----:B------:R-:W-:Y:S01]  /*77c0*/  FFMA.FTZ R63, R87, R63, -R64 ;  /* 0x0000003f573f7223 */ /* 0x000fe20000010840 */
[----:B------:R-:W-:Y:S01]  /*77d0*/  FADD.FTZ R194, R194, R69 ;  /* 0x00000045c2c27221 */ /* 0x000fe20000010000 */
[----:B------:R-:W-:Y:S01]  /*77e0*/  FMUL.FTZ R69, R108, R191 ;  /* 0x000000bf6c457220 */ /* 0x000fe20000410000 */
        /* <DEDUP_REMOVED lines=38> */
[----:B------:R-:W-:Y:S01]  /*7a50*/  FFMA.FTZ R60, R109, R60, R63 ;  /* 0x0000003c6d3c7223 */ /* 0x000fe2000001003f */
[----:B------:R-:W-:Y:S01]  /*7a60*/  FMUL.FTZ R63, R55, R190 ;  /* 0x000000be373f7220 */ /* 0x000fe20000410000 */
[----:B------:R-:W-:Y:S01]  /*7a70*/  FFMA.FTZ R64, R109, R64, -R66 ;  /* 0x000000406d407223 */ /* 0x000fe20000010842 */
[-C--:B------:R-:W-:Y:S02]  /*7a80*/  FFMA.FTZ R66, R55, R189.reuse, -R62 ;  /* 0x000000bd37427223 */ /* 0x080fe4000001083e */
[----:B------:R-:W-:-:S04]  /*7a90*/  FFMA.FTZ R63, -R54, R189, -R63 ;  /* 0x000000bd363f7223 */ /* 0x000fc8000001093f */
[----:B------:R-:W-:Y:S01]  /*7aa0*/  FADD.FTZ R62, -R188, R63 ;  /* 0x0000003fbc3e7221 */ /* 0x000fe20000010100 */
[----:B------:R-:W-:-:S03]  /*7ab0*/  FADD.FTZ R63, R187, R66 ;  /* 0x00000042bb3f7221 */ /* 0x000fc60000010000 */
[----:B------:R-:W-:-:S04]  /*7ac0*/  FMUL.FTZ R66, R82, -R62 ;  /* 0x8000003e52427220 */ /* 0x000fc80000410000 */
[-C--:B------:R-:W-:Y:S01]  /*7ad0*/  FFMA.FTZ R66, R83, R63.reuse, -R66 ;  /* 0x0000003f53427223 */ /* 0x080fe20000010842 */
[----:B------:R-:W-:-:S04]  /*7ae0*/  FMUL.FTZ R63, R82, -R63 ;  /* 0x8000003f523f7220 */ /* 0x000fc80000410000 */
[----:B------:R-:W-:-:S04]  /*7af0*/  FFMA.FTZ R63, R83, R62, R63 ;  /* 0x0000003e533f7223 */ /* 0x000fc8000001003f */
        /* <DEDUP_REMOVED lines=64> */
[----:B------:R-:W-:-:S03]  /*7f00*/  FMUL.FTZ R63, R104, -R63 ;  /* 0x8000003f683f7220 */ /* 0x000fc60000410000 */
[----:B------:R-:W-:Y:S01]  /*7f10*/  FADD.FTZ R66, R163, R66 ;  /* 0x00000042a3427221 */ /* 0x000fe20000010000 */
[----:B------:R-:W-:-:S04]  /*7f20*/  FFMA.FTZ R63, R105, R62, R63 ;  /* 0x0000003e693f7223 */ /* 0x000fc8000001003f */
[----:B------:R-:W-:-:S04]  /*7f30*/  FADD.FTZ R63, -R164, R63 ;  /* 0x0000003fa43f7221 */ /* 0x000fc80000010100 */
[----:B------:R-:W-:-:S04]  /*7f40*/  FMUL.FTZ R62, R108, -R63 ;  /* 0x8000003f6c3e7220 */ /* 0x000fc80000410000 */
[-C--:B------:R-:W-:Y:S01]  /*7f50*/  FFMA.FTZ R62, R109, R66.reuse, -R62 ;  /* 0x000000426d3e7223 */ /* 0x080fe2000001083e */
[----:B------:R-:W-:-:S03]  /*7f60*/  FMUL.FTZ R66, R108, -R66 ;  /* 0x800000426c427220 */ /* 0x000fc60000410000 */
[----:B------:R-:W-:Y:S01]  /*7f70*/  FADD.FTZ R62, R161, R62 ;  /* 0x0000003ea13e7221 */ /* 0x000fe20000010000 */
[----:B------:R-:W-:Y:S01]  /*7f80*/  FFMA.FTZ R63, R109, R63, R66 ;  /* 0x0000003f6d3f7223 */ /* 0x000fe20000010042 */
[----:B------:R-:W-:-:S03]  /*7f90*/  FMUL.FTZ R66, R110, -R64 ;  /* 0x800000406e427220 */ /* 0x000fc60000410000 */
[----:B------:R-:W-:Y:S01]  /*7fa0*/  FADD.FTZ R61, -R162, R63 ;  /* 0x0000003fa23d7221 */ /* 0x000fe20000010100 */
[----:B------:R-:W-:-:S03]  /*7fb0*/  FFMA.FTZ R65, R111, R60, R66 ;  /* 0x0000003c6f417223 */ /* 0x000fc60000010042 */
[----:B------:R-:W-:-:S04]  /*7fc0*/  FMUL.FTZ R63, R110, -R61 ;  /* 0x8000003d6e3f7220 */ /* 0x000fc80000410000 */
[----:B------:R-:W-:Y:S01]  /*7fd0*/  FFMA.FTZ R66, R111, R62, -R63 ;  /* 0x0000003e6f427223 */ /* 0x000fe2000001083f */
[C---:B------:R-:W-:Y:S01]  /*7fe0*/  FMUL.FTZ R63, R110.reuse, -R60 ;  /* 0x8000003c6e3f7220 */ /* 0x040fe20000410000 */
[----:B------:R-:W-:Y:S01]  /*7ff0*/  MOV R60, UR16 ;  /* 0x00000010003c7c02 */ /* 0x000fe20008000f00 */
[----:B------:R-:W-:Y:S01]  /*8000*/  FMUL.FTZ R62, R110, -R62 ;  /* 0x8000003e6e3e7220 */ /* 0x000fe20000410000 */
[----:B------:R-:W-:Y:S01]  /*8010*/  FADD.FTZ R66, R159, R66 ;  /* 0x000000429f427221 */ /* 0x000fe20000010000 */
[C---:B------:R-:W-:Y:S01]  /*8020*/  FFMA.FTZ R64, R111.reuse, R64, -R63 ;  /* 0x000000406f407223 */ /* 0x040fe2000001083f */
[----:B------:R-:W-:Y:S01]  /*8030*/  ISETP.GE.OR P0, PT, R60, UR15, P0 ;  /* 0x0000000f3c007c0c */ /* 0x000fe20008706670 */
[----:B------:R-:W-:Y:S01]  /*8040*/  FFMA.FTZ R67, R111, R61, R62 ;  /* 0x0000003d6f437223 */ /* 0x000fe2000001003e */
[----:B------:R-:W-:Y:S01]  /*8050*/  HFMA2.MMA R61, -RZ, RZ, 0, 0 ;  /* 0x00000000ff3d7435 */ /* 0x000fe200000001ff */
[----:B------:R-:W-:Y:S02]  /*8060*/  MOV R60, 0x3f800000 ;  /* 0x3f800000003c7802 */ /* 0x000fe40000000f00 */
[----:B------:R-:W-:Y:S01]  /*8070*/  CS2R R62, SRZ ;  /* 0x00000000003e7805 */ /* 0x000fe2000001ff00 */
[----:B------:R-:W-:-:S07]  /*8080*/  FADD.FTZ R67, -R160, R67 ;  /* 0x00000043a0437221 */ /* 0x000fce0000010100 */
[----:B------:R-:W1:Y:S04]  /*8090*/  @!P0 LDS.128 R60, [R126+0xee80] ;  /* 0x00ee80007e3c8984 */ /* 0x000e680000000c00 */
[----:B------:R2:W-:Y:S02]  /*80a0*/  STS.128 [R158+0xd080], R64 ;  /* 0x00d080409e007388 */ /* 0x0005e40000000c00 */
[----:B--2---:R-:W-:-:S04]  /*80b0*/  FFMA.FTZ R64, R109, R192, R69 ;  /* 0x000000c06d407223 */ /* 0x004fc80000010045 */
        /* <DEDUP_REMOVED lines=80> */
[----:B-1----:R-:W-:Y:S05]  /*85c0*/  @P2 BRA `(.L_x_2329) ;  /* 0x0000000c005c2947 */ /* 0x002fea0003800000 */
[----:B------:R-:W-:Y:S01]  /*85d0*/  IMAD R127, R157, 0x50, R155 ;  /* 0x000000509d7f7824 */ /* 0x000fe200078e029b */
[----:B------:R-:W-:Y:S01]  /*85e0*/  UMOV UR20, 0xffffffff ;  /* 0xffffffff00147882 */ /* 0x000fe20000000000 */
[----:B------:R-:W-:-:S03]  /*85f0*/  ISETP.NE.AND P1, PT, R248, 0x1f, PT ;  /* 0x0000001ff800780c */ /* 0x000fc60003f25270 */
[----:B------:R-:W-:Y:S04]  /*8600*/  LDS.128 R64, [R127+0xd0a0] ;  /* 0x00d0a0007f407984 */ /* 0x000fe80000000c00 */
[----:B------:R-:W1:Y:S04]  /*8610*/  LDS.128 R68, [R127+0xd0b0] ;  /* 0x00d0b0007f447984 */ /* 0x000e680000000c00 */
[----:B0-----:R-:W0:Y:S01]  /*8620*/  LDS.128 R72, [R127+0xd090] ;  /* 0x00d090007f487984 */ /* 0x001e220000000c00 */
[C---:B-1----:R-:W-:Y:S01]  /*8630*/  FMUL.FTZ R243, R65.reuse, R68 ;  /* 0x0000004441f37220 */ /* 0x042fe20000410000 */
[C---:B------:R-:W-:Y:S01]  /*8640*/  FMUL.FTZ R241, R65.reuse, R69 ;  /* 0x0000004541f17220 */ /* 0x040fe20000410000 */
[C---:B------:R-:W-:Y:S01]  /*8650*/  FMUL.FTZ R242, R65.reuse, R70 ;  /* 0x0000004641f27220 */ /* 0x040fe20000410000 */
[----:B------:R-:W-:Y:S01]  /*8660*/  FMUL.FTZ R231, R65, R71 ;  /* 0x0000004741e77220 */ /* 0x000fe20000410000 */
[C---:B------:R-:W-:Y:S01]  /*8670*/  FFMA.FTZ R243, R64.reuse, R69, R243 ;  /* 0x0000004540f37223 */ /* 0x040fe200000100f3 */
[C---:B------:R-:W-:Y:S01]  /*8680*/  FFMA.FTZ R241, R64.reuse, R68, -R241 ;  /* 0x0000004440f17223 */ /* 0x040fe200000108f1 */
[C---:B------:R-:W-:Y:S01]  /*8690*/  FFMA.FTZ R242, R64.reuse, R71, R242 ;  /* 0x0000004740f27223 */ /* 0x040fe200000100f2 */
[----:B------:R-:W-:Y:S01]  /*86a0*/  FFMA.FTZ R231, R64, R70, -R231 ;  /* 0x0000004640e77223 */ /* 0x000fe200000108e7 */
[C---:B0-----:R-:W-:Y:S01]  /*86b0*/  FMUL.FTZ R77, R73.reuse, R243 ;  /* 0x000000f3494d7220 */ /* 0x041fe20000410000 */
        /* <DEDUP_REMOVED lines=27> */
.L_x_2473:
        /* <DEDUP_REMOVED lines=13> */
.L_x_2332:
[----:B------:R-:W-:Y:S05]  /*8940*/  BSYNC B0 ;  /* 0x0000000000007941 */ /* 0x000fea0003800000 */
.L_x_2331:
[----:B------:R-:W-:Y:S01]  /*8950*/  UMOV UR20, 0xffffffff ;  /* 0xffffffff00147882 */ /* 0x000fe20000000000 */
[----:B------:R-:W-:Y:S02]  /*8960*/  ISETP.GT.U32.AND P1, PT, R248, 0x1d, PT ;  /* 0x0000001df800780c */ /* 0x000fe40003f24070 */
[----:B------:R-:W-:Y:S11]  /*8970*/  BRA.DIV UR20, `(.L_x_2333) ;  /* 0x0000007e14c87947 */ /* 0x000ff6000b800000 */
[----:B-1----:R1:W0:Y:S04]  /*8980*/  SHFL.DOWN PT, R76, R232, 0x2, 0x1f ;  /* 0x08401f00e84c7f89 */ /* 0x00222800000e0000 */
[----:B--2---:R1:W2:Y:S04]  /*8990*/  SHFL.DOWN PT, R77, R241, 0x2, 0x1f ;  /* 0x08401f00f14d7f89 */ /* 0x0042a800000e0000 */
[----:B---3--:R1:W3:Y:S04]  /*89a0*/  SHFL.DOWN PT, R78, R242, 0x2, 0x1f ;  /* 0x08401f00f24e7f89 */ /* 0x0082e800000e0000 */
[----:B----4-:R1:W4:Y:S02]  /*89b0*/  SHFL.DOWN PT, R79, R243, 0x2, 0x1f ;  /* 0x08401f00f34f7f89 */ /* 0x01032400000e0000 */
.L_x_2479:
        /* <DEDUP_REMOVED lines=13> */
.L_x_2335:
[----:B------:R-:W-:Y:S05]  /*8a90*/  BSYNC B0 ;  /* 0x0000000000007941 */ /* 0x000fea0003800000 */
.L_x_2334:
[----:B------:R-:W-:Y:S01]  /*8aa0*/  UMOV UR20, 0xffffffff ;  /* 0xffffffff00147882 */ /* 0x000fe20000000000 */
[----:B------:R-:W-:Y:S02]  /*8ab0*/  ISETP.GT.U32.AND P1, PT, R248, 0x1b, PT ;  /* 0x0000001bf800780c */ /* 0x000fe40003f24070 */
[----:B------:R-:W-:Y:S11]  /*8ac0*/  BRA.DIV UR20, `(.L_x_2336) ;  /* 0x0000007e14e87947 */ /* 0x000ff6000b800000 */
[----:B0-----:R0:W0:Y:S04]  /*8ad0*/  SHFL.DOWN PT, R76, R232, 0x4, 0x1f ;  /* 0x08801f00e84c7f89 */ /* 0x00102800000e0000 */
[----:B--2---:R2:W0:Y:S04]  /*8ae0*/  SHFL.DOWN PT, R77, R241, 0x4, 0x1f ;  /* 0x08801f00f14d7f89 */ /* 0x00442800000e0000 */
[----:B---3--:R2:W3:Y:S04]  /*8af0*/  SHFL.DOWN PT, R78, R242, 0x4, 0x1f ;  /* 0x08801f00f24e7f89 */ /* 0x0084e800000e0000 */
[----:B----4-:R2:W4:Y:S02]  /*8b00*/  SHFL.DOWN PT, R79, R243, 0x4, 0x1f ;  /* 0x08801f00f34f7f89 */ /* 0x01052400000e0000 */
.L_x_2485:
        /* <DEDUP_REMOVED lines=13> */
.L_x_2338:
[----:B------:R-:W-:Y:S05]  /*8be0*/  BSYNC B0 ;  /* 0x0000000000007941 */ /* 0x000fea0003800000 */
.L_x_2337:
[----:B------:R-:W-:Y:S01]  /*8bf0*/  UMOV UR20, 0xffffffff ;  /* 0xffffffff00147882 */ /* 0x000fe20000000000 */
[----:B------:R-:W-:Y:S02]  /*8c00*/  ISETP.GT.U32.AND P1, PT, R248, 0x17, PT ;  /* 0x00000017f800780c */ /* 0x000fe40003f24070 */
[----:B------:R-:W-:Y:S11]  /*8c10*/  BRA.DIV UR20, `(.L_x_2339) ;  /* 0x0000008214087947 */ /* 0x000ff6000b800000 */
[----:B0-----:R0:W0:Y:S04]  /*8c20*/  SHFL.DOWN PT, R76, R232, 0x8, 0x1f ;  /* 0x09001f00e84c7f89 */ /* 0x00102800000e0000 */
[----:B------:R0:W0:Y:S04]  /*8c30*/  SHFL.DOWN PT, R77, R241, 0x8, 0x1f ;  /* 0x09001f00f14d7f89 */ /* 0x00002800000e0000 */
[----:B---3--:R3:W0:Y:S04]  /*8c40*/  SHFL.DOWN PT, R78, R242, 0x8, 0x1f ;  /* 0x09001f00f24e7f89 */ /* 0x00862800000e0000 */
[----:B----4-:R3:W4:Y:S02]  /*8c50*/  SHFL.DOWN PT, R79, R243, 0x8, 0x1f ;  /* 0x09001f00f34f7f89 */ /* 0x01072400000e0000 */
.L_x_2491:
        /* <DEDUP_REMOVED lines=13> */
.L_x_2341:
[----:B------:R-:W-:Y:S05]  /*8d30*/  BSYNC B0 ;  /* 0x0000000000007941 */ /* 0x000fea0003800000 */
.L_x_2340:
[----:B------:R-:W-:Y:S01]  /*8d40*/  UMOV UR20, 0xffffffff ;  /* 0xffffffff00147882 */ /* 0x000fe20000000000 */
[----:B------:R-:W-:Y:S02]  /*8d50*/  ISETP.GT.U32.AND P1, PT, R248, 0xf, PT ;  /* 0x0000000ff800780c */ /* 0x000fe40003f24070 */
[----:B------:R-:W-:Y:S11]  /*8d60*/  BRA.DIV UR20, `(.L_x_2342) ;  /* 0x0000008214287947 */ /* 0x000ff6000b800000 */
[----:B0-----:R0:W0:Y:S04]  /*8d70*/  SHFL.DOWN PT, R76, R232, 0x10, 0x1f ;  /* 0x0a001f00e84c7f89 */ /* 0x00102800000e0000 */
[----:B------:R0:W0:Y:S04]  /*8d80*/  SHFL.DOWN PT, R77, R241, 0x10, 0x1f ;  /* 0x0a001f00f14d7f89 */ /* 0x00002800000e0000 */
[----:B------:R0:W0:Y:S04]  /*8d90*/  SHFL.DOWN PT, R78, R242, 0x10, 0x1f ;  /* 0x0a001f00f24e7f89 */ /* 0x00002800000e0000 */
[----:B----4-:R4:W0:Y:S02]  /*8da0*/  SHFL.DOWN PT, R79, R243, 0x10, 0x1f ;  /* 0x0a001f00f34f7f89 */ /* 0x01082400000e0000 */
.L_x_2497:
        /* <DEDUP_REMOVED lines=13> */
.L_x_2344:
[----:B------:R-:W-:Y:S05]  /*8e80*/  BSYNC B0 ;  /* 0x0000000000007941 */ /* 0x000fea0003800000 */
.L_x_2343:
        /* <DEDUP_REMOVED lines=21> */
.L_x_2511:
        /* <DEDUP_REMOVED lines=19> */
.L_x_2347:
[----:B------:R-:W-:Y:S05]  /*9110*/  BSYNC B0 ;  /* 0x0000000000007941 */ /* 0x000fea0003800000 */
.L_x_2346:
        /* <DEDUP_REMOVED lines=34> */
.L_x_2329:
[----:B------:R-:W-:Y:S05]  /*9340*/  WARPSYNC.ALL ;  /* 0x0000000000007948 */ /* 0x000fea0003800000 */
[----:B------:R-:W-:Y:S01]  /*9350*/  ISETP.NE.AND P0, PT, R157, RZ, PT ;  /* 0x000000ff9d00720c */ /* 0x000fe20003f05270 */
[----:B------:R-:W-:Y:S01]  /*9360*/  BAR.SYNC.DEFER_BLOCKING 0x0 ;  /* 0x0000000000007b1d */ /* 0x000fe20000010000 */
[----:B------:R-:W-:Y:S02]  /*9370*/  USHF.R.S32.HI UR20, URZ, 0x1f, UR9 ;  /* 0x0000001f3f147899 */ /* 0x000fe40008011409 */
[----:B------:R-:W-:-:S03]  /*9380*/  USHF.R.S32.HI UR21, URZ, 0x1f, UR10 ;  /* 0x0000001f3f157899 */ /* 0x000fc6000801140a */
[----:B------:R-:W-:Y:S01]  /*9390*/  BSSY B0, `(.L_x_2348) ;  /* 0x00002e6000007945 */ /* 0x000fe20003800000 */
[----:B------:R2:W3:Y:S05]  /*93a0*/  LDS.64 R64, [R158+0xd088] ;  /* 0x00d088009e407984 */ /* 0x0004ea0000000a00 */
[----:B------:R5:W-:Y:S01]  /*93b0*/  @!P0 STS.128 [R126+0xee80], R60 ;  /* 0x00ee803c7e008388 */ /* 0x000be20000000c00 */
[----:B--2---:R-:W-:-:S04]  /*93c0*/  IADD3 R158, R157, 0xf80, RZ ;  /* 0x00000f809d9e7810 */ /* 0x004fc80007ffe0ff */
[----:B------:R-:W-:Y:S02]  /*93d0*/  LEA.HI.SX32 R158, R158, R157, 0x1b ;  /* 0x0000009d9e9e7211 */ /* 0x000fe400078fdaff */
[----:B-----5:R-:W-:-:S04]  /*93e0*/  IADD3 R126, R157, 0xf00, RZ ;  /* 0x00000f009d7e7810 */ /* 0x020fc80007ffe0ff */
[----:B------:R-:W-:Y:S01]  /*93f0*/  LEA.HI.SX32 R126, R126, R157, 0x1b ;  /* 0x0000009d7e7e7211 */ /* 0x000fe200078fdaff */
[----:B---3--:R-:W-:-:S04]  /*9400*/  FMUL.FTZ R67, R65, -R107 ;  /* 0x8000006b41437220 */ /* 0x008fc80000410000 */
[C---:B------:R-:W-:Y:S01]  /*9410*/  FFMA.FTZ R66, R64.reuse, R106, -R67 ;  /* 0x0000006a40427223 */ /* 0x040fe20000010843 */
[----:B------:R-:W-:-:S03]  /*9420*/  FMUL.FTZ R64, R64, -R107 ;  /* 0x8000006b40407220 */ /* 0x000fc60000410000 */
[----:B------:R-:W-:Y:S01]  /*9430*/  FADD.FTZ R189, R189, R66 ;  /* 0x00000042bdbd7221 */ /* 0x000fe20000010000 */
[----:B------:R-:W-:-:S03]  /*9440*/  FFMA.FTZ R65, R65, R106, R64 ;  /* 0x0000006a41417223 */ /* 0x000fc60000010040 */
[----:B------:R-:W-:Y:S01]  /*9450*/  FMUL.FTZ R62, R189, UR42 ;  /* 0x0000002abd3e7c20 */ /* 0x000fe20008410000 */
[----:B------:R-:W-:-:S04]  /*9460*/  FADD.FTZ R65, -R190, R65 ;  /* 0x00000041be417221 */ /* 0x000fc80000010100 */
[C---:B------:R-:W-:Y:S01]  /*9470*/  FMUL.FTZ R64, R54.reuse, -R65 ;  /* 0x8000004136407220 */ /* 0x040fe20000410000 */
[----:B------:R-:W-:Y:S01]  /*9480*/  FMUL.FTZ R54, R54, -R189 ;  /* 0x800000bd36367220 */ /* 0x000fe20000410000 */
[----:B------:R-:W-:Y:S01]  /*9490*/  FMUL.FTZ R60, R18, R65 ;  /* 0x00000041123c7220 */ /* 0x000fe20000410000 */
[----:B------:R-:W-:Y:S01]  /*94a0*/  FFMA.FTZ R63, R65, UR43, -R62 ;  /* 0x0000002b413f7c23 */ /* 0x000fe2000801083e */
[C---:B------:R-:W-:Y:S01]  /*94b0*/  FFMA.FTZ R64, R55.reuse, R189, -R64 ;  /* 0x000000bd37407223 */ /* 0x040fe20000010840 */
[----:B------:R-:W-:Y:S01]  /*94c0*/  FFMA.FTZ R55, R55, R65, R54 ;  /* 0x0000004137377223 */ /* 0x000fe20000010036 */
[----:B------:R-:W-:Y:S01]  /*94d0*/  FMUL.FTZ R54, R112, R17 ;  /* 0x0000001170367220 */ /* 0x000fe20000410000 */
[----:B------:R-:W-:Y:S01]  /*94e0*/  FMUL.FTZ R62, R65, UR42 ;  /* 0x0000002a413e7c20 */ /* 0x000fe20008410000 */
[C---:B------:R-:W-:Y:S01]  /*94f0*/  FFMA.FTZ R61, R19.reuse, R189, R60 ;  /* 0x000000bd133d7223 */ /* 0x040fe2000001003c */
[----:B------:R-:W-:Y:S01]  /*9500*/  FADD.FTZ R188, -R188, R55 ;  /* 0x00000037bcbc7221 */ /* 0x000fe20000010100 */
[-C--:B------:R-:W-:Y:S01]  /*9510*/  FFMA.FTZ R18, R18, -R54.reuse, R220 ;  /* 0x8000003612127223 */ /* 0x080fe200000100dc */
[----:B------:R-:W-:Y:S01]  /*9520*/  FFMA.FTZ R54, R19, -R54, R219 ;  /* 0x8000003613367223 */ /* 0x000fe200000100db */
[----:B------:R-:W-:Y:S01]  /*9530*/  FFMA.FTZ R19, R189, UR43, R62 ;  /* 0x0000002bbd137c23 */ /* 0x000fe2000801003e */
[----:B------:R-:W-:Y:S01]  /*9540*/  FMUL.FTZ R55, R112, R65 ;  /* 0x0000004170377220 */ /* 0x000fe20000410000 */
[----:B------:R-:W-:Y:S01]  /*9550*/  FMUL.FTZ R63, R18, R63 ;  /* 0x0000003f123f7220 */ /* 0x000fe20000410000 */
[C---:B------:R-:W-:Y:S01]  /*9560*/  FMUL.FTZ R189, R112.reuse, R189 ;  /* 0x000000bd70bd7220 */ /* 0x040fe20000410000 */
[----:B------:R-:W-:Y:S01]  /*9570*/  FADD.FTZ R60, R187, R64 ;  /* 0x00000040bb3c7221 */ /* 0x000fe20000010000 */
[----:B------:R-:W-:Y:S01]  /*9580*/  FFMA.FTZ R130, R112, R61, R130 ;  /* 0x0000003d70827223 */ /* 0x000fe20000010082 */
[----:B------:R-:W-:Y:S01]  /*9590*/  FFMA.FTZ R62, R54, R19, R63 ;  /* 0x00000013363e7223 */ /* 0x000fe2000001003f */
[C---:B------:R-:W-:Y:S01]  /*95a0*/  FMUL.FTZ R19, R18.reuse, R55 ;  /* 0x0000003712137220 */ /* 0x040fe20000410000 */
[----:B------:R-:W-:Y:S01]  /*95b0*/  FMUL.FTZ R18, R18, R189 ;  /* 0x000000bd12127220 */ /* 0x000fe20000410000 */
[-C--:B------:R-:W-:Y:S01]  /*95c0*/  FMUL.FTZ R65, R22, R188.reuse ;  /* 0x000000bc16417220 */ /* 0x080fe20000410000 */
[C---:B------:R-:W-:Y:S01]  /*95d0*/  FFMA.FTZ R63, R17.reuse, R61, R62 ;  /* 0x0000003d113f7223 */ /* 0x040fe2000001003e */
[C---:B------:R-:W-:Y:S01]  /*95e0*/  FFMA.FTZ R19, R54.reuse, R189, R19 ;  /* 0x000000bd36137223 */ /* 0x040fe20000010013 */
[----:B------:R-:W-:Y:S01]  /*95f0*/  FFMA.FTZ R18, R54, R55, -R18 ;  /* 0x0000003736127223 */ /* 0x000fe20000010812 */
[C---:B------:R-:W-:Y:S01]  /*9600*/  FMUL.FTZ R54, R17.reuse, R189 ;  /* 0x000000bd11367220 */ /* 0x040fe20000410000 */
[----:B------:R-:W-:Y:S01]  /*9610*/  FMUL.FTZ R55, R17, R55 ;  /* 0x0000003711377220 */ /* 0x000fe20000410000 */
[C---:B------:R-:W-:Y:S01]  /*9620*/  FMUL.FTZ R62, R82.reuse, -R188 ;  /* 0x800000bc523e7220 */ /* 0x040fe20000410000 */
[----:B------:R-:W-:Y:S01]  /*9630*/  FMUL.FTZ R17, R82, -R60 ;  /* 0x8000003c52117220 */ /* 0x000fe20000410000 */
[----:B------:R-:W-:Y:S01]  /*9640*/  FMUL.FTZ R61, R113, R20 ;  /* 0x00000014713d7220 */ /* 0x000fe20000410000 */
[----:B------:R-:W-:Y:S01]  /*9650*/  FADD.FTZ R148, R63, R148 ;  /* 0x000000943f947221 */ /* 0x000fe20000010000 */
[C---:B------:R-:W-:Y:S01]  /*9660*/  FFMA.FTZ R62, R83.reuse, R60, -R62 ;  /* 0x0000003c533e7223 */ /* 0x040fe2000001083e */
[----:B------:R-:W-:Y:S01]  /*9670*/  FFMA.FTZ R83, R83, R188, R17 ;  /* 0x000000bc53537223 */ /* 0x000fe20000010011 */
[-C--:B------:R-:W-:Y:S01]  /*9680*/  FFMA.FTZ R17, R22, -R61.reuse, R217 ;  /* 0x8000003d16117223 */ /* 0x080fe200000100d9 */
[C---:B------:R-:W-:Y:S01]  /*9690*/  FFMA.FTZ R61, R21.reuse, -R61, R218 ;  /* 0x8000003d153d7223 */ /* 0x040fe200000100da */
[----:B------:R-:W-:Y:S01]  /*96a0*/  FFMA.FTZ R22, R21, R60, R65 ;  /* 0x0000003c15167223 */ /* 0x000fe20000010041 */
[----:B------:R-:W-:Y:S01]  /*96b0*/  FMUL.FTZ R21, R60, UR42 ;  /* 0x0000002a3c157c20 */ /* 0x000fe20008410000 */
[----:B------:R-:W-:Y:S01]  /*96c0*/  FADD.FTZ R185, R185, R62 ;  /* 0x0000003eb9b97221 */ /* 0x000fe20000010000 */
[----:B------:R-:W-:Y:S01]  /*96d0*/  FADD.FTZ R186, -R186, R83 ;  /* 0x00000053baba7221 */ /* 0x000fe20000010100 */
[C---:B------:R-:W-:Y:S01]  /*96e0*/  FFMA.FTZ R131, R113.reuse, R22, R131 ;  /* 0x0000001671837223 */ /* 0x040fe20000010083 */
[C---:B------:R-:W-:Y:S01]  /*96f0*/  FFMA.FTZ R64, R188.reuse, UR43, -R21 ;  /* 0x0000002bbc407c23 */ /* 0x040fe20008010815 */
[----:B------:R-:W-:Y:S01]  /*9700*/  FMUL.FTZ R21, R188, UR42 ;  /* 0x0000002abc157c20 */ /* 0x000fe20008410000 */
[----:B------:R-:W-:Y:S01]  /*9710*/  FMUL.FTZ R188, R113, R188 ;  /* 0x000000bc71bc7220 */ /* 0x000fe20000410000 */
[----:B------:R-:W-:Y:S01]  /*9720*/  FMUL.FTZ R67, R185, UR42 ;  /* 0x0000002ab9437c20 */ /* 0x000fe20008410000 */
[----:B------:R-:W-:Y:S01]  /*9730*/  FMUL.FTZ R64, R17, R64 ;  /* 0x0000004011407220 */ /* 0x000fe20000410000 */
[----:B------:R-:W-:Y:S01]  /*9740*/  FFMA.FTZ R62, R60, UR43, R21 ;  /* 0x0000002b3c3e7c23 */ /* 0x000fe20008010015 */
[----:B------:R-:W-:Y:S01]  /*9750*/  FMUL.FTZ R60, R113, R60 ;  /* 0x0000003c713c7220 */ /* 0x000fe20000410000 */
[----:B------:R-:W-:Y:S01]  /*9760*/  FMUL.FTZ R63, R84, -R185 ;  /* 0x800000b9543f7220 */ /* 0x000fe20000410000 */
[----:B------:R-:W-:Y:S01]  /*9770*/  FMUL.FTZ R218, R2, R218 ;  /* 0x000000da02da7220 */ /* 0x000fe20000410000 */
[----:B------:R-:W-:Y:S01]  /*9780*/  FFMA.FTZ R65, R61, R62, R64 ;  /* 0x0000003e3d417223 */ /* 0x000fe20000010040 */
[C---:B------:R-:W-:Y:S01]  /*9790*/  FMUL.FTZ R62, R17.reuse, R188 ;  /* 0x000000bc113e7220 */ /* 0x040fe20000410000 */
[----:B------:R-:W-:Y:S01]  /*97a0*/  FMUL.FTZ R21, R17, R60 ;  /* 0x0000003c11157220 */ /* 0x000fe20000410000 */
[----:B------:R-:W-:Y:S01]  /*97b0*/  FFMA.FTZ R63, R85, R186, R63 ;  /* 0x000000ba553f7223 */ /* 0x000fe2000001003f */
[C---:B------:R-:W-:Y:S01]  /*97c0*/  FFMA.FTZ R64, R20.reuse, R22, R65 ;  /* 0x0000001614407223 */ /* 0x040fe20000010041 */
[C---:B------:R-:W-:Y:S01]  /*97d0*/  FFMA.FTZ R17, R61.reuse, R60, R62 ;  /* 0x0000003c3d117223 */ /* 0x040fe2000001003e */
[----:B------:R-:W-:Y:S01]  /*97e0*/  FFMA.FTZ R21, R61, R188, -R21 ;  /* 0x000000bc3d157223 */ /* 0x000fe20000010815 */
[C---:B------:R-:W-:Y:S01]  /*97f0*/  FMUL.FTZ R60, R20.reuse, R60 ;  /* 0x0000003c143c7220 */ /* 0x040fe20000410000 */
[----:B------:R-:W-:Y:S01]  /*9800*/  FMUL.FTZ R61, R20, R188 ;  /* 0x000000bc143d7220 */ /* 0x000fe20000410000 */
[-C--:B------:R-:W-:Y:S01]  /*9810*/  FMUL.FTZ R20, R84, -R186.reuse ;  /* 0x800000ba54147220 */ /* 0x080fe20000410000 */
[----:B------:R-:W-:Y:S01]  /*9820*/  FMUL.FTZ R22, R114, R23 ;  /* 0x0000001772167220 */ /* 0x000fe20000410000 */
[----:B------:R-:W-:Y:S01]  /*9830*/  FMUL.FTZ R62, R25, R186 ;  /* 0x000000ba193e7220 */ /* 0x000fe20000410000 */
[----:B------:R-:W-:Y:S01]  /*9840*/  FADD.FTZ R184, -R184, R63 ;  /* 0x0000003fb8b87221 */ /* 0x000fe20000010100 */
[-C--:B------:R-:W-:Y:S01]  /*9850*/  FFMA.FTZ R20, R85, R185.reuse, -R20 ;  /* 0x000000b955147223 */ /* 0x080fe20000010814 */
[-C--:B------:R-:W-:Y:S01]  /*9860*/  FFMA.FTZ R25, R25, -R22.reuse, R215 ;  /* 0x8000001619197223 */ /* 0x080fe200000100d7 */
[CC--:B------:R-:W-:Y:S01]  /*9870*/  FFMA.FTZ R65, R24.reuse, R185.reuse, R62 ;  /* 0x000000b918417223 */ /* 0x0c0fe2000001003e */
[----:B------:R-:W-:Y:S01]  /*9880*/  FFMA.FTZ R22, R24, -R22, R216 ;  /* 0x8000001618167223 */ /* 0x000fe200000100d8 */
[C---:B------:R-:W-:Y:S01]  /*9890*/  FFMA.FTZ R62, R186.reuse, UR43, -R67 ;  /* 0x0000002bba3e7c23 */ /* 0x040fe20008010843 */
[----:B------:R-:W-:Y:S01]  /*98a0*/  FADD.FTZ R24, R183, R20 ;  /* 0x00000014b7187221 */ /* 0x000fe20000010000 */
[----:B------:R-:W-:Y:S01]  /*98b0*/  FMUL.FTZ R20, R186, UR42 ;  /* 0x0000002aba147c20 */ /* 0x000fe20008410000 */
[C---:B------:R-:W-:Y:S01]  /*98c0*/  FMUL.FTZ R186, R114.reuse, R186 ;  /* 0x000000ba72ba7220 */ /* 0x040fe20000410000 */
[----:B------:R-:W-:Y:S01]  /*98d0*/  FMUL.FTZ R69, R25, R62 ;  /* 0x0000003e19457220 */ /* 0x000fe20000410000 */
[C---:B------:R-:W-:Y:S01]  /*98e0*/  FMUL.FTZ R62, R114.reuse, R185 ;  /* 0x000000b9723e7220 */ /* 0x040fe20000410000 */
[----:B------:R-:W-:Y:S01]  /*98f0*/  FFMA.FTZ R67, R185, UR43, R20 ;  /* 0x0000002bb9437c23 */ /* 0x000fe20008010014 */
[C---:B------:R-:W-:Y:S01]  /*9900*/  FMUL.FTZ R63, R25.reuse, R186 ;  /* 0x000000ba193f7220 */ /* 0x040fe20000410000 */
[----:B------:R-:W-:Y:S01]  /*9910*/  FFMA.FTZ R132, R114, R65, R132 ;  /* 0x0000004172847223 */ /* 0x000fe20000010084 */
[-C--:B------:R-:W-:Y:S01]  /*9920*/  FMUL.FTZ R25, R25, R62.reuse ;  /* 0x0000003e19197220 */ /* 0x080fe20000410000 */
[C---:B------:R-:W-:Y:S01]  /*9930*/  FFMA.FTZ R66, R22.reuse, R67, R69 ;  /* 0x0000004316427223 */ /* 0x040fe20000010045 */
[CC--:B------:R-:W-:Y:S01]  /*9940*/  FFMA.FTZ R20, R22.reuse, R62.reuse, R63 ;  /* 0x0000003e16147223 */ /* 0x0c0fe2000001003f */
[C---:B------:R-:W-:Y:S01]  /*9950*/  FMUL.FTZ R62, R23.reuse, R62 ;  /* 0x0000003e173e7220 */ /* 0x040fe20000410000 */
[-C--:B------:R-:W-:Y:S01]  /*9960*/  FFMA.FTZ R22, R22, R186.reuse, -R25 ;  /* 0x000000ba16167223 */ /* 0x080fe20000010819 */
[C---:B------:R-:W-:Y:S01]  /*9970*/  FFMA.FTZ R25, R23.reuse, R65, R66 ;  /* 0x0000004117197223 */ /* 0x040fe20000010042 */
[----:B------:R-:W-:Y:S01]  /*9980*/  FMUL.FTZ R63, R23, R186 ;  /* 0x000000ba173f7220 */ /* 0x000fe20000410000 */
[----:B------:R-:W-:Y:S01]  /*9990*/  FADD.FTZ R147, R64, R147 ;  /* 0x0000009340937221 */ /* 0x000fe20000010000 */
[----:B------:R-:W-:Y:S01]  /*99a0*/  FMUL.FTZ R66, R115, R26 ;  /* 0x0000001a73427220 */ /* 0x000fe20000410000 */
[C---:B------:R-:W-:Y:S01]  /*99b0*/  FMUL.FTZ R64, R86.reuse, -R184 ;  /* 0x800000b856407220 */ /* 0x040fe20000410000 */
[----:B------:R-:W-:Y:S01]  /*99c0*/  FMUL.FTZ R23, R86, -R24 ;  /* 0x8000001856177220 */ /* 0x000fe20000410000 */
[C---:B------:R-:W-:Y:S01]  /*99d0*/  FMUL.FTZ R65, R28.reuse, R184 ;  /* 0x000000b81c417220 */ /* 0x040fe20000410000 */
[----:B------:R-:W-:Y:S01]  /*99e0*/  FFMA.FTZ R67, R28, -R66, R213 ;  /* 0x800000421c437223 */ /* 0x000fe200000100d5 */
[C---:B------:R-:W-:Y:S01]  /*99f0*/  FFMA.FTZ R64, R87.reuse, R24, -R64 ;  /* 0x0000001857407223 */ /* 0x040fe20000010840 */
[----:B------:R-:W-:Y:S01]  /*9a00*/  FFMA.FTZ R23, R87, R184, R23 ;  /* 0x000000b857177223 */ /* 0x000fe20000010017 */
[C---:B------:R-:W-:Y:S01]  /*9a10*/  FFMA.FTZ R66, R27.reuse, -R66, R214 ;  /* 0x800000421b427223 */ /* 0x040fe200000100d6 */
[----:B------:R-:W-:Y:S01]  /*9a20*/  FFMA.FTZ R28, R27, R24, R65 ;  /* 0x000000181b1c7223 */ /* 0x000fe20000010041 */
[----:B------:R-:W-:Y:S01]  /*9a30*/  FMUL.FTZ R27, R24, UR42 ;  /* 0x0000002a181b7c20 */ /* 0x000fe20008410000 */
[----:B------:R-:W-:Y:S01]  /*9a40*/  FADD.FTZ R181, R181, R64 ;  /* 0x00000040b5b57221 */ /* 0x000fe20000010000 */
[----:B------:R-:W-:Y:S01]  /*9a50*/  FADD.FTZ R182, -R182, R23 ;  /* 0x00000017b6b67221 */ /* 0x000fe20000010100 */
[C---:B------:R-:W-:Y:S01]  /*9a60*/  FMUL.FTZ R23, R184.reuse, UR42 ;  /* 0x0000002ab8177c20 */ /* 0x040fe20008410000 */
[----:B------:R-:W-:Y:S01]  /*9a70*/  FFMA.FTZ R64, R184, UR43, -R27 ;  /* 0x0000002bb8407c23 */ /* 0x000fe2000801081b */
[C---:B------:R-:W-:Y:S01]  /*9a80*/  FMUL.FTZ R69, R115.reuse, R184 ;  /* 0x000000b873457220 */ /* 0x040fe20000410000 */
[----:B------:R-:W-:Y:S01]  /*9a90*/  FMUL.FTZ R65, R115, R24 ;  /* 0x0000001873417220 */ /* 0x000fe20000410000 */
[----:B------:R-:W-:Y:S01]  /*9aa0*/  FFMA.FTZ R23, R24, UR43, R23 ;  /* 0x0000002b18177c23 */ /* 0x000fe20008010017 */
[C---:B------:R-:W-:Y:S01]  /*9ab0*/  FMUL.FTZ R27, R67.reuse, R64 ;  /* 0x00000040431b7220 */ /* 0x040fe20000410000 */
[C---:B------:R-:W-:Y:S01]  /*9ac0*/  FMUL.FTZ R64, R67.reuse, R69 ;  /* 0x0000004543407220 */ /* 0x040fe20000410000 */
[----:B------:R-:W-:Y:S01]  /*9ad0*/  FMUL.FTZ R24, R67, R65 ;  /* 0x0000004143187220 */ /* 0x000fe20000410000 */
[-C--:B------:R-:W-:Y:S01]  /*9ae0*/  FFMA.FTZ R221, R115, R28.reuse, R221 ;  /* 0x0000001c73dd7223 */ /* 0x080fe200000100dd */
[C---:B------:R-:W-:Y:S01]  /*9af0*/  FFMA.FTZ R27, R66.reuse, R23, R27 ;  /* 0x00000017421b7223 */ /* 0x040fe2000001001b */
[C---:B------:R-:W-:Y:S01]  /*9b00*/  FFMA.FTZ R64, R66.reuse, R65, R64 ;  /* 0x0000004142407223 */ /* 0x040fe20000010040 */
[----:B------:R-:W-:Y:S01]  /*9b10*/  FFMA.FTZ R23, R66, R69, -R24 ;  /* 0x0000004542177223 */ /* 0x000fe20000010818 */
[C---:B------:R-:W-:Y:S01]  /*9b20*/  FMUL.FTZ R65, R26.reuse, R65 ;  /* 0x000000411a417220 */ /* 0x040fe20000410000 */
[C---:B------:R-:W-:Y:S01]  /*9b30*/  FFMA.FTZ R68, R26.reuse, R28, R27 ;  /* 0x0000001c1a447223 */ /* 0x040fe2000001001b */
[----:B------:R-:W-:Y:S01]  /*9b40*/  FMUL.FTZ R66, R26, R69 ;  /* 0x000000451a427220 */ /* 0x000fe20000410000 */
[----:B------:R-:W-:Y:S01]  /*9b50*/  FMUL.FTZ R27, R116, R29 ;  /* 0x0000001d741b7220 */ /* 0x000fe20000410000 */
[-C--:B------:R-:W-:Y:S01]  /*9b60*/  FMUL.FTZ R26, R31, R182.reuse ;  /* 0x000000b61f1a7220 */ /* 0x080fe20000410000 */
[----:B------:R-:W-:Y:S01]  /*9b70*/  FMUL.FTZ R67, R181, UR42 ;  /* 0x0000002ab5437c20 */ /* 0x000fe20008410000 */
[----:B------:R-:W-:Y:S01]  /*9b80*/  FADD.FTZ R146, R25, R146 ;  /* 0x0000009219927221 */ /* 0x000fe20000010000 */
[-C--:B------:R-:W-:Y:S01]  /*9b90*/  FFMA.FTZ R31, R31, -R27.reuse, R211 ;  /* 0x8000001b1f1f7223 */ /* 0x080fe200000100d3 */
[C---:B------:R-:W-:Y:S01]  /*9ba0*/  FFMA.FTZ R28, R30.reuse, -R27, R212 ;  /* 0x8000001b1e1c7223 */ /* 0x040fe200000100d4 */
[-C--:B------:R-:W-:Y:S01]  /*9bb0*/  FFMA.FTZ R27, R30, R181.reuse, R26 ;  /* 0x000000b51e1b7223 */ /* 0x080fe2000001001a */
[-C--:B------:R-:W-:Y:S01]  /*9bc0*/  FMUL.FTZ R25, R88, -R181.reuse ;  /* 0x800000b558197220 */ /* 0x080fe20000410000 */
[C---:B------:R-:W-:Y:S01]  /*9bd0*/  FMUL.FTZ R26, R182.reuse, UR42 ;  /* 0x0000002ab61a7c20 */ /* 0x040fe20008410000 */
[----:B------:R-:W-:Y:S01]  /*9be0*/  FFMA.FTZ R30, R182, UR43, -R67 ;  /* 0x0000002bb61e7c23 */ /* 0x000fe20008010843 */
[-C--:B------:R-:W-:Y:S01]  /*9bf0*/  FMUL.FTZ R24, R88, -R182.reuse ;  /* 0x800000b658187220 */ /* 0x080fe20000410000 */
[-C--:B------:R-:W-:Y:S01]  /*9c00*/  FFMA.FTZ R25, R89, R182.reuse, R25 ;  /* 0x000000b659197223 */ /* 0x080fe20000010019 */
[----:B------:R-:W-:Y:S01]  /*9c10*/  FFMA.FTZ R69, R181, UR43, R26 ;  /* 0x0000002bb5457c23 */ /* 0x000fe2000801001a */
[C---:B------:R-:W-:Y:S01]  /*9c20*/  FMUL.FTZ R70, R116.reuse, R182 ;  /* 0x000000b674467220 */ /* 0x040fe20000410000 */
[-C--:B------:R-:W-:Y:S01]  /*9c30*/  FMUL.FTZ R26, R116, R181.reuse ;  /* 0x000000b5741a7220 */ /* 0x080fe20000410000 */
[----:B------:R-:W-:Y:S01]  /*9c40*/  FMUL.FTZ R30, R31, R30 ;  /* 0x0000001e1f1e7220 */ /* 0x000fe20000410000 */
[----:B------:R-:W-:Y:S01]  /*9c50*/  FFMA.FTZ R24, R89, R181, -R24 ;  /* 0x000000b559187223 */ /* 0x000fe20000010818 */
[----:B------:R-:W-:Y:S01]  /*9c60*/  FADD.FTZ R180, -R180, R25 ;  /* 0x00000019b4b47221 */ /* 0x000fe20000010100 */
[C---:B------:R-:W-:Y:S01]  /*9c70*/  FMUL.FTZ R67, R31.reuse, R70 ;  /* 0x000000461f437220 */ /* 0x040fe20000410000 */
[-C--:B------:R-:W-:Y:S01]  /*9c80*/  FMUL.FTZ R25, R31, R26.reuse ;  /* 0x0000001a1f197220 */ /* 0x080fe20000410000 */
[----:B------:R-:W-:Y:S01]  /*9c90*/  FFMA.FTZ R30, R28, R69, R30 ;  /* 0x000000451c1e7223 */ /* 0x000fe2000001001e */
[----:B------:R-:W-:Y:S01]  /*9ca0*/  FADD.FTZ R24, R179, R24 ;  /* 0x00000018b3187221 */ /* 0x000fe20000010000 */
[----:B------:R-:W-:Y:S01]  /*9cb0*/  FADD.FTZ R145, R68, R145 ;  /* 0x0000009144917221 */ /* 0x000fe20000010000 */
[C---:B------:R-:W-:Y:S01]  /*9cc0*/  FFMA.FTZ R67, R28.reuse, R26, R67 ;  /* 0x0000001a1c437223 */ /* 0x040fe20000010043 */
[----:B------:R-:W-:Y:S01]  /*9cd0*/  FFMA.FTZ R68, R28, R70, -R25 ;  /* 0x000000461c447223 */ /* 0x000fe20000010819 */
[----:B------:R-:W-:Y:S01]  /*9ce0*/  FMUL.FTZ R28, R117, R32 ;  /* 0x00000020751c7220 */ /* 0x000fe20000410000 */
[C---:B------:R-:W-:Y:S01]  /*9cf0*/  FMUL.FTZ R69, R29.reuse, R26 ;  /* 0x0000001a1d457220 */ /* 0x040fe20000410000 */
[-C--:B------:R-:W-:Y:S01]  /*9d00*/  FFMA.FTZ R222, R116, R27.reuse, R222 ;  /* 0x0000001b74de7223 */ /* 0x080fe200000100de */
[C---:B01----:R-:W-:Y:S01]  /*9d10*/  FFMA.FTZ R73, R29.reuse, R27, R30 ;  /* 0x0000001b1d497223 */ /* 0x043fe2000001001e */
[-C--:B------:R-:W-:Y:S01]  /*9d20*/  FMUL.FTZ R26, R90, -R180.reuse ;  /* 0x800000b45a1a7220 */ /* 0x080fe20000410000 */
[----:B------:R-:W-:Y:S01]  /*9d30*/  FMUL.FTZ R27, R34, R180 ;  /* 0x000000b4221b7220 */ /* 0x000fe20000410000 */
[----:B------:R-:W-:Y:S01]  /*9d40*/  FMUL.FTZ R25, R90, -R24 ;  /* 0x800000185a197220 */ /* 0x000fe20000410000 */
[----:B------:R-:W-:Y:S01]  /*9d50*/  FMUL.FTZ R70, R29, R70 ;  /* 0x000000461d467220 */ /* 0x000fe20000410000 */
[----:B------:R-:W-:Y:S01]  /*9d60*/  FMUL.FTZ R71, R24, UR42 ;  /* 0x0000002a18477c20 */ /* 0x000fe20008410000 */
[-C--:B------:R-:W-:Y:S01]  /*9d70*/  FFMA.FTZ R30, R34, -R28.reuse, R209 ;  /* 0x8000001c221e7223 */ /* 0x080fe200000100d1 */
[----:B------:R-:W-:Y:S01]  /*9d80*/  FFMA.FTZ R29, R33, -R28, R210 ;  /* 0x8000001c211d7223 */ /* 0x000fe200000100d2 */
[-C--:B------:R-:W-:Y:S01]  /*9d90*/  FFMA.FTZ R26, R91, R24.reuse, -R26 ;  /* 0x000000185b1a7223 */ /* 0x080fe2000001081a */
[C---:B------:R-:W-:Y:S01]  /*9da0*/  FMUL.FTZ R31, R180.reuse, UR42 ;  /* 0x0000002ab41f7c20 */ /* 0x040fe20008410000 */
[----:B------:R-:W-:Y:S01]  /*9db0*/  FFMA.FTZ R28, R33, R24, R27 ;  /* 0x00000018211c7223 */ /* 0x000fe2000001001b */
[-C--:B------:R-:W-:Y:S01]  /*9dc0*/  FFMA.FTZ R25, R91, R180.reuse, R25 ;  /* 0x000000b45b197223 */ /* 0x080fe20000010019 */
[C---:B------:R-:W-:Y:S01]  /*9dd0*/  FMUL.FTZ R33, R117.reuse, R180 ;  /* 0x000000b475217220 */ /* 0x040fe20000410000 */
[----:B------:R-:W-:Y:S01]  /*9de0*/  FMUL.FTZ R27, R117, R24 ;  /* 0x00000018751b7220 */ /* 0x000fe20000410000 */
[----:B------:R-:W-:Y:S01]  /*9df0*/  FFMA.FTZ R71, R180, UR43, -R71 ;  /* 0x0000002bb4477c23 */ /* 0x000fe20008010847 */
[----:B------:R-:W-:Y:S01]  /*9e00*/  FFMA.FTZ R34, R24, UR43, R31 ;  /* 0x0000002b18227c23 */ /* 0x000fe2000801001f */
[----:B------:R-:W-:Y:S01]  /*9e10*/  FADD.FTZ R177, R177, R26 ;  /* 0x0000001ab1b17221 */ /* 0x000fe20000010000 */
[----:B------:R-:W-:Y:S01]  /*9e20*/  FADD.FTZ R78, -R178, R25 ;  /* 0x00000019b24e7221 */ /* 0x000fe20000010100 */
[C---:B------:R-:W-:Y:S01]  /*9e30*/  FMUL.FTZ R24, R30.reuse, R33 ;  /* 0x000000211e187220 */ /* 0x040fe20000410000 */
[C---:B------:R-:W-:Y:S01]  /*9e40*/  FMUL.FTZ R26, R30.reuse, R27 ;  /* 0x0000001b1e1a7220 */ /* 0x040fe20000410000 */
[----:B------:R-:W-:Y:S01]  /*9e50*/  FMUL.FTZ R25, R30, R71 ;  /* 0x000000471e197220 */ /* 0x000fe20000410000 */
[----:B------:R-:W-:Y:S01]  /*9e60*/  FADD.FTZ R144, R73, R144 ;  /* 0x0000009049907221 */ /* 0x000fe20000010000 */
[C---:B------:R-:W-:Y:S01]  /*9e70*/  FFMA.FTZ R71, R29.reuse, R27, R24 ;  /* 0x0000001b1d477223 */ /* 0x040fe20000010018 */
[C---:B------:R-:W-:Y:S01]  /*9e80*/  FFMA.FTZ R73, R29.reuse, R33, -R26 ;  /* 0x000000211d497223 */ /* 0x040fe2000001081a */
[----:B------:R-:W-:Y:S01]  /*9e90*/  FFMA.FTZ R29, R29, R34, R25 ;  /* 0x000000221d1d7223 */ /* 0x000fe20000010019 */
[C---:B------:R-:W-:Y:S01]  /*9ea0*/  FMUL.FTZ R72, R32.reuse, R27 ;  /* 0x0000001b20487220 */ /* 0x040fe20000410000 */
[----:B------:R-:W-:Y:S01]  /*9eb0*/  FMUL.FTZ R74, R32, R33 ;  /* 0x00000021204a7220 */ /* 0x000fe20000410000 */
[----:B------:R-:W-:Y:S01]  /*9ec0*/  FMUL.FTZ R24, R92, -R78 ;  /* 0x8000004e5c187220 */ /* 0x000fe20000410000 */
[-C--:B------:R-:W-:Y:S01]  /*9ed0*/  FFMA.FTZ R32, R32, R28.reuse, R29 ;  /* 0x0000001c20207223 */ /* 0x080fe2000001001d */
[----:B------:R-:W-:Y:S01]  /*9ee0*/  FMUL.FTZ R92, R92, -R177 ;  /* 0x800000b15c5c7220 */ /* 0x000fe20000410000 */
[----:B------:R-:W-:Y:S01]  /*9ef0*/  FMUL.FTZ R29, R177, UR42 ;  /* 0x0000002ab11d7c20 */ /* 0x000fe20008410000 */
[----:B------:R-:W-:Y:S01]  /*9f00*/  FMUL.FTZ R25, R118, R35 ;  /* 0x0000002376197220 */ /* 0x000fe20000410000 */
[----:B------:R-:W-:Y:S01]  /*9f10*/  FFMA.FTZ R24, R93, R177, -R24 ;  /* 0x000000b15d187223 */ /* 0x000fe20000010818 */
[----:B------:R-:W-:Y:S01]  /*9f20*/  FFMA.FTZ R223, R117, R28, R223 ;  /* 0x0000001c75df7223 */ /* 0x000fe200000100df */
[-C--:B------:R-:W-:Y:S01]  /*9f30*/  FFMA.FTZ R93, R93, R78.reuse, R92 ;  /* 0x0000004e5d5d7223 */ /* 0x080fe2000001005c */
[CC--:B------:R-:W-:Y:S01]  /*9f40*/  FMUL.FTZ R26, R37.reuse, R78.reuse ;  /* 0x0000004e251a7220 */ /* 0x0c0fe20000410000 */
[C---:B------:R-:W-:Y:S01]  /*9f50*/  FMUL.FTZ R30, R78.reuse, UR42 ;  /* 0x0000002a4e1e7c20 */ /* 0x040fe20008410000 */
[----:B------:R-:W-:Y:S01]  /*9f60*/  FFMA.FTZ R29, R78, UR43, -R29 ;  /* 0x0000002b4e1d7c23 */ /* 0x000fe2000801081d */
[----:B------:R-:W-:Y:S01]  /*9f70*/  FFMA.FTZ R28, R37, -R25, R207 ;  /* 0x80000019251c7223 */ /* 0x000fe200000100cf */
[C---:B------:R-:W-:Y:S01]  /*9f80*/  FMUL.FTZ R78, R118.reuse, R78 ;  /* 0x0000004e764e7220 */ /* 0x040fe20000410000 */
[----:B------:R-:W-:Y:S01]  /*9f90*/  FMUL.FTZ R76, R118, R177 ;  /* 0x000000b1764c7220 */ /* 0x000fe20000410000 */
[----:B------:R-:W-:Y:S01]  /*9fa0*/  FADD.FTZ R175, R175, R24 ;  /* 0x00000018afaf7221 */ /* 0x000fe20000010000 */
[----:B------:R-:W-:Y:S01]  /*9fb0*/  FFMA.FTZ R25, R36, -R25, R208 ;  /* 0x8000001924197223 */ /* 0x000fe200000100d0 */
[----:B------:R-:W-:Y:S01]  /*9fc0*/  FFMA.FTZ R30, R177, UR43, R30 ;  /* 0x0000002bb11e7c23 */ /* 0x000fe2000801001e */
[C---:B------:R-:W-:Y:S01]  /*9fd0*/  FMUL.FTZ R24, R28.reuse, R78 ;  /* 0x0000004e1c187220 */ /* 0x040fe20000410000 */
[CC--:B------:R-:W-:Y:S01]  /*9fe0*/  FMUL.FTZ R77, R28.reuse, R76.reuse ;  /* 0x0000004c1c4d7220 */ /* 0x0c0fe20000410000 */
[----:B------:R-:W-:Y:S01]  /*9ff0*/  FMUL.FTZ R29, R28, R29 ;  /* 0x0000001d1c1d7220 */ /* 0x000fe20000410000 */
[----:B------:R-:W-:Y:S01]  /*a000*/  FFMA.FTZ R27, R36, R177, R26 ;  /* 0x000000b1241b7223 */ /* 0x000fe2000001001a */
[C---:B------:R-:W-:Y:S01]  /*a010*/  FFMA.FTZ R75, R25.reuse, R76, R24 ;  /* 0x0000004c194b7223 */ /* 0x040fe20000010018 */
[C---:B------:R-:W-:Y:S01]  /*a020*/  FFMA.FTZ R77, R25.reuse, R78, -R77 ;  /* 0x0000004e194d7223 */ /* 0x040fe2000001084d */
[----:B------:R-:W-:Y:S01]  /*a030*/  FFMA.FTZ R30, R25, R30, R29 ;  /* 0x0000001e191e7223 */ /* 0x000fe2000001001d */
[----:B------:R-:W-:Y:S01]  /*a040*/  FMUL.FTZ R25, R119, R38 ;  /* 0x0000002677197220 */ /* 0x000fe20000410000 */
[----:B------:R-:W-:Y:S01]  /*a050*/  FADD.FTZ R93, -R176, R93 ;  /* 0x0000005db05d7221 */ /* 0x000fe20000010100 */
[C---:B------:R-:W-:Y:S01]  /*a060*/  FMUL.FTZ R76, R35.reuse, R76 ;  /* 0x0000004c234c7220 */ /* 0x040fe20000410000 */
[C---:B------:R-:W-:Y:S01]  /*a070*/  FMUL.FTZ R78, R35.reuse, R78 ;  /* 0x0000004e234e7220 */ /* 0x040fe20000410000 */
[-C--:B------:R-:W-:Y:S01]  /*a080*/  FFMA.FTZ R224, R118, R27.reuse, R224 ;  /* 0x0000001b76e07223 */ /* 0x080fe200000100e0 */
[----:B------:R-:W-:Y:S01]  /*a090*/  FFMA.FTZ R35, R35, R27, R30 ;  /* 0x0000001b23237223 */ /* 0x000fe2000001001e */
[----:B------:R-:W-:Y:S01]  /*a0a0*/  FFMA.FTZ R27, R40, -R25, R205 ;  /* 0x80000019281b7223 */ /* 0x000fe200000100cd */
[-C--:B------:R-:W-:Y:S01]  /*a0b0*/  FMUL.FTZ R24, R94, -R93.reuse ;  /* 0x8000005d5e187220 */ /* 0x080fe20000410000 */
[----:B------:R-:W-:Y:S01]  /*a0c0*/  FMUL.FTZ R40, R40, R93 ;  /* 0x0000005d28287220 */ /* 0x000fe20000410000 */
[----:B------:R-:W-:Y:S01]  /*a0d0*/  FMUL.FTZ R29, R175, UR42 ;  /* 0x0000002aaf1d7c20 */ /* 0x000fe20008410000 */
[-C--:B------:R-:W-:Y:S01]  /*a0e0*/  FMUL.FTZ R94, R94, -R175.reuse ;  /* 0x800000af5e5e7220 */ /* 0x080fe20000410000 */
[-C--:B------:R-:W-:Y:S01]  /*a0f0*/  FFMA.FTZ R24, R95, R175.reuse, -R24 ;  /* 0x000000af5f187223 */ /* 0x080fe20000010818 */
[----:B------:R-:W-:Y:S01]  /*a100*/  FFMA.FTZ R26, R39, R175, R40 ;  /* 0x000000af271a7223 */ /* 0x000fe20000010028 */
[C---:B------:R-:W-:Y:S01]  /*a110*/  FMUL.FTZ R82, R119.reuse, R93 ;  /* 0x0000005d77527220 */ /* 0x040fe20000410000 */
[----:B------:R-:W-:Y:S01]  /*a120*/  FMUL.FTZ R40, R119, R175 ;  /* 0x000000af77287220 */ /* 0x000fe20000410000 */
[C---:B------:R-:W-:Y:S01]  /*a130*/  FMUL.FTZ R28, R93.reuse, UR42 ;  /* 0x0000002a5d1c7c20 */ /* 0x040fe20008410000 */
[----:B------:R-:W-:Y:S01]  /*a140*/  FFMA.FTZ R30, R93, UR43, -R29 ;  /* 0x0000002b5d1e7c23 */ /* 0x000fe2000801081d */
[----:B------:R-:W-:Y:S01]  /*a150*/  FFMA.FTZ R95, R95, R93, R94 ;  /* 0x0000005d5f5f7223 */ /* 0x000fe2000001005e */
[----:B------:R-:W-:Y:S01]  /*a160*/  FADD.FTZ R173, R173, R24 ;  /* 0x00000018adad7221 */ /* 0x000fe20000010000 */
[C---:B------:R-:W-:Y:S01]  /*a170*/  FMUL.FTZ R24, R27.reuse, R82 ;  /* 0x000000521b187220 */ /* 0x040fe20000410000 */
[----:B------:R-:W-:Y:S01]  /*a180*/  FMUL.FTZ R83, R27, R40 ;  /* 0x000000281b537220 */ /* 0x000fe20000410000 */
[----:B------:R-:W-:Y:S01]  /*a190*/  FFMA.FTZ R25, R39, -R25, R206 ;  /* 0x8000001927197223 */ /* 0x000fe200000100ce */
[----:B------:R-:W-:Y:S01]  /*a1a0*/  FFMA.FTZ R28, R175, UR43, R28 ;  /* 0x0000002baf1c7c23 */ /* 0x000fe2000801001c */
[----:B------:R-:W-:Y:S01]  /*a1b0*/  FMUL.FTZ R27, R27, R30 ;  /* 0x0000001e1b1b7220 */ /* 0x000fe20000410000 */
[----:B------:R-:W-:Y:S01]  /*a1c0*/  FADD.FTZ R95, -R174, R95 ;  /* 0x0000005fae5f7221 */ /* 0x000fe20000010100 */
[C---:B------:R-:W-:Y:S01]  /*a1d0*/  FFMA.FTZ R79, R25.reuse, R40, R24 ;  /* 0x00000028194f7223 */ /* 0x040fe20000010018 */
[C---:B------:R-:W-:Y:S01]  /*a1e0*/  FFMA.FTZ R83, R25.reuse, R82, -R83 ;  /* 0x0000005219537223 */ /* 0x040fe20000010853 */
[----:B------:R-:W-:Y:S01]  /*a1f0*/  FFMA.FTZ R27, R25, R28, R27 ;  /* 0x0000001c191b7223 */ /* 0x000fe2000001001b */
[----:B------:R-:W-:Y:S01]  /*a200*/  FMUL.FTZ R24, R96, -R95 ;  /* 0x8000005f60187220 */ /* 0x000fe20000410000 */
[----:B------:R-:W-:-:S02]  /*a210*/  HADD2.F32 R25, -RZ, R149.H0_H0 ;  /* 0x20000095ff197230 */ /* 0x000fc40000004100 */
[C---:B------:R-:W-:Y:S01]  /*a220*/  FMUL.FTZ R40, R38.reuse, R40 ;  /* 0x0000002826287220 */ /* 0x040fe20000410000 */
[C---:B------:R-:W-:Y:S01]  /*a230*/  FMUL.FTZ R82, R38.reuse, R82 ;  /* 0x0000005226527220 */ /* 0x040fe20000410000 */
[-C--:B------:R-:W-:Y:S01]  /*a240*/  FFMA.FTZ R225, R119, R26.reuse, R225 ;  /* 0x0000001a77e17223 */ /* 0x080fe200000100e1 */
[----:B------:R-:W-:Y:S01]  /*a250*/  FFMA.FTZ R38, R38, R26, R27 ;  /* 0x0000001a26267223 */ /* 0x000fe2000001001b */
[----:B------:R-:W-:Y:S01]  /*a260*/  FMUL.FTZ R26, R42, R95 ;  /* 0x0000005f2a1a7220 */ /* 0x000fe20000410000 */
[----:B------:R-:W-:Y:S01]  /*a270*/  FFMA.FTZ R24, R97, R173, -R24 ;  /* 0x000000ad61187223 */ /* 0x000fe20000010818 */
[----:B------:R-:W-:Y:S01]  /*a280*/  FMUL.FTZ R27, R120, R25 ;  /* 0x00000019781b7220 */ /* 0x000fe20000410000 */
[-C--:B------:R-:W-:Y:S01]  /*a290*/  FMUL.FTZ R96, R96, -R173.reuse ;  /* 0x800000ad60607220 */ /* 0x080fe20000410000 */
[----:B------:R-:W-:Y:S01]  /*a2a0*/  FFMA.FTZ R29, R41, R173, R26 ;  /* 0x000000ad291d7223 */ /* 0x000fe2000001001a */
[----:B------:R-:W-:Y:S01]  /*a2b0*/  FMUL.FTZ R28, R173, UR42 ;  /* 0x0000002aad1c7c20 */ /* 0x000fe20008410000 */
[----:B------:R-:W-:Y:S01]  /*a2c0*/  FADD.FTZ R26, R171, R24 ;  /* 0x00000018ab1a7221 */ /* 0x000fe20000010000 */
[----:B------:R-:W-:Y:S01]  /*a2d0*/  FMUL.FTZ R24, R95, UR42 ;  /* 0x0000002a5f187c20 */ /* 0x000fe20008410000 */
[----:B------:R-:W-:Y:S01]  /*a2e0*/  FFMA.FTZ R42, R42, -R27, R203 ;  /* 0x8000001b2a2a7223 */ /* 0x000fe200000100cb */
[CC--:B------:R-:W-:Y:S01]  /*a2f0*/  FMUL.FTZ R86, R120.reuse, R95.reuse ;  /* 0x0000005f78567220 */ /* 0x0c0fe20000410000 */
[----:B------:R-:W-:Y:S01]  /*a300*/  FFMA.FTZ R97, R97, R95, R96 ;  /* 0x0000005f61617223 */ /* 0x000fe20000010060 */
[----:B------:R-:W-:Y:S01]  /*a310*/  FFMA.FTZ R31, R95, UR43, -R28 ;  /* 0x0000002b5f1f7c23 */ /* 0x000fe2000801081c */
[----:B------:R-:W-:Y:S01]  /*a320*/  FFMA.FTZ R28, R173, UR43, R24 ;  /* 0x0000002bad1c7c23 */ /* 0x000fe20008010018 */
[----:B------:R-:W-:Y:S01]  /*a330*/  FFMA.FTZ R27, R41, -R27, R204 ;  /* 0x8000001b291b7223 */ /* 0x000fe200000100cc */
[----:B------:R-:W-:Y:S01]  /*a340*/  FMUL.FTZ R84, R120, R173 ;  /* 0x000000ad78547220 */ /* 0x000fe20000410000 */
[----:B------:R-:W-:Y:S01]  /*a350*/  FMUL.FTZ R24, R42, R86 ;  /* 0x000000562a187220 */ /* 0x000fe20000410000 */
[----:B------:R-:W-:Y:S01]  /*a360*/  FADD.FTZ R97, -R172, R97 ;  /* 0x00000061ac617221 */ /* 0x000fe20000010100 */
[C---:B------:R-:W-:Y:S01]  /*a370*/  FMUL.FTZ R31, R42.reuse, R31 ;  /* 0x0000001f2a1f7220 */ /* 0x040fe20000410000 */
[-C--:B------:R-:W-:Y:S01]  /*a380*/  FMUL.FTZ R33, R42, R84.reuse ;  /* 0x000000542a217220 */ /* 0x080fe20000410000 */
[C---:B------:R-:W-:Y:S01]  /*a390*/  FFMA.FTZ R41, R27.reuse, R84, R24 ;  /* 0x000000541b297223 */ /* 0x040fe20000010018 */
[CC--:B------:R-:W-:Y:S01]  /*a3a0*/  FMUL.FTZ R24, R98.reuse, -R97.reuse ;  /* 0x8000006162187220 */ /* 0x0c0fe20000410000 */
[----:B------:R-:W-:Y:S01]  /*a3b0*/  FMUL.FTZ R98, R98, -R26 ;  /* 0x8000001a62627220 */ /* 0x000fe20000410000 */
[C---:B------:R-:W-:Y:S01]  /*a3c0*/  FFMA.FTZ R42, R27.reuse, R86, -R33 ;  /* 0x000000561b2a7223 */ /* 0x040fe20000010821 */
[----:B------:R-:W-:Y:S01]  /*a3d0*/  FFMA.FTZ R30, R27, R28, R31 ;  /* 0x0000001c1b1e7223 */ /* 0x000fe2000001001f */
[C---:B------:R-:W-:Y:S01]  /*a3e0*/  FFMA.FTZ R28, R99.reuse, R26, -R24 ;  /* 0x0000001a631c7223 */ /* 0x040fe20000010818 */
[----:B------:R-:W-:Y:S01]  /*a3f0*/  FFMA.FTZ R27, R99, R97, R98 ;  /* 0x00000061631b7223 */ /* 0x000fe20000010062 */
[----:B------:R-:W-:-:S02]  /*a400*/  HADD2.F32 R24, -RZ, R150.H0_H0 ;  /* 0x20000096ff187230 */ /* 0x000fc40000004100 */
[-C--:B------:R-:W-:Y:S01]  /*a410*/  FFMA.FTZ R226, R120, R29.reuse, R226 ;  /* 0x0000001d78e27223 */ /* 0x080fe200000100e2 */
[C---:B------:R-:W-:Y:S01]  /*a420*/  FFMA.FTZ R33, R25.reuse, R29, R30 ;  /* 0x0000001d19217223 */ /* 0x040fe2000001001e */
[----:B------:R-:W-:Y:S01]  /*a430*/  FADD.FTZ R27, -R170, R27 ;  /* 0x0000001baa1b7221 */ /* 0x000fe20000010100 */
[----:B------:R-:W-:Y:S01]  /*a440*/  FMUL.FTZ R84, R25, R84 ;  /* 0x0000005419547220 */ /* 0x000fe20000410000 */
[----:B------:R-:W-:Y:S01]  /*a450*/  FMUL.FTZ R29, R121, R24 ;  /* 0x00000018791d7220 */ /* 0x000fe20000410000 */
[----:B------:R-:W-:Y:S01]  /*a460*/  FMUL.FTZ R86, R25, R86 ;  /* 0x0000005619567220 */ /* 0x000fe20000410000 */
[----:B------:R-:W-:Y:S01]  /*a470*/  FADD.FTZ R169, R169, R28 ;  /* 0x0000001ca9a97221 */ /* 0x000fe20000010000 */
[----:B------:R-:W-:Y:S01]  /*a480*/  FMUL.FTZ R25, R44, R97 ;  /* 0x000000612c197220 */ /* 0x000fe20000410000 */
[----:B------:R-:W-:Y:S01]  /*a490*/  FMUL.FTZ R28, R100, -R27 ;  /* 0x8000001b641c7220 */ /* 0x000fe20000410000 */
[-C--:B------:R-:W-:Y:S01]  /*a4a0*/  FFMA.FTZ R44, R44, -R29.reuse, R201 ;  /* 0x8000001d2c2c7223 */ /* 0x080fe200000100c9 */
[C---:B------:R-:W-:Y:S01]  /*a4b0*/  FFMA.FTZ R31, R43.reuse, -R29, R202 ;  /* 0x8000001d2b1f7223 */ /* 0x040fe200000100ca */
[-C--:B------:R-:W-:Y:S01]  /*a4c0*/  FMUL.FTZ R100, R100, -R169.reuse ;  /* 0x800000a964647220 */ /* 0x080fe20000410000 */
[C---:B------:R-:W-:Y:S01]  /*a4d0*/  FMUL.FTZ R29, R26.reuse, UR42 ;  /* 0x0000002a1a1d7c20 */ /* 0x040fe20008410000 */
[-C--:B------:R-:W-:Y:S01]  /*a4e0*/  FFMA.FTZ R30, R43, R26.reuse, R25 ;  /* 0x0000001a2b1e7223 */ /* 0x080fe20000010019 */
[----:B------:R-:W-:Y:S01]  /*a4f0*/  FFMA.FTZ R28, R101, R169, -R28 ;  /* 0x000000a9651c7223 */ /* 0x000fe2000001081c */
[----:B------:R-:W-:Y:S01]  /*a500*/  FMUL.FTZ R25, R97, UR42 ;  /* 0x0000002a61197c20 */ /* 0x000fe20008410000 */
[----:B------:R-:W-:Y:S01]  /*a510*/  FMUL.FTZ R37, R121, R97 ;  /* 0x0000006179257220 */ /* 0x000fe20000410000 */
[----:B------:R-:W-:Y:S01]  /*a520*/  FFMA.FTZ R101, R101, R27, R100 ;  /* 0x0000001b65657223 */ /* 0x000fe20000010064 */
[----:B------:R-:W-:Y:S01]  /*a530*/  FFMA.FTZ R29, R97, UR43, -R29 ;  /* 0x0000002b611d7c23 */ /* 0x000fe2000801081d */
[----:B------:R-:W-:Y:S01]  /*a540*/  FADD.FTZ R142, R35, R142 ;  /* 0x0000008e238e7221 */ /* 0x000fe20000010000 */
[----:B------:R-:W-:Y:S01]  /*a550*/  FADD.FTZ R167, R167, R28 ;  /* 0x0000001ca7a77221 */ /* 0x000fe20000010000 */
[----:B------:R-:W-:Y:S01]  /*a560*/  FFMA.FTZ R28, R26, UR43, R25 ;  /* 0x0000002b1a1c7c23 */ /* 0x000fe20008010019 */
[----:B------:R-:W-:Y:S01]  /*a570*/  FMUL.FTZ R35, R121, R26 ;  /* 0x0000001a79237220 */ /* 0x000fe20000410000 */
[----:B------:R-:W-:Y:S01]  /*a580*/  FADD.FTZ R140, R33, R140 ;  /* 0x0000008c218c7221 */ /* 0x000fe20000010000 */
[----:B------:R-:W-:Y:S01]  /*a590*/  FMUL.FTZ R26, R44, R37 ;  /* 0x000000252c1a7220 */ /* 0x000fe20000410000 */
[----:B------:R-:W-:Y:S01]  /*a5a0*/  FADD.FTZ R168, -R168, R101 ;  /* 0x00000065a8a87221 */ /* 0x000fe20000010100 */
[----:B------:R-:W-:Y:S01]  /*a5b0*/  FMUL.FTZ R33, R44, R29 ;  /* 0x0000001d2c217220 */ /* 0x000fe20000410000 */
[C---:B------:R-:W-:Y:S01]  /*a5c0*/  FMUL.FTZ R29, R102.reuse, -R167 ;  /* 0x800000a7661d7220 */ /* 0x040fe20000410000 */
[C---:B------:R-:W-:Y:S01]  /*a5d0*/  FFMA.FTZ R43, R31.reuse, R35, R26 ;  /* 0x000000231f2b7223 */ /* 0x040fe2000001001a */
[----:B------:R-:W-:Y:S01]  /*a5e0*/  FMUL.FTZ R26, R102, -R168 ;  /* 0x800000a8661a7220 */ /* 0x000fe20000410000 */
[----:B------:R-:W-:Y:S01]  /*a5f0*/  FFMA.FTZ R33, R31, R28, R33 ;  /* 0x0000001c1f217223 */ /* 0x000fe20000010021 */
[----:B------:R-:W-:Y:S01]  /*a600*/  FFMA.FTZ R29, R103, R168, R29 ;  /* 0x000000a8671d7223 */ /* 0x000fe2000001001d */
[-C--:B------:R-:W-:Y:S01]  /*a610*/  FFMA.FTZ R229, R121, R30.reuse, R229 ;  /* 0x0000001e79e57223 */ /* 0x080fe200000100e5 */
[----:B------:R-:W-:Y:S01]  /*a620*/  FFMA.FTZ R26, R103, R167, -R26 ;  /* 0x000000a7671a7223 */ /* 0x000fe2000001081a */
[----:B------:R-:W-:Y:S01]  /*a630*/  FMUL.FTZ R90, R24, R35 ;  /* 0x00000023185a7220 */ /* 0x000fe20000410000 */
[----:B------:R-:W-:Y:S01]  /*a640*/  FADD.FTZ R36, -R166, R29 ;  /* 0x0000001da6247221 */ /* 0x000fe20000010100 */
[C---:B------:R-:W-:Y:S01]  /*a650*/  FMUL.FTZ R88, R24.reuse, R37 ;  /* 0x0000002518587220 */ /* 0x040fe20000410000 */
[----:B------:R-:W-:Y:S01]  /*a660*/  FFMA.FTZ R30, R24, R30, R33 ;  /* 0x0000001e181e7223 */ /* 0x000fe20000010021 */
[----:B------:R-:W-:Y:S01]  /*a670*/  FADD.FTZ R165, R165, R26 ;  /* 0x0000001aa5a57221 */ /* 0x000fe20000010000 */
[----:B------:R-:W-:Y:S01]  /*a680*/  FMUL.FTZ R24, R104, -R36 ;  /* 0x8000002468187220 */ /* 0x000fe20000410000 */
[----:B------:R-:W-:-:S02]  /*a690*/  HADD2.F32 R25, -RZ, R151.H0_H0 ;  /* 0x20000097ff197230 */ /* 0x000fc40000004100 */
[----:B------:R-:W-:Y:S01]  /*a6a0*/  FMUL.FTZ R44, R44, R35 ;  /* 0x000000232c2c7220 */ /* 0x000fe20000410000 */
[-C--:B------:R-:W-:Y:S01]  /*a6b0*/  FMUL.FTZ R29, R104, -R165.reuse ;  /* 0x800000a5681d7220 */ /* 0x080fe20000410000 */
[C---:B------:R-:W-:Y:S01]  /*a6c0*/  FFMA.FTZ R24, R105.reuse, R165, -R24 ;  /* 0x000000a569187223 */ /* 0x040fe20000010818 */
[----:B------:R-:W-:Y:S01]  /*a6d0*/  FADD.FTZ R139, R30, R139 ;  /* 0x0000008b1e8b7221 */ /* 0x000fe20000010000 */
[----:B------:R-:W-:Y:S01]  /*a6e0*/  FMUL.FTZ R28, R122, R25 ;  /* 0x000000197a1c7220 */ /* 0x000fe20000410000 */
[----:B------:R-:W-:Y:S01]  /*a6f0*/  FFMA.FTZ R29, R105, R36, R29 ;  /* 0x00000024691d7223 */ /* 0x000fe2000001001d */
[----:B------:R-:W-:Y:S01]  /*a700*/  FADD.FTZ R163, R163, R24 ;  /* 0x00000018a3a37221 */ /* 0x000fe20000010000 */
[----:B------:R-:W-:Y:S01]  /*a710*/  FMUL.FTZ R24, R27, UR42 ;  /* 0x0000002a1b187c20 */ /* 0x000fe20008410000 */
[C---:B------:R-:W-:Y:S01]  /*a720*/  FFMA.FTZ R26, R46.reuse, -R28, R199 ;  /* 0x8000001c2e1a7223 */ /* 0x040fe200000100c7 */
[----:B------:R-:W-:Y:S01]  /*a730*/  FMUL.FTZ R46, R46, R27 ;  /* 0x0000001b2e2e7220 */ /* 0x000fe20000410000 */
[----:B------:R-:W-:Y:S01]  /*a740*/  FADD.FTZ R164, -R164, R29 ;  /* 0x0000001da4a47221 */ /* 0x000fe20000010100 */
[C---:B------:R-:W-:Y:S01]  /*a750*/  FMUL.FTZ R30, R169.reuse, UR42 ;  /* 0x0000002aa91e7c20 */ /* 0x040fe20008410000 */
[----:B------:R-:W-:Y:S01]  /*a760*/  FFMA.FTZ R29, R169, UR43, R24 ;  /* 0x0000002ba91d7c23 */ /* 0x000fe20008010018 */
[----:B------:R-:W-:Y:S01]  /*a770*/  FFMA.FTZ R44, R31, R37, -R44 ;  /* 0x000000251f2c7223 */ /* 0x000fe2000001082c */
[C---:B------:R-:W-:Y:S01]  /*a780*/  FMUL.FTZ R24, R108.reuse, -R163 ;  /* 0x800000a36c187220 */ /* 0x040fe20000410000 */
[----:B------:R-:W-:Y:S01]  /*a790*/  FFMA.FTZ R31, R45, R169, R46 ;  /* 0x000000a92d1f7223 */ /* 0x000fe2000001002e */
[-C--:B------:R-:W-:Y:S01]  /*a7a0*/  FMUL.FTZ R108, R108, -R164.reuse ;  /* 0x800000a46c6c7220 */ /* 0x080fe20000410000 */
[C---:B------:R-:W-:Y:S01]  /*a7b0*/  FMUL.FTZ R35, R122.reuse, R27 ;  /* 0x0000001b7a237220 */ /* 0x040fe20000410000 */
[----:B------:R-:W-:Y:S01]  /*a7c0*/  FMUL.FTZ R169, R122, R169 ;  /* 0x000000a97aa97220 */ /* 0x000fe20000410000 */
[----:B------:R-:W-:Y:S01]  /*a7d0*/  FFMA.FTZ R33, R27, UR43, -R30 ;  /* 0x0000002b1b217c23 */ /* 0x000fe2000801081e */
[----:B------:R-:W-:Y:S01]  /*a7e0*/  FFMA.FTZ R27, R109, R164, R24 ;  /* 0x000000a46d1b7223 */ /* 0x000fe20000010018 */
[----:B------:R-:W-:Y:S01]  /*a7f0*/  FFMA.FTZ R28, R45, -R28, R200 ;  /* 0x8000001c2d1c7223 */ /* 0x000fe200000100c8 */
[----:B------:R-:W-:Y:S01]  /*a800*/  FFMA.FTZ R108, R109, R163, -R108 ;  /* 0x000000a36d6c7223 */ /* 0x000fe2000001086c */
[C---:B------:R-:W-:Y:S01]  /*a810*/  FMUL.FTZ R45, R26.reuse, R35 ;  /* 0x000000231a2d7220 */ /* 0x040fe20000410000 */
[C---:B------:R-:W-:Y:S01]  /*a820*/  FMUL.FTZ R46, R26.reuse, R169 ;  /* 0x000000a91a2e7220 */ /* 0x040fe20000410000 */
[----:B------:R-:W-:Y:S01]  /*a830*/  FMUL.FTZ R24, R26, R33 ;  /* 0x000000211a187220 */ /* 0x000fe20000410000 */
[----:B------:R-:W-:Y:S01]  /*a840*/  FADD.FTZ R162, -R162, R27 ;  /* 0x0000001ba2a27221 */ /* 0x000fe20000010100 */
[----:B------:R-:W-:Y:S01]  /*a850*/  FADD.FTZ R161, R161, R108 ;  /* 0x0000006ca1a17221 */ /* 0x000fe20000010000 */
[C---:B------:R-:W-:Y:S01]  /*a860*/  FFMA.FTZ R45, R28.reuse, R169, R45 ;  /* 0x000000a91c2d7223 */ /* 0x040fe2000001002d */
[C---:B------:R-:W-:Y:S01]  /*a870*/  FFMA.FTZ R46, R28.reuse, R35, -R46 ;  /* 0x000000231c2e7223 */ /* 0x040fe2000001082e */
[----:B------:R-:W-:Y:S01]  /*a880*/  FFMA.FTZ R28, R28, R29, R24 ;  /* 0x0000001d1c1c7223 */ /* 0x000fe20000010018 */
[CC--:B------:R-:W-:Y:S01]  /*a890*/  FMUL.FTZ R24, R110.reuse, -R162.reuse ;  /* 0x800000a26e187220 */ /* 0x0c0fe20000410000 */
[----:B------:R-:W-:Y:S01]  /*a8a0*/  FMUL.FTZ R27, R110, -R161 ;  /* 0x800000a16e1b7220 */ /* 0x000fe20000410000 */
[----:B------:R-:W-:Y:S01]  /*a8b0*/  SHF.L.U32 R29, R157, 0x5, RZ ;  /* 0x000000059d1d7819 */ /* 0x000fe200000006ff */
[----:B------:R-:W-:Y:S01]  /*a8c0*/  FMUL.FTZ R34, R129, R81 ;  /* 0x0000005181227220 */ /* 0x000fe20000410000 */
[C---:B------:R-:W-:Y:S01]  /*a8d0*/  FFMA.FTZ R26, R111.reuse, R161, -R24 ;  /* 0x000000a16f1a7223 */ /* 0x040fe20000010818 */
[----:B------:R-:W-:Y:S01]  /*a8e0*/  FFMA.FTZ R27, R111, R162, R27 ;  /* 0x000000a26f1b7223 */ /* 0x000fe2000001001b */
[----:B------:R-:W-:Y:S01]  /*a8f0*/  FFMA.FTZ R24, R25, R31, R28 ;  /* 0x0000001f19187223 */ /* 0x000fe2000001001c */
[----:B------:R-:W-:Y:S01]  /*a900*/  IADD3 R28, R29, 0x3, RZ ;  /* 0x000000031d1c7810 */ /* 0x000fe20007ffe0ff */
[----:B------:R-:W-:Y:S01]  /*a910*/  FADD.FTZ R159, R159, R26 ;  /* 0x0000001a9f9f7221 */ /* 0x000fe20000010000 */
[----:B------:R-:W-:Y:S01]  /*a920*/  FADD.FTZ R160, -R160, R27 ;  /* 0x0000001ba0a07221 */ /* 0x000fe20000010100 */
[----:B------:R-:W-:Y:S01]  /*a930*/  IADD3 R26, R29, 0x2, RZ ;  /* 0x000000021d1a7810 */ /* 0x000fe20007ffe0ff */
[C---:B------:R-:W-:Y:S01]  /*a940*/  FMUL.FTZ R92, R25.reuse, R35 ;  /* 0x00000023195c7220 */ /* 0x040fe20000410000 */
[----:B------:R-:W-:Y:S01]  /*a950*/  FADD.FTZ R143, R32, R143 ;  /* 0x0000008f208f7221 */ /* 0x000fe20000010000 */
[-C--:B------:R-:W-:Y:S01]  /*a960*/  FFMA.FTZ R35, R80, -R34.reuse, R227 ;  /* 0x8000002250237223 */ /* 0x080fe200000100e3 */
[----:B------:R-:W-:Y:S01]  /*a970*/  LEA.HI.SX32 R170, R28, R29, 0x1b ;  /* 0x0000001d1caa7211 */ /* 0x000fe200078fdaff */
[----:B------:R-:W-:Y:S01]  /*a980*/  FMUL.FTZ R94, R25, R169 ;  /* 0x000000a9195e7220 */ /* 0x000fe20000410000 */
[----:B------:R-:W-:Y:S01]  /*a990*/  FFMA.FTZ R34, R59, -R34, R228 ;  /* 0x800000223b227223 */ /* 0x000fe200000100e4 */
[-C--:B------:R-:W-:Y:S01]  /*a9a0*/  LEA.HI.SX32 R166, R26, R29.reuse, 0x1b ;  /* 0x0000001d1aa67211 */ /* 0x080fe200078fdaff */
[----:B------:R-:W-:Y:S01]  /*a9b0*/  FMUL.FTZ R28, R129, R160 ;  /* 0x000000a0811c7220 */ /* 0x000fe20000410000 */
[----:B------:R-:W-:Y:S01]  /*a9c0*/  LEA.HI.SX32 R32, R29, R29, 0x1b ;  /* 0x0000001d1d207211 */ /* 0x000fe200078fdaff */
[----:B------:R-:W-:Y:S01]  /*a9d0*/  FMUL.FTZ R26, R129, R159 ;  /* 0x0000009f811a7220 */ /* 0x000fe20000410000 */
[----:B------:R-:W-:Y:S01]  /*a9e0*/  IADD3 R25, R29, 0x1, RZ ;  /* 0x000000011d197810 */ /* 0x000fe20007ffe0ff */
[----:B------:R-:W-:Y:S01]  /*a9f0*/  FMUL.FTZ R27, R128, R58 ;  /* 0x0000003a801b7220 */ /* 0x000fe20000410000 */
[----:B------:R-:W-:Y:S01]  /*aa00*/  FADD.FTZ R141, R38, R141 ;  /* 0x0000008d268d7221 */ /* 0x000fe20000010000 */
[----:B------:R-:W-:Y:S01]  /*aa10*/  FMUL.FTZ R30, R34, R28 ;  /* 0x0000001c221e7220 */ /* 0x000fe20000410000 */
[----:B------:R-:W-:Y:S01]  /*aa20*/  LEA R37, R32, R155, 0x2 ;  /* 0x0000009b20257211 */ /* 0x000fe200078e10ff */
[-C--:B------:R-:W-:Y:S01]  /*aa30*/  FMUL.FTZ R32, R34, R26.reuse ;  /* 0x0000001a22207220 */ /* 0x080fe20000410000 */
[----:B------:R-:W-:Y:S01]  /*aa40*/  LEA.HI.SX32 R38, R25, R29, 0x1b ;  /* 0x0000001d19267211 */ /* 0x000fe200078fdaff */
[----:B------:R-:W-:Y:S01]  /*aa50*/  FFMA.FTZ R33, R56, -R27, R192 ;  /* 0x8000001b38217223 */ /* 0x000fe200000100c0 */
[----:B------:R-:W-:Y:S01]  /*aa60*/  FMUL.FTZ R29, R128, R161 ;  /* 0x000000a1801d7220 */ /* 0x000fe20000410000 */
[-C--:B------:R-:W-:Y:S01]  /*aa70*/  FFMA.FTZ R30, R35, R26.reuse, R30 ;  /* 0x0000001a231e7223 */ /* 0x080fe2000001001e */
[----:B------:R-:W-:Y:S01]  /*aa80*/  LEA R39, R38, R155, 0x2 ;  /* 0x0000009b26277211 */ /* 0x000fe200078e10ff */
[----:B------:R-:W-:Y:S01]  /*aa90*/  FMUL.FTZ R26, R81, R26 ;  /* 0x0000001a511a7220 */ /* 0x000fe20000410000 */
[----:B------:R-:W-:Y:S01]  /*aaa0*/  FFMA.FTZ R25, R35, R28, -R32 ;  /* 0x0000001c23197223 */ /* 0x000fe20000010820 */
[----:B------:R-:W-:Y:S01]  /*aab0*/  FMUL.FTZ R85, R128, R162 ;  /* 0x000000a280557220 */ /* 0x000fe20000410000 */
[----:B------:R-:W-:Y:S01]  /*aac0*/  FFMA.FTZ R32, R57, -R27, R191 ;  /* 0x8000001b39207223 */ /* 0x000fe200000100bf */
[----:B------:R-:W-:Y:S01]  /*aad0*/  FMUL.FTZ R38, R33, R29 ;  /* 0x0000001d21267220 */ /* 0x000fe20000410000 */
[----:B------:R-:W-:Y:S01]  /*aae0*/  FFMA.FTZ R230, R122, R31, R230 ;  /* 0x0000001f7ae67223 */ /* 0x000fe200000100e6 */
[----:B------:R-:W-:Y:S01]  /*aaf0*/  FMUL.FTZ R28, R81, R28 ;  /* 0x0000001c511c7220 */ /* 0x000fe20000410000 */
[----:B------:R0:W-:Y:S01]  /*ab00*/  STS [R37+0x4200], R26 ;  /* 0x0042001a25007388 */ /* 0x0001e20000000800 */
[-C--:B------:R-:W-:Y:S01]  /*ab10*/  FMUL.FTZ R27, R33, R85.reuse ;  /* 0x00000055211b7220 */ /* 0x080fe20000410000 */
[----:B------:R-:W-:Y:S01]  /*ab20*/  FFMA.FTZ R38, R32, R85, -R38 ;  /* 0x0000005520267223 */ /* 0x000fe20000010826 */
[----:B------:R-:W-:Y:S01]  /*ab30*/  FADD.FTZ R25, RZ, R25 ;  /* 0x00000019ff197221 */ /* 0x000fe20000010000 */
[----:B------:R-:W-:Y:S01]  /*ab40*/  HADD2.F32 R31, -RZ, R153.H0_H0 ;  /* 0x20000099ff1f7230 */ /* 0x000fe20000004100 */
[----:B------:R-:W-:Y:S01]  /*ab50*/  LEA R166, R166, R155, 0x2 ;  /* 0x0000009ba6a67211 */ /* 0x000fe200078e10ff */
[-C--:B------:R-:W-:Y:S01]  /*ab60*/  FMUL.FTZ R89, R58, R29.reuse ;  /* 0x0000001d3a597220 */ /* 0x080fe20000410000 */
[----:B------:R1:W-:Y:S01]  /*ab70*/  STS [R39+0x4204], R28 ;  /* 0x0042041c27007388 */ /* 0x0003e20000000800 */
[----:B------:R-:W-:Y:S01]  /*ab80*/  FFMA.FTZ R27, R32, R29, R27 ;  /* 0x0000001d201b7223 */ /* 0x000fe2000001001b */
[----:B------:R-:W-:Y:S01]  /*ab90*/  FADD.FTZ R30, RZ, R30 ;  /* 0x0000001eff1e7221 */ /* 0x000fe20000010000 */
[----:B0-----:R-:W-:Y:S01]  /*aba0*/  FMUL.FTZ R26, R125, R51 ;  /* 0x000000337d1a7220 */ /* 0x001fe20000410000 */
[----:B------:R-:W-:Y:S01]  /*abb0*/  FADD.FTZ R25, R25, R38 ;  /* 0x0000002619197221 */ /* 0x000fe20000010000 */
[----:B------:R-:W-:Y:S01]  /*abc0*/  FMUL.FTZ R38, R124, R31 ;  /* 0x0000001f7c267220 */ /* 0x000fe20000410000 */
[C---:B------:R-:W-:Y:S01]  /*abd0*/  FMUL.FTZ R96, R125.reuse, R163 ;  /* 0x000000a37d607220 */ /* 0x040fe20000410000 */
[----:B------:R-:W-:Y:S01]  /*abe0*/  FMUL.FTZ R98, R125, R164 ;  /* 0x000000a47d627220 */ /* 0x000fe20000410000 */
[----:B------:R-:W-:Y:S01]  /*abf0*/  FADD.FTZ R87, R30, R27 ;  /* 0x0000001b1e577221 */ /* 0x000fe20000010000 */
[----:B------:R0:W-:Y:S01]  /*ac00*/  STS [R166+0x4208], R89 ;  /* 0x00420859a6007388 */ /* 0x0001e20000000800 */
[-C--:B-1----:R-:W-:Y:S01]  /*ac10*/  FFMA.FTZ R28, R53, -R26.reuse, R193 ;  /* 0x8000001a351c7223 */ /* 0x082fe200000100c1 */
[----:B------:R-:W-:Y:S01]  /*ac20*/  FFMA.FTZ R29, R52, -R26, R194 ;  /* 0x8000001a341d7223 */ /* 0x000fe200000100c2 */
[-C--:B------:R-:W-:Y:S01]  /*ac30*/  FFMA.FTZ R27, R49, -R38.reuse, R196 ;  /* 0x80000026311b7223 */ /* 0x080fe200000100c4 */
[----:B------:R-:W-:Y:S01]  /*ac40*/  FFMA.FTZ R26, R50, -R38, R195 ;  /* 0x80000026321a7223 */ /* 0x000fe200000100c3 */
[----:B------:R-:W-:Y:S01]  /*ac50*/  FMUL.FTZ R38, R28, R98 ;  /* 0x000000621c267220 */ /* 0x000fe20000410000 */
[----:B------:R-:W-:Y:S01]  /*ac60*/  FMUL.FTZ R104, R124, R36 ;  /* 0x000000247c687220 */ /* 0x000fe20000410000 */
[----:B------:R-:W-:-:S02]  /*ac70*/  HADD2.F32 R30, -RZ, R152.H0_H0 ;  /* 0x20000098ff1e7230 */ /* 0x000fc40000004100 */
[----:B------:R-:W-:Y:S01]  /*ac80*/  FMUL.FTZ R102, R124, R165 ;  /* 0x000000a57c667220 */ /* 0x000fe20000410000 */
[-C--:B------:R-:W-:Y:S01]  /*ac90*/  FFMA.FTZ R38, R29, R96.reuse, R38 ;  /* 0x000000601d267223 */ /* 0x080fe20000010026 */
[----:B0-----:R-:W-:Y:S01]  /*aca0*/  FMUL.FTZ R89, R28, R96 ;  /* 0x000000601c597220 */ /* 0x001fe20000410000 */
[----:B------:R-:W-:Y:S01]  /*acb0*/  FMUL.FTZ R106, R26, R104 ;  /* 0x000000681a6a7220 */ /* 0x000fe20000410000 */
[----:B------:R-:W-:Y:S01]  /*acc0*/  FMUL.FTZ R91, R123, R30 ;  /* 0x0000001e7b5b7220 */ /* 0x000fe20000410000 */
[----:B------:R-:W-:Y:S01]  /*acd0*/  FADD.FTZ R38, R87, R38 ;  /* 0x0000002657267221 */ /* 0x000fe20000010000 */
[----:B------:R-:W-:Y:S01]  /*ace0*/  FFMA.FTZ R100, R29, R98, -R89 ;  /* 0x000000621d647223 */ /* 0x000fe20000010859 */
[----:B------:R-:W-:Y:S01]  /*acf0*/  FMUL.FTZ R93, R123, R168 ;  /* 0x000000a87b5d7220 */ /* 0x000fe20000410000 */
[----:B------:R-:W-:Y:S01]  /*ad00*/  LEA R170, R170, R155, 0x2 ;  /* 0x0000009baaaa7211 */ /* 0x000fe200078e10ff */
[----:B------:R-:W-:Y:S01]  /*ad10*/  FMUL.FTZ R85, R58, R85 ;  /* 0x000000553a557220 */ /* 0x000fe20000410000 */
[----:B------:R-:W-:Y:S01]  /*ad20*/  FADD.FTZ R100, R25, R100 ;  /* 0x0000006419647221 */ /* 0x000fe20000010000 */
[-C--:B------:R-:W-:Y:S01]  /*ad30*/  FFMA.FTZ R25, R27, R102.reuse, R106 ;  /* 0x000000661b197223 */ /* 0x080fe2000001006a */
[----:B------:R-:W-:Y:S01]  /*ad40*/  FMUL.FTZ R106, R26, R102 ;  /* 0x000000661a6a7220 */ /* 0x000fe20000410000 */
[C---:B------:R-:W-:Y:S01]  /*ad50*/  FMUL.FTZ R96, R51.reuse, R96 ;  /* 0x0000006033607220 */ /* 0x040fe20000410000 */
[----:B------:R-:W-:Y:S01]  /*ad60*/  FMUL.FTZ R98, R51, R98 ;  /* 0x0000006233627220 */ /* 0x000fe20000410000 */
[----:B------:R-:W-:Y:S01]  /*ad70*/  FADD.FTZ R89, R38, R25 ;  /* 0x0000001926597221 */ /* 0x000fe20000010000 */
[-C--:B------:R-:W-:Y:S01]  /*ad80*/  FFMA.FTZ R38, R48, -R91.reuse, R197 ;  /* 0x8000005b30267223 */ /* 0x080fe200000100c5 */
[----:B------:R-:W-:Y:S01]  /*ad90*/  FFMA.FTZ R87, R27, R104, -R106 ;  /* 0x000000681b577223 */ /* 0x000fe2000001086a */
[----:B------:R-:W-:Y:S01]  /*ada0*/  FFMA.FTZ R25, R47, -R91, R198 ;  /* 0x8000005b2f197223 */ /* 0x000fe200000100c6 */
[----:B------:R-:W-:Y:S01]  /*adb0*/  FMUL.FTZ R91, R123, R167 ;  /* 0x000000a77b5b7220 */ /* 0x000fe20000410000 */
[----:B------:R-:W-:Y:S01]  /*adc0*/  FMUL.FTZ R106, R38, R93 ;  /* 0x0000005d266a7220 */ /* 0x000fe20000410000 */
[----:B------:R-:W-:Y:S01]  /*add0*/  FADD.FTZ R87, R100, R87 ;  /* 0x0000005764577221 */ /* 0x000fe20000010000 */
[----:B------:R-:W-:Y:S01]  /*ade0*/  FMUL.FTZ R102, R31, R102 ;  /* 0x000000661f667220 */ /* 0x000fe20000410000 */
[-C--:B------:R-:W-:Y:S01]  /*adf0*/  FMUL.FTZ R100, R38, R91.reuse ;  /* 0x0000005b26647220 */ /* 0x080fe20000410000 */
[-C--:B------:R-:W-:Y:S01]  /*ae00*/  FFMA.FTZ R106, R25, R91.reuse, R106 ;  /* 0x0000005b196a7223 */ /* 0x080fe2000001006a */
[C---:B------:R-:W-:Y:S01]  /*ae10*/  FMUL.FTZ R108, R30.reuse, R91 ;  /* 0x0000005b1e6c7220 */ /* 0x040fe20000410000 */
[----:B------:R-:W-:Y:S01]  /*ae20*/  FMUL.FTZ R104, R31, R104 ;  /* 0x000000681f687220 */ /* 0x000fe20000410000 */
[-C--:B------:R-:W-:Y:S01]  /*ae30*/  FFMA.FTZ R100, R25, R93.reuse, -R100 ;  /* 0x0000005d19647223 */ /* 0x080fe20000010864 */
[----:B------:R-:W-:Y:S01]  /*ae40*/  FADD.FTZ R106, R89, R106 ;  /* 0x0000006a596a7221 */ /* 0x000fe20000010000 */
[----:B------:R-:W-:Y:S01]  /*ae50*/  FMUL.FTZ R110, R30, R93 ;  /* 0x0000005d1e6e7220 */ /* 0x000fe20000410000 */
[----:B------:R-:W-:Y:S01]  /*ae60*/  STS [R170+0x420c], R85 ;  /* 0x00420c55aa007388 */ /* 0x000fe20000000800 */
[----:B------:R-:W-:Y:S01]  /*ae70*/  FADD.FTZ R87, R87, R100 ;  /* 0x0000006457577221 */ /* 0x000fe20000010000 */
[----:B------:R-:W-:Y:S01]  /*ae80*/  FADD.FTZ R106, R106, R45 ;  /* 0x0000002d6a6a7221 */ /* 0x000fe20000010000 */
[----:B------:R-:W-:Y:S01]  /*ae90*/  IADD3 R176, R157, 0x200, RZ ;  /* 0x000002009db07810 */ /* 0x000fe20007ffe0ff */
[----:B------:R0:W-:Y:S01]  /*aea0*/  STS [R37+0x4210], R96 ;  /* 0x0042106025007388 */ /* 0x0001e20000000800 */
        /* <DEDUP_REMOVED lines=10> */
[C---:B0-----:R-:W-:Y:S01]  /*af50*/  IADD3 R96, R157.reuse, 0xb00, RZ ;  /* 0x00000b009d607810 */ /* 0x041fe20007ffe0ff */
[----:B------:R0:W-:Y:S01]  /*af60*/  STS [R37+0x421c], R104 ;  /* 0x00421c6825007388 */ /* 0x0001e20000000800 */
[----:B------:R-:W-:Y:S01]  /*af70*/  FADD.FTZ R42, R42, R83 ;  /* 0x000000532a2a7221 */ /* 0x000fe20000010000 */
[----:B------:R-:W-:Y:S01]  /*af80*/  FADD.FTZ R106, R106, R75 ;  /* 0x0000004b6a6a7221 */ /* 0x000fe20000010000 */
[C---:B-1----:R-:W-:Y:S01]  /*af90*/  IADD3 R98, R157.reuse, 0xb80, RZ ;  /* 0x00000b809d627810 */ /* 0x042fe20007ffe0ff */
[----:B------:R-:W-:Y:S01]  /*afa0*/  STS [R37+0x4220], R108 ;  /* 0x0042206c25007388 */ /* 0x000fe20000000800 */
[----:B------:R-:W-:Y:S01]  /*afb0*/  FADD.FTZ R42, R42, R77 ;  /* 0x0000004d2a2a7221 */ /* 0x000fe20000010000 */
[----:B------:R-:W-:Y:S01]  /*afc0*/  FADD.FTZ R106, R106, R71 ;  /* 0x000000476a6a7221 */ /* 0x000fe20000010000 */
[C---:B------:R-:W-:Y:S01]  /*afd0*/  IADD3 R100, R157.reuse, 0xc00, RZ ;  /* 0x00000c009d647810 */ /* 0x040fe20007ffe0ff */
[----:B------:R-:W-:Y:S01]  /*afe0*/  STS [R37+0x4224], R110 ;  /* 0x0042246e25007388 */ /* 0x000fe20000000800 */
[----:B------:R-:W-:Y:S01]  /*aff0*/  FADD.FTZ R73, R42, R73 ;  /* 0x000000492a497221 */ /* 0x000fe20000010000 */
[----:B------:R-:W-:Y:S01]  /*b000*/  FADD.FTZ R67, R106, R67 ;  /* 0x000000436a437221 */ /* 0x000fe20000010000 */
[----:B------:R-:W-:Y:S01]  /*b010*/  IADD3 R42, R157, 0x80, RZ ;  /* 0x000000809d2a7810 */ /* 0x000fe20007ffe0ff */
[----:B------:R1:W-:Y:S01]  /*b020*/  STS [R37+0x4228], R94 ;  /* 0x0042285e25007388 */ /* 0x0003e20000000800 */
[----:B------:R-:W-:Y:S01]  /*b030*/  FADD.FTZ R172, R73, R68 ;  /* 0x0000004449ac7221 */ /* 0x000fe20000010000 */
[----:B------:R-:W-:Y:S01]  /*b040*/  FADD.FTZ R173, R67, R64 ;  /* 0x0000004043ad7221 */ /* 0x000fe20000010000 */
[C---:B------:R-:W-:Y:S01]  /*b050*/  IADD3 R64, R157.reuse, 0x380, RZ ;  /* 0x000003809d407810 */ /* 0x040fe20007ffe0ff */
[----:B------:R3:W-:Y:S01]  /*b060*/  STS [R37+0x422c], R92 ;  /* 0x00422c5c25007388 */ /* 0x0007e20000000800 */
[C---:B------:R-:W-:Y:S01]  /*b070*/  IADD3 R68, R157.reuse, 0x480, RZ ;  /* 0x000004809d447810 */ /* 0x040fe20007ffe0ff */
[C---:B------:R-:W-:Y:S01]  /*b080*/  FMUL.FTZ R174, R16.reuse, R227 ;  /* 0x000000e310ae7220 */ /* 0x040fe20000410000 */
[C---:B--2---:R-:W-:Y:S01]  /*b090*/  IADD3 R102, R157.reuse, 0xc80, RZ ;  /* 0x00000c809d667810 */ /* 0x044fe20007ffe0ff */
[----:B------:R2:W-:Y:S01]  /*b0a0*/  STS [R37+0x4230], R90 ;  /* 0x0042305a25007388 */ /* 0x0005e20000000800 */
[C---:B0-----:R-:W-:Y:S01]  /*b0b0*/  IADD3 R104, R157.reuse, 0xd00, RZ ;  /* 0x00000d009d687810 */ /* 0x041fe20007ffe0ff */
[----:B------:R-:W-:Y:S01]  /*b0c0*/  FFMA.FTZ R228, -R16, R228, -RZ ;  /* 0x000000e410e47223 */ /* 0x000fe200000109ff */
[C---:B-1----:R-:W-:Y:S01]  /*b0d0*/  IADD3 R94, R157.reuse, 0xa80, RZ ;  /* 0x00000a809d5e7810 */ /* 0x042fe20007ffe0ff */
[----:B------:R0:W-:Y:S01]  /*b0e0*/  STS [R37+0x4234], R88 ;  /* 0x0042345825007388 */ /* 0x0001e20000000800 */
[----:B------:R-:W-:Y:S01]  /*b0f0*/  IADD3 R106, R157, 0xd80, RZ ;  /* 0x00000d809d6a7810 */ /* 0x000fe20007ffe0ff */
[----:B------:R-:W-:Y:S01]  /*b100*/  FMUL.FTZ R191, R15, R191 ;  /* 0x000000bf0fbf7220 */ /* 0x000fe20000410000 */
[C---:B---3--:R-:W-:Y:S01]  /*b110*/  IADD3 R92, R157.reuse, 0xa00, RZ ;  /* 0x00000a009d5c7810 */ /* 0x048fe20007ffe0ff */
[----:B------:R1:W-:Y:S01]  /*b120*/  STS [R37+0x4238], R84 ;  /* 0x0042385425007388 */ /* 0x0003e20000000800 */
[----:B------:R-:W-:Y:S01]  /*b130*/  IADD3 R108, R157, 0xe00, RZ ;  /* 0x00000e009d6c7810 */ /* 0x000fe20007ffe0ff */
[----:B------:R-:W-:Y:S01]  /*b140*/  FFMA.FTZ R175, -R15, R192, -RZ ;  /* 0x000000c00faf7223 */ /* 0x000fe200000109ff */
[C---:B--2---:R-:W-:Y:S01]  /*b150*/  IADD3 R90, R157.reuse, 0x980, RZ ;  /* 0x000009809d5a7810 */ /* 0x044fe20007ffe0ff */
[----:B------:R2:W-:Y:S01]  /*b160*/  STS [R37+0x423c], R86 ;  /* 0x00423c5625007388 */ /* 0x0005e20000000800 */
[C---:B------:R-:W-:Y:S01]  /*b170*/  IADD3 R110, R157.reuse, 0xe80, RZ ;  /* 0x00000e809d6e7810 */ /* 0x040fe20007ffe0ff */
[----:B------:R-:W-:Y:S01]  /*b180*/  FADD.FTZ R177, R172, R23 ;  /* 0x00000017acb17221 */ /* 0x000fe20000010000 */
[----:B0-----:R-:W-:Y:S01]  /*b190*/  IADD3 R88, R157, 0x900, RZ ;  /* 0x000009009d587810 */ /* 0x001fe20007ffe0ff */
[----:B------:R0:W-:Y:S01]  /*b1a0*/  STS [R37+0x4240], R40 ;  /* 0x0042402825007388 */ /* 0x0001e20000000800 */
[-C--:B------:R-:W-:Y:S01]  /*b1b0*/  LEA.HI.SX32 R42, R42, R157.reuse, 0x1b ;  /* 0x0000009d2a2a7211 */ /* 0x080fe200078fdaff */
[----:B------:R-:W-:Y:S01]  /*b1c0*/  FMUL.FTZ R23, R167, UR42 ;  /* 0x0000002aa7177c20 */ /* 0x000fe20008410000 */
[C---:B-1----:R-:W-:Y:S01]  /*b1d0*/  IADD3 R84, R157.reuse, 0x800, RZ ;  /* 0x000008009d547810 */ /* 0x042fe20007ffe0ff */
[----:B------:R1:W-:Y:S01]  /*b1e0*/  STS [R37+0x4244], R82 ;  /* 0x0042445225007388 */ /* 0x0003e20000000800 */
[-C--:B------:R-:W-:Y:S01]  /*b1f0*/  LEA.HI.SX32 R44, R44, R157.reuse, 0x1b ;  /* 0x0000009d2c2c7211 */ /* 0x080fe200078fdaff */
[----:B------:R-:W-:Y:S01]  /*b200*/  FMUL.FTZ R48, R48, R168 ;  /* 0x000000a830307220 */ /* 0x000fe20000410000 */
[C---:B--2---:R-:W-:Y:S01]  /*b210*/  IADD3 R86, R157.reuse, 0x880, RZ ;  /* 0x000008809d567810 */ /* 0x044fe20007ffe0ff */
[----:B------:R2:W-:Y:S01]  /*b220*/  STS [R37+0x4248], R76 ;  /* 0x0042484c25007388 */ /* 0x0005e20000000800 */
[-C--:B------:R-:W-:Y:S01]  /*b230*/  LEA.HI.SX32 R46, R46, R157.reuse, 0x1b ;  /* 0x0000009d2e2e7211 */ /* 0x080fe200078fdaff */
[----:B------:R-:W-:Y:S01]  /*b240*/  FFMA.FTZ R23, R168, UR43, -R23 ;  /* 0x0000002ba8177c23 */ /* 0x000fe20008010817 */
[-C--:B0-----:R-:W-:Y:S01]  /*b250*/  LEA.HI.SX32 R40, R157, R157.reuse, 0x1b ;  /* 0x0000009d9d287211 */ /* 0x081fe200078fdaff */
[----:B------:R0:W-:Y:S01]  /*b260*/  STS [R37+0x424c], R78 ;  /* 0x00424c4e25007388 */ /* 0x0001e20000000800 */
[-C--:B------:R-:W-:Y:S01]  /*b270*/  LEA.HI.SX32 R64, R64, R157.reuse, 0x1b ;  /* 0x0000009d40407211 */ /* 0x080fe200078fdaff */
[----:B------:R-:W-:Y:S01]  /*b280*/  FADD.FTZ R20, R173, R20 ;  /* 0x00000014ad147221 */ /* 0x000fe20000010000 */
[C---:B-1----:R-:W-:Y:S01]  /*b290*/  IADD3 R82, R157.reuse, 0x780, RZ ;  /* 0x000007809d527810 */ /* 0x042fe20007ffe0ff */
[----:B------:R1:W-:Y:S01]  /*b2a0*/  STS [R37+0x4250], R72 ;  /* 0x0042504825007388 */ /* 0x0003e20000000800 */
[-C--:B------:R-:W-:Y:S01]  /*b2b0*/  LEA.HI.SX32 R68, R68, R157.reuse, 0x1b ;  /* 0x0000009d44447211 */ /* 0x080fe200078fdaff */
[----:B------:R-:W-:Y:S01]  /*b2c0*/  FMUL.FTZ R168, R168, UR42 ;  /* 0x0000002aa8a87c20 */ /* 0x000fe20008410000 */
[----:B--2---:R-:W-:Y:S01]  /*b2d0*/  IADD3 R76, R157, 0x680, RZ ;  /* 0x000006809d4c7810 */ /* 0x004fe20007ffe0ff */
[----:B------:R2:W-:Y:S01]  /*b2e0*/  STS [R37+0x4254], R74 ;  /* 0x0042544a25007388 */ /* 0x0005e20000000800 */
[-C--:B------:R-:W-:Y:S01]  /*b2f0*/  LEA.HI.SX32 R82, R82, R157.reuse, 0x1b ;  /* 0x0000009d52527211 */ /* 0x080fe200078fdaff */
[----:B------:R-:W-:Y:S01]  /*b300*/  FADD.FTZ R22, R177, R22 ;  /* 0x00000016b1167221 */ /* 0x000fe20000010000 */
[----:B0-----:R-:W-:Y:S01]  /*b310*/  IADD3 R78, R157, 0x700, RZ ;  /* 0x000007009d4e7810 */ /* 0x001fe20007ffe0ff */
[----:B------:R-:W-:Y:S01]  /*b320*/  STS [R37+0x4258], R69 ;  /* 0x0042584525007388 */ /* 0x000fe20000000800 */
[----:B------:R-:W-:Y:S01]  /*b330*/  LEA.HI.SX32 R76, R76, R157, 0x1b ;  /* 0x0000009d4c4c7211 */ /* 0x000fe200078fdaff */
[----:B------:R-:W-:Y:S01]  /*b340*/  FFMA.FTZ R47, R47, R167, R48 ;  /* 0x000000a72f2f7223 */ /* 0x000fe20000010030 */
[C---:B-1----:R-:W-:Y:S01]  /*b350*/  IADD3 R72, R157.reuse, 0x580, RZ ;  /* 0x000005809d487810 */ /* 0x042fe20007ffe0ff */
[----:B------:R0:W-:Y:S01]  /*b360*/  STS [R37+0x425c], R70 ;  /* 0x00425c4625007388 */ /* 0x0001e20000000800 */
[-C--:B------:R-:W-:Y:S01]  /*b370*/  LEA.HI.SX32 R78, R78, R157.reuse, 0x1b ;  /* 0x0000009d4e4e7211 */ /* 0x080fe200078fdaff */
[----:B------:R-:W-:Y:S01]  /*b380*/  FADD.FTZ R17, R20, R17 ;  /* 0x0000001114117221 */ /* 0x000fe20000010000 */
[C---:B--2---:R-:W-:Y:S01]  /*b390*/  IADD3 R74, R157.reuse, 0x600, RZ ;  /* 0x000006009d4a7810 */ /* 0x044fe20007ffe0ff */
[----:B------:R-:W-:Y:S01]  /*b3a0*/  STS [R37+0x4260], R65 ;  /* 0x0042604125007388 */ /* 0x000fe20000000800 */
[----:B------:R-:W-:Y:S01]  /*b3b0*/  LEA.HI.SX32 R72, R72, R157, 0x1b ;  /* 0x0000009d48487211 */ /* 0x000fe200078fdaff */
[----:B------:R-:W-:Y:S01]  /*b3c0*/  FMUL.FTZ R48, R38, R23 ;  /* 0x0000001726307220 */ /* 0x000fe20000410000 */
[----:B------:R-:W-:Y:S01]  /*b3d0*/  LEA.HI.SX32 R74, R74, R157, 0x1b ;  /* 0x0000009d4a4a7211 */ /* 0x000fe200078fdaff */
[----:B------:R1:W-:Y:S01]  /*b3e0*/  STS [R37+0x4264], R66 ;  /* 0x0042644225007388 */ /* 0x0003e20000000800 */
[----:B------:R-:W-:Y:S01]  /*b3f0*/  LEA R171, R40, R155, 0x2 ;  /* 0x0000009b28ab7211 */ /* 0x000fe200078e10ff */
[----:B------:R-:W-:Y:S01]  /*b400*/  FFMA.FTZ R20, -R14, R193, -RZ ;  /* 0x000000c10e147223 */ /* 0x000fe200000109ff */
[C---:B0-----:R-:W-:Y:S01]  /*b410*/  IADD3 R70, R157.reuse, 0x500, RZ ;  /* 0x000005009d467810 */ /* 0x041fe20007ffe0ff */
[----:B------:R0:W-:Y:S01]  /*b420*/  STS [R37+0x4268], R62 ;  /* 0x0042683e25007388 */ /* 0x0001e20000000800 */
[----:B------:R-:W-:Y:S01]  /*b430*/  LEA.HI.SX32 R84, R84, R157, 0x1b ;  /* 0x0000009d54547211 */ /* 0x000fe200078fdaff */
[----:B------:R-:W-:Y:S01]  /*b440*/  FFMA.FTZ R38, -R12, R197, -RZ ;  /* 0x000000c50c267223 */ /* 0x000fe200000109ff */
[-C--:B------:R-:W-:Y:S01]  /*b450*/  LEA.HI.SX32 R70, R70, R157.reuse, 0x1b ;  /* 0x0000009d46467211 */ /* 0x080fe200078fdaff */
[----:B------:R-:W-:Y:S01]  /*b460*/  STS [R37+0x426c], R63 ;  /* 0x00426c3f25007388 */ /* 0x000fe20000000800 */
[-C--:B------:R-:W-:Y:S01]  /*b470*/  LEA.HI.SX32 R86, R86, R157.reuse, 0x1b ;  /* 0x0000009d56567211 */ /* 0x080fe200078fdaff */
[----:B------:R-:W-:Y:S01]  /*b480*/  FMUL.FTZ R194, R14, R194 ;  /* 0x000000c20ec27220 */ /* 0x000fe20000410000 */
[----:B-1----:R-:W-:Y:S01]  /*b490*/  IADD3 R66, R157, 0x400, RZ ;  /* 0x000004009d427810 */ /* 0x002fe20007ffe0ff */
[----:B------:R1:W-:Y:S01]  /*b4a0*/  STS [R37+0x4270], R60 ;  /* 0x0042703c25007388 */ /* 0x0003e20000000800 */
[-C--:B------:R-:W-:Y:S01]  /*b4b0*/  LEA.HI.SX32 R88, R88, R157.reuse, 0x1b ;  /* 0x0000009d58587211 */ /* 0x080fe200078fdaff */
[----:B------:R-:W-:Y:S01]  /*b4c0*/  FMUL.FTZ R196, R13, R196 ;  /* 0x000000c40dc47220 */ /* 0x000fe20000410000 */
[----:B0-----:R-:W-:Y:S01]  /*b4d0*/  IADD3 R62, R157, 0x300, RZ ;  /* 0x000003009d3e7810 */ /* 0x001fe20007ffe0ff */
[----:B------:R-:W-:Y:S01]  /*b4e0*/  STS [R37+0x4274], R61 ;  /* 0x0042743d25007388 */ /* 0x000fe20000000800 */
[-C--:B------:R-:W-:Y:S01]  /*b4f0*/  LEA.HI.SX32 R66, R66, R157.reuse, 0x1b ;  /* 0x0000009d42427211 */ /* 0x080fe200078fdaff */
[----:B------:R-:W-:Y:S01]  /*b500*/  FMUL.FTZ R198, R12, R198 ;  /* 0x000000c60cc67220 */ /* 0x000fe20000410000 */
[-C--:B------:R-:W-:Y:S01]  /*b510*/  LEA.HI.SX32 R62, R62, R157.reuse, 0x1b ;  /* 0x0000009d3e3e7211 */ /* 0x080fe200078fdaff */
[----:B------:R0:W-:Y:S01]  /*b520*/  STS [R37+0x4278], R54 ;  /* 0x0042783625007388 */ /* 0x0001e20000000800 */
[-C--:B------:R-:W-:Y:S01]  /*b530*/  LEA.HI.SX32 R90, R90, R157.reuse, 0x1b ;  /* 0x0000009d5a5a7211 */ /* 0x080fe200078fdaff */
[----:B------:R-:W-:Y:S01]  /*b540*/  FMUL.FTZ R200, R11, R200 ;  /* 0x000000c80bc87220 */ /* 0x000fe20000410000 */
[----:B-1----:R-:W-:Y:S01]  /*b550*/  IADD3 R60, R157, 0x280, RZ ;  /* 0x000002809d3c7810 */ /* 0x002fe20007ffe0ff */
[----:B------:R1:W-:Y:S01]  /*b560*/  STS [R37+0x427c], R55 ;  /* 0x00427c3725007388 */ /* 0x0003e20000000800 */
[-C--:B------:R-:W-:Y:S01]  /*b570*/  LEA.HI.SX32 R92, R92, R157.reuse, 0x1b ;  /* 0x0000009d5c5c7211 */ /* 0x080fe200078fdaff */
[----:B------:R-:W-:Y:S01]  /*b580*/  FMUL.FTZ R202, R10, R202 ;  /* 0x000000ca0aca7220 */ /* 0x000fe20000410000 */
[-C--:B------:R-:W-:Y:S01]  /*b590*/  LEA.HI.SX32 R60, R60, R157.reuse, 0x1b ;  /* 0x0000009d3c3c7211 */ /* 0x080fe200078fdaff */
[----:B------:R-:W-:Y:S01]  /*b5a0*/  BAR.SYNC.DEFER_BLOCKING 0x0 ;  /* 0x0000000000007b1d */ /* 0x000fe20000010000 */
[-C--:B------:R-:W-:Y:S01]  /*b5b0*/  LEA.HI.SX32 R94, R94, R157.reuse, 0x1b ;  /* 0x0000009d5e5e7211 */ /* 0x080fe200078fdaff */
[----:B------:R-:W-:Y:S01]  /*b5c0*/  FMUL.FTZ R204, R9, R204 ;  /* 0x000000cc09cc7220 */ /* 0x000fe20000410000 */
[-C--:B0-----:R-:W-:Y:S01]  /*b5d0*/  LEA.HI.SX32 R54, R176, R157.reuse, 0x1b ;  /* 0x0000009db0367211 */ /* 0x081fe200078fdaff */
[----:B------:R-:W-:Y:S01]  /*b5e0*/  FMUL.FTZ R206, R8, R206 ;  /* 0x000000ce08ce7220 */ /* 0x000fe20000410000 */
[-C--:B------:R-:W-:Y:S01]  /*b5f0*/  LEA.HI.SX32 R96, R96, R157.reuse, 0x1b ;  /* 0x0000009d60607211 */ /* 0x080fe200078fdaff */
        /* <DEDUP_REMOVED lines=10> */
[----:B------:R-:W-:Y:S01]  /*b6a0*/  FFMA.FTZ R220, -R0, R220, -RZ ;  /* 0x000000dc00dc7223 */ /* 0x000fe200000109ff */
[-C--:B------:R-:W-:Y:S01]  /*b6b0*/  LEA.HI.SX32 R108, R108, R157.reuse, 0x1b ;  /* 0x0000009d6c6c7211 */ /* 0x080fe200078fdaff */
[----:B------:R-:W-:Y:S01]  /*b6c0*/  FMUL.FTZ R179, R165, UR42 ;  /* 0x0000002aa5b37c20 */ /* 0x000fe20008410000 */
[----:B------:R-:W-:Y:S01]  /*b6d0*/  LEA.HI.SX32 R110, R110, R157, 0x1b ;  /* 0x0000009d6e6e7211 */ /* 0x000fe200078fdaff */
[----:B------:R-:W-:Y:S01]  /*b6e0*/  FMUL.FTZ R176, R36, UR42 ;  /* 0x0000002a24b07c20 */ /* 0x000fe20008410000 */
[-C--:B------:R-:W-:Y:S01]  /*b6f0*/  LEA R40, R42, R155.reuse, 0x2 ;  /* 0x0000009b2a287211 */ /* 0x080fe200078e10ff */
[----:B------:R-:W-:Y:S01]  /*b700*/  FMUL.FTZ R177, R163, UR42 ;  /* 0x0000002aa3b17c20 */ /* 0x000fe20008410000 */
[-C--:B------:R-:W-:Y:S01]  /*b710*/  LEA R41, R44, R155.reuse, 0x2 ;  /* 0x0000009b2c297211 */ /* 0x080fe200078e10ff */
[----:B------:R-:W0:Y:S01]  /*b720*/  LDS R169, [R171+0x4200] ;  /* 0x00420000aba97984 */ /* 0x000e220000000800 */
[-C--:B------:R-:W-:Y:S01]  /*b730*/  LEA R42, R46, R155.reuse, 0x2 ;  /* 0x0000009b2e2a7211 */ /* 0x080fe200078e10ff */
[----:B------:R-:W-:Y:S01]  /*b740*/  FMUL.FTZ R172, R164, UR42 ;  /* 0x0000002aa4ac7c20 */ /* 0x000fe20008410000 */
[-C--:B------:R-:W-:Y:S01]  /*b750*/  LEA R43, R54, R155.reuse, 0x2 ;  /* 0x0000009b362b7211 */ /* 0x080fe200078e10ff */
[----:B------:R-:W2:Y:S01]  /*b760*/  LDS R85, [R41+0x4600] ;  /* 0x0046000029557984 */ /* 0x000ea20000000800 */
[-C--:B------:R-:W-:Y:S01]  /*b770*/  LEA R44, R60, R155.reuse, 0x2 ;  /* 0x0000009b3c2c7211 */ /* 0x080fe200078e10ff */
[----:B------:R-:W-:Y:S01]  /*b780*/  FFMA.FTZ R179, R36, UR43, -R179 ;  /* 0x0000002b24b37c23 */ /* 0x000fe200080108b3 */
[-C--:B------:R-:W-:Y:S01]  /*b790*/  LEA R45, R62, R155.reuse, 0x2 ;  /* 0x0000009b3e2d7211 */ /* 0x080fe200078e10ff */
[----:B------:R-:W3:Y:S01]  /*b7a0*/  LDS R87, [R43+0x4a00] ;  /* 0x004a00002b577984 */ /* 0x000ee20000000800 */
[-C--:B------:R-:W-:Y:S01]  /*b7b0*/  LEA R46, R64, R155.reuse, 0x2 ;  /* 0x0000009b402e7211 */ /* 0x080fe200078e10ff */
[----:B------:R-:W-:Y:S01]  /*b7c0*/  FFMA.FTZ R176, R165, UR43, R176 ;  /* 0x0000002ba5b07c23 */ /* 0x000fe200080100b0 */
[-C--:B------:R-:W-:Y:S01]  /*b7d0*/  LEA R54, R66, R155.reuse, 0x2 ;  /* 0x0000009b42367211 */ /* 0x080fe200078e10ff */
[----:B------:R-:W0:Y:S01]  /*b7e0*/  LDS R89, [R45+0x4e00] ;  /* 0x004e00002d597984 */ /* 0x000e220000000800 */
[-C--:B-1----:R-:W-:Y:S01]  /*b7f0*/  LEA R55, R68, R155.reuse, 0x2 ;  /* 0x0000009b44377211 */ /* 0x082fe200078e10ff */
[----:B------:R-:W-:Y:S01]  /*b800*/  FFMA.FTZ R177, R164, UR43, -R177 ;  /* 0x0000002ba4b17c23 */ /* 0x000fe200080108b1 */
[-C--:B------:R-:W-:Y:S01]  /*b810*/  LEA R60, R70, R155.reuse, 0x2 ;  /* 0x0000009b463c7211 */ /* 0x080fe200078e10ff */
[----:B------:R-:W1:Y:S01]  /*b820*/  LDS R91, [R54+0x5200] ;  /* 0x00520000365b7984 */ /* 0x000e620000000800 */
[-C--:B------:R-:W-:Y:S01]  /*b830*/  LEA R61, R72, R155.reuse, 0x2 ;  /* 0x0000009b483d7211 */ /* 0x080fe200078e10ff */
[----:B------:R-:W-:Y:S01]  /*b840*/  FFMA.FTZ R172, R163, UR43, R172 ;  /* 0x0000002ba3ac7c23 */ /* 0x000fe200080100ac */
[-C--:B------:R-:W-:Y:S01]  /*b850*/  LEA R62, R74, R155.reuse, 0x2 ;  /* 0x0000009b4a3e7211 */ /* 0x080fe200078e10ff */
[----:B------:R-:W0:Y:S01]  /*b860*/  LDS R93, [R60+0x5600] ;  /* 0x005600003c5d7984 */ /* 0x000e220000000800 */
[----:B------:R-:W-:-:S02]  /*b870*/  LEA R63, R76, R155, 0x2 ;  /* 0x0000009b4c3f7211 */ /* 0x000fc400078e10ff */
[-C--:B------:R-:W-:Y:S01]  /*b880*/  LEA R64, R78, R155.reuse, 0x2 ;  /* 0x0000009b4e407211 */ /* 0x080fe200078e10ff */
[----:B------:R-:W0:Y:S01]  /*b890*/  LDS R95, [R62+0x5a00] ;  /* 0x005a00003e5f7984 */ /* 0x000e220000000800 */
[-C--:B------:R-:W-:Y:S02]  /*b8a0*/  LEA R65, R82, R155.reuse, 0x2 ;  /* 0x0000009b52417211 */ /* 0x080fe400078e10ff */
[-C--:B------:R-:W-:Y:S01]  /*b8b0*/  LEA R66, R84, R155.reuse, 0x2 ;  /* 0x0000009b54427211 */ /* 0x080fe200078e10ff */
[----:B------:R-:W0:Y:S01]  /*b8c0*/  LDS R97, [R64+0x5e00] ;  /* 0x005e000040617984 */ /* 0x000e220000000800 */
[-C--:B------:R-:W-:Y:S02]  /*b8d0*/  LEA R67, R86, R155.reuse, 0x2 ;  /* 0x0000009b56437211 */ /* 0x080fe400078e10ff */
        /* <DEDUP_REMOVED lines=20> */
[----:B------:R-:W-:-:S03]  /*ba20*/  LEA R83, R158, R155, 0x2 ;  /* 0x0000009b9e537211 */ /* 0x000fc600078e10ff */
[----:B------:R-:W0:Y:S04]  /*ba30*/  LDS R98, [R65+0x6000] ;  /* 0x0060000041627984 */ /* 0x000e280000000800 */
        /* <DEDUP_REMOVED lines=16> */
[----:B------:R5:W-:Y:S04]  /*bb40*/  STS [R37+0x8400], R174 ;  /* 0x008400ae25007388 */ /* 0x000be80000000800 */
[----:B------:R-:W-:Y:S04]  /*bb50*/  STS [R39+0x8404], R228 ;  /* 0x008404e427007388 */ /* 0x000fe80000000800 */
[----:B------:R4:W-:Y:S01]  /*bb60*/  STS [R166+0x8408], R191 ;  /* 0x008408bfa6007388 */ /* 0x0009e20000000800 */
[----:B-----5:R-:W-:Y:S01]  /*bb70*/  FMUL.FTZ R174, R50, R36 ;  /* 0x0000002432ae7220 */ /* 0x020fe20000410000 */
[----:B------:R-:W-:-:S02]  /*bb80*/  FMUL.FTZ R50, R160, UR42 ;  /* 0x0000002aa0327c20 */ /* 0x000fc40008410000 */
[----:B------:R5:W-:Y:S02]  /*bb90*/  STS [R170+0x840c], R175 ;  /* 0x00840cafaa007388 */ /* 0x000be40000000800 */
[----:B------:R-:W-:Y:S02]  /*bba0*/  FFMA.FTZ R50, R159, UR43, R50 ;  /* 0x0000002b9f327c23 */ /* 0x000fe40008010032 */
[----:B------:R2:W-:Y:S01]  /*bbb0*/  STS [R37+0x8414], R20 ;  /* 0x0084141425007388 */ /* 0x0005e20000000800 */
[----:B----4-:R-:W-:Y:S01]  /*bbc0*/  FFMA.FTZ R166, R167, UR43, R168 ;  /* 0x0000002ba7a67c23 */ /* 0x010fe200080100a8 */
[----:B------:R-:W-:Y:S01]  /*bbd0*/  FADD.FTZ R167, R22, R21 ;  /* 0x0000001516a77221 */ /* 0x000fe20000010000 */
[----:B------:R-:W-:Y:S01]  /*bbe0*/  FFMA.FTZ R22, -R13, R195, -RZ ;  /* 0x000000c30d167223 */ /* 0x000fe200000109ff */
[----:B------:R-:W-:Y:S01]  /*bbf0*/  FFMA.FTZ R168, -R11, R199, -RZ ;  /* 0x000000c70ba87223 */ /* 0x000fe200000109ff */
[----:B-----5:R-:W-:Y:S01]  /*bc00*/  FFMA.FTZ R170, -R9, R203, -RZ ;  /* 0x000000cb09aa7223 */ /* 0x020fe200000109ff */
[----:B------:R4:W-:Y:S01]  /*bc10*/  STS [R37+0x8424], R38 ;  /* 0x0084242625007388 */ /* 0x0009e20000000800 */
[----:B------:R-:W-:Y:S01]  /*bc20*/  FMUL.FTZ R21, R161, UR42 ;  /* 0x0000002aa1157c20 */ /* 0x000fe20008410000 */
[----:B------:R-:W-:Y:S01]  /*bc30*/  FMUL.FTZ R175, R159, UR42 ;  /* 0x0000002a9faf7c20 */ /* 0x000fe20008410000 */
[----:B--2---:R-:W-:Y:S01]  /*bc40*/  FFMA.FTZ R20, -R10, R201, -RZ ;  /* 0x000000c90a147223 */ /* 0x004fe200000109ff */
[----:B------:R2:W-:Y:S02]  /*bc50*/  STS [R37+0x843c], R170 ;  /* 0x00843caa25007388 */ /* 0x0005e40000000800 */
[----:B------:R-:W-:-:S02]  /*bc60*/  FFMA.FTZ R175, R160, UR43, -R175 ;  /* 0x0000002ba0af7c23 */ /* 0x000fc400080108af */
[----:B------:R5:W-:Y:S01]  /*bc70*/  STS [R37+0x841c], R22 ;  /* 0x00841c1625007388 */ /* 0x000be20000000800 */
[----:B----4-:R-:W-:-:S03]  /*bc80*/  FFMA.FTZ R38, -R7, R207, -RZ ;  /* 0x000000cf07267223 */ /* 0x010fc600000109ff */
[----:B------:R4:W-:Y:S01]  /*bc90*/  STS [R37+0x842c], R168 ;  /* 0x00842ca825007388 */ /* 0x0009e20000000800 */
[----:B--2---:R-:W-:-:S03]  /*bca0*/  FFMA.FTZ R170, -R4, R213, -RZ ;  /* 0x000000d504aa7223 */ /* 0x004fc600000109ff */
[----:B------:R2:W-:Y:S01]  /*bcb0*/  STS [R37+0x8434], R20 ;  /* 0x0084341425007388 */ /* 0x0005e20000000800 */
[----:B-----5:R-:W-:-:S03]  /*bcc0*/  FFMA.FTZ R22, -R8, R205, -RZ ;  /* 0x000000cd08167223 */ /* 0x020fc600000109ff */
[----:B------:R5:W-:Y:S01]  /*bcd0*/  STS [R37+0x8464], R170 ;  /* 0x008464aa25007388 */ /* 0x000be20000000800 */
[----:B----4-:R-:W-:-:S03]  /*bce0*/  FFMA.FTZ R168, -R6, R209, -RZ ;  /* 0x000000d106a87223 */ /* 0x010fc600000109ff */
[----:B------:R4:W-:Y:S01]  /*bcf0*/  STS [R37+0x8444], R22 ;  /* 0x0084441625007388 */ /* 0x0009e20000000800 */
[----:B--2---:R-:W-:-:S03]  /*bd00*/  FFMA.FTZ R20, -R5, R211, -RZ ;  /* 0x000000d305147223 */ /* 0x004fc600000109ff */
[----:B------:R2:W-:Y:S01]  /*bd10*/  STS [R37+0x844c], R38 ;  /* 0x00844c2625007388 */ /* 0x0005e20000000800 */
[----:B-----5:R-:W-:-:S03]  /*bd20*/  MOV R170, UR17 ;  /* 0x0000001100aa7c02 */ /* 0x020fc60008000f00 */
[----:B------:R5:W-:Y:S01]  /*bd30*/  STS [R37+0x8454], R168 ;  /* 0x008454a825007388 */ /* 0x000be20000000800 */
[----:B------:R-:W-:Y:S01]  /*bd40*/  LEA R170, R170, -R157, 0x1 ;  /* 0x8000009daaaa7211 */ /* 0x000fe200078e08ff */
[----:B----4-:R-:W-:Y:S02]  /*bd50*/  FFMA.FTZ R22, -R3, R215, -RZ ;  /* 0x000000d703167223 */ /* 0x010fe400000109ff */
[----:B------:R4:W-:Y:S01]  /*bd60*/  STS [R37+0x845c], R20 ;  /* 0x00845c1425007388 */ /* 0x0009e20000000800 */
[----:B------:R-:W-:Y:S01]  /*bd70*/  ISETP.GE.AND P1, PT, R170, 0x1, PT ;  /* 0x00000001aa00780c */ /* 0x000fe20003f26270 */
[----:B--2---:R-:W-:Y:S02]  /*bd80*/  FFMA.FTZ R38, -R2, R217, -RZ ;  /* 0x000000d902267223 */ /* 0x004fe400000109ff */
[----:B------:R-:W-:Y:S01]  /*bd90*/  STS [R37+0x8410], R194 ;  /* 0x008410c225007388 */ /* 0x000fe20000000800 */
[----:B-----5:R-:W-:-:S03]  /*bda0*/  FMUL.FTZ R168, R0, R219 ;  /* 0x000000db00a87220 */ /* 0x020fc60000410000 */
[----:B------:R-:W-:Y:S01]  /*bdb0*/  STS [R37+0x8418], R196 ;  /* 0x008418c425007388 */ /* 0x000fe20000000800 */
[----:B----4-:R-:W-:-:S03]  /*bdc0*/  FMUL.FTZ R20, R162, UR42 ;  /* 0x0000002aa2147c20 */ /* 0x010fc60008410000 */
[----:B------:R-:W-:Y:S01]  /*bdd0*/  STS [R37+0x8420], R198 ;  /* 0x008420c625007388 */ /* 0x000fe20000000800 */
[----:B------:R-:W-:-:S03]  /*bde0*/  FFMA.FTZ R173, R161, UR43, R20 ;  /* 0x0000002ba1ad7c23 */ /* 0x000fc60008010014 */
[----:B------:R-:W-:Y:S04]  /*bdf0*/  STS [R37+0x8428], R200 ;  /* 0x008428c825007388 */ /* 0x000fe80000000800 */
        /* <DEDUP_REMOVED lines=11> */
[----:B------:R2:W-:Y:S04]  /*beb0*/  STS [R37+0x8478], R168 ;  /* 0x008478a825007388 */ /* 0x0005e80000000800 */
[----:B------:R4:W-:Y:S01]  /*bec0*/  STS [R37+0x847c], R220 ;  /* 0x00847cdc25007388 */ /* 0x0009e20000000800 */
[----:B--2---:R-:W-:Y:S01]  /*bed0*/  FFMA.FTZ R168, R162, UR43, -R21 ;  /* 0x0000002ba2a87c23 */ /* 0x004fe20008010815 */
[----:B------:R-:W-:Y:S06]  /*bee0*/  BAR.SYNC.DEFER_BLOCKING 0x0 ;  /* 0x0000000000007b1d */ /* 0x000fec0000010000 */
[----:B01-3--:R-:W-:Y:S05]  /*bef0*/  @!P1 BRA `(.L_x_2349) ;  /* 0x0000000000bc9947 */ /* 0x00bfea0003800000 */
[----:B------:R-:W-:Y:S01]  /*bf00*/  UIMAD UR44, UR21, UR40, URZ ;  /* 0x00000028152c72a4 */ /* 0x000fe2000f8e023f */
[----:B------:R-:W0:Y:S01]  /*bf10*/  LDS R171, [R171+0x8400] ;  /* 0x00840000abab7984 */ /* 0x000e220000000800 */
[----:B------:R-:W-:Y:S01]  /*bf20*/  UIMAD.WIDE.U32 UR42, UR10, UR40, URZ ;  /* 0x000000280a2a72a5 */ /* 0x000fe2000f8e003f */
[----:B------:R-:W-:Y:S01]  /*bf30*/  MOV R21, UR28 ;  /* 0x0000001c00157c02 */ /* 0x000fe20008000f00 */
[----:B------:R-:W-:Y:S02]  /*bf40*/  UIMAD UR55, UR10, UR41, UR44 ;  /* 0x000000290a3772a4 */ /* 0x000fe4000f8e022c */
[----:B------:R-:W-:Y:S02]  /*bf50*/  USHF.R.U32.HI UR44, URZ, 0x1, UR39 ;  /* 0x000000013f2c7899 */ /* 0x000fe40008011627 */
[----:B------:R-:W-:Y:S02]  /*bf60*/  USHF.R.U64 UR45, UR38, 0x1, UR39 ;  /* 0x00000001262d7899 */ /* 0x000fe40008001227 */
[----:B------:R-:W-:-:S02]  /*bf70*/  UIMAD UR44, UR44, UR9, URZ ;  /* 0x000000092c2c72a4 */ /* 0x000fc4000f8e023f */
[----:B------:R-:W-:Y:S02]  /*bf80*/  UIADD3 UR43, UR43, UR55, URZ ;  /* 0x000000372b2b7290 */ /* 0x000fe4000fffe03f */
[----:B------:R-:W-:Y:S02]  /*bf90*/  UIMAD UR55, UR20, UR45, UR44 ;  /* 0x0000002d143772a4 */ /* 0x000fe4000f8e022c */
[----:B------:R-:W-:Y:S02]  /*bfa0*/  UIMAD.WIDE.U32 UR42, UR9, UR45, UR42 ;  /* 0x0000002d092a72a5 */ /* 0x000fe4000f8e002a */
[----:B------:R-:W-:Y:S01]  /*bfb0*/  USHF.R.U64 UR57, UR30, 0x1, UR31 ;  /* 0x000000011e397899 */ /* 0x000fe2000800121f */
[----:B------:R-:W-:Y:S01]  /*bfc0*/  ULDC.64 UR44, c[0x0][0x3d0] ;  /* 0x0000f400002c7ab9 */ /* 0x000fe20000000a00 */
[----:B------:R-:W-:Y:S02]  /*bfd0*/  UIADD3 UR55, UR43, UR55, URZ ;  /* 0x000000372b377290 */ /* 0x000fe4000fffe03f */
[----:B------:R-:W-:-:S04]  /*bfe0*/  ULEA UR44, UP0, UR42, UR44, 0x3 ;  /* 0x0000002c2a2c7291 */ /* 0x000fc8000f80183f */
[----:B------:R-:W-:Y:S02]  /*bff0*/  ULEA.HI.X UR45, UR42, UR45, UR55, 0x3, UP0 ;  /* 0x0000002d2a2d7291 */ /* 0x000fe400080f1c37 */
[----:B------:R-:W-:Y:S02]  /*c000*/  UIMAD UR55, UR21, UR32, URZ ;  /* 0x00000020153772a4 */ /* 0x000fe4000f8e023f */
[----:B------:R-:W-:Y:S02]  /*c010*/  UIMAD.WIDE.U32 UR42, UR10, UR32, URZ ;  /* 0x000000200a2a72a5 */ /* 0x000fe4000f8e003f */
[----:B------:R-:W-:-:S04]  /*c020*/  UIMAD UR55, UR10, UR33, UR55 ;  /* 0x000000210a3772a4 */ /* 0x000fc8000f8e0237 */
[----:B------:R-:W-:Y:S02]  /*c030*/  UIADD3 UR43, UR43, UR55, URZ ;  /* 0x000000372b2b7290 */ /* 0x000fe4000fffe03f */
[----:B------:R-:W-:Y:S02]  /*c040*/  USHF.R.U32.HI UR55, URZ, 0x1, UR31 ;  /* 0x000000013f377899 */ /* 0x000fe4000801161f */
[----:B------:R-:W-:Y:S02]  /*c050*/  UIMAD.WIDE.U32 UR42, UR9, UR57, UR42 ;  /* 0x00000039092a72a5 */ /* 0x000fe4000f8e002a */
[----:B------:R-:W-:-:S04]  /*c060*/  UIMAD UR55, UR55, UR9, URZ ;  /* 0x00000009373772a4 */ /* 0x000fc8000f8e023f */
[----:B------:R-:W-:-:S04]  /*c070*/  UIMAD UR55, UR20, UR57, UR55 ;  /* 0x00000039143772a4 */ /* 0x000fc8000f8e0237 */
[----:B------:R-:W-:Y:S02]  /*c080*/  UIADD3 UR55, UR43, UR55, URZ ;  /* 0x000000372b377290 */ /* 0x000fe4000fffe03f */
[----:B------:R-:W-:-:S04]  /*c090*/  ULEA UR43, UP0, UR42, UR34, 0x3 ;  /* 0x000000222a2b7291 */ /* 0x000fc8000f80183f */
[----:B------:R-:W-:Y:S02]  /*c0a0*/  ULEA.HI.X UR55, UR42, UR35, UR55, 0x3, UP0 ;  /* 0x000000232a377291 */ /* 0x000fe400080f1c37 */
[----:B------:R-:W-:-:S06]  /*c0b0*/  ULEA UR42, UR16, 0xfffff000, 0xc ;  /* 0xfffff000102a7891 */ /* 0x000fcc000f8e603f */
[----:B------:R-:W-:Y:S02]  /*c0c0*/  IADD3 R22, P1, R157, UR42, RZ ;  /* 0x0000002a9d167c10 */ /* 0x000fe4000ff3e0ff */
[----:B------:R-:W-:Y:S01]  /*c0d0*/  MOV R20, UR42 ;  /* 0x0000002a00147c02 */ /* 0x000fe20008000f00 */
[----:B------:R-:W-:-:S03]  /*c0e0*/  USHF.R.S32.HI UR42, URZ, 0x1f, UR6 ;  /* 0x0000001f3f2a7899 */ /* 0x000fc60008011406 */
[----:B------:R-:W-:Y:S01]  /*c0f0*/  LEA.HI.X.SX32 R23, R20, RZ, 0x1, P1 ;  /* 0x000000ff14177211 */ /* 0x000fe200008f0eff */
[----:B------:R-:W-:Y:S02]  /*c100*/  UIMAD UR57, UR42, UR28, URZ ;  /* 0x0000001c2a3972a4 */ /* 0x000fe4000f8e023f */
[----:B------:R-:W-:Y:S02]  /*c110*/  UIMAD UR42, UR42, UR36, URZ ;  /* 0x000000242a2a72a4 */ /* 0x000fe4000f8e023f */
[----:B------:R-:W-:Y:S02]  /*c120*/  UIMAD UR57, UR6, UR29, UR57 ;  /* 0x0000001d063972a4 */ /* 0x000fe4000f8e0239 */
[----:B------:R-:W-:Y:S01]  /*c130*/  IMAD.WIDE.U32 R20, R21, UR6, R22 ;  /* 0x0000000615147c25 */ /* 0x000fe2000f8e0016 */
[----:B------:R-:W-:-:S04]  /*c140*/  UIMAD UR42, UR6, UR37, UR42 ;  /* 0x00000025062a72a4 */ /* 0x000fc8000f8e022a */
[----:B----4-:R-:W-:Y:S02]  /*c150*/  IADD3 R37, R21, UR57, RZ ;  /* 0x0000003915257c10 */ /* 0x010fe4000fffe0ff */
[----:B------:R-:W-:Y:S02]  /*c160*/  MOV R21, UR36 ;  /* 0x0000002400157c02 */ /* 0x000fe40008000f00 */
[----:B------:R-:W-:-:S03]  /*c170*/  LEA R36, P1, R20, UR43, 0x2 ;  /* 0x0000002b14247c11 */ /* 0x000fc6000f8210ff */
[----:B------:R-:W-:Y:S01]  /*c180*/  IMAD.WIDE.U32 R22, R21, UR6, R22 ;  /* 0x0000000615167c25 */ /* 0x000fe2000f8e0016 */
[----:B------:R-:W-:-:S04]  /*c190*/  LEA.HI.X R37, R20, UR55, R37, 0x2, P1 ;  /* 0x0000003714257c11 */ /* 0x000fc800088f1425 */
[----:B------:R-:W-:Y:S01]  /*c1a0*/  IADD3 R21, R23, UR42, RZ ;  /* 0x0000002a17157c10 */ /* 0x000fe2000fffe0ff */
[----:B------:R1:W-:Y:S01]  /*c1b0*/  REDG.E.ADD.F32.FTZ.RN.STRONG.GPU desc[UR22][R36.64], R169 ;  /* 0x000000a9240079a6 */ /* 0x0003e2000c10f396 */
[----:B------:R-:W-:-:S04]  /*c1c0*/  LEA R38, P2, R22, UR44, 0x2 ;  /* 0x0000002c16267c11 */ /* 0x000fc8000f8410ff */
[----:B------:R-:W-:-:S05]  /*c1d0*/  LEA.HI.X R39, R22, UR45, R21, 0x2, P2 ;  /* 0x0000002d16277c11 */ /* 0x000fca00090f1415 */
[----:B0-----:R1:W-:Y:S04]  /*c1e0*/  REDG.E.ADD.F32.FTZ.RN.STRONG.GPU desc[UR22][R38.64], R171 ;  /* 0x000000ab260079a6 */ /* 0x0013e8000c10f396 */
.L_x_2349:
[----:B------:R-:W-:Y:S05]  /*c1f0*/  BSYNC B0 ;  /* 0x0000000000007941 */ /* 0x000fea0003800000 */
.L_x_2348:
[----:B------:R-:W-:Y:S01]  /*c200*/  USHF.R.U32.HI UR42, URZ, 0x1, UR39 ;  /* 0x000000013f2a7899 */ /* 0x000fe20008011627 */
[----:B------:R-:W-:Y:S01]  /*c210*/  FADD.FTZ R167, R167, R18 ;  /* 0x00000012a7a77221 */ /* 0x000fe20000010000 */
[----:B------:R-:W-:Y:S01]  /*c220*/  USHF.R.U64 UR44, UR38, 0x1, UR39 ;  /* 0x00000001262c7899 */ /* 0x000fe20008001227 */
[----:B------:R-:W-:Y:S01]  /*c230*/  FADD.FTZ R18, R17, R19 ;  /* 0x0000001311127221 */ /* 0x000fe20000010000 */
[----:B------:R-:W-:Y:S01]  /*c240*/  UIMAD UR45, UR42, UR9, URZ ;  /* 0x000000092a2d72a4 */ /* 0x000fe2000f8e023f */
[----:B------:R0:W2:Y:S01]  /*c250*/  LDS R17, [R40+0x8600] ;  /* 0x0086000028117984 */ /* 0x0000a20000000800 */
[----:B------:R-:W-:Y:S01]  /*c260*/  UIMAD.WIDE.U32 UR42, UR44, UR9, URZ ;  /* 0x000000092c2a72a5 */ /* 0x000fe2000f8e003f */
[----:B------:R-:W3:Y:S01]  /*c270*/  LDC.64 R22, c[0x0][0x360] ;  /* 0x0000d800ff167b82 */ /* 0x000ee20000000a00 */
[----:B------:R-:W-:Y:S01]  /*c280*/  UIMAD UR45, UR20, UR44, UR45 ;  /* 0x0000002c142d72a4 */ /* 0x000fe2000f8e022d */
[----:B-1----:R-:W-:Y:S01]  /*c290*/  SHF.L.U32 R36, R157, 0x2, RZ ;  /* 0x000000029d247819 */ /* 0x002fe200000006ff */
[----:B------:R-:W-:Y:S01]  /*c2a0*/  UIMAD UR55, UR21, UR40, URZ ;  /* 0x00000028153772a4 */ /* 0x000fe2000f8e023f */
[----:B----4-:R-:W-:Y:S01]  /*c2b0*/  SHF.R.U32.HI R37, RZ, 0x1e, R157 ;  /* 0x0000001eff257819 */ /* 0x010fe2000001169d */
[----:B------:R-:W-:Y:S01]  /*c2c0*/  UIADD3 UR43, UR45, UR43, URZ ;  /* 0x0000002b2d2b7290 */ /* 0x000fe2000fffe03f */
[----:B------:R-:W-:Y:S01]  /*c2d0*/  BSSY B0, `(.L_x_2350) ;  /* 0x000002b000007945 */ /* 0x000fe20003800000 */
[----:B------:R-:W-:Y:S01]  /*c2e0*/  UIMAD UR55, UR10, UR41, UR55 ;  /* 0x000000290a3772a4 */ /* 0x000fe2000f8e0237 */
[----:B------:R-:W1:Y:S01]  /*c2f0*/  LDC.64 R20, c[0x0][0x380] ;  /* 0x0000e000ff147b82 */ /* 0x000e620000000a00 */
[----:B------:R-:W-:Y:S01]  /*c300*/  UIMAD.WIDE.U32 UR42, UR10, UR40, UR42 ;  /* 0x000000280a2a72a5 */ /* 0x000fe2000f8e002a */
[----:B------:R-:W-:-:S03]  /*c310*/  ULDC.64 UR44, c[0x0][0x3d0] ;  /* 0x0000f400002c7ab9 */ /* 0x000fc60000000a00 */
[----:B------:R-:W-:Y:S02]  /*c320*/  UIADD3 UR55, UR55, UR43, URZ ;  /* 0x0000002b37377290 */ /* 0x000fe4000fffe03f */
[----:B------:R-:W-:Y:S02]  /*c330*/  ULEA UR44, UP0, UR42, UR44, 0x3 ;  /* 0x0000002c2a2c7291 */ /* 0x000fe4000f80183f */
[----:B------:R-:W-:Y:S02]  /*c340*/  USHF.R.U32.HI UR43, URZ, 0x1, UR31 ;  /* 0x000000013f2b7899 */ /* 0x000fe4000801161f */
[----:B------:R-:W-:Y:S02]  /*c350*/  ULEA.HI.X UR45, UR42, UR45, UR55, 0x3, UP0 ;  /* 0x0000002d2a2d7291 */ /* 0x000fe400080f1c37 */
[----:B------:R-:W-:Y:S02]  /*c360*/  USHF.R.U64 UR42, UR30, 0x1, UR31 ;  /* 0x000000011e2a7899 */ /* 0x000fe4000800121f */
[----:B------:R-:W-:-:S04]  /*c370*/  UIMAD UR43, UR43, UR9, URZ ;  /* 0x000000092b2b72a4 */ /* 0x000fc8000f8e023f */
[----:B------:R-:W-:Y:S02]  /*c380*/  UIMAD UR20, UR20, UR42, UR43 ;  /* 0x0000002a141472a4 */ /* 0x000fe4000f8e022b */
[----:B------:R-:W-:-:S04]  /*c390*/  UIMAD.WIDE.U32 UR42, UR42, UR9, URZ ;  /* 0x000000092a2a72a5 */ /* 0x000fc8000f8e003f */
[----:B------:R-:W-:Y:S02]  /*c3a0*/  UIADD3 UR43, UR20, UR43, URZ ;  /* 0x0000002b142b7290 */ /* 0x000fe4000fffe03f */
[----:B------:R-:W-:Y:S02]  /*c3b0*/  UIMAD UR20, UR21, UR32, URZ ;  /* 0x00000020151472a4 */ /* 0x000fe4000f8e023f */
[----:B------:R-:W-:Y:S02]  /*c3c0*/  UIMAD.WIDE.U32 UR42, UR10, UR32, UR42 ;  /* 0x000000200a2a72a5 */ /* 0x000fe4000f8e002a */
[----:B------:R-:W-:Y:S02]  /*c3d0*/  UIMAD UR20, UR10, UR33, UR20 ;  /* 0x000000210a1472a4 */ /* 0x000fe4000f8e0214 */
[----:B------:R-:W-:Y:S02]  /*c3e0*/  ULEA UR21, UP0, UR42, UR34, 0x3 ;  /* 0x000000222a157291 */ /* 0x000fe4000f80183f */
[----:B------:R-:W-:-:S02]  /*c3f0*/  UIADD3 UR43, UR20, UR43, URZ ;  /* 0x0000002b142b7290 */ /* 0x000fc4000fffe03f */
[----:B------:R-:W-:Y:S02]  /*c400*/  UIADD3 UR20, UR5, -UR15, URZ ;  /* 0x8000000f05147290 */ /* 0x000fe4000fffe03f */
[----:B------:R-:W-:Y:S01]  /*c410*/  ULEA.HI.X UR42, UR42, UR35, UR43, 0x3, UP0 ;  /* 0x000000232a2a7291 */ /* 0x000fe200080f1c2b */
[C---:B------:R-:W-:Y:S01]  /*c420*/  IADD3 R38, P1, R36.reuse, UR21, RZ ;  /* 0x0000001524267c10 */ /* 0x040fe2000ff3e0ff */
[----:B------:R-:W-:Y:S01]  /*c430*/  UIMAD UR20, UR20, -0x1000, URZ ;  /* 0xfffff000141478a4 */ /* 0x000fe2000f8e023f */
[----:B------:R-:W-:Y:S01]  /*c440*/  IADD3 R36, P2, R36, UR44, RZ ;  /* 0x0000002c24247c10 */ /* 0x000fe2000ff5e0ff */
[----:B------:R-:W-:Y:S02]  /*c450*/  USHF.L.U64.HI UR21, UR7, 0x2, UR8 ;  /* 0x0000000207157899 */ /* 0x000fe40008010208 */
[C---:B------:R-:W-:Y:S02]  /*c460*/  IADD3.X R39, R37.reuse, UR42, RZ, P1, !PT ;  /* 0x0000002a25277c10 */ /* 0x040fe40008ffe4ff */
[----:B------:R-:W-:Y:S01]  /*c470*/  MOV R169, UR20 ;  /* 0x0000001400a97c02 */ /* 0x000fe20008000f00 */
[----:B------:R-:W-:Y:S01]  /*c480*/  USHF.L.U32 UR20, UR7, 0x2, URZ ;  /* 0x0000000207147899 */ /* 0x000fe2000800063f */
[----:B------:R-:W-:Y:S01]  /*c490*/  IADD3.X R37, R37, UR45, RZ, P2, !PT ;  /* 0x0000002d25257c10 */ /* 0x000fe200097fe4ff */
[----:B---3--:R-:W-:Y:S01]  /*c4a0*/  IMAD R178, R22, UR21, RZ ;  /* 0x0000001516b27c24 */ /* 0x008fe2000f8e02ff */
[----:B------:R-:W-:Y:S01]  /*c4b0*/  ISETP.GE.AND P1, PT, R170, 0x81, PT ;  /* 0x00000081aa00780c */ /* 0x000fe20003f26270 */
[----:B------:R-:W-:-:S04]  /*c4c0*/  IMAD.WIDE R38, R169, 0x4, R38 ;  /* 0x00000004a9267825 */ /* 0x000fc800078e0226 */
[----:B------:R-:W-:-:S04]  /*c4d0*/  IMAD.WIDE R36, R169, 0x4, R36 ;  /* 0x00000004a9247825 */ /* 0x000fc800078e0224 */
[----:B-1----:R-:W-:Y:S02]  /*c4e0*/  IMAD R180, R20, UR21, RZ ;  /* 0x0000001514b47c24 */ /* 0x002fe4000f8e02ff */
[----:B------:R-:W-:Y:S02]  /*c4f0*/  IMAD R23, R23, UR20, R178 ;  /* 0x0000001417177c24 */ /* 0x000fe4000f8e02b2 */
[----:B------:R-:W-:-:S04]  /*c500*/  IMAD.WIDE.U32 R38, R22, UR20, R38 ;  /* 0x0000001416267c25 */ /* 0x000fc8000f8e0026 */
[----:B------:R-:W-:Y:S01]  /*c510*/  IMAD R21, R21, UR20, R180 ;  /* 0x0000001415157c24 */ /* 0x000fe2000f8e02b4 */
[----:B------:R-:W-:Y:S01]  /*c520*/  IADD3 R39, R39, R23, RZ ;  /* 0x0000001727277210 */ /* 0x000fe20007ffe0ff */
[----:B------:R-:W-:-:S05]  /*c530*/  IMAD.WIDE.U32 R36, R20, UR20, R36 ;  /* 0x0000001414247c25 */ /* 0x000fca000f8e0024 */
[----:B------:R-:W-:Y:S01]  /*c540*/  IADD3 R37, R37, R21, RZ ;  /* 0x0000001525257210 */ /* 0x000fe20007ffe0ff */
[----:B0-2---:R-:W-:Y:S06]  /*c550*/  @!P1 BRA `(.L_x_2351) ;  /* 0x0000000000089947 */ /* 0x005fec0003800000 */
[----:B------:R0:W-:Y:S04]  /*c560*/  REDG.E.ADD.F32.FTZ.RN.STRONG.GPU desc[UR22][R38.64+-0x3e00], R84 ;  /* 0xffc20054260079a6 */ /* 0x0001e8000c10f396 */
[----:B------:R0:W-:Y:S02]  /*c570*/  REDG.E.ADD.F32.FTZ.RN.STRONG.GPU desc[UR22][R36.64+-0x3e00], R17 ;  /* 0xffc20011240079a6 */ /* 0x0001e4000c10f396 */
.L_x_2351:
[----:B------:R-:W-:Y:S05]  /*c580*/  BSYNC B0 ;  /* 0x0000000000007941 */ /* 0x000fea0003800000 */
.L_x_2350:
[----:B------:R-:W1:Y:S01]  /*c590*/  LDS R41, [R41+0x8800] ;  /* 0x0088000029297984 */ /* 0x000e620000000800 */
[C---:B------:R-:W-:Y:S01]  /*c5a0*/  ISETP.GE.AND P6, PT, R170.reuse, 0x101, PT ;  /* 0x00000101aa00780c */ /* 0x040fe20003fc6270 */
[----:B------:R-:W-:Y:S01]  /*c5b0*/  BSSY B0, `(.L_x_2352) ;  /* 0x0000009000007945 */ /* 0x000fe20003800000 */
[C---:B------:R-:W-:Y:S02]  /*c5c0*/  ISETP.GE.AND P1, PT, R170.reuse, 0x181, PT ;  /* 0x00000181aa00780c */ /* 0x040fe40003f26270 */
[C---:B------:R-:W-:Y:S02]  /*c5d0*/  ISETP.GE.AND P2, PT, R170.reuse, 0x201, PT ;  /* 0x00000201aa00780c */ /* 0x040fe40003f46270 */
[C---:B------:R-:W-:Y:S02]  /*c5e0*/  ISETP.GE.AND P3, PT, R170.reuse, 0x281, PT ;  /* 0x00000281aa00780c */ /* 0x040fe40003f66270 */
[C---:B------:R-:W-:Y:S02]  /*c5f0*/  ISETP.GE.AND P4, PT, R170.reuse, 0x301, PT ;  /* 0x00000301aa00780c */ /* 0x040fe40003f86270 */
[----:B------:R-:W-:-:S03]  /*c600*/  ISETP.GE.AND P5, PT, R170, 0x381, PT ;  /* 0x00000381aa00780c */ /* 0x000fc60003fa6270 */
[----:B------:R-:W-:Y:S10]  /*c610*/  @!P6 BRA `(.L_x_2353) ;  /* 0x000000000008e947 */ /* 0x000ff40003800000 */
[----:B------:R2:W-:Y:S04]  /*c620*/  REDG.E.ADD.F32.FTZ.RN.STRONG.GPU desc[UR22][R38.64+-0x3c00], R85 ;  /* 0xffc40055260079a6 */ /* 0x0005e8000c10f396 */
[----:B-1----:R2:W-:Y:S02]  /*c630*/  REDG.E.ADD.F32.FTZ.RN.STRONG.GPU desc[UR22][R36.64+-0x3c00], R41 ;  /* 0xffc40029240079a6 */ /* 0x0025e4000c10f396 */
.L_x_2353:
[----:B------:R-:W-:Y:S05]  /*c640*/  BSYNC B0 ;  /* 0x0000000000007941 */ /* 0x000fea0003800000 */
.L_x_2352:
[----:B0-----:R0:W3:Y:S01]  /*c650*/  LDS R17, [R42+0x8a00] ;  /* 0x008a00002a117984 */ /* 0x0010e20000000800 */
[----:B------:R-:W-:Y:S04]  /*c660*/  BSSY B0, `(.L_x_2354) ;  /* 0x0000004000007945 */ /* 0x000fe80003800000 */
[----:B------:R-:W-:Y:S05]  /*c670*/  @!P1 BRA `(.L_x_2355) ;  /* 0x0000000000089947 */ /* 0x000fea0003800000 */
[----:B------:R4:W-:Y:S04]  /*c680*/  REDG.E.ADD.F32.FTZ.RN.STRONG.GPU desc[UR22][R38.64+-0x3a00], R86 ;  /* 0xffc60056260079a6 */ /* 0x0009e8000c10f396 */
[----:B---3--:R4:W-:Y:S02]  /*c690*/  REDG.E.ADD.F32.FTZ.RN.STRONG.GPU desc[UR22][R36.64+-0x3a00], R17 ;  /* 0xffc60011240079a6 */ /* 0x0089e4000c10f396 */
.L_x_2355:
[----:B------:R-:W-:Y:S05]  /*c6a0*/  BSYNC B0 ;  /* 0x0000000000007941 */ /* 0x000fea0003800000 */
.L_x_2354:
[----:B------:R-:W0:Y:S01]  /*c6b0*/  LDS R43, [R43+0x8c00] ;  /* 0x008c00002b2b7984 */ /* 0x000e220000000800 */
[----:B------:R-:W-:Y:S04]  /*c6c0*/  BSSY B0, `(.L_x_2356) ;  /* 0x0000004000007945 */ /* 0x000fe80003800000 */
[----:B------:R-:W-:Y:S05]  /*c6d0*/  @!P2 BRA `(.L_x_2357) ;  /* 0x000000000008a947 */ /* 0x000fea0003800000 */
[----:B------:R1:W-:Y:S04]  /*c6e0*/  REDG.E.ADD.F32.FTZ.RN.STRONG.GPU desc[UR22][R38.64+-0x3800], R87 ;  /* 0xffc80057260079a6 */ /* 0x0003e8000c10f396 */
[----:B0-----:R0:W-:Y:S02]  /*c6f0*/  REDG.E.ADD.F32.FTZ.RN.STRONG.GPU desc[UR22][R36.64+-0x3800], R43 ;  /* 0xffc8002b240079a6 */ /* 0x0011e4000c10f396 */
.L_x_2357:
[----:B------:R-:W-:Y:S05]  /*c700*/  BSYNC B0 ;  /* 0x0000000000007941 */ /* 0x000fea0003800000 */
.L_x_2356:
[----:B---34-:R3:W4:Y:S01]  /*c710*/  LDS R17, [R44+0x8e00] ;  /* 0x008e00002c117984 */ /* 0x0187220000000800 */
[----:B------:R-:W-:Y:S04]  /*c720*/  BSSY B0, `(.L_x_2358) ;  /* 0x0000004000007945 */ /* 0x000fe80003800000 */
[----:B------:R-:W-:Y:S05]  /*c730*/  @!P3 BRA `(.L_x_2359) ;  /* 0x000000000008b947 */ /* 0x000fea0003800000 */
[----:B------:R0:W-:Y:S04]  /*c740*/  REDG.E.ADD.F32.FTZ.RN.STRONG.GPU desc[UR22][R38.64+-0x3600], R88 ;  /* 0xffca0058260079a6 */ /* 0x0001e8000c10f396 */
[----:B----4-:R4:W-:Y:S02]  /*c750*/  REDG.E.ADD.F32.FTZ.RN.STRONG.GPU desc[UR22][R36.64+-0x3600], R17 ;  /* 0xffca0011240079a6 */ /* 0x0109e4000c10f396 */
.L_x_2359:
[----:B------:R-:W-:Y:S05]  /*c760*/  BSYNC B0 ;  /* 0x0000000000007941 */ /* 0x000fea0003800000 */
.L_x_2358:
[----:B------:R-:W0:Y:S01]  /*c770*/  LDS R45, [R45+0x9000] ;  /* 0x009000002d2d7984 */ /* 0x000e220000000800 */
[----:B------:R-:W-:Y:S04]  /*c780*/  BSSY B0, `(.L_x_2360) ;  /* 0x0000004000007945 */ /* 0x000fe80003800000 */
[----:B------:R-:W-:Y:S05]  /*c790*/  @!P4 BRA `(.L_x_2361) ;  /* 0x000000000008c947 */ /* 0x000fea0003800000 */
[----:B------:R1:W-:Y:S04]  /*c7a0*/  REDG.E.ADD.F32.FTZ.RN.STRONG.GPU desc[UR22][R38.64+-0x3400], R89 ;  /* 0xffcc0059260079a6 */ /* 0x0003e8000c10f396 */
[----:B0-----:R0:W-:Y:S02]  /*c7b0*/  REDG.E.ADD.F32.FTZ.RN.STRONG.GPU desc[UR22][R36.64+-0x3400], R45 ;  /* 0xffcc002d240079a6 */ /* 0x0011e4000c10f396 */
.L_x_2361:
[----:B------:R-:W-:Y:S05]  /*c7c0*/  BSYNC B0 ;  /* 0x0000000000007941 */ /* 0x000fea0003800000 */
.L_x_2360:
[----:B----4-:R4:W0:Y:S01]  /*c7d0*/  LDS R17, [R46+0x9200] ;  /* 0x009200002e117984 */ /* 0x0108220000000800 */
[----:B------:R-:W-:Y:S04]  /*c7e0*/  BSSY B0, `(.L_x_2362) ;  /* 0x0000004000007945 */ /* 0x000fe80003800000 */
[----:B------:R-:W-:Y:S05]  /*c7f0*/  @!P5 BRA `(.L_x_2363) ;  /* 0x000000000008d947 */ /* 0x000fea0003800000 */
[----:B------:R1:W-:Y:S04]  /*c800*/  REDG.E.ADD.F32.FTZ.RN.STRONG.GPU desc[UR22][R38.64+-0x3200], R90 ;  /* 0xffce005a260079a6 */ /* 0x0003e8000c10f396 */
[----:B0-----:R0:W-:Y:S02]  /*c810*/  REDG.E.ADD.F32.FTZ.RN.STRONG.GPU desc[UR22][R36.64+-0x3200], R17 ;  /* 0xffce0011240079a6 */ /* 0x0011e4000c10f396 */
.L_x_2363:
[----:B------:R-:W-:Y:S05]  /*c820*/  BSYNC B0 ;  /* 0x0000000000007941 */ /* 0x000fea0003800000 */
.L_x_2362:
[----:B0-----:R0:W0:Y:S01]  /*c830*/  LDS R17, [R54+0x9400] ;  /* 0x0094000036117984 */ /* 0x0010220000000800 */
        /* <DEDUP_REMOVED lines=9> */
[----:B0-----:R0:W-:Y:S02]  /*c8d0*/  REDG.E.ADD.F32.FTZ.RN.STRONG.GPU desc[UR22][R36.64+-0x3000], R17 ;  /* 0xffd00011240079a6 */ /* 0x0011e4000c10f396 */
.L_x_2365:
[----:B------:R-:W-:Y:S05]  /*c8e0*/  BSYNC B0 ;  /* 0x0000000000007941 */ /* 0x000fea0003800000 */
.L_x_2364:
[----:B------:R-:W0:Y:S01]  /*c8f0*/  LDS R55, [R55+0x9600] ;  /* 0x0096000037377984 */ /* 0x000e220000000800 */
[----:B------:R-:W-:Y:S04]  /*c900*/  BSSY B0, `(.L_x_2366) ;  /* 0x0000004000007945 */ /* 0x000fe80003800000 */
[----:B------:R-:W-:Y:S05]  /*c910*/  @!P1 BRA `(.L_x_2367) ;  /* 0x0000000000089947 */ /* 0x000fea0003800000 */
[----:B------:R1:W-:Y:S04]  /*c920*/  REDG.E.ADD.F32.FTZ.RN.STRONG.GPU desc[UR22][R38.64+-0x2e00], R92 ;  /* 0xffd2005c260079a6 */ /* 0x0003e8000c10f396 */
[----:B0-----:R0:W-:Y:S02]  /*c930*/  REDG.E.ADD.F32.FTZ.RN.STRONG.GPU desc[UR22][R36.64+-0x2e00], R55 ;  /* 0xffd20037240079a6 */ /* 0x0011e4000c10f396 */
.L_x_2367:
[----:B------:R-:W-:Y:S05]  /*c940*/  BSYNC B0 ;  /* 0x0000000000007941 */ /* 0x000fea0003800000 */
.L_x_2366:
[----:B0-----:R0:W0:Y:S01]  /*c950*/  LDS R17, [R60+0x9800] ;  /* 0x009800003c117984 */ /* 0x0010220000000800 */
[----:B------:R-:W-:Y:S04]  /*c960*/  BSSY B0, `(.L_x_2368) ;  /* 0x0000004000007945 */ /* 0x000fe80003800000 */
[----:B------:R-:W-:Y:S05]  /*c970*/  @!P2 BRA `(.L_x_2369) ;  /* 0x000000000008a947 */ /* 0x000fea0003800000 */
[----:B------:R1:W-:Y:S04]  /*c980*/  REDG.E.ADD.F32.FTZ.RN.STRONG.GPU desc[UR22][R38.64+-0x2c00], R93 ;  /* 0xffd4005d260079a6 */ /* 0x0003e8000c10f396 */
[----:B0-----:R0:W-:Y:S02]  /*c990*/  REDG.E.ADD.F32.FTZ.RN.STRONG.GPU desc[UR22][R36.64+-0x2c00], R17 ;  /* 0xffd40011240079a6 */ /* 0x0011e4000c10f396 */
.L_x_2369:
[----:B------:R-:W-:Y:S05]  /*c9a0*/  BSYNC B0 ;  /* 0x0000000000007941 */ /* 0x000fea0003800000 */
.L_x_2368:
[----:B------:R-:W0:Y:S01]  /*c9b0*/  LDS R61, [R61+0x9a00] ;  /* 0x009a00003d3d7984 */ /* 0x000e220000000800 */
[----:B------:R-:W-:Y:S04]  /*c9c0*/  BSSY B0, `(.L_x_2370) ;  /* 0x0000004000007945 */ /* 0x000fe80003800000 */
[----:B------:R-:W-:Y:S05]  /*c9d0*/  @!P3 BRA `(.L_x_2371) ;  /* 0x000000000008b947 */ /* 0x000fea0003800000 */
[----:B------:R1:W-:Y:S04]  /*c9e0*/  REDG.E.ADD.F32.FTZ.RN.STRONG.GPU desc[UR22][R38.64+-0x2a00], R94 ;  /* 0xffd6005e260079a6 */ /* 0x0003e8000c10f396 */
[----:B0-----:R0:W-:Y:S02]  /*c9f0*/  REDG.E.ADD.F32.FTZ.RN.STRONG.GPU desc[UR22][R36.64+-0x2a00], R61 ;  /* 0xffd6003d240079a6 */ /* 0x0011e4000c10f396 */
.L_x_2371:
[----:B------:R-:W-:Y:S05]  /*ca00*/  BSYNC B0 ;  /* 0x0000000000007941 */ /* 0x000fea0003800000 */
.L_x_2370:
[----:B0-----:R0:W0:Y:S01]  /*ca10*/  LDS R17, [R62+0x9c00] ;  /* 0x009c00003e117984 */ /* 0x0010220000000800 */
[----:B------:R-:W-:Y:S04]  /*ca20*/  BSSY B0, `(.L_x_2372) ;  /* 0x0000004000007945 */ /* 0x000fe80003800000 */
[----:B------:R-:W-:Y:S05]  /*ca30*/  @!P4 BRA `(.L_x_2373) ;  /* 0x000000000008c947 */ /* 0x000fea0003800000 */
[----:B------:R1:W-:Y:S04]  /*ca40*/  REDG.E.ADD.F32.FTZ.RN.STRONG.GPU desc[UR22][R38.64+-0x2800], R95 ;  /* 0xffd8005f260079a6 */ /* 0x0003e8000c10f396 */
[----:B0-----:R0:W-:Y:S02]  /*ca50*/  REDG.E.ADD.F32.FTZ.RN.STRONG.GPU desc[UR22][R36.64+-0x2800], R17 ;  /* 0xffd80011240079a6 */ /* 0x0011e4000c10f396 */
.L_x_2373:
[----:B------:R-:W-:Y:S05]  /*ca60*/  BSYNC B0 ;  /* 0x0000000000007941 */ /* 0x000fea0003800000 */
.L_x_2372:
[----:B------:R-:W0:Y:S01]  /*ca70*/  LDS R63, [R63+0x9e00] ;  /* 0x009e00003f3f7984 */ /* 0x000e220000000800 */
[----:B------:R-:W-:Y:S04]  /*ca80*/  BSSY B0, `(.L_x_2374) ;  /* 0x0000004000007945 */ /* 0x000fe80003800000 */
[----:B------:R-:W-:Y:S05]  /*ca90*/  @!P5 BRA `(.L_x_2375) ;  /* 0x000000000008d947 */ /* 0x000fea0003800000 */
[----:B------:R1:W-:Y:S04]  /*caa0*/  REDG.E.ADD.F32.FTZ.RN.STRONG.GPU desc[UR22][R38.64+-0x2600], R96 ;  /* 0xffda0060260079a6 */ /* 0x0003e8000c10f396 */
[----:B0-----:R0:W-:Y:S02]  /*cab0*/  REDG.E.ADD.F32.FTZ.RN.STRONG.GPU desc[UR22][R36.64+-0x2600], R63 ;  /* 0xffda003f240079a6 */ /* 0x0011e4000c10f396 */
.L_x_2375:
[----:B------:R-:W-:Y:S05]  /*cac0*/  BSYNC B0 ;  /* 0x0000000000007941 */ /* 0x000fea0003800000 */
.L_x_2374:
        /* <DEDUP_REMOVED lines=11> */
.L_x_2377:
[----:B------:R-:W-:Y:S05]  /*cb80*/  BSYNC B0 ;  /* 0x0000000000007941 */ /* 0x000fea0003800000 */
.L_x_2376:
[----:B------:R-:W0:Y:S01]  /*cb90*/  LDS R65, [R65+0xa200] ;  /* 0x00a2000041417984 */ /* 0x000e220000000800 */
[----:B------:R-:W-:Y:S04]  /*cba0*/  BSSY B0, `(.L_x_2378) ;  /* 0x0000004000007945 */ /* 0x000fe80003800000 */
[----:B------:R-:W-:Y:S05]  /*cbb0*/  @!P1 BRA `(.L_x_2379) ;  /* 0x0000000000089947 */ /* 0x000fea0003800000 */
[----:B------:R1:W-:Y:S04]  /*cbc0*/  REDG.E.ADD.F32.FTZ.RN.STRONG.GPU desc[UR22][R38.64+-0x2200], R98 ;  /* 0xffde0062260079a6 */ /* 0x0003e8000c10f396 */
[----:B0-----:R0:W-:Y:S02]  /*cbd0*/  REDG.E.ADD.F32.FTZ.RN.STRONG.GPU desc[UR22][R36.64+-0x2200], R65 ;  /* 0xffde0041240079a6 */ /* 0x0011e4000c10f396 */
.L_x_2379:
[----:B------:R-:W-:Y:S05]  /*cbe0*/  BSYNC B0 ;  /* 0x0000000000007941 */ /* 0x000fea0003800000 */
.L_x_2378:
[----:B0-----:R0:W0:Y:S01]  /*cbf0*/  LDS R17, [R66+0xa400] ;  /* 0x00a4000042117984 */ /* 0x0010220000000800 */
[----:B------:R-:W-:Y:S04]  /*cc00*/  BSSY B0, `(.L_x_2380) ;  /* 0x0000004000007945 */ /* 0x000fe80003800000 */
[----:B------:R-:W-:Y:S05]  /*cc10*/  @!P2 BRA `(.L_x_2381) ;  /* 0x000000000008a947 */ /* 0x000fea0003800000 */
[----:B------:R1:W-:Y:S04]  /*cc20*/  REDG.E.ADD.F32.FTZ.RN.STRONG.GPU desc[UR22][R38.64+-0x2000], R99 ;  /* 0xffe00063260079a6 */ /* 0x0003e8000c10f396 */
[----:B0-----:R0:W-:Y:S02]  /*cc30*/  REDG.E.ADD.F32.FTZ.RN.STRONG.GPU desc[UR22][R36.64+-0x2000], R17 ;  /* 0xffe00011240079a6 */ /* 0x0011e4000c10f396 */
.L_x_2381:
[----:B------:R-:W-:Y:S05]  /*cc40*/  BSYNC B0 ;  /* 0x0000000000007941 */ /* 0x000fea0003800000 */
.L_x_2380:
[----:B------:R-:W0:Y:S01]  /*cc50*/  LDS R67, [R67+0xa600] ;  /* 0x00a6000043437984 */ /* 0x000e220000000800 */
[----:B------:R-:W-:Y:S04]  /*cc60*/  BSSY B0, `(.L_x_2382) ;  /* 0x0000004000007945 */ /* 0x000fe80003800000 */
[----:B------:R-:W-:Y:S05]  /*cc70*/  @!P3 BRA `(.L_x_2383) ;  /* 0x000000000008b947 */ /* 0x000fea0003800000 */
[----:B------:R1:W-:Y:S04]  /*cc80*/  REDG.E.ADD.F32.FTZ.RN.STRONG.GPU desc[UR22][R38.64+-0x1e00], R100 ;  /* 0xffe20064260079a6 */ /* 0x0003e8000c10f396 */
[----:B0-----:R0:W-:Y:S02]  /*cc90*/  REDG.E.ADD.F32.FTZ.RN.STRONG.GPU desc[UR22][R36.64+-0x1e00], R67 ;  /* 0xffe20043240079a6 */ /* 0x0011e4000c10f396 */
.L_x_2383:
[----:B------:R-:W-:Y:S05]  /*cca0*/  BSYNC B0 ;  /* 0x0000000000007941 */ /* 0x000fea0003800000 */
.L_x_2382:
[----:B0-----:R0:W0:Y:S01]  /*ccb0*/  LDS R17, [R68+0xa800] ;  /* 0x00a8000044117984 */ /* 0x0010220000000800 */
[----:B------:R-:W-:Y:S04]  /*ccc0*/  BSSY B0, `(.L_x_2384) ;  /* 0x0000004000007945 */ /* 0x000fe80003800000 */
[----:B------:R-:W-:Y:S05]  /*ccd0*/  @!P4 BRA `(.L_x_2385) ;  /* 0x000000000008c947 */ /* 0x000fea0003800000 */
[----:B------:R1:W-:Y:S04]  /*cce0*/  REDG.E.ADD.F32.FTZ.RN.STRONG.GPU desc[UR22][R38.64+-0x1c00], R101 ;  /* 0xffe40065260079a6 */ /* 0x0003e8000c10f396 */
[----:B0-----:R0:W-:Y:S02]  /*ccf0*/  REDG.E.ADD.F32.FTZ.RN.STRONG.GPU desc[UR22][R36.64+-0x1c00], R17 ;  /* 0xffe40011240079a6 */ /* 0x0011e4000c10f396 */
.L_x_2385:
[----:B------:R-:W-:Y:S05]  /*cd00*/  BSYNC B0 ;  /* 0x0000000000007941 */ /* 0x000fea0003800000 */
.L_x_2384:
[----:B------:R-:W0:Y:S01]  /*cd10*/  LDS R69, [R69+0xaa00] ;  /* 0x00aa000045457984 */ /* 0x000e220000000800 */
[----:B------:R-:W-:Y:S04]  /*cd20*/  BSSY B0, `(.L_x_2386) ;  /* 0x0000004000007945 */ /* 0x000fe80003800000 */
[----:B------:R-:W-:Y:S05]  /*cd30*/  @!P5 BRA `(.L_x_2387) ;  /* 0x000000000008d947 */ /* 0x000fea0003800000 */
[----:B------:R1:W-:Y:S04]  /*cd40*/  REDG.E.ADD.F32.FTZ.RN.STRONG.GPU desc[UR22][R38.64+-0x1a00], R102 ;  /* 0xffe60066260079a6 */ /* 0x0003e8000c10f396 */
[----:B0-----:R0:W-:Y:S02]  /*cd50*/  REDG.E.ADD.F32.FTZ.RN.STRONG.GPU desc[UR22][R36.64+-0x1a00], R69 ;  /* 0xffe60045240079a6 */ /* 0x0011e4000c10f396 */
.L_x_2387:
[----:B------:R-:W-:Y:S05]  /*cd60*/  BSYNC B0 ;  /* 0x0000000000007941 */ /* 0x000fea0003800000 */
.L_x_2386:
        /* <DEDUP_REMOVED lines=11> */
.L_x_2389:
[----:B------:R-:W-:Y:S05]  /*ce20*/  BSYNC B0 ;  /* 0x0000000000007941 */ /* 0x000fea0003800000 */
.L_x_2388:
[----:B------:R-:W0:Y:S01]  /*ce30*/  LDS R71, [R71+0xae00] ;  /* 0x00ae000047477984 */ /* 0x000e220000000800 */
[----:B------:R-:W-:Y:S04]  /*ce40*/  BSSY B0, `(.L_x_2390) ;  /* 0x0000004000007945 */ /* 0x000fe80003800000 */
[----:B------:R-:W-:Y:S05]  /*ce50*/  @!P1 BRA `(.L_x_2391) ;  /* 0x0000000000089947 */ /* 0x000fea0003800000 */
[----:B------:R1:W-:Y:S04]  /*ce60*/  REDG.E.ADD.F32.FTZ.RN.STRONG.GPU desc[UR22][R38.64+-0x1600], R104 ;  /* 0xffea0068260079a6 */ /* 0x0003e8000c10f396 */
[----:B0-----:R0:W-:Y:S02]  /*ce70*/  REDG.E.ADD.F32.FTZ.RN.STRONG.GPU desc[UR22][R36.64+-0x1600], R71 ;  /* 0xffea0047240079a6 */ /* 0x0011e4000c10f396 */
.L_x_2391:
[----:B------:R-:W-:Y:S05]  /*ce80*/  BSYNC B0 ;  /* 0x0000000000007941 */ /* 0x000fea0003800000 */
.L_x_2390:
[----:B0-----:R0:W0:Y:S01]  /*ce90*/  LDS R17, [R72+0xb000] ;  /* 0x00b0000048117984 */ /* 0x0010220000000800 */
[----:B------:R-:W-:Y:S04]  /*cea0*/  BSSY B0, `(.L_x_2392) ;  /* 0x0000004000007945 */ /* 0x000fe80003800000 */
[----:B------:R-:W-:Y:S05]  /*ceb0*/  @!P2 BRA `(.L_x_2393) ;  /* 0x000000000008a947 */ /* 0x000fea0003800000 */
[----:B------:R1:W-:Y:S04]  /*cec0*/  REDG.E.ADD.F32.FTZ.RN.STRONG.GPU desc[UR22][R38.64+-0x1400], R105 ;  /* 0xffec0069260079a6 */ /* 0x0003e8000c10f396 */
[----:B0-----:R0:W-:Y:S02]  /*ced0*/  REDG.E.ADD.F32.FTZ.RN.STRONG.GPU desc[UR22][R36.64+-0x1400], R17 ;  /* 0xffec0011240079a6 */ /* 0x0011e4000c10f396 */
.L_x_2393:
[----:B------:R-:W-:Y:S05]  /*cee0*/  BSYNC B0 ;  /* 0x0000000000007941 */ /* 0x000fea0003800000 */
.L_x_2392:
[----:B------:R-:W0:Y:S01]  /*cef0*/  LDS R73, [R73+0xb200] ;  /* 0x00b2000049497984 */ /* 0x000e220000000800 */
[----:B------:R-:W-:Y:S04]  /*cf00*/  BSSY B0, `(.L_x_2394) ;  /* 0x0000004000007945 */ /* 0x000fe80003800000 */
[----:B------:R-:W-:Y:S05]  /*cf10*/  @!P3 BRA `(.L_x_2395) ;  /* 0x000000000008b947 */ /* 0x000fea0003800000 */
[----:B------:R1:W-:Y:S04]  /*cf20*/  REDG.E.ADD.F32.FTZ.RN.STRONG.GPU desc[UR22][R38.64+-0x1200], R106 ;  /* 0xffee006a260079a6 */ /* 0x0003e8000c10f396 */
[----:B0-----:R0:W-:Y:S02]  /*cf30*/  REDG.E.ADD.F32.FTZ.RN.STRONG.GPU desc[UR22][R36.64+-0x1200], R73 ;  /* 0xffee0049240079a6 */ /* 0x0011e4000c10f396 */
.L_x_2395:
[----:B------:R-:W-:Y:S05]  /*cf40*/  BSYNC B0 ;  /* 0x0000000000007941 */ /* 0x000fea0003800000 */
.L_x_2394:
[----:B0-----:R0:W0:Y:S01]  /*cf50*/  LDS R17, [R74+0xb400] ;  /* 0x00b400004a117984 */ /* 0x0010220000000800 */
[----:B------:R-:W-:Y:S04]  /*cf60*/  BSSY B0, `(.L_x_2396) ;  /* 0x0000004000007945 */ /* 0x000fe80003800000 */
[----:B------:R-:W-:Y:S05]  /*cf70*/  @!P4 BRA `(.L_x_2397) ;  /* 0x000000000008c947 */ /* 0x000fea0003800000 */
[----:B------:R1:W-:Y:S04]  /*cf80*/  REDG.E.ADD.F32.FTZ.RN.STRONG.GPU desc[UR22][R38.64+-0x1000], R107 ;  /* 0xfff0006b260079a6 */ /* 0x0003e8000c10f396 */
[----:B0-----:R0:W-:Y:S02]  /*cf90*/  REDG.E.ADD.F32.FTZ.RN.STRONG.GPU desc[UR22][R36.64+-0x1000], R17 ;  /* 0xfff00011240079a6 */ /* 0x0011e4000c10f396 */
.L_x_2397:
[----:B------:R-:W-:Y:S05]  /*cfa0*/  BSYNC B0 ;  /* 0x0000000000007941 */ /* 0x000fea0003800000 */
.L_x_2396:
[----:B------:R-:W0:Y:S01]  /*cfb0*/  LDS R75, [R75+0xb600] ;  /* 0x00b600004b4b7984 */ /* 0x000e220000000800 */
[----:B------:R-:W-:Y:S04]  /*cfc0*/  BSSY B0, `(.L_x_2398) ;  /* 0x0000004000007945 */ /* 0x000fe80003800000 */
[----:B------:R-:W-:Y:S05]  /*cfd0*/  @!P5 BRA `(.L_x_2399) ;  /* 0x000000000008d947 */ /* 0x000fea0003800000 */
[----:B------:R1:W-:Y:S04]  /*cfe0*/  REDG.E.ADD.F32.FTZ.RN.STRONG.GPU desc[UR22][R38.64+-0xe00], R108 ;  /* 0xfff2006c260079a6 */ /* 0x0003e8000c10f396 */
[----:B0-----:R0:W-:Y:S02]  /*cff0*/  REDG.E.ADD.F32.FTZ.RN.STRONG.GPU desc[UR22][R36.64+-0xe00], R75 ;  /* 0xfff2004b240079a6 */ /* 0x0011e4000c10f396 */
.L_x_2399:
[----:B------:R-:W-:Y:S05]  /*d000*/  BSYNC B0 ;  /* 0x0000000000007941 */ /* 0x000fea0003800000 */
.L_x_2398:
        /* <DEDUP_REMOVED lines=11> */
.L_x_2401:
[----:B------:R-:W-:Y:S05]  /*d0c0*/  BSYNC B0 ;  /* 0x0000000000007941 */ /* 0x000fea0003800000 */
.L_x_2400:
[----:B------:R-:W0:Y:S01]  /*d0d0*/  LDS R77, [R77+0xba00] ;  /* 0x00ba00004d4d7984 */ /* 0x000e220000000800 */
[----:B------:R-:W-:Y:S04]  /*d0e0*/  BSSY B0, `(.L_x_2402) ;  /* 0x0000004000007945 */ /* 0x000fe80003800000 */
[----:B------:R-:W-:Y:S05]  /*d0f0*/  @!P1 BRA `(.L_x_2403) ;  /* 0x0000000000089947 */ /* 0x000fea0003800000 */
[----:B------:R1:W-:Y:S04]  /*d100*/  REDG.E.ADD.F32.FTZ.RN.STRONG.GPU desc[UR22][R38.64+-0xa00], R110 ;  /* 0xfff6006e260079a6 */ /* 0x0003e8000c10f396 */
[----:B0-----:R0:W-:Y:S02]  /*d110*/  REDG.E.ADD.F32.FTZ.RN.STRONG.GPU desc[UR22][R36.64+-0xa00], R77 ;  /* 0xfff6004d240079a6 */ /* 0x0011e4000c10f396 */
.L_x_2403:
[----:B------:R-:W-:Y:S05]  /*d120*/  BSYNC B0 ;  /* 0x0000000000007941 */ /* 0x000fea0003800000 */
.L_x_2402:
[----:B0-----:R0:W0:Y:S01]  /*d130*/  LDS R17, [R78+0xbc00] ;  /* 0x00bc00004e117984 */ /* 0x0010220000000800 */
[----:B------:R-:W-:Y:S04]  /*d140*/  BSSY B0, `(.L_x_2404) ;  /* 0x0000004000007945 */ /* 0x000fe80003800000 */
[----:B------:R-:W-:Y:S05]  /*d150*/  @!P2 BRA `(.L_x_2405) ;  /* 0x000000000008a947 */ /* 0x000fea0003800000 */
[----:B------:R1:W-:Y:S04]  /*d160*/  REDG.E.ADD.F32.FTZ.RN.STRONG.GPU desc[UR22][R38.64+-0x800], R111 ;  /* 0xfff8006f260079a6 */ /* 0x0003e8000c10f396 */
[----:B0-----:R0:W-:Y:S02]  /*d170*/  REDG.E.ADD.F32.FTZ.RN.STRONG.GPU desc[UR22][R36.64+-0x800], R17 ;  /* 0xfff80011240079a6 */ /* 0x0011e4000c10f396 */
.L_x_2405:
[----:B------:R-:W-:Y:S05]  /*d180*/  BSYNC B0 ;  /* 0x0000000000007941 */ /* 0x000fea0003800000 */
.L_x_2404:
[----:B------:R-:W0:Y:S01]  /*d190*/  LDS R79, [R79+0xbe00] ;  /* 0x00be00004f4f7984 */ /* 0x000e220000000800 */
[----:B------:R-:W-:Y:S04]  /*d1a0*/  BSSY B0, `(.L_x_2406) ;  /* 0x0000004000007945 */ /* 0x000fe80003800000 */
[----:B------:R-:W-:Y:S05]  /*d1b0*/  @!P3 BRA `(.L_x_2407) ;  /* 0x000000000008b947 */ /* 0x000fea0003800000 */
[----:B------:R1:W-:Y:S04]  /*d1c0*/  REDG.E.ADD.F32.FTZ.RN.STRONG.GPU desc[UR22][R38.64+-0x600], R126 ;  /* 0xfffa007e260079a6 */ /* 0x0003e8000c10f396 */
[----:B0-----:R0:W-:Y:S02]  /*d1d0*/  REDG.E.ADD.F32.FTZ.RN.STRONG.GPU desc[UR22][R36.64+-0x600], R79 ;  /* 0xfffa004f240079a6 */ /* 0x0011e4000c10f396 */
.L_x_2407:
[----:B------:R-:W-:Y:S05]  /*d1e0*/  BSYNC B0 ;  /* 0x0000000000007941 */ /* 0x000fea0003800000 */
.L_x_2406:
[----:B0-----:R0:W0:Y:S01]  /*d1f0*/  LDS R17, [R82+0xc000] ;  /* 0x00c0000052117984 */ /* 0x0010220000000800 */
[----:B------:R-:W-:Y:S04]  /*d200*/  BSSY B0, `(.L_x_2408) ;  /* 0x0000004000007945 */ /* 0x000fe80003800000 */
[----:B------:R-:W-:Y:S05]  /*d210*/  @!P4 BRA `(.L_x_2409) ;  /* 0x000000000008c947 */ /* 0x000fea0003800000 */
[----:B------:R1:W-:Y:S04]  /*d220*/  REDG.E.ADD.F32.FTZ.RN.STRONG.GPU desc[UR22][R38.64+-0x400], R127 ;  /* 0xfffc007f260079a6 */ /* 0x0003e8000c10f396 */
[----:B0-----:R0:W-:Y:S02]  /*d230*/  REDG.E.ADD.F32.FTZ.RN.STRONG.GPU desc[UR22][R36.64+-0x400], R17 ;  /* 0xfffc0011240079a6 */ /* 0x0011e4000c10f396 */
.L_x_2409:
[----:B------:R-:W-:Y:S05]  /*d240*/  BSYNC B0 ;  /* 0x0000000000007941 */ /* 0x000fea0003800000 */
.L_x_2408:
[----:B------:R-:W0:Y:S01]  /*d250*/  LDS R83, [R83+0xc200] ;  /* 0x00c2000053537984 */ /* 0x000e220000000800 */
[----:B------:R-:W-:Y:S04]  /*d260*/  BSSY B0, `(.L_x_2410) ;  /* 0x0000004000007945 */ /* 0x000fe80003800000 */
[----:B------:R-:W-:Y:S05]  /*d270*/  @!P5 BRA `(.L_x_2411) ;  /* 0x000000000008d947 */ /* 0x000fea0003800000 */
[----:B------:R1:W-:Y:S04]  /*d280*/  REDG.E.ADD.F32.FTZ.RN.STRONG.GPU desc[UR22][R38.64+-0x200], R158 ;  /* 0xfffe009e260079a6 */ /* 0x0003e8000c10f396 */
[----:B0-----:R0:W-:Y:S02]  /*d290*/  REDG.E.ADD.F32.FTZ.RN.STRONG.GPU desc[UR22][R36.64+-0x200], R83 ;  /* 0xfffe0053240079a6 */ /* 0x0011e4000c10f396 */
.L_x_2411:
[----:B------:R-:W-:Y:S05]  /*d2a0*/  BSYNC B0 ;  /* 0x0000000000007941 */ /* 0x000fea0003800000 */
.L_x_2410:
[----:B------:R-:W5:Y:S01]  /*d2b0*/  LDL R21, [R1+0x24] ;  /* 0x0000240001157983 */ /* 0x000f620000100800 */
[----:B------:R-:W-:Y:S01]  /*d2c0*/  ISETP.GT.AND P1, PT, R156, 0x1e, PT ;  /* 0x0000001e9c00780c */ /* 0x000fe20003f24270 */
[----:B------:R-:W-:Y:S01]  /*d2d0*/  FMUL.FTZ R26, R26, R179 ;  /* 0x000000b31a1a7220 */ /* 0x000fe20000410000 */
[----:B------:R-:W-:Y:S01]  /*d2e0*/  ISETP.NE.AND P2, PT, R156, RZ, PT ;  /* 0x000000ff9c00720c */ /* 0x000fe20003f45270 */
[----:B------:R-:W2:Y:S01]  /*d2f0*/  SHFL.DOWN PT, R20, R167, 0x1, 0x1f ;  /* 0x08201f00a7147f89 */ /* 0x000ea200000e0000 */
[----:B------:R-:W-:Y:S01]  /*d300*/  FMUL.FTZ R53, R53, R164 ;  /* 0x000000a435357220 */ /* 0x000fe20000410000 */
[----:B------:R-:W-:Y:S01]  /*d310*/  FMUL.FTZ R28, R28, R177 ;  /* 0x000000b11c1c7220 */ /* 0x000fe20000410000 */
[----:B------:R-:W-:Y:S01]  /*d320*/  FMUL.FTZ R56, R56, R162 ;  /* 0x000000a238387220 */ /* 0x000fe20000410000 */
[----:B0-----:R-:W0:Y:S01]  /*d330*/  SHFL.DOWN PT, R17, R18, 0x1, 0x1f ;  /* 0x08201f0012117f89 */ /* 0x001e2200000e0000 */
[----:B------:R-:W-:Y:S01]  /*d340*/  FMUL.FTZ R33, R33, R168 ;  /* 0x000000a821217220 */ /* 0x000fe20000410000 */
        /* <DEDUP_REMOVED lines=16> */
[----:B------:R-:W-:Y:S01]  /*d450*/  BSSY B0, `(.L_x_2412) ;  /* 0x000003a000007945 */ /* 0x000fe20003800000 */
[----:B------:R-:W-:Y:S01]  /*d460*/  FADD.FTZ R138, R24, R138 ;  /* 0x0000008a188a7221 */ /* 0x000fe20000010000 */
[----:B--2---:R-:W-:Y:S01]  /*d470*/  @!P1 FADD.FTZ R167, R167, R20 ;  /* 0x00000014a7a79221 */ /* 0x004fe20000010000 */
[----:B------:R-:W-:Y:S01]  /*d480*/  FFMA.FTZ R233, R123, R47, R233 ;  /* 0x0000002f7be97223 */ /* 0x000fe200000100e9 */
[----:B------:R-:W-:Y:S01]  /*d490*/  FFMA.FTZ R234, R124, R49, R234 ;  /* 0x000000317cea7223 */ /* 0x000fe200000100ea */
[----:B------:R-:W-:Y:S01]  /*d4a0*/  FADD.FTZ R137, R30, R137 ;  /* 0x000000891e897221 */ /* 0x000fe20000010000 */
[----:B0-----:R-:W-:Y:S01]  /*d4b0*/  @!P1 FADD.FTZ R18, R18, R17 ;  /* 0x0000001112129221 */ /* 0x001fe20000010000 */
[----:B------:R-:W0:Y:S01]  /*d4c0*/  SHFL.DOWN PT, R20, R167, 0x2, 0x1f ;  /* 0x08401f00a7147f89 */ /* 0x000e2200000e0000 */
[----:B------:R-:W-:Y:S01]  /*d4d0*/  ISETP.GT.AND P1, PT, R156, 0x1d, PT ;  /* 0x0000001d9c00780c */ /* 0x000fe20003f24270 */
[----:B------:R-:W-:Y:S01]  /*d4e0*/  FADD.FTZ R136, R31, R136 ;  /* 0x000000881f887221 */ /* 0x000fe20000010000 */
[----:B------:R-:W-:Y:S01]  /*d4f0*/  FFMA.FTZ R235, R125, R52, R235 ;  /* 0x000000347deb7223 */ /* 0x000fe200000100eb */
[----:B------:R-:W2:Y:S01]  /*d500*/  SHFL.DOWN PT, R17, R18, 0x2, 0x1f ;  /* 0x08401f0012117f89 */ /* 0x000ea200000e0000 */
[----:B------:R-:W-:Y:S01]  /*d510*/  FFMA.FTZ R236, R128, R57, R236 ;  /* 0x0000003980ec7223 */ /* 0x000fe200000100ec */
[----:B------:R-:W-:Y:S01]  /*d520*/  FADD.FTZ R135, R28, R135 ;  /* 0x000000871c877221 */ /* 0x000fe20000010000 */
[----:B------:R-:W-:Y:S01]  /*d530*/  FFMA.FTZ R237, R129, R80, R237 ;  /* 0x0000005081ed7223 */ /* 0x000fe200000100ed */
[----:B------:R-:W-:Y:S01]  /*d540*/  FADD.FTZ R134, R33, R134 ;  /* 0x0000008621867221 */ /* 0x000fe20000010000 */
[----:B------:R-:W-:-:S05]  /*d550*/  FADD.FTZ R133, R34, R133 ;  /* 0x0000008522857221 */ /* 0x000fca0000010000 */
[----:B0-----:R-:W-:Y:S01]  /*d560*/  @!P1 FADD.FTZ R167, R167, R20 ;  /* 0x00000014a7a79221 */ /* 0x001fe20000010000 */
[----:B--2---:R-:W-:-:S04]  /*d570*/  @!P1 FADD.FTZ R18, R18, R17 ;  /* 0x0000001112129221 */ /* 0x004fc80000010000 */
[----:B------:R-:W0:Y:S01]  /*d580*/  SHFL.DOWN PT, R20, R167, 0x4, 0x1f ;  /* 0x08801f00a7147f89 */ /* 0x000e2200000e0000 */
[----:B------:R-:W-:-:S03]  /*d590*/  ISETP.GT.AND P1, PT, R156, 0x1b, PT ;  /* 0x0000001b9c00780c */ /* 0x000fc60003f24270 */
[----:B------:R-:W2:Y:S10]  /*d5a0*/  SHFL.DOWN PT, R17, R18, 0x4, 0x1f ;  /* 0x08801f0012117f89 */ /* 0x000eb400000e0000 */
        /* <DEDUP_REMOVED lines=12> */
[----:B------:R-:W-:-:S05]  /*d670*/  MOV R19, R167 ;  /* 0x000000a700137202 */ /* 0x000fca0000000f00 */
[----:B-----5:R0:W-:Y:S01]  /*d680*/  @!P2 STS.64 [R21+0xc608], R18 ;  /* 0x00c608121500a388 */ /* 0x0201e20000000a00 */
[----:B------:R-:W-:Y:S06]  /*d690*/  BAR.SYNC.DEFER_BLOCKING 0x0 ;  /* 0x0000000000007b1d */ /* 0x000fec0000010000 */
[----:B------:R-:W-:Y:S05]  /*d6a0*/  @P0 BRA `(.L_x_2413) ;  /* 0x0000000000500947 */ /* 0x000fea0003800000 */
[----:B------:R-:W2:Y:S01]  /*d6b0*/  S2UR UR21, SR_CgaCtaId ;  /* 0x00000000001579c3 */ /* 0x000ea20000008800 */
[----:B------:R-:W-:Y:S01]  /*d6c0*/  UMOV UR20, 0x400 ;  /* 0x0000040000147882 */ /* 0x000fe20000000000 */
[----:B------:R-:W-:Y:S01]  /*d6d0*/  UISETP.NE.AND UP0, UPT, UR16, UR15, UPT ;  /* 0x0000000f1000728c */ /* 0x000fe2000bf05270 */
[----:B------:R-:W-:-:S05]  /*d6e0*/  MOV R24, UR6 ;  /* 0x0000000600187c02 */ /* 0x000fca0008000f00 */
[----:B------:R-:W-:Y:S01]  /*d6f0*/  PLOP3.LUT P0, PT, PT, PT, UP0, 0x80, 0x0 ;  /* 0x000000000000781c */ /* 0x000fe20003f0f008 */
[----:B--2---:R-:W-:-:S06]  /*d700*/  ULEA UR20, UR21, UR20, 0x18 ;  /* 0x0000001415147291 */ /* 0x004fcc000f8ec03f */
[----:B------:R-:W-:-:S04]  /*d710*/  MOV R155, UR20 ;  /* 0x00000014009b7c02 */ /* 0x000fc80008000f00 */
[----:B------:R-:W-:Y:S01]  /*d720*/  LEA R25, R24, R155, 0x3 ;  /* 0x0000009b18197211 */ /* 0x000fe200078e18ff */
[----:B0-----:R-:W0:Y:S04]  /*d730*/  LDS.128 R20, [R155+0xc610] ;  /* 0x00c610009b147984 */ /* 0x001e280000000c00 */
[----:B------:R-:W2:Y:S04]  /*d740*/  LDS.64 R26, [R155+0xc620] ;  /* 0x00c620009b1a7984 */ /* 0x000ea80000000a00 */
[----:B------:R-:W5:Y:S01]  /*d750*/  @P0 LDS.64 R28, [R25+0xfe80] ;  /* 0x00fe8000191c0984 */ /* 0x000f620000000a00 */
[----:B0-----:R-:W-:Y:S01]  /*d760*/  FADD.FTZ R24, R19, R21 ;  /* 0x0000001513187221 */ /* 0x001fe20000010000 */
[----:B------:R-:W-:-:S03]  /*d770*/  FADD.FTZ R17, R18, R20 ;  /* 0x0000001412117221 */ /* 0x000fc60000010000 */
[----:B------:R-:W-:Y:S01]  /*d780*/  FADD.FTZ R24, R23, R24 ;  /* 0x0000001817187221 */ /* 0x000fe20000010000 */
[----:B------:R-:W-:-:S03]  /*d790*/  FADD.FTZ R17, R22, R17 ;  /* 0x0000001116117221 */ /* 0x000fc60000010000 */
[----:B--2---:R-:W-:Y:S01]  /*d7a0*/  FADD.FTZ R19, R24, R27 ;  /* 0x0000001b18137221 */ /* 0x004fe20000010000 */
[----:B------:R-:W-:-:S03]  /*d7b0*/  FADD.FTZ R18, R17, R26 ;  /* 0x0000001a11127221 */ /* 0x000fc60000010000 */
[----:B-----5:R-:W-:Y:S01]  /*d7c0*/  @P0 FADD.FTZ R19, R19, R29 ;  /* 0x0000001d13130221 */ /* 0x020fe20000010000 */
[----:B------:R-:W-:-:S05]  /*d7d0*/  @P0 FADD.FTZ R18, R18, R28 ;  /* 0x0000001c12120221 */ /* 0x000fca0000010000 */
[----:B------:R2:W-:Y:S02]  /*d7e0*/  STS.64 [R25+0xfe80], R18 ;  /* 0x00fe801219007388 */ /* 0x0005e40000000a00 */
.L_x_2413:
[----:B------:R-:W-:Y:S05]  /*d7f0*/  BSYNC B0 ;  /* 0x0000000000007941 */ /* 0x000fea0003800000 */
.L_x_2412:
[----:B------:R-:W-:Y:S02]  /*d800*/  UIADD3 UR6, UR6, 0x1, URZ ;  /* 0x0000000106067890 */ /* 0x000fe4000fffe03f */
[----:B------:R-:W-:Y:S02]  /*d810*/  UIADD3 UR7, UP1, UR7, 0x1, URZ ;  /* 0x0000000107077890 */ /* 0x000fe4000ff3e03f */
[----:B------:R-:W-:Y:S02]  /*d820*/  UISETP.GE.AND UP0, UPT, UR6, UR54, UPT ;  /* 0x000000360600728c */ /* 0x000fe4000bf06270 */
[----:B------:R-:W-:-:S04]  /*d830*/  UIADD3.X UR8, URZ, UR8, URZ, UP1, !UPT ;  /* 0x000000083f087290 */ /* 0x000fc80008ffe43f */
[----:B------:R-:W-:-:S13]  /*d840*/  PLOP3.LUT P0, PT, PT, PT, UP0, 0x80, 0x0 ;  /* 0x000000000000781c */ /* 0x000fda0003f0f008 */
[----:B------:R-:W-:Y:S05]  /*d850*/  @!P0 BRA `(.L_x_2414) ;  /* 0xffffff5000bc8947 */ /* 0x000fea000383ffff */
.L_x_2319:
[----:B------:R-:W5:Y:S04]  /*d860*/  LDL R70, [R1+0x64] ;  /* 0x0000640001467983 */ /* 0x000f680000100800 */
[----:B------:R-:W2:Y:S04]  /*d870*/  LDL R68, [R1+0x60] ;  /* 0x0000600001447983 */ /* 0x000ea80000100800 */
[----:B------:R-:W2:Y:S04]  /*d880*/  LDL R66, [R1+0x5c] ;  /* 0x00005c0001427983 */ /* 0x000ea80000100800 */
[----:B------:R-:W2:Y:S04]  /*d890*/  LDL R64, [R1+0x58] ;  /* 0x0000580001407983 */ /* 0x000ea80000100800 */
[----:B------:R-:W2:Y:S04]  /*d8a0*/  LDL R62, [R1+0x54] ;  /* 0x00005400013e7983 */ /* 0x000ea80000100800 */
[----:B------:R-:W0:Y:S04]  /*d8b0*/  LDL R60, [R1+0x50] ;  /* 0x00005000013c7983 */ /* 0x000e280000100800 */
[----:B------:R-:W2:Y:S04]  /*d8c0*/  LDL R58, [R1+0x4c] ;  /* 0x00004c00013a7983 */ /* 0x000ea80000100800 */
[----:B------:R-:W2:Y:S04]  /*d8d0*/  LDL R56, [R1+0x48] ;  /* 0x0000480001387983 */ /* 0x000ea80000100800 */
[----:B------:R-:W2:Y:S04]  /*d8e0*/  LDL R54, [R1+0x44] ;  /* 0x0000440001367983 */ /* 0x000ea80000100800 */
[----:B------:R-:W2:Y:S04]  /*d8f0*/  LDL R52, [R1+0x40] ;  /* 0x0000400001347983 */ /* 0x000ea80000100800 */
[----:B------:R-:W2:Y:S04]  /*d900*/  LDL R50, [R1+0x3c] ;  /* 0x00003c0001327983 */ /* 0x000ea80000100800 */
[----:B------:R-:W2:Y:S04]  /*d910*/  LDL R48, [R1+0x38] ;  /* 0x0000380001307983 */ /* 0x000ea80000100800 */
[----:B----4-:R-:W4:Y:S04]  /*d920*/  LDL R46, [R1+0x34] ;  /* 0x00003400012e7983 */ /* 0x010f280000100800 */
[----:B---3--:R-:W3:Y:S04]  /*d930*/  LDL R44, [R1+0x30] ;  /* 0x00003000012c7983 */ /* 0x008ee80000100800 */
[----:B------:R-:W3:Y:S04]  /*d940*/  LDL R42, [R1+0x2c] ;  /* 0x00002c00012a7983 */ /* 0x000ee80000100800 */
[----:B------:R-:W1:Y:S01]  /*d950*/  LDL R40, [R1+0x28] ;  /* 0x0000280001287983 */ /* 0x000e620000100800 */
[----:B------:R-:W5:Y:S01]  /*d960*/  S2UR UR7, SR_CgaCtaId ;  /* 0x00000000000779c3 */ /* 0x000f620000008800 */
        /* <DEDUP_REMOVED lines=10> */
[----:B------:R-:W-:Y:S01]  /*da10*/  USHF.R.S32.HI UR8, URZ, 0x1f, UR47 ;  /* 0x0000001f3f087899 */ /* 0x000fe2000801142f */
[----:B------:R-:W-:Y:S01]  /*da20*/  F2FP.F16.F32.PACK_AB R224, R224, R225 ;  /* 0x000000e1e0e0723e */ /* 0x000fe200000000ff */
[----:B------:R-:W-:Y:S01]  /*da30*/  BSSY B0, `(.L_x_2415) ;  /* 0x0000050000007945 */ /* 0x000fe20003800000 */
[----:B------:R-:W-:-:S02]  /*da40*/  PRMT R0, R234, 0x7632, R0 ;  /* 0x00007632ea007816 */ /* 0x000fc40000000000 */
[----:B------:R-:W-:Y:S02]  /*da50*/  PRMT R2, R230, 0x7632, R2 ;  /* 0x00007632e6027816 */ /* 0x000fe40000000002 */
[----:B------:R-:W-:Y:S02]  /*da60*/  ISETP.NE.AND P0, PT, R157, RZ, PT ;  /* 0x000000ff9d00720c */ /* 0x000fe40003f05270 */
[----:B------:R-:W-:Y:S02]  /*da70*/  F2FP.F16.F32.PACK_AB R222, R222, R223 ;  /* 0x000000dfdede723e */ /* 0x000fe400000000ff */
[----:B------:R-:W-:Y:S02]  /*da80*/  F2FP.F16.F32.PACK_AB R132, R132, R221 ;  /* 0x000000dd8484723e */ /* 0x000fe400000000ff */
[----:B------:R-:W-:Y:S01]  /*da90*/  F2FP.F16.F32.PACK_AB R130, R130, R131 ;  /* 0x000000838282723e */ /* 0x000fe200000000ff */
[----:B-----5:R-:W-:Y:S01]  /*daa0*/  ULEA UR6, UR7, UR6, 0x18 ;  /* 0x0000000607067291 */ /* 0x020fe2000f8ec03f */
[----:B------:R-:W-:Y:S01]  /*dab0*/  PRMT R3, R224, 0x7632, R3 ;  /* 0x00007632e0037816 */ /* 0x000fe20000000003 */
[----:B------:R5:W-:Y:S04]  /*dac0*/  STS.U16 [R154+0x2], R77 ;  /* 0x0000024d9a007388 */ /* 0x000be80000000400 */
[----:B------:R5:W-:Y:S01]  /*dad0*/  STS.U16 [R154+0x6], R0 ;  /* 0x000006009a007388 */ /* 0x000be20000000400 */
[----:B------:R-:W-:-:S03]  /*dae0*/  MOV R155, UR6 ;  /* 0x00000006009b7c02 */ /* 0x000fc60008000f00 */
[----:B------:R5:W-:Y:S02]  /*daf0*/  STS.U16 [R154+0xa], R2 ;  /* 0x00000a029a007388 */ /* 0x000be40000000400 */
[----:B-----5:R-:W-:Y:S02]  /*db00*/  PRMT R77, R226, 0x7632, R77 ;  /* 0x00007632e24d7816 */ /* 0x020fe4000000004d */
[----:B------:R5:W-:Y:S01]  /*db10*/  STS.U16 [R154+0x12], R3 ;  /* 0x000012039a007388 */ /* 0x000be20000000400 */
[----:B------:R-:W-:-:S03]  /*db20*/  PRMT R0, R222, 0x7632, R0 ;  /* 0x00007632de007816 */ /* 0x000fc60000000000 */
[----:B------:R5:W-:Y:S01]  /*db30*/  STS.U16 [R154+0xe], R77 ;  /* 0x00000e4d9a007388 */ /* 0x000be20000000400 */
[----:B------:R-:W-:-:S03]  /*db40*/  PRMT R2, R130, 0x7632, R2 ;  /* 0x0000763282027816 */ /* 0x000fc60000000002 */
[----:B------:R-:W-:Y:S01]  /*db50*/  STS.U16 [R154], R236 ;  /* 0x000000ec9a007388 */ /* 0x000fe20000000400 */
[----:B-----5:R-:W-:-:S03]  /*db60*/  MOV R3, UR17 ;  /* 0x0000001100037c02 */ /* 0x020fc60008000f00 */
[----:B------:R-:W-:Y:S01]  /*db70*/  STS.U16 [R154+0x4], R234 ;  /* 0x000004ea9a007388 */ /* 0x000fe20000000400 */
[----:B------:R-:W-:-:S03]  /*db80*/  PRMT R77, R132, 0x7632, R77 ;  /* 0x00007632844d7816 */ /* 0x000fc6000000004d */
        /* <DEDUP_REMOVED lines=10> */
[----:B-----5:R-:W-:-:S04]  /*dc30*/  SHF.L.U32 R2, R157, 0x4, RZ ;  /* 0x000000049d027819 */ /* 0x020fc800000006ff */
[----:B------:R-:W-:-:S04]  /*dc40*/  LOP3.LUT R2, R2, 0xfffffe00, RZ, 0xc0, !PT ;  /* 0xfffffe0002027812 */ /* 0x000fc800078ec0ff */
[----:B------:R-:W-:-:S04]  /*dc50*/  LOP3.LUT R71, R2, 0x1f, R157, 0xf8, !PT ;  /* 0x0000001f02477812 */ /* 0x000fc800078ef89d */
[----:B------:R-:W-:Y:S02]  /*dc60*/  SHF.R.S32.HI R36, RZ, 0x1f, R71 ;  /* 0x0000001fff247819 */ /* 0x000fe40000011447 */
[----:B------:R-:W-:Y:S01]  /*dc70*/  IADD3 R2, P2, R71, UR28, RZ ;  /* 0x0000001c47027c10 */ /* 0x000fe2000ff5e0ff */
[----:B------:R-:W-:Y:S04]  /*dc80*/  LDS.U16 R9, [R70] ;  /* 0x0000000046097984 */ /* 0x000fe80000000400 */
[----:B--2---:R-:W-:Y:S04]  /*dc90*/  LDS.U16 R11, [R68+0x40] ;  /* 0x00004000440b7984 */ /* 0x004fe80000000400 */
[----:B------:R-:W-:Y:S04]  /*dca0*/  LDS.U16 R13, [R66+0x80] ;  /* 0x00008000420d7984 */ /* 0x000fe80000000400 */
[----:B------:R-:W-:Y:S04]  /*dcb0*/  LDS.U16 R15, [R64+0xc0] ;  /* 0x0000c000400f7984 */ /* 0x000fe80000000400 */
[----:B------:R-:W-:Y:S04]  /*dcc0*/  LDS.U16 R17, [R62+0x100] ;  /* 0x000100003e117984 */ /* 0x000fe80000000400 */
[----:B0-----:R-:W-:Y:S04]  /*dcd0*/  LDS.U16 R19, [R60+0x140] ;  /* 0x000140003c137984 */ /* 0x001fe80000000400 */
[----:B------:R-:W-:Y:S04]  /*dce0*/  LDS.U16 R21, [R58+0x180] ;  /* 0x000180003a157984 */ /* 0x000fe80000000400 */
[----:B------:R-:W-:Y:S04]  /*dcf0*/  LDS.U16 R23, [R56+0x1c0] ;  /* 0x0001c00038177984 */ /* 0x000fe80000000400 */
[----:B------:R-:W-:Y:S04]  /*dd00*/  LDS.U16 R25, [R54+0x200] ;  /* 0x0002000036197984 */ /* 0x000fe80000000400 */
[----:B------:R-:W-:Y:S04]  /*dd10*/  LDS.U16 R27, [R52+0x240] ;  /* 0x00024000341b7984 */ /* 0x000fe80000000400 */
[----:B------:R-:W-:Y:S04]  /*dd20*/  LDS.U16 R29, [R50+0x280] ;  /* 0x00028000321d7984 */ /* 0x000fe80000000400 */
[----:B------:R-:W-:Y:S04]  /*dd30*/  LDS.U16 R31, [R48+0x2c0] ;  /* 0x0002c000301f7984 */ /* 0x000fe80000000400 */
[----:B----4-:R-:W-:Y:S04]  /*dd40*/  LDS.U16 R33, [R46+0x300] ;  /* 0x000300002e217984 */ /* 0x010fe80000000400 */
[----:B---3--:R-:W-:Y:S04]  /*dd50*/  LDS.U16 R35, [R44+0x340] ;  /* 0x000340002c237984 */ /* 0x008fe80000000400 */
[----:B------:R-:W-:Y:S04]  /*dd60*/  LDS.U16 R37, [R42+0x380] ;  /* 0x000380002a257984 */ /* 0x000fe80000000400 */
[----:B-1----:R-:W-:Y:S04]  /*dd70*/  LDS.U16 R39, [R40+0x3c0] ;  /* 0x0003c00028277984 */ /* 0x002fe80000000400 */
[----:B------:R0:W-:Y:S01]  /*dd80*/  @!P0 STS [UR6+0x1080], R3 ;  /* 0x00108003ff008988 */ /* 0x0001e20008000806 */
[----:B------:R-:W-:-:S02]  /*dd90*/  ULDC.64 UR6, c[0x0][0x388] ;  /* 0x0000e20000067ab9 */ /* 0x000fc40000000a00 */
[----:B------:R-:W-:Y:S01]  /*dda0*/  UIMAD UR20, UR21, UR6, URZ ;  /* 0x00000006151472a4 */ /* 0x000fe2000f8e023f */
[----:B------:R-:W-:Y:S01]  /*ddb0*/  BAR.SYNC.DEFER_BLOCKING 0x0 ;  /* 0x0000000000007b1d */ /* 0x000fe20000010000 */
[----:B------:R-:W-:Y:S02]  /*ddc0*/  UIMAD UR21, UR21, UR26, URZ ;  /* 0x0000001a151572a4 */ /* 0x000fe4000f8e023f */
[----:B------:R-:W-:Y:S01]  /*ddd0*/  UIMAD.WIDE.U32 UR18, UR9, UR6, URZ ;  /* 0x00000006091272a5 */ /* 0x000fe2000f8e003f */
[----:B0-----:R-:W-:Y:S01]  /*dde0*/  MOV R3, UR28 ;  /* 0x0000001c00037c02 */ /* 0x001fe20008000f00 */
[----:B------:R-:W-:Y:S02]  /*ddf0*/  UIMAD UR7, UR9, UR7, UR20 ;  /* 0x00000007090772a4 */ /* 0x000fe4000f8e0214 */
[----:B------:R-:W-:Y:S01]  /*de00*/  UIMAD UR20, UR9, UR27, UR21 ;  /* 0x0000001b091472a4 */ /* 0x000fe2000f8e0215 */
[----:B------:R-:W-:Y:S01]  /*de10*/  LEA.HI.X.SX32 R3, R3, R36, 0x1, P2 ;  /* 0x0000002403037211 */ /* 0x000fe200010f0eff */
[----:B------:R-:W-:Y:S01]  /*de20*/  UIADD3 UR21, UR19, UR7, URZ ;  /* 0x0000000713157290 */ /* 0x000fe2000fffe03f */
        /* <DEDUP_REMOVED lines=16> */
.L_x_2416:
[----:B------:R-:W-:Y:S05]  /*df30*/  BSYNC B0 ;  /* 0x0000000000007941 */ /* 0x000fea0003800000 */
.L_x_2415:
        /* <DEDUP_REMOVED lines=12> */
[-C--:B------:R-:W-:Y:S01]  /*e000*/  ISETP.GE.AND P4, PT, R45, R0.reuse, PT ;  /* 0x000000002d00720c */ /* 0x080fe20003f86270 */
        /* <DEDUP_REMOVED lines=8> */
[----:B------:R-:W-:Y:S01]  /*e090*/  LEA.HI.X R5, R71, UR7, R36, 0x1, P1 ;  /* 0x0000000747057c11 */ /* 0x000fe200088f0c24 */
[----:B------:R-:W-:Y:S01]  /*e0a0*/  UIMAD.WIDE.U32 UR6, UR9, UR26, URZ ;  /* 0x0000001a090672a5 */ /* 0x000fe2000f8e003f */
[----:B------:R-:W-:-:S02]  /*e0b0*/  ISETP.GE.AND P1, PT, R41, R0, PT ;  /* 0x000000002900720c */ /* 0x000fc40003f26270 */
[C---:B------:R-:W-:Y:S02]  /*e0c0*/  LEA R4, P3, R6.reuse, R4, 0x1 ;  /* 0x0000000406047211 */ /* 0x040fe400078608ff */
[----:B------:R-:W-:Y:S02]  /*e0d0*/  MOV R7, UR18 ;  /* 0x0000001200077c02 */ /* 0x000fe40008000f00 */
[C---:B------:R-:W-:Y:S02]  /*e0e0*/  LOP3.LUT R49, R71.reuse, 0xa0, RZ, 0xfc, !PT ;  /* 0x000000a047317812 */ /* 0x040fe400078efcff */
[----:B------:R-:W-:Y:S02]  /*e0f0*/  LEA.HI.X R5, R6, R5, R7, 0x1, P3 ;  /* 0x0000000506057211 */ /* 0x000fe400018f0c07 */
[C---:B------:R-:W-:Y:S02]  /*e100*/  LOP3.LUT R51, R71.reuse, 0xc0, RZ, 0xfc, !PT ;  /* 0x000000c047337812 */ /* 0x040fe400078efcff */
[C---:B------:R-:W-:Y:S01]  /*e110*/  LOP3.LUT R53, R71.reuse, 0xe0, RZ, 0xfc, !PT ;  /* 0x000000e047357812 */ /* 0x040fe200078efcff */
[----:B------:R0:W-:Y:S01]  /*e120*/  @!P1 STG.E.U16 desc[UR22][R4.64+-0xfc0], R11 ;  /* 0xfff0400b04009986 */ /* 0x0001e2000c101516 */
[----:B------:R-:W-:-:S02]  /*e130*/  LOP3.LUT R55, R71, 0x100, RZ, 0xfc, !PT ;  /* 0x0000010047377812 */ /* 0x000fc400078efcff */
[----:B------:R-:W-:Y:S01]  /*e140*/  LOP3.LUT R57, R71, 0x120, RZ, 0xfc, !PT ;  /* 0x0000012047397812 */ /* 0x000fe200078efcff */
[----:B------:R1:W-:Y:S01]  /*e150*/  @!P2 STG.E.U16 desc[UR22][R4.64+-0xf80], R13 ;  /* 0xfff0800d0400a986 */ /* 0x0003e2000c101516 */
[-C--:B------:R-:W-:Y:S02]  /*e160*/  ISETP.GE.AND P3, PT, R47, R0.reuse, PT ;  /* 0x000000002f00720c */ /* 0x080fe40003f66270 */
[-C--:B------:R-:W-:Y:S01]  /*e170*/  ISETP.GE.AND P2, PT, R49, R0.reuse, PT ;  /* 0x000000003100720c */ /* 0x080fe20003f46270 */
[----:B------:R3:W-:Y:S01]  /*e180*/  @!P4 STG.E.U16 desc[UR22][R4.64+-0xf40], R15 ;  /* 0xfff0c00f0400c986 */ /* 0x0007e2000c101516 */
[-C--:B------:R-:W-:Y:S02]  /*e190*/  ISETP.GE.AND P1, PT, R51, R0.reuse, PT ;  /* 0x000000003300720c */ /* 0x080fe40003f26270 */
[-C--:B------:R-:W-:Y:S02]  /*e1a0*/  ISETP.GE.AND P4, PT, R53, R0.reuse, PT ;  /* 0x000000003500720c */ /* 0x080fe40003f86270 */
[----:B------:R-:W-:-:S02]  /*e1b0*/  ISETP.GE.AND P5, PT, R55, R0, PT ;  /* 0x000000003700720c */ /* 0x000fc40003fa6270 */
[----:B------:R-:W-:Y:S02]  /*e1c0*/  ISETP.GE.AND P6, PT, R57, R0, PT ;  /* 0x000000003900720c */ /* 0x000fe40003fc6270 */
[C---:B------:R-:W-:Y:S01]  /*e1d0*/  LOP3.LUT R59, R71.reuse, 0x140, RZ, 0xfc, !PT ;  /* 0x00000140473b7812 */ /* 0x040fe200078efcff */
[----:B------:R4:W-:Y:S01]  /*e1e0*/  @!P3 STG.E.U16 desc[UR22][R4.64+-0xf00], R17 ;  /* 0xfff100110400b986 */ /* 0x0009e2000c101516 */
[C---:B------:R-:W-:Y:S02]  /*e1f0*/  LOP3.LUT R61, R71.reuse, 0x160, RZ, 0xfc, !PT ;  /* 0x00000160473d7812 */ /* 0x040fe400078efcff */
[C---:B------:R-:W-:Y:S01]  /*e200*/  LOP3.LUT R63, R71.reuse, 0x180, RZ, 0xfc, !PT ;  /* 0x00000180473f7812 */ /* 0x040fe200078efcff */
[----:B------:R5:W-:Y:S01]  /*e210*/  @!P2 STG.E.U16 desc[UR22][R4.64+-0xec0], R19 ;  /* 0xfff140130400a986 */ /* 0x000be2000c101516 */
[C---:B------:R-:W-:Y:S02]  /*e220*/  LOP3.LUT R65, R71.reuse, 0x1a0, RZ, 0xfc, !PT ;  /* 0x000001a047417812 */ /* 0x040fe400078efcff */
[C---:B------:R-:W-:Y:S01]  /*e230*/  LOP3.LUT R67, R71.reuse, 0x1c0, RZ, 0xfc, !PT ;  /* 0x000001c047437812 */ /* 0x040fe200078efcff */
[----:B------:R5:W-:Y:S01]  /*e240*/  @!P1 STG.E.U16 desc[UR22][R4.64+-0xe80], R21 ;  /* 0xfff1801504009986 */ /* 0x000be2000c101516 */
[----:B------:R-:W-:-:S02]  /*e250*/  LOP3.LUT R69, R71, 0x1e0, RZ, 0xfc, !PT ;  /* 0x000001e047457812 */ /* 0x000fc400078efcff */
[-C--:B------:R-:W-:Y:S01]  /*e260*/  ISETP.GE.AND P1, PT, R59, R0.reuse, PT ;  /* 0x000000003b00720c */ /* 0x080fe20003f26270 */
[----:B------:R5:W-:Y:S01]  /*e270*/  @!P4 STG.E.U16 desc[UR22][R4.64+-0xe40], R23 ;  /* 0xfff1c0170400c986 */ /* 0x000be2000c101516 */
[-C--:B------:R-:W-:Y:S02]  /*e280*/  ISETP.GE.AND P2, PT, R61, R0.reuse, PT ;  /* 0x000000003d00720c */ /* 0x080fe40003f46270 */
[-C--:B------:R-:W-:Y:S01]  /*e290*/  ISETP.GE.AND P3, PT, R63, R0.reuse, PT ;  /* 0x000000003f00720c */ /* 0x080fe20003f66270 */
[----:B------:R5:W-:Y:S01]  /*e2a0*/  @!P5 STG.E.U16 desc[UR22][R4.64+-0xe00], R25 ;  /* 0xfff200190400d986 */ /* 0x000be2000c101516 */
        /* <DEDUP_REMOVED lines=107> */
[----:B------:R-:W-:Y:S01]  /*e960*/  MOV R4, UR17 ;  /* 0x0000001100047c02 */ /* 0x000fe20008000f00 */
[----:B------:R-:W-:Y:S02]  /*e970*/  UIADD3 UR17, UR7, UR20, URZ ;  /* 0x0000001407117290 */ /* 0x000fe4000fffe03f */
        /* <DEDUP_REMOVED lines=42> */
.L_x_2418:
[----:B------:R-:W-:Y:S05]  /*ec20*/  BSYNC B0 ;  /* 0x0000000000007941 */ /* 0x000fea0003800000 */
.L_x_2417:
[----:B------:R-:W-:Y:S01]  /*ec30*/  ULDC.64 UR18, c[0x0][0x3b0] ;  /* 0x0000ec0000127ab9 */ /* 0x000fe20000000a00 */
[----:B------:R-:W-:Y:S01]  /*ec40*/  UMOV UR7, UR17 ;  /* 0x0000001100077c82 */ /* 0x000fe20008000000 */
[----:B------:R-:W-:Y:S01]  /*ec50*/  UIMAD UR8, UR8, UR18, URZ ;  /* 0x00000012080872a4 */ /* 0x000fe2000f8e023f */
[-C--:B------:R-:W-:Y:S01]  /*ec60*/  ISETP.GE.AND P3, PT, R41, R0.reuse, PT ;  /* 0x000000002900720c */ /* 0x080fe20003f66270 */
[----:B------:R-:W-:Y:S01]  /*ec70*/  UIMAD.WIDE.U32 UR6, UR47, UR18, UR6 ;  /* 0x000000122f0672a5 */ /* 0x000fe2000f8e0006 */
[-C--:B------:R-:W-:Y:S01]  /*ec80*/  ISETP.GE.AND P4, PT, R43, R0.reuse, PT ;  /* 0x000000002b00720c */ /* 0x080fe20003f86270 */
[----:B------:R-:W-:Y:S01]  /*ec90*/  UIADD3 UR11, UP1, UR11, -0x2000, URZ ;  /* 0xffffe0000b0b7890 */ /* 0x000fe2000ff3e03f */
[-C--:B------:R-:W-:Y:S01]  /*eca0*/  ISETP.GE.AND P5, PT, R45, R0.reuse, PT ;  /* 0x000000002d00720c */ /* 0x080fe20003fa6270 */
[----:B------:R-:W-:Y:S01]  /*ecb0*/  UIADD3 UR15, UP0, UR15, UR6, URZ ;  /* 0x000000060f0f7290 */ /* 0x000fe2000ff1e03f */
[-C--:B------:R-:W-:Y:S01]  /*ecc0*/  ISETP.GE.AND P6, PT, R47, R0.reuse, PT ;  /* 0x000000002f00720c */ /* 0x080fe20003fc6270 */
[----:B------:R-:W-:Y:S01]  /*ecd0*/  UIMAD UR6, UR47, UR19, UR8 ;  /* 0x000000132f0672a4 */ /* 0x000fe2000f8e0208 */
[-C--:B------:R-:W-:Y:S01]  /*ece0*/  ISETP.GE.AND P1, PT, R51, R0.reuse, PT ;  /* 0x000000003300720c */ /* 0x080fe20003f26270 */
[----:B------:R-:W-:Y:S01]  /*ecf0*/  UIADD3 UR13, UP2, UR13, -0x2000, URZ ;  /* 0xffffe0000d0d7890 */ /* 0x000fe2000ff5e03f */
[----:B------:R-:W-:Y:S01]  /*ed00*/  ISETP.GE.AND P2, PT, R53, R0, PT ;  /* 0x000000003500720c */ /* 0x000fe20003f46270 */
[----:B------:R-:W-:Y:S01]  /*ed10*/  ULDC.64 UR18, c[0x0][0x3f0] ;  /* 0x0000fc0000127ab9 */ /* 0x000fe20000000a00 */
        /* <DEDUP_REMOVED lines=10> */
[----:B------:R-:W-:-:S02]  /*edc0*/  UIADD3 UR5, UR5, 0x1, URZ ;  /* 0x0000000105057890 */ /* 0x000fc4000fffe03f */
[----:B------:R-:W-:Y:S01]  /*edd0*/  UIADD3.X UR12, UR12, -0x1, URZ, UP1, !UPT ;  /* 0xffffffff0c0c7890 */ /* 0x000fe20008ffe43f */
[----:B------:R-:W-:Y:S01]  /*ede0*/  LEA.HI.X R3, R4, R3, R5, 0x1, P0 ;  /* 0x0000000304037211 */ /* 0x000fe200000f0c05 */
[----:B------:R-:W-:Y:S01]  /*edf0*/  UIADD3.X UR14, UR14, -0x1, URZ, UP2, !UPT ;  /* 0xffffffff0e0e7890 */ /* 0x000fe200097fe43f */
[-C--:B------:R-:W-:Y:S01]  /*ee00*/  ISETP.GE.AND P0, PT, R49, R0.reuse, PT ;  /* 0x000000003100720c */ /* 0x080fe20003f06270 */
[----:B------:R-:W-:Y:S02]  /*ee10*/  UIADD3.X UR48, UR48, -0x1, URZ, UP3, !UPT ;  /* 0xffffffff30307890 */ /* 0x000fe40009ffe43f */
[----:B------:R0:W-:Y:S01]  /*ee20*/  @!P3 STG.E.U16 desc[UR22][R2.64], R11 ;  /* 0x0000000b0200b986 */ /* 0x0001e2000c101516 */
[-C--:B------:R-:W-:Y:S01]  /*ee30*/  ISETP.GE.AND P3, PT, R55, R0.reuse, PT ;  /* 0x000000003700720c */ /* 0x080fe20003f66270 */
[----:B------:R-:W-:Y:S02]  /*ee40*/  UIADD3.X UR52, UR52, -0x1, URZ, UP4, !UPT ;  /* 0xffffffff34347890 */ /* 0x000fe4000a7fe43f */
[----:B------:R0:W-:Y:S01]  /*ee50*/  @!P4 STG.E.U16 desc[UR22][R2.64+0x40], R13 ;  /* 0x0000400d0200c986 */ /* 0x0001e2000c101516 */
[----:B------:R-:W-:Y:S01]  /*ee60*/  ISETP.GE.AND P4, PT, R57, R0, PT ;  /* 0x000000003900720c */ /* 0x000fe20003f86270 */
[----:B------:R-:W-:-:S02]  /*ee70*/  UIADD3.X UR50, UR50, -0x1, URZ, UP5, !UPT ;  /* 0xffffffff32327890 */ /* 0x000fc4000affe43f */
        /* <DEDUP_REMOVED lines=21> */
.L_x_2318:
        /* <DEDUP_REMOVED lines=41> */
.L_x_2421:
[----:B------:R-:W-:Y:S05]  /*f260*/  BSYNC B0 ;  /* 0x0000000000007941 */ /* 0x000fea0003800000 */
.L_x_2420:
[----:B------:R-:W-:Y:S01]  /*f270*/  ULDC.64 UR4, c[0x0][0x3f8] ;  /* 0x0000fe0000047ab9 */ /* 0x000fe20000000a00 */
[----:B------:R-:W-:Y:S01]  /*f280*/  BSSY B0, `(.L_x_2422) ;  /* 0x000002c000007945 */ /* 0x000fe20003800000 */
[----:B------:R-:W-:-:S04]  /*f290*/  ISETP.NE.U32.AND P0, PT, RZ, UR4, PT ;  /* 0x00000004ff007c0c */ /* 0x000fc8000bf05070 */
[----:B------:R-:W-:-:S13]  /*f2a0*/  ISETP.NE.AND.EX P0, PT, RZ, UR5, PT, P0 ;  /* 0x00000005ff007c0c */ /* 0x000fda000bf05300 */
[----:B------:R-:W-:Y:S05]  /*f2b0*/  @!P0 BRA `(.L_x_2423) ;  /* 0x00000000009c8947 */ /* 0x000fea0003800000 */
[----:B-1----:R-:W2:Y:S01]  /*f2c0*/  LDL.LU R2, [R1+0x68] ;  /* 0x0000680001027983 */ /* 0x002ea20000300800 */
[----:B------:R-:W1:Y:S01]  /*f2d0*/  S2R R4, SR_LANEID ;  /* 0x0000000000047919 */ /* 0x000e620000000000 */
[----:B0-----:R-:W0:Y:S01]  /*f2e0*/  S2R R7, SR_TID.X ;  /* 0x0000000000077919 */ /* 0x001e220000002100 */
[----:B------:R-:W-:Y:S01]  /*f2f0*/  BAR.SYNC.DEFER_BLOCKING 0x0 ;  /* 0x0000000000007b1d */ /* 0x000fe20000010000 */
[----:B-1----:R-:W-:-:S13]  /*f300*/  ISETP.NE.AND P1, PT, R4, RZ, PT ;  /* 0x000000ff0400720c */ /* 0x002fda0003f25270 */
[----:B------:R-:W1:Y:S01]  /*f310*/  @!P1 S2R R11, SR_CgaCtaId ;  /* 0x00000000000b9919 */ /* 0x000e620000008800 */
[----:B------:R-:W-:-:S04]  /*f320*/  @!P1 MOV R4, 0x400 ;  /* 0x0000040000049802 */ /* 0x000fc80000000f00 */
[----:B-1----:R-:W-:Y:S01]  /*f330*/  @!P1 LEA R11, R11, R4, 0x18 ;  /* 0x000000040b0b9211 */ /* 0x002fe200078ec0ff */
[----:B--2---:R-:W1:Y:S02]  /*f340*/  SHFL.DOWN P0, R0, R2, 0x1, 0x1f ;  /* 0x08201f0002007f89 */ /* 0x004e640000000000 */
[----:B-1----:R-:W-:-:S05]  /*f350*/  @P0 FADD R0, R0, R2 ;  /* 0x0000000200000221 */ /* 0x002fca0000000000 */
[----:B------:R-:W1:Y:S02]  /*f360*/  SHFL.DOWN P0, R3, R0, 0x2, 0x1f ;  /* 0x08401f0000037f89 */ /* 0x000e640000000000 */
[----:B-1----:R-:W-:Y:S01]  /*f370*/  @P0 FADD R3, R0, R3 ;  /* 0x0000000300030221 */ /* 0x002fe20000000000 */
[----:B0-----:R-:W-:-:S04]  /*f380*/  @!P1 SHF.R.S32.HI R0, RZ, 0x1f, R7 ;  /* 0x0000001fff009819 */ /* 0x001fc80000011407 */
        /* <DEDUP_REMOVED lines=26> */
.L_x_2423:
[----:B01----:R-:W2:Y:S02]  /*f530*/  S2R R7, SR_TID.X ;  /* 0x0000000000077919 */ /* 0x003ea40000002100 */
.L_x_2424:
[----:B------:R-:W-:Y:S05]  /*f540*/  BSYNC B0 ;  /* 0x0000000000007941 */ /* 0x000fea0003800000 */
.L_x_2422:
[----:B------:R-:W-:Y:S02]  /*f550*/  ULDC UR14, c[0x0][0x21c] ;  /* 0x00008700000e7ab9 */ /* 0x000fe40000000800 */
[----:B--2---:R-:W-:-:S13]  /*f560*/  ISETP.GE.AND P0, PT, R7, UR14, PT ;  /* 0x0000000e07007c0c */ /* 0x004fda000bf06270 */
[----:B------:R-:W-:Y:S05]  /*f570*/  @P0 EXIT ;  /* 0x000000000000094d */ /* 0x000fea0003800000 */
[----:B------:R-:W2:Y:S01]  /*f580*/  S2UR UR10, SR_CgaCtaId ;  /* 0x00000000000a79c3 */ /* 0x000ea20000008800 */
[----:B------:R-:W-:Y:S01]  /*f590*/  USHF.R.S32.HI UR6, URZ, 0x1f, UR47 ;  /* 0x0000001f3f067899 */ /* 0x000fe2000801142f */
[----:B------:R-:W-:Y:S01]  /*f5a0*/  ULDC.64 UR8, c[0x0][0x338] ;  /* 0x0000ce0000087ab9 */ /* 0x000fe20000000a00 */
[----:B------:R-:W-:Y:S02]  /*f5b0*/  UMOV UR7, 0x400 ;  /* 0x0000040000077882 */ /* 0x000fe40000000000 */
[----:B------:R-:W-:Y:S02]  /*f5c0*/  UIMAD UR6, UR6, UR8, URZ ;  /* 0x00000008060672a4 */ /* 0x000fe4000f8e023f */
[----:B------:R-:W-:Y:S02]  /*f5d0*/  UIMAD.WIDE.U32 UR4, UR47, UR8, URZ ;  /* 0x000000082f0472a5 */ /* 0x000fe4000f8e003f */
[----:B------:R-:W-:Y:S01]  /*f5e0*/  UIMAD UR6, UR47, UR9, UR6 ;  /* 0x000000092f0672a4 */ /* 0x000fe2000f8e0206 */
[----:B------:R-:W-:Y:S01]  /*f5f0*/  ULDC UR8, c[0x0][0x0] ;  /* 0x0000000000087ab9 */ /* 0x000fe20000000800 */
[----:B------:R-:W-:-:S02]  /*f600*/  ULDC.64 UR12, c[0x0][0x3c0] ;  /* 0x0000f000000c7ab9 */ /* 0x000fc40000000a00 */
[----:B------:R-:W-:Y:S02]  /*f610*/  UIADD3 UR6, UR5, UR6, URZ ;  /* 0x0000000605067290 */ /* 0x000fe4000fffe03f */
[----:B--2---:R-:W-:-:S03]  /*f620*/  ULEA UR7, UR10, UR7, 0x18 ;  /* 0x000000070a077291 */ /* 0x004fc6000f8ec03f */
[----:B------:R-:W-:-:S09]  /*f630*/  ULDC.64 UR10, c[0x0][0x340] ;  /* 0x0000d000000a7ab9 */ /* 0x000fd20000000a00 */
.L_x_2425:
[C---:B0-----:R-:W-:Y:S02]  /*f640*/  LEA R0, R7.reuse, UR7, 0x3 ;  /* 0x0000000707007c11 */ /* 0x041fe4000f8e18ff */
[----:B------:R-:W-:Y:S02]  /*f650*/  SHF.R.S32.HI R4, RZ, 0x1f, R7 ;  /* 0x0000001fff047819 */ /* 0x000fe40000011407 */
[----:B-12---:R-:W-:Y:S01]  /*f660*/  MOV R2, UR4 ;  /* 0x0000000400027c02 */ /* 0x006fe20008000f00 */
[----:B------:R-:W0:Y:S01]  /*f670*/  LDS.64 R8, [R0+0xfe80] ;  /* 0x00fe800000087984 */ /* 0x000e220000000a00 */
[----:B------:R-:W-:Y:S01]  /*f680*/  MOV R5, UR6 ;  /* 0x0000000600057c02 */ /* 0x000fe20008000f00 */
[----:B------:R-:W-:Y:S01]  /*f690*/  IMAD R6, R4, UR10, RZ ;  /* 0x0000000a04067c24 */ /* 0x000fe2000f8e02ff */
[----:B------:R-:W-:Y:S02]  /*f6a0*/  MOV R4, R2 ;  /* 0x0000000200047202 */ /* 0x000fe40000000f00 */
[----:B------:R-:W-:Y:S01]  /*f6b0*/  MOV R3, UR5 ;  /* 0x0000000500037c02 */ /* 0x000fe20008000f00 */
[----:B------:R-:W-:-:S02]  /*f6c0*/  IMAD R3, R7, UR11, R6 ;  /* 0x0000000b07037c24 */ /* 0x000fc4000f8e0206 */
[C---:B------:R-:W-:Y:S01]  /*f6d0*/  IMAD.WIDE.U32 R4, R7.reuse, UR10, R4 ;  /* 0x0000000a07047c25 */ /* 0x040fe2000f8e0004 */
[----:B------:R-:W-:-:S04]  /*f6e0*/  IADD3 R7, R7, UR8, RZ ;  /* 0x0000000807077c10 */ /* 0x000fc8000fffe0ff */
[----:B------:R-:W-:Y:S02]  /*f6f0*/  IADD3 R3, R5, R3, RZ ;  /* 0x0000000305037210 */ /* 0x000fe40007ffe0ff */
[----:B------:R-:W-:-:S04]  /*f700*/  LEA R2, P0, R4, UR12, 0x3 ;  /* 0x0000000c04027c11 */ /* 0x000fc8000f8018ff */
[----:B------:R-:W-:Y:S02]  /*f710*/  LEA.HI.X R3, R4, UR13, R3, 0x3, P0 ;  /* 0x0000000d04037c11 */ /* 0x000fe400080f1c03 */
[----:B------:R-:W-:-:S03]  /*f720*/  ISETP.GE.AND P0, PT, R7, UR14, PT ;  /* 0x0000000e07007c0c */ /* 0x000fc6000bf06270 */
[----:B0-----:R2:W-:Y:S04]  /*f730*/  REDG.E.ADD.F32.FTZ.RN.STRONG.GPU desc[UR22][R2.64], R8 ;  /* 0x00000008020079a6 */ /* 0x0015e8000c10f396 */
[----:B------:R2:W-:Y:S06]  /*f740*/  REDG.E.ADD.F32.FTZ.RN.STRONG.GPU desc[UR22][R2.64+0x4], R9 ;  /* 0x00000409020079a6 */ /* 0x0005ec000c10f396 */
[----:B------:R-:W-:Y:S05]  /*f750*/  @!P0 BRA `(.L_x_2425) ;  /* 0xfffffffc00b88947 */ /* 0x000fea000383ffff */
[----:B------:R-:W-:Y:S05]  /*f760*/  EXIT ;  /* 0x000000000000794d */ /* 0x000fea0003800000 */
.L_x_2323:
[----:B------:R-:W-:Y:S01]  /*f770*/  HFMA2.MMA R77, -RZ, RZ, 0, 5.9604644775390625e-08 ;  /* 0x00000001ff4d7435 */ /* 0x000fe200000001ff */
[----:B------:R-:W-:Y:S02]  /*f780*/  MOV R246, R241 ;  /* 0x000000f100f67202 */ /* 0x000fe40000000f00 */
[----:B------:R-:W-:Y:S02]  /*f790*/  MOV R76, RZ ;  /* 0x000000ff004c7202 */ /* 0x000fe40000000f00 */
[----:B------:R-:W-:-:S07]  /*f7a0*/  MOV R79, 0xffffffff ;  /* 0xffffffff004f7802 */ /* 0x000fce0000000f00 */
[----:B--2--5:R-:W-:Y:S05]  /*f7b0*/  WARPSYNC.COLLECTIVE R79, `(.L_x_2426) ;  /* 0x000000004f087348 */ /* 0x024fea0003c00000 */
[----:B------:R0:W1:Y:S02]  /*f7c0*/  SHFL.UP P3, R78, R246, R77, R76 ;  /* 0x0400004df64e7389 */ /* 0x000064000006004c */
[----:B012--5:R-:W-:Y:S01]  /*f7d0*/  ENDCOLLECTIVE ;  /* 0x000000000000791b */ /* 0x027fe20003800000 */
.L_x_2426:
[----:B------:R-:W-:Y:S02]  /*f7e0*/  MOV R246, R231 ;  /* 0x000000e700f67202 */ /* 0x000fe40000000f00 */
[----:B------:R-:W-:-:S07]  /*f7f0*/  MOV R243, R78 ;  /* 0x0000004e00f37202 */ /* 0x000fce0000000f00 */
[----:B------:R-:W-:Y:S05]  /*f800*/  WARPSYNC.COLLECTIVE R79, `(.L_x_2427) ;  /* 0x000000004f087348 */ /* 0x000fea0003c00000 */
[----:B------:R0:W1:Y:S02]  /*f810*/  SHFL.UP P3, R78, R246, R77, R76 ;  /* 0x0400004df64e7389 */ /* 0x000064000006004c */
[----:B01----:R-:W-:Y:S01]  /*f820*/  ENDCOLLECTIVE ;  /* 0x000000000000791b */ /* 0x003fe20003800000 */
.L_x_2427:
[----:B------:R-:W-:Y:S02]  /*f830*/  MOV R246, R244 ;  /* 0x000000f400f67202 */ /* 0x000fe40000000f00 */
[----:B------:R-:W-:-:S07]  /*f840*/  MOV R245, R78 ;  /* 0x0000004e00f57202 */ /* 0x000fce0000000f00 */
[----:B------:R-:W-:Y:S05]  /*f850*/  WARPSYNC.COLLECTIVE R79, `(.L_x_2428) ;  /* 0x000000004f087348 */ /* 0x000fea0003c00000 */
[----:B------:R0:W1:Y:S02]  /*f860*/  SHFL.UP P3, R78, R246, R77, R76 ;  /* 0x0400004df64e7389 */ /* 0x000064000006004c */
[----:B01----:R-:W-:Y:S01]  /*f870*/  ENDCOLLECTIVE ;  /* 0x000000000000791b */ /* 0x003fe20003800000 */
.L_x_2428:
[----:B------:R-:W-:Y:S02]  /*f880*/  MOV R246, R242 ;  /* 0x000000f200f67202 */ /* 0x000fe40000000f00 */
[----:B------:R-:W-:-:S07]  /*f890*/  MOV R247, R78 ;  /* 0x0000004e00f77202 */ /* 0x000fce0000000f00 */
[----:B------:R-:W-:Y:S05]  /*f8a0*/  WARPSYNC.COLLECTIVE R79, `(.L_x_2429) ;  /* 0x000000004f087348 */ /* 0x000fea0003c00000 */
[----:B------:R0:W1:Y:S02]  /*f8b0*/  SHFL.UP P3, R78, R246, R77, R76 ;  /* 0x0400004df64e7389 */ /* 0x000064000006004c */
[----:B01----:R-:W-:Y:S01]  /*f8c0*/  ENDCOLLECTIVE ;  /* 0x000000000000791b */ /* 0x003fe20003800000 */
.L_x_2429:
        /* <DEDUP_REMOVED lines=19> */
.L_x_2430:
[----:B------:R-:W-:Y:S02]  /*fa00*/  MOV R246, R231 ;  /* 0x000000e700f67202 */ /* 0x000fe40000000f00 */
[----:B------:R-:W-:-:S07]  /*fa10*/  MOV R245, R78 ;  /* 0x0000004e00f57202 */ /* 0x000fce0000000f00 */
[----:B------:R-:W-:Y:S05]  /*fa20*/  WARPSYNC.COLLECTIVE R79, `(.L_x_2431) ;  /* 0x000000004f087348 */ /* 0x000fea0003c00000 */
[----:B------:R0:W1:Y:S02]  /*fa30*/  SHFL.UP P3, R78, R246, R77, R76 ;  /* 0x0400004df64e7389 */ /* 0x000064000006004c */
[----:B01----:R-:W-:Y:S01]  /*fa40*/  ENDCOLLECTIVE ;  /* 0x000000000000791b */ /* 0x003fe20003800000 */
.L_x_2431:
[----:B------:R-:W-:Y:S02]  /*fa50*/  MOV R246, R244 ;  /* 0x000000f400f67202 */ /* 0x000fe40000000f00 */
[----:B------:R-:W-:-:S07]  /*fa60*/  MOV R247, R78 ;  /* 0x0000004e00f77202 */ /* 0x000fce0000000f00 */
[----:B------:R-:W-:Y:S05]  /*fa70*/  WARPSYNC.COLLECTIVE R79, `(.L_x_2432) ;  /* 0x000000004f087348 */ /* 0x000fea0003c00000 */
[----:B------:R0:W1:Y:S02]  /*fa80*/  SHFL.UP P3, R78, R246, R77, R76 ;  /* 0x0400004df64e7389 */ /* 0x000064000006004c */
[----:B01----:R-:W-:Y:S01]  /*fa90*/  ENDCOLLECTIVE ;  /* 0x000000000000791b */ /* 0x003fe20003800000 */
.L_x_2432:
[----:B------:R-:W-:Y:S02]  /*faa0*/  MOV R246, R242 ;  /* 0x000000f200f67202 */ /* 0x000fe40000000f00 */
[----:B------:R-:W-:-:S07]  /*fab0*/  MOV R243, R78 ;  /* 0x0000004e00f37202 */ /* 0x000fce0000000f00 */
[----:B------:R-:W-:Y:S05]  /*fac0*/  WARPSYNC.COLLECTIVE R79, `(.L_x_2433) ;  /* 0x000000004f087348 */ /* 0x000fea0003c00000 */
[----:B------:R0:W1:Y:S02]  /*fad0*/  SHFL.UP P3, R78, R246, R77, R76 ;  /* 0x0400004df64e7389 */ /* 0x000064000006004c */
[----:B01----:R-:W-:Y:S01]  /*fae0*/  ENDCOLLECTIVE ;  /* 0x000000000000791b */ /* 0x003fe20003800000 */
.L_x_2433:
        /* <DEDUP_REMOVED lines=19> */
.L_x_2434:
[----:B------:R-:W-:Y:S02]  /*fc20*/  MOV R246, R231 ;  /* 0x000000e700f67202 */ /* 0x000fe40000000f00 */
[----:B------:R-:W-:-:S07]  /*fc30*/  MOV R245, R78 ;  /* 0x0000004e00f57202 */ /* 0x000fce0000000f00 */
[----:B------:R-:W-:Y:S05]  /*fc40*/  WARPSYNC.COLLECTIVE R79, `(.L_x_2435) ;  /* 0x000000004f087348 */ /* 0x000fea0003c00000 */
[----:B------:R0:W1:Y:S02]  /*fc50*/  SHFL.UP P3, R78, R246, R77, R76 ;  /* 0x0400004df64e7389 */ /* 0x000064000006004c */
[----:B01----:R-:W-:Y:S01]  /*fc60*/  ENDCOLLECTIVE ;  /* 0x000000000000791b */ /* 0x003fe20003800000 */
.L_x_2435:
[----:B------:R-:W-:Y:S02]  /*fc70*/  MOV R246, R244 ;  /* 0x000000f400f67202 */ /* 0x000fe40000000f00 */
[----:B------:R-:W-:-:S07]  /*fc80*/  MOV R247, R78 ;  /* 0x0000004e00f77202 */ /* 0x000fce0000000f00 */
[----:B------:R-:W-:Y:S05]  /*fc90*/  WARPSYNC.COLLECTIVE R79, `(.L_x_2436) ;  /* 0x000000004f087348 */ /* 0x000fea0003c00000 */
[----:B------:R0:W1:Y:S02]  /*fca0*/  SHFL.UP P3, R78, R246, R77, R76 ;  /* 0x0400004df64e7389 */ /* 0x000064000006004c */
[----:B01----:R-:W-:Y:S01]  /*fcb0*/  ENDCOLLECTIVE ;  /* 0x000000000000791b */ /* 0x003fe20003800000 */
.L_x_2436:
[----:B------:R-:W-:Y:S02]  /*fcc0*/  MOV R246, R242 ;  /* 0x000000f200f67202 */ /* 0x000fe40000000f00 */
[----:B------:R-:W-:-:S07]  /*fcd0*/  MOV R243, R78 ;  /* 0x0000004e00f37202 */ /* 0x000fce0000000f00 */
[----:B------:R-:W-:Y:S05]  /*fce0*/  WARPSYNC.COLLECTIVE R79, `(.L_x_2437) ;  /* 0x000000004f087348 */ /* 0x000fea0003c00000 */
[----:B------:R0:W1:Y:S02]  /*fcf0*/  SHFL.UP P3, R78, R246, R77, R76 ;  /* 0x0400004df64e7389 */ /* 0x000064000006004c */
[----:B01----:R-:W-:Y:S01]  /*fd00*/  ENDCOLLECTIVE ;  /* 0x000000000000791b */ /* 0x003fe20003800000 */
.L_x_2437:
        /* <DEDUP_REMOVED lines=19> */
.L_x_2438:
[----:B------:R-:W-:Y:S02]  /*fe40*/  MOV R246, R231 ;  /* 0x000000e700f67202 */ /* 0x000fe40000000f00 */
[----:B------:R-:W-:-:S07]  /*fe50*/  MOV R245, R78 ;  /* 0x0000004e00f57202 */ /* 0x000fce0000000f00 */
[----:B------:R-:W-:Y:S05]  /*fe60*/  WARPSYNC.COLLECTIVE R79, `(.L_x_2439) ;  /* 0x000000004f087348 */ /* 0x000fea0003c00000 */
[----:B------:R0:W1:Y:S02]  /*fe70*/  SHFL.UP P3, R78, R246, R77, R76 ;  /* 0x0400004df64e7389 */ /* 0x000064000006004c */
[----:B01----:R-:W-:Y:S01]  /*fe80*/  ENDCOLLECTIVE ;  /* 0x000000000000791b */ /* 0x003fe20003800000 */
.L_x_2439:
[----:B------:R-:W-:Y:S02]  /*fe90*/  MOV R246, R244 ;  /* 0x000000f400f67202 */ /* 0x000fe40000000f00 */
[----:B------:R-:W-:-:S07]  /*fea0*/  MOV R247, R78 ;  /* 0x0000004e00f77202 */ /* 0x000fce0000000f00 */
[----:B------:R-:W-:Y:S05]  /*feb0*/  WARPSYNC.COLLECTIVE R79, `(.L_x_2440) ;  /* 0x000000004f087348 */ /* 0x000fea0003c00000 */
[----:B------:R0:W1:Y:S02]  /*fec0*/  SHFL.UP P3, R78, R246, R77, R76 ;  /* 0x0400004df64e7389 */ /* 0x000064000006004c */
[----:B01----:R-:W-:Y:S01]  /*fed0*/  ENDCOLLECTIVE ;  /* 0x000000000000791b */ /* 0x003fe20003800000 */
.L_x_2440:
[----:B------:R-:W-:Y:S02]  /*fee0*/  MOV R246, R242 ;  /* 0x000000f200f67202 */ /* 0x000fe40000000f00 */
[----:B------:R-:W-:-:S07]  /*fef0*/  MOV R243, R78 ;  /* 0x0000004e00f37202 */ /* 0x000fce0000000f00 */
[----:B------:R-:W-:Y:S05]  /*ff00*/  WARPSYNC.COLLECTIVE R79, `(.L_x_2441) ;  /* 0x000000004f087348 */ /* 0x000fea0003c00000 */
[----:B------:R0:W1:Y:S02]  /*ff10*/  SHFL.UP P3, R78, R246, R77, R76 ;  /* 0x0400004df64e7389 */ /* 0x000064000006004c */
[----:B01----:R-:W-:Y:S01]  /*ff20*/  ENDCOLLECTIVE ;  /* 0x000000000000791b */ /* 0x003fe20003800000 */
.L_x_2441:
        /* <DEDUP_REMOVED lines=19> */
.L_x_2442:
[----:B------:R-:W-:Y:S02]  /*10060*/  MOV R246, R231 ;  /* 0x000000e700f67202 */ /* 0x000fe40000000f00 */
[----:B------:R-:W-:-:S07]  /*10070*/  MOV R243, R78 ;  /* 0x0000004e00f37202 */ /* 0x000fce0000000f00 */
[----:B------:R-:W-:Y:S05]  /*10080*/  WARPSYNC.COLLECTIVE R79, `(.L_x_2443) ;  /* 0x000000004f087348 */ /* 0x000fea0003c00000 */
[----:B------:R0:W1:Y:S02]  /*10090*/  SHFL.UP P3, R78, R246, R77, R76 ;  /* 0x0400004df64e7389 */ /* 0x000064000006004c */
[----:B01----:R-:W-:Y:S01]  /*100a0*/  ENDCOLLECTIVE ;  /* 0x000000000000791b */ /* 0x003fe20003800000 */
.L_x_2443:
[----:B------:R-:W-:Y:S02]  /*100b0*/  MOV R246, R244 ;  /* 0x000000f400f67202 */ /* 0x000fe40000000f00 */
[----:B------:R-:W-:-:S07]  /*100c0*/  MOV R245, R78 ;  /* 0x0000004e00f57202 */ /* 0x000fce0000000f00 */
[----:B------:R-:W-:Y:S05]  /*100d0*/  WARPSYNC.COLLECTIVE R79, `(.L_x_2444) ;  /* 0x000000004f087348 */ /* 0x000fea0003c00000 */
[----:B------:R0:W1:Y:S02]  /*100e0*/  SHFL.UP P3, R78, R246, R77, R76 ;  /* 0x0400004df64e7389 */ /* 0x000064000006004c */
[----:B01----:R-:W-:Y:S01]  /*100f0*/  ENDCOLLECTIVE ;  /* 0x000000000000791b */ /* 0x003fe20003800000 */
.L_x_2444:
[----:B------:R-:W-:Y:S02]  /*10100*/  MOV R246, R242 ;  /* 0x000000f200f67202 */ /* 0x000fe40000000f00 */
[----:B------:R-:W-:-:S07]  /*10110*/  MOV R247, R78 ;  /* 0x0000004e00f77202 */ /* 0x000fce0000000f00 */
[----:B------:R-:W-:Y:S05]  /*10120*/  WARPSYNC.COLLECTIVE R79, `(.L_x_2445) ;  /* 0x000000004f087348 */ /* 0x000fea0003c00000 */
[----:B------:R0:W1:Y:S02]  /*10130*/  SHFL.UP P3, R78, R246, R77, R76 ;  /* 0x0400004df64e7389 */ /* 0x000064000006004c */
[----:B01----:R-:W-:Y:S01]  /*10140*/  ENDCOLLECTIVE ;  /* 0x000000000000791b */ /* 0x003fe20003800000 */
.L_x_2445:
[----:B------:R-:W-:Y:S01]  /*10150*/  MOV R77, R78 ;  /* 0x0000004e004d7202 */ /* 0x000fe20000000f00 */
[----:B------:R-:W-:Y:S06]  /*10160*/  BRA `(.L_x_2446) ;  /* 0xffffff6c00e07947 */ /* 0x000fec000383ffff */
.L_x_2324:
[----:B------:R-:W-:Y:S01]  /*10170*/  HFMA2.MMA R77, -RZ, RZ, 0, 1.847743988037109375e-06 ;  /* 0x0000001fff4d7435 */ /* 0x000fe200000001ff */
[----:B------:R-:W-:Y:S01]  /*10180*/  BSSY B0, `(.L_x_2447) ;  /* 0x0000007000007945 */ /* 0x000fe20003800000 */
[----:B------:R-:W-:Y:S02]  /*10190*/  MOV R78, R241 ;  /* 0x000000f1004e7202 */ /* 0x000fe40000000f00 */
[----:B------:R-:W-:Y:S02]  /*101a0*/  MOV R76, 0x1f ;  /* 0x0000001f004c7802 */ /* 0x000fe40000000f00 */
[----:B------:R-:W-:-:S07]  /*101b0*/  MOV R79, 0xffffffff ;  /* 0xffffffff004f7802 */ /* 0x000fce0000000f00 */
[----:B--2--5:R-:W-:Y:S05]  /*101c0*/  WARPSYNC.COLLECTIVE R79, `(.L_x_2448) ;  /* 0x000000004f087348 */ /* 0x024fea0003c00000 */
[----:B------:R0:W1:Y:S02]  /*101d0*/  SHFL.IDX P3, R231, R78, R77, R76 ;  /* 0x0000004d4ee77389 */ /* 0x000064000006004c */
[----:B012--5:R-:W-:Y:S01]  /*101e0*/  ENDCOLLECTIVE ;  /* 0x000000000000791b */ /* 0x027fe20003800000 */
.L_x_2448:
[----:B------:R-:W-:Y:S05]  /*101f0*/  BSYNC B0 ;  /* 0x0000000000007941 */ /* 0x000fea0003800000 */
.L_x_2447:
[----:B------:R-:W-:Y:S05]  /*10200*/  BRA `(.L_x_2449) ;  /* 0xffffff6c00f07947 */ /* 0x000fea000383ffff */
.L_x_2325:
        /* <DEDUP_REMOVED lines=8> */
.L_x_2451:
[----:B------:R-:W-:Y:S05]  /*10290*/  BSYNC B0 ;  /* 0x0000000000007941 */ /* 0x000fea0003800000 */
.L_x_2450:
[----:B------:R-:W-:Y:S05]  /*102a0*/  BRA `(.L_x_2452) ;  /* 0xffffff6c00d07947 */ /* 0x000fea000383ffff */
.L_x_2326:
        /* <DEDUP_REMOVED lines=8> */
.L_x_2454:
[----:B------:R-:W-:Y:S05]  /*10330*/  BSYNC B0 ;  /* 0x0000000000007941 */ /* 0x000fea0003800000 */
.L_x_2453:
[----:B------:R-:W-:Y:S05]  /*10340*/  BRA `(.L_x_2455) ;  /* 0xffffff6c00b07947 */ /* 0x000fea000383ffff */
.L_x_2327:
        /* <DEDUP_REMOVED lines=8> */
.L_x_2457:
[----:B------:R-:W-:Y:S05]  /*103d0*/  BSYNC B0 ;  /* 0x0000000000007941 */ /* 0x000fea0003800000 */
.L_x_2456:
[----:B------:R-:W-:Y:S05]  /*103e0*/  BRA `(.L_x_2458) ;  /* 0xffffff6c00907947 */ /* 0x000fea000383ffff */
.L_x_2328:
[----:B------:R-:W-:Y:S01]  /*103f0*/  HFMA2.MMA R77, -RZ, RZ, 0, 5.9604644775390625e-08 ;  /* 0x00000001ff4d7435 */ /* 0x000fe200000001ff */
[----:B------:R-:W-:Y:S01]  /*10400*/  BSSY B0, `(.L_x_2459) ;  /* 0x0000007000007945 */ /* 0x000fe20003800000 */
[----:B------:R-:W-:Y:S02]  /*10410*/  MOV R246, R241 ;  /* 0x000000f100f67202 */ /* 0x000fe40000000f00 */
[----:B------:R-:W-:Y:S02]  /*10420*/  MOV R76, RZ ;  /* 0x000000ff004c7202 */ /* 0x000fe40000000f00 */
[----:B------:R-:W-:-:S07]  /*10430*/  MOV R79, 0xffffffff ;  /* 0xffffffff004f7802 */ /* 0x000fce0000000f00 */
[----:B--2--5:R-:W-:Y:S05]  /*10440*/  WARPSYNC.COLLECTIVE R79, `(.L_x_2460) ;  /* 0x000000004f087348 */ /* 0x024fea0003c00000 */
[----:B------:R0:W1:Y:S02]  /*10450*/  SHFL.UP P3, R78, R246, R77, R76 ;  /* 0x0400004df64e7389 */ /* 0x000064000006004c */
[----:B012--5:R-:W-:Y:S01]  /*10460*/  ENDCOLLECTIVE ;  /* 0x000000000000791b */ /* 0x027fe20003800000 */
.L_x_2460:
[----:B------:R-:W-:Y:S05]  /*10470*/  BSYNC B0 ;  /* 0x0000000000007941 */ /* 0x000fea0003800000 */
.L_x_2459:
        /* <DEDUP_REMOVED lines=8> */
.L_x_2461:
[----:B------:R-:W-:Y:S02]  /*10500*/  MOV R246, R244 ;  /* 0x000000f400f67202 */ /* 0x000fe40000000f00 */
[----:B------:R-:W-:-:S07]  /*10510*/  MOV R243, R78 ;  /* 0x0000004e00f37202 */ /* 0x000fce0000000f00 */
[----:B------:R-:W-:Y:S05]  /*10520*/  WARPSYNC.COLLECTIVE R79, `(.L_x_2462) ;  /* 0x000000004f087348 */ /* 0x000fea0003c00000 */
[----:B------:R0:W1:Y:S02]  /*10530*/  SHFL.UP P3, R78, R246, R77, R76 ;  /* 0x0400004df64e7389 */ /* 0x000064000006004c */
[----:B01----:R-:W-:Y:S01]  /*10540*/  ENDCOLLECTIVE ;  /* 0x000000000000791b */ /* 0x003fe20003800000 */
.L_x_2462:
[----:B------:R-:W-:Y:S02]  /*10550*/  MOV R246, R242 ;  /* 0x000000f200f67202 */ /* 0x000fe40000000f00 */
[----:B------:R-:W-:-:S07]  /*10560*/  MOV R244, R78 ;  /* 0x0000004e00f47202 */ /* 0x000fce0000000f00 */
[----:B------:R-:W-:Y:S05]  /*10570*/  WARPSYNC.COLLECTIVE R79, `(.L_x_2463) ;  /* 0x000000004f087348 */ /* 0x000fea0003c00000 */
[----:B------:R0:W1:Y:S02]  /*10580*/  SHFL.UP P3, R78, R246, R77, R76 ;  /* 0x0400004df64e7389 */ /* 0x000064000006004c */
[----:B01----:R-:W-:Y:S01]  /*10590*/  ENDCOLLECTIVE ;  /* 0x000000000000791b */ /* 0x003fe20003800000 */
.L_x_2463:
[----:B------:R-:W-:Y:S01]  /*105a0*/  HFMA2.MMA R77, -RZ, RZ, 0, 0 ;  /* 0x00000000ff4d7435 */ /* 0x000fe200000001ff */
[----:B------:R-:W-:Y:S02]  /*105b0*/  MOV R76, 0x1f ;  /* 0x0000001f004c7802 */ /* 0x000fe40000000f00 */
[----:B------:R-:W-:Y:S02]  /*105c0*/  MOV R242, R78 ;  /* 0x0000004e00f27202 */ /* 0x000fe40000000f00 */
[----:B------:R-:W-:-:S07]  /*105d0*/  MOV R78, R60 ;  /* 0x0000003c004e7202 */ /* 0x000fce0000000f00 */
[----:B------:R-:W-:Y:S05]  /*105e0*/  WARPSYNC.COLLECTIVE R79, `(.L_x_2464) ;  /* 0x000000004f087348 */ /* 0x000fea0003c00000 */
[----:B------:R0:W1:Y:S02]  /*105f0*/  SHFL.IDX P3, R231, R78, R77, R76 ;  /* 0x0000004d4ee77389 */ /* 0x000064000006004c */
[----:B01----:R-:W-:Y:S01]  /*10600*/  ENDCOLLECTIVE ;  /* 0x000000000000791b */ /* 0x003fe20003800000 */
.L_x_2464:
[----:B------:R-:W-:Y:S02]  /*10610*/  MOV R78, R61 ;  /* 0x0000003d004e7202 */ /* 0x000fe40000000f00 */
[----:B------:R-:W-:-:S07]  /*10620*/  MOV R60, R231 ;  /* 0x000000e7003c7202 */ /* 0x000fce0000000f00 */
[----:B------:R-:W-:Y:S05]  /*10630*/  WARPSYNC.COLLECTIVE R79, `(.L_x_2465) ;  /* 0x000000004f087348 */ /* 0x000fea0003c00000 */
[----:B------:R0:W1:Y:S02]  /*10640*/  SHFL.IDX P3, R231, R78, R77, R76 ;  /* 0x0000004d4ee77389 */ /* 0x000064000006004c */
[----:B01----:R-:W-:Y:S01]  /*10650*/  ENDCOLLECTIVE ;  /* 0x000000000000791b */ /* 0x003fe20003800000 */
.L_x_2465:
[----:B------:R-:W-:Y:S02]  /*10660*/  MOV R78, R62 ;  /* 0x0000003e004e7202 */ /* 0x000fe40000000f00 */
[----:B------:R-:W-:-:S07]  /*10670*/  MOV R61, R231 ;  /* 0x000000e7003d7202 */ /* 0x000fce0000000f00 */
[----:B------:R-:W-:Y:S05]  /*10680*/  WARPSYNC.COLLECTIVE R79, `(.L_x_2466) ;  /* 0x000000004f087348 */ /* 0x000fea0003c00000 */
[----:B------:R0:W1:Y:S02]  /*10690*/  SHFL.IDX P3, R231, R78, R77, R76 ;  /* 0x0000004d4ee77389 */ /* 0x000064000006004c */
[----:B01----:R-:W-:Y:S01]  /*106a0*/  ENDCOLLECTIVE ;  /* 0x000000000000791b */ /* 0x003fe20003800000 */
.L_x_2466:
[----:B------:R-:W-:Y:S02]  /*106b0*/  MOV R78, R63 ;  /* 0x0000003f004e7202 */ /* 0x000fe40000000f00 */
[----:B------:R-:W-:-:S07]  /*106c0*/  MOV R62, R231 ;  /* 0x000000e7003e7202 */ /* 0x000fce0000000f00 */
[----:B------:R-:W-:Y:S05]  /*106d0*/  WARPSYNC.COLLECTIVE R79, `(.L_x_2467) ;  /* 0x000000004f087348 */ /* 0x000fea0003c00000 */
[----:B------:R0:W1:Y:S02]  /*106e0*/  SHFL.IDX P3, R231, R78, R77, R76 ;  /* 0x0000004d4ee77389 */ /* 0x000064000006004c */
[----:B01----:R-:W-:Y:S01]  /*106f0*/  ENDCOLLECTIVE ;  /* 0x000000000000791b */ /* 0x003fe20003800000 */
.L_x_2467:
[----:B------:R-:W-:Y:S01]  /*10700*/  MOV R63, R231 ;  /* 0x000000e7003f7202 */ /* 0x000fe20000000f00 */
[----:B------:R-:W-:Y:S06]  /*10710*/  BRA `(.L_x_2468) ;  /* 0xffffff6800ec7947 */ /* 0x000fec000383ffff */
.L_x_2330:
[----:B------:R-:W-:Y:S01]  /*10720*/  HFMA2.MMA R245, -RZ, RZ, 0, 5.9604644775390625e-08 ;  /* 0x00000001fff57435 */ /* 0x000fe200000001ff */
[----:B------:R-:W-:Y:S02]  /*10730*/  MOV R244, R232 ;  /* 0x000000e800f47202 */ /* 0x000fe40000000f00 */
[----:B------:R-:W-:Y:S02]  /*10740*/  MOV R252, 0x1f ;  /* 0x0000001f00fc7802 */ /* 0x000fe40000000f00 */
[----:B------:R-:W-:-:S07]  /*10750*/  MOV R79, 0xffffffff ;  /* 0xffffffff004f7802 */ /* 0x000fce0000000f00 */
[----:B------:R-:W-:Y:S05]  /*10760*/  WARPSYNC.COLLECTIVE R79, `(.L_x_2469) ;  /* 0x000000004f087348 */ /* 0x000fea0003c00000 */
[----:B------:R0:W1:Y:S02]  /*10770*/  SHFL.DOWN P0, R231, R244, R245, R252 ;  /* 0x080000f5f4e77389 */ /* 0x00006400000000fc */
[----:B01----:R-:W-:Y:S01]  /*10780*/  ENDCOLLECTIVE ;  /* 0x000000000000791b */ /* 0x003fe20003800000 */
.L_x_2469:
[----:B------:R-:W-:Y:S02]  /*10790*/  MOV R244, R241 ;  /* 0x000000f100f47202 */ /* 0x000fe40000000f00 */
[----:B------:R-:W-:-:S07]  /*107a0*/  MOV R76, R231 ;  /* 0x000000e7004c7202 */ /* 0x000fce0000000f00 */
[----:B------:R-:W-:Y:S05]  /*107b0*/  WARPSYNC.COLLECTIVE R79, `(.L_x_2470) ;  /* 0x000000004f087348 */ /* 0x000fea0003c00000 */
[----:B------:R0:W1:Y:S02]  /*107c0*/  SHFL.DOWN P0, R231, R244, R245, R252 ;  /* 0x080000f5f4e77389 */ /* 0x00006400000000fc */
[----:B01----:R-:W-:Y:S01]  /*107d0*/  ENDCOLLECTIVE ;  /* 0x000000000000791b */ /* 0x003fe20003800000 */
.L_x_2470:
[----:B------:R-:W-:Y:S02]  /*107e0*/  MOV R244, R242 ;  /* 0x000000f200f47202 */ /* 0x000fe40000000f00 */
[----:B------:R-:W-:-:S07]  /*107f0*/  MOV R77, R231 ;  /* 0x000000e7004d7202 */ /* 0x000fce0000000f00 */
[----:B------:R-:W-:Y:S05]  /*10800*/  WARPSYNC.COLLECTIVE R79, `(.L_x_2471) ;  /* 0x000000004f087348 */ /* 0x000fea0003c00000 */
[----:B------:R0:W1:Y:S02]  /*10810*/  SHFL.DOWN P0, R231, R244, R245, R252 ;  /* 0x080000f5f4e77389 */ /* 0x00006400000000fc */
[----:B01----:R-:W-:Y:S01]  /*10820*/  ENDCOLLECTIVE ;  /* 0x000000000000791b */ /* 0x003fe20003800000 */
.L_x_2471:
[----:B------:R-:W-:Y:S02]  /*10830*/  MOV R244, R243 ;  /* 0x000000f300f47202 */ /* 0x000fe40000000f00 */
[----:B------:R-:W-:-:S07]  /*10840*/  MOV R78, R231 ;  /* 0x000000e7004e7202 */ /* 0x000fce0000000f00 */
[----:B------:R-:W-:Y:S05]  /*10850*/  WARPSYNC.COLLECTIVE R79, `(.L_x_2472) ;  /* 0x000000004f087348 */ /* 0x000fea0003c00000 */
[----:B------:R0:W1:Y:S02]  /*10860*/  SHFL.DOWN P0, R231, R244, R245, R252 ;  /* 0x080000f5f4e77389 */ /* 0x00006400000000fc */
[----:B01----:R-:W-:Y:S01]  /*10870*/  ENDCOLLECTIVE ;  /* 0x000000000000791b */ /* 0x003fe20003800000 */
.L_x_2472:
[----:B------:R-:W-:Y:S01]  /*10880*/  MOV R79, R231 ;  /* 0x000000e7004f7202 */ /* 0x000fe20000000f00 */
[----:B------:R-:W-:Y:S06]  /*10890*/  BRA `(.L_x_2473) ;  /* 0xffffff7c00f47947 */ /* 0x000fec000383ffff */
.L_x_2333:
        /* <DEDUP_REMOVED lines=8> */
.L_x_2475:
[----:B------:R-:W-:Y:S05]  /*10920*/  BSYNC B0 ;  /* 0x0000000000007941 */ /* 0x000fea0003800000 */
.L_x_2474:
        /* <DEDUP_REMOVED lines=8> */
.L_x_2476:
[----:B------:R-:W-:Y:S02]  /*109b0*/  MOV R244, R242 ;  /* 0x000000f200f47202 */ /* 0x000fe40000000f00 */
[----:B------:R-:W-:-:S07]  /*109c0*/  MOV R77, R231 ;  /* 0x000000e7004d7202 */ /* 0x000fce0000000f00 */
[----:B------:R-:W-:Y:S05]  /*109d0*/  WARPSYNC.COLLECTIVE R79, `(.L_x_2477) ;  /* 0x000000004f087348 */ /* 0x000fea0003c00000 */
[----:B------:R0:W1:Y:S02]  /*109e0*/  SHFL.DOWN P0, R231, R244, R245, R252 ;  /* 0x080000f5f4e77389 */ /* 0x00006400000000fc */
[----:B01----:R-:W-:Y:S01]  /*109f0*/  ENDCOLLECTIVE ;  /* 0x000000000000791b */ /* 0x003fe20003800000 */
.L_x_2477:
[----:B------:R-:W-:Y:S02]  /*10a00*/  MOV R244, R243 ;  /* 0x000000f300f47202 */ /* 0x000fe40000000f00 */
[----:B------:R-:W-:-:S07]  /*10a10*/  MOV R78, R231 ;  /* 0x000000e7004e7202 */ /* 0x000fce0000000f00 */
[----:B------:R-:W-:Y:S05]  /*10a20*/  WARPSYNC.COLLECTIVE R79, `(.L_x_2478) ;  /* 0x000000004f087348 */ /* 0x000fea0003c00000 */
[----:B------:R0:W1:Y:S02]  /*10a30*/  SHFL.DOWN P0, R231, R244, R245, R252 ;  /* 0x080000f5f4e77389 */ /* 0x00006400000000fc */
[----:B01----:R-:W-:Y:S01]  /*10a40*/  ENDCOLLECTIVE ;  /* 0x000000000000791b */ /* 0x003fe20003800000 */
.L_x_2478:
[----:B------:R-:W-:Y:S01]  /*10a50*/  MOV R79, R231 ;  /* 0x000000e7004f7202 */ /* 0x000fe20000000f00 */
[----:B------:R-:W-:Y:S06]  /*10a60*/  BRA `(.L_x_2479) ;  /* 0xffffff7c00d47947 */ /* 0x000fec000383ffff */
.L_x_2336:
        /* <DEDUP_REMOVED lines=8> */
.L_x_2481:
[----:B------:R-:W-:Y:S05]  /*10af0*/  BSYNC B0 ;  /* 0x0000000000007941 */ /* 0x000fea0003800000 */
.L_x_2480:
        /* <DEDUP_REMOVED lines=8> */
.L_x_2482:
[----:B------:R-:W-:Y:S02]  /*10b80*/  MOV R244, R242 ;  /* 0x000000f200f47202 */ /* 0x000fe40000000f00 */
[----:B------:R-:W-:-:S07]  /*10b90*/  MOV R77, R231 ;  /* 0x000000e7004d7202 */ /* 0x000fce0000000f00 */
[----:B------:R-:W-:Y:S05]  /*10ba0*/  WARPSYNC.COLLECTIVE R79, `(.L_x_2483) ;  /* 0x000000004f087348 */ /* 0x000fea0003c00000 */
[----:B------:R0:W1:Y:S02]  /*10bb0*/  SHFL.DOWN P0, R231, R244, R245, R252 ;  /* 0x080000f5f4e77389 */ /* 0x00006400000000fc */
[----:B01----:R-:W-:Y:S01]  /*10bc0*/  ENDCOLLECTIVE ;  /* 0x000000000000791b */ /* 0x003fe20003800000 */
.L_x_2483:
[----:B------:R-:W-:Y:S02]  /*10bd0*/  MOV R244, R243 ;  /* 0x000000f300f47202 */ /* 0x000fe40000000f00 */
[----:B------:R-:W-:-:S07]  /*10be0*/  MOV R78, R231 ;  /* 0x000000e7004e7202 */ /* 0x000fce0000000f00 */
[----:B------:R-:W-:Y:S05]  /*10bf0*/  WARPSYNC.COLLECTIVE R79, `(.L_x_2484) ;  /* 0x000000004f087348 */ /* 0x000fea0003c00000 */
[----:B------:R0:W1:Y:S02]  /*10c00*/  SHFL.DOWN P0, R231, R244, R245, R252 ;  /* 0x080000f5f4e77389 */ /* 0x00006400000000fc */
[----:B01----:R-:W-:Y:S01]  /*10c10*/  ENDCOLLECTIVE ;  /* 0x000000000000791b */ /* 0x003fe20003800000 */
.L_x_2484:
[----:B------:R-:W-:Y:S01]  /*10c20*/  MOV R79, R231 ;  /* 0x000000e7004f7202 */ /* 0x000fe20000000f00 */
[----:B------:R-:W-:Y:S06]  /*10c30*/  BRA `(.L_x_2485) ;  /* 0xffffff7c00b47947 */ /* 0x000fec000383ffff */
.L_x_2339:
        /* <DEDUP_REMOVED lines=8> */
.L_x_2487:
[----:B------:R-:W-:Y:S05]  /*10cc0*/  BSYNC B0 ;  /* 0x0000000000007941 */ /* 0x000fea0003800000 */
.L_x_2486:
        /* <DEDUP_REMOVED lines=8> */
.L_x_2488:
[----:B------:R-:W-:Y:S02]  /*10d50*/  MOV R244, R242 ;  /* 0x000000f200f47202 */ /* 0x000fe40000000f00 */
[----:B------:R-:W-:-:S07]  /*10d60*/  MOV R77, R231 ;  /* 0x000000e7004d7202 */ /* 0x000fce0000000f00 */
[----:B------:R-:W-:Y:S05]  /*10d70*/  WARPSYNC.COLLECTIVE R79, `(.L_x_2489) ;  /* 0x000000004f087348 */ /* 0x000fea0003c00000 */
[----:B------:R0:W1:Y:S02]  /*10d80*/  SHFL.DOWN P0, R231, R244, R245, R252 ;  /* 0x080000f5f4e77389 */ /* 0x00006400000000fc */
[----:B01----:R-:W-:Y:S01]  /*10d90*/  ENDCOLLECTIVE ;  /* 0x000000000000791b */ /* 0x003fe20003800000 */
.L_x_2489:
[----:B------:R-:W-:Y:S02]  /*10da0*/  MOV R244, R243 ;  /* 0x000000f300f47202 */ /* 0x000fe40000000f00 */
[----:B------:R-:W-:-:S07]  /*10db0*/  MOV R78, R231 ;  /* 0x000000e7004e7202 */ /* 0x000fce0000000f00 */
[----:B------:R-:W-:Y:S05]  /*10dc0*/  WARPSYNC.COLLECTIVE R79, `(.L_x_2490) ;  /* 0x000000004f087348 */ /* 0x000fea0003c00000 */
[----:B------:R0:W1:Y:S02]  /*10dd0*/  SHFL.DOWN P0, R231, R244, R245, R252 ;  /* 0x080000f5f4e77389 */ /* 0x00006400000000fc */
[----:B01----:R-:W-:Y:S01]  /*10de0*/  ENDCOLLECTIVE ;  /* 0x000000000000791b */ /* 0x003fe20003800000 */
.L_x_2490:
[----:B------:R-:W-:Y:S01]  /*10df0*/  MOV R79, R231 ;  /* 0x000000e7004f7202 */ /* 0x000fe20000000f00 */
[----:B------:R-:W-:Y:S06]  /*10e00*/  BRA `(.L_x_2491) ;  /* 0xffffff7c00947947 */ /* 0x000fec000383ffff */
.L_x_2342:
        /* <DEDUP_REMOVED lines=8> */
.L_x_2493:
[----:B------:R-:W-:Y:S05]  /*10e90*/  BSYNC B0 ;  /* 0x0000000000007941 */ /* 0x000fea0003800000 */
.L_x_2492:
        /* <DEDUP_REMOVED lines=8> */
.L_x_2494:
[----:B------:R-:W-:Y:S02]  /*10f20*/  MOV R244, R242 ;  /* 0x000000f200f47202 */ /* 0x000fe40000000f00 */
[----:B------:R-:W-:-:S07]  /*10f30*/  MOV R77, R231 ;  /* 0x000000e7004d7202 */ /* 0x000fce0000000f00 */
[----:B------:R-:W-:Y:S05]  /*10f40*/  WARPSYNC.COLLECTIVE R79, `(.L_x_2495) ;  /* 0x000000004f087348 */ /* 0x000fea0003c00000 */
[----:B------:R0:W1:Y:S02]  /*10f50*/  SHFL.DOWN P0, R231, R244, R245, R252 ;  /* 0x080000f5f4e77389 */ /* 0x00006400000000fc */
[----:B01----:R-:W-:Y:S01]  /*10f60*/  ENDCOLLECTIVE ;  /* 0x000000000000791b */ /* 0x003fe20003800000 */
.L_x_2495:
[----:B------:R-:W-:Y:S02]  /*10f70*/  MOV R244, R243 ;  /* 0x000000f300f47202 */ /* 0x000fe40000000f00 */
[----:B------:R-:W-:-:S07]  /*10f80*/  MOV R78, R231 ;  /* 0x000000e7004e7202 */ /* 0x000fce0000000f00 */
[----:B------:R-:W-:Y:S05]  /*10f90*/  WARPSYNC.COLLECTIVE R79, `(.L_x_2496) ;  /* 0x000000004f087348 */ /* 0x000fea0003c00000 */
[----:B------:R0:W1:Y:S02]  /*10fa0*/  SHFL.DOWN P0, R231, R244, R245, R252 ;  /* 0x080000f5f4e77389 */ /* 0x00006400000000fc */
[----:B01----:R-:W-:Y:S01]  /*10fb0*/  ENDCOLLECTIVE ;  /* 0x000000000000791b */ /* 0x003fe20003800000 */
.L_x_2496:
[----:B------:R-:W-:Y:S01]  /*10fc0*/  MOV R79, R231 ;  /* 0x000000e7004f7202 */ /* 0x000fe20000000f00 */
[----:B------:R-:W-:Y:S06]  /*10fd0*/  BRA `(.L_x_2497) ;  /* 0xffffff7c00747947 */ /* 0x000fec000383ffff */
.L_x_2345:
        /* <DEDUP_REMOVED lines=8> */
.L_x_2499:
[----:B------:R-:W-:Y:S05]  /*11060*/  BSYNC B0 ;  /* 0x0000000000007941 */ /* 0x000fea0003800000 */
.L_x_2498:
        /* <DEDUP_REMOVED lines=10> */
.L_x_2500:
[----:B------:R-:W-:Y:S02]  /*11110*/  MOV R252, 0x1f ;  /* 0x0000001f00fc7802 */ /* 0x000fe40000000f00 */
[----:B------:R-:W-:Y:S02]  /*11120*/  MOV R78, R242 ;  /* 0x000000f2004e7202 */ /* 0x000fe40000000f00 */
[----:B------:R-:W-:-:S07]  /*11130*/  MOV R247, R231 ;  /* 0x000000e700f77202 */ /* 0x000fce0000000f00 */
[----:B------:R-:W-:Y:S05]  /*11140*/  WARPSYNC.COLLECTIVE R79, `(.L_x_2501) ;  /* 0x000000004f087348 */ /* 0x000fea0003c00000 */
[----:B------:R0:W1:Y:S02]  /*11150*/  SHFL.IDX P3, R231, R78, R77, R76 ;  /* 0x0000004d4ee77389 */ /* 0x000064000006004c */
[----:B01----:R-:W-:Y:S01]  /*11160*/  ENDCOLLECTIVE ;  /* 0x000000000000791b */ /* 0x003fe20003800000 */
.L_x_2501:
        /* <DEDUP_REMOVED lines=9> */
.L_x_2502:
[----:B------:R-:W-:Y:S02]  /*11200*/  MOV R78, R60 ;  /* 0x0000003c004e7202 */ /* 0x000fe40000000f00 */
[----:B------:R-:W-:-:S07]  /*11210*/  MOV R251, R231 ;  /* 0x000000e700fb7202 */ /* 0x000fce0000000f00 */
[----:B------:R-:W-:Y:S05]  /*11220*/  WARPSYNC.COLLECTIVE R79, `(.L_x_2503) ;  /* 0x000000004f087348 */ /* 0x000fea0003c00000 */
[----:B------:R0:W1:Y:S02]  /*11230*/  SHFL.DOWN P0, R231, R244, R245, R252 ;  /* 0x080000f5f4e77389 */ /* 0x00006400000000fc */
[----:B01----:R-:W-:Y:S01]  /*11240*/  ENDCOLLECTIVE ;  /* 0x000000000000791b */ /* 0x003fe20003800000 */
.L_x_2503:
[----:B------:R-:W-:Y:S02]  /*11250*/  MOV R244, R241 ;  /* 0x000000f100f47202 */ /* 0x000fe40000000f00 */
[----:B------:R-:W-:-:S07]  /*11260*/  MOV R232, R231 ;  /* 0x000000e700e87202 */ /* 0x000fce0000000f00 */
[----:B------:R-:W-:Y:S05]  /*11270*/  WARPSYNC.COLLECTIVE R79, `(.L_x_2504) ;  /* 0x000000004f087348 */ /* 0x000fea0003c00000 */
[----:B------:R0:W1:Y:S02]  /*11280*/  SHFL.DOWN P0, R231, R244, R245, R252 ;  /* 0x080000f5f4e77389 */ /* 0x00006400000000fc */
[----:B01----:R-:W-:Y:S01]  /*11290*/  ENDCOLLECTIVE ;  /* 0x000000000000791b */ /* 0x003fe20003800000 */
.L_x_2504:
[----:B------:R-:W-:Y:S02]  /*112a0*/  MOV R244, R242 ;  /* 0x000000f200f47202 */ /* 0x000fe40000000f00 */
[----:B------:R-:W-:-:S07]  /*112b0*/  MOV R241, R231 ;  /* 0x000000e700f17202 */ /* 0x000fce0000000f00 */
[----:B------:R-:W-:Y:S05]  /*112c0*/  WARPSYNC.COLLECTIVE R79, `(.L_x_2505) ;  /* 0x000000004f087348 */ /* 0x000fea0003c00000 */
[----:B------:R0:W1:Y:S02]  /*112d0*/  SHFL.DOWN P0, R231, R244, R245, R252 ;  /* 0x080000f5f4e77389 */ /* 0x00006400000000fc */
[----:B01----:R-:W-:Y:S01]  /*112e0*/  ENDCOLLECTIVE ;  /* 0x000000000000791b */ /* 0x003fe20003800000 */
.L_x_2505:
[----:B------:R-:W-:Y:S02]  /*112f0*/  MOV R244, R243 ;  /* 0x000000f300f47202 */ /* 0x000fe40000000f00 */
[----:B------:R-:W-:-:S07]  /*11300*/  MOV R242, R231 ;  /* 0x000000e700f27202 */ /* 0x000fce0000000f00 */
[----:B------:R-:W-:Y:S05]  /*11310*/  WARPSYNC.COLLECTIVE R79, `(.L_x_2506) ;  /* 0x000000004f087348 */ /* 0x000fea0003c00000 */
[----:B------:R0:W1:Y:S02]  /*11320*/  SHFL.DOWN P0, R231, R244, R245, R252 ;  /* 0x080000f5f4e77389 */ /* 0x00006400000000fc */
[----:B01----:R-:W-:Y:S01]  /*11330*/  ENDCOLLECTIVE ;  /* 0x000000000000791b */ /* 0x003fe20003800000 */
.L_x_2506:
[----:B------:R-:W-:-:S07]  /*11340*/  MOV R243, R231 ;  /* 0x000000e700f37202 */ /* 0x000fce0000000f00 */
[----:B------:R-:W-:Y:S05]  /*11350*/  WARPSYNC.COLLECTIVE R79, `(.L_x_2507) ;  /* 0x000000004f087348 */ /* 0x000fea0003c00000 */
[----:B------:R0:W1:Y:S02]  /*11360*/  SHFL.IDX P3, R231, R78, R77, R76 ;  /* 0x0000004d4ee77389 */ /* 0x000064000006004c */
[----:B01----:R-:W-:Y:S01]  /*11370*/  ENDCOLLECTIVE ;  /* 0x000000000000791b */ /* 0x003fe20003800000 */
.L_x_2507:
[----:B------:R-:W-:Y:S02]  /*11380*/  MOV R78, R61 ;  /* 0x0000003d004e7202 */ /* 0x000fe40000000f00 */
[----:B------:R-:W-:-:S07]  /*11390*/  MOV R252, R231 ;  /* 0x000000e700fc7202 */ /* 0x000fce0000000f00 */
[----:B------:R-:W-:Y:S05]  /*113a0*/  WARPSYNC.COLLECTIVE R79, `(.L_x_2508) ;  /* 0x000000004f087348 */ /* 0x000fea0003c00000 */
[----:B------:R0:W1:Y:S02]  /*113b0*/  SHFL.IDX P3, R231, R78, R77, R76 ;  /* 0x0000004d4ee77389 */ /* 0x000064000006004c */
[----:B01----:R-:W-:Y:S01]  /*113c0*/  ENDCOLLECTIVE ;  /* 0x000000000000791b */ /* 0x003fe20003800000 */
.L_x_2508:
[----:B------:R-:W-:Y:S01]  /*113d0*/  MOV R78, R62 ;  /* 0x0000003e004e7202 */ /* 0x000fe20000000f00 */
[-C--:B------:R-:W-:Y:S01]  /*113e0*/  FMUL.FTZ R62, R61, R247.reuse ;  /* 0x000000f73d3e7220 */ /* 0x080fe20000410000 */
[----:B------:R-:W-:Y:S01]  /*113f0*/  FMUL.FTZ R247, R60, R247 ;  /* 0x000000f73cf77220 */ /* 0x000fe20000410000 */
[----:B------:R-:W-:-:S07]  /*11400*/  MOV R245, R231 ;  /* 0x000000e700f57202 */ /* 0x000fce0000000f00 */
[----:B------:R-:W-:Y:S05]  /*11410*/  WARPSYNC.COLLECTIVE R79, `(.L_x_2509) ;  /* 0x000000004f087348 */ /* 0x000fea0003c00000 */
[----:B------:R0:W1:Y:S02]  /*11420*/  SHFL.IDX P3, R231, R78, R77, R76 ;  /* 0x0000004d4ee77389 */ /* 0x000064000006004c */
[----:B01----:R-:W-:Y:S01]  /*11430*/  ENDCOLLECTIVE ;  /* 0x000000000000791b */ /* 0x003fe20003800000 */
.L_x_2509:
[----:B------:R-:W-:Y:S02]  /*11440*/  MOV R78, R63 ;  /* 0x0000003f004e7202 */ /* 0x000fe40000000f00 */
[----:B------:R-:W-:-:S07]  /*11450*/  MOV R244, R231 ;  /* 0x000000e700f47202 */ /* 0x000fce0000000f00 */
[----:B------:R-:W-:Y:S05]  /*11460*/  WARPSYNC.COLLECTIVE R79, `(.L_x_2510) ;  /* 0x000000004f087348 */ /* 0x000fea0003c00000 */
[----:B------:R0:W1:Y:S02]  /*11470*/  SHFL.IDX P3, R231, R78, R77, R76 ;  /* 0x0000004d4ee77389 */ /* 0x000064000006004c */
[----:B01----:R-:W-:Y:S01]  /*11480*/  ENDCOLLECTIVE ;  /* 0x000000000000791b */ /* 0x003fe20003800000 */
.L_x_2510:
[----:B------:R-:W-:Y:S01]  /*11490*/  MOV R79, R231 ;  /* 0x000000e7004f7202 */ /* 0x000fe20000000f00 */
[----:B------:R-:W-:Y:S06]  /*114a0*/  BRA `(.L_x_2511) ;  /* 0xffffff7800cc7947 */ /* 0x000fec000383ffff */
.L_x_2512:
        /* <DEDUP_REMOVED lines=13> */
.L_x_18912:


//--------------------- .text._Z25selective_scan_bwd_kernelI32Selective_Scan_bwd_kernel_traitsILi128ELi16ELb0ELb1ELb1ELb0ELb1EN3c104HalfENS1_7complexIfEEEEv12SSMParamsBwd --------------------------
	.section	.text._Z25selective_scan_bwd_kernelI32Selective_Scan_bwd_kernel_traitsILi128ELi16ELb0ELb1ELb1ELb0ELb1EN3c104HalfENS1_7complexIfEEEEv12SSMParamsBwd,"ax",@progbits
	.align	128
        .global         _Z25selective_scan_bwd_kernelI32Selective_Scan_bwd_kernel_traitsILi128ELi16ELb0ELb1ELb1ELb0ELb1EN3c104HalfENS1_7complexIfEEEEv12SSMParamsBwd
        .type           _Z25selective_scan_bwd_kernelI32Selective_Scan_bwd_kernel_traitsILi128ELi16ELb0ELb1ELb1ELb0ELb1EN3c104HalfENS1_7complexIfEEEEv12SSMParamsBwd,@function
        .size           _Z25selective_scan_bwd_kernelI32Selective_Scan_bwd_kernel_traitsILi128ELi16ELb0ELb1ELb1ELb0ELb1EN3c104HalfENS1_7complexIfEEEEv12SSMParamsBwd,(.L_x_18913 - _Z25selective_scan_bwd_kernelI32Selective_Scan_bwd_kernel_traitsILi128ELi16ELb0ELb1ELb1ELb0ELb1EN3c104HalfENS1_7complexIfEEEEv12SSMParamsBwd)
        .other          _Z25selective_scan_bwd_kernelI32Selective_Scan_bwd_kernel_traitsILi128ELi16ELb0ELb1ELb1ELb0ELb1EN3c104HalfENS1_7complexIfEEEEv12SSMParamsBwd,@"STO_CUDA_ENTRY STV_DEFAULT"
_Z25selective_scan_bwd_kernelI32Selective_Scan_bwd_kernel_traitsILi128ELi16ELb0ELb1ELb1ELb0ELb1EN3c104HalfENS1_7complexIfEEEEv12SSMParamsBwd:
.text._Z25selective_scan_bwd_kernelI32Selective_Scan_bwd_kernel_traitsILi128ELi16ELb0ELb1ELb1ELb0ELb1EN3c104HalfENS1_7complexIfEEEEv12SSMParamsBwd:
        /* <DEDUP_REMOVED lines=16> */
[----:B------:R-:W-:Y:S01]  /*0100*/  ULDC.64 UR8, c[0x0][0x240] ;  /* 0x0000900000087ab9 */ /* 0x000fe20000000a00 */
        /* <DEDUP_REMOVED lines=12> */
[----:B------:R-:W-:Y:S01]  /*01d0*/  ULDC.64 UR6, c[0x0][0x310] ;  /* 0x0000c40000067ab9 */ /* 0x000fe20000000a00 */
[----:B------:R-:W2:Y:S04]  /*01e0*/  @P0 LDG.E R2, desc[UR52][R2.64] ;  /* 0x0000003402020981 */ /* 0x000ea8000c1e1900 */
[----:B------:R-:W3:Y:S01]  /*01f0*/  @P1 LDG.E R4, desc[UR52][R4.64] ;  /* 0x0000003404041981 */ /* 0x000ee2000c1e1900 */
[----:B------:R-:W-:Y:S01]  /*0200*/  MOV R0, UR33 ;  /* 0x0000002100007c02 */ /* 0x000fe20008000f00 */
[----:B------:R-:W-:Y:S02]  /*0210*/  UISETP.NE.U32.AND UP0, UPT, UR6, URZ, UPT ;  /* 0x0000003f0600728c */ /* 0x000fe4000bf05070 */
[----:B0-----:R-:W-:Y:S01]  /*0220*/  USHF.R.S32.HI UR4, URZ, 0x1f, UR11 ;  /* 0x0000001f3f047899 */ /* 0x001fe2000801140b */
[----:B------:R-:W-:Y:S01]  /*0230*/  IABS R0, R0 ;  /* 0x0000000000007213 */ /* 0x000fe20000000000 */
[----:B------:R-:W-:Y:S01]  /*0240*/  UISETP.NE.AND.EX UP0, UPT, UR7, URZ, UPT, UP0 ;  /* 0x0000003f0700728c */ /* 0x000fe2000bf05300 */
[----:B------:R0:W-:Y:S01]  /*0250*/  STL [R1+0x78], RZ ;  /* 0x000078ff01007387 */ /* 0x0001e20000100800 */
[----:B------:R-:W-:Y:S01]  /*0260*/  UISETP.NE.U32.AND UP1, UPT, UR24, URZ, UPT ;  /* 0x0000003f1800728c */ /* 0x000fe2000bf25070 */
[----:B------:R-:W-:Y:S01]  /*0270*/  R2UR UR36, R0 ;  /* 0x00000000002472ca */ /* 0x000fe200000e0000 */
[----:B------:R-:W-:Y:S01]  /*0280*/  ULDC.64 UR6, c[0x0][0x290] ;  /* 0x0000a40000067ab9 */ /* 0x000fe20000000a00 */
[----:B------:R-:W-:Y:S01]  /*0290*/  UIMAD UR5, UR4, UR14, URZ ;  /* 0x0000000e040572a4 */ /* 0x000fe2000f8e023f */
[----:B------:R0:W-:Y:S01]  /*02a0*/  STL [R1+0x74], RZ ;  /* 0x000074ff01007387 */ /* 0x0001e20000100800 */
[----:B------:R-:W-:-:S02]  /*02b0*/  UIMAD UR30, UR4, UR6, URZ ;  /* 0x00000006041e72a4 */ /* 0x000fc4000f8e023f */
[----:B------:R-:W-:Y:S02]  /*02c0*/  UIMAD.WIDE.U32 UR16, UR11, UR6, URZ ;  /* 0x000000060b1072a5 */ /* 0x000fe4000f8e003f */
[----:B------:R-:W-:Y:S02]  /*02d0*/  UIMAD UR30, UR11, UR7, UR30 ;  /* 0x000000070b1e72a4 */ /* 0x000fe4000f8e021e */
[----:B------:R-:W-:Y:S01]  /*02e0*/  UISETP.NE.AND.EX UP1, UPT, UR25, URZ, UPT, UP1 ;  /* 0x0000003f1900728c */ /* 0x000fe2000bf25310 */
[----:B------:R-:W-:Y:S02]  /*02f0*/  ULDC.64 UR6, c[0x0][0x328] ;  /* 0x0000ca0000067ab9 */ /* 0x000fe40000000a00 */
[----:B------:R-:W1:Y:S01]  /*0300*/  I2F.RP R0, UR36 ;  /* 0x0000002400007d06 */ /* 0x000e620008209400 */
[----:B------:R-:W-:Y:S02]  /*0310*/  UIMAD UR28, UR4, UR6, URZ ;  /* 0x00000006041c72a4 */ /* 0x000fe4000f8e023f */
[----:B------:R-:W-:-:S02]  /*0320*/  UIMAD UR18, UR4, UR8, URZ ;  /* 0x00000008041272a4 */ /* 0x000fc4000f8e023f */
[----:B------:R-:W-:Y:S02]  /*0330*/  UIMAD UR15, UR11, UR15, UR5 ;  /* 0x0000000f0b0f72a4 */ /* 0x000fe4000f8e0205 */
[----:B------:R-:W-:Y:S02]  /*0340*/  UIMAD.WIDE.U32 UR12, UR11, UR6, URZ ;  /* 0x000000060b0c72a5 */ /* 0x000fe4000f8e003f */
[----:B------:R-:W-:Y:S02]  /*0350*/  UIMAD UR28, UR11, UR7, UR28 ;  /* 0x000000070b1c72a4 */ /* 0x000fe4000f8e021c */
[----:B------:R-:W-:Y:S02]  /*0360*/  UIMAD.WIDE.U32 UR20, UR11, UR14, URZ ;  /* 0x0000000e0b1472a5 */ /* 0x000fe4000f8e003f */
[----:B------:R-:W-:Y:S01]  /*0370*/  UIMAD.WIDE.U32 UR6, UR11, UR8, URZ ;  /* 0x000000080b0672a5 */ /* 0x000fe2000f8e003f */
[----:B-1----:R-:W1:Y:S01]  /*0380*/  MUFU.RCP R0, R0 ;  /* 0x0000000000007308 */ /* 0x002e620000001000 */
[----:B------:R-:W-:-:S02]  /*0390*/  UIMAD UR18, UR11, UR9, UR18 ;  /* 0x000000090b1272a4 */ /* 0x000fc4000f8e0212 */
[----:B------:R-:W-:Y:S02]  /*03a0*/  UIMAD UR14, UR4, UR22, URZ ;  /* 0x00000016040e72a4 */ /* 0x000fe4000f8e023f */
[----:B------:R-:W-:Y:S02]  /*03b0*/  UIMAD.WIDE.U32 UR8, UR11, UR22, URZ ;  /* 0x000000160b0872a5 */ /* 0x000fe4000f8e003f */
[----:B------:R-:W-:Y:S01]  /*03c0*/  UISETP.NE.U32.AND UP2, UPT, UR34, URZ, UPT ;  /* 0x0000003f2200728c */ /* 0x000fe2000bf45070 */
[----:B------:R-:W-:Y:S01]  /*03d0*/  UMOV UR22, URZ ;  /* 0x0000003f00167c82 */ /* 0x000fe20008000000 */
[----:B------:R-:W-:Y:S02]  /*03e0*/  @UP1 ULEA UR22, UP3, UR10, UR24, 0x2 ;  /* 0x000000180a161291 */ /* 0x000fe4000f86103f */
[----:B------:R-:W-:Y:S01]  /*03f0*/  UIMAD UR14, UR11, UR23, UR14 ;  /* 0x000000170b0e72a4 */ /* 0x000fe2000f8e020e */
[----:B------:R-:W-:Y:S02]  /*0400*/  UMOV UR24, URZ ;  /* 0x0000003f00187c82 */ /* 0x000fe40008000000 */
[----:B------:R-:W-:Y:S01]  /*0410*/  UMOV UR23, URZ ;  /* 0x0000003f00177c82 */ /* 0x000fe20008000000 */
[----:B------:R-:W-:Y:S01]  /*0420*/  @UP1 ULEA.HI.X UR23, UR10, UR25, UR19, 0x2, UP3 ;  /* 0x000000190a171291 */ /* 0x000fe200098f1413 */
[----:B-1----:R-:W-:Y:S01]  /*0430*/  IADD3 R0, R0, 0xffffffe, RZ ;  /* 0x0ffffffe00007810 */ /* 0x002fe20007ffe0ff */
[----:B------:R-:W-:Y:S01]  /*0440*/  UISETP.NE.AND.EX UP1, UPT, UR35, URZ, UPT, UP2 ;  /* 0x0000003f2300728c */ /* 0x000fe2000bf25320 */
[----:B------:R-:W-:Y:S01]  /*0450*/  UMOV UR4, URZ ;  /* 0x0000003f00047c82 */ /* 0x000fe20008000000 */
[----:B------:R-:W-:Y:S01]  /*0460*/  UMOV UR25, URZ ;  /* 0x0000003f00197c82 */ /* 0x000fe20008000000 */
[----:B------:R-:W-:-:S02]  /*0470*/  UIMAD UR29, UR19, UR26, URZ ;  /* 0x0000001a131d72a4 */ /* 0x000fc4000f8e023f */
[----:B------:R-:W1:Y:S01]  /*0480*/  F2I.FTZ.U32.TRUNC.NTZ R0, R0 ;  /* 0x0000000000007305 */ /* 0x000e62000021f000 */
[----:B------:R-:W-:Y:S02]  /*0490*/  UIADD3 UR21, UR21, UR15, URZ ;  /* 0x0000000f15157290 */ /* 0x000fe4000fffe03f */
[----:B------:R-:W-:Y:S02]  /*04a0*/  UIMAD UR29, UR10, UR27, UR29 ;  /* 0x0000001b0a1d72a4 */ /* 0x000fe4000f8e021d */
[----:B------:R-:W-:Y:S02]  /*04b0*/  UIMAD.WIDE.U32 UR20, UR10, UR26, UR20 ;  /* 0x0000001a0a1472a5 */ /* 0x000fe4000f8e0014 */
[----:B------:R-:W-:Y:S01]  /*04c0*/  @UP1 ULEA UR24, UP2, UR10, UR34, 0x2 ;  /* 0x000000220a181291 */ /* 0x000fe2000f84103f */
[----:B------:R-:W-:Y:S01]  /*04d0*/  ULDC.64 UR26, c[0x0][0x298] ;  /* 0x0000a600001a7ab9 */ /* 0x000fe20000000a00 */
[----:B------:R-:W-:Y:S02]  /*04e0*/  ULDC UR15, c[0x0][0x224] ;  /* 0x00008900000f7ab9 */ /* 0x000fe40000000800 */
[----:B------:R-:W-:-:S02]  /*04f0*/  @UP1 ULEA.HI.X UR25, UR10, UR35, UR19, 0x2, UP2 ;  /* 0x000000230a191291 */ /* 0x000fc400090f1413 */
[----:B------:R-:W-:Y:S01]  /*0500*/  ULEA UR32, UR15, 0xfffff800, 0xb ;  /* 0xfffff8000f207891 */ /* 0x000fe2000f8e583f */
[----:B-1----:R-:W-:Y:S01]  /*0510*/  R2UR UR5, R0 ;  /* 0x00000000000572ca */ /* 0x002fe200000e0000 */
[----:B------:R-:W-:Y:S01]  /*0520*/  UIADD3 UR17, UR17, UR30, URZ ;  /* 0x0000001e11117290 */ /* 0x000fe2000fffe03f */
[----:B------:R-:W-:Y:S01]  /*0530*/  IABS R0, UR10 ;  /* 0x0000000a00007c13 */ /* 0x000fe20008000000 */
[----:B------:R-:W-:Y:S02]  /*0540*/  USHF.R.S32.HI UR30, URZ, 0x1f, UR32 ;  /* 0x0000001f3f1e7899 */ /* 0x000fe40008011420 */
[----:B------:R-:W-:Y:S01]  /*0550*/  UIADD3 UR7, UR7, UR18, URZ ;  /* 0x0000001207077290 */ /* 0x000fe2000fffe03f */
[----:B------:R-:W-:Y:S01]  /*0560*/  R2UR UR37, R0 ;  /* 0x00000000002572ca */ /* 0x000fe200000e0000 */
[----:B------:R-:W-:-:S06]  /*0570*/  @UP0 ULDC.64 UR54, c[0x0][0x310] ;  /* 0x0000c40000360ab9 */ /* 0x000fcc0000000a00 */
[----:B------:R-:W-:-:S04]  /*0580*/  UIADD3 UR31, URZ, -UR5, URZ ;  /* 0x800000053f1f7290 */ /* 0x000fc8000fffe03f */
[----:B------:R-:W-:-:S04]  /*0590*/  UIMAD UR31, UR31, UR36, URZ ;  /* 0x000000241f1f72a4 */ /* 0x000fc8000f8e023f */
[----:B------:R-:W-:-:S04]  /*05a0*/  UIMAD.WIDE.U32 UR4, UR5, UR31, UR4 ;  /* 0x0000001f050472a5 */ /* 0x000fc8000f8e0004 */
[----:B------:R-:W-:-:S03]  /*05b0*/  UIMAD.WIDE.U32 UR34, UR5, UR37, URZ ;  /* 0x00000025052272a5 */ /* 0x000fc6000f8e003f */
[----:B------:R-:W-:-:S04]  /*05c0*/  ULDC.64 UR4, c[0x0][0x330] ;  /* 0x0000cc0000047ab9 */ /* 0x000fc80000000a00 */
[----:B------:R-:W-:Y:S01]  /*05d0*/  UMOV UR31, UR35 ;  /* 0x00000023001f7c82 */ /* 0x000fe20008000000 */
[----:B------:R-:W-:Y:S02]  /*05e0*/  UIMAD UR35, UR19, UR26, URZ ;  /* 0x0000001a132372a4 */ /* 0x000fe4000f8e023f */
[----:B------:R-:W-:Y:S02]  /*05f0*/  UIADD3 UR34, -UR31, URZ, URZ ;  /* 0x0000003f1f227290 */ /* 0x000fe4000fffe13f */
[----:B------:R-:W-:Y:S02]  /*0600*/  UIMAD UR19, UR19, UR4, URZ ;  /* 0x00000004131372a4 */ /* 0x000fe4000f8e023f */
[----:B------:R-:W-:Y:S02]  /*0610*/  UIMAD UR34, UR36, UR34, UR37 ;  /* 0x00000022242272a4 */ /* 0x000fe4000f8e0225 */
[----:B------:R-:W-:Y:S02]  /*0620*/  UIMAD UR38, UR10, UR5, UR19 ;  /* 0x000000050a2672a4 */ /* 0x000fe4000f8e0213 */
[----:B------:R-:W-:-:S02]  /*0630*/  UISETP.GT.U32.AND UP1, UPT, UR36, UR34, UPT ;  /* 0x000000222400728c */ /* 0x000fc4000bf24070 */
[----:B------:R-:W-:Y:S02]  /*0640*/  UIADD3 UR19, UP2, UR32, UR20, URZ ;  /* 0x0000001420137290 */ /* 0x000fe4000ff5e03f */
[----:B------:R-:W-:Y:S02]  /*0650*/  UIMAD UR37, UR10, UR27, UR35 ;  /* 0x0000001b0a2572a4 */ /* 0x000fe4000f8e0223 */
[----:B------:R-:W-:Y:S02]  /*0660*/  UIADD3.X UR29, UR30, UR21, UR29, UP2, !UPT ;  /* 0x000000151e1d7290 */ /* 0x000fe400097fe41d */
[----:B------:R-:W-:Y:S02]  /*0670*/  UIMAD.WIDE.U32 UR26, UR10, UR26, UR16 ;  /* 0x0000001a0a1a72a5 */ /* 0x000fe4000f8e0010 */
[----:B------:R-:W-:Y:S02]  /*0680*/  UIADD3 UR35, UR13, UR28, URZ ;  /* 0x0000001c0d237290 */ /* 0x000fe4000fffe03f */
[----:B------:R-:W-:Y:S01]  /*0690*/  @!UP1 UIADD3 UR34, UR34, -UR36, URZ ;  /* 0x8000002422229290 */ /* 0x000fe2000fffe03f */
[----:B------:R-:W-:Y:S01]  /*06a0*/  ULDC.64 UR16, c[0x0][0x2f0] ;  /* 0x0000bc0000107ab9 */ /* 0x000fe20000000a00 */
[----:B------:R-:W-:-:S02]  /*06b0*/  @!UP1 UIADD3 UR31, UR31, 0x1, URZ ;  /* 0x000000011f1f9890 */ /* 0x000fc4000fffe03f */
[----:B------:R-:W-:Y:S02]  /*06c0*/  UISETP.GE.U32.AND UP2, UPT, UR34, UR36, UPT ;  /* 0x000000242200728c */ /* 0x000fe4000bf46070 */
[----:B------:R-:W-:Y:S01]  /*06d0*/  ULEA UR13, UP3, UR19, UR16, 0x1 ;  /* 0x00000010130d7291 */ /* 0x000fe2000f86083f */
[----:B------:R-:W-:Y:S01]  /*06e0*/  UMOV UR34, UR12 ;  /* 0x0000000c00227c82 */ /* 0x000fe20008000000 */
[----:B------:R-:W-:Y:S02]  /*06f0*/  ULOP3.LUT UR12, UR10, UR33, URZ, 0x3c, !UPT ;  /* 0x000000210a0c7292 */ /* 0x000fe4000f8e3c3f */
[----:B------:R-:W-:Y:S02]  /*0700*/  ULEA.HI.X UR16, UR19, UR17, UR29, 0x1, UP3 ;  /* 0x0000001113107291 */ /* 0x000fe400098f0c1d */
[----:B------:R-:W-:-:S03]  /*0710*/  UISETP.GE.AND UP1, UPT, UR12, URZ, UPT ;  /* 0x0000003f0c00728c */ /* 0x000fc6000bf26270 */
[----:B------:R-:W-:Y:S02]  /*0720*/  @UP2 UIADD3 UR31, UR31, 0x1, URZ ;  /* 0x000000011f1f2890 */ /* 0x000fe4000fffe03f */
[----:B------:R-:W-:Y:S02]  /*0730*/  UISETP.NE.AND UP2, UPT, UR33, URZ, UPT ;  /* 0x0000003f2100728c */ /* 0x000fe4000bf45270 */
[----:B------:R-:W-:Y:S01]  /*0740*/  UIADD3 UR17, UP3, UR32, UR26, URZ ;  /* 0x0000001a20117290 */ /* 0x000fe2000ff7e03f */
[----:B------:R-:W-:Y:S01]  /*0750*/  ULDC.64 UR20, c[0x0][0x2f8] ;  /* 0x0000be0000147ab9 */ /* 0x000fe20000000a00 */
[----:B------:R-:W-:Y:S02]  /*0760*/  UIMAD.WIDE.U32 UR4, UR10, UR4, UR34 ;  /* 0x000000040a0472a5 */ /* 0x000fe4000f8e0022 */
[----:B------:R-:W-:Y:S02]  /*0770*/  UIADD3.X UR26, UR30, UR27, UR37, UP3, !UPT ;  /* 0x0000001b1e1a7290 */ /* 0x000fe40009ffe425 */
[----:B------:R-:W-:Y:S01]  /*0780*/  ULEA UR19, UP3, UR17, UR20, 0x1 ;  /* 0x0000001411137291 */ /* 0x000fe2000f86083f */
[----:B------:R-:W-:Y:S01]  /*0790*/  UMOV UR12, UR31 ;  /* 0x0000001f000c7c82 */ /* 0x000fe20008000000 */
[----:B------:R-:W-:-:S02]  /*07a0*/  UIADD3 UR32, UP4, UR32, UR4, URZ ;  /* 0x0000000420207290 */ /* 0x000fc4000ff9e03f */
[----:B------:R-:W-:Y:S02]  /*07b0*/  @!UP1 UIADD3 UR12, -UR12, URZ, URZ ;  /* 0x0000003f0c0c9290 */ /* 0x000fe4000fffe13f */
[----:B------:R-:W-:Y:S02]  /*07c0*/  ULEA.HI.X UR17, UR17, UR21, UR26, 0x1, UP3 ;  /* 0x0000001511117291 */ /* 0x000fe400098f0c1a */
[----:B------:R-:W-:Y:S01]  /*07d0*/  @!UP2 ULOP3.LUT UR12, URZ, UR33, URZ, 0x33, !UPT ;  /* 0x000000213f0ca292 */ /* 0x000fe2000f8e333f */
[----:B------:R-:W-:Y:S01]  /*07e0*/  ULDC.64 UR20, c[0x0][0x3b8] ;  /* 0x0000ee0000147ab9 */ /* 0x000fe20000000a00 */
[----:B------:R-:W-:Y:S02]  /*07f0*/  UIADD3.X UR4, UR30, UR5, UR38, UP4, !UPT ;  /* 0x000000051e047290 */ /* 0x000fe4000a7fe426 */
[----:B------:R-:W-:Y:S02]  /*0800*/  ULEA UR20, UP1, UR32, UR20, 0x1 ;  /* 0x0000001420147291 */ /* 0x000fe4000f82083f */
[----:B------:R-:W-:Y:S01]  /*0810*/  USHF.R.S32.HI UR31, URZ, 0x1f, UR12 ;  /* 0x0000001f3f1f7899 */ /* 0x000fe2000801140c */
[----:B------:R-:W-:Y:S01]  /*0820*/  ULDC.64 UR26, c[0x0][0x258] ;  /* 0x00009600001a7ab9 */ /* 0x000fe20000000a00 */
[----:B------:R-:W-:-:S02]  /*0830*/  ULEA.HI.X UR18, UR32, UR21, UR4, 0x1, UP1 ;  /* 0x0000001520127291 */ /* 0x000fc400088f0c04 */
[----:B------:R-:W-:Y:S02]  /*0840*/  UIMAD UR4, UR31, UR26, URZ ;  /* 0x0000001a1f0472a4 */ /* 0x000fe4000f8e023f */
[----:B------:R-:W-:Y:S02]  /*0850*/  UIMAD.WIDE.U32 UR28, UR12, UR26, UR6 ;  /* 0x0000001a0c1c72a5 */ /* 0x000fe4000f8e0006 */
[----:B------:R-:W-:Y:S02]  /*0860*/  UIMAD UR6, UR12, UR27, UR4 ;  /* 0x0000001b0c0672a4 */ /* 0x000fe4000f8e0204 */
[----:B------:R-:W-:Y:S02]  /*0870*/  ULEA UR21, UR15, 0xfffff000, 0xc ;  /* 0xfffff0000f157891 */ /* 0x000fe4000f8e603f */
[----:B------:R-:W-:Y:S02]  /*0880*/  UIADD3 UR6, UR29, UR6, URZ ;  /* 0x000000061d067290 */ /* 0x000fe4000fffe03f */
[----:B------:R-:W-:-:S02]  /*0890*/  UIADD3 UR28, UP1, UR21, UR28, URZ ;  /* 0x0000001c151c7290 */ /* 0x000fc4000ff3e03f */
[----:B------:R-:W-:Y:S01]  /*08a0*/  USHF.R.S32.HI UR30, URZ, 0x1f, UR21 ;  /* 0x0000001f3f1e7899 */ /* 0x000fe20008011415 */
[----:B------:R-:W-:Y:S01]  /*08b0*/  ULDC.64 UR4, c[0x0][0x2d8] ;  /* 0x0000b60000047ab9 */ /* 0x000fe20000000a00 */
[----:B------:R-:W-:Y:S02]  /*08c0*/  UIADD3 UR7, UR9, UR14, URZ ;  /* 0x0000000e09077290 */ /* 0x000fe4000fffe03f */
[----:B------:R-:W-:Y:S02]  /*08d0*/  ULEA UR9, UP2, UR28, UR4, 0x1 ;  /* 0x000000041c097291 */ /* 0x000fe4000f84083f */
[----:B------:R-:W-:Y:S01]  /*08e0*/  UIADD3.X UR4, UR30, UR6, URZ, UP1, !UPT ;  /* 0x000000061e047290 */ /* 0x000fe20008ffe43f */
[----:B------:R-:W-:Y:S02]  /*08f0*/  ULDC.64 UR26, c[0x0][0x278] ;  /* 0x00009e00001a7ab9 */ /* 0x000fe40000000a00 */
[----:B------:R-:W-:Y:S01]  /*0900*/  UMOV UR6, UR8 ;  /* 0x0000000800067c82 */ /* 0x000fe20008000000 */
[----:B------:R-:W-:Y:S01]  /*0910*/  @UP0 ULDC UR8, c[0x0][0x214] ;  /* 0x0000850000080ab9 */ /* 0x000fe20000000800 */
[----:B------:R-:W-:-:S02]  /*0920*/  UISETP.GE.AND UP1, UPT, UR15, 0x1, UPT ;  /* 0x000000010f00788c */ /* 0x000fc4000bf26270 */
[----:B------:R-:W-:Y:S02]  /*0930*/  @UP0 UIMAD UR8, UR11, UR8, UR10 ;  /* 0x000000080b0802a4 */ /* 0x000fe4000f8e020a */
[----:B------:R-:W-:Y:S02]  /*0940*/  UIMAD UR14, UR31, UR26, URZ ;  /* 0x0000001a1f0e72a4 */ /* 0x000fe4000f8e023f */
[----:B------:R-:W-:Y:S02]  /*0950*/  ULEA.HI.X UR28, UR28, UR5, UR4, 0x1, UP2 ;  /* 0x000000051c1c7291 */ /* 0x000fe400090f0c04 */
[----:B------:R-:W-:Y:S01]  /*0960*/  @UP0 UIMAD UR8, UR8, UR15, URZ ;  /* 0x0000000f080802a4 */ /* 0x000fe2000f8e023f */
[----:B------:R-:W-:Y:S01]  /*0970*/  UMOV UR4, URZ ;  /* 0x0000003f00047c82 */ /* 0x000fe20008000000 */
[----:B------:R-:W-:Y:S01]  /*0980*/  @UP0 ULDC UR29, c[0x0][0x21c] ;  /* 0x00008700001d0ab9 */ /* 0x000fe20000000800 */
[----:B------:R-:W-:Y:S02]  /*0990*/  UIMAD.WIDE.U32 UR6, UR12, UR26, UR6 ;  /* 0x0000001a0c0672a5 */ /* 0x000fe4000f8e0006 */
[----:B------:R-:W-:-:S02]  /*09a0*/  UIMAD UR14, UR12, UR27, UR14 ;  /* 0x0000001b0c0e72a4 */ /* 0x000fc4000f8e020e */
[----:B------:R-:W-:Y:S02]  /*09b0*/  @UP0 UIMAD UR8, UR8, UR29, URZ ;  /* 0x0000001d080802a4 */ /* 0x000fe4000f8e023f */
[----:B------:R-:W-:Y:S02]  /*09c0*/  UIADD3 UR44, UP2, UR21, UR6, URZ ;  /* 0x00000006152c7290 */ /* 0x000fe4000ff5e03f */
[----:B------:R-:W-:Y:S02]  /*09d0*/  UIADD3 UR14, UR7, UR14, URZ ;  /* 0x0000000e070e7290 */ /* 0x000fe4000fffe03f */
[----:B------:R-:W-:Y:S01]  /*09e0*/  @UP0 UIMAD.WIDE UR54, UR8, 0x10, UR54 ;  /* 0x00000010083608a5 */ /* 0x000fe2000f8e0236 */
[----:B------:R-:W-:Y:S01]  /*09f0*/  ULDC.64 UR26, c[0x0][0x2e0] ;  /* 0x0000b800001a7ab9 */ /* 0x000fe20000000a00 */
[----:B------:R-:W-:Y:S02]  /*0a00*/  UIADD3.X UR30, UR30, UR14, URZ, UP2, !UPT ;  /* 0x0000000e1e1e7290 */ /* 0x000fe400097fe43f */
[----:B------:R-:W-:Y:S01]  /*0a10*/  ULEA UR21, UP3, UR44, UR26, 0x1 ;  /* 0x0000001a2c157291 */ /* 0x000fe2000f86083f */
[----:B------:R-:W-:-:S02]  /*0a20*/  UMOV UR5, URZ ;  /* 0x0000003f00057c82 */ /* 0x000fc40008000000 */
        /* <DEDUP_REMOVED lines=12> */
[----:B------:R-:W-:Y:S01]  /*0af0*/  UMOV UR16, UR17 ;  /* 0x0000001100107c82 */ /* 0x000fe20008000000 */
[----:B------:R-:W-:Y:S01]  /*0b00*/  UMOV UR15, UR19 ;  /* 0x00000013000f7c82 */ /* 0x000fe20008000000 */
[----:B------:R-:W-:Y:S01]  /*0b10*/  UMOV UR17, UR20 ;  /* 0x0000001400117c82 */ /* 0x000fe20008000000 */
[----:B------:R2:W-:Y:S01]  /*0b20*/  STL [R1+0x78], RZ ;  /* 0x000078ff01007387 */ /* 0x0005e20000100800 */
[----:B------:R-:W-:Y:S01]  /*0b30*/  UMOV UR19, UR9 ;  /* 0x0000000900137c82 */ /* 0x000fe20008000000 */
[----:B------:R-:W-:Y:S01]  /*0b40*/  UMOV UR20, UR28 ;  /* 0x0000001c00147c82 */ /* 0x000fe20008000000 */
        /* <DEDUP_REMOVED lines=8> */
.L_x_2619:
        /* <DEDUP_REMOVED lines=305> */
[----:B------:R-:W-:Y:S02]  /*1ee0*/  UIMAD.WIDE.U32 UR32, UR11, UR8, URZ ;  /* 0x000000080b2072a5 */ /* 0x000fe4000f8e003f */
[----:B------:R-:W-:Y:S01]  /*1ef0*/  UIMAD UR26, UR11, UR9, UR7 ;  /* 0x000000090b1a72a4 */ /* 0x000fe2000f8e0207 */
[----:B0-----:R-:W-:Y:S02]  /*1f00*/  MOV R4, UR35 ;  /* 0x0000002300047c02 */ /* 0x001fe40008000f00 */
[----:B------:R-:W-:Y:S01]  /*1f10*/  ULDC.64 UR8, c[0x0][0x2b0] ;  /* 0x0000ac0000087ab9 */ /* 0x000fe20000000a00 */
[----:B------:R-:W-:Y:S01]  /*1f20*/  @!P0 IMAD.WIDE.U32 R2, R49, UR11, R2 ;  /* 0x0000000b31028c25 */ /* 0x000fe2000f8e0002 */
[----:B------:R-:W-:Y:S01]  /*1f30*/  USHF.R.S32.HI UR7, URZ, 0x1f, UR10 ;  /* 0x0000001f3f077899 */ /* 0x000fe2000801140a */
[----:B------:R-:W-:Y:S01]  /*1f40*/  MOV R5, UR36 ;  /* 0x0000002400057c02 */ /* 0x000fe20008000f00 */
[----:B------:R-:W-:-:S02]  /*1f50*/  UIMAD UR27, UR30, UR8, URZ ;  /* 0x000000081e1b72a4 */ /* 0x000fc4000f8e023f */
[----:B------:R-:W-:Y:S01]  /*1f60*/  MOV R49, UR8 ;  /* 0x0000000800317c02 */ /* 0x000fe20008000f00 */
[----:B------:R-:W-:Y:S02]  /*1f70*/  UIMAD UR37, UR7, UR28, URZ ;  /* 0x0000001c072572a4 */ /* 0x000fe4000f8e023f */
[----:B------:R-:W-:Y:S02]  /*1f80*/  UIMAD UR31, UR11, UR9, UR27 ;  /* 0x000000090b1f72a4 */ /* 0x000fe4000f8e021b */
[----:B------:R-:W-:Y:S01]  /*1f90*/  @!P0 IMAD.WIDE.U32 R4, R49, UR11, R4 ;  /* 0x0000000b31048c25 */ /* 0x000fe2000f8e0004 */
[----:B------:R-:W-:Y:S02]  /*1fa0*/  UIADD3 UR33, UR33, UR26, URZ ;  /* 0x0000001a21217290 */ /* 0x000fe4000fffe03f */
[----:B------:R-:W-:Y:S01]  /*1fb0*/  @!P0 IADD3 R3, R3, UR26, RZ ;  /* 0x0000001a03038c10 */ /* 0x000fe2000fffe0ff */
[----:B------:R-:W-:Y:S01]  /*1fc0*/  UIMAD.WIDE.U32 UR8, UR11, UR8, URZ ;  /* 0x000000080b0872a5 */ /* 0x000fe2000f8e003f */
[----:B------:R-:W-:Y:S01]  /*1fd0*/  MOV R49, UR28 ;  /* 0x0000001c00317c02 */ /* 0x000fe20008000f00 */
[----:B------:R-:W-:Y:S01]  /*1fe0*/  ULDC.64 UR26, c[0x0][0x2b8] ;  /* 0x0000ae00001a7ab9 */ /* 0x000fe20000000a00 */
[----:B------:R-:W-:Y:S01]  /*1ff0*/  UIMAD UR37, UR10, UR29, UR37 ;  /* 0x0000001d0a2572a4 */ /* 0x000fe2000f8e0225 */
[----:B------:R-:W-:Y:S01]  /*2000*/  @!P0 IADD3 R5, R5, UR31, RZ ;  /* 0x0000001f05058c10 */ /* 0x000fe2000fffe0ff */
[----:B------:R-:W-:Y:S01]  /*2010*/  UIMAD.WIDE.U32 UR28, UR10, UR28, UR32 ;  /* 0x0000001c0a1c72a5 */ /* 0x000fe2000f8e0020 */
[----:B------:R-:W-:Y:S01]  /*2020*/  MOV R51, UR26 ;  /* 0x0000001a00337c02 */ /* 0x000fe20008000f00 */
[----:B------:R-:W-:-:S02]  /*2030*/  UIADD3 UR9, UR9, UR31, URZ ;  /* 0x0000001f09097290 */ /* 0x000fc4000fffe03f */
[----:B------:R-:W-:Y:S02]  /*2040*/  UIMAD UR32, UR7, UR26, URZ ;  /* 0x0000001a072072a4 */ /* 0x000fe4000f8e023f */
[----:B------:R-:W-:Y:S02]  /*2050*/  UIADD3 UR31, UR6, -UR34, URZ ;  /* 0x80000022061f7290 */ /* 0x000fe4000fffe03f */
[----:B------:R-:W-:Y:S02]  /*2060*/  UIMAD UR38, UR10, UR27, UR32 ;  /* 0x0000001b0a2672a4 */ /* 0x000fe4000f8e0220 */
[----:B------:R-:W-:Y:S01]  /*2070*/  @!P0 IMAD.WIDE.U32 R4, R51, UR10, R4 ;  /* 0x0000000a33048c25 */ /* 0x000fe2000f8e0004 */
[----:B------:R-:W-:Y:S02]  /*2080*/  UIMAD.WIDE.U32 UR26, UR10, UR26, UR8 ;  /* 0x0000001a0a1a72a5 */ /* 0x000fe4000f8e0008 */
[----:B------:R-:W-:Y:S01]  /*2090*/  UIMAD UR31, UR31, -0x800, URZ ;  /* 0xfffff8001f1f78a4 */ /* 0x000fe2000f8e023f */
[----:B------:R-:W-:Y:S01]  /*20a0*/  @!P0 IMAD.WIDE.U32 R2, R49, UR10, R2 ;  /* 0x0000000a31028c25 */ /* 0x000fe2000f8e0002 */
[----:B------:R-:W-:Y:S01]  /*20b0*/  @!P0 IADD3 R58, P2, R20, R4, RZ ;  /* 0x00000004143a8210 */ /* 0x000fe20007f5e0ff */
[----:B------:R-:W-:Y:S01]  /*20c0*/  ULDC.64 UR32, c[0x0][0x308] ;  /* 0x0000c20000207ab9 */ /* 0x000fe20000000a00 */
[----:B------:R-:W-:-:S02]  /*20d0*/  USHF.R.S32.HI UR34, URZ, 0x1f, UR31 ;  /* 0x0000001f3f227899 */ /* 0x000fc4000801141f */
[----:B------:R-:W-:Y:S01]  /*20e0*/  UIADD3 UR39, UP1, UR31, UR26, URZ ;  /* 0x0000001a1f277290 */ /* 0x000fe2000ff3e03f */
[C---:B------:R-:W-:Y:S01]  /*20f0*/  @!P0 IADD3 R51, P1, R20.reuse, R2, RZ ;  /* 0x0000000214338210 */ /* 0x040fe20007f3e0ff */
[----:B------:R-:W-:Y:S02]  /*2100*/  ULDC.64 UR8, c[0x0][0x318] ;  /* 0x0000c60000087ab9 */ /* 0x000fe40000000a00 */
[----:B------:R-:W-:Y:S02]  /*2110*/  UIADD3.X UR26, UR34, UR38, UR27, UP1, !UPT ;  /* 0x00000026221a7290 */ /* 0x000fe40008ffe41b */
[----:B------:R-:W-:Y:S02]  /*2120*/  @!P0 IADD3.X R5, R21, UR38, R5, P2, !PT ;  /* 0x0000002615058c10 */ /* 0x000fe400097fe405 */
[----:B------:R-:W-:Y:S02]  /*2130*/  LEA R2, P2, R20, UR32, 0x1 ;  /* 0x0000002014027c11 */ /* 0x000fe4000f8408ff */
[----:B------:R-:W-:-:S02]  /*2140*/  MOV R61, UR39 ;  /* 0x00000027003d7c02 */ /* 0x000fc40008000f00 */
[----:B------:R-:W-:Y:S02]  /*2150*/  @!P0 IADD3.X R60, R21, UR37, R3, P1, !PT ;  /* 0x00000025153c8c10 */ /* 0x000fe40008ffe403 */
[----:B------:R-:W-:Y:S01]  /*2160*/  MOV R64, UR26 ;  /* 0x0000001a00407c02 */ /* 0x000fe20008000f00 */
[----:B------:R-:W-:Y:S01]  /*2170*/  UIADD3 UR40, UP0, UR31, UR28, URZ ;  /* 0x0000001c1f287290 */ /* 0x000fe2000ff1e03f */
[----:B------:R-:W-:Y:S02]  /*2180*/  LEA.HI.X R3, R20, UR33, R21, 0x1, P2 ;  /* 0x0000002114037c11 */ /* 0x000fe400090f0c15 */
[----:B------:R-:W-:Y:S02]  /*2190*/  PRMT R71, RZ, 0x7610, R71 ;  /* 0x00007610ff477816 */ /* 0x000fe40000000047 */
[----:B------:R-:W-:Y:S02]  /*21a0*/  LEA R2, P4, R61, R2, 0x1 ;  /* 0x000000023d027211 */ /* 0x000fe400078808ff */
        /* <DEDUP_REMOVED lines=8> */
[----:B------:R-:W-:Y:S01]  /*2230*/  STL [R1+0x70], R175 ;  /* 0x000070af01007387 */ /* 0x000fe20000100800 */
[C---:B------:R-:W-:Y:S01]  /*2240*/  @!P0 LEA R4, P3, R58.reuse, UR32, 0x1 ;  /* 0x000000203a048c11 */ /* 0x040fe2000f8608ff */
[----:B------:R-:W-:Y:S01]  /*2250*/  ULDC.64 UR26, c[0x0][0x398] ;  /* 0x0000e600001a7ab9 */ /* 0x000fe20000000a00 */
[----:B------:R-:W-:Y:S02]  /*2260*/  LEA.HI.X R3, R61, R3, R64, 0x1, P4 ;  /* 0x000000033d037211 */ /* 0x000fe400020f0c40 */
        /* <DEDUP_REMOVED lines=165> */
[----:B------:R-:W-:Y:S02]  /*2cc0*/  HADD2.F32 R45, -RZ, R45.H0_H0 ;  /* 0x2000002dff2d7230 */ /* 0x000fe40000004100 */
[----:B0-----:R-:W-:Y:S01]  /*2cd0*/  FMUL.FTZ R2, R48, -1.4426950216293334961 ;  /* 0xbfb8aa3b30027820 */ /* 0x001fe20000410000 */
[----:B------:R-:W-:Y:S02]  /*2ce0*/  HADD2.F32 R56, -RZ, R56.H0_H0 ;  /* 0x20000038ff387230 */ /* 0x000fe40000004100 */
[----:B------:R-:W-:Y:S01]  /*2cf0*/  HADD2.F32 R62, -RZ, R62.H0_H0 ;  /* 0x2000003eff3e7230 */ /* 0x000fe20000004100 */
[----:B------:R-:W-:Y:S01]  /*2d00*/  MUFU.EX2 R82, R82 ;  /* 0x0000005200527308 */ /* 0x000fe20000000800 */
[----:B------:R-:W-:Y:S01]  /*2d10*/  FMUL.FTZ R86, R45, -1.4426950216293334961 ;  /* 0xbfb8aa3b2d567820 */ /* 0x000fe20000410000 */
[----:B------:R-:W-:-:S06]  /*2d20*/  HADD2.F32 R50, -RZ, R50.H0_H0 ;  /* 0x20000032ff327230 */ /* 0x000fcc0000004100 */
[----:B------:R0:W4:Y:S01]  /*2d30*/  MUFU.EX2 R3, R2 ;  /* 0x0000000200037308 */ /* 0x0001220000000800 */
[----:B-1----:R-:W-:Y:S01]  /*2d40*/  FADD.FTZ R80, R80, 1 ;  /* 0x3f80000050507421 */ /* 0x002fe20000010000 */
[----:B------:R-:W-:Y:S02]  /*2d50*/  HADD2.F32 R66, -RZ, R66.H0_H0 ;  /* 0x20000042ff427230 */ /* 0x000fe40000004100 */
[----:B0-----:R-:W-:-:S04]  /*2d60*/  FMUL.FTZ R2, R56, -1.4426950216293334961 ;  /* 0xbfb8aa3b38027820 */ /* 0x001fc80000410000 */
[----:B------:R-:W0:Y:S01]  /*2d70*/  MUFU.EX2 R86, R86 ;  /* 0x0000005600567308 */ /* 0x000e220000000800 */
[----:B------:R-:W-:Y:S01]  /*2d80*/  FMUL.FTZ R88, R50, -1.4426950216293334961 ;  /* 0xbfb8aa3b32587820 */ /* 0x000fe20000410000 */
[----:B------:R-:W-:-:S06]  /*2d90*/  HADD2.F32 R49, -RZ, R49.H0_H0 ;  /* 0x20000031ff317230 */ /* 0x000fcc0000004100 */
[----:B------:R1:W-:Y:S02]  /*2da0*/  MUFU.EX2 R91, R2 ;  /* 0x00000002005b7308 */ /* 0x0003e40000000800 */
[----:B-1----:R-:W-:-:S06]  /*2db0*/  FMUL.FTZ R2, R62, -1.4426950216293334961 ;  /* 0xbfb8aa3b3e027820 */ /* 0x002fcc0000410000 */
[----:B------:R-:W-:Y:S01]  /*2dc0*/  MUFU.RCP R80, R80 ;  /* 0x0000005000507308 */ /* 0x000fe20000001000 */
[----:B------:R-:W-:-:S07]  /*2dd0*/  FMUL.FTZ R87, R49, -1.4426950216293334961 ;  /* 0xbfb8aa3b31577820 */ /* 0x000fce0000410000 */
[----:B------:R1:W-:Y:S01]  /*2de0*/  MUFU.EX2 R95, R2 ;  /* 0x00000002005f7308 */ /* 0x0003e20000000800 */
[----:B------:R-:W-:Y:S02]  /*2df0*/  HADD2.F32 R51, -RZ, R51.H0_H0 ;  /* 0x20000033ff337230 */ /* 0x000fe40000004100 */
[----:B-1----:R-:W-:-:S05]  /*2e00*/  FMUL.FTZ R2, R66, -1.4426950216293334961 ;  /* 0xbfb8aa3b42027820 */ /* 0x002fca0000410000 */
[----:B------:R-:W-:Y:S08]  /*2e10*/  MUFU.EX2 R88, R88 ;  /* 0x0000005800587308 */ /* 0x000ff00000000800 */
[----:B------:R1:W-:Y:S01]  /*2e20*/  MUFU.EX2 R103, R2 ;  /* 0x0000000200677308 */ /* 0x0003e20000000800 */
[----:B----4-:R-:W-:Y:S01]  /*2e30*/  FADD.FTZ R3, R3, 1 ;  /* 0x3f80000003037421 */ /* 0x010fe20000010000 */
[----:B------:R-:W-:-:S02]  /*2e40*/  HADD2.F32 R67, -RZ, R67.H0_H0 ;  /* 0x20000043ff437230 */ /* 0x000fc40000004100 */
[----:B-1----:R-:W-:-:S04]  /*2e50*/  FADD.FTZ R2, R82, 1 ;  /* 0x3f80000052027421 */ /* 0x002fc80000010000 */
[----:B------:R-:W-:Y:S01]  /*2e60*/  MUFU.EX2 R87, R87 ;  /* 0x0000005700577308 */ /* 0x000fe20000000800 */
[----:B------:R-:W-:Y:S01]  /*2e70*/  FMUL.FTZ R89, R51, -1.4426950216293334961 ;  /* 0xbfb8aa3b33597820 */ /* 0x000fe20000410000 */
[----:B0-----:R-:W-:Y:S01]  /*2e80*/  FADD.FTZ R82, R86, 1 ;  /* 0x3f80000056527421 */ /* 0x001fe20000010000 */
[----:B------:R-:W-:Y:S02]  /*2e90*/  HADD2.F32 R54, -RZ, R54.H0_H0 ;  /* 0x20000036ff367230 */ /* 0x000fe40000004100 */
[----:B------:R-:W-:Y:S02]  /*2ea0*/  HADD2.F32 R57, -RZ, R57.H0_H0 ;  /* 0x20000039ff397230 */ /* 0x000fe40000004100 */
[----:B------:R-:W-:Y:S01]  /*2eb0*/  HADD2.F32 R59, -RZ, R59.H0_H0 ;  /* 0x2000003bff3b7230 */ /* 0x000fe20000004100 */
[----:B------:R-:W0:Y:S01]  /*2ec0*/  MUFU.EX2 R89, R89 ;  /* 0x0000005900597308 */ /* 0x000e220000000800 */
[----:B------:R-:W-:Y:S02]  /*2ed0*/  HADD2.F32 R60, -RZ, R60.H0_H0 ;  /* 0x2000003cff3c7230 */ /* 0x000fe40000004100 */
[----:B------:R-:W-:Y:S01]  /*2ee0*/  FMUL.FTZ R90, R54, -1.4426950216293334961 ;  /* 0xbfb8aa3b365a7820 */ /* 0x000fe20000410000 */
[----:B------:R-:W-:-:S02]  /*2ef0*/  HADD2.F32 R69, -RZ, R69.H0_H0 ;  /* 0x20000045ff457230 */ /* 0x000fc40000004100 */
[----:B------:R-:W-:Y:S02]  /*2f00*/  FMUL.FTZ R92, R57, -1.4426950216293334961 ;  /* 0xbfb8aa3b395c7820 */ /* 0x000fe40000410000 */
[----:B------:R-:W-:Y:S01]  /*2f10*/  MUFU.RCP R82, R82 ;  /* 0x0000005200527308 */ /* 0x000fe20000001000 */
[----:B------:R-:W-:Y:S01]  /*2f20*/  FMUL.FTZ R93, R59, -1.4426950216293334961 ;  /* 0xbfb8aa3b3b5d7820 */ /* 0x000fe20000410000 */
[----:B------:R-:W-:Y:S01]  /*2f30*/  FMUL.FTZ R94, R60, -1.4426950216293334961 ;  /* 0xbfb8aa3b3c5e7820 */ /* 0x000fe20000410000 */
[----:B------:R-:W-:-:S05]  /*2f40*/  HADD2.F32 R68, -RZ, R68.H0_H0 ;  /* 0x20000044ff447230 */ /* 0x000fca0000004100 */
[----:B------:R-:W-:Y:S01]  /*2f50*/  MUFU.EX2 R90, R90 ;  /* 0x0000005a005a7308 */ /* 0x000fe20000000800 */
[----:B------:R-:W-:-:S07]  /*2f60*/  HADD2.F32 R70, -RZ, R70.H0_H0 ;  /* 0x20000046ff467230 */ /* 0x000fce0000004100 */
[----:B------:R-:W-:Y:S01]  /*2f70*/  MUFU.EX2 R92, R92 ;  /* 0x0000005c005c7308 */ /* 0x000fe20000000800 */
[----:B0-----:R-:W-:-:S07]  /*2f80*/  FADD.FTZ R86, R89, 1 ;  /* 0x3f80000059567421 */ /* 0x001fce0000010000 */
[----:B------:R-:W-:Y:S08]  /*2f90*/  MUFU.EX2 R93, R93 ;  /* 0x0000005d005d7308 */ /* 0x000ff00000000800 */
        /* <DEDUP_REMOVED lines=23> */
[----:B------:R-:W5:Y:S01]  /*3110*/  LDS.U16 R71, [R155+0x8] ;  /* 0x000008009b477984 */ /* 0x000f620000000400 */
[----:B0-----:R0:W2:Y:S03]  /*3120*/  MUFU.RCP R78, R2 ;  /* 0x00000002004e7308 */ /* 0x0010a60000001000 */
[----:B------:R-:W5:Y:S05]  /*3130*/  LDS.U16 R73, [R155+0xc] ;  /* 0x00000c009b497984 */ /* 0x000f6a0000000400 */
[----:B------:R1:W4:Y:S01]  /*3140*/  MUFU.RCP R77, R3 ;  /* 0x00000003004d7308 */ /* 0x0003220000001000 */
[----:B0-----:R-:W-:Y:S01]  /*3150*/  FADD.FTZ R2, -R80, 1 ;  /* 0x3f80000050027421 */ /* 0x001fe20000010100 */
[----:B-1----:R-:W-:-:S03]  /*3160*/  HADD2.F32 R40, -RZ, R40.H0_H0 ;  /* 0x20000028ff287230 */ /* 0x002fc60000004100 */
[----:B------:R-:W-:Y:S02]  /*3170*/  FFMA.FTZ R2, R47, R2, 1 ;  /* 0x3f8000002f027423 */ /* 0x000fe40000010002 */
[----:B------:R-:W-:Y:S01]  /*3180*/  FMUL.FTZ R3, R67, R40 ;  /* 0x0000002843037220 */ /* 0x000fe20000410000 */
[----:B------:R-:W-:Y:S01]  /*3190*/  FADD.FTZ R79, R88, 1 ;  /* 0x3f800000584f7421 */ /* 0x000fe20000010000 */
[----:B--2---:R-:W-:Y:S02]  /*31a0*/  HADD2.F32 R52, -RZ, R52.H0_H0 ;  /* 0x20000034ff347230 */ /* 0x004fe40000004100 */
[----:B------:R-:W-:Y:S01]  /*31b0*/  FMUL.FTZ R3, R80, R3 ;  /* 0x0000000350037220 */ /* 0x000fe20000410000 */
[----:B------:R-:W-:-:S03]  /*31c0*/  FADD.FTZ R84, R87, 1 ;  /* 0x3f80000057547421 */ /* 0x000fc60000010000 */
[----:B------:R-:W-:Y:S01]  /*31d0*/  FMUL.FTZ R104, R3, R2 ;  /* 0x0000000203687220 */ /* 0x000fe20000410000 */
[C---:B------:R-:W-:Y:S01]  /*31e0*/  FADD.FTZ R2, -R78.reuse, 1 ;  /* 0x3f8000004e027421 */ /* 0x040fe20000010100 */
[----:B------:R-:W-:Y:S01]  /*31f0*/  FMUL.FTZ R3, R69, R52 ;  /* 0x0000003445037220 */ /* 0x000fe20000410000 */
[----:B------:R-:W0:Y:S01]  /*3200*/  MUFU.RCP R79, R79 ;  /* 0x0000004f004f7308 */ /* 0x000e220000001000 */
[----:B---3--:R-:W-:Y:S02]  /*3210*/  HADD2.F32 R53, -RZ, R53.H0_H0 ;  /* 0x20000035ff357230 */ /* 0x008fe40000004100 */
[----:B------:R-:W-:Y:S01]  /*3220*/  FFMA.FTZ R2, R43, R2, 1 ;  /* 0x3f8000002b027423 */ /* 0x000fe20000010002 */
[----:B------:R-:W-:Y:S01]  /*3230*/  FMUL.FTZ R3, R78, R3 ;  /* 0x000000034e037220 */ /* 0x000fe20000410000 */
[----:B----4-:R-:W-:Y:S02]  /*3240*/  HADD2.F32 R55, -RZ, R55.H0_H0 ;  /* 0x20000037ff377230 */ /* 0x010fe40000004100 */
[----:B------:R-:W-:Y:S01]  /*3250*/  FADD.FTZ R4, -R82, 1 ;  /* 0x3f80000052047421 */ /* 0x000fe20000010100 */
[----:B------:R-:W-:Y:S01]  /*3260*/  FMUL.FTZ R5, R68, R53 ;  /* 0x0000003544057220 */ /* 0x000fe20000410000 */
[----:B------:R-:W-:Y:S01]  /*3270*/  FMUL.FTZ R105, R3, R2 ;  /* 0x0000000203697220 */ /* 0x000fe20000410000 */
[----:B------:R-:W1:Y:S01]  /*3280*/  MUFU.RCP R84, R84 ;  /* 0x0000005400547308 */ /* 0x000e620000001000 */
[----:B------:R-:W2:Y:S01]  /*3290*/  LDS.U16 R2, [R155+0xe] ;  /* 0x00000e009b027984 */ /* 0x000ea20000000400 */
[----:B------:R-:W-:Y:S01]  /*32a0*/  FADD.FTZ R85, -R77, 1 ;  /* 0x3f8000004d557421 */ /* 0x000fe20000010100 */
[----:B------:R-:W-:Y:S01]  /*32b0*/  FFMA.FTZ R4, R45, R4, 1 ;  /* 0x3f8000002d047423 */ /* 0x000fe20000010004 */
[----:B------:R-:W-:Y:S01]  /*32c0*/  FMUL.FTZ R88, R70, R55 ;  /* 0x0000003746587220 */ /* 0x000fe20000410000 */
[----:B------:R-:W-:Y:S01]  /*32d0*/  FMUL.FTZ R5, R82, R5 ;  /* 0x0000000552057220 */ /* 0x000fe20000410000 */
[----:B------:R-:W-:-:S02]  /*32e0*/  HADD2.F32 R65, -RZ, R65.H0_H0 ;  /* 0x20000041ff417230 */ /* 0x000fc40000004100 */
[----:B------:R-:W3:Y:S01]  /*32f0*/  MUFU.RCP R86, R86 ;  /* 0x0000005600567308 */ /* 0x000ee20000001000 */
[----:B------:R-:W-:Y:S01]  /*3300*/  FFMA.FTZ R85, R48, R85, 1 ;  /* 0x3f80000030557423 */ /* 0x000fe20000010055 */
[----:B------:R-:W-:Y:S01]  /*3310*/  FMUL.FTZ R88, R77, R88 ;  /* 0x000000584d587220 */ /* 0x000fe20000410000 */
[----:B------:R-:W-:Y:S01]  /*3320*/  FMUL.FTZ R106, R5, R4 ;  /* 0x00000004056a7220 */ /* 0x000fe20000410000 */
[----:B------:R-:W-:Y:S01]  /*3330*/  HADD2.F32 R75, -RZ, R75.H0_H0 ;  /* 0x2000004bff4b7230 */ /* 0x000fe20000004100 */
[----:B------:R-:W4:Y:S01]  /*3340*/  LDS.U16 R3, [R155+0x10] ;  /* 0x000010009b037984 */ /* 0x000f220000000400 */
[----:B-----5:R-:W-:Y:S02]  /*3350*/  HADD2.F32 R72, -RZ, R72.H0_H0 ;  /* 0x20000048ff487230 */ /* 0x020fe40000004100 */
[----:B------:R-:W-:Y:S01]  /*3360*/  FADD.FTZ R81, R90, 1 ;  /* 0x3f8000005a517421 */ /* 0x000fe20000010000 */
[----:B------:R-:W-:Y:S02]  /*3370*/  HADD2.F32 R76, -RZ, R76.H0_H0 ;  /* 0x2000004cff4c7230 */ /* 0x000fe40000004100 */
[----:B0-----:R-:W-:Y:S01]  /*3380*/  FADD.FTZ R5, -R79, 1 ;  /* 0x3f8000004f057421 */ /* 0x001fe20000010100 */
[----:B------:R-:W-:-:S02]  /*3390*/  HADD2.F32 R71, -RZ, R71.H0_H0 ;  /* 0x20000047ff477230 */ /* 0x000fc40000004100 */
[----:B------:R-:W-:Y:S01]  /*33a0*/  FADD.FTZ R90, R92, 1 ;  /* 0x3f8000005c5a7421 */ /* 0x000fe20000010000 */
[----:B------:R-:W-:Y:S01]  /*33b0*/  FADD.FTZ R92, R93, 1 ;  /* 0x3f8000005d5c7421 */ /* 0x000fe20000010000 */
[----:B------:R-:W0:Y:S01]  /*33c0*/  LDS.U16 R4, [R155+0x12] ;  /* 0x000012009b047984 */ /* 0x000e220000000400 */
[----:B------:R-:W-:Y:S01]  /*33d0*/  FMUL.FTZ R107, R88, R85 ;  /* 0x00000055586b7220 */ /* 0x000fe20000410000 */
[----:B------:R-:W-:Y:S01]  /*33e0*/  FADD.FTZ R93, R94, 1 ;  /* 0x3f8000005e5d7421 */ /* 0x000fe20000010000 */
[----:B------:R-:W-:Y:S02]  /*33f0*/  HADD2.F32 R63, -RZ, R63.H0_H0 ;  /* 0x2000003fff3f7230 */ /* 0x000fe40000004100 */
[----:B------:R-:W-:Y:S01]  /*3400*/  FMUL.FTZ R98, R65, -1.4426950216293334961 ;  /* 0xbfb8aa3b41627820 */ /* 0x000fe20000410000 */
[----:B------:R-:W-:Y:S01]  /*3410*/  FFMA.FTZ R85, R50, R5, 1 ;  /* 0x3f80000032557423 */ /* 0x000fe20000010005 */
[----:B------:R-:W-:Y:S01]  /*3420*/  FMUL.FTZ R94, R75, R72 ;  /* 0x000000484b5e7220 */ /* 0x000fe20000410000 */
[----:B------:R-:W-:Y:S01]  /*3430*/  FMUL.FTZ R5, R76, R71 ;  /* 0x000000474c057220 */ /* 0x000fe20000410000 */
[C---:B-1----:R-:W-:Y:S01]  /*3440*/  FADD.FTZ R88, -R84.reuse, 1 ;  /* 0x3f80000054587421 */ /* 0x042fe20000010100 */
[----:B------:R-:W-:Y:S01]  /*3450*/  FMUL.FTZ R96, R63, -1.4426950216293334961 ;  /* 0xbfb8aa3b3f607820 */ /* 0x000fe20000410000 */
[----:B------:R-:W-:Y:S01]  /*3460*/  FMUL.FTZ R94, R79, R94 ;  /* 0x0000005e4f5e7220 */ /* 0x000fe20000410000 */
[----:B------:R-:W-:Y:S01]  /*3470*/  FMUL.FTZ R5, R84, R5 ;  /* 0x0000000554057220 */ /* 0x000fe20000410000 */
[----:B------:R-:W1:Y:S01]  /*3480*/  MUFU.EX2 R98, R98 ;  /* 0x0000006200627308 */ /* 0x000e620000000800 */
[----:B------:R-:W-:-:S02]  /*3490*/  HADD2.F32 R74, -RZ, R74.H0_H0 ;  /* 0x2000004aff4a7230 */ /* 0x000fc40000004100 */
[----:B------:R-:W-:Y:S01]  /*34a0*/  FFMA.FTZ R88, R49, R88, 1 ;  /* 0x3f80000031587423 */ /* 0x000fe20000010058 */
[----:B------:R-:W-:Y:S02]  /*34b0*/  HADD2.F32 R73, -RZ, R73.H0_H0 ;  /* 0x20000049ff497230 */ /* 0x000fe40000004100 */
[----:B------:R-:W-:Y:S01]  /*34c0*/  FMUL.FTZ R109, R94, R85 ;  /* 0x000000555e6d7220 */ /* 0x000fe20000410000 */
[----:B------:R-:W-:Y:S01]  /*34d0*/  FADD.FTZ R101, R95, 1 ;  /* 0x3f8000005f657421 */ /* 0x000fe20000010000 */
[----:B------:R-:W5:Y:S01]  /*34e0*/  MUFU.RCP R90, R90 ;  /* 0x0000005a005a7308 */ /* 0x000f620000001000 */
[----:B------:R-:W-:Y:S01]  /*34f0*/  FMUL.FTZ R108, R5, R88 ;  /* 0x00000058056c7220 */ /* 0x000fe20000410000 */
[----:B------:R-:W-:Y:S01]  /*3500*/  LDS.U16 R94, [R155+0x16] ;  /* 0x000016009b5e7984 */ /* 0x000fe20000000400 */
[----:B------:R-:W-:-:S03]  /*3510*/  FMUL.FTZ R87, R74, R73 ;  /* 0x000000494a577220 */ /* 0x000fc60000410000 */
[----:B------:R-:W0:Y:S02]  /*3520*/  LDS.U16 R5, [R155+0x14] ;  /* 0x000014009b057984 */ /* 0x000e240000000400 */
[----:B------:R2:W-:Y:S02]  /*3530*/  MUFU.EX2 R97, R96 ;  /* 0x0000006000617308 */ /* 0x0005e40000000800 */
[----:B------:R-:W0:Y:S01]  /*3540*/  LDS.U16 R95, [R155+0x18] ;  /* 0x000018009b5f7984 */ /* 0x000e220000000400 */
[C---:B---3--:R-:W-:Y:S01]  /*3550*/  FMUL.FTZ R87, R86.reuse, R87 ;  /* 0x0000005756577220 */ /* 0x048fe20000410000 */
[----:B--2---:R-:W-:-:S04]  /*3560*/  FADD.FTZ R96, -R86, 1 ;  /* 0x3f80000056607421 */ /* 0x004fc80000010100 */
[----:B------:R-:W2:Y:S01]  /*3570*/  MUFU.RCP R81, R81 ;  /* 0x0000005100517308 */ /* 0x000ea20000001000 */
[----:B------:R-:W-:Y:S01]  /*3580*/  FADD.FTZ R83, R91, 1 ;  /* 0x3f8000005b537421 */ /* 0x000fe20000010000 */
[----:B------:R-:W-:-:S04]  /*3590*/  FFMA.FTZ R96, R51, R96, 1 ;  /* 0x3f80000033607423 */ /* 0x000fc80000010060 */
[----:B------:R-:W-:Y:S02]  /*35a0*/  FMUL.FTZ R110, R87, R96 ;  /* 0x00000060576e7220 */ /* 0x000fe40000410000 */
[----:B------:R-:W3:Y:S01]  /*35b0*/  LDS.U16 R96, [R155+0x1a] ;  /* 0x00001a009b607984 */ /* 0x000ee20000000400 */
[----:B------:R-:W0:Y:S01]  /*35c0*/  MUFU.RCP R83, R83 ;  /* 0x0000005300537308 */ /* 0x000e220000001000 */
[----:B-1----:R-:W-:Y:S01]  /*35d0*/  FADD.FTZ R99, R98, 1 ;  /* 0x3f80000062637421 */ /* 0x002fe20000010000 */
[----:B-----5:R-:W-:Y:S01]  /*35e0*/  FADD.FTZ R98, -R90, 1 ;  /* 0x3f8000005a627421 */ /* 0x020fe20000010100 */
[----:B------:R-:W-:Y:S02]  /*35f0*/  HADD2.F32 R87, -RZ, R58.H0_H0 ;  /* 0x2000003aff577230 */ /* 0x000fe40000004100 */
[----:B------:R-:W-:Y:S02]  /*3600*/  HADD2.F32 R58, -RZ, R2.H0_H0 ;  /* 0x20000002ff3a7230 */ /* 0x000fe40000004100 */
[----:B------:R-:W-:Y:S01]  /*3610*/  FFMA.FTZ R114, R57, R98, 1 ;  /* 0x3f80000039727423 */ /* 0x000fe20000010062 */
[----:B------:R-:W1:Y:S01]  /*3620*/  LDS.U16 R2, [R155+0x1c] ;  /* 0x00001c009b027984 */ /* 0x000e620000000400 */
[----:B------:R-:W-:-:S02]  /*3630*/  HADD2.F32 R88, -RZ, R61.H0_H0 ;  /* 0x2000003dff587230 */ /* 0x000fc40000004100 */
[----:B--2---:R-:W-:Y:S01]  /*3640*/  FADD.FTZ R61, -R81, 1 ;  /* 0x3f800000513d7421 */ /* 0x004fe20000010100 */
[----:B------:R-:W2:Y:S01]  /*3650*/  LDS.U16 R98, [R155+0x1e] ;  /* 0x00001e009b627984 */ /* 0x000ea20000000400 */
[----:B------:R-:W-:Y:S02]  /*3660*/  HADD2.F32 R85, -RZ, R64.H0_H0 ;  /* 0x20000040ff557230 */ /* 0x000fe40000004100 */
[----:B------:R-:W-:Y:S01]  /*3670*/  FFMA.FTZ R89, R54, R61, 1 ;  /* 0x3f80000036597423 */ /* 0x000fe2000001003d */
[----:B----4-:R-:W-:Y:S01]  /*3680*/  HADD2.F32 R61, -RZ, R3.H0_H0 ;  /* 0x20000003ff3d7230 */ /* 0x010fe20000004100 */
[----:B------:R-:W4:Y:S01]  /*3690*/  MUFU.RCP R92, R92 ;  /* 0x0000005c005c7308 */ /* 0x000f220000001000 */
[----:B0-----:R-:W-:Y:S02]  /*36a0*/  HADD2.F32 R64, -RZ, R4.H0_H0 ;  /* 0x20000004ff407230 */ /* 0x001fe40000004100 */
[----:B------:R-:W-:Y:S01]  /*36b0*/  FADD.FTZ R91, -R83, 1 ;  /* 0x3f800000535b7421 */ /* 0x000fe20000010100 */
[----:B------:R-:W-:Y:S01]  /*36c0*/  FMUL.FTZ R4, R85, R58 ;  /* 0x0000003a55047220 */ /* 0x000fe20000410000 */
[----:B------:R-:W-:Y:S01]  /*36d0*/  FMUL.FTZ R102, R88, R61 ;  /* 0x0000003d58667220 */ /* 0x000fe20000410000 */
[----:B------:R-:W-:-:S02]  /*36e0*/  FADD.FTZ R97, R97, 1 ;  /* 0x3f80000061617421 */ /* 0x000fc40000010000 */
[----:B------:R-:W-:Y:S01]  /*36f0*/  MUFU.RCP R101, R101 ;  /* 0x0000006500657308 */ /* 0x000fe20000001000 */
[----:B------:R-:W-:Y:S01]  /*3700*/  FFMA.FTZ R112, R56, R91, 1 ;  /* 0x3f80000038707423 */ /* 0x000fe2000001005b */
[----:B------:R-:W-:Y:S01]  /*3710*/  FMUL.FTZ R3, R87, R64 ;  /* 0x0000004057037220 */ /* 0x000fe20000410000 */
[----:B------:R-:W-:Y:S01]  /*3720*/  FMUL.FTZ R4, R81, R4 ;  /* 0x0000000451047220 */ /* 0x000fe20000410000 */
[----:B------:R-:W-:-:S04]  /*3730*/  FMUL.FTZ R91, R83, R102 ;  /* 0x00000066535b7220 */ /* 0x000fc80000410000 */
[----:B------:R-:W0:Y:S01]  /*3740*/  MUFU.RCP R93, R93 ;  /* 0x0000005d005d7308 */ /* 0x000e220000001000 */
[----:B------:R-:W-:Y:S01]  /*3750*/  FMUL.FTZ R112, R91, R112 ;  /* 0x000000705b707220 */ /* 0x000fe20000410000 */
[----:B------:R-:W-:Y:S02]  /*3760*/  HADD2.F32 R91, -RZ, R44.H0_H0 ;  /* 0x2000002cff5b7230 */ /* 0x000fe40000004100 */
[----:B------:R-:W-:-:S04]  /*3770*/  HADD2.F32 R44, -RZ, R41.H0_H0 ;  /* 0x20000029ff2c7230 */ /* 0x000fc80000004100 */
[----:B------:R5:W1:Y:S01]  /*3780*/  MUFU.RCP R100, R97 ;  /* 0x0000006100647308 */ /* 0x000a620000001000 */
[----:B------:R-:W-:Y:S02]  /*3790*/  HADD2.F32 R46, -RZ, R46.H0_H0 ;  /* 0x2000002eff2e7230 */ /* 0x000fe40000004100 */
[----:B------:R-:W-:Y:S01]  /*37a0*/  FADD.FTZ R103, R103, 1 ;  /* 0x3f80000067677421 */ /* 0x000fe20000010000 */
[----:B------:R-:W-:Y:S02]  /*37b0*/  HADD2.F32 R41, -RZ, R5.H0_H0 ;  /* 0x20000005ff297230 */ /* 0x000fe40000004100 */
[----:B-----5:R-:W-:Y:S01]  /*37c0*/  FMUL.FTZ R97, R90, R3 ;  /* 0x000000035a617220 */ /* 0x020fe20000410000 */
[----:B------:R-:W-:Y:S01]  /*37d0*/  FMUL.FTZ R3, R4, R89 ;  /* 0x0000005904037220 */ /* 0x000fe20000410000 */
[----:B------:R-:W-:Y:S02]  /*37e0*/  HADD2.F32 R89, -RZ, R42.H0_H0 ;  /* 0x2000002aff597230 */ /* 0x000fe40000004100 */
[----:B------:R-:W-:-:S02]  /*37f0*/  HADD2.F32 R42, -RZ, R94.H0_H0 ;  /* 0x2000005eff2a7230 */ /* 0x000fc40000004100 */
[----:B------:R-:W-:Y:S01]  /*3800*/  HADD2.F32 R94, -RZ, R95.H0_H0 ;  /* 0x2000005fff5e7230 */ /* 0x000fe20000004100 */
[----:B------:R5:W-:Y:S01]  /*3810*/  MUFU.RCP R102, R99 ;  /* 0x0000006300667308 */ /* 0x000be20000001000 */
[----:B------:R-:W-:Y:S01]  /*3820*/  FMUL.FTZ R111, R97, R114 ;  /* 0x00000072616f7220 */ /* 0x000fe20000410000 */
[----:B----4-:R-:W-:Y:S01]  /*3830*/  FADD.FTZ R4, -R92, 1 ;  /* 0x3f8000005c047421 */ /* 0x010fe20000010100 */
[----:B------:R-:W-:Y:S01]  /*3840*/  FMUL.FTZ R5, R46, R41 ;  /* 0x000000292e057220 */ /* 0x000fe20000410000 */
[----:B------:R-:W-:Y:S01]  /*3850*/  FMUL.FTZ R116, R89, R94 ;  /* 0x0000005e59747220 */ /* 0x000fe20000410000 */
[----:B0-----:R-:W-:Y:S01]  /*3860*/  FADD.FTZ R97, -R93, 1 ;  /* 0x3f8000005d617421 */ /* 0x001fe20000010100 */
[----:B------:R-:W-:Y:S01]  /*3870*/  FMUL.FTZ R114, R91, R42 ;  /* 0x0000002a5b727220 */ /* 0x000fe20000410000 */
[----:B-----5:R-:W-:Y:S01]  /*3880*/  FADD.FTZ R99, -R101, 1 ;  /* 0x3f80000065637421 */ /* 0x020fe20000010100 */
[----:B------:R-:W0:Y:S01]  /*3890*/  MUFU.RCP R103, R103 ;  /* 0x0000006700677308 */ /* 0x000e220000001000 */
[----:B------:R-:W-:Y:S01]  /*38a0*/  FFMA.FTZ R4, R59, R4, 1 ;  /* 0x3f8000003b047423 */ /* 0x000fe20000010004 */
[----:B------:R-:W-:Y:S01]  /*38b0*/  FMUL.FTZ R5, R92, R5 ;  /* 0x000000055c057220 */ /* 0x000fe20000410000 */
[----:B------:R-:W-:Y:S01]  /*38c0*/  FFMA.FTZ R99, R62, R99, 1 ;  /* 0x3f8000003e637423 */ /* 0x000fe20000010063 */
[----:B---3--:R-:W-:-:S02]  /*38d0*/  HADD2.F32 R95, -RZ, R96.H0_H0 ;  /* 0x20000060ff5f7230 */ /* 0x008fc40000004100 */
[----:B------:R-:W-:Y:S01]  /*38e0*/  FMUL.FTZ R116, R101, R116 ;  /* 0x0000007465747220 */ /* 0x000fe20000410000 */
[----:B------:R-:W-:Y:S01]  /*38f0*/  FFMA.FTZ R97, R60, R97, 1 ;  /* 0x3f8000003c617423 */ /* 0x000fe20000010061 */
[----:B------:R-:W-:Y:S01]  /*3900*/  FMUL.FTZ R114, R93, R114 ;  /* 0x000000725d727220 */ /* 0x000fe20000410000 */
[----:B-1----:R-:W-:Y:S01]  /*3910*/  FADD.FTZ R96, -R100, 1 ;  /* 0x3f80000064607421 */ /* 0x002fe20000010100 */
[----:B------:R-:W-:Y:S01]  /*3920*/  FMUL.FTZ R4, R5, R4 ;  /* 0x0000000405047220 */ /* 0x000fe20000410000 */
[----:B------:R-:W-:Y:S01]  /*3930*/  FMUL.FTZ R116, R116, R99 ;  /* 0x0000006374747220 */ /* 0x000fe20000410000 */
[----:B------:R-:W-:Y:S01]  /*3940*/  FMUL.FTZ R5, R114, R97 ;  /* 0x0000006172057220 */ /* 0x000fe20000410000 */
[----:B------:R-:W-:Y:S01]  /*3950*/  FMUL.FTZ R99, R44, R95 ;  /* 0x0000005f2c637220 */ /* 0x000fe20000410000 */
[----:B------:R-:W-:Y:S02]  /*3960*/  HADD2.F32 R97, -RZ, R7.H0_H0 ;  /* 0x20000007ff617230 */ /* 0x000fe40000004100 */
[----:B------:R-:W-:Y:S01]  /*3970*/  FFMA.FTZ R7, R63, R96, 1 ;  /* 0x3f8000003f077423 */ /* 0x000fe20000010060 */
[----:B------:R-:W-:-:S02]  /*3980*/  HADD2.F32 R96, -RZ, R2.H0_H0 ;  /* 0x20000002ff607230 */ /* 0x000fc40000004100 */
[----:B------:R-:W-:Y:S01]  /*3990*/  FMUL.FTZ R2, R100, R99 ;  /* 0x0000006364027220 */ /* 0x000fe20000410000 */
[----:B------:R-:W-:Y:S01]  /*39a0*/  HADD2.F32 R99, -RZ, R6.H0_H0 ;  /* 0x20000006ff637230 */ /* 0x000fe20000004100 */
[----:B------:R-:W1:Y:S01]  /*39b0*/  S2UR UR9, SR_CgaCtaId ;  /* 0x00000000000979c3 */ /* 0x000e620000008800 */
[----:B--2---:R-:W-:Y:S02]  /*39c0*/  HADD2.F32 R98, -RZ, R98.H0_H0 ;  /* 0x20000062ff627230 */ /* 0x004fe40000004100 */
[----:B------:R-:W-:Y:S01]  /*39d0*/  FMUL.FTZ R7, R2, R7 ;  /* 0x0000000702077220 */ /* 0x000fe20000410000 */
[----:B0-----:R-:W-:Y:S02]  /*39e0*/  FADD.FTZ R115, -R103, 1 ;  /* 0x3f80000067737421 */ /* 0x001fe40000010100 */
[----:B------:R-:W-:Y:S01]  /*39f0*/  FMUL.FTZ R2, R99, R98 ;  /* 0x0000006263027220 */ /* 0x000fe20000410000 */
[----:B------:R-:W-:Y:S01]  /*3a00*/  FADD.FTZ R6, -R102, 1 ;  /* 0x3f80000066067421 */ /* 0x000fe20000010100 */
[----:B------:R-:W-:Y:S01]  /*3a10*/  FMUL.FTZ R113, R97, R96 ;  /* 0x0000006061717220 */ /* 0x000fe20000410000 */
[----:B------:R-:W-:Y:S01]  /*3a20*/  FFMA.FTZ R115, R66, R115, 1 ;  /* 0x3f80000042737423 */ /* 0x000fe20000010073 */
[----:B------:R-:W-:Y:S01]  /*3a30*/  FMUL.FTZ R2, R103, R2 ;  /* 0x0000000267027220 */ /* 0x000fe20000410000 */
[----:B------:R-:W-:Y:S01]  /*3a40*/  F2FP.F16.F32.PACK_AB R104, R105, R104 ;  /* 0x000000686968723e */ /* 0x000fe200000000ff */
[----:B------:R-:W-:Y:S01]  /*3a50*/  BAR.SYNC.DEFER_BLOCKING 0x0 ;  /* 0x0000000000007b1d */ /* 0x000fe20000010000 */
[----:B------:R-:W-:Y:S01]  /*3a60*/  FFMA.FTZ R6, R65, R6, 1 ;  /* 0x3f80000041067423 */ /* 0x000fe20000010006 */
[----:B------:R-:W-:Y:S01]  /*3a70*/  FMUL.FTZ R113, R102, R113 ;  /* 0x0000007166717220 */ /* 0x000fe20000410000 */
[----:B------:R-:W-:Y:S01]  /*3a80*/  FMUL.FTZ R115, R2, R115 ;  /* 0x0000007302737220 */ /* 0x000fe20000410000 */
[----:B------:R-:W-:-:S02]  /*3a90*/  PRMT R2, R104, 0x7632, R2 ;  /* 0x0000763268027816 */ /* 0x000fc40000000002 */
[----:B------:R-:W-:Y:S01]  /*3aa0*/  F2FP.F16.F32.PACK_AB R3, R3, R110 ;  /* 0x0000006e0303723e */ /* 0x000fe200000000ff */
[----:B------:R-:W-:Y:S01]  /*3ab0*/  FMUL.FTZ R6, R113, R6 ;  /* 0x0000000671067220 */ /* 0x000fe20000410000 */
[----:B------:R-:W-:Y:S01]  /*3ac0*/  ISETP.NE.AND P6, PT, R157, RZ, PT ;  /* 0x000000ff9d00720c */ /* 0x000fe20003fc5270 */
[----:B------:R-:W-:Y:S01]  /*3ad0*/  UMOV UR8, 0x400 ;  /* 0x0000040000087882 */ /* 0x000fe20000000000 */
[----:B------:R-:W-:Y:S02]  /*3ae0*/  F2FP.F16.F32.PACK_AB R106, R107, R106 ;  /* 0x0000006a6b6a723e */ /* 0x000fe400000000ff */
[----:B------:R-:W-:Y:S02]  /*3af0*/  F2FP.F16.F32.PACK_AB R108, R109, R108 ;  /* 0x0000006c6d6c723e */ /* 0x000fe400000000ff */
[----:B------:R-:W-:Y:S02]  /*3b00*/  F2FP.F16.F32.PACK_AB R111, R111, R112 ;  /* 0x000000706f6f723e */ /* 0x000fe400000000ff */
[----:B------:R-:W-:-:S02]  /*3b10*/  F2FP.F16.F32.PACK_AB R4, R5, R4 ;  /* 0x000000040504723e */ /* 0x000fc400000000ff */
[----:B------:R-:W-:Y:S02]  /*3b20*/  F2FP.F16.F32.PACK_AB R7, R7, R116 ;  /* 0x000000740707723e */ /* 0x000fe400000000ff */
[----:B------:R-:W-:Y:S01]  /*3b30*/  F2FP.F16.F32.PACK_AB R6, R115, R6 ;  /* 0x000000067306723e */ /* 0x000fe200000000ff */
[----:B------:R0:W-:Y:S01]  /*3b40*/  STS.U16 [R155+0x2], R2 ;  /* 0x000002029b007388 */ /* 0x0001e20000000400 */
[----:B-1----:R-:W-:Y:S01]  /*3b50*/  ULEA UR8, UR9, UR8, 0x18 ;  /* 0x0000000809087291 */ /* 0x002fe2000f8ec03f */
[----:B------:R-:W-:Y:S02]  /*3b60*/  PRMT R105, R106, 0x7632, R105 ;  /* 0x000076326a697816 */ /* 0x000fe40000000069 */
[----:B------:R1:W-:Y:S01]  /*3b70*/  STS.U16 [R155], R104 ;  /* 0x000000689b007388 */ /* 0x0003e20000000400 */
[----:B0-----:R-:W-:-:S03]  /*3b80*/  PRMT R2, R3, 0x7632, R2 ;  /* 0x0000763203027816 */ /* 0x001fc60000000002 */
[----:B------:R0:W-:Y:S01]  /*3b90*/  STS.U16 [R155+0xc], R3 ;  /* 0x00000c039b007388 */ /* 0x0001e20000000400 */
[----:B------:R-:W-:Y:S02]  /*3ba0*/  PRMT R107, R108, 0x7632, R107 ;  /* 0x000076326c6b7816 */ /* 0x000fe4000000006b */
[----:B------:R-:W-:Y:S01]  /*3bb0*/  PRMT R5, R111, 0x7632, R5 ;  /* 0x000076326f057816 */ /* 0x000fe20000000005 */
[----:B------:R2:W-:Y:S01]  /*3bc0*/  STS.U16 [R155+0xe], R2 ;  /* 0x00000e029b007388 */ /* 0x0005e20000000400 */
[----:B-1----:R-:W-:-:S03]  /*3bd0*/  PRMT R104, R4, 0x7632, R104 ;  /* 0x0000763204687816 */ /* 0x002fc60000000068 */
[----:B------:R1:W-:Y:S01]  /*3be0*/  STS.U16 [R155+0x14], R4 ;  /* 0x000014049b007388 */ /* 0x0003e20000000400 */
[----:B0-----:R-:W-:Y:S02]  /*3bf0*/  PRMT R3, R7, 0x7632, R3 ;  /* 0x0000763207037816 */ /* 0x001fe40000000003 */
[----:B--2---:R-:W-:Y:S01]  /*3c00*/  PRMT R2, R6, 0x7632, R2 ;  /* 0x0000763206027816 */ /* 0x004fe20000000002 */
        /* <DEDUP_REMOVED lines=82> */
.L_x_2515:
[----:B------:R-:W-:Y:S05]  /*4130*/  BSYNC B0 ;  /* 0x0000000000007941 */ /* 0x000fea0003800000 */
.L_x_2514:
        /* <DEDUP_REMOVED lines=94> */
[----:B------:R-:W-:Y:S01]  /*4720*/  FADD.FTZ R137, R24, UR5 ;  /* 0x0000000518897e21 */ /* 0x000fe20008010000 */
        /* <DEDUP_REMOVED lines=11> */
[----:B0-----:R-:W-:Y:S01]  /*47e0*/  FMUL.FTZ R5, R91, R60 ;  /* 0x0000003c5b057220 */ /* 0x001fe20000410000 */
[----:B------:R-:W-:Y:S01]  /*47f0*/  FMUL.FTZ R4, R89, R62 ;  /* 0x0000003e59047220 */ /* 0x000fe20000410000 */
        /* <DEDUP_REMOVED lines=28> */
[----:B------:R-:W-:Y:S01]  /*49c0*/  PRMT R25, R45, 0x7632, R25 ;  /* 0x000076322d197816 */ /* 0x000fe20000000019 */
[----:B------:R0:W-:Y:S01]  /*49d0*/  STS.U16 [R155+0x2], R24 ;  /* 0x000002189b007388 */ /* 0x0001e20000000400 */
[----:B------:R-:W-:Y:S01]  /*49e0*/  PRMT R26, R49, 0x7632, R26 ;  /* 0x00007632311a7816 */ /* 0x000fe2000000001a */
        /* <DEDUP_REMOVED lines=10> */
[----:B------:R-:W-:Y:S01]  /*4a90*/  STS.U16 [R155], R40 ;  /* 0x000000289b007388 */ /* 0x000fe20000000400 */
[----:B------:R-:W-:Y:S01]  /*4aa0*/  PRMT R27, R56, 0x7632, R27 ;  /* 0x00007632381b7816 */ /* 0x000fe2000000001b */
[----:B------:R-:W-:Y:S01]  /*4ab0*/  BSSY B0, `(.L_x_2517) ;  /* 0x0000033000007945 */ /* 0x000fe20003800000 */
[----:B-1----:R-:W-:Y:S01]  /*4ac0*/  PRMT R25, R41, 0x7632, R25 ;  /* 0x0000763229197816 */ /* 0x002fe20000000019 */
[----:B------:R0:W-:Y:S01]  /*4ad0*/  STS.U16 [R155+0xe], R24 ;  /* 0x00000e189b007388 */ /* 0x0001e20000000400 */
[----:B------:R-:W-:-:S02]  /*4ae0*/  PRMT R28, R65, 0x7632, R28 ;  /* 0x00007632411c7816 */ /* 0x000fc4000000001c */
[----:B--2---:R-:W-:Y:S01]  /*4af0*/  PRMT R26, R62, 0x7632, R26 ;  /* 0x000076323e1a7816 */ /* 0x004fe2000000001a */
[----:B------:R-:W-:Y:S04]  /*4b00*/  STS.U16 [R155+0x4], R45 ;  /* 0x0000042d9b007388 */ /* 0x000fe80000000400 */
        /* <DEDUP_REMOVED lines=45> */
.L_x_2518:
[----:B------:R-:W-:Y:S05]  /*4de0*/  BSYNC B0 ;  /* 0x0000000000007941 */ /* 0x000fea0003800000 */
.L_x_2517:
        /* <DEDUP_REMOVED lines=43> */
.L_x_2516:
[----:B-1----:R-:W2:Y:S01]  /*50a0*/  LDL.LU R3, [R1+0x78] ;  /* 0x0000780001037983 */ /* 0x002ea20000300800 */
[----:B------:R-:W-:Y:S01]  /*50b0*/  HADD2.F32 R0, -RZ, R159.H0_H0 ;  /* 0x2000009fff007230 */ /* 0x000fe20000004100 */
[----:B------:R-:W1:Y:S01]  /*50c0*/  LDC R9, c[0x0][0x21c] ;  /* 0x00008700ff097b82 */ /* 0x000e620000000800 */
        /* <DEDUP_REMOVED lines=17> */
[----:B------:R-:W-:Y:S01]  /*51e0*/  CS2R R116, SRZ ;  /* 0x0000000000747805 */ /* 0x000fe2000001ff00 */
[----:B------:R-:W-:Y:S01]  /*51f0*/  BAR.SYNC.DEFER_BLOCKING 0x0 ;  /* 0x0000000000007b1d */ /* 0x000fe20000010000 */
[----:B-1----:R-:W-:Y:S01]  /*5200*/  ISETP.GE.AND P0, PT, R9, 0x1, PT ;  /* 0x000000010900780c */ /* 0x002fe20003f06270 */
[----:B--2---:R-:W-:-:S04]  /*5210*/  FFMA.FTZ R0, R67, R0, R3 ;  /* 0x0000000043007223 */ /* 0x004fc80000010003 */
[----:B------:R-:W-:Y:S01]  /*5220*/  FFMA.FTZ R3, R69, R2, R0 ;  /* 0x0000000245037223 */ /* 0x000fe20000010000 */
[----:B------:R-:W-:Y:S02]  /*5230*/  HADD2.F32 R0, -RZ, R134.H0_H0 ;  /* 0x20000086ff007230 */ /* 0x000fe40000004100 */
[----:B------:R-:W-:Y:S01]  /*5240*/  FMUL.FTZ R134, R99, UR4 ;  /* 0x0000000463867c20 */ /* 0x000fe20008410000 */
[----:B------:R-:W-:Y:S02]  /*5250*/  HADD2.F32 R2, -RZ, R132.H0_H0 ;  /* 0x20000084ff027230 */ /* 0x000fe40000004100 */
[----:B------:R-:W-:Y:S01]  /*5260*/  FFMA.FTZ R3, R68, R8, R3 ;  /* 0x0000000844037223 */ /* 0x000fe20000010003 */
[----:B------:R-:W-:Y:S01]  /*5270*/  HADD2.F32 R8, -RZ, R130.H0_H0 ;  /* 0x20000082ff087230 */ /* 0x000fe20000004100 */
[----:B------:R-:W-:Y:S02]  /*5280*/  CS2R R132, SRZ ;  /* 0x0000000000847805 */ /* 0x000fe4000001ff00 */
[----:B------:R-:W-:Y:S01]  /*5290*/  CS2R R130, SRZ ;  /* 0x0000000000827805 */ /* 0x000fe2000001ff00 */
[----:B------:R-:W-:Y:S01]  /*52a0*/  FFMA.FTZ R3, R70, R0, R3 ;  /* 0x0000000046037223 */ /* 0x000fe20000010003 */
[----:B------:R-:W-:-:S03]  /*52b0*/  HADD2.F32 R0, -RZ, R154.H0_H0 ;  /* 0x2000009aff007230 */ /* 0x000fc60000004100 */
[----:B------:R-:W-:-:S04]  /*52c0*/  FFMA.FTZ R2, R76, R2, R3 ;  /* 0x000000024c027223 */ /* 0x000fc80000010003 */
[----:B------:R-:W-:Y:S01]  /*52d0*/  FFMA.FTZ R3, R75, R0, R2 ;  /* 0x000000004b037223 */ /* 0x000fe20000010002 */
[----:B------:R-:W-:Y:S01]  /*52e0*/  HADD2.F32 R0, -RZ, R128.H0_H0 ;  /* 0x20000080ff007230 */ /* 0x000fe20000004100 */
[----:B------:R-:W-:Y:S01]  /*52f0*/  CS2R R128, SRZ ;  /* 0x0000000000807805 */ /* 0x000fe2000001ff00 */
[----:B------:R-:W-:Y:S02]  /*5300*/  HADD2.F32 R2, -RZ, R126.H0_H0 ;  /* 0x2000007eff027230 */ /* 0x000fe40000004100 */
[----:B------:R-:W-:-:S04]  /*5310*/  FFMA.FTZ R8, R74, R8, R3 ;  /* 0x000000084a087223 */ /* 0x000fc80000010003 */
[----:B------:R-:W-:Y:S01]  /*5320*/  FFMA.FTZ R3, R85, R0, R8 ;  /* 0x0000000055037223 */ /* 0x000fe20000010008 */
[----:B------:R-:W-:Y:S01]  /*5330*/  HADD2.F32 R0, -RZ, R124.H0_H0 ;  /* 0x2000007cff007230 */ /* 0x000fe20000004100 */
[----:B------:R-:W-:Y:S01]  /*5340*/  CS2R R124, SRZ ;  /* 0x00000000007c7805 */ /* 0x000fe2000001ff00 */
[----:B------:R-:W-:Y:S02]  /*5350*/  HADD2.F32 R8, -RZ, R122.H0_H0 ;  /* 0x2000007aff087230 */ /* 0x000fe40000004100 */
[----:B------:R-:W-:Y:S01]  /*5360*/  FFMA.FTZ R2, R88, R2, R3 ;  /* 0x0000000258027223 */ /* 0x000fe20000010003 */
[----:B------:R-:W-:-:S03]  /*5370*/  CS2R R122, SRZ ;  /* 0x00000000007a7805 */ /* 0x000fc6000001ff00 */
[----:B------:R-:W-:Y:S01]  /*5380*/  FFMA.FTZ R3, R7, R0, R2 ;  /* 0x0000000007037223 */ /* 0x000fe20000010002 */
[----:B------:R-:W-:Y:S01]  /*5390*/  HADD2.F32 R0, -RZ, R120.H0_H0 ;  /* 0x20000078ff007230 */ /* 0x000fe20000004100 */
[----:B------:R-:W-:Y:S01]  /*53a0*/  CS2R R120, SRZ ;  /* 0x0000000000787805 */ /* 0x000fe2000001ff00 */
[----:B------:R-:W-:Y:S02]  /*53b0*/  HADD2.F32 R2, -RZ, R118.H0_H0 ;  /* 0x20000076ff027230 */ /* 0x000fe40000004100 */
[----:B------:R-:W-:Y:S01]  /*53c0*/  FFMA.FTZ R8, R6, R8, R3 ;  /* 0x0000000806087223 */ /* 0x000fe20000010003 */
[----:B------:R-:W-:-:S03]  /*53d0*/  CS2R R118, SRZ ;  /* 0x0000000000767805 */ /* 0x000fc6000001ff00 */
[----:B------:R-:W-:Y:S01]  /*53e0*/  FFMA.FTZ R3, R5, R0, R8 ;  /* 0x0000000005037223 */ /* 0x000fe20000010008 */
[----:B------:R-:W-:-:S03]  /*53f0*/  HADD2.F32 R0, -RZ, R240.H0_H0 ;  /* 0x200000f0ff007230 */ /* 0x000fc60000004100 */
[----:B------:R-:W-:Y:S01]  /*5400*/  FFMA.FTZ R3, R4, R2, R3 ;  /* 0x0000000204037223 */ /* 0x000fe20000010003 */
[----:B------:R-:W-:-:S03]  /*5410*/  HADD2.F32 R2, -RZ, R239.H0_H0 ;  /* 0x200000efff027230 */ /* 0x000fc60000004100 */
[----:B------:R-:W-:Y:S01]  /*5420*/  FFMA.FTZ R0, R44, R0, R3 ;  /* 0x000000002c007223 */ /* 0x000fe20000010003 */
[----:B------:R-:W-:-:S03]  /*5430*/  HADD2.F32 R3, -RZ, R238.H0_H0 ;  /* 0x200000eeff037230 */ /* 0x000fc60000004100 */
[----:B------:R-:W-:-:S04]  /*5440*/  FFMA.FTZ R0, R97, R2, R0 ;  /* 0x0000000261007223 */ /* 0x000fc80000010000 */
[----:B------:R-:W-:-:S05]  /*5450*/  FFMA.FTZ R0, R99, R3, R0 ;  /* 0x0000000363007223 */ /* 0x000fca0000010000 */
[----:B------:R1:W-:Y:S01]  /*5460*/  STL [R1+0x78], R0 ;  /* 0x0000780001007387 */ /* 0x0003e20000100800 */
[----:B------:R-:W-:Y:S05]  /*5470*/  @!P0 BRA `(.L_x_2519) ;  /* 0x000000ac00f48947 */ /* 0x000fea0003800000 */
[C---:B-1----:R-:W-:Y:S01]  /*5480*/  LOP3.LUT R0, R157.reuse, 0x7ffffe0, RZ, 0xc0, !PT ;  /* 0x07ffffe09d007812 */ /* 0x042fe200078ec0ff */
[----:B------:R-:W-:Y:S01]  /*5490*/  USHF.L.U32 UR46, UR56, 0x1, URZ ;  /* 0x00000001382e7899 */ /* 0x000fe2000800063f */
[----:B------:R-:W-:Y:S01]  /*54a0*/  LOP3.LUT R2, R157, 0x1f, RZ, 0xc0, !PT ;  /* 0x0000001f9d027812 */ /* 0x000fe200078ec0ff */
[----:B------:R-:W-:Y:S01]  /*54b0*/  ULDC.64 UR50, c[0x0][0x230] ;  /* 0x00008c0000327ab9 */ /* 0x000fe20000000a00 */
[----:B------:R-:W-:Y:S01]  /*54c0*/  SHF.L.U32 R0, R0, 0x5, RZ ;  /* 0x0000000500007819 */ /* 0x000fe200000006ff */
[----:B------:R-:W-:Y:S01]  /*54d0*/  UIMAD UR7, UR7, UR50, URZ ;  /* 0x00000032070772a4 */ /* 0x000fe2000f8e023f */
[----:B------:R-:W-:Y:S01]  /*54e0*/  HFMA2.MMA R133, -RZ, RZ, 0, 0 ;  /* 0x00000000ff857435 */ /* 0x000fe200000001ff */
        /* <DEDUP_REMOVED lines=34> */
.L_x_2614:
[----:B------:R-:W-:Y:S01]  /*5710*/  USHF.R.S32.HI UR50, URZ, 0x1f, UR7 ;  /* 0x0000001f3f327899 */ /* 0x000fe20008011407 */
[----:B------:R-:W2:Y:S01]  /*5720*/  LDL R190, [R1+0x2c] ;  /* 0x00002c0001be7983 */ /* 0x000ea20000100800 */
[----:B------:R-:W-:Y:S02]  /*5730*/  ULDC.64 UR42, c[0x0][0x238] ;  /* 0x00008e00002a7ab9 */ /* 0x000fe40000000a00 */
[----:B------:R-:W-:Y:S01]  /*5740*/  UIMAD UR58, UR50, UR42, URZ ;  /* 0x0000002a323a72a4 */ /* 0x000fe2000f8e023f */
[----:B---3--:R-:W3:Y:S01]  /*5750*/  LDL R192, [R1+0x28] ;  /* 0x0000280001c07983 */ /* 0x008ee20000100800 */
[----:B------:R-:W-:Y:S01]  /*5760*/  UMOV UR56, UR26 ;  /* 0x0000001a00387c82 */ /* 0x000fe20008000000 */
[----:B------:R-:W-:Y:S01]  /*5770*/  UMOV UR57, UR51 ;  /* 0x0000003300397c82 */ /* 0x000fe20008000000 */
[----:B------:R-:W-:Y:S01]  /*5780*/  UIMAD UR58, UR7, UR43, UR58 ;  /* 0x0000002b073a72a4 */ /* 0x000fe2000f8e023a */
[----:B----4-:R-:W4:Y:S01]  /*5790*/  LDL R194, [R1+0x24] ;  /* 0x0000240001c27983 */ /* 0x010f220000100800 */
[----:B------:R-:W-:Y:S01]  /*57a0*/  UIMAD.WIDE.U32 UR56, UR7, UR42, UR56 ;  /* 0x0000002a073872a5 */ /* 0x000fe2000f8e0038 */
[----:B------:R-:W-:-:S02]  /*57b0*/  LOP3.LUT R17, R157, 0x7ffffe0, RZ, 0xc0, !PT ;  /* 0x07ffffe09d117812 */ /* 0x000fc400078ec0ff */
[----:B------:R-:W-:Y:S01]  /*57c0*/  ULDC.64 UR42, c[0x0][0x2d0] ;  /* 0x0000b400002a7ab9 */ /* 0x000fe20000000a00 */
[----:B------:R-:W-:Y:S01]  /*57d0*/  UIADD3 UR57, UR57, UR58, URZ ;  /* 0x0000003a39397290 */ /* 0x000fe2000fffe03f */
[----:B------:R-:W-:Y:S01]  /*57e0*/  LOP3.LUT R248, R157, 0x1f, RZ, 0xc0, !PT ;  /* 0x0000001f9df87812 */ /* 0x000fe200078ec0ff */
[----:B------:R-:W-:Y:S01]  /*57f0*/  ULEA UR42, UP0, UR56, UR42, 0x3 ;  /* 0x0000002a382a7291 */ /* 0x000fe2000f80183f */
[----:B------:R-:W-:-:S03]  /*5800*/  SHF.L.U32 R17, R17, 0x5, RZ ;  /* 0x0000000511117819 */ /* 0x000fc600000006ff */
[----:B------:R-:W-:Y:S01]  /*5810*/  ULEA.HI.X UR43, UR56, UR43, UR57, 0x3, UP0 ;  /* 0x0000002b382b7291 */ /* 0x000fe200080f1c39 */
[----:B0-----:R-:W-:Y:S02]  /*5820*/  LOP3.LUT R20, R17, 0xffffffe0, R248, 0xe2, !PT ;  /* 0xffffffe011147812 */ /* 0x001fe400078ee2f8 */
[----:B------:R-:W-:-:S03]  /*5830*/  MOV R22, UR42 ;  /* 0x0000002a00167c02 */ /* 0x000fc60008000f00 */
[----:B------:R-:W-:Y:S01]  /*5840*/  MOV R23, UR43 ;  /* 0x0000002b00177c02 */ /* 0x000fe20008000f00 */
[----:B------:R-:W-:Y:S01]  /*5850*/  ULDC.64 UR42, c[0x0][0x250] ;  /* 0x00009400002a7ab9 */ /* 0x000fe20000000a00 */
[--C-:B------:R-:W-:Y:S01]  /*5860*/  SHF.R.S32.HI R21, RZ, 0x1f, R20.reuse ;  /* 0x0000001fff157819 */ /* 0x100fe20000011414 */
[----:B------:R-:W-:Y:S02]  /*5870*/  UIMAD UR56, UR50, UR42, URZ ;  /* 0x0000002a323872a4 */ /* 0x000fe4000f8e023f */
[----:B01----:R-:W-:Y:S02]  /*5880*/  MOV R25, UR42 ;  /* 0x0000002a00197c02 */ /* 0x003fe40008000f00 */
[C---:B------:R-:W-:Y:S01]  /*5890*/  LOP3.LUT R48, R20.reuse, 0x20, RZ, 0xfc, !PT ;  /* 0x0000002014307812 */ /* 0x040fe200078efcff */
[----:B------:R-:W-:Y:S01]  /*58a0*/  UIMAD UR43, UR7, UR43, UR56 ;  /* 0x0000002b072b72a4 */ /* 0x000fe2000f8e0238 */
[----:B------:R-:W-:Y:S01]  /*58b0*/  LOP3.LUT R112, R20, 0x40, RZ, 0xfc, !PT ;  /* 0x0000004014707812 */ /* 0x000fe200078efcff */
[----:B------:R-:W-:Y:S01]  /*58c0*/  IMAD.WIDE.U32 R24, R25, UR7, R20 ;  /* 0x0000000719187c25 */ /* 0x000fe2000f8e0014 */
[----:B------:R-:W-:Y:S01]  /*58d0*/  ISETP.GE.AND P3, PT, R48, UR46, PT ;  /* 0x0000002e30007c0c */ /* 0x000fe2000bf66270 */
[----:B------:R-:W5:Y:S01]  /*58e0*/  LDG.E.64 R22, desc[UR52][R22.64] ;  /* 0x0000003416167981 */ /* 0x000f62000c1e1b00 */
[----:B------:R-:W-:-:S02]  /*58f0*/  PRMT R44, RZ, 0x7610, R44 ;  /* 0x00007610ff2c7816 */ /* 0x000fc4000000002c */
[----:B------:R-:W-:Y:S02]  /*5900*/  IADD3 R17, R25, UR43, RZ ;  /* 0x0000002b19117c10 */ /* 0x000fe4000fffe0ff */
[C---:B------:R-:W-:Y:S02]  /*5910*/  LOP3.LUT R97, R20.reuse, 0x60, RZ, 0xfc, !PT ;  /* 0x0000006014617812 */ /* 0x040fe400078efcff */
[C---:B------:R-:W-:Y:S02]  /*5920*/  LOP3.LUT R95, R20.reuse, 0x80, RZ, 0xfc, !PT ;  /* 0x00000080145f7812 */ /* 0x040fe400078efcff */
[C---:B------:R-:W-:Y:S02]  /*5930*/  LOP3.LUT R165, R20.reuse, 0xa0, RZ, 0xfc, !PT ;  /* 0x000000a014a57812 */ /* 0x040fe400078efcff */
[----:B------:R-:W-:Y:S02]  /*5940*/  LOP3.LUT R164, R20, 0xc0, RZ, 0xfc, !PT ;  /* 0x000000c014a47812 */ /* 0x000fe400078efcff */
[----:B------:R-:W-:-:S02]  /*5950*/  PRMT R93, RZ, 0x7610, R93 ;  /* 0x00007610ff5d7816 */ /* 0x000fc4000000005d */
[----:B------:R-:W-:Y:S02]  /*5960*/  PRMT R41, RZ, 0x7610, R41 ;  /* 0x00007610ff297816 */ /* 0x000fe40000000029 */
[----:B------:R-:W-:Y:S02]  /*5970*/  PRMT R38, RZ, 0x7610, R38 ;  /* 0x00007610ff267816 */ /* 0x000fe40000000026 */
[----:B------:R-:W-:Y:S02]  /*5980*/  PRMT R32, RZ, 0x7610, R32 ;  /* 0x00007610ff207816 */ /* 0x000fe40000000020 */
[C---:B------:R-:W-:Y:S02]  /*5990*/  LOP3.LUT R163, R20.reuse, 0xe0, RZ, 0xfc, !PT ;  /* 0x000000e014a37812 */ /* 0x040fe400078efcff */
[----:B------:R-:W-:Y:S02]  /*59a0*/  PRMT R35, RZ, 0x7610, R35 ;  /* 0x00007610ff237816 */ /* 0x000fe40000000023 */
[----:B------:R-:W-:-:S02]  /*59b0*/  LOP3.LUT R161, R20, 0x100, RZ, 0xfc, !PT ;  /* 0x0000010014a17812 */ /* 0x000fc400078efcff */
[C---:B------:R-:W-:Y:S02]  /*59c0*/  LOP3.LUT R160, R20.reuse, 0x120, RZ, 0xfc, !PT ;  /* 0x0000012014a07812 */ /* 0x040fe400078efcff */
[C---:B------:R-:W-:Y:S02]  /*59d0*/  LOP3.LUT R159, R20.reuse, 0x140, RZ, 0xfc, !PT ;  /* 0x00000140149f7812 */ /* 0x040fe400078efcff */
[----:B------:R-:W-:Y:S02]  /*59e0*/  LOP3.LUT R107, R20, 0x160, RZ, 0xfc, !PT ;  /* 0x00000160146b7812 */ /* 0x000fe400078efcff */
[----:B------:R-:W-:Y:S02]  /*59f0*/  PRMT R91, RZ, 0x7610, R91 ;  /* 0x00007610ff5b7816 */ /* 0x000fe4000000005b */
[----:B------:R-:W-:Y:S02]  /*5a00*/  PRMT R29, RZ, 0x7610, R29 ;  /* 0x00007610ff1d7816 */ /* 0x000fe4000000001d */
[----:B------:R-:W-:-:S02]  /*5a10*/  PRMT R26, RZ, 0x7610, R26 ;  /* 0x00007610ff1a7816 */ /* 0x000fc4000000001a */
[----:B------:R-:W-:Y:S02]  /*5a20*/  PRMT R89, RZ, 0x7610, R89 ;  /* 0x00007610ff597816 */ /* 0x000fe40000000059 */
[C---:B------:R-:W-:Y:S02]  /*5a30*/  LOP3.LUT R106, R20.reuse, 0x180, RZ, 0xfc, !PT ;  /* 0x00000180146a7812 */ /* 0x040fe400078efcff */
[----:B------:R-:W-:Y:S02]  /*5a40*/  PRMT R85, RZ, 0x7610, R85 ;  /* 0x00007610ff557816 */ /* 0x000fe40000000055 */
[C---:B------:R-:W-:Y:S02]  /*5a50*/  LOP3.LUT R63, R20.reuse, 0x1a0, RZ, 0xfc, !PT ;  /* 0x000001a0143f7812 */ /* 0x040fe400078efcff */
[C---:B------:R-:W-:Y:S02]  /*5a60*/  LOP3.LUT R73, R20.reuse, 0x1c0, RZ, 0xfc, !PT ;  /* 0x000001c014497812 */ /* 0x040fe400078efcff */
[----:B------:R-:W-:-:S02]  /*5a70*/  LOP3.LUT R59, R20, 0x1e0, RZ, 0xfc, !PT ;  /* 0x000001e0143b7812 */ /* 0x000fc400078efcff */
[C---:B------:R-:W-:Y:S02]  /*5a80*/  LOP3.LUT R58, R20.reuse, 0x200, RZ, 0xfc, !PT ;  /* 0x00000200143a7812 */ /* 0x040fe400078efcff */
[----:B------:R-:W-:Y:S02]  /*5a90*/  PRMT R62, RZ, 0x7610, R62 ;  /* 0x00007610ff3e7816 */ /* 0x000fe4000000003e */
[----:B------:R-:W-:Y:S02]  /*5aa0*/  PRMT R87, RZ, 0x7610, R87 ;  /* 0x00007610ff577816 */ /* 0x000fe40000000057 */
[----:B------:R-:W-:Y:S02]  /*5ab0*/  PRMT R83, RZ, 0x7610, R83 ;  /* 0x00007610ff537816 */ /* 0x000fe40000000053 */
[----:B------:R-:W-:Y:S02]  /*5ac0*/  PRMT R60, RZ, 0x7610, R60 ;  /* 0x00007610ff3c7816 */ /* 0x000fe4000000003c */
[----:B------:R-:W-:-:S02]  /*5ad0*/  LOP3.LUT R43, R20, 0x220, RZ, 0xfc, !PT ;  /* 0x00000220142b7812 */ /* 0x000fc400078efcff */
[----:B------:R-:W-:Y:S02]  /*5ae0*/  PRMT R81, RZ, 0x7610, R81 ;  /* 0x00007610ff517816 */ /* 0x000fe40000000051 */
        /* <DEDUP_REMOVED lines=8> */
[----:B------:R-:W-:Y:S02]  /*5b70*/  PRMT R79, RZ, 0x7610, R79 ;  /* 0x00007610ff4f7816 */ /* 0x000fe4000000004f */
[----:B------:R-:W-:Y:S02]  /*5b80*/  LOP3.LUT R36, R20, 0x2c0, RZ, 0xfc, !PT ;  /* 0x000002c014247812 */ /* 0x000fe400078efcff */
[----:B------:R-:W-:-:S02]  /*5b90*/  PRMT R69, RZ, 0x7610, R69 ;  /* 0x00007610ff457816 */ /* 0x000fc40000000045 */
[C---:B------:R-:W-:Y:S02]  /*5ba0*/  LOP3.LUT R34, R20.reuse, 0x2e0, RZ, 0xfc, !PT ;  /* 0x000002e014227812 */ /* 0x040fe400078efcff */
[C---:B------:R-:W-:Y:S02]  /*5bb0*/  LOP3.LUT R33, R20.reuse, 0x300, RZ, 0xfc, !PT ;  /* 0x0000030014217812 */ /* 0x040fe400078efcff */
[C---:B------:R-:W-:Y:S02]  /*5bc0*/  LOP3.LUT R31, R20.reuse, 0x320, RZ, 0xfc, !PT ;  /* 0x00000320141f7812 */ /* 0x040fe400078efcff */
[----:B------:R-:W-:Y:S02]  /*5bd0*/  LOP3.LUT R30, R20, 0x340, RZ, 0xfc, !PT ;  /* 0x00000340141e7812 */ /* 0x000fe400078efcff */
[----:B------:R-:W-:Y:S02]  /*5be0*/  SHF.L.U32 R61, R157, 0x5, RZ ;  /* 0x000000059d3d7819 */ /* 0x000fe400000006ff */
[----:B------:R-:W-:-:S02]  /*5bf0*/  PRMT R71, RZ, 0x7610, R71 ;  /* 0x00007610ff477816 */ /* 0x000fc40000000047 */
[----:B------:R-:W-:Y:S02]  /*5c00*/  PRMT R68, RZ, 0x7610, R68 ;  /* 0x00007610ff447816 */ /* 0x000fe40000000044 */
[----:B------:R-:W-:Y:S02]  /*5c10*/  PRMT R77, RZ, 0x7610, R77 ;  /* 0x00007610ff4d7816 */ /* 0x000fe4000000004d */
[----:B------:R-:W-:Y:S02]  /*5c20*/  PRMT R74, RZ, 0x7610, R74 ;  /* 0x00007610ff4a7816 */ /* 0x000fe4000000004a */
[C---:B------:R-:W-:Y:S02]  /*5c30*/  LOP3.LUT R28, R20.reuse, 0x360, RZ, 0xfc, !PT ;  /* 0x00000360141c7812 */ /* 0x040fe400078efcff */
[----:B------:R-:W-:Y:S02]  /*5c40*/  PRMT R53, RZ, 0x7610, R53 ;  /* 0x00007610ff357816 */ /* 0x000fe40000000035 */
[----:B------:R-:W-:-:S02]  /*5c50*/  LOP3.LUT R27, R20, 0x380, RZ, 0xfc, !PT ;  /* 0x00000380141b7812 */ /* 0x000fc400078efcff */
[----:B------:R-:W-:Y:S02]  /*5c60*/  PRMT R75, RZ, 0x7610, R75 ;  /* 0x00007610ff4b7816 */ /* 0x000fe4000000004b */
[----:B------:R-:W-:Y:S02]  /*5c70*/  PRMT R52, RZ, 0x7610, R52 ;  /* 0x00007610ff347816 */ /* 0x000fe40000000034 */
[----:B------:R-:W-:Y:S02]  /*5c80*/  PRMT R47, RZ, 0x7610, R47 ;  /* 0x00007610ff2f7816 */ /* 0x000fe4000000002f */
[----:B------:R-:W-:Y:S02]  /*5c90*/  PRMT R50, RZ, 0x7610, R50 ;  /* 0x00007610ff327816 */ /* 0x000fe40000000032 */
[----:B------:R-:W-:Y:S01]  /*5ca0*/  PRMT R45, RZ, 0x7610, R45 ;  /* 0x00007610ff2d7816 */ /* 0x000fe2000000002d */
[----:B------:R-:W-:Y:S01]  /*5cb0*/  ULEA UR56, UR45, 0xfffff800, 0xb ;  /* 0xfffff8002d387891 */ /* 0x000fe2000f8e583f */
[----:B------:R-:W-:Y:S01]  /*5cc0*/  LEA R18, P1, R24, UR19, 0x1 ;  /* 0x0000001318127c11 */ /* 0x000fe2000f8208ff */
[----:B------:R-:W-:Y:S01]  /*5cd0*/  ULDC.64 UR42, c[0x0][0x270] ;  /* 0x00009c00002a7ab9 */ /* 0x000fe20000000a00 */
[----:B------:R-:W-:-:S02]  /*5ce0*/  ISETP.GE.AND P4, PT, R112, UR46, PT ;  /* 0x0000002e70007c0c */ /* 0x000fc4000bf86270 */
[----:B------:R-:W-:Y:S02]  /*5cf0*/  LEA.HI.X R19, R24, UR20, R17, 0x1, P1 ;  /* 0x0000001418137c11 */ /* 0x000fe400088f0c11 */
[----:B------:R-:W-:Y:S02]  /*5d00*/  ISETP.GE.AND P5, PT, R97, UR46, PT ;  /* 0x0000002e61007c0c */ /* 0x000fe4000bfa6270 */
[----:B------:R-:W-:Y:S01]  /*5d10*/  ISETP.GE.AND P1, PT, R95, UR46, PT ;  /* 0x0000002e5f007c0c */ /* 0x000fe2000bf26270 */
[----:B------:R-:W2:Y:S01]  /*5d20*/  @!P3 LDG.E.U16 R44, desc[UR52][R18.64+0x40] ;  /* 0x00004034122cb981 */ /* 0x000ea2000c1e1500 */
[----:B------:R-:W-:Y:S02]  /*5d30*/  ISETP.GE.AND P2, PT, R165, UR46, PT ;  /* 0x0000002ea5007c0c */ /* 0x000fe4000bf46270 */
[----:B------:R-:W-:Y:S01]  /*5d40*/  ISETP.GE.AND P3, PT, R164, UR46, PT ;  /* 0x0000002ea4007c0c */ /* 0x000fe2000bf66270 */
[----:B------:R-:W3:Y:S01]  /*5d50*/  @!P0 LDG.E.U16 R46, desc[UR52][R18.64] ;  /* 0x00000034122e8981 */ /* 0x000ee2000c1e1500 */
[----:B------:R-:W-:-:S03]  /*5d60*/  LOP3.LUT R61, R61, 0xffffffe0, R248, 0xe2, !PT ;  /* 0xffffffe03d3d7812 */ /* 0x000fc600078ee2f8 */
[----:B------:R-:W4:Y:S01]  /*5d70*/  @!P4 LDG.E.U16 R93, desc[UR52][R18.64+0x80] ;  /* 0x00008034125dc981 */ /* 0x000f22000c1e1500 */
[----:B------:R-:W-:-:S03]  /*5d80*/  ISETP.GE.AND P4, PT, R163, UR46, PT ;  /* 0x0000002ea3007c0c */ /* 0x000fc6000bf86270 */
        /* <DEDUP_REMOVED lines=37> */
[----:B------:R-:W-:Y:S02]  /*5fe0*/  ISETP.GE.AND P3, PT, R30, UR46, PT ;  /* 0x0000002e1e007c0c */ /* 0x000fe4000bf66270 */
[C---:B------:R-:W-:Y:S01]  /*5ff0*/  LOP3.LUT R25, R20.reuse, 0x3a0, RZ, 0xfc, !PT ;  /* 0x000003a014197812 */ /* 0x040fe200078efcff */
[----:B------:R-:W4:Y:S01]  /*6000*/  @!P4 LDG.E.U16 R71, desc[UR52][R18.64+0x580] ;  /* 0x000580341247c981 */ /* 0x000f22000c1e1500 */
[----:B------:R-:W-:Y:S02]  /*6010*/  LOP3.LUT R24, R20, 0x3c0, RZ, 0xfc, !PT ;  /* 0x000003c014187812 */ /* 0x000fe400078efcff */
[----:B------:R-:W-:Y:S01]  /*6020*/  ISETP.GE.AND P4, PT, R28, UR46, PT ;  /* 0x0000002e1c007c0c */ /* 0x000fe2000bf86270 */
[----:B------:R-:W4:Y:S01]  /*6030*/  @!P5 LDG.E.U16 R68, desc[UR52][R18.64+0x5c0] ;  /* 0x0005c0341244d981 */ /* 0x000f22000c1e1500 */
[----:B------:R-:W-:Y:S02]  /*6040*/  LOP3.LUT R61, R61, 0x3e0, RZ, 0xfc, !PT ;  /* 0x000003e03d3d7812 */ /* 0x000fe400078efcff */
        /* <DEDUP_REMOVED lines=11> */
[----:B------:R0:W4:Y:S01]  /*6100*/  @!P3 LDG.E.U16 R45, desc[UR52][R18.64+0x7c0] ;  /* 0x0007c034122db981 */ /* 0x000122000c1e1500 */
[----:B------:R-:W-:Y:S01]  /*6110*/  SHF.L.U32 R17, R157, 0x5, RZ ;  /* 0x000000059d117819 */ /* 0x000fe200000006ff */
[----:B------:R-:W-:-:S03]  /*6120*/  UIADD3 UR56, -UR56, UR49, URZ ;  /* 0x0000003138387290 */ /* 0x000fc6000fffe13f */
[----:B------:R-:W-:Y:S01]  /*6130*/  LOP3.LUT R17, R17, 0xfffffc00, RZ, 0xc0, !PT ;  /* 0xfffffc0011117812 */ /* 0x000fe200078ec0ff */
[----:B------:R-:W-:Y:S01]  /*6140*/  USHF.L.U32 UR58, UR56, 0x1, URZ ;  /* 0x00000001383a7899 */ /* 0x000fe2000800063f */
[----:B------:R-:W-:Y:S02]  /*6150*/  MOV R49, UR42 ;  /* 0x0000002a00317c02 */ /* 0x000fe40008000f00 */
[----:B0-----:R-:W-:-:S03]  /*6160*/  IADD3 R18, R17, R156, RZ ;  /* 0x0000009c11127210 */ /* 0x001fc60007ffe0ff */
[----:B------:R-:W-:Y:S01]  /*6170*/  ISETP.GE.AND P1, PT, R20, UR58, PT ;  /* 0x0000003a14007c0c */ /* 0x000fe2000bf26270 */
[----:B------:R-:W-:Y:S01]  /*6180*/  IMAD.WIDE.U32 R20, R49, UR7, R20 ;  /* 0x0000000731147c25 */ /* 0x000fe2000f8e0014 */
[C---:B------:R-:W-:Y:S01]  /*6190*/  IADD3 R19, R18.reuse, 0x20, RZ ;  /* 0x0000002012137810 */ /* 0x040fe20007ffe0ff */
[----:B------:R-:W-:Y:S01]  /*61a0*/  UIMAD UR42, UR50, UR42, URZ ;  /* 0x0000002a322a72a4 */ /* 0x000fe2000f8e023f */
        /* <DEDUP_REMOVED lines=11> */
[----:B-----5:R-:W-:Y:S02]  /*6260*/  R2UR UR57, R23 ;  /* 0x00000000173972ca */ /* 0x020fe400000e0000 */
        /* <DEDUP_REMOVED lines=18> */
[----:B------:R-:W-:Y:S02]  /*6390*/  IADD3 R197, R18, 0x3e0, RZ ;  /* 0x000003e012c57810 */ /* 0x000fe40007ffe0ff */
[----:B------:R-:W-:Y:S01]  /*63a0*/  ISETP.GE.AND P2, PT, R48, UR58, PT ;  /* 0x0000003a30007c0c */ /* 0x000fe2000bf46270 */
[----:B------:R-:W-:Y:S01]  /*63b0*/  UIMAD UR42, UR7, UR43, UR42 ;  /* 0x0000002b072a72a4 */ /* 0x000fe2000f8e022a */
[-C--:B------:R-:W-:Y:S01]  /*63c0*/  LEA.HI.SX32 R48, R19, R18.reuse, 0x1b ;  /* 0x0000001213307211 */ /* 0x080fe200078fdaff */
[----:B------:R-:W-:Y:S01]  /*63d0*/  FMUL.FTZ R19, R152, UR57 ;  /* 0x0000003998137c20 */ /* 0x000fe20008410000 */
        /* <DEDUP_REMOVED lines=29> */
[-C--:B------:R-:W-:Y:S01]  /*65b0*/  LEA.HI.SX32 R76, R197, R18.reuse, 0x1b ;  /* 0x00000012c54c7211 */ /* 0x080fe200078fdaff */
[----:B------:R-:W-:Y:S01]  /*65c0*/  FMUL.RZ R23, R19, 0.15915493667125701904 ;  /* 0x3e22f98313177820 */ /* 0x000fe2000040c000 */
[----:B------:R-:W-:Y:S01]  /*65d0*/  LEA.HI.SX32 R18, R18, R18, 0x1b ;  /* 0x0000001212127211 */ /* 0x000fe200078fdaff */
[----:B------:R-:W-:Y:S01]  /*65e0*/  FMUL.FTZ R19, R151, UR57 ;  /* 0x0000003997137c20 */ /* 0x000fe20008410000 */
[----:B------:R-:W-:Y:S01]  /*65f0*/  IADD3 R49, R21, UR42, RZ ;  /* 0x0000002a15317c10 */ /* 0x000fe2000fffe0ff */
[----:B------:R-:W5:Y:S01]  /*6600*/  LDL R195, [R1+0x20] ;  /* 0x0000200001c37983 */ /* 0x000f620000100800 */
[----:B------:R-:W-:-:S02]  /*6610*/  LEA R55, R18, R153, 0x1 ;  /* 0x0000009912377211 */ /* 0x000fc400078e08ff */
[----:B------:R-:W-:Y:S01]  /*6620*/  LEA R18, P4, R20, UR21, 0x1 ;  /* 0x0000001514127c11 */ /* 0x000fe2000f8808ff */
[----:B------:R-:W-:Y:S01]  /*6630*/  FMUL.RZ R21, R19, 0.15915493667125701904 ;  /* 0x3e22f98313157820 */ /* 0x000fe2000040c000 */
[-C--:B------:R-:W-:Y:S02]  /*6640*/  LEA R57, R48, R153.reuse, 0x1 ;  /* 0x0000009930397211 */ /* 0x080fe400078e08ff */
[-C--:B------:R-:W-:Y:S02]  /*6650*/  LEA R56, R56, R153.reuse, 0x1 ;  /* 0x0000009938387211 */ /* 0x080fe400078e08ff */
[----:B------:R-:W-:Y:S01]  /*6660*/  LEA.HI.X R19, R20, UR44, R49, 0x1, P4 ;  /* 0x0000002c14137c11 */ /* 0x000fe2000a0f0c31 */
[----:B------:R-:W-:Y:S01]  /*6670*/  FMUL.FTZ R20, R150, UR57 ;  /* 0x0000003996147c20 */ /* 0x000fe20008410000 */
[-C--:B------:R-:W-:Y:S02]  /*6680*/  LEA R54, R54, R153.reuse, 0x1 ;  /* 0x0000009936367211 */ /* 0x080fe400078e08ff */
[----:B------:R-:W-:-:S02]  /*6690*/  LEA R51, R98, R153, 0x1 ;  /* 0x0000009962337211 */ /* 0x000fc400078e08ff */
[-C--:B------:R-:W-:Y:S01]  /*66a0*/  LEA R49, R100, R153.reuse, 0x1 ;  /* 0x0000009964317211 */ /* 0x080fe200078e08ff */
[----:B------:R-:W-:Y:S01]  /*66b0*/  MUFU.SIN R127, R23 ;  /* 0x00000017007f7308 */ /* 0x000fe20000000400 */
[-C--:B------:R-:W-:Y:S02]  /*66c0*/  LEA R48, R102, R153.reuse, 0x1 ;  /* 0x0000009966307211 */ /* 0x080fe400078e08ff */
[----:B------:R-:W-:-:S05]  /*66d0*/  LEA R170, R170, R153, 0x1 ;  /* 0x00000099aaaa7211 */ /* 0x000fca00078e08ff */
[----:B------:R0:W-:Y:S01]  /*66e0*/  MUFU.COS R126, R23 ;  /* 0x00000017007e7308 */ /* 0x0001e20000000000 */
[----:B---3--:R1:W-:Y:S04]  /*66f0*/  STS.U16 [R55], R46 ;  /* 0x0000002e37007388 */ /* 0x0083e80000000400 */
[----:B--2---:R2:W-:Y:S01]  /*6700*/  STS.U16 [R57+0x40], R44 ;  /* 0x0000402c39007388 */ /* 0x0045e20000000400 */
[----:B0-----:R-:W-:-:S03]  /*6710*/  FMUL.RZ R23, R20, 0.15915493667125701904 ;  /* 0x3e22f98314177820 */ /* 0x001fc6000040c000 */
[----:B----4-:R-:W-:Y:S01]  /*6720*/  STS.U16 [R56+0x80], R93 ;  /* 0x0000805d38007388 */ /* 0x010fe20000000400 */
[-C--:B-1----:R-:W-:Y:S01]  /*6730*/  LEA R46, R104, R153.reuse, 0x1 ;  /* 0x00000099682e7211 */ /* 0x082fe200078e08ff */
[----:B------:R-:W-:Y:S02]  /*6740*/  FMUL.FTZ R20, R149, UR57 ;  /* 0x0000003995147c20 */ /* 0x000fe40008410000 */
[----:B------:R0:W-:Y:S01]  /*6750*/  STS.U16 [R54+0xc0], R41 ;  /* 0x0000c02936007388 */ /* 0x0001e20000000400 */
[----:B--2---:R-:W-:-:S03]  /*6760*/  LEA R44, R108, R153, 0x1 ;  /* 0x000000996c2c7211 */ /* 0x004fc600078e08ff */
[----:B------:R1:W-:Y:S01]  /*6770*/  STS.U16 [R51+0x100], R38 ;  /* 0x0001002633007388 */ /* 0x0003e20000000400 */
[----:B------:R-:W-:Y:S03]  /*6780*/  MUFU.SIN R114, R21 ;  /* 0x0000001500727308 */ /* 0x000fe60000000400 */
[----:B------:R2:W-:Y:S01]  /*6790*/  STS.U16 [R49+0x140], R32 ;  /* 0x0001402031007388 */ /* 0x0005e20000000400 */
[----:B0-----:R-:W-:-:S03]  /*67a0*/  LEA R41, R110, R153, 0x1 ;  /* 0x000000996e297211 */ /* 0x001fc600078e08ff */
[----:B------:R0:W-:Y:S01]  /*67b0*/  STS.U16 [R48+0x180], R35 ;  /* 0x0001802330007388 */ /* 0x0001e20000000400 */
[----:B------:R3:W-:Y:S01]  /*67c0*/  MUFU.COS R115, R21 ;  /* 0x0000001500737308 */ /* 0x0007e20000000000 */
[-C--:B-1----:R-:W-:Y:S02]  /*67d0*/  LEA R38, R162, R153.reuse, 0x1 ;  /* 0x00000099a2267211 */ /* 0x082fe400078e08ff */
[----:B------:R-:W-:Y:S01]  /*67e0*/  STS.U16 [R46+0x1c0], R91 ;  /* 0x0001c05b2e007388 */ /* 0x000fe20000000400 */
[----:B--2---:R-:W-:-:S03]  /*67f0*/  LEA R32, R172, R153, 0x1 ;  /* 0x00000099ac207211 */ /* 0x004fc600078e08ff */
[----:B------:R1:W-:Y:S01]  /*6800*/  STS.U16 [R44+0x200], R29 ;  /* 0x0002001d2c007388 */ /* 0x0003e20000000400 */
[-C--:B0-----:R-:W-:Y:S01]  /*6810*/  LEA R35, R166, R153.reuse, 0x1 ;  /* 0x00000099a6237211 */ /* 0x081fe200078e08ff */
[----:B---3--:R-:W-:Y:S01]  /*6820*/  FMUL.RZ R21, R20, 0.15915493667125701904 ;  /* 0x3e22f98314157820 */ /* 0x008fe2000040c000 */
[-C--:B------:R-:W-:Y:S01]  /*6830*/  LEA R166, R168, R153.reuse, 0x1 ;  /* 0x00000099a8a67211 */ /* 0x080fe200078e08ff */
[----:B------:R0:W-:Y:S01]  /*6840*/  STS.U16 [R41+0x240], R26 ;  /* 0x0002401a29007388 */ /* 0x0001e20000000400 */
[----:B------:R-:W-:Y:S01]  /*6850*/  FMUL.FTZ R20, R148, UR57 ;  /* 0x0000003994147c20 */ /* 0x000fe20008410000 */
[----:B------:R-:W-:Y:S02]  /*6860*/  ISETP.GE.AND P3, PT, R112, UR58, PT ;  /* 0x0000003a70007c0c */ /* 0x000fe4000bf66270 */
[----:B------:R-:W-:Y:S01]  /*6870*/  STS.U16 [R170+0x280], R89 ;  /* 0x00028059aa007388 */ /* 0x000fe20000000400 */
[-C--:B-1----:R-:W-:Y:S01]  /*6880*/  LEA R29, R174, R153.reuse, 0x1 ;  /* 0x00000099ae1d7211 */ /* 0x082fe200078e08ff */
[----:B------:R-:W-:Y:S01]  /*6890*/  MUFU.SIN R112, R23 ;  /* 0x0000001700707308 */ /* 0x000fe20000000400 */
[-C--:B------:R-:W-:Y:S01]  /*68a0*/  LEA R162, R176, R153.reuse, 0x1 ;  /* 0x00000099b0a27211 */ /* 0x080fe200078e08ff */
[----:B------:R1:W-:Y:S01]  /*68b0*/  STS.U16 [R38+0x2c0], R85 ;  /* 0x0002c05526007388 */ /* 0x0003e20000000400 */
[----:B0-----:R-:W-:-:S03]  /*68c0*/  LEA R26, R96, R153, 0x1 ;  /* 0x00000099601a7211 */ /* 0x001fc600078e08ff */
[----:B------:R0:W-:Y:S02]  /*68d0*/  STS.U16 [R35+0x300], R62 ;  /* 0x0003003e23007388 */ /* 0x0001e40000000400 */
[----:B------:R2:W-:Y:S02]  /*68e0*/  MUFU.COS R113, R23 ;  /* 0x0000001700717308 */ /* 0x0005e40000000000 */
[----:B------:R-:W-:Y:S01]  /*68f0*/  STS.U16 [R166+0x340], R87 ;  /* 0x00034057a6007388 */ /* 0x000fe20000000400 */
[----:B-1----:R-:W-:Y:S01]  /*6900*/  FMUL.RZ R85, R20, 0.15915493667125701904 ;  /* 0x3e22f98314557820 */ /* 0x002fe2000040c000 */
[-C--:B------:R-:W-:Y:S02]  /*6910*/  LEA R20, R92, R153.reuse, 0x1 ;  /* 0x000000995c147211 */ /* 0x080fe400078e08ff */
[----:B------:R-:W-:Y:S01]  /*6920*/  STS.U16 [R32+0x380], R83 ;  /* 0x0003805320007388 */ /* 0x000fe20000000400 */
[-C--:B------:R-:W-:Y:S02]  /*6930*/  LEA R158, R158, R153.reuse, 0x1 ;  /* 0x000000999e9e7211 */ /* 0x080fe400078e08ff */
[-C--:B--2---:R-:W-:Y:S01]  /*6940*/  LEA R23, R94, R153.reuse, 0x1 ;  /* 0x000000995e177211 */ /* 0x084fe200078e08ff */
[----:B------:R1:W-:Y:S01]  /*6950*/  STS.U16 [R29+0x3c0], R60 ;  /* 0x0003c03c1d007388 */ /* 0x0003e20000000400 */
[----:B0-----:R-:W-:-:S03]  /*6960*/  LEA R62, R90, R153, 0x1 ;  /* 0x000000995a3e7211 */ /* 0x001fc600078e08ff */
[----:B------:R-:W-:Y:S04]  /*6970*/  STS.U16 [R162+0x400], R81 ;  /* 0x00040051a2007388 */ /* 0x000fe80000000400 */
[----:B------:R0:W-:Y:S01]  /*6980*/  STS.U16 [R26+0x440], R67 ;  /* 0x000440431a007388 */ /* 0x0001e20000000400 */
[----:B-1----:R-:W-:-:S03]  /*6990*/  LEA R60, R88, R153, 0x1 ;  /* 0x00000099583c7211 */ /* 0x002fc600078e08ff */
[----:B------:R1:W-:Y:S01]  /*69a0*/  STS.U16 [R23+0x480], R64 ;  /* 0x0004804017007388 */ /* 0x0003e20000000400 */
[----:B------:R-:W-:-:S03]  /*69b0*/  LEA R72, R72, R153, 0x1 ;  /* 0x0000009948487211 */ /* 0x000fc600078e08ff */
[----:B------:R2:W-:Y:S01]  /*69c0*/  STS.U16 [R20+0x4c0], R65 ;  /* 0x0004c04114007388 */ /* 0x0005e20000000400 */
[-C--:B0-----:R-:W-:Y:S02]  /*69d0*/  LEA R67, R66, R153.reuse, 0x1 ;  /* 0x0000009942437211 */ /* 0x081fe400078e08ff */
[-C--:B------:R-:W-:Y:S01]  /*69e0*/  LEA R66, R86, R153.reuse, 0x1 ;  /* 0x0000009956427211 */ /* 0x080fe200078e08ff */
[----:B------:R-:W-:Y:S01]  /*69f0*/  STS.U16 [R158+0x500], R79 ;  /* 0x0005004f9e007388 */ /* 0x000fe20000000400 */
[----:B-1----:R-:W-:-:S03]  /*6a00*/  LEA R64, R82, R153, 0x1 ;  /* 0x0000009952407211 */ /* 0x002fc600078e08ff */
[----:B------:R0:W-:Y:S01]  /*6a10*/  STS.U16 [R62+0x540], R69 ;  /* 0x000540453e007388 */ /* 0x0001e20000000400 */
[----:B--2---:R-:W-:-:S03]  /*6a20*/  LEA R65, R84, R153, 0x1 ;  /* 0x0000009954417211 */ /* 0x004fc600078e08ff */
[----:B------:R1:W-:Y:S01]  /*6a30*/  STS.U16 [R60+0x580], R71 ;  /* 0x000580473c007388 */ /* 0x0003e20000000400 */
[----:B------:R-:W-:-:S03]  /*6a40*/  LEA R70, R70, R153, 0x1 ;  /* 0x0000009946467211 */ /* 0x000fc600078e08ff */
[----:B------:R2:W-:Y:S01]  /*6a50*/  STS.U16 [R67+0x5c0], R68 ;  /* 0x0005c04443007388 */ /* 0x0005e20000000400 */
[----:B0-----:R-:W-:-:S03]  /*6a60*/  LEA R69, R78, R153, 0x1 ;  /* 0x000000994e457211 */ /* 0x001fc600078e08ff */
[----:B------:R-:W-:Y:S01]  /*6a70*/  STS.U16 [R66+0x600], R77 ;  /* 0x0006004d42007388 */ /* 0x000fe20000000400 */
[----:B-1----:R-:W-:-:S03]  /*6a80*/  LEA R71, R80, R153, 0x1 ;  /* 0x0000009950477211 */ /* 0x002fc600078e08ff */
[----:B------:R-:W-:Y:S01]  /*6a90*/  STS.U16 [R65+0x640], R74 ;  /* 0x0006404a41007388 */ /* 0x000fe20000000400 */
[----:B------:R-:W-:Y:S02]  /*6aa0*/  PRMT R178, RZ, 0x7610, R178 ;  /* 0x00007610ffb27816 */ /* 0x000fe400000000b2 */
[----:B--2---:R-:W-:Y:S01]  /*6ab0*/  LEA R68, R76, R153, 0x1 ;  /* 0x000000994c447211 */ /* 0x004fe200078e08ff */
[----:B------:R-:W-:Y:S01]  /*6ac0*/  STS.U16 [R64+0x680], R53 ;  /* 0x0006803540007388 */ /* 0x000fe20000000400 */
[----:B------:R-:W-:-:S03]  /*6ad0*/  PRMT R180, RZ, 0x7610, R180 ;  /* 0x00007610ffb47816 */ /* 0x000fc600000000b4 */
[----:B------:R-:W-:Y:S01]  /*6ae0*/  STS.U16 [R72+0x6c0], R75 ;  /* 0x0006c04b48007388 */ /* 0x000fe20000000400 */
[----:B------:R-:W-:-:S03]  /*6af0*/  PRMT R177, RZ, 0x7610, R177 ;  /* 0x00007610ffb17816 */ /* 0x000fc600000000b1 */
[----:B------:R-:W-:Y:S04]  /*6b00*/  STS.U16 [R71+0x700], R52 ;  /* 0x0007003447007388 */ /* 0x000fe80000000400 */
[----:B------:R0:W-:Y:S04]  /*6b10*/  STS.U16 [R70+0x740], R47 ;  /* 0x0007402f46007388 */ /* 0x0001e80000000400 */
[----:B------:R-:W-:Y:S04]  /*6b20*/  STS.U16 [R69+0x780], R50 ;  /* 0x0007803245007388 */ /* 0x000fe80000000400 */
[----:B------:R1:W-:Y:S01]  /*6b30*/  STS.U16 [R68+0x7c0], R45 ;  /* 0x0007c02d44007388 */ /* 0x0003e20000000400 */
[----:B------:R-:W-:-:S03]  /*6b40*/  NOP ;  /* 0x0000000000007918 */ /* 0x000fc60000000000 */
[----:B------:R-:W2:Y:S04]  /*6b50*/  @!P1 LDG.E.U16 R178, desc[UR52][R18.64] ;  /* 0x0000003412b29981 */ /* 0x000ea8000c1e1500 */
[----:B------:R-:W3:Y:S04]  /*6b60*/  @!P2 LDG.E.U16 R180, desc[UR52][R18.64+0x40] ;  /* 0x0000403412b4a981 */ /* 0x000ee8000c1e1500 */
[----:B------:R-:W4:Y:S01]  /*6b70*/  @!P3 LDG.E.U16 R177, desc[UR52][R18.64+0x80] ;  /* 0x0000803412b1b981 */ /* 0x000f22000c1e1500 */
[----:B------:R-:W-:Y:S08]  /*6b80*/  MUFU.SIN R110, R21 ;  /* 0x00000015006e7308 */ /* 0x000ff00000000400 */
[----:B------:R0:W-:Y:S02]  /*6b90*/  MUFU.COS R111, R21 ;  /* 0x00000015006f7308 */ /* 0x0001e40000000000 */
[----:B0-----:R-:W-:-:S04]  /*6ba0*/  FMUL.FTZ R21, R147, UR57 ;  /* 0x0000003993157c20 */ /* 0x001fc80008410000 */
[----:B------:R-:W-:Y:S01]  /*6bb0*/  FMUL.RZ R81, R21, 0.15915493667125701904 ;  /* 0x3e22f98315517820 */ /* 0x000fe2000040c000 */
[----:B------:R-:W-:-:S04]  /*6bc0*/  FMUL.FTZ R21, R146, UR57 ;  /* 0x0000003992157c20 */ /* 0x000fc80008410000 */
[----:B------:R-:W-:Y:S01]  /*6bd0*/  FMUL.RZ R78, R21, 0.15915493667125701904 ;  /* 0x3e22f983154e7820 */ /* 0x000fe2000040c000 */
[----:B------:R-:W-:-:S04]  /*6be0*/  FMUL.FTZ R21, R145, UR57 ;  /* 0x0000003991157c20 */ /* 0x000fc80008410000 */
[----:B------:R-:W-:Y:S01]  /*6bf0*/  FMUL.RZ R47, R21, 0.15915493667125701904 ;  /* 0x3e22f983152f7820 */ /* 0x000fe2000040c000 */
[----:B------:R-:W-:-:S04]  /*6c00*/  FMUL.FTZ R21, R144, UR57 ;  /* 0x0000003990157c20 */ /* 0x000fc80008410000 */
[----:B-1----:R-:W-:Y:S01]  /*6c10*/  FMUL.RZ R45, R21, 0.15915493667125701904 ;  /* 0x3e22f983152d7820 */ /* 0x002fe2000040c000 */
[----:B------:R-:W-:-:S04]  /*6c20*/  FMUL.FTZ R21, R143, UR57 ;  /* 0x000000398f157c20 */ /* 0x000fc80008410000 */
[----:B------:R-:W-:Y:S01]  /*6c30*/  FMUL.RZ R50, R21, 0.15915493667125701904 ;  /* 0x3e22f98315327820 */ /* 0x000fe2000040c000 */
[----:B------:R-:W-:Y:S01]  /*6c40*/  FMUL.FTZ R21, R142, UR57 ;  /* 0x000000398e157c20 */ /* 0x000fe20008410000 */
[----:B------:R-:W-:Y:S01]  /*6c50*/  MUFU.SIN R100, R47 ;  /* 0x0000002f00647308 */ /* 0x000fe20000000400 */
[----:B------:R-:W-:-:S07]  /*6c60*/  ISETP.GE.AND P3, PT, R161, UR58, PT ;  /* 0x0000003aa1007c0c */ /* 0x000fce000bf66270 */
[----:B------:R0:W-:Y:S02]  /*6c70*/  MUFU.COS R101, R47 ;  /* 0x0000002f00657308 */ /* 0x0001e40000000000 */
[----:B0-----:R-:W-:Y:S01]  /*6c80*/  FMUL.RZ R47, R21, 0.15915493667125701904 ;  /* 0x3e22f983152f7820 */ /* 0x001fe2000040c000 */
[----:B------:R-:W-:-:S05]  /*6c90*/  FMUL.FTZ R21, R141, UR57 ;  /* 0x000000398d157c20 */ /* 0x000fca0008410000 */
[----:B------:R-:W-:Y:S01]  /*6ca0*/  MUFU.SIN R98, R45 ;  /* 0x0000002d00627308 */ /* 0x000fe20000000400 */
[----:B------:R-:W-:-:S07]  /*6cb0*/  ISETP.GE.AND P1, PT, R97, UR58, PT ;  /* 0x0000003a61007c0c */ /* 0x000fce000bf26270 */
[----:B------:R0:W-:Y:S01]  /*6cc0*/  MUFU.COS R99, R45 ;  /* 0x0000002d00637308 */ /* 0x0001e20000000000 */
[----:B------:R-:W-:Y:S01]  /*6cd0*/  ISETP.GE.AND P2, PT, R95, UR58, PT ;  /* 0x0000003a5f007c0c */ /* 0x000fe2000bf46270 */
[----:B0-----:R-:W-:-:S06]  /*6ce0*/  FMUL.RZ R45, R21, 0.15915493667125701904 ;  /* 0x3e22f983152d7820 */ /* 0x001fcc000040c000 */
[----:B------:R-:W-:Y:S08]  /*6cf0*/  MUFU.SIN R92, R45 ;  /* 0x0000002d005c7308 */ /* 0x000ff00000000400 */
[----:B------:R0:W-:Y:S01]  /*6d00*/  MUFU.COS R93, R45 ;  /* 0x0000002d005d7308 */ /* 0x0001e20000000000 */
[----:B------:R-:W-:Y:S02]  /*6d10*/  PRMT R53, RZ, 0x7610, R53 ;  /* 0x00007610ff357816 */ /* 0x000fe40000000035 */
[----:B------:R-:W-:-:S02]  /*6d20*/  PRMT R52, RZ, 0x7610, R52 ;  /* 0x00007610ff347816 */ /* 0x000fc40000000034 */
[----:B------:R-:W-:Y:S02]  /*6d30*/  PRMT R168, RZ, 0x7610, R168 ;  /* 0x00007610ffa87816 */ /* 0x000fe400000000a8 */
[----:B------:R-:W5:Y:S01]  /*6d40*/  @!P1 LDG.E.U16 R53, desc[UR52][R18.64+0xc0] ;  /* 0x0000c03412359981 */ /* 0x000f62000c1e1500 */
[----:B0-----:R-:W-:-:S03]  /*6d50*/  PRMT R45, RZ, 0x7610, R45 ;  /* 0x00007610ff2d7816 */ /* 0x001fc6000000002d */
[----:B------:R-:W5:Y:S04]  /*6d60*/  @!P2 LDG.E.U16 R52, desc[UR52][R18.64+0x100] ;  /* 0x000100341234a981 */ /* 0x000f68000c1e1500 */
[----:B------:R-:W5:Y:S01]  /*6d70*/  @!P3 LDG.E.U16 R45, desc[UR52][R18.64+0x200] ;  /* 0x00020034122db981 */ /* 0x000f62000c1e1500 */
[----:B------:R-:W-:Y:S02]  /*6d80*/  ISETP.GE.AND P3, PT, R106, UR58, PT ;  /* 0x0000003a6a007c0c */ /* 0x000fe4000bf66270 */
[----:B------:R-:W-:Y:S02]  /*6d90*/  ISETP.GE.AND P1, PT, R165, UR58, PT ;  /* 0x0000003aa5007c0c */ /* 0x000fe4000bf26270 */
[----:B------:R-:W-:Y:S01]  /*6da0*/  ISETP.GE.AND P2, PT, R163, UR58, PT ;  /* 0x0000003aa3007c0c */ /* 0x000fe2000bf46270 */
[----:B------:R-:W-:Y:S01]  /*6db0*/  MUFU.SIN R96, R50 ;  /* 0x0000003200607308 */ /* 0x000fe20000000400 */
[----:B------:R-:W-:-:S07]  /*6dc0*/  R2UR UR59, R22 ;  /* 0x00000000163b72ca */ /* 0x000fce00000e0000 */
[----:B------:R0:W-:Y:S01]  /*6dd0*/  MUFU.COS R97, R50 ;  /* 0x0000003200617308 */ /* 0x0001e20000000000 */
[----:B------:R-:W5:Y:S01]  /*6de0*/  @!P3 LDG.E.U16 R168, desc[UR52][R18.64+0x300] ;  /* 0x0003003412a8b981 */ /* 0x000f62000c1e1500 */
[----:B------:R-:W-:-:S06]  /*6df0*/  ISETP.GE.AND P3, PT, R58, UR58, PT ;  /* 0x0000003a3a007c0c */ /* 0x000fcc000bf66270 */
[----:B------:R-:W-:Y:S01]  /*6e00*/  MUFU.SIN R94, R47 ;  /* 0x0000002f005e7308 */ /* 0x000fe20000000400 */
[----:B0-----:R-:W-:-:S07]  /*6e10*/  PRMT R50, RZ, 0x7610, R50 ;  /* 0x00007610ff327816 */ /* 0x001fce0000000032 */
[----:B------:R0:W-:Y:S01]  /*6e20*/  MUFU.COS R95, R47 ;  /* 0x0000002f005f7308 */ /* 0x0001e20000000000 */
[----:B------:R-:W5:Y:S01]  /*6e30*/  @!P1 LDG.E.U16 R50, desc[UR52][R18.64+0x140] ;  /* 0x0001403412329981 */ /* 0x000f62000c1e1500 */
[----:B------:R-:W-:Y:S02]  /*6e40*/  ISETP.GE.AND P1, PT, R164, UR58, PT ;  /* 0x0000003aa4007c0c */ /* 0x000fe4000bf26270 */
[----:B0-----:R-:W-:Y:S02]  /*6e50*/  PRMT R47, RZ, 0x7610, R47 ;  /* 0x00007610ff2f7816 */ /* 0x001fe4000000002f */
[----:B------:R-:W-:-:S04]  /*6e60*/  PRMT R165, RZ, 0x7610, R165 ;  /* 0x00007610ffa57816 */ /* 0x000fc800000000a5 */
[----:B------:R-:W5:Y:S01]  /*6e70*/  @!P2 LDG.E.U16 R47, desc[UR52][R18.64+0x1c0] ;  /* 0x0001c034122fa981 */ /* 0x000f62000c1e1500 */
[----:B------:R-:W-:Y:S02]  /*6e80*/  ISETP.GE.AND P2, PT, R107, UR58, PT ;  /* 0x0000003a6b007c0c */ /* 0x000fe4000bf46270 */
[----:B------:R-:W-:Y:S01]  /*6e90*/  PRMT R175, RZ, 0x7610, R175 ;  /* 0x00007610ffaf7816 */ /* 0x000fe200000000af */
[----:B------:R-:W5:Y:S01]  /*6ea0*/  @!P3 LDG.E.U16 R165, desc[UR52][R18.64+0x400] ;  /* 0x0004003412a5b981 */ /* 0x000f62000c1e1500 */
[----:B------:R-:W-:Y:S02]  /*6eb0*/  PRMT R171, RZ, 0x7610, R171 ;  /* 0x00007610ffab7816 */ /* 0x000fe400000000ab */
[----:B------:R-:W-:Y:S02]  /*6ec0*/  ISETP.GE.AND P3, PT, R39, UR58, PT ;  /* 0x0000003a27007c0c */ /* 0x000fe4000bf66270 */
[----:B------:R-:W-:Y:S02]  /*6ed0*/  ISETP.GE.AND P4, PT, R63, UR58, PT ;  /* 0x0000003a3f007c0c */ /* 0x000fe4000bf86270 */
[----:B------:R-:W-:Y:S01]  /*6ee0*/  ISETP.GE.AND P5, PT, R73, UR58, PT ;  /* 0x0000003a49007c0c */ /* 0x000fe2000bfa6270 */
[----:B------:R-:W-:Y:S01]  /*6ef0*/  FMUL.FTZ R21, R140, UR57 ;  /* 0x000000398c157c20 */ /* 0x000fe20008410000 */
[----:B------:R-:W-:Y:S01]  /*6f00*/  MOV R77, UR59 ;  /* 0x0000003b004d7c02 */ /* 0x000fe20008000f00 */
[----:B------:R-:W5:Y:S01]  /*6f10*/  @!P1 LDG.E.U16 R175, desc[UR52][R18.64+0x180] ;  /* 0x0001803412af9981 */ /* 0x000f62000c1e1500 */
[----:B------:R-:W-:Y:S01]  /*6f20*/  ISETP.GE.AND P1, PT, R160, UR58, PT ;  /* 0x0000003aa0007c0c */ /* 0x000fe2000bf26270 */
[----:B------:R-:W-:Y:S01]  /*6f30*/  FMUL.RZ R74, R21, 0.15915493667125701904 ;  /* 0x3e22f983154a7820 */ /* 0x000fe2000040c000 */
[----:B------:R-:W-:Y:S01]  /*6f40*/  PRMT R161, RZ, 0x7610, R161 ;  /* 0x00007610ffa17816 */ /* 0x000fe200000000a1 */
[----:B------:R-:W5:Y:S01]  /*6f50*/  @!P2 LDG.E.U16 R171, desc[UR52][R18.64+0x2c0] ;  /* 0x0002c03412aba981 */ /* 0x000f62000c1e1500 */
[----:B------:R-:W-:Y:S01]  /*6f60*/  ISETP.GE.AND P2, PT, R59, UR58, PT ;  /* 0x0000003a3b007c0c */ /* 0x000fe2000bf46270 */
[----:B------:R-:W-:Y:S01]  /*6f70*/  FMUL.FTZ R77, R77, 1.4426950216293334961 ;  /* 0x3fb8aa3b4d4d7820 */ /* 0x000fe20000410000 */
[----:B------:R-:W-:-:S02]  /*6f80*/  PRMT R169, RZ, 0x7610, R169 ;  /* 0x00007610ffa97816 */ /* 0x000fc400000000a9 */
[----:B------:R-:W-:Y:S01]  /*6f90*/  PRMT R167, RZ, 0x7610, R167 ;  /* 0x00007610ffa77816 */ /* 0x000fe200000000a7 */
[----:B------:R-:W-:Y:S01]  /*6fa0*/  MUFU.SIN R90, R74 ;  /* 0x0000004a005a7308 */ /* 0x000fe20000000400 */
[----:B------:R-:W-:Y:S01]  /*6fb0*/  FMUL.FTZ R21, R139, UR57 ;  /* 0x000000398b157c20 */ /* 0x000fe20008410000 */
[----:B------:R-:W5:Y:S01]  /*6fc0*/  @!P3 LDG.E.U16 R161, desc[UR52][R18.64+0x500] ;  /* 0x0005003412a1b981 */ /* 0x000f62000c1e1500 */
[----:B------:R-:W-:Y:S02]  /*6fd0*/  PRMT R172, RZ, 0x7610, R172 ;  /* 0x00007610ffac7816 */ /* 0x000fe400000000ac */
[----:B------:R-:W-:Y:S01]  /*6fe0*/  PRMT R164, RZ, 0x7610, R164 ;  /* 0x00007610ffa47816 */ /* 0x000fe200000000a4 */
[----:B------:R-:W5:Y:S02]  /*6ff0*/  @!P4 LDG.E.U16 R169, desc[UR52][R18.64+0x340] ;  /* 0x0003403412a9c981 */ /* 0x000f64000c1e1500 */
[----:B------:R0:W-:Y:S01]  /*7000*/  MUFU.COS R91, R74 ;  /* 0x0000004a005b7308 */ /* 0x0001e20000000000 */
[----:B------:R-:W-:Y:S01]  /*7010*/  ISETP.GE.AND P3, PT, R33, UR58, PT ;  /* 0x0000003a21007c0c */ /* 0x000fe2000bf66270 */
[----:B------:R-:W5:Y:S01]  /*7020*/  @!P5 LDG.E.U16 R167, desc[UR52][R18.64+0x380] ;  /* 0x0003803412a7d981 */ /* 0x000f62000c1e1500 */
[----:B------:R-:W-:Y:S01]  /*7030*/  FMUL.RZ R75, R21, 0.15915493667125701904 ;  /* 0x3e22f983154b7820 */ /* 0x000fe2000040c000 */
[----:B------:R-:W-:Y:S01]  /*7040*/  ISETP.GE.AND P4, PT, R43, UR58, PT ;  /* 0x0000003a2b007c0c */ /* 0x000fe2000bf86270 */
[----:B------:R-:W-:Y:S01]  /*7050*/  FMUL.FTZ R21, R138, UR57 ;  /* 0x000000398a157c20 */ /* 0x000fe20008410000 */
[----:B------:R-:W-:Y:S01]  /*7060*/  ISETP.GE.AND P5, PT, R42, UR58, PT ;  /* 0x0000003a2a007c0c */ /* 0x000fe2000bfa6270 */
[----:B------:R-:W5:Y:S01]  /*7070*/  @!P1 LDG.E.U16 R172, desc[UR52][R18.64+0x240] ;  /* 0x0002403412ac9981 */ /* 0x000f62000c1e1500 */
[----:B0-----:R-:W-:Y:S01]  /*7080*/  FMUL.FTZ R74, R151, R77 ;  /* 0x0000004d974a7220 */ /* 0x001fe20000410000 */
[----:B------:R-:W-:Y:S01]  /*7090*/  MUFU.SIN R102, R78 ;  /* 0x0000004e00667308 */ /* 0x000fe20000000400 */
[----:B------:R-:W-:Y:S01]  /*70a0*/  FMUL.RZ R76, R21, 0.15915493667125701904 ;  /* 0x3e22f983154c7820 */ /* 0x000fe2000040c000 */
[----:B------:R-:W5:Y:S06]  /*70b0*/  @!P2 LDG.E.U16 R164, desc[UR52][R18.64+0x3c0] ;  /* 0x0003c03412a4a981 */ /* 0x000f6c000c1e1500 */
[----:B------:R-:W-:Y:S01]  /*70c0*/  MUFU.COS R103, R78 ;  /* 0x0000004e00677308 */ /* 0x000fe20000000000 */
[----:B------:R-:W-:Y:S01]  /*70d0*/  FMUL.FTZ R22, R137, UR57 ;  /* 0x0000003989167c20 */ /* 0x000fe20008410000 */
[----:B------:R-:W-:-:S06]  /*70e0*/  ISETP.GE.AND P1, PT, R159, UR58, PT ;  /* 0x0000003a9f007c0c */ /* 0x000fcc000bf26270 */
[----:B------:R0:W-:Y:S01]  /*70f0*/  MUFU.EX2 R78, R74 ;  /* 0x0000004a004e7308 */ /* 0x0001e20000000800 */
[----:B------:R-:W-:Y:S02]  /*7100*/  ISETP.GE.AND P2, PT, R40, UR58, PT ;  /* 0x0000003a28007c0c */ /* 0x000fe4000bf46270 */
[----:B------:R-:W-:Y:S01]  /*7110*/  PRMT R73, RZ, 0x7610, R73 ;  /* 0x00007610ff497816 */ /* 0x000fe20000000049 */
[----:B0-----:R-:W-:-:S04]  /*7120*/  FMUL.FTZ R74, R147, R77 ;  /* 0x0000004d934a7220 */ /* 0x001fc80000410000 */
[----:B------:R-:W-:Y:S01]  /*7130*/  MUFU.SIN R104, R81 ;  /* 0x0000005100687308 */ /* 0x000fe20000000400 */
[----:B------:R-:W-:Y:S02]  /*7140*/  PRMT R163, RZ, 0x7610, R163 ;  /* 0x00007610ffa37816 */ /* 0x000fe400000000a3 */
[----:B------:R-:W-:Y:S01]  /*7150*/  PRMT R160, RZ, 0x7610, R160 ;  /* 0x00007610ffa07816 */ /* 0x000fe200000000a0 */
[----:B------:R-:W-:-:S04]  /*7160*/  FMUL.RZ R22, R22, 0.15915493667125701904 ;  /* 0x3e22f98316167820 */ /* 0x000fc8000040c000 */
[----:B------:R-:W-:Y:S01]  /*7170*/  MUFU.COS R105, R81 ;  /* 0x0000005100697308 */ /* 0x000fe20000000000 */
[----:B------:R-:W-:Y:S01]  /*7180*/  LEA R17, R156, R17, 0x5 ;  /* 0x000000119c117211 */ /* 0x000fe200078e28ff */
[----:B------:R-:W-:Y:S01]  /*7190*/  FMUL.FTZ R59, R146, R77 ;  /* 0x0000004d923b7220 */ /* 0x000fe20000410000 */
[----:B------:R-:W5:Y:S05]  /*71a0*/  @!P3 LDG.E.U16 R73, desc[UR52][R18.64+0x600] ;  /* 0x000600341249b981 */ /* 0x000f6a000c1e1500 */
[----:B------:R-:W0:Y:S01]  /*71b0*/  MUFU.EX2 R82, R74 ;  /* 0x0000004a00527308 */ /* 0x000e220000000800 */
[----:B------:R-:W-:Y:S01]  /*71c0*/  PRMT R173, RZ, 0x7610, R173 ;  /* 0x00007610ffad7816 */ /* 0x000fe200000000ad */
[----:B------:R-:W5:Y:S01]  /*71d0*/  @!P4 LDG.E.U16 R163, desc[UR52][R18.64+0x440] ;  /* 0x0004403412a3c981 */ /* 0x000f62000c1e1500 */
[----:B------:R-:W-:-:S05]  /*71e0*/  PRMT R159, RZ, 0x7610, R159 ;  /* 0x00007610ff9f7816 */ /* 0x000fca000000009f */
[----:B------:R-:W-:Y:S01]  /*71f0*/  MUFU.SIN R86, R76 ;  /* 0x0000004c00567308 */ /* 0x000fe20000000400 */
[----:B------:R-:W5:Y:S01]  /*7200*/  @!P5 LDG.E.U16 R160, desc[UR52][R18.64+0x480] ;  /* 0x0004803412a0d981 */ /* 0x000f62000c1e1500 */
[----:B------:R-:W-:-:S06]  /*7210*/  ISETP.GE.AND P3, PT, R27, UR58, PT ;  /* 0x0000003a1b007c0c */ /* 0x000fcc000bf66270 */
[----:B------:R1:W-:Y:S01]  /*7220*/  MUFU.COS R87, R76 ;  /* 0x0000004c00577308 */ /* 0x0003e20000000000 */
[----:B------:R-:W-:Y:S01]  /*7230*/  ISETP.GE.AND P4, PT, R37, UR58, PT ;  /* 0x0000003a25007c0c */ /* 0x000fe2000bf86270 */
[----:B------:R-:W5:Y:S01]  /*7240*/  @!P1 LDG.E.U16 R173, desc[UR52][R18.64+0x280] ;  /* 0x0002803412ad9981 */ /* 0x000f62000c1e1500 */
[----:B------:R-:W-:-:S03]  /*7250*/  ISETP.GE.AND P5, PT, R36, UR58, PT ;  /* 0x0000003a24007c0c */ /* 0x000fc6000bfa6270 */
[----:B------:R-:W5:Y:S01]  /*7260*/  @!P2 LDG.E.U16 R159, desc[UR52][R18.64+0x4c0] ;  /* 0x0004c034129fa981 */ /* 0x000f62000c1e1500 */
[----:B-1----:R-:W-:Y:S01]  /*7270*/  FMUL.FTZ R76, R149, R77 ;  /* 0x0000004d954c7220 */ /* 0x002fe20000410000 */
[----:B------:R-:W-:Y:S01]  /*7280*/  MUFU.SIN R108, R85 ;  /* 0x00000055006c7308 */ /* 0x000fe20000000400 */
[----:B------:R-:W-:-:S07]  /*7290*/  ISETP.GE.AND P1, PT, R61, UR58, PT ;  /* 0x0000003a3d007c0c */ /* 0x000fce000bf26270 */
[----:B------:R-:W-:Y:S01]  /*72a0*/  MUFU.COS R109, R85 ;  /* 0x00000055006d7308 */ /* 0x000fe20000000000 */
[----:B------:R-:W-:-:S07]  /*72b0*/  ISETP.GE.AND P2, PT, R34, UR58, PT ;  /* 0x0000003a22007c0c */ /* 0x000fce000bf46270 */
[----:B------:R-:W-:Y:S01]  /*72c0*/  MUFU.COS R85, R22 ;  /* 0x0000001600557308 */ /* 0x000fe20000000000 */
[----:B------:R-:W-:-:S07]  /*72d0*/  PRMT R63, RZ, 0x7610, R63 ;  /* 0x00007610ff3f7816 */ /* 0x000fce000000003f */
[----:B------:R-:W1:Y:S01]  /*72e0*/  MUFU.EX2 R80, R76 ;  /* 0x0000004c00507308 */ /* 0x000e620000000800 */
[----:B------:R-:W-:Y:S01]  /*72f0*/  PRMT R61, RZ, 0x7610, R61 ;  /* 0x00007610ff3d7816 */ /* 0x000fe2000000003d */
[C---:B0-----:R-:W-:Y:S01]  /*7300*/  FMUL.FTZ R105, R82.reuse, R105 ;  /* 0x0000006952697220 */ /* 0x041fe20000410000 */
[----:B------:R-:W-:Y:S01]  /*7310*/  FMUL.FTZ R104, R82, R104 ;  /* 0x0000006852687220 */ /* 0x000fe20000410000 */
[----:B------:R-:W5:Y:S04]  /*7320*/  @!P4 LDG.E.U16 R63, desc[UR52][R18.64+0x540] ;  /* 0x00054034123fc981 */ /* 0x000f68000c1e1500 */
[----:B------:R0:W-:Y:S08]  /*7330*/  MUFU.SIN R27, R22 ;  /* 0x00000016001b7308 */ /* 0x0001f00000000400 */
[----:B------:R-:W2:Y:S01]  /*7340*/  MUFU.EX2 R59, R59 ;  /* 0x0000003b003b7308 */ /* 0x000ea20000000800 */
[----:B0-----:R-:W-:Y:S01]  /*7350*/  LEA.HI.SX32 R22, R17, R17, 0x1b ;  /* 0x0000001111167211 */ /* 0x001fe200078fdaff */
[----:B------:R-:W5:Y:S03]  /*7360*/  @!P5 LDG.E.U16 R61, desc[UR52][R18.64+0x580] ;  /* 0x00058034123dd981 */ /* 0x000f66000c1e1500 */
[----:B------:R-:W-:-:S02]  /*7370*/  LEA R17, R22, R153, 0x1 ;  /* 0x0000009916117211 */ /* 0x000fc400078e08ff */
[----:B------:R-:W-:-:S03]  /*7380*/  PRMT R74, RZ, 0x7610, R74 ;  /* 0x00007610ff4a7816 */ /* 0x000fc6000000004a */
[----:B------:R-:W0:Y:S01]  /*7390*/  LDS.U16 R82, [R17+0x2] ;  /* 0x0000020011527984 */ /* 0x000e220000000400 */
[----:B------:R-:W-:Y:S01]  /*73a0*/  ISETP.GE.AND P4, PT, R31, UR58, PT ;  /* 0x0000003a1f007c0c */ /* 0x000fe2000bf86270 */
[----:B------:R-:W-:Y:S01]  /*73b0*/  MUFU.SIN R88, R75 ;  /* 0x0000004b00587308 */ /* 0x000fe20000000400 */
[----:B------:R-:W-:Y:S01]  /*73c0*/  ISETP.GE.AND P5, PT, R30, UR58, PT ;  /* 0x0000003a1e007c0c */ /* 0x000fe2000bfa6270 */
[----:B------:R-:W3:Y:S01]  /*73d0*/  LDS.U16 R83, [R17] ;  /* 0x0000000011537984 */ /* 0x000ee20000000400 */
[C---:B-1----:R-:W-:Y:S01]  /*73e0*/  FMUL.FTZ R111, R80.reuse, R111 ;  /* 0x0000006f506f7220 */ /* 0x042fe20000410000 */
[----:B------:R-:W-:Y:S01]  /*73f0*/  FMUL.FTZ R110, R80, R110 ;  /* 0x0000006e506e7220 */ /* 0x000fe20000410000 */
[-C--:B------:R-:W-:Y:S01]  /*7400*/  FMUL.FTZ R21, R152, R77.reuse ;  /* 0x0000004d98157220 */ /* 0x080fe20000410000 */
[----:B------:R-:W1:Y:S02]  /*7410*/  LDS.U16 R80, [R17+0x4] ;  /* 0x0000040011507984 */ /* 0x000e640000000400 */
[----:B------:R4:W-:Y:S02]  /*7420*/  MUFU.COS R89, R75 ;  /* 0x0000004b00597308 */ /* 0x0009e40000000000 */
[----:B------:R-:W5:Y:S01]  /*7430*/  @!P2 LDG.E.U16 R74, desc[UR52][R18.64+0x5c0] ;  /* 0x0005c034124aa981 */ /* 0x000f62000c1e1500 */
[----:B------:R-:W-:Y:S01]  /*7440*/  ISETP.GE.AND P2, PT, R28, UR58, PT ;  /* 0x0000003a1c007c0c */ /* 0x000fe2000bf46270 */
[----:B------:R-:W-:Y:S01]  /*7450*/  FMUL.FTZ R28, R140, R77 ;  /* 0x0000004d8c1c7220 */ /* 0x000fe20000410000 */
[----:B------:R-:W-:Y:S01]  /*7460*/  PRMT R76, RZ, 0x7610, R76 ;  /* 0x00007610ff4c7816 */ /* 0x000fe2000000004c */
[C---:B--2---:R-:W-:Y:S01]  /*7470*/  FMUL.FTZ R103, R59.reuse, R103 ;  /* 0x000000673b677220 */ /* 0x044fe20000410000 */
[----:B------:R-:W-:Y:S01]  /*7480*/  FMUL.FTZ R102, R59, R102 ;  /* 0x000000663b667220 */ /* 0x000fe20000410000 */
[-C--:B------:R-:W-:Y:S01]  /*7490*/  FMUL.FTZ R81, R148, R77.reuse ;  /* 0x0000004d94517220 */ /* 0x080fe20000410000 */
[-C--:B----4-:R-:W-:Y:S01]  /*74a0*/  FMUL.FTZ R75, R150, R77.reuse ;  /* 0x0000004d964b7220 */ /* 0x090fe20000410000 */
[----:B------:R-:W2:Y:S03]  /*74b0*/  LDS.U16 R59, [R17+0x6] ;  /* 0x00000600113b7984 */ /* 0x000ea60000000400 */
[----:B------:R4:W-:Y:S01]  /*74c0*/  MUFU.EX2 R79, R75 ;  /* 0x0000004b004f7308 */ /* 0x0009e20000000800 */
[----:B------:R-:W5:Y:S01]  /*74d0*/  @!P4 LDG.E.U16 R76, desc[UR52][R18.64+0x640] ;  /* 0x00064034124cc981 */ /* 0x000f62000c1e1500 */
[----:B------:R-:W-:Y:S01]  /*74e0*/  ISETP.GE.AND P4, PT, R25, UR58, PT ;  /* 0x0000003a19007c0c */ /* 0x000fe2000bf86270 */
[-C--:B------:R-:W-:Y:S01]  /*74f0*/  FMUL.FTZ R43, R145, R77.reuse ;  /* 0x0000004d912b7220 */ /* 0x080fe20000410000 */
[-C--:B------:R-:W-:Y:S01]  /*7500*/  FMUL.FTZ R40, R144, R77.reuse ;  /* 0x0000004d90287220 */ /* 0x080fe20000410000 */
[-C--:B------:R-:W-:Y:S01]  /*7510*/  FMUL.FTZ R37, R143, R77.reuse ;  /* 0x0000004d8f257220 */ /* 0x080fe20000410000 */
[-C--:B------:R-:W-:Y:S01]  /*7520*/  FMUL.FTZ R34, R142, R77.reuse ;  /* 0x0000004d8e227220 */ /* 0x080fe20000410000 */
[-C--:B------:R-:W-:Y:S01]  /*7530*/  FMUL.FTZ R31, R141, R77.reuse ;  /* 0x0000004d8d1f7220 */ /* 0x080fe20000410000 */
[----:B------:R-:W2:Y:S01]  /*7540*/  LDS.U16 R189, [R17+0xa] ;  /* 0x00000a0011bd7984 */ /* 0x000ea20000000400 */
[----:B----4-:R-:W-:Y:S01]  /*7550*/  PRMT R75, RZ, 0x7610, R75 ;  /* 0x00007610ff4b7816 */ /* 0x010fe2000000004b */
[----:B------:R-:W4:Y:S01]  /*7560*/  MUFU.EX2 R21, R21 ;  /* 0x0000001500157308 */ /* 0x000f220000000800 */
[----:B------:R-:W-:Y:S01]  /*7570*/  FMUL.FTZ R25, R139, R77 ;  /* 0x0000004d8b197220 */ /* 0x000fe20000410000 */
[C---:B------:R-:W-:Y:S01]  /*7580*/  FMUL.FTZ R114, R78.reuse, R114 ;  /* 0x000000724e727220 */ /* 0x040fe20000410000 */
[----:B------:R-:W-:Y:S01]  /*7590*/  FMUL.FTZ R115, R78, R115 ;  /* 0x000000734e737220 */ /* 0x000fe20000410000 */
[----:B------:R-:W-:Y:S01]  /*75a0*/  PRMT R106, RZ, 0x7610, R106 ;  /* 0x00007610ff6a7816 */ /* 0x000fe2000000006a */
[----:B------:R-:W5:Y:S01]  /*75b0*/  @!P5 LDG.E.U16 R75, desc[UR52][R18.64+0x680] ;  /* 0x00068034124bd981 */ /* 0x000f62000c1e1500 */
[----:B------:R-:W-:-:S02]  /*75c0*/  ISETP.GE.AND P5, PT, R24, UR58, PT ;  /* 0x0000003a18007c0c */ /* 0x000fc4000bfa6270 */
[----:B------:R-:W3:Y:S01]  /*75d0*/  MUFU.EX2 R28, R28 ;  /* 0x0000001c001c7308 */ /* 0x000ee20000000800 */
[-C--:B------:R-:W-:Y:S01]  /*75e0*/  FMUL.FTZ R24, R138, R77.reuse ;  /* 0x0000004d8a187220 */ /* 0x080fe20000410000 */
[----:B------:R-:W-:Y:S01]  /*75f0*/  FMUL.FTZ R77, R137, R77 ;  /* 0x0000004d894d7220 */ /* 0x000fe20000410000 */
[----:B0-----:R-:W-:Y:S01]  /*7600*/  HADD2.F32 R82, -RZ, R82.H0_H0 ;  /* 0x20000052ff527230 */ /* 0x001fe20000004100 */
[----:B------:R-:W-:Y:S01]  /*7610*/  PRMT R107, RZ, 0x7610, R107 ;  /* 0x00007610ff6b7816 */ /* 0x000fe2000000006b */
[----:B------:R-:W0:Y:S03]  /*7620*/  LDS.U16 R188, [R17+0x8] ;  /* 0x0000080011bc7984 */ /* 0x000e260000000400 */
[----:B------:R-:W1:Y:S01]  /*7630*/  MUFU.EX2 R25, R25 ;  /* 0x0000001900197308 */ /* 0x000e620000000800 */
[C---:B----4-:R-:W-:Y:S01]  /*7640*/  FMUL.FTZ R126, R21.reuse, R126 ;  /* 0x0000007e157e7220 */ /* 0x050fe20000410000 */
[----:B------:R-:W-:Y:S01]  /*7650*/  FMUL.FTZ R127, R21, R127 ;  /* 0x0000007f157f7220 */ /* 0x000fe20000410000 */
[----:B------:R-:W-:Y:S01]  /*7660*/  LDS.U16 R184, [R17+0xc] ;  /* 0x00000c0011b87984 */ /* 0x000fe20000000400 */
[----:B------:R-:W-:-:S03]  /*7670*/  HADD2.F32 R58, -RZ, R192.H0_H0 ;  /* 0x200000c0ff3a7230 */ /* 0x000fc60000004100 */
[----:B------:R-:W4:Y:S01]  /*7680*/  LDS.U16 R185, [R17+0xe] ;  /* 0x00000e0011b97984 */ /* 0x000f220000000400 */
[----:B------:R-:W2:Y:S03]  /*7690*/  MUFU.EX2 R24, R24 ;  /* 0x0000001800187308 */ /* 0x000ea60000000800 */
[----:B------:R-:W4:Y:S04]  /*76a0*/  LDS.U16 R182, [R17+0x10] ;  /* 0x0000100011b67984 */ /* 0x000f280000000400 */
[----:B------:R-:W4:Y:S01]  /*76b0*/  LDS.U16 R183, [R17+0x12] ;  /* 0x0000120011b77984 */ /* 0x000f220000000400 */
[----:B------:R-:W2:Y:S01]  /*76c0*/  MUFU.EX2 R81, R81 ;  /* 0x0000005100517308 */ /* 0x000ea20000000800 */
[C---:B---3--:R-:W-:Y:S01]  /*76d0*/  FMUL.FTZ R91, R28.reuse, R91 ;  /* 0x0000005b1c5b7220 */ /* 0x048fe20000410000 */
[----:B------:R-:W-:Y:S01]  /*76e0*/  FMUL.FTZ R90, R28, R90 ;  /* 0x0000005a1c5a7220 */ /* 0x000fe20000410000 */
[CC--:B------:R-:W-:Y:S01]  /*76f0*/  FMUL.FTZ R28, R126.reuse, R114.reuse ;  /* 0x000000727e1c7220 */ /* 0x0c0fe20000410000 */
[----:B------:R-:W3:Y:S04]  /*7700*/  LDS.U16 R179, [R17+0x14] ;  /* 0x0000140011b37984 */ /* 0x000ee80000000400 */
[----:B------:R2:W0:Y:S01]  /*7710*/  MUFU.EX2 R84, R77 ;  /* 0x0000004d00547308 */ /* 0x0004220000000800 */
[----:B------:R-:W-:Y:S01]  /*7720*/  FMUL.FTZ R21, R127, R114 ;  /* 0x000000727f157220 */ /* 0x000fe20000410000 */
[----:B------:R-:W3:Y:S04]  /*7730*/  LDS.U16 R181, [R17+0x16] ;  /* 0x0000160011b57984 */ /* 0x000ee80000000400 */
[----:B------:R-:W3:Y:S02]  /*7740*/  LDS.U16 R174, [R17+0x18] ;  /* 0x0000180011ae7984 */ /* 0x000ee40000000400 */
[----:B------:R-:W0:Y:S02]  /*7750*/  MUFU.EX2 R43, R43 ;  /* 0x0000002b002b7308 */ /* 0x000e240000000800 */
[----:B------:R-:W3:Y:S04]  /*7760*/  LDS.U16 R176, [R17+0x1a] ;  /* 0x00001a0011b07984 */ /* 0x000ee80000000400 */
[----:B------:R-:W3:Y:S02]  /*7770*/  LDS.U16 R42, [R17+0x1c] ;  /* 0x00001c00112a7984 */ /* 0x000ee40000000400 */
[----:B------:R-:W4:Y:S02]  /*7780*/  MUFU.EX2 R40, R40 ;  /* 0x0000002800287308 */ /* 0x000f240000000800 */
[----:B------:R-:W-:Y:S04]  /*7790*/  LDS.U16 R39, [R17+0x20] ;  /* 0x0000200011277984 */ /* 0x000fe80000000400 */
[----:B------:R-:W-:Y:S02]  /*77a0*/  LDS.U16 R36, [R17+0x24] ;  /* 0x0000240011247984 */ /* 0x000fe40000000400 */
[----:B------:R-:W4:Y:S02]  /*77b0*/  MUFU.EX2 R37, R37 ;  /* 0x0000002500257308 */ /* 0x000f240000000800 */
[----:B------:R-:W-:Y:S04]  /*77c0*/  LDS.U16 R33, [R17+0x28] ;  /* 0x0000280011217984 */ /* 0x000fe80000000400 */
[----:B------:R-:W-:Y:S02]  /*77d0*/  LDS.U16 R30, [R17+0x2c] ;  /* 0x00002c00111e7984 */ /* 0x000fe40000000400 */
[----:B------:R-:W4:Y:S02]  /*77e0*/  MUFU.EX2 R34, R34 ;  /* 0x0000002200227308 */ /* 0x000f240000000800 */
[----:B------:R-:W-:Y:S06]  /*77f0*/  LDS.U16 R22, [R17+0x3a] ;  /* 0x00003a0011167984 */ /* 0x000fec0000000400 */
[----:B------:R-:W3:Y:S01]  /*7800*/  MUFU.EX2 R31, R31 ;  /* 0x0000001f001f7308 */ /* 0x000ee20000000800 */
[----:B------:R-:W-:Y:S01]  /*7810*/  FMUL.FTZ R112, R79, R112 ;  /* 0x000000704f707220 */ /* 0x000fe20000410000 */
[-C--:B------:R-:W-:Y:S01]  /*7820*/  FFMA.FTZ R28, R127, R115.reuse, R28 ;  /* 0x000000737f1c7223 */ /* 0x080fe2000001001c */
[----:B------:R-:W-:Y:S01]  /*7830*/  FFMA.FTZ R21, R126, R115, -R21 ;  /* 0x000000737e157223 */ /* 0x000fe20000010815 */
[----:B------:R-:W-:Y:S01]  /*7840*/  FMUL.FTZ R113, R79, R113 ;  /* 0x000000714f717220 */ /* 0x000fe20000410000 */
[C---:B-1----:R-:W-:Y:S01]  /*7850*/  FMUL.FTZ R89, R25.reuse, R89 ;  /* 0x0000005919597220 */ /* 0x042fe20000410000 */
[----:B------:R-:W-:Y:S01]  /*7860*/  FMUL.FTZ R88, R25, R88 ;  /* 0x0000005819587220 */ /* 0x000fe20000410000 */
[C---:B--2---:R-:W-:Y:S01]  /*7870*/  FMUL.FTZ R87, R24.reuse, R87 ;  /* 0x0000005718577220 */ /* 0x044fe20000410000 */
[----:B------:R-:W-:Y:S01]  /*7880*/  FMUL.FTZ R86, R24, R86 ;  /* 0x0000005618567220 */ /* 0x000fe20000410000 */
[----:B------:R-:W-:Y:S01]  /*7890*/  PRMT R77, RZ, 0x7610, R77 ;  /* 0x00007610ff4d7816 */ /* 0x000fe2000000004d */
[C---:B------:R-:W-:Y:S01]  /*78a0*/  FMUL.FTZ R109, R81.reuse, R109 ;  /* 0x0000006d516d7220 */ /* 0x040fe20000410000 */
[----:B------:R-:W-:Y:S01]  /*78b0*/  PRMT R78, RZ, 0x7610, R78 ;  /* 0x00007610ff4e7816 */ /* 0x000fe2000000004e */
[----:B------:R-:W-:Y:S01]  /*78c0*/  FMUL.FTZ R108, R81, R108 ;  /* 0x0000006c516c7220 */ /* 0x000fe20000410000 */
[----:B------:R-:W-:Y:S01]  /*78d0*/  PRMT R79, RZ, 0x7610, R79 ;  /* 0x00007610ff4f7816 */ /* 0x000fe2000000004f */
[C---:B------:R-:W-:Y:S01]  /*78e0*/  FMUL.FTZ R24, R112.reuse, R28 ;  /* 0x0000001c70187220 */ /* 0x040fe20000410000 */
[----:B------:R-:W-:Y:S01]  /*78f0*/  FMUL.FTZ R25, R112, R21 ;  /* 0x0000001570197220 */ /* 0x000fe20000410000 */
[----:B------:R-:W-:-:S02]  /*7900*/  HADD2.F32 R83, -RZ, R83.H0_H0 ;  /* 0x20000053ff537230 */ /* 0x000fc40000004100 */
[----:B------:R-:W-:Y:S01]  /*7910*/  FMUL.FTZ R228, R152, R82 ;  /* 0x0000005298e47220 */ /* 0x000fe20000410000 */
[----:B------:R-:W-:Y:S02]  /*7920*/  HADD2.F32 R81, -RZ, R190.H0_H0 ;  /* 0x200000beff517230 */ /* 0x000fe40000004100 */
[----:B0-----:R-:W-:Y:S01]  /*7930*/  FMUL.FTZ R85, R84, R85 ;  /* 0x0000005554557220 */ /* 0x001fe20000410000 */
[C---:B------:R-:W-:Y:S01]  /*7940*/  FMUL.FTZ R101, R43.reuse, R101 ;  /* 0x000000652b657220 */ /* 0x040fe20000410000 */
[----:B------:R-:W-:Y:S01]  /*7950*/  FMUL.FTZ R100, R43, R100 ;  /* 0x000000642b647220 */ /* 0x000fe20000410000 */
[C---:B----4-:R-:W-:Y:S01]  /*7960*/  FMUL.FTZ R99, R40.reuse, R99 ;  /* 0x0000006328637220 */ /* 0x050fe20000410000 */
[----:B------:R-:W-:Y:S01]  /*7970*/  FMUL.FTZ R98, R40, R98 ;  /* 0x0000006228627220 */ /* 0x000fe20000410000 */
[C---:B------:R-:W-:Y:S01]  /*7980*/  FMUL.FTZ R97, R37.reuse, R97 ;  /* 0x0000006125617220 */ /* 0x040fe20000410000 */
[----:B------:R-:W-:Y:S01]  /*7990*/  FMUL.FTZ R96, R37, R96 ;  /* 0x0000006025607220 */ /* 0x000fe20000410000 */
[C---:B------:R-:W-:Y:S01]  /*79a0*/  FMUL.FTZ R95, R34.reuse, R95 ;  /* 0x0000005f225f7220 */ /* 0x040fe20000410000 */
[----:B------:R-:W-:Y:S01]  /*79b0*/  FMUL.FTZ R94, R34, R94 ;  /* 0x0000005e225e7220 */ /* 0x000fe20000410000 */
[C---:B---3--:R-:W-:Y:S01]  /*79c0*/  FMUL.FTZ R93, R31.reuse, R93 ;  /* 0x0000005d1f5d7220 */ /* 0x048fe20000410000 */
[----:B------:R-:W-:Y:S01]  /*79d0*/  FMUL.FTZ R92, R31, R92 ;  /* 0x0000005c1f5c7220 */ /* 0x000fe20000410000 */
[----:B------:R-:W-:Y:S01]  /*79e0*/  FMUL.FTZ R84, R84, R27 ;  /* 0x0000001b54547220 */ /* 0x000fe20000410000 */
[C---:B------:R-:W-:Y:S01]  /*79f0*/  FFMA.FTZ R187, R113.reuse, R21, -R24 ;  /* 0x0000001571bb7223 */ /* 0x040fe20000010818 */
[----:B------:R-:W-:Y:S01]  /*7a00*/  FFMA.FTZ R186, R113, R28, R25 ;  /* 0x0000001c71ba7223 */ /* 0x000fe20000010019 */
[----:B------:R-:W2:Y:S01]  /*7a10*/  @!P2 LDG.E.U16 R77, desc[UR52][R18.64+0x6c0] ;  /* 0x0006c034124da981 */ /* 0x000ea2000c1e1500 */
[----:B------:R-:W-:-:S02]  /*7a20*/  HADD2.F32 R80, -RZ, R80.H0_H0 ;  /* 0x20000050ff507230 */ /* 0x000fc40000004100 */
[----:B------:R-:W-:Y:S01]  /*7a30*/  FMUL.FTZ R190, R152, R83 ;  /* 0x0000005398be7220 */ /* 0x000fe20000410000 */
[----:B------:R-:W-:Y:S01]  /*7a40*/  FMUL.FTZ R228, R81, R228 ;  /* 0x000000e451e47220 */ /* 0x000fe20000410000 */
[----:B------:R-:W3:Y:S04]  /*7a50*/  @!P3 LDG.E.U16 R78, desc[UR52][R18.64+0x700] ;  /* 0x00070034124eb981 */ /* 0x000ee8000c1e1500 */
[----:B------:R-:W4:Y:S04]  /*7a60*/  @!P4 LDG.E.U16 R79, desc[UR52][R18.64+0x740] ;  /* 0x00074034124fc981 */ /* 0x000f28000c1e1500 */
[----:B------:R-:W4:Y:S04]  /*7a70*/  @!P5 LDG.E.U16 R106, desc[UR52][R18.64+0x780] ;  /* 0x00078034126ad981 */ /* 0x000f28000c1e1500 */
[----:B------:R0:W4:Y:S01]  /*7a80*/  @!P1 LDG.E.U16 R107, desc[UR52][R18.64+0x7c0] ;  /* 0x0007c034126b9981 */ /* 0x000122000c1e1500 */
[----:B------:R-:W-:-:S03]  /*7a90*/  HADD2.F32 R59, -RZ, R59.H0_H0 ;  /* 0x2000003bff3b7230 */ /* 0x000fc60000004100 */
[----:B------:R-:W1:Y:S04]  /*7aa0*/  LDS.U16 R43, [R17+0x1e] ;  /* 0x00001e00112b7984 */ /* 0x000e680000000400 */
[----:B------:R-:W1:Y:S04]  /*7ab0*/  LDS.U16 R40, [R17+0x22] ;  /* 0x0000220011287984 */ /* 0x000e680000000400 */
[----:B------:R-:W2:Y:S04]  /*7ac0*/  LDS.U16 R37, [R17+0x26] ;  /* 0x0000260011257984 */ /* 0x000ea80000000400 */
[----:B------:R-:W2:Y:S04]  /*7ad0*/  LDS.U16 R34, [R17+0x2a] ;  /* 0x00002a0011227984 */ /* 0x000ea80000000400 */
[----:B------:R-:W2:Y:S04]  /*7ae0*/  LDS.U16 R31, [R17+0x2e] ;  /* 0x00002e00111f7984 */ /* 0x000ea80000000400 */
[----:B------:R-:W-:Y:S04]  /*7af0*/  LDS.U16 R27, [R17+0x30] ;  /* 0x00003000111b7984 */ /* 0x000fe80000000400 */
[----:B------:R-:W2:Y:S04]  /*7b00*/  LDS.U16 R28, [R17+0x32] ;  /* 0x00003200111c7984 */ /* 0x000ea80000000400 */
[----:B------:R-:W-:Y:S04]  /*7b10*/  LDS.U16 R24, [R17+0x34] ;  /* 0x0000340011187984 */ /* 0x000fe80000000400 */
[----:B------:R-:W2:Y:S04]  /*7b20*/  LDS.U16 R25, [R17+0x36] ;  /* 0x0000360011197984 */ /* 0x000ea80000000400 */
[----:B------:R-:W2:Y:S04]  /*7b30*/  LDS.U16 R21, [R17+0x38] ;  /* 0x0000380011157984 */ /* 0x000ea80000000400 */
[----:B0-----:R-:W0:Y:S04]  /*7b40*/  LDS.U16 R19, [R17+0x3c] ;  /* 0x00003c0011137984 */ /* 0x001e280000000400 */
[----:B------:R-:W0:Y:S01]  /*7b50*/  LDS.U16 R18, [R17+0x3e] ;  /* 0x00003e0011127984 */ /* 0x000e220000000400 */
[----:B------:R-:W-:-:S03]  /*7b60*/  FMUL.FTZ R191, R151, R80 ;  /* 0x0000005097bf7220 */ /* 0x000fc60000410000 */
[----:B------:R1:W-:Y:S01]  /*7b70*/  STS.U16 [R55+0x2100], R178 ;  /* 0x002100b237007388 */ /* 0x0003e20000000400 */
[----:B------:R-:W-:-:S03]  /*7b80*/  FMUL.FTZ R227, R81, R190 ;  /* 0x000000be51e37220 */ /* 0x000fc60000410000 */
[----:B------:R1:W-:Y:S04]  /*7b90*/  STS.U16 [R57+0x2140], R180 ;  /* 0x002140b439007388 */ /* 0x0003e80000000400 */
[----:B------:R1:W-:Y:S01]  /*7ba0*/  STS.U16 [R56+0x2180], R177 ;  /* 0x002180b138007388 */ /* 0x0003e20000000400 */
[----:B------:R-:W-:Y:S01]  /*7bb0*/  FMUL.FTZ R191, R58, R191 ;  /* 0x000000bf3abf7220 */ /* 0x000fe20000410000 */
[----:B-1----:R-:W-:Y:S01]  /*7bc0*/  FMUL.FTZ R55, R151, R59 ;  /* 0x0000003b97377220 */ /* 0x002fe20000410000 */
[----:B------:R-:W-:Y:S01]  /*7bd0*/  FMUL.FTZ R178, R110, R186 ;  /* 0x000000ba6eb27220 */ /* 0x000fe20000410000 */
[-C--:B------:R-:W-:Y:S01]  /*7be0*/  FMUL.FTZ R57, R227, R114.reuse ;  /* 0x00000072e3397220 */ /* 0x080fe20000410000 */
[----:B------:R-:W-:-:S04]  /*7bf0*/  FMUL.FTZ R56, R228, R114 ;  /* 0x00000072e4387220 */ /* 0x000fc80000410000 */
[----:B------:R-:W-:Y:S01]  /*7c00*/  FFMA.FTZ R56, R227, R115, -R56 ;  /* 0x00000073e3387223 */ /* 0x000fe20000010838 */
[----:B------:R-:W-:Y:S01]  /*7c10*/  FMUL.FTZ R192, R58, R55 ;  /* 0x000000373ac07220 */ /* 0x000fe20000410000 */
[----:B------:R-:W-:Y:S02]  /*7c20*/  FFMA.FTZ R57, R228, R115, R57 ;  /* 0x00000073e4397223 */ /* 0x000fe40000010039 */
[----:B------:R-:W-:Y:S01]  /*7c30*/  FADD.FTZ R56, R191, R56 ;  /* 0x00000038bf387221 */ /* 0x000fe20000010000 */
[CC--:B------:R-:W-:Y:S01]  /*7c40*/  FFMA.FTZ R177, R111.reuse, R187.reuse, -R178 ;  /* 0x000000bb6fb17223 */ /* 0x0c0fe200000108b2 */
[----:B------:R-:W-:Y:S01]  /*7c50*/  FMUL.FTZ R178, R110, R187 ;  /* 0x000000bb6eb27220 */ /* 0x000fe20000410000 */
[----:B------:R-:W-:Y:S01]  /*7c60*/  FADD.FTZ R57, R192, R57 ;  /* 0x00000039c0397221 */ /* 0x000fe20000010000 */
[C---:B------:R-:W-:Y:S02]  /*7c70*/  FMUL.FTZ R180, R112.reuse, R56 ;  /* 0x0000003870b47220 */ /* 0x040fe40000410000 */
[----:B------:R-:W-:Y:S01]  /*7c80*/  FFMA.FTZ R186, R111, R186, R178 ;  /* 0x000000ba6fba7223 */ /* 0x000fe200000100b2 */
[-C--:B------:R-:W-:Y:S01]  /*7c90*/  FMUL.FTZ R178, R112, R57.reuse ;  /* 0x0000003970b27220 */ /* 0x080fe20000410000 */
[----:B------:R-:W-:Y:S01]  /*7ca0*/  FFMA.FTZ R180, R113, R57, R180 ;  /* 0x0000003971b47223 */ /* 0x000fe200000100b4 */
[----:B------:R-:W-:-:S02]  /*7cb0*/  HADD2.F32 R57, -RZ, R189.H0_H0 ;  /* 0x200000bdff397230 */ /* 0x000fc40000004100 */
[----:B------:R-:W2:Y:S01]  /*7cc0*/  LDL R189, [R1+0x1c] ;  /* 0x00001c0001bd7983 */ /* 0x000ea20000100800 */
[----:B------:R-:W-:Y:S01]  /*7cd0*/  FFMA.FTZ R187, R113, R56, -R178 ;  /* 0x0000003871bb7223 */ /* 0x000fe200000108b2 */
[----:B------:R-:W-:Y:S02]  /*7ce0*/  HADD2.F32 R56, -RZ, R188.H0_H0 ;  /* 0x200000bcff387230 */ /* 0x000fe40000004100 */
[C---:B------:R-:W-:Y:S01]  /*7cf0*/  FMUL.FTZ R178, R150.reuse, R57 ;  /* 0x0000003996b27220 */ /* 0x040fe20000410000 */
[----:B------:R-:W-:Y:S02]  /*7d00*/  HADD2.F32 R55, -RZ, R194.H0_H0 ;  /* 0x200000c2ff377230 */ /* 0x000fe40000004100 */
[----:B------:R-:W-:-:S03]  /*7d10*/  FMUL.FTZ R194, R150, R56 ;  /* 0x0000003896c27220 */ /* 0x000fc60000410000 */
[C---:B------:R-:W-:Y:S01]  /*7d20*/  FMUL.FTZ R193, R55.reuse, R178 ;  /* 0x000000b237c17220 */ /* 0x040fe20000410000 */
[----:B------:R-:W-:-:S03]  /*7d30*/  FMUL.FTZ R194, R55, R194 ;  /* 0x000000c237c27220 */ /* 0x000fc60000410000 */
[----:B------:R-:W-:Y:S01]  /*7d40*/  FADD.FTZ R180, R193, R180 ;  /* 0x000000b4c1b47221 */ /* 0x000fe20000010000 */
[----:B-----5:R1:W-:Y:S01]  /*7d50*/  STS.U16 [R54+0x21c0], R53 ;  /* 0x0021c03536007388 */ /* 0x0203e20000000400 */
[----:B------:R-:W-:-:S03]  /*7d60*/  FADD.FTZ R187, R194, R187 ;  /* 0x000000bbc2bb7221 */ /* 0x000fc60000010000 */
[----:B------:R5:W-:Y:S01]  /*7d70*/  STS.U16 [R51+0x2200], R52 ;  /* 0x0022003433007388 */ /* 0x000be20000000400 */
[C---:B-1----:R-:W-:Y:S01]  /*7d80*/  FMUL.FTZ R54, R110.reuse, R180 ;  /* 0x000000b46e367220 */ /* 0x042fe20000410000 */
[----:B-----5:R-:W-:-:S03]  /*7d90*/  FMUL.FTZ R51, R110, R187 ;  /* 0x000000bb6e337220 */ /* 0x020fc60000410000 */
[----:B------:R-:W-:Y:S01]  /*7da0*/  FFMA.FTZ R187, R111, R187, -R54 ;  /* 0x000000bb6fbb7223 */ /* 0x000fe20000010836 */
[----:B------:R-:W-:Y:S02]  /*7db0*/  HADD2.F32 R54, -RZ, R185.H0_H0 ;  /* 0x200000b9ff367230 */ /* 0x000fe40000004100 */
[----:B------:R-:W-:Y:S02]  /*7dc0*/  HADD2.F32 R53, -RZ, R184.H0_H0 ;  /* 0x200000b8ff357230 */ /* 0x000fe40000004100 */
[----:B------:R-:W-:Y:S02]  /*7dd0*/  HADD2.F32 R52, -RZ, R195.H0_H0 ;  /* 0x200000c3ff347230 */ /* 0x000fe40000004100 */
[----:B------:R-:W-:Y:S01]  /*7de0*/  FMUL.FTZ R195, R149, R54 ;  /* 0x0000003695c37220 */ /* 0x000fe20000410000 */
[----:B------:R-:W-:Y:S01]  /*7df0*/  FFMA.FTZ R180, R111, R180, R51 ;  /* 0x000000b46fb47223 */ /* 0x000fe20000010033 */
[----:B------:R-:W-:Y:S01]  /*7e00*/  FMUL.FTZ R51, R149, R53 ;  /* 0x0000003595337220 */ /* 0x000fe20000410000 */
[----:B------:R-:W5:Y:S01]  /*7e10*/  LDL R185, [R1+0x18] ;  /* 0x0000180001b97983 */ /* 0x000f620000100800 */
[----:B------:R-:W-:Y:S01]  /*7e20*/  FMUL.FTZ R195, R52, R195 ;  /* 0x000000c334c37220 */ /* 0x000fe20000410000 */
[----:B------:R-:W-:Y:S01]  /*7e30*/  FMUL.FTZ R188, R108, R177 ;  /* 0x000000b16cbc7220 */ /* 0x000fe20000410000 */
[----:B------:R-:W-:-:S02]  /*7e40*/  FMUL.FTZ R196, R52, R51 ;  /* 0x0000003334c47220 */ /* 0x000fc40000410000 */
[----:B------:R-:W-:Y:S01]  /*7e50*/  FADD.FTZ R180, R195, R180 ;  /* 0x000000b4c3b47221 */ /* 0x000fe20000010000 */
[----:B------:R1:W-:Y:S01]  /*7e60*/  STS.U16 [R49+0x2240], R50 ;  /* 0x0022403231007388 */ /* 0x0003e20000000400 */
[----:B------:R-:W-:Y:S01]  /*7e70*/  FADD.FTZ R187, R196, R187 ;  /* 0x000000bbc4bb7221 */ /* 0x000fe20000010000 */
[-C--:B------:R-:W-:Y:S01]  /*7e80*/  FMUL.FTZ R178, R108, R186.reuse ;  /* 0x000000ba6cb27220 */ /* 0x080fe20000410000 */
[----:B------:R-:W-:-:S03]  /*7e90*/  FFMA.FTZ R188, R109, R186, R188 ;  /* 0x000000ba6dbc7223 */ /* 0x000fc600000100bc */
[C---:B------:R-:W-:Y:S01]  /*7ea0*/  FFMA.FTZ R178, R109.reuse, R177, -R178 ;  /* 0x000000b16db27223 */ /* 0x040fe200000108b2 */
[C---:B-1----:R-:W-:Y:S01]  /*7eb0*/  FMUL.FTZ R50, R108.reuse, R180 ;  /* 0x000000b46c327220 */ /* 0x042fe20000410000 */
[-C--:B------:R-:W-:Y:S01]  /*7ec0*/  FMUL.FTZ R49, R108, R187.reuse ;  /* 0x000000bb6c317220 */ /* 0x080fe20000410000 */
[C---:B------:R-:W-:Y:S02]  /*7ed0*/  FMUL.FTZ R184, R104.reuse, R188 ;  /* 0x000000bc68b87220 */ /* 0x040fe40000410000 */
[----:B------:R-:W-:Y:S01]  /*7ee0*/  FFMA.FTZ R187, R109, R187, -R50 ;  /* 0x000000bb6dbb7223 */ /* 0x000fe20000010832 */
[----:B------:R-:W-:Y:S02]  /*7ef0*/  HADD2.F32 R50, -RZ, R182.H0_H0 ;  /* 0x200000b6ff327230 */ /* 0x000fe40000004100 */
[----:B------:R-:W-:Y:S01]  /*7f00*/  FFMA.FTZ R177, R105, R178, -R184 ;  /* 0x000000b269b17223 */ /* 0x000fe200000108b8 */
[----:B------:R-:W-:Y:S01]  /*7f10*/  FFMA.FTZ R180, R109, R180, R49 ;  /* 0x000000b46db47223 */ /* 0x000fe20000010031 */
[----:B------:R-:W-:Y:S01]  /*7f20*/  FMUL.FTZ R178, R104, R178 ;  /* 0x000000b268b27220 */ /* 0x000fe20000410000 */
[----:B------:R-:W-:-:S02]  /*7f30*/  HADD2.F32 R51, -RZ, R183.H0_H0 ;  /* 0x200000b7ff337230 */ /* 0x000fc40000004100 */
[C---:B------:R-:W-:Y:S01]  /*7f40*/  FMUL.FTZ R198, R148.reuse, R50 ;  /* 0x0000003294c67220 */ /* 0x040fe20000410000 */
[----:B------:R-:W3:Y:S01]  /*7f50*/  LDL R184, [R1+0x14] ;  /* 0x0000140001b87983 */ /* 0x000ee20000100800 */
[----:B------:R-:W-:Y:S01]  /*7f60*/  FFMA.FTZ R188, R105, R188, R178 ;  /* 0x000000bc69bc7223 */ /* 0x000fe200000100b2 */
[----:B------:R-:W-:Y:S02]  /*7f70*/  FMUL.FTZ R178, R148, R51 ;  /* 0x0000003394b27220 */ /* 0x000fe40000410000 */
[----:B------:R-:W-:Y:S04]  /*7f80*/  STS.U16 [R48+0x2280], R175 ;  /* 0x002280af30007388 */ /* 0x000fe80000000400 */
[----:B------:R1:W-:Y:S02]  /*7f90*/  STS.U16 [R46+0x22c0], R47 ;  /* 0x0022c02f2e007388 */ /* 0x0003e40000000400 */
[----:B-1----:R-:W-:-:S02]  /*7fa0*/  HADD2.F32 R47, -RZ, R179.H0_H0 ;  /* 0x200000b3ff2f7230 */ /* 0x002fc40000004100 */
[----:B------:R-:W-:Y:S04]  /*7fb0*/  STS.U16 [R44+0x2300], R45 ;  /* 0x0023002d2c007388 */ /* 0x000fe80000000400 */
[----:B------:R-:W-:Y:S04]  /*7fc0*/  STS.U16 [R41+0x2340], R172 ;  /* 0x002340ac29007388 */ /* 0x000fe80000000400 */
[----:B------:R1:W-:Y:S04]  /*7fd0*/  STS.U16 [R170+0x2380], R173 ;  /* 0x002380adaa007388 */ /* 0x0003e80000000400 */
[----:B-1----:R-:W4:Y:S01]  /*7fe0*/  LDL R173, [R1+0xc] ;  /* 0x00000c0001ad7983 */ /* 0x002f220000100800 */
[----:B--2---:R-:W-:-:S05]  /*7ff0*/  HADD2.F32 R49, -RZ, R189.H0_H0 ;  /* 0x200000bdff317230 */ /* 0x004fca0000004100 */
[C---:B------:R-:W-:Y:S01]  /*8000*/  FMUL.FTZ R198, R49.reuse, R198 ;  /* 0x000000c631c67220 */ /* 0x040fe20000410000 */
[----:B------:R-:W-:-:S03]  /*8010*/  FMUL.FTZ R197, R49, R178 ;  /* 0x000000b231c57220 */ /* 0x000fc60000410000 */
[----:B------:R-:W-:Y:S01]  /*8020*/  FADD.FTZ R187, R198, R187 ;  /* 0x000000bbc6bb7221 */ /* 0x000fe20000010000 */
[----:B------:R-:W-:-:S03]  /*8030*/  FADD.FTZ R180, R197, R180 ;  /* 0x000000b4c5b47221 */ /* 0x000fc60000010000 */
[C---:B------:R-:W-:Y:S01]  /*8040*/  FMUL.FTZ R179, R104.reuse, R187 ;  /* 0x000000bb68b37220 */ /* 0x040fe20000410000 */
[----:B------:R-:W-:-:S03]  /*8050*/  FMUL.FTZ R46, R104, R180 ;  /* 0x000000b4682e7220 */ /* 0x000fc60000410000 */
[----:B------:R-:W-:Y:S02]  /*8060*/  FFMA.FTZ R180, R105, R180, R179 ;  /* 0x000000b469b47223 */ /* 0x000fe400000100b3 */
[----:B------:R-:W2:Y:S01]  /*8070*/  LDL R179, [R1+0x10] ;  /* 0x0000100001b37983 */ /* 0x000ea20000100800 */
[----:B------:R-:W-:Y:S02]  /*8080*/  HADD2.F32 R48, -RZ, R181.H0_H0 ;  /* 0x200000b5ff307230 */ /* 0x000fe40000004100 */
[C---:B------:R-:W-:Y:S01]  /*8090*/  FMUL.FTZ R183, R102.reuse, R177 ;  /* 0x000000b166b77220 */ /* 0x040fe20000410000 */
[----:B------:R-:W-:Y:S02]  /*80a0*/  HADD2.F32 R181, -RZ, R154.H0_H0 ;  /* 0x2000009affb57230 */ /* 0x000fe40000004100 */
[----:B------:R-:W-:Y:S01]  /*80b0*/  FMUL.FTZ R182, R102, R188 ;  /* 0x000000bc66b67220 */ /* 0x000fe20000410000 */
[C---:B------:R-:W-:Y:S01]  /*80c0*/  FMUL.FTZ R200, R147.reuse, R47 ;  /* 0x0000002f93c87220 */ /* 0x040fe20000410000 */
[----:B------:R-:W-:Y:S01]  /*80d0*/  FMUL.FTZ R199, R147, R48 ;  /* 0x0000003093c77220 */ /* 0x000fe20000410000 */
[C---:B------:R-:W-:Y:S01]  /*80e0*/  FFMA.FTZ R175, R103.reuse, R188, R183 ;  /* 0x000000bc67af7223 */ /* 0x040fe200000100b7 */
[----:B------:R-:W-:Y:S01]  /*80f0*/  FFMA.FTZ R177, R103, R177, -R182 ;  /* 0x000000b167b17223 */ /* 0x000fe200000108b6 */
[----:B------:R-:W-:Y:S01]  /*8100*/  FFMA.FTZ R187, R105, R187, -R46 ;  /* 0x000000bb69bb7223 */ /* 0x000fe2000001082e */
[C---:B------:R-:W-:Y:S01]  /*8110*/  FMUL.FTZ R199, R181.reuse, R199 ;  /* 0x000000c7b5c77220 */ /* 0x040fe20000410000 */
[----:B------:R-:W-:Y:S01]  /*8120*/  FMUL.FTZ R200, R181, R200 ;  /* 0x000000c8b5c87220 */ /* 0x000fe20000410000 */
[C---:B------:R-:W-:Y:S01]  /*8130*/  FMUL.FTZ R178, R100.reuse, R175 ;  /* 0x000000af64b27220 */ /* 0x040fe20000410000 */
[-C--:B------:R-:W-:Y:S01]  /*8140*/  FMUL.FTZ R46, R100, R177.reuse ;  /* 0x000000b1642e7220 */ /* 0x080fe20000410000 */
[----:B------:R-:W-:Y:S01]  /*8150*/  FADD.FTZ R180, R199, R180 ;  /* 0x000000b4c7b47221 */ /* 0x000fe20000010000 */
[----:B------:R-:W-:Y:S01]  /*8160*/  FADD.FTZ R187, R200, R187 ;  /* 0x000000bbc8bb7221 */ /* 0x000fe20000010000 */
[C---:B------:R-:W-:Y:S01]  /*8170*/  FFMA.FTZ R178, R101.reuse, R177, -R178 ;  /* 0x000000b165b27223 */ /* 0x040fe200000108b2 */
[----:B------:R-:W-:Y:S01]  /*8180*/  FFMA.FTZ R177, R101, R175, R46 ;  /* 0x000000af65b17223 */ /* 0x000fe2000001002e */
[C---:B------:R-:W-:Y:S01]  /*8190*/  FMUL.FTZ R44, R102.reuse, R180 ;  /* 0x000000b4662c7220 */ /* 0x040fe20000410000 */
[----:B------:R-:W-:Y:S01]  /*81a0*/  FMUL.FTZ R175, R102, R187 ;  /* 0x000000bb66af7220 */ /* 0x000fe20000410000 */
[----:B------:R-:W-:-:S02]  /*81b0*/  HADD2.F32 R45, -RZ, R174.H0_H0 ;  /* 0x200000aeff2d7230 */ /* 0x000fc40000004100 */
[C---:B------:R-:W-:Y:S01]  /*81c0*/  FFMA.FTZ R187, R103.reuse, R187, -R44 ;  /* 0x000000bb67bb7223 */ /* 0x040fe2000001082c */
[----:B------:R-:W-:Y:S02]  /*81d0*/  HADD2.F32 R46, -RZ, R176.H0_H0 ;  /* 0x200000b0ff2e7230 */ /* 0x000fe40000004100 */
[----:B------:R-:W-:Y:S01]  /*81e0*/  FFMA.FTZ R180, R103, R180, R175 ;  /* 0x000000b467b47223 */ /* 0x000fe200000100af */
[----:B-----5:R-:W-:Y:S02]  /*81f0*/  HADD2.F32 R44, -RZ, R185.H0_H0 ;  /* 0x200000b9ff2c7230 */ /* 0x020fe40000004100 */
[C---:B------:R-:W-:Y:S01]  /*8200*/  FMUL.FTZ R175, R146.reuse, R45 ;  /* 0x0000002d92af7220 */ /* 0x040fe20000410000 */
[----:B------:R-:W-:-:S03]  /*8210*/  FMUL.FTZ R201, R146, R46 ;  /* 0x0000002e92c97220 */ /* 0x000fc60000410000 */
[C---:B------:R-:W-:Y:S01]  /*8220*/  FMUL.FTZ R202, R44.reuse, R175 ;  /* 0x000000af2cca7220 */ /* 0x040fe20000410000 */
[----:B------:R-:W-:-:S03]  /*8230*/  FMUL.FTZ R201, R44, R201 ;  /* 0x000000c92cc97220 */ /* 0x000fc60000410000 */
[----:B------:R-:W-:Y:S01]  /*8240*/  FADD.FTZ R187, R202, R187 ;  /* 0x000000bbcabb7221 */ /* 0x000fe20000010000 */
[----:B------:R-:W-:Y:S01]  /*8250*/  FADD.FTZ R180, R201, R180 ;  /* 0x000000b4c9b47221 */ /* 0x000fe20000010000 */
[----:B------:R-:W-:Y:S02]  /*8260*/  HADD2.F32 R42, -RZ, R42.H0_H0 ;  /* 0x2000002aff2a7230 */ /* 0x000fe40000004100 */
[----:B------:R-:W-:Y:S01]  /*8270*/  FMUL.FTZ R41, R100, R187 ;  /* 0x000000bb64297220 */ /* 0x000fe20000410000 */
[----:B------:R-:W-:Y:S01]  /*8280*/  FMUL.FTZ R174, R98, R177 ;  /* 0x000000b162ae7220 */ /* 0x000fe20000410000 */
[-C--:B------:R-:W-:Y:S01]  /*8290*/  FMUL.FTZ R176, R100, R180.reuse ;  /* 0x000000b464b07220 */ /* 0x080fe20000410000 */
[----:B------:R-:W-:Y:S02]  /*82a0*/  HADD2.F32 R43, -RZ, R43.H0_H0 ;  /* 0x2000002bff2b7230 */ /* 0x000fe40000004100 */
[----:B------:R-:W-:Y:S01]  /*82b0*/  FFMA.FTZ R180, R101, R180, R41 ;  /* 0x000000b465b47223 */ /* 0x000fe20000010029 */
[----:B------:R-:W-:Y:S01]  /*82c0*/  FMUL.FTZ R204, R145, R42 ;  /* 0x0000002a91cc7220 */ /* 0x000fe20000410000 */
[----:B---3--:R-:W-:-:S02]  /*82d0*/  HADD2.F32 R41, -RZ, R184.H0_H0 ;  /* 0x200000b8ff297230 */ /* 0x008fc40000004100 */
[-C--:B------:R-:W-:Y:S01]  /*82e0*/  FFMA.FTZ R174, R99, R178.reuse, -R174 ;  /* 0x000000b263ae7223 */ /* 0x080fe200000108ae */
[----:B------:R-:W-:Y:S01]  /*82f0*/  FFMA.FTZ R187, R101, R187, -R176 ;  /* 0x000000bb65bb7223 */ /* 0x000fe200000108b0 */
[----:B------:R-:W-:Y:S01]  /*8300*/  FMUL.FTZ R178, R98, R178 ;  /* 0x000000b262b27220 */ /* 0x000fe20000410000 */
[----:B------:R-:W-:Y:S01]  /*8310*/  FMUL.FTZ R176, R145, R43 ;  /* 0x0000002b91b07220 */ /* 0x000fe20000410000 */
[----:B------:R-:W-:Y:S02]  /*8320*/  FMUL.FTZ R204, R41, R204 ;  /* 0x000000cc29cc7220 */ /* 0x000fe40000410000 */
[----:B------:R-:W-:Y:S01]  /*8330*/  FFMA.FTZ R172, R99, R177, R178 ;  /* 0x000000b163ac7223 */ /* 0x000fe200000100b2 */
[----:B------:R-:W-:Y:S01]  /*8340*/  FMUL.FTZ R203, R41, R176 ;  /* 0x000000b029cb7220 */ /* 0x000fe20000410000 */
[----:B------:R-:W-:Y:S01]  /*8350*/  FADD.FTZ R187, R204, R187 ;  /* 0x000000bbccbb7221 */ /* 0x000fe20000010000 */
[----:B------:R1:W-:Y:S01]  /*8360*/  STS.U16 [R38+0x23c0], R171 ;  /* 0x0023c0ab26007388 */ /* 0x0003e20000000400 */
[----:B------:R-:W-:Y:S01]  /*8370*/  FMUL.FTZ R176, R96, R172 ;  /* 0x000000ac60b07220 */ /* 0x000fe20000410000 */
[----:B------:R-:W-:Y:S01]  /*8380*/  FADD.FTZ R180, R203, R180 ;  /* 0x000000b4cbb47221 */ /* 0x000fe20000010000 */
[----:B------:R-:W-:-:S02]  /*8390*/  HADD2.F32 R39, -RZ, R39.H0_H0 ;  /* 0x20000027ff277230 */ /* 0x000fc40000004100 */
[----:B------:R-:W-:Y:S02]  /*83a0*/  HADD2.F32 R40, -RZ, R40.H0_H0 ;  /* 0x20000028ff287230 */ /* 0x000fe40000004100 */
[C---:B------:R-:W-:Y:S01]  /*83b0*/  FMUL.FTZ R170, R98.reuse, R180 ;  /* 0x000000b462aa7220 */ /* 0x040fe20000410000 */
[----:B-1----:R-:W-:Y:S01]  /*83c0*/  FMUL.FTZ R171, R98, R187 ;  /* 0x000000bb62ab7220 */ /* 0x002fe20000410000 */
[----:B------:R-:W-:Y:S02]  /*83d0*/  FFMA.FTZ R175, R97, R174, -R176 ;  /* 0x000000ae61af7223 */ /* 0x000fe400000108b0 */
[----:B------:R-:W3:Y:S01]  /*83e0*/  LDL R176, [R1+0x8] ;  /* 0x0000080001b07983 */ /* 0x000ee20000100800 */
[C---:B------:R-:W-:Y:S01]  /*83f0*/  FFMA.FTZ R180, R99.reuse, R180, R171 ;  /* 0x000000b463b47223 */ /* 0x040fe200000100ab */
[C---:B------:R-:W-:Y:S01]  /*8400*/  FMUL.FTZ R171, R144.reuse, R39 ;  /* 0x0000002790ab7220 */ /* 0x040fe20000410000 */
[----:B------:R-:W-:Y:S01]  /*8410*/  FMUL.FTZ R205, R144, R40 ;  /* 0x0000002890cd7220 */ /* 0x000fe20000410000 */
[----:B------:R-:W-:Y:S01]  /*8420*/  FFMA.FTZ R187, R99, R187, -R170 ;  /* 0x000000bb63bb7223 */ /* 0x000fe200000108aa */
[----:B------:R-:W-:Y:S01]  /*8430*/  FMUL.FTZ R174, R96, R174 ;  /* 0x000000ae60ae7220 */ /* 0x000fe20000410000 */
[----:B------:R1:W-:Y:S03]  /*8440*/  STS.U16 [R35+0x2400], R168 ;  /* 0x002400a823007388 */ /* 0x0003e60000000400 */
[----:B------:R-:W-:Y:S01]  /*8450*/  FFMA.FTZ R174, R97, R172, R174 ;  /* 0x000000ac61ae7223 */ /* 0x000fe200000100ae */
[----:B------:R-:W-:-:S04]  /*8460*/  FMUL.FTZ R172, R94, R175 ;  /* 0x000000af5eac7220 */ /* 0x000fc80000410000 */
[----:B-1----:R-:W-:Y:S01]  /*8470*/  FFMA.FTZ R168, R95, R174, R172 ;  /* 0x000000ae5fa87223 */ /* 0x002fe200000100ac */
[----:B------:R1:W-:Y:S04]  /*8480*/  STS.U16 [R166+0x2440], R169 ;  /* 0x002440a9a6007388 */ /* 0x0003e80000000400 */
[----:B-1----:R-:W5:Y:S01]  /*8490*/  LDL R169, [R1] ;  /* 0x0000000001a97983 */ /* 0x002f620000100800 */
        /* <DEDUP_REMOVED lines=8> */
[----:B----4-:R-:W-:Y:S02]  /*8520*/  HADD2.F32 R35, -RZ, R173.H0_H0 ;  /* 0x200000adff237230 */ /* 0x010fe40000004100 */
[----:B------:R-:W2:Y:S01]  /*8530*/  LDL R173, [R1+0x4] ;  /* 0x0000040001ad7983 */ /* 0x000ea20000100800 */
[----:B------:R-:W-:Y:S02]  /*8540*/  HADD2.F32 R36, -RZ, R36.H0_H0 ;  /* 0x20000024ff247230 */ /* 0x000fe40000004100 */
[----:B------:R-:W-:Y:S02]  /*8550*/  HADD2.F32 R37, -RZ, R37.H0_H0 ;  /* 0x20000025ff257230 */ /* 0x000fe40000004100 */
[----:B------:R-:W-:Y:S01]  /*8560*/  FFMA.FTZ R187, R97, R187, -R172 ;  /* 0x000000bb61bb7223 */ /* 0x000fe200000108ac */
[C---:B------:R-:W-:Y:S02]  /*8570*/  FMUL.FTZ R208, R143.reuse, R36 ;  /* 0x000000248fd07220 */ /* 0x040fe40000410000 */
[----:B------:R-:W-:-:S02]  /*8580*/  FMUL.FTZ R172, R143, R37 ;  /* 0x000000258fac7220 */ /* 0x000fc40000410000 */
[C---:B------:R-:W-:Y:S02]  /*8590*/  FMUL.FTZ R208, R35.reuse, R208 ;  /* 0x000000d023d07220 */ /* 0x040fe40000410000 */
[----:B------:R-:W-:Y:S02]  /*85a0*/  FMUL.FTZ R207, R35, R172 ;  /* 0x000000ac23cf7220 */ /* 0x000fe40000410000 */
[----:B------:R-:W-:Y:S01]  /*85b0*/  FADD.FTZ R187, R208, R187 ;  /* 0x000000bbd0bb7221 */ /* 0x000fe20000010000 */
[----:B------:R1:W-:Y:S01]  /*85c0*/  STS.U16 [R32+0x2480], R167 ;  /* 0x002480a720007388 */ /* 0x0003e20000000400 */
[----:B------:R-:W-:Y:S01]  /*85d0*/  FADD.FTZ R180, R207, R180 ;  /* 0x000000b4cfb47221 */ /* 0x000fe20000010000 */
[----:B------:R-:W-:Y:S02]  /*85e0*/  HADD2.F32 R33, -RZ, R33.H0_H0 ;  /* 0x20000021ff217230 */ /* 0x000fe40000004100 */
[----:B------:R-:W-:Y:S02]  /*85f0*/  HADD2.F32 R34, -RZ, R34.H0_H0 ;  /* 0x20000022ff227230 */ /* 0x000fe40000004100 */
[C---:B------:R-:W-:Y:S01]  /*8600*/  FMUL.FTZ R166, R94.reuse, R180 ;  /* 0x000000b45ea67220 */ /* 0x040fe20000410000 */
[C---:B-1----:R-:W-:Y:S01]  /*8610*/  FMUL.FTZ R167, R94.reuse, R187 ;  /* 0x000000bb5ea77220 */ /* 0x042fe20000410000 */
[----:B------:R-:W-:-:S03]  /*8620*/  FMUL.FTZ R170, R94, R174 ;  /* 0x000000ae5eaa7220 */ /* 0x000fc60000410000 */
[C---:B------:R-:W-:Y:S01]  /*8630*/  FFMA.FTZ R180, R95.reuse, R180, R167 ;  /* 0x000000b45fb47223 */ /* 0x040fe200000100a7 */
[C---:B------:R-:W-:Y:S01]  /*8640*/  FMUL.FTZ R167, R142.reuse, R33 ;  /* 0x000000218ea77220 */ /* 0x040fe20000410000 */
[----:B------:R-:W-:Y:S01]  /*8650*/  FMUL.FTZ R209, R142, R34 ;  /* 0x000000228ed17220 */ /* 0x000fe20000410000 */
[C---:B------:R-:W-:Y:S01]  /*8660*/  FFMA.FTZ R187, R95.reuse, R187, -R166 ;  /* 0x000000bb5fbb7223 */ /* 0x040fe200000108a6 */
[----:B------:R-:W-:Y:S01]  /*8670*/  FFMA.FTZ R170, R95, R175, -R170 ;  /* 0x000000af5faa7223 */ /* 0x000fe200000108aa */
[----:B------:R-:W-:Y:S01]  /*8680*/  FMUL.FTZ R172, R92, R168 ;  /* 0x000000a85cac7220 */ /* 0x000fe20000410000 */
[----:B------:R1:W-:Y:S03]  /*8690*/  STS.U16 [R29+0x24c0], R164 ;  /* 0x0024c0a41d007388 */ /* 0x0003e60000000400 */
[----:B------:R-:W-:Y:S01]  /*86a0*/  FFMA.FTZ R171, R93, R170, -R172 ;  /* 0x000000aa5dab7223 */ /* 0x000fe200000108ac */
[----:B---3--:R-:W-:-:S05]  /*86b0*/  HADD2.F32 R32, -RZ, R176.H0_H0 ;  /* 0x200000b0ff207230 */ /* 0x008fca0000004100 */
[C---:B------:R-:W-:Y:S01]  /*86c0*/  FMUL.FTZ R210, R32.reuse, R167 ;  /* 0x000000a720d27220 */ /* 0x040fe20000410000 */
[----:B------:R-:W-:-:S03]  /*86d0*/  FMUL.FTZ R209, R32, R209 ;  /* 0x000000d120d17220 */ /* 0x000fc60000410000 */
[----:B------:R-:W-:Y:S01]  /*86e0*/  FADD.FTZ R187, R210, R187 ;  /* 0x000000bbd2bb7221 */ /* 0x000fe20000010000 */
[C---:B------:R-:W-:Y:S01]  /*86f0*/  FMUL.FTZ R170, R92.reuse, R170 ;  /* 0x000000aa5caa7220 */ /* 0x040fe20000410000 */
[----:B------:R-:W-:Y:S01]  /*8700*/  FADD.FTZ R180, R209, R180 ;  /* 0x000000b4d1b47221 */ /* 0x000fe20000010000 */
[----:B------:R-:W-:Y:S02]  /*8710*/  HADD2.F32 R30, -RZ, R30.H0_H0 ;  /* 0x2000001eff1e7230 */ /* 0x000fe40000004100 */
[C---:B-1----:R-:W-:Y:S01]  /*8720*/  FMUL.FTZ R29, R92.reuse, R187 ;  /* 0x000000bb5c1d7220 */ /* 0x042fe20000410000 */
[C---:B------:R-:W-:Y:S01]  /*8730*/  FFMA.FTZ R170, R93.reuse, R168, R170 ;  /* 0x000000a85daa7223 */ /* 0x040fe200000100aa */
[-C--:B------:R-:W-:Y:S01]  /*8740*/  FMUL.FTZ R164, R92, R180.reuse ;  /* 0x000000b45ca47220 */ /* 0x080fe20000410000 */
[----:B------:R-:W-:Y:S01]  /*8750*/  FMUL.FTZ R168, R90, R171 ;  /* 0x000000ab5aa87220 */ /* 0x000fe20000410000 */
[----:B------:R-:W-:Y:S01]  /*8760*/  FFMA.FTZ R180, R93, R180, R29 ;  /* 0x000000b45db47223 */ /* 0x000fe2000001001d */
[----:B------:R-:W-:-:S02]  /*8770*/  HADD2.F32 R31, -RZ, R31.H0_H0 ;  /* 0x2000001fff1f7230 */ /* 0x000fc40000004100 */
[----:B------:R-:W-:Y:S01]  /*8780*/  FMUL.FTZ R212, R141, R30 ;  /* 0x0000001e8dd47220 */ /* 0x000fe20000410000 */
[-C--:B------:R-:W-:Y:S01]  /*8790*/  FMUL.FTZ R166, R90, R170.reuse ;  /* 0x000000aa5aa67220 */ /* 0x080fe20000410000 */
[----:B------:R-:W-:Y:S01]  /*87a0*/  FFMA.FTZ R170, R91, R170, R168 ;  /* 0x000000aa5baa7223 */ /* 0x000fe200000100a8 */
[----:B------:R-:W-:Y:S01]  /*87b0*/  FFMA.FTZ R187, R93, R187, -R164 ;  /* 0x000000bb5dbb7223 */ /* 0x000fe200000108a4 */
[----:B------:R-:W-:Y:S01]  /*87c0*/  FMUL.FTZ R168, R141, R31 ;  /* 0x0000001f8da87220 */ /* 0x000fe20000410000 */
[----:B------:R-:W-:Y:S01]  /*87d0*/  HADD2.F32 R28, -RZ, R28.H0_H0 ;  /* 0x2000001cff1c7230 */ /* 0x000fe20000004100 */
[----:B------:R-:W-:Y:S01]  /*87e0*/  STS.U16 [R162+0x2500], R165 ;  /* 0x002500a5a2007388 */ /* 0x000fe20000000400 */
[----:B------:R-:W-:Y:S01]  /*87f0*/  FFMA.FTZ R166, R91, R171, -R166 ;  /* 0x000000ab5ba67223 */ /* 0x000fe200000108a6 */
[----:B------:R-:W-:Y:S01]  /*8800*/  FMUL.FTZ R164, R88, R170 ;  /* 0x000000aa58a47220 */ /* 0x000fe20000410000 */
[----:B------:R-:W-:Y:S01]  /*8810*/  HADD2.F32 R27, -RZ, R27.H0_H0 ;  /* 0x2000001bff1b7230 */ /* 0x000fe20000004100 */
[----:B------:R5:W-:Y:S01]  /*8820*/  STS.U16 [R26+0x2540], R163 ;  /* 0x002540a31a007388 */ /* 0x000be20000000400 */
[----:B------:R-:W-:Y:S01]  /*8830*/  FMUL.FTZ R213, R140, R28 ;  /* 0x0000001c8cd57220 */ /* 0x000fe20000410000 */
[-C--:B------:R-:W-:Y:S01]  /*8840*/  FMUL.FTZ R167, R88, R166.reuse ;  /* 0x000000a658a77220 */ /* 0x080fe20000410000 */
[----:B------:R-:W-:Y:S01]  /*8850*/  FFMA.FTZ R164, R89, R166, -R164 ;  /* 0x000000a659a47223 */ /* 0x000fe200000108a4 */
[----:B------:R1:W-:Y:S01]  /*8860*/  STS.U16 [R23+0x2580], R160 ;  /* 0x002580a017007388 */ /* 0x0003e20000000400 */
[----:B-----5:R-:W-:-:S02]  /*8870*/  HADD2.F32 R26, -RZ, R169.H0_H0 ;  /* 0x200000a9ff1a7230 */ /* 0x020fc40000004100 */
[----:B-1----:R-:W-:-:S03]  /*8880*/  FMUL.FTZ R23, R140, R27 ;  /* 0x0000001b8c177220 */ /* 0x002fc60000410000 */
[C---:B------:R-:W-:Y:S01]  /*8890*/  FMUL.FTZ R213, R26.reuse, R213 ;  /* 0x000000d51ad57220 */ /* 0x040fe20000410000 */
[----:B------:R-:W-:Y:S01]  /*88a0*/  FMUL.FTZ R214, R26, R23 ;  /* 0x000000171ad67220 */ /* 0x000fe20000410000 */
[----:B------:R-:W-:Y:S01]  /*88b0*/  UIADD3 UR42, UR45, -0x1, URZ ;  /* 0xffffffff2d2a7890 */ /* 0x000fe2000fffe03f */
[----:B------:R-:W-:Y:S02]  /*88c0*/  HADD2.F32 R25, -RZ, R25.H0_H0 ;  /* 0x20000019ff197230 */ /* 0x000fe40000004100 */
[----:B------:R-:W-:Y:S01]  /*88d0*/  HADD2.F32 R24, -RZ, R24.H0_H0 ;  /* 0x20000018ff187230 */ /* 0x000fe20000004100 */
[----:B------:R-:W-:Y:S01]  /*88e0*/  ULEA.HI UR43, UR42, UR42, URZ, 0x1 ;  /* 0x0000002a2a2b7291 */ /* 0x000fe2000f8f083f */
[----:B------:R-:W-:-:S03]  /*88f0*/  HADD2.F32 R23, -RZ, R240.H0_H0 ;  /* 0x200000f0ff177230 */ /* 0x000fc60000004100 */
[----:B------:R-:W-:Y:S01]  /*8900*/  FMUL.FTZ R216, R139, R24 ;  /* 0x000000188bd87220 */ /* 0x000fe20000410000 */
[----:B------:R-:W-:-:S03]  /*8910*/  ULOP3.LUT UR43, UR43, 0xfffffe, URZ, 0xc0, !UPT ;  /* 0x00fffffe2b2b7892 */ /* 0x000fc6000f8ec03f */
[----:B------:R-:W-:Y:S01]  /*8920*/  FMUL.FTZ R216, R23, R216 ;  /* 0x000000d817d87220 */ /* 0x000fe20000410000 */
[----:B------:R-:W-:Y:S01]  /*8930*/  UIADD3 UR42, UR42, -UR43, URZ ;  /* 0x8000002b2a2a7290 */ /* 0x000fe2000fffe03f */
[----:B------:R-:W-:Y:S02]  /*8940*/  HADD2.F32 R22, -RZ, R22.H0_H0 ;  /* 0x20000016ff167230 */ /* 0x000fe40000004100 */
[----:B------:R-:W-:Y:S01]  /*8950*/  HADD2.F32 R21, -RZ, R21.H0_H0 ;  /* 0x20000015ff157230 */ /* 0x000fe20000004100 */
[----:B------:R1:W-:Y:S01]  /*8960*/  STS.U16 [R20+0x25c0], R159 ;  /* 0x0025c09f14007388 */ /* 0x0003e20000000400 */
[----:B------:R-:W-:Y:S01]  /*8970*/  ULEA UR42, UR42, UR7, 0x8 ;  /* 0x000000072a2a7291 */ /* 0x000fe2000f8e403f */
[----:B------:R-:W-:Y:S02]  /*8980*/  FMUL.FTZ R217, R138, R22 ;  /* 0x000000168ad97220 */ /* 0x000fe40000410000 */
[----:B------:R-:W-:Y:S04]  /*8990*/  STS.U16 [R158+0x2600], R161 ;  /* 0x002600a19e007388 */ /* 0x000fe80000000400 */
[----:B------:R3:W-:Y:S01]  /*89a0*/  STS.U16 [R62+0x2640], R63 ;  /* 0x0026403f3e007388 */ /* 0x0007e20000000400 */
[----:B-1----:R-:W-:Y:S01]  /*89b0*/  HADD2.F32 R20, -RZ, R239.H0_H0 ;  /* 0x200000efff147230 */ /* 0x002fe20000004100 */
[----:B------:R-:W-:-:S02]  /*89c0*/  ISETP.NE.AND P2, PT, R157, RZ, PT ;  /* 0x000000ff9d00720c */ /* 0x000fc40003f45270 */
[----:B------:R1:W-:Y:S01]  /*89d0*/  STS.U16 [R60+0x2680], R61 ;  /* 0x0026803d3c007388 */ /* 0x0003e20000000400 */
[----:B------:R-:W-:Y:S01]  /*89e0*/  MOV R165, UR42 ;  /* 0x0000002a00a57c02 */ /* 0x000fe20008000f00 */
[----:B---3--:R-:W-:Y:S01]  /*89f0*/  FMUL.FTZ R63, R138, R21 ;  /* 0x000000158a3f7220 */ /* 0x008fe20000410000 */
[----:B------:R-:W-:-:S03]  /*8a00*/  FMUL.FTZ R217, R20, R217 ;  /* 0x000000d914d97220 */ /* 0x000fc60000410000 */
[----:B------:R-:W-:Y:S01]  /*8a10*/  FMUL.FTZ R218, R20, R63 ;  /* 0x0000003f14da7220 */ /* 0x000fe20000410000 */
[----:B------:R-:W-:Y:S01]  /*8a20*/  STS.U16 [R67+0x26c0], R74 ;  /* 0x0026c04a43007388 */ /* 0x000fe20000000400 */
[----:B------:R-:W-:-:S03]  /*8a30*/  FFMA.FTZ R162, R89, R170, R167 ;  /* 0x000000aa59a27223 */ /* 0x000fc600000100a7 */
[----:B------:R-:W-:Y:S01]  /*8a40*/  STS.U16 [R66+0x2700], R73 ;  /* 0x0027004942007388 */ /* 0x000fe20000000400 */
[----:B-1----:R-:W-:-:S03]  /*8a50*/  FMUL.FTZ R60, R86, R162 ;  /* 0x000000a2563c7220 */ /* 0x002fc60000410000 */
[----:B------:R-:W-:Y:S01]  /*8a60*/  STS.U16 [R65+0x2740], R76 ;  /* 0x0027404c41007388 */ /* 0x000fe20000000400 */
[----:B------:R-:W-:-:S03]  /*8a70*/  FMUL.FTZ R61, R86, R164 ;  /* 0x000000a4563d7220 */ /* 0x000fc60000410000 */
[----:B------:R-:W-:Y:S04]  /*8a80*/  STS.U16 [R64+0x2780], R75 ;  /* 0x0027804b40007388 */ /* 0x000fe80000000400 */
[----:B------:R-:W-:Y:S04]  /*8a90*/  STS.U16 [R72+0x27c0], R77 ;  /* 0x0027c04d48007388 */ /* 0x000fe80000000400 */
[----:B------:R-:W-:Y:S01]  /*8aa0*/  STS.U16 [R71+0x2800], R78 ;  /* 0x0028004e47007388 */ /* 0x000fe20000000400 */
[----:B------:R-:W-:-:S03]  /*8ab0*/  FFMA.FTZ R60, R87, R164, -R60 ;  /* 0x000000a4573c7223 */ /* 0x000fc6000001083c */
[----:B------:R-:W-:Y:S01]  /*8ac0*/  STS.U16 [R70+0x2840], R79 ;  /* 0x0028404f46007388 */ /* 0x000fe20000000400 */
[----:B------:R-:W-:-:S03]  /*8ad0*/  FFMA.FTZ R61, R87, R162, R61 ;  /* 0x000000a2573d7223 */ /* 0x000fc6000001003d */
[----:B------:R1:W-:Y:S04]  /*8ae0*/  STS.U16 [R69+0x2880], R106 ;  /* 0x0028806a45007388 */ /* 0x0003e80000000400 */
[----:B------:R3:W-:Y:S01]  /*8af0*/  STS.U16 [R68+0x28c0], R107 ;  /* 0x0028c06b44007388 */ /* 0x0007e20000000400 */
[----:B------:R-:W-:-:S03]  /*8b00*/  NOP ;  /* 0x0000000000007918 */ /* 0x000fc60000000000 */
        /* <DEDUP_REMOVED lines=22> */
[----:B------:R3:W0:Y:S01]  /*8c70*/  LDS.U16 R190, [R17+0x213e] ;  /* 0x00213e0011be7984 */ /* 0x0006220000000400 */
[----:B--2---:R-:W-:-:S03]  /*8c80*/  HADD2.F32 R29, -RZ, R173.H0_H0 ;  /* 0x200000adff1d7230 */ /* 0x004fc60000004100 */
[----:B------:R3:W2:Y:S02]  /*8c90*/  LDS.U16 R173, [R17+0x211c] ;  /* 0x00211c0011ad7984 */ /* 0x0006a40000000400 */
[C---:B------:R-:W-:Y:S01]  /*8ca0*/  FMUL.FTZ R212, R29.reuse, R212 ;  /* 0x000000d41dd47220 */ /* 0x040fe20000410000 */
[----:B------:R-:W-:Y:S02]  /*8cb0*/  FMUL.FTZ R211, R29, R168 ;  /* 0x000000a81dd37220 */ /* 0x000fe40000410000 */
[----:B------:R3:W0:Y:S01]  /*8cc0*/  LDS.U16 R168, [R17+0x2112] ;  /* 0x0021120011a87984 */ /* 0x0006220000000400 */
[----:B------:R-:W-:Y:S01]  /*8cd0*/  FADD.FTZ R187, R212, R187 ;  /* 0x000000bbd4bb7221 */ /* 0x000fe20000010000 */
[----:B------:R-:W-:-:S03]  /*8ce0*/  FADD.FTZ R180, R211, R180 ;  /* 0x000000b4d3b47221 */ /* 0x000fc60000010000 */
[C---:B------:R-:W-:Y:S01]  /*8cf0*/  FMUL.FTZ R163, R90.reuse, R187 ;  /* 0x000000bb5aa37220 */ /* 0x040fe20000410000 */
[----:B------:R-:W-:-:S03]  /*8d00*/  FMUL.FTZ R166, R90, R180 ;  /* 0x000000b45aa67220 */ /* 0x000fc60000410000 */
[C---:B------:R-:W-:Y:S01]  /*8d10*/  FFMA.FTZ R180, R91.reuse, R180, R163 ;  /* 0x000000b45bb47223 */ /* 0x040fe200000100a3 */
[----:B------:R-:W-:-:S03]  /*8d20*/  FFMA.FTZ R187, R91, R187, -R166 ;  /* 0x000000bb5bbb7223 */ /* 0x000fc600000108a6 */
[----:B------:R-:W-:Y:S01]  /*8d30*/  FADD.FTZ R180, R213, R180 ;  /* 0x000000b4d5b47221 */ /* 0x000fe20000010000 */
[----:B------:R-:W-:-:S03]  /*8d40*/  FADD.FTZ R187, R214, R187 ;  /* 0x000000bbd6bb7221 */ /* 0x000fc60000010000 */
[----:B------:R-:W-:Y:S01]  /*8d50*/  FMUL.FTZ R160, R88, R180 ;  /* 0x000000b458a07220 */ /* 0x000fe20000410000 */
[----:B------:R-:W-:-:S03]  /*8d60*/  FMUL.FTZ R166, R139, R25 ;  /* 0x000000198ba67220 */ /* 0x000fc60000410000 */
[-C--:B------:R-:W-:Y:S01]  /*8d70*/  FFMA.FTZ R163, R89, R187.reuse, -R160 ;  /* 0x000000bb59a37223 */ /* 0x080fe200000108a0 */
[----:B------:R-:W-:Y:S01]  /*8d80*/  FMUL.FTZ R187, R88, R187 ;  /* 0x000000bb58bb7220 */ /* 0x000fe20000410000 */
[----:B------:R-:W-:Y:S02]  /*8d90*/  FMUL.FTZ R215, R23, R166 ;  /* 0x000000a617d77220 */ /* 0x000fe40000410000 */
[----:B------:R-:W-:Y:S01]  /*8da0*/  FADD.FTZ R163, R216, R163 ;  /* 0x000000a3d8a37221 */ /* 0x000fe20000010000 */
[----:B------:R-:W-:Y:S01]  /*8db0*/  FFMA.FTZ R180, R89, R180, R187 ;  /* 0x000000b459b47223 */ /* 0x000fe200000100bb */
[----:B------:R-:W-:Y:S01]  /*8dc0*/  IADD3 R160, R157, 0x200, RZ ;  /* 0x000002009da07810 */ /* 0x000fe20007ffe0ff */
[----:B------:R3:W0:Y:S02]  /*8dd0*/  LDS.U16 R166, [R17+0x210e] ;  /* 0x00210e0011a67984 */ /* 0x0006240000000400 */
[----:B------:R-:W-:Y:S01]  /*8de0*/  FADD.FTZ R180, R215, R180 ;  /* 0x000000b4d7b47221 */ /* 0x000fe20000010000 */
[CC--:B------:R-:W-:Y:S01]  /*8df0*/  FMUL.FTZ R159, R86.reuse, R163.reuse ;  /* 0x000000a3569f7220 */ /* 0x0c0fe20000410000 */
[----:B------:R3:W0:Y:S02]  /*8e00*/  LDS.U16 R187, [R17+0x2138] ;  /* 0x0021380011bb7984 */ /* 0x0006240000000400 */
[-C--:B------:R-:W-:Y:S01]  /*8e10*/  FMUL.FTZ R158, R86, R180.reuse ;  /* 0x000000b4569e7220 */ /* 0x080fe20000410000 */
[----:B------:R-:W-:Y:S01]  /*8e20*/  FFMA.FTZ R180, R87, R180, R159 ;  /* 0x000000b457b47223 */ /* 0x000fe2000001009f */
[----:B------:R-:W-:Y:S01]  /*8e30*/  SEL R160, R165, R160, !P2 ;  /* 0x000000a0a5a07207 */ /* 0x000fe20005000000 */
[----:B------:R3:W0:Y:S01]  /*8e40*/  LDS.U16 R159, [R17+0x2100] ;  /* 0x00210000119f7984 */ /* 0x0006220000000400 */
[----:B------:R-:W-:Y:S01]  /*8e50*/  FFMA.FTZ R163, R87, R163, -R158 ;  /* 0x000000a357a37223 */ /* 0x000fe2000001089e */
[----:B------:R-:W-:-:S02]  /*8e60*/  FADD.FTZ R180, R217, R180 ;  /* 0x000000b4d9b47221 */ /* 0x000fc40000010000 */
[----:B------:R3:W0:Y:S01]  /*8e70*/  LDS.U16 R165, [R17+0x210c] ;  /* 0x00210c0011a57984 */ /* 0x0006220000000400 */
[----:B------:R-:W-:Y:S01]  /*8e80*/  FADD.FTZ R163, R218, R163 ;  /* 0x000000a3daa37221 */ /* 0x000fe20000010000 */
[-C--:B------:R-:W-:Y:S01]  /*8e90*/  FMUL.FTZ R62, R84, R180.reuse ;  /* 0x000000b4543e7220 */ /* 0x080fe20000410000 */
[----:B------:R-:W-:Y:S02]  /*8ea0*/  LEA R158, R160, R153, 0x3 ;  /* 0x00000099a09e7211 */ /* 0x000fe400078e18ff */
[-C--:B------:R-:W-:Y:S01]  /*8eb0*/  FMUL.FTZ R63, R84, R163.reuse ;  /* 0x000000a3543f7220 */ /* 0x080fe20000410000 */
[C---:B------:R-:W-:Y:S01]  /*8ec0*/  FFMA.FTZ R62, R85.reuse, R163, -R62 ;  /* 0x000000a3553e7223 */ /* 0x040fe2000001083e */
[----:B------:R3:W0:Y:S02]  /*8ed0*/  LDS.U16 R160, [R17+0x2102] ;  /* 0x0021020011a07984 */ /* 0x0006240000000400 */
[----:B------:R-:W-:Y:S02]  /*8ee0*/  FFMA.FTZ R63, R85, R180, R63 ;  /* 0x000000b4553f7223 */ /* 0x000fe4000001003f */
[----:B------:R3:W0:Y:S04]  /*8ef0*/  LDS.U16 R163, [R17+0x2108] ;  /* 0x0021080011a37984 */ /* 0x0006280000000400 */
[----:B------:R3:W0:Y:S04]  /*8f00*/  LDS.U16 R180, [R17+0x212a] ;  /* 0x00212a0011b47984 */ /* 0x0006280000000400 */
[----:B------:R3:W-:Y:S01]  /*8f10*/  STS.64 [R158+0xda80], R126 ;  /* 0x00da807e9e007388 */ /* 0x0007e20000000a00 */
[----:B------:R-:W-:Y:S01]  /*8f20*/  BAR.SYNC.DEFER_BLOCKING 0x0 ;  /* 0x0000000000007b1d */ /* 0x000fe20000010000 */
[----:B------:R-:W-:-:S13]  /*8f30*/  ISETP.NE.AND P1, PT, R157, 0x7f, PT ;  /* 0x0000007f9d00780c */ /* 0x000fda0003f25270 */
[----:B-1----:R-:W-:-:S06]  /*8f40*/  @P1 LEA R106, R157, R153, 0x3 ;  /* 0x000000999d6a1211 */ /* 0x002fcc00078e18ff */
[----:B------:R-:W1:Y:S01]  /*8f50*/  @P1 LDS.64 R106, [R106+0xea88] ;  /* 0x00ea88006a6a1984 */ /* 0x000e620000000a00 */
[CC--:B------:R-:W-:Y:S01]  /*8f60*/  FMUL.FTZ R64, R84.reuse, R60.reuse ;  /* 0x0000003c54407220 */ /* 0x0c0fe20000410000 */
[-C--:B------:R-:W-:Y:S01]  /*8f70*/  FMUL.FTZ R65, R84, R61.reuse ;  /* 0x0000003d54417220 */ /* 0x080fe20000410000 */
[----:B------:R-:W-:Y:S02]  /*8f80*/  BSSY B0, `(.L_x_2520) ;  /* 0x0000010000007945 */ /* 0x000fe40003800000 */
[C---:B------:R-:W-:Y:S01]  /*8f90*/  FFMA.FTZ R61, R85.reuse, R61, R64 ;  /* 0x0000003d553d7223 */ /* 0x040fe20000010040 */
[----:B------:R-:W-:Y:S01]  /*8fa0*/  FFMA.FTZ R60, R85, R60, -R65 ;  /* 0x0000003c553c7223 */ /* 0x000fe20000010841 */
[----:B--234-:R-:W-:Y:S06]  /*8fb0*/  @P1 BRA `(.L_x_2521) ;  /* 0x0000000000301947 */ /* 0x01cfec0003800000 */
[----:B------:R-:W2:Y:S01]  /*8fc0*/  LDC R17, c[0x0][0x224] ;  /* 0x00008900ff117b82 */ /* 0x000ea20000000800 */
[----:B-1----:R-:W-:Y:S01]  /*8fd0*/  HFMA2.MMA R106, -RZ, RZ, 1.875, 0 ;  /* 0x3f800000ff6a7435 */ /* 0x002fe200000001ff */
[----:B------:R-:W-:Y:S02]  /*8fe0*/  MOV R107, RZ ;  /* 0x000000ff006b7202 */ /* 0x000fe40000000f00 */
[----:B--2---:R-:W-:-:S13]  /*8ff0*/  ISETP.NE.AND P1, PT, R17, UR45, PT ;  /* 0x0000002d11007c0c */ /* 0x004fda000bf25270 */
[----:B------:R-:W-:Y:S05]  /*9000*/  @!P1 BRA `(.L_x_2521) ;  /* 0x00000000001c9947 */ /* 0x000fea0003800000 */
[----:B------:R-:W-:-:S04]  /*9010*/  IADD3 R64, R17, -UR6, RZ ;  /* 0x8000000611407c10 */ /* 0x000fc8000fffe0ff */
[----:B------:R-:W-:-:S04]  /*9020*/  LEA.HI R17, R64, R64, RZ, 0x1 ;  /* 0x0000004040117211 */ /* 0x000fc800078f08ff */
[----:B------:R-:W-:-:S04]  /*9030*/  LOP3.LUT R17, R17, 0xfffffe, RZ, 0xc0, !PT ;  /* 0x00fffffe11117812 */ /* 0x000fc800078ec0ff */
[----:B------:R-:W-:-:S04]  /*9040*/  IADD3 R17, -R17, R64, RZ ;  /* 0x0000004011117210 */ /* 0x000fc80007ffe1ff */
[----:B------:R-:W-:-:S04]  /*9050*/  LEA R64, R17, UR7, 0x8 ;  /* 0x0000000711407c11 */ /* 0x000fc8000f8e40ff */
[----:B------:R-:W-:-:S05]  /*9060*/  LEA R64, R64, R153, 0x3 ;  /* 0x0000009940407211 */ /* 0x000fca00078e18ff */
[----:B------:R2:W3:Y:S02]  /*9070*/  LDS.64 R106, [R64+0xda80] ;  /* 0x00da8000406a7984 */ /* 0x0004e40000000a00 */
.L_x_2521:
[----:B------:R-:W-:Y:S05]  /*9080*/  BSYNC B0 ;  /* 0x0000000000007941 */ /* 0x000fea0003800000 */
.L_x_2520:
[----:B------:R-:W-:Y:S01]  /*9090*/  UISETP.GE.AND UP0, UPT, UR45, 0x2, UPT ;  /* 0x000000022d00788c */ /* 0x000fe2000bf06270 */
[----:B0-----:R-:W-:Y:S01]  /*90a0*/  HADD2.F32 R19, -RZ, R19.H0_H0 ;  /* 0x20000013ff137230 */ /* 0x001fe20000004100 */
[----:B------:R-:W-:Y:S01]  /*90b0*/  LEA.HI R158, R157, R157, RZ, 0x1e ;  /* 0x0000009d9d9e7211 */ /* 0x000fe200078ff0ff */
[----:B------:R-:W-:Y:S01]  /*90c0*/  HADD2.F32 R17, -RZ, R238.H0_H0 ;  /* 0x200000eeff117230 */ /* 0x000fe20000004100 */
[----:B------:R-:W-:Y:S01]  /*90d0*/  MOV R65, UR45 ;  /* 0x0000002d00417c02 */ /* 0x000fe20008000f00 */
[----:B------:R-:W-:Y:S01]  /*90e0*/  HADD2.F32 R18, -RZ, R18.H0_H0 ;  /* 0x20000012ff127230 */ /* 0x000fe20000004100 */
[----:B------:R-:W-:Y:S01]  /*90f0*/  PLOP3.LUT P1, PT, PT, PT, UP0, 0x80, 0x0 ;  /* 0x000000000000781c */ /* 0x000fe20003f2f008 */
[----:B--2---:R-:W-:Y:S01]  /*9100*/  FMUL.FTZ R64, R137, R19 ;  /* 0x0000001389407220 */ /* 0x004fe20000410000 */
[----:B------:R-:W-:Y:S02]  /*9110*/  LEA R158, R158, R153, 0x4 ;  /* 0x000000999e9e7211 */ /* 0x000fe400078e20ff */
[----:B------:R-:W-:Y:S01]  /*9120*/  ISETP.NE.OR P1, PT, R248, RZ, !P1 ;  /* 0x000000fff800720c */ /* 0x000fe20004f25670 */
[----:B------:R-:W-:Y:S01]  /*9130*/  FMUL.FTZ R219, R17, R64 ;  /* 0x0000004011db7220 */ /* 0x000fe20000410000 */
[----:B------:R-:W-:-:S03]  /*9140*/  FMUL.FTZ R220, R137, R18 ;  /* 0x0000001289dc7220 */ /* 0x000fc60000410000 */
[----:B------:R-:W-:Y:S01]  /*9150*/  FADD.FTZ R62, R219, R62 ;  /* 0x0000003edb3e7221 */ /* 0x000fe20000010000 */
[----:B------:R-:W-:-:S04]  /*9160*/  FMUL.FTZ R220, R17, R220 ;  /* 0x000000dc11dc7220 */ /* 0x000fc80000410000 */
[----:B------:R-:W-:-:S03]  /*9170*/  FADD.FTZ R63, R220, R63 ;  /* 0x0000003fdc3f7221 */ /* 0x000fc60000010000 */
[----:B------:R-:W0:Y:S01]  /*9180*/  @!P1 LDC R64, c[0x0][0x21c] ;  /* 0x00008700ff409b82 */ /* 0x000e220000000800 */
[----:B------:R-:W-:Y:S01]  /*9190*/  @!P1 IADD3 R65, R65, -0x2, RZ ;  /* 0xfffffffe41419810 */ /* 0x000fe20007ffe0ff */
[----:B------:R2:W-:Y:S01]  /*91a0*/  STS.128 [R158+0xc670], R60 ;  /* 0x00c6703c9e007388 */ /* 0x0005e20000000c00 */
[----:B------:R-:W-:Y:S01]  /*91b0*/  ISETP.GT.U32.AND P3, PT, R157, 0x1f, PT ;  /* 0x0000001f9d00780c */ /* 0x000fe20003f64070 */
[----:B------:R-:W-:Y:S02]  /*91c0*/  HADD2.F32 R159, -RZ, R159.H0_H0 ;  /* 0x2000009fff9f7230 */ /* 0x000fe40000004100 */
[----:B------:R-:W-:Y:S02]  /*91d0*/  HADD2.F32 R160, -RZ, R160.H0_H0 ;  /* 0x200000a0ffa07230 */ /* 0x000fe40000004100 */
[----:B------:R-:W-:Y:S01]  /*91e0*/  HADD2.F32 R161, -RZ, R161.H0_H0 ;  /* 0x200000a1ffa17230 */ /* 0x000fe20000004100 */
[----:B--2---:R-:W-:Y:S01]  /*91f0*/  HFMA2.MMA R61, -RZ, RZ, 0, 0 ;  /* 0x00000000ff3d7435 */ /* 0x004fe200000001ff */
[----:B------:R-:W-:-:S02]  /*9200*/  MOV R60, 0x3f800000 ;  /* 0x3f800000003c7802 */ /* 0x000fc40000000f00 */
[----:B------:R-:W-:Y:S01]  /*9210*/  CS2R R62, SRZ ;  /* 0x00000000003e7805 */ /* 0x000fe2000001ff00 */
[----:B0-----:R-:W-:Y:S01]  /*9220*/  @!P1 IMAD R64, R65, R64, UR7 ;  /* 0x0000000741409e24 */ /* 0x001fe2000f8e0240 */
[----:B------:R-:W-:Y:S01]  /*9230*/  MOV R65, 0x10 ;  /* 0x0000001000417802 */ /* 0x000fe20000000f00 */
[----:B------:R-:W-:-:S04]  /*9240*/  HADD2.F32 R162, -RZ, R162.H0_H0 ;  /* 0x200000a2ffa27230 */ /* 0x000fc80000004100 */
[----:B------:R-:W-:-:S04]  /*9250*/  @!P1 IMAD.WIDE R64, R64, R65, UR54 ;  /* 0x0000003640409e25 */ /* 0x000fc8000f8e0241 */
[----:B------:R-:W-:Y:S01]  /*9260*/  HADD2.F32 R163, -RZ, R163.H0_H0 ;  /* 0x200000a3ffa37230 */ /* 0x000fe20000004100 */
        /* <DEDUP_REMOVED lines=54> */
[C---:B------:R-:W-:Y:S01]  /*95d0*/  FMUL.FTZ R185, R3.reuse, R185 ;  /* 0x000000b903b97220 */ /* 0x040fe20000410000 */
[----:B------:R-:W-:Y:S01]  /*95e0*/  FMUL.FTZ R186, R3, R186 ;  /* 0x000000ba03ba7220 */ /* 0x000fe20000410000 */
[C---:B------:R-:W-:Y:S01]  /*95f0*/  FMUL.FTZ R187, R2.reuse, R187 ;  /* 0x000000bb02bb7220 */ /* 0x040fe20000410000 */
[----:B------:R-:W-:Y:S01]  /*9600*/  FMUL.FTZ R188, R2, R188 ;  /* 0x000000bc02bc7220 */ /* 0x000fe20000410000 */
[C---:B------:R-:W-:Y:S01]  /*9610*/  FMUL.FTZ R189, R0.reuse, R189 ;  /* 0x000000bd00bd7220 */ /* 0x040fe20000410000 */
[----:B------:R-:W-:Y:S01]  /*9620*/  FMUL.FTZ R190, R0, R190 ;  /* 0x000000be00be7220 */ /* 0x000fe20000410000 */
[----:B------:R-:W-:Y:S06]  /*9630*/  BAR.SYNC.DEFER_BLOCKING 0x0 ;  /* 0x0000000000007b1d */ /* 0x000fec0000010000 */
[----:B0-----:R-:W-:Y:S05]  /*9640*/  @P3 BRA `(.L_x_2522) ;  /* 0x0000000800cc3947 */ /* 0x001fea0003800000 */
        /* <DEDUP_REMOVED lines=40> */
[----:B------:R-:W4:Y:S04]  /*98d0*/  SHFL.UP PT, R243, R241, 0x1, RZ ;  /* 0x04200000f1f37989 */ /* 0x000f2800000e00ff */
[----:B------:R-:W1:Y:S01]  /*98e0*/  SHFL.UP PT, R245, R231, 0x1, RZ ;  /* 0x04200000e7f57989 */ /* 0x000e6200000e00ff */
[C---:B0-----:R-:W-:Y:S01]  /*98f0*/  FMUL.FTZ R78, R231.reuse, R247 ;  /* 0x000000f7e74e7220 */ /* 0x041fe20000410000 */
[----:B--2---:R-:W-:-:S03]  /*9900*/  FMUL.FTZ R76, R231, R77 ;  /* 0x0000004de74c7220 */ /* 0x004fc60000410000 */
[C---:B------:R-:W-:Y:S01]  /*9910*/  FFMA.FTZ R78, R241.reuse, R77, R78 ;  /* 0x0000004df14e7223 */ /* 0x040fe2000001004e */
[----:B------:R-:W-:Y:S01]  /*9920*/  FFMA.FTZ R76, R241, R247, -R76 ;  /* 0x000000f7f14c7223 */ /* 0x000fe2000001084c */
[----:B----4-:R-:W-:Y:S02]  /*9930*/  FMUL.FTZ R77, R231, R243 ;  /* 0x000000f3e74d7220 */ /* 0x010fe40000410000 */
[----:B------:R-:W-:Y:S01]  /*9940*/  @P1 FADD.FTZ R242, R242, R78 ;  /* 0x0000004ef2f21221 */ /* 0x000fe20000010000 */
[----:B------:R-:W-:Y:S01]  /*9950*/  @P1 FADD.FTZ R244, R244, R76 ;  /* 0x0000004cf4f41221 */ /* 0x000fe20000010000 */
[-C--:B-1----:R-:W-:Y:S01]  /*9960*/  FFMA.FTZ R77, R241, R245.reuse, R77 ;  /* 0x000000f5f14d7223 */ /* 0x082fe2000001004d */
[----:B------:R-:W-:Y:S02]  /*9970*/  FMUL.FTZ R245, R231, R245 ;  /* 0x000000f5e7f57220 */ /* 0x000fe40000410000 */
[----:B------:R-:W0:Y:S02]  /*9980*/  SHFL.UP PT, R76, R242, 0x2, RZ ;  /* 0x04400000f24c7989 */ /* 0x000e2400000e00ff */
[----:B------:R-:W-:Y:S01]  /*9990*/  @P1 FFMA.FTZ R241, R241, R243, -R245 ;  /* 0x000000f3f1f11223 */ /* 0x000fe200000108f5 */
[----:B------:R-:W-:Y:S01]  /*99a0*/  FSEL R231, R231, R77, !P1 ;  /* 0x0000004de7e77208 */ /* 0x000fe20004800000 */
[----:B------:R-:W1:Y:S01]  /*99b0*/  SHFL.UP PT, R243, R244, 0x2, RZ ;  /* 0x04400000f4f37989 */ /* 0x000e6200000e00ff */
[----:B------:R-:W-:-:S03]  /*99c0*/  ISETP.GE.AND P1, PT, R156, 0x2, PT ;  /* 0x000000029c00780c */ /* 0x000fc60003f26270 */
[----:B------:R-:W2:Y:S04]  /*99d0*/  SHFL.UP PT, R245, R241, 0x2, RZ ;  /* 0x04400000f1f57989 */ /* 0x000ea800000e00ff */
[----:B------:R-:W4:Y:S01]  /*99e0*/  SHFL.UP PT, R247, R231, 0x2, RZ ;  /* 0x04400000e7f77989 */ /* 0x000f2200000e00ff */
[----:B0-----:R-:W-:-:S04]  /*99f0*/  FMUL.FTZ R77, R231, R76 ;  /* 0x0000004ce74d7220 */ /* 0x001fc80000410000 */
[-C--:B-1----:R-:W-:Y:S01]  /*9a00*/  FFMA.FTZ R77, R241, R243.reuse, -R77 ;  /* 0x000000f3f14d7223 */ /* 0x082fe2000001084d */
[----:B------:R-:W-:-:S03]  /*9a10*/  FMUL.FTZ R243, R231, R243 ;  /* 0x000000f3e7f37220 */ /* 0x000fc60000410000 */
[----:B------:R-:W-:Y:S01]  /*9a20*/  @P1 FADD.FTZ R244, R244, R77 ;  /* 0x0000004df4f41221 */ /* 0x000fe20000010000 */
[----:B------:R-:W-:Y:S01]  /*9a30*/  FFMA.FTZ R243, R241, R76, R243 ;  /* 0x0000004cf1f37223 */ /* 0x000fe200000100f3 */
[C---:B--2---:R-:W-:Y:S01]  /*9a40*/  FMUL.FTZ R77, R231.reuse, R245 ;  /* 0x000000f5e74d7220 */ /* 0x044fe20000410000 */
        /* <DEDUP_REMOVED lines=39> */
[----:B------:R0:W4:Y:S04]  /*9cc0*/  SHFL.UP PT, R243, R241, 0x10, RZ ;  /* 0x06000000f1f37989 */ /* 0x00012800000e00ff */
[----:B------:R0:W0:Y:S02]  /*9cd0*/  SHFL.UP PT, R245, R231, 0x10, RZ ;  /* 0x06000000e7f57989 */ /* 0x00002400000e00ff */
.L_x_2646:
[----:B------:R-:W-:Y:S01]  /*9ce0*/  ISETP.GE.AND P1, PT, R156, 0x10, PT ;  /* 0x000000109c00780c */ /* 0x000fe20003f26270 */
[C---:B-1----:R-:W-:Y:S01]  /*9cf0*/  FMUL.FTZ R76, R231.reuse, R77 ;  /* 0x0000004de74c7220 */ /* 0x042fe20000410000 */
[----:B----4-:R-:W-:Y:S01]  /*9d00*/  FMUL.FTZ R78, R231, R243 ;  /* 0x000000f3e74e7220 */ /* 0x010fe20000410000 */
[----:B------:R-:W-:Y:S02]  /*9d10*/  UMOV UR42, 0xffffffff ;  /* 0xffffffff002a7882 */ /* 0x000fe40000000000 */
[-C--:B--2---:R-:W-:Y:S01]  /*9d20*/  FFMA.FTZ R76, R241, R247.reuse, -R76 ;  /* 0x000000f7f14c7223 */ /* 0x084fe2000001084c */
        /* <DEDUP_REMOVED lines=9> */
.L_x_2649:
[----:B------:R-:W-:-:S03]  /*9dc0*/  UMOV UR42, 0xffffffff ;  /* 0xffffffff002a7882 */ /* 0x000fc60000000000 */
[----:B------:R-:W-:Y:S05]  /*9dd0*/  BRA.DIV UR42, `(.L_x_2525) ;  /* 0x000000922a087947 */ /* 0x000fea000b800000 */
.L_x_2652:
[----:B------:R-:W-:-:S03]  /*9de0*/  UMOV UR42, 0xffffffff ;  /* 0xffffffff002a7882 */ /* 0x000fc60000000000 */
[----:B------:R-:W-:Y:S05]  /*9df0*/  BRA.DIV UR42, `(.L_x_2526) ;  /* 0x000000922a287947 */ /* 0x000fea000b800000 */
.L_x_2655:
[----:B------:R-:W-:-:S03]  /*9e00*/  UMOV UR42, 0xffffffff ;  /* 0xffffffff002a7882 */ /* 0x000fc60000000000 */
[----:B------:R-:W-:Y:S05]  /*9e10*/  BRA.DIV UR42, `(.L_x_2527) ;  /* 0x000000922a487947 */ /* 0x000fea000b800000 */
.L_x_2658:
[----:B------:R-:W-:-:S03]  /*9e20*/  UMOV UR42, 0xffffffff ;  /* 0xffffffff002a7882 */ /* 0x000fc60000000000 */
[----:B------:R-:W-:Y:S05]  /*9e30*/  BRA.DIV UR42, `(.L_x_2528) ;  /* 0x000000922a687947 */ /* 0x000fea000b800000 */
[----:B-----5:R-:W0:Y:S04]  /*9e40*/  SHFL.IDX PT, R60, R60, RZ, 0x1f ;  /* 0x00001fff3c3c7589 */ /* 0x020e2800000e0000 */
[----:B------:R-:W1:Y:S04]  /*9e50*/  SHFL.IDX PT, R61, R61, RZ, 0x1f ;  /* 0x00001fff3d3d7589 */ /* 0x000e6800000e0000 */
[----:B------:R-:W2:Y:S04]  /*9e60*/  SHFL.IDX PT, R62, R62, RZ, 0x1f ;  /* 0x00001fff3e3e7589 */ /* 0x000ea800000e0000 */
[----:B------:R-:W4:Y:S04]  /*9e70*/  SHFL.IDX PT, R63, R63, RZ, 0x1f ;  /* 0x00001fff3f3f7589 */ /* 0x000f2800000e0000 */
[----:B------:R-:W0:Y:S04]  /*9e80*/  SHFL.UP PT, R241, R241, 0x1, RZ ;  /* 0x04200000f1f17989 */ /* 0x000e2800000e00ff */
[----:B------:R-:W0:Y:S04]  /*9e90*/  SHFL.UP PT, R243, R243, 0x1, RZ ;  /* 0x04200000f3f37989 */ /* 0x000e2800000e00ff */
[----:B------:R-:W0:Y:S04]  /*9ea0*/  SHFL.UP PT, R244, R244, 0x1, RZ ;  /* 0x04200000f4f47989 */ /* 0x000e2800000e00ff */
[----:B-1----:R-:W0:Y:S02]  /*9eb0*/  SHFL.UP PT, R242, R242, 0x1, RZ ;  /* 0x04200000f2f27989 */ /* 0x002e2400000e00ff */
.L_x_2668:
[C---:B0-----:R-:W-:Y:S01]  /*9ec0*/  FMUL.FTZ R77, R243.reuse, R61 ;  /* 0x0000003df34d7220 */ /* 0x041fe20000410000 */
[----:B------:R-:W-:-:S03]  /*9ed0*/  FMUL.FTZ R76, R243, R60 ;  /* 0x0000003cf34c7220 */ /* 0x000fc60000410000 */
[----:B------:R-:W-:Y:S01]  /*9ee0*/  @P2 FFMA.FTZ R60, R241, R60, -R77 ;  /* 0x0000003cf13c2223 */ /* 0x000fe2000001084d */
[CC--:B--2---:R-:W-:Y:S01]  /*9ef0*/  FMUL.FTZ R77, R243.reuse, R62.reuse ;  /* 0x0000003ef34d7220 */ /* 0x0c4fe20000410000 */
        /* <DEDUP_REMOVED lines=40> */
.L_x_2522:
[----:B------:R-:W-:Y:S05]  /*a180*/  WARPSYNC.ALL ;  /* 0x0000000000007948 */ /* 0x000fea0003800000 */
[----:B------:R-:W-:Y:S01]  /*a190*/  BAR.SYNC.DEFER_BLOCKING 0x0 ;  /* 0x0000000000007b1d */ /* 0x000fe20000010000 */
[----:B-1-3-5:R-:W-:Y:S01]  /*a1a0*/  FMUL.FTZ R63, R84, R107 ;  /* 0x0000006b543f7220 */ /* 0x02afe20000410000 */
[----:B------:R-:W-:-:S03]  /*a1b0*/  UISETP.GE.AND UP0, UPT, UR45, UR47, UPT ;  /* 0x0000002f2d00728c */ /* 0x000fc6000bf06270 */
[----:B------:R-:W-:-:S03]  /*a1c0*/  FFMA.FTZ R64, R85, R106, -R63 ;  /* 0x0000006a55407223 */ /* 0x000fc6000001083f */
[----:B------:R-:W-:Y:S01]  /*a1d0*/  PLOP3.LUT P1, PT, PT, PT, UP0, 0x80, 0x0 ;  /* 0x000000000000781c */ /* 0x000fe20003f2f008 */
[----:B------:R-:W-:-:S03]  /*a1e0*/  FMUL.FTZ R63, R86, -R64 ;  /* 0x80000040563f7220 */ /* 0x000fc60000410000 */
[----:B------:R-:W-:Y:S01]  /*a1f0*/  ISETP.NE.OR P1, PT, R248, RZ, P1 ;  /* 0x000000fff800720c */ /* 0x000fe20000f25670 */
[----:B------:R-:W1:Y:S02]  /*a200*/  LDS.64 R60, [R158+0xc678] ;  /* 0x00c678009e3c7984 */ /* 0x000e640000000a00 */
[C---:B-1----:R-:W-:Y:S01]  /*a210*/  FMUL.FTZ R62, R127.reuse, R61 ;  /* 0x0000003d7f3e7220 */ /* 0x042fe20000410000 */
[----:B------:R-:W-:-:S03]  /*a220*/  FMUL.FTZ R127, R127, R60 ;  /* 0x0000003c7f7f7220 */ /* 0x000fc60000410000 */
[----:B------:R-:W-:Y:S01]  /*a230*/  FFMA.FTZ R62, R126, R60, -R62 ;  /* 0x0000003c7e3e7223 */ /* 0x000fe2000001083e */
[----:B------:R-:W-:Y:S01]  /*a240*/  FMUL.FTZ R60, R84, -R106 ;  /* 0x8000006a543c7220 */ /* 0x000fe20000410000 */
[----:B------:R-:W-:Y:S01]  /*a250*/  FFMA.FTZ R61, R126, R61, R127 ;  /* 0x0000003d7e3d7223 */ /* 0x000fe2000001007f */
[----:B------:R-:W-:Y:S01]  /*a260*/  MOV R126, UR7 ;  /* 0x00000007007e7c02 */ /* 0x000fe20008000f00 */
[----:B------:R-:W-:Y:S01]  /*a270*/  FADD.FTZ R227, R227, R62 ;  /* 0x0000003ee3e37221 */ /* 0x000fe20000010000 */
[----:B------:R-:W-:Y:S01]  /*a280*/  FFMA.FTZ R60, R85, -R107, R60 ;  /* 0x8000006b553c7223 */ /* 0x000fe2000001003c */
[----:B------:R-:W-:Y:S01]  /*a290*/  FADD.FTZ R228, R228, R61 ;  /* 0x0000003de4e47221 */ /* 0x000fe20000010000 */
[----:B------:R-:W-:Y:S02]  /*a2a0*/  LEA R126, R126, R153, 0x4 ;  /* 0x000000997e7e7211 */ /* 0x000fe400078e20ff */
        /* <DEDUP_REMOVED lines=49> */
[C---:B------:R-:W-:Y:S01]  /*a5c0*/  FFMA.FTZ R60, R113.reuse, R60, R63 ;  /* 0x0000003c713c7223 */ /* 0x040fe2000001003f */
[----:B------:R-:W-:Y:S02]  /*a5d0*/  FMUL.FTZ R63, R84, R190 ;  /* 0x000000be543f7220 */ /* 0x000fe40000410000 */
[----:B------:R-:W-:Y:S01]  /*a5e0*/  FFMA.FTZ R64, R113, R64, -R65 ;  /* 0x0000004071407223 */ /* 0x000fe20000010841 */
[C---:B------:R-:W-:Y:S01]  /*a5f0*/  FMUL.FTZ R65, R85.reuse, R190 ;  /* 0x000000be55417220 */ /* 0x040fe20000410000 */
[----:B------:R-:W-:-:S03]  /*a600*/  FFMA.FTZ R63, R85, R189, -R63 ;  /* 0x000000bd553f7223 */ /* 0x000fc6000001083f */
[----:B------:R-:W-:Y:S01]  /*a610*/  FFMA.FTZ R65, -R84, R189, -R65 ;  /* 0x000000bd54417223 */ /* 0x000fe20000010941 */
[----:B------:R-:W-:-:S03]  /*a620*/  FADD.FTZ R63, R187, R63 ;  /* 0x0000003fbb3f7221 */ /* 0x000fc60000010000 */
[----:B------:R-:W-:-:S04]  /*a630*/  FADD.FTZ R65, -R188, R65 ;  /* 0x00000041bc417221 */ /* 0x000fc80000010100 */
[----:B------:R-:W-:-:S04]  /*a640*/  FMUL.FTZ R62, R86, -R65 ;  /* 0x80000041563e7220 */ /* 0x000fc80000410000 */
[-C--:B------:R-:W-:Y:S01]  /*a650*/  FFMA.FTZ R62, R87, R63.reuse, -R62 ;  /* 0x0000003f573e7223 */ /* 0x080fe2000001083e */
[----:B------:R-:W-:-:S04]  /*a660*/  FMUL.FTZ R63, R86, -R63 ;  /* 0x8000003f563f7220 */ /* 0x000fc80000410000 */
[----:B------:R-:W-:Y:S01]  /*a670*/  FFMA.FTZ R63, R87, R65, R63 ;  /* 0x00000041573f7223 */ /* 0x000fe2000001003f */
        /* <DEDUP_REMOVED lines=70> */
[----:B------:R-:W-:-:S03]  /*aae0*/  FMUL.FTZ R65, R112, -R65 ;  /* 0x8000004170417220 */ /* 0x000fc60000410000 */
[----:B------:R-:W-:Y:S01]  /*aaf0*/  FADD.FTZ R62, R161, R62 ;  /* 0x0000003ea13e7221 */ /* 0x000fe20000010000 */
[----:B------:R-:W-:-:S04]  /*ab00*/  FFMA.FTZ R65, R113, R63, R65 ;  /* 0x0000003f71417223 */ /* 0x000fc80000010041 */
[----:B------:R-:W-:Y:S01]  /*ab10*/  FADD.FTZ R61, -R162, R65 ;  /* 0x00000041a23d7221 */ /* 0x000fe20000010100 */
[----:B------:R-:W-:-:S03]  /*ab20*/  FMUL.FTZ R65, R114, -R64 ;  /* 0x8000004072417220 */ /* 0x000fc60000410000 */
[CC--:B------:R-:W-:Y:S01]  /*ab30*/  FMUL.FTZ R66, R114.reuse, -R61.reuse ;  /* 0x8000003d72427220 */ /* 0x0c0fe20000410000 */
[CC--:B------:R-:W-:Y:S01]  /*ab40*/  FFMA.FTZ R65, R115.reuse, R60.reuse, R65 ;  /* 0x0000003c73417223 */ /* 0x0c0fe20000010041 */
[C---:B------:R-:W-:Y:S02]  /*ab50*/  FMUL.FTZ R60, R114.reuse, -R60 ;  /* 0x8000003c723c7220 */ /* 0x040fe40000410000 */
[CC--:B------:R-:W-:Y:S01]  /*ab60*/  FFMA.FTZ R66, R115.reuse, R62.reuse, -R66 ;  /* 0x0000003e73427223 */ /* 0x0c0fe20000010842 */
[----:B------:R-:W-:Y:S01]  /*ab70*/  FMUL.FTZ R62, R114, -R62 ;  /* 0x8000003e723e7220 */ /* 0x000fe20000410000 */
[----:B------:R-:W-:Y:S01]  /*ab80*/  FFMA.FTZ R64, R115, R64, -R60 ;  /* 0x0000004073407223 */ /* 0x000fe2000001083c */
[----:B------:R-:W-:Y:S01]  /*ab90*/  MOV R60, 0x3f800000 ;  /* 0x3f800000003c7802 */ /* 0x000fe20000000f00 */
[----:B------:R-:W-:Y:S01]  /*aba0*/  FADD.FTZ R66, R159, R66 ;  /* 0x000000429f427221 */ /* 0x000fe20000010000 */
[----:B------:R-:W-:Y:S01]  /*abb0*/  FFMA.FTZ R62, R115, R61, R62 ;  /* 0x0000003d733e7223 */ /* 0x000fe2000001003e */
[----:B------:R-:W-:-:S03]  /*abc0*/  HFMA2.MMA R61, -RZ, RZ, 0, 0 ;  /* 0x00000000ff3d7435 */ /* 0x000fc600000001ff */
[----:B------:R-:W-:Y:S01]  /*abd0*/  FADD.FTZ R67, -R160, R62 ;  /* 0x0000003ea0437221 */ /* 0x000fe20000010100 */
[----:B------:R-:W-:-:S06]  /*abe0*/  CS2R R62, SRZ ;  /* 0x00000000003e7805 */ /* 0x000fcc000001ff00 */
[----:B------:R-:W1:Y:S04]  /*abf0*/  @!P1 LDS.128 R60, [R126+0xee80] ;  /* 0x00ee80007e3c9984 */ /* 0x000e680000000c00 */
[----:B------:R2:W-:Y:S02]  /*ac00*/  STS.128 [R158+0xd080], R64 ;  /* 0x00d080409e007388 */ /* 0x0005e40000000c00 */
[----:B--2---:R-:W-:-:S04]  /*ac10*/  FMUL.FTZ R64, R114, R228 ;  /* 0x000000e472407220 */ /* 0x004fc80000410000 */
        /* <DEDUP_REMOVED lines=133> */
.L_x_2673:
        /* <DEDUP_REMOVED lines=13> */
.L_x_2532:
[----:B------:R-:W-:Y:S05]  /*b540*/  BSYNC B0 ;  /* 0x0000000000007941 */ /* 0x000fea0003800000 */
.L_x_2531:
[----:B------:R-:W-:Y:S01]  /*b550*/  UMOV UR42, 0xffffffff ;  /* 0xffffffff002a7882 */ /* 0x000fe20000000000 */
[----:B------:R-:W-:Y:S02]  /*b560*/  ISETP.GT.U32.AND P2, PT, R248, 0x1d, PT ;  /* 0x0000001df800780c */ /* 0x000fe40003f44070 */
[----:B------:R-:W-:Y:S11]  /*b570*/  BRA.DIV UR42, `(.L_x_2533) ;  /* 0x0000007e2ac47947 */ /* 0x000ff6000b800000 */
[----:B-1----:R1:W0:Y:S04]  /*b580*/  SHFL.DOWN PT, R76, R232, 0x2, 0x1f ;  /* 0x08401f00e84c7f89 */ /* 0x00222800000e0000 */
[----:B--2---:R1:W2:Y:S04]  /*b590*/  SHFL.DOWN PT, R77, R241, 0x2, 0x1f ;  /* 0x08401f00f14d7f89 */ /* 0x0042a800000e0000 */
[----:B---3--:R1:W3:Y:S04]  /*b5a0*/  SHFL.DOWN PT, R78, R242, 0x2, 0x1f ;  /* 0x08401f00f24e7f89 */ /* 0x0082e800000e0000 */
[----:B----4-:R1:W4:Y:S02]  /*b5b0*/  SHFL.DOWN PT, R79, R243, 0x2, 0x1f ;  /* 0x08401f00f34f7f89 */ /* 0x01032400000e0000 */
.L_x_2679:
        /* <DEDUP_REMOVED lines=13> */
.L_x_2535:
[----:B------:R-:W-:Y:S05]  /*b690*/  BSYNC B0 ;  /* 0x0000000000007941 */ /* 0x000fea0003800000 */
.L_x_2534:
[----:B------:R-:W-:Y:S01]  /*b6a0*/  UMOV UR42, 0xffffffff ;  /* 0xffffffff002a7882 */ /* 0x000fe20000000000 */
[----:B------:R-:W-:Y:S02]  /*b6b0*/  ISETP.GT.U32.AND P2, PT, R248, 0x1b, PT ;  /* 0x0000001bf800780c */ /* 0x000fe40003f44070 */
[----:B------:R-:W-:Y:S11]  /*b6c0*/  BRA.DIV UR42, `(.L_x_2536) ;  /* 0x0000007e2ae47947 */ /* 0x000ff6000b800000 */
[----:B0-----:R0:W0:Y:S04]  /*b6d0*/  SHFL.DOWN PT, R76, R232, 0x4, 0x1f ;  /* 0x08801f00e84c7f89 */ /* 0x00102800000e0000 */
[----:B--2---:R2:W0:Y:S04]  /*b6e0*/  SHFL.DOWN PT, R77, R241, 0x4, 0x1f ;  /* 0x08801f00f14d7f89 */ /* 0x00442800000e0000 */
[----:B---3--:R2:W3:Y:S04]  /*b6f0*/  SHFL.DOWN PT, R78, R242, 0x4, 0x1f ;  /* 0x08801f00f24e7f89 */ /* 0x0084e800000e0000 */
[----:B----4-:R2:W4:Y:S02]  /*b700*/  SHFL.DOWN PT, R79, R243, 0x4, 0x1f ;  /* 0x08801f00f34f7f89 */ /* 0x01052400000e0000 */
.L_x_2685:
        /* <DEDUP_REMOVED lines=13> */
.L_x_2538:
[----:B------:R-:W-:Y:S05]  /*b7e0*/  BSYNC B0 ;  /* 0x0000000000007941 */ /* 0x000fea0003800000 */
.L_x_2537:
[----:B------:R-:W-:Y:S01]  /*b7f0*/  UMOV UR42, 0xffffffff ;  /* 0xffffffff002a7882 */ /* 0x000fe20000000000 */
[----:B------:R-:W-:Y:S02]  /*b800*/  ISETP.GT.U32.AND P2, PT, R248, 0x17, PT ;  /* 0x00000017f800780c */ /* 0x000fe40003f44070 */
[----:B------:R-:W-:Y:S11]  /*b810*/  BRA.DIV UR42, `(.L_x_2539) ;  /* 0x000000822a047947 */ /* 0x000ff6000b800000 */
[----:B0-----:R0:W0:Y:S04]  /*b820*/  SHFL.DOWN PT, R76, R232, 0x8, 0x1f ;  /* 0x09001f00e84c7f89 */ /* 0x00102800000e0000 */
[----:B------:R0:W0:Y:S04]  /*b830*/  SHFL.DOWN PT, R77, R241, 0x8, 0x1f ;  /* 0x09001f00f14d7f89 */ /* 0x00002800000e0000 */
[----:B---3--:R3:W0:Y:S04]  /*b840*/  SHFL.DOWN PT, R78, R242, 0x8, 0x1f ;  /* 0x09001f00f24e7f89 */ /* 0x00862800000e0000 */
[----:B----4-:R3:W4:Y:S02]  /*b850*/  SHFL.DOWN PT, R79, R243, 0x8, 0x1f ;  /* 0x09001f00f34f7f89 */ /* 0x01072400000e0000 */
.L_x_2691:
        /* <DEDUP_REMOVED lines=13> */
.L_x_2541:
[----:B------:R-:W-:Y:S05]  /*b930*/  BSYNC B0 ;  /* 0x0000000000007941 */ /* 0x000fea0003800000 */
.L_x_2540:
[----:B------:R-:W-:Y:S01]  /*b940*/  UMOV UR42, 0xffffffff ;  /* 0xffffffff002a7882 */ /* 0x000fe20000000000 */
[----:B------:R-:W-:Y:S02]  /*b950*/  ISETP.GT.U32.AND P2, PT, R248, 0xf, PT ;  /* 0x0000000ff800780c */ /* 0x000fe40003f44070 */
[----:B------:R-:W-:Y:S11]  /*b960*/  BRA.DIV UR42, `(.L_x_2542) ;  /* 0x000000822a247947 */ /* 0x000ff6000b800000 */
[----:B0-----:R0:W0:Y:S04]  /*b970*/  SHFL.DOWN PT, R76, R232, 0x10, 0x1f ;  /* 0x0a001f00e84c7f89 */ /* 0x00102800000e0000 */
[----:B------:R0:W0:Y:S04]  /*b980*/  SHFL.DOWN PT, R77, R241, 0x10, 0x1f ;  /* 0x0a001f00f14d7f89 */ /* 0x00002800000e0000 */
[----:B------:R0:W0:Y:S04]  /*b990*/  SHFL.DOWN PT, R78, R242, 0x10, 0x1f ;  /* 0x0a001f00f24e7f89 */ /* 0x00002800000e0000 */
[----:B----4-:R4:W0:Y:S02]  /*b9a0*/  SHFL.DOWN PT, R79, R243, 0x10, 0x1f ;  /* 0x0a001f00f34f7f89 */ /* 0x01082400000e0000 */
.L_x_2697:
        /* <DEDUP_REMOVED lines=13> */
.L_x_2544:
[----:B------:R-:W-:Y:S05]  /*ba80*/  BSYNC B0 ;  /* 0x0000000000007941 */ /* 0x000fea0003800000 */
.L_x_2543:
        /* <DEDUP_REMOVED lines=21> */
.L_x_2711:
        /* <DEDUP_REMOVED lines=19> */
.L_x_2547:
[----:B------:R-:W-:Y:S05]  /*bd10*/  BSYNC B0 ;  /* 0x0000000000007941 */ /* 0x000fea0003800000 */
.L_x_2546:
        /* <DEDUP_REMOVED lines=34> */
.L_x_2529:
[----:B------:R-:W-:Y:S05]  /*bf40*/  WARPSYNC.ALL ;  /* 0x0000000000007948 */ /* 0x000fea0003800000 */
[----:B------:R-:W-:Y:S01]  /*bf50*/  BAR.SYNC.DEFER_BLOCKING 0x0 ;  /* 0x0000000000007b1d */ /* 0x000fe20000010000 */
[----:B------:R-:W-:Y:S01]  /*bf60*/  ISETP.NE.AND P1, PT, R157, RZ, PT ;  /* 0x000000ff9d00720c */ /* 0x000fe20003f25270 */
[----:B------:R-:W-:Y:S02]  /*bf70*/  USHF.R.S32.HI UR58, URZ, 0x1f, UR11 ;  /* 0x0000001f3f3a7899 */ /* 0x000fe4000801140b */
[----:B------:R-:W-:Y:S02]  /*bf80*/  USHF.R.S32.HI UR50, URZ, 0x1f, UR12 ;  /* 0x0000001f3f327899 */ /* 0x000fe4000801140c */
[----:B------:R-:W-:Y:S01]  /*bf90*/  BSSY B0, `(.L_x_2548) ;  /* 0x00002e1000007945 */ /* 0x000fe20003800000 */
[----:B------:R-:W2:Y:S07]  /*bfa0*/  LDS.64 R64, [R158+0xd088] ;  /* 0x00d088009e407984 */ /* 0x000eae0000000a00 */
[----:B------:R3:W-:Y:S02]  /*bfb0*/  @!P1 STS.128 [R126+0xee80], R60 ;  /* 0x00ee803c7e009388 */ /* 0x0007e40000000c00 */
[----:B---3--:R-:W-:Y:S01]  /*bfc0*/  FMUL.FTZ R60, R137, R17 ;  /* 0x00000011893c7220 */ /* 0x008fe20000410000 */
[----:B--2---:R-:W-:-:S04]  /*bfd0*/  FMUL.FTZ R67, R65, -R107 ;  /* 0x8000006b41437220 */ /* 0x004fc80000410000 */
[C---:B------:R-:W-:Y:S01]  /*bfe0*/  FFMA.FTZ R66, R64.reuse, R106, -R67 ;  /* 0x0000006a40427223 */ /* 0x040fe20000010843 */
[----:B------:R-:W-:-:S03]  /*bff0*/  FMUL.FTZ R64, R64, -R107 ;  /* 0x8000006b40407220 */ /* 0x000fc60000410000 */
[----:B------:R-:W-:Y:S01]  /*c000*/  FADD.FTZ R66, R189, R66 ;  /* 0x00000042bd427221 */ /* 0x000fe20000010000 */
[----:B------:R-:W-:-:S04]  /*c010*/  FFMA.FTZ R65, R65, R106, R64 ;  /* 0x0000006a41417223 */ /* 0x000fc80000010040 */
[----:B------:R-:W-:Y:S01]  /*c020*/  FADD.FTZ R190, -R190, R65 ;  /* 0x00000041bebe7221 */ /* 0x000fe20000010100 */
[----:B------:R-:W-:-:S03]  /*c030*/  FMUL.FTZ R65, R84, -R66 ;  /* 0x8000004254417220 */ /* 0x000fc60000410000 */
[C---:B------:R-:W-:Y:S01]  /*c040*/  FMUL.FTZ R61, R18.reuse, R190 ;  /* 0x000000be123d7220 */ /* 0x040fe20000410000 */
[-C--:B------:R-:W-:Y:S01]  /*c050*/  FFMA.FTZ R18, R18, -R60.reuse, R220 ;  /* 0x8000003c12127223 */ /* 0x080fe200000100dc */
[C---:B------:R-:W-:Y:S01]  /*c060*/  FFMA.FTZ R60, R19.reuse, -R60, R219 ;  /* 0x8000003c133c7223 */ /* 0x040fe200000100db */
[----:B------:R-:W-:Y:S01]  /*c070*/  FMUL.FTZ R64, R84, -R190 ;  /* 0x800000be54407220 */ /* 0x000fe20000410000 */
[----:B------:R-:W-:Y:S01]  /*c080*/  FFMA.FTZ R62, R19, R66, R61 ;  /* 0x00000042133e7223 */ /* 0x000fe2000001003d */
[----:B------:R-:W-:Y:S01]  /*c090*/  FMUL.FTZ R19, R66, UR57 ;  /* 0x0000003942137c20 */ /* 0x000fe20008410000 */
[----:B------:R-:W-:Y:S01]  /*c0a0*/  FFMA.FTZ R220, -R0, R220, -RZ ;  /* 0x000000dc00dc7223 */ /* 0x000fe200000109ff */
[C---:B------:R-:W-:Y:S01]  /*c0b0*/  FFMA.FTZ R64, R85.reuse, R66, -R64 ;  /* 0x0000004255407223 */ /* 0x040fe20000010840 */
[----:B------:R-:W-:Y:S01]  /*c0c0*/  FFMA.FTZ R85, R85, R190, R65 ;  /* 0x000000be55557223 */ /* 0x000fe20000010041 */
[C---:B------:R-:W-:Y:S01]  /*c0d0*/  FFMA.FTZ R61, R190.reuse, UR59, -R19 ;  /* 0x0000003bbe3d7c23 */ /* 0x040fe20008010813 */
[----:B------:R-:W-:Y:S01]  /*c0e0*/  FMUL.FTZ R19, R190, UR57 ;  /* 0x00000039be137c20 */ /* 0x000fe20008410000 */
[----:B------:R-:W-:Y:S01]  /*c0f0*/  FADD.FTZ R187, R187, R64 ;  /* 0x00000040bbbb7221 */ /* 0x000fe20000010000 */
[----:B------:R-:W-:Y:S01]  /*c100*/  FADD.FTZ R63, -R188, R85 ;  /* 0x00000055bc3f7221 */ /* 0x000fe20000010100 */
[----:B------:R-:W-:Y:S01]  /*c110*/  FMUL.FTZ R61, R18, R61 ;  /* 0x0000003d123d7220 */ /* 0x000fe20000410000 */
[----:B------:R-:W-:Y:S01]  /*c120*/  FFMA.FTZ R19, R66, UR59, R19 ;  /* 0x0000003b42137c23 */ /* 0x000fe20008010013 */
[C---:B------:R-:W-:Y:S01]  /*c130*/  FFMA.FTZ R134, R137.reuse, R62, R134 ;  /* 0x0000003e89867223 */ /* 0x040fe20000010086 */
[C---:B------:R-:W-:Y:S01]  /*c140*/  FMUL.FTZ R65, R137.reuse, R190 ;  /* 0x000000be89417220 */ /* 0x040fe20000410000 */
[----:B------:R-:W-:Y:S01]  /*c150*/  FMUL.FTZ R68, R22, R63 ;  /* 0x0000003f16447220 */ /* 0x000fe20000410000 */
[----:B------:R-:W-:Y:S01]  /*c160*/  FFMA.FTZ R64, R60, R19, R61 ;  /* 0x000000133c407223 */ /* 0x000fe2000001003d */
[----:B------:R-:W-:Y:S01]  /*c170*/  FMUL.FTZ R61, R137, R66 ;  /* 0x00000042893d7220 */ /* 0x000fe20000410000 */
[----:B------:R-:W-:-:S02]  /*c180*/  FMUL.FTZ R19, R18, R65 ;  /* 0x0000004112137220 */ /* 0x000fc40000410000 */
[----:B------:R-:W-:Y:S01]  /*c190*/  FFMA.FTZ R64, R17, R62, R64 ;  /* 0x0000003e11407223 */ /* 0x000fe20000010040 */
[----:B------:R-:W-:Y:S01]  /*c1a0*/  FMUL.FTZ R62, R86, -R63 ;  /* 0x8000003f563e7220 */ /* 0x000fe20000410000 */
[-C--:B------:R-:W-:Y:S01]  /*c1b0*/  FMUL.FTZ R18, R18, R61.reuse ;  /* 0x0000003d12127220 */ /* 0x080fe20000410000 */
[----:B------:R-:W-:Y:S01]  /*c1c0*/  FFMA.FTZ R19, R60, R61, R19 ;  /* 0x0000003d3c137223 */ /* 0x000fe20000010013 */
[-C--:B------:R-:W-:Y:S01]  /*c1d0*/  FMUL.FTZ R86, R86, -R187.reuse ;  /* 0x800000bb56567220 */ /* 0x080fe20000410000 */
[----:B------:R-:W-:Y:S01]  /*c1e0*/  FFMA.FTZ R66, R87, R187, -R62 ;  /* 0x000000bb57427223 */ /* 0x000fe2000001083e */
[----:B------:R-:W-:Y:S01]  /*c1f0*/  FMUL.FTZ R62, R138, R20 ;  /* 0x000000148a3e7220 */ /* 0x000fe20000410000 */
[----:B------:R-:W-:Y:S01]  /*c200*/  FFMA.FTZ R18, R60, R65, -R18 ;  /* 0x000000413c127223 */ /* 0x000fe20000010812 */
[----:B------:R-:W-:Y:S01]  /*c210*/  FMUL.FTZ R60, R17, R61 ;  /* 0x0000003d113c7220 */ /* 0x000fe20000410000 */
[----:B------:R-:W-:Y:S01]  /*c220*/  FADD.FTZ R185, R185, R66 ;  /* 0x00000042b9b97221 */ /* 0x000fe20000010000 */
[----:B------:R-:W-:Y:S01]  /*c230*/  FMUL.FTZ R66, R187, UR57 ;  /* 0x00000039bb427c20 */ /* 0x000fe20008410000 */
[----:B------:R-:W-:Y:S01]  /*c240*/  FMUL.FTZ R61, R17, R65 ;  /* 0x00000041113d7220 */ /* 0x000fe20000410000 */
[-C--:B------:R-:W-:Y:S01]  /*c250*/  FFMA.FTZ R22, R22, -R62.reuse, R217 ;  /* 0x8000003e16167223 */ /* 0x080fe200000100d9 */
[C---:B------:R-:W-:Y:S01]  /*c260*/  FFMA.FTZ R62, R21.reuse, -R62, R218 ;  /* 0x8000003e153e7223 */ /* 0x040fe200000100da */
[----:B------:R-:W-:Y:S01]  /*c270*/  FFMA.FTZ R65, R21, R187, R68 ;  /* 0x000000bb15417223 */ /* 0x000fe20000010044 */
[C---:B------:R-:W-:Y:S01]  /*c280*/  FFMA.FTZ R21, R63.reuse, UR59, -R66 ;  /* 0x0000003b3f157c23 */ /* 0x040fe20008010842 */
[----:B------:R-:W-:Y:S01]  /*c290*/  FMUL.FTZ R66, R63, UR57 ;  /* 0x000000393f427c20 */ /* 0x000fe20008410000 */
[-C--:B------:R-:W-:Y:S01]  /*c2a0*/  FFMA.FTZ R87, R87, R63.reuse, R86 ;  /* 0x0000003f57577223 */ /* 0x080fe20000010056 */
[----:B------:R-:W-:Y:S01]  /*c2b0*/  FMUL.FTZ R63, R138, R63 ;  /* 0x0000003f8a3f7220 */ /* 0x000fe20000410000 */
[----:B------:R-:W-:Y:S01]  /*c2c0*/  FMUL.FTZ R21, R22, R21 ;  /* 0x0000001516157220 */ /* 0x000fe20000410000 */
[----:B------:R-:W-:Y:S01]  /*c2d0*/  FFMA.FTZ R17, R187, UR59, R66 ;  /* 0x0000003bbb117c23 */ /* 0x000fe20008010042 */
[----:B------:R-:W-:Y:S01]  /*c2e0*/  FMUL.FTZ R187, R138, R187 ;  /* 0x000000bb8abb7220 */ /* 0x000fe20000410000 */
[----:B------:R-:W-:Y:S01]  /*c2f0*/  FADD.FTZ R186, -R186, R87 ;  /* 0x00000057baba7221 */ /* 0x000fe20000010100 */
[----:B------:R-:W-:Y:S01]  /*c300*/  FADD.FTZ R133, R64, R133 ;  /* 0x0000008540857221 */ /* 0x000fe20000010000 */
[----:B------:R-:W-:Y:S01]  /*c310*/  FFMA.FTZ R67, R62, R17, R21 ;  /* 0x000000113e437223 */ /* 0x000fe20000010015 */
[C---:B------:R-:W-:Y:S01]  /*c320*/  FMUL.FTZ R17, R22.reuse, R63 ;  /* 0x0000003f16117220 */ /* 0x040fe20000410000 */
[----:B------:R-:W-:Y:S01]  /*c330*/  FMUL.FTZ R22, R22, R187 ;  /* 0x000000bb16167220 */ /* 0x000fe20000410000 */
[-C--:B------:R-:W-:Y:S01]  /*c340*/  FMUL.FTZ R66, R25, R186.reuse ;  /* 0x000000ba19427220 */ /* 0x080fe20000410000 */
[----:B------:R-:W-:Y:S01]  /*c350*/  FFMA.FTZ R67, R20, R65, R67 ;  /* 0x0000004114437223 */ /* 0x000fe20000010043 */
[C---:B------:R-:W-:Y:S01]  /*c360*/  FFMA.FTZ R17, R62.reuse, R187, R17 ;  /* 0x000000bb3e117223 */ /* 0x040fe20000010011 */
[----:B------:R-:W-:Y:S01]  /*c370*/  FFMA.FTZ R21, R62, R63, -R22 ;  /* 0x0000003f3e157223 */ /* 0x000fe20000010816 */
[C---:B------:R-:W-:Y:S01]  /*c380*/  FMUL.FTZ R62, R20.reuse, R187 ;  /* 0x000000bb143e7220 */ /* 0x040fe20000410000 */
[----:B------:R-:W-:Y:S01]  /*c390*/  FMUL.FTZ R63, R20, R63 ;  /* 0x0000003f143f7220 */ /* 0x000fe20000410000 */
[----:B------:R-:W-:Y:S01]  /*c3a0*/  FMUL.FTZ R20, R88, -R186 ;  /* 0x800000ba58147220 */ /* 0x000fe20000410000 */
[----:B------:R-:W-:Y:S01]  /*c3b0*/  FMUL.FTZ R22, R139, R23 ;  /* 0x000000178b167220 */ /* 0x000fe20000410000 */
[----:B------:R-:W-:Y:S01]  /*c3c0*/  FFMA.FTZ R66, R24, R185, R66 ;  /* 0x000000b918427223 */ /* 0x000fe20000010042 */
[----:B------:R-:W-:Y:S01]  /*c3d0*/  FFMA.FTZ R135, R138, R65, R135 ;  /* 0x000000418a877223 */ /* 0x000fe20000010087 */
[-C--:B------:R-:W-:Y:S01]  /*c3e0*/  FFMA.FTZ R64, R89, R185.reuse, -R20 ;  /* 0x000000b959407223 */ /* 0x080fe20000010814 */
[-C--:B------:R-:W-:Y:S01]  /*c3f0*/  FFMA.FTZ R20, R25, -R22.reuse, R215 ;  /* 0x8000001619147223 */ /* 0x080fe200000100d7 */
[----:B------:R-:W-:Y:S01]  /*c400*/  FMUL.FTZ R25, R185, UR57 ;  /* 0x00000039b9197c20 */ /* 0x000fe20008410000 */
[----:B------:R-:W-:Y:S01]  /*c410*/  FFMA.FTZ R22, R24, -R22, R216 ;  /* 0x8000001618167223 */ /* 0x000fe200000100d8 */
[----:B------:R-:W-:Y:S01]  /*c420*/  FMUL.FTZ R24, R186, UR57 ;  /* 0x00000039ba187c20 */ /* 0x000fe20008410000 */
[----:B------:R-:W-:Y:S01]  /*c430*/  FMUL.FTZ R65, R88, -R185 ;  /* 0x800000b958417220 */ /* 0x000fe20000410000 */
[----:B------:R-:W-:Y:S01]  /*c440*/  FFMA.FTZ R25, R186, UR59, -R25 ;  /* 0x0000003bba197c23 */ /* 0x000fe20008010819 */
[----:B------:R-:W-:Y:S01]  /*c450*/  FFMA.FTZ R136, R139, R66, R136 ;  /* 0x000000428b887223 */ /* 0x000fe20000010088 */
[----:B------:R-:W-:Y:S01]  /*c460*/  FFMA.FTZ R69, R185, UR59, R24 ;  /* 0x0000003bb9457c23 */ /* 0x000fe20008010018 */
[-C--:B------:R-:W-:Y:S01]  /*c470*/  FFMA.FTZ R65, R89, R186.reuse, R65 ;  /* 0x000000ba59417223 */ /* 0x080fe20000010041 */
[----:B------:R-:W-:Y:S01]  /*c480*/  FMUL.FTZ R71, R20, R25 ;  /* 0x0000001914477220 */ /* 0x000fe20000410000 */
[----:B------:R-:W-:Y:S01]  /*c490*/  FADD.FTZ R183, R183, R64 ;  /* 0x00000040b7b77221 */ /* 0x000fe20000010000 */
[C---:B------:R-:W-:Y:S01]  /*c4a0*/  FMUL.FTZ R185, R139.reuse, R185 ;  /* 0x000000b98bb97220 */ /* 0x040fe20000410000 */
[----:B------:R-:W-:Y:S01]  /*c4b0*/  FADD.FTZ R25, -R184, R65 ;  /* 0x00000041b8197221 */ /* 0x000fe20000010100 */
[----:B------:R-:W-:Y:S01]  /*c4c0*/  FFMA.FTZ R24, R22, R69, R71 ;  /* 0x0000004516187223 */ /* 0x000fe20000010047 */
[----:B------:R-:W-:Y:S01]  /*c4d0*/  FMUL.FTZ R65, R139, R186 ;  /* 0x000000ba8b417220 */ /* 0x000fe20000410000 */
[----:B------:R-:W-:Y:S01]  /*c4e0*/  FMUL.FTZ R64, R20, R185 ;  /* 0x000000b914407220 */ /* 0x000fe20000410000 */
[----:B------:R-:W-:Y:S01]  /*c4f0*/  FADD.FTZ R132, R67, R132 ;  /* 0x0000008443847221 */ /* 0x000fe20000010000 */
[----:B------:R-:W-:Y:S01]  /*c500*/  FFMA.FTZ R24, R23, R66, R24 ;  /* 0x0000004217187223 */ /* 0x000fe20000010018 */
[----:B------:R-:W-:Y:S01]  /*c510*/  FMUL.FTZ R66, R90, -R25 ;  /* 0x800000195a427220 */ /* 0x000fe20000410000 */
[----:B------:R-:W-:Y:S01]  /*c520*/  FMUL.FTZ R69, R20, R65 ;  /* 0x0000004114457220 */ /* 0x000fe20000410000 */
[----:B------:R-:W-:Y:S01]  /*c530*/  FMUL.FTZ R68, R28, R25 ;  /* 0x000000191c447220 */ /* 0x000fe20000410000 */
[-C--:B------:R-:W-:Y:S01]  /*c540*/  FMUL.FTZ R90, R90, -R183.reuse ;  /* 0x800000b75a5a7220 */ /* 0x080fe20000410000 */
[----:B------:R-:W-:Y:S01]  /*c550*/  FFMA.FTZ R66, R91, R183, -R66 ;  /* 0x000000b75b427223 */ /* 0x000fe20000010842 */
[C---:B------:R-:W-:Y:S01]  /*c560*/  FFMA.FTZ R20, R22.reuse, R185, R69 ;  /* 0x000000b916147223 */ /* 0x040fe20000010045 */
[----:B------:R-:W-:Y:S01]  /*c570*/  FFMA.FTZ R22, R22, R65, -R64 ;  /* 0x0000004116167223 */ /* 0x000fe20000010840 */
[----:B------:R-:W-:Y:S01]  /*c580*/  FMUL.FTZ R64, R23, R185 ;  /* 0x000000b917407220 */ /* 0x000fe20000410000 */
[----:B------:R-:W-:Y:S01]  /*c590*/  FADD.FTZ R181, R181, R66 ;  /* 0x00000042b5b57221 */ /* 0x000fe20000010000 */
[----:B------:R-:W-:Y:S01]  /*c5a0*/  FMUL.FTZ R65, R23, R65 ;  /* 0x0000004117417220 */ /* 0x000fe20000410000 */
[----:B------:R-:W-:Y:S01]  /*c5b0*/  FMUL.FTZ R66, R183, UR57 ;  /* 0x00000039b7427c20 */ /* 0x000fe20008410000 */
[----:B------:R-:W-:Y:S01]  /*c5c0*/  FMUL.FTZ R23, R140, R26 ;  /* 0x0000001a8c177220 */ /* 0x000fe20000410000 */
[----:B------:R-:W-:Y:S01]  /*c5d0*/  FFMA.FTZ R91, R91, R25, R90 ;  /* 0x000000195b5b7223 */ /* 0x000fe2000001005a */
[----:B------:R-:W-:Y:S01]  /*c5e0*/  FADD.FTZ R131, R24, R131 ;  /* 0x0000008318837221 */ /* 0x000fe20000010000 */
[C---:B------:R-:W-:Y:S01]  /*c5f0*/  FFMA.FTZ R67, R25.reuse, UR59, -R66 ;  /* 0x0000003b19437c23 */ /* 0x040fe20008010842 */
[-C--:B------:R-:W-:Y:S01]  /*c600*/  FFMA.FTZ R28, R28, -R23.reuse, R213 ;  /* 0x800000171c1c7223 */ /* 0x080fe200000100d5 */
[----:B------:R-:W-:Y:S01]  /*c610*/  FMUL.FTZ R66, R25, UR57 ;  /* 0x0000003919427c20 */ /* 0x000fe20008410000 */
[C---:B------:R-:W-:Y:S01]  /*c620*/  FFMA.FTZ R23, R27.reuse, -R23, R214 ;  /* 0x800000171b177223 */ /* 0x040fe200000100d6 */
[----:B------:R-:W-:Y:S01]  /*c630*/  FFMA.FTZ R27, R27, R183, R68 ;  /* 0x000000b71b1b7223 */ /* 0x000fe20000010044 */
[----:B------:R-:W-:Y:S01]  /*c640*/  FMUL.FTZ R68, R28, R67 ;  /* 0x000000431c447220 */ /* 0x000fe20000410000 */
[----:B------:R-:W-:Y:S01]  /*c650*/  FFMA.FTZ R66, R183, UR59, R66 ;  /* 0x0000003bb7427c23 */ /* 0x000fe20008010042 */
[C---:B------:R-:W-:Y:S01]  /*c660*/  FMUL.FTZ R25, R140.reuse, R25 ;  /* 0x000000198c197220 */ /* 0x040fe20000410000 */
[----:B------:R-:W-:Y:S01]  /*c670*/  FMUL.FTZ R67, R140, R183 ;  /* 0x000000b78c437220 */ /* 0x000fe20000410000 */
[----:B------:R-:W-:Y:S01]  /*c680*/  FADD.FTZ R182, -R182, R91 ;  /* 0x0000005bb6b67221 */ /* 0x000fe20000010100 */
[----:B------:R-:W-:Y:S01]  /*c690*/  FFMA.FTZ R69, R23, R66, R68 ;  /* 0x0000004217457223 */ /* 0x000fe20000010044 */
[C---:B------:R-:W-:Y:S01]  /*c6a0*/  FMUL.FTZ R66, R28.reuse, R25 ;  /* 0x000000191c427220 */ /* 0x040fe20000410000 */
[----:B------:R-:W-:Y:S01]  /*c6b0*/  FMUL.FTZ R28, R28, R67 ;  /* 0x000000431c1c7220 */ /* 0x000fe20000410000 */
[C---:B------:R-:W-:Y:S01]  /*c6c0*/  FMUL.FTZ R68, R26.reuse, R25 ;  /* 0x000000191a447220 */ /* 0x040fe20000410000 */
[-C--:B------:R-:W-:Y:S01]  /*c6d0*/  FMUL.FTZ R24, R31, R182.reuse ;  /* 0x000000b61f187220 */ /* 0x080fe20000410000 */
[C---:B------:R-:W-:Y:S01]  /*c6e0*/  FFMA.FTZ R66, R23.reuse, R67, R66 ;  /* 0x0000004317427223 */ /* 0x040fe20000010042 */
[----:B------:R-:W-:Y:S01]  /*c6f0*/  FFMA.FTZ R23, R23, R25, -R28 ;  /* 0x0000001917177223 */ /* 0x000fe2000001081c */
[C---:B------:R-:W-:Y:S01]  /*c700*/  FMUL.FTZ R67, R26.reuse, R67 ;  /* 0x000000431a437220 */ /* 0x040fe20000410000 */
[----:B------:R-:W-:Y:S01]  /*c710*/  FFMA.FTZ R25, R26, R27, R69 ;  /* 0x0000001b1a197223 */ /* 0x000fe20000010045 */
[----:B------:R-:W-:Y:S01]  /*c720*/  FMUL.FTZ R26, R92, -R182 ;  /* 0x800000b65c1a7220 */ /* 0x000fe20000410000 */
[----:B------:R-:W-:Y:S01]  /*c730*/  FMUL.FTZ R28, R141, R29 ;  /* 0x0000001d8d1c7220 */ /* 0x000fe20000410000 */
[----:B------:R-:W-:Y:S01]  /*c740*/  FMUL.FTZ R69, R181, UR57 ;  /* 0x00000039b5457c20 */ /* 0x000fe20008410000 */
[----:B------:R-:W-:Y:S01]  /*c750*/  FFMA.FTZ R221, R140, R27, R221 ;  /* 0x0000001b8cdd7223 */ /* 0x000fe200000100dd */
[-C--:B------:R-:W-:Y:S01]  /*c760*/  FFMA.FTZ R26, R93, R181.reuse, -R26 ;  /* 0x000000b55d1a7223 */ /* 0x080fe2000001081a */
[-C--:B------:R-:W-:Y:S01]  /*c770*/  FFMA.FTZ R31, R31, -R28.reuse, R211 ;  /* 0x8000001c1f1f7223 */ /* 0x080fe200000100d3 */
[-C--:B------:R-:W-:Y:S01]  /*c780*/  FMUL.FTZ R27, R92, -R181.reuse ;  /* 0x800000b55c1b7220 */ /* 0x080fe20000410000 */
[C---:B------:R-:W-:Y:S01]  /*c790*/  FFMA.FTZ R28, R30.reuse, -R28, R212 ;  /* 0x8000001c1e1c7223 */ /* 0x040fe200000100d4 */
[-C--:B------:R-:W-:Y:S01]  /*c7a0*/  FFMA.FTZ R30, R30, R181.reuse, R24 ;  /* 0x000000b51e1e7223 */ /* 0x080fe20000010018 */
[----:B------:R-:W-:Y:S01]  /*c7b0*/  FADD.FTZ R179, R179, R26 ;  /* 0x0000001ab3b37221 */ /* 0x000fe20000010000 */
[C---:B------:R-:W-:Y:S01]  /*c7c0*/  FMUL.FTZ R24, R182.reuse, UR57 ;  /* 0x00000039b6187c20 */ /* 0x040fe20008410000 */
[----:B------:R-:W-:Y:S01]  /*c7d0*/  FFMA.FTZ R26, R182, UR59, -R69 ;  /* 0x0000003bb61a7c23 */ /* 0x000fe20008010845 */
[-C--:B01----:R-:W-:Y:S01]  /*c7e0*/  FMUL.FTZ R72, R141, R182.reuse ;  /* 0x000000b68d487220 */ /* 0x083fe20000410000 */
[----:B------:R-:W-:Y:S01]  /*c7f0*/  FFMA.FTZ R27, R93, R182, R27 ;  /* 0x000000b65d1b7223 */ /* 0x000fe2000001001b */
[----:B------:R-:W-:Y:S01]  /*c800*/  FFMA.FTZ R71, R181, UR59, R24 ;  /* 0x0000003bb5477c23 */ /* 0x000fe20008010018 */
[----:B------:R-:W-:Y:S01]  /*c810*/  FMUL.FTZ R26, R31, R26 ;  /* 0x0000001a1f1a7220 */ /* 0x000fe20000410000 */
[----:B------:R-:W-:Y:S01]  /*c820*/  FMUL.FTZ R24, R141, R181 ;  /* 0x000000b58d187220 */ /* 0x000fe20000410000 */
[C---:B------:R-:W-:Y:S01]  /*c830*/  FMUL.FTZ R69, R31.reuse, R72 ;  /* 0x000000481f457220 */ /* 0x040fe20000410000 */
[----:B------:R-:W-:Y:S01]  /*c840*/  FADD.FTZ R27, -R180, R27 ;  /* 0x0000001bb41b7221 */ /* 0x000fe20000010100 */
[C---:B------:R-:W-:Y:S01]  /*c850*/  FFMA.FTZ R26, R28.reuse, R71, R26 ;  /* 0x000000471c1a7223 */ /* 0x040fe2000001001a */
[-C--:B------:R-:W-:Y:S01]  /*c860*/  FMUL.FTZ R31, R31, R24.reuse ;  /* 0x000000181f1f7220 */ /* 0x080fe20000410000 */
[-C--:B------:R-:W-:Y:S01]  /*c870*/  FFMA.FTZ R69, R28, R24.reuse, R69 ;  /* 0x000000181c457223 */ /* 0x080fe20000010045 */
[----:B------:R-:W-:Y:S01]  /*c880*/  FMUL.FTZ R71, R29, R24 ;  /* 0x000000181d477220 */ /* 0x000fe20000410000 */
[----:B------:R-:W-:Y:S01]  /*c890*/  FADD.FTZ R130, R25, R130 ;  /* 0x0000008219827221 */ /* 0x000fe20000010000 */
[----:B------:R-:W-:Y:S01]  /*c8a0*/  FMUL.FTZ R24, R94, -R27 ;  /* 0x8000001b5e187220 */ /* 0x000fe20000410000 */
[----:B------:R-:W-:Y:S01]  /*c8b0*/  FMUL.FTZ R25, R142, R32 ;  /* 0x000000208e197220 */ /* 0x000fe20000410000 */
[-C--:B------:R-:W-:Y:S01]  /*c8c0*/  FMUL.FTZ R94, R94, -R179.reuse ;  /* 0x800000b35e5e7220 */ /* 0x080fe20000410000 */
[-C--:B------:R-:W-:Y:S01]  /*c8d0*/  FFMA.FTZ R222, R141, R30.reuse, R222 ;  /* 0x0000001e8dde7223 */ /* 0x080fe200000100de */
[----:B------:R-:W-:Y:S01]  /*c8e0*/  FFMA.FTZ R76, R29, R30, R26 ;  /* 0x0000001e1d4c7223 */ /* 0x000fe2000001001a */
[----:B------:R-:W-:Y:S01]  /*c8f0*/  FMUL.FTZ R30, R179, UR57 ;  /* 0x00000039b31e7c20 */ /* 0x000fe20008410000 */
[-C--:B------:R-:W-:Y:S01]  /*c900*/  FFMA.FTZ R70, R28, R72.reuse, -R31 ;  /* 0x000000481c467223 */ /* 0x080fe2000001081f */
[----:B------:R-:W-:Y:S01]  /*c910*/  FFMA.FTZ R24, R95, R179, -R24 ;  /* 0x000000b35f187223 */ /* 0x000fe20000010818 */
[----:B------:R-:W-:Y:S01]  /*c920*/  FFMA.FTZ R26, R34, -R25, R209 ;  /* 0x80000019221a7223 */ /* 0x000fe200000100d1 */
[CC--:B------:R-:W-:Y:S01]  /*c930*/  FMUL.FTZ R31, R142.reuse, R27.reuse ;  /* 0x0000001b8e1f7220 */ /* 0x0c0fe20000410000 */
[----:B------:R-:W-:Y:S01]  /*c940*/  FMUL.FTZ R72, R29, R72 ;  /* 0x000000481d487220 */ /* 0x000fe20000410000 */
[----:B------:R-:W-:Y:S01]  /*c950*/  FFMA.FTZ R95, R95, R27, R94 ;  /* 0x0000001b5f5f7223 */ /* 0x000fe2000001005e */
[C---:B------:R-:W-:Y:S01]  /*c960*/  FMUL.FTZ R28, R27.reuse, UR57 ;  /* 0x000000391b1c7c20 */ /* 0x040fe20008410000 */
[----:B------:R-:W-:Y:S01]  /*c970*/  FFMA.FTZ R29, R27, UR59, -R30 ;  /* 0x0000003b1b1d7c23 */ /* 0x000fe2000801081e */
[----:B------:R-:W-:Y:S01]  /*c980*/  FMUL.FTZ R75, R142, R179 ;  /* 0x000000b38e4b7220 */ /* 0x000fe20000410000 */
[----:B------:R-:W-:Y:S01]  /*c990*/  FADD.FTZ R177, R177, R24 ;  /* 0x00000018b1b17221 */ /* 0x000fe20000010000 */
[----:B------:R-:W-:Y:S01]  /*c9a0*/  FFMA.FTZ R25, R33, -R25, R210 ;  /* 0x8000001921197223 */ /* 0x000fe200000100d2 */
[----:B------:R-:W-:Y:S01]  /*c9b0*/  FMUL.FTZ R24, R26, R31 ;  /* 0x0000001f1a187220 */ /* 0x000fe20000410000 */
[----:B------:R-:W-:Y:S01]  /*c9c0*/  FADD.FTZ R178, -R178, R95 ;  /* 0x0000005fb2b27221 */ /* 0x000fe20000010100 */
[----:B------:R-:W-:Y:S01]  /*c9d0*/  FFMA.FTZ R28, R179, UR59, R28 ;  /* 0x0000003bb31c7c23 */ /* 0x000fe2000801001c */
[C---:B------:R-:W-:Y:S01]  /*c9e0*/  FMUL.FTZ R74, R26.reuse, R75 ;  /* 0x0000004b1a4a7220 */ /* 0x040fe20000410000 */
[----:B------:R-:W-:Y:S01]  /*c9f0*/  FMUL.FTZ R29, R26, R29 ;  /* 0x0000001d1a1d7220 */ /* 0x000fe20000410000 */
[----:B------:R-:W-:Y:S01]  /*ca00*/  FMUL.FTZ R34, R34, R27 ;  /* 0x0000001b22227220 */ /* 0x000fe20000410000 */
[C---:B------:R-:W-:Y:S01]  /*ca10*/  FFMA.FTZ R73, R25.reuse, R75, R24 ;  /* 0x0000004b19497223 */ /* 0x040fe20000010018 */
[C---:B------:R-:W-:Y:S01]  /*ca20*/  FMUL.FTZ R24, R96.reuse, -R178 ;  /* 0x800000b260187220 */ /* 0x040fe20000410000 */
[C---:B------:R-:W-:Y:S01]  /*ca30*/  FFMA.FTZ R74, R25.reuse, R31, -R74 ;  /* 0x0000001f194a7223 */ /* 0x040fe2000001084a */
[----:B------:R-:W-:Y:S01]  /*ca40*/  FFMA.FTZ R29, R25, R28, R29 ;  /* 0x0000001c191d7223 */ /* 0x000fe2000001001d */
[----:B------:R-:W-:Y:S01]  /*ca50*/  FMUL.FTZ R27, R143, R35 ;  /* 0x000000238f1b7220 */ /* 0x000fe20000410000 */
[----:B------:R-:W-:Y:S01]  /*ca60*/  FFMA.FTZ R33, R33, R179, R34 ;  /* 0x000000b321217223 */ /* 0x000fe20000010022 */
[-C--:B------:R-:W-:Y:S01]  /*ca70*/  FMUL.FTZ R25, R96, -R177.reuse ;  /* 0x800000b160197220 */ /* 0x080fe20000410000 */
[----:B------:R-:W-:Y:S01]  /*ca80*/  FFMA.FTZ R24, R97, R177, -R24 ;  /* 0x000000b161187223 */ /* 0x000fe20000010818 */
[----:B------:R-:W-:Y:S01]  /*ca90*/  FFMA.FTZ R28, R37, -R27, R207 ;  /* 0x8000001b251c7223 */ /* 0x000fe200000100cf */
[-C--:B------:R-:W-:Y:S01]  /*caa0*/  FMUL.FTZ R78, R143, R178.reuse ;  /* 0x000000b28f4e7220 */ /* 0x080fe20000410000 */
[-C--:B------:R-:W-:Y:S01]  /*cab0*/  FFMA.FTZ R223, R142, R33.reuse, R223 ;  /* 0x000000218edf7223 */ /* 0x080fe200000100df */
[----:B------:R-:W-:Y:S01]  /*cac0*/  FFMA.FTZ R25, R97, R178, R25 ;  /* 0x000000b261197223 */ /* 0x000fe20000010019 */
[----:B------:R-:W-:Y:S01]  /*cad0*/  FFMA.FTZ R33, R32, R33, R29 ;  /* 0x0000002120217223 */ /* 0x000fe2000001001d */
[----:B------:R-:W-:Y:S01]  /*cae0*/  FMUL.FTZ R29, R177, UR57 ;  /* 0x00000039b11d7c20 */ /* 0x000fe20008410000 */
[----:B------:R-:W-:Y:S01]  /*caf0*/  FADD.FTZ R175, R175, R24 ;  /* 0x00000018afaf7221 */ /* 0x000fe20000010000 */
[----:B------:R-:W-:Y:S01]  /*cb00*/  FFMA.FTZ R27, R36, -R27, R208 ;  /* 0x8000001b241b7223 */ /* 0x000fe200000100d0 */
[----:B------:R-:W-:Y:S01]  /*cb10*/  FMUL.FTZ R84, R143, R177 ;  /* 0x000000b18f547220 */ /* 0x000fe20000410000 */
[----:B------:R-:W-:Y:S01]  /*cb20*/  FMUL.FTZ R24, R28, R78 ;  /* 0x0000004e1c187220 */ /* 0x000fe20000410000 */
[----:B------:R-:W-:Y:S01]  /*cb30*/  FADD.FTZ R79, -R176, R25 ;  /* 0x00000019b04f7221 */ /* 0x000fe20000010100 */
[----:B------:R-:W-:Y:S01]  /*cb40*/  FMUL.FTZ R26, R37, R178 ;  /* 0x000000b2251a7220 */ /* 0x000fe20000410000 */
[C---:B------:R-:W-:Y:S01]  /*cb50*/  FMUL.FTZ R30, R178.reuse, UR57 ;  /* 0x00000039b21e7c20 */ /* 0x040fe20008410000 */
[----:B------:R-:W-:Y:S01]  /*cb60*/  FFMA.FTZ R29, R178, UR59, -R29 ;  /* 0x0000003bb21d7c23 */ /* 0x000fe2000801081d */
[----:B------:R-:W-:Y:S01]  /*cb70*/  FFMA.FTZ R37, R27, R84, R24 ;  /* 0x000000541b257223 */ /* 0x000fe20000010018 */
[----:B------:R-:W-:Y:S01]  /*cb80*/  FMUL.FTZ R24, R98, -R79 ;  /* 0x8000004f62187220 */ /* 0x000fe20000410000 */
[----:B------:R-:W-:Y:S01]  /*cb90*/  FFMA.FTZ R30, R177, UR59, R30 ;  /* 0x0000003bb11e7c23 */ /* 0x000fe2000801001e */
[----:B------:R-:W-:Y:S01]  /*cba0*/  FMUL.FTZ R29, R28, R29 ;  /* 0x0000001d1c1d7220 */ /* 0x000fe20000410000 */
[-C--:B------:R-:W-:Y:S01]  /*cbb0*/  FMUL.FTZ R98, R98, -R175.reuse ;  /* 0x800000af62627220 */ /* 0x080fe20000410000 */
[----:B------:R-:W-:Y:S01]  /*cbc0*/  FFMA.FTZ R24, R99, R175, -R24 ;  /* 0x000000af63187223 */ /* 0x000fe20000010818 */
[----:B------:R-:W-:Y:S01]  /*cbd0*/  FFMA.FTZ R26, R36, R177, R26 ;  /* 0x000000b1241a7223 */ /* 0x000fe2000001001a */
[----:B------:R-:W-:Y:S01]  /*cbe0*/  FFMA.FTZ R30, R27, R30, R29 ;  /* 0x0000001e1b1e7223 */ /* 0x000fe2000001001d */
[-C--:B------:R-:W-:Y:S01]  /*cbf0*/  FFMA.FTZ R99, R99, R79.reuse, R98 ;  /* 0x0000004f63637223 */ /* 0x080fe20000010062 */
[----:B------:R-:W-:Y:S01]  /*cc00*/  FMUL.FTZ R25, R144, R38 ;  /* 0x0000002690197220 */ /* 0x000fe20000410000 */
[----:B------:R-:W-:Y:S01]  /*cc10*/  FADD.FTZ R173, R173, R24 ;  /* 0x00000018adad7221 */ /* 0x000fe20000010000 */
[----:B------:R-:W-:Y:S01]  /*cc20*/  FMUL.FTZ R24, R79, UR57 ;  /* 0x000000394f187c20 */ /* 0x000fe20008410000 */
[-C--:B------:R-:W-:Y:S01]  /*cc30*/  FFMA.FTZ R224, R143, R26.reuse, R224 ;  /* 0x0000001a8fe07223 */ /* 0x080fe200000100e0 */
[----:B------:R-:W-:Y:S01]  /*cc40*/  FFMA.FTZ R30, R35, R26, R30 ;  /* 0x0000001a231e7223 */ /* 0x000fe2000001001e */
[----:B------:R-:W-:Y:S01]  /*cc50*/  FMUL.FTZ R77, R28, R84 ;  /* 0x000000541c4d7220 */ /* 0x000fe20000410000 */
[----:B------:R-:W-:Y:S01]  /*cc60*/  FMUL.FTZ R26, R40, R79 ;  /* 0x0000004f281a7220 */ /* 0x000fe20000410000 */
[----:B------:R-:W-:Y:S01]  /*cc70*/  FADD.FTZ R174, -R174, R99 ;  /* 0x00000063aeae7221 */ /* 0x000fe20000010100 */
[-C--:B------:R-:W-:Y:S01]  /*cc80*/  FFMA.FTZ R40, R40, -R25.reuse, R205 ;  /* 0x8000001928287223 */ /* 0x080fe200000100cd */
[----:B------:R-:W-:Y:S01]  /*cc90*/  FFMA.FTZ R28, R39, -R25, R206 ;  /* 0x80000019271c7223 */ /* 0x000fe200000100ce */
[C---:B------:R-:W-:Y:S01]  /*cca0*/  FMUL.FTZ R25, R175.reuse, UR57 ;  /* 0x00000039af197c20 */ /* 0x040fe20008410000 */
[----:B------:R-:W-:Y:S01]  /*ccb0*/  FFMA.FTZ R29, R175, UR59, R24 ;  /* 0x0000003baf1d7c23 */ /* 0x000fe20008010018 */
[----:B------:R-:W-:Y:S01]  /*ccc0*/  FMUL.FTZ R24, R100, -R173 ;  /* 0x800000ad64187220 */ /* 0x000fe20000410000 */
[----:B------:R-:W-:Y:S01]  /*ccd0*/  FADD.FTZ R129, R76, R129 ;  /* 0x000000814c817221 */ /* 0x000fe20000010000 */
[-C--:B------:R-:W-:Y:S01]  /*cce0*/  FMUL.FTZ R100, R100, -R174.reuse ;  /* 0x800000ae64647220 */ /* 0x080fe20000410000 */
[----:B------:R-:W-:Y:S01]  /*ccf0*/  FMUL.FTZ R76, R32, R31 ;  /* 0x0000001f204c7220 */ /* 0x000fe20000410000 */
[----:B------:R-:W-:Y:S01]  /*cd00*/  FFMA.FTZ R31, R79, UR59, -R25 ;  /* 0x0000003b4f1f7c23 */ /* 0x000fe20008010819 */
[C---:B------:R-:W-:Y:S01]  /*cd10*/  FFMA.FTZ R25, R101.reuse, R174, R24 ;  /* 0x000000ae65197223 */ /* 0x040fe20000010018 */
[----:B------:R-:W-:Y:S01]  /*cd20*/  FFMA.FTZ R100, R101, R173, -R100 ;  /* 0x000000ad65647223 */ /* 0x000fe20000010864 */
[----:B------:R-:W-:Y:S01]  /*cd30*/  FADD.FTZ R128, R33, R128 ;  /* 0x0000008021807221 */ /* 0x000fe20000010000 */
[----:B------:R-:W-:Y:S01]  /*cd40*/  FMUL.FTZ R24, R40, R31 ;  /* 0x0000001f28187220 */ /* 0x000fe20000410000 */
[----:B------:R-:W-:Y:S01]  /*cd50*/  FADD.FTZ R25, -R172, R25 ;  /* 0x00000019ac197221 */ /* 0x000fe20000010100 */
[----:B------:R-:W-:Y:S01]  /*cd60*/  FADD.FTZ R171, R171, R100 ;  /* 0x00000064abab7221 */ /* 0x000fe20000010000 */
[----:B------:R-:W-:Y:S01]  /*cd70*/  FFMA.FTZ R77, R27, R78, -R77 ;  /* 0x0000004e1b4d7223 */ /* 0x000fe2000001084d */
[----:B------:R-:W-:Y:S01]  /*cd80*/  FFMA.FTZ R29, R28, R29, R24 ;  /* 0x0000001d1c1d7223 */ /* 0x000fe20000010018 */
[C---:B------:R-:W-:Y:S01]  /*cd90*/  FMUL.FTZ R24, R102.reuse, -R25 ;  /* 0x8000001966187220 */ /* 0x040fe20000410000 */
[----:B------:R-:W-:Y:S01]  /*cda0*/  FMUL.FTZ R102, R102, -R171 ;  /* 0x800000ab66667220 */ /* 0x000fe20000410000 */
[----:B------:R-:W-:Y:S01]  /*cdb0*/  FFMA.FTZ R27, R39, R175, R26 ;  /* 0x000000af271b7223 */ /* 0x000fe2000001001a */
[C---:B------:R-:W-:Y:S01]  /*cdc0*/  FMUL.FTZ R33, R144.reuse, R79 ;  /* 0x0000004f90217220 */ /* 0x040fe20000410000 */
[C---:B------:R-:W-:Y:S01]  /*cdd0*/  FFMA.FTZ R24, R103.reuse, R171, -R24 ;  /* 0x000000ab67187223 */ /* 0x040fe20000010818 */
[----:B------:R-:W-:Y:S01]  /*cde0*/  FFMA.FTZ R103, R103, R25, R102 ;  /* 0x0000001967677223 */ /* 0x000fe20000010066 */
[----:B------:R-:W-:Y:S01]  /*cdf0*/  FMUL.FTZ R175, R144, R175 ;  /* 0x000000af90af7220 */ /* 0x000fe20000410000 */
[----:B------:R-:W-:Y:S01]  /*ce00*/  FMUL.FTZ R26, R43, R174 ;  /* 0x000000ae2b1a7220 */ /* 0x000fe20000410000 */
[----:B------:R-:W-:Y:S01]  /*ce10*/  FMUL.FTZ R39, R40, R33 ;  /* 0x0000002128277220 */ /* 0x000fe20000410000 */
[----:B------:R-:W-:Y:S01]  /*ce20*/  FADD.FTZ R170, -R170, R103 ;  /* 0x00000067aaaa7221 */ /* 0x000fe20000010100 */
[----:B------:R-:W-:Y:S01]  /*ce30*/  FMUL.FTZ R40, R40, R175 ;  /* 0x000000af28287220 */ /* 0x000fe20000410000 */
[-C--:B------:R-:W-:Y:S01]  /*ce40*/  FFMA.FTZ R225, R144, R27.reuse, R225 ;  /* 0x0000001b90e17223 */ /* 0x080fe200000100e1 */
[----:B------:R-:W-:Y:S01]  /*ce50*/  FFMA.FTZ R29, R38, R27, R29 ;  /* 0x0000001b261d7223 */ /* 0x000fe2000001001d */
[----:B------:R-:W-:Y:S01]  /*ce60*/  FADD.FTZ R125, R30, R125 ;  /* 0x0000007d1e7d7221 */ /* 0x000fe20000010000 */
[----:B------:R-:W-:Y:S01]  /*ce70*/  FMUL.FTZ R27, R145, R41 ;  /* 0x00000029911b7220 */ /* 0x000fe20000410000 */
[----:B------:R-:W-:Y:S01]  /*ce80*/  FADD.FTZ R24, R169, R24 ;  /* 0x00000018a9187221 */ /* 0x000fe20000010000 */
[----:B------:R-:W-:Y:S01]  /*ce90*/  FFMA.FTZ R30, R42, R173, R26 ;  /* 0x000000ad2a1e7223 */ /* 0x000fe2000001001a */
[----:B------:R-:W-:Y:S01]  /*cea0*/  FMUL.FTZ R26, R104, -R170 ;  /* 0x800000aa681a7220 */ /* 0x000fe20000410000 */
[C---:B------:R-:W-:Y:S01]  /*ceb0*/  FFMA.FTZ R39, R28.reuse, R175, R39 ;  /* 0x000000af1c277223 */ /* 0x040fe20000010027 */
[----:B------:R-:W-:Y:S01]  /*cec0*/  FFMA.FTZ R40, R28, R33, -R40 ;  /* 0x000000211c287223 */ /* 0x000fe20000010828 */
[-C--:B------:R-:W-:Y:S01]  /*ced0*/  FFMA.FTZ R43, R43, -R27.reuse, R203 ;  /* 0x8000001b2b2b7223 */ /* 0x080fe200000100cb */
[----:B------:R-:W-:Y:S01]  /*cee0*/  FFMA.FTZ R28, R42, -R27, R204 ;  /* 0x8000001b2a1c7223 */ /* 0x000fe200000100cc */
[-C--:B------:R-:W-:Y:S01]  /*cef0*/  FMUL.FTZ R27, R104, -R24.reuse ;  /* 0x80000018681b7220 */ /* 0x080fe20000410000 */
[----:B------:R-:W-:Y:S01]  /*cf00*/  FFMA.FTZ R26, R105, R24, -R26 ;  /* 0x00000018691a7223 */ /* 0x000fe2000001081a */
[----:B------:R-:W-:Y:S01]  /*cf10*/  FADD.FTZ R124, R29, R124 ;  /* 0x0000007c1d7c7221 */ /* 0x000fe20000010000 */
[----:B------:R-:W-:Y:S01]  /*cf20*/  FMUL.FTZ R29, R173, UR57 ;  /* 0x00000039ad1d7c20 */ /* 0x000fe20008410000 */
[----:B------:R-:W-:Y:S01]  /*cf30*/  FFMA.FTZ R27, R105, R170, R27 ;  /* 0x000000aa691b7223 */ /* 0x000fe2000001001b */
[----:B------:R-:W-:Y:S01]  /*cf40*/  FADD.FTZ R167, R167, R26 ;  /* 0x0000001aa7a77221 */ /* 0x000fe20000010000 */
[----:B------:R-:W-:Y:S01]  /*cf50*/  FMUL.FTZ R75, R32, R75 ;  /* 0x0000004b204b7220 */ /* 0x000fe20000410000 */
[----:B------:R-:W-:Y:S01]  /*cf60*/  FMUL.FTZ R32, R174, UR57 ;  /* 0x00000039ae207c20 */ /* 0x000fe20008410000 */
[----:B------:R-:W-:Y:S01]  /*cf70*/  FADD.FTZ R168, -R168, R27 ;  /* 0x0000001ba8a87221 */ /* 0x000fe20000010100 */
[----:B------:R-:W-:Y:S01]  /*cf80*/  FMUL.FTZ R27, R108, -R167 ;  /* 0x800000a76c1b7220 */ /* 0x000fe20000410000 */
[----:B------:R-:W-:Y:S01]  /*cf90*/  FFMA.FTZ R34, R174, UR59, -R29 ;  /* 0x0000003bae227c23 */ /* 0x000fe2000801081d */
[----:B------:R-:W-:Y:S01]  /*cfa0*/  FMUL.FTZ R90, R145, R174 ;  /* 0x000000ae915a7220 */ /* 0x000fe20000410000 */
[-C--:B------:R-:W-:Y:S01]  /*cfb0*/  FMUL.FTZ R26, R108, -R168.reuse ;  /* 0x800000a86c1a7220 */ /* 0x080fe20000410000 */
[----:B------:R-:W-:Y:S01]  /*cfc0*/  FFMA.FTZ R27, R109, R168, R27 ;  /* 0x000000a86d1b7223 */ /* 0x000fe2000001001b */
[----:B------:R-:W-:Y:S01]  /*cfd0*/  FFMA.FTZ R29, R173, UR59, R32 ;  /* 0x0000003bad1d7c23 */ /* 0x000fe20008010020 */
[----:B------:R-:W-:Y:S01]  /*cfe0*/  FMUL.FTZ R92, R145, R173 ;  /* 0x000000ad915c7220 */ /* 0x000fe20000410000 */
[----:B------:R-:W-:Y:S01]  /*cff0*/  FFMA.FTZ R26, R109, R167, -R26 ;  /* 0x000000a76d1a7223 */ /* 0x000fe2000001081a */
[----:B------:R-:W-:Y:S01]  /*d000*/  FADD.FTZ R166, -R166, R27 ;  /* 0x0000001ba6a67221 */ /* 0x000fe20000010100 */
[C---:B------:R-:W-:Y:S01]  /*d010*/  FMUL.FTZ R34, R43.reuse, R34 ;  /* 0x000000222b227220 */ /* 0x040fe20000410000 */
[----:B------:R-:W-:Y:S01]  /*d020*/  FMUL.FTZ R31, R43, R90 ;  /* 0x0000005a2b1f7220 */ /* 0x000fe20000410000 */
[----:B------:R-:W-:Y:S01]  /*d030*/  FADD.FTZ R165, R165, R26 ;  /* 0x0000001aa5a57221 */ /* 0x000fe20000010000 */
[----:B------:R-:W-:Y:S01]  /*d040*/  FMUL.FTZ R26, R110, -R166 ;  /* 0x800000a66e1a7220 */ /* 0x000fe20000410000 */
[----:B------:R-:W-:Y:S01]  /*d050*/  FMUL.FTZ R43, R43, R92 ;  /* 0x0000005c2b2b7220 */ /* 0x000fe20000410000 */
[----:B------:R-:W-:Y:S01]  /*d060*/  FFMA.FTZ R34, R28, R29, R34 ;  /* 0x0000001d1c227223 */ /* 0x000fe20000010022 */
[-C--:B------:R-:W-:Y:S01]  /*d070*/  FMUL.FTZ R27, R110, -R165.reuse ;  /* 0x800000a56e1b7220 */ /* 0x080fe20000410000 */
[C---:B------:R-:W-:Y:S01]  /*d080*/  FFMA.FTZ R26, R111.reuse, R165, -R26 ;  /* 0x000000a56f1a7223 */ /* 0x040fe2000001081a */
[C---:B------:R-:W-:Y:S01]  /*d090*/  FMUL.FTZ R88, R38.reuse, R175 ;  /* 0x000000af26587220 */ /* 0x040fe20000410000 */
[----:B------:R-:W-:Y:S01]  /*d0a0*/  FMUL.FTZ R86, R38, R33 ;  /* 0x0000002126567220 */ /* 0x000fe20000410000 */
[----:B------:R-:W-:Y:S01]  /*d0b0*/  FFMA.FTZ R27, R111, R166, R27 ;  /* 0x000000a66f1b7223 */ /* 0x000fe2000001001b */
[----:B------:R-:W-:Y:S01]  /*d0c0*/  FADD.FTZ R163, R163, R26 ;  /* 0x0000001aa3a37221 */ /* 0x000fe20000010000 */
[----:B------:R-:W-:Y:S01]  /*d0d0*/  FMUL.FTZ R26, R25, UR57 ;  /* 0x00000039191a7c20 */ /* 0x000fe20008410000 */
[----:B------:R-:W-:Y:S01]  /*d0e0*/  FFMA.FTZ R38, R28, R92, R31 ;  /* 0x0000005c1c267223 */ /* 0x000fe2000001001f */
[----:B------:R-:W-:Y:S01]  /*d0f0*/  FADD.FTZ R164, -R164, R27 ;  /* 0x0000001ba4a47221 */ /* 0x000fe20000010100 */
[----:B------:R-:W-:Y:S01]  /*d100*/  FFMA.FTZ R42, R28, R90, -R43 ;  /* 0x0000005a1c2a7223 */ /* 0x000fe2000001082b */
[----:B------:R-:W-:Y:S01]  /*d110*/  FFMA.FTZ R27, R171, UR59, R26 ;  /* 0x0000003bab1b7c23 */ /* 0x000fe2000801001a */
[-C--:B------:R-:W-:Y:S01]  /*d120*/  FFMA.FTZ R226, R145, R30.reuse, R226 ;  /* 0x0000001e91e27223 */ /* 0x080fe200000100e2 */
[----:B------:R-:W-:Y:S01]  /*d130*/  FFMA.FTZ R34, R41, R30, R34 ;  /* 0x0000001e29227223 */ /* 0x000fe20000010022 */
[----:B------:R-:W-:Y:S01]  /*d140*/  FMUL.FTZ R26, R112, -R163 ;  /* 0x800000a3701a7220 */ /* 0x000fe20000410000 */
[----:B------:R-:W-:Y:S01]  /*d150*/  FMUL.FTZ R28, R146, R44 ;  /* 0x0000002c921c7220 */ /* 0x000fe20000410000 */
[----:B------:R-:W-:Y:S01]  /*d160*/  FMUL.FTZ R30, R171, UR57 ;  /* 0x00000039ab1e7c20 */ /* 0x000fe20008410000 */
[----:B------:R-:W-:Y:S01]  /*d170*/  FMUL.FTZ R112, R112, -R164 ;  /* 0x800000a470707220 */ /* 0x000fe20000410000 */
[----:B------:R-:W-:Y:S01]  /*d180*/  FMUL.FTZ R31, R146, R25 ;  /* 0x00000019921f7220 */ /* 0x000fe20000410000 */
[C---:B------:R-:W-:Y:S01]  /*d190*/  FFMA.FTZ R29, R46.reuse, -R28, R201 ;  /* 0x8000001c2e1d7223 */ /* 0x040fe200000100c9 */
[----:B------:R-:W-:Y:S01]  /*d1a0*/  FFMA.FTZ R30, R25, UR59, -R30 ;  /* 0x0000003b191e7c23 */ /* 0x000fe2000801081e */
[C---:B------:R-:W-:Y:S01]  /*d1b0*/  FFMA.FTZ R112, R113.reuse, R163, -R112 ;  /* 0x000000a371707223 */ /* 0x040fe20000010870 */
[----:B------:R-:W-:Y:S01]  /*d1c0*/  FMUL.FTZ R46, R46, R25 ;  /* 0x000000192e2e7220 */ /* 0x000fe20000410000 */
[----:B------:R-:W-:Y:S01]  /*d1d0*/  FFMA.FTZ R25, R113, R164, R26 ;  /* 0x000000a471197223 */ /* 0x000fe2000001001a */
[----:B------:R-:W-:Y:S01]  /*d1e0*/  FFMA.FTZ R28, R45, -R28, R202 ;  /* 0x8000001c2d1c7223 */ /* 0x000fe200000100ca */
[----:B------:R-:W-:Y:S01]  /*d1f0*/  FMUL.FTZ R30, R29, R30 ;  /* 0x0000001e1d1e7220 */ /* 0x000fe20000410000 */
[----:B------:R-:W-:Y:S01]  /*d200*/  FADD.FTZ R161, R161, R112 ;  /* 0x00000070a1a17221 */ /* 0x000fe20000010000 */
[-C--:B------:R-:W-:Y:S01]  /*d210*/  FFMA.FTZ R33, R45, R171.reuse, R46 ;  /* 0x000000ab2d217223 */ /* 0x080fe2000001002e */
[----:B------:R-:W-:Y:S01]  /*d220*/  FADD.FTZ R162, -R162, R25 ;  /* 0x00000019a2a27221 */ /* 0x000fe20000010100 */
[----:B------:R-:W-:Y:S01]  /*d230*/  FMUL.FTZ R171, R146, R171 ;  /* 0x000000ab92ab7220 */ /* 0x000fe20000410000 */
[----:B------:R-:W-:Y:S01]  /*d240*/  FFMA.FTZ R27, R28, R27, R30 ;  /* 0x0000001b1c1b7223 */ /* 0x000fe2000001001e */
[----:B------:R-:W-:Y:S01]  /*d250*/  FMUL.FTZ R25, R114, -R161 ;  /* 0x800000a172197220 */ /* 0x000fe20000410000 */
[----:B------:R-:W-:Y:S01]  /*d260*/  FADD.FTZ R123, R34, R123 ;  /* 0x0000007b227b7221 */ /* 0x000fe20000010000 */
[----:B------:R-:W-:Y:S01]  /*d270*/  FFMA.FTZ R229, R146, R33, R229 ;  /* 0x0000002192e57223 */ /* 0x000fe200000100e5 */
[C---:B------:R-:W-:Y:S01]  /*d280*/  FMUL.FTZ R84, R35.reuse, R84 ;  /* 0x0000005423547220 */ /* 0x040fe20000410000 */
[----:B------:R-:W-:Y:S01]  /*d290*/  FMUL.FTZ R78, R35, R78 ;  /* 0x0000004e234e7220 */ /* 0x000fe20000410000 */
[C---:B------:R-:W-:Y:S01]  /*d2a0*/  FMUL.FTZ R92, R41.reuse, R92 ;  /* 0x0000005c295c7220 */ /* 0x040fe20000410000 */
[----:B------:R-:W-:Y:S01]  /*d2b0*/  FMUL.FTZ R90, R41, R90 ;  /* 0x0000005a295a7220 */ /* 0x000fe20000410000 */
[----:B------:R-:W-:Y:S01]  /*d2c0*/  FMUL.FTZ R34, R29, R171 ;  /* 0x000000ab1d227220 */ /* 0x000fe20000410000 */
[----:B------:R-:W-:Y:S01]  /*d2d0*/  FFMA.FTZ R33, R44, R33, R27 ;  /* 0x000000212c217223 */ /* 0x000fe2000001001b */
[----:B------:R-:W-:Y:S01]  /*d2e0*/  FFMA.FTZ R25, R115, R162, R25 ;  /* 0x000000a273197223 */ /* 0x000fe20000010019 */
[----:B------:R-:W-:-:S02]  /*d2f0*/  HADD2.F32 R32, -RZ, R154.H0_H0 ;  /* 0x2000009aff207230 */ /* 0x000fc40000004100 */
[-C--:B------:R-:W-:Y:S01]  /*d300*/  FMUL.FTZ R41, R29, R31.reuse ;  /* 0x0000001f1d297220 */ /* 0x080fe20000410000 */
[----:B------:R-:W-:Y:S01]  /*d310*/  FMUL.FTZ R27, R48, R170 ;  /* 0x000000aa301b7220 */ /* 0x000fe20000410000 */
[----:B------:R-:W-:Y:S01]  /*d320*/  SHF.L.U32 R35, R157, 0x5, RZ ;  /* 0x000000059d237819 */ /* 0x000fe200000006ff */
[----:B------:R-:W-:Y:S01]  /*d330*/  FMUL.FTZ R26, R114, -R162 ;  /* 0x800000a2721a7220 */ /* 0x000fe20000410000 */
[----:B------:R-:W-:Y:S01]  /*d340*/  FFMA.FTZ R43, R28, R31, -R34 ;  /* 0x0000001f1c2b7223 */ /* 0x000fe20000010822 */
[----:B------:R-:W-:Y:S01]  /*d350*/  FADD.FTZ R160, -R160, R25 ;  /* 0x00000019a0a07221 */ /* 0x000fe20000010100 */
[----:B------:R-:W-:Y:S01]  /*d360*/  FFMA.FTZ R41, R28, R171, R41 ;  /* 0x000000ab1c297223 */ /* 0x000fe20000010029 */
[----:B------:R-:W-:Y:S01]  /*d370*/  FFMA.FTZ R34, R47, R24, R27 ;  /* 0x000000182f227223 */ /* 0x000fe2000001001b */
[----:B------:R-:W-:Y:S01]  /*d380*/  IADD3 R25, R35, 0x1, RZ ;  /* 0x0000000123197810 */ /* 0x000fe20007ffe0ff */
[----:B------:R-:W-:Y:S01]  /*d390*/  FMUL.FTZ R28, R147, R32 ;  /* 0x00000020931c7220 */ /* 0x000fe20000410000 */
[----:B------:R-:W-:Y:S01]  /*d3a0*/  FMUL.FTZ R27, R24, UR57 ;  /* 0x00000039181b7c20 */ /* 0x000fe20008410000 */
[----:B------:R-:W-:Y:S01]  /*d3b0*/  FFMA.FTZ R26, R115, R161, -R26 ;  /* 0x000000a1731a7223 */ /* 0x000fe2000001081a */
[----:B------:R-:W-:Y:S01]  /*d3c0*/  FMUL.FTZ R94, R44, R31 ;  /* 0x0000001f2c5e7220 */ /* 0x000fe20000410000 */
[----:B------:R-:W-:Y:S01]  /*d3d0*/  LEA.HI.SX32 R126, R25, R35, 0x1b ;  /* 0x00000023197e7211 */ /* 0x000fe200078fdaff */
[-C--:B------:R-:W-:Y:S01]  /*d3e0*/  FFMA.FTZ R30, R48, -R28.reuse, R199 ;  /* 0x8000001c301e7223 */ /* 0x080fe200000100c7 */
[----:B------:R-:W-:Y:S01]  /*d3f0*/  FMUL.FTZ R31, R152, R81 ;  /* 0x00000051981f7220 */ /* 0x000fe20000410000 */
[C---:B------:R-:W-:Y:S01]  /*d400*/  FMUL.FTZ R25, R170.reuse, UR57 ;  /* 0x00000039aa197c20 */ /* 0x040fe20008410000 */
[----:B------:R-:W-:Y:S01]  /*d410*/  FFMA.FTZ R29, R170, UR59, -R27 ;  /* 0x0000003baa1d7c23 */ /* 0x000fe2000801081b */
[----:B------:R-:W-:Y:S01]  /*d420*/  FADD.FTZ R159, R159, R26 ;  /* 0x0000001a9f9f7221 */ /* 0x000fe20000010000 */
[----:B------:R-:W-:Y:S01]  /*d430*/  FFMA.FTZ R28, R47, -R28, R200 ;  /* 0x8000001c2f1c7223 */ /* 0x000fe200000100c8 */
[----:B------:R-:W-:Y:S01]  /*d440*/  IADD3 R26, R35, 0x2, RZ ;  /* 0x00000002231a7810 */ /* 0x000fe20007ffe0ff */
[C---:B------:R-:W-:Y:S01]  /*d450*/  FMUL.FTZ R45, R147.reuse, R170 ;  /* 0x000000aa932d7220 */ /* 0x040fe20000410000 */
[----:B------:R-:W-:Y:S01]  /*d460*/  FMUL.FTZ R47, R147, R24 ;  /* 0x00000018932f7220 */ /* 0x000fe20000410000 */
[----:B------:R-:W-:Y:S01]  /*d470*/  FFMA.FTZ R36, R83, -R31, R227 ;  /* 0x8000001f53247223 */ /* 0x000fe200000100e3 */
[----:B------:R-:W-:Y:S01]  /*d480*/  FFMA.FTZ R27, R24, UR59, R25 ;  /* 0x0000003b181b7c23 */ /* 0x000fe20008010019 */
[----:B------:R-:W-:Y:S01]  /*d490*/  FMUL.FTZ R114, R30, R29 ;  /* 0x0000001d1e727220 */ /* 0x000fe20000410000 */
[----:B------:R-:W-:Y:S01]  /*d4a0*/  FFMA.FTZ R31, R82, -R31, R228 ;  /* 0x8000001f521f7223 */ /* 0x000fe200000100e4 */
[----:B------:R-:W-:Y:S01]  /*d4b0*/  FMUL.FTZ R24, R152, R159 ;  /* 0x0000009f98187220 */ /* 0x000fe20000410000 */
[C---:B------:R-:W-:Y:S01]  /*d4c0*/  IADD3 R96, R35.reuse, 0x3, RZ ;  /* 0x0000000323607810 */ /* 0x040fe20007ffe0ff */
[----:B------:R-:W-:Y:S01]  /*d4d0*/  FMUL.FTZ R25, R30, R45 ;  /* 0x0000002d1e197220 */ /* 0x000fe20000410000 */
[----:B------:R-:W-:Y:S01]  /*d4e0*/  LEA.HI.SX32 R158, R26, R35, 0x1b ;  /* 0x000000231a9e7211 */ /* 0x000fe200078fdaff */
[----:B------:R-:W-:Y:S01]  /*d4f0*/  FMUL.FTZ R48, R30, R47 ;  /* 0x0000002f1e307220 */ /* 0x000fe20000410000 */
[----:B------:R-:W-:Y:S01]  /*d500*/  LEA.HI.SX32 R30, R35, R35, 0x1b ;  /* 0x00000023231e7211 */ /* 0x000fe200078fdaff */
[----:B------:R-:W-:Y:S01]  /*d510*/  FMUL.FTZ R26, R152, R160 ;  /* 0x000000a0981a7220 */ /* 0x000fe20000410000 */
[----:B------:R-:W-:Y:S01]  /*d520*/  FFMA.FTZ R114, R28, R27, R114 ;  /* 0x0000001b1c727223 */ /* 0x000fe20000010072 */
[----:B------:R-:W-:Y:S01]  /*d530*/  FMUL.FTZ R27, R31, R24 ;  /* 0x000000181f1b7220 */ /* 0x000fe20000410000 */
[----:B------:R-:W-:Y:S01]  /*d540*/  FMUL.FTZ R29, R151, R58 ;  /* 0x0000003a971d7220 */ /* 0x000fe20000410000 */
[----:B------:R-:W-:Y:S01]  /*d550*/  FMUL.FTZ R46, R44, R171 ;  /* 0x000000ab2c2e7220 */ /* 0x000fe20000410000 */
[----:B------:R-:W-:Y:S01]  /*d560*/  LEA.HI.SX32 R96, R96, R35, 0x1b ;  /* 0x0000002360607211 */ /* 0x000fe200078fdaff */
[----:B------:R-:W-:Y:S01]  /*d570*/  FFMA.FTZ R44, R28, R47, R25 ;  /* 0x0000002f1c2c7223 */ /* 0x000fe20000010019 */
[-C--:B------:R-:W-:Y:S01]  /*d580*/  FMUL.FTZ R25, R31, R26.reuse ;  /* 0x0000001a1f197220 */ /* 0x080fe20000410000 */
[----:B------:R-:W-:Y:S01]  /*d590*/  LEA R35, R30, R153, 0x2 ;  /* 0x000000991e237211 */ /* 0x000fe200078e10ff */
[-C--:B------:R-:W-:Y:S01]  /*d5a0*/  FMUL.FTZ R79, R81, R26.reuse ;  /* 0x0000001a514f7220 */ /* 0x080fe20000410000 */
[----:B------:R-:W-:Y:S01]  /*d5b0*/  FFMA.FTZ R26, R36, R26, -R27 ;  /* 0x0000001a241a7223 */ /* 0x000fe2000001081b */
[----:B------:R-:W-:Y:S01]  /*d5c0*/  FFMA.FTZ R30, R80, -R29, R191 ;  /* 0x8000001d501e7223 */ /* 0x000fe200000100bf */
[----:B------:R-:W-:Y:S01]  /*d5d0*/  FMUL.FTZ R27, R150, R55 ;  /* 0x00000037961b7220 */ /* 0x000fe20000410000 */
[----:B------:R-:W-:Y:S01]  /*d5e0*/  FFMA.FTZ R29, R59, -R29, R192 ;  /* 0x8000001d3b1d7223 */ /* 0x000fe200000100c0 */
[----:B------:R-:W-:Y:S01]  /*d5f0*/  FMUL.FTZ R87, R151, R162 ;  /* 0x000000a297577220 */ /* 0x000fe20000410000 */
[-C--:B------:R-:W-:Y:S01]  /*d600*/  FMUL.FTZ R98, R81, R24.reuse ;  /* 0x0000001851627220 */ /* 0x080fe20000410000 */
[----:B------:R-:W-:Y:S01]  /*d610*/  FFMA.FTZ R48, R28, R45, -R48 ;  /* 0x0000002d1c307223 */ /* 0x000fe20000010830 */
[----:B------:R-:W-:Y:S01]  /*d620*/  FFMA.FTZ R25, R36, R24, R25 ;  /* 0x0000001824197223 */ /* 0x000fe20000010019 */
[----:B------:R-:W-:Y:S01]  /*d630*/  FFMA.FTZ R28, R56, -R27, R194 ;  /* 0x8000001b381c7223 */ /* 0x000fe200000100c2 */
[----:B------:R-:W-:Y:S01]  /*d640*/  FMUL.FTZ R85, R151, R161 ;  /* 0x000000a197557220 */ /* 0x000fe20000410000 */
[----:B------:R-:W-:Y:S01]  /*d650*/  FMUL.FTZ R89, R29, R87 ;  /* 0x000000571d597220 */ /* 0x000fe20000410000 */
[----:B------:R-:W-:Y:S01]  /*d660*/  FFMA.FTZ R27, R57, -R27, R193 ;  /* 0x8000001b391b7223 */ /* 0x000fe200000100c1 */
[----:B------:R-:W-:Y:S01]  /*d670*/  FMUL.FTZ R24, R150, R164 ;  /* 0x000000a496187220 */ /* 0x000fe20000410000 */
[----:B------:R-:W-:Y:S01]  /*d680*/  LEA R126, R126, R153, 0x2 ;  /* 0x000000997e7e7211 */ /* 0x000fe200078e10ff */
[----:B------:R0:W-:Y:S01]  /*d690*/  STS [R35+0x4200], R98 ;  /* 0x0042006223007388 */ /* 0x0001e20000000800 */
[----:B------:R-:W-:Y:S01]  /*d6a0*/  FADD.FTZ R25, RZ, R25 ;  /* 0x00000019ff197221 */ /* 0x000fe20000010000 */
[----:B------:R-:W-:Y:S01]  /*d6b0*/  FMUL.FTZ R102, R150, R163 ;  /* 0x000000a396667220 */ /* 0x000fe20000410000 */
[----:B------:R-:W-:Y:S01]  /*d6c0*/  FMUL.FTZ R91, R27, R24 ;  /* 0x000000181b5b7220 */ /* 0x000fe20000410000 */
[----:B------:R-:W-:Y:S01]  /*d6d0*/  FMUL.FTZ R100, R29, R85 ;  /* 0x000000551d647220 */ /* 0x000fe20000410000 */
[----:B------:R1:W-:Y:S01]  /*d6e0*/  STS [R126+0x4204], R79 ;  /* 0x0042044f7e007388 */ /* 0x0003e20000000800 */
[----:B------:R-:W-:Y:S01]  /*d6f0*/  FADD.FTZ R26, RZ, R26 ;  /* 0x0000001aff1a7221 */ /* 0x000fe20000010000 */
[C---:B------:R-:W-:Y:S01]  /*d700*/  FMUL.FTZ R95, R149.reuse, R166 ;  /* 0x000000a6955f7220 */ /* 0x040fe20000410000 */
[----:B------:R-:W-:Y:S01]  /*d710*/  LEA R158, R158, R153, 0x2 ;  /* 0x000000999e9e7211 */ /* 0x000fe200078e10ff */
[C---:B------:R-:W-:Y:S01]  /*d720*/  FMUL.FTZ R93, R149.reuse, R165 ;  /* 0x000000a5955d7220 */ /* 0x040fe20000410000 */
[-C--:B0-----:R-:W-:Y:S01]  /*d730*/  FFMA.FTZ R98, R30, R85.reuse, R89 ;  /* 0x000000551e627223 */ /* 0x081fe20000010059 */
[----:B------:R-:W-:Y:S01]  /*d740*/  FMUL.FTZ R89, R149, R52 ;  /* 0x0000003495597220 */ /* 0x000fe20000410000 */
[----:B------:R-:W-:Y:S01]  /*d750*/  FMUL.FTZ R85, R58, R85 ;  /* 0x000000553a557220 */ /* 0x000fe20000410000 */
[----:B------:R-:W-:Y:S01]  /*d760*/  LEA R169, R96, R153, 0x2 ;  /* 0x0000009960a97211 */ /* 0x000fe200078e10ff */
[----:B------:R-:W-:Y:S01]  /*d770*/  FADD.FTZ R25, R25, R98 ;  /* 0x0000006219197221 */ /* 0x000fe20000010000 */
[----:B-1----:R-:W-:Y:S01]  /*d780*/  FFMA.FTZ R79, R30, R87, -R100 ;  /* 0x000000571e4f7223 */ /* 0x002fe20000010864 */
[----:B------:R-:W-:Y:S01]  /*d790*/  FFMA.FTZ R98, R28, R102, R91 ;  /* 0x000000661c627223 */ /* 0x000fe2000001005b */
[----:B------:R0:W-:Y:S01]  /*d7a0*/  STS [R158+0x4208], R85 ;  /* 0x004208559e007388 */ /* 0x0001e20000000800 */
[----:B------:R-:W-:Y:S01]  /*d7b0*/  FMUL.FTZ R106, R148, R168 ;  /* 0x000000a8946a7220 */ /* 0x000fe20000410000 */
[----:B------:R-:W-:Y:S01]  /*d7c0*/  FADD.FTZ R79, R26, R79 ;  /* 0x0000004f1a4f7221 */ /* 0x000fe20000010000 */
[----:B------:R-:W-:Y:S01]  /*d7d0*/  FADD.FTZ R91, R25, R98 ;  /* 0x00000062195b7221 */ /* 0x000fe20000010000 */
[-C--:B------:R-:W-:Y:S01]  /*d7e0*/  FFMA.FTZ R26, R53, -R89.reuse, R196 ;  /* 0x80000059351a7223 */ /* 0x080fe200000100c4 */
[----:B------:R-:W-:Y:S01]  /*d7f0*/  FFMA.FTZ R25, R54, -R89, R195 ;  /* 0x8000005936197223 */ /* 0x000fe200000100c3 */
[-C--:B------:R-:W-:Y:S01]  /*d800*/  FMUL.FTZ R89, R27, R102.reuse ;  /* 0x000000661b597220 */ /* 0x080fe20000410000 */
[----:B------:R-:W-:Y:S01]  /*d810*/  FMUL.FTZ R96, R58, R87 ;  /* 0x000000573a607220 */ /* 0x000fe20000410000 */
[----:B------:R-:W-:Y:S01]  /*d820*/  FMUL.FTZ R102, R55, R102 ;  /* 0x0000006637667220 */ /* 0x000fe20000410000 */
[C---:B------:R-:W-:Y:S01]  /*d830*/  FMUL.FTZ R100, R25.reuse, R93 ;  /* 0x0000005d19647220 */ /* 0x040fe20000410000 */
[-C--:B------:R-:W-:Y:S01]  /*d840*/  FFMA.FTZ R98, R28, R24.reuse, -R89 ;  /* 0x000000181c627223 */ /* 0x080fe20000010859 */
[----:B------:R-:W-:Y:S01]  /*d850*/  FMUL.FTZ R89, R25, R95 ;  /* 0x0000005f19597220 */ /* 0x000fe20000410000 */
[C---:B0-----:R-:W-:Y:S01]  /*d860*/  FMUL.FTZ R85, R148.reuse, R49 ;  /* 0x0000003194557220 */ /* 0x041fe20000410000 */
[----:B------:R-:W-:Y:S01]  /*d870*/  FMUL.FTZ R104, R148, R167 ;  /* 0x000000a794687220 */ /* 0x000fe20000410000 */
[----:B------:R-:W-:Y:S01]  /*d880*/  FADD.FTZ R79, R79, R98 ;  /* 0x000000624f4f7221 */ /* 0x000fe20000010000 */
[C---:B------:R-:W-:Y:S01]  /*d890*/  FFMA.FTZ R98, R26.reuse, R93, R89 ;  /* 0x0000005d1a627223 */ /* 0x040fe20000010059 */
[----:B------:R-:W-:Y:S01]  /*d8a0*/  FFMA.FTZ R115, R51, -R85, R197 ;  /* 0x8000005533737223 */ /* 0x000fe200000100c5 */
[----:B------:R0:W-:Y:S01]  /*d8b0*/  STS [R169+0x420c], R96 ;  /* 0x00420c60a9007388 */ /* 0x0001e20000000800 */
[----:B------:R-:W-:Y:S01]  /*d8c0*/  FFMA.FTZ R100, R26, R95, -R100 ;  /* 0x0000005f1a647223 */ /* 0x000fe20000010864 */
[----:B------:R-:W-:Y:S01]  /*d8d0*/  FADD.FTZ R91, R91, R98 ;  /* 0x000000625b5b7221 */ /* 0x000fe20000010000 */
[----:B------:R-:W-:Y:S01]  /*d8e0*/  FMUL.FTZ R98, R55, R24 ;  /* 0x0000001837627220 */ /* 0x000fe20000410000 */
[----:B------:R-:W-:Y:S01]  /*d8f0*/  FFMA.FTZ R24, R50, -R85, R198 ;  /* 0x8000005532187223 */ /* 0x000fe200000100c6 */
[C---:B------:R-:W-:Y:S01]  /*d900*/  FMUL.FTZ R85, R115.reuse, R106 ;  /* 0x0000006a73557220 */ /* 0x040fe20000410000 */
[----:B------:R1:W-:Y:S01]  /*d910*/  STS [R35+0x4210], R102 ;  /* 0x0042106623007388 */ /* 0x0003e20000000800 */
[-C--:B------:R-:W-:Y:S01]  /*d920*/  FMUL.FTZ R87, R115, R104.reuse ;  /* 0x0000006873577220 */ /* 0x080fe20000410000 */
[-C--:B------:R-:W-:Y:S01]  /*d930*/  FMUL.FTZ R108, R49, R104.reuse ;  /* 0x00000068316c7220 */ /* 0x080fe20000410000 */
[----:B------:R-:W-:Y:S01]  /*d940*/  FADD.FTZ R79, R79, R100 ;  /* 0x000000644f4f7221 */ /* 0x000fe20000010000 */
[C---:B------:R-:W-:Y:S01]  /*d950*/  FMUL.FTZ R100, R52.reuse, R93 ;  /* 0x0000005d34647220 */ /* 0x040fe20000410000 */
[----:B0-----:R-:W-:Y:S01]  /*d960*/  FMUL.FTZ R96, R52, R95 ;  /* 0x0000005f34607220 */ /* 0x001fe20000410000 */
[C---:B------:R-:W-:Y:S01]  /*d970*/  FMUL.FTZ R110, R32.reuse, R47 ;  /* 0x0000002f206e7220 */ /* 0x040fe20000410000 */
[----:B------:R-:W-:Y:S01]  /*d980*/  FMUL.FTZ R112, R32, R45 ;  /* 0x0000002d20707220 */ /* 0x000fe20000410000 */
[----:B------:R0:W-:Y:S01]  /*d990*/  STS [R35+0x4214], R98 ;  /* 0x0042146223007388 */ /* 0x0001e20000000800 */
[----:B------:R-:W-:Y:S01]  /*d9a0*/  LEA.HI.SX32 R170, R157, R157, 0x1b ;  /* 0x0000009d9daa7211 */ /* 0x000fe200078fdaff */
[C---:B-1----:R-:W-:Y:S01]  /*d9b0*/  FFMA.FTZ R102, R24.reuse, R104, R85 ;  /* 0x0000006818667223 */ /* 0x042fe20000010055 */
[-C--:B------:R-:W-:Y:S01]  /*d9c0*/  FFMA.FTZ R104, R24, R106.reuse, -R87 ;  /* 0x0000006a18687223 */ /* 0x080fe20000010857 */
[----:B------:R-:W-:Y:S01]  /*d9d0*/  FMUL.FTZ R106, R49, R106 ;  /* 0x0000006a316a7220 */ /* 0x000fe20000410000 */
[----:B------:R-:W-:Y:S01]  /*d9e0*/  STS [R35+0x4218], R100 ;  /* 0x0042186423007388 */ /* 0x000fe20000000800 */
[----:B------:R-:W-:Y:S01]  /*d9f0*/  FADD.FTZ R91, R91, R102 ;  /* 0x000000665b5b7221 */ /* 0x000fe20000010000 */
[----:B------:R-:W-:Y:S01]  /*da00*/  FADD.FTZ R79, R79, R104 ;  /* 0x000000684f4f7221 */ /* 0x000fe20000010000 */
[----:B------:R-:W-:Y:S01]  /*da10*/  IADD3 R102, R157, 0xd00, RZ ;  /* 0x00000d009d667810 */ /* 0x000fe20007ffe0ff */
[----:B------:R-:W-:Y:S01]  /*da20*/  STS [R35+0x421c], R96 ;  /* 0x00421c6023007388 */ /* 0x000fe20000000800 */
[----:B------:R-:W-:Y:S01]  /*da30*/  FADD.FTZ R44, R91, R44 ;  /* 0x0000002c5b2c7221 */ /* 0x000fe20000010000 */
[----:B------:R-:W-:Y:S01]  /*da40*/  FADD.FTZ R48, R79, R48 ;  /* 0x000000304f307221 */ /* 0x000fe20000010000 */
[C---:B0-----:R-:W-:Y:S01]  /*da50*/  IADD3 R98, R157.reuse, 0xc00, RZ ;  /* 0x00000c009d627810 */ /* 0x041fe20007ffe0ff */
[----:B------:R-:W-:Y:S01]  /*da60*/  STS [R35+0x4220], R108 ;  /* 0x0042206c23007388 */ /* 0x000fe20000000800 */
[----:B------:R-:W-:Y:S01]  /*da70*/  FADD.FTZ R41, R44, R41 ;  /* 0x000000292c297221 */ /* 0x000fe20000010000 */
[----:B------:R-:W-:Y:S01]  /*da80*/  FADD.FTZ R43, R48, R43 ;  /* 0x0000002b302b7221 */ /* 0x000fe20000010000 */
[----:B------:R-:W-:Y:S01]  /*da90*/  IADD3 R44, R157, 0x200, RZ ;  /* 0x000002009d2c7810 */ /* 0x000fe20007ffe0ff */
[----:B------:R-:W-:Y:S01]  /*daa0*/  STS [R35+0x4224], R106 ;  /* 0x0042246a23007388 */ /* 0x000fe20000000800 */
[----:B------:R-:W-:Y:S01]  /*dab0*/  FADD.FTZ R38, R41, R38 ;  /* 0x0000002629267221 */ /* 0x000fe20000010000 */
[----:B------:R-:W-:Y:S01]  /*dac0*/  FADD.FTZ R43, R43, R42 ;  /* 0x0000002a2b2b7221 */ /* 0x000fe20000010000 */
[----:B------:R-:W-:Y:S01]  /*dad0*/  IADD3 R42, R157, 0x180, RZ ;  /* 0x000001809d2a7810 */ /* 0x000fe20007ffe0ff */
        /* <DEDUP_REMOVED lines=12> */
[----:B------:R-:W-:Y:S01]  /*dba0*/  STS [R35+0x4234], R94 ;  /* 0x0042345e23007388 */ /* 0x000fe20000000800 */
[----:B------:R-:W-:Y:S01]  /*dbb0*/  FADD.FTZ R69, R38, R69 ;  /* 0x0000004526457221 */ /* 0x000fe20000010000 */
[----:B------:R-:W-:Y:S01]  /*dbc0*/  IADD3 R38, R157, 0x80, RZ ;  /* 0x000000809d267810 */ /* 0x000fe20007ffe0ff */
[----:B------:R-:W-:Y:S01]  /*dbd0*/  FADD.FTZ R171, R77, R70 ;  /* 0x000000464dab7221 */ /* 0x000fe20000010000 */
[----:B------:R1:W-:Y:S01]  /*dbe0*/  STS [R35+0x4238], R92 ;  /* 0x0042385c23007388 */ /* 0x0003e20000000800 */
[----:B------:R-:W-:Y:S01]  /*dbf0*/  FADD.FTZ R172, R69, R66 ;  /* 0x0000004245ac7221 */ /* 0x000fe20000010000 */
[----:B0-----:R-:W-:Y:S01]  /*dc00*/  IADD3 R46, R157, 0x280, RZ ;  /* 0x000002809d2e7810 */ /* 0x001fe20007ffe0ff */
[----:B------:R-:W-:Y:S01]  /*dc10*/  FADD.FTZ R23, R171, R23 ;  /* 0x00000017ab177221 */ /* 0x000fe20000010000 */
[----:B------:R0:W-:Y:S01]  /*dc20*/  STS [R35+0x423c], R90 ;  /* 0x00423c5a23007388 */ /* 0x0001e20000000800 */
[C---:B------:R-:W-:Y:S01]  /*dc30*/  IADD3 R66, R157.reuse, 0x500, RZ ;  /* 0x000005009d427810 */ /* 0x040fe20007ffe0ff */
[----:B------:R-:W-:Y:S01]  /*dc40*/  FMUL.FTZ R174, R16, R227 ;  /* 0x000000e310ae7220 */ /* 0x000fe20000410000 */
[----:B------:R-:W-:Y:S01]  /*dc50*/  IADD3 R70, R157, 0x600, RZ ;  /* 0x000006009d467810 */ /* 0x000fe20007ffe0ff */
[----:B------:R2:W-:Y:S01]  /*dc60*/  STS [R35+0x4240], R88 ;  /* 0x0042405823007388 */ /* 0x0005e20000000800 */
[----:B------:R-:W-:Y:S01]  /*dc70*/  LEA.HI.SX32 R38, R38, R157, 0x1b ;  /* 0x0000009d26267211 */ /* 0x000fe200078fdaff */
[----:B------:R-:W-:Y:S01]  /*dc80*/  FADD.FTZ R22, R23, R22 ;  /* 0x0000001617167221 */ /* 0x000fe20000010000 */
[C---:B-1----:R-:W-:Y:S01]  /*dc90*/  IADD3 R92, R157.reuse, 0xa80, RZ ;  /* 0x00000a809d5c7810 */ /* 0x042fe20007ffe0ff */
[----:B------:R1:W-:Y:S01]  /*dca0*/  STS [R35+0x4244], R86 ;  /* 0x0042445623007388 */ /* 0x0003e20000000800 */
[----:B------:R-:W-:Y:S01]  /*dcb0*/  IADD3 R94, R157, 0xb00, RZ ;  /* 0x00000b009d5e7810 */ /* 0x000fe20007ffe0ff */
[----:B------:R-:W-:Y:S01]  /*dcc0*/  FMUL.FTZ R23, R167, UR57 ;  /* 0x00000039a7177c20 */ /* 0x000fe20008410000 */
[C---:B0-----:R-:W-:Y:S01]  /*dcd0*/  IADD3 R90, R157.reuse, 0xa00, RZ ;  /* 0x00000a009d5a7810 */ /* 0x041fe20007ffe0ff */
[----:B------:R0:W-:Y:S01]  /*dce0*/  STS [R35+0x4248], R84 ;  /* 0x0042485423007388 */ /* 0x0001e20000000800 */
[C---:B------:R-:W-:Y:S01]  /*dcf0*/  IADD3 R96, R157.reuse, 0xb80, RZ ;  /* 0x00000b809d607810 */ /* 0x040fe20007ffe0ff */
[----:B------:R-:W-:Y:S01]  /*dd00*/  FADD.FTZ R172, R172, R20 ;  /* 0x00000014acac7221 */ /* 0x000fe20000010000 */
[C---:B--2---:R-:W-:Y:S01]  /*dd10*/  IADD3 R88, R157.reuse, 0x980, RZ ;  /* 0x000009809d587810 */ /* 0x044fe20007ffe0ff */
[----:B------:R2:W-:Y:S01]  /*dd20*/  STS [R35+0x424c], R78 ;  /* 0x00424c4e23007388 */ /* 0x0005e20000000800 */
[C---:B------:R-:W-:Y:S01]  /*dd30*/  IADD3 R100, R157.reuse, 0xc80, RZ ;  /* 0x00000c809d647810 */ /* 0x040fe20007ffe0ff */
[----:B------:R-:W-:Y:S01]  /*dd40*/  FFMA.FTZ R173, -R16, R228, -RZ ;  /* 0x000000e410ad7223 */ /* 0x000fe200000109ff */
[C---:B-1----:R-:W-:Y:S01]  /*dd50*/  IADD3 R86, R157.reuse, 0x900, RZ ;  /* 0x000009009d567810 */ /* 0x042fe20007ffe0ff */
[----:B------:R-:W-:Y:S01]  /*dd60*/  STS [R35+0x4250], R75 ;  /* 0x0042504b23007388 */ /* 0x000fe20000000800 */
[C---:B------:R-:W-:Y:S01]  /*dd70*/  IADD3 R104, R157.reuse, 0xd80, RZ ;  /* 0x00000d809d687810 */ /* 0x040fe20007ffe0ff */
[----:B------:R-:W-:Y:S01]  /*dd80*/  FFMA.FTZ R20, R168, UR59, -R23 ;  /* 0x0000003ba8147c23 */ /* 0x000fe20008010817 */
[C---:B0-----:R-:W-:Y:S01]  /*dd90*/  IADD3 R84, R157.reuse, 0x880, RZ ;  /* 0x000008809d547810 */ /* 0x041fe20007ffe0ff */
[----:B------:R0:W-:Y:S01]  /*dda0*/  STS [R35+0x4254], R76 ;  /* 0x0042544c23007388 */ /* 0x0001e20000000800 */
[----:B------:R-:W-:Y:S01]  /*ddb0*/  IADD3 R106, R157, 0xe00, RZ ;  /* 0x00000e009d6a7810 */ /* 0x000fe20007ffe0ff */
[----:B------:R-:W-:Y:S01]  /*ddc0*/  FMUL.FTZ R191, R15, R191 ;  /* 0x000000bf0fbf7220 */ /* 0x000fe20000410000 */
[C---:B--2---:R-:W-:Y:S01]  /*ddd0*/  IADD3 R78, R157.reuse, 0x800, RZ ;  /* 0x000008009d4e7810 */ /* 0x044fe20007ffe0ff */
[----:B------:R-:W-:Y:S01]  /*dde0*/  STS [R35+0x4258], R71 ;  /* 0x0042584723007388 */ /* 0x000fe20000000800 */
[----:B------:R-:W-:Y:S01]  /*ddf0*/  IADD3 R108, R157, 0xe80, RZ ;  /* 0x00000e809d6c7810 */ /* 0x000fe20007ffe0ff */
[----:B------:R-:W-:Y:S01]  /*de00*/  FFMA.FTZ R192, -R15, R192, -RZ ;  /* 0x000000c00fc07223 */ /* 0x000fe200000109ff */
[C---:B------:R-:W-:Y:S01]  /*de10*/  IADD3 R110, R157.reuse, 0xf00, RZ ;  /* 0x00000f009d6e7810 */ /* 0x040fe20007ffe0ff */
[----:B------:R1:W-:Y:S01]  /*de20*/  STS [R35+0x425c], R72 ;  /* 0x00425c4823007388 */ /* 0x0003e20000000800 */
[C---:B------:R-:W-:Y:S01]  /*de30*/  IADD3 R112, R157.reuse, 0xf80, RZ ;  /* 0x00000f809d707810 */ /* 0x040fe20007ffe0ff */
[-C--:B------:R-:W-:Y:S01]  /*de40*/  FFMA.FTZ R114, R32, R34.reuse, R114 ;  /* 0x0000002220727223 */ /* 0x080fe20000010072 */
[----:B0-----:R-:W-:Y:S01]  /*de50*/  IADD3 R76, R157, 0x780, RZ ;  /* 0x000007809d4c7810 */ /* 0x001fe20007ffe0ff */
[----:B------:R-:W-:Y:S01]  /*de60*/  STS [R35+0x4260], R67 ;  /* 0x0042604323007388 */ /* 0x000fe20000000800 */
[-C--:B------:R-:W-:Y:S01]  /*de70*/  LEA.HI.SX32 R40, R40, R157.reuse, 0x1b ;  /* 0x0000009d28287211 */ /* 0x080fe200078fdaff */
[----:B------:R-:W-:Y:S01]  /*de80*/  FFMA.FTZ R230, R147, R34, R230 ;  /* 0x0000002293e67223 */ /* 0x000fe200000100e6 */
[-C--:B------:R-:W-:Y:S01]  /*de90*/  LEA.HI.SX32 R42, R42, R157.reuse, 0x1b ;  /* 0x0000009d2a2a7211 */ /* 0x080fe200078fdaff */
[----:B------:R0:W-:Y:S01]  /*dea0*/  STS [R35+0x4264], R68 ;  /* 0x0042644423007388 */ /* 0x0001e20000000800 */
[----:B------:R-:W-:Y:S01]  /*deb0*/  LEA.HI.SX32 R44, R44, R157, 0x1b ;  /* 0x0000009d2c2c7211 */ /* 0x000fe200078fdaff */
[----:B------:R-:W-:Y:S01]  /*dec0*/  FFMA.FTZ R34, -R11, R199, -RZ ;  /* 0x000000c70b227223 */ /* 0x000fe200000109ff */
[----:B-1----:R-:W-:Y:S01]  /*ded0*/  IADD3 R72, R157, 0x680, RZ ;  /* 0x000006809d487810 */ /* 0x002fe20007ffe0ff */
[----:B------:R1:W-:Y:S01]  /*dee0*/  STS [R35+0x4268], R64 ;  /* 0x0042684023007388 */ /* 0x0003e20000000800 */
[-C--:B------:R-:W-:Y:S01]  /*def0*/  LEA.HI.SX32 R46, R46, R157.reuse, 0x1b ;  /* 0x0000009d2e2e7211 */ /* 0x080fe200078fdaff */
[----:B------:R-:W-:Y:S01]  /*df00*/  FMUL.FTZ R115, R115, R20 ;  /* 0x0000001473737220 */ /* 0x000fe20000410000 */
[-C--:B------:R-:W-:Y:S01]  /*df10*/  LEA.HI.SX32 R48, R48, R157.reuse, 0x1b ;  /* 0x0000009d30307211 */ /* 0x080fe200078fdaff */
[----:B------:R-:W-:Y:S01]  /*df20*/  STS [R35+0x426c], R65 ;  /* 0x00426c4123007388 */ /* 0x000fe20000000800 */
[----:B------:R-:W-:Y:S01]  /*df30*/  LEA.HI.SX32 R66, R66, R157, 0x1b ;  /* 0x0000009d42427211 */ /* 0x000fe200078fdaff */
[----:B------:R-:W-:Y:S01]  /*df40*/  FFMA.FTZ R20, -R14, R193, -RZ ;  /* 0x000000c10e147223 */ /* 0x000fe200000109ff */
[C---:B0-----:R-:W-:Y:S01]  /*df50*/  IADD3 R68, R157.reuse, 0x580, RZ ;  /* 0x000005809d447810 */ /* 0x041fe20007ffe0ff */
[----:B------:R0:W-:Y:S01]  /*df60*/  STS [R35+0x4270], R62 ;  /* 0x0042703e23007388 */ /* 0x0001e20000000800 */
[----:B------:R-:W-:Y:S01]  /*df70*/  LEA.HI.SX32 R70, R70, R157, 0x1b ;  /* 0x0000009d46467211 */ /* 0x000fe200078fdaff */
[----:B------:R-:W-:Y:S01]  /*df80*/  FFMA.FTZ R32, -R12, R197, -RZ ;  /* 0x000000c50c207223 */ /* 0x000fe200000109ff */
[----:B-1----:R-:W-:Y:S01]  /*df90*/  IADD3 R64, R157, 0x480, RZ ;  /* 0x000004809d407810 */ /* 0x002fe20007ffe0ff */
[----:B------:R-:W-:Y:S01]  /*dfa0*/  STS [R35+0x4274], R63 ;  /* 0x0042743f23007388 */ /* 0x000fe20000000800 */
[-C--:B------:R-:W-:Y:S01]  /*dfb0*/  LEA.HI.SX32 R68, R68, R157.reuse, 0x1b ;  /* 0x0000009d44447211 */ /* 0x080fe200078fdaff */
[----:B------:R-:W-:Y:S01]  /*dfc0*/  FMUL.FTZ R194, R14, R194 ;  /* 0x000000c20ec27220 */ /* 0x000fe20000410000 */
[-C--:B------:R-:W-:Y:S01]  /*dfd0*/  LEA.HI.SX32 R64, R64, R157.reuse, 0x1b ;  /* 0x0000009d40407211 */ /* 0x080fe200078fdaff */
[----:B------:R1:W-:Y:S01]  /*dfe0*/  STS [R35+0x4278], R60 ;  /* 0x0042783c23007388 */ /* 0x0003e20000000800 */
[-C--:B------:R-:W-:Y:S01]  /*dff0*/  LEA.HI.SX32 R72, R72, R157.reuse, 0x1b ;  /* 0x0000009d48487211 */ /* 0x080fe200078fdaff */
[----:B------:R-:W-:Y:S01]  /*e000*/  FMUL.FTZ R196, R13, R196 ;  /* 0x000000c40dc47220 */ /* 0x000fe20000410000 */
[----:B0-----:R-:W-:Y:S01]  /*e010*/  IADD3 R62, R157, 0x400, RZ ;  /* 0x000004009d3e7810 */ /* 0x001fe20007ffe0ff */
[----:B------:R0:W-:Y:S01]  /*e020*/  STS [R35+0x427c], R61 ;  /* 0x00427c3d23007388 */ /* 0x0001e20000000800 */
[-C--:B------:R-:W-:Y:S01]  /*e030*/  LEA.HI.SX32 R74, R74, R157.reuse, 0x1b ;  /* 0x0000009d4a4a7211 */ /* 0x080fe200078fdaff */
[----:B------:R-:W-:Y:S01]  /*e040*/  FMUL.FTZ R198, R12, R198 ;  /* 0x000000c60cc67220 */ /* 0x000fe20000410000 */
[-C--:B------:R-:W-:Y:S01]  /*e050*/  LEA.HI.SX32 R62, R62, R157.reuse, 0x1b ;  /* 0x0000009d3e3e7211 */ /* 0x080fe200078fdaff */
[----:B------:R-:W-:Y:S01]  /*e060*/  FMUL.FTZ R200, R11, R200 ;  /* 0x000000c80bc87220 */ /* 0x000fe20000410000 */
[-C--:B------:R-:W-:Y:S01]  /*e070*/  LEA.HI.SX32 R76, R76, R157.reuse, 0x1b ;  /* 0x0000009d4c4c7211 */ /* 0x080fe200078fdaff */
[----:B------:R-:W-:Y:S01]  /*e080*/  FMUL.FTZ R202, R10, R202 ;  /* 0x000000ca0aca7220 */ /* 0x000fe20000410000 */
[----:B-1----:R-:W-:Y:S01]  /*e090*/  IADD3 R60, R157, 0x380, RZ ;  /* 0x000003809d3c7810 */ /* 0x002fe20007ffe0ff */
[----:B------:R-:W-:Y:S01]  /*e0a0*/  FMUL.FTZ R204, R9, R204 ;  /* 0x000000cc09cc7220 */ /* 0x000fe20000410000 */
[-C--:B------:R-:W-:Y:S01]  /*e0b0*/  LEA.HI.SX32 R78, R78, R157.reuse, 0x1b ;  /* 0x0000009d4e4e7211 */ /* 0x080fe200078fdaff */
[----:B------:R-:W-:Y:S01]  /*e0c0*/  FMUL.FTZ R206, R8, R206 ;  /* 0x000000ce08ce7220 */ /* 0x000fe20000410000 */
[----:B------:R-:W-:Y:S01]  /*e0d0*/  LEA.HI.SX32 R60, R60, R157, 0x1b ;  /* 0x0000009d3c3c7211 */ /* 0x000fe200078fdaff */
[----:B------:R-:W-:Y:S01]  /*e0e0*/  FMUL.FTZ R208, R7, R208 ;  /* 0x000000d007d07220 */ /* 0x000fe20000410000 */
[----:B------:R-:W-:Y:S01]  /*e0f0*/  LEA R37, R38, R153, 0x2 ;  /* 0x0000009926257211 */ /* 0x000fe200078e10ff */
[----:B------:R-:W-:Y:S01]  /*e100*/  BAR.SYNC.DEFER_BLOCKING 0x0 ;  /* 0x0000000000007b1d */ /* 0x000fe20000010000 */
        /* <DEDUP_REMOVED lines=11> */
[----:B------:R-:W-:Y:S01]  /*e1c0*/  FMUL.FTZ R23, R165, UR57 ;  /* 0x00000039a5177c20 */ /* 0x000fe20008410000 */
[-C--:B------:R-:W-:Y:S01]  /*e1d0*/  LEA.HI.SX32 R96, R96, R157.reuse, 0x1b ;  /* 0x0000009d60607211 */ /* 0x080fe200078fdaff */
[----:B------:R-:W-:Y:S01]  /*e1e0*/  FADD.FTZ R17, R172, R17 ;  /* 0x00000011ac117221 */ /* 0x000fe20000010000 */
[-C--:B------:R-:W-:Y:S01]  /*e1f0*/  LEA.HI.SX32 R98, R98, R157.reuse, 0x1b ;  /* 0x0000009d62627211 */ /* 0x080fe200078fdaff */
[----:B------:R-:W-:Y:S01]  /*e200*/  FMUL.FTZ R172, R168, UR57 ;  /* 0x00000039a8ac7c20 */ /* 0x000fe20008410000 */
[-C--:B------:R-:W-:Y:S01]  /*e210*/  LEA.HI.SX32 R100, R100, R157.reuse, 0x1b ;  /* 0x0000009d64647211 */ /* 0x080fe200078fdaff */
[----:B------:R-:W-:Y:S01]  /*e220*/  FADD.FTZ R122, R33, R122 ;  /* 0x0000007a217a7221 */ /* 0x000fe20000010000 */
[-C--:B------:R-:W-:Y:S01]  /*e230*/  LEA.HI.SX32 R102, R102, R157.reuse, 0x1b ;  /* 0x0000009d66667211 */ /* 0x080fe200078fdaff */
[----:B------:R-:W-:Y:S01]  /*e240*/  FFMA.FTZ R172, R167, UR59, R172 ;  /* 0x0000003ba7ac7c23 */ /* 0x000fe200080100ac */
[----:B------:R-:W-:-:S02]  /*e250*/  LEA.HI.SX32 R104, R104, R157, 0x1b ;  /* 0x0000009d68687211 */ /* 0x000fc400078fdaff */
[-C--:B------:R-:W-:Y:S01]  /*e260*/  LEA.HI.SX32 R106, R106, R157.reuse, 0x1b ;  /* 0x0000009d6a6a7211 */ /* 0x080fe200078fdaff */
[----:B------:R-:W1:Y:S01]  /*e270*/  LDS R79, [R37+0x4400] ;  /* 0x00440000254f7984 */ /* 0x000e620000000800 */
[-C--:B------:R-:W-:Y:S02]  /*e280*/  LEA.HI.SX32 R108, R108, R157.reuse, 0x1b ;  /* 0x0000009d6c6c7211 */ /* 0x080fe400078fdaff */
[-C--:B------:R-:W-:Y:S02]  /*e290*/  LEA.HI.SX32 R110, R110, R157.reuse, 0x1b ;  /* 0x0000009d6e6e7211 */ /* 0x080fe400078fdaff */
[----:B------:R-:W-:Y:S02]  /*e2a0*/  LEA.HI.SX32 R112, R112, R157, 0x1b ;  /* 0x0000009d70707211 */ /* 0x000fe400078fdaff */
[-C--:B------:R-:W-:Y:S02]  /*e2b0*/  LEA R38, R40, R153.reuse, 0x2 ;  /* 0x0000009928267211 */ /* 0x080fe400078e10ff */
[----:B------:R-:W-:-:S02]  /*e2c0*/  LEA R39, R42, R153, 0x2 ;  /* 0x000000992a277211 */ /* 0x000fc400078e10ff */
[-C--:B------:R-:W-:Y:S02]  /*e2d0*/  LEA R40, R44, R153.reuse, 0x2 ;  /* 0x000000992c287211 */ /* 0x080fe400078e10ff */
[-C--:B------:R-:W-:Y:S01]  /*e2e0*/  LEA R41, R46, R153.reuse, 0x2 ;  /* 0x000000992e297211 */ /* 0x080fe200078e10ff */
[----:B------:R-:W2:Y:S01]  /*e2f0*/  LDS R85, [R39+0x4800] ;  /* 0x0048000027557984 */ /* 0x000ea20000000800 */
[-C--:B------:R-:W-:Y:S02]  /*e300*/  LEA R42, R48, R153.reuse, 0x2 ;  /* 0x00000099302a7211 */ /* 0x080fe400078e10ff */
[-C--:B------:R-:W-:Y:S01]  /*e310*/  LEA R43, R60, R153.reuse, 0x2 ;  /* 0x000000993c2b7211 */ /* 0x080fe200078e10ff */
[----:B------:R-:W3:Y:S01]  /*e320*/  LDS R87, [R41+0x4c00] ;  /* 0x004c000029577984 */ /* 0x000ee20000000800 */
[-C--:B------:R-:W-:Y:S02]  /*e330*/  LEA R44, R62, R153.reuse, 0x2 ;  /* 0x000000993e2c7211 */ /* 0x080fe400078e10ff */
[-C--:B------:R-:W-:Y:S01]  /*e340*/  LEA R45, R64, R153.reuse, 0x2 ;  /* 0x00000099402d7211 */ /* 0x080fe200078e10ff */
[----:B------:R-:W1:Y:S01]  /*e350*/  LDS R89, [R43+0x5000] ;  /* 0x005000002b597984 */ /* 0x000e620000000800 */
[----:B------:R-:W-:-:S02]  /*e360*/  LEA R46, R66, R153, 0x2 ;  /* 0x00000099422e7211 */ /* 0x000fc400078e10ff */
[-C--:B------:R-:W-:Y:S01]  /*e370*/  LEA R47, R68, R153.reuse, 0x2 ;  /* 0x00000099442f7211 */ /* 0x080fe200078e10ff */
[----:B------:R-:W1:Y:S01]  /*e380*/  LDS R91, [R45+0x5400] ;  /* 0x005400002d5b7984 */ /* 0x000e620000000800 */
[-C--:B------:R-:W-:Y:S02]  /*e390*/  LEA R48, R70, R153.reuse, 0x2 ;  /* 0x0000009946307211 */ /* 0x080fe400078e10ff */
[-C--:B------:R-:W-:Y:S01]  /*e3a0*/  LEA R60, R72, R153.reuse, 0x2 ;  /* 0x00000099483c7211 */ /* 0x080fe200078e10ff */
[----:B------:R-:W1:Y:S01]  /*e3b0*/  LDS R93, [R47+0x5800] ;  /* 0x005800002f5d7984 */ /* 0x000e620000000800 */
[-C--:B0-----:R-:W-:Y:S02]  /*e3c0*/  LEA R61, R74, R153.reuse, 0x2 ;  /* 0x000000994a3d7211 */ /* 0x081fe400078e10ff */
        /* <DEDUP_REMOVED lines=45> */
[----:B------:R4:W-:Y:S04]  /*e6a0*/  STS [R126+0x8404], R173 ;  /* 0x008404ad7e007388 */ /* 0x0009e80000000800 */
[----:B------:R2:W-:Y:S01]  /*e6b0*/  STS [R158+0x8408], R191 ;  /* 0x008408bf9e007388 */ /* 0x0005e20000000800 */
[----:B-----5:R-:W-:Y:S01]  /*e6c0*/  FFMA.FTZ R174, R166, UR59, -R23 ;  /* 0x0000003ba6ae7c23 */ /* 0x020fe20008010817 */
[----:B------:R-:W-:-:S02]  /*e6d0*/  FMUL.FTZ R23, R161, UR57 ;  /* 0x00000039a1177c20 */ /* 0x000fc40008410000 */
[----:B------:R-:W-:Y:S01]  /*e6e0*/  STS [R169+0x840c], R192 ;  /* 0x00840cc0a9007388 */ /* 0x000fe20000000800 */
[----:B----4-:R-:W-:Y:S01]  /*e6f0*/  FADD.FTZ R126, R22, R21 ;  /* 0x00000015167e7221 */ /* 0x010fe20000010000 */
[----:B------:R-:W-:Y:S02]  /*e700*/  FFMA.FTZ R22, -R13, R195, -RZ ;  /* 0x000000c30d167223 */ /* 0x000fe400000109ff */
[----:B------:R4:W-:Y:S01]  /*e710*/  STS [R35+0x842c], R34 ;  /* 0x00842c2223007388 */ /* 0x0009e20000000800 */
[----:B------:R-:W-:Y:S01]  /*e720*/  FMUL.FTZ R21, R163, UR57 ;  /* 0x00000039a3157c20 */ /* 0x000fe20008410000 */
[----:B--2---:R-:W-:Y:S01]  /*e730*/  FFMA.FTZ R158, -R9, R203, -RZ ;  /* 0x000000cb099e7223 */ /* 0x004fe200000109ff */
[----:B------:R-:W-:Y:S01]  /*e740*/  FMUL.FTZ R173, R51, R168 ;  /* 0x000000a833ad7220 */ /* 0x000fe20000410000 */
[----:B------:R2:W-:Y:S01]  /*e750*/  STS [R35+0x8414], R20 ;  /* 0x0084141423007388 */ /* 0x0005e20000000800 */
[----:B------:R-:W-:Y:S01]  /*e760*/  FFMA.FTZ R176, R164, UR59, -R21 ;  /* 0x0000003ba4b07c23 */ /* 0x000fe20008010815 */
[----:B------:R-:W-:Y:S01]  /*e770*/  FMUL.FTZ R21, R159, UR57 ;  /* 0x000000399f157c20 */ /* 0x000fe20008410000 */
[----:B------:R-:W-:Y:S01]  /*e780*/  FFMA.FTZ R168, R162, UR59, -R23 ;  /* 0x0000003ba2a87c23 */ /* 0x000fe20008010817 */
        /* <DEDUP_REMOVED lines=9> */
[----:B--2---:R-:W-:-:S03]  /*e820*/  MOV R34, UR56 ;  /* 0x0000003800227c02 */ /* 0x004fc60008000f00 */
[----:B------:R2:W-:Y:S01]  /*e830*/  STS [R35+0x843c], R158 ;  /* 0x00843c9e23007388 */ /* 0x0005e20000000800 */
[----:B-----5:R-:W-:Y:S01]  /*e840*/  FFMA.FTZ R20, -R6, R209, -RZ ;  /* 0x000000d106147223 */ /* 0x020fe200000109ff */
[----:B------:R-:W-:Y:S02]  /*e850*/  LEA R171, R34, -R157, 0x1 ;  /* 0x8000009d22ab7211 */ /* 0x000fe400078e08ff */
[----:B------:R5:W-:Y:S01]  /*e860*/  STS [R35+0x844c], R32 ;  /* 0x00844c2023007388 */ /* 0x000be20000000800 */
[----:B----4-:R-:W-:Y:S01]  /*e870*/  FFMA.FTZ R22, -R3, R215, -RZ ;  /* 0x000000d703167223 */ /* 0x010fe200000109ff */
[----:B------:R-:W-:Y:S02]  /*e880*/  ISETP.GE.AND P1, PT, R171, 0x1, PT ;  /* 0x00000001ab00780c */ /* 0x000fe40003f26270 */
[----:B------:R4:W-:Y:S01]  /*e890*/  STS [R35+0x8454], R20 ;  /* 0x0084541423007388 */ /* 0x0009e20000000800 */
[----:B--2---:R-:W-:-:S03]  /*e8a0*/  FFMA.FTZ R158, -R4, R213, -RZ ;  /* 0x000000d5049e7223 */ /* 0x004fc600000109ff */
[----:B------:R2:W-:Y:S01]  /*e8b0*/  STS [R35+0x846c], R22 ;  /* 0x00846c1623007388 */ /* 0x0005e20000000800 */
[----:B-----5:R-:W-:-:S03]  /*e8c0*/  FFMA.FTZ R32, -R2, R217, -RZ ;  /* 0x000000d902207223 */ /* 0x020fc600000109ff */
[----:B------:R-:W-:Y:S01]  /*e8d0*/  STS [R35+0x8410], R194 ;  /* 0x008410c223007388 */ /* 0x000fe20000000800 */
[----:B----4-:R-:W-:-:S03]  /*e8e0*/  FMUL.FTZ R20, R0, R219 ;  /* 0x000000db00147220 */ /* 0x010fc60000410000 */
[----:B------:R-:W-:Y:S01]  /*e8f0*/  STS [R35+0x8418], R196 ;  /* 0x008418c423007388 */ /* 0x000fe20000000800 */
[----:B--2---:R-:W-:-:S03]  /*e900*/  FMUL.FTZ R22, R166, UR57 ;  /* 0x00000039a6167c20 */ /* 0x004fc60008410000 */
[----:B------:R2:W-:Y:S01]  /*e910*/  STS [R35+0x8478], R20 ;  /* 0x0084781423007388 */ /* 0x0005e20000000800 */
[----:B------:R-:W-:Y:S01]  /*e920*/  FFMA.FTZ R177, R165, UR59, R22 ;  /* 0x0000003ba5b17c23 */ /* 0x000fe20008010016 */
[----:B------:R-:W-:Y:S02]  /*e930*/  FMUL.FTZ R22, R162, UR57 ;  /* 0x00000039a2167c20 */ /* 0x000fe40008410000 */
[----:B------:R-:W-:Y:S02]  /*e940*/  STS [R35+0x8420], R198 ;  /* 0x008420c623007388 */ /* 0x000fe40000000800 */
[----:B------:R-:W-:Y:S02]  /*e950*/  FFMA.FTZ R169, R161, UR59, R22 ;  /* 0x0000003ba1a97c23 */ /* 0x000fe40008010016 */
[----:B------:R-:W-:Y:S01]  /*e960*/  STS [R35+0x8428], R200 ;  /* 0x008428c823007388 */ /* 0x000fe20000000800 */
[----:B--2---:R-:W-:-:S03]  /*e970*/  FMUL.FTZ R20, R164, UR57 ;  /* 0x00000039a4147c20 */ /* 0x004fc60008410000 */
[----:B------:R-:W-:Y:S01]  /*e980*/  STS [R35+0x8430], R202 ;  /* 0x008430ca23007388 */ /* 0x000fe20000000800 */
[----:B------:R-:W-:Y:S01]  /*e990*/  FFMA.FTZ R175, R163, UR59, R20 ;  /* 0x0000003ba3af7c23 */ /* 0x000fe20008010014 */
[C---:B------:R-:W-:Y:S02]  /*e9a0*/  FMUL.FTZ R20, R160.reuse, UR57 ;  /* 0x00000039a0147c20 */ /* 0x040fe40008410000 */
[----:B------:R-:W-:Y:S02]  /*e9b0*/  STS [R35+0x8438], R204 ;  /* 0x008438cc23007388 */ /* 0x000fe40000000800 */
[----:B------:R-:W-:Y:S02]  /*e9c0*/  FFMA.FTZ R51, R159, UR59, R20 ;  /* 0x0000003b9f337c23 */ /* 0x000fe40008010014 */
[----:B------:R-:W-:Y:S04]  /*e9d0*/  STS [R35+0x8440], R206 ;  /* 0x008440ce23007388 */ /* 0x000fe80000000800 */
[----:B------:R-:W-:Y:S04]  /*e9e0*/  STS [R35+0x8448], R208 ;  /* 0x008448d023007388 */ /* 0x000fe80000000800 */
[----:B------:R-:W-:Y:S04]  /*e9f0*/  STS [R35+0x8450], R210 ;  /* 0x008450d223007388 */ /* 0x000fe80000000800 */
[----:B------:R-:W-:Y:S04]  /*ea00*/  STS [R35+0x8458], R212 ;  /* 0x008458d423007388 */ /* 0x000fe80000000800 */
[----:B------:R-:W-:Y:S04]  /*ea10*/  STS [R35+0x8460], R214 ;  /* 0x008460d623007388 */ /* 0x000fe80000000800 */
[----:B------:R2:W-:Y:S04]  /*ea20*/  STS [R35+0x8464], R158 ;  /* 0x0084649e23007388 */ /* 0x0005e80000000800 */
[----:B------:R4:W-:Y:S04]  /*ea30*/  STS [R35+0x8468], R216 ;  /* 0x008468d823007388 */ /* 0x0009e80000000800 */
[----:B------:R4:W-:Y:S01]  /*ea40*/  STS [R35+0x8470], R218 ;  /* 0x008470da23007388 */ /* 0x0009e20000000800 */
[----:B--2---:R-:W-:-:S03]  /*ea50*/  FFMA.FTZ R158, R160, UR59, -R21 ;  /* 0x0000003ba09e7c23 */ /* 0x004fc60008010815 */
[----:B------:R4:W-:Y:S04]  /*ea60*/  STS [R35+0x8474], R32 ;  /* 0x0084742023007388 */ /* 0x0009e80000000800 */
[----:B------:R4:W-:Y:S01]  /*ea70*/  STS [R35+0x847c], R220 ;  /* 0x00847cdc23007388 */ /* 0x0009e20000000800 */
[----:B------:R-:W-:Y:S06]  /*ea80*/  BAR.SYNC.DEFER_BLOCKING 0x0 ;  /* 0x0000000000007b1d */ /* 0x000fec0000010000 */
[----:B01-3--:R-:W-:Y:S05]  /*ea90*/  @!P1 BRA `(.L_x_2549) ;  /* 0x0000000000c09947 */ /* 0x00bfea0003800000 */
[----:B------:R-:W-:Y:S01]  /*eaa0*/  UIMAD UR42, UR50, UR40, URZ ;  /* 0x00000028322a72a4 */ /* 0x000fe2000f8e023f */
[----:B------:R-:W0:Y:S01]  /*eab0*/  LDS R179, [R170+0x8400] ;  /* 0x00840000aab37984 */ /* 0x000e220000000800 */
[----:B------:R-:W-:Y:S01]  /*eac0*/  USHF.R.U32.HI UR43, URZ, 0x1, UR39 ;  /* 0x000000013f2b7899 */ /* 0x000fe20008011627 */
[----:B------:R-:W-:Y:S01]  /*ead0*/  MOV R21, UR28 ;  /* 0x0000001c00157c02 */ /* 0x000fe20008000f00 */
[----:B------:R-:W-:Y:S01]  /*eae0*/  UIMAD.WIDE.U32 UR60, UR12, UR40, URZ ;  /* 0x000000280c3c72a5 */ /* 0x000fe2000f8e003f */
[----:B------:R-:W-:Y:S01]  /*eaf0*/  MOV R33, UR36 ;  /* 0x0000002400217c02 */ /* 0x000fe20008000f00 */
[----:B------:R-:W-:Y:S02]  /*eb00*/  UIMAD UR57, UR12, UR41, UR42 ;  /* 0x000000290c3972a4 */ /* 0x000fe4000f8e022a */
[----:B------:R-:W-:Y:S02]  /*eb10*/  USHF.R.U64 UR42, UR38, 0x1, UR39 ;  /* 0x00000001262a7899 */ /* 0x000fe40008001227 */
[----:B------:R-:W-:-:S02]  /*eb20*/  UIMAD UR43, UR43, UR11, URZ ;  /* 0x0000000b2b2b72a4 */ /* 0x000fc4000f8e023f */
[----:B------:R-:W-:Y:S02]  /*eb30*/  UIADD3 UR61, UR61, UR57, URZ ;  /* 0x000000393d3d7290 */ /* 0x000fe4000fffe03f */
[----:B------:R-:W-:Y:S02]  /*eb40*/  UIMAD UR59, UR58, UR42, UR43 ;  /* 0x0000002a3a3b72a4 */ /* 0x000fe4000f8e022b */
[----:B------:R-:W-:-:S03]  /*eb50*/  UIMAD.WIDE.U32 UR60, UR11, UR42, UR60 ;  /* 0x0000002a0b3c72a5 */ /* 0x000fc6000f8e003c */
[----:B------:R-:W-:Y:S01]  /*eb60*/  ULDC.64 UR42, c[0x0][0x3d0] ;  /* 0x0000f400002a7ab9 */ /* 0x000fe20000000a00 */
[----:B------:R-:W-:Y:S02]  /*eb70*/  UIADD3 UR59, UR61, UR59, URZ ;  /* 0x0000003b3d3b7290 */ /* 0x000fe4000fffe03f */
[----:B------:R-:W-:Y:S02]  /*eb80*/  ULEA UR57, UP0, UR60, UR42, 0x3 ;  /* 0x0000002a3c397291 */ /* 0x000fe4000f80183f */
[----:B------:R-:W-:Y:S02]  /*eb90*/  UIMAD UR42, UR50, UR32, URZ ;  /* 0x00000020322a72a4 */ /* 0x000fe4000f8e023f */
[----:B------:R-:W-:Y:S02]  /*eba0*/  ULEA.HI.X UR59, UR60, UR43, UR59, 0x3, UP0 ;  /* 0x0000002b3c3b7291 */ /* 0x000fe400080f1c3b */
[----:B------:R-:W-:Y:S02]  /*ebb0*/  UIMAD.WIDE.U32 UR60, UR12, UR32, URZ ;  /* 0x000000200c3c72a5 */ /* 0x000fe4000f8e003f */
[----:B------:R-:W-:-:S04]  /*ebc0*/  UIMAD UR42, UR12, UR33, UR42 ;  /* 0x000000210c2a72a4 */ /* 0x000fc8000f8e022a */
[----:B------:R-:W-:Y:S02]  /*ebd0*/  UIADD3 UR43, UR61, UR42, URZ ;  /* 0x0000002a3d2b7290 */ /* 0x000fe4000fffe03f */
[----:B------:R-:W-:Y:S01]  /*ebe0*/  USHF.R.U32.HI UR61, URZ, 0x1, UR31 ;  /* 0x000000013f3d7899 */ /* 0x000fe2000801161f */
[----:B------:R-:W-:Y:S01]  /*ebf0*/  UMOV UR42, UR60 ;  /* 0x0000003c002a7c82 */ /* 0x000fe20008000000 */
[----:B------:R-:W-:Y:S02]  /*ec00*/  USHF.R.U64 UR60, UR30, 0x1, UR31 ;  /* 0x000000011e3c7899 */ /* 0x000fe4000800121f */
[----:B------:R-:W-:Y:S02]  /*ec10*/  UIMAD UR61, UR61, UR11, URZ ;  /* 0x0000000b3d3d72a4 */ /* 0x000fe4000f8e023f */
[----:B------:R-:W-:Y:S02]  /*ec20*/  UIMAD.WIDE.U32 UR42, UR11, UR60, UR42 ;  /* 0x0000003c0b2a72a5 */ /* 0x000fe4000f8e002a */
[----:B------:R-:W-:-:S02]  /*ec30*/  UIMAD UR60, UR58, UR60, UR61 ;  /* 0x0000003c3a3c72a4 */ /* 0x000fc4000f8e023d */
[----:B------:R-:W-:Y:S02]  /*ec40*/  ULEA UR61, UR45, 0xfffff000, 0xc ;  /* 0xfffff0002d3d7891 */ /* 0x000fe4000f8e603f */
[----:B------:R-:W-:Y:S02]  /*ec50*/  UIADD3 UR60, UR43, UR60, URZ ;  /* 0x0000003c2b3c7290 */ /* 0x000fe4000fffe03f */
[----:B------:R-:W-:Y:S02]  /*ec60*/  ULEA UR43, UP0, UR42, UR34, 0x3 ;  /* 0x000000222a2b7291 */ /* 0x000fe4000f80183f */
[----:B------:R-:W-:Y:S02]  /*ec70*/  IADD3 R22, P1, R157, UR61, RZ ;  /* 0x0000003d9d167c10 */ /* 0x000fe4000ff3e0ff */
[----:B------:R-:W-:Y:S01]  /*ec80*/  ULEA.HI.X UR42, UR42, UR35, UR60, 0x3, UP0 ;  /* 0x000000232a2a7291 */ /* 0x000fe200080f1c3c */
[----:B------:R-:W-:Y:S01]  /*ec90*/  MOV R20, UR61 ;  /* 0x0000003d00147c02 */ /* 0x000fe20008000f00 */
[----:B------:R-:W-:-:S03]  /*eca0*/  USHF.R.S32.HI UR60, URZ, 0x1f, UR7 ;  /* 0x0000001f3f3c7899 */ /* 0x000fc60008011407 */
[----:B------:R-:W-:Y:S01]  /*ecb0*/  LEA.HI.X.SX32 R23, R20, RZ, 0x1, P1 ;  /* 0x000000ff14177211 */ /* 0x000fe200008f0eff */
[----:B------:R-:W-:Y:S02]  /*ecc0*/  UIMAD UR61, UR60, UR28, URZ ;  /* 0x0000001c3c3d72a4 */ /* 0x000fe4000f8e023f */
[----:B------:R-:W-:Y:S02]  /*ecd0*/  UIMAD UR60, UR60, UR36, URZ ;  /* 0x000000243c3c72a4 */ /* 0x000fe4000f8e023f */
[----:B------:R-:W-:Y:S02]  /*ece0*/  UIMAD UR61, UR7, UR29, UR61 ;  /* 0x0000001d073d72a4 */ /* 0x000fe4000f8e023d */
[----:B------:R-:W-:Y:S01]  /*ecf0*/  IMAD.WIDE.U32 R20, R21, UR7, R22 ;  /* 0x0000000715147c25 */ /* 0x000fe2000f8e0016 */
[----:B------:R-:W-:-:S03]  /*ed00*/  UIMAD UR60, UR7, UR37, UR60 ;  /* 0x00000025073c72a4 */ /* 0x000fc6000f8e023c */
[----:B------:R-:W-:Y:S01]  /*ed10*/  IMAD.WIDE.U32 R22, R33, UR7, R22 ;  /* 0x0000000721167c25 */ /* 0x000fe2000f8e0016 */
[----:B------:R-:W-:Y:S02]  /*ed20*/  IADD3 R33, R21, UR61, RZ ;  /* 0x0000003d15217c10 */ /* 0x000fe4000fffe0ff */
[----:B----4-:R-:W-:Y:S02]  /*ed30*/  LEA R32, P1, R20, UR43, 0x2 ;  /* 0x0000002b14207c11 */ /* 0x010fe4000f8210ff */
[----:B------:R-:W-:Y:S02]  /*ed40*/  IADD3 R21, R23, UR60, RZ ;  /* 0x0000003c17157c10 */ /* 0x000fe4000fffe0ff */
[----:B------:R-:W-:Y:S02]  /*ed50*/  LEA R34, P2, R22, UR57, 0x2 ;  /* 0x0000003916227c11 */ /* 0x000fe4000f8410ff */
[----:B------:R-:W-:Y:S02]  /*ed60*/  LEA.HI.X R33, R20, UR42, R33, 0x2, P1 ;  /* 0x0000002a14217c11 */ /* 0x000fe400088f1421 */
[----:B------:R-:W-:-:S03]  /*ed70*/  LEA.HI.X R35, R22, UR59, R21, 0x2, P2 ;  /* 0x0000003b16237c11 */ /* 0x000fc600090f1415 */
[----:B------:R1:W-:Y:S04]  /*ed80*/  REDG.E.ADD.F32.FTZ.RN.STRONG.GPU desc[UR52][R32.64], R127 ;  /* 0x0000007f200079a6 */ /* 0x0003e8000c10f3b4 */
[----:B0-----:R1:W-:Y:S02]  /*ed90*/  REDG.E.ADD.F32.FTZ.RN.STRONG.GPU desc[UR52][R34.64], R179 ;  /* 0x000000b3220079a6 */ /* 0x0013e4000c10f3b4 */
.L_x_2549:
[----:B------:R-:W-:Y:S05]  /*eda0*/  BSYNC B0 ;  /* 0x0000000000007941 */ /* 0x000fea0003800000 */
.L_x_2548:
[----:B------:R-:W-:Y:S01]  /*edb0*/  USHF.R.U32.HI UR57, URZ, 0x1, UR31 ;  /* 0x000000013f397899 */ /* 0x000fe2000801161f */
[----:B------:R-:W0:Y:S01]  /*edc0*/  LDS R37, [R37+0x8600] ;  /* 0x0086000025257984 */ /* 0x000e220000000800 */
[----:B------:R-:W-:Y:S01]  /*edd0*/  USHF.R.U32.HI UR43, URZ, 0x1, UR39 ;  /* 0x000000013f2b7899 */ /* 0x000fe20008011627 */
[----:B------:R-:W2:Y:S01]  /*ede0*/  LDC.64 R22, c[0x0][0x360] ;  /* 0x0000d800ff167b82 */ /* 0x000ea20000000a00 */
[----:B------:R-:W-:Y:S01]  /*edf0*/  USHF.R.U64 UR59, UR30, 0x1, UR31 ;  /* 0x000000011e3b7899 */ /* 0x000fe2000800121f */
[----:B-1--4-:R-:W-:Y:S01]  /*ee00*/  SHF.L.U32 R32, R157, 0x2, RZ ;  /* 0x000000029d207819 */ /* 0x012fe200000006ff */
[----:B------:R-:W-:Y:S01]  /*ee10*/  UIMAD UR57, UR57, UR11, URZ ;  /* 0x0000000b393972a4 */ /* 0x000fe2000f8e023f */
[----:B------:R-:W-:Y:S01]  /*ee20*/  SHF.R.U32.HI R33, RZ, 0x1e, R157 ;  /* 0x0000001eff217819 */ /* 0x000fe2000001169d */
[----:B------:R-:W-:Y:S01]  /*ee30*/  USHF.R.U64 UR42, UR38, 0x1, UR39 ;  /* 0x00000001262a7899 */ /* 0x000fe20008001227 */
[----:B------:R-:W-:Y:S01]  /*ee40*/  BSSY B0, `(.L_x_2550) ;  /* 0x0000030000007945 */ /* 0x000fe20003800000 */
[----:B------:R-:W-:Y:S01]  /*ee50*/  UIMAD UR43, UR43, UR11, URZ ;  /* 0x0000000b2b2b72a4 */ /* 0x000fe2000f8e023f */
[----:B------:R-:W1:Y:S01]  /*ee60*/  LDC.64 R20, c[0x0][0x380] ;  /* 0x0000e000ff147b82 */ /* 0x000e620000000a00 */
[----:B------:R-:W-:Y:S01]  /*ee70*/  UIMAD.WIDE.U32 UR60, UR59, UR11, URZ ;  /* 0x0000000b3b3c72a5 */ /* 0x000fe2000f8e003f */
[----:B------:R-:W-:Y:S01]  /*ee80*/  FADD.FTZ R126, R126, R18 ;  /* 0x000000127e7e7221 */ /* 0x000fe20000010000 */
[----:B------:R-:W-:Y:S01]  /*ee90*/  UIMAD UR59, UR58, UR59, UR57 ;  /* 0x0000003b3a3b72a4 */ /* 0x000fe2000f8e0239 */
[----:B------:R-:W-:Y:S01]  /*eea0*/  FADD.FTZ R18, R17, R19 ;  /* 0x0000001311127221 */ /* 0x000fe20000010000 */
[----:B------:R-:W-:-:S02]  /*eeb0*/  UIMAD UR58, UR58, UR42, UR43 ;  /* 0x0000002a3a3a72a4 */ /* 0x000fc4000f8e022b */
[----:B------:R-:W-:Y:S02]  /*eec0*/  UIMAD.WIDE.U32 UR42, UR42, UR11, URZ ;  /* 0x0000000b2a2a72a5 */ /* 0x000fe4000f8e003f */
[----:B------:R-:W-:Y:S02]  /*eed0*/  UIMAD UR57, UR50, UR40, URZ ;  /* 0x00000028323972a4 */ /* 0x000fe4000f8e023f */
[----:B------:R-:W-:Y:S02]  /*eee0*/  UIADD3 UR43, UR58, UR43, URZ ;  /* 0x0000002b3a2b7290 */ /* 0x000fe4000fffe03f */
[----:B------:R-:W-:Y:S01]  /*eef0*/  UIADD3 UR59, UR59, UR61, URZ ;  /* 0x0000003d3b3b7290 */ /* 0x000fe2000fffe03f */
[----:B------:R-:W-:Y:S01]  /*ef00*/  UMOV UR58, UR60 ;  /* 0x0000003c003a7c82 */ /* 0x000fe20008000000 */
[----:B------:R-:W-:Y:S02]  /*ef10*/  UIMAD UR57, UR12, UR41, UR57 ;  /* 0x000000290c3972a4 */ /* 0x000fe4000f8e0239 */
[----:B------:R-:W-:-:S02]  /*ef20*/  UIMAD.WIDE.U32 UR60, UR12, UR40, UR42 ;  /* 0x000000280c3c72a5 */ /* 0x000fc4000f8e002a */
[----:B------:R-:W-:Y:S01]  /*ef30*/  UIMAD UR50, UR50, UR32, URZ ;  /* 0x00000020323272a4 */ /* 0x000fe2000f8e023f */
[----:B------:R-:W-:Y:S01]  /*ef40*/  ULDC.64 UR42, c[0x0][0x3d0] ;  /* 0x0000f400002a7ab9 */ /* 0x000fe20000000a00 */
[----:B------:R-:W-:Y:S02]  /*ef50*/  UIADD3 UR57, UR57, UR61, URZ ;  /* 0x0000003d39397290 */ /* 0x000fe4000fffe03f */
[----:B------:R-:W-:Y:S02]  /*ef60*/  ULEA UR42, UP0, UR60, UR42, 0x3 ;  /* 0x0000002a3c2a7291 */ /* 0x000fe4000f80183f */
[----:B------:R-:W-:Y:S02]  /*ef70*/  UIMAD UR50, UR12, UR33, UR50 ;  /* 0x000000210c3272a4 */ /* 0x000fe4000f8e0232 */
[----:B------:R-:W-:Y:S02]  /*ef80*/  UIMAD.WIDE.U32 UR58, UR12, UR32, UR58 ;  /* 0x000000200c3a72a5 */ /* 0x000fe4000f8e003a */
[----:B------:R-:W-:-:S02]  /*ef90*/  ULEA.HI.X UR43, UR60, UR43, UR57, 0x3, UP0 ;  /* 0x0000002b3c2b7291 */ /* 0x000fc400080f1c39 */
[----:B------:R-:W-:Y:S02]  /*efa0*/  UIADD3 UR50, UR50, UR59, URZ ;  /* 0x0000003b32327290 */ /* 0x000fe4000fffe03f */
[----:B------:R-:W-:Y:S02]  /*efb0*/  ULEA UR57, UP0, UR58, UR34, 0x3 ;  /* 0x000000223a397291 */ /* 0x000fe4000f80183f */
[----:B------:R-:W-:Y:S02]  /*efc0*/  UIADD3 UR59, UR6, -UR47, URZ ;  /* 0x8000002f063b7290 */ /* 0x000fe4000fffe03f */
[----:B------:R-:W-:Y:S02]  /*efd0*/  ULEA.HI.X UR58, UR58, UR35, UR50, 0x3, UP0 ;  /* 0x000000233a3a7291 */ /* 0x000fe400080f1c32 */
[----:B------:R-:W-:Y:S01]  /*efe0*/  UIMAD UR50, UR59, -0x1000, URZ ;  /* 0xfffff0003b3278a4 */ /* 0x000fe2000f8e023f */
[C---:B------:R-:W-:Y:S01]  /*eff0*/  IADD3 R34, P1, R32.reuse, UR57, RZ ;  /* 0x0000003920227c10 */ /* 0x040fe2000ff3e0ff */
[----:B------:R-:W-:Y:S01]  /*f000*/  USHF.L.U64.HI UR57, UR8, 0x2, UR9 ;  /* 0x0000000208397899 */ /* 0x000fe20008010209 */
[----:B------:R-:W-:Y:S01]  /*f010*/  IADD3 R32, P2, R32, UR42, RZ ;  /* 0x0000002a20207c10 */ /* 0x000fe2000ff5e0ff */
[----:B------:R-:W-:Y:S01]  /*f020*/  USHF.L.U32 UR42, UR8, 0x2, URZ ;  /* 0x00000002082a7899 */ /* 0x000fe2000800063f */
[----:B------:R-:W-:-:S02]  /*f030*/  IADD3.X R35, R33, UR58, RZ, P1, !PT ;  /* 0x0000003a21237c10 */ /* 0x000fc40008ffe4ff */
[----:B------:R-:W-:Y:S01]  /*f040*/  MOV R127, UR50 ;  /* 0x00000032007f7c02 */ /* 0x000fe20008000f00 */
[----:B--2---:R-:W-:Y:S01]  /*f050*/  IMAD R170, R22, UR57, RZ ;  /* 0x0000003916aa7c24 */ /* 0x004fe2000f8e02ff */
[----:B------:R-:W-:Y:S01]  /*f060*/  IADD3.X R33, R33, UR43, RZ, P2, !PT ;  /* 0x0000002b21217c10 */ /* 0x000fe200097fe4ff */
[----:B-1----:R-:W-:Y:S01]  /*f070*/  IMAD R178, R20, UR57, RZ ;  /* 0x0000003914b27c24 */ /* 0x002fe2000f8e02ff */
[----:B------:R-:W-:Y:S01]  /*f080*/  ISETP.GE.AND P1, PT, R171, 0x81, PT ;  /* 0x00000081ab00780c */ /* 0x000fe20003f26270 */
[----:B------:R-:W-:-:S04]  /*f090*/  IMAD.WIDE R34, R127, 0x4, R34 ;  /* 0x000000047f227825 */ /* 0x000fc800078e0222 */
[----:B------:R-:W-:-:S04]  /*f0a0*/  IMAD.WIDE R32, R127, 0x4, R32 ;  /* 0x000000047f207825 */ /* 0x000fc800078e0220 */
[----:B------:R-:W-:Y:S02]  /*f0b0*/  IMAD R23, R23, UR42, R170 ;  /* 0x0000002a17177c24 */ /* 0x000fe4000f8e02aa */
[----:B------:R-:W-:-:S04]  /*f0c0*/  IMAD.WIDE.U32 R34, R22, UR42, R34 ;  /* 0x0000002a16227c25 */ /* 0x000fc8000f8e0022 */
[----:B------:R-:W-:Y:S01]  /*f0d0*/  IMAD R21, R21, UR42, R178 ;  /* 0x0000002a15157c24 */ /* 0x000fe2000f8e02b2 */
[----:B------:R-:W-:Y:S01]  /*f0e0*/  IADD3 R35, R35, R23, RZ ;  /* 0x0000001723237210 */ /* 0x000fe20007ffe0ff */
[----:B------:R-:W-:-:S05]  /*f0f0*/  IMAD.WIDE.U32 R32, R20, UR42, R32 ;  /* 0x0000002a14207c25 */ /* 0x000fca000f8e0020 */
[----:B------:R-:W-:Y:S01]  /*f100*/  IADD3 R33, R33, R21, RZ ;  /* 0x0000001521217210 */ /* 0x000fe20007ffe0ff */
[----:B0-----:R-:W-:Y:S06]  /*f110*/  @!P1 BRA `(.L_x_2551) ;  /* 0x0000000000089947 */ /* 0x001fec0003800000 */
[----:B------:R0:W-:Y:S04]  /*f120*/  REDG.E.ADD.F32.FTZ.RN.STRONG.GPU desc[UR52][R34.64+-0x3e00], R79 ;  /* 0xffc2004f220079a6 */ /* 0x0001e8000c10f3b4 */
[----:B------:R0:W-:Y:S02]  /*f130*/  REDG.E.ADD.F32.FTZ.RN.STRONG.GPU desc[UR52][R32.64+-0x3e00], R37 ;  /* 0xffc20025200079a6 */ /* 0x0001e4000c10f3b4 */
.L_x_2551:
[----:B------:R-:W-:Y:S05]  /*f140*/  BSYNC B0 ;  /* 0x0000000000007941 */ /* 0x000fea0003800000 */
.L_x_2550:
[----:B------:R1:W2:Y:S01]  /*f150*/  LDS R17, [R38+0x8800] ;  /* 0x0088000026117984 */ /* 0x0002a20000000800 */
[C---:B------:R-:W-:Y:S01]  /*f160*/  ISETP.GE.AND P6, PT, R171.reuse, 0x101, PT ;  /* 0x00000101ab00780c */ /* 0x040fe20003fc6270 */
[----:B------:R-:W-:Y:S01]  /*f170*/  BSSY B0, `(.L_x_2552) ;  /* 0x0000009000007945 */ /* 0x000fe20003800000 */
[C---:B------:R-:W-:Y:S02]  /*f180*/  ISETP.GE.AND P1, PT, R171.reuse, 0x181, PT ;  /* 0x00000181ab00780c */ /* 0x040fe40003f26270 */
[C---:B------:R-:W-:Y:S02]  /*f190*/  ISETP.GE.AND P2, PT, R171.reuse, 0x201, PT ;  /* 0x00000201ab00780c */ /* 0x040fe40003f46270 */
[C---:B------:R-:W-:Y:S02]  /*f1a0*/  ISETP.GE.AND P3, PT, R171.reuse, 0x281, PT ;  /* 0x00000281ab00780c */ /* 0x040fe40003f66270 */
[C---:B------:R-:W-:Y:S02]  /*f1b0*/  ISETP.GE.AND P4, PT, R171.reuse, 0x301, PT ;  /* 0x00000301ab00780c */ /* 0x040fe40003f86270 */
[----:B------:R-:W-:-:S03]  /*f1c0*/  ISETP.GE.AND P5, PT, R171, 0x381, PT ;  /* 0x00000381ab00780c */ /* 0x000fc60003fa6270 */
[----:B-1----:R-:W-:Y:S10]  /*f1d0*/  @!P6 BRA `(.L_x_2553) ;  /* 0x000000000008e947 */ /* 0x002ff40003800000 */
[----:B------:R1:W-:Y:S04]  /*f1e0*/  REDG.E.ADD.F32.FTZ.RN.STRONG.GPU desc[UR52][R34.64+-0x3c00], R84 ;  /* 0xffc40054220079a6 */ /* 0x0003e8000c10f3b4 */
[----:B--2---:R1:W-:Y:S02]  /*f1f0*/  REDG.E.ADD.F32.FTZ.RN.STRONG.GPU desc[UR52][R32.64+-0x3c00], R17 ;  /* 0xffc40011200079a6 */ /* 0x0043e4000c10f3b4 */
.L_x_2553:
[----:B------:R-:W-:Y:S05]  /*f200*/  BSYNC B0 ;  /* 0x0000000000007941 */ /* 0x000fea0003800000 */
.L_x_2552:
[----:B------:R-:W3:Y:S01]  /*f210*/  LDS R39, [R39+0x8a00] ;  /* 0x008a000027277984 */ /* 0x000ee20000000800 */
[----:B------:R-:W-:Y:S04]  /*f220*/  BSSY B0, `(.L_x_2554) ;  /* 0x0000004000007945 */ /* 0x000fe80003800000 */
[----:B------:R-:W-:Y:S05]  /*f230*/  @!P1 BRA `(.L_x_2555) ;  /* 0x0000000000089947 */ /* 0x000fea0003800000 */
[----:B------:R4:W-:Y:S04]  /*f240*/  REDG.E.ADD.F32.FTZ.RN.STRONG.GPU desc[UR52][R34.64+-0x3a00], R85 ;  /* 0xffc60055220079a6 */ /* 0x0009e8000c10f3b4 */
[----:B---3--:R4:W-:Y:S02]  /*f250*/  REDG.E.ADD.F32.FTZ.RN.STRONG.GPU desc[UR52][R32.64+-0x3a00], R39 ;  /* 0xffc60027200079a6 */ /* 0x0089e4000c10f3b4 */
.L_x_2555:
[----:B------:R-:W-:Y:S05]  /*f260*/  BSYNC B0 ;  /* 0x0000000000007941 */ /* 0x000fea0003800000 */
.L_x_2554:
[----:B-12---:R1:W2:Y:S01]  /*f270*/  LDS R17, [R40+0x8c00] ;  /* 0x008c000028117984 */ /* 0x0062a20000000800 */
[----:B------:R-:W-:Y:S04]  /*f280*/  BSSY B0, `(.L_x_2556) ;  /* 0x0000004000007945 */ /* 0x000fe80003800000 */
[----:B------:R-:W-:Y:S05]  /*f290*/  @!P2 BRA `(.L_x_2557) ;  /* 0x000000000008a947 */ /* 0x000fea0003800000 */
[----:B------:R0:W-:Y:S04]  /*f2a0*/  REDG.E.ADD.F32.FTZ.RN.STRONG.GPU desc[UR52][R34.64+-0x3800], R86 ;  /* 0xffc80056220079a6 */ /* 0x0001e8000c10f3b4 */
[----:B--2---:R0:W-:Y:S02]  /*f2b0*/  REDG.E.ADD.F32.FTZ.RN.STRONG.GPU desc[UR52][R32.64+-0x3800], R17 ;  /* 0xffc80011200079a6 */ /* 0x0041e4000c10f3b4 */
.L_x_2557:
[----:B------:R-:W-:Y:S05]  /*f2c0*/  BSYNC B0 ;  /* 0x0000000000007941 */ /* 0x000fea0003800000 */
.L_x_2556:
[----:B------:R-:W0:Y:S01]  /*f2d0*/  LDS R41, [R41+0x8e00] ;  /* 0x008e000029297984 */ /* 0x000e220000000800 */
[----:B------:R-:W-:Y:S04]  /*f2e0*/  BSSY B0, `(.L_x_2558) ;  /* 0x0000004000007945 */ /* 0x000fe80003800000 */
[----:B------:R-:W-:Y:S05]  /*f2f0*/  @!P3 BRA `(.L_x_2559) ;  /* 0x000000000008b947 */ /* 0x000fea0003800000 */
[----:B------:R1:W-:Y:S04]  /*f300*/  REDG.E.ADD.F32.FTZ.RN.STRONG.GPU desc[UR52][R34.64+-0x3600], R87 ;  /* 0xffca0057220079a6 */ /* 0x0003e8000c10f3b4 */
[----:B0-----:R1:W-:Y:S02]  /*f310*/  REDG.E.ADD.F32.FTZ.RN.STRONG.GPU desc[UR52][R32.64+-0x3600], R41 ;  /* 0xffca0029200079a6 */ /* 0x0013e4000c10f3b4 */
.L_x_2559:
[----:B------:R-:W-:Y:S05]  /*f320*/  BSYNC B0 ;  /* 0x0000000000007941 */ /* 0x000fea0003800000 */
.L_x_2558:
[----:B0-2---:R0:W2:Y:S01]  /*f330*/  LDS R17, [R42+0x9000] ;  /* 0x009000002a117984 */ /* 0x0050a20000000800 */
[----:B------:R-:W-:Y:S04]  /*f340*/  BSSY B0, `(.L_x_2560) ;  /* 0x0000004000007945 */ /* 0x000fe80003800000 */
[----:B------:R-:W-:Y:S05]  /*f350*/  @!P4 BRA `(.L_x_2561) ;  /* 0x000000000008c947 */ /* 0x000fea0003800000 */
[----:B------:R0:W-:Y:S04]  /*f360*/  REDG.E.ADD.F32.FTZ.RN.STRONG.GPU desc[UR52][R34.64+-0x3400], R88 ;  /* 0xffcc0058220079a6 */ /* 0x0001e8000c10f3b4 */
[----:B--2---:R0:W-:Y:S02]  /*f370*/  REDG.E.ADD.F32.FTZ.RN.STRONG.GPU desc[UR52][R32.64+-0x3400], R17 ;  /* 0xffcc0011200079a6 */ /* 0x0041e4000c10f3b4 */
.L_x_2561:
[----:B------:R-:W-:Y:S05]  /*f380*/  BSYNC B0 ;  /* 0x0000000000007941 */ /* 0x000fea0003800000 */
.L_x_2560:
[----:B------:R-:W0:Y:S01]  /*f390*/  LDS R43, [R43+0x9200] ;  /* 0x009200002b2b7984 */ /* 0x000e220000000800 */
[----:B------:R-:W-:Y:S04]  /*f3a0*/  BSSY B0, `(.L_x_2562) ;  /* 0x0000004000007945 */ /* 0x000fe80003800000 */
[----:B------:R-:W-:Y:S05]  /*f3b0*/  @!P5 BRA `(.L_x_2563) ;  /* 0x000000000008d947 */ /* 0x000fea0003800000 */
[----:B------:R1:W-:Y:S04]  /*f3c0*/  REDG.E.ADD.F32.FTZ.RN.STRONG.GPU desc[UR52][R34.64+-0x3200], R89 ;  /* 0xffce0059220079a6 */ /* 0x0003e8000c10f3b4 */
[----:B0-----:R1:W-:Y:S02]  /*f3d0*/  REDG.E.ADD.F32.FTZ.RN.STRONG.GPU desc[UR52][R32.64+-0x3200], R43 ;  /* 0xffce002b200079a6 */ /* 0x0013e4000c10f3b4 */
.L_x_2563:
[----:B------:R-:W-:Y:S05]  /*f3e0*/  BSYNC B0 ;  /* 0x0000000000007941 */ /* 0x000fea0003800000 */
.L_x_2562:
[----:B0-2---:R0:W2:Y:S01]  /*f3f0*/  LDS R17, [R44+0x9400] ;  /* 0x009400002c117984 */ /* 0x0050a20000000800 */
        /* <DEDUP_REMOVED lines=9> */
[----:B--2---:R0:W-:Y:S02]  /*f490*/  REDG.E.ADD.F32.FTZ.RN.STRONG.GPU desc[UR52][R32.64+-0x3000], R17 ;  /* 0xffd00011200079a6 */ /* 0x0041e4000c10f3b4 */
.L_x_2565:
[----:B------:R-:W-:Y:S05]  /*f4a0*/  BSYNC B0 ;  /* 0x0000000000007941 */ /* 0x000fea0003800000 */
.L_x_2564:
[----:B------:R-:W0:Y:S01]  /*f4b0*/  LDS R45, [R45+0x9600] ;  /* 0x009600002d2d7984 */ /* 0x000e220000000800 */
[----:B------:R-:W-:Y:S04]  /*f4c0*/  BSSY B0, `(.L_x_2566) ;  /* 0x0000004000007945 */ /* 0x000fe80003800000 */
[----:B------:R-:W-:Y:S05]  /*f4d0*/  @!P1 BRA `(.L_x_2567) ;  /* 0x0000000000089947 */ /* 0x000fea0003800000 */
[----:B------:R1:W-:Y:S04]  /*f4e0*/  REDG.E.ADD.F32.FTZ.RN.STRONG.GPU desc[UR52][R34.64+-0x2e00], R91 ;  /* 0xffd2005b220079a6 */ /* 0x0003e8000c10f3b4 */
[----:B0-----:R1:W-:Y:S02]  /*f4f0*/  REDG.E.ADD.F32.FTZ.RN.STRONG.GPU desc[UR52][R32.64+-0x2e00], R45 ;  /* 0xffd2002d200079a6 */ /* 0x0013e4000c10f3b4 */
.L_x_2567:
[----:B------:R-:W-:Y:S05]  /*f500*/  BSYNC B0 ;  /* 0x0000000000007941 */ /* 0x000fea0003800000 */
.L_x_2566:
[----:B0-2---:R0:W2:Y:S01]  /*f510*/  LDS R17, [R46+0x9800] ;  /* 0x009800002e117984 */ /* 0x0050a20000000800 */
[----:B------:R-:W-:Y:S04]  /*f520*/  BSSY B0, `(.L_x_2568) ;  /* 0x0000004000007945 */ /* 0x000fe80003800000 */
[----:B------:R-:W-:Y:S05]  /*f530*/  @!P2 BRA `(.L_x_2569) ;  /* 0x000000000008a947 */ /* 0x000fea0003800000 */
[----:B------:R0:W-:Y:S04]  /*f540*/  REDG.E.ADD.F32.FTZ.RN.STRONG.GPU desc[UR52][R34.64+-0x2c00], R92 ;  /* 0xffd4005c220079a6 */ /* 0x0001e8000c10f3b4 */
[----:B--2---:R0:W-:Y:S02]  /*f550*/  REDG.E.ADD.F32.FTZ.RN.STRONG.GPU desc[UR52][R32.64+-0x2c00], R17 ;  /* 0xffd40011200079a6 */ /* 0x0041e4000c10f3b4 */
.L_x_2569:
[----:B------:R-:W-:Y:S05]  /*f560*/  BSYNC B0 ;  /* 0x0000000000007941 */ /* 0x000fea0003800000 */
.L_x_2568:
[----:B------:R-:W0:Y:S01]  /*f570*/  LDS R47, [R47+0x9a00] ;  /* 0x009a00002f2f7984 */ /* 0x000e220000000800 */
[----:B------:R-:W-:Y:S04]  /*f580*/  BSSY B0, `(.L_x_2570) ;  /* 0x0000004000007945 */ /* 0x000fe80003800000 */
[----:B------:R-:W-:Y:S05]  /*f590*/  @!P3 BRA `(.L_x_2571) ;  /* 0x000000000008b947 */ /* 0x000fea0003800000 */
[----:B------:R1:W-:Y:S04]  /*f5a0*/  REDG.E.ADD.F32.FTZ.RN.STRONG.GPU desc[UR52][R34.64+-0x2a00], R93 ;  /* 0xffd6005d220079a6 */ /* 0x0003e8000c10f3b4 */
[----:B0-----:R1:W-:Y:S02]  /*f5b0*/  REDG.E.ADD.F32.FTZ.RN.STRONG.GPU desc[UR52][R32.64+-0x2a00], R47 ;  /* 0xffd6002f200079a6 */ /* 0x0013e4000c10f3b4 */
.L_x_2571:
[----:B------:R-:W-:Y:S05]  /*f5c0*/  BSYNC B0 ;  /* 0x0000000000007941 */ /* 0x000fea0003800000 */
.L_x_2570:
[----:B0-2---:R0:W2:Y:S01]  /*f5d0*/  LDS R17, [R48+0x9c00] ;  /* 0x009c000030117984 */ /* 0x0050a20000000800 */
[----:B------:R-:W-:Y:S04]  /*f5e0*/  BSSY B0, `(.L_x_2572) ;  /* 0x0000004000007945 */ /* 0x000fe80003800000 */
[----:B------:R-:W-:Y:S05]  /*f5f0*/  @!P4 BRA `(.L_x_2573) ;  /* 0x000000000008c947 */ /* 0x000fea0003800000 */
[----:B------:R0:W-:Y:S04]  /*f600*/  REDG.E.ADD.F32.FTZ.RN.STRONG.GPU desc[UR52][R34.64+-0x2800], R94 ;  /* 0xffd8005e220079a6 */ /* 0x0001e8000c10f3b4 */
[----:B--2---:R0:W-:Y:S02]  /*f610*/  REDG.E.ADD.F32.FTZ.RN.STRONG.GPU desc[UR52][R32.64+-0x2800], R17 ;  /* 0xffd80011200079a6 */ /* 0x0041e4000c10f3b4 */
.L_x_2573:
[----:B------:R-:W-:Y:S05]  /*f620*/  BSYNC B0 ;  /* 0x0000000000007941 */ /* 0x000fea0003800000 */
.L_x_2572:
[----:B0-2---:R0:W2:Y:S01]  /*f630*/  LDS R17, [R60+0x9e00] ;  /* 0x009e00003c117984 */ /* 0x0050a20000000800 */
[----:B------:R-:W-:Y:S04]  /*f640*/  BSSY B0, `(.L_x_2574) ;  /* 0x0000004000007945 */ /* 0x000fe80003800000 */
[----:B------:R-:W-:Y:S05]  /*f650*/  @!P5 BRA `(.L_x_2575) ;  /* 0x000000000008d947 */ /* 0x000fea0003800000 */
[----:B------:R0:W-:Y:S04]  /*f660*/  REDG.E.ADD.F32.FTZ.RN.STRONG.GPU desc[UR52][R34.64+-0x2600], R95 ;  /* 0xffda005f220079a6 */ /* 0x0001e8000c10f3b4 */
[----:B--2---:R0:W-:Y:S02]  /*f670*/  REDG.E.ADD.F32.FTZ.RN.STRONG.GPU desc[UR52][R32.64+-0x2600], R17 ;  /* 0xffda0011200079a6 */ /* 0x0041e4000c10f3b4 */
.L_x_2575:
[----:B------:R-:W-:Y:S05]  /*f680*/  BSYNC B0 ;  /* 0x0000000000007941 */ /* 0x000fea0003800000 */
.L_x_2574:
[----:B------:R-:W0:Y:S01]  /*f690*/  LDS R61, [R61+0xa000] ;  /* 0x00a000003d3d7984 */ /* 0x000e220000000800 */
        /* <DEDUP_REMOVED lines=10> */
.L_x_2577:
[----:B------:R-:W-:Y:S05]  /*f740*/  BSYNC B0 ;  /* 0x0000000000007941 */ /* 0x000fea0003800000 */
.L_x_2576:
[----:B0-2---:R0:W2:Y:S01]  /*f750*/  LDS R17, [R62+0xa200] ;  /* 0x00a200003e117984 */ /* 0x0050a20000000800 */
[----:B------:R-:W-:Y:S04]  /*f760*/  BSSY B0, `(.L_x_2578) ;  /* 0x0000004000007945 */ /* 0x000fe80003800000 */
[----:B------:R-:W-:Y:S05]  /*f770*/  @!P1 BRA `(.L_x_2579) ;  /* 0x0000000000089947 */ /* 0x000fea0003800000 */
[----:B------:R0:W-:Y:S04]  /*f780*/  REDG.E.ADD.F32.FTZ.RN.STRONG.GPU desc[UR52][R34.64+-0x2200], R97 ;  /* 0xffde0061220079a6 */ /* 0x0001e8000c10f3b4 */
[----:B--2---:R0:W-:Y:S02]  /*f790*/  REDG.E.ADD.F32.FTZ.RN.STRONG.GPU desc[UR52][R32.64+-0x2200], R17 ;  /* 0xffde0011200079a6 */ /* 0x0041e4000c10f3b4 */
.L_x_2579:
[----:B------:R-:W-:Y:S05]  /*f7a0*/  BSYNC B0 ;  /* 0x0000000000007941 */ /* 0x000fea0003800000 */
.L_x_2578:
[----:B------:R-:W0:Y:S01]  /*f7b0*/  LDS R63, [R63+0xa400] ;  /* 0x00a400003f3f7984 */ /* 0x000e220000000800 */
[----:B------:R-:W-:Y:S04]  /*f7c0*/  BSSY B0, `(.L_x_2580) ;  /* 0x0000004000007945 */ /* 0x000fe80003800000 */
[----:B------:R-:W-:Y:S05]  /*f7d0*/  @!P2 BRA `(.L_x_2581) ;  /* 0x000000000008a947 */ /* 0x000fea0003800000 */
[----:B------:R1:W-:Y:S04]  /*f7e0*/  REDG.E.ADD.F32.FTZ.RN.STRONG.GPU desc[UR52][R34.64+-0x2000], R98 ;  /* 0xffe00062220079a6 */ /* 0x0003e8000c10f3b4 */
[----:B0-----:R1:W-:Y:S02]  /*f7f0*/  REDG.E.ADD.F32.FTZ.RN.STRONG.GPU desc[UR52][R32.64+-0x2000], R63 ;  /* 0xffe0003f200079a6 */ /* 0x0013e4000c10f3b4 */
.L_x_2581:
[----:B------:R-:W-:Y:S05]  /*f800*/  BSYNC B0 ;  /* 0x0000000000007941 */ /* 0x000fea0003800000 */
.L_x_2580:
[----:B0-2---:R0:W2:Y:S01]  /*f810*/  LDS R17, [R64+0xa600] ;  /* 0x00a6000040117984 */ /* 0x0050a20000000800 */
[----:B------:R-:W-:Y:S04]  /*f820*/  BSSY B0, `(.L_x_2582) ;  /* 0x0000004000007945 */ /* 0x000fe80003800000 */
[----:B------:R-:W-:Y:S05]  /*f830*/  @!P3 BRA `(.L_x_2583) ;  /* 0x000000000008b947 */ /* 0x000fea0003800000 */
[----:B------:R0:W-:Y:S04]  /*f840*/  REDG.E.ADD.F32.FTZ.RN.STRONG.GPU desc[UR52][R34.64+-0x1e00], R99 ;  /* 0xffe20063220079a6 */ /* 0x0001e8000c10f3b4 */
[----:B--2---:R0:W-:Y:S02]  /*f850*/  REDG.E.ADD.F32.FTZ.RN.STRONG.GPU desc[UR52][R32.64+-0x1e00], R17 ;  /* 0xffe20011200079a6 */ /* 0x0041e4000c10f3b4 */
.L_x_2583:
[----:B------:R-:W-:Y:S05]  /*f860*/  BSYNC B0 ;  /* 0x0000000000007941 */ /* 0x000fea0003800000 */
.L_x_2582:
[----:B------:R-:W0:Y:S01]  /*f870*/  LDS R65, [R65+0xa800] ;  /* 0x00a8000041417984 */ /* 0x000e220000000800 */
[----:B------:R-:W-:Y:S04]  /*f880*/  BSSY B0, `(.L_x_2584) ;  /* 0x0000004000007945 */ /* 0x000fe80003800000 */
[----:B------:R-:W-:Y:S05]  /*f890*/  @!P4 BRA `(.L_x_2585) ;  /* 0x000000000008c947 */ /* 0x000fea0003800000 */
[----:B------:R1:W-:Y:S04]  /*f8a0*/  REDG.E.ADD.F32.FTZ.RN.STRONG.GPU desc[UR52][R34.64+-0x1c00], R100 ;  /* 0xffe40064220079a6 */ /* 0x0003e8000c10f3b4 */
[----:B0-----:R1:W-:Y:S02]  /*f8b0*/  REDG.E.ADD.F32.FTZ.RN.STRONG.GPU desc[UR52][R32.64+-0x1c00], R65 ;  /* 0xffe40041200079a6 */ /* 0x0013e4000c10f3b4 */
.L_x_2585:
[----:B------:R-:W-:Y:S05]  /*f8c0*/  BSYNC B0 ;  /* 0x0000000000007941 */ /* 0x000fea0003800000 */
.L_x_2584:
[----:B0-2---:R0:W2:Y:S01]  /*f8d0*/  LDS R17, [R66+0xaa00] ;  /* 0x00aa000042117984 */ /* 0x0050a20000000800 */
[----:B------:R-:W-:Y:S04]  /*f8e0*/  BSSY B0, `(.L_x_2586) ;  /* 0x0000004000007945 */ /* 0x000fe80003800000 */
[----:B------:R-:W-:Y:S05]  /*f8f0*/  @!P5 BRA `(.L_x_2587) ;  /* 0x000000000008d947 */ /* 0x000fea0003800000 */
[----:B------:R0:W-:Y:S04]  /*f900*/  REDG.E.ADD.F32.FTZ.RN.STRONG.GPU desc[UR52][R34.64+-0x1a00], R101 ;  /* 0xffe60065220079a6 */ /* 0x0001e8000c10f3b4 */
[----:B--2---:R0:W-:Y:S02]  /*f910*/  REDG.E.ADD.F32.FTZ.RN.STRONG.GPU desc[UR52][R32.64+-0x1a00], R17 ;  /* 0xffe60011200079a6 */ /* 0x0041e4000c10f3b4 */
.L_x_2587:
[----:B------:R-:W-:Y:S05]  /*f920*/  BSYNC B0 ;  /* 0x0000000000007941 */ /* 0x000fea0003800000 */
.L_x_2586:
        /* <DEDUP_REMOVED lines=11> */
.L_x_2589:
[----:B------:R-:W-:Y:S05]  /*f9e0*/  BSYNC B0 ;  /* 0x0000000000007941 */ /* 0x000fea0003800000 */
.L_x_2588:
[----:B0-2---:R0:W2:Y:S01]  /*f9f0*/  LDS R17, [R68+0xae00] ;  /* 0x00ae000044117984 */ /* 0x0050a20000000800 */
[----:B------:R-:W-:Y:S04]  /*fa00*/  BSSY B0, `(.L_x_2590) ;  /* 0x0000004000007945 */ /* 0x000fe80003800000 */
[----:B------:R-:W-:Y:S05]  /*fa10*/  @!P1 BRA `(.L_x_2591) ;  /* 0x0000000000089947 */ /* 0x000fea0003800000 */
[----:B------:R0:W-:Y:S04]  /*fa20*/  REDG.E.ADD.F32.FTZ.RN.STRONG.GPU desc[UR52][R34.64+-0x1600], R103 ;  /* 0xffea0067220079a6 */ /* 0x0001e8000c10f3b4 */
[----:B--2---:R0:W-:Y:S02]  /*fa30*/  REDG.E.ADD.F32.FTZ.RN.STRONG.GPU desc[UR52][R32.64+-0x1600], R17 ;  /* 0xffea0011200079a6 */ /* 0x0041e4000c10f3b4 */
.L_x_2591:
[----:B------:R-:W-:Y:S05]  /*fa40*/  BSYNC B0 ;  /* 0x0000000000007941 */ /* 0x000fea0003800000 */
.L_x_2590:
[----:B------:R-:W0:Y:S01]  /*fa50*/  LDS R69, [R69+0xb000] ;  /* 0x00b0000045457984 */ /* 0x000e220000000800 */
[----:B------:R-:W-:Y:S04]  /*fa60*/  BSSY B0, `(.L_x_2592) ;  /* 0x0000004000007945 */ /* 0x000fe80003800000 */
[----:B------:R-:W-:Y:S05]  /*fa70*/  @!P2 BRA `(.L_x_2593) ;  /* 0x000000000008a947 */ /* 0x000fea0003800000 */
[----:B------:R1:W-:Y:S04]  /*fa80*/  REDG.E.ADD.F32.FTZ.RN.STRONG.GPU desc[UR52][R34.64+-0x1400], R104 ;  /* 0xffec0068220079a6 */ /* 0x0003e8000c10f3b4 */
[----:B0-----:R1:W-:Y:S02]  /*fa90*/  REDG.E.ADD.F32.FTZ.RN.STRONG.GPU desc[UR52][R32.64+-0x1400], R69 ;  /* 0xffec0045200079a6 */ /* 0x0013e4000c10f3b4 */
.L_x_2593:
[----:B------:R-:W-:Y:S05]  /*faa0*/  BSYNC B0 ;  /* 0x0000000000007941 */ /* 0x000fea0003800000 */
.L_x_2592:
[----:B0-2---:R0:W2:Y:S01]  /*fab0*/  LDS R17, [R70+0xb200] ;  /* 0x00b2000046117984 */ /* 0x0050a20000000800 */
[----:B------:R-:W-:Y:S04]  /*fac0*/  BSSY B0, `(.L_x_2594) ;  /* 0x0000004000007945 */ /* 0x000fe80003800000 */
[----:B------:R-:W-:Y:S05]  /*fad0*/  @!P3 BRA `(.L_x_2595) ;  /* 0x000000000008b947 */ /* 0x000fea0003800000 */
[----:B------:R0:W-:Y:S04]  /*fae0*/  REDG.E.ADD.F32.FTZ.RN.STRONG.GPU desc[UR52][R34.64+-0x1200], R105 ;  /* 0xffee0069220079a6 */ /* 0x0001e8000c10f3b4 */
[----:B--2---:R0:W-:Y:S02]  /*faf0*/  REDG.E.ADD.F32.FTZ.RN.STRONG.GPU desc[UR52][R32.64+-0x1200], R17 ;  /* 0xffee0011200079a6 */ /* 0x0041e4000c10f3b4 */
.L_x_2595:
[----:B------:R-:W-:Y:S05]  /*fb00*/  BSYNC B0 ;  /* 0x0000000000007941 */ /* 0x000fea0003800000 */
.L_x_2594:
[----:B------:R-:W0:Y:S01]  /*fb10*/  LDS R71, [R71+0xb400] ;  /* 0x00b4000047477984 */ /* 0x000e220000000800 */
[----:B------:R-:W-:Y:S04]  /*fb20*/  BSSY B0, `(.L_x_2596) ;  /* 0x0000004000007945 */ /* 0x000fe80003800000 */
[----:B------:R-:W-:Y:S05]  /*fb30*/  @!P4 BRA `(.L_x_2597) ;  /* 0x000000000008c947 */ /* 0x000fea0003800000 */
[----:B------:R1:W-:Y:S04]  /*fb40*/  REDG.E.ADD.F32.FTZ.RN.STRONG.GPU desc[UR52][R34.64+-0x1000], R106 ;  /* 0xfff0006a220079a6 */ /* 0x0003e8000c10f3b4 */
[----:B0-----:R1:W-:Y:S02]  /*fb50*/  REDG.E.ADD.F32.FTZ.RN.STRONG.GPU desc[UR52][R32.64+-0x1000], R71 ;  /* 0xfff00047200079a6 */ /* 0x0013e4000c10f3b4 */
.L_x_2597:
[----:B------:R-:W-:Y:S05]  /*fb60*/  BSYNC B0 ;  /* 0x0000000000007941 */ /* 0x000fea0003800000 */
.L_x_2596:
[----:B0-2---:R0:W2:Y:S01]  /*fb70*/  LDS R17, [R72+0xb600] ;  /* 0x00b6000048117984 */ /* 0x0050a20000000800 */
[----:B------:R-:W-:Y:S04]  /*fb80*/  BSSY B0, `(.L_x_2598) ;  /* 0x0000004000007945 */ /* 0x000fe80003800000 */
[----:B------:R-:W-:Y:S05]  /*fb90*/  @!P5 BRA `(.L_x_2599) ;  /* 0x000000000008d947 */ /* 0x000fea0003800000 */
[----:B------:R0:W-:Y:S04]  /*fba0*/  REDG.E.ADD.F32.FTZ.RN.STRONG.GPU desc[UR52][R34.64+-0xe00], R107 ;  /* 0xfff2006b220079a6 */ /* 0x0001e8000c10f3b4 */
[----:B--2---:R0:W-:Y:S02]  /*fbb0*/  REDG.E.ADD.F32.FTZ.RN.STRONG.GPU desc[UR52][R32.64+-0xe00], R17 ;  /* 0xfff20011200079a6 */ /* 0x0041e4000c10f3b4 */
.L_x_2599:
[----:B------:R-:W-:Y:S05]  /*fbc0*/  BSYNC B0 ;  /* 0x0000000000007941 */ /* 0x000fea0003800000 */
.L_x_2598:
        /* <DEDUP_REMOVED lines=11> */
.L_x_2601:
[----:B------:R-:W-:Y:S05]  /*fc80*/  BSYNC B0 ;  /* 0x0000000000007941 */ /* 0x000fea0003800000 */
.L_x_2600:
[----:B0-2---:R0:W2:Y:S01]  /*fc90*/  LDS R17, [R74+0xba00] ;  /* 0x00ba00004a117984 */ /* 0x0050a20000000800 */
[----:B------:R-:W-:Y:S04]  /*fca0*/  BSSY B0, `(.L_x_2602) ;  /* 0x0000004000007945 */ /* 0x000fe80003800000 */
[----:B------:R-:W-:Y:S05]  /*fcb0*/  @!P1 BRA `(.L_x_2603) ;  /* 0x0000000000089947 */ /* 0x000fea0003800000 */
[----:B------:R0:W-:Y:S04]  /*fcc0*/  REDG.E.ADD.F32.FTZ.RN.STRONG.GPU desc[UR52][R34.64+-0xa00], R109 ;  /* 0xfff6006d220079a6 */ /* 0x0001e8000c10f3b4 */
[----:B--2---:R0:W-:Y:S02]  /*fcd0*/  REDG.E.ADD.F32.FTZ.RN.STRONG.GPU desc[UR52][R32.64+-0xa00], R17 ;  /* 0xfff60011200079a6 */ /* 0x0041e4000c10f3b4 */
.L_x_2603:
[----:B------:R-:W-:Y:S05]  /*fce0*/  BSYNC B0 ;  /* 0x0000000000007941 */ /* 0x000fea0003800000 */
.L_x_2602:
[----:B------:R-:W0:Y:S01]  /*fcf0*/  LDS R75, [R75+0xbc00] ;  /* 0x00bc00004b4b7984 */ /* 0x000e220000000800 */
[----:B------:R-:W-:Y:S04]  /*fd00*/  BSSY B0, `(.L_x_2604) ;  /* 0x0000004000007945 */ /* 0x000fe80003800000 */
[----:B------:R-:W-:Y:S05]  /*fd10*/  @!P2 BRA `(.L_x_2605) ;  /* 0x000000000008a947 */ /* 0x000fea0003800000 */
[----:B------:R1:W-:Y:S04]  /*fd20*/  REDG.E.ADD.F32.FTZ.RN.STRONG.GPU desc[UR52][R34.64+-0x800], R110 ;  /* 0xfff8006e220079a6 */ /* 0x0003e8000c10f3b4 */
[----:B0-----:R1:W-:Y:S02]  /*fd30*/  REDG.E.ADD.F32.FTZ.RN.STRONG.GPU desc[UR52][R32.64+-0x800], R75 ;  /* 0xfff8004b200079a6 */ /* 0x0013e4000c10f3b4 */
.L_x_2605:
[----:B------:R-:W-:Y:S05]  /*fd40*/  BSYNC B0 ;  /* 0x0000000000007941 */ /* 0x000fea0003800000 */
.L_x_2604:
[----:B0-2---:R0:W2:Y:S01]  /*fd50*/  LDS R17, [R76+0xbe00] ;  /* 0x00be00004c117984 */ /* 0x0050a20000000800 */
[----:B------:R-:W-:Y:S04]  /*fd60*/  BSSY B0, `(.L_x_2606) ;  /* 0x0000004000007945 */ /* 0x000fe80003800000 */
[----:B------:R-:W-:Y:S05]  /*fd70*/  @!P3 BRA `(.L_x_2607) ;  /* 0x000000000008b947 */ /* 0x000fea0003800000 */
[----:B------:R0:W-:Y:S04]  /*fd80*/  REDG.E.ADD.F32.FTZ.RN.STRONG.GPU desc[UR52][R34.64+-0x600], R111 ;  /* 0xfffa006f220079a6 */ /* 0x0001e8000c10f3b4 */
[----:B--2---:R0:W-:Y:S02]  /*fd90*/  REDG.E.ADD.F32.FTZ.RN.STRONG.GPU desc[UR52][R32.64+-0x600], R17 ;  /* 0xfffa0011200079a6 */ /* 0x0041e4000c10f3b4 */
.L_x_2607:
[----:B------:R-:W-:Y:S05]  /*fda0*/  BSYNC B0 ;  /* 0x0000000000007941 */ /* 0x000fea0003800000 */
.L_x_2606:
[----:B------:R-:W0:Y:S01]  /*fdb0*/  LDS R77, [R77+0xc000] ;  /* 0x00c000004d4d7984 */ /* 0x000e220000000800 */
[----:B------:R-:W-:Y:S04]  /*fdc0*/  BSSY B0, `(.L_x_2608) ;  /* 0x0000004000007945 */ /* 0x000fe80003800000 */
[----:B------:R-:W-:Y:S05]  /*fdd0*/  @!P4 BRA `(.L_x_2609) ;  /* 0x000000000008c947 */ /* 0x000fea0003800000 */
[----:B------:R1:W-:Y:S04]  /*fde0*/  REDG.E.ADD.F32.FTZ.RN.STRONG.GPU desc[UR52][R34.64+-0x400], R112 ;  /* 0xfffc0070220079a6 */ /* 0x0003e8000c10f3b4 */
[----:B0-----:R1:W-:Y:S02]  /*fdf0*/  REDG.E.ADD.F32.FTZ.RN.STRONG.GPU desc[UR52][R32.64+-0x400], R77 ;  /* 0xfffc004d200079a6 */ /* 0x0013e4000c10f3b4 */
.L_x_2609:
[----:B------:R-:W-:Y:S05]  /*fe00*/  BSYNC B0 ;  /* 0x0000000000007941 */ /* 0x000fea0003800000 */
.L_x_2608:
[----:B0-2---:R0:W2:Y:S01]  /*fe10*/  LDS R17, [R78+0xc200] ;  /* 0x00c200004e117984 */ /* 0x0050a20000000800 */
[----:B------:R-:W-:Y:S04]  /*fe20*/  BSSY B0, `(.L_x_2610) ;  /* 0x0000004000007945 */ /* 0x000fe80003800000 */
[----:B------:R-:W-:Y:S05]  /*fe30*/  @!P5 BRA `(.L_x_2611) ;  /* 0x000000000008d947 */ /* 0x000fea0003800000 */
[----:B------:R0:W-:Y:S04]  /*fe40*/  REDG.E.ADD.F32.FTZ.RN.STRONG.GPU desc[UR52][R34.64+-0x200], R113 ;  /* 0xfffe0071220079a6 */ /* 0x0001e8000c10f3b4 */
[----:B--2---:R0:W-:Y:S02]  /*fe50*/  REDG.E.ADD.F32.FTZ.RN.STRONG.GPU desc[UR52][R32.64+-0x200], R17 ;  /* 0xfffe0011200079a6 */ /* 0x0041e4000c10f3b4 */
.L_x_2611:
[----:B------:R-:W-:Y:S05]  /*fe60*/  BSYNC B0 ;  /* 0x0000000000007941 */ /* 0x000fea0003800000 */
.L_x_2610:
[----:B------:R-:W5:Y:S01]  /*fe70*/  LDL R20, [R1+0x30] ;  /* 0x0000300001147983 */ /* 0x000f620000100800 */
[----:B------:R-:W-:Y:S01]  /*fe80*/  ISETP.GT.AND P1, PT, R156, 0x1e, PT ;  /* 0x0000001e9c00780c */ /* 0x000fe20003f24270 */
[----:B------:R-:W-:Y:S01]  /*fe90*/  FMUL.FTZ R54, R54, R166 ;  /* 0x000000a636367220 */ /* 0x000fe20000410000 */
[----:B------:R-:W-:Y:S01]  /*fea0*/  ISETP.NE.AND P2, PT, R156, RZ, PT ;  /* 0x000000ff9c00720c */ /* 0x000fe20003f45270 */
[----:B------:R-:W1:Y:S01]  /*feb0*/  SHFL.DOWN PT, R19, R126, 0x1, 0x1f ;  /* 0x08201f007e137f89 */ /* 0x000e6200000e0000 */
[----:B------:R-:W-:Y:S01]  /*fec0*/  ISETP.NE.AND P3, PT, R157, RZ, PT ;  /* 0x000000ff9d00720c */ /* 0x000fe20003f65270 */
[----:B------:R-:W-:Y:S01]  /*fed0*/  FMUL.FTZ R25, R25, R174 ;  /* 0x000000ae19197220 */ /* 0x000fe20000410000 */
[----:B------:R-:W-:Y:S01]  /*fee0*/  FMUL.FTZ R57, R57, R164 ;  /* 0x000000a439397220 */ /* 0x000fe20000410000 */
[----:B0-2---:R-:W0:Y:S01]  /*fef0*/  SHFL.DOWN PT, R17, R18, 0x1, 0x1f ;  /* 0x08201f0012117f89 */ /* 0x005e2200000e0000 */
[----:B------:R-:W-:Y:S01]  /*ff00*/  FMUL.FTZ R27, R27, R176 ;  /* 0x000000b01b1b7220 */ /* 0x000fe20000410000 */
[----:B------:R-:W-:Y:S01]  /*ff10*/  FMUL.FTZ R59, R59, R162 ;  /* 0x000000a23b3b7220 */ /* 0x000fe20000410000 */
        /* <DEDUP_REMOVED lines=17> */
[----:B-1----:R-:W-:Y:S01]  /*10030*/  @!P1 FADD.FTZ R126, R126, R19 ;  /* 0x000000137e7e9221 */ /* 0x002fe20000010000 */
[----:B------:R-:W-:Y:S01]  /*10040*/  FFMA.FTZ R81, R81, R82, R36 ;  /* 0x0000005251517223 */ /* 0x000fe20000010024 */
[----:B------:R-:W-:Y:S01]  /*10050*/  BSSY B0, `(.L_x_2612) ;  /* 0x0000039000007945 */ /* 0x000fe20003800000 */
[----:B------:R-:W-:Y:S01]  /*10060*/  FADD.FTZ R121, R114, R121 ;  /* 0x0000007972797221 */ /* 0x000fe20000010000 */
[----:B0-----:R-:W-:Y:S01]  /*10070*/  @!P1 FADD.FTZ R18, R18, R17 ;  /* 0x0000001112129221 */ /* 0x001fe20000010000 */
[----:B------:R-:W0:Y:S01]  /*10080*/  SHFL.DOWN PT, R19, R126, 0x2, 0x1f ;  /* 0x08401f007e137f89 */ /* 0x000e2200000e0000 */
[----:B------:R-:W-:Y:S01]  /*10090*/  ISETP.GT.AND P1, PT, R156, 0x1d, PT ;  /* 0x0000001d9c00780c */ /* 0x000fe20003f24270 */
[----:B------:R-:W-:Y:S01]  /*100a0*/  FFMA.FTZ R233, R148, R50, R233 ;  /* 0x0000003294e97223 */ /* 0x000fe200000100e9 */
[----:B------:R-:W-:Y:S01]  /*100b0*/  FFMA.FTZ R234, R149, R53, R234 ;  /* 0x0000003595ea7223 */ /* 0x000fe200000100ea */
[----:B------:R-:W1:Y:S01]  /*100c0*/  SHFL.DOWN PT, R17, R18, 0x2, 0x1f ;  /* 0x08401f0012117f89 */ /* 0x000e6200000e0000 */
[----:B------:R-:W-:Y:S01]  /*100d0*/  FADD.FTZ R120, R49, R120 ;  /* 0x0000007831787221 */ /* 0x000fe20000010000 */
[----:B------:R-:W-:Y:S01]  /*100e0*/  FADD.FTZ R119, R52, R119 ;  /* 0x0000007734777221 */ /* 0x000fe20000010000 */
[----:B------:R-:W-:Y:S01]  /*100f0*/  FFMA.FTZ R235, R150, R56, R235 ;  /* 0x0000003896eb7223 */ /* 0x000fe200000100eb */
[----:B------:R-:W-:Y:S01]  /*10100*/  FFMA.FTZ R236, R151, R59, R236 ;  /* 0x0000003b97ec7223 */ /* 0x000fe200000100ec */
[----:B------:R-:W-:Y:S01]  /*10110*/  FADD.FTZ R118, R55, R118 ;  /* 0x0000007637767221 */ /* 0x000fe20000010000 */
[----:B------:R-:W-:Y:S01]  /*10120*/  FFMA.FTZ R237, R152, R82, R237 ;  /* 0x0000005298ed7223 */ /* 0x000fe200000100ed */
[----:B------:R-:W-:Y:S01]  /*10130*/  FADD.FTZ R117, R58, R117 ;  /* 0x000000753a757221 */ /* 0x000fe20000010000 */
[----:B------:R-:W-:-:S02]  /*10140*/  FADD.FTZ R116, R81, R116 ;  /* 0x0000007451747221 */ /* 0x000fc40000010000 */
[----:B0-----:R-:W-:Y:S01]  /*10150*/  @!P1 FADD.FTZ R126, R126, R19 ;  /* 0x000000137e7e9221 */ /* 0x001fe20000010000 */
[----:B-1----:R-:W-:-:S04]  /*10160*/  @!P1 FADD.FTZ R18, R18, R17 ;  /* 0x0000001112129221 */ /* 0x002fc80000010000 */
[----:B------:R-:W0:Y:S01]  /*10170*/  SHFL.DOWN PT, R19, R126, 0x4, 0x1f ;  /* 0x08801f007e137f89 */ /* 0x000e2200000e0000 */
[----:B------:R-:W-:-:S03]  /*10180*/  ISETP.GT.AND P1, PT, R156, 0x1b, PT ;  /* 0x0000001b9c00780c */ /* 0x000fc60003f24270 */
[----:B------:R-:W1:Y:S10]  /*10190*/  SHFL.DOWN PT, R17, R18, 0x4, 0x1f ;  /* 0x08801f0012117f89 */ /* 0x000e7400000e0000 */
        /* <DEDUP_REMOVED lines=12> */
[----:B------:R-:W-:-:S05]  /*10260*/  MOV R19, R126 ;  /* 0x0000007e00137202 */ /* 0x000fca0000000f00 */
[----:B-----5:R0:W-:Y:S01]  /*10270*/  @!P2 STS.64 [R20+0xc608], R18 ;  /* 0x00c608121400a388 */ /* 0x0201e20000000a00 */
        /* <DEDUP_REMOVED lines=10> */
[----:B0-----:R-:W0:Y:S04]  /*10320*/  LDS.128 R20, [R153+0xc610] ;  /* 0x00c6100099147984 */ /* 0x001e280000000c00 */
[----:B------:R-:W1:Y:S04]  /*10330*/  LDS.64 R26, [R153+0xc620] ;  /* 0x00c62000991a7984 */ /* 0x000e680000000a00 */
[----:B------:R-:W2:Y:S01]  /*10340*/  @P1 LDS.64 R28, [R25+0xfe80] ;  /* 0x00fe8000191c1984 */ /* 0x000ea20000000a00 */
[----:B0-----:R-:W-:Y:S01]  /*10350*/  FADD.FTZ R24, R19, R21 ;  /* 0x0000001513187221 */ /* 0x001fe20000010000 */
[----:B------:R-:W-:-:S03]  /*10360*/  FADD.FTZ R17, R18, R20 ;  /* 0x0000001412117221 */ /* 0x000fc60000010000 */
[----:B------:R-:W-:Y:S01]  /*10370*/  FADD.FTZ R24, R23, R24 ;  /* 0x0000001817187221 */ /* 0x000fe20000010000 */
[----:B------:R-:W-:-:S03]  /*10380*/  FADD.FTZ R17, R22, R17 ;  /* 0x0000001116117221 */ /* 0x000fc60000010000 */
[----:B-1----:R-:W-:Y:S01]  /*10390*/  FADD.FTZ R19, R24, R27 ;  /* 0x0000001b18137221 */ /* 0x002fe20000010000 */
[----:B------:R-:W-:-:S03]  /*103a0*/  FADD.FTZ R18, R17, R26 ;  /* 0x0000001a11127221 */ /* 0x000fc60000010000 */
[----:B--2---:R-:W-:Y:S01]  /*103b0*/  @P1 FADD.FTZ R19, R19, R29 ;  /* 0x0000001d13131221 */ /* 0x004fe20000010000 */
[----:B------:R-:W-:-:S05]  /*103c0*/  @P1 FADD.FTZ R18, R18, R28 ;  /* 0x0000001c12121221 */ /* 0x000fca0000010000 */
[----:B------:R1:W-:Y:S02]  /*103d0*/  STS.64 [R25+0xfe80], R18 ;  /* 0x00fe801219007388 */ /* 0x0003e40000000a00 */
.L_x_2613:
[----:B------:R-:W-:Y:S05]  /*103e0*/  BSYNC B0 ;  /* 0x0000000000007941 */ /* 0x000fea0003800000 */
.L_x_2612:
[----:B------:R-:W-:Y:S02]  /*103f0*/  UIADD3 UR7, UR7, 0x1, URZ ;  /* 0x0000000107077890 */ /* 0x000fe4000fffe03f */
[----:B------:R-:W-:Y:S02]  /*10400*/  UIADD3 UR8, UP1, UR8, 0x1, URZ ;  /* 0x0000000108087890 */ /* 0x000fe4000ff3e03f */
[----:B------:R-:W-:Y:S02]  /*10410*/  UISETP.GE.AND UP0, UPT, UR7, UR48, UPT ;  /* 0x000000300700728c */ /* 0x000fe4000bf06270 */
[----:B------:R-:W-:-:S04]  /*10420*/  UIADD3.X UR9, URZ, UR9, URZ, UP1, !UPT ;  /* 0x000000093f097290 */ /* 0x000fc80008ffe43f */
[----:B------:R-:W-:-:S13]  /*10430*/  PLOP3.LUT P1, PT, PT, PT, UP0, 0x80, 0x0 ;  /* 0x000000000000781c */ /* 0x000fda0003f2f008 */
[----:B------:R-:W-:Y:S05]  /*10440*/  @!P1 BRA `(.L_x_2614) ;  /* 0xffffff5000b09947 */ /* 0x000fea000383ffff */
.L_x_2519:
[----:B------:R-:W2:Y:S04]  /*10450*/  LDL R58, [R1+0x70] ;  /* 0x00007000013a7983 */ /* 0x000ea80000100800 */
[----:B------:R-:W5:Y:S04]  /*10460*/  LDL R56, [R1+0x6c] ;  /* 0x00006c0001387983 */ /* 0x000f680000100800 */
[----:B------:R-:W3:Y:S04]  /*10470*/  LDL R54, [R1+0x68] ;  /* 0x0000680001367983 */ /* 0x000ee80000100800 */
        /* <DEDUP_REMOVED lines=9> */
[----:B----4-:R-:W4:Y:S04]  /*10510*/  LDL R34, [R1+0x40] ;  /* 0x0000400001227983 */ /* 0x010f280000100800 */
        /* <DEDUP_REMOVED lines=11> */
[----:B-1----:R-:W-:Y:S01]  /*105d0*/  PRMT R0, R236, 0x7632, R0 ;  /* 0x00007632ec007816 */ /* 0x002fe20000000000 */
[----:B------:R-:W-:Y:S01]  /*105e0*/  ULDC.64 UR30, c[0x0][0x3a8] ;  /* 0x0000ea00001e7ab9 */ /* 0x000fe20000000a00 */
[----:B------:R-:W-:Y:S01]  /*105f0*/  PRMT R2, R234, 0x7632, R2 ;  /* 0x00007632ea027816 */ /* 0x000fe20000000002 */
[----:B------:R-:W-:Y:S01]  /*10600*/  USHF.R.S32.HI UR34, URZ, 0x1f, UR33 ;  /* 0x0000001f3f227899 */ /* 0x000fe20008011421 */
[----:B------:R-:W-:Y:S01]  /*10610*/  ISETP.NE.AND P6, PT, R157, RZ, PT ;  /* 0x000000ff9d00720c */ /* 0x000fe20003fc5270 */
[----:B------:R-:W-:Y:S01]  /*10620*/  USHF.R.S32.HI UR28, URZ, 0x1f, UR10 ;  /* 0x0000001f3f1c7899 */ /* 0x000fe2000801140a */
[----:B------:R-:W-:Y:S01]  /*10630*/  F2FP.F16.F32.PACK_AB R226, R226, R229 ;  /* 0x000000e5e2e2723e */ /* 0x000fe200000000ff */
[----:B------:R-:W-:Y:S01]  /*10640*/  BSSY B0, `(.L_x_2615) ;  /* 0x000004d000007945 */ /* 0x000fe20003800000 */
[----:B------:R-:W-:-:S02]  /*10650*/  F2FP.F16.F32.PACK_AB R224, R224, R225 ;  /* 0x000000e1e0e0723e */ /* 0x000fc400000000ff */
[----:B------:R-:W-:Y:S02]  /*10660*/  F2FP.F16.F32.PACK_AB R222, R222, R223 ;  /* 0x000000dfdede723e */ /* 0x000fe400000000ff */
[----:B------:R-:W-:Y:S02]  /*10670*/  F2FP.F16.F32.PACK_AB R136, R136, R221 ;  /* 0x000000dd8888723e */ /* 0x000fe400000000ff */
[----:B------:R-:W-:Y:S02]  /*10680*/  F2FP.F16.F32.PACK_AB R134, R134, R135 ;  /* 0x000000878686723e */ /* 0x000fe400000000ff */
[----:B------:R-:W-:Y:S01]  /*10690*/  PRMT R3, R230, 0x7632, R3 ;  /* 0x00007632e6037816 */ /* 0x000fe20000000003 */
[----:B0-----:R-:W-:Y:S01]  /*106a0*/  ULEA UR7, UR8, UR7, 0x18 ;  /* 0x0000000708077291 */ /* 0x001fe2000f8ec03f */
[----:B------:R-:W-:Y:S01]  /*106b0*/  PRMT R4, R224, 0x7632, R4 ;  /* 0x00007632e0047816 */ /* 0x000fe20000000004 */
[----:B------:R0:W-:Y:S01]  /*106c0*/  STS.U16 [R155+0x2], R0 ;  /* 0x000002009b007388 */ /* 0x0001e20000000400 */
[----:B------:R-:W-:Y:S01]  /*106d0*/  PRMT R5, R136, 0x7632, R5 ;  /* 0x0000763288057816 */ /* 0x000fe20000000005 */
[----:B------:R-:W-:Y:S01]  /*106e0*/  ULDC.64 UR8, c[0x0][0x388] ;  /* 0x0000e20000087ab9 */ /* 0x000fe20000000a00 */
[----:B------:R-:W-:Y:S01]  /*106f0*/  PRMT R6, R134, 0x7632, R6 ;  /* 0x0000763286067816 */ /* 0x000fe20000000006 */
[----:B------:R1:W-:Y:S01]  /*10700*/  STS.U16 [R155+0x6], R2 ;  /* 0x000006029b007388 */ /* 0x0003e20000000400 */
[----:B------:R-:W-:-:S02]  /*10710*/  UIMAD UR29, UR32, UR8, URZ ;  /* 0x00000008201d72a4 */ /* 0x000fc4000f8e023f */
[----:B------:R-:W-:Y:S01]  /*10720*/  UIMAD.WIDE.U32 UR26, UR11, UR8, URZ ;  /* 0x000000080b1a72a5 */ /* 0x000fe2000f8e003f */
[----:B------:R1:W-:Y:S01]  /*10730*/  STS.U16 [R155+0xa], R3 ;  /* 0x00000a039b007388 */ /* 0x0003e20000000400 */
[----:B------:R-:W-:Y:S01]  /*10740*/  UIMAD UR32, UR32, UR30, URZ ;  /* 0x0000001e202072a4 */ /* 0x000fe2000f8e023f */
[----:B0-----:R-:W-:Y:S01]  /*10750*/  PRMT R0, R226, 0x7632, R0 ;  /* 0x00007632e2007816 */ /* 0x001fe20000000000 */
[----:B------:R-:W-:Y:S01]  /*10760*/  UIMAD UR9, UR11, UR9, UR29 ;  /* 0x000000090b0972a4 */ /* 0x000fe2000f8e021d */
[----:B------:R-:W-:Y:S01]  /*10770*/  STS.U16 [R155], R236 ;  /* 0x000000ec9b007388 */ /* 0x000fe20000000400 */
[----:B------:R-:W-:Y:S01]  /*10780*/  UIMAD UR31, UR11, UR31, UR32 ;  /* 0x0000001f0b1f72a4 */ /* 0x000fe2000f8e0220 */
[----:B-1----:R-:W-:Y:S01]  /*10790*/  PRMT R2, R222, 0x7632, R2 ;  /* 0x00007632de027816 */ /* 0x002fe20000000002 */
[----:B------:R-:W-:Y:S01]  /*107a0*/  UIADD3 UR29, UR27, UR9, URZ ;  /* 0x000000091b1d7290 */ /* 0x000fe2000fffe03f */
        /* <DEDUP_REMOVED lines=20> */
[----:B-----5:R-:W-:Y:S04]  /*108f0*/  LDS.U16 R11, [R56+0x40] ;  /* 0x00004000380b7984 */ /* 0x020fe80000000400 */
[----:B---3--:R-:W-:Y:S04]  /*10900*/  LDS.U16 R13, [R54+0x80] ;  /* 0x00008000360d7984 */ /* 0x008fe80000000400 */
        /* <DEDUP_REMOVED lines=9> */
[----:B----4-:R-:W-:Y:S04]  /*109a0*/  LDS.U16 R33, [R34+0x300] ;  /* 0x0003000022217984 */ /* 0x010fe80000000400 */
        /* <DEDUP_REMOVED lines=22> */
.L_x_2616:
[----:B------:R-:W-:Y:S05]  /*10b10*/  BSYNC B0 ;  /* 0x0000000000007941 */ /* 0x000fea0003800000 */
.L_x_2615:
[----:B------:R-:W2:Y:S01]  /*10b20*/  LDL.LU R8, [R1+0x74] ;  /* 0x0000740001087983 */ /* 0x000ea20000300800 */
[----:B------:R-:W-:Y:S01]  /*10b30*/  ULDC.64 UR8, c[0x0][0x390] ;  /* 0x0000e40000087ab9 */ /* 0x000fe20000000a00 */
[----:B------:R-:W-:Y:S01]  /*10b40*/  UMOV UR27, UR29 ;  /* 0x0000001d001b7c82 */ /* 0x000fe20008000000 */
[----:B------:R-:W-:Y:S01]  /*10b50*/  ULDC UR32, c[0x0][0x224] ;  /* 0x0000890000207ab9 */ /* 0x000fe20000000800 */
[----:B------:R-:W-:Y:S01]  /*10b60*/  UIMAD.WIDE.U32 UR26, UR10, UR8, UR26 ;  /* 0x000000080a1a72a5 */ /* 0x000fe2000f8e001a */
[C---:B------:R-:W-:Y:S01]  /*10b70*/  LOP3.LUT R41, R71.reuse, 0x20, RZ, 0xfc, !PT ;  /* 0x0000002047297812 */ /* 0x040fe200078efcff */
[----:B------:R-:W-:Y:S01]  /*10b80*/  UIADD3 UR32, UR6, -UR32, URZ ;  /* 0x8000002006207290 */ /* 0x000fe2000fffe03f */
[C---:B------:R-:W-:Y:S01]  /*10b90*/  LOP3.LUT R43, R71.reuse, 0x40, RZ, 0xfc, !PT ;  /* 0x00000040472b7812 */ /* 0x040fe200078efcff */
[----:B------:R-:W-:Y:S01]  /*10ba0*/  UIMAD UR8, UR28, UR8, URZ ;  /* 0x000000081c0872a4 */ /* 0x000fe2000f8e023f */
[----:B------:R-:W-:Y:S01]  /*10bb0*/  LOP3.LUT R45, R71, 0x60, RZ, 0xfc, !PT ;  /* 0x00000060472d7812 */ /* 0x000fe200078efcff */
[----:B------:R-:W-:Y:S01]  /*10bc0*/  UIMAD UR34, UR32, -0x800, URZ ;  /* 0xfffff800202278a4 */ /* 0x000fe2000f8e023f */
        /* <DEDUP_REMOVED lines=59> */
[----:B------:R-:W-:Y:S01]  /*10f80*/  IADD3 R9, R22, 0x3, RZ ;  /* 0x0000000316097810 */ /* 0x000fe20007ffe0ff */
[----:B------:R-:W-:Y:S01]  /*10f90*/  @!P4 STG.E.U16 desc[UR52][R4.64+-0xc80], R37 ;  /* 0xfff380250400c986 */ /* 0x000fe2000c101534 */
[----:B------:R-:W-:Y:S02]  /*10fa0*/  LEA.HI.SX32 R6, R6, R22, 0x1b ;  /* 0x0000001606067211 */ /* 0x000fe400078fdaff */
[C---:B------:R-:W-:Y:S01]  /*10fb0*/  IADD3 R10, R22.reuse, 0x4, RZ ;  /* 0x00000004160a7810 */ /* 0x040fe20007ffe0ff */
[----:B------:R5:W-:Y:S01]  /*10fc0*/  @!P5 STG.E.U16 desc[UR52][R4.64+-0xc40], R39 ;  /* 0xfff3c0270400d986 */ /* 0x000be2000c101534 */
[C---:B0-----:R-:W-:Y:S02]  /*10fd0*/  IADD3 R11, R22.reuse, 0x5, RZ ;  /* 0x00000005160b7810 */ /* 0x041fe40007ffe0ff */
[C---:B------:R-:W-:Y:S02]  /*10fe0*/  IADD3 R12, R22.reuse, 0x6, RZ ;  /* 0x00000006160c7810 */ /* 0x040fe40007ffe0ff */
[----:B-1----:R-:W-:-:S02]  /*10ff0*/  IADD3 R13, R22, 0x7, RZ ;  /* 0x00000007160d7810 */ /* 0x002fc40007ffe0ff */
[C---:B------:R-:W-:Y:S02]  /*11000*/  IADD3 R14, R22.reuse, 0x8, RZ ;  /* 0x00000008160e7810 */ /* 0x040fe40007ffe0ff */
[C---:B---3--:R-:W-:Y:S02]  /*11010*/  IADD3 R15, R22.reuse, 0x9, RZ ;  /* 0x00000009160f7810 */ /* 0x048fe40007ffe0ff */
[C---:B------:R-:W-:Y:S02]  /*11020*/  IADD3 R16, R22.reuse, 0xa, RZ ;  /* 0x0000000a16107810 */ /* 0x040fe40007ffe0ff */
[C---:B----4-:R-:W-:Y:S02]  /*11030*/  IADD3 R17, R22.reuse, 0xb, RZ ;  /* 0x0000000b16117810 */ /* 0x050fe40007ffe0ff */
[C---:B------:R-:W-:Y:S02]  /*11040*/  IADD3 R18, R22.reuse, 0xc, RZ ;  /* 0x0000000c16127810 */ /* 0x040fe40007ffe0ff */
[----:B-----5:R-:W-:-:S02]  /*11050*/  IADD3 R19, R22, 0xd, RZ ;  /* 0x0000000d16137810 */ /* 0x020fc40007ffe0ff */
[C---:B------:R-:W-:Y:S02]  /*11060*/  IADD3 R20, R22.reuse, 0xe, RZ ;  /* 0x0000000e16147810 */ /* 0x040fe40007ffe0ff */
[----:B------:R-:W-:Y:S02]  /*11070*/  IADD3 R21, R22, 0xf, RZ ;  /* 0x0000000f16157810 */ /* 0x000fe40007ffe0ff */
[----:B------:R-:W-:Y:S02]  /*11080*/  LEA.HI.SX32 R9, R9, R22, 0x1b ;  /* 0x0000001609097211 */ /* 0x000fe400078fdaff */
[----:B------:R-:W-:Y:S02]  /*11090*/  F2FP.F16.F32.PACK_AB R4, R123, R122 ;  /* 0x0000007a7b04723e */ /* 0x000fe400000000ff */
[----:B------:R-:W-:Y:S02]  /*110a0*/  LEA R6, R6, UR7, 0x1 ;  /* 0x0000000706067c11 */ /* 0x000fe4000f8e08ff */
        /* <DEDUP_REMOVED lines=11> */
[----:B------:R-:W-:Y:S02]  /*11160*/  LEA.HI.SX32 R21, R21, R22, 0x1b ;  /* 0x0000001615157211 */ /* 0x000fe400078fdaff */
[----:B------:R-:W-:-:S02]  /*11170*/  LEA R9, R9, UR7, 0x1 ;  /* 0x0000000709097c11 */ /* 0x000fc4000f8e08ff */
[C---:B------:R-:W-:Y:S02]  /*11180*/  PRMT R25, R4.reuse, 0x7610, R25 ;  /* 0x0000761004197816 */ /* 0x040fe40000000019 */
[----:B------:R-:W-:Y:S02]  /*11190*/  PRMT R26, R4, 0x7632, R26 ;  /* 0x00007632041a7816 */ /* 0x000fe4000000001a */
[----:B------:R-:W-:Y:S02]  /*111a0*/  F2FP.F16.F32.PACK_AB R4, R129, R128 ;  /* 0x000000808104723e */ /* 0x000fe400000000ff */
[----:B------:R-:W-:Y:S02]  /*111b0*/  LEA R10, R10, UR7, 0x1 ;  /* 0x000000070a0a7c11 */ /* 0x000fe4000f8e08ff */
[----:B------:R-:W-:Y:S02]  /*111c0*/  F2FP.F16.F32.PACK_AB R5, R125, R124 ;  /* 0x0000007c7d05723e */ /* 0x000fe400000000ff */
[----:B------:R-:W-:-:S02]  /*111d0*/  LEA R11, R11, UR7, 0x1 ;  /* 0x000000070b0b7c11 */ /* 0x000fc4000f8e08ff */
[----:B------:R-:W-:Y:S02]  /*111e0*/  LEA R12, R12, UR7, 0x1 ;  /* 0x000000070c0c7c11 */ /* 0x000fe4000f8e08ff */
[----:B------:R-:W-:Y:S02]  /*111f0*/  LEA R13, R13, UR7, 0x1 ;  /* 0x000000070d0d7c11 */ /* 0x000fe4000f8e08ff */
[----:B------:R-:W-:Y:S02]  /*11200*/  LEA R14, R14, UR7, 0x1 ;  /* 0x000000070e0e7c11 */ /* 0x000fe4000f8e08ff */
[----:B------:R-:W-:Y:S02]  /*11210*/  LEA R15, R15, UR7, 0x1 ;  /* 0x000000070f0f7c11 */ /* 0x000fe4000f8e08ff */
[----:B------:R-:W-:Y:S02]  /*11220*/  LEA R16, R16, UR7, 0x1 ;  /* 0x0000000710107c11 */ /* 0x000fe4000f8e08ff */
[----:B------:R-:W-:-:S02]  /*11230*/  LEA R17, R17, UR7, 0x1 ;  /* 0x0000000711117c11 */ /* 0x000fc4000f8e08ff */
[----:B------:R-:W-:Y:S02]  /*11240*/  LEA R18, R18, UR7, 0x1 ;  /* 0x0000000712127c11 */ /* 0x000fe4000f8e08ff */
[----:B------:R-:W-:Y:S02]  /*11250*/  LEA R19, R19, UR7, 0x1 ;  /* 0x0000000713137c11 */ /* 0x000fe4000f8e08ff */
[----:B------:R-:W-:Y:S02]  /*11260*/  LEA R20, R20, UR7, 0x1 ;  /* 0x0000000714147c11 */ /* 0x000fe4000f8e08ff */
[----:B------:R-:W-:Y:S01]  /*11270*/  LEA R21, R21, UR7, 0x1 ;  /* 0x0000000715157c11 */ /* 0x000fe2000f8e08ff */
[----:B--2---:R-:W-:Y:S01]  /*11280*/  FADD.FTZ R0, R116, R8 ;  /* 0x0000000874007221 */ /* 0x004fe20000010000 */
[----:B------:R-:W-:Y:S02]  /*11290*/  LEA.HI.SX32 R8, R7, R22, 0x1b ;  /* 0x0000001607087211 */ /* 0x000fe400078fdaff */
[----:B------:R-:W-:Y:S01]  /*112a0*/  F2FP.F16.F32.PACK_AB R116, R117, R116 ;  /* 0x000000747574723e */ /* 0x000fe200000000ff */
[----:B------:R-:W-:Y:S01]  /*112b0*/  BAR.SYNC.DEFER_BLOCKING 0x0 ;  /* 0x0000000000007b1d */ /* 0x000fe20000010000 */
[----:B------:R-:W-:Y:S01]  /*112c0*/  FADD.FTZ R7, R0, R117 ;  /* 0x0000007500077221 */ /* 0x000fe20000010000 */
[----:B------:R-:W-:-:S03]  /*112d0*/  LEA R8, R8, UR7, 0x1 ;  /* 0x0000000708087c11 */ /* 0x000fc6000f8e08ff */
        /* <DEDUP_REMOVED lines=11> */
[----:B------:R-:W-:Y:S01]  /*11390*/  IADD3.X R39, R24, -0x1, RZ, P1, !PT ;  /* 0xffffffff18277810 */ /* 0x000fe20000ffe4ff */
[----:B------:R-:W-:Y:S02]  /*113a0*/  STS.U16 [R155], R116 ;  /* 0x000000749b007388 */ /* 0x000fe40000000400 */
[----:B------:R-:W-:-:S02]  /*113b0*/  FADD.FTZ R123, R122, R123 ;  /* 0x0000007b7a7b7221 */ /* 0x000fc40000010000 */
[----:B------:R0:W-:Y:S02]  /*113c0*/  STS.U16 [R6+0x2], R7 ;  /* 0x0000020706007388 */ /* 0x0001e40000000400 */
[----:B------:R-:W-:Y:S02]  /*113d0*/  FADD.FTZ R124, R123, R124 ;  /* 0x0000007c7b7c7221 */ /* 0x000fe40000010000 */
[----:B------:R1:W-:Y:S02]  /*113e0*/  STS.U16 [R8+0x4], R118 ;  /* 0x0000047608007388 */ /* 0x0003e40000000400 */
[----:B------:R-:W-:Y:S02]  /*113f0*/  FADD.FTZ R125, R124, R125 ;  /* 0x0000007d7c7d7221 */ /* 0x000fe40000010000 */
[----:B------:R2:W-:Y:S02]  /*11400*/  STS.U16 [R9+0x6], R22 ;  /* 0x0000061609007388 */ /* 0x0005e40000000400 */
[----:B------:R-:W-:Y:S01]  /*11410*/  FADD.FTZ R128, R125, R128 ;  /* 0x000000807d807221 */ /* 0x000fe20000010000 */
[C---:B0-----:R-:W-:Y:S01]  /*11420*/  PRMT R7, R5.reuse, 0x7610, R7 ;  /* 0x0000761005077816 */ /* 0x041fe20000000007 */
[----:B------:R0:W-:Y:S01]  /*11430*/  STS.U16 [R10+0x8], R120 ;  /* 0x000008780a007388 */ /* 0x0001e20000000400 */
[----:B------:R-:W-:Y:S01]  /*11440*/  PRMT R6, R5, 0x7632, R6 ;  /* 0x0000763205067816 */ /* 0x000fe20000000006 */
[----:B------:R-:W-:Y:S01]  /*11450*/  FADD.FTZ R129, R128, R129 ;  /* 0x0000008180817221 */ /* 0x000fe20000010000 */
[----:B-1----:R-:W-:Y:S01]  /*11460*/  PRMT R8, R4, 0x7610, R8 ;  /* 0x0000761004087816 */ /* 0x002fe20000000008 */
[----:B------:R-:W-:Y:S01]  /*11470*/  STS.U16 [R11+0xa], R23 ;  /* 0x00000a170b007388 */ /* 0x000fe20000000400 */
[----:B------:R-:W-:-:S02]  /*11480*/  F2FP.F16.F32.PACK_AB R5, R133, R132 ;  /* 0x000000848505723e */ /* 0x000fc400000000ff */
[----:B--2---:R-:W-:Y:S01]  /*11490*/  PRMT R9, R4, 0x7632, R9 ;  /* 0x0000763204097816 */ /* 0x004fe20000000009 */
[----:B------:R1:W-:Y:S01]  /*114a0*/  STS.U16 [R12+0xc], R25 ;  /* 0x00000c190c007388 */ /* 0x0003e20000000400 */
[----:B------:R-:W-:Y:S01]  /*114b0*/  F2FP.F16.F32.PACK_AB R4, R131, R130 ;  /* 0x000000828304723e */ /* 0x000fe200000000ff */
[----:B------:R-:W-:Y:S02]  /*114c0*/  FADD.FTZ R130, R129, R130 ;  /* 0x0000008281827221 */ /* 0x000fe40000010000 */
[----:B------:R-:W-:Y:S01]  /*114d0*/  STS.U16 [R13+0xe], R26 ;  /* 0x00000e1a0d007388 */ /* 0x000fe20000000400 */
[----:B0-----:R-:W-:Y:S01]  /*114e0*/  PRMT R10, R4, 0x7610, R10 ;  /* 0x00007610040a7816 */ /* 0x001fe2000000000a */
[----:B------:R-:W-:Y:S02]  /*114f0*/  FADD.FTZ R131, R130, R131 ;  /* 0x0000008382837221 */ /* 0x000fe40000010000 */
[----:B------:R-:W-:Y:S01]  /*11500*/  STS.U16 [R14+0x10], R7 ;  /* 0x000010070e007388 */ /* 0x000fe20000000400 */
[----:B-1----:R-:W-:Y:S01]  /*11510*/  PRMT R12, R4, 0x7632, R12 ;  /* 0x00007632040c7816 */ /* 0x002fe2000000000c */
[----:B------:R-:W-:-:S02]  /*11520*/  FADD.FTZ R132, R131, R132 ;  /* 0x0000008483847221 */ /* 0x000fc40000010000 */
        /* <DEDUP_REMOVED lines=46> */
.L_x_2618:
[----:B------:R-:W-:Y:S05]  /*11810*/  BSYNC B0 ;  /* 0x0000000000007941 */ /* 0x000fea0003800000 */
.L_x_2617:
        /* <DEDUP_REMOVED lines=24> */
[----:B------:R-:W-:Y:S01]  /*119a0*/  UIADD3 UR17, UP5, UR17, -0x1000, URZ ;  /* 0xfffff00011117890 */ /* 0x000fe2000ffbe03f */
[----:B------:R-:W-:Y:S01]  /*119b0*/  LEA.HI.X R3, R3, R0, R4, 0x1, P0 ;  /* 0x0000000003037211 */ /* 0x000fe200000f0c04 */
[----:B------:R-:W-:Y:S01]  /*119c0*/  UIADD3 UR6, UR6, 0x1, URZ ;  /* 0x0000000106067890 */ /* 0x000fe2000fffe03f */
        /* <DEDUP_REMOVED lines=31> */
.L_x_2513:
        /* <DEDUP_REMOVED lines=41> */
.L_x_2621:
[----:B------:R-:W-:Y:S05]  /*11e50*/  BSYNC B0 ;  /* 0x0000000000007941 */ /* 0x000fea0003800000 */
.L_x_2620:
        /* <DEDUP_REMOVED lines=44> */
.L_x_2623:
[----:B01----:R-:W2:Y:S02]  /*12120*/  S2R R7, SR_TID.X ;  /* 0x0000000000077919 */ /* 0x003ea40000002100 */
.L_x_2624:
[----:B------:R-:W-:Y:S05]  /*12130*/  BSYNC B0 ;  /* 0x0000000000007941 */ /* 0x000fea0003800000 */
.L_x_2622:
        /* <DEDUP_REMOVED lines=15> */
.L_x_2625:
        /* <DEDUP_REMOVED lines=19> */
.L_x_2523:
[----:B------:R-:W-:Y:S01]  /*12360*/  HFMA2.MMA R77, -RZ, RZ, 0, 5.9604644775390625e-08 ;  /* 0x00000001ff4d7435 */ /* 0x000fe200000001ff */
[----:B------:R-:W-:Y:S02]  /*12370*/  MOV R246, R241 ;  /* 0x000000f100f67202 */ /* 0x000fe40000000f00 */
[----:B------:R-:W-:Y:S02]  /*12380*/  MOV R76, RZ ;  /* 0x000000ff004c7202 */ /* 0x000fe40000000f00 */
[----:B------:R-:W-:-:S07]  /*12390*/  MOV R79, 0xffffffff ;  /* 0xffffffff004f7802 */ /* 0x000fce0000000f00 */
[----:B-1-3-5:R-:W-:Y:S05]  /*123a0*/  WARPSYNC.COLLECTIVE R79, `(.L_x_2626) ;  /* 0x000000004f087348 */ /* 0x02afea0003c00000 */
[----:B------:R0:W2:Y:S02]  /*123b0*/  SHFL.UP P1, R78, R246, R77, R76 ;  /* 0x0400004df64e7389 */ /* 0x0000a4000002004c */
[----:B0123-5:R-:W-:Y:S01]  /*123c0*/  ENDCOLLECTIVE ;  /* 0x000000000000791b */ /* 0x02ffe20003800000 */
.L_x_2626:
[----:B------:R-:W-:Y:S02]  /*123d0*/  MOV R246, R231 ;  /* 0x000000e700f67202 */ /* 0x000fe40000000f00 */
[----:B------:R-:W-:-:S07]  /*123e0*/  MOV R243, R78 ;  /* 0x0000004e00f37202 */ /* 0x000fce0000000f00 */
[----:B------:R-:W-:Y:S05]  /*123f0*/  WARPSYNC.COLLECTIVE R79, `(.L_x_2627) ;  /* 0x000000004f087348 */ /* 0x000fea0003c00000 */
[----:B------:R0:W1:Y:S02]  /*12400*/  SHFL.UP P1, R78, R246, R77, R76 ;  /* 0x0400004df64e7389 */ /* 0x000064000002004c */
[----:B01----:R-:W-:Y:S01]  /*12410*/  ENDCOLLECTIVE ;  /* 0x000000000000791b */ /* 0x003fe20003800000 */
.L_x_2627:
[----:B------:R-:W-:Y:S02]  /*12420*/  MOV R246, R244 ;  /* 0x000000f400f67202 */ /* 0x000fe40000000f00 */
[----:B------:R-:W-:-:S07]  /*12430*/  MOV R245, R78 ;  /* 0x0000004e00f57202 */ /* 0x000fce0000000f00 */
[----:B------:R-:W-:Y:S05]  /*12440*/  WARPSYNC.COLLECTIVE R79, `(.L_x_2628) ;  /* 0x000000004f087348 */ /* 0x000fea0003c00000 */
[----:B------:R0:W1:Y:S02]  /*12450*/  SHFL.UP P1, R78, R246, R77, R76 ;  /* 0x0400004df64e7389 */ /* 0x000064000002004c */
[----:B01----:R-:W-:Y:S01]  /*12460*/  ENDCOLLECTIVE ;  /* 0x000000000000791b */ /* 0x003fe20003800000 */
.L_x_2628:
[----:B------:R-:W-:Y:S02]  /*12470*/  MOV R246, R242 ;  /* 0x000000f200f67202 */ /* 0x000fe40000000f00 */
[----:B------:R-:W-:-:S07]  /*12480*/  MOV R247, R78 ;  /* 0x0000004e00f77202 */ /* 0x000fce0000000f00 */
[----:B------:R-:W-:Y:S05]  /*12490*/  WARPSYNC.COLLECTIVE R79, `(.L_x_2629) ;  /* 0x000000004f087348 */ /* 0x000fea0003c00000 */
[----:B------:R0:W1:Y:S02]  /*124a0*/  SHFL.UP P1, R78, R246, R77, R76 ;  /* 0x0400004df64e7389 */ /* 0x000064000002004c */
[----:B01----:R-:W-:Y:S01]  /*124b0*/  ENDCOLLECTIVE ;  /* 0x000000000000791b */ /* 0x003fe20003800000 */
.L_x_2629:
        /* <DEDUP_REMOVED lines=19> */
.L_x_2630:
[----:B------:R-:W-:Y:S02]  /*125f0*/  MOV R246, R231 ;  /* 0x000000e700f67202 */ /* 0x000fe40000000f00 */
[----:B------:R-:W-:-:S07]  /*12600*/  MOV R245, R78 ;  /* 0x0000004e00f57202 */ /* 0x000fce0000000f00 */
[----:B------:R-:W-:Y:S05]  /*12610*/  WARPSYNC.COLLECTIVE R79, `(.L_x_2631) ;  /* 0x000000004f087348 */ /* 0x000fea0003c00000 */
[----:B------:R0:W1:Y:S02]  /*12620*/  SHFL.UP P1, R78, R246, R77, R76 ;  /* 0x0400004df64e7389 */ /* 0x000064000002004c */
[----:B01----:R-:W-:Y:S01]  /*12630*/  ENDCOLLECTIVE ;  /* 0x000000000000791b */ /* 0x003fe20003800000 */
.L_x_2631:
[----:B------:R-:W-:Y:S02]  /*12640*/  MOV R246, R244 ;  /* 0x000000f400f67202 */ /* 0x000fe40000000f00 */
[----:B------:R-:W-:-:S07]  /*12650*/  MOV R247, R78 ;  /* 0x0000004e00f77202 */ /* 0x000fce0000000f00 */
[----:B------:R-:W-:Y:S05]  /*12660*/  WARPSYNC.COLLECTIVE R79, `(.L_x_2632) ;  /* 0x000000004f087348 */ /* 0x000fea0003c00000 */
[----:B------:R0:W1:Y:S02]  /*12670*/  SHFL.UP P1, R78, R246, R77, R76 ;  /* 0x0400004df64e7389 */ /* 0x000064000002004c */
[----:B01----:R-:W-:Y:S01]  /*12680*/  ENDCOLLECTIVE ;  /* 0x000000000000791b */ /* 0x003fe20003800000 */
.L_x_2632:
[----:B------:R-:W-:Y:S02]  /*12690*/  MOV R246, R242 ;  /* 0x000000f200f67202 */ /* 0x000fe40000000f00 */
[----:B------:R-:W-:-:S07]  /*126a0*/  MOV R243, R78 ;  /* 0x0000004e00f37202 */ /* 0x000fce0000000f00 */
[----:B------:R-:W-:Y:S05]  /*126b0*/  WARPSYNC.COLLECTIVE R79, `(.L_x_2633) ;  /* 0x000000004f087348 */ /* 0x000fea0003c00000 */
[----:B------:R0:W1:Y:S02]  /*126c0*/  SHFL.UP P1, R78, R246, R77, R76 ;  /* 0x0400004df64e7389 */ /* 0x000064000002004c */
[----:B01----:R-:W-:Y:S01]  /*126d0*/  ENDCOLLECTIVE ;  /* 0x000000000000791b */ /* 0x003fe20003800000 */
.L_x_2633:
        /* <DEDUP_REMOVED lines=19> */
.L_x_2634:
[----:B------:R-:W-:Y:S02]  /*12810*/  MOV R246, R231 ;  /* 0x000000e700f67202 */ /* 0x000fe40000000f00 */
[----:B------:R-:W-:-:S07]  /*12820*/  MOV R245, R78 ;  /* 0x0000004e00f57202 */ /* 0x000fce0000000f00 */
[----:B------:R-:W-:Y:S05]  /*12830*/  WARPSYNC.COLLECTIVE R79, `(.L_x_2635) ;  /* 0x000000004f087348 */ /* 0x000fea0003c00000 */
[----:B------:R0:W1:Y:S02]  /*12840*/  SHFL.UP P1, R78, R246, R77, R76 ;  /* 0x0400004df64e7389 */ /* 0x000064000002004c */
[----:B01----:R-:W-:Y:S01]  /*12850*/  ENDCOLLECTIVE ;  /* 0x000000000000791b */ /* 0x003fe20003800000 */
.L_x_2635:
[----:B------:R-:W-:Y:S02]  /*12860*/  MOV R246, R244 ;  /* 0x000000f400f67202 */ /* 0x000fe40000000f00 */
[----:B------:R-:W-:-:S07]  /*12870*/  MOV R247, R78 ;  /* 0x0000004e00f77202 */ /* 0x000fce0000000f00 */
[----:B------:R-:W-:Y:S05]  /*12880*/  WARPSYNC.COLLECTIVE R79, `(.L_x_2636) ;  /* 0x000000004f087348 */ /* 0x000fea0003c00000 */
[----:B------:R0:W1:Y:S02]  /*12890*/  SHFL.UP P1, R78, R246, R77, R76 ;  /* 0x0400004df64e7389 */ /* 0x000064000002004c */
[----:B01----:R-:W-:Y:S01]  /*128a0*/  ENDCOLLECTIVE ;  /* 0x000000000000791b */ /* 0x003fe20003800000 */
.L_x_2636:
[----:B------:R-:W-:Y:S02]  /*128b0*/  MOV R246, R242 ;  /* 0x000000f200f67202 */ /* 0x000fe40000000f00 */
[----:B------:R-:W-:-:S07]  /*128c0*/  MOV R243, R78 ;  /* 0x0000004e00f37202 */ /* 0x000fce0000000f00 */
[----:B------:R-:W-:Y:S05]  /*128d0*/  WARPSYNC.COLLECTIVE R79, `(.L_x_2637) ;  /* 0x000000004f087348 */ /* 0x000fea0003c00000 */
[----:B------:R0:W1:Y:S02]  /*128e0*/  SHFL.UP P1, R78, R246, R77, R76 ;  /* 0x0400004df64e7389 */ /* 0x000064000002004c */
[----:B01----:R-:W-:Y:S01]  /*128f0*/  ENDCOLLECTIVE ;  /* 0x000000000000791b */ /* 0x003fe20003800000 */
.L_x_2637:
        /* <DEDUP_REMOVED lines=19> */
.L_x_2638:
[----:B------:R-:W-:Y:S02]  /*12a30*/  MOV R246, R231 ;  /* 0x000000e700f67202 */ /* 0x000fe40000000f00 */
[----:B------:R-:W-:-:S07]  /*12a40*/  MOV R245, R78 ;  /* 0x0000004e00f57202 */ /* 0x000fce0000000f00 */
[----:B------:R-:W-:Y:S05]  /*12a50*/  WARPSYNC.COLLECTIVE R79, `(.L_x_2639) ;  /* 0x000000004f087348 */ /* 0x000fea0003c00000 */
[----:B------:R0:W1:Y:S02]  /*12a60*/  SHFL.UP P1, R78, R246, R77, R76 ;  /* 0x0400004df64e7389 */ /* 0x000064000002004c */
[----:B01----:R-:W-:Y:S01]  /*12a70*/  ENDCOLLECTIVE ;  /* 0x000000000000791b */ /* 0x003fe20003800000 */
.L_x_2639:
[----:B------:R-:W-:Y:S02]  /*12a80*/  MOV R246, R244 ;  /* 0x000000f400f67202 */ /* 0x000fe40000000f00 */
[----:B------:R-:W-:-:S07]  /*12a90*/  MOV R247, R78 ;  /* 0x0000004e00f77202 */ /* 0x000fce0000000f00 */
[----:B------:R-:W-:Y:S05]  /*12aa0*/  WARPSYNC.COLLECTIVE R79, `(.L_x_2640) ;  /* 0x000000004f087348 */ /* 0x000fea0003c00000 */
[----:B------:R0:W1:Y:S02]  /*12ab0*/  SHFL.UP P1, R78, R246, R77, R76 ;  /* 0x0400004df64e7389 */ /* 0x000064000002004c */
[----:B01----:R-:W-:Y:S01]  /*12ac0*/  ENDCOLLECTIVE ;  /* 0x000000000000791b */ /* 0x003fe20003800000 */
.L_x_2640:
[----:B------:R-:W-:Y:S02]  /*12ad0*/  MOV R246, R242 ;  /* 0x000000f200f67202 */ /* 0x000fe40000000f00 */
[----:B------:R-:W-:-:S07]  /*12ae0*/  MOV R243, R78 ;  /* 0x0000004e00f37202 */ /* 0x000fce0000000f00 */
[----:B------:R-:W-:Y:S05]  /*12af0*/  WARPSYNC.COLLECTIVE R79, `(.L_x_2641) ;  /* 0x000000004f087348 */ /* 0x000fea0003c00000 */
[----:B------:R0:W1:Y:S02]  /*12b00*/  SHFL.UP P1, R78, R246, R77, R76 ;  /* 0x0400004df64e7389 */ /* 0x000064000002004c */
[----:B01----:R-:W-:Y:S01]  /*12b10*/  ENDCOLLECTIVE ;  /* 0x000000000000791b */ /* 0x003fe20003800000 */
.L_x_2641:
        /* <DEDUP_REMOVED lines=19> */
.L_x_2642:
[----:B------:R-:W-:Y:S02]  /*12c50*/  MOV R246, R231 ;  /* 0x000000e700f67202 */ /* 0x000fe40000000f00 */
[----:B------:R-:W-:-:S07]  /*12c60*/  MOV R243, R78 ;  /* 0x0000004e00f37202 */ /* 0x000fce0000000f00 */
[----:B------:R-:W-:Y:S05]  /*12c70*/  WARPSYNC.COLLECTIVE R79, `(.L_x_2643) ;  /* 0x000000004f087348 */ /* 0x000fea0003c00000 */
[----:B------:R0:W1:Y:S02]  /*12c80*/  SHFL.UP P1, R78, R246, R77, R76 ;  /* 0x0400004df64e7389 */ /* 0x000064000002004c */
[----:B01----:R-:W-:Y:S01]  /*12c90*/  ENDCOLLECTIVE ;  /* 0x000000000000791b */ /* 0x003fe20003800000 */
.L_x_2643:
[----:B------:R-:W-:Y:S02]  /*12ca0*/  MOV R246, R244 ;  /* 0x000000f400f67202 */ /* 0x000fe40000000f00 */
[----:B------:R-:W-:-:S07]  /*12cb0*/  MOV R245, R78 ;  /* 0x0000004e00f57202 */ /* 0x000fce0000000f00 */
[----:B------:R-:W-:Y:S05]  /*12cc0*/  WARPSYNC.COLLECTIVE R79, `(.L_x_2644) ;  /* 0x000000004f087348 */ /* 0x000fea0003c00000 */
[----:B------:R0:W1:Y:S02]  /*12cd0*/  SHFL.UP P1, R78, R246, R77, R76 ;  /* 0x0400004df64e7389 */ /* 0x000064000002004c */
[----:B01----:R-:W-:Y:S01]  /*12ce0*/  ENDCOLLECTIVE ;  /* 0x000000000000791b */ /* 0x003fe20003800000 */
.L_x_2644:
[----:B------:R-:W-:Y:S02]  /*12cf0*/  MOV R246, R242 ;  /* 0x000000f200f67202 */ /* 0x000fe40000000f00 */
[----:B------:R-:W-:-:S07]  /*12d00*/  MOV R247, R78 ;  /* 0x0000004e00f77202 */ /* 0x000fce0000000f00 */
[----:B------:R-:W-:Y:S05]  /*12d10*/  WARPSYNC.COLLECTIVE R79, `(.L_x_2645) ;  /* 0x000000004f087348 */ /* 0x000fea0003c00000 */
[----:B------:R0:W1:Y:S02]  /*12d20*/  SHFL.UP P1, R78, R246, R77, R76 ;  /* 0x0400004df64e7389 */ /* 0x000064000002004c */
[----:B01----:R-:W-:Y:S01]  /*12d30*/  ENDCOLLECTIVE ;  /* 0x000000000000791b */ /* 0x003fe20003800000 */
.L_x_2645:
[----:B------:R-:W-:Y:S01]  /*12d40*/  MOV R77, R78 ;  /* 0x0000004e004d7202 */ /* 0x000fe20000000f00 */
[----:B------:R-:W-:Y:S06]  /*12d50*/  BRA `(.L_x_2646) ;  /* 0xffffff6c00e07947 */ /* 0x000fec000383ffff */
.L_x_2524:
[----:B------:R-:W-:Y:S01]  /*12d60*/  HFMA2.MMA R77, -RZ, RZ, 0, 1.847743988037109375e-06 ;  /* 0x0000001fff4d7435 */ /* 0x000fe200000001ff */
[----:B------:R-:W-:Y:S01]  /*12d70*/  BSSY B0, `(.L_x_2647) ;  /* 0x0000007000007945 */ /* 0x000fe20003800000 */
[----:B------:R-:W-:Y:S02]  /*12d80*/  MOV R78, R241 ;  /* 0x000000f1004e7202 */ /* 0x000fe40000000f00 */
[----:B------:R-:W-:Y:S02]  /*12d90*/  MOV R76, 0x1f ;  /* 0x0000001f004c7802 */ /* 0x000fe40000000f00 */
[----:B------:R-:W-:-:S07]  /*12da0*/  MOV R79, 0xffffffff ;  /* 0xffffffff004f7802 */ /* 0x000fce0000000f00 */
[----:B---3-5:R-:W-:Y:S05]  /*12db0*/  WARPSYNC.COLLECTIVE R79, `(.L_x_2648) ;  /* 0x000000004f087348 */ /* 0x028fea0003c00000 */
[----:B------:R0:W1:Y:S02]  /*12dc0*/  SHFL.IDX P1, R231, R78, R77, R76 ;  /* 0x0000004d4ee77389 */ /* 0x000064000002004c */
[----:B01-3-5:R-:W-:Y:S01]  /*12dd0*/  ENDCOLLECTIVE ;  /* 0x000000000000791b */ /* 0x02bfe20003800000 */
.L_x_2648:
[----:B------:R-:W-:Y:S05]  /*12de0*/  BSYNC B0 ;  /* 0x0000000000007941 */ /* 0x000fea0003800000 */
.L_x_2647:
[----:B------:R-:W-:Y:S05]  /*12df0*/  BRA `(.L_x_2649) ;  /* 0xffffff6c00f07947 */ /* 0x000fea000383ffff */
.L_x_2525:
        /* <DEDUP_REMOVED lines=8> */
.L_x_2651:
[----:B------:R-:W-:Y:S05]  /*12e80*/  BSYNC B0 ;  /* 0x0000000000007941 */ /* 0x000fea0003800000 */
.L_x_2650:
[----:B------:R-:W-:Y:S05]  /*12e90*/  BRA `(.L_x_2652) ;  /* 0xffffff6c00d07947 */ /* 0x000fea000383ffff */
.L_x_2526:
        /* <DEDUP_REMOVED lines=8> */
.L_x_2654:
[----:B------:R-:W-:Y:S05]  /*12f20*/  BSYNC B0 ;  /* 0x0000000000007941 */ /* 0x000fea0003800000 */
.L_x_2653:
[----:B------:R-:W-:Y:S05]  /*12f30*/  BRA `(.L_x_2655) ;  /* 0xffffff6c00b07947 */ /* 0x000fea000383ffff */
.L_x_2527:
        /* <DEDUP_REMOVED lines=8> */
.L_x_2657:
[----:B------:R-:W-:Y:S05]  /*12fc0*/  BSYNC B0 ;  /* 0x0000000000007941 */ /* 0x000fea0003800000 */
.L_x_2656:
[----:B------:R-:W-:Y:S05]  /*12fd0*/  BRA `(.L_x_2658) ;  /* 0xffffff6c00907947 */ /* 0x000fea000383ffff */
.L_x_2528:
[----:B------:R-:W-:Y:S01]  /*12fe0*/  HFMA2.MMA R77, -RZ, RZ, 0, 5.9604644775390625e-08 ;  /* 0x00000001ff4d7435 */ /* 0x000fe200000001ff */
[----:B------:R-:W-:Y:S01]  /*12ff0*/  BSSY B0, `(.L_x_2659) ;  /* 0x0000007000007945 */ /* 0x000fe20003800000 */
[----:B------:R-:W-:Y:S02]  /*13000*/  MOV R246, R241 ;  /* 0x000000f100f67202 */ /* 0x000fe40000000f00 */
[----:B------:R-:W-:Y:S02]  /*13010*/  MOV R76, RZ ;  /* 0x000000ff004c7202 */ /* 0x000fe40000000f00 */
[----:B------:R-:W-:-:S07]  /*13020*/  MOV R79, 0xffffffff ;  /* 0xffffffff004f7802 */ /* 0x000fce0000000f00 */
[----:B---3-5:R-:W-:Y:S05]  /*13030*/  WARPSYNC.COLLECTIVE R79, `(.L_x_2660) ;  /* 0x000000004f087348 */ /* 0x028fea0003c00000 */
[----:B------:R0:W1:Y:S02]  /*13040*/  SHFL.UP P1, R78, R246, R77, R76 ;  /* 0x0400004df64e7389 */ /* 0x000064000002004c */
[----:B01-3-5:R-:W-:Y:S01]  /*13050*/  ENDCOLLECTIVE ;  /* 0x000000000000791b */ /* 0x02bfe20003800000 */
.L_x_2660:
[----:B------:R-:W-:Y:S05]  /*13060*/  BSYNC B0 ;  /* 0x0000000000007941 */ /* 0x000fea0003800000 */
.L_x_2659:
        /* <DEDUP_REMOVED lines=8> */
.L_x_2661:
[----:B------:R-:W-:Y:S02]  /*130f0*/  MOV R246, R244 ;  /* 0x000000f400f67202 */ /* 0x000fe40000000f00 */
[----:B------:R-:W-:-:S07]  /*13100*/  MOV R243, R78 ;  /* 0x0000004e00f37202 */ /* 0x000fce0000000f00 */
[----:B------:R-:W-:Y:S05]  /*13110*/  WARPSYNC.COLLECTIVE R79, `(.L_x_2662) ;  /* 0x000000004f087348 */ /* 0x000fea0003c00000 */
[----:B------:R0:W1:Y:S02]  /*13120*/  SHFL.UP P1, R78, R246, R77, R76 ;  /* 0x0400004df64e7389 */ /* 0x000064000002004c */
[----:B01----:R-:W-:Y:S01]  /*13130*/  ENDCOLLECTIVE ;  /* 0x000000000000791b */ /* 0x003fe20003800000 */
.L_x_2662:
[----:B------:R-:W-:Y:S02]  /*13140*/  MOV R246, R242 ;  /* 0x000000f200f67202 */ /* 0x000fe40000000f00 */
[----:B------:R-:W-:-:S07]  /*13150*/  MOV R244, R78 ;  /* 0x0000004e00f47202 */ /* 0x000fce0000000f00 */
[----:B------:R-:W-:Y:S05]  /*13160*/  WARPSYNC.COLLECTIVE R79, `(.L_x_2663) ;  /* 0x000000004f087348 */ /* 0x000fea0003c00000 */
[----:B------:R0:W1:Y:S02]  /*13170*/  SHFL.UP P1, R78, R246, R77, R76 ;  /* 0x0400004df64e7389 */ /* 0x000064000002004c */
[----:B01----:R-:W-:Y:S01]  /*13180*/  ENDCOLLECTIVE ;  /* 0x000000000000791b */ /* 0x003fe20003800000 */
.L_x_2663:
[----:B------:R-:W-:Y:S01]  /*13190*/  HFMA2.MMA R77, -RZ, RZ, 0, 0 ;  /* 0x00000000ff4d7435 */ /* 0x000fe200000001ff */
[----:B------:R-:W-:Y:S02]  /*131a0*/  MOV R76, 0x1f ;  /* 0x0000001f004c7802 */ /* 0x000fe40000000f00 */
[----:B------:R-:W-:Y:S02]  /*131b0*/  MOV R242, R78 ;  /* 0x0000004e00f27202 */ /* 0x000fe40000000f00 */
[----:B------:R-:W-:-:S07]  /*131c0*/  MOV R78, R60 ;  /* 0x0000003c004e7202 */ /* 0x000fce0000000f00 */
[----:B------:R-:W-:Y:S05]  /*131d0*/  WARPSYNC.COLLECTIVE R79, `(.L_x_2664) ;  /* 0x000000004f087348 */ /* 0x000fea0003c00000 */
[----:B------:R0:W1:Y:S02]  /*131e0*/  SHFL.IDX P1, R231, R78, R77, R76 ;  /* 0x0000004d4ee77389 */ /* 0x000064000002004c */
[----:B01----:R-:W-:Y:S01]  /*131f0*/  ENDCOLLECTIVE ;  /* 0x000000000000791b */ /* 0x003fe20003800000 */
.L_x_2664:
[----:B------:R-:W-:Y:S02]  /*13200*/  MOV R78, R61 ;  /* 0x0000003d004e7202 */ /* 0x000fe40000000f00 */
[----:B------:R-:W-:-:S07]  /*13210*/  MOV R60, R231 ;  /* 0x000000e7003c7202 */ /* 0x000fce0000000f00 */
[----:B------:R-:W-:Y:S05]  /*13220*/  WARPSYNC.COLLECTIVE R79, `(.L_x_2665) ;  /* 0x000000004f087348 */ /* 0x000fea0003c00000 */
[----:B------:R0:W1:Y:S02]  /*13230*/  SHFL.IDX P1, R231, R78, R77, R76 ;  /* 0x0000004d4ee77389 */ /* 0x000064000002004c */
[----:B01----:R-:W-:Y:S01]  /*13240*/  ENDCOLLECTIVE ;  /* 0x000000000000791b */ /* 0x003fe20003800000 */
.L_x_2665:
[----:B------:R-:W-:Y:S02]  /*13250*/  MOV R78, R62 ;  /* 0x0000003e004e7202 */ /* 0x000fe40000000f00 */
[----:B------:R-:W-:-:S07]  /*13260*/  MOV R61, R231 ;  /* 0x000000e7003d7202 */ /* 0x000fce0000000f00 */
[----:B------:R-:W-:Y:S05]  /*13270*/  WARPSYNC.COLLECTIVE R79, `(.L_x_2666) ;  /* 0x000000004f087348 */ /* 0x000fea0003c00000 */
[----:B------:R0:W1:Y:S02]  /*13280*/  SHFL.IDX P1, R231, R78, R77, R76 ;  /* 0x0000004d4ee77389 */ /* 0x000064000002004c */
[----:B01----:R-:W-:Y:S01]  /*13290*/  ENDCOLLECTIVE ;  /* 0x000000000000791b */ /* 0x003fe20003800000 */
.L_x_2666:
[----:B------:R-:W-:Y:S02]  /*132a0*/  MOV R78, R63 ;  /* 0x0000003f004e7202 */ /* 0x000fe40000000f00 */
[----:B------:R-:W-:-:S07]  /*132b0*/  MOV R62, R231 ;  /* 0x000000e7003e7202 */ /* 0x000fce0000000f00 */
[----:B------:R-:W-:Y:S05]  /*132c0*/  WARPSYNC.COLLECTIVE R79, `(.L_x_2667) ;  /* 0x000000004f087348 */ /* 0x000fea0003c00000 */
[----:B------:R0:W1:Y:S02]  /*132d0*/  SHFL.IDX P1, R231, R78, R77, R76 ;  /* 0x0000004d4ee77389 */ /* 0x000064000002004c */
[----:B01----:R-:W-:Y:S01]  /*132e0*/  ENDCOLLECTIVE ;  /* 0x000000000000791b */ /* 0x003fe20003800000 */
.L_x_2667:
[----:B------:R-:W-:Y:S01]  /*132f0*/  MOV R63, R231 ;  /* 0x000000e7003f7202 */ /* 0x000fe20000000f00 */
[----:B------:R-:W-:Y:S06]  /*13300*/  BRA `(.L_x_2668) ;  /* 0xffffff6800ec7947 */ /* 0x000fec000383ffff */
.L_x_2530:
[----:B------:R-:W-:Y:S01]  /*13310*/  HFMA2.MMA R245, -RZ, RZ, 0, 5.9604644775390625e-08 ;  /* 0x00000001fff57435 */ /* 0x000fe200000001ff */
[----:B------:R-:W-:Y:S02]  /*13320*/  MOV R244, R232 ;  /* 0x000000e800f47202 */ /* 0x000fe40000000f00 */
[----:B------:R-:W-:Y:S02]  /*13330*/  MOV R252, 0x1f ;  /* 0x0000001f00fc7802 */ /* 0x000fe40000000f00 */
[----:B------:R-:W-:-:S07]  /*13340*/  MOV R79, 0xffffffff ;  /* 0xffffffff004f7802 */ /* 0x000fce0000000f00 */
[----:B------:R-:W-:Y:S05]  /*13350*/  WARPSYNC.COLLECTIVE R79, `(.L_x_2669) ;  /* 0x000000004f087348 */ /* 0x000fea0003c00000 */
[----:B------:R0:W1:Y:S02]  /*13360*/  SHFL.DOWN P1, R231, R244, R245, R252 ;  /* 0x080000f5f4e77389 */ /* 0x00006400000200fc */
[----:B01----:R-:W-:Y:S01]  /*13370*/  ENDCOLLECTIVE ;  /* 0x000000000000791b */ /* 0x003fe20003800000 */
.L_x_2669:
[----:B------:R-:W-:Y:S02]  /*13380*/  MOV R244, R241 ;  /* 0x000000f100f47202 */ /* 0x000fe40000000f00 */
[----:B------:R-:W-:-:S07]  /*13390*/  MOV R76, R231 ;  /* 0x000000e7004c7202 */ /* 0x000fce0000000f00 */
[----:B------:R-:W-:Y:S05]  /*133a0*/  WARPSYNC.COLLECTIVE R79, `(.L_x_2670) ;  /* 0x000000004f087348 */ /* 0x000fea0003c00000 */
[----:B------:R0:W1:Y:S02]  /*133b0*/  SHFL.DOWN P1, R231, R244, R245, R252 ;  /* 0x080000f5f4e77389 */ /* 0x00006400000200fc */
[----:B01----:R-:W-:Y:S01]  /*133c0*/  ENDCOLLECTIVE ;  /* 0x000000000000791b */ /* 0x003fe20003800000 */
.L_x_2670:
[----:B------:R-:W-:Y:S02]  /*133d0*/  MOV R244, R242 ;  /* 0x000000f200f47202 */ /* 0x000fe40000000f00 */
[----:B------:R-:W-:-:S07]  /*133e0*/  MOV R77, R231 ;  /* 0x000000e7004d7202 */ /* 0x000fce0000000f00 */
[----:B------:R-:W-:Y:S05]  /*133f0*/  WARPSYNC.COLLECTIVE R79, `(.L_x_2671) ;  /* 0x000000004f087348 */ /* 0x000fea0003c00000 */
[----:B------:R0:W1:Y:S02]  /*13400*/  SHFL.DOWN P1, R231, R244, R245, R252 ;  /* 0x080000f5f4e77389 */ /* 0x00006400000200fc */
[----:B01----:R-:W-:Y:S01]  /*13410*/  ENDCOLLECTIVE ;  /* 0x000000000000791b */ /* 0x003fe20003800000 */
.L_x_2671:
[----:B------:R-:W-:Y:S02]  /*13420*/  MOV R244, R243 ;  /* 0x000000f300f47202 */ /* 0x000fe40000000f00 */
[----:B------:R-:W-:-:S07]  /*13430*/  MOV R78, R231 ;  /* 0x000000e7004e7202 */ /* 0x000fce0000000f00 */
[----:B------:R-:W-:Y:S05]  /*13440*/  WARPSYNC.COLLECTIVE R79, `(.L_x_2672) ;  /* 0x000000004f087348 */ /* 0x000fea0003c00000 */
[----:B------:R0:W1:Y:S02]  /*13450*/  SHFL.DOWN P1, R231, R244, R245, R252 ;  /* 0x080000f5f4e77389 */ /* 0x00006400000200fc */
[----:B01----:R-:W-:Y:S01]  /*13460*/  ENDCOLLECTIVE ;  /* 0x000000000000791b */ /* 0x003fe20003800000 */
.L_x_2672:
[----:B------:R-:W-:Y:S01]  /*13470*/  MOV R79, R231 ;  /* 0x000000e7004f7202 */ /* 0x000fe20000000f00 */
[----:B------:R-:W-:Y:S06]  /*13480*/  BRA `(.L_x_2673) ;  /* 0xffffff7c00f87947 */ /* 0x000fec000383ffff */
.L_x_2533:
        /* <DEDUP_REMOVED lines=8> */
.L_x_2675:
[----:B------:R-:W-:Y:S05]  /*13510*/  BSYNC B0 ;  /* 0x0000000000007941 */ /* 0x000fea0003800000 */
.L_x_2674:
        /* <DEDUP_REMOVED lines=8> */
.L_x_2676:
[----:B------:R-:W-:Y:S02]  /*135a0*/  MOV R244, R242 ;  /* 0x000000f200f47202 */ /* 0x000fe40000000f00 */
[----:B------:R-:W-:-:S07]  /*135b0*/  MOV R77, R231 ;  /* 0x000000e7004d7202 */ /* 0x000fce0000000f00 */
[----:B------:R-:W-:Y:S05]  /*135c0*/  WARPSYNC.COLLECTIVE R79, `(.L_x_2677) ;  /* 0x000000004f087348 */ /* 0x000fea0003c00000 */
[----:B------:R0:W1:Y:S02]  /*135d0*/  SHFL.DOWN P1, R231, R244, R245, R252 ;  /* 0x080000f5f4e77389 */ /* 0x00006400000200fc */
[----:B01----:R-:W-:Y:S01]  /*135e0*/  ENDCOLLECTIVE ;  /* 0x000000000000791b */ /* 0x003fe20003800000 */
.L_x_2677:
[----:B------:R-:W-:Y:S02]  /*135f0*/  MOV R244, R243 ;  /* 0x000000f300f47202 */ /* 0x000fe40000000f00 */
[----:B------:R-:W-:-:S07]  /*13600*/  MOV R78, R231 ;  /* 0x000000e7004e7202 */ /* 0x000fce0000000f00 */
[----:B------:R-:W-:Y:S05]  /*13610*/  WARPSYNC.COLLECTIVE R79, `(.L_x_2678) ;  /* 0x000000004f087348 */ /* 0x000fea0003c00000 */
[----:B------:R0:W1:Y:S02]  /*13620*/  SHFL.DOWN P1, R231, R244, R245, R252 ;  /* 0x080000f5f4e77389 */ /* 0x00006400000200fc */
[----:B01----:R-:W-:Y:S01]  /*13630*/  ENDCOLLECTIVE ;  /* 0x000000000000791b */ /* 0x003fe20003800000 */
.L_x_2678:
[----:B------:R-:W-:Y:S01]  /*13640*/  MOV R79, R231 ;  /* 0x000000e7004f7202 */ /* 0x000fe20000000f00 */
[----:B------:R-:W-:Y:S06]  /*13650*/  BRA `(.L_x_2679) ;  /* 0xffffff7c00d87947 */ /* 0x000fec000383ffff */
.L_x_2536:
        /* <DEDUP_REMOVED lines=8> */
.L_x_2681:
[----:B------:R-:W-:Y:S05]  /*136e0*/  BSYNC B0 ;  /* 0x0000000000007941 */ /* 0x000fea0003800000 */
.L_x_2680:
        /* <DEDUP_REMOVED lines=8> */
.L_x_2682:
[----:B------:R-:W-:Y:S02]  /*13770*/  MOV R244, R242 ;  /* 0x000000f200f47202 */ /* 0x000fe40000000f00 */
[----:B------:R-:W-:-:S07]  /*13780*/  MOV R77, R231 ;  /* 0x000000e7004d7202 */ /* 0x000fce0000000f00 */
[----:B------:R-:W-:Y:S05]  /*13790*/  WARPSYNC.COLLECTIVE R79, `(.L_x_2683) ;  /* 0x000000004f087348 */ /* 0x000fea0003c00000 */
[----:B------:R0:W1:Y:S02]  /*137a0*/  SHFL.DOWN P1, R231, R244, R245, R252 ;  /* 0x080000f5f4e77389 */ /* 0x00006400000200fc */
[----:B01----:R-:W-:Y:S01]  /*137b0*/  ENDCOLLECTIVE ;  /* 0x000000000000791b */ /* 0x003fe20003800000 */
.L_x_2683:
[----:B------:R-:W-:Y:S02]  /*137c0*/  MOV R244, R243 ;  /* 0x000000f300f47202 */ /* 0x000fe40000000f00 */
[----:B------:R-:W-:-:S07]  /*137d0*/  MOV R78, R231 ;  /* 0x000000e7004e7202 */ /* 0x000fce0000000f00 */
[----:B------:R-:W-:Y:S05]  /*137e0*/  WARPSYNC.COLLECTIVE R79, `(.L_x_2684) ;  /* 0x000000004f087348 */ /* 0x000fea0003c00000 */
[----:B------:R0:W1:Y:S02]  /*137f0*/  SHFL.DOWN P1, R231, R244, R245, R252 ;  /* 0x080000f5f4e77389 */ /* 0x00006400000200fc */
[----:B01----:R-:W-:Y:S01]  /*13800*/  ENDCOLLECTIVE ;  /* 0x000000000000791b */ /* 0x003fe20003800000 */
.L_x_2684:
[----:B------:R-:W-:Y:S01]  /*13810*/  MOV R79, R231 ;  /* 0x000000e7004f7202 */ /* 0x000fe20000000f00 */
[----:B------:R-:W-:Y:S06]  /*13820*/  BRA `(.L_x_2685) ;  /* 0xffffff7c00b87947 */ /* 0x000fec000383ffff */
.L_x_2539:
        /* <DEDUP_REMOVED lines=8> */
.L_x_2687:
[----:B------:R-:W-:Y:S05]  /*138b0*/  BSYNC B0 ;  /* 0x0000000000007941 */ /* 0x000fea0003800000 */
.L_x_2686:
        /* <DEDUP_REMOVED lines=8> */
.L_x_2688:
[----:B------:R-:W-:Y:S02]  /*13940*/  MOV R244, R242 ;  /* 0x000000f200f47202 */ /* 0x000fe40000000f00 */
[----:B------:R-:W-:-:S07]  /*13950*/  MOV R77, R231 ;  /* 0x000000e7004d7202 */ /* 0x000fce0000000f00 */
[----:B------:R-:W-:Y:S05]  /*13960*/  WARPSYNC.COLLECTIVE R79, `(.L_x_2689) ;  /* 0x000000004f087348 */ /* 0x000fea0003c00000 */
[----:B------:R0:W1:Y:S02]  /*13970*/  SHFL.DOWN P1, R231, R244, R245, R252 ;  /* 0x080000f5f4e77389 */ /* 0x00006400000200fc */
[----:B01----:R-:W-:Y:S01]  /*13980*/  ENDCOLLECTIVE ;  /* 0x000000000000791b */ /* 0x003fe20003800000 */
.L_x_2689:
[----:B------:R-:W-:Y:S02]  /*13990*/  MOV R244, R243 ;  /* 0x000000f300f47202 */ /* 0x000fe40000000f00 */
[----:B------:R-:W-:-:S07]  /*139a0*/  MOV R78, R231 ;  /* 0x000000e7004e7202 */ /* 0x000fce0000000f00 */
[----:B------:R-:W-:Y:S05]  /*139b0*/  WARPSYNC.COLLECTIVE R79, `(.L_x_2690) ;  /* 0x000000004f087348 */ /* 0x000fea0003c00000 */
[----:B------:R0:W1:Y:S02]  /*139c0*/  SHFL.DOWN P1, R231, R244, R245, R252 ;  /* 0x080000f5f4e77389 */ /* 0x00006400000200fc */
[----:B01----:R-:W-:Y:S01]  /*139d0*/  ENDCOLLECTIVE ;  /* 0x000000000000791b */ /* 0x003fe20003800000 */
.L_x_2690:
[----:B------:R-:W-:Y:S01]  /*139e0*/  MOV R79, R231 ;  /* 0x000000e7004f7202 */ /* 0x000fe20000000f00 */
[----:B------:R-:W-:Y:S06]  /*139f0*/  BRA `(.L_x_2691) ;  /* 0xffffff7c00987947 */ /* 0x000fec000383ffff */
.L_x_2542:
        /* <DEDUP_REMOVED lines=8> */
.L_x_2693:
[----:B------:R-:W-:Y:S05]  /*13a80*/  BSYNC B0 ;  /* 0x0000000000007941 */ /* 0x000fea0003800000 */
.L_x_2692:
        /* <DEDUP_REMOVED lines=8> */
.L_x_2694:
[----:B------:R-:W-:Y:S02]  /*13b10*/  MOV R244, R242 ;  /* 0x000000f200f47202 */ /* 0x000fe40000000f00 */
[----:B------:R-:W-:-:S07]  /*13b20*/  MOV R77, R231 ;  /* 0x000000e7004d7202 */ /* 0x000fce0000000f00 */
[----:B------:R-:W-:Y:S05]  /*13b30*/  WARPSYNC.COLLECTIVE R79, `(.L_x_2695) ;  /* 0x000000004f087348 */ /* 0x000fea0003c00000 */
[----:B------:R0:W1:Y:S02]  /*13b40*/  SHFL.DOWN P1, R231, R244, R245, R252 ;  /* 0x080000f5f4e77389 */ /* 0x00006400000200fc */
[----:B01----:R-:W-:Y:S01]  /*13b50*/  ENDCOLLECTIVE ;  /* 0x000000000000791b */ /* 0x003fe20003800000 */
.L_x_2695:
[----:B------:R-:W-:Y:S02]  /*13b60*/  MOV R244, R243 ;  /* 0x000000f300f47202 */ /* 0x000fe40000000f00 */
[----:B------:R-:W-:-:S07]  /*13b70*/  MOV R78, R231 ;  /* 0x000000e7004e7202 */ /* 0x000fce0000000f00 */
[----:B------:R-:W-:Y:S05]  /*13b80*/  WARPSYNC.COLLECTIVE R79, `(.L_x_2696) ;  /* 0x000000004f087348 */ /* 0x000fea0003c00000 */
[----:B------:R0:W1:Y:S02]  /*13b90*/  SHFL.DOWN P1, R231, R244, R245, R252 ;  /* 0x080000f5f4e77389 */ /* 0x00006400000200fc */
[----:B01----:R-:W-:Y:S01]  /*13ba0*/  ENDCOLLECTIVE ;  /* 0x000000000000791b */ /* 0x003fe20003800000 */
.L_x_2696:
[----:B------:R-:W-:Y:S01]  /*13bb0*/  MOV R79, R231 ;  /* 0x000000e7004f7202 */ /* 0x000fe20000000f00 */
[----:B------:R-:W-:Y:S06]  /*13bc0*/  BRA `(.L_x_2697) ;  /* 0xffffff7c00787947 */ /* 0x000fec000383ffff */
.L_x_2545:
        /* <DEDUP_REMOVED lines=8> */
.L_x_2699:
[----:B------:R-:W-:Y:S05]  /*13c50*/  BSYNC B0 ;  /* 0x0000000000007941 */ /* 0x000fea0003800000 */
.L_x_2698:
        /* <DEDUP_REMOVED lines=10> */
.L_x_2700:
[----:B------:R-:W-:Y:S02]  /*13d00*/  MOV R252, 0x1f ;  /* 0x0000001f00fc7802 */ /* 0x000fe40000000f00 */
[----:B------:R-:W-:Y:S02]  /*13d10*/  MOV R78, R242 ;  /* 0x000000f2004e7202 */ /* 0x000fe40000000f00 */
[----:B------:R-:W-:-:S07]  /*13d20*/  MOV R247, R231 ;  /* 0x000000e700f77202 */ /* 0x000fce0000000f00 */
[----:B------:R-:W-:Y:S05]  /*13d30*/  WARPSYNC.COLLECTIVE R79, `(.L_x_2701) ;  /* 0x000000004f087348 */ /* 0x000fea0003c00000 */
[----:B------:R0:W1:Y:S02]  /*13d40*/  SHFL.IDX P1, R231, R78, R77, R76 ;  /* 0x0000004d4ee77389 */ /* 0x000064000002004c */
[----:B01----:R-:W-:Y:S01]  /*13d50*/  ENDCOLLECTIVE ;  /* 0x000000000000791b */ /* 0x003fe20003800000 */
.L_x_2701:
        /* <DEDUP_REMOVED lines=9> */
.L_x_2702:
[----:B------:R-:W-:Y:S02]  /*13df0*/  MOV R78, R60 ;  /* 0x0000003c004e7202 */ /* 0x000fe40000000f00 */
[----:B------:R-:W-:-:S07]  /*13e00*/  MOV R251, R231 ;  /* 0x000000e700fb7202 */ /* 0x000fce0000000f00 */
[----:B------:R-:W-:Y:S05]  /*13e10*/  WARPSYNC.COLLECTIVE R79, `(.L_x_2703) ;  /* 0x000000004f087348 */ /* 0x000fea0003c00000 */
[----:B------:R0:W1:Y:S02]  /*13e20*/  SHFL.DOWN P1, R231, R244, R245, R252 ;  /* 0x080000f5f4e77389 */ /* 0x00006400000200fc */
[----:B01----:R-:W-:Y:S01]  /*13e30*/  ENDCOLLECTIVE ;  /* 0x000000000000791b */ /* 0x003fe20003800000 */
.L_x_2703:
[----:B------:R-:W-:Y:S02]  /*13e40*/  MOV R244, R241 ;  /* 0x000000f100f47202 */ /* 0x000fe40000000f00 */
[----:B------:R-:W-:-:S07]  /*13e50*/  MOV R232, R231 ;  /* 0x000000e700e87202 */ /* 0x000fce0000000f00 */
[----:B------:R-:W-:Y:S05]  /*13e60*/  WARPSYNC.COLLECTIVE R79, `(.L_x_2704) ;  /* 0x000000004f087348 */ /* 0x000fea0003c00000 */
[----:B------:R0:W1:Y:S02]  /*13e70*/  SHFL.DOWN P1, R231, R244, R245, R252 ;  /* 0x080000f5f4e77389 */ /* 0x00006400000200fc */
[----:B01----:R-:W-:Y:S01]  /*13e80*/  ENDCOLLECTIVE ;  /* 0x000000000000791b */ /* 0x003fe20003800000 */
.L_x_2704:
[----:B------:R-:W-:Y:S02]  /*13e90*/  MOV R244, R242 ;  /* 0x000000f200f47202 */ /* 0x000fe40000000f00 */
[----:B------:R-:W-:-:S07]  /*13ea0*/  MOV R241, R231 ;  /* 0x000000e700f17202 */ /* 0x000fce0000000f00 */
[----:B------:R-:W-:Y:S05]  /*13eb0*/  WARPSYNC.COLLECTIVE R79, `(.L_x_2705) ;  /* 0x000000004f087348 */ /* 0x000fea0003c00000 */
[----:B------:R0:W1:Y:S02]  /*13ec0*/  SHFL.DOWN P1, R231, R244, R245, R252 ;  /* 0x080000f5f4e77389 */ /* 0x00006400000200fc */
[----:B01----:R-:W-:Y:S01]  /*13ed0*/  ENDCOLLECTIVE ;  /* 0x000000000000791b */ /* 0x003fe20003800000 */
.L_x_2705:
[----:B------:R-:W-:Y:S02]  /*13ee0*/  MOV R244, R243 ;  /* 0x000000f300f47202 */ /* 0x000fe40000000f00 */
[----:B------:R-:W-:-:S07]  /*13ef0*/  MOV R242, R231 ;  /* 0x000000e700f27202 */ /* 0x000fce0000000f00 */
[----:B------:R-:W-:Y:S05]  /*13f00*/  WARPSYNC.COLLECTIVE R79, `(.L_x_2706) ;  /* 0x000000004f087348 */ /* 0x000fea0003c00000 */
[----:B------:R0:W1:Y:S02]  /*13f10*/  SHFL.DOWN P1, R231, R244, R245, R252 ;  /* 0x080000f5f4e77389 */ /* 0x00006400000200fc */
[----:B01----:R-:W-:Y:S01]  /*13f20*/  ENDCOLLECTIVE ;  /* 0x000000000000791b */ /* 0x003fe20003800000 */
.L_x_2706:
[----:B------:R-:W-:-:S07]  /*13f30*/  MOV R243, R231 ;  /* 0x000000e700f37202 */ /* 0x000fce0000000f00 */
[----:B------:R-:W-:Y:S05]  /*13f40*/  WARPSYNC.COLLECTIVE R79, `(.L_x_2707) ;  /* 0x000000004f087348 */ /* 0x000fea0003c00000 */
[----:B------:R0:W1:Y:S02]  /*13f50*/  SHFL.IDX P1, R231, R78, R77, R76 ;  /* 0x0000004d4ee77389 */ /* 0x000064000002004c */
[----:B01----:R-:W-:Y:S01]  /*13f60*/  ENDCOLLECTIVE ;  /* 0x000000000000791b */ /* 0x003fe20003800000 */
.L_x_2707:
[----:B------:R-:W-:Y:S02]  /*13f70*/  MOV R78, R61 ;  /* 0x0000003d004e7202 */ /* 0x000fe40000000f00 */
[----:B------:R-:W-:-:S07]  /*13f80*/  MOV R252, R231 ;  /* 0x000000e700fc7202 */ /* 0x000fce0000000f00 */
[----:B------:R-:W-:Y:S05]  /*13f90*/  WARPSYNC.COLLECTIVE R79, `(.L_x_2708) ;  /* 0x000000004f087348 */ /* 0x000fea0003c00000 */
[----:B------:R0:W1:Y:S02]  /*13fa0*/  SHFL.IDX P1, R231, R78, R77, R76 ;  /* 0x0000004d4ee77389 */ /* 0x000064000002004c */
[----:B01----:R-:W-:Y:S01]  /*13fb0*/  ENDCOLLECTIVE ;  /* 0x000000000000791b */ /* 0x003fe20003800000 */
.L_x_2708:
[----:B------:R-:W-:Y:S01]  /*13fc0*/  MOV R78, R62 ;  /* 0x0000003e004e7202 */ /* 0x000fe20000000f00 */
[-C--:B------:R-:W-:Y:S01]  /*13fd0*/  FMUL.FTZ R62, R61, R247.reuse ;  /* 0x000000f73d3e7220 */ /* 0x080fe20000410000 */
[----:B------:R-:W-:Y:S01]  /*13fe0*/  FMUL.FTZ R247, R60, R247 ;  /* 0x000000f73cf77220 */ /* 0x000fe20000410000 */
[----:B------:R-:W-:-:S07]  /*13ff0*/  MOV R245, R231 ;  /* 0x000000e700f57202 */ /* 0x000fce0000000f00 */
[----:B------:R-:W-:Y:S05]  /*14000*/  WARPSYNC.COLLECTIVE R79, `(.L_x_2709) ;  /* 0x000000004f087348 */ /* 0x000fea0003c00000 */
[----:B------:R0:W1:Y:S02]  /*14010*/  SHFL.IDX P1, R231, R78, R77, R76 ;  /* 0x0000004d4ee77389 */ /* 0x000064000002004c */
[----:B01----:R-:W-:Y:S01]  /*14020*/  ENDCOLLECTIVE ;  /* 0x000000000000791b */ /* 0x003fe20003800000 */
.L_x_2709:
[----:B------:R-:W-:Y:S02]  /*14030*/  MOV R78, R63 ;  /* 0x0000003f004e7202 */ /* 0x000fe40000000f00 */
[----:B------:R-:W-:-:S07]  /*14040*/  MOV R244, R231 ;  /* 0x000000e700f47202 */ /* 0x000fce0000000f00 */
[----:B------:R-:W-:Y:S05]  /*14050*/  WARPSYNC.COLLECTIVE R79, `(.L_x_2710) ;  /* 0x000000004f087348 */ /* 0x000fea0003c00000 */
[----:B------:R0:W1:Y:S02]  /*14060*/  SHFL.IDX P1, R231, R78, R77, R76 ;  /* 0x0000004d4ee77389 */ /* 0x000064000002004c */
[----:B01----:R-:W-:Y:S01]  /*14070*/  ENDCOLLECTIVE ;  /* 0x000000000000791b */ /* 0x003fe20003800000 */
.L_x_2710:
[----:B------:R-:W-:Y:S01]  /*14080*/  MOV R79, R231 ;  /* 0x000000e7004f7202 */ /* 0x000fe20000000f00 */
[----:B------:R-:W-:Y:S06]  /*14090*/  BRA `(.L_x_2711) ;  /* 0xffffff7800d07947 */ /* 0x000fec000383ffff */
.L_x_2712:
        /* <DEDUP_REMOVED lines=14> */
.L_x_18913:


//--------------------- .text._Z25selective_scan_bwd_kernelI32Selective_Scan_bwd_kernel_traitsILi128ELi16ELb0ELb1ELb1ELb1ELb0EN3c104HalfENS1_7complexIfEEEEv12SSMParamsBwd --------------------------
	.section	.text._Z25selective_scan_bwd_kernelI32Selective_Scan_bwd_kernel_traitsILi128ELi16ELb0ELb1ELb1ELb1ELb0EN3c104HalfENS1_7complexIfEEEEv12SSMParamsBwd,"ax",@progbits
	.align	128
        .global         _Z25selective_scan_bwd_kernelI32Selective_Scan_bwd_kernel_traitsILi128ELi16ELb0ELb1ELb1ELb1ELb0EN3c104HalfENS1_7complexIfEEEEv12SSMParamsBwd
        .type           _Z25selective_scan_bwd_kernelI32Selective_Scan_bwd_kernel_traitsILi128ELi16ELb0ELb1ELb1ELb1ELb0EN3c104HalfENS1_7complexIfEEEEv12SSMParamsBwd,@function
        .size           _Z25selective_scan_bwd_kernelI32Selective_Scan_bwd_kernel_traitsILi128ELi16ELb0ELb1ELb1ELb1ELb0EN3c104HalfENS1_7complexIfEEEEv12SSMParamsBwd,(.L_x_18914 - _Z25selective_scan_bwd_kernelI32Selective_Scan_bwd_kernel_traitsILi128ELi16ELb0ELb1ELb1ELb1ELb0EN3c104HalfENS1_7complexIfEEEEv12SSMParamsBwd)
        .other          _Z25selective_scan_bwd_kernelI32Selective_Scan_bwd_kernel_traitsILi128ELi16ELb0ELb1ELb1ELb1ELb0EN3c104HalfENS1_7complexIfEEEEv12SSMParamsBwd,@"STO_CUDA_ENTRY STV_DEFAULT"
_Z25selective_scan_bwd_kernelI32Selective_Scan_bwd_kernel_traitsILi128ELi16ELb0ELb1ELb1ELb1ELb0EN3c104HalfENS1_7complexIfEEEEv12SSMParamsBwd:
.text._Z25selective_scan_bwd_kernelI32Selective_Scan_bwd_kernel_traitsILi128ELi16ELb0ELb1ELb1ELb1ELb0EN3c104HalfENS1_7complexIfEEEEv12SSMParamsBwd:
        /* <DEDUP_REMOVED lines=185> */
.L_x_2846:
[----:B------:R-:W-:Y:S01]  /*0b90*/  ULDC UR15, c[0x0][0x224] ;  /* 0x00008900000f7ab9 */ /* 0x000fe20000000800 */
[----:B--2---:R-:W-:Y:S01]  /*0ba0*/  SHF.L.U32 R0, R157, 0x4, RZ ;  /* 0x000000049d007819 */ /* 0x004fe200000006ff */
[----:B------:R-:W-:Y:S01]  /*0bb0*/  UIADD3 UR16, -UR5, UR15, URZ ;  /* 0x0000000f05107290 */ /* 0x000fe2000fffe13f */
[----:B------:R-:W2:Y:S01]  /*0bc0*/  LDL.LU R61, [R1+0x70] ;  /* 0x00007000013d7983 */ /* 0x000ea20000300800 */
[----:B------:R-:W-:Y:S01]  /*0bd0*/  ULDC UR17, c[0x0][0x218] ;  /* 0x0000860000117ab9 */ /* 0x000fe20000000800 */
[----:B------:R-:W-:Y:S01]  /*0be0*/  LOP3.LUT R5, R0, 0xfffffe00, RZ, 0xc0, !PT ;  /* 0xfffffe0000057812 */ /* 0x000fe200078ec0ff */
[----:B------:R-:W-:Y:S01]  /*0bf0*/  ULEA UR6, UR16, 0xfffff800, 0xb ;  /* 0xfffff80010067891 */ /* 0x000fe2000f8e583f */
[----:B------:R-:W-:Y:S02]  /*0c00*/  MOV R2, UR51 ;  /* 0x0000003300027c02 */ /* 0x000fe40008000f00 */
[----:B------:R-:W-:Y:S01]  /*0c10*/  LOP3.LUT R9, R5, 0x1f, R157, 0xf8, !PT ;  /* 0x0000001f05097812 */ /* 0x000fe200078ef89d */
[----:B------:R-:W-:Y:S01]  /*0c20*/  UIADD3 UR17, -UR6, UR17, URZ ;  /* 0x0000001106117290 */ /* 0x000fe2000fffe13f */
[----:B------:R-:W-:-:S02]  /*0c30*/  MOV R3, UR50 ;  /* 0x0000003200037c02 */ /* 0x000fc40008000f00 */
[C---:B------:R-:W-:Y:S02]  /*0c40*/  LOP3.LUT R31, R9.reuse, 0x20, RZ, 0xfc, !PT ;  /* 0x00000020091f7812 */ /* 0x040fe400078efcff */
[C---:B------:R-:W-:Y:S01]  /*0c50*/  LOP3.LUT R33, R9.reuse, 0x40, RZ, 0xfc, !PT ;  /* 0x0000004009217812 */ /* 0x040fe200078efcff */
[C---:B------:R-:W-:Y:S01]  /*0c60*/  IMAD.WIDE R2, R9.reuse, 0x2, R2 ;  /* 0x0000000209027825 */ /* 0x040fe200078e0202 */
[----:B------:R-:W-:Y:S02]  /*0c70*/  ISETP.GE.AND P2, PT, R9, UR17, PT ;  /* 0x0000001109007c0c */ /* 0x000fe4000bf46270 */
[----:B------:R-:W-:Y:S02]  /*0c80*/  ISETP.GE.AND P1, PT, R31, UR17, PT ;  /* 0x000000111f007c0c */ /* 0x000fe4000bf26270 */
[C---:B------:R-:W-:Y:S02]  /*0c90*/  LOP3.LUT R35, R9.reuse, 0x60, RZ, 0xfc, !PT ;  /* 0x0000006009237812 */ /* 0x040fe400078efcff */
[----:B------:R-:W-:Y:S01]  /*0ca0*/  PRMT R4, RZ, 0x7610, R4 ;  /* 0x00007610ff047816 */ /* 0x000fe20000000004 */
[----:B------:R-:W-:Y:S01]  /*0cb0*/  BAR.SYNC.DEFER_BLOCKING 0x0 ;  /* 0x0000000000007b1d */ /* 0x000fe20000010000 */
        /* <DEDUP_REMOVED lines=12> */
[----:B------:R-:W3:Y:S01]  /*0d80*/  @!P2 LDG.E.U16 R4, desc[UR22][R2.64] ;  /* 0x000000160204a981 */ /* 0x000ee2000c1e1500 */
        /* <DEDUP_REMOVED lines=8> */
[----:B------:R-:W2:Y:S01]  /*0e10*/  @!P4 LDG.E.U16 R8, desc[UR22][R2.64+0xc0] ;  /* 0x0000c0160208c981 */ /* 0x000ea2000c1e1500 */
[----:B------:R-:W-:-:S02]  /*0e20*/  PRMT R12, RZ, 0x7610, R12 ;  /* 0x00007610ff0c7816 */ /* 0x000fc4000000000c */
[C---:B------:R-:W-:Y:S01]  /*0e30*/  LOP3.LUT R27, R9.reuse, 0x140, RZ, 0xfc, !PT ;  /* 0x00000140091b7812 */ /* 0x040fe200078efcff */
[----:B------:R-:W2:Y:S01]  /*0e40*/  @!P6 LDG.E.U16 R10, desc[UR22][R2.64+0x100] ;  /* 0x00010016020ae981 */ /* 0x000ea2000c1e1500 */
[----:B------:R-:W-:Y:S02]  /*0e50*/  PRMT R0, RZ, 0x7610, R0 ;  /* 0x00007610ff007816 */ /* 0x000fe40000000000 */
[C---:B------:R-:W-:Y:S01]  /*0e60*/  LOP3.LUT R47, R9.reuse, 0x160, RZ, 0xfc, !PT ;  /* 0x00000160092f7812 */ /* 0x040fe200078efcff */
[----:B------:R-:W2:Y:S01]  /*0e70*/  @!P5 LDG.E.U16 R11, desc[UR22][R2.64+0x140] ;  /* 0x00014016020bd981 */ /* 0x000ea2000c1e1500 */
[----:B------:R-:W-:Y:S02]  /*0e80*/  PRMT R13, RZ, 0x7610, R13 ;  /* 0x00007610ff0d7816 */ /* 0x000fe4000000000d */
[C---:B------:R-:W-:Y:S01]  /*0e90*/  LOP3.LUT R49, R9.reuse, 0x180, RZ, 0xfc, !PT ;  /* 0x0000018009317812 */ /* 0x040fe200078efcff */
[----:B------:R-:W2:Y:S01]  /*0ea0*/  @!P3 LDG.E.U16 R12, desc[UR22][R2.64+0x180] ;  /* 0x00018016020cb981 */ /* 0x000ea2000c1e1500 */
[----:B------:R-:W-:-:S02]  /*0eb0*/  LOP3.LUT R51, R9, 0x1a0, RZ, 0xfc, !PT ;  /* 0x000001a009337812 */ /* 0x000fc400078efcff */
[----:B------:R-:W-:Y:S01]  /*0ec0*/  ISETP.GE.AND P0, PT, R25, UR17, PT ;  /* 0x0000001119007c0c */ /* 0x000fe2000bf06270 */
[----:B------:R-:W2:Y:S01]  /*0ed0*/  @!P2 LDG.E.U16 R0, desc[UR22][R2.64+0x1c0] ;  /* 0x0001c0160200a981 */ /* 0x000ea2000c1e1500 */
[----:B------:R-:W-:Y:S02]  /*0ee0*/  LOP3.LUT R52, R9, 0x1c0, RZ, 0xfc, !PT ;  /* 0x000001c009347812 */ /* 0x000fe400078efcff */
[----:B------:R-:W-:Y:S01]  /*0ef0*/  ISETP.GE.AND P4, PT, R27, UR17, PT ;  /* 0x000000111b007c0c */ /* 0x000fe2000bf86270 */
[----:B------:R-:W2:Y:S01]  /*0f00*/  @!P1 LDG.E.U16 R13, desc[UR22][R2.64+0x200] ;  /* 0x00020016020d9981 */ /* 0x000ea2000c1e1500 */
        /* <DEDUP_REMOVED lines=10> */
[----:B------:R-:W2:Y:S01]  /*0fb0*/  @!P0 LDG.E.U16 R14, desc[UR22][R2.64+0x240] ;  /* 0x00024016020e8981 */ /* 0x000ea2000c1e1500 */
[----:B-1----:R-:W-:Y:S02]  /*0fc0*/  PRMT R18, RZ, 0x7610, R18 ;  /* 0x00007610ff127816 */ /* 0x002fe40000000012 */
[----:B------:R-:W-:Y:S01]  /*0fd0*/  PRMT R19, RZ, 0x7610, R19 ;  /* 0x00007610ff137816 */ /* 0x000fe20000000013 */
[----:B------:R-:W2:Y:S01]  /*0fe0*/  @!P4 LDG.E.U16 R15, desc[UR22][R2.64+0x280] ;  /* 0x00028016020fc981 */ /* 0x000ea2000c1e1500 */
[----:B------:R-:W-:-:S03]  /*0ff0*/  PRMT R20, RZ, 0x7610, R20 ;  /* 0x00007610ff147816 */ /* 0x000fc60000000014 */
[----:B------:R-:W2:Y:S04]  /*1000*/  @!P6 LDG.E.U16 R16, desc[UR22][R2.64+0x2c0] ;  /* 0x0002c0160210e981 */ /* 0x000ea8000c1e1500 */
[----:B------:R-:W2:Y:S04]  /*1010*/  @!P5 LDG.E.U16 R17, desc[UR22][R2.64+0x300] ;  /* 0x000300160211d981 */ /* 0x000ea8000c1e1500 */
[----:B------:R-:W2:Y:S04]  /*1020*/  @!P3 LDG.E.U16 R18, desc[UR22][R2.64+0x340] ;  /* 0x000340160212b981 */ /* 0x000ea8000c1e1500 */
[----:B------:R-:W2:Y:S04]  /*1030*/  @!P2 LDG.E.U16 R19, desc[UR22][R2.64+0x380] ;  /* 0x000380160213a981 */ /* 0x000ea8000c1e1500 */
[----:B------:R0:W2:Y:S01]  /*1040*/  @!P1 LDG.E.U16 R20, desc[UR22][R2.64+0x3c0] ;  /* 0x0003c01602149981 */ /* 0x0000a2000c1e1500 */
        /* <DEDUP_REMOVED lines=40> */
[----:B------:R-:W-:Y:S02]  /*12d0*/  ISETP.GE.AND P0, PT, R41, UR17, PT ;  /* 0x0000001129007c0c */ /* 0x000fe4000bf06270 */
[----:B------:R-:W-:Y:S02]  /*12e0*/  MOV R3, UR48 ;  /* 0x0000003000037c02 */ /* 0x000fe40008000f00 */
[----:B------:R-:W-:-:S02]  /*12f0*/  ISETP.GE.AND P1, PT, R9, UR17, PT ;  /* 0x0000001109007c0c */ /* 0x000fc4000bf26270 */
[----:B------:R-:W-:Y:S02]  /*1300*/  ISETP.GE.AND P2, PT, R31, UR17, PT ;  /* 0x000000111f007c0c */ /* 0x000fe4000bf46270 */
[----:B------:R-:W-:Y:S02]  /*1310*/  ISETP.GE.AND P3, PT, R33, UR17, PT ;  /* 0x0000001121007c0c */ /* 0x000fe4000bf66270 */
[----:B------:R-:W-:Y:S02]  /*1320*/  ISETP.GE.AND P4, PT, R39, UR17, PT ;  /* 0x0000001127007c0c */ /* 0x000fe4000bf86270 */
[----:B------:R-:W-:Y:S02]  /*1330*/  ISETP.GE.AND P5, PT, R35, UR17, PT ;  /* 0x0000001123007c0c */ /* 0x000fe4000bfa6270 */
[----:B------:R-:W-:Y:S02]  /*1340*/  ISETP.GE.AND P6, PT, R37, UR17, PT ;  /* 0x0000001125007c0c */ /* 0x000fe4000bfc6270 */
[----:B------:R-:W-:-:S02]  /*1350*/  PRMT R22, RZ, 0x7610, R22 ;  /* 0x00007610ff167816 */ /* 0x000fc40000000016 */
[----:B------:R-:W-:Y:S01]  /*1360*/  PRMT R23, RZ, 0x7610, R23 ;  /* 0x00007610ff177816 */ /* 0x000fe20000000017 */
[----:B---3--:R-:W-:Y:S01]  /*1370*/  STS.U16 [R79], R4 ;  /* 0x000000044f007388 */ /* 0x008fe20000000400 */
[----:B------:R-:W-:Y:S01]  /*1380*/  LEA R70, R38, R155, 0x1 ;  /* 0x0000009b26467211 */ /* 0x000fe200078e08ff */
[----:B------:R-:W0:Y:S02]  /*1390*/  LDC R36, c[0x0][0x21c] ;  /* 0x00008700ff247b82 */ /* 0x000e240000000800 */
[----:B----4-:R-:W-:Y:S01]  /*13a0*/  STS.U16 [R78+0x40], R6 ;  /* 0x000040064e007388 */ /* 0x010fe20000000400 */
[----:B------:R-:W-:-:S03]  /*13b0*/  LEA.HI.SX32 R48, R48, R21, 0x1b ;  /* 0x0000001530307211 */ /* 0x000fc600078fdaff */
[----:B-----5:R-:W-:Y:S01]  /*13c0*/  STS.U16 [R77+0x80], R7 ;  /* 0x000080074d007388 */ /* 0x020fe20000000400 */
[----:B------:R-:W-:-:S03]  /*13d0*/  LEA R69, R40, R155, 0x1 ;  /* 0x0000009b28457211 */ /* 0x000fc600078e08ff */
[----:B--2---:R-:W-:Y:S01]  /*13e0*/  STS.U16 [R76+0xc0], R8 ;  /* 0x0000c0084c007388 */ /* 0x004fe20000000400 */
[----:B------:R-:W-:-:S03]  /*13f0*/  LEA.HI.SX32 R50, R50, R21, 0x1b ;  /* 0x0000001532327211 */ /* 0x000fc600078fdaff */
[----:B------:R-:W-:Y:S01]  /*1400*/  STS.U16 [R75+0x100], R10 ;  /* 0x0001000a4b007388 */ /* 0x000fe20000000400 */
[----:B------:R-:W-:-:S03]  /*1410*/  LEA R68, R42, R155, 0x1 ;  /* 0x0000009b2a447211 */ /* 0x000fc600078e08ff */
[----:B------:R-:W-:Y:S01]  /*1420*/  STS.U16 [R74+0x140], R11 ;  /* 0x0001400b4a007388 */ /* 0x000fe20000000400 */
[----:B------:R-:W-:-:S03]  /*1430*/  LEA R67, R44, R155, 0x1 ;  /* 0x0000009b2c437211 */ /* 0x000fc600078e08ff */
[----:B------:R-:W-:Y:S01]  /*1440*/  STS.U16 [R73+0x180], R12 ;  /* 0x0001800c49007388 */ /* 0x000fe20000000400 */
[----:B------:R-:W-:Y:S02]  /*1450*/  LEA R66, R46, R155, 0x1 ;  /* 0x0000009b2e427211 */ /* 0x000fe400078e08ff */
[----:B------:R-:W-:Y:S01]  /*1460*/  LEA.HI.SX32 R154, R5, R5, 0x1b ;  /* 0x00000005059a7211 */ /* 0x000fe200078fdaff */
[----:B------:R-:W-:Y:S01]  /*1470*/  STS.U16 [R72+0x1c0], R0 ;  /* 0x0001c00048007388 */ /* 0x000fe20000000400 */
[----:B------:R-:W-:-:S03]  /*1480*/  LEA R65, R48, R155, 0x1 ;  /* 0x0000009b30417211 */ /* 0x000fc600078e08ff */
[----:B------:R-:W-:Y:S01]  /*1490*/  STS.U16 [R71+0x200], R13 ;  /* 0x0002000d47007388 */ /* 0x000fe20000000400 */
[-C--:B------:R-:W-:Y:S02]  /*14a0*/  LEA R64, R50, R155.reuse, 0x1 ;  /* 0x0000009b32407211 */ /* 0x080fe400078e08ff */
[----:B------:R-:W-:Y:S01]  /*14b0*/  LEA R154, R154, R155, 0x1 ;  /* 0x0000009b9a9a7211 */ /* 0x000fe200078e08ff */
        /* <DEDUP_REMOVED lines=8> */
[----:B------:R-:W0:Y:S04]  /*1540*/  LDS.U16 R63, [R154] ;  /* 0x000000009a3f7984 */ /* 0x000e280000000400 */
        /* <DEDUP_REMOVED lines=15> */
[----:B------:R-:W-:-:S02]  /*1640*/  MOV R2, UR49 ;  /* 0x0000003100027c02 */ /* 0x000fc40008000f00 */
[----:B-1----:R-:W-:-:S03]  /*1650*/  PRMT R14, RZ, 0x7610, R14 ;  /* 0x00007610ff0e7816 */ /* 0x002fc6000000000e */
[----:B------:R-:W-:Y:S01]  /*1660*/  IMAD.WIDE R4, R9, 0x2, R2 ;  /* 0x0000000209047825 */ /* 0x000fe200078e0202 */
[----:B------:R-:W-:Y:S01]  /*1670*/  BAR.SYNC.DEFER_BLOCKING 0x0 ;  /* 0x0000000000007b1d */ /* 0x000fe20000010000 */
[----:B--2---:R-:W-:-:S05]  /*1680*/  PRMT R15, RZ, 0x7610, R15 ;  /* 0x00007610ff0f7816 */ /* 0x004fca000000000f */
        /* <DEDUP_REMOVED lines=25> */
[----:B----4-:R-:W-:Y:S02]  /*1820*/  PRMT R17, RZ, 0x7610, R17 ;  /* 0x00007610ff117816 */ /* 0x010fe40000000011 */
[----:B-----5:R-:W-:Y:S02]  /*1830*/  PRMT R18, RZ, 0x7610, R18 ;  /* 0x00007610ff127816 */ /* 0x020fe40000000012 */
[----:B0-----:R-:W-:Y:S02]  /*1840*/  PRMT R19, RZ, 0x7610, R19 ;  /* 0x00007610ff137816 */ /* 0x001fe40000000013 */
        /* <DEDUP_REMOVED lines=9> */
[----:B------:R-:W-:-:S02]  /*18e0*/  MOV R2, UR53 ;  /* 0x0000003500027c02 */ /* 0x000fc40008000f00 */
[----:B------:R-:W-:-:S03]  /*18f0*/  MOV R3, UR52 ;  /* 0x0000003400037c02 */ /* 0x000fc60008000f00 */
[C---:B------:R-:W-:Y:S01]  /*1900*/  IMAD.WIDE R6, R9.reuse, 0x2, R2 ;  /* 0x0000000209067825 */ /* 0x040fe200078e0202 */
[----:B------:R-:W-:Y:S02]  /*1910*/  P2R R29, PR, RZ, 0x1 ;  /* 0x00000001ff1d7803 */ /* 0x000fe40000000000 */
[----:B------:R-:W-:Y:S02]  /*1920*/  ISETP.GE.AND P0, PT, R9, UR17, PT ;  /* 0x0000001109007c0c */ /* 0x000fe4000bf06270 */
[----:B------:R-:W-:Y:S02]  /*1930*/  P2R R28, PR, RZ, 0x2 ;  /* 0x00000002ff1c7803 */ /* 0x000fe40000000000 */
[----:B------:R-:W-:Y:S02]  /*1940*/  ISETP.GE.AND P1, PT, R31, UR17, PT ;  /* 0x000000111f007c0c */ /* 0x000fe4000bf26270 */
[----:B------:R-:W-:Y:S02]  /*1950*/  PRMT R9, RZ, 0x7610, R9 ;  /* 0x00007610ff097816 */ /* 0x000fe40000000009 */
[----:B------:R-:W-:-:S02]  /*1960*/  PRMT R30, RZ, 0x7610, R30 ;  /* 0x00007610ff1e7816 */ /* 0x000fc4000000001e */
[----:B------:R-:W-:Y:S02]  /*1970*/  PRMT R31, RZ, 0x7610, R31 ;  /* 0x00007610ff1f7816 */ /* 0x000fe4000000001f */
[----:B------:R-:W-:Y:S02]  /*1980*/  PRMT R32, RZ, 0x7610, R32 ;  /* 0x00007610ff207816 */ /* 0x000fe40000000020 */
[----:B------:R-:W-:Y:S01]  /*1990*/  PRMT R34, RZ, 0x7610, R34 ;  /* 0x00007610ff227816 */ /* 0x000fe20000000022 */
[----:B---3--:R-:W-:Y:S04]  /*19a0*/  STS.U16 [R79], R0 ;  /* 0x000000004f007388 */ /* 0x008fe80000000400 */
[----:B--2---:R-:W-:Y:S04]  /*19b0*/  STS.U16 [R78+0x40], R8 ;  /* 0x000040084e007388 */ /* 0x004fe80000000400 */
[----:B------:R0:W-:Y:S04]  /*19c0*/  STS.U16 [R77+0x80], R10 ;  /* 0x0000800a4d007388 */ /* 0x0001e80000000400 */
[----:B------:R1:W-:Y:S04]  /*19d0*/  STS.U16 [R76+0xc0], R11 ;  /* 0x0000c00b4c007388 */ /* 0x0003e80000000400 */
[----:B------:R-:W-:Y:S04]  /*19e0*/  STS.U16 [R75+0x100], R12 ;  /* 0x0001000c4b007388 */ /* 0x000fe80000000400 */
[----:B------:R2:W-:Y:S04]  /*19f0*/  STS.U16 [R74+0x140], R13 ;  /* 0x0001400d4a007388 */ /* 0x0005e80000000400 */
[----:B------:R-:W-:Y:S04]  /*1a00*/  STS.U16 [R73+0x180], R14 ;  /* 0x0001800e49007388 */ /* 0x000fe80000000400 */
[----:B------:R3:W-:Y:S04]  /*1a10*/  STS.U16 [R72+0x1c0], R15 ;  /* 0x0001c00f48007388 */ /* 0x0007e80000000400 */
[----:B------:R-:W-:Y:S04]  /*1a20*/  STS.U16 [R71+0x200], R16 ;  /* 0x0002001047007388 */ /* 0x000fe80000000400 */
[----:B----4-:R-:W-:Y:S04]  /*1a30*/  STS.U16 [R70+0x240], R17 ;  /* 0x0002401146007388 */ /* 0x010fe80000000400 */
[----:B-----5:R-:W-:Y:S04]  /*1a40*/  STS.U16 [R69+0x280], R18 ;  /* 0x0002801245007388 */ /* 0x020fe80000000400 */
[----:B------:R4:W-:Y:S04]  /*1a50*/  STS.U16 [R68+0x2c0], R19 ;  /* 0x0002c01344007388 */ /* 0x0009e80000000400 */
[----:B------:R-:W-:Y:S04]  /*1a60*/  STS.U16 [R67+0x300], R20 ;  /* 0x0003001443007388 */ /* 0x000fe80000000400 */
[----:B------:R-:W-:Y:S04]  /*1a70*/  STS.U16 [R66+0x340], R21 ;  /* 0x0003401542007388 */ /* 0x000fe80000000400 */
[----:B------:R-:W-:Y:S04]  /*1a80*/  STS.U16 [R65+0x380], R22 ;  /* 0x0003801641007388 */ /* 0x000fe80000000400 */
[----:B------:R-:W-:Y:S01]  /*1a90*/  STS.U16 [R64+0x3c0], R23 ;  /* 0x0003c01740007388 */ /* 0x000fe20000000400 */
[----:B------:R-:W-:-:S03]  /*1aa0*/  NOP ;  /* 0x0000000000007918 */ /* 0x000fc60000000000 */
[----:B------:R-:W5:Y:S04]  /*1ab0*/  LDS.U16 R4, [R154] ;  /* 0x000000009a047984 */ /* 0x000f680000000400 */
[----:B------:R-:W-:Y:S04]  /*1ac0*/  LDS.U16 R5, [R154+0x2] ;  /* 0x000002009a057984 */ /* 0x000fe80000000400 */
        /* <DEDUP_REMOVED lines=16> */
[----:B-1----:R-:W-:-:S04]  /*1bd0*/  PRMT R11, RZ, 0x7610, R11 ;  /* 0x00007610ff0b7816 */ /* 0x002fc8000000000b */
[----:B------:R-:W5:Y:S01]  /*1be0*/  @!P0 LDG.E.U16 R10, desc[UR22][R6.64] ;  /* 0x00000016060a8981 */ /* 0x000f62000c1e1500 */
[----:B------:R-:W-:-:S03]  /*1bf0*/  ISETP.GE.AND P0, PT, R33, UR17, PT ;  /* 0x0000001121007c0c */ /* 0x000fc6000bf06270 */
[----:B------:R-:W5:Y:S01]  /*1c00*/  @!P1 LDG.E.U16 R9, desc[UR22][R6.64+0x40] ;  /* 0x0000401606099981 */ /* 0x000f62000c1e1500 */
[----:B------:R-:W-:Y:S02]  /*1c10*/  ISETP.GE.AND P1, PT, R35, UR17, PT ;  /* 0x0000001123007c0c */ /* 0x000fe4000bf26270 */
[----:B--2---:R-:W-:Y:S01]  /*1c20*/  PRMT R13, RZ, 0x7610, R13 ;  /* 0x00007610ff0d7816 */ /* 0x004fe2000000000d */
[----:B------:R-:W2:Y:S01]  /*1c30*/  @!P2 LDG.E.U16 R30, desc[UR22][R6.64+0x2c0] ;  /* 0x0002c016061ea981 */ /* 0x000ea2000c1e1500 */
[----:B------:R-:W-:Y:S02]  /*1c40*/  PRMT R12, RZ, 0x7610, R12 ;  /* 0x00007610ff0c7816 */ /* 0x000fe4000000000c */
[----:B---3--:R-:W-:Y:S01]  /*1c50*/  PRMT R15, RZ, 0x7610, R15 ;  /* 0x00007610ff0f7816 */ /* 0x008fe2000000000f */
[----:B------:R-:W3:Y:S04]  /*1c60*/  @!P3 LDG.E.U16 R31, desc[UR22][R6.64+0x300] ;  /* 0x00030016061fb981 */ /* 0x000ee8000c1e1500 */
[----:B------:R-:W2:Y:S01]  /*1c70*/  @!P0 LDG.E.U16 R11, desc[UR22][R6.64+0x80] ;  /* 0x00008016060b8981 */ /* 0x000ea2000c1e1500 */
[----:B------:R-:W-:-:S03]  /*1c80*/  ISETP.GE.AND P0, PT, R37, UR17, PT ;  /* 0x0000001125007c0c */ /* 0x000fc6000bf06270 */
[----:B------:R-:W3:Y:S01]  /*1c90*/  @!P1 LDG.E.U16 R12, desc[UR22][R6.64+0xc0] ;  /* 0x0000c016060c9981 */ /* 0x000ee2000c1e1500 */
[----:B------:R-:W-:Y:S02]  /*1ca0*/  ISETP.GE.AND P1, PT, R39, UR17, PT ;  /* 0x0000001127007c0c */ /* 0x000fe4000bf26270 */
[----:B------:R-:W-:Y:S01]  /*1cb0*/  PRMT R14, RZ, 0x7610, R14 ;  /* 0x00007610ff0e7816 */ /* 0x000fe2000000000e */
[----:B------:R-:W3:Y:S01]  /*1cc0*/  @!P4 LDG.E.U16 R32, desc[UR22][R6.64+0x340] ;  /* 0x000340160620c981 */ /* 0x000ee2000c1e1500 */
[----:B----4-:R-:W-:Y:S02]  /*1cd0*/  PRMT R19, RZ, 0x7610, R19 ;  /* 0x00007610ff137816 */ /* 0x010fe40000000013 */
[----:B------:R-:W-:Y:S01]  /*1ce0*/  PRMT R16, RZ, 0x7610, R16 ;  /* 0x00007610ff107816 */ /* 0x000fe20000000010 */
[----:B------:R-:W4:Y:S04]  /*1cf0*/  @!P6 LDG.E.U16 R34, desc[UR22][R6.64+0x3c0] ;  /* 0x0003c0160622e981 */ /* 0x000f28000c1e1500 */
[----:B------:R-:W4:Y:S01]  /*1d00*/  @!P0 LDG.E.U16 R13, desc[UR22][R6.64+0x100] ;  /* 0x00010016060d8981 */ /* 0x000f22000c1e1500 */
[----:B------:R-:W-:-:S03]  /*1d10*/  ISETP.GE.AND P0, PT, R41, UR17, PT ;  /* 0x0000001129007c0c */ /* 0x000fc6000bf06270 */
[----:B------:R-:W4:Y:S01]  /*1d20*/  @!P1 LDG.E.U16 R14, desc[UR22][R6.64+0x140] ;  /* 0x00014016060e9981 */ /* 0x000f22000c1e1500 */
[----:B------:R-:W-:-:S09]  /*1d30*/  ISETP.GE.AND P1, PT, R43, UR17, PT ;  /* 0x000000112b007c0c */ /* 0x000fd2000bf26270 */
[----:B------:R-:W4:Y:S01]  /*1d40*/  @!P0 LDG.E.U16 R15, desc[UR22][R6.64+0x180] ;  /* 0x00018016060f8981 */ /* 0x000f22000c1e1500 */
[----:B------:R-:W-:-:S03]  /*1d50*/  ISETP.GE.AND P0, PT, R45, UR17, PT ;  /* 0x000000112d007c0c */ /* 0x000fc6000bf06270 */
[----:B------:R-:W4:Y:S01]  /*1d60*/  @!P1 LDG.E.U16 R16, desc[UR22][R6.64+0x1c0] ;  /* 0x0001c01606109981 */ /* 0x000f22000c1e1500 */
[----:B------:R-:W-:-:S09]  /*1d70*/  ISETP.NE.AND P1, PT, R28, RZ, PT ;  /* 0x000000ff1c00720c */ /* 0x000fd20003f25270 */
[----:B------:R-:W4:Y:S01]  /*1d80*/  @!P0 LDG.E.U16 R19, desc[UR22][R6.64+0x200] ;  /* 0x0002001606138981 */ /* 0x000f22000c1e1500 */
[----:B------:R-:W-:Y:S02]  /*1d90*/  ISETP.NE.AND P0, PT, R29, RZ, PT ;  /* 0x000000ff1d00720c */ /* 0x000fe40003f05270 */
[----:B------:R-:W-:Y:S02]  /*1da0*/  PRMT R28, RZ, 0x7610, R28 ;  /* 0x00007610ff1c7816 */ /* 0x000fe4000000001c */
[----:B------:R-:W-:Y:S02]  /*1db0*/  PRMT R29, RZ, 0x7610, R29 ;  /* 0x00007610ff1d7816 */ /* 0x000fe4000000001d */
[----:B------:R-:W-:-:S04]  /*1dc0*/  PRMT R33, RZ, 0x7610, R33 ;  /* 0x00007610ff217816 */ /* 0x000fc80000000021 */
[----:B------:R-:W4:Y:S04]  /*1dd0*/  @!P1 LDG.E.U16 R29, desc[UR22][R6.64+0x280] ;  /* 0x00028016061d9981 */ /* 0x000f28000c1e1500 */
[----:B------:R-:W4:Y:S04]  /*1de0*/  @!P0 LDG.E.U16 R28, desc[UR22][R6.64+0x240] ;  /* 0x00024016061c8981 */ /* 0x000f28000c1e1500 */
[----:B------:R0:W4:Y:S02]  /*1df0*/  @!P5 LDG.E.U16 R33, desc[UR22][R6.64+0x380] ;  /* 0x000380160621d981 */ /* 0x000124000c1e1500 */
[----:B0-----:R-:W-:-:S02]  /*1e00*/  HADD2.F32 R7, -RZ, R63.H0_H0 ;  /* 0x2000003fff077230 */ /* 0x001fc40000004100 */
        /* <DEDUP_REMOVED lines=16> */
[----:B-----5:R-:W-:-:S03]  /*1f10*/  HADD2.F32 R4, -RZ, R4.H0_H0 ;  /* 0x20000004ff047230 */ /* 0x020fc60000004100 */
[----:B------:R-:W-:Y:S04]  /*1f20*/  STL [R1+0x4], R63 ;  /* 0x0000043f01007387 */ /* 0x000fe80000100800 */
[----:B------:R-:W-:Y:S04]  /*1f30*/  STL [R1], R62 ;  /* 0x0000003e01007387 */ /* 0x000fe80000100800 */
[----:B------:R-:W-:Y:S04]  /*1f40*/  STL [R1+0x20], R60 ;  /* 0x0000203c01007387 */ /* 0x000fe80000100800 */
[----:B------:R-:W-:Y:S04]  /*1f50*/  STL [R1+0x1c], R59 ;  /* 0x00001c3b01007387 */ /* 0x000fe80000100800 */
[----:B------:R-:W-:Y:S01]  /*1f60*/  STL [R1+0x18], R58 ;  /* 0x0000183a01007387 */ /* 0x000fe20000100800 */
[----:B------:R-:W-:-:S03]  /*1f70*/  FADD.FTZ R149, R4, UR4 ;  /* 0x0000000404957e21 */ /* 0x000fc60008010000 */
[----:B------:R-:W-:Y:S04]  /*1f80*/  STL [R1+0x14], R57 ;  /* 0x0000143901007387 */ /* 0x000fe80000100800 */
[----:B------:R-:W-:Y:S04]  /*1f90*/  STL [R1+0x10], R56 ;  /* 0x0000103801007387 */ /* 0x000fe80000100800 */
[----:B------:R-:W-:Y:S04]  /*1fa0*/  STL [R1+0xc], R55 ;  /* 0x00000c3701007387 */ /* 0x000fe80000100800 */
[----:B------:R-:W-:Y:S01]  /*1fb0*/  STL [R1+0x8], R54 ;  /* 0x0000083601007387 */ /* 0x000fe20000100800 */
[----:B------:R-:W-:Y:S01]  /*1fc0*/  FSETP.GTU.FTZ.AND P4, PT, R149, 20, PT ;  /* 0x41a000009500780b */ /* 0x000fe20003f9c000 */
[----:B------:R-:W-:-:S02]  /*1fd0*/  HADD2.F32 R8, -RZ, R8.H0_H0 ;  /* 0x20000008ff087230 */ /* 0x000fc40000004100 */
[----:B------:R-:W-:Y:S04]  /*1fe0*/  STS.U16 [R79], R10 ;  /* 0x0000000a4f007388 */ /* 0x000fe80000000400 */
[----:B------:R-:W-:Y:S04]  /*1ff0*/  STS.U16 [R78+0x40], R9 ;  /* 0x000040094e007388 */ /* 0x000fe80000000400 */
[----:B--2---:R-:W-:Y:S04]  /*2000*/  STS.U16 [R77+0x80], R11 ;  /* 0x0000800b4d007388 */ /* 0x004fe80000000400 */
[----:B---3--:R-:W-:Y:S04]  /*2010*/  STS.U16 [R76+0xc0], R12 ;  /* 0x0000c00c4c007388 */ /* 0x008fe80000000400 */
[----:B----4-:R-:W-:Y:S04]  /*2020*/  STS.U16 [R75+0x100], R13 ;  /* 0x0001000d4b007388 */ /* 0x010fe80000000400 */
[----:B------:R-:W-:Y:S04]  /*2030*/  STS.U16 [R74+0x140], R14 ;  /* 0x0001400e4a007388 */ /* 0x000fe80000000400 */
[----:B------:R-:W-:Y:S04]  /*2040*/  STS.U16 [R73+0x180], R15 ;  /* 0x0001800f49007388 */ /* 0x000fe80000000400 */
[----:B------:R-:W-:Y:S04]  /*2050*/  STS.U16 [R72+0x1c0], R16 ;  /* 0x0001c01048007388 */ /* 0x000fe80000000400 */
[----:B------:R0:W-:Y:S04]  /*2060*/  STS.U16 [R71+0x200], R19 ;  /* 0x0002001347007388 */ /* 0x0001e80000000400 */
[----:B------:R1:W-:Y:S04]  /*2070*/  STS.U16 [R70+0x240], R28 ;  /* 0x0002401c46007388 */ /* 0x0003e80000000400 */
[----:B------:R2:W-:Y:S04]  /*2080*/  STS.U16 [R69+0x280], R29 ;  /* 0x0002801d45007388 */ /* 0x0005e80000000400 */
[----:B------:R-:W-:Y:S04]  /*2090*/  STS.U16 [R68+0x2c0], R30 ;  /* 0x0002c01e44007388 */ /* 0x000fe80000000400 */
[----:B------:R-:W-:Y:S04]  /*20a0*/  STS.U16 [R67+0x300], R31 ;  /* 0x0003001f43007388 */ /* 0x000fe80000000400 */
[----:B------:R-:W-:Y:S04]  /*20b0*/  STS.U16 [R66+0x340], R32 ;  /* 0x0003402042007388 */ /* 0x000fe80000000400 */
[----:B------:R-:W-:Y:S04]  /*20c0*/  STS.U16 [R65+0x380], R33 ;  /* 0x0003802141007388 */ /* 0x000fe80000000400 */
[----:B------:R-:W-:Y:S01]  /*20d0*/  STS.U16 [R64+0x3c0], R34 ;  /* 0x0003c02240007388 */ /* 0x000fe20000000400 */
[----:B------:R-:W-:-:S03]  /*20e0*/  NOP ;  /* 0x0000000000007918 */ /* 0x000fc60000000000 */
[----:B------:R-:W3:Y:S04]  /*20f0*/  LDS.U16 R6, [R154] ;  /* 0x000000009a067984 */ /* 0x000ee80000000400 */
[----:B------:R-:W4:Y:S04]  /*2100*/  LDS.U16 R15, [R154+0x2] ;  /* 0x000002009a0f7984 */ /* 0x000f280000000400 */
[----:B------:R-:W5:Y:S04]  /*2110*/  LDS.U16 R14, [R154+0x4] ;  /* 0x000004009a0e7984 */ /* 0x000f680000000400 */
[----:B------:R-:W5:Y:S04]  /*2120*/  LDS.U16 R13, [R154+0x6] ;  /* 0x000006009a0d7984 */ /* 0x000f680000000400 */
[----:B------:R-:W5:Y:S04]  /*2130*/  LDS.U16 R12, [R154+0x8] ;  /* 0x000008009a0c7984 */ /* 0x000f680000000400 */
[----:B------:R-:W5:Y:S01]  /*2140*/  LDS.U16 R11, [R154+0xa] ;  /* 0x00000a009a0b7984 */ /* 0x000f620000000400 */
[----:B0-----:R-:W-:-:S03]  /*2150*/  HADD2.F32 R19, -RZ, R62.H0_H0 ;  /* 0x2000003eff137230 */ /* 0x001fc60000004100 */
[----:B------:R-:W0:Y:S01]  /*2160*/  LDS.U16 R10, [R154+0xc] ;  /* 0x00000c009a0a7984 */ /* 0x000e220000000400 */
[----:B-1----:R-:W-:-:S03]  /*2170*/  HADD2.F32 R28, -RZ, R153.H0_H0 ;  /* 0x20000099ff1c7230 */ /* 0x002fc60000004100 */
[----:B------:R-:W1:Y:S01]  /*2180*/  LDS.U16 R9, [R154+0xe] ;  /* 0x00000e009a097984 */ /* 0x000e620000000400 */
[----:B--2---:R-:W-:-:S03]  /*2190*/  HADD2.F32 R29, -RZ, R151.H0_H0 ;  /* 0x20000097ff1d7230 */ /* 0x004fc60000004100 */
[----:B------:R-:W-:Y:S04]  /*21a0*/  LDS.U16 R30, [R154+0x18] ;  /* 0x000018009a1e7984 */ /* 0x000fe80000000400 */
[----:B------:R-:W-:Y:S01]  /*21b0*/  LDS.U16 R31, [R154+0x1a] ;  /* 0x00001a009a1f7984 */ /* 0x000fe20000000400 */
[----:B---3--:R-:W-:-:S03]  /*21c0*/  HADD2.F32 R16, -RZ, R6.H0_H0 ;  /* 0x20000006ff107230 */ /* 0x008fc60000004100 */
[----:B------:R-:W-:Y:S01]  /*21d0*/  LDS.U16 R32, [R154+0x1c] ;  /* 0x00001c009a207984 */ /* 0x000fe20000000400 */
[----:B----4-:R-:W-:Y:S02]  /*21e0*/  HADD2.F32 R15, -RZ, R15.H0_H0 ;  /* 0x2000000fff0f7230 */ /* 0x010fe40000004100 */
[----:B------:R-:W-:Y:S01]  /*21f0*/  FFMA.FTZ R6, R16, R7, R61 ;  /* 0x0000000710067223 */ /* 0x000fe2000001003d */
[----:B------:R-:W-:Y:S02]  /*2200*/  HADD2.F32 R7, -RZ, R240.H0_H0 ;  /* 0x200000f0ff077230 */ /* 0x000fe40000004100 */
[----:B-----5:R-:W-:Y:S02]  /*2210*/  HADD2.F32 R14, -RZ, R14.H0_H0 ;  /* 0x2000000eff0e7230 */ /* 0x020fe40000004100 */
[----:B------:R-:W-:Y:S01]  /*2220*/  FFMA.FTZ R19, R15, R19, R6 ;  /* 0x000000130f137223 */ /* 0x000fe20000010006 */
[----:B------:R-:W-:-:S03]  /*2230*/  HADD2.F32 R13, -RZ, R13.H0_H0 ;  /* 0x2000000dff0d7230 */ /* 0x000fc60000004100 */
[----:B------:R-:W-:Y:S01]  /*2240*/  FFMA.FTZ R6, R14, R7, R19 ;  /* 0x000000070e067223 */ /* 0x000fe20000010013 */
[----:B------:R-:W-:Y:S02]  /*2250*/  HADD2.F32 R19, -RZ, R152.H0_H0 ;  /* 0x20000098ff137230 */ /* 0x000fe40000004100 */
[----:B------:R-:W-:Y:S02]  /*2260*/  HADD2.F32 R12, -RZ, R12.H0_H0 ;  /* 0x2000000cff0c7230 */ /* 0x000fe40000004100 */
[----:B------:R-:W-:Y:S02]  /*2270*/  FFMA.FTZ R7, R13, R28, R6 ;  /* 0x0000001c0d077223 */ /* 0x000fe40000010006 */
[----:B------:R-:W2:Y:S01]  /*2280*/  LDS.U16 R6, [R154+0x10] ;  /* 0x000010009a067984 */ /* 0x000ea20000000400 */
[----:B------:R-:W-:Y:S02]  /*2290*/  HADD2.F32 R11, -RZ, R11.H0_H0 ;  /* 0x2000000bff0b7230 */ /* 0x000fe40000004100 */
[----:B------:R-:W-:-:S02]  /*22a0*/  FFMA.FTZ R28, R12, R19, R7 ;  /* 0x000000130c1c7223 */ /* 0x000fc40000010007 */
[----:B------:R-:W3:Y:S02]  /*22b0*/  LDS.U16 R7, [R154+0x12] ;  /* 0x000012009a077984 */ /* 0x000ee40000000400 */
[----:B------:R-:W-:Y:S02]  /*22c0*/  FFMA.FTZ R33, R11, R29, R28 ;  /* 0x0000001d0b217223 */ /* 0x000fe4000001001c */
[----:B------:R4:W3:Y:S04]  /*22d0*/  LDS.U16 R28, [R154+0x14] ;  /* 0x000014009a1c7984 */ /* 0x0008e80000000400 */
[----:B------:R4:W3:Y:S04]  /*22e0*/  LDS.U16 R29, [R154+0x16] ;  /* 0x000016009a1d7984 */ /* 0x0008e80000000400 */
[----:B------:R4:W4:Y:S01]  /*22f0*/  LDS.U16 R19, [R154+0x1e] ;  /* 0x00001e009a137984 */ /* 0x0009220000000400 */
[----:B------:R-:W-:-:S02]  /*2300*/  HADD2.F32 R34, -RZ, R150.H0_H0 ;  /* 0x20000096ff227230 */ /* 0x000fc40000004100 */
[----:B0-----:R-:W-:Y:S02]  /*2310*/  HADD2.F32 R10, -RZ, R10.H0_H0 ;  /* 0x2000000aff0a7230 */ /* 0x001fe40000004100 */
[----:B------:R-:W-:Y:S02]  /*2320*/  HADD2.F32 R5, -RZ, R5.H0_H0 ;  /* 0x20000005ff057230 */ /* 0x000fe40000004100 */
[----:B------:R-:W-:Y:S02]  /*2330*/  HADD2.F32 R24, -RZ, R24.H0_H0 ;  /* 0x20000018ff187230 */ /* 0x000fe40000004100 */
[----:B------:R-:W-:Y:S02]  /*2340*/  HADD2.F32 R25, -RZ, R25.H0_H0 ;  /* 0x20000019ff197230 */ /* 0x000fe40000004100 */
[----:B------:R-:W-:Y:S02]  /*2350*/  HADD2.F32 R20, -RZ, R20.H0_H0 ;  /* 0x20000014ff147230 */ /* 0x000fe40000004100 */
[----:B------:R-:W-:Y:S01]  /*2360*/  FFMA.FTZ R34, R10, R34, R33 ;  /* 0x000000220a227223 */ /* 0x000fe20000010021 */
[----:B------:R-:W-:-:S02]  /*2370*/  HADD2.F32 R35, -RZ, R239.H0_H0 ;  /* 0x200000efff237230 */ /* 0x000fc40000004100 */
[----:B-1----:R-:W-:Y:S02]  /*2380*/  HADD2.F32 R9, -RZ, R9.H0_H0 ;  /* 0x20000009ff097230 */ /* 0x002fe40000004100 */
[----:B------:R-:W-:Y:S01]  /*2390*/  FADD.FTZ R147, R8, UR4 ;  /* 0x0000000408937e21 */ /* 0x000fe20008010000 */
[----:B------:R-:W-:Y:S02]  /*23a0*/  HADD2.F32 R33, -RZ, R238.H0_H0 ;  /* 0x200000eeff217230 */ /* 0x000fe40000004100 */
[----:B------:R-:W-:Y:S01]  /*23b0*/  FADD.FTZ R148, R5, UR4 ;  /* 0x0000000405947e21 */ /* 0x000fe20008010000 */
[----:B------:R-:W-:Y:S02]  /*23c0*/  HADD2.F32 R21, -RZ, R21.H0_H0 ;  /* 0x20000015ff157230 */ /* 0x000fe40000004100 */
[----:B------:R-:W-:Y:S01]  /*23d0*/  FADD.FTZ R146, R24, UR4 ;  /* 0x0000000418927e21 */ /* 0x000fe20008010000 */
[----:B------:R-:W-:Y:S01]  /*23e0*/  FADD.FTZ R145, R25, UR4 ;  /* 0x0000000419917e21 */ /* 0x000fe20008010000 */
[----:B------:R-:W-:Y:S01]  /*23f0*/  FADD.FTZ R144, R20, UR4 ;  /* 0x0000000414907e21 */ /* 0x000fe20008010000 */
[----:B------:R-:W-:Y:S01]  /*2400*/  FFMA.FTZ R35, R9, R35, R34 ;  /* 0x0000002309237223 */ /* 0x000fe20000010022 */
[----:B--2---:R-:W-:Y:S01]  /*2410*/  HADD2.F32 R8, -RZ, R6.H0_H0 ;  /* 0x20000006ff087230 */ /* 0x004fe20000004100 */
[----:B------:R-:W-:Y:S01]  /*2420*/  BSSY B0, `(.L_x_2714) ;  /* 0x000002c000007945 */ /* 0x000fe20003800000 */
[----:B------:R-:W-:Y:S01]  /*2430*/  ISETP.GE.AND P5, PT, R36, 0x1, PT ;  /* 0x000000012400780c */ /* 0x000fe20003fa6270 */
[----:B------:R-:W-:Y:S01]  /*2440*/  HADD2.F32 R24, -RZ, R60.H0_H0 ;  /* 0x2000003cff187230 */ /* 0x000fe20000004100 */
[----:B------:R-:W-:Y:S01]  /*2450*/  FSETP.GTU.FTZ.AND P3, PT, R148, 20, PT ;  /* 0x41a000009400780b */ /* 0x000fe20003f7c000 */
[----:B------:R-:W-:Y:S01]  /*2460*/  FFMA.FTZ R20, R8, R33, R35 ;  /* 0x0000002108147223 */ /* 0x000fe20000010023 */
[----:B------:R-:W-:Y:S01]  /*2470*/  FSETP.GTU.FTZ.AND P2, PT, R147, 20, PT ;  /* 0x41a000009300780b */ /* 0x000fe20003f5c000 */
[----:B------:R-:W-:Y:S01]  /*2480*/  HADD2.F32 R22, -RZ, R22.H0_H0 ;  /* 0x20000016ff167230 */ /* 0x000fe20000004100 */
[----:B------:R-:W-:Y:S01]  /*2490*/  FSETP.GTU.FTZ.AND P1, PT, R146, 20, PT ;  /* 0x41a000009200780b */ /* 0x000fe20003f3c000 */
[----:B------:R-:W-:Y:S01]  /*24a0*/  FADD.FTZ R143, R21, UR4 ;  /* 0x00000004158f7e21 */ /* 0x000fe20008010000 */
[----:B------:R-:W-:Y:S01]  /*24b0*/  FSETP.GTU.FTZ.AND P0, PT, R145, 20, PT ;  /* 0x41a000009100780b */ /* 0x000fe20003f1c000 */
[----:B---3--:R-:W-:Y:S01]  /*24c0*/  HADD2.F32 R7, -RZ, R7.H0_H0 ;  /* 0x20000007ff077230 */ /* 0x008fe20000004100 */
[----:B------:R-:W-:Y:S01]  /*24d0*/  FSETP.GTU.FTZ.AND P6, PT, R144, 20, PT ;  /* 0x41a000009000780b */ /* 0x000fe20003fdc000 */
[----:B----4-:R-:W-:-:S12]  /*24e0*/  @P4 BRA `(.L_x_2715) ;  /* 0x00000000007c4947 */ /* 0x010fd80003800000 */
        /* <DEDUP_REMOVED lines=31> */
.L_x_2715:
[----:B------:R-:W-:Y:S05]  /*26e0*/  BSYNC B0 ;  /* 0x0000000000007941 */ /* 0x000fea0003800000 */
.L_x_2714:
        /* <DEDUP_REMOVED lines=39> */
.L_x_2717:
[----:B------:R-:W-:Y:S05]  /*2960*/  BSYNC B0 ;  /* 0x0000000000007941 */ /* 0x000fea0003800000 */
.L_x_2716:
        /* <DEDUP_REMOVED lines=39> */
.L_x_2719:
[----:B------:R-:W-:Y:S05]  /*2be0*/  BSYNC B0 ;  /* 0x0000000000007941 */ /* 0x000fea0003800000 */
.L_x_2718:
        /* <DEDUP_REMOVED lines=39> */
.L_x_2721:
[----:B------:R-:W-:Y:S05]  /*2e60*/  BSYNC B0 ;  /* 0x0000000000007941 */ /* 0x000fea0003800000 */
.L_x_2720:
[----:B------:R-:W-:Y:S01]  /*2e70*/  BSSY B0, `(.L_x_2722) ;  /* 0x0000027000007945 */ /* 0x000fe20003800000 */
[----:B------:R-:W-:Y:S01]  /*2e80*/  HADD2.F32 R138, -RZ, R17.H0_H0 ;  /* 0x20000011ff8a7230 */ /* 0x000fe20000004100 */
        /* <DEDUP_REMOVED lines=37> */
.L_x_2723:
[----:B------:R-:W-:Y:S05]  /*30e0*/  BSYNC B0 ;  /* 0x0000000000007941 */ /* 0x000fea0003800000 */
.L_x_2722:
[----:B------:R-:W-:Y:S01]  /*30f0*/  BSSY B0, `(.L_x_2724) ;  /* 0x0000027000007945 */ /* 0x000fe20003800000 */
[----:B------:R-:W-:Y:S01]  /*3100*/  FFMA.FTZ R23, R17, R23, R24 ;  /* 0x0000001711177223 */ /* 0x000fe20000010018 */
[----:B------:R-:W-:Y:S01]  /*3110*/  HADD2.F32 R137, -RZ, R18.H0_H0 ;  /* 0x20000012ff897230 */ /* 0x000fe20000004100 */
        /* <DEDUP_REMOVED lines=36> */
.L_x_2725:
[----:B------:R-:W-:Y:S05]  /*3360*/  BSYNC B0 ;  /* 0x0000000000007941 */ /* 0x000fea0003800000 */
.L_x_2724:
        /* <DEDUP_REMOVED lines=38> */
.L_x_2727:
[----:B------:R-:W-:Y:S05]  /*35d0*/  BSYNC B0 ;  /* 0x0000000000007941 */ /* 0x000fea0003800000 */
.L_x_2726:
[----:B------:R-:W-:Y:S01]  /*35e0*/  FFMA.FTZ R20, R19, R23, R24 ;  /* 0x0000001713147223 */ /* 0x000fe20000010018 */
[----:B------:R-:W-:Y:S01]  /*35f0*/  HADD2.F32 R3, -RZ, R3.H0_H0 ;  /* 0x20000003ff037230 */ /* 0x000fe20000004100 */
[----:B------:R-:W-:Y:S01]  /*3600*/  BSSY B0, `(.L_x_2728) ;  /* 0x0000026000007945 */ /* 0x000fe20003800000 */
[----:B------:R-:W-:Y:S01]  /*3610*/  HFMA2.MMA R136, -RZ, RZ, 0, 0 ;  /* 0x00000000ff887435 */ /* 0x000fe200000001ff */
[----:B------:R-:W-:Y:S01]  /*3620*/  FSETP.GTU.FTZ.AND P4, PT, R137, 20, PT ;  /* 0x41a000008900780b */ /* 0x000fe20003f9c000 */
[----:B------:R0:W-:Y:S01]  /*3630*/  STL [R1+0x70], R20 ;  /* 0x0000701401007387 */ /* 0x0001e20000100800 */
[----:B------:R-:W-:Y:S01]  /*3640*/  LOP3.LUT R25, R157, 0x1f, RZ, 0xc0, !PT ;  /* 0x0000001f9d197812 */ /* 0x000fe200078ec0ff */
[----:B------:R-:W-:Y:S01]  /*3650*/  FADD.FTZ R135, R3, UR4 ;  /* 0x0000000403877e21 */ /* 0x000fe20008010000 */
[----:B------:R-:W-:Y:S09]  /*3660*/  @P3 BRA `(.L_x_2729) ;  /* 0x00000000007c3947 */ /* 0x000ff20003800000 */
        /* <DEDUP_REMOVED lines=31> */
.L_x_2729:
[----:B------:R-:W-:Y:S05]  /*3860*/  BSYNC B0 ;  /* 0x0000000000007941 */ /* 0x000fea0003800000 */
.L_x_2728:
        /* <DEDUP_REMOVED lines=39> */
.L_x_2731:
[----:B------:R-:W-:Y:S05]  /*3ae0*/  BSYNC B0 ;  /* 0x0000000000007941 */ /* 0x000fea0003800000 */
.L_x_2730:
        /* <DEDUP_REMOVED lines=8> */
[----:B0-----:R-:W-:Y:S01]  /*3b70*/  HFMA2.MMA R20, -RZ, RZ, 1.625, 0 ;  /* 0x3e800000ff147435 */ /* 0x001fe200000001ff */
        /* <DEDUP_REMOVED lines=29> */
.L_x_2733:
[----:B------:R-:W-:Y:S05]  /*3d50*/  BSYNC B0 ;  /* 0x0000000000007941 */ /* 0x000fea0003800000 */
.L_x_2732:
        /* <DEDUP_REMOVED lines=8> */
[----:B0-----:R-:W-:Y:S02]  /*3de0*/  MOV R20, 0x3e800000 ;  /* 0x3e80000000147802 */ /* 0x001fe40000000f00 */
        /* <DEDUP_REMOVED lines=29> */
.L_x_2735:
[----:B------:R-:W-:Y:S05]  /*3fc0*/  BSYNC B0 ;  /* 0x0000000000007941 */ /* 0x000fea0003800000 */
.L_x_2734:
[----:B------:R-:W-:Y:S04]  /*3fd0*/  BSSY B0, `(.L_x_2736) ;  /* 0x0000021000007945 */ /* 0x000fe80003800000 */
[----:B------:R-:W-:Y:S05]  /*3fe0*/  @P6 BRA `(.L_x_2737) ;  /* 0x00000000007c6947 */ /* 0x000fea0003800000 */
        /* <DEDUP_REMOVED lines=31> */
.L_x_2737:
[----:B------:R-:W-:Y:S05]  /*41e0*/  BSYNC B0 ;  /* 0x0000000000007941 */ /* 0x000fea0003800000 */
.L_x_2736:
        /* <DEDUP_REMOVED lines=33> */
.L_x_2739:
[----:B------:R-:W-:Y:S05]  /*4400*/  BSYNC B0 ;  /* 0x0000000000007941 */ /* 0x000fea0003800000 */
.L_x_2738:
        /* <DEDUP_REMOVED lines=33> */
.L_x_2741:
[----:B------:R-:W-:Y:S05]  /*4620*/  BSYNC B0 ;  /* 0x0000000000007941 */ /* 0x000fea0003800000 */
.L_x_2740:
        /* <DEDUP_REMOVED lines=33> */
.L_x_2743:
[----:B------:R-:W-:Y:S05]  /*4840*/  BSYNC B0 ;  /* 0x0000000000007941 */ /* 0x000fea0003800000 */
.L_x_2742:
        /* <DEDUP_REMOVED lines=33> */
.L_x_2745:
[----:B------:R-:W-:Y:S05]  /*4a60*/  BSYNC B0 ;  /* 0x0000000000007941 */ /* 0x000fea0003800000 */
.L_x_2744:
        /* <DEDUP_REMOVED lines=19> */
[----:B------:R-:W-:Y:S01]  /*4ba0*/  LOP3.LUT R0, R157, 0x7ffffe0, RZ, 0xc0, !PT ;  /* 0x07ffffe09d007812 */ /* 0x000fe200078ec0ff */
[----:B------:R-:W-:Y:S01]  /*4bb0*/  USHF.L.U32 UR18, UR17, 0x1, URZ ;  /* 0x0000000111127899 */ /* 0x000fe2000800063f */
[----:B------:R-:W-:Y:S01]  /*4bc0*/  FADD.FTZ R16, R16, R16 ;  /* 0x0000001010107221 */ /* 0x000fe20000010000 */
[----:B------:R-:W-:Y:S01]  /*4bd0*/  USHF.R.S32.HI UR6, URZ, 0x1f, UR47 ;  /* 0x0000001f3f067899 */ /* 0x000fe2000801142f */
[----:B------:R-:W-:Y:S01]  /*4be0*/  SHF.L.U32 R0, R0, 0x5, RZ ;  /* 0x0000000500007819 */ /* 0x000fe200000006ff */
[----:B------:R-:W-:Y:S01]  /*4bf0*/  ULDC.64 UR20, c[0x0][0x230] ;  /* 0x00008c0000147ab9 */ /* 0x000fe20000000a00 */
[----:B------:R-:W-:Y:S01]  /*4c00*/  FADD.FTZ R15, R15, R15 ;  /* 0x0000000f0f0f7221 */ /* 0x000fe20000010000 */
[----:B------:R-:W-:Y:S01]  /*4c10*/  UIMAD UR6, UR6, UR20, URZ ;  /* 0x00000014060672a4 */ /* 0x000fe2000f8e023f */
[----:B------:R-:W-:Y:S01]  /*4c20*/  LOP3.LUT R0, R0, 0xffffffe0, R25, 0xe2, !PT ;  /* 0xffffffe000007812 */ /* 0x000fe200078ee219 */
[----:B------:R-:W-:Y:S01]  /*4c30*/  UIMAD.WIDE.U32 UR26, UR47, UR20, URZ ;  /* 0x000000142f1a72a5 */ /* 0x000fe2000f8e003f */
[----:B------:R-:W-:Y:S01]  /*4c40*/  FADD.FTZ R14, R14, R14 ;  /* 0x0000000e0e0e7221 */ /* 0x000fe20000010000 */
[----:B------:R-:W-:Y:S01]  /*4c50*/  UIMAD UR19, UR47, UR21, UR6 ;  /* 0x000000152f1372a4 */ /* 0x000fe2000f8e0206 */
[----:B------:R-:W-:Y:S01]  /*4c60*/  ISETP.GE.AND P0, PT, R0, UR18, PT ;  /* 0x0000001200007c0c */ /* 0x000fe2000bf06270 */
[----:B------:R-:W-:Y:S01]  /*4c70*/  FADD.FTZ R13, R13, R13 ;  /* 0x0000000d0d0d7221 */ /* 0x000fe20000010000 */
[----:B------:R-:W-:Y:S01]  /*4c80*/  FADD.FTZ R12, R12, R12 ;  /* 0x0000000c0c0c7221 */ /* 0x000fe20000010000 */
[----:B------:R-:W-:Y:S01]  /*4c90*/  FADD.FTZ R11, R11, R11 ;  /* 0x0000000b0b0b7221 */ /* 0x000fe20000010000 */
[----:B------:R-:W-:Y:S01]  /*4ca0*/  P2R R0, PR, RZ, 0x1 ;  /* 0x00000001ff007803 */ /* 0x000fe20000000000 */
[----:B------:R-:W-:Y:S01]  /*4cb0*/  FADD.FTZ R10, R10, R10 ;  /* 0x0000000a0a0a7221 */ /* 0x000fe20000010000 */
[----:B------:R-:W-:Y:S01]  /*4cc0*/  FADD.FTZ R9, R9, R9 ;  /* 0x0000000909097221 */ /* 0x000fe20000010000 */
[----:B------:R-:W-:Y:S01]  /*4cd0*/  FADD.FTZ R8, R8, R8 ;  /* 0x0000000808087221 */ /* 0x000fe20000010000 */
[----:B------:R-:W-:Y:S01]  /*4ce0*/  FADD.FTZ R7, R7, R7 ;  /* 0x0000000707077221 */ /* 0x000fe20000010000 */
[----:B------:R1:W-:Y:S01]  /*4cf0*/  STL [R1+0x24], R0 ;  /* 0x0000240001007387 */ /* 0x0003e20000100800 */
        /* <DEDUP_REMOVED lines=8> */
[----:B------:R-:W-:Y:S01]  /*4d80*/  CS2R R128, SRZ ;  /* 0x0000000000807805 */ /* 0x000fe2000001ff00 */
[----:B-1----:R-:W-:Y:S01]  /*4d90*/  FADD.FTZ R0, R19, R19 ;  /* 0x0000001313007221 */ /* 0x002fe20000010000 */
[----:B------:R-:W-:Y:S02]  /*4da0*/  MOV R131, RZ ;  /* 0x000000ff00837202 */ /* 0x000fe40000000f00 */
[----:B------:R-:W-:Y:S02]  /*4db0*/  CS2R R124, SRZ ;  /* 0x00000000007c7805 */ /* 0x000fe4000001ff00 */
[----:B------:R-:W-:-:S02]  /*4dc0*/  MOV R122, RZ ;  /* 0x000000ff007a7202 */ /* 0x000fc40000000f00 */
        /* <DEDUP_REMOVED lines=17> */
.L_x_2841:
[----:B--2---:R-:W2:Y:S01]  /*4ee0*/  LDL R17, [R1+0x24] ;  /* 0x0000240001117983 */ /* 0x004ea20000100800 */
[----:B------:R-:W-:Y:S01]  /*4ef0*/  LOP3.LUT R248, R157, 0x1f, RZ, 0xc0, !PT ;  /* 0x0000001f9df87812 */ /* 0x000fe200078ec0ff */
[----:B------:R-:W-:Y:S01]  /*4f00*/  USHF.R.S32.HI UR55, URZ, 0x1f, UR6 ;  /* 0x0000001f3f377899 */ /* 0x000fe20008011406 */
[----:B------:R-:W-:Y:S01]  /*4f10*/  ULDC.64 UR20, c[0x0][0x250] ;  /* 0x0000940000147ab9 */ /* 0x000fe20000000a00 */
[----:B------:R-:W-:Y:S02]  /*4f20*/  PRMT R37, RZ, 0x7610, R37 ;  /* 0x00007610ff257816 */ /* 0x000fe40000000025 */
[----:B------:R-:W-:Y:S02]  /*4f30*/  UIMAD UR17, UR55, UR20, URZ ;  /* 0x00000014371172a4 */ /* 0x000fe4000f8e023f */
[----:B------:R-:W-:Y:S01]  /*4f40*/  MOV R21, UR20 ;  /* 0x0000001400157c02 */ /* 0x000fe20008000f00 */
[----:B------:R-:W-:Y:S01]  /*4f50*/  ULDC.64 UR42, c[0x0][0x238] ;  /* 0x00008e00002a7ab9 */ /* 0x000fe20000000a00 */
[----:B-1----:R-:W-:Y:S01]  /*4f60*/  PRMT R38, RZ, 0x7610, R38 ;  /* 0x00007610ff267816 */ /* 0x002fe20000000026 */
[----:B------:R-:W-:Y:S01]  /*4f70*/  UIMAD UR17, UR6, UR21, UR17 ;  /* 0x00000015061172a4 */ /* 0x000fe2000f8e0211 */
[----:B------:R-:W-:Y:S01]  /*4f80*/  PRMT R74, RZ, 0x7610, R74 ;  /* 0x00007610ff4a7816 */ /* 0x000fe2000000004a */
[----:B------:R-:W-:Y:S01]  /*4f90*/  UMOV UR44, UR26 ;  /* 0x0000001a002c7c82 */ /* 0x000fe20008000000 */
[----:B------:R-:W-:Y:S01]  /*4fa0*/  PRMT R32, RZ, 0x7610, R32 ;  /* 0x00007610ff207816 */ /* 0x000fe20000000020 */
[----:B------:R-:W-:Y:S01]  /*4fb0*/  UMOV UR45, UR19 ;  /* 0x00000013002d7c82 */ /* 0x000fe20008000000 */
[----:B------:R-:W-:Y:S01]  /*4fc0*/  PRMT R35, RZ, 0x7610, R35 ;  /* 0x00007610ff237816 */ /* 0x000fe20000000023 */
[----:B---3--:R-:W3:Y:S01]  /*4fd0*/  LDL R194, [R1+0x4] ;  /* 0x0000040001c27983 */ /* 0x008ee20000100800 */
[----:B------:R-:W-:-:S02]  /*4fe0*/  PRMT R29, RZ, 0x7610, R29 ;  /* 0x00007610ff1d7816 */ /* 0x000fc4000000001d */
[----:B------:R-:W-:Y:S01]  /*4ff0*/  PRMT R69, RZ, 0x7610, R69 ;  /* 0x00007610ff457816 */ /* 0x000fe20000000045 */
[----:B------:R-:W-:Y:S01]  /*5000*/  UIMAD.WIDE.U32 UR44, UR6, UR42, UR44 ;  /* 0x0000002a062c72a5 */ /* 0x000fe2000f8e002c */
[----:B------:R-:W-:Y:S01]  /*5010*/  PRMT R72, RZ, 0x7610, R72 ;  /* 0x00007610ff487816 */ /* 0x000fe20000000048 */
[----:B------:R-:W-:Y:S01]  /*5020*/  UIMAD UR42, UR55, UR42, URZ ;  /* 0x0000002a372a72a4 */ /* 0x000fe2000f8e023f */
[----:B------:R-:W-:Y:S01]  /*5030*/  PRMT R26, RZ, 0x7610, R26 ;  /* 0x00007610ff1a7816 */ /* 0x000fe2000000001a */
[----:B------:R-:W-:Y:S01]  /*5040*/  ULDC.64 UR20, c[0x0][0x2d0] ;  /* 0x0000b40000147ab9 */ /* 0x000fe20000000a00 */
[----:B------:R-:W-:Y:S01]  /*5050*/  PRMT R70, RZ, 0x7610, R70 ;  /* 0x00007610ff467816 */ /* 0x000fe20000000046 */
[----:B----4-:R-:W4:Y:S01]  /*5060*/  LDL R192, [R1] ;  /* 0x0000000001c07983 */ /* 0x010f220000100800 */
[----:B------:R-:W-:Y:S01]  /*5070*/  PRMT R67, RZ, 0x7610, R67 ;  /* 0x00007610ff437816 */ /* 0x000fe20000000043 */
[----:B------:R-:W-:Y:S01]  /*5080*/  UIMAD UR43, UR6, UR43, UR42 ;  /* 0x0000002b062b72a4 */ /* 0x000fe2000f8e022a */
[----:B------:R-:W-:-:S02]  /*5090*/  PRMT R60, RZ, 0x7610, R60 ;  /* 0x00007610ff3c7816 */ /* 0x000fc4000000003c */
[----:B------:R-:W-:Y:S01]  /*50a0*/  PRMT R68, RZ, 0x7610, R68 ;  /* 0x00007610ff447816 */ /* 0x000fe20000000044 */
[----:B------:R-:W-:Y:S01]  /*50b0*/  ULEA UR20, UP0, UR44, UR20, 0x3 ;  /* 0x000000142c147291 */ /* 0x000fe2000f80183f */
[----:B------:R-:W-:Y:S01]  /*50c0*/  PRMT R61, RZ, 0x7610, R61 ;  /* 0x00007610ff3d7816 */ /* 0x000fe2000000003d */
[----:B------:R-:W-:Y:S01]  /*50d0*/  UIADD3 UR43, UR45, UR43, URZ ;  /* 0x0000002b2d2b7290 */ /* 0x000fe2000fffe03f */
[----:B------:R-:W-:Y:S01]  /*50e0*/  PRMT R66, RZ, 0x7610, R66 ;  /* 0x00007610ff427816 */ /* 0x000fe20000000042 */
[----:B------:R-:W5:Y:S02]  /*50f0*/  LDL R207, [R1+0x20] ;  /* 0x0000200001cf7983 */ /* 0x000f640000100800 */
[----:B------:R-:W-:Y:S01]  /*5100*/  ULEA.HI.X UR21, UR44, UR21, UR43, 0x3, UP0 ;  /* 0x000000152c157291 */ /* 0x000fe200080f1c2b */
[----:B------:R-:W-:Y:S01]  /*5110*/  PRMT R64, RZ, 0x7610, R64 ;  /* 0x00007610ff407816 */ /* 0x000fe20000000040 */
[----:B------:R-:W5:Y:S01]  /*5120*/  LDL R209, [R1+0x1c] ;  /* 0x00001c0001d17983 */ /* 0x000f620000100800 */
[----:B------:R-:W-:-:S02]  /*5130*/  PRMT R41, RZ, 0x7610, R41 ;  /* 0x00007610ff297816 */ /* 0x000fc40000000029 */
[----:B------:R-:W-:Y:S02]  /*5140*/  PRMT R65, RZ, 0x7610, R65 ;  /* 0x00007610ff417816 */ /* 0x000fe40000000041 */
[----:B------:R-:W-:Y:S02]  /*5150*/  PRMT R62, RZ, 0x7610, R62 ;  /* 0x00007610ff3e7816 */ /* 0x000fe4000000003e */
[----:B------:R-:W-:Y:S02]  /*5160*/  PRMT R63, RZ, 0x7610, R63 ;  /* 0x00007610ff3f7816 */ /* 0x000fe4000000003f */
[----:B------:R-:W-:Y:S02]  /*5170*/  PRMT R59, RZ, 0x7610, R59 ;  /* 0x00007610ff3b7816 */ /* 0x000fe4000000003b */
[----:B------:R-:W-:Y:S02]  /*5180*/  SHF.L.U32 R34, R157, 0x5, RZ ;  /* 0x000000059d227819 */ /* 0x000fe400000006ff */
[----:B------:R-:W-:-:S02]  /*5190*/  PRMT R58, RZ, 0x7610, R58 ;  /* 0x00007610ff3a7816 */ /* 0x000fc4000000003a */
[----:B------:R-:W-:Y:S02]  /*51a0*/  PRMT R56, RZ, 0x7610, R56 ;  /* 0x00007610ff387816 */ /* 0x000fe40000000038 */
[----:B------:R-:W-:Y:S02]  /*51b0*/  PRMT R57, RZ, 0x7610, R57 ;  /* 0x00007610ff397816 */ /* 0x000fe40000000039 */
[----:B------:R-:W-:Y:S02]  /*51c0*/  PRMT R42, RZ, 0x7610, R42 ;  /* 0x00007610ff2a7816 */ /* 0x000fe4000000002a */
[----:B------:R-:W-:Y:S02]  /*51d0*/  LOP3.LUT R34, R34, 0xffffffe0, R248, 0xe2, !PT ;  /* 0xffffffe022227812 */ /* 0x000fe400078ee2f8 */
[----:B------:R-:W-:Y:S02]  /*51e0*/  PRMT R45, RZ, 0x7610, R45 ;  /* 0x00007610ff2d7816 */ /* 0x000fe4000000002d */
[----:B------:R-:W-:-:S02]  /*51f0*/  LOP3.LUT R34, R34, 0x3e0, RZ, 0xfc, !PT ;  /* 0x000003e022227812 */ /* 0x000fc400078efcff */
[----:B------:R-:W-:Y:S02]  /*5200*/  PRMT R46, RZ, 0x7610, R46 ;  /* 0x00007610ff2e7816 */ /* 0x000fe4000000002e */
[----:B------:R-:W-:Y:S02]  /*5210*/  PRMT R49, RZ, 0x7610, R49 ;  /* 0x00007610ff317816 */ /* 0x000fe40000000031 */
[----:B------:R-:W-:Y:S02]  /*5220*/  PRMT R36, RZ, 0x7610, R36 ;  /* 0x00007610ff247816 */ /* 0x000fe40000000024 */
[----:B------:R-:W-:Y:S02]  /*5230*/  PRMT R39, RZ, 0x7610, R39 ;  /* 0x00007610ff277816 */ /* 0x000fe40000000027 */
[----:B------:R-:W-:Y:S02]  /*5240*/  PRMT R40, RZ, 0x7610, R40 ;  /* 0x00007610ff287816 */ /* 0x000fe40000000028 */
[----:B------:R-:W-:-:S02]  /*5250*/  PRMT R43, RZ, 0x7610, R43 ;  /* 0x00007610ff2b7816 */ /* 0x000fc4000000002b */
[----:B--2---:R-:W-:Y:S02]  /*5260*/  ISETP.NE.AND P6, PT, R17, RZ, PT ;  /* 0x000000ff1100720c */ /* 0x004fe40003fc5270 */
[----:B------:R-:W-:-:S04]  /*5270*/  LOP3.LUT R17, R157, 0x7ffffe0, RZ, 0xc0, !PT ;  /* 0x07ffffe09d117812 */ /* 0x000fc800078ec0ff */
[----:B------:R-:W-:-:S04]  /*5280*/  SHF.L.U32 R17, R17, 0x5, RZ ;  /* 0x0000000511117819 */ /* 0x000fc800000006ff */
[----:B0-----:R-:W-:-:S04]  /*5290*/  LOP3.LUT R18, R17, 0xffffffe0, R248, 0xe2, !PT ;  /* 0xffffffe011127812 */ /* 0x001fc800078ee2f8 */
[--C-:B------:R-:W-:Y:S02]  /*52a0*/  SHF.R.S32.HI R19, RZ, 0x1f, R18.reuse ;  /* 0x0000001fff137819 */ /* 0x100fe40000011412 */
[----:B------:R-:W-:Y:S01]  /*52b0*/  LOP3.LUT R48, R18, 0x40, RZ, 0xfc, !PT ;  /* 0x0000004012307812 */ /* 0x000fe200078efcff */
[----:B0-----:R-:W-:-:S03]  /*52c0*/  IMAD.WIDE.U32 R20, R21, UR6, R18 ;  /* 0x0000000615147c25 */ /* 0x001fc6000f8e0012 */
        /* <DEDUP_REMOVED lines=8> */
[----:B------:R-:W-:Y:S01]  /*5350*/  LOP3.LUT R95, R18, 0xc0, RZ, 0xfc, !PT ;  /* 0x000000c0125f7812 */ /* 0x000fe200078efcff */
[----:B------:R-:W2:Y:S01]  /*5360*/  @!P2 LDG.E.U16 R37, desc[UR22][R22.64+0x80] ;  /* 0x000080161625a981 */ /* 0x000ea2000c1e1500 */
[----:B------:R-:W-:Y:S02]  /*5370*/  ISETP.GE.AND P1, PT, R44, UR18, PT ;  /* 0x000000122c007c0c */ /* 0x000fe4000bf26270 */
[----:B------:R-:W-:Y:S01]  /*5380*/  LOP3.LUT R87, R18, 0x100, RZ, 0xfc, !PT ;  /* 0x0000010012577812 */ /* 0x000fe200078efcff */
[----:B------:R-:W3:Y:S01]  /*5390*/  @!P6 LDG.E.U16 R41, desc[UR22][R22.64] ;  /* 0x000000161629e981 */ /* 0x000ee2000c1e1500 */
[----:B------:R-:W-:-:S02]  /*53a0*/  ISETP.GE.AND P3, PT, R50, UR18, PT ;  /* 0x0000001232007c0c */ /* 0x000fc4000bf66270 */
[----:B------:R-:W-:Y:S02]  /*53b0*/  ISETP.GE.AND P5, PT, R160, UR18, PT ;  /* 0x00000012a0007c0c */ /* 0x000fe4000bfa6270 */
[----:B------:R-:W-:Y:S02]  /*53c0*/  ISETP.GE.AND P4, PT, R102, UR18, PT ;  /* 0x0000001266007c0c */ /* 0x000fe4000bf86270 */
[----:B------:R-:W-:Y:S02]  /*53d0*/  ISETP.GE.AND P0, PT, R95, UR18, PT ;  /* 0x000000125f007c0c */ /* 0x000fe4000bf06270 */
[----:B------:R-:W-:Y:S01]  /*53e0*/  ISETP.GE.AND P2, PT, R87, UR18, PT ;  /* 0x0000001257007c0c */ /* 0x000fe2000bf46270 */
[----:B------:R-:W4:Y:S01]  /*53f0*/  @!P1 LDG.E.U16 R38, desc[UR22][R22.64+0x40] ;  /* 0x0000401616269981 */ /* 0x000f22000c1e1500 */
[C---:B------:R-:W-:Y:S02]  /*5400*/  LOP3.LUT R91, R18.reuse, 0xe0, RZ, 0xfc, !PT ;  /* 0x000000e0125b7812 */ /* 0x040fe400078efcff */
[C---:B------:R-:W-:Y:S01]  /*5410*/  LOP3.LUT R85, R18.reuse, 0x120, RZ, 0xfc, !PT ;  /* 0x0000012012557812 */ /* 0x040fe200078efcff */
[----:B------:R-:W5:Y:S01]  /*5420*/  @!P3 LDG.E.U16 R74, desc[UR22][R22.64+0xc0] ;  /* 0x0000c016164ab981 */ /* 0x000f62000c1e1500 */
[----:B------:R-:W-:-:S02]  /*5430*/  LOP3.LUT R106, R18, 0x160, RZ, 0xfc, !PT ;  /* 0x00000160126a7812 */ /* 0x000fc400078efcff */
[C---:B------:R-:W-:Y:S01]  /*5440*/  LOP3.LUT R159, R18.reuse, 0x140, RZ, 0xfc, !PT ;  /* 0x00000140129f7812 */ /* 0x040fe200078efcff */
[----:B------:R-:W5:Y:S01]  /*5450*/  @!P5 LDG.E.U16 R32, desc[UR22][R22.64+0x140] ;  /* 0x000140161620d981 */ /* 0x000f62000c1e1500 */
[C---:B------:R-:W-:Y:S02]  /*5460*/  LOP3.LUT R107, R18.reuse, 0x180, RZ, 0xfc, !PT ;  /* 0x00000180126b7812 */ /* 0x040fe400078efcff */
        /* <DEDUP_REMOVED lines=10> */
[----:B------:R-:W5:Y:S01]  /*5510*/  @!P1 LDG.E.U16 R72, desc[UR22][R22.64+0x1c0] ;  /* 0x0001c01616489981 */ /* 0x000f62000c1e1500 */
[C---:B------:R-:W-:Y:S02]  /*5520*/  LOP3.LUT R158, R18.reuse, 0x1a0, RZ, 0xfc, !PT ;  /* 0x000001a0129e7812 */ /* 0x040fe400078efcff */
[C---:B------:R-:W-:Y:S01]  /*5530*/  LOP3.LUT R84, R18.reuse, 0x1e0, RZ, 0xfc, !PT ;  /* 0x000001e012547812 */ /* 0x040fe200078efcff */
[----:B------:R-:W5:Y:S01]  /*5540*/  @!P3 LDG.E.U16 R26, desc[UR22][R22.64+0x240] ;  /* 0x00024016161ab981 */ /* 0x000f62000c1e1500 */
[----:B------:R-:W-:-:S02]  /*5550*/  LOP3.LUT R81, R18, 0x220, RZ, 0xfc, !PT ;  /* 0x0000022012517812 */ /* 0x000fc400078efcff */
[C---:B------:R-:W-:Y:S01]  /*5560*/  LOP3.LUT R82, R18.reuse, 0x200, RZ, 0xfc, !PT ;  /* 0x0000020012527812 */ /* 0x040fe200078efcff */
        /* <DEDUP_REMOVED lines=17> */
[----:B------:R-:W-:Y:S01]  /*5680*/  MOV R20, UR20 ;  /* 0x0000001400147c02 */ /* 0x000fe20008000f00 */
[----:B------:R-:W5:Y:S01]  /*5690*/  @!P5 LDG.E.U16 R64, desc[UR22][R22.64+0x440] ;  /* 0x000440161640d981 */ /* 0x000f62000c1e1500 */
[----:B------:R-:W-:Y:S02]  /*56a0*/  MOV R21, UR21 ;  /* 0x0000001500157c02 */ /* 0x000fe40008000f00 */
[C---:B------:R-:W-:Y:S01]  /*56b0*/  LOP3.LUT R75, R18.reuse, 0x2e0, RZ, 0xfc, !PT ;  /* 0x000002e0124b7812 */ /* 0x040fe200078efcff */
[----:B------:R-:W5:Y:S01]  /*56c0*/  @!P4 LDG.E.U16 R65, desc[UR22][R22.64+0x400] ;  /* 0x000400161641c981 */ /* 0x000f62000c1e1500 */
[C---:B------:R-:W-:Y:S02]  /*56d0*/  LOP3.LUT R33, R18.reuse, 0x300, RZ, 0xfc, !PT ;  /* 0x0000030012217812 */ /* 0x040fe400078efcff */
[----:B------:R-:W-:Y:S01]  /*56e0*/  LOP3.LUT R28, R18, 0x320, RZ, 0xfc, !PT ;  /* 0x00000320121c7812 */ /* 0x000fe200078efcff */
[----:B------:R-:W5:Y:S01]  /*56f0*/  @!P0 LDG.E.U16 R62, desc[UR22][R22.64+0x480] ;  /* 0x00048016163e8981 */ /* 0x000f62000c1e1500 */
[----:B------:R-:W-:-:S02]  /*5700*/  ISETP.GE.AND P1, PT, R79, UR18, PT ;  /* 0x000000124f007c0c */ /* 0x000fc4000bf26270 */
[C---:B------:R-:W-:Y:S01]  /*5710*/  LOP3.LUT R30, R18.reuse, 0x340, RZ, 0xfc, !PT ;  /* 0x00000340121e7812 */ /* 0x040fe200078efcff */
[----:B------:R-:W5:Y:S01]  /*5720*/  LDG.E.64 R20, desc[UR22][R20.64] ;  /* 0x0000001614147981 */ /* 0x000f62000c1e1b00 */
[----:B------:R-:W-:Y:S02]  /*5730*/  ISETP.GE.AND P3, PT, R77, UR18, PT ;  /* 0x000000124d007c0c */ /* 0x000fe4000bf66270 */
[----:B------:R-:W-:Y:S01]  /*5740*/  LOP3.LUT R31, R18, 0x360, RZ, 0xfc, !PT ;  /* 0x00000360121f7812 */ /* 0x000fe200078efcff */
[----:B------:R-:W5:Y:S01]  /*5750*/  @!P2 LDG.E.U16 R63, desc[UR22][R22.64+0x500] ;  /* 0x00050016163fa981 */ /* 0x000f62000c1e1500 */
[----:B------:R-:W-:Y:S02]  /*5760*/  ISETP.GE.AND P5, PT, R76, UR18, PT ;  /* 0x000000124c007c0c */ /* 0x000fe4000bfa6270 */
[C---:B------:R-:W-:Y:S02]  /*5770*/  LOP3.LUT R24, R18.reuse, 0x380, RZ, 0xfc, !PT ;  /* 0x0000038012187812 */ /* 0x040fe400078efcff */
[----:B------:R-:W-:Y:S01]  /*5780*/  LOP3.LUT R25, R18, 0x3a0, RZ, 0xfc, !PT ;  /* 0x000003a012197812 */ /* 0x000fe200078efcff */
[----:B------:R-:W5:Y:S01]  /*5790*/  @!P1 LDG.E.U16 R59, desc[UR22][R22.64+0x4c0] ;  /* 0x0004c016163b9981 */ /* 0x000f62000c1e1500 */
[----:B------:R-:W-:-:S02]  /*57a0*/  ISETP.GE.AND P4, PT, R75, UR18, PT ;  /* 0x000000124b007c0c */ /* 0x000fc4000bf86270 */
[----:B------:R-:W-:Y:S01]  /*57b0*/  LOP3.LUT R27, R18, 0x3c0, RZ, 0xfc, !PT ;  /* 0x000003c0121b7812 */ /* 0x000fe200078efcff */
[----:B------:R-:W5:Y:S01]  /*57c0*/  @!P3 LDG.E.U16 R58, desc[UR22][R22.64+0x540] ;  /* 0x00054016163ab981 */ /* 0x000f62000c1e1500 */
[----:B------:R-:W-:Y:S01]  /*57d0*/  ISETP.GE.AND P0, PT, R33, UR18, PT ;  /* 0x0000001221007c0c */ /* 0x000fe2000bf06270 */
[----:B------:R-:W-:Y:S01]  /*57e0*/  ULEA UR17, UR16, 0xfffff800, 0xb ;  /* 0xfffff80010117891 */ /* 0x000fe2000f8e583f */
[----:B------:R-:W-:Y:S01]  /*57f0*/  ISETP.GE.AND P2, PT, R28, UR18, PT ;  /* 0x000000121c007c0c */ /* 0x000fe2000bf46270 */
[----:B------:R-:W5:Y:S01]  /*5800*/  @!P5 LDG.E.U16 R56, desc[UR22][R22.64+0x580] ;  /* 0x000580161638d981 */ /* 0x000f62000c1e1500 */
[----:B------:R-:W-:Y:S01]  /*5810*/  ISETP.GE.AND P1, PT, R30, UR18, PT ;  /* 0x000000121e007c0c */ /* 0x000fe2000bf26270 */
[----:B------:R-:W-:Y:S01]  /*5820*/  ULDC.64 UR20, c[0x0][0x270] ;  /* 0x00009c0000147ab9 */ /* 0x000fe20000000a00 */
[----:B------:R-:W-:Y:S02]  /*5830*/  ISETP.GE.AND P3, PT, R31, UR18, PT ;  /* 0x000000121f007c0c */ /* 0x000fe4000bf66270 */
[----:B------:R-:W-:Y:S01]  /*5840*/  ISETP.GE.AND P5, PT, R24, UR18, PT ;  /* 0x0000001218007c0c */ /* 0x000fe2000bfa6270 */
        /* <DEDUP_REMOVED lines=11> */
[----:B------:R0:W5:Y:S01]  /*5900*/  @!P2 LDG.E.U16 R43, desc[UR22][R22.64+0x7c0] ;  /* 0x0007c016162ba981 */ /* 0x000162000c1e1500 */
[----:B------:R-:W-:Y:S01]  /*5910*/  UIADD3 UR17, -UR17, UR56, URZ ;  /* 0x0000003811117290 */ /* 0x000fe2000fffe13f */
[----:B------:R-:W-:-:S03]  /*5920*/  SHF.L.U32 R17, R157, 0x5, RZ ;  /* 0x000000059d117819 */ /* 0x000fc600000006ff */
[----:B------:R-:W-:Y:S01]  /*5930*/  USHF.L.U32 UR44, UR17, 0x1, URZ ;  /* 0x00000001112c7899 */ /* 0x000fe2000800063f */
[----:B------:R-:W-:Y:S02]  /*5940*/  LOP3.LUT R17, R17, 0xfffffc00, RZ, 0xc0, !PT ;  /* 0xfffffc0011117812 */ /* 0x000fe400078ec0ff */
[----:B------:R-:W-:-:S03]  /*5950*/  MOV R47, UR20 ;  /* 0x00000014002f7c02 */ /* 0x000fc60008000f00 */
[----:B------:R-:W-:Y:S02]  /*5960*/  ISETP.GE.AND P1, PT, R44, UR44, PT ;  /* 0x0000002c2c007c0c */ /* 0x000fe4000bf26270 */
[----:B------:R-:W-:Y:S01]  /*5970*/  IADD3 R44, R17, R156, RZ ;  /* 0x0000009c112c7210 */ /* 0x000fe20007ffe0ff */
[----:B0-----:R-:W-:-:S03]  /*5980*/  IMAD.WIDE.U32 R22, R47, UR6, R18 ;  /* 0x000000062f167c25 */ /* 0x001fc6000f8e0012 */
[C---:B------:R-:W-:Y:S02]  /*5990*/  IADD3 R19, R44.reuse, 0x20, RZ ;  /* 0x000000202c137810 */ /* 0x040fe40007ffe0ff */
[C---:B------:R-:W-:Y:S02]  /*59a0*/  IADD3 R47, R44.reuse, 0x40, RZ ;  /* 0x000000402c2f7810 */ /* 0x040fe40007ffe0ff */
[----:B------:R-:W-:Y:S02]  /*59b0*/  IADD3 R51, R44, 0x60, RZ ;  /* 0x000000602c337810 */ /* 0x000fe40007ffe0ff */
[----:B------:R-:W-:Y:S02]  /*59c0*/  ISETP.GE.AND P2, PT, R48, UR44, PT ;  /* 0x0000002c30007c0c */ /* 0x000fe4000bf46270 */
[C---:B------:R-:W-:Y:S02]  /*59d0*/  LEA.HI.SX32 R52, R44.reuse, R44, 0x1b ;  /* 0x0000002c2c347211 */ /* 0x040fe400078fdaff */
[----:B------:R-:W-:-:S02]  /*59e0*/  IADD3 R53, R44, 0x80, RZ ;  /* 0x000000802c357810 */ /* 0x000fc40007ffe0ff */
[----:B------:R-:W-:Y:S02]  /*59f0*/  IADD3 R55, R44, 0xa0, RZ ;  /* 0x000000a02c377810 */ /* 0x000fe40007ffe0ff */
[-C--:B------:R-:W-:Y:S02]  /*5a00*/  LEA.HI.SX32 R48, R19, R44.reuse, 0x1b ;  /* 0x0000002c13307211 */ /* 0x080fe400078fdaff */
[----:B------:R-:W-:Y:S02]  /*5a10*/  ISETP.GE.AND P3, PT, R50, UR44, PT ;  /* 0x0000002c32007c0c */ /* 0x000fe4000bf66270 */
[C---:B------:R-:W-:Y:S02]  /*5a20*/  IADD3 R71, R44.reuse, 0xc0, RZ ;  /* 0x000000c02c477810 */ /* 0x040fe40007ffe0ff */
[----:B------:R-:W-:Y:S02]  /*5a30*/  LEA.HI.SX32 R54, R47, R44, 0x1b ;  /* 0x0000002c2f367211 */ /* 0x000fe400078fdaff */
[----:B------:R-:W-:-:S02]  /*5a40*/  IADD3 R73, R44, 0xe0, RZ ;  /* 0x000000e02c497810 */ /* 0x000fc40007ffe0ff */
[-C--:B------:R-:W-:Y:S02]  /*5a50*/  LEA.HI.SX32 R50, R51, R44.reuse, 0x1b ;  /* 0x0000002c33327211 */ /* 0x080fe400078fdaff */
[----:B------:R-:W-:Y:S02]  /*5a60*/  IADD3 R89, R44, 0x100, RZ ;  /* 0x000001002c597810 */ /* 0x000fe40007ffe0ff */
[-C--:B------:R-:W-:Y:S02]  /*5a70*/  LEA.HI.SX32 R86, R53, R44.reuse, 0x1b ;  /* 0x0000002c35567211 */ /* 0x080fe400078fdaff */
[----:B------:R-:W-:Y:S02]  /*5a80*/  LEA R52, R52, R155, 0x1 ;  /* 0x0000009b34347211 */ /* 0x000fe400078e08ff */
[----:B------:R-:W-:Y:S02]  /*5a90*/  IADD3 R93, R44, 0x120, RZ ;  /* 0x000001202c5d7810 */ /* 0x000fe40007ffe0ff */
[----:B------:R-:W-:-:S02]  /*5aa0*/  LEA.HI.SX32 R88, R55, R44, 0x1b ;  /* 0x0000002c37587211 */ /* 0x000fc400078fdaff */
[-C--:B------:R-:W-:Y:S02]  /*5ab0*/  LEA R53, R48, R155.reuse, 0x1 ;  /* 0x0000009b30357211 */ /* 0x080fe400078e08ff */
[----:B------:R-:W-:Y:S02]  /*5ac0*/  IADD3 R97, R44, 0x140, RZ ;  /* 0x000001402c617810 */ /* 0x000fe40007ffe0ff */
[----:B------:R-:W-:Y:S02]  /*5ad0*/  LEA.HI.SX32 R90, R71, R44, 0x1b ;  /* 0x0000002c475a7211 */ /* 0x000fe400078fdaff */
[----:B------:R-:W-:Y:S01]  /*5ae0*/  LEA R54, R54, R155, 0x1 ;  /* 0x0000009b36367211 */ /* 0x000fe200078e08ff */
[----:B------:R-:W-:Y:S01]  /*5af0*/  UIMAD UR20, UR55, UR20, URZ ;  /* 0x00000014371472a4 */ /* 0x000fe2000f8e023f */
        /* <DEDUP_REMOVED lines=20> */
[----:B------:R-:W-:Y:S02]  /*5c40*/  IADD3 R187, R44, 0x3e0, RZ ;  /* 0x000003e02cbb7810 */ /* 0x000fe40007ffe0ff */
[-C--:B------:R-:W-:Y:S02]  /*5c50*/  LEA.HI.SX32 R92, R73, R44.reuse, 0x1b ;  /* 0x0000002c495c7211 */ /* 0x080fe400078fdaff */
[-C--:B------:R-:W-:Y:S02]  /*5c60*/  LEA R55, R50, R155.reuse, 0x1 ;  /* 0x0000009b32377211 */ /* 0x080fe400078e08ff */
[-C--:B------:R-:W-:Y:S02]  /*5c70*/  LEA.HI.SX32 R94, R89, R44.reuse, 0x1b ;  /* 0x0000002c595e7211 */ /* 0x080fe400078fdaff */
[----:B------:R-:W-:Y:S02]  /*5c80*/  LEA R50, R86, R155, 0x1 ;  /* 0x0000009b56327211 */ /* 0x000fe400078e08ff */
[----:B------:R-:W-:-:S02]  /*5c90*/  LEA.HI.SX32 R96, R93, R44, 0x1b ;  /* 0x0000002c5d607211 */ /* 0x000fc400078fdaff */
[-C--:B------:R-:W-:Y:S02]  /*5ca0*/  LEA R51, R88, R155.reuse, 0x1 ;  /* 0x0000009b58337211 */ /* 0x080fe400078e08ff */
[-C--:B------:R-:W-:Y:S02]  /*5cb0*/  LEA.HI.SX32 R98, R97, R44.reuse, 0x1b ;  /* 0x0000002c61627211 */ /* 0x080fe400078fdaff */
[----:B------:R-:W-:Y:S01]  /*5cc0*/  LEA R48, R90, R155, 0x1 ;  /* 0x0000009b5a307211 */ /* 0x000fe200078e08ff */
[----:B------:R-:W-:Y:S01]  /*5cd0*/  UIMAD UR20, UR6, UR21, UR20 ;  /* 0x00000015061472a4 */ /* 0x000fe2000f8e0214 */
        /* <DEDUP_REMOVED lines=21> */
[-C--:B------:R-:W-:Y:S02]  /*5e30*/  LEA R47, R92, R155.reuse, 0x1 ;  /* 0x0000009b5c2f7211 */ /* 0x080fe400078e08ff */
[----:B------:R-:W-:Y:S01]  /*5e40*/  LEA R44, R94, R155, 0x1 ;  /* 0x0000009b5e2c7211 */ /* 0x000fe200078e08ff */
[----:B---3--:R0:W-:Y:S01]  /*5e50*/  STS.U16 [R52], R41 ;  /* 0x0000002934007388 */ /* 0x0081e20000000400 */
[----:B------:R-:W-:-:S03]  /*5e60*/  ISETP.GE.AND P0, PT, R18, UR44, PT ;  /* 0x0000002c12007c0c */ /* 0x000fc6000bf06270 */
[----:B----4-:R1:W-:Y:S01]  /*5e70*/  STS.U16 [R53+0x40], R38 ;  /* 0x0000402635007388 */ /* 0x0103e20000000400 */
[----:B0-----:R-:W-:-:S03]  /*5e80*/  LEA R41, R96, R155, 0x1 ;  /* 0x0000009b60297211 */ /* 0x001fc600078e08ff */
[----:B--2---:R0:W-:Y:S04]  /*5e90*/  STS.U16 [R54+0x80], R37 ;  /* 0x0000802536007388 */ /* 0x0041e80000000400 */
[----:B-----5:R-:W-:Y:S01]  /*5ea0*/  STS.U16 [R55+0xc0], R74 ;  /* 0x0000c04a37007388 */ /* 0x020fe20000000400 */
[----:B-1----:R-:W-:-:S03]  /*5eb0*/  LEA R38, R98, R155, 0x1 ;  /* 0x0000009b62267211 */ /* 0x002fc600078e08ff */
[----:B------:R1:W-:Y:S01]  /*5ec0*/  STS.U16 [R50+0x100], R35 ;  /* 0x0001002332007388 */ /* 0x0003e20000000400 */
[----:B0-----:R-:W-:-:S03]  /*5ed0*/  LEA R37, R100, R155, 0x1 ;  /* 0x0000009b64257211 */ /* 0x001fc600078e08ff */
[----:B------:R0:W-:Y:S01]  /*5ee0*/  STS.U16 [R51+0x140], R32 ;  /* 0x0001402033007388 */ /* 0x0001e20000000400 */
[----:B------:R-:W-:-:S03]  /*5ef0*/  IADD3 R19, R23, UR20, RZ ;  /* 0x0000001417137c10 */ /* 0x000fc6000fffe0ff */
[----:B------:R2:W-:Y:S01]  /*5f00*/  STS.U16 [R48+0x180], R29 ;  /* 0x0001801d30007388 */ /* 0x0005e20000000400 */
[----:B-1----:R-:W-:-:S03]  /*5f10*/  LEA R35, R104, R155, 0x1 ;  /* 0x0000009b68237211 */ /* 0x002fc600078e08ff */
[----:B------:R-:W-:Y:S01]  /*5f20*/  STS.U16 [R47+0x1c0], R72 ;  /* 0x0001c0482f007388 */ /* 0x000fe20000000400 */
[----:B------:R-:W-:Y:S02]  /*5f30*/  LEA R18, P4, R22, UR13, 0x1 ;  /* 0x0000000d16127c11 */ /* 0x000fe4000f8808ff */
[-C--:B0-----:R-:W-:Y:S01]  /*5f40*/  LEA R32, R108, R155.reuse, 0x1 ;  /* 0x0000009b6c207211 */ /* 0x081fe200078e08ff */
[----:B------:R-:W-:Y:S01]  /*5f50*/  STS.U16 [R44+0x200], R69 ;  /* 0x000200452c007388 */ /* 0x000fe20000000400 */
[-C--:B------:R-:W-:Y:S02]  /*5f60*/  LEA R165, R110, R155.reuse, 0x1 ;  /* 0x0000009b6ea57211 */ /* 0x080fe400078e08ff */
[-C--:B--2---:R-:W-:Y:S01]  /*5f70*/  LEA R29, R112, R155.reuse, 0x1 ;  /* 0x0000009b701d7211 */ /* 0x084fe200078e08ff */
[----:B------:R0:W-:Y:S01]  /*5f80*/  STS.U16 [R41+0x240], R26 ;  /* 0x0002401a29007388 */ /* 0x0001e20000000400 */
[----:B------:R-:W-:-:S03]  /*5f90*/  LEA R161, R162, R155, 0x1 ;  /* 0x0000009ba2a17211 */ /* 0x000fc600078e08ff */
[----:B------:R1:W-:Y:S01]  /*5fa0*/  STS.U16 [R38+0x280], R67 ;  /* 0x0002804326007388 */ /* 0x0003e20000000400 */
[----:B------:R-:W-:-:S03]  /*5fb0*/  LEA.HI.X R19, R22, UR14, R19, 0x1, P4 ;  /* 0x0000000e16137c11 */ /* 0x000fc6000a0f0c13 */
[----:B------:R-:W-:Y:S01]  /*5fc0*/  STS.U16 [R37+0x2c0], R70 ;  /* 0x0002c04625007388 */ /* 0x000fe20000000400 */
[----:B0-----:R-:W-:-:S03]  /*5fd0*/  LEA R26, R126, R155, 0x1 ;  /* 0x0000009b7e1a7211 */ /* 0x001fc600078e08ff */
[----:B------:R0:W-:Y:S01]  /*5fe0*/  STS.U16 [R35+0x300], R60 ;  /* 0x0003003c23007388 */ /* 0x0001e20000000400 */
[-C--:B------:R-:W-:Y:S02]  /*5ff0*/  LEA R23, R164, R155.reuse, 0x1 ;  /* 0x0000009ba4177211 */ /* 0x080fe400078e08ff */
[-C--:B------:R-:W-:Y:S01]  /*6000*/  LEA R22, R166, R155.reuse, 0x1 ;  /* 0x0000009ba6167211 */ /* 0x080fe200078e08ff */
[----:B------:R2:W-:Y:S01]  /*6010*/  STS.U16 [R32+0x340], R61 ;  /* 0x0003403d20007388 */ /* 0x0005e20000000400 */
[----:B-1----:R-:W-:-:S03]  /*6020*/  LEA R67, R172, R155, 0x1 ;  /* 0x0000009bac437211 */ /* 0x002fc600078e08ff */
[----:B------:R-:W-:Y:S01]  /*6030*/  STS.U16 [R165+0x380], R68 ;  /* 0x00038044a5007388 */ /* 0x000fe20000000400 */
[----:B0-----:R-:W-:-:S03]  /*6040*/  LEA R60, R168, R155, 0x1 ;  /* 0x0000009ba83c7211 */ /* 0x001fc600078e08ff */
[----:B------:R0:W-:Y:S01]  /*6050*/  STS.U16 [R29+0x3c0], R66 ;  /* 0x0003c0421d007388 */ /* 0x0001e20000000400 */
[----:B------:R-:W-:-:S03]  /*6060*/  R2UR UR42, R21 ;  /* 0x00000000152a72ca */ /* 0x000fc600000e0000 */
[----:B------:R1:W-:Y:S01]  /*6070*/  STS.U16 [R26+0x400], R65 ;  /* 0x000400411a007388 */ /* 0x0003e20000000400 */
[-C--:B--2---:R-:W-:Y:S02]  /*6080*/  LEA R61, R170, R155.reuse, 0x1 ;  /* 0x0000009baa3d7211 */ /* 0x084fe400078e08ff */
[-C--:B0-----:R-:W-:Y:S01]  /*6090*/  LEA R66, R174, R155.reuse, 0x1 ;  /* 0x0000009bae427211 */ /* 0x081fe200078e08ff */
[----:B------:R0:W-:Y:S01]  /*60a0*/  STS.U16 [R161+0x440], R64 ;  /* 0x00044040a1007388 */ /* 0x0001e20000000400 */
[----:B------:R-:W-:-:S03]  /*60b0*/  LEA R73, R180, R155, 0x1 ;  /* 0x0000009bb4497211 */ /* 0x000fc600078e08ff */
[----:B------:R-:W-:Y:S02]  /*60c0*/  STS.U16 [R23+0x480], R62 ;  /* 0x0004803e17007388 */ /* 0x000fe40000000400 */
[----:B------:R-:W-:Y:S02]  /*60d0*/  FMUL.FTZ R21, R149, UR42 ;  /* 0x0000002a95157c20 */ /* 0x000fe40008410000 */
[----:B------:R-:W-:Y:S01]  /*60e0*/  STS.U16 [R22+0x4c0], R59 ;  /* 0x0004c03b16007388 */ /* 0x000fe20000000400 */
[-C--:B-1----:R-:W-:Y:S01]  /*60f0*/  LEA R65, R176, R155.reuse, 0x1 ;  /* 0x0000009bb0417211 */ /* 0x082fe200078e08ff */
[----:B------:R-:W-:Y:S02]  /*6100*/  FMUL.RZ R69, R21, 0.15915493667125701904 ;  /* 0x3e22f98315457820 */ /* 0x000fe4000040c000 */
[----:B------:R-:W-:Y:S01]  /*6110*/  STS.U16 [R60+0x500], R63 ;  /* 0x0005003f3c007388 */ /* 0x000fe20000000400 */
[-C--:B0-----:R-:W-:Y:S02]  /*6120*/  LEA R64, R178, R155.reuse, 0x1 ;  /* 0x0000009bb2407211 */ /* 0x081fe400078e08ff */
[-C--:B------:R-:W-:Y:S01]  /*6130*/  LEA R72, R182, R155.reuse, 0x1 ;  /* 0x0000009bb6487211 */ /* 0x080fe200078e08ff */
[----:B------:R0:W-:Y:S01]  /*6140*/  STS.U16 [R61+0x540], R58 ;  /* 0x0005403a3d007388 */ /* 0x0001e20000000400 */
[-C--:B------:R-:W-:Y:S01]  /*6150*/  LEA R71, R184, R155.reuse, 0x1 ;  /* 0x0000009bb8477211 */ /* 0x080fe200078e08ff */
[----:B------:R-:W-:Y:S02]  /*6160*/  MUFU.SIN R127, R69 ;  /* 0x00000045007f7308 */ /* 0x000fe40000000400 */
[----:B------:R-:W-:Y:S01]  /*6170*/  STS.U16 [R67+0x580], R56 ;  /* 0x0005803843007388 */ /* 0x000fe20000000400 */
[----:B------:R-:W-:-:S03]  /*6180*/  LEA R70, R186, R155, 0x1 ;  /* 0x0000009bba467211 */ /* 0x000fc600078e08ff */
[----:B------:R-:W-:Y:S02]  /*6190*/  STS.U16 [R66+0x5c0], R57 ;  /* 0x0005c03942007388 */ /* 0x000fe40000000400 */
[----:B------:R1:W-:Y:S02]  /*61a0*/  MUFU.COS R126, R69 ;  /* 0x00000045007e7308 */ /* 0x0003e40000000000 */
[----:B------:R-:W-:Y:S01]  /*61b0*/  STS.U16 [R65+0x600], R42 ;  /* 0x0006002a41007388 */ /* 0x000fe20000000400 */
[----:B------:R-:W-:-:S03]  /*61c0*/  LEA R68, R190, R155, 0x1 ;  /* 0x0000009bbe447211 */ /* 0x000fc600078e08ff */
[----:B------:R-:W-:Y:S01]  /*61d0*/  STS.U16 [R64+0x640], R45 ;  /* 0x0006402d40007388 */ /* 0x000fe20000000400 */
[----:B------:R-:W-:Y:S02]  /*61e0*/  PRMT R185, RZ, 0x7610, R185 ;  /* 0x00007610ffb97816 */ /* 0x000fe400000000b9 */
[----:B-1----:R-:W-:Y:S01]  /*61f0*/  LEA R69, R188, R155, 0x1 ;  /* 0x0000009bbc457211 */ /* 0x002fe200078e08ff */
[----:B------:R-:W-:Y:S01]  /*6200*/  STS.U16 [R73+0x680], R46 ;  /* 0x0006802e49007388 */ /* 0x000fe20000000400 */
[----:B0-----:R-:W-:-:S03]  /*6210*/  PRMT R58, RZ, 0x7610, R58 ;  /* 0x00007610ff3a7816 */ /* 0x001fc6000000003a */
[----:B------:R0:W-:Y:S01]  /*6220*/  STS.U16 [R72+0x6c0], R49 ;  /* 0x0006c03148007388 */ /* 0x0001e20000000400 */
[----:B------:R-:W-:-:S03]  /*6230*/  PRMT R59, RZ, 0x7610, R59 ;  /* 0x00007610ff3b7816 */ /* 0x000fc6000000003b */
[----:B------:R1:W-:Y:S04]  /*6240*/  STS.U16 [R71+0x700], R36 ;  /* 0x0007002447007388 */ /* 0x0003e80000000400 */
[----:B------:R2:W-:Y:S04]  /*6250*/  STS.U16 [R70+0x740], R39 ;  /* 0x0007402746007388 */ /* 0x0005e80000000400 */
[----:B------:R3:W-:Y:S04]  /*6260*/  STS.U16 [R69+0x780], R40 ;  /* 0x0007802845007388 */ /* 0x0007e80000000400 */
[----:B------:R4:W-:Y:S01]  /*6270*/  STS.U16 [R68+0x7c0], R43 ;  /* 0x0007c02b44007388 */ /* 0x0009e20000000400 */
[----:B------:R-:W-:-:S03]  /*6280*/  NOP ;  /* 0x0000000000007918 */ /* 0x000fc60000000000 */
[----:B------:R-:W5:Y:S04]  /*6290*/  @!P0 LDG.E.U16 R185, desc[UR22][R18.64] ;  /* 0x0000001612b98981 */ /* 0x000f68000c1e1500 */
[----:B------:R-:W5:Y:S04]  /*62a0*/  @!P1 LDG.E.U16 R58, desc[UR22][R18.64+0x40] ;  /* 0x00004016123a9981 */ /* 0x000f68000c1e1500 */
[----:B------:R-:W5:Y:S01]  /*62b0*/  @!P2 LDG.E.U16 R59, desc[UR22][R18.64+0x80] ;  /* 0x00008016123ba981 */ /* 0x000f62000c1e1500 */
[----:B------:R-:W-:Y:S02]  /*62c0*/  PRMT R184, RZ, 0x7610, R184 ;  /* 0x00007610ffb87816 */ /* 0x000fe400000000b8 */
[----:B------:R-:W-:-:S02]  /*62d0*/  ISETP.GE.AND P0, PT, R102, UR44, PT ;  /* 0x0000002c66007c0c */ /* 0x000fc4000bf06270 */
[----:B------:R-:W-:Y:S02]  /*62e0*/  ISETP.GE.AND P1, PT, R160, UR44, PT ;  /* 0x0000002ca0007c0c */ /* 0x000fe4000bf26270 */
[----:B------:R-:W5:Y:S01]  /*62f0*/  @!P3 LDG.E.U16 R184, desc[UR22][R18.64+0xc0] ;  /* 0x0000c01612b8b981 */ /* 0x000f62000c1e1500 */
[----:B------:R-:W-:Y:S02]  /*6300*/  PRMT R177, RZ, 0x7610, R177 ;  /* 0x00007610ffb17816 */ /* 0x000fe400000000b1 */
[----:B------:R-:W-:-:S06]  /*6310*/  PRMT R180, RZ, 0x7610, R180 ;  /* 0x00007610ffb47816 */ /* 0x000fcc00000000b4 */
[----:B------:R-:W5:Y:S04]  /*6320*/  @!P0 LDG.E.U16 R177, desc[UR22][R18.64+0x100] ;  /* 0x0001001612b18981 */ /* 0x000f68000c1e1500 */
[----:B------:R-:W5:Y:S01]  /*6330*/  @!P1 LDG.E.U16 R180, desc[UR22][R18.64+0x140] ;  /* 0x0001401612b49981 */ /* 0x000f62000c1e1500 */
[----:B------:R-:W-:Y:S02]  /*6340*/  ISETP.GE.AND P0, PT, R95, UR44, PT ;  /* 0x0000002c5f007c0c */ /* 0x000fe4000bf06270 */
[----:B0-----:R-:W-:Y:S02]  /*6350*/  PRMT R49, RZ, 0x7610, R49 ;  /* 0x00007610ff317816 */ /* 0x001fe40000000031 */
[----:B------:R-:W-:-:S09]  /*6360*/  PRMT R178, RZ, 0x7610, R178 ;  /* 0x00007610ffb27816 */ /* 0x000fd200000000b2 */
[----:B------:R-:W5:Y:S01]  /*6370*/  @!P0 LDG.E.U16 R49, desc[UR22][R18.64+0x180] ;  /* 0x0001801612318981 */ /* 0x000f62000c1e1500 */
[----:B------:R-:W-:-:S13]  /*6380*/  ISETP.GE.AND P0, PT, R91, UR44, PT ;  /* 0x0000002c5b007c0c */ /* 0x000fda000bf06270 */
[----:B------:R-:W5:Y:S01]  /*6390*/  @!P0 LDG.E.U16 R178, desc[UR22][R18.64+0x1c0] ;  /* 0x0001c01612b28981 */ /* 0x000f62000c1e1500 */
[----:B------:R-:W-:Y:S02]  /*63a0*/  ISETP.GE.AND P0, PT, R87, UR44, PT ;  /* 0x0000002c57007c0c */ /* 0x000fe4000bf06270 */
[----:B------:R-:W-:Y:S02]  /*63b0*/  PRMT R45, RZ, 0x7610, R45 ;  /* 0x00007610ff2d7816 */ /* 0x000fe4000000002d */
[----:B------:R-:W-:Y:S02]  /*63c0*/  ISETP.GE.AND P1, PT, R85, UR44, PT ;  /* 0x0000002c55007c0c */ /* 0x000fe4000bf26270 */
[----:B------:R-:W-:-:S07]  /*63d0*/  PRMT R174, RZ, 0x7610, R174 ;  /* 0x00007610ffae7816 */ /* 0x000fce00000000ae */
[----:B------:R-:W5:Y:S04]  /*63e0*/  @!P0 LDG.E.U16 R45, desc[UR22][R18.64+0x200] ;  /* 0x00020016122d8981 */ /* 0x000f68000c1e1500 */
[----:B------:R-:W5:Y:S01]  /*63f0*/  @!P1 LDG.E.U16 R174, desc[UR22][R18.64+0x240] ;  /* 0x0002401612ae9981 */ /* 0x000f62000c1e1500 */
[----:B------:R-:W-:Y:S02]  /*6400*/  ISETP.GE.AND P0, PT, R159, UR44, PT ;  /* 0x0000002c9f007c0c */ /* 0x000fe4000bf06270 */
[----:B------:R-:W-:Y:S02]  /*6410*/  ISETP.GE.AND P4, PT, R106, UR44, PT ;  /* 0x0000002c6a007c0c */ /* 0x000fe4000bf86270 */
[----:B------:R-:W-:Y:S02]  /*6420*/  PRMT R171, RZ, 0x7610, R171 ;  /* 0x00007610ffab7816 */ /* 0x000fe400000000ab */
[----:B------:R-:W-:-:S02]  /*6430*/  PRMT R172, RZ, 0x7610, R172 ;  /* 0x00007610ffac7816 */ /* 0x000fc400000000ac */
[----:B------:R-:W-:-:S05]  /*6440*/  ISETP.GE.AND P5, PT, R107, UR44, PT ;  /* 0x0000002c6b007c0c */ /* 0x000fca000bfa6270 */
[----:B------:R-:W5:Y:S04]  /*6450*/  @!P0 LDG.E.U16 R171, desc[UR22][R18.64+0x280] ;  /* 0x0002801612ab8981 */ /* 0x000f68000c1e1500 */
[----:B------:R-:W5:Y:S01]  /*6460*/  @!P4 LDG.E.U16 R172, desc[UR22][R18.64+0x2c0] ;  /* 0x0002c01612acc981 */ /* 0x000f62000c1e1500 */
[----:B------:R-:W-:Y:S01]  /*6470*/  FMUL.FTZ R21, R148, UR42 ;  /* 0x0000002a94157c20 */ /* 0x000fe20008410000 */
[----:B------:R-:W-:-:S03]  /*6480*/  PRMT R168, RZ, 0x7610, R168 ;  /* 0x00007610ffa87816 */ /* 0x000fc600000000a8 */
[----:B------:R-:W-:Y:S01]  /*6490*/  FMUL.RZ R62, R21, 0.15915493667125701904 ;  /* 0x3e22f983153e7820 */ /* 0x000fe2000040c000 */
[----:B------:R-:W-:Y:S02]  /*64a0*/  FMUL.FTZ R21, R147, UR42 ;  /* 0x0000002a93157c20 */ /* 0x000fe40008410000 */
[----:B------:R-:W5:Y:S02]  /*64b0*/  @!P5 LDG.E.U16 R168, desc[UR22][R18.64+0x300] ;  /* 0x0003001612a8d981 */ /* 0x000f64000c1e1500 */
[----:B------:R-:W-:Y:S01]  /*64c0*/  FMUL.RZ R42, R21, 0.15915493667125701904 ;  /* 0x3e22f983152a7820 */ /* 0x000fe2000040c000 */
[----:B------:R-:W-:Y:S01]  /*64d0*/  FMUL.FTZ R21, R146, UR42 ;  /* 0x0000002a92157c20 */ /* 0x000fe20008410000 */
[----:B------:R-:W-:Y:S02]  /*64e0*/  ISETP.GE.AND P1, PT, R158, UR44, PT ;  /* 0x0000002c9e007c0c */ /* 0x000fe4000bf26270 */
[----:B------:R-:W-:Y:S01]  /*64f0*/  ISETP.GE.AND P2, PT, R83, UR44, PT ;  /* 0x0000002c53007c0c */ /* 0x000fe2000bf46270 */
[----:B-1----:R-:W-:Y:S01]  /*6500*/  FMUL.RZ R36, R21, 0.15915493667125701904 ;  /* 0x3e22f98315247820 */ /* 0x002fe2000040c000 */
[----:B------:R-:W-:Y:S01]  /*6510*/  FMUL.FTZ R21, R145, UR42 ;  /* 0x0000002a91157c20 */ /* 0x000fe20008410000 */
[----:B------:R-:W-:-:S03]  /*6520*/  PRMT R169, RZ, 0x7610, R169 ;  /* 0x00007610ffa97816 */ /* 0x000fc600000000a9 */
[----:B--2---:R-:W-:Y:S01]  /*6530*/  FMUL.RZ R39, R21, 0.15915493667125701904 ;  /* 0x3e22f98315277820 */ /* 0x004fe2000040c000 */
[----:B------:R-:W-:Y:S01]  /*6540*/  FMUL.FTZ R21, R144, UR42 ;  /* 0x0000002a90157c20 */ /* 0x000fe20008410000 */
[----:B------:R-:W-:-:S03]  /*6550*/  PRMT R166, RZ, 0x7610, R166 ;  /* 0x00007610ffa67816 */ /* 0x000fc600000000a6 */
[----:B---3--:R-:W-:Y:S01]  /*6560*/  FMUL.RZ R40, R21, 0.15915493667125701904 ;  /* 0x3e22f98315287820 */ /* 0x008fe2000040c000 */
[----:B------:R-:W-:Y:S01]  /*6570*/  FMUL.FTZ R21, R143, UR42 ;  /* 0x0000002a8f157c20 */ /* 0x000fe20008410000 */
[----:B------:R-:W2:Y:S01]  /*6580*/  @!P1 LDG.E.U16 R169, desc[UR22][R18.64+0x340] ;  /* 0x0003401612a99981 */ /* 0x000ea2000c1e1500 */
[----:B------:R-:W-:Y:S01]  /*6590*/  MUFU.SIN R105, R36 ;  /* 0x0000002400697308 */ /* 0x000fe20000000400 */
[----:B------:R-:W-:Y:S02]  /*65a0*/  ISETP.GE.AND P3, PT, R84, UR44, PT ;  /* 0x0000002c54007c0c */ /* 0x000fe4000bf66270 */
[----:B------:R-:W3:Y:S01]  /*65b0*/  @!P2 LDG.E.U16 R166, desc[UR22][R18.64+0x380] ;  /* 0x0003801612a6a981 */ /* 0x000ee2000c1e1500 */
[----:B------:R-:W-:Y:S02]  /*65c0*/  ISETP.GE.AND P4, PT, R82, UR44, PT ;  /* 0x0000002c52007c0c */ /* 0x000fe4000bf86270 */
[----:B------:R-:W-:Y:S02]  /*65d0*/  ISETP.GE.AND P5, PT, R81, UR44, PT ;  /* 0x0000002c51007c0c */ /* 0x000fe4000bfa6270 */
[----:B------:R0:W-:Y:S01]  /*65e0*/  MUFU.COS R108, R36 ;  /* 0x00000024006c7308 */ /* 0x0001e20000000000 */
[----:B------:R-:W-:-:S02]  /*65f0*/  R2UR UR43, R20 ;  /* 0x00000000142b72ca */ /* 0x000fc400000e0000 */
[----:B------:R-:W-:Y:S01]  /*6600*/  PRMT R164, RZ, 0x7610, R164 ;  /* 0x00007610ffa47816 */ /* 0x000fe200000000a4 */
[----:B0-----:R-:W-:Y:S01]  /*6610*/  FMUL.RZ R36, R21, 0.15915493667125701904 ;  /* 0x3e22f98315247820 */ /* 0x001fe2000040c000 */
[----:B------:R-:W-:-:S03]  /*6620*/  FMUL.FTZ R21, R142, UR42 ;  /* 0x0000002a8e157c20 */ /* 0x000fc60008410000 */
[----:B------:R-:W-:Y:S01]  /*6630*/  MUFU.SIN R103, R39 ;  /* 0x0000002700677308 */ /* 0x000fe20000000400 */
[----:B------:R-:W-:Y:S01]  /*6640*/  PRMT R163, RZ, 0x7610, R163 ;  /* 0x00007610ffa37816 */ /* 0x000fe200000000a3 */
[----:B------:R-:W3:Y:S01]  /*6650*/  @!P3 LDG.E.U16 R164, desc[UR22][R18.64+0x3c0] ;  /* 0x0003c01612a4b981 */ /* 0x000ee2000c1e1500 */
[----:B------:R-:W-:-:S04]  /*6660*/  PRMT R162, RZ, 0x7610, R162 ;  /* 0x00007610ffa27816 */ /* 0x000fc800000000a2 */
[----:B------:R-:W3:Y:S01]  /*6670*/  @!P4 LDG.E.U16 R163, desc[UR22][R18.64+0x400] ;  /* 0x0004001612a3c981 */ /* 0x000ee2000c1e1500 */
[----:B------:R0:W-:Y:S03]  /*6680*/  MUFU.COS R104, R39 ;  /* 0x0000002700687308 */ /* 0x0001e60000000000 */
[----:B------:R-:W3:Y:S01]  /*6690*/  @!P5 LDG.E.U16 R162, desc[UR22][R18.64+0x440] ;  /* 0x0004401612a2d981 */ /* 0x000ee2000c1e1500 */
[----:B0-----:R-:W-:Y:S01]  /*66a0*/  FMUL.RZ R39, R21, 0.15915493667125701904 ;  /* 0x3e22f98315277820 */ /* 0x001fe2000040c000 */
[----:B------:R-:W-:-:S03]  /*66b0*/  FMUL.FTZ R21, R141, UR42 ;  /* 0x0000002a8d157c20 */ /* 0x000fc60008410000 */
[----:B------:R-:W-:Y:S08]  /*66c0*/  MUFU.SIN R101, R40 ;  /* 0x0000002800657308 */ /* 0x000ff00000000400 */
[----:B------:R0:W-:Y:S01]  /*66d0*/  MUFU.COS R102, R40 ;  /* 0x0000002800667308 */ /* 0x0001e20000000000 */
[----:B------:R-:W-:Y:S01]  /*66e0*/  MOV R56, UR43 ;  /* 0x0000002b00387c02 */ /* 0x000fe20008000f00 */
[----:B0-----:R-:W-:Y:S01]  /*66f0*/  FMUL.RZ R40, R21, 0.15915493667125701904 ;  /* 0x3e22f98315287820 */ /* 0x001fe2000040c000 */
[----:B------:R-:W-:-:S05]  /*6700*/  FMUL.FTZ R21, R140, UR42 ;  /* 0x0000002a8c157c20 */ /* 0x000fca0008410000 */
[----:B------:R-:W-:Y:S01]  /*6710*/  MUFU.SIN R99, R36 ;  /* 0x0000002400637308 */ /* 0x000fe20000000400 */
[----:B------:R-:W-:-:S07]  /*6720*/  FMUL.FTZ R20, R135, UR42 ;  /* 0x0000002a87147c20 */ /* 0x000fce0008410000 */
[----:B------:R0:W-:Y:S01]  /*6730*/  MUFU.COS R100, R36 ;  /* 0x0000002400647308 */ /* 0x0001e20000000000 */
[----:B------:R-:W-:Y:S01]  /*6740*/  FMUL.FTZ R56, R56, 1.4426950216293334961 ;  /* 0x3fb8aa3b38387820 */ /* 0x000fe20000410000 */
[----:B0-----:R-:W-:Y:S01]  /*6750*/  FMUL.RZ R36, R21, 0.15915493667125701904 ;  /* 0x3e22f98315247820 */ /* 0x001fe2000040c000 */
[----:B------:R-:W-:-:S05]  /*6760*/  FMUL.FTZ R21, R139, UR42 ;  /* 0x0000002a8b157c20 */ /* 0x000fca0008410000 */
[----:B------:R-:W-:Y:S08]  /*6770*/  MUFU.SIN R97, R39 ;  /* 0x0000002700617308 */ /* 0x000ff00000000400 */
[----:B------:R0:W-:Y:S02]  /*6780*/  MUFU.COS R98, R39 ;  /* 0x0000002700627308 */ /* 0x0001e40000000000 */
[----:B0-----:R-:W-:-:S06]  /*6790*/  FMUL.RZ R39, R21, 0.15915493667125701904 ;  /* 0x3e22f98315277820 */ /* 0x001fcc000040c000 */
[----:B------:R-:W-:Y:S08]  /*67a0*/  MUFU.SIN R91, R39 ;  /* 0x00000027005b7308 */ /* 0x000ff00000000400 */
[----:B------:R0:W-:Y:S02]  /*67b0*/  MUFU.COS R92, R39 ;  /* 0x00000027005c7308 */ /* 0x0001e40000000000 */
[----:B0-----:R-:W-:Y:S01]  /*67c0*/  FMUL.RZ R39, R20, 0.15915493667125701904 ;  /* 0x3e22f98314277820 */ /* 0x001fe2000040c000 */
[----:B------:R-:W-:-:S05]  /*67d0*/  FMUL.FTZ R20, R56, R148 ;  /* 0x0000009438147220 */ /* 0x000fca0000410000 */
[----:B------:R-:W-:Y:S08]  /*67e0*/  MUFU.SIN R111, R62 ;  /* 0x0000003e006f7308 */ /* 0x000ff00000000400 */
[----:B------:R-:W-:Y:S08]  /*67f0*/  MUFU.COS R112, R62 ;  /* 0x0000003e00707308 */ /* 0x000ff00000000000 */
[----:B------:R-:W0:Y:S08]  /*6800*/  MUFU.EX2 R20, R20 ;  /* 0x0000001400147308 */ /* 0x000e300000000800 */
[----:B------:R-:W-:Y:S01]  /*6810*/  MUFU.SIN R85, R39 ;  /* 0x0000002700557308 */ /* 0x000fe20000000400 */
[C---:B0-----:R-:W-:Y:S01]  /*6820*/  FMUL.FTZ R112, R20.reuse, R112 ;  /* 0x0000007014707220 */ /* 0x041fe20000410000 */
[----:B------:R-:W-:Y:S01]  /*6830*/  FMUL.FTZ R111, R20, R111 ;  /* 0x0000006f146f7220 */ /* 0x000fe20000410000 */
[----:B------:R-:W-:-:S05]  /*6840*/  FMUL.FTZ R20, R56, R135 ;  /* 0x0000008738147220 */ /* 0x000fca0000410000 */
[----:B------:R-:W-:Y:S08]  /*6850*/  MUFU.COS R86, R39 ;  /* 0x0000002700567308 */ /* 0x000ff00000000000 */
[----:B------:R-:W0:Y:S01]  /*6860*/  MUFU.EX2 R20, R20 ;  /* 0x0000001400147308 */ /* 0x000e220000000800 */
[----:B------:R-:W-:Y:S02]  /*6870*/  LEA R17, R156, R17, 0x5 ;  /* 0x000000119c117211 */ /* 0x000fe400078e28ff */
[----:B------:R-:W-:Y:S01]  /*6880*/  ISETP.GE.AND P1, PT, R80, UR44, PT ;  /* 0x0000002c50007c0c */ /* 0x000fe2000bf26270 */
[----:B------:R-:W-:Y:S01]  /*6890*/  FMUL.FTZ R21, R138, UR42 ;  /* 0x0000002a8a157c20 */ /* 0x000fe20008410000 */
[----:B------:R-:W-:-:S03]  /*68a0*/  PRMT R160, RZ, 0x7610, R160 ;  /* 0x00007610ffa07816 */ /* 0x000fc600000000a0 */
[----:B------:R-:W-:Y:S01]  /*68b0*/  MUFU.SIN R95, R40 ;  /* 0x00000028005f7308 */ /* 0x000fe20000000400 */
[----:B------:R-:W-:Y:S02]  /*68c0*/  ISETP.GE.AND P2, PT, R79, UR44, PT ;  /* 0x0000002c4f007c0c */ /* 0x000fe4000bf46270 */
[----:B------:R-:W-:-:S05]  /*68d0*/  ISETP.GE.AND P3, PT, R78, UR44, PT ;  /* 0x0000002c4e007c0c */ /* 0x000fca000bf66270 */
[----:B------:R1:W-:Y:S01]  /*68e0*/  MUFU.COS R96, R40 ;  /* 0x0000002800607308 */ /* 0x0003e20000000000 */
[C---:B0-----:R-:W-:Y:S01]  /*68f0*/  FMUL.FTZ R86, R20.reuse, R86 ;  /* 0x0000005614567220 */ /* 0x041fe20000410000 */
[----:B------:R-:W-:Y:S01]  /*6900*/  FMUL.FTZ R85, R20, R85 ;  /* 0x0000005514557220 */ /* 0x000fe20000410000 */
[----:B------:R-:W-:Y:S01]  /*6910*/  LEA.HI.SX32 R20, R17, R17, 0x1b ;  /* 0x0000001111147211 */ /* 0x000fe200078fdaff */
[----:B------:R-:W3:Y:S03]  /*6920*/  @!P1 LDG.E.U16 R160, desc[UR22][R18.64+0x480] ;  /* 0x0004801612a09981 */ /* 0x000ee6000c1e1500 */
[----:B------:R-:W-:Y:S01]  /*6930*/  LEA R17, R20, R155, 0x1 ;  /* 0x0000009b14117211 */ /* 0x000fe200078e08ff */
[----:B-1----:R-:W-:Y:S01]  /*6940*/  FMUL.RZ R40, R21, 0.15915493667125701904 ;  /* 0x3e22f98315287820 */ /* 0x002fe2000040c000 */
[----:B------:R-:W-:-:S03]  /*6950*/  FMUL.FTZ R21, R137, UR42 ;  /* 0x0000002a89157c20 */ /* 0x000fc60008410000 */
[----:B------:R-:W0:Y:S01]  /*6960*/  LDS.U16 R83, [R17] ;  /* 0x0000000011537984 */ /* 0x000e220000000400 */
[----:B------:R-:W-:Y:S01]  /*6970*/  MUFU.SIN R93, R36 ;  /* 0x00000024005d7308 */ /* 0x000fe20000000400 */
[----:B------:R-:W-:Y:S02]  /*6980*/  ISETP.GE.AND P4, PT, R77, UR44, PT ;  /* 0x0000002c4d007c0c */ /* 0x000fe4000bf86270 */
[----:B------:R-:W1:Y:S01]  /*6990*/  LDS.U16 R82, [R17+0x2] ;  /* 0x0000020011527984 */ /* 0x000e620000000400 */
[----:B------:R-:W-:Y:S02]  /*69a0*/  ISETP.GE.AND P1, PT, R75, UR44, PT ;  /* 0x0000002c4b007c0c */ /* 0x000fe4000bf26270 */
[----:B------:R-:W-:Y:S01]  /*69b0*/  PRMT R159, RZ, 0x7610, R159 ;  /* 0x00007610ff9f7816 */ /* 0x000fe2000000009f */
[----:B------:R-:W-:Y:S01]  /*69c0*/  LDS.U16 R191, [R17+0x6] ;  /* 0x0000060011bf7984 */ /* 0x000fe20000000400 */
[----:B------:R4:W-:Y:S01]  /*69d0*/  MUFU.COS R94, R36 ;  /* 0x00000024005e7308 */ /* 0x0009e20000000000 */
[----:B------:R-:W-:-:S02]  /*69e0*/  PRMT R63, RZ, 0x7610, R63 ;  /* 0x00007610ff3f7816 */ /* 0x000fc4000000003f */
[----:B------:R-:W5:Y:S01]  /*69f0*/  LDS.U16 R80, [R17+0x4] ;  /* 0x0000040011507984 */ /* 0x000f620000000400 */
[----:B------:R-:W-:Y:S02]  /*6a00*/  PRMT R62, RZ, 0x7610, R62 ;  /* 0x00007610ff3e7816 */ /* 0x000fe4000000003e */
[----:B------:R-:W-:Y:S01]  /*6a10*/  PRMT R75, RZ, 0x7610, R75 ;  /* 0x00007610ff4b7816 */ /* 0x000fe2000000004b */
[----:B------:R-:W3:Y:S01]  /*6a20*/  @!P2 LDG.E.U16 R159, desc[UR22][R18.64+0x4c0] ;  /* 0x0004c016129fa981 */ /* 0x000ee2000c1e1500 */
[----:B----4-:R-:W-:Y:S01]  /*6a30*/  FMUL.RZ R36, R21, 0.15915493667125701904 ;  /* 0x3e22f98315247820 */ /* 0x010fe2000040c000 */
[----:B------:R-:W-:Y:S01]  /*6a40*/  FMUL.FTZ R21, R56, R147 ;  /* 0x0000009338157220 */ /* 0x000fe20000410000 */
[----:B------:R-:W-:Y:S01]  /*6a50*/  MUFU.SIN R109, R42 ;  /* 0x0000002a006d7308 */ /* 0x000fe20000000400 */
[----:B------:R-:W4:Y:S01]  /*6a60*/  @!P3 LDG.E.U16 R63, desc[UR22][R18.64+0x500] ;  /* 0x00050016123fb981 */ /* 0x000f22000c1e1500 */
[----:B------:R-:W-:-:S06]  /*6a70*/  ISETP.GE.AND P5, PT, R76, UR44, PT ;  /* 0x0000002c4c007c0c */ /* 0x000fcc000bfa6270 */
[----:B------:R0:W-:Y:S01]  /*6a80*/  MUFU.COS R110, R42 ;  /* 0x0000002a006e7308 */ /* 0x0001e20000000000 */
[----:B------:R-:W-:Y:S01]  /*6a90*/  ISETP.GE.AND P2, PT, R33, UR44, PT ;  /* 0x0000002c21007c0c */ /* 0x000fe2000bf46270 */
[----:B------:R-:W4:Y:S01]  /*6aa0*/  @!P4 LDG.E.U16 R62, desc[UR22][R18.64+0x540] ;  /* 0x00054016123ec981 */ /* 0x000f22000c1e1500 */
[----:B------:R-:W-:Y:S01]  /*6ab0*/  ISETP.GE.AND P3, PT, R28, UR44, PT ;  /* 0x0000002c1c007c0c */ /* 0x000fe2000bf66270 */
[----:B------:R-:W-:Y:S01]  /*6ac0*/  FMUL.FTZ R39, R56, R145 ;  /* 0x0000009138277220 */ /* 0x000fe20000410000 */
[----:B------:R-:W-:Y:S01]  /*6ad0*/  ISETP.GE.AND P0, PT, R34, UR44, PT ;  /* 0x0000002c22007c0c */ /* 0x000fe2000bf06270 */
[----:B------:R-:W4:Y:S02]  /*6ae0*/  @!P1 LDG.E.U16 R75, desc[UR22][R18.64+0x5c0] ;  /* 0x0005c016124b9981 */ /* 0x000f24000c1e1500 */
[----:B------:R-:W1:Y:S01]  /*6af0*/  MUFU.EX2 R21, R21 ;  /* 0x0000001500157308 */ /* 0x000e620000000800 */
[----:B------:R-:W-:Y:S01]  /*6b00*/  ISETP.GE.AND P4, PT, R30, UR44, PT ;  /* 0x0000002c1e007c0c */ /* 0x000fe2000bf86270 */
[----:B------:R-:W-:Y:S01]  /*6b10*/  FMUL.FTZ R34, R56, R144 ;  /* 0x0000009038227220 */ /* 0x000fe20000410000 */
[----:B------:R-:W-:Y:S01]  /*6b20*/  ISETP.GE.AND P1, PT, R24, UR44, PT ;  /* 0x0000002c18007c0c */ /* 0x000fe2000bf26270 */
[C---:B0-----:R-:W-:Y:S01]  /*6b30*/  FMUL.FTZ R42, R56.reuse, R142 ;  /* 0x0000008e382a7220 */ /* 0x041fe20000410000 */
[C---:B------:R-:W-:Y:S01]  /*6b40*/  FMUL.FTZ R43, R56.reuse, R141 ;  /* 0x0000008d382b7220 */ /* 0x040fe20000410000 */
[C---:B------:R-:W-:Y:S01]  /*6b50*/  FMUL.FTZ R46, R56.reuse, R140 ;  /* 0x0000008c382e7220 */ /* 0x040fe20000410000 */
[C---:B------:R-:W-:Y:S01]  /*6b60*/  FMUL.FTZ R28, R56.reuse, R139 ;  /* 0x0000008b381c7220 */ /* 0x040fe20000410000 */
[----:B------:R-:W-:Y:S01]  /*6b70*/  MUFU.SIN R89, R40 ;  /* 0x0000002800597308 */ /* 0x000fe20000000400 */
[C---:B------:R-:W-:Y:S01]  /*6b80*/  FMUL.FTZ R30, R56.reuse, R138 ;  /* 0x0000008a381e7220 */ /* 0x040fe20000410000 */
[----:B------:R-:W-:Y:S01]  /*6b90*/  FMUL.FTZ R24, R56, R137 ;  /* 0x0000008938187220 */ /* 0x000fe20000410000 */
[----:B------:R-:W-:Y:S01]  /*6ba0*/  PRMT R74, RZ, 0x7610, R74 ;  /* 0x00007610ff4a7816 */ /* 0x000fe2000000004a */
[----:B------:R-:W0:Y:S04]  /*6bb0*/  LDS.U16 R189, [R17+0xa] ;  /* 0x00000a0011bd7984 */ /* 0x000e280000000400 */
[----:B------:R1:W-:Y:S01]  /*6bc0*/  MUFU.COS R90, R40 ;  /* 0x00000028005a7308 */ /* 0x0003e20000000000 */
[----:B------:R-:W-:Y:S01]  /*6bd0*/  PRMT R76, RZ, 0x7610, R76 ;  /* 0x00007610ff4c7816 */ /* 0x000fe2000000004c */
[----:B------:R-:W2:Y:S01]  /*6be0*/  LDS.U16 R187, [R17+0x8] ;  /* 0x0000080011bb7984 */ /* 0x000ea20000000400 */
[----:B------:R-:W-:-:S02]  /*6bf0*/  PRMT R77, RZ, 0x7610, R77 ;  /* 0x00007610ff4d7816 */ /* 0x000fc4000000004d */
[----:B------:R-:W-:Y:S01]  /*6c00*/  PRMT R78, RZ, 0x7610, R78 ;  /* 0x00007610ff4e7816 */ /* 0x000fe2000000004e */
[----:B------:R-:W-:Y:S02]  /*6c10*/  LDS.U16 R182, [R17+0xc] ;  /* 0x00000c0011b67984 */ /* 0x000fe40000000400 */
[----:B------:R-:W-:Y:S01]  /*6c20*/  MUFU.SIN R87, R36 ;  /* 0x0000002400577308 */ /* 0x000fe20000000400 */
[C---:B-1----:R-:W-:Y:S01]  /*6c30*/  FMUL.FTZ R40, R56.reuse, R143 ;  /* 0x0000008f38287220 */ /* 0x042fe20000410000 */
[----:B------:R-:W-:Y:S01]  /*6c40*/  PRMT R79, RZ, 0x7610, R79 ;  /* 0x00007610ff4f7816 */ /* 0x000fe2000000004f */
[----:B------:R-:W1:Y:S01]  /*6c50*/  LDS.U16 R183, [R17+0xe] ;  /* 0x00000e0011b77984 */ /* 0x000e620000000400 */
[----:B------:R-:W-:Y:S02]  /*6c60*/  PRMT R106, RZ, 0x7610, R106 ;  /* 0x00007610ff6a7816 */ /* 0x000fe4000000006a */
[----:B------:R-:W-:Y:S02]  /*6c70*/  PRMT R107, RZ, 0x7610, R107 ;  /* 0x00007610ff6b7816 */ /* 0x000fe4000000006b */
[----:B------:R-:W-:Y:S01]  /*6c80*/  PRMT R158, RZ, 0x7610, R158 ;  /* 0x00007610ff9e7816 */ /* 0x000fe2000000009e */
[----:B------:R5:W-:Y:S01]  /*6c90*/  MUFU.COS R88, R36 ;  /* 0x0000002400587308 */ /* 0x000be20000000000 */
[C---:B------:R-:W-:Y:S01]  /*6ca0*/  FMUL.FTZ R110, R21.reuse, R110 ;  /* 0x0000006e156e7220 */ /* 0x040fe20000410000 */
[----:B------:R-:W-:Y:S01]  /*6cb0*/  FMUL.FTZ R109, R21, R109 ;  /* 0x0000006d156d7220 */ /* 0x000fe20000410000 */
[----:B------:R-:W4:Y:S04]  /*6cc0*/  @!P5 LDG.E.U16 R74, desc[UR22][R18.64+0x580] ;  /* 0x00058016124ad981 */ /* 0x000f28000c1e1500 */
[----:B------:R-:W4:Y:S01]  /*6cd0*/  @!P2 LDG.E.U16 R76, desc[UR22][R18.64+0x600] ;  /* 0x00060016124ca981 */ /* 0x000f22000c1e1500 */
[----:B-----5:R-:W-:Y:S01]  /*6ce0*/  FMUL.FTZ R36, R56, R146 ;  /* 0x0000009238247220 */ /* 0x020fe20000410000 */
[----:B------:R-:W-:Y:S02]  /*6cf0*/  MUFU.EX2 R39, R39 ;  /* 0x0000002700277308 */ /* 0x000fe40000000800 */
[----:B------:R-:W5:Y:S01]  /*6d00*/  @!P3 LDG.E.U16 R77, desc[UR22][R18.64+0x640] ;  /* 0x00064016124db981 */ /* 0x000f62000c1e1500 */
[----:B------:R-:W-:Y:S01]  /*6d10*/  FMUL.FTZ R21, R130, UR42 ;  /* 0x0000002a82157c20 */ /* 0x000fe20008410000 */
[----:B------:R-:W-:-:S02]  /*6d20*/  ISETP.GE.AND P5, PT, R31, UR44, PT ;  /* 0x0000002c1f007c0c */ /* 0x000fc4000bfa6270 */
[----:B------:R-:W-:Y:S01]  /*6d30*/  PRMT R167, RZ, 0x7610, R167 ;  /* 0x00007610ffa77816 */ /* 0x000fe200000000a7 */
[----:B------:R-:W-:Y:S01]  /*6d40*/  HADD2.F32 R83, -RZ, R83.H0_H0 ;  /* 0x20000053ff537230 */ /* 0x000fe20000004100 */
[----:B------:R-:W5:Y:S01]  /*6d50*/  @!P4 LDG.E.U16 R78, desc[UR22][R18.64+0x680] ;  /* 0x00068016124ec981 */ /* 0x000f62000c1e1500 */
[----:B------:R-:W0:Y:S01]  /*6d60*/  MUFU.EX2 R36, R36 ;  /* 0x0000002400247308 */ /* 0x000e220000000800 */
[----:B------:R-:W-:Y:S02]  /*6d70*/  ISETP.GE.AND P2, PT, R25, UR44, PT ;  /* 0x0000002c19007c0c */ /* 0x000fe4000bf46270 */
[----:B------:R-:W-:Y:S01]  /*6d80*/  ISETP.GE.AND P3, PT, R27, UR44, PT ;  /* 0x0000002c1b007c0c */ /* 0x000fe2000bf66270 */
[----:B------:R-:W-:Y:S01]  /*6d90*/  HADD2.F32 R82, -RZ, R82.H0_H0 ;  /* 0x20000052ff527230 */ /* 0x000fe20000004100 */
[----:B------:R-:W-:Y:S03]  /*6da0*/  LDS.U16 R179, [R17+0x10] ;  /* 0x0000100011b37984 */ /* 0x000fe60000000400 */
[----:B------:R-:W2:Y:S01]  /*6db0*/  MUFU.EX2 R34, R34 ;  /* 0x0000002200227308 */ /* 0x000ea20000000800 */
[----:B------:R-:W-:Y:S01]  /*6dc0*/  FMUL.RZ R25, R21, 0.15915493667125701904 ;  /* 0x3e22f98315197820 */ /* 0x000fe2000040c000 */
[----:B------:R-:W1:Y:S01]  /*6dd0*/  LDS.U16 R181, [R17+0x12] ;  /* 0x0000120011b57984 */ /* 0x000e620000000400 */
[----:B------:R-:W-:-:S03]  /*6de0*/  HADD2.F32 R84, -RZ, R194.H0_H0 ;  /* 0x200000c2ff547230 */ /* 0x000fc60000004100 */
[----:B------:R-:W-:Y:S02]  /*6df0*/  LDS.U16 R176, [R17+0x16] ;  /* 0x0000160011b07984 */ /* 0x000fe40000000400 */
[----:B------:R-:W2:Y:S02]  /*6e00*/  MUFU.EX2 R40, R40 ;  /* 0x0000002800287308 */ /* 0x000ea40000000800 */
[----:B------:R-:W-:Y:S04]  /*6e10*/  LDS.U16 R173, [R17+0x18] ;  /* 0x0000180011ad7984 */ /* 0x000fe80000000400 */
[----:B------:R-:W-:Y:S02]  /*6e20*/  LDS.U16 R175, [R17+0x1a] ;  /* 0x00001a0011af7984 */ /* 0x000fe40000000400 */
[----:B------:R-:W2:Y:S02]  /*6e30*/  MUFU.EX2 R42, R42 ;  /* 0x0000002a002a7308 */ /* 0x000ea40000000800 */
[----:B------:R-:W-:Y:S04]  /*6e40*/  LDS.U16 R170, [R17+0x26] ;  /* 0x0000260011aa7984 */ /* 0x000fe80000000400 */
[----:B------:R-:W-:Y:S02]  /*6e50*/  LDS.U16 R33, [R17+0x28] ;  /* 0x0000280011217984 */ /* 0x000fe40000000400 */
[----:B------:R-:W1:Y:S02]  /*6e60*/  MUFU.EX2 R43, R43 ;  /* 0x0000002b002b7308 */ /* 0x000e640000000800 */
[----:B------:R-:W-:Y:S06]  /*6e70*/  LDS.U16 R20, [R17+0x3a] ;  /* 0x00003a0011147984 */ /* 0x000fec0000000400 */
[----:B------:R-:W1:Y:S08]  /*6e80*/  MUFU.EX2 R46, R46 ;  /* 0x0000002e002e7308 */ /* 0x000e700000000800 */
[----:B------:R-:W1:Y:S08]  /*6e90*/  MUFU.EX2 R28, R28 ;  /* 0x0000001c001c7308 */ /* 0x000e700000000800 */
[----:B------:R-:W1:Y:S08]  /*6ea0*/  MUFU.EX2 R30, R30 ;  /* 0x0000001e001e7308 */ /* 0x000e700000000800 */
[----:B------:R-:W1:Y:S01]  /*6eb0*/  MUFU.EX2 R24, R24 ;  /* 0x0000001800187308 */ /* 0x000e620000000800 */
[----:B------:R-:W-:Y:S01]  /*6ec0*/  FMUL.FTZ R21, R123, UR42 ;  /* 0x0000002a7b157c20 */ /* 0x000fe20008410000 */
[C---:B0-----:R-:W-:Y:S01]  /*6ed0*/  FMUL.FTZ R108, R36.reuse, R108 ;  /* 0x0000006c246c7220 */ /* 0x041fe20000410000 */
[----:B------:R-:W-:Y:S01]  /*6ee0*/  FMUL.FTZ R105, R36, R105 ;  /* 0x0000006924697220 */ /* 0x000fe20000410000 */
[----:B------:R-:W-:Y:S01]  /*6ef0*/  FMUL.FTZ R104, R39, R104 ;  /* 0x0000006827687220 */ /* 0x000fe20000410000 */
[----:B------:R-:W-:Y:S01]  /*6f00*/  FMUL.RZ R21, R21, 0.15915493667125701904 ;  /* 0x3e22f98315157820 */ /* 0x000fe2000040c000 */
[----:B------:R-:W-:Y:S01]  /*6f10*/  FMUL.FTZ R103, R39, R103 ;  /* 0x0000006727677220 */ /* 0x000fe20000410000 */
[C---:B--2---:R-:W-:Y:S01]  /*6f20*/  FMUL.FTZ R102, R34.reuse, R102 ;  /* 0x0000006622667220 */ /* 0x044fe20000410000 */
[----:B------:R-:W-:Y:S01]  /*6f30*/  FMUL.FTZ R101, R34, R101 ;  /* 0x0000006522657220 */ /* 0x000fe20000410000 */
[C---:B------:R-:W-:Y:S01]  /*6f40*/  FMUL.FTZ R100, R40.reuse, R100 ;  /* 0x0000006428647220 */ /* 0x040fe20000410000 */
[----:B------:R-:W-:Y:S01]  /*6f50*/  FMUL.FTZ R99, R40, R99 ;  /* 0x0000006328637220 */ /* 0x000fe20000410000 */
[C---:B------:R-:W-:Y:S01]  /*6f60*/  FMUL.FTZ R98, R42.reuse, R98 ;  /* 0x000000622a627220 */ /* 0x040fe20000410000 */
[----:B------:R-:W-:Y:S01]  /*6f70*/  FMUL.FTZ R97, R42, R97 ;  /* 0x000000612a617220 */ /* 0x000fe20000410000 */
[C---:B-1----:R-:W-:Y:S01]  /*6f80*/  FMUL.FTZ R96, R43.reuse, R96 ;  /* 0x000000602b607220 */ /* 0x042fe20000410000 */
[----:B------:R-:W-:Y:S01]  /*6f90*/  FMUL.FTZ R95, R43, R95 ;  /* 0x0000005f2b5f7220 */ /* 0x000fe20000410000 */
[----:B------:R-:W-:Y:S01]  /*6fa0*/  MUFU.SIN R57, R25 ;  /* 0x0000001900397308 */ /* 0x000fe20000000400 */
[C---:B------:R-:W-:Y:S01]  /*6fb0*/  FMUL.FTZ R94, R46.reuse, R94 ;  /* 0x0000005e2e5e7220 */ /* 0x040fe20000410000 */
[----:B------:R-:W-:Y:S01]  /*6fc0*/  FMUL.FTZ R93, R46, R93 ;  /* 0x0000005d2e5d7220 */ /* 0x000fe20000410000 */
[C---:B------:R-:W-:Y:S01]  /*6fd0*/  FMUL.FTZ R92, R28.reuse, R92 ;  /* 0x0000005c1c5c7220 */ /* 0x040fe20000410000 */
[----:B------:R-:W-:Y:S01]  /*6fe0*/  FMUL.FTZ R91, R28, R91 ;  /* 0x0000005b1c5b7220 */ /* 0x000fe20000410000 */
[C---:B------:R-:W-:Y:S01]  /*6ff0*/  FMUL.FTZ R90, R30.reuse, R90 ;  /* 0x0000005a1e5a7220 */ /* 0x040fe20000410000 */
[----:B------:R-:W-:Y:S01]  /*7000*/  FMUL.FTZ R89, R30, R89 ;  /* 0x000000591e597220 */ /* 0x000fe20000410000 */
[C---:B------:R-:W-:Y:S01]  /*7010*/  FMUL.FTZ R88, R24.reuse, R88 ;  /* 0x0000005818587220 */ /* 0x040fe20000410000 */
[----:B------:R0:W-:Y:S01]  /*7020*/  MUFU.COS R186, R25 ;  /* 0x0000001900ba7308 */ /* 0x0001e20000000000 */
[----:B------:R-:W-:Y:S01]  /*7030*/  FMUL.FTZ R87, R24, R87 ;  /* 0x0000005718577220 */ /* 0x000fe20000410000 */
[----:B------:R-:W2:Y:S01]  /*7040*/  @!P5 LDG.E.U16 R79, desc[UR22][R18.64+0x6c0] ;  /* 0x0006c016124fd981 */ /* 0x000ea2000c1e1500 */
[----:B------:R-:W-:-:S03]  /*7050*/  FMUL.FTZ R227, R83, R149 ;  /* 0x0000009553e37220 */ /* 0x000fc60000410000 */
[----:B------:R-:W2:Y:S02]  /*7060*/  @!P1 LDG.E.U16 R106, desc[UR22][R18.64+0x700] ;  /* 0x00070016126a9981 */ /* 0x000ea4000c1e1500 */
[----:B------:R-:W-:Y:S02]  /*7070*/  MUFU.SIN R188, R21 ;  /* 0x0000001500bc7308 */ /* 0x000fe40000000400 */
[----:B------:R-:W2:Y:S04]  /*7080*/  @!P2 LDG.E.U16 R107, desc[UR22][R18.64+0x740] ;  /* 0x00074016126ba981 */ /* 0x000ea8000c1e1500 */
[----:B------:R-:W2:Y:S02]  /*7090*/  @!P3 LDG.E.U16 R158, desc[UR22][R18.64+0x780] ;  /* 0x00078016129eb981 */ /* 0x000ea4000c1e1500 */
[----:B------:R1:W-:Y:S02]  /*70a0*/  MUFU.COS R190, R21 ;  /* 0x0000001500be7308 */ /* 0x0003e40000000000 */
[----:B------:R1:W2:Y:S04]  /*70b0*/  @!P0 LDG.E.U16 R167, desc[UR22][R18.64+0x7c0] ;  /* 0x0007c01612a78981 */ /* 0x0002a8000c1e1500 */
[----:B------:R-:W3:Y:S04]  /*70c0*/  LDS.U16 R46, [R17+0x14] ;  /* 0x00001400112e7984 */ /* 0x000ee80000000400 */
[----:B------:R-:W-:Y:S04]  /*70d0*/  LDS.U16 R42, [R17+0x1c] ;  /* 0x00001c00112a7984 */ /* 0x000fe80000000400 */
[----:B------:R-:W3:Y:S04]  /*70e0*/  LDS.U16 R43, [R17+0x1e] ;  /* 0x00001e00112b7984 */ /* 0x000ee80000000400 */
[----:B------:R-:W-:Y:S04]  /*70f0*/  LDS.U16 R39, [R17+0x20] ;  /* 0x0000200011277984 */ /* 0x000fe80000000400 */
[----:B------:R-:W3:Y:S04]  /*7100*/  LDS.U16 R40, [R17+0x22] ;  /* 0x0000220011287984 */ /* 0x000ee80000000400 */
[----:B------:R-:W4:Y:S04]  /*7110*/  LDS.U16 R36, [R17+0x24] ;  /* 0x0000240011247984 */ /* 0x000f280000000400 */
[----:B------:R-:W4:Y:S04]  /*7120*/  LDS.U16 R34, [R17+0x2a] ;  /* 0x00002a0011227984 */ /* 0x000f280000000400 */
[----:B------:R-:W-:Y:S04]  /*7130*/  LDS.U16 R30, [R17+0x2c] ;  /* 0x00002c00111e7984 */ /* 0x000fe80000000400 */
[----:B------:R-:W4:Y:S04]  /*7140*/  LDS.U16 R31, [R17+0x2e] ;  /* 0x00002e00111f7984 */ /* 0x000f280000000400 */
[----:B------:R-:W4:Y:S04]  /*7150*/  LDS.U16 R27, [R17+0x30] ;  /* 0x00003000111b7984 */ /* 0x000f280000000400 */
[----:B------:R-:W4:Y:S04]  /*7160*/  LDS.U16 R28, [R17+0x32] ;  /* 0x00003200111c7984 */ /* 0x000f280000000400 */
[----:B------:R-:W-:Y:S04]  /*7170*/  LDS.U16 R24, [R17+0x34] ;  /* 0x0000340011187984 */ /* 0x000fe80000000400 */
[----:B0-----:R-:W0:Y:S04]  /*7180*/  LDS.U16 R25, [R17+0x36] ;  /* 0x0000360011197984 */ /* 0x001e280000000400 */
[----:B-1----:R-:W1:Y:S04]  /*7190*/  LDS.U16 R21, [R17+0x38] ;  /* 0x0000380011157984 */ /* 0x002e680000000400 */
[----:B------:R-:W2:Y:S04]  /*71a0*/  LDS.U16 R19, [R17+0x3c] ;  /* 0x00003c0011137984 */ /* 0x000ea80000000400 */
[----:B------:R-:W2:Y:S01]  /*71b0*/  LDS.U16 R18, [R17+0x3e] ;  /* 0x00003e0011127984 */ /* 0x000ea20000000400 */
[----:B------:R-:W-:-:S03]  /*71c0*/  FMUL.FTZ R193, R56, R130 ;  /* 0x0000008238c17220 */ /* 0x000fc60000410000 */
[----:B------:R-:W-:Y:S01]  /*71d0*/  STS.U16 [R52+0x2100], R185 ;  /* 0x002100b934007388 */ /* 0x000fe20000000400 */
[----:B------:R-:W-:-:S03]  /*71e0*/  FMUL.FTZ R195, R56, R123 ;  /* 0x0000007b38c37220 */ /* 0x000fc60000410000 */
[----:B------:R0:W-:Y:S01]  /*71f0*/  STS.U16 [R53+0x2140], R58 ;  /* 0x0021403a35007388 */ /* 0x0001e20000000400 */
[----:B------:R-:W-:Y:S01]  /*7200*/  FMUL.FTZ R56, R56, R149 ;  /* 0x0000009538387220 */ /* 0x000fe20000410000 */
[----:B------:R-:W-:Y:S02]  /*7210*/  FMUL.FTZ R227, R84, R227 ;  /* 0x000000e354e37220 */ /* 0x000fe40000410000 */
[----:B------:R0:W-:Y:S01]  /*7220*/  STS.U16 [R54+0x2180], R59 ;  /* 0x0021803b36007388 */ /* 0x0001e20000000400 */
[----:B------:R-:W-:Y:S02]  /*7230*/  HADD2.F32 R80, -RZ, R80.H0_H0 ;  /* 0x20000050ff507230 */ /* 0x000fe40000004100 */
[----:B0-----:R-:W-:Y:S01]  /*7240*/  FMUL.FTZ R53, R82, R149 ;  /* 0x0000009552357220 */ /* 0x001fe20000410000 */
[----:B------:R-:W-:-:S03]  /*7250*/  HADD2.F32 R59, -RZ, R191.H0_H0 ;  /* 0x200000bfff3b7230 */ /* 0x000fc60000004100 */
[----:B------:R-:W-:Y:S01]  /*7260*/  FMUL.FTZ R228, R84, R53 ;  /* 0x0000003554e47220 */ /* 0x000fe20000410000 */
[----:B------:R-:W-:Y:S01]  /*7270*/  HADD2.F32 R81, -RZ, R192.H0_H0 ;  /* 0x200000c0ff517230 */ /* 0x000fe20000004100 */
[----:B------:R-:W0:Y:S01]  /*7280*/  MUFU.EX2 R52, R56 ;  /* 0x0000003800347308 */ /* 0x000e220000000800 */
[-C--:B------:R-:W-:Y:S01]  /*7290*/  FMUL.FTZ R53, R227, R111.reuse ;  /* 0x0000006fe3357220 */ /* 0x080fe20000410000 */
[-C--:B------:R-:W-:Y:S01]  /*72a0*/  FMUL.FTZ R192, R59, R148.reuse ;  /* 0x000000943bc07220 */ /* 0x080fe20000410000 */
[----:B------:R-:W-:Y:S01]  /*72b0*/  FMUL.FTZ R54, R80, R148 ;  /* 0x0000009450367220 */ /* 0x000fe20000410000 */
[C---:B------:R-:W-:Y:S01]  /*72c0*/  FMUL.FTZ R58, R228.reuse, R111 ;  /* 0x0000006fe43a7220 */ /* 0x040fe20000410000 */
[----:B------:R-:W-:-:S03]  /*72d0*/  FFMA.FTZ R53, R228, R112, R53 ;  /* 0x00000070e4357223 */ /* 0x000fc60000010035 */
[----:B------:R-:W1:Y:S01]  /*72e0*/  MUFU.EX2 R193, R193 ;  /* 0x000000c100c17308 */ /* 0x000e620000000800 */
[C---:B------:R-:W-:Y:S01]  /*72f0*/  FMUL.FTZ R192, R81.reuse, R192 ;  /* 0x000000c051c07220 */ /* 0x040fe20000410000 */
[----:B------:R-:W-:Y:S01]  /*7300*/  FMUL.FTZ R191, R81, R54 ;  /* 0x0000003651bf7220 */ /* 0x000fe20000410000 */
[----:B------:R-:W-:Y:S02]  /*7310*/  FFMA.FTZ R54, R227, R112, -R58 ;  /* 0x00000070e3367223 */ /* 0x000fe4000001083a */
[----:B------:R-:W-:Y:S02]  /*7320*/  FADD.FTZ R53, R192, R53 ;  /* 0x00000035c0357221 */ /* 0x000fe40000010000 */
[----:B------:R-:W-:Y:S02]  /*7330*/  FADD.FTZ R54, R191, R54 ;  /* 0x00000036bf367221 */ /* 0x000fe40000010000 */
[----:B------:R-:W-:Y:S01]  /*7340*/  FMUL.FTZ R185, R109, R53 ;  /* 0x000000356db97220 */ /* 0x000fe20000410000 */
[----:B------:R1:W-:Y:S01]  /*7350*/  STS.U16 [R55+0x21c0], R184 ;  /* 0x0021c0b837007388 */ /* 0x0003e20000000400 */
[----:B0-----:R-:W-:-:S02]  /*7360*/  FMUL.FTZ R126, R52, R126 ;  /* 0x0000007e347e7220 */ /* 0x001fc40000410000 */
[----:B------:R-:W-:Y:S01]  /*7370*/  FFMA.FTZ R185, R110, R54, -R185 ;  /* 0x000000366eb97223 */ /* 0x000fe200000108b9 */
[----:B------:R-:W-:Y:S01]  /*7380*/  FMUL.FTZ R127, R52, R127 ;  /* 0x0000007f347f7220 */ /* 0x000fe20000410000 */
[----:B-1----:R-:W-:Y:S01]  /*7390*/  FMUL.FTZ R58, R193, R186 ;  /* 0x000000bac13a7220 */ /* 0x002fe20000410000 */
[----:B------:R-:W-:Y:S01]  /*73a0*/  FMUL.FTZ R184, R109, R54 ;  /* 0x000000366db87220 */ /* 0x000fe20000410000 */
[----:B------:R-:W-:Y:S02]  /*73b0*/  HADD2.F32 R54, -RZ, R189.H0_H0 ;  /* 0x200000bdff367230 */ /* 0x000fe40000004100 */
[----:B------:R-:W-:Y:S01]  /*73c0*/  FMUL.FTZ R57, R193, R57 ;  /* 0x00000039c1397220 */ /* 0x000fe20000410000 */
[----:B------:R-:W-:Y:S01]  /*73d0*/  FFMA.FTZ R186, R110, R53, R184 ;  /* 0x000000356eba7223 */ /* 0x000fe200000100b8 */
[----:B------:R-:W-:Y:S02]  /*73e0*/  HADD2.F32 R53, -RZ, R187.H0_H0 ;  /* 0x200000bbff357230 */ /* 0x000fe40000004100 */
[----:B------:R-:W-:Y:S01]  /*73f0*/  FMUL.FTZ R184, R126, R111 ;  /* 0x0000006f7eb87220 */ /* 0x000fe20000410000 */
[----:B------:R-:W-:-:S02]  /*7400*/  HADD2.F32 R52, -RZ, R240.H0_H0 ;  /* 0x200000f0ff347230 */ /* 0x000fc40000004100 */
[----:B------:R-:W-:Y:S01]  /*7410*/  FMUL.FTZ R193, R54, R147 ;  /* 0x0000009336c17220 */ /* 0x000fe20000410000 */
[----:B------:R-:W-:Y:S01]  /*7420*/  FMUL.FTZ R189, R127, R111 ;  /* 0x0000006f7fbd7220 */ /* 0x000fe20000410000 */
[----:B------:R-:W-:Y:S01]  /*7430*/  FMUL.FTZ R187, R53, R147 ;  /* 0x0000009335bb7220 */ /* 0x000fe20000410000 */
[-C--:B------:R-:W-:Y:S01]  /*7440*/  FFMA.FTZ R184, R127, R112.reuse, R184 ;  /* 0x000000707fb87223 */ /* 0x080fe200000100b8 */
[----:B------:R-:W0:Y:S01]  /*7450*/  MUFU.EX2 R195, R195 ;  /* 0x000000c300c37308 */ /* 0x000e220000000800 */
[----:B------:R-:W-:Y:S01]  /*7460*/  FMUL.FTZ R193, R52, R193 ;  /* 0x000000c134c17220 */ /* 0x000fe20000410000 */
[----:B------:R1:W-:Y:S01]  /*7470*/  STS.U16 [R50+0x2200], R177 ;  /* 0x002200b132007388 */ /* 0x0003e20000000400 */
[----:B------:R-:W-:Y:S01]  /*7480*/  FFMA.FTZ R189, R126, R112, -R189 ;  /* 0x000000707ebd7223 */ /* 0x000fe200000108bd */
[----:B------:R-:W-:Y:S02]  /*7490*/  FMUL.FTZ R194, R52, R187 ;  /* 0x000000bb34c27220 */ /* 0x000fe40000410000 */
[----:B------:R3:W-:Y:S01]  /*74a0*/  STS.U16 [R51+0x2240], R180 ;  /* 0x002240b433007388 */ /* 0x0007e20000000400 */
[----:B------:R-:W-:Y:S01]  /*74b0*/  FADD.FTZ R186, R193, R186 ;  /* 0x000000bac1ba7221 */ /* 0x000fe20000010000 */
[----:B------:R-:W-:Y:S01]  /*74c0*/  FADD.FTZ R185, R194, R185 ;  /* 0x000000b9c2b97221 */ /* 0x000fe20000010000 */
[C---:B-1----:R-:W-:Y:S01]  /*74d0*/  FMUL.FTZ R177, R109.reuse, R189 ;  /* 0x000000bd6db17220 */ /* 0x042fe20000410000 */
[----:B---3--:R-:W-:-:S03]  /*74e0*/  FMUL.FTZ R51, R109, R184 ;  /* 0x000000b86d337220 */ /* 0x008fc60000410000 */
[C---:B------:R-:W-:Y:S01]  /*74f0*/  FFMA.FTZ R184, R110.reuse, R184, R177 ;  /* 0x000000b86eb87223 */ /* 0x040fe200000100b1 */
[----:B------:R-:W-:Y:S01]  /*7500*/  FFMA.FTZ R189, R110, R189, -R51 ;  /* 0x000000bd6ebd7223 */ /* 0x000fe20000010833 */
[C---:B------:R-:W-:Y:S01]  /*7510*/  FMUL.FTZ R51, R105.reuse, R186 ;  /* 0x000000ba69337220 */ /* 0x040fe20000410000 */
[----:B------:R-:W-:-:S03]  /*7520*/  FMUL.FTZ R177, R105, R185 ;  /* 0x000000b969b17220 */ /* 0x000fc60000410000 */
[C---:B------:R-:W-:Y:S01]  /*7530*/  FFMA.FTZ R185, R108.reuse, R185, -R51 ;  /* 0x000000b96cb97223 */ /* 0x040fe20000010833 */
[----:B------:R-:W-:Y:S02]  /*7540*/  HADD2.F32 R51, -RZ, R183.H0_H0 ;  /* 0x200000b7ff337230 */ /* 0x000fe40000004100 */
[C---:B0-----:R-:W-:Y:S01]  /*7550*/  FMUL.FTZ R56, R195.reuse, R190 ;  /* 0x000000bec3387220 */ /* 0x041fe20000410000 */
[----:B------:R-:W-:Y:S01]  /*7560*/  FMUL.FTZ R55, R195, R188 ;  /* 0x000000bcc3377220 */ /* 0x000fe20000410000 */
[----:B------:R-:W-:Y:S02]  /*7570*/  HADD2.F32 R50, -RZ, R182.H0_H0 ;  /* 0x200000b6ff327230 */ /* 0x000fe40000004100 */
[----:B------:R-:W-:Y:S02]  /*7580*/  HADD2.F32 R180, -RZ, R153.H0_H0 ;  /* 0x20000099ffb47230 */ /* 0x000fe40000004100 */
[----:B------:R-:W-:Y:S01]  /*7590*/  FMUL.FTZ R195, R51, R146 ;  /* 0x0000009233c37220 */ /* 0x000fe20000410000 */
[----:B------:R-:W-:Y:S01]  /*75a0*/  FFMA.FTZ R186, R108, R186, R177 ;  /* 0x000000ba6cba7223 */ /* 0x000fe200000100b1 */
[----:B------:R-:W-:-:S02]  /*75b0*/  FMUL.FTZ R196, R50, R146 ;  /* 0x0000009232c47220 */ /* 0x000fc40000410000 */
[C---:B------:R-:W-:Y:S02]  /*75c0*/  FMUL.FTZ R195, R180.reuse, R195 ;  /* 0x000000c3b4c37220 */ /* 0x040fe40000410000 */
[----:B------:R-:W-:Y:S02]  /*75d0*/  FMUL.FTZ R196, R180, R196 ;  /* 0x000000c4b4c47220 */ /* 0x000fe40000410000 */
[----:B------:R-:W-:Y:S01]  /*75e0*/  FADD.FTZ R186, R195, R186 ;  /* 0x000000bac3ba7221 */ /* 0x000fe20000010000 */
[----:B------:R0:W-:Y:S01]  /*75f0*/  STS.U16 [R48+0x2280], R49 ;  /* 0x0022803130007388 */ /* 0x0001e20000000400 */
[----:B------:R-:W-:Y:S01]  /*7600*/  FMUL.FTZ R177, R105, R184 ;  /* 0x000000b869b17220 */ /* 0x000fe20000410000 */
[----:B------:R-:W-:Y:S01]  /*7610*/  FADD.FTZ R185, R196, R185 ;  /* 0x000000b9c4b97221 */ /* 0x000fe20000010000 */
[----:B------:R-:W-:Y:S02]  /*7620*/  FMUL.FTZ R183, R103, R186 ;  /* 0x000000ba67b77220 */ /* 0x000fe40000410000 */
[-C--:B------:R-:W-:Y:S01]  /*7630*/  FFMA.FTZ R177, R108, R189.reuse, -R177 ;  /* 0x000000bd6cb17223 */ /* 0x080fe200000108b1 */
[----:B------:R-:W-:Y:S01]  /*7640*/  FMUL.FTZ R189, R105, R189 ;  /* 0x000000bd69bd7220 */ /* 0x000fe20000410000 */
[----:B0-----:R-:W-:-:S02]  /*7650*/  HADD2.F32 R49, -RZ, R181.H0_H0 ;  /* 0x200000b5ff317230 */ /* 0x001fc40000004100 */
[-C--:B------:R-:W-:Y:S01]  /*7660*/  FFMA.FTZ R183, R104, R185.reuse, -R183 ;  /* 0x000000b968b77223 */ /* 0x080fe200000108b7 */
[----:B------:R-:W-:Y:S02]  /*7670*/  HADD2.F32 R48, -RZ, R179.H0_H0 ;  /* 0x200000b3ff307230 */ /* 0x000fe40000004100 */
[----:B------:R-:W-:Y:S01]  /*7680*/  FMUL.FTZ R185, R103, R185 ;  /* 0x000000b967b97220 */ /* 0x000fe20000410000 */
[----:B------:R-:W-:Y:S02]  /*7690*/  HADD2.F32 R179, -RZ, R152.H0_H0 ;  /* 0x20000098ffb37230 */ /* 0x000fe40000004100 */
[-C--:B------:R-:W-:Y:S01]  /*76a0*/  FMUL.FTZ R197, R49, R145.reuse ;  /* 0x0000009131c57220 */ /* 0x080fe20000410000 */
[----:B------:R-:W-:Y:S01]  /*76b0*/  FFMA.FTZ R189, R108, R184, R189 ;  /* 0x000000b86cbd7223 */ /* 0x000fe200000100bd */
[----:B------:R-:W-:Y:S01]  /*76c0*/  FMUL.FTZ R198, R48, R145 ;  /* 0x0000009130c67220 */ /* 0x000fe20000410000 */
[----:B------:R-:W-:Y:S01]  /*76d0*/  FFMA.FTZ R186, R104, R186, R185 ;  /* 0x000000ba68ba7223 */ /* 0x000fe200000100b9 */
[C---:B------:R-:W-:Y:S01]  /*76e0*/  FMUL.FTZ R197, R179.reuse, R197 ;  /* 0x000000c5b3c57220 */ /* 0x040fe20000410000 */
[----:B------:R0:W-:Y:S01]  /*76f0*/  STS.U16 [R47+0x22c0], R178 ;  /* 0x0022c0b22f007388 */ /* 0x0001e20000000400 */
[----:B------:R-:W-:-:S02]  /*7700*/  FMUL.FTZ R198, R179, R198 ;  /* 0x000000c6b3c67220 */ /* 0x000fc40000410000 */
[----:B------:R-:W-:Y:S02]  /*7710*/  FADD.FTZ R186, R197, R186 ;  /* 0x000000bac5ba7221 */ /* 0x000fe40000010000 */
[----:B------:R-:W-:Y:S01]  /*7720*/  FADD.FTZ R183, R198, R183 ;  /* 0x000000b7c6b77221 */ /* 0x000fe20000010000 */
[C---:B0-----:R-:W-:Y:S01]  /*7730*/  FMUL.FTZ R47, R103.reuse, R189 ;  /* 0x000000bd672f7220 */ /* 0x041fe20000410000 */
[----:B------:R-:W-:-:S03]  /*7740*/  FMUL.FTZ R178, R103, R177 ;  /* 0x000000b167b27220 */ /* 0x000fc60000410000 */
[----:B------:R-:W-:Y:S01]  /*7750*/  FFMA.FTZ R177, R104, R177, -R47 ;  /* 0x000000b168b17223 */ /* 0x000fe2000001082f */
[CC--:B------:R-:W-:Y:S01]  /*7760*/  FMUL.FTZ R47, R101.reuse, R186.reuse ;  /* 0x000000ba652f7220 */ /* 0x0c0fe20000410000 */
[-C--:B------:R-:W-:Y:S01]  /*7770*/  FMUL.FTZ R179, R101, R183.reuse ;  /* 0x000000b765b37220 */ /* 0x080fe20000410000 */
[----:B------:R-:W-:Y:S02]  /*7780*/  HADD2.F32 R46, -RZ, R46.H0_H0 ;  /* 0x2000002eff2e7230 */ /* 0x000fe40000004100 */
[----:B------:R-:W-:Y:S01]  /*7790*/  FFMA.FTZ R183, R102, R183, -R47 ;  /* 0x000000b766b77223 */ /* 0x000fe2000001082f */
[----:B------:R-:W-:Y:S02]  /*77a0*/  HADD2.F32 R47, -RZ, R176.H0_H0 ;  /* 0x200000b0ff2f7230 */ /* 0x000fe40000004100 */
[----:B------:R-:W-:Y:S01]  /*77b0*/  FFMA.FTZ R178, R104, R189, R178 ;  /* 0x000000bd68b27223 */ /* 0x000fe200000100b2 */
[----:B------:R-:W-:Y:S02]  /*77c0*/  HADD2.F32 R180, -RZ, R151.H0_H0 ;  /* 0x20000097ffb47230 */ /* 0x000fe40000004100 */
[----:B------:R-:W-:Y:S01]  /*77d0*/  FFMA.FTZ R186, R102, R186, R179 ;  /* 0x000000ba66ba7223 */ /* 0x000fe200000100b3 */
[-C--:B------:R-:W-:Y:S01]  /*77e0*/  FMUL.FTZ R200, R46, R144.reuse ;  /* 0x000000902ec87220 */ /* 0x080fe20000410000 */
[----:B------:R-:W-:Y:S01]  /*77f0*/  FMUL.FTZ R199, R47, R144 ;  /* 0x000000902fc77220 */ /* 0x000fe20000410000 */
[C---:B------:R-:W-:Y:S01]  /*7800*/  FMUL.FTZ R179, R101.reuse, R178 ;  /* 0x000000b265b37220 */ /* 0x040fe20000410000 */
[----:B------:R0:W-:Y:S01]  /*7810*/  STS.U16 [R44+0x2300], R45 ;  /* 0x0023002d2c007388 */ /* 0x0001e20000000400 */
[C---:B------:R-:W-:Y:S01]  /*7820*/  FMUL.FTZ R200, R180.reuse, R200 ;  /* 0x000000c8b4c87220 */ /* 0x040fe20000410000 */
[----:B------:R-:W-:Y:S01]  /*7830*/  FMUL.FTZ R199, R180, R199 ;  /* 0x000000c7b4c77220 */ /* 0x000fe20000410000 */
[-C--:B------:R-:W-:Y:S01]  /*7840*/  FFMA.FTZ R176, R102, R177.reuse, -R179 ;  /* 0x000000b166b07223 */ /* 0x080fe200000108b3 */
[----:B------:R-:W-:Y:S01]  /*7850*/  FMUL.FTZ R177, R101, R177 ;  /* 0x000000b165b17220 */ /* 0x000fe20000410000 */
[----:B------:R-:W-:Y:S01]  /*7860*/  FADD.FTZ R183, R200, R183 ;  /* 0x000000b7c8b77221 */ /* 0x000fe20000010000 */
[----:B------:R-:W-:Y:S01]  /*7870*/  FADD.FTZ R186, R199, R186 ;  /* 0x000000bac7ba7221 */ /* 0x000fe20000010000 */
[----:B0-----:R-:W-:-:S02]  /*7880*/  HADD2.F32 R44, -RZ, R173.H0_H0 ;  /* 0x200000adff2c7230 */ /* 0x001fc40000004100 */
[----:B------:R-:W-:Y:S01]  /*7890*/  FFMA.FTZ R177, R102, R178, R177 ;  /* 0x000000b266b17223 */ /* 0x000fe200000100b1 */
[----:B------:R-:W-:Y:S02]  /*78a0*/  HADD2.F32 R45, -RZ, R175.H0_H0 ;  /* 0x200000afff2d7230 */ /* 0x000fe40000004100 */
[C---:B------:R-:W-:Y:S01]  /*78b0*/  FMUL.FTZ R173, R99.reuse, R186 ;  /* 0x000000ba63ad7220 */ /* 0x040fe20000410000 */
[----:B------:R-:W-:Y:S02]  /*78c0*/  HADD2.F32 R178, -RZ, R150.H0_H0 ;  /* 0x20000096ffb27230 */ /* 0x000fe40000004100 */
[----:B------:R-:W-:Y:S01]  /*78d0*/  FMUL.FTZ R202, R44, R143 ;  /* 0x0000008f2cca7220 */ /* 0x000fe20000410000 */
[----:B------:R0:W-:Y:S01]  /*78e0*/  STS.U16 [R41+0x2340], R174 ;  /* 0x002340ae29007388 */ /* 0x0001e20000000400 */
[----:B------:R-:W-:Y:S01]  /*78f0*/  FMUL.FTZ R175, R99, R183 ;  /* 0x000000b763af7220 */ /* 0x000fe20000410000 */
[----:B------:R-:W-:Y:S01]  /*7900*/  FMUL.FTZ R201, R45, R143 ;  /* 0x0000008f2dc97220 */ /* 0x000fe20000410000 */
[----:B------:R-:W-:Y:S01]  /*7910*/  FFMA.FTZ R173, R100, R183, -R173 ;  /* 0x000000b764ad7223 */ /* 0x000fe200000108ad */
[----:B------:R-:W-:Y:S01]  /*7920*/  FMUL.FTZ R202, R178, R202 ;  /* 0x000000cab2ca7220 */ /* 0x000fe20000410000 */
[----:B------:R-:W-:Y:S01]  /*7930*/  FFMA.FTZ R186, R100, R186, R175 ;  /* 0x000000ba64ba7223 */ /* 0x000fe200000100af */
[----:B0-----:R-:W-:Y:S01]  /*7940*/  FMUL.FTZ R41, R99, R177 ;  /* 0x000000b163297220 */ /* 0x001fe20000410000 */
[----:B------:R-:W-:Y:S01]  /*7950*/  FMUL.FTZ R201, R178, R201 ;  /* 0x000000c9b2c97220 */ /* 0x000fe20000410000 */
[----:B------:R-:W-:-:S02]  /*7960*/  FADD.FTZ R173, R202, R173 ;  /* 0x000000adcaad7221 */ /* 0x000fc40000010000 */
[CC--:B------:R-:W-:Y:S01]  /*7970*/  FFMA.FTZ R175, R100.reuse, R176.reuse, -R41 ;  /* 0x000000b064af7223 */ /* 0x0c0fe20000010829 */
[----:B------:R-:W-:Y:S01]  /*7980*/  FMUL.FTZ R41, R99, R176 ;  /* 0x000000b063297220 */ /* 0x000fe20000410000 */
[----:B------:R-:W-:Y:S01]  /*7990*/  FADD.FTZ R186, R201, R186 ;  /* 0x000000bac9ba7221 */ /* 0x000fe20000010000 */
[----:B------:R-:W-:Y:S02]  /*79a0*/  HADD2.F32 R43, -RZ, R43.H0_H0 ;  /* 0x2000002bff2b7230 */ /* 0x000fe40000004100 */
[----:B------:R-:W-:Y:S01]  /*79b0*/  FFMA.FTZ R177, R100, R177, R41 ;  /* 0x000000b164b17223 */ /* 0x000fe20000010029 */
[C---:B------:R-:W-:Y:S01]  /*79c0*/  FMUL.FTZ R41, R97.reuse, R173 ;  /* 0x000000ad61297220 */ /* 0x040fe20000410000 */
[-C--:B------:R-:W-:Y:S01]  /*79d0*/  FMUL.FTZ R179, R97, R186.reuse ;  /* 0x000000ba61b37220 */ /* 0x080fe20000410000 */
[----:B------:R-:W-:Y:S02]  /*79e0*/  HADD2.F32 R42, -RZ, R42.H0_H0 ;  /* 0x2000002aff2a7230 */ /* 0x000fe40000004100 */
[----:B------:R-:W-:Y:S01]  /*79f0*/  FFMA.FTZ R186, R98, R186, R41 ;  /* 0x000000ba62ba7223 */ /* 0x000fe20000010029 */
[----:B------:R-:W-:-:S02]  /*7a00*/  HADD2.F32 R41, -RZ, R239.H0_H0 ;  /* 0x200000efff297230 */ /* 0x000fc40000004100 */
[-C--:B------:R-:W-:Y:S01]  /*7a10*/  FMUL.FTZ R174, R43, R142.reuse ;  /* 0x0000008e2bae7220 */ /* 0x080fe20000410000 */
[----:B------:R-:W-:Y:S01]  /*7a20*/  FFMA.FTZ R179, R98, R173, -R179 ;  /* 0x000000ad62b37223 */ /* 0x000fe200000108b3 */
[----:B------:R-:W-:Y:S01]  /*7a30*/  FMUL.FTZ R204, R42, R142 ;  /* 0x0000008e2acc7220 */ /* 0x000fe20000410000 */
[----:B------:R-:W-:Y:S01]  /*7a40*/  FMUL.FTZ R173, R97, R177 ;  /* 0x000000b161ad7220 */ /* 0x000fe20000410000 */
[C---:B------:R-:W-:Y:S02]  /*7a50*/  FMUL.FTZ R203, R41.reuse, R174 ;  /* 0x000000ae29cb7220 */ /* 0x040fe40000410000 */
[----:B------:R-:W-:Y:S01]  /*7a60*/  FMUL.FTZ R204, R41, R204 ;  /* 0x000000cc29cc7220 */ /* 0x000fe20000410000 */
[-C--:B------:R-:W-:Y:S01]  /*7a70*/  FFMA.FTZ R173, R98, R175.reuse, -R173 ;  /* 0x000000af62ad7223 */ /* 0x080fe200000108ad */
[----:B------:R-:W-:Y:S01]  /*7a80*/  FMUL.FTZ R175, R97, R175 ;  /* 0x000000af61af7220 */ /* 0x000fe20000410000 */
[----:B------:R-:W-:Y:S01]  /*7a90*/  FADD.FTZ R186, R203, R186 ;  /* 0x000000bacbba7221 */ /* 0x000fe20000010000 */
[----:B------:R-:W-:Y:S01]  /*7aa0*/  HADD2.F32 R40, -RZ, R40.H0_H0 ;  /* 0x20000028ff287230 */ /* 0x000fe20000004100 */
[----:B------:R0:W-:Y:S01]  /*7ab0*/  STS.U16 [R38+0x2380], R171 ;  /* 0x002380ab26007388 */ /* 0x0001e20000000400 */
[----:B------:R-:W-:Y:S01]  /*7ac0*/  FADD.FTZ R179, R204, R179 ;  /* 0x000000b3ccb37221 */ /* 0x000fe20000010000 */
[----:B------:R-:W-:-:S02]  /*7ad0*/  HADD2.F32 R39, -RZ, R39.H0_H0 ;  /* 0x20000027ff277230 */ /* 0x000fc40000004100 */
[----:B------:R1:W-:Y:S01]  /*7ae0*/  STS.U16 [R37+0x23c0], R172 ;  /* 0x0023c0ac25007388 */ /* 0x0003e20000000400 */
[----:B------:R-:W-:Y:S01]  /*7af0*/  FMUL.FTZ R205, R40, R141 ;  /* 0x0000008d28cd7220 */ /* 0x000fe20000410000 */
[----:B0-----:R-:W-:Y:S01]  /*7b00*/  FFMA.FTZ R171, R98, R177, R175 ;  /* 0x000000b162ab7223 */ /* 0x001fe200000100af */
[CC--:B------:R-:W-:Y:S01]  /*7b10*/  FMUL.FTZ R175, R95.reuse, R186.reuse ;  /* 0x000000ba5faf7220 */ /* 0x0c0fe20000410000 */
[----:B------:R-:W-:Y:S02]  /*7b20*/  HADD2.F32 R38, -RZ, R238.H0_H0 ;  /* 0x200000eeff267230 */ /* 0x000fe40000004100 */
[-C--:B------:R-:W-:Y:S01]  /*7b30*/  FMUL.FTZ R177, R95, R179.reuse ;  /* 0x000000b35fb17220 */ /* 0x080fe20000410000 */
[----:B-1----:R-:W3:Y:S01]  /*7b40*/  LDL R172, [R1+0x18] ;  /* 0x0000180001ac7983 */ /* 0x002ee20000100800 */
[C---:B------:R-:W-:Y:S01]  /*7b50*/  FFMA.FTZ R179, R96.reuse, R179, -R175 ;  /* 0x000000b360b37223 */ /* 0x040fe200000108af */
[----:B------:R-:W-:Y:S01]  /*7b60*/  FMUL.FTZ R175, R39, R141 ;  /* 0x0000008d27af7220 */ /* 0x000fe20000410000 */
[----:B------:R-:W-:Y:S01]  /*7b70*/  FFMA.FTZ R186, R96, R186, R177 ;  /* 0x000000ba60ba7223 */ /* 0x000fe200000100b1 */
[----:B------:R-:W-:-:S02]  /*7b80*/  FMUL.FTZ R205, R38, R205 ;  /* 0x000000cd26cd7220 */ /* 0x000fc40000410000 */
[----:B------:R-:W-:Y:S02]  /*7b90*/  FMUL.FTZ R206, R38, R175 ;  /* 0x000000af26ce7220 */ /* 0x000fe40000410000 */
[----:B------:R-:W-:Y:S02]  /*7ba0*/  FADD.FTZ R186, R205, R186 ;  /* 0x000000bacdba7221 */ /* 0x000fe40000010000 */
[----:B------:R-:W-:Y:S02]  /*7bb0*/  FADD.FTZ R179, R206, R179 ;  /* 0x000000b3ceb37221 */ /* 0x000fe40000010000 */
[C---:B------:R-:W-:Y:S01]  /*7bc0*/  FMUL.FTZ R37, R93.reuse, R186 ;  /* 0x000000ba5d257220 */ /* 0x040fe20000410000 */
[----:B------:R0:W-:Y:S02]  /*7bd0*/  STS.U16 [R35+0x2400], R168 ;  /* 0x002400a823007388 */ /* 0x0001e40000000400 */
[-C--:B0-----:R-:W-:Y:S01]  /*7be0*/  FMUL.FTZ R35, R93, R179.reuse ;  /* 0x000000b35d237220 */ /* 0x081fe20000410000 */
[----:B------:R-:W-:Y:S01]  /*7bf0*/  FFMA.FTZ R179, R94, R179, -R37 ;  /* 0x000000b35eb37223 */ /* 0x000fe20000010825 */
[----:B------:R-:W-:-:S02]  /*7c00*/  HADD2.F32 R37, -RZ, R170.H0_H0 ;  /* 0x200000aaff257230 */ /* 0x000fc40000004100 */
[----:B------:R-:W3:Y:S04]  /*7c10*/  LDL R170, [R1+0x14] ;  /* 0x0000140001aa7983 */ /* 0x000ee80000100800 */
[----:B------:R-:W-:Y:S04]  /*7c20*/  STS.U16 [R32+0x2440], R169 ;  /* 0x002440a920007388 */ /* 0x000fe80000000400 */
[----:B------:R0:W-:Y:S04]  /*7c30*/  STS.U16 [R165+0x2480], R166 ;  /* 0x002480a6a5007388 */ /* 0x0001e80000000400 */
[----:B0-----:R-:W3:Y:S04]  /*7c40*/  LDL R166, [R1+0x10] ;  /* 0x0000100001a67983 */ /* 0x001ee80000100800 */
[----:B------:R-:W-:Y:S04]  /*7c50*/  STS.U16 [R29+0x24c0], R164 ;  /* 0x0024c0a41d007388 */ /* 0x000fe80000000400 */
[----:B------:R-:W-:Y:S04]  /*7c60*/  STS.U16 [R26+0x2500], R163 ;  /* 0x002500a31a007388 */ /* 0x000fe80000000400 */
[----:B------:R0:W-:Y:S04]  /*7c70*/  STS.U16 [R161+0x2540], R162 ;  /* 0x002540a2a1007388 */ /* 0x0001e80000000400 */
[----:B0-----:R-:W3:Y:S01]  /*7c80*/  LDL R162, [R1+0xc] ;  /* 0x00000c0001a27983 */ /* 0x001ee20000100800 */
[----:B------:R-:W-:Y:S01]  /*7c90*/  FMUL.FTZ R177, R95, R171 ;  /* 0x000000ab5fb17220 */ /* 0x000fe20000410000 */
[----:B----4-:R-:W-:-:S02]  /*7ca0*/  HADD2.F32 R36, -RZ, R36.H0_H0 ;  /* 0x20000024ff247230 */ /* 0x010fc40000004100 */
[----:B------:R-:W-:Y:S01]  /*7cb0*/  FFMA.FTZ R186, R94, R186, R35 ;  /* 0x000000ba5eba7223 */ /* 0x000fe20000010023 */
[CC--:B------:R-:W-:Y:S01]  /*7cc0*/  FFMA.FTZ R177, R96.reuse, R173.reuse, -R177 ;  /* 0x000000ad60b17223 */ /* 0x0c0fe200000108b1 */
[----:B------:R-:W-:Y:S01]  /*7cd0*/  FMUL.FTZ R173, R95, R173 ;  /* 0x000000ad5fad7220 */ /* 0x000fe20000410000 */
[----:B------:R-:W-:Y:S02]  /*7ce0*/  HADD2.F32 R35, -RZ, R207.H0_H0 ;  /* 0x200000cfff237230 */ /* 0x000fe40000004100 */
[-C--:B------:R-:W-:Y:S01]  /*7cf0*/  FMUL.FTZ R168, R37, R140.reuse ;  /* 0x0000008c25a87220 */ /* 0x080fe20000410000 */
[----:B------:R-:W-:Y:S01]  /*7d00*/  FFMA.FTZ R173, R96, R171, R173 ;  /* 0x000000ab60ad7223 */ /* 0x000fe200000100ad */
[----:B------:R-:W-:Y:S02]  /*7d10*/  FMUL.FTZ R208, R36, R140 ;  /* 0x0000008c24d07220 */ /* 0x000fe40000410000 */
[----:B------:R-:W-:Y:S01]  /*7d20*/  FMUL.FTZ R207, R35, R168 ;  /* 0x000000a823cf7220 */ /* 0x000fe20000410000 */
[----:B------:R-:W-:Y:S01]  /*7d30*/  FMUL.FTZ R171, R93, R173 ;  /* 0x000000ad5dab7220 */ /* 0x000fe20000410000 */
[----:B------:R-:W-:-:S02]  /*7d40*/  FMUL.FTZ R208, R35, R208 ;  /* 0x000000d023d07220 */ /* 0x000fc40000410000 */
[----:B------:R-:W-:Y:S01]  /*7d50*/  FADD.FTZ R186, R207, R186 ;  /* 0x000000bacfba7221 */ /* 0x000fe20000010000 */
[-C--:B------:R-:W-:Y:S01]  /*7d60*/  FFMA.FTZ R168, R94, R177.reuse, -R171 ;  /* 0x000000b15ea87223 */ /* 0x080fe200000108ab */
[----:B------:R-:W-:Y:S01]  /*7d70*/  FMUL.FTZ R177, R93, R177 ;  /* 0x000000b15db17220 */ /* 0x000fe20000410000 */
[----:B------:R-:W-:Y:S01]  /*7d80*/  FADD.FTZ R179, R208, R179 ;  /* 0x000000b3d0b37221 */ /* 0x000fe20000010000 */
[C---:B------:R-:W-:Y:S01]  /*7d90*/  FMUL.FTZ R171, R91.reuse, R186 ;  /* 0x000000ba5bab7220 */ /* 0x040fe20000410000 */
[----:B------:R-:W-:Y:S02]  /*7da0*/  HADD2.F32 R33, -RZ, R33.H0_H0 ;  /* 0x20000021ff217230 */ /* 0x000fe40000004100 */
[----:B------:R-:W-:Y:S01]  /*7db0*/  FFMA.FTZ R169, R94, R173, R177 ;  /* 0x000000ad5ea97223 */ /* 0x000fe200000100b1 */
[-C--:B------:R-:W-:Y:S01]  /*7dc0*/  FMUL.FTZ R173, R91, R179.reuse ;  /* 0x000000b35bad7220 */ /* 0x080fe20000410000 */
[----:B------:R-:W-:Y:S02]  /*7dd0*/  HADD2.F32 R34, -RZ, R34.H0_H0 ;  /* 0x20000022ff227230 */ /* 0x000fe40000004100 */
[----:B------:R-:W-:Y:S01]  /*7de0*/  FFMA.FTZ R179, R92, R179, -R171 ;  /* 0x000000b35cb37223 */ /* 0x000fe200000108ab */
[----:B------:R-:W-:-:S02]  /*7df0*/  HADD2.F32 R32, -RZ, R209.H0_H0 ;  /* 0x200000d1ff207230 */ /* 0x000fc40000004100 */
[-C--:B------:R-:W-:Y:S01]  /*7e00*/  FMUL.FTZ R171, R33, R139.reuse ;  /* 0x0000008b21ab7220 */ /* 0x080fe20000410000 */
[----:B------:R-:W-:-:S03]  /*7e10*/  FMUL.FTZ R209, R34, R139 ;  /* 0x0000008b22d17220 */ /* 0x000fc60000410000 */
[----:B------:R-:W-:Y:S01]  /*7e20*/  FMUL.FTZ R210, R32, R171 ;  /* 0x000000ab20d27220 */ /* 0x000fe20000410000 */
[----:B------:R-:W-:Y:S01]  /*7e30*/  FFMA.FTZ R186, R92, R186, R173 ;  /* 0x000000ba5cba7223 */ /* 0x000fe200000100ad */
[----:B------:R-:W-:Y:S02]  /*7e40*/  FMUL.FTZ R209, R32, R209 ;  /* 0x000000d120d17220 */ /* 0x000fe40000410000 */
[----:B------:R-:W-:Y:S01]  /*7e50*/  FADD.FTZ R179, R210, R179 ;  /* 0x000000b3d2b37221 */ /* 0x000fe20000010000 */
[----:B------:R-:W-:Y:S01]  /*7e60*/  FMUL.FTZ R165, R91, R168 ;  /* 0x000000a85ba57220 */ /* 0x000fe20000410000 */
[----:B------:R-:W-:Y:S01]  /*7e70*/  FADD.FTZ R186, R209, R186 ;  /* 0x000000bad1ba7221 */ /* 0x000fe20000010000 */
[----:B------:R-:W-:Y:S02]  /*7e80*/  HADD2.F32 R31, -RZ, R31.H0_H0 ;  /* 0x2000001fff1f7230 */ /* 0x000fe40000004100 */
[----:B------:R-:W-:Y:S01]  /*7e90*/  FMUL.FTZ R29, R89, R179 ;  /* 0x000000b3591d7220 */ /* 0x000fe20000410000 */
[-C--:B------:R-:W-:Y:S01]  /*7ea0*/  FMUL.FTZ R173, R91, R169.reuse ;  /* 0x000000a95bad7220 */ /* 0x080fe20000410000 */
[----:B------:R-:W-:Y:S01]  /*7eb0*/  FMUL.FTZ R171, R89, R186 ;  /* 0x000000ba59ab7220 */ /* 0x000fe20000410000 */
[----:B------:R-:W-:Y:S01]  /*7ec0*/  FFMA.FTZ R165, R92, R169, R165 ;  /* 0x000000a95ca57223 */ /* 0x000fe200000100a5 */
[----:B------:R-:W-:-:S02]  /*7ed0*/  HADD2.F32 R30, -RZ, R30.H0_H0 ;  /* 0x2000001eff1e7230 */ /* 0x000fc40000004100 */
[----:B------:R-:W-:Y:S01]  /*7ee0*/  FFMA.FTZ R186, R90, R186, R29 ;  /* 0x000000ba5aba7223 */ /* 0x000fe2000001001d */
[----:B------:R-:W-:Y:S01]  /*7ef0*/  FMUL.FTZ R164, R31, R138 ;  /* 0x0000008a1fa47220 */ /* 0x000fe20000410000 */
[----:B------:R-:W-:Y:S01]  /*7f00*/  FFMA.FTZ R173, R92, R168, -R173 ;  /* 0x000000a85cad7223 */ /* 0x000fe200000108ad */
[----:B------:R-:W-:Y:S01]  /*7f10*/  FMUL.FTZ R169, R89, R165 ;  /* 0x000000a559a97220 */ /* 0x000fe20000410000 */
[----:B------:R-:W-:Y:S01]  /*7f20*/  FMUL.FTZ R212, R30, R138 ;  /* 0x0000008a1ed47220 */ /* 0x000fe20000410000 */
[----:B------:R-:W-:Y:S01]  /*7f30*/  FFMA.FTZ R171, R90, R179, -R171 ;  /* 0x000000b35aab7223 */ /* 0x000fe200000108ab */
[----:B------:R-:W-:Y:S02]  /*7f40*/  HADD2.F32 R27, -RZ, R27.H0_H0 ;  /* 0x2000001bff1b7230 */ /* 0x000fe40000004100 */
[----:B------:R-:W-:-:S05]  /*7f50*/  HADD2.F32 R28, -RZ, R28.H0_H0 ;  /* 0x2000001cff1c7230 */ /* 0x000fca0000004100 */
[----:B------:R-:W-:Y:S01]  /*7f60*/  FMUL.FTZ R213, R28, R137 ;  /* 0x000000891cd57220 */ /* 0x000fe20000410000 */
[----:B------:R0:W-:Y:S01]  /*7f70*/  STS.U16 [R23+0x2580], R160 ;  /* 0x002580a017007388 */ /* 0x0001e20000000400 */
[----:B------:R-:W-:Y:S02]  /*7f80*/  HADD2.F32 R25, -RZ, R25.H0_H0 ;  /* 0x20000019ff197230 */ /* 0x000fe40000004100 */
[----:B------:R-:W-:-:S03]  /*7f90*/  HADD2.F32 R24, -RZ, R24.H0_H0 ;  /* 0x20000018ff187230 */ /* 0x000fc60000004100 */
[-C--:B0-----:R-:W-:Y:S02]  /*7fa0*/  FMUL.FTZ R160, R25, R135.reuse ;  /* 0x0000008719a07220 */ /* 0x081fe40000410000 */
[----:B------:R-:W-:Y:S01]  /*7fb0*/  FMUL.FTZ R216, R24, R135 ;  /* 0x0000008718d87220 */ /* 0x000fe20000410000 */
[----:B------:R0:W-:Y:S01]  /*7fc0*/  STS.U16 [R22+0x25c0], R159 ;  /* 0x0025c09f16007388 */ /* 0x0001e20000000400 */
[----:B------:R-:W-:Y:S01]  /*7fd0*/  UIADD3 UR20, UR16, -0x1, URZ ;  /* 0xffffffff10147890 */ /* 0x000fe2000fffe03f */
[----:B------:R-:W-:-:S03]  /*7fe0*/  HADD2.F32 R21, -RZ, R21.H0_H0 ;  /* 0x20000015ff157230 */ /* 0x000fc60000004100 */
[----:B------:R-:W-:Y:S01]  /*7ff0*/  ULEA.HI UR21, UR20, UR20, URZ, 0x1 ;  /* 0x0000001414157291 */ /* 0x000fe2000f8f083f */
[----:B0-----:R-:W-:-:S03]  /*8000*/  HADD2.F32 R22, -RZ, R20.H0_H0 ;  /* 0x20000014ff167230 */ /* 0x001fc60000004100 */
[----:B------:R-:W-:Y:S02]  /*8010*/  ULOP3.LUT UR21, UR21, 0xfffffe, URZ, 0xc0, !UPT ;  /* 0x00fffffe15157892 */ /* 0x000fe4000f8ec03f */
[----:B------:R-:W-:Y:S01]  /*8020*/  FMUL.FTZ R217, R22, R130 ;  /* 0x0000008216d97220 */ /* 0x000fe20000410000 */
[----:B------:R0:W-:Y:S01]  /*8030*/  STS.U16 [R60+0x2600], R63 ;  /* 0x0026003f3c007388 */ /* 0x0001e20000000400 */
[----:B------:R-:W-:-:S03]  /*8040*/  UIADD3 UR20, UR20, -UR21, URZ ;  /* 0x8000001514147290 */ /* 0x000fc6000fffe03f */
[----:B------:R1:W-:Y:S01]  /*8050*/  STS.U16 [R61+0x2640], R62 ;  /* 0x0026403e3d007388 */ /* 0x0003e20000000400 */
[----:B------:R-:W-:Y:S01]  /*8060*/  ULEA UR20, UR20, UR6, 0x8 ;  /* 0x0000000614147291 */ /* 0x000fe2000f8e403f */
[----:B------:R-:W-:Y:S02]  /*8070*/  ISETP.NE.AND P1, PT, R157, RZ, PT ;  /* 0x000000ff9d00720c */ /* 0x000fe40003f25270 */
[----:B------:R4:W-:Y:S04]  /*8080*/  STS.U16 [R67+0x2680], R74 ;  /* 0x0026804a43007388 */ /* 0x0009e80000000400 */
[----:B------:R-:W-:Y:S04]  /*8090*/  STS.U16 [R66+0x26c0], R75 ;  /* 0x0026c04b42007388 */ /* 0x000fe80000000400 */
[----:B------:R-:W-:Y:S04]  /*80a0*/  STS.U16 [R65+0x2700], R76 ;  /* 0x0027004c41007388 */ /* 0x000fe80000000400 */
[----:B-----5:R-:W-:Y:S04]  /*80b0*/  STS.U16 [R64+0x2740], R77 ;  /* 0x0027404d40007388 */ /* 0x020fe80000000400 */
[----:B------:R-:W-:Y:S04]  /*80c0*/  STS.U16 [R73+0x2780], R78 ;  /* 0x0027804e49007388 */ /* 0x000fe80000000400 */
[----:B--2---:R-:W-:Y:S04]  /*80d0*/  STS.U16 [R72+0x27c0], R79 ;  /* 0x0027c04f48007388 */ /* 0x004fe80000000400 */
[----:B------:R2:W-:Y:S04]  /*80e0*/  STS.U16 [R71+0x2800], R106 ;  /* 0x0028006a47007388 */ /* 0x0005e80000000400 */
[----:B------:R-:W-:Y:S04]  /*80f0*/  STS.U16 [R70+0x2840], R107 ;  /* 0x0028406b46007388 */ /* 0x000fe80000000400 */
[----:B------:R5:W-:Y:S04]  /*8100*/  STS.U16 [R69+0x2880], R158 ;  /* 0x0028809e45007388 */ /* 0x000be80000000400 */
[----:B------:R0:W-:Y:S01]  /*8110*/  STS.U16 [R68+0x28c0], R167 ;  /* 0x0028c0a744007388 */ /* 0x0001e20000000400 */
[----:B------:R-:W-:-:S03]  /*8120*/  NOP ;  /* 0x0000000000007918 */ /* 0x000fc60000000000 */
        /* <DEDUP_REMOVED lines=18> */
[----:B---3--:R-:W-:-:S03]  /*8250*/  HADD2.F32 R29, -RZ, R172.H0_H0 ;  /* 0x200000acff1d7230 */ /* 0x008fc60000004100 */
[----:B------:R3:W0:Y:S02]  /*8260*/  LDS.U16 R172, [R17+0x211a] ;  /* 0x00211a0011ac7984 */ /* 0x0006240000000400 */
[C---:B------:R-:W-:Y:S01]  /*8270*/  FMUL.FTZ R211, R29.reuse, R164 ;  /* 0x000000a41dd37220 */ /* 0x040fe20000410000 */
[-C--:B------:R-:W-:Y:S01]  /*8280*/  FFMA.FTZ R164, R90, R173.reuse, -R169 ;  /* 0x000000ad5aa47223 */ /* 0x080fe200000108a9 */
[----:B------:R-:W-:Y:S01]  /*8290*/  FMUL.FTZ R212, R29, R212 ;  /* 0x000000d41dd47220 */ /* 0x000fe20000410000 */
[----:B------:R-:W-:Y:S01]  /*82a0*/  FMUL.FTZ R173, R89, R173 ;  /* 0x000000ad59ad7220 */ /* 0x000fe20000410000 */
[----:B------:R-:W-:Y:S02]  /*82b0*/  FADD.FTZ R186, R211, R186 ;  /* 0x000000bad3ba7221 */ /* 0x000fe40000010000 */
[----:B------:R-:W-:Y:S01]  /*82c0*/  FADD.FTZ R171, R212, R171 ;  /* 0x000000abd4ab7221 */ /* 0x000fe20000010000 */
[----:B------:R-:W-:Y:S01]  /*82d0*/  FFMA.FTZ R163, R90, R165, R173 ;  /* 0x000000a55aa37223 */ /* 0x000fe200000100ad */
[----:B------:R-:W-:Y:S01]  /*82e0*/  FMUL.FTZ R165, R87, R186 ;  /* 0x000000ba57a57220 */ /* 0x000fe20000410000 */
[----:B------:R-:W-:-:S02]  /*82f0*/  HADD2.F32 R26, -RZ, R170.H0_H0 ;  /* 0x200000aaff1a7230 */ /* 0x000fc40000004100 */
[-C--:B------:R-:W-:Y:S01]  /*8300*/  FMUL.FTZ R169, R87, R171.reuse ;  /* 0x000000ab57a97220 */ /* 0x080fe20000410000 */
[----:B------:R-:W-:Y:S01]  /*8310*/  FFMA.FTZ R171, R88, R171, -R165 ;  /* 0x000000ab58ab7223 */ /* 0x000fe200000108a5 */
[----:B------:R-:W-:Y:S01]  /*8320*/  FMUL.FTZ R165, R27, R137 ;  /* 0x000000891ba57220 */ /* 0x000fe20000410000 */
[----:B------:R-:W-:Y:S01]  /*8330*/  FMUL.FTZ R161, R87, R164 ;  /* 0x000000a457a17220 */ /* 0x000fe20000410000 */
[----:B------:R3:W1:Y:S02]  /*8340*/  LDS.U16 R170, [R17+0x2116] ;  /* 0x0021160011aa7984 */ /* 0x0006640000000400 */
[----:B------:R-:W-:Y:S01]  /*8350*/  FMUL.FTZ R214, R26, R165 ;  /* 0x000000a51ad67220 */ /* 0x000fe20000410000 */
[----:B------:R-:W-:Y:S01]  /*8360*/  FFMA.FTZ R186, R88, R186, R169 ;  /* 0x000000ba58ba7223 */ /* 0x000fe200000100a9 */
[----:B------:R-:W-:Y:S01]  /*8370*/  FMUL.FTZ R213, R26, R213 ;  /* 0x000000d51ad57220 */ /* 0x000fe20000410000 */
[----:B------:R3:W1:Y:S01]  /*8380*/  LDS.U16 R173, [R17+0x211c] ;  /* 0x00211c0011ad7984 */ /* 0x0006620000000400 */
[----:B------:R-:W-:-:S02]  /*8390*/  FADD.FTZ R171, R214, R171 ;  /* 0x000000abd6ab7221 */ /* 0x000fc40000010000 */
[----:B------:R-:W-:Y:S02]  /*83a0*/  FADD.FTZ R186, R213, R186 ;  /* 0x000000bad5ba7221 */ /* 0x000fe40000010000 */
[C---:B------:R-:W-:Y:S02]  /*83b0*/  FMUL.FTZ R23, R85.reuse, R171 ;  /* 0x000000ab55177220 */ /* 0x040fe40000410000 */
[-C--:B------:R-:W-:Y:S02]  /*83c0*/  FMUL.FTZ R165, R85, R186.reuse ;  /* 0x000000ba55a57220 */ /* 0x080fe40000410000 */
[----:B------:R-:W-:Y:S01]  /*83d0*/  FFMA.FTZ R186, R86, R186, R23 ;  /* 0x000000ba56ba7223 */ /* 0x000fe20000010017 */
[----:B------:R-:W-:Y:S02]  /*83e0*/  HADD2.F32 R23, -RZ, R166.H0_H0 ;  /* 0x200000a6ff177230 */ /* 0x000fe40000004100 */
[-C--:B------:R-:W-:Y:S01]  /*83f0*/  FMUL.FTZ R169, R87, R163.reuse ;  /* 0x000000a357a97220 */ /* 0x080fe20000410000 */
[----:B------:R-:W-:Y:S01]  /*8400*/  FFMA.FTZ R161, R88, R163, R161 ;  /* 0x000000a358a17223 */ /* 0x000fe200000100a1 */
[----:B------:R-:W-:Y:S01]  /*8410*/  FFMA.FTZ R165, R86, R171, -R165 ;  /* 0x000000ab56a57223 */ /* 0x000fe200000108a5 */
[----:B------:R3:W2:Y:S01]  /*8420*/  LDS.U16 R166, [R17+0x210e] ;  /* 0x00210e0011a67984 */ /* 0x0006a20000000400 */
[----:B------:R-:W-:Y:S01]  /*8430*/  FMUL.FTZ R215, R23, R160 ;  /* 0x000000a017d77220 */ /* 0x000fe20000410000 */
[----:B------:R-:W-:Y:S01]  /*8440*/  FFMA.FTZ R169, R88, R164, -R169 ;  /* 0x000000a458a97223 */ /* 0x000fe200000108a9 */
[----:B------:R-:W-:Y:S01]  /*8450*/  FMUL.FTZ R163, R85, R161 ;  /* 0x000000a155a37220 */ /* 0x000fe20000410000 */
[----:B------:R-:W-:Y:S01]  /*8460*/  FMUL.FTZ R216, R23, R216 ;  /* 0x000000d817d87220 */ /* 0x000fe20000410000 */
[----:B------:R-:W-:Y:S01]  /*8470*/  FADD.FTZ R186, R215, R186 ;  /* 0x000000bad7ba7221 */ /* 0x000fe20000010000 */
[----:B------:R3:W2:Y:S01]  /*8480*/  LDS.U16 R164, [R17+0x210a] ;  /* 0x00210a0011a47984 */ /* 0x0006a20000000400 */
[-C--:B------:R-:W-:Y:S01]  /*8490*/  FFMA.FTZ R160, R86, R169.reuse, -R163 ;  /* 0x000000a956a07223 */ /* 0x080fe200000108a3 */
[----:B------:R-:W-:Y:S01]  /*84a0*/  FMUL.FTZ R169, R85, R169 ;  /* 0x000000a955a97220 */ /* 0x000fe20000410000 */
[----:B------:R-:W-:Y:S01]  /*84b0*/  FADD.FTZ R165, R216, R165 ;  /* 0x000000a5d8a57221 */ /* 0x000fe20000010000 */
[C---:B------:R-:W-:Y:S01]  /*84c0*/  FMUL.FTZ R159, R57.reuse, R186 ;  /* 0x000000ba399f7220 */ /* 0x040fe20000410000 */
[----:B------:R3:W2:Y:S01]  /*84d0*/  LDS.U16 R163, [R17+0x2108] ;  /* 0x0021080011a37984 */ /* 0x0006a20000000400 */
[----:B------:R-:W-:Y:S01]  /*84e0*/  FFMA.FTZ R169, R86, R161, R169 ;  /* 0x000000a156a97223 */ /* 0x000fe200000100a9 */
[-C--:B------:R-:W-:Y:S01]  /*84f0*/  FMUL.FTZ R161, R57, R165.reuse ;  /* 0x000000a539a17220 */ /* 0x080fe20000410000 */
[----:B------:R-:W-:Y:S01]  /*8500*/  FFMA.FTZ R165, R58, R165, -R159 ;  /* 0x000000a53aa57223 */ /* 0x000fe2000001089f */
[----:B------:R-:W-:-:S02]  /*8510*/  HADD2.F32 R20, -RZ, R162.H0_H0 ;  /* 0x200000a2ff147230 */ /* 0x000fc40000004100 */
[----:B------:R-:W-:Y:S01]  /*8520*/  FMUL.FTZ R159, R21, R130 ;  /* 0x00000082159f7220 */ /* 0x000fe20000410000 */
[----:B------:R-:W-:Y:S01]  /*8530*/  FFMA.FTZ R186, R58, R186, R161 ;  /* 0x000000ba3aba7223 */ /* 0x000fe200000100a1 */
[----:B0-----:R-:W-:Y:S01]  /*8540*/  FMUL.FTZ R63, R57, R160 ;  /* 0x000000a0393f7220 */ /* 0x001fe20000410000 */
[----:B------:R3:W0:Y:S01]  /*8550*/  LDS.U16 R162, [R17+0x2106] ;  /* 0x0021060011a27984 */ /* 0x0006220000000400 */
[C---:B------:R-:W-:Y:S01]  /*8560*/  FMUL.FTZ R217, R20.reuse, R217 ;  /* 0x000000d914d97220 */ /* 0x040fe20000410000 */
[----:B------:R-:W-:Y:S02]  /*8570*/  FMUL.FTZ R218, R20, R159 ;  /* 0x0000009f14da7220 */ /* 0x000fe40000410000 */
[----:B------:R3:W0:Y:S01]  /*8580*/  LDS.U16 R171, [R17+0x2118] ;  /* 0x0021180011ab7984 */ /* 0x0006220000000400 */
[----:B------:R-:W-:Y:S01]  /*8590*/  FADD.FTZ R186, R217, R186 ;  /* 0x000000bad9ba7221 */ /* 0x000fe20000010000 */
[----:B------:R-:W-:Y:S01]  /*85a0*/  FADD.FTZ R165, R218, R165 ;  /* 0x000000a5daa57221 */ /* 0x000fe20000010000 */
[CC--:B-1----:R-:W-:Y:S01]  /*85b0*/  FFMA.FTZ R61, R58.reuse, R169.reuse, R63 ;  /* 0x000000a93a3d7223 */ /* 0x0c2fe2000001003f */
[----:B------:R-:W-:Y:S01]  /*85c0*/  FMUL.FTZ R161, R57, R169 ;  /* 0x000000a939a17220 */ /* 0x000fe20000410000 */
[C---:B------:R-:W-:Y:S01]  /*85d0*/  FMUL.FTZ R63, R55.reuse, R186 ;  /* 0x000000ba373f7220 */ /* 0x040fe20000410000 */
[-C--:B------:R-:W-:Y:S01]  /*85e0*/  FMUL.FTZ R159, R55, R165.reuse ;  /* 0x000000a5379f7220 */ /* 0x080fe20000410000 */
[----:B------:R3:W1:Y:S01]  /*85f0*/  LDS.U16 R169, [R17+0x2114] ;  /* 0x0021140011a97984 */ /* 0x0006620000000400 */
[----:B------:R-:W-:Y:S01]  /*8600*/  FFMA.FTZ R60, R58, R160, -R161 ;  /* 0x000000a03a3c7223 */ /* 0x000fe200000108a1 */
[C---:B------:R-:W-:Y:S01]  /*8610*/  FFMA.FTZ R62, R56.reuse, R165, -R63 ;  /* 0x000000a5383e7223 */ /* 0x040fe2000001083f */
[----:B------:R-:W-:Y:S01]  /*8620*/  FFMA.FTZ R63, R56, R186, R159 ;  /* 0x000000ba383f7223 */ /* 0x000fe2000001009f */
[----:B------:R-:W-:Y:S01]  /*8630*/  IADD3 R159, R157, 0x200, RZ ;  /* 0x000002009d9f7810 */ /* 0x000fe20007ffe0ff */
[----:B------:R3:W0:Y:S01]  /*8640*/  LDS.U16 R161, [R17+0x2104] ;  /* 0x0021040011a17984 */ /* 0x0006220000000400 */
[----:B------:R-:W-:-:S03]  /*8650*/  MOV R160, UR20 ;  /* 0x0000001400a07c02 */ /* 0x000fc60008000f00 */
[----:B------:R3:W0:Y:S01]  /*8660*/  LDS.U16 R165, [R17+0x210c] ;  /* 0x00210c0011a57984 */ /* 0x0006220000000400 */
[----:B------:R-:W-:-:S03]  /*8670*/  SEL R160, R160, R159, !P1 ;  /* 0x0000009fa0a07207 */ /* 0x000fc60004800000 */
[----:B------:R3:W0:Y:S01]  /*8680*/  LDS.U16 R159, [R17+0x2100] ;  /* 0x00210000119f7984 */ /* 0x0006220000000400 */
[----:B----4-:R-:W-:-:S03]  /*8690*/  LEA R67, R160, R155, 0x3 ;  /* 0x0000009ba0437211 */ /* 0x010fc600078e18ff */
[----:B------:R3:W4:Y:S04]  /*86a0*/  LDS.U16 R160, [R17+0x2102] ;  /* 0x0021020011a07984 */ /* 0x0007280000000400 */
[----:B------:R3:W0:Y:S04]  /*86b0*/  LDS.U16 R186, [R17+0x2136] ;  /* 0x0021360011ba7984 */ /* 0x0006280000000400 */
[----:B------:R3:W-:Y:S01]  /*86c0*/  STS.64 [R67+0xda80], R126 ;  /* 0x00da807e43007388 */ /* 0x0007e20000000a00 */
[----:B------:R-:W-:Y:S01]  /*86d0*/  BAR.SYNC.DEFER_BLOCKING 0x0 ;  /* 0x0000000000007b1d */ /* 0x000fe20000010000 */
[----:B------:R-:W-:-:S13]  /*86e0*/  ISETP.NE.AND P0, PT, R157, 0x7f, PT ;  /* 0x0000007f9d00780c */ /* 0x000fda0003f05270 */
[----:B--2---:R-:W-:-:S06]  /*86f0*/  @P0 LEA R106, R157, R155, 0x3 ;  /* 0x0000009b9d6a0211 */ /* 0x004fcc00078e18ff */
[----:B------:R-:W2:Y:S01]  /*8700*/  @P0 LDS.64 R106, [R106+0xea88] ;  /* 0x00ea88006a6a0984 */ /* 0x000ea20000000a00 */
[CC--:B-----5:R-:W-:Y:S01]  /*8710*/  FMUL.FTZ R69, R55.reuse, R60.reuse ;  /* 0x0000003c37457220 */ /* 0x0e0fe20000410000 */
[-C--:B------:R-:W-:Y:S01]  /*8720*/  FMUL.FTZ R65, R55, R61.reuse ;  /* 0x0000003d37417220 */ /* 0x080fe20000410000 */
[----:B------:R-:W-:Y:S01]  /*8730*/  BSSY B0, `(.L_x_2747) ;  /* 0x0000012000007945 */ /* 0x000fe20003800000 */
[----:B------:R-:W-:Y:S02]  /*8740*/  HADD2.F32 R19, -RZ, R19.H0_H0 ;  /* 0x20000013ff137230 */ /* 0x000fe40000004100 */
[C---:B------:R-:W-:Y:S01]  /*8750*/  FFMA.FTZ R61, R56.reuse, R61, R69 ;  /* 0x0000003d383d7223 */ /* 0x040fe20000010045 */
[----:B------:R-:W-:Y:S01]  /*8760*/  FFMA.FTZ R60, R56, R60, -R65 ;  /* 0x0000003c383c7223 */ /* 0x000fe20000010841 */
[----:B------:R-:W-:Y:S01]  /*8770*/  HADD2.F32 R18, -RZ, R18.H0_H0 ;  /* 0x20000012ff127230 */ /* 0x000fe20000004100 */
[----:B-1-3--:R-:W-:Y:S06]  /*8780*/  @P0 BRA `(.L_x_2748) ;  /* 0x0000000000300947 */ /* 0x00afec0003800000 */
[----:B------:R-:W1:Y:S01]  /*8790*/  LDC R17, c[0x0][0x224] ;  /* 0x00008900ff117b82 */ /* 0x000e620000000800 */
[----:B--2---:R-:W-:Y:S01]  /*87a0*/  HFMA2.MMA R107, -RZ, RZ, 0, 0 ;  /* 0x00000000ff6b7435 */ /* 0x004fe200000001ff */
[----:B------:R-:W-:Y:S02]  /*87b0*/  MOV R106, 0x3f800000 ;  /* 0x3f800000006a7802 */ /* 0x000fe40000000f00 */
        /* <DEDUP_REMOVED lines=9> */
.L_x_2748:
[----:B------:R-:W-:Y:S05]  /*8850*/  BSYNC B0 ;  /* 0x0000000000007941 */ /* 0x000fea0003800000 */
.L_x_2747:
[----:B------:R-:W2:Y:S01]  /*8860*/  LDL R17, [R1+0x8] ;  /* 0x0000080001117983 */ /* 0x000ea20000100800 */
[-C--:B-1----:R-:W-:Y:S01]  /*8870*/  FMUL.FTZ R64, R19, R123.reuse ;  /* 0x0000007b13407220 */ /* 0x082fe20000410000 */
[C---:B------:R-:W-:Y:S01]  /*8880*/  LOP3.LUT P0, RZ, R157.reuse, 0x1f, RZ, 0xc0, !PT ;  /* 0x0000001f9dff7812 */ /* 0x040fe2000780c0ff */
[----:B------:R-:W-:Y:S01]  /*8890*/  FMUL.FTZ R220, R18, R123 ;  /* 0x0000007b12dc7220 */ /* 0x000fe20000410000 */
[----:B------:R-:W-:-:S04]  /*88a0*/  LEA.HI R158, R157, R157, RZ, 0x1e ;  /* 0x0000009d9d9e7211 */ /* 0x000fc800078ff0ff */
[----:B------:R-:W-:Y:S01]  /*88b0*/  LEA R158, R158, R155, 0x4 ;  /* 0x0000009b9e9e7211 */ /* 0x000fe200078e20ff */
[----:B0-----:R-:W-:Y:S02]  /*88c0*/  HADD2.F32 R159, -RZ, R159.H0_H0 ;  /* 0x2000009fff9f7230 */ /* 0x001fe40000004100 */
[----:B----4-:R-:W-:Y:S02]  /*88d0*/  HADD2.F32 R160, -RZ, R160.H0_H0 ;  /* 0x200000a0ffa07230 */ /* 0x010fe40000004100 */
        /* <DEDUP_REMOVED lines=30> */
[C---:B------:R-:W-:Y:S01]  /*8ac0*/  FMUL.FTZ R159, R16.reuse, R159 ;  /* 0x0000009f109f7220 */ /* 0x040fe20000410000 */
[----:B------:R-:W-:Y:S01]  /*8ad0*/  FMUL.FTZ R160, R16, R160 ;  /* 0x000000a010a07220 */ /* 0x000fe20000410000 */
        /* <DEDUP_REMOVED lines=30> */
[----:B--2---:R-:W-:-:S05]  /*8cc0*/  HADD2.F32 R17, -RZ, R17.H0_H0 ;  /* 0x20000011ff117230 */ /* 0x004fca0000004100 */
[C---:B------:R-:W-:Y:S01]  /*8cd0*/  FMUL.FTZ R219, R17.reuse, R64 ;  /* 0x0000004011db7220 */ /* 0x040fe20000410000 */
[----:B------:R-:W-:Y:S01]  /*8ce0*/  MOV R64, UR16 ;  /* 0x0000001000407c02 */ /* 0x000fe20008000f00 */
[----:B------:R-:W-:Y:S02]  /*8cf0*/  FMUL.FTZ R220, R17, R220 ;  /* 0x000000dc11dc7220 */ /* 0x000fe40000410000 */
        /* <DEDUP_REMOVED lines=13> */
[----:B------:R-:W-:Y:S01]  /*8dd0*/  BAR.SYNC.DEFER_BLOCKING 0x0 ;  /* 0x0000000000007b1d */ /* 0x000fe20000010000 */
[----:B------:R-:W-:-:S13]  /*8de0*/  ISETP.GT.U32.AND P2, PT, R157, 0x1f, PT ;  /* 0x0000001f9d00780c */ /* 0x000fda0003f44070 */
        /* <DEDUP_REMOVED lines=42> */
[----:B------:R-:W4:Y:S01]  /*9090*/  SHFL.UP PT, R245, R231, 0x1, RZ ;  /* 0x04200000e7f57989 */ /* 0x000f2200000e00ff */
[C---:B0-----:R-:W-:Y:S01]  /*90a0*/  FMUL.FTZ R78, R231.reuse, R247 ;  /* 0x000000f7e74e7220 */ /* 0x041fe20000410000 */
[----:B-1----:R-:W-:-:S03]  /*90b0*/  FMUL.FTZ R76, R231, R77 ;  /* 0x0000004de74c7220 */ /* 0x002fc60000410000 */
[C---:B------:R-:W-:Y:S01]  /*90c0*/  FFMA.FTZ R78, R241.reuse, R77, R78 ;  /* 0x0000004df14e7223 */ /* 0x040fe2000001004e */
[----:B------:R-:W-:Y:S01]  /*90d0*/  FFMA.FTZ R76, R241, R247, -R76 ;  /* 0x000000f7f14c7223 */ /* 0x000fe2000001084c */
[----:B--2---:R-:W-:Y:S02]  /*90e0*/  FMUL.FTZ R77, R231, R243 ;  /* 0x000000f3e74d7220 */ /* 0x004fe40000410000 */
        /* <DEDUP_REMOVED lines=58> */
.L_x_2873:
        /* <DEDUP_REMOVED lines=14> */
.L_x_2876:
[----:B------:R-:W-:-:S03]  /*9570*/  UMOV UR20, 0xffffffff ;  /* 0xffffffff00147882 */ /* 0x000fc60000000000 */
[----:B------:R-:W-:Y:S05]  /*9580*/  BRA.DIV UR20, `(.L_x_2752) ;  /* 0x0000009e14647947 */ /* 0x000fea000b800000 */
.L_x_2879:
[----:B------:R-:W-:-:S03]  /*9590*/  UMOV UR20, 0xffffffff ;  /* 0xffffffff00147882 */ /* 0x000fc60000000000 */
[----:B------:R-:W-:Y:S05]  /*95a0*/  BRA.DIV UR20, `(.L_x_2753) ;  /* 0x0000009e14847947 */ /* 0x000fea000b800000 */
.L_x_2882:
[----:B------:R-:W-:-:S03]  /*95b0*/  UMOV UR20, 0xffffffff ;  /* 0xffffffff00147882 */ /* 0x000fc60000000000 */
[----:B------:R-:W-:Y:S05]  /*95c0*/  BRA.DIV UR20, `(.L_x_2754) ;  /* 0x0000009e14a47947 */ /* 0x000fea000b800000 */
.L_x_2885:
        /* <DEDUP_REMOVED lines=10> */
.L_x_2895:
        /* <DEDUP_REMOVED lines=44> */
.L_x_2749:
[----:B------:R-:W-:Y:S05]  /*9930*/  WARPSYNC.ALL ;  /* 0x0000000000007948 */ /* 0x000fea0003800000 */
[----:B------:R-:W-:Y:S01]  /*9940*/  BAR.SYNC.DEFER_BLOCKING 0x0 ;  /* 0x0000000000007b1d */ /* 0x000fe20000010000 */
[----:B---3--:R-:W-:-:S04]  /*9950*/  FMUL.FTZ R65, R55, R107 ;  /* 0x0000006b37417220 */ /* 0x008fc80000410000 */
[----:B------:R-:W-:Y:S01]  /*9960*/  FFMA.FTZ R65, R56, R106, -R65 ;  /* 0x0000006a38417223 */ /* 0x000fe20000010841 */
[----:B-----5:R-:W1:Y:S02]  /*9970*/  LDS.64 R60, [R158+0xc678] ;  /* 0x00c678009e3c7984 */ /* 0x020e640000000a00 */
[C---:B-1----:R-:W-:Y:S01]  /*9980*/  FMUL.FTZ R63, R127.reuse, R61 ;  /* 0x0000003d7f3f7220 */ /* 0x042fe20000410000 */
[----:B------:R-:W-:-:S03]  /*9990*/  FMUL.FTZ R64, R127, R60 ;  /* 0x0000003c7f407220 */ /* 0x000fc60000410000 */
[C---:B------:R-:W-:Y:S01]  /*99a0*/  FFMA.FTZ R62, R126.reuse, R60, -R63 ;  /* 0x0000003c7e3e7223 */ /* 0x040fe2000001083f */
[----:B------:R-:W-:Y:S01]  /*99b0*/  FMUL.FTZ R63, R55, -R106 ;  /* 0x8000006a373f7220 */ /* 0x000fe20000410000 */
[----:B------:R-:W-:Y:S01]  /*99c0*/  FFMA.FTZ R61, R126, R61, R64 ;  /* 0x0000003d7e3d7223 */ /* 0x000fe20000010040 */
[----:B------:R-:W-:Y:S01]  /*99d0*/  FMUL.FTZ R64, R57, -R65 ;  /* 0x8000004139407220 */ /* 0x000fe20000410000 */
[----:B------:R-:W-:Y:S01]  /*99e0*/  FADD.FTZ R227, R227, R62 ;  /* 0x0000003ee3e37221 */ /* 0x000fe20000010000 */
[C---:B------:R-:W-:Y:S01]  /*99f0*/  FFMA.FTZ R63, R56.reuse, -R107, R63 ;  /* 0x8000006b383f7223 */ /* 0x040fe2000001003f */
[----:B------:R-:W-:Y:S01]  /*9a00*/  FMUL.FTZ R62, R56, R190 ;  /* 0x000000be383e7220 */ /* 0x000fe20000410000 */
[----:B------:R-:W-:Y:S01]  /*9a10*/  FADD.FTZ R228, R228, R61 ;  /* 0x0000003de4e47221 */ /* 0x000fe20000010000 */
[----:B------:R-:W-:Y:S01]  /*9a20*/  MOV R126, UR6 ;  /* 0x00000006007e7c02 */ /* 0x000fe20008000f00 */
[-C--:B------:R-:W-:Y:S01]  /*9a30*/  FMUL.FTZ R67, R57, -R63.reuse ;  /* 0x8000003f39437220 */ /* 0x080fe20000410000 */
[----:B------:R-:W-:Y:S01]  /*9a40*/  FFMA.FTZ R63, R58, R63, R64 ;  /* 0x0000003f3a3f7223 */ /* 0x000fe20000010040 */
[----:B------:R-:W-:Y:S01]  /*9a50*/  FMUL.FTZ R69, R111, R228 ;  /* 0x000000e46f457220 */ /* 0x000fe20000410000 */
[----:B------:R-:W-:Y:S01]  /*9a60*/  LEA R126, R126, R155, 0x4 ;  /* 0x0000009b7e7e7211 */ /* 0x000fe200078e20ff */
[----:B------:R-:W-:Y:S01]  /*9a70*/  FFMA.FTZ R60, R58, R65, -R67 ;  /* 0x000000413a3c7223 */ /* 0x000fe20000010843 */
[----:B------:R-:W-:Y:S01]  /*9a80*/  FMUL.FTZ R65, R85, -R63 ;  /* 0x8000003f55417220 */ /* 0x000fe20000410000 */
[-C--:B------:R-:W-:Y:S01]  /*9a90*/  FFMA.FTZ R68, R112, R227.reuse, -R69 ;  /* 0x000000e370447223 */ /* 0x080fe20000010845 */
[----:B------:R-:W-:Y:S01]  /*9aa0*/  FMUL.FTZ R69, R111, R227 ;  /* 0x000000e36f457220 */ /* 0x000fe20000410000 */
[-C--:B------:R-:W-:Y:S01]  /*9ab0*/  FMUL.FTZ R67, R85, -R60.reuse ;  /* 0x8000003c55437220 */ /* 0x080fe20000410000 */
[----:B------:R-:W-:Y:S01]  /*9ac0*/  FFMA.FTZ R60, R86, R60, -R65 ;  /* 0x0000003c563c7223 */ /* 0x000fe20000010841 */
[----:B------:R-:W-:Y:S01]  /*9ad0*/  FADD.FTZ R191, R191, R68 ;  /* 0x00000044bfbf7221 */ /* 0x000fe20000010000 */
[----:B------:R-:W-:Y:S01]  /*9ae0*/  FFMA.FTZ R69, R112, R228, R69 ;  /* 0x000000e470457223 */ /* 0x000fe20000010045 */
[----:B------:R-:W-:Y:S01]  /*9af0*/  FFMA.FTZ R63, R86, R63, R67 ;  /* 0x0000003f563f7223 */ /* 0x000fe20000010043 */
[----:B------:R-:W-:-:S02]  /*9b00*/  FMUL.FTZ R64, R87, -R60 ;  /* 0x8000003c57407220 */ /* 0x000fc40000410000 */
[----:B------:R-:W-:Y:S01]  /*9b10*/  FADD.FTZ R192, R192, R69 ;  /* 0x00000045c0c07221 */ /* 0x000fe20000010000 */
[-C--:B------:R-:W-:Y:S01]  /*9b20*/  FMUL.FTZ R65, R87, -R63.reuse ;  /* 0x8000003f57417220 */ /* 0x080fe20000410000 */
[C---:B------:R-:W-:Y:S02]  /*9b30*/  FFMA.FTZ R63, R88.reuse, R63, R64 ;  /* 0x0000003f583f7223 */ /* 0x040fe40000010040 */
[----:B------:R-:W-:Y:S01]  /*9b40*/  FMUL.FTZ R69, R109, R192 ;  /* 0x000000c06d457220 */ /* 0x000fe20000410000 */
[----:B------:R-:W-:Y:S01]  /*9b50*/  FFMA.FTZ R60, R88, R60, -R65 ;  /* 0x0000003c583c7223 */ /* 0x000fe20000010841 */
[C---:B------:R-:W-:Y:S02]  /*9b60*/  FMUL.FTZ R65, R89.reuse, -R63 ;  /* 0x8000003f59417220 */ /* 0x040fe40000410000 */
[----:B------:R-:W-:Y:S01]  /*9b70*/  FFMA.FTZ R69, R110, R191, -R69 ;  /* 0x000000bf6e457223 */ /* 0x000fe20000010845 */
[-C--:B------:R-:W-:Y:S01]  /*9b80*/  FMUL.FTZ R67, R89, -R60.reuse ;  /* 0x8000003c59437220 */ /* 0x080fe20000410000 */
[----:B------:R-:W-:-:S02]  /*9b90*/  FFMA.FTZ R60, R90, R60, -R65 ;  /* 0x0000003c5a3c7223 */ /* 0x000fc40000010841 */
[----:B------:R-:W-:Y:S01]  /*9ba0*/  FADD.FTZ R194, R194, R69 ;  /* 0x00000045c2c27221 */ /* 0x000fe20000010000 */
[----:B------:R-:W-:Y:S01]  /*9bb0*/  FFMA.FTZ R63, R90, R63, R67 ;  /* 0x0000003f5a3f7223 */ /* 0x000fe20000010043 */
[----:B------:R-:W-:Y:S01]  /*9bc0*/  FMUL.FTZ R64, R91, -R60 ;  /* 0x8000003c5b407220 */ /* 0x000fe20000410000 */
[----:B------:R-:W-:Y:S02]  /*9bd0*/  FMUL.FTZ R69, R109, R191 ;  /* 0x000000bf6d457220 */ /* 0x000fe40000410000 */
        /* <DEDUP_REMOVED lines=34> */
[C---:B------:R-:W-:Y:S02]  /*9e00*/  FMUL.FTZ R63, R55.reuse, R190 ;  /* 0x000000be373f7220 */ /* 0x040fe40000410000 */
[----:B------:R-:W-:Y:S01]  /*9e10*/  FFMA.FTZ R64, R110, R65, -R67 ;  /* 0x000000416e407223 */ /* 0x000fe20000010843 */
[-C--:B------:R-:W-:Y:S01]  /*9e20*/  FFMA.FTZ R65, -R55, R189.reuse, -R62 ;  /* 0x000000bd37417223 */ /* 0x080fe2000001093e */
        /* <DEDUP_REMOVED lines=79> */
[----:B------:R-:W-:Y:S02]  /*a320*/  FMUL.FTZ R65, R111, -R64 ;  /* 0x800000406f417220 */ /* 0x000fe40000410000 */
[----:B------:R-:W-:Y:S01]  /*a330*/  FADD.FTZ R62, R161, R62 ;  /* 0x0000003ea13e7221 */ /* 0x000fe20000010000 */
[----:B------:R-:W-:Y:S01]  /*a340*/  FADD.FTZ R61, -R162, R63 ;  /* 0x0000003fa23d7221 */ /* 0x000fe20000010100 */
[CC--:B------:R-:W-:Y:S01]  /*a350*/  FFMA.FTZ R65, R112.reuse, R60.reuse, R65 ;  /* 0x0000003c70417223 */ /* 0x0c0fe20000010041 */
[C---:B------:R-:W-:Y:S02]  /*a360*/  FMUL.FTZ R60, R111.reuse, -R60 ;  /* 0x8000003c6f3c7220 */ /* 0x040fe40000410000 */
[C---:B------:R-:W-:Y:S02]  /*a370*/  FMUL.FTZ R63, R111.reuse, -R61 ;  /* 0x8000003d6f3f7220 */ /* 0x040fe40000410000 */
[C---:B------:R-:W-:Y:S01]  /*a380*/  FFMA.FTZ R64, R112.reuse, R64, -R60 ;  /* 0x0000004070407223 */ /* 0x040fe2000001083c */
[----:B------:R-:W-:Y:S01]  /*a390*/  MOV R60, UR16 ;  /* 0x00000010003c7c02 */ /* 0x000fe20008000f00 */
[-C--:B------:R-:W-:Y:S01]  /*a3a0*/  FFMA.FTZ R66, R112, R62.reuse, -R63 ;  /* 0x0000003e70427223 */ /* 0x080fe2000001083f */
[----:B------:R-:W-:-:S02]  /*a3b0*/  FMUL.FTZ R62, R111, -R62 ;  /* 0x8000003e6f3e7220 */ /* 0x000fc40000410000 */
[----:B------:R-:W-:Y:S01]  /*a3c0*/  ISETP.GE.OR P0, PT, R60, UR15, P0 ;  /* 0x0000000f3c007c0c */ /* 0x000fe20008706670 */
[----:B------:R-:W-:Y:S01]  /*a3d0*/  FADD.FTZ R66, R159, R66 ;  /* 0x000000429f427221 */ /* 0x000fe20000010000 */
[----:B------:R-:W-:Y:S01]  /*a3e0*/  FFMA.FTZ R62, R112, R61, R62 ;  /* 0x0000003d703e7223 */ /* 0x000fe2000001003e */
[----:B------:R-:W-:Y:S01]  /*a3f0*/  HFMA2.MMA R61, -RZ, RZ, 0, 0 ;  /* 0x00000000ff3d7435 */ /* 0x000fe200000001ff */
[----:B------:R-:W-:Y:S02]  /*a400*/  MOV R60, 0x3f800000 ;  /* 0x3f800000003c7802 */ /* 0x000fe40000000f00 */
[----:B------:R-:W-:Y:S01]  /*a410*/  FADD.FTZ R67, -R160, R62 ;  /* 0x0000003ea0437221 */ /* 0x000fe20000010100 */
[----:B------:R-:W-:-:S06]  /*a420*/  CS2R R62, SRZ ;  /* 0x00000000003e7805 */ /* 0x000fcc000001ff00 */
[----:B------:R-:W1:Y:S04]  /*a430*/  @!P0 LDS.128 R60, [R126+0xee80] ;  /* 0x00ee80007e3c8984 */ /* 0x000e680000000c00 */
[----:B------:R2:W-:Y:S02]  /*a440*/  STS.128 [R158+0xd080], R64 ;  /* 0x00d080409e007388 */ /* 0x0005e40000000c00 */
[----:B--2---:R-:W-:-:S04]  /*a450*/  FFMA.FTZ R64, R110, R192, R69 ;  /* 0x000000c06e407223 */ /* 0x004fc80000010045 */
        /* <DEDUP_REMOVED lines=123> */
.L_x_2900:
        /* <DEDUP_REMOVED lines=13> */
.L_x_2759:
[----:B------:R-:W-:Y:S05]  /*ace0*/  BSYNC B0 ;  /* 0x0000000000007941 */ /* 0x000fea0003800000 */
.L_x_2758:
[----:B------:R-:W-:Y:S01]  /*acf0*/  UMOV UR20, 0xffffffff ;  /* 0xffffffff00147882 */ /* 0x000fe20000000000 */
[----:B------:R-:W-:Y:S02]  /*ad00*/  ISETP.GT.U32.AND P1, PT, R248, 0x1d, PT ;  /* 0x0000001df800780c */ /* 0x000fe40003f24070 */
[----:B------:R-:W-:Y:S11]  /*ad10*/  BRA.DIV UR20, `(.L_x_2760) ;  /* 0x0000008e14247947 */ /* 0x000ff6000b800000 */
[----:B-1----:R1:W0:Y:S04]  /*ad20*/  SHFL.DOWN PT, R76, R232, 0x2, 0x1f ;  /* 0x08401f00e84c7f89 */ /* 0x00222800000e0000 */
[----:B--2---:R1:W2:Y:S04]  /*ad30*/  SHFL.DOWN PT, R77, R241, 0x2, 0x1f ;  /* 0x08401f00f14d7f89 */ /* 0x0042a800000e0000 */
[----:B---3--:R1:W3:Y:S04]  /*ad40*/  SHFL.DOWN PT, R78, R242, 0x2, 0x1f ;  /* 0x08401f00f24e7f89 */ /* 0x0082e800000e0000 */
[----:B----4-:R1:W4:Y:S02]  /*ad50*/  SHFL.DOWN PT, R79, R243, 0x2, 0x1f ;  /* 0x08401f00f34f7f89 */ /* 0x01032400000e0000 */
.L_x_2906:
        /* <DEDUP_REMOVED lines=13> */
.L_x_2762:
[----:B------:R-:W-:Y:S05]  /*ae30*/  BSYNC B0 ;  /* 0x0000000000007941 */ /* 0x000fea0003800000 */
.L_x_2761:
[----:B------:R-:W-:Y:S01]  /*ae40*/  UMOV UR20, 0xffffffff ;  /* 0xffffffff00147882 */ /* 0x000fe20000000000 */
[----:B------:R-:W-:Y:S02]  /*ae50*/  ISETP.GT.U32.AND P1, PT, R248, 0x1b, PT ;  /* 0x0000001bf800780c */ /* 0x000fe40003f24070 */
[----:B------:R-:W-:Y:S11]  /*ae60*/  BRA.DIV UR20, `(.L_x_2763) ;  /* 0x0000008e14447947 */ /* 0x000ff6000b800000 */
[----:B0-----:R0:W0:Y:S04]  /*ae70*/  SHFL.DOWN PT, R76, R232, 0x4, 0x1f ;  /* 0x08801f00e84c7f89 */ /* 0x00102800000e0000 */
[----:B--2---:R2:W0:Y:S04]  /*ae80*/  SHFL.DOWN PT, R77, R241, 0x4, 0x1f ;  /* 0x08801f00f14d7f89 */ /* 0x00442800000e0000 */
[----:B---3--:R2:W3:Y:S04]  /*ae90*/  SHFL.DOWN PT, R78, R242, 0x4, 0x1f ;  /* 0x08801f00f24e7f89 */ /* 0x0084e800000e0000 */
[----:B----4-:R2:W4:Y:S02]  /*aea0*/  SHFL.DOWN PT, R79, R243, 0x4, 0x1f ;  /* 0x08801f00f34f7f89 */ /* 0x01052400000e0000 */
.L_x_2912:
        /* <DEDUP_REMOVED lines=13> */
.L_x_2765:
[----:B------:R-:W-:Y:S05]  /*af80*/  BSYNC B0 ;  /* 0x0000000000007941 */ /* 0x000fea0003800000 */
.L_x_2764:
[----:B------:R-:W-:Y:S01]  /*af90*/  UMOV UR20, 0xffffffff ;  /* 0xffffffff00147882 */ /* 0x000fe20000000000 */
[----:B------:R-:W-:Y:S02]  /*afa0*/  ISETP.GT.U32.AND P1, PT, R248, 0x17, PT ;  /* 0x00000017f800780c */ /* 0x000fe40003f24070 */
[----:B------:R-:W-:Y:S11]  /*afb0*/  BRA.DIV UR20, `(.L_x_2766) ;  /* 0x0000008e14647947 */ /* 0x000ff6000b800000 */
[----:B0-----:R0:W0:Y:S04]  /*afc0*/  SHFL.DOWN PT, R76, R232, 0x8, 0x1f ;  /* 0x09001f00e84c7f89 */ /* 0x00102800000e0000 */
[----:B------:R0:W0:Y:S04]  /*afd0*/  SHFL.DOWN PT, R77, R241, 0x8, 0x1f ;  /* 0x09001f00f14d7f89 */ /* 0x00002800000e0000 */
[----:B---3--:R3:W0:Y:S04]  /*afe0*/  SHFL.DOWN PT, R78, R242, 0x8, 0x1f ;  /* 0x09001f00f24e7f89 */ /* 0x00862800000e0000 */
[----:B----4-:R3:W4:Y:S02]  /*aff0*/  SHFL.DOWN PT, R79, R243, 0x8, 0x1f ;  /* 0x09001f00f34f7f89 */ /* 0x01072400000e0000 */
.L_x_2918:
        /* <DEDUP_REMOVED lines=13> */
.L_x_2768:
[----:B------:R-:W-:Y:S05]  /*b0d0*/  BSYNC B0 ;  /* 0x0000000000007941 */ /* 0x000fea0003800000 */
.L_x_2767:
[----:B------:R-:W-:Y:S01]  /*b0e0*/  UMOV UR20, 0xffffffff ;  /* 0xffffffff00147882 */ /* 0x000fe20000000000 */
[----:B------:R-:W-:Y:S02]  /*b0f0*/  ISETP.GT.U32.AND P1, PT, R248, 0xf, PT ;  /* 0x0000000ff800780c */ /* 0x000fe40003f24070 */
[----:B------:R-:W-:Y:S11]  /*b100*/  BRA.DIV UR20, `(.L_x_2769) ;  /* 0x0000008e14847947 */ /* 0x000ff6000b800000 */
[----:B0-----:R0:W0:Y:S04]  /*b110*/  SHFL.DOWN PT, R76, R232, 0x10, 0x1f ;  /* 0x0a001f00e84c7f89 */ /* 0x00102800000e0000 */
[----:B------:R0:W0:Y:S04]  /*b120*/  SHFL.DOWN PT, R77, R241, 0x10, 0x1f ;  /* 0x0a001f00f14d7f89 */ /* 0x00002800000e0000 */
[----:B------:R0:W0:Y:S04]  /*b130*/  SHFL.DOWN PT, R78, R242, 0x10, 0x1f ;  /* 0x0a001f00f24e7f89 */ /* 0x00002800000e0000 */
[----:B----4-:R4:W0:Y:S02]  /*b140*/  SHFL.DOWN PT, R79, R243, 0x10, 0x1f ;  /* 0x0a001f00f34f7f89 */ /* 0x01082400000e0000 */
.L_x_2924:
        /* <DEDUP_REMOVED lines=13> */
.L_x_2771:
[----:B------:R-:W-:Y:S05]  /*b220*/  BSYNC B0 ;  /* 0x0000000000007941 */ /* 0x000fea0003800000 */
.L_x_2770:
        /* <DEDUP_REMOVED lines=21> */
.L_x_2938:
        /* <DEDUP_REMOVED lines=19> */
.L_x_2774:
[----:B------:R-:W-:Y:S05]  /*b4b0*/  BSYNC B0 ;  /* 0x0000000000007941 */ /* 0x000fea0003800000 */
.L_x_2773:
        /* <DEDUP_REMOVED lines=34> */
.L_x_2756:
[----:B------:R-:W-:Y:S05]  /*b6e0*/  WARPSYNC.ALL ;  /* 0x0000000000007948 */ /* 0x000fea0003800000 */
[----:B------:R-:W-:Y:S01]  /*b6f0*/  ISETP.NE.AND P0, PT, R157, RZ, PT ;  /* 0x000000ff9d00720c */ /* 0x000fe20003f05270 */
[----:B------:R-:W-:Y:S01]  /*b700*/  BAR.SYNC.DEFER_BLOCKING 0x0 ;  /* 0x0000000000007b1d */ /* 0x000fe20000010000 */
[----:B------:R-:W-:Y:S02]  /*b710*/  USHF.R.S32.HI UR20, URZ, 0x1f, UR9 ;  /* 0x0000001f3f147899 */ /* 0x000fe40008011409 */
[----:B------:R-:W-:-:S03]  /*b720*/  USHF.R.S32.HI UR21, URZ, 0x1f, UR10 ;  /* 0x0000001f3f157899 */ /* 0x000fc6000801140a */
[----:B------:R-:W-:Y:S01]  /*b730*/  BSSY B0, `(.L_x_2775) ;  /* 0x00002e5000007945 */ /* 0x000fe20003800000 */
[----:B------:R-:W2:Y:S05]  /*b740*/  LDS.64 R64, [R158+0xd088] ;  /* 0x00d088009e407984 */ /* 0x000eaa0000000a00 */
[----:B------:R3:W-:Y:S02]  /*b750*/  @!P0 STS.128 [R126+0xee80], R60 ;  /* 0x00ee803c7e008388 */ /* 0x0007e40000000c00 */
[----:B---3--:R-:W-:-:S04]  /*b760*/  IADD3 R126, R157, 0xf80, RZ ;  /* 0x00000f809d7e7810 */ /* 0x008fc80007ffe0ff */
[----:B------:R-:W-:Y:S01]  /*b770*/  LEA.HI.SX32 R126, R126, R157, 0x1b ;  /* 0x0000009d7e7e7211 */ /* 0x000fe200078fdaff */
[----:B--2---:R-:W-:-:S04]  /*b780*/  FMUL.FTZ R67, R65, -R107 ;  /* 0x8000006b41437220 */ /* 0x004fc80000410000 */
[C---:B------:R-:W-:Y:S01]  /*b790*/  FFMA.FTZ R66, R64.reuse, R106, -R67 ;  /* 0x0000006a40427223 */ /* 0x040fe20000010843 */
[----:B------:R-:W-:-:S04]  /*b7a0*/  FMUL.FTZ R64, R64, -R107 ;  /* 0x8000006b40407220 */ /* 0x000fc80000410000 */
[----:B------:R-:W-:Y:S01]  /*b7b0*/  FFMA.FTZ R65, R65, R106, R64 ;  /* 0x0000006a41417223 */ /* 0x000fe20000010040 */
[----:B------:R-:W-:-:S03]  /*b7c0*/  FADD.FTZ R64, R189, R66 ;  /* 0x00000042bd407221 */ /* 0x000fc60000010000 */
[----:B------:R-:W-:-:S04]  /*b7d0*/  FADD.FTZ R190, -R190, R65 ;  /* 0x00000041bebe7221 */ /* 0x000fc80000010100 */
[C---:B------:R-:W-:Y:S01]  /*b7e0*/  FMUL.FTZ R65, R55.reuse, -R190 ;  /* 0x800000be37417220 */ /* 0x040fe20000410000 */
[----:B------:R-:W-:Y:S01]  /*b7f0*/  FMUL.FTZ R55, R55, -R64 ;  /* 0x8000004037377220 */ /* 0x000fe20000410000 */
[----:B------:R-:W-:Y:S02]  /*b800*/  FMUL.FTZ R61, R18, R190 ;  /* 0x000000be123d7220 */ /* 0x000fe40000410000 */
[C---:B------:R-:W-:Y:S01]  /*b810*/  FFMA.FTZ R66, R56.reuse, R64, -R65 ;  /* 0x0000004038427223 */ /* 0x040fe20000010841 */
[----:B------:R-:W-:Y:S01]  /*b820*/  FFMA.FTZ R65, R56, R190, R55 ;  /* 0x000000be38417223 */ /* 0x000fe20000010037 */
[----:B------:R-:W-:Y:S01]  /*b830*/  FMUL.FTZ R55, R17, R123 ;  /* 0x0000007b11377220 */ /* 0x000fe20000410000 */
[----:B------:R-:W-:Y:S01]  /*b840*/  FFMA.FTZ R60, R19, R64, R61 ;  /* 0x00000040133c7223 */ /* 0x000fe2000001003d */
[----:B------:R-:W-:Y:S02]  /*b850*/  FADD.FTZ R187, R187, R66 ;  /* 0x00000042bbbb7221 */ /* 0x000fe40000010000 */
[-C--:B------:R-:W-:Y:S01]  /*b860*/  FFMA.FTZ R18, R18, -R55.reuse, R220 ;  /* 0x8000003712127223 */ /* 0x080fe200000100dc */
[----:B------:R-:W-:Y:S01]  /*b870*/  FFMA.FTZ R55, R19, -R55, R219 ;  /* 0x8000003713377223 */ /* 0x000fe200000100db */
[----:B------:R-:W-:Y:S01]  /*b880*/  FMUL.FTZ R19, R64, UR42 ;  /* 0x0000002a40137c20 */ /* 0x000fe20008410000 */
[----:B------:R-:W-:Y:S01]  /*b890*/  FFMA.FTZ R113, R60, R123, R113 ;  /* 0x0000007b3c717223 */ /* 0x000fe20000010071 */
[----:B------:R-:W-:-:S02]  /*b8a0*/  FFMA.FTZ R220, -R0, R220, -RZ ;  /* 0x000000dc00dc7223 */ /* 0x000fc400000109ff */
[C---:B------:R-:W-:Y:S01]  /*b8b0*/  FFMA.FTZ R61, R190.reuse, UR43, -R19 ;  /* 0x0000002bbe3d7c23 */ /* 0x040fe20008010813 */
[----:B------:R-:W-:-:S03]  /*b8c0*/  FMUL.FTZ R19, R190, UR42 ;  /* 0x0000002abe137c20 */ /* 0x000fc60008410000 */
[----:B------:R-:W-:Y:S01]  /*b8d0*/  FMUL.FTZ R62, R18, R61 ;  /* 0x0000003d123e7220 */ /* 0x000fe20000410000 */
[C---:B------:R-:W-:Y:S01]  /*b8e0*/  FFMA.FTZ R56, R64.reuse, UR43, R19 ;  /* 0x0000002b40387c23 */ /* 0x040fe20008010013 */
[-C--:B------:R-:W-:Y:S01]  /*b8f0*/  FMUL.FTZ R64, R64, R123.reuse ;  /* 0x0000007b40407220 */ /* 0x080fe20000410000 */
[----:B------:R-:W-:Y:S02]  /*b900*/  FADD.FTZ R61, -R188, R65 ;  /* 0x00000041bc3d7221 */ /* 0x000fe40000010100 */
[----:B------:R-:W-:Y:S01]  /*b910*/  FFMA.FTZ R62, R55, R56, R62 ;  /* 0x00000038373e7223 */ /* 0x000fe2000001003e */
[----:B------:R-:W-:Y:S01]  /*b920*/  FMUL.FTZ R56, R190, R123 ;  /* 0x0000007bbe387220 */ /* 0x000fe20000410000 */
[----:B------:R-:W-:-:S03]  /*b930*/  FMUL.FTZ R63, R18, R64 ;  /* 0x00000040123f7220 */ /* 0x000fc60000410000 */
[-C--:B------:R-:W-:Y:S01]  /*b940*/  FMUL.FTZ R66, R18, R56.reuse ;  /* 0x0000003812427220 */ /* 0x080fe20000410000 */
[-C--:B------:R-:W-:Y:S01]  /*b950*/  FFMA.FTZ R18, R55, R56.reuse, -R63 ;  /* 0x0000003837127223 */ /* 0x080fe2000001083f */
[C---:B------:R-:W-:Y:S01]  /*b960*/  FMUL.FTZ R56, R17.reuse, R56 ;  /* 0x0000003811387220 */ /* 0x040fe20000410000 */
[----:B------:R-:W-:Y:S01]  /*b970*/  FFMA.FTZ R63, R17, R60, R62 ;  /* 0x0000003c113f7223 */ /* 0x000fe2000001003e */
[-C--:B------:R-:W-:Y:S01]  /*b980*/  FFMA.FTZ R19, R55, R64.reuse, R66 ;  /* 0x0000004037137223 */ /* 0x080fe20000010042 */
[----:B------:R-:W-:Y:S01]  /*b990*/  FMUL.FTZ R55, R17, R64 ;  /* 0x0000004011377220 */ /* 0x000fe20000410000 */
[C---:B------:R-:W-:Y:S01]  /*b9a0*/  FMUL.FTZ R17, R57.reuse, -R61 ;  /* 0x8000003d39117220 */ /* 0x040fe20000410000 */
[-C--:B------:R-:W-:Y:S01]  /*b9b0*/  FMUL.FTZ R62, R57, -R187.reuse ;  /* 0x800000bb393e7220 */ /* 0x080fe20000410000 */
[----:B------:R-:W-:Y:S01]  /*b9c0*/  FMUL.FTZ R57, R20, R130 ;  /* 0x0000008214397220 */ /* 0x000fe20000410000 */
[----:B------:R-:W-:Y:S01]  /*b9d0*/  FADD.FTZ R136, R63, R136 ;  /* 0x000000883f887221 */ /* 0x000fe20000010000 */
[C---:B------:R-:W-:Y:S01]  /*b9e0*/  FFMA.FTZ R60, R58.reuse, R187, -R17 ;  /* 0x000000bb3a3c7223 */ /* 0x040fe20000010811 */
[-C--:B------:R-:W-:Y:S01]  /*b9f0*/  FFMA.FTZ R17, R58, R61.reuse, R62 ;  /* 0x0000003d3a117223 */ /* 0x080fe2000001003e */
[C---:B------:R-:W-:Y:S01]  /*ba00*/  FMUL.FTZ R58, R22.reuse, R61 ;  /* 0x0000003d163a7220 */ /* 0x040fe20000410000 */
[-C--:B------:R-:W-:Y:S01]  /*ba10*/  FFMA.FTZ R22, R22, -R57.reuse, R217 ;  /* 0x8000003916167223 */ /* 0x080fe200000100d9 */
[----:B------:R-:W-:Y:S01]  /*ba20*/  FFMA.FTZ R57, R21, -R57, R218 ;  /* 0x8000003915397223 */ /* 0x000fe200000100da */
[----:B------:R-:W-:Y:S01]  /*ba30*/  FADD.FTZ R185, R185, R60 ;  /* 0x0000003cb9b97221 */ /* 0x000fe20000010000 */
[----:B------:R-:W-:Y:S01]  /*ba40*/  FFMA.FTZ R67, R21, R187, R58 ;  /* 0x000000bb15437223 */ /* 0x000fe2000001003a */
[----:B------:R-:W-:Y:S01]  /*ba50*/  FMUL.FTZ R58, R187, UR42 ;  /* 0x0000002abb3a7c20 */ /* 0x000fe20008410000 */
[----:B------:R-:W-:Y:S01]  /*ba60*/  FADD.FTZ R186, -R186, R17 ;  /* 0x00000011baba7221 */ /* 0x000fe20000010100 */
[----:B------:R-:W-:Y:S01]  /*ba70*/  FMUL.FTZ R218, R2, R218 ;  /* 0x000000da02da7220 */ /* 0x000fe20000410000 */
[-C--:B------:R-:W-:Y:S01]  /*ba80*/  FFMA.FTZ R114, R67, R130.reuse, R114 ;  /* 0x0000008243727223 */ /* 0x080fe20000010072 */
[C---:B------:R-:W-:Y:S01]  /*ba90*/  FFMA.FTZ R21, R61.reuse, UR43, -R58 ;  /* 0x0000002b3d157c23 */ /* 0x040fe2000801083a */
[C---:B------:R-:W-:Y:S01]  /*baa0*/  FMUL.FTZ R58, R61.reuse, UR42 ;  /* 0x0000002a3d3a7c20 */ /* 0x040fe20008410000 */
[----:B------:R-:W-:Y:S01]  /*bab0*/  FMUL.FTZ R61, R61, R130 ;  /* 0x000000823d3d7220 */ /* 0x000fe20000410000 */
[----:B------:R-:W-:Y:S01]  /*bac0*/  FMUL.FTZ R64, R25, R186 ;  /* 0x000000ba19407220 */ /* 0x000fe20000410000 */
[----:B------:R-:W-:Y:S01]  /*bad0*/  FMUL.FTZ R60, R22, R21 ;  /* 0x00000015163c7220 */ /* 0x000fe20000410000 */
[C---:B------:R-:W-:Y:S01]  /*bae0*/  FFMA.FTZ R58, R187.reuse, UR43, R58 ;  /* 0x0000002bbb3a7c23 */ /* 0x040fe2000801003a */
[----:B------:R-:W-:Y:S01]  /*baf0*/  FMUL.FTZ R187, R187, R130 ;  /* 0x00000082bbbb7220 */ /* 0x000fe20000410000 */
[----:B------:R-:W-:-:S02]  /*bb00*/  FFMA.FTZ R64, R24, R185, R64 ;  /* 0x000000b918407223 */ /* 0x000fc40000010040 */
[----:B------:R-:W-:Y:S01]  /*bb10*/  FFMA.FTZ R65, R57, R58, R60 ;  /* 0x0000003a39417223 */ /* 0x000fe2000001003c */
[C---:B------:R-:W-:Y:S01]  /*bb20*/  FMUL.FTZ R58, R22.reuse, R61 ;  /* 0x0000003d163a7220 */ /* 0x040fe20000410000 */
[----:B------:R-:W-:Y:S01]  /*bb30*/  FMUL.FTZ R22, R22, R187 ;  /* 0x000000bb16167220 */ /* 0x000fe20000410000 */
[----:B------:R-:W-:Y:S01]  /*bb40*/  FMUL.FTZ R60, R185, R135 ;  /* 0x00000087b93c7220 */ /* 0x000fe20000410000 */
[C---:B------:R-:W-:Y:S01]  /*bb50*/  FFMA.FTZ R65, R20.reuse, R67, R65 ;  /* 0x0000004314417223 */ /* 0x040fe20000010041 */
[C---:B------:R-:W-:Y:S01]  /*bb60*/  FFMA.FTZ R17, R57.reuse, R187, R58 ;  /* 0x000000bb39117223 */ /* 0x040fe2000001003a */
[-C--:B------:R-:W-:Y:S01]  /*bb70*/  FFMA.FTZ R21, R57, R61.reuse, -R22 ;  /* 0x0000003d39157223 */ /* 0x080fe20000010816 */
[C---:B------:R-:W-:Y:S01]  /*bb80*/  FMUL.FTZ R58, R20.reuse, R61 ;  /* 0x0000003d143a7220 */ /* 0x040fe20000410000 */
[----:B------:R-:W-:Y:S01]  /*bb90*/  FMUL.FTZ R61, R85, -R186 ;  /* 0x800000ba553d7220 */ /* 0x000fe20000410000 */
[----:B------:R-:W-:Y:S01]  /*bba0*/  FMUL.FTZ R22, R23, R135 ;  /* 0x0000008717167220 */ /* 0x000fe20000410000 */
[----:B------:R-:W-:Y:S01]  /*bbb0*/  FMUL.FTZ R57, R20, R187 ;  /* 0x000000bb14397220 */ /* 0x000fe20000410000 */
[-C--:B------:R-:W-:Y:S01]  /*bbc0*/  FMUL.FTZ R85, R85, -R185.reuse ;  /* 0x800000b955557220 */ /* 0x080fe20000410000 */
[----:B------:R-:W-:Y:S01]  /*bbd0*/  FFMA.FTZ R62, R86, R185, -R61 ;  /* 0x000000b9563e7223 */ /* 0x000fe2000001083d */
[----:B------:R-:W-:Y:S01]  /*bbe0*/  FMUL.FTZ R61, R185, UR42 ;  /* 0x0000002ab93d7c20 */ /* 0x000fe20008410000 */
[-C--:B------:R-:W-:Y:S01]  /*bbf0*/  FFMA.FTZ R25, R25, -R22.reuse, R215 ;  /* 0x8000001619197223 */ /* 0x080fe200000100d7 */
[----:B------:R-:W-:Y:S01]  /*bc00*/  FFMA.FTZ R22, R24, -R22, R216 ;  /* 0x8000001618167223 */ /* 0x000fe200000100d8 */
[C---:B------:R-:W-:Y:S01]  /*bc10*/  FMUL.FTZ R20, R186.reuse, UR42 ;  /* 0x0000002aba147c20 */ /* 0x040fe20008410000 */
[----:B------:R-:W-:Y:S01]  /*bc20*/  FFMA.FTZ R24, R186, UR43, -R61 ;  /* 0x0000002bba187c23 */ /* 0x000fe2000801083d */
[----:B------:R-:W-:Y:S01]  /*bc30*/  FFMA.FTZ R85, R86, R186, R85 ;  /* 0x000000ba56557223 */ /* 0x000fe20000010055 */
[-C--:B------:R-:W-:Y:S01]  /*bc40*/  FMUL.FTZ R186, R186, R135.reuse ;  /* 0x00000087baba7220 */ /* 0x080fe20000410000 */
[----:B------:R-:W-:Y:S01]  /*bc50*/  FFMA.FTZ R61, R185, UR43, R20 ;  /* 0x0000002bb93d7c23 */ /* 0x000fe20008010014 */
[----:B------:R-:W-:Y:S01]  /*bc60*/  FMUL.FTZ R63, R25, R24 ;  /* 0x00000018193f7220 */ /* 0x000fe20000410000 */
[----:B------:R-:W-:Y:S01]  /*bc70*/  FADD.FTZ R184, -R184, R85 ;  /* 0x00000055b8b87221 */ /* 0x000fe20000010100 */
[----:B------:R-:W-:Y:S01]  /*bc80*/  FADD.FTZ R62, R183, R62 ;  /* 0x0000003eb73e7221 */ /* 0x000fe20000010000 */
[----:B------:R-:W-:Y:S01]  /*bc90*/  FFMA.FTZ R115, R64, R135, R115 ;  /* 0x0000008740737223 */ /* 0x000fe20000010073 */
[C---:B------:R-:W-:Y:S01]  /*bca0*/  FFMA.FTZ R24, R22.reuse, R61, R63 ;  /* 0x0000003d16187223 */ /* 0x040fe2000001003f */
[C---:B------:R-:W-:Y:S01]  /*bcb0*/  FMUL.FTZ R61, R25.reuse, R186 ;  /* 0x000000ba193d7220 */ /* 0x040fe20000410000 */
[----:B------:R-:W-:Y:S01]  /*bcc0*/  FMUL.FTZ R25, R25, R60 ;  /* 0x0000003c19197220 */ /* 0x000fe20000410000 */
[----:B------:R-:W-:Y:S01]  /*bcd0*/  FADD.FTZ R134, R65, R134 ;  /* 0x0000008641867221 */ /* 0x000fe20000010000 */
[C---:B------:R-:W-:Y:S01]  /*bce0*/  FFMA.FTZ R24, R23.reuse, R64, R24 ;  /* 0x0000004017187223 */ /* 0x040fe20000010018 */
[CC--:B------:R-:W-:Y:S01]  /*bcf0*/  FFMA.FTZ R20, R22.reuse, R60.reuse, R61 ;  /* 0x0000003c16147223 */ /* 0x0c0fe2000001003d */
[C---:B------:R-:W-:Y:S01]  /*bd00*/  FMUL.FTZ R60, R23.reuse, R60 ;  /* 0x0000003c173c7220 */ /* 0x040fe20000410000 */
[----:B------:R-:W-:Y:S01]  /*bd10*/  FMUL.FTZ R61, R23, R186 ;  /* 0x000000ba173d7220 */ /* 0x000fe20000410000 */
[C---:B------:R-:W-:Y:S01]  /*bd20*/  FMUL.FTZ R23, R87.reuse, -R184 ;  /* 0x800000b857177220 */ /* 0x040fe20000410000 */
[----:B------:R-:W-:Y:S01]  /*bd30*/  FFMA.FTZ R22, R22, R186, -R25 ;  /* 0x000000ba16167223 */ /* 0x000fe20000010819 */
[----:B------:R-:W-:Y:S01]  /*bd40*/  FMUL.FTZ R25, R26, R137 ;  /* 0x000000891a197220 */ /* 0x000fe20000410000 */
[-C--:B------:R-:W-:Y:S01]  /*bd50*/  FMUL.FTZ R87, R87, -R62.reuse ;  /* 0x8000003e57577220 */ /* 0x080fe20000410000 */
[----:B------:R-:W-:Y:S01]  /*bd60*/  FFMA.FTZ R64, R88, R62, -R23 ;  /* 0x0000003e58407223 */ /* 0x000fe20000010817 */
[C---:B------:R-:W-:Y:S01]  /*bd70*/  FMUL.FTZ R23, R28.reuse, R184 ;  /* 0x000000b81c177220 */ /* 0x040fe20000410000 */
[-C--:B------:R-:W-:Y:S01]  /*bd80*/  FFMA.FTZ R63, R28, -R25.reuse, R213 ;  /* 0x800000191c3f7223 */ /* 0x080fe200000100d5 */
[----:B------:R-:W-:Y:S01]  /*bd90*/  FFMA.FTZ R25, R27, -R25, R214 ;  /* 0x800000191b197223 */ /* 0x000fe200000100d6 */
[----:B------:R-:W-:Y:S01]  /*bda0*/  FADD.FTZ R181, R181, R64 ;  /* 0x00000040b5b57221 */ /* 0x000fe20000010000 */
[----:B------:R-:W-:Y:S01]  /*bdb0*/  FFMA.FTZ R28, R27, R62, R23 ;  /* 0x0000003e1b1c7223 */ /* 0x000fe20000010017 */
[----:B------:R-:W-:Y:S01]  /*bdc0*/  FMUL.FTZ R23, R62, UR42 ;  /* 0x0000002a3e177c20 */ /* 0x000fe20008410000 */
[----:B------:R-:W-:Y:S01]  /*bdd0*/  FFMA.FTZ R87, R88, R184, R87 ;  /* 0x000000b858577223 */ /* 0x000fe20000010057 */
[----:B------:R-:W-:Y:S01]  /*bde0*/  FADD.FTZ R133, R24, R133 ;  /* 0x0000008518857221 */ /* 0x000fe20000010000 */
[-C--:B------:R-:W-:Y:S01]  /*bdf0*/  FFMA.FTZ R221, R28, R137.reuse, R221 ;  /* 0x000000891cdd7223 */ /* 0x080fe200000100dd */
[C---:B------:R-:W-:Y:S01]  /*be00*/  FFMA.FTZ R66, R184.reuse, UR43, -R23 ;  /* 0x0000002bb8427c23 */ /* 0x040fe20008010817 */
[C---:B------:R-:W-:Y:S01]  /*be10*/  FMUL.FTZ R23, R184.reuse, UR42 ;  /* 0x0000002ab8177c20 */ /* 0x040fe20008410000 */
[-C--:B------:R-:W-:Y:S01]  /*be20*/  FMUL.FTZ R184, R184, R137.reuse ;  /* 0x00000089b8b87220 */ /* 0x080fe20000410000 */
[----:B------:R-:W-:Y:S01]  /*be30*/  FADD.FTZ R182, -R182, R87 ;  /* 0x00000057b6b67221 */ /* 0x000fe20000010100 */
[----:B------:R-:W-:Y:S01]  /*be40*/  FMUL.FTZ R66, R63, R66 ;  /* 0x000000423f427220 */ /* 0x000fe20000410000 */
[----:B------:R-:W-:Y:S01]  /*be50*/  FFMA.FTZ R64, R62, UR43, R23 ;  /* 0x0000002b3e407c23 */ /* 0x000fe20008010017 */
[----:B------:R-:W-:Y:S01]  /*be60*/  FMUL.FTZ R65, R181, UR42 ;  /* 0x0000002ab5417c20 */ /* 0x000fe20008410000 */
[----:B------:R-:W-:Y:S01]  /*be70*/  FMUL.FTZ R68, R182, R138 ;  /* 0x0000008ab6447220 */ /* 0x000fe20000410000 */
[----:B------:R-:W-:Y:S01]  /*be80*/  FMUL.FTZ R214, R4, R214 ;  /* 0x000000d604d67220 */ /* 0x000fe20000410000 */
[----:B------:R-:W-:Y:S01]  /*be90*/  FFMA.FTZ R27, R25, R64, R66 ;  /* 0x00000040191b7223 */ /* 0x000fe20000010042 */
[----:B------:R-:W-:Y:S01]  /*bea0*/  FMUL.FTZ R64, R62, R137 ;  /* 0x000000893e407220 */ /* 0x000fe20000410000 */
[----:B------:R-:W-:Y:S01]  /*beb0*/  FMUL.FTZ R62, R63, R184 ;  /* 0x000000b83f3e7220 */ /* 0x000fe20000410000 */
[----:B------:R-:W-:-:S02]  /*bec0*/  FMUL.FTZ R216, R3, R216 ;  /* 0x000000d803d87220 */ /* 0x000fc40000410000 */
[-C--:B------:R-:W-:Y:S01]  /*bed0*/  FMUL.FTZ R23, R63, R64.reuse ;  /* 0x000000403f177220 */ /* 0x080fe20000410000 */
[CC--:B------:R-:W-:Y:S01]  /*bee0*/  FFMA.FTZ R62, R25.reuse, R64.reuse, R62 ;  /* 0x00000040193e7223 */ /* 0x0c0fe2000001003e */
[C---:B------:R-:W-:Y:S01]  /*bef0*/  FMUL.FTZ R63, R26.reuse, R64 ;  /* 0x000000401a3f7220 */ /* 0x040fe20000410000 */
[CC--:B------:R-:W-:Y:S01]  /*bf00*/  FMUL.FTZ R64, R26.reuse, R184.reuse ;  /* 0x000000b81a407220 */ /* 0x0c0fe20000410000 */
[----:B------:R-:W-:Y:S01]  /*bf10*/  FFMA.FTZ R23, R25, R184, -R23 ;  /* 0x000000b819177223 */ /* 0x000fe20000010817 */
[----:B------:R-:W-:Y:S01]  /*bf20*/  FFMA.FTZ R25, R26, R28, R27 ;  /* 0x0000001c1a197223 */ /* 0x000fe2000001001b */
[----:B------:R-:W-:Y:S01]  /*bf30*/  FMUL.FTZ R27, R89, -R182 ;  /* 0x800000b6591b7220 */ /* 0x000fe20000410000 */
[----:B------:R-:W-:Y:S01]  /*bf40*/  FMUL.FTZ R28, R29, R138 ;  /* 0x0000008a1d1c7220 */ /* 0x000fe20000410000 */
[----:B------:R-:W-:Y:S01]  /*bf50*/  FMUL.FTZ R26, R31, R182 ;  /* 0x000000b61f1a7220 */ /* 0x000fe20000410000 */
[-C--:B------:R-:W-:Y:S01]  /*bf60*/  FMUL.FTZ R89, R89, -R181.reuse ;  /* 0x800000b559597220 */ /* 0x080fe20000410000 */
[-C--:B------:R-:W-:Y:S01]  /*bf70*/  FFMA.FTZ R24, R90, R181.reuse, -R27 ;  /* 0x000000b55a187223 */ /* 0x080fe2000001081b */
[-C--:B------:R-:W-:Y:S01]  /*bf80*/  FFMA.FTZ R27, R31, -R28.reuse, R211 ;  /* 0x8000001c1f1b7223 */ /* 0x080fe200000100d3 */
[C---:B------:R-:W-:Y:S01]  /*bf90*/  FFMA.FTZ R28, R30.reuse, -R28, R212 ;  /* 0x8000001c1e1c7223 */ /* 0x040fe200000100d4 */
[----:B------:R-:W-:Y:S01]  /*bfa0*/  FFMA.FTZ R31, R30, R181, R26 ;  /* 0x000000b51e1f7223 */ /* 0x000fe2000001001a */
[----:B------:R-:W-:Y:S01]  /*bfb0*/  FFMA.FTZ R89, R90, R182, R89 ;  /* 0x000000b65a597223 */ /* 0x000fe20000010059 */
[C---:B------:R-:W-:Y:S01]  /*bfc0*/  FMUL.FTZ R26, R182.reuse, UR42 ;  /* 0x0000002ab61a7c20 */ /* 0x040fe20008410000 */
[----:B------:R-:W-:Y:S01]  /*bfd0*/  FFMA.FTZ R30, R182, UR43, -R65 ;  /* 0x0000002bb61e7c23 */ /* 0x000fe20008010841 */
[----:B------:R-:W-:Y:S01]  /*bfe0*/  FMUL.FTZ R65, R27, R68 ;  /* 0x000000441b417220 */ /* 0x000fe20000410000 */
[----:B------:R-:W-:Y:S01]  /*bff0*/  FADD.FTZ R180, -R180, R89 ;  /* 0x00000059b4b47221 */ /* 0x000fe20000010100 */
[----:B------:R-:W-:Y:S01]  /*c000*/  FFMA.FTZ R67, R181, UR43, R26 ;  /* 0x0000002bb5437c23 */ /* 0x000fe2000801001a */
[----:B------:R-:W-:Y:S01]  /*c010*/  FMUL.FTZ R30, R27, R30 ;  /* 0x0000001e1b1e7220 */ /* 0x000fe20000410000 */
[----:B------:R-:W-:Y:S01]  /*c020*/  FMUL.FTZ R26, R181, R138 ;  /* 0x0000008ab51a7220 */ /* 0x000fe20000410000 */
[----:B------:R-:W-:Y:S01]  /*c030*/  FADD.FTZ R132, R25, R132 ;  /* 0x0000008419847221 */ /* 0x000fe20000010000 */
[----:B------:R-:W-:Y:S01]  /*c040*/  FADD.FTZ R24, R179, R24 ;  /* 0x00000018b3187221 */ /* 0x000fe20000010000 */
[C---:B------:R-:W-:Y:S01]  /*c050*/  FFMA.FTZ R30, R28.reuse, R67, R30 ;  /* 0x000000431c1e7223 */ /* 0x040fe2000001001e */
[----:B------:R-:W-:Y:S01]  /*c060*/  FMUL.FTZ R25, R91, -R180 ;  /* 0x800000b45b197220 */ /* 0x000fe20000410000 */
[-C--:B------:R-:W-:Y:S01]  /*c070*/  FMUL.FTZ R27, R27, R26.reuse ;  /* 0x0000001a1b1b7220 */ /* 0x080fe20000410000 */
[-C--:B------:R-:W-:Y:S01]  /*c080*/  FFMA.FTZ R65, R28, R26.reuse, R65 ;  /* 0x0000001a1c417223 */ /* 0x080fe20000010041 */
[----:B------:R-:W-:Y:S01]  /*c090*/  FMUL.FTZ R67, R29, R26 ;  /* 0x0000001a1d437220 */ /* 0x000fe20000410000 */
[----:B------:R-:W-:Y:S01]  /*c0a0*/  FFMA.FTZ R222, R31, R138, R222 ;  /* 0x0000008a1fde7223 */ /* 0x000fe200000100de */
[C---:B------:R-:W-:Y:S01]  /*c0b0*/  FFMA.FTZ R70, R29.reuse, R31, R30 ;  /* 0x0000001f1d467223 */ /* 0x040fe2000001001e */
[----:B------:R-:W-:Y:S01]  /*c0c0*/  FFMA.FTZ R26, R92, R24, -R25 ;  /* 0x000000185c1a7223 */ /* 0x000fe20000010819 */
[----:B------:R-:W-:Y:S01]  /*c0d0*/  FFMA.FTZ R66, R28, R68, -R27 ;  /* 0x000000441c427223 */ /* 0x000fe2000001081b */
[----:B------:R-:W-:Y:S01]  /*c0e0*/  FMUL.FTZ R25, R34, R180 ;  /* 0x000000b422197220 */ /* 0x000fe20000410000 */
[----:B------:R-:W-:Y:S01]  /*c0f0*/  FMUL.FTZ R31, R180, UR42 ;  /* 0x0000002ab41f7c20 */ /* 0x000fe20008410000 */
[----:B------:R-:W-:Y:S01]  /*c100*/  FMUL.FTZ R27, R32, R139 ;  /* 0x0000008b201b7220 */ /* 0x000fe20000410000 */
[C---:B------:R-:W-:Y:S01]  /*c110*/  FMUL.FTZ R69, R24.reuse, UR42 ;  /* 0x0000002a18457c20 */ /* 0x040fe20008410000 */
[----:B------:R-:W-:Y:S01]  /*c120*/  FMUL.FTZ R68, R29, R68 ;  /* 0x000000441d447220 */ /* 0x000fe20000410000 */
[-C--:B------:R-:W-:Y:S01]  /*c130*/  FMUL.FTZ R91, R91, -R24.reuse ;  /* 0x800000185b5b7220 */ /* 0x080fe20000410000 */
[----:B------:R-:W-:Y:S01]  /*c140*/  FFMA.FTZ R28, R33, R24, R25 ;  /* 0x00000018211c7223 */ /* 0x000fe20000010019 */
[----:B------:R-:W-:Y:S01]  /*c150*/  FFMA.FTZ R30, R24, UR43, R31 ;  /* 0x0000002b181e7c23 */ /* 0x000fe2000801001f */
[----:B------:R-:W-:Y:S01]  /*c160*/  FFMA.FTZ R29, R34, -R27, R209 ;  /* 0x8000001b221d7223 */ /* 0x000fe200000100d1 */
[-C--:B01----:R-:W-:Y:S01]  /*c170*/  FMUL.FTZ R72, R180, R139.reuse ;  /* 0x0000008bb4487220 */ /* 0x083fe20000410000 */
[----:B------:R-:W-:Y:S01]  /*c180*/  FMUL.FTZ R24, R24, R139 ;  /* 0x0000008b18187220 */ /* 0x000fe20000410000 */
[----:B------:R-:W-:Y:S01]  /*c190*/  FFMA.FTZ R34, R180, UR43, -R69 ;  /* 0x0000002bb4227c23 */ /* 0x000fe20008010845 */
[----:B------:R-:W-:Y:S01]  /*c1a0*/  FADD.FTZ R177, R177, R26 ;  /* 0x0000001ab1b17221 */ /* 0x000fe20000010000 */
[C---:B------:R-:W-:Y:S01]  /*c1b0*/  FMUL.FTZ R26, R29.reuse, R72 ;  /* 0x000000481d1a7220 */ /* 0x040fe20000410000 */
[----:B------:R-:W-:Y:S01]  /*c1c0*/  FMUL.FTZ R71, R29, R24 ;  /* 0x000000181d477220 */ /* 0x000fe20000410000 */
[----:B------:R-:W-:Y:S01]  /*c1d0*/  FFMA.FTZ R27, R33, -R27, R210 ;  /* 0x8000001b211b7223 */ /* 0x000fe200000100d2 */
[----:B------:R-:W-:Y:S01]  /*c1e0*/  FMUL.FTZ R29, R29, R34 ;  /* 0x000000221d1d7220 */ /* 0x000fe20000410000 */
[----:B------:R-:W-:Y:S01]  /*c1f0*/  FFMA.FTZ R91, R92, R180, R91 ;  /* 0x000000b45c5b7223 */ /* 0x000fe2000001005b */
[----:B------:R-:W-:Y:S01]  /*c200*/  FADD.FTZ R131, R70, R131 ;  /* 0x0000008346837221 */ /* 0x000fe20000010000 */
[C---:B------:R-:W-:Y:S01]  /*c210*/  FFMA.FTZ R71, R27.reuse, R72, -R71 ;  /* 0x000000481b477223 */ /* 0x040fe20000010847 */
[C---:B------:R-:W-:Y:S01]  /*c220*/  FFMA.FTZ R29, R27.reuse, R30, R29 ;  /* 0x0000001e1b1d7223 */ /* 0x040fe2000001001d */
[----:B------:R-:W-:Y:S01]  /*c230*/  FADD.FTZ R76, -R178, R91 ;  /* 0x0000005bb24c7221 */ /* 0x000fe20000010100 */
[C---:B------:R-:W-:Y:S01]  /*c240*/  FMUL.FTZ R70, R32.reuse, R24 ;  /* 0x0000001820467220 */ /* 0x040fe20000410000 */
[C---:B------:R-:W-:Y:S01]  /*c250*/  FMUL.FTZ R72, R32.reuse, R72 ;  /* 0x0000004820487220 */ /* 0x040fe20000410000 */
[----:B------:R-:W-:Y:S01]  /*c260*/  FFMA.FTZ R69, R27, R24, R26 ;  /* 0x000000181b457223 */ /* 0x000fe2000001001a */
[----:B------:R-:W-:Y:S01]  /*c270*/  FFMA.FTZ R32, R32, R28, R29 ;  /* 0x0000001c20207223 */ /* 0x000fe2000001001d */
[----:B------:R-:W-:Y:S01]  /*c280*/  FMUL.FTZ R27, R35, R140 ;  /* 0x0000008c231b7220 */ /* 0x000fe20000410000 */
[-C--:B------:R-:W-:Y:S01]  /*c290*/  FMUL.FTZ R25, R93, -R76.reuse ;  /* 0x8000004c5d197220 */ /* 0x080fe20000410000 */
[----:B------:R-:W-:Y:S01]  /*c2a0*/  FMUL.FTZ R29, R177, UR42 ;  /* 0x0000002ab11d7c20 */ /* 0x000fe20008410000 */
[----:B------:R-:W-:Y:S01]  /*c2b0*/  FMUL.FTZ R93, R93, -R177 ;  /* 0x800000b15d5d7220 */ /* 0x000fe20000410000 */
[----:B------:R-:W-:Y:S01]  /*c2c0*/  FFMA.FTZ R223, R28, R139, R223 ;  /* 0x0000008b1cdf7223 */ /* 0x000fe200000100df */
[C---:B------:R-:W-:Y:S01]  /*c2d0*/  FFMA.FTZ R28, R37.reuse, -R27, R207 ;  /* 0x8000001b251c7223 */ /* 0x040fe200000100cf */
[C---:B------:R-:W-:Y:S01]  /*c2e0*/  FMUL.FTZ R30, R76.reuse, UR42 ;  /* 0x0000002a4c1e7c20 */ /* 0x040fe20008410000 */
[----:B------:R-:W-:Y:S01]  /*c2f0*/  FFMA.FTZ R29, R76, UR43, -R29 ;  /* 0x0000002b4c1d7c23 */ /* 0x000fe2000801081d */
[C---:B------:R-:W-:Y:S01]  /*c300*/  FFMA.FTZ R24, R94.reuse, R177, -R25 ;  /* 0x000000b15e187223 */ /* 0x040fe20000010819 */
[-C--:B------:R-:W-:Y:S01]  /*c310*/  FFMA.FTZ R93, R94, R76.reuse, R93 ;  /* 0x0000004c5e5d7223 */ /* 0x080fe2000001005d */
[----:B------:R-:W-:Y:S01]  /*c320*/  FMUL.FTZ R26, R37, R76 ;  /* 0x0000004c251a7220 */ /* 0x000fe20000410000 */
[-C--:B------:R-:W-:Y:S01]  /*c330*/  FMUL.FTZ R76, R76, R140.reuse ;  /* 0x0000008c4c4c7220 */ /* 0x080fe20000410000 */
[C---:B------:R-:W-:Y:S01]  /*c340*/  FMUL.FTZ R74, R177.reuse, R140 ;  /* 0x0000008cb14a7220 */ /* 0x040fe20000410000 */
[----:B------:R-:W-:Y:S01]  /*c350*/  FFMA.FTZ R25, R36, -R27, R208 ;  /* 0x8000001b24197223 */ /* 0x000fe200000100d0 */
[----:B------:R-:W-:Y:S01]  /*c360*/  FFMA.FTZ R30, R177, UR43, R30 ;  /* 0x0000002bb11e7c23 */ /* 0x000fe2000801001e */
[C---:B------:R-:W-:Y:S01]  /*c370*/  FMUL.FTZ R29, R28.reuse, R29 ;  /* 0x0000001d1c1d7220 */ /* 0x040fe20000410000 */
[----:B------:R-:W-:Y:S01]  /*c380*/  FADD.FTZ R175, R175, R24 ;  /* 0x00000018afaf7221 */ /* 0x000fe20000010000 */
[C---:B------:R-:W-:Y:S01]  /*c390*/  FMUL.FTZ R24, R28.reuse, R76 ;  /* 0x0000004c1c187220 */ /* 0x040fe20000410000 */
[----:B------:R-:W-:Y:S01]  /*c3a0*/  FMUL.FTZ R75, R28, R74 ;  /* 0x0000004a1c4b7220 */ /* 0x000fe20000410000 */
[----:B------:R-:W-:Y:S01]  /*c3b0*/  FFMA.FTZ R27, R36, R177, R26 ;  /* 0x000000b1241b7223 */ /* 0x000fe2000001001a */
[----:B------:R-:W-:Y:S01]  /*c3c0*/  FADD.FTZ R78, -R176, R93 ;  /* 0x0000005db04e7221 */ /* 0x000fe20000010100 */
[C---:B------:R-:W-:Y:S01]  /*c3d0*/  FFMA.FTZ R30, R25.reuse, R30, R29 ;  /* 0x0000001e191e7223 */ /* 0x040fe2000001001d */
[----:B------:R-:W-:Y:S01]  /*c3e0*/  FMUL.FTZ R26, R38, R141 ;  /* 0x0000008d261a7220 */ /* 0x000fe20000410000 */
[C---:B------:R-:W-:Y:S01]  /*c3f0*/  FFMA.FTZ R73, R25.reuse, R74, R24 ;  /* 0x0000004a19497223 */ /* 0x040fe20000010018 */
[----:B------:R-:W-:Y:S01]  /*c400*/  FFMA.FTZ R75, R25, R76, -R75 ;  /* 0x0000004c194b7223 */ /* 0x000fe2000001084b */
[C---:B------:R-:W-:Y:S01]  /*c410*/  FMUL.FTZ R74, R35.reuse, R74 ;  /* 0x0000004a234a7220 */ /* 0x040fe20000410000 */
[----:B------:R-:W-:Y:S01]  /*c420*/  FMUL.FTZ R76, R35, R76 ;  /* 0x0000004c234c7220 */ /* 0x000fe20000410000 */
[----:B------:R-:W-:Y:S01]  /*c430*/  FMUL.FTZ R25, R95, -R78 ;  /* 0x8000004e5f197220 */ /* 0x000fe20000410000 */
[----:B------:R-:W-:Y:S01]  /*c440*/  FFMA.FTZ R224, R27, R140, R224 ;  /* 0x0000008c1be07223 */ /* 0x000fe200000100e0 */
[----:B------:R-:W-:Y:S01]  /*c450*/  FFMA.FTZ R35, R35, R27, R30 ;  /* 0x0000001b23237223 */ /* 0x000fe2000001001e */
[C---:B------:R-:W-:Y:S01]  /*c460*/  FFMA.FTZ R27, R40.reuse, -R26, R205 ;  /* 0x8000001a281b7223 */ /* 0x040fe200000100cd */
[-C--:B------:R-:W-:Y:S01]  /*c470*/  FMUL.FTZ R95, R95, -R175.reuse ;  /* 0x800000af5f5f7220 */ /* 0x080fe20000410000 */
[----:B------:R-:W-:Y:S01]  /*c480*/  FMUL.FTZ R40, R40, R78 ;  /* 0x0000004e28287220 */ /* 0x000fe20000410000 */
[----:B------:R-:W-:Y:S01]  /*c490*/  FMUL.FTZ R29, R175, UR42 ;  /* 0x0000002aaf1d7c20 */ /* 0x000fe20008410000 */
[CC--:B------:R-:W-:Y:S01]  /*c4a0*/  FFMA.FTZ R24, R96.reuse, R175.reuse, -R25 ;  /* 0x000000af60187223 */ /* 0x0c0fe20000010819 */
[C---:B------:R-:W-:Y:S01]  /*c4b0*/  FFMA.FTZ R25, R39.reuse, -R26, R206 ;  /* 0x8000001a27197223 */ /* 0x040fe200000100ce */
[----:B------:R-:W-:Y:S01]  /*c4c0*/  FFMA.FTZ R95, R96, R78, R95 ;  /* 0x0000004e605f7223 */ /* 0x000fe2000001005f */
[C---:B------:R-:W-:Y:S01]  /*c4d0*/  FMUL.FTZ R28, R78.reuse, UR42 ;  /* 0x0000002a4e1c7c20 */ /* 0x040fe20008410000 */
[----:B------:R-:W-:Y:S01]  /*c4e0*/  FFMA.FTZ R26, R39, R175, R40 ;  /* 0x000000af271a7223 */ /* 0x000fe20000010028 */
[C---:B------:R-:W-:Y:S01]  /*c4f0*/  FFMA.FTZ R30, R78.reuse, UR43, -R29 ;  /* 0x0000002b4e1e7c23 */ /* 0x040fe2000801081d */
[-C--:B------:R-:W-:Y:S01]  /*c500*/  FMUL.FTZ R78, R78, R141.reuse ;  /* 0x0000008d4e4e7220 */ /* 0x080fe20000410000 */
[----:B------:R-:W-:Y:S01]  /*c510*/  FMUL.FTZ R40, R175, R141 ;  /* 0x0000008daf287220 */ /* 0x000fe20000410000 */
[----:B------:R-:W-:Y:S01]  /*c520*/  FADD.FTZ R173, R173, R24 ;  /* 0x00000018adad7221 */ /* 0x000fe20000010000 */
[----:B------:R-:W-:Y:S01]  /*c530*/  FFMA.FTZ R28, R175, UR43, R28 ;  /* 0x0000002baf1c7c23 */ /* 0x000fe2000801001c */
[C---:B------:R-:W-:Y:S01]  /*c540*/  FMUL.FTZ R24, R27.reuse, R78 ;  /* 0x0000004e1b187220 */ /* 0x040fe20000410000 */
[C---:B------:R-:W-:Y:S01]  /*c550*/  FMUL.FTZ R79, R27.reuse, R40 ;  /* 0x000000281b4f7220 */ /* 0x040fe20000410000 */
[----:B------:R-:W-:Y:S01]  /*c560*/  FMUL.FTZ R27, R27, R30 ;  /* 0x0000001e1b1b7220 */ /* 0x000fe20000410000 */
[----:B------:R-:W-:Y:S01]  /*c570*/  FADD.FTZ R95, -R174, R95 ;  /* 0x0000005fae5f7221 */ /* 0x000fe20000010100 */
[C---:B------:R-:W-:Y:S01]  /*c580*/  FFMA.FTZ R77, R25.reuse, R40, R24 ;  /* 0x00000028194d7223 */ /* 0x040fe20000010018 */
[C---:B------:R-:W-:Y:S01]  /*c590*/  FFMA.FTZ R79, R25.reuse, R78, -R79 ;  /* 0x0000004e194f7223 */ /* 0x040fe2000001084f */
[----:B------:R-:W-:Y:S01]  /*c5a0*/  FFMA.FTZ R27, R25, R28, R27 ;  /* 0x0000001c191b7223 */ /* 0x000fe2000001001b */
[C---:B------:R-:W-:Y:S01]  /*c5b0*/  FMUL.FTZ R40, R38.reuse, R40 ;  /* 0x0000002826287220 */ /* 0x040fe20000410000 */
[----:B------:R-:W-:Y:S01]  /*c5c0*/  FMUL.FTZ R78, R38, R78 ;  /* 0x0000004e264e7220 */ /* 0x000fe20000410000 */
[----:B------:R-:W-:Y:S01]  /*c5d0*/  FMUL.FTZ R25, R97, -R95 ;  /* 0x8000005f61197220 */ /* 0x000fe20000410000 */
[----:B------:R-:W-:Y:S01]  /*c5e0*/  FFMA.FTZ R225, R26, R141, R225 ;  /* 0x0000008d1ae17223 */ /* 0x000fe200000100e1 */
[----:B------:R-:W-:Y:S01]  /*c5f0*/  FFMA.FTZ R38, R38, R26, R27 ;  /* 0x0000001a26267223 */ /* 0x000fe2000001001b */
[----:B------:R-:W-:Y:S01]  /*c600*/  FMUL.FTZ R26, R41, R142 ;  /* 0x0000008e291a7220 */ /* 0x000fe20000410000 */
[-C--:B------:R-:W-:Y:S01]  /*c610*/  FMUL.FTZ R97, R97, -R173.reuse ;  /* 0x800000ad61617220 */ /* 0x080fe20000410000 */
[C---:B------:R-:W-:Y:S01]  /*c620*/  FFMA.FTZ R24, R98.reuse, R173, -R25 ;  /* 0x000000ad62187223 */ /* 0x040fe20000010819 */
[CC--:B------:R-:W-:Y:S01]  /*c630*/  FMUL.FTZ R25, R43.reuse, R95.reuse ;  /* 0x0000005f2b197220 */ /* 0x0c0fe20000410000 */
[----:B------:R-:W-:Y:S01]  /*c640*/  FFMA.FTZ R43, R43, -R26, R203 ;  /* 0x8000001a2b2b7223 */ /* 0x000fe200000100cb */
[----:B------:R-:W-:Y:S01]  /*c650*/  FMUL.FTZ R88, R95, R142 ;  /* 0x0000008e5f587220 */ /* 0x000fe20000410000 */
[----:B------:R-:W-:Y:S01]  /*c660*/  FFMA.FTZ R97, R98, R95, R97 ;  /* 0x0000005f62617223 */ /* 0x000fe20000010061 */
[C---:B------:R-:W-:Y:S01]  /*c670*/  FMUL.FTZ R28, R173.reuse, UR42 ;  /* 0x0000002aad1c7c20 */ /* 0x040fe20008410000 */
[C---:B------:R-:W-:Y:S01]  /*c680*/  FFMA.FTZ R27, R42.reuse, R173, R25 ;  /* 0x000000ad2a1b7223 */ /* 0x040fe20000010019 */
[----:B------:R-:W-:Y:S01]  /*c690*/  FFMA.FTZ R26, R42, -R26, R204 ;  /* 0x8000001a2a1a7223 */ /* 0x000fe200000100cc */
[----:B------:R-:W-:Y:S01]  /*c6a0*/  FMUL.FTZ R86, R173, R142 ;  /* 0x0000008ead567220 */ /* 0x000fe20000410000 */
[----:B------:R-:W-:Y:S01]  /*c6b0*/  FMUL.FTZ R25, R43, R88 ;  /* 0x000000582b197220 */ /* 0x000fe20000410000 */
[----:B------:R-:W-:Y:S01]  /*c6c0*/  FADD.FTZ R171, R171, R24 ;  /* 0x00000018abab7221 */ /* 0x000fe20000010000 */
[C---:B------:R-:W-:Y:S01]  /*c6d0*/  FFMA.FTZ R28, R95.reuse, UR43, -R28 ;  /* 0x0000002b5f1c7c23 */ /* 0x040fe2000801081c */
[----:B------:R-:W-:Y:S01]  /*c6e0*/  FADD.FTZ R172, -R172, R97 ;  /* 0x00000061acac7221 */ /* 0x000fe20000010100 */
[----:B------:R-:W-:Y:S01]  /*c6f0*/  FMUL.FTZ R24, R95, UR42 ;  /* 0x0000002a5f187c20 */ /* 0x000fe20008410000 */
[----:B------:R-:W-:Y:S01]  /*c700*/  FFMA.FTZ R42, R26, R86, R25 ;  /* 0x000000561a2a7223 */ /* 0x000fe20000010019 */
[----:B------:R-:W-:Y:S01]  /*c710*/  FMUL.FTZ R28, R43, R28 ;  /* 0x0000001c2b1c7220 */ /* 0x000fe20000410000 */
[----:B------:R-:W-:Y:S01]  /*c720*/  FMUL.FTZ R25, R99, -R172 ;  /* 0x800000ac63197220 */ /* 0x000fe20000410000 */
[----:B------:R-:W-:Y:S01]  /*c730*/  FFMA.FTZ R29, R173, UR43, R24 ;  /* 0x0000002bad1d7c23 */ /* 0x000fe20008010018 */
[----:B------:R-:W-:Y:S01]  /*c740*/  FMUL.FTZ R43, R43, R86 ;  /* 0x000000562b2b7220 */ /* 0x000fe20000410000 */
[----:B------:R-:W-:Y:S01]  /*c750*/  FMUL.FTZ R99, R99, -R171 ;  /* 0x800000ab63637220 */ /* 0x000fe20000410000 */
[----:B------:R-:W-:-:S02]  /*c760*/  HADD2.F32 R24, -RZ, R150.H0_H0 ;  /* 0x20000096ff187230 */ /* 0x000fc40000004100 */
[C---:B------:R-:W-:Y:S01]  /*c770*/  FFMA.FTZ R28, R26.reuse, R29, R28 ;  /* 0x0000001d1a1c7223 */ /* 0x040fe2000001001c */
[----:B------:R-:W-:Y:S01]  /*c780*/  FFMA.FTZ R43, R26, R88, -R43 ;  /* 0x000000581a2b7223 */ /* 0x000fe2000001082b */
[C---:B------:R-:W-:Y:S01]  /*c790*/  FFMA.FTZ R99, R100.reuse, R172, R99 ;  /* 0x000000ac64637223 */ /* 0x040fe20000010063 */
[----:B------:R-:W-:Y:S01]  /*c7a0*/  FFMA.FTZ R26, R100, R171, -R25 ;  /* 0x000000ab641a7223 */ /* 0x000fe20000010819 */
[C---:B------:R-:W-:Y:S01]  /*c7b0*/  FMUL.FTZ R86, R41.reuse, R86 ;  /* 0x0000005629567220 */ /* 0x040fe20000410000 */
        /* <DEDUP_REMOVED lines=8> */
[----:B------:R-:W-:Y:S01]  /*c840*/  FMUL.FTZ R27, R24, R143 ;  /* 0x0000008f181b7220 */ /* 0x000fe20000410000 */
[C---:B------:R-:W-:Y:S01]  /*c850*/  FFMA.FTZ R158, R102.reuse, R169, -R25 ;  /* 0x000000a9669e7223 */ /* 0x040fe20000010819 */
[----:B------:R-:W-:Y:S01]  /*c860*/  FFMA.FTZ R101, R102, R170, R101 ;  /* 0x000000aa66657223 */ /* 0x000fe20000010065 */
[----:B------:R-:W-:Y:S01]  /*c870*/  FMUL.FTZ R25, R171, UR42 ;  /* 0x0000002aab197c20 */ /* 0x000fe20008410000 */
[----:B------:R-:W-:Y:S01]  /*c880*/  FFMA.FTZ R30, R44, R171, R26 ;  /* 0x000000ab2c1e7223 */ /* 0x000fe2000001001a */
[----:B------:R-:W-:Y:S01]  /*c890*/  FADD.FTZ R158, R167, R158 ;  /* 0x0000009ea79e7221 */ /* 0x000fe20000010000 */
[----:B------:R-:W-:Y:S01]  /*c8a0*/  FADD.FTZ R168, -R168, R101 ;  /* 0x00000065a8a87221 */ /* 0x000fe20000010100 */
[----:B------:R-:W-:Y:S01]  /*c8b0*/  FMUL.FTZ R26, R172, UR42 ;  /* 0x0000002aac1a7c20 */ /* 0x000fe20008410000 */
[----:B------:R-:W-:Y:S01]  /*c8c0*/  FADD.FTZ R129, R32, R129 ;  /* 0x0000008120817221 */ /* 0x000fe20000010000 */
[-C--:B------:R-:W-:Y:S01]  /*c8d0*/  FFMA.FTZ R45, R45, -R27.reuse, R201 ;  /* 0x8000001b2d2d7223 */ /* 0x080fe200000100c9 */
[----:B------:R-:W-:Y:S01]  /*c8e0*/  FFMA.FTZ R28, R44, -R27, R202 ;  /* 0x8000001b2c1c7223 */ /* 0x000fe200000100ca */
[C---:B------:R-:W-:Y:S01]  /*c8f0*/  FFMA.FTZ R32, R172.reuse, UR43, -R25 ;  /* 0x0000002bac207c23 */ /* 0x040fe20008010819 */
[----:B------:R-:W-:Y:S01]  /*c900*/  FMUL.FTZ R27, R103, -R168 ;  /* 0x800000a8671b7220 */ /* 0x000fe20000410000 */
[----:B------:R-:W-:Y:S01]  /*c910*/  FFMA.FTZ R29, R171, UR43, R26 ;  /* 0x0000002bab1d7c23 */ /* 0x000fe2000801001a */
[----:B------:R-:W-:Y:S01]  /*c920*/  FMUL.FTZ R103, R103, -R158 ;  /* 0x8000009e67677220 */ /* 0x000fe20000410000 */
[-C--:B------:R-:W-:Y:S01]  /*c930*/  FMUL.FTZ R171, R171, R143.reuse ;  /* 0x0000008fabab7220 */ /* 0x080fe20000410000 */
[C---:B------:R-:W-:Y:S01]  /*c940*/  FMUL.FTZ R32, R45.reuse, R32 ;  /* 0x000000202d207220 */ /* 0x040fe20000410000 */
[----:B------:R-:W-:Y:S01]  /*c950*/  FMUL.FTZ R31, R172, R143 ;  /* 0x0000008fac1f7220 */ /* 0x000fe20000410000 */
[----:B------:R-:W-:Y:S01]  /*c960*/  FFMA.FTZ R103, R104, R168, R103 ;  /* 0x000000a868677223 */ /* 0x000fe20000010067 */
[----:B------:R-:W-:Y:S01]  /*c970*/  FMUL.FTZ R44, R45, R171 ;  /* 0x000000ab2d2c7220 */ /* 0x000fe20000410000 */
[----:B------:R-:W-:Y:S01]  /*c980*/  FFMA.FTZ R29, R28, R29, R32 ;  /* 0x0000001d1c1d7223 */ /* 0x000fe20000010020 */
[----:B------:R-:W-:Y:S01]  /*c990*/  FADD.FTZ R124, R41, R124 ;  /* 0x0000007c297c7221 */ /* 0x000fe20000010000 */
[----:B------:R-:W-:Y:S01]  /*c9a0*/  FFMA.FTZ R26, R104, R158, -R27 ;  /* 0x0000009e681a7223 */ /* 0x000fe2000001081b */
[----:B------:R-:W-:Y:S01]  /*c9b0*/  FADD.FTZ R36, -R166, R103 ;  /* 0x00000067a6247221 */ /* 0x000fe20000010100 */
[-C--:B------:R-:W-:Y:S01]  /*c9c0*/  FMUL.FTZ R41, R45, R31.reuse ;  /* 0x0000001f2d297220 */ /* 0x080fe20000410000 */
[-C--:B------:R-:W-:Y:S01]  /*c9d0*/  FFMA.FTZ R44, R28, R31.reuse, -R44 ;  /* 0x0000001f1c2c7223 */ /* 0x080fe2000001082c */
[C---:B------:R-:W-:Y:S01]  /*c9e0*/  FMUL.FTZ R90, R24.reuse, R31 ;  /* 0x0000001f185a7220 */ /* 0x040fe20000410000 */
[C---:B------:R-:W-:Y:S01]  /*c9f0*/  FMUL.FTZ R92, R24.reuse, R171 ;  /* 0x000000ab185c7220 */ /* 0x040fe20000410000 */
[----:B------:R-:W-:Y:S01]  /*ca00*/  FFMA.FTZ R31, R24, R30, R29 ;  /* 0x0000001e181f7223 */ /* 0x000fe2000001001d */
[----:B------:R-:W-:Y:S01]  /*ca10*/  FMUL.FTZ R24, R47, R170 ;  /* 0x000000aa2f187220 */ /* 0x000fe20000410000 */
[----:B------:R-:W-:Y:S01]  /*ca20*/  FADD.FTZ R165, R165, R26 ;  /* 0x0000001aa5a57221 */ /* 0x000fe20000010000 */
[----:B------:R-:W-:Y:S01]  /*ca30*/  FMUL.FTZ R27, R105, -R36 ;  /* 0x80000024691b7220 */ /* 0x000fe20000410000 */
[----:B------:R-:W-:-:S02]  /*ca40*/  HADD2.F32 R25, -RZ, R151.H0_H0 ;  /* 0x20000097ff197230 */ /* 0x000fc40000004100 */
[----:B------:R-:W-:Y:S01]  /*ca50*/  FFMA.FTZ R29, R46, R169, R24 ;  /* 0x000000a92e1d7223 */ /* 0x000fe20000010018 */
[-C--:B------:R-:W-:Y:S01]  /*ca60*/  FMUL.FTZ R105, R105, -R165.reuse ;  /* 0x800000a569697220 */ /* 0x080fe20000410000 */
[C---:B------:R-:W-:Y:S01]  /*ca70*/  FFMA.FTZ R24, R108.reuse, R165, -R27 ;  /* 0x000000a56c187223 */ /* 0x040fe2000001081b */
[----:B------:R-:W-:Y:S01]  /*ca80*/  FMUL.FTZ R27, R169, UR42 ;  /* 0x0000002aa91b7c20 */ /* 0x000fe20008410000 */
[----:B------:R-:W-:Y:S01]  /*ca90*/  FADD.FTZ R122, R31, R122 ;  /* 0x0000007a1f7a7221 */ /* 0x000fe20000010000 */
[----:B------:R-:W-:Y:S01]  /*caa0*/  FFMA.FTZ R105, R108, R36, R105 ;  /* 0x000000246c697223 */ /* 0x000fe20000010069 */
[----:B------:R-:W-:Y:S01]  /*cab0*/  FADD.FTZ R163, R163, R24 ;  /* 0x00000018a3a37221 */ /* 0x000fe20000010000 */
[C---:B------:R-:W-:Y:S01]  /*cac0*/  FMUL.FTZ R24, R170.reuse, UR42 ;  /* 0x0000002aaa187c20 */ /* 0x040fe20008410000 */
[----:B------:R-:W-:Y:S01]  /*cad0*/  FFMA.FTZ R33, R170, UR43, -R27 ;  /* 0x0000002baa217c23 */ /* 0x000fe2000801081b */
[----:B------:R-:W-:Y:S01]  /*cae0*/  FADD.FTZ R164, -R164, R105 ;  /* 0x00000069a4a47221 */ /* 0x000fe20000010100 */
[----:B------:R-:W-:Y:S01]  /*caf0*/  FMUL.FTZ R27, R109, -R163 ;  /* 0x800000a36d1b7220 */ /* 0x000fe20000410000 */
[----:B------:R-:W-:Y:S01]  /*cb00*/  FFMA.FTZ R41, R28, R171, R41 ;  /* 0x000000ab1c297223 */ /* 0x000fe20000010029 */
[----:B------:R-:W-:Y:S01]  /*cb10*/  FFMA.FTZ R31, R169, UR43, R24 ;  /* 0x0000002ba91f7c23 */ /* 0x000fe20008010018 */
[----:B------:R-:W-:Y:S01]  /*cb20*/  FMUL.FTZ R28, R25, R144 ;  /* 0x00000090191c7220 */ /* 0x000fe20000410000 */
[-C--:B------:R-:W-:Y:S01]  /*cb30*/  FMUL.FTZ R24, R109, -R164.reuse ;  /* 0x800000a46d187220 */ /* 0x080fe20000410000 */
[----:B------:R-:W-:Y:S01]  /*cb40*/  FFMA.FTZ R27, R110, R164, R27 ;  /* 0x000000a46e1b7223 */ /* 0x000fe2000001001b */
[----:B------:R-:W-:Y:S01]  /*cb50*/  FADD.FTZ R128, R35, R128 ;  /* 0x0000008023807221 */ /* 0x000fe20000010000 */
[----:B------:R-:W-:Y:S01]  /*cb60*/  FFMA.FTZ R26, R47, -R28, R199 ;  /* 0x8000001c2f1a7223 */ /* 0x000fe200000100c7 */
[-C--:B------:R-:W-:Y:S01]  /*cb70*/  FMUL.FTZ R35, R170, R144.reuse ;  /* 0x00000090aa237220 */ /* 0x080fe20000410000 */
[----:B------:R-:W-:Y:S01]  /*cb80*/  FMUL.FTZ R169, R169, R144 ;  /* 0x00000090a9a97220 */ /* 0x000fe20000410000 */
[----:B------:R-:W-:Y:S01]  /*cb90*/  FFMA.FTZ R24, R110, R163, -R24 ;  /* 0x000000a36e187223 */ /* 0x000fe20000010818 */
[----:B------:R-:W-:Y:S01]  /*cba0*/  FADD.FTZ R162, -R162, R27 ;  /* 0x0000001ba2a27221 */ /* 0x000fe20000010100 */
[----:B------:R-:W-:Y:S01]  /*cbb0*/  FFMA.FTZ R229, R30, R143, R229 ;  /* 0x0000008f1ee57223 */ /* 0x000fe200000100e5 */
[----:B------:R-:W-:Y:S01]  /*cbc0*/  FFMA.FTZ R28, R46, -R28, R200 ;  /* 0x8000001c2e1c7223 */ /* 0x000fe200000100c8 */
[C---:B------:R-:W-:Y:S01]  /*cbd0*/  FMUL.FTZ R45, R26.reuse, R35 ;  /* 0x000000231a2d7220 */ /* 0x040fe20000410000 */
[C---:B------:R-:W-:Y:S01]  /*cbe0*/  FMUL.FTZ R30, R26.reuse, R33 ;  /* 0x000000211a1e7220 */ /* 0x040fe20000410000 */
[-C--:B------:R-:W-:Y:S01]  /*cbf0*/  FMUL.FTZ R46, R26, R169.reuse ;  /* 0x000000a91a2e7220 */ /* 0x080fe20000410000 */
[----:B------:R-:W-:Y:S01]  /*cc00*/  FADD.FTZ R161, R161, R24 ;  /* 0x00000018a1a17221 */ /* 0x000fe20000010000 */
[-C--:B------:R-:W-:Y:S01]  /*cc10*/  FMUL.FTZ R27, R111, -R162.reuse ;  /* 0x800000a26f1b7220 */ /* 0x080fe20000410000 */
[C---:B------:R-:W-:Y:S01]  /*cc20*/  FFMA.FTZ R45, R28.reuse, R169, R45 ;  /* 0x000000a91c2d7223 */ /* 0x040fe2000001002d */
[C---:B------:R-:W-:Y:S01]  /*cc30*/  FFMA.FTZ R46, R28.reuse, R35, -R46 ;  /* 0x000000231c2e7223 */ /* 0x040fe2000001082e */
[----:B------:R-:W-:Y:S01]  /*cc40*/  FFMA.FTZ R30, R28, R31, R30 ;  /* 0x0000001f1c1e7223 */ /* 0x000fe2000001001e */
[-C--:B------:R-:W-:Y:S01]  /*cc50*/  FFMA.FTZ R26, R112, R161.reuse, -R27 ;  /* 0x000000a1701a7223 */ /* 0x080fe2000001081b */
[----:B------:R-:W-:Y:S01]  /*cc60*/  SHF.L.U32 R28, R157, 0x5, RZ ;  /* 0x000000059d1c7819 */ /* 0x000fe200000006ff */
[----:B------:R-:W-:Y:S01]  /*cc70*/  FMUL.FTZ R111, R111, -R161 ;  /* 0x800000a16f6f7220 */ /* 0x000fe20000410000 */
[C---:B------:R-:W-:Y:S01]  /*cc80*/  FMUL.FTZ R96, R25.reuse, R169 ;  /* 0x000000a919607220 */ /* 0x040fe20000410000 */
[C---:B------:R-:W-:Y:S01]  /*cc90*/  FMUL.FTZ R94, R25.reuse, R35 ;  /* 0x00000023195e7220 */ /* 0x040fe20000410000 */
[----:B------:R-:W-:Y:S01]  /*cca0*/  FFMA.FTZ R24, R25, R29, R30 ;  /* 0x0000001d19187223 */ /* 0x000fe2000001001e */
[----:B------:R-:W-:Y:S01]  /*ccb0*/  FADD.FTZ R159, R159, R26 ;  /* 0x0000001a9f9f7221 */ /* 0x000fe20000010000 */
[----:B------:R-:W-:Y:S01]  /*ccc0*/  IADD3 R25, R28, 0x1, RZ ;  /* 0x000000011c197810 */ /* 0x000fe20007ffe0ff */
[-C--:B------:R-:W-:Y:S01]  /*ccd0*/  FMUL.FTZ R34, R84, R149.reuse ;  /* 0x0000009554227220 */ /* 0x080fe20000410000 */
[----:B------:R-:W-:Y:S01]  /*cce0*/  IADD3 R26, R28, 0x2, RZ ;  /* 0x000000021c1a7810 */ /* 0x000fe20007ffe0ff */
[----:B------:R-:W-:Y:S01]  /*ccf0*/  FFMA.FTZ R111, R112, R162, R111 ;  /* 0x000000a2706f7223 */ /* 0x000fe2000001006f */
[----:B------:R-:W-:Y:S01]  /*cd00*/  IADD3 R27, R28, 0x3, RZ ;  /* 0x000000031c1b7810 */ /* 0x000fe20007ffe0ff */
[----:B------:R-:W-:Y:S01]  /*cd10*/  FFMA.FTZ R35, R83, -R34, R227 ;  /* 0x8000002253237223 */ /* 0x000fe200000100e3 */
[-C--:B------:R-:W-:Y:S01]  /*cd20*/  LEA.HI.SX32 R30, R25, R28.reuse, 0x1b ;  /* 0x0000001c191e7211 */ /* 0x080fe200078fdaff */
[----:B------:R-:W-:Y:S01]  /*cd30*/  FADD.FTZ R160, -R160, R111 ;  /* 0x0000006fa0a07221 */ /* 0x000fe20000010100 */
[----:B------:R-:W-:Y:S01]  /*cd40*/  LEA.HI.SX32 R166, R26, R28, 0x1b ;  /* 0x0000001c1aa67211 */ /* 0x000fe200078fdaff */
[----:B------:R-:W-:Y:S01]  /*cd50*/  FFMA.FTZ R34, R82, -R34, R228 ;  /* 0x8000002252227223 */ /* 0x000fe200000100e4 */
[-C--:B------:R-:W-:Y:S01]  /*cd60*/  LEA.HI.SX32 R102, R27, R28.reuse, 0x1b ;  /* 0x0000001c1b667211 */ /* 0x080fe200078fdaff */
[-C--:B------:R-:W-:Y:S01]  /*cd70*/  FMUL.FTZ R25, R159, R149.reuse ;  /* 0x000000959f197220 */ /* 0x080fe20000410000 */
[----:B------:R-:W-:Y:S01]  /*cd80*/  LEA.HI.SX32 R28, R28, R28, 0x1b ;  /* 0x0000001c1c1c7211 */ /* 0x000fe200078fdaff */
[-C--:B------:R-:W-:Y:S01]  /*cd90*/  FMUL.FTZ R32, R81, R148.reuse ;  /* 0x0000009451207220 */ /* 0x080fe20000410000 */
[----:B------:R-:W-:Y:S01]  /*cda0*/  FMUL.FTZ R27, R160, R149 ;  /* 0x00000095a01b7220 */ /* 0x000fe20000410000 */
[----:B------:R-:W-:Y:S01]  /*cdb0*/  FMUL.FTZ R98, R161, R148 ;  /* 0x00000094a1627220 */ /* 0x000fe20000410000 */
[----:B------:R-:W-:Y:S01]  /*cdc0*/  LEA R37, R28, R155, 0x2 ;  /* 0x0000009b1c257211 */ /* 0x000fe200078e10ff */
[----:B------:R-:W-:Y:S01]  /*cdd0*/  FMUL.FTZ R28, R34, R25 ;  /* 0x00000019221c7220 */ /* 0x000fe20000410000 */
[----:B------:R-:W-:Y:S01]  /*cde0*/  FFMA.FTZ R33, R59, -R32, R192 ;  /* 0x800000203b217223 */ /* 0x000fe200000100c0 */
[----:B------:R-:W-:Y:S01]  /*cdf0*/  FADD.FTZ R125, R38, R125 ;  /* 0x0000007d267d7221 */ /* 0x000fe20000010000 */
[-C--:B------:R-:W-:Y:S01]  /*ce00*/  FMUL.FTZ R26, R34, R27.reuse ;  /* 0x0000001b221a7220 */ /* 0x080fe20000410000 */
[-C--:B------:R-:W-:Y:S01]  /*ce10*/  FFMA.FTZ R28, R35, R27.reuse, -R28 ;  /* 0x0000001b231c7223 */ /* 0x080fe2000001081c */
[----:B------:R-:W-:Y:S01]  /*ce20*/  FMUL.FTZ R38, R84, R27 ;  /* 0x0000001b54267220 */ /* 0x000fe20000410000 */
[----:B------:R-:W-:Y:S01]  /*ce30*/  FMUL.FTZ R100, R162, R148 ;  /* 0x00000094a2647220 */ /* 0x000fe20000410000 */
[----:B------:R-:W-:Y:S01]  /*ce40*/  FFMA.FTZ R32, R80, -R32, R191 ;  /* 0x8000002050207223 */ /* 0x000fe200000100bf */
[----:B------:R-:W-:Y:S01]  /*ce50*/  FMUL.FTZ R27, R33, R98 ;  /* 0x00000062211b7220 */ /* 0x000fe20000410000 */
[----:B------:R-:W-:Y:S01]  /*ce60*/  LEA R39, R30, R155, 0x2 ;  /* 0x0000009b1e277211 */ /* 0x000fe200078e10ff */
[-C--:B------:R-:W-:Y:S01]  /*ce70*/  FFMA.FTZ R26, R35, R25.reuse, R26 ;  /* 0x00000019231a7223 */ /* 0x080fe2000001001a */
[----:B------:R-:W-:Y:S01]  /*ce80*/  FMUL.FTZ R30, R84, R25 ;  /* 0x00000019541e7220 */ /* 0x000fe20000410000 */
[-C--:B------:R-:W-:Y:S01]  /*ce90*/  FMUL.FTZ R25, R33, R100.reuse ;  /* 0x0000006421197220 */ /* 0x080fe20000410000 */
[C---:B------:R-:W-:Y:S01]  /*cea0*/  FFMA.FTZ R27, R32.reuse, R100, -R27 ;  /* 0x00000064201b7223 */ /* 0x040fe2000001081b */
[----:B------:R-:W-:Y:S01]  /*ceb0*/  FADD.FTZ R28, RZ, R28 ;  /* 0x0000001cff1c7221 */ /* 0x000fe20000010000 */
[----:B------:R-:W-:Y:S01]  /*cec0*/  FADD.FTZ R26, RZ, R26 ;  /* 0x0000001aff1a7221 */ /* 0x000fe20000010000 */
[----:B------:R-:W-:Y:S01]  /*ced0*/  FFMA.FTZ R25, R32, R98, R25 ;  /* 0x0000006220197223 */ /* 0x000fe20000010019 */
[----:B------:R-:W-:-:S02]  /*cee0*/  HADD2.F32 R31, -RZ, R153.H0_H0 ;  /* 0x20000099ff1f7230 */ /* 0x000fc40000004100 */
[----:B------:R-:W-:Y:S01]  /*cef0*/  FADD.FTZ R47, R28, R27 ;  /* 0x0000001b1c2f7221 */ /* 0x000fe20000010000 */
[-C--:B------:R-:W-:Y:S01]  /*cf00*/  FMUL.FTZ R28, R52, R147.reuse ;  /* 0x00000093341c7220 */ /* 0x080fe20000410000 */
[----:B------:R-:W-:Y:S01]  /*cf10*/  FFMA.FTZ R230, R29, R144, R230 ;  /* 0x000000901de67223 */ /* 0x000fe200000100e6 */
[----:B------:R-:W-:Y:S01]  /*cf20*/  FADD.FTZ R25, R26, R25 ;  /* 0x000000191a197221 */ /* 0x000fe20000010000 */
[----:B------:R-:W-:Y:S01]  /*cf30*/  FMUL.FTZ R26, R31, R146 ;  /* 0x000000921f1a7220 */ /* 0x000fe20000410000 */
[-C--:B------:R-:W-:Y:S01]  /*cf40*/  FFMA.FTZ R29, R53, -R28.reuse, R194 ;  /* 0x8000001c351d7223 */ /* 0x080fe200000100c2 */
[----:B------:R-:W-:Y:S01]  /*cf50*/  FFMA.FTZ R28, R54, -R28, R193 ;  /* 0x8000001c361c7223 */ /* 0x000fe200000100c1 */
[-C--:B------:R-:W-:Y:S01]  /*cf60*/  FMUL.FTZ R89, R164, R147.reuse ;  /* 0x00000093a4597220 */ /* 0x080fe20000410000 */
[----:B------:R-:W-:Y:S01]  /*cf70*/  FMUL.FTZ R87, R163, R147 ;  /* 0x00000093a3577220 */ /* 0x000fe20000410000 */
[----:B------:R0:W-:Y:S01]  /*cf80*/  STS [R37+0x4200], R30 ;  /* 0x0042001e25007388 */ /* 0x0001e20000000800 */
[----:B------:R-:W-:Y:S01]  /*cf90*/  FMUL.FTZ R85, R81, R98 ;  /* 0x0000006251557220 */ /* 0x000fe20000410000 */
[-C--:B------:R-:W-:Y:S01]  /*cfa0*/  FFMA.FTZ R27, R50, -R26.reuse, R196 ;  /* 0x8000001a321b7223 */ /* 0x080fe200000100c4 */
[----:B------:R-:W-:Y:S01]  /*cfb0*/  FFMA.FTZ R26, R51, -R26, R195 ;  /* 0x8000001a331a7223 */ /* 0x000fe200000100c3 */
[----:B------:R1:W-:Y:S01]  /*cfc0*/  STS [R39+0x4204], R38 ;  /* 0x0042042627007388 */ /* 0x0003e20000000800 */
[----:B------:R-:W-:Y:S01]  /*cfd0*/  FMUL.FTZ R98, R28, R87 ;  /* 0x000000571c627220 */ /* 0x000fe20000410000 */
[-C--:B------:R-:W-:Y:S01]  /*cfe0*/  FMUL.FTZ R104, R36, R146.reuse ;  /* 0x0000009224687220 */ /* 0x080fe20000410000 */
[----:B------:R-:W-:Y:S01]  /*cff0*/  LEA R169, R102, R155, 0x2 ;  /* 0x0000009b66a97211 */ /* 0x000fe200078e10ff */
[----:B------:R-:W-:Y:S01]  /*d000*/  FMUL.FTZ R102, R165, R146 ;  /* 0x00000092a5667220 */ /* 0x000fe20000410000 */
[----:B------:R-:W-:Y:S01]  /*d010*/  FFMA.FTZ R98, R29, R89, -R98 ;  /* 0x000000591d627223 */ /* 0x000fe20000010862 */
[----:B0-----:R-:W-:-:S02]  /*d020*/  HADD2.F32 R30, -RZ, R152.H0_H0 ;  /* 0x20000098ff1e7230 */ /* 0x001fc40000004100 */
[----:B------:R-:W-:Y:S01]  /*d030*/  FMUL.FTZ R106, R26, R104 ;  /* 0x000000681a6a7220 */ /* 0x000fe20000410000 */
[----:B------:R-:W-:Y:S01]  /*d040*/  LEA R166, R166, R155, 0x2 ;  /* 0x0000009ba6a67211 */ /* 0x000fe200078e10ff */
[----:B------:R-:W-:Y:S01]  /*d050*/  FADD.FTZ R47, R47, R98 ;  /* 0x000000622f2f7221 */ /* 0x000fe20000010000 */
[----:B-1----:R-:W-:Y:S01]  /*d060*/  FMUL.FTZ R38, R28, R89 ;  /* 0x000000591c267220 */ /* 0x002fe20000410000 */
[----:B------:R-:W-:Y:S01]  /*d070*/  FMUL.FTZ R91, R30, R145 ;  /* 0x000000911e5b7220 */ /* 0x000fe20000410000 */
[-C--:B------:R-:W-:Y:S01]  /*d080*/  FFMA.FTZ R106, R27, R102.reuse, R106 ;  /* 0x000000661b6a7223 */ /* 0x080fe2000001006a */
[----:B------:R-:W-:Y:S01]  /*d090*/  FMUL.FTZ R98, R26, R102 ;  /* 0x000000661a627220 */ /* 0x000fe20000410000 */
[----:B------:R-:W-:Y:S01]  /*d0a0*/  FFMA.FTZ R38, R29, R87, R38 ;  /* 0x000000571d267223 */ /* 0x000fe20000010026 */
[----:B------:R0:W-:Y:S01]  /*d0b0*/  STS [R166+0x4208], R85 ;  /* 0x00420855a6007388 */ /* 0x0001e20000000800 */
[----:B------:R-:W-:Y:S01]  /*d0c0*/  FMUL.FTZ R93, R168, R145 ;  /* 0x00000091a85d7220 */ /* 0x000fe20000410000 */
[----:B------:R-:W-:Y:S01]  /*d0d0*/  FMUL.FTZ R100, R81, R100 ;  /* 0x0000006451647220 */ /* 0x000fe20000410000 */
[----:B------:R-:W-:Y:S01]  /*d0e0*/  FADD.FTZ R25, R25, R38 ;  /* 0x0000002619197221 */ /* 0x000fe20000010000 */
[----:B------:R-:W-:Y:S01]  /*d0f0*/  FFMA.FTZ R38, R49, -R91, R197 ;  /* 0x8000005b31267223 */ /* 0x000fe200000100c5 */
[----:B------:R-:W-:Y:S01]  /*d100*/  FMUL.FTZ R102, R31, R102 ;  /* 0x000000661f667220 */ /* 0x000fe20000410000 */
[-C--:B------:R-:W-:Y:S01]  /*d110*/  FMUL.FTZ R112, R30, R93.reuse ;  /* 0x0000005d1e707220 */ /* 0x080fe20000410000 */
[----:B------:R1:W-:Y:S01]  /*d120*/  STS [R169+0x420c], R100 ;  /* 0x00420c64a9007388 */ /* 0x0003e20000000800 */
[----:B------:R-:W-:Y:S01]  /*d130*/  FMUL.FTZ R108, R38, R93 ;  /* 0x0000005d266c7220 */ /* 0x000fe20000410000 */
[----:B------:R-:W-:Y:S01]  /*d140*/  LEA.HI.SX32 R170, R157, R157, 0x1b ;  /* 0x0000009d9daa7211 */ /* 0x000fe200078fdaff */
[----:B0-----:R-:W-:Y:S01]  /*d150*/  FADD.FTZ R85, R25, R106 ;  /* 0x0000006a19557221 */ /* 0x001fe20000010000 */
[-C--:B------:R-:W-:Y:S01]  /*d160*/  FFMA.FTZ R106, R27, R104.reuse, -R98 ;  /* 0x000000681b6a7223 */ /* 0x080fe20000010862 */
[----:B------:R-:W-:Y:S01]  /*d170*/  FMUL.FTZ R98, R52, R87 ;  /* 0x0000005734627220 */ /* 0x000fe20000410000 */
[----:B------:R-:W-:Y:S01]  /*d180*/  FFMA.FTZ R25, R48, -R91, R198 ;  /* 0x8000005b30197223 */ /* 0x000fe200000100c6 */
[----:B------:R-:W-:Y:S01]  /*d190*/  FMUL.FTZ R87, R158, R145 ;  /* 0x000000919e577220 */ /* 0x000fe20000410000 */
[----:B------:R-:W-:Y:S01]  /*d1a0*/  FADD.FTZ R47, R47, R106 ;  /* 0x0000006a2f2f7221 */ /* 0x000fe20000010000 */
[----:B------:R-:W-:Y:S01]  /*d1b0*/  FMUL.FTZ R104, R31, R104 ;  /* 0x000000681f687220 */ /* 0x000fe20000410000 */
[----:B-1----:R-:W-:Y:S01]  /*d1c0*/  FMUL.FTZ R100, R52, R89 ;  /* 0x0000005934647220 */ /* 0x002fe20000410000 */
[-C--:B------:R-:W-:Y:S01]  /*d1d0*/  FFMA.FTZ R108, R25, R87.reuse, R108 ;  /* 0x00000057196c7223 */ /* 0x080fe2000001006c */
[-C--:B------:R-:W-:Y:S01]  /*d1e0*/  FMUL.FTZ R106, R38, R87.reuse ;  /* 0x00000057266a7220 */ /* 0x080fe20000410000 */
[----:B------:R-:W-:Y:S01]  /*d1f0*/  FMUL.FTZ R110, R30, R87 ;  /* 0x000000571e6e7220 */ /* 0x000fe20000410000 */
[----:B------:R0:W-:Y:S01]  /*d200*/  STS [R37+0x4210], R98 ;  /* 0x0042106225007388 */ /* 0x0001e20000000800 */
[----:B------:R-:W-:Y:S01]  /*d210*/  FADD.FTZ R108, R85, R108 ;  /* 0x0000006c556c7221 */ /* 0x000fe20000010000 */
[----:B------:R-:W-:Y:S01]  /*d220*/  FFMA.FTZ R106, R25, R93, -R106 ;  /* 0x0000005d196a7223 */ /* 0x000fe2000001086a */
[----:B------:R-:W-:Y:S01]  /*d230*/  LEA R170, R170, R155, 0x2 ;  /* 0x0000009baaaa7211 */ /* 0x000fe200078e10ff */
        /* <DEDUP_REMOVED lines=12> */
[----:B------:R-:W-:Y:S01]  /*d300*/  STS [R37+0x4220], R110 ;  /* 0x0042206e25007388 */ /* 0x000fe20000000800 */
[----:B------:R-:W-:Y:S01]  /*d310*/  FADD.FTZ R42, R42, R77 ;  /* 0x0000004d2a2a7221 */ /* 0x000fe20000010000 */
[----:B------:R-:W-:Y:S01]  /*d320*/  FADD.FTZ R44, R44, R43 ;  /* 0x0000002b2c2c7221 */ /* 0x000fe20000010000 */
[C---:B-1----:R-:W-:Y:S01]  /*d330*/  IADD3 R100, R157.reuse, 0xc00, RZ ;  /* 0x00000c009d647810 */ /* 0x042fe20007ffe0ff */
[----:B------:R-:W-:Y:S01]  /*d340*/  STS [R37+0x4224], R112 ;  /* 0x0042247025007388 */ /* 0x000fe20000000800 */
[----:B------:R-:W-:Y:S01]  /*d350*/  FADD.FTZ R42, R42, R73 ;  /* 0x000000492a2a7221 */ /* 0x000fe20000010000 */
[----:B------:R-:W-:Y:S01]  /*d360*/  FADD.FTZ R44, R44, R79 ;  /* 0x0000004f2c2c7221 */ /* 0x000fe20000010000 */
[C---:B--2---:R-:W-:Y:S01]  /*d370*/  IADD3 R102, R157.reuse, 0xc80, RZ ;  /* 0x00000c809d667810 */ /* 0x044fe20007ffe0ff */
[----:B------:R-:W-:Y:S01]  /*d380*/  STS [R37+0x4228], R96 ;  /* 0x0042286025007388 */ /* 0x000fe20000000800 */
[----:B------:R-:W-:Y:S01]  /*d390*/  FADD.FTZ R42, R42, R69 ;  /* 0x000000452a2a7221 */ /* 0x000fe20000010000 */
[----:B------:R-:W-:Y:S01]  /*d3a0*/  FADD.FTZ R44, R44, R75 ;  /* 0x0000004b2c2c7221 */ /* 0x000fe20000010000 */
[C---:B---3--:R-:W-:Y:S01]  /*d3b0*/  IADD3 R104, R157.reuse, 0xd00, RZ ;  /* 0x00000d009d687810 */ /* 0x048fe20007ffe0ff */
[----:B------:R0:W-:Y:S01]  /*d3c0*/  STS [R37+0x422c], R94 ;  /* 0x00422c5e25007388 */ /* 0x0001e20000000800 */
[----:B------:R-:W-:Y:S01]  /*d3d0*/  FADD.FTZ R65, R42, R65 ;  /* 0x000000412a417221 */ /* 0x000fe20000010000 */
[----:B------:R-:W-:Y:S01]  /*d3e0*/  FADD.FTZ R71, R44, R71 ;  /* 0x000000472c477221 */ /* 0x000fe20000010000 */
[----:B------:R-:W-:Y:S01]  /*d3f0*/  IADD3 R42, R157, 0x100, RZ ;  /* 0x000001009d2a7810 */ /* 0x000fe20007ffe0ff */
[----:B------:R1:W-:Y:S01]  /*d400*/  STS [R37+0x4230], R92 ;  /* 0x0042305c25007388 */ /* 0x0003e20000000800 */
[----:B------:R-:W-:Y:S01]  /*d410*/  FADD.FTZ R171, R65, R62 ;  /* 0x0000003e41ab7221 */ /* 0x000fe20000010000 */
[----:B------:R-:W-:Y:S01]  /*d420*/  IADD3 R44, R157, 0x180, RZ ;  /* 0x000001809d2c7810 */ /* 0x000fe20007ffe0ff */
[----:B------:R-:W-:Y:S01]  /*d430*/  FADD.FTZ R172, R71, R66 ;  /* 0x0000004247ac7221 */ /* 0x000fe20000010000 */
[----:B------:R2:W-:Y:S01]  /*d440*/  STS [R37+0x4234], R90 ;  /* 0x0042345a25007388 */ /* 0x0005e20000000800 */
[----:B------:R-:W-:Y:S01]  /*d450*/  IADD3 R62, R157, 0x400, RZ ;  /* 0x000004009d3e7810 */ /* 0x000fe20007ffe0ff */
[----:B------:R-:W-:Y:S01]  /*d460*/  FADD.FTZ R20, R171, R20 ;  /* 0x00000014ab147221 */ /* 0x000fe20000010000 */
[C---:B------:R-:W-:Y:S01]  /*d470*/  IADD3 R66, R157.reuse, 0x500, RZ ;  /* 0x000005009d427810 */ /* 0x040fe20007ffe0ff */
[----:B------:R3:W-:Y:S01]  /*d480*/  STS [R37+0x4238], R86 ;  /* 0x0042385625007388 */ /* 0x0007e20000000800 */
[C---:B0-----:R-:W-:Y:S01]  /*d490*/  IADD3 R94, R157.reuse, 0xa80, RZ ;  /* 0x00000a809d5e7810 */ /* 0x041fe20007ffe0ff */
[C---:B------:R-:W-:Y:S01]  /*d4a0*/  FMUL.FTZ R174, R16.reuse, R227 ;  /* 0x000000e310ae7220 */ /* 0x040fe20000410000 */
[C---:B-1----:R-:W-:Y:S01]  /*d4b0*/  IADD3 R92, R157.reuse, 0xa00, RZ ;  /* 0x00000a009d5c7810 */ /* 0x042fe20007ffe0ff */
[----:B------:R0:W-:Y:S01]  /*d4c0*/  STS [R37+0x423c], R88 ;  /* 0x00423c5825007388 */ /* 0x0001e20000000800 */
[C---:B------:R-:W-:Y:S01]  /*d4d0*/  IADD3 R96, R157.reuse, 0xb00, RZ ;  /* 0x00000b009d607810 */ /* 0x040fe20007ffe0ff */
[----:B------:R-:W-:Y:S01]  /*d4e0*/  FFMA.FTZ R228, -R16, R228, -RZ ;  /* 0x000000e410e47223 */ /* 0x000fe200000109ff */
[C---:B--2---:R-:W-:Y:S01]  /*d4f0*/  IADD3 R90, R157.reuse, 0x980, RZ ;  /* 0x000009809d5a7810 */ /* 0x044fe20007ffe0ff */
[----:B------:R1:W-:Y:S01]  /*d500*/  STS [R37+0x4240], R40 ;  /* 0x0042402825007388 */ /* 0x0003e20000000800 */
[----:B------:R-:W-:Y:S01]  /*d510*/  IADD3 R108, R157, 0xe00, RZ ;  /* 0x00000e009d6c7810 */ /* 0x000fe20007ffe0ff */
[----:B------:R-:W-:Y:S01]  /*d520*/  FMUL.FTZ R191, R15, R191 ;  /* 0x000000bf0fbf7220 */ /* 0x000fe20000410000 */
[C---:B---3--:R-:W-:Y:S01]  /*d530*/  IADD3 R86, R157.reuse, 0x880, RZ ;  /* 0x000008809d567810 */ /* 0x048fe20007ffe0ff */
[----:B------:R2:W-:Y:S01]  /*d540*/  STS [R37+0x4244], R78 ;  /* 0x0042444e25007388 */ /* 0x0005e20000000800 */
[----:B------:R-:W-:Y:S01]  /*d550*/  IADD3 R110, R157, 0xe80, RZ ;  /* 0x00000e809d6e7810 */ /* 0x000fe20007ffe0ff */
[----:B------:R-:W-:Y:S01]  /*d560*/  FFMA.FTZ R192, -R15, R192, -RZ ;  /* 0x000000c00fc07223 */ /* 0x000fe200000109ff */
[C---:B0-----:R-:W-:Y:S01]  /*d570*/  IADD3 R88, R157.reuse, 0x900, RZ ;  /* 0x000009009d587810 */ /* 0x041fe20007ffe0ff */
[----:B------:R0:W-:Y:S01]  /*d580*/  STS [R37+0x4248], R74 ;  /* 0x0042484a25007388 */ /* 0x0001e20000000800 */
[C---:B------:R-:W-:Y:S01]  /*d590*/  IADD3 R112, R157.reuse, 0xf00, RZ ;  /* 0x00000f009d707810 */ /* 0x040fe20007ffe0ff */
[----:B------:R-:W-:Y:S01]  /*d5a0*/  FADD.FTZ R17, R20, R17 ;  /* 0x0000001114117221 */ /* 0x000fe20000010000 */
[C---:B-1----:R-:W-:Y:S01]  /*d5b0*/  IADD3 R40, R157.reuse, 0x80, RZ ;  /* 0x000000809d287810 */ /* 0x042fe20007ffe0ff */
[----:B------:R1:W-:Y:S01]  /*d5c0*/  STS [R37+0x424c], R76 ;  /* 0x00424c4c25007388 */ /* 0x0003e20000000800 */
[----:B------:R-:W-:Y:S01]  /*d5d0*/  LEA.HI.SX32 R42, R42, R157, 0x1b ;  /* 0x0000009d2a2a7211 */ /* 0x000fe200078fdaff */
[----:B------:R-:W-:Y:S01]  /*d5e0*/  FFMA.FTZ R20, -R14, R193, -RZ ;  /* 0x000000c10e147223 */ /* 0x000fe200000109ff */
[----:B--2---:R-:W-:Y:S01]  /*d5f0*/  IADD3 R78, R157, 0x800, RZ ;  /* 0x000008009d4e7810 */ /* 0x004fe20007ffe0ff */
[----:B------:R2:W-:Y:S01]  /*d600*/  STS [R37+0x4250], R70 ;  /* 0x0042504625007388 */ /* 0x0005e20000000800 */
[-C--:B------:R-:W-:Y:S01]  /*d610*/  LEA.HI.SX32 R44, R44, R157.reuse, 0x1b ;  /* 0x0000009d2c2c7211 */ /* 0x080fe200078fdaff */
[----:B------:R-:W-:Y:S01]  /*d620*/  FMUL.FTZ R49, R49, R168 ;  /* 0x000000a831317220 */ /* 0x000fe20000410000 */
[C---:B0-----:R-:W-:Y:S01]  /*d630*/  IADD3 R74, R157.reuse, 0x700, RZ ;  /* 0x000007009d4a7810 */ /* 0x041fe20007ffe0ff */
[----:B------:R0:W-:Y:S01]  /*d640*/  STS [R37+0x4254], R72 ;  /* 0x0042544825007388 */ /* 0x0001e20000000800 */
[-C--:B------:R-:W-:Y:S01]  /*d650*/  LEA.HI.SX32 R46, R46, R157.reuse, 0x1b ;  /* 0x0000009d2e2e7211 */ /* 0x080fe200078fdaff */
[----:B------:R-:W-:Y:S01]  /*d660*/  FADD.FTZ R173, R172, R23 ;  /* 0x00000017acad7221 */ /* 0x000fe20000010000 */
[C---:B-1----:R-:W-:Y:S01]  /*d670*/  IADD3 R76, R157.reuse, 0x780, RZ ;  /* 0x000007809d4c7810 */ /* 0x042fe20007ffe0ff */
[----:B------:R-:W-:Y:S01]  /*d680*/  STS [R37+0x4258], R67 ;  /* 0x0042584325007388 */ /* 0x000fe20000000800 */
[-C--:B------:R-:W-:Y:S01]  /*d690*/  LEA.HI.SX32 R62, R62, R157.reuse, 0x1b ;  /* 0x0000009d3e3e7211 */ /* 0x080fe200078fdaff */
[----:B------:R-:W-:Y:S01]  /*d6a0*/  FMUL.FTZ R23, R158, UR42 ;  /* 0x0000002a9e177c20 */ /* 0x000fe20008410000 */
[C---:B--2---:R-:W-:Y:S01]  /*d6b0*/  IADD3 R70, R157.reuse, 0x600, RZ ;  /* 0x000006009d467810 */ /* 0x044fe20007ffe0ff */
[----:B------:R1:W-:Y:S01]  /*d6c0*/  STS [R37+0x425c], R68 ;  /* 0x00425c4425007388 */ /* 0x0003e20000000800 */
[-C--:B------:R-:W-:Y:S01]  /*d6d0*/  LEA.HI.SX32 R66, R66, R157.reuse, 0x1b ;  /* 0x0000009d42427211 */ /* 0x080fe200078fdaff */
[----:B------:R-:W-:Y:S01]  /*d6e0*/  FFMA.FTZ R48, R48, R158, R49 ;  /* 0x0000009e30307223 */ /* 0x000fe20000010031 */
[----:B0-----:R-:W-:Y:S01]  /*d6f0*/  IADD3 R72, R157, 0x680, RZ ;  /* 0x000006809d487810 */ /* 0x001fe20007ffe0ff */
[----:B------:R-:W-:Y:S01]  /*d700*/  STS [R37+0x4260], R63 ;  /* 0x0042603f25007388 */ /* 0x000fe20000000800 */
[-C--:B------:R-:W-:Y:S01]  /*d710*/  LEA.HI.SX32 R70, R70, R157.reuse, 0x1b ;  /* 0x0000009d46467211 */ /* 0x080fe200078fdaff */
[----:B------:R-:W-:Y:S01]  /*d720*/  FFMA.FTZ R49, R168, UR43, -R23 ;  /* 0x0000002ba8317c23 */ /* 0x000fe20008010817 */
[-C--:B------:R-:W-:Y:S01]  /*d730*/  LEA.HI.SX32 R72, R72, R157.reuse, 0x1b ;  /* 0x0000009d48487211 */ /* 0x080fe200078fdaff */
[----:B------:R0:W-:Y:S01]  /*d740*/  STS [R37+0x4264], R64 ;  /* 0x0042644025007388 */ /* 0x0001e20000000800 */
[-C--:B------:R-:W-:Y:S01]  /*d750*/  LEA.HI.SX32 R74, R74, R157.reuse, 0x1b ;  /* 0x0000009d4a4a7211 */ /* 0x080fe200078fdaff */
[----:B------:R-:W-:Y:S01]  /*d760*/  FADD.FTZ R22, R173, R22 ;  /* 0x00000016ad167221 */ /* 0x000fe20000010000 */
[C---:B-1----:R-:W-:Y:S01]  /*d770*/  IADD3 R68, R157.reuse, 0x580, RZ ;  /* 0x000005809d447810 */ /* 0x042fe20007ffe0ff */
[----:B------:R1:W-:Y:S01]  /*d780*/  STS [R37+0x4268], R60 ;  /* 0x0042683c25007388 */ /* 0x0003e20000000800 */
[-C--:B------:R-:W-:Y:S01]  /*d790*/  LEA.HI.SX32 R76, R76, R157.reuse, 0x1b ;  /* 0x0000009d4c4c7211 */ /* 0x080fe200078fdaff */
[----:B------:R-:W-:Y:S01]  /*d7a0*/  FMUL.FTZ R23, R168, UR42 ;  /* 0x0000002aa8177c20 */ /* 0x000fe20008410000 */
[-C--:B------:R-:W-:Y:S01]  /*d7b0*/  LEA.HI.SX32 R68, R68, R157.reuse, 0x1b ;  /* 0x0000009d44447211 */ /* 0x080fe200078fdaff */
[----:B------:R-:W-:Y:S01]  /*d7c0*/  STS [R37+0x426c], R61 ;  /* 0x00426c3d25007388 */ /* 0x000fe20000000800 */
[----:B------:R-:W-:Y:S01]  /*d7d0*/  LEA.HI.SX32 R78, R78, R157, 0x1b ;  /* 0x0000009d4e4e7211 */ /* 0x000fe200078fdaff */
[----:B------:R-:W-:Y:S01]  /*d7e0*/  FMUL.FTZ R49, R38, R49 ;  /* 0x0000003126317220 */ /* 0x000fe20000410000 */
[----:B0-----:R-:W-:Y:S01]  /*d7f0*/  IADD3 R64, R157, 0x480, RZ ;  /* 0x000004809d407810 */ /* 0x001fe20007ffe0ff */
[----:B------:R-:W-:Y:S01]  /*d800*/  STS [R37+0x4270], R57 ;  /* 0x0042703925007388 */ /* 0x000fe20000000800 */
[----:B------:R-:W-:Y:S01]  /*d810*/  LEA.HI.SX32 R40, R40, R157, 0x1b ;  /* 0x0000009d28287211 */ /* 0x000fe200078fdaff */
[----:B------:R-:W-:Y:S01]  /*d820*/  FFMA.FTZ R168, -R11, R199, -RZ ;  /* 0x000000c70ba87223 */ /* 0x000fe200000109ff */
[----:B-1----:R-:W-:Y:S01]  /*d830*/  IADD3 R60, R157, 0x300, RZ ;  /* 0x000003009d3c7810 */ /* 0x002fe20007ffe0ff */
[----:B------:R0:W-:Y:S01]  /*d840*/  STS [R37+0x4274], R58 ;  /* 0x0042743a25007388 */ /* 0x0001e20000000800 */
[----:B------:R-:W-:Y:S01]  /*d850*/  LEA.HI.SX32 R64, R64, R157, 0x1b ;  /* 0x0000009d40407211 */ /* 0x000fe200078fdaff */
[----:B------:R-:W-:Y:S01]  /*d860*/  FFMA.FTZ R38, -R12, R197, -RZ ;  /* 0x000000c50c267223 */ /* 0x000fe200000109ff */
[-C--:B------:R-:W-:Y:S01]  /*d870*/  LEA.HI.SX32 R60, R60, R157.reuse, 0x1b ;  /* 0x0000009d3c3c7211 */ /* 0x080fe200078fdaff */
[----:B------:R-:W-:Y:S01]  /*d880*/  STS [R37+0x4278], R55 ;  /* 0x0042783725007388 */ /* 0x000fe20000000800 */
[----:B------:R-:W-:Y:S01]  /*d890*/  LEA.HI.SX32 R86, R86, R157, 0x1b ;  /* 0x0000009d56567211 */ /* 0x000fe200078fdaff */
[----:B------:R-:W-:Y:S01]  /*d8a0*/  FFMA.FTZ R172, -R9, R203, -RZ ;  /* 0x000000cb09ac7223 */ /* 0x000fe200000109ff */
[-C--:B------:R-:W-:Y:S01]  /*d8b0*/  LEA.HI.SX32 R88, R88, R157.reuse, 0x1b ;  /* 0x0000009d58587211 */ /* 0x080fe200078fdaff */
[----:B------:R1:W-:Y:S01]  /*d8c0*/  STS [R37+0x427c], R56 ;  /* 0x00427c3825007388 */ /* 0x0003e20000000800 */
[-C--:B------:R-:W-:Y:S01]  /*d8d0*/  LEA.HI.SX32 R90, R90, R157.reuse, 0x1b ;  /* 0x0000009d5a5a7211 */ /* 0x080fe200078fdaff */
[----:B------:R-:W-:Y:S01]  /*d8e0*/  FMUL.FTZ R194, R14, R194 ;  /* 0x000000c20ec27220 */ /* 0x000fe20000410000 */
[----:B0-----:R-:W-:Y:S01]  /*d8f0*/  IADD3 R58, R157, 0x280, RZ ;  /* 0x000002809d3a7810 */ /* 0x001fe20007ffe0ff */
[----:B------:R-:W-:Y:S01]  /*d900*/  BAR.SYNC.DEFER_BLOCKING 0x0 ;  /* 0x0000000000007b1d */ /* 0x000fe20000010000 */
        /* <DEDUP_REMOVED lines=21> */
[----:B------:R-:W-:Y:S01]  /*da60*/  FMUL.FTZ R176, R36, UR42 ;  /* 0x0000002a24b07c20 */ /* 0x000fe20008410000 */
[-C--:B------:R-:W-:Y:S01]  /*da70*/  LEA.HI.SX32 R108, R108, R157.reuse, 0x1b ;  /* 0x0000009d6c6c7211 */ /* 0x080fe200078fdaff */
[----:B------:R-:W0:Y:S01]  /*da80*/  LDS R167, [R170+0x4200] ;  /* 0x00420000aaa77984 */ /* 0x000e220000000800 */
[-C--:B------:R-:W-:Y:S01]  /*da90*/  LEA.HI.SX32 R110, R110, R157.reuse, 0x1b ;  /* 0x0000009d6e6e7211 */ /* 0x080fe200078fdaff */
[----:B------:R-:W-:Y:S01]  /*daa0*/  FMUL.FTZ R173, R163, UR42 ;  /* 0x0000002aa3ad7c20 */ /* 0x000fe20008410000 */
[----:B------:R-:W-:Y:S01]  /*dab0*/  LEA.HI.SX32 R112, R112, R157, 0x1b ;  /* 0x0000009d70707211 */ /* 0x000fe200078fdaff */
[----:B------:R-:W-:Y:S01]  /*dac0*/  FMUL.FTZ R171, R159, UR42 ;  /* 0x0000002a9fab7c20 */ /* 0x000fe20008410000 */
[-C--:B------:R-:W-:Y:S01]  /*dad0*/  LEA R41, R42, R155.reuse, 0x2 ;  /* 0x0000009b2a297211 */ /* 0x080fe200078e10ff */
[----:B------:R-:W-:Y:S01]  /*dae0*/  FMUL.FTZ R175, R51, R36 ;  /* 0x0000002433af7220 */ /* 0x000fe20000410000 */
[-C--:B------:R-:W-:Y:S01]  /*daf0*/  LEA R42, R44, R155.reuse, 0x2 ;  /* 0x0000009b2c2a7211 */ /* 0x080fe200078e10ff */
[----:B------:R-:W-:Y:S01]  /*db00*/  FFMA.FTZ R158, R158, UR43, R23 ;  /* 0x0000002b9e9e7c23 */ /* 0x000fe20008010017 */
[-C--:B------:R-:W-:Y:S01]  /*db10*/  LEA R43, R46, R155.reuse, 0x2 ;  /* 0x0000009b2e2b7211 */ /* 0x080fe200078e10ff */
[----:B------:R-:W1:Y:S01]  /*db20*/  LDS R85, [R41+0x4600] ;  /* 0x0046000029557984 */ /* 0x000e620000000800 */
[-C--:B------:R-:W-:Y:S01]  /*db30*/  LEA R44, R58, R155.reuse, 0x2 ;  /* 0x0000009b3a2c7211 */ /* 0x080fe200078e10ff */
[----:B------:R-:W-:Y:S01]  /*db40*/  FFMA.FTZ R177, R36, UR43, -R177 ;  /* 0x0000002b24b17c23 */ /* 0x000fe200080108b1 */
[-C--:B------:R-:W-:Y:S01]  /*db50*/  LEA R45, R60, R155.reuse, 0x2 ;  /* 0x0000009b3c2d7211 */ /* 0x080fe200078e10ff */
[----:B------:R-:W2:Y:S01]  /*db60*/  LDS R87, [R43+0x4a00] ;  /* 0x004a00002b577984 */ /* 0x000ea20000000800 */
[-C--:B------:R-:W-:Y:S01]  /*db70*/  LEA R46, R56, R155.reuse, 0x2 ;  /* 0x0000009b382e7211 */ /* 0x080fe200078e10ff */
[----:B------:R-:W-:Y:S01]  /*db80*/  FFMA.FTZ R176, R165, UR43, R176 ;  /* 0x0000002ba5b07c23 */ /* 0x000fe200080100b0 */
[-C--:B------:R-:W-:Y:S01]  /*db90*/  LEA R47, R62, R155.reuse, 0x2 ;  /* 0x0000009b3e2f7211 */ /* 0x080fe200078e10ff */
[----:B------:R-:W3:Y:S01]  /*dba0*/  LDS R89, [R45+0x4e00] ;  /* 0x004e00002d597984 */ /* 0x000ee20000000800 */
[-C--:B------:R-:W-:Y:S01]  /*dbb0*/  LEA R55, R64, R155.reuse, 0x2 ;  /* 0x0000009b40377211 */ /* 0x080fe200078e10ff */
[----:B------:R-:W-:Y:S01]  /*dbc0*/  FFMA.FTZ R173, R164, UR43, -R173 ;  /* 0x0000002ba4ad7c23 */ /* 0x000fe200080108ad */
[-C--:B------:R-:W-:Y:S01]  /*dbd0*/  LEA R56, R66, R155.reuse, 0x2 ;  /* 0x0000009b42387211 */ /* 0x080fe200078e10ff */
[----:B------:R-:W0:Y:S01]  /*dbe0*/  LDS R91, [R47+0x5200] ;  /* 0x005200002f5b7984 */ /* 0x000e220000000800 */
[-C--:B------:R-:W-:Y:S01]  /*dbf0*/  LEA R57, R68, R155.reuse, 0x2 ;  /* 0x0000009b44397211 */ /* 0x080fe200078e10ff */
[----:B------:R-:W-:Y:S01]  /*dc00*/  FFMA.FTZ R171, R160, UR43, -R171 ;  /* 0x0000002ba0ab7c23 */ /* 0x000fe200080108ab */
        /* <DEDUP_REMOVED lines=30> */
[----:B------:R-:W-:Y:S01]  /*ddf0*/  LEA R78, R126, R155, 0x2 ;  /* 0x0000009b7e4e7211 */ /* 0x000fe200078e10ff */
        /* <DEDUP_REMOVED lines=20> */
[----:B-----5:R-:W-:-:S03]  /*df40*/  FMUL.FTZ R174, R164, UR42 ;  /* 0x0000002aa4ae7c20 */ /* 0x020fc60008410000 */
[----:B------:R-:W-:Y:S01]  /*df50*/  STS [R169+0x840c], R192 ;  /* 0x00840cc0a9007388 */ /* 0x000fe20000000800 */
[----:B------:R-:W-:-:S03]  /*df60*/  FFMA.FTZ R174, R163, UR43, R174 ;  /* 0x0000002ba3ae7c23 */ /* 0x000fc600080100ae */
[----:B------:R5:W-:Y:S01]  /*df70*/  STS [R37+0x8414], R20 ;  /* 0x0084141425007388 */ /* 0x000be20000000800 */
[----:B----4-:R-:W-:Y:S01]  /*df80*/  FADD.FTZ R166, R22, R21 ;  /* 0x0000001516a67221 */ /* 0x010fe20000010000 */
[----:B------:R-:W-:Y:S02]  /*df90*/  FFMA.FTZ R22, -R13, R195, -RZ ;  /* 0x000000c30d167223 */ /* 0x000fe400000109ff */
[----:B------:R4:W-:Y:S01]  /*dfa0*/  STS [R37+0x842c], R168 ;  /* 0x00842ca825007388 */ /* 0x0009e20000000800 */
[----:B------:R-:W-:-:S03]  /*dfb0*/  FMUL.FTZ R21, R161, UR42 ;  /* 0x0000002aa1157c20 */ /* 0x000fc60008410000 */
[----:B------:R1:W-:Y:S01]  /*dfc0*/  STS [R37+0x841c], R22 ;  /* 0x00841c1625007388 */ /* 0x0003e20000000800 */
[----:B-----5:R-:W-:-:S03]  /*dfd0*/  FFMA.FTZ R20, -R10, R201, -RZ ;  /* 0x000000c90a147223 */ /* 0x020fc600000109ff */
[----:B------:R5:W-:Y:S01]  /*dfe0*/  STS [R37+0x8424], R38 ;  /* 0x0084242625007388 */ /* 0x000be20000000800 */
[----:B----4-:R-:W-:-:S03]  /*dff0*/  FFMA.FTZ R168, -R6, R209, -RZ ;  /* 0x000000d106a87223 */ /* 0x010fc600000109ff */
[----:B------:R4:W-:Y:S01]  /*e000*/  STS [R37+0x8434], R20 ;  /* 0x0084341425007388 */ /* 0x0009e20000000800 */
[----:B-1----:R-:W-:-:S03]  /*e010*/  FFMA.FTZ R22, -R8, R205, -RZ ;  /* 0x000000cd08167223 */ /* 0x002fc600000109ff */
[----:B------:R1:W-:Y:S01]  /*e020*/  STS [R37+0x8454], R168 ;  /* 0x008454a825007388 */ /* 0x0003e20000000800 */
[----:B-----5:R-:W-:-:S03]  /*e030*/  FFMA.FTZ R38, -R7, R207, -RZ ;  /* 0x000000cf07267223 */ /* 0x020fc600000109ff */
[----:B------:R5:W-:Y:S01]  /*e040*/  STS [R37+0x843c], R172 ;  /* 0x00843cac25007388 */ /* 0x000be20000000800 */
[----:B----4-:R-:W-:-:S03]  /*e050*/  FFMA.FTZ R20, -R5, R211, -RZ ;  /* 0x000000d305147223 */ /* 0x010fc600000109ff */
[----:B------:R4:W-:Y:S01]  /*e060*/  STS [R37+0x8444], R22 ;  /* 0x0084441625007388 */ /* 0x0009e20000000800 */
[----:B-1----:R-:W-:-:S03]  /*e070*/  FMUL.FTZ R168, R0, R219 ;  /* 0x000000db00a87220 */ /* 0x002fc60000410000 */
[----:B------:R1:W-:Y:S01]  /*e080*/  STS [R37+0x845c], R20 ;  /* 0x00845c1425007388 */ /* 0x0003e20000000800 */
[----:B-----5:R-:W-:-:S03]  /*e090*/  FFMA.FTZ R172, -R4, R213, -RZ ;  /* 0x000000d504ac7223 */ /* 0x020fc600000109ff */
[----:B------:R5:W-:Y:S01]  /*e0a0*/  STS [R37+0x844c], R38 ;  /* 0x00844c2625007388 */ /* 0x000be20000000800 */
[----:B----4-:R-:W-:-:S03]  /*e0b0*/  FFMA.FTZ R22, -R3, R215, -RZ ;  /* 0x000000d703167223 */ /* 0x010fc600000109ff */
[----:B------:R4:W-:Y:S01]  /*e0c0*/  STS [R37+0x8478], R168 ;  /* 0x008478a825007388 */ /* 0x0009e20000000800 */
[----:B-1----:R-:W-:-:S03]  /*e0d0*/  MOV R20, UR17 ;  /* 0x0000001100147c02 */ /* 0x002fc60008000f00 */
[----:B------:R-:W-:Y:S01]  /*e0e0*/  STS [R37+0x8410], R194 ;  /* 0x008410c225007388 */ /* 0x000fe20000000800 */
[----:B------:R-:W-:Y:S01]  /*e0f0*/  LEA R169, R20, -R157, 0x1 ;  /* 0x8000009d14a97211 */ /* 0x000fe200078e08ff */
[----:B-----5:R-:W-:Y:S02]  /*e100*/  FFMA.FTZ R38, -R2, R217, -RZ ;  /* 0x000000d902267223 */ /* 0x020fe400000109ff */
[----:B------:R-:W-:Y:S01]  /*e110*/  STS [R37+0x8418], R196 ;  /* 0x008418c425007388 */ /* 0x000fe20000000800 */
[----:B------:R-:W-:Y:S01]  /*e120*/  FMUL.FTZ R20, R162, UR42 ;  /* 0x0000002aa2147c20 */ /* 0x000fe20008410000 */
[----:B------:R-:W-:Y:S01]  /*e130*/  ISETP.GE.AND P1, PT, R169, 0x1, PT ;  /* 0x00000001a900780c */ /* 0x000fe20003f26270 */
[----:B----4-:R-:W-:Y:S01]  /*e140*/  FMUL.FTZ R168, R160, UR42 ;  /* 0x0000002aa0a87c20 */ /* 0x010fe20008410000 */
[----:B------:R-:W-:Y:S01]  /*e150*/  STS [R37+0x8420], R198 ;  /* 0x008420c625007388 */ /* 0x000fe20000000800 */
[----:B------:R-:W-:Y:S02]  /*e160*/  FFMA.FTZ R51, R161, UR43, R20 ;  /* 0x0000002ba1337c23 */ /* 0x000fe40008010014 */
[----:B------:R-:W-:Y:S01]  /*e170*/  FFMA.FTZ R168, R159, UR43, R168 ;  /* 0x0000002b9fa87c23 */ /* 0x000fe200080100a8 */
        /* <DEDUP_REMOVED lines=11> */
[----:B-1----:R-:W-:-:S03]  /*e230*/  FFMA.FTZ R172, R162, UR43, -R21 ;  /* 0x0000002ba2ac7c23 */ /* 0x002fc60008010815 */
[----:B------:R4:W-:Y:S04]  /*e240*/  STS [R37+0x8470], R218 ;  /* 0x008470da25007388 */ /* 0x0009e80000000800 */
[----:B------:R4:W-:Y:S04]  /*e250*/  STS [R37+0x8474], R38 ;  /* 0x0084742625007388 */ /* 0x0009e80000000800 */
[----:B------:R4:W-:Y:S01]  /*e260*/  STS [R37+0x847c], R220 ;  /* 0x00847cdc25007388 */ /* 0x0009e20000000800 */
[----:B------:R-:W-:Y:S06]  /*e270*/  BAR.SYNC.DEFER_BLOCKING 0x0 ;  /* 0x0000000000007b1d */ /* 0x000fec0000010000 */
[----:B0-23--:R-:W-:Y:S05]  /*e280*/  @!P1 BRA `(.L_x_2776) ;  /* 0x0000000000bc9947 */ /* 0x00dfea0003800000 */
[----:B------:R-:W-:Y:S01]  /*e290*/  UIMAD UR44, UR21, UR40, URZ ;  /* 0x00000028152c72a4 */ /* 0x000fe2000f8e023f */
[----:B------:R-:W-:Y:S01]  /*e2a0*/  MOV R21, UR28 ;  /* 0x0000001c00157c02 */ /* 0x000fe20008000f00 */
        /* <DEDUP_REMOVED lines=26> */
[----:B----4-:R-:W-:Y:S02]  /*e450*/  IADD3 R22, P1, R157, UR42, RZ ;  /* 0x0000002a9d167c10 */ /* 0x010fe4000ff3e0ff */
        /* <DEDUP_REMOVED lines=10> */
[----:B------:R-:W0:Y:S01]  /*e500*/  LDS R21, [R170+0x8400] ;  /* 0x00840000aa157984 */ /* 0x000e220000000800 */
[----:B------:R-:W-:Y:S02]  /*e510*/  LEA R36, P1, R20, UR43, 0x2 ;  /* 0x0000002b14247c11 */ /* 0x000fe4000f8210ff */
[----:B------:R-:W-:Y:S02]  /*e520*/  IADD3 R23, R23, UR42, RZ ;  /* 0x0000002a17177c10 */ /* 0x000fe4000fffe0ff */
[----:B------:R-:W-:Y:S02]  /*e530*/  LEA R38, P2, R22, UR44, 0x2 ;  /* 0x0000002c16267c11 */ /* 0x000fe4000f8410ff */
[----:B------:R-:W-:-:S02]  /*e540*/  LEA.HI.X R37, R20, UR55, R37, 0x2, P1 ;  /* 0x0000003714257c11 */ /* 0x000fc400088f1425 */
[----:B------:R-:W-:-:S03]  /*e550*/  LEA.HI.X R39, R22, UR45, R23, 0x2, P2 ;  /* 0x0000002d16277c11 */ /* 0x000fc600090f1417 */
[----:B------:R1:W-:Y:S04]  /*e560*/  REDG.E.ADD.F32.FTZ.RN.STRONG.GPU desc[UR22][R36.64], R167 ;  /* 0x000000a7240079a6 */ /* 0x0003e8000c10f396 */
[----:B0-----:R1:W-:Y:S02]  /*e570*/  REDG.E.ADD.F32.FTZ.RN.STRONG.GPU desc[UR22][R38.64], R21 ;  /* 0x00000015260079a6 */ /* 0x0013e4000c10f396 */
.L_x_2776:
[----:B------:R-:W-:Y:S05]  /*e580*/  BSYNC B0 ;  /* 0x0000000000007941 */ /* 0x000fea0003800000 */
.L_x_2775:
[----:B------:R-:W-:Y:S01]  /*e590*/  USHF.R.U32.HI UR42, URZ, 0x1, UR39 ;  /* 0x000000013f2a7899 */ /* 0x000fe20008011627 */
[----:B------:R-:W-:Y:S01]  /*e5a0*/  FADD.FTZ R166, R166, R18 ;  /* 0x00000012a6a67221 */ /* 0x000fe20000010000 */
[----:B------:R-:W-:Y:S01]  /*e5b0*/  USHF.R.U64 UR44, UR38, 0x1, UR39 ;  /* 0x00000001262c7899 */ /* 0x000fe20008001227 */
[----:B------:R-:W-:Y:S01]  /*e5c0*/  FADD.FTZ R18, R17, R19 ;  /* 0x0000001311127221 */ /* 0x000fe20000010000 */
[----:B------:R-:W-:Y:S01]  /*e5d0*/  UIMAD UR45, UR42, UR9, URZ ;  /* 0x000000092a2d72a4 */ /* 0x000fe2000f8e023f */
[----:B------:R0:W2:Y:S01]  /*e5e0*/  LDS R17, [R40+0x8600] ;  /* 0x0086000028117984 */ /* 0x0000a20000000800 */
[----:B------:R-:W-:Y:S01]  /*e5f0*/  UIMAD.WIDE.U32 UR42, UR44, UR9, URZ ;  /* 0x000000092c2a72a5 */ /* 0x000fe2000f8e003f */
[----:B----4-:R-:W3:Y:S01]  /*e600*/  LDC.64 R22, c[0x0][0x360] ;  /* 0x0000d800ff167b82 */ /* 0x010ee20000000a00 */
[----:B------:R-:W-:Y:S01]  /*e610*/  UIMAD UR45, UR20, UR44, UR45 ;  /* 0x0000002c142d72a4 */ /* 0x000fe2000f8e022d */
[----:B-1----:R-:W-:Y:S01]  /*e620*/  SHF.L.U32 R36, R157, 0x2, RZ ;  /* 0x000000029d247819 */ /* 0x002fe200000006ff */
[----:B------:R-:W-:Y:S01]  /*e630*/  UIMAD UR55, UR21, UR40, URZ ;  /* 0x00000028153772a4 */ /* 0x000fe2000f8e023f */
[----:B------:R-:W-:Y:S01]  /*e640*/  SHF.R.U32.HI R37, RZ, 0x1e, R157 ;  /* 0x0000001eff257819 */ /* 0x000fe2000001169d */
        /* <DEDUP_REMOVED lines=44> */
.L_x_2778:
[----:B------:R-:W-:Y:S05]  /*e910*/  BSYNC B0 ;  /* 0x0000000000007941 */ /* 0x000fea0003800000 */
.L_x_2777:
        /* <DEDUP_REMOVED lines=11> */
.L_x_2780:
[----:B------:R-:W-:Y:S05]  /*e9d0*/  BSYNC B0 ;  /* 0x0000000000007941 */ /* 0x000fea0003800000 */
.L_x_2779:
[----:B0-----:R0:W3:Y:S01]  /*e9e0*/  LDS R17, [R42+0x8a00] ;  /* 0x008a00002a117984 */ /* 0x0010e20000000800 */
[----:B------:R-:W-:Y:S04]  /*e9f0*/  BSSY B0, `(.L_x_2781) ;  /* 0x0000004000007945 */ /* 0x000fe80003800000 */
[----:B------:R-:W-:Y:S05]  /*ea00*/  @!P1 BRA `(.L_x_2782) ;  /* 0x0000000000089947 */ /* 0x000fea0003800000 */
[----:B------:R4:W-:Y:S04]  /*ea10*/  REDG.E.ADD.F32.FTZ.RN.STRONG.GPU desc[UR22][R38.64+-0x3a00], R86 ;  /* 0xffc60056260079a6 */ /* 0x0009e8000c10f396 */
[----:B---3--:R4:W-:Y:S02]  /*ea20*/  REDG.E.ADD.F32.FTZ.RN.STRONG.GPU desc[UR22][R36.64+-0x3a00], R17 ;  /* 0xffc60011240079a6 */ /* 0x0089e4000c10f396 */
.L_x_2782:
[----:B------:R-:W-:Y:S05]  /*ea30*/  BSYNC B0 ;  /* 0x0000000000007941 */ /* 0x000fea0003800000 */
.L_x_2781:
[----:B------:R-:W0:Y:S01]  /*ea40*/  LDS R43, [R43+0x8c00] ;  /* 0x008c00002b2b7984 */ /* 0x000e220000000800 */
[----:B------:R-:W-:Y:S04]  /*ea50*/  BSSY B0, `(.L_x_2783) ;  /* 0x0000004000007945 */ /* 0x000fe80003800000 */
[----:B------:R-:W-:Y:S05]  /*ea60*/  @!P2 BRA `(.L_x_2784) ;  /* 0x000000000008a947 */ /* 0x000fea0003800000 */
[----:B------:R1:W-:Y:S04]  /*ea70*/  REDG.E.ADD.F32.FTZ.RN.STRONG.GPU desc[UR22][R38.64+-0x3800], R87 ;  /* 0xffc80057260079a6 */ /* 0x0003e8000c10f396 */
[----:B0-----:R0:W-:Y:S02]  /*ea80*/  REDG.E.ADD.F32.FTZ.RN.STRONG.GPU desc[UR22][R36.64+-0x3800], R43 ;  /* 0xffc8002b240079a6 */ /* 0x0011e4000c10f396 */
.L_x_2784:
[----:B------:R-:W-:Y:S05]  /*ea90*/  BSYNC B0 ;  /* 0x0000000000007941 */ /* 0x000fea0003800000 */
.L_x_2783:
[----:B---34-:R3:W4:Y:S01]  /*eaa0*/  LDS R17, [R44+0x8e00] ;  /* 0x008e00002c117984 */ /* 0x0187220000000800 */
[----:B------:R-:W-:Y:S04]  /*eab0*/  BSSY B0, `(.L_x_2785) ;  /* 0x0000004000007945 */ /* 0x000fe80003800000 */
[----:B------:R-:W-:Y:S05]  /*eac0*/  @!P3 BRA `(.L_x_2786) ;  /* 0x000000000008b947 */ /* 0x000fea0003800000 */
[----:B------:R0:W-:Y:S04]  /*ead0*/  REDG.E.ADD.F32.FTZ.RN.STRONG.GPU desc[UR22][R38.64+-0x3600], R88 ;  /* 0xffca0058260079a6 */ /* 0x0001e8000c10f396 */
[----:B----4-:R4:W-:Y:S02]  /*eae0*/  REDG.E.ADD.F32.FTZ.RN.STRONG.GPU desc[UR22][R36.64+-0x3600], R17 ;  /* 0xffca0011240079a6 */ /* 0x0109e4000c10f396 */
.L_x_2786:
[----:B------:R-:W-:Y:S05]  /*eaf0*/  BSYNC B0 ;  /* 0x0000000000007941 */ /* 0x000fea0003800000 */
.L_x_2785:
[----:B------:R-:W0:Y:S01]  /*eb00*/  LDS R45, [R45+0x9000] ;  /* 0x009000002d2d7984 */ /* 0x000e220000000800 */
[----:B------:R-:W-:Y:S04]  /*eb10*/  BSSY B0, `(.L_x_2787) ;  /* 0x0000004000007945 */ /* 0x000fe80003800000 */
[----:B------:R-:W-:Y:S05]  /*eb20*/  @!P4 BRA `(.L_x_2788) ;  /* 0x000000000008c947 */ /* 0x000fea0003800000 */
[----:B------:R1:W-:Y:S04]  /*eb30*/  REDG.E.ADD.F32.FTZ.RN.STRONG.GPU desc[UR22][R38.64+-0x3400], R89 ;  /* 0xffcc0059260079a6 */ /* 0x0003e8000c10f396 */
[----:B0-----:R0:W-:Y:S02]  /*eb40*/  REDG.E.ADD.F32.FTZ.RN.STRONG.GPU desc[UR22][R36.64+-0x3400], R45 ;  /* 0xffcc002d240079a6 */ /* 0x0011e4000c10f396 */
.L_x_2788:
[----:B------:R-:W-:Y:S05]  /*eb50*/  BSYNC B0 ;  /* 0x0000000000007941 */ /* 0x000fea0003800000 */
.L_x_2787:
[----:B----4-:R4:W0:Y:S01]  /*eb60*/  LDS R17, [R46+0x9200] ;  /* 0x009200002e117984 */ /* 0x0108220000000800 */
[----:B------:R-:W-:Y:S04]  /*eb70*/  BSSY B0, `(.L_x_2789) ;  /* 0x0000004000007945 */ /* 0x000fe80003800000 */
[----:B------:R-:W-:Y:S05]  /*eb80*/  @!P5 BRA `(.L_x_2790) ;  /* 0x000000000008d947 */ /* 0x000fea0003800000 */
[----:B------:R1:W-:Y:S04]  /*eb90*/  REDG.E.ADD.F32.FTZ.RN.STRONG.GPU desc[UR22][R38.64+-0x3200], R90 ;  /* 0xffce005a260079a6 */ /* 0x0003e8000c10f396 */
[----:B0-----:R0:W-:Y:S02]  /*eba0*/  REDG.E.ADD.F32.FTZ.RN.STRONG.GPU desc[UR22][R36.64+-0x3200], R17 ;  /* 0xffce0011240079a6 */ /* 0x0011e4000c10f396 */
.L_x_2790:
[----:B------:R-:W-:Y:S05]  /*ebb0*/  BSYNC B0 ;  /* 0x0000000000007941 */ /* 0x000fea0003800000 */
.L_x_2789:
        /* <DEDUP_REMOVED lines=11> */
.L_x_2792:
[----:B------:R-:W-:Y:S05]  /*ec70*/  BSYNC B0 ;  /* 0x0000000000007941 */ /* 0x000fea0003800000 */
.L_x_2791:
[----:B------:R-:W0:Y:S01]  /*ec80*/  LDS R55, [R55+0x9600] ;  /* 0x0096000037377984 */ /* 0x000e220000000800 */
[----:B------:R-:W-:Y:S04]  /*ec90*/  BSSY B0, `(.L_x_2793) ;  /* 0x0000004000007945 */ /* 0x000fe80003800000 */
[----:B------:R-:W-:Y:S05]  /*eca0*/  @!P1 BRA `(.L_x_2794) ;  /* 0x0000000000089947 */ /* 0x000fea0003800000 */
[----:B------:R1:W-:Y:S04]  /*ecb0*/  REDG.E.ADD.F32.FTZ.RN.STRONG.GPU desc[UR22][R38.64+-0x2e00], R92 ;  /* 0xffd2005c260079a6 */ /* 0x0003e8000c10f396 */
[----:B0-----:R0:W-:Y:S02]  /*ecc0*/  REDG.E.ADD.F32.FTZ.RN.STRONG.GPU desc[UR22][R36.64+-0x2e00], R55 ;  /* 0xffd20037240079a6 */ /* 0x0011e4000c10f396 */
.L_x_2794:
[----:B------:R-:W-:Y:S05]  /*ecd0*/  BSYNC B0 ;  /* 0x0000000000007941 */ /* 0x000fea0003800000 */
.L_x_2793:
[----:B0-----:R0:W0:Y:S01]  /*ece0*/  LDS R17, [R56+0x9800] ;  /* 0x0098000038117984 */ /* 0x0010220000000800 */
[----:B------:R-:W-:Y:S04]  /*ecf0*/  BSSY B0, `(.L_x_2795) ;  /* 0x0000004000007945 */ /* 0x000fe80003800000 */
[----:B------:R-:W-:Y:S05]  /*ed00*/  @!P2 BRA `(.L_x_2796) ;  /* 0x000000000008a947 */ /* 0x000fea0003800000 */
[----:B------:R1:W-:Y:S04]  /*ed10*/  REDG.E.ADD.F32.FTZ.RN.STRONG.GPU desc[UR22][R38.64+-0x2c00], R93 ;  /* 0xffd4005d260079a6 */ /* 0x0003e8000c10f396 */
[----:B0-----:R0:W-:Y:S02]  /*ed20*/  REDG.E.ADD.F32.FTZ.RN.STRONG.GPU desc[UR22][R36.64+-0x2c00], R17 ;  /* 0xffd40011240079a6 */ /* 0x0011e4000c10f396 */
.L_x_2796:
[----:B------:R-:W-:Y:S05]  /*ed30*/  BSYNC B0 ;  /* 0x0000000000007941 */ /* 0x000fea0003800000 */
.L_x_2795:
[----:B------:R-:W0:Y:S01]  /*ed40*/  LDS R57, [R57+0x9a00] ;  /* 0x009a000039397984 */ /* 0x000e220000000800 */
[----:B------:R-:W-:Y:S04]  /*ed50*/  BSSY B0, `(.L_x_2797) ;  /* 0x0000004000007945 */ /* 0x000fe80003800000 */
[----:B------:R-:W-:Y:S05]  /*ed60*/  @!P3 BRA `(.L_x_2798) ;  /* 0x000000000008b947 */ /* 0x000fea0003800000 */
[----:B------:R1:W-:Y:S04]  /*ed70*/  REDG.E.ADD.F32.FTZ.RN.STRONG.GPU desc[UR22][R38.64+-0x2a00], R94 ;  /* 0xffd6005e260079a6 */ /* 0x0003e8000c10f396 */
[----:B0-----:R0:W-:Y:S02]  /*ed80*/  REDG.E.ADD.F32.FTZ.RN.STRONG.GPU desc[UR22][R36.64+-0x2a00], R57 ;  /* 0xffd60039240079a6 */ /* 0x0011e4000c10f396 */
.L_x_2798:
[----:B------:R-:W-:Y:S05]  /*ed90*/  BSYNC B0 ;  /* 0x0000000000007941 */ /* 0x000fea0003800000 */
.L_x_2797:
[----:B0-----:R0:W0:Y:S01]  /*eda0*/  LDS R17, [R58+0x9c00] ;  /* 0x009c00003a117984 */ /* 0x0010220000000800 */
[----:B------:R-:W-:Y:S04]  /*edb0*/  BSSY B0, `(.L_x_2799) ;  /* 0x0000004000007945 */ /* 0x000fe80003800000 */
[----:B------:R-:W-:Y:S05]  /*edc0*/  @!P4 BRA `(.L_x_2800) ;  /* 0x000000000008c947 */ /* 0x000fea0003800000 */
[----:B------:R1:W-:Y:S04]  /*edd0*/  REDG.E.ADD.F32.FTZ.RN.STRONG.GPU desc[UR22][R38.64+-0x2800], R95 ;  /* 0xffd8005f260079a6 */ /* 0x0003e8000c10f396 */
[----:B0-----:R0:W-:Y:S02]  /*ede0*/  REDG.E.ADD.F32.FTZ.RN.STRONG.GPU desc[UR22][R36.64+-0x2800], R17 ;  /* 0xffd80011240079a6 */ /* 0x0011e4000c10f396 */
.L_x_2800:
[----:B------:R-:W-:Y:S05]  /*edf0*/  BSYNC B0 ;  /* 0x0000000000007941 */ /* 0x000fea0003800000 */
.L_x_2799:
[----:B0-----:R0:W0:Y:S01]  /*ee00*/  LDS R17, [R60+0x9e00] ;  /* 0x009e00003c117984 */ /* 0x0010220000000800 */
[----:B------:R-:W-:Y:S04]  /*ee10*/  BSSY B0, `(.L_x_2801) ;  /* 0x0000004000007945 */ /* 0x000fe80003800000 */
[----:B------:R-:W-:Y:S05]  /*ee20*/  @!P5 BRA `(.L_x_2802) ;  /* 0x000000000008d947 */ /* 0x000fea0003800000 */
[----:B------:R1:W-:Y:S04]  /*ee30*/  REDG.E.ADD.F32.FTZ.RN.STRONG.GPU desc[UR22][R38.64+-0x2600], R96 ;  /* 0xffda0060260079a6 */ /* 0x0003e8000c10f396 */
[----:B0-----:R0:W-:Y:S02]  /*ee40*/  REDG.E.ADD.F32.FTZ.RN.STRONG.GPU desc[UR22][R36.64+-0x2600], R17 ;  /* 0xffda0011240079a6 */ /* 0x0011e4000c10f396 */
.L_x_2802:
[----:B------:R-:W-:Y:S05]  /*ee50*/  BSYNC B0 ;  /* 0x0000000000007941 */ /* 0x000fea0003800000 */
.L_x_2801:
        /* <DEDUP_REMOVED lines=11> */
.L_x_2804:
[----:B------:R-:W-:Y:S05]  /*ef10*/  BSYNC B0 ;  /* 0x0000000000007941 */ /* 0x000fea0003800000 */
.L_x_2803:
[----:B0-----:R0:W0:Y:S01]  /*ef20*/  LDS R17, [R62+0xa200] ;  /* 0x00a200003e117984 */ /* 0x0010220000000800 */
[----:B------:R-:W-:Y:S04]  /*ef30*/  BSSY B0, `(.L_x_2805) ;  /* 0x0000004000007945 */ /* 0x000fe80003800000 */
[----:B------:R-:W-:Y:S05]  /*ef40*/  @!P1 BRA `(.L_x_2806) ;  /* 0x0000000000089947 */ /* 0x000fea0003800000 */
[----:B------:R1:W-:Y:S04]  /*ef50*/  REDG.E.ADD.F32.FTZ.RN.STRONG.GPU desc[UR22][R38.64+-0x2200], R98 ;  /* 0xffde0062260079a6 */ /* 0x0003e8000c10f396 */
[----:B0-----:R0:W-:Y:S02]  /*ef60*/  REDG.E.ADD.F32.FTZ.RN.STRONG.GPU desc[UR22][R36.64+-0x2200], R17 ;  /* 0xffde0011240079a6 */ /* 0x0011e4000c10f396 */
.L_x_2806:
[----:B------:R-:W-:Y:S05]  /*ef70*/  BSYNC B0 ;  /* 0x0000000000007941 */ /* 0x000fea0003800000 */
.L_x_2805:
[----:B------:R-:W0:Y:S01]  /*ef80*/  LDS R63, [R63+0xa400] ;  /* 0x00a400003f3f7984 */ /* 0x000e220000000800 */
[----:B------:R-:W-:Y:S04]  /*ef90*/  BSSY B0, `(.L_x_2807) ;  /* 0x0000004000007945 */ /* 0x000fe80003800000 */
[----:B------:R-:W-:Y:S05]  /*efa0*/  @!P2 BRA `(.L_x_2808) ;  /* 0x000000000008a947 */ /* 0x000fea0003800000 */
[----:B------:R1:W-:Y:S04]  /*efb0*/  REDG.E.ADD.F32.FTZ.RN.STRONG.GPU desc[UR22][R38.64+-0x2000], R99 ;  /* 0xffe00063260079a6 */ /* 0x0003e8000c10f396 */
[----:B0-----:R0:W-:Y:S02]  /*efc0*/  REDG.E.ADD.F32.FTZ.RN.STRONG.GPU desc[UR22][R36.64+-0x2000], R63 ;  /* 0xffe0003f240079a6 */ /* 0x0011e4000c10f396 */
.L_x_2808:
[----:B------:R-:W-:Y:S05]  /*efd0*/  BSYNC B0 ;  /* 0x0000000000007941 */ /* 0x000fea0003800000 */
.L_x_2807:
[----:B0-----:R0:W0:Y:S01]  /*efe0*/  LDS R17, [R64+0xa600] ;  /* 0x00a6000040117984 */ /* 0x0010220000000800 */
[----:B------:R-:W-:Y:S04]  /*eff0*/  BSSY B0, `(.L_x_2809) ;  /* 0x0000004000007945 */ /* 0x000fe80003800000 */
[----:B------:R-:W-:Y:S05]  /*f000*/  @!P3 BRA `(.L_x_2810) ;  /* 0x000000000008b947 */ /* 0x000fea0003800000 */
[----:B------:R1:W-:Y:S04]  /*f010*/  REDG.E.ADD.F32.FTZ.RN.STRONG.GPU desc[UR22][R38.64+-0x1e00], R100 ;  /* 0xffe20064260079a6 */ /* 0x0003e8000c10f396 */
[----:B0-----:R0:W-:Y:S02]  /*f020*/  REDG.E.ADD.F32.FTZ.RN.STRONG.GPU desc[UR22][R36.64+-0x1e00], R17 ;  /* 0xffe20011240079a6 */ /* 0x0011e4000c10f396 */
.L_x_2810:
[----:B------:R-:W-:Y:S05]  /*f030*/  BSYNC B0 ;  /* 0x0000000000007941 */ /* 0x000fea0003800000 */
.L_x_2809:
[----:B------:R-:W0:Y:S01]  /*f040*/  LDS R65, [R65+0xa800] ;  /* 0x00a8000041417984 */ /* 0x000e220000000800 */
[----:B------:R-:W-:Y:S04]  /*f050*/  BSSY B0, `(.L_x_2811) ;  /* 0x0000004000007945 */ /* 0x000fe80003800000 */
[----:B------:R-:W-:Y:S05]  /*f060*/  @!P4 BRA `(.L_x_2812) ;  /* 0x000000000008c947 */ /* 0x000fea0003800000 */
[----:B------:R1:W-:Y:S04]  /*f070*/  REDG.E.ADD.F32.FTZ.RN.STRONG.GPU desc[UR22][R38.64+-0x1c00], R101 ;  /* 0xffe40065260079a6 */ /* 0x0003e8000c10f396 */
[----:B0-----:R0:W-:Y:S02]  /*f080*/  REDG.E.ADD.F32.FTZ.RN.STRONG.GPU desc[UR22][R36.64+-0x1c00], R65 ;  /* 0xffe40041240079a6 */ /* 0x0011e4000c10f396 */
.L_x_2812:
[----:B------:R-:W-:Y:S05]  /*f090*/  BSYNC B0 ;  /* 0x0000000000007941 */ /* 0x000fea0003800000 */
.L_x_2811:
[----:B0-----:R0:W0:Y:S01]  /*f0a0*/  LDS R17, [R66+0xaa00] ;  /* 0x00aa000042117984 */ /* 0x0010220000000800 */
[----:B------:R-:W-:Y:S04]  /*f0b0*/  BSSY B0, `(.L_x_2813) ;  /* 0x0000004000007945 */ /* 0x000fe80003800000 */
[----:B------:R-:W-:Y:S05]  /*f0c0*/  @!P5 BRA `(.L_x_2814) ;  /* 0x000000000008d947 */ /* 0x000fea0003800000 */
[----:B------:R1:W-:Y:S04]  /*f0d0*/  REDG.E.ADD.F32.FTZ.RN.STRONG.GPU desc[UR22][R38.64+-0x1a00], R102 ;  /* 0xffe60066260079a6 */ /* 0x0003e8000c10f396 */
[----:B0-----:R0:W-:Y:S02]  /*f0e0*/  REDG.E.ADD.F32.FTZ.RN.STRONG.GPU desc[UR22][R36.64+-0x1a00], R17 ;  /* 0xffe60011240079a6 */ /* 0x0011e4000c10f396 */
.L_x_2814:
[----:B------:R-:W-:Y:S05]  /*f0f0*/  BSYNC B0 ;  /* 0x0000000000007941 */ /* 0x000fea0003800000 */
.L_x_2813:
        /* <DEDUP_REMOVED lines=11> */
.L_x_2816:
[----:B------:R-:W-:Y:S05]  /*f1b0*/  BSYNC B0 ;  /* 0x0000000000007941 */ /* 0x000fea0003800000 */
.L_x_2815:
[----:B0-----:R0:W0:Y:S01]  /*f1c0*/  LDS R17, [R68+0xae00] ;  /* 0x00ae000044117984 */ /* 0x0010220000000800 */
[----:B------:R-:W-:Y:S04]  /*f1d0*/  BSSY B0, `(.L_x_2817) ;  /* 0x0000004000007945 */ /* 0x000fe80003800000 */
[----:B------:R-:W-:Y:S05]  /*f1e0*/  @!P1 BRA `(.L_x_2818) ;  /* 0x0000000000089947 */ /* 0x000fea0003800000 */
[----:B------:R1:W-:Y:S04]  /*f1f0*/  REDG.E.ADD.F32.FTZ.RN.STRONG.GPU desc[UR22][R38.64+-0x1600], R104 ;  /* 0xffea0068260079a6 */ /* 0x0003e8000c10f396 */
[----:B0-----:R0:W-:Y:S02]  /*f200*/  REDG.E.ADD.F32.FTZ.RN.STRONG.GPU desc[UR22][R36.64+-0x1600], R17 ;  /* 0xffea0011240079a6 */ /* 0x0011e4000c10f396 */
.L_x_2818:
[----:B------:R-:W-:Y:S05]  /*f210*/  BSYNC B0 ;  /* 0x0000000000007941 */ /* 0x000fea0003800000 */
.L_x_2817:
[----:B------:R-:W0:Y:S01]  /*f220*/  LDS R69, [R69+0xb000] ;  /* 0x00b0000045457984 */ /* 0x000e220000000800 */
[----:B------:R-:W-:Y:S04]  /*f230*/  BSSY B0, `(.L_x_2819) ;  /* 0x0000004000007945 */ /* 0x000fe80003800000 */
[----:B------:R-:W-:Y:S05]  /*f240*/  @!P2 BRA `(.L_x_2820) ;  /* 0x000000000008a947 */ /* 0x000fea0003800000 */
[----:B------:R1:W-:Y:S04]  /*f250*/  REDG.E.ADD.F32.FTZ.RN.STRONG.GPU desc[UR22][R38.64+-0x1400], R105 ;  /* 0xffec0069260079a6 */ /* 0x0003e8000c10f396 */
[----:B0-----:R0:W-:Y:S02]  /*f260*/  REDG.E.ADD.F32.FTZ.RN.STRONG.GPU desc[UR22][R36.64+-0x1400], R69 ;  /* 0xffec0045240079a6 */ /* 0x0011e4000c10f396 */
.L_x_2820:
[----:B------:R-:W-:Y:S05]  /*f270*/  BSYNC B0 ;  /* 0x0000000000007941 */ /* 0x000fea0003800000 */
.L_x_2819:
[----:B0-----:R0:W0:Y:S01]  /*f280*/  LDS R17, [R70+0xb200] ;  /* 0x00b2000046117984 */ /* 0x0010220000000800 */
[----:B------:R-:W-:Y:S04]  /*f290*/  BSSY B0, `(.L_x_2821) ;  /* 0x0000004000007945 */ /* 0x000fe80003800000 */
[----:B------:R-:W-:Y:S05]  /*f2a0*/  @!P3 BRA `(.L_x_2822) ;  /* 0x000000000008b947 */ /* 0x000fea0003800000 */
[----:B------:R1:W-:Y:S04]  /*f2b0*/  REDG.E.ADD.F32.FTZ.RN.STRONG.GPU desc[UR22][R38.64+-0x1200], R106 ;  /* 0xffee006a260079a6 */ /* 0x0003e8000c10f396 */
[----:B0-----:R0:W-:Y:S02]  /*f2c0*/  REDG.E.ADD.F32.FTZ.RN.STRONG.GPU desc[UR22][R36.64+-0x1200], R17 ;  /* 0xffee0011240079a6 */ /* 0x0011e4000c10f396 */
.L_x_2822:
[----:B------:R-:W-:Y:S05]  /*f2d0*/  BSYNC B0 ;  /* 0x0000000000007941 */ /* 0x000fea0003800000 */
.L_x_2821:
[----:B------:R-:W0:Y:S01]  /*f2e0*/  LDS R71, [R71+0xb400] ;  /* 0x00b4000047477984 */ /* 0x000e220000000800 */
[----:B------:R-:W-:Y:S04]  /*f2f0*/  BSSY B0, `(.L_x_2823) ;  /* 0x0000004000007945 */ /* 0x000fe80003800000 */
[----:B------:R-:W-:Y:S05]  /*f300*/  @!P4 BRA `(.L_x_2824) ;  /* 0x000000000008c947 */ /* 0x000fea0003800000 */
[----:B------:R1:W-:Y:S04]  /*f310*/  REDG.E.ADD.F32.FTZ.RN.STRONG.GPU desc[UR22][R38.64+-0x1000], R107 ;  /* 0xfff0006b260079a6 */ /* 0x0003e8000c10f396 */
[----:B0-----:R0:W-:Y:S02]  /*f320*/  REDG.E.ADD.F32.FTZ.RN.STRONG.GPU desc[UR22][R36.64+-0x1000], R71 ;  /* 0xfff00047240079a6 */ /* 0x0011e4000c10f396 */
.L_x_2824:
[----:B------:R-:W-:Y:S05]  /*f330*/  BSYNC B0 ;  /* 0x0000000000007941 */ /* 0x000fea0003800000 */
.L_x_2823:
[----:B0-----:R0:W0:Y:S01]  /*f340*/  LDS R17, [R72+0xb600] ;  /* 0x00b6000048117984 */ /* 0x0010220000000800 */
[----:B------:R-:W-:Y:S04]  /*f350*/  BSSY B0, `(.L_x_2825) ;  /* 0x0000004000007945 */ /* 0x000fe80003800000 */
[----:B------:R-:W-:Y:S05]  /*f360*/  @!P5 BRA `(.L_x_2826) ;  /* 0x000000000008d947 */ /* 0x000fea0003800000 */
[----:B------:R1:W-:Y:S04]  /*f370*/  REDG.E.ADD.F32.FTZ.RN.STRONG.GPU desc[UR22][R38.64+-0xe00], R108 ;  /* 0xfff2006c260079a6 */ /* 0x0003e8000c10f396 */
[----:B0-----:R0:W-:Y:S02]  /*f380*/  REDG.E.ADD.F32.FTZ.RN.STRONG.GPU desc[UR22][R36.64+-0xe00], R17 ;  /* 0xfff20011240079a6 */ /* 0x0011e4000c10f396 */
.L_x_2826:
[----:B------:R-:W-:Y:S05]  /*f390*/  BSYNC B0 ;  /* 0x0000000000007941 */ /* 0x000fea0003800000 */
.L_x_2825:
        /* <DEDUP_REMOVED lines=11> */
.L_x_2828:
[----:B------:R-:W-:Y:S05]  /*f450*/  BSYNC B0 ;  /* 0x0000000000007941 */ /* 0x000fea0003800000 */
.L_x_2827:
[----:B0-----:R0:W0:Y:S01]  /*f460*/  LDS R17, [R74+0xba00] ;  /* 0x00ba00004a117984 */ /* 0x0010220000000800 */
[----:B------:R-:W-:Y:S04]  /*f470*/  BSSY B0, `(.L_x_2829) ;  /* 0x0000004000007945 */ /* 0x000fe80003800000 */
[----:B------:R-:W-:Y:S05]  /*f480*/  @!P1 BRA `(.L_x_2830) ;  /* 0x0000000000089947 */ /* 0x000fea0003800000 */
[----:B------:R1:W-:Y:S04]  /*f490*/  REDG.E.ADD.F32.FTZ.RN.STRONG.GPU desc[UR22][R38.64+-0xa00], R110 ;  /* 0xfff6006e260079a6 */ /* 0x0003e8000c10f396 */
[----:B0-----:R0:W-:Y:S02]  /*f4a0*/  REDG.E.ADD.F32.FTZ.RN.STRONG.GPU desc[UR22][R36.64+-0xa00], R17 ;  /* 0xfff60011240079a6 */ /* 0x0011e4000c10f396 */
.L_x_2830:
[----:B------:R-:W-:Y:S05]  /*f4b0*/  BSYNC B0 ;  /* 0x0000000000007941 */ /* 0x000fea0003800000 */
.L_x_2829:
[----:B------:R-:W0:Y:S01]  /*f4c0*/  LDS R75, [R75+0xbc00] ;  /* 0x00bc00004b4b7984 */ /* 0x000e220000000800 */
[----:B------:R-:W-:Y:S04]  /*f4d0*/  BSSY B0, `(.L_x_2831) ;  /* 0x0000004000007945 */ /* 0x000fe80003800000 */
[----:B------:R-:W-:Y:S05]  /*f4e0*/  @!P2 BRA `(.L_x_2832) ;  /* 0x000000000008a947 */ /* 0x000fea0003800000 */
[----:B------:R1:W-:Y:S04]  /*f4f0*/  REDG.E.ADD.F32.FTZ.RN.STRONG.GPU desc[UR22][R38.64+-0x800], R111 ;  /* 0xfff8006f260079a6 */ /* 0x0003e8000c10f396 */
[----:B0-----:R0:W-:Y:S02]  /*f500*/  REDG.E.ADD.F32.FTZ.RN.STRONG.GPU desc[UR22][R36.64+-0x800], R75 ;  /* 0xfff8004b240079a6 */ /* 0x0011e4000c10f396 */
.L_x_2832:
[----:B------:R-:W-:Y:S05]  /*f510*/  BSYNC B0 ;  /* 0x0000000000007941 */ /* 0x000fea0003800000 */
.L_x_2831:
[----:B0-----:R0:W0:Y:S01]  /*f520*/  LDS R17, [R76+0xbe00] ;  /* 0x00be00004c117984 */ /* 0x0010220000000800 */
[----:B------:R-:W-:Y:S04]  /*f530*/  BSSY B0, `(.L_x_2833) ;  /* 0x0000004000007945 */ /* 0x000fe80003800000 */
[----:B------:R-:W-:Y:S05]  /*f540*/  @!P3 BRA `(.L_x_2834) ;  /* 0x000000000008b947 */ /* 0x000fea0003800000 */
[----:B------:R1:W-:Y:S04]  /*f550*/  REDG.E.ADD.F32.FTZ.RN.STRONG.GPU desc[UR22][R38.64+-0x600], R112 ;  /* 0xfffa0070260079a6 */ /* 0x0003e8000c10f396 */
[----:B0-----:R0:W-:Y:S02]  /*f560*/  REDG.E.ADD.F32.FTZ.RN.STRONG.GPU desc[UR22][R36.64+-0x600], R17 ;  /* 0xfffa0011240079a6 */ /* 0x0011e4000c10f396 */
.L_x_2834:
[----:B------:R-:W-:Y:S05]  /*f570*/  BSYNC B0 ;  /* 0x0000000000007941 */ /* 0x000fea0003800000 */
.L_x_2833:
[----:B------:R-:W0:Y:S01]  /*f580*/  LDS R77, [R77+0xc000] ;  /* 0x00c000004d4d7984 */ /* 0x000e220000000800 */
[----:B------:R-:W-:Y:S04]  /*f590*/  BSSY B0, `(.L_x_2835) ;  /* 0x0000004000007945 */ /* 0x000fe80003800000 */
[----:B------:R-:W-:Y:S05]  /*f5a0*/  @!P4 BRA `(.L_x_2836) ;  /* 0x000000000008c947 */ /* 0x000fea0003800000 */
[----:B------:R1:W-:Y:S04]  /*f5b0*/  REDG.E.ADD.F32.FTZ.RN.STRONG.GPU desc[UR22][R38.64+-0x400], R126 ;  /* 0xfffc007e260079a6 */ /* 0x0003e8000c10f396 */
[----:B0-----:R0:W-:Y:S02]  /*f5c0*/  REDG.E.ADD.F32.FTZ.RN.STRONG.GPU desc[UR22][R36.64+-0x400], R77 ;  /* 0xfffc004d240079a6 */ /* 0x0011e4000c10f396 */
.L_x_2836:
[----:B------:R-:W-:Y:S05]  /*f5d0*/  BSYNC B0 ;  /* 0x0000000000007941 */ /* 0x000fea0003800000 */
.L_x_2835:
[----:B0-----:R0:W0:Y:S01]  /*f5e0*/  LDS R17, [R78+0xc200] ;  /* 0x00c200004e117984 */ /* 0x0010220000000800 */
[----:B------:R-:W-:Y:S04]  /*f5f0*/  BSSY B0, `(.L_x_2837) ;  /* 0x0000004000007945 */ /* 0x000fe80003800000 */
[----:B------:R-:W-:Y:S05]  /*f600*/  @!P5 BRA `(.L_x_2838) ;  /* 0x000000000008d947 */ /* 0x000fea0003800000 */
[----:B------:R1:W-:Y:S04]  /*f610*/  REDG.E.ADD.F32.FTZ.RN.STRONG.GPU desc[UR22][R38.64+-0x200], R127 ;  /* 0xfffe007f260079a6 */ /* 0x0003e8000c10f396 */
[----:B0-----:R0:W-:Y:S02]  /*f620*/  REDG.E.ADD.F32.FTZ.RN.STRONG.GPU desc[UR22][R36.64+-0x200], R17 ;  /* 0xfffe0011240079a6 */ /* 0x0011e4000c10f396 */
.L_x_2838:
[----:B------:R-:W-:Y:S05]  /*f630*/  BSYNC B0 ;  /* 0x0000000000007941 */ /* 0x000fea0003800000 */
.L_x_2837:
        /* <DEDUP_REMOVED lines=84> */
.L_x_2840:
[----:B------:R-:W-:Y:S05]  /*fb80*/  BSYNC B0 ;  /* 0x0000000000007941 */ /* 0x000fea0003800000 */
.L_x_2839:
[----:B------:R-:W-:Y:S02]  /*fb90*/  UIADD3 UR6, UR6, 0x1, URZ ;  /* 0x0000000106067890 */ /* 0x000fe4000fffe03f */
[----:B------:R-:W-:Y:S02]  /*fba0*/  UIADD3 UR7, UP1, UR7, 0x1, URZ ;  /* 0x0000000107077890 */ /* 0x000fe4000ff3e03f */
[----:B------:R-:W-:Y:S02]  /*fbb0*/  UISETP.GE.AND UP0, UPT, UR6, UR54, UPT ;  /* 0x000000360600728c */ /* 0x000fe4000bf06270 */
[----:B------:R-:W-:-:S04]  /*fbc0*/  UIADD3.X UR8, URZ, UR8, URZ, UP1, !UPT ;  /* 0x000000083f087290 */ /* 0x000fc80008ffe43f */
[----:B------:R-:W-:-:S13]  /*fbd0*/  PLOP3.LUT P0, PT, PT, PT, UP0, 0x80, 0x0 ;  /* 0x000000000000781c */ /* 0x000fda0003f0f008 */
[----:B------:R-:W-:Y:S05]  /*fbe0*/  @!P0 BRA `(.L_x_2841) ;  /* 0xffffff5000bc8947 */ /* 0x000fea000383ffff */
.L_x_2746:
[----:B------:R-:W-:Y:S01]  /*fbf0*/  SHF.L.U32 R0, R157, 0x4, RZ ;  /* 0x000000049d007819 */ /* 0x000fe200000006ff */
[----:B------:R-:W-:Y:S03]  /*fc00*/  BAR.SYNC.DEFER_BLOCKING 0x0 ;  /* 0x0000000000007b1d */ /* 0x000fe60000010000 */
[----:B------:R-:W-:Y:S02]  /*fc10*/  LOP3.LUT R0, R0, 0xfffffe00, RZ, 0xc0, !PT ;  /* 0xfffffe0000007812 */ /* 0x000fe400078ec0ff */
[----:B------:R-:W-:Y:S02]  /*fc20*/  MOV R2, UR49 ;  /* 0x0000003100027c02 */ /* 0x000fe40008000f00 */
[----:B------:R-:W-:Y:S01]  /*fc30*/  MOV R3, UR48 ;  /* 0x0000003000037c02 */ /* 0x000fe20008000f00 */
[----:B------:R-:W5:Y:S01]  /*fc40*/  LDL R78, [R1+0x68] ;  /* 0x00006800014e7983 */ /* 0x000f620000100800 */
[----:B------:R-:W-:-:S02]  /*fc50*/  LOP3.LUT R16, R0, 0x1f, R157, 0xf8, !PT ;  /* 0x0000001f00107812 */ /* 0x000fc400078ef89d */
[----:B------:R-:W-:Y:S01]  /*fc60*/  PRMT R17, RZ, 0x7610, R17 ;  /* 0x00007610ff117816 */ /* 0x000fe20000000011 */
[----:B------:R-:W3:Y:S01]  /*fc70*/  LDL R77, [R1+0x64] ;  /* 0x00006400014d7983 */ /* 0x000ee20000100800 */
[C---:B------:R-:W-:Y:S02]  /*fc80*/  LOP3.LUT R15, R16.reuse, 0x20, RZ, 0xfc, !PT ;  /* 0x00000020100f7812 */ /* 0x040fe400078efcff */
[----:B0-----:R-:W-:Y:S01]  /*fc90*/  PRMT R20, RZ, 0x7610, R20 ;  /* 0x00007610ff147816 */ /* 0x001fe20000000014 */
[----:B------:R-:W4:Y:S01]  /*fca0*/  LDL R76, [R1+0x60] ;  /* 0x00006000014c7983 */ /* 0x000f220000100800 */
[C---:B------:R-:W-:Y:S02]  /*fcb0*/  ISETP.GE.AND P2, PT, R16.reuse, UR17, PT ;  /* 0x0000001110007c0c */ /* 0x040fe4000bf46270 */
[----:B------:R-:W-:Y:S01]  /*fcc0*/  PRMT R21, RZ, 0x7610, R21 ;  /* 0x00007610ff157816 */ /* 0x000fe20000000015 */
[----:B------:R-:W4:Y:S01]  /*fcd0*/  LDL R75, [R1+0x5c] ;  /* 0x00005c00014b7983 */ /* 0x000f220000100800 */
[----:B------:R-:W-:Y:S01]  /*fce0*/  ISETP.GE.AND P1, PT, R15, UR17, PT ;  /* 0x000000110f007c0c */ /* 0x000fe2000bf26270 */
[C---:B--2---:R-:W-:Y:S01]  /*fcf0*/  IMAD.WIDE R18, R16.reuse, 0x2, R2 ;  /* 0x0000000210127825 */ /* 0x044fe200078e0202 */
[C---:B------:R-:W-:Y:S01]  /*fd00*/  LOP3.LUT R14, R16.reuse, 0x40, RZ, 0xfc, !PT ;  /* 0x00000040100e7812 */ /* 0x040fe200078efcff */
[----:B------:R-:W2:Y:S01]  /*fd10*/  LDL R74, [R1+0x58] ;  /* 0x00005800014a7983 */ /* 0x000ea20000100800 */
[----:B------:R-:W-:-:S02]  /*fd20*/  LOP3.LUT R0, R16, 0x60, RZ, 0xfc, !PT ;  /* 0x0000006010007812 */ /* 0x000fc400078efcff */
[----:B------:R-:W-:Y:S01]  /*fd30*/  PRMT R22, RZ, 0x7610, R22 ;  /* 0x00007610ff167816 */ /* 0x000fe20000000016 */
[----:B------:R-:W2:Y:S01]  /*fd40*/  LDL R73, [R1+0x54] ;  /* 0x0000540001497983 */ /* 0x000ea20000100800 */
[C---:B------:R-:W-:Y:S02]  /*fd50*/  LOP3.LUT R2, R16.reuse, 0x80, RZ, 0xfc, !PT ;  /* 0x0000008010027812 */ /* 0x040fe400078efcff */
[----:B------:R-:W-:Y:S01]  /*fd60*/  PRMT R23, RZ, 0x7610, R23 ;  /* 0x00007610ff177816 */ /* 0x000fe20000000017 */
[----:B------:R-:W5:Y:S01]  /*fd70*/  @!P2 LDG.E.U16 R17, desc[UR22][R18.64] ;  /* 0x000000161211a981 */ /* 0x000f62000c1e1500 */
[C---:B------:R-:W-:Y:S02]  /*fd80*/  LOP3.LUT R3, R16.reuse, 0xa0, RZ, 0xfc, !PT ;  /* 0x000000a010037812 */ /* 0x040fe400078efcff */
[----:B------:R-:W-:Y:S01]  /*fd90*/  PRMT R24, RZ, 0x7610, R24 ;  /* 0x00007610ff187816 */ /* 0x000fe20000000018 */
[----:B------:R-:W3:Y:S01]  /*fda0*/  @!P1 LDG.E.U16 R20, desc[UR22][R18.64+0x40] ;  /* 0x0000401612149981 */ /* 0x000ee2000c1e1500 */
[----:B------:R-:W-:-:S02]  /*fdb0*/  LOP3.LUT R4, R16, 0xc0, RZ, 0xfc, !PT ;  /* 0x000000c010047812 */ /* 0x000fc400078efcff */
[----:B------:R-:W-:Y:S01]  /*fdc0*/  PRMT R25, RZ, 0x7610, R25 ;  /* 0x00007610ff197816 */ /* 0x000fe20000000019 */
[----:B------:R-:W2:Y:S01]  /*fdd0*/  LDL R72, [R1+0x50] ;  /* 0x0000500001487983 */ /* 0x000ea20000100800 */
[----:B------:R-:W-:Y:S02]  /*fde0*/  ISETP.GE.AND P0, PT, R14, UR17, PT ;  /* 0x000000110e007c0c */ /* 0x000fe4000bf06270 */
[----:B------:R-:W-:Y:S01]  /*fdf0*/  PRMT R26, RZ, 0x7610, R26 ;  /* 0x00007610ff1a7816 */ /* 0x000fe2000000001a */
[----:B------:R-:W2:Y:S01]  /*fe00*/  LDL R71, [R1+0x4c] ;  /* 0x00004c0001477983 */ /* 0x000ea20000100800 */
[----:B------:R-:W-:Y:S02]  /*fe10*/  LOP3.LUT R5, R16, 0xe0, RZ, 0xfc, !PT ;  /* 0x000000e010057812 */ /* 0x000fe400078efcff */
[----:B------:R-:W-:Y:S01]  /*fe20*/  PRMT R27, RZ, 0x7610, R27 ;  /* 0x00007610ff1b7816 */ /* 0x000fe2000000001b */
[----:B------:R-:W2:Y:S01]  /*fe30*/  LDL R70, [R1+0x48] ;  /* 0x0000480001467983 */ /* 0x000ea20000100800 */
[----:B------:R-:W-:-:S02]  /*fe40*/  ISETP.GE.AND P4, PT, R0, UR17, PT ;  /* 0x0000001100007c0c */ /* 0x000fc4000bf86270 */
[----:B------:R-:W-:Y:S01]  /*fe50*/  PRMT R28, RZ, 0x7610, R28 ;  /* 0x00007610ff1c7816 */ /* 0x000fe2000000001c */
[----:B------:R-:W2:Y:S01]  /*fe60*/  LDL R69, [R1+0x44] ;  /* 0x0000440001457983 */ /* 0x000ea20000100800 */
[----:B------:R-:W-:Y:S02]  /*fe70*/  LOP3.LUT R6, R16, 0x100, RZ, 0xfc, !PT ;  /* 0x0000010010067812 */ /* 0x000fe400078efcff */
        /* <DEDUP_REMOVED lines=49> */
[----:B------:R-:W-:Y:S02]  /*10190*/  F2FP.F16.F32.PACK_AB R113, R113, R114 ;  /* 0x000000727171723e */ /* 0x000fe400000000ff */
[----:B------:R-:W-:Y:S01]  /*101a0*/  MOV R58, UR17 ;  /* 0x00000011003a7c02 */ /* 0x000fe20008000f00 */
[----:B------:R-:W2:Y:S01]  /*101b0*/  @!P5 LDG.E.U16 R31, desc[UR22][R18.64+0x300] ;  /* 0x00030016121fd981 */ /* 0x000ea2000c1e1500 */
[----:B------:R-:W-:Y:S01]  /*101c0*/  ISETP.GE.AND P1, PT, R13, UR17, PT ;  /* 0x000000110d007c0c */ /* 0x000fe2000bf26270 */
[----:B------:R-:W-:-:S02]  /*101d0*/  ULEA UR8, UR16, 0xfffff800, 0xb ;  /* 0xfffff80010087891 */ /* 0x000fc4000f8e583f */
[----:B------:R-:W-:Y:S02]  /*101e0*/  USHF.R.S32.HI UR21, URZ, 0x1f, UR9 ;  /* 0x0000001f3f157899 */ /* 0x000fe40008011409 */
[----:B------:R-:W2:Y:S01]  /*101f0*/  @!P3 LDG.E.U16 R32, desc[UR22][R18.64+0x340] ;  /* 0x000340161220b981 */ /* 0x000ea2000c1e1500 */
[----:B------:R-:W-:-:S03]  /*10200*/  ULDC.64 UR26, c[0x0][0x3a8] ;  /* 0x0000ea00001a7ab9 */ /* 0x000fc60000000a00 */
[----:B------:R-:W2:Y:S04]  /*10210*/  @!P2 LDG.E.U16 R33, desc[UR22][R18.64+0x380] ;  /* 0x000380161221a981 */ /* 0x000ea8000c1e1500 */
[----:B------:R-:W2:Y:S04]  /*10220*/  @!P1 LDG.E.U16 R34, desc[UR22][R18.64+0x3c0] ;  /* 0x0003c01612229981 */ /* 0x000ea8000c1e1500 */
[----:B-----5:R-:W-:Y:S04]  /*10230*/  STS.U16 [R78], R17 ;  /* 0x000000114e007388 */ /* 0x020fe80000000400 */
[----:B---3--:R-:W-:Y:S04]  /*10240*/  STS.U16 [R77+0x40], R20 ;  /* 0x000040144d007388 */ /* 0x008fe80000000400 */
        /* <DEDUP_REMOVED lines=22> */
[----:B---3--:R-:W-:-:S03]  /*103b0*/  HADD2.F32 R19, -RZ, R19.H0_H0 ;  /* 0x20000013ff137230 */ /* 0x008fc60000004100 */
[----:B------:R-:W-:Y:S02]  /*103c0*/  FADD.FTZ R23, R17, UR4 ;  /* 0x0000000411177e21 */ /* 0x000fe40008010000 */
[----:B------:R-:W2:Y:S01]  /*103d0*/  LDS.U16 R17, [R154+0x8] ;  /* 0x000008009a117984 */ /* 0x000ea20000000400 */
[----:B----4-:R-:W-:Y:S02]  /*103e0*/  HADD2.F32 R18, -RZ, R18.H0_H0 ;  /* 0x20000012ff127230 */ /* 0x010fe40000004100 */
[----:B------:R-:W-:Y:S02]  /*103f0*/  FADD.FTZ R25, R19, UR4 ;  /* 0x0000000413197e21 */ /* 0x000fe40008010000 */
[----:B------:R-:W3:Y:S01]  /*10400*/  LDS.U16 R19, [R154+0xc] ;  /* 0x00000c009a137984 */ /* 0x000ee20000000400 */
[----:B------:R-:W-:Y:S01]  /*10410*/  FADD.FTZ R24, R18, UR4 ;  /* 0x0000000412187e21 */ /* 0x000fe20008010000 */
[----:B------:R-:W-:Y:S01]  /*10420*/  FSETP.GTU.FTZ.AND P1, PT, R23, 20, PT ;  /* 0x41a000001700780b */ /* 0x000fe20003f3c000 */
[----:B-----5:R-:W-:Y:S01]  /*10430*/  HADD2.F32 R20, -RZ, R20.H0_H0 ;  /* 0x20000014ff147230 */ /* 0x020fe20000004100 */
[----:B------:R-:W-:Y:S01]  /*10440*/  FSETP.GTU.FTZ.AND P5, PT, R25, 20, PT ;  /* 0x41a000001900780b */ /* 0x000fe20003fbc000 */
[----:B------:R-:W4:Y:S01]  /*10450*/  LDS.U16 R18, [R154+0xa] ;  /* 0x00000a009a127984 */ /* 0x000f220000000400 */
[----:B------:R-:W-:-:S02]  /*10460*/  FSETP.GTU.FTZ.AND P6, PT, R24, 20, PT ;  /* 0x41a000001800780b */ /* 0x000fc40003fdc000 */
[----:B------:R-:W-:Y:S02]  /*10470*/  FADD.FTZ R26, R20, UR4 ;  /* 0x00000004141a7e21 */ /* 0x000fe40008010000 */
[----:B------:R-:W5:Y:S05]  /*10480*/  LDS.U16 R20, [R154+0xe] ;  /* 0x00000e009a147984 */ /* 0x000f6a0000000400 */
[----:B------:R-:W-:Y:S02]  /*10490*/  @!P1 FMUL.FTZ R23, R23, -1.4426950216293334961 ;  /* 0xbfb8aa3b17179820 */ /* 0x000fe40000410000 */
[----:B------:R-:W-:Y:S02]  /*104a0*/  @!P5 FMUL.FTZ R25, R25, -1.4426950216293334961 ;  /* 0xbfb8aa3b1919d820 */ /* 0x000fe40000410000 */
[----:B------:R-:W-:-:S02]  /*104b0*/  @!P6 FMUL.FTZ R24, R24, -1.4426950216293334961 ;  /* 0xbfb8aa3b1818e820 */ /* 0x000fc40000410000 */
[----:B------:R-:W1:Y:S08]  /*104c0*/  @!P1 MUFU.EX2 R23, R23 ;  /* 0x0000001700179308 */ /* 0x000e700000000800 */
[----:B------:R-:W0:Y:S08]  /*104d0*/  @!P6 MUFU.EX2 R24, R24 ;  /* 0x000000180018e308 */ /* 0x000e300000000800 */
[----:B------:R-:W4:Y:S01]  /*104e0*/  @!P5 MUFU.EX2 R25, R25 ;  /* 0x000000190019d308 */ /* 0x000f220000000800 */
[----:B--2---:R-:W-:-:S02]  /*104f0*/  HADD2.F32 R17, -RZ, R17.H0_H0 ;  /* 0x20000011ff117230 */ /* 0x004fc40000004100 */
[----:B---3--:R-:W-:Y:S02]  /*10500*/  HADD2.F32 R19, -RZ, R19.H0_H0 ;  /* 0x20000013ff137230 */ /* 0x008fe40000004100 */
[----:B-1----:R-:W-:Y:S01]  /*10510*/  @!P1 FADD.FTZ R23, R23, 1 ;  /* 0x3f80000017179421 */ /* 0x002fe20000010000 */
[----:B------:R-:W-:Y:S02]  /*10520*/  FADD.FTZ R17, R17, UR4 ;  /* 0x0000000411117e21 */ /* 0x000fe40008010000 */
[----:B------:R-:W-:Y:S01]  /*10530*/  FADD.FTZ R19, R19, UR4 ;  /* 0x0000000413137e21 */ /* 0x000fe20008010000 */
[----:B0-----:R-:W-:Y:S02]  /*10540*/  @!P6 FADD.FTZ R24, R24, 1 ;  /* 0x3f8000001818e421 */ /* 0x001fe40000010000 */
[----:B------:R-:W0:Y:S01]  /*10550*/  @!P1 MUFU.RCP R23, R23 ;  /* 0x0000001700179308 */ /* 0x000e220000001000 */
[----:B------:R-:W-:Y:S01]  /*10560*/  FSETP.GTU.FTZ.AND P4, PT, R17, 20, PT ;  /* 0x41a000001100780b */ /* 0x000fe20003f9c000 */
[----:B----4-:R-:W-:-:S06]  /*10570*/  @!P5 FADD.FTZ R25, R25, 1 ;  /* 0x3f8000001919d421 */ /* 0x010fcc0000010000 */
[----:B------:R-:W1:Y:S01]  /*10580*/  @!P6 MUFU.RCP R24, R24 ;  /* 0x000000180018e308 */ /* 0x000e620000001000 */
[----:B------:R-:W-:Y:S01]  /*10590*/  FSETP.GTU.FTZ.AND P2, PT, R19, 20, PT ;  /* 0x41a000001300780b */ /* 0x000fe20003f5c000 */
[----:B------:R-:W-:-:S06]  /*105a0*/  HADD2.F32 R18, -RZ, R18.H0_H0 ;  /* 0x20000012ff127230 */ /* 0x000fcc0000004100 */
[----:B------:R-:W2:Y:S01]  /*105b0*/  @!P5 MUFU.RCP R25, R25 ;  /* 0x000000190019d308 */ /* 0x000ea20000001000 */
[----:B------:R-:W-:Y:S01]  /*105c0*/  FADD.FTZ R18, R18, UR4 ;  /* 0x0000000412127e21 */ /* 0x000fe20008010000 */
[----:B-----5:R-:W-:Y:S02]  /*105d0*/  HADD2.F32 R20, -RZ, R20.H0_H0 ;  /* 0x20000014ff147230 */ /* 0x020fe40000004100 */
        /* <DEDUP_REMOVED lines=122> */
[----:B------:R-:W-:Y:S04]  /*10d80*/  STS.U16 [R44+0x16], R24 ;  /* 0x000016182c007388 */ /* 0x000fe80000000400 */
        /* <DEDUP_REMOVED lines=33> */
[----:B------:R-:W-:Y:S01]  /*10fa0*/  @!P3 FMUL.FTZ R121, R121, R56 ;  /* 0x000000387979b220 */ /* 0x000fe20000410000 */
[----:B------:R-:W-:Y:S01]  /*10fb0*/  FSETP.GTU.FTZ.AND P0, PT, R17, 20, PT ;  /* 0x41a000001100780b */ /* 0x000fe20003f1c000 */
[----:B----4-:R-:W-:Y:S01]  /*10fc0*/  HADD2.F32 R21, -RZ, R21.H0_H0 ;  /* 0x20000015ff157230 */ /* 0x010fe20000004100 */
[----:B------:R-:W-:Y:S01]  /*10fd0*/  FSETP.GTU.FTZ.AND P1, PT, R18, 20, PT ;  /* 0x41a000001200780b */ /* 0x000fe20003f3c000 */
[----:B--2---:R-:W-:Y:S01]  /*10fe0*/  HADD2.F32 R22, -RZ, R22.H0_H0 ;  /* 0x20000016ff167230 */ /* 0x004fe20000004100 */
[----:B------:R-:W-:Y:S01]  /*10ff0*/  FSETP.GTU.FTZ.AND P2, PT, R23, 20, PT ;  /* 0x41a000001700780b */ /* 0x000fe20003f5c000 */
[----:B------:R-:W-:Y:S01]  /*11000*/  ULDC.64 UR6, c[0x0][0x388] ;  /* 0x0000e20000067ab9 */ /* 0x000fe20000000a00 */
[----:B------:R-:W-:Y:S01]  /*11010*/  FSETP.GTU.FTZ.AND P3, PT, R24, 20, PT ;  /* 0x41a000001800780b */ /* 0x000fe20003f7c000 */
[----:B------:R-:W0:Y:S01]  /*11020*/  LDS R61, [R155+0x1080] ;  /* 0x001080009b3d7984 */ /* 0x000e220000000800 */
[----:B-----5:R-:W-:Y:S01]  /*11030*/  FADD.FTZ R25, R21, UR4 ;  /* 0x0000000415197e21 */ /* 0x020fe20008010000 */
[----:B------:R-:W-:-:S04]  /*11040*/  FADD.FTZ R54, R22, UR4 ;  /* 0x0000000416367e21 */ /* 0x000fc80008010000 */
[----:B------:R-:W-:Y:S02]  /*11050*/  @!P0 FMUL.FTZ R17, R17, -1.4426950216293334961 ;  /* 0xbfb8aa3b11118820 */ /* 0x000fe40000410000 */
[----:B------:R-:W-:Y:S02]  /*11060*/  @!P1 FMUL.FTZ R20, R18, -1.4426950216293334961 ;  /* 0xbfb8aa3b12149820 */ /* 0x000fe40000410000 */
[----:B------:R-:W-:Y:S02]  /*11070*/  @!P2 FMUL.FTZ R21, R23, -1.4426950216293334961 ;  /* 0xbfb8aa3b1715a820 */ /* 0x000fe40000410000 */
[----:B------:R-:W-:Y:S01]  /*11080*/  @!P3 FMUL.FTZ R22, R24, -1.4426950216293334961 ;  /* 0xbfb8aa3b1816b820 */ /* 0x000fe20000410000 */
[----:B------:R-:W-:Y:S02]  /*11090*/  MOV R56, UR8 ;  /* 0x0000000800387c02 */ /* 0x000fe40008000f00 */
[----:B------:R-:W-:Y:S02]  /*110a0*/  SHF.R.S32.HI R65, RZ, 0x1f, R16 ;  /* 0x0000001fff417819 */ /* 0x000fe40000011410 */
[----:B------:R-:W-:Y:S01]  /*110b0*/  IADD3 R18, P4, R16, UR8, RZ ;  /* 0x0000000810127c10 */ /* 0x000fe2000ff9e0ff */
[----:B------:R-:W1:Y:S01]  /*110c0*/  @!P0 MUFU.EX2 R17, R17 ;  /* 0x0000001100118308 */ /* 0x000e620000000800 */
[----:B------:R-:W-:-:S02]  /*110d0*/  FSETP.GTU.FTZ.AND P5, PT, R54, 20, PT ;  /* 0x41a000003600780b */ /* 0x000fc40003fbc000 */
        /* <DEDUP_REMOVED lines=15> */
[----:B------:R-:W-:Y:S02]  /*111d0*/  UIMAD UR21, UR21, UR26, URZ ;  /* 0x0000001a151572a4 */ /* 0x000fe4000f8e023f */
[----:B------:R-:W-:-:S05]  /*111e0*/  UIMAD.WIDE.U32 UR18, UR9, UR6, URZ ;  /* 0x00000006091272a5 */ /* 0x000fca000f8e003f */
[----:B------:R0:W3:Y:S01]  /*111f0*/  @!P0 MUFU.RCP R54, R17 ;  /* 0x0000001100368308 */ /* 0x0000e20000001000 */
[----:B------:R-:W-:-:S07]  /*11200*/  UIMAD UR7, UR9, UR7, UR20 ;  /* 0x00000007090772a4 */ /* 0x000fce000f8e0214 */
[----:B------:R0:W4:Y:S08]  /*11210*/  @!P1 MUFU.RCP R56, R20 ;  /* 0x0000001400389308 */ /* 0x0001300000001000 */
[----:B------:R0:W0:Y:S08]  /*11220*/  @!P2 MUFU.RCP R63, R21 ;  /* 0x00000015003fa308 */ /* 0x0000300000001000 */
[----:B------:R0:W0:Y:S01]  /*11230*/  @!P3 MUFU.RCP R58, R22 ;  /* 0x00000016003ab308 */ /* 0x0000220000001000 */
[----:B------:R-:W-:Y:S01]  /*11240*/  UIMAD UR20, UR9, UR27, UR21 ;  /* 0x0000001b091472a4 */ /* 0x000fe2000f8e0215 */
[----:B------:R-:W-:Y:S01]  /*11250*/  BSSY B0, `(.L_x_2842) ;  /* 0x0000011000007945 */ /* 0x000fe20003800000 */
[----:B------:R-:W-:-:S02]  /*11260*/  USHF.R.S32.HI UR8, URZ, 0x1f, UR47 ;  /* 0x0000001f3f087899 */ /* 0x000fc4000801142f */
        /* <DEDUP_REMOVED lines=15> */
.L_x_2843:
[----:B------:R-:W-:Y:S05]  /*11360*/  BSYNC B0 ;  /* 0x0000000000007941 */ /* 0x000fea0003800000 */
.L_x_2842:
[----:B------:R-:W2:Y:S01]  /*11370*/  LDL.LU R79, [R1+0x6c] ;  /* 0x00006c00014f7983 */ /* 0x000ea20000300800 */
[----:B------:R-:W-:Y:S01]  /*11380*/  UIADD3 UR15, UR5, -UR15, URZ ;  /* 0x8000000f050f7290 */ /* 0x000fe2000fffe03f */
[----:B------:R-:W-:Y:S01]  /*11390*/  @!P0 FMUL.FTZ R129, R129, R54 ;  /* 0x0000003681818220 */ /* 0x000fe20000410000 */
[----:B------:R-:W-:Y:S01]  /*113a0*/  ULDC.64 UR6, c[0x0][0x390] ;  /* 0x0000e40000067ab9 */ /* 0x000fe20000000a00 */
[----:B------:R-:W-:Y:S01]  /*113b0*/  UMOV UR19, UR21 ;  /* 0x0000001500137c82 */ /* 0x000fe20008000000 */
[----:B------:R-:W-:Y:S01]  /*113c0*/  UIMAD UR15, UR15, -0x800, URZ ;  /* 0xfffff8000f0f78a4 */ /* 0x000fe2000f8e023f */
[----:B------:R-:W-:Y:S01]  /*113d0*/  @!P5 FADD.FTZ R25, R25, 1 ;  /* 0x3f8000001919d421 */ /* 0x000fe20000010000 */
[----:B------:R-:W-:Y:S01]  /*113e0*/  UIMAD UR27, UR8, UR6, URZ ;  /* 0x00000006081b72a4 */ /* 0x000fe2000f8e023f */
        /* <DEDUP_REMOVED lines=17> */
[----:B------:R-:W-:Y:S01]  /*11500*/  UIMAD.WIDE.U32 UR6, UR9, UR26, URZ ;  /* 0x0000001a090672a5 */ /* 0x000fe2000f8e003f */
[----:B------:R-:W-:Y:S01]  /*11510*/  LEA R20, P0, R22, R20, 0x1 ;  /* 0x0000001416147211 */ /* 0x000fe200078008ff */
[----:B------:R-:W-:Y:S01]  /*11520*/  BSSY B0, `(.L_x_2844) ;  /* 0x0000081000007945 */ /* 0x000fe20003800000 */
[----:B------:R-:W-:Y:S01]  /*11530*/  MOV R23, UR18 ;  /* 0x0000001200177c02 */ /* 0x000fe20008000f00 */
[----:B0-----:R-:W-:Y:S01]  /*11540*/  @!P4 FMUL.FTZ R134, R134, R17 ;  /* 0x000000118686c220 */ /* 0x001fe20000410000 */
[----:B------:R-:W-:-:S02]  /*11550*/  ISETP.GE.AND P4, PT, R5, R61, PT ;  /* 0x0000003d0500720c */ /* 0x000fc40003f86270 */
[----:B------:R-:W-:Y:S02]  /*11560*/  LEA.HI.X R21, R22, R21, R23, 0x1, P0 ;  /* 0x0000001516157211 */ /* 0x000fe400000f0c17 */
[-C--:B------:R-:W-:Y:S02]  /*11570*/  ISETP.GE.AND P0, PT, R0, R61.reuse, PT ;  /* 0x0000003d0000720c */ /* 0x080fe40003f06270 */
[----:B------:R-:W-:Y:S01]  /*11580*/  ISETP.GE.AND P3, PT, R6, R61, PT ;  /* 0x0000003d0600720c */ /* 0x000fe20003f66270 */
[----:B------:R-:W-:Y:S01]  /*11590*/  @!P2 STG.E.U16 desc[UR22][R20.64+-0xf80], R33 ;  /* 0xfff080211400a986 */ /* 0x000fe2000c101516 */
[----:B---3--:R-:W-:Y:S01]  /*115a0*/  @!P5 FMUL.FTZ R136, R136, R25 ;  /* 0x000000198888d220 */ /* 0x008fe20000410000 */
[-C--:B------:R-:W-:Y:S02]  /*115b0*/  ISETP.GE.AND P2, PT, R3, R61.reuse, PT ;  /* 0x0000003d0300720c */ /* 0x080fe40003f46270 */
[----:B------:R-:W-:Y:S01]  /*115c0*/  @!P1 STG.E.U16 desc[UR22][R20.64+-0xf00], R37 ;  /* 0xfff1002514009986 */ /* 0x000fe2000c101516 */
[----:B------:R-:W-:-:S02]  /*115d0*/  ISETP.GE.AND P5, PT, R4, R61, PT ;  /* 0x0000003d0400720c */ /* 0x000fc40003fa6270 */
        /* <DEDUP_REMOVED lines=66> */
[----:B------:R-:W-:Y:S01]  /*11a00*/  FADD.FTZ R133, R133, R134 ;  /* 0x0000008685857221 */ /* 0x000fe20000010000 */
[----:B------:R-:W-:Y:S01]  /*11a10*/  UIADD3 UR17, UR7, UR20, URZ ;  /* 0x0000001407117290 */ /* 0x000fe2000fffe03f */
        /* <DEDUP_REMOVED lines=49> */
.L_x_2845:
[----:B------:R-:W-:Y:S05]  /*11d30*/  BSYNC B0 ;  /* 0x0000000000007941 */ /* 0x000fea0003800000 */
.L_x_2844:
        /* <DEDUP_REMOVED lines=58> */
.L_x_2713:
        /* <DEDUP_REMOVED lines=41> */
.L_x_2848:
[----:B------:R-:W-:Y:S05]  /*12370*/  BSYNC B0 ;  /* 0x0000000000007941 */ /* 0x000fea0003800000 */
.L_x_2847:
[----:B------:R-:W-:Y:S01]  /*12380*/  ULDC.64 UR4, c[0x0][0x3f8] ;  /* 0x0000fe0000047ab9 */ /* 0x000fe20000000a00 */
[----:B------:R-:W-:Y:S01]  /*12390*/  BSSY B0, `(.L_x_2849) ;  /* 0x000002c000007945 */ /* 0x000fe20003800000 */
[----:B------:R-:W-:-:S04]  /*123a0*/  ISETP.NE.U32.AND P0, PT, RZ, UR4, PT ;  /* 0x00000004ff007c0c */ /* 0x000fc8000bf05070 */
[----:B------:R-:W-:-:S13]  /*123b0*/  ISETP.NE.AND.EX P0, PT, RZ, UR5, PT, P0 ;  /* 0x00000005ff007c0c */ /* 0x000fda000bf05300 */
[----:B------:R-:W-:Y:S05]  /*123c0*/  @!P0 BRA `(.L_x_2850) ;  /* 0x00000000009c8947 */ /* 0x000fea0003800000 */
[----:B--2---:R-:W2:Y:S01]  /*123d0*/  LDL.LU R2, [R1+0x6c] ;  /* 0x00006c0001027983 */ /* 0x004ea20000300800 */
[----:B------:R-:W3:Y:S01]  /*123e0*/  S2R R4, SR_LANEID ;  /* 0x0000000000047919 */ /* 0x000ee20000000000 */
[----:B0-----:R-:W0:Y:S01]  /*123f0*/  S2R R7, SR_TID.X ;  /* 0x0000000000077919 */ /* 0x001e220000002100 */
[----:B------:R-:W-:Y:S01]  /*12400*/  BAR.SYNC.DEFER_BLOCKING 0x0 ;  /* 0x0000000000007b1d */ /* 0x000fe20000010000 */
[----:B---3--:R-:W-:-:S13]  /*12410*/  ISETP.NE.AND P1, PT, R4, RZ, PT ;  /* 0x000000ff0400720c */ /* 0x008fda0003f25270 */
[----:B------:R-:W3:Y:S01]  /*12420*/  @!P1 S2R R11, SR_CgaCtaId ;  /* 0x00000000000b9919 */ /* 0x000ee20000008800 */
[----:B------:R-:W-:-:S04]  /*12430*/  @!P1 MOV R4, 0x400 ;  /* 0x0000040000049802 */ /* 0x000fc80000000f00 */
[----:B---3--:R-:W-:Y:S01]  /*12440*/  @!P1 LEA R11, R11, R4, 0x18 ;  /* 0x000000040b0b9211 */ /* 0x008fe200078ec0ff */
[----:B--2---:R-:W2:Y:S02]  /*12450*/  SHFL.DOWN P0, R0, R2, 0x1, 0x1f ;  /* 0x08201f0002007f89 */ /* 0x004ea40000000000 */
[----:B--2---:R-:W-:-:S05]  /*12460*/  @P0 FADD R0, R0, R2 ;  /* 0x0000000200000221 */ /* 0x004fca0000000000 */
[----:B------:R-:W2:Y:S02]  /*12470*/  SHFL.DOWN P0, R3, R0, 0x2, 0x1f ;  /* 0x08401f0000037f89 */ /* 0x000ea40000000000 */
[----:B--2---:R-:W-:Y:S01]  /*12480*/  @P0 FADD R3, R0, R3 ;  /* 0x0000000300030221 */ /* 0x004fe20000000000 */
        /* <DEDUP_REMOVED lines=27> */
.L_x_2850:
[----:B0-2---:R-:W3:Y:S02]  /*12640*/  S2R R7, SR_TID.X ;  /* 0x0000000000077919 */ /* 0x005ee40000002100 */
.L_x_2851:
[----:B------:R-:W-:Y:S05]  /*12650*/  BSYNC B0 ;  /* 0x0000000000007941 */ /* 0x000fea0003800000 */
.L_x_2849:
[----:B------:R-:W-:Y:S02]  /*12660*/  ULDC UR14, c[0x0][0x21c] ;  /* 0x00008700000e7ab9 */ /* 0x000fe40000000800 */
[----:B---3--:R-:W-:-:S13]  /*12670*/  ISETP.GE.AND P0, PT, R7, UR14, PT ;  /* 0x0000000e07007c0c */ /* 0x008fda000bf06270 */
[----:B------:R-:W-:Y:S05]  /*12680*/  @P0 EXIT ;  /* 0x000000000000094d */ /* 0x000fea0003800000 */
[----:B------:R-:W3:Y:S01]  /*12690*/  S2UR UR10, SR_CgaCtaId ;  /* 0x00000000000a79c3 */ /* 0x000ee20000008800 */
        /* <DEDUP_REMOVED lines=9> */
[----:B---3--:R-:W-:-:S03]  /*12730*/  ULEA UR7, UR10, UR7, 0x18 ;  /* 0x000000070a077291 */ /* 0x008fc6000f8ec03f */
[----:B------:R-:W-:-:S09]  /*12740*/  ULDC.64 UR10, c[0x0][0x340] ;  /* 0x0000d000000a7ab9 */ /* 0x000fd20000000a00 */
.L_x_2852:
[C---:B0-----:R-:W-:Y:S02]  /*12750*/  LEA R0, R7.reuse, UR7, 0x3 ;  /* 0x0000000707007c11 */ /* 0x041fe4000f8e18ff */
[----:B------:R-:W-:Y:S02]  /*12760*/  SHF.R.S32.HI R4, RZ, 0x1f, R7 ;  /* 0x0000001fff047819 */ /* 0x000fe40000011407 */
[----:B--23--:R-:W-:Y:S01]  /*12770*/  MOV R2, UR4 ;  /* 0x0000000400027c02 */ /* 0x00cfe20008000f00 */
        /* <DEDUP_REMOVED lines=16> */
.L_x_2750:
[----:B------:R-:W-:Y:S01]  /*12880*/  HFMA2.MMA R77, -RZ, RZ, 0, 5.9604644775390625e-08 ;  /* 0x00000001ff4d7435 */ /* 0x000fe200000001ff */
[----:B------:R-:W-:Y:S02]  /*12890*/  MOV R246, R241 ;  /* 0x000000f100f67202 */ /* 0x000fe40000000f00 */
[----:B------:R-:W-:Y:S02]  /*128a0*/  MOV R76, RZ ;  /* 0x000000ff004c7202 */ /* 0x000fe40000000f00 */
[----:B------:R-:W-:-:S07]  /*128b0*/  MOV R79, 0xffffffff ;  /* 0xffffffff004f7802 */ /* 0x000fce0000000f00 */
[----:B---3-5:R-:W-:Y:S05]  /*128c0*/  WARPSYNC.COLLECTIVE R79, `(.L_x_2853) ;  /* 0x000000004f087348 */ /* 0x028fea0003c00000 */
[----:B------:R0:W1:Y:S02]  /*128d0*/  SHFL.UP P3, R78, R246, R77, R76 ;  /* 0x0400004df64e7389 */ /* 0x000064000006004c */
[----:B01-3-5:R-:W-:Y:S01]  /*128e0*/  ENDCOLLECTIVE ;  /* 0x000000000000791b */ /* 0x02bfe20003800000 */
.L_x_2853:
[----:B------:R-:W-:Y:S02]  /*128f0*/  MOV R246, R231 ;  /* 0x000000e700f67202 */ /* 0x000fe40000000f00 */
[----:B------:R-:W-:-:S07]  /*12900*/  MOV R243, R78 ;  /* 0x0000004e00f37202 */ /* 0x000fce0000000f00 */
[----:B------:R-:W-:Y:S05]  /*12910*/  WARPSYNC.COLLECTIVE R79, `(.L_x_2854) ;  /* 0x000000004f087348 */ /* 0x000fea0003c00000 */
[----:B------:R0:W1:Y:S02]  /*12920*/  SHFL.UP P3, R78, R246, R77, R76 ;  /* 0x0400004df64e7389 */ /* 0x000064000006004c */
[----:B01----:R-:W-:Y:S01]  /*12930*/  ENDCOLLECTIVE ;  /* 0x000000000000791b */ /* 0x003fe20003800000 */
.L_x_2854:
[----:B------:R-:W-:Y:S02]  /*12940*/  MOV R246, R244 ;  /* 0x000000f400f67202 */ /* 0x000fe40000000f00 */
[----:B------:R-:W-:-:S07]  /*12950*/  MOV R245, R78 ;  /* 0x0000004e00f57202 */ /* 0x000fce0000000f00 */
[----:B------:R-:W-:Y:S05]  /*12960*/  WARPSYNC.COLLECTIVE R79, `(.L_x_2855) ;  /* 0x000000004f087348 */ /* 0x000fea0003c00000 */
[----:B------:R0:W1:Y:S02]  /*12970*/  SHFL.UP P3, R78, R246, R77, R76 ;  /* 0x0400004df64e7389 */ /* 0x000064000006004c */
[----:B01----:R-:W-:Y:S01]  /*12980*/  ENDCOLLECTIVE ;  /* 0x000000000000791b */ /* 0x003fe20003800000 */
.L_x_2855:
[----:B------:R-:W-:Y:S02]  /*12990*/  MOV R246, R242 ;  /* 0x000000f200f67202 */ /* 0x000fe40000000f00 */
[----:B------:R-:W-:-:S07]  /*129a0*/  MOV R247, R78 ;  /* 0x0000004e00f77202 */ /* 0x000fce0000000f00 */
[----:B------:R-:W-:Y:S05]  /*129b0*/  WARPSYNC.COLLECTIVE R79, `(.L_x_2856) ;  /* 0x000000004f087348 */ /* 0x000fea0003c00000 */
[----:B------:R0:W1:Y:S02]  /*129c0*/  SHFL.UP P3, R78, R246, R77, R76 ;  /* 0x0400004df64e7389 */ /* 0x000064000006004c */
[----:B01----:R-:W-:Y:S01]  /*129d0*/  ENDCOLLECTIVE ;  /* 0x000000000000791b */ /* 0x003fe20003800000 */
.L_x_2856:
        /* <DEDUP_REMOVED lines=19> */
.L_x_2857:
[----:B------:R-:W-:Y:S02]  /*12b10*/  MOV R246, R231 ;  /* 0x000000e700f67202 */ /* 0x000fe40000000f00 */
[----:B------:R-:W-:-:S07]  /*12b20*/  MOV R245, R78 ;  /* 0x0000004e00f57202 */ /* 0x000fce0000000f00 */
[----:B------:R-:W-:Y:S05]  /*12b30*/  WARPSYNC.COLLECTIVE R79, `(.L_x_2858) ;  /* 0x000000004f087348 */ /* 0x000fea0003c00000 */
[----:B------:R0:W1:Y:S02]  /*12b40*/  SHFL.UP P3, R78, R246, R77, R76 ;  /* 0x0400004df64e7389 */ /* 0x000064000006004c */
[----:B01----:R-:W-:Y:S01]  /*12b50*/  ENDCOLLECTIVE ;  /* 0x000000000000791b */ /* 0x003fe20003800000 */
.L_x_2858:
[----:B------:R-:W-:Y:S02]  /*12b60*/  MOV R246, R244 ;  /* 0x000000f400f67202 */ /* 0x000fe40000000f00 */
[----:B------:R-:W-:-:S07]  /*12b70*/  MOV R247, R78 ;  /* 0x0000004e00f77202 */ /* 0x000fce0000000f00 */
[----:B------:R-:W-:Y:S05]  /*12b80*/  WARPSYNC.COLLECTIVE R79, `(.L_x_2859) ;  /* 0x000000004f087348 */ /* 0x000fea0003c00000 */
[----:B------:R0:W1:Y:S02]  /*12b90*/  SHFL.UP P3, R78, R246, R77, R76 ;  /* 0x0400004df64e7389 */ /* 0x000064000006004c */
[----:B01----:R-:W-:Y:S01]  /*12ba0*/  ENDCOLLECTIVE ;  /* 0x000000000000791b */ /* 0x003fe20003800000 */
.L_x_2859:
[----:B------:R-:W-:Y:S02]  /*12bb0*/  MOV R246, R242 ;  /* 0x000000f200f67202 */ /* 0x000fe40000000f00 */
[----:B------:R-:W-:-:S07]  /*12bc0*/  MOV R243, R78 ;  /* 0x0000004e00f37202 */ /* 0x000fce0000000f00 */
[----:B------:R-:W-:Y:S05]  /*12bd0*/  WARPSYNC.COLLECTIVE R79, `(.L_x_2860) ;  /* 0x000000004f087348 */ /* 0x000fea0003c00000 */
[----:B------:R0:W1:Y:S02]  /*12be0*/  SHFL.UP P3, R78, R246, R77, R76 ;  /* 0x0400004df64e7389 */ /* 0x000064000006004c */
[----:B01----:R-:W-:Y:S01]  /*12bf0*/  ENDCOLLECTIVE ;  /* 0x000000000000791b */ /* 0x003fe20003800000 */
.L_x_2860:
        /* <DEDUP_REMOVED lines=19> */
.L_x_2861:
[----:B------:R-:W-:Y:S02]  /*12d30*/  MOV R246, R231 ;  /* 0x000000e700f67202 */ /* 0x000fe40000000f00 */
[----:B------:R-:W-:-:S07]  /*12d40*/  MOV R245, R78 ;  /* 0x0000004e00f57202 */ /* 0x000fce0000000f00 */
[----:B------:R-:W-:Y:S05]  /*12d50*/  WARPSYNC.COLLECTIVE R79, `(.L_x_2862) ;  /* 0x000000004f087348 */ /* 0x000fea0003c00000 */
[----:B------:R0:W1:Y:S02]  /*12d60*/  SHFL.UP P3, R78, R246, R77, R76 ;  /* 0x0400004df64e7389 */ /* 0x000064000006004c */
[----:B01----:R-:W-:Y:S01]  /*12d70*/  ENDCOLLECTIVE ;  /* 0x000000000000791b */ /* 0x003fe20003800000 */
.L_x_2862:
[----:B------:R-:W-:Y:S02]  /*12d80*/  MOV R246, R244 ;  /* 0x000000f400f67202 */ /* 0x000fe40000000f00 */
[----:B------:R-:W-:-:S07]  /*12d90*/  MOV R247, R78 ;  /* 0x0000004e00f77202 */ /* 0x000fce0000000f00 */
[----:B------:R-:W-:Y:S05]  /*12da0*/  WARPSYNC.COLLECTIVE R79, `(.L_x_2863) ;  /* 0x000000004f087348 */ /* 0x000fea0003c00000 */
[----:B------:R0:W1:Y:S02]  /*12db0*/  SHFL.UP P3, R78, R246, R77, R76 ;  /* 0x0400004df64e7389 */ /* 0x000064000006004c */
[----:B01----:R-:W-:Y:S01]  /*12dc0*/  ENDCOLLECTIVE ;  /* 0x000000000000791b */ /* 0x003fe20003800000 */
.L_x_2863:
[----:B------:R-:W-:Y:S02]  /*12dd0*/  MOV R246, R242 ;  /* 0x000000f200f67202 */ /* 0x000fe40000000f00 */
[----:B------:R-:W-:-:S07]  /*12de0*/  MOV R243, R78 ;  /* 0x0000004e00f37202 */ /* 0x000fce0000000f00 */
[----:B------:R-:W-:Y:S05]  /*12df0*/  WARPSYNC.COLLECTIVE R79, `(.L_x_2864) ;  /* 0x000000004f087348 */ /* 0x000fea0003c00000 */
[----:B------:R0:W1:Y:S02]  /*12e00*/  SHFL.UP P3, R78, R246, R77, R76 ;  /* 0x0400004df64e7389 */ /* 0x000064000006004c */
[----:B01----:R-:W-:Y:S01]  /*12e10*/  ENDCOLLECTIVE ;  /* 0x000000000000791b */ /* 0x003fe20003800000 */
.L_x_2864:
        /* <DEDUP_REMOVED lines=19> */
.L_x_2865:
[----:B------:R-:W-:Y:S02]  /*12f50*/  MOV R246, R231 ;  /* 0x000000e700f67202 */ /* 0x000fe40000000f00 */
[----:B------:R-:W-:-:S07]  /*12f60*/  MOV R245, R78 ;  /* 0x0000004e00f57202 */ /* 0x000fce0000000f00 */
[----:B------:R-:W-:Y:S05]  /*12f70*/  WARPSYNC.COLLECTIVE R79, `(.L_x_2866) ;  /* 0x000000004f087348 */ /* 0x000fea0003c00000 */
[----:B------:R0:W1:Y:S02]  /*12f80*/  SHFL.UP P3, R78, R246, R77, R76 ;  /* 0x0400004df64e7389 */ /* 0x000064000006004c */
[----:B01----:R-:W-:Y:S01]  /*12f90*/  ENDCOLLECTIVE ;  /* 0x000000000000791b */ /* 0x003fe20003800000 */
.L_x_2866:
[----:B------:R-:W-:Y:S02]  /*12fa0*/  MOV R246, R244 ;  /* 0x000000f400f67202 */ /* 0x000fe40000000f00 */
[----:B------:R-:W-:-:S07]  /*12fb0*/  MOV R247, R78 ;  /* 0x0000004e00f77202 */ /* 0x000fce0000000f00 */
[----:B------:R-:W-:Y:S05]  /*12fc0*/  WARPSYNC.COLLECTIVE R79, `(.L_x_2867) ;  /* 0x000000004f087348 */ /* 0x000fea0003c00000 */
[----:B------:R0:W1:Y:S02]  /*12fd0*/  SHFL.UP P3, R78, R246, R77, R76 ;  /* 0x0400004df64e7389 */ /* 0x000064000006004c */
[----:B01----:R-:W-:Y:S01]  /*12fe0*/  ENDCOLLECTIVE ;  /* 0x000000000000791b */ /* 0x003fe20003800000 */
.L_x_2867:
[----:B------:R-:W-:Y:S02]  /*12ff0*/  MOV R246, R242 ;  /* 0x000000f200f67202 */ /* 0x000fe40000000f00 */
[----:B------:R-:W-:-:S07]  /*13000*/  MOV R243, R78 ;  /* 0x0000004e00f37202 */ /* 0x000fce0000000f00 */
[----:B------:R-:W-:Y:S05]  /*13010*/  WARPSYNC.COLLECTIVE R79, `(.L_x_2868) ;  /* 0x000000004f087348 */ /* 0x000fea0003c00000 */
[----:B------:R0:W1:Y:S02]  /*13020*/  SHFL.UP P3, R78, R246, R77, R76 ;  /* 0x0400004df64e7389 */ /* 0x000064000006004c */
[----:B01----:R-:W-:Y:S01]  /*13030*/  ENDCOLLECTIVE ;  /* 0x000000000000791b */ /* 0x003fe20003800000 */
.L_x_2868:
        /* <DEDUP_REMOVED lines=19> */
.L_x_2869:
[----:B------:R-:W-:Y:S02]  /*13170*/  MOV R246, R231 ;  /* 0x000000e700f67202 */ /* 0x000fe40000000f00 */
[----:B------:R-:W-:-:S07]  /*13180*/  MOV R243, R78 ;  /* 0x0000004e00f37202 */ /* 0x000fce0000000f00 */
[----:B------:R-:W-:Y:S05]  /*13190*/  WARPSYNC.COLLECTIVE R79, `(.L_x_2870) ;  /* 0x000000004f087348 */ /* 0x000fea0003c00000 */
[----:B------:R0:W1:Y:S02]  /*131a0*/  SHFL.UP P3, R78, R246, R77, R76 ;  /* 0x0400004df64e7389 */ /* 0x000064000006004c */
[----:B01----:R-:W-:Y:S01]  /*131b0*/  ENDCOLLECTIVE ;  /* 0x000000000000791b */ /* 0x003fe20003800000 */
.L_x_2870:
[----:B------:R-:W-:Y:S02]  /*131c0*/  MOV R246, R244 ;  /* 0x000000f400f67202 */ /* 0x000fe40000000f00 */
[----:B------:R-:W-:-:S07]  /*131d0*/  MOV R245, R78 ;  /* 0x0000004e00f57202 */ /* 0x000fce0000000f00 */
[----:B------:R-:W-:Y:S05]  /*131e0*/  WARPSYNC.COLLECTIVE R79, `(.L_x_2871) ;  /* 0x000000004f087348 */ /* 0x000fea0003c00000 */
[----:B------:R0:W1:Y:S02]  /*131f0*/  SHFL.UP P3, R78, R246, R77, R76 ;  /* 0x0400004df64e7389 */ /* 0x000064000006004c */
[----:B01----:R-:W-:Y:S01]  /*13200*/  ENDCOLLECTIVE ;  /* 0x000000000000791b */ /* 0x003fe20003800000 */
.L_x_2871:
[----:B------:R-:W-:Y:S02]  /*13210*/  MOV R246, R242 ;  /* 0x000000f200f67202 */ /* 0x000fe40000000f00 */
[----:B------:R-:W-:-:S07]  /*13220*/  MOV R247, R78 ;  /* 0x0000004e00f77202 */ /* 0x000fce0000000f00 */
[----:B------:R-:W-:Y:S05]  /*13230*/  WARPSYNC.COLLECTIVE R79, `(.L_x_2872) ;  /* 0x000000004f087348 */ /* 0x000fea0003c00000 */
[----:B------:R0:W1:Y:S02]  /*13240*/  SHFL.UP P3, R78, R246, R77, R76 ;  /* 0x0400004df64e7389 */ /* 0x000064000006004c */
[----:B01----:R-:W-:Y:S01]  /*13250*/  ENDCOLLECTIVE ;  /* 0x000000000000791b */ /* 0x003fe20003800000 */
.L_x_2872:
[----:B------:R-:W-:Y:S01]  /*13260*/  MOV R77, R78 ;  /* 0x0000004e004d7202 */ /* 0x000fe20000000f00 */
[----:B------:R-:W-:Y:S06]  /*13270*/  BRA `(.L_x_2873) ;  /* 0xffffff6000847947 */ /* 0x000fec000383ffff */
.L_x_2751:
        /* <DEDUP_REMOVED lines=8> */
.L_x_2875:
[----:B------:R-:W-:Y:S05]  /*13300*/  BSYNC B0 ;  /* 0x0000000000007941 */ /* 0x000fea0003800000 */
.L_x_2874:
[----:B------:R-:W-:Y:S05]  /*13310*/  BRA `(.L_x_2876) ;  /* 0xffffff6000947947 */ /* 0x000fea000383ffff */
.L_x_2752:
        /* <DEDUP_REMOVED lines=8> */
.L_x_2878:
[----:B------:R-:W-:Y:S05]  /*133a0*/  BSYNC B0 ;  /* 0x0000000000007941 */ /* 0x000fea0003800000 */
.L_x_2877:
[----:B------:R-:W-:Y:S05]  /*133b0*/  BRA `(.L_x_2879) ;  /* 0xffffff6000747947 */ /* 0x000fea000383ffff */
.L_x_2753:
        /* <DEDUP_REMOVED lines=8> */
.L_x_2881:
[----:B------:R-:W-:Y:S05]  /*13440*/  BSYNC B0 ;  /* 0x0000000000007941 */ /* 0x000fea0003800000 */
.L_x_2880:
[----:B------:R-:W-:Y:S05]  /*13450*/  BRA `(.L_x_2882) ;  /* 0xffffff6000547947 */ /* 0x000fea000383ffff */
.L_x_2754:
        /* <DEDUP_REMOVED lines=8> */
.L_x_2884:
[----:B------:R-:W-:Y:S05]  /*134e0*/  BSYNC B0 ;  /* 0x0000000000007941 */ /* 0x000fea0003800000 */
.L_x_2883:
[----:B------:R-:W-:Y:S05]  /*134f0*/  BRA `(.L_x_2885) ;  /* 0xffffff6000347947 */ /* 0x000fea000383ffff */
.L_x_2755:
        /* <DEDUP_REMOVED lines=8> */
.L_x_2887:
[----:B------:R-:W-:Y:S05]  /*13580*/  BSYNC B0 ;  /* 0x0000000000007941 */ /* 0x000fea0003800000 */
.L_x_2886:
        /* <DEDUP_REMOVED lines=8> */
.L_x_2888:
[----:B------:R-:W-:Y:S02]  /*13610*/  MOV R246, R244 ;  /* 0x000000f400f67202 */ /* 0x000fe40000000f00 */
[----:B------:R-:W-:-:S07]  /*13620*/  MOV R243, R78 ;  /* 0x0000004e00f37202 */ /* 0x000fce0000000f00 */
[----:B------:R-:W-:Y:S05]  /*13630*/  WARPSYNC.COLLECTIVE R79, `(.L_x_2889) ;  /* 0x000000004f087348 */ /* 0x000fea0003c00000 */
[----:B------:R0:W1:Y:S02]  /*13640*/  SHFL.UP P3, R78, R246, R77, R76 ;  /* 0x0400004df64e7389 */ /* 0x000064000006004c */
[----:B01----:R-:W-:Y:S01]  /*13650*/  ENDCOLLECTIVE ;  /* 0x000000000000791b */ /* 0x003fe20003800000 */
.L_x_2889:
[----:B------:R-:W-:Y:S02]  /*13660*/  MOV R246, R242 ;  /* 0x000000f200f67202 */ /* 0x000fe40000000f00 */
[----:B------:R-:W-:-:S07]  /*13670*/  MOV R244, R78 ;  /* 0x0000004e00f47202 */ /* 0x000fce0000000f00 */
[----:B------:R-:W-:Y:S05]  /*13680*/  WARPSYNC.COLLECTIVE R79, `(.L_x_2890) ;  /* 0x000000004f087348 */ /* 0x000fea0003c00000 */
[----:B------:R0:W1:Y:S02]  /*13690*/  SHFL.UP P3, R78, R246, R77, R76 ;  /* 0x0400004df64e7389 */ /* 0x000064000006004c */
[----:B01----:R-:W-:Y:S01]  /*136a0*/  ENDCOLLECTIVE ;  /* 0x000000000000791b */ /* 0x003fe20003800000 */
.L_x_2890:
[----:B------:R-:W-:Y:S01]  /*136b0*/  HFMA2.MMA R77, -RZ, RZ, 0, 0 ;  /* 0x00000000ff4d7435 */ /* 0x000fe200000001ff */
[----:B------:R-:W-:Y:S02]  /*136c0*/  MOV R76, 0x1f ;  /* 0x0000001f004c7802 */ /* 0x000fe40000000f00 */
[----:B------:R-:W-:Y:S02]  /*136d0*/  MOV R242, R78 ;  /* 0x0000004e00f27202 */ /* 0x000fe40000000f00 */
[----:B------:R-:W-:-:S07]  /*136e0*/  MOV R78, R60 ;  /* 0x0000003c004e7202 */ /* 0x000fce0000000f00 */
[----:B------:R-:W-:Y:S05]  /*136f0*/  WARPSYNC.COLLECTIVE R79, `(.L_x_2891) ;  /* 0x000000004f087348 */ /* 0x000fea0003c00000 */
[----:B------:R0:W1:Y:S02]  /*13700*/  SHFL.IDX P3, R231, R78, R77, R76 ;  /* 0x0000004d4ee77389 */ /* 0x000064000006004c */
[----:B01----:R-:W-:Y:S01]  /*13710*/  ENDCOLLECTIVE ;  /* 0x000000000000791b */ /* 0x003fe20003800000 */
.L_x_2891:
[----:B------:R-:W-:Y:S02]  /*13720*/  MOV R78, R61 ;  /* 0x0000003d004e7202 */ /* 0x000fe40000000f00 */
[----:B------:R-:W-:-:S07]  /*13730*/  MOV R60, R231 ;  /* 0x000000e7003c7202 */ /* 0x000fce0000000f00 */
[----:B------:R-:W-:Y:S05]  /*13740*/  WARPSYNC.COLLECTIVE R79, `(.L_x_2892) ;  /* 0x000000004f087348 */ /* 0x000fea0003c00000 */
[----:B------:R0:W1:Y:S02]  /*13750*/  SHFL.IDX P3, R231, R78, R77, R76 ;  /* 0x0000004d4ee77389 */ /* 0x000064000006004c */
[----:B01----:R-:W-:Y:S01]  /*13760*/  ENDCOLLECTIVE ;  /* 0x000000000000791b */ /* 0x003fe20003800000 */
.L_x_2892:
[----:B------:R-:W-:Y:S02]  /*13770*/  MOV R78, R62 ;  /* 0x0000003e004e7202 */ /* 0x000fe40000000f00 */
[----:B------:R-:W-:-:S07]  /*13780*/  MOV R61, R231 ;  /* 0x000000e7003d7202 */ /* 0x000fce0000000f00 */
[----:B------:R-:W-:Y:S05]  /*13790*/  WARPSYNC.COLLECTIVE R79, `(.L_x_2893) ;  /* 0x000000004f087348 */ /* 0x000fea0003c00000 */
[----:B------:R0:W1:Y:S02]  /*137a0*/  SHFL.IDX P3, R231, R78, R77, R76 ;  /* 0x0000004d4ee77389 */ /* 0x000064000006004c */
[----:B01----:R-:W-:Y:S01]  /*137b0*/  ENDCOLLECTIVE ;  /* 0x000000000000791b */ /* 0x003fe20003800000 */
.L_x_2893:
[----:B------:R-:W-:Y:S02]  /*137c0*/  MOV R78, R63 ;  /* 0x0000003f004e7202 */ /* 0x000fe40000000f00 */
[----:B------:R-:W-:-:S07]  /*137d0*/  MOV R62, R231 ;  /* 0x000000e7003e7202 */ /* 0x000fce0000000f00 */
[----:B------:R-:W-:Y:S05]  /*137e0*/  WARPSYNC.COLLECTIVE R79, `(.L_x_2894) ;  /* 0x000000004f087348 */ /* 0x000fea0003c00000 */
[----:B------:R0:W1:Y:S02]  /*137f0*/  SHFL.IDX P3, R231, R78, R77, R76 ;  /* 0x0000004d4ee77389 */ /* 0x000064000006004c */
[----:B01----:R-:W-:Y:S01]  /*13800*/  ENDCOLLECTIVE ;  /* 0x000000000000791b */ /* 0x003fe20003800000 */
.L_x_2894:
[----:B------:R-:W-:Y:S01]  /*13810*/  MOV R63, R231 ;  /* 0x000000e7003f7202 */ /* 0x000fe20000000f00 */
[----:B------:R-:W-:Y:S06]  /*13820*/  BRA `(.L_x_2895) ;  /* 0xffffff5c00907947 */ /* 0x000fec000383ffff */
.L_x_2757:
[----:B------:R-:W-:Y:S01]  /*13830*/  HFMA2.MMA R245, -RZ, RZ, 0, 5.9604644775390625e-08 ;  /* 0x00000001fff57435 */ /* 0x000fe200000001ff */
[----:B------:R-:W-:Y:S02]  /*13840*/  MOV R244, R232 ;  /* 0x000000e800f47202 */ /* 0x000fe40000000f00 */
[----:B------:R-:W-:Y:S02]  /*13850*/  MOV R252, 0x1f ;  /* 0x0000001f00fc7802 */ /* 0x000fe40000000f00 */
[----:B------:R-:W-:-:S07]  /*13860*/  MOV R79, 0xffffffff ;  /* 0xffffffff004f7802 */ /* 0x000fce0000000f00 */
[----:B------:R-:W-:Y:S05]  /*13870*/  WARPSYNC.COLLECTIVE R79, `(.L_x_2896) ;  /* 0x000000004f087348 */ /* 0x000fea0003c00000 */
[----:B------:R0:W1:Y:S02]  /*13880*/  SHFL.DOWN P0, R231, R244, R245, R252 ;  /* 0x080000f5f4e77389 */ /* 0x00006400000000fc */
[----:B01----:R-:W-:Y:S01]  /*13890*/  ENDCOLLECTIVE ;  /* 0x000000000000791b */ /* 0x003fe20003800000 */
.L_x_2896:
[----:B------:R-:W-:Y:S02]  /*138a0*/  MOV R244, R241 ;  /* 0x000000f100f47202 */ /* 0x000fe40000000f00 */
[----:B------:R-:W-:-:S07]  /*138b0*/  MOV R76, R231 ;  /* 0x000000e7004c7202 */ /* 0x000fce0000000f00 */
[----:B------:R-:W-:Y:S05]  /*138c0*/  WARPSYNC.COLLECTIVE R79, `(.L_x_2897) ;  /* 0x000000004f087348 */ /* 0x000fea0003c00000 */
[----:B------:R0:W1:Y:S02]  /*138d0*/  SHFL.DOWN P0, R231, R244, R245, R252 ;  /* 0x080000f5f4e77389 */ /* 0x00006400000000fc */
[----:B01----:R-:W-:Y:S01]  /*138e0*/  ENDCOLLECTIVE ;  /* 0x000000000000791b */ /* 0x003fe20003800000 */
.L_x_2897:
[----:B------:R-:W-:Y:S02]  /*138f0*/  MOV R244, R242 ;  /* 0x000000f200f47202 */ /* 0x000fe40000000f00 */
[----:B------:R-:W-:-:S07]  /*13900*/  MOV R77, R231 ;  /* 0x000000e7004d7202 */ /* 0x000fce0000000f00 */
[----:B------:R-:W-:Y:S05]  /*13910*/  WARPSYNC.COLLECTIVE R79, `(.L_x_2898) ;  /* 0x000000004f087348 */ /* 0x000fea0003c00000 */
[----:B------:R0:W1:Y:S02]  /*13920*/  SHFL.DOWN P0, R231, R244, R245, R252 ;  /* 0x080000f5f4e77389 */ /* 0x00006400000000fc */
[----:B01----:R-:W-:Y:S01]  /*13930*/  ENDCOLLECTIVE ;  /* 0x000000000000791b */ /* 0x003fe20003800000 */
.L_x_2898:
[----:B------:R-:W-:Y:S02]  /*13940*/  MOV R244, R243 ;  /* 0x000000f300f47202 */ /* 0x000fe40000000f00 */
[----:B------:R-:W-:-:S07]  /*13950*/  MOV R78, R231 ;  /* 0x000000e7004e7202 */ /* 0x000fce0000000f00 */
[----:B------:R-:W-:Y:S05]  /*13960*/  WARPSYNC.COLLECTIVE R79, `(.L_x_2899) ;  /* 0x000000004f087348 */ /* 0x000fea0003c00000 */
[----:B------:R0:W1:Y:S02]  /*13970*/  SHFL.DOWN P0, R231, R244, R245, R252 ;  /* 0x080000f5f4e77389 */ /* 0x00006400000000fc */
[----:B01----:R-:W-:Y:S01]  /*13980*/  ENDCOLLECTIVE ;  /* 0x000000000000791b */ /* 0x003fe20003800000 */
.L_x_2899:
[----:B------:R-:W-:Y:S01]  /*13990*/  MOV R79, R231 ;  /* 0x000000e7004f7202 */ /* 0x000fe20000000f00 */
[----:B------:R-:W-:Y:S06]  /*139a0*/  BRA `(.L_x_2900) ;  /* 0xffffff7000987947 */ /* 0x000fec000383ffff */
.L_x_2760:
        /* <DEDUP_REMOVED lines=8> */
.L_x_2902:
[----:B------:R-:W-:Y:S05]  /*13a30*/  BSYNC B0 ;  /* 0x0000000000007941 */ /* 0x000fea0003800000 */
.L_x_2901:
        /* <DEDUP_REMOVED lines=8> */
.L_x_2903:
[----:B------:R-:W-:Y:S02]  /*13ac0*/  MOV R244, R242 ;  /* 0x000000f200f47202 */ /* 0x000fe40000000f00 */
[----:B------:R-:W-:-:S07]  /*13ad0*/  MOV R77, R231 ;  /* 0x000000e7004d7202 */ /* 0x000fce0000000f00 */
[----:B------:R-:W-:Y:S05]  /*13ae0*/  WARPSYNC.COLLECTIVE R79, `(.L_x_2904) ;  /* 0x000000004f087348 */ /* 0x000fea0003c00000 */
[----:B------:R0:W1:Y:S02]  /*13af0*/  SHFL.DOWN P0, R231, R244, R245, R252 ;  /* 0x080000f5f4e77389 */ /* 0x00006400000000fc */
[----:B01----:R-:W-:Y:S01]  /*13b00*/  ENDCOLLECTIVE ;  /* 0x000000000000791b */ /* 0x003fe20003800000 */
.L_x_2904:
[----:B------:R-:W-:Y:S02]  /*13b10*/  MOV R244, R243 ;  /* 0x000000f300f47202 */ /* 0x000fe40000000f00 */
[----:B------:R-:W-:-:S07]  /*13b20*/  MOV R78, R231 ;  /* 0x000000e7004e7202 */ /* 0x000fce0000000f00 */
[----:B------:R-:W-:Y:S05]  /*13b30*/  WARPSYNC.COLLECTIVE R79, `(.L_x_2905) ;  /* 0x000000004f087348 */ /* 0x000fea0003c00000 */
[----:B------:R0:W1:Y:S02]  /*13b40*/  SHFL.DOWN P0, R231, R244, R245, R252 ;  /* 0x080000f5f4e77389 */ /* 0x00006400000000fc */
[----:B01----:R-:W-:Y:S01]  /*13b50*/  ENDCOLLECTIVE ;  /* 0x000000000000791b */ /* 0x003fe20003800000 */
.L_x_2905:
[----:B------:R-:W-:Y:S01]  /*13b60*/  MOV R79, R231 ;  /* 0x000000e7004f7202 */ /* 0x000fe20000000f00 */
[----:B------:R-:W-:Y:S06]  /*13b70*/  BRA `(.L_x_2906) ;  /* 0xffffff7000787947 */ /* 0x000fec000383ffff */
.L_x_2763:
        /* <DEDUP_REMOVED lines=8> */
.L_x_2908:
[----:B------:R-:W-:Y:S05]  /*13c00*/  BSYNC B0 ;  /* 0x0000000000007941 */ /* 0x000fea0003800000 */
.L_x_2907:
        /* <DEDUP_REMOVED lines=8> */
.L_x_2909:
[----:B------:R-:W-:Y:S02]  /*13c90*/  MOV R244, R242 ;  /* 0x000000f200f47202 */ /* 0x000fe40000000f00 */
[----:B------:R-:W-:-:S07]  /*13ca0*/  MOV R77, R231 ;  /* 0x000000e7004d7202 */ /* 0x000fce0000000f00 */
[----:B------:R-:W-:Y:S05]  /*13cb0*/  WARPSYNC.COLLECTIVE R79, `(.L_x_2910) ;  /* 0x000000004f087348 */ /* 0x000fea0003c00000 */
[----:B------:R0:W1:Y:S02]  /*13cc0*/  SHFL.DOWN P0, R231, R244, R245, R252 ;  /* 0x080000f5f4e77389 */ /* 0x00006400000000fc */
[----:B01----:R-:W-:Y:S01]  /*13cd0*/  ENDCOLLECTIVE ;  /* 0x000000000000791b */ /* 0x003fe20003800000 */
.L_x_2910:
[----:B------:R-:W-:Y:S02]  /*13ce0*/  MOV R244, R243 ;  /* 0x000000f300f47202 */ /* 0x000fe40000000f00 */
[----:B------:R-:W-:-:S07]  /*13cf0*/  MOV R78, R231 ;  /* 0x000000e7004e7202 */ /* 0x000fce0000000f00 */
[----:B------:R-:W-:Y:S05]  /*13d00*/  WARPSYNC.COLLECTIVE R79, `(.L_x_2911) ;  /* 0x000000004f087348 */ /* 0x000fea0003c00000 */
[----:B------:R0:W1:Y:S02]  /*13d10*/  SHFL.DOWN P0, R231, R244, R245, R252 ;  /* 0x080000f5f4e77389 */ /* 0x00006400000000fc */
[----:B01----:R-:W-:Y:S01]  /*13d20*/  ENDCOLLECTIVE ;  /* 0x000000000000791b */ /* 0x003fe20003800000 */
.L_x_2911:
[----:B------:R-:W-:Y:S01]  /*13d30*/  MOV R79, R231 ;  /* 0x000000e7004f7202 */ /* 0x000fe20000000f00 */
[----:B------:R-:W-:Y:S06]  /*13d40*/  BRA `(.L_x_2912) ;  /* 0xffffff7000587947 */ /* 0x000fec000383ffff */
.L_x_2766:
        /* <DEDUP_REMOVED lines=8> */
.L_x_2914:
[----:B------:R-:W-:Y:S05]  /*13dd0*/  BSYNC B0 ;  /* 0x0000000000007941 */ /* 0x000fea0003800000 */
.L_x_2913:
        /* <DEDUP_REMOVED lines=8> */
.L_x_2915:
[----:B------:R-:W-:Y:S02]  /*13e60*/  MOV R244, R242 ;  /* 0x000000f200f47202 */ /* 0x000fe40000000f00 */
[----:B------:R-:W-:-:S07]  /*13e70*/  MOV R77, R231 ;  /* 0x000000e7004d7202 */ /* 0x000fce0000000f00 */
[----:B------:R-:W-:Y:S05]  /*13e80*/  WARPSYNC.COLLECTIVE R79, `(.L_x_2916) ;  /* 0x000000004f087348 */ /* 0x000fea0003c00000 */
[----:B------:R0:W1:Y:S02]  /*13e90*/  SHFL.DOWN P0, R231, R244, R245, R252 ;  /* 0x080000f5f4e77389 */ /* 0x00006400000000fc */
[----:B01----:R-:W-:Y:S01]  /*13ea0*/  ENDCOLLECTIVE ;  /* 0x000000000000791b */ /* 0x003fe20003800000 */
.L_x_2916:
[----:B------:R-:W-:Y:S02]  /*13eb0*/  MOV R244, R243 ;  /* 0x000000f300f47202 */ /* 0x000fe40000000f00 */
[----:B------:R-:W-:-:S07]  /*13ec0*/  MOV R78, R231 ;  /* 0x000000e7004e7202 */ /* 0x000fce0000000f00 */
[----:B------:R-:W-:Y:S05]  /*13ed0*/  WARPSYNC.COLLECTIVE R79, `(.L_x_2917) ;  /* 0x000000004f087348 */ /* 0x000fea0003c00000 */
[----:B------:R0:W1:Y:S02]  /*13ee0*/  SHFL.DOWN P0, R231, R244, R245, R252 ;  /* 0x080000f5f4e77389 */ /* 0x00006400000000fc */
[----:B01----:R-:W-:Y:S01]  /*13ef0*/  ENDCOLLECTIVE ;  /* 0x000000000000791b */ /* 0x003fe20003800000 */
.L_x_2917:
[----:B------:R-:W-:Y:S01]  /*13f00*/  MOV R79, R231 ;  /* 0x000000e7004f7202 */ /* 0x000fe20000000f00 */
[----:B------:R-:W-:Y:S06]  /*13f10*/  BRA `(.L_x_2918) ;  /* 0xffffff7000387947 */ /* 0x000fec000383ffff */
.L_x_2769:
        /* <DEDUP_REMOVED lines=8> */
.L_x_2920:
[----:B------:R-:W-:Y:S05]  /*13fa0*/  BSYNC B0 ;  /* 0x0000000000007941 */ /* 0x000fea0003800000 */
.L_x_2919:
        /* <DEDUP_REMOVED lines=8> */
.L_x_2921:
[----:B------:R-:W-:Y:S02]  /*14030*/  MOV R244, R242 ;  /* 0x000000f200f47202 */ /* 0x000fe40000000f00 */
[----:B------:R-:W-:-:S07]  /*14040*/  MOV R77, R231 ;  /* 0x000000e7004d7202 */ /* 0x000fce0000000f00 */
[----:B------:R-:W-:Y:S05]  /*14050*/  WARPSYNC.COLLECTIVE R79, `(.L_x_2922) ;  /* 0x000000004f087348 */ /* 0x000fea0003c00000 */
[----:B------:R0:W1:Y:S02]  /*14060*/  SHFL.DOWN P0, R231, R244, R245, R252 ;  /* 0x080000f5f4e77389 */ /* 0x00006400000000fc */
[----:B01----:R-:W-:Y:S01]  /*14070*/  ENDCOLLECTIVE ;  /* 0x000000000000791b */ /* 0x003fe20003800000 */
.L_x_2922:
[----:B------:R-:W-:Y:S02]  /*14080*/  MOV R244, R243 ;  /* 0x000000f300f47202 */ /* 0x000fe40000000f00 */
[----:B------:R-:W-:-:S07]  /*14090*/  MOV R78, R231 ;  /* 0x000000e7004e7202 */ /* 0x000fce0000000f00 */
[----:B------:R-:W-:Y:S05]  /*140a0*/  WARPSYNC.COLLECTIVE R79, `(.L_x_2923) ;  /* 0x000000004f087348 */ /* 0x000fea0003c00000 */
[----:B------:R0:W1:Y:S02]  /*140b0*/  SHFL.DOWN P0, R231, R244, R245, R252 ;  /* 0x080000f5f4e77389 */ /* 0x00006400000000fc */
[----:B01----:R-:W-:Y:S01]  /*140c0*/  ENDCOLLECTIVE ;  /* 0x000000000000791b */ /* 0x003fe20003800000 */
.L_x_2923:
[----:B------:R-:W-:Y:S01]  /*140d0*/  MOV R79, R231 ;  /* 0x000000e7004f7202 */ /* 0x000fe20000000f00 */
[----:B------:R-:W-:Y:S06]  /*140e0*/  BRA `(.L_x_2924) ;  /* 0xffffff7000187947 */ /* 0x000fec000383ffff */
.L_x_2772:
        /* <DEDUP_REMOVED lines=8> */
.L_x_2926:
[----:B------:R-:W-:Y:S05]  /*14170*/  BSYNC B0 ;  /* 0x0000000000007941 */ /* 0x000fea0003800000 */
.L_x_2925:
        /* <DEDUP_REMOVED lines=10> */
.L_x_2927:
[----:B------:R-:W-:Y:S02]  /*14220*/  MOV R252, 0x1f ;  /* 0x0000001f00fc7802 */ /* 0x000fe40000000f00 */
[----:B------:R-:W-:Y:S02]  /*14230*/  MOV R78, R242 ;  /* 0x000000f2004e7202 */ /* 0x000fe40000000f00 */
[----:B------:R-:W-:-:S07]  /*14240*/  MOV R247, R231 ;  /* 0x000000e700f77202 */ /* 0x000fce0000000f00 */
[----:B------:R-:W-:Y:S05]  /*14250*/  WARPSYNC.COLLECTIVE R79, `(.L_x_2928) ;  /* 0x000000004f087348 */ /* 0x000fea0003c00000 */
[----:B------:R0:W1:Y:S02]  /*14260*/  SHFL.IDX P3, R231, R78, R77, R76 ;  /* 0x0000004d4ee77389 */ /* 0x000064000006004c */
[----:B01----:R-:W-:Y:S01]  /*14270*/  ENDCOLLECTIVE ;  /* 0x000000000000791b */ /* 0x003fe20003800000 */
.L_x_2928:
        /* <DEDUP_REMOVED lines=9> */
.L_x_2929:
[----:B------:R-:W-:Y:S02]  /*14310*/  MOV R78, R60 ;  /* 0x0000003c004e7202 */ /* 0x000fe40000000f00 */
[----:B------:R-:W-:-:S07]  /*14320*/  MOV R251, R231 ;  /* 0x000000e700fb7202 */ /* 0x000fce0000000f00 */
[----:B------:R-:W-:Y:S05]  /*14330*/  WARPSYNC.COLLECTIVE R79, `(.L_x_2930) ;  /* 0x000000004f087348 */ /* 0x000fea0003c00000 */
[----:B------:R0:W1:Y:S02]  /*14340*/  SHFL.DOWN P0, R231, R244, R245, R252 ;  /* 0x080000f5f4e77389 */ /* 0x00006400000000fc */
[----:B01----:R-:W-:Y:S01]  /*14350*/  ENDCOLLECTIVE ;  /* 0x000000000000791b */ /* 0x003fe20003800000 */
.L_x_2930:
[----:B------:R-:W-:Y:S02]  /*14360*/  MOV R244, R241 ;  /* 0x000000f100f47202 */ /* 0x000fe40000000f00 */
[----:B------:R-:W-:-:S07]  /*14370*/  MOV R232, R231 ;  /* 0x000000e700e87202 */ /* 0x000fce0000000f00 */
[----:B------:R-:W-:Y:S05]  /*14380*/  WARPSYNC.COLLECTIVE R79, `(.L_x_2931) ;  /* 0x000000004f087348 */ /* 0x000fea0003c00000 */
[----:B------:R0:W1:Y:S02]  /*14390*/  SHFL.DOWN P0, R231, R244, R245, R252 ;  /* 0x080000f5f4e77389 */ /* 0x00006400000000fc */
[----:B01----:R-:W-:Y:S01]  /*143a0*/  ENDCOLLECTIVE ;  /* 0x000000000000791b */ /* 0x003fe20003800000 */
.L_x_2931:
[----:B------:R-:W-:Y:S02]  /*143b0*/  MOV R244, R242 ;  /* 0x000000f200f47202 */ /* 0x000fe40000000f00 */
[----:B------:R-:W-:-:S07]  /*143c0*/  MOV R241, R231 ;  /* 0x000000e700f17202 */ /* 0x000fce0000000f00 */
[----:B------:R-:W-:Y:S05]  /*143d0*/  WARPSYNC.COLLECTIVE R79, `(.L_x_2932) ;  /* 0x000000004f087348 */ /* 0x000fea0003c00000 */
[----:B------:R0:W1:Y:S02]  /*143e0*/  SHFL.DOWN P0, R231, R244, R245, R252 ;  /* 0x080000f5f4e77389 */ /* 0x00006400000000fc */
[----:B01----:R-:W-:Y:S01]  /*143f0*/  ENDCOLLECTIVE ;  /* 0x000000000000791b */ /* 0x003fe20003800000 */
.L_x_2932:
[----:B------:R-:W-:Y:S02]  /*14400*/  MOV R244, R243 ;  /* 0x000000f300f47202 */ /* 0x000fe40000000f00 */
[----:B------:R-:W-:-:S07]  /*14410*/  MOV R242, R231 ;  /* 0x000000e700f27202 */ /* 0x000fce0000000f00 */
[----:B------:R-:W-:Y:S05]  /*14420*/  WARPSYNC.COLLECTIVE R79, `(.L_x_2933) ;  /* 0x000000004f087348 */ /* 0x000fea0003c00000 */
[----:B------:R0:W1:Y:S02]  /*14430*/  SHFL.DOWN P0, R231, R244, R245, R252 ;  /* 0x080000f5f4e77389 */ /* 0x00006400000000fc */
[----:B01----:R-:W-:Y:S01]  /*14440*/  ENDCOLLECTIVE ;  /* 0x000000000000791b */ /* 0x003fe20003800000 */
.L_x_2933:
[----:B------:R-:W-:-:S07]  /*14450*/  MOV R243, R231 ;  /* 0x000000e700f37202 */ /* 0x000fce0000000f00 */
[----:B------:R-:W-:Y:S05]  /*14460*/  WARPSYNC.COLLECTIVE R79, `(.L_x_2934) ;  /* 0x000000004f087348 */ /* 0x000fea0003c00000 */
[----:B------:R0:W1:Y:S02]  /*14470*/  SHFL.IDX P3, R231, R78, R77, R76 ;  /* 0x0000004d4ee77389 */ /* 0x000064000006004c */
[----:B01----:R-:W-:Y:S01]  /*14480*/  ENDCOLLECTIVE ;  /* 0x000000000000791b */ /* 0x003fe20003800000 */
.L_x_2934:
[----:B------:R-:W-:Y:S02]  /*14490*/  MOV R78, R61 ;  /* 0x0000003d004e7202 */ /* 0x000fe40000000f00 */
[----:B------:R-:W-:-:S07]  /*144a0*/  MOV R252, R231 ;  /* 0x000000e700fc7202 */ /* 0x000fce0000000f00 */
[----:B------:R-:W-:Y:S05]  /*144b0*/  WARPSYNC.COLLECTIVE R79, `(.L_x_2935) ;  /* 0x000000004f087348 */ /* 0x000fea0003c00000 */
[----:B------:R0:W1:Y:S02]  /*144c0*/  SHFL.IDX P3, R231, R78, R77, R76 ;  /* 0x0000004d4ee77389 */ /* 0x000064000006004c */
[----:B01----:R-:W-:Y:S01]  /*144d0*/  ENDCOLLECTIVE ;  /* 0x000000000000791b */ /* 0x003fe20003800000 */
.L_x_2935:
[----:B------:R-:W-:Y:S01]  /*144e0*/  MOV R78, R62 ;  /* 0x0000003e004e7202 */ /* 0x000fe20000000f00 */
[-C--:B------:R-:W-:Y:S01]  /*144f0*/  FMUL.FTZ R62, R61, R247.reuse ;  /* 0x000000f73d3e7220 */ /* 0x080fe20000410000 */
[----:B------:R-:W-:Y:S01]  /*14500*/  FMUL.FTZ R247, R60, R247 ;  /* 0x000000f73cf77220 */ /* 0x000fe20000410000 */
[----:B------:R-:W-:-:S07]  /*14510*/  MOV R245, R231 ;  /* 0x000000e700f57202 */ /* 0x000fce0000000f00 */
[----:B------:R-:W-:Y:S05]  /*14520*/  WARPSYNC.COLLECTIVE R79, `(.L_x_2936) ;  /* 0x000000004f087348 */ /* 0x000fea0003c00000 */
[----:B------:R0:W1:Y:S02]  /*14530*/  SHFL.IDX P3, R231, R78, R77, R76 ;  /* 0x0000004d4ee77389 */ /* 0x000064000006004c */
[----:B01----:R-:W-:Y:S01]  /*14540*/  ENDCOLLECTIVE ;  /* 0x000000000000791b */ /* 0x003fe20003800000 */
.L_x_2936:
[----:B------:R-:W-:Y:S02]  /*14550*/  MOV R78, R63 ;  /* 0x0000003f004e7202 */ /* 0x000fe40000000f00 */
[----:B------:R-:W-:-:S07]  /*14560*/  MOV R244, R231 ;  /* 0x000000e700f47202 */ /* 0x000fce0000000f00 */
[----:B------:R-:W-:Y:S05]  /*14570*/  WARPSYNC.COLLECTIVE R79, `(.L_x_2937) ;  /* 0x000000004f087348 */ /* 0x000fea0003c00000 */
[----:B------:R0:W1:Y:S02]  /*14580*/  SHFL.IDX P3, R231, R78, R77, R76 ;  /* 0x0000004d4ee77389 */ /* 0x000064000006004c */
[----:B01----:R-:W-:Y:S01]  /*14590*/  ENDCOLLECTIVE ;  /* 0x000000000000791b */ /* 0x003fe20003800000 */
.L_x_2937:
[----:B------:R-:W-:Y:S01]  /*145a0*/  MOV R79, R231 ;  /* 0x000000e7004f7202 */ /* 0x000fe20000000f00 */
[----:B------:R-:W-:Y:S06]  /*145b0*/  BRA `(.L_x_2938) ;  /* 0xffffff6c00707947 */ /* 0x000fec000383ffff */
.L_x_2939:
        /* <DEDUP_REMOVED lines=12> */
.L_x_18914:


//--------------------- .text._Z25selective_scan_bwd_kernelI32Selective_Scan_bwd_kernel_traitsILi128ELi16ELb0ELb1ELb1ELb1ELb1EN3c104HalfENS1_7complexIfEEEEv12SSMParamsBwd --------------------------
	.section	.text._Z25selective_scan_bwd_kernelI32Selective_Scan_bwd_kernel_traitsILi128ELi16ELb0ELb1ELb1ELb1ELb1EN3c104HalfENS1_7complexIfEEEEv12SSMParamsBwd,"ax",@progbits
	.align	128
        .global         _Z25selective_scan_bwd_kernelI32Selective_Scan_bwd_kernel_traitsILi128ELi16ELb0ELb1ELb1ELb1ELb1EN3c104HalfENS1_7complexIfEEEEv12SSMParamsBwd
        .type           _Z25selective_scan_bwd_kernelI32Selective_Scan_bwd_kernel_traitsILi128ELi16ELb0ELb1ELb1ELb1ELb1EN3c104HalfENS1_7complexIfEEEEv12SSMParamsBwd,@function
        .size           _Z25selective_scan_bwd_kernelI32Selective_Scan_bwd_kernel_traitsILi128ELi16ELb0ELb1ELb1ELb1ELb1EN3c104HalfENS1_7complexIfEEEEv12SSMParamsBwd,(.L_x_18915 - _Z25selective_scan_bwd_kernelI32Selective_Scan_bwd_kernel_traitsILi128ELi16ELb0ELb1ELb1ELb1ELb1EN3c104HalfENS1_7complexIfEEEEv12SSMParamsBwd)
        .other          _Z25selective_scan_bwd_kernelI32Selective_Scan_bwd_kernel_traitsILi128ELi16ELb0ELb1ELb1ELb1ELb1EN3c104HalfENS1_7complexIfEEEEv12SSMParamsBwd,@"STO_CUDA_ENTRY STV_DEFAULT"
_Z25selective_scan_bwd_kernelI32Selective_Scan_bwd_kernel_traitsILi128ELi16ELb0ELb1ELb1ELb1ELb1EN3c104HalfENS1_7complexIfEEEEv12SSMParamsBwd:
.text._Z25selective_scan_bwd_kernelI32Selective_Scan_bwd_kernel_traitsILi128ELi16ELb0ELb1ELb1ELb1ELb1EN3c104HalfENS1_7complexIfEEEEv12SSMParamsBwd:
        /* <DEDUP_REMOVED lines=189> */
.L_x_3078:
        /* <DEDUP_REMOVED lines=322> */
[----:B------:R0:W-:Y:S01]  /*1ff0*/  STL [R1], R100 ;  /* 0x0000006401007387 */ /* 0x0001e20000100800 */
        /* <DEDUP_REMOVED lines=69> */
.L_x_2942:
[----:B------:R-:W-:Y:S05]  /*2450*/  BSYNC B0 ;  /* 0x0000000000007941 */ /* 0x000fea0003800000 */
.L_x_2941:
        /* <DEDUP_REMOVED lines=36> */
.L_x_2944:
[----:B------:R-:W-:Y:S05]  /*26a0*/  BSYNC B0 ;  /* 0x0000000000007941 */ /* 0x000fea0003800000 */
.L_x_2943:
        /* <DEDUP_REMOVED lines=36> */
.L_x_2946:
[----:B------:R-:W-:Y:S05]  /*28f0*/  BSYNC B0 ;  /* 0x0000000000007941 */ /* 0x000fea0003800000 */
.L_x_2945:
        /* <DEDUP_REMOVED lines=36> */
.L_x_2948:
[----:B------:R-:W-:Y:S05]  /*2b40*/  BSYNC B0 ;  /* 0x0000000000007941 */ /* 0x000fea0003800000 */
.L_x_2947:
        /* <DEDUP_REMOVED lines=36> */
.L_x_2950:
[----:B------:R-:W-:Y:S05]  /*2d90*/  BSYNC B0 ;  /* 0x0000000000007941 */ /* 0x000fea0003800000 */
.L_x_2949:
        /* <DEDUP_REMOVED lines=36> */
.L_x_2952:
[----:B------:R-:W-:Y:S05]  /*2fe0*/  BSYNC B0 ;  /* 0x0000000000007941 */ /* 0x000fea0003800000 */
.L_x_2951:
        /* <DEDUP_REMOVED lines=36> */
.L_x_2954:
[----:B------:R-:W-:Y:S05]  /*3230*/  BSYNC B0 ;  /* 0x0000000000007941 */ /* 0x000fea0003800000 */
.L_x_2953:
        /* <DEDUP_REMOVED lines=36> */
.L_x_2956:
[----:B------:R-:W-:Y:S05]  /*3480*/  BSYNC B0 ;  /* 0x0000000000007941 */ /* 0x000fea0003800000 */
.L_x_2955:
        /* <DEDUP_REMOVED lines=36> */
.L_x_2958:
[----:B------:R-:W-:Y:S05]  /*36d0*/  BSYNC B0 ;  /* 0x0000000000007941 */ /* 0x000fea0003800000 */
.L_x_2957:
        /* <DEDUP_REMOVED lines=36> */
.L_x_2960:
[----:B------:R-:W-:Y:S05]  /*3920*/  BSYNC B0 ;  /* 0x0000000000007941 */ /* 0x000fea0003800000 */
.L_x_2959:
        /* <DEDUP_REMOVED lines=34> */
.L_x_2962:
[----:B------:R-:W-:Y:S05]  /*3b50*/  BSYNC B0 ;  /* 0x0000000000007941 */ /* 0x000fea0003800000 */
.L_x_2961:
        /* <DEDUP_REMOVED lines=33> */
.L_x_2964:
[----:B------:R-:W-:Y:S05]  /*3d70*/  BSYNC B0 ;  /* 0x0000000000007941 */ /* 0x000fea0003800000 */
.L_x_2963:
        /* <DEDUP_REMOVED lines=33> */
.L_x_2966:
[----:B------:R-:W-:Y:S05]  /*3f90*/  BSYNC B0 ;  /* 0x0000000000007941 */ /* 0x000fea0003800000 */
.L_x_2965:
        /* <DEDUP_REMOVED lines=33> */
.L_x_2968:
[----:B------:R-:W-:Y:S05]  /*41b0*/  BSYNC B0 ;  /* 0x0000000000007941 */ /* 0x000fea0003800000 */
.L_x_2967:
        /* <DEDUP_REMOVED lines=33> */
.L_x_2970:
[----:B------:R-:W-:Y:S05]  /*43d0*/  BSYNC B0 ;  /* 0x0000000000007941 */ /* 0x000fea0003800000 */
.L_x_2969:
        /* <DEDUP_REMOVED lines=33> */
.L_x_2972:
[----:B------:R-:W-:Y:S05]  /*45f0*/  BSYNC B0 ;  /* 0x0000000000007941 */ /* 0x000fea0003800000 */
.L_x_2971:
[----:B------:R-:W-:Y:S02]  /*4600*/  USHF.R.S32.HI UR36, URZ, 0x1f, UR35 ;  /* 0x0000001f3f247899 */ /* 0x000fe40008011423 */
[----:B------:R-:W-:Y:S01]  /*4610*/  MOV R2, UR35 ;  /* 0x0000002300027c02 */ /* 0x000fe20008000f00 */
[----:B------:R-:W-:Y:S01]  /*4620*/  USHF.R.S32.HI UR30, URZ, 0x1f, UR11 ;  /* 0x0000001f3f1e7899 */ /* 0x000fe2000801140b */
[----:B------:R-:W-:Y:S01]  /*4630*/  MOV R4, UR35 ;  /* 0x0000002300047c02 */ /* 0x000fe20008000f00 */
[----:B------:R-:W-:Y:S01]  /*4640*/  ULDC.64 UR8, c[0x0][0x2a0] ;  /* 0x0000a80000087ab9 */ /* 0x000fe20000000a00 */
[----:B------:R-:W-:Y:S01]  /*4650*/  ULDC.64 UR28, c[0x0][0x2a8] ;  /* 0x0000aa00001c7ab9 */ /* 0x000fe20000000a00 */
[----:B------:R-:W-:Y:S01]  /*4660*/  UIMAD UR7, UR30, UR8, URZ ;  /* 0x000000081e0772a4 */ /* 0x000fe2000f8e023f */
[----:B------:R-:W-:Y:S01]  /*4670*/  MOV R3, UR36 ;  /* 0x0000002400037c02 */ /* 0x000fe20008000f00 */
[----:B------:R-:W-:Y:S02]  /*4680*/  UIMAD.WIDE.U32 UR32, UR11, UR8, URZ ;  /* 0x000000080b2072a5 */ /* 0x000fe4000f8e003f */
[----:B------:R-:W-:Y:S01]  /*4690*/  MOV R5, UR8 ;  /* 0x0000000800057c02 */ /* 0x000fe20008000f00 */
[----:B------:R-:W-:Y:S01]  /*46a0*/  UIMAD UR26, UR11, UR9, UR7 ;  /* 0x000000090b1a72a4 */ /* 0x000fe2000f8e0207 */
[----:B0-----:R-:W0:Y:S01]  /*46b0*/  LDS.U16 R47, [R155] ;  /* 0x000000009b2f7984 */ /* 0x001e220000000400 */
[----:B------:R-:W-:Y:S01]  /*46c0*/  USHF.R.S32.HI UR7, URZ, 0x1f, UR10 ;  /* 0x0000001f3f077899 */ /* 0x000fe2000801140a */
[----:B------:R-:W-:Y:S01]  /*46d0*/  ULDC.64 UR8, c[0x0][0x2b0] ;  /* 0x0000ac0000087ab9 */ /* 0x000fe20000000a00 */
[----:B------:R-:W-:Y:S01]  /*46e0*/  @!P0 IMAD.WIDE.U32 R2, R5, UR11, R2 ;  /* 0x0000000b05028c25 */ /* 0x000fe2000f8e0002 */
[----:B------:R-:W-:Y:S01]  /*46f0*/  UIMAD UR27, UR30, UR8, URZ ;  /* 0x000000081e1b72a4 */ /* 0x000fe2000f8e023f */
[----:B------:R-:W-:Y:S01]  /*4700*/  MOV R5, UR36 ;  /* 0x0000002400057c02 */ /* 0x000fe20008000f00 */
[----:B------:R-:W-:Y:S01]  /*4710*/  UIMAD UR37, UR7, UR28, URZ ;  /* 0x0000001c072572a4 */ /* 0x000fe2000f8e023f */
[----:B------:R-:W-:Y:S01]  /*4720*/  MOV R7, UR8 ;  /* 0x0000000800077c02 */ /* 0x000fe20008000f00 */
[----:B------:R-:W-:Y:S01]  /*4730*/  UIMAD UR31, UR11, UR9, UR27 ;  /* 0x000000090b1f72a4 */ /* 0x000fe2000f8e021b */
[----:B------:R-:W-:Y:S01]  /*4740*/  @!P0 IADD3 R3, R3, UR26, RZ ;  /* 0x0000001a03038c10 */ /* 0x000fe2000fffe0ff */
[----:B------:R-:W-:Y:S01]  /*4750*/  UIADD3 UR33, UR33, UR26, URZ ;  /* 0x0000001a21217290 */ /* 0x000fe2000fffe03f */
[----:B------:R-:W1:Y:S01]  /*4760*/  LDS.U16 R48, [R155+0x2] ;  /* 0x000002009b307984 */ /* 0x000e620000000400 */
[----:B------:R-:W-:Y:S01]  /*4770*/  @!P0 IMAD.WIDE.U32 R4, R7, UR11, R4 ;  /* 0x0000000b07048c25 */ /* 0x000fe2000f8e0004 */
[----:B------:R-:W-:Y:S01]  /*4780*/  UIMAD.WIDE.U32 UR8, UR11, UR8, URZ ;  /* 0x000000080b0872a5 */ /* 0x000fe2000f8e003f */
[----:B------:R-:W-:Y:S01]  /*4790*/  MOV R7, UR28 ;  /* 0x0000001c00077c02 */ /* 0x000fe20008000f00 */
[----:B------:R-:W-:Y:S01]  /*47a0*/  ULDC.64 UR26, c[0x0][0x2b8] ;  /* 0x0000ae00001a7ab9 */ /* 0x000fe20000000a00 */
[----:B------:R-:W-:Y:S01]  /*47b0*/  UIMAD UR37, UR10, UR29, UR37 ;  /* 0x0000001d0a2572a4 */ /* 0x000fe2000f8e0225 */
[----:B------:R-:W-:Y:S01]  /*47c0*/  @!P0 IADD3 R5, R5, UR31, RZ ;  /* 0x0000001f05058c10 */ /* 0x000fe2000fffe0ff */
[----:B------:R-:W-:Y:S01]  /*47d0*/  UIMAD.WIDE.U32 UR28, UR10, UR28, UR32 ;  /* 0x0000001c0a1c72a5 */ /* 0x000fe2000f8e0020 */
[----:B------:R-:W-:Y:S01]  /*47e0*/  MOV R25, UR26 ;  /* 0x0000001a00197c02 */ /* 0x000fe20008000f00 */
[----:B------:R-:W-:Y:S01]  /*47f0*/  UIADD3 UR9, UR9, UR31, URZ ;  /* 0x0000001f09097290 */ /* 0x000fe2000fffe03f */
[----:B------:R-:W-:Y:S01]  /*4800*/  @!P0 IMAD.WIDE.U32 R2, R7, UR10, R2 ;  /* 0x0000000a07028c25 */ /* 0x000fe2000f8e0002 */
[----:B------:R-:W-:Y:S01]  /*4810*/  UIMAD UR32, UR7, UR26, URZ ;  /* 0x0000001a072072a4 */ /* 0x000fe2000f8e023f */
[----:B------:R-:W2:Y:S01]  /*4820*/  LDS.U16 R49, [R155+0x4] ;  /* 0x000004009b317984 */ /* 0x000ea20000000400 */
[----:B------:R-:W-:Y:S01]  /*4830*/  UIADD3 UR31, UR6, -UR34, URZ ;  /* 0x80000022061f7290 */ /* 0x000fe2000fffe03f */
[----:B------:R-:W-:Y:S01]  /*4840*/  @!P0 IMAD.WIDE.U32 R4, R25, UR10, R4 ;  /* 0x0000000a19048c25 */ /* 0x000fe2000f8e0004 */
[----:B------:R-:W-:Y:S01]  /*4850*/  UIMAD UR38, UR10, UR27, UR32 ;  /* 0x0000001b0a2672a4 */ /* 0x000fe2000f8e0220 */
[C---:B------:R-:W-:Y:S01]  /*4860*/  @!P0 IADD3 R7, P1, R20.reuse, R2, RZ ;  /* 0x0000000214078210 */ /* 0x040fe20007f3e0ff */
[----:B------:R-:W-:Y:S01]  /*4870*/  UIMAD.WIDE.U32 UR26, UR10, UR26, UR8 ;  /* 0x0000001a0a1a72a5 */ /* 0x000fe2000f8e0008 */
[----:B------:R-:W3:Y:S01]  /*4880*/  LDS.U16 R63, [R155+0x6] ;  /* 0x000006009b3f7984 */ /* 0x000ee20000000400 */
[----:B------:R-:W-:Y:S01]  /*4890*/  UIMAD UR31, UR31, -0x800, URZ ;  /* 0xfffff8001f1f78a4 */ /* 0x000fe2000f8e023f */
[C---:B------:R-:W-:Y:S01]  /*48a0*/  @!P0 IADD3 R4, P2, R20.reuse, R4, RZ ;  /* 0x0000000414048210 */ /* 0x040fe20007f5e0ff */
[----:B------:R-:W-:Y:S01]  /*48b0*/  ULDC.64 UR8, c[0x0][0x318] ;  /* 0x0000c60000087ab9 */ /* 0x000fe20000000a00 */
[----:B------:R-:W-:Y:S01]  /*48c0*/  ULDC.64 UR32, c[0x0][0x308] ;  /* 0x0000c20000207ab9 */ /* 0x000fe20000000a00 */
[----:B------:R-:W-:Y:S01]  /*48d0*/  USHF.R.S32.HI UR34, URZ, 0x1f, UR31 ;  /* 0x0000001f3f227899 */ /* 0x000fe2000801141f */
[C---:B------:R-:W-:Y:S01]  /*48e0*/  @!P0 IADD3.X R24, R21.reuse, UR37, R3, P1, !PT ;  /* 0x0000002515188c10 */ /* 0x040fe20008ffe403 */
[----:B------:R-:W-:Y:S01]  /*48f0*/  UIADD3 UR40, UP0, UR31, UR28, URZ ;  /* 0x0000001c1f287290 */ /* 0x000fe2000ff1e03f */
[----:B------:R-:W-:Y:S01]  /*4900*/  @!P0 IADD3.X R5, R21, UR38, R5, P2, !PT ;  /* 0x0000002615058c10 */ /* 0x000fe200097fe405 */
[----:B------:R-:W-:Y:S01]  /*4910*/  UIADD3 UR39, UP1, UR31, UR26, URZ ;  /* 0x0000001a1f277290 */ /* 0x000fe2000ff3e03f */
[C---:B------:R-:W-:Y:S01]  /*4920*/  LEA R32, P1, R20.reuse, UR8, 0x1 ;  /* 0x0000000814207c11 */ /* 0x040fe2000f8208ff */
[----:B------:R-:W-:Y:S01]  /*4930*/  UIADD3.X UR28, UR34, UR37, UR29, UP0, !UPT ;  /* 0x00000025221c7290 */ /* 0x000fe200087fe41d */
[----:B------:R-:W-:Y:S01]  /*4940*/  LEA R2, P2, R20, UR32, 0x1 ;  /* 0x0000002014027c11 */ /* 0x000fe2000f8408ff */
[----:B------:R-:W-:Y:S01]  /*4950*/  UIADD3.X UR26, UR34, UR38, UR27, UP1, !UPT ;  /* 0x00000026221a7290 */ /* 0x000fe20008ffe41b */
[----:B------:R-:W-:Y:S01]  /*4960*/  MOV R25, UR40 ;  /* 0x0000002800197c02 */ /* 0x000fe20008000f00 */
[----:B------:R-:W-:Y:S01]  /*4970*/  LDS.U16 R61, [R155+0x8] ;  /* 0x000008009b3d7984 */ /* 0x000fe20000000400 */
[----:B------:R-:W-:-:S02]  /*4980*/  MOV R27, UR39 ;  /* 0x00000027001b7c02 */ /* 0x000fc40008000f00 */
[C-C-:B------:R-:W-:Y:S01]  /*4990*/  LEA.HI.X R6, R20.reuse, UR9, R21.reuse, 0x1, P1 ;  /* 0x0000000914067c11 */ /* 0x140fe200088f0c15 */
[----:B------:R-:W-:Y:S01]  /*49a0*/  LDS.U16 R64, [R155+0xa] ;  /* 0x00000a009b407984 */ /* 0x000fe20000000400 */
[----:B------:R-:W-:Y:S02]  /*49b0*/  LEA.HI.X R3, R20, UR33, R21, 0x1, P2 ;  /* 0x0000002114037c11 */ /* 0x000fe400090f0c15 */
[----:B------:R-:W-:Y:S01]  /*49c0*/  LEA R32, P2, R25, R32, 0x1 ;  /* 0x0000002019207211 */ /* 0x000fe200078408ff */
[----:B------:R-:W-:Y:S01]  /*49d0*/  LDS.U16 R60, [R155+0xc] ;  /* 0x00000c009b3c7984 */ /* 0x000fe20000000400 */
[----:B------:R-:W-:Y:S02]  /*49e0*/  LEA R2, P4, R27, R2, 0x1 ;  /* 0x000000021b027211 */ /* 0x000fe400078808ff */
[----:B------:R-:W-:Y:S01]  /*49f0*/  MOV R26, UR28 ;  /* 0x0000001c001a7c02 */ /* 0x000fe20008000f00 */
[----:B------:R-:W-:Y:S01]  /*4a00*/  LDS.U16 R58, [R155+0xe] ;  /* 0x00000e009b3a7984 */ /* 0x000fe20000000400 */
[----:B------:R-:W-:-:S03]  /*4a10*/  MOV R34, UR26 ;  /* 0x0000001a00227c02 */ /* 0x000fc60008000f00 */
[----:B------:R-:W-:Y:S01]  /*4a20*/  LDS.U16 R38, [R155+0x10] ;  /* 0x000010009b267984 */ /* 0x000fe20000000400 */
[----:B------:R-:W-:-:S03]  /*4a30*/  @!P0 LEA R30, P1, R7, UR8, 0x1 ;  /* 0x00000008071e8c11 */ /* 0x000fc6000f8208ff */
[----:B------:R-:W-:Y:S01]  /*4a40*/  LDS.U16 R35, [R155+0x12] ;  /* 0x000012009b237984 */ /* 0x000fe20000000400 */
[----:B------:R-:W-:Y:S02]  /*4a50*/  @!P0 LEA R28, P3, R4, UR32, 0x1 ;  /* 0x00000020041c8c11 */ /* 0x000fe4000f8608ff */
[----:B------:R-:W-:Y:S02]  /*4a60*/  PRMT R41, RZ, 0x7610, R41 ;  /* 0x00007610ff297816 */ /* 0x000fe40000000029 */
[----:B------:R-:W-:Y:S02]  /*4a70*/  PRMT R42, RZ, 0x7610, R42 ;  /* 0x00007610ff2a7816 */ /* 0x000fe4000000002a */
        /* <DEDUP_REMOVED lines=24> */
[----:B0-----:R-:W-:Y:S01]  /*4c00*/  HADD2.F32 R47, -RZ, R47.H0_H0 ;  /* 0x2000002fff2f7230 */ /* 0x001fe20000004100 */
[----:B------:R-:W-:Y:S01]  /*4c10*/  LEA.HI.X R33, R25, R6, R26, 0x1, P2 ;  /* 0x0000000619217211 */ /* 0x000fe200010f0c1a */
[----:B-1----:R-:W-:Y:S01]  /*4c20*/  HADD2.F32 R48, -RZ, R48.H0_H0 ;  /* 0x20000030ff307230 */ /* 0x002fe20000004100 */
[----:B------:R-:W-:Y:S01]  /*4c30*/  LEA.HI.X R3, R27, R3, R34, 0x1, P4 ;  /* 0x000000031b037211 */ /* 0x000fe200020f0c22 */
[----:B------:R-:W-:Y:S01]  /*4c40*/  LDS.U16 R25, [R155+0x16] ;  /* 0x000016009b197984 */ /* 0x000fe20000000400 */
[----:B------:R-:W-:Y:S01]  /*4c50*/  @!P0 LEA.HI.X R31, R7, UR9, R24, 0x1, P1 ;  /* 0x00000009071f8c11 */ /* 0x000fe200088f0c18 */
[----:B--2---:R-:W-:Y:S01]  /*4c60*/  HADD2.F32 R49, -RZ, R49.H0_H0 ;  /* 0x20000031ff317230 */ /* 0x004fe20000004100 */
[----:B------:R-:W-:Y:S01]  /*4c70*/  @!P0 LEA.HI.X R29, R4, UR33, R5, 0x1, P3 ;  /* 0x00000021041d8c11 */ /* 0x000fe200098f0c05 */
[----:B------:R-:W-:Y:S01]  /*4c80*/  LDS.U16 R27, [R155+0x14] ;  /* 0x000014009b1b7984 */ /* 0x000fe20000000400 */
[----:B---3--:R-:W-:Y:S01]  /*4c90*/  HADD2.F32 R63, -RZ, R63.H0_H0 ;  /* 0x2000003fff3f7230 */ /* 0x008fe20000004100 */
[----:B------:R-:W-:-:S02]  /*4ca0*/  ULDC.64 UR26, c[0x0][0x398] ;  /* 0x0000e600001a7ab9 */ /* 0x000fc40000000a00 */
[----:B------:R-:W-:Y:S01]  /*4cb0*/  LDS.U16 R6, [R155+0x1a] ;  /* 0x00001a009b067984 */ /* 0x000fe20000000400 */
[----:B------:R-:W-:Y:S02]  /*4cc0*/  PRMT R34, RZ, 0x7610, R34 ;  /* 0x00007610ff227816 */ /* 0x000fe40000000022 */
[----:B------:R-:W-:Y:S01]  /*4cd0*/  ISETP.GE.AND P2, PT, R8, UR56, PT ;  /* 0x0000003808007c0c */ /* 0x000fe2000bf46270 */
[----:B------:R-:W-:Y:S01]  /*4ce0*/  LDS.U16 R7, [R155+0x18] ;  /* 0x000018009b077984 */ /* 0x000fe20000000400 */
[----:B------:R-:W-:Y:S02]  /*4cf0*/  ISETP.GE.AND P4, PT, R0, UR56, PT ;  /* 0x0000003800007c0c */ /* 0x000fe4000bf86270 */
[----:B------:R-:W-:Y:S01]  /*4d00*/  PRMT R26, RZ, 0x7610, R26 ;  /* 0x00007610ff1a7816 */ /* 0x000fe2000000001a */
[----:B------:R-:W-:Y:S01]  /*4d10*/  LDS.U16 R5, [R155+0x1c] ;  /* 0x00001c009b057984 */ /* 0x000fe20000000400 */
[----:B------:R-:W-:-:S03]  /*4d20*/  PRMT R24, RZ, 0x7610, R24 ;  /* 0x00007610ff187816 */ /* 0x000fc60000000018 */
[----:B------:R-:W-:Y:S01]  /*4d30*/  LDS.U16 R4, [R155+0x1e] ;  /* 0x00001e009b047984 */ /* 0x000fe20000000400 */
[----:B------:R-:W-:Y:S01]  /*4d40*/  BAR.SYNC.DEFER_BLOCKING 0x0 ;  /* 0x0000000000007b1d */ /* 0x000fe20000010000 */
[----:B------:R-:W-:-:S13]  /*4d50*/  ISETP.GE.AND P1, PT, R23, UR56, PT ;  /* 0x0000003817007c0c */ /* 0x000fda000bf26270 */
[----:B------:R-:W2:Y:S01]  /*4d60*/  @!P1 LDG.E.U16 R34, desc[UR52][R32.64+-0xf80] ;  /* 0xfff0803420229981 */ /* 0x000ea2000c1e1500 */
[----:B------:R-:W-:Y:S02]  /*4d70*/  ISETP.GE.AND P1, PT, R11, UR56, PT ;  /* 0x000000380b007c0c */ /* 0x000fe4000bf26270 */
[----:B------:R-:W-:Y:S01]  /*4d80*/  ISETP.GE.AND P3, PT, R22, UR56, PT ;  /* 0x0000003816007c0c */ /* 0x000fe2000bf66270 */
[----:B------:R-:W3:Y:S04]  /*4d90*/  @!P2 LDG.E.U16 R37, desc[UR52][R32.64+-0xf00] ;  /* 0xfff100342025a981 */ /* 0x000ee8000c1e1500 */
[----:B------:R-:W4:Y:S04]  /*4da0*/  @!P4 LDG.E.U16 R36, desc[UR52][R32.64+-0xf40] ;  /* 0xfff0c0342024c981 */ /* 0x000f28000c1e1500 */
[----:B------:R0:W5:Y:S04]  /*4db0*/  @!P0 LDG.E.U16 R24, desc[UR52][R30.64] ;  /* 0x000000341e188981 */ /* 0x000168000c1e1500 */
[----:B------:R-:W3:Y:S01]  /*4dc0*/  @!P1 LDG.E.U16 R41, desc[UR52][R32.64+-0xe40] ;  /* 0xfff1c03420299981 */ /* 0x000ee2000c1e1500 */
[----:B------:R-:W-:-:S02]  /*4dd0*/  ISETP.GE.AND P1, PT, R12, UR56, PT ;  /* 0x000000380c007c0c */ /* 0x000fc4000bf26270 */
[----:B------:R-:W-:Y:S01]  /*4de0*/  ISETP.GE.AND P2, PT, R15, UR56, PT ;  /* 0x000000380f007c0c */ /* 0x000fe2000bf46270 */
[----:B------:R-:W2:Y:S01]  /*4df0*/  @!P3 LDG.E.U16 R26, desc[UR52][R32.64+-0xfc0] ;  /* 0xfff04034201ab981 */ /* 0x000ea2000c1e1500 */
[----:B------:R-:W-:Y:S02]  /*4e00*/  ISETP.GE.AND P4, PT, R17, UR56, PT ;  /* 0x0000003811007c0c */ /* 0x000fe4000bf86270 */
[----:B0-----:R-:W-:Y:S01]  /*4e10*/  PRMT R30, RZ, 0x7610, R30 ;  /* 0x00007610ff1e7816 */ /* 0x001fe2000000001e */
[----:B------:R-:W3:Y:S01]  /*4e20*/  @!P5 LDG.E.U16 R40, desc[UR52][R32.64+-0xe80] ;  /* 0xfff180342028d981 */ /* 0x000ee2000c1e1500 */
[----:B------:R-:W-:-:S03]  /*4e30*/  PRMT R31, RZ, 0x7610, R31 ;  /* 0x00007610ff1f7816 */ /* 0x000fc6000000001f */
[----:B------:R-:W3:Y:S04]  /*4e40*/  @!P6 LDG.E.U16 R39, desc[UR52][R32.64+-0xec0] ;  /* 0xfff140342027e981 */ /* 0x000ee8000c1e1500 */
[----:B------:R-:W3:Y:S01]  /*4e50*/  @!P1 LDG.E.U16 R42, desc[UR52][R32.64+-0xe00] ;  /* 0xfff20034202a9981 */ /* 0x000ee2000c1e1500 */
[----:B------:R-:W-:Y:S02]  /*4e60*/  ISETP.GE.AND P1, PT, R13, UR56, PT ;  /* 0x000000380d007c0c */ /* 0x000fe4000bf26270 */
[----:B------:R-:W-:Y:S01]  /*4e70*/  ISETP.GE.AND P3, PT, R16, UR56, PT ;  /* 0x0000003810007c0c */ /* 0x000fe2000bf66270 */
[----:B------:R-:W3:Y:S01]  /*4e80*/  @!P2 LDG.E.U16 R31, desc[UR52][R32.64+-0xd40] ;  /* 0xfff2c034201fa981 */ /* 0x000ee2000c1e1500 */
[----:B------:R-:W-:Y:S02]  /*4e90*/  ISETP.GE.AND P5, PT, R18, UR56, PT ;  /* 0x0000003812007c0c */ /* 0x000fe4000bfa6270 */
[----:B------:R-:W-:Y:S01]  /*4ea0*/  ISETP.GE.AND P6, PT, R19, UR56, PT ;  /* 0x0000003813007c0c */ /* 0x000fe2000bfc6270 */
[----:B------:R-:W3:Y:S06]  /*4eb0*/  @!P4 LDG.E.U16 R45, desc[UR52][R32.64+-0xcc0] ;  /* 0xfff34034202dc981 */ /* 0x000eec000c1e1500 */
[----:B------:R-:W3:Y:S01]  /*4ec0*/  @!P1 LDG.E.U16 R43, desc[UR52][R32.64+-0xdc0] ;  /* 0xfff24034202b9981 */ /* 0x000ee2000c1e1500 */
[----:B------:R-:W-:-:S03]  /*4ed0*/  ISETP.GE.AND P1, PT, R14, UR56, PT ;  /* 0x000000380e007c0c */ /* 0x000fc6000bf26270 */
[----:B------:R-:W3:Y:S04]  /*4ee0*/  @!P3 LDG.E.U16 R44, desc[UR52][R32.64+-0xd00] ;  /* 0xfff30034202cb981 */ /* 0x000ee8000c1e1500 */
[----:B------:R-:W3:Y:S04]  /*4ef0*/  @!P5 LDG.E.U16 R46, desc[UR52][R32.64+-0xc80] ;  /* 0xfff38034202ed981 */ /* 0x000ee8000c1e1500 */
[----:B------:R-:W3:Y:S04]  /*4f00*/  @!P6 LDG.E.U16 R50, desc[UR52][R32.64+-0xc40] ;  /* 0xfff3c0342032e981 */ /* 0x000ee8000c1e1500 */
[----:B------:R-:W3:Y:S01]  /*4f10*/  @!P1 LDG.E.U16 R30, desc[UR52][R32.64+-0xd80] ;  /* 0xfff28034201e9981 */ /* 0x000ee2000c1e1500 */
[----:B------:R-:W-:-:S02]  /*4f20*/  P2R R57, PR, RZ, 0x2 ;  /* 0x00000002ff397803 */ /* 0x000fc40000000000 */
[----:B------:R-:W-:Y:S01]  /*4f30*/  ISETP.GE.AND P1, PT, R22, UR56, PT ;  /* 0x0000003816007c0c */ /* 0x000fe2000bf26270 */
[----:B-----5:R-:W-:Y:S04]  /*4f40*/  STS.U16 [R159], R24 ;  /* 0x000000189f007388 */ /* 0x020fe80000000400 */
[----:B--2---:R-:W-:Y:S04]  /*4f50*/  STS.U16 [R158+0x40], R26 ;  /* 0x0000401a9e007388 */ /* 0x004fe80000000400 */
[----:B------:R-:W-:Y:S04]  /*4f60*/  STS.U16 [R136+0x80], R34 ;  /* 0x0000802288007388 */ /* 0x000fe80000000400 */
[----:B----4-:R-:W-:Y:S04]  /*4f70*/  STS.U16 [R135+0xc0], R36 ;  /* 0x0000c02487007388 */ /* 0x010fe80000000400 */
        /* <DEDUP_REMOVED lines=16> */
[----:B------:R-:W-:Y:S04]  /*5080*/  LDS.U16 R30, [R155+0x6] ;  /* 0x000006009b1e7984 */ /* 0x000fe80000000400 */
[----:B------:R-:W-:Y:S04]  /*5090*/  LDS.U16 R31, [R155+0x8] ;  /* 0x000008009b1f7984 */ /* 0x000fe80000000400 */
[----:B------:R-:W-:Y:S04]  /*50a0*/  LDS.U16 R33, [R155+0xa] ;  /* 0x00000a009b217984 */ /* 0x000fe80000000400 */
[----:B------:R-:W5:Y:S04]  /*50b0*/  LDS.U16 R34, [R155+0xc] ;  /* 0x00000c009b227984 */ /* 0x000f680000000400 */
        /* <DEDUP_REMOVED lines=8> */
[----:B------:R-:W5:Y:S01]  /*5140*/  LDS.U16 R45, [R155+0x1e] ;  /* 0x00001e009b2d7984 */ /* 0x000f620000000400 */
[----:B------:R-:W-:Y:S01]  /*5150*/  BAR.SYNC.DEFER_BLOCKING 0x0 ;  /* 0x0000000000007b1d */ /* 0x000fe20000010000 */
[----:B0-----:R-:W-:-:S02]  /*5160*/  PRMT R46, RZ, 0x7610, R46 ;  /* 0x00007610ff2e7816 */ /* 0x001fc4000000002e */
[----:B-1----:R-:W-:-:S03]  /*5170*/  PRMT R50, RZ, 0x7610, R50 ;  /* 0x00007610ff327816 */ /* 0x002fc60000000032 */
[----:B------:R2:W5:Y:S01]  /*5180*/  @!P0 LDG.E.U16 R51, desc[UR52][R28.64] ;  /* 0x000000341c338981 */ /* 0x000562000c1e1500 */
        /* <DEDUP_REMOVED lines=22> */
[----:B------:R-:W-:-:S03]  /*52f0*/  ISETP.GE.AND P0, PT, R13, UR56, PT ;  /* 0x000000380d007c0c */ /* 0x000fc6000bf06270 */
[----:B------:R-:W5:Y:S10]  /*5300*/  @!P1 LDG.E.U16 R62, desc[UR52][R2.64+-0xd80] ;  /* 0xfff28034023e9981 */ /* 0x000f74000c1e1500 */
[----:B------:R0:W5:Y:S01]  /*5310*/  @!P0 LDG.E.U16 R59, desc[UR52][R2.64+-0xdc0] ;  /* 0xfff24034023b8981 */ /* 0x000162000c1e1500 */
[----:B--2---:R-:W-:-:S02]  /*5320*/  HADD2.F32 R28, -RZ, R24.H0_H0 ;  /* 0x20000018ff1c7230 */ /* 0x004fc40000004100 */
[----:B---3--:R-:W-:Y:S02]  /*5330*/  HADD2.F32 R24, -RZ, R26.H0_H0 ;  /* 0x2000001aff187230 */ /* 0x008fe40000004100 */
[----:B----4-:R-:W-:-:S05]  /*5340*/  HADD2.F32 R26, -RZ, R32.H0_H0 ;  /* 0x20000020ff1a7230 */ /* 0x010fca0000004100 */
[----:B------:R-:W-:Y:S01]  /*5350*/  FMUL.FTZ R72, R26, -1.4426950216293334961 ;  /* 0xbfb8aa3b1a487820 */ /* 0x000fe20000410000 */
[----:B-----5:R-:W-:Y:S02]  /*5360*/  HADD2.F32 R32, -RZ, R34.H0_H0 ;  /* 0x20000022ff207230 */ /* 0x020fe40000004100 */
[----:B------:R-:W-:Y:S01]  /*5370*/  FMUL.FTZ R70, R28, -1.4426950216293334961 ;  /* 0xbfb8aa3b1c467820 */ /* 0x000fe20000410000 */
[----:B------:R-:W-:Y:S02]  /*5380*/  HADD2.F32 R29, -RZ, R30.H0_H0 ;  /* 0x2000001eff1d7230 */ /* 0x000fe40000004100 */
[----:B------:R-:W-:Y:S01]  /*5390*/  HADD2.F32 R34, -RZ, R37.H0_H0 ;  /* 0x20000025ff227230 */ /* 0x000fe20000004100 */
[----:B------:R-:W-:Y:S01]  /*53a0*/  MUFU.EX2 R72, R72 ;  /* 0x0000004800487308 */ /* 0x000fe20000000800 */
[----:B------:R-:W-:Y:S02]  /*53b0*/  HADD2.F32 R30, -RZ, R31.H0_H0 ;  /* 0x2000001fff1e7230 */ /* 0x000fe40000004100 */
[----:B------:R-:W-:-:S02]  /*53c0*/  HADD2.F32 R37, -RZ, R40.H0_H0 ;  /* 0x20000028ff257230 */ /* 0x000fc40000004100 */
[----:B------:R-:W-:Y:S02]  /*53d0*/  HADD2.F32 R31, -RZ, R33.H0_H0 ;  /* 0x20000021ff1f7230 */ /* 0x000fe40000004100 */
[----:B------:R-:W-:Y:S02]  /*53e0*/  HADD2.F32 R40, -RZ, R42.H0_H0 ;  /* 0x2000002aff287230 */ /* 0x000fe40000004100 */
[----:B------:R-:W-:Y:S02]  /*53f0*/  HADD2.F32 R33, -RZ, R36.H0_H0 ;  /* 0x20000024ff217230 */ /* 0x000fe40000004100 */
[----:B------:R-:W-:Y:S02]  /*5400*/  HADD2.F32 R42, -RZ, R44.H0_H0 ;  /* 0x2000002cff2a7230 */ /* 0x000fe40000004100 */
[----:B------:R-:W-:Y:S02]  /*5410*/  HADD2.F32 R36, -RZ, R39.H0_H0 ;  /* 0x20000027ff247230 */ /* 0x000fe40000004100 */
[----:B------:R-:W-:Y:S01]  /*5420*/  HADD2.F32 R39, -RZ, R41.H0_H0 ;  /* 0x20000029ff277230 */ /* 0x000fe20000004100 */
[----:B------:R-:W1:Y:S01]  /*5430*/  MUFU.EX2 R70, R70 ;  /* 0x0000004600467308 */ /* 0x000e620000000800 */
[----:B------:R-:W-:-:S02]  /*5440*/  HADD2.F32 R41, -RZ, R43.H0_H0 ;  /* 0x2000002bff297230 */ /* 0x000fc40000004100 */
[----:B------:R-:W-:Y:S01]  /*5450*/  FMUL.FTZ R44, R42, -1.4426950216293334961 ;  /* 0xbfb8aa3b2a2c7820 */ /* 0x000fe20000410000 */
[----:B------:R-:W-:-:S05]  /*5460*/  HADD2.F32 R43, -RZ, R45.H0_H0 ;  /* 0x2000002dff2b7230 */ /* 0x000fca0000004100 */
[----:B------:R-:W-:Y:S01]  /*5470*/  FMUL.FTZ R45, R43, -1.4426950216293334961 ;  /* 0xbfb8aa3b2b2d7820 */ /* 0x000fe20000410000 */
[----:B------:R-:W-:Y:S01]  /*5480*/  MUFU.EX2 R84, R44 ;  /* 0x0000002c00547308 */ /* 0x000fe20000000800 */
[----:B------:R-:W-:Y:S01]  /*5490*/  FMUL.FTZ R71, R24, -1.4426950216293334961 ;  /* 0xbfb8aa3b18477820 */ /* 0x000fe20000410000 */
[----:B0-----:R-:W-:Y:S01]  /*54a0*/  FMUL.FTZ R2, R29, -1.4426950216293334961 ;  /* 0xbfb8aa3b1d027820 */ /* 0x001fe20000410000 */
[----:B------:R-:W-:-:S05]  /*54b0*/  FMUL.FTZ R3, R30, -1.4426950216293334961 ;  /* 0xbfb8aa3b1e037820 */ /* 0x000fca0000410000 */
[----:B------:R-:W-:Y:S01]  /*54c0*/  MUFU.EX2 R87, R45 ;  /* 0x0000002d00577308 */ /* 0x000fe20000000800 */
[----:B-1----:R-:W-:-:S07]  /*54d0*/  FADD.FTZ R70, R70, 1 ;  /* 0x3f80000046467421 */ /* 0x002fce0000010000 */
[----:B------:R-:W-:Y:S08]  /*54e0*/  MUFU.EX2 R71, R71 ;  /* 0x0000004700477308 */ /* 0x000ff00000000800 */
[----:B------:R-:W0:Y:S08]  /*54f0*/  MUFU.EX2 R2, R2 ;  /* 0x0000000200027308 */ /* 0x000e300000000800 */
[----:B------:R-:W-:Y:S01]  /*5500*/  MUFU.EX2 R3, R3 ;  /* 0x0000000300037308 */ /* 0x000fe20000000800 */
[----:B------:R-:W-:Y:S01]  /*5510*/  FMUL.FTZ R73, R31, -1.4426950216293334961 ;  /* 0xbfb8aa3b1f497820 */ /* 0x000fe20000410000 */
[----:B------:R-:W-:Y:S01]  /*5520*/  FMUL.FTZ R75, R33, -1.4426950216293334961 ;  /* 0xbfb8aa3b214b7820 */ /* 0x000fe20000410000 */
[----:B------:R-:W-:-:S05]  /*5530*/  FMUL.FTZ R74, R32, -1.4426950216293334961 ;  /* 0xbfb8aa3b204a7820 */ /* 0x000fca0000410000 */
[----:B------:R-:W-:Y:S01]  /*5540*/  MUFU.EX2 R73, R73 ;  /* 0x0000004900497308 */ /* 0x000fe20000000800 */
[----:B0-----:R-:W-:-:S07]  /*5550*/  FADD.FTZ R2, R2, 1 ;  /* 0x3f80000002027421 */ /* 0x001fce0000010000 */
[----:B------:R-:W0:Y:S01]  /*5560*/  MUFU.EX2 R75, R75 ;  /* 0x0000004b004b7308 */ /* 0x000e220000000800 */
[----:B------:R-:W-:-:S07]  /*5570*/  FMUL.FTZ R76, R34, -1.4426950216293334961 ;  /* 0xbfb8aa3b224c7820 */ /* 0x000fce0000410000 */
[----:B------:R-:W-:Y:S01]  /*5580*/  MUFU.EX2 R74, R74 ;  /* 0x0000004a004a7308 */ /* 0x000fe20000000800 */
[----:B------:R-:W-:Y:S01]  /*5590*/  FMUL.FTZ R77, R36, -1.4426950216293334961 ;  /* 0xbfb8aa3b244d7820 */ /* 0x000fe20000410000 */
[----:B------:R-:W-:-:S06]  /*55a0*/  FMUL.FTZ R78, R37, -1.4426950216293334961 ;  /* 0xbfb8aa3b254e7820 */ /* 0x000fcc0000410000 */
[----:B------:R-:W-:Y:S01]  /*55b0*/  MUFU.EX2 R76, R76 ;  /* 0x0000004c004c7308 */ /* 0x000fe20000000800 */
[----:B0-----:R-:W-:Y:S01]  /*55c0*/  FADD.FTZ R75, R75, 1 ;  /* 0x3f8000004b4b7421 */ /* 0x001fe20000010000 */
[----:B------:R-:W-:-:S06]  /*55d0*/  HADD2.F32 R61, -RZ, R61.H0_H0 ;  /* 0x2000003dff3d7230 */ /* 0x000fcc0000004100 */
[----:B------:R-:W-:Y:S01]  /*55e0*/  MUFU.EX2 R77, R77 ;  /* 0x0000004d004d7308 */ /* 0x000fe20000000800 */
[----:B------:R-:W-:-:S07]  /*55f0*/  FMUL.FTZ R79, R39, -1.4426950216293334961 ;  /* 0xbfb8aa3b274f7820 */ /* 0x000fce0000410000 */
[----:B------:R-:W-:Y:S01]  /*5600*/  MUFU.EX2 R78, R78 ;  /* 0x0000004e004e7308 */ /* 0x000fe20000000800 */
[----:B------:R-:W-:Y:S01]  /*5610*/  FMUL.FTZ R80, R40, -1.4426950216293334961 ;  /* 0xbfb8aa3b28507820 */ /* 0x000fe20000410000 */
[----:B------:R-:W-:-:S06]  /*5620*/  FMUL.FTZ R81, R41, -1.4426950216293334961 ;  /* 0xbfb8aa3b29517820 */ /* 0x000fcc0000410000 */
[----:B------:R-:W-:Y:S01]  /*5630*/  MUFU.EX2 R79, R79 ;  /* 0x0000004f004f7308 */ /* 0x000fe20000000800 */
[----:B------:R-:W-:Y:S04]  /*5640*/  STS.U16 [R159], R51 ;  /* 0x000000339f007388 */ /* 0x000fe80000000400 */
[----:B------:R-:W-:Y:S04]  /*5650*/  STS.U16 [R158+0x40], R46 ;  /* 0x0000402e9e007388 */ /* 0x000fe80000000400 */
[----:B------:R-:W-:Y:S04]  /*5660*/  STS.U16 [R136+0x80], R50 ;  /* 0x0000803288007388 */ /* 0x000fe80000000400 */
[----:B------:R-:W-:Y:S04]  /*5670*/  STS.U16 [R135+0xc0], R52 ;  /* 0x0000c03487007388 */ /* 0x000fe80000000400 */
[----:B------:R0:W-:Y:S04]  /*5680*/  STS.U16 [R134+0x100], R53 ;  /* 0x0001003586007388 */ /* 0x0001e80000000400 */
[----:B------:R-:W-:Y:S04]  /*5690*/  STS.U16 [R133+0x140], R54 ;  /* 0x0001403685007388 */ /* 0x000fe80000000400 */
[----:B------:R1:W-:Y:S04]  /*56a0*/  STS.U16 [R132+0x180], R55 ;  /* 0x0001803784007388 */ /* 0x0003e80000000400 */
[----:B------:R-:W-:Y:S04]  /*56b0*/  STS.U16 [R131+0x1c0], R56 ;  /* 0x0001c03883007388 */ /* 0x000fe80000000400 */
[----:B------:R2:W-:Y:S01]  /*56c0*/  STS.U16 [R130+0x200], R57 ;  /* 0x0002003982007388 */ /* 0x0005e20000000400 */
[----:B0-----:R-:W-:-:S03]  /*56d0*/  FADD.FTZ R53, R72, 1 ;  /* 0x3f80000048357421 */ /* 0x001fc60000010000 */
[----:B------:R-:W-:Y:S04]  /*56e0*/  STS.U16 [R129+0x240], R59 ;  /* 0x0002403b81007388 */ /* 0x000fe80000000400 */
[----:B------:R-:W-:Y:S04]  /*56f0*/  STS.U16 [R128+0x280], R62 ;  /* 0x0002803e80007388 */ /* 0x000fe80000000400 */
[----:B------:R-:W-:Y:S04]  /*5700*/  STS.U16 [R127+0x2c0], R65 ;  /* 0x0002c0417f007388 */ /* 0x000fe80000000400 */
[----:B------:R-:W-:Y:S04]  /*5710*/  STS.U16 [R126+0x300], R66 ;  /* 0x000300427e007388 */ /* 0x000fe80000000400 */
[----:B------:R-:W-:Y:S04]  /*5720*/  STS.U16 [R125+0x340], R67 ;  /* 0x000340437d007388 */ /* 0x000fe80000000400 */
[----:B------:R-:W-:Y:S04]  /*5730*/  STS.U16 [R124+0x380], R68 ;  /* 0x000380447c007388 */ /* 0x000fe80000000400 */
[----:B------:R0:W-:Y:S01]  /*5740*/  STS.U16 [R123+0x3c0], R69 ;  /* 0x0003c0457b007388 */ /* 0x0001e20000000400 */
[----:B------:R-:W-:-:S03]  /*5750*/  NOP ;  /* 0x0000000000007918 */ /* 0x000fc60000000000 */
[----:B------:R-:W3:Y:S04]  /*5760*/  LDS.U16 R44, [R155] ;  /* 0x000000009b2c7984 */ /* 0x000ee80000000400 */
[----:B------:R-:W4:Y:S01]  /*5770*/  LDS.U16 R45, [R155+0x2] ;  /* 0x000002009b2d7984 */ /* 0x000f220000000400 */
[----:B------:R-:W0:Y:S03]  /*5780*/  MUFU.RCP R53, R53 ;  /* 0x0000003500357308 */ /* 0x000e260000001000 */
[----:B------:R-:W5:Y:S04]  /*5790*/  LDS.U16 R46, [R155+0x4] ;  /* 0x000004009b2e7984 */ /* 0x000f680000000400 */
[----:B------:R-:W5:Y:S01]  /*57a0*/  LDS.U16 R54, [R155+0x6] ;  /* 0x000006009b367984 */ /* 0x000f620000000400 */
[----:B-1----:R-:W1:Y:S03]  /*57b0*/  MUFU.RCP R55, R70 ;  /* 0x0000004600377308 */ /* 0x002e660000001000 */
[----:B------:R-:W5:Y:S01]  /*57c0*/  LDS.U16 R56, [R155+0x8] ;  /* 0x000008009b387984 */ /* 0x000f620000000400 */
[----:B------:R-:W-:Y:S01]  /*57d0*/  FADD.FTZ R51, R71, 1 ;  /* 0x3f80000047337421 */ /* 0x000fe20000010000 */
[----:B--2---:R-:W-:-:S03]  /*57e0*/  FADD.FTZ R57, R3, 1 ;  /* 0x3f80000003397421 */ /* 0x004fc60000010000 */
[----:B------:R2:W-:Y:S01]  /*57f0*/  MUFU.RCP R50, R2 ;  /* 0x0000000200327308 */ /* 0x0005e20000001000 */
[----:B0-----:R-:W-:Y:S01]  /*5800*/  FADD.FTZ R69, -R53, 1 ;  /* 0x3f80000035457421 */ /* 0x001fe20000010100 */
[----:B------:R-:W-:Y:S01]  /*5810*/  FADD.FTZ R52, R73, 1 ;  /* 0x3f80000049347421 */ /* 0x000fe20000010000 */
[----:B------:R-:W-:Y:S01]  /*5820*/  FADD.FTZ R59, R74, 1 ;  /* 0x3f8000004a3b7421 */ /* 0x000fe20000010000 */
[----:B------:R-:W-:Y:S01]  /*5830*/  LDS.U16 R72, [R155+0x10] ;  /* 0x000010009b487984 */ /* 0x000fe20000000400 */
[----:B------:R-:W-:-:S03]  /*5840*/  FFMA.FTZ R71, R26, R69, 1 ;  /* 0x3f8000001a477423 */ /* 0x000fc60000010045 */
[----:B------:R-:W0:Y:S01]  /*5850*/  LDS.U16 R69, [R155+0xe] ;  /* 0x00000e009b457984 */ /* 0x000e220000000400 */
[----:B-1----:R-:W-:Y:S01]  /*5860*/  FADD.FTZ R3, -R55, 1 ;  /* 0x3f80000037037421 */ /* 0x002fe20000010100 */
[----:B------:R-:W1:Y:S02]  /*5870*/  MUFU.RCP R51, R51 ;  /* 0x0000003300337308 */ /* 0x000e640000001000 */
[----:B--2---:R-:W2:Y:S01]  /*5880*/  LDS.U16 R2, [R155+0xa] ;  /* 0x00000a009b027984 */ /* 0x004ea20000000400 */
[----:B------:R-:W-:-:S03]  /*5890*/  FFMA.FTZ R65, R28, R3, 1 ;  /* 0x3f8000001c417423 */ /* 0x000fc60000010003 */
[----:B------:R-:W2:Y:S01]  /*58a0*/  LDS.U16 R3, [R155+0xc] ;  /* 0x00000c009b037984 */ /* 0x000ea20000000400 */
[----:B---3--:R-:W-:Y:S01]  /*58b0*/  HADD2.F32 R44, -RZ, R44.H0_H0 ;  /* 0x2000002cff2c7230 */ /* 0x008fe20000004100 */
[----:B------:R-:W3:Y:S02]  /*58c0*/  MUFU.RCP R57, R57 ;  /* 0x0000003900397308 */ /* 0x000ee40000001000 */
[----:B------:R-:W2:Y:S01]  /*58d0*/  LDS.U16 R74, [R155+0x12] ;  /* 0x000012009b4a7984 */ /* 0x000ea20000000400 */
[----:B----4-:R-:W-:Y:S02]  /*58e0*/  HADD2.F32 R45, -RZ, R45.H0_H0 ;  /* 0x2000002dff2d7230 */ /* 0x010fe40000004100 */
[----:B------:R-:W-:Y:S01]  /*58f0*/  FMUL.FTZ R62, R47, R44 ;  /* 0x0000002c2f3e7220 */ /* 0x000fe20000410000 */
[----:B-----5:R-:W-:Y:S02]  /*5900*/  HADD2.F32 R46, -RZ, R46.H0_H0 ;  /* 0x2000002eff2e7230 */ /* 0x020fe40000004100 */
[----:B-1----:R-:W-:Y:S01]  /*5910*/  FADD.FTZ R67, -R51, 1 ;  /* 0x3f80000033437421 */ /* 0x002fe20000010100 */
[----:B------:R-:W-:Y:S01]  /*5920*/  FMUL.FTZ R66, R48, R45 ;  /* 0x0000002d30427220 */ /* 0x000fe20000410000 */
[----:B------:R-:W-:Y:S01]  /*5930*/  FMUL.FTZ R62, R55, R62 ;  /* 0x0000003e373e7220 */ /* 0x000fe20000410000 */
[----:B------:R-:W1:Y:S01]  /*5940*/  MUFU.RCP R52, R52 ;  /* 0x0000003400347308 */ /* 0x000e620000001000 */
[----:B------:R-:W-:Y:S01]  /*5950*/  FFMA.FTZ R67, R24, R67, 1 ;  /* 0x3f80000018437423 */ /* 0x000fe20000010043 */
[----:B------:R-:W-:Y:S01]  /*5960*/  FMUL.FTZ R68, R49, R46 ;  /* 0x0000002e31447220 */ /* 0x000fe20000410000 */
[----:B------:R-:W-:Y:S01]  /*5970*/  FMUL.FTZ R66, R51, R66 ;  /* 0x0000004233427220 */ /* 0x000fe20000410000 */
[----:B------:R-:W-:-:S02]  /*5980*/  HADD2.F32 R54, -RZ, R54.H0_H0 ;  /* 0x20000036ff367230 */ /* 0x000fc40000004100 */
[----:B------:R-:W-:Y:S01]  /*5990*/  FMUL.FTZ R86, R62, R65 ;  /* 0x000000413e567220 */ /* 0x000fe20000410000 */
[----:B------:R-:W-:Y:S01]  /*59a0*/  FMUL.FTZ R68, R53, R68 ;  /* 0x0000004435447220 */ /* 0x000fe20000410000 */
[----:B------:R-:W4:Y:S01]  /*59b0*/  MUFU.RCP R62, R75 ;  /* 0x0000004b003e7308 */ /* 0x000f220000001000 */
[----:B------:R-:W-:Y:S01]  /*59c0*/  FMUL.FTZ R89, R66, R67 ;  /* 0x0000004342597220 */ /* 0x000fe20000410000 */
[----:B------:R-:W-:Y:S02]  /*59d0*/  HADD2.F32 R56, -RZ, R56.H0_H0 ;  /* 0x20000038ff387230 */ /* 0x000fe40000004100 */
[----:B------:R-:W-:Y:S01]  /*59e0*/  FADD.FTZ R66, -R50, 1 ;  /* 0x3f80000032427421 */ /* 0x000fe20000010100 */
[----:B------:R-:W-:Y:S01]  /*59f0*/  FMUL.FTZ R65, R63, R54 ;  /* 0x000000363f417220 */ /* 0x000fe20000410000 */
[----:B------:R-:W-:Y:S01]  /*5a00*/  FMUL.FTZ R88, R68, R71 ;  /* 0x0000004744587220 */ /* 0x000fe20000410000 */
[----:B---3--:R-:W-:Y:S01]  /*5a10*/  FADD.FTZ R67, -R57, 1 ;  /* 0x3f80000039437421 */ /* 0x008fe20000010100 */
[----:B------:R-:W-:Y:S01]  /*5a20*/  FFMA.FTZ R66, R29, R66, 1 ;  /* 0x3f8000001d427423 */ /* 0x000fe20000010042 */
[----:B------:R-:W-:Y:S01]  /*5a30*/  FMUL.FTZ R68, R61, R56 ;  /* 0x000000383d447220 */ /* 0x000fe20000410000 */
[----:B------:R-:W-:Y:S01]  /*5a40*/  FMUL.FTZ R65, R50, R65 ;  /* 0x0000004132417220 */ /* 0x000fe20000410000 */
[----:B------:R-:W3:Y:S01]  /*5a50*/  MUFU.RCP R59, R59 ;  /* 0x0000003b003b7308 */ /* 0x000ee20000001000 */
[----:B------:R-:W-:Y:S01]  /*5a60*/  FADD.FTZ R71, R76, 1 ;  /* 0x3f8000004c477421 */ /* 0x000fe20000010000 */
[----:B------:R-:W-:Y:S01]  /*5a70*/  FFMA.FTZ R67, R30, R67, 1 ;  /* 0x3f8000001e437423 */ /* 0x000fe20000010043 */
[----:B------:R-:W-:Y:S01]  /*5a80*/  FMUL.FTZ R68, R57, R68 ;  /* 0x0000004439447220 */ /* 0x000fe20000410000 */
[----:B------:R-:W-:Y:S01]  /*5a90*/  FMUL.FTZ R91, R65, R66 ;  /* 0x00000042415b7220 */ /* 0x000fe20000410000 */
[----:B------:R-:W-:-:S02]  /*5aa0*/  HADD2.F32 R65, -RZ, R64.H0_H0 ;  /* 0x20000040ff417230 */ /* 0x000fc40000004100 */
[----:B------:R-:W-:Y:S02]  /*5ab0*/  HADD2.F32 R64, -RZ, R58.H0_H0 ;  /* 0x2000003aff407230 */ /* 0x000fe40000004100 */
[----:B-1----:R-:W-:Y:S01]  /*5ac0*/  FADD.FTZ R58, -R52, 1 ;  /* 0x3f800000343a7421 */ /* 0x002fe20000010100 */
[----:B------:R-:W-:Y:S01]  /*5ad0*/  FADD.FTZ R73, R77, 1 ;  /* 0x3f8000004d497421 */ /* 0x000fe20000010000 */
[----:B------:R-:W-:Y:S01]  /*5ae0*/  FMUL.FTZ R90, R68, R67 ;  /* 0x00000043445a7220 */ /* 0x000fe20000410000 */
[----:B------:R-:W1:Y:S01]  /*5af0*/  MUFU.RCP R71, R71 ;  /* 0x0000004700477308 */ /* 0x000e620000001000 */
[----:B------:R-:W-:Y:S01]  /*5b00*/  HADD2.F32 R67, -RZ, R60.H0_H0 ;  /* 0x2000003cff437230 */ /* 0x000fe20000004100 */
[----:B------:R-:W5:Y:S01]  /*5b10*/  LDS.U16 R77, [R155+0x18] ;  /* 0x000018009b4d7984 */ /* 0x000f620000000400 */
[----:B0-----:R-:W-:Y:S02]  /*5b20*/  HADD2.F32 R69, -RZ, R69.H0_H0 ;  /* 0x20000045ff457230 */ /* 0x001fe40000004100 */
[----:B----4-:R-:W-:Y:S01]  /*5b30*/  FADD.FTZ R60, -R62, 1 ;  /* 0x3f8000003e3c7421 */ /* 0x010fe20000010100 */
[----:B------:R-:W-:Y:S01]  /*5b40*/  FFMA.FTZ R68, R31, R58, 1 ;  /* 0x3f8000001f447423 */ /* 0x000fe2000001003a */
[----:B--2---:R-:W-:-:S02]  /*5b50*/  HADD2.F32 R58, -RZ, R2.H0_H0 ;  /* 0x20000002ff3a7230 */ /* 0x004fc40000004100 */
[----:B------:R-:W-:Y:S01]  /*5b60*/  FADD.FTZ R66, R78, 1 ;  /* 0x3f8000004e427421 */ /* 0x000fe20000010000 */
[----:B------:R-:W0:Y:S01]  /*5b70*/  MUFU.EX2 R82, R80 ;  /* 0x0000005000527308 */ /* 0x000e220000000800 */
[----:B------:R-:W2:Y:S01]  /*5b80*/  LDS.U16 R2, [R155+0x14] ;  /* 0x000014009b027984 */ /* 0x000ea20000000400 */
[----:B------:R-:W-:Y:S01]  /*5b90*/  FFMA.FTZ R78, R33, R60, 1 ;  /* 0x3f800000214e7423 */ /* 0x000fe2000001003c */
[----:B------:R-:W-:-:S05]  /*5ba0*/  HADD2.F32 R60, -RZ, R3.H0_H0 ;  /* 0x20000003ff3c7230 */ /* 0x000fca0000004100 */
[----:B------:R4:W0:Y:S01]  /*5bb0*/  MUFU.EX2 R83, R81 ;  /* 0x0000005100537308 */ /* 0x0008220000000800 */
[----:B------:R-:W2:Y:S01]  /*5bc0*/  LDS.U16 R3, [R155+0x16] ;  /* 0x000016009b037984 */ /* 0x000ea20000000400 */
[----:B---3--:R-:W-:Y:S01]  /*5bd0*/  FADD.FTZ R75, -R59, 1 ;  /* 0x3f8000003b4b7421 */ /* 0x008fe20000010100 */
[----:B------:R-:W-:Y:S01]  /*5be0*/  FMUL.FTZ R70, R67, R60 ;  /* 0x0000003c43467220 */ /* 0x000fe20000410000 */
[----:B----4-:R-:W-:-:S04]  /*5bf0*/  FMUL.FTZ R81, R64, R69 ;  /* 0x0000004540517220 */ /* 0x010fc80000410000 */
[----:B------:R-:W-:Y:S01]  /*5c00*/  FMUL.FTZ R81, R62, R81 ;  /* 0x000000513e517220 */ /* 0x000fe20000410000 */
[----:B------:R-:W-:Y:S01]  /*5c10*/  FADD.FTZ R80, R79, 1 ;  /* 0x3f8000004f507421 */ /* 0x000fe20000010000 */
[----:B------:R-:W3:Y:S02]  /*5c20*/  MUFU.RCP R73, R73 ;  /* 0x0000004900497308 */ /* 0x000ee40000001000 */
[----:B------:R-:W-:Y:S01]  /*5c30*/  FMUL.FTZ R95, R81, R78 ;  /* 0x0000004e515f7220 */ /* 0x000fe20000410000 */
[----:B------:R-:W-:Y:S01]  /*5c40*/  FFMA.FTZ R79, R32, R75, 1 ;  /* 0x3f800000204f7423 */ /* 0x000fe2000001004b */
[----:B------:R-:W4:Y:S01]  /*5c50*/  LDS.U16 R78, [R155+0x1a] ;  /* 0x00001a009b4e7984 */ /* 0x000f220000000400 */
[----:B------:R-:W-:Y:S01]  /*5c60*/  FMUL.FTZ R76, R59, R70 ;  /* 0x000000463b4c7220 */ /* 0x000fe20000410000 */
[----:B------:R-:W-:Y:S01]  /*5c70*/  FMUL.FTZ R75, R65, R58 ;  /* 0x0000003a414b7220 */ /* 0x000fe20000410000 */
[----:B-1----:R-:W-:Y:S01]  /*5c80*/  FADD.FTZ R81, -R71, 1 ;  /* 0x3f80000047517421 */ /* 0x002fe20000010100 */
[----:B------:R1:W-:Y:S01]  /*5c90*/  MUFU.RCP R70, R80 ;  /* 0x0000005000467308 */ /* 0x0003e20000001000 */
[----:B------:R-:W-:Y:S01]  /*5ca0*/  FMUL.FTZ R92, R76, R79 ;  /* 0x0000004f4c5c7220 */ /* 0x000fe20000410000 */
[----:B------:R-:W-:Y:S01]  /*5cb0*/  FMUL.FTZ R75, R52, R75 ;  /* 0x0000004b344b7220 */ /* 0x000fe20000410000 */
[----:B0-----:R-:W-:Y:S01]  /*5cc0*/  FADD.FTZ R79, R82, 1 ;  /* 0x3f800000524f7421 */ /* 0x001fe20000010000 */
[----:B------:R-:W-:Y:S01]  /*5cd0*/  FADD.FTZ R82, R83, 1 ;  /* 0x3f80000053527421 */ /* 0x000fe20000010000 */
[----:B------:R-:W-:Y:S01]  /*5ce0*/  FFMA.FTZ R83, R34, R81, 1 ;  /* 0x3f80000022537423 */ /* 0x000fe20000010051 */
[----:B-1----:R-:W0:Y:S01]  /*5cf0*/  LDS.U16 R80, [R155+0x1c] ;  /* 0x00001c009b507984 */ /* 0x002e220000000400 */
[----:B------:R-:W-:Y:S01]  /*5d00*/  FMUL.FTZ R93, R75, R68 ;  /* 0x000000444b5d7220 */ /* 0x000fe20000410000 */
[----:B------:R-:W-:-:S02]  /*5d10*/  HADD2.F32 R68, -RZ, R38.H0_H0 ;  /* 0x20000026ff447230 */ /* 0x000fc40000004100 */
[----:B------:R-:W1:Y:S01]  /*5d20*/  LDS.U16 R81, [R155+0x1e] ;  /* 0x00001e009b517984 */ /* 0x000e620000000400 */
[----:B------:R-:W-:Y:S02]  /*5d30*/  HADD2.F32 R75, -RZ, R35.H0_H0 ;  /* 0x20000023ff4b7230 */ /* 0x000fe40000004100 */
[----:B------:R-:W-:Y:S01]  /*5d40*/  HADD2.F32 R38, -RZ, R74.H0_H0 ;  /* 0x2000004aff267230 */ /* 0x000fe20000004100 */
[----:B------:R-:W4:Y:S01]  /*5d50*/  MUFU.RCP R79, R79 ;  /* 0x0000004f004f7308 */ /* 0x000f220000001000 */
[----:B------:R-:W-:Y:S02]  /*5d60*/  HADD2.F32 R35, -RZ, R72.H0_H0 ;  /* 0x20000048ff237230 */ /* 0x000fe40000004100 */
[----:B---3--:R-:W-:Y:S01]  /*5d70*/  FADD.FTZ R85, -R73, 1 ;  /* 0x3f80000049557421 */ /* 0x008fe20000010100 */
[----:B------:R-:W-:Y:S02]  /*5d80*/  FMUL.FTZ R74, R75, R38 ;  /* 0x000000264b4a7220 */ /* 0x000fe40000410000 */
[----:B------:R-:W-:Y:S01]  /*5d90*/  FMUL.FTZ R72, R68, R35 ;  /* 0x0000002344487220 */ /* 0x000fe20000410000 */
[----:B------:R-:W-:Y:S01]  /*5da0*/  FFMA.FTZ R85, R36, R85, 1 ;  /* 0x3f80000024557423 */ /* 0x000fe20000010055 */
[----:B------:R-:W-:Y:S01]  /*5db0*/  FMUL.FTZ R74, R73, R74 ;  /* 0x0000004a494a7220 */ /* 0x000fe20000410000 */
[----:B------:R-:W3:Y:S01]  /*5dc0*/  MUFU.RCP R66, R66 ;  /* 0x0000004200427308 */ /* 0x000ee20000001000 */
[----:B------:R-:W-:Y:S01]  /*5dd0*/  FMUL.FTZ R72, R71, R72 ;  /* 0x0000004847487220 */ /* 0x000fe20000410000 */
[----:B-----5:R-:W-:-:S02]  /*5de0*/  HADD2.F32 R77, -RZ, R77.H0_H0 ;  /* 0x2000004dff4d7230 */ /* 0x020fc40000004100 */
[----:B------:R-:W-:Y:S01]  /*5df0*/  FMUL.FTZ R97, R74, R85 ;  /* 0x000000554a617220 */ /* 0x000fe20000410000 */
[----:B------:R-:W-:Y:S02]  /*5e00*/  HADD2.F32 R74, -RZ, R7.H0_H0 ;  /* 0x20000007ff4a7230 */ /* 0x000fe40000004100 */
[----:B------:R-:W-:Y:S01]  /*5e10*/  FMUL.FTZ R94, R72, R83 ;  /* 0x00000053485e7220 */ /* 0x000fe20000410000 */
[----:B------:R-:W-:Y:S01]  /*5e20*/  FADD.FTZ R83, R84, 1 ;  /* 0x3f80000054537421 */ /* 0x000fe20000010000 */
[----:B------:R-:W-:Y:S01]  /*5e30*/  HADD2.F32 R76, -RZ, R25.H0_H0 ;  /* 0x20000019ff4c7230 */ /* 0x000fe20000004100 */
[----:B------:R-:W5:Y:S01]  /*5e40*/  MUFU.RCP R82, R82 ;  /* 0x0000005200527308 */ /* 0x000f620000001000 */
[----:B--2---:R-:W-:Y:S02]  /*5e50*/  HADD2.F32 R25, -RZ, R2.H0_H0 ;  /* 0x20000002ff197230 */ /* 0x004fe40000004100 */
[----:B------:R-:W-:Y:S01]  /*5e60*/  FADD.FTZ R98, R87, 1 ;  /* 0x3f80000057627421 */ /* 0x000fe20000010000 */
[----:B----4-:R-:W-:Y:S01]  /*5e70*/  FADD.FTZ R85, -R79, 1 ;  /* 0x3f8000004f557421 */ /* 0x010fe20000010100 */
[----:B------:R-:W-:Y:S01]  /*5e80*/  FMUL.FTZ R2, R74, R77 ;  /* 0x0000004d4a027220 */ /* 0x000fe20000410000 */
[----:B------:R-:W-:-:S02]  /*5e90*/  HADD2.F32 R72, -RZ, R27.H0_H0 ;  /* 0x2000001bff487230 */ /* 0x000fc40000004100 */
[----:B------:R-:W2:Y:S01]  /*5ea0*/  MUFU.RCP R83, R83 ;  /* 0x0000005300537308 */ /* 0x000ea20000001000 */
[----:B------:R-:W-:Y:S01]  /*5eb0*/  FFMA.FTZ R85, R40, R85, 1 ;  /* 0x3f80000028557423 */ /* 0x000fe20000010055 */
[----:B------:R-:W-:Y:S01]  /*5ec0*/  FMUL.FTZ R2, R79, R2 ;  /* 0x000000024f027220 */ /* 0x000fe20000410000 */
[----:B------:R-:W-:Y:S02]  /*5ed0*/  HADD2.F32 R27, -RZ, R3.H0_H0 ;  /* 0x20000003ff1b7230 */ /* 0x000fe40000004100 */
[----:B---3--:R-:W-:Y:S01]  /*5ee0*/  FADD.FTZ R84, -R66, 1 ;  /* 0x3f80000042547421 */ /* 0x008fe20000010100 */
[----:B------:R-:W-:Y:S01]  /*5ef0*/  FMUL.FTZ R3, R72, R25 ;  /* 0x0000001948037220 */ /* 0x000fe20000410000 */
[----:B------:R-:W-:Y:S01]  /*5f00*/  FMUL.FTZ R2, R2, R85 ;  /* 0x0000005502027220 */ /* 0x000fe20000410000 */
[----:B------:R-:W3:Y:S01]  /*5f10*/  MUFU.RCP R98, R98 ;  /* 0x0000006200627308 */ /* 0x000ee20000001000 */
[----:B------:R-:W-:Y:S02]  /*5f20*/  HADD2.F32 R85, -RZ, R6.H0_H0 ;  /* 0x20000006ff557230 */ /* 0x000fe40000004100 */
[----:B------:R-:W-:Y:S01]  /*5f30*/  FADD.FTZ R96, -R70, 1 ;  /* 0x3f80000046607421 */ /* 0x000fe20000010100 */
[----:B------:R-:W-:-:S02]  /*5f40*/  HADD2.F32 R78, -RZ, R78.H0_H0 ;  /* 0x2000004eff4e7230 */ /* 0x000fc40000004100 */
[----:B------:R-:W-:Y:S01]  /*5f50*/  FMUL.FTZ R7, R76, R27 ;  /* 0x0000001b4c077220 */ /* 0x000fe20000410000 */
[----:B------:R-:W-:Y:S01]  /*5f60*/  FFMA.FTZ R84, R37, R84, 1 ;  /* 0x3f80000025547423 */ /* 0x000fe20000010054 */
[----:B------:R-:W-:Y:S01]  /*5f70*/  FMUL.FTZ R3, R66, R3 ;  /* 0x0000000342037220 */ /* 0x000fe20000410000 */
[----:B------:R-:W-:Y:S02]  /*5f80*/  HADD2.F32 R87, -RZ, R5.H0_H0 ;  /* 0x20000005ff577230 */ /* 0x000fe40000004100 */
[----:B------:R-:W-:Y:S01]  /*5f90*/  FFMA.FTZ R96, R39, R96, 1 ;  /* 0x3f80000027607423 */ /* 0x000fe20000010060 */
[----:B------:R-:W-:Y:S01]  /*5fa0*/  FMUL.FTZ R7, R70, R7 ;  /* 0x0000000746077220 */ /* 0x000fe20000410000 */
[----:B-----5:R-:W-:Y:S01]  /*5fb0*/  FADD.FTZ R6, -R82, 1 ;  /* 0x3f80000052067421 */ /* 0x020fe20000010100 */
[----:B0-----:R-:W-:Y:S02]  /*5fc0*/  HADD2.F32 R80, -RZ, R80.H0_H0 ;  /* 0x20000050ff507230 */ /* 0x001fe40000004100 */
[----:B------:R-:W-:Y:S01]  /*5fd0*/  FMUL.FTZ R5, R85, R78 ;  /* 0x0000004e55057220 */ /* 0x000fe20000410000 */
[----:B------:R-:W0:Y:S01]  /*5fe0*/  S2UR UR9, SR_CgaCtaId ;  /* 0x00000000000979c3 */ /* 0x000e220000008800 */
[----:B------:R-:W-:Y:S01]  /*5ff0*/  FMUL.FTZ R3, R3, R84 ;  /* 0x0000005403037220 */ /* 0x000fe20000410000 */
[----:B------:R-:W-:Y:S01]  /*6000*/  FMUL.FTZ R96, R7, R96 ;  /* 0x0000006007607220 */ /* 0x000fe20000410000 */
[----:B------:R-:W-:-:S02]  /*6010*/  HADD2.F32 R84, -RZ, R4.H0_H0 ;  /* 0x20000004ff547230 */ /* 0x000fc40000004100 */
[----:B------:R-:W-:Y:S01]  /*6020*/  FFMA.FTZ R6, R41, R6, 1 ;  /* 0x3f80000029067423 */ /* 0x000fe20000010006 */
[----:B------:R-:W-:Y:S01]  /*6030*/  FMUL.FTZ R5, R82, R5 ;  /* 0x0000000552057220 */ /* 0x000fe20000410000 */
[----:B-1----:R-:W-:Y:S02]  /*6040*/  HADD2.F32 R81, -RZ, R81.H0_H0 ;  /* 0x20000051ff517230 */ /* 0x002fe40000004100 */
[----:B--2---:R-:W-:Y:S01]  /*6050*/  FADD.FTZ R7, -R83, 1 ;  /* 0x3f80000053077421 */ /* 0x004fe20000010100 */
[----:B------:R-:W-:Y:S01]  /*6060*/  FMUL.FTZ R4, R87, R80 ;  /* 0x0000005057047220 */ /* 0x000fe20000410000 */
[----:B------:R-:W-:Y:S01]  /*6070*/  FMUL.FTZ R5, R5, R6 ;  /* 0x0000000605057220 */ /* 0x000fe20000410000 */
[----:B---3--:R-:W-:Y:S01]  /*6080*/  FADD.FTZ R6, -R98, 1 ;  /* 0x3f80000062067421 */ /* 0x008fe20000010100 */
[----:B------:R-:W-:Y:S01]  /*6090*/  FFMA.FTZ R7, R42, R7, 1 ;  /* 0x3f8000002a077423 */ /* 0x000fe20000010007 */
[----:B------:R-:W-:Y:S01]  /*60a0*/  FMUL.FTZ R4, R83, R4 ;  /* 0x0000000453047220 */ /* 0x000fe20000410000 */
[----:B------:R-:W-:Y:S01]  /*60b0*/  FMUL.FTZ R99, R84, R81 ;  /* 0x0000005154637220 */ /* 0x000fe20000410000 */
[----:B------:R-:W-:Y:S01]  /*60c0*/  F2FP.F16.F32.PACK_AB R86, R89, R86 ;  /* 0x000000565956723e */ /* 0x000fe200000000ff */
[----:B------:R-:W-:Y:S01]  /*60d0*/  BAR.SYNC.DEFER_BLOCKING 0x0 ;  /* 0x0000000000007b1d */ /* 0x000fe20000010000 */
[----:B------:R-:W-:Y:S01]  /*60e0*/  FMUL.FTZ R4, R4, R7 ;  /* 0x0000000704047220 */ /* 0x000fe20000410000 */
[----:B------:R-:W-:Y:S01]  /*60f0*/  FFMA.FTZ R6, R43, R6, 1 ;  /* 0x3f8000002b067423 */ /* 0x000fe20000010006 */
[----:B------:R-:W-:Y:S01]  /*6100*/  FMUL.FTZ R99, R98, R99 ;  /* 0x0000006362637220 */ /* 0x000fe20000410000 */
[----:B------:R-:W-:-:S02]  /*6110*/  PRMT R7, R86, 0x7632, R7 ;  /* 0x0000763256077816 */ /* 0x000fc40000000007 */
[----:B------:R-:W-:Y:S01]  /*6120*/  F2FP.F16.F32.PACK_AB R88, R91, R88 ;  /* 0x000000585b58723e */ /* 0x000fe200000000ff */
[----:B------:R-:W-:Y:S01]  /*6130*/  FMUL.FTZ R99, R99, R6 ;  /* 0x0000000663637220 */ /* 0x000fe20000410000 */
[----:B------:R-:W-:Y:S02]  /*6140*/  F2FP.F16.F32.PACK_AB R92, R95, R92 ;  /* 0x0000005c5f5c723e */ /* 0x000fe400000000ff */
[----:B------:R-:W-:Y:S02]  /*6150*/  PRMT R6, R88, 0x7632, R6 ;  /* 0x0000763258067816 */ /* 0x000fe40000000006 */
[----:B------:R-:W-:Y:S01]  /*6160*/  ISETP.NE.AND P6, PT, R157, RZ, PT ;  /* 0x000000ff9d00720c */ /* 0x000fe20003fc5270 */
[----:B------:R-:W-:Y:S01]  /*6170*/  UMOV UR8, 0x400 ;  /* 0x0000040000087882 */ /* 0x000fe20000000000 */
[----:B------:R-:W-:Y:S02]  /*6180*/  F2FP.F16.F32.PACK_AB R90, R93, R90 ;  /* 0x0000005a5d5a723e */ /* 0x000fe400000000ff */
[----:B------:R-:W-:-:S02]  /*6190*/  F2FP.F16.F32.PACK_AB R94, R97, R94 ;  /* 0x0000005e615e723e */ /* 0x000fc400000000ff */
[----:B------:R-:W-:Y:S02]  /*61a0*/  F2FP.F16.F32.PACK_AB R3, R96, R3 ;  /* 0x000000036003723e */ /* 0x000fe400000000ff */
[----:B------:R-:W-:Y:S01]  /*61b0*/  F2FP.F16.F32.PACK_AB R2, R5, R2 ;  /* 0x000000020502723e */ /* 0x000fe200000000ff */
[----:B------:R1:W-:Y:S01]  /*61c0*/  STS.U16 [R155+0x2], R7 ;  /* 0x000002079b007388 */ /* 0x0003e20000000400 */
[----:B------:R-:W-:Y:S01]  /*61d0*/  F2FP.F16.F32.PACK_AB R4, R99, R4 ;  /* 0x000000046304723e */ /* 0x000fe200000000ff */
[----:B0-----:R-:W-:Y:S01]  /*61e0*/  ULEA UR8, UR9, UR8, 0x18 ;  /* 0x0000000809087291 */ /* 0x001fe2000f8ec03f */
[----:B------:R-:W-:Y:S01]  /*61f0*/  PRMT R89, R90, 0x7632, R89 ;  /* 0x000076325a597816 */ /* 0x000fe20000000059 */
[----:B------:R0:W-:Y:S01]  /*6200*/  STS.U16 [R155], R86 ;  /* 0x000000569b007388 */ /* 0x0001e20000000400 */
[----:B-1----:R-:W-:-:S03]  /*6210*/  PRMT R7, R92, 0x7632, R7 ;  /* 0x000076325c077816 */ /* 0x002fc60000000007 */
[----:B------:R1:W-:Y:S01]  /*6220*/  STS.U16 [R155+0x4], R88 ;  /* 0x000004589b007388 */ /* 0x0003e20000000400 */
[----:B------:R-:W-:Y:S02]  /*6230*/  PRMT R5, R2, 0x7632, R5 ;  /* 0x0000763202057816 */ /* 0x000fe40000000005 */
[----:B0-----:R-:W-:Y:S01]  /*6240*/  PRMT R86, R94, 0x7632, R86 ;  /* 0x000076325e567816 */ /* 0x001fe20000000056 */
[----:B------:R0:W-:Y:S04]  /*6250*/  STS.U16 [R155+0x6], R6 ;  /* 0x000006069b007388 */ /* 0x0001e80000000400 */
[----:B------:R2:W-:Y:S01]  /*6260*/  STS.U16 [R155+0xe], R7 ;  /* 0x00000e079b007388 */ /* 0x0005e20000000400 */
[----:B-1----:R-:W-:Y:S02]  /*6270*/  PRMT R88, R4, 0x7632, R88 ;  /* 0x0000763204587816 */ /* 0x002fe40000000058 */
[----:B0-----:R-:W-:-:S02]  /*6280*/  PRMT R6, R3, 0x7632, R6 ;  /* 0x0000763203067816 */ /* 0x001fc40000000006 */
[----:B--2---:R-:W-:Y:S02]  /*6290*/  PRMT R7, R4, 0x7610, R7 ;  /* 0x0000761004077816 */ /* 0x004fe40000000007 */
        /* <DEDUP_REMOVED lines=55> */
.L_x_2974:
[----:B------:R-:W-:Y:S05]  /*6610*/  BSYNC B0 ;  /* 0x0000000000007941 */ /* 0x000fea0003800000 */
.L_x_2973:
        /* <DEDUP_REMOVED lines=119> */
[----:B------:R-:W-:Y:S01]  /*6d90*/  PRMT R33, R34, 0x7632, R33 ;  /* 0x0000763222217816 */ /* 0x000fe20000000021 */
[----:B------:R-:W-:Y:S01]  /*6da0*/  STS.U16 [R155], R44 ;  /* 0x0000002c9b007388 */ /* 0x000fe20000000400 */
[----:B-1----:R-:W-:-:S02]  /*6db0*/  PRMT R31, R25, 0x7632, R31 ;  /* 0x00007632191f7816 */ /* 0x002fc4000000001f */
[----:B------:R-:W-:Y:S01]  /*6dc0*/  PRMT R36, R40, 0x7632, R36 ;  /* 0x0000763228247816 */ /* 0x000fe20000000024 */
[----:B------:R-:W-:Y:S01]  /*6dd0*/  STS.U16 [R155+0x4], R29 ;  /* 0x0000041d9b007388 */ /* 0x000fe20000000400 */
[----:B--2---:R-:W-:Y:S02]  /*6de0*/  PRMT R32, R42, 0x7632, R32 ;  /* 0x000076322a207816 */ /* 0x004fe40000000020 */
        /* <DEDUP_REMOVED lines=45> */
.L_x_2977:
[----:B------:R-:W-:Y:S05]  /*70c0*/  BSYNC B0 ;  /* 0x0000000000007941 */ /* 0x000fea0003800000 */
.L_x_2976:
        /* <DEDUP_REMOVED lines=43> */
.L_x_2975:
        /* <DEDUP_REMOVED lines=25> */
[----:B------:R-:W-:Y:S01]  /*7510*/  CS2R R122, SRZ ;  /* 0x00000000007a7805 */ /* 0x000fe2000001ff00 */
[----:B------:R-:W-:Y:S01]  /*7520*/  BAR.SYNC.DEFER_BLOCKING 0x0 ;  /* 0x0000000000007b1d */ /* 0x000fe20000010000 */
[----:B-1----:R-:W-:Y:S02]  /*7530*/  ISETP.GE.AND P0, PT, R9, 0x1, PT ;  /* 0x000000010900780c */ /* 0x002fe40003f06270 */
[----:B------:R-:W-:Y:S01]  /*7540*/  CS2R R120, SRZ ;  /* 0x0000000000787805 */ /* 0x000fe2000001ff00 */
[----:B--2---:R-:W-:Y:S01]  /*7550*/  FFMA.FTZ R3, R47, R0, R3 ;  /* 0x000000002f037223 */ /* 0x004fe20000010003 */
[----:B------:R-:W-:Y:S01]  /*7560*/  HADD2.F32 R0, -RZ, R118.H0_H0 ;  /* 0x20000076ff007230 */ /* 0x000fe20000004100 */
[----:B------:R-:W-:-:S02]  /*7570*/  CS2R R118, SRZ ;  /* 0x0000000000767805 */ /* 0x000fc4000001ff00 */
[----:B------:R-:W-:Y:S01]  /*7580*/  FFMA.FTZ R2, R48, R2, R3 ;  /* 0x0000000230027223 */ /* 0x000fe20000010003 */
[----:B------:R-:W-:Y:S01]  /*7590*/  HADD2.F32 R3, -RZ, R116.H0_H0 ;  /* 0x20000074ff037230 */ /* 0x000fe20000004100 */
[----:B------:R-:W-:Y:S02]  /*75a0*/  CS2R R116, SRZ ;  /* 0x0000000000747805 */ /* 0x000fe4000001ff00 */
        /* <DEDUP_REMOVED lines=12> */
[----:B------:R-:W-:-:S04]  /*7670*/  FFMA.FTZ R0, R68, R0, R3 ;  /* 0x0000000044007223 */ /* 0x000fc80000010003 */
[----:B------:R-:W-:Y:S01]  /*7680*/  FFMA.FTZ R3, R7, R2, R0 ;  /* 0x0000000207037223 */ /* 0x000fe20000010000 */
[----:B------:R-:W-:Y:S02]  /*7690*/  HADD2.F32 R0, -RZ, R102.H0_H0 ;  /* 0x20000066ff007230 */ /* 0x000fe40000004100 */
[----:B------:R-:W-:Y:S02]  /*76a0*/  HADD2.F32 R2, -RZ, R100.H0_H0 ;  /* 0x20000064ff027230 */ /* 0x000fe40000004100 */
[----:B------:R-:W-:-:S04]  /*76b0*/  FFMA.FTZ R8, R6, R8, R3 ;  /* 0x0000000806087223 */ /* 0x000fc80000010003 */
        /* <DEDUP_REMOVED lines=36> */
[----:B------:R-:W-:-:S02]  /*7900*/  CS2R R132, SRZ ;  /* 0x0000000000847805 */ /* 0x000fc4000001ff00 */
[----:B------:R-:W-:Y:S02]  /*7910*/  CS2R R130, SRZ ;  /* 0x0000000000827805 */ /* 0x000fe4000001ff00 */
[----:B------:R-:W-:Y:S02]  /*7920*/  CS2R R128, SRZ ;  /* 0x0000000000807805 */ /* 0x000fe4000001ff00 */
[----:B------:R-:W-:Y:S02]  /*7930*/  CS2R R124, SRZ ;  /* 0x00000000007c7805 */ /* 0x000fe4000001ff00 */
[----:B------:R-:W-:Y:S02]  /*7940*/  CS2R R122, SRZ ;  /* 0x00000000007a7805 */ /* 0x000fe4000001ff00 */
[----:B------:R-:W-:Y:S02]  /*7950*/  CS2R R120, SRZ ;  /* 0x0000000000787805 */ /* 0x000fe4000001ff00 */
[----:B------:R-:W-:-:S02]  /*7960*/  CS2R R118, SRZ ;  /* 0x0000000000767805 */ /* 0x000fc4000001ff00 */
        /* <DEDUP_REMOVED lines=15> */
.L_x_3073:
        /* <DEDUP_REMOVED lines=463> */
[C---:B------:R-:W-:Y:S01]  /*9750*/  FMUL.FTZ R21, R77.reuse, R153 ;  /* 0x000000994d157220 */ /* 0x040fe20000410000 */
        /* <DEDUP_REMOVED lines=8> */
[C---:B------:R-:W-:Y:S01]  /*97e0*/  FMUL.FTZ R81, R77.reuse, R149 ;  /* 0x000000954d517220 */ /* 0x040fe20000410000 */
[----:B----4-:R-:W-:Y:S01]  /*97f0*/  FMUL.FTZ R75, R77, R151 ;  /* 0x000000974d4b7220 */ /* 0x010fe20000410000 */
[----:B------:R-:W2:Y:S03]  /*9800*/  LDS.U16 R59, [R17+0x6] ;  /* 0x00000600113b7984 */ /* 0x000ea60000000400 */
[----:B------:R4:W-:Y:S01]  /*9810*/  MUFU.EX2 R79, R75 ;  /* 0x0000004b004f7308 */ /* 0x0009e20000000800 */
[----:B------:R-:W5:Y:S01]  /*9820*/  @!P4 LDG.E.U16 R76, desc[UR52][R18.64+0x640] ;  /* 0x00064034124cc981 */ /* 0x000f62000c1e1500 */
[----:B------:R-:W-:Y:S01]  /*9830*/  ISETP.GE.AND P4, PT, R25, UR58, PT ;  /* 0x0000003a19007c0c */ /* 0x000fe2000bf86270 */
[C---:B------:R-:W-:Y:S01]  /*9840*/  FMUL.FTZ R43, R77.reuse, R146 ;  /* 0x000000924d2b7220 */ /* 0x040fe20000410000 */
[C---:B------:R-:W-:Y:S01]  /*9850*/  FMUL.FTZ R40, R77.reuse, R145 ;  /* 0x000000914d287220 */ /* 0x040fe20000410000 */
[C---:B------:R-:W-:Y:S01]  /*9860*/  FMUL.FTZ R37, R77.reuse, R144 ;  /* 0x000000904d257220 */ /* 0x040fe20000410000 */
[C---:B------:R-:W-:Y:S01]  /*9870*/  FMUL.FTZ R34, R77.reuse, R143 ;  /* 0x0000008f4d227220 */ /* 0x040fe20000410000 */
[C---:B------:R-:W-:Y:S01]  /*9880*/  FMUL.FTZ R31, R77.reuse, R142 ;  /* 0x0000008e4d1f7220 */ /* 0x040fe20000410000 */
        /* <DEDUP_REMOVED lines=10> */
[C---:B------:R-:W-:Y:S01]  /*9930*/  FMUL.FTZ R24, R77.reuse, R139 ;  /* 0x0000008b4d187220 */ /* 0x040fe20000410000 */
        /* <DEDUP_REMOVED lines=112> */
[-C--:B------:R-:W-:Y:S01]  /*a040*/  FMUL.FTZ R178, R57, R151.reuse ;  /* 0x0000009739b27220 */ /* 0x080fe20000410000 */
        /* <DEDUP_REMOVED lines=10> */
[C---:B------:R-:W-:Y:S01]  /*a0f0*/  FFMA.FTZ R187, R111.reuse, R187, -R54 ;  /* 0x000000bb6fbb7223 */ /* 0x040fe20000010836 */
        /* <DEDUP_REMOVED lines=25> */
[-C--:B------:R-:W-:Y:S01]  /*a290*/  FMUL.FTZ R198, R50, R149.reuse ;  /* 0x0000009532c67220 */ /* 0x080fe20000410000 */
        /* <DEDUP_REMOVED lines=20> */
[CC--:B------:R-:W-:Y:S01]  /*a3e0*/  FMUL.FTZ R183, R102.reuse, R177.reuse ;  /* 0x000000b166b77220 */ /* 0x0c0fe20000410000 */
[----:B------:R-:W-:Y:S02]  /*a3f0*/  HADD2.F32 R181, -RZ, R154.H0_H0 ;  /* 0x2000009affb57230 */ /* 0x000fe40000004100 */
[----:B------:R-:W-:Y:S01]  /*a400*/  FMUL.FTZ R182, R102, R188 ;  /* 0x000000bc66b67220 */ /* 0x000fe20000410000 */
[-C--:B------:R-:W-:Y:S01]  /*a410*/  FMUL.FTZ R200, R47, R148.reuse ;  /* 0x000000942fc87220 */ /* 0x080fe20000410000 */
        /* <DEDUP_REMOVED lines=19> */
[-C--:B------:R-:W-:Y:S01]  /*a550*/  FMUL.FTZ R175, R45, R147.reuse ;  /* 0x000000932daf7220 */ /* 0x080fe20000410000 */
        /* <DEDUP_REMOVED lines=30> */
[----:B------:R-:W-:Y:S01]  /*a740*/  FFMA.FTZ R180, R99, R180, R171 ;  /* 0x000000b463b47223 */ /* 0x000fe200000100ab */
[-C--:B------:R-:W-:Y:S01]  /*a750*/  FMUL.FTZ R171, R39, R145.reuse ;  /* 0x0000009127ab7220 */ /* 0x080fe20000410000 */
        /* <DEDUP_REMOVED lines=22> */
[-C--:B------:R-:W-:Y:S02]  /*a8c0*/  FMUL.FTZ R208, R36, R144.reuse ;  /* 0x0000009024d07220 */ /* 0x080fe40000410000 */
        /* <DEDUP_REMOVED lines=11> */
[----:B------:R-:W-:Y:S01]  /*a980*/  FFMA.FTZ R180, R95, R180, R167 ;  /* 0x000000b45fb47223 */ /* 0x000fe200000100a7 */
[-C--:B------:R-:W-:Y:S01]  /*a990*/  FMUL.FTZ R167, R33, R143.reuse ;  /* 0x0000008f21a77220 */ /* 0x080fe20000410000 */
        /* <DEDUP_REMOVED lines=152> */
[----:B-1----:R-:W-:Y:S01]  /*b320*/  HFMA2.MMA R107, -RZ, RZ, 0, 0 ;  /* 0x00000000ff6b7435 */ /* 0x002fe200000001ff */
[----:B------:R-:W-:Y:S02]  /*b330*/  MOV R106, 0x3f800000 ;  /* 0x3f800000006a7802 */ /* 0x000fe40000000f00 */
        /* <DEDUP_REMOVED lines=9> */
.L_x_2980:
[----:B------:R-:W-:Y:S05]  /*b3d0*/  BSYNC B0 ;  /* 0x0000000000007941 */ /* 0x000fea0003800000 */
.L_x_2979:
[----:B------:R-:W-:Y:S01]  /*b3e0*/  UISETP.GE.AND UP0, UPT, UR45, 0x2, UPT ;  /* 0x000000022d00788c */ /* 0x000fe2000bf06270 */
[----:B0-----:R-:W-:Y:S01]  /*b3f0*/  HADD2.F32 R19, -RZ, R19.H0_H0 ;  /* 0x20000013ff137230 */ /* 0x001fe20000004100 */
[----:B------:R-:W-:Y:S01]  /*b400*/  MOV R65, UR45 ;  /* 0x0000002d00417c02 */ /* 0x000fe20008000f00 */
[----:B------:R-:W-:Y:S01]  /*b410*/  HADD2.F32 R17, -RZ, R238.H0_H0 ;  /* 0x200000eeff117230 */ /* 0x000fe20000004100 */
[----:B------:R-:W-:Y:S01]  /*b420*/  LEA.HI R158, R157, R157, RZ, 0x1e ;  /* 0x0000009d9d9e7211 */ /* 0x000fe200078ff0ff */
        /* <DEDUP_REMOVED lines=17> */
[----:B--2---:R-:W-:Y:S01]  /*b540*/  HFMA2.MMA R60, -RZ, RZ, 1.875, 0 ;  /* 0x3f800000ff3c7435 */ /* 0x004fe200000001ff */
[----:B------:R-:W-:-:S02]  /*b550*/  MOV R61, RZ ;  /* 0x000000ff003d7202 */ /* 0x000fc40000000f00 */
[----:B------:R-:W-:Y:S01]  /*b560*/  CS2R R62, SRZ ;  /* 0x00000000003e7805 */ /* 0x000fe2000001ff00 */
[----:B0-----:R-:W-:Y:S01]  /*b570*/  @!P1 IMAD R64, R65, R64, UR7 ;  /* 0x0000000741409e24 */ /* 0x001fe2000f8e0240 */
[----:B------:R-:W-:Y:S01]  /*b580*/  HFMA2.MMA R65, -RZ, RZ, 0, 9.5367431640625e-07 ;  /* 0x00000010ff417435 */ /* 0x000fe200000001ff */
[----:B------:R-:W-:Y:S02]  /*b590*/  HADD2.F32 R162, -RZ, R162.H0_H0 ;  /* 0x200000a2ffa27230 */ /* 0x000fe40000004100 */
[----:B------:R-:W-:Y:S02]  /*b5a0*/  HADD2.F32 R163, -RZ, R163.H0_H0 ;  /* 0x200000a3ffa37230 */ /* 0x000fe40000004100 */
[----:B------:R-:W-:-:S05]  /*b5b0*/  HADD2.F32 R164, -RZ, R164.H0_H0 ;  /* 0x200000a4ffa47230 */ /* 0x000fca0000004100 */
        /* <DEDUP_REMOVED lines=167> */
.L_x_3105:
        /* <DEDUP_REMOVED lines=14> */
.L_x_3108:
[----:B------:R-:W-:-:S03]  /*c110*/  UMOV UR42, 0xffffffff ;  /* 0xffffffff002a7882 */ /* 0x000fc60000000000 */
[----:B------:R-:W-:Y:S05]  /*c120*/  BRA.DIV UR42, `(.L_x_2984) ;  /* 0x0000009e2a647947 */ /* 0x000fea000b800000 */
.L_x_3111:
[----:B------:R-:W-:-:S03]  /*c130*/  UMOV UR42, 0xffffffff ;  /* 0xffffffff002a7882 */ /* 0x000fc60000000000 */
[----:B------:R-:W-:Y:S05]  /*c140*/  BRA.DIV UR42, `(.L_x_2985) ;  /* 0x0000009e2a847947 */ /* 0x000fea000b800000 */
.L_x_3114:
[----:B------:R-:W-:-:S03]  /*c150*/  UMOV UR42, 0xffffffff ;  /* 0xffffffff002a7882 */ /* 0x000fc60000000000 */
[----:B------:R-:W-:Y:S05]  /*c160*/  BRA.DIV UR42, `(.L_x_2986) ;  /* 0x0000009e2aa47947 */ /* 0x000fea000b800000 */
.L_x_3117:
        /* <DEDUP_REMOVED lines=10> */
.L_x_3127:
        /* <DEDUP_REMOVED lines=44> */
.L_x_2981:
        /* <DEDUP_REMOVED lines=303> */
.L_x_3132:
        /* <DEDUP_REMOVED lines=13> */
.L_x_2991:
[----:B------:R-:W-:Y:S05]  /*d890*/  BSYNC B0 ;  /* 0x0000000000007941 */ /* 0x000fea0003800000 */
.L_x_2990:
[----:B------:R-:W-:Y:S01]  /*d8a0*/  UMOV UR42, 0xffffffff ;  /* 0xffffffff002a7882 */ /* 0x000fe20000000000 */
[----:B------:R-:W-:Y:S02]  /*d8b0*/  ISETP.GT.U32.AND P2, PT, R248, 0x1d, PT ;  /* 0x0000001df800780c */ /* 0x000fe40003f44070 */
[----:B------:R-:W-:Y:S11]  /*d8c0*/  BRA.DIV UR42, `(.L_x_2992) ;  /* 0x0000008e2a207947 */ /* 0x000ff6000b800000 */
[----:B-1----:R1:W0:Y:S04]  /*d8d0*/  SHFL.DOWN PT, R76, R232, 0x2, 0x1f ;  /* 0x08401f00e84c7f89 */ /* 0x00222800000e0000 */
[----:B--2---:R1:W2:Y:S04]  /*d8e0*/  SHFL.DOWN PT, R77, R241, 0x2, 0x1f ;  /* 0x08401f00f14d7f89 */ /* 0x0042a800000e0000 */
[----:B---3--:R1:W3:Y:S04]  /*d8f0*/  SHFL.DOWN PT, R78, R242, 0x2, 0x1f ;  /* 0x08401f00f24e7f89 */ /* 0x0082e800000e0000 */
[----:B----4-:R1:W4:Y:S02]  /*d900*/  SHFL.DOWN PT, R79, R243, 0x2, 0x1f ;  /* 0x08401f00f34f7f89 */ /* 0x01032400000e0000 */
.L_x_3138:
        /* <DEDUP_REMOVED lines=13> */
.L_x_2994:
[----:B------:R-:W-:Y:S05]  /*d9e0*/  BSYNC B0 ;  /* 0x0000000000007941 */ /* 0x000fea0003800000 */
.L_x_2993:
[----:B------:R-:W-:Y:S01]  /*d9f0*/  UMOV UR42, 0xffffffff ;  /* 0xffffffff002a7882 */ /* 0x000fe20000000000 */
[----:B------:R-:W-:Y:S02]  /*da00*/  ISETP.GT.U32.AND P2, PT, R248, 0x1b, PT ;  /* 0x0000001bf800780c */ /* 0x000fe40003f44070 */
[----:B------:R-:W-:Y:S11]  /*da10*/  BRA.DIV UR42, `(.L_x_2995) ;  /* 0x0000008e2a407947 */ /* 0x000ff6000b800000 */
[----:B0-----:R0:W0:Y:S04]  /*da20*/  SHFL.DOWN PT, R76, R232, 0x4, 0x1f ;  /* 0x08801f00e84c7f89 */ /* 0x00102800000e0000 */
[----:B--2---:R2:W0:Y:S04]  /*da30*/  SHFL.DOWN PT, R77, R241, 0x4, 0x1f ;  /* 0x08801f00f14d7f89 */ /* 0x00442800000e0000 */
[----:B---3--:R2:W3:Y:S04]  /*da40*/  SHFL.DOWN PT, R78, R242, 0x4, 0x1f ;  /* 0x08801f00f24e7f89 */ /* 0x0084e800000e0000 */
[----:B----4-:R2:W4:Y:S02]  /*da50*/  SHFL.DOWN PT, R79, R243, 0x4, 0x1f ;  /* 0x08801f00f34f7f89 */ /* 0x01052400000e0000 */
.L_x_3144:
        /* <DEDUP_REMOVED lines=13> */
.L_x_2997:
[----:B------:R-:W-:Y:S05]  /*db30*/  BSYNC B0 ;  /* 0x0000000000007941 */ /* 0x000fea0003800000 */
.L_x_2996:
[----:B------:R-:W-:Y:S01]  /*db40*/  UMOV UR42, 0xffffffff ;  /* 0xffffffff002a7882 */ /* 0x000fe20000000000 */
[----:B------:R-:W-:Y:S02]  /*db50*/  ISETP.GT.U32.AND P2, PT, R248, 0x17, PT ;  /* 0x00000017f800780c */ /* 0x000fe40003f44070 */
[----:B------:R-:W-:Y:S11]  /*db60*/  BRA.DIV UR42, `(.L_x_2998) ;  /* 0x0000008e2a607947 */ /* 0x000ff6000b800000 */
[----:B0-----:R0:W0:Y:S04]  /*db70*/  SHFL.DOWN PT, R76, R232, 0x8, 0x1f ;  /* 0x09001f00e84c7f89 */ /* 0x00102800000e0000 */
[----:B------:R0:W0:Y:S04]  /*db80*/  SHFL.DOWN PT, R77, R241, 0x8, 0x1f ;  /* 0x09001f00f14d7f89 */ /* 0x00002800000e0000 */
[----:B---3--:R3:W0:Y:S04]  /*db90*/  SHFL.DOWN PT, R78, R242, 0x8, 0x1f ;  /* 0x09001f00f24e7f89 */ /* 0x00862800000e0000 */
[----:B----4-:R3:W4:Y:S02]  /*dba0*/  SHFL.DOWN PT, R79, R243, 0x8, 0x1f ;  /* 0x09001f00f34f7f89 */ /* 0x01072400000e0000 */
.L_x_3150:
        /* <DEDUP_REMOVED lines=13> */
.L_x_3000:
[----:B------:R-:W-:Y:S05]  /*dc80*/  BSYNC B0 ;  /* 0x0000000000007941 */ /* 0x000fea0003800000 */
.L_x_2999:
[----:B------:R-:W-:Y:S01]  /*dc90*/  UMOV UR42, 0xffffffff ;  /* 0xffffffff002a7882 */ /* 0x000fe20000000000 */
[----:B------:R-:W-:Y:S02]  /*dca0*/  ISETP.GT.U32.AND P2, PT, R248, 0xf, PT ;  /* 0x0000000ff800780c */ /* 0x000fe40003f44070 */
[----:B------:R-:W-:Y:S11]  /*dcb0*/  BRA.DIV UR42, `(.L_x_3001) ;  /* 0x0000008e2a807947 */ /* 0x000ff6000b800000 */
[----:B0-----:R0:W0:Y:S04]  /*dcc0*/  SHFL.DOWN PT, R76, R232, 0x10, 0x1f ;  /* 0x0a001f00e84c7f89 */ /* 0x00102800000e0000 */
[----:B------:R0:W0:Y:S04]  /*dcd0*/  SHFL.DOWN PT, R77, R241, 0x10, 0x1f ;  /* 0x0a001f00f14d7f89 */ /* 0x00002800000e0000 */
[----:B------:R0:W0:Y:S04]  /*dce0*/  SHFL.DOWN PT, R78, R242, 0x10, 0x1f ;  /* 0x0a001f00f24e7f89 */ /* 0x00002800000e0000 */
[----:B----4-:R4:W0:Y:S02]  /*dcf0*/  SHFL.DOWN PT, R79, R243, 0x10, 0x1f ;  /* 0x0a001f00f34f7f89 */ /* 0x01082400000e0000 */
.L_x_3156:
        /* <DEDUP_REMOVED lines=13> */
.L_x_3003:
[----:B------:R-:W-:Y:S05]  /*ddd0*/  BSYNC B0 ;  /* 0x0000000000007941 */ /* 0x000fea0003800000 */
.L_x_3002:
        /* <DEDUP_REMOVED lines=21> */
.L_x_3170:
        /* <DEDUP_REMOVED lines=19> */
.L_x_3006:
[----:B------:R-:W-:Y:S05]  /*e060*/  BSYNC B0 ;  /* 0x0000000000007941 */ /* 0x000fea0003800000 */
.L_x_3005:
        /* <DEDUP_REMOVED lines=34> */
.L_x_2988:
        /* <DEDUP_REMOVED lines=14> */
[----:B------:R-:W-:-:S04]  /*e370*/  FADD.FTZ R65, -R190, R65 ;  /* 0x00000041be417221 */ /* 0x000fc80000010100 */
[-C--:B------:R-:W-:Y:S01]  /*e380*/  FMUL.FTZ R64, R84, -R65.reuse ;  /* 0x8000004154407220 */ /* 0x080fe20000410000 */
[CC--:B------:R-:W-:Y:S01]  /*e390*/  FMUL.FTZ R63, R18.reuse, R65.reuse ;  /* 0x00000041123f7220 */ /* 0x0c0fe20000410000 */
[-C--:B------:R-:W-:Y:S01]  /*e3a0*/  FFMA.FTZ R18, R18, -R60.reuse, R220 ;  /* 0x8000003c12127223 */ /* 0x080fe200000100dc */
[----:B------:R-:W-:Y:S01]  /*e3b0*/  FFMA.FTZ R60, R19, -R60, R219 ;  /* 0x8000003c133c7223 */ /* 0x000fe200000100db */
[-C--:B------:R-:W-:Y:S01]  /*e3c0*/  FFMA.FTZ R64, R85, R66.reuse, -R64 ;  /* 0x0000004255407223 */ /* 0x080fe20000010840 */
[-C--:B------:R-:W-:Y:S01]  /*e3d0*/  FFMA.FTZ R63, R19, R66.reuse, R63 ;  /* 0x00000042133f7223 */ /* 0x080fe2000001003f */
[----:B------:R-:W-:Y:S01]  /*e3e0*/  FMUL.FTZ R19, R65, UR57 ;  /* 0x0000003941137c20 */ /* 0x000fe20008410000 */
[----:B------:R-:W-:Y:S01]  /*e3f0*/  FMUL.FTZ R84, R84, -R66 ;  /* 0x8000004254547220 */ /* 0x000fe20000410000 */
[----:B------:R-:W-:Y:S01]  /*e400*/  FADD.FTZ R62, R187, R64 ;  /* 0x00000040bb3e7221 */ /* 0x000fe20000010000 */
[C---:B------:R-:W-:Y:S01]  /*e410*/  FMUL.FTZ R64, R66.reuse, UR57 ;  /* 0x0000003942407c20 */ /* 0x040fe20008410000 */
[----:B------:R-:W-:Y:S01]  /*e420*/  FFMA.FTZ R19, R66, UR59, R19 ;  /* 0x0000003b42137c23 */ /* 0x000fe20008010013 */
[----:B------:R-:W-:Y:S01]  /*e430*/  FFMA.FTZ R85, R85, R65, R84 ;  /* 0x0000004155557223 */ /* 0x000fe20000010054 */
[-C--:B------:R-:W-:Y:S01]  /*e440*/  FFMA.FTZ R134, R63, R138.reuse, R134 ;  /* 0x0000008a3f867223 */ /* 0x080fe20000010086 */
[C---:B------:R-:W-:Y:S01]  /*e450*/  FFMA.FTZ R61, R65.reuse, UR59, -R64 ;  /* 0x0000003b413d7c23 */ /* 0x040fe20008010840 */
[----:B------:R-:W-:Y:S01]  /*e460*/  FMUL.FTZ R65, R65, R138 ;  /* 0x0000008a41417220 */ /* 0x000fe20000410000 */
[----:B------:R-:W-:Y:S01]  /*e470*/  FADD.FTZ R188, -R188, R85 ;  /* 0x00000055bcbc7221 */ /* 0x000fe20000010100 */
[----:B------:R-:W-:Y:S01]  /*e480*/  FFMA.FTZ R220, -R0, R220, -RZ ;  /* 0x000000dc00dc7223 */ /* 0x000fe200000109ff */
[----:B------:R-:W-:-:S04]  /*e490*/  FMUL.FTZ R61, R18, R61 ;  /* 0x0000003d123d7220 */ /* 0x000fc80000410000 */
[----:B------:R-:W-:Y:S01]  /*e4a0*/  FFMA.FTZ R64, R60, R19, R61 ;  /* 0x000000133c407223 */ /* 0x000fe2000001003d */
[----:B------:R-:W-:Y:S01]  /*e4b0*/  FMUL.FTZ R61, R66, R138 ;  /* 0x0000008a423d7220 */ /* 0x000fe20000410000 */
[----:B------:R-:W-:Y:S01]  /*e4c0*/  FMUL.FTZ R19, R18, R65 ;  /* 0x0000004112137220 */ /* 0x000fe20000410000 */
[----:B------:R-:W-:Y:S01]  /*e4d0*/  FMUL.FTZ R66, R86, -R188 ;  /* 0x800000bc56427220 */ /* 0x000fe20000410000 */
[----:B------:R-:W-:Y:S01]  /*e4e0*/  FFMA.FTZ R64, R17, R63, R64 ;  /* 0x0000003f11407223 */ /* 0x000fe20000010040 */
[-C--:B------:R-:W-:Y:S01]  /*e4f0*/  FMUL.FTZ R18, R18, R61.reuse ;  /* 0x0000003d12127220 */ /* 0x080fe20000410000 */
[----:B------:R-:W-:Y:S01]  /*e500*/  FFMA.FTZ R19, R60, R61, R19 ;  /* 0x0000003d3c137223 */ /* 0x000fe20000010013 */
[----:B------:R-:W-:Y:S01]  /*e510*/  FMUL.FTZ R63, R20, R139 ;  /* 0x0000008b143f7220 */ /* 0x000fe20000410000 */
[-C--:B------:R-:W-:Y:S01]  /*e520*/  FFMA.FTZ R66, R87, R62.reuse, -R66 ;  /* 0x0000003e57427223 */ /* 0x080fe20000010842 */
[----:B------:R-:W-:Y:S01]  /*e530*/  FFMA.FTZ R18, R60, R65, -R18 ;  /* 0x000000413c127223 */ /* 0x000fe20000010812 */
[C---:B------:R-:W-:Y:S01]  /*e540*/  FMUL.FTZ R60, R17.reuse, R61 ;  /* 0x0000003d113c7220 */ /* 0x040fe20000410000 */
[----:B------:R-:W-:Y:S01]  /*e550*/  FMUL.FTZ R61, R17, R65 ;  /* 0x00000041113d7220 */ /* 0x000fe20000410000 */
[----:B------:R-:W-:Y:S01]  /*e560*/  FMUL.FTZ R17, R86, -R62 ;  /* 0x8000003e56117220 */ /* 0x000fe20000410000 */
[-C--:B------:R-:W-:Y:S01]  /*e570*/  FMUL.FTZ R65, R22, R188.reuse ;  /* 0x000000bc16417220 */ /* 0x080fe20000410000 */
[----:B------:R-:W-:Y:S01]  /*e580*/  FADD.FTZ R185, R185, R66 ;  /* 0x00000042b9b97221 */ /* 0x000fe20000010000 */
[----:B------:R-:W-:Y:S01]  /*e590*/  FADD.FTZ R133, R64, R133 ;  /* 0x0000008540857221 */ /* 0x000fe20000010000 */
[----:B------:R-:W-:Y:S01]  /*e5a0*/  FFMA.FTZ R87, R87, R188, R17 ;  /* 0x000000bc57577223 */ /* 0x000fe20000010011 */
[-C--:B------:R-:W-:Y:S01]  /*e5b0*/  FFMA.FTZ R17, R22, -R63.reuse, R217 ;  /* 0x8000003f16117223 */ /* 0x080fe200000100d9 */
[C---:B------:R-:W-:Y:S01]  /*e5c0*/  FFMA.FTZ R63, R21.reuse, -R63, R218 ;  /* 0x8000003f153f7223 */ /* 0x040fe200000100da */
[----:B------:R-:W-:Y:S01]  /*e5d0*/  FFMA.FTZ R22, R21, R62, R65 ;  /* 0x0000003e15167223 */ /* 0x000fe20000010041 */
[----:B------:R-:W-:Y:S01]  /*e5e0*/  FMUL.FTZ R21, R62, UR57 ;  /* 0x000000393e157c20 */ /* 0x000fe20008410000 */
[----:B------:R-:W-:Y:S01]  /*e5f0*/  FADD.FTZ R186, -R186, R87 ;  /* 0x00000057baba7221 */ /* 0x000fe20000010100 */
[----:B------:R-:W-:Y:S01]  /*e600*/  FMUL.FTZ R65, R88, -R185 ;  /* 0x800000b958417220 */ /* 0x000fe20000410000 */
[-C--:B------:R-:W-:Y:S01]  /*e610*/  FFMA.FTZ R135, R22, R139.reuse, R135 ;  /* 0x0000008b16877223 */ /* 0x080fe20000010087 */
[C---:B------:R-:W-:Y:S01]  /*e620*/  FFMA.FTZ R68, R188.reuse, UR59, -R21 ;  /* 0x0000003bbc447c23 */ /* 0x040fe20008010815 */
[C---:B------:R-:W-:Y:S01]  /*e630*/  FMUL.FTZ R21, R188.reuse, UR57 ;  /* 0x00000039bc157c20 */ /* 0x040fe20008410000 */
[-C--:B------:R-:W-:Y:S01]  /*e640*/  FMUL.FTZ R188, R188, R139.reuse ;  /* 0x0000008bbcbc7220 */ /* 0x080fe20000410000 */
[----:B------:R-:W-:Y:S01]  /*e650*/  FMUL.FTZ R69, R185, UR57 ;  /* 0x00000039b9457c20 */ /* 0x000fe20008410000 */
[----:B------:R-:W-:Y:S01]  /*e660*/  FMUL.FTZ R68, R17, R68 ;  /* 0x0000004411447220 */ /* 0x000fe20000410000 */
[C---:B------:R-:W-:Y:S01]  /*e670*/  FFMA.FTZ R66, R62.reuse, UR59, R21 ;  /* 0x0000003b3e427c23 */ /* 0x040fe20008010015 */
[----:B------:R-:W-:Y:S01]  /*e680*/  FMUL.FTZ R62, R62, R139 ;  /* 0x0000008b3e3e7220 */ /* 0x000fe20000410000 */
[----:B------:R-:W-:Y:S01]  /*e690*/  FFMA.FTZ R65, R89, R186, R65 ;  /* 0x000000ba59417223 */ /* 0x000fe20000010041 */
[----:B------:R-:W-:Y:S01]  /*e6a0*/  FFMA.FTZ R71, R186, UR59, -R69 ;  /* 0x0000003bba477c23 */ /* 0x000fe20008010845 */
[----:B------:R-:W-:Y:S01]  /*e6b0*/  FFMA.FTZ R67, R63, R66, R68 ;  /* 0x000000423f437223 */ /* 0x000fe20000010044 */
[C---:B------:R-:W-:Y:S01]  /*e6c0*/  FMUL.FTZ R66, R17.reuse, R188 ;  /* 0x000000bc11427220 */ /* 0x040fe20000410000 */
[----:B------:R-:W-:Y:S01]  /*e6d0*/  FMUL.FTZ R21, R17, R62 ;  /* 0x0000003e11157220 */ /* 0x000fe20000410000 */
[----:B------:R-:W-:Y:S01]  /*e6e0*/  FADD.FTZ R184, -R184, R65 ;  /* 0x00000041b8b87221 */ /* 0x000fe20000010100 */
[C---:B------:R-:W-:Y:S01]  /*e6f0*/  FFMA.FTZ R67, R20.reuse, R22, R67 ;  /* 0x0000001614437223 */ /* 0x040fe20000010043 */
[C---:B------:R-:W-:Y:S01]  /*e700*/  FFMA.FTZ R17, R63.reuse, R62, R66 ;  /* 0x0000003e3f117223 */ /* 0x040fe20000010042 */
[----:B------:R-:W-:Y:S01]  /*e710*/  FFMA.FTZ R21, R63, R188, -R21 ;  /* 0x000000bc3f157223 */ /* 0x000fe20000010815 */
[C---:B------:R-:W-:Y:S01]  /*e720*/  FMUL.FTZ R62, R20.reuse, R62 ;  /* 0x0000003e143e7220 */ /* 0x040fe20000410000 */
[----:B------:R-:W-:Y:S01]  /*e730*/  FMUL.FTZ R63, R20, R188 ;  /* 0x000000bc143f7220 */ /* 0x000fe20000410000 */
[----:B------:R-:W-:Y:S01]  /*e740*/  FMUL.FTZ R20, R88, -R186 ;  /* 0x800000ba58147220 */ /* 0x000fe20000410000 */
[----:B------:R-:W-:Y:S01]  /*e750*/  FMUL.FTZ R22, R23, R140 ;  /* 0x0000008c17167220 */ /* 0x000fe20000410000 */
[----:B------:R-:W-:Y:S01]  /*e760*/  FMUL.FTZ R66, R25, R186 ;  /* 0x000000ba19427220 */ /* 0x000fe20000410000 */
[----:B------:R-:W-:Y:S01]  /*e770*/  FMUL.FTZ R65, R186, R140 ;  /* 0x0000008cba417220 */ /* 0x000fe20000410000 */
[-C--:B------:R-:W-:Y:S01]  /*e780*/  FFMA.FTZ R64, R89, R185.reuse, -R20 ;  /* 0x000000b959407223 */ /* 0x080fe20000010814 */
[-C--:B------:R-:W-:Y:S01]  /*e790*/  FFMA.FTZ R20, R25, -R22.reuse, R215 ;  /* 0x8000001619147223 */ /* 0x080fe200000100d7 */
[C---:B------:R-:W-:Y:S01]  /*e7a0*/  FFMA.FTZ R22, R24.reuse, -R22, R216 ;  /* 0x8000001618167223 */ /* 0x040fe200000100d8 */
[----:B------:R-:W-:Y:S01]  /*e7b0*/  FFMA.FTZ R25, R24, R185, R66 ;  /* 0x000000b918197223 */ /* 0x000fe20000010042 */
[----:B------:R-:W-:Y:S01]  /*e7c0*/  FADD.FTZ R24, R183, R64 ;  /* 0x00000040b7187221 */ /* 0x000fe20000010000 */
[----:B------:R-:W-:Y:S01]  /*e7d0*/  FMUL.FTZ R64, R186, UR57 ;  /* 0x00000039ba407c20 */ /* 0x000fe20008410000 */
[----:B------:R-:W-:Y:S01]  /*e7e0*/  FMUL.FTZ R71, R20, R71 ;  /* 0x0000004714477220 */ /* 0x000fe20000410000 */
[----:B------:R-:W-:Y:S01]  /*e7f0*/  FMUL.FTZ R66, R90, -R184 ;  /* 0x800000b85a427220 */ /* 0x000fe20000410000 */
[-C--:B------:R-:W-:Y:S01]  /*e800*/  FFMA.FTZ R136, R25, R140.reuse, R136 ;  /* 0x0000008c19887223 */ /* 0x080fe20000010088 */
[C---:B------:R-:W-:Y:S01]  /*e810*/  FFMA.FTZ R69, R185.reuse, UR59, R64 ;  /* 0x0000003bb9457c23 */ /* 0x040fe20008010040 */
[----:B------:R-:W-:Y:S01]  /*e820*/  FMUL.FTZ R185, R185, R140 ;  /* 0x0000008cb9b97220 */ /* 0x000fe20000410000 */
[-C--:B------:R-:W-:Y:S01]  /*e830*/  FFMA.FTZ R66, R91, R24.reuse, -R66 ;  /* 0x000000185b427223 */ /* 0x080fe20000010842 */
[----:B------:R-:W-:Y:S01]  /*e840*/  FADD.FTZ R132, R67, R132 ;  /* 0x0000008443847221 */ /* 0x000fe20000010000 */
[----:B------:R-:W-:Y:S01]  /*e850*/  FFMA.FTZ R70, R22, R69, R71 ;  /* 0x0000004516467223 */ /* 0x000fe20000010047 */
[C---:B------:R-:W-:Y:S01]  /*e860*/  FMUL.FTZ R69, R20.reuse, R65 ;  /* 0x0000004114457220 */ /* 0x040fe20000410000 */
[----:B------:R-:W-:Y:S01]  /*e870*/  FMUL.FTZ R64, R20, R185 ;  /* 0x000000b914407220 */ /* 0x000fe20000410000 */
[----:B------:R-:W-:Y:S01]  /*e880*/  FADD.FTZ R181, R181, R66 ;  /* 0x00000042b5b57221 */ /* 0x000fe20000010000 */
[C---:B------:R-:W-:Y:S01]  /*e890*/  FFMA.FTZ R70, R23.reuse, R25, R70 ;  /* 0x0000001917467223 */ /* 0x040fe20000010046 */
[C---:B------:R-:W-:Y:S01]  /*e8a0*/  FFMA.FTZ R20, R22.reuse, R185, R69 ;  /* 0x000000b916147223 */ /* 0x040fe20000010045 */
[----:B------:R-:W-:Y:S01]  /*e8b0*/  FFMA.FTZ R22, R22, R65, -R64 ;  /* 0x0000004116167223 */ /* 0x000fe20000010840 */
[C---:B------:R-:W-:Y:S01]  /*e8c0*/  FMUL.FTZ R64, R23.reuse, R185 ;  /* 0x000000b917407220 */ /* 0x040fe20000410000 */
[----:B------:R-:W-:Y:S01]  /*e8d0*/  FMUL.FTZ R65, R23, R65 ;  /* 0x0000004117417220 */ /* 0x000fe20000410000 */
[----:B------:R-:W-:Y:S01]  /*e8e0*/  FMUL.FTZ R23, R90, -R24 ;  /* 0x800000185a177220 */ /* 0x000fe20000410000 */
[-C--:B------:R-:W-:Y:S01]  /*e8f0*/  FMUL.FTZ R25, R28, R184.reuse ;  /* 0x000000b81c197220 */ /* 0x080fe20000410000 */
[----:B------:R-:W-:Y:S01]  /*e900*/  FMUL.FTZ R69, R181, UR57 ;  /* 0x00000039b5457c20 */ /* 0x000fe20008410000 */
[----:B------:R-:W-:Y:S01]  /*e910*/  FADD.FTZ R131, R70, R131 ;  /* 0x0000008346837221 */ /* 0x000fe20000010000 */
[----:B------:R-:W-:Y:S01]  /*e920*/  FFMA.FTZ R91, R91, R184, R23 ;  /* 0x000000b85b5b7223 */ /* 0x000fe20000010017 */
[----:B------:R-:W-:Y:S01]  /*e930*/  FMUL.FTZ R23, R26, R141 ;  /* 0x0000008d1a177220 */ /* 0x000fe20000410000 */
[----:B------:R-:W-:Y:S01]  /*e940*/  FMUL.FTZ R216, R3, R216 ;  /* 0x000000d803d87220 */ /* 0x000fe20000410000 */
[----:B------:R-:W-:Y:S01]  /*e950*/  FMUL.FTZ R218, R2, R218 ;  /* 0x000000da02da7220 */ /* 0x000fe20000410000 */
[----:B------:R-:W-:Y:S01]  /*e960*/  FADD.FTZ R182, -R182, R91 ;  /* 0x0000005bb6b67221 */ /* 0x000fe20000010100 */
[-C--:B------:R-:W-:Y:S01]  /*e970*/  FFMA.FTZ R67, R28, -R23.reuse, R213 ;  /* 0x800000171c437223 */ /* 0x080fe200000100d5 */
[C---:B------:R-:W-:Y:S01]  /*e980*/  FFMA.FTZ R28, R27.reuse, R24, R25 ;  /* 0x000000181b1c7223 */ /* 0x040fe20000010019 */
[----:B------:R-:W-:Y:S01]  /*e990*/  FMUL.FTZ R25, R24, UR57 ;  /* 0x0000003918197c20 */ /* 0x000fe20008410000 */
[----:B------:R-:W-:Y:S01]  /*e9a0*/  FFMA.FTZ R23, R27, -R23, R214 ;  /* 0x800000171b177223 */ /* 0x000fe200000100d6 */
[----:B------:R-:W-:Y:S01]  /*e9b0*/  FMUL.FTZ R27, R92, -R181 ;  /* 0x800000b55c1b7220 */ /* 0x000fe20000410000 */
[-C--:B------:R-:W-:Y:S01]  /*e9c0*/  FFMA.FTZ R221, R28, R141.reuse, R221 ;  /* 0x0000008d1cdd7223 */ /* 0x080fe200000100dd */
[C---:B------:R-:W-:Y:S01]  /*e9d0*/  FFMA.FTZ R68, R184.reuse, UR59, -R25 ;  /* 0x0000003bb8447c23 */ /* 0x040fe20008010819 */
[----:B------:R-:W-:Y:S01]  /*e9e0*/  FMUL.FTZ R25, R184, UR57 ;  /* 0x00000039b8197c20 */ /* 0x000fe20008410000 */
[----:B01----:R-:W-:Y:S01]  /*e9f0*/  FMUL.FTZ R72, R182, R142 ;  /* 0x0000008eb6487220 */ /* 0x003fe20000410000 */
[----:B------:R-:W-:Y:S01]  /*ea00*/  FMUL.FTZ R214, R4, R214 ;  /* 0x000000d604d67220 */ /* 0x000fe20000410000 */
[----:B------:R-:W-:Y:S01]  /*ea10*/  FMUL.FTZ R68, R67, R68 ;  /* 0x0000004443447220 */ /* 0x000fe20000410000 */
[C---:B------:R-:W-:Y:S01]  /*ea20*/  FFMA.FTZ R66, R24.reuse, UR59, R25 ;  /* 0x0000003b18427c23 */ /* 0x040fe20008010019 */
[----:B------:R-:W-:-:S03]  /*ea30*/  FMUL.FTZ R24, R24, R141 ;  /* 0x0000008d18187220 */ /* 0x000fc60000410000 */
[----:B------:R-:W-:Y:S01]  /*ea40*/  FFMA.FTZ R25, R23, R66, R68 ;  /* 0x0000004217197223 */ /* 0x000fe20000010044 */
[----:B------:R-:W-:-:S03]  /*ea50*/  FMUL.FTZ R68, R184, R141 ;  /* 0x0000008db8447220 */ /* 0x000fc60000410000 */
[C---:B------:R-:W-:Y:S01]  /*ea60*/  FFMA.FTZ R25, R26.reuse, R28, R25 ;  /* 0x0000001c1a197223 */ /* 0x040fe20000010019 */
[C---:B------:R-:W-:Y:S01]  /*ea70*/  FMUL.FTZ R66, R67.reuse, R68 ;  /* 0x0000004443427220 */ /* 0x040fe20000410000 */
[----:B------:R-:W-:Y:S01]  /*ea80*/  FMUL.FTZ R67, R67, R24 ;  /* 0x0000001843437220 */ /* 0x000fe20000410000 */
[----:B------:R-:W-:Y:S01]  /*ea90*/  FMUL.FTZ R28, R29, R142 ;  /* 0x0000008e1d1c7220 */ /* 0x000fe20000410000 */
[----:B------:R-:W-:Y:S01]  /*eaa0*/  FADD.FTZ R130, R25, R130 ;  /* 0x0000008219827221 */ /* 0x000fe20000010000 */
[C---:B------:R-:W-:Y:S01]  /*eab0*/  FFMA.FTZ R66, R23.reuse, R24, R66 ;  /* 0x0000001817427223 */ /* 0x040fe20000010042 */
[----:B------:R-:W-:Y:S01]  /*eac0*/  FFMA.FTZ R23, R23, R68, -R67 ;  /* 0x0000004417177223 */ /* 0x000fe20000010843 */
[----:B------:R-:W-:Y:S01]  /*ead0*/  FMUL.FTZ R67, R26, R24 ;  /* 0x000000181a437220 */ /* 0x000fe20000410000 */
[----:B------:R-:W-:Y:S01]  /*eae0*/  FMUL.FTZ R24, R92, -R182 ;  /* 0x800000b65c187220 */ /* 0x000fe20000410000 */
[----:B------:R-:W-:Y:S01]  /*eaf0*/  FMUL.FTZ R68, R26, R68 ;  /* 0x000000441a447220 */ /* 0x000fe20000410000 */
[C---:B------:R-:W-:Y:S01]  /*eb00*/  FMUL.FTZ R26, R31.reuse, R182 ;  /* 0x000000b61f1a7220 */ /* 0x040fe20000410000 */
[----:B------:R-:W-:Y:S01]  /*eb10*/  FFMA.FTZ R31, R31, -R28, R211 ;  /* 0x8000001c1f1f7223 */ /* 0x000fe200000100d3 */
[CC--:B------:R-:W-:Y:S01]  /*eb20*/  FFMA.FTZ R24, R93.reuse, R181.reuse, -R24 ;  /* 0x000000b55d187223 */ /* 0x0c0fe20000010818 */
[----:B------:R-:W-:Y:S01]  /*eb30*/  FFMA.FTZ R93, R93, R182, R27 ;  /* 0x000000b65d5d7223 */ /* 0x000fe2000001001b */
[----:B------:R-:W-:Y:S01]  /*eb40*/  FFMA.FTZ R27, R30, R181, R26 ;  /* 0x000000b51e1b7223 */ /* 0x000fe2000001001a */
[----:B------:R-:W-:Y:S01]  /*eb50*/  FMUL.FTZ R26, R182, UR57 ;  /* 0x00000039b61a7c20 */ /* 0x000fe20008410000 */
[----:B------:R-:W-:Y:S01]  /*eb60*/  FFMA.FTZ R28, R30, -R28, R212 ;  /* 0x8000001c1e1c7223 */ /* 0x000fe200000100d4 */
[----:B------:R-:W-:Y:S01]  /*eb70*/  FFMA.FTZ R30, R182, UR59, -R69 ;  /* 0x0000003bb61e7c23 */ /* 0x000fe20008010845 */
[----:B------:R-:W-:Y:S01]  /*eb80*/  FMUL.FTZ R69, R31, R72 ;  /* 0x000000481f457220 */ /* 0x000fe20000410000 */
[C---:B------:R-:W-:Y:S01]  /*eb90*/  FFMA.FTZ R71, R181.reuse, UR59, R26 ;  /* 0x0000003bb5477c23 */ /* 0x040fe2000801001a */
[----:B------:R-:W-:Y:S01]  /*eba0*/  FMUL.FTZ R26, R181, R142 ;  /* 0x0000008eb51a7220 */ /* 0x000fe20000410000 */
[----:B------:R-:W-:Y:S01]  /*ebb0*/  FMUL.FTZ R30, R31, R30 ;  /* 0x0000001e1f1e7220 */ /* 0x000fe20000410000 */
[----:B------:R-:W-:Y:S01]  /*ebc0*/  FADD.FTZ R180, -R180, R93 ;  /* 0x0000005db4b47221 */ /* 0x000fe20000010100 */
[----:B------:R-:W-:Y:S01]  /*ebd0*/  FADD.FTZ R24, R179, R24 ;  /* 0x00000018b3187221 */ /* 0x000fe20000010000 */
[-C--:B------:R-:W-:Y:S01]  /*ebe0*/  FMUL.FTZ R31, R31, R26.reuse ;  /* 0x0000001a1f1f7220 */ /* 0x080fe20000410000 */
[C---:B------:R-:W-:Y:S01]  /*ebf0*/  FFMA.FTZ R30, R28.reuse, R71, R30 ;  /* 0x000000471c1e7223 */ /* 0x040fe2000001001e */
[C---:B------:R-:W-:Y:S01]  /*ec00*/  FFMA.FTZ R69, R28.reuse, R26, R69 ;  /* 0x0000001a1c457223 */ /* 0x040fe20000010045 */
[----:B------:R-:W-:Y:S01]  /*ec10*/  FFMA.FTZ R222, R27, R142, R222 ;  /* 0x0000008e1bde7223 */ /* 0x000fe200000100de */
[----:B------:R-:W-:Y:S01]  /*ec20*/  FFMA.FTZ R70, R28, R72, -R31 ;  /* 0x000000481c467223 */ /* 0x000fe2000001081f */
[----:B------:R-:W-:Y:S01]  /*ec30*/  FMUL.FTZ R28, R32, R143 ;  /* 0x0000008f201c7220 */ /* 0x000fe20000410000 */
[C---:B------:R-:W-:Y:S01]  /*ec40*/  FFMA.FTZ R76, R29.reuse, R27, R30 ;  /* 0x0000001b1d4c7223 */ /* 0x040fe2000001001e */
[----:B------:R-:W-:Y:S01]  /*ec50*/  FMUL.FTZ R27, R34, R180 ;  /* 0x000000b4221b7220 */ /* 0x000fe20000410000 */
[----:B------:R-:W-:Y:S01]  /*ec60*/  FMUL.FTZ R25, R94, -R24 ;  /* 0x800000185e197220 */ /* 0x000fe20000410000 */
[C---:B------:R-:W-:Y:S01]  /*ec70*/  FMUL.FTZ R71, R29.reuse, R26 ;  /* 0x0000001a1d477220 */ /* 0x040fe20000410000 */
[----:B------:R-:W-:Y:S01]  /*ec80*/  FMUL.FTZ R72, R29, R72 ;  /* 0x000000481d487220 */ /* 0x000fe20000410000 */
[----:B------:R-:W-:Y:S01]  /*ec90*/  FMUL.FTZ R73, R24, UR57 ;  /* 0x0000003918497c20 */ /* 0x000fe20008410000 */
[-C--:B------:R-:W-:Y:S01]  /*eca0*/  FFMA.FTZ R30, R34, -R28.reuse, R209 ;  /* 0x8000001c221e7223 */ /* 0x080fe200000100d1 */
[C---:B------:R-:W-:Y:S01]  /*ecb0*/  FFMA.FTZ R29, R33.reuse, -R28, R210 ;  /* 0x8000001c211d7223 */ /* 0x040fe200000100d2 */
[----:B------:R-:W-:Y:S01]  /*ecc0*/  FMUL.FTZ R26, R94, -R180 ;  /* 0x800000b45e1a7220 */ /* 0x000fe20000410000 */
[C---:B------:R-:W-:Y:S01]  /*ecd0*/  FMUL.FTZ R31, R180.reuse, UR57 ;  /* 0x00000039b41f7c20 */ /* 0x040fe20008410000 */
[----:B------:R-:W-:Y:S01]  /*ece0*/  FFMA.FTZ R28, R33, R24, R27 ;  /* 0x00000018211c7223 */ /* 0x000fe2000001001b */
[C---:B------:R-:W-:Y:S01]  /*ecf0*/  FFMA.FTZ R25, R95.reuse, R180, R25 ;  /* 0x000000b45f197223 */ /* 0x040fe20000010019 */
[-C--:B------:R-:W-:Y:S01]  /*ed00*/  FMUL.FTZ R33, R180, R143.reuse ;  /* 0x0000008fb4217220 */ /* 0x080fe20000410000 */
[----:B------:R-:W-:Y:S01]  /*ed10*/  FMUL.FTZ R75, R24, R143 ;  /* 0x0000008f184b7220 */ /* 0x000fe20000410000 */
[----:B------:R-:W-:Y:S01]  /*ed20*/  FFMA.FTZ R73, R180, UR59, -R73 ;  /* 0x0000003bb4497c23 */ /* 0x000fe20008010849 */
[----:B------:R-:W-:Y:S01]  /*ed30*/  FFMA.FTZ R26, R95, R24, -R26 ;  /* 0x000000185f1a7223 */ /* 0x000fe2000001081a */
[----:B------:R-:W-:Y:S01]  /*ed40*/  FFMA.FTZ R34, R24, UR59, R31 ;  /* 0x0000003b18227c23 */ /* 0x000fe2000801001f */
[----:B------:R-:W-:Y:S01]  /*ed50*/  FADD.FTZ R178, -R178, R25 ;  /* 0x00000019b2b27221 */ /* 0x000fe20000010100 */
[C---:B------:R-:W-:Y:S01]  /*ed60*/  FMUL.FTZ R24, R30.reuse, R33 ;  /* 0x000000211e187220 */ /* 0x040fe20000410000 */
[C---:B------:R-:W-:Y:S01]  /*ed70*/  FMUL.FTZ R74, R30.reuse, R75 ;  /* 0x0000004b1e4a7220 */ /* 0x040fe20000410000 */
[----:B------:R-:W-:Y:S01]  /*ed80*/  FMUL.FTZ R25, R30, R73 ;  /* 0x000000491e197220 */ /* 0x000fe20000410000 */
[----:B------:R-:W-:Y:S01]  /*ed90*/  FADD.FTZ R177, R177, R26 ;  /* 0x0000001ab1b17221 */ /* 0x000fe20000010000 */
[C---:B------:R-:W-:Y:S01]  /*eda0*/  FFMA.FTZ R73, R29.reuse, R75, R24 ;  /* 0x0000004b1d497223 */ /* 0x040fe20000010018 */
[CC--:B------:R-:W-:Y:S01]  /*edb0*/  FFMA.FTZ R74, R29.reuse, R33.reuse, -R74 ;  /* 0x000000211d4a7223 */ /* 0x0c0fe2000001084a */
[----:B------:R-:W-:Y:S01]  /*edc0*/  FFMA.FTZ R29, R29, R34, R25 ;  /* 0x000000221d1d7223 */ /* 0x000fe20000010019 */
[----:B------:R-:W-:Y:S01]  /*edd0*/  FMUL.FTZ R27, R35, R144 ;  /* 0x00000090231b7220 */ /* 0x000fe20000410000 */
[----:B------:R-:W-:Y:S01]  /*ede0*/  FADD.FTZ R129, R76, R129 ;  /* 0x000000814c817221 */ /* 0x000fe20000010000 */
[----:B------:R-:W-:Y:S01]  /*edf0*/  FMUL.FTZ R26, R37, R178 ;  /* 0x000000b2251a7220 */ /* 0x000fe20000410000 */
[----:B------:R-:W-:Y:S01]  /*ee00*/  FMUL.FTZ R76, R32, R33 ;  /* 0x00000021204c7220 */ /* 0x000fe20000410000 */
[----:B------:R-:W-:Y:S01]  /*ee10*/  FMUL.FTZ R31, R177, UR57 ;  /* 0x00000039b11f7c20 */ /* 0x000fe20008410000 */
[----:B------:R-:W-:Y:S01]  /*ee20*/  FFMA.FTZ R223, R28, R143, R223 ;  /* 0x0000008f1cdf7223 */ /* 0x000fe200000100df */
[----:B------:R-:W-:Y:S01]  /*ee30*/  FFMA.FTZ R33, R32, R28, R29 ;  /* 0x0000001c20217223 */ /* 0x000fe2000001001d */
[-C--:B------:R-:W-:Y:S01]  /*ee40*/  FFMA.FTZ R29, R37, -R27.reuse, R207 ;  /* 0x8000001b251d7223 */ /* 0x080fe200000100cf */
[C---:B------:R-:W-:Y:S01]  /*ee50*/  FFMA.FTZ R28, R36.reuse, -R27, R208 ;  /* 0x8000001b241c7223 */ /* 0x040fe200000100d0 */
[-C--:B------:R-:W-:Y:S01]  /*ee60*/  FFMA.FTZ R27, R36, R177.reuse, R26 ;  /* 0x000000b1241b7223 */ /* 0x080fe2000001001a */
[C---:B------:R-:W-:Y:S01]  /*ee70*/  FMUL.FTZ R30, R178.reuse, UR57 ;  /* 0x00000039b21e7c20 */ /* 0x040fe20008410000 */
[----:B------:R-:W-:Y:S01]  /*ee80*/  FFMA.FTZ R26, R178, UR59, -R31 ;  /* 0x0000003bb21a7c23 */ /* 0x000fe2000801081f */
[CC--:B------:R-:W-:Y:S01]  /*ee90*/  FMUL.FTZ R25, R96.reuse, -R177.reuse ;  /* 0x800000b160197220 */ /* 0x0c0fe20000410000 */
[----:B------:R-:W-:Y:S01]  /*eea0*/  FMUL.FTZ R24, R96, -R178 ;  /* 0x800000b260187220 */ /* 0x000fe20000410000 */
[----:B------:R-:W-:Y:S01]  /*eeb0*/  FFMA.FTZ R31, R177, UR59, R30 ;  /* 0x0000003bb11f7c23 */ /* 0x000fe2000801001e */
[----:B------:R-:W-:Y:S01]  /*eec0*/  FMUL.FTZ R26, R29, R26 ;  /* 0x0000001a1d1a7220 */ /* 0x000fe20000410000 */
[C---:B------:R-:W-:Y:S01]  /*eed0*/  FFMA.FTZ R25, R97.reuse, R178, R25 ;  /* 0x000000b261197223 */ /* 0x040fe20000010019 */
[----:B------:R-:W-:Y:S01]  /*eee0*/  FFMA.FTZ R24, R97, R177, -R24 ;  /* 0x000000b161187223 */ /* 0x000fe20000010818 */
[-C--:B------:R-:W-:Y:S01]  /*eef0*/  FMUL.FTZ R78, R178, R144.reuse ;  /* 0x00000090b24e7220 */ /* 0x080fe20000410000 */
[----:B------:R-:W-:Y:S01]  /*ef00*/  FFMA.FTZ R26, R28, R31, R26 ;  /* 0x0000001f1c1a7223 */ /* 0x000fe2000001001a */
[----:B------:R-:W-:Y:S01]  /*ef10*/  FADD.FTZ R79, -R176, R25 ;  /* 0x00000019b04f7221 */ /* 0x000fe20000010100 */
[----:B------:R-:W-:Y:S01]  /*ef20*/  FADD.FTZ R24, R175, R24 ;  /* 0x00000018af187221 */ /* 0x000fe20000010000 */
[----:B------:R-:W-:Y:S01]  /*ef30*/  FMUL.FTZ R84, R177, R144 ;  /* 0x00000090b1547220 */ /* 0x000fe20000410000 */
[----:B------:R-:W-:Y:S01]  /*ef40*/  FFMA.FTZ R30, R35, R27, R26 ;  /* 0x0000001b231e7223 */ /* 0x000fe2000001001a */
[CC--:B------:R-:W-:Y:S01]  /*ef50*/  FMUL.FTZ R26, R98.reuse, -R79.reuse ;  /* 0x8000004f621a7220 */ /* 0x0c0fe20000410000 */
[----:B------:R-:W-:Y:S01]  /*ef60*/  FMUL.FTZ R98, R98, -R24 ;  /* 0x8000001862627220 */ /* 0x000fe20000410000 */
[C---:B------:R-:W-:Y:S01]  /*ef70*/  FMUL.FTZ R37, R29.reuse, R78 ;  /* 0x0000004e1d257220 */ /* 0x040fe20000410000 */
[----:B------:R-:W-:Y:S01]  /*ef80*/  FMUL.FTZ R77, R29, R84 ;  /* 0x000000541d4d7220 */ /* 0x000fe20000410000 */
[C---:B------:R-:W-:Y:S01]  /*ef90*/  FFMA.FTZ R26, R99.reuse, R24, -R26 ;  /* 0x00000018631a7223 */ /* 0x040fe2000001081a */
[-C--:B------:R-:W-:Y:S01]  /*efa0*/  FMUL.FTZ R25, R40, R79.reuse ;  /* 0x0000004f28197220 */ /* 0x080fe20000410000 */
[----:B------:R-:W-:Y:S01]  /*efb0*/  FFMA.FTZ R99, R99, R79, R98 ;  /* 0x0000004f63637223 */ /* 0x000fe20000010062 */
[----:B------:R-:W-:Y:S01]  /*efc0*/  FFMA.FTZ R37, R28, R84, R37 ;  /* 0x000000541c257223 */ /* 0x000fe20000010025 */
[----:B------:R-:W-:Y:S01]  /*efd0*/  FADD.FTZ R173, R173, R26 ;  /* 0x0000001aadad7221 */ /* 0x000fe20000010000 */
[----:B------:R-:W-:Y:S01]  /*efe0*/  FMUL.FTZ R26, R24, UR57 ;  /* 0x00000039181a7c20 */ /* 0x000fe20008410000 */
[----:B------:R-:W-:Y:S01]  /*eff0*/  FFMA.FTZ R77, R28, R78, -R77 ;  /* 0x0000004e1c4d7223 */ /* 0x000fe2000001084d */
[----:B------:R-:W-:Y:S01]  /*f000*/  FFMA.FTZ R28, R39, R24, R25 ;  /* 0x00000018271c7223 */ /* 0x000fe20000010019 */
[----:B------:R-:W-:Y:S01]  /*f010*/  FADD.FTZ R174, -R174, R99 ;  /* 0x00000063aeae7221 */ /* 0x000fe20000010100 */
[C---:B------:R-:W-:Y:S01]  /*f020*/  FMUL.FTZ R25, R79.reuse, UR57 ;  /* 0x000000394f197c20 */ /* 0x040fe20008410000 */
[----:B------:R-:W-:Y:S01]  /*f030*/  FFMA.FTZ R29, R79, UR59, -R26 ;  /* 0x0000003b4f1d7c23 */ /* 0x000fe2000801081a */
[----:B------:R-:W-:Y:S01]  /*f040*/  FMUL.FTZ R26, R100, -R173 ;  /* 0x800000ad641a7220 */ /* 0x000fe20000410000 */
[----:B------:R-:W-:Y:S01]  /*f050*/  FADD.FTZ R125, R30, R125 ;  /* 0x0000007d1e7d7221 */ /* 0x000fe20000010000 */
[-C--:B------:R-:W-:Y:S01]  /*f060*/  FMUL.FTZ R100, R100, -R174.reuse ;  /* 0x800000ae64647220 */ /* 0x080fe20000410000 */
[C---:B------:R-:W-:Y:S01]  /*f070*/  FFMA.FTZ R30, R24.reuse, UR59, R25 ;  /* 0x0000003b181e7c23 */ /* 0x040fe20008010019 */
[C---:B------:R-:W-:Y:S01]  /*f080*/  FFMA.FTZ R25, R101.reuse, R174, R26 ;  /* 0x000000ae65197223 */ /* 0x040fe2000001001a */
[----:B------:R-:W-:Y:S01]  /*f090*/  FMUL.FTZ R31, R24, R145 ;  /* 0x00000091181f7220 */ /* 0x000fe20000410000 */
[----:B------:R-:W-:Y:S01]  /*f0a0*/  FFMA.FTZ R24, R101, R173, -R100 ;  /* 0x000000ad65187223 */ /* 0x000fe20000010864 */
[----:B------:R-:W-:Y:S01]  /*f0b0*/  FFMA.FTZ R224, R27, R144, R224 ;  /* 0x000000901be07223 */ /* 0x000fe200000100e0 */
[----:B------:R-:W-:Y:S01]  /*f0c0*/  FMUL.FTZ R27, R38, R145 ;  /* 0x00000091261b7220 */ /* 0x000fe20000410000 */
[----:B------:R-:W-:Y:S01]  /*f0d0*/  FADD.FTZ R172, -R172, R25 ;  /* 0x00000019acac7221 */ /* 0x000fe20000010100 */
[----:B------:R-:W-:Y:S01]  /*f0e0*/  FADD.FTZ R24, R171, R24 ;  /* 0x00000018ab187221 */ /* 0x000fe20000010000 */
[----:B------:R-:W-:Y:S01]  /*f0f0*/  FADD.FTZ R128, R33, R128 ;  /* 0x0000008021807221 */ /* 0x000fe20000010000 */
[----:B------:R-:W-:Y:S01]  /*f100*/  FFMA.FTZ R40, R40, -R27, R205 ;  /* 0x8000001b28287223 */ /* 0x000fe200000100cd */
[C---:B------:R-:W-:Y:S01]  /*f110*/  FMUL.FTZ R26, R102.reuse, -R172 ;  /* 0x800000ac661a7220 */ /* 0x040fe20000410000 */
[-C--:B------:R-:W-:Y:S01]  /*f120*/  FMUL.FTZ R25, R102, -R24.reuse ;  /* 0x8000001866197220 */ /* 0x080fe20000410000 */
[----:B------:R-:W-:Y:S01]  /*f130*/  FMUL.FTZ R33, R79, R145 ;  /* 0x000000914f217220 */ /* 0x000fe20000410000 */
[----:B------:R-:W-:Y:S01]  /*f140*/  FFMA.FTZ R27, R39, -R27, R206 ;  /* 0x8000001b271b7223 */ /* 0x000fe200000100ce */
[----:B------:R-:W-:Y:S01]  /*f150*/  FMUL.FTZ R29, R40, R29 ;  /* 0x0000001d281d7220 */ /* 0x000fe20000410000 */
[C---:B------:R-:W-:Y:S01]  /*f160*/  FFMA.FTZ R26, R103.reuse, R24, -R26 ;  /* 0x00000018671a7223 */ /* 0x040fe2000001081a */
[----:B------:R-:W-:Y:S01]  /*f170*/  FMUL.FTZ R75, R32, R75 ;  /* 0x0000004b204b7220 */ /* 0x000fe20000410000 */
[----:B------:R-:W-:Y:S01]  /*f180*/  FFMA.FTZ R25, R103, R172, R25 ;  /* 0x000000ac67197223 */ /* 0x000fe20000010019 */
[C---:B------:R-:W-:Y:S01]  /*f190*/  FMUL.FTZ R32, R40.reuse, R33 ;  /* 0x0000002128207220 */ /* 0x040fe20000410000 */
[----:B------:R-:W-:Y:S01]  /*f1a0*/  FFMA.FTZ R29, R27, R30, R29 ;  /* 0x0000001e1b1d7223 */ /* 0x000fe2000001001d */
[----:B------:R-:W-:Y:S01]  /*f1b0*/  FADD.FTZ R169, R169, R26 ;  /* 0x0000001aa9a97221 */ /* 0x000fe20000010000 */
[-C--:B------:R-:W-:Y:S01]  /*f1c0*/  FMUL.FTZ R40, R40, R31.reuse ;  /* 0x0000001f28287220 */ /* 0x080fe20000410000 */
[----:B------:R-:W-:Y:S01]  /*f1d0*/  FMUL.FTZ R26, R43, R174 ;  /* 0x000000ae2b1a7220 */ /* 0x000fe20000410000 */
[----:B------:R-:W-:Y:S01]  /*f1e0*/  FADD.FTZ R25, -R170, R25 ;  /* 0x00000019aa197221 */ /* 0x000fe20000010100 */
[CC--:B------:R-:W-:Y:S01]  /*f1f0*/  FFMA.FTZ R39, R27.reuse, R31.reuse, R32 ;  /* 0x0000001f1b277223 */ /* 0x0c0fe20000010020 */
[C---:B------:R-:W-:Y:S01]  /*f200*/  FMUL.FTZ R88, R38.reuse, R31 ;  /* 0x0000001f26587220 */ /* 0x040fe20000410000 */
[----:B------:R-:W-:Y:S01]  /*f210*/  FFMA.FTZ R31, R38, R28, R29 ;  /* 0x0000001c261f7223 */ /* 0x000fe2000001001d */
[----:B------:R-:W-:Y:S01]  /*f220*/  FFMA.FTZ R40, R27, R33, -R40 ;  /* 0x000000211b287223 */ /* 0x000fe20000010828 */
[----:B------:R-:W-:Y:S01]  /*f230*/  FFMA.FTZ R29, R42, R173, R26 ;  /* 0x000000ad2a1d7223 */ /* 0x000fe2000001001a */
[-C--:B------:R-:W-:Y:S01]  /*f240*/  FMUL.FTZ R27, R41, R146.reuse ;  /* 0x00000092291b7220 */ /* 0x080fe20000410000 */
[C---:B------:R-:W-:Y:S01]  /*f250*/  FMUL.FTZ R26, R104.reuse, -R25 ;  /* 0x80000019681a7220 */ /* 0x040fe20000410000 */
[----:B------:R-:W-:Y:S01]  /*f260*/  FMUL.FTZ R104, R104, -R169 ;  /* 0x800000a968687220 */ /* 0x000fe20000410000 */
[----:B------:R-:W-:Y:S01]  /*f270*/  FFMA.FTZ R225, R28, R145, R225 ;  /* 0x000000911ce17223 */ /* 0x000fe200000100e1 */
[-C--:B------:R-:W-:Y:S01]  /*f280*/  FFMA.FTZ R43, R43, -R27.reuse, R203 ;  /* 0x8000001b2b2b7223 */ /* 0x080fe200000100cb */
[----:B------:R-:W-:Y:S01]  /*f290*/  FFMA.FTZ R28, R42, -R27, R204 ;  /* 0x8000001b2a1c7223 */ /* 0x000fe200000100cc */
[----:B------:R-:W-:Y:S01]  /*f2a0*/  FFMA.FTZ R26, R105, R169, -R26 ;  /* 0x000000a9691a7223 */ /* 0x000fe2000001081a */
[----:B------:R-:W-:Y:S01]  /*f2b0*/  FMUL.FTZ R27, R173, UR57 ;  /* 0x00000039ad1b7c20 */ /* 0x000fe20008410000 */
[----:B------:R-:W-:Y:S01]  /*f2c0*/  FFMA.FTZ R105, R105, R25, R104 ;  /* 0x0000001969697223 */ /* 0x000fe20000010068 */
[CC--:B------:R-:W-:Y:S01]  /*f2d0*/  FMUL.FTZ R90, R174.reuse, R146.reuse ;  /* 0x00000092ae5a7220 */ /* 0x0c0fe20000410000 */
[----:B------:R-:W-:Y:S01]  /*f2e0*/  FMUL.FTZ R92, R173, R146 ;  /* 0x00000092ad5c7220 */ /* 0x000fe20000410000 */
[----:B------:R-:W-:Y:S01]  /*f2f0*/  FFMA.FTZ R32, R174, UR59, -R27 ;  /* 0x0000003bae207c23 */ /* 0x000fe2000801081b */
[----:B------:R-:W-:Y:S01]  /*f300*/  FADD.FTZ R168, -R168, R105 ;  /* 0x00000069a8a87221 */ /* 0x000fe20000010100 */
[----:B------:R-:W-:Y:S01]  /*f310*/  FMUL.FTZ R27, R43, R90 ;  /* 0x0000005a2b1b7220 */ /* 0x000fe20000410000 */
[----:B------:R-:W-:Y:S01]  /*f320*/  FADD.FTZ R167, R167, R26 ;  /* 0x0000001aa7a77221 */ /* 0x000fe20000010000 */
[----:B------:R-:W-:Y:S01]  /*f330*/  FMUL.FTZ R86, R38, R33 ;  /* 0x0000002126567220 */ /* 0x000fe20000410000 */
[----:B------:R-:W-:Y:S01]  /*f340*/  FMUL.FTZ R26, R108, -R168 ;  /* 0x800000a86c1a7220 */ /* 0x000fe20000410000 */
[----:B------:R-:W-:Y:S01]  /*f350*/  FFMA.FTZ R38, R28, R92, R27 ;  /* 0x0000005c1c267223 */ /* 0x000fe2000001001b */
[----:B------:R-:W-:Y:S01]  /*f360*/  FMUL.FTZ R30, R174, UR57 ;  /* 0x00000039ae1e7c20 */ /* 0x000fe20008410000 */
[-C--:B------:R-:W-:Y:S01]  /*f370*/  FMUL.FTZ R27, R108, -R167.reuse ;  /* 0x800000a76c1b7220 */ /* 0x080fe20000410000 */
[----:B------:R-:W-:Y:S01]  /*f380*/  FFMA.FTZ R26, R109, R167, -R26 ;  /* 0x000000a76d1a7223 */ /* 0x000fe2000001081a */
[----:B------:R-:W-:Y:S01]  /*f390*/  FADD.FTZ R124, R31, R124 ;  /* 0x0000007c1f7c7221 */ /* 0x000fe20000010000 */
[----:B------:R-:W-:Y:S01]  /*f3a0*/  FFMA.FTZ R31, R173, UR59, R30 ;  /* 0x0000003bad1f7c23 */ /* 0x000fe2000801001e */
[----:B------:R-:W-:Y:S01]  /*f3b0*/  FMUL.FTZ R32, R43, R32 ;  /* 0x000000202b207220 */ /* 0x000fe20000410000 */
[----:B------:R-:W-:Y:S01]  /*f3c0*/  FFMA.FTZ R27, R109, R168, R27 ;  /* 0x000000a86d1b7223 */ /* 0x000fe2000001001b */
[----:B------:R-:W-:Y:S01]  /*f3d0*/  FADD.FTZ R165, R165, R26 ;  /* 0x0000001aa5a57221 */ /* 0x000fe20000010000 */
[----:B------:R-:W-:Y:S01]  /*f3e0*/  FMUL.FTZ R43, R43, R92 ;  /* 0x0000005c2b2b7220 */ /* 0x000fe20000410000 */
[----:B------:R-:W-:Y:S01]  /*f3f0*/  FFMA.FTZ R32, R28, R31, R32 ;  /* 0x0000001f1c207223 */ /* 0x000fe20000010020 */
[----:B------:R-:W-:Y:S01]  /*f400*/  FADD.FTZ R166, -R166, R27 ;  /* 0x0000001ba6a67221 */ /* 0x000fe20000010100 */
[----:B------:R-:W-:Y:S01]  /*f410*/  FMUL.FTZ R27, R110, -R165 ;  /* 0x800000a56e1b7220 */ /* 0x000fe20000410000 */
[----:B------:R-:W-:Y:S01]  /*f420*/  FFMA.FTZ R42, R28, R90, -R43 ;  /* 0x0000005a1c2a7223 */ /* 0x000fe2000001082b */
[----:B------:R-:W-:Y:S01]  /*f430*/  FMUL.FTZ R28, R44, R147 ;  /* 0x000000932c1c7220 */ /* 0x000fe20000410000 */
[----:B------:R-:W-:Y:S01]  /*f440*/  FFMA.FTZ R226, R29, R146, R226 ;  /* 0x000000921de27223 */ /* 0x000fe200000100e2 */
[----:B------:R-:W-:Y:S01]  /*f450*/  FFMA.FTZ R32, R41, R29, R32 ;  /* 0x0000001d29207223 */ /* 0x000fe20000010020 */
[----:B------:R-:W-:Y:S01]  /*f460*/  FMUL.FTZ R26, R110, -R166 ;  /* 0x800000a66e1a7220 */ /* 0x000fe20000410000 */
[C---:B------:R-:W-:Y:S01]  /*f470*/  FMUL.FTZ R29, R46.reuse, R172 ;  /* 0x000000ac2e1d7220 */ /* 0x040fe20000410000 */
[----:B------:R-:W-:Y:S01]  /*f480*/  FFMA.FTZ R27, R111, R166, R27 ;  /* 0x000000a66f1b7223 */ /* 0x000fe2000001001b */
[-C--:B------:R-:W-:Y:S01]  /*f490*/  FFMA.FTZ R31, R46, -R28.reuse, R201 ;  /* 0x8000001c2e1f7223 */ /* 0x080fe200000100c9 */
[----:B------:R-:W-:Y:S01]  /*f4a0*/  FFMA.FTZ R30, R45, -R28, R202 ;  /* 0x8000001c2d1e7223 */ /* 0x000fe200000100ca */
[----:B------:R-:W-:Y:S01]  /*f4b0*/  FFMA.FTZ R26, R111, R165, -R26 ;  /* 0x000000a56f1a7223 */ /* 0x000fe2000001081a */
[----:B------:R-:W-:Y:S01]  /*f4c0*/  FFMA.FTZ R28, R45, R24, R29 ;  /* 0x000000182d1c7223 */ /* 0x000fe2000001001d */
[----:B------:R-:W-:Y:S01]  /*f4d0*/  FMUL.FTZ R29, R24, UR57 ;  /* 0x00000039181d7c20 */ /* 0x000fe20008410000 */
[----:B------:R-:W-:Y:S01]  /*f4e0*/  FADD.FTZ R164, -R164, R27 ;  /* 0x0000001ba4a47221 */ /* 0x000fe20000010100 */
[C---:B------:R-:W-:Y:S01]  /*f4f0*/  FMUL.FTZ R27, R172.reuse, UR57 ;  /* 0x00000039ac1b7c20 */ /* 0x040fe20008410000 */
[----:B------:R-:W-:Y:S01]  /*f500*/  FADD.FTZ R163, R163, R26 ;  /* 0x0000001aa3a37221 */ /* 0x000fe20000010000 */
[----:B------:R-:W-:Y:S01]  /*f510*/  FFMA.FTZ R26, R172, UR59, -R29 ;  /* 0x0000003bac1a7c23 */ /* 0x000fe2000801081d */
[C---:B------:R-:W-:Y:S01]  /*f520*/  FMUL.FTZ R33, R24.reuse, R147 ;  /* 0x0000009318217220 */ /* 0x040fe20000410000 */
[----:B------:R-:W-:Y:S01]  /*f530*/  FFMA.FTZ R29, R24, UR59, R27 ;  /* 0x0000003b181d7c23 */ /* 0x000fe2000801001b */
[CC--:B------:R-:W-:Y:S01]  /*f540*/  FMUL.FTZ R24, R112.reuse, -R163.reuse ;  /* 0x800000a370187220 */ /* 0x0c0fe20000410000 */
[----:B------:R-:W-:Y:S01]  /*f550*/  FMUL.FTZ R112, R112, -R164 ;  /* 0x800000a470707220 */ /* 0x000fe20000410000 */
[C---:B------:R-:W-:Y:S01]  /*f560*/  FMUL.FTZ R84, R35.reuse, R84 ;  /* 0x0000005423547220 */ /* 0x040fe20000410000 */
[----:B------:R-:W-:Y:S01]  /*f570*/  FMUL.FTZ R78, R35, R78 ;  /* 0x0000004e234e7220 */ /* 0x000fe20000410000 */
[C---:B------:R-:W-:Y:S01]  /*f580*/  FFMA.FTZ R27, R113.reuse, R164, R24 ;  /* 0x000000a4711b7223 */ /* 0x040fe20000010018 */
[----:B------:R-:W-:Y:S01]  /*f590*/  FFMA.FTZ R112, R113, R163, -R112 ;  /* 0x000000a371707223 */ /* 0x000fe20000010870 */
[----:B------:R-:W-:Y:S01]  /*f5a0*/  FADD.FTZ R123, R32, R123 ;  /* 0x0000007b207b7221 */ /* 0x000fe20000010000 */
[----:B------:R-:W-:Y:S01]  /*f5b0*/  FMUL.FTZ R35, R172, R147 ;  /* 0x00000093ac237220 */ /* 0x000fe20000410000 */
[----:B------:R-:W-:Y:S01]  /*f5c0*/  FADD.FTZ R162, -R162, R27 ;  /* 0x0000001ba2a27221 */ /* 0x000fe20000010100 */
[----:B------:R-:W-:-:S02]  /*f5d0*/  HADD2.F32 R32, -RZ, R154.H0_H0 ;  /* 0x2000009aff207230 */ /* 0x000fc40000004100 */
[C---:B------:R-:W-:Y:S01]  /*f5e0*/  FMUL.FTZ R26, R31.reuse, R26 ;  /* 0x0000001a1f1a7220 */ /* 0x040fe20000410000 */
[----:B------:R-:W-:Y:S01]  /*f5f0*/  FMUL.FTZ R34, R31, R33 ;  /* 0x000000211f227220 */ /* 0x000fe20000410000 */
[----:B------:R-:W-:Y:S01]  /*f600*/  FADD.FTZ R161, R161, R112 ;  /* 0x00000070a1a17221 */ /* 0x000fe20000010000 */
[----:B------:R-:W-:Y:S01]  /*f610*/  FMUL.FTZ R24, R114, -R162 ;  /* 0x800000a272187220 */ /* 0x000fe20000410000 */
[C---:B------:R-:W-:Y:S01]  /*f620*/  FMUL.FTZ R92, R41.reuse, R92 ;  /* 0x0000005c295c7220 */ /* 0x040fe20000410000 */
[----:B------:R-:W-:Y:S01]  /*f630*/  FMUL.FTZ R90, R41, R90 ;  /* 0x0000005a295a7220 */ /* 0x000fe20000410000 */
[-C--:B------:R-:W-:Y:S01]  /*f640*/  FMUL.FTZ R41, R31, R35.reuse ;  /* 0x000000231f297220 */ /* 0x080fe20000410000 */
[C---:B------:R-:W-:Y:S01]  /*f650*/  FFMA.FTZ R43, R30.reuse, R35, -R34 ;  /* 0x000000231e2b7223 */ /* 0x040fe20000010822 */
[----:B------:R-:W-:Y:S01]  /*f660*/  FFMA.FTZ R29, R30, R29, R26 ;  /* 0x0000001d1e1d7223 */ /* 0x000fe2000001001a */
[----:B------:R-:W-:Y:S01]  /*f670*/  FMUL.FTZ R94, R44, R35 ;  /* 0x000000232c5e7220 */ /* 0x000fe20000410000 */
[-C--:B------:R-:W-:Y:S01]  /*f680*/  FMUL.FTZ R27, R114, -R161.reuse ;  /* 0x800000a1721b7220 */ /* 0x080fe20000410000 */
[----:B------:R-:W-:Y:S01]  /*f690*/  FFMA.FTZ R24, R115, R161, -R24 ;  /* 0x000000a173187223 */ /* 0x000fe20000010818 */
[----:B------:R-:W-:Y:S01]  /*f6a0*/  FMUL.FTZ R26, R32, R148 ;  /* 0x00000094201a7220 */ /* 0x000fe20000410000 */
[----:B------:R-:W-:Y:S01]  /*f6b0*/  SHF.L.U32 R35, R157, 0x5, RZ ;  /* 0x000000059d237819 */ /* 0x000fe200000006ff */
[-C--:B------:R-:W-:Y:S01]  /*f6c0*/  FFMA.FTZ R41, R30, R33.reuse, R41 ;  /* 0x000000211e297223 */ /* 0x080fe20000010029 */
[----:B------:R-:W-:Y:S01]  /*f6d0*/  FMUL.FTZ R46, R44, R33 ;  /* 0x000000212c2e7220 */ /* 0x000fe20000410000 */
[----:B------:R-:W-:Y:S01]  /*f6e0*/  FFMA.FTZ R229, R28, R147, R229 ;  /* 0x000000931ce57223 */ /* 0x000fe200000100e5 */
[----:B------:R-:W-:Y:S01]  /*f6f0*/  FFMA.FTZ R33, R44, R28, R29 ;  /* 0x0000001c2c217223 */ /* 0x000fe2000001001d */
[C---:B------:R-:W-:Y:S01]  /*f700*/  FMUL.FTZ R34, R48.reuse, R25 ;  /* 0x0000001930227220 */ /* 0x040fe20000410000 */
[----:B------:R-:W-:Y:S01]  /*f710*/  FFMA.FTZ R27, R115, R162, R27 ;  /* 0x000000a2731b7223 */ /* 0x000fe2000001001b */
[----:B------:R-:W-:Y:S01]  /*f720*/  FADD.FTZ R159, R159, R24 ;  /* 0x000000189f9f7221 */ /* 0x000fe20000010000 */
[-C--:B------:R-:W-:Y:S01]  /*f730*/  FFMA.FTZ R28, R48, -R26.reuse, R199 ;  /* 0x8000001a301c7223 */ /* 0x080fe200000100c7 */
[----:B------:R-:W-:Y:S01]  /*f740*/  FFMA.FTZ R114, R47, -R26, R200 ;  /* 0x8000001a2f727223 */ /* 0x000fe200000100c8 */
[----:B------:R-:W-:Y:S01]  /*f750*/  IADD3 R24, R35, 0x1, RZ ;  /* 0x0000000123187810 */ /* 0x000fe20007ffe0ff */
[----:B------:R-:W-:Y:S01]  /*f760*/  FMUL.FTZ R26, R169, UR57 ;  /* 0x00000039a91a7c20 */ /* 0x000fe20008410000 */
[----:B------:R-:W-:Y:S01]  /*f770*/  FFMA.FTZ R34, R47, R169, R34 ;  /* 0x000000a92f227223 */ /* 0x000fe20000010022 */
[----:B------:R-:W-:Y:S01]  /*f780*/  FADD.FTZ R160, -R160, R27 ;  /* 0x0000001ba0a07221 */ /* 0x000fe20000010100 */
[----:B------:R-:W-:Y:S01]  /*f790*/  IADD3 R27, R35, 0x2, RZ ;  /* 0x00000002231b7810 */ /* 0x000fe20007ffe0ff */
[-C--:B------:R-:W-:Y:S01]  /*f7a0*/  FMUL.FTZ R45, R25, R148.reuse ;  /* 0x00000094192d7220 */ /* 0x080fe20000410000 */
[----:B------:R-:W-:Y:S01]  /*f7b0*/  LEA.HI.SX32 R126, R24, R35, 0x1b ;  /* 0x00000023187e7211 */ /* 0x000fe200078fdaff */
[----:B------:R-:W-:Y:S01]  /*f7c0*/  FMUL.FTZ R47, R169, R148 ;  /* 0x00000094a92f7220 */ /* 0x000fe20000410000 */
[----:B------:R-:W-:Y:S01]  /*f7d0*/  FMUL.FTZ R31, R81, R153 ;  /* 0x00000099511f7220 */ /* 0x000fe20000410000 */
[C---:B------:R-:W-:Y:S01]  /*f7e0*/  FMUL.FTZ R24, R25.reuse, UR57 ;  /* 0x0000003919187c20 */ /* 0x040fe20008410000 */
[----:B------:R-:W-:Y:S01]  /*f7f0*/  FFMA.FTZ R29, R25, UR59, -R26 ;  /* 0x0000003b191d7c23 */ /* 0x000fe2000801081a */
[----:B------:R-:W-:Y:S01]  /*f800*/  LEA.HI.SX32 R158, R27, R35, 0x1b ;  /* 0x000000231b9e7211 */ /* 0x000fe200078fdaff */
[C---:B------:R-:W-:Y:S01]  /*f810*/  FMUL.FTZ R25, R28.reuse, R45 ;  /* 0x0000002d1c197220 */ /* 0x040fe20000410000 */
[C---:B------:R-:W-:Y:S01]  /*f820*/  FMUL.FTZ R48, R28.reuse, R47 ;  /* 0x0000002f1c307220 */ /* 0x040fe20000410000 */
[----:B------:R-:W-:Y:S01]  /*f830*/  FFMA.FTZ R36, R83, -R31, R227 ;  /* 0x8000001f53247223 */ /* 0x000fe200000100e3 */
[----:B------:R-:W-:Y:S01]  /*f840*/  FFMA.FTZ R27, R169, UR59, R24 ;  /* 0x0000003ba91b7c23 */ /* 0x000fe20008010018 */
[----:B------:R-:W-:Y:S01]  /*f850*/  FMUL.FTZ R30, R28, R29 ;  /* 0x0000001d1c1e7220 */ /* 0x000fe20000410000 */
[----:B------:R-:W-:Y:S01]  /*f860*/  FFMA.FTZ R31, R82, -R31, R228 ;  /* 0x8000001f521f7223 */ /* 0x000fe200000100e4 */
[----:B------:R-:W-:Y:S01]  /*f870*/  FMUL.FTZ R24, R159, R153 ;  /* 0x000000999f187220 */ /* 0x000fe20000410000 */
[C---:B------:R-:W-:Y:S01]  /*f880*/  FFMA.FTZ R44, R114.reuse, R47, R25 ;  /* 0x0000002f722c7223 */ /* 0x040fe20000010019 */
[----:B------:R-:W-:Y:S01]  /*f890*/  FFMA.FTZ R48, R114, R45, -R48 ;  /* 0x0000002d72307223 */ /* 0x000fe20000010830 */
[----:B------:R-:W-:Y:S01]  /*f8a0*/  FMUL.FTZ R26, R160, R153 ;  /* 0x00000099a01a7220 */ /* 0x000fe20000410000 */
[----:B------:R-:W-:Y:S01]  /*f8b0*/  FFMA.FTZ R114, R114, R27, R30 ;  /* 0x0000001b72727223 */ /* 0x000fe2000001001e */
[----:B------:R-:W-:Y:S01]  /*f8c0*/  FMUL.FTZ R27, R31, R24 ;  /* 0x000000181f1b7220 */ /* 0x000fe20000410000 */
[----:B------:R-:W-:Y:S01]  /*f8d0*/  FMUL.FTZ R29, R58, R152 ;  /* 0x000000983a1d7220 */ /* 0x000fe20000410000 */
[----:B------:R-:W-:Y:S01]  /*f8e0*/  IADD3 R96, R35, 0x3, RZ ;  /* 0x0000000323607810 */ /* 0x000fe20007ffe0ff */
[-C--:B------:R-:W-:Y:S01]  /*f8f0*/  FMUL.FTZ R25, R31, R26.reuse ;  /* 0x0000001a1f197220 */ /* 0x080fe20000410000 */
[----:B------:R-:W-:Y:S01]  /*f900*/  LEA.HI.SX32 R28, R35, R35, 0x1b ;  /* 0x00000023231c7211 */ /* 0x000fe200078fdaff */
[-C--:B------:R-:W-:Y:S01]  /*f910*/  FMUL.FTZ R79, R81, R26.reuse ;  /* 0x0000001a514f7220 */ /* 0x080fe20000410000 */
[----:B------:R-:W-:Y:S01]  /*f920*/  FFMA.FTZ R26, R36, R26, -R27 ;  /* 0x0000001a241a7223 */ /* 0x000fe2000001081b */
[----:B------:R-:W-:Y:S01]  /*f930*/  FFMA.FTZ R30, R80, -R29, R191 ;  /* 0x8000001d501e7223 */ /* 0x000fe200000100bf */
[----:B------:R-:W-:Y:S01]  /*f940*/  FMUL.FTZ R27, R55, R151 ;  /* 0x00000097371b7220 */ /* 0x000fe20000410000 */
[----:B------:R-:W-:Y:S01]  /*f950*/  FFMA.FTZ R29, R59, -R29, R192 ;  /* 0x8000001d3b1d7223 */ /* 0x000fe200000100c0 */
[----:B------:R-:W-:Y:S01]  /*f960*/  FMUL.FTZ R87, R162, R152 ;  /* 0x00000098a2577220 */ /* 0x000fe20000410000 */
[----:B------:R-:W-:Y:S01]  /*f970*/  LEA.HI.SX32 R96, R96, R35, 0x1b ;  /* 0x0000002360607211 */ /* 0x000fe200078fdaff */
[-C--:B------:R-:W-:Y:S01]  /*f980*/  FMUL.FTZ R98, R81, R24.reuse ;  /* 0x0000001851627220 */ /* 0x080fe20000410000 */
[----:B------:R-:W-:Y:S01]  /*f990*/  LEA R35, R28, R137, 0x2 ;  /* 0x000000891c237211 */ /* 0x000fe200078e10ff */
        /* <DEDUP_REMOVED lines=14> */
[-C--:B------:R-:W-:Y:S01]  /*fa80*/  FMUL.FTZ R95, R166, R150.reuse ;  /* 0x00000096a65f7220 */ /* 0x080fe20000410000 */
[----:B------:R-:W-:Y:S01]  /*fa90*/  LEA R158, R158, R137, 0x2 ;  /* 0x000000899e9e7211 */ /* 0x000fe200078e10ff */
[-C--:B------:R-:W-:Y:S01]  /*faa0*/  FMUL.FTZ R93, R165, R150.reuse ;  /* 0x00000096a55d7220 */ /* 0x080fe20000410000 */
[-C--:B0-----:R-:W-:Y:S01]  /*fab0*/  FFMA.FTZ R98, R30, R85.reuse, R89 ;  /* 0x000000551e627223 */ /* 0x081fe20000010059 */
[----:B------:R-:W-:Y:S01]  /*fac0*/  FMUL.FTZ R89, R52, R150 ;  /* 0x0000009634597220 */ /* 0x000fe20000410000 */
[----:B------:R-:W-:Y:S01]  /*fad0*/  FMUL.FTZ R85, R58, R85 ;  /* 0x000000553a557220 */ /* 0x000fe20000410000 */
[----:B------:R-:W-:Y:S01]  /*fae0*/  LEA R169, R96, R137, 0x2 ;  /* 0x0000008960a97211 */ /* 0x000fe200078e10ff */
[----:B------:R-:W-:Y:S01]  /*faf0*/  FADD.FTZ R25, R25, R98 ;  /* 0x0000006219197221 */ /* 0x000fe20000010000 */
[----:B-1----:R-:W-:Y:S01]  /*fb00*/  FFMA.FTZ R79, R30, R87, -R100 ;  /* 0x000000571e4f7223 */ /* 0x002fe20000010864 */
[-C--:B------:R-:W-:Y:S01]  /*fb10*/  FFMA.FTZ R98, R28, R102.reuse, R91 ;  /* 0x000000661c627223 */ /* 0x080fe2000001005b */
        /* <DEDUP_REMOVED lines=12> */
[-C--:B0-----:R-:W-:Y:S01]  /*fbe0*/  FMUL.FTZ R85, R49, R149.reuse ;  /* 0x0000009531557220 */ /* 0x081fe20000410000 */
        /* <DEDUP_REMOVED lines=93> */
[----:B------:R-:W-:Y:S01]  /*101c0*/  FFMA.FTZ R114, R32, R34, R114 ;  /* 0x0000002220727223 */ /* 0x000fe20000010072 */
        /* <DEDUP_REMOVED lines=59> */
[-C--:B------:R-:W-:Y:S02]  /*10580*/  LEA.HI.SX32 R100, R100, R157.reuse, 0x1b ;  /* 0x0000009d64647211 */ /* 0x080fe400078fdaff */
[-C--:B------:R-:W-:Y:S02]  /*10590*/  LEA.HI.SX32 R102, R102, R157.reuse, 0x1b ;  /* 0x0000009d66667211 */ /* 0x080fe400078fdaff */
[-C--:B------:R-:W-:Y:S02]  /*105a0*/  LEA.HI.SX32 R104, R104, R157.reuse, 0x1b ;  /* 0x0000009d68687211 */ /* 0x080fe400078fdaff */
[-C--:B------:R-:W-:Y:S01]  /*105b0*/  LEA.HI.SX32 R106, R106, R157.reuse, 0x1b ;  /* 0x0000009d6a6a7211 */ /* 0x080fe200078fdaff */
[----:B------:R-:W1:Y:S01]  /*105c0*/  LDS R79, [R37+0x4400] ;  /* 0x00440000254f7984 */ /* 0x000e620000000800 */
[-C--:B------:R-:W-:Y:S02]  /*105d0*/  LEA.HI.SX32 R108, R108, R157.reuse, 0x1b ;  /* 0x0000009d6c6c7211 */ /* 0x080fe400078fdaff */
[----:B------:R-:W-:-:S02]  /*105e0*/  LEA.HI.SX32 R110, R110, R157, 0x1b ;  /* 0x0000009d6e6e7211 */ /* 0x000fc400078fdaff */
[----:B------:R-:W-:Y:S02]  /*105f0*/  LEA.HI.SX32 R112, R112, R157, 0x1b ;  /* 0x0000009d70707211 */ /* 0x000fe400078fdaff */
[-C--:B------:R-:W-:Y:S02]  /*10600*/  LEA R38, R40, R137.reuse, 0x2 ;  /* 0x0000008928267211 */ /* 0x080fe400078e10ff */
[-C--:B------:R-:W-:Y:S02]  /*10610*/  LEA R39, R42, R137.reuse, 0x2 ;  /* 0x000000892a277211 */ /* 0x080fe400078e10ff */
[-C--:B------:R-:W-:Y:S02]  /*10620*/  LEA R40, R44, R137.reuse, 0x2 ;  /* 0x000000892c287211 */ /* 0x080fe400078e10ff */
[-C--:B------:R-:W-:Y:S01]  /*10630*/  LEA R41, R46, R137.reuse, 0x2 ;  /* 0x000000892e297211 */ /* 0x080fe200078e10ff */
[----:B------:R-:W2:Y:S01]  /*10640*/  LDS R85, [R39+0x4800] ;  /* 0x0048000027557984 */ /* 0x000ea20000000800 */
[----:B------:R-:W-:-:S02]  /*10650*/  LEA R42, R48, R137, 0x2 ;  /* 0x00000089302a7211 */ /* 0x000fc400078e10ff */
[-C--:B------:R-:W-:Y:S01]  /*10660*/  LEA R43, R60, R137.reuse, 0x2 ;  /* 0x000000893c2b7211 */ /* 0x080fe200078e10ff */
[----:B------:R-:W3:Y:S01]  /*10670*/  LDS R87, [R41+0x4c00] ;  /* 0x004c000029577984 */ /* 0x000ee20000000800 */
[-C--:B------:R-:W-:Y:S02]  /*10680*/  LEA R44, R62, R137.reuse, 0x2 ;  /* 0x000000893e2c7211 */ /* 0x080fe400078e10ff */
[-C--:B------:R-:W-:Y:S01]  /*10690*/  LEA R45, R64, R137.reuse, 0x2 ;  /* 0x00000089402d7211 */ /* 0x080fe200078e10ff */
[----:B------:R-:W1:Y:S01]  /*106a0*/  LDS R89, [R43+0x5000] ;  /* 0x005000002b597984 */ /* 0x000e620000000800 */
[-C--:B------:R-:W-:Y:S02]  /*106b0*/  LEA R46, R66, R137.reuse, 0x2 ;  /* 0x00000089422e7211 */ /* 0x080fe400078e10ff */
[-C--:B------:R-:W-:Y:S01]  /*106c0*/  LEA R47, R68, R137.reuse, 0x2 ;  /* 0x00000089442f7211 */ /* 0x080fe200078e10ff */
[----:B------:R-:W1:Y:S01]  /*106d0*/  LDS R91, [R45+0x5400] ;  /* 0x005400002d5b7984 */ /* 0x000e620000000800 */
[----:B------:R-:W-:-:S02]  /*106e0*/  LEA R48, R70, R137, 0x2 ;  /* 0x0000008946307211 */ /* 0x000fc400078e10ff */
[-C--:B------:R-:W-:Y:S01]  /*106f0*/  LEA R60, R72, R137.reuse, 0x2 ;  /* 0x00000089483c7211 */ /* 0x080fe200078e10ff */
[----:B------:R-:W1:Y:S01]  /*10700*/  LDS R93, [R47+0x5800] ;  /* 0x005800002f5d7984 */ /* 0x000e620000000800 */
[-C--:B0-----:R-:W-:Y:S02]  /*10710*/  LEA R61, R74, R137.reuse, 0x2 ;  /* 0x000000894a3d7211 */ /* 0x081fe400078e10ff */
        /* <DEDUP_REMOVED lines=157> */
.L_x_3008:
[----:B------:R-:W-:Y:S05]  /*110f0*/  BSYNC B0 ;  /* 0x0000000000007941 */ /* 0x000fea0003800000 */
.L_x_3007:
        /* <DEDUP_REMOVED lines=57> */
.L_x_3010:
[----:B------:R-:W-:Y:S05]  /*11490*/  BSYNC B0 ;  /* 0x0000000000007941 */ /* 0x000fea0003800000 */
.L_x_3009:
        /* <DEDUP_REMOVED lines=11> */
.L_x_3012:
[----:B------:R-:W-:Y:S05]  /*11550*/  BSYNC B0 ;  /* 0x0000000000007941 */ /* 0x000fea0003800000 */
.L_x_3011:
[----:B------:R-:W3:Y:S01]  /*11560*/  LDS R39, [R39+0x8a00] ;  /* 0x008a000027277984 */ /* 0x000ee20000000800 */
[----:B------:R-:W-:Y:S04]  /*11570*/  BSSY B0, `(.L_x_3013) ;  /* 0x0000004000007945 */ /* 0x000fe80003800000 */
[----:B------:R-:W-:Y:S05]  /*11580*/  @!P1 BRA `(.L_x_3014) ;  /* 0x0000000000089947 */ /* 0x000fea0003800000 */
[----:B------:R4:W-:Y:S04]  /*11590*/  REDG.E.ADD.F32.FTZ.RN.STRONG.GPU desc[UR52][R34.64+-0x3a00], R85 ;  /* 0xffc60055220079a6 */ /* 0x0009e8000c10f3b4 */
[----:B---3--:R4:W-:Y:S02]  /*115a0*/  REDG.E.ADD.F32.FTZ.RN.STRONG.GPU desc[UR52][R32.64+-0x3a00], R39 ;  /* 0xffc60027200079a6 */ /* 0x0089e4000c10f3b4 */
.L_x_3014:
[----:B------:R-:W-:Y:S05]  /*115b0*/  BSYNC B0 ;  /* 0x0000000000007941 */ /* 0x000fea0003800000 */
.L_x_3013:
[----:B-12---:R1:W2:Y:S01]  /*115c0*/  LDS R17, [R40+0x8c00] ;  /* 0x008c000028117984 */ /* 0x0062a20000000800 */
[----:B------:R-:W-:Y:S04]  /*115d0*/  BSSY B0, `(.L_x_3015) ;  /* 0x0000004000007945 */ /* 0x000fe80003800000 */
[----:B------:R-:W-:Y:S05]  /*115e0*/  @!P2 BRA `(.L_x_3016) ;  /* 0x000000000008a947 */ /* 0x000fea0003800000 */
[----:B------:R0:W-:Y:S04]  /*115f0*/  REDG.E.ADD.F32.FTZ.RN.STRONG.GPU desc[UR52][R34.64+-0x3800], R86 ;  /* 0xffc80056220079a6 */ /* 0x0001e8000c10f3b4 */
[----:B--2---:R0:W-:Y:S02]  /*11600*/  REDG.E.ADD.F32.FTZ.RN.STRONG.GPU desc[UR52][R32.64+-0x3800], R17 ;  /* 0xffc80011200079a6 */ /* 0x0041e4000c10f3b4 */
.L_x_3016:
[----:B------:R-:W-:Y:S05]  /*11610*/  BSYNC B0 ;  /* 0x0000000000007941 */ /* 0x000fea0003800000 */
.L_x_3015:
[----:B------:R-:W0:Y:S01]  /*11620*/  LDS R41, [R41+0x8e00] ;  /* 0x008e000029297984 */ /* 0x000e220000000800 */
[----:B------:R-:W-:Y:S04]  /*11630*/  BSSY B0, `(.L_x_3017) ;  /* 0x0000004000007945 */ /* 0x000fe80003800000 */
[----:B------:R-:W-:Y:S05]  /*11640*/  @!P3 BRA `(.L_x_3018) ;  /* 0x000000000008b947 */ /* 0x000fea0003800000 */
[----:B------:R1:W-:Y:S04]  /*11650*/  REDG.E.ADD.F32.FTZ.RN.STRONG.GPU desc[UR52][R34.64+-0x3600], R87 ;  /* 0xffca0057220079a6 */ /* 0x0003e8000c10f3b4 */
[----:B0-----:R1:W-:Y:S02]  /*11660*/  REDG.E.ADD.F32.FTZ.RN.STRONG.GPU desc[UR52][R32.64+-0x3600], R41 ;  /* 0xffca0029200079a6 */ /* 0x0013e4000c10f3b4 */
.L_x_3018:
[----:B------:R-:W-:Y:S05]  /*11670*/  BSYNC B0 ;  /* 0x0000000000007941 */ /* 0x000fea0003800000 */
.L_x_3017:
[----:B0-2---:R0:W2:Y:S01]  /*11680*/  LDS R17, [R42+0x9000] ;  /* 0x009000002a117984 */ /* 0x0050a20000000800 */
[----:B------:R-:W-:Y:S04]  /*11690*/  BSSY B0, `(.L_x_3019) ;  /* 0x0000004000007945 */ /* 0x000fe80003800000 */
[----:B------:R-:W-:Y:S05]  /*116a0*/  @!P4 BRA `(.L_x_3020) ;  /* 0x000000000008c947 */ /* 0x000fea0003800000 */
[----:B------:R0:W-:Y:S04]  /*116b0*/  REDG.E.ADD.F32.FTZ.RN.STRONG.GPU desc[UR52][R34.64+-0x3400], R88 ;  /* 0xffcc0058220079a6 */ /* 0x0001e8000c10f3b4 */
[----:B--2---:R0:W-:Y:S02]  /*116c0*/  REDG.E.ADD.F32.FTZ.RN.STRONG.GPU desc[UR52][R32.64+-0x3400], R17 ;  /* 0xffcc0011200079a6 */ /* 0x0041e4000c10f3b4 */
.L_x_3020:
[----:B------:R-:W-:Y:S05]  /*116d0*/  BSYNC B0 ;  /* 0x0000000000007941 */ /* 0x000fea0003800000 */
.L_x_3019:
[----:B------:R-:W0:Y:S01]  /*116e0*/  LDS R43, [R43+0x9200] ;  /* 0x009200002b2b7984 */ /* 0x000e220000000800 */
[----:B------:R-:W-:Y:S04]  /*116f0*/  BSSY B0, `(.L_x_3021) ;  /* 0x0000004000007945 */ /* 0x000fe80003800000 */
[----:B------:R-:W-:Y:S05]  /*11700*/  @!P5 BRA `(.L_x_3022) ;  /* 0x000000000008d947 */ /* 0x000fea0003800000 */
[----:B------:R1:W-:Y:S04]  /*11710*/  REDG.E.ADD.F32.FTZ.RN.STRONG.GPU desc[UR52][R34.64+-0x3200], R89 ;  /* 0xffce0059220079a6 */ /* 0x0003e8000c10f3b4 */
[----:B0-----:R1:W-:Y:S02]  /*11720*/  REDG.E.ADD.F32.FTZ.RN.STRONG.GPU desc[UR52][R32.64+-0x3200], R43 ;  /* 0xffce002b200079a6 */ /* 0x0013e4000c10f3b4 */
.L_x_3022:
[----:B------:R-:W-:Y:S05]  /*11730*/  BSYNC B0 ;  /* 0x0000000000007941 */ /* 0x000fea0003800000 */
.L_x_3021:
        /* <DEDUP_REMOVED lines=11> */
.L_x_3024:
[----:B------:R-:W-:Y:S05]  /*117f0*/  BSYNC B0 ;  /* 0x0000000000007941 */ /* 0x000fea0003800000 */
.L_x_3023:
[----:B------:R-:W0:Y:S01]  /*11800*/  LDS R45, [R45+0x9600] ;  /* 0x009600002d2d7984 */ /* 0x000e220000000800 */
[----:B------:R-:W-:Y:S04]  /*11810*/  BSSY B0, `(.L_x_3025) ;  /* 0x0000004000007945 */ /* 0x000fe80003800000 */
[----:B------:R-:W-:Y:S05]  /*11820*/  @!P1 BRA `(.L_x_3026) ;  /* 0x0000000000089947 */ /* 0x000fea0003800000 */
[----:B------:R1:W-:Y:S04]  /*11830*/  REDG.E.ADD.F32.FTZ.RN.STRONG.GPU desc[UR52][R34.64+-0x2e00], R91 ;  /* 0xffd2005b220079a6 */ /* 0x0003e8000c10f3b4 */
[----:B0-----:R1:W-:Y:S02]  /*11840*/  REDG.E.ADD.F32.FTZ.RN.STRONG.GPU desc[UR52][R32.64+-0x2e00], R45 ;  /* 0xffd2002d200079a6 */ /* 0x0013e4000c10f3b4 */
.L_x_3026:
[----:B------:R-:W-:Y:S05]  /*11850*/  BSYNC B0 ;  /* 0x0000000000007941 */ /* 0x000fea0003800000 */
.L_x_3025:
[----:B0-2---:R0:W2:Y:S01]  /*11860*/  LDS R17, [R46+0x9800] ;  /* 0x009800002e117984 */ /* 0x0050a20000000800 */
[----:B------:R-:W-:Y:S04]  /*11870*/  BSSY B0, `(.L_x_3027) ;  /* 0x0000004000007945 */ /* 0x000fe80003800000 */
[----:B------:R-:W-:Y:S05]  /*11880*/  @!P2 BRA `(.L_x_3028) ;  /* 0x000000000008a947 */ /* 0x000fea0003800000 */
[----:B------:R0:W-:Y:S04]  /*11890*/  REDG.E.ADD.F32.FTZ.RN.STRONG.GPU desc[UR52][R34.64+-0x2c00], R92 ;  /* 0xffd4005c220079a6 */ /* 0x0001e8000c10f3b4 */
[----:B--2---:R0:W-:Y:S02]  /*118a0*/  REDG.E.ADD.F32.FTZ.RN.STRONG.GPU desc[UR52][R32.64+-0x2c00], R17 ;  /* 0xffd40011200079a6 */ /* 0x0041e4000c10f3b4 */
.L_x_3028:
[----:B------:R-:W-:Y:S05]  /*118b0*/  BSYNC B0 ;  /* 0x0000000000007941 */ /* 0x000fea0003800000 */
.L_x_3027:
[----:B------:R-:W0:Y:S01]  /*118c0*/  LDS R47, [R47+0x9a00] ;  /* 0x009a00002f2f7984 */ /* 0x000e220000000800 */
[----:B------:R-:W-:Y:S04]  /*118d0*/  BSSY B0, `(.L_x_3029) ;  /* 0x0000004000007945 */ /* 0x000fe80003800000 */
[----:B------:R-:W-:Y:S05]  /*118e0*/  @!P3 BRA `(.L_x_3030) ;  /* 0x000000000008b947 */ /* 0x000fea0003800000 */
[----:B------:R1:W-:Y:S04]  /*118f0*/  REDG.E.ADD.F32.FTZ.RN.STRONG.GPU desc[UR52][R34.64+-0x2a00], R93 ;  /* 0xffd6005d220079a6 */ /* 0x0003e8000c10f3b4 */
[----:B0-----:R1:W-:Y:S02]  /*11900*/  REDG.E.ADD.F32.FTZ.RN.STRONG.GPU desc[UR52][R32.64+-0x2a00], R47 ;  /* 0xffd6002f200079a6 */ /* 0x0013e4000c10f3b4 */
.L_x_3030:
[----:B------:R-:W-:Y:S05]  /*11910*/  BSYNC B0 ;  /* 0x0000000000007941 */ /* 0x000fea0003800000 */
.L_x_3029:
[----:B0-2---:R0:W2:Y:S01]  /*11920*/  LDS R17, [R48+0x9c00] ;  /* 0x009c000030117984 */ /* 0x0050a20000000800 */
[----:B------:R-:W-:Y:S04]  /*11930*/  BSSY B0, `(.L_x_3031) ;  /* 0x0000004000007945 */ /* 0x000fe80003800000 */
[----:B------:R-:W-:Y:S05]  /*11940*/  @!P4 BRA `(.L_x_3032) ;  /* 0x000000000008c947 */ /* 0x000fea0003800000 */
[----:B------:R0:W-:Y:S04]  /*11950*/  REDG.E.ADD.F32.FTZ.RN.STRONG.GPU desc[UR52][R34.64+-0x2800], R94 ;  /* 0xffd8005e220079a6 */ /* 0x0001e8000c10f3b4 */
[----:B--2---:R0:W-:Y:S02]  /*11960*/  REDG.E.ADD.F32.FTZ.RN.STRONG.GPU desc[UR52][R32.64+-0x2800], R17 ;  /* 0xffd80011200079a6 */ /* 0x0041e4000c10f3b4 */
.L_x_3032:
[----:B------:R-:W-:Y:S05]  /*11970*/  BSYNC B0 ;  /* 0x0000000000007941 */ /* 0x000fea0003800000 */
.L_x_3031:
[----:B0-2---:R0:W2:Y:S01]  /*11980*/  LDS R17, [R60+0x9e00] ;  /* 0x009e00003c117984 */ /* 0x0050a20000000800 */
[----:B------:R-:W-:Y:S04]  /*11990*/  BSSY B0, `(.L_x_3033) ;  /* 0x0000004000007945 */ /* 0x000fe80003800000 */
[----:B------:R-:W-:Y:S05]  /*119a0*/  @!P5 BRA `(.L_x_3034) ;  /* 0x000000000008d947 */ /* 0x000fea0003800000 */
[----:B------:R0:W-:Y:S04]  /*119b0*/  REDG.E.ADD.F32.FTZ.RN.STRONG.GPU desc[UR52][R34.64+-0x2600], R95 ;  /* 0xffda005f220079a6 */ /* 0x0001e8000c10f3b4 */
[----:B--2---:R0:W-:Y:S02]  /*119c0*/  REDG.E.ADD.F32.FTZ.RN.STRONG.GPU desc[UR52][R32.64+-0x2600], R17 ;  /* 0xffda0011200079a6 */ /* 0x0041e4000c10f3b4 */
.L_x_3034:
[----:B------:R-:W-:Y:S05]  /*119d0*/  BSYNC B0 ;  /* 0x0000000000007941 */ /* 0x000fea0003800000 */
.L_x_3033:
        /* <DEDUP_REMOVED lines=11> */
.L_x_3036:
[----:B------:R-:W-:Y:S05]  /*11a90*/  BSYNC B0 ;  /* 0x0000000000007941 */ /* 0x000fea0003800000 */
.L_x_3035:
[----:B0-2---:R0:W2:Y:S01]  /*11aa0*/  LDS R17, [R62+0xa200] ;  /* 0x00a200003e117984 */ /* 0x0050a20000000800 */
[----:B------:R-:W-:Y:S04]  /*11ab0*/  BSSY B0, `(.L_x_3037) ;  /* 0x0000004000007945 */ /* 0x000fe80003800000 */
[----:B------:R-:W-:Y:S05]  /*11ac0*/  @!P1 BRA `(.L_x_3038) ;  /* 0x0000000000089947 */ /* 0x000fea0003800000 */
[----:B------:R0:W-:Y:S04]  /*11ad0*/  REDG.E.ADD.F32.FTZ.RN.STRONG.GPU desc[UR52][R34.64+-0x2200], R97 ;  /* 0xffde0061220079a6 */ /* 0x0001e8000c10f3b4 */
[----:B--2---:R0:W-:Y:S02]  /*11ae0*/  REDG.E.ADD.F32.FTZ.RN.STRONG.GPU desc[UR52][R32.64+-0x2200], R17 ;  /* 0xffde0011200079a6 */ /* 0x0041e4000c10f3b4 */
.L_x_3038:
[----:B------:R-:W-:Y:S05]  /*11af0*/  BSYNC B0 ;  /* 0x0000000000007941 */ /* 0x000fea0003800000 */
.L_x_3037:
[----:B------:R-:W0:Y:S01]  /*11b00*/  LDS R63, [R63+0xa400] ;  /* 0x00a400003f3f7984 */ /* 0x000e220000000800 */
[----:B------:R-:W-:Y:S04]  /*11b10*/  BSSY B0, `(.L_x_3039) ;  /* 0x0000004000007945 */ /* 0x000fe80003800000 */
[----:B------:R-:W-:Y:S05]  /*11b20*/  @!P2 BRA `(.L_x_3040) ;  /* 0x000000000008a947 */ /* 0x000fea0003800000 */
[----:B------:R1:W-:Y:S04]  /*11b30*/  REDG.E.ADD.F32.FTZ.RN.STRONG.GPU desc[UR52][R34.64+-0x2000], R98 ;  /* 0xffe00062220079a6 */ /* 0x0003e8000c10f3b4 */
[----:B0-----:R1:W-:Y:S02]  /*11b40*/  REDG.E.ADD.F32.FTZ.RN.STRONG.GPU desc[UR52][R32.64+-0x2000], R63 ;  /* 0xffe0003f200079a6 */ /* 0x0013e4000c10f3b4 */
.L_x_3040:
[----:B------:R-:W-:Y:S05]  /*11b50*/  BSYNC B0 ;  /* 0x0000000000007941 */ /* 0x000fea0003800000 */
.L_x_3039:
[----:B0-2---:R0:W2:Y:S01]  /*11b60*/  LDS R17, [R64+0xa600] ;  /* 0x00a6000040117984 */ /* 0x0050a20000000800 */
[----:B------:R-:W-:Y:S04]  /*11b70*/  BSSY B0, `(.L_x_3041) ;  /* 0x0000004000007945 */ /* 0x000fe80003800000 */
[----:B------:R-:W-:Y:S05]  /*11b80*/  @!P3 BRA `(.L_x_3042) ;  /* 0x000000000008b947 */ /* 0x000fea0003800000 */
[----:B------:R0:W-:Y:S04]  /*11b90*/  REDG.E.ADD.F32.FTZ.RN.STRONG.GPU desc[UR52][R34.64+-0x1e00], R99 ;  /* 0xffe20063220079a6 */ /* 0x0001e8000c10f3b4 */
[----:B--2---:R0:W-:Y:S02]  /*11ba0*/  REDG.E.ADD.F32.FTZ.RN.STRONG.GPU desc[UR52][R32.64+-0x1e00], R17 ;  /* 0xffe20011200079a6 */ /* 0x0041e4000c10f3b4 */
.L_x_3042:
[----:B------:R-:W-:Y:S05]  /*11bb0*/  BSYNC B0 ;  /* 0x0000000000007941 */ /* 0x000fea0003800000 */
.L_x_3041:
[----:B------:R-:W0:Y:S01]  /*11bc0*/  LDS R65, [R65+0xa800] ;  /* 0x00a8000041417984 */ /* 0x000e220000000800 */
[----:B------:R-:W-:Y:S04]  /*11bd0*/  BSSY B0, `(.L_x_3043) ;  /* 0x0000004000007945 */ /* 0x000fe80003800000 */
[----:B------:R-:W-:Y:S05]  /*11be0*/  @!P4 BRA `(.L_x_3044) ;  /* 0x000000000008c947 */ /* 0x000fea0003800000 */
[----:B------:R1:W-:Y:S04]  /*11bf0*/  REDG.E.ADD.F32.FTZ.RN.STRONG.GPU desc[UR52][R34.64+-0x1c00], R100 ;  /* 0xffe40064220079a6 */ /* 0x0003e8000c10f3b4 */
[----:B0-----:R1:W-:Y:S02]  /*11c00*/  REDG.E.ADD.F32.FTZ.RN.STRONG.GPU desc[UR52][R32.64+-0x1c00], R65 ;  /* 0xffe40041200079a6 */ /* 0x0013e4000c10f3b4 */
.L_x_3044:
[----:B------:R-:W-:Y:S05]  /*11c10*/  BSYNC B0 ;  /* 0x0000000000007941 */ /* 0x000fea0003800000 */
.L_x_3043:
[----:B0-2---:R0:W2:Y:S01]  /*11c20*/  LDS R17, [R66+0xaa00] ;  /* 0x00aa000042117984 */ /* 0x0050a20000000800 */
[----:B------:R-:W-:Y:S04]  /*11c30*/  BSSY B0, `(.L_x_3045) ;  /* 0x0000004000007945 */ /* 0x000fe80003800000 */
[----:B------:R-:W-:Y:S05]  /*11c40*/  @!P5 BRA `(.L_x_3046) ;  /* 0x000000000008d947 */ /* 0x000fea0003800000 */
[----:B------:R0:W-:Y:S04]  /*11c50*/  REDG.E.ADD.F32.FTZ.RN.STRONG.GPU desc[UR52][R34.64+-0x1a00], R101 ;  /* 0xffe60065220079a6 */ /* 0x0001e8000c10f3b4 */
[----:B--2---:R0:W-:Y:S02]  /*11c60*/  REDG.E.ADD.F32.FTZ.RN.STRONG.GPU desc[UR52][R32.64+-0x1a00], R17 ;  /* 0xffe60011200079a6 */ /* 0x0041e4000c10f3b4 */
.L_x_3046:
[----:B------:R-:W-:Y:S05]  /*11c70*/  BSYNC B0 ;  /* 0x0000000000007941 */ /* 0x000fea0003800000 */
.L_x_3045:
        /* <DEDUP_REMOVED lines=11> */
.L_x_3048:
[----:B------:R-:W-:Y:S05]  /*11d30*/  BSYNC B0 ;  /* 0x0000000000007941 */ /* 0x000fea0003800000 */
.L_x_3047:
[----:B0-2---:R0:W2:Y:S01]  /*11d40*/  LDS R17, [R68+0xae00] ;  /* 0x00ae000044117984 */ /* 0x0050a20000000800 */
[----:B------:R-:W-:Y:S04]  /*11d50*/  BSSY B0, `(.L_x_3049) ;  /* 0x0000004000007945 */ /* 0x000fe80003800000 */
[----:B------:R-:W-:Y:S05]  /*11d60*/  @!P1 BRA `(.L_x_3050) ;  /* 0x0000000000089947 */ /* 0x000fea0003800000 */
[----:B------:R0:W-:Y:S04]  /*11d70*/  REDG.E.ADD.F32.FTZ.RN.STRONG.GPU desc[UR52][R34.64+-0x1600], R103 ;  /* 0xffea0067220079a6 */ /* 0x0001e8000c10f3b4 */
[----:B--2---:R0:W-:Y:S02]  /*11d80*/  REDG.E.ADD.F32.FTZ.RN.STRONG.GPU desc[UR52][R32.64+-0x1600], R17 ;  /* 0xffea0011200079a6 */ /* 0x0041e4000c10f3b4 */
.L_x_3050:
[----:B------:R-:W-:Y:S05]  /*11d90*/  BSYNC B0 ;  /* 0x0000000000007941 */ /* 0x000fea0003800000 */
.L_x_3049:
[----:B------:R-:W0:Y:S01]  /*11da0*/  LDS R69, [R69+0xb000] ;  /* 0x00b0000045457984 */ /* 0x000e220000000800 */
[----:B------:R-:W-:Y:S04]  /*11db0*/  BSSY B0, `(.L_x_3051) ;  /* 0x0000004000007945 */ /* 0x000fe80003800000 */
[----:B------:R-:W-:Y:S05]  /*11dc0*/  @!P2 BRA `(.L_x_3052) ;  /* 0x000000000008a947 */ /* 0x000fea0003800000 */
[----:B------:R1:W-:Y:S04]  /*11dd0*/  REDG.E.ADD.F32.FTZ.RN.STRONG.GPU desc[UR52][R34.64+-0x1400], R104 ;  /* 0xffec0068220079a6 */ /* 0x0003e8000c10f3b4 */
[----:B0-----:R1:W-:Y:S02]  /*11de0*/  REDG.E.ADD.F32.FTZ.RN.STRONG.GPU desc[UR52][R32.64+-0x1400], R69 ;  /* 0xffec0045200079a6 */ /* 0x0013e4000c10f3b4 */
.L_x_3052:
[----:B------:R-:W-:Y:S05]  /*11df0*/  BSYNC B0 ;  /* 0x0000000000007941 */ /* 0x000fea0003800000 */
.L_x_3051:
[----:B0-2---:R0:W2:Y:S01]  /*11e00*/  LDS R17, [R70+0xb200] ;  /* 0x00b2000046117984 */ /* 0x0050a20000000800 */
[----:B------:R-:W-:Y:S04]  /*11e10*/  BSSY B0, `(.L_x_3053) ;  /* 0x0000004000007945 */ /* 0x000fe80003800000 */
[----:B------:R-:W-:Y:S05]  /*11e20*/  @!P3 BRA `(.L_x_3054) ;  /* 0x000000000008b947 */ /* 0x000fea0003800000 */
[----:B------:R0:W-:Y:S04]  /*11e30*/  REDG.E.ADD.F32.FTZ.RN.STRONG.GPU desc[UR52][R34.64+-0x1200], R105 ;  /* 0xffee0069220079a6 */ /* 0x0001e8000c10f3b4 */
[----:B--2---:R0:W-:Y:S02]  /*11e40*/  REDG.E.ADD.F32.FTZ.RN.STRONG.GPU desc[UR52][R32.64+-0x1200], R17 ;  /* 0xffee0011200079a6 */ /* 0x0041e4000c10f3b4 */
.L_x_3054:
[----:B------:R-:W-:Y:S05]  /*11e50*/  BSYNC B0 ;  /* 0x0000000000007941 */ /* 0x000fea0003800000 */
.L_x_3053:
[----:B------:R-:W0:Y:S01]  /*11e60*/  LDS R71, [R71+0xb400] ;  /* 0x00b4000047477984 */ /* 0x000e220000000800 */
[----:B------:R-:W-:Y:S04]  /*11e70*/  BSSY B0, `(.L_x_3055) ;  /* 0x0000004000007945 */ /* 0x000fe80003800000 */
[----:B------:R-:W-:Y:S05]  /*11e80*/  @!P4 BRA `(.L_x_3056) ;  /* 0x000000000008c947 */ /* 0x000fea0003800000 */
[----:B------:R1:W-:Y:S04]  /*11e90*/  REDG.E.ADD.F32.FTZ.RN.STRONG.GPU desc[UR52][R34.64+-0x1000], R106 ;  /* 0xfff0006a220079a6 */ /* 0x0003e8000c10f3b4 */
[----:B0-----:R1:W-:Y:S02]  /*11ea0*/  REDG.E.ADD.F32.FTZ.RN.STRONG.GPU desc[UR52][R32.64+-0x1000], R71 ;  /* 0xfff00047200079a6 */ /* 0x0013e4000c10f3b4 */
.L_x_3056:
[----:B------:R-:W-:Y:S05]  /*11eb0*/  BSYNC B0 ;  /* 0x0000000000007941 */ /* 0x000fea0003800000 */
.L_x_3055:
[----:B0-2---:R0:W2:Y:S01]  /*11ec0*/  LDS R17, [R72+0xb600] ;  /* 0x00b6000048117984 */ /* 0x0050a20000000800 */
[----:B------:R-:W-:Y:S04]  /*11ed0*/  BSSY B0, `(.L_x_3057) ;  /* 0x0000004000007945 */ /* 0x000fe80003800000 */
[----:B------:R-:W-:Y:S05]  /*11ee0*/  @!P5 BRA `(.L_x_3058) ;  /* 0x000000000008d947 */ /* 0x000fea0003800000 */
[----:B------:R0:W-:Y:S04]  /*11ef0*/  REDG.E.ADD.F32.FTZ.RN.STRONG.GPU desc[UR52][R34.64+-0xe00], R107 ;  /* 0xfff2006b220079a6 */ /* 0x0001e8000c10f3b4 */
[----:B--2---:R0:W-:Y:S02]  /*11f00*/  REDG.E.ADD.F32.FTZ.RN.STRONG.GPU desc[UR52][R32.64+-0xe00], R17 ;  /* 0xfff20011200079a6 */ /* 0x0041e4000c10f3b4 */
.L_x_3058:
[----:B------:R-:W-:Y:S05]  /*11f10*/  BSYNC B0 ;  /* 0x0000000000007941 */ /* 0x000fea0003800000 */
.L_x_3057:
        /* <DEDUP_REMOVED lines=11> */
.L_x_3060:
[----:B------:R-:W-:Y:S05]  /*11fd0*/  BSYNC B0 ;  /* 0x0000000000007941 */ /* 0x000fea0003800000 */
.L_x_3059:
[----:B0-2---:R0:W2:Y:S01]  /*11fe0*/  LDS R17, [R74+0xba00] ;  /* 0x00ba00004a117984 */ /* 0x0050a20000000800 */
[----:B------:R-:W-:Y:S04]  /*11ff0*/  BSSY B0, `(.L_x_3061) ;  /* 0x0000004000007945 */ /* 0x000fe80003800000 */
[----:B------:R-:W-:Y:S05]  /*12000*/  @!P1 BRA `(.L_x_3062) ;  /* 0x0000000000089947 */ /* 0x000fea0003800000 */
[----:B------:R0:W-:Y:S04]  /*12010*/  REDG.E.ADD.F32.FTZ.RN.STRONG.GPU desc[UR52][R34.64+-0xa00], R109 ;  /* 0xfff6006d220079a6 */ /* 0x0001e8000c10f3b4 */
[----:B--2---:R0:W-:Y:S02]  /*12020*/  REDG.E.ADD.F32.FTZ.RN.STRONG.GPU desc[UR52][R32.64+-0xa00], R17 ;  /* 0xfff60011200079a6 */ /* 0x0041e4000c10f3b4 */
.L_x_3062:
[----:B------:R-:W-:Y:S05]  /*12030*/  BSYNC B0 ;  /* 0x0000000000007941 */ /* 0x000fea0003800000 */
.L_x_3061:
[----:B------:R-:W0:Y:S01]  /*12040*/  LDS R75, [R75+0xbc00] ;  /* 0x00bc00004b4b7984 */ /* 0x000e220000000800 */
[----:B------:R-:W-:Y:S04]  /*12050*/  BSSY B0, `(.L_x_3063) ;  /* 0x0000004000007945 */ /* 0x000fe80003800000 */
[----:B------:R-:W-:Y:S05]  /*12060*/  @!P2 BRA `(.L_x_3064) ;  /* 0x000000000008a947 */ /* 0x000fea0003800000 */
[----:B------:R1:W-:Y:S04]  /*12070*/  REDG.E.ADD.F32.FTZ.RN.STRONG.GPU desc[UR52][R34.64+-0x800], R110 ;  /* 0xfff8006e220079a6 */ /* 0x0003e8000c10f3b4 */
[----:B0-----:R1:W-:Y:S02]  /*12080*/  REDG.E.ADD.F32.FTZ.RN.STRONG.GPU desc[UR52][R32.64+-0x800], R75 ;  /* 0xfff8004b200079a6 */ /* 0x0013e4000c10f3b4 */
.L_x_3064:
[----:B------:R-:W-:Y:S05]  /*12090*/  BSYNC B0 ;  /* 0x0000000000007941 */ /* 0x000fea0003800000 */
.L_x_3063:
[----:B0-2---:R0:W2:Y:S01]  /*120a0*/  LDS R17, [R76+0xbe00] ;  /* 0x00be00004c117984 */ /* 0x0050a20000000800 */
[----:B------:R-:W-:Y:S04]  /*120b0*/  BSSY B0, `(.L_x_3065) ;  /* 0x0000004000007945 */ /* 0x000fe80003800000 */
[----:B------:R-:W-:Y:S05]  /*120c0*/  @!P3 BRA `(.L_x_3066) ;  /* 0x000000000008b947 */ /* 0x000fea0003800000 */
[----:B------:R0:W-:Y:S04]  /*120d0*/  REDG.E.ADD.F32.FTZ.RN.STRONG.GPU desc[UR52][R34.64+-0x600], R111 ;  /* 0xfffa006f220079a6 */ /* 0x0001e8000c10f3b4 */
[----:B--2---:R0:W-:Y:S02]  /*120e0*/  REDG.E.ADD.F32.FTZ.RN.STRONG.GPU desc[UR52][R32.64+-0x600], R17 ;  /* 0xfffa0011200079a6 */ /* 0x0041e4000c10f3b4 */
.L_x_3066:
[----:B------:R-:W-:Y:S05]  /*120f0*/  BSYNC B0 ;  /* 0x0000000000007941 */ /* 0x000fea0003800000 */
.L_x_3065:
[----:B------:R-:W0:Y:S01]  /*12100*/  LDS R77, [R77+0xc000] ;  /* 0x00c000004d4d7984 */ /* 0x000e220000000800 */
[----:B------:R-:W-:Y:S04]  /*12110*/  BSSY B0, `(.L_x_3067) ;  /* 0x0000004000007945 */ /* 0x000fe80003800000 */
[----:B------:R-:W-:Y:S05]  /*12120*/  @!P4 BRA `(.L_x_3068) ;  /* 0x000000000008c947 */ /* 0x000fea0003800000 */
[----:B------:R1:W-:Y:S04]  /*12130*/  REDG.E.ADD.F32.FTZ.RN.STRONG.GPU desc[UR52][R34.64+-0x400], R112 ;  /* 0xfffc0070220079a6 */ /* 0x0003e8000c10f3b4 */
[----:B0-----:R1:W-:Y:S02]  /*12140*/  REDG.E.ADD.F32.FTZ.RN.STRONG.GPU desc[UR52][R32.64+-0x400], R77 ;  /* 0xfffc004d200079a6 */ /* 0x0013e4000c10f3b4 */
.L_x_3068:
[----:B------:R-:W-:Y:S05]  /*12150*/  BSYNC B0 ;  /* 0x0000000000007941 */ /* 0x000fea0003800000 */
.L_x_3067:
[----:B0-2---:R0:W2:Y:S01]  /*12160*/  LDS R17, [R78+0xc200] ;  /* 0x00c200004e117984 */ /* 0x0050a20000000800 */
[----:B------:R-:W-:Y:S04]  /*12170*/  BSSY B0, `(.L_x_3069) ;  /* 0x0000004000007945 */ /* 0x000fe80003800000 */
[----:B------:R-:W-:Y:S05]  /*12180*/  @!P5 BRA `(.L_x_3070) ;  /* 0x000000000008d947 */ /* 0x000fea0003800000 */
[----:B------:R0:W-:Y:S04]  /*12190*/  REDG.E.ADD.F32.FTZ.RN.STRONG.GPU desc[UR52][R34.64+-0x200], R113 ;  /* 0xfffe0071220079a6 */ /* 0x0001e8000c10f3b4 */
[----:B--2---:R0:W-:Y:S02]  /*121a0*/  REDG.E.ADD.F32.FTZ.RN.STRONG.GPU desc[UR52][R32.64+-0x200], R17 ;  /* 0xfffe0011200079a6 */ /* 0x0041e4000c10f3b4 */
.L_x_3070:
[----:B------:R-:W-:Y:S05]  /*121b0*/  BSYNC B0 ;  /* 0x0000000000007941 */ /* 0x000fea0003800000 */
.L_x_3069:
        /* <DEDUP_REMOVED lines=87> */
.L_x_3072:
[----:B------:R-:W-:Y:S05]  /*12730*/  BSYNC B0 ;  /* 0x0000000000007941 */ /* 0x000fea0003800000 */
.L_x_3071:
[----:B------:R-:W-:Y:S02]  /*12740*/  UIADD3 UR7, UR7, 0x1, URZ ;  /* 0x0000000107077890 */ /* 0x000fe4000fffe03f */
[----:B------:R-:W-:Y:S02]  /*12750*/  UIADD3 UR8, UP1, UR8, 0x1, URZ ;  /* 0x0000000108087890 */ /* 0x000fe4000ff3e03f */
[----:B------:R-:W-:Y:S02]  /*12760*/  UISETP.GE.AND UP0, UPT, UR7, UR48, UPT ;  /* 0x000000300700728c */ /* 0x000fe4000bf06270 */
[----:B------:R-:W-:-:S04]  /*12770*/  UIADD3.X UR9, URZ, UR9, URZ, UP1, !UPT ;  /* 0x000000093f097290 */ /* 0x000fc80008ffe43f */
[----:B------:R-:W-:-:S13]  /*12780*/  PLOP3.LUT P1, PT, PT, PT, UP0, 0x80, 0x0 ;  /* 0x000000000000781c */ /* 0x000fda0003f2f008 */
[----:B------:R-:W-:Y:S05]  /*12790*/  @!P1 BRA `(.L_x_3073) ;  /* 0xffffff5000b09947 */ /* 0x000fea000383ffff */
.L_x_2978:
[----:B-1----:R-:W-:Y:S01]  /*127a0*/  SHF.L.U32 R0, R157, 0x4, RZ ;  /* 0x000000049d007819 */ /* 0x002fe200000006ff */
[----:B------:R-:W-:Y:S03]  /*127b0*/  BAR.SYNC.DEFER_BLOCKING 0x0 ;  /* 0x0000000000007b1d */ /* 0x000fe60000010000 */
[----:B------:R-:W-:Y:S02]  /*127c0*/  LOP3.LUT R0, R0, 0xfffffe00, RZ, 0xc0, !PT ;  /* 0xfffffe0000007812 */ /* 0x000fe400078ec0ff */
[----:B0-----:R-:W-:Y:S02]  /*127d0*/  PRMT R20, RZ, 0x7610, R20 ;  /* 0x00007610ff147816 */ /* 0x001fe40000000014 */
[----:B------:R-:W-:Y:S01]  /*127e0*/  PRMT R21, RZ, 0x7610, R21 ;  /* 0x00007610ff157816 */ /* 0x000fe20000000015 */
[----:B------:R-:W2:Y:S01]  /*127f0*/  LDL R78, [R1+0x70] ;  /* 0x00007000014e7983 */ /* 0x000ea20000100800 */
[----:B------:R-:W-:-:S02]  /*12800*/  LOP3.LUT R17, R0, 0x1f, R157, 0xf8, !PT ;  /* 0x0000001f00117812 */ /* 0x000fc400078ef89d */
[----:B------:R-:W-:Y:S01]  /*12810*/  PRMT R22, RZ, 0x7610, R22 ;  /* 0x00007610ff167816 */ /* 0x000fe20000000016 */
[----:B------:R-:W5:Y:S01]  /*12820*/  LDL R77, [R1+0x6c] ;  /* 0x00006c00014d7983 */ /* 0x000f620000100800 */
[C---:B------:R-:W-:Y:S02]  /*12830*/  LOP3.LUT R14, R17.reuse, 0x20, RZ, 0xfc, !PT ;  /* 0x00000020110e7812 */ /* 0x040fe400078efcff */
[----:B------:R-:W-:Y:S01]  /*12840*/  PRMT R23, RZ, 0x7610, R23 ;  /* 0x00007610ff177816 */ /* 0x000fe20000000017 */
[----:B------:R-:W3:Y:S01]  /*12850*/  LDL R76, [R1+0x68] ;  /* 0x00006800014c7983 */ /* 0x000ee20000100800 */
[C---:B------:R-:W-:Y:S02]  /*12860*/  LOP3.LUT R15, R17.reuse, 0x40, RZ, 0xfc, !PT ;  /* 0x00000040110f7812 */ /* 0x040fe400078efcff */
[----:B------:R-:W-:Y:S01]  /*12870*/  PRMT R24, RZ, 0x7610, R24 ;  /* 0x00007610ff187816 */ /* 0x000fe20000000018 */
[----:B------:R-:W3:Y:S01]  /*12880*/  LDL R75, [R1+0x64] ;  /* 0x00006400014b7983 */ /* 0x000ee20000100800 */
[----:B------:R-:W-:-:S02]  /*12890*/  LOP3.LUT R0, R17, 0x60, RZ, 0xfc, !PT ;  /* 0x0000006011007812 */ /* 0x000fc400078efcff */
[----:B------:R-:W-:Y:S01]  /*128a0*/  PRMT R25, RZ, 0x7610, R25 ;  /* 0x00007610ff197816 */ /* 0x000fe20000000019 */
[----:B------:R-:W3:Y:S01]  /*128b0*/  LDL R74, [R1+0x60] ;  /* 0x00006000014a7983 */ /* 0x000ee20000100800 */
[----:B------:R-:W-:Y:S02]  /*128c0*/  ISETP.GE.AND P1, PT, R17, UR56, PT ;  /* 0x0000003811007c0c */ /* 0x000fe4000bf26270 */
[----:B------:R-:W-:Y:S01]  /*128d0*/  PRMT R26, RZ, 0x7610, R26 ;  /* 0x00007610ff1a7816 */ /* 0x000fe2000000001a */
[----:B------:R-:W3:Y:S01]  /*128e0*/  LDL R73, [R1+0x5c] ;  /* 0x00005c0001497983 */ /* 0x000ee20000100800 */
[----:B------:R-:W-:Y:S02]  /*128f0*/  ISETP.GE.AND P2, PT, R14, UR56, PT ;  /* 0x000000380e007c0c */ /* 0x000fe4000bf46270 */
[----:B------:R-:W-:Y:S01]  /*12900*/  PRMT R27, RZ, 0x7610, R27 ;  /* 0x00007610ff1b7816 */ /* 0x000fe2000000001b */
[----:B------:R-:W3:Y:S01]  /*12910*/  LDL R72, [R1+0x58] ;  /* 0x0000580001487983 */ /* 0x000ee20000100800 */
[----:B------:R-:W-:-:S02]  /*12920*/  ISETP.GE.AND P3, PT, R15, UR56, PT ;  /* 0x000000380f007c0c */ /* 0x000fc4000bf66270 */
[----:B------:R-:W-:Y:S01]  /*12930*/  PRMT R28, RZ, 0x7610, R28 ;  /* 0x00007610ff1c7816 */ /* 0x000fe2000000001c */
[----:B------:R-:W3:Y:S01]  /*12940*/  LDL R71, [R1+0x54] ;  /* 0x0000540001477983 */ /* 0x000ee20000100800 */
[----:B------:R-:W-:Y:S02]  /*12950*/  ISETP.GE.AND P4, PT, R0, UR56, PT ;  /* 0x0000003800007c0c */ /* 0x000fe4000bf86270 */
[----:B------:R-:W-:Y:S01]  /*12960*/  PRMT R29, RZ, 0x7610, R29 ;  /* 0x00007610ff1d7816 */ /* 0x000fe2000000001d */
[----:B------:R-:W3:Y:S01]  /*12970*/  LDL R70, [R1+0x50] ;  /* 0x0000500001467983 */ /* 0x000ee20000100800 */
[----:B------:R-:W-:Y:S02]  /*12980*/  SHF.R.S32.HI R16, RZ, 0x1f, R17 ;  /* 0x0000001fff107819 */ /* 0x000fe40000011411 */
[----:B------:R-:W-:Y:S01]  /*12990*/  PRMT R30, RZ, 0x7610, R30 ;  /* 0x00007610ff1e7816 */ /* 0x000fe2000000001e */
[----:B------:R-:W3:Y:S01]  /*129a0*/  LDL R69, [R1+0x4c] ;  /* 0x00004c0001457983 */ /* 0x000ee20000100800 */
[----:B------:R-:W-:-:S02]  /*129b0*/  LEA R18, P0, R17, UR15, 0x1 ;  /* 0x0000000f11127c11 */ /* 0x000fc4000f8008ff */
[----:B------:R-:W-:Y:S01]  /*129c0*/  PRMT R31, RZ, 0x7610, R31 ;  /* 0x00007610ff1f7816 */ /* 0x000fe2000000001f */
[----:B------:R-:W3:Y:S01]  /*129d0*/  LDL R68, [R1+0x48] ;  /* 0x0000480001447983 */ /* 0x000ee20000100800 */
[C---:B------:R-:W-:Y:S02]  /*129e0*/  LOP3.LUT R2, R17.reuse, 0x80, RZ, 0xfc, !PT ;  /* 0x0000008011027812 */ /* 0x040fe400078efcff */
[----:B----4-:R-:W-:Y:S01]  /*129f0*/  PRMT R32, RZ, 0x7610, R32 ;  /* 0x00007610ff207816 */ /* 0x010fe20000000020 */
        /* <DEDUP_REMOVED lines=9> */
[----:B------:R-:W5:Y:S01]  /*12a90*/  @!P2 LDG.E.U16 R21, desc[UR52][R18.64+0x40] ;  /* 0x000040341215a981 */ /* 0x000f62000c1e1500 */
        /* <DEDUP_REMOVED lines=9> */
[----:B------:R-:W3:Y:S01]  /*12b30*/  @!P3 LDG.E.U16 R22, desc[UR52][R18.64+0x80] ;  /* 0x000080341216b981 */ /* 0x000ee2000c1e1500 */
        /* <DEDUP_REMOVED lines=25> */
[----:B------:R-:W-:Y:S02]  /*12cd0*/  F2FP.F16.F32.PACK_AB R134, R134, R135 ;  /* 0x000000878686723e */ /* 0x000fe400000000ff */
[----:B------:R-:W-:Y:S01]  /*12ce0*/  MOV R56, UR56 ;  /* 0x0000003800387c02 */ /* 0x000fe20008000f00 */
[----:B------:R-:W-:Y:S01]  /*12cf0*/  ULEA UR9, UR45, 0xfffff800, 0xb ;  /* 0xfffff8002d097891 */ /* 0x000fe2000f8e583f */
[----:B------:R-:W-:Y:S01]  /*12d00*/  ISETP.GE.AND P5, PT, R8, UR56, PT ;  /* 0x0000003808007c0c */ /* 0x000fe2000bfa6270 */
[----:B------:R-:W-:Y:S01]  /*12d10*/  USHF.R.S32.HI UR32, URZ, 0x1f, UR11 ;  /* 0x0000001f3f207899 */ /* 0x000fe2000801140b */
[----:B------:R-:W-:Y:S01]  /*12d20*/  LOP3.LUT R13, R17, 0x1e0, RZ, 0xfc, !PT ;  /* 0x000001e0110d7812 */ /* 0x000fe200078efcff */
[----:B------:R-:W-:Y:S01]  /*12d30*/  ULDC.64 UR30, c[0x0][0x3a8] ;  /* 0x0000ea00001e7ab9 */ /* 0x000fe20000000a00 */
[----:B------:R-:W-:Y:S02]  /*12d40*/  ISETP.GE.AND P0, PT, R9, UR56, PT ;  /* 0x0000003809007c0c */ /* 0x000fe4000bf06270 */
        /* <DEDUP_REMOVED lines=11> */
[----:B-----5:R-:W-:Y:S04]  /*12e00*/  STS.U16 [R77+0x40], R21 ;  /* 0x000040154d007388 */ /* 0x020fe80000000400 */
        /* <DEDUP_REMOVED lines=19> */
[----:B------:R-:W-:Y:S01]  /*12f40*/  LDS.U16 R22, [R155+0x10] ;  /* 0x000010009b167984 */ /* 0x000fe20000000400 */
[----:B-1----:R-:W-:-:S02]  /*12f50*/  HADD2.F32 R20, -RZ, R20.H0_H0 ;  /* 0x20000014ff147230 */ /* 0x002fc40000004100 */
[----:B--2---:R-:W-:-:S03]  /*12f60*/  HADD2.F32 R18, -RZ, R18.H0_H0 ;  /* 0x20000012ff127230 */ /* 0x004fc60000004100 */
[----:B------:R-:W-:Y:S02]  /*12f70*/  FADD.FTZ R26, R20, UR5 ;  /* 0x00000005141a7e21 */ /* 0x000fe40008010000 */
[----:B------:R-:W-:Y:S01]  /*12f80*/  LDS.U16 R20, [R155+0xc] ;  /* 0x00000c009b147984 */ /* 0x000fe20000000400 */
[----:B---3--:R-:W-:Y:S02]  /*12f90*/  HADD2.F32 R19, -RZ, R19.H0_H0 ;  /* 0x20000013ff137230 */ /* 0x008fe40000004100 */
[----:B------:R-:W-:Y:S01]  /*12fa0*/  FADD.FTZ R23, R18, UR5 ;  /* 0x0000000512177e21 */ /* 0x000fe20008010000 */
[----:B------:R-:W-:Y:S01]  /*12fb0*/  FSETP.GTU.FTZ.AND P0, PT, R26, 20, PT ;  /* 0x41a000001a00780b */ /* 0x000fe20003f1c000 */
[----:B------:R-:W-:Y:S01]  /*12fc0*/  LDS.U16 R18, [R155+0x8] ;  /* 0x000008009b127984 */ /* 0x000fe20000000400 */
[----:B----4-:R-:W-:Y:S02]  /*12fd0*/  HADD2.F32 R21, -RZ, R21.H0_H0 ;  /* 0x20000015ff157230 */ /* 0x010fe40000004100 */
[----:B------:R-:W-:Y:S01]  /*12fe0*/  FADD.FTZ R25, R19, UR5 ;  /* 0x0000000513197e21 */ /* 0x000fe20008010000 */
[----:B------:R-:W-:Y:S01]  /*12ff0*/  FSETP.GTU.FTZ.AND P4, PT, R23, 20, PT ;  /* 0x41a000001700780b */ /* 0x000fe20003f9c000 */
[----:B------:R-:W1:Y:S01]  /*13000*/  LDS.U16 R19, [R155+0xa] ;  /* 0x00000a009b137984 */ /* 0x000e620000000400 */
[----:B------:R-:W-:-:S02]  /*13010*/  FADD.FTZ R27, R21, UR5 ;  /* 0x00000005151b7e21 */ /* 0x000fc40008010000 */
[----:B------:R-:W-:Y:S01]  /*13020*/  FSETP.GTU.FTZ.AND P5, PT, R25, 20, PT ;  /* 0x41a000001900780b */ /* 0x000fe20003fbc000 */
[----:B------:R-:W2:Y:S03]  /*13030*/  LDS.U16 R21, [R155+0xe] ;  /* 0x00000e009b157984 */ /* 0x000ea60000000400 */
[----:B------:R-:W-:Y:S01]  /*13040*/  @!P0 FMUL.FTZ R26, R26, -1.4426950216293334961 ;  /* 0xbfb8aa3b1a1a8820 */ /* 0x000fe20000410000 */
[----:B------:R-:W-:-:S04]  /*13050*/  FSETP.GTU.FTZ.AND P1, PT, R27, 20, PT ;  /* 0x41a000001b00780b */ /* 0x000fc80003f3c000 */
[----:B------:R-:W-:Y:S01]  /*13060*/  @!P4 FMUL.FTZ R23, R23, -1.4426950216293334961 ;  /* 0xbfb8aa3b1717c820 */ /* 0x000fe20000410000 */
[----:B------:R-:W3:Y:S03]  /*13070*/  @!P0 MUFU.EX2 R26, R26 ;  /* 0x0000001a001a8308 */ /* 0x000ee60000000800 */
[----:B------:R-:W-:-:S05]  /*13080*/  @!P5 FMUL.FTZ R25, R25, -1.4426950216293334961 ;  /* 0xbfb8aa3b1919d820 */ /* 0x000fca0000410000 */
[----:B------:R4:W5:Y:S01]  /*13090*/  @!P4 MUFU.EX2 R24, R23 ;  /* 0x000000170018c308 */ /* 0x0009620000000800 */
[----:B------:R-:W-:Y:S01]  /*130a0*/  @!P1 FMUL.FTZ R27, R27, -1.4426950216293334961 ;  /* 0xbfb8aa3b1b1b9820 */ /* 0x000fe20000410000 */
[----:B----4-:R-:W4:Y:S06]  /*130b0*/  LDS.U16 R23, [R155+0x12] ;  /* 0x000012009b177984 */ /* 0x010f2c0000000400 */
[----:B------:R-:W0:Y:S01]  /*130c0*/  @!P5 MUFU.EX2 R25, R25 ;  /* 0x000000190019d308 */ /* 0x000e220000000800 */
[----:B---3--:R-:W-:-:S07]  /*130d0*/  @!P0 FADD.FTZ R26, R26, 1 ;  /* 0x3f8000001a1a8421 */ /* 0x008fce0000010000 */
[----:B------:R-:W3:Y:S01]  /*130e0*/  @!P1 MUFU.EX2 R27, R27 ;  /* 0x0000001b001b9308 */ /* 0x000ee20000000800 */
[----:B-1----:R-:W-:-:S07]  /*130f0*/  HADD2.F32 R19, -RZ, R19.H0_H0 ;  /* 0x20000013ff137230 */ /* 0x002fce0000004100 */
[----:B------:R-:W1:Y:S01]  /*13100*/  @!P0 MUFU.RCP R31, R26 ;  /* 0x0000001a001f8308 */ /* 0x000e620000001000 */
[----:B-----5:R-:W-:Y:S01]  /*13110*/  @!P4 FADD.FTZ R24, R24, 1 ;  /* 0x3f8000001818c421 */ /* 0x020fe20000010000 */
[----:B------:R-:W-:Y:S02]  /*13120*/  HADD2.F32 R22, -RZ, R22.H0_H0 ;  /* 0x20000016ff167230 */ /* 0x000fe40000004100 */
[----:B------:R-:W-:Y:S01]  /*13130*/  FADD.FTZ R19, R19, UR5 ;  /* 0x0000000513137e21 */ /* 0x000fe20008010000 */
[----:B0-----:R-:W-:-:S03]  /*13140*/  @!P5 FADD.FTZ R25, R25, 1 ;  /* 0x3f8000001919d421 */ /* 0x001fc60000010000 */
[----:B------:R-:W0:Y:S01]  /*13150*/  @!P4 MUFU.RCP R29, R24 ;  /* 0x00000018001dc308 */ /* 0x000e220000001000 */
[----:B---3--:R-:W-:Y:S01]  /*13160*/  @!P1 FADD.FTZ R27, R27, 1 ;  /* 0x3f8000001b1b9421 */ /* 0x008fe20000010000 */
[----:B------:R-:W-:Y:S01]  /*13170*/  FADD.FTZ R22, R22, UR5 ;  /* 0x0000000516167e21 */ /* 0x000fe20008010000 */
[----:B------:R-:W-:Y:S01]  /*13180*/  FSETP.GTU.FTZ.AND P3, PT, R19, 20, PT ;  /* 0x41a000001300780b */ /* 0x000fe20003f7c000 */
[----:B------:R-:W-:-:S04]  /*13190*/  HADD2.F32 R18, -RZ, R18.H0_H0 ;  /* 0x20000012ff127230 */ /* 0x000fc80000004100 */
[----:B------:R-:W3:Y:S01]  /*131a0*/  @!P5 MUFU.RCP R28, R25 ;  /* 0x00000019001cd308 */ /* 0x000ee20000001000 */
[----:B-1----:R-:W-:Y:S01]  /*131b0*/  @!P0 FMUL.FTZ R118, R118, R31 ;  /* 0x0000001f76768220 */ /* 0x002fe20000410000 */
[----:B------:R-:W-:Y:S01]  /*131c0*/  FSETP.GTU.FTZ.AND P0, PT, R22, 20, PT ;  /* 0x41a000001600780b */ /* 0x000fe20003f1c000 */
[----:B------:R-:W-:-:S05]  /*131d0*/  HADD2.F32 R20, -RZ, R20.H0_H0 ;  /* 0x20000014ff147230 */ /* 0x000fca0000004100 */
[----:B------:R-:W1:Y:S01]  /*131e0*/  @!P1 MUFU.RCP R24, R27 ;  /* 0x0000001b00189308 */ /* 0x000e620000001000 */
[----:B------:R-:W-:Y:S01]  /*131f0*/  FADD.FTZ R18, R18, UR5 ;  /* 0x0000000512127e21 */ /* 0x000fe20008010000 */
[----:B------:R-:W-:Y:S01]  /*13200*/  FADD.FTZ R20, R20, UR5 ;  /* 0x0000000514147e21 */ /* 0x000fe20008010000 */
[----:B--2---:R-:W-:Y:S02]  /*13210*/  HADD2.F32 R21, -RZ, R21.H0_H0 ;  /* 0x20000015ff157230 */ /* 0x004fe40000004100 */
[----:B----4-:R-:W-:Y:S01]  /*13220*/  HADD2.F32 R23, -RZ, R23.H0_H0 ;  /* 0x20000017ff177230 */ /* 0x010fe20000004100 */
[----:B------:R-:W-:Y:S01]  /*13230*/  FSETP.GTU.FTZ.AND P2, PT, R18, 20, PT ;  /* 0x41a000001200780b */ /* 0x000fe20003f5c000 */
[----:B0-----:R-:W-:Y:S01]  /*13240*/  @!P4 FMUL.FTZ R116, R116, R29 ;  /* 0x0000001d7474c220 */ /* 0x001fe20000410000 */
[----:B------:R-:W-:Y:S01]  /*13250*/  FSETP.GTU.FTZ.AND P4, PT, R20, 20, PT ;  /* 0x41a000001400780b */ /* 0x000fe20003f9c000 */
[----:B------:R-:W-:Y:S01]  /*13260*/  FADD.FTZ R21, R21, UR5 ;  /* 0x0000000515157e21 */ /* 0x000fe20008010000 */
[----:B------:R-:W-:Y:S01]  /*13270*/  @!P3 FMUL.FTZ R19, R19, -1.4426950216293334961 ;  /* 0xbfb8aa3b1313b820 */ /* 0x000fe20000410000 */
[----:B------:R-:W-:Y:S01]  /*13280*/  FADD.FTZ R23, R23, UR5 ;  /* 0x0000000517177e21 */ /* 0x000fe20008010000 */
[----:B------:R-:W-:Y:S01]  /*13290*/  @!P0 FMUL.FTZ R22, R22, -1.4426950216293334961 ;  /* 0xbfb8aa3b16168820 */ /* 0x000fe20000410000 */
[----:B---3--:R-:W-:Y:S01]  /*132a0*/  @!P5 FMUL.FTZ R117, R117, R28 ;  /* 0x0000001c7575d220 */ /* 0x008fe20000410000 */
[----:B------:R-:W-:Y:S01]  /*132b0*/  FSETP.GTU.FTZ.AND P5, PT, R21, 20, PT ;  /* 0x41a000001500780b */ /* 0x000fe20003fbc000 */
[----:B-1----:R-:W-:Y:S01]  /*132c0*/  @!P1 FMUL.FTZ R119, R119, R24 ;  /* 0x0000001877779220 */ /* 0x002fe20000410000 */
[----:B------:R-:W-:Y:S01]  /*132d0*/  FSETP.GTU.FTZ.AND P1, PT, R23, 20, PT ;  /* 0x41a000001700780b */ /* 0x000fe20003f3c000 */
[----:B------:R-:W0:Y:S02]  /*132e0*/  @!P3 MUFU.EX2 R19, R19 ;  /* 0x000000130013b308 */ /* 0x000e240000000800 */
[----:B------:R-:W-:-:S02]  /*132f0*/  @!P2 FMUL.FTZ R18, R18, -1.4426950216293334961 ;  /* 0xbfb8aa3b1212a820 */ /* 0x000fc40000410000 */
[----:B------:R-:W-:-:S04]  /*13300*/  @!P4 FMUL.FTZ R20, R20, -1.4426950216293334961 ;  /* 0xbfb8aa3b1414c820 */ /* 0x000fc80000410000 */
[----:B------:R-:W1:Y:S02]  /*13310*/  @!P0 MUFU.EX2 R22, R22 ;  /* 0x0000001600168308 */ /* 0x000e640000000800 */
[----:B------:R-:W-:Y:S02]  /*13320*/  @!P5 FMUL.FTZ R21, R21, -1.4426950216293334961 ;  /* 0xbfb8aa3b1515d820 */ /* 0x000fe40000410000 */
[----:B------:R-:W-:-:S04]  /*13330*/  @!P1 FMUL.FTZ R23, R23, -1.4426950216293334961 ;  /* 0xbfb8aa3b17179820 */ /* 0x000fc80000410000 */
[----:B------:R-:W2:Y:S01]  /*13340*/  @!P2 MUFU.EX2 R18, R18 ;  /* 0x000000120012a308 */ /* 0x000ea20000000800 */
[----:B------:R-:W-:Y:S01]  /*13350*/  SHF.L.U32 R24, R157, 0x4, RZ ;  /* 0x000000049d187819 */ /* 0x000fe200000006ff */
[----:B0-----:R-:W-:-:S06]  /*13360*/  @!P3 FADD.FTZ R19, R19, 1 ;  /* 0x3f8000001313b421 */ /* 0x001fcc0000010000 */
[----:B------:R-:W0:Y:S01]  /*13370*/  @!P4 MUFU.EX2 R20, R20 ;  /* 0x000000140014c308 */ /* 0x000e220000000800 */
[----:B-1----:R-:W-:Y:S01]  /*13380*/  @!P0 FADD.FTZ R22, R22, 1 ;  /* 0x3f80000016168421 */ /* 0x002fe20000010000 */
[----:B------:R-:W-:-:S06]  /*13390*/  LOP3.LUT R25, R24, 0xfffffe00, RZ, 0xc0, !PT ;  /* 0xfffffe0018197812 */ /* 0x000fcc00078ec0ff */
[----:B------:R-:W1:Y:S01]  /*133a0*/  @!P5 MUFU.EX2 R21, R21 ;  /* 0x000000150015d308 */ /* 0x000e620000000800 */
[----:B------:R-:W-:-:S07]  /*133b0*/  LEA R50, R156, R25, 0x4 ;  /* 0x000000199c327211 */ /* 0x000fce00078e20ff */
[----:B------:R-:W3:Y:S01]  /*133c0*/  @!P1 MUFU.EX2 R23, R23 ;  /* 0x0000001700179308 */ /* 0x000ee20000000800 */
[----:B------:R-:W-:Y:S01]  /*133d0*/  IADD3 R25, R50, 0x2, RZ ;  /* 0x0000000232197810 */ /* 0x000fe20007ffe0ff */
[----:B--2---:R-:W-:-:S06]  /*133e0*/  @!P2 FADD.FTZ R18, R18, 1 ;  /* 0x3f8000001212a421 */ /* 0x004fcc0000010000 */
[----:B------:R-:W-:Y:S01]  /*133f0*/  @!P3 MUFU.RCP R52, R19 ;  /* 0x000000130034b308 */ /* 0x000fe20000001000 */
[----:B------:R-:W-:-:S07]  /*13400*/  IADD3 R24, R50, 0x1, RZ ;  /* 0x0000000132187810 */ /* 0x000fce0007ffe0ff */
[----:B------:R2:W4:Y:S01]  /*13410*/  @!P0 MUFU.RCP R19, R22 ;  /* 0x0000001600138308 */ /* 0x0005220000001000 */
[----:B0-----:R-:W-:Y:S01]  /*13420*/  @!P4 FADD.FTZ R20, R20, 1 ;  /* 0x3f8000001414c421 */ /* 0x001fe20000010000 */
[C---:B------:R-:W-:Y:S01]  /*13430*/  IADD3 R41, R50.reuse, 0xc, RZ ;  /* 0x0000000c32297810 */ /* 0x040fe20007ffe0ff */
[----:B-1----:R-:W-:Y:S01]  /*13440*/  @!P5 FADD.FTZ R21, R21, 1 ;  /* 0x3f8000001515d421 */ /* 0x002fe20000010000 */
[----:B------:R-:W-:Y:S01]  /*13450*/  IADD3 R27, R50, 0x4, RZ ;  /* 0x00000004321b7810 */ /* 0x000fe20007ffe0ff */
[----:B---3--:R-:W-:Y:S01]  /*13460*/  @!P1 FADD.FTZ R23, R23, 1 ;  /* 0x3f80000017179421 */ /* 0x008fe20000010000 */
[----:B------:R-:W-:Y:S02]  /*13470*/  LEA.HI.SX32 R24, R24, R50, 0x1b ;  /* 0x0000003218187211 */ /* 0x000fe400078fdaff */
[----:B------:R0:W-:Y:S01]  /*13480*/  @!P2 MUFU.RCP R49, R18 ;  /* 0x000000120031a308 */ /* 0x0001e20000001000 */
[C---:B------:R-:W-:Y:S01]  /*13490*/  IADD3 R28, R50.reuse, 0x5, RZ ;  /* 0x00000005321c7810 */ /* 0x040fe20007ffe0ff */
[----:B--2---:R-:W-:Y:S01]  /*134a0*/  LDS.U16 R22, [R155+0x1c] ;  /* 0x00001c009b167984 */ /* 0x004fe20000000400 */
[----:B------:R-:W-:-:S02]  /*134b0*/  IADD3 R31, R50, 0x7, RZ ;  /* 0x00000007321f7810 */ /* 0x000fc40007ffe0ff */
[----:B0-----:R-:W-:-:S03]  /*134c0*/  LEA.HI.SX32 R18, R25, R50, 0x1b ;  /* 0x0000003219127211 */ /* 0x001fc600078fdaff */
[----:B------:R0:W-:Y:S01]  /*134d0*/  @!P4 MUFU.RCP R25, R20 ;  /* 0x000000140019c308 */ /* 0x0001e20000001000 */
[-C--:B------:R-:W-:Y:S01]  /*134e0*/  LEA.HI.SX32 R30, R27, R50.reuse, 0x1b ;  /* 0x000000321b1e7211 */ /* 0x080fe200078fdaff */
[----:B----4-:R-:W-:Y:S01]  /*134f0*/  @!P0 FMUL.FTZ R124, R124, R19 ;  /* 0x000000137c7c8220 */ /* 0x010fe20000410000 */
[-C--:B------:R-:W-:Y:S01]  /*13500*/  LEA.HI.SX32 R32, R28, R50.reuse, 0x1b ;  /* 0x000000321c207211 */ /* 0x080fe200078fdaff */
[----:B------:R-:W-:Y:S01]  /*13510*/  LDS.U16 R19, [R155+0x16] ;  /* 0x000016009b137984 */ /* 0x000fe20000000400 */
[-C--:B------:R-:W-:Y:S02]  /*13520*/  LEA.HI.SX32 R36, R31, R50.reuse, 0x1b ;  /* 0x000000321f247211 */ /* 0x080fe400078fdaff */
[----:B0-----:R-:W-:Y:S01]  /*13530*/  LEA.HI.SX32 R20, R41, R50, 0x1b ;  /* 0x0000003229147211 */ /* 0x001fe200078fdaff */
[----:B------:R0:W-:Y:S01]  /*13540*/  @!P5 MUFU.RCP R54, R21 ;  /* 0x000000150036d308 */ /* 0x0001e20000001000 */
[-C--:B------:R-:W-:Y:S02]  /*13550*/  LEA R27, R24, R137.reuse, 0x1 ;  /* 0x00000089181b7211 */ /* 0x080fe400078e08ff */
[----:B------:R-:W-:-:S02]  /*13560*/  LEA R28, R18, R137, 0x1 ;  /* 0x00000089121c7211 */ /* 0x000fc400078e08ff */
[----:B------:R-:W-:Y:S01]  /*13570*/  LEA R31, R20, R137, 0x1 ;  /* 0x00000089141f7211 */ /* 0x000fe200078e08ff */
[----:B------:R-:W1:Y:S02]  /*13580*/  LDS.U16 R18, [R155+0x14] ;  /* 0x000014009b127984 */ /* 0x000e640000000400 */
[----:B------:R2:W3:Y:S02]  /*13590*/  @!P1 MUFU.RCP R24, R23 ;  /* 0x0000001700189308 */ /* 0x0004e40000001000 */
[----:B------:R-:W4:Y:S04]  /*135a0*/  LDS.U16 R20, [R155+0x18] ;  /* 0x000018009b147984 */ /* 0x000f280000000400 */
[----:B0-----:R-:W0:Y:S04]  /*135b0*/  LDS.U16 R21, [R155+0x1a] ;  /* 0x00001a009b157984 */ /* 0x001e280000000400 */
[----:B--2---:R-:W2:Y:S01]  /*135c0*/  LDS.U16 R23, [R155+0x1e] ;  /* 0x00001e009b177984 */ /* 0x004ea20000000400 */
[----:B------:R-:W-:Y:S01]  /*135d0*/  BAR.SYNC.DEFER_BLOCKING 0x0 ;  /* 0x0000000000007b1d */ /* 0x000fe20000010000 */
[----:B------:R-:W-:-:S02]  /*135e0*/  IADD3 R26, R50, 0x3, RZ ;  /* 0x00000003321a7810 */ /* 0x000fc40007ffe0ff */
[----:B------:R-:W-:Y:S01]  /*135f0*/  IADD3 R29, R50, 0x6, RZ ;  /* 0x00000006321d7810 */ /* 0x000fe20007ffe0ff */
[----:B---3--:R-:W-:Y:S01]  /*13600*/  @!P1 FMUL.FTZ R125, R125, R24 ;  /* 0x000000187d7d9220 */ /* 0x008fe20000410000 */
[----:B------:R-:W-:Y:S02]  /*13610*/  LEA.HI.SX32 R26, R26, R50, 0x1b ;  /* 0x000000321a1a7211 */ /* 0x000fe400078fdaff */
[----:B------:R-:W-:Y:S01]  /*13620*/  IADD3 R33, R50, 0x8, RZ ;  /* 0x0000000832217810 */ /* 0x000fe20007ffe0ff */
[----:B------:R-:W-:Y:S01]  /*13630*/  @!P4 FMUL.FTZ R122, R122, R25 ;  /* 0x000000197a7ac220 */ /* 0x000fe20000410000 */
[----:B------:R-:W-:Y:S02]  /*13640*/  IADD3 R35, R50, 0x9, RZ ;  /* 0x0000000932237810 */ /* 0x000fe40007ffe0ff */
[----:B------:R-:W-:Y:S02]  /*13650*/  PRMT R24, R236, 0x7632, R24 ;  /* 0x00007632ec187816 */ /* 0x000fe40000000018 */
[----:B------:R-:W-:-:S02]  /*13660*/  IADD3 R37, R50, 0xa, RZ ;  /* 0x0000000a32257810 */ /* 0x000fc40007ffe0ff */
[-C--:B------:R-:W-:Y:S02]  /*13670*/  LEA.HI.SX32 R34, R29, R50.reuse, 0x1b ;  /* 0x000000321d227211 */ /* 0x080fe400078fdaff */
[----:B------:R-:W-:Y:S02]  /*13680*/  IADD3 R39, R50, 0xb, RZ ;  /* 0x0000000b32277810 */ /* 0x000fe40007ffe0ff */
[-C--:B------:R-:W-:Y:S02]  /*13690*/  LEA R29, R26, R137.reuse, 0x1 ;  /* 0x000000891a1d7211 */ /* 0x080fe400078e08ff */
[----:B------:R-:W-:Y:S02]  /*136a0*/  PRMT R25, R234, 0x7632, R25 ;  /* 0x00007632ea197816 */ /* 0x000fe40000000019 */
[----:B------:R-:W-:Y:S01]  /*136b0*/  LEA.HI.SX32 R38, R33, R50, 0x1b ;  /* 0x0000003221267211 */ /* 0x000fe200078fdaff */
[----:B------:R-:W-:Y:S01]  /*136c0*/  STS.U16 [R155], R236 ;  /* 0x000000ec9b007388 */ /* 0x000fe20000000400 */
[----:B------:R-:W-:-:S02]  /*136d0*/  LEA R30, R30, R137, 0x1 ;  /* 0x000000891e1e7211 */ /* 0x000fc400078e08ff */
[----:B------:R-:W-:Y:S01]  /*136e0*/  IADD3 R43, R50, 0xd, RZ ;  /* 0x0000000d322b7810 */ /* 0x000fe20007ffe0ff */
[----:B------:R3:W-:Y:S01]  /*136f0*/  STS.U16 [R27+0x2], R24 ;  /* 0x000002181b007388 */ /* 0x0007e20000000400 */
[-C--:B------:R-:W-:Y:S02]  /*13700*/  LEA.HI.SX32 R40, R35, R50.reuse, 0x1b ;  /* 0x0000003223287211 */ /* 0x080fe400078fdaff */
[----:B------:R-:W-:Y:S02]  /*13710*/  LEA R32, R32, R137, 0x1 ;  /* 0x0000008920207211 */ /* 0x000fe400078e08ff */
[----:B------:R-:W-:Y:S01]  /*13720*/  PRMT R26, R230, 0x7632, R26 ;  /* 0x00007632e61a7816 */ /* 0x000fe2000000001a */
[----:B------:R-:W-:Y:S01]  /*13730*/  STS.U16 [R28+0x4], R234 ;  /* 0x000004ea1c007388 */ /* 0x000fe20000000400 */
[----:B------:R-:W-:Y:S02]  /*13740*/  IADD3 R45, R50, 0xe, RZ ;  /* 0x0000000e322d7810 */ /* 0x000fe40007ffe0ff */
[----:B------:R-:W-:-:S02]  /*13750*/  LEA.HI.SX32 R42, R37, R50, 0x1b ;  /* 0x00000032252a7211 */ /* 0x000fc400078fdaff */
[-C--:B------:R-:W-:Y:S01]  /*13760*/  LEA R34, R34, R137.reuse, 0x1 ;  /* 0x0000008922227211 */ /* 0x080fe200078e08ff */
[----:B------:R-:W-:Y:S01]  /*13770*/  STS.U16 [R29+0x6], R25 ;  /* 0x000006191d007388 */ /* 0x000fe20000000400 */
[----:B------:R-:W-:Y:S02]  /*13780*/  IADD3 R47, R50, 0xf, RZ ;  /* 0x0000000f322f7810 */ /* 0x000fe40007ffe0ff */
[----:B------:R-:W-:Y:S02]  /*13790*/  LEA.HI.SX32 R44, R39, R50, 0x1b ;  /* 0x00000032272c7211 */ /* 0x000fe400078fdaff */
[-C--:B------:R-:W-:Y:S02]  /*137a0*/  LEA R36, R36, R137.reuse, 0x1 ;  /* 0x0000008924247211 */ /* 0x080fe400078e08ff */
[----:B------:R-:W-:Y:S01]  /*137b0*/  PRMT R33, R226, 0x7632, R33 ;  /* 0x00007632e2217816 */ /* 0x000fe20000000021 */
[----:B------:R-:W-:Y:S01]  /*137c0*/  STS.U16 [R30+0x8], R230 ;  /* 0x000008e61e007388 */ /* 0x000fe20000000400 */
[----:B------:R-:W-:-:S02]  /*137d0*/  LEA R38, R38, R137, 0x1 ;  /* 0x0000008926267211 */ /* 0x000fc400078e08ff */
[-C--:B------:R-:W-:Y:S01]  /*137e0*/  LEA.HI.SX32 R46, R43, R50.reuse, 0x1b ;  /* 0x000000322b2e7211 */ /* 0x080fe200078fdaff */
[----:B------:R-:W-:Y:S01]  /*137f0*/  STS.U16 [R32+0xa], R26 ;  /* 0x00000a1a20007388 */ /* 0x000fe20000000400 */
[-C--:B------:R-:W-:Y:S02]  /*13800*/  LEA R40, R40, R137.reuse, 0x1 ;  /* 0x0000008928287211 */ /* 0x080fe400078e08ff */
[----:B---3--:R-:W-:Y:S01]  /*13810*/  PRMT R24, R224, 0x7632, R24 ;  /* 0x00007632e0187816 */ /* 0x008fe20000000018 */
[----:B------:R-:W-:Y:S01]  /*13820*/  STS.U16 [R34+0xc], R226 ;  /* 0x00000ce222007388 */ /* 0x000fe20000000400 */
[-C--:B------:R-:W-:Y:S02]  /*13830*/  LEA.HI.SX32 R48, R45, R50.reuse, 0x1b ;  /* 0x000000322d307211 */ /* 0x080fe400078fdaff */
[----:B------:R-:W-:Y:S01]  /*13840*/  LEA R42, R42, R137, 0x1 ;  /* 0x000000892a2a7211 */ /* 0x000fe200078e08ff */
[----:B------:R3:W-:Y:S01]  /*13850*/  STS.U16 [R36+0xe], R33 ;  /* 0x00000e2124007388 */ /* 0x0007e20000000400 */
[----:B------:R-:W-:-:S02]  /*13860*/  LEA.HI.SX32 R50, R47, R50, 0x1b ;  /* 0x000000322f327211 */ /* 0x000fc400078fdaff */
[-C--:B------:R-:W-:Y:S02]  /*13870*/  LEA R44, R44, R137.reuse, 0x1 ;  /* 0x000000892c2c7211 */ /* 0x080fe400078e08ff */
[----:B------:R-:W-:Y:S01]  /*13880*/  PRMT R35, R222, 0x7632, R35 ;  /* 0x00007632de237816 */ /* 0x000fe20000000023 */
[----:B------:R-:W-:Y:S01]  /*13890*/  STS.U16 [R38+0x10], R224 ;  /* 0x000010e026007388 */ /* 0x000fe20000000400 */
[-C--:B------:R-:W-:Y:S01]  /*138a0*/  LEA R46, R46, R137.reuse, 0x1 ;  /* 0x000000892e2e7211 */ /* 0x080fe200078e08ff */
[----:B------:R-:W-:Y:S01]  /*138b0*/  ULEA UR7, UR8, UR7, 0x18 ;  /* 0x0000000708077291 */ /* 0x000fe2000f8ec03f */
[----:B------:R-:W-:Y:S01]  /*138c0*/  PRMT R37, R136, 0x7632, R37 ;  /* 0x0000763288257816 */ /* 0x000fe20000000025 */
[----:B------:R4:W-:Y:S01]  /*138d0*/  STS.U16 [R40+0x12], R24 ;  /* 0x0000121828007388 */ /* 0x0009e20000000400 */
[-C--:B------:R-:W-:Y:S02]  /*138e0*/  LEA R48, R48, R137.reuse, 0x1 ;  /* 0x0000008930307211 */ /* 0x080fe400078e08ff */
[----:B------:R-:W-:Y:S01]  /*138f0*/  LEA R50, R50, R137, 0x1 ;  /* 0x0000008932327211 */ /* 0x000fe200078e08ff */
[----:B------:R-:W-:Y:S01]  /*13900*/  STS.U16 [R42+0x14], R222 ;  /* 0x000014de2a007388 */ /* 0x000fe20000000400 */
[----:B---3--:R-:W-:-:S03]  /*13910*/  PRMT R33, R134, 0x7632, R33 ;  /* 0x0000763286217816 */ /* 0x008fc60000000021 */
[----:B------:R-:W-:Y:S04]  /*13920*/  STS.U16 [R44+0x16], R35 ;  /* 0x000016232c007388 */ /* 0x000fe80000000400 */
[----:B------:R-:W-:Y:S01]  /*13930*/  STS.U16 [R31+0x18], R136 ;  /* 0x000018881f007388 */ /* 0x000fe20000000400 */
[----:B------:R-:W-:-:S03]  /*13940*/  @!P2 FMUL.FTZ R120, R120, R49 ;  /* 0x000000317878a220 */ /* 0x000fc60000410000 */
        /* <DEDUP_REMOVED lines=21> */
[----:B-1----:R-:W-:-:S02]  /*13aa0*/  HADD2.F32 R18, -RZ, R18.H0_H0 ;  /* 0x20000012ff127230 */ /* 0x002fc40000004100 */
[----:B------:R-:W-:Y:S02]  /*13ab0*/  HADD2.F32 R19, -RZ, R19.H0_H0 ;  /* 0x20000013ff137230 */ /* 0x000fe40000004100 */
[----:B----4-:R-:W-:Y:S02]  /*13ac0*/  HADD2.F32 R24, -RZ, R20.H0_H0 ;  /* 0x20000014ff187230 */ /* 0x010fe40000004100 */
[----:B------:R-:W-:Y:S01]  /*13ad0*/  FADD.FTZ R25, R18, UR5 ;  /* 0x0000000512197e21 */ /* 0x000fe20008010000 */
[----:B------:R-:W-:Y:S01]  /*13ae0*/  @!P3 FMUL.FTZ R121, R121, R52 ;  /* 0x000000347979b220 */ /* 0x000fe20000410000 */
[----:B------:R-:W-:Y:S01]  /*13af0*/  BAR.SYNC.DEFER_BLOCKING 0x0 ;  /* 0x0000000000007b1d */ /* 0x000fe20000010000 */
[----:B------:R-:W-:Y:S01]  /*13b00*/  FADD.FTZ R26, R19, UR5 ;  /* 0x00000005131a7e21 */ /* 0x000fe20008010000 */
[----:B------:R-:W-:Y:S01]  /*13b10*/  FADD.FTZ R24, R24, UR5 ;  /* 0x0000000518187e21 */ /* 0x000fe20008010000 */
[----:B------:R-:W-:-:S03]  /*13b20*/  FSETP.GTU.FTZ.AND P0, PT, R25, 20, PT ;  /* 0x41a000001900780b */ /* 0x000fc60003f1c000 */
[----:B------:R-:W-:Y:S02]  /*13b30*/  FSETP.GTU.FTZ.AND P1, PT, R26, 20, PT ;  /* 0x41a000001a00780b */ /* 0x000fe40003f3c000 */
[----:B------:R-:W-:Y:S01]  /*13b40*/  FSETP.GTU.FTZ.AND P2, PT, R24, 20, PT ;  /* 0x41a000001800780b */ /* 0x000fe20003f5c000 */
[----:B0-----:R-:W-:Y:S02]  /*13b50*/  HADD2.F32 R21, -RZ, R21.H0_H0 ;  /* 0x20000015ff157230 */ /* 0x001fe40000004100 */
[----:B------:R-:W-:Y:S01]  /*13b60*/  HADD2.F32 R22, -RZ, R22.H0_H0 ;  /* 0x20000016ff167230 */ /* 0x000fe20000004100 */
[----:B------:R-:W0:Y:S04]  /*13b70*/  LDS R52, [UR7+0x1080] ;  /* 0x00108007ff347984 */ /* 0x000e280008000800 */
[----:B------:R-:W-:Y:S01]  /*13b80*/  @!P0 FMUL.FTZ R19, R25, -1.4426950216293334961 ;  /* 0xbfb8aa3b19138820 */ /* 0x000fe20000410000 */
[----:B------:R-:W-:Y:S01]  /*13b90*/  @!P5 FMUL.FTZ R123, R123, R54 ;  /* 0x000000367b7bd220 */ /* 0x000fe20000410000 */
[----:B--2---:R-:W-:-:S02]  /*13ba0*/  HADD2.F32 R23, -RZ, R23.H0_H0 ;  /* 0x20000017ff177230 */ /* 0x004fc40000004100 */
[----:B------:R-:W-:Y:S01]  /*13bb0*/  FADD.FTZ R25, R21, UR5 ;  /* 0x0000000515197e21 */ /* 0x000fe20008010000 */
[----:B------:R-:W-:Y:S01]  /*13bc0*/  FADD.FTZ R54, R22, UR5 ;  /* 0x0000000516367e21 */ /* 0x000fe20008010000 */
[----:B------:R-:W-:Y:S01]  /*13bd0*/  @!P1 FMUL.FTZ R21, R26, -1.4426950216293334961 ;  /* 0xbfb8aa3b1a159820 */ /* 0x000fe20000410000 */
[----:B------:R-:W-:Y:S01]  /*13be0*/  @!P2 FMUL.FTZ R22, R24, -1.4426950216293334961 ;  /* 0xbfb8aa3b1816a820 */ /* 0x000fe20000410000 */
[----:B------:R-:W-:Y:S02]  /*13bf0*/  USHF.R.S32.HI UR26, URZ, 0x1f, UR9 ;  /* 0x0000001f3f1a7899 */ /* 0x000fe40008011409 */
[----:B------:R-:W-:Y:S01]  /*13c00*/  IADD3 R18, P5, R17, UR9, RZ ;  /* 0x0000000911127c10 */ /* 0x000fe2000ffbe0ff */
[----:B------:R-:W-:Y:S01]  /*13c10*/  FADD.FTZ R26, R23, UR5 ;  /* 0x00000005171a7e21 */ /* 0x000fe20008010000 */
[----:B------:R-:W-:Y:S01]  /*13c20*/  FSETP.GTU.FTZ.AND P3, PT, R25, 20, PT ;  /* 0x41a000001900780b */ /* 0x000fe20003f7c000 */
[----:B------:R1:W2:Y:S01]  /*13c30*/  @!P0 MUFU.EX2 R20, R19 ;  /* 0x0000001300148308 */ /* 0x0002a20000000800 */
[----:B------:R-:W-:Y:S01]  /*13c40*/  FSETP.GTU.FTZ.AND P4, PT, R54, 20, PT ;  /* 0x41a000003600780b */ /* 0x000fe20003f9c000 */
[----:B------:R-:W-:-:S06]  /*13c50*/  ULDC.64 UR8, c[0x0][0x388] ;  /* 0x0000e20000087ab9 */ /* 0x000fcc0000000a00 */
        /* <DEDUP_REMOVED lines=11> */
[----:B-1----:R-:W-:-:S05]  /*13d10*/  @!P2 FADD.FTZ R22, R22, 1 ;  /* 0x3f8000001616a421 */ /* 0x002fca0000010000 */
[----:B------:R-:W0:Y:S01]  /*13d20*/  @!P5 MUFU.EX2 R26, R26 ;  /* 0x0000001a001ad308 */ /* 0x000e220000000800 */
[----:B------:R-:W-:Y:S02]  /*13d30*/  UIMAD UR29, UR32, UR8, URZ ;  /* 0x00000008201d72a4 */ /* 0x000fe4000f8e023f */
[----:B------:R-:W-:-:S05]  /*13d40*/  UIMAD.WIDE.U32 UR26, UR11, UR8, URZ ;  /* 0x000000080b1a72a5 */ /* 0x000fca000f8e003f */
[----:B------:R-:W1:Y:S01]  /*13d50*/  @!P0 MUFU.RCP R65, R20 ;  /* 0x0000001400418308 */ /* 0x000e620000001000 */
[----:B------:R-:W-:Y:S02]  /*13d60*/  UIMAD UR32, UR32, UR30, URZ ;  /* 0x0000001e202072a4 */ /* 0x000fe4000f8e023f */
[----:B------:R-:W-:-:S05]  /*13d70*/  UIMAD UR9, UR11, UR9, UR29 ;  /* 0x000000090b0972a4 */ /* 0x000fca000f8e021d */
        /* <DEDUP_REMOVED lines=22> */
.L_x_3075:
[----:B------:R-:W-:Y:S05]  /*13ee0*/  BSYNC B0 ;  /* 0x0000000000007941 */ /* 0x000fea0003800000 */
.L_x_3074:
[----:B------:R-:W2:Y:S01]  /*13ef0*/  LDL.LU R56, [R1+0x74] ;  /* 0x0000740001387983 */ /* 0x000ea20000300800 */
[----:B------:R-:W-:Y:S01]  /*13f00*/  ULDC UR32, c[0x0][0x224] ;  /* 0x0000890000207ab9 */ /* 0x000fe20000000800 */
[----:B------:R-:W-:Y:S01]  /*13f10*/  ULDC.64 UR8, c[0x0][0x390] ;  /* 0x0000e40000087ab9 */ /* 0x000fe20000000a00 */
[----:B------:R-:W-:Y:S01]  /*13f20*/  UIADD3 UR32, UR6, -UR32, URZ ;  /* 0x8000002006207290 */ /* 0x000fe2000fffe03f */
[----:B------:R-:W-:Y:S01]  /*13f30*/  @!P0 FMUL.FTZ R128, R128, R65 ;  /* 0x0000004180808220 */ /* 0x000fe20000410000 */
[----:B------:R-:W-:Y:S01]  /*13f40*/  UMOV UR27, UR29 ;  /* 0x0000001d001b7c82 */ /* 0x000fe20008000000 */
[----:B0-----:R-:W-:Y:S01]  /*13f50*/  @!P4 FADD.FTZ R25, R25, 1 ;  /* 0x3f8000001919c421 */ /* 0x001fe20000010000 */
[----:B------:R-:W-:Y:S01]  /*13f60*/  UIMAD.WIDE.U32 UR26, UR10, UR8, UR26 ;  /* 0x000000080a1a72a5 */ /* 0x000fe2000f8e001a */
[----:B------:R-:W-:Y:S01]  /*13f70*/  @!P5 FADD.FTZ R26, R26, 1 ;  /* 0x3f8000001a1ad421 */ /* 0x000fe20000010000 */
[----:B------:R-:W-:Y:S01]  /*13f80*/  UIMAD UR8, UR28, UR8, URZ ;  /* 0x000000081c0872a4 */ /* 0x000fe2000f8e023f */
[----:B------:R-:W0:Y:S01]  /*13f90*/  @!P3 MUFU.RCP R24, R24 ;  /* 0x000000180018b308 */ /* 0x000e220000001000 */
[----:B------:R-:W-:Y:S01]  /*13fa0*/  UIMAD UR34, UR32, -0x800, URZ ;  /* 0xfffff800202278a4 */ /* 0x000fe2000f8e023f */
[----:B------:R-:W-:Y:S01]  /*13fb0*/  @!P1 FMUL.FTZ R129, R129, R54 ;  /* 0x0000003681819220 */ /* 0x000fe20000410000 */
[----:B------:R-:W-:Y:S01]  /*13fc0*/  UIMAD UR32, UR10, UR9, UR8 ;  /* 0x000000090a2072a4 */ /* 0x000fe2000f8e0208 */
[----:B------:R-:W-:Y:S01]  /*13fd0*/  @!P2 FMUL.FTZ R130, R130, R67 ;  /* 0x000000438282a220 */ /* 0x000fe20000410000 */
[----:B------:R-:W-:Y:S01]  /*13fe0*/  UIADD3 UR33, UP0, UR34, UR26, URZ ;  /* 0x0000001a22217290 */ /* 0x000fe2000ff1e03f */
[-C--:B------:R-:W-:Y:S01]  /*13ff0*/  ISETP.GE.AND P2, PT, R14, R52.reuse, PT ;  /* 0x000000340e00720c */ /* 0x080fe20003f46270 */
[----:B------:R-:W-:Y:S01]  /*14000*/  USHF.R.S32.HI UR29, URZ, 0x1f, UR34 ;  /* 0x0000001f3f1d7899 */ /* 0x000fe20008011422 */
[----:B------:R-:W3:Y:S01]  /*14010*/  @!P4 MUFU.RCP R25, R25 ;  /* 0x000000190019c308 */ /* 0x000ee20000001000 */
[----:B------:R-:W-:Y:S01]  /*14020*/  ULDC.64 UR8, c[0x0][0x3e0] ;  /* 0x0000f80000087ab9 */ /* 0x000fe20000000a00 */
[----:B------:R-:W-:Y:S01]  /*14030*/  ISETP.GE.AND P1, PT, R0, R52, PT ;  /* 0x000000340000720c */ /* 0x000fe20003f26270 */
[----:B------:R-:W-:Y:S01]  /*14040*/  UIADD3.X UR26, UR29, UR32, UR27, UP0, !UPT ;  /* 0x000000201d1a7290 */ /* 0x000fe200087fe41b */
[----:B------:R-:W-:Y:S01]  /*14050*/  LEA R20, P0, R17, UR8, 0x1 ;  /* 0x0000000811147c11 */ /* 0x000fe2000f8008ff */
[----:B------:R-:W-:Y:S01]  /*14060*/  BSSY B0, `(.L_x_3076) ;  /* 0x0000087000007945 */ /* 0x000fe20003800000 */
[----:B-1----:R-:W-:-:S02]  /*14070*/  MOV R22, UR33 ;  /* 0x0000002100167c02 */ /* 0x002fc40008000f00 */
[----:B------:R-:W-:Y:S01]  /*14080*/  LEA.HI.X R21, R17, UR9, R16, 0x1, P0 ;  /* 0x0000000911157c11 */ /* 0x000fe200080f0c10 */
[----:B------:R-:W1:Y:S01]  /*14090*/  @!P5 MUFU.RCP R26, R26 ;  /* 0x0000001a001ad308 */ /* 0x000e620000001000 */
[C---:B------:R-:W-:Y:S01]  /*140a0*/  LEA R20, P0, R22.reuse, R20, 0x1 ;  /* 0x0000001416147211 */ /* 0x040fe200078008ff */
[----:B0-----:R-:W-:Y:S01]  /*140b0*/  @!P3 FMUL.FTZ R131, R131, R24 ;  /* 0x000000188383b220 */ /* 0x001fe20000410000 */
[----:B------:R-:W-:Y:S01]  /*140c0*/  MOV R23, UR26 ;  /* 0x0000001a00177c02 */ /* 0x000fe20008000f00 */
[----:B------:R-:W-:Y:S01]  /*140d0*/  UIMAD.WIDE.U32 UR26, UR11, UR30, URZ ;  /* 0x0000001e0b1a72a5 */ /* 0x000fe2000f8e003f */
[-C--:B------:R-:W-:Y:S02]  /*140e0*/  ISETP.GE.AND P3, PT, R5, R52.reuse, PT ;  /* 0x000000340500720c */ /* 0x080fe40003f66270 */
[----:B------:R-:W-:Y:S01]  /*140f0*/  LEA.HI.X R21, R22, R21, R23, 0x1, P0 ;  /* 0x0000001516157211 */ /* 0x000fe200000f0c17 */
[----:B---3--:R-:W-:Y:S01]  /*14100*/  @!P4 FMUL.FTZ R132, R132, R25 ;  /* 0x000000198484c220 */ /* 0x008fe20000410000 */
[-C--:B------:R-:W-:Y:S01]  /*14110*/  ISETP.GE.AND P0, PT, R15, R52.reuse, PT ;  /* 0x000000340f00720c */ /* 0x080fe20003f06270 */
[----:B------:R-:W-:Y:S01]  /*14120*/  UIADD3 UR32, UR27, UR31, URZ ;  /* 0x0000001f1b207290 */ /* 0x000fe2000fffe03f */
[-C--:B------:R-:W-:Y:S01]  /*14130*/  ISETP.GE.AND P4, PT, R4, R52.reuse, PT ;  /* 0x000000340400720c */ /* 0x080fe20003f86270 */
[----:B------:R-:W-:Y:S01]  /*14140*/  @!P2 STG.E.U16 desc[UR52][R20.64+-0xfc0], R35 ;  /* 0xfff040231400a986 */ /* 0x000fe2000c101534 */
[----:B------:R-:W-:-:S02]  /*14150*/  ISETP.GE.AND P2, PT, R2, R52, PT ;  /* 0x000000340200720c */ /* 0x000fc40003f46270 */
[----:B------:R-:W-:Y:S01]  /*14160*/  ISETP.NE.AND P6, PT, R157, RZ, PT ;  /* 0x000000ff9d00720c */ /* 0x000fe20003fc5270 */
[----:B------:R-:W-:Y:S01]  /*14170*/  @!P1 STG.E.U16 desc[UR52][R20.64+-0xf40], R39 ;  /* 0xfff0c02714009986 */ /* 0x000fe2000c101534 */
[----:B-1----:R-:W-:Y:S01]  /*14180*/  @!P5 FMUL.FTZ R133, R133, R26 ;  /* 0x0000001a8585d220 */ /* 0x002fe20000410000 */
        /* <DEDUP_REMOVED lines=57> */
[----:B------:R-:W-:Y:S01]  /*14520*/  FADD.FTZ R129, R128, R129 ;  /* 0x0000008180817221 */ /* 0x000fe20000010000 */
[----:B--2---:R-:W-:Y:S01]  /*14530*/  PRMT R29, R20, 0x7632, R29 ;  /* 0x00007632141d7816 */ /* 0x004fe2000000001d */
[----:B------:R2:W-:Y:S01]  /*14540*/  STS.U16 [R34+0xc], R26 ;  /* 0x00000c1a22007388 */ /* 0x0005e20000000400 */
[----:B------:R-:W-:Y:S01]  /*14550*/  MOV R24, UR56 ;  /* 0x0000003800187c02 */ /* 0x000fe20008000f00 */
[----:B------:R-:W-:Y:S01]  /*14560*/  FADD.FTZ R130, R129, R130 ;  /* 0x0000008281827221 */ /* 0x000fe20000010000 */
[C---:B0-----:R-:W-:Y:S01]  /*14570*/  PRMT R30, R21.reuse, 0x7610, R30 ;  /* 0x00007610151e7816 */ /* 0x041fe2000000001e */
[----:B------:R-:W-:Y:S01]  /*14580*/  STS.U16 [R36+0xe], R33 ;  /* 0x00000e2124007388 */ /* 0x000fe20000000400 */
[----:B-1----:R-:W-:Y:S01]  /*14590*/  PRMT R32, R21, 0x7632, R32 ;  /* 0x0000763215207816 */ /* 0x002fe20000000020 */
[----:B------:R-:W-:-:S02]  /*145a0*/  FADD.FTZ R131, R130, R131 ;  /* 0x0000008382837221 */ /* 0x000fc40000010000 */
[----:B------:R-:W-:Y:S01]  /*145b0*/  STS.U16 [R38+0x10], R27 ;  /* 0x0000101b26007388 */ /* 0x000fe20000000400 */
[----:B--2---:R-:W-:Y:S01]  /*145c0*/  PRMT R26, R23, 0x7610, R26 ;  /* 0x00007610171a7816 */ /* 0x004fe2000000001a */
        /* <DEDUP_REMOVED lines=48> */
.L_x_3077:
[----:B------:R-:W-:Y:S05]  /*148d0*/  BSYNC B0 ;  /* 0x0000000000007941 */ /* 0x000fea0003800000 */
.L_x_3076:
        /* <DEDUP_REMOVED lines=58> */
.L_x_2940:
        /* <DEDUP_REMOVED lines=41> */
.L_x_3080:
[----:B------:R-:W-:Y:S05]  /*14f10*/  BSYNC B0 ;  /* 0x0000000000007941 */ /* 0x000fea0003800000 */
.L_x_3079:
        /* <DEDUP_REMOVED lines=44> */
.L_x_3082:
[----:B0-2---:R-:W3:Y:S02]  /*151e0*/  S2R R7, SR_TID.X ;  /* 0x0000000000077919 */ /* 0x005ee40000002100 */
.L_x_3083:
[----:B------:R-:W-:Y:S05]  /*151f0*/  BSYNC B0 ;  /* 0x0000000000007941 */ /* 0x000fea0003800000 */
.L_x_3081:
        /* <DEDUP_REMOVED lines=15> */
.L_x_3084:
        /* <DEDUP_REMOVED lines=19> */
.L_x_2982:
[----:B------:R-:W-:Y:S01]  /*15420*/  HFMA2.MMA R77, -RZ, RZ, 0, 5.9604644775390625e-08 ;  /* 0x00000001ff4d7435 */ /* 0x000fe200000001ff */
[----:B------:R-:W-:Y:S02]  /*15430*/  MOV R246, R241 ;  /* 0x000000f100f67202 */ /* 0x000fe40000000f00 */
[----:B------:R-:W-:Y:S02]  /*15440*/  MOV R76, RZ ;  /* 0x000000ff004c7202 */ /* 0x000fe40000000f00 */
[----:B------:R-:W-:-:S07]  /*15450*/  MOV R79, 0xffffffff ;  /* 0xffffffff004f7802 */ /* 0x000fce0000000f00 */
[----:B-1-3-5:R-:W-:Y:S05]  /*15460*/  WARPSYNC.COLLECTIVE R79, `(.L_x_3085) ;  /* 0x000000004f087348 */ /* 0x02afea0003c00000 */
[----:B------:R0:W2:Y:S02]  /*15470*/  SHFL.UP P1, R78, R246, R77, R76 ;  /* 0x0400004df64e7389 */ /* 0x0000a4000002004c */
[----:B0123-5:R-:W-:Y:S01]  /*15480*/  ENDCOLLECTIVE ;  /* 0x000000000000791b */ /* 0x02ffe20003800000 */
.L_x_3085:
[----:B------:R-:W-:Y:S02]  /*15490*/  MOV R246, R231 ;  /* 0x000000e700f67202 */ /* 0x000fe40000000f00 */
[----:B------:R-:W-:-:S07]  /*154a0*/  MOV R243, R78 ;  /* 0x0000004e00f37202 */ /* 0x000fce0000000f00 */
[----:B------:R-:W-:Y:S05]  /*154b0*/  WARPSYNC.COLLECTIVE R79, `(.L_x_3086) ;  /* 0x000000004f087348 */ /* 0x000fea0003c00000 */
[----:B------:R0:W1:Y:S02]  /*154c0*/  SHFL.UP P1, R78, R246, R77, R76 ;  /* 0x0400004df64e7389 */ /* 0x000064000002004c */
[----:B01----:R-:W-:Y:S01]  /*154d0*/  ENDCOLLECTIVE ;  /* 0x000000000000791b */ /* 0x003fe20003800000 */
.L_x_3086:
[----:B------:R-:W-:Y:S02]  /*154e0*/  MOV R246, R244 ;  /* 0x000000f400f67202 */ /* 0x000fe40000000f00 */
[----:B------:R-:W-:-:S07]  /*154f0*/  MOV R245, R78 ;  /* 0x0000004e00f57202 */ /* 0x000fce0000000f00 */
[----:B------:R-:W-:Y:S05]  /*15500*/  WARPSYNC.COLLECTIVE R79, `(.L_x_3087) ;  /* 0x000000004f087348 */ /* 0x000fea0003c00000 */
[----:B------:R0:W1:Y:S02]  /*15510*/  SHFL.UP P1, R78, R246, R77, R76 ;  /* 0x0400004df64e7389 */ /* 0x000064000002004c */
[----:B01----:R-:W-:Y:S01]  /*15520*/  ENDCOLLECTIVE ;  /* 0x000000000000791b */ /* 0x003fe20003800000 */
.L_x_3087:
[----:B------:R-:W-:Y:S02]  /*15530*/  MOV R246, R242 ;  /* 0x000000f200f67202 */ /* 0x000fe40000000f00 */
[----:B------:R-:W-:-:S07]  /*15540*/  MOV R247, R78 ;  /* 0x0000004e00f77202 */ /* 0x000fce0000000f00 */
[----:B------:R-:W-:Y:S05]  /*15550*/  WARPSYNC.COLLECTIVE R79, `(.L_x_3088) ;  /* 0x000000004f087348 */ /* 0x000fea0003c00000 */
[----:B------:R0:W1:Y:S02]  /*15560*/  SHFL.UP P1, R78, R246, R77, R76 ;  /* 0x0400004df64e7389 */ /* 0x000064000002004c */
[----:B01----:R-:W-:Y:S01]  /*15570*/  ENDCOLLECTIVE ;  /* 0x000000000000791b */ /* 0x003fe20003800000 */
.L_x_3088:
        /* <DEDUP_REMOVED lines=19> */
.L_x_3089:
[----:B------:R-:W-:Y:S02]  /*156b0*/  MOV R246, R231 ;  /* 0x000000e700f67202 */ /* 0x000fe40000000f00 */
[----:B------:R-:W-:-:S07]  /*156c0*/  MOV R245, R78 ;  /* 0x0000004e00f57202 */ /* 0x000fce0000000f00 */
[----:B------:R-:W-:Y:S05]  /*156d0*/  WARPSYNC.COLLECTIVE R79, `(.L_x_3090) ;  /* 0x000000004f087348 */ /* 0x000fea0003c00000 */
[----:B------:R0:W1:Y:S02]  /*156e0*/  SHFL.UP P1, R78, R246, R77, R76 ;  /* 0x0400004df64e7389 */ /* 0x000064000002004c */
[----:B01----:R-:W-:Y:S01]  /*156f0*/  ENDCOLLECTIVE ;  /* 0x000000000000791b */ /* 0x003fe20003800000 */
.L_x_3090:
[----:B------:R-:W-:Y:S02]  /*15700*/  MOV R246, R244 ;  /* 0x000000f400f67202 */ /* 0x000fe40000000f00 */
[----:B------:R-:W-:-:S07]  /*15710*/  MOV R247, R78 ;  /* 0x0000004e00f77202 */ /* 0x000fce0000000f00 */
[----:B------:R-:W-:Y:S05]  /*15720*/  WARPSYNC.COLLECTIVE R79, `(.L_x_3091) ;  /* 0x000000004f087348 */ /* 0x000fea0003c00000 */
[----:B------:R0:W1:Y:S02]  /*15730*/  SHFL.UP P1, R78, R246, R77, R76 ;  /* 0x0400004df64e7389 */ /* 0x000064000002004c */
[----:B01----:R-:W-:Y:S01]  /*15740*/  ENDCOLLECTIVE ;  /* 0x000000000000791b */ /* 0x003fe20003800000 */
.L_x_3091:
[----:B------:R-:W-:Y:S02]  /*15750*/  MOV R246, R242 ;  /* 0x000000f200f67202 */ /* 0x000fe40000000f00 */
[----:B------:R-:W-:-:S07]  /*15760*/  MOV R243, R78 ;  /* 0x0000004e00f37202 */ /* 0x000fce0000000f00 */
[----:B------:R-:W-:Y:S05]  /*15770*/  WARPSYNC.COLLECTIVE R79, `(.L_x_3092) ;  /* 0x000000004f087348 */ /* 0x000fea0003c00000 */
[----:B------:R0:W1:Y:S02]  /*15780*/  SHFL.UP P1, R78, R246, R77, R76 ;  /* 0x0400004df64e7389 */ /* 0x000064000002004c */
[----:B01----:R-:W-:Y:S01]  /*15790*/  ENDCOLLECTIVE ;  /* 0x000000000000791b */ /* 0x003fe20003800000 */
.L_x_3092:
        /* <DEDUP_REMOVED lines=19> */
.L_x_3093:
[----:B------:R-:W-:Y:S02]  /*158d0*/  MOV R246, R231 ;  /* 0x000000e700f67202 */ /* 0x000fe40000000f00 */
[----:B------:R-:W-:-:S07]  /*158e0*/  MOV R245, R78 ;  /* 0x0000004e00f57202 */ /* 0x000fce0000000f00 */
[----:B------:R-:W-:Y:S05]  /*158f0*/  WARPSYNC.COLLECTIVE R79, `(.L_x_3094) ;  /* 0x000000004f087348 */ /* 0x000fea0003c00000 */
[----:B------:R0:W1:Y:S02]  /*15900*/  SHFL.UP P1, R78, R246, R77, R76 ;  /* 0x0400004df64e7389 */ /* 0x000064000002004c */
[----:B01----:R-:W-:Y:S01]  /*15910*/  ENDCOLLECTIVE ;  /* 0x000000000000791b */ /* 0x003fe20003800000 */
.L_x_3094:
[----:B------:R-:W-:Y:S02]  /*15920*/  MOV R246, R244 ;  /* 0x000000f400f67202 */ /* 0x000fe40000000f00 */
[----:B------:R-:W-:-:S07]  /*15930*/  MOV R247, R78 ;  /* 0x0000004e00f77202 */ /* 0x000fce0000000f00 */
[----:B------:R-:W-:Y:S05]  /*15940*/  WARPSYNC.COLLECTIVE R79, `(.L_x_3095) ;  /* 0x000000004f087348 */ /* 0x000fea0003c00000 */
[----:B------:R0:W1:Y:S02]  /*15950*/  SHFL.UP P1, R78, R246, R77, R76 ;  /* 0x0400004df64e7389 */ /* 0x000064000002004c */
[----:B01----:R-:W-:Y:S01]  /*15960*/  ENDCOLLECTIVE ;  /* 0x000000000000791b */ /* 0x003fe20003800000 */
.L_x_3095:
[----:B------:R-:W-:Y:S02]  /*15970*/  MOV R246, R242 ;  /* 0x000000f200f67202 */ /* 0x000fe40000000f00 */
[----:B------:R-:W-:-:S07]  /*15980*/  MOV R243, R78 ;  /* 0x0000004e00f37202 */ /* 0x000fce0000000f00 */
[----:B------:R-:W-:Y:S05]  /*15990*/  WARPSYNC.COLLECTIVE R79, `(.L_x_3096) ;  /* 0x000000004f087348 */ /* 0x000fea0003c00000 */
[----:B------:R0:W1:Y:S02]  /*159a0*/  SHFL.UP P1, R78, R246, R77, R76 ;  /* 0x0400004df64e7389 */ /* 0x000064000002004c */
[----:B01----:R-:W-:Y:S01]  /*159b0*/  ENDCOLLECTIVE ;  /* 0x000000000000791b */ /* 0x003fe20003800000 */
.L_x_3096:
        /* <DEDUP_REMOVED lines=19> */
.L_x_3097:
[----:B------:R-:W-:Y:S02]  /*15af0*/  MOV R246, R231 ;  /* 0x000000e700f67202 */ /* 0x000fe40000000f00 */
[----:B------:R-:W-:-:S07]  /*15b00*/  MOV R245, R78 ;  /* 0x0000004e00f57202 */ /* 0x000fce0000000f00 */
[----:B------:R-:W-:Y:S05]  /*15b10*/  WARPSYNC.COLLECTIVE R79, `(.L_x_3098) ;  /* 0x000000004f087348 */ /* 0x000fea0003c00000 */
[----:B------:R0:W1:Y:S02]  /*15b20*/  SHFL.UP P1, R78, R246, R77, R76 ;  /* 0x0400004df64e7389 */ /* 0x000064000002004c */
[----:B01----:R-:W-:Y:S01]  /*15b30*/  ENDCOLLECTIVE ;  /* 0x000000000000791b */ /* 0x003fe20003800000 */
.L_x_3098:
[----:B------:R-:W-:Y:S02]  /*15b40*/  MOV R246, R244 ;  /* 0x000000f400f67202 */ /* 0x000fe40000000f00 */
[----:B------:R-:W-:-:S07]  /*15b50*/  MOV R247, R78 ;  /* 0x0000004e00f77202 */ /* 0x000fce0000000f00 */
[----:B------:R-:W-:Y:S05]  /*15b60*/  WARPSYNC.COLLECTIVE R79, `(.L_x_3099) ;  /* 0x000000004f087348 */ /* 0x000fea0003c00000 */
[----:B------:R0:W1:Y:S02]  /*15b70*/  SHFL.UP P1, R78, R246, R77, R76 ;  /* 0x0400004df64e7389 */ /* 0x000064000002004c */
[----:B01----:R-:W-:Y:S01]  /*15b80*/  ENDCOLLECTIVE ;  /* 0x000000000000791b */ /* 0x003fe20003800000 */
.L_x_3099:
[----:B------:R-:W-:Y:S02]  /*15b90*/  MOV R246, R242 ;  /* 0x000000f200f67202 */ /* 0x000fe40000000f00 */
[----:B------:R-:W-:-:S07]  /*15ba0*/  MOV R243, R78 ;  /* 0x0000004e00f37202 */ /* 0x000fce0000000f00 */
[----:B------:R-:W-:Y:S05]  /*15bb0*/  WARPSYNC.COLLECTIVE R79, `(.L_x_3100) ;  /* 0x000000004f087348 */ /* 0x000fea0003c00000 */
[----:B------:R0:W1:Y:S02]  /*15bc0*/  SHFL.UP P1, R78, R246, R77, R76 ;  /* 0x0400004df64e7389 */ /* 0x000064000002004c */
[----:B01----:R-:W-:Y:S01]  /*15bd0*/  ENDCOLLECTIVE ;  /* 0x000000000000791b */ /* 0x003fe20003800000 */
.L_x_3100:
        /* <DEDUP_REMOVED lines=19> */
.L_x_3101:
[----:B------:R-:W-:Y:S02]  /*15d10*/  MOV R246, R231 ;  /* 0x000000e700f67202 */ /* 0x000fe40000000f00 */
[----:B------:R-:W-:-:S07]  /*15d20*/  MOV R243, R78 ;  /* 0x0000004e00f37202 */ /* 0x000fce0000000f00 */
[----:B------:R-:W-:Y:S05]  /*15d30*/  WARPSYNC.COLLECTIVE R79, `(.L_x_3102) ;  /* 0x000000004f087348 */ /* 0x000fea0003c00000 */
[----:B------:R0:W1:Y:S02]  /*15d40*/  SHFL.UP P1, R78, R246, R77, R76 ;  /* 0x0400004df64e7389 */ /* 0x000064000002004c */
[----:B01----:R-:W-:Y:S01]  /*15d50*/  ENDCOLLECTIVE ;  /* 0x000000000000791b */ /* 0x003fe20003800000 */
.L_x_3102:
[----:B------:R-:W-:Y:S02]  /*15d60*/  MOV R246, R244 ;  /* 0x000000f400f67202 */ /* 0x000fe40000000f00 */
[----:B------:R-:W-:-:S07]  /*15d70*/  MOV R245, R78 ;  /* 0x0000004e00f57202 */ /* 0x000fce0000000f00 */
[----:B------:R-:W-:Y:S05]  /*15d80*/  WARPSYNC.COLLECTIVE R79, `(.L_x_3103) ;  /* 0x000000004f087348 */ /* 0x000fea0003c00000 */
[----:B------:R0:W1:Y:S02]  /*15d90*/  SHFL.UP P1, R78, R246, R77, R76 ;  /* 0x0400004df64e7389 */ /* 0x000064000002004c */
[----:B01----:R-:W-:Y:S01]  /*15da0*/  ENDCOLLECTIVE ;  /* 0x000000000000791b */ /* 0x003fe20003800000 */
.L_x_3103:
[----:B------:R-:W-:Y:S02]  /*15db0*/  MOV R246, R242 ;  /* 0x000000f200f67202 */ /* 0x000fe40000000f00 */
[----:B------:R-:W-:-:S07]  /*15dc0*/  MOV R247, R78 ;  /* 0x0000004e00f77202 */ /* 0x000fce0000000f00 */
[----:B------:R-:W-:Y:S05]  /*15dd0*/  WARPSYNC.COLLECTIVE R79, `(.L_x_3104) ;  /* 0x000000004f087348 */ /* 0x000fea0003c00000 */
[----:B------:R0:W1:Y:S02]  /*15de0*/  SHFL.UP P1, R78, R246, R77, R76 ;  /* 0x0400004df64e7389 */ /* 0x000064000002004c */
[----:B01----:R-:W-:Y:S01]  /*15df0*/  ENDCOLLECTIVE ;  /* 0x000000000000791b */ /* 0x003fe20003800000 */
.L_x_3104:
[----:B------:R-:W-:Y:S01]  /*15e00*/  MOV R77, R78 ;  /* 0x0000004e004d7202 */ /* 0x000fe20000000f00 */
[----:B------:R-:W-:Y:S06]  /*15e10*/  BRA `(.L_x_3105) ;  /* 0xffffff6000847947 */ /* 0x000fec000383ffff */
.L_x_2983:
        /* <DEDUP_REMOVED lines=8> */
.L_x_3107:
[----:B------:R-:W-:Y:S05]  /*15ea0*/  BSYNC B0 ;  /* 0x0000000000007941 */ /* 0x000fea0003800000 */
.L_x_3106:
[----:B------:R-:W-:Y:S05]  /*15eb0*/  BRA `(.L_x_3108) ;  /* 0xffffff6000947947 */ /* 0x000fea000383ffff */
.L_x_2984:
        /* <DEDUP_REMOVED lines=8> */
.L_x_3110:
[----:B------:R-:W-:Y:S05]  /*15f40*/  BSYNC B0 ;  /* 0x0000000000007941 */ /* 0x000fea0003800000 */
.L_x_3109:
[----:B------:R-:W-:Y:S05]  /*15f50*/  BRA `(.L_x_3111) ;  /* 0xffffff6000747947 */ /* 0x000fea000383ffff */
.L_x_2985:
        /* <DEDUP_REMOVED lines=8> */
.L_x_3113:
[----:B------:R-:W-:Y:S05]  /*15fe0*/  BSYNC B0 ;  /* 0x0000000000007941 */ /* 0x000fea0003800000 */
.L_x_3112:
[----:B------:R-:W-:Y:S05]  /*15ff0*/  BRA `(.L_x_3114) ;  /* 0xffffff6000547947 */ /* 0x000fea000383ffff */
.L_x_2986:
        /* <DEDUP_REMOVED lines=8> */
.L_x_3116:
[----:B------:R-:W-:Y:S05]  /*16080*/  BSYNC B0 ;  /* 0x0000000000007941 */ /* 0x000fea0003800000 */
.L_x_3115:
[----:B------:R-:W-:Y:S05]  /*16090*/  BRA `(.L_x_3117) ;  /* 0xffffff6000347947 */ /* 0x000fea000383ffff */
.L_x_2987:
        /* <DEDUP_REMOVED lines=8> */
.L_x_3119:
[----:B------:R-:W-:Y:S05]  /*16120*/  BSYNC B0 ;  /* 0x0000000000007941 */ /* 0x000fea0003800000 */
.L_x_3118:
        /* <DEDUP_REMOVED lines=8> */
.L_x_3120:
[----:B------:R-:W-:Y:S02]  /*161b0*/  MOV R246, R244 ;  /* 0x000000f400f67202 */ /* 0x000fe40000000f00 */
[----:B------:R-:W-:-:S07]  /*161c0*/  MOV R243, R78 ;  /* 0x0000004e00f37202 */ /* 0x000fce0000000f00 */
[----:B------:R-:W-:Y:S05]  /*161d0*/  WARPSYNC.COLLECTIVE R79, `(.L_x_3121) ;  /* 0x000000004f087348 */ /* 0x000fea0003c00000 */
[----:B------:R0:W1:Y:S02]  /*161e0*/  SHFL.UP P1, R78, R246, R77, R76 ;  /* 0x0400004df64e7389 */ /* 0x000064000002004c */
[----:B01----:R-:W-:Y:S01]  /*161f0*/  ENDCOLLECTIVE ;  /* 0x000000000000791b */ /* 0x003fe20003800000 */
.L_x_3121:
[----:B------:R-:W-:Y:S02]  /*16200*/  MOV R246, R242 ;  /* 0x000000f200f67202 */ /* 0x000fe40000000f00 */
[----:B------:R-:W-:-:S07]  /*16210*/  MOV R244, R78 ;  /* 0x0000004e00f47202 */ /* 0x000fce0000000f00 */
[----:B------:R-:W-:Y:S05]  /*16220*/  WARPSYNC.COLLECTIVE R79, `(.L_x_3122) ;  /* 0x000000004f087348 */ /* 0x000fea0003c00000 */
[----:B------:R0:W1:Y:S02]  /*16230*/  SHFL.UP P1, R78, R246, R77, R76 ;  /* 0x0400004df64e7389 */ /* 0x000064000002004c */
[----:B01----:R-:W-:Y:S01]  /*16240*/  ENDCOLLECTIVE ;  /* 0x000000000000791b */ /* 0x003fe20003800000 */
.L_x_3122:
[----:B------:R-:W-:Y:S01]  /*16250*/  HFMA2.MMA R77, -RZ, RZ, 0, 0 ;  /* 0x00000000ff4d7435 */ /* 0x000fe200000001ff */
[----:B------:R-:W-:Y:S02]  /*16260*/  MOV R76, 0x1f ;  /* 0x0000001f004c7802 */ /* 0x000fe40000000f00 */
[----:B------:R-:W-:Y:S02]  /*16270*/  MOV R242, R78 ;  /* 0x0000004e00f27202 */ /* 0x000fe40000000f00 */
[----:B------:R-:W-:-:S07]  /*16280*/  MOV R78, R60 ;  /* 0x0000003c004e7202 */ /* 0x000fce0000000f00 */
[----:B------:R-:W-:Y:S05]  /*16290*/  WARPSYNC.COLLECTIVE R79, `(.L_x_3123) ;  /* 0x000000004f087348 */ /* 0x000fea0003c00000 */
[----:B------:R0:W1:Y:S02]  /*162a0*/  SHFL.IDX P1, R231, R78, R77, R76 ;  /* 0x0000004d4ee77389 */ /* 0x000064000002004c */
[----:B01----:R-:W-:Y:S01]  /*162b0*/  ENDCOLLECTIVE ;  /* 0x000000000000791b */ /* 0x003fe20003800000 */
.L_x_3123:
[----:B------:R-:W-:Y:S02]  /*162c0*/  MOV R78, R61 ;  /* 0x0000003d004e7202 */ /* 0x000fe40000000f00 */
[----:B------:R-:W-:-:S07]  /*162d0*/  MOV R60, R231 ;  /* 0x000000e7003c7202 */ /* 0x000fce0000000f00 */
[----:B------:R-:W-:Y:S05]  /*162e0*/  WARPSYNC.COLLECTIVE R79, `(.L_x_3124) ;  /* 0x000000004f087348 */ /* 0x000fea0003c00000 */
[----:B------:R0:W1:Y:S02]  /*162f0*/  SHFL.IDX P1, R231, R78, R77, R76 ;  /* 0x0000004d4ee77389 */ /* 0x000064000002004c */
[----:B01----:R-:W-:Y:S01]  /*16300*/  ENDCOLLECTIVE ;  /* 0x000000000000791b */ /* 0x003fe20003800000 */
.L_x_3124:
[----:B------:R-:W-:Y:S02]  /*16310*/  MOV R78, R62 ;  /* 0x0000003e004e7202 */ /* 0x000fe40000000f00 */
[----:B------:R-:W-:-:S07]  /*16320*/  MOV R61, R231 ;  /* 0x000000e7003d7202 */ /* 0x000fce0000000f00 */
[----:B------:R-:W-:Y:S05]  /*16330*/  WARPSYNC.COLLECTIVE R79, `(.L_x_3125) ;  /* 0x000000004f087348 */ /* 0x000fea0003c00000 */
[----:B------:R0:W1:Y:S02]  /*16340*/  SHFL.IDX P1, R231, R78, R77, R76 ;  /* 0x0000004d4ee77389 */ /* 0x000064000002004c */
[----:B01----:R-:W-:Y:S01]  /*16350*/  ENDCOLLECTIVE ;  /* 0x000000000000791b */ /* 0x003fe20003800000 */
.L_x_3125:
[----:B------:R-:W-:Y:S02]  /*16360*/  MOV R78, R63 ;  /* 0x0000003f004e7202 */ /* 0x000fe40000000f00 */
[----:B------:R-:W-:-:S07]  /*16370*/  MOV R62, R231 ;  /* 0x000000e7003e7202 */ /* 0x000fce0000000f00 */
[----:B------:R-:W-:Y:S05]  /*16380*/  WARPSYNC.COLLECTIVE R79, `(.L_x_3126) ;  /* 0x000000004f087348 */ /* 0x000fea0003c00000 */
[----:B------:R0:W1:Y:S02]  /*16390*/  SHFL.IDX P1, R231, R78, R77, R76 ;  /* 0x0000004d4ee77389 */ /* 0x000064000002004c */
[----:B01----:R-:W-:Y:S01]  /*163a0*/  ENDCOLLECTIVE ;  /* 0x000000000000791b */ /* 0x003fe20003800000 */
.L_x_3126:
[----:B------:R-:W-:Y:S01]  /*163b0*/  MOV R63, R231 ;  /* 0x000000e7003f7202 */ /* 0x000fe20000000f00 */
[----:B------:R-:W-:Y:S06]  /*163c0*/  BRA `(.L_x_3127) ;  /* 0xffffff5c00907947 */ /* 0x000fec000383ffff */
.L_x_2989:
[----:B------:R-:W-:Y:S01]  /*163d0*/  HFMA2.MMA R245, -RZ, RZ, 0, 5.9604644775390625e-08 ;  /* 0x00000001fff57435 */ /* 0x000fe200000001ff */
[----:B------:R-:W-:Y:S02]  /*163e0*/  MOV R244, R232 ;  /* 0x000000e800f47202 */ /* 0x000fe40000000f00 */
[----:B------:R-:W-:Y:S02]  /*163f0*/  MOV R252, 0x1f ;  /* 0x0000001f00fc7802 */ /* 0x000fe40000000f00 */
[----:B------:R-:W-:-:S07]  /*16400*/  MOV R79, 0xffffffff ;  /* 0xffffffff004f7802 */ /* 0x000fce0000000f00 */
[----:B------:R-:W-:Y:S05]  /*16410*/  WARPSYNC.COLLECTIVE R79, `(.L_x_3128) ;  /* 0x000000004f087348 */ /* 0x000fea0003c00000 */
[----:B------:R0:W1:Y:S02]  /*16420*/  SHFL.DOWN P1, R231, R244, R245, R252 ;  /* 0x080000f5f4e77389 */ /* 0x00006400000200fc */
[----:B01----:R-:W-:Y:S01]  /*16430*/  ENDCOLLECTIVE ;  /* 0x000000000000791b */ /* 0x003fe20003800000 */
.L_x_3128:
[----:B------:R-:W-:Y:S02]  /*16440*/  MOV R244, R241 ;  /* 0x000000f100f47202 */ /* 0x000fe40000000f00 */
[----:B------:R-:W-:-:S07]  /*16450*/  MOV R76, R231 ;  /* 0x000000e7004c7202 */ /* 0x000fce0000000f00 */
[----:B------:R-:W-:Y:S05]  /*16460*/  WARPSYNC.COLLECTIVE R79, `(.L_x_3129) ;  /* 0x000000004f087348 */ /* 0x000fea0003c00000 */
[----:B------:R0:W1:Y:S02]  /*16470*/  SHFL.DOWN P1, R231, R244, R245, R252 ;  /* 0x080000f5f4e77389 */ /* 0x00006400000200fc */
[----:B01----:R-:W-:Y:S01]  /*16480*/  ENDCOLLECTIVE ;  /* 0x000000000000791b */ /* 0x003fe20003800000 */
.L_x_3129:
[----:B------:R-:W-:Y:S02]  /*16490*/  MOV R244, R242 ;  /* 0x000000f200f47202 */ /* 0x000fe40000000f00 */
[----:B------:R-:W-:-:S07]  /*164a0*/  MOV R77, R231 ;  /* 0x000000e7004d7202 */ /* 0x000fce0000000f00 */
[----:B------:R-:W-:Y:S05]  /*164b0*/  WARPSYNC.COLLECTIVE R79, `(.L_x_3130) ;  /* 0x000000004f087348 */ /* 0x000fea0003c00000 */
[----:B------:R0:W1:Y:S02]  /*164c0*/  SHFL.DOWN P1, R231, R244, R245, R252 ;  /* 0x080000f5f4e77389 */ /* 0x00006400000200fc */
[----:B01----:R-:W-:Y:S01]  /*164d0*/  ENDCOLLECTIVE ;  /* 0x000000000000791b */ /* 0x003fe20003800000 */
.L_x_3130:
[----:B------:R-:W-:Y:S02]  /*164e0*/  MOV R244, R243 ;  /* 0x000000f300f47202 */ /* 0x000fe40000000f00 */
[----:B------:R-:W-:-:S07]  /*164f0*/  MOV R78, R231 ;  /* 0x000000e7004e7202 */ /* 0x000fce0000000f00 */
[----:B------:R-:W-:Y:S05]  /*16500*/  WARPSYNC.COLLECTIVE R79, `(.L_x_3131) ;  /* 0x000000004f087348 */ /* 0x000fea0003c00000 */
[----:B------:R0:W1:Y:S02]  /*16510*/  SHFL.DOWN P1, R231, R244, R245, R252 ;  /* 0x080000f5f4e77389 */ /* 0x00006400000200fc */
[----:B01----:R-:W-:Y:S01]  /*16520*/  ENDCOLLECTIVE ;  /* 0x000000000000791b */ /* 0x003fe20003800000 */
.L_x_3131:
[----:B------:R-:W-:Y:S01]  /*16530*/  MOV R79, R231 ;  /* 0x000000e7004f7202 */ /* 0x000fe20000000f00 */
[----:B------:R-:W-:Y:S06]  /*16540*/  BRA `(.L_x_3132) ;  /* 0xffffff70009c7947 */ /* 0x000fec000383ffff */
.L_x_2992:
        /* <DEDUP_REMOVED lines=8> */
.L_x_3134:
[----:B------:R-:W-:Y:S05]  /*165d0*/  BSYNC B0 ;  /* 0x0000000000007941 */ /* 0x000fea0003800000 */
.L_x_3133:
        /* <DEDUP_REMOVED lines=8> */
.L_x_3135:
[----:B------:R-:W-:Y:S02]  /*16660*/  MOV R244, R242 ;  /* 0x000000f200f47202 */ /* 0x000fe40000000f00 */
[----:B------:R-:W-:-:S07]  /*16670*/  MOV R77, R231 ;  /* 0x000000e7004d7202 */ /* 0x000fce0000000f00 */
[----:B------:R-:W-:Y:S05]  /*16680*/  WARPSYNC.COLLECTIVE R79, `(.L_x_3136) ;  /* 0x000000004f087348 */ /* 0x000fea0003c00000 */
[----:B------:R0:W1:Y:S02]  /*16690*/  SHFL.DOWN P1, R231, R244, R245, R252 ;  /* 0x080000f5f4e77389 */ /* 0x00006400000200fc */
[----:B01----:R-:W-:Y:S01]  /*166a0*/  ENDCOLLECTIVE ;  /* 0x000000000000791b */ /* 0x003fe20003800000 */
.L_x_3136:
[----:B------:R-:W-:Y:S02]  /*166b0*/  MOV R244, R243 ;  /* 0x000000f300f47202 */ /* 0x000fe40000000f00 */
[----:B------:R-:W-:-:S07]  /*166c0*/  MOV R78, R231 ;  /* 0x000000e7004e7202 */ /* 0x000fce0000000f00 */
[----:B------:R-:W-:Y:S05]  /*166d0*/  WARPSYNC.COLLECTIVE R79, `(.L_x_3137) ;  /* 0x000000004f087348 */ /* 0x000fea0003c00000 */
[----:B------:R0:W1:Y:S02]  /*166e0*/  SHFL.DOWN P1, R231, R244, R245, R252 ;  /* 0x080000f5f4e77389 */ /* 0x00006400000200fc */
[----:B01----:R-:W-:Y:S01]  /*166f0*/  ENDCOLLECTIVE ;  /* 0x000000000000791b */ /* 0x003fe20003800000 */
.L_x_3137:
[----:B------:R-:W-:Y:S01]  /*16700*/  MOV R79, R231 ;  /* 0x000000e7004f7202 */ /* 0x000fe20000000f00 */
[----:B------:R-:W-:Y:S06]  /*16710*/  BRA `(.L_x_3138) ;  /* 0xffffff70007c7947 */ /* 0x000fec000383ffff */
.L_x_2995:
        /* <DEDUP_REMOVED lines=8> */
.L_x_3140:
[----:B------:R-:W-:Y:S05]  /*167a0*/  BSYNC B0 ;  /* 0x0000000000007941 */ /* 0x000fea0003800000 */
.L_x_3139:
        /* <DEDUP_REMOVED lines=8> */
.L_x_3141:
[----:B------:R-:W-:Y:S02]  /*16830*/  MOV R244, R242 ;  /* 0x000000f200f47202 */ /* 0x000fe40000000f00 */
[----:B------:R-:W-:-:S07]  /*16840*/  MOV R77, R231 ;  /* 0x000000e7004d7202 */ /* 0x000fce0000000f00 */
[----:B------:R-:W-:Y:S05]  /*16850*/  WARPSYNC.COLLECTIVE R79, `(.L_x_3142) ;  /* 0x000000004f087348 */ /* 0x000fea0003c00000 */
[----:B------:R0:W1:Y:S02]  /*16860*/  SHFL.DOWN P1, R231, R244, R245, R252 ;  /* 0x080000f5f4e77389 */ /* 0x00006400000200fc */
[----:B01----:R-:W-:Y:S01]  /*16870*/  ENDCOLLECTIVE ;  /* 0x000000000000791b */ /* 0x003fe20003800000 */
.L_x_3142:
[----:B------:R-:W-:Y:S02]  /*16880*/  MOV R244, R243 ;  /* 0x000000f300f47202 */ /* 0x000fe40000000f00 */
[----:B------:R-:W-:-:S07]  /*16890*/  MOV R78, R231 ;  /* 0x000000e7004e7202 */ /* 0x000fce0000000f00 */
[----:B------:R-:W-:Y:S05]  /*168a0*/  WARPSYNC.COLLECTIVE R79, `(.L_x_3143) ;  /* 0x000000004f087348 */ /* 0x000fea0003c00000 */
[----:B------:R0:W1:Y:S02]  /*168b0*/  SHFL.DOWN P1, R231, R244, R245, R252 ;  /* 0x080000f5f4e77389 */ /* 0x00006400000200fc */
[----:B01----:R-:W-:Y:S01]  /*168c0*/  ENDCOLLECTIVE ;  /* 0x000000000000791b */ /* 0x003fe20003800000 */
.L_x_3143:
[----:B------:R-:W-:Y:S01]  /*168d0*/  MOV R79, R231 ;  /* 0x000000e7004f7202 */ /* 0x000fe20000000f00 */
[----:B------:R-:W-:Y:S06]  /*168e0*/  BRA `(.L_x_3144) ;  /* 0xffffff70005c7947 */ /* 0x000fec000383ffff */
.L_x_2998:
        /* <DEDUP_REMOVED lines=8> */
.L_x_3146:
[----:B------:R-:W-:Y:S05]  /*16970*/  BSYNC B0 ;  /* 0x0000000000007941 */ /* 0x000fea0003800000 */
.L_x_3145:
        /* <DEDUP_REMOVED lines=8> */
.L_x_3147:
[----:B------:R-:W-:Y:S02]  /*16a00*/  MOV R244, R242 ;  /* 0x000000f200f47202 */ /* 0x000fe40000000f00 */
[----:B------:R-:W-:-:S07]  /*16a10*/  MOV R77, R231 ;  /* 0x000000e7004d7202 */ /* 0x000fce0000000f00 */
[----:B------:R-:W-:Y:S05]  /*16a20*/  WARPSYNC.COLLECTIVE R79, `(.L_x_3148) ;  /* 0x000000004f087348 */ /* 0x000fea0003c00000 */
[----:B------:R0:W1:Y:S02]  /*16a30*/  SHFL.DOWN P1, R231, R244, R245, R252 ;  /* 0x080000f5f4e77389 */ /* 0x00006400000200fc */
[----:B01----:R-:W-:Y:S01]  /*16a40*/  ENDCOLLECTIVE ;  /* 0x000000000000791b */ /* 0x003fe20003800000 */
.L_x_3148:
[----:B------:R-:W-:Y:S02]  /*16a50*/  MOV R244, R243 ;  /* 0x000000f300f47202 */ /* 0x000fe40000000f00 */
[----:B------:R-:W-:-:S07]  /*16a60*/  MOV R78, R231 ;  /* 0x000000e7004e7202 */ /* 0x000fce0000000f00 */
[----:B------:R-:W-:Y:S05]  /*16a70*/  WARPSYNC.COLLECTIVE R79, `(.L_x_3149) ;  /* 0x000000004f087348 */ /* 0x000fea0003c00000 */
[----:B------:R0:W1:Y:S02]  /*16a80*/  SHFL.DOWN P1, R231, R244, R245, R252 ;  /* 0x080000f5f4e77389 */ /* 0x00006400000200fc */
[----:B01----:R-:W-:Y:S01]  /*16a90*/  ENDCOLLECTIVE ;  /* 0x000000000000791b */ /* 0x003fe20003800000 */
.L_x_3149:
[----:B------:R-:W-:Y:S01]  /*16aa0*/  MOV R79, R231 ;  /* 0x000000e7004f7202 */ /* 0x000fe20000000f00 */
[----:B------:R-:W-:Y:S06]  /*16ab0*/  BRA `(.L_x_3150) ;  /* 0xffffff70003c7947 */ /* 0x000fec000383ffff */
.L_x_3001:
        /* <DEDUP_REMOVED lines=8> */
.L_x_3152:
[----:B------:R-:W-:Y:S05]  /*16b40*/  BSYNC B0 ;  /* 0x0000000000007941 */ /* 0x000fea0003800000 */
.L_x_3151:
        /* <DEDUP_REMOVED lines=8> */
.L_x_3153:
[----:B------:R-:W-:Y:S02]  /*16bd0*/  MOV R244, R242 ;  /* 0x000000f200f47202 */ /* 0x000fe40000000f00 */
[----:B------:R-:W-:-:S07]  /*16be0*/  MOV R77, R231 ;  /* 0x000000e7004d7202 */ /* 0x000fce0000000f00 */
[----:B------:R-:W-:Y:S05]  /*16bf0*/  WARPSYNC.COLLECTIVE R79, `(.L_x_3154) ;  /* 0x000000004f087348 */ /* 0x000fea0003c00000 */
[----:B------:R0:W1:Y:S02]  /*16c00*/  SHFL.DOWN P1, R231, R244, R245, R252 ;  /* 0x080000f5f4e77389 */ /* 0x00006400000200fc */
[----:B01----:R-:W-:Y:S01]  /*16c10*/  ENDCOLLECTIVE ;  /* 0x000000000000791b */ /* 0x003fe20003800000 */
.L_x_3154:
[----:B------:R-:W-:Y:S02]  /*16c20*/  MOV R244, R243 ;  /* 0x000000f300f47202 */ /* 0x000fe40000000f00 */
[----:B------:R-:W-:-:S07]  /*16c30*/  MOV R78, R231 ;  /* 0x000000e7004e7202 */ /* 0x000fce0000000f00 */
[----:B------:R-:W-:Y:S05]  /*16c40*/  WARPSYNC.COLLECTIVE R79, `(.L_x_3155) ;  /* 0x000000004f087348 */ /* 0x000fea0003c00000 */
[----:B------:R0:W1:Y:S02]  /*16c50*/  SHFL.DOWN P1, R231, R244, R245, R252 ;  /* 0x080000f5f4e77389 */ /* 0x00006400000200fc */
[----:B01----:R-:W-:Y:S01]  /*16c60*/  ENDCOLLECTIVE ;  /* 0x000000000000791b */ /* 0x003fe20003800000 */
.L_x_3155:
[----:B------:R-:W-:Y:S01]  /*16c70*/  MOV R79, R231 ;  /* 0x000000e7004f7202 */ /* 0x000fe20000000f00 */
[----:B------:R-:W-:Y:S06]  /*16c80*/  BRA `(.L_x_3156) ;  /* 0xffffff70001c7947 */ /* 0x000fec000383ffff */
.L_x_3004:
        /* <DEDUP_REMOVED lines=8> */
.L_x_3158:
[----:B------:R-:W-:Y:S05]  /*16d10*/  BSYNC B0 ;  /* 0x0000000000007941 */ /* 0x000fea0003800000 */
.L_x_3157:
        /* <DEDUP_REMOVED lines=10> */
.L_x_3159:
[----:B------:R-:W-:Y:S02]  /*16dc0*/  MOV R252, 0x1f ;  /* 0x0000001f00fc7802 */ /* 0x000fe40000000f00 */
[----:B------:R-:W-:Y:S02]  /*16dd0*/  MOV R78, R242 ;  /* 0x000000f2004e7202 */ /* 0x000fe40000000f00 */
[----:B------:R-:W-:-:S07]  /*16de0*/  MOV R247, R231 ;  /* 0x000000e700f77202 */ /* 0x000fce0000000f00 */
[----:B------:R-:W-:Y:S05]  /*16df0*/  WARPSYNC.COLLECTIVE R79, `(.L_x_3160) ;  /* 0x000000004f087348 */ /* 0x000fea0003c00000 */
[----:B------:R0:W1:Y:S02]  /*16e00*/  SHFL.IDX P1, R231, R78, R77, R76 ;  /* 0x0000004d4ee77389 */ /* 0x000064000002004c */
[----:B01----:R-:W-:Y:S01]  /*16e10*/  ENDCOLLECTIVE ;  /* 0x000000000000791b */ /* 0x003fe20003800000 */
.L_x_3160:
        /* <DEDUP_REMOVED lines=9> */
.L_x_3161:
[----:B------:R-:W-:Y:S02]  /*16eb0*/  MOV R78, R60 ;  /* 0x0000003c004e7202 */ /* 0x000fe40000000f00 */
[----:B------:R-:W-:-:S07]  /*16ec0*/  MOV R251, R231 ;  /* 0x000000e700fb7202 */ /* 0x000fce0000000f00 */
[----:B------:R-:W-:Y:S05]  /*16ed0*/  WARPSYNC.COLLECTIVE R79, `(.L_x_3162) ;  /* 0x000000004f087348 */ /* 0x000fea0003c00000 */
[----:B------:R0:W1:Y:S02]  /*16ee0*/  SHFL.DOWN P1, R231, R244, R245, R252 ;  /* 0x080000f5f4e77389 */ /* 0x00006400000200fc */
[----:B01----:R-:W-:Y:S01]  /*16ef0*/  ENDCOLLECTIVE ;  /* 0x000000000000791b */ /* 0x003fe20003800000 */
.L_x_3162:
[----:B------:R-:W-:Y:S02]  /*16f00*/  MOV R244, R241 ;  /* 0x000000f100f47202 */ /* 0x000fe40000000f00 */
[----:B------:R-:W-:-:S07]  /*16f10*/  MOV R232, R231 ;  /* 0x000000e700e87202 */ /* 0x000fce0000000f00 */
[----:B------:R-:W-:Y:S05]  /*16f20*/  WARPSYNC.COLLECTIVE R79, `(.L_x_3163) ;  /* 0x000000004f087348 */ /* 0x000fea0003c00000 */
[----:B------:R0:W1:Y:S02]  /*16f30*/  SHFL.DOWN P1, R231, R244, R245, R252 ;  /* 0x080000f5f4e77389 */ /* 0x00006400000200fc */
[----:B01----:R-:W-:Y:S01]  /*16f40*/  ENDCOLLECTIVE ;  /* 0x000000000000791b */ /* 0x003fe20003800000 */
.L_x_3163:
[----:B------:R-:W-:Y:S02]  /*16f50*/  MOV R244, R242 ;  /* 0x000000f200f47202 */ /* 0x000fe40000000f00 */
[----:B------:R-:W-:-:S07]  /*16f60*/  MOV R241, R231 ;  /* 0x000000e700f17202 */ /* 0x000fce0000000f00 */
[----:B------:R-:W-:Y:S05]  /*16f70*/  WARPSYNC.COLLECTIVE R79, `(.L_x_3164) ;  /* 0x000000004f087348 */ /* 0x000fea0003c00000 */
[----:B------:R0:W1:Y:S02]  /*16f80*/  SHFL.DOWN P1, R231, R244, R245, R252 ;  /* 0x080000f5f4e77389 */ /* 0x00006400000200fc */
[----:B01----:R-:W-:Y:S01]  /*16f90*/  ENDCOLLECTIVE ;  /* 0x000000000000791b */ /* 0x003fe20003800000 */
.L_x_3164:
[----:B------:R-:W-:Y:S02]  /*16fa0*/  MOV R244, R243 ;  /* 0x000000f300f47202 */ /* 0x000fe40000000f00 */
[----:B------:R-:W-:-:S07]  /*16fb0*/  MOV R242, R231 ;  /* 0x000000e700f27202 */ /* 0x000fce0000000f00 */
[----:B------:R-:W-:Y:S05]  /*16fc0*/  WARPSYNC.COLLECTIVE R79, `(.L_x_3165) ;  /* 0x000000004f087348 */ /* 0x000fea0003c00000 */
[----:B------:R0:W1:Y:S02]  /*16fd0*/  SHFL.DOWN P1, R231, R244, R245, R252 ;  /* 0x080000f5f4e77389 */ /* 0x00006400000200fc */
[----:B01----:R-:W-:Y:S01]  /*16fe0*/  ENDCOLLECTIVE ;  /* 0x000000000000791b */ /* 0x003fe20003800000 */
.L_x_3165:
[----:B------:R-:W-:-:S07]  /*16ff0*/  MOV R243, R231 ;  /* 0x000000e700f37202 */ /* 0x000fce0000000f00 */
[----:B------:R-:W-:Y:S05]  /*17000*/  WARPSYNC.COLLECTIVE R79, `(.L_x_3166) ;  /* 0x000000004f087348 */ /* 0x000fea0003c00000 */
[----:B------:R0:W1:Y:S02]  /*17010*/  SHFL.IDX P1, R231, R78, R77, R76 ;  /* 0x0000004d4ee77389 */ /* 0x000064000002004c */
[----:B01----:R-:W-:Y:S01]  /*17020*/  ENDCOLLECTIVE ;  /* 0x000000000000791b */ /* 0x003fe20003800000 */
.L_x_3166:
[----:B------:R-:W-:Y:S02]  /*17030*/  MOV R78, R61 ;  /* 0x0000003d004e7202 */ /* 0x000fe40000000f00 */
[----:B------:R-:W-:-:S07]  /*17040*/  MOV R252, R231 ;  /* 0x000000e700fc7202 */ /* 0x000fce0000000f00 */
[----:B------:R-:W-:Y:S05]  /*17050*/  WARPSYNC.COLLECTIVE R79, `(.L_x_3167) ;  /* 0x000000004f087348 */ /* 0x000fea0003c00000 */
[----:B------:R0:W1:Y:S02]  /*17060*/  SHFL.IDX P1, R231, R78, R77, R76 ;  /* 0x0000004d4ee77389 */ /* 0x000064000002004c */
[----:B01----:R-:W-:Y:S01]  /*17070*/  ENDCOLLECTIVE ;  /* 0x000000000000791b */ /* 0x003fe20003800000 */
.L_x_3167:
[----:B------:R-:W-:Y:S01]  /*17080*/  MOV R78, R62 ;  /* 0x0000003e004e7202 */ /* 0x000fe20000000f00 */
[-C--:B------:R-:W-:Y:S01]  /*17090*/  FMUL.FTZ R62, R61, R247.reuse ;  /* 0x000000f73d3e7220 */ /* 0x080fe20000410000 */
[----:B------:R-:W-:Y:S01]  /*170a0*/  FMUL.FTZ R247, R60, R247 ;  /* 0x000000f73cf77220 */ /* 0x000fe20000410000 */
[----:B------:R-:W-:-:S07]  /*170b0*/  MOV R245, R231 ;  /* 0x000000e700f57202 */ /* 0x000fce0000000f00 */
[----:B------:R-:W-:Y:S05]  /*170c0*/  WARPSYNC.COLLECTIVE R79, `(.L_x_3168) ;  /* 0x000000004f087348 */ /* 0x000fea0003c00000 */
[----:B------:R0:W1:Y:S02]  /*170d0*/  SHFL.IDX P1, R231, R78, R77, R76 ;  /* 0x0000004d4ee77389 */ /* 0x000064000002004c */
[----:B01----:R-:W-:Y:S01]  /*170e0*/  ENDCOLLECTIVE ;  /* 0x000000000000791b */ /* 0x003fe20003800000 */
.L_x_3168:
[----:B------:R-:W-:Y:S02]  /*170f0*/  MOV R78, R63 ;  /* 0x0000003f004e7202 */ /* 0x000fe40000000f00 */
[----:B------:R-:W-:-:S07]  /*17100*/  MOV R244, R231 ;  /* 0x000000e700f47202 */ /* 0x000fce0000000f00 */
[----:B------:R-:W-:Y:S05]  /*17110*/  WARPSYNC.COLLECTIVE R79, `(.L_x_3169) ;  /* 0x000000004f087348 */ /* 0x000fea0003c00000 */
[----:B------:R0:W1:Y:S02]  /*17120*/  SHFL.IDX P1, R231, R78, R77, R76 ;  /* 0x0000004d4ee77389 */ /* 0x000064000002004c */
[----:B01----:R-:W-:Y:S01]  /*17130*/  ENDCOLLECTIVE ;  /* 0x000000000000791b */ /* 0x003fe20003800000 */
.L_x_3169:
[----:B------:R-:W-:Y:S01]  /*17140*/  MOV R79, R231 ;  /* 0x000000e7004f7202 */ /* 0x000fe20000000f00 */
[----:B------:R-:W-:Y:S06]  /*17150*/  BRA `(.L_x_3170) ;  /* 0xffffff6c00747947 */ /* 0x000fec000383ffff */
.L_x_3171:
        /* <DEDUP_REMOVED lines=10> */
.L_x_18915:


//--------------------- .text._Z25selective_scan_bwd_kernelI32Selective_Scan_bwd_kernel_traitsILi128ELi16ELb1ELb0ELb0ELb0ELb0EN3c104HalfENS1_7complexIfEEEEv12SSMParamsBwd --------------------------
	.section	.text._Z25selective_scan_bwd_kernelI32Selective_Scan_bwd_kernel_traitsILi128ELi16ELb1ELb0ELb0ELb0ELb0EN3c104HalfENS1_7complexIfEEEEv12SSMParamsBwd,"ax",@progbits
	.align	128
        .global         _Z25selective_scan_bwd_kernelI32Selective_Scan_bwd_kernel_traitsILi128ELi16ELb1ELb0ELb0ELb0ELb0EN3c104HalfENS1_7complexIfEEEEv12SSMParamsBwd
        .type           _Z25selective_scan_bwd_kernelI32Selective_Scan_bwd_kernel_traitsILi128ELi16ELb1ELb0ELb0ELb0ELb0EN3c104HalfENS1_7complexIfEEEEv12SSMParamsBwd,@function
        .size           _Z25selective_scan_bwd_kernelI32Selective_Scan_bwd_kernel_traitsILi128ELi16ELb1ELb0ELb0ELb0ELb0EN3c104HalfENS1_7complexIfEEEEv12SSMParamsBwd,(.L_x_18916 - _Z25selective_scan_bwd_kernelI32Selective_Scan_bwd_kernel_traitsILi128ELi16ELb1ELb0ELb0ELb0ELb0EN3c104HalfENS1_7complexIfEEEEv12SSMParamsBwd)
        .other          _Z25selective_scan_bwd_kernelI32Selective_Scan_bwd_kernel_traitsILi128ELi16ELb1ELb0ELb0ELb0ELb0EN3c104HalfENS1_7complexIfEEEEv12SSMParamsBwd,@"STO_CUDA_ENTRY STV_DEFAULT"
_Z25selective_scan_bwd_kernelI32Selective_Scan_bwd_kernel_traitsILi128ELi16ELb1ELb0ELb0ELb0ELb0EN3c104HalfENS1_7complexIfEEEEv12SSMParamsBwd:
.text._Z25selective_scan_bwd_kernelI32Selective_Scan_bwd_kernel_traitsILi128ELi16ELb1ELb0ELb0ELb0ELb0EN3c104HalfENS1_7complexIfEEEEv12SSMParamsBwd:
[----:B------:R-:W-:Y:S08]  /*0000*/  LDC R1, c[0x0][0x28] ;  /* 0x00000a00ff017b82 */ /* 0x000ff00000000800 */
[----:B------:R-:W0:Y:S01]  /*0010*/  LDC.64 R2, c[0x0][0x2e8] ;  /* 0x0000ba00ff027b82 */ /* 0x000e220000000a00 */
[----:B------:R-:W1:Y:S01]  /*0020*/  S2R R113, SR_CTAID.Y ;  /* 0x0000000000717919 */ /* 0x000e620000002600 */
[----:B------:R-:W-:Y:S01]  /*0030*/  ULDC.64 UR12, c[0x0][0x208] ;  /* 0x00008200000c7ab9 */ /* 0x000fe20000000a00 */
[----:B------:R-:W-:Y:S01]  /*0040*/  ULDC.64 UR8, c[0x0][0x280] ;  /* 0x0000a00000087ab9 */ /* 0x000fe20000000a00 */
[----:B------:R-:W-:-:S04]  /*0050*/  ULDC.64 UR10, c[0x0][0x290] ;  /* 0x0000a400000a7ab9 */ /* 0x000fc80000000a00 */
[----:B------:R-:W2:Y:S08]  /*0060*/  LDC.64 R4, c[0x0][0x300] ;  /* 0x0000c000ff047b82 */ /* 0x000eb00000000a00 */
[----:B------:R-:W3:Y:S01]  /*0070*/  S2UR UR14, SR_CTAID.X ;  /* 0x00000000000e79c3 */ /* 0x000ee20000002500 */
[----:B0-----:R-:W-:-:S07]  /*0080*/  ISETP.NE.U32.AND P0, PT, R2, RZ, PT ;  /* 0x000000ff0200720c */ /* 0x001fce0003f05070 */
[----:B------:R-:W0:Y:S01]  /*0090*/  LDC.64 R10, c[0x0][0x288] ;  /* 0x0000a200ff0a7b82 */ /* 0x000e220000000a00 */
[----:B------:R-:W-:Y:S02]  /*00a0*/  ISETP.NE.AND.EX P0, PT, R3, RZ, PT, P0 ;  /* 0x000000ff0300720c */ /* 0x000fe40003f05300 */
[----:B--2---:R-:W-:-:S05]  /*00b0*/  ISETP.NE.U32.AND P1, PT, R4, RZ, PT ;  /* 0x000000ff0400720c */ /* 0x004fca0003f25070 */
[----:B------:R-:W2:Y:S01]  /*00c0*/  LDC.64 R8, c[0x0][0x310] ;  /* 0x0000c400ff087b82 */ /* 0x000ea20000000a00 */
[----:B-1----:R-:W-:Y:S02]  /*00d0*/  SHF.R.S32.HI R114, RZ, 0x1f, R113 ;  /* 0x0000001fff727819 */ /* 0x002fe40000011471 */
[----:B------:R-:W-:-:S03]  /*00e0*/  ISETP.NE.AND.EX P1, PT, R5, RZ, PT, P1 ;  /* 0x000000ff0500720c */ /* 0x000fc60003f25310 */
[C---:B------:R-:W-:Y:S02]  /*00f0*/  @P0 LEA R2, P2, R113.reuse, R2, 0x2 ;  /* 0x0000000271020211 */ /* 0x040fe400078410ff */
[----:B------:R-:W1:Y:S02]  /*0100*/  LDC R23, c[0x0][0x224] ;  /* 0x00008900ff177b82 */ /* 0x000e640000000800 */
        /* <DEDUP_REMOVED lines=11> */
[----:B0-----:R-:W-:Y:S01]  /*01c0*/  IMAD R2, R114, R10, RZ ;  /* 0x0000000a72027224 */ /* 0x001fe200078e02ff */
[----:B--2---:R-:W-:Y:S01]  /*01d0*/  ISETP.NE.U32.AND P2, PT, R8, RZ, PT ;  /* 0x000000ff0800720c */ /* 0x004fe20003f45070 */
[----:B------:R-:W0:Y:S01]  /*01e0*/  LDC.64 R18, c[0x0][0x3d8] ;  /* 0x0000f600ff127b82 */ /* 0x000e220000000a00 */
[----:B------:R-:W-:-:S02]  /*01f0*/  UIADD3 UR5, UR5, UR8, URZ ;  /* 0x0000000805057290 */ /* 0x000fc4000fffe03f */
[----:B------:R-:W-:Y:S01]  /*0200*/  UIMAD UR9, UR15, UR10, URZ ;  /* 0x0000000a0f0972a4 */ /* 0x000fe2000f8e023f */
[----:B------:R-:W-:Y:S01]  /*0210*/  IMAD R11, R113, R11, R2 ;  /* 0x0000000b710b7224 */ /* 0x000fe200078e0202 */
[----:B------:R-:W-:Y:S01]  /*0220*/  ISETP.NE.AND.EX P2, PT, R9, RZ, PT, P2 ;  /* 0x000000ff0900720c */ /* 0x000fe20003f45320 */
[----:B------:R-:W-:Y:S01]  /*0230*/  UIMAD.WIDE.U32 UR6, UR14, UR10, URZ ;  /* 0x0000000a0e0672a5 */ /* 0x000fe2000f8e003f */
[----:B------:R-:W-:Y:S01]  /*0240*/  IMAD.WIDE.U32 R2, R113, R10, UR4 ;  /* 0x0000000471027e25 */ /* 0x000fe2000f8e000a */
[----:B------:R-:W2:Y:S01]  /*0250*/  LDC.64 R20, c[0x0][0x3f8] ;  /* 0x0000fe00ff147b82 */ /* 0x000ea20000000a00 */
[----:B------:R-:W-:Y:S01]  /*0260*/  UIMAD UR9, UR14, UR11, UR9 ;  /* 0x0000000b0e0972a4 */ /* 0x000fe2000f8e0209 */
[----:B-1----:R-:W-:Y:S02]  /*0270*/  LEA R7, R23, 0xfffff800, 0xb ;  /* 0xfffff80017077811 */ /* 0x002fe400078e58ff */
[----:B------:R-:W-:Y:S01]  /*0280*/  ULDC.64 UR10, c[0x0][0x328] ;  /* 0x0000ca00000a7ab9 */ /* 0x000fe20000000a00 */
[----:B------:R-:W-:Y:S01]  /*0290*/  UIADD3 UR7, UR7, UR9, URZ ;  /* 0x0000000907077290 */ /* 0x000fe2000fffe03f */
[----:B------:R-:W-:Y:S01]  /*02a0*/  IADD3 R10, P3, R7, R2, RZ ;  /* 0x00000002070a7210 */ /* 0x000fe20007f7e0ff */
[----:B------:R-:W-:Y:S01]  /*02b0*/  UIMAD UR8, UR15, UR10, URZ ;  /* 0x0000000a0f0872a4 */ /* 0x000fe2000f8e023f */
[----:B------:R-:W-:Y:S01]  /*02c0*/  SHF.R.S32.HI R9, RZ, 0x1f, R7 ;  /* 0x0000001fff097819 */ /* 0x000fe20000011407 */
[C---:B-----5:R-:W-:Y:S01]  /*02d0*/  IMAD R2, R114.reuse, R14, RZ ;  /* 0x0000000e72027224 */ /* 0x060fe200078e02ff */
[----:B------:R-:W-:Y:S01]  /*02e0*/  UIMAD.WIDE.U32 UR4, UR14, UR10, URZ ;  /* 0x0000000a0e0472a5 */ /* 0x000fe2000f8e003f */
[----:B---3--:R-:W-:Y:S01]  /*02f0*/  IMAD R4, R114, R16, RZ ;  /* 0x0000001072047224 */ /* 0x008fe200078e02ff */
[----:B------:R-:W-:Y:S01]  /*0300*/  UIMAD UR8, UR14, UR11, UR8 ;  /* 0x0000000b0e0872a4 */ /* 0x000fe2000f8e0208 */
[----:B------:R-:W-:Y:S01]  /*0310*/  IADD3.X R11, R9, R3, R11, P3, !PT ;  /* 0x00000003090b7210 */ /* 0x000fe20001ffe40b */
[C---:B------:R-:W-:Y:S01]  /*0320*/  IMAD R12, R113.reuse, R15, R2 ;  /* 0x0000000f710c7224 */ /* 0x040fe200078e0202 */
[----:B------:R-:W1:Y:S01]  /*0330*/  LDC.64 R24, c[0x0][0x2f8] ;  /* 0x0000be00ff187b82 */ /* 0x000e620000000a00 */
[----:B------:R-:W-:Y:S01]  /*0340*/  IMAD.WIDE.U32 R2, R113, R14, UR6 ;  /* 0x0000000671027e25 */ /* 0x000fe2000f8e000e */
[----:B------:R-:W-:-:S06]  /*0350*/  UIADD3 UR5, UR5, UR8, URZ ;  /* 0x0000000805057290 */ /* 0x000fcc000fffe03f */
[----:B------:R-:W3:Y:S01]  /*0360*/  @P2 LDC R14, c[0x0][0x214] ;  /* 0x00008500ff0e2b82 */ /* 0x000ee20000000800 */
[C---:B------:R-:W-:Y:S02]  /*0370*/  IMAD R13, R113.reuse, R17, R4 ;  /* 0x00000011710d7224 */ /* 0x040fe400078e0204 */
[----:B------:R-:W-:Y:S01]  /*0380*/  IMAD.WIDE.U32 R4, R113, R16, UR4 ;  /* 0x0000000471047e25 */ /* 0x000fe2000f8e0010 */
[----:B0-----:R-:W-:-:S04]  /*0390*/  ISETP.NE.U32.AND P3, PT, R18, RZ, PT ;  /* 0x000000ff1200720c */ /* 0x001fc80003f65070 */
[----:B------:R-:W0:Y:S01]  /*03a0*/  @P2 LDC R15, c[0x0][0x21c] ;  /* 0x00008700ff0f2b82 */ /* 0x000e220000000800 */
[----:B--2---:R-:W-:-:S07]  /*03b0*/  ISETP.NE.U32.AND P4, PT, R20, RZ, PT ;  /* 0x000000ff1400720c */ /* 0x004fce0003f85070 */
[----:B------:R-:W2:Y:S01]  /*03c0*/  LDC.64 R16, c[0x0][0x2f0] ;  /* 0x0000bc00ff107b82 */ /* 0x000ea20000000a00 */
[----:B------:R-:W-:-:S07]  /*03d0*/  ISETP.NE.AND.EX P3, PT, R19, RZ, PT, P3 ;  /* 0x000000ff1300720c */ /* 0x000fce0003f65330 */
[----:B------:R-:W5:Y:S01]  /*03e0*/  LDC.64 R26, c[0x0][0x3b8] ;  /* 0x0000ee00ff1a7b82 */ /* 0x000f620000000a00 */
[----:B------:R-:W-:-:S07]  /*03f0*/  ISETP.NE.AND.EX P4, PT, R21, RZ, PT, P4 ;  /* 0x000000ff1500720c */ /* 0x000fce0003f85340 */
[----:B------:R-:W1:Y:S01]  /*0400*/  @P2 LDC.64 R200, c[0x0][0x310] ;  /* 0x0000c400ffc82b82 */ /* 0x000e620000000a00 */
[----:B------:R-:W-:Y:S01]  /*0410*/  UMOV UR4, URZ ;  /* 0x0000003f00047c82 */ /* 0x000fe20008000000 */
[C---:B------:R-:W-:Y:S02]  /*0420*/  IADD3 R8, P5, R7.reuse, R2, RZ ;  /* 0x0000000207087210 */ /* 0x040fe40007fbe0ff */
[----:B------:R-:W-:Y:S02]  /*0430*/  CS2R R198, SRZ ;  /* 0x0000000000c67805 */ /* 0x000fe4000001ff00 */
[----:B------:R-:W-:Y:S02]  /*0440*/  IADD3 R2, P6, R7, R4, RZ ;  /* 0x0000000407027210 */ /* 0x000fe40007fde0ff */
[----:B------:R-:W-:Y:S01]  /*0450*/  CS2R R196, SRZ ;  /* 0x0000000000c47805 */ /* 0x000fe2000001ff00 */
[----:B------:R-:W-:Y:S01]  /*0460*/  UMOV UR5, URZ ;  /* 0x0000003f00057c82 */ /* 0x000fe20008000000 */
[----:B------:R-:W-:-:S02]  /*0470*/  IADD3.X R7, R9, R3, R12, P5, !PT ;  /* 0x0000000309077210 */ /* 0x000fc40002ffe40c */
[----:B------:R-:W-:Y:S02]  /*0480*/  @P4 LEA R196, P5, R113, R20, 0x2 ;  /* 0x0000001471c44211 */ /* 0x000fe400078a10ff */
[----:B------:R-:W-:Y:S02]  /*0490*/  IADD3.X R4, R9, R5, R13, P6, !PT ;  /* 0x0000000509047210 */ /* 0x000fe400037fe40d */
[----:B------:R-:W-:Y:S01]  /*04a0*/  @P4 LEA.HI.X R197, R113, R21, R114, 0x2, P5 ;  /* 0x0000001571c54211 */ /* 0x000fe200028f1472 */
[----:B------:R-:W-:Y:S01]  /*04b0*/  HFMA2.MMA R112, -RZ, RZ, 0, 0 ;  /* 0x00000000ff707435 */ /* 0x000fe200000001ff */
[----:B------:R-:W-:Y:S02]  /*04c0*/  MOV R110, RZ ;  /* 0x000000ff006e7202 */ /* 0x000fe40000000f00 */
[----:B----4-:R-:W-:Y:S02]  /*04d0*/  @P0 R2UR UR4, R0 ;  /* 0x00000000000402ca */ /* 0x010fe400000e0000 */
[----:B------:R-:W-:Y:S01]  /*04e0*/  ISETP.GE.AND P0, PT, R23, 0x1, PT ;  /* 0x000000011700780c */ /* 0x000fe20003f06270 */
[----:B---3--:R-:W-:-:S04]  /*04f0*/  @P2 IMAD R0, R14, UR14, R113 ;  /* 0x0000000e0e002c24 */ /* 0x008fc8000f8e0271 */
[----:B------:R-:W-:Y:S01]  /*0500*/  @P2 IMAD R0, R0, R23, RZ ;  /* 0x0000001700002224 */ /* 0x000fe200078e02ff */
[----:B------:R-:W-:Y:S02]  /*0510*/  @P1 R2UR UR5, R6 ;  /* 0x00000000060512ca */ /* 0x000fe400000e0000 */
[C---:B------:R-:W-:Y:S01]  /*0520*/  @P3 LEA R198, P1, R113.reuse, R18, 0x2 ;  /* 0x0000001271c63211 */ /* 0x040fe200078210ff */
[----:B0-----:R-:W-:Y:S01]  /*0530*/  @P2 IMAD R3, R0, R15, RZ ;  /* 0x0000000f00032224 */ /* 0x001fe200078e02ff */
[----:B-----5:R-:W-:Y:S02]  /*0540*/  LEA R0, P4, R2, R26, 0x1 ;  /* 0x0000001a02007211 */ /* 0x020fe400078808ff */
[----:B------:R-:W-:Y:S02]  /*0550*/  @P3 LEA.HI.X R199, R113, R19, R114, 0x2, P1 ;  /* 0x0000001371c73211 */ /* 0x000fe400008f1472 */
[----:B--2---:R-:W-:Y:S02]  /*0560*/  LEA R6, P1, R10, R16, 0x1 ;  /* 0x000000100a067211 */ /* 0x004fe400078208ff */
[----:B-1----:R-:W-:Y:S01]  /*0570*/  LEA R5, P3, R8, R24, 0x1 ;  /* 0x0000001808057211 */ /* 0x002fe200078608ff */
[----:B------:R-:W-:Y:S01]  /*0580*/  @P2 IMAD.WIDE R200, R3, 0x10, R200 ;  /* 0x0000001003c82825 */ /* 0x000fe200078e02c8 */
[----:B------:R-:W-:-:S02]  /*0590*/  LEA.HI.X R9, R10, R17, R11, 0x1, P1 ;  /* 0x000000110a097211 */ /* 0x000fc400008f0c0b */
[----:B------:R-:W-:Y:S02]  /*05a0*/  @!P2 CS2R R200, SRZ ;  /* 0x0000000000c8a805 */ /* 0x000fe4000001ff00 */
[----:B------:R-:W-:Y:S02]  /*05b0*/  LEA.HI.X R3, R8, R25, R7, 0x1, P3 ;  /* 0x0000001908037211 */ /* 0x000fe400018f0c07 */
[----:B------:R-:W-:Y:S01]  /*05c0*/  LEA.HI.X R2, R2, R27, R4, 0x1, P4 ;  /* 0x0000001b02027211 */ /* 0x000fe200020f0c04 */
[----:B------:R-:W-:Y:S06]  /*05d0*/  @!P0 BRA `(.L_x_3172) ;  /* 0x0000007400748947 */ /* 0x000fec0003800000 */
        /* <DEDUP_REMOVED lines=13> */
[----:B------:R-:W-:Y:S02]  /*06b0*/  ULDC UR7, c[0x0][0x224] ;  /* 0x0000890000077ab9 */ /* 0x000fe40000000800 */
[----:B------:R-:W-:Y:S02]  /*06c0*/  MOV R103, UR7 ;  /* 0x0000000700677c02 */ /* 0x000fe40008000f00 */
[----:B0-----:R-:W-:Y:S02]  /*06d0*/  SHF.R.S32.HI R0, RZ, 0x1f, R111 ;  /* 0x0000001fff007819 */ /* 0x001fe4000001146f */
[----:B------:R-:W-:Y:S02]  /*06e0*/  SHF.L.U32 R102, R111, 0x1, RZ ;  /* 0x000000016f667819 */ /* 0x000fe400000006ff */
[----:B------:R-:W-:Y:S02]  /*06f0*/  LEA.HI R0, R0, R111, RZ, 0x5 ;  /* 0x0000006f00007211 */ /* 0x000fe400078f28ff */
[----:B------:R-:W-:-:S02]  /*0700*/  MOV R108, UR6 ;  /* 0x00000006006c7c02 */ /* 0x000fc40008000f00 */
[----:B------:R-:W-:Y:S02]  /*0710*/  SHF.R.S32.HI R101, RZ, 0x5, R0 ;  /* 0x00000005ff657819 */ /* 0x000fe40000011400 */
[----:B------:R-:W-:Y:S02]  /*0720*/  LOP3.LUT R102, R102, 0xffffffc0, RZ, 0xc0, !PT ;  /* 0xffffffc066667812 */ /* 0x000fe400078ec0ff */
[----:B--2---:R-:W-:-:S07]  /*0730*/  LEA R101, R101, R108, 0x4 ;  /* 0x0000006c65657211 */ /* 0x004fce00078e20ff */
.L_x_3205:
[----:B------:R-:W-:Y:S01]  /*0740*/  BAR.SYNC.DEFER_BLOCKING 0x0 ;  /* 0x0000000000007b1d */ /* 0x000fe20000010000 */
[----:B-1----:R-:W-:Y:S02]  /*0750*/  MOV R2, UR28 ;  /* 0x0000001c00027c02 */ /* 0x002fe40008000f00 */
[----:B------:R-:W-:Y:S02]  /*0760*/  MOV R3, UR29 ;  /* 0x0000001d00037c02 */ /* 0x000fe40008000f00 */
[----:B------:R-:W-:-:S05]  /*0770*/  LOP3.LUT R100, R102, 0x1f, R111, 0xf8, !PT ;  /* 0x0000001f66647812 */ /* 0x000fca00078ef86f */
[----:B------:R-:W-:-:S05]  /*0780*/  IMAD.WIDE R2, R100, 0x10, R2 ;  /* 0x0000001064027825 */ /* 0x000fca00078e0202 */
[----:B------:R-:W2:Y:S04]  /*0790*/  LDG.E.128 R4, desc[UR12][R2.64] ;  /* 0x0000000c02047981 */ /* 0x000ea8000c1e1d00 */
[----:B------:R-:W3:Y:S01]  /*07a0*/  LDG.E.128 R8, desc[UR12][R2.64+0x200] ;  /* 0x0002000c02087981 */ /* 0x000ee2000c1e1d00 */
[-C--:B------:R-:W-:Y:S02]  /*07b0*/  IADD3 R0, R102, R109.reuse, RZ ;  /* 0x0000006d66007210 */ /* 0x080fe40007ffe0ff */
[----:B------:R-:W-:Y:S02]  /*07c0*/  MOV R12, UR26 ;  /* 0x0000001a000c7c02 */ /* 0x000fe40008000f00 */
[C---:B------:R-:W-:Y:S02]  /*07d0*/  IADD3 R15, R0.reuse, R109, RZ ;  /* 0x0000006d000f7210 */ /* 0x040fe40007ffe0ff */
[----:B------:R-:W-:-:S02]  /*07e0*/  LEA R99, R0, R108, 0x4 ;  /* 0x0000006c00637211 */ /* 0x000fc400078e20ff */
[----:B------:R-:W-:Y:S02]  /*07f0*/  LEA R0, R15, R108, 0x4 ;  /* 0x0000006c0f007211 */ /* 0x000fe400078e20ff */
[----:B------:R-:W-:-:S03]  /*0800*/  MOV R13, UR27 ;  /* 0x0000001b000d7c02 */ /* 0x000fc60008000f00 */
[----:B------:R-:W-:Y:S01]  /*0810*/  IMAD.WIDE R12, R100, 0x10, R12 ;  /* 0x00000010640c7825 */ /* 0x000fe200078e020c */
[----:B--2---:R-:W-:Y:S04]  /*0820*/  STS.128 [R99], R4 ;  /* 0x0000000463007388 */ /* 0x004fe80000000c00 */
[----:B---3--:R-:W-:Y:S01]  /*0830*/  STS.128 [R99+0x200], R8 ;  /* 0x0002000863007388 */ /* 0x008fe20000000c00 */
[----:B------:R-:W-:-:S03]  /*0840*/  NOP ;  /* 0x0000000000007918 */ /* 0x000fc60000000000 */
[----:B0-----:R-:W0:Y:S04]  /*0850*/  LDS.128 R76, [R0] ;  /* 0x00000000004c7984 */ /* 0x001e280000000c00 */
[----:B------:R-:W-:Y:S01]  /*0860*/  LDS.128 R72, [R0+0x10] ;  /* 0x0000100000487984 */ /* 0x000fe20000000c00 */
[----:B------:R-:W-:Y:S06]  /*0870*/  BAR.SYNC.DEFER_BLOCKING 0x0 ;  /* 0x0000000000007b1d */ /* 0x000fec0000010000 */
[----:B------:R-:W2:Y:S04]  /*0880*/  LDG.E.128 R16, desc[UR12][R12.64] ;  /* 0x0000000c0c107981 */ /* 0x000ea8000c1e1d00 */
[----:B------:R-:W3:Y:S01]  /*0890*/  LDG.E.128 R20, desc[UR12][R12.64+0x200] ;  /* 0x0002000c0c147981 */ /* 0x000ee2000c1e1d00 */
[----:B------:R-:W-:-:S02]  /*08a0*/  MOV R2, UR24 ;  /* 0x0000001800027c02 */ /* 0x000fc40008000f00 */
[----:B------:R-:W-:-:S03]  /*08b0*/  MOV R3, UR25 ;  /* 0x0000001900037c02 */ /* 0x000fc60008000f00 */
[----:B------:R-:W-:Y:S01]  /*08c0*/  IMAD.WIDE R2, R100, 0x10, R2 ;  /* 0x0000001064027825 */ /* 0x000fe200078e0202 */
[----:B--2---:R-:W-:Y:S04]  /*08d0*/  STS.128 [R99], R16 ;  /* 0x0000001063007388 */ /* 0x004fe80000000c00 */
[----:B---3--:R0:W-:Y:S01]  /*08e0*/  STS.128 [R99+0x200], R20 ;  /* 0x0002001463007388 */ /* 0x0081e20000000c00 */
[----:B------:R-:W-:-:S03]  /*08f0*/  NOP ;  /* 0x0000000000007918 */ /* 0x000fc60000000000 */
[----:B------:R-:W-:Y:S04]  /*0900*/  LDS.128 R8, [R0] ;  /* 0x0000000000087984 */ /* 0x000fe80000000c00 */
[----:B------:R-:W-:Y:S01]  /*0910*/  LDS.128 R4, [R0+0x10] ;  /* 0x0000100000047984 */ /* 0x000fe20000000c00 */
[----:B------:R-:W-:Y:S06]  /*0920*/  BAR.SYNC.DEFER_BLOCKING 0x0 ;  /* 0x0000000000007b1d */ /* 0x000fec0000010000 */
[----:B------:R-:W2:Y:S04]  /*0930*/  LDG.E.128 R24, desc[UR12][R2.64] ;  /* 0x0000000c02187981 */ /* 0x000ea8000c1e1d00 */
[----:B------:R1:W3:Y:S01]  /*0940*/  LDG.E.128 R28, desc[UR12][R2.64+0x200] ;  /* 0x0002000c021c7981 */ /* 0x0002e2000c1e1d00 */
[--C-:B0-----:R-:W-:Y:S01]  /*0950*/  HADD2.F32 R20, -RZ, R76.reuse.H0_H0 ;  /* 0x2000004cff147230 */ /* 0x101fe20000004100 */
[----:B------:R-:W-:Y:S01]  /*0960*/  HFMA2.MMA R98, -RZ, RZ, 0, 0 ;  /* 0x00000000ff627435 */ /* 0x000fe200000001ff */
[----:B------:R-:W-:Y:S01]  /*0970*/  HADD2.F32 R22, -RZ, R76.H1_H1 ;  /* 0x3000004cff167230 */ /* 0x000fe20000004100 */
[----:B------:R-:W-:-:S02]  /*0980*/  CS2R R96, SRZ ;  /* 0x0000000000607805 */ /* 0x000fc4000001ff00 */
[----:B------:R-:W-:Y:S02]  /*0990*/  CS2R R94, SRZ ;  /* 0x00000000005e7805 */ /* 0x000fe4000001ff00 */
[----:B------:R-:W-:Y:S02]  /*09a0*/  CS2R R92, SRZ ;  /* 0x00000000005c7805 */ /* 0x000fe4000001ff00 */
[----:B------:R-:W-:Y:S02]  /*09b0*/  CS2R R90, SRZ ;  /* 0x00000000005a7805 */ /* 0x000fe4000001ff00 */
[----:B------:R-:W-:Y:S02]  /*09c0*/  CS2R R88, SRZ ;  /* 0x0000000000587805 */ /* 0x000fe4000001ff00 */
[----:B------:R-:W-:Y:S01]  /*09d0*/  CS2R R54, SRZ ;  /* 0x0000000000367805 */ /* 0x000fe2000001ff00 */
[----:B-1----:R-:W-:Y:S01]  /*09e0*/  HADD2.F32 R2, -RZ, R77.H0_H0 ;  /* 0x2000004dff027230 */ /* 0x002fe20000004100 */
[----:B------:R-:W-:-:S02]  /*09f0*/  CS2R R52, SRZ ;  /* 0x0000000000347805 */ /* 0x000fc4000001ff00 */
[----:B------:R-:W-:Y:S01]  /*0a00*/  MOV R51, RZ ;  /* 0x000000ff00337202 */ /* 0x000fe20000000f00 */
[----:B--2---:R-:W-:Y:S04]  /*0a10*/  STS.128 [R99], R24 ;  /* 0x0000001863007388 */ /* 0x004fe80000000c00 */
[----:B---3--:R0:W-:Y:S01]  /*0a20*/  STS.128 [R99+0x200], R28 ;  /* 0x0002001c63007388 */ /* 0x0081e20000000c00 */
[----:B------:R-:W-:-:S03]  /*0a30*/  NOP ;  /* 0x0000000000007918 */ /* 0x000fc60000000000 */
[----:B------:R-:W1:Y:S04]  /*0a40*/  LDS.128 R16, [R0] ;  /* 0x0000000000107984 */ /* 0x000e680000000c00 */
[----:B------:R2:W3:Y:S01]  /*0a50*/  LDS.128 R12, [R0+0x10] ;  /* 0x00001000000c7984 */ /* 0x0004e20000000c00 */
[----:B0-----:R-:W0:Y:S01]  /*0a60*/  LDC R28, c[0x0][0x21c] ;  /* 0x00008700ff1c7b82 */ /* 0x001e220000000800 */
[----:B--2---:R-:W-:Y:S01]  /*0a70*/  HADD2.F32 R0, -RZ, R78.H0_H0 ;  /* 0x2000004eff007230 */ /* 0x004fe20000004100 */
[----:B0-----:R-:W-:Y:S01]  /*0a80*/  ISETP.GE.AND P0, PT, R28, 0x1, PT ;  /* 0x000000011c00780c */ /* 0x001fe20003f06270 */
[--C-:B-1----:R-:W-:Y:S02]  /*0a90*/  HADD2.F32 R21, -RZ, R16.reuse.H0_H0 ;  /* 0x20000010ff157230 */ /* 0x102fe40000004100 */
[----:B------:R-:W-:-:S02]  /*0aa0*/  HADD2.F32 R16, -RZ, R16.H1_H1 ;  /* 0x30000010ff107230 */ /* 0x000fc40000004100 */
[----:B------:R-:W-:Y:S02]  /*0ab0*/  HADD2.F32 R33, -RZ, R17.H0_H0 ;  /* 0x20000011ff217230 */ /* 0x000fe40000004100 */
[C---:B------:R-:W-:Y:S01]  /*0ac0*/  FFMA.FTZ R23, R21.reuse, R20, R112 ;  /* 0x0000001415177223 */ /* 0x040fe20000010070 */
[----:B------:R-:W-:Y:S02]  /*0ad0*/  HADD2.F32 R20, -RZ, R77.H1_H1 ;  /* 0x3000004dff147230 */ /* 0x000fe40000004100 */
[----:B------:R-:W-:Y:S01]  /*0ae0*/  FMUL.FTZ R50, R21, UR4 ;  /* 0x0000000415327c20 */ /* 0x000fe20008410000 */
[----:B------:R-:W-:Y:S02]  /*0af0*/  HADD2.F32 R32, -RZ, R17.H1_H1 ;  /* 0x30000011ff207230 */ /* 0x000fe40000004100 */
[C---:B------:R-:W-:Y:S01]  /*0b00*/  FFMA.FTZ R22, R16.reuse, R22, R23 ;  /* 0x0000001610167223 */ /* 0x040fe20000010017 */
[--C-:B------:R-:W-:Y:S02]  /*0b10*/  HADD2.F32 R31, -RZ, R18.reuse.H0_H0 ;  /* 0x20000012ff1f7230 */ /* 0x100fe40000004100 */
[----:B------:R-:W-:Y:S01]  /*0b20*/  FMUL.FTZ R49, R16, UR4 ;  /* 0x0000000410317c20 */ /* 0x000fe20008410000 */
[----:B------:R-:W-:-:S02]  /*0b30*/  HADD2.F32 R18, -RZ, R18.H1_H1 ;  /* 0x30000012ff127230 */ /* 0x000fc40000004100 */
[C---:B------:R-:W-:Y:S01]  /*0b40*/  FFMA.FTZ R3, R33.reuse, R2, R22 ;  /* 0x0000000221037223 */ /* 0x040fe20000010016 */
[----:B------:R-:W-:Y:S02]  /*0b50*/  HADD2.F32 R2, -RZ, R78.H1_H1 ;  /* 0x3000004eff027230 */ /* 0x000fe40000004100 */
[----:B------:R-:W-:Y:S01]  /*0b60*/  FMUL.FTZ R48, R33, UR4 ;  /* 0x0000000421307c20 */ /* 0x000fe20008410000 */
[--C-:B------:R-:W-:Y:S02]  /*0b70*/  HADD2.F32 R29, -RZ, R19.reuse.H0_H0 ;  /* 0x20000013ff1d7230 */ /* 0x100fe40000004100 */
[C---:B------:R-:W-:Y:S01]  /*0b80*/  FFMA.FTZ R20, R32.reuse, R20, R3 ;  /* 0x0000001420147223 */ /* 0x040fe20000010003 */
[----:B------:R-:W-:Y:S02]  /*0b90*/  HADD2.F32 R19, -RZ, R19.H1_H1 ;  /* 0x30000013ff137230 */ /* 0x000fe40000004100 */
[----:B------:R-:W-:Y:S01]  /*0ba0*/  FMUL.FTZ R47, R32, UR4 ;  /* 0x00000004202f7c20 */ /* 0x000fe20008410000 */
[----:B---3--:R-:W-:-:S02]  /*0bb0*/  HADD2.F32 R27, -RZ, R12.H0_H0 ;  /* 0x2000000cff1b7230 */ /* 0x008fc40000004100 */
[C---:B------:R-:W-:Y:S01]  /*0bc0*/  FFMA.FTZ R3, R31.reuse, R0, R20 ;  /* 0x000000001f037223 */ /* 0x040fe20000010014 */
[--C-:B------:R-:W-:Y:S02]  /*0bd0*/  HADD2.F32 R0, -RZ, R79.reuse.H0_H0 ;  /* 0x2000004fff007230 */ /* 0x100fe40000004100 */
[----:B------:R-:W-:Y:S01]  /*0be0*/  FMUL.FTZ R46, R31, UR4 ;  /* 0x000000041f2e7c20 */ /* 0x000fe20008410000 */
[----:B------:R-:W-:Y:S02]  /*0bf0*/  HADD2.F32 R17, -RZ, R72.H1_H1 ;  /* 0x30000048ff117230 */ /* 0x000fe40000004100 */
[C---:B------:R-:W-:Y:S01]  /*0c00*/  FFMA.FTZ R2, R18.reuse, R2, R3 ;  /* 0x0000000212027223 */ /* 0x040fe20000010003 */
[----:B------:R-:W-:Y:S02]  /*0c10*/  HADD2.F32 R3, -RZ, R79.H1_H1 ;  /* 0x3000004fff037230 */ /* 0x000fe40000004100 */
[----:B------:R-:W-:Y:S01]  /*0c20*/  FMUL.FTZ R45, R18, UR4 ;  /* 0x00000004122d7c20 */ /* 0x000fe20008410000 */
[----:B------:R-:W-:-:S02]  /*0c30*/  HADD2.F32 R26, -RZ, R12.H1_H1 ;  /* 0x3000000cff1a7230 */ /* 0x000fc40000004100 */
[C---:B------:R-:W-:Y:S01]  /*0c40*/  FFMA.FTZ R0, R29.reuse, R0, R2 ;  /* 0x000000001d007223 */ /* 0x040fe20000010002 */
[----:B------:R-:W-:Y:S02]  /*0c50*/  HADD2.F32 R2, -RZ, R72.H0_H0 ;  /* 0x20000048ff027230 */ /* 0x000fe40000004100 */
[----:B------:R-:W-:Y:S01]  /*0c60*/  FMUL.FTZ R44, R29, UR4 ;  /* 0x000000041d2c7c20 */ /* 0x000fe20008410000 */
[----:B------:R-:W-:Y:S02]  /*0c70*/  HADD2.F32 R25, -RZ, R13.H0_H0 ;  /* 0x2000000dff197230 */ /* 0x000fe40000004100 */
[C---:B------:R-:W-:Y:S01]  /*0c80*/  FFMA.FTZ R0, R19.reuse, R3, R0 ;  /* 0x0000000313007223 */ /* 0x040fe20000010000 */
[----:B------:R-:W-:Y:S02]  /*0c90*/  HADD2.F32 R12, -RZ, R73.H1_H1 ;  /* 0x30000049ff0c7230 */ /* 0x000fe40000004100 */
[----:B------:R-:W-:Y:S01]  /*0ca0*/  FMUL.FTZ R43, R19, UR4 ;  /* 0x00000004132b7c20 */ /* 0x000fe20008410000 */
[----:B------:R-:W-:-:S02]  /*0cb0*/  HADD2.F32 R24, -RZ, R13.H1_H1 ;  /* 0x3000000dff187230 */ /* 0x000fc40000004100 */
[C---:B------:R-:W-:Y:S01]  /*0cc0*/  FFMA.FTZ R3, R27.reuse, R2, R0 ;  /* 0x000000021b037223 */ /* 0x040fe20000010000 */
[----:B------:R-:W-:Y:S02]  /*0cd0*/  HADD2.F32 R2, -RZ, R73.H0_H0 ;  /* 0x20000049ff027230 */ /* 0x000fe40000004100 */
[----:B------:R-:W-:Y:S01]  /*0ce0*/  FMUL.FTZ R42, R27, UR4 ;  /* 0x000000041b2a7c20 */ /* 0x000fe20008410000 */
[--C-:B------:R-:W-:Y:S02]  /*0cf0*/  HADD2.F32 R23, -RZ, R14.reuse.H0_H0 ;  /* 0x2000000eff177230 */ /* 0x100fe40000004100 */
[C---:B------:R-:W-:Y:S01]  /*0d00*/  FFMA.FTZ R0, R26.reuse, R17, R3 ;  /* 0x000000111a007223 */ /* 0x040fe20000010003 */
[----:B------:R-:W-:Y:S02]  /*0d10*/  HADD2.F32 R22, -RZ, R14.H1_H1 ;  /* 0x3000000eff167230 */ /* 0x000fe40000004100 */
[----:B------:R-:W-:Y:S01]  /*0d20*/  FMUL.FTZ R41, R26, UR4 ;  /* 0x000000041a297c20 */ /* 0x000fe20008410000 */
[----:B------:R-:W-:-:S02]  /*0d30*/  HADD2.F32 R20, -RZ, R15.H0_H0 ;  /* 0x2000000fff147230 */ /* 0x000fc40000004100 */
        /* <DEDUP_REMOVED lines=11> */
[C---:B------:R-:W-:Y:S01]  /*0df0*/  FMUL.FTZ R37, R22.reuse, UR4 ;  /* 0x0000000416257c20 */ /* 0x040fe20008410000 */
[----:B------:R-:W-:Y:S01]  /*0e00*/  FFMA.FTZ R3, R22, R2, R3 ;  /* 0x0000000216037223 */ /* 0x000fe20000010003 */
[C---:B------:R-:W-:Y:S01]  /*0e10*/  FMUL.FTZ R36, R20.reuse, UR4 ;  /* 0x0000000414247c20 */ /* 0x040fe20008410000 */
[----:B------:R-:W-:Y:S02]  /*0e20*/  FMUL.FTZ R35, R59, UR4 ;  /* 0x000000043b237c20 */ /* 0x000fe40008410000 */
[----:B------:R-:W-:-:S04]  /*0e30*/  FFMA.FTZ R0, R20, R0, R3 ;  /* 0x0000000014007223 */ /* 0x000fc80000010003 */
[----:B------:R-:W-:Y:S01]  /*0e40*/  FFMA.FTZ R112, R59, R112, R0 ;  /* 0x000000703b707223 */ /* 0x000fe20000010000 */
[----:B------:R-:W-:Y:S06]  /*0e50*/  BAR.SYNC.DEFER_BLOCKING 0x0 ;  /* 0x0000000000007b1d */ /* 0x000fec0000010000 */
[----:B------:R-:W-:Y:S05]  /*0e60*/  @!P0 BRA `(.L_x_3173) ;  /* 0x0000006400e88947 */ /* 0x000fea0003800000 */
[----:B------:R-:W-:Y:S01]  /*0e70*/  FADD.FTZ R30, R18, R18 ;  /* 0x00000012121e7221 */ /* 0x000fe20000010000 */
[----:B------:R-:W0:Y:S01]  /*0e80*/  LDC.64 R104, c[0x0][0x2e0] ;  /* 0x0000b800ff687b82 */ /* 0x000e220000000a00 */
[--C-:B------:R-:W-:Y:S02]  /*0e90*/  HADD2.F32 R17, -RZ, R8.reuse.H0_H0 ;  /* 0x20000008ff117230 */ /* 0x100fe40000004100 */
[----:B------:R-:W-:Y:S01]  /*0ea0*/  FADD.FTZ R34, R16, R16 ;  /* 0x0000001010227221 */ /* 0x000fe20000010000 */
[--C-:B------:R-:W-:Y:S02]  /*0eb0*/  HADD2.F32 R15, -RZ, R9.reuse.H0_H0 ;  /* 0x20000009ff0f7230 */ /* 0x100fe40000004100 */
[----:B------:R-:W-:Y:S01]  /*0ec0*/  FADD.FTZ R0, R21, R21 ;  /* 0x0000001515007221 */ /* 0x000fe20000010000 */
[----:B------:R-:W-:Y:S02]  /*0ed0*/  HADD2.F32 R14, -RZ, R9.H1_H1 ;  /* 0x30000009ff0e7230 */ /* 0x000fe40000004100 */
[----:B------:R-:W-:Y:S01]  /*0ee0*/  FADD.FTZ R28, R19, R19 ;  /* 0x00000013131c7221 */ /* 0x000fe20000010000 */
[----:B------:R-:W-:Y:S01]  /*0ef0*/  HADD2.F32 R8, -RZ, R8.H1_H1 ;  /* 0x30000008ff087230 */ /* 0x000fe20000004100 */
[----:B------:R-:W1:Y:S01]  /*0f00*/  LDC R18, c[0x0][0x224] ;  /* 0x00008900ff127b82 */ /* 0x000e620000000800 */
[----:B------:R-:W-:-:S02]  /*0f10*/  HADD2.F32 R9, -RZ, R4.H0_H0 ;  /* 0x20000004ff097230 */ /* 0x000fc40000004100 */
[----:B------:R-:W-:Y:S01]  /*0f20*/  FADD.FTZ R21, R20, R20 ;  /* 0x0000001414157221 */ /* 0x000fe20000010000 */
[----:B------:R-:W-:Y:S02]  /*0f30*/  HADD2.F32 R3, -RZ, R5.H0_H0 ;  /* 0x20000005ff037230 */ /* 0x000fe40000004100 */
[----:B------:R-:W-:Y:S01]  /*0f40*/  FADD.FTZ R16, R8, UR5 ;  /* 0x0000000508107e21 */ /* 0x000fe20008010000 */
[--C-:B------:R-:W-:Y:S02]  /*0f50*/  HADD2.F32 R13, -RZ, R10.reuse.H0_H0 ;  /* 0x2000000aff0d7230 */ /* 0x100fe40000004100 */
[----:B------:R-:W-:Y:S01]  /*0f60*/  FADD.FTZ R33, R33, R33 ;  /* 0x0000002121217221 */ /* 0x000fe20000010000 */
[----:B------:R-:W-:Y:S01]  /*0f70*/  HADD2.F32 R12, -RZ, R10.H1_H1 ;  /* 0x3000000aff0c7230 */ /* 0x000fe20000004100 */
[----:B------:R-:W2:Y:S01]  /*0f80*/  LDC.64 R106, c[0x0][0x2d8] ;  /* 0x0000b600ff6a7b82 */ /* 0x000ea20000000a00 */
[----:B------:R-:W-:Y:S02]  /*0f90*/  HADD2.F32 R2, -RZ, R11.H0_H0 ;  /* 0x2000000bff027230 */ /* 0x000fe40000004100 */
[----:B------:R-:W-:Y:S01]  /*0fa0*/  FADD.FTZ R32, R32, R32 ;  /* 0x0000002020207221 */ /* 0x000fe20000010000 */
[----:B------:R-:W-:-:S02]  /*0fb0*/  HADD2.F32 R4, -RZ, R4.H1_H1 ;  /* 0x30000004ff047230 */ /* 0x000fc40000004100 */
[----:B------:R-:W-:Y:S01]  /*0fc0*/  FADD.FTZ R31, R31, R31 ;  /* 0x0000001f1f1f7221 */ /* 0x000fe20000010000 */
[----:B------:R-:W-:Y:S02]  /*0fd0*/  HADD2.F32 R5, -RZ, R5.H1_H1 ;  /* 0x30000005ff057230 */ /* 0x000fe40000004100 */
[----:B------:R-:W-:Y:S01]  /*0fe0*/  FADD.FTZ R29, R29, R29 ;  /* 0x0000001d1d1d7221 */ /* 0x000fe20000010000 */
[----:B------:R-:W-:Y:S02]  /*0ff0*/  HADD2.F32 R10, -RZ, R11.H1_H1 ;  /* 0x3000000bff0a7230 */ /* 0x000fe40000004100 */
[----:B------:R-:W-:Y:S01]  /*1000*/  FADD.FTZ R11, R2, UR5 ;  /* 0x00000005020b7e21 */ /* 0x000fe20008010000 */
[--C-:B------:R-:W-:Y:S02]  /*1010*/  HADD2.F32 R56, -RZ, R6.reuse.H0_H0 ;  /* 0x20000006ff387230 */ /* 0x100fe40000004100 */
[----:B------:R-:W-:Y:S01]  /*1020*/  FADD.FTZ R8, R4, UR5 ;  /* 0x0000000504087e21 */ /* 0x000fe20008010000 */
[----:B------:R-:W-:-:S02]  /*1030*/  HADD2.F32 R57, -RZ, R6.H1_H1 ;  /* 0x30000006ff397230 */ /* 0x000fc40000004100 */
[----:B------:R-:W-:Y:S01]  /*1040*/  FADD.FTZ R6, R5, UR5 ;  /* 0x0000000505067e21 */ /* 0x000fe20008010000 */
[--C-:B------:R-:W-:Y:S02]  /*1050*/  HADD2.F32 R58, -RZ, R7.reuse.H0_H0 ;  /* 0x20000007ff3a7230 */ /* 0x100fe40000004100 */
[----:B------:R-:W-:Y:S01]  /*1060*/  FADD.FTZ R27, R27, R27 ;  /* 0x0000001b1b1b7221 */ /* 0x000fe20000010000 */
[----:B------:R-:W-:Y:S02]  /*1070*/  HADD2.F32 R60, -RZ, R7.H1_H1 ;  /* 0x30000007ff3c7230 */ /* 0x000fe40000004100 */
[----:B------:R-:W-:Y:S01]  /*1080*/  FADD.FTZ R7, R3, UR5 ;  /* 0x0000000503077e21 */ /* 0x000fe20008010000 */
        /* <DEDUP_REMOVED lines=27> */
[----:B------:R-:W-:Y:S01]  /*1240*/  ULDC UR32, c[0x0][0x224] ;  /* 0x0000890000207ab9 */ /* 0x000fe20000000800 */
[----:B------:R-:W-:Y:S01]  /*1250*/  ULDC UR33, c[0x0][0x21c] ;  /* 0x0000870000217ab9 */ /* 0x000fe20000000800 */
[----:B------:R-:W-:Y:S01]  /*1260*/  ULDC.64 UR8, c[0x0][0x270] ;  /* 0x00009c0000087ab9 */ /* 0x000fe20000000a00 */
[----:B------:R-:W-:Y:S01]  /*1270*/  ULDC.64 UR10, c[0x0][0x268] ;  /* 0x00009a00000a7ab9 */ /* 0x000fe20000000a00 */
[----:B------:R-:W-:Y:S01]  /*1280*/  ULDC.64 UR16, c[0x0][0x250] ;  /* 0x0000940000107ab9 */ /* 0x000fe20000000a00 */
[----:B------:R-:W-:Y:S01]  /*1290*/  ULDC.64 UR18, c[0x0][0x248] ;  /* 0x0000920000127ab9 */ /* 0x000fe20000000a00 */
[----:B------:R-:W-:Y:S01]  /*12a0*/  ULDC.64 UR20, c[0x0][0x230] ;  /* 0x00008c0000147ab9 */ /* 0x000fe20000000a00 */
[----:B012---:R-:W-:-:S05]  /*12b0*/  ULDC.64 UR22, c[0x0][0x238] ;  /* 0x00008e0000167ab9 */ /* 0x007fca0000000a00 */
.L_x_3204:
[----:B0-----:R-:W0:Y:S01]  /*12c0*/  LDC.64 R60, c[0x0][0x2d0] ;  /* 0x0000b400ff3c7b82 */ /* 0x001e220000000a00 */
[----:B------:R-:W-:Y:S01]  /*12d0*/  IMAD R58, R114, UR20, RZ ;  /* 0x00000014723a7c24 */ /* 0x000fe2000f8e02ff */
        /* <DEDUP_REMOVED lines=11> */
[----:B------:R-:W-:-:S04]  /*1390*/  LOP3.LUT P0, RZ, R111, 0x1f, RZ, 0xc0, !PT ;  /* 0x0000001f6fff7812 */ /* 0x000fc8000780c0ff */
[----:B------:R-:W-:-:S13]  /*13a0*/  ISETP.LT.OR P2, PT, R103, 0x2, P0 ;  /* 0x000000026700780c */ /* 0x000fda0000741670 */
[----:B------:R-:W0:Y:S01]  /*13b0*/  @!P2 LDC R125, c[0x0][0x21c] ;  /* 0x00008700ff7dab82 */ /* 0x000e220000000800 */
[----:B------:R-:W-:-:S05]  /*13c0*/  @!P2 IADD3 R70, R103, -0x2, RZ ;  /* 0xfffffffe6746a810 */ /* 0x000fca0007ffe0ff */
[----:B0-----:R-:W-:Y:S02]  /*13d0*/  @!P2 IMAD R125, R70, R125, R19 ;  /* 0x0000007d467da224 */ /* 0x001fe400078e0213 */
[--C-:B------:R-:W-:Y:S02]  /*13e0*/  HADD2.F32 R128, -RZ, R76.reuse.H0_H0 ;  /* 0x2000004cff807230 */ /* 0x100fe40000004100 */
[----:B------:R-:W-:-:S03]  /*13f0*/  HADD2.F32 R127, -RZ, R76.H1_H1 ;  /* 0x3000004cff7f7230 */ /* 0x000fc60000004100 */
[----:B------:R-:W-:Y:S02]  /*1400*/  FMUL.FTZ R222, R17, R128 ;  /* 0x0000008011de7220 */ /* 0x000fe40000410000 */
[----:B------:R-:W-:Y:S01]  /*1410*/  FMUL.FTZ R225, R16, R127 ;  /* 0x0000007f10e17220 */ /* 0x000fe20000410000 */
[----:B------:R-:W-:-:S05]  /*1420*/  HADD2.F32 R126, -RZ, R77.H0_H0 ;  /* 0x2000004dff7e7230 */ /* 0x000fca0000004100 */
[----:B------:R-:W-:Y:S01]  /*1430*/  FMUL.FTZ R220, R15, R126 ;  /* 0x0000007e0fdc7220 */ /* 0x000fe20000410000 */
[----:B--2---:R-:W-:Y:S02]  /*1440*/  R2UR UR31, R57 ;  /* 0x00000000391f72ca */ /* 0x004fe400000e0000 */
[----:B------:R-:W-:Y:S01]  /*1450*/  R2UR UR30, R56 ;  /* 0x00000000381e72ca */ /* 0x000fe200000e0000 */
[C---:B------:R-:W-:Y:S02]  /*1460*/  IMAD R56, R62.reuse, UR16, RZ ;  /* 0x000000103e387c24 */ /* 0x040fe4000f8e02ff */
[----:B------:R-:W-:-:S08]  /*1470*/  IMAD R62, R62, UR8, RZ ;  /* 0x000000083e3e7c24 */ /* 0x000fd0000f8e02ff */
        /* <DEDUP_REMOVED lines=12> */
[----:B0-----:R-:W-:Y:S01]  /*1540*/  FMUL.RZ R60, R57, 0.15915493667125701904 ;  /* 0x3e22f983393c7820 */ /* 0x001fe2000040c000 */
[----:B------:R-:W-:-:S06]  /*1550*/  FMUL.FTZ R57, R12, UR31 ;  /* 0x0000001f0c397c20 */ /* 0x000fcc0008410000 */
[----:B------:R0:W-:Y:S08]  /*1560*/  MUFU.COS R161, R61 ;  /* 0x0000003d00a17308 */ /* 0x0001f00000000000 */
[----:B------:R-:W-:Y:S01]  /*1570*/  MUFU.SIN R154, R60 ;  /* 0x0000003c009a7308 */ /* 0x000fe20000000400 */
[----:B0-----:R-:W-:Y:S01]  /*1580*/  FMUL.RZ R61, R57, 0.15915493667125701904 ;  /* 0x3e22f983393d7820 */ /* 0x001fe2000040c000 */
[----:B------:R-:W-:-:S04]  /*1590*/  FMUL.FTZ R57, R11, UR31 ;  /* 0x0000001f0b397c20 */ /* 0x000fc80008410000 */
[----:B------:R-:W-:Y:S01]  /*15a0*/  FMUL.RZ R63, R57, 0.15915493667125701904 ;  /* 0x3e22f983393f7820 */ /* 0x000fe2000040c000 */
[----:B------:R-:W-:Y:S01]  /*15b0*/  FMUL.FTZ R57, R10, UR31 ;  /* 0x0000001f0a397c20 */ /* 0x000fe20008410000 */
[----:B------:R0:W-:Y:S03]  /*15c0*/  MUFU.COS R66, R60 ;  /* 0x0000003c00427308 */ /* 0x0001e60000000000 */
[----:B------:R-:W-:Y:S01]  /*15d0*/  FMUL.RZ R64, R57, 0.15915493667125701904 ;  /* 0x3e22f98339407820 */ /* 0x000fe2000040c000 */
[----:B------:R-:W-:-:S04]  /*15e0*/  FMUL.FTZ R57, R9, UR31 ;  /* 0x0000001f09397c20 */ /* 0x000fc80008410000 */
[----:B------:R-:W-:Y:S01]  /*15f0*/  MUFU.SIN R83, R58 ;  /* 0x0000003a00537308 */ /* 0x000fe20000000400 */
[----:B0-----:R-:W-:Y:S02]  /*1600*/  IMAD R60, R114, UR18, RZ ;  /* 0x00000012723c7c24 */ /* 0x001fe4000f8e02ff */
[----:B------:R-:W-:Y:S01]  /*1610*/  FMUL.RZ R67, R57, 0.15915493667125701904 ;  /* 0x3e22f98339437820 */ /* 0x000fe2000040c000 */
[----:B------:R-:W-:-:S04]  /*1620*/  FMUL.FTZ R57, R8, UR31 ;  /* 0x0000001f08397c20 */ /* 0x000fc80008410000 */
[----:B------:R-:W-:Y:S08]  /*1630*/  MUFU.COS R159, R58 ;  /* 0x0000003a009f7308 */ /* 0x000ff00000000000 */
[----:B------:R-:W-:Y:S08]  /*1640*/  MUFU.SIN R87, R59 ;  /* 0x0000003b00577308 */ /* 0x000ff00000000400 */
[----:B------:R0:W-:Y:S08]  /*1650*/  MUFU.COS R157, R59 ;  /* 0x0000003b009d7308 */ /* 0x0001f00000000000 */
[----:B------:R-:W-:Y:S01]  /*1660*/  MUFU.SIN R152, R61 ;  /* 0x0000003d00987308 */ /* 0x000fe20000000400 */
[----:B0-----:R-:W-:-:S07]  /*1670*/  IMAD.WIDE.U32 R58, R113, UR18, RZ ;  /* 0x00000012713a7c25 */ /* 0x001fce000f8e00ff */
[----:B------:R0:W-:Y:S08]  /*1680*/  MUFU.COS R80, R61 ;  /* 0x0000003d00507308 */ /* 0x0001f00000000000 */
[----:B------:R-:W-:Y:S01]  /*1690*/  MUFU.SIN R115, R64 ;  /* 0x0000004000737308 */ /* 0x000fe20000000400 */
[----:B0-----:R-:W-:-:S05]  /*16a0*/  IMAD R61, R113, UR19, R60 ;  /* 0x00000013713d7c24 */ /* 0x001fca000f8e023c */
[----:B------:R-:W-:Y:S01]  /*16b0*/  IADD3 R59, R59, R61, RZ ;  /* 0x0000003d3b3b7210 */ /* 0x000fe20007ffe0ff */
[----:B------:R-:W-:Y:S01]  /*16c0*/  IMAD.WIDE.U32 R60, R113, UR10, RZ ;  /* 0x0000000a713c7c25 */ /* 0x000fe2000f8e00ff */
[----:B------:R0:W-:Y:S03]  /*16d0*/  MUFU.COS R149, R64 ;  /* 0x0000004000957308 */ /* 0x0001e60000000000 */
[----:B------:R-:W-:-:S05]  /*16e0*/  IMAD.WIDE.U32 R58, R19, UR16, R58 ;  /* 0x00000010133a7c25 */ /* 0x000fca000f8e003a */
[----:B------:R-:W-:Y:S01]  /*16f0*/  MUFU.SIN R150, R63 ;  /* 0x0000003f00967308 */ /* 0x000fe20000000400 */
[----:B0-----:R-:W-:-:S04]  /*1700*/  IMAD R64, R114, UR10, RZ ;  /* 0x0000000a72407c24 */ /* 0x001fc8000f8e02ff */
[----:B------:R-:W-:Y:S01]  /*1710*/  IMAD R69, R113, UR11, R64 ;  /* 0x0000000b71457c24 */ /* 0x000fe2000f8e0240 */
[----:B------:R-:W-:Y:S02]  /*1720*/  MOV R64, UR30 ;  /* 0x0000001e00407c02 */ /* 0x000fe40008000f00 */
[----:B------:R0:W-:Y:S02]  /*1730*/  MUFU.COS R82, R63 ;  /* 0x0000003f00527308 */ /* 0x0001e40000000000 */
[----:B------:R-:W-:-:S06]  /*1740*/  IADD3 R61, R61, R69, RZ ;  /* 0x000000453d3d7210 */ /* 0x000fcc0007ffe0ff */
[----:B------:R-:W-:Y:S01]  /*1750*/  MUFU.SIN R117, R67 ;  /* 0x0000004300757308 */ /* 0x000fe20000000400 */
[----:B0-----:R-:W-:Y:S01]  /*1760*/  FMUL.RZ R63, R57, 0.15915493667125701904 ;  /* 0x3e22f983393f7820 */ /* 0x001fe2000040c000 */
[----:B------:R-:W-:Y:S02]  /*1770*/  IMAD R57, R19, UR17, R56 ;  /* 0x0000001113397c24 */ /* 0x000fe4000f8e0238 */
[----:B------:R-:W-:-:S04]  /*1780*/  FMUL.FTZ R56, R7, UR31 ;  /* 0x0000001f07387c20 */ /* 0x000fc80008410000 */
[----:B------:R-:W-:Y:S01]  /*1790*/  FMUL.RZ R68, R56, 0.15915493667125701904 ;  /* 0x3e22f98338447820 */ /* 0x000fe2000040c000 */
[----:B------:R-:W-:Y:S01]  /*17a0*/  IADD3 R57, R59, R57, RZ ;  /* 0x000000393b397210 */ /* 0x000fe20007ffe0ff */
[----:B------:R-:W-:Y:S01]  /*17b0*/  MUFU.SIN R119, R63 ;  /* 0x0000003f00777308 */ /* 0x000fe20000000400 */
[----:B------:R-:W-:-:S04]  /*17c0*/  LEA R56, P1, R58, R106, 0x3 ;  /* 0x0000006a3a387211 */ /* 0x000fc800078218ff */
[----:B------:R-:W-:Y:S01]  /*17d0*/  LEA.HI.X R57, R58, R107, R57, 0x3, P1 ;  /* 0x0000006b3a397211 */ /* 0x000fe200008f1c39 */
[----:B------:R-:W-:Y:S01]  /*17e0*/  IMAD.WIDE.U32 R58, R19, UR8, R60 ;  /* 0x00000008133a7c25 */ /* 0x000fe2000f8e003c */
[----:B------:R-:W-:Y:S01]  /*17f0*/  IADD3 R60, R103, -0x1, RZ ;  /* 0xffffffff673c7810 */ /* 0x000fe20007ffe0ff */
[----:B------:R0:W-:Y:S02]  /*1800*/  MUFU.COS R145, R63 ;  /* 0x0000003f00917308 */ /* 0x0001e40000000000 */
[----:B------:R-:W-:Y:S01]  /*1810*/  FMUL.FTZ R61, R64, 1.4426950216293334961 ;  /* 0x3fb8aa3b403d7820 */ /* 0x000fe20000410000 */
[----:B------:R-:W2:Y:S03]  /*1820*/  LDG.E.64 R56, desc[UR12][R56.64] ;  /* 0x0000000c38387981 */ /* 0x000ea6000c1e1b00 */
[----:B------:R-:W-:Y:S02]  /*1830*/  FMUL.FTZ R64, R17, R61 ;  /* 0x0000003d11407220 */ /* 0x000fe40000410000 */
[----:B------:R1:W-:Y:S01]  /*1840*/  MUFU.COS R147, R67 ;  /* 0x0000004300937308 */ /* 0x0003e20000000000 */
[----:B0-----:R-:W-:Y:S01]  /*1850*/  IMAD R63, R19, UR9, R62 ;  /* 0x00000009133f7c24 */ /* 0x001fe2000f8e023e */
[----:B------:R-:W-:-:S04]  /*1860*/  LEA R62, P1, R58, R104, 0x3 ;  /* 0x000000683a3e7211 */ /* 0x000fc800078218ff */
[----:B------:R-:W-:Y:S02]  /*1870*/  IADD3 R63, R59, R63, RZ ;  /* 0x0000003f3b3f7210 */ /* 0x000fe40007ffe0ff */
[----:B------:R-:W-:Y:S01]  /*1880*/  LEA.HI R59, R60, R60, RZ, 0x1 ;  /* 0x0000003c3c3b7211 */ /* 0x000fe200078f08ff */
[----:B------:R-:W0:Y:S01]  /*1890*/  MUFU.EX2 R64, R64 ;  /* 0x0000004000407308 */ /* 0x000e220000000800 */
[----:B------:R-:W-:Y:S01]  /*18a0*/  LEA.HI.X R63, R58, R105, R63, 0x3, P1 ;  /* 0x000000693a3f7211 */ /* 0x000fe200008f1c3f */
[----:B-1----:R-:W-:Y:S01]  /*18b0*/  FMUL.FTZ R67, R6, UR31 ;  /* 0x0000001f06437c20 */ /* 0x002fe20008410000 */
[----:B------:R-:W-:Y:S02]  /*18c0*/  LOP3.LUT R59, R59, 0xfffffe, RZ, 0xc0, !PT ;  /* 0x00fffffe3b3b7812 */ /* 0x000fe400078ec0ff */
[----:B------:R-:W-:Y:S01]  /*18d0*/  ISETP.NE.AND P1, PT, R111, RZ, PT ;  /* 0x000000ff6f00720c */ /* 0x000fe20003f25270 */
[----:B------:R-:W-:Y:S01]  /*18e0*/  FMUL.RZ R71, R67, 0.15915493667125701904 ;  /* 0x3e22f98343477820 */ /* 0x000fe2000040c000 */
[----:B------:R-:W-:Y:S01]  /*18f0*/  IADD3 R60, R60, -R59, RZ ;  /* 0x8000003b3c3c7210 */ /* 0x000fe20007ffe0ff */
[----:B------:R-:W-:Y:S01]  /*1900*/  MUFU.SIN R121, R68 ;  /* 0x0000004400797308 */ /* 0x000fe20000000400 */
[----:B------:R1:W2:Y:S01]  /*1910*/  LDG.E.64 R58, desc[UR12][R62.64] ;  /* 0x0000000c3e3a7981 */ /* 0x0002a2000c1e1b00 */
[----:B------:R-:W-:Y:S01]  /*1920*/  IADD3 R67, R111, 0x200, RZ ;  /* 0x000002006f437810 */ /* 0x000fe20007ffe0ff */
[----:B------:R-:W-:-:S05]  /*1930*/  HFMA2.MMA R69, -RZ, RZ, 0, 0 ;  /* 0x00000000ff457435 */ /* 0x000fca00000001ff */
[----:B------:R3:W-:Y:S02]  /*1940*/  MUFU.COS R143, R68 ;  /* 0x00000044008f7308 */ /* 0x0007e40000000000 */
[----:B------:R-:W-:Y:S01]  /*1950*/  @!P1 LEA R67, R60, R19, 0x8 ;  /* 0x000000133c439211 */ /* 0x000fe200078e40ff */
[C---:B0-----:R-:W-:Y:S01]  /*1960*/  FMUL.FTZ R84, R64.reuse, R65 ;  /* 0x0000004140547220 */ /* 0x041fe20000410000 */
[----:B------:R-:W-:Y:S02]  /*1970*/  FMUL.FTZ R85, R64, R85 ;  /* 0x0000005540557220 */ /* 0x000fe40000410000 */
[----:B------:R-:W-:Y:S02]  /*1980*/  LEA R67, R67, R108, 0x3 ;  /* 0x0000006c43437211 */ /* 0x000fe400078e18ff */
[----:B------:R-:W-:Y:S03]  /*1990*/  MUFU.SIN R140, R71 ;  /* 0x00000047008c7308 */ /* 0x000fe60000000400 */
[----:B------:R0:W-:Y:S01]  /*19a0*/  STS.64 [R67+0x2510], R84 ;  /* 0x0025105443007388 */ /* 0x0001e20000000a00 */
[----:B------:R-:W-:Y:S01]  /*19b0*/  FMUL.FTZ R60, R4, UR31 ;  /* 0x0000001f043c7c20 */ /* 0x000fe20008410000 */
[----:B---3--:R-:W-:-:S03]  /*19c0*/  FMUL.FTZ R68, R5, UR31 ;  /* 0x0000001f05447c20 */ /* 0x008fc60008410000 */
[----:B------:R-:W-:Y:S01]  /*19d0*/  FMUL.RZ R65, R60, 0.15915493667125701904 ;  /* 0x3e22f9833c417820 */ /* 0x000fe2000040c000 */
[----:B------:R-:W-:Y:S01]  /*19e0*/  FMUL.FTZ R60, R3, UR31 ;  /* 0x0000001f033c7c20 */ /* 0x000fe20008410000 */
[----:B------:R3:W-:Y:S01]  /*19f0*/  MUFU.COS R118, R71 ;  /* 0x0000004700767308 */ /* 0x0007e20000000000 */
[----:B------:R-:W-:Y:S01]  /*1a00*/  FMUL.RZ R86, R68, 0.15915493667125701904 ;  /* 0x3e22f98344567820 */ /* 0x000fe2000040c000 */
[----:B------:R-:W-:Y:S01]  /*1a10*/  MOV R68, 0x3f800000 ;  /* 0x3f80000000447802 */ /* 0x000fe20000000f00 */
[----:B-1----:R-:W-:-:S04]  /*1a20*/  @!P2 IMAD.WIDE R62, R125, 0x10, R200 ;  /* 0x000000107d3ea825 */ /* 0x002fc800078e02c8 */
[----:B------:R-:W-:Y:S01]  /*1a30*/  FMUL.RZ R116, R60, 0.15915493667125701904 ;  /* 0x3e22f9833c747820 */ /* 0x000fe2000040c000 */
[-C--:B------:R-:W-:Y:S01]  /*1a40*/  FMUL.FTZ R60, R16, R61.reuse ;  /* 0x0000003d103c7220 */ /* 0x080fe20000410000 */
[----:B---3--:R-:W-:Y:S01]  /*1a50*/  CS2R R70, SRZ ;  /* 0x0000000000467805 */ /* 0x008fe2000001ff00 */
[----:B------:R-:W-:Y:S01]  /*1a60*/  BAR.SYNC.DEFER_BLOCKING 0x0 ;  /* 0x0000000000007b1d */ /* 0x000fe20000010000 */
[----:B------:R-:W-:-:S05]  /*1a70*/  FMUL.FTZ R64, R15, R61 ;  /* 0x0000003d0f407220 */ /* 0x000fca0000410000 */
[----:B------:R-:W-:Y:S08]  /*1a80*/  MUFU.SIN R129, R65 ;  /* 0x0000004100817308 */ /* 0x000ff00000000400 */
[----:B------:R1:W-:Y:S02]  /*1a90*/  MUFU.COS R137, R65 ;  /* 0x0000004100897308 */ /* 0x0003e40000000000 */
[-C--:B-1----:R-:W-:Y:S01]  /*1aa0*/  FMUL.FTZ R65, R12, R61.reuse ;  /* 0x0000003d0c417220 */ /* 0x082fe20000410000 */
[----:B------:R1:W5:Y:S05]  /*1ab0*/  @!P2 LDG.E.128 R68, desc[UR12][R62.64] ;  /* 0x0000000c3e44a981 */ /* 0x00036a000c1e1d00 */
[----:B------:R-:W3:Y:S01]  /*1ac0*/  MUFU.EX2 R60, R60 ;  /* 0x0000003c003c7308 */ /* 0x000ee20000000800 */
[----:B-1----:R-:W-:-:S07]  /*1ad0*/  FMUL.FTZ R62, R14, R61 ;  /* 0x0000003d0e3e7220 */ /* 0x002fce0000410000 */
[----:B------:R-:W1:Y:S01]  /*1ae0*/  MUFU.EX2 R65, R65 ;  /* 0x0000004100417308 */ /* 0x000e620000000800 */
[-C--:B------:R-:W-:Y:S01]  /*1af0*/  FMUL.FTZ R63, R13, R61.reuse ;  /* 0x0000003d0d3f7220 */ /* 0x080fe20000410000 */
[----:B0-----:R-:W-:-:S06]  /*1b00*/  FMUL.FTZ R67, R11, R61 ;  /* 0x0000003d0b437220 */ /* 0x001fcc0000410000 */
[----:B------:R-:W0:Y:S08]  /*1b10*/  MUFU.EX2 R62, R62 ;  /* 0x0000003e003e7308 */ /* 0x000e300000000800 */
[----:B------:R-:W4:Y:S01]  /*1b20*/  MUFU.EX2 R64, R64 ;  /* 0x0000004000407308 */ /* 0x000f220000000800 */
[C---:B---3--:R-:W-:Y:S01]  /*1b30*/  FMUL.FTZ R161, R60.reuse, R161 ;  /* 0x000000a13ca17220 */ /* 0x048fe20000410000 */
[----:B------:R-:W-:-:S06]  /*1b40*/  FMUL.FTZ R160, R60, R81 ;  /* 0x000000513ca07220 */ /* 0x000fcc0000410000 */
[----:B------:R-:W3:Y:S01]  /*1b50*/  MUFU.EX2 R63, R63 ;  /* 0x0000003f003f7308 */ /* 0x000ee20000000800 */
[----:B------:R-:W-:Y:S01]  /*1b60*/  FMUL.FTZ R60, R8, R61 ;  /* 0x0000003d083c7220 */ /* 0x000fe20000410000 */
[C---:B-1----:R-:W-:Y:S01]  /*1b70*/  FMUL.FTZ R153, R65.reuse, R80 ;  /* 0x0000005041997220 */ /* 0x042fe20000410000 */
[----:B------:R-:W-:-:S05]  /*1b80*/  FMUL.FTZ R152, R65, R152 ;  /* 0x0000009841987220 */ /* 0x000fca0000410000 */
[----:B------:R-:W1:Y:S01]  /*1b90*/  MUFU.EX2 R67, R67 ;  /* 0x0000004300437308 */ /* 0x000e620000000800 */
[C---:B0-----:R-:W-:Y:S01]  /*1ba0*/  FMUL.FTZ R157, R62.reuse, R157 ;  /* 0x0000009d3e9d7220 */ /* 0x041fe20000410000 */
[----:B------:R-:W-:Y:S01]  /*1bb0*/  FMUL.FTZ R156, R62, R87 ;  /* 0x000000573e9c7220 */ /* 0x000fe20000410000 */
[----:B------:R-:W-:Y:S01]  /*1bc0*/  FMUL.FTZ R65, RZ, R160 ;  /* 0x000000a0ff417220 */ /* 0x000fe20000410000 */
[----:B------:R-:W-:Y:S01]  /*1bd0*/  FMUL.FTZ R62, R7, R61 ;  /* 0x0000003d073e7220 */ /* 0x000fe20000410000 */
[----:B----4-:R-:W-:-:S03]  /*1be0*/  FMUL.FTZ R159, R64, R159 ;  /* 0x0000009f409f7220 */ /* 0x010fc60000410000 */
[----:B------:R0:W-:Y:S01]  /*1bf0*/  MUFU.EX2 R144, R60 ;  /* 0x0000003c00907308 */ /* 0x0001e20000000800 */
[----:B------:R-:W-:Y:S01]  /*1c00*/  FMUL.FTZ R158, R64, R83 ;  /* 0x00000053409e7220 */ /* 0x000fe20000410000 */
[C---:B------:R-:W-:Y:S01]  /*1c10*/  FFMA.FTZ R64, R222.reuse, R161, -R65 ;  /* 0x000000a1de407223 */ /* 0x040fe20000010841 */
[----:B---3--:R-:W-:Y:S01]  /*1c20*/  FMUL.FTZ R155, R63, R66 ;  /* 0x000000423f9b7220 */ /* 0x008fe20000410000 */
[----:B0-----:R-:W-:-:S04]  /*1c30*/  FMUL.FTZ R60, R222, R160 ;  /* 0x000000a0de3c7220 */ /* 0x001fc80000410000 */
[----:B------:R-:W0:Y:S01]  /*1c40*/  MUFU.EX2 R62, R62 ;  /* 0x0000003e003e7308 */ /* 0x000e220000000800 */
[----:B------:R-:W-:Y:S01]  /*1c50*/  FFMA.FTZ R65, RZ, R161, R60 ;  /* 0x000000a1ff417223 */ /* 0x000fe2000001003c */
[----:B------:R-:W-:-:S03]  /*1c60*/  FADD.FTZ R66, R225, R64 ;  /* 0x00000040e1427221 */ /* 0x000fc60000010000 */
[----:B------:R-:W-:Y:S01]  /*1c70*/  FADD.FTZ R65, RZ, R65 ;  /* 0x00000041ff417221 */ /* 0x000fe20000010000 */
[----:B------:R-:W-:Y:S01]  /*1c80*/  FMUL.FTZ R154, R63, R154 ;  /* 0x0000009a3f9a7220 */ /* 0x000fe20000410000 */
[C---:B-1----:R-:W-:Y:S01]  /*1c90*/  FMUL.FTZ R151, R67.reuse, R82 ;  /* 0x0000005243977220 */ /* 0x042fe20000410000 */
[----:B------:R-:W-:Y:S01]  /*1ca0*/  FMUL.FTZ R150, R67, R150 ;  /* 0x0000009643967220 */ /* 0x000fe20000410000 */
[-C--:B------:R-:W-:Y:S01]  /*1cb0*/  FMUL.FTZ R80, R158, R66.reuse ;  /* 0x000000429e507220 */ /* 0x080fe20000410000 */
[----:B------:R-:W-:Y:S01]  /*1cc0*/  FMUL.FTZ R63, R6, R61 ;  /* 0x0000003d063f7220 */ /* 0x000fe20000410000 */
[----:B------:R-:W-:Y:S01]  /*1cd0*/  FMUL.FTZ R67, R158, R65 ;  /* 0x000000419e437220 */ /* 0x000fe20000410000 */
[----:B------:R-:W-:Y:S01]  /*1ce0*/  FMUL.FTZ R60, R5, R61 ;  /* 0x0000003d053c7220 */ /* 0x000fe20000410000 */
[----:B------:R-:W-:Y:S01]  /*1cf0*/  FFMA.FTZ R80, R159, R65, R80 ;  /* 0x000000419f507223 */ /* 0x000fe20000010050 */
[----:B------:R-:W-:Y:S01]  /*1d00*/  FMUL.FTZ R65, R3, R61 ;  /* 0x0000003d03417220 */ /* 0x000fe20000410000 */
[----:B------:R-:W-:Y:S01]  /*1d10*/  FFMA.FTZ R67, R159, R66, -R67 ;  /* 0x000000429f437223 */ /* 0x000fe20000010843 */
[----:B------:R-:W1:Y:S01]  /*1d20*/  MUFU.EX2 R63, R63 ;  /* 0x0000003f003f7308 */ /* 0x000e620000000800 */
[----:B------:R-:W-:-:S02]  /*1d30*/  FADD.FTZ R80, RZ, R80 ;  /* 0x00000050ff507221 */ /* 0x000fc40000010000 */
[----:B------:R-:W-:Y:S01]  /*1d40*/  FADD.FTZ R67, R220, R67 ;  /* 0x00000043dc437221 */ /* 0x000fe20000010000 */
[----:B0-----:R-:W-:-:S04]  /*1d50*/  FMUL.FTZ R143, R62, R143 ;  /* 0x0000008f3e8f7220 */ /* 0x001fc80000410000 */
[----:B------:R-:W-:Y:S01]  /*1d60*/  MUFU.SIN R123, R86 ;  /* 0x00000056007b7308 */ /* 0x000fe20000000400 */
[----:B------:R-:W-:Y:S01]  /*1d70*/  FMUL.FTZ R142, R62, R121 ;  /* 0x000000793e8e7220 */ /* 0x000fe20000410000 */
[----:B------:R-:W-:Y:S02]  /*1d80*/  HADD2.F32 R125, -RZ, R77.H1_H1 ;  /* 0x3000004dff7d7230 */ /* 0x000fe40000004100 */
[----:B------:R-:W-:-:S04]  /*1d90*/  FMUL.FTZ R62, R156, R67 ;  /* 0x000000439c3e7220 */ /* 0x000fc80000410000 */
[----:B------:R0:W-:Y:S01]  /*1da0*/  MUFU.COS R139, R86 ;  /* 0x00000056008b7308 */ /* 0x0001e20000000000 */
[----:B------:R-:W-:Y:S01]  /*1db0*/  FMUL.FTZ R64, R4, R61 ;  /* 0x0000003d04407220 */ /* 0x000fe20000410000 */
[----:B------:R-:W-:-:S06]  /*1dc0*/  FMUL.FTZ R66, R156, R80 ;  /* 0x000000509c427220 */ /* 0x000fcc0000410000 */
[----:B------:R-:W3:Y:S01]  /*1dd0*/  MUFU.EX2 R60, R60 ;  /* 0x0000003c003c7308 */ /* 0x000ee20000000800 */
[----:B------:R-:W-:-:S07]  /*1de0*/  FFMA.FTZ R62, R157, R80, R62 ;  /* 0x000000509d3e7223 */ /* 0x000fce000001003e */
[----:B------:R-:W-:Y:S01]  /*1df0*/  MUFU.SIN R134, R116 ;  /* 0x0000007400867308 */ /* 0x000fe20000000400 */
[----:B------:R-:W-:-:S07]  /*1e00*/  FFMA.FTZ R66, R157, R67, -R66 ;  /* 0x000000439d427223 */ /* 0x000fce0000010842 */
[----:B------:R-:W-:Y:S01]  /*1e10*/  MUFU.COS R120, R116 ;  /* 0x0000007400787308 */ /* 0x000fe20000000000 */
[----:B------:R-:W-:-:S07]  /*1e20*/  FMUL.FTZ R223, R14, R125 ;  /* 0x0000007d0edf7220 */ /* 0x000fce0000410000 */
[----:B------:R-:W4:Y:S01]  /*1e30*/  MUFU.EX2 R65, R65 ;  /* 0x0000004100417308 */ /* 0x000f220000000800 */
[----:B------:R-:W-:Y:S01]  /*1e40*/  FADD.FTZ R62, RZ, R62 ;  /* 0x0000003eff3e7221 */ /* 0x000fe20000010000 */
[----:B------:R-:W-:Y:S01]  /*1e50*/  FADD.FTZ R66, R223, R66 ;  /* 0x00000042df427221 */ /* 0x000fe20000010000 */
[C---:B-1----:R-:W-:Y:S01]  /*1e60*/  FMUL.FTZ R141, R63.reuse, R118 ;  /* 0x000000763f8d7220 */ /* 0x042fe20000410000 */
[----:B------:R-:W-:-:S04]  /*1e70*/  FMUL.FTZ R140, R63, R140 ;  /* 0x0000008c3f8c7220 */ /* 0x000fc80000410000 */
[----:B------:R-:W1:Y:S01]  /*1e80*/  MUFU.EX2 R64, R64 ;  /* 0x0000004000407308 */ /* 0x000e620000000800 */
[--C-:B------:R-:W-:Y:S02]  /*1e90*/  HADD2.F32 R124, -RZ, R78.reuse.H0_H0 ;  /* 0x2000004eff7c7230 */ /* 0x100fe40000004100 */
[----:B0-----:R-:W-:Y:S01]  /*1ea0*/  FMUL.FTZ R86, R10, R61 ;  /* 0x0000003d0a567220 */ /* 0x001fe20000410000 */
[C---:B---3--:R-:W-:Y:S01]  /*1eb0*/  FMUL.FTZ R139, R60.reuse, R139 ;  /* 0x0000008b3c8b7220 */ /* 0x048fe20000410000 */
[----:B------:R-:W-:Y:S01]  /*1ec0*/  FMUL.FTZ R138, R60, R123 ;  /* 0x0000007b3c8a7220 */ /* 0x000fe20000410000 */
[C---:B------:R-:W-:Y:S01]  /*1ed0*/  FMUL.FTZ R63, R154.reuse, R62 ;  /* 0x0000003e9a3f7220 */ /* 0x040fe20000410000 */
[----:B------:R-:W-:Y:S01]  /*1ee0*/  FMUL.FTZ R60, R154, R66 ;  /* 0x000000429a3c7220 */ /* 0x000fe20000410000 */
[----:B------:R-:W-:Y:S01]  /*1ef0*/  FMUL.FTZ R218, R13, R124 ;  /* 0x0000007c0dda7220 */ /* 0x000fe20000410000 */
[C---:B----4-:R-:W-:Y:S01]  /*1f00*/  FMUL.FTZ R135, R65.reuse, R120 ;  /* 0x0000007841877220 */ /* 0x050fe20000410000 */
[----:B------:R-:W-:Y:S01]  /*1f10*/  FMUL.FTZ R134, R65, R134 ;  /* 0x0000008641867220 */ /* 0x000fe20000410000 */
[C---:B------:R-:W-:Y:S01]  /*1f20*/  FFMA.FTZ R65, R155.reuse, R66, -R63 ;  /* 0x000000429b417223 */ /* 0x040fe2000001083f */
[----:B------:R-:W-:Y:S01]  /*1f30*/  FFMA.FTZ R60, R155, R62, R60 ;  /* 0x0000003e9b3c7223 */ /* 0x000fe2000001003c */
[----:B------:R-:W0:Y:S02]  /*1f40*/  MUFU.EX2 R86, R86 ;  /* 0x0000005600567308 */ /* 0x000e240000000800 */
[----:B------:R-:W-:Y:S01]  /*1f50*/  FADD.FTZ R65, R218, R65 ;  /* 0x00000041da417221 */ /* 0x000fe20000010000 */
[----:B------:R-:W-:Y:S01]  /*1f60*/  FADD.FTZ R66, RZ, R60 ;  /* 0x0000003cff427221 */ /* 0x000fe20000010000 */
[----:B------:R-:W-:Y:S01]  /*1f70*/  FMUL.FTZ R63, R85, R160 ;  /* 0x000000a0553f7220 */ /* 0x000fe20000410000 */
[C---:B-1----:R-:W-:Y:S01]  /*1f80*/  FMUL.FTZ R137, R64.reuse, R137 ;  /* 0x0000008940897220 */ /* 0x042fe20000410000 */
[----:B------:R-:W-:Y:S01]  /*1f90*/  FMUL.FTZ R136, R64, R129 ;  /* 0x0000008140887220 */ /* 0x000fe20000410000 */
[C---:B------:R-:W-:Y:S01]  /*1fa0*/  FMUL.FTZ R82, R152.reuse, R65 ;  /* 0x0000004198527220 */ /* 0x040fe20000410000 */
[----:B------:R-:W-:Y:S01]  /*1fb0*/  FMUL.FTZ R64, R152, R66 ;  /* 0x0000004298407220 */ /* 0x000fe20000410000 */
[----:B------:R-:W-:Y:S01]  /*1fc0*/  FMUL.FTZ R60, R2, UR31 ;  /* 0x0000001f023c7c20 */ /* 0x000fe20008410000 */
[C---:B------:R-:W-:Y:S01]  /*1fd0*/  FMUL.FTZ R62, R84.reuse, R160 ;  /* 0x000000a0543e7220 */ /* 0x040fe20000410000 */
[----:B------:R-:W-:Y:S01]  /*1fe0*/  FFMA.FTZ R63, R84, R161, -R63 ;  /* 0x000000a1543f7223 */ /* 0x000fe2000001083f */
[----:B------:R-:W-:-:S02]  /*1ff0*/  HADD2.F32 R123, -RZ, R78.H1_H1 ;  /* 0x3000004eff7b7230 */ /* 0x000fc40000004100 */
[C---:B------:R-:W-:Y:S01]  /*2000*/  FFMA.FTZ R82, R153.reuse, R66, R82 ;  /* 0x0000004299527223 */ /* 0x040fe20000010052 */
[----:B------:R-:W-:Y:S01]  /*2010*/  FFMA.FTZ R80, R153, R65, -R64 ;  /* 0x0000004199507223 */ /* 0x000fe20000010840 */
[----:B------:R-:W-:Y:S01]  /*2020*/  FMUL.RZ R81, R60, 0.15915493667125701904 ;  /* 0x3e22f9833c517820 */ /* 0x000fe2000040c000 */
[----:B------:R-:W-:Y:S01]  /*2030*/  FFMA.FTZ R60, R85, R161, R62 ;  /* 0x000000a1553c7223 */ /* 0x000fe2000001003e */
[----:B------:R-:W-:Y:S01]  /*2040*/  FMUL.FTZ R64, R158, R63 ;  /* 0x0000003f9e407220 */ /* 0x000fe20000410000 */
[----:B------:R-:W-:Y:S01]  /*2050*/  FMUL.FTZ R221, R12, R123 ;  /* 0x0000007b0cdd7220 */ /* 0x000fe20000410000 */
[----:B------:R-:W-:Y:S01]  /*2060*/  FADD.FTZ R82, RZ, R82 ;  /* 0x00000052ff527221 */ /* 0x000fe20000010000 */
[C---:B0-----:R-:W-:Y:S01]  /*2070*/  FMUL.FTZ R149, R86.reuse, R149 ;  /* 0x0000009556957220 */ /* 0x041fe20000410000 */
[-C--:B------:R-:W-:Y:S01]  /*2080*/  FFMA.FTZ R64, R159, R60.reuse, R64 ;  /* 0x0000003c9f407223 */ /* 0x080fe20000010040 */
[----:B------:R-:W-:Y:S01]  /*2090*/  FMUL.FTZ R148, R86, R115 ;  /* 0x0000007356947220 */ /* 0x000fe20000410000 */
[----:B------:R-:W-:Y:S01]  /*20a0*/  FMUL.FTZ R60, R158, R60 ;  /* 0x0000003c9e3c7220 */ /* 0x000fe20000410000 */
[----:B------:R-:W-:Y:S01]  /*20b0*/  FADD.FTZ R80, R221, R80 ;  /* 0x00000050dd507221 */ /* 0x000fe20000010000 */
[----:B------:R-:W-:Y:S01]  /*20c0*/  FMUL.FTZ R86, R150, R82 ;  /* 0x0000005296567220 */ /* 0x000fe20000410000 */
[-C--:B------:R-:W-:Y:S01]  /*20d0*/  FMUL.FTZ R116, R9, R61.reuse ;  /* 0x0000003d09747220 */ /* 0x080fe20000410000 */
[----:B------:R-:W-:Y:S01]  /*20e0*/  FMUL.FTZ R61, R2, R61 ;  /* 0x0000003d023d7220 */ /* 0x000fe20000410000 */
[----:B------:R-:W-:Y:S01]  /*20f0*/  FFMA.FTZ R60, R159, R63, -R60 ;  /* 0x0000003f9f3c7223 */ /* 0x000fe2000001083c */
[CC--:B------:R-:W-:Y:S01]  /*2100*/  FFMA.FTZ R63, R151.reuse, R80.reuse, -R86 ;  /* 0x00000050973f7223 */ /* 0x0c0fe20000010856 */
[----:B------:R-:W-:Y:S01]  /*2110*/  FMUL.FTZ R86, R150, R80 ;  /* 0x0000005096567220 */ /* 0x000fe20000410000 */
[C---:B------:R-:W-:Y:S01]  /*2120*/  FMUL.FTZ R66, R156.reuse, R64 ;  /* 0x000000409c427220 */ /* 0x040fe20000410000 */
[----:B------:R-:W-:Y:S01]  /*2130*/  HADD2.F32 R122, -RZ, R79.H0_H0 ;  /* 0x2000004fff7a7230 */ /* 0x000fe20000004100 */
[----:B------:R-:W0:Y:S01]  /*2140*/  MUFU.EX2 R116, R116 ;  /* 0x0000007400747308 */ /* 0x000e220000000800 */
[----:B------:R-:W-:Y:S01]  /*2150*/  FFMA.FTZ R86, R151, R82, R86 ;  /* 0x0000005297567223 */ /* 0x000fe20000010056 */
[-C--:B------:R-:W-:Y:S01]  /*2160*/  FFMA.FTZ R66, R157, R60.reuse, -R66 ;  /* 0x0000003c9d427223 */ /* 0x080fe20000010842 */
[----:B------:R-:W-:Y:S01]  /*2170*/  FMUL.FTZ R80, R156, R60 ;  /* 0x0000003c9c507220 */ /* 0x000fe20000410000 */
[----:B------:R-:W-:-:S04]  /*2180*/  FMUL.FTZ R216, R11, R122 ;  /* 0x0000007a0bd87220 */ /* 0x000fc80000410000 */
[----:B------:R-:W-:Y:S01]  /*2190*/  MUFU.COS R62, R81 ;  /* 0x00000051003e7308 */ /* 0x000fe20000000000 */
[----:B------:R-:W-:-:S07]  /*21a0*/  FADD.FTZ R86, RZ, R86 ;  /* 0x00000056ff567221 */ /* 0x000fce0000010000 */
[----:B------:R-:W1:Y:S01]  /*21b0*/  MUFU.EX2 R61, R61 ;  /* 0x0000003d003d7308 */ /* 0x000e620000000800 */
[----:B------:R-:W-:Y:S02]  /*21c0*/  HADD2.F32 R121, -RZ, R79.H1_H1 ;  /* 0x3000004fff797230 */ /* 0x000fe40000004100 */
[----:B------:R-:W-:-:S05]  /*21d0*/  FADD.FTZ R65, R216, R63 ;  /* 0x0000003fd8417221 */ /* 0x000fca0000010000 */
[----:B------:R-:W3:Y:S01]  /*21e0*/  MUFU.SIN R60, R81 ;  /* 0x00000051003c7308 */ /* 0x000ee20000000400 */
        /* <DEDUP_REMOVED lines=9> */
[----:B0-----:R-:W-:Y:S01]  /*2280*/  FMUL.FTZ R146, R116, R117 ;  /* 0x0000007574927220 */ /* 0x001fe20000410000 */
[----:B------:R-:W-:Y:S01]  /*2290*/  FADD.FTZ R82, R219, R82 ;  /* 0x00000052db527221 */ /* 0x000fe20000010000 */
[----:B-1----:R-:W-:Y:S01]  /*22a0*/  FMUL.FTZ R133, R61, R62 ;  /* 0x0000003e3d857220 */ /* 0x002fe20000410000 */
[----:B------:R-:W-:Y:S01]  /*22b0*/  FFMA.FTZ R64, R155, R66, -R64 ;  /* 0x000000429b407223 */ /* 0x000fe20000010840 */
[----:B------:R-:W-:Y:S01]  /*22c0*/  FMUL.FTZ R62, R152, R63 ;  /* 0x0000003f983e7220 */ /* 0x000fe20000410000 */
[----:B------:R-:W-:Y:S01]  /*22d0*/  FADD.FTZ R67, RZ, R67 ;  /* 0x00000043ff437221 */ /* 0x000fe20000010000 */
[----:B------:R-:W-:Y:S01]  /*22e0*/  FMUL.FTZ R147, R116, R147 ;  /* 0x0000009374937220 */ /* 0x000fe20000410000 */
[----:B---3--:R-:W-:Y:S01]  /*22f0*/  FMUL.FTZ R131, R61, R60 ;  /* 0x0000003c3d837220 */ /* 0x008fe20000410000 */
[----:B------:R-:W-:Y:S01]  /*2300*/  FMUL.FTZ R60, R146, R82 ;  /* 0x00000052923c7220 */ /* 0x000fe20000410000 */
[-C--:B------:R-:W-:Y:S01]  /*2310*/  FFMA.FTZ R62, R153, R64.reuse, -R62 ;  /* 0x00000040993e7223 */ /* 0x080fe2000001083e */
[----:B------:R-:W-:Y:S01]  /*2320*/  FMUL.FTZ R64, R152, R64 ;  /* 0x0000004098407220 */ /* 0x000fe20000410000 */
[----:B------:R-:W-:Y:S01]  /*2330*/  FMUL.FTZ R61, R146, R67 ;  /* 0x00000043923d7220 */ /* 0x000fe20000410000 */
[----:B------:R-:W-:-:S02]  /*2340*/  HADD2.F32 R120, -RZ, R72.H0_H0 ;  /* 0x20000048ff787230 */ /* 0x000fc40000004100 */
[----:B------:R-:W-:Y:S01]  /*2350*/  FFMA.FTZ R67, R147, R67, R60 ;  /* 0x0000004393437223 */ /* 0x000fe2000001003c */
[----:B------:R-:W-:Y:S01]  /*2360*/  FMUL.FTZ R145, R144, R145 ;  /* 0x0000009190917220 */ /* 0x000fe20000410000 */
[----:B------:R-:W-:Y:S01]  /*2370*/  FFMA.FTZ R64, R153, R63, R64 ;  /* 0x0000003f99407223 */ /* 0x000fe20000010040 */
[----:B------:R-:W-:Y:S01]  /*2380*/  FMUL.FTZ R60, R150, R62 ;  /* 0x0000003e963c7220 */ /* 0x000fe20000410000 */
[----:B------:R-:W-:Y:S01]  /*2390*/  FMUL.FTZ R144, R144, R119 ;  /* 0x0000007790907220 */ /* 0x000fe20000410000 */
[----:B------:R-:W-:Y:S01]  /*23a0*/  FFMA.FTZ R82, R147, R82, -R61 ;  /* 0x0000005293527223 */ /* 0x000fe2000001083d */
[----:B------:R-:W-:Y:S01]  /*23b0*/  FMUL.FTZ R207, R9, R120 ;  /* 0x0000007809cf7220 */ /* 0x000fe20000410000 */
[----:B------:R-:W-:Y:S01]  /*23c0*/  FADD.FTZ R67, RZ, R67 ;  /* 0x00000043ff437221 */ /* 0x000fe20000010000 */
[-C--:B------:R-:W-:Y:S01]  /*23d0*/  FMUL.FTZ R61, R150, R64.reuse ;  /* 0x00000040963d7220 */ /* 0x080fe20000410000 */
[----:B------:R-:W-:Y:S01]  /*23e0*/  FFMA.FTZ R60, R151, R64, R60 ;  /* 0x00000040973c7223 */ /* 0x000fe2000001003c */
[----:B------:R-:W-:Y:S01]  /*23f0*/  FADD.FTZ R82, R207, R82 ;  /* 0x00000052cf527221 */ /* 0x000fe20000010000 */
[----:B------:R-:W-:Y:S01]  /*2400*/  FMUL.FTZ R64, R144, R67 ;  /* 0x0000004390407220 */ /* 0x000fe20000410000 */
[----:B------:R-:W-:-:S02]  /*2410*/  HADD2.F32 R119, -RZ, R72.H1_H1 ;  /* 0x30000048ff777230 */ /* 0x000fc40000004100 */
[----:B------:R-:W-:Y:S01]  /*2420*/  FFMA.FTZ R61, R151, R62, -R61 ;  /* 0x0000003e973d7223 */ /* 0x000fe2000001083d */
[CC--:B------:R-:W-:Y:S01]  /*2430*/  FFMA.FTZ R65, R145.reuse, R82.reuse, -R64 ;  /* 0x0000005291417223 */ /* 0x0c0fe20000010840 */
[----:B------:R-:W-:Y:S01]  /*2440*/  FMUL.FTZ R82, R144, R82 ;  /* 0x0000005290527220 */ /* 0x000fe20000410000 */
[----:B------:R-:W-:Y:S01]  /*2450*/  FMUL.FTZ R206, R8, R119 ;  /* 0x0000007708ce7220 */ /* 0x000fe20000410000 */
[----:B------:R-:W-:Y:S02]  /*2460*/  FMUL.FTZ R63, R148, R61 ;  /* 0x0000003d943f7220 */ /* 0x000fe40000410000 */
[----:B------:R-:W-:Y:S01]  /*2470*/  FFMA.FTZ R82, R145, R67, R82 ;  /* 0x0000004391527223 */ /* 0x000fe20000010052 */
[----:B------:R-:W-:Y:S01]  /*2480*/  FADD.FTZ R65, R206, R65 ;  /* 0x00000041ce417221 */ /* 0x000fe20000010000 */
[-C--:B------:R-:W-:Y:S01]  /*2490*/  FMUL.FTZ R62, R148, R60.reuse ;  /* 0x0000003c943e7220 */ /* 0x080fe20000410000 */
[C---:B------:R-:W-:Y:S01]  /*24a0*/  FFMA.FTZ R63, R149.reuse, R60, R63 ;  /* 0x0000003c953f7223 */ /* 0x040fe2000001003f */
[----:B------:R-:W-:Y:S01]  /*24b0*/  FADD.FTZ R82, RZ, R82 ;  /* 0x00000052ff527221 */ /* 0x000fe20000010000 */
[----:B------:R-:W-:Y:S01]  /*24c0*/  FMUL.FTZ R80, R142, R65 ;  /* 0x000000418e507220 */ /* 0x000fe20000410000 */
[----:B------:R-:W-:Y:S01]  /*24d0*/  FFMA.FTZ R62, R149, R61, -R62 ;  /* 0x0000003d953e7223 */ /* 0x000fe2000001083e */
        /* <DEDUP_REMOVED lines=10> */
[----:B------:R-:W-:Y:S01]  /*2580*/  FMUL.FTZ R61, R144, R60 ;  /* 0x0000003c903d7220 */ /* 0x000fe20000410000 */
[----:B------:R-:W-:Y:S01]  /*2590*/  FADD.FTZ R66, R205, R66 ;  /* 0x00000042cd427221 */ /* 0x000fe20000010000 */
[----:B------:R-:W-:Y:S01]  /*25a0*/  FMUL.FTZ R82, R140, R80 ;  /* 0x000000508c527220 */ /* 0x000fe20000410000 */
[----:B------:R-:W-:-:S02]  /*25b0*/  HADD2.F32 R115, -RZ, R73.H1_H1 ;  /* 0x30000049ff737230 */ /* 0x000fc40000004100 */
[-C--:B------:R-:W-:Y:S01]  /*25c0*/  FMUL.FTZ R62, R144, R64.reuse ;  /* 0x00000040903e7220 */ /* 0x080fe20000410000 */
[----:B------:R-:W-:Y:S01]  /*25d0*/  FFMA.FTZ R61, R145, R64, R61 ;  /* 0x00000040913d7223 */ /* 0x000fe2000001003d */
[-C--:B------:R-:W-:Y:S01]  /*25e0*/  FFMA.FTZ R63, R141, R66.reuse, -R82 ;  /* 0x000000428d3f7223 */ /* 0x080fe20000010852 */
[----:B------:R-:W-:Y:S01]  /*25f0*/  FMUL.FTZ R66, R140, R66 ;  /* 0x000000428c427220 */ /* 0x000fe20000410000 */
[----:B------:R-:W-:Y:S01]  /*2600*/  FMUL.FTZ R204, R6, R115 ;  /* 0x0000007306cc7220 */ /* 0x000fe20000410000 */
[----:B------:R-:W-:Y:S01]  /*2610*/  FFMA.FTZ R62, R145, R60, -R62 ;  /* 0x0000003c913e7223 */ /* 0x000fe2000001083e */
[----:B------:R-:W-:Y:S01]  /*2620*/  FMUL.FTZ R60, R142, R61 ;  /* 0x0000003d8e3c7220 */ /* 0x000fe20000410000 */
[----:B------:R-:W-:Y:S01]  /*2630*/  FFMA.FTZ R66, R141, R80, R66 ;  /* 0x000000508d427223 */ /* 0x000fe20000010042 */
[----:B------:R-:W-:Y:S01]  /*2640*/  FADD.FTZ R63, R204, R63 ;  /* 0x0000003fcc3f7221 */ /* 0x000fe20000010000 */
[----:B------:R-:W-:Y:S01]  /*2650*/  ISETP.NE.AND P2, PT, R111, 0x7f, PT ;  /* 0x0000007f6f00780c */ /* 0x000fe20003f45270 */
[-C--:B------:R-:W-:Y:S01]  /*2660*/  FMUL.FTZ R64, R142, R62.reuse ;  /* 0x0000003e8e407220 */ /* 0x080fe20000410000 */
[C---:B------:R-:W-:Y:S01]  /*2670*/  FFMA.FTZ R60, R143.reuse, R62, -R60 ;  /* 0x0000003e8f3c7223 */ /* 0x040fe2000001083c */
[----:B------:R-:W-:Y:S01]  /*2680*/  FADD.FTZ R66, RZ, R66 ;  /* 0x00000042ff427221 */ /* 0x000fe20000010000 */
[----:B------:R-:W-:Y:S01]  /*2690*/  FMUL.FTZ R82, R138, R63 ;  /* 0x0000003f8a527220 */ /* 0x000fe20000410000 */
[----:B------:R-:W-:Y:S01]  /*26a0*/  FFMA.FTZ R64, R143, R61, R64 ;  /* 0x0000003d8f407223 */ /* 0x000fe20000010040 */
[----:B------:R-:W-:Y:S01]  /*26b0*/  FMUL.FTZ R62, R140, R60 ;  /* 0x0000003c8c3e7220 */ /* 0x000fe20000410000 */
[----:B------:R-:W-:-:S02]  /*26c0*/  HADD2.F32 R130, -RZ, R74.H0_H0 ;  /* 0x2000004aff827230 */ /* 0x000fc40000004100 */
[-C--:B------:R-:W-:Y:S01]  /*26d0*/  FMUL.FTZ R80, R138, R66.reuse ;  /* 0x000000428a507220 */ /* 0x080fe20000410000 */
[----:B------:R-:W-:Y:S01]  /*26e0*/  FFMA.FTZ R82, R139, R66, R82 ;  /* 0x000000428b527223 */ /* 0x000fe20000010052 */
[-C--:B------:R-:W-:Y:S01]  /*26f0*/  FFMA.FTZ R62, R141, R64.reuse, R62 ;  /* 0x000000408d3e7223 */ /* 0x080fe2000001003e */
[----:B------:R-:W-:Y:S01]  /*2700*/  FMUL.FTZ R64, R140, R64 ;  /* 0x000000408c407220 */ /* 0x000fe20000410000 */
[----:B------:R-:W-:Y:S01]  /*2710*/  FFMA.FTZ R80, R139, R63, -R80 ;  /* 0x0000003f8b507223 */ /* 0x000fe20000010850 */
[----:B------:R-:W-:Y:S01]  /*2720*/  FMUL.FTZ R203, R5, R130 ;  /* 0x0000008205cb7220 */ /* 0x000fe20000410000 */
[----:B------:R-:W-:Y:S01]  /*2730*/  FADD.FTZ R82, RZ, R82 ;  /* 0x00000052ff527221 */ /* 0x000fe20000010000 */
[----:B------:R-:W-:Y:S01]  /*2740*/  @P2 LEA R116, R111, R108, 0x3 ;  /* 0x0000006c6f742211 */ /* 0x000fe200078e18ff */
[----:B------:R-:W-:Y:S02]  /*2750*/  HADD2.F32 R129, -RZ, R74.H1_H1 ;  /* 0x3000004aff817230 */ /* 0x000fe40000004100 */
[----:B------:R-:W-:Y:S01]  /*2760*/  FFMA.FTZ R64, R141, R60, -R64 ;  /* 0x0000003c8d407223 */ /* 0x000fe20000010840 */
[----:B------:R-:W-:Y:S01]  /*2770*/  FADD.FTZ R80, R203, R80 ;  /* 0x00000050cb507221 */ /* 0x000fe20000010000 */
[----:B------:R-:W-:Y:S01]  /*2780*/  FMUL.FTZ R66, R136, R82 ;  /* 0x0000005288427220 */ /* 0x000fe20000410000 */
[----:B------:R-:W-:Y:S01]  /*2790*/  FMUL.FTZ R60, R138, R62 ;  /* 0x0000003e8a3c7220 */ /* 0x000fe20000410000 */
[----:B------:R-:W0:Y:S01]  /*27a0*/  @P2 LDS.64 R116, [R116+0x3518] ;  /* 0x0035180074742984 */ /* 0x000e220000000a00 */
[-C--:B------:R-:W-:Y:S01]  /*27b0*/  FMUL.FTZ R63, R136, R80.reuse ;  /* 0x00000050883f7220 */ /* 0x080fe20000410000 */
[----:B------:R-:W-:Y:S01]  /*27c0*/  FFMA.FTZ R61, R137, R80, -R66 ;  /* 0x00000050893d7223 */ /* 0x000fe20000010842 */
[----:B------:R-:W-:Y:S01]  /*27d0*/  FMUL.FTZ R202, R4, R129 ;  /* 0x0000008104ca7220 */ /* 0x000fe20000410000 */
[-C--:B------:R-:W-:Y:S01]  /*27e0*/  FFMA.FTZ R60, R139, R64.reuse, -R60 ;  /* 0x000000408b3c7223 */ /* 0x080fe2000001083c */
[----:B------:R-:W-:Y:S01]  /*27f0*/  FMUL.FTZ R64, R138, R64 ;  /* 0x000000408a407220 */ /* 0x000fe20000410000 */
[----:B------:R-:W-:Y:S01]  /*2800*/  FFMA.FTZ R63, R137, R82, R63 ;  /* 0x00000052893f7223 */ /* 0x000fe2000001003f */
[----:B------:R-:W-:Y:S01]  /*2810*/  FADD.FTZ R65, R202, R61 ;  /* 0x0000003dca417221 */ /* 0x000fe20000010000 */
[----:B------:R-:W-:Y:S01]  /*2820*/  FMUL.FTZ R61, R136, R60 ;  /* 0x0000003c883d7220 */ /* 0x000fe20000410000 */
[----:B------:R-:W-:Y:S01]  /*2830*/  FFMA.FTZ R64, R139, R62, R64 ;  /* 0x0000003e8b407223 */ /* 0x000fe20000010040 */
[----:B------:R-:W-:Y:S01]  /*2840*/  FADD.FTZ R63, RZ, R63 ;  /* 0x0000003fff3f7221 */ /* 0x000fe20000010000 */
[----:B------:R-:W-:Y:S01]  /*2850*/  FMUL.FTZ R80, R134, R65 ;  /* 0x0000004186507220 */ /* 0x000fe20000410000 */
[----:B------:R-:W-:-:S02]  /*2860*/  HADD2.F32 R132, -RZ, R75.H0_H0 ;  /* 0x2000004bff847230 */ /* 0x000fc40000004100 */
[-C--:B------:R-:W-:Y:S01]  /*2870*/  FMUL.FTZ R62, R136, R64.reuse ;  /* 0x00000040883e7220 */ /* 0x080fe20000410000 */
[----:B------:R-:W-:Y:S01]  /*2880*/  FFMA.FTZ R61, R137, R64, R61 ;  /* 0x00000040893d7223 */ /* 0x000fe2000001003d */
[CC--:B------:R-:W-:Y:S01]  /*2890*/  FMUL.FTZ R66, R134.reuse, R63.reuse ;  /* 0x0000003f86427220 */ /* 0x0c0fe20000410000 */
[----:B------:R-:W-:Y:S01]  /*28a0*/  FFMA.FTZ R80, R135, R63, R80 ;  /* 0x0000003f87507223 */ /* 0x000fe20000010050 */
[----:B------:R-:W-:Y:S01]  /*28b0*/  FFMA.FTZ R62, R137, R60, -R62 ;  /* 0x0000003c893e7223 */ /* 0x000fe2000001083e */
[C---:B------:R-:W-:Y:S01]  /*28c0*/  FMUL.FTZ R60, R134.reuse, R61 ;  /* 0x0000003d863c7220 */ /* 0x040fe20000410000 */
[----:B------:R-:W-:Y:S01]  /*28d0*/  FFMA.FTZ R65, R135, R65, -R66 ;  /* 0x0000004187417223 */ /* 0x000fe20000010842 */
[----:B------:R-:W-:Y:S01]  /*28e0*/  FMUL.FTZ R86, R3, R132 ;  /* 0x0000008403567220 */ /* 0x000fe20000410000 */
[----:B------:R-:W-:Y:S01]  /*28f0*/  FADD.FTZ R80, RZ, R80 ;  /* 0x00000050ff507221 */ /* 0x000fe20000010000 */
[-C--:B------:R-:W-:Y:S01]  /*2900*/  FMUL.FTZ R64, R134, R62.reuse ;  /* 0x0000003e86407220 */ /* 0x080fe20000410000 */
[----:B------:R-:W-:Y:S01]  /*2910*/  FFMA.FTZ R62, R135, R62, -R60 ;  /* 0x0000003e873e7223 */ /* 0x000fe2000001083c */
[----:B------:R-:W-:Y:S01]  /*2920*/  FADD.FTZ R66, R86, R65 ;  /* 0x0000004156427221 */ /* 0x000fe20000010000 */
[----:B------:R-:W-:Y:S01]  /*2930*/  FMUL.FTZ R60, R131, R80 ;  /* 0x00000050833c7220 */ /* 0x000fe20000410000 */
[----:B------:R-:W-:-:S02]  /*2940*/  FFMA.FTZ R64, R135, R61, R64 ;  /* 0x0000003d87407223 */ /* 0x000fc40000010040 */
[-C--:B------:R-:W-:Y:S01]  /*2950*/  FMUL.FTZ R63, R131, R66.reuse ;  /* 0x00000042833f7220 */ /* 0x080fe20000410000 */
[----:B------:R-:W-:Y:S01]  /*2960*/  FFMA.FTZ R82, R133, R66, -R60 ;  /* 0x0000004285527223 */ /* 0x000fe2000001083c */
[C---:B--2---:R-:W-:Y:S01]  /*2970*/  FMUL.FTZ R60, R57.reuse, R58 ;  /* 0x0000003a393c7220 */ /* 0x044fe20000410000 */
[-C--:B------:R-:W-:Y:S01]  /*2980*/  FMUL.FTZ R61, R57, R59.reuse ;  /* 0x0000003b393d7220 */ /* 0x080fe20000410000 */
[----:B------:R-:W-:Y:S02]  /*2990*/  HADD2.F32 R163, -RZ, R75.H1_H1 ;  /* 0x3000004bffa37230 */ /* 0x000fe40000004100 */
[----:B------:R-:W-:Y:S01]  /*29a0*/  FFMA.FTZ R80, R133, R80, R63 ;  /* 0x0000005085507223 */ /* 0x000fe2000001003f */
[C---:B------:R-:W-:Y:S01]  /*29b0*/  FFMA.FTZ R63, R56.reuse, R59, R60 ;  /* 0x0000003b383f7223 */ /* 0x040fe2000001003c */
[----:B------:R-:W-:Y:S01]  /*29c0*/  FFMA.FTZ R61, R56, R58, -R61 ;  /* 0x0000003a383d7223 */ /* 0x000fe2000001083d */
[----:B------:R-:W-:Y:S01]  /*29d0*/  LEA.HI R59, R111, R111, RZ, 0x1e ;  /* 0x0000006f6f3b7211 */ /* 0x000fe200078ff0ff */
[C---:B------:R-:W-:Y:S01]  /*29e0*/  FMUL.FTZ R66, R131.reuse, R62 ;  /* 0x0000003e83427220 */ /* 0x040fe20000410000 */
[----:B------:R-:W-:Y:S01]  /*29f0*/  FMUL.FTZ R56, R131, R64 ;  /* 0x0000004083387220 */ /* 0x000fe20000410000 */
[----:B------:R-:W-:Y:S01]  /*2a00*/  FMUL.FTZ R87, R2, R163 ;  /* 0x000000a302577220 */ /* 0x000fe20000410000 */
[----:B------:R-:W-:Y:S01]  /*2a10*/  BSSY B0, `(.L_x_3174) ;  /* 0x0000010000007945 */ /* 0x000fe20003800000 */
[----:B------:R-:W-:Y:S01]  /*2a20*/  LEA R162, R59, R108, 0x4 ;  /* 0x0000006c3ba27211 */ /* 0x000fe200078e20ff */
[C---:B------:R-:W-:Y:S01]  /*2a30*/  FFMA.FTZ R57, R133.reuse, R64, R66 ;  /* 0x0000004085397223 */ /* 0x040fe20000010042 */
[----:B------:R-:W-:Y:S01]  /*2a40*/  FFMA.FTZ R56, R133, R62, -R56 ;  /* 0x0000003e85387223 */ /* 0x000fe20000010838 */
[----:B------:R-:W-:Y:S01]  /*2a50*/  FADD.FTZ R58, R87, R82 ;  /* 0x00000052573a7221 */ /* 0x000fe20000010000 */
[----:B------:R-:W-:Y:S01]  /*2a60*/  FADD.FTZ R59, RZ, R80 ;  /* 0x00000050ff3b7221 */ /* 0x000fe20000010000 */
[----:B0-----:R-:W-:Y:S06]  /*2a70*/  @P2 BRA `(.L_x_3175) ;  /* 0x0000000000242947 */ /* 0x001fec0003800000 */
[----:B------:R-:W-:Y:S02]  /*2a80*/  ISETP.NE.AND P2, PT, R103, R18, PT ;  /* 0x000000126700720c */ /* 0x000fe40003f45270 */
[----:B------:R-:W-:Y:S02]  /*2a90*/  MOV R116, 0x3f800000 ;  /* 0x3f80000000747802 */ /* 0x000fe40000000f00 */
[----:B------:R-:W-:-:S09]  /*2aa0*/  MOV R117, RZ ;  /* 0x000000ff00757202 */ /* 0x000fd20000000f00 */
[----:B------:R-:W-:-:S04]  /*2ab0*/  @P2 LEA.HI R60, R103, R103, RZ, 0x1 ;  /* 0x00000067673c2211 */ /* 0x000fc800078f08ff */
[----:B------:R-:W-:-:S04]  /*2ac0*/  @P2 LOP3.LUT R60, R60, 0xfffffe, RZ, 0xc0, !PT ;  /* 0x00fffffe3c3c2812 */ /* 0x000fc800078ec0ff */
[----:B------:R-:W-:-:S04]  /*2ad0*/  @P2 IADD3 R60, -R60, R103, RZ ;  /* 0x000000673c3c2210 */ /* 0x000fc80007ffe1ff */
[----:B------:R-:W-:-:S04]  /*2ae0*/  @P2 LEA R65, R60, R19, 0x8 ;  /* 0x000000133c412211 */ /* 0x000fc800078e40ff */
[----:B------:R-:W-:-:S05]  /*2af0*/  @P2 LEA R65, R65, R108, 0x3 ;  /* 0x0000006c41412211 */ /* 0x000fca00078e18ff */
[----:B------:R0:W1:Y:S02]  /*2b00*/  @P2 LDS.64 R116, [R65+0x2510] ;  /* 0x0025100041742984 */ /* 0x0000640000000a00 */
.L_x_3175:
[----:B------:R-:W-:Y:S05]  /*2b10*/  BSYNC B0 ;  /* 0x0000000000007941 */ /* 0x000fea0003800000 */
.L_x_3174:
        /* <DEDUP_REMOVED lines=38> */
[----:B0-----:R-:W-:Y:S04]  /*2d80*/  LDS.128 R64, [R208+0x1100] ;  /* 0x00110000d0407984 */ /* 0x001fe80000000c00 */
[----:B------:R-:W0:Y:S04]  /*2d90*/  LDS.128 R60, [R208+0x1110] ;  /* 0x00111000d03c7984 */ /* 0x000e280000000c00 */
        /* <DEDUP_REMOVED lines=101> */
.L_x_3233:
        /* <DEDUP_REMOVED lines=14> */
.L_x_3236:
[----:B------:R-:W-:-:S03]  /*34d0*/  UMOV UR6, 0xffffffff ;  /* 0xffffffff00067882 */ /* 0x000fc60000000000 */
[----:B------:R-:W-:Y:S05]  /*34e0*/  BRA.DIV UR6, `(.L_x_3179) ;  /* 0x0000005e06307947 */ /* 0x000fea000b800000 */
.L_x_3239:
[----:B------:R-:W-:-:S03]  /*34f0*/  UMOV UR6, 0xffffffff ;  /* 0xffffffff00067882 */ /* 0x000fc60000000000 */
[----:B------:R-:W-:Y:S05]  /*3500*/  BRA.DIV UR6, `(.L_x_3180) ;  /* 0x0000005e06507947 */ /* 0x000fea000b800000 */
.L_x_3242:
[----:B------:R-:W-:-:S03]  /*3510*/  UMOV UR6, 0xffffffff ;  /* 0xffffffff00067882 */ /* 0x000fc60000000000 */
[----:B------:R-:W-:Y:S05]  /*3520*/  BRA.DIV UR6, `(.L_x_3181) ;  /* 0x0000005e06707947 */ /* 0x000fea000b800000 */
.L_x_3245:
        /* <DEDUP_REMOVED lines=10> */
.L_x_3255:
        /* <DEDUP_REMOVED lines=44> */
.L_x_3176:
[----:B------:R-:W-:Y:S05]  /*3890*/  WARPSYNC.ALL ;  /* 0x0000000000007948 */ /* 0x000fea0003800000 */
[----:B------:R-:W-:Y:S01]  /*38a0*/  FMUL.FTZ R60, R133, R194 ;  /* 0x000000c2853c7220 */ /* 0x000fe20000410000 */
[C---:B-12---:R-:W-:Y:S01]  /*38b0*/  FMUL.FTZ R56, R131.reuse, -R116 ;  /* 0x8000007483387220 */ /* 0x046fe20000410000 */
[C---:B------:R-:W-:Y:S01]  /*38c0*/  FMUL.FTZ R58, R131.reuse, R194 ;  /* 0x000000c2833a7220 */ /* 0x040fe20000410000 */
[CC--:B------:R-:W-:Y:S01]  /*38d0*/  FMUL.FTZ R57, R131.reuse, R117.reuse ;  /* 0x0000007583397220 */ /* 0x0c0fe20000410000 */
[-C--:B------:R-:W-:Y:S01]  /*38e0*/  FFMA.FTZ R60, -R131, R178.reuse, -R60 ;  /* 0x000000b2833c7223 */ /* 0x080fe2000001093c */
[----:B------:R-:W-:Y:S01]  /*38f0*/  BAR.SYNC.DEFER_BLOCKING 0x0 ;  /* 0x0000000000007b1d */ /* 0x000fe20000010000 */
[C---:B------:R-:W-:Y:S01]  /*3900*/  FFMA.FTZ R56, R133.reuse, -R117, R56 ;  /* 0x8000007585387223 */ /* 0x040fe20000010038 */
[----:B------:R-:W-:Y:S01]  /*3910*/  FFMA.FTZ R58, R133, R178, -R58 ;  /* 0x000000b2853a7223 */ /* 0x000fe2000001083a */
[----:B------:R-:W-:Y:S01]  /*3920*/  FADD.FTZ R60, -R193, R60 ;  /* 0x0000003cc13c7221 */ /* 0x000fe20000010100 */
[----:B------:R-:W-:Y:S01]  /*3930*/  FFMA.FTZ R57, R133, R116, -R57 ;  /* 0x0000007485397223 */ /* 0x000fe20000010839 */
[C---:B------:R-:W-:Y:S01]  /*3940*/  FMUL.FTZ R62, R134.reuse, -R56 ;  /* 0x80000038863e7220 */ /* 0x040fe20000410000 */
[----:B------:R-:W-:Y:S01]  /*3950*/  FADD.FTZ R58, R177, R58 ;  /* 0x0000003ab13a7221 */ /* 0x000fe20000010000 */
[C---:B------:R-:W-:Y:S01]  /*3960*/  FMUL.FTZ R61, R134.reuse, -R60 ;  /* 0x8000003c863d7220 */ /* 0x040fe20000410000 */
[CC--:B------:R-:W-:Y:S01]  /*3970*/  FMUL.FTZ R59, R134.reuse, -R57.reuse ;  /* 0x80000039863b7220 */ /* 0x0c0fe20000410000 */
[C---:B------:R-:W-:Y:S01]  /*3980*/  FFMA.FTZ R62, R135.reuse, R57, -R62 ;  /* 0x00000039873e7223 */ /* 0x040fe2000001083e */
[-C--:B------:R-:W-:Y:S01]  /*3990*/  FMUL.FTZ R57, R134, -R58.reuse ;  /* 0x8000003a86397220 */ /* 0x080fe20000410000 */
[C---:B------:R-:W-:Y:S01]  /*39a0*/  FFMA.FTZ R61, R135.reuse, R58, -R61 ;  /* 0x0000003a873d7223 */ /* 0x040fe2000001083d */
[C---:B------:R-:W-:Y:S01]  /*39b0*/  FFMA.FTZ R59, R135.reuse, R56, R59 ;  /* 0x00000038873b7223 */ /* 0x040fe2000001003b */
[----:B------:R-:W-:Y:S01]  /*39c0*/  FMUL.FTZ R56, R136, -R62 ;  /* 0x8000003e88387220 */ /* 0x000fe20000410000 */
[----:B------:R-:W-:Y:S01]  /*39d0*/  FFMA.FTZ R57, R135, R60, R57 ;  /* 0x0000003c87397223 */ /* 0x000fe20000010039 */
[----:B------:R-:W-:Y:S01]  /*39e0*/  FADD.FTZ R61, R176, R61 ;  /* 0x0000003db03d7221 */ /* 0x000fe20000010000 */
[-C--:B------:R-:W-:Y:S01]  /*39f0*/  FMUL.FTZ R63, R136, -R59.reuse ;  /* 0x8000003b883f7220 */ /* 0x080fe20000410000 */
[C---:B------:R-:W-:Y:S01]  /*3a00*/  FFMA.FTZ R59, R137.reuse, R59, R56 ;  /* 0x0000003b893b7223 */ /* 0x040fe20000010038 */
[----:B------:R-:W-:Y:S01]  /*3a10*/  FADD.FTZ R57, -R192, R57 ;  /* 0x00000039c0397221 */ /* 0x000fe20000010100 */
[----:B------:R-:W-:Y:S01]  /*3a20*/  FMUL.FTZ R56, R136, -R61 ;  /* 0x8000003d88387220 */ /* 0x000fe20000410000 */
[C---:B------:R-:W-:Y:S01]  /*3a30*/  FFMA.FTZ R63, R137.reuse, R62, -R63 ;  /* 0x0000003e893f7223 */ /* 0x040fe2000001083f */
[----:B------:R-:W-:Y:S01]  /*3a40*/  FMUL.FTZ R62, R138, -R59 ;  /* 0x8000003b8a3e7220 */ /* 0x000fe20000410000 */
[-C--:B------:R-:W-:Y:S01]  /*3a50*/  FMUL.FTZ R58, R136, -R57.reuse ;  /* 0x80000039883a7220 */ /* 0x080fe20000410000 */
[C---:B------:R-:W-:Y:S01]  /*3a60*/  FFMA.FTZ R60, R137.reuse, R57, R56 ;  /* 0x00000039893c7223 */ /* 0x040fe20000010038 */
[----:B------:R-:W-:Y:S01]  /*3a70*/  FMUL.FTZ R64, R138, -R63 ;  /* 0x8000003f8a407220 */ /* 0x000fe20000410000 */
[----:B------:R-:W1:Y:S01]  /*3a80*/  LDS.64 R56, [R162+0x1108] ;  /* 0x00110800a2387984 */ /* 0x000e620000000a00 */
[----:B------:R-:W-:Y:S01]  /*3a90*/  FFMA.FTZ R58, R137, R61, -R58 ;  /* 0x0000003d893a7223 */ /* 0x000fe2000001083a */
[C---:B------:R-:W-:Y:S01]  /*3aa0*/  FFMA.FTZ R62, R139.reuse, R63, -R62 ;  /* 0x0000003f8b3e7223 */ /* 0x040fe2000001083e */
[----:B------:R-:W-:Y:S01]  /*3ab0*/  FFMA.FTZ R64, R139, R59, R64 ;  /* 0x0000003b8b407223 */ /* 0x000fe20000010040 */
[----:B------:R-:W-:Y:S01]  /*3ac0*/  FADD.FTZ R60, -R191, R60 ;  /* 0x0000003cbf3c7221 */ /* 0x000fe20000010100 */
[----:B------:R-:W-:Y:S01]  /*3ad0*/  FADD.FTZ R58, R175, R58 ;  /* 0x0000003aaf3a7221 */ /* 0x000fe20000010000 */
[C---:B-----5:R-:W-:Y:S01]  /*3ae0*/  FMUL.FTZ R68, R140.reuse, -R62 ;  /* 0x8000003e8c447220 */ /* 0x060fe20000410000 */
[----:B------:R-:W-:Y:S01]  /*3af0*/  FMUL.FTZ R59, R140, -R64 ;  /* 0x800000408c3b7220 */ /* 0x000fe20000410000 */
[C---:B------:R-:W-:Y:S01]  /*3b00*/  FMUL.FTZ R66, R138.reuse, -R60 ;  /* 0x8000003c8a427220 */ /* 0x040fe20000410000 */
[----:B------:R-:W-:Y:S01]  /*3b10*/  FMUL.FTZ R61, R138, -R58 ;  /* 0x8000003a8a3d7220 */ /* 0x000fe20000410000 */
[C---:B------:R-:W-:Y:S01]  /*3b20*/  FFMA.FTZ R68, R141.reuse, R64, R68 ;  /* 0x000000408d447223 */ /* 0x040fe20000010044 */
[----:B------:R-:W-:Y:S01]  /*3b30*/  FFMA.FTZ R62, R141, R62, -R59 ;  /* 0x0000003e8d3e7223 */ /* 0x000fe2000001083b */
[C---:B------:R-:W-:Y:S01]  /*3b40*/  FFMA.FTZ R59, R139.reuse, R58, -R66 ;  /* 0x0000003a8b3b7223 */ /* 0x040fe20000010842 */
[----:B------:R-:W-:Y:S01]  /*3b50*/  FFMA.FTZ R61, R139, R60, R61 ;  /* 0x0000003c8b3d7223 */ /* 0x000fe2000001003d */
[C---:B------:R-:W-:Y:S01]  /*3b60*/  FMUL.FTZ R58, R142.reuse, -R68 ;  /* 0x800000448e3a7220 */ /* 0x040fe20000410000 */
[-C--:B------:R-:W-:Y:S01]  /*3b70*/  FMUL.FTZ R63, R142, -R62.reuse ;  /* 0x8000003e8e3f7220 */ /* 0x080fe20000410000 */
[----:B------:R-:W-:Y:S01]  /*3b80*/  FADD.FTZ R59, R174, R59 ;  /* 0x0000003bae3b7221 */ /* 0x000fe20000010000 */
[----:B------:R-:W-:Y:S01]  /*3b90*/  FADD.FTZ R61, -R190, R61 ;  /* 0x0000003dbe3d7221 */ /* 0x000fe20000010100 */
[C---:B------:R-:W-:Y:S01]  /*3ba0*/  FFMA.FTZ R62, R143.reuse, R62, -R58 ;  /* 0x0000003e8f3e7223 */ /* 0x040fe2000001083a */
[----:B------:R-:W-:Y:S01]  /*3bb0*/  FFMA.FTZ R63, R143, R68, R63 ;  /* 0x000000448f3f7223 */ /* 0x000fe2000001003f */
[C---:B------:R-:W-:Y:S01]  /*3bc0*/  FMUL.FTZ R60, R140.reuse, -R59 ;  /* 0x8000003b8c3c7220 */ /* 0x040fe20000410000 */
[----:B------:R-:W-:Y:S01]  /*3bd0*/  FMUL.FTZ R58, R140, -R61 ;  /* 0x8000003d8c3a7220 */ /* 0x000fe20000410000 */
[CC--:B------:R-:W-:Y:S01]  /*3be0*/  FMUL.FTZ R64, R144.reuse, -R62.reuse ;  /* 0x8000003e90407220 */ /* 0x0c0fe20000410000 */
[----:B0-----:R-:W-:Y:S01]  /*3bf0*/  FMUL.FTZ R65, R144, -R63 ;  /* 0x8000003f90417220 */ /* 0x001fe20000410000 */
[C---:B------:R-:W-:Y:S01]  /*3c00*/  FFMA.FTZ R60, R141.reuse, R61, R60 ;  /* 0x0000003d8d3c7223 */ /* 0x040fe2000001003c */
[----:B------:R-:W-:Y:S01]  /*3c10*/  FFMA.FTZ R58, R141, R59, -R58 ;  /* 0x0000003b8d3a7223 */ /* 0x000fe2000001083a */
[C---:B------:R-:W-:Y:S01]  /*3c20*/  FFMA.FTZ R64, R145.reuse, R63, R64 ;  /* 0x0000003f91407223 */ /* 0x040fe20000010040 */
[----:B------:R-:W-:Y:S01]  /*3c30*/  FFMA.FTZ R65, R145, R62, -R65 ;  /* 0x0000003e91417223 */ /* 0x000fe20000010841 */
[----:B------:R-:W-:Y:S01]  /*3c40*/  FADD.FTZ R60, -R189, R60 ;  /* 0x0000003cbd3c7221 */ /* 0x000fe20000010100 */
[----:B------:R-:W-:Y:S01]  /*3c50*/  FADD.FTZ R58, R173, R58 ;  /* 0x0000003aad3a7221 */ /* 0x000fe20000010000 */
[C---:B------:R-:W-:Y:S01]  /*3c60*/  FMUL.FTZ R66, R146.reuse, -R64 ;  /* 0x8000004092427220 */ /* 0x040fe20000410000 */
[-C--:B------:R-:W-:Y:S01]  /*3c70*/  FMUL.FTZ R61, R146, -R65.reuse ;  /* 0x80000041923d7220 */ /* 0x080fe20000410000 */
[C---:B------:R-:W-:Y:S01]  /*3c80*/  FMUL.FTZ R62, R142.reuse, -R60 ;  /* 0x8000003c8e3e7220 */ /* 0x040fe20000410000 */
[----:B------:R-:W-:Y:S01]  /*3c90*/  FMUL.FTZ R59, R142, -R58 ;  /* 0x8000003a8e3b7220 */ /* 0x000fe20000410000 */
[C---:B------:R-:W-:Y:S01]  /*3ca0*/  FFMA.FTZ R66, R147.reuse, R65, -R66 ;  /* 0x0000004193427223 */ /* 0x040fe20000010842 */
[----:B------:R-:W-:Y:S01]  /*3cb0*/  FFMA.FTZ R64, R147, R64, R61 ;  /* 0x0000004093407223 */ /* 0x000fe2000001003d */
[C---:B------:R-:W-:Y:S01]  /*3cc0*/  FFMA.FTZ R61, R143.reuse, R58, -R62 ;  /* 0x0000003a8f3d7223 */ /* 0x040fe2000001083e */
[----:B------:R-:W-:Y:S01]  /*3cd0*/  FFMA.FTZ R63, R143, R60, R59 ;  /* 0x0000003c8f3f7223 */ /* 0x000fe2000001003b */
[C---:B------:R-:W-:Y:S01]  /*3ce0*/  FMUL.FTZ R58, R148.reuse, -R66 ;  /* 0x80000042943a7220 */ /* 0x040fe20000410000 */
[----:B------:R-:W-:Y:S01]  /*3cf0*/  FMUL.FTZ R65, R148, -R64 ;  /* 0x8000004094417220 */ /* 0x000fe20000410000 */
[C---:B-1----:R-:W-:Y:S01]  /*3d00*/  FMUL.FTZ R59, R85.reuse, R56 ;  /* 0x00000038553b7220 */ /* 0x042fe20000410000 */
[-C--:B------:R-:W-:Y:S01]  /*3d10*/  FMUL.FTZ R85, R85, R57.reuse ;  /* 0x0000003955557220 */ /* 0x080fe20000410000 */
[C---:B------:R-:W-:Y:S01]  /*3d20*/  FFMA.FTZ R58, R149.reuse, R64, R58 ;  /* 0x00000040953a7223 */ /* 0x040fe2000001003a */
[----:B------:R-:W-:Y:S01]  /*3d30*/  FFMA.FTZ R65, R149, R66, -R65 ;  /* 0x0000004295417223 */ /* 0x000fe20000010841 */
[C---:B------:R-:W-:Y:S01]  /*3d40*/  FFMA.FTZ R59, R84.reuse, R57, R59 ;  /* 0x00000039543b7223 */ /* 0x040fe2000001003b */
[----:B------:R-:W-:Y:S01]  /*3d50*/  FFMA.FTZ R85, R84, R56, -R85 ;  /* 0x0000003854557223 */ /* 0x000fe20000010855 */
[CC--:B------:R-:W-:Y:S01]  /*3d60*/  FMUL.FTZ R60, R150.reuse, -R58.reuse ;  /* 0x8000003a963c7220 */ /* 0x0c0fe20000410000 */
[----:B------:R-:W-:Y:S01]  /*3d70*/  FMUL.FTZ R57, R150, -R65 ;  /* 0x8000004196397220 */ /* 0x000fe20000410000 */
[----:B------:R-:W-:Y:S01]  /*3d80*/  FADD.FTZ R217, RZ, R59 ;  /* 0x0000003bffd97221 */ /* 0x000fe20000010000 */
[----:B------:R-:W-:Y:S01]  /*3d90*/  FADD.FTZ R222, R222, R85 ;  /* 0x00000055dede7221 */ /* 0x000fe20000010000 */
[----:B------:R-:W-:Y:S01]  /*3da0*/  FADD.FTZ R61, R172, R61 ;  /* 0x0000003dac3d7221 */ /* 0x000fe20000010000 */
[----:B------:R-:W-:Y:S01]  /*3db0*/  FFMA.FTZ R59, R151, R58, R57 ;  /* 0x0000003a973b7223 */ /* 0x000fe20000010039 */
[C---:B------:R-:W-:Y:S01]  /*3dc0*/  FMUL.FTZ R56, R160.reuse, R217 ;  /* 0x000000d9a0387220 */ /* 0x040fe20000410000 */
[-C--:B------:R-:W-:Y:S01]  /*3dd0*/  FMUL.FTZ R58, R160, R222.reuse ;  /* 0x000000dea03a7220 */ /* 0x080fe20000410000 */
[----:B------:R-:W-:Y:S01]  /*3de0*/  FADD.FTZ R63, -R188, R63 ;  /* 0x0000003fbc3f7221 */ /* 0x000fe20000010100 */
[C---:B------:R-:W-:Y:S01]  /*3df0*/  FMUL.FTZ R62, R144.reuse, -R61 ;  /* 0x8000003d903e7220 */ /* 0x040fe20000410000 */
[C---:B------:R-:W-:Y:S01]  /*3e00*/  FFMA.FTZ R56, R161.reuse, R222, -R56 ;  /* 0x000000dea1387223 */ /* 0x040fe20000010838 */
[----:B------:R-:W-:Y:S01]  /*3e10*/  FFMA.FTZ R58, R161, R217, R58 ;  /* 0x000000d9a13a7223 */ /* 0x000fe2000001003a */
[----:B------:R-:W-:Y:S01]  /*3e20*/  FFMA.FTZ R65, R151, R65, -R60 ;  /* 0x0000004197417223 */ /* 0x000fe2000001083c */
[-C--:B------:R-:W-:Y:S01]  /*3e30*/  FMUL.FTZ R60, R144, -R63.reuse ;  /* 0x8000003f903c7220 */ /* 0x080fe20000410000 */
[----:B------:R-:W-:Y:S01]  /*3e40*/  FADD.FTZ R225, R225, R56 ;  /* 0x00000038e1e17221 */ /* 0x000fe20000010000 */
[----:B------:R-:W-:Y:S01]  /*3e50*/  FADD.FTZ R215, RZ, R58 ;  /* 0x0000003affd77221 */ /* 0x000fe20000010000 */
[C---:B------:R-:W-:Y:S01]  /*3e60*/  FFMA.FTZ R62, R145.reuse, R63, R62 ;  /* 0x0000003f913e7223 */ /* 0x040fe2000001003e */
[----:B------:R-:W-:Y:S01]  /*3e70*/  FMUL.FTZ R64, R152, -R59 ;  /* 0x8000003b98407220 */ /* 0x000fe20000410000 */
[C---:B------:R-:W-:Y:S01]  /*3e80*/  FMUL.FTZ R58, R158.reuse, R225 ;  /* 0x000000e19e3a7220 */ /* 0x040fe20000410000 */
[----:B------:R-:W-:Y:S01]  /*3e90*/  FMUL.FTZ R56, R158, R215 ;  /* 0x000000d79e387220 */ /* 0x000fe20000410000 */
[----:B------:R-:W-:Y:S01]  /*3ea0*/  FFMA.FTZ R60, R145, R61, -R60 ;  /* 0x0000003d913c7223 */ /* 0x000fe2000001083c */
[----:B------:R-:W-:Y:S01]  /*3eb0*/  FADD.FTZ R62, -R187, R62 ;  /* 0x0000003ebb3e7221 */ /* 0x000fe20000010100 */
[C---:B------:R-:W-:Y:S01]  /*3ec0*/  FFMA.FTZ R58, R159.reuse, R215, R58 ;  /* 0x000000d79f3a7223 */ /* 0x040fe2000001003a */
[----:B------:R-:W-:Y:S01]  /*3ed0*/  FFMA.FTZ R57, R159, R225, -R56 ;  /* 0x000000e19f397223 */ /* 0x000fe20000010838 */
[-C--:B------:R-:W-:Y:S01]  /*3ee0*/  FMUL.FTZ R66, R152, -R65.reuse ;  /* 0x8000004198427220 */ /* 0x080fe20000410000 */
[----:B------:R-:W-:Y:S01]  /*3ef0*/  FFMA.FTZ R64, R153, R65, -R64 ;  /* 0x0000004199407223 */ /* 0x000fe20000010840 */
[----:B------:R-:W-:Y:S01]  /*3f00*/  FADD.FTZ R214, RZ, R58 ;  /* 0x0000003affd67221 */ /* 0x000fe20000010000 */
[----:B------:R-:W-:Y:S01]  /*3f10*/  FADD.FTZ R220, R220, R57 ;  /* 0x00000039dcdc7221 */ /* 0x000fe20000010000 */
[----:B------:R-:W-:Y:S01]  /*3f20*/  FADD.FTZ R60, R171, R60 ;  /* 0x0000003cab3c7221 */ /* 0x000fe20000010000 */
[----:B------:R-:W-:Y:S01]  /*3f30*/  FMUL.FTZ R58, R146, -R62 ;  /* 0x8000003e923a7220 */ /* 0x000fe20000410000 */
[C---:B------:R-:W-:Y:S01]  /*3f40*/  FMUL.FTZ R56, R156.reuse, R214 ;  /* 0x000000d69c387220 */ /* 0x040fe20000410000 */
[----:B------:R-:W-:Y:S01]  /*3f50*/  FMUL.FTZ R57, R156, R220 ;  /* 0x000000dc9c397220 */ /* 0x000fe20000410000 */
[----:B------:R-:W-:Y:S01]  /*3f60*/  FFMA.FTZ R66, R153, R59, R66 ;  /* 0x0000003b99427223 */ /* 0x000fe20000010042 */
[----:B------:R-:W-:Y:S01]  /*3f70*/  FFMA.FTZ R59, R147, R60, -R58 ;  /* 0x0000003c933b7223 */ /* 0x000fe2000001083a */
[C---:B------:R-:W-:Y:S01]  /*3f80*/  FFMA.FTZ R56, R157.reuse, R220, -R56 ;  /* 0x000000dc9d387223 */ /* 0x040fe20000010838 */
[----:B------:R-:W-:Y:S01]  /*3f90*/  FFMA.FTZ R57, R157, R214, R57 ;  /* 0x000000d69d397223 */ /* 0x000fe20000010039 */
[----:B------:R-:W-:Y:S01]  /*3fa0*/  FMUL.FTZ R61, R146, -R60 ;  /* 0x8000003c923d7220 */ /* 0x000fe20000410000 */
[----:B------:R-:W-:Y:S01]  /*3fb0*/  FADD.FTZ R59, R170, R59 ;  /* 0x0000003baa3b7221 */ /* 0x000fe20000010000 */
[----:B------:R-:W-:Y:S01]  /*3fc0*/  FADD.FTZ R223, R223, R56 ;  /* 0x00000038dfdf7221 */ /* 0x000fe20000010000 */
[C---:B------:R-:W-:Y:S01]  /*3fd0*/  FMUL.FTZ R56, R154.reuse, -R64 ;  /* 0x800000409a387220 */ /* 0x040fe20000410000 */
[----:B------:R-:W-:Y:S01]  /*3fe0*/  FADD.FTZ R213, RZ, R57 ;  /* 0x00000039ffd57221 */ /* 0x000fe20000010000 */
[CC--:B------:R-:W-:Y:S01]  /*3ff0*/  FMUL.FTZ R57, R154.reuse, -R66.reuse ;  /* 0x800000429a397220 */ /* 0x0c0fe20000410000 */
[C---:B------:R-:W-:Y:S01]  /*4000*/  FMUL.FTZ R58, R154.reuse, R223 ;  /* 0x000000df9a3a7220 */ /* 0x040fe20000410000 */
[C---:B------:R-:W-:Y:S01]  /*4010*/  FFMA.FTZ R66, R155.reuse, R66, R56 ;  /* 0x000000429b427223 */ /* 0x040fe20000010038 */
[-C--:B------:R-:W-:Y:S01]  /*4020*/  FMUL.FTZ R56, R154, R213.reuse ;  /* 0x000000d59a387220 */ /* 0x080fe20000410000 */
[C---:B------:R-:W-:Y:S01]  /*4030*/  FFMA.FTZ R64, R155.reuse, R64, -R57 ;  /* 0x000000409b407223 */ /* 0x040fe20000010839 */
[----:B------:R-:W-:Y:S01]  /*4040*/  FFMA.FTZ R58, R155, R213, R58 ;  /* 0x000000d59b3a7223 */ /* 0x000fe2000001003a */
[----:B------:R-:W-:Y:S01]  /*4050*/  FFMA.FTZ R61, R147, R62, R61 ;  /* 0x0000003e933d7223 */ /* 0x000fe2000001003d */
[----:B------:R-:W-:Y:S01]  /*4060*/  FFMA.FTZ R57, R155, R223, -R56 ;  /* 0x000000df9b397223 */ /* 0x000fe20000010838 */
[----:B------:R-:W-:Y:S01]  /*4070*/  FMUL.FTZ R60, R156, -R66 ;  /* 0x800000429c3c7220 */ /* 0x000fe20000410000 */
[----:B------:R-:W-:Y:S01]  /*4080*/  FADD.FTZ R212, RZ, R58 ;  /* 0x0000003affd47221 */ /* 0x000fe20000010000 */
[----:B------:R-:W-:Y:S01]  /*4090*/  FADD.FTZ R61, -R186, R61 ;  /* 0x0000003dba3d7221 */ /* 0x000fe20000010100 */
[----:B------:R-:W-:Y:S01]  /*40a0*/  FADD.FTZ R218, R218, R57 ;  /* 0x00000039dada7221 */ /* 0x000fe20000010000 */
[----:B------:R-:W-:Y:S01]  /*40b0*/  FMUL.FTZ R63, R156, -R64 ;  /* 0x800000409c3f7220 */ /* 0x000fe20000410000 */
[----:B------:R-:W-:Y:S01]  /*40c0*/  FMUL.FTZ R56, R152, R212 ;  /* 0x000000d498387220 */ /* 0x000fe20000410000 */
[----:B------:R-:W-:Y:S01]  /*40d0*/  FMUL.FTZ R58, R148, -R61 ;  /* 0x8000003d943a7220 */ /* 0x000fe20000410000 */
[----:B------:R-:W-:Y:S01]  /*40e0*/  FMUL.FTZ R57, R152, R218 ;  /* 0x000000da98397220 */ /* 0x000fe20000410000 */
[----:B------:R-:W-:Y:S01]  /*40f0*/  FFMA.FTZ R64, R157, R64, -R60 ;  /* 0x000000409d407223 */ /* 0x000fe2000001083c */
[----:B------:R-:W-:Y:S01]  /*4100*/  FFMA.FTZ R56, R153, R218, -R56 ;  /* 0x000000da99387223 */ /* 0x000fe20000010838 */
[-C--:B------:R-:W-:Y:S01]  /*4110*/  FFMA.FTZ R60, R149, R59.reuse, -R58 ;  /* 0x0000003b953c7223 */ /* 0x080fe2000001083a */
[----:B------:R-:W-:Y:S01]  /*4120*/  FFMA.FTZ R57, R153, R212, R57 ;  /* 0x000000d499397223 */ /* 0x000fe20000010039 */
[----:B------:R-:W-:Y:S01]  /*4130*/  FMUL.FTZ R62, R148, -R59 ;  /* 0x8000003b943e7220 */ /* 0x000fe20000410000 */
[----:B------:R-:W-:Y:S01]  /*4140*/  FADD.FTZ R221, R221, R56 ;  /* 0x00000038dddd7221 */ /* 0x000fe20000010000 */
[----:B------:R-:W-:Y:S01]  /*4150*/  FFMA.FTZ R63, R157, R66, R63 ;  /* 0x000000429d3f7223 */ /* 0x000fe2000001003f */
[----:B------:R-:W-:Y:S01]  /*4160*/  FADD.FTZ R211, RZ, R57 ;  /* 0x00000039ffd37221 */ /* 0x000fe20000010000 */
[----:B------:R-:W-:Y:S01]  /*4170*/  FFMA.FTZ R62, R149, R61, R62 ;  /* 0x0000003d953e7223 */ /* 0x000fe2000001003e */
[----:B------:R-:W-:Y:S01]  /*4180*/  FMUL.FTZ R56, R150, R221 ;  /* 0x000000dd96387220 */ /* 0x000fe20000410000 */
[----:B------:R-:W-:Y:S01]  /*4190*/  FMUL.FTZ R66, R158, -R63 ;  /* 0x8000003f9e427220 */ /* 0x000fe20000410000 */
[-C--:B------:R-:W-:Y:S01]  /*41a0*/  FMUL.FTZ R58, R150, R211.reuse ;  /* 0x000000d3963a7220 */ /* 0x080fe20000410000 */
[----:B------:R-:W-:Y:S01]  /*41b0*/  FADD.FTZ R62, -R185, R62 ;  /* 0x0000003eb93e7221 */ /* 0x000fe20000010100 */
[C---:B------:R-:W-:Y:S01]  /*41c0*/  FFMA.FTZ R210, R151.reuse, R211, R56 ;  /* 0x000000d397d27223 */ /* 0x040fe20000010038 */
[-C--:B------:R-:W-:Y:S01]  /*41d0*/  FMUL.FTZ R68, R158, -R64.reuse ;  /* 0x800000409e447220 */ /* 0x080fe20000410000 */
[----:B------:R-:W-:Y:S01]  /*41e0*/  FFMA.FTZ R59, R151, R221, -R58 ;  /* 0x000000dd973b7223 */ /* 0x000fe2000001083a */
[----:B------:R-:W-:Y:S01]  /*41f0*/  FFMA.FTZ R56, R159, R64, -R66 ;  /* 0x000000409f387223 */ /* 0x000fe20000010842 */
[----:B------:R-:W-:Y:S01]  /*4200*/  FADD.FTZ R210, RZ, R210 ;  /* 0x000000d2ffd27221 */ /* 0x000fe20000010000 */
[----:B------:R-:W-:Y:S01]  /*4210*/  FADD.FTZ R60, R169, R60 ;  /* 0x0000003ca93c7221 */ /* 0x000fe20000010000 */
[----:B------:R-:W-:Y:S01]  /*4220*/  FADD.FTZ R216, R216, R59 ;  /* 0x0000003bd8d87221 */ /* 0x000fe20000010000 */
[----:B------:R-:W-:Y:S01]  /*4230*/  FMUL.FTZ R64, R150, -R62 ;  /* 0x8000003e96407220 */ /* 0x000fe20000410000 */
[C---:B------:R-:W-:Y:S01]  /*4240*/  FMUL.FTZ R58, R148.reuse, R210 ;  /* 0x000000d2943a7220 */ /* 0x040fe20000410000 */
[----:B------:R-:W-:Y:S01]  /*4250*/  FFMA.FTZ R57, R159, R63, R68 ;  /* 0x0000003f9f397223 */ /* 0x000fe20000010044 */
[----:B------:R-:W-:Y:S01]  /*4260*/  FMUL.FTZ R59, R148, R216 ;  /* 0x000000d8943b7220 */ /* 0x000fe20000410000 */
[----:B------:R-:W-:Y:S01]  /*4270*/  FMUL.FTZ R63, R150, -R60 ;  /* 0x8000003c963f7220 */ /* 0x000fe20000410000 */
[----:B------:R-:W-:Y:S01]  /*4280*/  FFMA.FTZ R58, R149, R216, -R58 ;  /* 0x000000d8953a7223 */ /* 0x000fe2000001083a */
[----:B------:R-:W-:Y:S01]  /*4290*/  FFMA.FTZ R61, R151, R60, -R64 ;  /* 0x0000003c973d7223 */ /* 0x000fe20000010840 */
[----:B------:R-:W-:Y:S01]  /*42a0*/  FFMA.FTZ R59, R149, R210, R59 ;  /* 0x000000d2953b7223 */ /* 0x000fe2000001003b */
[----:B------:R-:W-:Y:S01]  /*42b0*/  FFMA.FTZ R63, R151, R62, R63 ;  /* 0x0000003e973f7223 */ /* 0x000fe2000001003f */
[----:B------:R-:W-:Y:S01]  /*42c0*/  FADD.FTZ R219, R219, R58 ;  /* 0x0000003adbdb7221 */ /* 0x000fe20000010000 */
[----:B------:R-:W-:Y:S01]  /*42d0*/  FADD.FTZ R61, R168, R61 ;  /* 0x0000003da83d7221 */ /* 0x000fe20000010000 */
[----:B------:R-:W-:Y:S01]  /*42e0*/  FADD.FTZ R209, RZ, R59 ;  /* 0x0000003bffd17221 */ /* 0x000fe20000010000 */
[----:B------:R-:W-:Y:S01]  /*42f0*/  FADD.FTZ R63, -R184, R63 ;  /* 0x0000003fb83f7221 */ /* 0x000fe20000010100 */
[----:B------:R-:W-:Y:S01]  /*4300*/  FMUL.FTZ R60, R146, R219 ;  /* 0x000000db923c7220 */ /* 0x000fe20000410000 */
[----:B------:R-:W-:Y:S01]  /*4310*/  FMUL.FTZ R64, R152, -R61 ;  /* 0x8000003d98407220 */ /* 0x000fe20000410000 */
[----:B------:R-:W-:Y:S01]  /*4320*/  FMUL.FTZ R58, R146, R209 ;  /* 0x000000d1923a7220 */ /* 0x000fe20000410000 */
[----:B------:R-:W-:Y:S01]  /*4330*/  FMUL.FTZ R62, R152, -R63 ;  /* 0x8000003f983e7220 */ /* 0x000fe20000410000 */
[----:B------:R-:W-:Y:S01]  /*4340*/  FFMA.FTZ R60, R147, R209, R60 ;  /* 0x000000d1933c7223 */ /* 0x000fe2000001003c */
[----:B------:R-:W-:Y:S01]  /*4350*/  FFMA.FTZ R64, R153, R63, R64 ;  /* 0x0000003f99407223 */ /* 0x000fe20000010040 */
[----:B------:R-:W-:Y:S01]  /*4360*/  FFMA.FTZ R58, R147, R219, -R58 ;  /* 0x000000db933a7223 */ /* 0x000fe2000001083a */
[----:B------:R-:W-:Y:S01]  /*4370*/  FFMA.FTZ R62, R153, R61, -R62 ;  /* 0x0000003d993e7223 */ /* 0x000fe2000001083e */
[----:B------:R-:W-:Y:S01]  /*4380*/  FADD.FTZ R208, RZ, R60 ;  /* 0x0000003cffd07221 */ /* 0x000fe20000010000 */
[----:B------:R-:W-:Y:S01]  /*4390*/  FADD.FTZ R64, -R183, R64 ;  /* 0x00000040b7407221 */ /* 0x000fe20000010100 */
[----:B------:R-:W-:Y:S01]  /*43a0*/  FADD.FTZ R224, R207, R58 ;  /* 0x0000003acfe07221 */ /* 0x000fe20000010000 */
[----:B------:R-:W-:Y:S01]  /*43b0*/  FADD.FTZ R62, R167, R62 ;  /* 0x0000003ea73e7221 */ /* 0x000fe20000010000 */
[----:B------:R-:W-:Y:S01]  /*43c0*/  FMUL.FTZ R58, R144, R208 ;  /* 0x000000d0903a7220 */ /* 0x000fe20000410000 */
[----:B------:R-:W-:Y:S01]  /*43d0*/  FMUL.FTZ R60, R154, -R64 ;  /* 0x800000409a3c7220 */ /* 0x000fe20000410000 */
        /* <DEDUP_REMOVED lines=23> */
[C---:B------:R-:W-:Y:S01]  /*4550*/  FMUL.FTZ R60, R158.reuse, -R64 ;  /* 0x800000409e3c7220 */ /* 0x040fe20000410000 */
[----:B------:R-:W-:Y:S01]  /*4560*/  ISETP.GE.OR P0, PT, R103, UR32, P0 ;  /* 0x0000002067007c0c */ /* 0x000fe20008706670 */
[----:B------:R-:W-:Y:S01]  /*4570*/  FMUL.FTZ R61, R158, -R62 ;  /* 0x8000003e9e3d7220 */ /* 0x000fe20000410000 */
[-C--:B------:R-:W-:Y:S01]  /*4580*/  FFMA.FTZ R229, R141, R226.reuse, -R58 ;  /* 0x000000e28de57223 */ /* 0x080fe2000001083a */
[----:B------:R-:W-:Y:S01]  /*4590*/  FMUL.FTZ R58, R140, R226 ;  /* 0x000000e28c3a7220 */ /* 0x000fe20000410000 */
[C---:B------:R-:W-:Y:S01]  /*45a0*/  FFMA.FTZ R59, R159.reuse, R62, -R60 ;  /* 0x0000003e9f3b7223 */ /* 0x040fe2000001083c */
[----:B------:R-:W-:Y:S01]  /*45b0*/  FFMA.FTZ R63, R159, R64, R61 ;  /* 0x000000409f3f7223 */ /* 0x000fe2000001003d */
[----:B------:R-:W-:Y:S01]  /*45c0*/  FADD.FTZ R229, R204, R229 ;  /* 0x000000e5cce57221 */ /* 0x000fe20000010000 */
[----:B------:R-:W-:Y:S01]  /*45d0*/  FFMA.FTZ R58, R141, R206, R58 ;  /* 0x000000ce8d3a7223 */ /* 0x000fe2000001003a */
[----:B------:R-:W-:Y:S01]  /*45e0*/  FADD.FTZ R59, R164, R59 ;  /* 0x0000003ba43b7221 */ /* 0x000fe20000010000 */
[----:B------:R-:W-:Y:S01]  /*45f0*/  FADD.FTZ R63, -R180, R63 ;  /* 0x0000003fb43f7221 */ /* 0x000fe20000010100 */
[----:B------:R-:W-:Y:S01]  /*4600*/  FMUL.FTZ R60, R138, R229 ;  /* 0x000000e58a3c7220 */ /* 0x000fe20000410000 */
[----:B------:R-:W-:Y:S01]  /*4610*/  FADD.FTZ R205, RZ, R58 ;  /* 0x0000003affcd7221 */ /* 0x000fe20000010000 */
[----:B------:R-:W-:Y:S01]  /*4620*/  HFMA2.MMA R69, -RZ, RZ, 0, 0 ;  /* 0x00000000ff457435 */ /* 0x000fe200000001ff */
[----:B------:R-:W-:Y:S01]  /*4630*/  FMUL.FTZ R62, R160, -R63 ;  /* 0x8000003fa03e7220 */ /* 0x000fe20000410000 */
[----:B------:R-:W-:Y:S01]  /*4640*/  MOV R68, 0x3f800000 ;  /* 0x3f80000000447802 */ /* 0x000fe20000000f00 */
[-C--:B------:R-:W-:Y:S01]  /*4650*/  FMUL.FTZ R58, R138, R205.reuse ;  /* 0x000000cd8a3a7220 */ /* 0x080fe20000410000 */
[----:B------:R-:W-:Y:S01]  /*4660*/  FFMA.FTZ R60, R139, R205, R60 ;  /* 0x000000cd8b3c7223 */ /* 0x000fe2000001003c */
[----:B------:R-:W-:Y:S01]  /*4670*/  FFMA.FTZ R62, R161, R59, -R62 ;  /* 0x0000003ba13e7223 */ /* 0x000fe2000001083e */
[----:B------:R-:W-:Y:S01]  /*4680*/  CS2R R70, SRZ ;  /* 0x0000000000467805 */ /* 0x000fe2000001ff00 */
[----:B------:R-:W-:Y:S01]  /*4690*/  FFMA.FTZ R58, R139, R229, -R58 ;  /* 0x000000e58b3a7223 */ /* 0x000fe2000001083a */
[----:B------:R-:W-:Y:S01]  /*46a0*/  FADD.FTZ R204, RZ, R60 ;  /* 0x0000003cffcc7221 */ /* 0x000fe20000010000 */
[----:B------:R-:W-:Y:S01]  /*46b0*/  FMUL.FTZ R60, R160, -R59 ;  /* 0x8000003ba03c7220 */ /* 0x000fe20000410000 */
[----:B------:R-:W-:Y:S01]  /*46c0*/  @!P0 LEA R61, R19, R108, 0x4 ;  /* 0x0000006c133d8211 */ /* 0x000fe200078e20ff */
[----:B------:R-:W-:Y:S01]  /*46d0*/  FADD.FTZ R228, R203, R58 ;  /* 0x0000003acbe47221 */ /* 0x000fe20000010000 */
[----:B------:R-:W-:Y:S01]  /*46e0*/  FMUL.FTZ R58, R136, R204 ;  /* 0x000000cc883a7220 */ /* 0x000fe20000410000 */
[----:B------:R-:W-:Y:S01]  /*46f0*/  FFMA.FTZ R60, R161, R63, R60 ;  /* 0x0000003fa13c7223 */ /* 0x000fe2000001003c */
[-C--:B------:R-:W-:Y:S01]  /*4700*/  FMUL.FTZ R63, R160, -R57.reuse ;  /* 0x80000039a03f7220 */ /* 0x080fe20000410000 */
[-C--:B------:R-:W-:Y:S01]  /*4710*/  FMUL.FTZ R59, R136, R228.reuse ;  /* 0x000000e4883b7220 */ /* 0x080fe20000410000 */
[C---:B------:R-:W-:Y:S01]  /*4720*/  FFMA.FTZ R231, R137.reuse, R228, -R58 ;  /* 0x000000e489e77223 */ /* 0x040fe2000001083a */
[----:B------:R-:W-:Y:S01]  /*4730*/  FMUL.FTZ R58, R160, -R56 ;  /* 0x80000038a03a7220 */ /* 0x000fe20000410000 */
[----:B------:R0:W1:Y:S01]  /*4740*/  @!P0 LDS.128 R68, [R61+0x3910] ;  /* 0x003910003d448984 */ /* 0x0000620000000c00 */
[----:B------:R-:W-:Y:S01]  /*4750*/  FFMA.FTZ R59, R137, R204, R59 ;  /* 0x000000cc893b7223 */ /* 0x000fe2000001003b */
[----:B------:R-:W-:Y:S01]  /*4760*/  FADD.FTZ R231, R202, R231 ;  /* 0x000000e7cae77221 */ /* 0x000fe20000010000 */
[----:B------:R-:W-:Y:S01]  /*4770*/  FFMA.FTZ R57, R161, R57, R58 ;  /* 0x00000039a1397223 */ /* 0x000fe2000001003a */
[----:B------:R-:W-:Y:S01]  /*4780*/  FADD.FTZ R58, R195, R62 ;  /* 0x0000003ec33a7221 */ /* 0x000fe20000010000 */
[----:B------:R-:W-:Y:S01]  /*4790*/  FADD.FTZ R203, RZ, R59 ;  /* 0x0000003bffcb7221 */ /* 0x000fe20000010000 */
[----:B------:R-:W-:Y:S01]  /*47a0*/  FADD.FTZ R59, -R179, R60 ;  /* 0x0000003cb33b7221 */ /* 0x000fe20000010100 */
[C---:B------:R-:W-:Y:S01]  /*47b0*/  FMUL.FTZ R62, R134.reuse, R231 ;  /* 0x000000e7863e7220 */ /* 0x040fe20000410000 */
[----:B------:R-:W-:Y:S01]  /*47c0*/  FFMA.FTZ R56, R161, R56, -R63 ;  /* 0x00000038a1387223 */ /* 0x000fe2000001083f */
[----:B------:R-:W-:-:S02]  /*47d0*/  FMUL.FTZ R60, R134, R203 ;  /* 0x000000cb863c7220 */ /* 0x000fc40000410000 */
[C---:B------:R-:W-:Y:S02]  /*47e0*/  FFMA.FTZ R62, R135.reuse, R203, R62 ;  /* 0x000000cb873e7223 */ /* 0x040fe4000001003e */
[----:B0-----:R-:W-:Y:S01]  /*47f0*/  FFMA.FTZ R61, R135, R231, -R60 ;  /* 0x000000e7873d7223 */ /* 0x001fe2000001083c */
[----:B------:R0:W-:Y:S01]  /*4800*/  STS.128 [R162+0x1b10], R56 ;  /* 0x001b1038a2007388 */ /* 0x0001e20000000c00 */
[----:B------:R-:W-:Y:S02]  /*4810*/  FADD.FTZ R202, RZ, R62 ;  /* 0x0000003effca7221 */ /* 0x000fe40000010000 */
[----:B------:R-:W-:Y:S02]  /*4820*/  FADD.FTZ R232, R86, R61 ;  /* 0x0000003d56e87221 */ /* 0x000fe40000010000 */
[C---:B------:R-:W-:Y:S02]  /*4830*/  FMUL.FTZ R60, R131.reuse, R202 ;  /* 0x000000ca833c7220 */ /* 0x040fe40000410000 */
[----:B------:R-:W-:-:S02]  /*4840*/  FMUL.FTZ R61, R131, R232 ;  /* 0x000000e8833d7220 */ /* 0x000fc40000410000 */
[C---:B------:R-:W-:Y:S02]  /*4850*/  FFMA.FTZ R60, R133.reuse, R232, -R60 ;  /* 0x000000e8853c7223 */ /* 0x040fe4000001083c */
[----:B------:R-:W-:Y:S02]  /*4860*/  FFMA.FTZ R61, R133, R202, R61 ;  /* 0x000000ca853d7223 */ /* 0x000fe4000001003d */
        /* <DEDUP_REMOVED lines=13> */
[----:B------:R-:W-:-:S03]  /*4940*/  FMUL.FTZ R85, R65, R63 ;  /* 0x0000003f41557220 */ /* 0x000fc60000410000 */
[C---:B------:R-:W-:Y:S01]  /*4950*/  FFMA.FTZ R84, R64.reuse, R63, R87 ;  /* 0x0000003f40547223 */ /* 0x040fe20000010057 */
[----:B------:R-:W-:-:S03]  /*4960*/  FFMA.FTZ R85, R64, R62, -R85 ;  /* 0x0000003e40557223 */ /* 0x000fc60000010855 */
[----:B------:R-:W-:Y:S01]  /*4970*/  FADD.FTZ R84, R67, R84 ;  /* 0x0000005443547221 */ /* 0x000fe20000010000 */
[----:B------:R-:W-:-:S03]  /*4980*/  FADD.FTZ R85, R66, R85 ;  /* 0x0000005542557221 */ /* 0x000fc60000010000 */
[C---:B--2---:R-:W-:Y:S01]  /*4990*/  FMUL.FTZ R87, R57.reuse, R84 ;  /* 0x0000005439577220 */ /* 0x044fe20000410000 */
[----:B------:R-:W-:-:S03]  /*49a0*/  FMUL.FTZ R237, R57, R85 ;  /* 0x0000005539ed7220 */ /* 0x000fc60000410000 */
[C---:B------:R-:W-:Y:S01]  /*49b0*/  FFMA.FTZ R239, R56.reuse, R85, -R87 ;  /* 0x0000005538ef7223 */ /* 0x040fe20000010857 */
[C---:B------:R-:W-:Y:S01]  /*49c0*/  FMUL.FTZ R87, R65.reuse, R60 ;  /* 0x0000003c41577220 */ /* 0x040fe20000410000 */
[-C--:B------:R-:W-:Y:S01]  /*49d0*/  FMUL.FTZ R85, R65, R61.reuse ;  /* 0x0000003d41557220 */ /* 0x080fe20000410000 */
[----:B------:R-:W-:Y:S01]  /*49e0*/  FFMA.FTZ R86, R56, R84, R237 ;  /* 0x0000005438567223 */ /* 0x000fe200000100ed */
[----:B------:R-:W-:Y:S01]  /*49f0*/  FADD.FTZ R239, R58, R239 ;  /* 0x000000ef3aef7221 */ /* 0x000fe20000010000 */
[C---:B------:R-:W-:Y:S01]  /*4a00*/  FFMA.FTZ R87, R64.reuse, R61, R87 ;  /* 0x0000003d40577223 */ /* 0x040fe20000010057 */
[----:B------:R-:W-:Y:S01]  /*4a10*/  FFMA.FTZ R85, R64, R60, -R85 ;  /* 0x0000003c40557223 */ /* 0x000fe20000010855 */
[----:B------:R-:W-:Y:S02]  /*4a20*/  FADD.FTZ R86, R59, R86 ;  /* 0x000000563b567221 */ /* 0x000fe40000010000 */
[C---:B------:R-:W-:Y:S01]  /*4a30*/  FMUL.FTZ R237, R57.reuse, R87 ;  /* 0x0000005739ed7220 */ /* 0x040fe20000410000 */
[----:B------:R-:W-:-:S03]  /*4a40*/  FMUL.FTZ R84, R57, R85 ;  /* 0x0000005539547220 */ /* 0x000fc60000410000 */
[C---:B------:R-:W-:Y:S01]  /*4a50*/  FFMA.FTZ R237, R56.reuse, R85, -R237 ;  /* 0x0000005538ed7223 */ /* 0x040fe200000108ed */
[C---:B---3--:R-:W-:Y:S01]  /*4a60*/  FMUL.FTZ R85, R81.reuse, R86 ;  /* 0x0000005651557220 */ /* 0x048fe20000410000 */
[----:B------:R-:W-:Y:S01]  /*4a70*/  FFMA.FTZ R84, R56, R87, R84 ;  /* 0x0000005738547223 */ /* 0x000fe20000010054 */
[CC--:B------:R-:W-:Y:S02]  /*4a80*/  FMUL.FTZ R87, R81.reuse, R239.reuse ;  /* 0x000000ef51577220 */ /* 0x0c0fe40000410000 */
[C---:B------:R-:W-:Y:S01]  /*4a90*/  FFMA.FTZ R239, R80.reuse, R239, -R85 ;  /* 0x000000ef50ef7223 */ /* 0x040fe20000010855 */
[C---:B------:R-:W-:Y:S01]  /*4aa0*/  FMUL.FTZ R85, R81.reuse, R84 ;  /* 0x0000005451557220 */ /* 0x040fe20000410000 */
[----:B------:R-:W-:Y:S01]  /*4ab0*/  FFMA.FTZ R86, R80, R86, R87 ;  /* 0x0000005650567223 */ /* 0x000fe20000010057 */
[-C--:B------:R-:W-:Y:S01]  /*4ac0*/  FMUL.FTZ R81, R81, R237.reuse ;  /* 0x000000ed51517220 */ /* 0x080fe20000410000 */
[----:B------:R-:W-:Y:S01]  /*4ad0*/  FADD.FTZ R82, R82, R239 ;  /* 0x000000ef52527221 */ /* 0x000fe20000010000 */
[C---:B------:R-:W-:Y:S01]  /*4ae0*/  FFMA.FTZ R237, R80.reuse, R237, -R85 ;  /* 0x000000ed50ed7223 */ /* 0x040fe20000010855 */
[----:B------:R-:W-:Y:S01]  /*4af0*/  FADD.FTZ R87, R83, R86 ;  /* 0x0000005653577221 */ /* 0x000fe20000010000 */
[----:B------:R-:W-:Y:S01]  /*4b00*/  FFMA.FTZ R85, R80, R84, R81 ;  /* 0x0000005450557223 */ /* 0x000fe20000010051 */
[----:B------:R-:W-:Y:S06]  /*4b10*/  BRA.DIV UR6, `(.L_x_3184) ;  /* 0x0000004a06e87947 */ /* 0x000fec000b800000 */
[----:B------:R0:W2:Y:S01]  /*4b20*/  SHFL.DOWN PT, R80, R237, 0x1, 0x1f ;  /* 0x08201f00ed507f89 */ /* 0x0000a200000e0000 */
[----:B------:R-:W-:Y:S02]  /*4b30*/  MOV R84, R237 ;  /* 0x000000ed00547202 */ /* 0x000fe40000000f00 */
[----:B------:R-:W-:Y:S01]  /*4b40*/  MOV R86, R82 ;  /* 0x0000005200567202 */ /* 0x000fe20000000f00 */
[----:B------:R0:W3:Y:S04]  /*4b50*/  SHFL.DOWN PT, R81, R85, 0x1, 0x1f ;  /* 0x08201f0055517f89 */ /* 0x0000e800000e0000 */
[----:B------:R0:W4:Y:S04]  /*4b60*/  SHFL.DOWN PT, R238, R82, 0x1, 0x1f ;  /* 0x08201f0052ee7f89 */ /* 0x00012800000e0000 */
[----:B------:R0:W0:Y:S02]  /*4b70*/  SHFL.DOWN PT, R230, R87, 0x1, 0x1f ;  /* 0x08201f0057e67f89 */ /* 0x00002400000e0000 */
.L_x_3260:
[----:B------:R-:W-:Y:S01]  /*4b80*/  BSSY B0, `(.L_x_3185) ;  /* 0x000000e000007945 */ /* 0x000fe20003800000 */
[----:B------:R-:W-:-:S03]  /*4b90*/  ISETP.GT.U32.AND P1, PT, R236, 0x1d, PT ;  /* 0x0000001dec00780c */ /* 0x000fc60003f24070 */
[----:B------:R-:W-:Y:S10]  /*4ba0*/  @!P0 BRA `(.L_x_3186) ;  /* 0x00000000002c8947 */ /* 0x000ff40003800000 */
[C---:B0-----:R-:W-:Y:S01]  /*4bb0*/  FMUL.FTZ R83, R85.reuse, R230 ;  /* 0x000000e655537220 */ /* 0x041fe20000410000 */
[----:B----4-:R-:W-:-:S03]  /*4bc0*/  FMUL.FTZ R239, R85, R238 ;  /* 0x000000ee55ef7220 */ /* 0x010fc60000410000 */
[----:B------:R-:W-:Y:S01]  /*4bd0*/  FFMA.FTZ R237, R84, R238, -R83 ;  /* 0x000000ee54ed7223 */ /* 0x000fe20000010853 */
[----:B---3--:R-:W-:Y:S01]  /*4be0*/  FMUL.FTZ R83, R85, R81 ;  /* 0x0000005155537220 */ /* 0x008fe20000410000 */
[----:B--2---:R-:W-:Y:S01]  /*4bf0*/  FMUL.FTZ R85, R80, R85 ;  /* 0x0000005550557220 */ /* 0x004fe20000410000 */
[----:B------:R-:W-:Y:S01]  /*4c00*/  FFMA.FTZ R230, R84, R230, R239 ;  /* 0x000000e654e67223 */ /* 0x000fe200000100ef */
[----:B------:R-:W-:Y:S01]  /*4c10*/  FADD.FTZ R86, R86, R237 ;  /* 0x000000ed56567221 */ /* 0x000fe20000010000 */
[----:B------:R-:W-:Y:S01]  /*4c20*/  FFMA.FTZ R83, R80, R84, -R83 ;  /* 0x0000005450537223 */ /* 0x000fe20000010853 */
[----:B------:R-:W-:Y:S01]  /*4c30*/  FFMA.FTZ R85, R84, R81, R85 ;  /* 0x0000005154557223 */ /* 0x000fe20000010055 */
[----:B------:R-:W-:-:S03]  /*4c40*/  FADD.FTZ R87, R87, R230 ;  /* 0x000000e657577221 */ /* 0x000fc60000010000 */
[----:B------:R-:W-:-:S07]  /*4c50*/  MOV R84, R83 ;  /* 0x0000005300547202 */ /* 0x000fce0000000f00 */
.L_x_3186:
[----:B------:R-:W-:Y:S05]  /*4c60*/  BSYNC B0 ;  /* 0x0000000000007941 */ /* 0x000fea0003800000 */
.L_x_3185:
[----:B------:R-:W-:-:S03]  /*4c70*/  UMOV UR6, 0xffffffff ;  /* 0xffffffff00067882 */ /* 0x000fc60000000000 */
[----:B------:R-:W-:Y:S05]  /*4c80*/  BRA.DIV UR6, `(.L_x_3187) ;  /* 0x0000004a06f07947 */ /* 0x000fea000b800000 */
[----:B--2---:R2:W1:Y:S04]  /*4c90*/  SHFL.DOWN PT, R80, R84, 0x2, 0x1f ;  /* 0x08401f0054507f89 */ /* 0x00446800000e0000 */
[----:B---3--:R2:W3:Y:S04]  /*4ca0*/  SHFL.DOWN PT, R81, R85, 0x2, 0x1f ;  /* 0x08401f0055517f89 */ /* 0x0084e800000e0000 */
[----:B0-----:R2:W0:Y:S04]  /*4cb0*/  SHFL.DOWN PT, R82, R86, 0x2, 0x1f ;  /* 0x08401f0056527f89 */ /* 0x00142800000e0000 */
[----:B------:R2:W0:Y:S02]  /*4cc0*/  SHFL.DOWN PT, R230, R87, 0x2, 0x1f ;  /* 0x08401f0057e67f89 */ /* 0x00042400000e0000 */
.L_x_3266:
[----:B------:R-:W-:Y:S01]  /*4cd0*/  BSSY B0, `(.L_x_3188) ;  /* 0x000000e000007945 */ /* 0x000fe20003800000 */
[----:B------:R-:W-:-:S03]  /*4ce0*/  ISETP.GT.U32.AND P0, PT, R236, 0x1b, PT ;  /* 0x0000001bec00780c */ /* 0x000fc60003f04070 */
[----:B------:R-:W-:Y:S10]  /*4cf0*/  @P1 BRA `(.L_x_3189) ;  /* 0x00000000002c1947 */ /* 0x000ff40003800000 */
[C---:B0-----:R-:W-:Y:S01]  /*4d00*/  FMUL.FTZ R83, R85.reuse, R230 ;  /* 0x000000e655537220 */ /* 0x041fe20000410000 */
[----:B------:R-:W-:-:S03]  /*4d10*/  FMUL.FTZ R239, R85, R82 ;  /* 0x0000005255ef7220 */ /* 0x000fc60000410000 */
[C---:B------:R-:W-:Y:S01]  /*4d20*/  FFMA.FTZ R237, R84.reuse, R82, -R83 ;  /* 0x0000005254ed7223 */ /* 0x040fe20000010853 */
[CC--:B---3--:R-:W-:Y:S01]  /*4d30*/  FMUL.FTZ R83, R85.reuse, R81.reuse ;  /* 0x0000005155537220 */ /* 0x0c8fe20000410000 */
[----:B-1----:R-:W-:Y:S01]  /*4d40*/  FMUL.FTZ R82, R85, R80 ;  /* 0x0000005055527220 */ /* 0x002fe20000410000 */
[----:B------:R-:W-:Y:S01]  /*4d50*/  FFMA.FTZ R230, R84, R230, R239 ;  /* 0x000000e654e67223 */ /* 0x000fe200000100ef */
[----:B--2---:R-:W-:Y:S01]  /*4d60*/  FADD.FTZ R86, R86, R237 ;  /* 0x000000ed56567221 */ /* 0x004fe20000010000 */
[C---:B------:R-:W-:Y:S01]  /*4d70*/  FFMA.FTZ R83, R84.reuse, R80, -R83 ;  /* 0x0000005054537223 */ /* 0x040fe20000010853 */
[----:B------:R-:W-:Y:S01]  /*4d80*/  FFMA.FTZ R85, R84, R81, R82 ;  /* 0x0000005154557223 */ /* 0x000fe20000010052 */
[----:B------:R-:W-:-:S03]  /*4d90*/  FADD.FTZ R87, R87, R230 ;  /* 0x000000e657577221 */ /* 0x000fc60000010000 */
[----:B------:R-:W-:-:S07]  /*4da0*/  MOV R84, R83 ;  /* 0x0000005300547202 */ /* 0x000fce0000000f00 */
.L_x_3189:
[----:B------:R-:W-:Y:S05]  /*4db0*/  BSYNC B0 ;  /* 0x0000000000007941 */ /* 0x000fea0003800000 */
.L_x_3188:
[----:B------:R-:W-:-:S03]  /*4dc0*/  UMOV UR6, 0xffffffff ;  /* 0xffffffff00067882 */ /* 0x000fc60000000000 */
[----:B------:R-:W-:Y:S05]  /*4dd0*/  BRA.DIV UR6, `(.L_x_3190) ;  /* 0x0000004e060c7947 */ /* 0x000fea000b800000 */
[----:B-1----:R1:W1:Y:S04]  /*4de0*/  SHFL.DOWN PT, R80, R84, 0x4, 0x1f ;  /* 0x08801f0054507f89 */ /* 0x00226800000e0000 */
[----:B---3--:R3:W1:Y:S04]  /*4df0*/  SHFL.DOWN PT, R81, R85, 0x4, 0x1f ;  /* 0x08801f0055517f89 */ /* 0x00866800000e0000 */
[----:B0-----:R3:W0:Y:S04]  /*4e00*/  SHFL.DOWN PT, R82, R86, 0x4, 0x1f ;  /* 0x08801f0056527f89 */ /* 0x00162800000e0000 */
[----:B------:R3:W0:Y:S02]  /*4e10*/  SHFL.DOWN PT, R230, R87, 0x4, 0x1f ;  /* 0x08801f0057e67f89 */ /* 0x00062400000e0000 */
.L_x_3272:
[----:B------:R-:W-:Y:S01]  /*4e20*/  BSSY B0, `(.L_x_3191) ;  /* 0x000000e000007945 */ /* 0x000fe20003800000 */
[----:B------:R-:W-:-:S03]  /*4e30*/  ISETP.GT.U32.AND P1, PT, R236, 0x17, PT ;  /* 0x00000017ec00780c */ /* 0x000fc60003f24070 */
[----:B------:R-:W-:Y:S10]  /*4e40*/  @P0 BRA `(.L_x_3192) ;  /* 0x00000000002c0947 */ /* 0x000ff40003800000 */
[C---:B0-----:R-:W-:Y:S01]  /*4e50*/  FMUL.FTZ R83, R85.reuse, R230 ;  /* 0x000000e655537220 */ /* 0x041fe20000410000 */
[----:B------:R-:W-:-:S03]  /*4e60*/  FMUL.FTZ R239, R85, R82 ;  /* 0x0000005255ef7220 */ /* 0x000fc60000410000 */
[C---:B------:R-:W-:Y:S01]  /*4e70*/  FFMA.FTZ R237, R84.reuse, R82, -R83 ;  /* 0x0000005254ed7223 */ /* 0x040fe20000010853 */
[CC--:B-1----:R-:W-:Y:S01]  /*4e80*/  FMUL.FTZ R83, R85.reuse, R81.reuse ;  /* 0x0000005155537220 */ /* 0x0c2fe20000410000 */
[----:B------:R-:W-:Y:S01]  /*4e90*/  FMUL.FTZ R82, R85, R80 ;  /* 0x0000005055527220 */ /* 0x000fe20000410000 */
[----:B------:R-:W-:Y:S01]  /*4ea0*/  FFMA.FTZ R230, R84, R230, R239 ;  /* 0x000000e654e67223 */ /* 0x000fe200000100ef */
[----:B--23--:R-:W-:Y:S01]  /*4eb0*/  FADD.FTZ R86, R86, R237 ;  /* 0x000000ed56567221 */ /* 0x00cfe20000010000 */
[C---:B------:R-:W-:Y:S01]  /*4ec0*/  FFMA.FTZ R83, R84.reuse, R80, -R83 ;  /* 0x0000005054537223 */ /* 0x040fe20000010853 */
[----:B------:R-:W-:Y:S01]  /*4ed0*/  FFMA.FTZ R85, R84, R81, R82 ;  /* 0x0000005154557223 */ /* 0x000fe20000010052 */
[----:B------:R-:W-:-:S03]  /*4ee0*/  FADD.FTZ R87, R87, R230 ;  /* 0x000000e657577221 */ /* 0x000fc60000010000 */
[----:B------:R-:W-:-:S07]  /*4ef0*/  MOV R84, R83 ;  /* 0x0000005300547202 */ /* 0x000fce0000000f00 */
.L_x_3192:
[----:B------:R-:W-:Y:S05]  /*4f00*/  BSYNC B0 ;  /* 0x0000000000007941 */ /* 0x000fea0003800000 */
.L_x_3191:
[----:B------:R-:W-:-:S03]  /*4f10*/  UMOV UR6, 0xffffffff ;  /* 0xffffffff00067882 */ /* 0x000fc60000000000 */
[----:B------:R-:W-:Y:S05]  /*4f20*/  BRA.DIV UR6, `(.L_x_3193) ;  /* 0x0000004e06287947 */ /* 0x000fea000b800000 */
[----:B-1----:R1:W1:Y:S04]  /*4f30*/  SHFL.DOWN PT, R80, R84, 0x8, 0x1f ;  /* 0x09001f0054507f89 */ /* 0x00226800000e0000 */
[----:B------:R1:W1:Y:S04]  /*4f40*/  SHFL.DOWN PT, R81, R85, 0x8, 0x1f ;  /* 0x09001f0055517f89 */ /* 0x00026800000e0000 */
[----:B0-----:R0:W0:Y:S04]  /*4f50*/  SHFL.DOWN PT, R82, R86, 0x8, 0x1f ;  /* 0x09001f0056527f89 */ /* 0x00102800000e0000 */
[----:B------:R0:W0:Y:S02]  /*4f60*/  SHFL.DOWN PT, R230, R87, 0x8, 0x1f ;  /* 0x09001f0057e67f89 */ /* 0x00002400000e0000 */
.L_x_3278:
        /* <DEDUP_REMOVED lines=14> */
.L_x_3195:
[----:B------:R-:W-:Y:S05]  /*5050*/  BSYNC B0 ;  /* 0x0000000000007941 */ /* 0x000fea0003800000 */
.L_x_3194:
[----:B------:R-:W-:-:S03]  /*5060*/  UMOV UR6, 0xffffffff ;  /* 0xffffffff00067882 */ /* 0x000fc60000000000 */
[----:B------:R-:W-:Y:S05]  /*5070*/  BRA.DIV UR6, `(.L_x_3196) ;  /* 0x0000004e06447947 */ /* 0x000fea000b800000 */
[----:B-1----:R1:W1:Y:S04]  /*5080*/  SHFL.DOWN PT, R80, R84, 0x10, 0x1f ;  /* 0x0a001f0054507f89 */ /* 0x00226800000e0000 */
[----:B------:R1:W1:Y:S04]  /*5090*/  SHFL.DOWN PT, R81, R85, 0x10, 0x1f ;  /* 0x0a001f0055517f89 */ /* 0x00026800000e0000 */
[----:B0-----:R0:W0:Y:S04]  /*50a0*/  SHFL.DOWN PT, R82, R86, 0x10, 0x1f ;  /* 0x0a001f0056527f89 */ /* 0x00102800000e0000 */
[----:B------:R0:W0:Y:S02]  /*50b0*/  SHFL.DOWN PT, R230, R87, 0x10, 0x1f ;  /* 0x0a001f0057e67f89 */ /* 0x00002400000e0000 */
.L_x_3284:
[----:B------:R-:W-:Y:S01]  /*50c0*/  BSSY B0, `(.L_x_3197) ;  /* 0x000000e000007945 */ /* 0x000fe20003800000 */
[----:B------:R-:W-:-:S03]  /*50d0*/  ISETP.NE.AND P1, PT, R111, 0x1f, PT ;  /* 0x0000001f6f00780c */ /* 0x000fc60003f25270 */
        /* <DEDUP_REMOVED lines=12> */
.L_x_3198:
[----:B------:R-:W-:Y:S05]  /*51a0*/  BSYNC B0 ;  /* 0x0000000000007941 */ /* 0x000fea0003800000 */
.L_x_3197:
[----:B------:R-:W-:-:S03]  /*51b0*/  UMOV UR6, 0xffffffff ;  /* 0xffffffff00067882 */ /* 0x000fc60000000000 */
[----:B------:R-:W-:Y:S05]  /*51c0*/  BRA.DIV UR6, `(.L_x_3199) ;  /* 0x0000004e06607947 */ /* 0x000fea000b800000 */
[----:B------:R-:W1:Y:S04]  /*51d0*/  SHFL.IDX PT, R247, R85, RZ, 0x1f ;  /* 0x00001fff55f77589 */ /* 0x000e6800000e0000 */
[----:B------:R-:W4:Y:S04]  /*51e0*/  SHFL.IDX PT, R240, R84, RZ, 0x1f ;  /* 0x00001fff54f07589 */ /* 0x000f2800000e0000 */
[----:B------:R0:W2:Y:S04]  /*51f0*/  SHFL.DOWN PT, R242, R85, 0x1, 0x1f ;  /* 0x08201f0055f27f89 */ /* 0x0000a800000e0000 */
[----:B------:R0:W2:Y:S04]  /*5200*/  SHFL.DOWN PT, R241, R84, 0x1, 0x1f ;  /* 0x08201f0054f17f89 */ /* 0x0000a800000e0000 */
[----:B------:R0:W2:Y:S04]  /*5210*/  SHFL.IDX PT, R237, R86, RZ, 0x1f ;  /* 0x00001fff56ed7589 */ /* 0x0000a800000e0000 */
[----:B------:R0:W2:Y:S04]  /*5220*/  SHFL.DOWN PT, R245, R86, 0x1, 0x1f ;  /* 0x08201f0056f57f89 */ /* 0x0000a800000e0000 */
[----:B------:R2:W2:Y:S01]  /*5230*/  SHFL.IDX PT, R236, R87, RZ, 0x1f ;  /* 0x00001fff57ec7589 */ /* 0x0004a200000e0000 */
[-C--:B-1----:R-:W-:Y:S01]  /*5240*/  FMUL.FTZ R81, R71, R247.reuse ;  /* 0x000000f747517220 */ /* 0x082fe20000410000 */
[CC--:B------:R-:W-:Y:S01]  /*5250*/  FMUL.FTZ R80, R70.reuse, R247.reuse ;  /* 0x000000f746507220 */ /* 0x0c0fe20000410000 */
[-C--:B------:R-:W-:Y:S01]  /*5260*/  FMUL.FTZ R243, R69, R247.reuse ;  /* 0x000000f745f37220 */ /* 0x080fe20000410000 */
[----:B------:R1:W1:Y:S01]  /*5270*/  SHFL.DOWN PT, R248, R87, 0x1, 0x1f ;  /* 0x08201f0057f87f89 */ /* 0x00026200000e0000 */
[-C--:B----4-:R-:W-:Y:S01]  /*5280*/  FFMA.FTZ R238, R70, R240.reuse, -R81 ;  /* 0x000000f046ee7223 */ /* 0x090fe20000010851 */
[----:B------:R-:W-:Y:S01]  /*5290*/  FFMA.FTZ R239, R71, R240, R80 ;  /* 0x000000f047ef7223 */ /* 0x000fe20000010050 */
[----:B0-----:R-:W-:Y:S01]  /*52a0*/  FMUL.FTZ R230, R68, R247 ;  /* 0x000000f744e67220 */ /* 0x001fe20000410000 */
[----:B------:R0:W4:Y:S04]  /*52b0*/  SHFL.IDX PT, R244, R70, RZ, 0x1f ;  /* 0x00001fff46f47589 */ /* 0x00012800000e0000 */
[----:B------:R0:W0:Y:S04]  /*52c0*/  SHFL.IDX PT, R246, R71, RZ, 0x1f ;  /* 0x00001fff47f67589 */ /* 0x00002800000e0000 */
[----:B------:R0:W0:Y:S04]  /*52d0*/  SHFL.IDX PT, R249, R68, RZ, 0x1f ;  /* 0x00001fff44f97589 */ /* 0x00002800000e0000 */
[----:B--23--:R2:W3:Y:S02]  /*52e0*/  SHFL.IDX PT, R85, R69, RZ, 0x1f ;  /* 0x00001fff45557589 */ /* 0x00c4e400000e0000 */
.L_x_3298:
[----:B------:R-:W-:Y:S01]  /*52f0*/  BSSY B0, `(.L_x_3200) ;  /* 0x000000f000007945 */ /* 0x000fe20003800000 */
[----:B0-----:R-:W-:Y:S02]  /*5300*/  MOV R84, R249 ;  /* 0x000000f900547202 */ /* 0x001fe40000000f00 */
[----:B----4-:R-:W-:Y:S02]  /*5310*/  MOV R86, R244 ;  /* 0x000000f400567202 */ /* 0x010fe40000000f00 */
[----:B-1----:R-:W-:Y:S01]  /*5320*/  MOV R87, R246 ;  /* 0x000000f600577202 */ /* 0x002fe20000000f00 */
[----:B------:R-:W-:Y:S06]  /*5330*/  @!P1 BRA `(.L_x_3201) ;  /* 0x0000000000289947 */ /* 0x000fec0003800000 */
[C---:B------:R-:W-:Y:S01]  /*5340*/  FMUL.FTZ R70, R242.reuse, R87 ;  /* 0x00000057f2467220 */ /* 0x040fe20000410000 */
[C---:B------:R-:W-:Y:S01]  /*5350*/  FMUL.FTZ R80, R242.reuse, R86 ;  /* 0x00000056f2507220 */ /* 0x040fe20000410000 */
[C---:B---3--:R-:W-:Y:S01]  /*5360*/  FMUL.FTZ R71, R242.reuse, R85 ;  /* 0x00000055f2477220 */ /* 0x048fe20000410000 */
[----:B------:R-:W-:Y:S01]  /*5370*/  FMUL.FTZ R242, R242, R84 ;  /* 0x00000054f2f27220 */ /* 0x000fe20000410000 */
[C---:B------:R-:W-:Y:S01]  /*5380*/  FFMA.FTZ R70, R241.reuse, R86, -R70 ;  /* 0x00000056f1467223 */ /* 0x040fe20000010846 */
[C---:B------:R-:W-:Y:S01]  /*5390*/  FFMA.FTZ R87, R241.reuse, R87, R80 ;  /* 0x00000057f1577223 */ /* 0x040fe20000010050 */
[C---:B------:R-:W-:Y:S01]  /*53a0*/  FFMA.FTZ R84, R241.reuse, R84, -R71 ;  /* 0x00000054f1547223 */ /* 0x040fe20000010847 */
[----:B------:R-:W-:Y:S01]  /*53b0*/  FFMA.FTZ R85, R241, R85, R242 ;  /* 0x00000055f1557223 */ /* 0x000fe200000100f2 */
[----:B------:R-:W-:Y:S01]  /*53c0*/  FADD.FTZ R86, R245, R70 ;  /* 0x00000046f5567221 */ /* 0x000fe20000010000 */
[----:B------:R-:W-:-:S07]  /*53d0*/  FADD.FTZ R87, R248, R87 ;  /* 0x00000057f8577221 */ /* 0x000fce0000010000 */
.L_x_3201:
[----:B------:R-:W-:Y:S05]  /*53e0*/  BSYNC B0 ;  /* 0x0000000000007941 */ /* 0x000fea0003800000 */
.L_x_3200:
[CC--:B------:R-:W-:Y:S01]  /*53f0*/  FMUL.FTZ R71, R61.reuse, R87.reuse ;  /* 0x000000573d477220 */ /* 0x0c0fe20000410000 */
[----:B------:R-:W-:Y:S01]  /*5400*/  FMUL.FTZ R70, R61, R86 ;  /* 0x000000563d467220 */ /* 0x000fe20000410000 */
[----:B---3--:R0:W-:Y:S01]  /*5410*/  STS.128 [R234+0x1b40], R84 ;  /* 0x001b4054ea007388 */ /* 0x0081e20000000c00 */
[----:B------:R-:W-:Y:S01]  /*5420*/  FFMA.FTZ R68, R68, R240, -R243 ;  /* 0x000000f044447223 */ /* 0x000fe200000108f3 */
[C---:B------:R-:W-:Y:S01]  /*5430*/  FFMA.FTZ R71, R60.reuse, R86, -R71 ;  /* 0x000000563c477223 */ /* 0x040fe20000010847 */
[----:B------:R-:W-:Y:S01]  /*5440*/  FFMA.FTZ R70, R60, R87, R70 ;  /* 0x000000573c467223 */ /* 0x000fe20000010046 */
[----:B--2---:R-:W-:Y:S02]  /*5450*/  FFMA.FTZ R69, R69, R240, R230 ;  /* 0x000000f045457223 */ /* 0x004fe400000100e6 */
[----:B------:R-:W-:Y:S01]  /*5460*/  FADD.FTZ R82, R62, R71 ;  /* 0x000000473e527221 */ /* 0x000fe20000010000 */
[CC--:B------:R-:W-:Y:S01]  /*5470*/  FMUL.FTZ R71, R61.reuse, R85.reuse ;  /* 0x000000553d477220 */ /* 0x0c0fe20000410000 */
[----:B------:R-:W-:Y:S01]  /*5480*/  FMUL.FTZ R62, R61, R84 ;  /* 0x000000543d3e7220 */ /* 0x000fe20000410000 */
[----:B------:R-:W-:Y:S01]  /*5490*/  FADD.FTZ R83, R63, R70 ;  /* 0x000000463f537221 */ /* 0x000fe20000010000 */
[C---:B------:R-:W-:Y:S01]  /*54a0*/  FMUL.FTZ R61, R65.reuse, R82 ;  /* 0x00000052413d7220 */ /* 0x040fe20000410000 */
[C---:B------:R-:W-:Y:S01]  /*54b0*/  FFMA.FTZ R80, R60.reuse, R84, -R71 ;  /* 0x000000543c507223 */ /* 0x040fe20000010847 */
[----:B------:R-:W-:Y:S01]  /*54c0*/  FFMA.FTZ R81, R60, R85, R62 ;  /* 0x000000553c517223 */ /* 0x000fe2000001003e */
[----:B------:R-:W-:Y:S01]  /*54d0*/  FADD.FTZ R71, R236, R239 ;  /* 0x000000efec477221 */ /* 0x000fe20000010000 */
[CC--:B------:R-:W-:Y:S01]  /*54e0*/  FFMA.FTZ R60, R64.reuse, R83.reuse, R61 ;  /* 0x00000053403c7223 */ /* 0x0c0fe2000001003d */
[C---:B------:R-:W-:Y:S01]  /*54f0*/  FMUL.FTZ R61, R65.reuse, R83 ;  /* 0x00000053413d7220 */ /* 0x040fe20000410000 */
[----:B------:R-:W-:Y:S01]  /*5500*/  FMUL.FTZ R70, R65, R80 ;  /* 0x0000005041467220 */ /* 0x000fe20000410000 */
[----:B------:R0:W-:Y:S01]  /*5510*/  STS.128 [R234+0x1b30], R80 ;  /* 0x001b3050ea007388 */ /* 0x0001e20000000c00 */
[----:B------:R-:W-:Y:S01]  /*5520*/  FADD.FTZ R63, R67, R60 ;  /* 0x0000003c433f7221 */ /* 0x000fe20000010000 */
[----:B------:R-:W-:Y:S01]  /*5530*/  FFMA.FTZ R67, R64, R82, -R61 ;  /* 0x0000005240437223 */ /* 0x000fe2000001083d */
[----:B------:R-:W-:-:S03]  /*5540*/  FMUL.FTZ R61, R65, R81 ;  /* 0x00000051413d7220 */ /* 0x000fc60000410000 */
[----:B------:R-:W-:Y:S01]  /*5550*/  FADD.FTZ R62, R66, R67 ;  /* 0x00000043423e7221 */ /* 0x000fe20000010000 */
[C---:B------:R-:W-:Y:S01]  /*5560*/  FFMA.FTZ R60, R64.reuse, R80, -R61 ;  /* 0x00000050403c7223 */ /* 0x040fe2000001083d */
[----:B------:R-:W-:Y:S01]  /*5570*/  FFMA.FTZ R61, R64, R81, R70 ;  /* 0x00000051403d7223 */ /* 0x000fe20000010046 */
[C---:B------:R-:W-:Y:S01]  /*5580*/  FMUL.FTZ R67, R57.reuse, R63 ;  /* 0x0000003f39437220 */ /* 0x040fe20000410000 */
        /* <DEDUP_REMOVED lines=10> */
[----:B------:R-:W-:-:S03]  /*5630*/  FADD.FTZ R70, R237, R238 ;  /* 0x000000eeed467221 */ /* 0x000fc60000010000 */
[----:B------:R0:W-:Y:S04]  /*5640*/  STS.128 [R234+0x1b10], R56 ;  /* 0x001b1038ea007388 */ /* 0x0001e80000000c00 */
.L_x_3183:
[----:B------:R-:W-:Y:S05]  /*5650*/  WARPSYNC.ALL ;  /* 0x0000000000007948 */ /* 0x000fea0003800000 */
[----:B------:R-:W-:Y:S01]  /*5660*/  BAR.SYNC.DEFER_BLOCKING 0x0 ;  /* 0x0000000000007b1d */ /* 0x000fe20000010000 */
[----:B0-----:R-:W-:Y:S01]  /*5670*/  FFMA.FTZ R81, R0, R222, RZ ;  /* 0x000000de00517223 */ /* 0x001fe200000100ff */
[----:B------:R-:W-:Y:S02]  /*5680*/  ISETP.NE.AND P2, PT, R111, RZ, PT ;  /* 0x000000ff6f00720c */ /* 0x000fe40003f45270 */
[C---:B------:R-:W-:Y:S02]  /*5690*/  ISETP.GT.AND P0, PT, R109.reuse, 0x1e, PT ;  /* 0x0000001e6d00780c */ /* 0x040fe40003f04270 */
[----:B------:R-:W-:Y:S01]  /*56a0*/  ISETP.NE.AND P1, PT, R109, RZ, PT ;  /* 0x000000ff6d00720c */ /* 0x000fe20003f25270 */
[----:B------:R-:W-:Y:S08]  /*56b0*/  BSSY B0, `(.L_x_3202) ;  /* 0x00001f2000007945 */ /* 0x000ff00003800000 */
[----:B------:R-:W-:Y:S01]  /*56c0*/  @!P2 LEA R83, R19, R108, 0x4 ;  /* 0x0000006c1353a211 */ /* 0x000fe200078e20ff */
[----:B------:R-:W0:Y:S04]  /*56d0*/  LDS.64 R56, [R162+0x1b18] ;  /* 0x001b1800a2387984 */ /* 0x000e280000000a00 */
[----:B-1----:R1:W-:Y:S01]  /*56e0*/  @!P2 STS.128 [R83+0x3910], R68 ;  /* 0x003910445300a388 */ /* 0x0023e20000000c00 */
[-C--:B0-----:R-:W-:Y:S01]  /*56f0*/  FMUL.FTZ R59, R57, -R117.reuse ;  /* 0x80000075393b7220 */ /* 0x081fe20000410000 */
[----:B------:R-:W-:-:S03]  /*5700*/  FMUL.FTZ R58, R56, -R117 ;  /* 0x80000075383a7220 */ /* 0x000fc60000410000 */
[-C--:B------:R-:W-:Y:S01]  /*5710*/  FFMA.FTZ R59, R56, R116.reuse, -R59 ;  /* 0x00000074383b7223 */ /* 0x080fe2000001083b */
[----:B------:R-:W-:-:S03]  /*5720*/  FFMA.FTZ R57, R57, R116, R58 ;  /* 0x0000007439397223 */ /* 0x000fc6000001003a */
[----:B------:R-:W-:Y:S01]  /*5730*/  FADD.FTZ R178, R178, R59 ;  /* 0x0000003bb2b27221 */ /* 0x000fe20000010000 */
[----:B------:R-:W-:-:S03]  /*5740*/  FADD.FTZ R194, -R194, R57 ;  /* 0x00000039c2c27221 */ /* 0x000fc60000010100 */
[C---:B------:R-:W-:Y:S01]  /*5750*/  FMUL.FTZ R56, R131.reuse, -R178 ;  /* 0x800000b283387220 */ /* 0x040fe20000410000 */
[----:B------:R-:W-:Y:S01]  /*5760*/  FMUL.FTZ R131, R131, -R194 ;  /* 0x800000c283837220 */ /* 0x000fe20000410000 */
[C---:B------:R-:W-:Y:S01]  /*5770*/  FMUL.FTZ R86, R2.reuse, R178 ;  /* 0x000000b202567220 */ /* 0x040fe20000410000 */
[-C--:B------:R-:W-:Y:S01]  /*5780*/  FMUL.FTZ R116, R2, R194.reuse ;  /* 0x000000c202747220 */ /* 0x080fe20000410000 */
[C---:B------:R-:W-:Y:S01]  /*5790*/  FFMA.FTZ R56, R133.reuse, R194, R56 ;  /* 0x000000c285387223 */ /* 0x040fe20000010038 */
[----:B------:R-:W-:Y:S01]  /*57a0*/  FFMA.FTZ R58, R133, R178, -R131 ;  /* 0x000000b2853a7223 */ /* 0x000fe20000010883 */
[----:B------:R-:W-:Y:S01]  /*57b0*/  FMUL.FTZ R85, R233, R86 ;  /* 0x00000056e9557220 */ /* 0x000fe20000410000 */
[----:B------:R-:W-:Y:S01]  /*57c0*/  FADD.FTZ R35, R86, R35 ;  /* 0x0000002356237221 */ /* 0x000fe20000010000 */
[----:B------:R-:W-:Y:S01]  /*57d0*/  FADD.FTZ R56, -R193, R56 ;  /* 0x00000038c1387221 */ /* 0x000fe20000010100 */
[----:B------:R-:W-:-:S03]  /*57e0*/  FADD.FTZ R177, R177, R58 ;  /* 0x0000003ab1b17221 */ /* 0x000fc60000010000 */
[C---:B------:R-:W-:Y:S01]  /*57f0*/  FMUL.FTZ R58, R134.reuse, -R56 ;  /* 0x80000038863a7220 */ /* 0x040fe20000410000 */
[-C--:B------:R-:W-:Y:S01]  /*5800*/  FMUL.FTZ R59, R134, -R177.reuse ;  /* 0x800000b1863b7220 */ /* 0x080fe20000410000 */
[----:B------:R-:W-:Y:S02]  /*5810*/  FMUL.FTZ R134, R233, R116 ;  /* 0x00000074e9867220 */ /* 0x000fe40000410000 */
        /* <DEDUP_REMOVED lines=11> */
[----:B------:R-:W-:Y:S02]  /*58d0*/  FADD.FTZ R36, R137, R36 ;  /* 0x0000002489247221 */ /* 0x000fe40000010000 */
        /* <DEDUP_REMOVED lines=16> */
[----:B------:R-:W-:Y:S02]  /*59e0*/  FMUL.FTZ R143, R3, R56 ;  /* 0x00000038038f7220 */ /* 0x000fe40000410000 */
[----:B------:R-:W-:Y:S01]  /*59f0*/  FADD.FTZ R172, R172, R59 ;  /* 0x0000003bacac7221 */ /* 0x000fe20000010000 */
[----:B------:R-:W-:Y:S01]  /*5a00*/  FADD.FTZ R63, -R188, R63 ;  /* 0x0000003fbc3f7221 */ /* 0x000fe20000010100 */
[----:B------:R-:W-:Y:S02]  /*5a10*/  FMUL.FTZ R139, R202, R143 ;  /* 0x0000008fca8b7220 */ /* 0x000fe40000410000 */
[C---:B------:R-:W-:Y:S01]  /*5a20*/  FMUL.FTZ R62, R144.reuse, -R172 ;  /* 0x800000ac903e7220 */ /* 0x040fe20000410000 */
[----:B------:R-:W-:-:S03]  /*5a30*/  FMUL.FTZ R59, R144, -R63 ;  /* 0x8000003f903b7220 */ /* 0x000fc60000410000 */
        /* <DEDUP_REMOVED lines=11> */
[----:B------:R-:W-:-:S03]  /*5af0*/  FADD.FTZ R65, -R186, R65 ;  /* 0x00000041ba417221 */ /* 0x000fc60000010100 */
[CC--:B------:R-:W-:Y:S01]  /*5b00*/  FMUL.FTZ R64, R148.reuse, -R170.reuse ;  /* 0x800000aa94407220 */ /* 0x0c0fe20000410000 */
[----:B------:R-:W-:Y:S01]  /*5b10*/  FMUL.FTZ R59, R148, -R65 ;  /* 0x80000041943b7220 */ /* 0x000fe20000410000 */
[----:B------:R-:W-:Y:S02]  /*5b20*/  FMUL.FTZ R148, R6, R61 ;  /* 0x0000003d06947220 */ /* 0x000fe40000410000 */
[C---:B------:R-:W-:Y:S01]  /*5b30*/  FFMA.FTZ R64, R149.reuse, R65, R64 ;  /* 0x0000004195407223 */ /* 0x040fe20000010040 */
[----:B------:R-:W-:-:S03]  /*5b40*/  FFMA.FTZ R66, R149, R170, -R59 ;  /* 0x000000aa95427223 */ /* 0x000fc6000001083b */
[----:B------:R-:W-:Y:S01]  /*5b50*/  FADD.FTZ R64, -R185, R64 ;  /* 0x00000040b9407221 */ /* 0x000fe20000010100 */
[----:B------:R-:W-:-:S03]  /*5b60*/  FADD.FTZ R169, R169, R66 ;  /* 0x00000042a9a97221 */ /* 0x000fc60000010000 */
[C---:B------:R-:W-:Y:S01]  /*5b70*/  FMUL.FTZ R66, R150.reuse, -R64 ;  /* 0x8000004096427220 */ /* 0x040fe20000410000 */
[-C--:B------:R-:W-:Y:S01]  /*5b80*/  FMUL.FTZ R67, R150, -R169.reuse ;  /* 0x800000a996437220 */ /* 0x080fe20000410000 */
[----:B------:R-:W-:Y:S02]  /*5b90*/  FMUL.FTZ R150, R205, R148 ;  /* 0x00000094cd967220 */ /* 0x000fe40000410000 */
[C---:B------:R-:W-:Y:S01]  /*5ba0*/  FFMA.FTZ R59, R151.reuse, R169, -R66 ;  /* 0x000000a9973b7223 */ /* 0x040fe20000010842 */
[----:B------:R-:W-:Y:S01]  /*5bb0*/  FFMA.FTZ R66, R34, R225, R81 ;  /* 0x000000e122427223 */ /* 0x000fe20000010051 */
[----:B------:R-:W-:Y:S01]  /*5bc0*/  FFMA.FTZ R67, R151, R64, R67 ;  /* 0x0000004097437223 */ /* 0x000fe20000010043 */
[----:B------:R-:W-:Y:S01]  /*5bd0*/  FFMA.FTZ R81, R0, -R217, RZ ;  /* 0x800000d900517223 */ /* 0x000fe200000100ff */
[----:B------:R-:W-:Y:S01]  /*5be0*/  FADD.FTZ R168, R168, R59 ;  /* 0x0000003ba8a87221 */ /* 0x000fe20000010000 */
[----:B------:R-:W-:Y:S01]  /*5bf0*/  FFMA.FTZ R59, R33, R220, R66 ;  /* 0x000000dc213b7223 */ /* 0x000fe20000010042 */
[----:B------:R-:W-:Y:S01]  /*5c00*/  FADD.FTZ R67, -R184, R67 ;  /* 0x00000043b8437221 */ /* 0x000fe20000010100 */
[----:B------:R-:W-:Y:S01]  /*5c10*/  FFMA.FTZ R82, R34, -R215, R81 ;  /* 0x800000d722527223 */ /* 0x000fe20000010051 */
[----:B------:R-:W-:Y:S01]  /*5c20*/  FMUL.FTZ R66, R152, -R168 ;  /* 0x800000a898427220 */ /* 0x000fe20000410000 */
[----:B------:R-:W-:Y:S01]  /*5c30*/  FFMA.FTZ R80, R32, R223, R59 ;  /* 0x000000df20507223 */ /* 0x000fe2000001003b */
[----:B------:R-:W-:Y:S01]  /*5c40*/  FMUL.FTZ R59, R152, -R67 ;  /* 0x80000043983b7220 */ /* 0x000fe20000410000 */
[----:B------:R-:W-:Y:S01]  /*5c50*/  FFMA.FTZ R225, -R16, R127, R225 ;  /* 0x0000007f10e17223 */ /* 0x000fe200000101e1 */
[----:B------:R-:W-:Y:S01]  /*5c60*/  FFMA.FTZ R66, R153, R67, R66 ;  /* 0x0000004399427223 */ /* 0x000fe20000010042 */
[----:B------:R-:W-:Y:S01]  /*5c70*/  FFMA.FTZ R81, R31, R218, R80 ;  /* 0x000000da1f517223 */ /* 0x000fe20000010050 */
[----:B------:R-:W-:Y:S01]  /*5c80*/  FFMA.FTZ R80, R153, R168, -R59 ;  /* 0x000000a899507223 */ /* 0x000fe2000001083b */
[----:B------:R-:W-:Y:S01]  /*5c90*/  FFMA.FTZ R59, R33, -R214, R82 ;  /* 0x800000d6213b7223 */ /* 0x000fe20000010052 */
[----:B------:R-:W-:Y:S01]  /*5ca0*/  FADD.FTZ R66, -R183, R66 ;  /* 0x00000042b7427221 */ /* 0x000fe20000010100 */
[----:B------:R-:W-:Y:S01]  /*5cb0*/  FFMA.FTZ R82, R30, R221, R81 ;  /* 0x000000dd1e527223 */ /* 0x000fe20000010051 */
[----:B------:R-:W-:Y:S01]  /*5cc0*/  FADD.FTZ R167, R167, R80 ;  /* 0x00000050a7a77221 */ /* 0x000fe20000010000 */
[----:B-1----:R-:W-:Y:S01]  /*5cd0*/  FFMA.FTZ R70, R32, -R213, R59 ;  /* 0x800000d520467223 */ /* 0x002fe2000001003b */
[C---:B------:R-:W-:Y:S01]  /*5ce0*/  FMUL.FTZ R68, R154.reuse, -R66 ;  /* 0x800000429a447220 */ /* 0x040fe20000410000 */
[----:B------:R-:W-:Y:S01]  /*5cf0*/  FFMA.FTZ R81, R29, R216, R82 ;  /* 0x000000d81d517223 */ /* 0x000fe20000010052 */
[-C--:B------:R-:W-:Y:S01]  /*5d00*/  FMUL.FTZ R69, R154, -R167.reuse ;  /* 0x800000a79a457220 */ /* 0x080fe20000410000 */
[----:B------:R-:W-:Y:S01]  /*5d10*/  FFMA.FTZ R71, R31, -R212, R70 ;  /* 0x800000d41f477223 */ /* 0x000fe20000010046 */
[C---:B------:R-:W-:Y:S01]  /*5d20*/  FFMA.FTZ R59, R155.reuse, R167, -R68 ;  /* 0x000000a79b3b7223 */ /* 0x040fe20000010844 */
[----:B------:R-:W-:Y:S01]  /*5d30*/  FFMA.FTZ R68, R28, R219, R81 ;  /* 0x000000db1c447223 */ /* 0x000fe20000010051 */
[----:B------:R-:W-:Y:S01]  /*5d40*/  FFMA.FTZ R69, R155, R66, R69 ;  /* 0x000000429b457223 */ /* 0x000fe20000010045 */
[----:B------:R-:W-:Y:S01]  /*5d50*/  FFMA.FTZ R70, R30, -R211, R71 ;  /* 0x800000d31e467223 */ /* 0x000fe20000010047 */
        /* <DEDUP_REMOVED lines=10> */
[----:B------:R-:W-:Y:S01]  /*5e00*/  FFMA.FTZ R70, R157, R166, -R59 ;  /* 0x000000a69d467223 */ /* 0x000fe2000001083b */
[----:B------:R-:W-:Y:S01]  /*5e10*/  FFMA.FTZ R59, R27, -R208, R80 ;  /* 0x800000d01b3b7223 */ /* 0x000fe20000010050 */
[----:B------:R-:W-:Y:S01]  /*5e20*/  FADD.FTZ R68, -R181, R68 ;  /* 0x00000044b5447221 */ /* 0x000fe20000010100 */
[----:B------:R-:W-:Y:S01]  /*5e30*/  FFMA.FTZ R82, R24, R229, R71 ;  /* 0x000000e518527223 */ /* 0x000fe20000010047 */
[----:B------:R-:W-:Y:S01]  /*5e40*/  FADD.FTZ R165, R165, R70 ;  /* 0x00000046a5a57221 */ /* 0x000fe20000010000 */
[----:B------:R-:W-:Y:S01]  /*5e50*/  FFMA.FTZ R80, R26, -R207, R59 ;  /* 0x800000cf1a507223 */ /* 0x000fe2000001003b */
        /* <DEDUP_REMOVED lines=12> */
[----:B------:R-:W-:Y:S01]  /*5f20*/  FMUL.FTZ R83, R178, UR31 ;  /* 0x0000001fb2537c20 */ /* 0x000fe20008410000 */
[----:B------:R-:W-:Y:S01]  /*5f30*/  FFMA.FTZ R59, R20, R235, R59 ;  /* 0x000000eb143b7223 */ /* 0x000fe2000001003b */
[----:B------:R-:W-:Y:S01]  /*5f40*/  FFMA.FTZ R235, -R2, R163, R235 ;  /* 0x000000a302eb7223 */ /* 0x000fe200000101eb */
[----:B------:R-:W-:Y:S01]  /*5f50*/  FFMA.FTZ R70, R22, -R203, R81 ;  /* 0x800000cb16467223 */ /* 0x000fe20000010051 */
[----:B------:R-:W-:Y:S01]  /*5f60*/  FFMA.FTZ R80, R194, UR30, -R83 ;  /* 0x0000001ec2507c23 */ /* 0x000fe20008010853 */
[-C--:B------:R-:W-:Y:S01]  /*5f70*/  FMUL.FTZ R138, R16, R71.reuse ;  /* 0x00000047108a7220 */ /* 0x080fe20000410000 */
[----:B------:R-:W-:Y:S01]  /*5f80*/  FFMA.FTZ R85, R235, R116, -R85 ;  /* 0x00000074eb557223 */ /* 0x000fe20000010855 */
[----:B------:R-:W-:Y:S01]  /*5f90*/  FFMA.FTZ R81, R21, -R202, R70 ;  /* 0x800000ca15517223 */ /* 0x000fe20000010046 */
[C---:B------:R-:W-:Y:S01]  /*5fa0*/  FMUL.FTZ R70, R160.reuse, -R71 ;  /* 0x80000047a0467220 */ /* 0x040fe20000410000 */
[----:B------:R-:W-:Y:S01]  /*5fb0*/  FMUL.FTZ R160, R160, -R164 ;  /* 0x800000a4a0a07220 */ /* 0x000fe20000410000 */
[----:B------:R-:W-:Y:S01]  /*5fc0*/  FFMA.FTZ R86, R235, R86, R134 ;  /* 0x00000056eb567223 */ /* 0x000fe20000010086 */
[----:B------:R-:W-:Y:S01]  /*5fd0*/  FFMA.FTZ R84, R20, -R233, R81 ;  /* 0x800000e914547223 */ /* 0x000fe20000010051 */
[C---:B------:R-:W-:Y:S01]  /*5fe0*/  FFMA.FTZ R70, R161.reuse, R164, -R70 ;  /* 0x000000a4a1467223 */ /* 0x040fe20000010846 */
[----:B------:R-:W-:Y:S01]  /*5ff0*/  FFMA.FTZ R82, R161, R71, R160 ;  /* 0x00000047a1527223 */ /* 0x000fe200000100a0 */
[----:B------:R-:W-:Y:S01]  /*6000*/  FFMA.FTZ R81, -R17, R128, R222 ;  /* 0x0000008011517223 */ /* 0x000fe200000101de */
[----:B------:R-:W-:Y:S01]  /*6010*/  FMUL.FTZ R142, R233, R80 ;  /* 0x00000050e98e7220 */ /* 0x000fe20000410000 */
[----:B------:R-:W-:Y:S01]  /*6020*/  FADD.FTZ R195, R195, R70 ;  /* 0x00000046c3c37221 */ /* 0x000fe20000010000 */
[----:B------:R-:W-:Y:S01]  /*6030*/  FADD.FTZ R82, -R179, R82 ;  /* 0x00000052b3527221 */ /* 0x000fe20000010100 */
[----:B------:R-:W-:Y:S01]  /*6040*/  FMUL.FTZ R83, R194, UR31 ;  /* 0x0000001fc2537c20 */ /* 0x000fe20008410000 */
[----:B------:R-:W-:Y:S01]  /*6050*/  FMUL.FTZ R80, R16, R164 ;  /* 0x000000a410507220 */ /* 0x000fe20000410000 */
[C---:B------:R-:W-:Y:S01]  /*6060*/  FMUL.FTZ R70, R17.reuse, R195 ;  /* 0x000000c311467220 */ /* 0x040fe20000410000 */
[----:B------:R-:W-:Y:S01]  /*6070*/  FMUL.FTZ R116, R17, R82 ;  /* 0x0000005211747220 */ /* 0x000fe20000410000 */
[----:B------:R-:W-:Y:S01]  /*6080*/  FMUL.FTZ R136, R215, R138 ;  /* 0x0000008ad7887220 */ /* 0x000fe20000410000 */
[----:B------:R-:W-:Y:S01]  /*6090*/  FFMA.FTZ R140, R178, UR30, R83 ;  /* 0x0000001eb28c7c23 */ /* 0x000fe20008010053 */
[----:B------:R-:W-:Y:S01]  /*60a0*/  FMUL.FTZ R133, R15, R68 ;  /* 0x000000440f857220 */ /* 0x000fe20000410000 */
[----:B------:R-:W-:Y:S01]  /*60b0*/  FMUL.FTZ R134, R217, R116 ;  /* 0x00000074d9867220 */ /* 0x000fe20000410000 */
[----:B------:R-:W-:Y:S01]  /*60c0*/  FFMA.FTZ R83, R225, R80, R136 ;  /* 0x00000050e1537223 */ /* 0x000fe20000010088 */
[----:B------:R-:W-:Y:S01]  /*60d0*/  FMUL.FTZ R136, R217, R70 ;  /* 0x00000046d9887220 */ /* 0x000fe20000410000 */
[----:B------:R-:W-:Y:S01]  /*60e0*/  FFMA.FTZ R142, R235, R140, R142 ;  /* 0x0000008ceb8e7223 */ /* 0x000fe2000001008e */
[----:B------:R-:W-:Y:S01]  /*60f0*/  FFMA.FTZ R134, R81, R70, R134 ;  /* 0x0000004651867223 */ /* 0x000fe20000010086 */
[----:B------:R-:W-:Y:S01]  /*6100*/  FMUL.FTZ R140, R215, R80 ;  /* 0x00000050d78c7220 */ /* 0x000fe20000410000 */
[----:B------:R-:W-:Y:S01]  /*6110*/  FFMA.FTZ R136, R81, R116, -R136 ;  /* 0x0000007451887223 */ /* 0x000fe20000010888 */
[----:B------:R-:W-:Y:S01]  /*6120*/  FFMA.FTZ R220, -R15, R126, R220 ;  /* 0x0000007e0fdc7223 */ /* 0x000fe200000101dc */
[----:B------:R-:W-:Y:S01]  /*6130*/  FADD.FTZ R134, RZ, R134 ;  /* 0x00000086ff867221 */ /* 0x000fe20000010000 */
[----:B------:R-:W-:Y:S01]  /*6140*/  FFMA.FTZ R87, R225, R138, -R140 ;  /* 0x0000008ae1577223 */ /* 0x000fe2000001088c */
[----:B------:R-:W-:Y:S01]  /*6150*/  FADD.FTZ R136, RZ, R136 ;  /* 0x00000088ff887221 */ /* 0x000fe20000010000 */
[----:B------:R-:W-:Y:S01]  /*6160*/  FMUL.FTZ R131, R214, R133 ;  /* 0x00000085d6837220 */ /* 0x000fe20000410000 */
[----:B------:R-:W-:Y:S01]  /*6170*/  FADD.FTZ R134, R134, R83 ;  /* 0x0000005386867221 */ /* 0x000fe20000010000 */
[----:B------:R-:W-:Y:S01]  /*6180*/  FMUL.FTZ R83, R177, UR31 ;  /* 0x0000001fb1537c20 */ /* 0x000fe20008410000 */
[----:B------:R-:W-:Y:S01]  /*6190*/  FFMA.FTZ R232, -R3, R132, R232 ;  /* 0x0000008403e87223 */ /* 0x000fe200000101e8 */
[----:B------:R-:W-:Y:S01]  /*61a0*/  FADD.FTZ R136, R136, R87 ;  /* 0x0000005788887221 */ /* 0x000fe20000010000 */
[----:B------:R-:W-:Y:S01]  /*61b0*/  FMUL.FTZ R138, R14, R69 ;  /* 0x000000450e8a7220 */ /* 0x000fe20000410000 */
[----:B------:R-:W-:Y:S01]  /*61c0*/  FFMA.FTZ R117, R56, UR30, -R83 ;  /* 0x0000001e38757c23 */ /* 0x000fe20008010853 */
[----:B------:R-:W-:Y:S01]  /*61d0*/  FMUL.FTZ R83, R15, R165 ;  /* 0x000000a50f537220 */ /* 0x000fe20000410000 */
[----:B------:R-:W-:Y:S01]  /*61e0*/  FMUL.FTZ R87, R13, R167 ;  /* 0x000000a70d577220 */ /* 0x000fe20000410000 */
[----:B------:R-:W-:Y:S01]  /*61f0*/  FFMA.FTZ R223, -R14, R125, R223 ;  /* 0x0000007d0edf7223 */ /* 0x000fe200000101df */
[----:B------:R-:W-:Y:S01]  /*6200*/  FMUL.FTZ R140, R213, R138 ;  /* 0x0000008ad58c7220 */ /* 0x000fe20000410000 */
[-C--:B------:R-:W-:Y:S01]  /*6210*/  FMUL.FTZ R116, R214, R83.reuse ;  /* 0x00000053d6747220 */ /* 0x080fe20000410000 */
[----:B------:R-:W-:Y:S01]  /*6220*/  FFMA.FTZ R135, R220, R83, R131 ;  /* 0x00000053dc877223 */ /* 0x000fe20000010083 */
[----:B------:R-:W-:Y:S01]  /*6230*/  FFMA.FTZ R131, R232, R137, R139 ;  /* 0x00000089e8837223 */ /* 0x000fe2000001008b */
[C---:B------:R-:W-:Y:S01]  /*6240*/  FFMA.FTZ R218, -R13.reuse, R124, R218 ;  /* 0x0000007c0dda7223 */ /* 0x040fe200000101da */
[----:B------:R-:W-:Y:S01]  /*6250*/  FFMA.FTZ R133, R220, R133, -R116 ;  /* 0x00000085dc857223 */ /* 0x000fe20000010874 */
[----:B------:R-:W-:Y:S01]  /*6260*/  FMUL.FTZ R116, R14, R166 ;  /* 0x000000a60e747220 */ /* 0x000fe20000410000 */
[----:B------:R-:W-:Y:S01]  /*6270*/  FMUL.FTZ R139, R13, R66 ;  /* 0x000000420d8b7220 */ /* 0x000fe20000410000 */
[----:B------:R-:W-:Y:S01]  /*6280*/  FMUL.FTZ R141, R212, R87 ;  /* 0x00000057d48d7220 */ /* 0x000fe20000410000 */
[----:B------:R-:W-:Y:S01]  /*6290*/  FADD.FTZ R134, R134, R135 ;  /* 0x0000008786867221 */ /* 0x000fe20000010000 */
[----:B------:R-:W-:Y:S01]  /*62a0*/  FFMA.FTZ R135, R223, R116, R140 ;  /* 0x00000074df877223 */ /* 0x000fe2000001008c */
[----:B------:R-:W-:Y:S01]  /*62b0*/  FFMA.FTZ R163, R163, R178, R142 ;  /* 0x000000b2a3a37223 */ /* 0x000fe2000001008e */
[-C--:B------:R-:W-:Y:S01]  /*62c0*/  FFMA.FTZ R140, R218, R139.reuse, -R141 ;  /* 0x0000008bda8c7223 */ /* 0x080fe2000001088d */
[----:B------:R-:W-:Y:S01]  /*62d0*/  FMUL.FTZ R137, R213, R116 ;  /* 0x00000074d5897220 */ /* 0x000fe20000410000 */
[----:B------:R-:W-:Y:S01]  /*62e0*/  FMUL.FTZ R139, R212, R139 ;  /* 0x0000008bd48b7220 */ /* 0x000fe20000410000 */
[----:B------:R-:W-:Y:S01]  /*62f0*/  FMUL.FTZ R142, R12, R67 ;  /* 0x000000430c8e7220 */ /* 0x000fe20000410000 */
[----:B------:R-:W-:Y:S01]  /*6300*/  FADD.FTZ R133, R136, R133 ;  /* 0x0000008588857221 */ /* 0x000fe20000010000 */
[----:B------:R-:W-:Y:S01]  /*6310*/  FADD.FTZ R135, R134, R135 ;  /* 0x0000008786877221 */ /* 0x000fe20000010000 */
[----:B------:R-:W-:Y:S01]  /*6320*/  FFMA.FTZ R138, R223, R138, -R137 ;  /* 0x0000008adf8a7223 */ /* 0x000fe20000010889 */
[C---:B------:R-:W-:Y:S01]  /*6330*/  FFMA.FTZ R221, -R12.reuse, R123, R221 ;  /* 0x0000007b0cdd7223 */ /* 0x040fe200000101dd */
[----:B------:R-:W-:Y:S01]  /*6340*/  FMUL.FTZ R134, R12, R168 ;  /* 0x000000a80c867220 */ /* 0x000fe20000410000 */
[----:B------:R-:W-:Y:S01]  /*6350*/  FFMA.FTZ R136, R218, R87, R139 ;  /* 0x00000057da887223 */ /* 0x000fe2000001008b */
[----:B------:R-:W-:Y:S01]  /*6360*/  FMUL.FTZ R144, R211, R142 ;  /* 0x0000008ed3907220 */ /* 0x000fe20000410000 */
[----:B------:R-:W-:Y:S01]  /*6370*/  FADD.FTZ R133, R133, R138 ;  /* 0x0000008a85857221 */ /* 0x000fe20000010000 */
[----:B------:R-:W-:Y:S01]  /*6380*/  FMUL.FTZ R141, R11, R64 ;  /* 0x000000400b8d7220 */ /* 0x000fe20000410000 */
[----:B------:R-:W-:Y:S01]  /*6390*/  FADD.FTZ R135, R135, R136 ;  /* 0x0000008887877221 */ /* 0x000fe20000010000 */
[----:B------:R-:W-:Y:S01]  /*63a0*/  FFMA.FTZ R144, R221, R134, R144 ;  /* 0x00000086dd907223 */ /* 0x000fe20000010090 */
[----:B------:R-:W-:Y:S01]  /*63b0*/  FMUL.FTZ R136, R10, R170 ;  /* 0x000000aa0a887220 */ /* 0x000fe20000410000 */
[----:B------:R-:W-:Y:S01]  /*63c0*/  FMUL.FTZ R139, R211, R134 ;  /* 0x00000086d38b7220 */ /* 0x000fe20000410000 */
[----:B------:R-:W-:Y:S01]  /*63d0*/  FFMA.FTZ R137, R232, R143, -R145 ;  /* 0x0000008fe8897223 */ /* 0x000fe20000010891 */
[----:B------:R-:W-:Y:S01]  /*63e0*/  FADD.FTZ R140, R133, R140 ;  /* 0x0000008c858c7221 */ /* 0x000fe20000010000 */
[----:B------:R-:W-:Y:S01]  /*63f0*/  FADD.FTZ R135, R135, R144 ;  /* 0x0000009087877221 */ /* 0x000fe20000010000 */
[C---:B------:R-:W-:Y:S01]  /*6400*/  FFMA.FTZ R216, -R11.reuse, R122, R216 ;  /* 0x0000007a0bd87223 */ /* 0x040fe200000101d8 */
[----:B------:R-:W-:Y:S01]  /*6410*/  FMUL.FTZ R133, R11, R169 ;  /* 0x000000a90b857220 */ /* 0x000fe20000410000 */
[----:B------:R-:W-:Y:S01]  /*6420*/  FFMA.FTZ R219, -R10, R121, R219 ;  /* 0x000000790adb7223 */ /* 0x000fe200000101db */
[----:B------:R-:W-:Y:S01]  /*6430*/  FMUL.FTZ R143, R210, R141 ;  /* 0x0000008dd28f7220 */ /* 0x000fe20000410000 */
[----:B------:R-:W-:Y:S01]  /*6440*/  FMUL.FTZ R144, R10, R65 ;  /* 0x000000410a907220 */ /* 0x000fe20000410000 */
[----:B------:R-:W-:Y:S01]  /*6450*/  FMUL.FTZ R146, R209, R136 ;  /* 0x00000088d1927220 */ /* 0x000fe20000410000 */
[----:B------:R-:W-:Y:S01]  /*6460*/  FFMA.FTZ R139, R221, R142, -R139 ;  /* 0x0000008edd8b7223 */ /* 0x000fe2000001088b */
[-C--:B------:R-:W-:Y:S01]  /*6470*/  FMUL.FTZ R142, R210, R133.reuse ;  /* 0x00000085d28e7220 */ /* 0x080fe20000410000 */
[C---:B------:R-:W-:Y:S01]  /*6480*/  FFMA.FTZ R138, R216.reuse, R133, R143 ;  /* 0x00000085d88a7223 */ /* 0x040fe2000001008f */
[-C--:B------:R-:W-:Y:S01]  /*6490*/  FFMA.FTZ R146, R219, R144.reuse, -R146 ;  /* 0x00000090db927223 */ /* 0x080fe20000010892 */
[----:B------:R-:W-:Y:S01]  /*64a0*/  FMUL.FTZ R144, R209, R144 ;  /* 0x00000090d1907220 */ /* 0x000fe20000410000 */
[----:B------:R-:W-:Y:S01]  /*64b0*/  FMUL.FTZ R143, R9, R62 ;  /* 0x0000003e098f7220 */ /* 0x000fe20000410000 */
[----:B------:R-:W-:Y:S01]  /*64c0*/  FFMA.FTZ R142, R216, R141, -R142 ;  /* 0x0000008dd88e7223 */ /* 0x000fe2000001088e */
[----:B------:R-:W-:Y:S01]  /*64d0*/  FADD.FTZ R138, R135, R138 ;  /* 0x0000008a878a7221 */ /* 0x000fe20000010000 */
[C---:B------:R-:W-:Y:S01]  /*64e0*/  FFMA.FTZ R224, -R9.reuse, R120, R224 ;  /* 0x0000007809e07223 */ /* 0x040fe200000101e0 */
[----:B------:R-:W-:Y:S01]  /*64f0*/  FMUL.FTZ R135, R9, R171 ;  /* 0x000000ab09877220 */ /* 0x000fe20000410000 */
[----:B------:R-:W-:Y:S01]  /*6500*/  FFMA.FTZ R141, R219, R136, R144 ;  /* 0x00000088db8d7223 */ /* 0x000fe20000010090 */
[----:B------:R-:W-:Y:S01]  /*6510*/  FMUL.FTZ R145, R208, R143 ;  /* 0x0000008fd0917220 */ /* 0x000fe20000410000 */
[----:B------:R-:W-:Y:S01]  /*6520*/  FADD.FTZ R139, R140, R139 ;  /* 0x0000008b8c8b7221 */ /* 0x000fe20000010000 */
[-C--:B------:R-:W-:Y:S01]  /*6530*/  FMUL.FTZ R140, R208, R135.reuse ;  /* 0x00000087d08c7220 */ /* 0x080fe20000410000 */
[----:B------:R-:W-:Y:S01]  /*6540*/  FADD.FTZ R138, R138, R141 ;  /* 0x0000008d8a8a7221 */ /* 0x000fe20000010000 */
[C---:B------:R-:W-:Y:S01]  /*6550*/  FFMA.FTZ R145, R224.reuse, R135, R145 ;  /* 0x00000087e0917223 */ /* 0x040fe20000010091 */
[----:B------:R-:W-:Y:S01]  /*6560*/  FADD.FTZ R139, R139, R142 ;  /* 0x0000008e8b8b7221 */ /* 0x000fe20000010000 */
[----:B------:R-:W-:Y:S01]  /*6570*/  FFMA.FTZ R143, R224, R143, -R140 ;  /* 0x0000008fe08f7223 */ /* 0x000fe2000001088c */
[----:B------:R-:W-:Y:S01]  /*6580*/  FMUL.FTZ R140, R8, R63 ;  /* 0x0000003f088c7220 */ /* 0x000fe20000410000 */
[----:B------:R-:W-:Y:S01]  /*6590*/  FADD.FTZ R145, R138, R145 ;  /* 0x000000918a917221 */ /* 0x000fe20000010000 */
[C---:B------:R-:W-:Y:S01]  /*65a0*/  FMUL.FTZ R138, R8.reuse, R172 ;  /* 0x000000ac088a7220 */ /* 0x040fe20000410000 */
[----:B------:R-:W-:Y:S01]  /*65b0*/  FADD.FTZ R146, R139, R146 ;  /* 0x000000928b927221 */ /* 0x000fe20000010000 */
[----:B------:R-:W-:Y:S01]  /*65c0*/  FFMA.FTZ R227, -R8, R119, R227 ;  /* 0x0000007708e37223 */ /* 0x000fe200000101e3 */
[----:B------:R-:W-:Y:S01]  /*65d0*/  FMUL.FTZ R142, R207, R140 ;  /* 0x0000008ccf8e7220 */ /* 0x000fe20000410000 */
[----:B------:R-:W-:Y:S01]  /*65e0*/  FMUL.FTZ R139, R7, R173 ;  /* 0x000000ad078b7220 */ /* 0x000fe20000410000 */
[----:B------:R-:W-:Y:S01]  /*65f0*/  FMUL.FTZ R141, R207, R138 ;  /* 0x0000008acf8d7220 */ /* 0x000fe20000410000 */
[----:B------:R-:W-:Y:S01]  /*6600*/  FFMA.FTZ R226, -R7, R118, R226 ;  /* 0x0000007607e27223 */ /* 0x000fe200000101e2 */
[C---:B------:R-:W-:Y:S01]  /*6610*/  FFMA.FTZ R142, R227.reuse, R138, R142 ;  /* 0x0000008ae38e7223 */ /* 0x040fe2000001008e */
[----:B------:R-:W-:Y:S01]  /*6620*/  FMUL.FTZ R149, R206, R139 ;  /* 0x0000008bce957220 */ /* 0x000fe20000410000 */
[----:B------:R-:W-:Y:S01]  /*6630*/  FFMA.FTZ R144, R227, R140, -R141 ;  /* 0x0000008ce3907223 */ /* 0x000fe2000001088d */
[----:B------:R-:W-:Y:S01]  /*6640*/  FMUL.FTZ R140, R6, R174 ;  /* 0x000000ae068c7220 */ /* 0x000fe20000410000 */
[----:B------:R-:W-:Y:S01]  /*6650*/  FADD.FTZ R143, R146, R143 ;  /* 0x0000008f928f7221 */ /* 0x000fe20000010000 */
[----:B------:R-:W-:Y:S01]  /*6660*/  FADD.FTZ R142, R145, R142 ;  /* 0x0000008e918e7221 */ /* 0x000fe20000010000 */
[-C--:B------:R-:W-:Y:S01]  /*6670*/  FFMA.FTZ R146, R226, R147.reuse, -R149 ;  /* 0x00000093e2927223 */ /* 0x080fe20000010895 */
[----:B------:R-:W-:Y:S01]  /*6680*/  FMUL.FTZ R147, R206, R147 ;  /* 0x00000093ce937220 */ /* 0x000fe20000410000 */
[----:B------:R-:W-:Y:S01]  /*6690*/  FFMA.FTZ R229, -R6, R115, R229 ;  /* 0x0000007306e57223 */ /* 0x000fe200000101e5 */
[-C--:B------:R-:W-:Y:S01]  /*66a0*/  FMUL.FTZ R145, R205, R140.reuse ;  /* 0x0000008ccd917220 */ /* 0x080fe20000410000 */
[----:B------:R-:W-:Y:S01]  /*66b0*/  FADD.FTZ R143, R143, R144 ;  /* 0x000000908f8f7221 */ /* 0x000fe20000010000 */
[----:B------:R-:W-:Y:S01]  /*66c0*/  FFMA.FTZ R147, R226, R139, R147 ;  /* 0x0000008be2937223 */ /* 0x000fe20000010093 */
[C---:B------:R-:W-:Y:S01]  /*66d0*/  FFMA.FTZ R141, R229.reuse, R140, R150 ;  /* 0x0000008ce58d7223 */ /* 0x040fe20000010096 */
[----:B------:R-:W-:Y:S01]  /*66e0*/  FFMA.FTZ R148, R229, R148, -R145 ;  /* 0x00000094e5947223 */ /* 0x000fe20000010891 */
[C---:B------:R-:W-:Y:S01]  /*66f0*/  FMUL.FTZ R145, R5.reuse, R175 ;  /* 0x000000af05917220 */ /* 0x040fe20000410000 */
[----:B------:R-:W-:Y:S01]  /*6700*/  FADD.FTZ R142, R142, R147 ;  /* 0x000000938e8e7221 */ /* 0x000fe20000010000 */
[C---:B------:R-:W-:Y:S01]  /*6710*/  FFMA.FTZ R228, -R5.reuse, R130, R228 ;  /* 0x0000008205e47223 */ /* 0x040fe200000101e4 */
[----:B------:R-:W-:Y:S01]  /*6720*/  FMUL.FTZ R147, R5, R58 ;  /* 0x0000003a05937220 */ /* 0x000fe20000410000 */
[----:B------:R-:W-:Y:S01]  /*6730*/  FMUL.FTZ R149, R204, R145 ;  /* 0x00000091cc957220 */ /* 0x000fe20000410000 */
[----:B------:R-:W-:Y:S01]  /*6740*/  FMUL.FTZ R144, R4, R176 ;  /* 0x000000b004907220 */ /* 0x000fe20000410000 */
[----:B------:R-:W-:Y:S01]  /*6750*/  FADD.FTZ R143, R143, R146 ;  /* 0x000000928f8f7221 */ /* 0x000fe20000010000 */
[----:B------:R-:W-:Y:S01]  /*6760*/  FADD.FTZ R141, R142, R141 ;  /* 0x0000008d8e8d7221 */ /* 0x000fe20000010000 */
[-C--:B------:R-:W-:Y:S01]  /*6770*/  FFMA.FTZ R142, R228, R147.reuse, -R149 ;  /* 0x00000093e48e7223 */ /* 0x080fe20000010895 */
[----:B------:R-:W-:Y:S01]  /*6780*/  FMUL.FTZ R147, R204, R147 ;  /* 0x00000093cc937220 */ /* 0x000fe20000410000 */
[C---:B------:R-:W-:Y:S01]  /*6790*/  FFMA.FTZ R231, -R4.reuse, R129, R231 ;  /* 0x0000008104e77223 */ /* 0x040fe200000101e7 */
[----:B------:R-:W-:Y:S01]  /*67a0*/  FMUL.FTZ R146, R4, R57 ;  /* 0x0000003904927220 */ /* 0x000fe20000410000 */
[----:B------:R-:W-:Y:S01]  /*67b0*/  FMUL.FTZ R150, R203, R144 ;  /* 0x00000090cb967220 */ /* 0x000fe20000410000 */
        /* <DEDUP_REMOVED lines=11> */
[----:B------:R-:W-:Y:S01]  /*6870*/  FMUL.FTZ R117, R202, R117 ;  /* 0x00000075ca757220 */ /* 0x000fe20000410000 */
[----:B------:R-:W-:Y:S01]  /*6880*/  FADD.FTZ R56, R56, R141 ;  /* 0x0000008d38387221 */ /* 0x000fe20000010000 */
[----:B------:R-:W-:Y:S01]  /*6890*/  FADD.FTZ R142, R142, R137 ;  /* 0x000000898e8e7221 */ /* 0x000fe20000010000 */
[C---:B------:R-:W-:Y:S01]  /*68a0*/  FFMA.FTZ R146, R57.reuse, UR30, -R146 ;  /* 0x0000001e39927c23 */ /* 0x040fe20008010892 */
[----:B------:R-:W-:Y:S01]  /*68b0*/  FMUL.FTZ R57, R57, UR31 ;  /* 0x0000001f39397c20 */ /* 0x000fe20008410000 */
[----:B------:R-:W-:Y:S01]  /*68c0*/  FADD.FTZ R131, R56, R131 ;  /* 0x0000008338837221 */ /* 0x000fe20000010000 */
[----:B------:R-:W-:Y:S01]  /*68d0*/  FADD.FTZ R142, R142, R85 ;  /* 0x000000558e8e7221 */ /* 0x000fe20000010000 */
[----:B------:R-:W-:Y:S01]  /*68e0*/  FFMA.FTZ R117, R232, R148, R117 ;  /* 0x00000094e8757223 */ /* 0x000fe20000010075 */
[----:B------:R-:W0:Y:S01]  /*68f0*/  SHFL.DOWN PT, R150, R84, 0x1, 0x1f ;  /* 0x08201f0054967f89 */ /* 0x000e2200000e0000 */
[----:B------:R-:W-:Y:S01]  /*6900*/  FADD.FTZ R56, R131, R86 ;  /* 0x0000005683387221 */ /* 0x000fe20000010000 */
[----:B------:R-:W-:Y:S01]  /*6910*/  FFMA.FTZ R86, R176, UR30, R57 ;  /* 0x0000001eb0567c23 */ /* 0x000fe20008010039 */
[----:B------:R-:W-:Y:S01]  /*6920*/  FMUL.FTZ R57, R175, UR31 ;  /* 0x0000001faf397c20 */ /* 0x000fe20008410000 */
[----:B------:R-:W1:Y:S01]  /*6930*/  SHFL.DOWN PT, R148, R142, 0x1, 0x1f ;  /* 0x08201f008e947f89 */ /* 0x000e6200000e0000 */
[----:B------:R-:W-:Y:S01]  /*6940*/  FFMA.FTZ R132, R132, R177, R117 ;  /* 0x000000b184847223 */ /* 0x000fe20000010075 */
[----:B------:R-:W-:Y:S01]  /*6950*/  FMUL.FTZ R146, R203, R146 ;  /* 0x00000092cb927220 */ /* 0x000fe20000410000 */
[C---:B------:R-:W-:Y:S01]  /*6960*/  FFMA.FTZ R57, R58.reuse, UR30, -R57 ;  /* 0x0000001e3a397c23 */ /* 0x040fe20008010839 */
[----:B------:R-:W-:Y:S01]  /*6970*/  FMUL.FTZ R58, R58, UR31 ;  /* 0x0000001f3a3a7c20 */ /* 0x000fe20008410000 */
[----:B------:R2:W3:Y:S01]  /*6980*/  SHFL.DOWN PT, R131, R59, 0x1, 0x1f ;  /* 0x08201f003b837f89 */ /* 0x0004e200000e0000 */
[----:B------:R-:W-:Y:S01]  /*6990*/  FFMA.FTZ R86, R231, R86, R146 ;  /* 0x00000056e7567223 */ /* 0x000fe20000010092 */
[----:B------:R-:W-:Y:S01]  /*69a0*/  FMUL.FTZ R85, R204, R57 ;  /* 0x00000039cc557220 */ /* 0x000fe20000410000 */
[----:B------:R-:W-:Y:S01]  /*69b0*/  FFMA.FTZ R57, R175, UR30, R58 ;  /* 0x0000001eaf397c23 */ /* 0x000fe2000801003a */
[----:B------:R-:W4:Y:S01]  /*69c0*/  SHFL.DOWN PT, R117, R56, 0x1, 0x1f ;  /* 0x08201f0038757f89 */ /* 0x000f2200000e0000 */
[----:B------:R-:W-:Y:S01]  /*69d0*/  FADD.FTZ R97, R132, R97 ;  /* 0x0000006184617221 */ /* 0x000fe20000010000 */
[----:B------:R-:W-:Y:S01]  /*69e0*/  MOV R58, R59 ;  /* 0x0000003b003a7202 */ /* 0x000fe20000000f00 */
[----:B------:R-:W-:Y:S01]  /*69f0*/  FFMA.FTZ R57, R228, R57, R85 ;  /* 0x00000039e4397223 */ /* 0x000fe20000010055 */
[----:B------:R-:W-:Y:S01]  /*6a00*/  FFMA.FTZ R129, R129, R176, R86 ;  /* 0x000000b081817223 */ /* 0x000fe20000010056 */
[----:B--2---:R-:W-:Y:S01]  /*6a10*/  MOV R59, R84 ;  /* 0x00000054003b7202 */ /* 0x004fe20000000f00 */
[----:B------:R-:W-:Y:S01]  /*6a20*/  FMUL.FTZ R86, R174, UR31 ;  /* 0x0000001fae567c20 */ /* 0x000fe20008410000 */
[----:B------:R-:W-:Y:S01]  /*6a30*/  FFMA.FTZ R130, R130, R175, R57 ;  /* 0x000000af82827223 */ /* 0x000fe20000010039 */
[----:B------:R-:W-:Y:S01]  /*6a40*/  MOV R57, R142 ;  /* 0x0000008e00397202 */ /* 0x000fe20000000f00 */
[C---:B------:R-:W-:Y:S01]  /*6a50*/  FMUL.FTZ R85, R61.reuse, UR31 ;  /* 0x0000001f3d557c20 */ /* 0x040fe20008410000 */
[----:B------:R-:W-:Y:S01]  /*6a60*/  FFMA.FTZ R86, R61, UR30, -R86 ;  /* 0x0000001e3d567c23 */ /* 0x000fe20008010856 */
[----:B0-----:R-:W-:Y:S01]  /*6a70*/  @!P0 FADD.FTZ R59, R59, R150 ;  /* 0x000000963b3b8221 */ /* 0x001fe20000010000 */
[----:B------:R-:W-:Y:S01]  /*6a80*/  FMUL.FTZ R61, R173, UR31 ;  /* 0x0000001fad3d7c20 */ /* 0x000fe20008410000 */
[----:B------:R-:W-:Y:S01]  /*6a90*/  FADD.FTZ R96, R129, R96 ;  /* 0x0000006081607221 */ /* 0x000fe20000010000 */
[----:B------:R-:W-:Y:S01]  /*6aa0*/  FADD.FTZ R39, R140, R39 ;  /* 0x000000278c277221 */ /* 0x000fe20000010000 */
[----:B-1----:R-:W-:Y:S01]  /*6ab0*/  @!P0 FADD.FTZ R57, R57, R148 ;  /* 0x0000009439398221 */ /* 0x002fe20000010000 */
[----:B------:R-:W0:Y:S01]  /*6ac0*/  SHFL.DOWN PT, R140, R59, 0x2, 0x1f ;  /* 0x08401f003b8c7f89 */ /* 0x000e2200000e0000 */
[C---:B------:R-:W-:Y:S01]  /*6ad0*/  FFMA.FTZ R61, R60.reuse, UR30, -R61 ;  /* 0x0000001e3c3d7c23 */ /* 0x040fe2000801083d */
[----:B------:R-:W-:Y:S01]  /*6ae0*/  FMUL.FTZ R60, R60, UR31 ;  /* 0x0000001f3c3c7c20 */ /* 0x000fe20008410000 */
[----:B------:R-:W-:Y:S01]  /*6af0*/  FFMA.FTZ R84, R174, UR30, R85 ;  /* 0x0000001eae547c23 */ /* 0x000fe20008010055 */
[----:B------:R-:W1:Y:S01]  /*6b00*/  SHFL.DOWN PT, R132, R57, 0x2, 0x1f ;  /* 0x08401f0039847f89 */ /* 0x000e6200000e0000 */
[----:B---3--:R-:W-:Y:S01]  /*6b10*/  @!P0 FADD.FTZ R58, R58, R131 ;  /* 0x000000833a3a8221 */ /* 0x008fe20000010000 */
[----:B------:R-:W-:Y:S01]  /*6b20*/  FMUL.FTZ R85, R206, R61 ;  /* 0x0000003dce557220 */ /* 0x000fe20000410000 */
[----:B------:R-:W-:Y:S01]  /*6b30*/  FFMA.FTZ R61, R173, UR30, R60 ;  /* 0x0000001ead3d7c23 */ /* 0x000fe2000801003c */
[----:B----4-:R-:W-:Y:S01]  /*6b40*/  @!P0 FADD.FTZ R56, R117, R56 ;  /* 0x0000003875388221 */ /* 0x010fe20000010000 */
[----:B------:R-:W-:Y:S01]  /*6b50*/  ISETP.GT.AND P0, PT, R109, 0x1d, PT ;  /* 0x0000001d6d00780c */ /* 0x000fe20003f04270 */
[----:B------:R-:W2:Y:S01]  /*6b60*/  SHFL.DOWN PT, R129, R58, 0x2, 0x1f ;  /* 0x08401f003a817f89 */ /* 0x000ea200000e0000 */
[----:B------:R-:W-:Y:S01]  /*6b70*/  FFMA.FTZ R61, R226, R61, R85 ;  /* 0x0000003de23d7223 */ /* 0x000fe20000010055 */
[----:B------:R-:W-:Y:S01]  /*6b80*/  FMUL.FTZ R86, R205, R86 ;  /* 0x00000056cd567220 */ /* 0x000fe20000410000 */
[----:B------:R-:W-:Y:S01]  /*6b90*/  FADD.FTZ R95, R130, R95 ;  /* 0x0000005f825f7221 */ /* 0x000fe20000010000 */
[----:B------:R-:W3:Y:S01]  /*6ba0*/  SHFL.DOWN PT, R117, R56, 0x2, 0x1f ;  /* 0x08401f0038757f89 */ /* 0x000ee200000e0000 */
[----:B------:R-:W-:Y:S01]  /*6bb0*/  FFMA.FTZ R118, R118, R173, R61 ;  /* 0x000000ad76767223 */ /* 0x000fe2000001003d */
[----:B------:R-:W-:Y:S01]  /*6bc0*/  FFMA.FTZ R84, R229, R84, R86 ;  /* 0x00000054e5547223 */ /* 0x000fe20000010056 */
[----:B------:R-:W-:Y:S01]  /*6bd0*/  FMUL.FTZ R60, R172, UR31 ;  /* 0x0000001fac3c7c20 */ /* 0x000fe20008410000 */
[----:B------:R-:W-:Y:S01]  /*6be0*/  FMUL.FTZ R61, R171, UR31 ;  /* 0x0000001fab3d7c20 */ /* 0x000fe20008410000 */
[----:B------:R-:W-:Y:S01]  /*6bf0*/  FADD.FTZ R93, R118, R93 ;  /* 0x0000005d765d7221 */ /* 0x000fe20000010000 */
[----:B------:R-:W-:Y:S01]  /*6c00*/  FFMA.FTZ R115, R115, R174, R84 ;  /* 0x000000ae73737223 */ /* 0x000fe20000010054 */
[C---:B------:R-:W-:Y:S01]  /*6c10*/  FFMA.FTZ R60, R63.reuse, UR30, -R60 ;  /* 0x0000001e3f3c7c23 */ /* 0x040fe2000801083c */
[----:B------:R-:W-:Y:S01]  /*6c20*/  FMUL.FTZ R63, R63, UR31 ;  /* 0x0000001f3f3f7c20 */ /* 0x000fe20008410000 */
[----:B------:R-:W-:Y:S01]  /*6c30*/  FFMA.FTZ R61, R62, UR30, -R61 ;  /* 0x0000001e3e3d7c23 */ /* 0x000fe2000801083d */
[----:B0-----:R-:W-:Y:S01]  /*6c40*/  @!P0 FADD.FTZ R59, R59, R140 ;  /* 0x0000008c3b3b8221 */ /* 0x001fe20000010000 */
[----:B------:R-:W-:Y:S01]  /*6c50*/  FADD.FTZ R94, R115, R94 ;  /* 0x0000005e735e7221 */ /* 0x000fe20000010000 */
[----:B------:R-:W-:Y:S01]  /*6c60*/  FMUL.FTZ R86, R207, R60 ;  /* 0x0000003ccf567220 */ /* 0x000fe20000410000 */
[----:B------:R-:W-:Y:S01]  /*6c70*/  FFMA.FTZ R84, R172, UR30, R63 ;  /* 0x0000001eac547c23 */ /* 0x000fe2000801003f */
[----:B-1----:R-:W-:Y:S01]  /*6c80*/  @!P0 FADD.FTZ R57, R57, R132 ;  /* 0x0000008439398221 */ /* 0x002fe20000010000 */
[----:B------:R-:W0:Y:S01]  /*6c90*/  SHFL.DOWN PT, R130, R59, 0x4, 0x1f ;  /* 0x08801f003b827f89 */ /* 0x000e2200000e0000 */
[----:B------:R-:W-:Y:S01]  /*6ca0*/  FMUL.FTZ R60, R170, UR31 ;  /* 0x0000001faa3c7c20 */ /* 0x000fe20008410000 */
[----:B------:R-:W-:Y:S01]  /*6cb0*/  FFMA.FTZ R84, R227, R84, R86 ;  /* 0x00000054e3547223 */ /* 0x000fe20000010056 */
[----:B------:R-:W-:Y:S01]  /*6cc0*/  FMUL.FTZ R62, R62, UR31 ;  /* 0x0000001f3e3e7c20 */ /* 0x000fe20008410000 */
[----:B------:R-:W1:Y:S01]  /*6cd0*/  SHFL.DOWN PT, R118, R57, 0x4, 0x1f ;  /* 0x08801f0039767f89 */ /* 0x000e6200000e0000 */
[----:B--2---:R-:W-:Y:S01]  /*6ce0*/  @!P0 FADD.FTZ R58, R58, R129 ;  /* 0x000000813a3a8221 */ /* 0x004fe20000010000 */
[C---:B------:R-:W-:Y:S01]  /*6cf0*/  FFMA.FTZ R60, R65.reuse, UR30, -R60 ;  /* 0x0000001e413c7c23 */ /* 0x040fe2000801083c */
[----:B------:R-:W-:Y:S01]  /*6d00*/  FMUL.FTZ R65, R65, UR31 ;  /* 0x0000001f41417c20 */ /* 0x000fe20008410000 */
[----:B------:R-:W-:Y:S01]  /*6d10*/  FMUL.FTZ R85, R208, R61 ;  /* 0x0000003dd0557220 */ /* 0x000fe20000410000 */
[----:B---3--:R-:W-:Y:S01]  /*6d20*/  @!P0 FADD.FTZ R56, R56, R117 ;  /* 0x0000007538388221 */ /* 0x008fe20000010000 */
[----:B------:R-:W-:Y:S01]  /*6d30*/  ISETP.GT.AND P0, PT, R109, 0x1b, PT ;  /* 0x0000001b6d00780c */ /* 0x000fe20003f04270 */
[----:B------:R-:W2:Y:S01]  /*6d40*/  SHFL.DOWN PT, R117, R58, 0x4, 0x1f ;  /* 0x08801f003a757f89 */ /* 0x000ea200000e0000 */
[----:B------:R-:W-:Y:S01]  /*6d50*/  FFMA.FTZ R61, R171, UR30, R62 ;  /* 0x0000001eab3d7c23 */ /* 0x000fe2000801003e */
[----:B------:R-:W-:Y:S01]  /*6d60*/  FFMA.FTZ R119, R119, R172, R84 ;  /* 0x000000ac77777223 */ /* 0x000fe20000010054 */
        /* <DEDUP_REMOVED lines=8> */
[----:B------:R-:W-:Y:S01]  /*6df0*/  FMUL.FTZ R61, R169, UR31 ;  /* 0x0000001fa93d7c20 */ /* 0x000fe20008410000 */
[----:B------:R-:W-:Y:S01]  /*6e00*/  FADD.FTZ R38, R145, R38 ;  /* 0x0000002691267221 */ /* 0x000fe20000010000 */
[----:B0-----:R-:W-:Y:S01]  /*6e10*/  @!P0 FADD.FTZ R59, R59, R130 ;  /* 0x000000823b3b8221 */ /* 0x001fe20000010000 */
[----:B------:R-:W-:Y:S01]  /*6e20*/  FFMA.FTZ R121, R121, R170, R60 ;  /* 0x000000aa79797223 */ /* 0x000fe2000001003c */
[----:B------:R-:W-:Y:S01]  /*6e30*/  FMUL.FTZ R60, R168, UR31 ;  /* 0x0000001fa83c7c20 */ /* 0x000fe20008410000 */
[C---:B------:R-:W-:Y:S01]  /*6e40*/  FFMA.FTZ R61, R64.reuse, UR30, -R61 ;  /* 0x0000001e403d7c23 */ /* 0x040fe2000801083d */
[----:B-1----:R-:W-:Y:S01]  /*6e50*/  @!P0 FADD.FTZ R57, R57, R118 ;  /* 0x0000007639398221 */ /* 0x002fe20000010000 */
[----:B------:R-:W0:Y:S01]  /*6e60*/  SHFL.DOWN PT, R86, R59, 0x8, 0x1f ;  /* 0x09001f003b567f89 */ /* 0x000e2200000e0000 */
[C---:B------:R-:W-:Y:S01]  /*6e70*/  FFMA.FTZ R60, R67.reuse, UR30, -R60 ;  /* 0x0000001e433c7c23 */ /* 0x040fe2000801083c */
[----:B------:R-:W-:Y:S01]  /*6e80*/  FMUL.FTZ R64, R64, UR31 ;  /* 0x0000001f40407c20 */ /* 0x000fe20008410000 */
[----:B------:R-:W-:Y:S01]  /*6e90*/  FMUL.FTZ R67, R67, UR31 ;  /* 0x0000001f43437c20 */ /* 0x000fe20008410000 */
[----:B------:R-:W1:Y:S01]  /*6ea0*/  SHFL.DOWN PT, R84, R57, 0x8, 0x1f ;  /* 0x09001f0039547f89 */ /* 0x000e6200000e0000 */
[----:B------:R-:W-:Y:S01]  /*6eb0*/  FMUL.FTZ R63, R210, R61 ;  /* 0x0000003dd23f7220 */ /* 0x000fe20000410000 */
[----:B--2---:R-:W-:Y:S01]  /*6ec0*/  @!P0 FADD.FTZ R58, R58, R117 ;  /* 0x000000753a3a8221 */ /* 0x004fe20000010000 */
[----:B------:R-:W-:Y:S01]  /*6ed0*/  FMUL.FTZ R62, R211, R60 ;  /* 0x0000003cd33e7220 */ /* 0x000fe20000410000 */
[----:B------:R-:W-:Y:S01]  /*6ee0*/  FFMA.FTZ R61, R169, UR30, R64 ;  /* 0x0000001ea93d7c23 */ /* 0x000fe20008010040 */
[----:B------:R-:W-:Y:S01]  /*6ef0*/  FFMA.FTZ R60, R168, UR30, R67 ;  /* 0x0000001ea83c7c23 */ /* 0x000fe20008010043 */
[----:B---3--:R-:W-:Y:S01]  /*6f00*/  @!P0 FADD.FTZ R56, R56, R115 ;  /* 0x0000007338388221 */ /* 0x008fe20000010000 */
[----:B------:R-:W2:Y:S01]  /*6f10*/  SHFL.DOWN PT, R85, R58, 0x8, 0x1f ;  /* 0x09001f003a557f89 */ /* 0x000ea200000e0000 */
[----:B------:R-:W-:Y:S01]  /*6f20*/  ISETP.GT.AND P0, PT, R109, 0x17, PT ;  /* 0x000000176d00780c */ /* 0x000fe20003f04270 */
[----:B------:R-:W-:Y:S01]  /*6f30*/  FFMA.FTZ R63, R216, R61, R63 ;  /* 0x0000003dd83f7223 */ /* 0x000fe2000001003f */
[----:B------:R-:W-:Y:S01]  /*6f40*/  FFMA.FTZ R60, R221, R60, R62 ;  /* 0x0000003cdd3c7223 */ /* 0x000fe2000001003e */
[----:B------:R-:W3:Y:S01]  /*6f50*/  SHFL.DOWN PT, R65, R56, 0x8, 0x1f ;  /* 0x09001f0038417f89 */ /* 0x000ee200000e0000 */
[----:B------:R-:W-:Y:S01]  /*6f60*/  FMUL.FTZ R61, R167, UR31 ;  /* 0x0000001fa73d7c20 */ /* 0x000fe20008410000 */
[----:B------:R-:W-:Y:S01]  /*6f70*/  FFMA.FTZ R122, R122, R169, R63 ;  /* 0x000000a97a7a7223 */ /* 0x000fe2000001003f */
[----:B------:R-:W-:Y:S01]  /*6f80*/  FFMA.FTZ R123, R123, R168, R60 ;  /* 0x000000a87b7b7223 */ /* 0x000fe2000001003c */
[----:B------:R-:W-:Y:S01]  /*6f90*/  FMUL.FTZ R60, R166, UR31 ;  /* 0x0000001fa63c7c20 */ /* 0x000fe20008410000 */
[C---:B------:R-:W-:Y:S01]  /*6fa0*/  FFMA.FTZ R61, R66.reuse, UR30, -R61 ;  /* 0x0000001e423d7c23 */ /* 0x040fe2000801083d */
[----:B------:R-:W-:Y:S01]  /*6fb0*/  FMUL.FTZ R66, R66, UR31 ;  /* 0x0000001f42427c20 */ /* 0x000fe20008410000 */
[----:B------:R-:W-:Y:S01]  /*6fc0*/  FADD.FTZ R40, R139, R40 ;  /* 0x000000288b287221 */ /* 0x000fe20000010000 */
[----:B------:R-:W-:Y:S01]  /*6fd0*/  FFMA.FTZ R60, R69, UR30, -R60 ;  /* 0x0000001e453c7c23 */ /* 0x000fe2000801083c */
[----:B------:R-:W-:Y:S01]  /*6fe0*/  FMUL.FTZ R63, R212, R61 ;  /* 0x0000003dd43f7220 */ /* 0x000fe20000410000 */
[----:B------:R-:W-:Y:S01]  /*6ff0*/  FFMA.FTZ R61, R167, UR30, R66 ;  /* 0x0000001ea73d7c23 */ /* 0x000fe20008010042 */
[----:B------:R-:W-:Y:S01]  /*7000*/  FMUL.FTZ R69, R69, UR31 ;  /* 0x0000001f45457c20 */ /* 0x000fe20008410000 */
[----:B0-----:R-:W-:Y:S01]  /*7010*/  @!P0 FADD.FTZ R59, R59, R86 ;  /* 0x000000563b3b8221 */ /* 0x001fe20000010000 */
[----:B-1----:R-:W-:Y:S01]  /*7020*/  @!P0 FADD.FTZ R57, R57, R84 ;  /* 0x0000005439398221 */ /* 0x002fe20000010000 */
[----:B------:R-:W-:Y:S01]  /*7030*/  FMUL.FTZ R62, R213, R60 ;  /* 0x0000003cd53e7220 */ /* 0x000fe20000410000 */
[----:B------:R-:W-:Y:S01]  /*7040*/  FFMA.FTZ R61, R218, R61, R63 ;  /* 0x0000003dda3d7223 */ /* 0x000fe2000001003f */
[----:B------:R-:W-:Y:S01]  /*7050*/  FFMA.FTZ R60, R166, UR30, R69 ;  /* 0x0000001ea63c7c23 */ /* 0x000fe20008010045 */
[----:B------:R-:W0:Y:S01]  /*7060*/  SHFL.DOWN PT, R84, R59, 0x10, 0x1f ;  /* 0x0a001f003b547f89 */ /* 0x000e2200000e0000 */
[----:B------:R-:W-:Y:S01]  /*7070*/  FADD.FTZ R41, R138, R41 ;  /* 0x000000298a297221 */ /* 0x000fe20000010000 */
[----:B------:R-:W-:Y:S01]  /*7080*/  FFMA.FTZ R124, R124, R167, R61 ;  /* 0x000000a77c7c7223 */ /* 0x000fe2000001003d */
[----:B--2---:R-:W-:Y:S01]  /*7090*/  @!P0 FADD.FTZ R58, R58, R85 ;  /* 0x000000553a3a8221 */ /* 0x004fe20000010000 */
[----:B------:R-:W1:Y:S01]  /*70a0*/  SHFL.DOWN PT, R64, R57, 0x10, 0x1f ;  /* 0x0a001f0039407f89 */ /* 0x000e6200000e0000 */
[----:B------:R-:W-:Y:S01]  /*70b0*/  FFMA.FTZ R60, R223, R60, R62 ;  /* 0x0000003cdf3c7223 */ /* 0x000fe2000001003e */
[----:B------:R-:W-:Y:S01]  /*70c0*/  FMUL.FTZ R61, R165, UR31 ;  /* 0x0000001fa53d7c20 */ /* 0x000fe20008410000 */
[----:B---3--:R-:W-:Y:S01]  /*70d0*/  @!P0 FADD.FTZ R56, R56, R65 ;  /* 0x0000004138388221 */ /* 0x008fe20000010000 */
[----:B------:R-:W2:Y:S01]  /*70e0*/  SHFL.DOWN PT, R67, R58, 0x10, 0x1f ;  /* 0x0a001f003a437f89 */ /* 0x000ea200000e0000 */
[----:B------:R-:W-:Y:S01]  /*70f0*/  ISETP.GT.AND P0, PT, R109, 0xf, PT ;  /* 0x0000000f6d00780c */ /* 0x000fe20003f04270 */
[----:B------:R-:W-:Y:S01]  /*7100*/  FFMA.FTZ R125, R125, R166, R60 ;  /* 0x000000a67d7d7223 */ /* 0x000fe2000001003c */
[----:B------:R-:W-:Y:S01]  /*7110*/  FFMA.FTZ R61, R68, UR30, -R61 ;  /* 0x0000001e443d7c23 */ /* 0x000fe2000801083d */
[----:B------:R-:W3:Y:S01]  /*7120*/  SHFL.DOWN PT, R65, R56, 0x10, 0x1f ;  /* 0x0a001f0038417f89 */ /* 0x000ee200000e0000 */
[----:B------:R-:W-:Y:S01]  /*7130*/  FMUL.FTZ R60, R164, UR31 ;  /* 0x0000001fa43c7c20 */ /* 0x000fe20008410000 */
[----:B------:R-:W-:Y:S01]  /*7140*/  FMUL.FTZ R68, R68, UR31 ;  /* 0x0000001f44447c20 */ /* 0x000fe20008410000 */
[----:B------:R-:W-:Y:S01]  /*7150*/  FMUL.FTZ R63, R214, R61 ;  /* 0x0000003dd63f7220 */ /* 0x000fe20000410000 */
[----:B------:R-:W-:Y:S01]  /*7160*/  FMUL.FTZ R61, R195, UR31 ;  /* 0x0000001fc33d7c20 */ /* 0x000fe20008410000 */
[C---:B------:R-:W-:Y:S01]  /*7170*/  FFMA.FTZ R60, R71.reuse, UR30, -R60 ;  /* 0x0000001e473c7c23 */ /* 0x040fe2000801083c */
[----:B------:R-:W-:Y:S01]  /*7180*/  FMUL.FTZ R71, R71, UR31 ;  /* 0x0000001f47477c20 */ /* 0x000fe20008410000 */
[----:B------:R-:W-:Y:S01]  /*7190*/  FADD.FTZ R42, R135, R42 ;  /* 0x0000002a872a7221 */ /* 0x000fe20000010000 */
[----:B------:R-:W-:Y:S01]  /*71a0*/  FADD.FTZ R92, R119, R92 ;  /* 0x0000005c775c7221 */ /* 0x000fe20000010000 */
[----:B------:R-:W-:Y:S01]  /*71b0*/  FADD.FTZ R43, R136, R43 ;  /* 0x0000002b882b7221 */ /* 0x000fe20000010000 */
[----:B------:R-:W-:Y:S01]  /*71c0*/  FFMA.FTZ R62, R164, UR30, R71 ;  /* 0x0000001ea43e7c23 */ /* 0x000fe20008010047 */
[----:B------:R-:W-:Y:S01]  /*71d0*/  FADD.FTZ R91, R120, R91 ;  /* 0x0000005b785b7221 */ /* 0x000fe20000010000 */
[----:B0-----:R-:W-:Y:S01]  /*71e0*/  @!P0 FADD.FTZ R59, R59, R84 ;  /* 0x000000543b3b8221 */ /* 0x001fe20000010000 */
[----:B------:R-:W-:Y:S01]  /*71f0*/  FADD.FTZ R44, R133, R44 ;  /* 0x0000002c852c7221 */ /* 0x000fe20000010000 */
[----:B------:R-:W-:Y:S01]  /*7200*/  FADD.FTZ R90, R121, R90 ;  /* 0x0000005a795a7221 */ /* 0x000fe20000010000 */
[----:B------:R-:W-:Y:S01]  /*7210*/  FADD.FTZ R45, R134, R45 ;  /* 0x0000002d862d7221 */ /* 0x000fe20000010000 */
[----:B-1----:R-:W-:Y:S01]  /*7220*/  @!P0 FADD.FTZ R57, R57, R64 ;  /* 0x0000004039398221 */ /* 0x002fe20000010000 */
[----:B------:R-:W-:Y:S01]  /*7230*/  FMUL.FTZ R64, R215, R60 ;  /* 0x0000003cd7407220 */ /* 0x000fe20000410000 */
[C---:B------:R-:W-:Y:S01]  /*7240*/  FFMA.FTZ R60, R82.reuse, UR30, -R61 ;  /* 0x0000001e523c7c23 */ /* 0x040fe2000801083d */
[----:B------:R-:W-:Y:S01]  /*7250*/  FMUL.FTZ R82, R82, UR31 ;  /* 0x0000001f52527c20 */ /* 0x000fe20008410000 */
[----:B------:R-:W-:Y:S01]  /*7260*/  FFMA.FTZ R61, R165, UR30, R68 ;  /* 0x0000001ea53d7c23 */ /* 0x000fe20008010044 */
[----:B--2---:R-:W-:Y:S01]  /*7270*/  @!P0 FADD.FTZ R58, R58, R67 ;  /* 0x000000433a3a8221 */ /* 0x004fe20000010000 */
[----:B------:R-:W-:Y:S01]  /*7280*/  FMUL.FTZ R60, R217, R60 ;  /* 0x0000003cd93c7220 */ /* 0x000fe20000410000 */
[----:B------:R-:W-:Y:S01]  /*7290*/  FFMA.FTZ R82, R195, UR30, R82 ;  /* 0x0000001ec3527c23 */ /* 0x000fe20008010052 */
[----:B---3--:R-:W-:Y:S01]  /*72a0*/  @!P0 FADD.FTZ R56, R56, R65 ;  /* 0x0000004138388221 */ /* 0x008fe20000010000 */
[----:B------:R-:W-:Y:S01]  /*72b0*/  FFMA.FTZ R61, R220, R61, R63 ;  /* 0x0000003ddc3d7223 */ /* 0x000fe2000001003f */
[----:B------:R-:W-:Y:S01]  /*72c0*/  FFMA.FTZ R62, R225, R62, R64 ;  /* 0x0000003ee13e7223 */ /* 0x000fe20000010040 */
[----:B------:R-:W-:Y:S01]  /*72d0*/  FFMA.FTZ R81, R81, R82, R60 ;  /* 0x0000005251517223 */ /* 0x000fe2000001003c */
[----:B------:R-:W-:Y:S01]  /*72e0*/  FADD.FTZ R89, R122, R89 ;  /* 0x000000597a597221 */ /* 0x000fe20000010000 */
[----:B------:R0:W-:Y:S01]  /*72f0*/  @!P1 STS.128 [R101+0x10a0], R56 ;  /* 0x0010a03865009388 */ /* 0x0001e20000000c00 */
[----:B------:R-:W-:Y:S01]  /*7300*/  FFMA.FTZ R126, R126, R165, R61 ;  /* 0x000000a57e7e7223 */ /* 0x000fe2000001003d */
[----:B------:R-:W-:Y:S01]  /*7310*/  FFMA.FTZ R127, R127, R164, R62 ;  /* 0x000000a47f7f7223 */ /* 0x000fe2000001003e */
[----:B------:R-:W-:Y:S01]  /*7320*/  FFMA.FTZ R128, R128, R195, R81 ;  /* 0x000000c380807223 */ /* 0x000fe20000010051 */
        /* <DEDUP_REMOVED lines=12> */
[----:B0-----:R-:W-:Y:S05]  /*73f0*/  @P2 BRA `(.L_x_3203) ;  /* 0x0000000000742947 */ /* 0x001fea0003800000 */
[----:B------:R-:W0:Y:S01]  /*7400*/  S2UR UR7, SR_CgaCtaId ;  /* 0x00000000000779c3 */ /* 0x000e220000008800 */
[----:B------:R-:W-:Y:S01]  /*7410*/  UMOV UR6, 0x400 ;  /* 0x0000040000067882 */ /* 0x000fe20000000000 */
[----:B------:R-:W-:Y:S01]  /*7420*/  ISETP.NE.AND P0, PT, R103, UR32, PT ;  /* 0x0000002067007c0c */ /* 0x000fe2000bf05270 */
[----:B0-----:R-:W-:-:S06]  /*7430*/  ULEA UR6, UR7, UR6, 0x18 ;  /* 0x0000000607067291 */ /* 0x001fcc000f8ec03f */
[----:B------:R-:W-:-:S04]  /*7440*/  MOV R108, UR6 ;  /* 0x00000006006c7c02 */ /* 0x000fc80008000f00 */
[----:B------:R-:W-:Y:S01]  /*7450*/  LEA R81, R19, R108, 0x3 ;  /* 0x0000006c13517211 */ /* 0x000fe200078e18ff */
[----:B------:R-:W0:Y:S04]  /*7460*/  LDS.128 R60, [R108+0x10b0] ;  /* 0x0010b0006c3c7984 */ /* 0x000e280000000c00 */
[----:B------:R-:W1:Y:S04]  /*7470*/  LDS.128 R64, [R108+0x10c0] ;  /* 0x0010c0006c407984 */ /* 0x000e680000000c00 */
[----:B------:R-:W2:Y:S04]  /*7480*/  LDS.128 R68, [R108+0x10d0] ;  /* 0x0010d0006c447984 */ /* 0x000ea80000000c00 */
[----:B------:R-:W3:Y:S04]  /*7490*/  @P0 LDS.64 R82, [R81+0x5110] ;  /* 0x0051100051520984 */ /* 0x000ee80000000a00 */
[----:B------:R-:W4:Y:S01]  /*74a0*/  @P0 LDS.64 R84, [R81+0x4910] ;  /* 0x0049100051540984 */ /* 0x000f220000000a00 */
[----:B0-----:R-:W-:Y:S01]  /*74b0*/  FADD.FTZ R80, R59, R63 ;  /* 0x0000003f3b507221 */ /* 0x001fe20000010000 */
[----:B------:R-:W-:Y:S01]  /*74c0*/  FADD.FTZ R59, R58, R62 ;  /* 0x0000003e3a3b7221 */ /* 0x000fe20000010000 */
[----:B------:R-:W-:Y:S01]  /*74d0*/  FADD.FTZ R58, R57, R61 ;  /* 0x0000003d393a7221 */ /* 0x000fe20000010000 */
[----:B------:R-:W-:Y:S01]  /*74e0*/  FADD.FTZ R57, R56, R60 ;  /* 0x0000003c38397221 */ /* 0x000fe20000010000 */
[----:B-1----:R-:W-:Y:S01]  /*74f0*/  FADD.FTZ R80, R80, R67 ;  /* 0x0000004350507221 */ /* 0x002fe20000010000 */
[----:B------:R-:W-:Y:S01]  /*7500*/  FADD.FTZ R63, R59, R66 ;  /* 0x000000423b3f7221 */ /* 0x000fe20000010000 */
[----:B------:R-:W-:Y:S01]  /*7510*/  FADD.FTZ R56, R58, R65 ;  /* 0x000000413a387221 */ /* 0x000fe20000010000 */
[----:B------:R-:W-:Y:S01]  /*7520*/  FADD.FTZ R61, R57, R64 ;  /* 0x00000040393d7221 */ /* 0x000fe20000010000 */
[----:B--2---:R-:W-:Y:S01]  /*7530*/  FADD.FTZ R59, R80, R71 ;  /* 0x00000047503b7221 */ /* 0x004fe20000010000 */
[----:B------:R-:W-:Y:S01]  /*7540*/  FADD.FTZ R58, R63, R70 ;  /* 0x000000463f3a7221 */ /* 0x000fe20000010000 */
[----:B------:R-:W-:Y:S01]  /*7550*/  FADD.FTZ R57, R56, R69 ;  /* 0x0000004538397221 */ /* 0x000fe20000010000 */
[----:B------:R-:W-:Y:S01]  /*7560*/  FADD.FTZ R56, R61, R68 ;  /* 0x000000443d387221 */ /* 0x000fe20000010000 */
[----:B---3--:R-:W-:Y:S01]  /*7570*/  @P0 FADD.FTZ R59, R59, R83 ;  /* 0x000000533b3b0221 */ /* 0x008fe20000010000 */
[----:B------:R-:W-:Y:S01]  /*7580*/  @P0 FADD.FTZ R58, R58, R82 ;  /* 0x000000523a3a0221 */ /* 0x000fe20000010000 */
[----:B----4-:R-:W-:Y:S01]  /*7590*/  @P0 FADD.FTZ R57, R57, R85 ;  /* 0x0000005539390221 */ /* 0x010fe20000010000 */
[----:B------:R-:W-:-:S03]  /*75a0*/  @P0 FADD.FTZ R56, R56, R84 ;  /* 0x0000005438380221 */ /* 0x000fc60000010000 */
[----:B------:R0:W-:Y:S04]  /*75b0*/  STS.64 [R81+0x5110], R58 ;  /* 0x0051103a51007388 */ /* 0x0001e80000000a00 */
[----:B------:R0:W-:Y:S02]  /*75c0*/  STS.64 [R81+0x4910], R56 ;  /* 0x0049103851007388 */ /* 0x0001e40000000a00 */
.L_x_3203:
[----:B------:R-:W-:Y:S05]  /*75d0*/  BSYNC B0 ;  /* 0x0000000000007941 */ /* 0x000fea0003800000 */
.L_x_3202:
[----:B------:R-:W-:-:S04]  /*75e0*/  IADD3 R19, R19, 0x1, RZ ;  /* 0x0000000113137810 */ /* 0x000fc80007ffe0ff */
[----:B------:R-:W-:-:S13]  /*75f0*/  ISETP.GE.AND P0, PT, R19, UR33, PT ;  /* 0x0000002113007c0c */ /* 0x000fda000bf06270 */
[----:B------:R-:W-:Y:S05]  /*7600*/  @!P0 BRA `(.L_x_3204) ;  /* 0xffffff9c002c8947 */ /* 0x000fea000383ffff */
.L_x_3173:
[----:B------:R-:W-:Y:S01]  /*7610*/  BAR.SYNC.DEFER_BLOCKING 0x0 ;  /* 0x0000000000007b1d */ /* 0x000fe20000010000 */
[----:B------:R-:W-:Y:S01]  /*7620*/  LEA R3, R109, R102, 0x1 ;  /* 0x000000666d037211 */ /* 0x000fe200078e08ff */
[----:B------:R-:W-:Y:S01]  /*7630*/  UIADD3 UR24, UP0, UR24, -0x1000, URZ ;  /* 0xfffff00018187890 */ /* 0x000fe2000ff1e03f */
[----:B------:R-:W-:Y:S01]  /*7640*/  F2FP.F16.F32.PACK_AB R15, R43, R44 ;  /* 0x0000002c2b0f723e */ /* 0x000fe200000000ff */
[----:B------:R-:W-:Y:S01]  /*7650*/  UIADD3 UR26, UP1, UR26, -0x1000, URZ ;  /* 0xfffff0001a1a7890 */ /* 0x000fe2000ff3e03f */
[----:B------:R-:W-:-:S03]  /*7660*/  F2FP.F16.F32.PACK_AB R14, R45, R46 ;  /* 0x0000002e2d0e723e */ /* 0x000fc600000000ff */
[----:B------:R-:W1:Y:S01]  /*7670*/  LDC.64 R6, c[0x0][0x388] ;  /* 0x0000e200ff067b82 */ /* 0x000e620000000a00 */
[----:B------:R-:W-:Y:S01]  /*7680*/  F2FP.F16.F32.PACK_AB R13, R47, R48 ;  /* 0x000000302f0d723e */ /* 0x000fe200000000ff */
[----:B------:R-:W-:Y:S01]  /*7690*/  ULDC.64 UR6, c[0x0][0x390] ;  /* 0x0000e40000067ab9 */ /* 0x000fe20000000a00 */
[----:B------:R-:W-:Y:S01]  /*76a0*/  F2FP.F16.F32.PACK_AB R12, R49, R50 ;  /* 0x00000032310c723e */ /* 0x000fe200000000ff */
[----:B------:R-:W-:Y:S01]  /*76b0*/  UIADD3 UR28, UP2, UR28, -0x1000, URZ ;  /* 0xfffff0001c1c7890 */ /* 0x000fe2000ff5e03f */
[----:B------:R-:W-:Y:S01]  /*76c0*/  F2FP.F16.F32.PACK_AB R35, R35, R36 ;  /* 0x000000242323723e */ /* 0x000fe200000000ff */
[----:B------:R-:W-:Y:S01]  /*76d0*/  UIADD3.X UR25, UR25, -0x1, URZ, UP0, !UPT ;  /* 0xffffffff19197890 */ /* 0x000fe200087fe43f */
[----:B------:R-:W-:Y:S01]  /*76e0*/  F2FP.F16.F32.PACK_AB R34, R37, R38 ;  /* 0x000000262522723e */ /* 0x000fe200000000ff */
[----:B------:R-:W2:Y:S01]  /*76f0*/  LDC.64 R10, c[0x0][0x3e0] ;  /* 0x0000f800ff0a7b82 */ /* 0x000ea20000000a00 */
[----:B------:R-:W-:Y:S01]  /*7700*/  F2FP.F16.F32.PACK_AB R33, R39, R40 ;  /* 0x000000282721723e */ /* 0x000fe200000000ff */
[----:B------:R-:W-:Y:S01]  /*7710*/  UIADD3.X UR27, UR27, -0x1, URZ, UP1, !UPT ;  /* 0xffffffff1b1b7890 */ /* 0x000fe20008ffe43f */
[----:B------:R-:W-:Y:S01]  /*7720*/  LEA R8, R3, R108, 0x4 ;  /* 0x0000006c03087211 */ /* 0x000fe200078e20ff */
[----:B------:R-:W-:Y:S01]  /*7730*/  UIADD3.X UR29, UR29, -0x1, URZ, UP2, !UPT ;  /* 0xffffffff1d1d7890 */ /* 0x000fe200097fe43f */
[----:B------:R-:W-:-:S02]  /*7740*/  F2FP.F16.F32.PACK_AB R32, R41, R42 ;  /* 0x0000002a2920723e */ /* 0x000fc400000000ff */
[----:B------:R-:W-:Y:S01]  /*7750*/  IADD3 R36, R103, -0x1, RZ ;  /* 0xffffffff67247810 */ /* 0x000fe20007ffe0ff */
[----:B------:R3:W-:Y:S03]  /*7760*/  STS.128 [R8], R12 ;  /* 0x0000000c08007388 */ /* 0x0007e60000000c00 */
[----:B------:R-:W-:Y:S01]  /*7770*/  SHF.L.U32 R4, R36, 0xb, RZ ;  /* 0x0000000b24047819 */ /* 0x000fe200000006ff */
[----:B------:R4:W-:Y:S01]  /*7780*/  STS.128 [R8+0x10], R32 ;  /* 0x0000102008007388 */ /* 0x0009e20000000c00 */
[----:B------:R-:W-:-:S03]  /*7790*/  NOP ;  /* 0x0000000000007918 */ /* 0x000fc60000000000 */
[----:B------:R-:W5:Y:S01]  /*77a0*/  LDS.128 R16, [R99] ;  /* 0x0000000063107984 */ /* 0x000f620000000c00 */
[----:B------:R-:W-:Y:S01]  /*77b0*/  SHF.R.S32.HI R5, RZ, 0x1f, R4 ;  /* 0x0000001fff057819 */ /* 0x000fe20000011404 */
[----:B-1----:R-:W-:Y:S02]  /*77c0*/  IMAD R0, R6, UR15, RZ ;  /* 0x0000000f06007c24 */ /* 0x002fe4000f8e02ff */
[----:B------:R-:W1:Y:S01]  /*77d0*/  LDS.128 R20, [R99+0x200] ;  /* 0x0002000063147984 */ /* 0x000e620000000c00 */
[----:B---3--:R-:W-:Y:S01]  /*77e0*/  F2FP.F16.F32.PACK_AB R15, R98, R97 ;  /* 0x00000061620f723e */ /* 0x008fe200000000ff */
[----:B------:R-:W-:Y:S01]  /*77f0*/  IMAD R7, R7, UR14, R0 ;  /* 0x0000000e07077c24 */ /* 0x000fe2000f8e0200 */
[----:B------:R-:W-:Y:S01]  /*7800*/  F2FP.F16.F32.PACK_AB R14, R96, R95 ;  /* 0x0000005f600e723e */ /* 0x000fe200000000ff */
[----:B------:R-:W-:Y:S01]  /*7810*/  IMAD.WIDE.U32 R2, R6, UR14, R4 ;  /* 0x0000000e06027c25 */ /* 0x000fe2000f8e0004 */
[----:B------:R-:W-:Y:S01]  /*7820*/  F2FP.F16.F32.PACK_AB R13, R94, R93 ;  /* 0x0000005d5e0d723e */ /* 0x000fe200000000ff */
[----:B----4-:R-:W3:Y:S01]  /*7830*/  LDC.64 R32, c[0x0][0x3f0] ;  /* 0x0000fc00ff207b82 */ /* 0x010ee20000000a00 */
[----:B------:R-:W-:Y:S01]  /*7840*/  F2FP.F16.F32.PACK_AB R12, R92, R91 ;  /* 0x0000005b5c0c723e */ /* 0x000fe200000000ff */
[----:B------:R-:W-:Y:S01]  /*7850*/  IMAD R0, R114, UR6, RZ ;  /* 0x0000000672007c24 */ /* 0x000fe2000f8e02ff */
[----:B------:R-:W-:Y:S01]  /*7860*/  IADD3 R3, R3, R7, RZ ;  /* 0x0000000703037210 */ /* 0x000fe20007ffe0ff */
[----:B------:R-:W-:-:S02]  /*7870*/  FADD.FTZ R7, R110, R51 ;  /* 0x000000336e077221 */ /* 0x000fc40000010000 */
[C---:B------:R-:W-:Y:S02]  /*7880*/  IMAD R9, R113.reuse, UR7, R0 ;  /* 0x0000000771097c24 */ /* 0x040fe4000f8e0200 */
[----:B------:R-:W-:-:S04]  /*7890*/  IMAD.WIDE.U32 R2, R113, UR6, R2 ;  /* 0x0000000671027c25 */ /* 0x000fc8000f8e0002 */
[----:B------:R-:W-:Y:S01]  /*78a0*/  FADD.FTZ R0, R7, R52 ;  /* 0x0000003407007221 */ /* 0x000fe20000010000 */
[----:B------:R-:W-:Y:S01]  /*78b0*/  F2FP.F16.F32.PACK_AB R52, R52, R51 ;  /* 0x000000333434723e */ /* 0x000fe200000000ff */
[----:B------:R-:W-:Y:S01]  /*78c0*/  ULDC.64 UR6, c[0x0][0x3b0] ;  /* 0x0000ec0000067ab9 */ /* 0x000fe20000000a00 */
[----:B------:R-:W-:Y:S01]  /*78d0*/  IADD3 R7, R3, R9, RZ ;  /* 0x0000000903077210 */ /* 0x000fe20007ffe0ff */
[----:B------:R-:W-:Y:S01]  /*78e0*/  FADD.FTZ R3, R0, R53 ;  /* 0x0000003500037221 */ /* 0x000fe20000010000 */
[----:B--2---:R-:W-:Y:S02]  /*78f0*/  LEA R6, P0, R2, R10, 0x1 ;  /* 0x0000000a02067211 */ /* 0x004fe400078008ff */
[----:B------:R-:W-:Y:S01]  /*7900*/  F2FP.F16.F32.PACK_AB R53, R54, R53 ;  /* 0x000000353635723e */ /* 0x000fe200000000ff */
[----:B------:R-:W-:Y:S01]  /*7910*/  FADD.FTZ R0, R3, R54 ;  /* 0x0000003603007221 */ /* 0x000fe20000010000 */
[----:B------:R-:W-:Y:S02]  /*7920*/  LEA.HI.X R7, R2, R11, R7, 0x1, P0 ;  /* 0x0000000b02077211 */ /* 0x000fe400000f0c07 */
[----:B------:R-:W2:Y:S01]  /*7930*/  LDC.64 R10, c[0x0][0x3a8] ;  /* 0x0000ea00ff0a7b82 */ /* 0x000ea20000000a00 */
[----:B------:R-:W-:Y:S01]  /*7940*/  FADD.FTZ R9, R0, R55 ;  /* 0x0000003700097221 */ /* 0x000fe20000010000 */
[----:B------:R-:W-:Y:S01]  /*7950*/  F2FP.F16.F32.PACK_AB R54, R88, R55 ;  /* 0x000000375836723e */ /* 0x000fe200000000ff */
[----:B------:R-:W-:Y:S01]  /*7960*/  IMAD.WIDE R2, R100, 0x10, R6 ;  /* 0x0000001064027825 */ /* 0x000fe200078e0206 */
[----:B------:R-:W-:-:S03]  /*7970*/  F2FP.F16.F32.PACK_AB R55, R90, R89 ;  /* 0x000000595a37723e */ /* 0x000fc600000000ff */
[----:B------:R-:W-:Y:S01]  /*7980*/  FADD.FTZ R88, R9, R88 ;  /* 0x0000005809587221 */ /* 0x000fe20000010000 */
[----:B-----5:R-:W-:Y:S03]  /*7990*/  STG.E.128 desc[UR12][R2.64], R16 ;  /* 0x0000001002007986 */ /* 0x020fe6000c101d0c */
[----:B------:R-:W-:Y:S01]  /*79a0*/  FADD.FTZ R89, R88, R89 ;  /* 0x0000005958597221 */ /* 0x000fe20000010000 */
[----:B-1----:R1:W-:Y:S03]  /*79b0*/  STG.E.128 desc[UR12][R2.64+0x200], R20 ;  /* 0x0002001402007986 */ /* 0x0023e6000c101d0c */
[----:B------:R-:W-:Y:S01]  /*79c0*/  FADD.FTZ R90, R89, R90 ;  /* 0x0000005a595a7221 */ /* 0x000fe20000010000 */
[----:B------:R-:W-:Y:S03]  /*79d0*/  BAR.SYNC.DEFER_BLOCKING 0x0 ;  /* 0x0000000000007b1d */ /* 0x000fe60000010000 */
[----:B------:R-:W-:-:S04]  /*79e0*/  FADD.FTZ R91, R90, R91 ;  /* 0x0000005b5a5b7221 */ /* 0x000fc80000010000 */
[----:B------:R-:W-:Y:S01]  /*79f0*/  FADD.FTZ R92, R91, R92 ;  /* 0x0000005c5b5c7221 */ /* 0x000fe20000010000 */
[C---:B--2---:R-:W-:Y:S02]  /*7a00*/  IMAD R0, R10.reuse, UR15, RZ ;  /* 0x0000000f0a007c24 */ /* 0x044fe4000f8e02ff */
[----:B------:R-:W-:-:S04]  /*7a10*/  IMAD.WIDE.U32 R4, R10, UR14, R4 ;  /* 0x0000000e0a047c25 */ /* 0x000fc8000f8e0004 */
[----:B------:R-:W-:Y:S01]  /*7a20*/  FADD.FTZ R93, R92, R93 ;  /* 0x0000005d5c5d7221 */ /* 0x000fe20000010000 */
[----:B------:R-:W-:-:S03]  /*7a30*/  IMAD R7, R11, UR14, R0 ;  /* 0x0000000e0b077c24 */ /* 0x000fc6000f8e0200 */
[----:B------:R-:W-:Y:S01]  /*7a40*/  FADD.FTZ R94, R93, R94 ;  /* 0x0000005e5d5e7221 */ /* 0x000fe20000010000 */
[----:B------:R-:W-:Y:S01]  /*7a50*/  IMAD R0, R114, UR6, RZ ;  /* 0x0000000672007c24 */ /* 0x000fe2000f8e02ff */
[----:B------:R-:W-:-:S03]  /*7a60*/  IADD3 R5, R5, R7, RZ ;  /* 0x0000000705057210 */ /* 0x000fc60007ffe0ff */
[C---:B------:R-:W-:Y:S02]  /*7a70*/  IMAD R7, R113.reuse, UR7, R0 ;  /* 0x0000000771077c24 */ /* 0x040fe4000f8e0200 */
[----:B------:R-:W-:Y:S01]  /*7a80*/  FADD.FTZ R95, R94, R95 ;  /* 0x0000005f5e5f7221 */ /* 0x000fe20000010000 */
[----:B-1----:R-:W-:Y:S01]  /*7a90*/  IMAD.WIDE.U32 R2, R113, UR6, R4 ;  /* 0x0000000671027c25 */ /* 0x002fe2000f8e0004 */
[----:B------:R-:W-:Y:S03]  /*7aa0*/  STS.128 [R8], R52 ;  /* 0x0000003408007388 */ /* 0x000fe60000000c00 */
[----:B------:R-:W-:Y:S01]  /*7ab0*/  FADD.FTZ R96, R95, R96 ;  /* 0x000000605f607221 */ /* 0x000fe20000010000 */
[----:B------:R-:W-:Y:S01]  /*7ac0*/  STS.128 [R8+0x10], R12 ;  /* 0x0000100c08007388 */ /* 0x000fe20000000c00 */
[----:B------:R-:W-:-:S03]  /*7ad0*/  NOP ;  /* 0x0000000000007918 */ /* 0x000fc60000000000 */
[----:B------:R-:W1:Y:S01]  /*7ae0*/  LDS.128 R24, [R99] ;  /* 0x0000000063187984 */ /* 0x000e620000000c00 */
[----:B------:R-:W-:Y:S01]  /*7af0*/  IADD3 R0, R3, R7, RZ ;  /* 0x0000000703007210 */ /* 0x000fe20007ffe0ff */
[----:B------:R-:W-:Y:S01]  /*7b00*/  FADD.FTZ R97, R96, R97 ;  /* 0x0000006160617221 */ /* 0x000fe20000010000 */
[C---:B---3--:R-:W-:Y:S01]  /*7b10*/  LEA R4, P0, R2.reuse, R32, 0x1 ;  /* 0x0000002002047211 */ /* 0x048fe200078008ff */
[----:B------:R-:W2:Y:S02]  /*7b20*/  LDS.128 R28, [R99+0x200] ;  /* 0x00020000631c7984 */ /* 0x000ea40000000c00 */
[----:B------:R-:W-:Y:S01]  /*7b30*/  FADD.FTZ R110, R97, R98 ;  /* 0x00000062616e7221 */ /* 0x000fe20000010000 */
[----:B------:R-:W-:Y:S02]  /*7b40*/  LEA.HI.X R5, R2, R33, R0, 0x1, P0 ;  /* 0x0000002102057211 */ /* 0x000fe400000f0c00 */
[----:B------:R-:W-:Y:S02]  /*7b50*/  ISETP.GT.AND P0, PT, R103, 0x1, PT ;  /* 0x000000016700780c */ /* 0x000fe40003f04270 */
[----:B------:R-:W-:Y:S01]  /*7b60*/  MOV R103, R36 ;  /* 0x0000002400677202 */ /* 0x000fe20000000f00 */
[----:B------:R-:W-:-:S05]  /*7b70*/  IMAD.WIDE R2, R100, 0x10, R4 ;  /* 0x0000001064027825 */ /* 0x000fca00078e0204 */
[----:B-1----:R1:W-:Y:S04]  /*7b80*/  STG.E.128 desc[UR12][R2.64], R24 ;  /* 0x0000001802007986 */ /* 0x0023e8000c101d0c */
[----:B--2---:R1:W-:Y:S01]  /*7b90*/  STG.E.128 desc[UR12][R2.64+0x200], R28 ;  /* 0x0002001c02007986 */ /* 0x0043e2000c101d0c */
[----:B------:R-:W-:Y:S05]  /*7ba0*/  @P0 BRA `(.L_x_3205) ;  /* 0xffffff8800e40947 */ /* 0x000fea000383ffff */
.L_x_3172:
[----:B------:R-:W-:Y:S02]  /*7bb0*/  ULDC.64 UR4, c[0x0][0x3d8] ;  /* 0x0000f60000047ab9 */ /* 0x000fe40000000a00 */
[----:B------:R-:W-:-:S04]  /*7bc0*/  ISETP.NE.U32.AND P0, PT, RZ, UR4, PT ;  /* 0x00000004ff007c0c */ /* 0x000fc8000bf05070 */
[----:B------:R-:W-:-:S13]  /*7bd0*/  ISETP.NE.AND.EX P0, PT, RZ, UR5, PT, P0 ;  /* 0x00000005ff007c0c */ /* 0x000fda000bf05300 */
[----:B------:R-:W-:Y:S05]  /*7be0*/  @!P0 BRA `(.L_x_3206) ;  /* 0x00000000008c8947 */ /* 0x000fea0003800000 */
[----:B-1----:R-:W1:Y:S01]  /*7bf0*/  SHFL.DOWN P0, R3, R112, 0x1, 0x1f ;  /* 0x08201f0070037f89 */ /* 0x002e620000000000 */
        /* <DEDUP_REMOVED lines=30> */
[----:B------:R-:W-:-:S04]  /*7de0*/  @!P0 FADD.FTZ R2, R3, R2 ;  /* 0x0000000203028221 */ /* 0x000fc80000010000 */
[----:B--2---:R-:W-:-:S05]  /*7df0*/  @!P0 FADD.FTZ R7, R2, R5 ;  /* 0x0000000502078221 */ /* 0x004fca0000010000 */
[----:B------:R2:W-:Y:S02]  /*7e00*/  REDG.E.ADD.F32.FTZ.RN.STRONG.GPU desc[UR12][R198.64], R7 ;  /* 0x00000007c60079a6 */ /* 0x0005e4000c10f38c */
.L_x_3207:
[----:B------:R-:W-:Y:S05]  /*7e10*/  BSYNC B0 ;  /* 0x0000000000007941 */ /* 0x000fea0003800000 */
.L_x_3206:
[----:B------:R-:W-:Y:S01]  /*7e20*/  ULDC.64 UR4, c[0x0][0x3f8] ;  /* 0x0000fe0000047ab9 */ /* 0x000fe20000000a00 */
[----:B------:R-:W-:Y:S01]  /*7e30*/  BSSY B0, `(.L_x_3208) ;  /* 0x0000029000007945 */ /* 0x000fe20003800000 */
[----:B------:R-:W-:-:S04]  /*7e40*/  ISETP.NE.U32.AND P0, PT, RZ, UR4, PT ;  /* 0x00000004ff007c0c */ /* 0x000fc8000bf05070 */
[----:B------:R-:W-:-:S13]  /*7e50*/  ISETP.NE.AND.EX P0, PT, RZ, UR5, PT, P0 ;  /* 0x00000005ff007c0c */ /* 0x000fda000bf05300 */
[----:B------:R-:W-:Y:S05]  /*7e60*/  @!P0 BRA `(.L_x_3209) ;  /* 0x0000000000908947 */ /* 0x000fea0003800000 */
[----:B------:R-:W-:Y:S06]  /*7e70*/  BAR.SYNC.DEFER_BLOCKING 0x0 ;  /* 0x0000000000007b1d */ /* 0x000fec0000010000 */
[----:B-1----:R-:W1:Y:S01]  /*7e80*/  SHFL.DOWN P0, R3, R110, 0x1, 0x1f ;  /* 0x08201f006e037f89 */ /* 0x002e620000000000 */
[----:B------:R-:W3:Y:S01]  /*7e90*/  S2R R4, SR_LANEID ;  /* 0x0000000000047919 */ /* 0x000ee20000000000 */
[----:B------:R-:W4:Y:S01]  /*7ea0*/  S2R R21, SR_TID.X ;  /* 0x0000000000157919 */ /* 0x000f220000002100 */
[----:B-1----:R-:W-:-:S05]  /*7eb0*/  @P0 FADD R3, R3, R110 ;  /* 0x0000006e03030221 */ /* 0x002fca0000000000 */
[----:B------:R-:W1:Y:S01]  /*7ec0*/  SHFL.DOWN P0, R0, R3, 0x2, 0x1f ;  /* 0x08401f0003007f89 */ /* 0x000e620000000000 */
[----:B---3--:R-:W-:-:S13]  /*7ed0*/  ISETP.NE.AND P1, PT, R4, RZ, PT ;  /* 0x000000ff0400720c */ /* 0x008fda0003f25270 */
[----:B------:R-:W3:Y:S01]  /*7ee0*/  @!P1 S2R R6, SR_CgaCtaId ;  /* 0x0000000000069919 */ /* 0x000ee20000008800 */
[----:B----4-:R-:W-:Y:S01]  /*7ef0*/  @!P1 SHF.R.S32.HI R4, RZ, 0x1f, R21 ;  /* 0x0000001fff049819 */ /* 0x010fe20000011415 */
[----:B-1----:R-:W-:Y:S01]  /*7f00*/  @P0 FADD R0, R3, R0 ;  /* 0x0000000003000221 */ /* 0x002fe20000000000 */
[----:B------:R-:W-:Y:S02]  /*7f10*/  @!P1 MOV R3, 0x400 ;  /* 0x0000040000039802 */ /* 0x000fe40000000f00 */
[----:B------:R-:W-:Y:S02]  /*7f20*/  @!P1 LEA.HI R4, R4, R21, RZ, 0x5 ;  /* 0x0000001504049211 */ /* 0x000fe400078f28ff */
[----:B------:R-:W1:Y:S02]  /*7f30*/  SHFL.DOWN P0, R5, R0, 0x4, 0x1f ;  /* 0x08801f0000057f89 */ /* 0x000e640000000000 */
[----:B------:R-:W-:Y:S02]  /*7f40*/  @!P1 SHF.R.S32.HI R4, RZ, 0x5, R4 ;  /* 0x00000005ff049819 */ /* 0x000fe40000011404 */
[----:B---3--:R-:W-:Y:S01]  /*7f50*/  @!P1 LEA R3, R6, R3, 0x18 ;  /* 0x0000000306039211 */ /* 0x008fe200078ec0ff */
[----:B-1----:R-:W-:-:S03]  /*7f60*/  @P0 FADD R5, R0, R5 ;  /* 0x0000000500050221 */ /* 0x002fc60000000000 */
[----:B------:R-:W-:Y:S02]  /*7f70*/  @!P1 LEA R4, R4, R3, 0x2 ;  /* 0x0000000304049211 */ /* 0x000fe400078e10ff */
[----:B------:R-:W1:Y:S02]  /*7f80*/  SHFL.DOWN P0, R2, R5, 0x8, 0x1f ;  /* 0x09001f0005027f89 */ /* 0x000e640000000000 */
[----:B-1----:R-:W-:-:S05]  /*7f90*/  @P0 FADD R2, R5, R2 ;  /* 0x0000000205020221 */ /* 0x002fca0000000000 */
[----:B--2---:R-:W1:Y:S02]  /*7fa0*/  SHFL.DOWN P0, R7, R2, 0x10, 0x1f ;  /* 0x0a001f0002077f89 */ /* 0x004e640000000000 */
[----:B-1----:R-:W-:Y:S01]  /*7fb0*/  @P0 FADD R7, R2, R7 ;  /* 0x0000000702070221 */ /* 0x002fe20000000000 */
[----:B------:R-:W-:-:S04]  /*7fc0*/  ISETP.NE.AND P0, PT, R21, RZ, PT ;  /* 0x000000ff1500720c */ /* 0x000fc80003f05270 */
[----:B------:R1:W-:Y:S01]  /*7fd0*/  @!P1 STS [R4+0x1094], R7 ;  /* 0x0010940704009388 */ /* 0x0003e20000000800 */
[----:B------:R-:W-:Y:S08]  /*7fe0*/  BAR.SYNC.DEFER_BLOCKING 0x0 ;  /* 0x0000000000007b1d */ /* 0x000ff00000010000 */
[----:B------:R-:W-:Y:S05]  /*7ff0*/  @P0 BRA `(.L_x_3210) ;  /* 0x0000000000300947 */ /* 0x000fea0003800000 */
[----:B------:R-:W2:Y:S01]  /*8000*/  @!P0 S2R R3, SR_CgaCtaId ;  /* 0x0000000000038919 */ /* 0x000ea20000008800 */
[----:B------:R-:W-:-:S04]  /*8010*/  @!P0 MOV R0, 0x400 ;  /* 0x0000040000008802 */ /* 0x000fc80000000f00 */
[----:B--2---:R-:W-:-:S05]  /*8020*/  @!P0 LEA R0, R3, R0, 0x18 ;  /* 0x0000000003008211 */ /* 0x004fca00078ec0ff */
[----:B------:R-:W2:Y:S04]  /*8030*/  @!P0 LDS.64 R2, [R0+0x1098] ;  /* 0x0010980000028984 */ /* 0x000ea80000000a00 */
[----:B------:R-:W1:Y:S01]  /*8040*/  @!P0 LDS R5, [R0+0x10a0] ;  /* 0x0010a00000058984 */ /* 0x000e620000000800 */
[----:B--2---:R-:W-:-:S04]  /*8050*/  @!P0 FADD.FTZ R2, R7, R2 ;  /* 0x0000000207028221 */ /* 0x004fc80000010000 */
[----:B------:R-:W-:-:S04]  /*8060*/  @!P0 FADD.FTZ R2, R3, R2 ;  /* 0x0000000203028221 */ /* 0x000fc80000010000 */
[----:B-1----:R-:W-:-:S05]  /*8070*/  @!P0 FADD.FTZ R7, R2, R5 ;  /* 0x0000000502078221 */ /* 0x002fca0000010000 */
[----:B------:R2:W-:Y:S01]  /*8080*/  REDG.E.ADD.F32.FTZ.RN.STRONG.GPU desc[UR12][R196.64], R7 ;  /* 0x00000007c40079a6 */ /* 0x0005e2000c10f38c */
[----:B------:R-:W-:Y:S01]  /*8090*/  HFMA2.MMA R21, -RZ, RZ, 0, 0 ;  /* 0x00000000ff157435 */ /* 0x000fe200000001ff */
[----:B------:R-:W-:Y:S10]  /*80a0*/  BRA `(.L_x_3210) ;  /* 0x0000000000047947 */ /* 0x000ff40003800000 */
.L_x_3209:
[----:B------:R-:W3:Y:S02]  /*80b0*/  S2R R21, SR_TID.X ;  /* 0x0000000000157919 */ /* 0x000ee40000002100 */
.L_x_3210:
[----:B------:R-:W-:Y:S05]  /*80c0*/  BSYNC B0 ;  /* 0x0000000000007941 */ /* 0x000fea0003800000 */
.L_x_3208:
[----:B------:R-:W-:Y:S02]  /*80d0*/  ULDC UR22, c[0x0][0x21c] ;  /* 0x0000870000167ab9 */ /* 0x000fe40000000800 */
[----:B---3--:R-:W-:-:S13]  /*80e0*/  ISETP.GE.AND P0, PT, R21, UR22, PT ;  /* 0x0000001615007c0c */ /* 0x008fda000bf06270 */
[----:B------:R-:W-:Y:S05]  /*80f0*/  @P0 EXIT ;  /* 0x000000000000094d */ /* 0x000fea0003800000 */
[----:B------:R-:W-:Y:S01]  /*8100*/  ULDC.64 UR6, c[0x0][0x338] ;  /* 0x0000ce0000067ab9 */ /* 0x000fe20000000a00 */
[----:B------:R-:W3:Y:S01]  /*8110*/  S2UR UR5, SR_CgaCtaId ;  /* 0x00000000000579c3 */ /* 0x000ee20000008800 */
[C---:B-1----:R-:W-:Y:S01]  /*8120*/  IMAD R0, R114.reuse, UR6, RZ ;  /* 0x0000000672007c24 */ /* 0x042fe2000f8e02ff */
[----:B------:R-:W-:Y:S01]  /*8130*/  ULDC.64 UR8, c[0x0][0x358] ;  /* 0x0000d60000087ab9 */ /* 0x000fe20000000a00 */
[C---:B--2---:R-:W-:Y:S01]  /*8140*/  IMAD.WIDE.U32 R6, R113.reuse, UR6, RZ ;  /* 0x0000000671067c25 */ /* 0x044fe2000f8e00ff */
        /* <DEDUP_REMOVED lines=22> */
[----:B---3--:R-:W-:Y:S01]  /*82b0*/  ULEA UR4, UR5, UR4, 0x18 ;  /* 0x0000000405047291 */ /* 0x008fe2000f8ec03f */
        /* <DEDUP_REMOVED lines=12> */
.L_x_3212:
[C---:B------:R-:W-:Y:S02]  /*8380*/  LEA R0, R21.reuse, UR4, 0x3 ;  /* 0x0000000415007c11 */ /* 0x040fe4000f8e18ff */
[----:B------:R-:W-:Y:S02]  /*8390*/  SHF.R.S32.HI R20, RZ, 0x1f, R21 ;  /* 0x0000001fff147819 */ /* 0x000fe40000011415 */
[----:B------:R-:W-:Y:S01]  /*83a0*/  MOV R2, R6 ;  /* 0x0000000600027202 */ /* 0x000fe20000000f00 */
[----:B-1----:R-:W1:Y:S01]  /*83b0*/  LDS.64 R22, [R0+0x4910] ;  /* 0x0049100000167984 */ /* 0x002e620000000a00 */
        /* <DEDUP_REMOVED lines=12> */
[----:B------:R-:W2:Y:S01]  /*8480*/  LDS.64 R24, [R0+0x5110] ;  /* 0x0051100000187984 */ /* 0x000ea20000000a00 */
[----:B------:R-:W-:Y:S02]  /*8490*/  LEA.HI.X R3, R4, UR11, R3, 0x3, P0 ;  /* 0x0000000b04037c11 */ /* 0x000fe400080f1c03 */
[----:B------:R-:W-:-:S04]  /*84a0*/  IADD3 R5, R13, R15, RZ ;  /* 0x0000000f0d057210 */ /* 0x000fc80007ffe0ff */
[----:B------:R-:W-:Y:S01]  /*84b0*/  LEA.HI.X R15, R12, UR27, R5, 0x3, P1 ;  /* 0x0000001b0c0f7c11 */ /* 0x000fe200088f1c05 */
[----:B-1----:R-:W-:Y:S04]  /*84c0*/  REDG.E.ADD.F32.FTZ.RN.STRONG.GPU desc[UR12][R2.64], R22 ;  /* 0x00000016020079a6 */ /* 0x002fe8000c10f38c */
[----:B------:R1:W-:Y:S04]  /*84d0*/  REDG.E.ADD.F32.FTZ.RN.STRONG.GPU desc[UR12][R2.64+0x4], R23 ;  /* 0x00000417020079a6 */ /* 0x0003e8000c10f38c */
[----:B------:R3:W2:Y:S01]  /*84e0*/  LDG.E.64 R26, desc[UR12][R14.64] ;  /* 0x0000000c0e1a7981 */ /* 0x0006a2000c1e1b00 */
[C---:B------:R-:W-:Y:S01]  /*84f0*/  IMAD R28, R20.reuse, UR14, RZ ;  /* 0x0000000e141c7c24 */ /* 0x040fe2000f8e02ff */
[----:B------:R-:W-:Y:S01]  /*8500*/  MOV R12, R18 ;  /* 0x00000012000c7202 */ /* 0x000fe20000000f00 */
[----:B------:R-:W-:Y:S01]  /*8510*/  IMAD R30, R20, UR28, RZ ;  /* 0x0000001c141e7c24 */ /* 0x000fe2000f8e02ff */
[----:B------:R-:W-:Y:S01]  /*8520*/  MOV R13, R41 ;  /* 0x00000029000d7202 */ /* 0x000fe20000000f00 */
[----:B------:R-:W-:-:S02]  /*8530*/  IMAD R35, R21, UR15, R28 ;  /* 0x0000000f15237c24 */ /* 0x000fc4000f8e021c */
[C---:B------:R-:W-:Y:S01]  /*8540*/  IMAD R37, R21.reuse, UR29, R30 ;  /* 0x0000001d15257c24 */ /* 0x040fe2000f8e021e */
[----:B-1----:R-:W-:Y:S01]  /*8550*/  MOV R2, R10 ;  /* 0x0000000a00027202 */ /* 0x002fe20000000f00 */
        /* <DEDUP_REMOVED lines=18> */
[----:B-1----:R-:W-:Y:S02]  /*8680*/  MOV R2, R8 ;  /* 0x0000000800027202 */ /* 0x002fe40000000f00 */
        /* <DEDUP_REMOVED lines=15> */
.L_x_3211:
[----:B------:R-:W-:Y:S05]  /*8780*/  EXIT ;  /* 0x000000000000794d */ /* 0x000fea0003800000 */
.L_x_3177:
[----:B------:R-:W-:Y:S01]  /*8790*/  HFMA2.MMA R217, -RZ, RZ, 0, 5.9604644775390625e-08 ;  /* 0x00000001ffd97435 */ /* 0x000fe200000001ff */
[----:B------:R-:W-:Y:S02]  /*87a0*/  MOV R226, R209 ;  /* 0x000000d100e27202 */ /* 0x000fe40000000f00 */
[----:B------:R-:W-:Y:S02]  /*87b0*/  MOV R228, RZ ;  /* 0x000000ff00e47202 */ /* 0x000fe40000000f00 */
[----:B------:R-:W-:-:S07]  /*87c0*/  MOV R83, 0xffffffff ;  /* 0xffffffff00537802 */ /* 0x000fce0000000f00 */
[----:B-1---5:R-:W-:Y:S05]  /*87d0*/  WARPSYNC.COLLECTIVE R83, `(.L_x_3213) ;  /* 0x0000000053087348 */ /* 0x022fea0003c00000 */
[----:B------:R0:W2:Y:S02]  /*87e0*/  SHFL.UP P3, R213, R226, R217, R228 ;  /* 0x040000d9e2d57389 */ /* 0x0000a400000600e4 */
[----:B012--5:R-:W-:Y:S01]  /*87f0*/  ENDCOLLECTIVE ;  /* 0x000000000000791b */ /* 0x027fe20003800000 */
.L_x_3213:
[----:B------:R-:W-:Y:S02]  /*8800*/  MOV R226, R212 ;  /* 0x000000d400e27202 */ /* 0x000fe40000000f00 */
[----:B------:R-:W-:-:S07]  /*8810*/  MOV R80, R213 ;  /* 0x000000d500507202 */ /* 0x000fce0000000f00 */
[----:B------:R-:W-:Y:S05]  /*8820*/  WARPSYNC.COLLECTIVE R83, `(.L_x_3214) ;  /* 0x0000000053087348 */ /* 0x000fea0003c00000 */
[----:B------:R0:W1:Y:S02]  /*8830*/  SHFL.UP P3, R213, R226, R217, R228 ;  /* 0x040000d9e2d57389 */ /* 0x00006400000600e4 */
[----:B01----:R-:W-:Y:S01]  /*8840*/  ENDCOLLECTIVE ;  /* 0x000000000000791b */ /* 0x003fe20003800000 */
.L_x_3214:
[----:B------:R-:W-:Y:S02]  /*8850*/  MOV R226, R211 ;  /* 0x000000d300e27202 */ /* 0x000fe40000000f00 */
[----:B------:R-:W-:-:S07]  /*8860*/  MOV R81, R213 ;  /* 0x000000d500517202 */ /* 0x000fce0000000f00 */
[----:B------:R-:W-:Y:S05]  /*8870*/  WARPSYNC.COLLECTIVE R83, `(.L_x_3215) ;  /* 0x0000000053087348 */ /* 0x000fea0003c00000 */
[----:B------:R0:W1:Y:S02]  /*8880*/  SHFL.UP P3, R213, R226, R217, R228 ;  /* 0x040000d9e2d57389 */ /* 0x00006400000600e4 */
[----:B01----:R-:W-:Y:S01]  /*8890*/  ENDCOLLECTIVE ;  /* 0x000000000000791b */ /* 0x003fe20003800000 */
.L_x_3215:
[----:B------:R-:W-:Y:S02]  /*88a0*/  MOV R226, R210 ;  /* 0x000000d200e27202 */ /* 0x000fe40000000f00 */
[----:B------:R-:W-:-:S07]  /*88b0*/  MOV R82, R213 ;  /* 0x000000d500527202 */ /* 0x000fce0000000f00 */
[----:B------:R-:W-:Y:S05]  /*88c0*/  WARPSYNC.COLLECTIVE R83, `(.L_x_3216) ;  /* 0x0000000053087348 */ /* 0x000fea0003c00000 */
[----:B------:R0:W1:Y:S02]  /*88d0*/  SHFL.UP P3, R213, R226, R217, R228 ;  /* 0x040000d9e2d57389 */ /* 0x00006400000600e4 */
[----:B01----:R-:W-:Y:S01]  /*88e0*/  ENDCOLLECTIVE ;  /* 0x000000000000791b */ /* 0x003fe20003800000 */
.L_x_3216:
        /* <DEDUP_REMOVED lines=17> */
.L_x_3217:
[----:B------:R-:W-:Y:S02]  /*8a00*/  MOV R226, R212 ;  /* 0x000000d400e27202 */ /* 0x000fe40000000f00 */
[----:B------:R-:W-:-:S07]  /*8a10*/  MOV R80, R213 ;  /* 0x000000d500507202 */ /* 0x000fce0000000f00 */
[----:B------:R-:W-:Y:S05]  /*8a20*/  WARPSYNC.COLLECTIVE R83, `(.L_x_3218) ;  /* 0x0000000053087348 */ /* 0x000fea0003c00000 */
[----:B------:R0:W1:Y:S02]  /*8a30*/  SHFL.UP P3, R213, R226, R217, R228 ;  /* 0x040000d9e2d57389 */ /* 0x00006400000600e4 */
[----:B01----:R-:W-:Y:S01]  /*8a40*/  ENDCOLLECTIVE ;  /* 0x000000000000791b */ /* 0x003fe20003800000 */
.L_x_3218:
[----:B------:R-:W-:Y:S02]  /*8a50*/  MOV R226, R211 ;  /* 0x000000d300e27202 */ /* 0x000fe40000000f00 */
[----:B------:R-:W-:-:S07]  /*8a60*/  MOV R81, R213 ;  /* 0x000000d500517202 */ /* 0x000fce0000000f00 */
[----:B------:R-:W-:Y:S05]  /*8a70*/  WARPSYNC.COLLECTIVE R83, `(.L_x_3219) ;  /* 0x0000000053087348 */ /* 0x000fea0003c00000 */
[----:B------:R0:W1:Y:S02]  /*8a80*/  SHFL.UP P3, R213, R226, R217, R228 ;  /* 0x040000d9e2d57389 */ /* 0x00006400000600e4 */
[----:B01----:R-:W-:Y:S01]  /*8a90*/  ENDCOLLECTIVE ;  /* 0x000000000000791b */ /* 0x003fe20003800000 */
.L_x_3219:
[----:B------:R-:W-:Y:S02]  /*8aa0*/  MOV R226, R210 ;  /* 0x000000d200e27202 */ /* 0x000fe40000000f00 */
[----:B------:R-:W-:-:S07]  /*8ab0*/  MOV R82, R213 ;  /* 0x000000d500527202 */ /* 0x000fce0000000f00 */
[----:B------:R-:W-:Y:S05]  /*8ac0*/  WARPSYNC.COLLECTIVE R83, `(.L_x_3220) ;  /* 0x0000000053087348 */ /* 0x000fea0003c00000 */
[----:B------:R0:W1:Y:S02]  /*8ad0*/  SHFL.UP P3, R213, R226, R217, R228 ;  /* 0x040000d9e2d57389 */ /* 0x00006400000600e4 */
[----:B01----:R-:W-:Y:S01]  /*8ae0*/  ENDCOLLECTIVE ;  /* 0x000000000000791b */ /* 0x003fe20003800000 */
.L_x_3220:
        /* <DEDUP_REMOVED lines=17> */
.L_x_3221:
[----:B------:R-:W-:Y:S02]  /*8c00*/  MOV R226, R212 ;  /* 0x000000d400e27202 */ /* 0x000fe40000000f00 */
[----:B------:R-:W-:-:S07]  /*8c10*/  MOV R80, R213 ;  /* 0x000000d500507202 */ /* 0x000fce0000000f00 */
[----:B------:R-:W-:Y:S05]  /*8c20*/  WARPSYNC.COLLECTIVE R83, `(.L_x_3222) ;  /* 0x0000000053087348 */ /* 0x000fea0003c00000 */
[----:B------:R0:W1:Y:S02]  /*8c30*/  SHFL.UP P3, R213, R226, R217, R228 ;  /* 0x040000d9e2d57389 */ /* 0x00006400000600e4 */
[----:B01----:R-:W-:Y:S01]  /*8c40*/  ENDCOLLECTIVE ;  /* 0x000000000000791b */ /* 0x003fe20003800000 */
.L_x_3222:
[----:B------:R-:W-:Y:S02]  /*8c50*/  MOV R226, R211 ;  /* 0x000000d300e27202 */ /* 0x000fe40000000f00 */
[----:B------:R-:W-:-:S07]  /*8c60*/  MOV R81, R213 ;  /* 0x000000d500517202 */ /* 0x000fce0000000f00 */
[----:B------:R-:W-:Y:S05]  /*8c70*/  WARPSYNC.COLLECTIVE R83, `(.L_x_3223) ;  /* 0x0000000053087348 */ /* 0x000fea0003c00000 */
[----:B------:R0:W1:Y:S02]  /*8c80*/  SHFL.UP P3, R213, R226, R217, R228 ;  /* 0x040000d9e2d57389 */ /* 0x00006400000600e4 */
[----:B01----:R-:W-:Y:S01]  /*8c90*/  ENDCOLLECTIVE ;  /* 0x000000000000791b */ /* 0x003fe20003800000 */
.L_x_3223:
[----:B------:R-:W-:Y:S02]  /*8ca0*/  MOV R226, R210 ;  /* 0x000000d200e27202 */ /* 0x000fe40000000f00 */
[----:B------:R-:W-:-:S07]  /*8cb0*/  MOV R82, R213 ;  /* 0x000000d500527202 */ /* 0x000fce0000000f00 */
[----:B------:R-:W-:Y:S05]  /*8cc0*/  WARPSYNC.COLLECTIVE R83, `(.L_x_3224) ;  /* 0x0000000053087348 */ /* 0x000fea0003c00000 */
[----:B------:R0:W1:Y:S02]  /*8cd0*/  SHFL.UP P3, R213, R226, R217, R228 ;  /* 0x040000d9e2d57389 */ /* 0x00006400000600e4 */
[----:B01----:R-:W-:Y:S01]  /*8ce0*/  ENDCOLLECTIVE ;  /* 0x000000000000791b */ /* 0x003fe20003800000 */
.L_x_3224:
        /* <DEDUP_REMOVED lines=17> */
.L_x_3225:
[----:B------:R-:W-:Y:S02]  /*8e00*/  MOV R226, R212 ;  /* 0x000000d400e27202 */ /* 0x000fe40000000f00 */
[----:B------:R-:W-:-:S07]  /*8e10*/  MOV R80, R213 ;  /* 0x000000d500507202 */ /* 0x000fce0000000f00 */
[----:B------:R-:W-:Y:S05]  /*8e20*/  WARPSYNC.COLLECTIVE R83, `(.L_x_3226) ;  /* 0x0000000053087348 */ /* 0x000fea0003c00000 */
[----:B------:R0:W1:Y:S02]  /*8e30*/  SHFL.UP P3, R213, R226, R217, R228 ;  /* 0x040000d9e2d57389 */ /* 0x00006400000600e4 */
[----:B01----:R-:W-:Y:S01]  /*8e40*/  ENDCOLLECTIVE ;  /* 0x000000000000791b */ /* 0x003fe20003800000 */
.L_x_3226:
[----:B------:R-:W-:Y:S02]  /*8e50*/  MOV R226, R211 ;  /* 0x000000d300e27202 */ /* 0x000fe40000000f00 */
[----:B------:R-:W-:-:S07]  /*8e60*/  MOV R81, R213 ;  /* 0x000000d500517202 */ /* 0x000fce0000000f00 */
[----:B------:R-:W-:Y:S05]  /*8e70*/  WARPSYNC.COLLECTIVE R83, `(.L_x_3227) ;  /* 0x0000000053087348 */ /* 0x000fea0003c00000 */
[----:B------:R0:W1:Y:S02]  /*8e80*/  SHFL.UP P3, R213, R226, R217, R228 ;  /* 0x040000d9e2d57389 */ /* 0x00006400000600e4 */
[----:B01----:R-:W-:Y:S01]  /*8e90*/  ENDCOLLECTIVE ;  /* 0x000000000000791b */ /* 0x003fe20003800000 */
.L_x_3227:
[----:B------:R-:W-:Y:S02]  /*8ea0*/  MOV R226, R210 ;  /* 0x000000d200e27202 */ /* 0x000fe40000000f00 */
[----:B------:R-:W-:-:S07]  /*8eb0*/  MOV R82, R213 ;  /* 0x000000d500527202 */ /* 0x000fce0000000f00 */
[----:B------:R-:W-:Y:S05]  /*8ec0*/  WARPSYNC.COLLECTIVE R83, `(.L_x_3228) ;  /* 0x0000000053087348 */ /* 0x000fea0003c00000 */
[----:B------:R0:W1:Y:S02]  /*8ed0*/  SHFL.UP P3, R213, R226, R217, R228 ;  /* 0x040000d9e2d57389 */ /* 0x00006400000600e4 */
[----:B01----:R-:W-:Y:S01]  /*8ee0*/  ENDCOLLECTIVE ;  /* 0x000000000000791b */ /* 0x003fe20003800000 */
.L_x_3228:
        /* <DEDUP_REMOVED lines=17> */
.L_x_3229:
[----:B------:R-:W-:Y:S02]  /*9000*/  MOV R226, R215 ;  /* 0x000000d700e27202 */ /* 0x000fe40000000f00 */
[----:B------:R-:W-:-:S07]  /*9010*/  MOV R80, R213 ;  /* 0x000000d500507202 */ /* 0x000fce0000000f00 */
[----:B------:R-:W-:Y:S05]  /*9020*/  WARPSYNC.COLLECTIVE R83, `(.L_x_3230) ;  /* 0x0000000053087348 */ /* 0x000fea0003c00000 */
[----:B------:R0:W1:Y:S02]  /*9030*/  SHFL.UP P3, R213, R226, R217, R228 ;  /* 0x040000d9e2d57389 */ /* 0x00006400000600e4 */
[----:B01----:R-:W-:Y:S01]  /*9040*/  ENDCOLLECTIVE ;  /* 0x000000000000791b */ /* 0x003fe20003800000 */
.L_x_3230:
[----:B------:R-:W-:Y:S02]  /*9050*/  MOV R226, R211 ;  /* 0x000000d300e27202 */ /* 0x000fe40000000f00 */
[----:B------:R-:W-:-:S07]  /*9060*/  MOV R82, R213 ;  /* 0x000000d500527202 */ /* 0x000fce0000000f00 */
[----:B------:R-:W-:Y:S05]  /*9070*/  WARPSYNC.COLLECTIVE R83, `(.L_x_3231) ;  /* 0x0000000053087348 */ /* 0x000fea0003c00000 */
[----:B------:R0:W1:Y:S02]  /*9080*/  SHFL.UP P3, R213, R226, R217, R228 ;  /* 0x040000d9e2d57389 */ /* 0x00006400000600e4 */
[----:B01----:R-:W-:Y:S01]  /*9090*/  ENDCOLLECTIVE ;  /* 0x000000000000791b */ /* 0x003fe20003800000 */
.L_x_3231:
[----:B------:R-:W-:Y:S02]  /*90a0*/  MOV R226, R210 ;  /* 0x000000d200e27202 */ /* 0x000fe40000000f00 */
[----:B------:R-:W-:-:S07]  /*90b0*/  MOV R212, R213 ;  /* 0x000000d500d47202 */ /* 0x000fce0000000f00 */
[----:B------:R-:W-:Y:S05]  /*90c0*/  WARPSYNC.COLLECTIVE R83, `(.L_x_3232) ;  /* 0x0000000053087348 */ /* 0x000fea0003c00000 */
[----:B------:R0:W1:Y:S02]  /*90d0*/  SHFL.UP P3, R213, R226, R217, R228 ;  /* 0x040000d9e2d57389 */ /* 0x00006400000600e4 */
[----:B01----:R-:W-:Y:S01]  /*90e0*/  ENDCOLLECTIVE ;  /* 0x000000000000791b */ /* 0x003fe20003800000 */
.L_x_3232:
[----:B------:R-:W-:Y:S01]  /*90f0*/  MOV R214, R213 ;  /* 0x000000d500d67202 */ /* 0x000fe20000000f00 */
[----:B------:R-:W-:Y:S06]  /*9100*/  BRA `(.L_x_3233) ;  /* 0xffffffa000b87947 */ /* 0x000fec000383ffff */
.L_x_3178:
        /* <DEDUP_REMOVED lines=8> */
.L_x_3235:
[----:B------:R-:W-:Y:S05]  /*9190*/  BSYNC B0 ;  /* 0x0000000000007941 */ /* 0x000fea0003800000 */
.L_x_3234:
[----:B------:R-:W-:Y:S05]  /*91a0*/  BRA `(.L_x_3236) ;  /* 0xffffffa000c87947 */ /* 0x000fea000383ffff */
.L_x_3179:
        /* <DEDUP_REMOVED lines=8> */
.L_x_3238:
[----:B------:R-:W-:Y:S05]  /*9230*/  BSYNC B0 ;  /* 0x0000000000007941 */ /* 0x000fea0003800000 */
.L_x_3237:
[----:B------:R-:W-:Y:S05]  /*9240*/  BRA `(.L_x_3239) ;  /* 0xffffffa000a87947 */ /* 0x000fea000383ffff */
.L_x_3180:
        /* <DEDUP_REMOVED lines=8> */
.L_x_3241:
[----:B------:R-:W-:Y:S05]  /*92d0*/  BSYNC B0 ;  /* 0x0000000000007941 */ /* 0x000fea0003800000 */
.L_x_3240:
[----:B------:R-:W-:Y:S05]  /*92e0*/  BRA `(.L_x_3242) ;  /* 0xffffffa000887947 */ /* 0x000fea000383ffff */
.L_x_3181:
        /* <DEDUP_REMOVED lines=8> */
.L_x_3244:
[----:B------:R-:W-:Y:S05]  /*9370*/  BSYNC B0 ;  /* 0x0000000000007941 */ /* 0x000fea0003800000 */
.L_x_3243:
[----:B------:R-:W-:Y:S05]  /*9380*/  BRA `(.L_x_3245) ;  /* 0xffffffa000687947 */ /* 0x000fea000383ffff */
.L_x_3182:
        /* <DEDUP_REMOVED lines=8> */
.L_x_3247:
[----:B------:R-:W-:Y:S05]  /*9410*/  BSYNC B0 ;  /* 0x0000000000007941 */ /* 0x000fea0003800000 */
.L_x_3246:
        /* <DEDUP_REMOVED lines=10> */
.L_x_3248:
[----:B------:R-:W-:Y:S02]  /*94c0*/  MOV R80, 0x1f ;  /* 0x0000001f00507802 */ /* 0x000fe40000000f00 */
[----:B------:R-:W-:Y:S02]  /*94d0*/  MOV R226, R211 ;  /* 0x000000d300e27202 */ /* 0x000fe40000000f00 */
[----:B------:R-:W-:-:S07]  /*94e0*/  MOV R224, R213 ;  /* 0x000000d500e07202 */ /* 0x000fce0000000f00 */
[----:B------:R-:W-:Y:S05]  /*94f0*/  WARPSYNC.COLLECTIVE R83, `(.L_x_3249) ;  /* 0x0000000053087348 */ /* 0x000fea0003c00000 */
[----:B------:R0:W1:Y:S02]  /*9500*/  SHFL.UP P3, R213, R226, R217, R228 ;  /* 0x040000d9e2d57389 */ /* 0x00006400000600e4 */
[----:B01----:R-:W-:Y:S01]  /*9510*/  ENDCOLLECTIVE ;  /* 0x000000000000791b */ /* 0x003fe20003800000 */
.L_x_3249:
[----:B------:R-:W-:Y:S02]  /*9520*/  MOV R226, R210 ;  /* 0x000000d200e27202 */ /* 0x000fe40000000f00 */
[----:B------:R-:W-:-:S07]  /*9530*/  MOV R211, R213 ;  /* 0x000000d500d37202 */ /* 0x000fce0000000f00 */
[----:B------:R-:W-:Y:S05]  /*9540*/  WARPSYNC.COLLECTIVE R83, `(.L_x_3250) ;  /* 0x0000000053087348 */ /* 0x000fea0003c00000 */
[----:B------:R0:W1:Y:S02]  /*9550*/  SHFL.UP P3, R213, R226, R217, R228 ;  /* 0x040000d9e2d57389 */ /* 0x00006400000600e4 */
[----:B01----:R-:W-:Y:S01]  /*9560*/  ENDCOLLECTIVE ;  /* 0x000000000000791b */ /* 0x003fe20003800000 */
.L_x_3250:
[----:B------:R-:W-:Y:S05]  /*9570*/  WARPSYNC.COLLECTIVE R83, `(.L_x_3251) ;  /* 0x0000000053087348 */ /* 0x000fea0003c00000 */
[----:B------:R0:W1:Y:S02]  /*9580*/  SHFL.IDX P3, R230, R82, R81, R80 ;  /* 0x0000005152e67389 */ /* 0x0000640000060050 */
[----:B01----:R-:W-:Y:S01]  /*9590*/  ENDCOLLECTIVE ;  /* 0x000000000000791b */ /* 0x003fe20003800000 */
.L_x_3251:
[----:B------:R-:W-:Y:S02]  /*95a0*/  MOV R82, R69 ;  /* 0x0000004500527202 */ /* 0x000fe40000000f00 */
[----:B------:R-:W-:Y:S02]  /*95b0*/  MOV R210, R213 ;  /* 0x000000d500d27202 */ /* 0x000fe40000000f00 */
[----:B------:R-:W-:-:S07]  /*95c0*/  MOV R68, R230 ;  /* 0x000000e600447202 */ /* 0x000fce0000000f00 */
[----:B------:R-:W-:Y:S05]  /*95d0*/  WARPSYNC.COLLECTIVE R83, `(.L_x_3252) ;  /* 0x0000000053087348 */ /* 0x000fea0003c00000 */
[----:B------:R0:W1:Y:S02]  /*95e0*/  SHFL.IDX P3, R230, R82, R81, R80 ;  /* 0x0000005152e67389 */ /* 0x0000640000060050 */
[----:B01----:R-:W-:Y:S01]  /*95f0*/  ENDCOLLECTIVE ;  /* 0x000000000000791b */ /* 0x003fe20003800000 */
.L_x_3252:
[----:B------:R-:W-:Y:S02]  /*9600*/  MOV R82, R70 ;  /* 0x0000004600527202 */ /* 0x000fe40000000f00 */
[----:B------:R-:W-:-:S07]  /*9610*/  MOV R69, R230 ;  /* 0x000000e600457202 */ /* 0x000fce0000000f00 */
[----:B------:R-:W-:Y:S05]  /*9620*/  WARPSYNC.COLLECTIVE R83, `(.L_x_3253) ;  /* 0x0000000053087348 */ /* 0x000fea0003c00000 */
[----:B------:R0:W1:Y:S02]  /*9630*/  SHFL.IDX P3, R230, R82, R81, R80 ;  /* 0x0000005152e67389 */ /* 0x0000640000060050 */
[----:B01----:R-:W-:Y:S01]  /*9640*/  ENDCOLLECTIVE ;  /* 0x000000000000791b */ /* 0x003fe20003800000 */
.L_x_3253:
[----:B------:R-:W-:Y:S02]  /*9650*/  MOV R82, R71 ;  /* 0x0000004700527202 */ /* 0x000fe40000000f00 */
[----:B------:R-:W-:-:S07]  /*9660*/  MOV R70, R230 ;  /* 0x000000e600467202 */ /* 0x000fce0000000f00 */
[----:B------:R-:W-:Y:S05]  /*9670*/  WARPSYNC.COLLECTIVE R83, `(.L_x_3254) ;  /* 0x0000000053087348 */ /* 0x000fea0003c00000 */
[----:B------:R0:W1:Y:S02]  /*9680*/  SHFL.IDX P3, R230, R82, R81, R80 ;  /* 0x0000005152e67389 */ /* 0x0000640000060050 */
[----:B01----:R-:W-:Y:S01]  /*9690*/  ENDCOLLECTIVE ;  /* 0x000000000000791b */ /* 0x003fe20003800000 */
.L_x_3254:
[----:B------:R-:W-:Y:S01]  /*96a0*/  MOV R71, R230 ;  /* 0x000000e600477202 */ /* 0x000fe20000000f00 */
[----:B------:R-:W-:Y:S06]  /*96b0*/  BRA `(.L_x_3255) ;  /* 0xffffff9c00c47947 */ /* 0x000fec000383ffff */
.L_x_3184:
        /* <DEDUP_REMOVED lines=9> */
.L_x_3256:
[----:B------:R-:W-:Y:S02]  /*9750*/  MOV R246, R85 ;  /* 0x0000005500f67202 */ /* 0x000fe40000000f00 */
[----:B------:R-:W-:-:S07]  /*9760*/  MOV R80, R230 ;  /* 0x000000e600507202 */ /* 0x000fce0000000f00 */
[----:B------:R-:W-:Y:S05]  /*9770*/  WARPSYNC.COLLECTIVE R83, `(.L_x_3257) ;  /* 0x0000000053087348 */ /* 0x000fea0003c00000 */
[----:B------:R0:W1:Y:S02]  /*9780*/  SHFL.DOWN P2, R230, R246, R243, R244 ;  /* 0x080000f3f6e67389 */ /* 0x00006400000400f4 */
[----:B01----:R-:W-:Y:S01]  /*9790*/  ENDCOLLECTIVE ;  /* 0x000000000000791b */ /* 0x003fe20003800000 */
.L_x_3257:
[----:B------:R-:W-:Y:S02]  /*97a0*/  MOV R246, R82 ;  /* 0x0000005200f67202 */ /* 0x000fe40000000f00 */
[----:B------:R-:W-:-:S07]  /*97b0*/  MOV R81, R230 ;  /* 0x000000e600517202 */ /* 0x000fce0000000f00 */
[----:B------:R-:W-:Y:S05]  /*97c0*/  WARPSYNC.COLLECTIVE R83, `(.L_x_3258) ;  /* 0x0000000053087348 */ /* 0x000fea0003c00000 */
[----:B------:R0:W1:Y:S02]  /*97d0*/  SHFL.DOWN P2, R230, R246, R243, R244 ;  /* 0x080000f3f6e67389 */ /* 0x00006400000400f4 */
[----:B01----:R-:W-:Y:S01]  /*97e0*/  ENDCOLLECTIVE ;  /* 0x000000000000791b */ /* 0x003fe20003800000 */
.L_x_3258:
[----:B------:R-:W-:Y:S02]  /*97f0*/  MOV R246, R87 ;  /* 0x0000005700f67202 */ /* 0x000fe40000000f00 */
[----:B------:R-:W-:-:S07]  /*9800*/  MOV R238, R230 ;  /* 0x000000e600ee7202 */ /* 0x000fce0000000f00 */
[----:B------:R-:W-:Y:S05]  /*9810*/  WARPSYNC.COLLECTIVE R83, `(.L_x_3259) ;  /* 0x0000000053087348 */ /* 0x000fea0003c00000 */
[----:B------:R0:W1:Y:S02]  /*9820*/  SHFL.DOWN P2, R230, R246, R243, R244 ;  /* 0x080000f3f6e67389 */ /* 0x00006400000400f4 */
[----:B01----:R-:W-:Y:S01]  /*9830*/  ENDCOLLECTIVE ;  /* 0x000000000000791b */ /* 0x003fe20003800000 */
.L_x_3259:
[----:B------:R-:W-:Y:S05]  /*9840*/  BRA `(.L_x_3260) ;  /* 0xffffffb000cc7947 */ /* 0x000fea000383ffff */
.L_x_3187:
        /* <DEDUP_REMOVED lines=8> */
.L_x_3262:
[----:B------:R-:W-:Y:S05]  /*98d0*/  BSYNC B0 ;  /* 0x0000000000007941 */ /* 0x000fea0003800000 */
.L_x_3261:
        /* <DEDUP_REMOVED lines=8> */
.L_x_3263:
[----:B------:R-:W-:Y:S02]  /*9960*/  MOV R246, R86 ;  /* 0x0000005600f67202 */ /* 0x000fe40000000f00 */
[----:B------:R-:W-:-:S07]  /*9970*/  MOV R81, R230 ;  /* 0x000000e600517202 */ /* 0x000fce0000000f00 */
[----:B------:R-:W-:Y:S05]  /*9980*/  WARPSYNC.COLLECTIVE R83, `(.L_x_3264) ;  /* 0x0000000053087348 */ /* 0x000fea0003c00000 */
[----:B------:R0:W1:Y:S02]  /*9990*/  SHFL.DOWN P2, R230, R246, R243, R244 ;  /* 0x080000f3f6e67389 */ /* 0x00006400000400f4 */
[----:B01----:R-:W-:Y:S01]  /*99a0*/  ENDCOLLECTIVE ;  /* 0x000000000000791b */ /* 0x003fe20003800000 */
.L_x_3264:
[----:B------:R-:W-:Y:S02]  /*99b0*/  MOV R246, R87 ;  /* 0x0000005700f67202 */ /* 0x000fe40000000f00 */
[----:B------:R-:W-:-:S07]  /*99c0*/  MOV R82, R230 ;  /* 0x000000e600527202 */ /* 0x000fce0000000f00 */
[----:B------:R-:W-:Y:S05]  /*99d0*/  WARPSYNC.COLLECTIVE R83, `(.L_x_3265) ;  /* 0x0000000053087348 */ /* 0x000fea0003c00000 */
[----:B------:R0:W1:Y:S02]  /*99e0*/  SHFL.DOWN P2, R230, R246, R243, R244 ;  /* 0x080000f3f6e67389 */ /* 0x00006400000400f4 */
[----:B01----:R-:W-:Y:S01]  /*99f0*/  ENDCOLLECTIVE ;  /* 0x000000000000791b */ /* 0x003fe20003800000 */
.L_x_3265:
[----:B------:R-:W-:Y:S05]  /*9a00*/  BRA `(.L_x_3266) ;  /* 0xffffffb000b07947 */ /* 0x000fea000383ffff */
.L_x_3190:
        /* <DEDUP_REMOVED lines=8> */
.L_x_3268:
[----:B------:R-:W-:Y:S05]  /*9a90*/  BSYNC B0 ;  /* 0x0000000000007941 */ /* 0x000fea0003800000 */
.L_x_3267:
        /* <DEDUP_REMOVED lines=8> */
.L_x_3269:
[----:B------:R-:W-:Y:S02]  /*9b20*/  MOV R246, R86 ;  /* 0x0000005600f67202 */ /* 0x000fe40000000f00 */
[----:B------:R-:W-:-:S07]  /*9b30*/  MOV R81, R230 ;  /* 0x000000e600517202 */ /* 0x000fce0000000f00 */
[----:B------:R-:W-:Y:S05]  /*9b40*/  WARPSYNC.COLLECTIVE R83, `(.L_x_3270) ;  /* 0x0000000053087348 */ /* 0x000fea0003c00000 */
[----:B------:R0:W1:Y:S02]  /*9b50*/  SHFL.DOWN P2, R230, R246, R243, R244 ;  /* 0x080000f3f6e67389 */ /* 0x00006400000400f4 */
[----:B01----:R-:W-:Y:S01]  /*9b60*/  ENDCOLLECTIVE ;  /* 0x000000000000791b */ /* 0x003fe20003800000 */
.L_x_3270:
[----:B------:R-:W-:Y:S02]  /*9b70*/  MOV R246, R87 ;  /* 0x0000005700f67202 */ /* 0x000fe40000000f00 */
[----:B------:R-:W-:-:S07]  /*9b80*/  MOV R82, R230 ;  /* 0x000000e600527202 */ /* 0x000fce0000000f00 */
[----:B------:R-:W-:Y:S05]  /*9b90*/  WARPSYNC.COLLECTIVE R83, `(.L_x_3271) ;  /* 0x0000000053087348 */ /* 0x000fea0003c00000 */
[----:B------:R0:W1:Y:S02]  /*9ba0*/  SHFL.DOWN P2, R230, R246, R243, R244 ;  /* 0x080000f3f6e67389 */ /* 0x00006400000400f4 */
[----:B01----:R-:W-:Y:S01]  /*9bb0*/  ENDCOLLECTIVE ;  /* 0x000000000000791b */ /* 0x003fe20003800000 */
.L_x_3271:
[----:B------:R-:W-:Y:S05]  /*9bc0*/  BRA `(.L_x_3272) ;  /* 0xffffffb000947947 */ /* 0x000fea000383ffff */
.L_x_3193:
        /* <DEDUP_REMOVED lines=8> */
.L_x_3274:
[----:B------:R-:W-:Y:S05]  /*9c50*/  BSYNC B0 ;  /* 0x0000000000007941 */ /* 0x000fea0003800000 */
.L_x_3273:
        /* <DEDUP_REMOVED lines=8> */
.L_x_3275:
[----:B------:R-:W-:Y:S02]  /*9ce0*/  MOV R246, R86 ;  /* 0x0000005600f67202 */ /* 0x000fe40000000f00 */
[----:B------:R-:W-:-:S07]  /*9cf0*/  MOV R81, R230 ;  /* 0x000000e600517202 */ /* 0x000fce0000000f00 */
[----:B------:R-:W-:Y:S05]  /*9d00*/  WARPSYNC.COLLECTIVE R83, `(.L_x_3276) ;  /* 0x0000000053087348 */ /* 0x000fea0003c00000 */
[----:B------:R0:W1:Y:S02]  /*9d10*/  SHFL.DOWN P2, R230, R246, R243, R244 ;  /* 0x080000f3f6e67389 */ /* 0x00006400000400f4 */
[----:B01----:R-:W-:Y:S01]  /*9d20*/  ENDCOLLECTIVE ;  /* 0x000000000000791b */ /* 0x003fe20003800000 */
.L_x_3276:
[----:B------:R-:W-:Y:S02]  /*9d30*/  MOV R246, R87 ;  /* 0x0000005700f67202 */ /* 0x000fe40000000f00 */
[----:B------:R-:W-:-:S07]  /*9d40*/  MOV R82, R230 ;  /* 0x000000e600527202 */ /* 0x000fce0000000f00 */
[----:B------:R-:W-:Y:S05]  /*9d50*/  WARPSYNC.COLLECTIVE R83, `(.L_x_3277) ;  /* 0x0000000053087348 */ /* 0x000fea0003c00000 */
[----:B------:R0:W1:Y:S02]  /*9d60*/  SHFL.DOWN P2, R230, R246, R243, R244 ;  /* 0x080000f3f6e67389 */ /* 0x00006400000400f4 */
[----:B01----:R-:W-:Y:S01]  /*9d70*/  ENDCOLLECTIVE ;  /* 0x000000000000791b */ /* 0x003fe20003800000 */
.L_x_3277:
[----:B------:R-:W-:Y:S05]  /*9d80*/  BRA `(.L_x_3278) ;  /* 0xffffffb000787947 */ /* 0x000fea000383ffff */
.L_x_3196:
        /* <DEDUP_REMOVED lines=8> */
.L_x_3280:
[----:B------:R-:W-:Y:S05]  /*9e10*/  BSYNC B0 ;  /* 0x0000000000007941 */ /* 0x000fea0003800000 */
.L_x_3279:
        /* <DEDUP_REMOVED lines=8> */
.L_x_3281:
[----:B------:R-:W-:Y:S02]  /*9ea0*/  MOV R246, R86 ;  /* 0x0000005600f67202 */ /* 0x000fe40000000f00 */
[----:B------:R-:W-:-:S07]  /*9eb0*/  MOV R81, R230 ;  /* 0x000000e600517202 */ /* 0x000fce0000000f00 */
[----:B------:R-:W-:Y:S05]  /*9ec0*/  WARPSYNC.COLLECTIVE R83, `(.L_x_3282) ;  /* 0x0000000053087348 */ /* 0x000fea0003c00000 */
[----:B------:R0:W1:Y:S02]  /*9ed0*/  SHFL.DOWN P2, R230, R246, R243, R244 ;  /* 0x080000f3f6e67389 */ /* 0x00006400000400f4 */
[----:B01----:R-:W-:Y:S01]  /*9ee0*/  ENDCOLLECTIVE ;  /* 0x000000000000791b */ /* 0x003fe20003800000 */
.L_x_3282:
[----:B------:R-:W-:Y:S02]  /*9ef0*/  MOV R246, R87 ;  /* 0x0000005700f67202 */ /* 0x000fe40000000f00 */
[----:B------:R-:W-:-:S07]  /*9f00*/  MOV R82, R230 ;  /* 0x000000e600527202 */ /* 0x000fce0000000f00 */
[----:B------:R-:W-:Y:S05]  /*9f10*/  WARPSYNC.COLLECTIVE R83, `(.L_x_3283) ;  /* 0x0000000053087348 */ /* 0x000fea0003c00000 */
[----:B------:R0:W1:Y:S02]  /*9f20*/  SHFL.DOWN P2, R230, R246, R243, R244 ;  /* 0x080000f3f6e67389 */ /* 0x00006400000400f4 */
[----:B01----:R-:W-:Y:S01]  /*9f30*/  ENDCOLLECTIVE ;  /* 0x000000000000791b */ /* 0x003fe20003800000 */
.L_x_3283:
[----:B------:R-:W-:Y:S05]  /*9f40*/  BRA `(.L_x_3284) ;  /* 0xffffffb0005c7947 */ /* 0x000fea000383ffff */
.L_x_3199:
[----:B-1----:R-:W-:Y:S01]  /*9f50*/  HFMA2.MMA R81, -RZ, RZ, 0, 0 ;  /* 0x00000000ff517435 */ /* 0x002fe200000001ff */
[----:B------:R-:W-:Y:S01]  /*9f60*/  BSSY B0, `(.L_x_3285) ;  /* 0x0000007000007945 */ /* 0x000fe20003800000 */
[----:B0-----:R-:W-:Y:S02]  /*9f70*/  MOV R82, R84 ;  /* 0x0000005400527202 */ /* 0x001fe40000000f00 */
[----:B------:R-:W-:Y:S02]  /*9f80*/  MOV R80, 0x1f ;  /* 0x0000001f00507802 */ /* 0x000fe40000000f00 */
[----:B------:R-:W-:-:S07]  /*9f90*/  MOV R83, 0xffffffff ;  /* 0xffffffff00537802 */ /* 0x000fce0000000f00 */
[----:B--234-:R-:W-:Y:S05]  /*9fa0*/  WARPSYNC.COLLECTIVE R83, `(.L_x_3286) ;  /* 0x0000000053087348 */ /* 0x01cfea0003c00000 */
[----:B------:R0:W1:Y:S02]  /*9fb0*/  SHFL.IDX P3, R230, R82, R81, R80 ;  /* 0x0000005152e67389 */ /* 0x0000640000060050 */
[----:B01234-:R-:W-:Y:S01]  /*9fc0*/  ENDCOLLECTIVE ;  /* 0x000000000000791b */ /* 0x01ffe20003800000 */
.L_x_3286:
[----:B------:R-:W-:Y:S05]  /*9fd0*/  BSYNC B0 ;  /* 0x0000000000007941 */ /* 0x000fea0003800000 */
.L_x_3285:
        /* <DEDUP_REMOVED lines=10> */
.L_x_3287:
[----:B------:R-:W-:Y:S02]  /*a080*/  MOV R244, 0x1f ;  /* 0x0000001f00f47802 */ /* 0x000fe40000000f00 */
[----:B------:R-:W-:Y:S02]  /*a090*/  MOV R82, R86 ;  /* 0x0000005600527202 */ /* 0x000fe40000000f00 */
[----:B------:R-:W-:-:S05]  /*a0a0*/  MOV R247, R230 ;  /* 0x000000e600f77202 */ /* 0x000fca0000000f00 */
[-C--:B------:R-:W-:Y:S01]  /*a0b0*/  FMUL.FTZ R230, R70, R247.reuse ;  /* 0x000000f746e67220 */ /* 0x080fe20000410000 */
[----:B------:R-:W-:-:S03]  /*a0c0*/  FMUL.FTZ R237, R71, R247 ;  /* 0x000000f747ed7220 */ /* 0x000fc60000410000 */
[-C--:B------:R-:W-:Y:S01]  /*a0d0*/  FFMA.FTZ R239, R71, R240.reuse, R230 ;  /* 0x000000f047ef7223 */ /* 0x080fe200000100e6 */
[----:B------:R-:W-:-:S07]  /*a0e0*/  FFMA.FTZ R238, R70, R240, -R237 ;  /* 0x000000f046ee7223 */ /* 0x000fce00000108ed */
[----:B------:R-:W-:Y:S05]  /*a0f0*/  WARPSYNC.COLLECTIVE R83, `(.L_x_3288) ;  /* 0x0000000053087348 */ /* 0x000fea0003c00000 */
[----:B------:R0:W1:Y:S02]  /*a100*/  SHFL.IDX P3, R230, R82, R81, R80 ;  /* 0x0000005152e67389 */ /* 0x0000640000060050 */
[----:B01----:R-:W-:Y:S01]  /*a110*/  ENDCOLLECTIVE ;  /* 0x000000000000791b */ /* 0x003fe20003800000 */
.L_x_3288:
[----:B------:R-:W-:Y:S02]  /*a120*/  MOV R82, R87 ;  /* 0x0000005700527202 */ /* 0x000fe40000000f00 */
[----:B------:R-:W-:-:S07]  /*a130*/  MOV R237, R230 ;  /* 0x000000e600ed7202 */ /* 0x000fce0000000f00 */
[----:B------:R-:W-:Y:S05]  /*a140*/  WARPSYNC.COLLECTIVE R83, `(.L_x_3289) ;  /* 0x0000000053087348 */ /* 0x000fea0003c00000 */
[----:B------:R0:W1:Y:S02]  /*a150*/  SHFL.IDX P3, R230, R82, R81, R80 ;  /* 0x0000005152e67389 */ /* 0x0000640000060050 */
[----:B01----:R-:W-:Y:S01]  /*a160*/  ENDCOLLECTIVE ;  /* 0x000000000000791b */ /* 0x003fe20003800000 */
.L_x_3289:
[----:B------:R-:W-:Y:S02]  /*a170*/  MOV R82, R68 ;  /* 0x0000004400527202 */ /* 0x000fe40000000f00 */
[----:B------:R-:W-:-:S07]  /*a180*/  MOV R236, R230 ;  /* 0x000000e600ec7202 */ /* 0x000fce0000000f00 */
[----:B------:R-:W-:Y:S05]  /*a190*/  WARPSYNC.COLLECTIVE R83, `(.L_x_3290) ;  /* 0x0000000053087348 */ /* 0x000fea0003c00000 */
[----:B------:R0:W1:Y:S02]  /*a1a0*/  SHFL.DOWN P2, R230, R246, R243, R244 ;  /* 0x080000f3f6e67389 */ /* 0x00006400000400f4 */
[----:B01----:R-:W-:Y:S01]  /*a1b0*/  ENDCOLLECTIVE ;  /* 0x000000000000791b */ /* 0x003fe20003800000 */
.L_x_3290:
[----:B------:R-:W-:Y:S02]  /*a1c0*/  MOV R246, R85 ;  /* 0x0000005500f67202 */ /* 0x000fe40000000f00 */
[----:B------:R-:W-:-:S07]  /*a1d0*/  MOV R241, R230 ;  /* 0x000000e600f17202 */ /* 0x000fce0000000f00 */
[----:B------:R-:W-:Y:S05]  /*a1e0*/  WARPSYNC.COLLECTIVE R83, `(.L_x_3291) ;  /* 0x0000000053087348 */ /* 0x000fea0003c00000 */
[----:B------:R0:W1:Y:S02]  /*a1f0*/  SHFL.DOWN P2, R230, R246, R243, R244 ;  /* 0x080000f3f6e67389 */ /* 0x00006400000400f4 */
[----:B01----:R-:W-:Y:S01]  /*a200*/  ENDCOLLECTIVE ;  /* 0x000000000000791b */ /* 0x003fe20003800000 */
.L_x_3291:
[----:B------:R-:W-:Y:S02]  /*a210*/  MOV R246, R86 ;  /* 0x0000005600f67202 */ /* 0x000fe40000000f00 */
[----:B------:R-:W-:-:S07]  /*a220*/  MOV R242, R230 ;  /* 0x000000e600f27202 */ /* 0x000fce0000000f00 */
[----:B------:R-:W-:Y:S05]  /*a230*/  WARPSYNC.COLLECTIVE R83, `(.L_x_3292) ;  /* 0x0000000053087348 */ /* 0x000fea0003c00000 */
[----:B------:R0:W1:Y:S02]  /*a240*/  SHFL.DOWN P2, R230, R246, R243, R244 ;  /* 0x080000f3f6e67389 */ /* 0x00006400000400f4 */
[----:B01----:R-:W-:Y:S01]  /*a250*/  ENDCOLLECTIVE ;  /* 0x000000000000791b */ /* 0x003fe20003800000 */
.L_x_3292:
[----:B------:R-:W-:Y:S02]  /*a260*/  MOV R246, R87 ;  /* 0x0000005700f67202 */ /* 0x000fe40000000f00 */
[----:B------:R-:W-:-:S07]  /*a270*/  MOV R245, R230 ;  /* 0x000000e600f57202 */ /* 0x000fce0000000f00 */
[----:B------:R-:W-:Y:S05]  /*a280*/  WARPSYNC.COLLECTIVE R83, `(.L_x_3293) ;  /* 0x0000000053087348 */ /* 0x000fea0003c00000 */
[----:B------:R0:W1:Y:S02]  /*a290*/  SHFL.DOWN P2, R230, R246, R243, R244 ;  /* 0x080000f3f6e67389 */ /* 0x00006400000400f4 */
[----:B01----:R-:W-:Y:S01]  /*a2a0*/  ENDCOLLECTIVE ;  /* 0x000000000000791b */ /* 0x003fe20003800000 */
.L_x_3293:
[----:B------:R-:W-:Y:S01]  /*a2b0*/  FMUL.FTZ R243, R69, R247 ;  /* 0x000000f745f37220 */ /* 0x000fe20000410000 */
[----:B------:R-:W-:-:S07]  /*a2c0*/  MOV R248, R230 ;  /* 0x000000e600f87202 */ /* 0x000fce0000000f00 */
[----:B------:R-:W-:Y:S05]  /*a2d0*/  WARPSYNC.COLLECTIVE R83, `(.L_x_3294) ;  /* 0x0000000053087348 */ /* 0x000fea0003c00000 */
[----:B------:R0:W1:Y:S02]  /*a2e0*/  SHFL.IDX P3, R230, R82, R81, R80 ;  /* 0x0000005152e67389 */ /* 0x0000640000060050 */
[----:B01----:R-:W-:Y:S01]  /*a2f0*/  ENDCOLLECTIVE ;  /* 0x000000000000791b */ /* 0x003fe20003800000 */
.L_x_3294:
[----:B------:R-:W-:Y:S02]  /*a300*/  MOV R82, R69 ;  /* 0x0000004500527202 */ /* 0x000fe40000000f00 */
[----:B------:R-:W-:-:S07]  /*a310*/  MOV R249, R230 ;  /* 0x000000e600f97202 */ /* 0x000fce0000000f00 */
[----:B------:R-:W-:Y:S05]  /*a320*/  WARPSYNC.COLLECTIVE R83, `(.L_x_3295) ;  /* 0x0000000053087348 */ /* 0x000fea0003c00000 */
[----:B------:R0:W1:Y:S02]  /*a330*/  SHFL.IDX P3, R230, R82, R81, R80 ;  /* 0x0000005152e67389 */ /* 0x0000640000060050 */
[----:B01----:R-:W-:Y:S01]  /*a340*/  ENDCOLLECTIVE ;  /* 0x000000000000791b */ /* 0x003fe20003800000 */
.L_x_3295:
[----:B------:R-:W-:Y:S02]  /*a350*/  MOV R82, R70 ;  /* 0x0000004600527202 */ /* 0x000fe40000000f00 */
[----:B------:R-:W-:-:S07]  /*a360*/  MOV R85, R230 ;  /* 0x000000e600557202 */ /* 0x000fce0000000f00 */
[----:B------:R-:W-:Y:S05]  /*a370*/  WARPSYNC.COLLECTIVE R83, `(.L_x_3296) ;  /* 0x0000000053087348 */ /* 0x000fea0003c00000 */
[----:B------:R0:W1:Y:S02]  /*a380*/  SHFL.IDX P3, R230, R82, R81, R80 ;  /* 0x0000005152e67389 */ /* 0x0000640000060050 */
[----:B01----:R-:W-:Y:S01]  /*a390*/  ENDCOLLECTIVE ;  /* 0x000000000000791b */ /* 0x003fe20003800000 */
.L_x_3296:
[----:B------:R-:W-:Y:S02]  /*a3a0*/  MOV R82, R71 ;  /* 0x0000004700527202 */ /* 0x000fe40000000f00 */
[----:B------:R-:W-:-:S07]  /*a3b0*/  MOV R244, R230 ;  /* 0x000000e600f47202 */ /* 0x000fce0000000f00 */
[----:B------:R-:W-:Y:S05]  /*a3c0*/  WARPSYNC.COLLECTIVE R83, `(.L_x_3297) ;  /* 0x0000000053087348 */ /* 0x000fea0003c00000 */
[----:B------:R0:W1:Y:S02]  /*a3d0*/  SHFL.IDX P3, R230, R82, R81, R80 ;  /* 0x0000005152e67389 */ /* 0x0000640000060050 */
[----:B01----:R-:W-:Y:S01]  /*a3e0*/  ENDCOLLECTIVE ;  /* 0x000000000000791b */ /* 0x003fe20003800000 */
.L_x_3297:
[----:B------:R-:W-:Y:S01]  /*a3f0*/  MOV R246, R230 ;  /* 0x000000e600f67202 */ /* 0x000fe20000000f00 */
[----:B------:R-:W-:Y:S01]  /*a400*/  FMUL.FTZ R230, R68, R247 ;  /* 0x000000f744e67220 */ /* 0x000fe20000410000 */
[----:B------:R-:W-:Y:S06]  /*a410*/  BRA `(.L_x_3298) ;  /* 0xffffffac00b47947 */ /* 0x000fec000383ffff */
.L_x_3299:
        /* <DEDUP_REMOVED lines=14> */
.L_x_18916:


//--------------------- .text._Z25selective_scan_bwd_kernelI32Selective_Scan_bwd_kernel_traitsILi128ELi16ELb1ELb0ELb0ELb0ELb1EN3c104HalfENS1_7complexIfEEEEv12SSMParamsBwd --------------------------
	.section	.text._Z25selective_scan_bwd_kernelI32Selective_Scan_bwd_kernel_traitsILi128ELi16ELb1ELb0ELb0ELb0ELb1EN3c104HalfENS1_7complexIfEEEEv12SSMParamsBwd,"ax",@progbits
	.align	128
        .global         _Z25selective_scan_bwd_kernelI32Selective_Scan_bwd_kernel_traitsILi128ELi16ELb1ELb0ELb0ELb0ELb1EN3c104HalfENS1_7complexIfEEEEv12SSMParamsBwd
        .type           _Z25selective_scan_bwd_kernelI32Selective_Scan_bwd_kernel_traitsILi128ELi16ELb1ELb0ELb0ELb0ELb1EN3c104HalfENS1_7complexIfEEEEv12SSMParamsBwd,@function
        .size           _Z25selective_scan_bwd_kernelI32Selective_Scan_bwd_kernel_traitsILi128ELi16ELb1ELb0ELb0ELb0ELb1EN3c104HalfENS1_7complexIfEEEEv12SSMParamsBwd,(.L_x_18917 - _Z25selective_scan_bwd_kernelI32Selective_Scan_bwd_kernel_traitsILi128ELi16ELb1ELb0ELb0ELb0ELb1EN3c104HalfENS1_7complexIfEEEEv12SSMParamsBwd)
        .other          _Z25selective_scan_bwd_kernelI32Selective_Scan_bwd_kernel_traitsILi128ELi16ELb1ELb0ELb0ELb0ELb1EN3c104HalfENS1_7complexIfEEEEv12SSMParamsBwd,@"STO_CUDA_ENTRY STV_DEFAULT"
_Z25selective_scan_bwd_kernelI32Selective_Scan_bwd_kernel_traitsILi128ELi16ELb1ELb0ELb0ELb0ELb1EN3c104HalfENS1_7complexIfEEEEv12SSMParamsBwd:
.text._Z25selective_scan_bwd_kernelI32Selective_Scan_bwd_kernel_traitsILi128ELi16ELb1ELb0ELb0ELb0ELb1EN3c104HalfENS1_7complexIfEEEEv12SSMParamsBwd:
        /* <DEDUP_REMOVED lines=74> */
[----:B------:R-:W-:Y:S02]  /*04a0*/  @P4 LEA.HI.X R199, R113, R21, R112, 0x2, P5 ;  /* 0x0000001571c74211 */ /* 0x000fe400028f1470 */
[----:B------:R-:W-:Y:S02]  /*04b0*/  CS2R R110, SRZ ;  /* 0x00000000006e7805 */ /* 0x000fe4000001ff00 */
        /* <DEDUP_REMOVED lines=38> */
.L_x_3334:
[----:B------:R-:W-:Y:S01]  /*0720*/  BAR.SYNC.DEFER_BLOCKING 0x0 ;  /* 0x0000000000007b1d */ /* 0x000fe20000010000 */
[----:B0-----:R-:W-:Y:S02]  /*0730*/  MOV R2, UR24 ;  /* 0x0000001800027c02 */ /* 0x001fe40008000f00 */
[----:B------:R-:W-:Y:S02]  /*0740*/  MOV R3, UR25 ;  /* 0x0000001900037c02 */ /* 0x000fe40008000f00 */
[----:B------:R-:W-:-:S03]  /*0750*/  LOP3.LUT R99, R101, 0x1f, R104, 0xf8, !PT ;  /* 0x0000001f65637812 */ /* 0x000fc600078ef868 */
[----:B------:R-:W0:Y:S01]  /*0760*/  LDC.64 R28, c[0x0][0x318] ;  /* 0x0000c600ff1c7b82 */ /* 0x000e220000000a00 */
[----:B------:R-:W-:Y:S01]  /*0770*/  IADD3 R14, R101, R102, RZ ;  /* 0x00000066650e7210 */ /* 0x000fe20007ffe0ff */
[----:B------:R-:W-:Y:S01]  /*0780*/  ULDC.64 UR6, c[0x0][0x2a8] ;  /* 0x0000aa0000067ab9 */ /* 0x000fe20000000a00 */
[----:B------:R-:W-:-:S05]  /*0790*/  IMAD.WIDE R2, R99, 0x10, R2 ;  /* 0x0000001063027825 */ /* 0x000fca00078e0202 */
[----:B------:R-:W2:Y:S04]  /*07a0*/  LDG.E.128 R4, desc[UR12][R2.64] ;  /* 0x0000000c02047981 */ /* 0x000ea8000c1e1d00 */
[----:B------:R-:W3:Y:S01]  /*07b0*/  LDG.E.128 R8, desc[UR12][R2.64+0x200] ;  /* 0x0002000c02087981 */ /* 0x000ee2000c1e1d00 */
[C---:B------:R-:W-:Y:S02]  /*07c0*/  IADD3 R44, R14.reuse, R102, RZ ;  /* 0x000000660e2c7210 */ /* 0x040fe40007ffe0ff */
[-C--:B------:R-:W-:Y:S02]  /*07d0*/  LEA R0, R14, R105.reuse, 0x4 ;  /* 0x000000690e007211 */ /* 0x080fe400078e20ff */
[----:B------:R-:W-:Y:S01]  /*07e0*/  LEA R44, R44, R105, 0x4 ;  /* 0x000000692c2c7211 */ /* 0x000fe200078e20ff */
[----:B------:R-:W1:Y:S01]  /*07f0*/  LDC.64 R14, c[0x0][0x2a0] ;  /* 0x0000a800ff0e7b82 */ /* 0x000e620000000a00 */
[----:B------:R-:W-:-:S02]  /*0800*/  MOV R12, UR26 ;  /* 0x0000001a000c7c02 */ /* 0x000fc40008000f00 */
[----:B------:R-:W-:-:S03]  /*0810*/  MOV R13, UR27 ;  /* 0x0000001b000d7c02 */ /* 0x000fc60008000f00 */
[----:B------:R-:W-:Y:S01]  /*0820*/  IMAD.WIDE R12, R99, 0x10, R12 ;  /* 0x00000010630c7825 */ /* 0x000fe200078e020c */
[----:B--2---:R-:W-:Y:S04]  /*0830*/  STS.128 [R0], R4 ;  /* 0x0000000400007388 */ /* 0x004fe80000000c00 */
[----:B---3--:R-:W-:Y:S01]  /*0840*/  STS.128 [R0+0x200], R8 ;  /* 0x0002000800007388 */ /* 0x008fe20000000c00 */
[----:B------:R-:W-:-:S03]  /*0850*/  NOP ;  /* 0x0000000000007918 */ /* 0x000fc60000000000 */
[----:B------:R-:W-:Y:S04]  /*0860*/  LDS.128 R76, [R44] ;  /* 0x000000002c4c7984 */ /* 0x000fe80000000c00 */
[----:B------:R-:W-:Y:S01]  /*0870*/  LDS.128 R72, [R44+0x10] ;  /* 0x000010002c487984 */ /* 0x000fe20000000c00 */
[----:B------:R-:W-:Y:S06]  /*0880*/  BAR.SYNC.DEFER_BLOCKING 0x0 ;  /* 0x0000000000007b1d */ /* 0x000fec0000010000 */
[----:B------:R-:W2:Y:S04]  /*0890*/  LDG.E.128 R16, desc[UR12][R12.64] ;  /* 0x0000000c0c107981 */ /* 0x000ea8000c1e1d00 */
[----:B------:R-:W3:Y:S01]  /*08a0*/  LDG.E.128 R20, desc[UR12][R12.64+0x200] ;  /* 0x0002000c0c147981 */ /* 0x000ee2000c1e1d00 */
[----:B------:R-:W-:-:S02]  /*08b0*/  MOV R2, UR28 ;  /* 0x0000001c00027c02 */ /* 0x000fc40008000f00 */
[----:B------:R-:W-:-:S03]  /*08c0*/  MOV R3, UR29 ;  /* 0x0000001d00037c02 */ /* 0x000fc60008000f00 */
[----:B------:R-:W-:Y:S01]  /*08d0*/  IMAD.WIDE R2, R99, 0x10, R2 ;  /* 0x0000001063027825 */ /* 0x000fe200078e0202 */
[----:B--2---:R2:W-:Y:S04]  /*08e0*/  STS.128 [R0], R16 ;  /* 0x0000001000007388 */ /* 0x0045e80000000c00 */
[----:B---3--:R3:W-:Y:S01]  /*08f0*/  STS.128 [R0+0x200], R20 ;  /* 0x0002001400007388 */ /* 0x0087e20000000c00 */
[----:B------:R-:W-:-:S03]  /*0900*/  NOP ;  /* 0x0000000000007918 */ /* 0x000fc60000000000 */
[----:B------:R-:W-:Y:S04]  /*0910*/  LDS.128 R4, [R44] ;  /* 0x000000002c047984 */ /* 0x000fe80000000c00 */
[----:B------:R-:W-:Y:S01]  /*0920*/  LDS.128 R8, [R44+0x10] ;  /* 0x000010002c087984 */ /* 0x000fe20000000c00 */
[----:B------:R-:W-:Y:S01]  /*0930*/  LEA R196, R103, 0xfffff800, 0xb ;  /* 0xfffff80067c47811 */ /* 0x000fe200078e58ff */
[----:B-1----:R-:W-:Y:S01]  /*0940*/  IMAD R12, R14, UR15, RZ ;  /* 0x0000000f0e0c7c24 */ /* 0x002fe2000f8e02ff */
[----:B--2---:R-:W1:Y:S08]  /*0950*/  LDC.64 R18, c[0x0][0x2b0] ;  /* 0x0000ac00ff127b82 */ /* 0x004e700000000a00 */
[----:B------:R-:W-:Y:S08]  /*0960*/  BAR.SYNC.DEFER_BLOCKING 0x0 ;  /* 0x0000000000007b1d */ /* 0x000ff00000010000 */
[----:B---3--:R-:W2:Y:S01]  /*0970*/  LDC.64 R20, c[0x0][0x308] ;  /* 0x0000c200ff147b82 */ /* 0x008ea20000000a00 */
[----:B------:R-:W3:Y:S04]  /*0980*/  LDG.E.128 R24, desc[UR12][R2.64] ;  /* 0x0000000c02187981 */ /* 0x000ee8000c1e1d00 */
[----:B------:R4:W5:Y:S01]  /*0990*/  LDG.E.128 R32, desc[UR12][R2.64+0x200] ;  /* 0x0002000c02207981 */ /* 0x000962000c1e1d00 */
[----:B------:R-:W-:Y:S01]  /*09a0*/  SHF.R.S32.HI R197, RZ, 0x1f, R196 ;  /* 0x0000001fffc57819 */ /* 0x000fe200000114c4 */
[----:B------:R-:W-:-:S02]  /*09b0*/  IMAD R15, R15, UR14, R12 ;  /* 0x0000000e0f0f7c24 */ /* 0x000fc4000f8e020c */
[----:B------:R-:W-:-:S04]  /*09c0*/  IMAD.WIDE.U32 R12, R14, UR14, R196 ;  /* 0x0000000e0e0c7c25 */ /* 0x000fc8000f8e00c4 */
[----:B------:R-:W-:Y:S01]  /*09d0*/  IMAD R14, R112, UR6, RZ ;  /* 0x00000006700e7c24 */ /* 0x000fe2000f8e02ff */
[----:B------:R-:W-:-:S03]  /*09e0*/  IADD3 R13, R13, R15, RZ ;  /* 0x0000000f0d0d7210 */ /* 0x000fc60007ffe0ff */
[C---:B------:R-:W-:Y:S02]  /*09f0*/  IMAD R15, R113.reuse, UR7, R14 ;  /* 0x00000007710f7c24 */ /* 0x040fe4000f8e020e */
[----:B----4-:R-:W-:Y:S01]  /*0a00*/  IMAD.WIDE.U32 R2, R113, UR6, R12 ;  /* 0x0000000671027c25 */ /* 0x010fe2000f8e000c */
[----:B------:R-:W-:-:S04]  /*0a10*/  ULDC.64 UR6, c[0x0][0x2b8] ;  /* 0x0000ae0000067ab9 */ /* 0x000fc80000000a00 */
[----:B------:R-:W-:Y:S02]  /*0a20*/  IADD3 R3, R3, R15, RZ ;  /* 0x0000000f03037210 */ /* 0x000fe40007ffe0ff */
[----:B0-----:R-:W-:-:S04]  /*0a30*/  LEA R12, P0, R2, R28, 0x1 ;  /* 0x0000001c020c7211 */ /* 0x001fc800078008ff */
[----:B------:R-:W-:-:S03]  /*0a40*/  LEA.HI.X R13, R2, R29, R3, 0x1, P0 ;  /* 0x0000001d020d7211 */ /* 0x000fc600000f0c03 */
[----:B------:R-:W-:Y:S01]  /*0a50*/  IMAD.WIDE R2, R99, 0x10, R12 ;  /* 0x0000001063027825 */ /* 0x000fe200078e020c */
[----:B---3--:R-:W-:Y:S04]  /*0a60*/  STS.128 [R0], R24 ;  /* 0x0000001800007388 */ /* 0x008fe80000000c00 */
[----:B-----5:R-:W-:Y:S01]  /*0a70*/  STS.128 [R0+0x200], R32 ;  /* 0x0002002000007388 */ /* 0x020fe20000000c00 */
[----:B------:R-:W-:-:S03]  /*0a80*/  NOP ;  /* 0x0000000000007918 */ /* 0x000fc60000000000 */
[----:B------:R-:W0:Y:S04]  /*0a90*/  LDS.128 R28, [R44] ;  /* 0x000000002c1c7984 */ /* 0x000e280000000c00 */
[----:B------:R-:W-:Y:S01]  /*0aa0*/  LDS.128 R12, [R44+0x10] ;  /* 0x000010002c0c7984 */ /* 0x000fe20000000c00 */
[----:B------:R-:W-:Y:S06]  /*0ab0*/  BAR.SYNC.DEFER_BLOCKING 0x0 ;  /* 0x0000000000007b1d */ /* 0x000fec0000010000 */
[----:B------:R-:W3:Y:S04]  /*0ac0*/  LDG.E.128 R36, desc[UR12][R2.64] ;  /* 0x0000000c02247981 */ /* 0x000ee8000c1e1d00 */
[----:B------:R4:W5:Y:S01]  /*0ad0*/  LDG.E.128 R40, desc[UR12][R2.64+0x200] ;  /* 0x0002000c02287981 */ /* 0x000962000c1e1d00 */
[----:B-1----:R-:W-:-:S04]  /*0ae0*/  IMAD R16, R18, UR15, RZ ;  /* 0x0000000f12107c24 */ /* 0x002fc8000f8e02ff */
[----:B------:R-:W-:Y:S02]  /*0af0*/  IMAD R19, R19, UR14, R16 ;  /* 0x0000000e13137c24 */ /* 0x000fe4000f8e0210 */
[----:B------:R-:W-:-:S04]  /*0b00*/  IMAD.WIDE.U32 R16, R18, UR14, R196 ;  /* 0x0000000e12107c25 */ /* 0x000fc8000f8e00c4 */
[----:B------:R-:W-:Y:S01]  /*0b10*/  IMAD R18, R112, UR6, RZ ;  /* 0x0000000670127c24 */ /* 0x000fe2000f8e02ff */
[----:B------:R-:W-:-:S03]  /*0b20*/  IADD3 R17, R17, R19, RZ ;  /* 0x0000001311117210 */ /* 0x000fc60007ffe0ff */
[C---:B------:R-:W-:Y:S02]  /*0b30*/  IMAD R19, R113.reuse, UR7, R18 ;  /* 0x0000000771137c24 */ /* 0x040fe4000f8e0212 */
[----:B----4-:R-:W-:Y:S01]  /*0b40*/  IMAD.WIDE.U32 R2, R113, UR6, R16 ;  /* 0x0000000671027c25 */ /* 0x010fe2000f8e0010 */
[----:B------:R-:W-:-:S04]  /*0b50*/  ULDC.64 UR6, c[0x0][0x3a0] ;  /* 0x0000e80000067ab9 */ /* 0x000fc80000000a00 */
[----:B------:R-:W-:Y:S02]  /*0b60*/  IADD3 R3, R3, R19, RZ ;  /* 0x0000001303037210 */ /* 0x000fe40007ffe0ff */
[----:B--2---:R-:W-:-:S04]  /*0b70*/  LEA R16, P0, R2, R20, 0x1 ;  /* 0x0000001402107211 */ /* 0x004fc800078008ff */
[----:B------:R-:W-:-:S03]  /*0b80*/  LEA.HI.X R17, R2, R21, R3, 0x1, P0 ;  /* 0x0000001502117211 */ /* 0x000fc600000f0c03 */
[----:B------:R-:W-:-:S04]  /*0b90*/  IMAD.WIDE R2, R99, 0x10, R16 ;  /* 0x0000001063027825 */ /* 0x000fc800078e0210 */
[----:B0-----:R-:W-:Y:S01]  /*0ba0*/  HADD2.F32 R52, -RZ, R28.H0_H0 ;  /* 0x2000001cff347230 */ /* 0x001fe20000004100 */
[----:B---3--:R-:W-:Y:S04]  /*0bb0*/  STS.128 [R0], R36 ;  /* 0x0000002400007388 */ /* 0x008fe80000000c00 */
[----:B-----5:R-:W-:Y:S01]  /*0bc0*/  STS.128 [R0+0x200], R40 ;  /* 0x0002002800007388 */ /* 0x020fe20000000c00 */
[----:B------:R-:W-:-:S03]  /*0bd0*/  NOP ;  /* 0x0000000000007918 */ /* 0x000fc60000000000 */
[----:B------:R-:W0:Y:S04]  /*0be0*/  LDS.128 R32, [R44] ;  /* 0x000000002c207984 */ /* 0x000e280000000c00 */
[----:B------:R-:W1:Y:S01]  /*0bf0*/  LDS.128 R16, [R44+0x10] ;  /* 0x000010002c107984 */ /* 0x000e620000000c00 */
[----:B------:R-:W-:Y:S06]  /*0c00*/  BAR.SYNC.DEFER_BLOCKING 0x0 ;  /* 0x0000000000007b1d */ /* 0x000fec0000010000 */
[----:B------:R-:W2:Y:S04]  /*0c10*/  LDG.E.128 R20, desc[UR12][R2.64] ;  /* 0x0000000c02147981 */ /* 0x000ea8000c1e1d00 */
[----:B------:R3:W4:Y:S01]  /*0c20*/  LDG.E.128 R24, desc[UR12][R2.64+0x200] ;  /* 0x0002000c02187981 */ /* 0x000722000c1e1d00 */
[----:B------:R-:W-:-:S02]  /*0c30*/  HADD2.F32 R54, -RZ, R28.H1_H1 ;  /* 0x3000001cff367230 */ /* 0x000fc40000004100 */
[----:B------:R-:W-:Y:S02]  /*0c40*/  HADD2.F32 R55, -RZ, R29.H0_H0 ;  /* 0x2000001dff377230 */ /* 0x000fe40000004100 */
[--C-:B0-----:R-:W-:Y:S02]  /*0c50*/  HADD2.F32 R45, -RZ, R32.reuse.H0_H0 ;  /* 0x20000020ff2d7230 */ /* 0x101fe40000004100 */
[----:B------:R-:W-:Y:S02]  /*0c60*/  HADD2.F32 R47, -RZ, R32.H1_H1 ;  /* 0x30000020ff2f7230 */ /* 0x000fe40000004100 */
[--C-:B------:R-:W-:Y:S02]  /*0c70*/  HADD2.F32 R37, -RZ, R33.reuse.H0_H0 ;  /* 0x20000021ff257230 */ /* 0x100fe40000004100 */
[----:B------:R-:W-:Y:S01]  /*0c80*/  FMUL.FTZ R46, R45, -1.4426950216293334961 ;  /* 0xbfb8aa3b2d2e7820 */ /* 0x000fe20000410000 */
[----:B------:R-:W-:Y:S02]  /*0c90*/  HADD2.F32 R39, -RZ, R33.H1_H1 ;  /* 0x30000021ff277230 */ /* 0x000fe40000004100 */
[----:B------:R-:W-:Y:S01]  /*0ca0*/  FMUL.FTZ R32, R47, -1.4426950216293334961 ;  /* 0xbfb8aa3b2f207820 */ /* 0x000fe20000410000 */
[----:B------:R-:W-:-:S02]  /*0cb0*/  HADD2.F32 R41, -RZ, R34.H0_H0 ;  /* 0x20000022ff297230 */ /* 0x000fc40000004100 */
[----:B------:R-:W-:Y:S01]  /*0cc0*/  FMUL.FTZ R36, R37, -1.4426950216293334961 ;  /* 0xbfb8aa3b25247820 */ /* 0x000fe20000410000 */
[----:B------:R-:W-:Y:S01]  /*0cd0*/  HADD2.F32 R42, -RZ, R34.H1_H1 ;  /* 0x30000022ff2a7230 */ /* 0x000fe20000004100 */
[----:B------:R-:W0:Y:S01]  /*0ce0*/  MUFU.EX2 R46, R46 ;  /* 0x0000002e002e7308 */ /* 0x000e220000000800 */
[----:B---3--:R-:W-:Y:S01]  /*0cf0*/  FMUL.FTZ R2, R39, -1.4426950216293334961 ;  /* 0xbfb8aa3b27027820 */ /* 0x008fe20000410000 */
[----:B------:R-:W-:Y:S01]  /*0d00*/  FMUL.FTZ R33, R41, -1.4426950216293334961 ;  /* 0xbfb8aa3b29217820 */ /* 0x000fe20000410000 */
[--C-:B------:R-:W-:Y:S02]  /*0d10*/  HADD2.F32 R43, -RZ, R35.reuse.H0_H0 ;  /* 0x20000023ff2b7230 */ /* 0x100fe40000004100 */
[----:B------:R-:W-:Y:S01]  /*0d20*/  FMUL.FTZ R34, R42, -1.4426950216293334961 ;  /* 0xbfb8aa3b2a227820 */ /* 0x000fe20000410000 */
[----:B------:R-:W-:Y:S02]  /*0d30*/  HADD2.F32 R48, -RZ, R35.H1_H1 ;  /* 0x30000023ff307230 */ /* 0x000fe40000004100 */
[----:B------:R-:W-:Y:S01]  /*0d40*/  HADD2.F32 R35, -RZ, R76.H0_H0 ;  /* 0x2000004cff237230 */ /* 0x000fe20000004100 */
[----:B------:R-:W3:Y:S01]  /*0d50*/  MUFU.EX2 R32, R32 ;  /* 0x0000002000207308 */ /* 0x000ee20000000800 */
[----:B------:R-:W-:Y:S01]  /*0d60*/  FMUL.FTZ R40, R43, -1.4426950216293334961 ;  /* 0xbfb8aa3b2b287820 */ /* 0x000fe20000410000 */
[----:B------:R-:W-:-:S02]  /*0d70*/  HADD2.F32 R66, -RZ, R29.H1_H1 ;  /* 0x3000001dff427230 */ /* 0x000fc40000004100 */
[----:B------:R-:W-:Y:S02]  /*0d80*/  HADD2.F32 R67, -RZ, R30.H0_H0 ;  /* 0x2000001eff437230 */ /* 0x000fe40000004100 */
[----:B-1----:R-:W-:Y:S02]  /*0d90*/  HADD2.F32 R49, -RZ, R16.H0_H0 ;  /* 0x20000010ff317230 */ /* 0x002fe40000004100 */
[----:B------:R-:W1:Y:S01]  /*0da0*/  MUFU.EX2 R36, R36 ;  /* 0x0000002400247308 */ /* 0x000e620000000800 */
[----:B0-----:R-:W-:Y:S01]  /*0db0*/  FADD.FTZ R46, R46, 1 ;  /* 0x3f8000002e2e7421 */ /* 0x001fe20000010000 */
[----:B------:R-:W-:Y:S02]  /*0dc0*/  HADD2.F32 R85, -RZ, R17.H0_H0 ;  /* 0x20000011ff557230 */ /* 0x000fe40000004100 */
[----:B------:R-:W-:Y:S02]  /*0dd0*/  HADD2.F32 R68, -RZ, R30.H1_H1 ;  /* 0x3000001eff447230 */ /* 0x000fe40000004100 */
[----:B------:R-:W-:-:S02]  /*0de0*/  HADD2.F32 R71, -RZ, R13.H0_H0 ;  /* 0x2000000dff477230 */ /* 0x000fc40000004100 */
[----:B------:R-:W-:Y:S01]  /*0df0*/  MUFU.EX2 R2, R2 ;  /* 0x0000000200027308 */ /* 0x000fe20000000800 */
[----:B---3--:R-:W-:Y:S01]  /*0e00*/  FADD.FTZ R3, R32, 1 ;  /* 0x3f80000020037421 */ /* 0x008fe20000010000 */
[----:B------:R-:W-:Y:S02]  /*0e10*/  HADD2.F32 R84, -RZ, R13.H1_H1 ;  /* 0x3000000dff547230 */ /* 0x000fe40000004100 */
[----:B------:R-:W-:Y:S01]  /*0e20*/  FMUL.FTZ R13, R85, -1.4426950216293334961 ;  /* 0xbfb8aa3b550d7820 */ /* 0x000fe20000410000 */
[--C-:B------:R-:W-:Y:S02]  /*0e30*/  HADD2.F32 R69, -RZ, R31.reuse.H0_H0 ;  /* 0x2000001fff457230 */ /* 0x100fe40000004100 */
[----:B------:R-:W-:Y:S01]  /*0e40*/  HADD2.F32 R70, -RZ, R31.H1_H1 ;  /* 0x3000001fff467230 */ /* 0x000fe20000004100 */
[----:B------:R-:W0:Y:S01]  /*0e50*/  MUFU.RCP R86, R46 ;  /* 0x0000002e00567308 */ /* 0x000e220000001000 */
[----:B-1----:R-:W-:Y:S01]  /*0e60*/  FADD.FTZ R36, R36, 1 ;  /* 0x3f80000024247421 */ /* 0x002fe20000010000 */
[----:B------:R-:W-:-:S02]  /*0e70*/  HADD2.F32 R31, -RZ, R78.H1_H1 ;  /* 0x3000004eff1f7230 */ /* 0x000fc40000004100 */
[----:B------:R-:W-:Y:S02]  /*0e80*/  HADD2.F32 R87, -RZ, R17.H1_H1 ;  /* 0x30000011ff577230 */ /* 0x000fe40000004100 */
[--C-:B------:R-:W-:Y:S02]  /*0e90*/  HADD2.F32 R80, -RZ, R12.reuse.H0_H0 ;  /* 0x2000000cff507230 */ /* 0x100fe40000004100 */
[----:B------:R-:W-:Y:S01]  /*0ea0*/  MUFU.EX2 R33, R33 ;  /* 0x0000002100217308 */ /* 0x000fe20000000800 */
[----:B------:R-:W-:Y:S02]  /*0eb0*/  HADD2.F32 R82, -RZ, R12.H1_H1 ;  /* 0x3000000cff527230 */ /* 0x000fe40000004100 */
[----:B------:R-:W-:-:S05]  /*0ec0*/  HADD2.F32 R89, -RZ, R18.H1_H1 ;  /* 0x30000012ff597230 */ /* 0x000fca0000004100 */
[----:B------:R1:W3:Y:S01]  /*0ed0*/  MUFU.RCP R90, R3 ;  /* 0x00000003005a7308 */ /* 0x0002e20000001000 */
[----:B0-----:R-:W-:Y:S01]  /*0ee0*/  FMUL.FTZ R32, R45, R86 ;  /* 0x000000562d207220 */ /* 0x001fe20000410000 */
[----:B------:R-:W-:-:S04]  /*0ef0*/  FADD.FTZ R12, -R86, 1 ;  /* 0x3f800000560c7421 */ /* 0x000fc80000010100 */
[----:B------:R-:W-:Y:S02]  /*0f00*/  FFMA.FTZ R88, R45, R12, 1 ;  /* 0x3f8000002d587423 */ /* 0x000fe4000001000c */
[----:B------:R0:W5:Y:S01]  /*0f10*/  MUFU.RCP R94, R36 ;  /* 0x00000024005e7308 */ /* 0x0001620000001000 */
[----:B-1----:R-:W-:-:S07]  /*0f20*/  HADD2.F32 R3, -RZ, R76.H1_H1 ;  /* 0x3000004cff037230 */ /* 0x002fce0000004100 */
[----:B------:R1:W5:Y:S01]  /*0f30*/  MUFU.EX2 R38, R34 ;  /* 0x0000002200267308 */ /* 0x0003620000000800 */
[C---:B---3--:R-:W-:Y:S01]  /*0f40*/  FMUL.FTZ R28, R47.reuse, R90 ;  /* 0x0000005a2f1c7220 */ /* 0x048fe20000410000 */
[----:B0-----:R-:W-:Y:S01]  /*0f50*/  FMUL.FTZ R36, R48, -1.4426950216293334961 ;  /* 0xbfb8aa3b30247820 */ /* 0x001fe20000410000 */
[----:B------:R-:W-:Y:S02]  /*0f60*/  FADD.FTZ R12, -R90, 1 ;  /* 0x3f8000005a0c7421 */ /* 0x000fe40000010100 */
[----:B------:R-:W-:Y:S02]  /*0f70*/  FMUL.FTZ R57, R54, R28 ;  /* 0x0000001c36397220 */ /* 0x000fe40000410000 */
[----:B------:R-:W-:Y:S01]  /*0f80*/  FFMA.FTZ R92, R47, R12, 1 ;  /* 0x3f8000002f5c7423 */ /* 0x000fe2000001000c */
[----:B------:R-:W-:Y:S01]  /*0f90*/  MUFU.EX2 R40, R40 ;  /* 0x0000002800287308 */ /* 0x000fe20000000800 */
[----:B-1----:R-:W-:Y:S01]  /*0fa0*/  FADD.FTZ R34, R2, 1 ;  /* 0x3f80000002227421 */ /* 0x002fe20000010000 */
[----:B------:R-:W-:-:S04]  /*0fb0*/  FMUL.FTZ R2, R52, R32 ;  /* 0x0000002034027220 */ /* 0x000fc80000410000 */
[----:B------:R-:W-:Y:S01]  /*0fc0*/  FFMA.FTZ R50, R2, R35, R111 ;  /* 0x0000002302327223 */ /* 0x000fe2000001006f */
[----:B------:R-:W-:Y:S01]  /*0fd0*/  FADD.FTZ R35, R33, 1 ;  /* 0x3f80000021237421 */ /* 0x000fe20000010000 */
[----:B------:R0:W1:Y:S01]  /*0fe0*/  MUFU.RCP R98, R34 ;  /* 0x0000002200627308 */ /* 0x0000620000001000 */
[----:B-----5:R-:W-:Y:S01]  /*0ff0*/  FMUL.FTZ R33, R37, R94 ;  /* 0x0000005e25217220 */ /* 0x020fe20000410000 */
[----:B------:R-:W-:Y:S01]  /*1000*/  FFMA.FTZ R56, R57, R3, R50 ;  /* 0x0000000339387223 */ /* 0x000fe20000010032 */
[----:B------:R-:W-:Y:S01]  /*1010*/  FADD.FTZ R38, R38, 1 ;  /* 0x3f80000026267421 */ /* 0x000fe20000010000 */
[----:B------:R-:W-:Y:S01]  /*1020*/  FMUL.FTZ R50, R49, -1.4426950216293334961 ;  /* 0xbfb8aa3b31327820 */ /* 0x000fe20000410000 */
[----:B------:R-:W-:-:S03]  /*1030*/  FMUL.FTZ R3, R55, R33 ;  /* 0x0000002137037220 */ /* 0x000fc60000410000 */
[----:B------:R3:W5:Y:S01]  /*1040*/  MUFU.RCP R108, R35 ;  /* 0x00000023006c7308 */ /* 0x0007620000001000 */
[----:B0-----:R-:W-:-:S05]  /*1050*/  HADD2.F32 R34, -RZ, R77.H0_H0 ;  /* 0x2000004dff227230 */ /* 0x001fca0000004100 */
[----:B------:R-:W-:Y:S01]  /*1060*/  FFMA.FTZ R51, R3, R34, R56 ;  /* 0x0000002203337223 */ /* 0x000fe20000010038 */
[----:B------:R-:W-:Y:S01]  /*1070*/  HADD2.F32 R34, -RZ, R77.H1_H1 ;  /* 0x3000004dff227230 */ /* 0x000fe20000004100 */
[----:B------:R0:W0:Y:S01]  /*1080*/  MUFU.EX2 R46, R36 ;  /* 0x00000024002e7308 */ /* 0x0000220000000800 */
[----:B-1----:R-:W-:Y:S01]  /*1090*/  FMUL.FTZ R29, R39, R98 ;  /* 0x00000062271d7220 */ /* 0x002fe20000410000 */
[----:B------:R-:W-:-:S03]  /*10a0*/  FADD.FTZ R12, -R98, 1 ;  /* 0x3f800000620c7421 */ /* 0x000fc60000010100 */
[----:B------:R-:W-:Y:S01]  /*10b0*/  FMUL.FTZ R56, R66, R29 ;  /* 0x0000001d42387220 */ /* 0x000fe20000410000 */
[----:B------:R-:W-:Y:S02]  /*10c0*/  FFMA.FTZ R106, R39, R12, 1 ;  /* 0x3f800000276a7423 */ /* 0x000fe4000001000c */
[----:B------:R1:W-:Y:S01]  /*10d0*/  MUFU.RCP R81, R38 ;  /* 0x0000002600517308 */ /* 0x0003e20000001000 */
[----:B---3--:R-:W-:Y:S01]  /*10e0*/  FFMA.FTZ R35, R56, R34, R51 ;  /* 0x0000002238237223 */ /* 0x008fe20000010033 */
[----:B-----5:R-:W-:Y:S01]  /*10f0*/  FMUL.FTZ R34, R41, R108 ;  /* 0x0000006c29227220 */ /* 0x020fe20000410000 */
[----:B------:R-:W-:Y:S02]  /*1100*/  HADD2.F32 R51, -RZ, R16.H1_H1 ;  /* 0x30000010ff337230 */ /* 0x000fe40000004100 */
[----:B------:R-:W-:Y:S02]  /*1110*/  HADD2.F32 R16, -RZ, R78.H0_H0 ;  /* 0x2000004eff107230 */ /* 0x000fe40000004100 */
[----:B------:R-:W-:Y:S01]  /*1120*/  FMUL.FTZ R58, R67, R34 ;  /* 0x00000022433a7220 */ /* 0x000fe20000410000 */
[--C-:B0-----:R-:W-:Y:S01]  /*1130*/  HADD2.F32 R36, -RZ, R15.reuse.H0_H0 ;  /* 0x2000000fff247230 */ /* 0x101fe20000004100 */
[----:B------:R-:W0:Y:S01]  /*1140*/  MUFU.EX2 R50, R50 ;  /* 0x0000003200327308 */ /* 0x000e220000000800 */
[----:B------:R-:W-:Y:S01]  /*1150*/  FADD.FTZ R46, R46, 1 ;  /* 0x3f8000002e2e7421 */ /* 0x000fe20000010000 */
[----:B------:R-:W-:Y:S01]  /*1160*/  FFMA.FTZ R60, R58, R16, R35 ;  /* 0x000000103a3c7223 */ /* 0x000fe20000010023 */
[----:B------:R-:W-:Y:S01]  /*1170*/  FADD.FTZ R16, R40, 1 ;  /* 0x3f80000028107421 */ /* 0x000fe20000010000 */
[----:B------:R-:W-:Y:S01]  /*1180*/  FMUL.FTZ R30, R51, -1.4426950216293334961 ;  /* 0xbfb8aa3b331e7820 */ /* 0x000fe20000410000 */
[----:B------:R-:W-:-:S02]  /*1190*/  HADD2.F32 R35, -RZ, R15.H1_H1 ;  /* 0x3000000fff237230 */ /* 0x000fc40000004100 */
[----:B------:R-:W-:Y:S01]  /*11a0*/  FMUL.FTZ R15, R87, -1.4426950216293334961 ;  /* 0xbfb8aa3b570f7820 */ /* 0x000fe20000410000 */
[--C-:B------:R-:W-:Y:S01]  /*11b0*/  HADD2.F32 R40, -RZ, R14.reuse.H0_H0 ;  /* 0x2000000eff287230 */ /* 0x100fe20000004100 */
[----:B------:R3:W-:Y:S01]  /*11c0*/  MUFU.RCP R116, R16 ;  /* 0x0000001000747308 */ /* 0x0007e20000001000 */
[----:B-1----:R-:W-:Y:S02]  /*11d0*/  HADD2.F32 R38, -RZ, R14.H1_H1 ;  /* 0x3000000eff267230 */ /* 0x002fe40000004100 */
[----:B------:R-:W-:-:S04]  /*11e0*/  FADD.FTZ R14, -R94, 1 ;  /* 0x3f8000005e0e7421 */ /* 0x000fc80000010100 */
[----:B------:R-:W-:Y:S01]  /*11f0*/  FFMA.FTZ R96, R37, R14, 1 ;  /* 0x3f80000025607423 */ /* 0x000fe2000001000e */
[----:B------:R-:W-:Y:S01]  /*1200*/  FADD.FTZ R14, -R108, 1 ;  /* 0x3f8000006c0e7421 */ /* 0x000fe20000010100 */
[----:B------:R1:W5:Y:S01]  /*1210*/  MUFU.RCP R83, R46 ;  /* 0x0000002e00537308 */ /* 0x0003620000001000 */
[----:B---3--:R-:W-:Y:S02]  /*1220*/  HADD2.F32 R16, -RZ, R79.H0_H0 ;  /* 0x2000004fff107230 */ /* 0x008fe40000004100 */
[----:B0-----:R-:W-:Y:S01]  /*1230*/  FADD.FTZ R50, R50, 1 ;  /* 0x3f80000032327421 */ /* 0x001fe20000010000 */
[----:B------:R-:W-:-:S04]  /*1240*/  FFMA.FTZ R114, R41, R14, 1 ;  /* 0x3f80000029727423 */ /* 0x000fc8000001000e */
[----:B------:R0:W3:Y:S01]  /*1250*/  MUFU.EX2 R53, R30 ;  /* 0x0000001e00357308 */ /* 0x0000e20000000800 */
[----:B-1----:R-:W-:-:S07]  /*1260*/  HADD2.F32 R46, -RZ, R72.H0_H0 ;  /* 0x20000048ff2e7230 */ /* 0x002fce0000004100 */
[----:B------:R-:W1:Y:S01]  /*1270*/  MUFU.EX2 R13, R13 ;  /* 0x0000000d000d7308 */ /* 0x000e620000000800 */
[----:B0-----:R-:W-:Y:S01]  /*1280*/  FMUL.FTZ R30, R42, R81 ;  /* 0x000000512a1e7220 */ /* 0x001fe20000410000 */
[----:B-----5:R-:W-:-:S03]  /*1290*/  FMUL.FTZ R37, R48, R83 ;  /* 0x0000005330257220 */ /* 0x020fc60000410000 */
[----:B------:R-:W-:-:S03]  /*12a0*/  FMUL.FTZ R59, R68, R30 ;  /* 0x0000001e443b7220 */ /* 0x000fc60000410000 */
[----:B------:R-:W-:Y:S01]  /*12b0*/  MUFU.EX2 R45, R15 ;  /* 0x0000000f002d7308 */ /* 0x000fe20000000800 */
[----:B------:R-:W-:Y:S01]  /*12c0*/  FFMA.FTZ R60, R59, R31, R60 ;  /* 0x0000001f3b3c7223 */ /* 0x000fe2000001003c */
[----:B------:R-:W-:Y:S01]  /*12d0*/  FMUL.FTZ R31, R43, R116 ;  /* 0x000000742b1f7220 */ /* 0x000fe20000410000 */
[----:B---3--:R-:W-:-:S03]  /*12e0*/  FADD.FTZ R53, R53, 1 ;  /* 0x3f80000035357421 */ /* 0x008fc60000010000 */
[----:B------:R-:W-:Y:S02]  /*12f0*/  FMUL.FTZ R61, R69, R31 ;  /* 0x0000001f453d7220 */ /* 0x000fe40000410000 */
[----:B------:R-:W0:Y:S01]  /*1300*/  MUFU.RCP R118, R50 ;  /* 0x0000003200767308 */ /* 0x000e220000001000 */
[----:B-1----:R-:W-:Y:S01]  /*1310*/  FADD.FTZ R41, R13, 1 ;  /* 0x3f8000000d297421 */ /* 0x002fe20000010000 */
[----:B------:R-:W-:Y:S01]  /*1320*/  FFMA.FTZ R17, R61, R16, R60 ;  /* 0x000000103d117223 */ /* 0x000fe2000001003c */
[----:B------:R-:W-:Y:S02]  /*1330*/  HADD2.F32 R16, -RZ, R79.H1_H1 ;  /* 0x3000004fff107230 */ /* 0x000fe40000004100 */
[----:B------:R-:W-:-:S03]  /*1340*/  FMUL.FTZ R60, R70, R37 ;  /* 0x00000025463c7220 */ /* 0x000fc60000410000 */
[----:B------:R-:W1:Y:S01]  /*1350*/  MUFU.RCP R120, R53 ;  /* 0x0000003500787308 */ /* 0x000e620000001000 */
[----:B------:R-:W-:Y:S01]  /*1360*/  FFMA.FTZ R47, R60, R16, R17 ;  /* 0x000000103c2f7223 */ /* 0x000fe20000010011 */
[----:B------:R-:W-:Y:S01]  /*1370*/  FADD.FTZ R17, -R81, 1 ;  /* 0x3f80000051117421 */ /* 0x000fe20000010100 */
[----:B------:R-:W-:-:S05]  /*1380*/  FADD.FTZ R16, -R116, 1 ;  /* 0x3f80000074107421 */ /* 0x000fca0000010100 */
[----:B------:R1:W3:Y:S01]  /*1390*/  MUFU.RCP R124, R41 ;  /* 0x00000029007c7308 */ /* 0x0002e20000001000 */
[----:B0-----:R-:W-:-:S04]  /*13a0*/  FMUL.FTZ R39, R49, R118 ;  /* 0x0000007631277220 */ /* 0x001fc80000410000 */
[----:B------:R-:W-:Y:S01]  /*13b0*/  FMUL.FTZ R62, R80, R39 ;  /* 0x00000027503e7220 */ /* 0x000fe20000410000 */
[----:B-1----:R-:W-:-:S04]  /*13c0*/  FMUL.FTZ R41, R51, R120 ;  /* 0x0000007833297220 */ /* 0x002fc80000410000 */
[----:B------:R-:W-:Y:S01]  /*13d0*/  FMUL.FTZ R63, R82, R41 ;  /* 0x00000029523f7220 */ /* 0x000fe20000410000 */
[----:B--2---:R0:W-:Y:S04]  /*13e0*/  STS.128 [R0], R20 ;  /* 0x0000001400007388 */ /* 0x0041e80000000c00 */
[----:B----4-:R1:W-:Y:S01]  /*13f0*/  STS.128 [R0+0x200], R24 ;  /* 0x0002001800007388 */ /* 0x0103e20000000c00 */
[----:B------:R-:W-:-:S03]  /*1400*/  NOP ;  /* 0x0000000000007918 */ /* 0x000fc60000000000 */
[----:B------:R-:W2:Y:S01]  /*1410*/  LDS.128 R12, [R44] ;  /* 0x000000002c0c7984 */ /* 0x000ea20000000c00 */
[----:B0-----:R-:W-:Y:S01]  /*1420*/  FFMA.FTZ R23, R42, R17, 1 ;  /* 0x3f8000002a177423 */ /* 0x001fe20000010011 */
[----:B------:R-:W-:Y:S01]  /*1430*/  FADD.FTZ R17, R45, 1 ;  /* 0x3f8000002d117421 */ /* 0x000fe20000010000 */
[----:B------:R-:W-:Y:S02]  /*1440*/  HADD2.F32 R20, -RZ, R72.H1_H1 ;  /* 0x30000048ff147230 */ /* 0x000fe40000004100 */
[----:B---3--:R-:W-:Y:S01]  /*1450*/  FMUL.FTZ R42, R85, R124 ;  /* 0x0000007c552a7220 */ /* 0x008fe20000410000 */
[----:B-1----:R-:W-:Y:S01]  /*1460*/  FFMA.FTZ R24, R43, R16, 1 ;  /* 0x3f8000002b187423 */ /* 0x002fe20000010010 */
[----:B------:R0:W1:Y:S01]  /*1470*/  MUFU.RCP R128, R17 ;  /* 0x0000001100807308 */ /* 0x0000620000001000 */
[----:B------:R-:W-:Y:S01]  /*1480*/  FFMA.FTZ R16, R62, R46, R47 ;  /* 0x0000002e3e107223 */ /* 0x000fe2000001002f */
[----:B------:R-:W-:Y:S02]  /*1490*/  HADD2.F32 R43, -RZ, R73.H0_H0 ;  /* 0x20000049ff2b7230 */ /* 0x000fe40000004100 */
[----:B------:R-:W-:Y:S01]  /*14a0*/  FMUL.FTZ R65, R71, R42 ;  /* 0x0000002a47417220 */ /* 0x000fe20000410000 */
[----:B------:R-:W-:-:S02]  /*14b0*/  HADD2.F32 R27, -RZ, R18.H0_H0 ;  /* 0x20000012ff1b7230 */ /* 0x000fc40000004100 */
[----:B------:R-:W-:Y:S01]  /*14c0*/  FFMA.FTZ R22, R63, R20, R16 ;  /* 0x000000143f167223 */ /* 0x000fe20000010010 */
[----:B------:R-:W-:Y:S01]  /*14d0*/  FADD.FTZ R16, -R118, 1 ;  /* 0x3f80000076107421 */ /* 0x000fe20000010100 */
[----:B------:R-:W-:Y:S01]  /*14e0*/  FADD.FTZ R18, -R120, 1 ;  /* 0x3f80000078127421 */ /* 0x000fe20000010100 */
[--C-:B------:R-:W-:Y:S02]  /*14f0*/  HADD2.F32 R46, -RZ, R19.reuse.H0_H0 ;  /* 0x20000013ff2e7230 */ /* 0x100fe40000004100 */
[----:B0-----:R-:W-:Y:S01]  /*1500*/  FFMA.FTZ R17, R65, R43, R22 ;  /* 0x0000002b41117223 */ /* 0x001fe20000010016 */
[----:B------:R-:W-:Y:S02]  /*1510*/  HADD2.F32 R45, -RZ, R19.H1_H1 ;  /* 0x30000013ff2d7230 */ /* 0x000fe40000004100 */
[----:B------:R-:W-:Y:S01]  /*1520*/  FFMA.FTZ R26, R49, R16, 1 ;  /* 0x3f800000311a7423 */ /* 0x000fe20000010010 */
[----:B------:R-:W-:Y:S01]  /*1530*/  FFMA.FTZ R122, R51, R18, 1 ;  /* 0x3f800000337a7423 */ /* 0x000fe20000010012 */
[----:B------:R-:W-:Y:S01]  /*1540*/  FMUL.FTZ R19, R27, -1.4426950216293334961 ;  /* 0xbfb8aa3b1b137820 */ /* 0x000fe20000410000 */
[----:B------:R-:W-:-:S02]  /*1550*/  HADD2.F32 R47, -RZ, R73.H1_H1 ;  /* 0x30000049ff2f7230 */ /* 0x000fc40000004100 */
[----:B------:R-:W-:Y:S01]  /*1560*/  FADD.FTZ R16, -R124, 1 ;  /* 0x3f8000007c107421 */ /* 0x000fe20000010100 */
[----:B------:R-:W-:Y:S01]  /*1570*/  FADD.FTZ R21, -R83, 1 ;  /* 0x3f80000053157421 */ /* 0x000fe20000010100 */
[----:B-1----:R-:W-:Y:S01]  /*1580*/  FMUL.FTZ R43, R87, R128 ;  /* 0x00000080572b7220 */ /* 0x002fe20000410000 */
[----:B------:R-:W-:Y:S01]  /*1590*/  FADD.FTZ R18, -R128, 1 ;  /* 0x3f80000080127421 */ /* 0x000fe20000010100 */
[----:B------:R0:W1:Y:S01]  /*15a0*/  MUFU.EX2 R20, R19 ;  /* 0x0000001300147308 */ /* 0x0000620000000800 */
[----:B------:R-:W-:Y:S01]  /*15b0*/  FFMA.FTZ R126, R85, R16, 1 ;  /* 0x3f800000557e7423 */ /* 0x000fe20000010010 */
[----:B------:R-:W-:Y:S01]  /*15c0*/  FMUL.FTZ R64, R84, R43 ;  /* 0x0000002b54407220 */ /* 0x000fe20000410000 */
[----:B------:R-:W-:Y:S01]  /*15d0*/  FFMA.FTZ R130, R87, R18, 1 ;  /* 0x3f80000057827423 */ /* 0x000fe20000010012 */
[----:B------:R-:W-:Y:S01]  /*15e0*/  FMUL.FTZ R91, R46, -1.4426950216293334961 ;  /* 0xbfb8aa3b2e5b7820 */ /* 0x000fe20000410000 */
[----:B------:R-:W-:Y:S01]  /*15f0*/  FFMA.FTZ R25, R48, R21, 1 ;  /* 0x3f80000030197423 */ /* 0x000fe20000010015 */
[----:B------:R-:W-:Y:S01]  /*1600*/  FFMA.FTZ R132, R64, R47, R17 ;  /* 0x0000002f40847223 */ /* 0x000fe20000010011 */
[----:B------:R-:W-:Y:S01]  /*1610*/  FMUL.FTZ R21, R89, -1.4426950216293334961 ;  /* 0xbfb8aa3b59157820 */ /* 0x000fe20000410000 */
[----:B0-----:R-:W0:Y:S02]  /*1620*/  LDS.128 R16, [R44+0x10] ;  /* 0x000010002c107984 */ /* 0x001e240000000c00 */
[----:B------:R-:W3:Y:S01]  /*1630*/  MUFU.EX2 R91, R91 ;  /* 0x0000005b005b7308 */ /* 0x000ee20000000800 */
[----:B--2---:R-:W-:-:S02]  /*1640*/  HADD2.F32 R51, -RZ, R12.H0_H0 ;  /* 0x2000000cff337230 */ /* 0x004fc40000004100 */
[----:B------:R-:W-:Y:S02]  /*1650*/  HADD2.F32 R53, -RZ, R12.H1_H1 ;  /* 0x3000000cff357230 */ /* 0x000fe40000004100 */
[--C-:B------:R-:W-:Y:S02]  /*1660*/  HADD2.F32 R50, -RZ, R13.reuse.H1_H1 ;  /* 0x3000000dff327230 */ /* 0x100fe40000004100 */
[--C-:B------:R-:W-:Y:S01]  /*1670*/  HADD2.F32 R47, -RZ, R14.reuse.H0_H0 ;  /* 0x2000000eff2f7230 */ /* 0x100fe20000004100 */
[----:B------:R2:W4:Y:S01]  /*1680*/  MUFU.EX2 R22, R21 ;  /* 0x0000001500167308 */ /* 0x0005220000000800 */
[----:B------:R-:W-:Y:S02]  /*1690*/  HADD2.F32 R49, -RZ, R14.H1_H1 ;  /* 0x3000000eff317230 */ /* 0x000fe40000004100 */
[----:B------:R-:W-:Y:S01]  /*16a0*/  FMUL.FTZ R14, R45, -1.4426950216293334961 ;  /* 0xbfb8aa3b2d0e7820 */ /* 0x000fe20000410000 */
[----:B------:R-:W-:Y:S02]  /*16b0*/  HADD2.F32 R48, -RZ, R13.H0_H0 ;  /* 0x2000000dff307230 */ /* 0x000fe40000004100 */
[----:B------:R-:W-:Y:S01]  /*16c0*/  FMUL.FTZ R13, R52, R51 ;  /* 0x00000033340d7220 */ /* 0x000fe20000410000 */
[----:B------:R-:W-:-:S02]  /*16d0*/  HADD2.F32 R52, -RZ, R15.H0_H0 ;  /* 0x2000000fff347230 */ /* 0x000fc40000004100 */
[----:B-1----:R-:W-:Y:S01]  /*16e0*/  FADD.FTZ R12, R20, 1 ;  /* 0x3f800000140c7421 */ /* 0x002fe20000010000 */
[----:B------:R-:W-:Y:S01]  /*16f0*/  FMUL.FTZ R68, R68, R49 ;  /* 0x0000003144447220 */ /* 0x000fe20000410000 */
[----:B------:R-:W-:Y:S01]  /*1700*/  FMUL.FTZ R13, R86, R13 ;  /* 0x0000000d560d7220 */ /* 0x000fe20000410000 */
[----:B--2---:R-:W-:Y:S01]  /*1710*/  FMUL.FTZ R21, R54, R53 ;  /* 0x0000003536157220 */ /* 0x004fe20000410000 */
[----:B------:R-:W-:Y:S02]  /*1720*/  HADD2.F32 R54, -RZ, R15.H1_H1 ;  /* 0x3000000fff367230 */ /* 0x000fe40000004100 */
[----:B------:R-:W-:Y:S01]  /*1730*/  FMUL.FTZ R15, R66, R50 ;  /* 0x00000032420f7220 */ /* 0x000fe20000410000 */
[----:B------:R-:W-:Y:S01]  /*1740*/  FMUL.FTZ R69, R69, R52 ;  /* 0x0000003445457220 */ /* 0x000fe20000410000 */
[----:B------:R4:W1:Y:S01]  /*1750*/  MUFU.EX2 R66, R14 ;  /* 0x0000000e00427308 */ /* 0x0008620000000800 */
[----:B---3--:R-:W-:Y:S01]  /*1760*/  FADD.FTZ R91, R91, 1 ;  /* 0x3f8000005b5b7421 */ /* 0x008fe20000010000 */
[----:B------:R-:W-:Y:S01]  /*1770*/  FMUL.FTZ R70, R70, R54 ;  /* 0x0000003646467220 */ /* 0x000fe20000410000 */
[----:B------:R-:W-:Y:S01]  /*1780*/  FMUL.FTZ R21, R90, R21 ;  /* 0x000000155a157220 */ /* 0x000fe20000410000 */
[----:B------:R-:W-:Y:S01]  /*1790*/  FMUL.FTZ R68, R81, R68 ;  /* 0x0000004451447220 */ /* 0x000fe20000410000 */
[----:B------:R-:W-:Y:S01]  /*17a0*/  FMUL.FTZ R69, R116, R69 ;  /* 0x0000004574457220 */ /* 0x000fe20000410000 */
[----:B------:R-:W-:Y:S01]  /*17b0*/  FMUL.FTZ R70, R83, R70 ;  /* 0x0000004653467220 */ /* 0x000fe20000410000 */
[----:B------:R-:W-:Y:S01]  /*17c0*/  FMUL.FTZ R21, R21, R92 ;  /* 0x0000005c15157220 */ /* 0x000fe20000410000 */
[----:B------:R-:W2:Y:S01]  /*17d0*/  MUFU.RCP R12, R12 ;  /* 0x0000000c000c7308 */ /* 0x000ea20000001000 */
[----:B----4-:R-:W-:Y:S01]  /*17e0*/  FADD.FTZ R14, R22, 1 ;  /* 0x3f800000160e7421 */ /* 0x010fe20000010000 */
[----:B------:R-:W-:Y:S01]  /*17f0*/  FMUL.FTZ R24, R69, R24 ;  /* 0x0000001845187220 */ /* 0x000fe20000410000 */
[----:B------:R-:W-:Y:S01]  /*1800*/  FMUL.FTZ R23, R68, R23 ;  /* 0x0000001744177220 */ /* 0x000fe20000410000 */
[----:B------:R-:W3:Y:S01]  /*1810*/  LDC.64 R92, c[0x0][0x398] ;  /* 0x0000e600ff5c7b82 */ /* 0x000ee20000000a00 */
[----:B------:R-:W-:Y:S01]  /*1820*/  FMUL.FTZ R25, R70, R25 ;  /* 0x0000001946197220 */ /* 0x000fe20000410000 */
[----:B------:R-:W-:Y:S01]  /*1830*/  FMUL.FTZ R15, R98, R15 ;  /* 0x0000000f620f7220 */ /* 0x000fe20000410000 */
[----:B------:R-:W-:Y:S01]  /*1840*/  FMUL.FTZ R20, R13, R88 ;  /* 0x000000580d147220 */ /* 0x000fe20000410000 */
[----:B------:R-:W4:Y:S01]  /*1850*/  MUFU.RCP R91, R91 ;  /* 0x0000005b005b7308 */ /* 0x000f220000001000 */
[----:B-1----:R-:W-:Y:S01]  /*1860*/  FADD.FTZ R66, R66, 1 ;  /* 0x3f80000042427421 */ /* 0x002fe20000010000 */
[----:B0-----:R-:W-:-:S02]  /*1870*/  HADD2.F32 R69, -RZ, R16.H0_H0 ;  /* 0x20000010ff457230 */ /* 0x001fc40000004100 */
[----:B------:R-:W-:Y:S01]  /*1880*/  FMUL.FTZ R106, R15, R106 ;  /* 0x0000006a0f6a7220 */ /* 0x000fe20000410000 */
[----:B------:R-:W-:Y:S02]  /*1890*/  HADD2.F32 R70, -RZ, R16.H1_H1 ;  /* 0x30000010ff467230 */ /* 0x000fe40000004100 */
[----:B------:R-:W-:Y:S01]  /*18a0*/  FMUL.FTZ R67, R67, R47 ;  /* 0x0000002f43437220 */ /* 0x000fe20000410000 */
[----:B------:R-:W-:Y:S02]  /*18b0*/  HADD2.F32 R86, -RZ, R18.H0_H0 ;  /* 0x20000012ff567230 */ /* 0x000fe40000004100 */
[----:B------:R-:W-:Y:S01]  /*18c0*/  FMUL.FTZ R13, R80, R69 ;  /* 0x00000045500d7220 */ /* 0x000fe20000410000 */
[----:B------:R-:W0:Y:S01]  /*18d0*/  MUFU.RCP R68, R66 ;  /* 0x0000004200447308 */ /* 0x000e220000001000 */
[----:B------:R-:W-:Y:S02]  /*18e0*/  HADD2.F32 R83, -RZ, R17.H1_H1 ;  /* 0x30000011ff537230 */ /* 0x000fe40000004100 */
[----:B------:R-:W-:Y:S01]  /*18f0*/  FMUL.FTZ R15, R82, R70 ;  /* 0x00000046520f7220 */ /* 0x000fe20000410000 */
[----:B------:R-:W-:-:S02]  /*1900*/  HADD2.F32 R82, -RZ, R19.H0_H0 ;  /* 0x20000013ff527230 */ /* 0x000fc40000004100 */
[----:B------:R-:W-:Y:S01]  /*1910*/  FMUL.FTZ R13, R118, R13 ;  /* 0x0000000d760d7220 */ /* 0x000fe20000410000 */
[----:B------:R-:W-:Y:S02]  /*1920*/  HADD2.F32 R88, -RZ, R19.H1_H1 ;  /* 0x30000013ff587230 */ /* 0x000fe40000004100 */
[----:B------:R-:W-:Y:S01]  /*1930*/  FMUL.FTZ R19, R40, R86 ;  /* 0x0000005628137220 */ /* 0x000fe20000410000 */
[----:B------:R-:W-:Y:S01]  /*1940*/  HADD2.F32 R81, -RZ, R17.H0_H0 ;  /* 0x20000011ff517230 */ /* 0x000fe20000004100 */
[----:B------:R1:W5:Y:S01]  /*1950*/  MUFU.RCP R44, R14 ;  /* 0x0000000e002c7308 */ /* 0x0003620000001000 */
[----:B------:R-:W-:Y:S01]  /*1960*/  FMUL.FTZ R17, R84, R83 ;  /* 0x0000005354117220 */ /* 0x000fe20000410000 */
[----:B--2---:R-:W-:Y:S01]  /*1970*/  FMUL.FTZ R19, R12, R19 ;  /* 0x000000130c137220 */ /* 0x004fe20000410000 */
[----:B------:R-:W-:Y:S01]  /*1980*/  FMUL.FTZ R26, R13, R26 ;  /* 0x0000001a0d1a7220 */ /* 0x000fe20000410000 */
[----:B------:R-:W-:Y:S02]  /*1990*/  HADD2.F32 R87, -RZ, R18.H1_H1 ;  /* 0x30000012ff577230 */ /* 0x000fe40000004100 */
[----:B------:R-:W-:Y:S01]  /*19a0*/  FMUL.FTZ R17, R128, R17 ;  /* 0x0000001180117220 */ /* 0x000fe20000410000 */
[----:B----4-:R-:W-:Y:S01]  /*19b0*/  FADD.FTZ R13, -R91, 1 ;  /* 0x3f8000005b0d7421 */ /* 0x010fe20000010100 */
[----:B------:R-:W-:Y:S01]  /*19c0*/  FMUL.FTZ R55, R55, R48 ;  /* 0x0000003037377220 */ /* 0x000fe20000410000 */
[----:B------:R-:W-:Y:S01]  /*19d0*/  FMUL.FTZ R85, R27, R12 ;  /* 0x0000000c1b557220 */ /* 0x000fe20000410000 */
[----:B-1----:R-:W-:Y:S01]  /*19e0*/  FADD.FTZ R14, -R12, 1 ;  /* 0x3f8000000c0e7421 */ /* 0x002fe20000010100 */
[----:B------:R-:W-:Y:S01]  /*19f0*/  FMUL.FTZ R130, R17, R130 ;  /* 0x0000008211827220 */ /* 0x000fe20000410000 */
[----:B0-----:R-:W-:Y:S01]  /*1a00*/  FADD.FTZ R18, -R68, 1 ;  /* 0x3f80000044127421 */ /* 0x001fe20000010100 */
[----:B------:R-:W-:Y:S01]  /*1a10*/  FMUL.FTZ R71, R71, R81 ;  /* 0x0000005147477220 */ /* 0x000fe20000410000 */
[----:B------:R-:W-:Y:S01]  /*1a20*/  FFMA.FTZ R14, R27, R14, 1 ;  /* 0x3f8000001b0e7423 */ /* 0x000fe2000001000e */
[----:B------:R-:W-:Y:S01]  /*1a30*/  FMUL.FTZ R16, R36, R82 ;  /* 0x0000005224107220 */ /* 0x000fe20000410000 */
[----:B------:R-:W-:Y:S01]  /*1a40*/  FMUL.FTZ R17, R35, R88 ;  /* 0x0000005823117220 */ /* 0x000fe20000410000 */
[----:B------:R-:W-:Y:S01]  /*1a50*/  FMUL.FTZ R67, R108, R67 ;  /* 0x000000436c437220 */ /* 0x000fe20000410000 */
[----:B------:R-:W-:Y:S01]  /*1a60*/  FMUL.FTZ R14, R19, R14 ;  /* 0x0000000e130e7220 */ /* 0x000fe20000410000 */
[----:B------:R-:W-:Y:S01]  /*1a70*/  FFMA.FTZ R19, R46, R13, 1 ;  /* 0x3f8000002e137423 */ /* 0x000fe2000001000d */
[----:B-----5:R-:W-:Y:S01]  /*1a80*/  FADD.FTZ R12, -R44, 1 ;  /* 0x3f8000002c0c7421 */ /* 0x020fe20000010100 */
[----:B------:R-:W-:Y:S01]  /*1a90*/  FMUL.FTZ R13, R38, R87 ;  /* 0x00000057260d7220 */ /* 0x000fe20000410000 */
[----:B------:R-:W-:Y:S01]  /*1aa0*/  FMUL.FTZ R55, R94, R55 ;  /* 0x000000375e377220 */ /* 0x000fe20000410000 */
[----:B------:R-:W-:Y:S01]  /*1ab0*/  FMUL.FTZ R15, R120, R15 ;  /* 0x0000000f780f7220 */ /* 0x000fe20000410000 */
[----:B------:R-:W-:Y:S01]  /*1ac0*/  FFMA.FTZ R27, R45, R18, 1 ;  /* 0x3f8000002d1b7423 */ /* 0x000fe20000010012 */
[----:B------:R-:W-:Y:S01]  /*1ad0*/  FMUL.FTZ R71, R124, R71 ;  /* 0x000000477c477220 */ /* 0x000fe20000410000 */
[----:B------:R-:W-:Y:S01]  /*1ae0*/  FFMA.FTZ R12, R89, R12, 1 ;  /* 0x3f800000590c7423 */ /* 0x000fe2000001000c */
[----:B------:R-:W-:Y:S01]  /*1af0*/  FMUL.FTZ R13, R44, R13 ;  /* 0x0000000d2c0d7220 */ /* 0x000fe20000410000 */
[----:B------:R-:W-:Y:S01]  /*1b00*/  FMUL.FTZ R16, R91, R16 ;  /* 0x000000105b107220 */ /* 0x000fe20000410000 */
[----:B------:R-:W-:Y:S01]  /*1b10*/  FMUL.FTZ R18, R68, R17 ;  /* 0x0000001144127220 */ /* 0x000fe20000410000 */
[----:B------:R-:W-:Y:S01]  /*1b20*/  FMUL.FTZ R22, R67, R114 ;  /* 0x0000007243167220 */ /* 0x000fe20000410000 */
[----:B---3--:R-:W-:-:S02]  /*1b30*/  IMAD R66, R92, UR15, RZ ;  /* 0x0000000f5c427c24 */ /* 0x008fc4000f8e02ff */
[----:B------:R-:W-:Y:S01]  /*1b40*/  FMUL.FTZ R55, R55, R96 ;  /* 0x0000006037377220 */ /* 0x000fe20000410000 */
[----:B------:R-:W-:Y:S01]  /*1b50*/  FMUL.FTZ R15, R15, R122 ;  /* 0x0000007a0f0f7220 */ /* 0x000fe20000410000 */
[----:B------:R-:W-:Y:S01]  /*1b60*/  FMUL.FTZ R71, R71, R126 ;  /* 0x0000007e47477220 */ /* 0x000fe20000410000 */
[----:B------:R-:W-:Y:S01]  /*1b70*/  FMUL.FTZ R17, R13, R12 ;  /* 0x0000000c0d117220 */ /* 0x000fe20000410000 */
[----:B------:R-:W-:Y:S01]  /*1b80*/  FMUL.FTZ R16, R16, R19 ;  /* 0x0000001310107220 */ /* 0x000fe20000410000 */
[----:B------:R-:W-:Y:S01]  /*1b90*/  FMUL.FTZ R27, R18, R27 ;  /* 0x0000001b121b7220 */ /* 0x000fe20000410000 */
[----:B------:R-:W-:Y:S01]  /*1ba0*/  IMAD R19, R93, UR14, R66 ;  /* 0x0000000e5d137c24 */ /* 0x000fe2000f8e0242 */
[----:B------:R-:W-:Y:S01]  /*1bb0*/  LEA R18, R102, R101, 0x1 ;  /* 0x0000006566127211 */ /* 0x000fe200078e08ff */
[----:B------:R-:W-:Y:S01]  /*1bc0*/  IMAD.WIDE.U32 R12, R92, UR14, R196 ;  /* 0x0000000e5c0c7c25 */ /* 0x000fe2000f8e00c4 */
[----:B------:R-:W-:Y:S01]  /*1bd0*/  F2FP.F16.F32.PACK_AB R22, R23, R22 ;  /* 0x000000161716723e */ /* 0x000fe200000000ff */
[----:B------:R-:W0:Y:S01]  /*1be0*/  LDC.64 R94, c[0x0][0x3e8] ;  /* 0x0000fa00ff5e7b82 */ /* 0x000e220000000a00 */
[----:B------:R-:W-:Y:S01]  /*1bf0*/  F2FP.F16.F32.PACK_AB R20, R21, R20 ;  /* 0x000000141514723e */ /* 0x000fe200000000ff */
[--C-:B------:R-:W-:Y:S01]  /*1c00*/  HADD2.F32 R80, -RZ, R74.reuse.H0_H0 ;  /* 0x2000004aff507230 */ /* 0x100fe20000004100 */
[----:B------:R-:W-:Y:S01]  /*1c10*/  F2FP.F16.F32.PACK_AB R23, R25, R24 ;  /* 0x000000181917723e */ /* 0x000fe200000000ff */
[----:B------:R-:W-:Y:S01]  /*1c20*/  FMUL.FTZ R89, R89, R44 ;  /* 0x0000002c59597220 */ /* 0x000fe20000410000 */
[----:B------:R-:W-:Y:S01]  /*1c30*/  F2FP.F16.F32.PACK_AB R21, R106, R55 ;  /* 0x000000376a15723e */ /* 0x000fe200000000ff */
[----:B------:R-:W-:Y:S01]  /*1c40*/  FMUL.FTZ R91, R46, R91 ;  /* 0x0000005b2e5b7220 */ /* 0x000fe20000410000 */
[----:B------:R-:W-:Y:S01]  /*1c50*/  F2FP.F16.F32.PACK_AB R24, R15, R26 ;  /* 0x0000001a0f18723e */ /* 0x000fe200000000ff */
[----:B------:R-:W1:Y:S01]  /*1c60*/  LDC R46, c[0x0][0x21c] ;  /* 0x00008700ff2e7b82 */ /* 0x000e620000000800 */
[----:B------:R-:W-:Y:S01]  /*1c70*/  F2FP.F16.F32.PACK_AB R25, R130, R71 ;  /* 0x000000478219723e */ /* 0x000fe200000000ff */
[----:B------:R-:W-:Y:S01]  /*1c80*/  FMUL.FTZ R71, R40, R85 ;  /* 0x0000005528477220 */ /* 0x000fe20000410000 */
[----:B------:R-:W-:Y:S01]  /*1c90*/  F2FP.F16.F32.PACK_AB R26, R17, R14 ;  /* 0x0000000e111a723e */ /* 0x000fe200000000ff */
[----:B------:R-:W-:Y:S01]  /*1ca0*/  IMAD R14, R112, UR6, RZ ;  /* 0x00000006700e7c24 */ /* 0x000fe2000f8e02ff */
[----:B------:R-:W-:Y:S01]  /*1cb0*/  F2FP.F16.F32.PACK_AB R27, R27, R16 ;  /* 0x000000101b1b723e */ /* 0x000fe200000000ff */
[----:B------:R-:W-:Y:S01]  /*1cc0*/  HADD2.F32 R40, -RZ, R74.H1_H1 ;  /* 0x3000004aff287230 */ /* 0x000fe20000004100 */
[----:B------:R-:W-:Y:S01]  /*1cd0*/  LEA R55, R18, R105, 0x4 ;  /* 0x0000006912377211 */ /* 0x000fe200078e20ff */
[----:B------:R-:W-:Y:S01]  /*1ce0*/  BAR.SYNC.DEFER_BLOCKING 0x0 ;  /* 0x0000000000007b1d */ /* 0x000fe20000010000 */
[----:B------:R-:W-:Y:S01]  /*1cf0*/  IADD3 R13, R13, R19, RZ ;  /* 0x000000130d0d7210 */ /* 0x000fe20007ffe0ff */
[----:B------:R-:W-:-:S02]  /*1d00*/  IMAD R93, R113, UR7, R14 ;  /* 0x00000007715d7c24 */ /* 0x000fc4000f8e020e */
[----:B------:R-:W-:Y:S01]  /*1d10*/  FMUL.FTZ R84, R36, R91 ;  /* 0x0000005b24547220 */ /* 0x000fe20000410000 */
[----:B------:R-:W-:Y:S02]  /*1d20*/  HADD2.F32 R44, -RZ, R7.H0_H0 ;  /* 0x20000007ff2c7230 */ /* 0x000fe40000004100 */
[----:B------:R-:W-:Y:S01]  /*1d30*/  IMAD.WIDE.U32 R66, R113, UR6, R12 ;  /* 0x0000000671427c25 */ /* 0x000fe2000f8e000c */
[----:B------:R-:W-:-:S03]  /*1d40*/  ULDC.64 UR6, c[0x0][0x320] ;  /* 0x0000c80000067ab9 */ /* 0x000fc60000000a00 */
[----:B------:R-:W-:Y:S01]  /*1d50*/  HADD2.F32 R36, -RZ, R9.H1_H1 ;  /* 0x30000009ff247230 */ /* 0x000fe20000004100 */
[----:B------:R-:W-:Y:S01]  /*1d60*/  IADD3 R67, R67, R93, RZ ;  /* 0x0000005d43437210 */ /* 0x000fe20007ffe0ff */
[----:B------:R2:W-:Y:S04]  /*1d70*/  STS.128 [R55], R20 ;  /* 0x0000001437007388 */ /* 0x0005e80000000c00 */
[----:B------:R3:W-:Y:S01]  /*1d80*/  STS.128 [R55+0x10], R24 ;  /* 0x0000101837007388 */ /* 0x0007e20000000c00 */
[----:B------:R-:W-:-:S03]  /*1d90*/  NOP ;  /* 0x0000000000007918 */ /* 0x000fc60000000000 */
[----:B------:R-:W4:Y:S04]  /*1da0*/  LDS.128 R12, [R0] ;  /* 0x00000000000c7984 */ /* 0x000f280000000c00 */
[----:B------:R-:W5:Y:S01]  /*1db0*/  LDS.128 R16, [R0+0x200] ;  /* 0x0002000000107984 */ /* 0x000f620000000c00 */
[----:B--2---:R-:W-:Y:S01]  /*1dc0*/  FFMA.FTZ R21, R71, R80, R132 ;  /* 0x0000005047157223 */ /* 0x004fe20000010084 */
[----:B------:R-:W-:Y:S01]  /*1dd0*/  FMUL.FTZ R80, R38, R89 ;  /* 0x0000005926507220 */ /* 0x000fe20000410000 */
[----:B0-----:R-:W-:Y:S01]  /*1de0*/  LEA R20, P0, R66, R94, 0x1 ;  /* 0x0000005e42147211 */ /* 0x001fe200078008ff */
[--C-:B------:R-:W-:Y:S02]  /*1df0*/  HADD2.F32 R22, -RZ, R4.reuse.H0_H0 ;  /* 0x20000004ff167230 */ /* 0x100fe40000004100 */
[----:B------:R-:W-:-:S02]  /*1e00*/  HADD2.F32 R23, -RZ, R4.H1_H1 ;  /* 0x30000004ff177230 */ /* 0x000fc40000004100 */
[--C-:B---3--:R-:W-:Y:S02]  /*1e10*/  HADD2.F32 R24, -RZ, R5.reuse.H0_H0 ;  /* 0x20000005ff187230 */ /* 0x108fe40000004100 */
[----:B------:R-:W-:Y:S02]  /*1e20*/  HADD2.F32 R25, -RZ, R5.H1_H1 ;  /* 0x30000005ff197230 */ /* 0x000fe40000004100 */
[----:B------:R-:W-:Y:S01]  /*1e30*/  FFMA.FTZ R5, R80, R40, R21 ;  /* 0x0000002850057223 */ /* 0x000fe20000010015 */
[----:B------:R-:W-:Y:S01]  /*1e40*/  HADD2.F32 R4, -RZ, R75.H0_H0 ;  /* 0x2000004bff047230 */ /* 0x000fe20000004100 */
[----:B------:R-:W-:Y:S01]  /*1e50*/  LEA.HI.X R21, R66, R95, R67, 0x1, P0 ;  /* 0x0000005f42157211 */ /* 0x000fe200000f0c43 */
[--C-:B------:R-:W-:Y:S01]  /*1e60*/  HADD2.F32 R26, -RZ, R6.reuse.H0_H0 ;  /* 0x20000006ff1a7230 */ /* 0x100fe20000004100 */
[----:B------:R-:W-:Y:S01]  /*1e70*/  ISETP.NE.U32.AND P0, PT, RZ, UR6, PT ;  /* 0x00000006ff007c0c */ /* 0x000fe2000bf05070 */
[----:B------:R-:W-:Y:S02]  /*1e80*/  HADD2.F32 R27, -RZ, R6.H1_H1 ;  /* 0x30000006ff1b7230 */ /* 0x000fe40000004100 */
[----:B------:R-:W-:Y:S01]  /*1e90*/  FFMA.FTZ R111, R84, R4, R5 ;  /* 0x00000004546f7223 */ /* 0x000fe20000010005 */
[----:B------:R-:W-:Y:S01]  /*1ea0*/  IMAD.WIDE R4, R99, 0x10, R20 ;  /* 0x0000001063047825 */ /* 0x000fe200078e0214 */
[----:B------:R-:W-:-:S03]  /*1eb0*/  ISETP.NE.AND.EX P0, PT, RZ, UR7, PT, P0 ;  /* 0x00000007ff007c0c */ /* 0x000fc6000bf05300 */
[----:B------:R-:W-:Y:S01]  /*1ec0*/  FMUL.FTZ R6, R45, R68 ;  /* 0x000000442d067220 */ /* 0x000fe20000410000 */
[----:B------:R-:W-:Y:S02]  /*1ed0*/  HADD2.F32 R38, -RZ, R7.H1_H1 ;  /* 0x30000007ff267230 */ /* 0x000fe40000004100 */
[----:B------:R-:W-:Y:S02]  /*1ee0*/  HADD2.F32 R7, -RZ, R75.H1_H1 ;  /* 0x3000004bff077230 */ /* 0x000fe40000004100 */
[----:B------:R-:W-:Y:S01]  /*1ef0*/  FMUL.FTZ R114, R35, R6 ;  /* 0x0000000623727220 */ /* 0x000fe20000410000 */
[--C-:B------:R-:W-:Y:S02]  /*1f00*/  HADD2.F32 R20, -RZ, R8.reuse.H0_H0 ;  /* 0x20000008ff147230 */ /* 0x100fe40000004100 */
[----:B------:R-:W-:Y:S02]  /*1f10*/  HADD2.F32 R21, -RZ, R8.H1_H1 ;  /* 0x30000008ff157230 */ /* 0x000fe40000004100 */
[----:B------:R-:W-:Y:S01]  /*1f20*/  FFMA.FTZ R111, R114, R7, R111 ;  /* 0x00000007726f7223 */ /* 0x000fe2000001006f */
[----:B------:R-:W-:-:S02]  /*1f30*/  HADD2.F32 R40, -RZ, R9.H0_H0 ;  /* 0x20000009ff287230 */ /* 0x000fc40000004100 */
[--C-:B------:R-:W-:Y:S02]  /*1f40*/  HADD2.F32 R66, -RZ, R10.reuse.H0_H0 ;  /* 0x2000000aff427230 */ /* 0x100fe40000004100 */
[----:B------:R-:W-:Y:S01]  /*1f50*/  HADD2.F32 R35, -RZ, R10.H1_H1 ;  /* 0x3000000aff237230 */ /* 0x000fe20000004100 */
[----:B----4-:R0:W-:Y:S01]  /*1f60*/  STG.E.128 desc[UR12][R4.64], R12 ;  /* 0x0000000c04007986 */ /* 0x0101e2000c101d0c */
[--C-:B------:R-:W-:Y:S02]  /*1f70*/  HADD2.F32 R67, -RZ, R11.reuse.H0_H0 ;  /* 0x2000000bff437230 */ /* 0x100fe40000004100 */
[----:B------:R-:W-:Y:S01]  /*1f80*/  HADD2.F32 R68, -RZ, R11.H1_H1 ;  /* 0x3000000bff447230 */ /* 0x000fe20000004100 */
[----:B-----5:R0:W-:Y:S01]  /*1f90*/  STG.E.128 desc[UR12][R4.64+0x200], R16 ;  /* 0x0002001004007986 */ /* 0x0201e2000c101d0c */
[----:B-1----:R-:W-:Y:S05]  /*1fa0*/  @!P0 BRA `(.L_x_3301) ;  /* 0x0000000000b48947 */ /* 0x002fea0003800000 */
[----:B------:R-:W-:Y:S01]  /*1fb0*/  BAR.SYNC.DEFER_BLOCKING 0x0 ;  /* 0x0000000000007b1d */ /* 0x000fe20000010000 */
[----:B0-----:R-:W-:Y:S01]  /*1fc0*/  FMUL.FTZ R4, R32, R51 ;  /* 0x0000003320047220 */ /* 0x001fe20000410000 */
[----:B------:R-:W-:Y:S01]  /*1fd0*/  FMUL.FTZ R5, R33, R48 ;  /* 0x0000003021057220 */ /* 0x000fe20000410000 */
[----:B------:R-:W-:Y:S01]  /*1fe0*/  FMUL.FTZ R53, R28, R53 ;  /* 0x000000351c357220 */ /* 0x000fe20000410000 */
[----:B------:R-:W-:Y:S01]  /*1ff0*/  FMUL.FTZ R50, R29, R50 ;  /* 0x000000321d327220 */ /* 0x000fe20000410000 */
[----:B------:R-:W-:-:S03]  /*2000*/  FMUL.FTZ R34, R34, R47 ;  /* 0x0000002f22227220 */ /* 0x000fc60000410000 */
[----:B------:R-:W0:Y:S01]  /*2010*/  LDC.64 R32, c[0x0][0x2c0] ;  /* 0x0000b000ff207b82 */ /* 0x000e220000000a00 */
        /* <DEDUP_REMOVED lines=13> */
[----:B------:R-:W-:-:S02]  /*20f0*/  F2FP.F16.F32.PACK_AB R6, R49, R34 ;  /* 0x000000223106723e */ /* 0x000fc400000000ff */
[----:B------:R-:W-:Y:S02]  /*2100*/  F2FP.F16.F32.PACK_AB R5, R50, R5 ;  /* 0x000000053205723e */ /* 0x000fe400000000ff */
[----:B------:R-:W-:Y:S02]  /*2110*/  F2FP.F16.F32.PACK_AB R4, R53, R4 ;  /* 0x000000043504723e */ /* 0x000fe400000000ff */
[----:B------:R-:W-:Y:S02]  /*2120*/  F2FP.F16.F32.PACK_AB R31, R9, R82 ;  /* 0x00000052091f723e */ /* 0x000fe400000000ff */
[----:B------:R-:W-:Y:S01]  /*2130*/  F2FP.F16.F32.PACK_AB R30, R8, R85 ;  /* 0x00000055081e723e */ /* 0x000fe200000000ff */
[----:B------:R1:W-:Y:S01]  /*2140*/  STS.128 [R55], R4 ;  /* 0x0000000437007388 */ /* 0x0003e20000000c00 */
[----:B------:R-:W-:Y:S01]  /*2150*/  F2FP.F16.F32.PACK_AB R29, R43, R42 ;  /* 0x0000002a2b1d723e */ /* 0x000fe200000000ff */
[----:B0-----:R-:W-:Y:S01]  /*2160*/  IMAD R18, R32, UR15, RZ ;  /* 0x0000000f20127c24 */ /* 0x001fe2000f8e02ff */
[----:B------:R-:W-:Y:S01]  /*2170*/  F2FP.F16.F32.PACK_AB R28, R70, R39 ;  /* 0x00000027461c723e */ /* 0x000fe200000000ff */
[----:B------:R-:W-:-:S04]  /*2180*/  IMAD.WIDE.U32 R16, R32, UR14, R196 ;  /* 0x0000000e20107c25 */ /* 0x000fc8000f8e00c4 */
[----:B------:R-:W-:Y:S01]  /*2190*/  STS.128 [R55+0x10], R28 ;  /* 0x0000101c37007388 */ /* 0x000fe20000000c00 */
[----:B------:R-:W-:-:S03]  /*21a0*/  NOP ;  /* 0x0000000000007918 */ /* 0x000fc60000000000 */
[----:B------:R-:W0:Y:S01]  /*21b0*/  LDS.128 R8, [R0] ;  /* 0x0000000000087984 */ /* 0x000e220000000c00 */
[----:B------:R-:W-:Y:S02]  /*21c0*/  IMAD R19, R33, UR14, R18 ;  /* 0x0000000e21137c24 */ /* 0x000fe4000f8e0212 */
[----:B------:R-:W-:Y:S01]  /*21d0*/  IMAD R18, R112, UR8, RZ ;  /* 0x0000000870127c24 */ /* 0x000fe2000f8e02ff */
[----:B------:R-:W2:Y:S02]  /*21e0*/  LDS.128 R12, [R0+0x200] ;  /* 0x00020000000c7984 */ /* 0x000ea40000000c00 */
[----:B------:R-:W-:Y:S01]  /*21f0*/  IADD3 R17, R17, R19, RZ ;  /* 0x0000001311117210 */ /* 0x000fe20007ffe0ff */
[C---:B-1----:R-:W-:Y:S02]  /*2200*/  IMAD R7, R113.reuse, UR9, R18 ;  /* 0x0000000971077c24 */ /* 0x042fe4000f8e0212 */
[----:B------:R-:W-:-:S05]  /*2210*/  IMAD.WIDE.U32 R4, R113, UR8, R16 ;  /* 0x0000000871047c25 */ /* 0x000fca000f8e0010 */
[----:B------:R-:W-:Y:S02]  /*2220*/  IADD3 R5, R5, R7, RZ ;  /* 0x0000000705057210 */ /* 0x000fe40007ffe0ff */
[----:B------:R-:W-:-:S04]  /*2230*/  LEA R6, P0, R4, UR6, 0x1 ;  /* 0x0000000604067c11 */ /* 0x000fc8000f8008ff */
[----:B------:R-:W-:-:S03]  /*2240*/  LEA.HI.X R7, R4, UR7, R5, 0x1, P0 ;  /* 0x0000000704077c11 */ /* 0x000fc600080f0c05 */
[----:B------:R-:W-:-:S05]  /*2250*/  IMAD.WIDE R4, R99, 0x10, R6 ;  /* 0x0000001063047825 */ /* 0x000fca00078e0206 */
[----:B0-----:R1:W-:Y:S04]  /*2260*/  STG.E.128 desc[UR12][R4.64], R8 ;  /* 0x0000000804007986 */ /* 0x0013e8000c101d0c */
[----:B--2---:R1:W-:Y:S02]  /*2270*/  STG.E.128 desc[UR12][R4.64+0x200], R12 ;  /* 0x0002000c04007986 */ /* 0x0043e4000c101d0c */
.L_x_3301:
[----:B------:R-:W-:Y:S01]  /*2280*/  ISETP.GE.AND P0, PT, R46, 0x1, PT ;  /* 0x000000012e00780c */ /* 0x000fe20003f06270 */
[----:B------:R-:W-:Y:S01]  /*2290*/  BAR.SYNC.DEFER_BLOCKING 0x0 ;  /* 0x0000000000007b1d */ /* 0x000fe20000010000 */
[----:B------:R-:W-:Y:S01]  /*22a0*/  HFMA2.MMA R98, -RZ, RZ, 0, 0 ;  /* 0x00000000ff627435 */ /* 0x000fe200000001ff */
        /* <DEDUP_REMOVED lines=19> */
[----:B------:R-:W-:Y:S01]  /*23e0*/  FADD.FTZ R44, R44, UR5 ;  /* 0x000000052c2c7e21 */ /* 0x000fe20008010000 */
[----:B------:R-:W-:Y:S01]  /*23f0*/  FADD.FTZ R40, R40, UR5 ;  /* 0x0000000528287e21 */ /* 0x000fe20008010000 */
[----:B------:R-:W-:Y:S01]  /*2400*/  FADD.FTZ R38, R66, UR5 ;  /* 0x0000000542267e21 */ /* 0x000fe20008010000 */
[----:B------:R-:W-:Y:S01]  /*2410*/  FADD.FTZ R36, R67, UR5 ;  /* 0x0000000543247e21 */ /* 0x000fe20008010000 */
[----:B------:R-:W-:Y:S01]  /*2420*/  FADD.FTZ R35, R68, UR5 ;  /* 0x0000000544237e21 */ /* 0x000fe20008010000 */
        /* <DEDUP_REMOVED lines=17> */
[----:B-1----:R-:W0:Y:S01]  /*2540*/  LDC R12, c[0x0][0x224] ;  /* 0x00008900ff0c7b82 */ /* 0x002e220000000800 */
[----:B------:R-:W-:Y:S01]  /*2550*/  FADD.FTZ R0, R2, R2 ;  /* 0x0000000202007221 */ /* 0x000fe20000010000 */
[----:B------:R-:W-:Y:S01]  /*2560*/  FADD.FTZ R17, R3, R3 ;  /* 0x0000000303117221 */ /* 0x000fe20000010000 */
[----:B------:R-:W-:Y:S01]  /*2570*/  FADD.FTZ R18, R57, R57 ;  /* 0x0000003939127221 */ /* 0x000fe20000010000 */
[----:B------:R-:W-:Y:S01]  /*2580*/  FADD.FTZ R16, R56, R56 ;  /* 0x0000003838107221 */ /* 0x000fe20000010000 */
[----:B------:R-:W-:Y:S01]  /*2590*/  FADD.FTZ R15, R58, R58 ;  /* 0x0000003a3a0f7221 */ /* 0x000fe20000010000 */
[----:B------:R-:W-:Y:S01]  /*25a0*/  FADD.FTZ R14, R59, R59 ;  /* 0x0000003b3b0e7221 */ /* 0x000fe20000010000 */
[----:B------:R-:W-:Y:S01]  /*25b0*/  FADD.FTZ R13, R61, R61 ;  /* 0x0000003d3d0d7221 */ /* 0x000fe20000010000 */
[----:B------:R-:W1:Y:S01]  /*25c0*/  LDC.64 R106, c[0x0][0x2e0] ;  /* 0x0000b800ff6a7b82 */ /* 0x000e620000000a00 */
[----:B------:R-:W-:Y:S01]  /*25d0*/  FADD.FTZ R11, R60, R60 ;  /* 0x0000003c3c0b7221 */ /* 0x000fe20000010000 */
[----:B------:R-:W-:Y:S01]  /*25e0*/  FADD.FTZ R10, R62, R62 ;  /* 0x0000003e3e0a7221 */ /* 0x000fe20000010000 */
[----:B------:R-:W-:Y:S01]  /*25f0*/  FADD.FTZ R9, R63, R63 ;  /* 0x0000003f3f097221 */ /* 0x000fe20000010000 */
[----:B------:R-:W-:Y:S01]  /*2600*/  FADD.FTZ R8, R65, R65 ;  /* 0x0000004141087221 */ /* 0x000fe20000010000 */
[----:B------:R-:W-:Y:S01]  /*2610*/  FADD.FTZ R7, R64, R64 ;  /* 0x0000004040077221 */ /* 0x000fe20000010000 */
[----:B------:R-:W-:Y:S01]  /*2620*/  FADD.FTZ R6, R71, R71 ;  /* 0x0000004747067221 */ /* 0x000fe20000010000 */
[----:B------:R-:W-:Y:S01]  /*2630*/  FADD.FTZ R5, R80, R80 ;  /* 0x0000005050057221 */ /* 0x000fe20000010000 */
[----:B------:R-:W2:Y:S01]  /*2640*/  LDC.64 R108, c[0x0][0x2d8] ;  /* 0x0000b600ff6c7b82 */ /* 0x000ea20000000a00 */
        /* <DEDUP_REMOVED lines=12> */
.L_x_3333:
[----:B------:R-:W3:Y:S01]  /*2710*/  LDC.64 R64, c[0x0][0x2d0] ;  /* 0x0000b400ff407b82 */ /* 0x000ee20000000a00 */
[----:B01----:R-:W-:Y:S01]  /*2720*/  IMAD R58, R112, UR20, RZ ;  /* 0x00000014703a7c24 */ /* 0x003fe2000f8e02ff */
        /* <DEDUP_REMOVED lines=8> */
[----:B---3--:R-:W-:-:S04]  /*27b0*/  LEA R58, P0, R56, R64, 0x3 ;  /* 0x00000040383a7211 */ /* 0x008fc800078018ff */
[----:B------:R-:W-:-:S05]  /*27c0*/  LEA.HI.X R59, R56, R65, R57, 0x3, P0 ;  /* 0x00000041383b7211 */ /* 0x000fca00000f1c39 */
[----:B------:R-:W3:Y:S01]  /*27d0*/  LDG.E.64 R56, desc[UR12][R58.64] ;  /* 0x0000000c3a387981 */ /* 0x000ee2000c1e1b00 */
[----:B------:R-:W-:-:S04]  /*27e0*/  LOP3.LUT P0, RZ, R104, 0x1f, RZ, 0xc0, !PT ;  /* 0x0000001f68ff7812 */ /* 0x000fc8000780c0ff */
[----:B------:R-:W-:-:S13]  /*27f0*/  ISETP.LT.OR P2, PT, R103, 0x2, P0 ;  /* 0x000000026700780c */ /* 0x000fda0000741670 */
[----:B------:R-:W4:Y:S01]  /*2800*/  @!P2 LDC R70, c[0x0][0x21c] ;  /* 0x00008700ff46ab82 */ /* 0x000f220000000800 */
[--C-:B------:R-:W-:Y:S02]  /*2810*/  HADD2.F32 R127, -RZ, R76.reuse.H0_H0 ;  /* 0x2000004cff7f7230 */ /* 0x100fe40000004100 */
[----:B------:R-:W-:-:S03]  /*2820*/  HADD2.F32 R126, -RZ, R76.H1_H1 ;  /* 0x3000004cff7e7230 */ /* 0x000fc60000004100 */
[----:B------:R-:W-:Y:S02]  /*2830*/  FMUL.FTZ R225, R50, R127 ;  /* 0x0000007f32e17220 */ /* 0x000fe40000410000 */
[----:B------:R-:W-:Y:S01]  /*2840*/  FMUL.FTZ R224, R49, R126 ;  /* 0x0000007e31e07220 */ /* 0x000fe20000410000 */
[--C-:B------:R-:W-:Y:S02]  /*2850*/  HADD2.F32 R125, -RZ, R77.reuse.H0_H0 ;  /* 0x2000004dff7d7230 */ /* 0x100fe40000004100 */
[----:B------:R-:W-:-:S03]  /*2860*/  HADD2.F32 R124, -RZ, R77.H1_H1 ;  /* 0x3000004dff7c7230 */ /* 0x000fc60000004100 */
[----:B------:R-:W-:Y:S02]  /*2870*/  FMUL.FTZ R223, R48, R125 ;  /* 0x0000007d30df7220 */ /* 0x000fe40000410000 */
[----:B------:R-:W-:Y:S01]  /*2880*/  FMUL.FTZ R222, R47, R124 ;  /* 0x0000007c2fde7220 */ /* 0x000fe20000410000 */
[----:B------:R-:W-:-:S05]  /*2890*/  HADD2.F32 R123, -RZ, R78.H0_H0 ;  /* 0x2000004eff7b7230 */ /* 0x000fca0000004100 */
[----:B------:R-:W-:Y:S01]  /*28a0*/  FMUL.FTZ R221, R46, R123 ;  /* 0x0000007b2edd7220 */ /* 0x000fe20000410000 */
[----:B---3--:R-:W-:Y:S02]  /*28b0*/  R2UR UR31, R57 ;  /* 0x00000000391f72ca */ /* 0x008fe400000e0000 */
[----:B------:R-:W-:Y:S01]  /*28c0*/  R2UR UR30, R56 ;  /* 0x00000000381e72ca */ /* 0x000fe200000e0000 */
[----:B------:R-:W-:-:S04]  /*28d0*/  IMAD R56, R112, UR10, RZ ;  /* 0x0000000a70387c24 */ /* 0x000fc8000f8e02ff */
[----:B------:R-:W-:-:S06]  /*28e0*/  IMAD R69, R113, UR11, R56 ;  /* 0x0000000b71457c24 */ /* 0x000fcc000f8e0238 */
[----:B------:R-:W-:Y:S01]  /*28f0*/  FMUL.FTZ R57, R50, UR31 ;  /* 0x0000001f32397c20 */ /* 0x000fe20008410000 */
[----:B------:R-:W-:-:S03]  /*2900*/  FMUL.FTZ R56, R40, UR31 ;  /* 0x0000001f28387c20 */ /* 0x000fc60008410000 */
        /* <DEDUP_REMOVED lines=12> */
[----:B---3--:R-:W-:Y:S01]  /*29d0*/  FMUL.RZ R60, R57, 0.15915493667125701904 ;  /* 0x3e22f983393c7820 */ /* 0x008fe2000040c000 */
[----:B------:R-:W-:-:S06]  /*29e0*/  FMUL.FTZ R57, R45, UR31 ;  /* 0x0000001f2d397c20 */ /* 0x000fcc0008410000 */
[----:B------:R3:W-:Y:S08]  /*29f0*/  MUFU.COS R160, R61 ;  /* 0x0000003d00a07308 */ /* 0x0007f00000000000 */
[----:B------:R-:W-:Y:S01]  /*2a00*/  MUFU.SIN R82, R60 ;  /* 0x0000003c00527308 */ /* 0x000fe20000000400 */
[----:B---3--:R-:W-:Y:S01]  /*2a10*/  FMUL.RZ R61, R57, 0.15915493667125701904 ;  /* 0x3e22f983393d7820 */ /* 0x008fe2000040c000 */
[----:B------:R-:W-:-:S04]  /*2a20*/  FMUL.FTZ R57, R44, UR31 ;  /* 0x0000001f2c397c20 */ /* 0x000fc80008410000 */
[----:B------:R-:W-:Y:S01]  /*2a30*/  FMUL.RZ R63, R57, 0.15915493667125701904 ;  /* 0x3e22f983393f7820 */ /* 0x000fe2000040c000 */
[----:B------:R-:W-:Y:S01]  /*2a40*/  FMUL.FTZ R57, R43, UR31 ;  /* 0x0000001f2b397c20 */ /* 0x000fe20008410000 */
[----:B------:R3:W-:Y:S03]  /*2a50*/  MUFU.COS R154, R60 ;  /* 0x0000003c009a7308 */ /* 0x0007e60000000000 */
[----:B------:R-:W-:Y:S01]  /*2a60*/  FMUL.RZ R64, R57, 0.15915493667125701904 ;  /* 0x3e22f98339407820 */ /* 0x000fe2000040c000 */
[----:B------:R-:W-:-:S04]  /*2a70*/  FMUL.FTZ R57, R42, UR31 ;  /* 0x0000001f2a397c20 */ /* 0x000fc80008410000 */
[----:B------:R-:W-:Y:S01]  /*2a80*/  MUFU.SIN R157, R58 ;  /* 0x0000003a009d7308 */ /* 0x000fe20000000400 */
[----:B---3--:R-:W-:Y:S02]  /*2a90*/  IMAD R60, R112, UR18, RZ ;  /* 0x00000012703c7c24 */ /* 0x008fe4000f8e02ff */
[----:B------:R-:W-:Y:S01]  /*2aa0*/  FMUL.RZ R66, R57, 0.15915493667125701904 ;  /* 0x3e22f98339427820 */ /* 0x000fe2000040c000 */
[----:B------:R-:W-:-:S04]  /*2ab0*/  FMUL.FTZ R57, R41, UR31 ;  /* 0x0000001f29397c20 */ /* 0x000fc80008410000 */
[----:B------:R-:W-:Y:S08]  /*2ac0*/  MUFU.COS R67, R58 ;  /* 0x0000003a00437308 */ /* 0x000ff00000000000 */
[----:B------:R-:W-:Y:S08]  /*2ad0*/  MUFU.SIN R155, R59 ;  /* 0x0000003b009b7308 */ /* 0x000ff00000000400 */
[----:B------:R3:W-:Y:S08]  /*2ae0*/  MUFU.COS R81, R59 ;  /* 0x0000003b00517308 */ /* 0x0007f00000000000 */
[----:B------:R-:W-:Y:S01]  /*2af0*/  MUFU.SIN R86, R61 ;  /* 0x0000003d00567308 */ /* 0x000fe20000000400 */
[----:B---3--:R-:W-:-:S07]  /*2b00*/  IMAD.WIDE.U32 R58, R113, UR18, RZ ;  /* 0x00000012713a7c25 */ /* 0x008fce000f8e00ff */
[----:B------:R3:W-:Y:S08]  /*2b10*/  MUFU.COS R152, R61 ;  /* 0x0000003d00987308 */ /* 0x0007f00000000000 */
[----:B------:R-:W-:Y:S01]  /*2b20*/  MUFU.SIN R149, R63 ;  /* 0x0000003f00957308 */ /* 0x000fe20000000400 */
[----:B---3--:R-:W-:-:S05]  /*2b30*/  IMAD R61, R113, UR19, R60 ;  /* 0x00000013713d7c24 */ /* 0x008fca000f8e023c */
[----:B------:R-:W-:Y:S01]  /*2b40*/  IADD3 R59, R59, R61, RZ ;  /* 0x0000003d3b3b7210 */ /* 0x000fe20007ffe0ff */
[----:B------:R-:W-:Y:S01]  /*2b50*/  IMAD.WIDE.U32 R60, R113, UR10, RZ ;  /* 0x0000000a713c7c25 */ /* 0x000fe2000f8e00ff */
[----:B------:R3:W-:Y:S03]  /*2b60*/  MUFU.COS R83, R63 ;  /* 0x0000003f00537308 */ /* 0x0007e60000000000 */
[----:B------:R-:W-:Y:S01]  /*2b70*/  IMAD.WIDE.U32 R58, R2, UR16, R58 ;  /* 0x00000010023a7c25 */ /* 0x000fe2000f8e003a */
[----:B------:R-:W-:Y:S02]  /*2b80*/  IADD3 R61, R61, R69, RZ ;  /* 0x000000453d3d7210 */ /* 0x000fe40007ffe0ff */
[----:B--2---:R-:W-:Y:S01]  /*2b90*/  LEA R56, P1, R58, R108, 0x3 ;  /* 0x0000006c3a387211 */ /* 0x004fe200078218ff */
[----:B---3--:R-:W-:Y:S01]  /*2ba0*/  FMUL.RZ R63, R57, 0.15915493667125701904 ;  /* 0x3e22f983393f7820 */ /* 0x008fe2000040c000 */
[----:B------:R-:W-:Y:S01]  /*2bb0*/  IMAD R57, R62, UR16, RZ ;  /* 0x000000103e397c24 */ /* 0x000fe2000f8e02ff */
[----:B------:R-:W-:Y:S03]  /*2bc0*/  MUFU.SIN R114, R64 ;  /* 0x0000004000727308 */ /* 0x000fe60000000400 */
[----:B------:R-:W-:-:S05]  /*2bd0*/  IMAD R57, R2, UR17, R57 ;  /* 0x0000001102397c24 */ /* 0x000fca000f8e0239 */
[----:B------:R-:W-:Y:S01]  /*2be0*/  IADD3 R57, R59, R57, RZ ;  /* 0x000000393b397210 */ /* 0x000fe20007ffe0ff */
[----:B------:R-:W-:Y:S01]  /*2bf0*/  IMAD R59, R62, UR8, RZ ;  /* 0x000000083e3b7c24 */ /* 0x000fe2000f8e02ff */
[----:B------:R-:W-:Y:S01]  /*2c00*/  MUFU.SIN R118, R63 ;  /* 0x0000003f00767308 */ /* 0x000fe20000000400 */
[----:B------:R-:W-:Y:S02]  /*2c10*/  MOV R62, UR30 ;  /* 0x0000001e003e7c02 */ /* 0x000fe40008000f00 */
[----:B------:R-:W-:-:S05]  /*2c20*/  LEA.HI.X R57, R58, R109, R57, 0x3, P1 ;  /* 0x0000006d3a397211 */ /* 0x000fca00008f1c39 */
[----:B------:R2:W-:Y:S01]  /*2c30*/  MUFU.COS R144, R63 ;  /* 0x0000003f00907308 */ /* 0x0005e20000000000 */
[----:B------:R-:W3:Y:S07]  /*2c40*/  LDG.E.64 R56, desc[UR12][R56.64] ;  /* 0x0000000c38387981 */ /* 0x000eee000c1e1b00 */
[----:B------:R0:W-:Y:S01]  /*2c50*/  MUFU.COS R148, R64 ;  /* 0x0000004000947308 */ /* 0x0001e20000000000 */
[C---:B--2---:R-:W-:Y:S02]  /*2c60*/  IMAD R63, R2.reuse, UR9, R59 ;  /* 0x00000009023f7c24 */ /* 0x044fe4000f8e023b */
[----:B------:R-:W-:Y:S01]  /*2c70*/  IMAD.WIDE.U32 R58, R2, UR8, R60 ;  /* 0x00000008023a7c25 */ /* 0x000fe2000f8e003c */
[----:B------:R-:W-:-:S03]  /*2c80*/  IADD3 R61, R103, -0x1, RZ ;  /* 0xffffffff673d7810 */ /* 0x000fc60007ffe0ff */
[----:B------:R-:W-:Y:S01]  /*2c90*/  FMUL.FTZ R60, R62, 1.4426950216293334961 ;  /* 0x3fb8aa3b3e3c7820 */ /* 0x000fe20000410000 */
[----:B------:R-:W-:-:S03]  /*2ca0*/  IADD3 R63, R59, R63, RZ ;  /* 0x0000003f3b3f7210 */ /* 0x000fc60007ffe0ff */
[----:B0-----:R-:W-:Y:S01]  /*2cb0*/  FMUL.FTZ R64, R50, R60 ;  /* 0x0000003c32407220 */ /* 0x001fe20000410000 */
[C---:B-1----:R-:W-:Y:S01]  /*2cc0*/  LEA R62, P1, R58.reuse, R106, 0x3 ;  /* 0x0000006a3a3e7211 */ /* 0x042fe200078218ff */
[----:B------:R-:W-:Y:S01]  /*2cd0*/  MUFU.SIN R116, R66 ;  /* 0x0000004200747308 */ /* 0x000fe20000000400 */
[----:B------:R-:W-:Y:S02]  /*2ce0*/  LEA.HI R59, R61, R61, RZ, 0x1 ;  /* 0x0000003d3d3b7211 */ /* 0x000fe400078f08ff */
[----:B------:R-:W-:Y:S02]  /*2cf0*/  LEA.HI.X R63, R58, R107, R63, 0x3, P1 ;  /* 0x0000006b3a3f7211 */ /* 0x000fe400008f1c3f */
[----:B------:R-:W-:Y:S02]  /*2d00*/  LOP3.LUT R58, R59, 0xfffffe, RZ, 0xc0, !PT ;  /* 0x00fffffe3b3a7812 */ /* 0x000fe400078ec0ff */
[----:B------:R-:W-:Y:S01]  /*2d10*/  ISETP.NE.AND P1, PT, R104, RZ, PT ;  /* 0x000000ff6800720c */ /* 0x000fe20003f25270 */
[----:B------:R-:W0:Y:S01]  /*2d20*/  MUFU.EX2 R64, R64 ;  /* 0x0000004000407308 */ /* 0x000e220000000800 */
[----:B------:R-:W-:-:S02]  /*2d30*/  IADD3 R61, R61, -R58, RZ ;  /* 0x8000003a3d3d7210 */ /* 0x000fc40007ffe0ff */
[----:B------:R1:W3:Y:S01]  /*2d40*/  LDG.E.64 R58, desc[UR12][R62.64] ;  /* 0x0000000c3e3a7981 */ /* 0x0002e2000c1e1b00 */
[----:B------:R-:W-:-:S04]  /*2d50*/  @!P2 IADD3 R69, R103, -0x2, RZ ;  /* 0xfffffffe6745a810 */ /* 0x000fc80007ffe0ff */
[----:B------:R2:W-:Y:S08]  /*2d60*/  MUFU.COS R146, R66 ;  /* 0x0000004200927308 */ /* 0x0005f00000000000 */
[----:B------:R-:W-:Y:S01]  /*2d70*/  MUFU.SIN R141, R68 ;  /* 0x00000044008d7308 */ /* 0x000fe20000000400 */
[----:B--2---:R-:W-:-:S04]  /*2d80*/  FMUL.FTZ R66, R39, UR31 ;  /* 0x0000001f27427c20 */ /* 0x004fc80008410000 */
[----:B------:R-:W-:Y:S01]  /*2d90*/  FMUL.RZ R71, R66, 0.15915493667125701904 ;  /* 0x3e22f98342477820 */ /* 0x000fe2000040c000 */
[----:B------:R-:W-:Y:S02]  /*2da0*/  IADD3 R66, R104, 0x200, RZ ;  /* 0x0000020068427810 */ /* 0x000fe40007ffe0ff */
[----:B------:R-:W-:Y:S01]  /*2db0*/  @!P1 LEA R66, R61, R2, 0x8 ;  /* 0x000000023d429211 */ /* 0x000fe200078e40ff */
[----:B----4-:R-:W-:Y:S02]  /*2dc0*/  @!P2 IMAD R61, R69, R70, R2 ;  /* 0x00000046453da224 */ /* 0x010fe400078e0202 */
[C---:B0-----:R-:W-:Y:S01]  /*2dd0*/  FMUL.FTZ R84, R64.reuse, R65 ;  /* 0x0000004140547220 */ /* 0x041fe20000410000 */
[----:B------:R-:W-:Y:S01]  /*2de0*/  FMUL.FTZ R85, R64, R85 ;  /* 0x0000005540557220 */ /* 0x000fe20000410000 */
[----:B------:R-:W-:Y:S01]  /*2df0*/  LEA R66, R66, R105, 0x3 ;  /* 0x0000006942427211 */ /* 0x000fe200078e18ff */
[----:B-1----:R-:W-:-:S04]  /*2e00*/  @!P2 IMAD.WIDE R62, R61, 0x10, R202 ;  /* 0x000000103d3ea825 */ /* 0x002fc800078e02ca */
[----:B------:R-:W-:Y:S01]  /*2e10*/  FMUL.FTZ R61, R37, UR31 ;  /* 0x0000001f253d7c20 */ /* 0x000fe20008410000 */
[----:B------:R0:W-:Y:S01]  /*2e20*/  MUFU.COS R117, R68 ;  /* 0x0000004400757308 */ /* 0x0001e20000000000 */
[----:B------:R1:W-:Y:S02]  /*2e30*/  STS.64 [R66+0x2510], R84 ;  /* 0x0025105442007388 */ /* 0x0003e40000000a00 */
[----:B------:R-:W-:Y:S01]  /*2e40*/  FMUL.RZ R65, R61, 0.15915493667125701904 ;  /* 0x3e22f9833d417820 */ /* 0x000fe2000040c000 */
[----:B------:R-:W-:-:S04]  /*2e50*/  FMUL.FTZ R61, R36, UR31 ;  /* 0x0000001f243d7c20 */ /* 0x000fc80008410000 */
[----:B------:R-:W-:Y:S01]  /*2e60*/  FMUL.RZ R115, R61, 0.15915493667125701904 ;  /* 0x3e22f9833d737820 */ /* 0x000fe2000040c000 */
[-C--:B------:R-:W-:Y:S01]  /*2e70*/  FMUL.FTZ R61, R49, R60.reuse ;  /* 0x0000003c313d7220 */ /* 0x080fe20000410000 */
[----:B------:R-:W-:Y:S01]  /*2e80*/  FMUL.FTZ R64, R48, R60 ;  /* 0x0000003c30407220 */ /* 0x000fe20000410000 */
[----:B------:R-:W-:Y:S01]  /*2e90*/  MUFU.SIN R135, R65 ;  /* 0x0000004100877308 */ /* 0x000fe20000000400 */
[----:B0-----:R-:W-:Y:S01]  /*2ea0*/  FMUL.FTZ R68, R38, UR31 ;  /* 0x0000001f26447c20 */ /* 0x001fe20008410000 */
[----:B------:R-:W-:-:S06]  /*2eb0*/  HFMA2.MMA R69, -RZ, RZ, 0, 0 ;  /* 0x00000000ff457435 */ /* 0x000fcc00000001ff */
[----:B------:R0:W-:Y:S01]  /*2ec0*/  MUFU.COS R119, R65 ;  /* 0x0000004100777308 */ /* 0x0001e20000000000 */
[----:B------:R-:W-:Y:S01]  /*2ed0*/  FMUL.RZ R87, R68, 0.15915493667125701904 ;  /* 0x3e22f98344577820 */ /* 0x000fe2000040c000 */
[----:B------:R-:W-:-:S06]  /*2ee0*/  MOV R68, 0x3f800000 ;  /* 0x3f80000000447802 */ /* 0x000fcc0000000f00 */
[----:B------:R-:W2:Y:S01]  /*2ef0*/  MUFU.EX2 R61, R61 ;  /* 0x0000003d003d7308 */ /* 0x000ea20000000800 */
[-C--:B0-----:R-:W-:Y:S01]  /*2f00*/  FMUL.FTZ R65, R45, R60.reuse ;  /* 0x0000003c2d417220 */ /* 0x081fe20000410000 */
[----:B-1----:R-:W-:-:S06]  /*2f10*/  FMUL.FTZ R66, R44, R60 ;  /* 0x0000003c2c427220 */ /* 0x002fcc0000410000 */
[----:B------:R-:W0:Y:S08]  /*2f20*/  MUFU.EX2 R64, R64 ;  /* 0x0000004000407308 */ /* 0x000e300000000800 */
[----:B------:R-:W-:Y:S08]  /*2f30*/  MUFU.SIN R120, R71 ;  /* 0x0000004700787308 */ /* 0x000ff00000000400 */
[----:B------:R1:W-:Y:S08]  /*2f40*/  MUFU.COS R140, R71 ;  /* 0x00000047008c7308 */ /* 0x0003f00000000000 */
[----:B------:R-:W4:Y:S01]  /*2f50*/  MUFU.EX2 R65, R65 ;  /* 0x0000004100417308 */ /* 0x000f220000000800 */
[----:B-1----:R-:W-:Y:S01]  /*2f60*/  CS2R R70, SRZ ;  /* 0x0000000000467805 */ /* 0x002fe2000001ff00 */
[----:B------:R-:W-:Y:S01]  /*2f70*/  BAR.SYNC.DEFER_BLOCKING 0x0 ;  /* 0x0000000000007b1d */ /* 0x000fe20000010000 */
[C---:B--2---:R-:W-:Y:S01]  /*2f80*/  FMUL.FTZ R159, R61.reuse, R80 ;  /* 0x000000503d9f7220 */ /* 0x044fe20000410000 */
[----:B------:R-:W-:-:S04]  /*2f90*/  FMUL.FTZ R160, R61, R160 ;  /* 0x000000a03da07220 */ /* 0x000fc80000410000 */
[----:B------:R-:W1:Y:S01]  /*2fa0*/  MUFU.EX2 R66, R66 ;  /* 0x0000004200427308 */ /* 0x000e620000000800 */
[C---:B0-----:R-:W-:Y:S01]  /*2fb0*/  FMUL.FTZ R158, R64.reuse, R67 ;  /* 0x00000043409e7220 */ /* 0x041fe20000410000 */
[----:B------:R-:W-:Y:S01]  /*2fc0*/  FMUL.FTZ R157, R64, R157 ;  /* 0x0000009d409d7220 */ /* 0x000fe20000410000 */
[-C--:B------:R-:W-:Y:S01]  /*2fd0*/  FMUL.FTZ R61, R41, R60.reuse ;  /* 0x0000003c293d7220 */ /* 0x080fe20000410000 */
[----:B------:R-:W-:Y:S01]  /*2fe0*/  FMUL.FTZ R64, RZ, R159 ;  /* 0x0000009fff407220 */ /* 0x000fe20000410000 */
[----:B------:R0:W5:Y:S02]  /*2ff0*/  @!P2 LDG.E.128 R68, desc[UR12][R62.64] ;  /* 0x0000000c3e44a981 */ /* 0x000164000c1e1d00 */
[-C--:B0-----:R-:W-:Y:S01]  /*3000*/  FMUL.FTZ R62, R47, R60.reuse ;  /* 0x0000003c2f3e7220 */ /* 0x081fe20000410000 */
[----:B------:R-:W-:-:S05]  /*3010*/  FMUL.FTZ R63, R46, R60 ;  /* 0x0000003c2e3f7220 */ /* 0x000fca0000410000 */
[----:B------:R-:W0:Y:S01]  /*3020*/  MUFU.EX2 R62, R62 ;  /* 0x0000003e003e7308 */ /* 0x000e220000000800 */
[C---:B----4-:R-:W-:Y:S01]  /*3030*/  FMUL.FTZ R152, R65.reuse, R152 ;  /* 0x0000009841987220 */ /* 0x050fe20000410000 */
[----:B------:R-:W-:Y:S01]  /*3040*/  FMUL.FTZ R151, R65, R86 ;  /* 0x0000005641977220 */ /* 0x000fe20000410000 */
[----:B------:R-:W-:-:S05]  /*3050*/  FFMA.FTZ R65, R225, R160, -R64 ;  /* 0x000000a0e1417223 */ /* 0x000fca0000010840 */
[----:B------:R2:W-:Y:S01]  /*3060*/  MUFU.EX2 R143, R61 ;  /* 0x0000003d008f7308 */ /* 0x0005e20000000800 */
[----:B------:R-:W-:Y:S01]  /*3070*/  FADD.FTZ R65, R224, R65 ;  /* 0x00000041e0417221 */ /* 0x000fe20000010000 */
[----:B-1----:R-:W-:-:S06]  /*3080*/  FMUL.FTZ R150, R66, R83 ;  /* 0x0000005342967220 */ /* 0x002fcc0000410000 */
[----:B------:R-:W1:Y:S01]  /*3090*/  MUFU.EX2 R63, R63 ;  /* 0x0000003f003f7308 */ /* 0x000e620000000800 */
[----:B--2---:R-:W-:Y:S01]  /*30a0*/  FMUL.FTZ R61, R225, R159 ;  /* 0x0000009fe13d7220 */ /* 0x004fe20000410000 */
[----:B------:R-:W-:-:S03]  /*30b0*/  FMUL.FTZ R149, R66, R149 ;  /* 0x0000009542957220 */ /* 0x000fc60000410000 */
[----:B------:R-:W-:Y:S01]  /*30c0*/  FFMA.FTZ R64, RZ, R160, R61 ;  /* 0x000000a0ff407223 */ /* 0x000fe2000001003d */
[-C--:B------:R-:W-:Y:S01]  /*30d0*/  FMUL.FTZ R61, R38, R60.reuse ;  /* 0x0000003c263d7220 */ /* 0x080fe20000410000 */
[C---:B------:R-:W-:Y:S02]  /*30e0*/  FMUL.FTZ R67, R157.reuse, R65 ;  /* 0x000000419d437220 */ /* 0x040fe40000410000 */
[----:B------:R-:W-:Y:S01]  /*30f0*/  FADD.FTZ R66, RZ, R64 ;  /* 0x00000040ff427221 */ /* 0x000fe20000010000 */
[C---:B0-----:R-:W-:Y:S01]  /*3100*/  FMUL.FTZ R156, R62.reuse, R81 ;  /* 0x000000513e9c7220 */ /* 0x041fe20000410000 */
[----:B------:R-:W-:Y:S01]  /*3110*/  FMUL.FTZ R155, R62, R155 ;  /* 0x0000009b3e9b7220 */ /* 0x000fe20000410000 */
[----:B------:R-:W-:Y:S01]  /*3120*/  FMUL.FTZ R62, R40, R60 ;  /* 0x0000003c283e7220 */ /* 0x000fe20000410000 */
[-C--:B------:R-:W-:Y:S01]  /*3130*/  FMUL.FTZ R80, R157, R66.reuse ;  /* 0x000000429d507220 */ /* 0x080fe20000410000 */
[C---:B------:R-:W-:Y:S01]  /*3140*/  FFMA.FTZ R67, R158.reuse, R66, R67 ;  /* 0x000000429e437223 */ /* 0x040fe20000010043 */
[----:B------:R-:W-:Y:S02]  /*3150*/  MUFU.SIN R122, R87 ;  /* 0x00000057007a7308 */ /* 0x000fe40000000400 */
[----:B------:R-:W-:Y:S01]  /*3160*/  FFMA.FTZ R80, R158, R65, -R80 ;  /* 0x000000419e507223 */ /* 0x000fe20000010850 */
[----:B------:R-:W-:Y:S01]  /*3170*/  FADD.FTZ R67, RZ, R67 ;  /* 0x00000043ff437221 */ /* 0x000fe20000010000 */
[----:B-1----:R-:W-:-:S04]  /*3180*/  FMUL.FTZ R154, R63, R154 ;  /* 0x0000009a3f9a7220 */ /* 0x002fc80000410000 */
[----:B------:R-:W-:Y:S01]  /*3190*/  MUFU.COS R138, R87 ;  /* 0x00000057008a7308 */ /* 0x000fe20000000000 */
[----:B------:R-:W-:Y:S01]  /*31a0*/  FMUL.FTZ R153, R63, R82 ;  /* 0x000000523f997220 */ /* 0x000fe20000410000 */
[----:B------:R-:W-:-:S06]  /*31b0*/  FMUL.FTZ R63, R39, R60 ;  /* 0x0000003c273f7220 */ /* 0x000fcc0000410000 */
[----:B------:R-:W0:Y:S01]  /*31c0*/  MUFU.EX2 R61, R61 ;  /* 0x0000003d003d7308 */ /* 0x000e220000000800 */
[----:B------:R-:W-:Y:S01]  /*31d0*/  FMUL.FTZ R65, R36, R60 ;  /* 0x0000003c24417220 */ /* 0x000fe20000410000 */
[----:B------:R-:W-:Y:S01]  /*31e0*/  FADD.FTZ R80, R223, R80 ;  /* 0x00000050df507221 */ /* 0x000fe20000010000 */
[----:B------:R-:W-:-:S05]  /*31f0*/  FMUL.FTZ R81, R155, R67 ;  /* 0x000000439b517220 */ /* 0x000fca0000410000 */
[----:B------:R-:W1:Y:S01]  /*3200*/  MUFU.EX2 R62, R62 ;  /* 0x0000003e003e7308 */ /* 0x000e620000000800 */
[----:B------:R-:W-:Y:S01]  /*3210*/  FMUL.FTZ R64, R37, R60 ;  /* 0x0000003c25407220 */ /* 0x000fe20000410000 */
[-C--:B------:R-:W-:Y:S01]  /*3220*/  FFMA.FTZ R81, R156, R80.reuse, -R81 ;  /* 0x000000509c517223 */ /* 0x080fe20000010851 */
[----:B------:R-:W-:-:S05]  /*3230*/  FMUL.FTZ R83, R155, R80 ;  /* 0x000000509b537220 */ /* 0x000fca0000410000 */
[----:B------:R-:W2:Y:S01]  /*3240*/  MUFU.EX2 R63, R63 ;  /* 0x0000003f003f7308 */ /* 0x000ea20000000800 */
[----:B------:R-:W-:Y:S01]  /*3250*/  FFMA.FTZ R83, R156, R67, R83 ;  /* 0x000000439c537223 */ /* 0x000fe20000010053 */
[----:B------:R-:W-:Y:S01]  /*3260*/  FADD.FTZ R81, R222, R81 ;  /* 0x00000051de517221 */ /* 0x000fe20000010000 */
[----:B0-----:R-:W-:-:S05]  /*3270*/  FMUL.FTZ R138, R61, R138 ;  /* 0x0000008a3d8a7220 */ /* 0x001fca0000410000 */
[----:B------:R-:W-:Y:S01]  /*3280*/  MUFU.SIN R128, R115 ;  /* 0x0000007300807308 */ /* 0x000fe20000000400 */
[----:B------:R-:W-:Y:S01]  /*3290*/  FMUL.FTZ R137, R61, R122 ;  /* 0x0000007a3d897220 */ /* 0x000fe20000410000 */
[----:B------:R-:W-:-:S06]  /*32a0*/  FADD.FTZ R83, RZ, R83 ;  /* 0x00000053ff537221 */ /* 0x000fcc0000010000 */
[----:B------:R-:W-:Y:S01]  /*32b0*/  MUFU.COS R134, R115 ;  /* 0x0000007300867308 */ /* 0x000fe20000000000 */
[----:B------:R-:W-:-:S07]  /*32c0*/  FMUL.FTZ R61, R153, R81 ;  /* 0x00000051993d7220 */ /* 0x000fce0000410000 */
[----:B------:R-:W0:Y:S01]  /*32d0*/  MUFU.EX2 R65, R65 ;  /* 0x0000004100417308 */ /* 0x000e220000000800 */
[C---:B-1----:R-:W-:Y:S01]  /*32e0*/  FMUL.FTZ R142, R62.reuse, R117 ;  /* 0x000000753e8e7220 */ /* 0x042fe20000410000 */
[----:B------:R-:W-:-:S06]  /*32f0*/  FMUL.FTZ R141, R62, R141 ;  /* 0x0000008d3e8d7220 */ /* 0x000fcc0000410000 */
[----:B------:R-:W1:Y:S01]  /*3300*/  MUFU.EX2 R64, R64 ;  /* 0x0000004000407308 */ /* 0x000e620000000800 */
[-C--:B------:R-:W-:Y:S01]  /*3310*/  FMUL.FTZ R62, R153, R83.reuse ;  /* 0x00000053993e7220 */ /* 0x080fe20000410000 */
[C---:B------:R-:W-:Y:S01]  /*3320*/  FFMA.FTZ R61, R154.reuse, R83, R61 ;  /* 0x000000539a3d7223 */ /* 0x040fe2000001003d */
[C---:B--2---:R-:W-:Y:S02]  /*3330*/  FMUL.FTZ R140, R63.reuse, R140 ;  /* 0x0000008c3f8c7220 */ /* 0x044fe40000410000 */
[----:B------:R-:W-:Y:S01]  /*3340*/  FFMA.FTZ R62, R154, R81, -R62 ;  /* 0x000000519a3e7223 */ /* 0x000fe2000001083e */
[----:B------:R-:W-:Y:S01]  /*3350*/  FADD.FTZ R66, RZ, R61 ;  /* 0x0000003dff427221 */ /* 0x000fe20000010000 */
[----:B------:R-:W-:Y:S01]  /*3360*/  FMUL.FTZ R139, R63, R120 ;  /* 0x000000783f8b7220 */ /* 0x000fe20000410000 */
[----:B------:R-:W-:Y:S01]  /*3370*/  FMUL.FTZ R63, R85, R159 ;  /* 0x0000009f553f7220 */ /* 0x000fe20000410000 */
[C---:B0-----:R-:W-:Y:S01]  /*3380*/  FMUL.FTZ R134, R65.reuse, R134 ;  /* 0x0000008641867220 */ /* 0x041fe20000410000 */
[----:B------:R-:W-:Y:S01]  /*3390*/  FMUL.FTZ R133, R65, R128 ;  /* 0x0000008041857220 */ /* 0x000fe20000410000 */
[----:B------:R-:W-:Y:S01]  /*33a0*/  FADD.FTZ R65, R221, R62 ;  /* 0x0000003edd417221 */ /* 0x000fe20000010000 */
[----:B------:R-:W-:Y:S01]  /*33b0*/  FMUL.FTZ R67, R151, R66 ;  /* 0x0000004297437220 */ /* 0x000fe20000410000 */
[----:B------:R-:W-:Y:S01]  /*33c0*/  FMUL.FTZ R87, R43, R60 ;  /* 0x0000003c2b577220 */ /* 0x000fe20000410000 */
[----:B------:R-:W-:Y:S01]  /*33d0*/  FMUL.FTZ R61, R35, UR31 ;  /* 0x0000001f233d7c20 */ /* 0x000fe20008410000 */
[----:B------:R-:W-:Y:S01]  /*33e0*/  FFMA.FTZ R62, R84, R160, -R63 ;  /* 0x000000a0543e7223 */ /* 0x000fe2000001083f */
[C---:B-1----:R-:W-:Y:S01]  /*33f0*/  FMUL.FTZ R136, R64.reuse, R119 ;  /* 0x0000007740887220 */ /* 0x042fe20000410000 */
[----:B------:R-:W-:Y:S01]  /*3400*/  FMUL.FTZ R135, R64, R135 ;  /* 0x0000008740877220 */ /* 0x000fe20000410000 */
[----:B------:R-:W-:Y:S01]  /*3410*/  FMUL.FTZ R64, R84, R159 ;  /* 0x0000009f54407220 */ /* 0x000fe20000410000 */
[----:B------:R-:W-:-:S02]  /*3420*/  HADD2.F32 R122, -RZ, R78.H1_H1 ;  /* 0x3000004eff7a7230 */ /* 0x000fc40000004100 */
[CC--:B------:R-:W-:Y:S01]  /*3430*/  FFMA.FTZ R67, R152.reuse, R65.reuse, -R67 ;  /* 0x0000004198437223 */ /* 0x0c0fe20000010843 */
[----:B------:R-:W-:Y:S01]  /*3440*/  FMUL.FTZ R65, R151, R65 ;  /* 0x0000004197417220 */ /* 0x000fe20000410000 */
[----:B------:R-:W-:Y:S01]  /*3450*/  FMUL.RZ R80, R61, 0.15915493667125701904 ;  /* 0x3e22f9833d507820 */ /* 0x000fe2000040c000 */
[----:B------:R-:W-:Y:S01]  /*3460*/  FFMA.FTZ R64, R85, R160, R64 ;  /* 0x000000a055407223 */ /* 0x000fe20000010040 */
[----:B------:R-:W-:Y:S01]  /*3470*/  FMUL.FTZ R61, R157, R62 ;  /* 0x0000003e9d3d7220 */ /* 0x000fe20000410000 */
[----:B------:R-:W0:Y:S01]  /*3480*/  MUFU.EX2 R87, R87 ;  /* 0x0000005700577308 */ /* 0x000e220000000800 */
[----:B------:R-:W-:Y:S01]  /*3490*/  FFMA.FTZ R66, R152, R66, R65 ;  /* 0x0000004298427223 */ /* 0x000fe20000010041 */
[----:B------:R-:W-:Y:S01]  /*34a0*/  FMUL.FTZ R220, R45, R122 ;  /* 0x0000007a2ddc7220 */ /* 0x000fe20000410000 */
[-C--:B------:R-:W-:Y:S01]  /*34b0*/  FFMA.FTZ R65, R158, R64.reuse, R61 ;  /* 0x000000409e417223 */ /* 0x080fe2000001003d */
[----:B------:R-:W-:Y:S01]  /*34c0*/  FMUL.FTZ R61, R157, R64 ;  /* 0x000000409d3d7220 */ /* 0x000fe20000410000 */
[----:B------:R-:W-:Y:S01]  /*34d0*/  FADD.FTZ R66, RZ, R66 ;  /* 0x00000042ff427221 */ /* 0x000fe20000010000 */
[----:B------:R-:W-:Y:S01]  /*34e0*/  FADD.FTZ R64, R220, R67 ;  /* 0x00000043dc407221 */ /* 0x000fe20000010000 */
[-C--:B------:R-:W-:Y:S01]  /*34f0*/  FMUL.FTZ R115, R42, R60.reuse ;  /* 0x0000003c2a737220 */ /* 0x080fe20000410000 */
[----:B------:R-:W-:Y:S01]  /*3500*/  FMUL.FTZ R60, R35, R60 ;  /* 0x0000003c233c7220 */ /* 0x000fe20000410000 */
[C---:B------:R-:W-:Y:S01]  /*3510*/  FMUL.FTZ R81, R149.reuse, R66 ;  /* 0x0000004295517220 */ /* 0x040fe20000410000 */
[----:B------:R-:W-:Y:S01]  /*3520*/  FFMA.FTZ R61, R158, R62, -R61 ;  /* 0x0000003e9e3d7223 */ /* 0x000fe2000001083d */
[-C--:B------:R-:W-:Y:S01]  /*3530*/  FMUL.FTZ R83, R149, R64.reuse ;  /* 0x0000004095537220 */ /* 0x080fe20000410000 */
[C---:B------:R-:W-:Y:S01]  /*3540*/  FMUL.FTZ R67, R155.reuse, R65 ;  /* 0x000000419b437220 */ /* 0x040fe20000410000 */
[----:B------:R-:W-:Y:S01]  /*3550*/  HADD2.F32 R121, -RZ, R79.H0_H0 ;  /* 0x2000004fff797230 */ /* 0x000fe20000004100 */
[----:B------:R-:W1:Y:S01]  /*3560*/  MUFU.EX2 R115, R115 ;  /* 0x0000007300737308 */ /* 0x000e620000000800 */
[C---:B------:R-:W-:Y:S01]  /*3570*/  FFMA.FTZ R62, R150.reuse, R64, -R81 ;  /* 0x00000040963e7223 */ /* 0x040fe20000010851 */
[----:B------:R-:W-:Y:S01]  /*3580*/  FFMA.FTZ R83, R150, R66, R83 ;  /* 0x0000004296537223 */ /* 0x000fe20000010053 */
[-C--:B------:R-:W-:Y:S01]  /*3590*/  FFMA.FTZ R67, R156, R61.reuse, -R67 ;  /* 0x0000003d9c437223 */ /* 0x080fe20000010843 */
[----:B------:R-:W-:Y:S01]  /*35a0*/  FMUL.FTZ R81, R155, R61 ;  /* 0x0000003d9b517220 */ /* 0x000fe20000410000 */
[----:B------:R-:W-:-:S03]  /*35b0*/  FMUL.FTZ R219, R44, R121 ;  /* 0x000000792cdb7220 */ /* 0x000fc60000410000 */
[----:B------:R-:W-:Y:S01]  /*35c0*/  MUFU.COS R63, R80 ;  /* 0x00000050003f7308 */ /* 0x000fe20000000000 */
[----:B0-----:R-:W-:Y:S01]  /*35d0*/  FMUL.FTZ R147, R87, R114 ;  /* 0x0000007257937220 */ /* 0x001fe20000410000 */
[----:B------:R-:W-:-:S06]  /*35e0*/  FADD.FTZ R83, RZ, R83 ;  /* 0x00000053ff537221 */ /* 0x000fcc0000010000 */
[----:B------:R-:W0:Y:S01]  /*35f0*/  MUFU.EX2 R60, R60 ;  /* 0x0000003c003c7308 */ /* 0x000e220000000800 */
[----:B------:R-:W-:Y:S01]  /*3600*/  FMUL.FTZ R148, R87, R148 ;  /* 0x0000009457947220 */ /* 0x000fe20000410000 */
[----:B------:R-:W-:Y:S02]  /*3610*/  HADD2.F32 R120, -RZ, R79.H1_H1 ;  /* 0x3000004fff787230 */ /* 0x000fe40000004100 */
[----:B------:R-:W-:-:S04]  /*3620*/  FADD.FTZ R64, R219, R62 ;  /* 0x0000003edb407221 */ /* 0x000fc80000010000 */
[----:B------:R-:W2:Y:S01]  /*3630*/  MUFU.SIN R61, R80 ;  /* 0x00000050003d7308 */ /* 0x000ea20000000400 */
        /* <DEDUP_REMOVED lines=9> */
[----:B-1----:R-:W-:Y:S01]  /*36d0*/  FMUL.FTZ R145, R115, R116 ;  /* 0x0000007473917220 */ /* 0x002fe20000410000 */
[----:B------:R-:W-:Y:S01]  /*36e0*/  FADD.FTZ R87, R218, R87 ;  /* 0x00000057da577221 */ /* 0x000fe20000010000 */
[----:B0-----:R-:W-:Y:S01]  /*36f0*/  FMUL.FTZ R132, R60, R63 ;  /* 0x0000003f3c847220 */ /* 0x001fe20000410000 */
[----:B------:R-:W-:Y:S01]  /*3700*/  FFMA.FTZ R65, R154, R67, -R65 ;  /* 0x000000439a417223 */ /* 0x000fe20000010841 */
[----:B------:R-:W-:Y:S01]  /*3710*/  FMUL.FTZ R63, R151, R62 ;  /* 0x0000003e973f7220 */ /* 0x000fe20000410000 */
[----:B------:R-:W-:Y:S01]  /*3720*/  FADD.FTZ R66, RZ, R66 ;  /* 0x00000042ff427221 */ /* 0x000fe20000010000 */
[----:B------:R-:W-:Y:S01]  /*3730*/  FMUL.FTZ R146, R115, R146 ;  /* 0x0000009273927220 */ /* 0x000fe20000410000 */
[----:B--2---:R-:W-:Y:S01]  /*3740*/  FMUL.FTZ R130, R60, R61 ;  /* 0x0000003d3c827220 */ /* 0x004fe20000410000 */
        /* <DEDUP_REMOVED lines=26> */
[----:B------:R-:W-:Y:S01]  /*38f0*/  FFMA.FTZ R62, R148, R61, R62 ;  /* 0x0000003d943e7223 */ /* 0x000fe2000001003e */
[----:B------:R-:W-:Y:S01]  /*3900*/  FADD.FTZ R87, RZ, R87 ;  /* 0x00000057ff577221 */ /* 0x000fe20000010000 */
[----:B------:R-:W-:Y:S01]  /*3910*/  FMUL.FTZ R81, R141, R64 ;  /* 0x000000408d517220 */ /* 0x000fe20000410000 */
[----:B------:R-:W-:-:S02]  /*3920*/  HADD2.F32 R115, -RZ, R73.H0_H0 ;  /* 0x20000049ff737230 */ /* 0x000fc40000004100 */
[----:B------:R-:W-:Y:S01]  /*3930*/  FFMA.FTZ R63, R148, R60, -R63 ;  /* 0x0000003c943f7223 */ /* 0x000fe2000001083f */
        /* <DEDUP_REMOVED lines=13> */
[----:B------:R-:W-:-:S02]  /*3a10*/  HADD2.F32 R114, -RZ, R73.H1_H1 ;  /* 0x30000049ff727230 */ /* 0x000fc40000004100 */
        /* <DEDUP_REMOVED lines=27> */
[----:B------:R-:W-:-:S02]  /*3bd0*/  HADD2.F32 R128, -RZ, R74.H1_H1 ;  /* 0x3000004aff807230 */ /* 0x000fc40000004100 */
        /* <DEDUP_REMOVED lines=13> */
[----:B------:R-:W-:Y:S01]  /*3cb0*/  FMUL.FTZ R60, R135, R61 ;  /* 0x0000003d873c7220 */ /* 0x000fe20000410000 */
        /* <DEDUP_REMOVED lines=15> */
[----:B------:R-:W-:-:S02]  /*3db0*/  HADD2.F32 R162, -RZ, R75.H1_H1 ;  /* 0x3000004bffa27230 */ /* 0x000fc40000004100 */
[C---:B------:R-:W-:Y:S01]  /*3dc0*/  FFMA.FTZ R62, R132.reuse, R67, -R61 ;  /* 0x00000043843e7223 */ /* 0x040fe2000001083d */
[----:B------:R-:W-:Y:S01]  /*3dd0*/  FFMA.FTZ R81, R132, R81, R60 ;  /* 0x0000005184517223 */ /* 0x000fe2000001003c */
[C---:B---3--:R-:W-:Y:S01]  /*3de0*/  FMUL.FTZ R61, R57.reuse, R59 ;  /* 0x0000003b393d7220 */ /* 0x048fe20000410000 */
[-C--:B------:R-:W-:Y:S01]  /*3df0*/  FMUL.FTZ R60, R57, R58.reuse ;  /* 0x0000003a393c7220 */ /* 0x080fe20000410000 */
[----:B------:R-:W-:Y:S02]  /*3e00*/  FMUL.FTZ R57, R130, R63 ;  /* 0x0000003f82397220 */ /* 0x000fe40000410000 */
[----:B------:R-:W-:Y:S01]  /*3e10*/  FFMA.FTZ R61, R56, R58, -R61 ;  /* 0x0000003a383d7223 */ /* 0x000fe2000001083d */
[----:B------:R-:W-:Y:S01]  /*3e20*/  LEA.HI R58, R104, R104, RZ, 0x1e ;  /* 0x00000068683a7211 */ /* 0x000fe200078ff0ff */
[-C--:B------:R-:W-:Y:S01]  /*3e30*/  FFMA.FTZ R57, R132, R65.reuse, R57 ;  /* 0x0000004184397223 */ /* 0x080fe20000010039 */
[----:B------:R-:W-:Y:S01]  /*3e40*/  FMUL.FTZ R65, R130, R65 ;  /* 0x0000004182417220 */ /* 0x000fe20000410000 */
[----:B------:R-:W-:Y:S01]  /*3e50*/  FMUL.FTZ R87, R35, R162 ;  /* 0x000000a223577220 */ /* 0x000fe20000410000 */
[----:B------:R-:W-:Y:S01]  /*3e60*/  BSSY B0, `(.L_x_3303) ;  /* 0x0000010000007945 */ /* 0x000fe20003800000 */
[----:B------:R-:W-:Y:S01]  /*3e70*/  FFMA.FTZ R60, R56, R59, R60 ;  /* 0x0000003b383c7223 */ /* 0x000fe2000001003c */
[----:B------:R-:W-:Y:S01]  /*3e80*/  LEA R161, R58, R105, 0x4 ;  /* 0x000000693aa17211 */ /* 0x000fe200078e20ff */
        /* <DEDUP_REMOVED lines=13> */
.L_x_3304:
[----:B------:R-:W-:Y:S05]  /*3f60*/  BSYNC B0 ;  /* 0x0000000000007941 */ /* 0x000fea0003800000 */
.L_x_3303:
        /* <DEDUP_REMOVED lines=50> */
[CC--:B--2---:R-:W-:Y:S01]  /*4290*/  FMUL.FTZ R215, R57.reuse, R213.reuse ;  /* 0x000000d539d77220 */ /* 0x0c4fe20000410000 */
        /* <DEDUP_REMOVED lines=29> */
[----:B------:R-:W-:Y:S01]  /*4470*/  FFMA.FTZ R214, R210, R217, R83 ;  /* 0x000000d9d2d67223 */ /* 0x000fe20000010053 */
[----:B---3--:R-:W-:Y:S01]  /*4480*/  FMUL.FTZ R82, R216, R81 ;  /* 0x00000051d8527220 */ /* 0x008fe20000410000 */
[----:B------:R-:W-:Y:S02]  /*4490*/  FFMA.FTZ R215, R210, R215, -R80 ;  /* 0x000000d7d2d77223 */ /* 0x000fe40000010850 */
[----:B------:R-:W-:Y:S01]  /*44a0*/  @P3 FADD.FTZ R211, R211, R214 ;  /* 0x000000d6d3d33221 */ /* 0x000fe20000010000 */
[-C--:B----4-:R-:W-:Y:S01]  /*44b0*/  FMUL.FTZ R80, R216, R213.reuse ;  /* 0x000000d5d8507220 */ /* 0x090fe20000410000 */
[----:B------:R-:W-:Y:S01]  /*44c0*/  FFMA.FTZ R213, R210, R213, R82 ;  /* 0x000000d5d2d57223 */ /* 0x000fe20000010052 */
        /* <DEDUP_REMOVED lines=10> */
[----:B------:R-:W-:Y:S01]  /*4570*/  FFMA.FTZ R83, R210, R215, -R83 ;  /* 0x000000d7d2537223 */ /* 0x000fe20000010853 */
[----:B---3--:R-:W-:Y:S01]  /*4580*/  FMUL.FTZ R80, R216, R81 ;  /* 0x00000051d8507220 */ /* 0x008fe20000410000 */
        /* <DEDUP_REMOVED lines=30> */
[----:B------:R-:W-:Y:S01]  /*4770*/  FFMA.FTZ R214, R210, R217, R214 ;  /* 0x000000d9d2d67223 */ /* 0x000fe200000100d6 */
[----:B---3--:R-:W-:Y:S01]  /*4780*/  FMUL.FTZ R83, R216, R81 ;  /* 0x00000051d8537220 */ /* 0x008fe20000410000 */
[C---:B------:R-:W-:Y:S02]  /*4790*/  FFMA.FTZ R215, R210.reuse, R215, -R82 ;  /* 0x000000d7d2d77223 */ /* 0x040fe40000010852 */
[----:B------:R-:W-:Y:S01]  /*47a0*/  @P3 FADD.FTZ R211, R211, R214 ;  /* 0x000000d6d3d33221 */ /* 0x000fe20000010000 */
[-C--:B----4-:R-:W-:Y:S01]  /*47b0*/  FFMA.FTZ R83, R210, R213.reuse, R83 ;  /* 0x000000d5d2537223 */ /* 0x090fe20000010053 */
[----:B------:R-:W-:Y:S01]  /*47c0*/  FMUL.FTZ R80, R216, R213 ;  /* 0x000000d5d8507220 */ /* 0x000fe20000410000 */
[----:B------:R-:W-:Y:S02]  /*47d0*/  @P3 FADD.FTZ R212, R212, R215 ;  /* 0x000000d7d4d43221 */ /* 0x000fe40000010000 */
[----:B------:R0:W2:Y:S01]  /*47e0*/  SHFL.UP PT, R217, R211, 0x10, RZ ;  /* 0x06000000d3d97989 */ /* 0x0000a200000e00ff */
[----:B------:R-:W-:Y:S01]  /*47f0*/  @P3 FFMA.FTZ R210, R210, R81, -R80 ;  /* 0x00000051d2d23223 */ /* 0x000fe20000010850 */
[----:B------:R-:W-:-:S02]  /*4800*/  FSEL R80, R216, R83, !P3 ;  /* 0x00000053d8507208 */ /* 0x000fc40005800000 */
[----:B------:R0:W3:Y:S04]  /*4810*/  SHFL.UP PT, R215, R212, 0x10, RZ ;  /* 0x06000000d4d77989 */ /* 0x0000e800000e00ff */
[----:B------:R0:W4:Y:S04]  /*4820*/  SHFL.UP PT, R81, R210, 0x10, RZ ;  /* 0x06000000d2517989 */ /* 0x00012800000e00ff */
[----:B------:R0:W0:Y:S02]  /*4830*/  SHFL.UP PT, R213, R80, 0x10, RZ ;  /* 0x0600000050d57989 */ /* 0x00002400000e00ff */
.L_x_3362:
        /* <DEDUP_REMOVED lines=14> */
.L_x_3365:
[----:B------:R-:W-:-:S03]  /*4920*/  UMOV UR6, 0xffffffff ;  /* 0xffffffff00067882 */ /* 0x000fc60000000000 */
[----:B------:R-:W-:Y:S05]  /*4930*/  BRA.DIV UR6, `(.L_x_3308) ;  /* 0x0000005e06187947 */ /* 0x000fea000b800000 */
.L_x_3368:
[----:B------:R-:W-:-:S03]  /*4940*/  UMOV UR6, 0xffffffff ;  /* 0xffffffff00067882 */ /* 0x000fc60000000000 */
[----:B------:R-:W-:Y:S05]  /*4950*/  BRA.DIV UR6, `(.L_x_3309) ;  /* 0x0000005e06387947 */ /* 0x000fea000b800000 */
.L_x_3371:
[----:B------:R-:W-:-:S03]  /*4960*/  UMOV UR6, 0xffffffff ;  /* 0xffffffff00067882 */ /* 0x000fc60000000000 */
[----:B------:R-:W-:Y:S05]  /*4970*/  BRA.DIV UR6, `(.L_x_3310) ;  /* 0x0000005e06587947 */ /* 0x000fea000b800000 */
.L_x_3374:
        /* <DEDUP_REMOVED lines=10> */
.L_x_3384:
        /* <DEDUP_REMOVED lines=9> */
[C---:B------:R-:W-:Y:S01]  /*4ab0*/  FMUL.FTZ R83, R65.reuse, R71 ;  /* 0x0000004741537220 */ /* 0x040fe20000410000 */
[C---:B------:R-:W-:Y:S01]  /*4ac0*/  @P1 FFMA.FTZ R68, R210.reuse, R68, -R81 ;  /* 0x00000044d2441223 */ /* 0x040fe20000010851 */
[----:B------:R-:W-:Y:S01]  /*4ad0*/  @P1 FFMA.FTZ R69, R210, R69, R80 ;  /* 0x00000045d2451223 */ /* 0x000fe20000010050 */
[C---:B------:R-:W-:Y:S01]  /*4ae0*/  FFMA.FTZ R82, R64.reuse, R71, R211 ;  /* 0x0000004740527223 */ /* 0x040fe200000100d3 */
[----:B------:R-:W-:Y:S02]  /*4af0*/  FFMA.FTZ R83, R64, R70, -R83 ;  /* 0x0000004640537223 */ /* 0x000fe40000010853 */
[----:B------:R-:W-:Y:S01]  /*4b00*/  FMUL.FTZ R81, R65, R69 ;  /* 0x0000004541517220 */ /* 0x000fe20000410000 */
[----:B------:R-:W-:Y:S01]  /*4b10*/  FADD.FTZ R67, R67, R82 ;  /* 0x0000005243437221 */ /* 0x000fe20000010000 */
[----:B------:R-:W-:Y:S01]  /*4b20*/  FADD.FTZ R66, R66, R83 ;  /* 0x0000005342427221 */ /* 0x000fe20000010000 */
[----:B------:R-:W-:Y:S01]  /*4b30*/  FMUL.FTZ R83, R65, R68 ;  /* 0x0000004441537220 */ /* 0x000fe20000410000 */
[----:B------:R2:W-:Y:S01]  /*4b40*/  STS.128 [R209+0x1100], R68 ;  /* 0x00110044d1007388 */ /* 0x0005e20000000c00 */
        /* <DEDUP_REMOVED lines=25> */
.L_x_3305:
[----:B------:R-:W-:Y:S05]  /*4ce0*/  WARPSYNC.ALL ;  /* 0x0000000000007948 */ /* 0x000fea0003800000 */
[-C--:B--2---:R-:W-:Y:S01]  /*4cf0*/  FMUL.FTZ R57, R132, R195.reuse ;  /* 0x000000c384397220 */ /* 0x084fe20000410000 */
[CC--:B-1----:R-:W-:Y:S01]  /*4d00*/  FMUL.FTZ R59, R130.reuse, -R116.reuse ;  /* 0x80000074823b7220 */ /* 0x0c2fe20000410000 */
[C---:B------:R-:W-:Y:S01]  /*4d10*/  FMUL.FTZ R56, R130.reuse, R195 ;  /* 0x000000c382387220 */ /* 0x040fe20000410000 */
[----:B------:R-:W-:Y:S01]  /*4d20*/  BAR.SYNC.DEFER_BLOCKING 0x0 ;  /* 0x0000000000007b1d */ /* 0x000fe20000010000 */
[C---:B------:R-:W-:Y:S01]  /*4d30*/  FFMA.FTZ R58, -R130.reuse, R179, -R57 ;  /* 0x000000b3823a7223 */ /* 0x040fe20000010939 */
[-C--:B------:R-:W-:Y:S01]  /*4d40*/  FMUL.FTZ R57, R130, R117.reuse ;  /* 0x0000007582397220 */ /* 0x080fe20000410000 */
[C---:B------:R-:W-:Y:S01]  /*4d50*/  FFMA.FTZ R59, R132.reuse, -R117, R59 ;  /* 0x80000075843b7223 */ /* 0x040fe2000001003b */
[C---:B------:R-:W-:Y:S01]  /*4d60*/  FFMA.FTZ R56, R132.reuse, R179, -R56 ;  /* 0x000000b384387223 */ /* 0x040fe20000010838 */
[----:B------:R-:W-:Y:S01]  /*4d70*/  FADD.FTZ R58, -R193, R58 ;  /* 0x0000003ac13a7221 */ /* 0x000fe20000010100 */
[----:B------:R-:W-:Y:S01]  /*4d80*/  FFMA.FTZ R57, R132, R116, -R57 ;  /* 0x0000007484397223 */ /* 0x000fe20000010839 */
[----:B------:R-:W-:Y:S01]  /*4d90*/  FMUL.FTZ R61, R133, -R59 ;  /* 0x8000003b853d7220 */ /* 0x000fe20000410000 */
[----:B------:R-:W-:Y:S01]  /*4da0*/  FADD.FTZ R56, R177, R56 ;  /* 0x00000038b1387221 */ /* 0x000fe20000010000 */
[C---:B------:R-:W-:Y:S01]  /*4db0*/  FMUL.FTZ R63, R133.reuse, -R58 ;  /* 0x8000003a853f7220 */ /* 0x040fe20000410000 */
[CC--:B------:R-:W-:Y:S01]  /*4dc0*/  FMUL.FTZ R60, R133.reuse, -R57.reuse ;  /* 0x80000039853c7220 */ /* 0x0c0fe20000410000 */
[C---:B------:R-:W-:Y:S01]  /*4dd0*/  FFMA.FTZ R61, R134.reuse, R57, -R61 ;  /* 0x00000039863d7223 */ /* 0x040fe2000001083d */
[-C--:B------:R-:W-:Y:S01]  /*4de0*/  FMUL.FTZ R57, R133, -R56.reuse ;  /* 0x8000003885397220 */ /* 0x080fe20000410000 */
[C---:B------:R-:W-:Y:S01]  /*4df0*/  FFMA.FTZ R63, R134.reuse, R56, -R63 ;  /* 0x00000038863f7223 */ /* 0x040fe2000001083f */
[C---:B------:R-:W-:Y:S01]  /*4e00*/  FFMA.FTZ R60, R134.reuse, R59, R60 ;  /* 0x0000003b863c7223 */ /* 0x040fe2000001003c */
[C---:B------:R-:W-:Y:S01]  /*4e10*/  FMUL.FTZ R59, R135.reuse, -R61 ;  /* 0x8000003d873b7220 */ /* 0x040fe20000410000 */
[----:B------:R-:W-:Y:S01]  /*4e20*/  FFMA.FTZ R57, R134, R58, R57 ;  /* 0x0000003a86397223 */ /* 0x000fe20000010039 */
[----:B------:R-:W-:Y:S01]  /*4e30*/  FADD.FTZ R63, R176, R63 ;  /* 0x0000003fb03f7221 */ /* 0x000fe20000010000 */
[CC--:B------:R-:W-:Y:S01]  /*4e40*/  FMUL.FTZ R56, R135.reuse, -R60.reuse ;  /* 0x8000003c87387220 */ /* 0x0c0fe20000410000 */
[----:B------:R-:W-:Y:S01]  /*4e50*/  FFMA.FTZ R59, R136, R60, R59 ;  /* 0x0000003c883b7223 */ /* 0x000fe2000001003b */
[----:B------:R-:W-:Y:S01]  /*4e60*/  FADD.FTZ R57, -R192, R57 ;  /* 0x00000039c0397221 */ /* 0x000fe20000010100 */
[----:B------:R-:W-:Y:S01]  /*4e70*/  FMUL.FTZ R58, R135, -R63 ;  /* 0x8000003f873a7220 */ /* 0x000fe20000410000 */
[C---:B------:R-:W-:Y:S01]  /*4e80*/  FFMA.FTZ R61, R136.reuse, R61, -R56 ;  /* 0x0000003d883d7223 */ /* 0x040fe20000010838 */
[----:B------:R-:W-:Y:S01]  /*4e90*/  FMUL.FTZ R67, R137, -R59 ;  /* 0x8000003b89437220 */ /* 0x000fe20000410000 */
[-C--:B------:R-:W-:Y:S01]  /*4ea0*/  FMUL.FTZ R65, R135, -R57.reuse ;  /* 0x8000003987417220 */ /* 0x080fe20000410000 */
[----:B------:R-:W-:Y:S01]  /*4eb0*/  FFMA.FTZ R60, R136, R57, R58 ;  /* 0x00000039883c7223 */ /* 0x000fe2000001003a */
[-C--:B0-----:R-:W-:Y:S01]  /*4ec0*/  FMUL.FTZ R62, R137, -R61.reuse ;  /* 0x8000003d893e7220 */ /* 0x081fe20000410000 */
[----:B------:R-:W0:Y:S01]  /*4ed0*/  LDS.64 R56, [R161+0x1108] ;  /* 0x00110800a1387984 */ /* 0x000e220000000a00 */
[----:B------:R-:W-:Y:S01]  /*4ee0*/  FFMA.FTZ R67, R138, R61, -R67 ;  /* 0x0000003d8a437223 */ /* 0x000fe20000010843 */
[----:B------:R-:W-:Y:S01]  /*4ef0*/  FFMA.FTZ R58, R136, R63, -R65 ;  /* 0x0000003f883a7223 */ /* 0x000fe20000010841 */
[----:B------:R-:W-:Y:S01]  /*4f00*/  FFMA.FTZ R62, R138, R59, R62 ;  /* 0x0000003b8a3e7223 */ /* 0x000fe2000001003e */
[----:B------:R-:W-:Y:S01]  /*4f10*/  FADD.FTZ R60, -R191, R60 ;  /* 0x0000003cbf3c7221 */ /* 0x000fe20000010100 */
[-C--:B------:R-:W-:Y:S01]  /*4f20*/  FMUL.FTZ R61, R139, -R67.reuse ;  /* 0x800000438b3d7220 */ /* 0x080fe20000410000 */
[----:B------:R-:W-:Y:S01]  /*4f30*/  FADD.FTZ R58, R175, R58 ;  /* 0x0000003aaf3a7221 */ /* 0x000fe20000010000 */
[----:B------:R-:W-:Y:S01]  /*4f40*/  FMUL.FTZ R64, R139, -R62 ;  /* 0x8000003e8b407220 */ /* 0x000fe20000410000 */
[C---:B------:R-:W-:Y:S01]  /*4f50*/  FMUL.FTZ R59, R137.reuse, -R60 ;  /* 0x8000003c893b7220 */ /* 0x040fe20000410000 */
[C---:B------:R-:W-:Y:S01]  /*4f60*/  FFMA.FTZ R62, R140.reuse, R62, R61 ;  /* 0x0000003e8c3e7223 */ /* 0x040fe2000001003d */
[-C--:B------:R-:W-:Y:S01]  /*4f70*/  FMUL.FTZ R61, R137, -R58.reuse ;  /* 0x8000003a893d7220 */ /* 0x080fe20000410000 */
[----:B------:R-:W-:Y:S01]  /*4f80*/  FFMA.FTZ R64, R140, R67, -R64 ;  /* 0x000000438c407223 */ /* 0x000fe20000010840 */
        /* <DEDUP_REMOVED lines=9> */
[-C--:B-----5:R-:W-:Y:S01]  /*5020*/  FMUL.FTZ R69, R143, -R64.reuse ;  /* 0x800000408f457220 */ /* 0x0a0fe20000410000 */
[----:B------:R-:W-:Y:S01]  /*5030*/  FMUL.FTZ R58, R139, -R61 ;  /* 0x8000003d8b3a7220 */ /* 0x000fe20000410000 */
[----:B------:R-:W-:Y:S01]  /*5040*/  FMUL.FTZ R67, R143, -R65 ;  /* 0x800000418f437220 */ /* 0x000fe20000410000 */
[----:B------:R-:W-:Y:S01]  /*5050*/  FFMA.FTZ R60, R140, R61, R63 ;  /* 0x0000003d8c3c7223 */ /* 0x000fe2000001003f */
[----:B------:R-:W-:Y:S01]  /*5060*/  FFMA.FTZ R69, R144, R65, R69 ;  /* 0x0000004190457223 */ /* 0x000fe20000010045 */
[----:B------:R-:W-:Y:S01]  /*5070*/  FFMA.FTZ R58, R140, R59, -R58 ;  /* 0x0000003b8c3a7223 */ /* 0x000fe2000001083a */
[----:B------:R-:W-:Y:S01]  /*5080*/  FFMA.FTZ R67, R144, R64, -R67 ;  /* 0x0000004090437223 */ /* 0x000fe20000010843 */
[----:B------:R-:W-:Y:S01]  /*5090*/  FADD.FTZ R60, -R189, R60 ;  /* 0x0000003cbd3c7221 */ /* 0x000fe20000010100 */
[----:B------:R-:W-:Y:S01]  /*50a0*/  FMUL.FTZ R61, R145, -R69 ;  /* 0x80000045913d7220 */ /* 0x000fe20000410000 */
[----:B------:R-:W-:Y:S01]  /*50b0*/  FADD.FTZ R58, R173, R58 ;  /* 0x0000003aad3a7221 */ /* 0x000fe20000010000 */
[-C--:B------:R-:W-:Y:S01]  /*50c0*/  FMUL.FTZ R62, R145, -R67.reuse ;  /* 0x80000043913e7220 */ /* 0x080fe20000410000 */
[C---:B------:R-:W-:Y:S01]  /*50d0*/  FMUL.FTZ R59, R141.reuse, -R60 ;  /* 0x8000003c8d3b7220 */ /* 0x040fe20000410000 */
[C---:B------:R-:W-:Y:S01]  /*50e0*/  FFMA.FTZ R67, R146.reuse, R67, -R61 ;  /* 0x0000004392437223 */ /* 0x040fe2000001083d */
[-C--:B------:R-:W-:Y:S01]  /*50f0*/  FMUL.FTZ R63, R141, -R58.reuse ;  /* 0x8000003a8d3f7220 */ /* 0x080fe20000410000 */
[----:B------:R-:W-:Y:S01]  /*5100*/  FFMA.FTZ R62, R146, R69, R62 ;  /* 0x00000045923e7223 */ /* 0x000fe2000001003e */
[C---:B------:R-:W-:Y:S01]  /*5110*/  FFMA.FTZ R61, R142.reuse, R58, -R59 ;  /* 0x0000003a8e3d7223 */ /* 0x040fe2000001083b */
[C---:B------:R-:W-:Y:S01]  /*5120*/  FMUL.FTZ R65, R147.reuse, -R67 ;  /* 0x8000004393417220 */ /* 0x040fe20000410000 */
[----:B------:R-:W-:Y:S01]  /*5130*/  FFMA.FTZ R63, R142, R60, R63 ;  /* 0x0000003c8e3f7223 */ /* 0x000fe2000001003f */
[----:B------:R-:W-:Y:S01]  /*5140*/  FMUL.FTZ R58, R147, -R62 ;  /* 0x8000003e933a7220 */ /* 0x000fe20000410000 */
[C---:B0-----:R-:W-:Y:S01]  /*5150*/  FMUL.FTZ R59, R85.reuse, R56 ;  /* 0x00000038553b7220 */ /* 0x041fe20000410000 */
[----:B------:R-:W-:Y:S01]  /*5160*/  FMUL.FTZ R85, R85, R57 ;  /* 0x0000003955557220 */ /* 0x000fe20000410000 */
[C---:B------:R-:W-:Y:S01]  /*5170*/  FFMA.FTZ R65, R148.reuse, R62, R65 ;  /* 0x0000003e94417223 */ /* 0x040fe20000010041 */
[----:B------:R-:W-:Y:S01]  /*5180*/  FFMA.FTZ R58, R148, R67, -R58 ;  /* 0x00000043943a7223 */ /* 0x000fe2000001083a */
[C---:B------:R-:W-:Y:S01]  /*5190*/  FFMA.FTZ R59, R84.reuse, R57, R59 ;  /* 0x00000039543b7223 */ /* 0x040fe2000001003b */
[----:B------:R-:W-:Y:S01]  /*51a0*/  FFMA.FTZ R56, R84, R56, -R85 ;  /* 0x0000003854387223 */ /* 0x000fe20000010855 */
[----:B------:R-:W-:Y:S01]  /*51b0*/  FMUL.FTZ R57, R149, -R65 ;  /* 0x8000004195397220 */ /* 0x000fe20000410000 */
[----:B------:R-:W-:Y:S01]  /*51c0*/  FADD.FTZ R63, -R188, R63 ;  /* 0x0000003fbc3f7221 */ /* 0x000fe20000010100 */
[----:B------:R-:W-:Y:S01]  /*51d0*/  FADD.FTZ R217, RZ, R59 ;  /* 0x0000003bffd97221 */ /* 0x000fe20000010000 */
[----:B------:R-:W-:Y:S01]  /*51e0*/  FADD.FTZ R225, R225, R56 ;  /* 0x00000038e1e17221 */ /* 0x000fe20000010000 */
[-C--:B------:R-:W-:Y:S01]  /*51f0*/  FFMA.FTZ R62, R150, R58.reuse, -R57 ;  /* 0x0000003a963e7223 */ /* 0x080fe20000010839 */
[----:B------:R-:W-:Y:S01]  /*5200*/  FADD.FTZ R61, R172, R61 ;  /* 0x0000003dac3d7221 */ /* 0x000fe20000010000 */
[C---:B------:R-:W-:Y:S01]  /*5210*/  FMUL.FTZ R57, R159.reuse, R217 ;  /* 0x000000d99f397220 */ /* 0x040fe20000410000 */
[----:B------:R-:W-:Y:S01]  /*5220*/  FMUL.FTZ R56, R159, R225 ;  /* 0x000000e19f387220 */ /* 0x000fe20000410000 */
[----:B------:R-:W-:Y:S01]  /*5230*/  FMUL.FTZ R59, R143, -R63 ;  /* 0x8000003f8f3b7220 */ /* 0x000fe20000410000 */
[----:B------:R-:W-:Y:S01]  /*5240*/  FMUL.FTZ R60, R149, -R58 ;  /* 0x8000003a953c7220 */ /* 0x000fe20000410000 */
[C---:B------:R-:W-:Y:S01]  /*5250*/  FFMA.FTZ R57, R160.reuse, R225, -R57 ;  /* 0x000000e1a0397223 */ /* 0x040fe20000010839 */
[----:B------:R-:W-:Y:S01]  /*5260*/  FFMA.FTZ R56, R160, R217, R56 ;  /* 0x000000d9a0387223 */ /* 0x000fe20000010038 */
[----:B------:R-:W-:Y:S01]  /*5270*/  FFMA.FTZ R58, R144, R61, -R59 ;  /* 0x0000003d903a7223 */ /* 0x000fe2000001083b */
[----:B------:R-:W-:Y:S01]  /*5280*/  FFMA.FTZ R65, R150, R65, R60 ;  /* 0x0000004196417223 */ /* 0x000fe2000001003c */
[----:B------:R-:W-:Y:S01]  /*5290*/  FADD.FTZ R224, R224, R57 ;  /* 0x00000039e0e07221 */ /* 0x000fe20000010000 */
[----:B------:R-:W-:Y:S01]  /*52a0*/  FADD.FTZ R215, RZ, R56 ;  /* 0x00000038ffd77221 */ /* 0x000fe20000010000 */
[----:B------:R-:W-:Y:S01]  /*52b0*/  FMUL.FTZ R60, R143, -R61 ;  /* 0x8000003d8f3c7220 */ /* 0x000fe20000410000 */
[----:B------:R-:W-:Y:S01]  /*52c0*/  FMUL.FTZ R61, R151, -R65 ;  /* 0x80000041973d7220 */ /* 0x000fe20000410000 */
[C---:B------:R-:W-:Y:S01]  /*52d0*/  FMUL.FTZ R59, R157.reuse, R224 ;  /* 0x000000e09d3b7220 */ /* 0x040fe20000410000 */
[-C--:B------:R-:W-:Y:S01]  /*52e0*/  FMUL.FTZ R57, R157, R215.reuse ;  /* 0x000000d79d397220 */ /* 0x080fe20000410000 */
[-C--:B------:R-:W-:Y:S01]  /*52f0*/  FMUL.FTZ R64, R151, -R62.reuse ;  /* 0x8000003e97407220 */ /* 0x080fe20000410000 */
[----:B------:R-:W-:Y:S01]  /*5300*/  FFMA.FTZ R62, R152, R62, -R61 ;  /* 0x0000003e983e7223 */ /* 0x000fe2000001083d */
[C---:B------:R-:W-:Y:S01]  /*5310*/  FFMA.FTZ R59, R158.reuse, R215, R59 ;  /* 0x000000d79e3b7223 */ /* 0x040fe2000001003b */
[----:B------:R-:W-:Y:S01]  /*5320*/  FFMA.FTZ R56, R158, R224, -R57 ;  /* 0x000000e09e387223 */ /* 0x000fe20000010839 */
[----:B------:R-:W-:Y:S01]  /*5330*/  FFMA.FTZ R64, R152, R65, R64 ;  /* 0x0000004198407223 */ /* 0x000fe20000010040 */
[----:B------:R-:W-:Y:S01]  /*5340*/  FFMA.FTZ R60, R144, R63, R60 ;  /* 0x0000003f903c7223 */ /* 0x000fe2000001003c */
[----:B------:R-:W-:Y:S01]  /*5350*/  FADD.FTZ R216, RZ, R59 ;  /* 0x0000003bffd87221 */ /* 0x000fe20000010000 */
[----:B------:R-:W-:Y:S01]  /*5360*/  FADD.FTZ R223, R223, R56 ;  /* 0x00000038dfdf7221 */ /* 0x000fe20000010000 */
[----:B------:R-:W-:Y:S01]  /*5370*/  FADD.FTZ R58, R171, R58 ;  /* 0x0000003aab3a7221 */ /* 0x000fe20000010000 */
[----:B------:R-:W-:Y:S01]  /*5380*/  FADD.FTZ R60, -R187, R60 ;  /* 0x0000003cbb3c7221 */ /* 0x000fe20000010100 */
[C---:B------:R-:W-:Y:S01]  /*5390*/  FMUL.FTZ R57, R155.reuse, R216 ;  /* 0x000000d89b397220 */ /* 0x040fe20000410000 */
[-C--:B------:R-:W-:Y:S01]  /*53a0*/  FMUL.FTZ R59, R155, R223.reuse ;  /* 0x000000df9b3b7220 */ /* 0x080fe20000410000 */
[C---:B------:R-:W-:Y:S01]  /*53b0*/  FMUL.FTZ R63, R145.reuse, -R58 ;  /* 0x8000003a913f7220 */ /* 0x040fe20000410000 */
[----:B------:R-:W-:Y:S01]  /*53c0*/  FMUL.FTZ R61, R145, -R60 ;  /* 0x8000003c913d7220 */ /* 0x000fe20000410000 */
[C---:B------:R-:W-:Y:S01]  /*53d0*/  FFMA.FTZ R57, R156.reuse, R223, -R57 ;  /* 0x000000df9c397223 */ /* 0x040fe20000010839 */
[----:B------:R-:W-:Y:S01]  /*53e0*/  FFMA.FTZ R59, R156, R216, R59 ;  /* 0x000000d89c3b7223 */ /* 0x000fe2000001003b */
[C---:B------:R-:W-:Y:S01]  /*53f0*/  FFMA.FTZ R63, R146.reuse, R60, R63 ;  /* 0x0000003c923f7223 */ /* 0x040fe2000001003f */
[----:B------:R-:W-:Y:S01]  /*5400*/  FFMA.FTZ R61, R146, R58, -R61 ;  /* 0x0000003a923d7223 */ /* 0x000fe2000001083d */
[----:B------:R-:W-:Y:S01]  /*5410*/  FADD.FTZ R222, R222, R57 ;  /* 0x00000039dede7221 */ /* 0x000fe20000010000 */
[C---:B------:R-:W-:Y:S01]  /*5420*/  FMUL.FTZ R57, R153.reuse, -R62 ;  /* 0x8000003e99397220 */ /* 0x040fe20000410000 */
[----:B------:R-:W-:Y:S01]  /*5430*/  FADD.FTZ R213, RZ, R59 ;  /* 0x0000003bffd57221 */ /* 0x000fe20000010000 */
[C---:B------:R-:W-:Y:S01]  /*5440*/  FMUL.FTZ R59, R153.reuse, -R64 ;  /* 0x80000040993b7220 */ /* 0x040fe20000410000 */
[C---:B------:R-:W-:Y:S01]  /*5450*/  FMUL.FTZ R56, R153.reuse, R222 ;  /* 0x000000de99387220 */ /* 0x040fe20000410000 */
[C---:B------:R-:W-:Y:S01]  /*5460*/  FFMA.FTZ R64, R154.reuse, R64, R57 ;  /* 0x000000409a407223 */ /* 0x040fe20000010039 */
[-C--:B------:R-:W-:Y:S01]  /*5470*/  FMUL.FTZ R57, R153, R213.reuse ;  /* 0x000000d599397220 */ /* 0x080fe20000410000 */
[C---:B------:R-:W-:Y:S01]  /*5480*/  FFMA.FTZ R59, R154.reuse, R62, -R59 ;  /* 0x0000003e9a3b7223 */ /* 0x040fe2000001083b */
[C---:B------:R-:W-:Y:S01]  /*5490*/  FFMA.FTZ R214, R154.reuse, R213, R56 ;  /* 0x000000d59ad67223 */ /* 0x040fe20000010038 */
[C---:B------:R-:W-:Y:S01]  /*54a0*/  FMUL.FTZ R65, R155.reuse, -R64 ;  /* 0x800000409b417220 */ /* 0x040fe20000410000 */
[----:B------:R-:W-:Y:S01]  /*54b0*/  FFMA.FTZ R56, R154, R222, -R57 ;  /* 0x000000de9a387223 */ /* 0x000fe20000010839 */
[-C--:B------:R-:W-:Y:S01]  /*54c0*/  FMUL.FTZ R57, R155, -R59.reuse ;  /* 0x8000003b9b397220 */ /* 0x080fe20000410000 */
[----:B------:R-:W-:Y:S01]  /*54d0*/  FADD.FTZ R214, RZ, R214 ;  /* 0x000000d6ffd67221 */ /* 0x000fe20000010000 */
[C---:B------:R-:W-:Y:S01]  /*54e0*/  FFMA.FTZ R58, R156.reuse, R59, -R65 ;  /* 0x0000003b9c3a7223 */ /* 0x040fe20000010841 */
[----:B------:R-:W-:Y:S01]  /*54f0*/  FADD.FTZ R221, R221, R56 ;  /* 0x00000038dddd7221 */ /* 0x000fe20000010000 */
[----:B------:R-:W-:Y:S01]  /*5500*/  FFMA.FTZ R64, R156, R64, R57 ;  /* 0x000000409c407223 */ /* 0x000fe20000010039 */
[CC--:B------:R-:W-:Y:S01]  /*5510*/  FMUL.FTZ R57, R151.reuse, R214.reuse ;  /* 0x000000d697397220 */ /* 0x0c0fe20000410000 */
[----:B------:R-:W-:Y:S01]  /*5520*/  FADD.FTZ R63, -R186, R63 ;  /* 0x0000003fba3f7221 */ /* 0x000fe20000010100 */
[-C--:B------:R-:W-:Y:S01]  /*5530*/  FMUL.FTZ R59, R151, R221.reuse ;  /* 0x000000dd973b7220 */ /* 0x080fe20000410000 */
[----:B------:R-:W-:Y:S01]  /*5540*/  FADD.FTZ R61, R170, R61 ;  /* 0x0000003daa3d7221 */ /* 0x000fe20000010000 */
[C---:B------:R-:W-:Y:S01]  /*5550*/  FFMA.FTZ R57, R152.reuse, R221, -R57 ;  /* 0x000000dd98397223 */ /* 0x040fe20000010839 */
[C---:B------:R-:W-:Y:S01]  /*5560*/  FMUL.FTZ R65, R147.reuse, -R63 ;  /* 0x8000003f93417220 */ /* 0x040fe20000410000 */
[----:B------:R-:W-:Y:S01]  /*5570*/  FFMA.FTZ R59, R152, R214, R59 ;  /* 0x000000d6983b7223 */ /* 0x000fe2000001003b */
[-C--:B------:R-:W-:Y:S01]  /*5580*/  FMUL.FTZ R56, R147, -R61.reuse ;  /* 0x8000003d93387220 */ /* 0x080fe20000410000 */
[----:B------:R-:W-:Y:S01]  /*5590*/  FADD.FTZ R220, R220, R57 ;  /* 0x00000039dcdc7221 */ /* 0x000fe20000010000 */
[C---:B------:R-:W-:Y:S01]  /*55a0*/  FFMA.FTZ R60, R148.reuse, R61, -R65 ;  /* 0x0000003d943c7223 */ /* 0x040fe20000010841 */
[----:B------:R-:W-:Y:S01]  /*55b0*/  FADD.FTZ R211, RZ, R59 ;  /* 0x0000003bffd37221 */ /* 0x000fe20000010000 */
[----:B------:R-:W-:Y:S01]  /*55c0*/  FMUL.FTZ R61, R157, -R64 ;  /* 0x800000409d3d7220 */ /* 0x000fe20000410000 */
[C---:B------:R-:W-:Y:S01]  /*55d0*/  FMUL.FTZ R59, R149.reuse, R220 ;  /* 0x000000dc953b7220 */ /* 0x040fe20000410000 */
[----:B------:R-:W-:Y:S01]  /*55e0*/  FFMA.FTZ R62, R148, R63, R56 ;  /* 0x0000003f943e7223 */ /* 0x000fe20000010038 */
[-C--:B------:R-:W-:Y:S01]  /*55f0*/  FMUL.FTZ R57, R149, R211.reuse ;  /* 0x000000d395397220 */ /* 0x080fe20000410000 */
[-C--:B------:R-:W-:Y:S01]  /*5600*/  FMUL.FTZ R63, R157, -R58.reuse ;  /* 0x8000003a9d3f7220 */ /* 0x080fe20000410000 */
[----:B------:R-:W-:Y:S01]  /*5610*/  FFMA.FTZ R59, R150, R211, R59 ;  /* 0x000000d3963b7223 */ /* 0x000fe2000001003b */
[----:B------:R-:W-:Y:S01]  /*5620*/  FFMA.FTZ R56, R158, R58, -R61 ;  /* 0x0000003a9e387223 */ /* 0x000fe2000001083d */
[----:B------:R-:W-:Y:S01]  /*5630*/  FFMA.FTZ R58, R150, R220, -R57 ;  /* 0x000000dc963a7223 */ /* 0x000fe20000010839 */
[----:B------:R-:W-:Y:S01]  /*5640*/  FADD.FTZ R62, -R185, R62 ;  /* 0x0000003eb93e7221 */ /* 0x000fe20000010100 */
[----:B------:R-:W-:Y:S01]  /*5650*/  FADD.FTZ R212, RZ, R59 ;  /* 0x0000003bffd47221 */ /* 0x000fe20000010000 */
[----:B------:R-:W-:Y:S01]  /*5660*/  FADD.FTZ R60, R169, R60 ;  /* 0x0000003ca93c7221 */ /* 0x000fe20000010000 */
[----:B------:R-:W-:Y:S01]  /*5670*/  FADD.FTZ R219, R219, R58 ;  /* 0x0000003adbdb7221 */ /* 0x000fe20000010000 */
[----:B------:R-:W-:Y:S01]  /*5680*/  FFMA.FTZ R57, R158, R64, R63 ;  /* 0x000000409e397223 */ /* 0x000fe2000001003f */
[----:B------:R-:W-:Y:S01]  /*5690*/  FMUL.FTZ R59, R147, R212 ;  /* 0x000000d4933b7220 */ /* 0x000fe20000410000 */
[----:B------:R-:W-:Y:S01]  /*56a0*/  FMUL.FTZ R63, R149, -R62 ;  /* 0x8000003e953f7220 */ /* 0x000fe20000410000 */
[-C--:B------:R-:W-:Y:S01]  /*56b0*/  FMUL.FTZ R61, R147, R219.reuse ;  /* 0x000000db933d7220 */ /* 0x080fe20000410000 */
[-C--:B------:R-:W-:Y:S01]  /*56c0*/  FMUL.FTZ R65, R149, -R60.reuse ;  /* 0x8000003c95417220 */ /* 0x080fe20000410000 */
        /* <DEDUP_REMOVED lines=10> */
[-C--:B------:R-:W-:Y:S01]  /*5770*/  FMUL.FTZ R59, R145, R210.reuse ;  /* 0x000000d2913b7220 */ /* 0x080fe20000410000 */
[-C--:B------:R-:W-:Y:S01]  /*5780*/  FMUL.FTZ R58, R151, -R65.reuse ;  /* 0x80000041973a7220 */ /* 0x080fe20000410000 */
        /* <DEDUP_REMOVED lines=21> */
[-C--:B------:R-:W-:Y:S01]  /*58e0*/  FMUL.FTZ R65, R155, -R63.reuse ;  /* 0x8000003f9b417220 */ /* 0x080fe20000410000 */
        /* <DEDUP_REMOVED lines=12> */
[----:B------:R-:W-:Y:S01]  /*59b0*/  ISETP.GE.OR P0, PT, R103, UR32, P0 ;  /* 0x0000002067007c0c */ /* 0x000fe20008706670 */
[-C--:B------:R-:W-:Y:S01]  /*59c0*/  FMUL.FTZ R65, R157, -R60.reuse ;  /* 0x8000003c9d417220 */ /* 0x080fe20000410000 */
        /* <DEDUP_REMOVED lines=10> */
[C---:B------:R-:W-:Y:S01]  /*5a70*/  FMUL.FTZ R58, R159.reuse, -R63 ;  /* 0x8000003f9f3a7220 */ /* 0x040fe20000410000 */
[-C--:B------:R-:W-:Y:S01]  /*5a80*/  FMUL.FTZ R67, R159, -R65.reuse ;  /* 0x800000419f437220 */ /* 0x080fe20000410000 */
[----:B------:R-:W-:Y:S01]  /*5a90*/  HFMA2.MMA R69, -RZ, RZ, 0, 0 ;  /* 0x00000000ff457435 */ /* 0x000fe200000001ff */
[-C--:B------:R-:W-:Y:S01]  /*5aa0*/  FMUL.FTZ R59, R137, R206.reuse ;  /* 0x000000ce893b7220 */ /* 0x080fe20000410000 */
[----:B------:R-:W-:Y:S01]  /*5ab0*/  FFMA.FTZ R61, R138, R206, R61 ;  /* 0x000000ce8a3d7223 */ /* 0x000fe2000001003d */
[C---:B------:R-:W-:Y:S01]  /*5ac0*/  FFMA.FTZ R65, R160.reuse, R65, R58 ;  /* 0x00000041a0417223 */ /* 0x040fe2000001003a */
[----:B------:R-:W-:Y:S01]  /*5ad0*/  FFMA.FTZ R62, R160, R63, -R67 ;  /* 0x0000003fa03e7223 */ /* 0x000fe20000010843 */
[----:B------:R-:W-:Y:S01]  /*5ae0*/  FFMA.FTZ R59, R138, R228, -R59 ;  /* 0x000000e48a3b7223 */ /* 0x000fe2000001083b */
[----:B------:R-:W-:Y:S01]  /*5af0*/  FADD.FTZ R205, RZ, R61 ;  /* 0x0000003dffcd7221 */ /* 0x000fe20000010000 */
[CC--:B------:R-:W-:Y:S01]  /*5b00*/  FMUL.FTZ R63, R159.reuse, -R56.reuse ;  /* 0x800000389f3f7220 */ /* 0x0c0fe20000410000 */
[----:B------:R-:W-:Y:S01]  /*5b10*/  FMUL.FTZ R61, R159, -R57 ;  /* 0x800000399f3d7220 */ /* 0x000fe20000410000 */
[----:B------:R-:W-:Y:S01]  /*5b20*/  FADD.FTZ R231, R204, R59 ;  /* 0x0000003bcce77221 */ /* 0x000fe20000010000 */
[C---:B------:R-:W-:Y:S01]  /*5b30*/  FMUL.FTZ R59, R135.reuse, R205 ;  /* 0x000000cd873b7220 */ /* 0x040fe20000410000 */
[C---:B------:R-:W-:Y:S01]  /*5b40*/  FFMA.FTZ R57, R160.reuse, R57, R63 ;  /* 0x00000039a0397223 */ /* 0x040fe2000001003f */
[----:B------:R-:W-:Y:S01]  /*5b50*/  FFMA.FTZ R56, R160, R56, -R61 ;  /* 0x00000038a0387223 */ /* 0x000fe2000001083d */
[-C--:B------:R-:W-:Y:S01]  /*5b60*/  FMUL.FTZ R58, R135, R231.reuse ;  /* 0x000000e7873a7220 */ /* 0x080fe20000410000 */
[----:B------:R-:W-:Y:S01]  /*5b70*/  FFMA.FTZ R59, R136, R231, -R59 ;  /* 0x000000e7883b7223 */ /* 0x000fe2000001083b */
[----:B------:R-:W-:-:S02]  /*5b80*/  MOV R68, 0x3f800000 ;  /* 0x3f80000000447802 */ /* 0x000fc40000000f00 */
[----:B------:R-:W-:Y:S01]  /*5b90*/  CS2R R70, SRZ ;  /* 0x0000000000467805 */ /* 0x000fe2000001ff00 */
[----:B------:R-:W-:Y:S01]  /*5ba0*/  FFMA.FTZ R58, R136, R205, R58 ;  /* 0x000000cd883a7223 */ /* 0x000fe2000001003a */
[----:B------:R-:W-:Y:S01]  /*5bb0*/  FADD.FTZ R204, R194, R59 ;  /* 0x0000003bc2cc7221 */ /* 0x000fe20000010000 */
[----:B------:R-:W-:Y:S01]  /*5bc0*/  @!P0 LEA R60, R2, R105, 0x4 ;  /* 0x00000069023c8211 */ /* 0x000fe200078e20ff */
[----:B------:R-:W-:Y:S01]  /*5bd0*/  FADD.FTZ R59, -R178, R65 ;  /* 0x00000041b23b7221 */ /* 0x000fe20000010100 */
[----:B------:R-:W-:Y:S01]  /*5be0*/  FADD.FTZ R194, RZ, R58 ;  /* 0x0000003affc27221 */ /* 0x000fe20000010000 */
[----:B------:R-:W-:Y:S01]  /*5bf0*/  FMUL.FTZ R63, R133, R204 ;  /* 0x000000cc853f7220 */ /* 0x000fe20000410000 */
[----:B------:R-:W-:Y:S01]  /*5c00*/  FADD.FTZ R58, R163, R62 ;  /* 0x0000003ea33a7221 */ /* 0x000fe20000010000 */
[----:B------:R0:W1:Y:S01]  /*5c10*/  @!P0 LDS.128 R68, [R60+0x3910] ;  /* 0x003910003c448984 */ /* 0x0000620000000c00 */
[-C--:B------:R-:W-:Y:S01]  /*5c20*/  FMUL.FTZ R61, R133, R194.reuse ;  /* 0x000000c2853d7220 */ /* 0x080fe20000410000 */
[----:B------:R-:W-:-:S02]  /*5c30*/  FFMA.FTZ R63, R134, R194, R63 ;  /* 0x000000c2863f7223 */ /* 0x000fc4000001003f */
[----:B------:R2:W-:Y:S01]  /*5c40*/  STS.128 [R161+0x1b10], R56 ;  /* 0x001b1038a1007388 */ /* 0x0005e20000000c00 */
[----:B------:R-:W-:Y:S01]  /*5c50*/  FFMA.FTZ R61, R134, R204, -R61 ;  /* 0x000000cc863d7223 */ /* 0x000fe2000001083d */
[----:B------:R-:W-:-:S03]  /*5c60*/  FADD.FTZ R233, RZ, R63 ;  /* 0x0000003fffe97221 */ /* 0x000fc60000010000 */
[----:B------:R-:W-:Y:S01]  /*5c70*/  FADD.FTZ R235, R86, R61 ;  /* 0x0000003d56eb7221 */ /* 0x000fe20000010000 */
[----:B------:R-:W-:-:S03]  /*5c80*/  FMUL.FTZ R61, R130, R233 ;  /* 0x000000e9823d7220 */ /* 0x000fc60000410000 */
[-C--:B0-----:R-:W-:Y:S01]  /*5c90*/  FMUL.FTZ R60, R130, R235.reuse ;  /* 0x000000eb823c7220 */ /* 0x081fe20000410000 */
[----:B------:R-:W-:-:S03]  /*5ca0*/  FFMA.FTZ R234, R132, R235, -R61 ;  /* 0x000000eb84ea7223 */ /* 0x000fc6000001083d */
[----:B------:R-:W-:Y:S01]  /*5cb0*/  FFMA.FTZ R60, R132, R233, R60 ;  /* 0x000000e9843c7223 */ /* 0x000fe2000001003c */
[----:B------:R-:W-:-:S03]  /*5cc0*/  FADD.FTZ R234, R87, R234 ;  /* 0x000000ea57ea7221 */ /* 0x000fc60000010000 */
[----:B------:R-:W-:Y:S01]  /*5cd0*/  FADD.FTZ R232, RZ, R60 ;  /* 0x0000003cffe87221 */ /* 0x000fe20000010000 */
[----:B------:R-:W-:Y:S06]  /*5ce0*/  BAR.SYNC.DEFER_BLOCKING 0x0 ;  /* 0x0000000000007b1d */ /* 0x000fec0000010000 */
[----:B--2---:R-:W-:Y:S05]  /*5cf0*/  @P2 BRA `(.L_x_3312) ;  /* 0x0000000c00602947 */ /* 0x004fea0003800000 */
        /* <DEDUP_REMOVED lines=12> */
[C---:B--2---:R-:W-:Y:S01]  /*5dc0*/  FMUL.FTZ R237, R57.reuse, R87 ;  /* 0x0000005739ed7220 */ /* 0x044fe20000410000 */
[----:B------:R-:W-:-:S03]  /*5dd0*/  FMUL.FTZ R84, R57, R85 ;  /* 0x0000005539547220 */ /* 0x000fc60000410000 */
[C---:B------:R-:W-:Y:S01]  /*5de0*/  FFMA.FTZ R237, R56.reuse, R85, -R237 ;  /* 0x0000005538ed7223 */ /* 0x040fe200000108ed */
[----:B------:R-:W-:Y:S01]  /*5df0*/  FFMA.FTZ R86, R56, R87, R84 ;  /* 0x0000005738567223 */ /* 0x000fe20000010054 */
[C---:B------:R-:W-:Y:S01]  /*5e00*/  FMUL.FTZ R85, R65.reuse, R63 ;  /* 0x0000003f41557220 */ /* 0x040fe20000410000 */
[----:B------:R-:W-:-:S03]  /*5e10*/  FMUL.FTZ R87, R65, R62 ;  /* 0x0000003e41577220 */ /* 0x000fc60000410000 */
        /* <DEDUP_REMOVED lines=8> */
[CC--:B---3--:R-:W-:Y:S01]  /*5ea0*/  FMUL.FTZ R85, R81.reuse, R86.reuse ;  /* 0x0000005651557220 */ /* 0x0c8fe20000410000 */
        /* <DEDUP_REMOVED lines=12> */
[----:B------:R0:W2:Y:S04]  /*5f70*/  SHFL.DOWN PT, R80, R84, 0x1, 0x1f ;  /* 0x08201f0054507f89 */ /* 0x0000a800000e0000 */
[----:B------:R0:W3:Y:S04]  /*5f80*/  SHFL.DOWN PT, R81, R85, 0x1, 0x1f ;  /* 0x08201f0055517f89 */ /* 0x0000e800000e0000 */
[----:B------:R0:W4:Y:S04]  /*5f90*/  SHFL.DOWN PT, R82, R86, 0x1, 0x1f ;  /* 0x08201f0056527f89 */ /* 0x00012800000e0000 */
[----:B------:R0:W0:Y:S02]  /*5fa0*/  SHFL.DOWN PT, R230, R87, 0x1, 0x1f ;  /* 0x08201f0057e67f89 */ /* 0x00002400000e0000 */
.L_x_3389:
[----:B------:R-:W-:Y:S04]  /*5fb0*/  BSSY B0, `(.L_x_3314) ;  /* 0x000000d000007945 */ /* 0x000fe80003800000 */
[----:B------:R-:W-:Y:S05]  /*5fc0*/  @!P0 BRA `(.L_x_3315) ;  /* 0x00000000002c8947 */ /* 0x000fea0003800000 */
        /* <DEDUP_REMOVED lines=11> */
.L_x_3315:
[----:B------:R-:W-:Y:S05]  /*6080*/  BSYNC B0 ;  /* 0x0000000000007941 */ /* 0x000fea0003800000 */
.L_x_3314:
[----:B------:R-:W-:Y:S01]  /*6090*/  UMOV UR6, 0xffffffff ;  /* 0xffffffff00067882 */ /* 0x000fe20000000000 */
[----:B------:R-:W-:Y:S02]  /*60a0*/  ISETP.GT.U32.AND P0, PT, R238, 0x1d, PT ;  /* 0x0000001dee00780c */ /* 0x000fe40003f04070 */
[----:B------:R-:W-:Y:S11]  /*60b0*/  BRA.DIV UR6, `(.L_x_3316) ;  /* 0x0000004a06d87947 */ /* 0x000ff6000b800000 */
[----:B--2---:R2:W1:Y:S04]  /*60c0*/  SHFL.DOWN PT, R80, R84, 0x2, 0x1f ;  /* 0x08401f0054507f89 */ /* 0x00446800000e0000 */
[----:B---3--:R2:W3:Y:S04]  /*60d0*/  SHFL.DOWN PT, R81, R85, 0x2, 0x1f ;  /* 0x08401f0055517f89 */ /* 0x0084e800000e0000 */
[----:B----4-:R2:W4:Y:S04]  /*60e0*/  SHFL.DOWN PT, R82, R86, 0x2, 0x1f ;  /* 0x08401f0056527f89 */ /* 0x01052800000e0000 */
[----:B0-----:R2:W0:Y:S02]  /*60f0*/  SHFL.DOWN PT, R230, R87, 0x2, 0x1f ;  /* 0x08401f0057e67f89 */ /* 0x00142400000e0000 */
.L_x_3395:
[----:B------:R-:W-:Y:S04]  /*6100*/  BSSY B0, `(.L_x_3317) ;  /* 0x000000d000007945 */ /* 0x000fe80003800000 */
[----:B------:R-:W-:Y:S05]  /*6110*/  @P0 BRA `(.L_x_3318) ;  /* 0x00000000002c0947 */ /* 0x000fea0003800000 */
[C---:B0-----:R-:W-:Y:S01]  /*6120*/  FMUL.FTZ R83, R85.reuse, R230 ;  /* 0x000000e655537220 */ /* 0x041fe20000410000 */
[----:B----4-:R-:W-:-:S03]  /*6130*/  FMUL.FTZ R239, R85, R82 ;  /* 0x0000005255ef7220 */ /* 0x010fc60000410000 */
        /* <DEDUP_REMOVED lines=9> */
.L_x_3318:
[----:B------:R-:W-:Y:S05]  /*61d0*/  BSYNC B0 ;  /* 0x0000000000007941 */ /* 0x000fea0003800000 */
.L_x_3317:
[----:B------:R-:W-:Y:S01]  /*61e0*/  UMOV UR6, 0xffffffff ;  /* 0xffffffff00067882 */ /* 0x000fe20000000000 */
[----:B------:R-:W-:Y:S02]  /*61f0*/  ISETP.GT.U32.AND P0, PT, R238, 0x1b, PT ;  /* 0x0000001bee00780c */ /* 0x000fe40003f04070 */
[----:B------:R-:W-:Y:S11]  /*6200*/  BRA.DIV UR6, `(.L_x_3319) ;  /* 0x0000004a06f47947 */ /* 0x000ff6000b800000 */
[----:B-1----:R1:W1:Y:S04]  /*6210*/  SHFL.DOWN PT, R80, R84, 0x4, 0x1f ;  /* 0x08801f0054507f89 */ /* 0x00226800000e0000 */
[----:B---3--:R3:W1:Y:S04]  /*6220*/  SHFL.DOWN PT, R81, R85, 0x4, 0x1f ;  /* 0x08801f0055517f89 */ /* 0x00866800000e0000 */
[----:B----4-:R3:W4:Y:S04]  /*6230*/  SHFL.DOWN PT, R82, R86, 0x4, 0x1f ;  /* 0x08801f0056527f89 */ /* 0x01072800000e0000 */
[----:B0-----:R3:W0:Y:S02]  /*6240*/  SHFL.DOWN PT, R230, R87, 0x4, 0x1f ;  /* 0x08801f0057e67f89 */ /* 0x00162400000e0000 */
.L_x_3401:
[----:B------:R-:W-:Y:S04]  /*6250*/  BSSY B0, `(.L_x_3320) ;  /* 0x000000d000007945 */ /* 0x000fe80003800000 */
[----:B------:R-:W-:Y:S05]  /*6260*/  @P0 BRA `(.L_x_3321) ;  /* 0x00000000002c0947 */ /* 0x000fea0003800000 */
[C---:B0-----:R-:W-:Y:S01]  /*6270*/  FMUL.FTZ R83, R85.reuse, R230 ;  /* 0x000000e655537220 */ /* 0x041fe20000410000 */
[----:B----4-:R-:W-:-:S03]  /*6280*/  FMUL.FTZ R239, R85, R82 ;  /* 0x0000005255ef7220 */ /* 0x010fc60000410000 */
        /* <DEDUP_REMOVED lines=9> */
.L_x_3321:
[----:B------:R-:W-:Y:S05]  /*6320*/  BSYNC B0 ;  /* 0x0000000000007941 */ /* 0x000fea0003800000 */
.L_x_3320:
[----:B------:R-:W-:Y:S01]  /*6330*/  UMOV UR6, 0xffffffff ;  /* 0xffffffff00067882 */ /* 0x000fe20000000000 */
[----:B------:R-:W-:Y:S02]  /*6340*/  ISETP.GT.U32.AND P0, PT, R238, 0x17, PT ;  /* 0x00000017ee00780c */ /* 0x000fe40003f04070 */
[----:B------:R-:W-:Y:S11]  /*6350*/  BRA.DIV UR6, `(.L_x_3322) ;  /* 0x0000004e06107947 */ /* 0x000ff6000b800000 */
[----:B-1----:R1:W1:Y:S04]  /*6360*/  SHFL.DOWN PT, R80, R84, 0x8, 0x1f ;  /* 0x09001f0054507f89 */ /* 0x00226800000e0000 */
[----:B------:R0:W1:Y:S04]  /*6370*/  SHFL.DOWN PT, R81, R85, 0x8, 0x1f ;  /* 0x09001f0055517f89 */ /* 0x00006800000e0000 */
[----:B----4-:R4:W1:Y:S04]  /*6380*/  SHFL.DOWN PT, R82, R86, 0x8, 0x1f ;  /* 0x09001f0056527f89 */ /* 0x01086800000e0000 */
[----:B0-----:R4:W0:Y:S02]  /*6390*/  SHFL.DOWN PT, R230, R87, 0x8, 0x1f ;  /* 0x09001f0057e67f89 */ /* 0x00182400000e0000 */
.L_x_3407:
[----:B------:R-:W-:Y:S01]  /*63a0*/  BSSY B0, `(.L_x_3323) ;  /* 0x000000e000007945 */ /* 0x000fe20003800000 */
[----:B------:R-:W-:-:S03]  /*63b0*/  ISETP.GT.U32.AND P1, PT, R238, 0xf, PT ;  /* 0x0000000fee00780c */ /* 0x000fc60003f24070 */
[----:B------:R-:W-:Y:S10]  /*63c0*/  @P0 BRA `(.L_x_3324) ;  /* 0x00000000002c0947 */ /* 0x000ff40003800000 */
[C---:B0-----:R-:W-:Y:S01]  /*63d0*/  FMUL.FTZ R83, R85.reuse, R230 ;  /* 0x000000e655537220 */ /* 0x041fe20000410000 */
[----:B-1----:R-:W-:-:S03]  /*63e0*/  FMUL.FTZ R239, R85, R82 ;  /* 0x0000005255ef7220 */ /* 0x002fc60000410000 */
[C---:B------:R-:W-:Y:S01]  /*63f0*/  FFMA.FTZ R237, R84.reuse, R82, -R83 ;  /* 0x0000005254ed7223 */ /* 0x040fe20000010853 */
[CC--:B------:R-:W-:Y:S01]  /*6400*/  FMUL.FTZ R83, R85.reuse, R81.reuse ;  /* 0x0000005155537220 */ /* 0x0c0fe20000410000 */
[----:B------:R-:W-:Y:S01]  /*6410*/  FMUL.FTZ R82, R85, R80 ;  /* 0x0000005055527220 */ /* 0x000fe20000410000 */
[----:B------:R-:W-:Y:S01]  /*6420*/  FFMA.FTZ R230, R84, R230, R239 ;  /* 0x000000e654e67223 */ /* 0x000fe200000100ef */
[----:B--234-:R-:W-:Y:S01]  /*6430*/  FADD.FTZ R86, R86, R237 ;  /* 0x000000ed56567221 */ /* 0x01cfe20000010000 */
[C---:B------:R-:W-:Y:S01]  /*6440*/  FFMA.FTZ R83, R84.reuse, R80, -R83 ;  /* 0x0000005054537223 */ /* 0x040fe20000010853 */
[----:B------:R-:W-:Y:S01]  /*6450*/  FFMA.FTZ R85, R84, R81, R82 ;  /* 0x0000005154557223 */ /* 0x000fe20000010052 */
[----:B------:R-:W-:-:S03]  /*6460*/  FADD.FTZ R87, R87, R230 ;  /* 0x000000e657577221 */ /* 0x000fc60000010000 */
[----:B------:R-:W-:-:S07]  /*6470*/  MOV R84, R83 ;  /* 0x0000005300547202 */ /* 0x000fce0000000f00 */
.L_x_3324:
[----:B------:R-:W-:Y:S05]  /*6480*/  BSYNC B0 ;  /* 0x0000000000007941 */ /* 0x000fea0003800000 */
.L_x_3323:
[----:B------:R-:W-:-:S03]  /*6490*/  UMOV UR6, 0xffffffff ;  /* 0xffffffff00067882 */ /* 0x000fc60000000000 */
[----:B------:R-:W-:Y:S05]  /*64a0*/  BRA.DIV UR6, `(.L_x_3325) ;  /* 0x0000004e062c7947 */ /* 0x000fea000b800000 */
[----:B-1----:R1:W1:Y:S04]  /*64b0*/  SHFL.DOWN PT, R80, R84, 0x10, 0x1f ;  /* 0x0a001f0054507f89 */ /* 0x00226800000e0000 */
[----:B------:R0:W1:Y:S04]  /*64c0*/  SHFL.DOWN PT, R81, R85, 0x10, 0x1f ;  /* 0x0a001f0055517f89 */ /* 0x00006800000e0000 */
[----:B------:R1:W1:Y:S04]  /*64d0*/  SHFL.DOWN PT, R82, R86, 0x10, 0x1f ;  /* 0x0a001f0056527f89 */ /* 0x00026800000e0000 */
[----:B0-----:R0:W0:Y:S02]  /*64e0*/  SHFL.DOWN PT, R230, R87, 0x10, 0x1f ;  /* 0x0a001f0057e67f89 */ /* 0x00102400000e0000 */
.L_x_3413:
[----:B------:R-:W-:Y:S01]  /*64f0*/  BSSY B0, `(.L_x_3326) ;  /* 0x000000e000007945 */ /* 0x000fe20003800000 */
[----:B------:R-:W-:-:S03]  /*6500*/  ISETP.NE.AND P0, PT, R104, 0x1f, PT ;  /* 0x0000001f6800780c */ /* 0x000fc60003f05270 */
        /* <DEDUP_REMOVED lines=12> */
.L_x_3327:
[----:B------:R-:W-:Y:S05]  /*65d0*/  BSYNC B0 ;  /* 0x0000000000007941 */ /* 0x000fea0003800000 */
.L_x_3326:
[----:B------:R-:W-:-:S03]  /*65e0*/  UMOV UR6, 0xffffffff ;  /* 0xffffffff00067882 */ /* 0x000fc60000000000 */
[----:B------:R-:W-:Y:S05]  /*65f0*/  BRA.DIV UR6, `(.L_x_3328) ;  /* 0x0000004e06487947 */ /* 0x000fea000b800000 */
[----:B------:R-:W5:Y:S04]  /*6600*/  SHFL.IDX PT, R247, R85, RZ, 0x1f ;  /* 0x00001fff55f77589 */ /* 0x000f6800000e0000 */
[----:B------:R-:W0:Y:S04]  /*6610*/  SHFL.IDX PT, R241, R84, RZ, 0x1f ;  /* 0x00001fff54f17589 */ /* 0x000e2800000e0000 */
[----:B------:R0:W1:Y:S04]  /*6620*/  SHFL.DOWN PT, R243, R85, 0x1, 0x1f ;  /* 0x08201f0055f37f89 */ /* 0x00006800000e0000 */
[----:B------:R0:W1:Y:S04]  /*6630*/  SHFL.DOWN PT, R242, R84, 0x1, 0x1f ;  /* 0x08201f0054f27f89 */ /* 0x00006800000e0000 */
[----:B------:R0:W1:Y:S04]  /*6640*/  SHFL.IDX PT, R240, R86, RZ, 0x1f ;  /* 0x00001fff56f07589 */ /* 0x00006800000e0000 */
[----:B------:R0:W1:Y:S04]  /*6650*/  SHFL.DOWN PT, R244, R86, 0x1, 0x1f ;  /* 0x08201f0056f47f89 */ /* 0x00006800000e0000 */
[----:B------:R1:W1:Y:S01]  /*6660*/  SHFL.IDX PT, R239, R87, RZ, 0x1f ;  /* 0x00001fff57ef7589 */ /* 0x00026200000e0000 */
[-C--:B-----5:R-:W-:Y:S01]  /*6670*/  FMUL.FTZ R237, R71, R247.reuse ;  /* 0x000000f747ed7220 */ /* 0x0a0fe20000410000 */
[CC--:B------:R-:W-:Y:S01]  /*6680*/  FMUL.FTZ R238, R70.reuse, R247.reuse ;  /* 0x000000f746ee7220 */ /* 0x0c0fe20000410000 */
[----:B------:R-:W-:Y:S01]  /*6690*/  FMUL.FTZ R245, R69, R247 ;  /* 0x000000f745f57220 */ /* 0x000fe20000410000 */
[----:B------:R1:W1:Y:S01]  /*66a0*/  SHFL.DOWN PT, R249, R87, 0x1, 0x1f ;  /* 0x08201f0057f97f89 */ /* 0x00026200000e0000 */
[-C--:B0-----:R-:W-:Y:S01]  /*66b0*/  FFMA.FTZ R237, R70, R241.reuse, -R237 ;  /* 0x000000f146ed7223 */ /* 0x081fe200000108ed */
[----:B------:R-:W-:Y:S01]  /*66c0*/  FFMA.FTZ R238, R71, R241, R238 ;  /* 0x000000f147ee7223 */ /* 0x000fe200000100ee */
[----:B------:R-:W-:Y:S01]  /*66d0*/  FMUL.FTZ R230, R68, R247 ;  /* 0x000000f744e67220 */ /* 0x000fe20000410000 */
[----:B------:R0:W0:Y:S04]  /*66e0*/  SHFL.IDX PT, R246, R70, RZ, 0x1f ;  /* 0x00001fff46f67589 */ /* 0x00002800000e0000 */
[----:B------:R0:W0:Y:S04]  /*66f0*/  SHFL.IDX PT, R248, R71, RZ, 0x1f ;  /* 0x00001fff47f87589 */ /* 0x00002800000e0000 */
[----:B------:R0:W0:Y:S04]  /*6700*/  SHFL.IDX PT, R250, R68, RZ, 0x1f ;  /* 0x00001fff44fa7589 */ /* 0x00002800000e0000 */
[----:B--23--:R2:W3:Y:S02]  /*6710*/  SHFL.IDX PT, R85, R69, RZ, 0x1f ;  /* 0x00001fff45557589 */ /* 0x00c4e400000e0000 */
.L_x_3427:
[----:B------:R-:W-:Y:S01]  /*6720*/  BSSY B0, `(.L_x_3329) ;  /* 0x000000f000007945 */ /* 0x000fe20003800000 */
[----:B01----:R-:W-:Y:S02]  /*6730*/  MOV R84, R250 ;  /* 0x000000fa00547202 */ /* 0x003fe40000000f00 */
[----:B----4-:R-:W-:Y:S02]  /*6740*/  MOV R86, R246 ;  /* 0x000000f600567202 */ /* 0x010fe40000000f00 */
[----:B------:R-:W-:Y:S01]  /*6750*/  MOV R87, R248 ;  /* 0x000000f800577202 */ /* 0x000fe20000000f00 */
[----:B------:R-:W-:Y:S06]  /*6760*/  @!P0 BRA `(.L_x_3330) ;  /* 0x0000000000288947 */ /* 0x000fec0003800000 */
[C---:B------:R-:W-:Y:S01]  /*6770*/  FMUL.FTZ R71, R243.reuse, R87 ;  /* 0x00000057f3477220 */ /* 0x040fe20000410000 */
[----:B------:R-:W-:-:S03]  /*6780*/  FMUL.FTZ R70, R243, R86 ;  /* 0x00000056f3467220 */ /* 0x000fc60000410000 */
[C---:B------:R-:W-:Y:S01]  /*6790*/  FFMA.FTZ R81, R242.reuse, R86, -R71 ;  /* 0x00000056f2517223 */ /* 0x040fe20000010847 */
[----:B------:R-:W-:Y:S01]  /*67a0*/  FFMA.FTZ R80, R242, R87, R70 ;  /* 0x00000057f2507223 */ /* 0x000fe20000010046 */
[CC--:B---3--:R-:W-:Y:S01]  /*67b0*/  FMUL.FTZ R71, R243.reuse, R85.reuse ;  /* 0x00000055f3477220 */ /* 0x0c8fe20000410000 */
[-C--:B------:R-:W-:Y:S01]  /*67c0*/  FMUL.FTZ R70, R243, R84.reuse ;  /* 0x00000054f3467220 */ /* 0x080fe20000410000 */
[----:B------:R-:W-:Y:S01]  /*67d0*/  FADD.FTZ R86, R244, R81 ;  /* 0x00000051f4567221 */ /* 0x000fe20000010000 */
[----:B------:R-:W-:Y:S01]  /*67e0*/  FADD.FTZ R87, R249, R80 ;  /* 0x00000050f9577221 */ /* 0x000fe20000010000 */
[C---:B------:R-:W-:Y:S01]  /*67f0*/  FFMA.FTZ R84, R242.reuse, R84, -R71 ;  /* 0x00000054f2547223 */ /* 0x040fe20000010847 */
[----:B------:R-:W-:-:S07]  /*6800*/  FFMA.FTZ R85, R242, R85, R70 ;  /* 0x00000055f2557223 */ /* 0x000fce0000010046 */
.L_x_3330:
[----:B------:R-:W-:Y:S05]  /*6810*/  BSYNC B0 ;  /* 0x0000000000007941 */ /* 0x000fea0003800000 */
.L_x_3329:
[C---:B------:R-:W-:Y:S01]  /*6820*/  FMUL.FTZ R71, R61.reuse, R87 ;  /* 0x000000573d477220 */ /* 0x040fe20000410000 */
[-C--:B------:R-:W-:Y:S01]  /*6830*/  FMUL.FTZ R70, R61, R86.reuse ;  /* 0x000000563d467220 */ /* 0x080fe20000410000 */
        /* <DEDUP_REMOVED lines=9> */
[----:B------:R-:W-:Y:S01]  /*68d0*/  FMUL.FTZ R61, R65, R82 ;  /* 0x00000052413d7220 */ /* 0x000fe20000410000 */
        /* <DEDUP_REMOVED lines=26> */
.L_x_3312:
[----:B------:R-:W-:Y:S05]  /*6a80*/  WARPSYNC.ALL ;  /* 0x0000000000007948 */ /* 0x000fea0003800000 */
[----:B------:R-:W-:Y:S01]  /*6a90*/  BAR.SYNC.DEFER_BLOCKING 0x0 ;  /* 0x0000000000007b1d */ /* 0x000fe20000010000 */
[----:B------:R-:W-:Y:S02]  /*6aa0*/  ISETP.NE.AND P2, PT, R104, RZ, PT ;  /* 0x000000ff6800720c */ /* 0x000fe40003f45270 */
[C---:B------:R-:W-:Y:S02]  /*6ab0*/  ISETP.GT.AND P0, PT, R102.reuse, 0x1e, PT ;  /* 0x0000001e6600780c */ /* 0x040fe40003f04270 */
[----:B------:R-:W-:Y:S01]  /*6ac0*/  ISETP.NE.AND P1, PT, R102, RZ, PT ;  /* 0x000000ff6600720c */ /* 0x000fe20003f25270 */
[----:B------:R-:W-:Y:S08]  /*6ad0*/  BSSY B0, `(.L_x_3331) ;  /* 0x00001f1000007945 */ /* 0x000ff00003800000 */
[----:B0-----:R-:W-:Y:S01]  /*6ae0*/  @!P2 LEA R62, R2, R105, 0x4 ;  /* 0x00000069023ea211 */ /* 0x001fe200078e20ff */
        /* <DEDUP_REMOVED lines=9> */
[-C--:B------:R-:W-:Y:S01]  /*6b80*/  FMUL.FTZ R130, R130, -R195.reuse ;  /* 0x800000c382827220 */ /* 0x080fe20000410000 */
[-C--:B------:R-:W-:Y:S02]  /*6b90*/  FMUL.FTZ R65, R35, R195.reuse ;  /* 0x000000c323417220 */ /* 0x080fe40000410000 */
[C---:B------:R-:W-:Y:S01]  /*6ba0*/  FFMA.FTZ R56, R132.reuse, R195, R57 ;  /* 0x000000c384387223 */ /* 0x040fe20000010039 */
[----:B------:R-:W-:Y:S01]  /*6bb0*/  FFMA.FTZ R130, R132, R179, -R130 ;  /* 0x000000b384827223 */ /* 0x000fe20000010882 */
[----:B-1----:R-:W-:Y:S02]  /*6bc0*/  FMUL.FTZ R69, R232, R65 ;  /* 0x00000041e8457220 */ /* 0x002fe40000410000 */
[----:B------:R-:W-:Y:S01]  /*6bd0*/  FADD.FTZ R193, -R193, R56 ;  /* 0x00000038c1c17221 */ /* 0x000fe20000010100 */
[----:B------:R-:W-:-:S03]  /*6be0*/  FADD.FTZ R177, R177, R130 ;  /* 0x00000082b1b17221 */ /* 0x000fc60000010000 */
[C---:B------:R-:W-:Y:S01]  /*6bf0*/  FMUL.FTZ R57, R133.reuse, -R193 ;  /* 0x800000c185397220 */ /* 0x040fe20000410000 */
[----:B------:R-:W-:Y:S01]  /*6c00*/  FMUL.FTZ R56, R133, -R177 ;  /* 0x800000b185387220 */ /* 0x000fe20000410000 */
[C---:B------:R-:W-:Y:S01]  /*6c10*/  FMUL.FTZ R130, R36.reuse, R193 ;  /* 0x000000c124827220 */ /* 0x040fe20000410000 */
[-C--:B------:R-:W-:Y:S01]  /*6c20*/  FMUL.FTZ R82, R36, R177.reuse ;  /* 0x000000b124527220 */ /* 0x080fe20000410000 */
[C---:B------:R-:W-:Y:S01]  /*6c30*/  FFMA.FTZ R57, R134.reuse, R177, -R57 ;  /* 0x000000b186397223 */ /* 0x040fe20000010839 */
[----:B------:R-:W-:Y:S01]  /*6c40*/  FFMA.FTZ R59, R134, R193, R56 ;  /* 0x000000c1863b7223 */ /* 0x000fe20000010038 */
[C---:B------:R-:W-:Y:S01]  /*6c50*/  FMUL.FTZ R84, R233.reuse, R130 ;  /* 0x00000082e9547220 */ /* 0x040fe20000410000 */
[----:B------:R-:W-:Y:S01]  /*6c60*/  FADD.FTZ R20, R82, R20 ;  /* 0x0000001452147221 */ /* 0x000fe20000010000 */
[----:B------:R-:W-:Y:S01]  /*6c70*/  FADD.FTZ R176, R176, R57 ;  /* 0x00000039b0b07221 */ /* 0x000fe20000010000 */
[----:B------:R-:W-:Y:S01]  /*6c80*/  FADD.FTZ R192, -R192, R59 ;  /* 0x0000003bc0c07221 */ /* 0x000fe20000010100 */
[----:B------:R-:W-:-:S02]  /*6c90*/  FMUL.FTZ R132, R233, R82 ;  /* 0x00000052e9847220 */ /* 0x000fc40000410000 */
        /* <DEDUP_REMOVED lines=20> */
[----:B------:R-:W-:Y:S01]  /*6de0*/  FMUL.FTZ R56, R141, -R173 ;  /* 0x800000ad8d387220 */ /* 0x000fe20000410000 */
[----:B------:R-:W-:Y:S01]  /*6df0*/  FMUL.FTZ R134, R40, R189 ;  /* 0x000000bd28867220 */ /* 0x000fe20000410000 */
[----:B------:R-:W-:Y:S01]  /*6e00*/  FMUL.FTZ R141, R206, R139 ;  /* 0x0000008bce8d7220 */ /* 0x000fe20000410000 */
        /* <DEDUP_REMOVED lines=15> */
[----:B------:R-:W-:Y:S01]  /*6f00*/  FADD.FTZ R186, -R186, R59 ;  /* 0x0000003bbaba7221 */ /* 0x000fe20000010100 */
[----:B------:R-:W-:Y:S01]  /*6f10*/  FFMA.FTZ R59, R0, R225, RZ ;  /* 0x000000e1003b7223 */ /* 0x000fe200000100ff */
[----:B------:R-:W-:Y:S01]  /*6f20*/  FFMA.FTZ R225, -R50, R127, R225 ;  /* 0x0000007f32e17223 */ /* 0x000fe200000101e1 */
[C---:B------:R-:W-:Y:S01]  /*6f30*/  FMUL.FTZ R57, R147.reuse, -R170 ;  /* 0x800000aa93397220 */ /* 0x040fe20000410000 */
[----:B------:R-:W-:Y:S01]  /*6f40*/  FMUL.FTZ R147, R147, -R186 ;  /* 0x800000ba93937220 */ /* 0x000fe20000410000 */
[----:B------:R-:W-:Y:S02]  /*6f50*/  FFMA.FTZ R58, R18, R224, R59 ;  /* 0x000000e0123a7223 */ /* 0x000fe4000001003b */
[C---:B------:R-:W-:Y:S01]  /*6f60*/  FFMA.FTZ R56, R148.reuse, R186, R57 ;  /* 0x000000ba94387223 */ /* 0x040fe20000010039 */
[----:B------:R-:W-:Y:S01]  /*6f70*/  FFMA.FTZ R148, R148, R170, -R147 ;  /* 0x000000aa94947223 */ /* 0x000fe20000010893 */
[----:B------:R-:W-:Y:S01]  /*6f80*/  FFMA.FTZ R61, R17, R223, R58 ;  /* 0x000000df113d7223 */ /* 0x000fe2000001003a */
[----:B------:R-:W-:Y:S01]  /*6f90*/  FFMA.FTZ R223, -R48, R125, R223 ;  /* 0x0000007d30df7223 */ /* 0x000fe200000101df */
[----:B------:R-:W-:Y:S01]  /*6fa0*/  FADD.FTZ R185, -R185, R56 ;  /* 0x00000038b9b97221 */ /* 0x000fe20000010100 */
[----:B------:R-:W-:Y:S01]  /*6fb0*/  FADD.FTZ R169, R169, R148 ;  /* 0x00000094a9a97221 */ /* 0x000fe20000010000 */
[----:B------:R-:W-:-:S02]  /*6fc0*/  FFMA.FTZ R60, R16, R222, R61 ;  /* 0x000000de103c7223 */ /* 0x000fc4000001003d */
[C---:B------:R-:W-:Y:S01]  /*6fd0*/  FMUL.FTZ R57, R149.reuse, -R185 ;  /* 0x800000b995397220 */ /* 0x040fe20000410000 */
[----:B------:R-:W-:-:S03]  /*6fe0*/  FMUL.FTZ R56, R149, -R169 ;  /* 0x800000a995387220 */ /* 0x000fc60000410000 */
[C---:B------:R-:W-:Y:S01]  /*6ff0*/  FFMA.FTZ R57, R150.reuse, R169, -R57 ;  /* 0x000000a996397223 */ /* 0x040fe20000010839 */
[----:B------:R-:W-:-:S03]  /*7000*/  FFMA.FTZ R59, R150, R185, R56 ;  /* 0x000000b9963b7223 */ /* 0x000fc60000010038 */
[----:B------:R-:W-:Y:S01]  /*7010*/  FADD.FTZ R168, R168, R57 ;  /* 0x00000039a8a87221 */ /* 0x000fe20000010000 */
[----:B------:R-:W-:Y:S01]  /*7020*/  FADD.FTZ R184, -R184, R59 ;  /* 0x0000003bb8b87221 */ /* 0x000fe20000010100 */
[----:B------:R-:W-:Y:S02]  /*7030*/  FFMA.FTZ R59, R0, -R217, RZ ;  /* 0x800000d9003b7223 */ /* 0x000fe400000100ff */
[C---:B------:R-:W-:Y:S01]  /*7040*/  FMUL.FTZ R57, R151.reuse, -R168 ;  /* 0x800000a897397220 */ /* 0x040fe20000410000 */
[-C--:B------:R-:W-:Y:S01]  /*7050*/  FMUL.FTZ R151, R151, -R184.reuse ;  /* 0x800000b897977220 */ /* 0x080fe20000410000 */
[----:B------:R-:W-:Y:S01]  /*7060*/  FFMA.FTZ R58, R18, -R215, R59 ;  /* 0x800000d7123a7223 */ /* 0x000fe2000001003b */
[-C--:B------:R-:W-:Y:S01]  /*7070*/  FMUL.FTZ R86, R45, R184.reuse ;  /* 0x000000b82d567220 */ /* 0x080fe20000410000 */
        /* <DEDUP_REMOVED lines=22> */
[-C--:B------:R-:W-:Y:S01]  /*71e0*/  FMUL.FTZ R155, R155, -R182.reuse ;  /* 0x800000b69b9b7220 */ /* 0x080fe20000410000 */
[----:B------:R-:W-:Y:S01]  /*71f0*/  FMUL.FTZ R85, R46, R183 ;  /* 0x000000b72e557220 */ /* 0x000fe20000410000 */
[C---:B------:R-:W-:Y:S01]  /*7200*/  FFMA.FTZ R56, R156.reuse, R182, R57 ;  /* 0x000000b69c387223 */ /* 0x040fe20000010039 */
[----:B------:R-:W-:Y:S01]  /*7210*/  FFMA.FTZ R57, R11, -R210, R58 ;  /* 0x800000d20b397223 */ /* 0x000fe2000001003a */
[----:B------:R-:W-:Y:S01]  /*7220*/  FFMA.FTZ R156, R156, R166, -R155 ;  /* 0x000000a69c9c7223 */ /* 0x000fe2000001089b */
[----:B------:R-:W-:Y:S01]  /*7230*/  FFMA.FTZ R58, R8, R229, R59 ;  /* 0x000000e5083a7223 */ /* 0x000fe2000001003b */
[----:B------:R-:W-:Y:S01]  /*7240*/  FADD.FTZ R181, -R181, R56 ;  /* 0x00000038b5b57221 */ /* 0x000fe20000010100 */
[----:B------:R-:W-:Y:S01]  /*7250*/  FFMA.FTZ R56, R10, -R209, R57 ;  /* 0x800000d10a387223 */ /* 0x000fe20000010039 */
[----:B------:R-:W-:Y:S01]  /*7260*/  FADD.FTZ R165, R165, R156 ;  /* 0x0000009ca5a57221 */ /* 0x000fe20000010000 */
[----:B------:R-:W-:Y:S01]  /*7270*/  FFMA.FTZ R61, R7, R228, R58 ;  /* 0x000000e4073d7223 */ /* 0x000fe2000001003a */
[----:B------:R-:W-:Y:S01]  /*7280*/  FMUL.FTZ R57, R157, -R181 ;  /* 0x800000b59d397220 */ /* 0x000fe20000410000 */
[----:B------:R-:W-:Y:S01]  /*7290*/  FFMA.FTZ R59, R9, -R208, R56 ;  /* 0x800000d0093b7223 */ /* 0x000fe20000010038 */
[----:B------:R-:W-:Y:S01]  /*72a0*/  FMUL.FTZ R56, R157, -R165 ;  /* 0x800000a59d387220 */ /* 0x000fe20000410000 */
[----:B------:R-:W-:Y:S01]  /*72b0*/  FFMA.FTZ R60, R6, R231, R61 ;  /* 0x000000e7063c7223 */ /* 0x000fe2000001003d */
[----:B------:R-:W-:Y:S01]  /*72c0*/  FFMA.FTZ R57, R158, R165, -R57 ;  /* 0x000000a59e397223 */ /* 0x000fe20000010839 */
[----:B------:R-:W-:Y:S01]  /*72d0*/  FFMA.FTZ R58, R8, -R207, R59 ;  /* 0x800000cf083a7223 */ /* 0x000fe2000001003b */
[----:B------:R-:W-:Y:S01]  /*72e0*/  FFMA.FTZ R59, R158, R181, R56 ;  /* 0x000000b59e3b7223 */ /* 0x000fe20000010038 */
[----:B------:R-:W-:Y:S01]  /*72f0*/  FFMA.FTZ R61, R5, R204, R60 ;  /* 0x000000cc053d7223 */ /* 0x000fe2000001003c */
[----:B------:R-:W-:Y:S01]  /*7300*/  FADD.FTZ R164, R164, R57 ;  /* 0x00000039a4a47221 */ /* 0x000fe20000010000 */
[----:B------:R-:W-:Y:S01]  /*7310*/  FFMA.FTZ R57, R7, -R206, R58 ;  /* 0x800000ce07397223 */ /* 0x000fe2000001003a */
[----:B------:R-:W-:Y:S01]  /*7320*/  FADD.FTZ R180, -R180, R59 ;  /* 0x0000003bb4b47221 */ /* 0x000fe20000010100 */
[----:B------:R-:W-:Y:S01]  /*7330*/  FMUL.FTZ R60, R179, UR31 ;  /* 0x0000001fb33c7c20 */ /* 0x000fe20008410000 */
[----:B------:R-:W-:Y:S01]  /*7340*/  FFMA.FTZ R58, R4, R235, R61 ;  /* 0x000000eb043a7223 */ /* 0x000fe2000001003d */
[----:B------:R-:W-:Y:S01]  /*7350*/  FFMA.FTZ R56, R6, -R205, R57 ;  /* 0x800000cd06387223 */ /* 0x000fe20000010039 */
[----:B------:R-:W-:Y:S01]  /*7360*/  FMUL.FTZ R61, R35, R179 ;  /* 0x000000b3233d7220 */ /* 0x000fe20000410000 */
[----:B------:R-:W-:Y:S01]  /*7370*/  FFMA.FTZ R59, R195, UR30, -R60 ;  /* 0x0000001ec33b7c23 */ /* 0x000fe2000801083c */
[----:B------:R-:W-:Y:S01]  /*7380*/  FFMA.FTZ R58, R3, R234, R58 ;  /* 0x000000ea033a7223 */ /* 0x000fe2000001003a */
[----:B------:R-:W-:Y:S01]  /*7390*/  FFMA.FTZ R57, R5, -R194, R56 ;  /* 0x800000c205397223 */ /* 0x000fe20000010038 */
[----:B------:R-:W-:Y:S01]  /*73a0*/  FFMA.FTZ R234, -R35, R162, R234 ;  /* 0x000000a223ea7223 */ /* 0x000fe200000101ea */
[----:B------:R-:W-:Y:S01]  /*73b0*/  FMUL.FTZ R67, R232, R59 ;  /* 0x0000003be8437220 */ /* 0x000fe20000410000 */
[-C--:B------:R-:W-:Y:S01]  /*73c0*/  FMUL.FTZ R70, R49, R180.reuse ;  /* 0x000000b431467220 */ /* 0x080fe20000410000 */
[----:B------:R-:W-:Y:S01]  /*73d0*/  FFMA.FTZ R56, R4, -R233, R57 ;  /* 0x800000e904387223 */ /* 0x000fe20000010039 */
[C---:B------:R-:W-:Y:S01]  /*73e0*/  FMUL.FTZ R57, R159.reuse, -R180 ;  /* 0x800000b49f397220 */ /* 0x040fe20000410000 */
[----:B------:R-:W-:Y:S01]  /*73f0*/  FMUL.FTZ R159, R159, -R164 ;  /* 0x800000a49f9f7220 */ /* 0x000fe20000410000 */
[----:B------:R-:W-:Y:S01]  /*7400*/  FADD.FTZ R19, R61, R19 ;  /* 0x000000133d137221 */ /* 0x000fe20000010000 */
[----:B------:R-:W-:Y:S01]  /*7410*/  FFMA.FTZ R59, R3, -R232, R56 ;  /* 0x800000e8033b7223 */ /* 0x000fe20000010038 */
[----:B------:R-:W-:Y:S01]  /*7420*/  FFMA.FTZ R60, R160, R164, -R57 ;  /* 0x000000a4a03c7223 */ /* 0x000fe20000010839 */
[-C--:B------:R-:W-:Y:S01]  /*7430*/  FMUL.FTZ R56, R232, R61.reuse ;  /* 0x0000003de8387220 */ /* 0x080fe20000410000 */
[----:B------:R-:W-:Y:S01]  /*7440*/  FFMA.FTZ R63, R160, R180, R159 ;  /* 0x000000b4a03f7223 */ /* 0x000fe2000001009f */
[C---:B------:R-:W-:Y:S01]  /*7450*/  FFMA.FTZ R57, R234.reuse, R61, R69 ;  /* 0x0000003dea397223 */ /* 0x040fe20000010045 */
[----:B------:R-:W-:Y:S01]  /*7460*/  FADD.FTZ R163, R163, R60 ;  /* 0x0000003ca3a37221 */ /* 0x000fe20000010000 */
[----:B------:R-:W-:Y:S01]  /*7470*/  FMUL.FTZ R60, R195, UR31 ;  /* 0x0000001fc33c7c20 */ /* 0x000fe20008410000 */
[----:B------:R-:W-:Y:S01]  /*7480*/  FFMA.FTZ R56, R234, R65, -R56 ;  /* 0x00000041ea387223 */ /* 0x000fe20000010838 */
[----:B------:R-:W-:Y:S01]  /*7490*/  FADD.FTZ R63, -R178, R63 ;  /* 0x0000003fb23f7221 */ /* 0x000fe20000010100 */
[----:B------:R-:W-:Y:S01]  /*74a0*/  FFMA.FTZ R61, -R49, R126, R224 ;  /* 0x0000007e313d7223 */ /* 0x000fe200000101e0 */
[----:B------:R-:W-:Y:S01]  /*74b0*/  FFMA.FTZ R65, R179, UR30, R60 ;  /* 0x0000001eb3417c23 */ /* 0x000fe2000801003c */
[----:B------:R-:W-:Y:S01]  /*74c0*/  FMUL.FTZ R62, R49, R164 ;  /* 0x000000a4313e7220 */ /* 0x000fe20000410000 */
        /* <DEDUP_REMOVED lines=8> */
[----:B------:R-:W-:Y:S01]  /*7550*/  FFMA.FTZ R162, R162, R179, R67 ;  /* 0x000000b3a2a27223 */ /* 0x000fe20000010043 */
[C---:B------:R-:W-:Y:S01]  /*7560*/  FFMA.FTZ R68, R225.reuse, R64, -R68 ;  /* 0x00000040e1447223 */ /* 0x040fe20000010844 */
[----:B------:R-:W-:Y:S01]  /*7570*/  FFMA.FTZ R66, R225, R60, R66 ;  /* 0x0000003ce1427223 */ /* 0x000fe20000010042 */
[----:B------:R-:W-:Y:S01]  /*7580*/  FMUL.FTZ R64, R177, UR31 ;  /* 0x0000001fb1407c20 */ /* 0x000fe20008410000 */
[----:B------:R-:W-:Y:S01]  /*7590*/  FFMA.FTZ R67, R61, R70, -R80 ;  /* 0x000000463d437223 */ /* 0x000fe20000010850 */
[----:B------:R-:W-:Y:S01]  /*75a0*/  FFMA.FTZ R235, -R36, R131, R235 ;  /* 0x0000008324eb7223 */ /* 0x000fe200000101eb */
[----:B------:R-:W-:Y:S01]  /*75b0*/  FADD.FTZ R66, RZ, R66 ;  /* 0x00000042ff427221 */ /* 0x000fe20000010000 */
[----:B------:R-:W-:Y:S01]  /*75c0*/  FFMA.FTZ R70, R193, UR30, -R64 ;  /* 0x0000001ec1467c23 */ /* 0x000fe20008010840 */
[----:B------:R-:W-:Y:S01]  /*75d0*/  FMUL.FTZ R64, R48, R181 ;  /* 0x000000b530407220 */ /* 0x000fe20000410000 */
[----:B------:R-:W-:Y:S01]  /*75e0*/  FADD.FTZ R68, RZ, R68 ;  /* 0x00000044ff447221 */ /* 0x000fe20000010000 */
[----:B------:R-:W-:Y:S01]  /*75f0*/  FADD.FTZ R66, R66, R65 ;  /* 0x0000004142427221 */ /* 0x000fe20000010000 */
[----:B------:R-:W-:Y:S01]  /*7600*/  FMUL.FTZ R65, R48, R165 ;  /* 0x000000a530417220 */ /* 0x000fe20000410000 */
[----:B------:R-:W-:Y:S01]  /*7610*/  FMUL.FTZ R80, R216, R64 ;  /* 0x00000040d8507220 */ /* 0x000fe20000410000 */
[----:B------:R-:W-:Y:S01]  /*7620*/  FADD.FTZ R68, R68, R67 ;  /* 0x0000004344447221 */ /* 0x000fe20000010000 */
[----:B------:R-:W-:Y:S01]  /*7630*/  FFMA.FTZ R67, -R47, R124, R222 ;  /* 0x0000007c2f437223 */ /* 0x000fe200000101de */
[-C--:B------:R-:W-:Y:S01]  /*7640*/  FMUL.FTZ R71, R216, R65.reuse ;  /* 0x00000041d8477220 */ /* 0x080fe20000410000 */
[----:B------:R-:W-:Y:S01]  /*7650*/  FFMA.FTZ R69, R223, R65, R80 ;  /* 0x00000041df457223 */ /* 0x000fe20000010050 */
[----:B------:R-:W-:Y:S01]  /*7660*/  FFMA.FTZ R80, R235, R82, R84 ;  /* 0x00000052eb507223 */ /* 0x000fe20000010054 */
[----:B------:R-:W-:Y:S01]  /*7670*/  FMUL.FTZ R82, R47, R182 ;  /* 0x000000b62f527220 */ /* 0x000fe20000410000 */
[----:B------:R-:W-:Y:S01]  /*7680*/  FFMA.FTZ R71, R223, R64, -R71 ;  /* 0x00000040df477223 */ /* 0x000fe20000010847 */
[----:B------:R-:W-:Y:S01]  /*7690*/  FADD.FTZ R81, R66, R69 ;  /* 0x0000004542517221 */ /* 0x000fe20000010000 */
[C---:B------:R-:W-:Y:S01]  /*76a0*/  FMUL.FTZ R69, R46.reuse, R167 ;  /* 0x000000a72e457220 */ /* 0x040fe20000410000 */
[----:B------:R-:W-:Y:S01]  /*76b0*/  FMUL.FTZ R64, R47, R166 ;  /* 0x000000a62f407220 */ /* 0x000fe20000410000 */
[----:B------:R-:W-:Y:S01]  /*76c0*/  FFMA.FTZ R66, -R46, R123, R221 ;  /* 0x0000007b2e427223 */ /* 0x000fe200000101dd */
[C---:B------:R-:W-:Y:S01]  /*76d0*/  FMUL.FTZ R84, R213.reuse, R82 ;  /* 0x00000052d5547220 */ /* 0x040fe20000410000 */
[----:B------:R-:W-:Y:S01]  /*76e0*/  FMUL.FTZ R87, R214, R69 ;  /* 0x00000045d6577220 */ /* 0x000fe20000410000 */
[----:B------:R-:W-:Y:S01]  /*76f0*/  FMUL.FTZ R83, R213, R64 ;  /* 0x00000040d5537220 */ /* 0x000fe20000410000 */
[----:B------:R-:W-:Y:S01]  /*7700*/  FMUL.FTZ R116, R211, R86 ;  /* 0x00000056d3747220 */ /* 0x000fe20000410000 */
[C---:B------:R-:W-:Y:S01]  /*7710*/  FFMA.FTZ R84, R67.reuse, R64, R84 ;  /* 0x0000004043547223 */ /* 0x040fe20000010054 */
[-C--:B------:R-:W-:Y:S01]  /*7720*/  FFMA.FTZ R87, R66, R85.reuse, -R87 ;  /* 0x0000005542577223 */ /* 0x080fe20000010857 */
[----:B------:R-:W-:Y:S01]  /*7730*/  FMUL.FTZ R85, R214, R85 ;  /* 0x00000055d6557220 */ /* 0x000fe20000410000 */
[----:B------:R-:W-:Y:S01]  /*7740*/  FFMA.FTZ R83, R67, R82, -R83 ;  /* 0x0000005243537223 */ /* 0x000fe20000010853 */
[----:B------:R-:W-:Y:S01]  /*7750*/  FADD.FTZ R82, R68, R71 ;  /* 0x0000004744527221 */ /* 0x000fe20000010000 */
[----:B------:R-:W-:Y:S01]  /*7760*/  FADD.FTZ R81, R81, R84 ;  /* 0x0000005451517221 */ /* 0x000fe20000010000 */
[C---:B------:R-:W-:Y:S01]  /*7770*/  FFMA.FTZ R71, -R45.reuse, R122, R220 ;  /* 0x0000007a2d477223 */ /* 0x040fe200000101dc */
[----:B------:R-:W-:Y:S01]  /*7780*/  FMUL.FTZ R68, R45, R168 ;  /* 0x000000a82d447220 */ /* 0x000fe20000410000 */
[----:B------:R-:W-:Y:S01]  /*7790*/  FFMA.FTZ R84, R66, R69, R85 ;  /* 0x0000004542547223 */ /* 0x000fe20000010055 */
[----:B------:R-:W-:Y:S01]  /*77a0*/  FADD.FTZ R82, R82, R83 ;  /* 0x0000005352527221 */ /* 0x000fe20000010000 */
[----:B------:R-:W-:Y:S01]  /*77b0*/  FFMA.FTZ R85, R235, R130, -R132 ;  /* 0x00000082eb557223 */ /* 0x000fe20000010884 */
[-C--:B------:R-:W-:Y:S01]  /*77c0*/  FFMA.FTZ R116, R71, R68.reuse, R116 ;  /* 0x0000004447747223 */ /* 0x080fe20000010074 */
[----:B------:R-:W-:Y:S01]  /*77d0*/  FADD.FTZ R81, R81, R84 ;  /* 0x0000005451517221 */ /* 0x000fe20000010000 */
[----:B------:R-:W-:Y:S01]  /*77e0*/  FMUL.FTZ R84, R44, R185 ;  /* 0x000000b92c547220 */ /* 0x000fe20000410000 */
[----:B------:R-:W-:Y:S01]  /*77f0*/  FMUL.FTZ R83, R211, R68 ;  /* 0x00000044d3537220 */ /* 0x000fe20000410000 */
[----:B------:R-:W-:Y:S01]  /*7800*/  FADD.FTZ R87, R82, R87 ;  /* 0x0000005752577221 */ /* 0x000fe20000010000 */
[----:B------:R-:W-:Y:S01]  /*7810*/  FADD.FTZ R116, R81, R116 ;  /* 0x0000007451747221 */ /* 0x000fe20000010000 */
[C---:B------:R-:W-:Y:S01]  /*7820*/  FFMA.FTZ R219, -R44.reuse, R121, R219 ;  /* 0x000000792cdb7223 */ /* 0x040fe200000101db */
[----:B------:R-:W-:Y:S01]  /*7830*/  FMUL.FTZ R81, R44, R169 ;  /* 0x000000a92c517220 */ /* 0x000fe20000410000 */
[----:B------:R-:W-:Y:S01]  /*7840*/  FMUL.FTZ R130, R212, R84 ;  /* 0x00000054d4827220 */ /* 0x000fe20000410000 */
[----:B------:R-:W-:Y:S01]  /*7850*/  FMUL.FTZ R82, R43, R170 ;  /* 0x000000aa2b527220 */ /* 0x000fe20000410000 */
[----:B------:R-:W-:Y:S01]  /*7860*/  FFMA.FTZ R86, R71, R86, -R83 ;  /* 0x0000005647567223 */ /* 0x000fe20000010853 */
[----:B------:R-:W-:Y:S01]  /*7870*/  FFMA.FTZ R83, -R43, R120, R218 ;  /* 0x000000782b537223 */ /* 0x000fe200000101da */
[-C--:B------:R-:W-:Y:S01]  /*7880*/  FFMA.FTZ R117, R219, R81.reuse, R130 ;  /* 0x00000051db757223 */ /* 0x080fe20000010082 */
[----:B------:R-:W-:Y:S01]  /*7890*/  FMUL.FTZ R132, R43, R186 ;  /* 0x000000ba2b847220 */ /* 0x000fe20000410000 */
[----:B------:R-:W-:Y:S01]  /*78a0*/  FMUL.FTZ R130, R210, R82 ;  /* 0x00000052d2827220 */ /* 0x000fe20000410000 */
[----:B------:R-:W-:Y:S01]  /*78b0*/  FMUL.FTZ R133, R212, R81 ;  /* 0x00000051d4857220 */ /* 0x000fe20000410000 */
[----:B------:R-:W-:Y:S01]  /*78c0*/  FADD.FTZ R116, R116, R117 ;  /* 0x0000007574747221 */ /* 0x000fe20000010000 */
[----:B------:R-:W-:Y:S01]  /*78d0*/  FADD.FTZ R86, R87, R86 ;  /* 0x0000005657567221 */ /* 0x000fe20000010000 */
[-C--:B------:R-:W-:Y:S01]  /*78e0*/  FFMA.FTZ R117, R83, R132.reuse, -R130 ;  /* 0x0000008453757223 */ /* 0x080fe20000010882 */
[----:B------:R-:W-:Y:S01]  /*78f0*/  FMUL.FTZ R132, R210, R132 ;  /* 0x00000084d2847220 */ /* 0x000fe20000410000 */
[C---:B------:R-:W-:Y:S01]  /*7900*/  FMUL.FTZ R130, R42.reuse, R187 ;  /* 0x000000bb2a827220 */ /* 0x040fe20000410000 */
[----:B------:R-:W-:Y:S01]  /*7910*/  FFMA.FTZ R133, R219, R84, -R133 ;  /* 0x00000054db857223 */ /* 0x000fe20000010885 */
[C---:B------:R-:W-:Y:S01]  /*7920*/  FFMA.FTZ R227, -R42.reuse, R119, R227 ;  /* 0x000000772ae37223 */ /* 0x040fe200000101e3 */
[----:B------:R-:W-:Y:S01]  /*7930*/  FFMA.FTZ R87, R83, R82, R132 ;  /* 0x0000005253577223 */ /* 0x000fe20000010084 */
[----:B------:R-:W-:Y:S01]  /*7940*/  FMUL.FTZ R84, R42, R171 ;  /* 0x000000ab2a547220 */ /* 0x000fe20000410000 */
[C---:B------:R-:W-:Y:S01]  /*7950*/  FMUL.FTZ R132, R209.reuse, R130 ;  /* 0x00000082d1847220 */ /* 0x040fe20000410000 */
[----:B------:R-:W-:Y:S01]  /*7960*/  FADD.FTZ R86, R86, R133 ;  /* 0x0000008556567221 */ /* 0x000fe20000010000 */
[----:B------:R-:W-:Y:S01]  /*7970*/  FADD.FTZ R87, R116, R87 ;  /* 0x0000005774577221 */ /* 0x000fe20000010000 */
[-C--:B------:R-:W-:Y:S01]  /*7980*/  FMUL.FTZ R133, R209, R84.reuse ;  /* 0x00000054d1857220 */ /* 0x080fe20000410000 */
[C---:B------:R-:W-:Y:S01]  /*7990*/  FFMA.FTZ R132, R227.reuse, R84, R132 ;  /* 0x00000054e3847223 */ /* 0x040fe20000010084 */
[----:B------:R-:W-:Y:S01]  /*79a0*/  FADD.FTZ R117, R86, R117 ;  /* 0x0000007556757221 */ /* 0x000fe20000010000 */
[C---:B------:R-:W-:Y:S01]  /*79b0*/  FMUL.FTZ R86, R40.reuse, R173 ;  /* 0x000000ad28567220 */ /* 0x040fe20000410000 */
[----:B------:R-:W-:Y:S01]  /*79c0*/  FFMA.FTZ R130, R227, R130, -R133 ;  /* 0x00000082e3827223 */ /* 0x000fe20000010885 */
[----:B------:R-:W-:Y:S01]  /*79d0*/  FADD.FTZ R132, R87, R132 ;  /* 0x0000008457847221 */ /* 0x000fe20000010000 */
[C---:B------:R-:W-:Y:S01]  /*79e0*/  FMUL.FTZ R133, R41.reuse, R188 ;  /* 0x000000bc29857220 */ /* 0x040fe20000410000 */
[C---:B------:R-:W-:Y:S01]  /*79f0*/  FMUL.FTZ R87, R41.reuse, R172 ;  /* 0x000000ac29577220 */ /* 0x040fe20000410000 */
[----:B------:R-:W-:Y:S01]  /*7a00*/  FFMA.FTZ R226, -R41, R118, R226 ;  /* 0x0000007629e27223 */ /* 0x000fe200000101e2 */
[----:B------:R-:W-:Y:S01]  /*7a10*/  FFMA.FTZ R229, -R40, R115, R229 ;  /* 0x0000007328e57223 */ /* 0x000fe200000101e5 */
[C---:B------:R-:W-:Y:S01]  /*7a20*/  FMUL.FTZ R135, R208.reuse, R133 ;  /* 0x00000085d0877220 */ /* 0x040fe20000410000 */
[-C--:B------:R-:W-:Y:S01]  /*7a30*/  FMUL.FTZ R116, R208, R87.reuse ;  /* 0x00000057d0747220 */ /* 0x080fe20000410000 */
[----:B------:R-:W-:Y:S01]  /*7a40*/  FMUL.FTZ R136, R207, R86 ;  /* 0x00000056cf887220 */ /* 0x000fe20000410000 */
[----:B------:R-:W-:Y:S01]  /*7a50*/  FADD.FTZ R130, R117, R130 ;  /* 0x0000008275827221 */ /* 0x000fe20000010000 */
[----:B------:R-:W-:Y:S01]  /*7a60*/  FMUL.FTZ R117, R39, R174 ;  /* 0x000000ae27757220 */ /* 0x000fe20000410000 */
[C---:B------:R-:W-:Y:S01]  /*7a70*/  FFMA.FTZ R135, R226.reuse, R87, R135 ;  /* 0x00000057e2877223 */ /* 0x040fe20000010087 */
[----:B------:R-:W-:Y:S01]  /*7a80*/  FFMA.FTZ R133, R226, R133, -R116 ;  /* 0x00000085e2857223 */ /* 0x000fe20000010874 */
[-C--:B------:R-:W-:Y:S01]  /*7a90*/  FFMA.FTZ R137, R229, R134.reuse, -R136 ;  /* 0x00000086e5897223 */ /* 0x080fe20000010888 */
[----:B------:R-:W-:Y:S01]  /*7aa0*/  FMUL.FTZ R134, R207, R134 ;  /* 0x00000086cf867220 */ /* 0x000fe20000410000 */
[----:B------:R-:W-:Y:S01]  /*7ab0*/  FFMA.FTZ R228, -R39, R114, R228 ;  /* 0x0000007227e47223 */ /* 0x000fe200000101e4 */
[----:B------:R-:W-:Y:S01]  /*7ac0*/  FMUL.FTZ R116, R206, R117 ;  /* 0x00000075ce747220 */ /* 0x000fe20000410000 */
[----:B------:R-:W-:Y:S01]  /*7ad0*/  FADD.FTZ R132, R132, R135 ;  /* 0x0000008784847221 */ /* 0x000fe20000010000 */
        /* <DEDUP_REMOVED lines=22> */
[----:B------:R-:W-:Y:S01]  /*7c40*/  FMUL.FTZ R141, R194, R141 ;  /* 0x0000008dc28d7220 */ /* 0x000fe20000410000 */
[----:B------:R-:W-:Y:S01]  /*7c50*/  FMUL.FTZ R70, R233, R70 ;  /* 0x00000046e9467220 */ /* 0x000fe20000410000 */
[----:B------:R-:W-:Y:S01]  /*7c60*/  FADD.FTZ R130, R130, R143 ;  /* 0x0000008f82827221 */ /* 0x000fe20000010000 */
[----:B------:R-:W-:Y:S01]  /*7c70*/  FADD.FTZ R132, R132, R133 ;  /* 0x0000008584847221 */ /* 0x000fe20000010000 */
[----:B------:R-:W-:Y:S01]  /*7c80*/  FFMA.FTZ R141, R204, R137, R141 ;  /* 0x00000089cc8d7223 */ /* 0x000fe2000001008d */
[----:B------:R-:W-:Y:S01]  /*7c90*/  FMUL.FTZ R133, R176, UR31 ;  /* 0x0000001fb0857c20 */ /* 0x000fe20008410000 */
[----:B------:R-:W-:Y:S01]  /*7ca0*/  FADD.FTZ R135, R130, R85 ;  /* 0x0000005582877221 */ /* 0x000fe20000010000 */
[----:B------:R-:W-:Y:S01]  /*7cb0*/  FMUL.FTZ R85, R192, UR31 ;  /* 0x0000001fc0557c20 */ /* 0x000fe20008410000 */
[----:B------:R-:W-:Y:S01]  /*7cc0*/  FADD.FTZ R141, R132, R141 ;  /* 0x0000008d848d7221 */ /* 0x000fe20000010000 */
[----:B------:R-:W-:Y:S01]  /*7cd0*/  FFMA.FTZ R133, R192, UR30, -R133 ;  /* 0x0000001ec0857c23 */ /* 0x000fe20008010885 */
[----:B------:R-:W-:Y:S01]  /*7ce0*/  FADD.FTZ R135, R135, R56 ;  /* 0x0000003887877221 */ /* 0x000fe20000010000 */
[----:B------:R-:W-:Y:S01]  /*7cf0*/  FFMA.FTZ R85, R176, UR30, R85 ;  /* 0x0000001eb0557c23 */ /* 0x000fe20008010055 */
[----:B------:R-:W-:Y:S01]  /*7d00*/  FADD.FTZ R80, R141, R80 ;  /* 0x000000508d507221 */ /* 0x000fe20000010000 */
[----:B------:R-:W-:Y:S01]  /*7d10*/  FMUL.FTZ R133, R194, R133 ;  /* 0x00000085c2857220 */ /* 0x000fe20000410000 */
[----:B------:R-:W0:Y:S01]  /*7d20*/  SHFL.DOWN PT, R141, R58, 0x1, 0x1f ;  /* 0x08201f003a8d7f89 */ /* 0x000e2200000e0000 */
[----:B------:R-:W-:Y:S01]  /*7d30*/  FFMA.FTZ R136, R177, UR30, R136 ;  /* 0x0000001eb1887c23 */ /* 0x000fe20008010088 */
[----:B------:R-:W-:Y:S01]  /*7d40*/  FADD.FTZ R56, R80, R57 ;  /* 0x0000003950387221 */ /* 0x000fe20000010000 */
[----:B------:R-:W-:Y:S01]  /*7d50*/  FFMA.FTZ R85, R204, R85, R133 ;  /* 0x00000055cc557223 */ /* 0x000fe20000010085 */
[----:B------:R-:W1:Y:S01]  /*7d60*/  SHFL.DOWN PT, R130, R135, 0x1, 0x1f ;  /* 0x08201f0087827f89 */ /* 0x000e6200000e0000 */
[----:B------:R-:W-:Y:S01]  /*7d70*/  FFMA.FTZ R70, R235, R136, R70 ;  /* 0x00000088eb467223 */ /* 0x000fe20000010046 */
[----:B------:R-:W-:Y:S01]  /*7d80*/  FMUL.FTZ R57, R174, UR31 ;  /* 0x0000001fae397c20 */ /* 0x000fe20008410000 */
[----:B------:R-:W-:Y:S01]  /*7d90*/  FFMA.FTZ R85, R128, R176, R85 ;  /* 0x000000b080557223 */ /* 0x000fe20000010055 */
[----:B------:R-:W2:Y:S01]  /*7da0*/  SHFL.DOWN PT, R132, R59, 0x1, 0x1f ;  /* 0x08201f003b847f89 */ /* 0x000ea200000e0000 */
[----:B------:R-:W-:Y:S01]  /*7db0*/  FFMA.FTZ R131, R131, R177, R70 ;  /* 0x000000b183837223 */ /* 0x000fe20000010046 */
[----:B------:R-:W-:Y:S01]  /*7dc0*/  FMUL.FTZ R70, R175, UR31 ;  /* 0x0000001faf467c20 */ /* 0x000fe20008410000 */
[----:B------:R-:W-:Y:S01]  /*7dd0*/  FADD.FTZ R98, R85, R98 ;  /* 0x0000006255627221 */ /* 0x000fe20000010000 */
[----:B------:R-:W3:Y:S01]  /*7de0*/  SHFL.DOWN PT, R139, R56, 0x1, 0x1f ;  /* 0x08201f00388b7f89 */ /* 0x000ee200000e0000 */
[----:B------:R-:W-:Y:S01]  /*7df0*/  FFMA.FTZ R85, R190, UR30, -R57 ;  /* 0x0000001ebe557c23 */ /* 0x000fe20008010839 */
[----:B------:R-:W-:Y:S01]  /*7e00*/  MOV R57, R135 ;  /* 0x0000008700397202 */ /* 0x000fe20000000f00 */
[C---:B------:R-:W-:Y:S01]  /*7e10*/  FFMA.FTZ R80, R191.reuse, UR30, -R70 ;  /* 0x0000001ebf507c23 */ /* 0x040fe20008010846 */
[----:B------:R-:W-:Y:S01]  /*7e20*/  FMUL.FTZ R70, R191, UR31 ;  /* 0x0000001fbf467c20 */ /* 0x000fe20008410000 */
[----:B------:R-:W-:Y:S01]  /*7e30*/  FADD.FTZ R22, R116, R22 ;  /* 0x0000001674167221 */ /* 0x000fe20000010000 */
[----:B------:R-:W-:Y:S01]  /*7e40*/  FADD.FTZ R52, R131, R52 ;  /* 0x0000003483347221 */ /* 0x000fe20000010000 */
[----:B------:R-:W-:Y:S01]  /*7e50*/  FMUL.FTZ R80, R205, R80 ;  /* 0x00000050cd507220 */ /* 0x000fe20000410000 */
[----:B------:R-:W-:Y:S01]  /*7e60*/  FFMA.FTZ R70, R175, UR30, R70 ;  /* 0x0000001eaf467c23 */ /* 0x000fe20008010046 */
[----:B------:R-:W-:Y:S01]  /*7e70*/  FADD.FTZ R23, R117, R23 ;  /* 0x0000001775177221 */ /* 0x000fe20000010000 */
[----:B------:R-:W-:Y:S01]  /*7e80*/  FMUL.FTZ R117, R206, R85 ;  /* 0x00000055ce757220 */ /* 0x000fe20000410000 */
[----:B------:R-:W-:Y:S01]  /*7e90*/  FMUL.FTZ R85, R190, UR31 ;  /* 0x0000001fbe557c20 */ /* 0x000fe20008410000 */
[----:B------:R-:W-:Y:S01]  /*7ea0*/  FFMA.FTZ R70, R231, R70, R80 ;  /* 0x00000046e7467223 */ /* 0x000fe20000010050 */
[----:B0-----:R-:W-:Y:S01]  /*7eb0*/  @!P0 FADD.FTZ R58, R58, R141 ;  /* 0x0000008d3a3a8221 */ /* 0x001fe20000010000 */
[----:B------:R-:W-:Y:S01]  /*7ec0*/  FADD.FTZ R24, R86, R24 ;  /* 0x0000001856187221 */ /* 0x000fe20000010000 */
[----:B------:R-:W-:Y:S01]  /*7ed0*/  FFMA.FTZ R85, R174, UR30, R85 ;  /* 0x0000001eae557c23 */ /* 0x000fe20008010055 */
[----:B-1----:R-:W-:Y:S01]  /*7ee0*/  @!P0 FADD.FTZ R57, R57, R130 ;  /* 0x0000008239398221 */ /* 0x002fe20000010000 */
[----:B------:R-:W-:Y:S01]  /*7ef0*/  FFMA.FTZ R116, R129, R175, R70 ;  /* 0x000000af81747223 */ /* 0x000fe20000010046 */
[----:B------:R-:W0:Y:S01]  /*7f00*/  SHFL.DOWN PT, R131, R58, 0x2, 0x1f ;  /* 0x08401f003a837f89 */ /* 0x000e2200000e0000 */
[----:B------:R-:W-:Y:S01]  /*7f10*/  FMUL.FTZ R70, R173, UR31 ;  /* 0x0000001fad467c20 */ /* 0x000fe20008410000 */
[----:B--2---:R-:W-:Y:S01]  /*7f20*/  @!P0 FADD.FTZ R59, R59, R132 ;  /* 0x000000843b3b8221 */ /* 0x004fe20000010000 */
[----:B------:R-:W-:Y:S01]  /*7f30*/  FFMA.FTZ R85, R228, R85, R117 ;  /* 0x00000055e4557223 */ /* 0x000fe20000010075 */
[----:B------:R-:W1:Y:S01]  /*7f40*/  SHFL.DOWN PT, R128, R57, 0x2, 0x1f ;  /* 0x08401f0039807f89 */ /* 0x000e6200000e0000 */
[----:B------:R-:W-:Y:S01]  /*7f50*/  FFMA.FTZ R80, R189, UR30, -R70 ;  /* 0x0000001ebd507c23 */ /* 0x000fe20008010846 */
[----:B---3--:R-:W-:Y:S01]  /*7f60*/  @!P0 FADD.FTZ R56, R139, R56 ;  /* 0x000000388b388221 */ /* 0x008fe20000010000 */
[----:B------:R-:W-:Y:S01]  /*7f70*/  ISETP.GT.AND P0, PT, R102, 0x1d, PT ;  /* 0x0000001d6600780c */ /* 0x000fe20003f04270 */
[----:B------:R-:W2:Y:S01]  /*7f80*/  SHFL.DOWN PT, R130, R59, 0x2, 0x1f ;  /* 0x08401f003b827f89 */ /* 0x000ea200000e0000 */
[----:B------:R-:W-:Y:S01]  /*7f90*/  FMUL.FTZ R70, R189, UR31 ;  /* 0x0000001fbd467c20 */ /* 0x000fe20008410000 */
[----:B------:R-:W-:Y:S01]  /*7fa0*/  FMUL.FTZ R80, R207, R80 ;  /* 0x00000050cf507220 */ /* 0x000fe20000410000 */
[----:B------:R-:W-:Y:S01]  /*7fb0*/  FFMA.FTZ R117, R114, R174, R85 ;  /* 0x000000ae72757223 */ /* 0x000fe20000010055 */
[----:B------:R-:W3:Y:S01]  /*7fc0*/  SHFL.DOWN PT, R129, R56, 0x2, 0x1f ;  /* 0x08401f0038817f89 */ /* 0x000ee200000e0000 */
[----:B------:R-:W-:Y:S01]  /*7fd0*/  FFMA.FTZ R70, R173, UR30, R70 ;  /* 0x0000001ead467c23 */ /* 0x000fe20008010046 */
[----:B------:R-:W-:Y:S01]  /*7fe0*/  FMUL.FTZ R85, R172, UR31 ;  /* 0x0000001fac557c20 */ /* 0x000fe20008410000 */
[----:B------:R-:W-:Y:S01]  /*7ff0*/  FADD.FTZ R96, R117, R96 ;  /* 0x0000006075607221 */ /* 0x000fe20000010000 */
[----:B------:R-:W-:Y:S01]  /*8000*/  FADD.FTZ R25, R87, R25 ;  /* 0x0000001957197221 */ /* 0x000fe20000010000 */
[----:B------:R-:W-:Y:S01]  /*8010*/  FFMA.FTZ R70, R229, R70, R80 ;  /* 0x00000046e5467223 */ /* 0x000fe20000010050 */
[C---:B------:R-:W-:Y:S01]  /*8020*/  FFMA.FTZ R85, R188.reuse, UR30, -R85 ;  /* 0x0000001ebc557c23 */ /* 0x040fe20008010855 */
[----:B------:R-:W-:Y:S01]  /*8030*/  FMUL.FTZ R87, R188, UR31 ;  /* 0x0000001fbc577c20 */ /* 0x000fe20008410000 */
[----:B------:R-:W-:Y:S01]  /*8040*/  FADD.FTZ R26, R84, R26 ;  /* 0x0000001a541a7221 */ /* 0x000fe20000010000 */
[----:B------:R-:W-:Y:S01]  /*8050*/  FFMA.FTZ R80, R115, R173, R70 ;  /* 0x000000ad73507223 */ /* 0x000fe20000010046 */
[----:B------:R-:W-:Y:S01]  /*8060*/  FMUL.FTZ R70, R171, UR31 ;  /* 0x0000001fab467c20 */ /* 0x000fe20008410000 */
[----:B------:R-:W-:Y:S01]  /*8070*/  FMUL.FTZ R117, R208, R85 ;  /* 0x00000055d0757220 */ /* 0x000fe20000410000 */
[----:B0-----:R-:W-:Y:S01]  /*8080*/  @!P0 FADD.FTZ R58, R58, R131 ;  /* 0x000000833a3a8221 */ /* 0x001fe20000010000 */
[----:B------:R-:W-:Y:S01]  /*8090*/  FADD.FTZ R95, R80, R95 ;  /* 0x0000005f505f7221 */ /* 0x000fe20000010000 */
[----:B------:R-:W-:Y:S01]  /*80a0*/  FFMA.FTZ R70, R187, UR30, -R70 ;  /* 0x0000001ebb467c23 */ /* 0x000fe20008010846 */
[----:B------:R-:W-:Y:S01]  /*80b0*/  FMUL.FTZ R85, R170, UR31 ;  /* 0x0000001faa557c20 */ /* 0x000fe20008410000 */
[----:B-1----:R-:W-:Y:S01]  /*80c0*/  @!P0 FADD.FTZ R57, R57, R128 ;  /* 0x0000008039398221 */ /* 0x002fe20000010000 */
[----:B------:R-:W0:Y:S01]  /*80d0*/  SHFL.DOWN PT, R131, R58, 0x4, 0x1f ;  /* 0x08801f003a837f89 */ /* 0x000e2200000e0000 */
[----:B------:R-:W-:Y:S01]  /*80e0*/  FMUL.FTZ R80, R209, R70 ;  /* 0x00000046d1507220 */ /* 0x000fe20000410000 */
[----:B------:R-:W-:Y:S01]  /*80f0*/  FMUL.FTZ R70, R187, UR31 ;  /* 0x0000001fbb467c20 */ /* 0x000fe20008410000 */
[----:B--2---:R-:W-:Y:S01]  /*8100*/  @!P0 FADD.FTZ R59, R59, R130 ;  /* 0x000000823b3b8221 */ /* 0x004fe20000010000 */
[----:B------:R-:W1:Y:S01]  /*8110*/  SHFL.DOWN PT, R86, R57, 0x4, 0x1f ;  /* 0x08801f0039567f89 */ /* 0x000e6200000e0000 */
[----:B------:R-:W-:Y:S01]  /*8120*/  FFMA.FTZ R115, R172, UR30, R87 ;  /* 0x0000001eac737c23 */ /* 0x000fe20008010057 */
[----:B------:R-:W-:Y:S01]  /*8130*/  FFMA.FTZ R70, R171, UR30, R70 ;  /* 0x0000001eab467c23 */ /* 0x000fe20008010046 */
[----:B---3--:R-:W-:Y:S01]  /*8140*/  @!P0 FADD.FTZ R56, R56, R129 ;  /* 0x0000008138388221 */ /* 0x008fe20000010000 */
[----:B------:R-:W2:Y:S01]  /*8150*/  SHFL.DOWN PT, R114, R59, 0x4, 0x1f ;  /* 0x08801f003b727f89 */ /* 0x000ea200000e0000 */
[----:B------:R-:W-:Y:S01]  /*8160*/  ISETP.GT.AND P0, PT, R102, 0x1b, PT ;  /* 0x0000001b6600780c */ /* 0x000fe20003f04270 */
[C---:B------:R-:W-:Y:S01]  /*8170*/  FFMA.FTZ R87, R186.reuse, UR30, -R85 ;  /* 0x0000001eba577c23 */ /* 0x040fe20008010855 */
[----:B------:R-:W-:Y:S01]  /*8180*/  FMUL.FTZ R85, R186, UR31 ;  /* 0x0000001fba557c20 */ /* 0x000fe20008410000 */
[----:B------:R-:W3:Y:S01]  /*8190*/  SHFL.DOWN PT, R129, R56, 0x4, 0x1f ;  /* 0x08801f0038817f89 */ /* 0x000ee200000e0000 */
        /* <DEDUP_REMOVED lines=8> */
[----:B------:R-:W-:Y:S01]  /*8220*/  FMUL.FTZ R70, R169, UR31 ;  /* 0x0000001fa9467c20 */ /* 0x000fe20008410000 */
[----:B------:R-:W-:Y:S01]  /*8230*/  FADD.FTZ R94, R115, R94 ;  /* 0x0000005e735e7221 */ /* 0x000fe20000010000 */
[----:B------:R-:W-:Y:S01]  /*8240*/  FADD.FTZ R93, R80, R93 ;  /* 0x0000005d505d7221 */ /* 0x000fe20000010000 */
[----:B0-----:R-:W-:Y:S01]  /*8250*/  @!P0 FADD.FTZ R58, R58, R131 ;  /* 0x000000833a3a8221 */ /* 0x001fe20000010000 */
[C---:B------:R-:W-:Y:S01]  /*8260*/  FFMA.FTZ R85, R185.reuse, UR30, -R70 ;  /* 0x0000001eb9557c23 */ /* 0x040fe20008010846 */
[----:B------:R-:W-:Y:S01]  /*8270*/  FFMA.FTZ R87, R120, R170, R83 ;  /* 0x000000aa78577223 */ /* 0x000fe20000010053 */
[----:B------:R-:W-:Y:S01]  /*8280*/  FMUL.FTZ R70, R185, UR31 ;  /* 0x0000001fb9467c20 */ /* 0x000fe20008410000 */
[----:B-1----:R-:W-:Y:S01]  /*8290*/  @!P0 FADD.FTZ R57, R57, R86 ;  /* 0x0000005639398221 */ /* 0x002fe20000010000 */
[----:B------:R-:W0:Y:S01]  /*82a0*/  SHFL.DOWN PT, R117, R58, 0x8, 0x1f ;  /* 0x09001f003a757f89 */ /* 0x000e2200000e0000 */
[----:B------:R-:W-:Y:S01]  /*82b0*/  FMUL.FTZ R83, R168, UR31 ;  /* 0x0000001fa8537c20 */ /* 0x000fe20008410000 */
[----:B------:R-:W-:Y:S01]  /*82c0*/  FMUL.FTZ R212, R212, R85 ;  /* 0x00000055d4d47220 */ /* 0x000fe20000410000 */
[----:B--2---:R-:W-:Y:S01]  /*82d0*/  @!P0 FADD.FTZ R59, R59, R114 ;  /* 0x000000723b3b8221 */ /* 0x004fe20000010000 */
[----:B------:R-:W1:Y:S01]  /*82e0*/  SHFL.DOWN PT, R84, R57, 0x8, 0x1f ;  /* 0x09001f0039547f89 */ /* 0x000e6200000e0000 */
[----:B------:R-:W-:Y:S01]  /*82f0*/  FFMA.FTZ R80, R169, UR30, R70 ;  /* 0x0000001ea9507c23 */ /* 0x000fe20008010046 */
[----:B------:R-:W-:Y:S01]  /*8300*/  FFMA.FTZ R70, R184, UR30, -R83 ;  /* 0x0000001eb8467c23 */ /* 0x000fe20008010853 */
[----:B---3--:R-:W-:Y:S01]  /*8310*/  @!P0 FADD.FTZ R56, R56, R129 ;  /* 0x0000008138388221 */ /* 0x008fe20000010000 */
[----:B------:R-:W2:Y:S01]  /*8320*/  SHFL.DOWN PT, R86, R59, 0x8, 0x1f ;  /* 0x09001f003b567f89 */ /* 0x000ea200000e0000 */
[----:B------:R-:W-:Y:S01]  /*8330*/  ISETP.GT.AND P0, PT, R102, 0x17, PT ;  /* 0x000000176600780c */ /* 0x000fe20003f04270 */
[----:B------:R-:W-:Y:S01]  /*8340*/  FMUL.FTZ R81, R184, UR31 ;  /* 0x0000001fb8517c20 */ /* 0x000fe20008410000 */
[----:B------:R-:W-:Y:S01]  /*8350*/  FADD.FTZ R27, R82, R27 ;  /* 0x0000001b521b7221 */ /* 0x000fe20000010000 */
[----:B------:R-:W3:Y:S01]  /*8360*/  SHFL.DOWN PT, R115, R56, 0x8, 0x1f ;  /* 0x09001f0038737f89 */ /* 0x000ee200000e0000 */
[----:B------:R-:W-:Y:S01]  /*8370*/  FFMA.FTZ R212, R219, R80, R212 ;  /* 0x00000050dbd47223 */ /* 0x000fe200000100d4 */
[----:B------:R-:W-:Y:S01]  /*8380*/  FMUL.FTZ R82, R211, R70 ;  /* 0x00000046d3527220 */ /* 0x000fe20000410000 */
[----:B------:R-:W-:Y:S01]  /*8390*/  FFMA.FTZ R80, R168, UR30, R81 ;  /* 0x0000001ea8507c23 */ /* 0x000fe20008010051 */
[----:B------:R-:W-:Y:S01]  /*83a0*/  FMUL.FTZ R70, R167, UR31 ;  /* 0x0000001fa7467c20 */ /* 0x000fe20008410000 */
[----:B------:R-:W-:Y:S01]  /*83b0*/  FADD.FTZ R29, R68, R29 ;  /* 0x0000001d441d7221 */ /* 0x000fe20000010000 */
[----:B------:R-:W-:Y:S01]  /*83c0*/  FMUL.FTZ R68, R183, UR31 ;  /* 0x0000001fb7447c20 */ /* 0x000fe20008410000 */
[----:B------:R-:W-:Y:S01]  /*83d0*/  FFMA.FTZ R81, R71, R80, R82 ;  /* 0x0000005047517223 */ /* 0x000fe20000010052 */
[----:B------:R-:W-:Y:S01]  /*83e0*/  FFMA.FTZ R71, R183, UR30, -R70 ;  /* 0x0000001eb7477c23 */ /* 0x000fe20008010846 */
[----:B------:R-:W-:Y:S01]  /*83f0*/  FADD.FTZ R92, R87, R92 ;  /* 0x0000005c575c7221 */ /* 0x000fe20000010000 */
[----:B------:R-:W-:Y:S01]  /*8400*/  FADD.FTZ R32, R65, R32 ;  /* 0x0000002041207221 */ /* 0x000fe20000010000 */
[----:B------:R-:W-:Y:S01]  /*8410*/  FFMA.FTZ R85, R122, R168, R81 ;  /* 0x000000a87a557223 */ /* 0x000fe20000010051 */
[----:B------:R-:W-:Y:S01]  /*8420*/  FMUL.FTZ R83, R214, R71 ;  /* 0x00000047d6537220 */ /* 0x000fe20000410000 */
[----:B------:R-:W-:Y:S01]  /*8430*/  FMUL.FTZ R71, R166, UR31 ;  /* 0x0000001fa6477c20 */ /* 0x000fe20008410000 */
[----:B0-----:R-:W-:Y:S01]  /*8440*/  @!P0 FADD.FTZ R58, R58, R117 ;  /* 0x000000753a3a8221 */ /* 0x001fe20000010000 */
[----:B------:R-:W-:Y:S01]  /*8450*/  FFMA.FTZ R81, R167, UR30, R68 ;  /* 0x0000001ea7517c23 */ /* 0x000fe20008010044 */
[----:B-1----:R-:W-:Y:S01]  /*8460*/  @!P0 FADD.FTZ R57, R57, R84 ;  /* 0x0000005439398221 */ /* 0x002fe20000010000 */
[C---:B------:R-:W-:Y:S01]  /*8470*/  FFMA.FTZ R68, R182.reuse, UR30, -R71 ;  /* 0x0000001eb6447c23 */ /* 0x040fe20008010847 */
[----:B------:R-:W-:Y:S01]  /*8480*/  FMUL.FTZ R71, R182, UR31 ;  /* 0x0000001fb6477c20 */ /* 0x000fe20008410000 */
[----:B------:R-:W-:Y:S01]  /*8490*/  FFMA.FTZ R70, R66, R81, R83 ;  /* 0x0000005142467223 */ /* 0x000fe20000010053 */
[----:B--2---:R-:W-:Y:S01]  /*84a0*/  @!P0 FADD.FTZ R59, R59, R86 ;  /* 0x000000563b3b8221 */ /* 0x004fe20000010000 */
[----:B------:R-:W0:Y:S01]  /*84b0*/  SHFL.DOWN PT, R80, R57, 0x10, 0x1f ;  /* 0x0a001f0039507f89 */ /* 0x000e2200000e0000 */
[----:B------:R-:W-:Y:S01]  /*84c0*/  FMUL.FTZ R68, R213, R68 ;  /* 0x00000044d5447220 */ /* 0x000fe20000410000 */
[----:B------:R-:W-:Y:S01]  /*84d0*/  FFMA.FTZ R66, R166, UR30, R71 ;  /* 0x0000001ea6427c23 */ /* 0x000fe20008010047 */
[----:B---3--:R-:W-:Y:S01]  /*84e0*/  @!P0 FADD.FTZ R56, R56, R115 ;  /* 0x0000007338388221 */ /* 0x008fe20000010000 */
[----:B------:R-:W1:Y:S01]  /*84f0*/  SHFL.DOWN PT, R82, R59, 0x10, 0x1f ;  /* 0x0a001f003b527f89 */ /* 0x000e6200000e0000 */
[----:B------:R-:W-:Y:S01]  /*8500*/  ISETP.GT.AND P0, PT, R102, 0xf, PT ;  /* 0x0000000f6600780c */ /* 0x000fe20003f04270 */
[----:B------:R-:W-:Y:S01]  /*8510*/  FFMA.FTZ R67, R67, R66, R68 ;  /* 0x0000004243437223 */ /* 0x000fe20000010044 */
[----:B------:R-:W-:Y:S01]  /*8520*/  FMUL.FTZ R66, R165, UR31 ;  /* 0x0000001fa5427c20 */ /* 0x000fe20008410000 */
[----:B------:R-:W2:Y:S01]  /*8530*/  SHFL.DOWN PT, R115, R58, 0x10, 0x1f ;  /* 0x0a001f003a737f89 */ /* 0x000ea200000e0000 */
[----:B------:R-:W-:Y:S01]  /*8540*/  FMUL.FTZ R65, R164, UR31 ;  /* 0x0000001fa4417c20 */ /* 0x000fe20008410000 */
[----:B------:R-:W-:Y:S01]  /*8550*/  FADD.FTZ R30, R69, R30 ;  /* 0x0000001e451e7221 */ /* 0x000fe20000010000 */
[----:B------:R-:W-:Y:S01]  /*8560*/  FFMA.FTZ R69, R124, R166, R67 ;  /* 0x000000a67c457223 */ /* 0x000fe20000010043 */
[----:B------:R-:W3:Y:S01]  /*8570*/  SHFL.DOWN PT, R87, R56, 0x10, 0x1f ;  /* 0x0a001f0038577f89 */ /* 0x000ee200000e0000 */
[----:B------:R-:W-:Y:S01]  /*8580*/  FFMA.FTZ R70, R123, R167, R70 ;  /* 0x000000a77b467223 */ /* 0x000fe20000010046 */
[----:B------:R-:W-:Y:S01]  /*8590*/  FFMA.FTZ R67, R181, UR30, -R66 ;  /* 0x0000001eb5437c23 */ /* 0x000fe20008010842 */
[----:B------:R-:W-:Y:S01]  /*85a0*/  FADD.FTZ R31, R64, R31 ;  /* 0x0000001f401f7221 */ /* 0x000fe20000010000 */
[----:B------:R-:W-:Y:S01]  /*85b0*/  FFMA.FTZ R66, R180, UR30, -R65 ;  /* 0x0000001eb4427c23 */ /* 0x000fe20008010841 */
[----:B------:R-:W-:Y:S01]  /*85c0*/  FMUL.FTZ R64, R163, UR31 ;  /* 0x0000001fa3407c20 */ /* 0x000fe20008410000 */
[----:B------:R-:W-:Y:S01]  /*85d0*/  FADD.FTZ R89, R70, R89 ;  /* 0x0000005946597221 */ /* 0x000fe20000010000 */
[----:B------:R-:W-:Y:S01]  /*85e0*/  FMUL.FTZ R68, R181, UR31 ;  /* 0x0000001fb5447c20 */ /* 0x000fe20008410000 */
[----:B------:R-:W-:Y:S01]  /*85f0*/  FMUL.FTZ R70, R215, R66 ;  /* 0x00000042d7467220 */ /* 0x000fe20000410000 */
[C---:B------:R-:W-:Y:S01]  /*8600*/  FFMA.FTZ R66, R63.reuse, UR30, -R64 ;  /* 0x0000001e3f427c23 */ /* 0x040fe20008010840 */
[----:B------:R-:W-:Y:S01]  /*8610*/  FMUL.FTZ R65, R180, UR31 ;  /* 0x0000001fb4417c20 */ /* 0x000fe20008410000 */
[----:B------:R-:W-:Y:S01]  /*8620*/  FMUL.FTZ R64, R63, UR31 ;  /* 0x0000001f3f407c20 */ /* 0x000fe20008410000 */
[----:B0-----:R-:W-:Y:S01]  /*8630*/  @!P0 FADD.FTZ R57, R57, R80 ;  /* 0x0000005039398221 */ /* 0x001fe20000010000 */
[----:B------:R-:W-:Y:S01]  /*8640*/  FFMA.FTZ R80, R165, UR30, R68 ;  /* 0x0000001ea5507c23 */ /* 0x000fe20008010044 */
[----:B------:R-:W-:Y:S01]  /*8650*/  FMUL.FTZ R216, R216, R67 ;  /* 0x00000043d8d87220 */ /* 0x000fe20000410000 */
[----:B------:R-:W-:Y:S01]  /*8660*/  FMUL.FTZ R66, R217, R66 ;  /* 0x00000042d9427220 */ /* 0x000fe20000410000 */
[----:B------:R-:W-:Y:S01]  /*8670*/  FFMA.FTZ R68, R164, UR30, R65 ;  /* 0x0000001ea4447c23 */ /* 0x000fe20008010041 */
[----:B------:R-:W-:Y:S01]  /*8680*/  FFMA.FTZ R64, R163, UR30, R64 ;  /* 0x0000001ea3407c23 */ /* 0x000fe20008010040 */
[----:B-1----:R-:W-:Y:S01]  /*8690*/  @!P0 FADD.FTZ R59, R59, R82 ;  /* 0x000000523b3b8221 */ /* 0x002fe20000010000 */
[----:B------:R-:W-:Y:S01]  /*86a0*/  FFMA.FTZ R80, R223, R80, R216 ;  /* 0x00000050df507223 */ /* 0x000fe200000100d8 */
        /* <DEDUP_REMOVED lines=51> */
.L_x_3332:
[----:B------:R-:W-:Y:S05]  /*89e0*/  BSYNC B0 ;  /* 0x0000000000007941 */ /* 0x000fea0003800000 */
.L_x_3331:
[----:B------:R-:W-:-:S04]  /*89f0*/  IADD3 R2, R2, 0x1, RZ ;  /* 0x0000000102027810 */ /* 0x000fc80007ffe0ff */
[----:B------:R-:W-:-:S13]  /*8a00*/  ISETP.GE.AND P0, PT, R2, UR33, PT ;  /* 0x0000002102007c0c */ /* 0x000fda000bf06270 */
[----:B------:R-:W-:Y:S05]  /*8a10*/  @!P0 BRA `(.L_x_3333) ;  /* 0xffffff9c003c8947 */ /* 0x000fea000383ffff */
.L_x_3302:
[----:B------:R-:W-:Y:S01]  /*8a20*/  BAR.SYNC.DEFER_BLOCKING 0x0 ;  /* 0x0000000000007b1d */ /* 0x000fe20000010000 */
[----:B------:R-:W-:Y:S01]  /*8a30*/  LEA R0, R102, R101, 0x1 ;  /* 0x0000006566007211 */ /* 0x000fe200078e08ff */
[----:B------:R-:W-:Y:S01]  /*8a40*/  UIADD3 UR24, UP0, UR24, -0x1000, URZ ;  /* 0xfffff00018187890 */ /* 0x000fe2000ff1e03f */
[----:B-1----:R-:W-:Y:S01]  /*8a50*/  IADD3 R8, R101, R102, RZ ;  /* 0x0000006665087210 */ /* 0x002fe20007ffe0ff */
        /* <DEDUP_REMOVED lines=16> */
[----:B------:R-:W-:Y:S01]  /*8b60*/  F2FP.F16.F32.PACK_AB R16, R25, R26 ;  /* 0x0000001a1910723e */ /* 0x000fe200000000ff */
[----:B------:R-:W3:Y:S01]  /*8b70*/  LDC.64 R22, c[0x0][0x3e0] ;  /* 0x0000f800ff167b82 */ /* 0x000ee20000000a00 */
[----:B------:R-:W-:Y:S01]  /*8b80*/  LEA R36, R8, R105, 0x4 ;  /* 0x0000006908247211 */ /* 0x000fe200078e20ff */
[----:B------:R4:W-:Y:S01]  /*8b90*/  STS.128 [R37], R4 ;  /* 0x0000000425007388 */ /* 0x0009e20000000c00 */
[----:B------:R-:W-:-:S03]  /*8ba0*/  F2FP.F16.F32.PACK_AB R20, R94, R93 ;  /* 0x0000005d5e14723e */ /* 0x000fc600000000ff */
[----:B------:R5:W-:Y:S01]  /*8bb0*/  STS.128 [R37+0x10], R16 ;  /* 0x0000101025007388 */ /* 0x000be20000000c00 */
[----:B------:R-:W-:-:S03]  /*8bc0*/  NOP ;  /* 0x0000000000007918 */ /* 0x000fc60000000000 */
[----:B------:R-:W0:Y:S01]  /*8bd0*/  LDS.128 R8, [R36] ;  /* 0x0000000024087984 */ /* 0x000e220000000c00 */
[----:B-1----:R-:W-:Y:S01]  /*8be0*/  IMAD R0, R2, UR15, RZ ;  /* 0x0000000f02007c24 */ /* 0x002fe2000f8e02ff */
[----:B------:R-:W1:Y:S02]  /*8bf0*/  LDC.64 R34, c[0x0][0x3f0] ;  /* 0x0000fc00ff227b82 */ /* 0x000e640000000a00 */
[----:B------:R-:W0:Y:S01]  /*8c00*/  LDS.128 R12, [R36+0x200] ;  /* 0x00020000240c7984 */ /* 0x000e220000000c00 */
[----:B------:R-:W-:Y:S02]  /*8c10*/  IMAD R21, R3, UR14, R0 ;  /* 0x0000000e03157c24 */ /* 0x000fe4000f8e0200 */
[----:B----4-:R-:W-:Y:S01]  /*8c20*/  FADD.FTZ R5, R110, R53 ;  /* 0x000000356e057221 */ /* 0x010fe20000010000 */
[----:B------:R-:W-:Y:S01]  /*8c30*/  IMAD.WIDE.U32 R2, R2, UR14, R196 ;  /* 0x0000000e02027c25 */ /* 0x000fe2000f8e00c4 */
[----:B-----5:R-:W-:-:S03]  /*8c40*/  F2FP.F16.F32.PACK_AB R17, R88, R55 ;  /* 0x000000375811723e */ /* 0x020fc600000000ff */
[----:B------:R-:W-:Y:S01]  /*8c50*/  IMAD R0, R112, UR6, RZ ;  /* 0x0000000670007c24 */ /* 0x000fe2000f8e02ff */
[----:B------:R-:W-:Y:S02]  /*8c60*/  IADD3 R3, R3, R21, RZ ;  /* 0x0000001503037210 */ /* 0x000fe40007ffe0ff */
[----:B------:R-:W-:Y:S01]  /*8c70*/  F2FP.F16.F32.PACK_AB R16, R54, R53 ;  /* 0x000000353610723e */ /* 0x000fe200000000ff */
[----:B------:R-:W-:Y:S02]  /*8c80*/  IMAD R7, R113, UR7, R0 ;  /* 0x0000000771077c24 */ /* 0x000fe4000f8e0200 */
[----:B------:R-:W-:Y:S01]  /*8c90*/  FADD.FTZ R0, R5, R54 ;  /* 0x0000003605007221 */ /* 0x000fe20000010000 */
[----:B------:R-:W-:Y:S01]  /*8ca0*/  IMAD.WIDE.U32 R2, R113, UR6, R2 ;  /* 0x0000000671027c25 */ /* 0x000fe2000f8e0002 */
[----:B------:R-:W-:Y:S01]  /*8cb0*/  F2FP.F16.F32.PACK_AB R18, R90, R89 ;  /* 0x000000595a12723e */ /* 0x000fe200000000ff */
[----:B------:R-:W-:Y:S01]  /*8cc0*/  ULDC.64 UR6, c[0x0][0x3b0] ;  /* 0x0000ec0000067ab9 */ /* 0x000fe20000000a00 */
[----:B------:R-:W-:-:S02]  /*8cd0*/  F2FP.F16.F32.PACK_AB R19, R92, R91 ;  /* 0x0000005b5c13723e */ /* 0x000fc400000000ff */
[----:B------:R-:W-:Y:S01]  /*8ce0*/  IADD3 R5, R3, R7, RZ ;  /* 0x0000000703057210 */ /* 0x000fe20007ffe0ff */
[----:B------:R-:W-:Y:S01]  /*8cf0*/  FADD.FTZ R3, R0, R55 ;  /* 0x0000003700037221 */ /* 0x000fe20000010000 */
[----:B---3--:R-:W-:Y:S02]  /*8d00*/  LEA R4, P0, R2, R22, 0x1 ;  /* 0x0000001602047211 */ /* 0x008fe400078008ff */
[----:B------:R-:W-:Y:S01]  /*8d10*/  F2FP.F16.F32.PACK_AB R22, R98, R97 ;  /* 0x000000616216723e */ /* 0x000fe200000000ff */
[----:B------:R-:W-:Y:S01]  /*8d20*/  FADD.FTZ R0, R3, R88 ;  /* 0x0000005803007221 */ /* 0x000fe20000010000 */
[----:B------:R-:W-:Y:S02]  /*8d30*/  LEA.HI.X R5, R2, R23, R5, 0x1, P0 ;  /* 0x0000001702057211 */ /* 0x000fe400000f0c05 */
[----:B------:R-:W-:Y:S01]  /*8d40*/  F2FP.F16.F32.PACK_AB R23, R51, R52 ;  /* 0x000000343317723e */ /* 0x000fe200000000ff */
[----:B------:R-:W-:Y:S01]  /*8d50*/  FADD.FTZ R7, R0, R89 ;  /* 0x0000005900077221 */ /* 0x000fe20000010000 */
[----:B------:R-:W-:Y:S01]  /*8d60*/  F2FP.F16.F32.PACK_AB R21, R96, R95 ;  /* 0x0000005f6015723e */ /* 0x000fe200000000ff */
[----:B------:R-:W-:-:S04]  /*8d70*/  IMAD.WIDE R2, R99, 0x10, R4 ;  /* 0x0000001063027825 */ /* 0x000fc800078e0204 */
[----:B------:R-:W-:Y:S01]  /*8d80*/  FADD.FTZ R90, R7, R90 ;  /* 0x0000005a075a7221 */ /* 0x000fe20000010000 */
[C---:B--2---:R-:W-:Y:S02]  /*8d90*/  IMAD R0, R32.reuse, UR15, RZ ;  /* 0x0000000f20007c24 */ /* 0x044fe4000f8e02ff */
[----:B------:R-:W-:Y:S01]  /*8da0*/  IMAD.WIDE.U32 R4, R32, UR14, R196 ;  /* 0x0000000e20047c25 */ /* 0x000fe2000f8e00c4 */
[----:B0-----:R-:W-:Y:S03]  /*8db0*/  STG.E.128 desc[UR12][R2.64], R8 ;  /* 0x0000000802007986 */ /* 0x001fe6000c101d0c */
[----:B------:R-:W-:Y:S01]  /*8dc0*/  FADD.FTZ R91, R90, R91 ;  /* 0x0000005b5a5b7221 */ /* 0x000fe20000010000 */
[----:B------:R0:W-:Y:S03]  /*8dd0*/  STG.E.128 desc[UR12][R2.64+0x200], R12 ;  /* 0x0002000c02007986 */ /* 0x0001e6000c101d0c */
[----:B------:R-:W-:Y:S01]  /*8de0*/  FADD.FTZ R92, R91, R92 ;  /* 0x0000005c5b5c7221 */ /* 0x000fe20000010000 */
[----:B------:R-:W-:Y:S03]  /*8df0*/  BAR.SYNC.DEFER_BLOCKING 0x0 ;  /* 0x0000000000007b1d */ /* 0x000fe60000010000 */
[----:B------:R-:W-:-:S04]  /*8e00*/  FADD.FTZ R93, R92, R93 ;  /* 0x0000005d5c5d7221 */ /* 0x000fc80000010000 */
[----:B------:R-:W-:-:S04]  /*8e10*/  FADD.FTZ R94, R93, R94 ;  /* 0x0000005e5d5e7221 */ /* 0x000fc80000010000 */
[----:B------:R-:W-:-:S04]  /*8e20*/  FADD.FTZ R95, R94, R95 ;  /* 0x0000005f5e5f7221 */ /* 0x000fc80000010000 */
[----:B------:R-:W-:Y:S01]  /*8e30*/  FADD.FTZ R96, R95, R96 ;  /* 0x000000605f607221 */ /* 0x000fe20000010000 */
[----:B0-----:R-:W-:Y:S02]  /*8e40*/  IMAD R3, R33, UR14, R0 ;  /* 0x0000000e21037c24 */ /* 0x001fe4000f8e0200 */
[----:B------:R-:W-:Y:S02]  /*8e50*/  IMAD R0, R112, UR6, RZ ;  /* 0x0000000670007c24 */ /* 0x000fe4000f8e02ff */
[----:B------:R-:W-:Y:S01]  /*8e60*/  FADD.FTZ R97, R96, R97 ;  /* 0x0000006160617221 */ /* 0x000fe20000010000 */
[----:B------:R-:W-:Y:S01]  /*8e70*/  IADD3 R5, R5, R3, RZ ;  /* 0x0000000305057210 */ /* 0x000fe20007ffe0ff */
[----:B------:R-:W-:Y:S02]  /*8e80*/  IMAD R7, R113, UR7, R0 ;  /* 0x0000000771077c24 */ /* 0x000fe4000f8e0200 */
[----:B------:R-:W-:Y:S01]  /*8e90*/  FADD.FTZ R97, R97, R98 ;  /* 0x0000006261617221 */ /* 0x000fe20000010000 */
[----:B------:R-:W-:Y:S01]  /*8ea0*/  STS.128 [R37], R16 ;  /* 0x0000001025007388 */ /* 0x000fe20000000c00 */
[----:B------:R-:W-:-:S04]  /*8eb0*/  IMAD.WIDE.U32 R2, R113, UR6, R4 ;  /* 0x0000000671027c25 */ /* 0x000fc8000f8e0004 */
[----:B------:R-:W-:Y:S01]  /*8ec0*/  FADD.FTZ R52, R97, R52 ;  /* 0x0000003461347221 */ /* 0x000fe20000010000 */
[----:B------:R-:W-:Y:S01]  /*8ed0*/  STS.128 [R37+0x10], R20 ;  /* 0x0000101425007388 */ /* 0x000fe20000000c00 */
[----:B------:R-:W-:-:S03]  /*8ee0*/  NOP ;  /* 0x0000000000007918 */ /* 0x000fc60000000000 */
[----:B------:R-:W0:Y:S01]  /*8ef0*/  LDS.128 R24, [R36] ;  /* 0x0000000024187984 */ /* 0x000e220000000c00 */
[----:B------:R-:W-:Y:S01]  /*8f00*/  IADD3 R0, R3, R7, RZ ;  /* 0x0000000703007210 */ /* 0x000fe20007ffe0ff */
[----:B------:R-:W-:Y:S01]  /*8f10*/  FADD.FTZ R110, R52, R51 ;  /* 0x00000033346e7221 */ /* 0x000fe20000010000 */
[C---:B-1----:R-:W-:Y:S01]  /*8f20*/  LEA R4, P0, R2.reuse, R34, 0x1 ;  /* 0x0000002202047211 */ /* 0x042fe200078008ff */
[----:B------:R-:W1:Y:S03]  /*8f30*/  LDS.128 R28, [R36+0x200] ;  /* 0x00020000241c7984 */ /* 0x000e660000000c00 */
[----:B------:R-:W-:Y:S02]  /*8f40*/  LEA.HI.X R5, R2, R35, R0, 0x1, P0 ;  /* 0x0000002302057211 */ /* 0x000fe400000f0c00 */
[C---:B------:R-:W-:Y:S02]  /*8f50*/  ISETP.GT.AND P0, PT, R103.reuse, 0x1, PT ;  /* 0x000000016700780c */ /* 0x040fe40003f04270 */
[----:B------:R-:W-:Y:S01]  /*8f60*/  IADD3 R103, R103, -0x1, RZ ;  /* 0xffffffff67677810 */ /* 0x000fe20007ffe0ff */
[----:B------:R-:W-:-:S05]  /*8f70*/  IMAD.WIDE R2, R99, 0x10, R4 ;  /* 0x0000001063027825 */ /* 0x000fca00078e0204 */
[----:B0-----:R0:W-:Y:S04]  /*8f80*/  STG.E.128 desc[UR12][R2.64], R24 ;  /* 0x0000001802007986 */ /* 0x0011e8000c101d0c */
[----:B-1----:R0:W-:Y:S01]  /*8f90*/  STG.E.128 desc[UR12][R2.64+0x200], R28 ;  /* 0x0002001c02007986 */ /* 0x0021e2000c101d0c */
[----:B------:R-:W-:Y:S05]  /*8fa0*/  @P0 BRA `(.L_x_3334) ;  /* 0xffffff7400dc0947 */ /* 0x000fea000383ffff */
.L_x_3300:
        /* <DEDUP_REMOVED lines=8> */
[----:B0-----:R-:W0:Y:S01]  /*9030*/  SHFL.DOWN P0, R3, R0, 0x2, 0x1f ;  /* 0x08401f0000037f89 */ /* 0x001e220000000000 */
[----:B--2---:R-:W-:Y:S02]  /*9040*/  ISETP.NE.AND P1, PT, R4, RZ, PT ;  /* 0x000000ff0400720c */ /* 0x004fe40003f25270 */
        /* <DEDUP_REMOVED lines=27> */
[----:B------:R1:W-:Y:S02]  /*9200*/  REDG.E.ADD.F32.FTZ.RN.STRONG.GPU desc[UR12][R200.64], R7 ;  /* 0x00000007c80079a6 */ /* 0x0003e4000c10f38c */
.L_x_3336:
[----:B------:R-:W-:Y:S05]  /*9210*/  BSYNC B0 ;  /* 0x0000000000007941 */ /* 0x000fea0003800000 */
.L_x_3335:
        /* <DEDUP_REMOVED lines=13> */
[----:B---3--:R-:W-:Y:S01]  /*92f0*/  @!P1 SHF.R.S32.HI R4, RZ, 0x1f, R21 ;  /* 0x0000001fff049819 */ /* 0x008fe20000011415 */
[----:B0-----:R-:W-:Y:S01]  /*9300*/  @P0 FADD R0, R3, R0 ;  /* 0x0000000003000221 */ /* 0x001fe20000000000 */
[----:B------:R-:W-:Y:S02]  /*9310*/  @!P1 MOV R3, 0x400 ;  /* 0x0000040000039802 */ /* 0x000fe40000000f00 */
[----:B------:R-:W-:Y:S02]  /*9320*/  @!P1 LEA.HI R4, R4, R21, RZ, 0x5 ;  /* 0x0000001504049211 */ /* 0x000fe400078f28ff */
[----:B------:R-:W0:Y:S02]  /*9330*/  SHFL.DOWN P0, R5, R0, 0x4, 0x1f ;  /* 0x08801f0000057f89 */ /* 0x000e240000000000 */
        /* <DEDUP_REMOVED lines=12> */
[----:B------:R-:W0:Y:S01]  /*9400*/  @!P0 S2R R3, SR_CgaCtaId ;  /* 0x0000000000038919 */ /* 0x000e220000008800 */
[----:B------:R-:W-:-:S04]  /*9410*/  @!P0 MOV R0, 0x400 ;  /* 0x0000040000008802 */ /* 0x000fc80000000f00 */
[----:B0-----:R-:W-:-:S05]  /*9420*/  @!P0 LEA R0, R3, R0, 0x18 ;  /* 0x0000000003008211 */ /* 0x001fca00078ec0ff */
[----:B------:R-:W0:Y:S04]  /*9430*/  @!P0 LDS.64 R2, [R0+0x1098] ;  /* 0x0010980000028984 */ /* 0x000e280000000a00 */
[----:B------:R-:W3:Y:S01]  /*9440*/  @!P0 LDS R5, [R0+0x10a0] ;  /* 0x0010a00000058984 */ /* 0x000ee20000000800 */
[----:B0-----:R-:W-:-:S04]  /*9450*/  @!P0 FADD.FTZ R2, R7, R2 ;  /* 0x0000000207028221 */ /* 0x001fc80000010000 */
[----:B------:R-:W-:-:S04]  /*9460*/  @!P0 FADD.FTZ R2, R3, R2 ;  /* 0x0000000203028221 */ /* 0x000fc80000010000 */
[----:B---3--:R-:W-:-:S05]  /*9470*/  @!P0 FADD.FTZ R7, R2, R5 ;  /* 0x0000000502078221 */ /* 0x008fca0000010000 */
[----:B------:R4:W-:Y:S01]  /*9480*/  REDG.E.ADD.F32.FTZ.RN.STRONG.GPU desc[UR12][R198.64], R7 ;  /* 0x00000007c60079a6 */ /* 0x0009e2000c10f38c */
[----:B------:R-:W-:Y:S01]  /*9490*/  HFMA2.MMA R21, -RZ, RZ, 0, 0 ;  /* 0x00000000ff157435 */ /* 0x000fe200000001ff */
[----:B------:R-:W-:Y:S10]  /*94a0*/  BRA `(.L_x_3339) ;  /* 0x0000000000047947 */ /* 0x000ff40003800000 */
.L_x_3338:
[----:B------:R-:W2:Y:S02]  /*94b0*/  S2R R21, SR_TID.X ;  /* 0x0000000000157919 */ /* 0x000ea40000002100 */
.L_x_3339:
[----:B------:R-:W-:Y:S05]  /*94c0*/  BSYNC B0 ;  /* 0x0000000000007941 */ /* 0x000fea0003800000 */
.L_x_3337:
[----:B------:R-:W-:Y:S02]  /*94d0*/  ULDC UR22, c[0x0][0x21c] ;  /* 0x0000870000167ab9 */ /* 0x000fe40000000800 */
[----:B--2---:R-:W-:-:S13]  /*94e0*/  ISETP.GE.AND P0, PT, R21, UR22, PT ;  /* 0x0000001615007c0c */ /* 0x004fda000bf06270 */
[----:B------:R-:W-:Y:S05]  /*94f0*/  @P0 EXIT ;  /* 0x000000000000094d */ /* 0x000fea0003800000 */
[----:B------:R-:W-:Y:S01]  /*9500*/  ULDC.64 UR6, c[0x0][0x338] ;  /* 0x0000ce0000067ab9 */ /* 0x000fe20000000a00 */
[----:B------:R-:W2:Y:S01]  /*9510*/  S2UR UR5, SR_CgaCtaId ;  /* 0x00000000000579c3 */ /* 0x000ea20000008800 */
[C---:B0-----:R-:W-:Y:S01]  /*9520*/  IMAD R0, R112.reuse, UR6, RZ ;  /* 0x0000000670007c24 */ /* 0x041fe2000f8e02ff */
[----:B------:R-:W-:Y:S01]  /*9530*/  ULDC.64 UR8, c[0x0][0x358] ;  /* 0x0000d60000087ab9 */ /* 0x000fe20000000a00 */
[C---:B-1-34-:R-:W-:Y:S01]  /*9540*/  IMAD.WIDE.U32 R6, R113.reuse, UR6, RZ ;  /* 0x0000000671067c25 */ /* 0x05afe2000f8e00ff */
        /* <DEDUP_REMOVED lines=35> */
.L_x_3341:
        /* <DEDUP_REMOVED lines=64> */
.L_x_3340:
[----:B------:R-:W-:Y:S05]  /*9b80*/  EXIT ;  /* 0x000000000000794d */ /* 0x000fea0003800000 */
.L_x_3306:
[----:B------:R-:W-:Y:S01]  /*9b90*/  HFMA2.MMA R226, -RZ, RZ, 0, 5.9604644775390625e-08 ;  /* 0x00000001ffe27435 */ /* 0x000fe200000001ff */
[----:B------:R-:W-:Y:S02]  /*9ba0*/  MOV R214, R210 ;  /* 0x000000d200d67202 */ /* 0x000fe40000000f00 */
[----:B------:R-:W-:Y:S02]  /*9bb0*/  MOV R229, RZ ;  /* 0x000000ff00e57202 */ /* 0x000fe40000000f00 */
[----:B------:R-:W-:-:S07]  /*9bc0*/  MOV R83, 0xffffffff ;  /* 0xffffffff00537802 */ /* 0x000fce0000000f00 */
[----:B-1---5:R-:W-:Y:S05]  /*9bd0*/  WARPSYNC.COLLECTIVE R83, `(.L_x_3342) ;  /* 0x0000000053087348 */ /* 0x022fea0003c00000 */
[----:B------:R0:W2:Y:S02]  /*9be0*/  SHFL.UP P3, R217, R214, R226, R229 ;  /* 0x040000e2d6d97389 */ /* 0x0000a400000600e5 */
[----:B012--5:R-:W-:Y:S01]  /*9bf0*/  ENDCOLLECTIVE ;  /* 0x000000000000791b */ /* 0x027fe20003800000 */
.L_x_3342:
[----:B------:R-:W-:Y:S02]  /*9c00*/  MOV R214, R216 ;  /* 0x000000d800d67202 */ /* 0x000fe40000000f00 */
[----:B------:R-:W-:-:S07]  /*9c10*/  MOV R81, R217 ;  /* 0x000000d900517202 */ /* 0x000fce0000000f00 */
[----:B------:R-:W-:Y:S05]  /*9c20*/  WARPSYNC.COLLECTIVE R83, `(.L_x_3343) ;  /* 0x0000000053087348 */ /* 0x000fea0003c00000 */
[----:B------:R0:W1:Y:S02]  /*9c30*/  SHFL.UP P3, R217, R214, R226, R229 ;  /* 0x040000e2d6d97389 */ /* 0x00006400000600e5 */
[----:B01----:R-:W-:Y:S01]  /*9c40*/  ENDCOLLECTIVE ;  /* 0x000000000000791b */ /* 0x003fe20003800000 */
.L_x_3343:
[----:B------:R-:W-:Y:S02]  /*9c50*/  MOV R214, R212 ;  /* 0x000000d400d67202 */ /* 0x000fe40000000f00 */
[----:B------:R-:W-:-:S07]  /*9c60*/  MOV R213, R217 ;  /* 0x000000d900d57202 */ /* 0x000fce0000000f00 */
[----:B------:R-:W-:Y:S05]  /*9c70*/  WARPSYNC.COLLECTIVE R83, `(.L_x_3344) ;  /* 0x0000000053087348 */ /* 0x000fea0003c00000 */
[----:B------:R0:W1:Y:S02]  /*9c80*/  SHFL.UP P3, R217, R214, R226, R229 ;  /* 0x040000e2d6d97389 */ /* 0x00006400000600e5 */
[----:B01----:R-:W-:Y:S01]  /*9c90*/  ENDCOLLECTIVE ;  /* 0x000000000000791b */ /* 0x003fe20003800000 */
.L_x_3344:
[----:B------:R-:W-:Y:S02]  /*9ca0*/  MOV R214, R211 ;  /* 0x000000d300d67202 */ /* 0x000fe40000000f00 */
[----:B------:R-:W-:-:S07]  /*9cb0*/  MOV R215, R217 ;  /* 0x000000d900d77202 */ /* 0x000fce0000000f00 */
[----:B------:R-:W-:Y:S05]  /*9cc0*/  WARPSYNC.COLLECTIVE R83, `(.L_x_3345) ;  /* 0x0000000053087348 */ /* 0x000fea0003c00000 */
[----:B------:R0:W1:Y:S02]  /*9cd0*/  SHFL.UP P3, R217, R214, R226, R229 ;  /* 0x040000e2d6d97389 */ /* 0x00006400000600e5 */
[----:B01----:R-:W-:Y:S01]  /*9ce0*/  ENDCOLLECTIVE ;  /* 0x000000000000791b */ /* 0x003fe20003800000 */
.L_x_3345:
[----:B------:R-:W-:Y:S01]  /*9cf0*/  FMUL.FTZ R80, R216, R215 ;  /* 0x000000d7d8507220 */ /* 0x000fe20000410000 */
[----:B------:R-:W-:Y:S01]  /*9d00*/  HFMA2.MMA R226, -RZ, RZ, 0, 1.1920928955078125e-07 ;  /* 0x00000002ffe27435 */ /* 0x000fe200000001ff */
[----:B------:R-:W-:Y:S01]  /*9d10*/  ISETP.GE.AND P3, PT, R102, 0x1, PT ;  /* 0x000000016600780c */ /* 0x000fe20003f66270 */
[-C--:B------:R-:W-:Y:S01]  /*9d20*/  FMUL.FTZ R227, R216, R217.reuse ;  /* 0x000000d9d8e37220 */ /* 0x080fe20000410000 */
[----:B------:R-:W-:-:S03]  /*9d30*/  FFMA.FTZ R80, R210, R217, R80 ;  /* 0x000000d9d2507223 */ /* 0x000fc60000010050 */
[----:B------:R-:W-:Y:S01]  /*9d40*/  FFMA.FTZ R227, R210, R215, -R227 ;  /* 0x000000d7d2e37223 */ /* 0x000fe200000108e3 */
[----:B------:R-:W-:-:S04]  /*9d50*/  FMUL.FTZ R215, R216, R81 ;  /* 0x00000051d8d77220 */ /* 0x000fc80000410000 */
[----:B------:R-:W-:-:S03]  /*9d60*/  FFMA.FTZ R215, R210, R213, R215 ;  /* 0x000000d5d2d77223 */ /* 0x000fc600000100d7 */
[----:B------:R-:W-:Y:S01]  /*9d70*/  @P3 FADD.FTZ R211, R211, R80 ;  /* 0x00000050d3d33221 */ /* 0x000fe20000010000 */
[----:B------:R-:W-:Y:S01]  /*9d80*/  FMUL.FTZ R80, R216, R213 ;  /* 0x000000d5d8507220 */ /* 0x000fe20000410000 */
[----:B------:R-:W-:Y:S01]  /*9d90*/  @P3 FADD.FTZ R212, R212, R227 ;  /* 0x000000e3d4d43221 */ /* 0x000fe20000010000 */
[----:B------:R-:W-:Y:S02]  /*9da0*/  FSEL R216, R216, R215, !P3 ;  /* 0x000000d7d8d87208 */ /* 0x000fe40005800000 */
[----:B------:R-:W-:-:S05]  /*9db0*/  @P3 FFMA.FTZ R210, R210, R81, -R80 ;  /* 0x00000051d2d23223 */ /* 0x000fca0000010850 */
[----:B------:R-:W-:-:S07]  /*9dc0*/  MOV R214, R210 ;  /* 0x000000d200d67202 */ /* 0x000fce0000000f00 */
[----:B------:R-:W-:Y:S05]  /*9dd0*/  WARPSYNC.COLLECTIVE R83, `(.L_x_3346) ;  /* 0x0000000053087348 */ /* 0x000fea0003c00000 */
[----:B------:R0:W1:Y:S02]  /*9de0*/  SHFL.UP P3, R217, R214, R226, R229 ;  /* 0x040000e2d6d97389 */ /* 0x00006400000600e5 */
[----:B01----:R-:W-:Y:S01]  /*9df0*/  ENDCOLLECTIVE ;  /* 0x000000000000791b */ /* 0x003fe20003800000 */
.L_x_3346:
[----:B------:R-:W-:Y:S02]  /*9e00*/  MOV R214, R216 ;  /* 0x000000d800d67202 */ /* 0x000fe40000000f00 */
[----:B------:R-:W-:-:S07]  /*9e10*/  MOV R81, R217 ;  /* 0x000000d900517202 */ /* 0x000fce0000000f00 */
[----:B------:R-:W-:Y:S05]  /*9e20*/  WARPSYNC.COLLECTIVE R83, `(.L_x_3347) ;  /* 0x0000000053087348 */ /* 0x000fea0003c00000 */
[----:B------:R0:W1:Y:S02]  /*9e30*/  SHFL.UP P3, R217, R214, R226, R229 ;  /* 0x040000e2d6d97389 */ /* 0x00006400000600e5 */
[----:B01----:R-:W-:Y:S01]  /*9e40*/  ENDCOLLECTIVE ;  /* 0x000000000000791b */ /* 0x003fe20003800000 */
.L_x_3347:
[----:B------:R-:W-:Y:S02]  /*9e50*/  MOV R214, R212 ;  /* 0x000000d400d67202 */ /* 0x000fe40000000f00 */
[----:B------:R-:W-:-:S07]  /*9e60*/  MOV R213, R217 ;  /* 0x000000d900d57202 */ /* 0x000fce0000000f00 */
[----:B------:R-:W-:Y:S05]  /*9e70*/  WARPSYNC.COLLECTIVE R83, `(.L_x_3348) ;  /* 0x0000000053087348 */ /* 0x000fea0003c00000 */
[----:B------:R0:W1:Y:S02]  /*9e80*/  SHFL.UP P3, R217, R214, R226, R229 ;  /* 0x040000e2d6d97389 */ /* 0x00006400000600e5 */
[----:B01----:R-:W-:Y:S01]  /*9e90*/  ENDCOLLECTIVE ;  /* 0x000000000000791b */ /* 0x003fe20003800000 */
.L_x_3348:
[----:B------:R-:W-:Y:S02]  /*9ea0*/  MOV R214, R211 ;  /* 0x000000d300d67202 */ /* 0x000fe40000000f00 */
[----:B------:R-:W-:-:S07]  /*9eb0*/  MOV R215, R217 ;  /* 0x000000d900d77202 */ /* 0x000fce0000000f00 */
[----:B------:R-:W-:Y:S05]  /*9ec0*/  WARPSYNC.COLLECTIVE R83, `(.L_x_3349) ;  /* 0x0000000053087348 */ /* 0x000fea0003c00000 */
[----:B------:R0:W1:Y:S02]  /*9ed0*/  SHFL.UP P3, R217, R214, R226, R229 ;  /* 0x040000e2d6d97389 */ /* 0x00006400000600e5 */
[----:B01----:R-:W-:Y:S01]  /*9ee0*/  ENDCOLLECTIVE ;  /* 0x000000000000791b */ /* 0x003fe20003800000 */
.L_x_3349:
[----:B------:R-:W-:Y:S01]  /*9ef0*/  FMUL.FTZ R80, R216, R215 ;  /* 0x000000d7d8507220 */ /* 0x000fe20000410000 */
[----:B------:R-:W-:Y:S01]  /*9f00*/  HFMA2.MMA R226, -RZ, RZ, 0, 2.384185791015625e-07 ;  /* 0x00000004ffe27435 */ /* 0x000fe200000001ff */
        /* <DEDUP_REMOVED lines=15> */
.L_x_3350:
[----:B------:R-:W-:Y:S02]  /*a000*/  MOV R214, R216 ;  /* 0x000000d800d67202 */ /* 0x000fe40000000f00 */
[----:B------:R-:W-:-:S07]  /*a010*/  MOV R81, R217 ;  /* 0x000000d900517202 */ /* 0x000fce0000000f00 */
[----:B------:R-:W-:Y:S05]  /*a020*/  WARPSYNC.COLLECTIVE R83, `(.L_x_3351) ;  /* 0x0000000053087348 */ /* 0x000fea0003c00000 */
[----:B------:R0:W1:Y:S02]  /*a030*/  SHFL.UP P3, R217, R214, R226, R229 ;  /* 0x040000e2d6d97389 */ /* 0x00006400000600e5 */
[----:B01----:R-:W-:Y:S01]  /*a040*/  ENDCOLLECTIVE ;  /* 0x000000000000791b */ /* 0x003fe20003800000 */
.L_x_3351:
[----:B------:R-:W-:Y:S02]  /*a050*/  MOV R214, R212 ;  /* 0x000000d400d67202 */ /* 0x000fe40000000f00 */
[----:B------:R-:W-:-:S07]  /*a060*/  MOV R213, R217 ;  /* 0x000000d900d57202 */ /* 0x000fce0000000f00 */
[----:B------:R-:W-:Y:S05]  /*a070*/  WARPSYNC.COLLECTIVE R83, `(.L_x_3352) ;  /* 0x0000000053087348 */ /* 0x000fea0003c00000 */
[----:B------:R0:W1:Y:S02]  /*a080*/  SHFL.UP P3, R217, R214, R226, R229 ;  /* 0x040000e2d6d97389 */ /* 0x00006400000600e5 */
[----:B01----:R-:W-:Y:S01]  /*a090*/  ENDCOLLECTIVE ;  /* 0x000000000000791b */ /* 0x003fe20003800000 */
.L_x_3352:
[----:B------:R-:W-:Y:S02]  /*a0a0*/  MOV R214, R211 ;  /* 0x000000d300d67202 */ /* 0x000fe40000000f00 */
[----:B------:R-:W-:-:S07]  /*a0b0*/  MOV R215, R217 ;  /* 0x000000d900d77202 */ /* 0x000fce0000000f00 */
[----:B------:R-:W-:Y:S05]  /*a0c0*/  WARPSYNC.COLLECTIVE R83, `(.L_x_3353) ;  /* 0x0000000053087348 */ /* 0x000fea0003c00000 */
[----:B------:R0:W1:Y:S02]  /*a0d0*/  SHFL.UP P3, R217, R214, R226, R229 ;  /* 0x040000e2d6d97389 */ /* 0x00006400000600e5 */
[----:B01----:R-:W-:Y:S01]  /*a0e0*/  ENDCOLLECTIVE ;  /* 0x000000000000791b */ /* 0x003fe20003800000 */
.L_x_3353:
[----:B------:R-:W-:Y:S01]  /*a0f0*/  FMUL.FTZ R80, R216, R215 ;  /* 0x000000d7d8507220 */ /* 0x000fe20000410000 */
[----:B------:R-:W-:Y:S01]  /*a100*/  HFMA2.MMA R226, -RZ, RZ, 0, 4.76837158203125e-07 ;  /* 0x00000008ffe27435 */ /* 0x000fe200000001ff */
        /* <DEDUP_REMOVED lines=15> */
.L_x_3354:
[----:B------:R-:W-:Y:S02]  /*a200*/  MOV R214, R216 ;  /* 0x000000d800d67202 */ /* 0x000fe40000000f00 */
[----:B------:R-:W-:-:S07]  /*a210*/  MOV R81, R217 ;  /* 0x000000d900517202 */ /* 0x000fce0000000f00 */
[----:B------:R-:W-:Y:S05]  /*a220*/  WARPSYNC.COLLECTIVE R83, `(.L_x_3355) ;  /* 0x0000000053087348 */ /* 0x000fea0003c00000 */
[----:B------:R0:W1:Y:S02]  /*a230*/  SHFL.UP P3, R217, R214, R226, R229 ;  /* 0x040000e2d6d97389 */ /* 0x00006400000600e5 */
[----:B01----:R-:W-:Y:S01]  /*a240*/  ENDCOLLECTIVE ;  /* 0x000000000000791b */ /* 0x003fe20003800000 */
.L_x_3355:
[----:B------:R-:W-:Y:S02]  /*a250*/  MOV R214, R212 ;  /* 0x000000d400d67202 */ /* 0x000fe40000000f00 */
[----:B------:R-:W-:-:S07]  /*a260*/  MOV R213, R217 ;  /* 0x000000d900d57202 */ /* 0x000fce0000000f00 */
[----:B------:R-:W-:Y:S05]  /*a270*/  WARPSYNC.COLLECTIVE R83, `(.L_x_3356) ;  /* 0x0000000053087348 */ /* 0x000fea0003c00000 */
[----:B------:R0:W1:Y:S02]  /*a280*/  SHFL.UP P3, R217, R214, R226, R229 ;  /* 0x040000e2d6d97389 */ /* 0x00006400000600e5 */
[----:B01----:R-:W-:Y:S01]  /*a290*/  ENDCOLLECTIVE ;  /* 0x000000000000791b */ /* 0x003fe20003800000 */
.L_x_3356:
[----:B------:R-:W-:Y:S02]  /*a2a0*/  MOV R214, R211 ;  /* 0x000000d300d67202 */ /* 0x000fe40000000f00 */
[----:B------:R-:W-:-:S07]  /*a2b0*/  MOV R215, R217 ;  /* 0x000000d900d77202 */ /* 0x000fce0000000f00 */
[----:B------:R-:W-:Y:S05]  /*a2c0*/  WARPSYNC.COLLECTIVE R83, `(.L_x_3357) ;  /* 0x0000000053087348 */ /* 0x000fea0003c00000 */
[----:B------:R0:W1:Y:S02]  /*a2d0*/  SHFL.UP P3, R217, R214, R226, R229 ;  /* 0x040000e2d6d97389 */ /* 0x00006400000600e5 */
[----:B01----:R-:W-:Y:S01]  /*a2e0*/  ENDCOLLECTIVE ;  /* 0x000000000000791b */ /* 0x003fe20003800000 */
.L_x_3357:
[----:B------:R-:W-:Y:S01]  /*a2f0*/  FMUL.FTZ R80, R216, R215 ;  /* 0x000000d7d8507220 */ /* 0x000fe20000410000 */
[----:B------:R-:W-:Y:S01]  /*a300*/  HFMA2.MMA R226, -RZ, RZ, 0, 9.5367431640625e-07 ;  /* 0x00000010ffe27435 */ /* 0x000fe200000001ff */
        /* <DEDUP_REMOVED lines=8> */
[----:B------:R-:W-:-:S03]  /*a390*/  @P3 FADD.FTZ R212, R212, R227 ;  /* 0x000000e3d4d43221 */ /* 0x000fc60000010000 */
[----:B------:R-:W-:Y:S01]  /*a3a0*/  @P3 FFMA.FTZ R210, R210, R81, -R80 ;  /* 0x00000051d2d23223 */ /* 0x000fe20000010850 */
[----:B------:R-:W-:-:S04]  /*a3b0*/  FSEL R80, R216, R215, !P3 ;  /* 0x000000d7d8507208 */ /* 0x000fc80005800000 */
[----:B------:R-:W-:-:S07]  /*a3c0*/  MOV R214, R210 ;  /* 0x000000d200d67202 */ /* 0x000fce0000000f00 */
[----:B------:R-:W-:Y:S05]  /*a3d0*/  WARPSYNC.COLLECTIVE R83, `(.L_x_3358) ;  /* 0x0000000053087348 */ /* 0x000fea0003c00000 */
[----:B------:R0:W1:Y:S02]  /*a3e0*/  SHFL.UP P3, R217, R214, R226, R229 ;  /* 0x040000e2d6d97389 */ /* 0x00006400000600e5 */
[----:B01----:R-:W-:Y:S01]  /*a3f0*/  ENDCOLLECTIVE ;  /* 0x000000000000791b */ /* 0x003fe20003800000 */
.L_x_3358:
[----:B------:R-:W-:Y:S02]  /*a400*/  MOV R214, R80 ;  /* 0x0000005000d67202 */ /* 0x000fe40000000f00 */
[----:B------:R-:W-:-:S07]  /*a410*/  MOV R81, R217 ;  /* 0x000000d900517202 */ /* 0x000fce0000000f00 */
[----:B------:R-:W-:Y:S05]  /*a420*/  WARPSYNC.COLLECTIVE R83, `(.L_x_3359) ;  /* 0x0000000053087348 */ /* 0x000fea0003c00000 */
[----:B------:R0:W1:Y:S02]  /*a430*/  SHFL.UP P3, R217, R214, R226, R229 ;  /* 0x040000e2d6d97389 */ /* 0x00006400000600e5 */
[----:B01----:R-:W-:Y:S01]  /*a440*/  ENDCOLLECTIVE ;  /* 0x000000000000791b */ /* 0x003fe20003800000 */
.L_x_3359:
[----:B------:R-:W-:Y:S02]  /*a450*/  MOV R214, R212 ;  /* 0x000000d400d67202 */ /* 0x000fe40000000f00 */
[----:B------:R-:W-:-:S07]  /*a460*/  MOV R213, R217 ;  /* 0x000000d900d57202 */ /* 0x000fce0000000f00 */
[----:B------:R-:W-:Y:S05]  /*a470*/  WARPSYNC.COLLECTIVE R83, `(.L_x_3360) ;  /* 0x0000000053087348 */ /* 0x000fea0003c00000 */
[----:B------:R0:W1:Y:S02]  /*a480*/  SHFL.UP P3, R217, R214, R226, R229 ;  /* 0x040000e2d6d97389 */ /* 0x00006400000600e5 */
[----:B01----:R-:W-:Y:S01]  /*a490*/  ENDCOLLECTIVE ;  /* 0x000000000000791b */ /* 0x003fe20003800000 */
.L_x_3360:
[----:B------:R-:W-:Y:S02]  /*a4a0*/  MOV R214, R211 ;  /* 0x000000d300d67202 */ /* 0x000fe40000000f00 */
[----:B------:R-:W-:-:S07]  /*a4b0*/  MOV R215, R217 ;  /* 0x000000d900d77202 */ /* 0x000fce0000000f00 */
[----:B------:R-:W-:Y:S05]  /*a4c0*/  WARPSYNC.COLLECTIVE R83, `(.L_x_3361) ;  /* 0x0000000053087348 */ /* 0x000fea0003c00000 */
[----:B------:R0:W1:Y:S02]  /*a4d0*/  SHFL.UP P3, R217, R214, R226, R229 ;  /* 0x040000e2d6d97389 */ /* 0x00006400000600e5 */
[----:B01----:R-:W-:Y:S01]  /*a4e0*/  ENDCOLLECTIVE ;  /* 0x000000000000791b */ /* 0x003fe20003800000 */
.L_x_3361:
[----:B------:R-:W-:Y:S05]  /*a4f0*/  BRA `(.L_x_3362) ;  /* 0xffffffa000d07947 */ /* 0x000fea000383ffff */
.L_x_3307:
        /* <DEDUP_REMOVED lines=8> */
.L_x_3364:
[----:B------:R-:W-:Y:S05]  /*a580*/  BSYNC B0 ;  /* 0x0000000000007941 */ /* 0x000fea0003800000 */
.L_x_3363:
[----:B------:R-:W-:Y:S05]  /*a590*/  BRA `(.L_x_3365) ;  /* 0xffffffa000e07947 */ /* 0x000fea000383ffff */
.L_x_3308:
        /* <DEDUP_REMOVED lines=8> */
.L_x_3367:
[----:B------:R-:W-:Y:S05]  /*a620*/  BSYNC B0 ;  /* 0x0000000000007941 */ /* 0x000fea0003800000 */
.L_x_3366:
[----:B------:R-:W-:Y:S05]  /*a630*/  BRA `(.L_x_3368) ;  /* 0xffffffa000c07947 */ /* 0x000fea000383ffff */
.L_x_3309:
        /* <DEDUP_REMOVED lines=8> */
.L_x_3370:
[----:B------:R-:W-:Y:S05]  /*a6c0*/  BSYNC B0 ;  /* 0x0000000000007941 */ /* 0x000fea0003800000 */
.L_x_3369:
[----:B------:R-:W-:Y:S05]  /*a6d0*/  BRA `(.L_x_3371) ;  /* 0xffffffa000a07947 */ /* 0x000fea000383ffff */
.L_x_3310:
        /* <DEDUP_REMOVED lines=8> */
.L_x_3373:
[----:B------:R-:W-:Y:S05]  /*a760*/  BSYNC B0 ;  /* 0x0000000000007941 */ /* 0x000fea0003800000 */
.L_x_3372:
[----:B------:R-:W-:Y:S05]  /*a770*/  BRA `(.L_x_3374) ;  /* 0xffffffa000807947 */ /* 0x000fea000383ffff */
.L_x_3311:
        /* <DEDUP_REMOVED lines=8> */
.L_x_3376:
[----:B------:R-:W-:Y:S05]  /*a800*/  BSYNC B0 ;  /* 0x0000000000007941 */ /* 0x000fea0003800000 */
.L_x_3375:
        /* <DEDUP_REMOVED lines=10> */
.L_x_3377:
[----:B------:R-:W-:Y:S02]  /*a8b0*/  MOV R80, 0x1f ;  /* 0x0000001f00507802 */ /* 0x000fe40000000f00 */
[----:B------:R-:W-:Y:S02]  /*a8c0*/  MOV R214, R212 ;  /* 0x000000d400d67202 */ /* 0x000fe40000000f00 */
[----:B------:R-:W-:-:S07]  /*a8d0*/  MOV R213, R217 ;  /* 0x000000d900d57202 */ /* 0x000fce0000000f00 */
[----:B------:R-:W-:Y:S05]  /*a8e0*/  WARPSYNC.COLLECTIVE R83, `(.L_x_3378) ;  /* 0x0000000053087348 */ /* 0x000fea0003c00000 */
[----:B------:R0:W1:Y:S02]  /*a8f0*/  SHFL.UP P3, R217, R214, R226, R229 ;  /* 0x040000e2d6d97389 */ /* 0x00006400000600e5 */
[----:B01----:R-:W-:Y:S01]  /*a900*/  ENDCOLLECTIVE ;  /* 0x000000000000791b */ /* 0x003fe20003800000 */
.L_x_3378:
[----:B------:R-:W-:Y:S02]  /*a910*/  MOV R214, R211 ;  /* 0x000000d300d67202 */ /* 0x000fe40000000f00 */
[----:B------:R-:W-:-:S07]  /*a920*/  MOV R212, R217 ;  /* 0x000000d900d47202 */ /* 0x000fce0000000f00 */
[----:B------:R-:W-:Y:S05]  /*a930*/  WARPSYNC.COLLECTIVE R83, `(.L_x_3379) ;  /* 0x0000000053087348 */ /* 0x000fea0003c00000 */
[----:B------:R0:W1:Y:S02]  /*a940*/  SHFL.UP P3, R217, R214, R226, R229 ;  /* 0x040000e2d6d97389 */ /* 0x00006400000600e5 */
[----:B01----:R-:W-:Y:S01]  /*a950*/  ENDCOLLECTIVE ;  /* 0x000000000000791b */ /* 0x003fe20003800000 */
.L_x_3379:
[----:B------:R-:W-:Y:S05]  /*a960*/  WARPSYNC.COLLECTIVE R83, `(.L_x_3380) ;  /* 0x0000000053087348 */ /* 0x000fea0003c00000 */
[----:B------:R0:W1:Y:S02]  /*a970*/  SHFL.IDX P3, R230, R82, R81, R80 ;  /* 0x0000005152e67389 */ /* 0x0000640000060050 */
[----:B01----:R-:W-:Y:S01]  /*a980*/  ENDCOLLECTIVE ;  /* 0x000000000000791b */ /* 0x003fe20003800000 */
.L_x_3380:
[----:B------:R-:W-:Y:S02]  /*a990*/  MOV R82, R69 ;  /* 0x0000004500527202 */ /* 0x000fe40000000f00 */
[----:B------:R-:W-:Y:S02]  /*a9a0*/  MOV R211, R217 ;  /* 0x000000d900d37202 */ /* 0x000fe40000000f00 */
[----:B------:R-:W-:-:S07]  /*a9b0*/  MOV R68, R230 ;  /* 0x000000e600447202 */ /* 0x000fce0000000f00 */
[----:B------:R-:W-:Y:S05]  /*a9c0*/  WARPSYNC.COLLECTIVE R83, `(.L_x_3381) ;  /* 0x0000000053087348 */ /* 0x000fea0003c00000 */
[----:B------:R0:W1:Y:S02]  /*a9d0*/  SHFL.IDX P3, R230, R82, R81, R80 ;  /* 0x0000005152e67389 */ /* 0x0000640000060050 */
[----:B01----:R-:W-:Y:S01]  /*a9e0*/  ENDCOLLECTIVE ;  /* 0x000000000000791b */ /* 0x003fe20003800000 */
.L_x_3381:
[----:B------:R-:W-:Y:S02]  /*a9f0*/  MOV R82, R70 ;  /* 0x0000004600527202 */ /* 0x000fe40000000f00 */
[----:B------:R-:W-:-:S07]  /*aa00*/  MOV R69, R230 ;  /* 0x000000e600457202 */ /* 0x000fce0000000f00 */
[----:B------:R-:W-:Y:S05]  /*aa10*/  WARPSYNC.COLLECTIVE R83, `(.L_x_3382) ;  /* 0x0000000053087348 */ /* 0x000fea0003c00000 */
[----:B------:R0:W1:Y:S02]  /*aa20*/  SHFL.IDX P3, R230, R82, R81, R80 ;  /* 0x0000005152e67389 */ /* 0x0000640000060050 */
[----:B01----:R-:W-:Y:S01]  /*aa30*/  ENDCOLLECTIVE ;  /* 0x000000000000791b */ /* 0x003fe20003800000 */
.L_x_3382:
[----:B------:R-:W-:Y:S02]  /*aa40*/  MOV R82, R71 ;  /* 0x0000004700527202 */ /* 0x000fe40000000f00 */
[----:B------:R-:W-:-:S07]  /*aa50*/  MOV R70, R230 ;  /* 0x000000e600467202 */ /* 0x000fce0000000f00 */
[----:B------:R-:W-:Y:S05]  /*aa60*/  WARPSYNC.COLLECTIVE R83, `(.L_x_3383) ;  /* 0x0000000053087348 */ /* 0x000fea0003c00000 */
[----:B------:R0:W1:Y:S02]  /*aa70*/  SHFL.IDX P3, R230, R82, R81, R80 ;  /* 0x0000005152e67389 */ /* 0x0000640000060050 */
[----:B01----:R-:W-:Y:S01]  /*aa80*/  ENDCOLLECTIVE ;  /* 0x000000000000791b */ /* 0x003fe20003800000 */
.L_x_3383:
[----:B------:R-:W-:Y:S01]  /*aa90*/  MOV R71, R230 ;  /* 0x000000e600477202 */ /* 0x000fe20000000f00 */
[----:B------:R-:W-:Y:S06]  /*aaa0*/  BRA `(.L_x_3384) ;  /* 0xffffff9c00dc7947 */ /* 0x000fec000383ffff */
.L_x_3313:
[----:B------:R-:W-:Y:S01]  /*aab0*/  HFMA2.MMA R245, -RZ, RZ, 0, 5.9604644775390625e-08 ;  /* 0x00000001fff57435 */ /* 0x000fe200000001ff */
[----:B------:R-:W-:Y:S02]  /*aac0*/  MOV R248, R84 ;  /* 0x0000005400f87202 */ /* 0x000fe40000000f00 */
[----:B------:R-:W-:Y:S02]  /*aad0*/  MOV R246, 0x1f ;  /* 0x0000001f00f67802 */ /* 0x000fe40000000f00 */
[----:B------:R-:W-:-:S07]  /*aae0*/  MOV R83, 0xffffffff ;  /* 0xffffffff00537802 */ /* 0x000fce0000000f00 */
[----:B-1----:R-:W-:Y:S05]  /*aaf0*/  WARPSYNC.COLLECTIVE R83, `(.L_x_3385) ;  /* 0x0000000053087348 */ /* 0x002fea0003c00000 */
[----:B------:R0:W2:Y:S02]  /*ab00*/  SHFL.DOWN P2, R230, R248, R245, R246 ;  /* 0x080000f5f8e67389 */ /* 0x0000a400000400f6 */
[----:B012---:R-:W-:Y:S01]  /*ab10*/  ENDCOLLECTIVE ;  /* 0x000000000000791b */ /* 0x007fe20003800000 */
.L_x_3385:
[----:B------:R-:W-:Y:S02]  /*ab20*/  MOV R248, R85 ;  /* 0x0000005500f87202 */ /* 0x000fe40000000f00 */
[----:B------:R-:W-:-:S07]  /*ab30*/  MOV R80, R230 ;  /* 0x000000e600507202 */ /* 0x000fce0000000f00 */
[----:B------:R-:W-:Y:S05]  /*ab40*/  WARPSYNC.COLLECTIVE R83, `(.L_x_3386) ;  /* 0x0000000053087348 */ /* 0x000fea0003c00000 */
[----:B------:R0:W1:Y:S02]  /*ab50*/  SHFL.DOWN P2, R230, R248, R245, R246 ;  /* 0x080000f5f8e67389 */ /* 0x00006400000400f6 */
[----:B01----:R-:W-:Y:S01]  /*ab60*/  ENDCOLLECTIVE ;  /* 0x000000000000791b */ /* 0x003fe20003800000 */
.L_x_3386:
[----:B------:R-:W-:Y:S02]  /*ab70*/  MOV R248, R86 ;  /* 0x0000005600f87202 */ /* 0x000fe40000000f00 */
[----:B------:R-:W-:-:S07]  /*ab80*/  MOV R81, R230 ;  /* 0x000000e600517202 */ /* 0x000fce0000000f00 */
[----:B------:R-:W-:Y:S05]  /*ab90*/  WARPSYNC.COLLECTIVE R83, `(.L_x_3387) ;  /* 0x0000000053087348 */ /* 0x000fea0003c00000 */
[----:B------:R0:W1:Y:S02]  /*aba0*/  SHFL.DOWN P2, R230, R248, R245, R246 ;  /* 0x080000f5f8e67389 */ /* 0x00006400000400f6 */
[----:B01----:R-:W-:Y:S01]  /*abb0*/  ENDCOLLECTIVE ;  /* 0x000000000000791b */ /* 0x003fe20003800000 */
.L_x_3387:
[----:B------:R-:W-:Y:S02]  /*abc0*/  MOV R248, R87 ;  /* 0x0000005700f87202 */ /* 0x000fe40000000f00 */
[----:B------:R-:W-:-:S07]  /*abd0*/  MOV R82, R230 ;  /* 0x000000e600527202 */ /* 0x000fce0000000f00 */
[----:B------:R-:W-:Y:S05]  /*abe0*/  WARPSYNC.COLLECTIVE R83, `(.L_x_3388) ;  /* 0x0000000053087348 */ /* 0x000fea0003c00000 */
[----:B------:R0:W1:Y:S02]  /*abf0*/  SHFL.DOWN P2, R230, R248, R245, R246 ;  /* 0x080000f5f8e67389 */ /* 0x00006400000400f6 */
[----:B01----:R-:W-:Y:S01]  /*ac00*/  ENDCOLLECTIVE ;  /* 0x000000000000791b */ /* 0x003fe20003800000 */
.L_x_3388:
[----:B------:R-:W-:Y:S05]  /*ac10*/  BRA `(.L_x_3389) ;  /* 0xffffffb000e47947 */ /* 0x000fea000383ffff */
.L_x_3316:
        /* <DEDUP_REMOVED lines=8> */
.L_x_3391:
[----:B------:R-:W-:Y:S05]  /*aca0*/  BSYNC B0 ;  /* 0x0000000000007941 */ /* 0x000fea0003800000 */
.L_x_3390:
        /* <DEDUP_REMOVED lines=8> */
.L_x_3392:
[----:B------:R-:W-:Y:S02]  /*ad30*/  MOV R248, R86 ;  /* 0x0000005600f87202 */ /* 0x000fe40000000f00 */
[----:B------:R-:W-:-:S07]  /*ad40*/  MOV R81, R230 ;  /* 0x000000e600517202 */ /* 0x000fce0000000f00 */
[----:B------:R-:W-:Y:S05]  /*ad50*/  WARPSYNC.COLLECTIVE R83, `(.L_x_3393) ;  /* 0x0000000053087348 */ /* 0x000fea0003c00000 */
[----:B------:R0:W1:Y:S02]  /*ad60*/  SHFL.DOWN P2, R230, R248, R245, R246 ;  /* 0x080000f5f8e67389 */ /* 0x00006400000400f6 */
[----:B01----:R-:W-:Y:S01]  /*ad70*/  ENDCOLLECTIVE ;  /* 0x000000000000791b */ /* 0x003fe20003800000 */
.L_x_3393:
[----:B------:R-:W-:Y:S02]  /*ad80*/  MOV R248, R87 ;  /* 0x0000005700f87202 */ /* 0x000fe40000000f00 */
[----:B------:R-:W-:-:S07]  /*ad90*/  MOV R82, R230 ;  /* 0x000000e600527202 */ /* 0x000fce0000000f00 */
[----:B------:R-:W-:Y:S05]  /*ada0*/  WARPSYNC.COLLECTIVE R83, `(.L_x_3394) ;  /* 0x0000000053087348 */ /* 0x000fea0003c00000 */
[----:B------:R0:W1:Y:S02]  /*adb0*/  SHFL.DOWN P2, R230, R248, R245, R246 ;  /* 0x080000f5f8e67389 */ /* 0x00006400000400f6 */
[----:B01----:R-:W-:Y:S01]  /*adc0*/  ENDCOLLECTIVE ;  /* 0x000000000000791b */ /* 0x003fe20003800000 */
.L_x_3394:
[----:B------:R-:W-:Y:S05]  /*add0*/  BRA `(.L_x_3395) ;  /* 0xffffffb000c87947 */ /* 0x000fea000383ffff */
.L_x_3319:
        /* <DEDUP_REMOVED lines=8> */
.L_x_3397:
[----:B------:R-:W-:Y:S05]  /*ae60*/  BSYNC B0 ;  /* 0x0000000000007941 */ /* 0x000fea0003800000 */
.L_x_3396:
        /* <DEDUP_REMOVED lines=8> */
.L_x_3398:
[----:B------:R-:W-:Y:S02]  /*aef0*/  MOV R248, R86 ;  /* 0x0000005600f87202 */ /* 0x000fe40000000f00 */
[----:B------:R-:W-:-:S07]  /*af00*/  MOV R81, R230 ;  /* 0x000000e600517202 */ /* 0x000fce0000000f00 */
[----:B------:R-:W-:Y:S05]  /*af10*/  WARPSYNC.COLLECTIVE R83, `(.L_x_3399) ;  /* 0x0000000053087348 */ /* 0x000fea0003c00000 */
[----:B------:R0:W1:Y:S02]  /*af20*/  SHFL.DOWN P2, R230, R248, R245, R246 ;  /* 0x080000f5f8e67389 */ /* 0x00006400000400f6 */
[----:B01----:R-:W-:Y:S01]  /*af30*/  ENDCOLLECTIVE ;  /* 0x000000000000791b */ /* 0x003fe20003800000 */
.L_x_3399:
[----:B------:R-:W-:Y:S02]  /*af40*/  MOV R248, R87 ;  /* 0x0000005700f87202 */ /* 0x000fe40000000f00 */
[----:B------:R-:W-:-:S07]  /*af50*/  MOV R82, R230 ;  /* 0x000000e600527202 */ /* 0x000fce0000000f00 */
[----:B------:R-:W-:Y:S05]  /*af60*/  WARPSYNC.COLLECTIVE R83, `(.L_x_3400) ;  /* 0x0000000053087348 */ /* 0x000fea0003c00000 */
[----:B------:R0:W1:Y:S02]  /*af70*/  SHFL.DOWN P2, R230, R248, R245, R246 ;  /* 0x080000f5f8e67389 */ /* 0x00006400000400f6 */
[----:B01----:R-:W-:Y:S01]  /*af80*/  ENDCOLLECTIVE ;  /* 0x000000000000791b */ /* 0x003fe20003800000 */
.L_x_3400:
[----:B------:R-:W-:Y:S05]  /*af90*/  BRA `(.L_x_3401) ;  /* 0xffffffb000ac7947 */ /* 0x000fea000383ffff */
.L_x_3322:
        /* <DEDUP_REMOVED lines=8> */
.L_x_3403:
[----:B------:R-:W-:Y:S05]  /*b020*/  BSYNC B0 ;  /* 0x0000000000007941 */ /* 0x000fea0003800000 */
.L_x_3402:
        /* <DEDUP_REMOVED lines=8> */
.L_x_3404:
[----:B------:R-:W-:Y:S02]  /*b0b0*/  MOV R248, R86 ;  /* 0x0000005600f87202 */ /* 0x000fe40000000f00 */
[----:B------:R-:W-:-:S07]  /*b0c0*/  MOV R81, R230 ;  /* 0x000000e600517202 */ /* 0x000fce0000000f00 */
[----:B------:R-:W-:Y:S05]  /*b0d0*/  WARPSYNC.COLLECTIVE R83, `(.L_x_3405) ;  /* 0x0000000053087348 */ /* 0x000fea0003c00000 */
[----:B------:R0:W1:Y:S02]  /*b0e0*/  SHFL.DOWN P2, R230, R248, R245, R246 ;  /* 0x080000f5f8e67389 */ /* 0x00006400000400f6 */
[----:B01----:R-:W-:Y:S01]  /*b0f0*/  ENDCOLLECTIVE ;  /* 0x000000000000791b */ /* 0x003fe20003800000 */
.L_x_3405:
[----:B------:R-:W-:Y:S02]  /*b100*/  MOV R248, R87 ;  /* 0x0000005700f87202 */ /* 0x000fe40000000f00 */
[----:B------:R-:W-:-:S07]  /*b110*/  MOV R82, R230 ;  /* 0x000000e600527202 */ /* 0x000fce0000000f00 */
[----:B------:R-:W-:Y:S05]  /*b120*/  WARPSYNC.COLLECTIVE R83, `(.L_x_3406) ;  /* 0x0000000053087348 */ /* 0x000fea0003c00000 */
[----:B------:R0:W1:Y:S02]  /*b130*/  SHFL.DOWN P2, R230, R248, R245, R246 ;  /* 0x080000f5f8e67389 */ /* 0x00006400000400f6 */
[----:B01----:R-:W-:Y:S01]  /*b140*/  ENDCOLLECTIVE ;  /* 0x000000000000791b */ /* 0x003fe20003800000 */
.L_x_3406:
[----:B------:R-:W-:Y:S05]  /*b150*/  BRA `(.L_x_3407) ;  /* 0xffffffb000907947 */ /* 0x000fea000383ffff */
.L_x_3325:
        /* <DEDUP_REMOVED lines=8> */
.L_x_3409:
[----:B------:R-:W-:Y:S05]  /*b1e0*/  BSYNC B0 ;  /* 0x0000000000007941 */ /* 0x000fea0003800000 */
.L_x_3408:
        /* <DEDUP_REMOVED lines=8> */
.L_x_3410:
[----:B------:R-:W-:Y:S02]  /*b270*/  MOV R248, R86 ;  /* 0x0000005600f87202 */ /* 0x000fe40000000f00 */
[----:B------:R-:W-:-:S07]  /*b280*/  MOV R81, R230 ;  /* 0x000000e600517202 */ /* 0x000fce0000000f00 */
[----:B------:R-:W-:Y:S05]  /*b290*/  WARPSYNC.COLLECTIVE R83, `(.L_x_3411) ;  /* 0x0000000053087348 */ /* 0x000fea0003c00000 */
[----:B------:R0:W1:Y:S02]  /*b2a0*/  SHFL.DOWN P2, R230, R248, R245, R246 ;  /* 0x080000f5f8e67389 */ /* 0x00006400000400f6 */
[----:B01----:R-:W-:Y:S01]  /*b2b0*/  ENDCOLLECTIVE ;  /* 0x000000000000791b */ /* 0x003fe20003800000 */
.L_x_3411:
[----:B------:R-:W-:Y:S02]  /*b2c0*/  MOV R248, R87 ;  /* 0x0000005700f87202 */ /* 0x000fe40000000f00 */
[----:B------:R-:W-:-:S07]  /*b2d0*/  MOV R82, R230 ;  /* 0x000000e600527202 */ /* 0x000fce0000000f00 */
[----:B------:R-:W-:Y:S05]  /*b2e0*/  WARPSYNC.COLLECTIVE R83, `(.L_x_3412) ;  /* 0x0000000053087348 */ /* 0x000fea0003c00000 */
[----:B------:R0:W1:Y:S02]  /*b2f0*/  SHFL.DOWN P2, R230, R248, R245, R246 ;  /* 0x080000f5f8e67389 */ /* 0x00006400000400f6 */
[----:B01----:R-:W-:Y:S01]  /*b300*/  ENDCOLLECTIVE ;  /* 0x000000000000791b */ /* 0x003fe20003800000 */
.L_x_3412:
[----:B------:R-:W-:Y:S05]  /*b310*/  BRA `(.L_x_3413) ;  /* 0xffffffb000747947 */ /* 0x000fea000383ffff */
.L_x_3328:
[----:B-1----:R-:W-:Y:S01]  /*b320*/  HFMA2.MMA R81, -RZ, RZ, 0, 0 ;  /* 0x00000000ff517435 */ /* 0x002fe200000001ff */
[----:B------:R-:W-:Y:S01]  /*b330*/  BSSY B0, `(.L_x_3414) ;  /* 0x0000007000007945 */ /* 0x000fe20003800000 */
[----:B------:R-:W-:Y:S02]  /*b340*/  MOV R82, R84 ;  /* 0x0000005400527202 */ /* 0x000fe40000000f00 */
[----:B------:R-:W-:Y:S02]  /*b350*/  MOV R80, 0x1f ;  /* 0x0000001f00507802 */ /* 0x000fe40000000f00 */
[----:B------:R-:W-:-:S07]  /*b360*/  MOV R83, 0xffffffff ;  /* 0xffffffff00537802 */ /* 0x000fce0000000f00 */
[----:B0-234-:R-:W-:Y:S05]  /*b370*/  WARPSYNC.COLLECTIVE R83, `(.L_x_3415) ;  /* 0x0000000053087348 */ /* 0x01dfea0003c00000 */
[----:B0-----:R0:W1:Y:S02]  /*b380*/  SHFL.IDX P3, R230, R82, R81, R80 ;  /* 0x0000005152e67389 */ /* 0x0010640000060050 */
[----:B01234-:R-:W-:Y:S01]  /*b390*/  ENDCOLLECTIVE ;  /* 0x000000000000791b */ /* 0x01ffe20003800000 */
.L_x_3415:
[----:B------:R-:W-:Y:S05]  /*b3a0*/  BSYNC B0 ;  /* 0x0000000000007941 */ /* 0x000fea0003800000 */
.L_x_3414:
        /* <DEDUP_REMOVED lines=10> */
.L_x_3416:
[----:B------:R-:W-:Y:S02]  /*b450*/  MOV R246, 0x1f ;  /* 0x0000001f00f67802 */ /* 0x000fe40000000f00 */
[----:B------:R-:W-:Y:S02]  /*b460*/  MOV R82, R86 ;  /* 0x0000005600527202 */ /* 0x000fe40000000f00 */
[----:B------:R-:W-:-:S07]  /*b470*/  MOV R247, R230 ;  /* 0x000000e600f77202 */ /* 0x000fce0000000f00 */
[----:B------:R-:W-:Y:S05]  /*b480*/  WARPSYNC.COLLECTIVE R83, `(.L_x_3417) ;  /* 0x0000000053087348 */ /* 0x000fea0003c00000 */
[----:B------:R0:W1:Y:S02]  /*b490*/  SHFL.IDX P3, R230, R82, R81, R80 ;  /* 0x0000005152e67389 */ /* 0x0000640000060050 */
[----:B01----:R-:W-:Y:S01]  /*b4a0*/  ENDCOLLECTIVE ;  /* 0x000000000000791b */ /* 0x003fe20003800000 */
.L_x_3417:
        /* <DEDUP_REMOVED lines=9> */
.L_x_3418:
[----:B------:R-:W-:Y:S02]  /*b540*/  MOV R82, R68 ;  /* 0x0000004400527202 */ /* 0x000fe40000000f00 */
[----:B------:R-:W-:-:S07]  /*b550*/  MOV R239, R230 ;  /* 0x000000e600ef7202 */ /* 0x000fce0000000f00 */
[----:B------:R-:W-:Y:S05]  /*b560*/  WARPSYNC.COLLECTIVE R83, `(.L_x_3419) ;  /* 0x0000000053087348 */ /* 0x000fea0003c00000 */
[----:B------:R0:W1:Y:S02]  /*b570*/  SHFL.DOWN P2, R230, R248, R245, R246 ;  /* 0x080000f5f8e67389 */ /* 0x00006400000400f6 */
[----:B01----:R-:W-:Y:S01]  /*b580*/  ENDCOLLECTIVE ;  /* 0x000000000000791b */ /* 0x003fe20003800000 */
.L_x_3419:
[----:B------:R-:W-:Y:S02]  /*b590*/  MOV R248, R85 ;  /* 0x0000005500f87202 */ /* 0x000fe40000000f00 */
[----:B------:R-:W-:-:S07]  /*b5a0*/  MOV R242, R230 ;  /* 0x000000e600f27202 */ /* 0x000fce0000000f00 */
[----:B------:R-:W-:Y:S05]  /*b5b0*/  WARPSYNC.COLLECTIVE R83, `(.L_x_3420) ;  /* 0x0000000053087348 */ /* 0x000fea0003c00000 */
[----:B------:R0:W1:Y:S02]  /*b5c0*/  SHFL.DOWN P2, R230, R248, R245, R246 ;  /* 0x080000f5f8e67389 */ /* 0x00006400000400f6 */
[----:B01----:R-:W-:Y:S01]  /*b5d0*/  ENDCOLLECTIVE ;  /* 0x000000000000791b */ /* 0x003fe20003800000 */
.L_x_3420:
[----:B------:R-:W-:Y:S02]  /*b5e0*/  MOV R248, R86 ;  /* 0x0000005600f87202 */ /* 0x000fe40000000f00 */
[----:B------:R-:W-:-:S07]  /*b5f0*/  MOV R243, R230 ;  /* 0x000000e600f37202 */ /* 0x000fce0000000f00 */
[----:B------:R-:W-:Y:S05]  /*b600*/  WARPSYNC.COLLECTIVE R83, `(.L_x_3421) ;  /* 0x0000000053087348 */ /* 0x000fea0003c00000 */
[----:B------:R0:W1:Y:S02]  /*b610*/  SHFL.DOWN P2, R230, R248, R245, R246 ;  /* 0x080000f5f8e67389 */ /* 0x00006400000400f6 */
[----:B01----:R-:W-:Y:S01]  /*b620*/  ENDCOLLECTIVE ;  /* 0x000000000000791b */ /* 0x003fe20003800000 */
.L_x_3421:
[----:B------:R-:W-:Y:S02]  /*b630*/  MOV R248, R87 ;  /* 0x0000005700f87202 */ /* 0x000fe40000000f00 */
[----:B------:R-:W-:-:S07]  /*b640*/  MOV R244, R230 ;  /* 0x000000e600f47202 */ /* 0x000fce0000000f00 */
[----:B------:R-:W-:Y:S05]  /*b650*/  WARPSYNC.COLLECTIVE R83, `(.L_x_3422) ;  /* 0x0000000053087348 */ /* 0x000fea0003c00000 */
[----:B------:R0:W1:Y:S02]  /*b660*/  SHFL.DOWN P2, R230, R248, R245, R246 ;  /* 0x080000f5f8e67389 */ /* 0x00006400000400f6 */
[----:B01----:R-:W-:Y:S01]  /*b670*/  ENDCOLLECTIVE ;  /* 0x000000000000791b */ /* 0x003fe20003800000 */
.L_x_3422:
[----:B------:R-:W-:Y:S01]  /*b680*/  FMUL.FTZ R245, R69, R247 ;  /* 0x000000f745f57220 */ /* 0x000fe20000410000 */
[----:B------:R-:W-:-:S07]  /*b690*/  MOV R249, R230 ;  /* 0x000000e600f97202 */ /* 0x000fce0000000f00 */
[----:B------:R-:W-:Y:S05]  /*b6a0*/  WARPSYNC.COLLECTIVE R83, `(.L_x_3423) ;  /* 0x0000000053087348 */ /* 0x000fea0003c00000 */
[----:B------:R0:W1:Y:S02]  /*b6b0*/  SHFL.IDX P3, R230, R82, R81, R80 ;  /* 0x0000005152e67389 */ /* 0x0000640000060050 */
[----:B01----:R-:W-:Y:S01]  /*b6c0*/  ENDCOLLECTIVE ;  /* 0x000000000000791b */ /* 0x003fe20003800000 */
.L_x_3423:
[----:B------:R-:W-:Y:S02]  /*b6d0*/  MOV R82, R69 ;  /* 0x0000004500527202 */ /* 0x000fe40000000f00 */
[----:B------:R-:W-:-:S07]  /*b6e0*/  MOV R250, R230 ;  /* 0x000000e600fa7202 */ /* 0x000fce0000000f00 */
[----:B------:R-:W-:Y:S05]  /*b6f0*/  WARPSYNC.COLLECTIVE R83, `(.L_x_3424) ;  /* 0x0000000053087348 */ /* 0x000fea0003c00000 */
[----:B------:R0:W1:Y:S02]  /*b700*/  SHFL.IDX P3, R230, R82, R81, R80 ;  /* 0x0000005152e67389 */ /* 0x0000640000060050 */
[----:B01----:R-:W-:Y:S01]  /*b710*/  ENDCOLLECTIVE ;  /* 0x000000000000791b */ /* 0x003fe20003800000 */
.L_x_3424:
[----:B------:R-:W-:Y:S02]  /*b720*/  MOV R82, R70 ;  /* 0x0000004600527202 */ /* 0x000fe40000000f00 */
[----:B------:R-:W-:-:S07]  /*b730*/  MOV R85, R230 ;  /* 0x000000e600557202 */ /* 0x000fce0000000f00 */
[----:B------:R-:W-:Y:S05]  /*b740*/  WARPSYNC.COLLECTIVE R83, `(.L_x_3425) ;  /* 0x0000000053087348 */ /* 0x000fea0003c00000 */
[----:B------:R0:W1:Y:S02]  /*b750*/  SHFL.IDX P3, R230, R82, R81, R80 ;  /* 0x0000005152e67389 */ /* 0x0000640000060050 */
[----:B01----:R-:W-:Y:S01]  /*b760*/  ENDCOLLECTIVE ;  /* 0x000000000000791b */ /* 0x003fe20003800000 */
.L_x_3425:
[----:B------:R-:W-:Y:S02]  /*b770*/  MOV R82, R71 ;  /* 0x0000004700527202 */ /* 0x000fe40000000f00 */
[----:B------:R-:W-:-:S07]  /*b780*/  MOV R246, R230 ;  /* 0x000000e600f67202 */ /* 0x000fce0000000f00 */
[----:B------:R-:W-:Y:S05]  /*b790*/  WARPSYNC.COLLECTIVE R83, `(.L_x_3426) ;  /* 0x0000000053087348 */ /* 0x000fea0003c00000 */
[----:B------:R0:W1:Y:S02]  /*b7a0*/  SHFL.IDX P3, R230, R82, R81, R80 ;  /* 0x0000005152e67389 */ /* 0x0000640000060050 */
[----:B01----:R-:W-:Y:S01]  /*b7b0*/  ENDCOLLECTIVE ;  /* 0x000000000000791b */ /* 0x003fe20003800000 */
.L_x_3426:
[----:B------:R-:W-:Y:S01]  /*b7c0*/  MOV R248, R230 ;  /* 0x000000e600f87202 */ /* 0x000fe20000000f00 */
[----:B------:R-:W-:Y:S01]  /*b7d0*/  FMUL.FTZ R230, R68, R247 ;  /* 0x000000f744e67220 */ /* 0x000fe20000410000 */
[----:B------:R-:W-:Y:S06]  /*b7e0*/  BRA `(.L_x_3427) ;  /* 0xffffffac00cc7947 */ /* 0x000fec000383ffff */
.L_x_3428:
        /* <DEDUP_REMOVED lines=9> */
.L_x_18917:


//--------------------- .text._Z25selective_scan_bwd_kernelI32Selective_Scan_bwd_kernel_traitsILi128ELi16ELb1ELb0ELb0ELb1ELb0EN3c104HalfENS1_7complexIfEEEEv12SSMParamsBwd --------------------------
	.section	.text._Z25selective_scan_bwd_kernelI32Selective_Scan_bwd_kernel_traitsILi128ELi16ELb1ELb0ELb0ELb1ELb0EN3c104HalfENS1_7complexIfEEEEv12SSMParamsBwd,"ax",@progbits
	.align	128
        .global         _Z25selective_scan_bwd_kernelI32Selective_Scan_bwd_kernel_traitsILi128ELi16ELb1ELb0ELb0ELb1ELb0EN3c104HalfENS1_7complexIfEEEEv12SSMParamsBwd
        .type           _Z25selective_scan_bwd_kernelI32Selective_Scan_bwd_kernel_traitsILi128ELi16ELb1ELb0ELb0ELb1ELb0EN3c104HalfENS1_7complexIfEEEEv12SSMParamsBwd,@function
        .size           _Z25selective_scan_bwd_kernelI32Selective_Scan_bwd_kernel_traitsILi128ELi16ELb1ELb0ELb0ELb1ELb0EN3c104HalfENS1_7complexIfEEEEv12SSMParamsBwd,(.L_x_18918 - _Z25selective_scan_bwd_kernelI32Selective_Scan_bwd_kernel_traitsILi128ELi16ELb1ELb0ELb0ELb1ELb0EN3c104HalfENS1_7complexIfEEEEv12SSMParamsBwd)
        .other          _Z25selective_scan_bwd_kernelI32Selective_Scan_bwd_kernel_traitsILi128ELi16ELb1ELb0ELb0ELb1ELb0EN3c104HalfENS1_7complexIfEEEEv12SSMParamsBwd,@"STO_CUDA_ENTRY STV_DEFAULT"
_Z25selective_scan_bwd_kernelI32Selective_Scan_bwd_kernel_traitsILi128ELi16ELb1ELb0ELb0ELb1ELb0EN3c104HalfENS1_7complexIfEEEEv12SSMParamsBwd:
.text._Z25selective_scan_bwd_kernelI32Selective_Scan_bwd_kernel_traitsILi128ELi16ELb1ELb0ELb0ELb1ELb0EN3c104HalfENS1_7complexIfEEEEv12SSMParamsBwd:
        /* <DEDUP_REMOVED lines=116> */
.L_x_3494:
[----:B------:R-:W-:Y:S01]  /*0740*/  BAR.SYNC.DEFER_BLOCKING 0x0 ;  /* 0x0000000000007b1d */ /* 0x000fe20000010000 */
[----:B0-----:R-:W-:Y:S02]  /*0750*/  MOV R2, UR28 ;  /* 0x0000001c00027c02 */ /* 0x001fe40008000f00 */
[----:B------:R-:W-:Y:S02]  /*0760*/  MOV R3, UR29 ;  /* 0x0000001d00037c02 */ /* 0x000fe40008000f00 */
[C---:B------:R-:W-:Y:S02]  /*0770*/  LOP3.LUT R5, R100.reuse, 0x1f, R102, 0xf8, !PT ;  /* 0x0000001f64057812 */ /* 0x040fe400078ef866 */
[----:B------:R-:W-:Y:S01]  /*0780*/  IADD3 R0, R100, R111, RZ ;  /* 0x0000006f64007210 */ /* 0x000fe20007ffe0ff */
[----:B------:R-:W-:Y:S01]  /*0790*/  HFMA2.MMA R8, -RZ, RZ, 0, 9.5367431640625e-07 ;  /* 0x00000010ff087435 */ /* 0x000fe200000001ff */
[----:B------:R-:W-:Y:S01]  /*07a0*/  UMOV UR6, UR8 ;  /* 0x0000000800067c82 */ /* 0x000fe20008000000 */
[C---:B------:R-:W-:Y:S01]  /*07b0*/  IMAD.WIDE R2, R5.reuse, 0x10, R2 ;  /* 0x0000001005027825 */ /* 0x040fe200078e0202 */
[----:B------:R-:W-:Y:S01]  /*07c0*/  UMOV UR7, UR9 ;  /* 0x0000000900077c82 */ /* 0x000fe20008000000 */
[----:B------:R-:W-:Y:S01]  /*07d0*/  MOV R10, UR26 ;  /* 0x0000001a000a7c02 */ /* 0x000fe20008000f00 */
[----:B------:R-:W0:Y:S02]  /*07e0*/  LDC R21, c[0x0][0x21c] ;  /* 0x00008700ff157b82 */ /* 0x000e240000000800 */
[----:B------:R-:W2:Y:S04]  /*07f0*/  LDG.E.128 R12, desc[UR12][R2.64] ;  /* 0x0000000c020c7981 */ /* 0x000ea8000c1e1d00 */
[----:B------:R-:W3:Y:S01]  /*0800*/  LDG.E.128 R16, desc[UR12][R2.64+0x200] ;  /* 0x0002000c02107981 */ /* 0x000ee2000c1e1d00 */
[C---:B------:R-:W-:Y:S01]  /*0810*/  LEA R20, R0.reuse, R103, 0x4 ;  /* 0x0000006700147211 */ /* 0x040fe200078e20ff */
[----:B------:R-:W-:Y:S01]  /*0820*/  IMAD.WIDE R8, R5, R8, UR6 ;  /* 0x0000000605087e25 */ /* 0x000fe2000f8e0208 */
[----:B------:R-:W-:-:S04]  /*0830*/  IADD3 R0, R0, R111, RZ ;  /* 0x0000006f00007210 */ /* 0x000fc80007ffe0ff */
[----:B------:R-:W-:Y:S01]  /*0840*/  LEA R0, R0, R103, 0x4 ;  /* 0x0000006700007211 */ /* 0x000fe200078e20ff */
[----:B--2---:R1:W-:Y:S04]  /*0850*/  STS.128 [R20], R12 ;  /* 0x0000000c14007388 */ /* 0x0043e80000000c00 */
[----:B---3--:R-:W-:Y:S01]  /*0860*/  STS.128 [R20+0x200], R16 ;  /* 0x0002001014007388 */ /* 0x008fe20000000c00 */
[----:B------:R-:W-:-:S03]  /*0870*/  NOP ;  /* 0x0000000000007918 */ /* 0x000fc60000000000 */
[----:B------:R-:W2:Y:S04]  /*0880*/  LDS.128 R76, [R0] ;  /* 0x00000000004c7984 */ /* 0x000ea80000000c00 */
[----:B------:R-:W-:Y:S01]  /*0890*/  LDS.128 R72, [R0+0x10] ;  /* 0x0000100000487984 */ /* 0x000fe20000000c00 */
[----:B------:R-:W-:Y:S06]  /*08a0*/  BAR.SYNC.DEFER_BLOCKING 0x0 ;  /* 0x0000000000007b1d */ /* 0x000fec0000010000 */
[----:B------:R-:W3:Y:S04]  /*08b0*/  LDG.E.128 R24, desc[UR12][R8.64] ;  /* 0x0000000c08187981 */ /* 0x000ee8000c1e1d00 */
[----:B-1----:R-:W4:Y:S01]  /*08c0*/  LDG.E.128 R12, desc[UR12][R8.64+0x200] ;  /* 0x0002000c080c7981 */ /* 0x002f22000c1e1d00 */
[----:B------:R-:W-:-:S03]  /*08d0*/  MOV R11, UR27 ;  /* 0x0000001b000b7c02 */ /* 0x000fc60008000f00 */
[----:B------:R-:W-:Y:S01]  /*08e0*/  IMAD.WIDE R10, R5, 0x10, R10 ;  /* 0x00000010050a7825 */ /* 0x000fe200078e020a */
[----:B---3--:R-:W-:Y:S04]  /*08f0*/  STS.128 [R20], R24 ;  /* 0x0000001814007388 */ /* 0x008fe80000000c00 */
[----:B----4-:R-:W-:Y:S01]  /*0900*/  STS.128 [R20+0x200], R12 ;  /* 0x0002000c14007388 */ /* 0x010fe20000000c00 */
[----:B------:R-:W-:-:S03]  /*0910*/  NOP ;  /* 0x0000000000007918 */ /* 0x000fc60000000000 */
[----:B------:R-:W1:Y:S04]  /*0920*/  LDS.128 R28, [R0] ;  /* 0x00000000001c7984 */ /* 0x000e680000000c00 */
[----:B------:R-:W-:Y:S01]  /*0930*/  LDS.128 R4, [R0+0x10] ;  /* 0x0000100000047984 */ /* 0x000fe20000000c00 */
[----:B------:R-:W-:Y:S06]  /*0940*/  BAR.SYNC.DEFER_BLOCKING 0x0 ;  /* 0x0000000000007b1d */ /* 0x000fec0000010000 */
[----:B------:R-:W3:Y:S04]  /*0950*/  LDG.E.128 R32, desc[UR12][R10.64] ;  /* 0x0000000c0a207981 */ /* 0x000ee8000c1e1d00 */
[----:B------:R-:W4:Y:S01]  /*0960*/  LDG.E.128 R36, desc[UR12][R10.64+0x200] ;  /* 0x0002000c0a247981 */ /* 0x000f22000c1e1d00 */
[--C-:B--2---:R-:W-:Y:S01]  /*0970*/  HADD2.F32 R2, -RZ, R76.reuse.H0_H0 ;  /* 0x2000004cff027230 */ /* 0x104fe20000004100 */
[----:B------:R-:W-:Y:S01]  /*0980*/  BSSY B0, `(.L_x_3430) ;  /* 0x0000055000007945 */ /* 0x000fe20003800000 */
[----:B------:R-:W-:Y:S01]  /*0990*/  HADD2.F32 R8, -RZ, R76.H1_H1 ;  /* 0x3000004cff087230 */ /* 0x000fe20000004100 */
[----:B0-----:R-:W-:Y:S01]  /*09a0*/  ISETP.GE.AND P5, PT, R21, 0x1, PT ;  /* 0x000000011500780c */ /* 0x001fe20003fa6270 */
[----:B-1----:R-:W-:-:S02]  /*09b0*/  HADD2.F32 R98, -RZ, R28.H0_H0 ;  /* 0x2000001cff627230 */ /* 0x002fc40000004100 */
[----:B------:R-:W-:Y:S02]  /*09c0*/  HADD2.F32 R12, -RZ, R77.H1_H1 ;  /* 0x3000004dff0c7230 */ /* 0x000fe40000004100 */
[--C-:B------:R-:W-:Y:S02]  /*09d0*/  HADD2.F32 R96, -RZ, R29.reuse.H0_H0 ;  /* 0x2000001dff607230 */ /* 0x100fe40000004100 */
[----:B------:R-:W-:Y:S01]  /*09e0*/  FADD.FTZ R98, R98, UR5 ;  /* 0x0000000562627e21 */ /* 0x000fe20008010000 */
[----:B------:R-:W-:Y:S02]  /*09f0*/  HADD2.F32 R94, -RZ, R30.H0_H0 ;  /* 0x2000001eff5e7230 */ /* 0x000fe40000004100 */
[----:B------:R-:W-:Y:S02]  /*0a00*/  HADD2.F32 R28, -RZ, R28.H1_H1 ;  /* 0x3000001cff1c7230 */ /* 0x000fe40000004100 */
[----:B------:R-:W-:Y:S01]  /*0a10*/  FADD.FTZ R96, R96, UR5 ;  /* 0x0000000560607e21 */ /* 0x000fe20008010000 */
[----:B------:R-:W-:Y:S01]  /*0a20*/  FSETP.GTU.FTZ.AND P4, PT, R98, 20, PT ;  /* 0x41a000006200780b */ /* 0x000fe20003f9c000 */
[----:B------:R-:W-:-:S02]  /*0a30*/  HADD2.F32 R29, -RZ, R29.H1_H1 ;  /* 0x3000001dff1d7230 */ /* 0x000fc40000004100 */
[----:B------:R-:W-:Y:S01]  /*0a40*/  FADD.FTZ R94, R94, UR5 ;  /* 0x000000055e5e7e21 */ /* 0x000fe20008010000 */
[----:B------:R-:W-:Y:S02]  /*0a50*/  HADD2.F32 R30, -RZ, R30.H1_H1 ;  /* 0x3000001eff1e7230 */ /* 0x000fe40000004100 */
[----:B------:R-:W-:Y:S01]  /*0a60*/  FADD.FTZ R97, R28, UR5 ;  /* 0x000000051c617e21 */ /* 0x000fe20008010000 */
[--C-:B------:R-:W-:Y:S02]  /*0a70*/  HADD2.F32 R92, -RZ, R31.reuse.H0_H0 ;  /* 0x2000001fff5c7230 */ /* 0x100fe40000004100 */
[----:B------:R-:W-:Y:S01]  /*0a80*/  FADD.FTZ R95, R29, UR5 ;  /* 0x000000051d5f7e21 */ /* 0x000fe20008010000 */
[----:B------:R-:W-:Y:S01]  /*0a90*/  FSETP.GTU.FTZ.AND P2, PT, R96, 20, PT ;  /* 0x41a000006000780b */ /* 0x000fe20003f5c000 */
[----:B------:R-:W-:Y:S01]  /*0aa0*/  FADD.FTZ R93, R30, UR5 ;  /* 0x000000051e5d7e21 */ /* 0x000fe20008010000 */
[----:B------:R-:W-:Y:S01]  /*0ab0*/  FSETP.GTU.FTZ.AND P3, PT, R97, 20, PT ;  /* 0x41a000006100780b */ /* 0x000fe20003f7c000 */
[----:B------:R-:W-:Y:S01]  /*0ac0*/  HADD2.F32 R31, -RZ, R31.H1_H1 ;  /* 0x3000001fff1f7230 */ /* 0x000fe20000004100 */
[----:B------:R-:W-:Y:S01]  /*0ad0*/  FSETP.GTU.FTZ.AND P1, PT, R95, 20, PT ;  /* 0x41a000005f00780b */ /* 0x000fe20003f3c000 */
[----:B------:R-:W-:Y:S01]  /*0ae0*/  FADD.FTZ R92, R92, UR5 ;  /* 0x000000055c5c7e21 */ /* 0x000fe20008010000 */
[----:B------:R-:W-:-:S02]  /*0af0*/  FSETP.GTU.FTZ.AND P0, PT, R94, 20, PT ;  /* 0x41a000005e00780b */ /* 0x000fc40003f1c000 */
[----:B------:R-:W-:Y:S01]  /*0b00*/  FSETP.GTU.FTZ.AND P6, PT, R93, 20, PT ;  /* 0x41a000005d00780b */ /* 0x000fe20003fdc000 */
[----:B---3--:R-:W-:Y:S04]  /*0b10*/  STS.128 [R20], R32 ;  /* 0x0000002014007388 */ /* 0x008fe80000000c00 */
[----:B----4-:R0:W-:Y:S01]  /*0b20*/  STS.128 [R20+0x200], R36 ;  /* 0x0002002414007388 */ /* 0x0101e20000000c00 */
[----:B------:R-:W-:-:S03]  /*0b30*/  NOP ;  /* 0x0000000000007918 */ /* 0x000fc60000000000 */
[----:B------:R-:W1:Y:S01]  /*0b40*/  LDS.128 R24, [R0] ;  /* 0x0000000000187984 */ /* 0x000e620000000c00 */
[----:B0-----:R-:W-:Y:S02]  /*0b50*/  HADD2.F32 R20, -RZ, R78.H1_H1 ;  /* 0x3000004eff147230 */ /* 0x001fe40000004100 */
[--C-:B-1----:R-:W-:Y:S02]  /*0b60*/  HADD2.F32 R3, -RZ, R24.reuse.H0_H0 ;  /* 0x20000018ff037230 */ /* 0x102fe40000004100 */
[----:B------:R-:W-:Y:S02]  /*0b70*/  HADD2.F32 R18, -RZ, R24.H1_H1 ;  /* 0x30000018ff127230 */ /* 0x000fe40000004100 */
[----:B------:R-:W-:Y:S02]  /*0b80*/  HADD2.F32 R17, -RZ, R25.H0_H0 ;  /* 0x20000019ff117230 */ /* 0x000fe40000004100 */
[----:B------:R-:W-:Y:S01]  /*0b90*/  FFMA.FTZ R9, R3, R2, R112 ;  /* 0x0000000203097223 */ /* 0x000fe20000010070 */
[----:B------:R-:W-:-:S02]  /*0ba0*/  HADD2.F32 R2, -RZ, R77.H0_H0 ;  /* 0x2000004dff027230 */ /* 0x000fc40000004100 */
[----:B------:R-:W-:Y:S02]  /*0bb0*/  HADD2.F32 R16, -RZ, R25.H1_H1 ;  /* 0x30000019ff107230 */ /* 0x000fe40000004100 */
[----:B------:R-:W-:Y:S01]  /*0bc0*/  FFMA.FTZ R8, R18, R8, R9 ;  /* 0x0000000812087223 */ /* 0x000fe20000010009 */
[--C-:B------:R-:W-:Y:S02]  /*0bd0*/  HADD2.F32 R15, -RZ, R26.reuse.H0_H0 ;  /* 0x2000001aff0f7230 */ /* 0x100fe40000004100 */
[----:B------:R-:W-:Y:S02]  /*0be0*/  HADD2.F32 R14, -RZ, R26.H1_H1 ;  /* 0x3000001aff0e7230 */ /* 0x000fe40000004100 */
[----:B------:R-:W-:Y:S01]  /*0bf0*/  FFMA.FTZ R13, R17, R2, R8 ;  /* 0x00000002110d7223 */ /* 0x000fe20000010008 */
[----:B------:R-:W-:Y:S01]  /*0c00*/  HADD2.F32 R2, -RZ, R78.H0_H0 ;  /* 0x2000004eff027230 */ /* 0x000fe20000004100 */
[----:B------:R0:W1:Y:S02]  /*0c10*/  LDS.128 R8, [R0+0x10] ;  /* 0x0000100000087984 */ /* 0x0000640000000c00 */
[----:B------:R-:W-:Y:S01]  /*0c20*/  FFMA.FTZ R12, R16, R12, R13 ;  /* 0x0000000c100c7223 */ /* 0x000fe2000001000d */
[----:B------:R-:W-:-:S03]  /*0c30*/  HADD2.F32 R13, -RZ, R27.H0_H0 ;  /* 0x2000001bff0d7230 */ /* 0x000fc60000004100 */
[----:B------:R-:W-:Y:S01]  /*0c40*/  FFMA.FTZ R19, R15, R2, R12 ;  /* 0x000000020f137223 */ /* 0x000fe2000001000c */
[----:B------:R-:W-:Y:S02]  /*0c50*/  HADD2.F32 R12, -RZ, R79.H0_H0 ;  /* 0x2000004fff0c7230 */ /* 0x000fe40000004100 */
[----:B------:R-:W-:Y:S02]  /*0c60*/  HADD2.F32 R2, -RZ, R27.H1_H1 ;  /* 0x3000001bff027230 */ /* 0x000fe40000004100 */
[----:B------:R-:W-:Y:S01]  /*0c70*/  FFMA.FTZ R20, R14, R20, R19 ;  /* 0x000000140e147223 */ /* 0x000fe20000010013 */
[----:B0-----:R-:W-:-:S03]  /*0c80*/  HADD2.F32 R0, -RZ, R79.H1_H1 ;  /* 0x3000004fff007230 */ /* 0x001fc60000004100 */
[----:B------:R-:W-:Y:S01]  /*0c90*/  FFMA.FTZ R19, R13, R12, R20 ;  /* 0x0000000c0d137223 */ /* 0x000fe20000010014 */
[----:B------:R-:W-:-:S03]  /*0ca0*/  HADD2.F32 R20, -RZ, R72.H0_H0 ;  /* 0x20000048ff147230 */ /* 0x000fc60000004100 */
[----:B------:R-:W-:Y:S01]  /*0cb0*/  FFMA.FTZ R21, R2, R0, R19 ;  /* 0x0000000002157223 */ /* 0x000fe20000010013 */
[----:B-1----:R-:W-:Y:S01]  /*0cc0*/  HADD2.F32 R56, -RZ, R8.H0_H0 ;  /* 0x20000008ff387230 */ /* 0x002fe20000004100 */
[----:B------:R-:W-:Y:S06]  /*0cd0*/  @P4 BRA `(.L_x_3431) ;  /* 0x00000000007c4947 */ /* 0x000fec0003800000 */
        /* <DEDUP_REMOVED lines=31> */
.L_x_3431:
[----:B------:R-:W-:Y:S05]  /*0ed0*/  BSYNC B0 ;  /* 0x0000000000007941 */ /* 0x000fea0003800000 */
.L_x_3430:
[----:B------:R-:W-:Y:S01]  /*0ee0*/  BSSY B0, `(.L_x_3432) ;  /* 0x0000027000007945 */ /* 0x000fe20003800000 */
[----:B------:R-:W-:Y:S01]  /*0ef0*/  FFMA.FTZ R21, R56, R20, R21 ;  /* 0x0000001438157223 */ /* 0x000fe20000010015 */
[----:B------:R-:W-:Y:S01]  /*0f00*/  FSETP.GTU.FTZ.AND P4, PT, R92, 20, PT ;  /* 0x41a000005c00780b */ /* 0x000fe20003f9c000 */
[----:B------:R-:W-:Y:S02]  /*0f10*/  HADD2.F32 R20, -RZ, R72.H1_H1 ;  /* 0x30000048ff147230 */ /* 0x000fe40000004100 */
[----:B------:R-:W-:Y:S01]  /*0f20*/  FADD.FTZ R91, R31, UR5 ;  /* 0x000000051f5b7e21 */ /* 0x000fe20008010000 */
[----:B------:R-:W-:Y:S02]  /*0f30*/  HADD2.F32 R90, -RZ, R4.H0_H0 ;  /* 0x20000004ff5a7230 */ /* 0x000fe40000004100 */
[----:B------:R-:W-:Y:S01]  /*0f40*/  HADD2.F32 R8, -RZ, R8.H1_H1 ;  /* 0x30000008ff087230 */ /* 0x000fe20000004100 */
        /* <DEDUP_REMOVED lines=32> */
.L_x_3433:
[----:B------:R-:W-:Y:S05]  /*1150*/  BSYNC B0 ;  /* 0x0000000000007941 */ /* 0x000fea0003800000 */
.L_x_3432:
[----:B------:R-:W-:Y:S01]  /*1160*/  BSSY B0, `(.L_x_3434) ;  /* 0x0000027000007945 */ /* 0x000fe20003800000 */
[----:B------:R-:W-:Y:S01]  /*1170*/  FFMA.FTZ R21, R8, R20, R21 ;  /* 0x0000001408157223 */ /* 0x000fe20000010015 */
[----:B------:R-:W-:Y:S01]  /*1180*/  HADD2.F32 R89, -RZ, R4.H1_H1 ;  /* 0x30000004ff597230 */ /* 0x000fe20000004100 */
        /* <DEDUP_REMOVED lines=36> */
.L_x_3435:
[----:B------:R-:W-:Y:S05]  /*13d0*/  BSYNC B0 ;  /* 0x0000000000007941 */ /* 0x000fea0003800000 */
.L_x_3434:
[----:B------:R-:W-:Y:S01]  /*13e0*/  BSSY B0, `(.L_x_3436) ;  /* 0x0000027000007945 */ /* 0x000fe20003800000 */
[----:B------:R-:W-:Y:S01]  /*13f0*/  FSETP.GTU.FTZ.AND P2, PT, R90, 20, PT ;  /* 0x41a000005a00780b */ /* 0x000fe20003f5c000 */
[----:B------:R-:W-:Y:S01]  /*1400*/  FFMA.FTZ R20, R4, R20, R21 ;  /* 0x0000001404147223 */ /* 0x000fe20000010015 */
        /* <DEDUP_REMOVED lines=36> */
.L_x_3437:
[----:B------:R-:W-:Y:S05]  /*1650*/  BSYNC B0 ;  /* 0x0000000000007941 */ /* 0x000fea0003800000 */
.L_x_3436:
        /* <DEDUP_REMOVED lines=39> */
.L_x_3439:
[----:B------:R-:W-:Y:S05]  /*18d0*/  BSYNC B0 ;  /* 0x0000000000007941 */ /* 0x000fea0003800000 */
.L_x_3438:
        /* <DEDUP_REMOVED lines=39> */
.L_x_3441:
[----:B------:R-:W-:Y:S05]  /*1b50*/  BSYNC B0 ;  /* 0x0000000000007941 */ /* 0x000fea0003800000 */
.L_x_3440:
[----:B------:R-:W-:Y:S01]  /*1b60*/  BSSY B0, `(.L_x_3442) ;  /* 0x0000027000007945 */ /* 0x000fe20003800000 */
[----:B------:R-:W-:Y:S01]  /*1b70*/  FSETP.GTU.FTZ.AND P6, PT, R55, 20, PT ;  /* 0x41a000003700780b */ /* 0x000fe20003fdc000 */
[----:B------:R-:W-:Y:S01]  /*1b80*/  FFMA.FTZ R12, R58, R12, R19 ;  /* 0x0000000c3a0c7223 */ /* 0x000fe20000010013 */
[----:B------:R-:W-:Y:S02]  /*1b90*/  HADD2.F32 R10, -RZ, R75.H0_H0 ;  /* 0x2000004bff0a7230 */ /* 0x000fe40000004100 */
[----:B------:R-:W-:Y:S01]  /*1ba0*/  FADD.FTZ R54, R54, UR5 ;  /* 0x0000000536367e21 */ /* 0x000fe20008010000 */
[----:B------:R-:W-:Y:S02]  /*1bb0*/  HADD2.F32 R53, -RZ, R6.H1_H1 ;  /* 0x30000006ff357230 */ /* 0x000fe40000004100 */
        /* <DEDUP_REMOVED lines=33> */
.L_x_3443:
[----:B------:R-:W-:Y:S05]  /*1dd0*/  BSYNC B0 ;  /* 0x0000000000007941 */ /* 0x000fea0003800000 */
.L_x_3442:
[----:B------:R-:W-:Y:S01]  /*1de0*/  BSSY B0, `(.L_x_3444) ;  /* 0x0000028000007945 */ /* 0x000fe20003800000 */
[----:B------:R-:W-:Y:S01]  /*1df0*/  FSETP.GTU.FTZ.AND P4, PT, R54, 20, PT ;  /* 0x41a000003600780b */ /* 0x000fe20003f9c000 */
[--C-:B------:R-:W-:Y:S02]  /*1e00*/  HADD2.F32 R47, -RZ, R7.reuse.H0_H0 ;  /* 0x20000007ff2f7230 */ /* 0x100fe40000004100 */
[----:B------:R-:W-:Y:S01]  /*1e10*/  FFMA.FTZ R9, R59, R10, R12 ;  /* 0x0000000a3b097223 */ /* 0x000fe2000001000c */
[----:B------:R-:W-:Y:S02]  /*1e20*/  HADD2.F32 R42, -RZ, R7.H1_H1 ;  /* 0x30000007ff2a7230 */ /* 0x000fe40000004100 */
[----:B------:R-:W-:Y:S01]  /*1e30*/  FADD.FTZ R53, R53, UR5 ;  /* 0x0000000535357e21 */ /* 0x000fe20008010000 */
[----:B------:R-:W-:Y:S02]  /*1e40*/  HADD2.F32 R60, -RZ, R11.H1_H1 ;  /* 0x3000000bff3c7230 */ /* 0x000fe40000004100 */
        /* <DEDUP_REMOVED lines=33> */
.L_x_3445:
[----:B------:R-:W-:Y:S05]  /*2060*/  BSYNC B0 ;  /* 0x0000000000007941 */ /* 0x000fea0003800000 */
.L_x_3444:
[----:B------:R-:W-:Y:S01]  /*2070*/  BSSY B0, `(.L_x_3446) ;  /* 0x0000027000007945 */ /* 0x000fe20003800000 */
[----:B------:R-:W-:Y:S01]  /*2080*/  HFMA2.MMA R52, -RZ, RZ, 0, 0 ;  /* 0x00000000ff347435 */ /* 0x000fe200000001ff */
[----:B------:R-:W-:Y:S01]  /*2090*/  FSETP.GTU.FTZ.AND P3, PT, R53, 20, PT ;  /* 0x41a000003500780b */ /* 0x000fe20003f7c000 */
[----:B------:R-:W-:Y:S01]  /*20a0*/  FFMA.FTZ R112, R60, R112, R9 ;  /* 0x000000703c707223 */ /* 0x000fe20000010009 */
        /* <DEDUP_REMOVED lines=35> */
.L_x_3447:
[----:B------:R-:W-:Y:S05]  /*22e0*/  BSYNC B0 ;  /* 0x0000000000007941 */ /* 0x000fea0003800000 */
.L_x_3446:
[----:B------:R-:W-:Y:S01]  /*22f0*/  BSSY B0, `(.L_x_3448) ;  /* 0x0000027000007945 */ /* 0x000fe20003800000 */
[----:B------:R-:W-:Y:S01]  /*2300*/  HFMA2.MMA R48, -RZ, RZ, 0, 0 ;  /* 0x00000000ff307435 */ /* 0x000fe200000001ff */
[----:B------:R-:W-:Y:S01]  /*2310*/  FSETP.GTU.FTZ.AND P2, PT, R47, 20, PT ;  /* 0x41a000002f00780b */ /* 0x000fe20003f5c000 */
[----:B------:R-:W-:Y:S01]  /*2320*/  HFMA2.MMA R43, -RZ, RZ, 0, 0 ;  /* 0x00000000ff2b7435 */ /* 0x000fe200000001ff */
        /* <DEDUP_REMOVED lines=35> */
.L_x_3449:
[----:B------:R-:W-:Y:S05]  /*2560*/  BSYNC B0 ;  /* 0x0000000000007941 */ /* 0x000fea0003800000 */
.L_x_3448:
        /* <DEDUP_REMOVED lines=37> */
.L_x_3451:
[----:B------:R-:W-:Y:S05]  /*27c0*/  BSYNC B0 ;  /* 0x0000000000007941 */ /* 0x000fea0003800000 */
.L_x_3450:
        /* <DEDUP_REMOVED lines=33> */
.L_x_3453:
[----:B------:R-:W-:Y:S05]  /*29e0*/  BSYNC B0 ;  /* 0x0000000000007941 */ /* 0x000fea0003800000 */
.L_x_3452:
        /* <DEDUP_REMOVED lines=33> */
.L_x_3455:
[----:B------:R-:W-:Y:S05]  /*2c00*/  BSYNC B0 ;  /* 0x0000000000007941 */ /* 0x000fea0003800000 */
.L_x_3454:
        /* <DEDUP_REMOVED lines=33> */
.L_x_3457:
[----:B------:R-:W-:Y:S05]  /*2e20*/  BSYNC B0 ;  /* 0x0000000000007941 */ /* 0x000fea0003800000 */
.L_x_3456:
        /* <DEDUP_REMOVED lines=33> */
.L_x_3459:
[----:B------:R-:W-:Y:S05]  /*3040*/  BSYNC B0 ;  /* 0x0000000000007941 */ /* 0x000fea0003800000 */
.L_x_3458:
        /* <DEDUP_REMOVED lines=33> */
.L_x_3461:
[----:B------:R-:W-:Y:S05]  /*3260*/  BSYNC B0 ;  /* 0x0000000000007941 */ /* 0x000fea0003800000 */
.L_x_3460:
        /* <DEDUP_REMOVED lines=19> */
[----:B------:R-:W0:Y:S01]  /*33a0*/  LDC R12, c[0x0][0x224] ;  /* 0x00008900ff0c7b82 */ /* 0x000e220000000800 */
        /* <DEDUP_REMOVED lines=23> */
[----:B------:R-:W3:Y:S01]  /*3520*/  LDC.64 R108, c[0x0][0x2d0] ;  /* 0x0000b400ff6c7b82 */ /* 0x000ee20000000a00 */
[----:B------:R-:W-:Y:S01]  /*3530*/  ULDC.64 UR16, c[0x0][0x268] ;  /* 0x00009a0000107ab9 */ /* 0x000fe20000000a00 */
[----:B------:R-:W-:Y:S01]  /*3540*/  ULDC.64 UR18, c[0x0][0x250] ;  /* 0x0000940000127ab9 */ /* 0x000fe20000000a00 */
[----:B------:R-:W-:Y:S01]  /*3550*/  ULDC.64 UR20, c[0x0][0x248] ;  /* 0x0000920000147ab9 */ /* 0x000fe20000000a00 */
[----:B------:R-:W-:Y:S01]  /*3560*/  ULDC.64 UR22, c[0x0][0x230] ;  /* 0x00008c0000167ab9 */ /* 0x000fe20000000a00 */
[----:B------:R-:W-:-:S05]  /*3570*/  ULDC.64 UR24, c[0x0][0x238] ;  /* 0x00008e0000187ab9 */ /* 0x000fca0000000a00 */
.L_x_3493:
        /* <DEDUP_REMOVED lines=19> */
[----:B------:R-:W-:-:S05]  /*36b0*/  HADD2.F32 R125, -RZ, R77.H0_H0 ;  /* 0x2000004dff7d7230 */ /* 0x000fca0000004100 */
[----:B------:R-:W-:Y:S01]  /*36c0*/  FMUL.FTZ R220, R125, R96 ;  /* 0x000000607ddc7220 */ /* 0x000fe20000410000 */
[----:B------:R-:W-:-:S05]  /*36d0*/  HADD2.F32 R126, -RZ, R77.H1_H1 ;  /* 0x3000004dff7e7230 */ /* 0x000fca0000004100 */
        /* <DEDUP_REMOVED lines=64> */
[----:B------:R-:W-:Y:S01]  /*3ae0*/  IADD3 R63, R59, R63, RZ ;  /* 0x0000003f3b3f7210 */ /* 0x000fe20007ffe0ff */
[----:B0-----:R-:W-:Y:S01]  /*3af0*/  FMUL.FTZ R65, R55, UR31 ;  /* 0x0000001f37417c20 */ /* 0x001fe20008410000 */
[----:B------:R-:W-:Y:S01]  /*3b00*/  LEA.HI R59, R60, R60, RZ, 0x1 ;  /* 0x0000003c3c3b7211 */ /* 0x000fe200078f08ff */
[----:B------:R-:W-:Y:S01]  /*3b10*/  MUFU.SIN R115, R64 ;  /* 0x0000004000737308 */ /* 0x000fe20000000400 */
[C---:B-1----:R-:W-:Y:S01]  /*3b20*/  LEA R62, P1, R58.reuse, R104, 0x3 ;  /* 0x000000683a3e7211 */ /* 0x042fe200078218ff */
[----:B------:R-:W-:Y:S01]  /*3b30*/  FMUL.RZ R71, R65, 0.15915493667125701904 ;  /* 0x3e22f98341477820 */ /* 0x000fe2000040c000 */
[----:B------:R-:W-:Y:S02]  /*3b40*/  LOP3.LUT R59, R59, 0xfffffe, RZ, 0xc0, !PT ;  /* 0x00fffffe3b3b7812 */ /* 0x000fe400078ec0ff */
[----:B------:R-:W-:Y:S02]  /*3b50*/  LEA.HI.X R63, R58, R105, R63, 0x3, P1 ;  /* 0x000000693a3f7211 */ /* 0x000fe400008f1c3f */
[----:B------:R-:W-:Y:S01]  /*3b60*/  IADD3 R65, R60, -R59, RZ ;  /* 0x8000003b3c417210 */ /* 0x000fe20007ffe0ff */
[----:B------:R0:W-:Y:S01]  /*3b70*/  MUFU.COS R149, R64 ;  /* 0x0000004000957308 */ /* 0x0001e20000000000 */
[----:B------:R-:W-:Y:S01]  /*3b80*/  ISETP.NE.AND P1, PT, R102, RZ, PT ;  /* 0x000000ff6600720c */ /* 0x000fe20003f25270 */
[----:B------:R1:W3:Y:S01]  /*3b90*/  LDG.E.64 R58, desc[UR12][R62.64] ;  /* 0x0000000c3e3a7981 */ /* 0x0002e2000c1e1b00 */
[----:B------:R-:W-:-:S05]  /*3ba0*/  @!P2 IADD3 R69, R101, -0x2, RZ ;  /* 0xfffffffe6545a810 */ /* 0x000fca0007ffe0ff */
[----:B------:R-:W-:Y:S01]  /*3bb0*/  MUFU.SIN R121, R68 ;  /* 0x0000004400797308 */ /* 0x000fe20000000400 */
[----:B0-----:R-:W-:-:S07]  /*3bc0*/  FMUL.FTZ R64, R61, R98 ;  /* 0x000000623d407220 */ /* 0x001fce0000410000 */
[----:B------:R-:W0:Y:S01]  /*3bd0*/  MUFU.EX2 R64, R64 ;  /* 0x0000004000407308 */ /* 0x000e220000000800 */
[----:B------:R-:W-:Y:S02]  /*3be0*/  IADD3 R60, R102, 0x200, RZ ;  /* 0x00000200663c7810 */ /* 0x000fe40007ffe0ff */
[----:B------:R-:W-:-:S04]  /*3bf0*/  @!P1 LEA R60, R65, R2, 0x8 ;  /* 0x00000002413c9211 */ /* 0x000fc800078e40ff */
[----:B------:R-:W-:Y:S01]  /*3c00*/  LEA R60, R60, R103, 0x3 ;  /* 0x000000673c3c7211 */ /* 0x000fe200078e18ff */
[----:B------:R2:W-:Y:S08]  /*3c10*/  MUFU.COS R143, R68 ;  /* 0x00000044008f7308 */ /* 0x0005f00000000000 */
[----:B------:R-:W-:Y:S01]  /*3c20*/  MUFU.SIN R140, R71 ;  /* 0x00000047008c7308 */ /* 0x000fe20000000400 */
[C---:B0-----:R-:W-:Y:S01]  /*3c30*/  FMUL.FTZ R84, R64.reuse, R67 ;  /* 0x0000004340547220 */ /* 0x041fe20000410000 */
[----:B------:R-:W-:-:S05]  /*3c40*/  FMUL.FTZ R85, R64, R85 ;  /* 0x0000005540557220 */ /* 0x000fca0000410000 */
[----:B------:R0:W-:Y:S01]  /*3c50*/  STS.64 [R60+0x2510], R84 ;  /* 0x002510543c007388 */ /* 0x0001e20000000a00 */
[----:B--2---:R-:W-:Y:S01]  /*3c60*/  FMUL.FTZ R68, R54, UR31 ;  /* 0x0000001f36447c20 */ /* 0x004fe20008410000 */
[----:B----4-:R-:W-:Y:S02]  /*3c70*/  @!P2 IMAD R65, R69, R70, R2 ;  /* 0x000000464541a224 */ /* 0x010fe400078e0202 */
[----:B------:R-:W-:Y:S01]  /*3c80*/  FMUL.FTZ R64, R53, UR31 ;  /* 0x0000001f35407c20 */ /* 0x000fe20008410000 */
[----:B------:R-:W-:Y:S01]  /*3c90*/  FMUL.RZ R86, R68, 0.15915493667125701904 ;  /* 0x3e22f98344567820 */ /* 0x000fe2000040c000 */
[----:B------:R-:W-:Y:S01]  /*3ca0*/  HFMA2.MMA R68, -RZ, RZ, 1.875, 0 ;  /* 0x3f800000ff447435 */ /* 0x000fe200000001ff */
[----:B------:R2:W-:Y:S01]  /*3cb0*/  MUFU.COS R118, R71 ;  /* 0x0000004700767308 */ /* 0x0005e20000000000 */
[----:B------:R-:W-:Y:S01]  /*3cc0*/  MOV R69, RZ ;  /* 0x000000ff00457202 */ /* 0x000fe20000000f00 */
[----:B-1----:R-:W-:-:S04]  /*3cd0*/  @!P2 IMAD.WIDE R62, R65, 0x10, R200 ;  /* 0x00000010413ea825 */ /* 0x002fc800078e02c8 */
[----:B------:R-:W-:Y:S01]  /*3ce0*/  FMUL.RZ R65, R64, 0.15915493667125701904 ;  /* 0x3e22f98340417820 */ /* 0x000fe2000040c000 */
[----:B0-----:R-:W-:Y:S01]  /*3cf0*/  FMUL.FTZ R60, R61, R97 ;  /* 0x000000613d3c7220 */ /* 0x001fe20000410000 */
[----:B--2---:R-:W-:Y:S01]  /*3d00*/  CS2R R70, SRZ ;  /* 0x0000000000467805 */ /* 0x004fe2000001ff00 */
[----:B------:R-:W-:Y:S01]  /*3d10*/  BAR.SYNC.DEFER_BLOCKING 0x0 ;  /* 0x0000000000007b1d */ /* 0x000fe20000010000 */
[----:B------:R-:W-:-:S05]  /*3d20*/  FMUL.FTZ R64, R47, UR31 ;  /* 0x0000001f2f407c20 */ /* 0x000fca0008410000 */
[----:B------:R-:W-:Y:S01]  /*3d30*/  MUFU.SIN R129, R65 ;  /* 0x0000004100817308 */ /* 0x000fe20000000400 */
[----:B------:R-:W-:Y:S01]  /*3d40*/  FMUL.RZ R67, R64, 0.15915493667125701904 ;  /* 0x3e22f98340437820 */ /* 0x000fe2000040c000 */
[----:B------:R-:W-:-:S06]  /*3d50*/  FMUL.FTZ R64, R61, R96 ;  /* 0x000000603d407220 */ /* 0x000fcc0000410000 */
[----:B------:R0:W-:Y:S02]  /*3d60*/  MUFU.COS R137, R65 ;  /* 0x0000004100897308 */ /* 0x0001e40000000000 */
[C---:B0-----:R-:W-:Y:S01]  /*3d70*/  FMUL.FTZ R65, R61.reuse, R93 ;  /* 0x0000005d3d417220 */ /* 0x041fe20000410000 */
[----:B------:R0:W5:Y:S05]  /*3d80*/  @!P2 LDG.E.128 R68, desc[UR12][R62.64] ;  /* 0x0000000c3e44a981 */ /* 0x00016a000c1e1d00 */
[----:B------:R-:W1:Y:S01]  /*3d90*/  MUFU.EX2 R60, R60 ;  /* 0x0000003c003c7308 */ /* 0x000e620000000800 */
[----:B0-----:R-:W-:-:S07]  /*3da0*/  FMUL.FTZ R62, R61, R95 ;  /* 0x0000005f3d3e7220 */ /* 0x001fce0000410000 */
[----:B------:R-:W0:Y:S01]  /*3db0*/  MUFU.EX2 R65, R65 ;  /* 0x0000004100417308 */ /* 0x000e220000000800 */
[----:B------:R-:W-:-:S07]  /*3dc0*/  FMUL.FTZ R63, R61, R94 ;  /* 0x0000005e3d3f7220 */ /* 0x000fce0000410000 */
[----:B------:R-:W2:Y:S08]  /*3dd0*/  MUFU.EX2 R62, R62 ;  /* 0x0000003e003e7308 */ /* 0x000eb00000000800 */
[----:B------:R-:W4:Y:S01]  /*3de0*/  MUFU.EX2 R64, R64 ;  /* 0x0000004000407308 */ /* 0x000f220000000800 */
[----:B-1----:R-:W-:-:S07]  /*3df0*/  FMUL.FTZ R161, R60, R161 ;  /* 0x000000a13ca17220 */ /* 0x002fce0000410000 */
[----:B------:R-:W-:Y:S01]  /*3e00*/  MUFU.SIN R134, R67 ;  /* 0x0000004300867308 */ /* 0x000fe20000000400 */
[----:B------:R-:W-:-:S07]  /*3e10*/  FMUL.FTZ R160, R60, R81 ;  /* 0x000000513ca07220 */ /* 0x000fce0000410000 */
[----:B------:R1:W-:Y:S01]  /*3e20*/  MUFU.COS R120, R67 ;  /* 0x0000004300787308 */ /* 0x0003e20000000000 */
[----:B------:R-:W-:-:S07]  /*3e30*/  FMUL.FTZ R60, R61, R89 ;  /* 0x000000593d3c7220 */ /* 0x000fce0000410000 */
[----:B------:R-:W4:Y:S01]  /*3e40*/  MUFU.EX2 R63, R63 ;  /* 0x0000003f003f7308 */ /* 0x000f220000000800 */
[----:B-1----:R-:W-:Y:S01]  /*3e50*/  FMUL.FTZ R67, R61, R92 ;  /* 0x0000005c3d437220 */ /* 0x002fe20000410000 */
[C---:B0-----:R-:W-:Y:S01]  /*3e60*/  FMUL.FTZ R153, R65.reuse, R80 ;  /* 0x0000005041997220 */ /* 0x041fe20000410000 */
[----:B------:R-:W-:-:S05]  /*3e70*/  FMUL.FTZ R152, R65, R152 ;  /* 0x0000009841987220 */ /* 0x000fca0000410000 */
[----:B------:R-:W0:Y:S01]  /*3e80*/  MUFU.EX2 R67, R67 ;  /* 0x0000004300437308 */ /* 0x000e220000000800 */
[C---:B--2---:R-:W-:Y:S01]  /*3e90*/  FMUL.FTZ R157, R62.reuse, R157 ;  /* 0x0000009d3e9d7220 */ /* 0x044fe20000410000 */
[----:B------:R-:W-:Y:S01]  /*3ea0*/  FMUL.FTZ R156, R62, R87 ;  /* 0x000000573e9c7220 */ /* 0x000fe20000410000 */
[----:B------:R-:W-:Y:S01]  /*3eb0*/  FMUL.FTZ R65, RZ, R160 ;  /* 0x000000a0ff417220 */ /* 0x000fe20000410000 */
[----:B------:R-:W-:Y:S01]  /*3ec0*/  FMUL.FTZ R62, R61, R88 ;  /* 0x000000583d3e7220 */ /* 0x000fe20000410000 */
[----:B----4-:R-:W-:-:S03]  /*3ed0*/  FMUL.FTZ R159, R64, R159 ;  /* 0x0000009f409f7220 */ /* 0x010fc60000410000 */
[----:B------:R1:W-:Y:S01]  /*3ee0*/  MUFU.EX2 R144, R60 ;  /* 0x0000003c00907308 */ /* 0x0003e20000000800 */
[----:B------:R-:W-:Y:S01]  /*3ef0*/  FMUL.FTZ R158, R64, R83 ;  /* 0x00000053409e7220 */ /* 0x000fe20000410000 */
[C---:B------:R-:W-:Y:S01]  /*3f00*/  FFMA.FTZ R64, R222.reuse, R161, -R65 ;  /* 0x000000a1de407223 */ /* 0x040fe20000010841 */
[----:B------:R-:W-:Y:S01]  /*3f10*/  FMUL.FTZ R155, R63, R66 ;  /* 0x000000423f9b7220 */ /* 0x000fe20000410000 */
[----:B-1----:R-:W-:-:S04]  /*3f20*/  FMUL.FTZ R60, R222, R160 ;  /* 0x000000a0de3c7220 */ /* 0x002fc80000410000 */
[----:B------:R-:W1:Y:S01]  /*3f30*/  MUFU.EX2 R62, R62 ;  /* 0x0000003e003e7308 */ /* 0x000e620000000800 */
[----:B------:R-:W-:Y:S01]  /*3f40*/  FFMA.FTZ R65, RZ, R161, R60 ;  /* 0x000000a1ff417223 */ /* 0x000fe2000001003c */
[----:B------:R-:W-:-:S03]  /*3f50*/  FADD.FTZ R66, R225, R64 ;  /* 0x00000040e1427221 */ /* 0x000fc60000010000 */
[----:B------:R-:W-:Y:S01]  /*3f60*/  FADD.FTZ R65, RZ, R65 ;  /* 0x00000041ff417221 */ /* 0x000fe20000010000 */
[----:B------:R-:W-:Y:S01]  /*3f70*/  FMUL.FTZ R154, R63, R154 ;  /* 0x0000009a3f9a7220 */ /* 0x000fe20000410000 */
[C---:B0-----:R-:W-:Y:S01]  /*3f80*/  FMUL.FTZ R151, R67.reuse, R82 ;  /* 0x0000005243977220 */ /* 0x041fe20000410000 */
[----:B------:R-:W-:Y:S01]  /*3f90*/  FMUL.FTZ R150, R67, R150 ;  /* 0x0000009643967220 */ /* 0x000fe20000410000 */
[C---:B------:R-:W-:Y:S01]  /*3fa0*/  FMUL.FTZ R60, R61.reuse, R54 ;  /* 0x000000363d3c7220 */ /* 0x040fe20000410000 */
[CC--:B------:R-:W-:Y:S01]  /*3fb0*/  FMUL.FTZ R80, R158.reuse, R66.reuse ;  /* 0x000000429e507220 */ /* 0x0c0fe20000410000 */
[----:B------:R-:W-:Y:S01]  /*3fc0*/  FMUL.FTZ R63, R61, R55 ;  /* 0x000000373d3f7220 */ /* 0x000fe20000410000 */
[-C--:B------:R-:W-:Y:S02]  /*3fd0*/  FMUL.FTZ R67, R158, R65.reuse ;  /* 0x000000419e437220 */ /* 0x080fe40000410000 */
[----:B------:R-:W-:Y:S01]  /*3fe0*/  FFMA.FTZ R80, R159, R65, R80 ;  /* 0x000000419f507223 */ /* 0x000fe20000010050 */
[----:B------:R-:W-:Y:S01]  /*3ff0*/  FMUL.FTZ R65, R61, R47 ;  /* 0x0000002f3d417220 */ /* 0x000fe20000410000 */
[----:B------:R-:W-:Y:S01]  /*4000*/  FFMA.FTZ R67, R159, R66, -R67 ;  /* 0x000000429f437223 */ /* 0x000fe20000010843 */
[----:B------:R-:W-:Y:S01]  /*4010*/  MUFU.SIN R123, R86 ;  /* 0x00000056007b7308 */ /* 0x000fe20000000400 */
[----:B------:R-:W-:-:S02]  /*4020*/  FADD.FTZ R80, RZ, R80 ;  /* 0x00000050ff507221 */ /* 0x000fc40000010000 */
[----:B------:R-:W-:-:S05]  /*4030*/  FADD.FTZ R67, R220, R67 ;  /* 0x00000043dc437221 */ /* 0x000fca0000010000 */
[----:B------:R-:W0:Y:S01]  /*4040*/  MUFU.EX2 R60, R60 ;  /* 0x0000003c003c7308 */ /* 0x000e220000000800 */
[C---:B-1----:R-:W-:Y:S01]  /*4050*/  FMUL.FTZ R143, R62.reuse, R143 ;  /* 0x0000008f3e8f7220 */ /* 0x042fe20000410000 */
[----:B------:R-:W-:-:S06]  /*4060*/  FMUL.FTZ R142, R62, R121 ;  /* 0x000000793e8e7220 */ /* 0x000fcc0000410000 */
[----:B------:R-:W1:Y:S01]  /*4070*/  MUFU.EX2 R63, R63 ;  /* 0x0000003f003f7308 */ /* 0x000e620000000800 */
[----:B------:R-:W-:Y:S01]  /*4080*/  FMUL.FTZ R62, R156, R67 ;  /* 0x000000439c3e7220 */ /* 0x000fe20000410000 */
[----:B------:R-:W-:-:S06]  /*4090*/  FMUL.FTZ R64, R61, R53 ;  /* 0x000000353d407220 */ /* 0x000fcc0000410000 */
[----:B------:R2:W4:Y:S01]  /*40a0*/  MUFU.COS R139, R86 ;  /* 0x00000056008b7308 */ /* 0x0005220000000000 */
[-C--:B------:R-:W-:Y:S01]  /*40b0*/  FMUL.FTZ R66, R156, R80.reuse ;  /* 0x000000509c427220 */ /* 0x080fe20000410000 */
[----:B------:R-:W-:-:S06]  /*40c0*/  FFMA.FTZ R62, R157, R80, R62 ;  /* 0x000000509d3e7223 */ /* 0x000fcc000001003e */
[----:B------:R-:W4:Y:S01]  /*40d0*/  MUFU.EX2 R65, R65 ;  /* 0x0000004100417308 */ /* 0x000f220000000800 */
[----:B------:R-:W-:Y:S01]  /*40e0*/  FFMA.FTZ R66, R157, R67, -R66 ;  /* 0x000000439d427223 */ /* 0x000fe20000010842 */
[----:B------:R-:W-:Y:S01]  /*40f0*/  FADD.FTZ R62, RZ, R62 ;  /* 0x0000003eff3e7221 */ /* 0x000fe20000010000 */
[----:B0-----:R-:W-:Y:S02]  /*4100*/  FMUL.FTZ R138, R60, R123 ;  /* 0x0000007b3c8a7220 */ /* 0x001fe40000410000 */
[----:B------:R-:W-:-:S03]  /*4110*/  FADD.FTZ R66, R223, R66 ;  /* 0x00000042df427221 */ /* 0x000fc60000010000 */
[----:B------:R-:W0:Y:S01]  /*4120*/  MUFU.EX2 R64, R64 ;  /* 0x0000004000407308 */ /* 0x000e220000000800 */
[C---:B-1----:R-:W-:Y:S01]  /*4130*/  FMUL.FTZ R141, R63.reuse, R118 ;  /* 0x000000763f8d7220 */ /* 0x042fe20000410000 */
[----:B------:R-:W-:Y:S01]  /*4140*/  FMUL.FTZ R140, R63, R140 ;  /* 0x0000008c3f8c7220 */ /* 0x000fe20000410000 */
[--C-:B------:R-:W-:Y:S02]  /*4150*/  HADD2.F32 R123, -RZ, R78.reuse.H0_H0 ;  /* 0x2000004eff7b7230 */ /* 0x100fe40000004100 */
[----:B--2---:R-:W-:Y:S01]  /*4160*/  FMUL.FTZ R86, R61, R91 ;  /* 0x0000005b3d567220 */ /* 0x004fe20000410000 */
[----:B----4-:R-:W-:Y:S01]  /*4170*/  FMUL.FTZ R139, R60, R139 ;  /* 0x0000008b3c8b7220 */ /* 0x010fe20000410000 */
[C---:B------:R-:W-:Y:S01]  /*4180*/  FMUL.FTZ R63, R154.reuse, R62 ;  /* 0x0000003e9a3f7220 */ /* 0x040fe20000410000 */
[----:B------:R-:W-:Y:S01]  /*4190*/  FMUL.FTZ R60, R154, R66 ;  /* 0x000000429a3c7220 */ /* 0x000fe20000410000 */
[----:B------:R-:W-:Y:S01]  /*41a0*/  FMUL.FTZ R218, R123, R94 ;  /* 0x0000005e7bda7220 */ /* 0x000fe20000410000 */
[C---:B------:R-:W-:Y:S01]  /*41b0*/  FMUL.FTZ R135, R65.reuse, R120 ;  /* 0x0000007841877220 */ /* 0x040fe20000410000 */
[----:B------:R-:W-:Y:S01]  /*41c0*/  FMUL.FTZ R134, R65, R134 ;  /* 0x0000008641867220 */ /* 0x000fe20000410000 */
[C---:B------:R-:W-:Y:S01]  /*41d0*/  FFMA.FTZ R65, R155.reuse, R66, -R63 ;  /* 0x000000429b417223 */ /* 0x040fe2000001083f */
[----:B------:R-:W-:Y:S01]  /*41e0*/  FFMA.FTZ R60, R155, R62, R60 ;  /* 0x0000003e9b3c7223 */ /* 0x000fe2000001003c */
[----:B------:R-:W1:Y:S02]  /*41f0*/  MUFU.EX2 R86, R86 ;  /* 0x0000005600567308 */ /* 0x000e640000000800 */
[----:B------:R-:W-:Y:S01]  /*4200*/  FADD.FTZ R65, R218, R65 ;  /* 0x00000041da417221 */ /* 0x000fe20000010000 */
[----:B------:R-:W-:Y:S01]  /*4210*/  FADD.FTZ R66, RZ, R60 ;  /* 0x0000003cff427221 */ /* 0x000fe20000010000 */
[----:B------:R-:W-:Y:S01]  /*4220*/  FMUL.FTZ R63, R85, R160 ;  /* 0x000000a0553f7220 */ /* 0x000fe20000410000 */
[C---:B0-----:R-:W-:Y:S01]  /*4230*/  FMUL.FTZ R137, R64.reuse, R137 ;  /* 0x0000008940897220 */ /* 0x041fe20000410000 */
        /* <DEDUP_REMOVED lines=14> */
[C---:B-1----:R-:W-:Y:S01]  /*4320*/  FMUL.FTZ R149, R86.reuse, R149 ;  /* 0x0000009556957220 */ /* 0x042fe20000410000 */
[-C--:B------:R-:W-:Y:S01]  /*4330*/  FFMA.FTZ R64, R159, R60.reuse, R64 ;  /* 0x0000003c9f407223 */ /* 0x080fe20000010040 */
[----:B------:R-:W-:Y:S01]  /*4340*/  FMUL.FTZ R148, R86, R115 ;  /* 0x0000007356947220 */ /* 0x000fe20000410000 */
[----:B------:R-:W-:Y:S01]  /*4350*/  FMUL.FTZ R60, R158, R60 ;  /* 0x0000003c9e3c7220 */ /* 0x000fe20000410000 */
[----:B------:R-:W-:Y:S01]  /*4360*/  FADD.FTZ R80, R221, R80 ;  /* 0x00000050dd507221 */ /* 0x000fe20000010000 */
[C---:B------:R-:W-:Y:S01]  /*4370*/  FMUL.FTZ R86, R150.reuse, R82 ;  /* 0x0000005296567220 */ /* 0x040fe20000410000 */
[C---:B------:R-:W-:Y:S01]  /*4380*/  FMUL.FTZ R116, R61.reuse, R90 ;  /* 0x0000005a3d747220 */ /* 0x040fe20000410000 */
        /* <DEDUP_REMOVED lines=85> */
[----:B------:R-:W-:Y:S01]  /*48e0*/  ISETP.NE.AND P2, PT, R102, 0x7f, PT ;  /* 0x0000007f6600780c */ /* 0x000fe20003f45270 */
[----:B------:R-:W-:Y:S01]  /*48f0*/  FFMA.FTZ R66, R141, R80, R66 ;  /* 0x000000508d427223 */ /* 0x000fe20000010042 */
[----:B------:R-:W-:Y:S01]  /*4900*/  FADD.FTZ R63, R204, R63 ;  /* 0x0000003fcc3f7221 */ /* 0x000fe20000010000 */
        /* <DEDUP_REMOVED lines=38> */
[----:B------:R-:W-:Y:S01]  /*4b70*/  FMUL.FTZ R60, R134, R61 ;  /* 0x0000003d863c7220 */ /* 0x000fe20000410000 */
[C---:B------:R-:W-:Y:S01]  /*4b80*/  FFMA.FTZ R65, R135.reuse, R65, -R66 ;  /* 0x0000004187417223 */ /* 0x040fe20000010842 */
[----:B------:R-:W-:Y:S01]  /*4b90*/  FMUL.FTZ R86, R132, R47 ;  /* 0x0000002f84567220 */ /* 0x000fe20000410000 */
[----:B------:R-:W-:Y:S01]  /*4ba0*/  FADD.FTZ R80, RZ, R80 ;  /* 0x00000050ff507221 */ /* 0x000fe20000010000 */
[-C--:B------:R-:W-:Y:S01]  /*4bb0*/  FMUL.FTZ R64, R134, R62.reuse ;  /* 0x0000003e86407220 */ /* 0x080fe20000410000 */
[----:B------:R-:W-:Y:S01]  /*4bc0*/  FFMA.FTZ R62, R135, R62, -R60 ;  /* 0x0000003e873e7223 */ /* 0x000fe2000001083c */
[----:B------:R-:W-:Y:S01]  /*4bd0*/  FADD.FTZ R66, R86, R65 ;  /* 0x0000004156427221 */ /* 0x000fe20000010000 */
[----:B------:R-:W-:Y:S01]  /*4be0*/  FMUL.FTZ R60, R131, R80 ;  /* 0x00000050833c7220 */ /* 0x000fe20000410000 */
[----:B------:R-:W-:Y:S01]  /*4bf0*/  FFMA.FTZ R64, R135, R61, R64 ;  /* 0x0000003d87407223 */ /* 0x000fe20000010040 */
[----:B---3--:R-:W-:Y:S01]  /*4c00*/  FMUL.FTZ R61, R57, R59 ;  /* 0x0000003b393d7220 */ /* 0x008fe20000410000 */
[----:B------:R-:W-:-:S02]  /*4c10*/  HADD2.F32 R163, -RZ, R75.H1_H1 ;  /* 0x3000004bffa37230 */ /* 0x000fc40000004100 */
[----:B------:R-:W-:Y:S01]  /*4c20*/  FFMA.FTZ R82, R133, R66, -R60 ;  /* 0x0000004285527223 */ /* 0x000fe2000001083c */
[----:B------:R-:W-:Y:S01]  /*4c30*/  FMUL.FTZ R60, R57, R58 ;  /* 0x0000003a393c7220 */ /* 0x000fe20000410000 */
[C---:B------:R-:W-:Y:S01]  /*4c40*/  FMUL.FTZ R63, R131.reuse, R66 ;  /* 0x00000042833f7220 */ /* 0x040fe20000410000 */
[C---:B------:R-:W-:Y:S01]  /*4c50*/  FFMA.FTZ R61, R56.reuse, R58, -R61 ;  /* 0x0000003a383d7223 */ /* 0x040fe2000001083d */
[----:B------:R-:W-:Y:S01]  /*4c60*/  FMUL.FTZ R66, R131, R62 ;  /* 0x0000003e83427220 */ /* 0x000fe20000410000 */
[----:B------:R-:W-:Y:S01]  /*4c70*/  FFMA.FTZ R60, R56, R59, R60 ;  /* 0x0000003b383c7223 */ /* 0x000fe2000001003c */
[----:B------:R-:W-:Y:S01]  /*4c80*/  FFMA.FTZ R63, R133, R80, R63 ;  /* 0x00000050853f7223 */ /* 0x000fe2000001003f */
[----:B------:R-:W-:Y:S01]  /*4c90*/  FMUL.FTZ R56, R131, R64 ;  /* 0x0000004083387220 */ /* 0x000fe20000410000 */
[----:B------:R-:W-:Y:S01]  /*4ca0*/  LEA.HI R162, R102, R102, RZ, 0x1e ;  /* 0x0000006666a27211 */ /* 0x000fe200078ff0ff */
[----:B------:R-:W-:Y:S01]  /*4cb0*/  FMUL.FTZ R87, R163, R42 ;  /* 0x0000002aa3577220 */ /* 0x000fe20000410000 */
[----:B------:R-:W-:Y:S01]  /*4cc0*/  BSSY B0, `(.L_x_3463) ;  /* 0x0000010000007945 */ /* 0x000fe20003800000 */
[C---:B------:R-:W-:Y:S01]  /*4cd0*/  FFMA.FTZ R57, R133.reuse, R64, R66 ;  /* 0x0000004085397223 */ /* 0x040fe20000010042 */
[----:B------:R-:W-:Y:S01]  /*4ce0*/  FFMA.FTZ R56, R133, R62, -R56 ;  /* 0x0000003e85387223 */ /* 0x000fe20000010838 */
[----:B------:R-:W-:Y:S01]  /*4cf0*/  LEA R162, R162, R103, 0x4 ;  /* 0x00000067a2a27211 */ /* 0x000fe200078e20ff */
        /* <DEDUP_REMOVED lines=12> */
.L_x_3464:
[----:B------:R-:W-:Y:S05]  /*4dc0*/  BSYNC B0 ;  /* 0x0000000000007941 */ /* 0x000fea0003800000 */
.L_x_3463:
        /* <DEDUP_REMOVED lines=141> */
.L_x_3522:
        /* <DEDUP_REMOVED lines=14> */
.L_x_3525:
[----:B------:R-:W-:-:S03]  /*5780*/  UMOV UR8, 0xffffffff ;  /* 0xffffffff00087882 */ /* 0x000fc60000000000 */
[----:B------:R-:W-:Y:S05]  /*5790*/  BRA.DIV UR8, `(.L_x_3468) ;  /* 0x0000006608647947 */ /* 0x000fea000b800000 */
.L_x_3528:
[----:B------:R-:W-:-:S03]  /*57a0*/  UMOV UR8, 0xffffffff ;  /* 0xffffffff00087882 */ /* 0x000fc60000000000 */
[----:B------:R-:W-:Y:S05]  /*57b0*/  BRA.DIV UR8, `(.L_x_3469) ;  /* 0x0000006608847947 */ /* 0x000fea000b800000 */
.L_x_3531:
[----:B------:R-:W-:-:S03]  /*57c0*/  UMOV UR8, 0xffffffff ;  /* 0xffffffff00087882 */ /* 0x000fc60000000000 */
[----:B------:R-:W-:Y:S05]  /*57d0*/  BRA.DIV UR8, `(.L_x_3470) ;  /* 0x0000006608a47947 */ /* 0x000fea000b800000 */
.L_x_3534:
        /* <DEDUP_REMOVED lines=10> */
.L_x_3544:
        /* <DEDUP_REMOVED lines=44> */
.L_x_3465:
        /* <DEDUP_REMOVED lines=11> */
[C---:B0-----:R-:W-:Y:S01]  /*5bf0*/  FMUL.FTZ R62, R134.reuse, -R56 ;  /* 0x80000038863e7220 */ /* 0x041fe20000410000 */
        /* <DEDUP_REMOVED lines=19> */
[----:B------:R-:W0:Y:S01]  /*5d30*/  LDS.64 R56, [R162+0x1108] ;  /* 0x00110800a2387984 */ /* 0x000e220000000a00 */
        /* <DEDUP_REMOVED lines=22> */
[----:B------:R-:W-:Y:S01]  /*5ea0*/  FMUL.FTZ R65, R144, -R63 ;  /* 0x8000003f90417220 */ /* 0x000fe20000410000 */
        /* <DEDUP_REMOVED lines=16> */
[C---:B0-----:R-:W-:Y:S01]  /*5fb0*/  FMUL.FTZ R59, R85.reuse, R56 ;  /* 0x00000038553b7220 */ /* 0x041fe20000410000 */
        /* <DEDUP_REMOVED lines=107> */
[-C--:B------:R-:W-:Y:S01]  /*6670*/  FMUL.FTZ R58, R144, R209.reuse ;  /* 0x000000d1903a7220 */ /* 0x080fe20000410000 */
        /* <DEDUP_REMOVED lines=46> */
[C---:B------:R-:W-:Y:S01]  /*6960*/  FMUL.FTZ R60, R160.reuse, -R59 ;  /* 0x8000003ba03c7220 */ /* 0x040fe20000410000 */
[----:B------:R-:W-:Y:S01]  /*6970*/  FMUL.FTZ R59, R160, -R57 ;  /* 0x80000039a03b7220 */ /* 0x000fe20000410000 */
[----:B------:R-:W-:Y:S01]  /*6980*/  FADD.FTZ R228, R203, R58 ;  /* 0x0000003acbe47221 */ /* 0x000fe20000010000 */
[----:B------:R-:W-:Y:S01]  /*6990*/  FMUL.FTZ R58, R136, R205 ;  /* 0x000000cd883a7220 */ /* 0x000fe20000410000 */
[----:B------:R-:W-:Y:S01]  /*69a0*/  FFMA.FTZ R64, R161, R63, R60 ;  /* 0x0000003fa1407223 */ /* 0x000fe2000001003c */
[----:B------:R-:W-:Y:S01]  /*69b0*/  @!P0 LEA R61, R2, R103, 0x4 ;  /* 0x00000067023d8211 */ /* 0x000fe200078e20ff */
[-C--:B------:R-:W-:Y:S01]  /*69c0*/  FMUL.FTZ R60, R136, R228.reuse ;  /* 0x000000e4883c7220 */ /* 0x080fe20000410000 */
[----:B------:R-:W-:Y:S01]  /*69d0*/  FFMA.FTZ R203, R137, R228, -R58 ;  /* 0x000000e489cb7223 */ /* 0x000fe2000001083a */
[-C--:B------:R-:W-:Y:S01]  /*69e0*/  FMUL.FTZ R58, R160, -R56.reuse ;  /* 0x80000038a03a7220 */ /* 0x080fe20000410000 */
[----:B------:R-:W-:Y:S01]  /*69f0*/  FFMA.FTZ R56, R161, R56, -R59 ;  /* 0x00000038a1387223 */ /* 0x000fe2000001083b */
[----:B------:R-:W-:Y:S01]  /*6a00*/  FFMA.FTZ R60, R137, R205, R60 ;  /* 0x000000cd893c7223 */ /* 0x000fe2000001003c */
[----:B------:R-:W-:Y:S01]  /*6a10*/  FADD.FTZ R203, R202, R203 ;  /* 0x000000cbcacb7221 */ /* 0x000fe20000010000 */
[----:B------:R-:W-:Y:S01]  /*6a20*/  FFMA.FTZ R57, R161, R57, R58 ;  /* 0x00000039a1397223 */ /* 0x000fe2000001003a */
[----:B------:R-:W-:Y:S01]  /*6a30*/  FADD.FTZ R58, R195, R62 ;  /* 0x0000003ec33a7221 */ /* 0x000fe20000010000 */
[----:B------:R-:W-:Y:S01]  /*6a40*/  FADD.FTZ R202, RZ, R60 ;  /* 0x0000003cffca7221 */ /* 0x000fe20000010000 */
[C---:B------:R-:W-:Y:S01]  /*6a50*/  FMUL.FTZ R62, R134.reuse, R203 ;  /* 0x000000cb863e7220 */ /* 0x040fe20000410000 */
[----:B------:R0:W1:Y:S01]  /*6a60*/  @!P0 LDS.128 R68, [R61+0x3910] ;  /* 0x003910003d448984 */ /* 0x0000620000000c00 */
[----:B------:R-:W-:Y:S01]  /*6a70*/  FADD.FTZ R59, -R179, R64 ;  /* 0x00000040b33b7221 */ /* 0x000fe20000010100 */
[-C--:B------:R-:W-:Y:S01]  /*6a80*/  FMUL.FTZ R60, R134, R202.reuse ;  /* 0x000000ca863c7220 */ /* 0x080fe20000410000 */
[----:B------:R-:W-:-:S03]  /*6a90*/  FFMA.FTZ R62, R135, R202, R62 ;  /* 0x000000ca873e7223 */ /* 0x000fc6000001003e */
[----:B------:R-:W-:Y:S01]  /*6aa0*/  FFMA.FTZ R231, R135, R203, -R60 ;  /* 0x000000cb87e77223 */ /* 0x000fe2000001083c */
[----:B------:R-:W-:Y:S01]  /*6ab0*/  FADD.FTZ R232, RZ, R62 ;  /* 0x0000003effe87221 */ /* 0x000fe20000010000 */
[----:B------:R2:W-:Y:S02]  /*6ac0*/  STS.128 [R162+0x1b10], R56 ;  /* 0x001b1038a2007388 */ /* 0x0005e40000000c00 */
        /* <DEDUP_REMOVED lines=54> */
.L_x_3549:
        /* <DEDUP_REMOVED lines=14> */
.L_x_3475:
[----:B------:R-:W-:Y:S05]  /*6f10*/  BSYNC B0 ;  /* 0x0000000000007941 */ /* 0x000fea0003800000 */
.L_x_3474:
[----:B------:R-:W-:-:S03]  /*6f20*/  UMOV UR8, 0xffffffff ;  /* 0xffffffff00087882 */ /* 0x000fc60000000000 */
[----:B------:R-:W-:Y:S05]  /*6f30*/  BRA.DIV UR8, `(.L_x_3476) ;  /* 0x0000005608247947 */ /* 0x000fea000b800000 */
[----:B--2---:R2:W1:Y:S04]  /*6f40*/  SHFL.DOWN PT, R80, R84, 0x2, 0x1f ;  /* 0x08401f0054507f89 */ /* 0x00446800000e0000 */
[----:B---3--:R2:W3:Y:S04]  /*6f50*/  SHFL.DOWN PT, R81, R85, 0x2, 0x1f ;  /* 0x08401f0055517f89 */ /* 0x0084e800000e0000 */
[----:B0-----:R2:W0:Y:S04]  /*6f60*/  SHFL.DOWN PT, R82, R86, 0x2, 0x1f ;  /* 0x08401f0056527f89 */ /* 0x00142800000e0000 */
[----:B------:R2:W0:Y:S02]  /*6f70*/  SHFL.DOWN PT, R230, R87, 0x2, 0x1f ;  /* 0x08401f0057e67f89 */ /* 0x00042400000e0000 */
.L_x_3555:
[----:B------:R-:W-:Y:S01]  /*6f80*/  BSSY B0, `(.L_x_3477) ;  /* 0x000000e000007945 */ /* 0x000fe20003800000 */
[----:B------:R-:W-:-:S03]  /*6f90*/  ISETP.GT.U32.AND P0, PT, R238, 0x1b, PT ;  /* 0x0000001bee00780c */ /* 0x000fc60003f04070 */
[----:B------:R-:W-:Y:S10]  /*6fa0*/  @P1 BRA `(.L_x_3478) ;  /* 0x00000000002c1947 */ /* 0x000ff40003800000 */
        /* <DEDUP_REMOVED lines=11> */
.L_x_3478:
[----:B------:R-:W-:Y:S05]  /*7060*/  BSYNC B0 ;  /* 0x0000000000007941 */ /* 0x000fea0003800000 */
.L_x_3477:
[----:B------:R-:W-:-:S03]  /*7070*/  UMOV UR8, 0xffffffff ;  /* 0xffffffff00087882 */ /* 0x000fc60000000000 */
[----:B------:R-:W-:Y:S05]  /*7080*/  BRA.DIV UR8, `(.L_x_3479) ;  /* 0x0000005608407947 */ /* 0x000fea000b800000 */
[----:B-1----:R1:W1:Y:S04]  /*7090*/  SHFL.DOWN PT, R80, R84, 0x4, 0x1f ;  /* 0x08801f0054507f89 */ /* 0x00226800000e0000 */
[----:B---3--:R3:W1:Y:S04]  /*70a0*/  SHFL.DOWN PT, R81, R85, 0x4, 0x1f ;  /* 0x08801f0055517f89 */ /* 0x00866800000e0000 */
[----:B0-----:R3:W0:Y:S04]  /*70b0*/  SHFL.DOWN PT, R82, R86, 0x4, 0x1f ;  /* 0x08801f0056527f89 */ /* 0x00162800000e0000 */
[----:B------:R3:W0:Y:S02]  /*70c0*/  SHFL.DOWN PT, R230, R87, 0x4, 0x1f ;  /* 0x08801f0057e67f89 */ /* 0x00062400000e0000 */
.L_x_3561:
[----:B------:R-:W-:Y:S01]  /*70d0*/  BSSY B0, `(.L_x_3480) ;  /* 0x000000e000007945 */ /* 0x000fe20003800000 */
[----:B------:R-:W-:-:S03]  /*70e0*/  ISETP.GT.U32.AND P1, PT, R238, 0x17, PT ;  /* 0x00000017ee00780c */ /* 0x000fc60003f24070 */
[----:B------:R-:W-:Y:S10]  /*70f0*/  @P0 BRA `(.L_x_3481) ;  /* 0x00000000002c0947 */ /* 0x000ff40003800000 */
        /* <DEDUP_REMOVED lines=11> */
.L_x_3481:
[----:B------:R-:W-:Y:S05]  /*71b0*/  BSYNC B0 ;  /* 0x0000000000007941 */ /* 0x000fea0003800000 */
.L_x_3480:
[----:B------:R-:W-:-:S03]  /*71c0*/  UMOV UR8, 0xffffffff ;  /* 0xffffffff00087882 */ /* 0x000fc60000000000 */
[----:B------:R-:W-:Y:S05]  /*71d0*/  BRA.DIV UR8, `(.L_x_3482) ;  /* 0x00000056085c7947 */ /* 0x000fea000b800000 */
[----:B-1----:R1:W1:Y:S04]  /*71e0*/  SHFL.DOWN PT, R80, R84, 0x8, 0x1f ;  /* 0x09001f0054507f89 */ /* 0x00226800000e0000 */
[----:B------:R1:W1:Y:S04]  /*71f0*/  SHFL.DOWN PT, R81, R85, 0x8, 0x1f ;  /* 0x09001f0055517f89 */ /* 0x00026800000e0000 */
[----:B0-----:R0:W0:Y:S04]  /*7200*/  SHFL.DOWN PT, R82, R86, 0x8, 0x1f ;  /* 0x09001f0056527f89 */ /* 0x00102800000e0000 */
[----:B------:R0:W0:Y:S02]  /*7210*/  SHFL.DOWN PT, R230, R87, 0x8, 0x1f ;  /* 0x09001f0057e67f89 */ /* 0x00002400000e0000 */
.L_x_3567:
        /* <DEDUP_REMOVED lines=14> */
.L_x_3484:
[----:B------:R-:W-:Y:S05]  /*7300*/  BSYNC B0 ;  /* 0x0000000000007941 */ /* 0x000fea0003800000 */
.L_x_3483:
[----:B------:R-:W-:-:S03]  /*7310*/  UMOV UR8, 0xffffffff ;  /* 0xffffffff00087882 */ /* 0x000fc60000000000 */
[----:B------:R-:W-:Y:S05]  /*7320*/  BRA.DIV UR8, `(.L_x_3485) ;  /* 0x0000005608787947 */ /* 0x000fea000b800000 */
[----:B-1----:R1:W1:Y:S04]  /*7330*/  SHFL.DOWN PT, R80, R84, 0x10, 0x1f ;  /* 0x0a001f0054507f89 */ /* 0x00226800000e0000 */
[----:B------:R1:W1:Y:S04]  /*7340*/  SHFL.DOWN PT, R81, R85, 0x10, 0x1f ;  /* 0x0a001f0055517f89 */ /* 0x00026800000e0000 */
[----:B0-----:R0:W0:Y:S04]  /*7350*/  SHFL.DOWN PT, R82, R86, 0x10, 0x1f ;  /* 0x0a001f0056527f89 */ /* 0x00102800000e0000 */
[----:B------:R0:W0:Y:S02]  /*7360*/  SHFL.DOWN PT, R230, R87, 0x10, 0x1f ;  /* 0x0a001f0057e67f89 */ /* 0x00002400000e0000 */
.L_x_3573:
[----:B------:R-:W-:Y:S01]  /*7370*/  BSSY B0, `(.L_x_3486) ;  /* 0x000000e000007945 */ /* 0x000fe20003800000 */
[----:B------:R-:W-:-:S03]  /*7380*/  ISETP.NE.AND P1, PT, R102, 0x1f, PT ;  /* 0x0000001f6600780c */ /* 0x000fc60003f25270 */
        /* <DEDUP_REMOVED lines=12> */
.L_x_3487:
[----:B------:R-:W-:Y:S05]  /*7450*/  BSYNC B0 ;  /* 0x0000000000007941 */ /* 0x000fea0003800000 */
.L_x_3486:
[----:B------:R-:W-:-:S03]  /*7460*/  UMOV UR8, 0xffffffff ;  /* 0xffffffff00087882 */ /* 0x000fc60000000000 */
[----:B------:R-:W-:Y:S05]  /*7470*/  BRA.DIV UR8, `(.L_x_3488) ;  /* 0x0000005608947947 */ /* 0x000fea000b800000 */
[----:B------:R-:W1:Y:S04]  /*7480*/  SHFL.IDX PT, R247, R85, RZ, 0x1f ;  /* 0x00001fff55f77589 */ /* 0x000e6800000e0000 */
[----:B------:R-:W5:Y:S04]  /*7490*/  SHFL.IDX PT, R239, R84, RZ, 0x1f ;  /* 0x00001fff54ef7589 */ /* 0x000f6800000e0000 */
[----:B------:R0:W2:Y:S04]  /*74a0*/  SHFL.DOWN PT, R242, R85, 0x1, 0x1f ;  /* 0x08201f0055f27f89 */ /* 0x0000a800000e0000 */
[----:B------:R0:W2:Y:S04]  /*74b0*/  SHFL.DOWN PT, R241, R84, 0x1, 0x1f ;  /* 0x08201f0054f17f89 */ /* 0x0000a800000e0000 */
[----:B----4-:R4:W2:Y:S04]  /*74c0*/  SHFL.IDX PT, R237, R86, RZ, 0x1f ;  /* 0x00001fff56ed7589 */ /* 0x0108a800000e0000 */
[----:B------:R4:W2:Y:S04]  /*74d0*/  SHFL.DOWN PT, R245, R86, 0x1, 0x1f ;  /* 0x08201f0056f57f89 */ /* 0x0008a800000e0000 */
[----:B------:R4:W4:Y:S01]  /*74e0*/  SHFL.IDX PT, R235, R87, RZ, 0x1f ;  /* 0x00001fff57eb7589 */ /* 0x00092200000e0000 */
[-C--:B-1----:R-:W-:Y:S01]  /*74f0*/  FMUL.FTZ R81, R71, R247.reuse ;  /* 0x000000f747517220 */ /* 0x082fe20000410000 */
[CC--:B------:R-:W-:Y:S01]  /*7500*/  FMUL.FTZ R238, R70.reuse, R247.reuse ;  /* 0x000000f746ee7220 */ /* 0x0c0fe20000410000 */
[----:B------:R-:W-:Y:S01]  /*7510*/  FMUL.FTZ R243, R69, R247 ;  /* 0x000000f745f37220 */ /* 0x000fe20000410000 */
[----:B------:R1:W1:Y:S01]  /*7520*/  SHFL.DOWN PT, R248, R87, 0x1, 0x1f ;  /* 0x08201f0057f87f89 */ /* 0x00026200000e0000 */
[-C--:B-----5:R-:W-:Y:S01]  /*7530*/  FFMA.FTZ R240, R70, R239.reuse, -R81 ;  /* 0x000000ef46f07223 */ /* 0x0a0fe20000010851 */
[----:B------:R-:W-:Y:S01]  /*7540*/  FFMA.FTZ R238, R71, R239, R238 ;  /* 0x000000ef47ee7223 */ /* 0x000fe200000100ee */
[----:B0-----:R-:W-:Y:S01]  /*7550*/  FMUL.FTZ R230, R68, R247 ;  /* 0x000000f744e67220 */ /* 0x001fe20000410000 */
[----:B------:R0:W0:Y:S04]  /*7560*/  SHFL.IDX PT, R244, R70, RZ, 0x1f ;  /* 0x00001fff46f47589 */ /* 0x00002800000e0000 */
[----:B------:R0:W0:Y:S04]  /*7570*/  SHFL.IDX PT, R246, R71, RZ, 0x1f ;  /* 0x00001fff47f67589 */ /* 0x00002800000e0000 */
[----:B------:R0:W0:Y:S04]  /*7580*/  SHFL.IDX PT, R249, R68, RZ, 0x1f ;  /* 0x00001fff44f97589 */ /* 0x00002800000e0000 */
[----:B--23--:R2:W3:Y:S02]  /*7590*/  SHFL.IDX PT, R85, R69, RZ, 0x1f ;  /* 0x00001fff45557589 */ /* 0x00c4e400000e0000 */
.L_x_3587:
        /* <DEDUP_REMOVED lines=15> */
.L_x_3490:
[----:B------:R-:W-:Y:S05]  /*7690*/  BSYNC B0 ;  /* 0x0000000000007941 */ /* 0x000fea0003800000 */
.L_x_3489:
        /* <DEDUP_REMOVED lines=38> */
.L_x_3472:
        /* <DEDUP_REMOVED lines=17> */
[----:B------:R-:W-:Y:S02]  /*7a10*/  FMUL.FTZ R63, R194, R42 ;  /* 0x0000002ac23f7220 */ /* 0x000fe40000410000 */
[C---:B------:R-:W-:Y:S01]  /*7a20*/  FFMA.FTZ R56, R133.reuse, R194, R56 ;  /* 0x000000c285387223 */ /* 0x040fe20000010038 */
[----:B------:R-:W-:Y:S01]  /*7a30*/  FFMA.FTZ R58, R133, R178, -R131 ;  /* 0x000000b2853a7223 */ /* 0x000fe20000010883 */
[----:B------:R-:W-:Y:S02]  /*7a40*/  FMUL.FTZ R67, R234, R63 ;  /* 0x0000003fea437220 */ /* 0x000fe40000410000 */
[----:B------:R-:W-:Y:S01]  /*7a50*/  FADD.FTZ R56, -R193, R56 ;  /* 0x00000038c1387221 */ /* 0x000fe20000010100 */
[----:B------:R-:W-:-:S03]  /*7a60*/  FADD.FTZ R177, R177, R58 ;  /* 0x0000003ab1b17221 */ /* 0x000fc60000010000 */
[CC--:B------:R-:W-:Y:S01]  /*7a70*/  FMUL.FTZ R58, R134.reuse, -R56.reuse ;  /* 0x80000038863a7220 */ /* 0x0c0fe20000410000 */
[----:B------:R-:W-:Y:S01]  /*7a80*/  FMUL.FTZ R59, R134, -R177 ;  /* 0x800000b1863b7220 */ /* 0x000fe20000410000 */
[-C--:B------:R-:W-:Y:S01]  /*7a90*/  FMUL.FTZ R87, R56, R47.reuse ;  /* 0x0000002f38577220 */ /* 0x080fe20000410000 */
[----:B------:R-:W-:Y:S01]  /*7aa0*/  FMUL.FTZ R81, R177, R47 ;  /* 0x0000002fb1517220 */ /* 0x000fe20000410000 */
[C---:B------:R-:W-:Y:S01]  /*7ab0*/  FFMA.FTZ R57, R135.reuse, R177, -R58 ;  /* 0x000000b187397223 */ /* 0x040fe2000001083a */
[----:B------:R-:W-:Y:S02]  /*7ac0*/  FFMA.FTZ R59, R135, R56, R59 ;  /* 0x00000038873b7223 */ /* 0x000fe4000001003b */
[----:B------:R-:W-:Y:S01]  /*7ad0*/  FADD.FTZ R20, R81, R20 ;  /* 0x0000001451147221 */ /* 0x000fe20000010000 */
[----:B------:R-:W-:Y:S01]  /*7ae0*/  FADD.FTZ R176, R176, R57 ;  /* 0x00000039b0b07221 */ /* 0x000fe20000010000 */
[----:B------:R-:W-:Y:S01]  /*7af0*/  FADD.FTZ R192, -R192, R59 ;  /* 0x0000003bc0c07221 */ /* 0x000fe20000010100 */
[----:B------:R-:W-:-:S02]  /*7b00*/  FFMA.FTZ R59, R0, R222, RZ ;  /* 0x000000de003b7223 */ /* 0x000fc400000100ff */
        /* <DEDUP_REMOVED lines=55> */
[-C--:B------:R-:W-:Y:S01]  /*7e80*/  FMUL.FTZ R57, R152, -R184.reuse ;  /* 0x800000b898397220 */ /* 0x080fe20000410000 */
        /* <DEDUP_REMOVED lines=13> */
[----:B------:R-:W-:Y:S01]  /*7f60*/  FFMA.FTZ R57, R155, R167, -R58 ;  /* 0x000000a79b397223 */ /* 0x000fe2000001083a */
[----:B-1----:R-:W-:Y:S01]  /*7f70*/  FFMA.FTZ R61, R11, R219, R62 ;  /* 0x000000db0b3d7223 */ /* 0x002fe2000001003e */
        /* <DEDUP_REMOVED lines=8> */
[----:B------:R-:W-:Y:S01]  /*8000*/  FMUL.FTZ R57, R156, -R182 ;  /* 0x800000b69c397220 */ /* 0x000fe20000410000 */
[----:B------:R-:W-:Y:S01]  /*8010*/  FFMA.FTZ R59, R11, -R208, R62 ;  /* 0x800000d00b3b7223 */ /* 0x000fe2000001003e */
[C---:B------:R-:W-:Y:S01]  /*8020*/  FFMA.FTZ R60, R157.reuse, R182, R58 ;  /* 0x000000b69d3c7223 */ /* 0x040fe2000001003a */
[----:B------:R-:W-:Y:S01]  /*8030*/  FFMA.FTZ R62, R8, R226, R61 ;  /* 0x000000e2083e7223 */ /* 0x000fe2000001003d */
[----:B------:R-:W-:Y:S01]  /*8040*/  FFMA.FTZ R58, R157, R166, -R57 ;  /* 0x000000a69d3a7223 */ /* 0x000fe20000010839 */
[----:B------:R-:W-:Y:S01]  /*8050*/  FMUL.FTZ R61, R178, R42 ;  /* 0x0000002ab23d7220 */ /* 0x000fe20000410000 */
[----:B------:R-:W-:Y:S01]  /*8060*/  FADD.FTZ R181, -R181, R60 ;  /* 0x0000003cb5b57221 */ /* 0x000fe20000010100 */
[----:B------:R-:W-:Y:S01]  /*8070*/  FFMA.FTZ R60, R10, -R209, R59 ;  /* 0x800000d10a3c7223 */ /* 0x000fe2000001003b */
[----:B------:R-:W-:Y:S01]  /*8080*/  FFMA.FTZ R57, R7, R229, R62 ;  /* 0x000000e507397223 */ /* 0x000fe2000001003e */
[----:B------:R-:W-:Y:S01]  /*8090*/  FADD.FTZ R165, R165, R58 ;  /* 0x0000003aa5a57221 */ /* 0x000fe20000010000 */
[----:B------:R-:W-:Y:S01]  /*80a0*/  FMUL.FTZ R58, R158, -R181 ;  /* 0x800000b59e3a7220 */ /* 0x000fe20000410000 */
[----:B------:R-:W-:Y:S01]  /*80b0*/  FFMA.FTZ R59, R9, -R206, R60 ;  /* 0x800000ce093b7223 */ /* 0x000fe2000001003c */
[----:B------:R-:W-:Y:S01]  /*80c0*/  FFMA.FTZ R60, R6, R228, R57 ;  /* 0x000000e4063c7223 */ /* 0x000fe20000010039 */
[-C--:B------:R-:W-:Y:S01]  /*80d0*/  FMUL.FTZ R158, R158, -R165.reuse ;  /* 0x800000a59e9e7220 */ /* 0x080fe20000410000 */
[----:B------:R-:W-:Y:S01]  /*80e0*/  FFMA.FTZ R57, R159, R165, -R58 ;  /* 0x000000a59f397223 */ /* 0x000fe2000001083a */
[----:B------:R-:W-:Y:S01]  /*80f0*/  FFMA.FTZ R58, R8, -R207, R59 ;  /* 0x800000cf083a7223 */ /* 0x000fe2000001003b */
[----:B------:R-:W-:Y:S01]  /*8100*/  FFMA.FTZ R59, R5, R203, R60 ;  /* 0x000000cb053b7223 */ /* 0x000fe2000001003c */
[----:B------:R-:W-:Y:S01]  /*8110*/  FFMA.FTZ R159, R159, R181, R158 ;  /* 0x000000b59f9f7223 */ /* 0x000fe2000001009e */
[----:B------:R-:W-:Y:S01]  /*8120*/  FADD.FTZ R164, R164, R57 ;  /* 0x00000039a4a47221 */ /* 0x000fe20000010000 */
[----:B------:R-:W-:Y:S01]  /*8130*/  FFMA.FTZ R57, R7, -R204, R58 ;  /* 0x800000cc07397223 */ /* 0x000fe2000001003a */
[----:B------:R-:W-:Y:S01]  /*8140*/  FFMA.FTZ R58, R4, R231, R59 ;  /* 0x000000e7043a7223 */ /* 0x000fe2000001003b */
[----:B------:R-:W-:Y:S01]  /*8150*/  FMUL.FTZ R59, R178, UR31 ;  /* 0x0000001fb23b7c20 */ /* 0x000fe20008410000 */
[----:B------:R-:W-:Y:S01]  /*8160*/  FADD.FTZ R180, -R180, R159 ;  /* 0x0000009fb4b47221 */ /* 0x000fe20000010100 */
[----:B------:R-:W-:Y:S01]  /*8170*/  FFMA.FTZ R60, R6, -R205, R57 ;  /* 0x800000cd063c7223 */ /* 0x000fe20000010039 */
[----:B------:R-:W-:Y:S01]  /*8180*/  FFMA.FTZ R58, R3, R236, R58 ;  /* 0x000000ec033a7223 */ /* 0x000fe2000001003a */
[----:B------:R-:W-:Y:S01]  /*8190*/  FFMA.FTZ R59, R194, UR30, -R59 ;  /* 0x0000001ec23b7c23 */ /* 0x000fe2000801083b */
[----:B------:R-:W-:Y:S01]  /*81a0*/  FFMA.FTZ R236, R163, -R42, R236 ;  /* 0x8000002aa3ec7223 */ /* 0x000fe200000100ec */
[----:B------:R-:W-:Y:S01]  /*81b0*/  FFMA.FTZ R57, R5, -R202, R60 ;  /* 0x800000ca05397223 */ /* 0x000fe2000001003c */
[----:B------:R-:W-:Y:S01]  /*81c0*/  FMUL.FTZ R60, R160, -R180 ;  /* 0x800000b4a03c7220 */ /* 0x000fe20000410000 */
[----:B------:R-:W-:Y:S01]  /*81d0*/  FMUL.FTZ R65, R234, R59 ;  /* 0x0000003bea417220 */ /* 0x000fe20000410000 */
[----:B------:R-:W-:Y:S01]  /*81e0*/  FADD.FTZ R19, R61, R19 ;  /* 0x000000133d137221 */ /* 0x000fe20000010000 */
[----:B------:R-:W-:Y:S01]  /*81f0*/  FFMA.FTZ R62, R4, -R232, R57 ;  /* 0x800000e8043e7223 */ /* 0x000fe20000010039 */
[-C--:B------:R-:W-:Y:S01]  /*8200*/  FMUL.FTZ R57, R160, -R164.reuse ;  /* 0x800000a4a0397220 */ /* 0x080fe20000410000 */
[----:B------:R-:W-:Y:S01]  /*8210*/  FFMA.FTZ R60, R161, R164, -R60 ;  /* 0x000000a4a13c7223 */ /* 0x000fe2000001083c */
[-C--:B------:R-:W-:Y:S01]  /*8220*/  FFMA.FTZ R64, R236, R61.reuse, R67 ;  /* 0x0000003dec407223 */ /* 0x080fe20000010043 */
[----:B------:R-:W-:Y:S01]  /*8230*/  FFMA.FTZ R59, R3, -R234, R62 ;  /* 0x800000ea033b7223 */ /* 0x000fe2000001003e */
[----:B------:R-:W-:Y:S01]  /*8240*/  FFMA.FTZ R62, R161, R180, R57 ;  /* 0x000000b4a13e7223 */ /* 0x000fe20000010039 */
[----:B------:R-:W-:Y:S01]  /*8250*/  FMUL.FTZ R234, R234, R61 ;  /* 0x0000003deaea7220 */ /* 0x000fe20000410000 */
[----:B------:R-:W-:Y:S01]  /*8260*/  FADD.FTZ R195, R195, R60 ;  /* 0x0000003cc3c37221 */ /* 0x000fe20000010000 */
[-C--:B------:R-:W-:Y:S01]  /*8270*/  FFMA.FTZ R61, R127, -R98.reuse, R222 ;  /* 0x800000627f3d7223 */ /* 0x080fe200000100de */
[----:B------:R-:W-:Y:S01]  /*8280*/  FADD.FTZ R179, -R179, R62 ;  /* 0x0000003eb3b37221 */ /* 0x000fe20000010100 */
[----:B------:R-:W-:Y:S01]  /*8290*/  FFMA.FTZ R57, R236, R63, -R234 ;  /* 0x0000003fec397223 */ /* 0x000fe200000108ea */
[----:B------:R-:W-:Y:S01]  /*82a0*/  FMUL.FTZ R63, R194, UR31 ;  /* 0x0000001fc23f7c20 */ /* 0x000fe20008410000 */
[-C--:B------:R-:W-:Y:S01]  /*82b0*/  FMUL.FTZ R80, R180, R97.reuse ;  /* 0x00000061b4507220 */ /* 0x080fe20000410000 */
[-C--:B------:R-:W-:Y:S01]  /*82c0*/  FMUL.FTZ R66, R179, R98.reuse ;  /* 0x00000062b3427220 */ /* 0x080fe20000410000 */
[----:B------:R-:W-:Y:S01]  /*82d0*/  FMUL.FTZ R60, R195, R98 ;  /* 0x00000062c33c7220 */ /* 0x000fe20000410000 */
[----:B------:R-:W-:Y:S01]  /*82e0*/  FFMA.FTZ R63, R178, UR30, R63 ;  /* 0x0000001eb23f7c23 */ /* 0x000fe2000801003f */
[----:B------:R-:W-:Y:S01]  /*82f0*/  FMUL.FTZ R62, R164, R97 ;  /* 0x00000061a43e7220 */ /* 0x000fe20000410000 */
[----:B------:R-:W-:Y:S01]  /*8300*/  FMUL.FTZ R68, R217, R66 ;  /* 0x00000042d9447220 */ /* 0x000fe20000410000 */
[C---:B------:R-:W-:Y:S01]  /*8310*/  FMUL.FTZ R70, R215.reuse, R80 ;  /* 0x00000050d7467220 */ /* 0x040fe20000410000 */
[----:B------:R-:W-:Y:S01]  /*8320*/  FFMA.FTZ R236, R236, R63, R65 ;  /* 0x0000003fecec7223 */ /* 0x000fe20000010041 */
[----:B------:R-:W-:Y:S01]  /*8330*/  FMUL.FTZ R82, R215, R62 ;  /* 0x0000003ed7527220 */ /* 0x000fe20000410000 */
[----:B------:R-:W-:Y:S01]  /*8340*/  FFMA.FTZ R68, R61, R60, R68 ;  /* 0x0000003c3d447223 */ /* 0x000fe20000010044 */
[----:B------:R-:W-:Y:S01]  /*8350*/  FFMA.FTZ R63, R225, R62, R70 ;  /* 0x0000003ee13f7223 */ /* 0x000fe20000010046 */
[----:B------:R-:W-:Y:S01]  /*8360*/  FMUL.FTZ R70, R217, R60 ;  /* 0x0000003cd9467220 */ /* 0x000fe20000410000 */
[----:B------:R-:W-:Y:S01]  /*8370*/  FMUL.FTZ R69, R181, R96 ;  /* 0x00000060b5457220 */ /* 0x000fe20000410000 */
[----:B------:R-:W-:Y:S01]  /*8380*/  FADD.FTZ R68, RZ, R68 ;  /* 0x00000044ff447221 */ /* 0x000fe20000010000 */
[----:B------:R-:W-:Y:S01]  /*8390*/  FFMA.FTZ R65, R225, R80, -R82 ;  /* 0x00000050e1417223 */ /* 0x000fe20000010852 */
[----:B------:R-:W-:Y:S01]  /*83a0*/  FFMA.FTZ R66, R61, R66, -R70 ;  /* 0x000000423d427223 */ /* 0x000fe20000010846 */
[-C--:B------:R-:W-:Y:S01]  /*83b0*/  FFMA.FTZ R220, R125, -R96.reuse, R220 ;  /* 0x800000607ddc7223 */ /* 0x080fe200000100dc */
[----:B------:R-:W-:Y:S01]  /*83c0*/  FADD.FTZ R68, R68, R63 ;  /* 0x0000003f44447221 */ /* 0x000fe20000010000 */
[----:B------:R-:W-:Y:S01]  /*83d0*/  FMUL.FTZ R63, R177, UR31 ;  /* 0x0000001fb13f7c20 */ /* 0x000fe20008410000 */
[----:B------:R-:W-:Y:S01]  /*83e0*/  FFMA.FTZ R231, R132, -R47, R231 ;  /* 0x8000002f84e77223 */ /* 0x000fe200000100e7 */
[----:B------:R-:W-:Y:S01]  /*83f0*/  FMUL.FTZ R82, R232, R87 ;  /* 0x00000057e8527220 */ /* 0x000fe20000410000 */
[----:B------:R-:W-:Y:S01]  /*8400*/  FADD.FTZ R66, RZ, R66 ;  /* 0x00000042ff427221 */ /* 0x000fe20000010000 */
[----:B------:R-:W-:Y:S01]  /*8410*/  FFMA.FTZ R67, R56, UR30, -R63 ;  /* 0x0000001e38437c23 */ /* 0x000fe2000801083f */
[----:B------:R-:W-:Y:S01]  /*8420*/  FMUL.FTZ R63, R165, R96 ;  /* 0x00000060a53f7220 */ /* 0x000fe20000410000 */
[----:B------:R-:W-:Y:S01]  /*8430*/  FFMA.FTZ R223, R126, -R95, R223 ;  /* 0x8000005f7edf7223 */ /* 0x000fe200000100df */
[-C--:B------:R-:W-:Y:S01]  /*8440*/  FFMA.FTZ R218, R123, -R94.reuse, R218 ;  /* 0x8000005e7bda7223 */ /* 0x080fe200000100da */
[----:B------:R-:W-:Y:S01]  /*8450*/  FMUL.FTZ R70, R232, R67 ;  /* 0x00000043e8467220 */ /* 0x000fe20000410000 */
[C---:B------:R-:W-:Y:S01]  /*8460*/  FMUL.FTZ R67, R214.reuse, R69 ;  /* 0x00000045d6437220 */ /* 0x040fe20000410000 */
[----:B------:R-:W-:Y:S01]  /*8470*/  FMUL.FTZ R80, R214, R63 ;  /* 0x0000003fd6507220 */ /* 0x000fe20000410000 */
[-C--:B------:R-:W-:Y:S01]  /*8480*/  FMUL.FTZ R83, R183, R94.reuse ;  /* 0x0000005eb7537220 */ /* 0x080fe20000410000 */
[----:B------:R-:W-:Y:S01]  /*8490*/  FMUL.FTZ R232, R232, R81 ;  /* 0x00000051e8e87220 */ /* 0x000fe20000410000 */
[C---:B------:R-:W-:Y:S01]  /*84a0*/  FFMA.FTZ R71, R220.reuse, R63, R67 ;  /* 0x0000003fdc477223 */ /* 0x040fe20000010043 */
[----:B------:R-:W-:Y:S01]  /*84b0*/  FFMA.FTZ R67, R231, R81, R82 ;  /* 0x00000051e7437223 */ /* 0x000fe20000010052 */
[----:B------:R-:W-:Y:S01]  /*84c0*/  FFMA.FTZ R80, R220, R69, -R80 ;  /* 0x00000045dc507223 */ /* 0x000fe20000010850 */
[----:B------:R-:W-:Y:S01]  /*84d0*/  FADD.FTZ R69, R66, R65 ;  /* 0x0000004142457221 */ /* 0x000fe20000010000 */
[-C--:B------:R-:W-:Y:S01]  /*84e0*/  FMUL.FTZ R82, R182, R95.reuse ;  /* 0x0000005fb6527220 */ /* 0x080fe20000410000 */
[----:B------:R-:W-:Y:S01]  /*84f0*/  FMUL.FTZ R65, R167, R94 ;  /* 0x0000005ea7417220 */ /* 0x000fe20000410000 */
[----:B------:R-:W-:Y:S01]  /*8500*/  FMUL.FTZ R66, R166, R95 ;  /* 0x0000005fa6427220 */ /* 0x000fe20000410000 */
[----:B------:R-:W-:Y:S01]  /*8510*/  FADD.FTZ R68, R68, R71 ;  /* 0x0000004744447221 */ /* 0x000fe20000010000 */
[C---:B------:R-:W-:Y:S01]  /*8520*/  FMUL.FTZ R84, R213.reuse, R82 ;  /* 0x00000052d5547220 */ /* 0x040fe20000410000 */
[----:B------:R-:W-:Y:S01]  /*8530*/  FMUL.FTZ R85, R212, R65 ;  /* 0x00000041d4557220 */ /* 0x000fe20000410000 */
[-C--:B------:R-:W-:Y:S01]  /*8540*/  FMUL.FTZ R81, R213, R66.reuse ;  /* 0x00000042d5517220 */ /* 0x080fe20000410000 */
[----:B------:R-:W-:Y:S01]  /*8550*/  FMUL.FTZ R86, R184, R93 ;  /* 0x0000005db8567220 */ /* 0x000fe20000410000 */
[C---:B------:R-:W-:Y:S01]  /*8560*/  FFMA.FTZ R71, R223.reuse, R66, R84 ;  /* 0x00000042df477223 */ /* 0x040fe20000010054 */
[-C--:B------:R-:W-:Y:S01]  /*8570*/  FFMA.FTZ R84, R218, R83.reuse, -R85 ;  /* 0x00000053da547223 */ /* 0x080fe20000010855 */
[----:B------:R-:W-:Y:S01]  /*8580*/  FMUL.FTZ R83, R212, R83 ;  /* 0x00000053d4537220 */ /* 0x000fe20000410000 */
[----:B------:R-:W-:Y:S01]  /*8590*/  FFMA.FTZ R82, R223, R82, -R81 ;  /* 0x00000052df527223 */ /* 0x000fe20000010851 */
[----:B------:R-:W-:Y:S01]  /*85a0*/  FADD.FTZ R69, R69, R80 ;  /* 0x0000005045457221 */ /* 0x000fe20000010000 */
[----:B------:R-:W-:Y:S01]  /*85b0*/  FADD.FTZ R71, R68, R71 ;  /* 0x0000004744477221 */ /* 0x000fe20000010000 */
[-C--:B------:R-:W-:Y:S01]  /*85c0*/  FFMA.FTZ R221, R124, -R93.reuse, R221 ;  /* 0x8000005d7cdd7223 */ /* 0x080fe200000100dd */
[----:B------:R-:W-:Y:S01]  /*85d0*/  FMUL.FTZ R68, R168, R93 ;  /* 0x0000005da8447220 */ /* 0x000fe20000410000 */
[----:B------:R-:W-:Y:S01]  /*85e0*/  FFMA.FTZ R80, R218, R65, R83 ;  /* 0x00000041da507223 */ /* 0x000fe20000010053 */
[----:B------:R-:W-:Y:S01]  /*85f0*/  FMUL.FTZ R118, R211, R86 ;  /* 0x00000056d3767220 */ /* 0x000fe20000410000 */
[----:B------:R-:W-:Y:S01]  /*8600*/  FADD.FTZ R69, R69, R82 ;  /* 0x0000005245457221 */ /* 0x000fe20000010000 */
[----:B------:R-:W-:Y:S01]  /*8610*/  FMUL.FTZ R83, R185, R92 ;  /* 0x0000005cb9537220 */ /* 0x000fe20000410000 */
[----:B------:R-:W-:Y:S01]  /*8620*/  FADD.FTZ R71, R71, R80 ;  /* 0x0000005047477221 */ /* 0x000fe20000010000 */
[----:B------:R-:W-:Y:S01]  /*8630*/  FFMA.FTZ R118, R221, R68, R118 ;  /* 0x00000044dd767223 */ /* 0x000fe20000010076 */
[----:B------:R-:W-:Y:S01]  /*8640*/  FADD.FTZ R84, R69, R84 ;  /* 0x0000005445547221 */ /* 0x000fe20000010000 */
[-C--:B------:R-:W-:Y:S01]  /*8650*/  FFMA.FTZ R216, R121, -R92.reuse, R216 ;  /* 0x8000005c79d87223 */ /* 0x080fe200000100d8 */
[----:B------:R-:W-:Y:S01]  /*8660*/  FMUL.FTZ R69, R169, R92 ;  /* 0x0000005ca9457220 */ /* 0x000fe20000410000 */
[----:B------:R-:W-:Y:S01]  /*8670*/  FADD.FTZ R118, R71, R118 ;  /* 0x0000007647767221 */ /* 0x000fe20000010000 */
[----:B------:R-:W-:Y:S01]  /*8680*/  FMUL.FTZ R85, R210, R83 ;  /* 0x00000053d2557220 */ /* 0x000fe20000410000 */
[----:B------:R-:W-:Y:S01]  /*8690*/  FMUL.FTZ R71, R170, R91 ;  /* 0x0000005baa477220 */ /* 0x000fe20000410000 */
[----:B------:R-:W-:Y:S01]  /*86a0*/  FMUL.FTZ R81, R211, R68 ;  /* 0x00000044d3517220 */ /* 0x000fe20000410000 */
[----:B------:R-:W-:Y:S01]  /*86b0*/  FFMA.FTZ R82, R231, R87, -R232 ;  /* 0x00000057e7527223 */ /* 0x000fe200000108e8 */
[----:B------:R-:W-:Y:S01]  /*86c0*/  FFMA.FTZ R85, R216, R69, R85 ;  /* 0x00000045d8557223 */ /* 0x000fe20000010055 */
[-C--:B------:R-:W-:Y:S01]  /*86d0*/  FFMA.FTZ R80, R122, -R91.reuse, R219 ;  /* 0x8000005b7a507223 */ /* 0x080fe200000100db */
[----:B------:R-:W-:Y:S01]  /*86e0*/  FMUL.FTZ R87, R186, R91 ;  /* 0x0000005bba577220 */ /* 0x000fe20000410000 */
[----:B------:R-:W-:Y:S01]  /*86f0*/  FMUL.FTZ R119, R208, R71 ;  /* 0x00000047d0777220 */ /* 0x000fe20000410000 */
[----:B------:R-:W-:Y:S01]  /*8700*/  FFMA.FTZ R81, R221, R86, -R81 ;  /* 0x00000056dd517223 */ /* 0x000fe20000010851 */
[----:B------:R-:W-:Y:S01]  /*8710*/  FADD.FTZ R85, R118, R85 ;  /* 0x0000005576557221 */ /* 0x000fe20000010000 */
[----:B------:R-:W-:Y:S01]  /*8720*/  FMUL.FTZ R86, R210, R69 ;  /* 0x00000045d2567220 */ /* 0x000fe20000410000 */
[-C--:B------:R-:W-:Y:S01]  /*8730*/  FFMA.FTZ R118, R80, R87.reuse, -R119 ;  /* 0x0000005750767223 */ /* 0x080fe20000010877 */
[----:B------:R-:W-:Y:S01]  /*8740*/  FMUL.FTZ R87, R208, R87 ;  /* 0x00000057d0577220 */ /* 0x000fe20000410000 */
[-C--:B------:R-:W-:Y:S01]  /*8750*/  FMUL.FTZ R119, R187, R90.reuse ;  /* 0x0000005abb777220 */ /* 0x080fe20000410000 */
[----:B------:R-:W-:Y:S01]  /*8760*/  FFMA.FTZ R83, R216, R83, -R86 ;  /* 0x00000053d8537223 */ /* 0x000fe20000010856 */
[----:B------:R-:W-:Y:S01]  /*8770*/  FADD.FTZ R84, R84, R81 ;  /* 0x0000005154547221 */ /* 0x000fe20000010000 */
[----:B------:R-:W-:Y:S01]  /*8780*/  FFMA.FTZ R86, R80, R71, R87 ;  /* 0x0000004750567223 */ /* 0x000fe20000010057 */
[-C--:B------:R-:W-:Y:S01]  /*8790*/  FFMA.FTZ R224, R117, -R90.reuse, R224 ;  /* 0x8000005a75e07223 */ /* 0x080fe200000100e0 */
[----:B------:R-:W-:Y:S01]  /*87a0*/  FMUL.FTZ R81, R171, R90 ;  /* 0x0000005aab517220 */ /* 0x000fe20000410000 */
[----:B------:R-:W-:Y:S01]  /*87b0*/  FMUL.FTZ R87, R209, R119 ;  /* 0x00000077d1577220 */ /* 0x000fe20000410000 */
[----:B------:R-:W-:Y:S01]  /*87c0*/  FADD.FTZ R83, R84, R83 ;  /* 0x0000005354537221 */ /* 0x000fe20000010000 */
[----:B------:R-:W-:Y:S01]  /*87d0*/  FADD.FTZ R85, R85, R86 ;  /* 0x0000005655557221 */ /* 0x000fe20000010000 */
[-C--:B------:R-:W-:Y:S01]  /*87e0*/  FMUL.FTZ R134, R209, R81.reuse ;  /* 0x00000051d1867220 */ /* 0x080fe20000410000 */
[----:B------:R-:W-:Y:S01]  /*87f0*/  FFMA.FTZ R84, R224, R81, R87 ;  /* 0x00000051e0547223 */ /* 0x000fe20000010057 */
[-C--:B------:R-:W-:Y:S01]  /*8800*/  FMUL.FTZ R86, R188, R89.reuse ;  /* 0x00000059bc567220 */ /* 0x080fe20000410000 */
[----:B------:R-:W-:Y:S01]  /*8810*/  FFMA.FTZ R227, R120, -R89, R227 ;  /* 0x8000005978e37223 */ /* 0x000fe200000100e3 */
[----:B------:R-:W-:Y:S01]  /*8820*/  FFMA.FTZ R119, R224, R119, -R134 ;  /* 0x00000077e0777223 */ /* 0x000fe20000010886 */
[----:B------:R-:W-:Y:S01]  /*8830*/  FADD.FTZ R85, R85, R84 ;  /* 0x0000005455557221 */ /* 0x000fe20000010000 */
[----:B------:R-:W-:Y:S01]  /*8840*/  FMUL.FTZ R84, R172, R89 ;  /* 0x00000059ac547220 */ /* 0x000fe20000410000 */
[----:B------:R-:W-:Y:S01]  /*8850*/  FADD.FTZ R118, R83, R118 ;  /* 0x0000007653767221 */ /* 0x000fe20000010000 */
[C---:B------:R-:W-:Y:S01]  /*8860*/  FMUL.FTZ R134, R206.reuse, R86 ;  /* 0x00000056ce867220 */ /* 0x040fe20000410000 */
[----:B------:R-:W-:Y:S01]  /*8870*/  FMUL.FTZ R83, R173, R88 ;  /* 0x00000058ad537220 */ /* 0x000fe20000410000 */
[----:B------:R-:W-:Y:S01]  /*8880*/  FMUL.FTZ R87, R206, R84 ;  /* 0x00000054ce577220 */ /* 0x000fe20000410000 */
[----:B------:R-:W-:Y:S01]  /*8890*/  FFMA.FTZ R226, R115, -R88, R226 ;  /* 0x8000005873e27223 */ /* 0x000fe200000100e2 */
[----:B------:R-:W-:Y:S01]  /*88a0*/  FADD.FTZ R118, R118, R119 ;  /* 0x0000007776767221 */ /* 0x000fe20000010000 */
[----:B------:R-:W-:Y:S01]  /*88b0*/  FMUL.FTZ R133, R207, R83 ;  /* 0x00000053cf857220 */ /* 0x000fe20000410000 */
[C---:B------:R-:W-:Y:S01]  /*88c0*/  FFMA.FTZ R87, R227.reuse, R86, -R87 ;  /* 0x00000056e3577223 */ /* 0x040fe20000010857 */
[-C--:B------:R-:W-:Y:S01]  /*88d0*/  FMUL.FTZ R86, R174, R55.reuse ;  /* 0x00000037ae567220 */ /* 0x080fe20000410000 */
[-C--:B------:R-:W-:Y:S01]  /*88e0*/  FMUL.FTZ R119, R190, R55.reuse ;  /* 0x00000037be777220 */ /* 0x080fe20000410000 */
[----:B------:R-:W-:Y:S01]  /*88f0*/  FFMA.FTZ R229, R116, -R55, R229 ;  /* 0x8000003774e57223 */ /* 0x000fe200000100e5 */
[----:B------:R-:W-:Y:S01]  /*8900*/  FFMA.FTZ R134, R227, R84, R134 ;  /* 0x00000054e3867223 */ /* 0x000fe20000010086 */
[----:B------:R-:W-:Y:S01]  /*8910*/  FMUL.FTZ R140, R204, R86 ;  /* 0x00000056cc8c7220 */ /* 0x000fe20000410000 */
[-C--:B------:R-:W-:Y:S01]  /*8920*/  FFMA.FTZ R136, R226, R131.reuse, -R133 ;  /* 0x00000083e2887223 */ /* 0x080fe20000010885 */
[----:B------:R-:W-:Y:S01]  /*8930*/  FMUL.FTZ R131, R207, R131 ;  /* 0x00000083cf837220 */ /* 0x000fe20000410000 */
[-C--:B------:R-:W-:Y:S01]  /*8940*/  FMUL.FTZ R138, R204, R119.reuse ;  /* 0x00000077cc8a7220 */ /* 0x080fe20000410000 */
[----:B------:R-:W-:Y:S01]  /*8950*/  FFMA.FTZ R140, R229, R119, -R140 ;  /* 0x00000077e58c7223 */ /* 0x000fe2000001088c */
[-C--:B------:R-:W-:Y:S01]  /*8960*/  FMUL.FTZ R119, R175, R54.reuse ;  /* 0x00000036af777220 */ /* 0x080fe20000410000 */
[----:B------:R-:W-:Y:S01]  /*8970*/  FADD.FTZ R87, R118, R87 ;  /* 0x0000005776577221 */ /* 0x000fe20000010000 */
[----:B------:R-:W-:Y:S01]  /*8980*/  FADD.FTZ R85, R85, R134 ;  /* 0x0000008655557221 */ /* 0x000fe20000010000 */
[----:B------:R-:W-:Y:S01]  /*8990*/  FFMA.FTZ R134, R226, R83, R131 ;  /* 0x00000053e2867223 */ /* 0x000fe20000010083 */
[-C--:B------:R-:W-:Y:S01]  /*89a0*/  FFMA.FTZ R228, R129, -R54.reuse, R228 ;  /* 0x8000003681e47223 */ /* 0x080fe200000100e4 */
[----:B------:R-:W-:Y:S01]  /*89b0*/  FMUL.FTZ R118, R191, R54 ;  /* 0x00000036bf767220 */ /* 0x000fe20000410000 */
[----:B------:R-:W-:Y:S01]  /*89c0*/  FMUL.FTZ R131, R205, R119 ;  /* 0x00000077cd837220 */ /* 0x000fe20000410000 */
[----:B------:R-:W-:Y:S01]  /*89d0*/  FADD.FTZ R87, R87, R136 ;  /* 0x0000008857577221 */ /* 0x000fe20000010000 */
[-C--:B------:R-:W-:Y:S01]  /*89e0*/  FMUL.FTZ R136, R176, R53.reuse ;  /* 0x00000035b0887220 */ /* 0x080fe20000410000 */
[----:B------:R-:W-:Y:S01]  /*89f0*/  FADD.FTZ R85, R85, R134 ;  /* 0x0000008655557221 */ /* 0x000fe20000010000 */
[----:B------:R-:W-:Y:S01]  /*8a00*/  FFMA.FTZ R134, R228, R118, -R131 ;  /* 0x00000076e4867223 */ /* 0x000fe20000010883 */
[----:B------:R-:W-:Y:S01]  /*8a10*/  FFMA.FTZ R138, R229, R86, R138 ;  /* 0x00000056e58a7223 */ /* 0x000fe2000001008a */
[----:B------:R-:W-:Y:S01]  /*8a20*/  FMUL.FTZ R131, R205, R118 ;  /* 0x00000076cd837220 */ /* 0x000fe20000410000 */
[-C--:B------:R-:W-:Y:S01]  /*8a30*/  FFMA.FTZ R203, R130, -R53.reuse, R203 ;  /* 0x8000003582cb7223 */ /* 0x080fe200000100cb */
[----:B------:R-:W-:Y:S01]  /*8a40*/  FMUL.FTZ R133, R192, R53 ;  /* 0x00000035c0857220 */ /* 0x000fe20000410000 */
[-C--:B------:R-:W-:Y:S01]  /*8a50*/  FMUL.FTZ R118, R202, R136.reuse ;  /* 0x00000088ca767220 */ /* 0x080fe20000410000 */
[----:B------:R-:W-:Y:S01]  /*8a60*/  FADD.FTZ R87, R87, R140 ;  /* 0x0000008c57577221 */ /* 0x000fe20000010000 */
[----:B------:R-:W-:Y:S01]  /*8a70*/  FMUL.FTZ R140, R56, UR31 ;  /* 0x0000001f388c7c20 */ /* 0x000fe20008410000 */
[----:B------:R-:W-:Y:S01]  /*8a80*/  FADD.FTZ R85, R85, R138 ;  /* 0x0000008a55557221 */ /* 0x000fe20000010000 */
[----:B------:R-:W-:Y:S01]  /*8a90*/  FFMA.FTZ R56, R228, R119, R131 ;  /* 0x00000077e4387223 */ /* 0x000fe20000010083 */
[-C--:B------:R-:W-:Y:S01]  /*8aa0*/  FFMA.FTZ R138, R203, R133.reuse, -R118 ;  /* 0x00000085cb8a7223 */ /* 0x080fe20000010876 */
[----:B------:R-:W-:Y:S01]  /*8ab0*/  FMUL.FTZ R118, R202, R133 ;  /* 0x00000085ca767220 */ /* 0x000fe20000410000 */
[----:B------:R-:W-:Y:S01]  /*8ac0*/  FADD.FTZ R87, R87, R134 ;  /* 0x0000008657577221 */ /* 0x000fe20000010000 */
[----:B------:R-:W-:Y:S01]  /*8ad0*/  FADD.FTZ R56, R85, R56 ;  /* 0x0000003855387221 */ /* 0x000fe20000010000 */
[----:B------:R-:W-:Y:S01]  /*8ae0*/  FMUL.FTZ R85, R176, UR31 ;  /* 0x0000001fb0557c20 */ /* 0x000fe20008410000 */
[----:B------:R-:W-:Y:S01]  /*8af0*/  FFMA.FTZ R131, R203, R136, R118 ;  /* 0x00000088cb837223 */ /* 0x000fe20000010076 */
[----:B------:R-:W-:Y:S01]  /*8b00*/  FADD.FTZ R87, R87, R138 ;  /* 0x0000008a57577221 */ /* 0x000fe20000010000 */
[----:B------:R-:W-:Y:S01]  /*8b10*/  FFMA.FTZ R140, R177, UR30, R140 ;  /* 0x0000001eb18c7c23 */ /* 0x000fe2000801008c */
[----:B------:R-:W-:Y:S01]  /*8b20*/  FFMA.FTZ R85, R192, UR30, -R85 ;  /* 0x0000001ec0557c23 */ /* 0x000fe20008010855 */
[----:B------:R-:W-:Y:S01]  /*8b30*/  FADD.FTZ R56, R56, R131 ;  /* 0x0000008338387221 */ /* 0x000fe20000010000 */
[----:B------:R-:W-:Y:S01]  /*8b40*/  FADD.FTZ R82, R87, R82 ;  /* 0x0000005257527221 */ /* 0x000fe20000010000 */
[----:B------:R-:W-:Y:S01]  /*8b50*/  FFMA.FTZ R231, R231, R140, R70 ;  /* 0x0000008ce7e77223 */ /* 0x000fe20000010046 */
[----:B------:R-:W-:Y:S01]  /*8b60*/  FMUL.FTZ R202, R202, R85 ;  /* 0x00000055caca7220 */ /* 0x000fe20000410000 */
[----:B------:R-:W-:Y:S01]  /*8b70*/  FADD.FTZ R87, R56, R67 ;  /* 0x0000004338577221 */ /* 0x000fe20000010000 */
[----:B------:R-:W-:Y:S01]  /*8b80*/  FADD.FTZ R85, R82, R57 ;  /* 0x0000003952557221 */ /* 0x000fe20000010000 */
[----:B------:R-:W0:Y:S01]  /*8b90*/  SHFL.DOWN PT, R131, R58, 0x1, 0x1f ;  /* 0x08201f003a837f89 */ /* 0x000e2200000e0000 */
[----:B------:R-:W-:Y:S01]  /*8ba0*/  FMUL.FTZ R67, R192, UR31 ;  /* 0x0000001fc0437c20 */ /* 0x000fe20008410000 */
[----:B------:R-:W-:Y:S01]  /*8bb0*/  FADD.FTZ R56, R87, R64 ;  /* 0x0000004057387221 */ /* 0x000fe20000010000 */
[----:B------:R-:W-:Y:S01]  /*8bc0*/  FMUL.FTZ R64, R175, UR31 ;  /* 0x0000001faf407c20 */ /* 0x000fe20008410000 */
[----:B------:R1:W2:Y:S01]  /*8bd0*/  SHFL.DOWN PT, R118, R85, 0x1, 0x1f ;  /* 0x08201f0055767f89 */ /* 0x0002a200000e0000 */
[----:B------:R-:W-:Y:S01]  /*8be0*/  FFMA.FTZ R82, R176, UR30, R67 ;  /* 0x0000001eb0527c23 */ /* 0x000fe20008010043 */
[----:B------:R-:W-:Y:S01]  /*8bf0*/  FADD.FTZ R23, R86, R23 ;  /* 0x0000001756177221 */ /* 0x000fe20000010000 */
[C---:B------:R-:W-:Y:S01]  /*8c00*/  FFMA.FTZ R70, R191.reuse, UR30, -R64 ;  /* 0x0000001ebf467c23 */ /* 0x040fe20008010840 */
[----:B------:R-:W-:Y:S01]  /*8c10*/  FMUL.FTZ R64, R191, UR31 ;  /* 0x0000001fbf407c20 */ /* 0x000fe20008410000 */
[----:B------:R-:W3:Y:S01]  /*8c20*/  SHFL.DOWN PT, R134, R59, 0x1, 0x1f ;  /* 0x08201f003b867f89 */ /* 0x000ee200000e0000 */
[----:B------:R-:W-:Y:S01]  /*8c30*/  FADD.FTZ R22, R119, R22 ;  /* 0x0000001677167221 */ /* 0x000fe20000010000 */
[----:B------:R-:W-:Y:S01]  /*8c40*/  FMUL.FTZ R205, R205, R70 ;  /* 0x00000046cdcd7220 */ /* 0x000fe20000410000 */
[----:B------:R-:W-:Y:S01]  /*8c50*/  FFMA.FTZ R57, R175, UR30, R64 ;  /* 0x0000001eaf397c23 */ /* 0x000fe20008010040 */
[----:B------:R-:W4:Y:S01]  /*8c60*/  SHFL.DOWN PT, R87, R56, 0x1, 0x1f ;  /* 0x08201f0038577f89 */ /* 0x000f2200000e0000 */
        /* <DEDUP_REMOVED lines=8> */
[----:B------:R-:W-:Y:S01]  /*8cf0*/  MOV R57, R85 ;  /* 0x0000005500397202 */ /* 0x000fe20000000f00 */
[----:B------:R-:W-:Y:S01]  /*8d00*/  FMUL.FTZ R207, R207, R70 ;  /* 0x00000046cfcf7220 */ /* 0x000fe20000410000 */
[----:B0-----:R-:W-:Y:S01]  /*8d10*/  @!P0 FADD.FTZ R58, R58, R131 ;  /* 0x000000833a3a8221 */ /* 0x001fe20000010000 */
[----:B------:R-:W-:Y:S01]  /*8d20*/  FMUL.FTZ R204, R204, R67 ;  /* 0x00000043cccc7220 */ /* 0x000fe20000410000 */
[----:B------:R-:W-:Y:S01]  /*8d30*/  FMUL.FTZ R67, R190, UR31 ;  /* 0x0000001fbe437c20 */ /* 0x000fe20008410000 */
[----:B-1----:R-:W-:Y:S01]  /*8d40*/  FFMA.FTZ R85, R173, UR30, R64 ;  /* 0x0000001ead557c23 */ /* 0x002fe20008010040 */
[----:B--2---:R-:W-:Y:S01]  /*8d50*/  @!P0 FADD.FTZ R57, R57, R118 ;  /* 0x0000007639398221 */ /* 0x004fe20000010000 */
[----:B------:R-:W0:Y:S01]  /*8d60*/  SHFL.DOWN PT, R119, R58, 0x2, 0x1f ;  /* 0x08401f003a777f89 */ /* 0x000e2200000e0000 */
[----:B------:R-:W-:Y:S01]  /*8d70*/  FFMA.FTZ R82, R174, UR30, R67 ;  /* 0x0000001eae527c23 */ /* 0x000fe20008010043 */
[----:B------:R-:W-:Y:S01]  /*8d80*/  FFMA.FTZ R226, R226, R85, R207 ;  /* 0x00000055e2e27223 */ /* 0x000fe200000100cf */
[----:B------:R-:W-:Y:S01]  /*8d90*/  FMUL.FTZ R67, R172, UR31 ;  /* 0x0000001fac437c20 */ /* 0x000fe20008410000 */
[----:B------:R-:W1:Y:S01]  /*8da0*/  SHFL.DOWN PT, R86, R57, 0x2, 0x1f ;  /* 0x08401f0039567f89 */ /* 0x000e6200000e0000 */
[----:B---3--:R-:W-:Y:S01]  /*8db0*/  @!P0 FADD.FTZ R59, R59, R134 ;  /* 0x000000863b3b8221 */ /* 0x008fe20000010000 */
[----:B------:R-:W-:Y:S01]  /*8dc0*/  FFMA.FTZ R229, R229, R82, R204 ;  /* 0x00000052e5e57223 */ /* 0x000fe200000100cc */
[----:B------:R-:W-:Y:S01]  /*8dd0*/  FFMA.FTZ R226, R115, R173, R226 ;  /* 0x000000ad73e27223 */ /* 0x000fe200000100e2 */
[----:B----4-:R-:W-:Y:S01]  /*8de0*/  @!P0 FADD.FTZ R56, R87, R56 ;  /* 0x0000003857388221 */ /* 0x010fe20000010000 */
[----:B------:R-:W-:Y:S01]  /*8df0*/  ISETP.GT.AND P0, PT, R111, 0x1d, PT ;  /* 0x0000001d6f00780c */ /* 0x000fe20003f04270 */
[----:B------:R-:W2:Y:S01]  /*8e00*/  SHFL.DOWN PT, R118, R59, 0x2, 0x1f ;  /* 0x08401f003b767f89 */ /* 0x000ea200000e0000 */
[----:B------:R-:W-:Y:S01]  /*8e10*/  FFMA.FTZ R67, R188, UR30, -R67 ;  /* 0x0000001ebc437c23 */ /* 0x000fe20008010843 */
[----:B------:R-:W-:Y:S01]  /*8e20*/  FMUL.FTZ R64, R171, UR31 ;  /* 0x0000001fab407c20 */ /* 0x000fe20008410000 */
[----:B------:R-:W-:Y:S01]  /*8e30*/  FADD.FTZ R24, R83, R24 ;  /* 0x0000001853187221 */ /* 0x000fe20000010000 */
[----:B------:R-:W3:Y:S01]  /*8e40*/  SHFL.DOWN PT, R87, R56, 0x2, 0x1f ;  /* 0x08401f0038577f89 */ /* 0x000ee200000e0000 */
[----:B------:R-:W-:Y:S01]  /*8e50*/  FMUL.FTZ R206, R206, R67 ;  /* 0x00000043cece7220 */ /* 0x000fe20000410000 */
[----:B------:R-:W-:Y:S01]  /*8e60*/  FFMA.FTZ R64, R187, UR30, -R64 ;  /* 0x0000001ebb407c23 */ /* 0x000fe20008010840 */
[----:B------:R-:W-:Y:S01]  /*8e70*/  FMUL.FTZ R83, R188, UR31 ;  /* 0x0000001fbc537c20 */ /* 0x000fe20008410000 */
[----:B------:R-:W-:Y:S01]  /*8e80*/  FMUL.FTZ R67, R170, UR31 ;  /* 0x0000001faa437c20 */ /* 0x000fe20008410000 */
[----:B------:R-:W-:Y:S01]  /*8e90*/  FADD.FTZ R27, R71, R27 ;  /* 0x0000001b471b7221 */ /* 0x000fe20000010000 */
[----:B------:R-:W-:Y:S01]  /*8ea0*/  FMUL.FTZ R209, R209, R64 ;  /* 0x00000040d1d17220 */ /* 0x000fe20000410000 */
[----:B------:R-:W-:Y:S01]  /*8eb0*/  FFMA.FTZ R70, R172, UR30, R83 ;  /* 0x0000001eac467c23 */ /* 0x000fe20008010053 */
[----:B------:R-:W-:Y:S01]  /*8ec0*/  FMUL.FTZ R64, R187, UR31 ;  /* 0x0000001fbb407c20 */ /* 0x000fe20008410000 */
[----:B------:R-:W-:Y:S01]  /*8ed0*/  FFMA.FTZ R83, R186, UR30, -R67 ;  /* 0x0000001eba537c23 */ /* 0x000fe20008010843 */
[----:B0-----:R-:W-:Y:S01]  /*8ee0*/  @!P0 FADD.FTZ R58, R58, R119 ;  /* 0x000000773a3a8221 */ /* 0x001fe20000010000 */
[----:B------:R-:W-:Y:S01]  /*8ef0*/  FMUL.FTZ R67, R186, UR31 ;  /* 0x0000001fba437c20 */ /* 0x000fe20008410000 */
[----:B------:R-:W-:Y:S01]  /*8f00*/  FFMA.FTZ R85, R171, UR30, R64 ;  /* 0x0000001eab557c23 */ /* 0x000fe20008010040 */
[----:B------:R-:W-:Y:S01]  /*8f10*/  FMUL.FTZ R83, R208, R83 ;  /* 0x00000053d0537220 */ /* 0x000fe20000410000 */
[----:B-1----:R-:W-:Y:S01]  /*8f20*/  @!P0 FADD.FTZ R57, R57, R86 ;  /* 0x0000005639398221 */ /* 0x002fe20000010000 */
[----:B------:R-:W0:Y:S01]  /*8f30*/  SHFL.DOWN PT, R115, R58, 0x4, 0x1f ;  /* 0x08801f003a737f89 */ /* 0x000e2200000e0000 */
[----:B------:R-:W-:Y:S01]  /*8f40*/  FFMA.FTZ R67, R170, UR30, R67 ;  /* 0x0000001eaa437c23 */ /* 0x000fe20008010043 */
[----:B------:R-:W-:Y:S01]  /*8f50*/  FMUL.FTZ R64, R169, UR31 ;  /* 0x0000001fa9407c20 */ /* 0x000fe20008410000 */
[----:B------:R-:W-:Y:S01]  /*8f60*/  FFMA.FTZ R224, R224, R85, R209 ;  /* 0x00000055e0e07223 */ /* 0x000fe200000100d1 */
[----:B------:R-:W1:Y:S01]  /*8f70*/  SHFL.DOWN PT, R82, R57, 0x4, 0x1f ;  /* 0x08801f0039527f89 */ /* 0x000e6200000e0000 */
[----:B--2---:R-:W-:Y:S01]  /*8f80*/  @!P0 FADD.FTZ R59, R59, R118 ;  /* 0x000000763b3b8221 */ /* 0x004fe20000010000 */
[----:B------:R-:W-:Y:S01]  /*8f90*/  FFMA.FTZ R67, R80, R67, R83 ;  /* 0x0000004350437223 */ /* 0x000fe20000010053 */
[----:B------:R-:W-:Y:S01]  /*8fa0*/  FADD.FTZ R26, R81, R26 ;  /* 0x0000001a511a7221 */ /* 0x000fe20000010000 */
[----:B------:R-:W-:Y:S01]  /*8fb0*/  FFMA.FTZ R71, R185, UR30, -R64 ;  /* 0x0000001eb9477c23 */ /* 0x000fe20008010840 */
[----:B---3--:R-:W-:Y:S01]  /*8fc0*/  @!P0 FADD.FTZ R56, R56, R87 ;  /* 0x0000005738388221 */ /* 0x008fe20000010000 */
[----:B------:R-:W2:Y:S01]  /*8fd0*/  SHFL.DOWN PT, R84, R59, 0x4, 0x1f ;  /* 0x08801f003b547f89 */ /* 0x000ea200000e0000 */
[----:B------:R-:W-:Y:S01]  /*8fe0*/  ISETP.GT.AND P0, PT, R111, 0x1b, PT ;  /* 0x0000001b6f00780c */ /* 0x000fe20003f04270 */
[----:B------:R-:W-:Y:S01]  /*8ff0*/  FFMA.FTZ R81, R122, R170, R67 ;  /* 0x000000aa7a517223 */ /* 0x000fe20000010043 */
[----:B------:R-:W-:Y:S01]  /*9000*/  FMUL.FTZ R64, R185, UR31 ;  /* 0x0000001fb9407c20 */ /* 0x000fe20008410000 */
[----:B------:R-:W3:Y:S01]  /*9010*/  SHFL.DOWN PT, R87, R56, 0x4, 0x1f ;  /* 0x08801f0038577f89 */ /* 0x000ee200000e0000 */
[----:B------:R-:W-:Y:S01]  /*9020*/  FMUL.FTZ R67, R168, UR31 ;  /* 0x0000001fa8437c20 */ /* 0x000fe20008410000 */
[----:B------:R-:W-:Y:S01]  /*9030*/  FADD.FTZ R28, R69, R28 ;  /* 0x0000001c451c7221 */ /* 0x000fe20000010000 */
[----:B------:R-:W-:Y:S01]  /*9040*/  FFMA.FTZ R69, R169, UR30, R64 ;  /* 0x0000001ea9457c23 */ /* 0x000fe20008010040 */
[----:B------:R-:W-:Y:S01]  /*9050*/  FFMA.FTZ R227, R227, R70, R206 ;  /* 0x00000046e3e37223 */ /* 0x000fe200000100ce */
[C---:B------:R-:W-:Y:S01]  /*9060*/  FFMA.FTZ R64, R184.reuse, UR30, -R67 ;  /* 0x0000001eb8407c23 */ /* 0x040fe20008010843 */
[----:B------:R-:W-:Y:S01]  /*9070*/  FMUL.FTZ R67, R184, UR31 ;  /* 0x0000001fb8437c20 */ /* 0x000fe20008410000 */
[----:B------:R-:W-:Y:S01]  /*9080*/  FMUL.FTZ R71, R210, R71 ;  /* 0x00000047d2477220 */ /* 0x000fe20000410000 */
[----:B------:R-:W-:Y:S01]  /*9090*/  FADD.FTZ R44, R81, R44 ;  /* 0x0000002c512c7221 */ /* 0x000fe20000010000 */
[----:B------:R-:W-:Y:S01]  /*90a0*/  FMUL.FTZ R80, R211, R64 ;  /* 0x00000040d3507220 */ /* 0x000fe20000410000 */
[----:B0-----:R-:W-:Y:S01]  /*90b0*/  @!P0 FADD.FTZ R58, R58, R115 ;  /* 0x000000733a3a8221 */ /* 0x001fe20000010000 */
[----:B------:R-:W-:Y:S01]  /*90c0*/  FFMA.FTZ R70, R168, UR30, R67 ;  /* 0x0000001ea8467c23 */ /* 0x000fe20008010043 */
[----:B------:R-:W-:Y:S01]  /*90d0*/  FMUL.FTZ R64, R167, UR31 ;  /* 0x0000001fa7407c20 */ /* 0x000fe20008410000 */
[----:B------:R-:W-:Y:S01]  /*90e0*/  FFMA.FTZ R216, R216, R69, R71 ;  /* 0x00000045d8d87223 */ /* 0x000fe20000010047 */
[----:B-1----:R-:W-:Y:S01]  /*90f0*/  @!P0 FADD.FTZ R57, R57, R82 ;  /* 0x0000005239398221 */ /* 0x002fe20000010000 */
[----:B------:R-:W0:Y:S01]  /*9100*/  SHFL.DOWN PT, R85, R58, 0x8, 0x1f ;  /* 0x09001f003a557f89 */ /* 0x000e2200000e0000 */
[----:B------:R-:W-:Y:S01]  /*9110*/  FFMA.FTZ R67, R183, UR30, -R64 ;  /* 0x0000001eb7437c23 */ /* 0x000fe20008010840 */
[----:B------:R-:W-:Y:S01]  /*9120*/  FFMA.FTZ R221, R221, R70, R80 ;  /* 0x00000046dddd7223 */ /* 0x000fe20000010050 */
[----:B------:R-:W-:Y:S01]  /*9130*/  FMUL.FTZ R64, R183, UR31 ;  /* 0x0000001fb7407c20 */ /* 0x000fe20008410000 */
[----:B------:R-:W1:Y:S01]  /*9140*/  SHFL.DOWN PT, R82, R57, 0x8, 0x1f ;  /* 0x09001f0039527f89 */ /* 0x000e6200000e0000 */
[----:B--2---:R-:W-:Y:S01]  /*9150*/  @!P0 FADD.FTZ R59, R59, R84 ;  /* 0x000000543b3b8221 */ /* 0x004fe20000010000 */
[----:B------:R-:W-:Y:S01]  /*9160*/  FMUL.FTZ R71, R212, R67 ;  /* 0x00000043d4477220 */ /* 0x000fe20000410000 */
[----:B------:R-:W-:Y:S01]  /*9170*/  FMUL.FTZ R67, R166, UR31 ;  /* 0x0000001fa6437c20 */ /* 0x000fe20008410000 */
[----:B------:R-:W-:Y:S01]  /*9180*/  FFMA.FTZ R69, R167, UR30, R64 ;  /* 0x0000001ea7457c23 */ /* 0x000fe20008010040 */
[----:B---3--:R-:W-:Y:S01]  /*9190*/  @!P0 FADD.FTZ R56, R56, R87 ;  /* 0x0000005738388221 */ /* 0x008fe20000010000 */
[----:B------:R-:W2:Y:S01]  /*91a0*/  SHFL.DOWN PT, R84, R59, 0x8, 0x1f ;  /* 0x09001f003b547f89 */ /* 0x000ea200000e0000 */
[----:B------:R-:W-:Y:S01]  /*91b0*/  ISETP.GT.AND P0, PT, R111, 0x17, PT ;  /* 0x000000176f00780c */ /* 0x000fe20003f04270 */
[C---:B------:R-:W-:Y:S01]  /*91c0*/  FFMA.FTZ R64, R182.reuse, UR30, -R67 ;  /* 0x0000001eb6407c23 */ /* 0x040fe20008010843 */
[----:B------:R-:W-:Y:S01]  /*91d0*/  FMUL.FTZ R67, R182, UR31 ;  /* 0x0000001fb6437c20 */ /* 0x000fe20008410000 */
[----:B------:R-:W3:Y:S01]  /*91e0*/  SHFL.DOWN PT, R83, R56, 0x8, 0x1f ;  /* 0x09001f0038537f89 */ /* 0x000ee200000e0000 */
[----:B------:R-:W-:Y:S01]  /*91f0*/  FADD.FTZ R29, R68, R29 ;  /* 0x0000001d441d7221 */ /* 0x000fe20000010000 */
[----:B------:R-:W-:Y:S01]  /*9200*/  FMUL.FTZ R68, R213, R64 ;  /* 0x00000040d5447220 */ /* 0x000fe20000410000 */
[----:B------:R-:W-:Y:S01]  /*9210*/  FFMA.FTZ R64, R166, UR30, R67 ;  /* 0x0000001ea6407c23 */ /* 0x000fe20008010043 */
[----:B------:R-:W-:Y:S01]  /*9220*/  FADD.FTZ R32, R63, R32 ;  /* 0x000000203f207221 */ /* 0x000fe20000010000 */
[----:B------:R-:W-:Y:S01]  /*9230*/  FMUL.FTZ R63, R164, UR31 ;  /* 0x0000001fa43f7c20 */ /* 0x000fe20008410000 */
[----:B------:R-:W-:Y:S01]  /*9240*/  FADD.FTZ R30, R65, R30 ;  /* 0x0000001e411e7221 */ /* 0x000fe20000010000 */
[----:B------:R-:W-:Y:S01]  /*9250*/  FFMA.FTZ R223, R223, R64, R68 ;  /* 0x00000040dfdf7223 */ /* 0x000fe20000010044 */
[----:B------:R-:W-:Y:S01]  /*9260*/  FMUL.FTZ R64, R165, UR31 ;  /* 0x0000001fa5407c20 */ /* 0x000fe20008410000 */
[----:B------:R-:W-:Y:S01]  /*9270*/  FADD.FTZ R31, R66, R31 ;  /* 0x0000001f421f7221 */ /* 0x000fe20000010000 */
[----:B0-----:R-:W-:Y:S01]  /*9280*/  @!P0 FADD.FTZ R58, R58, R85 ;  /* 0x000000553a3a8221 */ /* 0x001fe20000010000 */
[C---:B------:R-:W-:Y:S01]  /*9290*/  FFMA.FTZ R66, R180.reuse, UR30, -R63 ;  /* 0x0000001eb4427c23 */ /* 0x040fe2000801083f */
[----:B------:R-:W-:Y:S01]  /*92a0*/  FFMA.FTZ R65, R181, UR30, -R64 ;  /* 0x0000001eb5417c23 */ /* 0x000fe20008010840 */
[----:B------:R-:W-:Y:S01]  /*92b0*/  FMUL.FTZ R64, R195, UR31 ;  /* 0x0000001fc3407c20 */ /* 0x000fe20008410000 */
[----:B-1----:R-:W-:Y:S01]  /*92c0*/  @!P0 FADD.FTZ R57, R57, R82 ;  /* 0x0000005239398221 */ /* 0x002fe20000010000 */
[----:B------:R-:W-:Y:S01]  /*92d0*/  FMUL.FTZ R68, R181, UR31 ;  /* 0x0000001fb5447c20 */ /* 0x000fe20008410000 */
[----:B------:R-:W-:Y:S01]  /*92e0*/  FMUL.FTZ R63, R180, UR31 ;  /* 0x0000001fb43f7c20 */ /* 0x000fe20008410000 */
[----:B------:R-:W-:Y:S01]  /*92f0*/  FMUL.FTZ R67, R214, R65 ;  /* 0x00000041d6437220 */ /* 0x000fe20000410000 */
[----:B------:R-:W-:Y:S01]  /*9300*/  FFMA.FTZ R218, R218, R69, R71 ;  /* 0x00000045dada7223 */ /* 0x000fe20000010047 */
[----:B------:R-:W0:Y:S01]  /*9310*/  SHFL.DOWN PT, R70, R57, 0x10, 0x1f ;  /* 0x0a001f0039467f89 */ /* 0x000e2200000e0000 */
[----:B--2---:R-:W-:Y:S01]  /*9320*/  @!P0 FADD.FTZ R59, R59, R84 ;  /* 0x000000543b3b8221 */ /* 0x004fe20000010000 */
[----:B------:R-:W-:Y:S01]  /*9330*/  FFMA.FTZ R65, R165, UR30, R68 ;  /* 0x0000001ea5417c23 */ /* 0x000fe20008010044 */
[----:B------:R-:W-:Y:S01]  /*9340*/  FFMA.FTZ R68, R164, UR30, R63 ;  /* 0x0000001ea4447c23 */ /* 0x000fe2000801003f */
        /* <DEDUP_REMOVED lines=18> */
[----:B------:R-:W-:Y:S01]  /*9470*/  FADD.FTZ R52, R163, R52 ;  /* 0x00000034a3347221 */ /* 0x000fe20000010000 */
[----:B------:R-:W-:Y:S01]  /*9480*/  FADD.FTZ R21, R136, R21 ;  /* 0x0000001588157221 */ /* 0x000fe20000010000 */
[----:B0-----:R-:W-:Y:S01]  /*9490*/  @!P0 FADD.FTZ R57, R57, R70 ;  /* 0x0000004639398221 */ /* 0x001fe20000010000 */
[----:B------:R-:W-:Y:S01]  /*94a0*/  FMUL.FTZ R70, R215, R66 ;  /* 0x00000042d7467220 */ /* 0x000fe20000410000 */
[C---:B------:R-:W-:Y:S01]  /*94b0*/  FFMA.FTZ R66, R179.reuse, UR30, -R64 ;  /* 0x0000001eb3427c23 */ /* 0x040fe20008010840 */
[----:B------:R-:W-:Y:S01]  /*94c0*/  FMUL.FTZ R64, R179, UR31 ;  /* 0x0000001fb3407c20 */ /* 0x000fe20008410000 */
[----:B------:R-:W-:Y:S01]  /*94d0*/  FADD.FTZ R51, R132, R51 ;  /* 0x0000003384337221 */ /* 0x000fe20000010000 */
[----:B------:R-:W-:Y:S01]  /*94e0*/  FFMA.FTZ R225, R225, R68, R70 ;  /* 0x00000044e1e17223 */ /* 0x000fe20000010046 */
[----:B------:R-:W-:Y:S01]  /*94f0*/  FMUL.FTZ R66, R217, R66 ;  /* 0x00000042d9427220 */ /* 0x000fe20000410000 */
[----:B------:R-:W-:Y:S01]  /*9500*/  FFMA.FTZ R64, R195, UR30, R64 ;  /* 0x0000001ec3407c23 */ /* 0x000fe20008010040 */
[----:B-1----:R-:W-:Y:S01]  /*9510*/  @!P0 FADD.FTZ R59, R59, R80 ;  /* 0x000000503b3b8221 */ /* 0x002fe20000010000 */
[----:B------:R-:W-:Y:S01]  /*9520*/  FFMA.FTZ R225, R128, R164, R225 ;  /* 0x000000a480e17223 */ /* 0x000fe200000100e1 */
[----:B--2---:R-:W-:Y:S01]  /*9530*/  @!P0 FADD.FTZ R58, R58, R83 ;  /* 0x000000533a3a8221 */ /* 0x004fe20000010000 */
[----:B------:R-:W-:Y:S01]  /*9540*/  FFMA.FTZ R64, R61, R64, R66 ;  /* 0x000000403d407223 */ /* 0x000fe20000010042 */
[----:B------:R-:W-:Y:S01]  /*9550*/  FADD.FTZ R50, R203, R50 ;  /* 0x00000032cb327221 */ /* 0x000fe20000010000 */
[----:B------:R-:W-:Y:S01]  /*9560*/  FADD.FTZ R49, R228, R49 ;  /* 0x00000031e4317221 */ /* 0x000fe20000010000 */
[----:B---3--:R-:W-:Y:S01]  /*9570*/  @!P0 FADD.FTZ R56, R56, R81 ;  /* 0x0000005138388221 */ /* 0x008fe20000010000 */
[----:B------:R-:W-:Y:S01]  /*9580*/  FFMA.FTZ R64, R127, R195, R64 ;  /* 0x000000c37f407223 */ /* 0x000fe20000010040 */
[----:B------:R-:W-:Y:S01]  /*9590*/  FADD.FTZ R48, R229, R48 ;  /* 0x00000030e5307221 */ /* 0x000fe20000010000 */
[----:B------:R-:W-:Y:S01]  /*95a0*/  FADD.FTZ R45, R226, R45 ;  /* 0x0000002de22d7221 */ /* 0x000fe20000010000 */
        /* <DEDUP_REMOVED lines=43> */
.L_x_3492:
[----:B------:R-:W-:Y:S05]  /*9860*/  BSYNC B0 ;  /* 0x0000000000007941 */ /* 0x000fea0003800000 */
.L_x_3491:
[----:B------:R-:W-:-:S04]  /*9870*/  IADD3 R2, R2, 0x1, RZ ;  /* 0x0000000102027810 */ /* 0x000fc80007ffe0ff */
[----:B------:R-:W-:-:S13]  /*9880*/  ISETP.GE.AND P0, PT, R2, UR33, PT ;  /* 0x0000002102007c0c */ /* 0x000fda000bf06270 */
[----:B------:R-:W-:Y:S05]  /*9890*/  @!P0 BRA `(.L_x_3493) ;  /* 0xffffff9c00388947 */ /* 0x000fea000383ffff */
.L_x_3462:
[----:B------:R-:W-:Y:S01]  /*98a0*/  BAR.SYNC.DEFER_BLOCKING 0x0 ;  /* 0x0000000000007b1d */ /* 0x000fe20000010000 */
[C---:B01----:R-:W-:Y:S02]  /*98b0*/  LOP3.LUT R57, R100.reuse, 0x1f, R102, 0xf8, !PT ;  /* 0x0000001f64397812 */ /* 0x043fe400078ef866 */
[----:B------:R-:W-:Y:S02]  /*98c0*/  MOV R2, 0x10 ;  /* 0x0000001000027802 */ /* 0x000fe40000000f00 */
[----:B------:R-:W-:-:S03]  /*98d0*/  IADD3 R4, R100, R111, RZ ;  /* 0x0000006f64047210 */ /* 0x000fc60007ffe0ff */
[----:B------:R-:W0:Y:S01]  /*98e0*/  LDC.64 R54, c[0x0][0x388] ;  /* 0x0000e200ff367b82 */ /* 0x000e220000000a00 */
[----:B------:R-:W-:Y:S01]  /*98f0*/  IADD3 R0, R111, R111, R100 ;  /* 0x0000006f6f007210 */ /* 0x000fe20007ffe064 */
[----:B------:R-:W-:Y:S01]  /*9900*/  IMAD.WIDE R2, R57, R2, UR6 ;  /* 0x0000000639027e25 */ /* 0x000fe2000f8e0202 */
[----:B------:R-:W-:Y:S01]  /*9910*/  IADD3 R58, R101, -0x1, RZ ;  /* 0xffffffff653a7810 */ /* 0x000fe20007ffe0ff */
[----:B------:R-:W-:-:S03]  /*9920*/  ULDC.64 UR8, c[0x0][0x390] ;  /* 0x0000e40000087ab9 */ /* 0x000fc60000000a00 */
[----:B------:R-:W2:Y:S04]  /*9930*/  LDG.E.128 R8, desc[UR12][R2.64] ;  /* 0x0000000c02087981 */ /* 0x000ea8000c1e1d00 */
[----:B------:R-:W3:Y:S01]  /*9940*/  LDG.E.128 R12, desc[UR12][R2.64+0x200] ;  /* 0x0002000c020c7981 */ /* 0x000ee2000c1e1d00 */
[-C--:B------:R-:W-:Y:S01]  /*9950*/  LEA R56, R4, R103.reuse, 0x4 ;  /* 0x0000006704387211 */ /* 0x080fe200078e20ff */
[----:B------:R-:W-:Y:S01]  /*9960*/  IMAD R42, R114, UR8, RZ ;  /* 0x00000008722a7c24 */ /* 0x000fe2000f8e02ff */
[----:B------:R-:W-:Y:S01]  /*9970*/  LEA R0, R0, R103, 0x4 ;  /* 0x0000006700007211 */ /* 0x000fe200078e20ff */
[----:B------:R-:W-:Y:S02]  /*9980*/  UIADD3 UR28, UP1, UR28, -0x1000, URZ ;  /* 0xfffff0001c1c7890 */ /* 0x000fe4000ff3e03f */
[----:B------:R-:W-:Y:S01]  /*9990*/  IMAD R47, R113, UR9, R42 ;  /* 0x00000009712f7c24 */ /* 0x000fe2000f8e022a */
[----:B------:R-:W-:-:S02]  /*99a0*/  UIADD3 UR26, UP2, UR26, -0x1000, URZ ;  /* 0xfffff0001a1a7890 */ /* 0x000fc4000ff5e03f */
[----:B------:R-:W-:Y:S02]  /*99b0*/  UIADD3.X UR29, UR29, -0x1, URZ, UP1, !UPT ;  /* 0xffffffff1d1d7890 */ /* 0x000fe40008ffe43f */
[----:B------:R-:W-:Y:S01]  /*99c0*/  UIADD3.X UR27, UR27, -0x1, URZ, UP2, !UPT ;  /* 0xffffffff1b1b7890 */ /* 0x000fe200097fe43f */
[----:B--2---:R-:W-:Y:S04]  /*99d0*/  STS.128 [R56], R8 ;  /* 0x0000000838007388 */ /* 0x004fe80000000c00 */
[----:B---3--:R-:W-:Y:S01]  /*99e0*/  STS.128 [R56+0x200], R12 ;  /* 0x0002000c38007388 */ /* 0x008fe20000000c00 */
[----:B------:R-:W-:-:S03]  /*99f0*/  NOP ;  /* 0x0000000000007918 */ /* 0x000fc60000000000 */
[----:B------:R-:W1:Y:S04]  /*9a00*/  LDS.128 R4, [R0] ;  /* 0x0000000000047984 */ /* 0x000e680000000c00 */
[----:B------:R2:W3:Y:S01]  /*9a10*/  LDS.128 R8, [R0+0x10] ;  /* 0x0000100000087984 */ /* 0x0004e20000000c00 */
[--C-:B-1----:R-:W-:Y:S02]  /*9a20*/  HADD2.F32 R2, -RZ, R5.reuse.H0_H0 ;  /* 0x20000005ff027230 */ /* 0x102fe40000004100 */
[--C-:B------:R-:W-:Y:S02]  /*9a30*/  HADD2.F32 R16, -RZ, R4.reuse.H0_H0 ;  /* 0x20000004ff107230 */ /* 0x100fe40000004100 */
[----:B------:R-:W-:Y:S02]  /*9a40*/  HADD2.F32 R4, -RZ, R4.H1_H1 ;  /* 0x30000004ff047230 */ /* 0x000fe40000004100 */
[----:B------:R-:W-:Y:S01]  /*9a50*/  FADD.FTZ R2, R2, UR5 ;  /* 0x0000000502027e21 */ /* 0x000fe20008010000 */
[----:B------:R-:W-:-:S02]  /*9a60*/  HADD2.F32 R5, -RZ, R5.H1_H1 ;  /* 0x30000005ff057230 */ /* 0x000fc40000004100 */
[----:B------:R-:W-:Y:S01]  /*9a70*/  FADD.FTZ R16, R16, UR5 ;  /* 0x0000000510107e21 */ /* 0x000fe20008010000 */
[----:B------:R-:W-:Y:S01]  /*9a80*/  FADD.FTZ R3, R4, UR5 ;  /* 0x0000000504037e21 */ /* 0x000fe20008010000 */
[----:B------:R-:W-:Y:S01]  /*9a90*/  BAR.SYNC.DEFER_BLOCKING 0x0 ;  /* 0x0000000000007b1d */ /* 0x000fe20000010000 */
[----:B------:R-:W-:Y:S01]  /*9aa0*/  FSETP.GTU.FTZ.AND P0, PT, R2, 20, PT ;  /* 0x41a000000200780b */ /* 0x000fe20003f1c000 */
[----:B------:R-:W-:Y:S01]  /*9ab0*/  FADD.FTZ R15, R5, UR5 ;  /* 0x00000005050f7e21 */ /* 0x000fe20008010000 */
[----:B------:R-:W-:Y:S02]  /*9ac0*/  FSETP.GTU.FTZ.AND P2, PT, R16, 20, PT ;  /* 0x41a000001000780b */ /* 0x000fe40003f5c000 */
[----:B------:R-:W-:Y:S02]  /*9ad0*/  FSETP.GTU.FTZ.AND P1, PT, R3, 20, PT ;  /* 0x41a000000300780b */ /* 0x000fe40003f3c000 */
[----:B------:R-:W-:-:S07]  /*9ae0*/  FSETP.GTU.FTZ.AND P4, PT, R15, 20, PT ;  /* 0x41a000000f00780b */ /* 0x000fce0003f9c000 */
[----:B------:R-:W-:Y:S01]  /*9af0*/  @!P0 FMUL.FTZ R14, R2, -1.4426950216293334961 ;  /* 0xbfb8aa3b020e8820 */ /* 0x000fe20000410000 */
[----:B------:R-:W-:Y:S01]  /*9b00*/  SHF.L.U32 R2, R58, 0xb, RZ ;  /* 0x0000000b3a027819 */ /* 0x000fe200000006ff */
[----:B------:R-:W-:Y:S01]  /*9b10*/  @!P2 FMUL.FTZ R4, R16, -1.4426950216293334961 ;  /* 0xbfb8aa3b1004a820 */ /* 0x000fe20000410000 */
[----:B0-----:R-:W-:Y:S02]  /*9b20*/  IMAD R16, R54, UR15, RZ ;  /* 0x0000000f36107c24 */ /* 0x001fe4000f8e02ff */
[----:B------:R-:W-:Y:S01]  /*9b30*/  @!P1 FMUL.FTZ R5, R3, -1.4426950216293334961 ;  /* 0xbfb8aa3b03059820 */ /* 0x000fe20000410000 */
[----:B------:R-:W-:Y:S01]  /*9b40*/  SHF.R.S32.HI R3, RZ, 0x1f, R2 ;  /* 0x0000001fff037819 */ /* 0x000fe20000011402 */
[----:B------:R-:W0:Y:S01]  /*9b50*/  @!P2 MUFU.EX2 R12, R4 ;  /* 0x00000004000ca308 */ /* 0x000e220000000800 */
[----:B------:R-:W-:Y:S02]  /*9b60*/  IMAD R17, R55, UR14, R16 ;  /* 0x0000000e37117c24 */ /* 0x000fe4000f8e0210 */
[----:B------:R-:W-:Y:S01]  /*9b70*/  @!P4 FMUL.FTZ R15, R15, -1.4426950216293334961 ;  /* 0xbfb8aa3b0f0fc820 */ /* 0x000fe20000410000 */
[----:B------:R-:W-:-:S02]  /*9b80*/  HADD2.F32 R16, -RZ, R6.H0_H0 ;  /* 0x20000006ff107230 */ /* 0x000fc40000004100 */
[----:B------:R-:W-:Y:S02]  /*9b90*/  HADD2.F32 R6, -RZ, R6.H1_H1 ;  /* 0x30000006ff067230 */ /* 0x000fe40000004100 */
[----:B------:R1:W2:Y:S01]  /*9ba0*/  @!P1 MUFU.EX2 R13, R5 ;  /* 0x00000005000d9308 */ /* 0x0002a20000000800 */
[----:B------:R-:W-:Y:S01]  /*9bb0*/  FADD.FTZ R53, R16, UR5 ;  /* 0x0000000510357e21 */ /* 0x000fe20008010000 */
[--C-:B------:R-:W-:Y:S02]  /*9bc0*/  HADD2.F32 R16, -RZ, R7.reuse.H0_H0 ;  /* 0x20000007ff107230 */ /* 0x100fe40000004100 */
[----:B------:R-:W-:Y:S01]  /*9bd0*/  FADD.FTZ R42, R6, UR5 ;  /* 0x00000005062a7e21 */ /* 0x000fe20008010000 */
[----:B------:R-:W-:Y:S01]  /*9be0*/  HADD2.F32 R7, -RZ, R7.H1_H1 ;  /* 0x30000007ff077230 */ /* 0x000fe20000004100 */
[----:B------:R-:W-:Y:S01]  /*9bf0*/  FSETP.GTU.FTZ.AND P6, PT, R53, 20, PT ;  /* 0x41a000003500780b */ /* 0x000fe20003fdc000 */
[----:B------:R-:W-:Y:S01]  /*9c00*/  FADD.FTZ R16, R16, UR5 ;  /* 0x0000000510107e21 */ /* 0x000fe20008010000 */
[----:B------:R-:W4:Y:S01]  /*9c10*/  @!P0 MUFU.EX2 R14, R14 ;  /* 0x0000000e000e8308 */ /* 0x000f220000000800 */
[----:B-1----:R-:W-:-:S04]  /*9c20*/  IMAD.WIDE.U32 R4, R54, UR14, R2 ;  /* 0x0000000e36047c25 */ /* 0x002fc8000f8e0002 */
[----:B0-----:R-:W-:Y:S01]  /*9c30*/  @!P2 FADD.FTZ R12, R12, 1 ;  /* 0x3f8000000c0ca421 */ /* 0x001fe20000010000 */
[----:B------:R-:W0:Y:S01]  /*9c40*/  LDC.64 R54, c[0x0][0x3e0] ;  /* 0x0000f800ff367b82 */ /* 0x000e220000000a00 */
[----:B------:R-:W-:Y:S02]  /*9c50*/  FSETP.GTU.FTZ.AND P5, PT, R42, 20, PT ;  /* 0x41a000002a00780b */ /* 0x000fe40003fbc000 */
[----:B------:R-:W-:Y:S01]  /*9c60*/  IADD3 R5, R5, R17, RZ ;  /* 0x0000001105057210 */ /* 0x000fe20007ffe0ff */
[----:B------:R1:W5:Y:S01]  /*9c70*/  @!P2 MUFU.RCP R18, R12 ;  /* 0x0000000c0012a308 */ /* 0x0003620000001000 */
[----:B--2---:R-:W-:Y:S01]  /*9c80*/  @!P1 FADD.FTZ R0, R13, 1 ;  /* 0x3f8000000d009421 */ /* 0x004fe20000010000 */
[----:B------:R-:W-:-:S06]  /*9c90*/  @!P6 FMUL.FTZ R6, R53, -1.4426950216293334961 ;  /* 0xbfb8aa3b3506e820 */ /* 0x000fcc0000410000 */
[----:B------:R2:W3:Y:S01]  /*9ca0*/  @!P1 MUFU.RCP R17, R0 ;  /* 0x0000000000119308 */ /* 0x0004e20000001000 */
[----:B-1----:R-:W-:-:S04]  /*9cb0*/  IMAD.WIDE.U32 R12, R113, UR8, R4 ;  /* 0x00000008710c7c25 */ /* 0x002fc8000f8e0004 */
[----:B----4-:R-:W-:Y:S01]  /*9cc0*/  @!P0 FADD.FTZ R14, R14, 1 ;  /* 0x3f8000000e0e8421 */ /* 0x010fe20000010000 */
[----:B------:R-:W-:Y:S01]  /*9cd0*/  ULDC.64 UR8, c[0x0][0x3b0] ;  /* 0x0000ec0000087ab9 */ /* 0x000fe20000000a00 */
[----:B------:R-:W-:Y:S01]  /*9ce0*/  IADD3 R5, R13, R47, RZ ;  /* 0x0000002f0d057210 */ /* 0x000fe20007ffe0ff */
[----:B------:R-:W-:Y:S01]  /*9cf0*/  FADD.FTZ R13, R7, UR5 ;  /* 0x00000005070d7e21 */ /* 0x000fe20008010000 */
[----:B------:R-:W1:Y:S01]  /*9d00*/  @!P6 MUFU.EX2 R6, R6 ;  /* 0x000000060006e308 */ /* 0x000e620000000800 */
[----:B-----5:R-:W-:Y:S01]  /*9d10*/  @!P2 FMUL.FTZ R35, R35, R18 ;  /* 0x000000122323a220 */ /* 0x020fe20000410000 */
[----:B--2---:R-:W-:Y:S01]  /*9d20*/  @!P5 FMUL.FTZ R0, R42, -1.4426950216293334961 ;  /* 0xbfb8aa3b2a00d820 */ /* 0x004fe20000410000 */
[C---:B0-----:R-:W-:Y:S02]  /*9d30*/  LEA R4, P3, R12.reuse, R54, 0x1 ;  /* 0x000000360c047211 */ /* 0x041fe400078608ff */
[----:B------:R-:W-:Y:S02]  /*9d40*/  FSETP.GTU.FTZ.AND P2, PT, R13, 20, PT ;  /* 0x41a000000d00780b */ /* 0x000fe40003f5c000 */
[----:B------:R-:W-:Y:S01]  /*9d50*/  LEA.HI.X R5, R12, R55, R5, 0x1, P3 ;  /* 0x000000370c057211 */ /* 0x000fe200018f0c05 */
[--C-:B---3--:R-:W-:Y:S01]  /*9d60*/  HADD2.F32 R12, -RZ, R8.reuse.H0_H0 ;  /* 0x20000008ff0c7230 */ /* 0x108fe20000004100 */
[----:B------:R-:W0:Y:S01]  /*9d70*/  @!P4 MUFU.EX2 R15, R15 ;  /* 0x0000000f000fc308 */ /* 0x000e220000000800 */
[----:B------:R-:W-:Y:S01]  /*9d80*/  FSETP.GTU.FTZ.AND P3, PT, R16, 20, PT ;  /* 0x41a000001000780b */ /* 0x000fe20003f7c000 */
[----:B------:R-:W-:Y:S01]  /*9d90*/  @!P1 FMUL.FTZ R36, R36, R17 ;  /* 0x0000001124249220 */ /* 0x000fe20000410000 */
[----:B------:R-:W-:-:S02]  /*9da0*/  HADD2.F32 R8, -RZ, R8.H1_H1 ;  /* 0x30000008ff087230 */ /* 0x000fc40000004100 */
[----:B------:R-:W-:Y:S01]  /*9db0*/  FADD.FTZ R12, R12, UR5 ;  /* 0x000000050c0c7e21 */ /* 0x000fe20008010000 */
[----:B------:R-:W-:Y:S01]  /*9dc0*/  IMAD.WIDE R4, R57, 0x10, R4 ;  /* 0x0000001039047825 */ /* 0x000fe200078e0204 */
[----:B------:R-:W2:Y:S01]  /*9dd0*/  LDC.64 R54, c[0x0][0x3a8] ;  /* 0x0000ea00ff367b82 */ /* 0x000ea20000000a00 */
[----:B------:R-:W3:Y:S02]  /*9de0*/  @!P0 MUFU.RCP R14, R14 ;  /* 0x0000000e000e8308 */ /* 0x000ee40000001000 */
[----:B------:R-:W-:Y:S01]  /*9df0*/  FSETP.GTU.FTZ.AND P1, PT, R12, 20, PT ;  /* 0x41a000000c00780b */ /* 0x000fe20003f3c000 */
[----:B------:R-:W-:Y:S01]  /*9e00*/  FADD.FTZ R17, R8, UR5 ;  /* 0x0000000508117e21 */ /* 0x000fe20008010000 */
[----:B------:R-:W-:Y:S01]  /*9e10*/  @!P2 FMUL.FTZ R8, R13, -1.4426950216293334961 ;  /* 0xbfb8aa3b0d08a820 */ /* 0x000fe20000410000 */
[----:B-1----:R-:W-:Y:S01]  /*9e20*/  @!P6 FADD.FTZ R6, R6, 1 ;  /* 0x3f8000000606e421 */ /* 0x002fe20000010000 */
[----:B------:R-:W-:Y:S02]  /*9e30*/  @!P3 FMUL.FTZ R7, R16, -1.4426950216293334961 ;  /* 0xbfb8aa3b1007b820 */ /* 0x000fe40000410000 */
[----:B------:R-:W1:Y:S01]  /*9e40*/  @!P5 MUFU.EX2 R0, R0 ;  /* 0x000000000000d308 */ /* 0x000e620000000800 */
[----:B0-----:R-:W-:-:S06]  /*9e50*/  @!P4 FADD.FTZ R15, R15, 1 ;  /* 0x3f8000000f0fc421 */ /* 0x001fcc0000010000 */
[----:B------:R-:W-:Y:S01]  /*9e60*/  @!P1 FMUL.FTZ R12, R12, -1.4426950216293334961 ;  /* 0xbfb8aa3b0c0c9820 */ /* 0x000fe20000410000 */
[----:B------:R-:W0:Y:S01]  /*9e70*/  @!P2 MUFU.EX2 R8, R8 ;  /* 0x000000080008a308 */ /* 0x000e220000000800 */
[----:B---3--:R-:W-:Y:S01]  /*9e80*/  @!P0 FMUL.FTZ R37, R37, R14 ;  /* 0x0000000e25258220 */ /* 0x008fe20000410000 */
[--C-:B------:R-:W-:Y:S01]  /*9e90*/  HADD2.F32 R14, -RZ, R9.reuse.H0_H0 ;  /* 0x20000009ff0e7230 */ /* 0x100fe20000004100 */
[----:B------:R-:W-:Y:S01]  /*9ea0*/  FSETP.GTU.FTZ.AND P0, PT, R17, 20, PT ;  /* 0x41a000001100780b */ /* 0x000fe20003f1c000 */
[----:B------:R-:W-:Y:S02]  /*9eb0*/  HADD2.F32 R9, -RZ, R9.H1_H1 ;  /* 0x30000009ff097230 */ /* 0x000fe40000004100 */
[----:B--2---:R-:W-:-:S04]  /*9ec0*/  IMAD.WIDE.U32 R2, R54, UR14, R2 ;  /* 0x0000000e36027c25 */ /* 0x004fc8000f8e0002 */
[----:B------:R-:W-:Y:S01]  /*9ed0*/  FADD.FTZ R14, R14, UR5 ;  /* 0x000000050e0e7e21 */ /* 0x000fe20008010000 */
[----:B------:R-:W2:Y:S01]  /*9ee0*/  @!P3 MUFU.EX2 R7, R7 ;  /* 0x000000070007b308 */ /* 0x000ea20000000800 */
[----:B------:R-:W-:Y:S01]  /*9ef0*/  FADD.FTZ R9, R9, UR5 ;  /* 0x0000000509097e21 */ /* 0x000fe20008010000 */
[----:B-1----:R-:W-:-:S06]  /*9f00*/  @!P5 FADD.FTZ R0, R0, 1 ;  /* 0x3f8000000000d421 */ /* 0x002fcc0000010000 */
[----:B------:R-:W1:Y:S01]  /*9f10*/  @!P1 MUFU.EX2 R12, R12 ;  /* 0x0000000c000c9308 */ /* 0x000e620000000800 */
[----:B0-----:R-:W-:Y:S01]  /*9f20*/  @!P2 FADD.FTZ R8, R8, 1 ;  /* 0x3f8000000808a421 */ /* 0x001fe20000010000 */
[----:B------:R-:W-:-:S06]  /*9f30*/  @!P0 FMUL.FTZ R13, R17, -1.4426950216293334961 ;  /* 0xbfb8aa3b110d8820 */ /* 0x000fcc0000410000 */
[----:B------:R-:W0:Y:S01]  /*9f40*/  @!P6 MUFU.RCP R6, R6 ;  /* 0x000000060006e308 */ /* 0x000e220000001000 */
[----:B--2---:R-:W-:-:S07]  /*9f50*/  @!P3 FADD.FTZ R7, R7, 1 ;  /* 0x3f8000000707b421 */ /* 0x004fce0000010000 */
[----:B------:R-:W2:Y:S01]  /*9f60*/  @!P4 MUFU.RCP R15, R15 ;  /* 0x0000000f000fc308 */ /* 0x000ea20000001000 */
[----:B-1----:R-:W-:-:S07]  /*9f70*/  @!P1 FADD.FTZ R12, R12, 1 ;  /* 0x3f8000000c0c9421 */ /* 0x002fce0000010000 */
[----:B------:R1:W3:Y:S01]  /*9f80*/  @!P3 MUFU.RCP R16, R7 ;  /* 0x000000070010b308 */ /* 0x0002e20000001000 */
[----:B0-----:R-:W-:Y:S01]  /*9f90*/  @!P6 FMUL.FTZ R39, R39, R6 ;  /* 0x000000062727e220 */ /* 0x001fe20000410000 */
[----:B------:R-:W-:-:S06]  /*9fa0*/  FSETP.GTU.FTZ.AND P6, PT, R9, 20, PT ;  /* 0x41a000000900780b */ /* 0x000fcc0003fdc000 */
[----:B------:R-:W0:Y:S01]  /*9fb0*/  @!P1 MUFU.RCP R12, R12 ;  /* 0x0000000c000c9308 */ /* 0x000e220000001000 */
[----:B--2---:R-:W-:Y:S01]  /*9fc0*/  @!P4 FMUL.FTZ R38, R38, R15 ;  /* 0x0000000f2626c220 */ /* 0x004fe20000410000 */
[--C-:B-1----:R-:W-:Y:S01]  /*9fd0*/  HADD2.F32 R7, -RZ, R11.reuse.H0_H0 ;  /* 0x2000000bff077230 */ /* 0x102fe20000004100 */
[----:B------:R-:W-:Y:S01]  /*9fe0*/  FSETP.GTU.FTZ.AND P4, PT, R14, 20, PT ;  /* 0x41a000000e00780b */ /* 0x000fe20003f9c000 */
[----:B------:R-:W-:-:S03]  /*9ff0*/  HADD2.F32 R11, -RZ, R11.H1_H1 ;  /* 0x3000000bff0b7230 */ /* 0x000fc60000004100 */
[----:B------:R-:W-:Y:S01]  /*a000*/  @!P6 FMUL.FTZ R6, R9, -1.4426950216293334961 ;  /* 0xbfb8aa3b0906e820 */ /* 0x000fe20000410000 */
[----:B------:R-:W1:Y:S01]  /*a010*/  @!P2 MUFU.RCP R15, R8 ;  /* 0x00000008000fa308 */ /* 0x000e620000001000 */
[----:B------:R-:W-:Y:S01]  /*a020*/  FADD.FTZ R9, R7, UR5 ;  /* 0x0000000507097e21 */ /* 0x000fe20008010000 */
[----:B------:R-:W-:Y:S01]  /*a030*/  FADD.FTZ R11, R11, UR5 ;  /* 0x000000050b0b7e21 */ /* 0x000fe20008010000 */
[----:B---3--:R-:W-:Y:S01]  /*a040*/  @!P3 FMUL.FTZ R41, R41, R16 ;  /* 0x000000102929b220 */ /* 0x008fe20000410000 */
[----:B------:R-:W-:-:S04]  /*a050*/  LEA R16, R111, R100, 0x1 ;  /* 0x000000646f107211 */ /* 0x000fc800078e08ff */
[----:B------:R2:W3:Y:S01]  /*a060*/  @!P5 MUFU.RCP R17, R0 ;  /* 0x000000000011d308 */ /* 0x0004e20000001000 */
[----:B0-----:R-:W-:Y:S01]  /*a070*/  @!P1 FMUL.FTZ R43, R43, R12 ;  /* 0x0000000c2b2b9220 */ /* 0x001fe20000410000 */
[----:B------:R-:W-:Y:S02]  /*a080*/  FSETP.GTU.FTZ.AND P1, PT, R11, 20, PT ;  /* 0x41a000000b00780b */ /* 0x000fe40003f3c000 */
[----:B------:R-:W-:-:S04]  /*a090*/  LEA R16, R16, R103, 0x4 ;  /* 0x0000006710107211 */ /* 0x000fc800078e20ff */
[----:B------:R-:W0:Y:S01]  /*a0a0*/  @!P0 MUFU.EX2 R13, R13 ;  /* 0x0000000d000d8308 */ /* 0x000e220000000800 */
[--C-:B--2---:R-:W-:Y:S02]  /*a0b0*/  HADD2.F32 R0, -RZ, R10.reuse.H0_H0 ;  /* 0x2000000aff007230 */ /* 0x104fe40000004100 */
[----:B-1----:R-:W-:Y:S01]  /*a0c0*/  @!P2 FMUL.FTZ R44, R44, R15 ;  /* 0x0000000f2c2ca220 */ /* 0x002fe20000410000 */
[----:B------:R-:W-:Y:S01]  /*a0d0*/  HADD2.F32 R10, -RZ, R10.H1_H1 ;  /* 0x3000000aff0a7230 */ /* 0x000fe20000004100 */
[----:B------:R-:W-:Y:S01]  /*a0e0*/  FSETP.GTU.FTZ.AND P2, PT, R9, 20, PT ;  /* 0x41a000000900780b */ /* 0x000fe20003f5c000 */
[----:B------:R-:W-:Y:S01]  /*a0f0*/  FADD.FTZ R18, R0, UR5 ;  /* 0x0000000500127e21 */ /* 0x000fe20008010000 */
[----:B------:R-:W-:Y:S02]  /*a100*/  @!P4 FMUL.FTZ R0, R14, -1.4426950216293334961 ;  /* 0xbfb8aa3b0e00c820 */ /* 0x000fe40000410000 */
[----:B------:R-:W-:Y:S01]  /*a110*/  FADD.FTZ R10, R10, UR5 ;  /* 0x000000050a0a7e21 */ /* 0x000fe20008010000 */
[----:B------:R-:W-:Y:S01]  /*a120*/  @!P1 FMUL.FTZ R15, R11, -1.4426950216293334961 ;  /* 0xbfb8aa3b0b0f9820 */ /* 0x000fe20000410000 */
[----:B------:R-:W-:Y:S01]  /*a130*/  F2FP.F16.F32.PACK_AB R11, R27, R28 ;  /* 0x0000001c1b0b723e */ /* 0x000fe200000000ff */
[----:B---3--:R-:W-:Y:S01]  /*a140*/  @!P5 FMUL.FTZ R40, R40, R17 ;  /* 0x000000112828d220 */ /* 0x008fe20000410000 */
[----:B------:R-:W-:Y:S01]  /*a150*/  F2FP.F16.F32.PACK_AB R28, R25, R26 ;  /* 0x0000001a191c723e */ /* 0x000fe200000000ff */
[----:B------:R-:W1:Y:S01]  /*a160*/  @!P4 MUFU.EX2 R0, R0 ;  /* 0x000000000000c308 */ /* 0x000e620000000800 */
[----:B------:R-:W-:-:S02]  /*a170*/  FSETP.GTU.FTZ.AND P3, PT, R10, 20, PT ;  /* 0x41a000000a00780b */ /* 0x000fc40003f7c000 */
[----:B------:R-:W-:Y:S01]  /*a180*/  FSETP.GTU.FTZ.AND P5, PT, R18, 20, PT ;  /* 0x41a000001200780b */ /* 0x000fe20003fbc000 */
[----:B------:R-:W-:Y:S01]  /*a190*/  @!P2 FMUL.FTZ R9, R9, -1.4426950216293334961 ;  /* 0xbfb8aa3b0909a820 */ /* 0x000fe20000410000 */
[----:B0-----:R-:W-:-:S03]  /*a1a0*/  @!P0 FADD.FTZ R13, R13, 1 ;  /* 0x3f8000000d0d8421 */ /* 0x001fc60000010000 */
[----:B------:R0:W2:Y:S06]  /*a1b0*/  @!P2 MUFU.EX2 R14, R9 ;  /* 0x00000009000ea308 */ /* 0x0000ac0000000800 */
[----:B------:R-:W-:Y:S01]  /*a1c0*/  @!P3 FMUL.FTZ R8, R10, -1.4426950216293334961 ;  /* 0xbfb8aa3b0a08b820 */ /* 0x000fe20000410000 */
[----:B------:R-:W-:Y:S01]  /*a1d0*/  F2FP.F16.F32.PACK_AB R10, R29, R30 ;  /* 0x0000001e1d0a723e */ /* 0x000fe200000000ff */
[----:B------:R-:W-:Y:S01]  /*a1e0*/  @!P5 FMUL.FTZ R7, R18, -1.4426950216293334961 ;  /* 0xbfb8aa3b1207d820 */ /* 0x000fe20000410000 */
[----:B0-----:R-:W-:Y:S01]  /*a1f0*/  F2FP.F16.F32.PACK_AB R9, R31, R32 ;  /* 0x000000201f09723e */ /* 0x001fe200000000ff */
[----:B------:R0:W3:Y:S01]  /*a200*/  @!P3 MUFU.EX2 R12, R8 ;  /* 0x00000008000cb308 */ /* 0x0000e20000000800 */
[----:B------:R-:W-:Y:S01]  /*a210*/  F2FP.F16.F32.PACK_AB R31, R19, R20 ;  /* 0x00000014131f723e */ /* 0x000fe200000000ff */
[----:B-1----:R-:W-:Y:S01]  /*a220*/  @!P4 FADD.FTZ R0, R0, 1 ;  /* 0x3f8000000000c421 */ /* 0x002fe20000010000 */
[----:B------:R-:W-:-:S02]  /*a230*/  F2FP.F16.F32.PACK_AB R30, R21, R22 ;  /* 0x00000016151e723e */ /* 0x000fc400000000ff */
[----:B------:R-:W-:Y:S01]  /*a240*/  F2FP.F16.F32.PACK_AB R29, R23, R24 ;  /* 0x00000018171d723e */ /* 0x000fe200000000ff */
[----:B--2---:R-:W-:Y:S02]  /*a250*/  @!P2 FADD.FTZ R14, R14, 1 ;  /* 0x3f8000000e0ea421 */ /* 0x004fe40000010000 */
[----:B------:R-:W1:Y:S01]  /*a260*/  @!P1 MUFU.EX2 R15, R15 ;  /* 0x0000000f000f9308 */ /* 0x000e620000000800 */
[----:B0-----:R-:W-:Y:S01]  /*a270*/  F2FP.F16.F32.PACK_AB R8, R33, R34 ;  /* 0x000000222108723e */ /* 0x001fe200000000ff */
[----:B------:R-:W-:Y:S04]  /*a280*/  STS.128 [R16+0x10], R28 ;  /* 0x0000101c10007388 */ /* 0x000fe80000000c00 */
[----:B------:R0:W-:Y:S01]  /*a290*/  STS.128 [R16], R8 ;  /* 0x0000000810007388 */ /* 0x0001e20000000c00 */
[----:B------:R-:W-:-:S03]  /*a2a0*/  NOP ;  /* 0x0000000000007918 */ /* 0x000fc60000000000 */
[----:B------:R-:W2:Y:S01]  /*a2b0*/  LDS.128 R20, [R56] ;  /* 0x0000000038147984 */ /* 0x000ea20000000c00 */
[----:B------:R-:W4:Y:S01]  /*a2c0*/  @!P6 MUFU.EX2 R6, R6 ;  /* 0x000000060006e308 */ /* 0x000f220000000800 */
[----:B---3--:R-:W-:Y:S02]  /*a2d0*/  @!P3 FADD.FTZ R12, R12, 1 ;  /* 0x3f8000000c0cb421 */ /* 0x008fe40000010000 */
[----:B------:R-:W3:Y:S01]  /*a2e0*/  LDS.128 R24, [R56+0x200] ;  /* 0x0002000038187984 */ /* 0x000ee20000000c00 */
[----:B-1----:R-:W-:-:S04]  /*a2f0*/  @!P1 FADD.FTZ R15, R15, 1 ;  /* 0x3f8000000f0f9421 */ /* 0x002fc80000010000 */
[----:B------:R-:W1:Y:S01]  /*a300*/  @!P5 MUFU.EX2 R7, R7 ;  /* 0x000000070007d308 */ /* 0x000e620000000800 */
[----:B0-----:R-:W-:Y:S02]  /*a310*/  F2FP.F16.F32.PACK_AB R8, R36, R35 ;  /* 0x000000232408723e */ /* 0x001fe400000000ff */
[----:B------:R-:W-:Y:S02]  /*a320*/  F2FP.F16.F32.PACK_AB R11, R44, R41 ;  /* 0x000000292c0b723e */ /* 0x000fe400000000ff */
[----:B------:R-:W-:Y:S02]  /*a330*/  F2FP.F16.F32.PACK_AB R10, R40, R39 ;  /* 0x00000027280a723e */ /* 0x000fe400000000ff */
[----:B------:R-:W-:Y:S01]  /*a340*/  F2FP.F16.F32.PACK_AB R9, R38, R37 ;  /* 0x000000252609723e */ /* 0x000fe200000000ff */
[----:B------:R-:W0:Y:S01]  /*a350*/  @!P0 MUFU.RCP R13, R13 ;  /* 0x0000000d000d8308 */ /* 0x000e220000001000 */
[----:B----4-:R-:W-:-:S07]  /*a360*/  @!P6 FADD.FTZ R6, R6, 1 ;  /* 0x3f8000000606e421 */ /* 0x010fce0000010000 */
[----:B------:R-:W4:Y:S01]  /*a370*/  @!P4 MUFU.RCP R0, R0 ;  /* 0x000000000000c308 */ /* 0x000f220000001000 */
[----:B-1----:R-:W-:-:S07]  /*a380*/  @!P5 FADD.FTZ R7, R7, 1 ;  /* 0x3f8000000707d421 */ /* 0x002fce0000010000 */
[----:B------:R1:W5:Y:S01]  /*a390*/  @!P6 MUFU.RCP R17, R6 ;  /* 0x000000060011e308 */ /* 0x0003620000001000 */
[----:B0-----:R-:W-:Y:S01]  /*a3a0*/  @!P0 FMUL.FTZ R46, R46, R13 ;  /* 0x0000000d2e2e8220 */ /* 0x001fe20000410000 */
[----:B--2---:R-:W-:Y:S06]  /*a3b0*/  STG.E.128 desc[UR12][R4.64], R20 ;  /* 0x0000001404007986 */ /* 0x004fec000c101d0c */
[----:B------:R0:W2:Y:S01]  /*a3c0*/  @!P5 MUFU.RCP R18, R7 ;  /* 0x000000070012d308 */ /* 0x0000a20000001000 */
[----:B----4-:R-:W-:Y:S01]  /*a3d0*/  @!P4 FMUL.FTZ R45, R45, R0 ;  /* 0x000000002d2dc220 */ /* 0x010fe20000410000 */
[----:B-1----:R-:W-:Y:S01]  /*a3e0*/  IMAD R6, R54, UR15, RZ ;  /* 0x0000000f36067c24 */ /* 0x002fe2000f8e02ff */
[----:B---3--:R1:W-:Y:S01]  /*a3f0*/  STG.E.128 desc[UR12][R4.64+0x200], R24 ;  /* 0x0002001804007986 */ /* 0x0083e2000c101d0c */
[----:B------:R-:W-:Y:S01]  /*a400*/  BAR.SYNC.DEFER_BLOCKING 0x0 ;  /* 0x0000000000007b1d */ /* 0x000fe20000010000 */
[----:B-----5:R-:W-:Y:S01]  /*a410*/  @!P6 FMUL.FTZ R48, R48, R17 ;  /* 0x000000113030e220 */ /* 0x020fe20000410000 */
[----:B0-----:R-:W-:-:S04]  /*a420*/  FADD.FTZ R7, R35, R110 ;  /* 0x0000006e23077221 */ /* 0x001fc80000010000 */
[----:B------:R0:W3:Y:S01]  /*a430*/  @!P3 MUFU.RCP R19, R12 ;  /* 0x0000000c0013b308 */ /* 0x0000e20000001000 */
[----:B------:R-:W-:Y:S01]  /*a440*/  F2FP.F16.F32.PACK_AB R13, R48, R45 ;  /* 0x0000002d300d723e */ /* 0x000fe200000000ff */
[----:B------:R-:W-:Y:S01]  /*a450*/  FADD.FTZ R0, R7, R36 ;  /* 0x0000002407007221 */ /* 0x000fe20000010000 */
[----:B------:R-:W-:Y:S02]  /*a460*/  IMAD R7, R55, UR14, R6 ;  /* 0x0000000e37077c24 */ /* 0x000fe4000f8e0206 */
[----:B--2---:R-:W-:Y:S01]  /*a470*/  @!P5 FMUL.FTZ R49, R49, R18 ;  /* 0x000000123131d220 */ /* 0x004fe20000410000 */
[----:B------:R-:W-:Y:S01]  /*a480*/  FADD.FTZ R37, R0, R37 ;  /* 0x0000002500257221 */ /* 0x000fe20000010000 */
[----:B------:R-:W-:Y:S01]  /*a490*/  IMAD R0, R114, UR8, RZ ;  /* 0x0000000872007c24 */ /* 0x000fe2000f8e02ff */
[----:B------:R-:W2:Y:S01]  /*a4a0*/  @!P2 MUFU.RCP R14, R14 ;  /* 0x0000000e000ea308 */ /* 0x000ea20000001000 */
[----:B0-----:R-:W-:Y:S01]  /*a4b0*/  F2FP.F16.F32.PACK_AB R12, R46, R43 ;  /* 0x0000002b2e0c723e */ /* 0x001fe200000000ff */
[----:B------:R-:W-:Y:S01]  /*a4c0*/  FADD.FTZ R38, R37, R38 ;  /* 0x0000002625267221 */ /* 0x000fe20000010000 */
[----:B------:R-:W-:Y:S01]  /*a4d0*/  IADD3 R3, R3, R7, RZ ;  /* 0x0000000703037210 */ /* 0x000fe20007ffe0ff */
[----:B-1----:R-:W-:-:S02]  /*a4e0*/  IMAD R5, R113, UR9, R0 ;  /* 0x0000000971057c24 */ /* 0x002fc4000f8e0200 */
[----:B------:R-:W-:Y:S02]  /*a4f0*/  FADD.FTZ R39, R38, R39 ;  /* 0x0000002726277221 */ /* 0x000fe40000010000 */
[----:B------:R-:W0:Y:S01]  /*a500*/  @!P1 MUFU.RCP R15, R15 ;  /* 0x0000000f000f9308 */ /* 0x000e220000001000 */
[----:B---3--:R-:W-:Y:S01]  /*a510*/  @!P3 FMUL.FTZ R50, R50, R19 ;  /* 0x000000133232b220 */ /* 0x008fe20000410000 */
[----:B------:R-:W-:Y:S01]  /*a520*/  STS.128 [R16], R8 ;  /* 0x0000000810007388 */ /* 0x000fe20000000c00 */
[----:B------:R-:W1:Y:S01]  /*a530*/  LDC.64 R18, c[0x0][0x3f0] ;  /* 0x0000fc00ff127b82 */ /* 0x000e620000000a00 */
[----:B------:R-:W-:Y:S01]  /*a540*/  FADD.FTZ R40, R39, R40 ;  /* 0x0000002827287221 */ /* 0x000fe20000010000 */
[----:B------:R-:W-:Y:S01]  /*a550*/  IMAD.WIDE.U32 R2, R113, UR8, R2 ;  /* 0x0000000871027c25 */ /* 0x000fe2000f8e0002 */
[----:B------:R-:W-:-:S03]  /*a560*/  UIADD3 UR8, UP0, UR6, -0x1000, URZ ;  /* 0xfffff00006087890 */ /* 0x000fc6000ff1e03f */
[----:B------:R-:W-:Y:S01]  /*a570*/  FADD.FTZ R41, R40, R41 ;  /* 0x0000002928297221 */ /* 0x000fe20000010000 */
[----:B--2---:R-:W-:Y:S01]  /*a580*/  @!P2 FMUL.FTZ R51, R51, R14 ;  /* 0x0000000e3333a220 */ /* 0x004fe20000410000 */
[----:B------:R-:W-:Y:S01]  /*a590*/  F2FP.F16.F32.PACK_AB R14, R50, R49 ;  /* 0x00000031320e723e */ /* 0x000fe200000000ff */
[----:B------:R-:W-:Y:S01]  /*a5a0*/  UIADD3.X UR9, UR7, -0x1, URZ, UP0, !UPT ;  /* 0xffffffff07097890 */ /* 0x000fe200087fe43f */
[----:B------:R-:W-:Y:S01]  /*a5b0*/  IADD3 R0, R3, R5, RZ ;  /* 0x0000000503007210 */ /* 0x000fe20007ffe0ff */
[----:B------:R-:W-:Y:S01]  /*a5c0*/  FADD.FTZ R44, R41, R44 ;  /* 0x0000002c292c7221 */ /* 0x000fe20000010000 */
[----:B0-----:R-:W-:-:S03]  /*a5d0*/  @!P1 FMUL.FTZ R52, R52, R15 ;  /* 0x0000000f34349220 */ /* 0x001fc60000410000 */
[----:B------:R-:W-:Y:S02]  /*a5e0*/  FADD.FTZ R43, R44, R43 ;  /* 0x0000002b2c2b7221 */ /* 0x000fe40000010000 */
[----:B------:R-:W-:Y:S02]  /*a5f0*/  F2FP.F16.F32.PACK_AB R15, R52, R51 ;  /* 0x00000033340f723e */ /* 0x000fe400000000ff */
[----:B------:R-:W-:-:S03]  /*a600*/  FADD.FTZ R46, R43, R46 ;  /* 0x0000002e2b2e7221 */ /* 0x000fc60000010000 */
[----:B------:R-:W-:Y:S01]  /*a610*/  STS.128 [R16+0x10], R12 ;  /* 0x0000100c10007388 */ /* 0x000fe20000000c00 */
[----:B------:R-:W-:-:S03]  /*a620*/  NOP ;  /* 0x0000000000007918 */ /* 0x000fc60000000000 */
[----:B------:R-:W0:Y:S01]  /*a630*/  LDS.128 R28, [R56] ;  /* 0x00000000381c7984 */ /* 0x000e220000000c00 */
[----:B-1----:R-:W-:Y:S01]  /*a640*/  LEA R4, P0, R2, R18, 0x1 ;  /* 0x0000001202047211 */ /* 0x002fe200078008ff */
[----:B------:R-:W-:Y:S02]  /*a650*/  FADD.FTZ R45, R46, R45 ;  /* 0x0000002d2e2d7221 */ /* 0x000fe40000010000 */
[----:B------:R-:W1:Y:S01]  /*a660*/  LDS.128 R32, [R56+0x200] ;  /* 0x0002000038207984 */ /* 0x000e620000000c00 */
[----:B------:R-:W-:Y:S01]  /*a670*/  LEA.HI.X R5, R2, R19, R0, 0x1, P0 ;  /* 0x0000001302057211 */ /* 0x000fe200000f0c00 */
[----:B------:R-:W-:Y:S01]  /*a680*/  FADD.FTZ R48, R45, R48 ;  /* 0x000000302d307221 */ /* 0x000fe20000010000 */
[----:B------:R-:W-:Y:S02]  /*a690*/  ISETP.GT.AND P0, PT, R101, 0x1, PT ;  /* 0x000000016500780c */ /* 0x000fe40003f04270 */
[----:B------:R-:W-:Y:S01]  /*a6a0*/  MOV R101, R58 ;  /* 0x0000003a00657202 */ /* 0x000fe20000000f00 */
[----:B------:R-:W-:-:S04]  /*a6b0*/  IMAD.WIDE R2, R57, 0x10, R4 ;  /* 0x0000001039027825 */ /* 0x000fc800078e0204 */
[----:B------:R-:W-:-:S04]  /*a6c0*/  FADD.FTZ R49, R48, R49 ;  /* 0x0000003130317221 */ /* 0x000fc80000010000 */
[----:B------:R-:W-:-:S04]  /*a6d0*/  FADD.FTZ R50, R49, R50 ;  /* 0x0000003231327221 */ /* 0x000fc80000010000 */
[----:B------:R-:W-:-:S04]  /*a6e0*/  FADD.FTZ R51, R50, R51 ;  /* 0x0000003332337221 */ /* 0x000fc80000010000 */
[----:B------:R-:W-:Y:S01]  /*a6f0*/  FADD.FTZ R110, R51, R52 ;  /* 0x00000034336e7221 */ /* 0x000fe20000010000 */
[----:B0-----:R0:W-:Y:S04]  /*a700*/  STG.E.128 desc[UR12][R2.64], R28 ;  /* 0x0000001c02007986 */ /* 0x0011e8000c101d0c */
[----:B-1----:R0:W-:Y:S01]  /*a710*/  STG.E.128 desc[UR12][R2.64+0x200], R32 ;  /* 0x0002002002007986 */ /* 0x0021e2000c101d0c */
[----:B------:R-:W-:Y:S05]  /*a720*/  @P0 BRA `(.L_x_3494) ;  /* 0xffffff6000040947 */ /* 0x000fea000383ffff */
.L_x_3429:
[----:B------:R-:W-:Y:S02]  /*a730*/  ULDC.64 UR4, c[0x0][0x3d8] ;  /* 0x0000f60000047ab9 */ /* 0x000fe40000000a00 */
[----:B------:R-:W-:-:S04]  /*a740*/  ISETP.NE.U32.AND P0, PT, RZ, UR4, PT ;  /* 0x00000004ff007c0c */ /* 0x000fc8000bf05070 */
[----:B------:R-:W-:-:S13]  /*a750*/  ISETP.NE.AND.EX P0, PT, RZ, UR5, PT, P0 ;  /* 0x00000005ff007c0c */ /* 0x000fda000bf05300 */
[----:B------:R-:W-:Y:S05]  /*a760*/  @!P0 BRA `(.L_x_3495) ;  /* 0x00000000008c8947 */ /* 0x000fea0003800000 */
[----:B0-----:R-:W0:Y:S01]  /*a770*/  SHFL.DOWN P0, R3, R112, 0x1, 0x1f ;  /* 0x08201f0070037f89 */ /* 0x001e220000000000 */
        /* <DEDUP_REMOVED lines=33> */
.L_x_3496:
[----:B------:R-:W-:Y:S05]  /*a990*/  BSYNC B0 ;  /* 0x0000000000007941 */ /* 0x000fea0003800000 */
.L_x_3495:
        /* <DEDUP_REMOVED lines=41> */
.L_x_3498:
[----:B------:R-:W2:Y:S02]  /*ac30*/  S2R R21, SR_TID.X ;  /* 0x0000000000157919 */ /* 0x000ea40000002100 */
.L_x_3499:
[----:B------:R-:W-:Y:S05]  /*ac40*/  BSYNC B0 ;  /* 0x0000000000007941 */ /* 0x000fea0003800000 */
.L_x_3497:
        /* <DEDUP_REMOVED lines=43> */
.L_x_3501:
        /* <DEDUP_REMOVED lines=64> */
.L_x_3500:
[----:B------:R-:W-:Y:S05]  /*b300*/  EXIT ;  /* 0x000000000000794d */ /* 0x000fea0003800000 */
.L_x_3466:
[----:B------:R-:W-:Y:S01]  /*b310*/  HFMA2.MMA R217, -RZ, RZ, 0, 5.9604644775390625e-08 ;  /* 0x00000001ffd97435 */ /* 0x000fe200000001ff */
[----:B------:R-:W-:Y:S02]  /*b320*/  MOV R226, R209 ;  /* 0x000000d100e27202 */ /* 0x000fe40000000f00 */
[----:B------:R-:W-:Y:S02]  /*b330*/  MOV R228, RZ ;  /* 0x000000ff00e47202 */ /* 0x000fe40000000f00 */
[----:B------:R-:W-:-:S07]  /*b340*/  MOV R83, 0xffffffff ;  /* 0xffffffff00537802 */ /* 0x000fce0000000f00 */
[----:B-1---5:R-:W-:Y:S05]  /*b350*/  WARPSYNC.COLLECTIVE R83, `(.L_x_3502) ;  /* 0x0000000053087348 */ /* 0x022fea0003c00000 */
[----:B------:R0:W2:Y:S02]  /*b360*/  SHFL.UP P3, R213, R226, R217, R228 ;  /* 0x040000d9e2d57389 */ /* 0x0000a400000600e4 */
[----:B012--5:R-:W-:Y:S01]  /*b370*/  ENDCOLLECTIVE ;  /* 0x000000000000791b */ /* 0x027fe20003800000 */
.L_x_3502:
[----:B------:R-:W-:Y:S02]  /*b380*/  MOV R226, R212 ;  /* 0x000000d400e27202 */ /* 0x000fe40000000f00 */
[----:B------:R-:W-:-:S07]  /*b390*/  MOV R80, R213 ;  /* 0x000000d500507202 */ /* 0x000fce0000000f00 */
[----:B------:R-:W-:Y:S05]  /*b3a0*/  WARPSYNC.COLLECTIVE R83, `(.L_x_3503) ;  /* 0x0000000053087348 */ /* 0x000fea0003c00000 */
[----:B------:R0:W1:Y:S02]  /*b3b0*/  SHFL.UP P3, R213, R226, R217, R228 ;  /* 0x040000d9e2d57389 */ /* 0x00006400000600e4 */
[----:B01----:R-:W-:Y:S01]  /*b3c0*/  ENDCOLLECTIVE ;  /* 0x000000000000791b */ /* 0x003fe20003800000 */
.L_x_3503:
[----:B------:R-:W-:Y:S02]  /*b3d0*/  MOV R226, R211 ;  /* 0x000000d300e27202 */ /* 0x000fe40000000f00 */
[----:B------:R-:W-:-:S07]  /*b3e0*/  MOV R81, R213 ;  /* 0x000000d500517202 */ /* 0x000fce0000000f00 */
[----:B------:R-:W-:Y:S05]  /*b3f0*/  WARPSYNC.COLLECTIVE R83, `(.L_x_3504) ;  /* 0x0000000053087348 */ /* 0x000fea0003c00000 */
[----:B------:R0:W1:Y:S02]  /*b400*/  SHFL.UP P3, R213, R226, R217, R228 ;  /* 0x040000d9e2d57389 */ /* 0x00006400000600e4 */
[----:B01----:R-:W-:Y:S01]  /*b410*/  ENDCOLLECTIVE ;  /* 0x000000000000791b */ /* 0x003fe20003800000 */
.L_x_3504:
[----:B------:R-:W-:Y:S02]  /*b420*/  MOV R226, R210 ;  /* 0x000000d200e27202 */ /* 0x000fe40000000f00 */
[----:B------:R-:W-:-:S07]  /*b430*/  MOV R82, R213 ;  /* 0x000000d500527202 */ /* 0x000fce0000000f00 */
[----:B------:R-:W-:Y:S05]  /*b440*/  WARPSYNC.COLLECTIVE R83, `(.L_x_3505) ;  /* 0x0000000053087348 */ /* 0x000fea0003c00000 */
[----:B------:R0:W1:Y:S02]  /*b450*/  SHFL.UP P3, R213, R226, R217, R228 ;  /* 0x040000d9e2d57389 */ /* 0x00006400000600e4 */
[----:B01----:R-:W-:Y:S01]  /*b460*/  ENDCOLLECTIVE ;  /* 0x000000000000791b */ /* 0x003fe20003800000 */
.L_x_3505:
        /* <DEDUP_REMOVED lines=17> */
.L_x_3506:
[----:B------:R-:W-:Y:S02]  /*b580*/  MOV R226, R212 ;  /* 0x000000d400e27202 */ /* 0x000fe40000000f00 */
[----:B------:R-:W-:-:S07]  /*b590*/  MOV R80, R213 ;  /* 0x000000d500507202 */ /* 0x000fce0000000f00 */
[----:B------:R-:W-:Y:S05]  /*b5a0*/  WARPSYNC.COLLECTIVE R83, `(.L_x_3507) ;  /* 0x0000000053087348 */ /* 0x000fea0003c00000 */
[----:B------:R0:W1:Y:S02]  /*b5b0*/  SHFL.UP P3, R213, R226, R217, R228 ;  /* 0x040000d9e2d57389 */ /* 0x00006400000600e4 */
[----:B01----:R-:W-:Y:S01]  /*b5c0*/  ENDCOLLECTIVE ;  /* 0x000000000000791b */ /* 0x003fe20003800000 */
.L_x_3507:
[----:B------:R-:W-:Y:S02]  /*b5d0*/  MOV R226, R211 ;  /* 0x000000d300e27202 */ /* 0x000fe40000000f00 */
[----:B------:R-:W-:-:S07]  /*b5e0*/  MOV R81, R213 ;  /* 0x000000d500517202 */ /* 0x000fce0000000f00 */
[----:B------:R-:W-:Y:S05]  /*b5f0*/  WARPSYNC.COLLECTIVE R83, `(.L_x_3508) ;  /* 0x0000000053087348 */ /* 0x000fea0003c00000 */
[----:B------:R0:W1:Y:S02]  /*b600*/  SHFL.UP P3, R213, R226, R217, R228 ;  /* 0x040000d9e2d57389 */ /* 0x00006400000600e4 */
[----:B01----:R-:W-:Y:S01]  /*b610*/  ENDCOLLECTIVE ;  /* 0x000000000000791b */ /* 0x003fe20003800000 */
.L_x_3508:
[----:B------:R-:W-:Y:S02]  /*b620*/  MOV R226, R210 ;  /* 0x000000d200e27202 */ /* 0x000fe40000000f00 */
[----:B------:R-:W-:-:S07]  /*b630*/  MOV R82, R213 ;  /* 0x000000d500527202 */ /* 0x000fce0000000f00 */
[----:B------:R-:W-:Y:S05]  /*b640*/  WARPSYNC.COLLECTIVE R83, `(.L_x_3509) ;  /* 0x0000000053087348 */ /* 0x000fea0003c00000 */
[----:B------:R0:W1:Y:S02]  /*b650*/  SHFL.UP P3, R213, R226, R217, R228 ;  /* 0x040000d9e2d57389 */ /* 0x00006400000600e4 */
[----:B01----:R-:W-:Y:S01]  /*b660*/  ENDCOLLECTIVE ;  /* 0x000000000000791b */ /* 0x003fe20003800000 */
.L_x_3509:
        /* <DEDUP_REMOVED lines=17> */
.L_x_3510:
[----:B------:R-:W-:Y:S02]  /*b780*/  MOV R226, R212 ;  /* 0x000000d400e27202 */ /* 0x000fe40000000f00 */
[----:B------:R-:W-:-:S07]  /*b790*/  MOV R80, R213 ;  /* 0x000000d500507202 */ /* 0x000fce0000000f00 */
[----:B------:R-:W-:Y:S05]  /*b7a0*/  WARPSYNC.COLLECTIVE R83, `(.L_x_3511) ;  /* 0x0000000053087348 */ /* 0x000fea0003c00000 */
[----:B------:R0:W1:Y:S02]  /*b7b0*/  SHFL.UP P3, R213, R226, R217, R228 ;  /* 0x040000d9e2d57389 */ /* 0x00006400000600e4 */
[----:B01----:R-:W-:Y:S01]  /*b7c0*/  ENDCOLLECTIVE ;  /* 0x000000000000791b */ /* 0x003fe20003800000 */
.L_x_3511:
[----:B------:R-:W-:Y:S02]  /*b7d0*/  MOV R226, R211 ;  /* 0x000000d300e27202 */ /* 0x000fe40000000f00 */
[----:B------:R-:W-:-:S07]  /*b7e0*/  MOV R81, R213 ;  /* 0x000000d500517202 */ /* 0x000fce0000000f00 */
[----:B------:R-:W-:Y:S05]  /*b7f0*/  WARPSYNC.COLLECTIVE R83, `(.L_x_3512) ;  /* 0x0000000053087348 */ /* 0x000fea0003c00000 */
[----:B------:R0:W1:Y:S02]  /*b800*/  SHFL.UP P3, R213, R226, R217, R228 ;  /* 0x040000d9e2d57389 */ /* 0x00006400000600e4 */
[----:B01----:R-:W-:Y:S01]  /*b810*/  ENDCOLLECTIVE ;  /* 0x000000000000791b */ /* 0x003fe20003800000 */
.L_x_3512:
[----:B------:R-:W-:Y:S02]  /*b820*/  MOV R226, R210 ;  /* 0x000000d200e27202 */ /* 0x000fe40000000f00 */
[----:B------:R-:W-:-:S07]  /*b830*/  MOV R82, R213 ;  /* 0x000000d500527202 */ /* 0x000fce0000000f00 */
[----:B------:R-:W-:Y:S05]  /*b840*/  WARPSYNC.COLLECTIVE R83, `(.L_x_3513) ;  /* 0x0000000053087348 */ /* 0x000fea0003c00000 */
[----:B------:R0:W1:Y:S02]  /*b850*/  SHFL.UP P3, R213, R226, R217, R228 ;  /* 0x040000d9e2d57389 */ /* 0x00006400000600e4 */
[----:B01----:R-:W-:Y:S01]  /*b860*/  ENDCOLLECTIVE ;  /* 0x000000000000791b */ /* 0x003fe20003800000 */
.L_x_3513:
        /* <DEDUP_REMOVED lines=17> */
.L_x_3514:
[----:B------:R-:W-:Y:S02]  /*b980*/  MOV R226, R212 ;  /* 0x000000d400e27202 */ /* 0x000fe40000000f00 */
[----:B------:R-:W-:-:S07]  /*b990*/  MOV R80, R213 ;  /* 0x000000d500507202 */ /* 0x000fce0000000f00 */
[----:B------:R-:W-:Y:S05]  /*b9a0*/  WARPSYNC.COLLECTIVE R83, `(.L_x_3515) ;  /* 0x0000000053087348 */ /* 0x000fea0003c00000 */
[----:B------:R0:W1:Y:S02]  /*b9b0*/  SHFL.UP P3, R213, R226, R217, R228 ;  /* 0x040000d9e2d57389 */ /* 0x00006400000600e4 */
[----:B01----:R-:W-:Y:S01]  /*b9c0*/  ENDCOLLECTIVE ;  /* 0x000000000000791b */ /* 0x003fe20003800000 */
.L_x_3515:
[----:B------:R-:W-:Y:S02]  /*b9d0*/  MOV R226, R211 ;  /* 0x000000d300e27202 */ /* 0x000fe40000000f00 */
[----:B------:R-:W-:-:S07]  /*b9e0*/  MOV R81, R213 ;  /* 0x000000d500517202 */ /* 0x000fce0000000f00 */
[----:B------:R-:W-:Y:S05]  /*b9f0*/  WARPSYNC.COLLECTIVE R83, `(.L_x_3516) ;  /* 0x0000000053087348 */ /* 0x000fea0003c00000 */
[----:B------:R0:W1:Y:S02]  /*ba00*/  SHFL.UP P3, R213, R226, R217, R228 ;  /* 0x040000d9e2d57389 */ /* 0x00006400000600e4 */
[----:B01----:R-:W-:Y:S01]  /*ba10*/  ENDCOLLECTIVE ;  /* 0x000000000000791b */ /* 0x003fe20003800000 */
.L_x_3516:
[----:B------:R-:W-:Y:S02]  /*ba20*/  MOV R226, R210 ;  /* 0x000000d200e27202 */ /* 0x000fe40000000f00 */
[----:B------:R-:W-:-:S07]  /*ba30*/  MOV R82, R213 ;  /* 0x000000d500527202 */ /* 0x000fce0000000f00 */
[----:B------:R-:W-:Y:S05]  /*ba40*/  WARPSYNC.COLLECTIVE R83, `(.L_x_3517) ;  /* 0x0000000053087348 */ /* 0x000fea0003c00000 */
[----:B------:R0:W1:Y:S02]  /*ba50*/  SHFL.UP P3, R213, R226, R217, R228 ;  /* 0x040000d9e2d57389 */ /* 0x00006400000600e4 */
[----:B01----:R-:W-:Y:S01]  /*ba60*/  ENDCOLLECTIVE ;  /* 0x000000000000791b */ /* 0x003fe20003800000 */
.L_x_3517:
        /* <DEDUP_REMOVED lines=17> */
.L_x_3518:
[----:B------:R-:W-:Y:S02]  /*bb80*/  MOV R226, R215 ;  /* 0x000000d700e27202 */ /* 0x000fe40000000f00 */
[----:B------:R-:W-:-:S07]  /*bb90*/  MOV R80, R213 ;  /* 0x000000d500507202 */ /* 0x000fce0000000f00 */
[----:B------:R-:W-:Y:S05]  /*bba0*/  WARPSYNC.COLLECTIVE R83, `(.L_x_3519) ;  /* 0x0000000053087348 */ /* 0x000fea0003c00000 */
[----:B------:R0:W1:Y:S02]  /*bbb0*/  SHFL.UP P3, R213, R226, R217, R228 ;  /* 0x040000d9e2d57389 */ /* 0x00006400000600e4 */
[----:B01----:R-:W-:Y:S01]  /*bbc0*/  ENDCOLLECTIVE ;  /* 0x000000000000791b */ /* 0x003fe20003800000 */
.L_x_3519:
[----:B------:R-:W-:Y:S02]  /*bbd0*/  MOV R226, R211 ;  /* 0x000000d300e27202 */ /* 0x000fe40000000f00 */
[----:B------:R-:W-:-:S07]  /*bbe0*/  MOV R82, R213 ;  /* 0x000000d500527202 */ /* 0x000fce0000000f00 */
[----:B------:R-:W-:Y:S05]  /*bbf0*/  WARPSYNC.COLLECTIVE R83, `(.L_x_3520) ;  /* 0x0000000053087348 */ /* 0x000fea0003c00000 */
[----:B------:R0:W1:Y:S02]  /*bc00*/  SHFL.UP P3, R213, R226, R217, R228 ;  /* 0x040000d9e2d57389 */ /* 0x00006400000600e4 */
[----:B01----:R-:W-:Y:S01]  /*bc10*/  ENDCOLLECTIVE ;  /* 0x000000000000791b */ /* 0x003fe20003800000 */
.L_x_3520:
[----:B------:R-:W-:Y:S02]  /*bc20*/  MOV R226, R210 ;  /* 0x000000d200e27202 */ /* 0x000fe40000000f00 */
[----:B------:R-:W-:-:S07]  /*bc30*/  MOV R212, R213 ;  /* 0x000000d500d47202 */ /* 0x000fce0000000f00 */
[----:B------:R-:W-:Y:S05]  /*bc40*/  WARPSYNC.COLLECTIVE R83, `(.L_x_3521) ;  /* 0x0000000053087348 */ /* 0x000fea0003c00000 */
[----:B------:R0:W1:Y:S02]  /*bc50*/  SHFL.UP P3, R213, R226, R217, R228 ;  /* 0x040000d9e2d57389 */ /* 0x00006400000600e4 */
[----:B01----:R-:W-:Y:S01]  /*bc60*/  ENDCOLLECTIVE ;  /* 0x000000000000791b */ /* 0x003fe20003800000 */
.L_x_3521:
[----:B------:R-:W-:Y:S01]  /*bc70*/  MOV R214, R213 ;  /* 0x000000d500d67202 */ /* 0x000fe20000000f00 */
[----:B------:R-:W-:Y:S06]  /*bc80*/  BRA `(.L_x_3522) ;  /* 0xffffff9800847947 */ /* 0x000fec000383ffff */
.L_x_3467:
        /* <DEDUP_REMOVED lines=8> */
.L_x_3524:
[----:B------:R-:W-:Y:S05]  /*bd10*/  BSYNC B0 ;  /* 0x0000000000007941 */ /* 0x000fea0003800000 */
.L_x_3523:
[----:B------:R-:W-:Y:S05]  /*bd20*/  BRA `(.L_x_3525) ;  /* 0xffffff9800947947 */ /* 0x000fea000383ffff */
.L_x_3468:
        /* <DEDUP_REMOVED lines=8> */
.L_x_3527:
[----:B------:R-:W-:Y:S05]  /*bdb0*/  BSYNC B0 ;  /* 0x0000000000007941 */ /* 0x000fea0003800000 */
.L_x_3526:
[----:B------:R-:W-:Y:S05]  /*bdc0*/  BRA `(.L_x_3528) ;  /* 0xffffff9800747947 */ /* 0x000fea000383ffff */
.L_x_3469:
        /* <DEDUP_REMOVED lines=8> */
.L_x_3530:
[----:B------:R-:W-:Y:S05]  /*be50*/  BSYNC B0 ;  /* 0x0000000000007941 */ /* 0x000fea0003800000 */
.L_x_3529:
[----:B------:R-:W-:Y:S05]  /*be60*/  BRA `(.L_x_3531) ;  /* 0xffffff9800547947 */ /* 0x000fea000383ffff */
.L_x_3470:
        /* <DEDUP_REMOVED lines=8> */
.L_x_3533:
[----:B------:R-:W-:Y:S05]  /*bef0*/  BSYNC B0 ;  /* 0x0000000000007941 */ /* 0x000fea0003800000 */
.L_x_3532:
[----:B------:R-:W-:Y:S05]  /*bf00*/  BRA `(.L_x_3534) ;  /* 0xffffff9800347947 */ /* 0x000fea000383ffff */
.L_x_3471:
        /* <DEDUP_REMOVED lines=8> */
.L_x_3536:
[----:B------:R-:W-:Y:S05]  /*bf90*/  BSYNC B0 ;  /* 0x0000000000007941 */ /* 0x000fea0003800000 */
.L_x_3535:
        /* <DEDUP_REMOVED lines=10> */
.L_x_3537:
[----:B------:R-:W-:Y:S02]  /*c040*/  MOV R80, 0x1f ;  /* 0x0000001f00507802 */ /* 0x000fe40000000f00 */
[----:B------:R-:W-:Y:S02]  /*c050*/  MOV R226, R211 ;  /* 0x000000d300e27202 */ /* 0x000fe40000000f00 */
[----:B------:R-:W-:-:S07]  /*c060*/  MOV R224, R213 ;  /* 0x000000d500e07202 */ /* 0x000fce0000000f00 */
[----:B------:R-:W-:Y:S05]  /*c070*/  WARPSYNC.COLLECTIVE R83, `(.L_x_3538) ;  /* 0x0000000053087348 */ /* 0x000fea0003c00000 */
[----:B------:R0:W1:Y:S02]  /*c080*/  SHFL.UP P3, R213, R226, R217, R228 ;  /* 0x040000d9e2d57389 */ /* 0x00006400000600e4 */
[----:B01----:R-:W-:Y:S01]  /*c090*/  ENDCOLLECTIVE ;  /* 0x000000000000791b */ /* 0x003fe20003800000 */
.L_x_3538:
[----:B------:R-:W-:Y:S02]  /*c0a0*/  MOV R226, R210 ;  /* 0x000000d200e27202 */ /* 0x000fe40000000f00 */
[----:B------:R-:W-:-:S07]  /*c0b0*/  MOV R211, R213 ;  /* 0x000000d500d37202 */ /* 0x000fce0000000f00 */
[----:B------:R-:W-:Y:S05]  /*c0c0*/  WARPSYNC.COLLECTIVE R83, `(.L_x_3539) ;  /* 0x0000000053087348 */ /* 0x000fea0003c00000 */
[----:B------:R0:W1:Y:S02]  /*c0d0*/  SHFL.UP P3, R213, R226, R217, R228 ;  /* 0x040000d9e2d57389 */ /* 0x00006400000600e4 */
[----:B01----:R-:W-:Y:S01]  /*c0e0*/  ENDCOLLECTIVE ;  /* 0x000000000000791b */ /* 0x003fe20003800000 */
.L_x_3539:
[----:B------:R-:W-:Y:S05]  /*c0f0*/  WARPSYNC.COLLECTIVE R83, `(.L_x_3540) ;  /* 0x0000000053087348 */ /* 0x000fea0003c00000 */
[----:B------:R0:W1:Y:S02]  /*c100*/  SHFL.IDX P3, R230, R82, R81, R80 ;  /* 0x0000005152e67389 */ /* 0x0000640000060050 */
[----:B01----:R-:W-:Y:S01]  /*c110*/  ENDCOLLECTIVE ;  /* 0x000000000000791b */ /* 0x003fe20003800000 */
.L_x_3540:
[----:B------:R-:W-:Y:S02]  /*c120*/  MOV R82, R69 ;  /* 0x0000004500527202 */ /* 0x000fe40000000f00 */
[----:B------:R-:W-:Y:S02]  /*c130*/  MOV R210, R213 ;  /* 0x000000d500d27202 */ /* 0x000fe40000000f00 */
[----:B------:R-:W-:-:S07]  /*c140*/  MOV R68, R230 ;  /* 0x000000e600447202 */ /* 0x000fce0000000f00 */
[----:B------:R-:W-:Y:S05]  /*c150*/  WARPSYNC.COLLECTIVE R83, `(.L_x_3541) ;  /* 0x0000000053087348 */ /* 0x000fea0003c00000 */
[----:B------:R0:W1:Y:S02]  /*c160*/  SHFL.IDX P3, R230, R82, R81, R80 ;  /* 0x0000005152e67389 */ /* 0x0000640000060050 */
[----:B01----:R-:W-:Y:S01]  /*c170*/  ENDCOLLECTIVE ;  /* 0x000000000000791b */ /* 0x003fe20003800000 */
.L_x_3541:
[----:B------:R-:W-:Y:S02]  /*c180*/  MOV R82, R70 ;  /* 0x0000004600527202 */ /* 0x000fe40000000f00 */
[----:B------:R-:W-:-:S07]  /*c190*/  MOV R69, R230 ;  /* 0x000000e600457202 */ /* 0x000fce0000000f00 */
[----:B------:R-:W-:Y:S05]  /*c1a0*/  WARPSYNC.COLLECTIVE R83, `(.L_x_3542) ;  /* 0x0000000053087348 */ /* 0x000fea0003c00000 */
[----:B------:R0:W1:Y:S02]  /*c1b0*/  SHFL.IDX P3, R230, R82, R81, R80 ;  /* 0x0000005152e67389 */ /* 0x0000640000060050 */
[----:B01----:R-:W-:Y:S01]  /*c1c0*/  ENDCOLLECTIVE ;  /* 0x000000000000791b */ /* 0x003fe20003800000 */
.L_x_3542:
[----:B------:R-:W-:Y:S02]  /*c1d0*/  MOV R82, R71 ;  /* 0x0000004700527202 */ /* 0x000fe40000000f00 */
[----:B------:R-:W-:-:S07]  /*c1e0*/  MOV R70, R230 ;  /* 0x000000e600467202 */ /* 0x000fce0000000f00 */
[----:B------:R-:W-:Y:S05]  /*c1f0*/  WARPSYNC.COLLECTIVE R83, `(.L_x_3543) ;  /* 0x0000000053087348 */ /* 0x000fea0003c00000 */
[----:B------:R0:W1:Y:S02]  /*c200*/  SHFL.IDX P3, R230, R82, R81, R80 ;  /* 0x0000005152e67389 */ /* 0x0000640000060050 */
[----:B01----:R-:W-:Y:S01]  /*c210*/  ENDCOLLECTIVE ;  /* 0x000000000000791b */ /* 0x003fe20003800000 */
.L_x_3543:
[----:B------:R-:W-:Y:S01]  /*c220*/  MOV R71, R230 ;  /* 0x000000e600477202 */ /* 0x000fe20000000f00 */
[----:B------:R-:W-:Y:S06]  /*c230*/  BRA `(.L_x_3544) ;  /* 0xffffff9400907947 */ /* 0x000fec000383ffff */
.L_x_3473:
        /* <DEDUP_REMOVED lines=9> */
.L_x_3545:
[----:B------:R-:W-:Y:S02]  /*c2d0*/  MOV R246, R85 ;  /* 0x0000005500f67202 */ /* 0x000fe40000000f00 */
[----:B------:R-:W-:-:S07]  /*c2e0*/  MOV R80, R230 ;  /* 0x000000e600507202 */ /* 0x000fce0000000f00 */
[----:B------:R-:W-:Y:S05]  /*c2f0*/  WARPSYNC.COLLECTIVE R83, `(.L_x_3546) ;  /* 0x0000000053087348 */ /* 0x000fea0003c00000 */
[----:B------:R0:W1:Y:S02]  /*c300*/  SHFL.DOWN P2, R230, R246, R243, R244 ;  /* 0x080000f3f6e67389 */ /* 0x00006400000400f4 */
[----:B01----:R-:W-:Y:S01]  /*c310*/  ENDCOLLECTIVE ;  /* 0x000000000000791b */ /* 0x003fe20003800000 */
.L_x_3546:
[----:B------:R-:W-:Y:S02]  /*c320*/  MOV R246, R82 ;  /* 0x0000005200f67202 */ /* 0x000fe40000000f00 */
[----:B------:R-:W-:-:S07]  /*c330*/  MOV R81, R230 ;  /* 0x000000e600517202 */ /* 0x000fce0000000f00 */
[----:B------:R-:W-:Y:S05]  /*c340*/  WARPSYNC.COLLECTIVE R83, `(.L_x_3547) ;  /* 0x0000000053087348 */ /* 0x000fea0003c00000 */
[----:B------:R0:W1:Y:S02]  /*c350*/  SHFL.DOWN P2, R230, R246, R243, R244 ;  /* 0x080000f3f6e67389 */ /* 0x00006400000400f4 */
[----:B01----:R-:W-:Y:S01]  /*c360*/  ENDCOLLECTIVE ;  /* 0x000000000000791b */ /* 0x003fe20003800000 */
.L_x_3547:
[----:B------:R-:W-:Y:S02]  /*c370*/  MOV R246, R87 ;  /* 0x0000005700f67202 */ /* 0x000fe40000000f00 */
[----:B------:R-:W-:-:S07]  /*c380*/  MOV R237, R230 ;  /* 0x000000e600ed7202 */ /* 0x000fce0000000f00 */
[----:B------:R-:W-:Y:S05]  /*c390*/  WARPSYNC.COLLECTIVE R83, `(.L_x_3548) ;  /* 0x0000000053087348 */ /* 0x000fea0003c00000 */
[----:B------:R0:W1:Y:S02]  /*c3a0*/  SHFL.DOWN P2, R230, R246, R243, R244 ;  /* 0x080000f3f6e67389 */ /* 0x00006400000400f4 */
[----:B01----:R-:W-:Y:S01]  /*c3b0*/  ENDCOLLECTIVE ;  /* 0x000000000000791b */ /* 0x003fe20003800000 */
.L_x_3548:
[----:B------:R-:W-:Y:S05]  /*c3c0*/  BRA `(.L_x_3549) ;  /* 0xffffffa800987947 */ /* 0x000fea000383ffff */
.L_x_3476:
        /* <DEDUP_REMOVED lines=8> */
.L_x_3551:
[----:B------:R-:W-:Y:S05]  /*c450*/  BSYNC B0 ;  /* 0x0000000000007941 */ /* 0x000fea0003800000 */
.L_x_3550:
        /* <DEDUP_REMOVED lines=8> */
.L_x_3552:
[----:B------:R-:W-:Y:S02]  /*c4e0*/  MOV R246, R86 ;  /* 0x0000005600f67202 */ /* 0x000fe40000000f00 */
[----:B------:R-:W-:-:S07]  /*c4f0*/  MOV R81, R230 ;  /* 0x000000e600517202 */ /* 0x000fce0000000f00 */
[----:B------:R-:W-:Y:S05]  /*c500*/  WARPSYNC.COLLECTIVE R83, `(.L_x_3553) ;  /* 0x0000000053087348 */ /* 0x000fea0003c00000 */
[----:B------:R0:W1:Y:S02]  /*c510*/  SHFL.DOWN P2, R230, R246, R243, R244 ;  /* 0x080000f3f6e67389 */ /* 0x00006400000400f4 */
[----:B01----:R-:W-:Y:S01]  /*c520*/  ENDCOLLECTIVE ;  /* 0x000000000000791b */ /* 0x003fe20003800000 */
.L_x_3553:
[----:B------:R-:W-:Y:S02]  /*c530*/  MOV R246, R87 ;  /* 0x0000005700f67202 */ /* 0x000fe40000000f00 */
[----:B------:R-:W-:-:S07]  /*c540*/  MOV R82, R230 ;  /* 0x000000e600527202 */ /* 0x000fce0000000f00 */
[----:B------:R-:W-:Y:S05]  /*c550*/  WARPSYNC.COLLECTIVE R83, `(.L_x_3554) ;  /* 0x0000000053087348 */ /* 0x000fea0003c00000 */
[----:B------:R0:W1:Y:S02]  /*c560*/  SHFL.DOWN P2, R230, R246, R243, R244 ;  /* 0x080000f3f6e67389 */ /* 0x00006400000400f4 */
[----:B01----:R-:W-:Y:S01]  /*c570*/  ENDCOLLECTIVE ;  /* 0x000000000000791b */ /* 0x003fe20003800000 */
.L_x_3554:
[----:B------:R-:W-:Y:S05]  /*c580*/  BRA `(.L_x_3555) ;  /* 0xffffffa8007c7947 */ /* 0x000fea000383ffff */
.L_x_3479:
        /* <DEDUP_REMOVED lines=8> */
.L_x_3557:
[----:B------:R-:W-:Y:S05]  /*c610*/  BSYNC B0 ;  /* 0x0000000000007941 */ /* 0x000fea0003800000 */
.L_x_3556:
        /* <DEDUP_REMOVED lines=8> */
.L_x_3558:
[----:B------:R-:W-:Y:S02]  /*c6a0*/  MOV R246, R86 ;  /* 0x0000005600f67202 */ /* 0x000fe40000000f00 */
[----:B------:R-:W-:-:S07]  /*c6b0*/  MOV R81, R230 ;  /* 0x000000e600517202 */ /* 0x000fce0000000f00 */
[----:B------:R-:W-:Y:S05]  /*c6c0*/  WARPSYNC.COLLECTIVE R83, `(.L_x_3559) ;  /* 0x0000000053087348 */ /* 0x000fea0003c00000 */
[----:B------:R0:W1:Y:S02]  /*c6d0*/  SHFL.DOWN P2, R230, R246, R243, R244 ;  /* 0x080000f3f6e67389 */ /* 0x00006400000400f4 */
[----:B01----:R-:W-:Y:S01]  /*c6e0*/  ENDCOLLECTIVE ;  /* 0x000000000000791b */ /* 0x003fe20003800000 */
.L_x_3559:
[----:B------:R-:W-:Y:S02]  /*c6f0*/  MOV R246, R87 ;  /* 0x0000005700f67202 */ /* 0x000fe40000000f00 */
[----:B------:R-:W-:-:S07]  /*c700*/  MOV R82, R230 ;  /* 0x000000e600527202 */ /* 0x000fce0000000f00 */
[----:B------:R-:W-:Y:S05]  /*c710*/  WARPSYNC.COLLECTIVE R83, `(.L_x_3560) ;  /* 0x0000000053087348 */ /* 0x000fea0003c00000 */
[----:B------:R0:W1:Y:S02]  /*c720*/  SHFL.DOWN P2, R230, R246, R243, R244 ;  /* 0x080000f3f6e67389 */ /* 0x00006400000400f4 */
[----:B01----:R-:W-:Y:S01]  /*c730*/  ENDCOLLECTIVE ;  /* 0x000000000000791b */ /* 0x003fe20003800000 */
.L_x_3560:
[----:B------:R-:W-:Y:S05]  /*c740*/  BRA `(.L_x_3561) ;  /* 0xffffffa800607947 */ /* 0x000fea000383ffff */
.L_x_3482:
        /* <DEDUP_REMOVED lines=8> */
.L_x_3563:
[----:B------:R-:W-:Y:S05]  /*c7d0*/  BSYNC B0 ;  /* 0x0000000000007941 */ /* 0x000fea0003800000 */
.L_x_3562:
        /* <DEDUP_REMOVED lines=8> */
.L_x_3564:
[----:B------:R-:W-:Y:S02]  /*c860*/  MOV R246, R86 ;  /* 0x0000005600f67202 */ /* 0x000fe40000000f00 */
[----:B------:R-:W-:-:S07]  /*c870*/  MOV R81, R230 ;  /* 0x000000e600517202 */ /* 0x000fce0000000f00 */
[----:B------:R-:W-:Y:S05]  /*c880*/  WARPSYNC.COLLECTIVE R83, `(.L_x_3565) ;  /* 0x0000000053087348 */ /* 0x000fea0003c00000 */
[----:B------:R0:W1:Y:S02]  /*c890*/  SHFL.DOWN P2, R230, R246, R243, R244 ;  /* 0x080000f3f6e67389 */ /* 0x00006400000400f4 */
[----:B01----:R-:W-:Y:S01]  /*c8a0*/  ENDCOLLECTIVE ;  /* 0x000000000000791b */ /* 0x003fe20003800000 */
.L_x_3565:
[----:B------:R-:W-:Y:S02]  /*c8b0*/  MOV R246, R87 ;  /* 0x0000005700f67202 */ /* 0x000fe40000000f00 */
[----:B------:R-:W-:-:S07]  /*c8c0*/  MOV R82, R230 ;  /* 0x000000e600527202 */ /* 0x000fce0000000f00 */
[----:B------:R-:W-:Y:S05]  /*c8d0*/  WARPSYNC.COLLECTIVE R83, `(.L_x_3566) ;  /* 0x0000000053087348 */ /* 0x000fea0003c00000 */
[----:B------:R0:W1:Y:S02]  /*c8e0*/  SHFL.DOWN P2, R230, R246, R243, R244 ;  /* 0x080000f3f6e67389 */ /* 0x00006400000400f4 */
[----:B01----:R-:W-:Y:S01]  /*c8f0*/  ENDCOLLECTIVE ;  /* 0x000000000000791b */ /* 0x003fe20003800000 */
.L_x_3566:
[----:B------:R-:W-:Y:S05]  /*c900*/  BRA `(.L_x_3567) ;  /* 0xffffffa800447947 */ /* 0x000fea000383ffff */
.L_x_3485:
        /* <DEDUP_REMOVED lines=8> */
.L_x_3569:
[----:B------:R-:W-:Y:S05]  /*c990*/  BSYNC B0 ;  /* 0x0000000000007941 */ /* 0x000fea0003800000 */
.L_x_3568:
        /* <DEDUP_REMOVED lines=8> */
.L_x_3570:
[----:B------:R-:W-:Y:S02]  /*ca20*/  MOV R246, R86 ;  /* 0x0000005600f67202 */ /* 0x000fe40000000f00 */
[----:B------:R-:W-:-:S07]  /*ca30*/  MOV R81, R230 ;  /* 0x000000e600517202 */ /* 0x000fce0000000f00 */
[----:B------:R-:W-:Y:S05]  /*ca40*/  WARPSYNC.COLLECTIVE R83, `(.L_x_3571) ;  /* 0x0000000053087348 */ /* 0x000fea0003c00000 */
[----:B------:R0:W1:Y:S02]  /*ca50*/  SHFL.DOWN P2, R230, R246, R243, R244 ;  /* 0x080000f3f6e67389 */ /* 0x00006400000400f4 */
[----:B01----:R-:W-:Y:S01]  /*ca60*/  ENDCOLLECTIVE ;  /* 0x000000000000791b */ /* 0x003fe20003800000 */
.L_x_3571:
[----:B------:R-:W-:Y:S02]  /*ca70*/  MOV R246, R87 ;  /* 0x0000005700f67202 */ /* 0x000fe40000000f00 */
[----:B------:R-:W-:-:S07]  /*ca80*/  MOV R82, R230 ;  /* 0x000000e600527202 */ /* 0x000fce0000000f00 */
[----:B------:R-:W-:Y:S05]  /*ca90*/  WARPSYNC.COLLECTIVE R83, `(.L_x_3572) ;  /* 0x0000000053087348 */ /* 0x000fea0003c00000 */
[----:B------:R0:W1:Y:S02]  /*caa0*/  SHFL.DOWN P2, R230, R246, R243, R244 ;  /* 0x080000f3f6e67389 */ /* 0x00006400000400f4 */
[----:B01----:R-:W-:Y:S01]  /*cab0*/  ENDCOLLECTIVE ;  /* 0x000000000000791b */ /* 0x003fe20003800000 */
.L_x_3572:
[----:B------:R-:W-:Y:S05]  /*cac0*/  BRA `(.L_x_3573) ;  /* 0xffffffa800287947 */ /* 0x000fea000383ffff */
.L_x_3488:
        /* <DEDUP_REMOVED lines=8> */
.L_x_3575:
[----:B------:R-:W-:Y:S05]  /*cb50*/  BSYNC B0 ;  /* 0x0000000000007941 */ /* 0x000fea0003800000 */
.L_x_3574:
        /* <DEDUP_REMOVED lines=10> */
.L_x_3576:
[----:B------:R-:W-:Y:S02]  /*cc00*/  MOV R244, 0x1f ;  /* 0x0000001f00f47802 */ /* 0x000fe40000000f00 */
[----:B------:R-:W-:Y:S02]  /*cc10*/  MOV R82, R86 ;  /* 0x0000005600527202 */ /* 0x000fe40000000f00 */
[----:B------:R-:W-:-:S07]  /*cc20*/  MOV R247, R230 ;  /* 0x000000e600f77202 */ /* 0x000fce0000000f00 */
[----:B------:R-:W-:Y:S05]  /*cc30*/  WARPSYNC.COLLECTIVE R83, `(.L_x_3577) ;  /* 0x0000000053087348 */ /* 0x000fea0003c00000 */
[----:B------:R0:W1:Y:S02]  /*cc40*/  SHFL.IDX P3, R230, R82, R81, R80 ;  /* 0x0000005152e67389 */ /* 0x0000640000060050 */
[----:B01----:R-:W-:Y:S01]  /*cc50*/  ENDCOLLECTIVE ;  /* 0x000000000000791b */ /* 0x003fe20003800000 */
.L_x_3577:
        /* <DEDUP_REMOVED lines=9> */
.L_x_3578:
[----:B------:R-:W-:Y:S02]  /*ccf0*/  MOV R82, R68 ;  /* 0x0000004400527202 */ /* 0x000fe40000000f00 */
[----:B------:R-:W-:-:S07]  /*cd00*/  MOV R235, R230 ;  /* 0x000000e600eb7202 */ /* 0x000fce0000000f00 */
[----:B------:R-:W-:Y:S05]  /*cd10*/  WARPSYNC.COLLECTIVE R83, `(.L_x_3579) ;  /* 0x0000000053087348 */ /* 0x000fea0003c00000 */
[----:B------:R0:W1:Y:S02]  /*cd20*/  SHFL.DOWN P2, R230, R246, R243, R244 ;  /* 0x080000f3f6e67389 */ /* 0x00006400000400f4 */
[----:B01----:R-:W-:Y:S01]  /*cd30*/  ENDCOLLECTIVE ;  /* 0x000000000000791b */ /* 0x003fe20003800000 */
.L_x_3579:
[----:B------:R-:W-:Y:S02]  /*cd40*/  MOV R246, R85 ;  /* 0x0000005500f67202 */ /* 0x000fe40000000f00 */
[----:B------:R-:W-:-:S07]  /*cd50*/  MOV R241, R230 ;  /* 0x000000e600f17202 */ /* 0x000fce0000000f00 */
[----:B------:R-:W-:Y:S05]  /*cd60*/  WARPSYNC.COLLECTIVE R83, `(.L_x_3580) ;  /* 0x0000000053087348 */ /* 0x000fea0003c00000 */
[----:B------:R0:W1:Y:S02]  /*cd70*/  SHFL.DOWN P2, R230, R246, R243, R244 ;  /* 0x080000f3f6e67389 */ /* 0x00006400000400f4 */
[----:B01----:R-:W-:Y:S01]  /*cd80*/  ENDCOLLECTIVE ;  /* 0x000000000000791b */ /* 0x003fe20003800000 */
.L_x_3580:
[----:B------:R-:W-:Y:S02]  /*cd90*/  MOV R246, R86 ;  /* 0x0000005600f67202 */ /* 0x000fe40000000f00 */
[----:B------:R-:W-:-:S07]  /*cda0*/  MOV R242, R230 ;  /* 0x000000e600f27202 */ /* 0x000fce0000000f00 */
[----:B------:R-:W-:Y:S05]  /*cdb0*/  WARPSYNC.COLLECTIVE R83, `(.L_x_3581) ;  /* 0x0000000053087348 */ /* 0x000fea0003c00000 */
[----:B------:R0:W1:Y:S02]  /*cdc0*/  SHFL.DOWN P2, R230, R246, R243, R244 ;  /* 0x080000f3f6e67389 */ /* 0x00006400000400f4 */
[----:B01----:R-:W-:Y:S01]  /*cdd0*/  ENDCOLLECTIVE ;  /* 0x000000000000791b */ /* 0x003fe20003800000 */
.L_x_3581:
[----:B------:R-:W-:Y:S02]  /*cde0*/  MOV R246, R87 ;  /* 0x0000005700f67202 */ /* 0x000fe40000000f00 */
[----:B------:R-:W-:-:S07]  /*cdf0*/  MOV R245, R230 ;  /* 0x000000e600f57202 */ /* 0x000fce0000000f00 */
[----:B------:R-:W-:Y:S05]  /*ce00*/  WARPSYNC.COLLECTIVE R83, `(.L_x_3582) ;  /* 0x0000000053087348 */ /* 0x000fea0003c00000 */
[----:B------:R0:W1:Y:S02]  /*ce10*/  SHFL.DOWN P2, R230, R246, R243, R244 ;  /* 0x080000f3f6e67389 */ /* 0x00006400000400f4 */
[----:B01----:R-:W-:Y:S01]  /*ce20*/  ENDCOLLECTIVE ;  /* 0x000000000000791b */ /* 0x003fe20003800000 */
.L_x_3582:
[----:B------:R-:W-:Y:S01]  /*ce30*/  FMUL.FTZ R243, R69, R247 ;  /* 0x000000f745f37220 */ /* 0x000fe20000410000 */
[----:B------:R-:W-:-:S07]  /*ce40*/  MOV R248, R230 ;  /* 0x000000e600f87202 */ /* 0x000fce0000000f00 */
[----:B------:R-:W-:Y:S05]  /*ce50*/  WARPSYNC.COLLECTIVE R83, `(.L_x_3583) ;  /* 0x0000000053087348 */ /* 0x000fea0003c00000 */
[----:B------:R0:W1:Y:S02]  /*ce60*/  SHFL.IDX P3, R230, R82, R81, R80 ;  /* 0x0000005152e67389 */ /* 0x0000640000060050 */
[----:B01----:R-:W-:Y:S01]  /*ce70*/  ENDCOLLECTIVE ;  /* 0x000000000000791b */ /* 0x003fe20003800000 */
.L_x_3583:
[----:B------:R-:W-:Y:S02]  /*ce80*/  MOV R82, R69 ;  /* 0x0000004500527202 */ /* 0x000fe40000000f00 */
[----:B------:R-:W-:-:S07]  /*ce90*/  MOV R249, R230 ;  /* 0x000000e600f97202 */ /* 0x000fce0000000f00 */
[----:B------:R-:W-:Y:S05]  /*cea0*/  WARPSYNC.COLLECTIVE R83, `(.L_x_3584) ;  /* 0x0000000053087348 */ /* 0x000fea0003c00000 */
[----:B------:R0:W1:Y:S02]  /*ceb0*/  SHFL.IDX P3, R230, R82, R81, R80 ;  /* 0x0000005152e67389 */ /* 0x0000640000060050 */
[----:B01----:R-:W-:Y:S01]  /*cec0*/  ENDCOLLECTIVE ;  /* 0x000000000000791b */ /* 0x003fe20003800000 */
.L_x_3584:
[----:B------:R-:W-:Y:S02]  /*ced0*/  MOV R82, R70 ;  /* 0x0000004600527202 */ /* 0x000fe40000000f00 */
[----:B------:R-:W-:-:S07]  /*cee0*/  MOV R85, R230 ;  /* 0x000000e600557202 */ /* 0x000fce0000000f00 */
[----:B------:R-:W-:Y:S05]  /*cef0*/  WARPSYNC.COLLECTIVE R83, `(.L_x_3585) ;  /* 0x0000000053087348 */ /* 0x000fea0003c00000 */
[----:B------:R0:W1:Y:S02]  /*cf00*/  SHFL.IDX P3, R230, R82, R81, R80 ;  /* 0x0000005152e67389 */ /* 0x0000640000060050 */
[----:B01----:R-:W-:Y:S01]  /*cf10*/  ENDCOLLECTIVE ;  /* 0x000000000000791b */ /* 0x003fe20003800000 */
.L_x_3585:
[----:B------:R-:W-:Y:S02]  /*cf20*/  MOV R82, R71 ;  /* 0x0000004700527202 */ /* 0x000fe40000000f00 */
[----:B------:R-:W-:-:S07]  /*cf30*/  MOV R244, R230 ;  /* 0x000000e600f47202 */ /* 0x000fce0000000f00 */
[----:B------:R-:W-:Y:S05]  /*cf40*/  WARPSYNC.COLLECTIVE R83, `(.L_x_3586) ;  /* 0x0000000053087348 */ /* 0x000fea0003c00000 */
[----:B------:R0:W1:Y:S02]  /*cf50*/  SHFL.IDX P3, R230, R82, R81, R80 ;  /* 0x0000005152e67389 */ /* 0x0000640000060050 */
[----:B01----:R-:W-:Y:S01]  /*cf60*/  ENDCOLLECTIVE ;  /* 0x000000000000791b */ /* 0x003fe20003800000 */
.L_x_3586:
[----:B------:R-:W-:Y:S01]  /*cf70*/  MOV R246, R230 ;  /* 0x000000e600f67202 */ /* 0x000fe20000000f00 */
[----:B------:R-:W-:Y:S01]  /*cf80*/  FMUL.FTZ R230, R68, R247 ;  /* 0x000000f744e67220 */ /* 0x000fe20000410000 */
[----:B------:R-:W-:Y:S06]  /*cf90*/  BRA `(.L_x_3587) ;  /* 0xffffffa400807947 */ /* 0x000fec000383ffff */
.L_x_3588:
        /* <DEDUP_REMOVED lines=14> */
.L_x_18918:


//--------------------- .text._Z25selective_scan_bwd_kernelI32Selective_Scan_bwd_kernel_traitsILi128ELi16ELb1ELb0ELb0ELb1ELb1EN3c104HalfENS1_7complexIfEEEEv12SSMParamsBwd --------------------------
	.section	.text._Z25selective_scan_bwd_kernelI32Selective_Scan_bwd_kernel_traitsILi128ELi16ELb1ELb0ELb0ELb1ELb1EN3c104HalfENS1_7complexIfEEEEv12SSMParamsBwd,"ax",@progbits
	.align	128
        .global         _Z25selective_scan_bwd_kernelI32Selective_Scan_bwd_kernel_traitsILi128ELi16ELb1ELb0ELb0ELb1ELb1EN3c104HalfENS1_7complexIfEEEEv12SSMParamsBwd
        .type           _Z25selective_scan_bwd_kernelI32Selective_Scan_bwd_kernel_traitsILi128ELi16ELb1ELb0ELb0ELb1ELb1EN3c104HalfENS1_7complexIfEEEEv12SSMParamsBwd,@function
        .size           _Z25selective_scan_bwd_kernelI32Selective_Scan_bwd_kernel_traitsILi128ELi16ELb1ELb0ELb0ELb1ELb1EN3c104HalfENS1_7complexIfEEEEv12SSMParamsBwd,(.L_x_18919 - _Z25selective_scan_bwd_kernelI32Selective_Scan_bwd_kernel_traitsILi128ELi16ELb1ELb0ELb0ELb1ELb1EN3c104HalfENS1_7complexIfEEEEv12SSMParamsBwd)
        .other          _Z25selective_scan_bwd_kernelI32Selective_Scan_bwd_kernel_traitsILi128ELi16ELb1ELb0ELb0ELb1ELb1EN3c104HalfENS1_7complexIfEEEEv12SSMParamsBwd,@"STO_CUDA_ENTRY STV_DEFAULT"
_Z25selective_scan_bwd_kernelI32Selective_Scan_bwd_kernel_traitsILi128ELi16ELb1ELb0ELb0ELb1ELb1EN3c104HalfENS1_7complexIfEEEEv12SSMParamsBwd:
.text._Z25selective_scan_bwd_kernelI32Selective_Scan_bwd_kernel_traitsILi128ELi16ELb1ELb0ELb0ELb1ELb1EN3c104HalfENS1_7complexIfEEEEv12SSMParamsBwd:
        /* <DEDUP_REMOVED lines=114> */
.L_x_3655:
[----:B------:R-:W-:Y:S01]  /*0720*/  BAR.SYNC.DEFER_BLOCKING 0x0 ;  /* 0x0000000000007b1d */ /* 0x000fe20000010000 */
[----:B0-----:R-:W-:Y:S02]  /*0730*/  MOV R2, UR26 ;  /* 0x0000001a00027c02 */ /* 0x001fe40008000f00 */
[----:B------:R-:W-:Y:S02]  /*0740*/  MOV R3, UR27 ;  /* 0x0000001b00037c02 */ /* 0x000fe40008000f00 */
[C---:B------:R-:W-:Y:S02]  /*0750*/  LOP3.LUT R0, R101.reuse, 0x1f, R110, 0xf8, !PT ;  /* 0x0000001f65007812 */ /* 0x040fe400078ef86e */
[-C--:B------:R-:W-:Y:S01]  /*0760*/  IADD3 R8, R101, R102.reuse, RZ ;  /* 0x0000006665087210 */ /* 0x080fe20007ffe0ff */
[----:B------:R-:W-:Y:S01]  /*0770*/  HFMA2.MMA R9, -RZ, RZ, 0, 9.5367431640625e-07 ;  /* 0x00000010ff097435 */ /* 0x000fe200000001ff */
[----:B------:R-:W-:Y:S01]  /*0780*/  UMOV UR6, UR8 ;  /* 0x0000000800067c82 */ /* 0x000fe20008000000 */
[----:B------:R-:W-:Y:S01]  /*0790*/  IMAD.WIDE R2, R0, 0x10, R2 ;  /* 0x0000001000027825 */ /* 0x000fe200078e0202 */
[----:B------:R-:W-:Y:S01]  /*07a0*/  UMOV UR7, UR9 ;  /* 0x0000000900077c82 */ /* 0x000fe20008000000 */
[----:B------:R-:W0:Y:S03]  /*07b0*/  LDC.64 R10, c[0x0][0x2a0] ;  /* 0x0000a800ff0a7b82 */ /* 0x000e260000000a00 */
[----:B------:R-:W2:Y:S04]  /*07c0*/  LDG.E.128 R4, desc[UR12][R2.64] ;  /* 0x0000000c02047981 */ /* 0x000ea8000c1e1d00 */
[----:B------:R-:W3:Y:S01]  /*07d0*/  LDG.E.128 R12, desc[UR12][R2.64+0x200] ;  /* 0x0002000c020c7981 */ /* 0x000ee2000c1e1d00 */
[----:B------:R-:W-:-:S02]  /*07e0*/  IADD3 R20, R8, R102, RZ ;  /* 0x0000006608147210 */ /* 0x000fc40007ffe0ff */
[----:B------:R-:W-:Y:S01]  /*07f0*/  LEA R99, R8, R111, 0x4 ;  /* 0x0000006f08637211 */ /* 0x000fe200078e20ff */
[----:B------:R-:W-:Y:S01]  /*0800*/  IMAD.WIDE R8, R0, R9, UR6 ;  /* 0x0000000600087e25 */ /* 0x000fe2000f8e0209 */
[----:B------:R-:W-:-:S03]  /*0810*/  LEA R20, R20, R111, 0x4 ;  /* 0x0000006f14147211 */ /* 0x000fc600078e20ff */
[----:B--2---:R-:W-:Y:S04]  /*0820*/  STS.128 [R99], R4 ;  /* 0x0000000463007388 */ /* 0x004fe80000000c00 */
[----:B---3--:R-:W-:Y:S01]  /*0830*/  STS.128 [R99+0x200], R12 ;  /* 0x0002000c63007388 */ /* 0x008fe20000000c00 */
[----:B------:R-:W-:-:S03]  /*0840*/  NOP ;  /* 0x0000000000007918 */ /* 0x000fc60000000000 */
[----:B------:R-:W-:Y:S04]  /*0850*/  LDS.128 R76, [R20] ;  /* 0x00000000144c7984 */ /* 0x000fe80000000c00 */
[----:B------:R-:W-:Y:S01]  /*0860*/  LDS.128 R72, [R20+0x10] ;  /* 0x0000100014487984 */ /* 0x000fe20000000c00 */
[----:B------:R-:W-:Y:S06]  /*0870*/  BAR.SYNC.DEFER_BLOCKING 0x0 ;  /* 0x0000000000007b1d */ /* 0x000fec0000010000 */
[----:B------:R-:W2:Y:S04]  /*0880*/  LDG.E.128 R16, desc[UR12][R8.64] ;  /* 0x0000000c08107981 */ /* 0x000ea8000c1e1d00 */
[----:B------:R1:W3:Y:S01]  /*0890*/  LDG.E.128 R24, desc[UR12][R8.64+0x200] ;  /* 0x0002000c08187981 */ /* 0x0002e2000c1e1d00 */
[----:B------:R-:W-:-:S02]  /*08a0*/  MOV R2, UR28 ;  /* 0x0000001c00027c02 */ /* 0x000fc40008000f00 */
[----:B------:R-:W-:-:S03]  /*08b0*/  MOV R3, UR29 ;  /* 0x0000001d00037c02 */ /* 0x000fc60008000f00 */
[----:B------:R-:W-:Y:S01]  /*08c0*/  IMAD.WIDE R2, R0, 0x10, R2 ;  /* 0x0000001000027825 */ /* 0x000fe200078e0202 */
[----:B-1----:R-:W1:Y:S01]  /*08d0*/  LDC.64 R8, c[0x0][0x318] ;  /* 0x0000c600ff087b82 */ /* 0x002e620000000a00 */
[----:B--2---:R-:W-:Y:S04]  /*08e0*/  STS.128 [R99], R16 ;  /* 0x0000001063007388 */ /* 0x004fe80000000c00 */
[----:B---3--:R-:W-:Y:S01]  /*08f0*/  STS.128 [R99+0x200], R24 ;  /* 0x0002001863007388 */ /* 0x008fe20000000c00 */
[----:B------:R-:W-:-:S03]  /*0900*/  NOP ;  /* 0x0000000000007918 */ /* 0x000fc60000000000 */
[----:B------:R-:W2:Y:S04]  /*0910*/  LDS.128 R12, [R20] ;  /* 0x00000000140c7984 */ /* 0x000ea80000000c00 */
[----:B------:R3:W4:Y:S01]  /*0920*/  LDS.128 R4, [R20+0x10] ;  /* 0x0000100014047984 */ /* 0x0007220000000c00 */
[----:B------:R-:W-:Y:S06]  /*0930*/  BAR.SYNC.DEFER_BLOCKING 0x0 ;  /* 0x0000000000007b1d */ /* 0x000fec0000010000 */
[----:B------:R-:W5:Y:S04]  /*0940*/  LDG.E.128 R28, desc[UR12][R2.64] ;  /* 0x0000000c021c7981 */ /* 0x000f68000c1e1d00 */
[----:B------:R-:W3:Y:S01]  /*0950*/  LDG.E.128 R32, desc[UR12][R2.64+0x200] ;  /* 0x0002000c02207981 */ /* 0x000ee2000c1e1d00 */
[----:B------:R-:W-:Y:S01]  /*0960*/  BSSY B0, `(.L_x_3590) ;  /* 0x000003b000007945 */ /* 0x000fe20003800000 */
[----:B--2---:R-:W-:-:S02]  /*0970*/  HADD2.F32 R98, -RZ, R12.H0_H0 ;  /* 0x2000000cff627230 */ /* 0x004fc40000004100 */
[--C-:B------:R-:W-:Y:S02]  /*0980*/  HADD2.F32 R96, -RZ, R13.reuse.H0_H0 ;  /* 0x2000000dff607230 */ /* 0x100fe40000004100 */
[----:B------:R-:W-:Y:S02]  /*0990*/  HADD2.F32 R94, -RZ, R14.H0_H0 ;  /* 0x2000000eff5e7230 */ /* 0x000fe40000004100 */
[----:B------:R-:W-:Y:S01]  /*09a0*/  FADD.FTZ R98, R98, UR5 ;  /* 0x0000000562627e21 */ /* 0x000fe20008010000 */
[----:B------:R-:W-:Y:S02]  /*09b0*/  HADD2.F32 R12, -RZ, R12.H1_H1 ;  /* 0x3000000cff0c7230 */ /* 0x000fe40000004100 */
[----:B------:R-:W-:Y:S01]  /*09c0*/  FADD.FTZ R96, R96, UR5 ;  /* 0x0000000560607e21 */ /* 0x000fe20008010000 */
[----:B------:R-:W-:Y:S02]  /*09d0*/  HADD2.F32 R13, -RZ, R13.H1_H1 ;  /* 0x3000000dff0d7230 */ /* 0x000fe40000004100 */
[----:B------:R-:W-:Y:S01]  /*09e0*/  FADD.FTZ R94, R94, UR5 ;  /* 0x000000055e5e7e21 */ /* 0x000fe20008010000 */
[----:B------:R-:W-:Y:S01]  /*09f0*/  FSETP.GTU.FTZ.AND P2, PT, R98, 20, PT ;  /* 0x41a000006200780b */ /* 0x000fe20003f5c000 */
[----:B------:R-:W-:-:S02]  /*0a00*/  HADD2.F32 R14, -RZ, R14.H1_H1 ;  /* 0x3000000eff0e7230 */ /* 0x000fc40000004100 */
[----:B------:R-:W-:Y:S01]  /*0a10*/  FADD.FTZ R97, R12, UR5 ;  /* 0x000000050c617e21 */ /* 0x000fe20008010000 */
[--C-:B------:R-:W-:Y:S02]  /*0a20*/  HADD2.F32 R92, -RZ, R15.reuse.H0_H0 ;  /* 0x2000000fff5c7230 */ /* 0x100fe40000004100 */
[----:B------:R-:W-:Y:S01]  /*0a30*/  FADD.FTZ R95, R13, UR5 ;  /* 0x000000050d5f7e21 */ /* 0x000fe20008010000 */
[----:B------:R-:W-:Y:S02]  /*0a40*/  HADD2.F32 R15, -RZ, R15.H1_H1 ;  /* 0x3000000fff0f7230 */ /* 0x000fe40000004100 */
[----:B------:R-:W-:Y:S01]  /*0a50*/  FADD.FTZ R93, R14, UR5 ;  /* 0x000000050e5d7e21 */ /* 0x000fe20008010000 */
[----:B------:R-:W-:Y:S01]  /*0a60*/  FSETP.GTU.FTZ.AND P3, PT, R97, 20, PT ;  /* 0x41a000006100780b */ /* 0x000fe20003f7c000 */
[----:B------:R-:W-:Y:S01]  /*0a70*/  FADD.FTZ R92, R92, UR5 ;  /* 0x000000055c5c7e21 */ /* 0x000fe20008010000 */
[----:B------:R-:W-:Y:S01]  /*0a80*/  FSETP.GTU.FTZ.AND P4, PT, R96, 20, PT ;  /* 0x41a000006000780b */ /* 0x000fe20003f9c000 */
[----:B------:R-:W-:Y:S01]  /*0a90*/  FADD.FTZ R91, R15, UR5 ;  /* 0x000000050f5b7e21 */ /* 0x000fe20008010000 */
[----:B------:R-:W-:-:S02]  /*0aa0*/  FSETP.GTU.FTZ.AND P5, PT, R95, 20, PT ;  /* 0x41a000005f00780b */ /* 0x000fc40003fbc000 */
[----:B------:R-:W-:Y:S02]  /*0ab0*/  FSETP.GTU.FTZ.AND P6, PT, R94, 20, PT ;  /* 0x41a000005e00780b */ /* 0x000fe40003fdc000 */
[----:B------:R-:W-:Y:S02]  /*0ac0*/  FSETP.GTU.FTZ.AND P0, PT, R93, 20, PT ;  /* 0x41a000005d00780b */ /* 0x000fe40003f1c000 */
[----:B------:R-:W-:Y:S01]  /*0ad0*/  FSETP.GTU.FTZ.AND P1, PT, R92, 20, PT ;  /* 0x41a000005c00780b */ /* 0x000fe20003f3c000 */
[----:B-----5:R2:W-:Y:S04]  /*0ae0*/  STS.128 [R99], R28 ;  /* 0x0000001c63007388 */ /* 0x0205e80000000c00 */
[----:B---3--:R2:W-:Y:S01]  /*0af0*/  STS.128 [R99+0x200], R32 ;  /* 0x0002002063007388 */ /* 0x0085e20000000c00 */
[----:B------:R-:W-:Y:S01]  /*0b00*/  NOP ;  /* 0x0000000000007918 */ /* 0x000fe20000000000 */
[----:B01--4-:R-:W-:Y:S06]  /*0b10*/  @P2 BRA `(.L_x_3591) ;  /* 0x00000000007c2947 */ /* 0x013fec0003800000 */
        /* <DEDUP_REMOVED lines=31> */
.L_x_3591:
[----:B------:R-:W-:Y:S05]  /*0d10*/  BSYNC B0 ;  /* 0x0000000000007941 */ /* 0x000fea0003800000 */
.L_x_3590:
        /* <DEDUP_REMOVED lines=36> */
.L_x_3593:
[----:B------:R-:W-:Y:S05]  /*0f60*/  BSYNC B0 ;  /* 0x0000000000007941 */ /* 0x000fea0003800000 */
.L_x_3592:
[----:B------:R-:W-:Y:S01]  /*0f70*/  HADD2.F32 R4, -RZ, R4.H1_H1 ;  /* 0x30000004ff047230 */ /* 0x000fe20000004100 */
        /* <DEDUP_REMOVED lines=35> */
.L_x_3595:
[----:B------:R-:W-:Y:S05]  /*11b0*/  BSYNC B0 ;  /* 0x0000000000007941 */ /* 0x000fea0003800000 */
.L_x_3594:
        /* <DEDUP_REMOVED lines=36> */
.L_x_3597:
[----:B------:R-:W-:Y:S05]  /*1400*/  BSYNC B0 ;  /* 0x0000000000007941 */ /* 0x000fea0003800000 */
.L_x_3596:
        /* <DEDUP_REMOVED lines=36> */
.L_x_3599:
[----:B------:R-:W-:Y:S05]  /*1650*/  BSYNC B0 ;  /* 0x0000000000007941 */ /* 0x000fea0003800000 */
.L_x_3598:
        /* <DEDUP_REMOVED lines=36> */
.L_x_3601:
[----:B------:R-:W-:Y:S05]  /*18a0*/  BSYNC B0 ;  /* 0x0000000000007941 */ /* 0x000fea0003800000 */
.L_x_3600:
        /* <DEDUP_REMOVED lines=36> */
.L_x_3603:
[----:B------:R-:W-:Y:S05]  /*1af0*/  BSYNC B0 ;  /* 0x0000000000007941 */ /* 0x000fea0003800000 */
.L_x_3602:
[--C-:B------:R-:W-:Y:S01]  /*1b00*/  HADD2.F32 R52, -RZ, R7.reuse.H0_H0 ;  /* 0x20000007ff347230 */ /* 0x100fe20000004100 */
[----:B------:R-:W-:Y:S01]  /*1b10*/  BSSY B0, `(.L_x_3604) ;  /* 0x0000025000007945 */ /* 0x000fe20003800000 */
[----:B------:R-:W-:Y:S01]  /*1b20*/  FSETP.GTU.FTZ.AND P1, PT, R53, 20, PT ;  /* 0x41a000003500780b */ /* 0x000fe20003f3c000 */
[----:B------:R-:W-:Y:S01]  /*1b30*/  HADD2.F32 R7, -RZ, R7.H1_H1 ;  /* 0x30000007ff077230 */ /* 0x000fe20000004100 */
[----:B------:R-:W-:Y:S01]  /*1b40*/  LEA R2, R103, 0xfffff800, 0xb ;  /* 0xfffff80067027811 */ /* 0x000fe200078e58ff */
        /* <DEDUP_REMOVED lines=33> */
.L_x_3605:
[----:B------:R-:W-:Y:S05]  /*1d60*/  BSYNC B0 ;  /* 0x0000000000007941 */ /* 0x000fea0003800000 */
.L_x_3604:
[----:B------:R-:W-:Y:S01]  /*1d70*/  IMAD R4, R10, UR15, RZ ;  /* 0x0000000f0a047c24 */ /* 0x000fe2000f8e02ff */
[----:B------:R-:W-:Y:S01]  /*1d80*/  BSSY B0, `(.L_x_3606) ;  /* 0x0000025000007945 */ /* 0x000fe20003800000 */
[----:B------:R-:W-:Y:S01]  /*1d90*/  FSETP.GTU.FTZ.AND P2, PT, R52, 20, PT ;  /* 0x41a000003400780b */ /* 0x000fe20003f5c000 */
[----:B------:R-:W-:Y:S01]  /*1da0*/  FADD.FTZ R51, R7, UR5 ;  /* 0x0000000507337e21 */ /* 0x000fe20008010000 */
[----:B------:R-:W-:Y:S01]  /*1db0*/  SHF.R.S32.HI R3, RZ, 0x1f, R2 ;  /* 0x0000001fff037819 */ /* 0x000fe20000011402 */
[----:B------:R-:W-:Y:S01]  /*1dc0*/  IMAD R13, R11, UR14, R4 ;  /* 0x0000000e0b0d7c24 */ /* 0x000fe2000f8e0204 */
        /* <DEDUP_REMOVED lines=32> */
.L_x_3607:
[----:B------:R-:W-:Y:S05]  /*1fd0*/  BSYNC B0 ;  /* 0x0000000000007941 */ /* 0x000fea0003800000 */
.L_x_3606:
[----:B------:R-:W-:Y:S01]  /*1fe0*/  IMAD.WIDE.U32 R10, R10, UR14, R2 ;  /* 0x0000000e0a0a7c25 */ /* 0x000fe2000f8e0002 */
[----:B------:R-:W-:Y:S01]  /*1ff0*/  BSSY B0, `(.L_x_3608) ;  /* 0x0000023000007945 */ /* 0x000fe20003800000 */
[----:B------:R-:W-:-:S03]  /*2000*/  FSETP.GTU.FTZ.AND P3, PT, R51, 20, PT ;  /* 0x41a000003300780b */ /* 0x000fc60003f7c000 */
[----:B------:R-:W-:Y:S01]  /*2010*/  IADD3 R7, R11, R13, RZ ;  /* 0x0000000d0b077210 */ /* 0x000fe20007ffe0ff */
        /* <DEDUP_REMOVED lines=32> */
.L_x_3609:
[----:B------:R-:W-:Y:S05]  /*2220*/  BSYNC B0 ;  /* 0x0000000000007941 */ /* 0x000fea0003800000 */
.L_x_3608:
        /* <DEDUP_REMOVED lines=33> */
.L_x_3611:
[----:B------:R-:W-:Y:S05]  /*2440*/  BSYNC B0 ;  /* 0x0000000000007941 */ /* 0x000fea0003800000 */
.L_x_3610:
        /* <DEDUP_REMOVED lines=33> */
.L_x_3613:
[----:B------:R-:W-:Y:S05]  /*2660*/  BSYNC B0 ;  /* 0x0000000000007941 */ /* 0x000fea0003800000 */
.L_x_3612:
        /* <DEDUP_REMOVED lines=33> */
.L_x_3615:
[----:B------:R-:W-:Y:S05]  /*2880*/  BSYNC B0 ;  /* 0x0000000000007941 */ /* 0x000fea0003800000 */
.L_x_3614:
        /* <DEDUP_REMOVED lines=33> */
.L_x_3617:
[----:B------:R-:W-:Y:S05]  /*2aa0*/  BSYNC B0 ;  /* 0x0000000000007941 */ /* 0x000fea0003800000 */
.L_x_3616:
        /* <DEDUP_REMOVED lines=33> */
.L_x_3619:
[----:B------:R-:W-:Y:S05]  /*2cc0*/  BSYNC B0 ;  /* 0x0000000000007941 */ /* 0x000fea0003800000 */
.L_x_3618:
        /* <DEDUP_REMOVED lines=33> */
.L_x_3621:
[----:B------:R-:W-:Y:S05]  /*2ee0*/  BSYNC B0 ;  /* 0x0000000000007941 */ /* 0x000fea0003800000 */
.L_x_3620:
[----:B------:R-:W-:Y:S01]  /*2ef0*/  ULDC.64 UR8, c[0x0][0x2a8] ;  /* 0x0000aa0000087ab9 */ /* 0x000fe20000000a00 */
[----:B------:R-:W-:Y:S01]  /*2f00*/  MOV R4, R10 ;  /* 0x0000000a00047202 */ /* 0x000fe20000000f00 */
[----:B------:R-:W-:Y:S01]  /*2f10*/  IMAD R6, R114, UR8, RZ ;  /* 0x0000000872067c24 */ /* 0x000fe2000f8e02ff */
[----:B------:R-:W-:Y:S01]  /*2f20*/  MOV R5, R7 ;  /* 0x0000000700057202 */ /* 0x000fe20000000f00 */
[----:B------:R-:W-:Y:S01]  /*2f30*/  LDS.128 R24, [R20] ;  /* 0x0000000014187984 */ /* 0x000fe20000000c00 */
[----:B------:R-:W0:Y:S01]  /*2f40*/  LDC.64 R12, c[0x0][0x2b0] ;  /* 0x0000ac00ff0c7b82 */ /* 0x000e220000000a00 */
[C---:B------:R-:W-:Y:S02]  /*2f50*/  IMAD R7, R115.reuse, UR9, R6 ;  /* 0x0000000973077c24 */ /* 0x040fe4000f8e0206 */
[----:B------:R-:W-:Y:S01]  /*2f60*/  IMAD.WIDE.U32 R4, R115, UR8, R4 ;  /* 0x0000000873047c25 */ /* 0x000fe2000f8e0004 */
[----:B------:R-:W-:Y:S02]  /*2f70*/  ULDC.64 UR8, c[0x0][0x2b8] ;  /* 0x0000ae0000087ab9 */ /* 0x000fe40000000a00 */
[----:B------:R-:W-:-:S02]  /*2f80*/  LEA R8, P0, R4, R8, 0x1 ;  /* 0x0000000804087211 */ /* 0x000fc400078008ff */
[----:B------:R-:W1:Y:S01]  /*2f90*/  LDC.64 R22, c[0x0][0x308] ;  /* 0x0000c200ff167b82 */ /* 0x000e620000000a00 */
[----:B------:R-:W-:-:S04]  /*2fa0*/  IADD3 R5, R5, R7, RZ ;  /* 0x0000000705057210 */ /* 0x000fc80007ffe0ff */
[----:B------:R-:W-:-:S03]  /*2fb0*/  LEA.HI.X R9, R4, R9, R5, 0x1, P0 ;  /* 0x0000000904097211 */ /* 0x000fc600000f0c05 */
[----:B------:R-:W-:-:S03]  /*2fc0*/  IMAD.WIDE R4, R0, 0x10, R8 ;  /* 0x0000001000047825 */ /* 0x000fc600078e0208 */
[----:B------:R-:W-:Y:S01]  /*2fd0*/  LDS.128 R8, [R20+0x10] ;  /* 0x0000100014087984 */ /* 0x000fe20000000c00 */
[----:B------:R-:W-:Y:S06]  /*2fe0*/  BAR.SYNC.DEFER_BLOCKING 0x0 ;  /* 0x0000000000007b1d */ /* 0x000fec0000010000 */
[----:B--2---:R-:W2:Y:S04]  /*2ff0*/  LDG.E.128 R28, desc[UR12][R4.64] ;  /* 0x0000000c041c7981 */ /* 0x004ea8000c1e1d00 */
[----:B------:R3:W4:Y:S01]  /*3000*/  LDG.E.128 R32, desc[UR12][R4.64+0x200] ;  /* 0x0002000c04207981 */ /* 0x000722000c1e1d00 */
[----:B0-----:R-:W-:-:S04]  /*3010*/  IMAD R6, R12, UR15, RZ ;  /* 0x0000000f0c067c24 */ /* 0x001fc8000f8e02ff */
[----:B------:R-:W-:Y:S02]  /*3020*/  IMAD R13, R13, UR14, R6 ;  /* 0x0000000e0d0d7c24 */ /* 0x000fe4000f8e0206 */
[----:B------:R-:W-:-:S04]  /*3030*/  IMAD.WIDE.U32 R6, R12, UR14, R2 ;  /* 0x0000000e0c067c25 */ /* 0x000fc8000f8e0002 */
[----:B------:R-:W-:Y:S01]  /*3040*/  IMAD R12, R114, UR8, RZ ;  /* 0x00000008720c7c24 */ /* 0x000fe2000f8e02ff */
[----:B------:R-:W-:-:S03]  /*3050*/  IADD3 R7, R7, R13, RZ ;  /* 0x0000000d07077210 */ /* 0x000fc60007ffe0ff */
[C---:B---3--:R-:W-:Y:S02]  /*3060*/  IMAD R5, R115.reuse, UR9, R12 ;  /* 0x0000000973057c24 */ /* 0x048fe4000f8e020c */
[----:B------:R-:W-:Y:S01]  /*3070*/  IMAD.WIDE.U32 R6, R115, UR8, R6 ;  /* 0x0000000873067c25 */ /* 0x000fe2000f8e0006 */
[----:B------:R-:W-:-:S04]  /*3080*/  ULDC.64 UR8, c[0x0][0x3a0] ;  /* 0x0000e80000087ab9 */ /* 0x000fc80000000a00 */
[----:B------:R-:W-:Y:S02]  /*3090*/  IADD3 R4, R7, R5, RZ ;  /* 0x0000000507047210 */ /* 0x000fe40007ffe0ff */
[----:B-1----:R-:W-:-:S04]  /*30a0*/  LEA R22, P0, R6, R22, 0x1 ;  /* 0x0000001606167211 */ /* 0x002fc800078008ff */
[----:B------:R-:W-:-:S03]  /*30b0*/  LEA.HI.X R23, R6, R23, R4, 0x1, P0 ;  /* 0x0000001706177211 */ /* 0x000fc600000f0c04 */
[----:B------:R-:W-:Y:S01]  /*30c0*/  IMAD.WIDE R22, R0, 0x10, R22 ;  /* 0x0000001000167825 */ /* 0x000fe200078e0216 */
[----:B--2---:R-:W-:Y:S04]  /*30d0*/  STS.128 [R99], R28 ;  /* 0x0000001c63007388 */ /* 0x004fe80000000c00 */
[----:B----4-:R-:W-:Y:S01]  /*30e0*/  STS.128 [R99+0x200], R32 ;  /* 0x0002002063007388 */ /* 0x010fe20000000c00 */
[----:B------:R-:W-:-:S03]  /*30f0*/  NOP ;  /* 0x0000000000007918 */ /* 0x000fc60000000000 */
[----:B------:R-:W0:Y:S04]  /*3100*/  LDS.128 R36, [R20] ;  /* 0x0000000014247984 */ /* 0x000e280000000c00 */
[----:B------:R-:W1:Y:S01]  /*3110*/  LDS.128 R4, [R20+0x10] ;  /* 0x0000100014047984 */ /* 0x000e620000000c00 */
[----:B------:R-:W-:Y:S06]  /*3120*/  BAR.SYNC.DEFER_BLOCKING 0x0 ;  /* 0x0000000000007b1d */ /* 0x000fec0000010000 */
[----:B------:R-:W2:Y:S04]  /*3130*/  LDG.E.128 R16, desc[UR12][R22.64+0x200] ;  /* 0x0002000c16107981 */ /* 0x000ea8000c1e1d00 */
[----:B------:R3:W4:Y:S01]  /*3140*/  LDG.E.128 R12, desc[UR12][R22.64] ;  /* 0x0000000c160c7981 */ /* 0x000722000c1e1d00 */
[----:B0-----:R-:W-:-:S02]  /*3150*/  HADD2.F32 R40, -RZ, R36.H0_H0 ;  /* 0x20000024ff287230 */ /* 0x001fc40000004100 */
[----:B------:R-:W-:-:S03]  /*3160*/  HADD2.F32 R36, -RZ, R36.H1_H1 ;  /* 0x30000024ff247230 */ /* 0x000fc60000004100 */
[----:B------:R-:W-:Y:S02]  /*3170*/  FMUL.FTZ R21, R40, -1.4426950216293334961 ;  /* 0xbfb8aa3b28157820 */ /* 0x000fe40000410000 */
[----:B------:R-:W-:-:S04]  /*3180*/  FMUL.FTZ R28, R36, -1.4426950216293334961 ;  /* 0xbfb8aa3b241c7820 */ /* 0x000fc80000410000 */
[----:B------:R-:W0:Y:S01]  /*3190*/  MUFU.EX2 R21, R21 ;  /* 0x0000001500157308 */ /* 0x000e220000000800 */
[--C-:B------:R-:W-:Y:S02]  /*31a0*/  HADD2.F32 R35, -RZ, R37.reuse.H0_H0 ;  /* 0x20000025ff237230 */ /* 0x100fe40000004100 */
[----:B------:R-:W-:-:S05]  /*31b0*/  HADD2.F32 R37, -RZ, R37.H1_H1 ;  /* 0x30000025ff257230 */ /* 0x000fca0000004100 */
[----:B------:R-:W5:Y:S01]  /*31c0*/  MUFU.EX2 R28, R28 ;  /* 0x0000001c001c7308 */ /* 0x000f620000000800 */
[----:B---3--:R-:W-:-:S07]  /*31d0*/  FMUL.FTZ R22, R37, -1.4426950216293334961 ;  /* 0xbfb8aa3b25167820 */ /* 0x008fce0000410000 */
[----:B------:R0:W-:Y:S02]  /*31e0*/  MUFU.EX2 R23, R22 ;  /* 0x0000001600177308 */ /* 0x0001e40000000800 */
[----:B0-----:R-:W-:Y:S01]  /*31f0*/  FADD.FTZ R22, R21, 1 ;  /* 0x3f80000015167421 */ /* 0x001fe20000010000 */
[----:B-----5:R-:W-:-:S05]  /*3200*/  FADD.FTZ R28, R28, 1 ;  /* 0x3f8000001c1c7421 */ /* 0x020fca0000010000 */
[----:B------:R-:W0:Y:S01]  /*3210*/  MUFU.RCP R81, R22 ;  /* 0x0000001600517308 */ /* 0x000e220000001000 */
[----:B------:R-:W-:-:S07]  /*3220*/  FMUL.FTZ R29, R35, -1.4426950216293334961 ;  /* 0xbfb8aa3b231d7820 */ /* 0x000fce0000410000 */
[----:B------:R-:W3:Y:S01]  /*3230*/  MUFU.RCP R85, R28 ;  /* 0x0000001c00557308 */ /* 0x000ee20000001000 */
[----:B------:R-:W-:-:S07]  /*3240*/  HADD2.F32 R43, -RZ, R24.H0_H0 ;  /* 0x20000018ff2b7230 */ /* 0x000fce0000004100 */
[----:B------:R-:W5:Y:S01]  /*3250*/  MUFU.EX2 R29, R29 ;  /* 0x0000001d001d7308 */ /* 0x000f620000000800 */
[----:B0-----:R-:W-:Y:S01]  /*3260*/  FMUL.FTZ R21, R40, R81 ;  /* 0x0000005128157220 */ /* 0x001fe20000410000 */
[--C-:B-1----:R-:W-:Y:S02]  /*3270*/  HADD2.F32 R48, -RZ, R4.reuse.H0_H0 ;  /* 0x20000004ff307230 */ /* 0x102fe40000004100 */
[----:B------:R-:W-:Y:S02]  /*3280*/  HADD2.F32 R104, -RZ, R4.H1_H1 ;  /* 0x30000004ff687230 */ /* 0x000fe40000004100 */
[----:B------:R-:W-:Y:S01]  /*3290*/  FMUL.FTZ R58, R43, R21 ;  /* 0x000000152b3a7220 */ /* 0x000fe20000410000 */
[----:B------:R-:W-:Y:S02]  /*32a0*/  HADD2.F32 R4, -RZ, R76.H0_H0 ;  /* 0x2000004cff047230 */ /* 0x000fe40000004100 */
[----:B------:R-:W-:Y:S02]  /*32b0*/  HADD2.F32 R46, -RZ, R24.H1_H1 ;  /* 0x30000018ff2e7230 */ /* 0x000fe40000004100 */
[----:B---3--:R-:W-:Y:S01]  /*32c0*/  FMUL.FTZ R22, R36, R85 ;  /* 0x0000005524167220 */ /* 0x008fe20000410000 */
[----:B------:R-:W-:-:S02]  /*32d0*/  HADD2.F32 R42, -RZ, R38.H0_H0 ;  /* 0x20000026ff2a7230 */ /* 0x000fc40000004100 */
[----:B------:R-:W-:Y:S01]  /*32e0*/  FFMA.FTZ R113, R58, R4, R113 ;  /* 0x000000043a717223 */ /* 0x000fe20000010071 */
[----:B------:R-:W-:Y:S02]  /*32f0*/  HADD2.F32 R4, -RZ, R76.H1_H1 ;  /* 0x3000004cff047230 */ /* 0x000fe40000004100 */
[----:B------:R-:W-:Y:S01]  /*3300*/  FMUL.FTZ R56, R46, R22 ;  /* 0x000000162e387220 */ /* 0x000fe20000410000 */
[----:B------:R-:W-:Y:S01]  /*3310*/  FMUL.FTZ R30, R42, -1.4426950216293334961 ;  /* 0xbfb8aa3b2a1e7820 */ /* 0x000fe20000410000 */
[----:B-----5:R-:W-:Y:S01]  /*3320*/  FADD.FTZ R29, R29, 1 ;  /* 0x3f8000001d1d7421 */ /* 0x020fe20000010000 */
[----:B------:R-:W-:Y:S02]  /*3330*/  HADD2.F32 R44, -RZ, R38.H1_H1 ;  /* 0x30000026ff2c7230 */ /* 0x000fe40000004100 */
[----:B------:R-:W-:Y:S01]  /*3340*/  FFMA.FTZ R28, R56, R4, R113 ;  /* 0x00000004381c7223 */ /* 0x000fe20000010071 */
[----:B------:R-:W-:Y:S01]  /*3350*/  FADD.FTZ R4, R23, 1 ;  /* 0x3f80000017047421 */ /* 0x000fe20000010000 */
[----:B------:R-:W0:Y:S01]  /*3360*/  MUFU.RCP R70, R29 ;  /* 0x0000001d00467308 */ /* 0x000e220000001000 */
[----:B------:R-:W-:-:S02]  /*3370*/  HADD2.F32 R45, -RZ, R39.H0_H0 ;  /* 0x20000027ff2d7230 */ /* 0x000fc40000004100 */
[----:B------:R-:W-:Y:S01]  /*3380*/  FMUL.FTZ R31, R44, -1.4426950216293334961 ;  /* 0xbfb8aa3b2c1f7820 */ /* 0x000fe20000410000 */
[----:B------:R-:W-:-:S04]  /*3390*/  FMUL.FTZ R41, R48, -1.4426950216293334961 ;  /* 0xbfb8aa3b30297820 */ /* 0x000fc80000410000 */
[----:B------:R-:W1:Y:S01]  /*33a0*/  MUFU.EX2 R30, R30 ;  /* 0x0000001e001e7308 */ /* 0x000e620000000800 */
[----:B------:R-:W-:Y:S01]  /*33b0*/  FMUL.FTZ R32, R45, -1.4426950216293334961 ;  /* 0xbfb8aa3b2d207820 */ /* 0x000fe20000410000 */
[----:B------:R-:W-:-:S06]  /*33c0*/  HADD2.F32 R47, -RZ, R39.H1_H1 ;  /* 0x30000027ff2f7230 */ /* 0x000fcc0000004100 */
[----:B------:R-:W-:Y:S01]  /*33d0*/  MUFU.RCP R80, R4 ;  /* 0x0000000400507308 */ /* 0x000fe20000001000 */
[----:B------:R-:W-:-:S07]  /*33e0*/  FMUL.FTZ R34, R47, -1.4426950216293334961 ;  /* 0xbfb8aa3b2f227820 */ /* 0x000fce0000410000 */
[----:B------:R-:W3:Y:S01]  /*33f0*/  MUFU.EX2 R33, R31 ;  /* 0x0000001f00217308 */ /* 0x000ee20000000800 */
[----:B------:R-:W-:-:S07]  /*3400*/  HADD2.F32 R49, -RZ, R25.H0_H0 ;  /* 0x20000019ff317230 */ /* 0x000fce0000004100 */
[----:B------:R5:W-:Y:S01]  /*3410*/  MUFU.EX2 R50, R41 ;  /* 0x0000002900327308 */ /* 0x000be20000000800 */
[----:B0-----:R-:W-:-:S07]  /*3420*/  FMUL.FTZ R23, R35, R70 ;  /* 0x0000004623177220 */ /* 0x001fce0000410000 */
[----:B------:R-:W0:Y:S01]  /*3430*/  MUFU.EX2 R38, R32 ;  /* 0x0000002000267308 */ /* 0x000e220000000800 */
[----:B-----5:R-:W-:Y:S02]  /*3440*/  HADD2.F32 R41, -RZ, R5.H0_H0 ;  /* 0x20000005ff297230 */ /* 0x020fe40000004100 */
[----:B------:R-:W-:-:S03]  /*3450*/  HADD2.F32 R65, -RZ, R25.H1_H1 ;  /* 0x30000019ff417230 */ /* 0x000fc60000004100 */
[----:B------:R-:W-:Y:S02]  /*3460*/  FMUL.FTZ R24, R41, -1.4426950216293334961 ;  /* 0xbfb8aa3b29187820 */ /* 0x000fe40000410000 */
[----:B------:R-:W5:Y:S01]  /*3470*/  MUFU.EX2 R39, R34 ;  /* 0x0000002200277308 */ /* 0x000f620000000800 */
[----:B------:R-:W-:Y:S02]  /*3480*/  HADD2.F32 R29, -RZ, R77.H0_H0 ;  /* 0x2000004dff1d7230 */ /* 0x000fe40000004100 */
[----:B-1----:R-:W-:Y:S01]  /*3490*/  FADD.FTZ R25, R30, 1 ;  /* 0x3f8000001e197421 */ /* 0x002fe20000010000 */
[----:B------:R-:W-:Y:S01]  /*34a0*/  FMUL.FTZ R57, R49, R23 ;  /* 0x0000001731397220 */ /* 0x000fe20000410000 */
[----:B------:R-:W-:-:S03]  /*34b0*/  HADD2.F32 R108, -RZ, R5.H1_H1 ;  /* 0x30000005ff6c7230 */ /* 0x000fc60000004100 */
[----:B------:R1:W-:Y:S01]  /*34c0*/  MUFU.EX2 R106, R24 ;  /* 0x00000018006a7308 */ /* 0x0003e20000000800 */
[----:B------:R-:W-:Y:S02]  /*34d0*/  HADD2.F32 R5, -RZ, R77.H1_H1 ;  /* 0x3000004dff057230 */ /* 0x000fe40000004100 */
[----:B------:R-:W-:Y:S01]  /*34e0*/  FFMA.FTZ R60, R57, R29, R28 ;  /* 0x0000001d393c7223 */ /* 0x000fe2000001001c */
[----:B---3--:R-:W-:Y:S01]  /*34f0*/  FADD.FTZ R33, R33, 1 ;  /* 0x3f80000021217421 */ /* 0x008fe20000010000 */
[----:B-1----:R-:W-:-:S03]  /*3500*/  FMUL.FTZ R24, R37, R80 ;  /* 0x0000005025187220 */ /* 0x002fc60000410000 */
[----:B------:R1:W3:Y:S01]  /*3510*/  MUFU.RCP R105, R25 ;  /* 0x0000001900697308 */ /* 0x0002e20000001000 */
[--C-:B------:R-:W-:Y:S02]  /*3520*/  HADD2.F32 R66, -RZ, R26.reuse.H0_H0 ;  /* 0x2000001aff427230 */ /* 0x100fe40000004100 */
[----:B------:R-:W-:Y:S01]  /*3530*/  FMUL.FTZ R59, R65, R24 ;  /* 0x00000018413b7220 */ /* 0x000fe20000410000 */
[----:B------:R-:W-:Y:S02]  /*3540*/  HADD2.F32 R67, -RZ, R26.H1_H1 ;  /* 0x3000001aff437230 */ /* 0x000fe40000004100 */
[----:B0-----:R-:W-:Y:S01]  /*3550*/  FADD.FTZ R38, R38, 1 ;  /* 0x3f80000026267421 */ /* 0x001fe20000010000 */
[--C-:B------:R-:W-:Y:S01]  /*3560*/  HADD2.F32 R26, -RZ, R11.reuse.H1_H1 ;  /* 0x3000000bff1a7230 */ /* 0x100fe20000004100 */
[----:B------:R-:W0:Y:S01]  /*3570*/  MUFU.RCP R107, R33 ;  /* 0x00000021006b7308 */ /* 0x000e220000001000 */
[----:B-1----:R-:W-:Y:S02]  /*3580*/  HADD2.F32 R25, -RZ, R11.H0_H0 ;  /* 0x2000000bff197230 */ /* 0x002fe40000004100 */
[----:B------:R-:W-:Y:S01]  /*3590*/  FFMA.FTZ R11, R59, R5, R60 ;  /* 0x000000053b0b7223 */ /* 0x000fe2000001003c */
[----:B------:R-:W-:-:S04]  /*35a0*/  FADD.FTZ R5, -R81, 1 ;  /* 0x3f80000051057421 */ /* 0x000fc80000010100 */
[----:B------:R-:W-:Y:S01]  /*35b0*/  FFMA.FTZ R83, R40, R5, 1 ;  /* 0x3f80000028537423 */ /* 0x000fe20000010005 */
[----:B------:R-:W-:Y:S01]  /*35c0*/  MUFU.RCP R82, R38 ;  /* 0x0000002600527308 */ /* 0x000fe20000001000 */
[----:B-----5:R-:W-:Y:S01]  /*35d0*/  FADD.FTZ R5, R39, 1 ;  /* 0x3f80000027057421 */ /* 0x020fe20000010000 */
[----:B------:R-:W-:Y:S01]  /*35e0*/  FMUL.FTZ R31, R104, -1.4426950216293334961 ;  /* 0xbfb8aa3b681f7820 */ /* 0x000fe20000410000 */
[----:B------:R-:W-:Y:S02]  /*35f0*/  HADD2.F32 R29, -RZ, R6.H0_H0 ;  /* 0x20000006ff1d7230 */ /* 0x000fe40000004100 */
[----:B------:R-:W-:Y:S01]  /*3600*/  FMUL.FTZ R4, R108, -1.4426950216293334961 ;  /* 0xbfb8aa3b6c047820 */ /* 0x000fe20000410000 */
[--C-:B------:R-:W-:Y:S02]  /*3610*/  HADD2.F32 R68, -RZ, R27.reuse.H0_H0 ;  /* 0x2000001bff447230 */ /* 0x100fe40000004100 */
[----:B------:R-:W-:Y:S01]  /*3620*/  FADD.FTZ R50, R50, 1 ;  /* 0x3f80000032327421 */ /* 0x000fe20000010000 */
[----:B------:R-:W-:Y:S01]  /*3630*/  HADD2.F32 R69, -RZ, R27.H1_H1 ;  /* 0x3000001bff457230 */ /* 0x000fe20000004100 */
[----:B------:R-:W-:Y:S01]  /*3640*/  MUFU.RCP R84, R5 ;  /* 0x0000000500547308 */ /* 0x000fe20000001000 */
[----:B---3--:R-:W-:Y:S01]  /*3650*/  FMUL.FTZ R27, R42, R105 ;  /* 0x000000692a1b7220 */ /* 0x008fe20000410000 */
[----:B------:R-:W-:-:S02]  /*3660*/  HADD2.F32 R71, -RZ, R8.H0_H0 ;  /* 0x20000008ff477230 */ /* 0x000fc40000004100 */
[----:B------:R-:W-:Y:S02]  /*3670*/  HADD2.F32 R34, -RZ, R8.H1_H1 ;  /* 0x30000008ff227230 */ /* 0x000fe40000004100 */
[----:B------:R-:W-:Y:S01]  /*3680*/  FMUL.FTZ R8, R29, -1.4426950216293334961 ;  /* 0xbfb8aa3b1d087820 */ /* 0x000fe20000410000 */
[----:B------:R-:W-:Y:S01]  /*3690*/  HADD2.F32 R32, -RZ, R9.H0_H0 ;  /* 0x20000009ff207230 */ /* 0x000fe20000004100 */
[----:B------:R1:W-:Y:S01]  /*36a0*/  MUFU.EX2 R86, R31 ;  /* 0x0000001f00567308 */ /* 0x0003e20000000800 */
[--C-:B------:R-:W-:Y:S02]  /*36b0*/  HADD2.F32 R30, -RZ, R10.reuse.H0_H0 ;  /* 0x2000000aff1e7230 */ /* 0x100fe40000004100 */
[----:B------:R-:W-:Y:S02]  /*36c0*/  HADD2.F32 R28, -RZ, R10.H1_H1 ;  /* 0x3000000aff1c7230 */ /* 0x000fe40000004100 */
[----:B------:R-:W-:Y:S01]  /*36d0*/  FMUL.FTZ R60, R66, R27 ;  /* 0x0000001b423c7220 */ /* 0x000fe20000410000 */
[----:B------:R-:W-:-:S02]  /*36e0*/  HADD2.F32 R10, -RZ, R78.H0_H0 ;  /* 0x2000004eff0a7230 */ /* 0x000fc40000004100 */
[----:B0-----:R-:W-:Y:S01]  /*36f0*/  FMUL.FTZ R33, R44, R107 ;  /* 0x0000006b2c217220 */ /* 0x001fe20000410000 */
[----:B------:R0:W3:Y:S01]  /*3700*/  MUFU.EX2 R113, R4 ;  /* 0x0000000400717308 */ /* 0x0000e20000000800 */
[----:B-1----:R-:W-:Y:S02]  /*3710*/  HADD2.F32 R31, -RZ, R9.H1_H1 ;  /* 0x30000009ff1f7230 */ /* 0x002fe40000004100 */
[----:B------:R-:W-:Y:S01]  /*3720*/  FADD.FTZ R9, -R85, 1 ;  /* 0x3f80000055097421 */ /* 0x000fe20000010100 */
[----:B------:R-:W-:Y:S01]  /*3730*/  FFMA.FTZ R40, R60, R10, R11 ;  /* 0x0000000a3c287223 */ /* 0x000fe2000001000b */
[----:B------:R-:W-:Y:S02]  /*3740*/  HADD2.F32 R62, -RZ, R78.H1_H1 ;  /* 0x3000004eff3e7230 */ /* 0x000fe40000004100 */
[----:B0-----:R-:W-:Y:S01]  /*3750*/  FADD.FTZ R4, -R70, 1 ;  /* 0x3f80000046047421 */ /* 0x001fe20000010100 */
[----:B------:R0:W-:Y:S01]  /*3760*/  MUFU.EX2 R116, R8 ;  /* 0x0000000800747308 */ /* 0x0001e20000000800 */
[----:B------:R-:W-:Y:S01]  /*3770*/  FFMA.FTZ R87, R36, R9, 1 ;  /* 0x3f80000024577423 */ /* 0x000fe20000010009 */
[----:B------:R-:W-:Y:S01]  /*3780*/  FMUL.FTZ R61, R67, R33 ;  /* 0x00000021433d7220 */ /* 0x000fe20000410000 */
[----:B------:R-:W-:Y:S01]  /*3790*/  FADD.FTZ R36, -R80, 1 ;  /* 0x3f80000050247421 */ /* 0x000fe20000010100 */
[----:B------:R-:W-:-:S02]  /*37a0*/  HADD2.F32 R39, -RZ, R6.H1_H1 ;  /* 0x30000006ff277230 */ /* 0x000fc40000004100 */
[----:B------:R-:W-:Y:S01]  /*37b0*/  FADD.FTZ R5, -R105, 1 ;  /* 0x3f80000069057421 */ /* 0x000fe20000010100 */
[----:B------:R-:W-:Y:S02]  /*37c0*/  HADD2.F32 R38, -RZ, R7.H0_H0 ;  /* 0x20000007ff267230 */ /* 0x000fe40000004100 */
[----:B------:R-:W-:-:S04]  /*37d0*/  FMUL.FTZ R6, R39, -1.4426950216293334961 ;  /* 0xbfb8aa3b27067820 */ /* 0x000fc80000410000 */
[----:B------:R-:W-:Y:S01]  /*37e0*/  MUFU.EX2 R117, R6 ;  /* 0x0000000600757308 */ /* 0x000fe20000000800 */
[----:B------:R-:W-:Y:S01]  /*37f0*/  FADD.FTZ R106, R106, 1 ;  /* 0x3f8000006a6a7421 */ /* 0x000fe20000010000 */
[----:B---3--:R-:W-:-:S06]  /*3800*/  FADD.FTZ R113, R113, 1 ;  /* 0x3f80000071717421 */ /* 0x008fcc0000010000 */
[----:B------:R-:W-:Y:S08]  /*3810*/  MUFU.RCP R106, R106 ;  /* 0x0000006a006a7308 */ /* 0x000ff00000001000 */
[----:B------:R-:W-:Y:S01]  /*3820*/  MUFU.RCP R113, R113 ;  /* 0x0000007100717308 */ /* 0x000fe20000001000 */
[----:B--2---:R1:W-:Y:S04]  /*3830*/  STS.128 [R99+0x200], R16 ;  /* 0x0002001063007388 */ /* 0x0043e80000000c00 */
[----:B----4-:R2:W-:Y:S01]  /*3840*/  STS.128 [R99], R12 ;  /* 0x0000000c63007388 */ /* 0x0105e20000000c00 */
[----:B------:R-:W-:-:S03]  /*3850*/  NOP ;  /* 0x0000000000007918 */ /* 0x000fc60000000000 */
[----:B0-----:R-:W0:Y:S01]  /*3860*/  LDS.128 R8, [R20] ;  /* 0x0000000014087984 */ /* 0x001e220000000c00 */
[----:B-1----:R-:W1:Y:S01]  /*3870*/  MUFU.RCP R17, R50 ;  /* 0x0000003200117308 */ /* 0x002e620000001000 */
[----:B--2---:R-:W-:Y:S01]  /*3880*/  FFMA.FTZ R12, R35, R4, 1 ;  /* 0x3f800000230c7423 */ /* 0x004fe20000010004 */
[----:B------:R-:W-:Y:S01]  /*3890*/  FMUL.FTZ R35, R45, R82 ;  /* 0x000000522d237220 */ /* 0x000fe20000410000 */
[--C-:B------:R-:W-:Y:S02]  /*38a0*/  HADD2.F32 R4, -RZ, R79.reuse.H0_H0 ;  /* 0x2000004fff047230 */ /* 0x100fe40000004100 */
[----:B------:R-:W-:Y:S01]  /*38b0*/  FFMA.FTZ R15, R61, R62, R40 ;  /* 0x0000003e3d0f7223 */ /* 0x000fe20000010028 */
[----:B------:R-:W-:Y:S01]  /*38c0*/  FFMA.FTZ R14, R37, R36, 1 ;  /* 0x3f800000250e7423 */ /* 0x000fe20000010024 */
[----:B------:R-:W-:Y:S01]  /*38d0*/  FMUL.FTZ R64, R68, R35 ;  /* 0x0000002344407220 */ /* 0x000fe20000410000 */
[----:B------:R-:W-:Y:S01]  /*38e0*/  FMUL.FTZ R36, R47, R84 ;  /* 0x000000542f247220 */ /* 0x000fe20000410000 */
[----:B------:R-:W-:Y:S01]  /*38f0*/  FFMA.FTZ R13, R42, R5, 1 ;  /* 0x3f8000002a0d7423 */ /* 0x000fe20000010005 */
[----:B------:R-:W-:-:S02]  /*3900*/  HADD2.F32 R16, -RZ, R79.H1_H1 ;  /* 0x3000004fff107230 */ /* 0x000fc40000004100 */
[----:B------:R-:W-:Y:S01]  /*3910*/  FFMA.FTZ R19, R64, R4, R15 ;  /* 0x0000000440137223 */ /* 0x000fe2000001000f */
[----:B------:R-:W-:Y:S01]  /*3920*/  FADD.FTZ R5, -R107, 1 ;  /* 0x3f8000006b057421 */ /* 0x000fe20000010100 */
[----:B------:R-:W-:Y:S01]  /*3930*/  FADD.FTZ R4, -R82, 1 ;  /* 0x3f80000052047421 */ /* 0x000fe20000010100 */
[----:B------:R-:W-:Y:S01]  /*3940*/  FMUL.FTZ R62, R69, R36 ;  /* 0x00000024453e7220 */ /* 0x000fe20000410000 */
[----:B-1----:R-:W-:Y:S01]  /*3950*/  FMUL.FTZ R40, R48, R17 ;  /* 0x0000001130287220 */ /* 0x002fe20000410000 */
[----:B------:R-:W-:Y:S02]  /*3960*/  HADD2.F32 R37, -RZ, R7.H1_H1 ;  /* 0x30000007ff257230 */ /* 0x000fe40000004100 */
[----:B------:R-:W-:Y:S01]  /*3970*/  FFMA.FTZ R15, R44, R5, 1 ;  /* 0x3f8000002c0f7423 */ /* 0x000fe20000010005 */
[----:B------:R-:W-:Y:S01]  /*3980*/  FFMA.FTZ R18, R45, R4, 1 ;  /* 0x3f8000002d127423 */ /* 0x000fe20000010004 */
[----:B------:R-:W-:Y:S01]  /*3990*/  FMUL.FTZ R7, R38, -1.4426950216293334961 ;  /* 0xbfb8aa3b26077820 */ /* 0x000fe20000410000 */
[----:B------:R-:W-:Y:S01]  /*39a0*/  FFMA.FTZ R6, R62, R16, R19 ;  /* 0x000000103e067223 */ /* 0x000fe20000010013 */
[----:B------:R-:W-:-:S02]  /*39b0*/  HADD2.F32 R44, -RZ, R72.H0_H0 ;  /* 0x20000048ff2c7230 */ /* 0x000fc40000004100 */
[----:B------:R-:W-:Y:S01]  /*39c0*/  FADD.FTZ R4, -R84, 1 ;  /* 0x3f80000054047421 */ /* 0x000fe20000010100 */
[----:B------:R-:W-:Y:S01]  /*39d0*/  FADD.FTZ R5, -R17, 1 ;  /* 0x3f80000011057421 */ /* 0x000fe20000010100 */
[----:B------:R-:W-:Y:S01]  /*39e0*/  FMUL.FTZ R63, R71, R40 ;  /* 0x00000028473f7220 */ /* 0x000fe20000410000 */
[----:B------:R-:W-:Y:S01]  /*39f0*/  FADD.FTZ R16, R86, 1 ;  /* 0x3f80000056107421 */ /* 0x000fe20000010000 */
[----:B------:R1:W2:Y:S01]  /*3a00*/  MUFU.EX2 R118, R7 ;  /* 0x0000000700767308 */ /* 0x0002a20000000800 */
[----:B------:R-:W-:Y:S01]  /*3a10*/  FFMA.FTZ R86, R47, R4, 1 ;  /* 0x3f8000002f567423 */ /* 0x000fe20000010004 */
[----:B------:R-:W-:Y:S01]  /*3a20*/  FFMA.FTZ R19, R48, R5, 1 ;  /* 0x3f80000030137423 */ /* 0x000fe20000010005 */
[----:B------:R-:W-:Y:S02]  /*3a30*/  FFMA.FTZ R120, R63, R44, R6 ;  /* 0x0000002c3f787223 */ /* 0x000fe40000010006 */
[----:B-1----:R-:W1:Y:S01]  /*3a40*/  LDS.128 R4, [R20+0x10] ;  /* 0x0000100014047984 */ /* 0x002e620000000c00 */
[----:B0-----:R-:W-:-:S02]  /*3a50*/  HADD2.F32 R50, -RZ, R8.H0_H0 ;  /* 0x20000008ff327230 */ /* 0x001fc40000004100 */
[----:B------:R-:W-:Y:S01]  /*3a60*/  FMUL.FTZ R42, R37, -1.4426950216293334961 ;  /* 0xbfb8aa3b252a7820 */ /* 0x000fe20000410000 */
[----:B------:R-:W-:Y:S01]  /*3a70*/  MUFU.RCP R109, R16 ;  /* 0x00000010006d7308 */ /* 0x000fe20000001000 */
[----:B------:R-:W-:Y:S02]  /*3a80*/  HADD2.F32 R47, -RZ, R8.H1_H1 ;  /* 0x30000008ff2f7230 */ /* 0x000fe40000004100 */
[----:B------:R-:W-:Y:S01]  /*3a90*/  FMUL.FTZ R8, R43, R50 ;  /* 0x000000322b087220 */ /* 0x000fe20000410000 */
[----:B------:R-:W-:-:S04]  /*3aa0*/  HADD2.F32 R43, -RZ, R11.H1_H1 ;  /* 0x3000000bff2b7230 */ /* 0x000fc80000004100 */
[----:B------:R0:W3:Y:S01]  /*3ab0*/  MUFU.EX2 R119, R42 ;  /* 0x0000002a00777308 */ /* 0x0000e20000000800 */
[--C-:B------:R-:W-:Y:S02]  /*3ac0*/  HADD2.F32 R45, -RZ, R9.reuse.H1_H1 ;  /* 0x30000009ff2d7230 */ /* 0x100fe40000004100 */
[----:B------:R-:W-:Y:S01]  /*3ad0*/  FMUL.FTZ R69, R69, R43 ;  /* 0x0000002b45457220 */ /* 0x000fe20000410000 */
[----:B------:R-:W-:Y:S02]  /*3ae0*/  HADD2.F32 R48, -RZ, R9.H0_H0 ;  /* 0x20000009ff307230 */ /* 0x000fe40000004100 */
[----:B------:R-:W-:Y:S01]  /*3af0*/  FMUL.FTZ R65, R65, R45 ;  /* 0x0000002d41417220 */ /* 0x000fe20000410000 */
[----:B------:R-:W-:Y:S02]  /*3b00*/  FMUL.FTZ R69, R84, R69 ;  /* 0x0000004554457220 */ /* 0x000fe40000410000 */
[----:B------:R-:W-:Y:S01]  /*3b10*/  FMUL.FTZ R49, R49, R48 ;  /* 0x0000003031317220 */ /* 0x000fe20000410000 */
[----:B0-----:R-:W-:-:S02]  /*3b20*/  HADD2.F32 R42, -RZ, R10.H0_H0 ;  /* 0x2000000aff2a7230 */ /* 0x001fc40000004100 */
[----:B------:R-:W-:Y:S01]  /*3b30*/  FMUL.FTZ R65, R80, R65 ;  /* 0x0000004150417220 */ /* 0x000fe20000410000 */
[----:B------:R-:W-:Y:S02]  /*3b40*/  HADD2.F32 R44, -RZ, R10.H1_H1 ;  /* 0x3000000aff2c7230 */ /* 0x000fe40000004100 */
[----:B------:R-:W-:Y:S01]  /*3b50*/  FMUL.FTZ R86, R69, R86 ;  /* 0x0000005645567220 */ /* 0x000fe20000410000 */
[----:B------:R-:W-:Y:S01]  /*3b60*/  FMUL.FTZ R10, R46, R47 ;  /* 0x0000002f2e0a7220 */ /* 0x000fe20000410000 */
[----:B------:R-:W-:Y:S01]  /*3b70*/  FMUL.FTZ R49, R70, R49 ;  /* 0x0000003146317220 */ /* 0x000fe20000410000 */
[----:B--2---:R-:W-:Y:S01]  /*3b80*/  FADD.FTZ R118, R118, 1 ;  /* 0x3f80000076767421 */ /* 0x004fe20000010000 */
[----:B------:R-:W-:Y:S02]  /*3b90*/  HADD2.F32 R46, -RZ, R11.H0_H0 ;  /* 0x2000000bff2e7230 */ /* 0x000fe40000004100 */
[----:B---3--:R-:W-:Y:S01]  /*3ba0*/  FADD.FTZ R119, R119, 1 ;  /* 0x3f80000077777421 */ /* 0x008fe20000010000 */
[----:B------:R-:W-:Y:S01]  /*3bb0*/  FMUL.FTZ R66, R66, R42 ;  /* 0x0000002a42427220 */ /* 0x000fe20000410000 */
[----:B------:R-:W-:Y:S01]  /*3bc0*/  FMUL.FTZ R16, R67, R44 ;  /* 0x0000002c43107220 */ /* 0x000fe20000410000 */
[----:B------:R-:W-:Y:S01]  /*3bd0*/  FMUL.FTZ R10, R85, R10 ;  /* 0x0000000a550a7220 */ /* 0x000fe20000410000 */
[----:B------:R-:W-:Y:S01]  /*3be0*/  FADD.FTZ R116, R116, 1 ;  /* 0x3f80000074747421 */ /* 0x000fe20000010000 */
[----:B------:R-:W-:Y:S01]  /*3bf0*/  FMUL.FTZ R12, R49, R12 ;  /* 0x0000000c310c7220 */ /* 0x000fe20000410000 */
[----:B------:R-:W0:Y:S01]  /*3c00*/  MUFU.RCP R85, R118 ;  /* 0x0000007600557308 */ /* 0x000e220000001000 */
[----:B------:R-:W-:Y:S01]  /*3c10*/  FMUL.FTZ R49, R104, R109 ;  /* 0x0000006d68317220 */ /* 0x000fe20000410000 */
[----:B-1----:R-:W-:-:S02]  /*3c20*/  HADD2.F32 R69, -RZ, R5.H0_H0 ;  /* 0x20000005ff457230 */ /* 0x002fc40000004100 */
[----:B------:R-:W-:Y:S02]  /*3c30*/  HADD2.F32 R80, -RZ, R5.H1_H1 ;  /* 0x30000005ff507230 */ /* 0x000fe40000004100 */
[----:B------:R-:W-:Y:S01]  /*3c40*/  FADD.FTZ R5, -R109, 1 ;  /* 0x3f8000006d057421 */ /* 0x000fe20000010100 */
[----:B------:R-:W-:Y:S01]  /*3c50*/  FMUL.FTZ R8, R81, R8 ;  /* 0x0000000851087220 */ /* 0x000fe20000410000 */
[----:B------:R-:W-:Y:S02]  /*3c60*/  FMUL.FTZ R66, R105, R66 ;  /* 0x0000004269427220 */ /* 0x000fe40000410000 */
[----:B------:R-:W-:Y:S01]  /*3c70*/  FFMA.FTZ R5, R104, R5, 1 ;  /* 0x3f80000068057423 */ /* 0x000fe20000010005 */
[----:B------:R-:W-:Y:S01]  /*3c80*/  FMUL.FTZ R9, R68, R46 ;  /* 0x0000002e44097220 */ /* 0x000fe20000410000 */
[----:B------:R-:W1:Y:S01]  /*3c90*/  MUFU.RCP R104, R119 ;  /* 0x0000007700687308 */ /* 0x000e620000001000 */
[----:B------:R-:W-:Y:S01]  /*3ca0*/  FMUL.FTZ R16, R107, R16 ;  /* 0x000000106b107220 */ /* 0x000fe20000410000 */
[----:B------:R-:W-:Y:S01]  /*3cb0*/  FMUL.FTZ R65, R65, R14 ;  /* 0x0000000e41417220 */ /* 0x000fe20000410000 */
[----:B------:R-:W-:Y:S01]  /*3cc0*/  FADD.FTZ R117, R117, 1 ;  /* 0x3f80000075757421 */ /* 0x000fe20000010000 */
[----:B------:R-:W-:-:S02]  /*3cd0*/  HADD2.F32 R20, -RZ, R4.H0_H0 ;  /* 0x20000004ff147230 */ /* 0x000fc40000004100 */
[----:B------:R-:W-:Y:S01]  /*3ce0*/  FADD.FTZ R14, -R106, 1 ;  /* 0x3f8000006a0e7421 */ /* 0x000fe20000010100 */
[----:B------:R-:W-:Y:S02]  /*3cf0*/  HADD2.F32 R68, -RZ, R4.H1_H1 ;  /* 0x30000004ff447230 */ /* 0x000fe40000004100 */
[--C-:B------:R-:W-:Y:S02]  /*3d00*/  HADD2.F32 R105, -RZ, R7.reuse.H0_H0 ;  /* 0x20000007ff697230 */ /* 0x100fe40000004100 */
[----:B------:R-:W-:Y:S01]  /*3d10*/  FMUL.FTZ R87, R10, R87 ;  /* 0x000000570a577220 */ /* 0x000fe20000410000 */
[----:B------:R-:W-:Y:S02]  /*3d20*/  HADD2.F32 R107, -RZ, R7.H1_H1 ;  /* 0x30000007ff6b7230 */ /* 0x000fe40000004100 */
[----:B------:R-:W-:Y:S01]  /*3d30*/  FMUL.FTZ R7, R32, R69 ;  /* 0x0000004520077220 */ /* 0x000fe20000410000 */
[----:B------:R-:W2:Y:S01]  /*3d40*/  MUFU.RCP R116, R116 ;  /* 0x0000007400747308 */ /* 0x000ea20000001000 */
[----:B------:R-:W-:Y:S01]  /*3d50*/  FMUL.FTZ R9, R82, R9 ;  /* 0x0000000952097220 */ /* 0x000fe20000410000 */
[----:B------:R-:W-:Y:S01]  /*3d60*/  FMUL.FTZ R8, R8, R83 ;  /* 0x0000005308087220 */ /* 0x000fe20000410000 */
[----:B------:R-:W-:Y:S01]  /*3d70*/  FMUL.FTZ R10, R16, R15 ;  /* 0x0000000f100a7220 */ /* 0x000fe20000410000 */
[----:B------:R-:W-:-:S02]  /*3d80*/  HADD2.F32 R81, -RZ, R6.H0_H0 ;  /* 0x20000006ff517230 */ /* 0x000fc40000004100 */
[----:B------:R-:W-:Y:S01]  /*3d90*/  FADD.FTZ R11, -R113, 1 ;  /* 0x3f800000710b7421 */ /* 0x000fe20000010100 */
[----:B------:R-:W-:Y:S02]  /*3da0*/  HADD2.F32 R83, -RZ, R6.H1_H1 ;  /* 0x30000006ff537230 */ /* 0x000fe40000004100 */
[----:B------:R-:W-:Y:S01]  /*3db0*/  FFMA.FTZ R16, R41, R14, 1 ;  /* 0x3f80000029107423 */ /* 0x000fe2000001000e */
[----:B------:R-:W3:Y:S01]  /*3dc0*/  MUFU.RCP R84, R117 ;  /* 0x0000007500547308 */ /* 0x000ee20000001000 */
[----:B------:R-:W-:Y:S01]  /*3dd0*/  FMUL.FTZ R4, R71, R20 ;  /* 0x0000001447047220 */ /* 0x000fe20000410000 */
[----:B------:R-:W-:Y:S01]  /*3de0*/  FMUL.FTZ R6, R34, R68 ;  /* 0x0000004422067220 */ /* 0x000fe20000410000 */
[----:B------:R-:W-:Y:S01]  /*3df0*/  FMUL.FTZ R7, R106, R7 ;  /* 0x000000076a077220 */ /* 0x000fe20000410000 */
[----:B------:R-:W-:Y:S01]  /*3e00*/  FMUL.FTZ R9, R9, R18 ;  /* 0x0000001209097220 */ /* 0x000fe20000410000 */
[----:B------:R-:W-:Y:S01]  /*3e10*/  FMUL.FTZ R14, R31, R80 ;  /* 0x000000501f0e7220 */ /* 0x000fe20000410000 */
[C---:B------:R-:W-:Y:S01]  /*3e20*/  FFMA.FTZ R18, R108.reuse, R11, 1 ;  /* 0x3f8000006c127423 */ /* 0x040fe2000001000b */
[----:B------:R-:W-:Y:S01]  /*3e30*/  FMUL.FTZ R4, R17, R4 ;  /* 0x0000000411047220 */ /* 0x000fe20000410000 */
[----:B------:R-:W-:Y:S01]  /*3e40*/  FMUL.FTZ R6, R109, R6 ;  /* 0x000000066d067220 */ /* 0x000fe20000410000 */
[----:B------:R-:W-:Y:S01]  /*3e50*/  FMUL.FTZ R11, R7, R16 ;  /* 0x00000010070b7220 */ /* 0x000fe20000410000 */
[----:B------:R-:W-:Y:S01]  /*3e60*/  FMUL.FTZ R108, R108, R113 ;  /* 0x000000716c6c7220 */ /* 0x000fe20000410000 */
[----:B------:R-:W4:Y:S01]  /*3e70*/  LDC.64 R16, c[0x0][0x398] ;  /* 0x0000e600ff107b82 */ /* 0x000f220000000a00 */
[----:B------:R-:W-:Y:S01]  /*3e80*/  FMUL.FTZ R113, R113, R14 ;  /* 0x0000000e71717220 */ /* 0x000fe20000410000 */
[----:B------:R-:W-:Y:S01]  /*3e90*/  FMUL.FTZ R14, R6, R5 ;  /* 0x00000005060e7220 */ /* 0x000fe20000410000 */
[----:B------:R-:W-:Y:S01]  /*3ea0*/  FMUL.FTZ R13, R66, R13 ;  /* 0x0000000d420d7220 */ /* 0x000fe20000410000 */
[----:B0-----:R-:W-:Y:S01]  /*3eb0*/  FADD.FTZ R5, -R85, 1 ;  /* 0x3f80000055057421 */ /* 0x001fe20000010100 */
[----:B-1----:R-:W-:Y:S01]  /*3ec0*/  FADD.FTZ R66, -R104, 1 ;  /* 0x3f80000068427421 */ /* 0x002fe20000010100 */
[----:B------:R-:W-:Y:S01]  /*3ed0*/  FMUL.FTZ R19, R4, R19 ;  /* 0x0000001304137220 */ /* 0x000fe20000410000 */
[----:B--2---:R-:W-:Y:S01]  /*3ee0*/  FADD.FTZ R4, -R116, 1 ;  /* 0x3f80000074047421 */ /* 0x004fe20000010100 */
[----:B------:R-:W-:Y:S01]  /*3ef0*/  FFMA.FTZ R70, R38, R5, 1 ;  /* 0x3f80000026467423 */ /* 0x000fe20000010005 */
[----:B------:R-:W-:Y:S01]  /*3f00*/  FFMA.FTZ R82, R37, R66, 1 ;  /* 0x3f80000025527423 */ /* 0x000fe20000010042 */
[----:B------:R-:W-:Y:S01]  /*3f10*/  FMUL.FTZ R5, R30, R81 ;  /* 0x000000511e057220 */ /* 0x000fe20000410000 */
[----:B---3--:R-:W-:Y:S01]  /*3f20*/  FADD.FTZ R6, -R84, 1 ;  /* 0x3f80000054067421 */ /* 0x008fe20000010100 */
        /* <DEDUP_REMOVED lines=16> */
[----:B------:R-:W-:Y:S01]  /*4030*/  LEA R12, R102, R101, 0x1 ;  /* 0x00000065660c7211 */ /* 0x000fe200078e08ff */
[----:B------:R-:W-:Y:S01]  /*4040*/  FMUL.FTZ R65, R34, R49 ;  /* 0x0000003122417220 */ /* 0x000fe20000410000 */
[----:B------:R-:W-:-:S02]  /*4050*/  F2FP.F16.F32.PACK_AB R7, R86, R9 ;  /* 0x000000095607723e */ /* 0x000fc400000000ff */
[----:B------:R-:W-:Y:S02]  /*4060*/  F2FP.F16.F32.PACK_AB R4, R87, R8 ;  /* 0x000000085704723e */ /* 0x000fe400000000ff */
[----:B------:R-:W-:Y:S02]  /*4070*/  F2FP.F16.F32.PACK_AB R6, R10, R13 ;  /* 0x0000000d0a06723e */ /* 0x000fe400000000ff */
[----:B------:R-:W-:Y:S01]  /*4080*/  F2FP.F16.F32.PACK_AB R9, R18, R11 ;  /* 0x0000000b1209723e */ /* 0x000fe200000000ff */
[----:B------:R-:W-:Y:S01]  /*4090*/  HADD2.F32 R13, -RZ, R72.H1_H1 ;  /* 0x30000048ff0d7230 */ /* 0x000fe20000004100 */
[----:B------:R-:W-:Y:S02]  /*40a0*/  F2FP.F16.F32.PACK_AB R8, R14, R19 ;  /* 0x000000130e08723e */ /* 0x000fe400000000ff */
[----:B------:R-:W-:Y:S02]  /*40b0*/  F2FP.F16.F32.PACK_AB R10, R66, R15 ;  /* 0x0000000f420a723e */ /* 0x000fe400000000ff */
[----:B------:R-:W-:Y:S01]  /*40c0*/  LEA R34, R12, R111, 0x4 ;  /* 0x0000006f0c227211 */ /* 0x000fe200078e20ff */
[----:B------:R-:W-:Y:S01]  /*40d0*/  BAR.SYNC.DEFER_BLOCKING 0x0 ;  /* 0x0000000000007b1d */ /* 0x000fe20000010000 */
[----:B------:R-:W-:Y:S01]  /*40e0*/  F2FP.F16.F32.PACK_AB R11, R82, R67 ;  /* 0x00000043520b723e */ /* 0x000fe200000000ff */
[----:B----4-:R-:W-:-:S02]  /*40f0*/  IMAD R12, R16, UR15, RZ ;  /* 0x0000000f100c7c24 */ /* 0x010fc4000f8e02ff */
[----:B------:R-:W-:Y:S01]  /*4100*/  FFMA.FTZ R71, R65, R13, R120 ;  /* 0x0000000d41477223 */ /* 0x000fe20000010078 */
[----:B------:R-:W-:-:S04]  /*4110*/  IMAD.WIDE.U32 R66, R16, UR14, R2 ;  /* 0x0000000e10427c25 */ /* 0x000fc8000f8e0002 */
[----:B------:R-:W-:Y:S02]  /*4120*/  IMAD R87, R17, UR14, R12 ;  /* 0x0000000e11577c24 */ /* 0x000fe4000f8e020c */
[----:B------:R-:W-:Y:S01]  /*4130*/  FMUL.FTZ R41, R41, R106 ;  /* 0x0000006a29297220 */ /* 0x000fe20000410000 */
[----:B------:R-:W-:Y:S01]  /*4140*/  HADD2.F32 R82, -RZ, R73.H0_H0 ;  /* 0x20000049ff527230 */ /* 0x000fe20000004100 */
[----:B------:R1:W-:Y:S04]  /*4150*/  STS.128 [R34], R4 ;  /* 0x0000000422007388 */ /* 0x0003e80000000c00 */
[----:B------:R2:W-:Y:S01]  /*4160*/  STS.128 [R34+0x10], R8 ;  /* 0x0000100822007388 */ /* 0x0005e20000000c00 */
[----:B------:R-:W-:-:S03]  /*4170*/  NOP ;  /* 0x0000000000007918 */ /* 0x000fc60000000000 */
[----:B------:R-:W3:Y:S04]  /*4180*/  LDS.128 R12, [R99] ;  /* 0x00000000630c7984 */ /* 0x000ee80000000c00 */
[----:B------:R-:W4:Y:S01]  /*4190*/  LDS.128 R16, [R99+0x200] ;  /* 0x0002000063107984 */ /* 0x000f220000000c00 */
[----:B------:R-:W-:Y:S01]  /*41a0*/  FMUL.FTZ R70, R32, R41 ;  /* 0x0000002920467220 */ /* 0x000fe20000410000 */
[----:B-1----:R-:W-:Y:S01]  /*41b0*/  HADD2.F32 R4, -RZ, R73.H1_H1 ;  /* 0x30000049ff047230 */ /* 0x002fe20000004100 */
[----:B------:R-:W-:Y:S02]  /*41c0*/  IADD3 R67, R67, R87, RZ ;  /* 0x0000005743437210 */ /* 0x000fe40007ffe0ff */
[----:B------:R-:W-:Y:S01]  /*41d0*/  FFMA.FTZ R82, R70, R82, R71 ;  /* 0x0000005246527223 */ /* 0x000fe20000010047 */
[----:B------:R-:W-:Y:S01]  /*41e0*/  FMUL.FTZ R71, R31, R108 ;  /* 0x0000006c1f477220 */ /* 0x000fe20000410000 */
[----:B------:R-:W-:Y:S01]  /*41f0*/  FMUL.FTZ R29, R29, R116 ;  /* 0x000000741d1d7220 */ /* 0x000fe20000410000 */
[----:B--2---:R-:W-:-:S02]  /*4200*/  IMAD R8, R114, UR8, RZ ;  /* 0x0000000872087c24 */ /* 0x004fc4000f8e02ff */
[----:B------:R-:W-:Y:S01]  /*4210*/  FFMA.FTZ R7, R71, R4, R82 ;  /* 0x0000000447077223 */ /* 0x000fe20000010052 */
[----:B------:R-:W-:Y:S02]  /*4220*/  HADD2.F32 R6, -RZ, R74.H0_H0 ;  /* 0x2000004aff067230 */ /* 0x000fe40000004100 */
[----:B------:R-:W-:Y:S01]  /*4230*/  FMUL.FTZ R82, R30, R29 ;  /* 0x0000001d1e527220 */ /* 0x000fe20000410000 */
[----:B------:R-:W-:-:S04]  /*4240*/  IMAD.WIDE.U32 R4, R115, UR8, R66 ;  /* 0x0000000873047c25 */ /* 0x000fc8000f8e0042 */
[----:B------:R-:W-:Y:S01]  /*4250*/  FMUL.FTZ R39, R39, R84 ;  /* 0x0000005427277220 */ /* 0x000fe20000410000 */
[----:B------:R-:W1:Y:S01]  /*4260*/  LDC R30, c[0x0][0x21c] ;  /* 0x00008700ff1e7b82 */ /* 0x000e620000000800 */
[----:B------:R-:W-:Y:S02]  /*4270*/  IMAD R11, R115, UR9, R8 ;  /* 0x00000009730b7c24 */ /* 0x000fe4000f8e0208 */
[----:B------:R-:W-:Y:S01]  /*4280*/  FFMA.FTZ R9, R82, R6, R7 ;  /* 0x0000000652097223 */ /* 0x000fe20000010007 */
[----:B0-----:R-:W-:Y:S01]  /*4290*/  LEA R6, P0, R4, R118, 0x1 ;  /* 0x0000007604067211 */ /* 0x001fe200078008ff */
[----:B------:R-:W-:Y:S01]  /*42a0*/  FMUL.FTZ R66, R28, R39 ;  /* 0x000000271c427220 */ /* 0x000fe20000410000 */
[----:B------:R-:W-:Y:S01]  /*42b0*/  ULDC.64 UR8, c[0x0][0x320] ;  /* 0x0000c80000087ab9 */ /* 0x000fe20000000a00 */
[----:B------:R-:W-:Y:S01]  /*42c0*/  IADD3 R7, R5, R11, RZ ;  /* 0x0000000b05077210 */ /* 0x000fe20007ffe0ff */
[----:B------:R-:W-:-:S03]  /*42d0*/  HADD2.F32 R5, -RZ, R74.H1_H1 ;  /* 0x3000004aff057230 */ /* 0x000fc60000004100 */
[----:B------:R-:W-:Y:S02]  /*42e0*/  LEA.HI.X R7, R4, R119, R7, 0x1, P0 ;  /* 0x0000007704077211 */ /* 0x000fe400000f0c07 */
[----:B------:R-:W-:Y:S01]  /*42f0*/  FFMA.FTZ R8, R66, R5, R9 ;  /* 0x0000000542087223 */ /* 0x000fe20000010009 */
[----:B------:R-:W-:Y:S01]  /*4300*/  IMAD.WIDE R4, R0, 0x10, R6 ;  /* 0x0000001000047825 */ /* 0x000fe200078e0206 */
[----:B------:R-:W-:-:S04]  /*4310*/  ISETP.NE.U32.AND P0, PT, RZ, UR8, PT ;  /* 0x00000008ff007c0c */ /* 0x000fc8000bf05070 */
[----:B---3--:R0:W-:Y:S04]  /*4320*/  STG.E.128 desc[UR12][R4.64], R12 ;  /* 0x0000000c04007986 */ /* 0x0081e8000c101d0c */
[----:B----4-:R0:W-:Y:S01]  /*4330*/  STG.E.128 desc[UR12][R4.64+0x200], R16 ;  /* 0x0002001004007986 */ /* 0x0101e2000c101d0c */
[----:B------:R-:W-:Y:S01]  /*4340*/  ISETP.NE.AND.EX P0, PT, RZ, UR9, PT, P0 ;  /* 0x00000009ff007c0c */ /* 0x000fe2000bf05300 */
[----:B------:R-:W-:Y:S01]  /*4350*/  FMUL.FTZ R38, R38, R85 ;  /* 0x0000005526267220 */ /* 0x000fe20000410000 */
[--C-:B------:R-:W-:Y:S02]  /*4360*/  HADD2.F32 R9, -RZ, R75.reuse.H0_H0 ;  /* 0x2000004bff097230 */ /* 0x100fe40000004100 */
[----:B------:R-:W-:Y:S01]  /*4370*/  FMUL.FTZ R37, R37, R104 ;  /* 0x0000006825257220 */ /* 0x000fe20000410000 */
[----:B------:R-:W-:Y:S01]  /*4380*/  FMUL.FTZ R67, R25, R38 ;  /* 0x0000002619437220 */ /* 0x000fe20000410000 */
[----:B------:R-:W-:-:S02]  /*4390*/  HADD2.F32 R25, -RZ, R75.H1_H1 ;  /* 0x3000004bff197230 */ /* 0x000fc40000004100 */
[----:B------:R-:W-:Y:S01]  /*43a0*/  FMUL.FTZ R84, R26, R37 ;  /* 0x000000251a547220 */ /* 0x000fe20000410000 */
[----:B------:R-:W-:-:S04]  /*43b0*/  FFMA.FTZ R113, R67, R9, R8 ;  /* 0x0000000943717223 */ /* 0x000fc80000010008 */
[----:B------:R-:W-:Y:S05]  /*43c0*/  @!P0 BRA `(.L_x_3622) ;  /* 0x0000000000b48947 */ /* 0x000fea0003800000 */
        /* <DEDUP_REMOVED lines=27> */
[C---:B0-----:R-:W-:Y:S01]  /*4580*/  IMAD R16, R18.reuse, UR15, RZ ;  /* 0x0000000f12107c24 */ /* 0x041fe2000f8e02ff */
[----:B------:R-:W-:Y:S01]  /*4590*/  F2FP.F16.F32.PACK_AB R20, R49, R20 ;  /* 0x000000143114723e */ /* 0x000fe200000000ff */
[----:B------:R-:W-:-:S04]  /*45a0*/  IMAD.WIDE.U32 R2, R18, UR14, R2 ;  /* 0x0000000e12027c25 */ /* 0x000fc8000f8e0002 */
[----:B------:R-:W-:Y:S01]  /*45b0*/  STS.128 [R34+0x10], R20 ;  /* 0x0000101422007388 */ /* 0x000fe20000000c00 */
[----:B------:R-:W-:-:S03]  /*45c0*/  NOP ;  /* 0x0000000000007918 */ /* 0x000fc60000000000 */
[----:B------:R-:W0:Y:S01]  /*45d0*/  LDS.128 R12, [R99] ;  /* 0x00000000630c7984 */ /* 0x000e220000000c00 */
[----:B------:R-:W-:Y:S02]  /*45e0*/  IMAD R17, R19, UR14, R16 ;  /* 0x0000000e13117c24 */ /* 0x000fe4000f8e0210 */
[----:B------:R-:W-:Y:S01]  /*45f0*/  IMAD R16, R114, UR10, RZ ;  /* 0x0000000a72107c24 */ /* 0x000fe2000f8e02ff */
[----:B------:R-:W3:Y:S02]  /*4600*/  LDS.128 R8, [R99+0x200] ;  /* 0x0002000063087984 */ /* 0x000ee40000000c00 */
[----:B------:R-:W-:Y:S01]  /*4610*/  IADD3 R3, R3, R17, RZ ;  /* 0x0000001103037210 */ /* 0x000fe20007ffe0ff */
[C---:B--2---:R-:W-:Y:S02]  /*4620*/  IMAD R5, R115.reuse, UR11, R16 ;  /* 0x0000000b73057c24 */ /* 0x044fe4000f8e0210 */
[----:B------:R-:W-:-:S05]  /*4630*/  IMAD.WIDE.U32 R2, R115, UR10, R2 ;  /* 0x0000000a73027c25 */ /* 0x000fca000f8e0002 */
[----:B------:R-:W-:Y:S02]  /*4640*/  IADD3 R3, R3, R5, RZ ;  /* 0x0000000503037210 */ /* 0x000fe40007ffe0ff */
[----:B------:R-:W-:-:S04]  /*4650*/  LEA R4, P0, R2, UR8, 0x1 ;  /* 0x0000000802047c11 */ /* 0x000fc8000f8008ff */
[----:B------:R-:W-:-:S03]  /*4660*/  LEA.HI.X R5, R2, UR9, R3, 0x1, P0 ;  /* 0x0000000902057c11 */ /* 0x000fc600080f0c03 */
[----:B------:R-:W-:-:S05]  /*4670*/  IMAD.WIDE R2, R0, 0x10, R4 ;  /* 0x0000001000027825 */ /* 0x000fca00078e0204 */
[----:B0-----:R2:W-:Y:S04]  /*4680*/  STG.E.128 desc[UR12][R2.64], R12 ;  /* 0x0000000c02007986 */ /* 0x0015e8000c101d0c */
[----:B---3--:R2:W-:Y:S02]  /*4690*/  STG.E.128 desc[UR12][R2.64+0x200], R8 ;  /* 0x0002000802007986 */ /* 0x0085e4000c101d0c */
.L_x_3622:
[----:B-1----:R-:W-:Y:S01]  /*46a0*/  ISETP.GE.AND P0, PT, R30, 0x1, PT ;  /* 0x000000011e00780c */ /* 0x002fe20003f06270 */
[----:B------:R-:W-:Y:S01]  /*46b0*/  BAR.SYNC.DEFER_BLOCKING 0x0 ;  /* 0x0000000000007b1d */ /* 0x000fe20000010000 */
[----:B------:R-:W-:Y:S01]  /*46c0*/  HFMA2.MMA R50, -RZ, RZ, 0, 0 ;  /* 0x00000000ff327435 */ /* 0x000fe200000001ff */
[----:B------:R-:W-:Y:S01]  /*46d0*/  FFMA.FTZ R113, R84, R25, R113 ;  /* 0x0000001954717223 */ /* 0x000fe20000010071 */
[----:B------:R-:W-:Y:S02]  /*46e0*/  CS2R R48, SRZ ;  /* 0x0000000000307805 */ /* 0x000fe4000001ff00 */
[----:B------:R-:W-:Y:S02]  /*46f0*/  CS2R R46, SRZ ;  /* 0x00000000002e7805 */ /* 0x000fe4000001ff00 */
[----:B------:R-:W-:Y:S02]  /*4700*/  CS2R R44, SRZ ;  /* 0x00000000002c7805 */ /* 0x000fe4000001ff00 */
[----:B------:R-:W-:-:S02]  /*4710*/  CS2R R42, SRZ ;  /* 0x00000000002a7805 */ /* 0x000fc4000001ff00 */
[----:B------:R-:W-:Y:S02]  /*4720*/  CS2R R40, SRZ ;  /* 0x0000000000287805 */ /* 0x000fe4000001ff00 */
[----:B------:R-:W-:Y:S02]  /*4730*/  CS2R R38, SRZ ;  /* 0x0000000000267805 */ /* 0x000fe4000001ff00 */
[----:B------:R-:W-:Y:S02]  /*4740*/  CS2R R36, SRZ ;  /* 0x0000000000247805 */ /* 0x000fe4000001ff00 */
[----:B------:R-:W-:Y:S01]  /*4750*/  MOV R35, RZ ;  /* 0x000000ff00237202 */ /* 0x000fe20000000f00 */
        /* <DEDUP_REMOVED lines=17> */
[----:B--2---:R-:W0:Y:S01]  /*4870*/  LDC R12, c[0x0][0x224] ;  /* 0x00008900ff0c7b82 */ /* 0x004e220000000800 */
        /* <DEDUP_REMOVED lines=29> */
.L_x_3654:
[----:B0-----:R-:W-:Y:S01]  /*4a50*/  IMAD R58, R114, UR22, RZ ;  /* 0x00000016723a7c24 */ /* 0x001fe2000f8e02ff */
        /* <DEDUP_REMOVED lines=97> */
[----:B------:R1:W3:Y:S05]  /*5070*/  LDG.E.64 R58, desc[UR12][R62.64] ;  /* 0x0000000c3e3a7981 */ /* 0x0002ea000c1e1b00 */
[----:B------:R2:W-:Y:S08]  /*5080*/  MUFU.COS R148, R66 ;  /* 0x0000004200947308 */ /* 0x0005f00000000000 */
[----:B------:R-:W-:Y:S01]  /*5090*/  MUFU.SIN R143, R68 ;  /* 0x00000044008f7308 */ /* 0x000fe20000000400 */
[----:B--2---:R-:W-:-:S04]  /*50a0*/  FMUL.FTZ R66, R55, UR31 ;  /* 0x0000001f37427c20 */ /* 0x004fc80008410000 */
[----:B------:R-:W-:Y:S01]  /*50b0*/  FMUL.RZ R71, R66, 0.15915493667125701904 ;  /* 0x3e22f98342477820 */ /* 0x000fe2000040c000 */
[----:B------:R-:W-:Y:S02]  /*50c0*/  IADD3 R66, R110, 0x200, RZ ;  /* 0x000002006e427810 */ /* 0x000fe40007ffe0ff */
[----:B------:R-:W-:Y:S01]  /*50d0*/  @!P1 LEA R66, R61, R2, 0x8 ;  /* 0x000000023d429211 */ /* 0x000fe200078e40ff */
[C---:B0-----:R-:W-:Y:S01]  /*50e0*/  FMUL.FTZ R84, R64.reuse, R65 ;  /* 0x0000004140547220 */ /* 0x041fe20000410000 */
[----:B------:R-:W-:Y:S01]  /*50f0*/  FMUL.FTZ R85, R64, R85 ;  /* 0x0000005540557220 */ /* 0x000fe20000410000 */
[----:B------:R-:W-:Y:S01]  /*5100*/  @!P2 IADD3 R69, R103, -0x2, RZ ;  /* 0xfffffffe6745a810 */ /* 0x000fe20007ffe0ff */
[----:B------:R0:W-:Y:S01]  /*5110*/  MUFU.COS R119, R68 ;  /* 0x0000004400777308 */ /* 0x0001e20000000000 */
[----:B------:R-:W-:-:S05]  /*5120*/  LEA R66, R66, R111, 0x3 ;  /* 0x0000006f42427211 */ /* 0x000fca00078e18ff */
[----:B------:R2:W-:Y:S01]  /*5130*/  STS.64 [R66+0x2510], R84 ;  /* 0x0025105442007388 */ /* 0x0005e20000000a00 */
[----:B----4-:R-:W-:Y:S01]  /*5140*/  @!P2 IMAD R61, R69, R70, R2 ;  /* 0x00000046453da224 */ /* 0x010fe200078e0202 */
[----:B------:R-:W-:Y:S03]  /*5150*/  MUFU.SIN R122, R71 ;  /* 0x00000047007a7308 */ /* 0x000fe60000000400 */
[----:B-1----:R-:W-:-:S04]  /*5160*/  @!P2 IMAD.WIDE R62, R61, 0x10, R202 ;  /* 0x000000103d3ea825 */ /* 0x002fc800078e02ca */
[----:B------:R-:W-:Y:S01]  /*5170*/  FMUL.FTZ R61, R53, UR31 ;  /* 0x0000001f353d7c20 */ /* 0x000fe20008410000 */
[----:B0-----:R-:W-:Y:S01]  /*5180*/  FMUL.FTZ R68, R54, UR31 ;  /* 0x0000001f36447c20 */ /* 0x001fe20008410000 */
[----:B------:R-:W-:Y:S02]  /*5190*/  HFMA2.MMA R69, -RZ, RZ, 0, 0 ;  /* 0x00000000ff457435 */ /* 0x000fe400000001ff */
[----:B------:R-:W-:Y:S01]  /*51a0*/  FMUL.RZ R65, R61, 0.15915493667125701904 ;  /* 0x3e22f9833d417820 */ /* 0x000fe2000040c000 */
[----:B------:R-:W-:Y:S01]  /*51b0*/  FMUL.FTZ R61, R52, UR31 ;  /* 0x0000001f343d7c20 */ /* 0x000fe20008410000 */
[----:B------:R0:W-:Y:S01]  /*51c0*/  MUFU.COS R142, R71 ;  /* 0x00000047008e7308 */ /* 0x0001e20000000000 */
[----:B------:R-:W-:Y:S01]  /*51d0*/  FMUL.RZ R87, R68, 0.15915493667125701904 ;  /* 0x3e22f98344577820 */ /* 0x000fe2000040c000 */
[----:B------:R-:W-:Y:S01]  /*51e0*/  MOV R68, 0x3f800000 ;  /* 0x3f80000000447802 */ /* 0x000fe20000000f00 */
[----:B------:R-:W-:Y:S01]  /*51f0*/  FMUL.RZ R117, R61, 0.15915493667125701904 ;  /* 0x3e22f9833d757820 */ /* 0x000fe2000040c000 */
[C---:B------:R-:W-:Y:S01]  /*5200*/  FMUL.FTZ R61, R60.reuse, R97 ;  /* 0x000000613c3d7220 */ /* 0x040fe20000410000 */
[----:B0-----:R-:W-:Y:S01]  /*5210*/  CS2R R70, SRZ ;  /* 0x0000000000467805 */ /* 0x001fe2000001ff00 */
[----:B------:R-:W-:Y:S01]  /*5220*/  BAR.SYNC.DEFER_BLOCKING 0x0 ;  /* 0x0000000000007b1d */ /* 0x000fe20000010000 */
[----:B------:R-:W-:-:S05]  /*5230*/  FMUL.FTZ R64, R60, R96 ;  /* 0x000000603c407220 */ /* 0x000fca0000410000 */
[----:B------:R-:W-:Y:S08]  /*5240*/  MUFU.SIN R137, R65 ;  /* 0x0000004100897308 */ /* 0x000ff00000000400 */
[----:B------:R0:W-:Y:S01]  /*5250*/  MUFU.COS R121, R65 ;  /* 0x0000004100797308 */ /* 0x0001e20000000000 */
[C---:B--2---:R-:W-:Y:S01]  /*5260*/  FMUL.FTZ R66, R60.reuse, R92 ;  /* 0x0000005c3c427220 */ /* 0x044fe20000410000 */
        /* <DEDUP_REMOVED lines=9> */
[----:B------:R-:W1:Y:S01]  /*5300*/  MUFU.EX2 R66, R66 ;  /* 0x0000004200427308 */ /* 0x000e620000000800 */
[----:B------:R-:W-:Y:S01]  /*5310*/  FMUL.FTZ R162, R61, R162 ;  /* 0x000000a23da27220 */ /* 0x000fe20000410000 */
[----:B------:R-:W-:Y:S01]  /*5320*/  FMUL.FTZ R61, R60, R89 ;  /* 0x000000593c3d7220 */ /* 0x000fe20000410000 */
[C---:B0-----:R-:W-:Y:S01]  /*5330*/  FMUL.FTZ R154, R65.reuse, R154 ;  /* 0x0000009a419a7220 */ /* 0x041fe20000410000 */
[----:B------:R-:W-:-:S04]  /*5340*/  FMUL.FTZ R153, R65, R86 ;  /* 0x0000005641997220 */ /* 0x000fc80000410000 */
[----:B------:R-:W0:Y:S01]  /*5350*/  MUFU.EX2 R63, R63 ;  /* 0x0000003f003f7308 */ /* 0x000e220000000800 */
[----:B------:R-:W-:Y:S01]  /*5360*/  FMUL.FTZ R65, RZ, R161 ;  /* 0x000000a1ff417220 */ /* 0x000fe20000410000 */
[C---:B--2---:R-:W-:Y:S01]  /*5370*/  FMUL.FTZ R160, R64.reuse, R67 ;  /* 0x0000004340a07220 */ /* 0x044fe20000410000 */
[----:B------:R-:W-:Y:S01]  /*5380*/  FMUL.FTZ R159, R64, R159 ;  /* 0x0000009f409f7220 */ /* 0x000fe20000410000 */
[C---:B----4-:R-:W-:Y:S01]  /*5390*/  FMUL.FTZ R158, R62.reuse, R81 ;  /* 0x000000513e9e7220 */ /* 0x050fe20000410000 */
[----:B------:R-:W-:Y:S01]  /*53a0*/  FMUL.FTZ R157, R62, R157 ;  /* 0x0000009d3e9d7220 */ /* 0x000fe20000410000 */
[----:B------:R-:W-:Y:S01]  /*53b0*/  FMUL.FTZ R62, R60, R88 ;  /* 0x000000583c3e7220 */ /* 0x000fe20000410000 */
[----:B------:R-:W-:Y:S01]  /*53c0*/  FFMA.FTZ R64, R224, R162, -R65 ;  /* 0x000000a2e0407223 */ /* 0x000fe20000010841 */
[----:B------:R2:W-:Y:S01]  /*53d0*/  MUFU.EX2 R145, R61 ;  /* 0x0000003d00917308 */ /* 0x0005e20000000800 */
[C---:B-1----:R-:W-:Y:S01]  /*53e0*/  FMUL.FTZ R152, R66.reuse, R83 ;  /* 0x0000005342987220 */ /* 0x042fe20000410000 */
[----:B------:R-:W-:Y:S01]  /*53f0*/  FMUL.FTZ R151, R66, R151 ;  /* 0x0000009742977220 */ /* 0x000fe20000410000 */
[----:B------:R-:W-:Y:S01]  /*5400*/  FADD.FTZ R66, R225, R64 ;  /* 0x00000040e1427221 */ /* 0x000fe20000010000 */
[----:B--2---:R-:W-:-:S04]  /*5410*/  FMUL.FTZ R61, R224, R161 ;  /* 0x000000a1e03d7220 */ /* 0x004fc80000410000 */
[----:B------:R-:W1:Y:S01]  /*5420*/  MUFU.EX2 R62, R62 ;  /* 0x0000003e003e7308 */ /* 0x000e620000000800 */
[----:B------:R-:W-:Y:S01]  /*5430*/  FFMA.FTZ R65, RZ, R162, R61 ;  /* 0x000000a2ff417223 */ /* 0x000fe2000001003d */
[C---:B0-----:R-:W-:Y:S01]  /*5440*/  FMUL.FTZ R156, R63.reuse, R156 ;  /* 0x0000009c3f9c7220 */ /* 0x041fe20000410000 */
[----:B------:R-:W-:Y:S01]  /*5450*/  FMUL.FTZ R155, R63, R82 ;  /* 0x000000523f9b7220 */ /* 0x000fe20000410000 */
[C---:B------:R-:W-:Y:S01]  /*5460*/  FMUL.FTZ R81, R159.reuse, R66 ;  /* 0x000000429f517220 */ /* 0x040fe20000410000 */
[----:B------:R-:W-:Y:S01]  /*5470*/  FADD.FTZ R65, RZ, R65 ;  /* 0x00000041ff417221 */ /* 0x000fe20000010000 */
[C---:B------:R-:W-:Y:S01]  /*5480*/  FMUL.FTZ R63, R60.reuse, R55 ;  /* 0x000000373c3f7220 */ /* 0x040fe20000410000 */
[----:B------:R-:W-:Y:S02]  /*5490*/  FMUL.FTZ R61, R60, R54 ;  /* 0x000000363c3d7220 */ /* 0x000fe40000410000 */
[-C--:B------:R-:W-:Y:S01]  /*54a0*/  FMUL.FTZ R67, R159, R65.reuse ;  /* 0x000000419f437220 */ /* 0x080fe20000410000 */
[----:B------:R-:W-:-:S02]  /*54b0*/  FFMA.FTZ R81, R160, R65, R81 ;  /* 0x00000041a0517223 */ /* 0x000fc40000010051 */
[----:B------:R-:W0:Y:S01]  /*54c0*/  MUFU.EX2 R63, R63 ;  /* 0x0000003f003f7308 */ /* 0x000e220000000800 */
[----:B------:R-:W-:Y:S01]  /*54d0*/  FFMA.FTZ R67, R160, R66, -R67 ;  /* 0x00000042a0437223 */ /* 0x000fe20000010843 */
[----:B------:R-:W-:Y:S01]  /*54e0*/  FADD.FTZ R81, RZ, R81 ;  /* 0x00000051ff517221 */ /* 0x000fe20000010000 */
[----:B------:R-:W-:Y:S02]  /*54f0*/  FMUL.FTZ R65, R60, R52 ;  /* 0x000000343c417220 */ /* 0x000fe40000410000 */
[----:B------:R-:W-:Y:S01]  /*5500*/  FADD.FTZ R67, R222, R67 ;  /* 0x00000043de437221 */ /* 0x000fe20000010000 */
[----:B------:R-:W-:Y:S02]  /*5510*/  FMUL.FTZ R83, R157, R81 ;  /* 0x000000519d537220 */ /* 0x000fe40000410000 */
[----:B------:R-:W-:Y:S01]  /*5520*/  MUFU.SIN R124, R87 ;  /* 0x00000057007c7308 */ /* 0x000fe20000000400 */
[C---:B-1----:R-:W-:Y:S01]  /*5530*/  FMUL.FTZ R144, R62.reuse, R119 ;  /* 0x000000773e907220 */ /* 0x042fe20000410000 */
[----:B------:R-:W-:Y:S01]  /*5540*/  FMUL.FTZ R143, R62, R143 ;  /* 0x0000008f3e8f7220 */ /* 0x000fe20000410000 */
[----:B------:R-:W-:-:S05]  /*5550*/  FFMA.FTZ R62, R158, R67, -R83 ;  /* 0x000000439e3e7223 */ /* 0x000fca0000010853 */
[----:B------:R1:W-:Y:S01]  /*5560*/  MUFU.COS R140, R87 ;  /* 0x00000057008c7308 */ /* 0x0003e20000000000 */
[----:B------:R-:W-:Y:S01]  /*5570*/  FMUL.FTZ R64, R60, R53 ;  /* 0x000000353c407220 */ /* 0x000fe20000410000 */
[----:B------:R-:W-:-:S06]  /*5580*/  FMUL.FTZ R67, R157, R67 ;  /* 0x000000439d437220 */ /* 0x000fcc0000410000 */
        /* <DEDUP_REMOVED lines=10> */
[----:B-1----:R-:W-:Y:S01]  /*5630*/  FMUL.FTZ R87, R60, R91 ;  /* 0x0000005b3c577220 */ /* 0x002fe20000410000 */
[C---:B--2---:R-:W-:Y:S01]  /*5640*/  FMUL.FTZ R140, R61.reuse, R140 ;  /* 0x0000008c3d8c7220 */ /* 0x044fe20000410000 */
[----:B------:R-:W-:-:S05]  /*5650*/  FMUL.FTZ R139, R61, R124 ;  /* 0x0000007c3d8b7220 */ /* 0x000fca0000410000 */
[----:B------:R-:W1:Y:S01]  /*5660*/  MUFU.EX2 R64, R64 ;  /* 0x0000004000407308 */ /* 0x000e620000000800 */
[-C--:B------:R-:W-:Y:S01]  /*5670*/  FMUL.FTZ R61, R155, R67.reuse ;  /* 0x000000439b3d7220 */ /* 0x080fe20000410000 */
[----:B------:R-:W-:-:S03]  /*5680*/  FFMA.FTZ R63, R156, R67, R63 ;  /* 0x000000439c3f7223 */ /* 0x000fc6000001003f */
[----:B------:R-:W-:Y:S01]  /*5690*/  FFMA.FTZ R61, R156, R62, -R61 ;  /* 0x0000003e9c3d7223 */ /* 0x000fe2000001083d */
[----:B------:R-:W-:Y:S02]  /*56a0*/  FADD.FTZ R66, RZ, R63 ;  /* 0x0000003fff427221 */ /* 0x000fe40000010000 */
[----:B------:R-:W2:Y:S01]  /*56b0*/  MUFU.EX2 R87, R87 ;  /* 0x0000005700577308 */ /* 0x000ea20000000800 */
[C---:B0-----:R-:W-:Y:S01]  /*56c0*/  FMUL.FTZ R136, R65.reuse, R136 ;  /* 0x0000008841887220 */ /* 0x041fe20000410000 */
[----:B------:R-:W-:Y:S01]  /*56d0*/  FMUL.FTZ R135, R65, R130 ;  /* 0x0000008241877220 */ /* 0x000fe20000410000 */
[----:B------:R-:W-:Y:S01]  /*56e0*/  FMUL.FTZ R63, R85, R161 ;  /* 0x000000a1553f7220 */ /* 0x000fe20000410000 */
[----:B------:R-:W-:Y:S01]  /*56f0*/  FADD.FTZ R65, R220, R61 ;  /* 0x0000003ddc417221 */ /* 0x000fe20000010000 */
[----:B------:R-:W-:Y:S01]  /*5700*/  FMUL.FTZ R67, R153, R66 ;  /* 0x0000004299437220 */ /* 0x000fe20000410000 */
[----:B------:R-:W-:Y:S02]  /*5710*/  HADD2.F32 R124, -RZ, R78.H1_H1 ;  /* 0x3000004eff7c7230 */ /* 0x000fe40000004100 */
[----:B------:R-:W-:Y:S01]  /*5720*/  FMUL.FTZ R117, R60, R90 ;  /* 0x0000005a3c757220 */ /* 0x000fe20000410000 */
[----:B------:R-:W-:Y:S01]  /*5730*/  FMUL.FTZ R61, R51, UR31 ;  /* 0x0000001f333d7c20 */ /* 0x000fe20008410000 */
[C---:B-1----:R-:W-:Y:S01]  /*5740*/  FMUL.FTZ R138, R64.reuse, R121 ;  /* 0x00000079408a7220 */ /* 0x042fe20000410000 */
[----:B------:R-:W-:Y:S01]  /*5750*/  FMUL.FTZ R137, R64, R137 ;  /* 0x0000008940897220 */ /* 0x000fe20000410000 */
[C---:B------:R-:W-:Y:S01]  /*5760*/  FMUL.FTZ R64, R84.reuse, R161 ;  /* 0x000000a154407220 */ /* 0x040fe20000410000 */
[-C--:B------:R-:W-:Y:S01]  /*5770*/  FFMA.FTZ R62, R84, R162.reuse, -R63 ;  /* 0x000000a2543e7223 */ /* 0x080fe2000001083f */
[-C--:B------:R-:W-:Y:S01]  /*5780*/  FFMA.FTZ R80, R154, R65.reuse, -R67 ;  /* 0x000000419a507223 */ /* 0x080fe20000010843 */
[----:B------:R-:W-:Y:S01]  /*5790*/  FMUL.FTZ R65, R153, R65 ;  /* 0x0000004199417220 */ /* 0x000fe20000410000 */
[----:B------:R-:W-:Y:S01]  /*57a0*/  FMUL.RZ R82, R61, 0.15915493667125701904 ;  /* 0x3e22f9833d527820 */ /* 0x000fe2000040c000 */
[----:B------:R-:W-:Y:S01]  /*57b0*/  FMUL.FTZ R221, R124, R93 ;  /* 0x0000005d7cdd7220 */ /* 0x000fe20000410000 */
[----:B------:R-:W-:Y:S01]  /*57c0*/  FFMA.FTZ R64, R85, R162, R64 ;  /* 0x000000a255407223 */ /* 0x000fe20000010040 */
[----:B------:R-:W-:Y:S01]  /*57d0*/  FMUL.FTZ R61, R159, R62 ;  /* 0x0000003e9f3d7220 */ /* 0x000fe20000410000 */
[----:B------:R-:W0:Y:S01]  /*57e0*/  MUFU.EX2 R117, R117 ;  /* 0x0000007500757308 */ /* 0x000e220000000800 */
[----:B------:R-:W-:Y:S01]  /*57f0*/  FFMA.FTZ R66, R154, R66, R65 ;  /* 0x000000429a427223 */ /* 0x000fe20000010041 */
[----:B------:R-:W-:Y:S01]  /*5800*/  FADD.FTZ R80, R221, R80 ;  /* 0x00000050dd507221 */ /* 0x000fe20000010000 */
[-C--:B------:R-:W-:Y:S01]  /*5810*/  FFMA.FTZ R65, R160, R64.reuse, R61 ;  /* 0x00000040a0417223 */ /* 0x080fe2000001003d */
[----:B------:R-:W-:Y:S01]  /*5820*/  FMUL.FTZ R61, R159, R64 ;  /* 0x000000409f3d7220 */ /* 0x000fe20000410000 */
[----:B------:R-:W-:Y:S01]  /*5830*/  FADD.FTZ R66, RZ, R66 ;  /* 0x00000042ff427221 */ /* 0x000fe20000010000 */
[----:B------:R-:W-:Y:S01]  /*5840*/  FMUL.FTZ R60, R60, R51 ;  /* 0x000000333c3c7220 */ /* 0x000fe20000410000 */
[C---:B--2---:R-:W-:Y:S01]  /*5850*/  FMUL.FTZ R150, R87.reuse, R150 ;  /* 0x0000009657967220 */ /* 0x044fe20000410000 */
[----:B------:R-:W-:Y:S01]  /*5860*/  FMUL.FTZ R149, R87, R116 ;  /* 0x0000007457957220 */ /* 0x000fe20000410000 */
[----:B------:R-:W-:Y:S01]  /*5870*/  FMUL.FTZ R87, R151, R80 ;  /* 0x0000005097577220 */ /* 0x000fe20000410000 */
[----:B------:R-:W-:-:S02]  /*5880*/  HADD2.F32 R123, -RZ, R79.H0_H0 ;  /* 0x2000004fff7b7230 */ /* 0x000fc40000004100 */
[----:B------:R-:W-:Y:S01]  /*5890*/  FMUL.FTZ R81, R151, R66 ;  /* 0x0000004297517220 */ /* 0x000fe20000410000 */
[----:B------:R-:W-:Y:S01]  /*58a0*/  FFMA.FTZ R61, R160, R62, -R61 ;  /* 0x0000003ea03d7223 */ /* 0x000fe2000001083d */
[----:B------:R-:W-:Y:S01]  /*58b0*/  FMUL.FTZ R67, R157, R65 ;  /* 0x000000419d437220 */ /* 0x000fe20000410000 */
[----:B------:R-:W-:Y:S01]  /*58c0*/  MUFU.COS R63, R82 ;  /* 0x00000052003f7308 */ /* 0x000fe20000000000 */
[C---:B------:R-:W-:Y:S01]  /*58d0*/  FFMA.FTZ R87, R152.reuse, R66, R87 ;  /* 0x0000004298577223 */ /* 0x040fe20000010057 */
[----:B------:R-:W-:Y:S01]  /*58e0*/  FFMA.FTZ R83, R152, R80, -R81 ;  /* 0x0000005098537223 */ /* 0x000fe20000010851 */
[----:B------:R-:W-:Y:S01]  /*58f0*/  FMUL.FTZ R218, R123, R92 ;  /* 0x0000005c7bda7220 */ /* 0x000fe20000410000 */
[-C--:B------:R-:W-:Y:S01]  /*5900*/  FFMA.FTZ R67, R158, R61.reuse, -R67 ;  /* 0x0000003d9e437223 */ /* 0x080fe20000010843 */
[----:B------:R-:W-:-:S03]  /*5910*/  FMUL.FTZ R81, R157, R61 ;  /* 0x0000003d9d517220 */ /* 0x000fc60000410000 */
[----:B------:R-:W1:Y:S01]  /*5920*/  MUFU.EX2 R60, R60 ;  /* 0x0000003c003c7308 */ /* 0x000e620000000800 */
[----:B------:R-:W-:Y:S01]  /*5930*/  FADD.FTZ R87, RZ, R87 ;  /* 0x00000057ff577221 */ /* 0x000fe20000010000 */
[----:B------:R-:W-:Y:S01]  /*5940*/  FADD.FTZ R83, R218, R83 ;  /* 0x00000053da537221 */ /* 0x000fe20000010000 */
[C---:B0-----:R-:W-:Y:S01]  /*5950*/  FMUL.FTZ R148, R117.reuse, R148 ;  /* 0x0000009475947220 */ /* 0x041fe20000410000 */
[----:B------:R-:W-:Y:S01]  /*5960*/  FMUL.FTZ R147, R117, R118 ;  /* 0x0000007675937220 */ /* 0x000fe20000410000 */
[----:B------:R-:W-:-:S03]  /*5970*/  HADD2.F32 R122, -RZ, R79.H1_H1 ;  /* 0x3000004fff7a7230 */ /* 0x000fc60000004100 */
[----:B------:R-:W0:Y:S01]  /*5980*/  MUFU.SIN R61, R82 ;  /* 0x00000052003d7308 */ /* 0x000e220000000400 */
        /* <DEDUP_REMOVED lines=11> */
[----:B------:R-:W-:Y:S01]  /*5a40*/  FFMA.FTZ R65, R156, R67, -R65 ;  /* 0x000000439c417223 */ /* 0x000fe20000010841 */
[----:B------:R-:W-:Y:S01]  /*5a50*/  FMUL.FTZ R63, R153, R62 ;  /* 0x0000003e993f7220 */ /* 0x000fe20000410000 */
[----:B------:R-:W-:Y:S01]  /*5a60*/  FADD.FTZ R66, RZ, R66 ;  /* 0x00000042ff427221 */ /* 0x000fe20000010000 */
[C---:B------:R-:W-:Y:S01]  /*5a70*/  FMUL.FTZ R67, R147.reuse, R64 ;  /* 0x0000004093437220 */ /* 0x040fe20000410000 */
[----:B0-----:R-:W-:Y:S01]  /*5a80*/  FMUL.FTZ R132, R60, R61 ;  /* 0x0000003d3c847220 */ /* 0x001fe20000410000 */
[-C--:B------:R-:W-:Y:S01]  /*5a90*/  FFMA.FTZ R63, R154, R65.reuse, -R63 ;  /* 0x000000419a3f7223 */ /* 0x080fe2000001083f */
[----:B------:R-:W-:Y:S01]  /*5aa0*/  FMUL.FTZ R61, R147, R66 ;  /* 0x00000042933d7220 */ /* 0x000fe20000410000 */
[----:B------:R-:W-:Y:S01]  /*5ab0*/  FMUL.FTZ R65, R153, R65 ;  /* 0x0000004199417220 */ /* 0x000fe20000410000 */
[----:B------:R-:W-:-:S02]  /*5ac0*/  HADD2.F32 R121, -RZ, R72.H0_H0 ;  /* 0x20000048ff797230 */ /* 0x000fc40000004100 */
[C---:B------:R-:W-:Y:S01]  /*5ad0*/  FFMA.FTZ R66, R148.reuse, R66, R67 ;  /* 0x0000004294427223 */ /* 0x040fe20000010043 */
[----:B------:R-:W-:Y:S01]  /*5ae0*/  FFMA.FTZ R67, R148, R64, -R61 ;  /* 0x0000004094437223 */ /* 0x000fe2000001083d */
[----:B------:R-:W-:Y:S01]  /*5af0*/  FMUL.FTZ R146, R145, R146 ;  /* 0x0000009291927220 */ /* 0x000fe20000410000 */
[----:B------:R-:W-:Y:S01]  /*5b00*/  FFMA.FTZ R65, R154, R62, R65 ;  /* 0x0000003e9a417223 */ /* 0x000fe20000010041 */
[----:B------:R-:W-:Y:S01]  /*5b10*/  FMUL.FTZ R61, R151, R63 ;  /* 0x0000003f973d7220 */ /* 0x000fe20000410000 */
[----:B------:R-:W-:Y:S01]  /*5b20*/  FMUL.FTZ R145, R145, R120 ;  /* 0x0000007891917220 */ /* 0x000fe20000410000 */
        /* <DEDUP_REMOVED lines=8> */
[-C--:B------:R-:W-:Y:S01]  /*5bb0*/  FFMA.FTZ R64, R146, R67.reuse, -R65 ;  /* 0x0000004392407223 */ /* 0x080fe20000010841 */
        /* <DEDUP_REMOVED lines=14> */
[-C--:B------:R-:W-:Y:S01]  /*5ca0*/  FMUL.FTZ R65, R147, R63.reuse ;  /* 0x0000003f93417220 */ /* 0x080fe20000410000 */
        /* <DEDUP_REMOVED lines=25> */
[C---:B------:R-:W-:Y:S01]  /*5e40*/  FMUL.FTZ R83, R139.reuse, R62 ;  /* 0x0000003e8b537220 */ /* 0x040fe20000410000 */
        /* <DEDUP_REMOVED lines=17> */
[----:B------:R-:W-:Y:S01]  /*5f60*/  FFMA.FTZ R60, R138, R67, -R81 ;  /* 0x000000438a3c7223 */ /* 0x000fe20000010851 */
        /* <DEDUP_REMOVED lines=9> */
[-C--:B------:R-:W-:Y:S01]  /*6000*/  FMUL.FTZ R67, R135, R62.reuse ;  /* 0x0000003e87437220 */ /* 0x080fe20000410000 */
        /* <DEDUP_REMOVED lines=40> */
.L_x_3625:
[----:B------:R-:W-:Y:S05]  /*6290*/  BSYNC B0 ;  /* 0x0000000000007941 */ /* 0x000fea0003800000 */
.L_x_3624:
        /* <DEDUP_REMOVED lines=141> */
.L_x_3683:
        /* <DEDUP_REMOVED lines=14> */
.L_x_3686:
[----:B------:R-:W-:-:S03]  /*6c50*/  UMOV UR8, 0xffffffff ;  /* 0xffffffff00087882 */ /* 0x000fc60000000000 */
[----:B------:R-:W-:Y:S05]  /*6c60*/  BRA.DIV UR8, `(.L_x_3629) ;  /* 0x0000006608507947 */ /* 0x000fea000b800000 */
.L_x_3689:
[----:B------:R-:W-:-:S03]  /*6c70*/  UMOV UR8, 0xffffffff ;  /* 0xffffffff00087882 */ /* 0x000fc60000000000 */
[----:B------:R-:W-:Y:S05]  /*6c80*/  BRA.DIV UR8, `(.L_x_3630) ;  /* 0x0000006608707947 */ /* 0x000fea000b800000 */
.L_x_3692:
[----:B------:R-:W-:-:S03]  /*6c90*/  UMOV UR8, 0xffffffff ;  /* 0xffffffff00087882 */ /* 0x000fc60000000000 */
[----:B------:R-:W-:Y:S05]  /*6ca0*/  BRA.DIV UR8, `(.L_x_3631) ;  /* 0x0000006608907947 */ /* 0x000fea000b800000 */
.L_x_3695:
        /* <DEDUP_REMOVED lines=10> */
.L_x_3705:
        /* <DEDUP_REMOVED lines=44> */
.L_x_3626:
        /* <DEDUP_REMOVED lines=11> */
[C---:B------:R-:W-:Y:S01]  /*70c0*/  FMUL.FTZ R63, R135.reuse, -R59 ;  /* 0x8000003b873f7220 */ /* 0x040fe20000410000 */
[----:B------:R-:W-:Y:S01]  /*70d0*/  FADD.FTZ R61, R166, R61 ;  /* 0x0000003da63d7221 */ /* 0x000fe20000010000 */
[CC--:B------:R-:W-:Y:S01]  /*70e0*/  FMUL.FTZ R60, R135.reuse, -R58.reuse ;  /* 0x8000003a873c7220 */ /* 0x0c0fe20000410000 */
[CC--:B------:R-:W-:Y:S01]  /*70f0*/  FMUL.FTZ R56, R135.reuse, -R57.reuse ;  /* 0x8000003987387220 */ /* 0x0c0fe20000410000 */
[C---:B------:R-:W-:Y:S01]  /*7100*/  FFMA.FTZ R63, R136.reuse, R57, -R63 ;  /* 0x00000039883f7223 */ /* 0x040fe2000001083f */
[-C--:B------:R-:W-:Y:S01]  /*7110*/  FMUL.FTZ R57, R135, -R61.reuse ;  /* 0x8000003d87397220 */ /* 0x080fe20000410000 */
[C---:B------:R-:W-:Y:S01]  /*7120*/  FFMA.FTZ R60, R136.reuse, R61, -R60 ;  /* 0x0000003d883c7223 */ /* 0x040fe2000001083c */
[C---:B------:R-:W-:Y:S01]  /*7130*/  FFMA.FTZ R56, R136.reuse, R59, R56 ;  /* 0x0000003b88387223 */ /* 0x040fe20000010038 */
[-C--:B------:R-:W-:Y:S01]  /*7140*/  FMUL.FTZ R59, R137, -R63.reuse ;  /* 0x8000003f893b7220 */ /* 0x080fe20000410000 */
        /* <DEDUP_REMOVED lines=9> */
[----:B0-----:R-:W-:Y:S01]  /*71e0*/  FFMA.FTZ R62, R138, R57, R56 ;  /* 0x000000398a3e7223 */ /* 0x001fe20000010038 */
[-C--:B------:R-:W-:Y:S01]  /*71f0*/  FMUL.FTZ R64, R139, -R58.reuse ;  /* 0x8000003a8b407220 */ /* 0x080fe20000410000 */
[----:B------:R-:W0:Y:S01]  /*7200*/  LDS.64 R56, [R163+0x1108] ;  /* 0x00110800a3387984 */ /* 0x000e220000000a00 */
[----:B------:R-:W-:Y:S01]  /*7210*/  FFMA.FTZ R63, R140, R58, -R63 ;  /* 0x0000003a8c3f7223 */ /* 0x000fe2000001083f */
[----:B------:R-:W-:Y:S01]  /*7220*/  FFMA.FTZ R61, R138, R60, -R61 ;  /* 0x0000003c8a3d7223 */ /* 0x000fe2000001083d */
[----:B------:R-:W-:Y:S01]  /*7230*/  FFMA.FTZ R64, R140, R59, R64 ;  /* 0x0000003b8c407223 */ /* 0x000fe20000010040 */
[----:B------:R-:W-:Y:S01]  /*7240*/  FADD.FTZ R62, -R191, R62 ;  /* 0x0000003ebf3e7221 */ /* 0x000fe20000010100 */
[C---:B------:R-:W-:Y:S01]  /*7250*/  FMUL.FTZ R65, R141.reuse, -R63 ;  /* 0x8000003f8d417220 */ /* 0x040fe20000410000 */
[----:B------:R-:W-:Y:S01]  /*7260*/  FADD.FTZ R61, R168, R61 ;  /* 0x0000003da83d7221 */ /* 0x000fe20000010000 */
[----:B------:R-:W-:Y:S01]  /*7270*/  FMUL.FTZ R58, R141, -R64 ;  /* 0x800000408d3a7220 */ /* 0x000fe20000410000 */
[C---:B------:R-:W-:Y:S01]  /*7280*/  FMUL.FTZ R59, R139.reuse, -R62 ;  /* 0x8000003e8b3b7220 */ /* 0x040fe20000410000 */
[C---:B------:R-:W-:Y:S01]  /*7290*/  FFMA.FTZ R64, R142.reuse, R64, R65 ;  /* 0x000000408e407223 */ /* 0x040fe20000010041 */
[----:B------:R-:W-:Y:S01]  /*72a0*/  FMUL.FTZ R65, R139, -R61 ;  /* 0x8000003d8b417220 */ /* 0x000fe20000410000 */
        /* <DEDUP_REMOVED lines=12> */
[-C--:B------:R-:W-:Y:S01]  /*7370*/  FMUL.FTZ R62, R145, -R64.reuse ;  /* 0x80000040913e7220 */ /* 0x080fe20000410000 */
[----:B------:R-:W-:Y:S01]  /*7380*/  FFMA.FTZ R60, R142, R65, R61 ;  /* 0x000000418e3c7223 */ /* 0x000fe2000001003d */
[----:B------:R-:W-:Y:S01]  /*7390*/  FFMA.FTZ R67, R146, R64, R67 ;  /* 0x0000004092437223 */ /* 0x000fe20000010043 */
[----:B------:R-:W-:Y:S01]  /*73a0*/  FFMA.FTZ R59, R142, R58, -R59 ;  /* 0x0000003a8e3b7223 */ /* 0x000fe2000001083b */
[----:B------:R-:W-:Y:S01]  /*73b0*/  FFMA.FTZ R62, R146, R63, -R62 ;  /* 0x0000003f923e7223 */ /* 0x000fe2000001083e */
[----:B------:R-:W-:Y:S01]  /*73c0*/  FADD.FTZ R60, -R189, R60 ;  /* 0x0000003cbd3c7221 */ /* 0x000fe20000010100 */
[C---:B------:R-:W-:Y:S01]  /*73d0*/  FMUL.FTZ R63, R147.reuse, -R67 ;  /* 0x80000043933f7220 */ /* 0x040fe20000410000 */
[----:B------:R-:W-:Y:S01]  /*73e0*/  FADD.FTZ R59, R170, R59 ;  /* 0x0000003baa3b7221 */ /* 0x000fe20000010000 */
[----:B------:R-:W-:Y:S01]  /*73f0*/  FMUL.FTZ R64, R147, -R62 ;  /* 0x8000003e93407220 */ /* 0x000fe20000410000 */
[C---:B------:R-:W-:Y:S01]  /*7400*/  FMUL.FTZ R61, R143.reuse, -R60 ;  /* 0x8000003c8f3d7220 */ /* 0x040fe20000410000 */
[C---:B------:R-:W-:Y:S01]  /*7410*/  FFMA.FTZ R58, R148.reuse, R62, -R63 ;  /* 0x0000003e943a7223 */ /* 0x040fe2000001083f */
[----:B------:R-:W-:Y:S01]  /*7420*/  FMUL.FTZ R63, R143, -R59 ;  /* 0x8000003b8f3f7220 */ /* 0x000fe20000410000 */
[----:B------:R-:W-:Y:S01]  /*7430*/  FFMA.FTZ R64, R148, R67, R64 ;  /* 0x0000004394407223 */ /* 0x000fe20000010040 */
[C---:B------:R-:W-:Y:S01]  /*7440*/  FFMA.FTZ R62, R144.reuse, R59, -R61 ;  /* 0x0000003b903e7223 */ /* 0x040fe2000001083d */
[C---:B------:R-:W-:Y:S01]  /*7450*/  FMUL.FTZ R65, R149.reuse, -R58 ;  /* 0x8000003a95417220 */ /* 0x040fe20000410000 */
[----:B------:R-:W-:Y:S01]  /*7460*/  FFMA.FTZ R63, R144, R60, R63 ;  /* 0x0000003c903f7223 */ /* 0x000fe2000001003f */
[----:B------:R-:W-:Y:S01]  /*7470*/  FMUL.FTZ R61, R149, -R64 ;  /* 0x80000040953d7220 */ /* 0x000fe20000410000 */
[C---:B0-----:R-:W-:Y:S01]  /*7480*/  FMUL.FTZ R59, R85.reuse, R56 ;  /* 0x00000038553b7220 */ /* 0x041fe20000410000 */
[C---:B------:R-:W-:Y:S01]  /*7490*/  FFMA.FTZ R65, R150.reuse, R64, R65 ;  /* 0x0000004096417223 */ /* 0x040fe20000010041 */
[-C--:B------:R-:W-:Y:S01]  /*74a0*/  FMUL.FTZ R85, R85, R57.reuse ;  /* 0x0000003955557220 */ /* 0x080fe20000410000 */
[----:B------:R-:W-:Y:S01]  /*74b0*/  FFMA.FTZ R61, R150, R58, -R61 ;  /* 0x0000003a963d7223 */ /* 0x000fe2000001083d */
[C---:B------:R-:W-:Y:S01]  /*74c0*/  FFMA.FTZ R59, R84.reuse, R57, R59 ;  /* 0x00000039543b7223 */ /* 0x040fe2000001003b */
[C---:B------:R-:W-:Y:S01]  /*74d0*/  FMUL.FTZ R57, R151.reuse, -R65 ;  /* 0x8000004197397220 */ /* 0x040fe20000410000 */
[----:B------:R-:W-:Y:S01]  /*74e0*/  FFMA.FTZ R85, R84, R56, -R85 ;  /* 0x0000003854557223 */ /* 0x000fe20000010855 */
[-C--:B------:R-:W-:Y:S01]  /*74f0*/  FMUL.FTZ R56, R151, -R61.reuse ;  /* 0x8000003d97387220 */ /* 0x080fe20000410000 */
[----:B------:R-:W-:Y:S01]  /*7500*/  FADD.FTZ R217, RZ, R59 ;  /* 0x0000003bffd97221 */ /* 0x000fe20000010000 */
[----:B------:R-:W-:Y:S01]  /*7510*/  FFMA.FTZ R61, R152, R61, -R57 ;  /* 0x0000003d983d7223 */ /* 0x000fe20000010839 */
[----:B------:R-:W-:Y:S01]  /*7520*/  FADD.FTZ R224, R224, R85 ;  /* 0x00000055e0e07221 */ /* 0x000fe20000010000 */
[----:B------:R-:W-:Y:S01]  /*7530*/  FFMA.FTZ R65, R152, R65, R56 ;  /* 0x0000004198417223 */ /* 0x000fe20000010038 */
[C---:B------:R-:W-:Y:S01]  /*7540*/  FMUL.FTZ R57, R161.reuse, R217 ;  /* 0x000000d9a1397220 */ /* 0x040fe20000410000 */
        /* <DEDUP_REMOVED lines=13> */
[----:B------:R-:W-:Y:S01]  /*7620*/  FMUL.FTZ R56, R159, R215 ;  /* 0x000000d79f387220 */ /* 0x000fe20000410000 */
[----:B------:R-:W-:Y:S01]  /*7630*/  FMUL.FTZ R63, R153, -R65 ;  /* 0x80000041993f7220 */ /* 0x000fe20000410000 */
[----:B------:R-:W-:Y:S01]  /*7640*/  FFMA.FTZ R216, R160, R215, R57 ;  /* 0x000000d7a0d87223 */ /* 0x000fe20000010039 */
[----:B------:R-:W-:Y:S01]  /*7650*/  FFMA.FTZ R65, R154, R65, R58 ;  /* 0x000000419a417223 */ /* 0x000fe2000001003a */
[----:B------:R-:W-:Y:S01]  /*7660*/  FFMA.FTZ R57, R160, R225, -R56 ;  /* 0x000000e1a0397223 */ /* 0x000fe20000010838 */
[----:B------:R-:W-:Y:S01]  /*7670*/  FADD.FTZ R58, R172, R59 ;  /* 0x0000003bac3a7221 */ /* 0x000fe20000010000 */
[----:B------:R-:W-:Y:S01]  /*7680*/  FADD.FTZ R216, RZ, R216 ;  /* 0x000000d8ffd87221 */ /* 0x000fe20000010000 */
[----:B------:R-:W-:Y:S01]  /*7690*/  FADD.FTZ R60, -R187, R60 ;  /* 0x0000003cbb3c7221 */ /* 0x000fe20000010100 */
[----:B------:R-:W-:Y:S01]  /*76a0*/  FADD.FTZ R222, R222, R57 ;  /* 0x00000039dede7221 */ /* 0x000fe20000010000 */
[----:B------:R-:W-:Y:S01]  /*76b0*/  FFMA.FTZ R64, R154, R61, -R63 ;  /* 0x0000003d9a407223 */ /* 0x000fe2000001083f */
[----:B------:R-:W-:Y:S01]  /*76c0*/  FMUL.FTZ R57, R157, R216 ;  /* 0x000000d89d397220 */ /* 0x000fe20000410000 */
[----:B------:R-:W-:Y:S01]  /*76d0*/  FMUL.FTZ R61, R147, -R60 ;  /* 0x8000003c933d7220 */ /* 0x000fe20000410000 */
[----:B------:R-:W-:Y:S01]  /*76e0*/  FMUL.FTZ R59, R157, R222 ;  /* 0x000000de9d3b7220 */ /* 0x000fe20000410000 */
[----:B------:R-:W-:Y:S01]  /*76f0*/  FMUL.FTZ R63, R147, -R58 ;  /* 0x8000003a933f7220 */ /* 0x000fe20000410000 */
[----:B------:R-:W-:Y:S01]  /*7700*/  FFMA.FTZ R56, R158, R222, -R57 ;  /* 0x000000de9e387223 */ /* 0x000fe20000010839 */
[----:B------:R-:W-:Y:S01]  /*7710*/  FFMA.FTZ R62, R148, R58, -R61 ;  /* 0x0000003a943e7223 */ /* 0x000fe2000001083d */
[----:B------:R-:W-:Y:S01]  /*7720*/  FFMA.FTZ R59, R158, R216, R59 ;  /* 0x000000d89e3b7223 */ /* 0x000fe2000001003b */
[-C--:B------:R-:W-:Y:S01]  /*7730*/  FMUL.FTZ R61, R155, -R64.reuse ;  /* 0x800000409b3d7220 */ /* 0x080fe20000410000 */
[----:B------:R-:W-:Y:S01]  /*7740*/  FADD.FTZ R223, R223, R56 ;  /* 0x00000038dfdf7221 */ /* 0x000fe20000010000 */
[CC--:B------:R-:W-:Y:S01]  /*7750*/  FMUL.FTZ R57, R155.reuse, -R65.reuse ;  /* 0x800000419b397220 */ /* 0x0c0fe20000410000 */
[----:B------:R-:W-:Y:S01]  /*7760*/  FADD.FTZ R213, RZ, R59 ;  /* 0x0000003bffd57221 */ /* 0x000fe20000010000 */
[C---:B------:R-:W-:Y:S01]  /*7770*/  FFMA.FTZ R61, R156.reuse, R65, R61 ;  /* 0x000000419c3d7223 */ /* 0x040fe2000001003d */
[C---:B------:R-:W-:Y:S01]  /*7780*/  FMUL.FTZ R58, R155.reuse, R223 ;  /* 0x000000df9b3a7220 */ /* 0x040fe20000410000 */
[C---:B------:R-:W-:Y:S01]  /*7790*/  FFMA.FTZ R64, R156.reuse, R64, -R57 ;  /* 0x000000409c407223 */ /* 0x040fe20000010839 */
[----:B------:R-:W-:Y:S01]  /*77a0*/  FMUL.FTZ R56, R155, R213 ;  /* 0x000000d59b387220 */ /* 0x000fe20000410000 */
[C---:B------:R-:W-:Y:S01]  /*77b0*/  FMUL.FTZ R59, R157.reuse, -R61 ;  /* 0x8000003d9d3b7220 */ /* 0x040fe20000410000 */
[----:B------:R-:W-:Y:S01]  /*77c0*/  FFMA.FTZ R58, R156, R213, R58 ;  /* 0x000000d59c3a7223 */ /* 0x000fe2000001003a */
[----:B------:R-:W-:Y:S01]  /*77d0*/  FFMA.FTZ R63, R148, R60, R63 ;  /* 0x0000003c943f7223 */ /* 0x000fe2000001003f */
        /* <DEDUP_REMOVED lines=11> */
[CC--:B------:R-:W-:Y:S01]  /*7890*/  FMUL.FTZ R57, R149.reuse, -R63.reuse ;  /* 0x8000003f95397220 */ /* 0x0c0fe20000410000 */
[----:B------:R-:W-:Y:S01]  /*78a0*/  FFMA.FTZ R59, R154, R214, R59 ;  /* 0x000000d69a3b7223 */ /* 0x000fe2000001003b */
[-C--:B------:R-:W-:Y:S01]  /*78b0*/  FMUL.FTZ R58, R149, -R62.reuse ;  /* 0x8000003e953a7220 */ /* 0x080fe20000410000 */
[----:B------:R-:W-:Y:S01]  /*78c0*/  FADD.FTZ R221, R221, R56 ;  /* 0x00000038dddd7221 */ /* 0x000fe20000010000 */
[C---:B------:R-:W-:Y:S01]  /*78d0*/  FFMA.FTZ R61, R150.reuse, R62, -R57 ;  /* 0x0000003e963d7223 */ /* 0x040fe20000010839 */
[----:B------:R-:W-:Y:S01]  /*78e0*/  FADD.FTZ R211, RZ, R59 ;  /* 0x0000003bffd37221 */ /* 0x000fe20000010000 */
[----:B------:R-:W-:Y:S01]  /*78f0*/  FFMA.FTZ R60, R150, R63, R58 ;  /* 0x0000003f963c7223 */ /* 0x000fe2000001003a */
[----:B------:R-:W-:Y:S01]  /*7900*/  FMUL.FTZ R57, R151, R221 ;  /* 0x000000dd97397220 */ /* 0x000fe20000410000 */
[----:B------:R-:W-:Y:S01]  /*7910*/  FMUL.FTZ R59, R159, -R65 ;  /* 0x800000419f3b7220 */ /* 0x000fe20000410000 */
[-C--:B------:R-:W-:Y:S01]  /*7920*/  FMUL.FTZ R58, R151, R211.reuse ;  /* 0x000000d3973a7220 */ /* 0x080fe20000410000 */
[-C--:B------:R-:W-:Y:S01]  /*7930*/  FMUL.FTZ R62, R159, -R64.reuse ;  /* 0x800000409f3e7220 */ /* 0x080fe20000410000 */
[----:B------:R-:W-:Y:S01]  /*7940*/  FFMA.FTZ R212, R152, R211, R57 ;  /* 0x000000d398d47223 */ /* 0x000fe20000010039 */
[----:B------:R-:W-:Y:S01]  /*7950*/  FFMA.FTZ R56, R160, R64, -R59 ;  /* 0x00000040a0387223 */ /* 0x000fe2000001083b */
[----:B------:R-:W-:Y:S01]  /*7960*/  FFMA.FTZ R59, R152, R221, -R58 ;  /* 0x000000dd983b7223 */ /* 0x000fe2000001083a */
[----:B------:R-:W-:Y:S01]  /*7970*/  FFMA.FTZ R57, R160, R65, R62 ;  /* 0x00000041a0397223 */ /* 0x000fe2000001003e */
        /* <DEDUP_REMOVED lines=64> */
[----:B-----5:R-:W-:Y:S01]  /*7d80*/  HFMA2.MMA R69, -RZ, RZ, 0, 0 ;  /* 0x00000000ff457435 */ /* 0x020fe200000001ff */
[----:B------:R-:W-:Y:S01]  /*7d90*/  FADD.FTZ R206, RZ, R59 ;  /* 0x0000003bffce7221 */ /* 0x000fe20000010000 */
[----:B------:R-:W-:Y:S01]  /*7da0*/  FMUL.FTZ R59, R139, R229 ;  /* 0x000000e58b3b7220 */ /* 0x000fe20000410000 */
[----:B------:R-:W-:Y:S01]  /*7db0*/  FMUL.FTZ R63, R161, -R65 ;  /* 0x80000041a13f7220 */ /* 0x000fe20000410000 */
[----:B------:R-:W-:Y:S01]  /*7dc0*/  MOV R68, 0x3f800000 ;  /* 0x3f80000000447802 */ /* 0x000fe20000000f00 */
[-C--:B------:R-:W-:Y:S01]  /*7dd0*/  FMUL.FTZ R58, R139, R206.reuse ;  /* 0x000000ce8b3a7220 */ /* 0x080fe20000410000 */
[----:B------:R-:W-:Y:S01]  /*7de0*/  FFMA.FTZ R205, R140, R206, R59 ;  /* 0x000000ce8ccd7223 */ /* 0x000fe2000001003b */
[----:B------:R-:W-:-:S02]  /*7df0*/  CS2R R70, SRZ ;  /* 0x0000000000467805 */ /* 0x000fc4000001ff00 */
[----:B------:R-:W-:Y:S01]  /*7e00*/  @!P0 LEA R61, R2, R111, 0x4 ;  /* 0x0000006f023d8211 */ /* 0x000fe200078e20ff */
[----:B------:R-:W-:Y:S01]  /*7e10*/  FFMA.FTZ R59, R140, R229, -R58 ;  /* 0x000000e58c3b7223 */ /* 0x000fe2000001083a */
[----:B------:R-:W-:Y:S01]  /*7e20*/  FADD.FTZ R205, RZ, R205 ;  /* 0x000000cdffcd7221 */ /* 0x000fe20000010000 */
[-C--:B------:R-:W-:Y:S01]  /*7e30*/  FMUL.FTZ R58, R161, -R62.reuse ;  /* 0x8000003ea13a7220 */ /* 0x080fe20000410000 */
[----:B------:R-:W-:Y:S01]  /*7e40*/  FFMA.FTZ R67, R162, R62, -R63 ;  /* 0x0000003ea2437223 */ /* 0x000fe2000001083f */
[----:B------:R-:W-:Y:S01]  /*7e50*/  FADD.FTZ R204, R204, R59 ;  /* 0x0000003bcccc7221 */ /* 0x000fe20000010000 */
[C---:B------:R-:W-:Y:S01]  /*7e60*/  FMUL.FTZ R59, R137.reuse, R205 ;  /* 0x000000cd893b7220 */ /* 0x040fe20000410000 */
[----:B------:R-:W-:Y:S01]  /*7e70*/  FFMA.FTZ R65, R162, R65, R58 ;  /* 0x00000041a2417223 */ /* 0x000fe2000001003a */
[----:B------:R0:W1:Y:S01]  /*7e80*/  @!P0 LDS.128 R68, [R61+0x3910] ;  /* 0x003910003d448984 */ /* 0x0000620000000c00 */
[-C--:B------:R-:W-:Y:S01]  /*7e90*/  FMUL.FTZ R60, R137, R204.reuse ;  /* 0x000000cc893c7220 */ /* 0x080fe20000410000 */
[C---:B------:R-:W-:Y:S01]  /*7ea0*/  FFMA.FTZ R58, R138.reuse, R204, -R59 ;  /* 0x000000cc8a3a7223 */ /* 0x040fe2000001083b */
[C---:B------:R-:W-:Y:S01]  /*7eb0*/  FMUL.FTZ R59, R161.reuse, -R57 ;  /* 0x80000039a13b7220 */ /* 0x040fe20000410000 */
[-C--:B------:R-:W-:Y:S01]  /*7ec0*/  FMUL.FTZ R63, R161, -R56.reuse ;  /* 0x80000038a13f7220 */ /* 0x080fe20000410000 */
[----:B------:R-:W-:Y:S01]  /*7ed0*/  FFMA.FTZ R60, R138, R205, R60 ;  /* 0x000000cd8a3c7223 */ /* 0x000fe2000001003c */
[----:B------:R-:W-:Y:S01]  /*7ee0*/  FADD.FTZ R197, R197, R58 ;  /* 0x0000003ac5c57221 */ /* 0x000fe20000010000 */
[C---:B------:R-:W-:Y:S01]  /*7ef0*/  FFMA.FTZ R56, R162.reuse, R56, -R59 ;  /* 0x00000038a2387223 */ /* 0x040fe2000001083b */
[----:B------:R-:W-:Y:S01]  /*7f00*/  FFMA.FTZ R57, R162, R57, R63 ;  /* 0x00000039a2397223 */ /* 0x000fe2000001003f */
[----:B------:R-:W-:Y:S01]  /*7f10*/  FADD.FTZ R230, RZ, R60 ;  /* 0x0000003cffe67221 */ /* 0x000fe20000010000 */
[C---:B0-----:R-:W-:Y:S01]  /*7f20*/  FMUL.FTZ R61, R135.reuse, R197 ;  /* 0x000000c5873d7220 */ /* 0x041fe20000410000 */
[----:B------:R-:W-:Y:S01]  /*7f30*/  FADD.FTZ R59, -R194, R65 ;  /* 0x00000041c23b7221 */ /* 0x000fe20000010100 */
[----:B------:R-:W-:Y:S01]  /*7f40*/  FADD.FTZ R58, R196, R67 ;  /* 0x00000043c43a7221 */ /* 0x000fe20000010000 */
[-C--:B------:R-:W-:Y:S01]  /*7f50*/  FMUL.FTZ R60, R135, R230.reuse ;  /* 0x000000e6873c7220 */ /* 0x080fe20000410000 */
[----:B------:R-:W-:-:S03]  /*7f60*/  FFMA.FTZ R61, R136, R230, R61 ;  /* 0x000000e6883d7223 */ /* 0x000fc6000001003d */
[----:B------:R-:W-:Y:S01]  /*7f70*/  FFMA.FTZ R235, R136, R197, -R60 ;  /* 0x000000c588eb7223 */ /* 0x000fe2000001083c */
[----:B------:R-:W-:Y:S01]  /*7f80*/  FADD.FTZ R233, RZ, R61 ;  /* 0x0000003dffe97221 */ /* 0x000fe20000010000 */
[----:B------:R0:W-:Y:S02]  /*7f90*/  STS.128 [R163+0x1b10], R56 ;  /* 0x001b1038a3007388 */ /* 0x0001e40000000c00 */
[----:B------:R-:W-:Y:S01]  /*7fa0*/  FADD.FTZ R235, R86, R235 ;  /* 0x000000eb56eb7221 */ /* 0x000fe20000010000 */
[----:B------:R-:W-:-:S03]  /*7fb0*/  FMUL.FTZ R61, R132, R233 ;  /* 0x000000e9843d7220 */ /* 0x000fc60000410000 */
[-C--:B------:R-:W-:Y:S01]  /*7fc0*/  FMUL.FTZ R62, R132, R235.reuse ;  /* 0x000000eb843e7220 */ /* 0x080fe20000410000 */
[----:B------:R-:W-:-:S03]  /*7fd0*/  FFMA.FTZ R60, R134, R235, -R61 ;  /* 0x000000eb863c7223 */ /* 0x000fc6000001083d */
[----:B------:R-:W-:Y:S01]  /*7fe0*/  FFMA.FTZ R62, R134, R233, R62 ;  /* 0x000000e9863e7223 */ /* 0x000fe2000001003e */
[----:B------:R-:W-:-:S03]  /*7ff0*/  FADD.FTZ R237, R87, R60 ;  /* 0x0000003c57ed7221 */ /* 0x000fc60000010000 */
[----:B------:R-:W-:Y:S01]  /*8000*/  FADD.FTZ R232, RZ, R62 ;  /* 0x0000003effe87221 */ /* 0x000fe20000010000 */
[----:B------:R-:W-:Y:S06]  /*8010*/  BAR.SYNC.DEFER_BLOCKING 0x0 ;  /* 0x0000000000007b1d */ /* 0x000fec0000010000 */
[----:B01----:R-:W-:Y:S05]  /*8020*/  @P2 BRA `(.L_x_3633) ;  /* 0x0000000c00602947 */ /* 0x003fea0003800000 */
[----:B------:R-:W-:Y:S01]  /*8030*/  IMAD R234, R110, 0x50, R111 ;  /* 0x000000506eea7824 */ /* 0x000fe200078e026f */
[----:B------:R-:W-:-:S04]  /*8040*/  UMOV UR8, 0xffffffff ;  /* 0xffffffff00087882 */ /* 0x000fc80000000000 */
        /* <DEDUP_REMOVED lines=31> */
[----:B------:R-:W-:Y:S01]  /*8240*/  FFMA.FTZ R80, R80, R236, R81 ;  /* 0x000000ec50507223 */ /* 0x000fe20000010051 */
[----:B------:R-:W-:Y:S02]  /*8250*/  LOP3.LUT R236, R110, 0x1f, RZ, 0xc0, !PT ;  /* 0x0000001f6eec7812 */ /* 0x000fe400078ec0ff */
[----:B------:R-:W-:Y:S01]  /*8260*/  FADD.FTZ R86, R82, R231 ;  /* 0x000000e752567221 */ /* 0x000fe20000010000 */
[----:B------:R-:W-:Y:S01]  /*8270*/  FADD.FTZ R87, R83, R80 ;  /* 0x0000005053577221 */ /* 0x000fe20000010000 */
[----:B------:R-:W-:Y:S01]  /*8280*/  ISETP.NE.AND P0, PT, R236, 0x1f, PT ;  /* 0x0000001fec00780c */ /* 0x000fe20003f05270 */
[----:B------:R-:W-:-:S12]  /*8290*/  BRA.DIV UR8, `(.L_x_3634) ;  /* 0x0000005608087947 */ /* 0x000fd8000b800000 */
[----:B------:R0:W1:Y:S04]  /*82a0*/  SHFL.DOWN PT, R80, R84, 0x1, 0x1f ;  /* 0x08201f0054507f89 */ /* 0x00006800000e0000 */
[----:B------:R0:W2:Y:S04]  /*82b0*/  SHFL.DOWN PT, R81, R85, 0x1, 0x1f ;  /* 0x08201f0055517f89 */ /* 0x0000a800000e0000 */
[----:B------:R0:W3:Y:S04]  /*82c0*/  SHFL.DOWN PT, R82, R86, 0x1, 0x1f ;  /* 0x08201f0056527f89 */ /* 0x0000e800000e0000 */
[----:B------:R0:W4:Y:S02]  /*82d0*/  SHFL.DOWN PT, R231, R87, 0x1, 0x1f ;  /* 0x08201f0057e77f89 */ /* 0x00012400000e0000 */
.L_x_3710:
        /* <DEDUP_REMOVED lines=13> */
.L_x_3636:
[----:B------:R-:W-:Y:S05]  /*83b0*/  BSYNC B0 ;  /* 0x0000000000007941 */ /* 0x000fea0003800000 */
.L_x_3635:
[----:B------:R-:W-:Y:S01]  /*83c0*/  UMOV UR8, 0xffffffff ;  /* 0xffffffff00087882 */ /* 0x000fe20000000000 */
[----:B------:R-:W-:Y:S02]  /*83d0*/  ISETP.GT.U32.AND P0, PT, R236, 0x1d, PT ;  /* 0x0000001dec00780c */ /* 0x000fe40003f04070 */
[----:B------:R-:W-:Y:S11]  /*83e0*/  BRA.DIV UR8, `(.L_x_3637) ;  /* 0x0000005608107947 */ /* 0x000ff6000b800000 */
[----:B-1----:R1:W0:Y:S04]  /*83f0*/  SHFL.DOWN PT, R80, R84, 0x2, 0x1f ;  /* 0x08401f0054507f89 */ /* 0x00222800000e0000 */
[----:B--2---:R1:W2:Y:S04]  /*8400*/  SHFL.DOWN PT, R81, R85, 0x2, 0x1f ;  /* 0x08401f0055517f89 */ /* 0x0042a800000e0000 */
[----:B---3--:R1:W3:Y:S04]  /*8410*/  SHFL.DOWN PT, R82, R86, 0x2, 0x1f ;  /* 0x08401f0056527f89 */ /* 0x0082e800000e0000 */
[----:B----4-:R1:W4:Y:S02]  /*8420*/  SHFL.DOWN PT, R231, R87, 0x2, 0x1f ;  /* 0x08401f0057e77f89 */ /* 0x01032400000e0000 */
.L_x_3716:
[----:B------:R-:W-:Y:S04]  /*8430*/  BSSY B0, `(.L_x_3638) ;  /* 0x000000d000007945 */ /* 0x000fe80003800000 */
[----:B------:R-:W-:Y:S05]  /*8440*/  @P0 BRA `(.L_x_3639) ;  /* 0x00000000002c0947 */ /* 0x000fea0003800000 */
[C---:B----4-:R-:W-:Y:S01]  /*8450*/  FMUL.FTZ R83, R85.reuse, R231 ;  /* 0x000000e755537220 */ /* 0x050fe20000410000 */
[----:B---3--:R-:W-:-:S03]  /*8460*/  FMUL.FTZ R238, R85, R82 ;  /* 0x0000005255ee7220 */ /* 0x008fc60000410000 */
[C---:B------:R-:W-:Y:S01]  /*8470*/  FFMA.FTZ R239, R84.reuse, R82, -R83 ;  /* 0x0000005254ef7223 */ /* 0x040fe20000010853 */
[C---:B--2---:R-:W-:Y:S01]  /*8480*/  FMUL.FTZ R83, R85.reuse, R81 ;  /* 0x0000005155537220 */ /* 0x044fe20000410000 */
[-C--:B0-----:R-:W-:Y:S01]  /*8490*/  FMUL.FTZ R82, R85, R80.reuse ;  /* 0x0000005055527220 */ /* 0x081fe20000410000 */
[----:B------:R-:W-:Y:S01]  /*84a0*/  FFMA.FTZ R238, R84, R231, R238 ;  /* 0x000000e754ee7223 */ /* 0x000fe200000100ee */
[----:B-1----:R-:W-:Y:S01]  /*84b0*/  FADD.FTZ R86, R86, R239 ;  /* 0x000000ef56567221 */ /* 0x002fe20000010000 */
[C---:B------:R-:W-:Y:S01]  /*84c0*/  FFMA.FTZ R83, R84.reuse, R80, -R83 ;  /* 0x0000005054537223 */ /* 0x040fe20000010853 */
[----:B------:R-:W-:Y:S01]  /*84d0*/  FFMA.FTZ R85, R84, R81, R82 ;  /* 0x0000005154557223 */ /* 0x000fe20000010052 */
[----:B------:R-:W-:-:S03]  /*84e0*/  FADD.FTZ R87, R87, R238 ;  /* 0x000000ee57577221 */ /* 0x000fc60000010000 */
[----:B------:R-:W-:-:S07]  /*84f0*/  MOV R84, R83 ;  /* 0x0000005300547202 */ /* 0x000fce0000000f00 */
.L_x_3639:
[----:B------:R-:W-:Y:S05]  /*8500*/  BSYNC B0 ;  /* 0x0000000000007941 */ /* 0x000fea0003800000 */
.L_x_3638:
[----:B------:R-:W-:Y:S01]  /*8510*/  UMOV UR8, 0xffffffff ;  /* 0xffffffff00087882 */ /* 0x000fe20000000000 */
[----:B------:R-:W-:Y:S02]  /*8520*/  ISETP.GT.U32.AND P0, PT, R236, 0x1b, PT ;  /* 0x0000001bec00780c */ /* 0x000fe40003f04070 */
[----:B------:R-:W-:Y:S11]  /*8530*/  BRA.DIV UR8, `(.L_x_3640) ;  /* 0x00000056082c7947 */ /* 0x000ff6000b800000 */
[----:B0-----:R0:W0:Y:S04]  /*8540*/  SHFL.DOWN PT, R80, R84, 0x4, 0x1f ;  /* 0x08801f0054507f89 */ /* 0x00102800000e0000 */
[----:B--2---:R2:W0:Y:S04]  /*8550*/  SHFL.DOWN PT, R81, R85, 0x4, 0x1f ;  /* 0x08801f0055517f89 */ /* 0x00442800000e0000 */
[----:B---3--:R2:W3:Y:S04]  /*8560*/  SHFL.DOWN PT, R82, R86, 0x4, 0x1f ;  /* 0x08801f0056527f89 */ /* 0x0084e800000e0000 */
[----:B----4-:R2:W4:Y:S02]  /*8570*/  SHFL.DOWN PT, R231, R87, 0x4, 0x1f ;  /* 0x08801f0057e77f89 */ /* 0x01052400000e0000 */
.L_x_3722:
        /* <DEDUP_REMOVED lines=13> */
.L_x_3642:
[----:B------:R-:W-:Y:S05]  /*8650*/  BSYNC B0 ;  /* 0x0000000000007941 */ /* 0x000fea0003800000 */
.L_x_3641:
[----:B------:R-:W-:Y:S01]  /*8660*/  UMOV UR8, 0xffffffff ;  /* 0xffffffff00087882 */ /* 0x000fe20000000000 */
[----:B------:R-:W-:Y:S02]  /*8670*/  ISETP.GT.U32.AND P0, PT, R236, 0x17, PT ;  /* 0x00000017ec00780c */ /* 0x000fe40003f04070 */
[----:B------:R-:W-:Y:S11]  /*8680*/  BRA.DIV UR8, `(.L_x_3643) ;  /* 0x0000005608487947 */ /* 0x000ff6000b800000 */
[----:B0-----:R0:W0:Y:S04]  /*8690*/  SHFL.DOWN PT, R80, R84, 0x8, 0x1f ;  /* 0x09001f0054507f89 */ /* 0x00102800000e0000 */
[----:B------:R0:W0:Y:S04]  /*86a0*/  SHFL.DOWN PT, R81, R85, 0x8, 0x1f ;  /* 0x09001f0055517f89 */ /* 0x00002800000e0000 */
[----:B---3--:R3:W0:Y:S04]  /*86b0*/  SHFL.DOWN PT, R82, R86, 0x8, 0x1f ;  /* 0x09001f0056527f89 */ /* 0x00862800000e0000 */
[----:B----4-:R3:W4:Y:S02]  /*86c0*/  SHFL.DOWN PT, R231, R87, 0x8, 0x1f ;  /* 0x09001f0057e77f89 */ /* 0x01072400000e0000 */
.L_x_3728:
[----:B------:R-:W-:Y:S01]  /*86d0*/  BSSY B0, `(.L_x_3644) ;  /* 0x000000e000007945 */ /* 0x000fe20003800000 */
[----:B------:R-:W-:-:S03]  /*86e0*/  ISETP.GT.U32.AND P1, PT, R236, 0xf, PT ;  /* 0x0000000fec00780c */ /* 0x000fc60003f24070 */
[----:B------:R-:W-:Y:S10]  /*86f0*/  @P0 BRA `(.L_x_3645) ;  /* 0x00000000002c0947 */ /* 0x000ff40003800000 */
        /* <DEDUP_REMOVED lines=11> */
.L_x_3645:
[----:B------:R-:W-:Y:S05]  /*87b0*/  BSYNC B0 ;  /* 0x0000000000007941 */ /* 0x000fea0003800000 */
.L_x_3644:
[----:B------:R-:W-:-:S03]  /*87c0*/  UMOV UR8, 0xffffffff ;  /* 0xffffffff00087882 */ /* 0x000fc60000000000 */
[----:B------:R-:W-:Y:S05]  /*87d0*/  BRA.DIV UR8, `(.L_x_3646) ;  /* 0x0000005608647947 */ /* 0x000fea000b800000 */
[----:B0-----:R0:W0:Y:S04]  /*87e0*/  SHFL.DOWN PT, R80, R84, 0x10, 0x1f ;  /* 0x0a001f0054507f89 */ /* 0x00102800000e0000 */
[----:B------:R0:W0:Y:S04]  /*87f0*/  SHFL.DOWN PT, R81, R85, 0x10, 0x1f ;  /* 0x0a001f0055517f89 */ /* 0x00002800000e0000 */
[----:B------:R0:W0:Y:S04]  /*8800*/  SHFL.DOWN PT, R82, R86, 0x10, 0x1f ;  /* 0x0a001f0056527f89 */ /* 0x00002800000e0000 */
[----:B----4-:R4:W0:Y:S02]  /*8810*/  SHFL.DOWN PT, R231, R87, 0x10, 0x1f ;  /* 0x0a001f0057e77f89 */ /* 0x01082400000e0000 */
.L_x_3734:
[----:B------:R-:W-:Y:S01]  /*8820*/  BSSY B0, `(.L_x_3647) ;  /* 0x000000e000007945 */ /* 0x000fe20003800000 */
[----:B------:R-:W-:-:S03]  /*8830*/  ISETP.NE.AND P0, PT, R110, 0x1f, PT ;  /* 0x0000001f6e00780c */ /* 0x000fc60003f05270 */
[----:B------:R-:W-:Y:S10]  /*8840*/  @P1 BRA `(.L_x_3648) ;  /* 0x00000000002c1947 */ /* 0x000ff40003800000 */
        /* <DEDUP_REMOVED lines=11> */
.L_x_3648:
[----:B------:R-:W-:Y:S05]  /*8900*/  BSYNC B0 ;  /* 0x0000000000007941 */ /* 0x000fea0003800000 */
.L_x_3647:
[----:B------:R-:W-:-:S03]  /*8910*/  UMOV UR8, 0xffffffff ;  /* 0xffffffff00087882 */ /* 0x000fc60000000000 */
[----:B------:R-:W-:Y:S05]  /*8920*/  BRA.DIV UR8, `(.L_x_3649) ;  /* 0x0000005608807947 */ /* 0x000fea000b800000 */
[----:B------:R-:W0:Y:S04]  /*8930*/  SHFL.IDX PT, R247, R85, RZ, 0x1f ;  /* 0x00001fff55f77589 */ /* 0x000e2800000e0000 */
[----:B------:R-:W5:Y:S04]  /*8940*/  SHFL.IDX PT, R240, R84, RZ, 0x1f ;  /* 0x00001fff54f07589 */ /* 0x000f6800000e0000 */
[----:B------:R0:W1:Y:S04]  /*8950*/  SHFL.DOWN PT, R243, R85, 0x1, 0x1f ;  /* 0x08201f0055f37f89 */ /* 0x00006800000e0000 */
[----:B------:R0:W1:Y:S04]  /*8960*/  SHFL.DOWN PT, R242, R84, 0x1, 0x1f ;  /* 0x08201f0054f27f89 */ /* 0x00006800000e0000 */
[----:B------:R0:W1:Y:S04]  /*8970*/  SHFL.IDX PT, R239, R86, RZ, 0x1f ;  /* 0x00001fff56ef7589 */ /* 0x00006800000e0000 */
[----:B------:R1:W1:Y:S04]  /*8980*/  SHFL.DOWN PT, R244, R86, 0x1, 0x1f ;  /* 0x08201f0056f47f89 */ /* 0x00026800000e0000 */
[----:B------:R1:W3:Y:S01]  /*8990*/  SHFL.IDX PT, R241, R87, RZ, 0x1f ;  /* 0x00001fff57f17589 */ /* 0x0002e200000e0000 */
[-C--:B0-----:R-:W-:Y:S01]  /*89a0*/  FMUL.FTZ R81, R71, R247.reuse ;  /* 0x000000f747517220 */ /* 0x081fe20000410000 */
[CC--:B------:R-:W-:Y:S01]  /*89b0*/  FMUL.FTZ R238, R70.reuse, R247.reuse ;  /* 0x000000f746ee7220 */ /* 0x0c0fe20000410000 */
[-C--:B------:R-:W-:Y:S01]  /*89c0*/  FMUL.FTZ R231, R69, R247.reuse ;  /* 0x000000f745e77220 */ /* 0x080fe20000410000 */
[----:B------:R0:W0:Y:S01]  /*89d0*/  SHFL.DOWN PT, R249, R87, 0x1, 0x1f ;  /* 0x08201f0057f97f89 */ /* 0x00002200000e0000 */
[-C--:B-----5:R-:W-:Y:S01]  /*89e0*/  FFMA.FTZ R236, R70, R240.reuse, -R81 ;  /* 0x000000f046ec7223 */ /* 0x0a0fe20000010851 */
[----:B------:R-:W-:Y:S01]  /*89f0*/  FFMA.FTZ R238, R71, R240, R238 ;  /* 0x000000f047ee7223 */ /* 0x000fe200000100ee */
[----:B------:R-:W-:Y:S01]  /*8a00*/  FMUL.FTZ R246, R68, R247 ;  /* 0x000000f744f67220 */ /* 0x000fe20000410000 */
[----:B------:R0:W0:Y:S04]  /*8a10*/  SHFL.IDX PT, R245, R70, RZ, 0x1f ;  /* 0x00001fff46f57589 */ /* 0x00002800000e0000 */
[----:B------:R0:W0:Y:S04]  /*8a20*/  SHFL.IDX PT, R248, R71, RZ, 0x1f ;  /* 0x00001fff47f87589 */ /* 0x00002800000e0000 */
[----:B------:R0:W0:Y:S04]  /*8a30*/  SHFL.IDX PT, R250, R68, RZ, 0x1f ;  /* 0x00001fff44fa7589 */ /* 0x00002800000e0000 */
[----:B-12---:R1:W2:Y:S02]  /*8a40*/  SHFL.IDX PT, R85, R69, RZ, 0x1f ;  /* 0x00001fff45557589 */ /* 0x0062a400000e0000 */
.L_x_3748:
[----:B------:R-:W-:Y:S01]  /*8a50*/  BSSY B0, `(.L_x_3650) ;  /* 0x000000f000007945 */ /* 0x000fe20003800000 */
[----:B0-----:R-:W-:Y:S02]  /*8a60*/  MOV R84, R250 ;  /* 0x000000fa00547202 */ /* 0x001fe40000000f00 */
[----:B---3--:R-:W-:Y:S02]  /*8a70*/  MOV R86, R245 ;  /* 0x000000f500567202 */ /* 0x008fe40000000f00 */
[----:B----4-:R-:W-:Y:S01]  /*8a80*/  MOV R87, R248 ;  /* 0x000000f800577202 */ /* 0x010fe20000000f00 */
[----:B------:R-:W-:Y:S06]  /*8a90*/  @!P0 BRA `(.L_x_3651) ;  /* 0x0000000000288947 */ /* 0x000fec0003800000 */
[C---:B------:R-:W-:Y:S01]  /*8aa0*/  FMUL.FTZ R71, R243.reuse, R87 ;  /* 0x00000057f3477220 */ /* 0x040fe20000410000 */
[----:B------:R-:W-:-:S03]  /*8ab0*/  FMUL.FTZ R70, R243, R86 ;  /* 0x00000056f3467220 */ /* 0x000fc60000410000 */
[C---:B------:R-:W-:Y:S01]  /*8ac0*/  FFMA.FTZ R81, R242.reuse, R86, -R71 ;  /* 0x00000056f2517223 */ /* 0x040fe20000010847 */
[----:B------:R-:W-:Y:S01]  /*8ad0*/  FFMA.FTZ R80, R242, R87, R70 ;  /* 0x00000057f2507223 */ /* 0x000fe20000010046 */
[CC--:B--2---:R-:W-:Y:S01]  /*8ae0*/  FMUL.FTZ R71, R243.reuse, R85.reuse ;  /* 0x00000055f3477220 */ /* 0x0c4fe20000410000 */
[-C--:B------:R-:W-:Y:S01]  /*8af0*/  FMUL.FTZ R70, R243, R84.reuse ;  /* 0x00000054f3467220 */ /* 0x080fe20000410000 */
[----:B------:R-:W-:Y:S01]  /*8b00*/  FADD.FTZ R86, R244, R81 ;  /* 0x00000051f4567221 */ /* 0x000fe20000010000 */
[----:B------:R-:W-:Y:S01]  /*8b10*/  FADD.FTZ R87, R249, R80 ;  /* 0x00000050f9577221 */ /* 0x000fe20000010000 */
[C---:B------:R-:W-:Y:S01]  /*8b20*/  FFMA.FTZ R84, R242.reuse, R84, -R71 ;  /* 0x00000054f2547223 */ /* 0x040fe20000010847 */
[----:B------:R-:W-:-:S07]  /*8b30*/  FFMA.FTZ R85, R242, R85, R70 ;  /* 0x00000055f2557223 */ /* 0x000fce0000010046 */
.L_x_3651:
[----:B------:R-:W-:Y:S05]  /*8b40*/  BSYNC B0 ;  /* 0x0000000000007941 */ /* 0x000fea0003800000 */
.L_x_3650:
[CC--:B------:R-:W-:Y:S01]  /*8b50*/  FMUL.FTZ R71, R61.reuse, R87.reuse ;  /* 0x000000573d477220 */ /* 0x0c0fe20000410000 */
[----:B------:R-:W-:Y:S01]  /*8b60*/  FMUL.FTZ R70, R61, R86 ;  /* 0x000000563d467220 */ /* 0x000fe20000410000 */
[----:B--2---:R0:W-:Y:S01]  /*8b70*/  STS.128 [R234+0x1b40], R84 ;  /* 0x001b4054ea007388 */ /* 0x0041e20000000c00 */
[----:B------:R-:W-:Y:S01]  /*8b80*/  FFMA.FTZ R68, R68, R240, -R231 ;  /* 0x000000f044447223 */ /* 0x000fe200000108e7 */
[C---:B------:R-:W-:Y:S01]  /*8b90*/  FFMA.FTZ R71, R60.reuse, R86, -R71 ;  /* 0x000000563c477223 */ /* 0x040fe20000010847 */
[----:B------:R-:W-:Y:S01]  /*8ba0*/  FFMA.FTZ R70, R60, R87, R70 ;  /* 0x000000573c467223 */ /* 0x000fe20000010046 */
[----:B-1----:R-:W-:Y:S02]  /*8bb0*/  FFMA.FTZ R69, R69, R240, R246 ;  /* 0x000000f045457223 */ /* 0x002fe400000100f6 */
        /* <DEDUP_REMOVED lines=31> */
.L_x_3633:
        /* <DEDUP_REMOVED lines=8> */
[----:B------:R1:W-:Y:S01]  /*8e30*/  @!P2 STS.128 [R63+0x3910], R68 ;  /* 0x003910443f00a388 */ /* 0x0003e20000000c00 */
[-C--:B0-----:R-:W-:Y:S01]  /*8e40*/  FMUL.FTZ R59, R57, -R117.reuse ;  /* 0x80000075393b7220 */ /* 0x081fe20000410000 */
[----:B------:R-:W-:-:S03]  /*8e50*/  FMUL.FTZ R58, R56, -R117 ;  /* 0x80000075383a7220 */ /* 0x000fc60000410000 */
[-C--:B------:R-:W-:Y:S01]  /*8e60*/  FFMA.FTZ R56, R56, R116.reuse, -R59 ;  /* 0x0000007438387223 */ /* 0x080fe2000001083b */
[----:B------:R-:W-:Y:S01]  /*8e70*/  FFMA.FTZ R58, R57, R116, R58 ;  /* 0x00000074393a7223 */ /* 0x000fe2000001003a */
[----:B------:R-:W-:Y:S02]  /*8e80*/  FFMA.FTZ R59, R0, R224, RZ ;  /* 0x000000e0003b7223 */ /* 0x000fe400000100ff */
[----:B------:R-:W-:Y:S01]  /*8e90*/  FADD.FTZ R165, R165, R56 ;  /* 0x00000038a5a57221 */ /* 0x000fe20000010000 */
[----:B------:R-:W-:Y:S01]  /*8ea0*/  FADD.FTZ R195, -R195, R58 ;  /* 0x0000003ac3c37221 */ /* 0x000fe20000010100 */
[----:B------:R-:W-:Y:S01]  /*8eb0*/  FFMA.FTZ R60, R18, R225, R59 ;  /* 0x000000e1123c7223 */ /* 0x000fe2000001003b */
[----:B------:R-:W-:Y:S01]  /*8ec0*/  FFMA.FTZ R59, R0, -R217, RZ ;  /* 0x800000d9003b7223 */ /* 0x000fe200000100ff */
[C---:B------:R-:W-:Y:S01]  /*8ed0*/  FMUL.FTZ R57, R132.reuse, -R165 ;  /* 0x800000a584397220 */ /* 0x040fe20000410000 */
[----:B------:R-:W-:Y:S01]  /*8ee0*/  FMUL.FTZ R132, R132, -R195 ;  /* 0x800000c384847220 */ /* 0x000fe20000410000 */
[C---:B------:R-:W-:Y:S01]  /*8ef0*/  FFMA.FTZ R61, R17.reuse, R222, R60 ;  /* 0x000000de113d7223 */ /* 0x040fe2000001003c */
[----:B------:R-:W-:Y:S01]  /*8f00*/  FFMA.FTZ R60, R18, -R215, R59 ;  /* 0x800000d7123c7223 */ /* 0x000fe2000001003b */
[C---:B------:R-:W-:Y:S01]  /*8f10*/  FFMA.FTZ R56, R134.reuse, R195, R57 ;  /* 0x000000c386387223 */ /* 0x040fe20000010039 */
[----:B------:R-:W-:Y:S01]  /*8f20*/  FFMA.FTZ R57, R134, R165, -R132 ;  /* 0x000000a586397223 */ /* 0x000fe20000010884 */
[----:B------:R-:W-:Y:S01]  /*8f30*/  FFMA.FTZ R62, R16, R223, R61 ;  /* 0x000000df103e7223 */ /* 0x000fe2000001003d */
[----:B------:R-:W-:Y:S01]  /*8f40*/  FFMA.FTZ R59, R17, -R216, R60 ;  /* 0x800000d8113b7223 */ /* 0x000fe2000001003c */
[----:B------:R-:W-:Y:S01]  /*8f50*/  FADD.FTZ R193, -R193, R56 ;  /* 0x00000038c1c17221 */ /* 0x000fe20000010100 */
[----:B------:R-:W-:Y:S01]  /*8f60*/  FADD.FTZ R166, R166, R57 ;  /* 0x00000039a6a67221 */ /* 0x000fe20000010000 */
[----:B------:R-:W-:Y:S01]  /*8f70*/  FFMA.FTZ R61, R15, R220, R62 ;  /* 0x000000dc0f3d7223 */ /* 0x000fe2000001003e */
[----:B------:R-:W-:Y:S01]  /*8f80*/  FFMA.FTZ R60, R16, -R213, R59 ;  /* 0x800000d5103c7223 */ /* 0x000fe2000001003b */
[C---:B------:R-:W-:Y:S01]  /*8f90*/  FMUL.FTZ R57, R135.reuse, -R193 ;  /* 0x800000c187397220 */ /* 0x040fe20000410000 */
[----:B------:R-:W-:Y:S01]  /*8fa0*/  FMUL.FTZ R58, R135, -R166 ;  /* 0x800000a6873a7220 */ /* 0x000fe20000410000 */
[----:B------:R-:W-:Y:S01]  /*8fb0*/  FFMA.FTZ R225, R128, -R97, R225 ;  /* 0x8000006180e17223 */ /* 0x000fe200000100e1 */
[----:B------:R-:W-:Y:S01]  /*8fc0*/  FFMA.FTZ R59, R15, -R214, R60 ;  /* 0x800000d60f3b7223 */ /* 0x000fe2000001003c */
[C---:B------:R-:W-:Y:S01]  /*8fd0*/  FFMA.FTZ R56, R136.reuse, R166, -R57 ;  /* 0x000000a688387223 */ /* 0x040fe20000010839 */
[----:B------:R-:W-:Y:S01]  /*8fe0*/  FFMA.FTZ R57, R136, R193, R58 ;  /* 0x000000c188397223 */ /* 0x000fe2000001003a */
[----:B------:R-:W-:Y:S01]  /*8ff0*/  FMUL.FTZ R86, R193, R52 ;  /* 0x00000034c1567220 */ /* 0x000fe20000410000 */
[----:B------:R-:W-:Y:S01]  /*9000*/  FFMA.FTZ R222, R127, -R96, R222 ;  /* 0x800000607fde7223 */ /* 0x000fe200000100de */
[----:B------:R-:W-:Y:S01]  /*9010*/  FADD.FTZ R167, R167, R56 ;  /* 0x00000038a7a77221 */ /* 0x000fe20000010000 */
[----:B------:R-:W-:Y:S01]  /*9020*/  FADD.FTZ R192, -R192, R57 ;  /* 0x00000039c0c07221 */ /* 0x000fe20000010100 */
[----:B------:R-:W-:Y:S01]  /*9030*/  FFMA.FTZ R223, R126, -R95, R223 ;  /* 0x8000005f7edf7223 */ /* 0x000fe200000100df */
[----:B------:R-:W-:Y:S01]  /*9040*/  FFMA.FTZ R220, R125, -R94, R220 ;  /* 0x8000005e7ddc7223 */ /* 0x000fe200000100dc */
        /* <DEDUP_REMOVED lines=18> */
[CC--:B------:R-:W-:Y:S01]  /*9170*/  FMUL.FTZ R57, R143.reuse, -R189.reuse ;  /* 0x800000bd8f397220 */ /* 0x0c0fe20000410000 */
[----:B------:R-:W-:Y:S01]  /*9180*/  FMUL.FTZ R58, R143, -R170 ;  /* 0x800000aa8f3a7220 */ /* 0x000fe20000410000 */
        /* <DEDUP_REMOVED lines=42> */
[----:B------:R-:W-:Y:S01]  /*9430*/  FFMA.FTZ R61, R11, R219, R62 ;  /* 0x000000db0b3d7223 */ /* 0x000fe2000001003e */
[----:B------:R-:W-:Y:S01]  /*9440*/  FMUL.FTZ R85, R183, R94 ;  /* 0x0000005eb7557220 */ /* 0x000fe20000410000 */
[C---:B------:R-:W-:Y:S01]  /*9450*/  FFMA.FTZ R56, R156.reuse, R176, -R57 ;  /* 0x000000b09c387223 */ /* 0x040fe20000010839 */
[----:B------:R-:W-:Y:S01]  /*9460*/  FFMA.FTZ R57, R156, R183, R58 ;  /* 0x000000b79c397223 */ /* 0x000fe2000001003a */
[----:B------:R-:W-:Y:S01]  /*9470*/  FFMA.FTZ R58, R10, R226, R61 ;  /* 0x000000e20a3a7223 */ /* 0x000fe2000001003d */
[----:B------:R-:W-:Y:S01]  /*9480*/  FFMA.FTZ R219, R122, -R91, R219 ;  /* 0x8000005b7adb7223 */ /* 0x000fe200000100db */
[----:B------:R-:W-:Y:S01]  /*9490*/  FADD.FTZ R177, R177, R56 ;  /* 0x00000038b1b17221 */ /* 0x000fe20000010000 */
[----:B------:R-:W-:Y:S01]  /*94a0*/  FFMA.FTZ R56, R14, -R211, R59 ;  /* 0x800000d30e387223 */ /* 0x000fe2000001003b */
[----:B------:R-:W-:Y:S01]  /*94b0*/  FADD.FTZ R182, -R182, R57 ;  /* 0x00000039b6b67221 */ /* 0x000fe20000010100 */
[----:B------:R-:W-:Y:S01]  /*94c0*/  FFMA.FTZ R61, R9, R227, R58 ;  /* 0x000000e3093d7223 */ /* 0x000fe2000001003a */
[----:B------:R-:W-:Y:S01]  /*94d0*/  FMUL.FTZ R57, R157, -R177 ;  /* 0x800000b19d397220 */ /* 0x000fe20000410000 */
[----:B------:R-:W-:Y:S01]  /*94e0*/  FFMA.FTZ R60, R13, -R212, R56 ;  /* 0x800000d40d3c7223 */ /* 0x000fe20000010038 */
[-C--:B------:R-:W-:Y:S01]  /*94f0*/  FMUL.FTZ R56, R157, -R182.reuse ;  /* 0x800000b69d387220 */ /* 0x080fe20000410000 */
[----:B------:R-:W-:Y:S01]  /*9500*/  FFMA.FTZ R227, R120, -R89, R227 ;  /* 0x8000005978e37223 */ /* 0x000fe200000100e3 */
        /* <DEDUP_REMOVED lines=19> */
[----:B------:R-:W-:Y:S01]  /*9640*/  FFMA.FTZ R58, R4, R235, R61 ;  /* 0x000000eb043a7223 */ /* 0x000fe2000001003d */
[----:B------:R-:W-:Y:S01]  /*9650*/  FMUL.FTZ R60, R165, UR31 ;  /* 0x0000001fa53c7c20 */ /* 0x000fe20008410000 */
[----:B------:R-:W-:Y:S01]  /*9660*/  FFMA.FTZ R56, R6, -R205, R59 ;  /* 0x800000cd06387223 */ /* 0x000fe2000001003b */
[----:B------:R-:W-:Y:S01]  /*9670*/  FMUL.FTZ R62, R195, R51 ;  /* 0x00000033c33e7220 */ /* 0x000fe20000410000 */
[----:B------:R-:W-:Y:S01]  /*9680*/  FFMA.FTZ R58, R3, R237, R58 ;  /* 0x000000ed033a7223 */ /* 0x000fe2000001003a */
[----:B------:R-:W-:Y:S01]  /*9690*/  FFMA.FTZ R59, R195, UR30, -R60 ;  /* 0x0000001ec33b7c23 */ /* 0x000fe2000801083c */
[----:B------:R-:W-:Y:S01]  /*96a0*/  FFMA.FTZ R57, R5, -R230, R56 ;  /* 0x800000e605397223 */ /* 0x000fe20000010038 */
[-C--:B------:R-:W-:Y:S01]  /*96b0*/  FFMA.FTZ R237, R164, -R51.reuse, R237 ;  /* 0x80000033a4ed7223 */ /* 0x080fe200000100ed */
[----:B------:R-:W-:Y:S01]  /*96c0*/  FMUL.FTZ R60, R165, R51 ;  /* 0x00000033a53c7220 */ /* 0x000fe20000410000 */
[----:B------:R-:W-:Y:S01]  /*96d0*/  FMUL.FTZ R64, R232, R62 ;  /* 0x0000003ee8407220 */ /* 0x000fe20000410000 */
[----:B------:R-:W-:Y:S01]  /*96e0*/  FFMA.FTZ R56, R4, -R233, R57 ;  /* 0x800000e904387223 */ /* 0x000fe20000010039 */
[C---:B------:R-:W-:Y:S01]  /*96f0*/  FMUL.FTZ R57, R161.reuse, -R180 ;  /* 0x800000b4a1397220 */ /* 0x040fe20000410000 */
[-C--:B------:R-:W-:Y:S01]  /*9700*/  FMUL.FTZ R161, R161, -R179.reuse ;  /* 0x800000b3a1a17220 */ /* 0x080fe20000410000 */
[----:B------:R-:W-:Y:S01]  /*9710*/  FMUL.FTZ R65, R232, R60 ;  /* 0x0000003ce8417220 */ /* 0x000fe20000410000 */
[----:B------:R-:W-:Y:S01]  /*9720*/  FADD.FTZ R19, R60, R19 ;  /* 0x000000133c137221 */ /* 0x000fe20000010000 */
[C---:B------:R-:W-:Y:S01]  /*9730*/  FFMA.FTZ R61, R162.reuse, R179, -R57 ;  /* 0x000000b3a23d7223 */ /* 0x040fe20000010839 */
[----:B-1----:R-:W-:Y:S01]  /*9740*/  FFMA.FTZ R63, R162, R180, R161 ;  /* 0x000000b4a23f7223 */ /* 0x002fe200000100a1 */
[----:B------:R-:W-:Y:S01]  /*9750*/  FFMA.FTZ R57, R237, R60, R64 ;  /* 0x0000003ced397223 */ /* 0x000fe20000010040 */
[----:B------:R-:W-:Y:S01]  /*9760*/  FMUL.FTZ R60, R195, UR31 ;  /* 0x0000001fc33c7c20 */ /* 0x000fe20008410000 */
[----:B------:R-:W-:Y:S01]  /*9770*/  FADD.FTZ R196, R196, R61 ;  /* 0x0000003dc4c47221 */ /* 0x000fe20000010000 */
[----:B------:R-:W-:Y:S01]  /*9780*/  FADD.FTZ R63, -R194, R63 ;  /* 0x0000003fc23f7221 */ /* 0x000fe20000010100 */
[-C--:B------:R-:W-:Y:S01]  /*9790*/  FFMA.FTZ R61, R129, -R98.reuse, R224 ;  /* 0x80000062813d7223 */ /* 0x080fe200000100e0 */
[----:B------:R-:W-:Y:S01]  /*97a0*/  FFMA.FTZ R80, R165, UR30, R60 ;  /* 0x0000001ea5507c23 */ /* 0x000fe2000801003c */
[----:B------:R-:W-:Y:S01]  /*97b0*/  FMUL.FTZ R70, R180, R97 ;  /* 0x00000061b4467220 */ /* 0x000fe20000410000 */
[-C--:B------:R-:W-:Y:S01]  /*97c0*/  FMUL.FTZ R64, R63, R98.reuse ;  /* 0x000000623f407220 */ /* 0x080fe20000410000 */
[----:B------:R-:W-:Y:S01]  /*97d0*/  FMUL.FTZ R60, R196, R98 ;  /* 0x00000062c43c7220 */ /* 0x000fe20000410000 */
[----:B------:R-:W-:Y:S01]  /*97e0*/  FMUL.FTZ R82, R232, R59 ;  /* 0x0000003be8527220 */ /* 0x000fe20000410000 */
[----:B------:R-:W-:Y:S01]  /*97f0*/  FFMA.FTZ R59, R3, -R232, R56 ;  /* 0x800000e8033b7223 */ /* 0x000fe20000010038 */
[----:B------:R-:W-:Y:S01]  /*9800*/  FMUL.FTZ R66, R217, R64 ;  /* 0x00000040d9427220 */ /* 0x000fe20000410000 */
[----:B------:R-:W-:Y:S01]  /*9810*/  FFMA.FTZ R56, R237, R62, -R65 ;  /* 0x0000003eed387223 */ /* 0x000fe20000010841 */
[----:B------:R-:W-:Y:S01]  /*9820*/  FMUL.FTZ R62, R179, R97 ;  /* 0x00000061b33e7220 */ /* 0x000fe20000410000 */
[----:B------:R-:W-:Y:S01]  /*9830*/  FMUL.FTZ R68, R215, R70 ;  /* 0x00000046d7447220 */ /* 0x000fe20000410000 */
[----:B------:R-:W-:Y:S01]  /*9840*/  FFMA.FTZ R66, R61, R60, R66 ;  /* 0x0000003c3d427223 */ /* 0x000fe20000010042 */
[----:B------:R-:W-:Y:S01]  /*9850*/  FFMA.FTZ R237, R237, R80, R82 ;  /* 0x00000050eded7223 */ /* 0x000fe20000010052 */
[-C--:B------:R-:W-:Y:S01]  /*9860*/  FMUL.FTZ R80, R215, R62.reuse ;  /* 0x0000003ed7507220 */ /* 0x080fe20000410000 */
[----:B------:R-:W-:Y:S01]  /*9870*/  FFMA.FTZ R65, R225, R62, R68 ;  /* 0x0000003ee1417223 */ /* 0x000fe20000010044 */
[----:B------:R-:W-:Y:S01]  /*9880*/  FADD.FTZ R66, RZ, R66 ;  /* 0x00000042ff427221 */ /* 0x000fe20000010000 */
[----:B------:R-:W-:Y:S01]  /*9890*/  FMUL.FTZ R68, R217, R60 ;  /* 0x0000003cd9447220 */ /* 0x000fe20000410000 */
[----:B------:R-:W-:Y:S01]  /*98a0*/  FMUL.FTZ R71, R181, R96 ;  /* 0x00000060b5477220 */ /* 0x000fe20000410000 */
[----:B------:R-:W-:Y:S01]  /*98b0*/  FFMA.FTZ R67, R225, R70, -R80 ;  /* 0x00000046e1437223 */ /* 0x000fe20000010850 */
[----:B------:R-:W-:Y:S01]  /*98c0*/  FADD.FTZ R66, R66, R65 ;  /* 0x0000004142427221 */ /* 0x000fe20000010000 */
[----:B------:R-:W-:Y:S01]  /*98d0*/  FMUL.FTZ R65, R178, R96 ;  /* 0x00000060b2417220 */ /* 0x000fe20000410000 */
[----:B------:R-:W-:Y:S01]  /*98e0*/  FFMA.FTZ R64, R61, R64, -R68 ;  /* 0x000000403d407223 */ /* 0x000fe20000010844 */
[----:B------:R-:W-:Y:S01]  /*98f0*/  FMUL.FTZ R69, R216, R71 ;  /* 0x00000047d8457220 */ /* 0x000fe20000410000 */
[-C--:B------:R-:W-:Y:S01]  /*9900*/  FMUL.FTZ R80, R166, R52.reuse ;  /* 0x00000034a6507220 */ /* 0x080fe20000410000 */
[-C--:B------:R-:W-:Y:S01]  /*9910*/  FMUL.FTZ R70, R216, R65.reuse ;  /* 0x00000041d8467220 */ /* 0x080fe20000410000 */
[----:B------:R-:W-:Y:S01]  /*9920*/  FFMA.FTZ R235, R133, -R52, R235 ;  /* 0x8000003485eb7223 */ /* 0x000fe200000100eb */
[C---:B------:R-:W-:Y:S01]  /*9930*/  FMUL.FTZ R82, R233.reuse, R86 ;  /* 0x00000056e9527220 */ /* 0x040fe20000410000 */
[----:B------:R-:W-:Y:S01]  /*9940*/  FADD.FTZ R64, RZ, R64 ;  /* 0x00000040ff407221 */ /* 0x000fe20000010000 */
[C---:B------:R-:W-:Y:S01]  /*9950*/  FFMA.FTZ R81, R222.reuse, R65, R69 ;  /* 0x00000041de517223 */ /* 0x040fe20000010045 */
[----:B------:R-:W-:Y:S01]  /*9960*/  FFMA.FTZ R71, R222, R71, -R70 ;  /* 0x00000047de477223 */ /* 0x000fe20000010846 */
[----:B------:R-:W-:Y:S01]  /*9970*/  FADD.FTZ R20, R80, R20 ;  /* 0x0000001450147221 */ /* 0x000fe20000010000 */
[-C--:B------:R-:W-:Y:S01]  /*9980*/  FMUL.FTZ R116, R233, R80.reuse ;  /* 0x00000050e9747220 */ /* 0x080fe20000410000 */
[----:B------:R-:W-:Y:S01]  /*9990*/  FFMA.FTZ R69, R235, R80, R82 ;  /* 0x00000050eb457223 */ /* 0x000fe20000010052 */
        /* <DEDUP_REMOVED lines=8> */
[----:B------:R-:W-:Y:S01]  /*9a20*/  FADD.FTZ R70, R70, R71 ;  /* 0x0000004746467221 */ /* 0x000fe20000010000 */
[C---:B------:R-:W-:Y:S01]  /*9a30*/  FFMA.FTZ R81, R223.reuse, R64, R82 ;  /* 0x00000040df517223 */ /* 0x040fe20000010052 */
[-C--:B------:R-:W-:Y:S01]  /*9a40*/  FFMA.FTZ R87, R220, R85.reuse, -R87 ;  /* 0x00000055dc577223 */ /* 0x080fe20000010857 */
[----:B------:R-:W-:Y:S01]  /*9a50*/  FMUL.FTZ R85, R214, R85 ;  /* 0x00000055d6557220 */ /* 0x000fe20000410000 */
[----:B------:R-:W-:Y:S01]  /*9a60*/  FFMA.FTZ R83, R223, R80, -R83 ;  /* 0x00000050df537223 */ /* 0x000fe20000010853 */
[----:B------:R-:W-:Y:S01]  /*9a70*/  FADD.FTZ R81, R66, R81 ;  /* 0x0000005142517221 */ /* 0x000fe20000010000 */
[----:B------:R-:W-:Y:S01]  /*9a80*/  FMUL.FTZ R66, R175, R93 ;  /* 0x0000005daf427220 */ /* 0x000fe20000410000 */
[----:B------:R-:W-:Y:S01]  /*9a90*/  FFMA.FTZ R80, R220, R67, R85 ;  /* 0x00000043dc507223 */ /* 0x000fe20000010055 */
[C---:B------:R-:W-:Y:S01]  /*9aa0*/  FMUL.FTZ R82, R211.reuse, R84 ;  /* 0x00000054d3527220 */ /* 0x040fe20000410000 */
[----:B------:R-:W-:Y:S01]  /*9ab0*/  FADD.FTZ R70, R70, R83 ;  /* 0x0000005346467221 */ /* 0x000fe20000010000 */
[-C--:B------:R-:W-:Y:S01]  /*9ac0*/  FMUL.FTZ R83, R211, R66.reuse ;  /* 0x00000042d3537220 */ /* 0x080fe20000410000 */
[----:B------:R-:W-:Y:S01]  /*9ad0*/  FADD.FTZ R80, R81, R80 ;  /* 0x0000005051507221 */ /* 0x000fe20000010000 */
[----:B------:R-:W-:Y:S01]  /*9ae0*/  FFMA.FTZ R71, R221, R66, R82 ;  /* 0x00000042dd477223 */ /* 0x000fe20000010052 */
[----:B------:R-:W-:Y:S01]  /*9af0*/  FMUL.FTZ R81, R185, R92 ;  /* 0x0000005cb9517220 */ /* 0x000fe20000410000 */
[----:B------:R-:W-:Y:S01]  /*9b00*/  FFMA.FTZ R84, R221, R84, -R83 ;  /* 0x00000054dd547223 */ /* 0x000fe20000010853 */
[----:B------:R-:W-:Y:S01]  /*9b10*/  FADD.FTZ R87, R70, R87 ;  /* 0x0000005746577221 */ /* 0x000fe20000010000 */
[----:B------:R-:W-:Y:S01]  /*9b20*/  FADD.FTZ R80, R80, R71 ;  /* 0x0000004750507221 */ /* 0x000fe20000010000 */
[----:B------:R-:W-:Y:S01]  /*9b30*/  FMUL.FTZ R71, R174, R92 ;  /* 0x0000005cae477220 */ /* 0x000fe20000410000 */
[C---:B------:R-:W-:Y:S01]  /*9b40*/  FMUL.FTZ R83, R212.reuse, R81 ;  /* 0x00000051d4537220 */ /* 0x040fe20000410000 */
[----:B------:R-:W-:Y:S01]  /*9b50*/  FMUL.FTZ R70, R173, R91 ;  /* 0x0000005bad467220 */ /* 0x000fe20000410000 */
[----:B------:R-:W-:Y:S01]  /*9b60*/  FFMA.FTZ R82, R235, R86, -R116 ;  /* 0x00000056eb527223 */ /* 0x000fe20000010874 */
[-C--:B------:R-:W-:Y:S01]  /*9b70*/  FMUL.FTZ R86, R212, R71.reuse ;  /* 0x00000047d4567220 */ /* 0x080fe20000410000 */
[----:B------:R-:W-:Y:S01]  /*9b80*/  FFMA.FTZ R83, R218, R71, R83 ;  /* 0x00000047da537223 */ /* 0x000fe20000010053 */
[----:B------:R-:W-:Y:S01]  /*9b90*/  FMUL.FTZ R116, R186, R91 ;  /* 0x0000005bba747220 */ /* 0x000fe20000410000 */
[----:B------:R-:W-:Y:S01]  /*9ba0*/  FMUL.FTZ R132, R210, R70 ;  /* 0x00000046d2847220 */ /* 0x000fe20000410000 */
[----:B------:R-:W-:Y:S01]  /*9bb0*/  FFMA.FTZ R85, R218, R81, -R86 ;  /* 0x00000051da557223 */ /* 0x000fe20000010856 */
[----:B------:R-:W-:Y:S01]  /*9bc0*/  FADD.FTZ R84, R87, R84 ;  /* 0x0000005457547221 */ /* 0x000fe20000010000 */
[----:B------:R-:W-:Y:S01]  /*9bd0*/  FADD.FTZ R83, R80, R83 ;  /* 0x0000005350537221 */ /* 0x000fe20000010000 */
[----:B------:R-:W-:Y:S01]  /*9be0*/  FFMA.FTZ R87, R219, R116, -R132 ;  /* 0x00000074db577223 */ /* 0x000fe20000010884 */
[----:B------:R-:W-:Y:S01]  /*9bf0*/  FMUL.FTZ R80, R172, R90 ;  /* 0x0000005aac507220 */ /* 0x000fe20000410000 */
[----:B------:R-:W-:Y:S01]  /*9c00*/  FMUL.FTZ R116, R210, R116 ;  /* 0x00000074d2747220 */ /* 0x000fe20000410000 */
[-C--:B------:R-:W-:Y:S01]  /*9c10*/  FMUL.FTZ R86, R187, R90.reuse ;  /* 0x0000005abb567220 */ /* 0x080fe20000410000 */
[----:B------:R-:W-:Y:S01]  /*9c20*/  FADD.FTZ R84, R84, R85 ;  /* 0x0000005554547221 */ /* 0x000fe20000010000 */
[----:B------:R-:W-:Y:S01]  /*9c30*/  FFMA.FTZ R81, R121, -R90, R226 ;  /* 0x8000005a79517223 */ /* 0x000fe200000100e2 */
[----:B------:R-:W-:Y:S01]  /*9c40*/  FMUL.FTZ R85, R209, R80 ;  /* 0x00000050d1557220 */ /* 0x000fe20000410000 */
[----:B------:R-:W-:Y:S01]  /*9c50*/  FFMA.FTZ R116, R219, R70, R116 ;  /* 0x00000046db747223 */ /* 0x000fe20000010074 */
[-C--:B------:R-:W-:Y:S01]  /*9c60*/  FMUL.FTZ R132, R209, R86.reuse ;  /* 0x00000056d1847220 */ /* 0x080fe20000410000 */
[----:B------:R-:W-:Y:S01]  /*9c70*/  FADD.FTZ R87, R84, R87 ;  /* 0x0000005754577221 */ /* 0x000fe20000010000 */
[----:B------:R-:W-:Y:S01]  /*9c80*/  FFMA.FTZ R86, R81, R86, -R85 ;  /* 0x0000005651567223 */ /* 0x000fe20000010855 */
[----:B------:R-:W-:Y:S01]  /*9c90*/  FADD.FTZ R83, R83, R116 ;  /* 0x0000007453537221 */ /* 0x000fe20000010000 */
[----:B------:R-:W-:Y:S01]  /*9ca0*/  FFMA.FTZ R132, R81, R80, R132 ;  /* 0x0000005051847223 */ /* 0x000fe20000010084 */
[-C--:B------:R-:W-:Y:S01]  /*9cb0*/  FMUL.FTZ R85, R188, R89.reuse ;  /* 0x00000059bc557220 */ /* 0x080fe20000410000 */
[----:B------:R-:W-:Y:S01]  /*9cc0*/  FMUL.FTZ R84, R171, R89 ;  /* 0x00000059ab547220 */ /* 0x000fe20000410000 */
[-C--:B------:R-:W-:Y:S01]  /*9cd0*/  FFMA.FTZ R228, R119, -R88.reuse, R228 ;  /* 0x8000005877e47223 */ /* 0x080fe200000100e4 */
[----:B------:R-:W-:Y:S01]  /*9ce0*/  FADD.FTZ R132, R83, R132 ;  /* 0x0000008453847221 */ /* 0x000fe20000010000 */
[----:B------:R-:W-:Y:S01]  /*9cf0*/  FMUL.FTZ R116, R208, R85 ;  /* 0x00000055d0747220 */ /* 0x000fe20000410000 */
[----:B------:R-:W-:Y:S01]  /*9d00*/  FMUL.FTZ R83, R170, R88 ;  /* 0x00000058aa537220 */ /* 0x000fe20000410000 */
[-C--:B------:R-:W-:Y:S01]  /*9d10*/  FMUL.FTZ R134, R208, R84.reuse ;  /* 0x00000054d0867220 */ /* 0x080fe20000410000 */
[----:B------:R-:W-:Y:S01]  /*9d20*/  FADD.FTZ R87, R87, R86 ;  /* 0x0000005657577221 */ /* 0x000fe20000010000 */
[----:B------:R-:W-:Y:S01]  /*9d30*/  FFMA.FTZ R117, R227, R84, R116 ;  /* 0x00000054e3757223 */ /* 0x000fe20000010074 */
[----:B------:R-:W-:Y:S01]  /*9d40*/  FMUL.FTZ R137, R207, R83 ;  /* 0x00000053cf897220 */ /* 0x000fe20000410000 */
[----:B------:R-:W-:Y:S01]  /*9d50*/  FFMA.FTZ R134, R227, R85, -R134 ;  /* 0x00000055e3867223 */ /* 0x000fe20000010886 */
[----:B------:R-:W-:Y:S01]  /*9d60*/  FMUL.FTZ R85, R190, R55 ;  /* 0x00000037be557220 */ /* 0x000fe20000410000 */
[----:B------:R-:W-:Y:S01]  /*9d70*/  FADD.FTZ R117, R132, R117 ;  /* 0x0000007584757221 */ /* 0x000fe20000010000 */
[-C--:B------:R-:W-:Y:S01]  /*9d80*/  FFMA.FTZ R132, R228, R135.reuse, -R137 ;  /* 0x00000087e4847223 */ /* 0x080fe20000010889 */
[----:B------:R-:W-:Y:S01]  /*9d90*/  FMUL.FTZ R135, R207, R135 ;  /* 0x00000087cf877220 */ /* 0x000fe20000410000 */
[-C--:B------:R-:W-:Y:S01]  /*9da0*/  FMUL.FTZ R86, R169, R55.reuse ;  /* 0x00000037a9567220 */ /* 0x080fe20000410000 */
[----:B------:R-:W-:Y:S01]  /*9db0*/  FFMA.FTZ R229, R118, -R55, R229 ;  /* 0x8000003776e57223 */ /* 0x000fe200000100e5 */
[----:B------:R-:W-:Y:S01]  /*9dc0*/  FMUL.FTZ R136, R206, R85 ;  /* 0x00000055ce887220 */ /* 0x000fe20000410000 */
[----:B------:R-:W-:Y:S01]  /*9dd0*/  FFMA.FTZ R116, R228, R83, R135 ;  /* 0x00000053e4747223 */ /* 0x000fe20000010087 */
[----:B------:R-:W-:Y:S01]  /*9de0*/  FMUL.FTZ R138, R206, R86 ;  /* 0x00000056ce8a7220 */ /* 0x000fe20000410000 */
[----:B------:R-:W-:Y:S01]  /*9df0*/  FADD.FTZ R87, R87, R134 ;  /* 0x0000008657577221 */ /* 0x000fe20000010000 */
[----:B------:R-:W-:Y:S01]  /*9e00*/  FFMA.FTZ R204, R131, -R54, R204 ;  /* 0x8000003683cc7223 */ /* 0x000fe200000100cc */
[----:B------:R-:W-:Y:S01]  /*9e10*/  FADD.FTZ R116, R117, R116 ;  /* 0x0000007475747221 */ /* 0x000fe20000010000 */
[C---:B------:R-:W-:Y:S01]  /*9e20*/  FFMA.FTZ R117, R229.reuse, R86, R136 ;  /* 0x00000056e5757223 */ /* 0x040fe20000010088 */
[----:B------:R-:W-:Y:S01]  /*9e30*/  FFMA.FTZ R138, R229, R85, -R138 ;  /* 0x00000055e58a7223 */ /* 0x000fe2000001088a */
[-C--:B------:R-:W-:Y:S01]  /*9e40*/  FMUL.FTZ R85, R168, R54.reuse ;  /* 0x00000036a8557220 */ /* 0x080fe20000410000 */
[----:B------:R-:W-:Y:S01]  /*9e50*/  FADD.FTZ R87, R87, R132 ;  /* 0x0000008457577221 */ /* 0x000fe20000010000 */
[----:B------:R-:W-:Y:S01]  /*9e60*/  FADD.FTZ R116, R116, R117 ;  /* 0x0000007574747221 */ /* 0x000fe20000010000 */
[----:B------:R-:W-:Y:S01]  /*9e70*/  FMUL.FTZ R117, R191, R54 ;  /* 0x00000036bf757220 */ /* 0x000fe20000410000 */
[----:B------:R-:W-:Y:S01]  /*9e80*/  FMUL.FTZ R135, R205, R85 ;  /* 0x00000055cd877220 */ /* 0x000fe20000410000 */
[-C--:B------:R-:W-:Y:S01]  /*9e90*/  FMUL.FTZ R134, R167, R53.reuse ;  /* 0x00000035a7867220 */ /* 0x080fe20000410000 */
[-C--:B------:R-:W-:Y:S01]  /*9ea0*/  FFMA.FTZ R197, R130, -R53.reuse, R197 ;  /* 0x8000003582c57223 */ /* 0x080fe200000100c5 */
        /* <DEDUP_REMOVED lines=10> */
[----:B------:R-:W-:Y:S01]  /*9f50*/  FFMA.FTZ R68, R193, UR30, -R68 ;  /* 0x0000001ec1447c23 */ /* 0x000fe20008010844 */
[----:B------:R-:W-:Y:S01]  /*9f60*/  FADD.FTZ R87, R87, R140 ;  /* 0x0000008c57577221 */ /* 0x000fe20000010000 */
[----:B------:R-:W-:Y:S01]  /*9f70*/  FADD.FTZ R116, R116, R117 ;  /* 0x0000007574747221 */ /* 0x000fe20000010000 */
[----:B------:R-:W-:Y:S01]  /*9f80*/  FFMA.FTZ R135, R197, R134, R136 ;  /* 0x00000086c5877223 */ /* 0x000fe20000010088 */
[----:B------:R-:W-:Y:S01]  /*9f90*/  FMUL.FTZ R193, R193, UR31 ;  /* 0x0000001fc1c17c20 */ /* 0x000fe20008410000 */
[----:B------:R-:W-:Y:S01]  /*9fa0*/  FADD.FTZ R87, R87, R82 ;  /* 0x0000005257577221 */ /* 0x000fe20000010000 */
[----:B------:R-:W-:Y:S01]  /*9fb0*/  FMUL.FTZ R117, R167, UR31 ;  /* 0x0000001fa7757c20 */ /* 0x000fe20008410000 */
[----:B------:R-:W-:Y:S01]  /*9fc0*/  FADD.FTZ R116, R116, R135 ;  /* 0x0000008774747221 */ /* 0x000fe20000010000 */
[----:B------:R-:W-:Y:S01]  /*9fd0*/  FMUL.FTZ R68, R233, R68 ;  /* 0x00000044e9447220 */ /* 0x000fe20000410000 */
[----:B------:R-:W-:Y:S01]  /*9fe0*/  FADD.FTZ R87, R87, R56 ;  /* 0x0000003857577221 */ /* 0x000fe20000010000 */
[----:B------:R-:W-:Y:S01]  /*9ff0*/  FFMA.FTZ R193, R166, UR30, R193 ;  /* 0x0000001ea6c17c23 */ /* 0x000fe200080100c1 */
[----:B------:R-:W-:Y:S01]  /*a000*/  FADD.FTZ R116, R116, R69 ;  /* 0x0000004574747221 */ /* 0x000fe20000010000 */
[----:B------:R-:W-:Y:S01]  /*a010*/  FFMA.FTZ R117, R192, UR30, -R117 ;  /* 0x0000001ec0757c23 */ /* 0x000fe20008010875 */
[----:B------:R-:W-:Y:S01]  /*a020*/  FADD.FTZ R22, R85, R22 ;  /* 0x0000001655167221 */ /* 0x000fe20000010000 */
[----:B------:R-:W0:Y:S01]  /*a030*/  SHFL.DOWN PT, R82, R87, 0x1, 0x1f ;  /* 0x08201f0057527f89 */ /* 0x000e2200000e0000 */
[----:B------:R-:W-:Y:S01]  /*a040*/  FFMA.FTZ R68, R235, R193, R68 ;  /* 0x000000c1eb447223 */ /* 0x000fe20000010044 */
[----:B------:R-:W-:Y:S01]  /*a050*/  FADD.FTZ R56, R116, R57 ;  /* 0x0000003974387221 */ /* 0x000fe20000010000 */
[----:B------:R-:W-:Y:S01]  /*a060*/  FMUL.FTZ R230, R230, R117 ;  /* 0x00000075e6e67220 */ /* 0x000fe20000410000 */
[----:B------:R-:W1:Y:S01]  /*a070*/  SHFL.DOWN PT, R116, R59, 0x1, 0x1f ;  /* 0x08201f003b747f89 */ /* 0x000e6200000e0000 */
[----:B------:R-:W-:Y:S01]  /*a080*/  FFMA.FTZ R166, R133, R166, R68 ;  /* 0x000000a685a67223 */ /* 0x000fe20000010044 */
[----:B------:R-:W-:Y:S01]  /*a090*/  FMUL.FTZ R57, R169, UR31 ;  /* 0x0000001fa9397c20 */ /* 0x000fe20008410000 */
[----:B------:R-:W-:Y:S01]  /*a0a0*/  FADD.FTZ R23, R86, R23 ;  /* 0x0000001756177221 */ /* 0x000fe20000010000 */
[----:B------:R-:W2:Y:S01]  /*a0b0*/  SHFL.DOWN PT, R133, R58, 0x1, 0x1f ;  /* 0x08201f003a857f89 */ /* 0x000ea200000e0000 */
[----:B------:R-:W-:Y:S01]  /*a0c0*/  FADD.FTZ R25, R84, R25 ;  /* 0x0000001954197221 */ /* 0x000fe20000010000 */
[----:B------:R-:W-:Y:S01]  /*a0d0*/  FFMA.FTZ R69, R190, UR30, -R57 ;  /* 0x0000001ebe457c23 */ /* 0x000fe20008010839 */
[----:B------:R-:W-:Y:S01]  /*a0e0*/  MOV R57, R87 ;  /* 0x0000005700397202 */ /* 0x000fe20000000f00 */
[----:B------:R-:W3:Y:S01]  /*a0f0*/  SHFL.DOWN PT, R117, R56, 0x1, 0x1f ;  /* 0x08201f0038757f89 */ /* 0x000ee200000e0000 */
[----:B------:R-:W-:Y:S01]  /*a100*/  FMUL.FTZ R68, R168, UR31 ;  /* 0x0000001fa8447c20 */ /* 0x000fe20008410000 */
[----:B------:R-:W-:Y:S01]  /*a110*/  FADD.FTZ R24, R83, R24 ;  /* 0x0000001853187221 */ /* 0x000fe20000010000 */
[----:B------:R-:W-:Y:S01]  /*a120*/  FMUL.FTZ R206, R206, R69 ;  /* 0x00000045cece7220 */ /* 0x000fe20000410000 */
[----:B------:R-:W-:Y:S01]  /*a130*/  FMUL.FTZ R69, R171, UR31 ;  /* 0x0000001fab457c20 */ /* 0x000fe20008410000 */
[----:B------:R-:W-:Y:S01]  /*a140*/  FFMA.FTZ R68, R191, UR30, -R68 ;  /* 0x0000001ebf447c23 */ /* 0x000fe20008010844 */
[----:B------:R-:W-:Y:S01]  /*a150*/  FADD.FTZ R26, R80, R26 ;  /* 0x0000001a501a7221 */ /* 0x000fe20000010000 */
[----:B------:R-:W-:Y:S01]  /*a160*/  FADD.FTZ R27, R70, R27 ;  /* 0x0000001b461b7221 */ /* 0x000fe20000010000 */
[----:B------:R-:W-:Y:S01]  /*a170*/  FFMA.FTZ R69, R188, UR30, -R69 ;  /* 0x0000001ebc457c23 */ /* 0x000fe20008010845 */
[----:B------:R-:W-:Y:S01]  /*a180*/  FMUL.FTZ R205, R205, R68 ;  /* 0x00000044cdcd7220 */ /* 0x000fe20000410000 */
[----:B------:R-:W-:Y:S01]  /*a190*/  FMUL.FTZ R68, R170, UR31 ;  /* 0x0000001faa447c20 */ /* 0x000fe20008410000 */
[----:B------:R-:W-:Y:S01]  /*a1a0*/  FADD.FTZ R28, R71, R28 ;  /* 0x0000001c471c7221 */ /* 0x000fe20000010000 */
[----:B0-----:R-:W-:Y:S01]  /*a1b0*/  @!P0 FADD.FTZ R57, R57, R82 ;  /* 0x0000005239398221 */ /* 0x001fe20000010000 */
[----:B------:R-:W-:Y:S01]  /*a1c0*/  FMUL.FTZ R208, R208, R69 ;  /* 0x00000045d0d07220 */ /* 0x000fe20000410000 */
        /* <DEDUP_REMOVED lines=8> */
[----:B------:R-:W-:Y:S01]  /*a250*/  FFMA.FTZ R69, R186, UR30, -R69 ;  /* 0x0000001eba457c23 */ /* 0x000fe20008010845 */
[----:B------:R-:W-:Y:S01]  /*a260*/  FFMA.FTZ R68, R187, UR30, -R68 ;  /* 0x0000001ebb447c23 */ /* 0x000fe20008010844 */
[----:B---3--:R-:W-:Y:S01]  /*a270*/  @!P0 FADD.FTZ R56, R117, R56 ;  /* 0x0000003875388221 */ /* 0x008fe20000010000 */
[----:B------:R-:W2:Y:S01]  /*a280*/  SHFL.DOWN PT, R87, R58, 0x2, 0x1f ;  /* 0x08401f003a577f89 */ /* 0x000ea200000e0000 */
[----:B------:R-:W-:Y:S01]  /*a290*/  ISETP.GT.AND P0, PT, R102, 0x1d, PT ;  /* 0x0000001d6600780c */ /* 0x000fe20003f04270 */
[----:B------:R-:W-:Y:S01]  /*a2a0*/  FMUL.FTZ R187, R187, UR31 ;  /* 0x0000001fbbbb7c20 */ /* 0x000fe20008410000 */
[----:B------:R-:W-:Y:S01]  /*a2b0*/  FMUL.FTZ R210, R210, R69 ;  /* 0x00000045d2d27220 */ /* 0x000fe20000410000 */
[----:B------:R-:W3:Y:S01]  /*a2c0*/  SHFL.DOWN PT, R85, R56, 0x2, 0x1f ;  /* 0x08401f0038557f89 */ /* 0x000ee200000e0000 */
[----:B------:R-:W-:Y:S01]  /*a2d0*/  FMUL.FTZ R69, R175, UR31 ;  /* 0x0000001faf457c20 */ /* 0x000fe20008410000 */
[----:B------:R-:W-:Y:S01]  /*a2e0*/  FADD.FTZ R29, R66, R29 ;  /* 0x0000001d421d7221 */ /* 0x000fe20000010000 */
[----:B------:R-:W-:Y:S01]  /*a2f0*/  FADD.FTZ R32, R65, R32 ;  /* 0x0000002041207221 */ /* 0x000fe20000010000 */
[----:B------:R-:W-:Y:S01]  /*a300*/  FADD.FTZ R31, R64, R31 ;  /* 0x0000001f401f7221 */ /* 0x000fe20000010000 */
[----:B------:R-:W-:Y:S01]  /*a310*/  FMUL.FTZ R65, R179, UR31 ;  /* 0x0000001fb3417c20 */ /* 0x000fe20008410000 */
[----:B------:R-:W-:Y:S01]  /*a320*/  FMUL.FTZ R64, R196, UR31 ;  /* 0x0000001fc4407c20 */ /* 0x000fe20008410000 */
[----:B------:R-:W-:Y:S01]  /*a330*/  FADD.FTZ R30, R67, R30 ;  /* 0x0000001e431e7221 */ /* 0x000fe20000010000 */
[----:B------:R-:W-:Y:S01]  /*a340*/  FMUL.FTZ R192, R192, UR31 ;  /* 0x0000001fc0c07c20 */ /* 0x000fe20008410000 */
[----:B------:R-:W-:Y:S01]  /*a350*/  FMUL.FTZ R191, R191, UR31 ;  /* 0x0000001fbfbf7c20 */ /* 0x000fe20008410000 */
[----:B------:R-:W-:Y:S01]  /*a360*/  FFMA.FTZ R64, R63, UR30, -R64 ;  /* 0x0000001e3f407c23 */ /* 0x000fe20008010840 */
[----:B------:R-:W-:Y:S01]  /*a370*/  FMUL.FTZ R190, R190, UR31 ;  /* 0x0000001fbebe7c20 */ /* 0x000fe20008410000 */
[----:B0-----:R-:W-:Y:S01]  /*a380*/  @!P0 FADD.FTZ R57, R57, R82 ;  /* 0x0000005239398221 */ /* 0x001fe20000010000 */
[----:B------:R-:W-:Y:S01]  /*a390*/  FMUL.FTZ R82, R209, R68 ;  /* 0x00000044d1527220 */ /* 0x000fe20000410000 */
[----:B------:R-:W-:Y:S01]  /*a3a0*/  FFMA.FTZ R68, R172, UR30, R187 ;  /* 0x0000001eac447c23 */ /* 0x000fe200080100bb */
[----:B------:R-:W-:Y:S01]  /*a3b0*/  FMUL.FTZ R189, R189, UR31 ;  /* 0x0000001fbdbd7c20 */ /* 0x000fe20008410000 */
[----:B-1----:R-:W-:Y:S01]  /*a3c0*/  @!P0 FADD.FTZ R59, R59, R86 ;  /* 0x000000563b3b8221 */ /* 0x002fe20000010000 */
[----:B------:R-:W0:Y:S01]  /*a3d0*/  SHFL.DOWN PT, R84, R57, 0x4, 0x1f ;  /* 0x08801f0039547f89 */ /* 0x000e2200000e0000 */
[----:B------:R-:W-:Y:S01]  /*a3e0*/  FFMA.FTZ R68, R81, R68, R82 ;  /* 0x0000004451447223 */ /* 0x000fe20000010052 */
[----:B------:R-:W-:Y:S01]  /*a3f0*/  FMUL.FTZ R188, R188, UR31 ;  /* 0x0000001fbcbc7c20 */ /* 0x000fe20008410000 */
[----:B--2---:R-:W-:Y:S01]  /*a400*/  @!P0 FADD.FTZ R58, R58, R87 ;  /* 0x000000573a3a8221 */ /* 0x004fe20000010000 */
[----:B------:R-:W1:Y:S01]  /*a410*/  SHFL.DOWN PT, R86, R59, 0x4, 0x1f ;  /* 0x08801f003b567f89 */ /* 0x000e6200000e0000 */
[----:B------:R-:W-:Y:S01]  /*a420*/  FFMA.FTZ R68, R121, R172, R68 ;  /* 0x000000ac79447223 */ /* 0x000fe20000010044 */
[----:B------:R-:W-:Y:S01]  /*a430*/  FMUL.FTZ R186, R186, UR31 ;  /* 0x0000001fbaba7c20 */ /* 0x000fe20008410000 */
[----:B---3--:R-:W-:Y:S01]  /*a440*/  @!P0 FADD.FTZ R56, R56, R85 ;  /* 0x0000005538388221 */ /* 0x008fe20000010000 */
[----:B------:R-:W-:Y:S01]  /*a450*/  ISETP.GT.AND P0, PT, R102, 0x1b, PT ;  /* 0x0000001b6600780c */ /* 0x000fe20003f04270 */
[----:B------:R-:W2:Y:S01]  /*a460*/  SHFL.DOWN PT, R85, R58, 0x4, 0x1f ;  /* 0x08801f003a557f89 */ /* 0x000ea200000e0000 */
[----:B------:R-:W-:Y:S01]  /*a470*/  FADD.FTZ R43, R68, R43 ;  /* 0x0000002b442b7221 */ /* 0x000fe20000010000 */
[----:B------:R-:W-:Y:S01]  /*a480*/  FMUL.FTZ R68, R174, UR31 ;  /* 0x0000001fae447c20 */ /* 0x000fe20008410000 */
[----:B------:R-:W-:Y:S01]  /*a490*/  FMUL.FTZ R63, R63, UR31 ;  /* 0x0000001f3f3f7c20 */ /* 0x000fe20008410000 */
[----:B------:R-:W3:Y:S01]  /*a4a0*/  SHFL.DOWN PT, R83, R56, 0x4, 0x1f ;  /* 0x08801f0038537f89 */ /* 0x000ee200000e0000 */
[----:B------:R-:W-:Y:S01]  /*a4b0*/  FFMA.FTZ R192, R167, UR30, R192 ;  /* 0x0000001ea7c07c23 */ /* 0x000fe200080100c0 */
[C---:B------:R-:W-:Y:S01]  /*a4c0*/  FFMA.FTZ R81, R185.reuse, UR30, -R68 ;  /* 0x0000001eb9517c23 */ /* 0x040fe20008010844 */
[C---:B------:R-:W-:Y:S01]  /*a4d0*/  FFMA.FTZ R68, R184.reuse, UR30, -R69 ;  /* 0x0000001eb8447c23 */ /* 0x040fe20008010845 */
[----:B------:R-:W-:Y:S01]  /*a4e0*/  FMUL.FTZ R185, R185, UR31 ;  /* 0x0000001fb9b97c20 */ /* 0x000fe20008410000 */
[----:B------:R-:W-:Y:S01]  /*a4f0*/  FMUL.FTZ R184, R184, UR31 ;  /* 0x0000001fb8b87c20 */ /* 0x000fe20008410000 */
[----:B------:R-:W-:Y:S01]  /*a500*/  FMUL.FTZ R81, R212, R81 ;  /* 0x00000051d4517220 */ /* 0x000fe20000410000 */
[----:B------:R-:W-:Y:S01]  /*a510*/  FMUL.FTZ R70, R211, R68 ;  /* 0x00000044d3467220 */ /* 0x000fe20000410000 */
[----:B------:R-:W-:Y:S01]  /*a520*/  FMUL.FTZ R68, R176, UR31 ;  /* 0x0000001fb0447c20 */ /* 0x000fe20008410000 */
[----:B------:R-:W-:Y:S01]  /*a530*/  FFMA.FTZ R185, R174, UR30, R185 ;  /* 0x0000001eaeb97c23 */ /* 0x000fe200080100b9 */
[----:B------:R-:W-:Y:S01]  /*a540*/  FFMA.FTZ R184, R175, UR30, R184 ;  /* 0x0000001eafb87c23 */ /* 0x000fe200080100b8 */
[----:B0-----:R-:W-:Y:S01]  /*a550*/  @!P0 FADD.FTZ R57, R57, R84 ;  /* 0x0000005439398221 */ /* 0x001fe20000010000 */
[----:B------:R-:W-:Y:S01]  /*a560*/  FFMA.FTZ R69, R183, UR30, -R68 ;  /* 0x0000001eb7457c23 */ /* 0x000fe20008010844 */
[----:B------:R-:W-:Y:S01]  /*a570*/  FFMA.FTZ R218, R218, R185, R81 ;  /* 0x000000b9dada7223 */ /* 0x000fe20000010051 */
[----:B------:R-:W-:Y:S01]  /*a580*/  FFMA.FTZ R221, R221, R184, R70 ;  /* 0x000000b8dddd7223 */ /* 0x000fe20000010046 */
[----:B-1----:R-:W-:Y:S01]  /*a590*/  @!P0 FADD.FTZ R59, R59, R86 ;  /* 0x000000563b3b8221 */ /* 0x002fe20000010000 */
[----:B------:R-:W0:Y:S01]  /*a5a0*/  SHFL.DOWN PT, R80, R57, 0x8, 0x1f ;  /* 0x09001f0039507f89 */ /* 0x000e2200000e0000 */
[----:B------:R-:W-:Y:S01]  /*a5b0*/  FMUL.FTZ R71, R214, R69 ;  /* 0x00000045d6477220 */ /* 0x000fe20000410000 */
[----:B------:R-:W-:Y:S01]  /*a5c0*/  FMUL.FTZ R69, R177, UR31 ;  /* 0x0000001fb1457c20 */ /* 0x000fe20008410000 */
[----:B------:R-:W-:Y:S01]  /*a5d0*/  FMUL.FTZ R183, R183, UR31 ;  /* 0x0000001fb7b77c20 */ /* 0x000fe20008410000 */
[----:B--2---:R-:W-:Y:S01]  /*a5e0*/  @!P0 FADD.FTZ R58, R58, R85 ;  /* 0x000000553a3a8221 */ /* 0x004fe20000010000 */
[----:B------:R-:W1:Y:S01]  /*a5f0*/  SHFL.DOWN PT, R82, R59, 0x8, 0x1f ;  /* 0x09001f003b527f89 */ /* 0x000e6200000e0000 */
[C---:B------:R-:W-:Y:S01]  /*a600*/  FFMA.FTZ R66, R182.reuse, UR30, -R69 ;  /* 0x0000001eb6427c23 */ /* 0x040fe20008010845 */
[----:B------:R-:W-:Y:S01]  /*a610*/  FMUL.FTZ R182, R182, UR31 ;  /* 0x0000001fb6b67c20 */ /* 0x000fe20008410000 */
[----:B---3--:R-:W-:Y:S01]  /*a620*/  @!P0 FADD.FTZ R56, R56, R83 ;  /* 0x0000005338388221 */ /* 0x008fe20000010000 */
[----:B------:R-:W2:Y:S01]  /*a630*/  SHFL.DOWN PT, R85, R58, 0x8, 0x1f ;  /* 0x09001f003a557f89 */ /* 0x000ea200000e0000 */
[----:B------:R-:W-:Y:S01]  /*a640*/  ISETP.GT.AND P0, PT, R102, 0x17, PT ;  /* 0x000000176600780c */ /* 0x000fe20003f04270 */
[----:B------:R-:W-:Y:S01]  /*a650*/  FMUL.FTZ R66, R213, R66 ;  /* 0x00000042d5427220 */ /* 0x000fe20000410000 */
[----:B------:R-:W-:Y:S01]  /*a660*/  FFMA.FTZ R182, R177, UR30, R182 ;  /* 0x0000001eb1b67c23 */ /* 0x000fe200080100b6 */
[----:B------:R-:W3:Y:S01]  /*a670*/  SHFL.DOWN PT, R83, R56, 0x8, 0x1f ;  /* 0x09001f0038537f89 */ /* 0x000ee200000e0000 */
[----:B------:R-:W-:Y:S01]  /*a680*/  FFMA.FTZ R191, R168, UR30, R191 ;  /* 0x0000001ea8bf7c23 */ /* 0x000fe200080100bf */
[----:B------:R-:W-:Y:S01]  /*a690*/  FFMA.FTZ R190, R169, UR30, R190 ;  /* 0x0000001ea9be7c23 */ /* 0x000fe200080100be */
[----:B------:R-:W-:Y:S01]  /*a6a0*/  FFMA.FTZ R223, R223, R182, R66 ;  /* 0x000000b6dfdf7223 */ /* 0x000fe20000010042 */
[----:B------:R-:W-:Y:S01]  /*a6b0*/  FMUL.FTZ R66, R178, UR31 ;  /* 0x0000001fb2427c20 */ /* 0x000fe20008410000 */
[----:B------:R-:W-:Y:S01]  /*a6c0*/  FFMA.FTZ R189, R170, UR30, R189 ;  /* 0x0000001eaabd7c23 */ /* 0x000fe200080100bd */
[----:B------:R-:W-:Y:S01]  /*a6d0*/  FFMA.FTZ R188, R171, UR30, R188 ;  /* 0x0000001eabbc7c23 */ /* 0x000fe200080100bc */
[----:B------:R-:W-:Y:S01]  /*a6e0*/  FFMA.FTZ R186, R173, UR30, R186 ;  /* 0x0000001eadba7c23 */ /* 0x000fe200080100ba */
[C---:B------:R-:W-:Y:S01]  /*a6f0*/  FFMA.FTZ R67, R181.reuse, UR30, -R66 ;  /* 0x0000001eb5437c23 */ /* 0x040fe20008010842 */
[C---:B------:R-:W-:Y:S01]  /*a700*/  FFMA.FTZ R66, R180.reuse, UR30, -R65 ;  /* 0x0000001eb4427c23 */ /* 0x040fe20008010841 */
[----:B------:R-:W-:Y:S01]  /*a710*/  FMUL.FTZ R181, R181, UR31 ;  /* 0x0000001fb5b57c20 */ /* 0x000fe20008410000 */
[----:B0-----:R-:W-:Y:S01]  /*a720*/  @!P0 FADD.FTZ R57, R57, R80 ;  /* 0x0000005039398221 */ /* 0x001fe20000010000 */
[----:B------:R-:W-:Y:S01]  /*a730*/  FMUL.FTZ R180, R180, UR31 ;  /* 0x0000001fb4b47c20 */ /* 0x000fe20008410000 */
[----:B------:R-:W-:Y:S01]  /*a740*/  FFMA.FTZ R183, R176, UR30, R183 ;  /* 0x0000001eb0b77c23 */ /* 0x000fe200080100b7 */
[----:B------:R-:W-:Y:S01]  /*a750*/  FMUL.FTZ R67, R216, R67 ;  /* 0x00000043d8437220 */ /* 0x000fe20000410000 */
[----:B------:R-:W-:Y:S01]  /*a760*/  FFMA.FTZ R181, R178, UR30, R181 ;  /* 0x0000001eb2b57c23 */ /* 0x000fe200080100b5 */
[----:B------:R-:W0:Y:S01]  /*a770*/  SHFL.DOWN PT, R68, R57, 0x10, 0x1f ;  /* 0x0a001f0039447f89 */ /* 0x000e2200000e0000 */
[----:B-1----:R-:W-:Y:S01]  /*a780*/  @!P0 FADD.FTZ R59, R59, R82 ;  /* 0x000000523b3b8221 */ /* 0x002fe20000010000 */
[----:B------:R-:W-:Y:S01]  /*a790*/  FFMA.FTZ R180, R179, UR30, R180 ;  /* 0x0000001eb3b47c23 */ /* 0x000fe200080100b4 */
[----:B------:R-:W-:Y:S01]  /*a7a0*/  FFMA.FTZ R197, R197, R192, R230 ;  /* 0x000000c0c5c57223 */ /* 0x000fe200000100e6 */
[----:B--2---:R-:W-:Y:S01]  /*a7b0*/  @!P0 FADD.FTZ R58, R58, R85 ;  /* 0x000000553a3a8221 */ /* 0x004fe20000010000 */
[----:B------:R-:W-:Y:S01]  /*a7c0*/  FFMA.FTZ R204, R204, R191, R205 ;  /* 0x000000bfcccc7223 */ /* 0x000fe200000100cd */
[----:B------:R-:W1:Y:S01]  /*a7d0*/  SHFL.DOWN PT, R70, R59, 0x10, 0x1f ;  /* 0x0a001f003b467f89 */ /* 0x000e6200000e0000 */
        /* <DEDUP_REMOVED lines=18> */
[----:B------:R-:W-:Y:S01]  /*a900*/  FMUL.FTZ R68, R215, R66 ;  /* 0x00000042d7447220 */ /* 0x000fe20000410000 */
[----:B------:R-:W-:Y:S01]  /*a910*/  FMUL.FTZ R66, R217, R64 ;  /* 0x00000040d9427220 */ /* 0x000fe20000410000 */
[----:B------:R-:W-:Y:S01]  /*a920*/  FFMA.FTZ R64, R196, UR30, R63 ;  /* 0x0000001ec4407c23 */ /* 0x000fe2000801003f */
[----:B------:R-:W-:Y:S01]  /*a930*/  FFMA.FTZ R218, R123, R174, R218 ;  /* 0x000000ae7bda7223 */ /* 0x000fe200000100da */
[----:B------:R-:W-:Y:S01]  /*a940*/  FFMA.FTZ R225, R225, R180, R68 ;  /* 0x000000b4e1e17223 */ /* 0x000fe20000010044 */
[----:B-1----:R-:W-:Y:S01]  /*a950*/  @!P0 FADD.FTZ R59, R59, R70 ;  /* 0x000000463b3b8221 */ /* 0x002fe20000010000 */
[----:B------:R-:W-:Y:S01]  /*a960*/  FFMA.FTZ R64, R61, R64, R66 ;  /* 0x000000403d407223 */ /* 0x000fe20000010042 */
[----:B------:R-:W-:Y:S01]  /*a970*/  FFMA.FTZ R221, R124, R175, R221 ;  /* 0x000000af7cdd7223 */ /* 0x000fe200000100dd */
[----:B------:R-:W-:Y:S01]  /*a980*/  FFMA.FTZ R220, R125, R176, R220 ;  /* 0x000000b07ddc7223 */ /* 0x000fe200000100dc */
[----:B--2---:R-:W-:Y:S01]  /*a990*/  @!P0 FADD.FTZ R58, R58, R83 ;  /* 0x000000533a3a8221 */ /* 0x004fe20000010000 */
[----:B------:R-:W-:Y:S01]  /*a9a0*/  FFMA.FTZ R223, R126, R177, R223 ;  /* 0x000000b17edf7223 */ /* 0x000fe200000100df */
[----:B------:R-:W-:Y:S01]  /*a9b0*/  FFMA.FTZ R222, R127, R178, R222 ;  /* 0x000000b27fde7223 */ /* 0x000fe200000100de */
[----:B------:R-:W-:Y:S01]  /*a9c0*/  FFMA.FTZ R225, R128, R179, R225 ;  /* 0x000000b380e17223 */ /* 0x000fe200000100e1 */
        /* <DEDUP_REMOVED lines=52> */
.L_x_3653:
[----:B------:R-:W-:Y:S05]  /*ad10*/  BSYNC B0 ;  /* 0x0000000000007941 */ /* 0x000fea0003800000 */
.L_x_3652:
[----:B------:R-:W-:-:S04]  /*ad20*/  IADD3 R2, R2, 0x1, RZ ;  /* 0x0000000102027810 */ /* 0x000fc80007ffe0ff */
[----:B------:R-:W-:-:S13]  /*ad30*/  ISETP.GE.AND P0, PT, R2, UR33, PT ;  /* 0x0000002102007c0c */ /* 0x000fda000bf06270 */
[----:B------:R-:W-:Y:S05]  /*ad40*/  @!P0 BRA `(.L_x_3654) ;  /* 0xffffff9c00408947 */ /* 0x000fea000383ffff */
.L_x_3623:
[----:B------:R-:W-:Y:S01]  /*ad50*/  BAR.SYNC.DEFER_BLOCKING 0x0 ;  /* 0x0000000000007b1d */ /* 0x000fe20000010000 */
[----:B0-----:R-:W-:Y:S02]  /*ad60*/  LOP3.LUT R57, R101, 0x1f, R110, 0xf8, !PT ;  /* 0x0000001f65397812 */ /* 0x001fe400078ef86e */
[----:B--2---:R-:W-:Y:S02]  /*ad70*/  MOV R2, 0x10 ;  /* 0x0000001000027802 */ /* 0x004fe40000000f00 */
[----:B------:R-:W-:-:S03]  /*ad80*/  IADD3 R0, R102, R102, R101 ;  /* 0x0000006666007210 */ /* 0x000fc60007ffe065 */
[----:B------:R-:W0:Y:S01]  /*ad90*/  LDC.64 R52, c[0x0][0x388] ;  /* 0x0000e200ff347b82 */ /* 0x000e220000000a00 */
[----:B------:R-:W-:Y:S01]  /*ada0*/  IADD3 R56, R103, -0x1, RZ ;  /* 0xffffffff67387810 */ /* 0x000fe20007ffe0ff */
[----:B------:R-:W-:Y:S01]  /*adb0*/  IMAD.WIDE R2, R57, R2, UR6 ;  /* 0x0000000639027e25 */ /* 0x000fe2000f8e0202 */
[----:B------:R-:W-:-:S05]  /*adc0*/  ULDC.64 UR8, c[0x0][0x390] ;  /* 0x0000e40000087ab9 */ /* 0x000fca0000000a00 */
[----:B------:R-:W1:Y:S01]  /*add0*/  LDC.64 R54, c[0x0][0x3e0] ;  /* 0x0000f800ff367b82 */ /* 0x000e620000000a00 */
[----:B------:R-:W2:Y:S04]  /*ade0*/  LDG.E.128 R8, desc[UR12][R2.64] ;  /* 0x0000000c02087981 */ /* 0x000ea8000c1e1d00 */
[----:B------:R-:W3:Y:S01]  /*adf0*/  LDG.E.128 R12, desc[UR12][R2.64+0x200] ;  /* 0x0002000c020c7981 */ /* 0x000ee2000c1e1d00 */
[----:B------:R-:W-:Y:S01]  /*ae00*/  LEA R0, R0, R111, 0x4 ;  /* 0x0000006f00007211 */ /* 0x000fe200078e20ff */
[----:B------:R-:W-:Y:S01]  /*ae10*/  UIADD3 UR28, UP1, UR28, -0x1000, URZ ;  /* 0xfffff0001c1c7890 */ /* 0x000fe2000ff3e03f */
[----:B------:R-:W-:Y:S01]  /*ae20*/  F2FP.F16.F32.PACK_AB R19, R19, R20 ;  /* 0x000000141313723e */ /* 0x000fe200000000ff */
[----:B------:R-:W-:Y:S02]  /*ae30*/  UIADD3 UR26, UP2, UR26, -0x1000, URZ ;  /* 0xfffff0001a1a7890 */ /* 0x000fe4000ff5e03f */
[----:B------:R-:W-:-:S02]  /*ae40*/  UIADD3.X UR29, UR29, -0x1, URZ, UP1, !UPT ;  /* 0xffffffff1d1d7890 */ /* 0x000fc40008ffe43f */
[----:B------:R-:W-:Y:S01]  /*ae50*/  UIADD3.X UR27, UR27, -0x1, URZ, UP2, !UPT ;  /* 0xffffffff1b1b7890 */ /* 0x000fe200097fe43f */
[----:B--2---:R-:W-:Y:S04]  /*ae60*/  STS.128 [R99], R8 ;  /* 0x0000000863007388 */ /* 0x004fe80000000c00 */
[----:B---3--:R-:W-:Y:S01]  /*ae70*/  STS.128 [R99+0x200], R12 ;  /* 0x0002000c63007388 */ /* 0x008fe20000000c00 */
[----:B------:R-:W-:-:S03]  /*ae80*/  NOP ;  /* 0x0000000000007918 */ /* 0x000fc60000000000 */
[----:B------:R-:W2:Y:S04]  /*ae90*/  LDS.128 R4, [R0] ;  /* 0x0000000000047984 */ /* 0x000ea80000000c00 */
[----:B------:R3:W4:Y:S01]  /*aea0*/  LDS.128 R8, [R0+0x10] ;  /* 0x0000100000087984 */ /* 0x0007220000000c00 */
[--C-:B--2---:R-:W-:Y:S02]  /*aeb0*/  HADD2.F32 R16, -RZ, R4.reuse.H0_H0 ;  /* 0x20000004ff107230 */ /* 0x104fe40000004100 */
[----:B------:R-:W-:Y:S02]  /*aec0*/  HADD2.F32 R4, -RZ, R4.H1_H1 ;  /* 0x30000004ff047230 */ /* 0x000fe40000004100 */
[--C-:B------:R-:W-:Y:S02]  /*aed0*/  HADD2.F32 R2, -RZ, R5.reuse.H0_H0 ;  /* 0x20000005ff027230 */ /* 0x100fe40000004100 */
        /* <DEDUP_REMOVED lines=11> */
[----:B0-----:R-:W-:Y:S02]  /*af90*/  IMAD R16, R52, UR15, RZ ;  /* 0x0000000f34107c24 */ /* 0x001fe4000f8e02ff */
[----:B------:R-:W-:Y:S01]  /*afa0*/  @!P1 FMUL.FTZ R5, R3, -1.4426950216293334961 ;  /* 0xbfb8aa3b03059820 */ /* 0x000fe20000410000 */
[----:B------:R-:W0:Y:S01]  /*afb0*/  @!P2 MUFU.EX2 R12, R4 ;  /* 0x00000004000ca308 */ /* 0x000e220000000800 */
[----:B------:R-:W-:Y:S01]  /*afc0*/  @!P0 FMUL.FTZ R14, R2, -1.4426950216293334961 ;  /* 0xbfb8aa3b020e8820 */ /* 0x000fe20000410000 */
[----:B------:R-:W-:Y:S01]  /*afd0*/  SHF.L.U32 R2, R56, 0xb, RZ ;  /* 0x0000000b38027819 */ /* 0x000fe200000006ff */
[----:B------:R-:W-:Y:S02]  /*afe0*/  IMAD R17, R53, UR14, R16 ;  /* 0x0000000e35117c24 */ /* 0x000fe4000f8e0210 */
[----:B------:R-:W-:Y:S01]  /*aff0*/  @!P4 FMUL.FTZ R15, R15, -1.4426950216293334961 ;  /* 0xbfb8aa3b0f0fc820 */ /* 0x000fe20000410000 */
[--C-:B------:R-:W-:Y:S01]  /*b000*/  HADD2.F32 R16, -RZ, R6.reuse.H0_H0 ;  /* 0x20000006ff107230 */ /* 0x100fe20000004100 */
[----:B------:R-:W-:Y:S01]  /*b010*/  SHF.R.S32.HI R3, RZ, 0x1f, R2 ;  /* 0x0000001fff037819 */ /* 0x000fe20000011402 */
[----:B------:R-:W-:Y:S01]  /*b020*/  HADD2.F32 R6, -RZ, R6.H1_H1 ;  /* 0x30000006ff067230 */ /* 0x000fe20000004100 */
[----:B------:R2:W3:Y:S02]  /*b030*/  @!P1 MUFU.EX2 R13, R5 ;  /* 0x00000005000d9308 */ /* 0x0004e40000000800 */
[----:B------:R-:W-:Y:S01]  /*b040*/  FADD.FTZ R53, R16, UR5 ;  /* 0x0000000510357e21 */ /* 0x000fe20008010000 */
[----:B------:R-:W-:-:S02]  /*b050*/  HADD2.F32 R16, -RZ, R7.H0_H0 ;  /* 0x20000007ff107230 */ /* 0x000fc40000004100 */
[----:B------:R-:W-:Y:S02]  /*b060*/  HADD2.F32 R7, -RZ, R7.H1_H1 ;  /* 0x30000007ff077230 */ /* 0x000fe40000004100 */
[----:B------:R-:W-:Y:S01]  /*b070*/  FSETP.GTU.FTZ.AND P6, PT, R53, 20, PT ;  /* 0x41a000003500780b */ /* 0x000fe20003fdc000 */
[----:B------:R-:W5:Y:S01]  /*b080*/  @!P0 MUFU.EX2 R14, R14 ;  /* 0x0000000e000e8308 */ /* 0x000f620000000800 */
[----:B--2---:R-:W-:-:S04]  /*b090*/  IMAD.WIDE.U32 R4, R52, UR14, R2 ;  /* 0x0000000e34047c25 */ /* 0x004fc8000f8e0002 */
[----:B0-----:R-:W-:Y:S01]  /*b0a0*/  @!P2 FADD.FTZ R12, R12, 1 ;  /* 0x3f8000000c0ca421 */ /* 0x001fe20000010000 */
[----:B------:R-:W-:Y:S01]  /*b0b0*/  FADD.FTZ R16, R16, UR5 ;  /* 0x0000000510107e21 */ /* 0x000fe20008010000 */
[----:B------:R-:W-:Y:S01]  /*b0c0*/  IMAD R52, R114, UR8, RZ ;  /* 0x0000000872347c24 */ /* 0x000fe2000f8e02ff */
[----:B------:R-:W-:Y:S01]  /*b0d0*/  IADD3 R5, R5, R17, RZ ;  /* 0x0000001105057210 */ /* 0x000fe20007ffe0ff */
[----:B------:R0:W2:Y:S01]  /*b0e0*/  @!P2 MUFU.RCP R18, R12 ;  /* 0x0000000c0012a308 */ /* 0x0000a20000001000 */
[----:B---3--:R-:W-:Y:S01]  /*b0f0*/  @!P1 FADD.FTZ R0, R13, 1 ;  /* 0x3f8000000d009421 */ /* 0x008fe20000010000 */
[----:B------:R-:W-:Y:S02]  /*b100*/  IMAD R51, R115, UR9, R52 ;  /* 0x0000000973337c24 */ /* 0x000fe4000f8e0234 */
[----:B------:R-:W-:Y:S01]  /*b110*/  FADD.FTZ R52, R6, UR5 ;  /* 0x0000000506347e21 */ /* 0x000fe20008010000 */
[----:B------:R-:W-:-:S03]  /*b120*/  @!P6 FMUL.FTZ R6, R53, -1.4426950216293334961 ;  /* 0xbfb8aa3b3506e820 */ /* 0x000fc60000410000 */
[----:B------:R-:W3:Y:S01]  /*b130*/  @!P1 MUFU.RCP R17, R0 ;  /* 0x0000000000119308 */ /* 0x000ee20000001000 */
[----:B0-----:R-:W-:-:S04]  /*b140*/  IMAD.WIDE.U32 R12, R115, UR8, R4 ;  /* 0x00000008730c7c25 */ /* 0x001fc8000f8e0004 */
[----:B-----5:R-:W-:Y:S01]  /*b150*/  @!P0 FADD.FTZ R14, R14, 1 ;  /* 0x3f8000000e0e8421 */ /* 0x020fe20000010000 */
[----:B------:R-:W-:Y:S01]  /*b160*/  FSETP.GTU.FTZ.AND P5, PT, R52, 20, PT ;  /* 0x41a000003400780b */ /* 0x000fe20003fbc000 */
[----:B------:R-:W-:Y:S01]  /*b170*/  ULDC.64 UR8, c[0x0][0x3b0] ;  /* 0x0000ec0000087ab9 */ /* 0x000fe20000000a00 */
[----:B------:R-:W-:Y:S01]  /*b180*/  IADD3 R5, R13, R51, RZ ;  /* 0x000000330d057210 */ /* 0x000fe20007ffe0ff */
[----:B------:R-:W-:Y:S01]  /*b190*/  FADD.FTZ R13, R7, UR5 ;  /* 0x00000005070d7e21 */ /* 0x000fe20008010000 */
[C---:B-1----:R-:W-:Y:S01]  /*b1a0*/  LEA R4, P3, R12.reuse, R54, 0x1 ;  /* 0x000000360c047211 */ /* 0x042fe200078608ff */
[----:B------:R-:W0:Y:S01]  /*b1b0*/  @!P6 MUFU.EX2 R6, R6 ;  /* 0x000000060006e308 */ /* 0x000e220000000800 */
[----:B--2---:R-:W-:Y:S02]  /*b1c0*/  @!P2 FMUL.FTZ R35, R35, R18 ;  /* 0x000000122323a220 */ /* 0x004fe40000410000 */
[----:B------:R-:W-:Y:S01]  /*b1d0*/  LEA.HI.X R5, R12, R55, R5, 0x1, P3 ;  /* 0x000000370c057211 */ /* 0x000fe200018f0c05 */
[--C-:B----4-:R-:W-:Y:S01]  /*b1e0*/  HADD2.F32 R12, -RZ, R8.reuse.H0_H0 ;  /* 0x20000008ff0c7230 */ /* 0x110fe20000004100 */
[----:B------:R-:W-:Y:S01]  /*b1f0*/  FSETP.GTU.FTZ.AND P3, PT, R16, 20, PT ;  /* 0x41a000001000780b */ /* 0x000fe20003f7c000 */
[----:B------:R-:W-:Y:S01]  /*b200*/  HADD2.F32 R8, -RZ, R8.H1_H1 ;  /* 0x30000008ff087230 */ /* 0x000fe20000004100 */
[----:B------:R-:W-:Y:S01]  /*b210*/  FSETP.GTU.FTZ.AND P2, PT, R13, 20, PT ;  /* 0x41a000000d00780b */ /* 0x000fe20003f5c000 */
[----:B------:R-:W1:Y:S01]  /*b220*/  @!P4 MUFU.EX2 R15, R15 ;  /* 0x0000000f000fc308 */ /* 0x000e620000000800 */
[----:B------:R-:W-:Y:S01]  /*b230*/  FADD.FTZ R12, R12, UR5 ;  /* 0x000000050c0c7e21 */ /* 0x000fe20008010000 */
[----:B---3--:R-:W-:Y:S01]  /*b240*/  @!P1 FMUL.FTZ R36, R36, R17 ;  /* 0x0000001124249220 */ /* 0x008fe20000410000 */
[----:B------:R-:W-:Y:S01]  /*b250*/  FADD.FTZ R17, R8, UR5 ;  /* 0x0000000508117e21 */ /* 0x000fe20008010000 */
[----:B------:R-:W-:Y:S01]  /*b260*/  @!P5 FMUL.FTZ R0, R52, -1.4426950216293334961 ;  /* 0xbfb8aa3b3400d820 */ /* 0x000fe20000410000 */
[----:B------:R-:W-:Y:S01]  /*b270*/  IMAD.WIDE R4, R57, 0x10, R4 ;  /* 0x0000001039047825 */ /* 0x000fe200078e0204 */
[----:B------:R-:W-:-:S02]  /*b280*/  FSETP.GTU.FTZ.AND P1, PT, R12, 20, PT ;  /* 0x41a000000c00780b */ /* 0x000fc40003f3c000 */
[----:B------:R-:W2:Y:S01]  /*b290*/  @!P0 MUFU.RCP R14, R14 ;  /* 0x0000000e000e8308 */ /* 0x000ea20000001000 */
[----:B0-----:R-:W-:Y:S01]  /*b2a0*/  @!P6 FADD.FTZ R6, R6, 1 ;  /* 0x3f8000000606e421 */ /* 0x001fe20000010000 */
[----:B------:R-:W-:Y:S02]  /*b2b0*/  @!P3 FMUL.FTZ R7, R16, -1.4426950216293334961 ;  /* 0xbfb8aa3b1007b820 */ /* 0x000fe40000410000 */
[----:B------:R-:W-:-:S04]  /*b2c0*/  @!P2 FMUL.FTZ R8, R13, -1.4426950216293334961 ;  /* 0xbfb8aa3b0d08a820 */ /* 0x000fc80000410000 */
[----:B------:R-:W0:Y:S01]  /*b2d0*/  @!P3 MUFU.EX2 R7, R7 ;  /* 0x000000070007b308 */ /* 0x000e220000000800 */
[----:B-1----:R-:W-:Y:S02]  /*b2e0*/  @!P4 FADD.FTZ R15, R15, 1 ;  /* 0x3f8000000f0fc421 */ /* 0x002fe40000010000 */
[----:B------:R-:W-:-:S05]  /*b2f0*/  @!P1 FMUL.FTZ R12, R12, -1.4426950216293334961 ;  /* 0xbfb8aa3b0c0c9820 */ /* 0x000fca0000410000 */
[----:B------:R-:W1:Y:S01]  /*b300*/  @!P2 MUFU.EX2 R8, R8 ;  /* 0x000000080008a308 */ /* 0x000e620000000800 */
[----:B--2---:R-:W-:Y:S01]  /*b310*/  @!P0 FMUL.FTZ R37, R37, R14 ;  /* 0x0000000e25258220 */ /* 0x004fe20000410000 */
[--C-:B------:R-:W-:Y:S01]  /*b320*/  HADD2.F32 R14, -RZ, R9.reuse.H0_H0 ;  /* 0x20000009ff0e7230 */ /* 0x100fe20000004100 */
[----:B------:R-:W-:Y:S01]  /*b330*/  FSETP.GTU.FTZ.AND P0, PT, R17, 20, PT ;  /* 0x41a000001100780b */ /* 0x000fe20003f1c000 */
[----:B------:R-:W-:-:S03]  /*b340*/  HADD2.F32 R9, -RZ, R9.H1_H1 ;  /* 0x30000009ff097230 */ /* 0x000fc60000004100 */
[----:B------:R-:W-:Y:S01]  /*b350*/  FADD.FTZ R14, R14, UR5 ;  /* 0x000000050e0e7e21 */ /* 0x000fe20008010000 */
[----:B------:R-:W2:Y:S01]  /*b360*/  @!P1 MUFU.EX2 R12, R12 ;  /* 0x0000000c000c9308 */ /* 0x000ea20000000800 */
[----:B------:R-:W-:Y:S01]  /*b370*/  FADD.FTZ R9, R9, UR5 ;  /* 0x0000000509097e21 */ /* 0x000fe20008010000 */
[----:B0-----:R-:W-:-:S06]  /*b380*/  @!P3 FADD.FTZ R7, R7, 1 ;  /* 0x3f8000000707b421 */ /* 0x001fcc0000010000 */
[----:B------:R-:W0:Y:S01]  /*b390*/  @!P6 MUFU.RCP R6, R6 ;  /* 0x000000060006e308 */ /* 0x000e220000001000 */
[----:B-1----:R-:W-:Y:S01]  /*b3a0*/  @!P2 FADD.FTZ R8, R8, 1 ;  /* 0x3f8000000808a421 */ /* 0x002fe20000010000 */
[----:B------:R-:W-:-:S06]  /*b3b0*/  @!P0 FMUL.FTZ R13, R17, -1.4426950216293334961 ;  /* 0xbfb8aa3b110d8820 */ /* 0x000fcc0000410000 */
[----:B------:R-:W1:Y:S01]  /*b3c0*/  @!P4 MUFU.RCP R15, R15 ;  /* 0x0000000f000fc308 */ /* 0x000e620000001000 */
[----:B--2---:R-:W-:-:S07]  /*b3d0*/  @!P1 FADD.FTZ R12, R12, 1 ;  /* 0x3f8000000c0c9421 */ /* 0x004fce0000010000 */
[----:B------:R-:W2:Y:S01]  /*b3e0*/  @!P5 MUFU.EX2 R0, R0 ;  /* 0x000000000000d308 */ /* 0x000ea20000000800 */
[----:B0-----:R-:W-:Y:S01]  /*b3f0*/  @!P6 FMUL.FTZ R39, R39, R6 ;  /* 0x000000062727e220 */ /* 0x001fe20000410000 */
[----:B------:R-:W-:-:S06]  /*b400*/  FSETP.GTU.FTZ.AND P6, PT, R9, 20, PT ;  /* 0x41a000000900780b */ /* 0x000fcc0003fdc000 */
[----:B------:R0:W3:Y:S01]  /*b410*/  @!P3 MUFU.RCP R16, R7 ;  /* 0x000000070010b308 */ /* 0x0000e20000001000 */
[----:B-1----:R-:W-:Y:S01]  /*b420*/  @!P4 FMUL.FTZ R38, R38, R15 ;  /* 0x0000000f2626c220 */ /* 0x002fe20000410000 */
[----:B------:R-:W-:-:S05]  /*b430*/  FSETP.GTU.FTZ.AND P4, PT, R14, 20, PT ;  /* 0x41a000000e00780b */ /* 0x000fca0003f9c000 */
[----:B------:R-:W-:Y:S01]  /*b440*/  @!P6 FMUL.FTZ R6, R9, -1.4426950216293334961 ;  /* 0xbfb8aa3b0906e820 */ /* 0x000fe20000410000 */
[----:B------:R-:W1:Y:S01]  /*b450*/  @!P2 MUFU.RCP R15, R8 ;  /* 0x00000008000fa308 */ /* 0x000e620000001000 */
[----:B--2---:R-:W-:Y:S01]  /*b460*/  @!P5 FADD.FTZ R0, R0, 1 ;  /* 0x3f8000000000d421 */ /* 0x004fe20000010000 */
[--C-:B0-----:R-:W-:Y:S02]  /*b470*/  HADD2.F32 R7, -RZ, R11.reuse.H0_H0 ;  /* 0x2000000bff077230 */ /* 0x101fe40000004100 */
[----:B------:R-:W-:-:S03]  /*b480*/  HADD2.F32 R11, -RZ, R11.H1_H1 ;  /* 0x3000000bff0b7230 */ /* 0x000fc60000004100 */
[----:B------:R-:W-:Y:S01]  /*b490*/  FADD.FTZ R9, R7, UR5 ;  /* 0x0000000507097e21 */ /* 0x000fe20008010000 */
[----:B------:R0:W2:Y:S01]  /*b4a0*/  @!P5 MUFU.RCP R17, R0 ;  /* 0x000000000011d308 */ /* 0x0000a20000001000 */
[----:B---3--:R-:W-:Y:S01]  /*b4b0*/  @!P3 FMUL.FTZ R41, R41, R16 ;  /* 0x000000102929b220 */ /* 0x008fe20000410000 */
[----:B------:R-:W-:Y:S01]  /*b4c0*/  FADD.FTZ R11, R11, UR5 ;  /* 0x000000050b0b7e21 */ /* 0x000fe20008010000 */
[----:B------:R-:W-:-:S04]  /*b4d0*/  LEA R16, R102, R101, 0x1 ;  /* 0x0000006566107211 */ /* 0x000fc800078e08ff */
[----:B------:R-:W-:Y:S01]  /*b4e0*/  LEA R51, R16, R111, 0x4 ;  /* 0x0000006f10337211 */ /* 0x000fe200078e20ff */
[----:B------:R-:W3:Y:S01]  /*b4f0*/  @!P1 MUFU.RCP R12, R12 ;  /* 0x0000000c000c9308 */ /* 0x000ee20000001000 */
[--C-:B0-----:R-:W-:Y:S02]  /*b500*/  HADD2.F32 R0, -RZ, R10.reuse.H0_H0 ;  /* 0x2000000aff007230 */ /* 0x101fe40000004100 */
[----:B-1----:R-:W-:Y:S01]  /*b510*/  @!P2 FMUL.FTZ R42, R42, R15 ;  /* 0x0000000f2a2aa220 */ /* 0x002fe20000410000 */
[----:B------:R-:W-:Y:S01]  /*b520*/  HADD2.F32 R10, -RZ, R10.H1_H1 ;  /* 0x3000000aff0a7230 */ /* 0x000fe20000004100 */
[----:B------:R-:W-:Y:S01]  /*b530*/  FSETP.GTU.FTZ.AND P2, PT, R9, 20, PT ;  /* 0x41a000000900780b */ /* 0x000fe20003f5c000 */
[----:B------:R-:W-:Y:S01]  /*b540*/  FADD.FTZ R18, R0, UR5 ;  /* 0x0000000500127e21 */ /* 0x000fe20008010000 */
[----:B------:R-:W-:Y:S02]  /*b550*/  @!P4 FMUL.FTZ R0, R14, -1.4426950216293334961 ;  /* 0xbfb8aa3b0e00c820 */ /* 0x000fe40000410000 */
[----:B------:R-:W-:Y:S01]  /*b560*/  FADD.FTZ R10, R10, UR5 ;  /* 0x000000050a0a7e21 */ /* 0x000fe20008010000 */
[----:B--2---:R-:W-:Y:S01]  /*b570*/  @!P5 FMUL.FTZ R40, R40, R17 ;  /* 0x000000112828d220 */ /* 0x004fe20000410000 */
[----:B------:R-:W-:Y:S01]  /*b580*/  F2FP.F16.F32.PACK_AB R17, R23, R24 ;  /* 0x000000181711723e */ /* 0x000fe200000000ff */
[----:B------:R-:W0:Y:S01]  /*b590*/  @!P0 MUFU.EX2 R13, R13 ;  /* 0x0000000d000d8308 */ /* 0x000e220000000800 */
[----:B------:R-:W-:-:S02]  /*b5a0*/  FSETP.GTU.FTZ.AND P5, PT, R18, 20, PT ;  /* 0x41a000001200780b */ /* 0x000fc40003fbc000 */
[----:B------:R-:W-:Y:S02]  /*b5b0*/  FSETP.GTU.FTZ.AND P3, PT, R10, 20, PT ;  /* 0x41a000000a00780b */ /* 0x000fe40003f7c000 */
[----:B------:R-:W-:Y:S01]  /*b5c0*/  F2FP.F16.F32.PACK_AB R16, R25, R26 ;  /* 0x0000001a1910723e */ /* 0x000fe200000000ff */
[----:B---3--:R-:W-:Y:S01]  /*b5d0*/  @!P1 FMUL.FTZ R43, R43, R12 ;  /* 0x0000000c2b2b9220 */ /* 0x008fe20000410000 */
[----:B------:R-:W-:Y:S01]  /*b5e0*/  FSETP.GTU.FTZ.AND P1, PT, R11, 20, PT ;  /* 0x41a000000b00780b */ /* 0x000fe20003f3c000 */
[----:B------:R-:W-:Y:S01]  /*b5f0*/  @!P2 FMUL.FTZ R9, R9, -1.4426950216293334961 ;  /* 0xbfb8aa3b0909a820 */ /* 0x000fe20000410000 */
[----:B------:R-:W1:Y:S05]  /*b600*/  @!P4 MUFU.EX2 R0, R0 ;  /* 0x000000000000c308 */ /* 0x000e6a0000000800 */
[----:B------:R-:W-:Y:S01]  /*b610*/  @!P5 FMUL.FTZ R7, R18, -1.4426950216293334961 ;  /* 0xbfb8aa3b1207d820 */ /* 0x000fe20000410000 */
[----:B------:R-:W-:Y:S01]  /*b620*/  F2FP.F16.F32.PACK_AB R18, R21, R22 ;  /* 0x000000161512723e */ /* 0x000fe200000000ff */
[----:B------:R-:W-:Y:S01]  /*b630*/  @!P3 FMUL.FTZ R8, R10, -1.4426950216293334961 ;  /* 0xbfb8aa3b0a08b820 */ /* 0x000fe20000410000 */
[----:B------:R2:W3:Y:S01]  /*b640*/  @!P2 MUFU.EX2 R14, R9 ;  /* 0x00000009000ea308 */ /* 0x0004e20000000800 */
[----:B------:R-:W-:Y:S01]  /*b650*/  F2FP.F16.F32.PACK_AB R10, R29, R30 ;  /* 0x0000001e1d0a723e */ /* 0x000fe200000000ff */
[----:B0-----:R-:W-:Y:S01]  /*b660*/  @!P0 FADD.FTZ R13, R13, 1 ;  /* 0x3f8000000d0d8421 */ /* 0x001fe20000010000 */
[----:B------:R-:W-:Y:S01]  /*b670*/  @!P1 FMUL.FTZ R15, R11, -1.4426950216293334961 ;  /* 0xbfb8aa3b0b0f9820 */ /* 0x000fe20000410000 */
[----:B------:R-:W-:Y:S01]  /*b680*/  F2FP.F16.F32.PACK_AB R11, R27, R28 ;  /* 0x0000001c1b0b723e */ /* 0x000fe200000000ff */
[----:B------:R-:W-:Y:S03]  /*b690*/  STS.128 [R51+0x10], R16 ;  /* 0x0000101033007388 */ /* 0x000fe60000000c00 */
[----:B------:R0:W4:Y:S01]  /*b6a0*/  @!P3 MUFU.EX2 R12, R8 ;  /* 0x00000008000cb308 */ /* 0x0001220000000800 */
[----:B--2---:R-:W-:Y:S01]  /*b6b0*/  F2FP.F16.F32.PACK_AB R9, R31, R32 ;  /* 0x000000201f09723e */ /* 0x004fe200000000ff */
[----:B-1----:R-:W-:-:S06]  /*b6c0*/  @!P4 FADD.FTZ R0, R0, 1 ;  /* 0x3f8000000000c421 */ /* 0x002fcc0000010000 */
[----:B------:R-:W1:Y:S01]  /*b6d0*/  @!P1 MUFU.EX2 R15, R15 ;  /* 0x0000000f000f9308 */ /* 0x000e620000000800 */
[----:B0-----:R-:W-:Y:S01]  /*b6e0*/  F2FP.F16.F32.PACK_AB R8, R33, R34 ;  /* 0x000000222108723e */ /* 0x001fe200000000ff */
[----:B---3--:R-:W-:Y:S01]  /*b6f0*/  @!P2 FADD.FTZ R14, R14, 1 ;  /* 0x3f8000000e0ea421 */ /* 0x008fe20000010000 */
[----:B------:R-:W0:Y:S03]  /*b700*/  LDC.64 R32, c[0x0][0x3a8] ;  /* 0x0000ea00ff207b82 */ /* 0x000e260000000a00 */
[----:B------:R2:W-:Y:S01]  /*b710*/  STS.128 [R51], R8 ;  /* 0x0000000833007388 */ /* 0x0005e20000000c00 */
[----:B------:R-:W-:-:S03]  /*b720*/  NOP ;  /* 0x0000000000007918 */ /* 0x000fc60000000000 */
[----:B------:R-:W3:Y:S01]  /*b730*/  LDS.128 R20, [R99] ;  /* 0x0000000063147984 */ /* 0x000ee20000000c00 */
[----:B------:R-:W5:Y:S01]  /*b740*/  @!P6 MUFU.EX2 R6, R6 ;  /* 0x000000060006e308 */ /* 0x000f620000000800 */
[----:B----4-:R-:W-:Y:S02]  /*b750*/  @!P3 FADD.FTZ R12, R12, 1 ;  /* 0x3f8000000c0cb421 */ /* 0x010fe40000010000 */
[----:B------:R-:W4:Y:S01]  /*b760*/  LDS.128 R24, [R99+0x200] ;  /* 0x0002000063187984 */ /* 0x000f220000000c00 */
[----:B-1----:R-:W-:-:S04]  /*b770*/  @!P1 FADD.FTZ R15, R15, 1 ;  /* 0x3f8000000f0f9421 */ /* 0x002fc80000010000 */
[----:B------:R-:W1:Y:S01]  /*b780*/  @!P5 MUFU.EX2 R7, R7 ;  /* 0x000000070007d308 */ /* 0x000e620000000800 */
[----:B--2---:R-:W-:Y:S02]  /*b790*/  F2FP.F16.F32.PACK_AB R8, R36, R35 ;  /* 0x000000232408723e */ /* 0x004fe400000000ff */
[----:B------:R-:W-:Y:S02]  /*b7a0*/  F2FP.F16.F32.PACK_AB R11, R42, R41 ;  /* 0x000000292a0b723e */ /* 0x000fe400000000ff */
[----:B------:R-:W-:Y:S01]  /*b7b0*/  F2FP.F16.F32.PACK_AB R10, R40, R39 ;  /* 0x00000027280a723e */ /* 0x000fe200000000ff */
[----:B0-----:R-:W-:Y:S01]  /*b7c0*/  IMAD.WIDE.U32 R2, R32, UR14, R2 ;  /* 0x0000000e20027c25 */ /* 0x001fe2000f8e0002 */
[----:B------:R-:W-:Y:S01]  /*b7d0*/  F2FP.F16.F32.PACK_AB R9, R38, R37 ;  /* 0x000000252609723e */ /* 0x000fe200000000ff */
[----:B------:R-:W0:Y:S02]  /*b7e0*/  @!P0 MUFU.RCP R13, R13 ;  /* 0x0000000d000d8308 */ /* 0x000e240000001000 */
[----:B-----5:R-:W-:-:S06]  /*b7f0*/  @!P6 FADD.FTZ R6, R6, 1 ;  /* 0x3f8000000606e421 */ /* 0x020fcc0000010000 */
[----:B------:R-:W2:Y:S01]  /*b800*/  @!P4 MUFU.RCP R0, R0 ;  /* 0x000000000000c308 */ /* 0x000ea20000001000 */
[----:B-1----:R-:W-:-:S07]  /*b810*/  @!P5 FADD.FTZ R7, R7, 1 ;  /* 0x3f8000000707d421 */ /* 0x002fce0000010000 */
[----:B------:R1:W5:Y:S01]  /*b820*/  @!P6 MUFU.RCP R29, R6 ;  /* 0x00000006001de308 */ /* 0x0003620000001000 */
[----:B0-----:R-:W-:Y:S01]  /*b830*/  @!P0 FMUL.FTZ R44, R44, R13 ;  /* 0x0000000d2c2c8220 */ /* 0x001fe20000410000 */
[----:B---3--:R-:W-:Y:S06]  /*b840*/  STG.E.128 desc[UR12][R4.64], R20 ;  /* 0x0000001404007986 */ /* 0x008fec000c101d0c */
[----:B------:R0:W3:Y:S01]  /*b850*/  @!P5 MUFU.RCP R28, R7 ;  /* 0x00000007001cd308 */ /* 0x0000e20000001000 */
[----:B--2---:R-:W-:Y:S01]  /*b860*/  @!P4 FMUL.FTZ R45, R45, R0 ;  /* 0x000000002d2dc220 */ /* 0x004fe20000410000 */
[----:B-1----:R-:W-:Y:S01]  /*b870*/  IMAD R6, R32, UR15, RZ ;  /* 0x0000000f20067c24 */ /* 0x002fe2000f8e02ff */
[----:B----4-:R1:W-:Y:S01]  /*b880*/  STG.E.128 desc[UR12][R4.64+0x200], R24 ;  /* 0x0002001804007986 */ /* 0x0103e2000c101d0c */
[----:B------:R-:W-:Y:S01]  /*b890*/  BAR.SYNC.DEFER_BLOCKING 0x0 ;  /* 0x0000000000007b1d */ /* 0x000fe20000010000 */
[----:B-----5:R-:W-:Y:S01]  /*b8a0*/  @!P6 FMUL.FTZ R46, R46, R29 ;  /* 0x0000001d2e2ee220 */ /* 0x020fe20000410000 */
[----:B0-----:R-:W-:-:S04]  /*b8b0*/  FADD.FTZ R7, R35, R112 ;  /* 0x0000007023077221 */ /* 0x001fc80000010000 */
[----:B------:R0:W2:Y:S01]  /*b8c0*/  @!P3 MUFU.RCP R31, R12 ;  /* 0x0000000c001fb308 */ /* 0x0000a20000001000 */
[----:B------:R-:W-:Y:S01]  /*b8d0*/  F2FP.F16.F32.PACK_AB R13, R46, R45 ;  /* 0x0000002d2e0d723e */ /* 0x000fe200000000ff */
[----:B------:R-:W4:Y:S01]  /*b8e0*/  LDC.64 R34, c[0x0][0x3f0] ;  /* 0x0000fc00ff227b82 */ /* 0x000f220000000a00 */
[----:B------:R-:W-:Y:S01]  /*b8f0*/  FADD.FTZ R0, R7, R36 ;  /* 0x0000002407007221 */ /* 0x000fe20000010000 */
[----:B---3--:R-:W-:Y:S01]  /*b900*/  @!P5 FMUL.FTZ R47, R47, R28 ;  /* 0x0000001c2f2fd220 */ /* 0x008fe20000410000 */
[----:B------:R-:W-:Y:S02]  /*b910*/  IMAD R7, R33, UR14, R6 ;  /* 0x0000000e21077c24 */ /* 0x000fe4000f8e0206 */
[----:B------:R-:W-:Y:S01]  /*b920*/  FADD.FTZ R37, R0, R37 ;  /* 0x0000002500257221 */ /* 0x000fe20000010000 */
[----:B------:R-:W3:Y:S01]  /*b930*/  @!P2 MUFU.RCP R14, R14 ;  /* 0x0000000e000ea308 */ /* 0x000ee20000001000 */
[----:B0-----:R-:W-:Y:S01]  /*b940*/  F2FP.F16.F32.PACK_AB R12, R44, R43 ;  /* 0x0000002b2c0c723e */ /* 0x001fe200000000ff */
[----:B------:R-:W-:-:S02]  /*b950*/  IMAD R0, R114, UR8, RZ ;  /* 0x0000000872007c24 */ /* 0x000fc4000f8e02ff */
[----:B------:R-:W-:Y:S01]  /*b960*/  FADD.FTZ R38, R37, R38 ;  /* 0x0000002625267221 */ /* 0x000fe20000010000 */
[----:B------:R-:W-:Y:S01]  /*b970*/  IADD3 R3, R3, R7, RZ ;  /* 0x0000000703037210 */ /* 0x000fe20007ffe0ff */
[----:B-1----:R-:W-:Y:S02]  /*b980*/  IMAD R5, R115, UR9, R0 ;  /* 0x0000000973057c24 */ /* 0x002fe4000f8e0200 */
[----:B------:R-:W-:Y:S01]  /*b990*/  FADD.FTZ R39, R38, R39 ;  /* 0x0000002726277221 */ /* 0x000fe20000010000 */
[----:B------:R-:W0:Y:S01]  /*b9a0*/  @!P1 MUFU.RCP R15, R15 ;  /* 0x0000000f000f9308 */ /* 0x000e220000001000 */
[----:B--2---:R-:W-:Y:S01]  /*b9b0*/  @!P3 FMUL.FTZ R48, R48, R31 ;  /* 0x0000001f3030b220 */ /* 0x004fe20000410000 */
[----:B------:R-:W-:Y:S01]  /*b9c0*/  STS.128 [R51], R8 ;  /* 0x0000000833007388 */ /* 0x000fe20000000c00 */
[----:B------:R-:W-:Y:S01]  /*b9d0*/  FADD.FTZ R40, R39, R40 ;  /* 0x0000002827287221 */ /* 0x000fe20000010000 */
[----:B------:R-:W-:Y:S01]  /*b9e0*/  IMAD.WIDE.U32 R2, R115, UR8, R2 ;  /* 0x0000000873027c25 */ /* 0x000fe2000f8e0002 */
[----:B------:R-:W-:-:S03]  /*b9f0*/  UIADD3 UR8, UP0, UR6, -0x1000, URZ ;  /* 0xfffff00006087890 */ /* 0x000fc6000ff1e03f */
[----:B------:R-:W-:Y:S01]  /*ba00*/  FADD.FTZ R41, R40, R41 ;  /* 0x0000002928297221 */ /* 0x000fe20000010000 */
[----:B---3--:R-:W-:Y:S01]  /*ba10*/  @!P2 FMUL.FTZ R49, R49, R14 ;  /* 0x0000000e3131a220 */ /* 0x008fe20000410000 */
[----:B------:R-:W-:Y:S02]  /*ba20*/  F2FP.F16.F32.PACK_AB R14, R48, R47 ;  /* 0x0000002f300e723e */ /* 0x000fe400000000ff */
[----:B------:R-:W-:Y:S01]  /*ba30*/  FADD.FTZ R42, R41, R42 ;  /* 0x0000002a292a7221 */ /* 0x000fe20000010000 */
[----:B------:R-:W-:Y:S01]  /*ba40*/  IADD3 R0, R3, R5, RZ ;  /* 0x0000000503007210 */ /* 0x000fe20007ffe0ff */
[----:B------:R-:W-:Y:S01]  /*ba50*/  UIADD3.X UR9, UR7, -0x1, URZ, UP0, !UPT ;  /* 0xffffffff07097890 */ /* 0x000fe200087fe43f */
[----:B----4-:R-:W-:Y:S01]  /*ba60*/  LEA R4, P0, R2, R34, 0x1 ;  /* 0x0000002202047211 */ /* 0x010fe200078008ff */
[----:B------:R-:W-:Y:S01]  /*ba70*/  FADD.FTZ R43, R42, R43 ;  /* 0x0000002b2a2b7221 */ /* 0x000fe20000010000 */
[----:B0-----:R-:W-:Y:S02]  /*ba80*/  @!P1 FMUL.FTZ R50, R50, R15 ;  /* 0x0000000f32329220 */ /* 0x001fe40000410000 */
[----:B------:R-:W-:Y:S01]  /*ba90*/  LEA.HI.X R5, R2, R35, R0, 0x1, P0 ;  /* 0x0000002302057211 */ /* 0x000fe200000f0c00 */
[----:B------:R-:W-:Y:S01]  /*baa0*/  FADD.FTZ R44, R43, R44 ;  /* 0x0000002c2b2c7221 */ /* 0x000fe20000010000 */
[----:B------:R-:W-:-:S02]  /*bab0*/  ISETP.GT.AND P0, PT, R103, 0x1, PT ;  /* 0x000000016700780c */ /* 0x000fc40003f04270 */
[----:B------:R-:W-:Y:S01]  /*bac0*/  F2FP.F16.F32.PACK_AB R15, R50, R49 ;  /* 0x00000031320f723e */ /* 0x000fe200000000ff */
[----:B------:R-:W-:-:S04]  /*bad0*/  IMAD.WIDE R2, R57, 0x10, R4 ;  /* 0x0000001039027825 */ /* 0x000fc800078e0204 */
[----:B------:R-:W-:Y:S01]  /*bae0*/  FADD.FTZ R45, R44, R45 ;  /* 0x0000002d2c2d7221 */ /* 0x000fe20000010000 */
[----:B------:R-:W-:Y:S01]  /*baf0*/  MOV R103, R56 ;  /* 0x0000003800677202 */ /* 0x000fe20000000f00 */
[----:B------:R-:W-:Y:S01]  /*bb00*/  STS.128 [R51+0x10], R12 ;  /* 0x0000100c33007388 */ /* 0x000fe20000000c00 */
[----:B------:R-:W-:-:S03]  /*bb10*/  NOP ;  /* 0x0000000000007918 */ /* 0x000fc60000000000 */
[----:B------:R-:W0:Y:S01]  /*bb20*/  LDS.128 R16, [R99] ;  /* 0x0000000063107984 */ /* 0x000e220000000c00 */
[----:B------:R-:W-:-:S03]  /*bb30*/  FADD.FTZ R46, R45, R46 ;  /* 0x0000002e2d2e7221 */ /* 0x000fc60000010000 */
[----:B------:R-:W1:Y:S01]  /*bb40*/  LDS.128 R28, [R99+0x200] ;  /* 0x00020000631c7984 */ /* 0x000e620000000c00 */
[----:B------:R-:W-:-:S04]  /*bb50*/  FADD.FTZ R47, R46, R47 ;  /* 0x0000002f2e2f7221 */ /* 0x000fc80000010000 */
[----:B------:R-:W-:-:S04]  /*bb60*/  FADD.FTZ R48, R47, R48 ;  /* 0x000000302f307221 */ /* 0x000fc80000010000 */
[----:B------:R-:W-:-:S04]  /*bb70*/  FADD.FTZ R49, R48, R49 ;  /* 0x0000003130317221 */ /* 0x000fc80000010000 */
[----:B------:R-:W-:Y:S01]  /*bb80*/  FADD.FTZ R112, R49, R50 ;  /* 0x0000003231707221 */ /* 0x000fe20000010000 */
[----:B0-----:R0:W-:Y:S04]  /*bb90*/  STG.E.128 desc[UR12][R2.64], R16 ;  /* 0x0000001002007986 */ /* 0x0011e8000c101d0c */
[----:B-1----:R0:W-:Y:S01]  /*bba0*/  STG.E.128 desc[UR12][R2.64+0x200], R28 ;  /* 0x0002001c02007986 */ /* 0x0021e2000c101d0c */
[----:B------:R-:W-:Y:S05]  /*bbb0*/  @P0 BRA `(.L_x_3655) ;  /* 0xffffff4800d80947 */ /* 0x000fea000383ffff */
.L_x_3589:
        /* <DEDUP_REMOVED lines=38> */
.L_x_3657:
[----:B------:R-:W-:Y:S05]  /*be20*/  BSYNC B0 ;  /* 0x0000000000007941 */ /* 0x000fea0003800000 */
.L_x_3656:
        /* <DEDUP_REMOVED lines=41> */
.L_x_3659:
[----:B------:R-:W2:Y:S02]  /*c0c0*/  S2R R21, SR_TID.X ;  /* 0x0000000000157919 */ /* 0x000ea40000002100 */
.L_x_3660:
[----:B------:R-:W-:Y:S05]  /*c0d0*/  BSYNC B0 ;  /* 0x0000000000007941 */ /* 0x000fea0003800000 */
.L_x_3658:
        /* <DEDUP_REMOVED lines=43> */
.L_x_3662:
        /* <DEDUP_REMOVED lines=64> */
.L_x_3661:
[----:B------:R-:W-:Y:S05]  /*c790*/  EXIT ;  /* 0x000000000000794d */ /* 0x000fea0003800000 */
.L_x_3627:
[----:B------:R-:W-:Y:S01]  /*c7a0*/  HFMA2.MMA R226, -RZ, RZ, 0, 5.9604644775390625e-08 ;  /* 0x00000001ffe27435 */ /* 0x000fe200000001ff */
[----:B------:R-:W-:Y:S02]  /*c7b0*/  MOV R214, R210 ;  /* 0x000000d200d67202 */ /* 0x000fe40000000f00 */
[----:B------:R-:W-:Y:S02]  /*c7c0*/  MOV R229, RZ ;  /* 0x000000ff00e57202 */ /* 0x000fe40000000f00 */
[----:B------:R-:W-:-:S07]  /*c7d0*/  MOV R83, 0xffffffff ;  /* 0xffffffff00537802 */ /* 0x000fce0000000f00 */
[----:B-1---5:R-:W-:Y:S05]  /*c7e0*/  WARPSYNC.COLLECTIVE R83, `(.L_x_3663) ;  /* 0x0000000053087348 */ /* 0x022fea0003c00000 */
[----:B------:R0:W2:Y:S02]  /*c7f0*/  SHFL.UP P3, R217, R214, R226, R229 ;  /* 0x040000e2d6d97389 */ /* 0x0000a400000600e5 */
[----:B012--5:R-:W-:Y:S01]  /*c800*/  ENDCOLLECTIVE ;  /* 0x000000000000791b */ /* 0x027fe20003800000 */
.L_x_3663:
[----:B------:R-:W-:Y:S02]  /*c810*/  MOV R214, R216 ;  /* 0x000000d800d67202 */ /* 0x000fe40000000f00 */
[----:B------:R-:W-:-:S07]  /*c820*/  MOV R81, R217 ;  /* 0x000000d900517202 */ /* 0x000fce0000000f00 */
[----:B------:R-:W-:Y:S05]  /*c830*/  WARPSYNC.COLLECTIVE R83, `(.L_x_3664) ;  /* 0x0000000053087348 */ /* 0x000fea0003c00000 */
[----:B------:R0:W1:Y:S02]  /*c840*/  SHFL.UP P3, R217, R214, R226, R229 ;  /* 0x040000e2d6d97389 */ /* 0x00006400000600e5 */
[----:B01----:R-:W-:Y:S01]  /*c850*/  ENDCOLLECTIVE ;  /* 0x000000000000791b */ /* 0x003fe20003800000 */
.L_x_3664:
[----:B------:R-:W-:Y:S02]  /*c860*/  MOV R214, R212 ;  /* 0x000000d400d67202 */ /* 0x000fe40000000f00 */
[----:B------:R-:W-:-:S07]  /*c870*/  MOV R213, R217 ;  /* 0x000000d900d57202 */ /* 0x000fce0000000f00 */
[----:B------:R-:W-:Y:S05]  /*c880*/  WARPSYNC.COLLECTIVE R83, `(.L_x_3665) ;  /* 0x0000000053087348 */ /* 0x000fea0003c00000 */
[----:B------:R0:W1:Y:S02]  /*c890*/  SHFL.UP P3, R217, R214, R226, R229 ;  /* 0x040000e2d6d97389 */ /* 0x00006400000600e5 */
[----:B01----:R-:W-:Y:S01]  /*c8a0*/  ENDCOLLECTIVE ;  /* 0x000000000000791b */ /* 0x003fe20003800000 */
.L_x_3665:
[----:B------:R-:W-:Y:S02]  /*c8b0*/  MOV R214, R211 ;  /* 0x000000d300d67202 */ /* 0x000fe40000000f00 */
[----:B------:R-:W-:-:S07]  /*c8c0*/  MOV R215, R217 ;  /* 0x000000d900d77202 */ /* 0x000fce0000000f00 */
[----:B------:R-:W-:Y:S05]  /*c8d0*/  WARPSYNC.COLLECTIVE R83, `(.L_x_3666) ;  /* 0x0000000053087348 */ /* 0x000fea0003c00000 */
[----:B------:R0:W1:Y:S02]  /*c8e0*/  SHFL.UP P3, R217, R214, R226, R229 ;  /* 0x040000e2d6d97389 */ /* 0x00006400000600e5 */
[----:B01----:R-:W-:Y:S01]  /*c8f0*/  ENDCOLLECTIVE ;  /* 0x000000000000791b */ /* 0x003fe20003800000 */
.L_x_3666:
        /* <DEDUP_REMOVED lines=17> */
.L_x_3667:
[----:B------:R-:W-:Y:S02]  /*ca10*/  MOV R214, R216 ;  /* 0x000000d800d67202 */ /* 0x000fe40000000f00 */
[----:B------:R-:W-:-:S07]  /*ca20*/  MOV R81, R217 ;  /* 0x000000d900517202 */ /* 0x000fce0000000f00 */
[----:B------:R-:W-:Y:S05]  /*ca30*/  WARPSYNC.COLLECTIVE R83, `(.L_x_3668) ;  /* 0x0000000053087348 */ /* 0x000fea0003c00000 */
[----:B------:R0:W1:Y:S02]  /*ca40*/  SHFL.UP P3, R217, R214, R226, R229 ;  /* 0x040000e2d6d97389 */ /* 0x00006400000600e5 */
[----:B01----:R-:W-:Y:S01]  /*ca50*/  ENDCOLLECTIVE ;  /* 0x000000000000791b */ /* 0x003fe20003800000 */
.L_x_3668:
[----:B------:R-:W-:Y:S02]  /*ca60*/  MOV R214, R212 ;  /* 0x000000d400d67202 */ /* 0x000fe40000000f00 */
[----:B------:R-:W-:-:S07]  /*ca70*/  MOV R213, R217 ;  /* 0x000000d900d57202 */ /* 0x000fce0000000f00 */
[----:B------:R-:W-:Y:S05]  /*ca80*/  WARPSYNC.COLLECTIVE R83, `(.L_x_3669) ;  /* 0x0000000053087348 */ /* 0x000fea0003c00000 */
[----:B------:R0:W1:Y:S02]  /*ca90*/  SHFL.UP P3, R217, R214, R226, R229 ;  /* 0x040000e2d6d97389 */ /* 0x00006400000600e5 */
[----:B01----:R-:W-:Y:S01]  /*caa0*/  ENDCOLLECTIVE ;  /* 0x000000000000791b */ /* 0x003fe20003800000 */
.L_x_3669:
[----:B------:R-:W-:Y:S02]  /*cab0*/  MOV R214, R211 ;  /* 0x000000d300d67202 */ /* 0x000fe40000000f00 */
[----:B------:R-:W-:-:S07]  /*cac0*/  MOV R215, R217 ;  /* 0x000000d900d77202 */ /* 0x000fce0000000f00 */
[----:B------:R-:W-:Y:S05]  /*cad0*/  WARPSYNC.COLLECTIVE R83, `(.L_x_3670) ;  /* 0x0000000053087348 */ /* 0x000fea0003c00000 */
[----:B------:R0:W1:Y:S02]  /*cae0*/  SHFL.UP P3, R217, R214, R226, R229 ;  /* 0x040000e2d6d97389 */ /* 0x00006400000600e5 */
[----:B01----:R-:W-:Y:S01]  /*caf0*/  ENDCOLLECTIVE ;  /* 0x000000000000791b */ /* 0x003fe20003800000 */
.L_x_3670:
        /* <DEDUP_REMOVED lines=17> */
.L_x_3671:
[----:B------:R-:W-:Y:S02]  /*cc10*/  MOV R214, R216 ;  /* 0x000000d800d67202 */ /* 0x000fe40000000f00 */
[----:B------:R-:W-:-:S07]  /*cc20*/  MOV R81, R217 ;  /* 0x000000d900517202 */ /* 0x000fce0000000f00 */
[----:B------:R-:W-:Y:S05]  /*cc30*/  WARPSYNC.COLLECTIVE R83, `(.L_x_3672) ;  /* 0x0000000053087348 */ /* 0x000fea0003c00000 */
[----:B------:R0:W1:Y:S02]  /*cc40*/  SHFL.UP P3, R217, R214, R226, R229 ;  /* 0x040000e2d6d97389 */ /* 0x00006400000600e5 */
[----:B01----:R-:W-:Y:S01]  /*cc50*/  ENDCOLLECTIVE ;  /* 0x000000000000791b */ /* 0x003fe20003800000 */
.L_x_3672:
[----:B------:R-:W-:Y:S02]  /*cc60*/  MOV R214, R212 ;  /* 0x000000d400d67202 */ /* 0x000fe40000000f00 */
[----:B------:R-:W-:-:S07]  /*cc70*/  MOV R213, R217 ;  /* 0x000000d900d57202 */ /* 0x000fce0000000f00 */
[----:B------:R-:W-:Y:S05]  /*cc80*/  WARPSYNC.COLLECTIVE R83, `(.L_x_3673) ;  /* 0x0000000053087348 */ /* 0x000fea0003c00000 */
[----:B------:R0:W1:Y:S02]  /*cc90*/  SHFL.UP P3, R217, R214, R226, R229 ;  /* 0x040000e2d6d97389 */ /* 0x00006400000600e5 */
[----:B01----:R-:W-:Y:S01]  /*cca0*/  ENDCOLLECTIVE ;  /* 0x000000000000791b */ /* 0x003fe20003800000 */
.L_x_3673:
[----:B------:R-:W-:Y:S02]  /*ccb0*/  MOV R214, R211 ;  /* 0x000000d300d67202 */ /* 0x000fe40000000f00 */
[----:B------:R-:W-:-:S07]  /*ccc0*/  MOV R215, R217 ;  /* 0x000000d900d77202 */ /* 0x000fce0000000f00 */
[----:B------:R-:W-:Y:S05]  /*ccd0*/  WARPSYNC.COLLECTIVE R83, `(.L_x_3674) ;  /* 0x0000000053087348 */ /* 0x000fea0003c00000 */
[----:B------:R0:W1:Y:S02]  /*cce0*/  SHFL.UP P3, R217, R214, R226, R229 ;  /* 0x040000e2d6d97389 */ /* 0x00006400000600e5 */
[----:B01----:R-:W-:Y:S01]  /*ccf0*/  ENDCOLLECTIVE ;  /* 0x000000000000791b */ /* 0x003fe20003800000 */
.L_x_3674:
        /* <DEDUP_REMOVED lines=17> */
.L_x_3675:
[----:B------:R-:W-:Y:S02]  /*ce10*/  MOV R214, R216 ;  /* 0x000000d800d67202 */ /* 0x000fe40000000f00 */
[----:B------:R-:W-:-:S07]  /*ce20*/  MOV R81, R217 ;  /* 0x000000d900517202 */ /* 0x000fce0000000f00 */
[----:B------:R-:W-:Y:S05]  /*ce30*/  WARPSYNC.COLLECTIVE R83, `(.L_x_3676) ;  /* 0x0000000053087348 */ /* 0x000fea0003c00000 */
[----:B------:R0:W1:Y:S02]  /*ce40*/  SHFL.UP P3, R217, R214, R226, R229 ;  /* 0x040000e2d6d97389 */ /* 0x00006400000600e5 */
[----:B01----:R-:W-:Y:S01]  /*ce50*/  ENDCOLLECTIVE ;  /* 0x000000000000791b */ /* 0x003fe20003800000 */
.L_x_3676:
[----:B------:R-:W-:Y:S02]  /*ce60*/  MOV R214, R212 ;  /* 0x000000d400d67202 */ /* 0x000fe40000000f00 */
[----:B------:R-:W-:-:S07]  /*ce70*/  MOV R213, R217 ;  /* 0x000000d900d57202 */ /* 0x000fce0000000f00 */
[----:B------:R-:W-:Y:S05]  /*ce80*/  WARPSYNC.COLLECTIVE R83, `(.L_x_3677) ;  /* 0x0000000053087348 */ /* 0x000fea0003c00000 */
[----:B------:R0:W1:Y:S02]  /*ce90*/  SHFL.UP P3, R217, R214, R226, R229 ;  /* 0x040000e2d6d97389 */ /* 0x00006400000600e5 */
[----:B01----:R-:W-:Y:S01]  /*cea0*/  ENDCOLLECTIVE ;  /* 0x000000000000791b */ /* 0x003fe20003800000 */
.L_x_3677:
[----:B------:R-:W-:Y:S02]  /*ceb0*/  MOV R214, R211 ;  /* 0x000000d300d67202 */ /* 0x000fe40000000f00 */
[----:B------:R-:W-:-:S07]  /*cec0*/  MOV R215, R217 ;  /* 0x000000d900d77202 */ /* 0x000fce0000000f00 */
[----:B------:R-:W-:Y:S05]  /*ced0*/  WARPSYNC.COLLECTIVE R83, `(.L_x_3678) ;  /* 0x0000000053087348 */ /* 0x000fea0003c00000 */
[----:B------:R0:W1:Y:S02]  /*cee0*/  SHFL.UP P3, R217, R214, R226, R229 ;  /* 0x040000e2d6d97389 */ /* 0x00006400000600e5 */
[----:B01----:R-:W-:Y:S01]  /*cef0*/  ENDCOLLECTIVE ;  /* 0x000000000000791b */ /* 0x003fe20003800000 */
.L_x_3678:
        /* <DEDUP_REMOVED lines=17> */
.L_x_3679:
[----:B------:R-:W-:Y:S02]  /*d010*/  MOV R214, R80 ;  /* 0x0000005000d67202 */ /* 0x000fe40000000f00 */
[----:B------:R-:W-:-:S07]  /*d020*/  MOV R81, R217 ;  /* 0x000000d900517202 */ /* 0x000fce0000000f00 */
[----:B------:R-:W-:Y:S05]  /*d030*/  WARPSYNC.COLLECTIVE R83, `(.L_x_3680) ;  /* 0x0000000053087348 */ /* 0x000fea0003c00000 */
[----:B------:R0:W1:Y:S02]  /*d040*/  SHFL.UP P3, R217, R214, R226, R229 ;  /* 0x040000e2d6d97389 */ /* 0x00006400000600e5 */
[----:B01----:R-:W-:Y:S01]  /*d050*/  ENDCOLLECTIVE ;  /* 0x000000000000791b */ /* 0x003fe20003800000 */
.L_x_3680:
[----:B------:R-:W-:Y:S02]  /*d060*/  MOV R214, R212 ;  /* 0x000000d400d67202 */ /* 0x000fe40000000f00 */
[----:B------:R-:W-:-:S07]  /*d070*/  MOV R213, R217 ;  /* 0x000000d900d57202 */ /* 0x000fce0000000f00 */
[----:B------:R-:W-:Y:S05]  /*d080*/  WARPSYNC.COLLECTIVE R83, `(.L_x_3681) ;  /* 0x0000000053087348 */ /* 0x000fea0003c00000 */
[----:B------:R0:W1:Y:S02]  /*d090*/  SHFL.UP P3, R217, R214, R226, R229 ;  /* 0x040000e2d6d97389 */ /* 0x00006400000600e5 */
[----:B01----:R-:W-:Y:S01]  /*d0a0*/  ENDCOLLECTIVE ;  /* 0x000000000000791b */ /* 0x003fe20003800000 */
.L_x_3681:
[----:B------:R-:W-:Y:S02]  /*d0b0*/  MOV R214, R211 ;  /* 0x000000d300d67202 */ /* 0x000fe40000000f00 */
[----:B------:R-:W-:-:S07]  /*d0c0*/  MOV R215, R217 ;  /* 0x000000d900d77202 */ /* 0x000fce0000000f00 */
[----:B------:R-:W-:Y:S05]  /*d0d0*/  WARPSYNC.COLLECTIVE R83, `(.L_x_3682) ;  /* 0x0000000053087348 */ /* 0x000fea0003c00000 */
[----:B------:R0:W1:Y:S02]  /*d0e0*/  SHFL.UP P3, R217, R214, R226, R229 ;  /* 0x040000e2d6d97389 */ /* 0x00006400000600e5 */
[----:B01----:R-:W-:Y:S01]  /*d0f0*/  ENDCOLLECTIVE ;  /* 0x000000000000791b */ /* 0x003fe20003800000 */
.L_x_3682:
[----:B------:R-:W-:Y:S05]  /*d100*/  BRA `(.L_x_3683) ;  /* 0xffffff9800987947 */ /* 0x000fea000383ffff */
.L_x_3628:
        /* <DEDUP_REMOVED lines=8> */
.L_x_3685:
[----:B------:R-:W-:Y:S05]  /*d190*/  BSYNC B0 ;  /* 0x0000000000007941 */ /* 0x000fea0003800000 */
.L_x_3684:
[----:B------:R-:W-:Y:S05]  /*d1a0*/  BRA `(.L_x_3686) ;  /* 0xffffff9800a87947 */ /* 0x000fea000383ffff */
.L_x_3629:
        /* <DEDUP_REMOVED lines=8> */
.L_x_3688:
[----:B------:R-:W-:Y:S05]  /*d230*/  BSYNC B0 ;  /* 0x0000000000007941 */ /* 0x000fea0003800000 */
.L_x_3687:
[----:B------:R-:W-:Y:S05]  /*d240*/  BRA `(.L_x_3689) ;  /* 0xffffff9800887947 */ /* 0x000fea000383ffff */
.L_x_3630:
        /* <DEDUP_REMOVED lines=8> */
.L_x_3691:
[----:B------:R-:W-:Y:S05]  /*d2d0*/  BSYNC B0 ;  /* 0x0000000000007941 */ /* 0x000fea0003800000 */
.L_x_3690:
[----:B------:R-:W-:Y:S05]  /*d2e0*/  BRA `(.L_x_3692) ;  /* 0xffffff9800687947 */ /* 0x000fea000383ffff */
.L_x_3631:
        /* <DEDUP_REMOVED lines=8> */
.L_x_3694:
[----:B------:R-:W-:Y:S05]  /*d370*/  BSYNC B0 ;  /* 0x0000000000007941 */ /* 0x000fea0003800000 */
.L_x_3693:
[----:B------:R-:W-:Y:S05]  /*d380*/  BRA `(.L_x_3695) ;  /* 0xffffff9800487947 */ /* 0x000fea000383ffff */
.L_x_3632:
        /* <DEDUP_REMOVED lines=8> */
.L_x_3697:
[----:B------:R-:W-:Y:S05]  /*d410*/  BSYNC B0 ;  /* 0x0000000000007941 */ /* 0x000fea0003800000 */
.L_x_3696:
        /* <DEDUP_REMOVED lines=10> */
.L_x_3698:
[----:B------:R-:W-:Y:S02]  /*d4c0*/  MOV R80, 0x1f ;  /* 0x0000001f00507802 */ /* 0x000fe40000000f00 */
[----:B------:R-:W-:Y:S02]  /*d4d0*/  MOV R214, R212 ;  /* 0x000000d400d67202 */ /* 0x000fe40000000f00 */
[----:B------:R-:W-:-:S07]  /*d4e0*/  MOV R213, R217 ;  /* 0x000000d900d57202 */ /* 0x000fce0000000f00 */
[----:B------:R-:W-:Y:S05]  /*d4f0*/  WARPSYNC.COLLECTIVE R83, `(.L_x_3699) ;  /* 0x0000000053087348 */ /* 0x000fea0003c00000 */
[----:B------:R0:W1:Y:S02]  /*d500*/  SHFL.UP P3, R217, R214, R226, R229 ;  /* 0x040000e2d6d97389 */ /* 0x00006400000600e5 */
[----:B01----:R-:W-:Y:S01]  /*d510*/  ENDCOLLECTIVE ;  /* 0x000000000000791b */ /* 0x003fe20003800000 */
.L_x_3699:
[----:B------:R-:W-:Y:S02]  /*d520*/  MOV R214, R211 ;  /* 0x000000d300d67202 */ /* 0x000fe40000000f00 */
[----:B------:R-:W-:-:S07]  /*d530*/  MOV R212, R217 ;  /* 0x000000d900d47202 */ /* 0x000fce0000000f00 */
[----:B------:R-:W-:Y:S05]  /*d540*/  WARPSYNC.COLLECTIVE R83, `(.L_x_3700) ;  /* 0x0000000053087348 */ /* 0x000fea0003c00000 */
[----:B------:R0:W1:Y:S02]  /*d550*/  SHFL.UP P3, R217, R214, R226, R229 ;  /* 0x040000e2d6d97389 */ /* 0x00006400000600e5 */
[----:B01----:R-:W-:Y:S01]  /*d560*/  ENDCOLLECTIVE ;  /* 0x000000000000791b */ /* 0x003fe20003800000 */
.L_x_3700:
[----:B------:R-:W-:Y:S05]  /*d570*/  WARPSYNC.COLLECTIVE R83, `(.L_x_3701) ;  /* 0x0000000053087348 */ /* 0x000fea0003c00000 */
[----:B------:R0:W1:Y:S02]  /*d580*/  SHFL.IDX P3, R231, R82, R81, R80 ;  /* 0x0000005152e77389 */ /* 0x0000640000060050 */
[----:B01----:R-:W-:Y:S01]  /*d590*/  ENDCOLLECTIVE ;  /* 0x000000000000791b */ /* 0x003fe20003800000 */
.L_x_3701:
[----:B------:R-:W-:Y:S02]  /*d5a0*/  MOV R82, R69 ;  /* 0x0000004500527202 */ /* 0x000fe40000000f00 */
[----:B------:R-:W-:Y:S02]  /*d5b0*/  MOV R211, R217 ;  /* 0x000000d900d37202 */ /* 0x000fe40000000f00 */
[----:B------:R-:W-:-:S07]  /*d5c0*/  MOV R68, R231 ;  /* 0x000000e700447202 */ /* 0x000fce0000000f00 */
[----:B------:R-:W-:Y:S05]  /*d5d0*/  WARPSYNC.COLLECTIVE R83, `(.L_x_3702) ;  /* 0x0000000053087348 */ /* 0x000fea0003c00000 */
[----:B------:R0:W1:Y:S02]  /*d5e0*/  SHFL.IDX P3, R231, R82, R81, R80 ;  /* 0x0000005152e77389 */ /* 0x0000640000060050 */
[----:B01----:R-:W-:Y:S01]  /*d5f0*/  ENDCOLLECTIVE ;  /* 0x000000000000791b */ /* 0x003fe20003800000 */
.L_x_3702:
[----:B------:R-:W-:Y:S02]  /*d600*/  MOV R82, R70 ;  /* 0x0000004600527202 */ /* 0x000fe40000000f00 */
[----:B------:R-:W-:-:S07]  /*d610*/  MOV R69, R231 ;  /* 0x000000e700457202 */ /* 0x000fce0000000f00 */
[----:B------:R-:W-:Y:S05]  /*d620*/  WARPSYNC.COLLECTIVE R83, `(.L_x_3703) ;  /* 0x0000000053087348 */ /* 0x000fea0003c00000 */
[----:B------:R0:W1:Y:S02]  /*d630*/  SHFL.IDX P3, R231, R82, R81, R80 ;  /* 0x0000005152e77389 */ /* 0x0000640000060050 */
[----:B01----:R-:W-:Y:S01]  /*d640*/  ENDCOLLECTIVE ;  /* 0x000000000000791b */ /* 0x003fe20003800000 */
.L_x_3703:
[----:B------:R-:W-:Y:S02]  /*d650*/  MOV R82, R71 ;  /* 0x0000004700527202 */ /* 0x000fe40000000f00 */
[----:B------:R-:W-:-:S07]  /*d660*/  MOV R70, R231 ;  /* 0x000000e700467202 */ /* 0x000fce0000000f00 */
[----:B------:R-:W-:Y:S05]  /*d670*/  WARPSYNC.COLLECTIVE R83, `(.L_x_3704) ;  /* 0x0000000053087348 */ /* 0x000fea0003c00000 */
[----:B------:R0:W1:Y:S02]  /*d680*/  SHFL.IDX P3, R231, R82, R81, R80 ;  /* 0x0000005152e77389 */ /* 0x0000640000060050 */
[----:B01----:R-:W-:Y:S01]  /*d690*/  ENDCOLLECTIVE ;  /* 0x000000000000791b */ /* 0x003fe20003800000 */
.L_x_3704:
[----:B------:R-:W-:Y:S01]  /*d6a0*/  MOV R71, R231 ;  /* 0x000000e700477202 */ /* 0x000fe20000000f00 */
[----:B------:R-:W-:Y:S06]  /*d6b0*/  BRA `(.L_x_3705) ;  /* 0xffffff9400a47947 */ /* 0x000fec000383ffff */
.L_x_3634:
[----:B------:R-:W-:Y:S01]  /*d6c0*/  HFMA2.MMA R245, -RZ, RZ, 0, 5.9604644775390625e-08 ;  /* 0x00000001fff57435 */ /* 0x000fe200000001ff */
[----:B------:R-:W-:Y:S02]  /*d6d0*/  MOV R248, R84 ;  /* 0x0000005400f87202 */ /* 0x000fe40000000f00 */
[----:B------:R-:W-:Y:S02]  /*d6e0*/  MOV R246, 0x1f ;  /* 0x0000001f00f67802 */ /* 0x000fe40000000f00 */
[----:B------:R-:W-:-:S07]  /*d6f0*/  MOV R83, 0xffffffff ;  /* 0xffffffff00537802 */ /* 0x000fce0000000f00 */
[----:B------:R-:W-:Y:S05]  /*d700*/  WARPSYNC.COLLECTIVE R83, `(.L_x_3706) ;  /* 0x0000000053087348 */ /* 0x000fea0003c00000 */
[----:B------:R0:W1:Y:S02]  /*d710*/  SHFL.DOWN P2, R231, R248, R245, R246 ;  /* 0x080000f5f8e77389 */ /* 0x00006400000400f6 */
[----:B01----:R-:W-:Y:S01]  /*d720*/  ENDCOLLECTIVE ;  /* 0x000000000000791b */ /* 0x003fe20003800000 */
.L_x_3706:
[----:B------:R-:W-:Y:S02]  /*d730*/  MOV R248, R85 ;  /* 0x0000005500f87202 */ /* 0x000fe40000000f00 */
[----:B------:R-:W-:-:S07]  /*d740*/  MOV R80, R231 ;  /* 0x000000e700507202 */ /* 0x000fce0000000f00 */
[----:B------:R-:W-:Y:S05]  /*d750*/  WARPSYNC.COLLECTIVE R83, `(.L_x_3707) ;  /* 0x0000000053087348 */ /* 0x000fea0003c00000 */
[----:B------:R0:W1:Y:S02]  /*d760*/  SHFL.DOWN P2, R231, R248, R245, R246 ;  /* 0x080000f5f8e77389 */ /* 0x00006400000400f6 */
[----:B01----:R-:W-:Y:S01]  /*d770*/  ENDCOLLECTIVE ;  /* 0x000000000000791b */ /* 0x003fe20003800000 */
.L_x_3707:
[----:B------:R-:W-:Y:S02]  /*d780*/  MOV R248, R86 ;  /* 0x0000005600f87202 */ /* 0x000fe40000000f00 */
[----:B------:R-:W-:-:S07]  /*d790*/  MOV R81, R231 ;  /* 0x000000e700517202 */ /* 0x000fce0000000f00 */
[----:B------:R-:W-:Y:S05]  /*d7a0*/  WARPSYNC.COLLECTIVE R83, `(.L_x_3708) ;  /* 0x0000000053087348 */ /* 0x000fea0003c00000 */
[----:B------:R0:W1:Y:S02]  /*d7b0*/  SHFL.DOWN P2, R231, R248, R245, R246 ;  /* 0x080000f5f8e77389 */ /* 0x00006400000400f6 */
[----:B01----:R-:W-:Y:S01]  /*d7c0*/  ENDCOLLECTIVE ;  /* 0x000000000000791b */ /* 0x003fe20003800000 */
.L_x_3708:
[----:B------:R-:W-:Y:S02]  /*d7d0*/  MOV R248, R87 ;  /* 0x0000005700f87202 */ /* 0x000fe40000000f00 */
[----:B------:R-:W-:-:S07]  /*d7e0*/  MOV R82, R231 ;  /* 0x000000e700527202 */ /* 0x000fce0000000f00 */
[----:B------:R-:W-:Y:S05]  /*d7f0*/  WARPSYNC.COLLECTIVE R83, `(.L_x_3709) ;  /* 0x0000000053087348 */ /* 0x000fea0003c00000 */
[----:B------:R0:W1:Y:S02]  /*d800*/  SHFL.DOWN P2, R231, R248, R245, R246 ;  /* 0x080000f5f8e77389 */ /* 0x00006400000400f6 */
[----:B01----:R-:W-:Y:S01]  /*d810*/  ENDCOLLECTIVE ;  /* 0x000000000000791b */ /* 0x003fe20003800000 */
.L_x_3709:
[----:B------:R-:W-:Y:S05]  /*d820*/  BRA `(.L_x_3710) ;  /* 0xffffffa800ac7947 */ /* 0x000fea000383ffff */
.L_x_3637:
        /* <DEDUP_REMOVED lines=8> */
.L_x_3712:
[----:B------:R-:W-:Y:S05]  /*d8b0*/  BSYNC B0 ;  /* 0x0000000000007941 */ /* 0x000fea0003800000 */
.L_x_3711:
        /* <DEDUP_REMOVED lines=8> */
.L_x_3713:
[----:B------:R-:W-:Y:S02]  /*d940*/  MOV R248, R86 ;  /* 0x0000005600f87202 */ /* 0x000fe40000000f00 */
[----:B------:R-:W-:-:S07]  /*d950*/  MOV R81, R231 ;  /* 0x000000e700517202 */ /* 0x000fce0000000f00 */
[----:B------:R-:W-:Y:S05]  /*d960*/  WARPSYNC.COLLECTIVE R83, `(.L_x_3714) ;  /* 0x0000000053087348 */ /* 0x000fea0003c00000 */
[----:B------:R0:W1:Y:S02]  /*d970*/  SHFL.DOWN P2, R231, R248, R245, R246 ;  /* 0x080000f5f8e77389 */ /* 0x00006400000400f6 */
[----:B01----:R-:W-:Y:S01]  /*d980*/  ENDCOLLECTIVE ;  /* 0x000000000000791b */ /* 0x003fe20003800000 */
.L_x_3714:
[----:B------:R-:W-:Y:S02]  /*d990*/  MOV R248, R87 ;  /* 0x0000005700f87202 */ /* 0x000fe40000000f00 */
[----:B------:R-:W-:-:S07]  /*d9a0*/  MOV R82, R231 ;  /* 0x000000e700527202 */ /* 0x000fce0000000f00 */
[----:B------:R-:W-:Y:S05]  /*d9b0*/  WARPSYNC.COLLECTIVE R83, `(.L_x_3715) ;  /* 0x0000000053087348 */ /* 0x000fea0003c00000 */
[----:B------:R0:W1:Y:S02]  /*d9c0*/  SHFL.DOWN P2, R231, R248, R245, R246 ;  /* 0x080000f5f8e77389 */ /* 0x00006400000400f6 */
[----:B01----:R-:W-:Y:S01]  /*d9d0*/  ENDCOLLECTIVE ;  /* 0x000000000000791b */ /* 0x003fe20003800000 */
.L_x_3715:
[----:B------:R-:W-:Y:S05]  /*d9e0*/  BRA `(.L_x_3716) ;  /* 0xffffffa800907947 */ /* 0x000fea000383ffff */
.L_x_3640:
        /* <DEDUP_REMOVED lines=8> */
.L_x_3718:
[----:B------:R-:W-:Y:S05]  /*da70*/  BSYNC B0 ;  /* 0x0000000000007941 */ /* 0x000fea0003800000 */
.L_x_3717:
        /* <DEDUP_REMOVED lines=8> */
.L_x_3719:
[----:B------:R-:W-:Y:S02]  /*db00*/  MOV R248, R86 ;  /* 0x0000005600f87202 */ /* 0x000fe40000000f00 */
[----:B------:R-:W-:-:S07]  /*db10*/  MOV R81, R231 ;  /* 0x000000e700517202 */ /* 0x000fce0000000f00 */
[----:B------:R-:W-:Y:S05]  /*db20*/  WARPSYNC.COLLECTIVE R83, `(.L_x_3720) ;  /* 0x0000000053087348 */ /* 0x000fea0003c00000 */
[----:B------:R0:W1:Y:S02]  /*db30*/  SHFL.DOWN P2, R231, R248, R245, R246 ;  /* 0x080000f5f8e77389 */ /* 0x00006400000400f6 */
[----:B01----:R-:W-:Y:S01]  /*db40*/  ENDCOLLECTIVE ;  /* 0x000000000000791b */ /* 0x003fe20003800000 */
.L_x_3720:
[----:B------:R-:W-:Y:S02]  /*db50*/  MOV R248, R87 ;  /* 0x0000005700f87202 */ /* 0x000fe40000000f00 */
[----:B------:R-:W-:-:S07]  /*db60*/  MOV R82, R231 ;  /* 0x000000e700527202 */ /* 0x000fce0000000f00 */
[----:B------:R-:W-:Y:S05]  /*db70*/  WARPSYNC.COLLECTIVE R83, `(.L_x_3721) ;  /* 0x0000000053087348 */ /* 0x000fea0003c00000 */
[----:B------:R0:W1:Y:S02]  /*db80*/  SHFL.DOWN P2, R231, R248, R245, R246 ;  /* 0x080000f5f8e77389 */ /* 0x00006400000400f6 */
[----:B01----:R-:W-:Y:S01]  /*db90*/  ENDCOLLECTIVE ;  /* 0x000000000000791b */ /* 0x003fe20003800000 */
.L_x_3721:
[----:B------:R-:W-:Y:S05]  /*dba0*/  BRA `(.L_x_3722) ;  /* 0xffffffa800747947 */ /* 0x000fea000383ffff */
.L_x_3643:
        /* <DEDUP_REMOVED lines=8> */
.L_x_3724:
[----:B------:R-:W-:Y:S05]  /*dc30*/  BSYNC B0 ;  /* 0x0000000000007941 */ /* 0x000fea0003800000 */
.L_x_3723:
        /* <DEDUP_REMOVED lines=8> */
.L_x_3725:
[----:B------:R-:W-:Y:S02]  /*dcc0*/  MOV R248, R86 ;  /* 0x0000005600f87202 */ /* 0x000fe40000000f00 */
[----:B------:R-:W-:-:S07]  /*dcd0*/  MOV R81, R231 ;  /* 0x000000e700517202 */ /* 0x000fce0000000f00 */
[----:B------:R-:W-:Y:S05]  /*dce0*/  WARPSYNC.COLLECTIVE R83, `(.L_x_3726) ;  /* 0x0000000053087348 */ /* 0x000fea0003c00000 */
[----:B------:R0:W1:Y:S02]  /*dcf0*/  SHFL.DOWN P2, R231, R248, R245, R246 ;  /* 0x080000f5f8e77389 */ /* 0x00006400000400f6 */
[----:B01----:R-:W-:Y:S01]  /*dd00*/  ENDCOLLECTIVE ;  /* 0x000000000000791b */ /* 0x003fe20003800000 */
.L_x_3726:
[----:B------:R-:W-:Y:S02]  /*dd10*/  MOV R248, R87 ;  /* 0x0000005700f87202 */ /* 0x000fe40000000f00 */
[----:B------:R-:W-:-:S07]  /*dd20*/  MOV R82, R231 ;  /* 0x000000e700527202 */ /* 0x000fce0000000f00 */
[----:B------:R-:W-:Y:S05]  /*dd30*/  WARPSYNC.COLLECTIVE R83, `(.L_x_3727) ;  /* 0x0000000053087348 */ /* 0x000fea0003c00000 */
[----:B------:R0:W1:Y:S02]  /*dd40*/  SHFL.DOWN P2, R231, R248, R245, R246 ;  /* 0x080000f5f8e77389 */ /* 0x00006400000400f6 */
[----:B01----:R-:W-:Y:S01]  /*dd50*/  ENDCOLLECTIVE ;  /* 0x000000000000791b */ /* 0x003fe20003800000 */
.L_x_3727:
[----:B------:R-:W-:Y:S05]  /*dd60*/  BRA `(.L_x_3728) ;  /* 0xffffffa800587947 */ /* 0x000fea000383ffff */
.L_x_3646:
        /* <DEDUP_REMOVED lines=8> */
.L_x_3730:
[----:B------:R-:W-:Y:S05]  /*ddf0*/  BSYNC B0 ;  /* 0x0000000000007941 */ /* 0x000fea0003800000 */
.L_x_3729:
        /* <DEDUP_REMOVED lines=8> */
.L_x_3731:
[----:B------:R-:W-:Y:S02]  /*de80*/  MOV R248, R86 ;  /* 0x0000005600f87202 */ /* 0x000fe40000000f00 */
[----:B------:R-:W-:-:S07]  /*de90*/  MOV R81, R231 ;  /* 0x000000e700517202 */ /* 0x000fce0000000f00 */
[----:B------:R-:W-:Y:S05]  /*dea0*/  WARPSYNC.COLLECTIVE R83, `(.L_x_3732) ;  /* 0x0000000053087348 */ /* 0x000fea0003c00000 */
[----:B------:R0:W1:Y:S02]  /*deb0*/  SHFL.DOWN P2, R231, R248, R245, R246 ;  /* 0x080000f5f8e77389 */ /* 0x00006400000400f6 */
[----:B01----:R-:W-:Y:S01]  /*dec0*/  ENDCOLLECTIVE ;  /* 0x000000000000791b */ /* 0x003fe20003800000 */
.L_x_3732:
[----:B------:R-:W-:Y:S02]  /*ded0*/  MOV R248, R87 ;  /* 0x0000005700f87202 */ /* 0x000fe40000000f00 */
[----:B------:R-:W-:-:S07]  /*dee0*/  MOV R82, R231 ;  /* 0x000000e700527202 */ /* 0x000fce0000000f00 */
[----:B------:R-:W-:Y:S05]  /*def0*/  WARPSYNC.COLLECTIVE R83, `(.L_x_3733) ;  /* 0x0000000053087348 */ /* 0x000fea0003c00000 */
[----:B------:R0:W1:Y:S02]  /*df00*/  SHFL.DOWN P2, R231, R248, R245, R246 ;  /* 0x080000f5f8e77389 */ /* 0x00006400000400f6 */
[----:B01----:R-:W-:Y:S01]  /*df10*/  ENDCOLLECTIVE ;  /* 0x000000000000791b */ /* 0x003fe20003800000 */
.L_x_3733:
[----:B------:R-:W-:Y:S05]  /*df20*/  BRA `(.L_x_3734) ;  /* 0xffffffa8003c7947 */ /* 0x000fea000383ffff */
.L_x_3649:
        /* <DEDUP_REMOVED lines=8> */
.L_x_3736:
[----:B------:R-:W-:Y:S05]  /*dfb0*/  BSYNC B0 ;  /* 0x0000000000007941 */ /* 0x000fea0003800000 */
.L_x_3735:
        /* <DEDUP_REMOVED lines=10> */
.L_x_3737:
[----:B------:R-:W-:Y:S02]  /*e060*/  MOV R246, 0x1f ;  /* 0x0000001f00f67802 */ /* 0x000fe40000000f00 */
[----:B------:R-:W-:Y:S02]  /*e070*/  MOV R82, R86 ;  /* 0x0000005600527202 */ /* 0x000fe40000000f00 */
[----:B------:R-:W-:-:S05]  /*e080*/  MOV R247, R231 ;  /* 0x000000e700f77202 */ /* 0x000fca0000000f00 */
[-C--:B------:R-:W-:Y:S01]  /*e090*/  FMUL.FTZ R231, R71, R247.reuse ;  /* 0x000000f747e77220 */ /* 0x080fe20000410000 */
[----:B------:R-:W-:-:S03]  /*e0a0*/  FMUL.FTZ R238, R70, R247 ;  /* 0x000000f746ee7220 */ /* 0x000fc60000410000 */
[-C--:B------:R-:W-:Y:S01]  /*e0b0*/  FFMA.FTZ R236, R70, R240.reuse, -R231 ;  /* 0x000000f046ec7223 */ /* 0x080fe200000108e7 */
[----:B------:R-:W-:-:S07]  /*e0c0*/  FFMA.FTZ R238, R71, R240, R238 ;  /* 0x000000f047ee7223 */ /* 0x000fce00000100ee */
[----:B------:R-:W-:Y:S05]  /*e0d0*/  WARPSYNC.COLLECTIVE R83, `(.L_x_3738) ;  /* 0x0000000053087348 */ /* 0x000fea0003c00000 */
[----:B------:R0:W1:Y:S02]  /*e0e0*/  SHFL.IDX P3, R231, R82, R81, R80 ;  /* 0x0000005152e77389 */ /* 0x0000640000060050 */
[----:B01----:R-:W-:Y:S01]  /*e0f0*/  ENDCOLLECTIVE ;  /* 0x000000000000791b */ /* 0x003fe20003800000 */
.L_x_3738:
[----:B------:R-:W-:Y:S02]  /*e100*/  MOV R82, R87 ;  /* 0x0000005700527202 */ /* 0x000fe40000000f00 */
[----:B------:R-:W-:-:S07]  /*e110*/  MOV R239, R231 ;  /* 0x000000e700ef7202 */ /* 0x000fce0000000f00 */
[----:B------:R-:W-:Y:S05]  /*e120*/  WARPSYNC.COLLECTIVE R83, `(.L_x_3739) ;  /* 0x0000000053087348 */ /* 0x000fea0003c00000 */
[----:B------:R0:W1:Y:S02]  /*e130*/  SHFL.IDX P3, R231, R82, R81, R80 ;  /* 0x0000005152e77389 */ /* 0x0000640000060050 */
[----:B01----:R-:W-:Y:S01]  /*e140*/  ENDCOLLECTIVE ;  /* 0x000000000000791b */ /* 0x003fe20003800000 */
.L_x_3739:
[----:B------:R-:W-:Y:S02]  /*e150*/  MOV R82, R68 ;  /* 0x0000004400527202 */ /* 0x000fe40000000f00 */
[----:B------:R-:W-:-:S07]  /*e160*/  MOV R241, R231 ;  /* 0x000000e700f17202 */ /* 0x000fce0000000f00 */
[----:B------:R-:W-:Y:S05]  /*e170*/  WARPSYNC.COLLECTIVE R83, `(.L_x_3740) ;  /* 0x0000000053087348 */ /* 0x000fea0003c00000 */
[----:B------:R0:W1:Y:S02]  /*e180*/  SHFL.DOWN P2, R231, R248, R245, R246 ;  /* 0x080000f5f8e77389 */ /* 0x00006400000400f6 */
[----:B01----:R-:W-:Y:S01]  /*e190*/  ENDCOLLECTIVE ;  /* 0x000000000000791b */ /* 0x003fe20003800000 */
.L_x_3740:
[----:B------:R-:W-:Y:S02]  /*e1a0*/  MOV R248, R85 ;  /* 0x0000005500f87202 */ /* 0x000fe40000000f00 */
[----:B------:R-:W-:-:S07]  /*e1b0*/  MOV R242, R231 ;  /* 0x000000e700f27202 */ /* 0x000fce0000000f00 */
[----:B------:R-:W-:Y:S05]  /*e1c0*/  WARPSYNC.COLLECTIVE R83, `(.L_x_3741) ;  /* 0x0000000053087348 */ /* 0x000fea0003c00000 */
[----:B------:R0:W1:Y:S02]  /*e1d0*/  SHFL.DOWN P2, R231, R248, R245, R246 ;  /* 0x080000f5f8e77389 */ /* 0x00006400000400f6 */
[----:B01----:R-:W-:Y:S01]  /*e1e0*/  ENDCOLLECTIVE ;  /* 0x000000000000791b */ /* 0x003fe20003800000 */
.L_x_3741:
[----:B------:R-:W-:Y:S02]  /*e1f0*/  MOV R248, R86 ;  /* 0x0000005600f87202 */ /* 0x000fe40000000f00 */
[----:B------:R-:W-:-:S07]  /*e200*/  MOV R243, R231 ;  /* 0x000000e700f37202 */ /* 0x000fce0000000f00 */
[----:B------:R-:W-:Y:S05]  /*e210*/  WARPSYNC.COLLECTIVE R83, `(.L_x_3742) ;  /* 0x0000000053087348 */ /* 0x000fea0003c00000 */
[----:B------:R0:W1:Y:S02]  /*e220*/  SHFL.DOWN P2, R231, R248, R245, R246 ;  /* 0x080000f5f8e77389 */ /* 0x00006400000400f6 */
[----:B01----:R-:W-:Y:S01]  /*e230*/  ENDCOLLECTIVE ;  /* 0x000000000000791b */ /* 0x003fe20003800000 */
.L_x_3742:
[----:B------:R-:W-:Y:S02]  /*e240*/  MOV R248, R87 ;  /* 0x0000005700f87202 */ /* 0x000fe40000000f00 */
[----:B------:R-:W-:-:S07]  /*e250*/  MOV R244, R231 ;  /* 0x000000e700f47202 */ /* 0x000fce0000000f00 */
[----:B------:R-:W-:Y:S05]  /*e260*/  WARPSYNC.COLLECTIVE R83, `(.L_x_3743) ;  /* 0x0000000053087348 */ /* 0x000fea0003c00000 */
[----:B------:R0:W1:Y:S02]  /*e270*/  SHFL.DOWN P2, R231, R248, R245, R246 ;  /* 0x080000f5f8e77389 */ /* 0x00006400000400f6 */
[----:B01----:R-:W-:Y:S01]  /*e280*/  ENDCOLLECTIVE ;  /* 0x000000000000791b */ /* 0x003fe20003800000 */
.L_x_3743:
[----:B------:R-:W-:Y:S01]  /*e290*/  FMUL.FTZ R246, R68, R247 ;  /* 0x000000f744f67220 */ /* 0x000fe20000410000 */
[----:B------:R-:W-:-:S07]  /*e2a0*/  MOV R249, R231 ;  /* 0x000000e700f97202 */ /* 0x000fce0000000f00 */
[----:B------:R-:W-:Y:S05]  /*e2b0*/  WARPSYNC.COLLECTIVE R83, `(.L_x_3744) ;  /* 0x0000000053087348 */ /* 0x000fea0003c00000 */
[----:B------:R0:W1:Y:S02]  /*e2c0*/  SHFL.IDX P3, R231, R82, R81, R80 ;  /* 0x0000005152e77389 */ /* 0x0000640000060050 */
[----:B01----:R-:W-:Y:S01]  /*e2d0*/  ENDCOLLECTIVE ;  /* 0x000000000000791b */ /* 0x003fe20003800000 */
.L_x_3744:
[----:B------:R-:W-:Y:S02]  /*e2e0*/  MOV R82, R69 ;  /* 0x0000004500527202 */ /* 0x000fe40000000f00 */
[----:B------:R-:W-:-:S07]  /*e2f0*/  MOV R250, R231 ;  /* 0x000000e700fa7202 */ /* 0x000fce0000000f00 */
[----:B------:R-:W-:Y:S05]  /*e300*/  WARPSYNC.COLLECTIVE R83, `(.L_x_3745) ;  /* 0x0000000053087348 */ /* 0x000fea0003c00000 */
[----:B------:R0:W1:Y:S02]  /*e310*/  SHFL.IDX P3, R231, R82, R81, R80 ;  /* 0x0000005152e77389 */ /* 0x0000640000060050 */
[----:B01----:R-:W-:Y:S01]  /*e320*/  ENDCOLLECTIVE ;  /* 0x000000000000791b */ /* 0x003fe20003800000 */
.L_x_3745:
[----:B------:R-:W-:Y:S02]  /*e330*/  MOV R82, R70 ;  /* 0x0000004600527202 */ /* 0x000fe40000000f00 */
[----:B------:R-:W-:-:S07]  /*e340*/  MOV R85, R231 ;  /* 0x000000e700557202 */ /* 0x000fce0000000f00 */
[----:B------:R-:W-:Y:S05]  /*e350*/  WARPSYNC.COLLECTIVE R83, `(.L_x_3746) ;  /* 0x0000000053087348 */ /* 0x000fea0003c00000 */
[----:B------:R0:W1:Y:S02]  /*e360*/  SHFL.IDX P3, R231, R82, R81, R80 ;  /* 0x0000005152e77389 */ /* 0x0000640000060050 */
[----:B01----:R-:W-:Y:S01]  /*e370*/  ENDCOLLECTIVE ;  /* 0x000000000000791b */ /* 0x003fe20003800000 */
.L_x_3746:
[----:B------:R-:W-:Y:S02]  /*e380*/  MOV R82, R71 ;  /* 0x0000004700527202 */ /* 0x000fe40000000f00 */
[----:B------:R-:W-:-:S07]  /*e390*/  MOV R245, R231 ;  /* 0x000000e700f57202 */ /* 0x000fce0000000f00 */
[----:B------:R-:W-:Y:S05]  /*e3a0*/  WARPSYNC.COLLECTIVE R83, `(.L_x_3747) ;  /* 0x0000000053087348 */ /* 0x000fea0003c00000 */
[----:B------:R0:W1:Y:S02]  /*e3b0*/  SHFL.IDX P3, R231, R82, R81, R80 ;  /* 0x0000005152e77389 */ /* 0x0000640000060050 */
[----:B01----:R-:W-:Y:S01]  /*e3c0*/  ENDCOLLECTIVE ;  /* 0x000000000000791b */ /* 0x003fe20003800000 */
.L_x_3747:
[----:B------:R-:W-:Y:S01]  /*e3d0*/  MOV R248, R231 ;  /* 0x000000e700f87202 */ /* 0x000fe20000000f00 */
[----:B------:R-:W-:Y:S01]  /*e3e0*/  FMUL.FTZ R231, R69, R247 ;  /* 0x000000f745e77220 */ /* 0x000fe20000410000 */
[----:B------:R-:W-:Y:S06]  /*e3f0*/  BRA `(.L_x_3748) ;  /* 0xffffffa400947947 */ /* 0x000fec000383ffff */
.L_x_3749:
        /* <DEDUP_REMOVED lines=16> */
.L_x_18919:


//--------------------- .text._Z25selective_scan_bwd_kernelI32Selective_Scan_bwd_kernel_traitsILi128ELi16ELb1ELb0ELb1ELb0ELb0EN3c104HalfENS1_7complexIfEEEEv12SSMParamsBwd --------------------------
	.section	.text._Z25selective_scan_bwd_kernelI32Selective_Scan_bwd_kernel_traitsILi128ELi16ELb1ELb0ELb1ELb0ELb0EN3c104HalfENS1_7complexIfEEEEv12SSMParamsBwd,"ax",@progbits
	.align	128
        .global         _Z25selective_scan_bwd_kernelI32Selective_Scan_bwd_kernel_traitsILi128ELi16ELb1ELb0ELb1ELb0ELb0EN3c104HalfENS1_7complexIfEEEEv12SSMParamsBwd
        .type           _Z25selective_scan_bwd_kernelI32Selective_Scan_bwd_kernel_traitsILi128ELi16ELb1ELb0ELb1ELb0ELb0EN3c104HalfENS1_7complexIfEEEEv12SSMParamsBwd,@function
        .size           _Z25selective_scan_bwd_kernelI32Selective_Scan_bwd_kernel_traitsILi128ELi16ELb1ELb0ELb1ELb0ELb0EN3c104HalfENS1_7complexIfEEEEv12SSMParamsBwd,(.L_x_18920 - _Z25selective_scan_bwd_kernelI32Selective_Scan_bwd_kernel_traitsILi128ELi16ELb1ELb0ELb1ELb0ELb0EN3c104HalfENS1_7complexIfEEEEv12SSMParamsBwd)
        .other          _Z25selective_scan_bwd_kernelI32Selective_Scan_bwd_kernel_traitsILi128ELi16ELb1ELb0ELb1ELb0ELb0EN3c104HalfENS1_7complexIfEEEEv12SSMParamsBwd,@"STO_CUDA_ENTRY STV_DEFAULT"
_Z25selective_scan_bwd_kernelI32Selective_Scan_bwd_kernel_traitsILi128ELi16ELb1ELb0ELb1ELb0ELb0EN3c104HalfENS1_7complexIfEEEEv12SSMParamsBwd:
.text._Z25selective_scan_bwd_kernelI32Selective_Scan_bwd_kernel_traitsILi128ELi16ELb1ELb0ELb1ELb0ELb0EN3c104HalfENS1_7complexIfEEEEv12SSMParamsBwd:
        /* <DEDUP_REMOVED lines=35> */
[----:B------:R-:W-:Y:S02]  /*0230*/  UISETP.NE.AND.EX UP0, UPT, UR5, URZ, UPT, UP0 ;  /* 0x0000003f0500728c */ /* 0x000fe4000bf05300 */
[----:B0-----:R-:W-:Y:S01]  /*0240*/  USHF.R.S32.HI UR13, URZ, 0x1f, UR12 ;  /* 0x0000001f3f0d7899 */ /* 0x001fe2000801140c */
[----:B------:R-:W-:Y:S01]  /*0250*/  R2UR UR34, R0 ;  /* 0x00000000002272ca */ /* 0x000fe200000e0000 */
[----:B------:R-:W-:Y:S01]  /*0260*/  UIMAD.WIDE.U32 UR20, UR12, UR28, URZ ;  /* 0x0000001c0c1472a5 */ /* 0x000fe2000f8e003f */
[----:B------:R0:W-:Y:S01]  /*0270*/  STL [R1+0x10], RZ ;  /* 0x000010ff01007387 */ /* 0x0001e20000100800 */
[----:B------:R-:W-:Y:S01]  /*0280*/  UIMAD UR4, UR13, UR28, URZ ;  /* 0x0000001c0d0472a4 */ /* 0x000fe2000f8e023f */
[----:B------:R-:W-:Y:S01]  /*0290*/  ULDC.64 UR6, c[0x0][0x290] ;  /* 0x0000a40000067ab9 */ /* 0x000fe20000000a00 */
[----:B------:R-:W-:Y:S01]  /*02a0*/  UISETP.NE.U32.AND UP1, UPT, UR24, URZ, UPT ;  /* 0x0000003f1800728c */ /* 0x000fe2000bf25070 */
[----:B------:R0:W-:Y:S01]  /*02b0*/  STL [R1+0xc], RZ ;  /* 0x00000cff01007387 */ /* 0x0001e20000100800 */
[----:B------:R-:W-:-:S02]  /*02c0*/  UIMAD UR29, UR12, UR29, UR4 ;  /* 0x0000001d0c1d72a4 */ /* 0x000fc4000f8e0204 */
[----:B------:R-:W-:Y:S01]  /*02d0*/  UIMAD UR9, UR13, UR6, URZ ;  /* 0x000000060d0972a4 */ /* 0x000fe2000f8e023f */
[----:B------:R-:W-:-:S03]  /*02e0*/  UMOV UR4, URZ ;  /* 0x0000003f00047c82 */ /* 0x000fc60008000000 */
[----:B------:R-:W4:Y:S01]  /*02f0*/  I2F.RP R0, UR34 ;  /* 0x0000002200007d06 */ /* 0x000f220008209400 */
[----:B------:R-:W-:Y:S02]  /*0300*/  UISETP.NE.AND.EX UP1, UPT, UR25, URZ, UPT, UP1 ;  /* 0x0000003f1900728c */ /* 0x000fe4000bf25310 */
[----:B------:R-:W-:Y:S02]  /*0310*/  UIMAD.WIDE.U32 UR16, UR12, UR6, URZ ;  /* 0x000000060c1072a5 */ /* 0x000fe4000f8e003f */
[----:B------:R-:W-:Y:S02]  /*0320*/  UIMAD UR9, UR12, UR7, UR9 ;  /* 0x000000070c0972a4 */ /* 0x000fe4000f8e0209 */
[----:B------:R-:W-:Y:S01]  /*0330*/  UIMAD UR8, UR13, UR22, URZ ;  /* 0x000000160d0872a4 */ /* 0x000fe2000f8e023f */
[----:B------:R-:W-:Y:S01]  /*0340*/  ULDC.64 UR6, c[0x0][0x328] ;  /* 0x0000ca0000067ab9 */ /* 0x000fe20000000a00 */
[----:B------:R-:W-:Y:S02]  /*0350*/  UISETP.NE.U32.AND UP2, UPT, UR38, URZ, UPT ;  /* 0x0000003f2600728c */ /* 0x000fe4000bf45070 */
[----:B------:R-:W-:-:S02]  /*0360*/  UIMAD UR28, UR13, UR6, URZ ;  /* 0x000000060d1c72a4 */ /* 0x000fc4000f8e023f */
[----:B------:R-:W-:Y:S01]  /*0370*/  UIMAD.WIDE.U32 UR14, UR12, UR6, URZ ;  /* 0x000000060c0e72a5 */ /* 0x000fe2000f8e003f */
[----:B----4-:R-:W1:Y:S01]  /*0380*/  MUFU.RCP R0, R0 ;  /* 0x0000000000007308 */ /* 0x010e620000001000 */
[----:B------:R-:W-:Y:S02]  /*0390*/  UIMAD UR28, UR12, UR7, UR28 ;  /* 0x000000070c1c72a4 */ /* 0x000fe4000f8e021c */
[----:B------:R-:W-:Y:S02]  /*03a0*/  UIMAD.WIDE.U32 UR6, UR12, UR22, URZ ;  /* 0x000000160c0672a5 */ /* 0x000fe4000f8e003f */
[----:B------:R-:W-:Y:S01]  /*03b0*/  UIMAD UR8, UR12, UR23, UR8 ;  /* 0x000000170c0872a4 */ /* 0x000fe2000f8e0208 */
[----:B------:R-:W-:Y:S01]  /*03c0*/  UMOV UR22, URZ ;  /* 0x0000003f00167c82 */ /* 0x000fe20008000000 */
[----:B------:R-:W-:Y:S01]  /*03d0*/  @UP1 ULEA UR22, UP3, UR10, UR24, 0x2 ;  /* 0x000000180a161291 */ /* 0x000fe2000f86103f */
[----:B------:R-:W-:Y:S01]  /*03e0*/  UMOV UR23, URZ ;  /* 0x0000003f00177c82 */ /* 0x000fe20008000000 */
[----:B------:R-:W-:-:S02]  /*03f0*/  UIMAD UR33, UR11, UR26, URZ ;  /* 0x0000001a0b2172a4 */ /* 0x000fc4000f8e023f */
[----:B------:R-:W-:Y:S02]  /*0400*/  @UP1 ULEA.HI.X UR23, UR10, UR25, UR11, 0x2, UP3 ;  /* 0x000000190a171291 */ /* 0x000fe400098f140b */
[----:B------:R-:W-:Y:S01]  /*0410*/  UISETP.NE.AND.EX UP1, UPT, UR39, URZ, UPT, UP2 ;  /* 0x0000003f2700728c */ /* 0x000fe2000bf25320 */
[----:B-1----:R-:W-:Y:S01]  /*0420*/  IADD3 R2, R0, 0xffffffe, RZ ;  /* 0x0ffffffe00027810 */ /* 0x002fe20007ffe0ff */
[----:B------:R-:W-:Y:S01]  /*0430*/  UIADD3 UR15, UR15, UR28, URZ ;  /* 0x0000001c0f0f7290 */ /* 0x000fe2000fffe03f */
[----:B------:R-:W-:Y:S01]  /*0440*/  IABS R0, UR10 ;  /* 0x0000000a00007c13 */ /* 0x000fe20008000000 */
[----:B------:R-:W-:Y:S01]  /*0450*/  UIADD3 UR17, UR17, UR9, URZ ;  /* 0x0000000911117290 */ /* 0x000fe2000fffe03f */
[----:B------:R-:W-:Y:S02]  /*0460*/  UMOV UR24, URZ ;  /* 0x0000003f00187c82 */ /* 0x000fe40008000000 */
[----:B------:R-:W1:Y:S01]  /*0470*/  F2I.FTZ.U32.TRUNC.NTZ R2, R2 ;  /* 0x0000000200027305 */ /* 0x000e62000021f000 */
[----:B------:R-:W-:Y:S01]  /*0480*/  R2UR UR36, R0 ;  /* 0x00000000002472ca */ /* 0x000fe200000e0000 */
[----:B------:R-:W-:-:S02]  /*0490*/  ULDC UR9, c[0x0][0x224] ;  /* 0x0000890000097ab9 */ /* 0x000fc40000000800 */
[----:B------:R-:W-:Y:S02]  /*04a0*/  @UP1 ULEA UR24, UP2, UR10, UR38, 0x2 ;  /* 0x000000260a181291 */ /* 0x000fe4000f84103f */
[----:B------:R-:W-:Y:S01]  /*04b0*/  UIMAD UR33, UR10, UR27, UR33 ;  /* 0x0000001b0a2172a4 */ /* 0x000fe2000f8e0221 */
[----:B------:R-:W-:Y:S01]  /*04c0*/  UMOV UR25, URZ ;  /* 0x0000003f00197c82 */ /* 0x000fe20008000000 */
[----:B------:R-:W-:Y:S02]  /*04d0*/  @UP1 ULEA.HI.X UR25, UR10, UR39, UR11, 0x2, UP2 ;  /* 0x000000270a191291 */ /* 0x000fe400090f140b */
[----:B------:R-:W-:Y:S02]  /*04e0*/  UISETP.NE.AND UP1, UPT, UR32, URZ, UPT ;  /* 0x0000003f2000728c */ /* 0x000fe4000bf25270 */
[----:B------:R-:W-:Y:S01]  /*04f0*/  UIADD3 UR7, UR7, UR8, URZ ;  /* 0x0000000807077290 */ /* 0x000fe2000fffe03f */
[----:B-1----:R-:W-:Y:S02]  /*0500*/  R2UR UR5, R2 ;  /* 0x00000000020572ca */ /* 0x002fe400000e0000 */
[----:B------:R-:W-:-:S02]  /*0510*/  @UP0 ULDC UR8, c[0x0][0x214] ;  /* 0x0000850000080ab9 */ /* 0x000fc40000000800 */
[----:B------:R-:W-:-:S04]  /*0520*/  @UP0 UIMAD UR8, UR12, UR8, UR10 ;  /* 0x000000080c0802a4 */ /* 0x000fc8000f8e020a */
[----:B------:R-:W-:-:S05]  /*0530*/  @UP0 UIMAD UR8, UR8, UR9, URZ ;  /* 0x00000009080802a4 */ /* 0x000fca000f8e023f */
        /* <DEDUP_REMOVED lines=8> */
[----:B------:R-:W-:Y:S02]  /*05c0*/  UIMAD UR35, UR11, UR20, URZ ;  /* 0x000000140b2372a4 */ /* 0x000fe4000f8e023f */
[----:B------:R-:W-:Y:S01]  /*05d0*/  UMOV UR29, UR31 ;  /* 0x0000001f001d7c82 */ /* 0x000fe20008000000 */
[----:B------:R-:W-:Y:S01]  /*05e0*/  ULDC.64 UR26, c[0x0][0x298] ;  /* 0x0000a600001a7ab9 */ /* 0x000fe20000000a00 */
[----:B------:R-:W-:-:S02]  /*05f0*/  UIADD3 UR30, -UR29, URZ, URZ ;  /* 0x0000003f1d1e7290 */ /* 0x000fc4000fffe13f */
[----:B------:R-:W-:Y:S02]  /*0600*/  UIMAD UR35, UR10, UR21, UR35 ;  /* 0x000000150a2372a4 */ /* 0x000fe4000f8e0223 */
[----:B------:R-:W-:Y:S02]  /*0610*/  UIMAD UR30, UR34, UR30, UR36 ;  /* 0x0000001e221e72a4 */ /* 0x000fe4000f8e0224 */
[----:B------:R-:W-:Y:S02]  /*0620*/  UIMAD.WIDE.U32 UR20, UR10, UR20, UR14 ;  /* 0x000000140a1472a5 */ /* 0x000fe4000f8e000e */
[----:B------:R-:W-:Y:S02]  /*0630*/  UISETP.GT.U32.AND UP4, UPT, UR34, UR30, UPT ;  /* 0x0000001e2200728c */ /* 0x000fe4000bf84070 */
[----:B------:R-:W-:Y:S02]  /*0640*/  ULEA UR15, UR9, 0xfffff800, 0xb ;  /* 0xfffff800090f7891 */ /* 0x000fe4000f8e583f */
[----:B------:R-:W-:-:S02]  /*0650*/  ULOP3.LUT UR14, UR10, UR32, URZ, 0x3c, !UPT ;  /* 0x000000200a0e7292 */ /* 0x000fc4000f8e3c3f */
[----:B------:R-:W-:Y:S02]  /*0660*/  UIMAD UR31, UR11, UR26, URZ ;  /* 0x0000001a0b1f72a4 */ /* 0x000fe4000f8e023f */
[----:B------:R-:W-:Y:S02]  /*0670*/  USHF.R.S32.HI UR28, URZ, 0x1f, UR15 ;  /* 0x0000001f3f1c7899 */ /* 0x000fe4000801140f */
[----:B------:R-:W-:Y:S02]  /*0680*/  UISETP.GE.AND UP2, UPT, UR14, URZ, UPT ;  /* 0x0000003f0e00728c */ /* 0x000fe4000bf46270 */
[----:B------:R-:W-:Y:S02]  /*0690*/  @!UP4 UIADD3 UR30, UR30, -UR34, URZ ;  /* 0x800000221e1ec290 */ /* 0x000fe4000fffe03f */
[----:B------:R-:W-:Y:S02]  /*06a0*/  @!UP4 UIADD3 UR29, UR29, 0x1, URZ ;  /* 0x000000011d1dc890 */ /* 0x000fe4000fffe03f */
[----:B------:R-:W-:-:S02]  /*06b0*/  UISETP.GE.U32.AND UP3, UPT, UR30, UR34, UPT ;  /* 0x000000221e00728c */ /* 0x000fc4000bf66070 */
[----:B------:R-:W-:Y:S02]  /*06c0*/  UIADD3 UR4, UP5, UR15, UR4, URZ ;  /* 0x000000040f047290 */ /* 0x000fe4000ffbe03f */
[----:B------:R-:W-:Y:S02]  /*06d0*/  UIMAD UR31, UR10, UR27, UR31 ;  /* 0x0000001b0a1f72a4 */ /* 0x000fe4000f8e021f */
[----:B------:R-:W-:Y:S02]  /*06e0*/  UIMAD.WIDE.U32 UR26, UR10, UR26, UR16 ;  /* 0x0000001a0a1a72a5 */ /* 0x000fe4000f8e0010 */
[----:B------:R-:W-:Y:S01]  /*06f0*/  UIADD3.X UR5, UR28, UR5, UR33, UP5, !UPT ;  /* 0x000000051c057290 */ /* 0x000fe2000affe421 */
[----:B------:R-:W-:Y:S02]  /*0700*/  ULDC.64 UR16, c[0x0][0x2f0] ;  /* 0x0000bc0000107ab9 */ /* 0x000fe40000000a00 */
[----:B------:R-:W-:Y:S02]  /*0710*/  @UP3 UIADD3 UR29, UR29, 0x1, URZ ;  /* 0x000000011d1d3890 */ /* 0x000fe4000fffe03f */
[----:B------:R-:W-:-:S02]  /*0720*/  ULEA UR16, UP4, UR4, UR16, 0x1 ;  /* 0x0000001004107291 */ /* 0x000fc4000f88083f */
[----:B------:R-:W-:Y:S02]  /*0730*/  UIADD3 UR49, UP3, UR15, UR26, URZ ;  /* 0x0000001a0f317290 */ /* 0x000fe4000ff7e03f */
[----:B------:R-:W-:Y:S01]  /*0740*/  ULEA.HI.X UR17, UR4, UR17, UR5, 0x1, UP4 ;  /* 0x0000001104117291 */ /* 0x000fe2000a0f0c05 */
[----:B------:R-:W-:Y:S02]  /*0750*/  UMOV UR14, UR29 ;  /* 0x0000001d000e7c82 */ /* 0x000fe40008000000 */
[----:B------:R-:W-:Y:S01]  /*0760*/  ULDC.64 UR4, c[0x0][0x2f8] ;  /* 0x0000be0000047ab9 */ /* 0x000fe20000000a00 */
[----:B------:R-:W-:Y:S02]  /*0770*/  UIADD3.X UR26, UR28, UR27, UR31, UP3, !UPT ;  /* 0x0000001b1c1a7290 */ /* 0x000fe40009ffe41f */
[----:B------:R-:W-:Y:S02]  /*0780*/  @!UP2 UIADD3 UR14, -UR14, URZ, URZ ;  /* 0x0000003f0e0ea290 */ /* 0x000fe4000fffe13f */
[----:B------:R-:W-:-:S02]  /*0790*/  @!UP1 ULOP3.LUT UR14, URZ, UR32, URZ, 0x33, !UPT ;  /* 0x000000203f0e9292 */ /* 0x000fc4000f8e333f */
[----:B------:R-:W-:Y:S02]  /*07a0*/  ULEA UR48, UP3, UR49, UR4, 0x1 ;  /* 0x0000000431307291 */ /* 0x000fe4000f86083f */
[----:B------:R-:W-:Y:S02]  /*07b0*/  UIADD3 UR15, UP2, UR15, UR20, URZ ;  /* 0x000000140f0f7290 */ /* 0x000fe4000ff5e03f */
[----:B------:R-:W-:Y:S02]  /*07c0*/  USHF.R.S32.HI UR4, URZ, 0x1f, UR14 ;  /* 0x0000001f3f047899 */ /* 0x000fe4000801140e */
[----:B------:R-:W-:Y:S02]  /*07d0*/  ULEA.HI.X UR49, UR49, UR5, UR26, 0x1, UP3 ;  /* 0x0000000531317291 */ /* 0x000fe400098f0c1a */
[----:B------:R-:W-:Y:S02]  /*07e0*/  UIADD3.X UR20, UR28, UR21, UR35, UP2, !UPT ;  /* 0x000000151c147290 */ /* 0x000fe400097fe423 */
[----:B------:R-:W-:Y:S01]  /*07f0*/  ULEA UR50, UP1, UR15, UR50, 0x1 ;  /* 0x000000320f327291 */ /* 0x000fe2000f82083f */
[----:B------:R-:W-:Y:S01]  /*0800*/  ULDC.64 UR26, c[0x0][0x278] ;  /* 0x00009e00001a7ab9 */ /* 0x000fe20000000a00 */
[----:B------:R-:W-:Y:S01]  /*0810*/  UMOV UR5, URZ ;  /* 0x0000003f00057c82 */ /* 0x000fe20008000000 */
[----:B------:R-:W-:-:S02]  /*0820*/  UIMAD UR4, UR4, UR26, URZ ;  /* 0x0000001a040472a4 */ /* 0x000fc4000f8e023f */
[----:B------:R-:W-:Y:S02]  /*0830*/  ULEA.HI.X UR51, UR15, UR51, UR20, 0x1, UP1 ;  /* 0x000000330f337291 */ /* 0x000fe400088f0c14 */
[----:B------:R-:W-:Y:S02]  /*0840*/  UISETP.GE.AND UP1, UPT, UR9, 0x1, UPT ;  /* 0x000000010900788c */ /* 0x000fe4000bf26270 */
[----:B------:R-:W-:Y:S02]  /*0850*/  UIMAD.WIDE.U32 UR20, UR14, UR26, UR6 ;  /* 0x0000001a0e1472a5 */ /* 0x000fe4000f8e0006 */
[----:B------:R-:W-:Y:S02]  /*0860*/  UIMAD UR26, UR14, UR27, UR4 ;  /* 0x0000001b0e1a72a4 */ /* 0x000fe4000f8e0204 */
[----:B------:R-:W-:Y:S01]  /*0870*/  ULEA UR15, UR9, 0xfffff000, 0xc ;  /* 0xfffff000090f7891 */ /* 0x000fe2000f8e603f */
[----:B------:R-:W-:Y:S01]  /*0880*/  UMOV UR4, URZ ;  /* 0x0000003f00047c82 */ /* 0x000fe20008000000 */
[----:B------:R-:W-:-:S02]  /*0890*/  @UP0 ULDC UR27, c[0x0][0x21c] ;  /* 0x00008700001b0ab9 */ /* 0x000fc40000000800 */
[----:B------:R-:W-:Y:S02]  /*08a0*/  UIADD3 UR53, UP2, UR15, UR20, URZ ;  /* 0x000000140f357290 */ /* 0x000fe4000ff5e03f */
[----:B------:R-:W-:Y:S02]  /*08b0*/  @UP0 UIMAD UR8, UR8, UR27, URZ ;  /* 0x0000001b080802a4 */ /* 0x000fe4000f8e023f */
[----:B------:R-:W-:Y:S01]  /*08c0*/  UIADD3 UR26, UR21, UR26, URZ ;  /* 0x0000001a151a7290 */ /* 0x000fe2000fffe03f */
[----:B------:R-:W-:Y:S02]  /*08d0*/  ULDC.64 UR6, c[0x0][0x2e0] ;  /* 0x0000b80000067ab9 */ /* 0x000fe40000000a00 */
[----:B------:R-:W-:Y:S01]  /*08e0*/  @UP0 ULDC.64 UR20, c[0x0][0x310] ;  /* 0x0000c40000140ab9 */ /* 0x000fe20000000a00 */
[----:B------:R-:W-:Y:S02]  /*08f0*/  ULEA UR52, UP3, UR53, UR6, 0x1 ;  /* 0x0000000635347291 */ /* 0x000fe4000f86083f */
[----:B------:R-:W-:-:S02]  /*0900*/  @UP0 UIMAD.WIDE UR20, UR8, 0x10, UR20 ;  /* 0x00000010081408a5 */ /* 0x000fc4000f8e0214 */
[----:B------:R-:W-:-:S04]  /*0910*/  ULEA.HI.X.SX32 UR15, UR15, UR26, 0x1, UP2 ;  /* 0x0000001a0f0f7291 */ /* 0x000fc800090f0e3f */
[----:B------:R-:W-:Y:S01]  /*0920*/  ULEA.HI.X UR53, UR53, UR7, UR15, 0x1, UP3 ;  /* 0x0000000735357291 */ /* 0x000fe200098f0c0f */
        /* <DEDUP_REMOVED lines=9> */
[----:B------:R-:W-:Y:S01]  /*09c0*/  ULDC UR15, c[0x0][0x224] ;  /* 0x00008900000f7ab9 */ /* 0x000fe20000000800 */
[----:B------:R2:W-:Y:S04]  /*09d0*/  STL [R1+0xc], RZ ;  /* 0x00000cff01007387 */ /* 0x0005e80000100800 */
[----:B------:R2:W-:Y:S01]  /*09e0*/  STL [R1+0x10], RZ ;  /* 0x000010ff01007387 */ /* 0x0005e20000100800 */
[----:B-1----:R-:W-:-:S06]  /*09f0*/  ULEA UR6, UR7, UR6, 0x18 ;  /* 0x0000000607067291 */ /* 0x002fcc000f8ec03f */
[----:B------:R-:W-:Y:S01]  /*0a00*/  MOV R91, UR6 ;  /* 0x00000006005b7c02 */ /* 0x000fe20008000f00 */
[----:B------:R-:W-:Y:S01]  /*0a10*/  UMOV UR6, URZ ;  /* 0x0000003f00067c82 */ /* 0x000fe20008000000 */
[----:B0-----:R-:W-:-:S04]  /*0a20*/  SHF.R.S32.HI R3, RZ, 0x1f, R92 ;  /* 0x0000001fff037819 */ /* 0x001fc8000001145c */
[----:B------:R-:W-:-:S04]  /*0a30*/  LEA.HI R3, R3, R92, RZ, 0x5 ;  /* 0x0000005c03037211 */ /* 0x000fc800078f28ff */
[----:B------:R-:W-:-:S04]  /*0a40*/  SHF.R.S32.HI R0, RZ, 0x5, R3 ;  /* 0x00000005ff007819 */ /* 0x000fc80000011403 */
[----:B------:R-:W-:-:S05]  /*0a50*/  LEA R0, R0, R91, 0x4 ;  /* 0x0000005b00007211 */ /* 0x000fca00078e20ff */
[----:B------:R2:W-:Y:S02]  /*0a60*/  STL [R1+0x8], R0 ;  /* 0x0000080001007387 */ /* 0x0005e40000100800 */
.L_x_3848:
[----:B------:R-:W-:Y:S01]  /*0a70*/  BAR.SYNC.DEFER_BLOCKING 0x0 ;  /* 0x0000000000007b1d */ /* 0x000fe20000010000 */
[----:B------:R-:W-:-:S04]  /*0a80*/  SHF.L.U32 R90, R92, 0x1, RZ ;  /* 0x000000015c5a7819 */ /* 0x000fc800000006ff */
[----:B------:R-:W-:Y:S01]  /*0a90*/  LOP3.LUT R90, R90, 0xffffffc0, RZ, 0xc0, !PT ;  /* 0xffffffc05a5a7812 */ /* 0x000fe200078ec0ff */
[----:B------:R-:W-:Y:S01]  /*0aa0*/  ULDC UR7, c[0x0][0x21c] ;  /* 0x0000870000077ab9 */ /* 0x000fe20000000800 */
[----:B0-----:R-:W-:Y:S01]  /*0ab0*/  MOV R2, UR16 ;  /* 0x0000001000027c02 */ /* 0x001fe20008000f00 */
[----:B------:R-:W3:Y:S01]  /*0ac0*/  LDL.LU R18, [R1+0x10] ;  /* 0x0000100001127983 */ /* 0x000ee20000300800 */
[----:B------:R-:W-:Y:S02]  /*0ad0*/  MOV R3, UR17 ;  /* 0x0000001100037c02 */ /* 0x000fe40008000f00 */
[----:B------:R-:W-:Y:S01]  /*0ae0*/  LOP3.LUT R89, R90, 0x1f, R92, 0xf8, !PT ;  /* 0x0000001f5a597812 */ /* 0x000fe200078ef85c */
[----:B------:R-:W2:Y:S04]  /*0af0*/  S2R R14, SR_LANEID ;  /* 0x00000000000e7919 */ /* 0x000ea80000000000 */
[----:B------:R-:W-:-:S05]  /*0b00*/  IMAD.WIDE R2, R89, 0x10, R2 ;  /* 0x0000001059027825 */ /* 0x000fca00078e0202 */
[----:B------:R-:W4:Y:S04]  /*0b10*/  LDG.E.128 R4, desc[UR18][R2.64] ;  /* 0x0000001202047981 */ /* 0x000f28000c1e1d00 */
[----:B------:R-:W5:Y:S01]  /*0b20*/  LDG.E.128 R8, desc[UR18][R2.64+0x200] ;  /* 0x0002001202087981 */ /* 0x000f62000c1e1d00 */
[----:B------:R-:W-:Y:S02]  /*0b30*/  MOV R12, UR48 ;  /* 0x00000030000c7c02 */ /* 0x000fe40008000f00 */
[----:B------:R-:W-:-:S03]  /*0b40*/  MOV R13, UR49 ;  /* 0x00000031000d7c02 */ /* 0x000fc60008000f00 */
[----:B------:R-:W-:Y:S01]  /*0b50*/  IMAD.WIDE R12, R89, 0x10, R12 ;  /* 0x00000010590c7825 */ /* 0x000fe200078e020c */
[----:B--2---:R-:W-:-:S04]  /*0b60*/  IADD3 R0, R90, R14, RZ ;  /* 0x0000000e5a007210 */ /* 0x004fc80007ffe0ff */
[C---:B------:R-:W-:Y:S02]  /*0b70*/  LEA R16, R0.reuse, R91, 0x4 ;  /* 0x0000005b00107211 */ /* 0x040fe400078e20ff */
[----:B------:R-:W-:-:S04]  /*0b80*/  IADD3 R0, R0, R14, RZ ;  /* 0x0000000e00007210 */ /* 0x000fc80007ffe0ff */
[----:B------:R-:W-:Y:S01]  /*0b90*/  LEA R0, R0, R91, 0x4 ;  /* 0x0000005b00007211 */ /* 0x000fe200078e20ff */
[----:B----4-:R-:W-:Y:S04]  /*0ba0*/  STS.128 [R16], R4 ;  /* 0x0000000410007388 */ /* 0x010fe80000000c00 */
[----:B-----5:R-:W-:Y:S01]  /*0bb0*/  STS.128 [R16+0x200], R8 ;  /* 0x0002000810007388 */ /* 0x020fe20000000c00 */
[----:B------:R-:W-:-:S03]  /*0bc0*/  NOP ;  /* 0x0000000000007918 */ /* 0x000fc60000000000 */
[----:B------:R-:W0:Y:S04]  /*0bd0*/  LDS.128 R60, [R0] ;  /* 0x00000000003c7984 */ /* 0x000e280000000c00 */
[----:B------:R-:W-:Y:S01]  /*0be0*/  LDS.128 R56, [R0+0x10] ;  /* 0x0000100000387984 */ /* 0x000fe20000000c00 */
[----:B------:R-:W-:Y:S06]  /*0bf0*/  BAR.SYNC.DEFER_BLOCKING 0x0 ;  /* 0x0000000000007b1d */ /* 0x000fec0000010000 */
[----:B------:R-:W2:Y:S04]  /*0c00*/  LDG.E.128 R20, desc[UR18][R12.64] ;  /* 0x000000120c147981 */ /* 0x000ea8000c1e1d00 */
[----:B------:R-:W4:Y:S01]  /*0c10*/  LDG.E.128 R24, desc[UR18][R12.64+0x200] ;  /* 0x000200120c187981 */ /* 0x000f22000c1e1d00 */
[----:B------:R-:W-:-:S02]  /*0c20*/  MOV R2, UR50 ;  /* 0x0000003200027c02 */ /* 0x000fc40008000f00 */
[----:B------:R-:W-:-:S03]  /*0c30*/  MOV R3, UR51 ;  /* 0x0000003300037c02 */ /* 0x000fc60008000f00 */
[----:B------:R-:W-:Y:S01]  /*0c40*/  IMAD.WIDE R2, R89, 0x10, R2 ;  /* 0x0000001059027825 */ /* 0x000fe200078e0202 */
[----:B--2---:R-:W-:Y:S04]  /*0c50*/  STS.128 [R16], R20 ;  /* 0x0000001410007388 */ /* 0x004fe80000000c00 */
[----:B----4-:R-:W-:Y:S01]  /*0c60*/  STS.128 [R16+0x200], R24 ;  /* 0x0002001810007388 */ /* 0x010fe20000000c00 */
[----:B------:R-:W-:-:S03]  /*0c70*/  NOP ;  /* 0x0000000000007918 */ /* 0x000fc60000000000 */
[----:B-1----:R-:W1:Y:S04]  /*0c80*/  LDS.128 R8, [R0] ;  /* 0x0000000000087984 */ /* 0x002e680000000c00 */
[----:B------:R-:W2:Y:S01]  /*0c90*/  LDS.128 R4, [R0+0x10] ;  /* 0x0000100000047984 */ /* 0x000ea20000000c00 */
[----:B------:R-:W-:Y:S06]  /*0ca0*/  BAR.SYNC.DEFER_BLOCKING 0x0 ;  /* 0x0000000000007b1d */ /* 0x000fec0000010000 */
[----:B------:R-:W4:Y:S04]  /*0cb0*/  LDG.E.128 R28, desc[UR18][R2.64] ;  /* 0x00000012021c7981 */ /* 0x000f28000c1e1d00 */
[----:B------:R5:W3:Y:S01]  /*0cc0*/  LDG.E.128 R32, desc[UR18][R2.64+0x200] ;  /* 0x0002001202207981 */ /* 0x000ae2000c1e1d00 */
[--C-:B0-----:R-:W-:Y:S01]  /*0cd0*/  HADD2.F32 R17, -RZ, R60.reuse.H0_H0 ;  /* 0x2000003cff117230 */ /* 0x101fe20000004100 */
[----:B------:R-:W-:Y:S01]  /*0ce0*/  ISETP.LT.AND P0, PT, RZ, UR7, PT ;  /* 0x00000007ff007c0c */ /* 0x000fe2000bf01270 */
[----:B------:R-:W-:-:S02]  /*0cf0*/  HADD2.F32 R19, -RZ, R60.H1_H1 ;  /* 0x3000003cff137230 */ /* 0x000fc40000004100 */
[--C-:B-1----:R-:W-:Y:S02]  /*0d00*/  HADD2.F32 R45, -RZ, R8.reuse.H0_H0 ;  /* 0x20000008ff2d7230 */ /* 0x102fe40000004100 */
[----:B------:R-:W-:Y:S02]  /*0d10*/  HADD2.F32 R44, -RZ, R8.H1_H1 ;  /* 0x30000008ff2c7230 */ /* 0x000fe40000004100 */
[----:B------:R-:W-:Y:S02]  /*0d20*/  HADD2.F32 R43, -RZ, R9.H0_H0 ;  /* 0x20000009ff2b7230 */ /* 0x000fe40000004100 */
[----:B------:R-:W-:Y:S01]  /*0d30*/  FADD.FTZ R45, R45, UR5 ;  /* 0x000000052d2d7e21 */ /* 0x000fe20008010000 */
[--C-:B-----5:R-:W-:Y:S02]  /*0d40*/  HADD2.F32 R2, -RZ, R61.reuse.H0_H0 ;  /* 0x2000003dff027230 */ /* 0x120fe40000004100 */
[----:B------:R-:W-:Y:S01]  /*0d50*/  FADD.FTZ R44, R44, UR5 ;  /* 0x000000052c2c7e21 */ /* 0x000fe20008010000 */
[----:B------:R-:W-:-:S02]  /*0d60*/  HADD2.F32 R3, -RZ, R61.H1_H1 ;  /* 0x3000003dff037230 */ /* 0x000fc40000004100 */
[----:B------:R-:W-:Y:S01]  /*0d70*/  FADD.FTZ R43, R43, UR5 ;  /* 0x000000052b2b7e21 */ /* 0x000fe20008010000 */
[----:B------:R-:W-:Y:S02]  /*0d80*/  HADD2.F32 R42, -RZ, R9.H1_H1 ;  /* 0x30000009ff2a7230 */ /* 0x000fe40000004100 */
[--C-:B------:R-:W-:Y:S02]  /*0d90*/  HADD2.F32 R41, -RZ, R10.reuse.H0_H0 ;  /* 0x2000000aff297230 */ /* 0x100fe40000004100 */
[----:B------:R-:W-:Y:S02]  /*0da0*/  HADD2.F32 R40, -RZ, R10.H1_H1 ;  /* 0x3000000aff287230 */ /* 0x000fe40000004100 */
[----:B------:R-:W-:Y:S01]  /*0db0*/  FADD.FTZ R42, R42, UR5 ;  /* 0x000000052a2a7e21 */ /* 0x000fe20008010000 */
[--C-:B------:R-:W-:Y:S02]  /*0dc0*/  HADD2.F32 R39, -RZ, R11.reuse.H0_H0 ;  /* 0x2000000bff277230 */ /* 0x100fe40000004100 */
[----:B------:R-:W-:Y:S01]  /*0dd0*/  FADD.FTZ R41, R41, UR5 ;  /* 0x0000000529297e21 */ /* 0x000fe20008010000 */
[----:B------:R-:W-:-:S02]  /*0de0*/  HADD2.F32 R38, -RZ, R11.H1_H1 ;  /* 0x3000000bff267230 */ /* 0x000fc40000004100 */
[----:B------:R-:W-:Y:S01]  /*0df0*/  FADD.FTZ R40, R40, UR5 ;  /* 0x0000000528287e21 */ /* 0x000fe20008010000 */
[--C-:B--2---:R-:W-:Y:S02]  /*0e00*/  HADD2.F32 R37, -RZ, R4.reuse.H0_H0 ;  /* 0x20000004ff257230 */ /* 0x104fe40000004100 */
[----:B------:R-:W-:Y:S01]  /*0e10*/  FADD.FTZ R39, R39, UR5 ;  /* 0x0000000527277e21 */ /* 0x000fe20008010000 */
[----:B------:R-:W-:Y:S02]  /*0e20*/  HADD2.F32 R36, -RZ, R4.H1_H1 ;  /* 0x30000004ff247230 */ /* 0x000fe40000004100 */
[----:B------:R-:W-:Y:S01]  /*0e30*/  FADD.FTZ R38, R38, UR5 ;  /* 0x0000000526267e21 */ /* 0x000fe20008010000 */
[----:B------:R-:W-:Y:S02]  /*0e40*/  FADD.FTZ R37, R37, UR5 ;  /* 0x0000000525257e21 */ /* 0x000fe40008010000 */
[----:B------:R-:W-:Y:S01]  /*0e50*/  FADD.FTZ R36, R36, UR5 ;  /* 0x0000000524247e21 */ /* 0x000fe20008010000 */
[----:B----4-:R0:W-:Y:S04]  /*0e60*/  STS.128 [R16], R28 ;  /* 0x0000001c10007388 */ /* 0x0101e80000000c00 */
[----:B---3--:R1:W-:Y:S01]  /*0e70*/  STS.128 [R16+0x200], R32 ;  /* 0x0002002010007388 */ /* 0x0083e20000000c00 */
[----:B------:R-:W-:-:S03]  /*0e80*/  NOP ;  /* 0x0000000000007918 */ /* 0x000fc60000000000 */
[----:B------:R-:W2:Y:S04]  /*0e90*/  LDS.128 R20, [R0] ;  /* 0x0000000000147984 */ /* 0x000ea80000000c00 */
[----:B------:R3:W4:Y:S01]  /*0ea0*/  LDS.128 R12, [R0+0x10] ;  /* 0x00001000000c7984 */ /* 0x0007220000000c00 */
[--C-:B0-----:R-:W-:Y:S02]  /*0eb0*/  HADD2.F32 R31, -RZ, R7.reuse.H0_H0 ;  /* 0x20000007ff1f7230 */ /* 0x101fe40000004100 */
[----:B------:R-:W-:Y:S02]  /*0ec0*/  HADD2.F32 R30, -RZ, R7.H1_H1 ;  /* 0x30000007ff1e7230 */ /* 0x000fe40000004100 */
[----:B-1----:R-:W-:Y:S02]  /*0ed0*/  HADD2.F32 R16, -RZ, R63.H0_H0 ;  /* 0x2000003fff107230 */ /* 0x002fe40000004100 */
[----:B------:R-:W-:Y:S01]  /*0ee0*/  FADD.FTZ R31, R31, UR5 ;  /* 0x000000051f1f7e21 */ /* 0x000fe20008010000 */
[----:B------:R-:W-:-:S02]  /*0ef0*/  HADD2.F32 R35, -RZ, R5.H0_H0 ;  /* 0x20000005ff237230 */ /* 0x000fc40000004100 */
[----:B------:R-:W-:Y:S01]  /*0f00*/  FADD.FTZ R30, R30, UR5 ;  /* 0x000000051e1e7e21 */ /* 0x000fe20008010000 */
[----:B---3--:R-:W-:Y:S02]  /*0f10*/  HADD2.F32 R0, -RZ, R62.H0_H0 ;  /* 0x2000003eff007230 */ /* 0x008fe40000004100 */
[----:B------:R-:W-:Y:S02]  /*0f20*/  HADD2.F32 R34, -RZ, R5.H1_H1 ;  /* 0x30000005ff227230 */ /* 0x000fe40000004100 */
[----:B------:R-:W-:Y:S01]  /*0f30*/  FADD.FTZ R35, R35, UR5 ;  /* 0x0000000523237e21 */ /* 0x000fe20008010000 */
[--C-:B------:R-:W-:Y:S02]  /*0f40*/  HADD2.F32 R33, -RZ, R6.reuse.H0_H0 ;  /* 0x20000006ff217230 */ /* 0x100fe40000004100 */
[----:B------:R-:W-:Y:S02]  /*0f50*/  HADD2.F32 R32, -RZ, R6.H1_H1 ;  /* 0x30000006ff207230 */ /* 0x000fe40000004100 */
[----:B------:R-:W-:Y:S01]  /*0f60*/  FADD.FTZ R34, R34, UR5 ;  /* 0x0000000522227e21 */ /* 0x000fe20008010000 */
[----:B------:R-:W-:-:S02]  /*0f70*/  FADD.FTZ R33, R33, UR5 ;  /* 0x0000000521217e21 */ /* 0x000fc40008010000 */
[----:B------:R-:W-:Y:S01]  /*0f80*/  FADD.FTZ R32, R32, UR5 ;  /* 0x0000000520207e21 */ /* 0x000fe20008010000 */
[--C-:B--2---:R-:W-:Y:S02]  /*0f90*/  HADD2.F32 R88, -RZ, R20.reuse.H0_H0 ;  /* 0x20000014ff587230 */ /* 0x104fe40000004100 */
[----:B------:R-:W-:Y:S02]  /*0fa0*/  HADD2.F32 R87, -RZ, R20.H1_H1 ;  /* 0x30000014ff577230 */ /* 0x000fe40000004100 */
[--C-:B------:R-:W-:Y:S02]  /*0fb0*/  HADD2.F32 R86, -RZ, R21.reuse.H0_H0 ;  /* 0x20000015ff567230 */ /* 0x100fe40000004100 */
[----:B------:R-:W-:Y:S01]  /*0fc0*/  FFMA.FTZ R18, R88, R17, R18 ;  /* 0x0000001158127223 */ /* 0x000fe20000010012 */
[----:B------:R-:W-:Y:S02]  /*0fd0*/  HADD2.F32 R85, -RZ, R21.H1_H1 ;  /* 0x30000015ff557230 */ /* 0x000fe40000004100 */
[----:B------:R-:W-:Y:S01]  /*0fe0*/  FMUL.FTZ R239, R87, UR4 ;  /* 0x0000000457ef7c20 */ /* 0x000fe20008410000 */
[----:B------:R-:W-:-:S02]  /*0ff0*/  HADD2.F32 R84, -RZ, R22.H0_H0 ;  /* 0x20000016ff547230 */ /* 0x000fc40000004100 */
[----:B------:R-:W-:Y:S01]  /*1000*/  FFMA.FTZ R19, R87, R19, R18 ;  /* 0x0000001357137223 */ /* 0x000fe20000010012 */
[----:B------:R-:W-:Y:S02]  /*1010*/  HADD2.F32 R55, -RZ, R22.H1_H1 ;  /* 0x30000016ff377230 */ /* 0x000fe40000004100 */
[C---:B------:R-:W-:Y:S01]  /*1020*/  FMUL.FTZ R238, R86.reuse, UR4 ;  /* 0x0000000456ee7c20 */ /* 0x040fe20008410000 */
[--C-:B------:R-:W-:Y:S02]  /*1030*/  HADD2.F32 R54, -RZ, R23.reuse.H0_H0 ;  /* 0x20000017ff367230 */ /* 0x100fe40000004100 */
[----:B------:R-:W-:Y:S01]  /*1040*/  FFMA.FTZ R2, R86, R2, R19 ;  /* 0x0000000256027223 */ /* 0x000fe20000010013 */
[----:B------:R-:W-:Y:S02]  /*1050*/  HADD2.F32 R53, -RZ, R23.H1_H1 ;  /* 0x30000017ff357230 */ /* 0x000fe40000004100 */
[----:B------:R-:W-:Y:S01]  /*1060*/  FMUL.FTZ R237, R85, UR4 ;  /* 0x0000000455ed7c20 */ /* 0x000fe20008410000 */
[----:B----4-:R-:W-:-:S02]  /*1070*/  HADD2.F32 R52, -RZ, R12.H0_H0 ;  /* 0x2000000cff347230 */ /* 0x010fc40000004100 */
[----:B------:R-:W-:Y:S01]  /*1080*/  FFMA.FTZ R3, R85, R3, R2 ;  /* 0x0000000355037223 */ /* 0x000fe20000010002 */
[----:B------:R-:W-:Y:S02]  /*1090*/  HADD2.F32 R2, -RZ, R62.H1_H1 ;  /* 0x3000003eff027230 */ /* 0x000fe40000004100 */
[C---:B------:R-:W-:Y:S01]  /*10a0*/  FMUL.FTZ R236, R84.reuse, UR4 ;  /* 0x0000000454ec7c20 */ /* 0x040fe20008410000 */
[----:B------:R-:W-:Y:S02]  /*10b0*/  HADD2.F32 R51, -RZ, R12.H1_H1 ;  /* 0x3000000cff337230 */ /* 0x000fe40000004100 */
[----:B------:R-:W-:Y:S01]  /*10c0*/  FFMA.FTZ R0, R84, R0, R3 ;  /* 0x0000000054007223 */ /* 0x000fe20000010003 */
[----:B------:R-:W-:Y:S02]  /*10d0*/  HADD2.F32 R12, -RZ, R57.H0_H0 ;  /* 0x20000039ff0c7230 */ /* 0x000fe40000004100 */
[----:B------:R-:W-:Y:S01]  /*10e0*/  FMUL.FTZ R235, R55, UR4 ;  /* 0x0000000437eb7c20 */ /* 0x000fe20008410000 */
[----:B------:R-:W-:-:S02]  /*10f0*/  HADD2.F32 R50, -RZ, R13.H0_H0 ;  /* 0x2000000dff327230 */ /* 0x000fc40000004100 */
[----:B------:R-:W-:Y:S01]  /*1100*/  FFMA.FTZ R3, R55, R2, R0 ;  /* 0x0000000237037223 */ /* 0x000fe20000010000 */
[----:B------:R-:W-:Y:S02]  /*1110*/  HADD2.F32 R0, -RZ, R63.H1_H1 ;  /* 0x3000003fff007230 */ /* 0x000fe40000004100 */
[C---:B------:R-:W-:Y:S01]  /*1120*/  FMUL.FTZ R234, R54.reuse, UR4 ;  /* 0x0000000436ea7c20 */ /* 0x040fe20008410000 */
[----:B------:R-:W-:Y:S02]  /*1130*/  HADD2.F32 R2, -RZ, R56.H0_H0 ;  /* 0x20000038ff027230 */ /* 0x000fe40000004100 */
[----:B------:R-:W-:Y:S01]  /*1140*/  FFMA.FTZ R16, R54, R16, R3 ;  /* 0x0000001036107223 */ /* 0x000fe20000010003 */
[----:B------:R-:W-:Y:S02]  /*1150*/  HADD2.F32 R49, -RZ, R13.H1_H1 ;  /* 0x3000000dff317230 */ /* 0x000fe40000004100 */
[----:B------:R-:W-:Y:S01]  /*1160*/  FMUL.FTZ R233, R53, UR4 ;  /* 0x0000000435e97c20 */ /* 0x000fe20008410000 */
[----:B------:R-:W-:-:S02]  /*1170*/  HADD2.F32 R48, -RZ, R14.H0_H0 ;  /* 0x2000000eff307230 */ /* 0x000fc40000004100 */
[----:B------:R-:W-:Y:S01]  /*1180*/  FFMA.FTZ R3, R53, R0, R16 ;  /* 0x0000000035037223 */ /* 0x000fe20000010010 */
[----:B------:R-:W-:Y:S02]  /*1190*/  HADD2.F32 R0, -RZ, R56.H1_H1 ;  /* 0x30000038ff007230 */ /* 0x000fe40000004100 */
[C---:B------:R-:W-:Y:S01]  /*11a0*/  FMUL.FTZ R230, R52.reuse, UR4 ;  /* 0x0000000434e67c20 */ /* 0x040fe20008410000 */
[----:B------:R-:W-:Y:S02]  /*11b0*/  HADD2.F32 R47, -RZ, R14.H1_H1 ;  /* 0x3000000eff2f7230 */ /* 0x000fe40000004100 */
[----:B------:R-:W-:Y:S01]  /*11c0*/  FFMA.FTZ R2, R52, R2, R3 ;  /* 0x0000000234027223 */ /* 0x000fe20000010003 */
[--C-:B------:R-:W-:Y:S02]  /*11d0*/  HADD2.F32 R46, -RZ, R15.reuse.H0_H0 ;  /* 0x2000000fff2e7230 */ /* 0x100fe40000004100 */
[----:B------:R-:W-:Y:S01]  /*11e0*/  FMUL.FTZ R229, R51, UR4 ;  /* 0x0000000433e57c20 */ /* 0x000fe20008410000 */
[----:B------:R-:W-:-:S02]  /*11f0*/  HADD2.F32 R64, -RZ, R15.H1_H1 ;  /* 0x3000000fff407230 */ /* 0x000fc40000004100 */
[----:B------:R-:W-:Y:S01]  /*1200*/  FFMA.FTZ R3, R51, R0, R2 ;  /* 0x0000000033037223 */ /* 0x000fe20000010002 */
[----:B------:R-:W-:Y:S02]  /*1210*/  HADD2.F32 R0, -RZ, R57.H1_H1 ;  /* 0x30000039ff007230 */ /* 0x000fe40000004100 */
[C---:B------:R-:W-:Y:S01]  /*1220*/  FMUL.FTZ R228, R50.reuse, UR4 ;  /* 0x0000000432e47c20 */ /* 0x040fe20008410000 */
[--C-:B------:R-:W-:Y:S02]  /*1230*/  HADD2.F32 R2, -RZ, R58.reuse.H0_H0 ;  /* 0x2000003aff027230 */ /* 0x100fe40000004100 */
[----:B------:R-:W-:Y:S01]  /*1240*/  FFMA.FTZ R12, R50, R12, R3 ;  /* 0x0000000c320c7223 */ /* 0x000fe20000010003 */
[----:B------:R-:W-:Y:S01]  /*1250*/  STL [R1+0x4], R64 ;  /* 0x0000044001007387 */ /* 0x000fe20000100800 */
[C---:B------:R-:W-:Y:S01]  /*1260*/  FMUL.FTZ R227, R49.reuse, UR4 ;  /* 0x0000000431e37c20 */ /* 0x040fe20008410000 */
[----:B------:R-:W-:Y:S01]  /*1270*/  FMUL.FTZ R196, R48, UR4 ;  /* 0x0000000430c47c20 */ /* 0x000fe20008410000 */
[----:B------:R-:W-:Y:S01]  /*1280*/  FFMA.FTZ R3, R49, R0, R12 ;  /* 0x0000000031037223 */ /* 0x000fe2000001000c */
[----:B------:R-:W-:-:S02]  /*1290*/  HADD2.F32 R0, -RZ, R58.H1_H1 ;  /* 0x3000003aff007230 */ /* 0x000fc40000004100 */
[C---:B------:R-:W-:Y:S01]  /*12a0*/  FMUL.FTZ R195, R47.reuse, UR4 ;  /* 0x000000042fc37c20 */ /* 0x040fe20008410000 */
[--C-:B------:R-:W-:Y:S02]  /*12b0*/  HADD2.F32 R12, -RZ, R59.reuse.H0_H0 ;  /* 0x2000003bff0c7230 */ /* 0x100fe40000004100 */
[----:B------:R-:W-:Y:S01]  /*12c0*/  FFMA.FTZ R2, R48, R2, R3 ;  /* 0x0000000230027223 */ /* 0x000fe20000010003 */
[----:B------:R-:W-:Y:S01]  /*12d0*/  FMUL.FTZ R194, R46, UR4 ;  /* 0x000000042ec27c20 */ /* 0x000fe20008410000 */
[----:B------:R-:W-:Y:S02]  /*12e0*/  FMUL.FTZ R193, R64, UR4 ;  /* 0x0000000440c17c20 */ /* 0x000fe40008410000 */
[----:B------:R-:W-:Y:S01]  /*12f0*/  FFMA.FTZ R3, R47, R0, R2 ;  /* 0x000000002f037223 */ /* 0x000fe20000010002 */
[----:B------:R-:W-:-:S03]  /*1300*/  HADD2.F32 R0, -RZ, R59.H1_H1 ;  /* 0x3000003bff007230 */ /* 0x000fc60000004100 */
[----:B------:R-:W-:-:S04]  /*1310*/  FFMA.FTZ R3, R46, R12, R3 ;  /* 0x0000000c2e037223 */ /* 0x000fc80000010003 */
[----:B------:R-:W-:-:S05]  /*1320*/  FFMA.FTZ R0, R64, R0, R3 ;  /* 0x0000000040007223 */ /* 0x000fca0000010003 */
[----:B------:R0:W-:Y:S02]  /*1330*/  STL [R1+0x10], R0 ;  /* 0x0000100001007387 */ /* 0x0001e40000100800 */
[----:B0-----:R-:W-:-:S05]  /*1340*/  FMUL.FTZ R0, R88, UR4 ;  /* 0x0000000458007c20 */ /* 0x001fca0008410000 */
[----:B------:R0:W-:Y:S01]  /*1350*/  STL [R1], R0 ;  /* 0x0000000001007387 */ /* 0x0001e20000100800 */
[----:B------:R-:W-:Y:S06]  /*1360*/  BAR.SYNC.DEFER_BLOCKING 0x0 ;  /* 0x0000000000007b1d */ /* 0x000fec0000010000 */
[----:B------:R-:W-:Y:S05]  /*1370*/  @P0 BRA `(.L_x_3751) ;  /* 0x0000000000240947 */ /* 0x000fea0003800000 */
[----:B------:R-:W-:Y:S02]  /*1380*/  CS2R R28, SRZ ;  /* 0x00000000001c7805 */ /* 0x000fe4000001ff00 */
[----:B------:R-:W-:Y:S02]  /*1390*/  CS2R R26, SRZ ;  /* 0x00000000001a7805 */ /* 0x000fe4000001ff00 */
[----:B------:R-:W-:Y:S02]  /*13a0*/  CS2R R24, SRZ ;  /* 0x0000000000187805 */ /* 0x000fe4000001ff00 */
[----:B------:R-:W-:Y:S02]  /*13b0*/  CS2R R22, SRZ ;  /* 0x0000000000167805 */ /* 0x000fe4000001ff00 */
[----:B------:R-:W-:Y:S02]  /*13c0*/  CS2R R20, SRZ ;  /* 0x0000000000147805 */ /* 0x000fe4000001ff00 */
[----:B------:R-:W-:-:S02]  /*13d0*/  CS2R R18, SRZ ;  /* 0x0000000000127805 */ /* 0x000fc4000001ff00 */
[----:B------:R-:W-:Y:S02]  /*13e0*/  CS2R R16, SRZ ;  /* 0x0000000000107805 */ /* 0x000fe4000001ff00 */
[----:B------:R-:W-:Y:S01]  /*13f0*/  CS2R R14, SRZ ;  /* 0x00000000000e7805 */ /* 0x000fe2000001ff00 */
[----:B------:R-:W-:Y:S06]  /*1400*/  BRA `(.L_x_3752) ;  /* 0x0000009000787947 */ /* 0x000fec0003800000 */
.L_x_3751:
        /* <DEDUP_REMOVED lines=23> */
.L_x_3847:
[----:B------:R-:W-:Y:S02]  /*1580*/  ULDC.64 UR46, c[0x0][0x230] ;  /* 0x00008c00002e7ab9 */ /* 0x000fe40000000a00 */
[----:B------:R-:W-:Y:S02]  /*1590*/  UIMAD UR57, UR11, UR46, URZ ;  /* 0x0000002e0b3972a4 */ /* 0x000fe4000f8e023f */
[----:B------:R-:W-:Y:S02]  /*15a0*/  UIMAD.WIDE.U32 UR44, UR10, UR46, URZ ;  /* 0x0000002e0a2c72a5 */ /* 0x000fe4000f8e003f */
[----:B------:R-:W-:Y:S02]  /*15b0*/  UIMAD UR58, UR10, UR47, UR57 ;  /* 0x0000002f0a3a72a4 */ /* 0x000fe4000f8e0239 */
[----:B------:R-:W-:Y:S01]  /*15c0*/  USHF.R.S32.HI UR57, URZ, 0x1f, UR7 ;  /* 0x0000001f3f397899 */ /* 0x000fe20008011407 */
[----:B------:R-:W-:Y:S01]  /*15d0*/  ULDC.64 UR46, c[0x0][0x238] ;  /* 0x00008e00002e7ab9 */ /* 0x000fe20000000a00 */
[----:B------:R-:W-:-:S02]  /*15e0*/  UIADD3 UR45, UR45, UR58, URZ ;  /* 0x0000003a2d2d7290 */ /* 0x000fc4000fffe03f */
[----:B------:R-:W-:Y:S02]  /*15f0*/  UIMAD UR58, UR57, UR46, URZ ;  /* 0x0000002e393a72a4 */ /* 0x000fe4000f8e023f */
[----:B------:R-:W-:Y:S02]  /*1600*/  UIMAD.WIDE.U32 UR44, UR7, UR46, UR44 ;  /* 0x0000002e072c72a5 */ /* 0x000fe4000f8e002c */
[----:B------:R-:W-:Y:S02]  /*1610*/  UIMAD UR47, UR7, UR47, UR58 ;  /* 0x0000002f072f72a4 */ /* 0x000fe4000f8e023a */
[----:B------:R-:W-:Y:S02]  /*1620*/  ULEA UR46, UP0, UR44, UR42, 0x3 ;  /* 0x0000002a2c2e7291 */ /* 0x000fe4000f80183f */
[----:B------:R-:W-:-:S04]  /*1630*/  UIADD3 UR45, UR45, UR47, URZ ;  /* 0x0000002f2d2d7290 */ /* 0x000fc8000fffe03f */
[----:B------:R-:W-:Y:S01]  /*1640*/  ULEA.HI.X UR44, UR44, UR43, UR45, 0x3, UP0 ;  /* 0x0000002b2c2c7291 */ /* 0x000fe200080f1c2d */
[----:B------:R-:W-:-:S05]  /*1650*/  MOV R2, UR46 ;  /* 0x0000002e00027c02 */ /* 0x000fca0008000f00 */
[----:B------:R-:W-:-:S06]  /*1660*/  MOV R3, UR44 ;  /* 0x0000002c00037c02 */ /* 0x000fcc0008000f00 */
[----:B------:R-:W2:Y:S01]  /*1670*/  LDG.E.64 R2, desc[UR18][R2.64] ;  /* 0x0000001202027981 */ /* 0x000ea2000c1e1b00 */
[----:B------:R-:W-:Y:S01]  /*1680*/  UIMAD UR46, UR57, UR34, URZ ;  /* 0x00000022392e72a4 */ /* 0x000fe2000f8e023f */
[----:B------:R-:W-:Y:S01]  /*1690*/  SHF.L.U32 R90, R92, 0x1, RZ ;  /* 0x000000015c5a7819 */ /* 0x000fe200000006ff */
[----:B------:R-:W-:Y:S02]  /*16a0*/  UIMAD.WIDE.U32 UR44, UR7, UR34, URZ ;  /* 0x00000022072c72a5 */ /* 0x000fe4000f8e003f */
[----:B------:R-:W-:Y:S01]  /*16b0*/  UIMAD UR46, UR7, UR35, UR46 ;  /* 0x00000023072e72a4 */ /* 0x000fe2000f8e022e */
[----:B------:R-:W-:Y:S01]  /*16c0*/  LOP3.LUT R90, R90, 0xffffffc0, RZ, 0xc0, !PT ;  /* 0xffffffc05a5a7812 */ /* 0x000fe200078ec0ff */
[----:B------:R-:W-:Y:S02]  /*16d0*/  ULEA UR47, UP0, UR44, UR52, 0x1 ;  /* 0x000000342c2f7291 */ /* 0x000fe4000f80083f */
[----:B------:R-:W-:Y:S01]  /*16e0*/  UIADD3 UR45, UR45, UR46, URZ ;  /* 0x0000002e2d2d7290 */ /* 0x000fe2000fffe03f */
[----:B------:R-:W-:-:S03]  /*16f0*/  LOP3.LUT R89, R90, 0x1f, R92, 0xf8, !PT ;  /* 0x0000001f5a597812 */ /* 0x000fc600078ef85c */
[----:B------:R-:W-:Y:S01]  /*1700*/  ULEA.HI.X UR44, UR44, UR53, UR45, 0x1, UP0 ;  /* 0x000000352c2c7291 */ /* 0x000fe200080f0c2d */
[----:B------:R-:W-:Y:S02]  /*1710*/  MOV R12, UR47 ;  /* 0x0000002f000c7c02 */ /* 0x000fe40008000f00 */
[----:B------:R-:W-:-:S03]  /*1720*/  IADD3 R5, R90, R89, RZ ;  /* 0x000000595a057210 */ /* 0x000fc60007ffe0ff */
[----:B------:R-:W-:-:S03]  /*1730*/  MOV R13, UR44 ;  /* 0x0000002c000d7c02 */ /* 0x000fc60008000f00 */
[----:B------:R-:W-:-:S05]  /*1740*/  IMAD.WIDE R12, R5, 0x10, R12 ;  /* 0x00000010050c7825 */ /* 0x000fca00078e020c */
[----:B------:R-:W3:Y:S04]  /*1750*/  LDG.E.128 R4, desc[UR18][R12.64] ;  /* 0x000000120c047981 */ /* 0x000ee8000c1e1d00 */
[----:B------:R-:W4:Y:S04]  /*1760*/  LDG.E.128 R8, desc[UR18][R12.64+0x200] ;  /* 0x000200120c087981 */ /* 0x000f28000c1e1d00 */
[----:B01----:R-:W4:Y:S04]  /*1770*/  LDG.E.128 R64, desc[UR18][R12.64+0x400] ;  /* 0x000400120c407981 */ /* 0x003f28000c1e1d00 */
[----:B------:R1:W4:Y:S01]  /*1780*/  LDG.E.128 R68, desc[UR18][R12.64+0x600] ;  /* 0x000600120c447981 */ /* 0x000322000c1e1d00 */
[----:B------:R-:W-:-:S02]  /*1790*/  UIMAD UR46, UR11, UR40, URZ ;  /* 0x000000280b2e72a4 */ /* 0x000fc4000f8e023f */
[----:B------:R-:W-:Y:S02]  /*17a0*/  UIMAD.WIDE.U32 UR44, UR10, UR40, URZ ;  /* 0x000000280a2c72a5 */ /* 0x000fe4000f8e003f */
[----:B------:R-:W-:-:S04]  /*17b0*/  UIMAD UR46, UR10, UR41, UR46 ;  /* 0x000000290a2e72a4 */ /* 0x000fc8000f8e022e */
[----:B------:R-:W-:Y:S02]  /*17c0*/  UIADD3 UR45, UR45, UR46, URZ ;  /* 0x0000002e2d2d7290 */ /* 0x000fe4000fffe03f */
[----:B------:R-:W-:Y:S02]  /*17d0*/  UIMAD UR46, UR57, UR38, URZ ;  /* 0x00000026392e72a4 */ /* 0x000fe4000f8e023f */
[----:B------:R-:W-:Y:S02]  /*17e0*/  UIMAD.WIDE.U32 UR44, UR7, UR38, UR44 ;  /* 0x00000026072c72a5 */ /* 0x000fe4000f8e002c */
[----:B------:R-:W-:-:S04]  /*17f0*/  UIMAD UR46, UR7, UR39, UR46 ;  /* 0x00000027072e72a4 */ /* 0x000fc8000f8e022e */
[----:B------:R-:W-:Y:S02]  /*1800*/  UIADD3 UR45, UR45, UR46, URZ ;  /* 0x0000002e2d2d7290 */ /* 0x000fe4000fffe03f */
[----:B------:R-:W-:-:S04]  /*1810*/  ULEA UR46, UP0, UR44, UR36, 0x3 ;  /* 0x000000242c2e7291 */ /* 0x000fc8000f80183f */
[----:B------:R-:W-:Y:S02]  /*1820*/  ULEA.HI.X UR44, UR44, UR37, UR45, 0x3, UP0 ;  /* 0x000000252c2c7291 */ /* 0x000fe400080f1c2d */
[----:B------:R-:W-:-:S04]  /*1830*/  MOV R110, UR46 ;  /* 0x0000002e006e7c02 */ /* 0x000fc80008000f00 */
[----:B------:R-:W-:-:S06]  /*1840*/  MOV R111, UR44 ;  /* 0x0000002c006f7c02 */ /* 0x000fcc0008000f00 */
[----:B------:R-:W4:Y:S01]  /*1850*/  LDG.E.64 R110, desc[UR18][R110.64] ;  /* 0x000000126e6e7981 */ /* 0x000f22000c1e1b00 */
[----:B------:R-:W1:Y:S01]  /*1860*/  S2R R224, SR_LANEID ;  /* 0x0000000000e07919 */ /* 0x000e620000000000 */
[----:B------:R-:W-:-:S04]  /*1870*/  UIADD3 UR44, UR15, -0x1, URZ ;  /* 0xffffffff0f2c7890 */ /* 0x000fc8000fffe03f */
[----:B------:R-:W-:-:S04]  /*1880*/  ULEA.HI UR45, UR44, UR44, URZ, 0x1 ;  /* 0x0000002c2c2d7291 */ /* 0x000fc8000f8f083f */
[----:B------:R-:W-:Y:S01]  /*1890*/  ULOP3.LUT UR45, UR45, 0xfffffe, URZ, 0xc0, !UPT ;  /* 0x00fffffe2d2d7892 */ /* 0x000fe2000f8ec03f */
[----:B------:R-:W-:-:S03]  /*18a0*/  LOP3.LUT P0, RZ, R92, 0x1f, RZ, 0xc0, !PT ;  /* 0x0000001f5cff7812 */ /* 0x000fc6000780c0ff */
[----:B------:R-:W-:-:S04]  /*18b0*/  UIADD3 UR45, UR44, -UR45, URZ ;  /* 0x8000002d2c2d7290 */ /* 0x000fc8000fffe03f */
[----:B------:R-:W-:Y:S01]  /*18c0*/  ULEA UR45, UR45, UR7, 0x8 ;  /* 0x000000072d2d7291 */ /* 0x000fe2000f8e403f */
[----:B------:R-:W-:-:S05]  /*18d0*/  ISETP.NE.AND P1, PT, R92, RZ, PT ;  /* 0x000000ff5c00720c */ /* 0x000fca0003f25270 */
[----:B------:R-:W-:Y:S02]  /*18e0*/  MOV R97, UR45 ;  /* 0x0000002d00617c02 */ /* 0x000fe40008000f00 */
[----:B--2---:R-:W-:Y:S02]  /*18f0*/  R2UR UR47, R3 ;  /* 0x00000000032f72ca */ /* 0x004fe400000e0000 */
[----:B------:R-:W-:-:S11]  /*1900*/  R2UR UR57, R2 ;  /* 0x00000000023972ca */ /* 0x000fd600000e0000 */
[----:B0-----:R-:W-:Y:S02]  /*1910*/  FMUL.FTZ R0, R44, UR47 ;  /* 0x0000002f2c007c20 */ /* 0x001fe40008410000 */
[----:B------:R-:W-:Y:S02]  /*1920*/  MOV R2, UR57 ;  /* 0x0000003900027c02 */ /* 0x000fe40008000f00 */
[----:B------:R-:W-:Y:S01]  /*1930*/  FMUL.RZ R3, R0, 0.15915493667125701904 ;  /* 0x3e22f98300037820 */ /* 0x000fe2000040c000 */
[----:B------:R-:W-:-:S03]  /*1940*/  FMUL.FTZ R0, R43, UR47 ;  /* 0x0000002f2b007c20 */ /* 0x000fc60008410000 */
[----:B------:R-:W-:Y:S01]  /*1950*/  MUFU.SIN R74, R3 ;  /* 0x00000003004a7308 */ /* 0x000fe20000000400 */
[----:B------:R-:W-:Y:S01]  /*1960*/  FMUL.RZ R72, R0, 0.15915493667125701904 ;  /* 0x3e22f98300487820 */ /* 0x000fe2000040c000 */
[----:B------:R-:W-:-:S04]  /*1970*/  FMUL.FTZ R0, R42, UR47 ;  /* 0x0000002f2a007c20 */ /* 0x000fc80008410000 */
[----:B-1----:R-:W-:Y:S01]  /*1980*/  FMUL.RZ R12, R0, 0.15915493667125701904 ;  /* 0x3e22f983000c7820 */ /* 0x002fe2000040c000 */
        /* <DEDUP_REMOVED lines=44> */
[----:B------:R-:W-:Y:S01]  /*1c50*/  FMUL.FTZ R0, R2, 1.4426950216293334961 ;  /* 0x3fb8aa3b02007820 */ /* 0x000fe20000410000 */
[----:B------:R0:W-:Y:S03]  /*1c60*/  MUFU.COS R132, R3 ;  /* 0x0000000300847308 */ /* 0x0001e60000000000 */
[----:B------:R-:W-:-:S05]  /*1c70*/  FMUL.FTZ R2, R45, R0 ;  /* 0x000000002d027220 */ /* 0x000fca0000410000 */
[----:B------:R1:W-:Y:S01]  /*1c80*/  MUFU.EX2 R123, R2 ;  /* 0x00000002007b7308 */ /* 0x0003e20000000800 */
[----:B0-----:R-:W-:-:S07]  /*1c90*/  FMUL.FTZ R3, R44, R0 ;  /* 0x000000002c037220 */ /* 0x001fce0000410000 */
[----:B------:R-:W-:Y:S01]  /*1ca0*/  MUFU.SIN R95, R12 ;  /* 0x0000000c005f7308 */ /* 0x000fe20000000400 */
[----:B-1----:R-:W-:-:S04]  /*1cb0*/  SHF.L.U32 R2, R92, 0x2, RZ ;  /* 0x000000025c027819 */ /* 0x002fc800000006ff */
[----:B------:R-:W-:-:S03]  /*1cc0*/  LOP3.LUT R2, R2, 0xffffff80, RZ, 0xc0, !PT ;  /* 0xffffff8002027812 */ /* 0x000fc600078ec0ff */
[----:B------:R0:W1:Y:S01]  /*1cd0*/  MUFU.EX2 R125, R3 ;  /* 0x00000003007d7308 */ /* 0x0000620000000800 */
[----:B------:R-:W-:-:S07]  /*1ce0*/  IADD3 R2, R2, R224, RZ ;  /* 0x000000e002027210 */ /* 0x000fce0007ffe0ff */
[----:B------:R2:W-:Y:S01]  /*1cf0*/  MUFU.COS R93, R12 ;  /* 0x0000000c005d7308 */ /* 0x0005e20000000000 */
[----:B0-----:R-:W-:-:S07]  /*1d00*/  LEA R3, R2, R91, 0x4 ;  /* 0x0000005b02037211 */ /* 0x001fce00078e20ff */
[----:B------:R-:W-:Y:S01]  /*1d10*/  MUFU.SIN R128, R13 ;  /* 0x0000000d00807308 */ /* 0x000fe20000000400 */
[----:B--2---:R-:W-:Y:S01]  /*1d20*/  FMUL.FTZ R12, R43, R0 ;  /* 0x000000002b0c7220 */ /* 0x004fe20000410000 */
[----:B---3--:R0:W-:Y:S01]  /*1d30*/  STS.128 [R3], R4 ;  /* 0x0000000403007388 */ /* 0x0081e20000000c00 */
[----:B-1----:R-:W-:-:S05]  /*1d40*/  FMUL.FTZ R126, R125, R126 ;  /* 0x0000007e7d7e7220 */ /* 0x002fca0000410000 */
[----:B------:R-:W1:Y:S01]  /*1d50*/  MUFU.EX2 R121, R12 ;  /* 0x0000000c00797308 */ /* 0x000e620000000800 */
[----:B------:R-:W-:Y:S01]  /*1d60*/  FMUL.FTZ R125, R125, R74 ;  /* 0x0000004a7d7d7220 */ /* 0x000fe20000410000 */
[----:B----4-:R-:W-:Y:S04]  /*1d70*/  STS.128 [R3+0x200], R8 ;  /* 0x0002000803007388 */ /* 0x010fe80000000c00 */
[----:B------:R-:W-:Y:S02]  /*1d80*/  STS.128 [R3+0x400], R64 ;  /* 0x0004004003007388 */ /* 0x000fe40000000c00 */
[----:B------:R2:W-:Y:S01]  /*1d90*/  MUFU.COS R100, R13 ;  /* 0x0000000d00647308 */ /* 0x0005e20000000000 */
[--C-:B0-----:R-:W-:Y:S02]  /*1da0*/  HADD2.F32 R6, -RZ, R60.reuse.H0_H0 ;  /* 0x2000003cff067230 */ /* 0x101fe40000004100 */
[----:B------:R-:W-:Y:S01]  /*1db0*/  FMUL.FTZ R4, R34, R0 ;  /* 0x0000000022047220 */ /* 0x000fe20000410000 */
[----:B------:R0:W-:Y:S01]  /*1dc0*/  STS.128 [R3+0x600], R68 ;  /* 0x0006004403007388 */ /* 0x0001e20000000c00 */
[----:B------:R-:W-:-:S02]  /*1dd0*/  HADD2.F32 R7, -RZ, R60.H1_H1 ;  /* 0x3000003cff077230 */ /* 0x000fc40000004100 */
[----:B------:R-:W-:Y:S01]  /*1de0*/  FMUL.FTZ R211, R45, R6 ;  /* 0x000000062dd37220 */ /* 0x000fe20000410000 */
[----:B------:R-:W-:Y:S01]  /*1df0*/  MUFU.SIN R98, R72 ;  /* 0x0000004800627308 */ /* 0x000fe20000000400 */
[----:B--2---:R-:W-:Y:S01]  /*1e00*/  FMUL.FTZ R13, R42, R0 ;  /* 0x000000002a0d7220 */ /* 0x004fe20000410000 */
[----:B------:R-:W-:Y:S01]  /*1e10*/  FMUL.FTZ R6, RZ, R125 ;  /* 0x0000007dff067220 */ /* 0x000fe20000410000 */
[----:B------:R-:W-:-:S05]  /*1e20*/  FMUL.FTZ R210, R44, R7 ;  /* 0x000000072cd27220 */ /* 0x000fca0000410000 */
[----:B------:R-:W2:Y:S01]  /*1e30*/  MUFU.EX2 R4, R4 ;  /* 0x0000000400047308 */ /* 0x000ea20000000800 */
[----:B0-----:R-:W-:Y:S01]  /*1e40*/  FMUL.FTZ R3, R35, R0 ;  /* 0x0000000023037220 */ /* 0x001fe20000410000 */
[----:B------:R-:W-:-:S06]  /*1e50*/  FFMA.FTZ R7, R211, R126, -R6 ;  /* 0x0000007ed3077223 */ /* 0x000fcc0000010806 */
[----:B------:R0:W-:Y:S01]  /*1e60*/  MUFU.EX2 R103, R3 ;  /* 0x0000000300677308 */ /* 0x0001e20000000800 */
[C---:B-1----:R-:W-:Y:S01]  /*1e70*/  FMUL.FTZ R124, R121.reuse, R124 ;  /* 0x0000007c797c7220 */ /* 0x042fe20000410000 */
[----:B------:R-:W-:Y:S01]  /*1e80*/  FMUL.FTZ R121, R121, R76 ;  /* 0x0000004c79797220 */ /* 0x000fe20000410000 */
[----:B------:R-:W-:-:S05]  /*1e90*/  FADD.FTZ R7, R210, R7 ;  /* 0x00000007d2077221 */ /* 0x000fca0000010000 */
[----:B------:R-:W1:Y:S01]  /*1ea0*/  MUFU.EX2 R13, R13 ;  /* 0x0000000d000d7308 */ /* 0x000e620000000800 */
[----:B0-----:R-:W-:-:S04]  /*1eb0*/  FMUL.FTZ R3, R211, R125 ;  /* 0x0000007dd3037220 */ /* 0x001fc80000410000 */
[----:B------:R-:W-:Y:S01]  /*1ec0*/  FFMA.FTZ R8, RZ, R126, R3 ;  /* 0x0000007eff087223 */ /* 0x000fe20000010003 */
[----:B------:R-:W-:Y:S02]  /*1ed0*/  FMUL.FTZ R11, R121, R7 ;  /* 0x00000007790b7220 */ /* 0x000fe40000410000 */
[----:B------:R0:W-:Y:S01]  /*1ee0*/  MUFU.COS R104, R72 ;  /* 0x0000004800687308 */ /* 0x0001e20000000000 */
[----:B------:R-:W-:Y:S01]  /*1ef0*/  FADD.FTZ R8, RZ, R8 ;  /* 0x00000008ff087221 */ /* 0x000fe20000010000 */
[----:B------:R-:W-:Y:S01]  /*1f00*/  FMUL.FTZ R5, R33, R0 ;  /* 0x0000000021057220 */ /* 0x000fe20000410000 */
[----:B------:R-:W-:Y:S02]  /*1f10*/  HADD2.F32 R10, -RZ, R61.H0_H0 ;  /* 0x2000003dff0a7230 */ /* 0x000fe40000004100 */
[-C--:B------:R-:W-:Y:S01]  /*1f20*/  FMUL.FTZ R9, R121, R8.reuse ;  /* 0x0000000879097220 */ /* 0x080fe20000410000 */
[----:B------:R-:W-:Y:S01]  /*1f30*/  FFMA.FTZ R11, R124, R8, R11 ;  /* 0x000000087c0b7223 */ /* 0x000fe2000001000b */
[-C--:B------:R-:W-:Y:S01]  /*1f40*/  FMUL.FTZ R3, R32, R0.reuse ;  /* 0x0000000020037220 */ /* 0x080fe20000410000 */
[C---:B--2---:R-:W-:Y:S01]  /*1f50*/  FMUL.FTZ R102, R4.reuse, R83 ;  /* 0x0000005304667220 */ /* 0x044fe20000410000 */
[----:B0-----:R-:W-:Y:S01]  /*1f60*/  FMUL.FTZ R72, R41, R0 ;  /* 0x0000000029487220 */ /* 0x001fe20000410000 */
[----:B------:R-:W-:Y:S01]  /*1f70*/  FMUL.FTZ R101, R4, R101 ;  /* 0x0000006504657220 */ /* 0x000fe20000410000 */
[----:B------:R-:W-:Y:S01]  /*1f80*/  FFMA.FTZ R4, R124, R7, -R9 ;  /* 0x000000077c047223 */ /* 0x000fe20000010809 */
[----:B------:R-:W-:Y:S01]  /*1f90*/  FMUL.FTZ R209, R43, R10 ;  /* 0x0000000a2bd17220 */ /* 0x000fe20000410000 */
[----:B-1----:R-:W-:Y:S01]  /*1fa0*/  FMUL.FTZ R119, R13, R78 ;  /* 0x0000004e0d777220 */ /* 0x002fe20000410000 */
[----:B------:R-:W0:Y:S01]  /*1fb0*/  MUFU.EX2 R5, R5 ;  /* 0x0000000500057308 */ /* 0x000e220000000800 */
[----:B------:R-:W-:Y:S01]  /*1fc0*/  FADD.FTZ R11, RZ, R11 ;  /* 0x0000000bff0b7221 */ /* 0x000fe20000010000 */
[-C--:B------:R-:W-:Y:S01]  /*1fd0*/  FMUL.FTZ R77, R38, R0.reuse ;  /* 0x00000000264d7220 */ /* 0x080fe20000410000 */
[----:B------:R-:W-:Y:S01]  /*1fe0*/  FMUL.FTZ R6, R31, R0 ;  /* 0x000000001f067220 */ /* 0x000fe20000410000 */
[----:B------:R-:W-:Y:S01]  /*1ff0*/  FADD.FTZ R4, R209, R4 ;  /* 0x00000004d1047221 */ /* 0x000fe20000010000 */
[----:B------:R-:W-:-:S03]  /*2000*/  FMUL.FTZ R120, R13, R120 ;  /* 0x000000780d787220 */ /* 0x000fc60000410000 */
[----:B------:R1:W2:Y:S01]  /*2010*/  MUFU.EX2 R117, R72 ;  /* 0x0000004800757308 */ /* 0x0002a20000000800 */
[----:B------:R-:W-:Y:S01]  /*2020*/  FMUL.FTZ R7, R119, R11 ;  /* 0x0000000b77077220 */ /* 0x000fe20000410000 */
[-C--:B------:R-:W-:Y:S01]  /*2030*/  FMUL.FTZ R73, R40, R0.reuse ;  /* 0x0000000028497220 */ /* 0x080fe20000410000 */
[----:B------:R-:W-:-:S05]  /*2040*/  FMUL.FTZ R75, R39, R0 ;  /* 0x00000000274b7220 */ /* 0x000fca0000410000 */
[----:B------:R-:W-:Y:S01]  /*2050*/  MUFU.COS R122, R127 ;  /* 0x0000007f007a7308 */ /* 0x000fe20000000000 */
[----:B-1----:R-:W-:Y:S01]  /*2060*/  MOV R72, UR15 ;  /* 0x0000000f00487c02 */ /* 0x002fe20008000f00 */
[----:B------:R-:W-:Y:S01]  /*2070*/  FMUL.FTZ R74, R36, R0 ;  /* 0x00000000244a7220 */ /* 0x000fe20000410000 */
[----:B------:R-:W-:Y:S02]  /*2080*/  FMUL.FTZ R8, R119, R4 ;  /* 0x0000000477087220 */ /* 0x000fe40000410000 */
[----:B------:R-:W-:-:S03]  /*2090*/  ISETP.LT.OR P2, PT, R72, 0x2, P0 ;  /* 0x000000024800780c */ /* 0x000fc60000741670 */
[----:B------:R-:W1:Y:S01]  /*20a0*/  MUFU.EX2 R3, R3 ;  /* 0x0000000300037308 */ /* 0x000e620000000800 */
[----:B------:R-:W-:Y:S01]  /*20b0*/  FFMA.FTZ R7, R120, R4, -R7 ;  /* 0x0000000478077223 */ /* 0x000fe20000010807 */
[----:B------:R-:W-:-:S06]  /*20c0*/  IADD3 R12, R92, 0x200, RZ ;  /* 0x000002005c0c7810 */ /* 0x000fcc0007ffe0ff */
[----:B------:R-:W3:Y:S01]  /*20d0*/  MUFU.EX2 R77, R77 ;  /* 0x0000004d004d7308 */ /* 0x000ee20000000800 */
[----:B------:R-:W-:Y:S01]  /*20e0*/  SEL R72, R97, R12, !P1 ;  /* 0x0000000c61487207 */ /* 0x000fe20004800000 */
[----:B------:R-:W-:-:S06]  /*20f0*/  HADD2.F32 R13, -RZ, R61.H1_H1 ;  /* 0x3000003dff0d7230 */ /* 0x000fcc0000004100 */
[----:B------:R-:W4:Y:S01]  /*2100*/  MUFU.EX2 R6, R6 ;  /* 0x0000000600067308 */ /* 0x000f220000000800 */
[----:B------:R-:W-:Y:S01]  /*2110*/  FMUL.FTZ R12, R37, R0 ;  /* 0x00000000250c7220 */ /* 0x000fe20000410000 */
[----:B------:R-:W-:Y:S01]  /*2120*/  FFMA.FTZ R8, R120, R11, R8 ;  /* 0x0000000b78087223 */ /* 0x000fe20000010008 */
[C---:B0-----:R-:W-:Y:S01]  /*2130*/  FMUL.FTZ R100, R5.reuse, R100 ;  /* 0x0000006405647220 */ /* 0x041fe20000410000 */
[----:B------:R-:W-:Y:S01]  /*2140*/  FMUL.FTZ R99, R5, R128 ;  /* 0x0000008005637220 */ /* 0x000fe20000410000 */
[----:B--2---:R-:W-:Y:S01]  /*2150*/  FMUL.FTZ R118, R117, R118 ;  /* 0x0000007675767220 */ /* 0x004fe20000410000 */
[----:B------:R-:W-:Y:S01]  /*2160*/  FMUL.FTZ R104, R103, R104 ;  /* 0x0000006867687220 */ /* 0x000fe20000410000 */
[----:B------:R-:W0:Y:S01]  /*2170*/  @!P2 LDC R10, c[0x0][0x21c] ;  /* 0x00008700ff0aab82 */ /* 0x000e220000000800 */
[----:B------:R-:W2:Y:S01]  /*2180*/  MUFU.SIN R4, R127 ;  /* 0x0000007f00047308 */ /* 0x000ea20000000400 */
[----:B------:R-:W-:Y:S01]  /*2190*/  MOV R5, UR15 ;  /* 0x0000000f00057c02 */ /* 0x000fe20008000f00 */
[----:B------:R-:W-:Y:S01]  /*21a0*/  FMUL.FTZ R117, R117, R80 ;  /* 0x0000005075757220 */ /* 0x000fe20000410000 */
[----:B------:R-:W-:-:S05]  /*21b0*/  FMUL.FTZ R208, R42, R13 ;  /* 0x0000000d2ad07220 */ /* 0x000fca0000410000 */
[----:B------:R-:W2:Y:S01]  /*21c0*/  MUFU.EX2 R73, R73 ;  /* 0x0000004900497308 */ /* 0x000ea20000000800 */
[----:B------:R-:W-:Y:S01]  /*21d0*/  FADD.FTZ R8, RZ, R8 ;  /* 0x00000008ff087221 */ /* 0x000fe20000010000 */
[----:B------:R-:W-:-:S06]  /*21e0*/  FMUL.FTZ R103, R103, R98 ;  /* 0x0000006267677220 */ /* 0x000fcc0000410000 */
[----:B------:R-:W2:Y:S01]  /*21f0*/  MUFU.EX2 R75, R75 ;  /* 0x0000004b004b7308 */ /* 0x000ea20000000800 */
[----:B-1----:R-:W-:-:S07]  /*2200*/  FMUL.FTZ R98, R3, R132 ;  /* 0x0000008403627220 */ /* 0x002fce0000410000 */
[----:B------:R-:W1:Y:S01]  /*2210*/  MUFU.EX2 R74, R74 ;  /* 0x0000004a004a7308 */ /* 0x000e620000000800 */
[----:B------:R-:W-:Y:S01]  /*2220*/  FMUL.FTZ R97, R3, R130 ;  /* 0x0000008203617220 */ /* 0x000fe20000410000 */
[----:B------:R-:W-:Y:S01]  /*2230*/  @!P2 IADD3 R3, R5, -0x2, RZ ;  /* 0xfffffffe0503a810 */ /* 0x000fe20007ffe0ff */
[----:B------:R-:W-:Y:S02]  /*2240*/  IMAD R2, R224, 0x3, R2 ;  /* 0x00000003e0027824 */ /* 0x000fe400078e0202 */
[----:B------:R-:W-:Y:S01]  /*2250*/  FADD.FTZ R7, R208, R7 ;  /* 0x00000007d0077221 */ /* 0x000fe20000010000 */
[----:B------:R-:W-:Y:S02]  /*2260*/  FMUL.FTZ R5, R117, R8 ;  /* 0x0000000875057220 */ /* 0x000fe40000410000 */
[----:B------:R-:W0:Y:S01]  /*2270*/  MUFU.EX2 R12, R12 ;  /* 0x0000000c000c7308 */ /* 0x000e220000000800 */
[----:B---3--:R-:W-:Y:S01]  /*2280*/  FMUL.FTZ R109, R77, R96 ;  /* 0x000000604d6d7220 */ /* 0x008fe20000410000 */
[C---:B------:R-:W-:Y:S01]  /*2290*/  FMUL.FTZ R122, R123.reuse, R122 ;  /* 0x0000007a7b7a7220 */ /* 0x040fe20000410000 */
[C---:B----4-:R-:W-:Y:S01]  /*22a0*/  FMUL.FTZ R96, R6.reuse, R93 ;  /* 0x0000005d06607220 */ /* 0x050fe20000410000 */
[----:B------:R-:W-:Y:S01]  /*22b0*/  FMUL.FTZ R95, R6, R95 ;  /* 0x0000005f065f7220 */ /* 0x000fe20000410000 */
[----:B--2---:R-:W-:Y:S01]  /*22c0*/  FMUL.FTZ R123, R123, R4 ;  /* 0x000000047b7b7220 */ /* 0x004fe20000410000 */
[----:B------:R-:W-:Y:S01]  /*22d0*/  FFMA.FTZ R6, R118, R7, -R5 ;  /* 0x0000000776067223 */ /* 0x000fe20000010805 */
[-C--:B------:R-:W-:Y:S01]  /*22e0*/  LEA R4, R2, R91.reuse, 0x4 ;  /* 0x0000005b02047211 */ /* 0x080fe200078e20ff */
[----:B------:R-:W-:Y:S01]  /*22f0*/  NOP ;  /* 0x0000000000007918 */ /* 0x000fe20000000000 */
[----:B------:R-:W-:Y:S01]  /*2300*/  LEA R5, R72, R91, 0x3 ;  /* 0x0000005b48057211 */ /* 0x000fe200078e18ff */
[C---:B------:R-:W-:Y:S01]  /*2310*/  FMUL.FTZ R116, R73.reuse, R116 ;  /* 0x0000007449747220 */ /* 0x040fe20000410000 */
[----:B------:R-:W-:Y:S01]  /*2320*/  FMUL.FTZ R115, R73, R82 ;  /* 0x0000005249737220 */ /* 0x000fe20000410000 */
[C---:B------:R-:W-:Y:S01]  /*2330*/  FMUL.FTZ R114, R75.reuse, R114 ;  /* 0x000000724b727220 */ /* 0x040fe20000410000 */
[----:B------:R-:W-:Y:S01]  /*2340*/  FMUL.FTZ R113, R75, R94 ;  /* 0x0000005e4b717220 */ /* 0x000fe20000410000 */
[C---:B-1----:R-:W-:Y:S01]  /*2350*/  FMUL.FTZ R106, R74.reuse, R81 ;  /* 0x000000514a6a7220 */ /* 0x042fe20000410000 */
[----:B------:R-:W-:Y:S01]  /*2360*/  FMUL.FTZ R105, R74, R105 ;  /* 0x000000694a697220 */ /* 0x000fe20000410000 */
[----:B------:R-:W-:Y:S01]  /*2370*/  FMUL.FTZ R9, R117, R7 ;  /* 0x0000000775097220 */ /* 0x000fe20000410000 */
[----:B------:R-:W1:Y:S04]  /*2380*/  LDS.128 R64, [R4] ;  /* 0x0000000004407984 */ /* 0x000e680000000c00 */
[----:B------:R-:W2:Y:S04]  /*2390*/  LDS.128 R68, [R4+0x10] ;  /* 0x0000100004447984 */ /* 0x000ea80000000c00 */
[----:B------:R-:W3:Y:S04]  /*23a0*/  LDS.128 R72, [R4+0x20] ;  /* 0x0000200004487984 */ /* 0x000ee80000000c00 */
[----:B------:R4:W3:Y:S01]  /*23b0*/  LDS.128 R80, [R4+0x30] ;  /* 0x0000300004507984 */ /* 0x0008e20000000c00 */
[----:B------:R-:W-:-:S03]  /*23c0*/  FFMA.FTZ R9, R118, R8, R9 ;  /* 0x0000000876097223 */ /* 0x000fc60000010009 */
[----:B------:R4:W-:Y:S01]  /*23d0*/  STS.64 [R5+0x7780], R122 ;  /* 0x0077807a05007388 */ /* 0x0009e20000000a00 */
[----:B------:R-:W-:Y:S01]  /*23e0*/  HFMA2.MMA R8, -RZ, RZ, 0, 9.5367431640625e-07 ;  /* 0x00000010ff087435 */ /* 0x000fe200000001ff */
[C---:B0-----:R-:W-:Y:S01]  /*23f0*/  FMUL.FTZ R108, R12.reuse, R79 ;  /* 0x0000004f0c6c7220 */ /* 0x041fe20000410000 */
[----:B------:R-:W-:Y:S01]  /*2400*/  FMUL.FTZ R107, R12, R107 ;  /* 0x0000006b0c6b7220 */ /* 0x000fe20000410000 */
[----:B------:R-:W-:Y:S02]  /*2410*/  HADD2.F32 R12, -RZ, R62.H0_H0 ;  /* 0x2000003eff0c7230 */ /* 0x000fe40000004100 */
[----:B------:R-:W-:-:S03]  /*2420*/  @!P2 IMAD R3, R3, R10, UR7 ;  /* 0x000000070303ae24 */ /* 0x000fc6000f8e020a */
[----:B------:R-:W-:Y:S01]  /*2430*/  FMUL.FTZ R207, R41, R12 ;  /* 0x0000000c29cf7220 */ /* 0x000fe20000410000 */
[----:B------:R-:W-:Y:S01]  /*2440*/  HFMA2.MMA R76, -RZ, RZ, 1.875, 0 ;  /* 0x3f800000ff4c7435 */ /* 0x000fe200000001ff */
[----:B------:R-:W-:-:S04]  /*2450*/  @!P2 IMAD.WIDE R2, R3, R8, UR20 ;  /* 0x000000140302ae25 */ /* 0x000fc8000f8e0208 */
[----:B------:R-:W-:Y:S01]  /*2460*/  FADD.FTZ R8, R207, R6 ;  /* 0x00000006cf087221 */ /* 0x000fe20000010000 */
[----:B------:R-:W-:Y:S01]  /*2470*/  FMUL.FTZ R112, R77, R112 ;  /* 0x000000704d707220 */ /* 0x000fe20000410000 */
[-C--:B------:R-:W-:Y:S01]  /*2480*/  FMUL.FTZ R6, R122, R125.reuse ;  /* 0x0000007d7a067220 */ /* 0x080fe20000410000 */
[----:B------:R-:W-:Y:S02]  /*2490*/  MOV R77, RZ ;  /* 0x000000ff004d7202 */ /* 0x000fe40000000f00 */
[----:B------:R-:W-:Y:S01]  /*24a0*/  CS2R R78, SRZ ;  /* 0x00000000004e7805 */ /* 0x000fe2000001ff00 */
[----:B------:R-:W-:Y:S01]  /*24b0*/  BAR.SYNC.DEFER_BLOCKING 0x0 ;  /* 0x0000000000007b1d */ /* 0x000fe20000010000 */
[----:B------:R-:W-:Y:S01]  /*24c0*/  FADD.FTZ R9, RZ, R9 ;  /* 0x00000009ff097221 */ /* 0x000fe20000010000 */
[----:B------:R-:W-:Y:S01]  /*24d0*/  FMUL.FTZ R10, R115, R8 ;  /* 0x00000008730a7220 */ /* 0x000fe20000410000 */
[----:B------:R-:W-:Y:S01]  /*24e0*/  FMUL.FTZ R7, R123, R125 ;  /* 0x0000007d7b077220 */ /* 0x000fe20000410000 */
[----:B------:R-:W-:-:S02]  /*24f0*/  HADD2.F32 R11, -RZ, R62.H1_H1 ;  /* 0x3000003eff0b7230 */ /* 0x000fc40000004100 */
[-C--:B------:R-:W-:Y:S01]  /*2500*/  FFMA.FTZ R6, R123, R126.reuse, R6 ;  /* 0x0000007e7b067223 */ /* 0x080fe20000010006 */
[-C--:B------:R-:W-:Y:S01]  /*2510*/  FMUL.FTZ R93, R115, R9.reuse ;  /* 0x00000009735d7220 */ /* 0x080fe20000410000 */
[----:B------:R-:W-:Y:S01]  /*2520*/  FFMA.FTZ R10, R116, R9, R10 ;  /* 0x00000009740a7223 */ /* 0x000fe2000001000a */
[----:B------:R-:W-:Y:S01]  /*2530*/  FFMA.FTZ R7, R122, R126, -R7 ;  /* 0x0000007e7a077223 */ /* 0x000fe20000010807 */
[----:B------:R-:W-:Y:S01]  /*2540*/  FMUL.FTZ R206, R40, R11 ;  /* 0x0000000b28ce7220 */ /* 0x000fe20000410000 */
[----:B------:R-:W-:Y:S01]  /*2550*/  FFMA.FTZ R93, R116, R8, -R93 ;  /* 0x00000008745d7223 */ /* 0x000fe2000001085d */
[----:B----4-:R-:W-:Y:S01]  /*2560*/  FADD.FTZ R4, RZ, R10 ;  /* 0x0000000aff047221 */ /* 0x010fe20000010000 */
[----:B------:R-:W-:Y:S02]  /*2570*/  FMUL.FTZ R5, R121, R7 ;  /* 0x0000000779057220 */ /* 0x000fe40000410000 */
[----:B------:R-:W-:Y:S01]  /*2580*/  FADD.FTZ R93, R206, R93 ;  /* 0x0000005dce5d7221 */ /* 0x000fe20000010000 */
[----:B------:R-:W-:-:S02]  /*2590*/  HADD2.F32 R10, -RZ, R63.H0_H0 ;  /* 0x2000003fff0a7230 */ /* 0x000fc40000004100 */
[-C--:B------:R-:W-:Y:S01]  /*25a0*/  FFMA.FTZ R5, R124, R6.reuse, R5 ;  /* 0x000000067c057223 */ /* 0x080fe20000010005 */
[----:B------:R0:W5:Y:S02]  /*25b0*/  @!P2 LDG.E.128 R76, desc[UR18][R2.64] ;  /* 0x00000012024ca981 */ /* 0x000164000c1e1d00 */
[----:B0-----:R-:W-:-:S04]  /*25c0*/  FMUL.FTZ R3, R121, R6 ;  /* 0x0000000679037220 */ /* 0x001fc80000410000 */
[----:B------:R-:W-:Y:S01]  /*25d0*/  FFMA.FTZ R3, R124, R7, -R3 ;  /* 0x000000077c037223 */ /* 0x000fe20000010803 */
[C---:B------:R-:W-:Y:S01]  /*25e0*/  FMUL.FTZ R7, R113.reuse, R4 ;  /* 0x0000000471077220 */ /* 0x040fe20000410000 */
[----:B------:R-:W-:-:S03]  /*25f0*/  FMUL.FTZ R9, R113, R93 ;  /* 0x0000005d71097220 */ /* 0x000fc60000410000 */
[----:B------:R-:W-:Y:S01]  /*2600*/  FFMA.FTZ R6, R114, R93, -R7 ;  /* 0x0000005d72067223 */ /* 0x000fe20000010807 */
[----:B------:R-:W-:Y:S01]  /*2610*/  FMUL.FTZ R7, R119, R5 ;  /* 0x0000000577077220 */ /* 0x000fe20000410000 */
[----:B------:R-:W-:Y:S01]  /*2620*/  FMUL.FTZ R205, R39, R10 ;  /* 0x0000000a27cd7220 */ /* 0x000fe20000410000 */
[-C--:B------:R-:W-:Y:S02]  /*2630*/  FMUL.FTZ R2, R119, R3.reuse ;  /* 0x0000000377027220 */ /* 0x080fe40000410000 */
[----:B------:R-:W-:Y:S01]  /*2640*/  FFMA.FTZ R7, R120, R3, -R7 ;  /* 0x0000000378077223 */ /* 0x000fe20000010807 */
[----:B------:R-:W-:Y:S01]  /*2650*/  FFMA.FTZ R9, R114, R4, R9 ;  /* 0x0000000472097223 */ /* 0x000fe20000010009 */
[----:B------:R-:W-:Y:S01]  /*2660*/  FADD.FTZ R6, R205, R6 ;  /* 0x00000006cd067221 */ /* 0x000fe20000010000 */
[----:B------:R-:W-:Y:S01]  /*2670*/  FFMA.FTZ R2, R120, R5, R2 ;  /* 0x0000000578027223 */ /* 0x000fe20000010002 */
[----:B------:R-:W-:Y:S01]  /*2680*/  FMUL.FTZ R3, R117, R7 ;  /* 0x0000000775037220 */ /* 0x000fe20000410000 */
[----:B------:R-:W-:Y:S01]  /*2690*/  FADD.FTZ R5, RZ, R9 ;  /* 0x00000009ff057221 */ /* 0x000fe20000010000 */
[----:B------:R-:W-:Y:S01]  /*26a0*/  FMUL.FTZ R8, R109, R6 ;  /* 0x000000066d087220 */ /* 0x000fe20000410000 */
[----:B------:R-:W-:-:S02]  /*26b0*/  HADD2.F32 R9, -RZ, R63.H1_H1 ;  /* 0x3000003fff097230 */ /* 0x000fc40000004100 */
[-C--:B------:R-:W-:Y:S01]  /*26c0*/  FFMA.FTZ R4, R118, R2.reuse, R3 ;  /* 0x0000000276047223 */ /* 0x080fe20000010003 */
[----:B------:R-:W-:Y:S01]  /*26d0*/  FMUL.FTZ R3, R117, R2 ;  /* 0x0000000275037220 */ /* 0x000fe20000410000 */
[-C--:B------:R-:W-:Y:S01]  /*26e0*/  FMUL.FTZ R93, R109, R5.reuse ;  /* 0x000000056d5d7220 */ /* 0x080fe20000410000 */
[----:B------:R-:W-:Y:S01]  /*26f0*/  FFMA.FTZ R8, R112, R5, R8 ;  /* 0x0000000570087223 */ /* 0x000fe20000010008 */
[C---:B------:R-:W-:Y:S01]  /*2700*/  FMUL.FTZ R5, R115.reuse, R4 ;  /* 0x0000000473057220 */ /* 0x040fe20000410000 */
[----:B------:R-:W-:Y:S01]  /*2710*/  FFMA.FTZ R3, R118, R7, -R3 ;  /* 0x0000000776037223 */ /* 0x000fe20000010803 */
        /* <DEDUP_REMOVED lines=12> */
[----:B------:R-:W-:Y:S02]  /*27e0*/  FFMA.FTZ R127, R108, R2, R127 ;  /* 0x000000026c7f7223 */ /* 0x000fe4000001007f */
[----:B------:R-:W-:Y:S01]  /*27f0*/  FADD.FTZ R6, R203, R6 ;  /* 0x00000006cb067221 */ /* 0x000fe20000010000 */
[C---:B------:R-:W-:Y:S01]  /*2800*/  FMUL.FTZ R2, R113.reuse, R5 ;  /* 0x0000000571027220 */ /* 0x040fe20000410000 */
[-C--:B------:R-:W-:Y:S01]  /*2810*/  FMUL.FTZ R3, R113, R7.reuse ;  /* 0x0000000771037220 */ /* 0x080fe20000410000 */
[----:B------:R-:W-:Y:S01]  /*2820*/  FADD.FTZ R127, RZ, R127 ;  /* 0x0000007fff7f7221 */ /* 0x000fe20000010000 */
[----:B------:R-:W-:Y:S01]  /*2830*/  FMUL.FTZ R94, R105, R6 ;  /* 0x00000006695e7220 */ /* 0x000fe20000410000 */
[C---:B------:R-:W-:Y:S01]  /*2840*/  FFMA.FTZ R4, R114.reuse, R7, R2 ;  /* 0x0000000772047223 */ /* 0x040fe20000010002 */
[----:B------:R-:W-:Y:S01]  /*2850*/  FFMA.FTZ R5, R114, R5, -R3 ;  /* 0x0000000572057223 */ /* 0x000fe20000010803 */
[----:B------:R-:W-:-:S02]  /*2860*/  HADD2.F32 R7, -RZ, R56.H1_H1 ;  /* 0x30000038ff077230 */ /* 0x000fc40000004100 */
[-C--:B------:R-:W-:Y:S01]  /*2870*/  FMUL.FTZ R3, R105, R127.reuse ;  /* 0x0000007f69037220 */ /* 0x080fe20000410000 */
[----:B------:R-:W-:Y:S01]  /*2880*/  FFMA.FTZ R94, R106, R127, R94 ;  /* 0x0000007f6a5e7223 */ /* 0x000fe2000001005e */
[----:B------:R-:W-:Y:S01]  /*2890*/  FMUL.FTZ R2, R30, UR47 ;  /* 0x0000002f1e027c20 */ /* 0x000fe20008410000 */
[----:B------:R-:W-:Y:S01]  /*28a0*/  FMUL.FTZ R93, R109, R5 ;  /* 0x000000056d5d7220 */ /* 0x000fe20000410000 */
[----:B------:R-:W-:Y:S01]  /*28b0*/  FFMA.FTZ R129, R106, R6, -R3 ;  /* 0x000000066a817223 */ /* 0x000fe20000010803 */
[----:B------:R-:W-:Y:S01]  /*28c0*/  FMUL.FTZ R202, R36, R7 ;  /* 0x0000000724ca7220 */ /* 0x000fe20000410000 */
[----:B------:R-:W-:Y:S01]  /*28d0*/  FADD.FTZ R94, RZ, R94 ;  /* 0x0000005eff5e7221 */ /* 0x000fe20000010000 */
[----:B------:R-:W-:Y:S01]  /*28e0*/  FMUL.RZ R130, R2, 0.15915493667125701904 ;  /* 0x3e22f98302827820 */ /* 0x000fe2000040c000 */
[----:B------:R-:W-:Y:S01]  /*28f0*/  FMUL.FTZ R0, R30, R0 ;  /* 0x000000001e007220 */ /* 0x000fe20000410000 */
[----:B------:R-:W-:Y:S01]  /*2900*/  FFMA.FTZ R2, R112, R4, R93 ;  /* 0x0000000470027223 */ /* 0x000fe2000001005d */
[----:B------:R-:W-:Y:S01]  /*2910*/  FADD.FTZ R129, R202, R129 ;  /* 0x00000081ca817221 */ /* 0x000fe20000010000 */
[----:B------:R-:W-:Y:S01]  /*2920*/  FMUL.FTZ R127, R103, R94 ;  /* 0x0000005e677f7220 */ /* 0x000fe20000410000 */
[----:B------:R-:W-:Y:S01]  /*2930*/  FMUL.FTZ R93, R109, R4 ;  /* 0x000000046d5d7220 */ /* 0x000fe20000410000 */
[----:B------:R-:W-:Y:S01]  /*2940*/  HADD2.F32 R6, -RZ, R57.H0_H0 ;  /* 0x20000039ff067230 */ /* 0x000fe20000004100 */
[----:B------:R-:W-:Y:S01]  /*2950*/  MUFU.COS R3, R130 ;  /* 0x0000008200037308 */ /* 0x000fe20000000000 */
[----:B------:R-:W-:Y:S01]  /*2960*/  FFMA.FTZ R128, R104, R129, -R127 ;  /* 0x0000008168807223 */ /* 0x000fe2000001087f */
[----:B------:R-:W-:Y:S01]  /*2970*/  FFMA.FTZ R93, R112, R5, -R93 ;  /* 0x00000005705d7223 */ /* 0x000fe2000001085d */
[----:B------:R-:W-:Y:S01]  /*2980*/  FMUL.FTZ R129, R103, R129 ;  /* 0x0000008167817220 */ /* 0x000fe20000410000 */
[----:B------:R-:W-:-:S04]  /*2990*/  FMUL.FTZ R5, R107, R2 ;  /* 0x000000026b057220 */ /* 0x000fc80000410000 */
[----:B------:R-:W0:Y:S01]  /*29a0*/  MUFU.EX2 R0, R0 ;  /* 0x0000000000007308 */ /* 0x000e220000000800 */
[----:B------:R-:W-:Y:S01]  /*29b0*/  FFMA.FTZ R129, R104, R94, R129 ;  /* 0x0000005e68817223 */ /* 0x000fe20000010081 */
[----:B------:R-:W-:Y:S01]  /*29c0*/  FMUL.FTZ R201, R35, R6 ;  /* 0x0000000623c97220 */ /* 0x000fe20000410000 */
[CC--:B------:R-:W-:Y:S01]  /*29d0*/  FFMA.FTZ R4, R108.reuse, R93.reuse, -R5 ;  /* 0x0000005d6c047223 */ /* 0x0c0fe20000010805 */
[----:B------:R-:W-:Y:S01]  /*29e0*/  FMUL.FTZ R5, R107, R93 ;  /* 0x0000005d6b057220 */ /* 0x000fe20000410000 */
[----:B------:R-:W-:Y:S01]  /*29f0*/  FADD.FTZ R94, RZ, R129 ;  /* 0x00000081ff5e7221 */ /* 0x000fe20000010000 */
[----:B------:R-:W-:Y:S02]  /*2a00*/  FADD.FTZ R128, R201, R128 ;  /* 0x00000080c9807221 */ /* 0x000fe40000010000 */
[----:B------:R-:W4:Y:S01]  /*2a10*/  MUFU.SIN R93, R130 ;  /* 0x00000082005d7308 */ /* 0x000f220000000400 */
[----:B------:R-:W-:Y:S01]  /*2a20*/  FFMA.FTZ R2, R108, R2, R5 ;  /* 0x000000026c027223 */ /* 0x000fe20000010005 */
[----:B------:R-:W-:Y:S01]  /*2a30*/  FMUL.FTZ R129, R105, R4 ;  /* 0x0000000469817220 */ /* 0x000fe20000410000 */
[----:B------:R-:W-:-:S02]  /*2a40*/  HADD2.F32 R5, -RZ, R57.H1_H1 ;  /* 0x30000039ff057230 */ /* 0x000fc40000004100 */
[C---:B------:R-:W-:Y:S01]  /*2a50*/  FMUL.FTZ R131, R101.reuse, R94 ;  /* 0x0000005e65837220 */ /* 0x040fe20000410000 */
[----:B------:R-:W-:Y:S01]  /*2a60*/  FMUL.FTZ R133, R101, R128 ;  /* 0x0000008065857220 */ /* 0x000fe20000410000 */
[-C--:B------:R-:W-:Y:S01]  /*2a70*/  FMUL.FTZ R127, R105, R2.reuse ;  /* 0x00000002697f7220 */ /* 0x080fe20000410000 */
[----:B------:R-:W-:Y:S01]  /*2a80*/  FFMA.FTZ R129, R106, R2, R129 ;  /* 0x000000026a817223 */ /* 0x000fe20000010081 */
[C---:B------:R-:W-:Y:S01]  /*2a90*/  FFMA.FTZ R131, R102.reuse, R128, -R131 ;  /* 0x0000008066837223 */ /* 0x040fe20000010883 */
[----:B------:R-:W-:Y:S01]  /*2aa0*/  FFMA.FTZ R133, R102, R94, R133 ;  /* 0x0000005e66857223 */ /* 0x000fe20000010085 */
[----:B------:R-:W-:Y:S01]  /*2ab0*/  FMUL.FTZ R200, R34, R5 ;  /* 0x0000000522c87220 */ /* 0x000fe20000410000 */
[----:B0-----:R-:W-:Y:S01]  /*2ac0*/  FMUL.FTZ R94, R0, R3 ;  /* 0x00000003005e7220 */ /* 0x001fe20000410000 */
[----:B------:R-:W-:Y:S01]  /*2ad0*/  FFMA.FTZ R127, R106, R4, -R127 ;  /* 0x000000046a7f7223 */ /* 0x000fe2000001087f */
[----:B------:R-:W-:Y:S01]  /*2ae0*/  FMUL.FTZ R3, R103, R129 ;  /* 0x0000008167037220 */ /* 0x000fe20000410000 */
[----:B------:R-:W-:Y:S01]  /*2af0*/  FADD.FTZ R131, R200, R131 ;  /* 0x00000083c8837221 */ /* 0x000fe20000010000 */
[----:B------:R-:W-:-:S02]  /*2b00*/  FADD.FTZ R133, RZ, R133 ;  /* 0x00000085ff857221 */ /* 0x000fc40000010000 */
[-C--:B------:R-:W-:Y:S01]  /*2b10*/  FFMA.FTZ R3, R104, R127.reuse, -R3 ;  /* 0x0000007f68037223 */ /* 0x080fe20000010803 */
[----:B------:R-:W-:Y:S01]  /*2b20*/  FMUL.FTZ R127, R103, R127 ;  /* 0x0000007f677f7220 */ /* 0x000fe20000410000 */
[C---:B------:R-:W-:Y:S01]  /*2b30*/  FMUL.FTZ R135, R99.reuse, R131 ;  /* 0x0000008363877220 */ /* 0x040fe20000410000 */
[----:B----4-:R-:W-:Y:S01]  /*2b40*/  FMUL.FTZ R93, R0, R93 ;  /* 0x0000005d005d7220 */ /* 0x010fe20000410000 */
[----:B------:R-:W-:Y:S01]  /*2b50*/  FMUL.FTZ R0, R99, R133 ;  /* 0x0000008563007220 */ /* 0x000fe20000410000 */
[--C-:B------:R-:W-:Y:S02]  /*2b60*/  HADD2.F32 R4, -RZ, R58.reuse.H0_H0 ;  /* 0x2000003aff047230 */ /* 0x100fe40000004100 */
[----:B------:R-:W-:Y:S01]  /*2b70*/  FFMA.FTZ R127, R104, R129, R127 ;  /* 0x00000081687f7223 */ /* 0x000fe2000001007f */
[C---:B------:R-:W-:Y:S01]  /*2b80*/  FFMA.FTZ R135, R100.reuse, R133, R135 ;  /* 0x0000008564877223 */ /* 0x040fe20000010087 */
[----:B------:R-:W-:Y:S02]  /*2b90*/  FFMA.FTZ R131, R100, R131, -R0 ;  /* 0x0000008364837223 */ /* 0x000fe40000010800 */
[----:B------:R-:W-:Y:S01]  /*2ba0*/  FMUL.FTZ R0, R101, R127 ;  /* 0x0000007f65007220 */ /* 0x000fe20000410000 */
[----:B------:R-:W-:Y:S01]  /*2bb0*/  FMUL.FTZ R198, R33, R4 ;  /* 0x0000000421c67220 */ /* 0x000fe20000410000 */
[----:B------:R-:W-:Y:S01]  /*2bc0*/  FADD.FTZ R135, RZ, R135 ;  /* 0x00000087ff877221 */ /* 0x000fe20000010000 */
[-C--:B------:R-:W-:Y:S01]  /*2bd0*/  FMUL.FTZ R129, R101, R3.reuse ;  /* 0x0000000365817220 */ /* 0x080fe20000410000 */
[----:B------:R-:W-:Y:S01]  /*2be0*/  FFMA.FTZ R0, R102, R3, -R0 ;  /* 0x0000000366007223 */ /* 0x000fe20000010800 */
[----:B------:R-:W-:Y:S01]  /*2bf0*/  FADD.FTZ R131, R198, R131 ;  /* 0x00000083c6837221 */ /* 0x000fe20000010000 */
[----:B------:R-:W-:Y:S01]  /*2c00*/  FMUL.FTZ R133, R97, R135 ;  /* 0x0000008761857220 */ /* 0x000fe20000410000 */
[----:B------:R-:W-:-:S02]  /*2c10*/  HADD2.F32 R3, -RZ, R58.H1_H1 ;  /* 0x3000003aff037230 */ /* 0x000fc40000004100 */
[----:B------:R-:W-:Y:S01]  /*2c20*/  FFMA.FTZ R129, R102, R127, R129 ;  /* 0x0000007f66817223 */ /* 0x000fe20000010081 */
[-C--:B------:R-:W-:Y:S01]  /*2c30*/  FFMA.FTZ R128, R98, R131.reuse, -R133 ;  /* 0x0000008362807223 */ /* 0x080fe20000010885 */
[----:B------:R-:W-:Y:S02]  /*2c40*/  FMUL.FTZ R131, R97, R131 ;  /* 0x0000008361837220 */ /* 0x000fe40000410000 */
[C---:B------:R-:W-:Y:S01]  /*2c50*/  FMUL.FTZ R127, R99.reuse, R129 ;  /* 0x00000081637f7220 */ /* 0x040fe20000410000 */
[----:B------:R-:W-:Y:S01]  /*2c60*/  FMUL.FTZ R199, R32, R3 ;  /* 0x0000000320c77220 */ /* 0x000fe20000410000 */
[-C--:B------:R-:W-:Y:S01]  /*2c70*/  FMUL.FTZ R2, R99, R0.reuse ;  /* 0x0000000063027220 */ /* 0x080fe20000410000 */
[----:B------:R-:W-:Y:S01]  /*2c80*/  FFMA.FTZ R131, R98, R135, R131 ;  /* 0x0000008762837223 */ /* 0x000fe20000010083 */
[C---:B------:R-:W-:Y:S01]  /*2c90*/  FFMA.FTZ R127, R100.reuse, R0, -R127 ;  /* 0x00000000647f7223 */ /* 0x040fe2000001087f */
[----:B------:R-:W-:Y:S01]  /*2ca0*/  FADD.FTZ R128, R199, R128 ;  /* 0x00000080c7807221 */ /* 0x000fe20000010000 */
[----:B------:R-:W-:Y:S01]  /*2cb0*/  FFMA.FTZ R129, R100, R129, R2 ;  /* 0x0000008164817223 */ /* 0x000fe20000010002 */
[----:B------:R-:W-:Y:S01]  /*2cc0*/  FADD.FTZ R130, RZ, R131 ;  /* 0x00000083ff827221 */ /* 0x000fe20000010000 */
[----:B------:R-:W-:Y:S01]  /*2cd0*/  FMUL.FTZ R0, R97, R127 ;  /* 0x0000007f61007220 */ /* 0x000fe20000410000 */
[----:B------:R-:W-:Y:S01]  /*2ce0*/  FMUL.FTZ R135, R95, R128 ;  /* 0x000000805f877220 */ /* 0x000fe20000410000 */
[----:B------:R-:W-:-:S02]  /*2cf0*/  HADD2.F32 R2, -RZ, R59.H0_H0 ;  /* 0x2000003bff027230 */ /* 0x000fc40000004100 */
[-C--:B------:R-:W-:Y:S01]  /*2d00*/  FMUL.FTZ R131, R97, R129.reuse ;  /* 0x0000008161837220 */ /* 0x080fe20000410000 */
[-C--:B------:R-:W-:Y:S01]  /*2d10*/  FMUL.FTZ R133, R95, R130.reuse ;  /* 0x000000825f857220 */ /* 0x080fe20000410000 */
[----:B------:R-:W-:Y:S01]  /*2d20*/  FFMA.FTZ R135, R96, R130, R135 ;  /* 0x0000008260877223 */ /* 0x000fe20000010087 */
[C---:B------:R-:W-:Y:S01]  /*2d30*/  FFMA.FTZ R0, R98.reuse, R129, R0 ;  /* 0x0000008162007223 */ /* 0x040fe20000010000 */
[----:B------:R-:W-:Y:S01]  /*2d40*/  R2UR UR45, R111 ;  /* 0x000000006f2d72ca */ /* 0x000fe200000e0000 */
[----:B------:R-:W-:Y:S01]  /*2d50*/  FFMA.FTZ R131, R98, R127, -R131 ;  /* 0x0000007f62837223 */ /* 0x000fe20000010883 */
[----:B------:R-:W-:Y:S01]  /*2d60*/  R2UR UR46, R110 ;  /* 0x000000006e2e72ca */ /* 0x000fe200000e0000 */
[C---:B------:R-:W-:Y:S01]  /*2d70*/  FFMA.FTZ R128, R96.reuse, R128, -R133 ;  /* 0x0000008060807223 */ /* 0x040fe20000010885 */
[----:B------:R-:W-:Y:S01]  /*2d80*/  FMUL.FTZ R197, R31, R2 ;  /* 0x000000021fc57220 */ /* 0x000fe20000410000 */
[----:B------:R-:W-:Y:S01]  /*2d90*/  FADD.FTZ R135, RZ, R135 ;  /* 0x00000087ff877221 */ /* 0x000fe20000010000 */
[C---:B------:R-:W-:Y:S01]  /*2da0*/  FMUL.FTZ R127, R95.reuse, R0 ;  /* 0x000000005f7f7220 */ /* 0x040fe20000410000 */
[----:B------:R-:W-:Y:S01]  /*2db0*/  FMUL.FTZ R185, R95, R131 ;  /* 0x000000835fb97220 */ /* 0x000fe20000410000 */
[----:B------:R-:W-:Y:S01]  /*2dc0*/  FADD.FTZ R128, R197, R128 ;  /* 0x00000080c5807221 */ /* 0x000fe20000010000 */
[----:B------:R-:W-:Y:S01]  /*2dd0*/  FMUL.FTZ R187, R93, R135 ;  /* 0x000000875dbb7220 */ /* 0x000fe20000410000 */
[----:B------:R-:W-:Y:S01]  /*2de0*/  FFMA.FTZ R162, R96, R131, -R127 ;  /* 0x0000008360a27223 */ /* 0x000fe2000001087f */
[----:B-1----:R-:W-:-:S02]  /*2df0*/  HADD2.F32 R131, -RZ, R65.H1_H1 ;  /* 0x30000041ff837230 */ /* 0x002fc40000004100 */
[----:B------:R-:W-:Y:S01]  /*2e00*/  FFMA.FTZ R185, R96, R0, R185 ;  /* 0x0000000060b97223 */ /* 0x000fe200000100b9 */
[-C--:B------:R-:W-:Y:S01]  /*2e10*/  FMUL.FTZ R0, R93, R128.reuse ;  /* 0x000000805d007220 */ /* 0x080fe20000410000 */
[----:B------:R-:W-:Y:S01]  /*2e20*/  FFMA.FTZ R187, R94, R128, -R187 ;  /* 0x000000805ebb7223 */ /* 0x000fe200000108bb */
[----:B------:R-:W-:Y:S02]  /*2e30*/  HADD2.F32 R128, -RZ, R65.H0_H0 ;  /* 0x20000041ff807230 */ /* 0x000fe40000004100 */
[--C-:B------:R-:W-:Y:S02]  /*2e40*/  HADD2.F32 R132, -RZ, R67.reuse.H0_H0 ;  /* 0x20000043ff847230 */ /* 0x100fe40000004100 */
[----:B------:R-:W-:Y:S02]  /*2e50*/  HADD2.F32 R143, -RZ, R67.H1_H1 ;  /* 0x30000043ff8f7230 */ /* 0x000fe40000004100 */
[----:B------:R-:W-:Y:S01]  /*2e60*/  FMUL.FTZ R67, R131, UR45 ;  /* 0x0000002d83437c20 */ /* 0x000fe20008410000 */
[----:B------:R-:W-:-:S02]  /*2e70*/  HADD2.F32 R129, -RZ, R64.H1_H1 ;  /* 0x30000040ff817230 */ /* 0x000fc40000004100 */
[----:B------:R-:W-:Y:S01]  /*2e80*/  FMUL.FTZ R111, R131, UR46 ;  /* 0x0000002e836f7c20 */ /* 0x000fe20008410000 */
[----:B------:R-:W-:Y:S01]  /*2e90*/  FADD.FTZ R138, R87, R87 ;  /* 0x00000057578a7221 */ /* 0x000fe20000010000 */
[C---:B------:R-:W-:Y:S01]  /*2ea0*/  FFMA.FTZ R67, R128.reuse, UR46, -R67 ;  /* 0x0000002e80437c23 */ /* 0x040fe20008010843 */
[----:B------:R-:W-:Y:S02]  /*2eb0*/  HADD2.F32 R127, -RZ, R64.H0_H0 ;  /* 0x20000040ff7f7230 */ /* 0x000fe40000004100 */
[----:B------:R-:W-:Y:S01]  /*2ec0*/  FFMA.FTZ R111, R128, UR45, R111 ;  /* 0x0000002d806f7c23 */ /* 0x000fe2000801006f */
[--C-:B------:R-:W-:Y:S02]  /*2ed0*/  HADD2.F32 R130, -RZ, R66.reuse.H0_H0 ;  /* 0x20000042ff827230 */ /* 0x100fe40000004100 */
[C---:B------:R-:W-:Y:S01]  /*2ee0*/  FMUL.FTZ R64, R129.reuse, UR45 ;  /* 0x0000002d81407c20 */ /* 0x040fe20008410000 */
[----:B------:R-:W-:Y:S02]  /*2ef0*/  HADD2.F32 R133, -RZ, R66.H1_H1 ;  /* 0x30000042ff857230 */ /* 0x000fe40000004100 */
[----:B------:R-:W-:Y:S01]  /*2f00*/  FMUL.FTZ R66, R129, UR46 ;  /* 0x0000002e81427c20 */ /* 0x000fe20008410000 */
[C---:B------:R-:W-:Y:S01]  /*2f10*/  FMUL.FTZ R139, R138.reuse, R67 ;  /* 0x000000438a8b7220 */ /* 0x040fe20000410000 */
[----:B------:R-:W-:Y:S01]  /*2f20*/  FMUL.FTZ R138, R138, R111 ;  /* 0x0000006f8a8a7220 */ /* 0x000fe20000410000 */
[----:B------:R-:W-:Y:S01]  /*2f30*/  FFMA.FTZ R0, R94, R135, R0 ;  /* 0x000000875e007223 */ /* 0x000fe20000010000 */
[----:B------:R-:W-:Y:S01]  /*2f40*/  FADD.FTZ R140, R88, R88 ;  /* 0x00000058588c7221 */ /* 0x000fe20000010000 */
[----:B------:R-:W-:Y:S01]  /*2f50*/  FFMA.FTZ R141, R127, UR46, -R64 ;  /* 0x0000002e7f8d7c23 */ /* 0x000fe20008010840 */
[----:B------:R-:W-:Y:S01]  /*2f60*/  FMUL.FTZ R111, R143, UR45 ;  /* 0x0000002d8f6f7c20 */ /* 0x000fe20008410000 */
[----:B------:R-:W-:Y:S01]  /*2f70*/  FFMA.FTZ R65, R127, UR45, R66 ;  /* 0x0000002d7f417c23 */ /* 0x000fe20008010042 */
[----:B------:R-:W-:Y:S01]  /*2f80*/  FMUL.FTZ R135, R143, UR46 ;  /* 0x0000002e8f877c20 */ /* 0x000fe20008410000 */
[----:B------:R-:W-:Y:S01]  /*2f90*/  FMUL.FTZ R141, R140, R141 ;  /* 0x0000008d8c8d7220 */ /* 0x000fe20000410000 */
[----:B------:R-:W-:Y:S01]  /*2fa0*/  FADD.FTZ R134, R85, R85 ;  /* 0x0000005555867221 */ /* 0x000fe20000010000 */
[----:B------:R-:W-:Y:S01]  /*2fb0*/  FFMA.FTZ R111, R132, UR46, -R111 ;  /* 0x0000002e846f7c23 */ /* 0x000fe2000801086f */
[----:B------:R-:W-:Y:S01]  /*2fc0*/  FMUL.FTZ R140, R140, R65 ;  /* 0x000000418c8c7220 */ /* 0x000fe20000410000 */
[----:B------:R-:W-:Y:S01]  /*2fd0*/  FFMA.FTZ R145, R132, UR45, R135 ;  /* 0x0000002d84917c23 */ /* 0x000fe20008010087 */
[C---:B------:R-:W-:Y:S01]  /*2fe0*/  FMUL.FTZ R65, R133.reuse, UR45 ;  /* 0x0000002d85417c20 */ /* 0x040fe20008410000 */
[----:B------:R-:W-:Y:S01]  /*2ff0*/  FMUL.FTZ R67, R133, UR46 ;  /* 0x0000002e85437c20 */ /* 0x000fe20008410000 */
[C---:B------:R-:W-:Y:S01]  /*3000*/  FMUL.FTZ R135, R134.reuse, R111 ;  /* 0x0000006f86877220 */ /* 0x040fe20000410000 */
[----:B------:R-:W-:Y:S01]  /*3010*/  FMUL.FTZ R134, R134, R145 ;  /* 0x0000009186867220 */ /* 0x000fe20000410000 */
[----:B------:R-:W-:Y:S01]  /*3020*/  FADD.FTZ R136, R86, R86 ;  /* 0x0000005656887221 */ /* 0x000fe20000010000 */
[----:B------:R-:W-:Y:S01]  /*3030*/  FFMA.FTZ R65, R130, UR46, -R65 ;  /* 0x0000002e82417c23 */ /* 0x000fe20008010841 */
[----:B--2---:R-:W-:-:S02]  /*3040*/  HADD2.F32 R145, -RZ, R68.H1_H1 ;  /* 0x30000044ff917230 */ /* 0x004fc40000004100 */
[----:B------:R-:W-:Y:S01]  /*3050*/  FFMA.FTZ R67, R130, UR45, R67 ;  /* 0x0000002d82437c23 */ /* 0x000fe20008010043 */
[----:B------:R-:W-:Y:S02]  /*3060*/  HADD2.F32 R142, -RZ, R68.H0_H0 ;  /* 0x20000044ff8e7230 */ /* 0x000fe40000004100 */
[C---:B------:R-:W-:Y:S01]  /*3070*/  FMUL.FTZ R137, R136.reuse, R65 ;  /* 0x0000004188897220 */ /* 0x040fe20000410000 */
[--C-:B------:R-:W-:Y:S02]  /*3080*/  HADD2.F32 R147, -RZ, R69.reuse.H1_H1 ;  /* 0x30000045ff937230 */ /* 0x100fe40000004100 */
[----:B------:R-:W-:Y:S01]  /*3090*/  FMUL.FTZ R136, R136, R67 ;  /* 0x0000004388887220 */ /* 0x000fe20000410000 */
[C---:B------:R-:W-:Y:S01]  /*30a0*/  FMUL.FTZ R65, R145.reuse, UR45 ;  /* 0x0000002d91417c20 */ /* 0x040fe20008410000 */
[----:B------:R-:W-:Y:S01]  /*30b0*/  FMUL.FTZ R67, R145, UR46 ;  /* 0x0000002e91437c20 */ /* 0x000fe20008410000 */
[----:B------:R-:W-:Y:S01]  /*30c0*/  ISETP.NE.AND P2, PT, R92, 0x7f, PT ;  /* 0x0000007f5c00780c */ /* 0x000fe20003f45270 */
[----:B------:R-:W-:-:S02]  /*30d0*/  HADD2.F32 R144, -RZ, R69.H0_H0 ;  /* 0x20000045ff907230 */ /* 0x000fc40000004100 */
[----:B------:R-:W-:Y:S01]  /*30e0*/  FADD.FTZ R156, R84, R84 ;  /* 0x00000054549c7221 */ /* 0x000fe20000010000 */
[--C-:B------:R-:W-:Y:S02]  /*30f0*/  HADD2.F32 R149, -RZ, R70.reuse.H1_H1 ;  /* 0x30000046ff957230 */ /* 0x100fe40000004100 */
[C---:B------:R-:W-:Y:S01]  /*3100*/  FFMA.FTZ R65, R142.reuse, UR46, -R65 ;  /* 0x0000002e8e417c23 */ /* 0x040fe20008010841 */
[--C-:B------:R-:W-:Y:S02]  /*3110*/  HADD2.F32 R148, -RZ, R71.reuse.H0_H0 ;  /* 0x20000047ff947230 */ /* 0x100fe40000004100 */
[C---:B------:R-:W-:Y:S01]  /*3120*/  FMUL.FTZ R69, R147.reuse, UR45 ;  /* 0x0000002d93457c20 */ /* 0x040fe20008410000 */
[----:B------:R-:W-:Y:S02]  /*3130*/  HADD2.F32 R159, -RZ, R71.H1_H1 ;  /* 0x30000047ff9f7230 */ /* 0x000fe40000004100 */
[----:B------:R-:W-:Y:S01]  /*3140*/  FFMA.FTZ R67, R142, UR45, R67 ;  /* 0x0000002d8e437c23 */ /* 0x000fe20008010043 */
[----:B------:R-:W-:Y:S01]  /*3150*/  FMUL.FTZ R71, R147, UR46 ;  /* 0x0000002e93477c20 */ /* 0x000fe20008410000 */
[----:B------:R-:W-:-:S02]  /*3160*/  HADD2.F32 R146, -RZ, R70.H0_H0 ;  /* 0x20000046ff927230 */ /* 0x000fc40000004100 */
[----:B------:R-:W-:Y:S01]  /*3170*/  FMUL.FTZ R157, R156, R65 ;  /* 0x000000419c9d7220 */ /* 0x000fe20000410000 */
[----:B------:R-:W-:Y:S01]  /*3180*/  FADD.FTZ R154, R55, R55 ;  /* 0x00000037379a7221 */ /* 0x000fe20000010000 */
[----:B------:R-:W-:Y:S01]  /*3190*/  FFMA.FTZ R69, R144, UR46, -R69 ;  /* 0x0000002e90457c23 */ /* 0x000fe20008010845 */
[----:B------:R-:W-:Y:S01]  /*31a0*/  FMUL.FTZ R156, R156, R67 ;  /* 0x000000439c9c7220 */ /* 0x000fe20000410000 */
[C---:B------:R-:W-:Y:S01]  /*31b0*/  FMUL.FTZ R65, R149.reuse, UR45 ;  /* 0x0000002d95417c20 */ /* 0x040fe20008410000 */
[----:B------:R-:W-:Y:S01]  /*31c0*/  FFMA.FTZ R71, R144, UR45, R71 ;  /* 0x0000002d90477c23 */ /* 0x000fe20008010047 */
[----:B------:R-:W-:Y:S01]  /*31d0*/  FMUL.FTZ R67, R149, UR46 ;  /* 0x0000002e95437c20 */ /* 0x000fe20008410000 */
[----:B------:R-:W-:Y:S01]  /*31e0*/  FMUL.FTZ R155, R154, R69 ;  /* 0x000000459a9b7220 */ /* 0x000fe20000410000 */
[----:B------:R-:W-:Y:S01]  /*31f0*/  FADD.FTZ R152, R54, R54 ;  /* 0x0000003636987221 */ /* 0x000fe20000010000 */
[----:B------:R-:W-:Y:S01]  /*3200*/  FFMA.FTZ R65, R146, UR46, -R65 ;  /* 0x0000002e92417c23 */ /* 0x000fe20008010841 */
[----:B---3--:R-:W-:-:S02]  /*3210*/  HADD2.F32 R161, -RZ, R72.H1_H1 ;  /* 0x30000048ffa17230 */ /* 0x008fc40000004100 */
[----:B------:R-:W-:Y:S01]  /*3220*/  FMUL.FTZ R154, R154, R71 ;  /* 0x000000479a9a7220 */ /* 0x000fe20000410000 */
[C---:B------:R-:W-:Y:S01]  /*3230*/  FMUL.FTZ R69, R159.reuse, UR45 ;  /* 0x0000002d9f457c20 */ /* 0x040fe20008410000 */
[----:B------:R-:W-:Y:S01]  /*3240*/  FFMA.FTZ R67, R146, UR45, R67 ;  /* 0x0000002d92437c23 */ /* 0x000fe20008010043 */
[----:B------:R-:W-:Y:S01]  /*3250*/  @P2 LEA R110, R92, R91, 0x3 ;  /* 0x0000005b5c6e2211 */ /* 0x000fe200078e18ff */
[----:B------:R-:W-:Y:S01]  /*3260*/  FMUL.FTZ R71, R159, UR46 ;  /* 0x0000002e9f477c20 */ /* 0x000fe20008410000 */
[----:B------:R-:W-:Y:S01]  /*3270*/  FMUL.FTZ R153, R152, R65 ;  /* 0x0000004198997220 */ /* 0x000fe20000410000 */
[----:B------:R-:W-:Y:S02]  /*3280*/  HADD2.F32 R158, -RZ, R72.H0_H0 ;  /* 0x20000048ff9e7230 */ /* 0x000fe40000004100 */
[----:B------:R-:W-:Y:S01]  /*3290*/  FADD.FTZ R150, R53, R53 ;  /* 0x0000003535967221 */ /* 0x000fe20000010000 */
[----:B------:R-:W-:Y:S01]  /*32a0*/  FFMA.FTZ R69, R148, UR46, -R69 ;  /* 0x0000002e94457c23 */ /* 0x000fe20008010845 */
[----:B------:R-:W-:Y:S01]  /*32b0*/  FMUL.FTZ R152, R152, R67 ;  /* 0x0000004398987220 */ /* 0x000fe20000410000 */
[----:B------:R-:W-:-:S02]  /*32c0*/  HADD2.F32 R172, -RZ, R73.H1_H1 ;  /* 0x30000049ffac7230 */ /* 0x000fc40000004100 */
[C---:B------:R-:W-:Y:S01]  /*32d0*/  FMUL.FTZ R65, R161.reuse, UR45 ;  /* 0x0000002da1417c20 */ /* 0x040fe20008410000 */
[----:B------:R-:W-:Y:S01]  /*32e0*/  FFMA.FTZ R71, R148, UR45, R71 ;  /* 0x0000002d94477c23 */ /* 0x000fe20008010047 */
[----:B------:R-:W-:Y:S01]  /*32f0*/  FMUL.FTZ R67, R161, UR46 ;  /* 0x0000002ea1437c20 */ /* 0x000fe20008410000 */
[----:B------:R-:W0:Y:S01]  /*3300*/  @P2 LDS.64 R110, [R110+0x8788] ;  /* 0x008788006e6e2984 */ /* 0x000e220000000a00 */
[----:B------:R-:W-:Y:S01]  /*3310*/  FMUL.FTZ R151, R150, R69 ;  /* 0x0000004596977220 */ /* 0x000fe20000410000 */
[----:B------:R-:W-:Y:S02]  /*3320*/  HADD2.F32 R160, -RZ, R73.H0_H0 ;  /* 0x20000049ffa07230 */ /* 0x000fe40000004100 */
[----:B------:R-:W-:Y:S01]  /*3330*/  FADD.FTZ R169, R52, R52 ;  /* 0x0000003434a97221 */ /* 0x000fe20000010000 */
[----:B------:R-:W-:Y:S01]  /*3340*/  FFMA.FTZ R170, R158, UR46, -R65 ;  /* 0x0000002e9eaa7c23 */ /* 0x000fe20008010841 */
[----:B------:R-:W-:Y:S01]  /*3350*/  FMUL.FTZ R150, R150, R71 ;  /* 0x0000004796967220 */ /* 0x000fe20000410000 */
[----:B------:R-:W-:-:S02]  /*3360*/  HADD2.F32 R174, -RZ, R74.H1_H1 ;  /* 0x3000004affae7230 */ /* 0x000fc40000004100 */
[----:B------:R-:W-:Y:S01]  /*3370*/  FMUL.FTZ R69, R172, UR45 ;  /* 0x0000002dac457c20 */ /* 0x000fe20008410000 */
[----:B------:R-:W-:Y:S01]  /*3380*/  FFMA.FTZ R64, R158, UR45, R67 ;  /* 0x0000002d9e407c23 */ /* 0x000fe20008010043 */
[----:B------:R-:W-:Y:S01]  /*3390*/  FMUL.FTZ R71, R172, UR46 ;  /* 0x0000002eac477c20 */ /* 0x000fe20008410000 */
[----:B------:R-:W-:Y:S01]  /*33a0*/  FMUL.FTZ R170, R169, R170 ;  /* 0x000000aaa9aa7220 */ /* 0x000fe20000410000 */
[----:B------:R-:W-:Y:S02]  /*33b0*/  HADD2.F32 R171, -RZ, R74.H0_H0 ;  /* 0x2000004affab7230 */ /* 0x000fe40000004100 */
[----:B------:R-:W-:Y:S01]  /*33c0*/  FADD.FTZ R167, R51, R51 ;  /* 0x0000003333a77221 */ /* 0x000fe20000010000 */
[C---:B------:R-:W-:Y:S01]  /*33d0*/  FFMA.FTZ R168, R160.reuse, UR46, -R69 ;  /* 0x0000002ea0a87c23 */ /* 0x040fe20008010845 */
[----:B------:R-:W-:Y:S01]  /*33e0*/  FMUL.FTZ R169, R169, R64 ;  /* 0x00000040a9a97220 */ /* 0x000fe20000410000 */
[----:B------:R-:W-:Y:S01]  /*33f0*/  FFMA.FTZ R66, R160, UR45, R71 ;  /* 0x0000002da0427c23 */ /* 0x000fe20008010047 */
[----:B------:R-:W-:Y:S01]  /*3400*/  FMUL.FTZ R64, R174, UR45 ;  /* 0x0000002dae407c20 */ /* 0x000fe20008410000 */
[C---:B------:R-:W-:Y:S01]  /*3410*/  FMUL.FTZ R168, R167.reuse, R168 ;  /* 0x000000a8a7a87220 */ /* 0x040fe20000410000 */
[----:B------:R-:W-:Y:S01]  /*3420*/  FADD.FTZ R165, R50, R50 ;  /* 0x0000003232a57221 */ /* 0x000fe20000010000 */
[----:B------:R-:W-:Y:S01]  /*3430*/  FMUL.FTZ R167, R167, R66 ;  /* 0x00000042a7a77220 */ /* 0x000fe20000410000 */
[----:B------:R-:W-:Y:S01]  /*3440*/  FFMA.FTZ R64, R171, UR46, -R64 ;  /* 0x0000002eab407c23 */ /* 0x000fe20008010840 */
[----:B------:R-:W-:-:S02]  /*3450*/  HADD2.F32 R178, -RZ, R80.H1_H1 ;  /* 0x30000050ffb27230 */ /* 0x000fc40000004100 */
[----:B------:R-:W-:Y:S01]  /*3460*/  FMUL.FTZ R66, R174, UR46 ;  /* 0x0000002eae427c20 */ /* 0x000fe20008410000 */
[----:B------:R-:W-:Y:S02]  /*3470*/  HADD2.F32 R175, -RZ, R80.H0_H0 ;  /* 0x20000050ffaf7230 */ /* 0x000fe40000004100 */
[----:B------:R-:W-:Y:S01]  /*3480*/  FMUL.FTZ R166, R165, R64 ;  /* 0x00000040a5a67220 */ /* 0x000fe20000410000 */
[--C-:B------:R-:W-:Y:S02]  /*3490*/  HADD2.F32 R176, -RZ, R75.reuse.H1_H1 ;  /* 0x3000004bffb07230 */ /* 0x100fe40000004100 */
[----:B------:R-:W-:Y:S01]  /*34a0*/  FFMA.FTZ R66, R171, UR45, R66 ;  /* 0x0000002dab427c23 */ /* 0x000fe20008010042 */
[----:B------:R-:W-:Y:S01]  /*34b0*/  FMUL.FTZ R64, R178, UR45 ;  /* 0x0000002db2407c20 */ /* 0x000fe20008410000 */
[----:B------:R-:W-:Y:S02]  /*34c0*/  HADD2.F32 R173, -RZ, R75.H0_H0 ;  /* 0x2000004bffad7230 */ /* 0x000fe40000004100 */
[----:B------:R-:W-:Y:S01]  /*34d0*/  FADD.FTZ R179, R48, R48 ;  /* 0x0000003030b37221 */ /* 0x000fe20000010000 */
[----:B------:R-:W-:Y:S01]  /*34e0*/  FMUL.FTZ R165, R165, R66 ;  /* 0x00000042a5a57220 */ /* 0x000fe20000410000 */
[----:B------:R-:W-:Y:S01]  /*34f0*/  FFMA.FTZ R64, R175, UR46, -R64 ;  /* 0x0000002eaf407c23 */ /* 0x000fe20008010840 */
[----:B------:R-:W-:Y:S01]  /*3500*/  FMUL.FTZ R68, R176, UR45 ;  /* 0x0000002db0447c20 */ /* 0x000fe20008410000 */
[----:B------:R-:W-:Y:S01]  /*3510*/  FMUL.FTZ R66, R178, UR46 ;  /* 0x0000002eb2427c20 */ /* 0x000fe20008410000 */
[----:B------:R-:W-:Y:S01]  /*3520*/  FMUL.FTZ R67, R93, R185 ;  /* 0x000000b95d437220 */ /* 0x000fe20000410000 */
[----:B------:R-:W-:Y:S01]  /*3530*/  FMUL.FTZ R70, R176, UR46 ;  /* 0x0000002eb0467c20 */ /* 0x000fe20008410000 */
[----:B------:R-:W-:Y:S01]  /*3540*/  FMUL.FTZ R180, R179, R64 ;  /* 0x00000040b3b47220 */ /* 0x000fe20000410000 */
[----:B------:R-:W-:Y:S01]  /*3550*/  FADD.FTZ R163, R49, R49 ;  /* 0x0000003131a37221 */ /* 0x000fe20000010000 */
[----:B------:R-:W-:Y:S01]  /*3560*/  FFMA.FTZ R68, R173, UR46, -R68 ;  /* 0x0000002ead447c23 */ /* 0x000fe20008010844 */
[----:B------:R-:W-:-:S02]  /*3570*/  HADD2.F32 R182, -RZ, R81.H1_H1 ;  /* 0x30000051ffb67230 */ /* 0x000fc40000004100 */
[----:B------:R-:W-:Y:S01]  /*3580*/  FFMA.FTZ R66, R175, UR45, R66 ;  /* 0x0000002daf427c23 */ /* 0x000fe20008010042 */
[-C--:B------:R-:W-:Y:S01]  /*3590*/  FMUL.FTZ R65, R93, R162.reuse ;  /* 0x000000a25d417220 */ /* 0x080fe20000410000 */
[----:B------:R-:W-:Y:S01]  /*35a0*/  FFMA.FTZ R64, R94, R162, -R67 ;  /* 0x000000a25e407223 */ /* 0x000fe20000010843 */
[----:B------:R-:W-:Y:S01]  /*35b0*/  FFMA.FTZ R70, R173, UR45, R70 ;  /* 0x0000002dad467c23 */ /* 0x000fe20008010046 */
[----:B------:R-:W-:Y:S02]  /*35c0*/  HADD2.F32 R162, -RZ, R59.H1_H1 ;  /* 0x3000003bffa27230 */ /* 0x000fe40000004100 */
[----:B------:R-:W-:Y:S01]  /*35d0*/  FMUL.FTZ R164, R163, R68 ;  /* 0x00000044a3a47220 */ /* 0x000fe20000410000 */
[----:B------:R-:W-:Y:S02]  /*35e0*/  HADD2.F32 R177, -RZ, R81.H0_H0 ;  /* 0x20000051ffb17230 */ /* 0x000fe40000004100 */
[----:B------:R-:W-:Y:S01]  /*35f0*/  FMUL.FTZ R179, R179, R66 ;  /* 0x00000042b3b37220 */ /* 0x000fe20000410000 */
[----:B------:R-:W-:Y:S01]  /*3600*/  FMUL.FTZ R163, R163, R70 ;  /* 0x00000046a3a37220 */ /* 0x000fe20000410000 */
[----:B------:R-:W-:Y:S01]  /*3610*/  FMUL.FTZ R66, R182, UR45 ;  /* 0x0000002db6427c20 */ /* 0x000fe20008410000 */
[----:B------:R-:W-:Y:S01]  /*3620*/  LEA.HI R70, R92, R92, RZ, 0x1e ;  /* 0x0000005c5c467211 */ /* 0x000fe200078ff0ff */
[----:B------:R-:W-:Y:S01]  /*3630*/  FMUL.FTZ R68, R182, UR46 ;  /* 0x0000002eb6447c20 */ /* 0x000fe20008410000 */
[----:B------:R-:W-:Y:S01]  /*3640*/  FMUL.FTZ R212, R30, R162 ;  /* 0x000000a21ed47220 */ /* 0x000fe20000410000 */
[----:B------:R-:W-:Y:S01]  /*3650*/  BSSY B0, `(.L_x_3753) ;  /* 0x0000018000007945 */ /* 0x000fe20003800000 */
[----:B------:R-:W-:Y:S01]  /*3660*/  FFMA.FTZ R65, R94, R185, R65 ;  /* 0x000000b95e417223 */ /* 0x000fe20000010041 */
[----:B------:R-:W-:Y:S01]  /*3670*/  FFMA.FTZ R69, R177, UR46, -R66 ;  /* 0x0000002eb1457c23 */ /* 0x000fe20008010842 */
[----:B------:R-:W-:-:S02]  /*3680*/  HADD2.F32 R181, -RZ, R82.H0_H0 ;  /* 0x20000052ffb57230 */ /* 0x000fc40000004100 */
[----:B------:R-:W-:Y:S01]  /*3690*/  FADD.FTZ R188, R47, R47 ;  /* 0x0000002f2fbc7221 */ /* 0x000fe20000010000 */
[----:B------:R-:W-:Y:S01]  /*36a0*/  HADD2.F32 R184, -RZ, R82.H1_H1 ;  /* 0x30000052ffb87230 */ /* 0x000fe20000004100 */
[----:B------:R-:W-:Y:S01]  /*36b0*/  LEA R185, R70, R91, 0x4 ;  /* 0x0000005b46b97211 */ /* 0x000fe200078e20ff */
[--C-:B------:R-:W-:Y:S02]  /*36c0*/  HADD2.F32 R183, -RZ, R83.reuse.H0_H0 ;  /* 0x20000053ffb77230 */ /* 0x100fe40000004100 */
[----:B------:R-:W-:Y:S01]  /*36d0*/  FFMA.FTZ R71, R177, UR45, R68 ;  /* 0x0000002db1477c23 */ /* 0x000fe20008010044 */
[----:B------:R-:W-:Y:S02]  /*36e0*/  HADD2.F32 R186, -RZ, R83.H1_H1 ;  /* 0x30000053ffba7230 */ /* 0x000fe40000004100 */
[----:B------:R-:W-:Y:S01]  /*36f0*/  FADD.FTZ R66, R212, R187 ;  /* 0x000000bbd4427221 */ /* 0x000fe20000010000 */
[----:B------:R-:W-:Y:S01]  /*3700*/  FADD.FTZ R67, RZ, R0 ;  /* 0x00000000ff437221 */ /* 0x000fe20000010000 */
[----:B0-----:R-:W-:Y:S06]  /*3710*/  @P2 BRA `(.L_x_3754) ;  /* 0x00000000002c2947 */ /* 0x001fec0003800000 */
[----:B------:R-:W-:Y:S01]  /*3720*/  UISETP.NE.AND UP0, UPT, UR15, UR54, UPT ;  /* 0x000000360f00728c */ /* 0x000fe2000bf05270 */
[----:B------:R-:W-:Y:S02]  /*3730*/  MOV R110, 0x3f800000 ;  /* 0x3f800000006e7802 */ /* 0x000fe40000000f00 */
[----:B------:R-:W-:-:S03]  /*3740*/  MOV R111, RZ ;  /* 0x000000ff006f7202 */ /* 0x000fc60000000f00 */
[----:B------:R-:W-:-:S05]  /*3750*/  PLOP3.LUT P2, PT, PT, PT, UP0, 0x80, 0x0 ;  /* 0x000000000000781c */ /* 0x000fca0003f4f008 */
[----:B------:R-:W-:-:S04]  /*3760*/  @UP0 ULEA.HI UR44, UR15, UR15, URZ, 0x1 ;  /* 0x0000000f0f2c0291 */ /* 0x000fc8000f8f083f */
[----:B------:R-:W-:-:S04]  /*3770*/  @UP0 ULOP3.LUT UR44, UR44, 0xfffffe, URZ, 0xc0, !UPT ;  /* 0x00fffffe2c2c0892 */ /* 0x000fc8000f8ec03f */
[----:B------:R-:W-:-:S04]  /*3780*/  @UP0 UIADD3 UR44, -UR44, UR15, URZ ;  /* 0x0000000f2c2c0290 */ /* 0x000fc8000fffe13f */
[----:B------:R-:W-:-:S06]  /*3790*/  @UP0 ULEA UR44, UR44, UR7, 0x8 ;  /* 0x000000072c2c0291 */ /* 0x000fcc000f8e403f */
[----:B------:R-:W-:-:S04]  /*37a0*/  MOV R0, UR44 ;  /* 0x0000002c00007c02 */ /* 0x000fc80008000f00 */
[----:B------:R-:W-:-:S05]  /*37b0*/  @P2 LEA R0, R0, R91, 0x3 ;  /* 0x0000005b00002211 */ /* 0x000fca00078e18ff */
[----:B------:R0:W1:Y:S02]  /*37c0*/  @P2 LDS.64 R110, [R0+0x7780] ;  /* 0x00778000006e2984 */ /* 0x0000640000000a00 */
.L_x_3754:
[----:B------:R-:W-:Y:S05]  /*37d0*/  BSYNC B0 ;  /* 0x0000000000007941 */ /* 0x000fea0003800000 */
.L_x_3753:
[----:B0-----:R-:W2:Y:S01]  /*37e0*/  LDL R0, [R1+0x4] ;  /* 0x0000040001007983 */ /* 0x001ea20000100800 */
[----:B------:R-:W-:Y:S01]  /*37f0*/  ISETP.GT.U32.AND P2, PT, R92, 0x1f, PT ;  /* 0x0000001f5c00780c */ /* 0x000fe20003f44070 */
[C---:B------:R-:W-:Y:S01]  /*3800*/  FMUL.FTZ R68, R184.reuse, UR45 ;  /* 0x0000002db8447c20 */ /* 0x040fe20008410000 */
[----:B------:R-:W-:Y:S01]  /*3810*/  FMUL.FTZ R70, R184, UR46 ;  /* 0x0000002eb8467c20 */ /* 0x000fe20008410000 */
[C---:B------:R-:W-:Y:S01]  /*3820*/  FMUL.FTZ R72, R186.reuse, UR45 ;  /* 0x0000002dba487c20 */ /* 0x040fe20008410000 */
[----:B------:R-:W-:Y:S01]  /*3830*/  FMUL.FTZ R74, R186, UR46 ;  /* 0x0000002eba4a7c20 */ /* 0x000fe20008410000 */
[----:B------:R0:W-:Y:S01]  /*3840*/  STS.128 [R185+0x6370], R64 ;  /* 0x00637040b9007388 */ /* 0x0001e20000000c00 */
[----:B------:R-:W-:Y:S01]  /*3850*/  FADD.FTZ R190, R46, R46 ;  /* 0x0000002e2ebe7221 */ /* 0x000fe20000010000 */
[----:B------:R-:W-:Y:S01]  /*3860*/  FFMA.FTZ R189, R181, UR46, -R68 ;  /* 0x0000002eb5bd7c23 */ /* 0x000fe20008010844 */
[----:B------:R-:W-:Y:S01]  /*3870*/  FFMA.FTZ R191, R183, UR46, -R72 ;  /* 0x0000002eb7bf7c23 */ /* 0x000fe20008010848 */
[C---:B------:R-:W-:Y:S01]  /*3880*/  FMUL.FTZ R187, R188.reuse, R69 ;  /* 0x00000045bcbb7220 */ /* 0x040fe20000410000 */
[----:B------:R-:W-:Y:S01]  /*3890*/  FMUL.FTZ R188, R188, R71 ;  /* 0x00000047bcbc7220 */ /* 0x000fe20000410000 */
[----:B------:R-:W-:Y:S01]  /*38a0*/  FMUL.FTZ R189, R190, R189 ;  /* 0x000000bdbebd7220 */ /* 0x000fe20000410000 */
[----:B------:R-:W-:Y:S01]  /*38b0*/  LOP3.LUT R246, R92, 0x1f, RZ, 0xc0, !PT ;  /* 0x0000001f5cf67812 */ /* 0x000fe200078ec0ff */
[----:B0-----:R-:W-:Y:S01]  /*38c0*/  FFMA.FTZ R65, R181, UR45, R70 ;  /* 0x0000002db5417c23 */ /* 0x001fe20008010046 */
[----:B------:R-:W-:-:S03]  /*38d0*/  FFMA.FTZ R67, R183, UR45, R74 ;  /* 0x0000002db7437c23 */ /* 0x000fc6000801004a */
[----:B------:R-:W-:Y:S01]  /*38e0*/  FMUL.FTZ R190, R190, R65 ;  /* 0x00000041bebe7220 */ /* 0x000fe20000410000 */
[----:B------:R-:W-:Y:S01]  /*38f0*/  BAR.SYNC.DEFER_BLOCKING 0x0 ;  /* 0x0000000000007b1d */ /* 0x000fe20000010000 */
[----:B--2---:R-:W-:-:S04]  /*3900*/  FADD.FTZ R0, R0, R0 ;  /* 0x0000000000007221 */ /* 0x004fc80000010000 */
[C---:B------:R-:W-:Y:S01]  /*3910*/  FMUL.FTZ R191, R0.reuse, R191 ;  /* 0x000000bf00bf7220 */ /* 0x040fe20000410000 */
[----:B------:R-:W-:Y:S01]  /*3920*/  FMUL.FTZ R192, R0, R67 ;  /* 0x0000004300c07220 */ /* 0x000fe20000410000 */
[----:B------:R-:W-:Y:S06]  /*3930*/  @P2 BRA `(.L_x_3755) ;  /* 0x0000000800cc2947 */ /* 0x000fec0003800000 */
[----:B------:R-:W-:Y:S01]  /*3940*/  IMAD R213, R92, 0x50, R91 ;  /* 0x000000505cd57824 */ /* 0x000fe200078e025b */
[----:B------:R-:W-:-:S04]  /*3950*/  UMOV UR44, 0xffffffff ;  /* 0xffffffff002c7882 */ /* 0x000fc80000000000 */
[----:B------:R-:W-:Y:S04]  /*3960*/  LDS.128 R72, [R213+0x6370] ;  /* 0x00637000d5487984 */ /* 0x000fe80000000c00 */
        /* <DEDUP_REMOVED lines=8> */
[----:B------:R-:W-:-:S03]  /*39f0*/  FADD.FTZ R215, R70, R215 ;  /* 0x000000d746d77221 */ /* 0x000fc60000010000 */
[C---:B--2---:R-:W-:Y:S01]  /*3a00*/  FMUL.FTZ R217, R65.reuse, R214 ;  /* 0x000000d641d97220 */ /* 0x044fe20000410000 */
[----:B------:R-:W-:-:S03]  /*3a10*/  FMUL.FTZ R219, R65, R215 ;  /* 0x000000d741db7220 */ /* 0x000fc60000410000 */
[C---:B------:R-:W-:Y:S01]  /*3a20*/  FFMA.FTZ R221, R64.reuse, R215, -R217 ;  /* 0x000000d740dd7223 */ /* 0x040fe200000108d9 */
[----:B------:R-:W-:Y:S01]  /*3a30*/  FFMA.FTZ R216, R64, R214, R219 ;  /* 0x000000d640d87223 */ /* 0x000fe200000100db */
[-C--:B------:R-:W-:Y:S01]  /*3a40*/  FMUL.FTZ R215, R73, R69.reuse ;  /* 0x0000004549d77220 */ /* 0x080fe20000410000 */
[----:B------:R-:W-:Y:S01]  /*3a50*/  FMUL.FTZ R214, R72, R69 ;  /* 0x0000004548d67220 */ /* 0x000fe20000410000 */
[----:B------:R-:W-:Y:S01]  /*3a60*/  FADD.FTZ R221, R66, R221 ;  /* 0x000000dd42dd7221 */ /* 0x000fe20000010000 */
[----:B------:R-:W-:Y:S01]  /*3a70*/  FADD.FTZ R216, R67, R216 ;  /* 0x000000d843d87221 */ /* 0x000fe20000010000 */
[-C--:B------:R-:W-:Y:S01]  /*3a80*/  FFMA.FTZ R215, R72, R68.reuse, -R215 ;  /* 0x0000004448d77223 */ /* 0x080fe200000108d7 */
[----:B------:R-:W-:Y:S01]  /*3a90*/  FFMA.FTZ R214, R73, R68, R214 ;  /* 0x0000004449d67223 */ /* 0x000fe200000100d6 */
[----:B---3--:R-:W-:Y:S02]  /*3aa0*/  FMUL.FTZ R223, R81, R221 ;  /* 0x000000dd51df7220 */ /* 0x008fe40000410000 */
[C---:B------:R-:W-:Y:S01]  /*3ab0*/  FMUL.FTZ R219, R65.reuse, R215 ;  /* 0x000000d741db7220 */ /* 0x040fe20000410000 */
[----:B------:R-:W-:Y:S01]  /*3ac0*/  FMUL.FTZ R217, R65, R214 ;  /* 0x000000d641d97220 */ /* 0x000fe20000410000 */
[----:B------:R-:W-:-:S02]  /*3ad0*/  FFMA.FTZ R218, R80, R216, R223 ;  /* 0x000000d850da7223 */ /* 0x000fc400000100df */
[C---:B------:R-:W-:Y:S01]  /*3ae0*/  FFMA.FTZ R219, R64.reuse, R214, R219 ;  /* 0x000000d640db7223 */ /* 0x040fe200000100db */
[----:B------:R-:W-:Y:S01]  /*3af0*/  FFMA.FTZ R215, R64, R215, -R217 ;  /* 0x000000d740d77223 */ /* 0x000fe200000108d9 */
[C---:B------:R-:W-:Y:S02]  /*3b00*/  FMUL.FTZ R217, R81.reuse, R216 ;  /* 0x000000d851d97220 */ /* 0x040fe40000410000 */
[C---:B------:R-:W-:Y:S01]  /*3b10*/  FMUL.FTZ R214, R81.reuse, R219 ;  /* 0x000000db51d67220 */ /* 0x040fe20000410000 */
[----:B------:R-:W-:Y:S01]  /*3b20*/  FMUL.FTZ R216, R81, R215 ;  /* 0x000000d751d87220 */ /* 0x000fe20000410000 */
[C---:B------:R-:W-:Y:S02]  /*3b30*/  FFMA.FTZ R217, R80.reuse, R221, -R217 ;  /* 0x000000dd50d97223 */ /* 0x040fe400000108d9 */
        /* <DEDUP_REMOVED lines=13> */
[----:B------:R-:W-:-:S03]  /*3c10*/  FFMA.FTZ R221, R215, R221, -R218 ;  /* 0x000000ddd7dd7223 */ /* 0x000fc600000108da */
[----:B------:R-:W-:Y:S01]  /*3c20*/  @P3 FADD.FTZ R214, R214, R81 ;  /* 0x00000051d6d63221 */ /* 0x000fe20000010000 */
[CC--:B---3--:R-:W-:Y:S01]  /*3c30*/  FMUL.FTZ R218, R80.reuse, R82.reuse ;  /* 0x0000005250da7220 */ /* 0x0c8fe20000410000 */
[-C--:B----4-:R-:W-:Y:S01]  /*3c40*/  FMUL.FTZ R81, R80, R219.reuse ;  /* 0x000000db50517220 */ /* 0x090fe20000410000 */
[----:B------:R-:W-:Y:S02]  /*3c50*/  @P3 FADD.FTZ R216, R216, R221 ;  /* 0x000000ddd8d83221 */ /* 0x000fe40000010000 */
[C---:B------:R-:W-:Y:S01]  /*3c60*/  FFMA.FTZ R219, R215.reuse, R219, R218 ;  /* 0x000000dbd7db7223 */ /* 0x040fe200000100da */
[----:B------:R-:W-:Y:S02]  /*3c70*/  @P3 FFMA.FTZ R215, R215, R82, -R81 ;  /* 0x00000052d7d73223 */ /* 0x000fe40000010851 */
[----:B------:R-:W0:Y:S02]  /*3c80*/  SHFL.UP PT, R221, R216, 0x2, RZ ;  /* 0x04400000d8dd7989 */ /* 0x000e2400000e00ff */
[----:B------:R-:W-:-:S02]  /*3c90*/  FSEL R80, R80, R219, !P3 ;  /* 0x000000db50507208 */ /* 0x000fc40005800000 */
[----:B------:R-:W-:Y:S01]  /*3ca0*/  ISETP.GE.AND P3, PT, R224, 0x2, PT ;  /* 0x00000002e000780c */ /* 0x000fe20003f66270 */
[----:B------:R-:W2:Y:S04]  /*3cb0*/  SHFL.UP PT, R81, R214, 0x2, RZ ;  /* 0x04400000d6517989 */ /* 0x000ea800000e00ff */
[----:B------:R-:W3:Y:S04]  /*3cc0*/  SHFL.UP PT, R82, R215, 0x2, RZ ;  /* 0x04400000d7527989 */ /* 0x000ee800000e00ff */
[----:B------:R-:W4:Y:S01]  /*3cd0*/  SHFL.UP PT, R219, R80, 0x2, RZ ;  /* 0x0440000050db7989 */ /* 0x000f2200000e00ff */
[C---:B0-----:R-:W-:Y:S01]  /*3ce0*/  FMUL.FTZ R220, R80.reuse, R221 ;  /* 0x000000dd50dc7220 */ /* 0x041fe20000410000 */
[----:B--2---:R-:W-:-:S03]  /*3cf0*/  FMUL.FTZ R218, R80, R81 ;  /* 0x0000005150da7220 */ /* 0x004fc60000410000 */
[C---:B------:R-:W-:Y:S01]  /*3d00*/  FFMA.FTZ R81, R215.reuse, R81, R220 ;  /* 0x00000051d7517223 */ /* 0x040fe200000100dc */
[C---:B------:R-:W-:Y:S01]  /*3d10*/  FFMA.FTZ R221, R215.reuse, R221, -R218 ;  /* 0x000000ddd7dd7223 */ /* 0x040fe200000108da */
[----:B---3--:R-:W-:Y:S02]  /*3d20*/  FMUL.FTZ R218, R80, R82 ;  /* 0x0000005250da7220 */ /* 0x008fe40000410000 */
[----:B------:R-:W-:Y:S01]  /*3d30*/  @P3 FADD.FTZ R214, R214, R81 ;  /* 0x00000051d6d63221 */ /* 0x000fe20000010000 */
[----:B------:R-:W-:Y:S01]  /*3d40*/  @P3 FADD.FTZ R216, R216, R221 ;  /* 0x000000ddd8d83221 */ /* 0x000fe20000010000 */
[-C--:B----4-:R-:W-:Y:S01]  /*3d50*/  FFMA.FTZ R81, R215, R219.reuse, R218 ;  /* 0x000000dbd7517223 */ /* 0x090fe200000100da */
[----:B------:R-:W-:-:S03]  /*3d60*/  FMUL.FTZ R219, R80, R219 ;  /* 0x000000db50db7220 */ /* 0x000fc60000410000 */
[----:B------:R-:W0:Y:S01]  /*3d70*/  SHFL.UP PT, R221, R216, 0x4, RZ ;  /* 0x04800000d8dd7989 */ /* 0x000e2200000e00ff */
[----:B------:R-:W-:Y:S01]  /*3d80*/  FSEL R80, R80, R81, !P3 ;  /* 0x0000005150507208 */ /* 0x000fe20005800000 */
[----:B------:R-:W-:Y:S01]  /*3d90*/  @P3 FFMA.FTZ R215, R215, R82, -R219 ;  /* 0x00000052d7d73223 */ /* 0x000fe200000108db */
        /* <DEDUP_REMOVED lines=8> */
[-C--:B---3--:R-:W-:Y:S02]  /*3e20*/  FMUL.FTZ R218, R80, R82.reuse ;  /* 0x0000005250da7220 */ /* 0x088fe40000410000 */
[----:B------:R-:W-:Y:S01]  /*3e30*/  @P3 FADD.FTZ R214, R214, R83 ;  /* 0x00000053d6d63221 */ /* 0x000fe20000010000 */
[-C--:B----4-:R-:W-:Y:S01]  /*3e40*/  FMUL.FTZ R81, R80, R219.reuse ;  /* 0x000000db50517220 */ /* 0x090fe20000410000 */
[C---:B------:R-:W-:Y:S01]  /*3e50*/  FFMA.FTZ R219, R215.reuse, R219, R218 ;  /* 0x000000dbd7db7223 */ /* 0x040fe200000100da */
[----:B------:R-:W-:Y:S02]  /*3e60*/  @P3 FADD.FTZ R216, R216, R221 ;  /* 0x000000ddd8d83221 */ /* 0x000fe40000010000 */
[----:B------:R-:W-:Y:S02]  /*3e70*/  @P3 FFMA.FTZ R215, R215, R82, -R81 ;  /* 0x00000052d7d73223 */ /* 0x000fe40000010851 */
[----:B------:R-:W-:Y:S01]  /*3e80*/  FSEL R80, R80, R219, !P3 ;  /* 0x000000db50507208 */ /* 0x000fe20005800000 */
[----:B------:R-:W-:Y:S01]  /*3e90*/  SHFL.UP PT, R81, R214, 0x8, RZ ;  /* 0x05000000d6517989 */ /* 0x000fe200000e00ff */
[----:B------:R-:W-:-:S03]  /*3ea0*/  ISETP.GE.AND P3, PT, R224, 0x8, PT ;  /* 0x00000008e000780c */ /* 0x000fc60003f66270 */
[----:B------:R-:W0:Y:S04]  /*3eb0*/  SHFL.UP PT, R82, R215, 0x8, RZ ;  /* 0x05000000d7527989 */ /* 0x000e2800000e00ff */
[----:B------:R-:W2:Y:S04]  /*3ec0*/  SHFL.UP PT, R219, R80, 0x8, RZ ;  /* 0x0500000050db7989 */ /* 0x000ea800000e00ff */
[----:B------:R-:W3:Y:S01]  /*3ed0*/  SHFL.UP PT, R221, R216, 0x8, RZ ;  /* 0x05000000d8dd7989 */ /* 0x000ee200000e00ff */
[----:B0-----:R-:W-:-:S04]  /*3ee0*/  FMUL.FTZ R218, R80, R82 ;  /* 0x0000005250da7220 */ /* 0x001fc80000410000 */
[C---:B--2---:R-:W-:Y:S01]  /*3ef0*/  FFMA.FTZ R83, R215.reuse, R219, R218 ;  /* 0x000000dbd7537223 */ /* 0x044fe200000100da */
[C---:B------:R-:W-:Y:S01]  /*3f00*/  FMUL.FTZ R218, R80.reuse, R81 ;  /* 0x0000005150da7220 */ /* 0x040fe20000410000 */
[C---:B------:R-:W-:Y:S01]  /*3f10*/  FMUL.FTZ R219, R80.reuse, R219 ;  /* 0x000000db50db7220 */ /* 0x040fe20000410000 */
[CC--:B---3--:R-:W-:Y:S02]  /*3f20*/  FMUL.FTZ R220, R80.reuse, R221.reuse ;  /* 0x000000dd50dc7220 */ /* 0x0c8fe40000410000 */
[C---:B------:R-:W-:Y:S01]  /*3f30*/  FFMA.FTZ R221, R215.reuse, R221, -R218 ;  /* 0x000000ddd7dd7223 */ /* 0x040fe200000108da */
[----:B------:R-:W-:Y:S01]  /*3f40*/  FSEL R80, R80, R83, !P3 ;  /* 0x0000005350507208 */ /* 0x000fe20005800000 */
[C---:B------:R-:W-:Y:S01]  /*3f50*/  FFMA.FTZ R81, R215.reuse, R81, R220 ;  /* 0x00000051d7517223 */ /* 0x040fe200000100dc */
[----:B------:R-:W-:Y:S01]  /*3f60*/  @P3 FFMA.FTZ R215, R215, R82, -R219 ;  /* 0x00000052d7d73223 */ /* 0x000fe200000108db */
[----:B------:R-:W-:Y:S02]  /*3f70*/  @P3 FADD.FTZ R216, R216, R221 ;  /* 0x000000ddd8d83221 */ /* 0x000fe40000010000 */
[----:B------:R0:W2:Y:S01]  /*3f80*/  SHFL.UP PT, R219, R80, 0x10, RZ ;  /* 0x0600000050db7989 */ /* 0x0000a200000e00ff */
[----:B------:R-:W-:-:S03]  /*3f90*/  @P3 FADD.FTZ R214, R214, R81 ;  /* 0x00000051d6d63221 */ /* 0x000fc60000010000 */
[----:B------:R0:W3:Y:S04]  /*3fa0*/  SHFL.UP PT, R82, R215, 0x10, RZ ;  /* 0x06000000d7527989 */ /* 0x0000e800000e00ff */
[----:B------:R0:W4:Y:S04]  /*3fb0*/  SHFL.UP PT, R221, R216, 0x10, RZ ;  /* 0x06000000d8dd7989 */ /* 0x00012800000e00ff */
[----:B------:R0:W0:Y:S02]  /*3fc0*/  SHFL.UP PT, R81, R214, 0x10, RZ ;  /* 0x06000000d6517989 */ /* 0x00002400000e00ff */
.L_x_3876:
[----:B0-----:R-:W-:Y:S01]  /*3fd0*/  FMUL.FTZ R218, R80, R81 ;  /* 0x0000005150da7220 */ /* 0x001fe20000410000 */
[----:B------:R-:W-:Y:S01]  /*3fe0*/  ISETP.GE.AND P3, PT, R224, 0x10, PT ;  /* 0x00000010e000780c */ /* 0x000fe20003f66270 */
[CC--:B----4-:R-:W-:Y:S01]  /*3ff0*/  FMUL.FTZ R220, R80.reuse, R221.reuse ;  /* 0x000000dd50dc7220 */ /* 0x0d0fe20000410000 */
[----:B------:R-:W-:Y:S01]  /*4000*/  UMOV UR44, 0xffffffff ;  /* 0xffffffff002c7882 */ /* 0x000fe20000000000 */
[C---:B------:R-:W-:Y:S01]  /*4010*/  FFMA.FTZ R221, R215.reuse, R221, -R218 ;  /* 0x000000ddd7dd7223 */ /* 0x040fe200000108da */
[C---:B---3--:R-:W-:Y:S01]  /*4020*/  FMUL.FTZ R218, R80.reuse, R82 ;  /* 0x0000005250da7220 */ /* 0x048fe20000410000 */
[C---:B------:R-:W-:Y:S01]  /*4030*/  FFMA.FTZ R83, R215.reuse, R81, R220 ;  /* 0x00000051d7537223 */ /* 0x040fe200000100dc */
[-C--:B--2---:R-:W-:Y:S02]  /*4040*/  FMUL.FTZ R81, R80, R219.reuse ;  /* 0x000000db50517220 */ /* 0x084fe40000410000 */
[----:B------:R-:W-:-:S05]  /*4050*/  FFMA.FTZ R219, R215, R219, R218 ;  /* 0x000000dbd7db7223 */ /* 0x000fca00000100da */
[----:B------:R-:W-:Y:S01]  /*4060*/  @P3 FFMA.FTZ R215, R215, R82, -R81 ;  /* 0x00000052d7d73223 */ /* 0x000fe20000010851 */
[----:B------:R-:W-:Y:S01]  /*4070*/  @P3 FADD.FTZ R216, R216, R221 ;  /* 0x000000ddd8d83221 */ /* 0x000fe20000010000 */
[----:B------:R-:W-:Y:S01]  /*4080*/  @P3 FADD.FTZ R214, R214, R83 ;  /* 0x00000053d6d63221 */ /* 0x000fe20000010000 */
[----:B------:R-:W-:Y:S01]  /*4090*/  FSEL R219, R80, R219, !P3 ;  /* 0x000000db50db7208 */ /* 0x000fe20005800000 */
[----:B------:R-:W-:Y:S06]  /*40a0*/  BRA.DIV UR44, `(.L_x_3757) ;  /* 0x0000007e2c887947 */ /* 0x000fec000b800000 */
.L_x_3879:
[----:B------:R-:W-:-:S03]  /*40b0*/  UMOV UR44, 0xffffffff ;  /* 0xffffffff002c7882 */ /* 0x000fc60000000000 */
[----:B------:R-:W-:Y:S05]  /*40c0*/  BRA.DIV UR44, `(.L_x_3758) ;  /* 0x0000007e2ca87947 */ /* 0x000fea000b800000 */
.L_x_3882:
[----:B------:R-:W-:-:S03]  /*40d0*/  UMOV UR44, 0xffffffff ;  /* 0xffffffff002c7882 */ /* 0x000fc60000000000 */
[----:B------:R-:W-:Y:S05]  /*40e0*/  BRA.DIV UR44, `(.L_x_3759) ;  /* 0x0000007e2cc87947 */ /* 0x000fea000b800000 */
.L_x_3885:
[----:B------:R-:W-:-:S03]  /*40f0*/  UMOV UR44, 0xffffffff ;  /* 0xffffffff002c7882 */ /* 0x000fc60000000000 */
[----:B------:R-:W-:Y:S05]  /*4100*/  BRA.DIV UR44, `(.L_x_3760) ;  /* 0x0000007e2ce87947 */ /* 0x000fea000b800000 */
.L_x_3888:
        /* <DEDUP_REMOVED lines=10> */
.L_x_3898:
        /* <DEDUP_REMOVED lines=10> */
[C---:B------:R-:W-:Y:S01]  /*4250*/  FMUL.FTZ R83, R73.reuse, R78 ;  /* 0x0000004e49537220 */ /* 0x040fe20000410000 */
[----:B------:R-:W-:-:S03]  /*4260*/  FMUL.FTZ R81, R73, R79 ;  /* 0x0000004f49517220 */ /* 0x000fc60000410000 */
[C---:B------:R-:W-:Y:S01]  /*4270*/  FFMA.FTZ R214, R72.reuse, R79, R83 ;  /* 0x0000004f48d67223 */ /* 0x040fe20000010053 */
[----:B------:R-:W-:Y:S01]  /*4280*/  FFMA.FTZ R81, R72, R78, -R81 ;  /* 0x0000004e48517223 */ /* 0x000fe20000010851 */
[----:B------:R-:W-:Y:S01]  /*4290*/  FMUL.FTZ R83, R73, R76 ;  /* 0x0000004c49537220 */ /* 0x000fe20000410000 */
[----:B------:R0:W-:Y:S01]  /*42a0*/  STS.128 [R213+0x6370], R76 ;  /* 0x0063704cd5007388 */ /* 0x0001e20000000c00 */
        /* <DEDUP_REMOVED lines=27> */
[----:B------:R0:W-:Y:S02]  /*4460*/  STS.128 [R213+0x63a0], R64 ;  /* 0x0063a040d5007388 */ /* 0x0001e40000000c00 */
.L_x_3755:
[----:B------:R-:W-:Y:S05]  /*4470*/  WARPSYNC.ALL ;  /* 0x0000000000007948 */ /* 0x000fea0003800000 */
[----:B------:R-:W-:Y:S01]  /*4480*/  BAR.SYNC.DEFER_BLOCKING 0x0 ;  /* 0x0000000000007b1d */ /* 0x000fe20000010000 */
[CC--:B0-----:R-:W-:Y:S01]  /*4490*/  FMUL.FTZ R65, R93.reuse, R192.reuse ;  /* 0x000000c05d417220 */ /* 0x0c1fe20000410000 */
[C---:B------:R-:W-:Y:S01]  /*44a0*/  FMUL.FTZ R64, R94.reuse, R192 ;  /* 0x000000c05e407220 */ /* 0x040fe20000410000 */
[CC--:B-1----:R-:W-:Y:S01]  /*44b0*/  FMUL.FTZ R69, R93.reuse, -R110.reuse ;  /* 0x8000006e5d457220 */ /* 0x0c2fe20000410000 */
[C---:B------:R-:W-:Y:S01]  /*44c0*/  FMUL.FTZ R67, R93.reuse, R111 ;  /* 0x0000006f5d437220 */ /* 0x040fe20000410000 */
[CC--:B------:R-:W-:Y:S01]  /*44d0*/  FFMA.FTZ R66, R94.reuse, R191.reuse, -R65 ;  /* 0x000000bf5e427223 */ /* 0x0c0fe20000010841 */
[----:B------:R-:W-:Y:S01]  /*44e0*/  FFMA.FTZ R71, -R93, R191, -R64 ;  /* 0x000000bf5d477223 */ /* 0x000fe20000010940 */
[C---:B------:R-:W-:Y:S01]  /*44f0*/  FFMA.FTZ R69, R94.reuse, -R111, R69 ;  /* 0x8000006f5e457223 */ /* 0x040fe20000010045 */
[----:B------:R-:W-:Y:S01]  /*4500*/  FFMA.FTZ R67, R94, R110, -R67 ;  /* 0x0000006e5e437223 */ /* 0x000fe20000010843 */
[----:B------:R-:W-:Y:S01]  /*4510*/  FADD.FTZ R66, R189, R66 ;  /* 0x00000042bd427221 */ /* 0x000fe20000010000 */
[----:B------:R-:W-:Y:S01]  /*4520*/  FADD.FTZ R71, -R190, R71 ;  /* 0x00000047be477221 */ /* 0x000fe20000010100 */
[C---:B------:R-:W-:Y:S01]  /*4530*/  FMUL.FTZ R68, R95.reuse, -R69 ;  /* 0x800000455f447220 */ /* 0x040fe20000410000 */
[C---:B------:R-:W-:Y:S01]  /*4540*/  FMUL.FTZ R70, R95.reuse, -R67 ;  /* 0x800000435f467220 */ /* 0x040fe20000410000 */
[CC--:B------:R-:W-:Y:S01]  /*4550*/  FMUL.FTZ R75, R95.reuse, -R66.reuse ;  /* 0x800000425f4b7220 */ /* 0x0c0fe20000410000 */
[----:B------:R-:W-:Y:S01]  /*4560*/  FMUL.FTZ R73, R95, -R71 ;  /* 0x800000475f497220 */ /* 0x000fe20000410000 */
[C---:B------:R-:W-:Y:S01]  /*4570*/  FFMA.FTZ R68, R96.reuse, R67, -R68 ;  /* 0x0000004360447223 */ /* 0x040fe20000010844 */
[C---:B------:R-:W-:Y:S01]  /*4580*/  FFMA.FTZ R70, R96.reuse, R69, R70 ;  /* 0x0000004560467223 */ /* 0x040fe20000010046 */
[C---:B------:R-:W-:Y:S01]  /*4590*/  FFMA.FTZ R75, R96.reuse, R71, R75 ;  /* 0x00000047604b7223 */ /* 0x040fe2000001004b */
[----:B------:R-:W-:Y:S01]  /*45a0*/  FFMA.FTZ R66, R96, R66, -R73 ;  /* 0x0000004260427223 */ /* 0x000fe20000010849 */
[C---:B------:R-:W-:Y:S01]  /*45b0*/  FMUL.FTZ R69, R97.reuse, -R68 ;  /* 0x8000004461457220 */ /* 0x040fe20000410000 */
[-C--:B------:R-:W-:Y:S01]  /*45c0*/  FMUL.FTZ R67, R97, -R70.reuse ;  /* 0x8000004661437220 */ /* 0x080fe20000410000 */
[----:B------:R-:W-:Y:S01]  /*45d0*/  FADD.FTZ R75, -R188, R75 ;  /* 0x0000004bbc4b7221 */ /* 0x000fe20000010100 */
[----:B------:R-:W-:Y:S01]  /*45e0*/  FADD.FTZ R66, R187, R66 ;  /* 0x00000042bb427221 */ /* 0x000fe20000010000 */
[C---:B------:R-:W-:Y:S01]  /*45f0*/  FFMA.FTZ R69, R98.reuse, R70, R69 ;  /* 0x0000004662457223 */ /* 0x040fe20000010045 */
[----:B------:R-:W0:Y:S01]  /*4600*/  LDS.64 R64, [R185+0x6378] ;  /* 0x00637800b9407984 */ /* 0x000e220000000a00 */
[C---:B------:R-:W-:Y:S01]  /*4610*/  FMUL.FTZ R71, R97.reuse, -R75 ;  /* 0x8000004b61477220 */ /* 0x040fe20000410000 */
[----:B------:R-:W-:Y:S01]  /*4620*/  FMUL.FTZ R70, R97, -R66 ;  /* 0x8000004261467220 */ /* 0x000fe20000410000 */
[C---:B------:R-:W-:Y:S01]  /*4630*/  FFMA.FTZ R67, R98.reuse, R68, -R67 ;  /* 0x0000004462437223 */ /* 0x040fe20000010843 */
[C---:B------:R-:W-:Y:S01]  /*4640*/  FMUL.FTZ R73, R99.reuse, -R69 ;  /* 0x8000004563497220 */ /* 0x040fe20000410000 */
[C---:B------:R-:W-:Y:S01]  /*4650*/  FFMA.FTZ R71, R98.reuse, R66, -R71 ;  /* 0x0000004262477223 */ /* 0x040fe20000010847 */
[----:B------:R-:W-:Y:S01]  /*4660*/  FFMA.FTZ R70, R98, R75, R70 ;  /* 0x0000004b62467223 */ /* 0x000fe20000010046 */
[-C--:B------:R-:W-:Y:S01]  /*4670*/  FMUL.FTZ R66, R99, -R67.reuse ;  /* 0x8000004363427220 */ /* 0x080fe20000410000 */
[----:B------:R-:W-:Y:S01]  /*4680*/  FFMA.FTZ R73, R100, R67, -R73 ;  /* 0x0000004364497223 */ /* 0x000fe20000010849 */
[----:B------:R-:W-:Y:S01]  /*4690*/  FADD.FTZ R71, R180, R71 ;  /* 0x00000047b4477221 */ /* 0x000fe20000010000 */
[----:B------:R-:W-:Y:S01]  /*46a0*/  FADD.FTZ R70, -R179, R70 ;  /* 0x00000046b3467221 */ /* 0x000fe20000010100 */
[----:B------:R-:W-:Y:S01]  /*46b0*/  FFMA.FTZ R66, R100, R69, R66 ;  /* 0x0000004564427223 */ /* 0x000fe20000010042 */
[----:B------:R-:W-:Y:S01]  /*46c0*/  MOV R72, UR15 ;  /* 0x0000000f00487c02 */ /* 0x000fe20008000f00 */
[CC--:B------:R-:W-:Y:S01]  /*46d0*/  FMUL.FTZ R67, R99.reuse, -R71.reuse ;  /* 0x8000004763437220 */ /* 0x0c0fe20000410000 */
[----:B------:R-:W-:Y:S01]  /*46e0*/  FMUL.FTZ R68, R99, -R70 ;  /* 0x8000004663447220 */ /* 0x000fe20000410000 */
[C---:B------:R-:W-:Y:S01]  /*46f0*/  FMUL.FTZ R69, R101.reuse, -R66 ;  /* 0x8000004265457220 */ /* 0x040fe20000410000 */
[----:B------:R-:W-:Y:S01]  /*4700*/  ISETP.GE.OR P0, PT, R72, UR54, P0 ;  /* 0x0000003648007c0c */ /* 0x000fe20008706670 */
[C---:B------:R-:W-:Y:S01]  /*4710*/  FFMA.FTZ R70, R100.reuse, R70, R67 ;  /* 0x0000004664467223 */ /* 0x040fe20000010043 */
[----:B------:R-:W-:Y:S01]  /*4720*/  FFMA.FTZ R71, R100, R71, -R68 ;  /* 0x0000004764477223 */ /* 0x000fe20000010844 */
[-C--:B------:R-:W-:Y:S01]  /*4730*/  FFMA.FTZ R69, R102, R73.reuse, -R69 ;  /* 0x0000004966457223 */ /* 0x080fe20000010845 */
[----:B------:R-:W-:Y:S01]  /*4740*/  FMUL.FTZ R73, R101, -R73 ;  /* 0x8000004965497220 */ /* 0x000fe20000410000 */
[----:B------:R-:W-:Y:S01]  /*4750*/  FADD.FTZ R70, -R163, R70 ;  /* 0x00000046a3467221 */ /* 0x000fe20000010100 */
[----:B------:R-:W-:Y:S01]  /*4760*/  FADD.FTZ R71, R164, R71 ;  /* 0x00000047a4477221 */ /* 0x000fe20000010000 */
[----:B------:R-:W-:Y:S01]  /*4770*/  MOV R72, UR7 ;  /* 0x0000000700487c02 */ /* 0x000fe20008000f00 */
[----:B------:R-:W-:Y:S01]  /*4780*/  FFMA.FTZ R73, R102, R66, R73 ;  /* 0x0000004266497223 */ /* 0x000fe20000010049 */
[----:B------:R-:W-:-:S04]  /*4790*/  FMUL.FTZ R68, R101, -R70 ;  /* 0x8000004665447220 */ /* 0x000fc80000410000 */
[-C--:B------:R-:W-:Y:S01]  /*47a0*/  FFMA.FTZ R75, R102, R71.reuse, -R68 ;  /* 0x00000047664b7223 */ /* 0x080fe20000010844 */
[----:B------:R-:W-:Y:S01]  /*47b0*/  FMUL.FTZ R71, R101, -R71 ;  /* 0x8000004765477220 */ /* 0x000fe20000410000 */
[----:B------:R-:W-:Y:S02]  /*47c0*/  @!P0 LEA R72, R72, R91, 0x4 ;  /* 0x0000005b48488211 */ /* 0x000fe400078e20ff */
[----:B------:R-:W-:Y:S01]  /*47d0*/  FADD.FTZ R75, R166, R75 ;  /* 0x0000004ba64b7221 */ /* 0x000fe20000010000 */
[----:B------:R-:W-:-:S04]  /*47e0*/  FFMA.FTZ R70, R102, R70, R71 ;  /* 0x0000004666467223 */ /* 0x000fc80000010047 */
[----:B------:R-:W-:Y:S01]  /*47f0*/  FADD.FTZ R70, -R165, R70 ;  /* 0x00000046a5467221 */ /* 0x000fe20000010100 */
[C---:B0-----:R-:W-:Y:S01]  /*4800*/  FMUL.FTZ R67, R123.reuse, R64 ;  /* 0x000000407b437220 */ /* 0x041fe20000410000 */
[-C--:B------:R-:W-:Y:S02]  /*4810*/  FMUL.FTZ R123, R123, R65.reuse ;  /* 0x000000417b7b7220 */ /* 0x080fe40000410000 */
[C---:B------:R-:W-:Y:S01]  /*4820*/  FMUL.FTZ R68, R103.reuse, -R70 ;  /* 0x8000004667447220 */ /* 0x040fe20000410000 */
[C---:B------:R-:W-:Y:S01]  /*4830*/  FFMA.FTZ R67, R122.reuse, R65, R67 ;  /* 0x000000417a437223 */ /* 0x040fe20000010043 */
[----:B------:R-:W-:Y:S01]  /*4840*/  FFMA.FTZ R64, R122, R64, -R123 ;  /* 0x000000407a407223 */ /* 0x000fe2000001087b */
[----:B------:R-:W-:Y:S01]  /*4850*/  FMUL.FTZ R65, R103, -R73 ;  /* 0x8000004967417220 */ /* 0x000fe20000410000 */
[CC--:B------:R-:W-:Y:S01]  /*4860*/  FFMA.FTZ R71, R104.reuse, R75.reuse, -R68 ;  /* 0x0000004b68477223 */ /* 0x0c0fe20000010844 */
[----:B------:R-:W-:Y:S01]  /*4870*/  FADD.FTZ R122, RZ, R67 ;  /* 0x00000043ff7a7221 */ /* 0x000fe20000010000 */
[----:B------:R-:W-:Y:S01]  /*4880*/  FADD.FTZ R211, R211, R64 ;  /* 0x00000040d3d37221 */ /* 0x000fe20000010000 */
[----:B------:R-:W-:Y:S01]  /*4890*/  FMUL.FTZ R75, R103, -R75 ;  /* 0x8000004b674b7220 */ /* 0x000fe20000410000 */
[C---:B------:R-:W-:Y:S01]  /*48a0*/  FFMA.FTZ R66, R104.reuse, R69, -R65 ;  /* 0x0000004568427223 */ /* 0x040fe20000010841 */
[C---:B------:R-:W-:Y:S01]  /*48b0*/  FMUL.FTZ R64, R125.reuse, R122 ;  /* 0x0000007a7d407220 */ /* 0x040fe20000410000 */
[----:B------:R-:W-:Y:S01]  /*48c0*/  FMUL.FTZ R65, R125, R211 ;  /* 0x000000d37d417220 */ /* 0x000fe20000410000 */
[----:B------:R-:W-:Y:S01]  /*48d0*/  FFMA.FTZ R70, R104, R70, R75 ;  /* 0x0000004668467223 */ /* 0x000fe2000001004b */
[----:B------:R-:W-:Y:S01]  /*48e0*/  FMUL.FTZ R69, R103, -R69 ;  /* 0x8000004567457220 */ /* 0x000fe20000410000 */
[C---:B------:R-:W-:Y:S01]  /*48f0*/  FFMA.FTZ R213, R126.reuse, R211, -R64 ;  /* 0x000000d37ed57223 */ /* 0x040fe20000010840 */
[----:B------:R-:W-:Y:S01]  /*4900*/  FFMA.FTZ R65, R126, R122, R65 ;  /* 0x0000007a7e417223 */ /* 0x000fe20000010041 */
[----:B------:R-:W-:Y:S01]  /*4910*/  FADD.FTZ R70, -R167, R70 ;  /* 0x00000046a7467221 */ /* 0x000fe20000010100 */
[----:B------:R-:W-:Y:S01]  /*4920*/  FFMA.FTZ R69, R104, R73, R69 ;  /* 0x0000004968457223 */ /* 0x000fe20000010045 */
[----:B------:R-:W-:Y:S01]  /*4930*/  FADD.FTZ R213, R210, R213 ;  /* 0x000000d5d2d57221 */ /* 0x000fe20000010000 */
[----:B------:R-:W-:Y:S01]  /*4940*/  FADD.FTZ R123, RZ, R65 ;  /* 0x00000041ff7b7221 */ /* 0x000fe20000010000 */
[C---:B------:R-:W-:Y:S01]  /*4950*/  FMUL.FTZ R75, R105.reuse, -R66 ;  /* 0x80000042694b7220 */ /* 0x040fe20000410000 */
[----:B------:R-:W-:Y:S01]  /*4960*/  FADD.FTZ R71, R168, R71 ;  /* 0x00000047a8477221 */ /* 0x000fe20000010000 */
[----:B------:R-:W-:Y:S01]  /*4970*/  FMUL.FTZ R64, R105, -R70 ;  /* 0x8000004669407220 */ /* 0x000fe20000410000 */
[----:B------:R-:W-:Y:S01]  /*4980*/  FMUL.FTZ R67, R121, R213 ;  /* 0x000000d579437220 */ /* 0x000fe20000410000 */
[----:B------:R-:W-:Y:S01]  /*4990*/  FMUL.FTZ R73, R105, -R69 ;  /* 0x8000004569497220 */ /* 0x000fe20000410000 */
[----:B------:R-:W-:Y:S01]  /*49a0*/  FMUL.FTZ R65, R121, R123 ;  /* 0x0000007b79417220 */ /* 0x000fe20000410000 */
[C---:B------:R-:W-:Y:S01]  /*49b0*/  FFMA.FTZ R75, R106.reuse, R69, R75 ;  /* 0x000000456a4b7223 */ /* 0x040fe2000001004b */
[-C--:B------:R-:W-:Y:S01]  /*49c0*/  FFMA.FTZ R69, R106, R71.reuse, -R64 ;  /* 0x000000476a457223 */ /* 0x080fe20000010840 */
[----:B------:R-:W-:Y:S01]  /*49d0*/  FMUL.FTZ R71, R105, -R71 ;  /* 0x8000004769477220 */ /* 0x000fe20000410000 */
[C---:B------:R-:W-:Y:S01]  /*49e0*/  FFMA.FTZ R67, R124.reuse, R123, R67 ;  /* 0x0000007b7c437223 */ /* 0x040fe20000010043 */
[----:B------:R-:W-:Y:S01]  /*49f0*/  FFMA.FTZ R214, R124, R213, -R65 ;  /* 0x000000d57cd67223 */ /* 0x000fe20000010841 */
[C---:B------:R-:W-:Y:S01]  /*4a00*/  FFMA.FTZ R73, R106.reuse, R66, -R73 ;  /* 0x000000426a497223 */ /* 0x040fe20000010849 */
[----:B------:R-:W-:Y:S01]  /*4a10*/  FFMA.FTZ R70, R106, R70, R71 ;  /* 0x000000466a467223 */ /* 0x000fe20000010047 */
[----:B------:R-:W-:Y:S01]  /*4a20*/  FADD.FTZ R210, RZ, R67 ;  /* 0x00000043ffd27221 */ /* 0x000fe20000010000 */
[----:B------:R-:W-:Y:S01]  /*4a30*/  FADD.FTZ R214, R209, R214 ;  /* 0x000000d6d1d67221 */ /* 0x000fe20000010000 */
[----:B-----5:R-:W-:Y:S01]  /*4a40*/  FMUL.FTZ R77, R107, -R75 ;  /* 0x8000004b6b4d7220 */ /* 0x020fe20000410000 */
[----:B------:R-:W-:Y:S01]  /*4a50*/  FADD.FTZ R70, -R169, R70 ;  /* 0x00000046a9467221 */ /* 0x000fe20000010100 */
[C---:B------:R-:W-:Y:S01]  /*4a60*/  FMUL.FTZ R65, R119.reuse, R210 ;  /* 0x000000d277417220 */ /* 0x040fe20000410000 */
[----:B------:R-:W-:Y:S01]  /*4a70*/  FMUL.FTZ R67, R119, R214 ;  /* 0x000000d677437220 */ /* 0x000fe20000410000 */
[----:B------:R-:W-:Y:S01]  /*4a80*/  FADD.FTZ R69, R170, R69 ;  /* 0x00000045aa457221 */ /* 0x000fe20000010000 */
[C---:B------:R-:W-:Y:S01]  /*4a90*/  FMUL.FTZ R64, R107.reuse, -R70 ;  /* 0x800000466b407220 */ /* 0x040fe20000410000 */
[C---:B------:R-:W-:Y:S01]  /*4aa0*/  FFMA.FTZ R65, R120.reuse, R214, -R65 ;  /* 0x000000d678417223 */ /* 0x040fe20000010841 */
[----:B------:R-:W-:Y:S01]  /*4ab0*/  FFMA.FTZ R67, R120, R210, R67 ;  /* 0x000000d278437223 */ /* 0x000fe20000010043 */
[CC--:B------:R-:W-:Y:S01]  /*4ac0*/  FFMA.FTZ R77, R108.reuse, R73.reuse, -R77 ;  /* 0x000000496c4d7223 */ /* 0x0c0fe2000001084d */
[C---:B------:R-:W-:Y:S01]  /*4ad0*/  FMUL.FTZ R73, R107.reuse, -R73 ;  /* 0x800000496b497220 */ /* 0x040fe20000410000 */
[-C--:B------:R-:W-:Y:S01]  /*4ae0*/  FFMA.FTZ R66, R108, R69.reuse, -R64 ;  /* 0x000000456c427223 */ /* 0x080fe20000010840 */
[----:B------:R-:W-:Y:S01]  /*4af0*/  FADD.FTZ R215, R208, R65 ;  /* 0x00000041d0d77221 */ /* 0x000fe20000010000 */
[----:B------:R-:W-:Y:S01]  /*4b00*/  FMUL.FTZ R69, R107, -R69 ;  /* 0x800000456b457220 */ /* 0x000fe20000410000 */
[----:B------:R-:W-:Y:S01]  /*4b10*/  FADD.FTZ R209, RZ, R67 ;  /* 0x00000043ffd17221 */ /* 0x000fe20000010000 */
[C---:B------:R-:W-:Y:S01]  /*4b20*/  FFMA.FTZ R73, R108.reuse, R75, R73 ;  /* 0x0000004b6c497223 */ /* 0x040fe20000010049 */
[C---:B------:R-:W-:Y:S01]  /*4b30*/  FMUL.FTZ R64, R117.reuse, R215 ;  /* 0x000000d775407220 */ /* 0x040fe20000410000 */
[----:B------:R-:W-:Y:S01]  /*4b40*/  FFMA.FTZ R69, R108, R70, R69 ;  /* 0x000000466c457223 */ /* 0x000fe20000010045 */
[----:B------:R-:W-:Y:S01]  /*4b50*/  FMUL.FTZ R65, R117, R209 ;  /* 0x000000d175417220 */ /* 0x000fe20000410000 */
[----:B------:R-:W-:Y:S01]  /*4b60*/  FMUL.FTZ R67, R109, -R73 ;  /* 0x800000496d437220 */ /* 0x000fe20000410000 */
[----:B------:R-:W-:Y:S01]  /*4b70*/  FFMA.FTZ R64, R118, R209, R64 ;  /* 0x000000d176407223 */ /* 0x000fe20000010040 */
[----:B------:R-:W-:Y:S01]  /*4b80*/  FADD.FTZ R69, -R150, R69 ;  /* 0x0000004596457221 */ /* 0x000fe20000010100 */
[----:B------:R-:W-:Y:S01]  /*4b90*/  FFMA.FTZ R216, R118, R215, -R65 ;  /* 0x000000d776d87223 */ /* 0x000fe20000010841 */
[C---:B------:R-:W-:Y:S01]  /*4ba0*/  FFMA.FTZ R68, R112.reuse, R77, -R67 ;  /* 0x0000004d70447223 */ /* 0x040fe20000010843 */
[----:B------:R-:W-:Y:S01]  /*4bb0*/  FADD.FTZ R208, RZ, R64 ;  /* 0x00000040ffd07221 */ /* 0x000fe20000010000 */
[----:B------:R-:W-:Y:S01]  /*4bc0*/  FADD.FTZ R66, R151, R66 ;  /* 0x0000004297427221 */ /* 0x000fe20000010000 */
[----:B------:R-:W-:Y:S01]  /*4bd0*/  FMUL.FTZ R67, R109, -R69 ;  /* 0x800000456d437220 */ /* 0x000fe20000410000 */
[----:B------:R-:W-:Y:S01]  /*4be0*/  FADD.FTZ R216, R207, R216 ;  /* 0x000000d8cfd87221 */ /* 0x000fe20000010000 */
[----:B------:R-:W-:Y:S01]  /*4bf0*/  FMUL.FTZ R65, R115, R208 ;  /* 0x000000d073417220 */ /* 0x000fe20000410000 */
[----:B------:R-:W-:Y:S01]  /*4c00*/  FMUL.FTZ R77, R109, -R77 ;  /* 0x8000004d6d4d7220 */ /* 0x000fe20000410000 */
[----:B------:R-:W-:Y:S01]  /*4c10*/  FFMA.FTZ R64, R112, R66, -R67 ;  /* 0x0000004270407223 */ /* 0x000fe20000010843 */
[----:B------:R-:W-:Y:S01]  /*4c20*/  FMUL.FTZ R67, R115, R216 ;  /* 0x000000d873437220 */ /* 0x000fe20000410000 */
[----:B------:R-:W-:Y:S01]  /*4c30*/  FMUL.FTZ R71, R109, -R66 ;  /* 0x800000426d477220 */ /* 0x000fe20000410000 */
[----:B------:R-:W-:Y:S01]  /*4c40*/  FFMA.FTZ R65, R116, R216, -R65 ;  /* 0x000000d874417223 */ /* 0x000fe20000010841 */
[----:B------:R-:W-:Y:S01]  /*4c50*/  FFMA.FTZ R77, R112, R73, R77 ;  /* 0x00000049704d7223 */ /* 0x000fe2000001004d */
[----:B------:R-:W-:Y:S01]  /*4c60*/  FFMA.FTZ R67, R116, R208, R67 ;  /* 0x000000d074437223 */ /* 0x000fe20000010043 */
[----:B------:R-:W-:Y:S01]  /*4c70*/  FFMA.FTZ R71, R112, R69, R71 ;  /* 0x0000004570477223 */ /* 0x000fe20000010047 */
[----:B------:R-:W-:Y:S01]  /*4c80*/  FADD.FTZ R217, R206, R65 ;  /* 0x00000041ced97221 */ /* 0x000fe20000010000 */
[C---:B------:R-:W-:Y:S01]  /*4c90*/  FMUL.FTZ R73, R113.reuse, -R77 ;  /* 0x8000004d71497220 */ /* 0x040fe20000410000 */
[----:B------:R-:W-:Y:S01]  /*4ca0*/  FADD.FTZ R207, RZ, R67 ;  /* 0x00000043ffcf7221 */ /* 0x000fe20000010000 */
[----:B------:R-:W-:Y:S01]  /*4cb0*/  FADD.FTZ R71, -R152, R71 ;  /* 0x0000004798477221 */ /* 0x000fe20000010100 */
[CC--:B------:R-:W-:Y:S01]  /*4cc0*/  FMUL.FTZ R69, R113.reuse, -R68.reuse ;  /* 0x8000004471457220 */ /* 0x0c0fe20000410000 */
[----:B------:R-:W-:Y:S01]  /*4cd0*/  FMUL.FTZ R66, R113, R217 ;  /* 0x000000d971427220 */ /* 0x000fe20000410000 */
[----:B------:R-:W-:Y:S01]  /*4ce0*/  FADD.FTZ R65, R153, R64 ;  /* 0x0000004099417221 */ /* 0x000fe20000010000 */
[C---:B------:R-:W-:Y:S01]  /*4cf0*/  FFMA.FTZ R73, R114.reuse, R68, -R73 ;  /* 0x0000004472497223 */ /* 0x040fe20000010849 */
[C---:B------:R-:W-:Y:S01]  /*4d00*/  FMUL.FTZ R64, R113.reuse, R207 ;  /* 0x000000cf71407220 */ /* 0x040fe20000410000 */
[C---:B------:R-:W-:Y:S01]  /*4d10*/  FMUL.FTZ R68, R113.reuse, -R71 ;  /* 0x8000004771447220 */ /* 0x040fe20000410000 */
[C---:B------:R-:W-:Y:S01]  /*4d20*/  FFMA.FTZ R69, R114.reuse, R77, R69 ;  /* 0x0000004d72457223 */ /* 0x040fe20000010045 */
[C---:B------:R-:W-:Y:S01]  /*4d30*/  FFMA.FTZ R66, R114.reuse, R207, R66 ;  /* 0x000000cf72427223 */ /* 0x040fe20000010042 */
[C---:B------:R-:W-:Y:S01]  /*4d40*/  FFMA.FTZ R64, R114.reuse, R217, -R64 ;  /* 0x000000d972407223 */ /* 0x040fe20000010840 */
[CC--:B------:R-:W-:Y:S01]  /*4d50*/  FFMA.FTZ R68, R114.reuse, R65.reuse, -R68 ;  /* 0x0000004172447223 */ /* 0x0c0fe20000010844 */
[----:B------:R-:W-:Y:S01]  /*4d60*/  FMUL.FTZ R70, R113, -R65 ;  /* 0x8000004171467220 */ /* 0x000fe20000410000 */
[----:B------:R-:W-:Y:S01]  /*4d70*/  FMUL.FTZ R65, R115, -R69 ;  /* 0x8000004573417220 */ /* 0x000fe20000410000 */
[----:B------:R-:W-:Y:S01]  /*4d80*/  FADD.FTZ R206, RZ, R66 ;  /* 0x00000042ffce7221 */ /* 0x000fe20000010000 */
[----:B------:R-:W-:Y:S01]  /*4d90*/  FADD.FTZ R218, R205, R64 ;  /* 0x00000040cdda7221 */ /* 0x000fe20000010000 */
[----:B------:R-:W-:Y:S01]  /*4da0*/  FFMA.FTZ R71, R114, R71, R70 ;  /* 0x0000004772477223 */ /* 0x000fe20000010046 */
[-C--:B------:R-:W-:Y:S01]  /*4db0*/  FFMA.FTZ R66, R116, R73.reuse, -R65 ;  /* 0x0000004974427223 */ /* 0x080fe20000010841 */
[----:B------:R-:W-:Y:S01]  /*4dc0*/  FMUL.FTZ R65, R109, R206 ;  /* 0x000000ce6d417220 */ /* 0x000fe20000410000 */
[----:B------:R-:W-:Y:S01]  /*4dd0*/  FMUL.FTZ R73, R115, -R73 ;  /* 0x8000004973497220 */ /* 0x000fe20000410000 */
[-C--:B------:R-:W-:Y:S01]  /*4de0*/  FMUL.FTZ R67, R109, R218.reuse ;  /* 0x000000da6d437220 */ /* 0x080fe20000410000 */
[----:B------:R-:W-:Y:S01]  /*4df0*/  FADD.FTZ R68, R155, R68 ;  /* 0x000000449b447221 */ /* 0x000fe20000010000 */
[----:B------:R-:W-:Y:S01]  /*4e00*/  FFMA.FTZ R65, R112, R218, -R65 ;  /* 0x000000da70417223 */ /* 0x000fe20000010841 */
[----:B------:R-:W-:Y:S01]  /*4e10*/  FFMA.FTZ R73, R116, R69, R73 ;  /* 0x0000004574497223 */ /* 0x000fe20000010049 */
[----:B------:R-:W-:Y:S01]  /*4e20*/  FFMA.FTZ R67, R112, R206, R67 ;  /* 0x000000ce70437223 */ /* 0x000fe20000010043 */
[----:B------:R-:W-:Y:S01]  /*4e30*/  FADD.FTZ R71, -R154, R71 ;  /* 0x000000479a477221 */ /* 0x000fe20000010100 */
[C---:B------:R-:W-:Y:S01]  /*4e40*/  FMUL.FTZ R69, R115.reuse, -R68 ;  /* 0x8000004473457220 */ /* 0x040fe20000410000 */
[----:B------:R-:W-:Y:S01]  /*4e50*/  FADD.FTZ R219, R204, R65 ;  /* 0x00000041ccdb7221 */ /* 0x000fe20000010000 */
[----:B------:R-:W-:Y:S01]  /*4e60*/  FADD.FTZ R204, RZ, R67 ;  /* 0x00000043ffcc7221 */ /* 0x000fe20000010000 */
[-C--:B------:R-:W-:Y:S01]  /*4e70*/  FMUL.FTZ R75, R115, -R71.reuse ;  /* 0x80000047734b7220 */ /* 0x080fe20000410000 */
[C---:B------:R-:W-:Y:S01]  /*4e80*/  FFMA.FTZ R69, R116.reuse, R71, R69 ;  /* 0x0000004774457223 */ /* 0x040fe20000010045 */
[CC--:B------:R-:W-:Y:S01]  /*4e90*/  FMUL.FTZ R65, R107.reuse, R219.reuse ;  /* 0x000000db6b417220 */ /* 0x0c0fe20000410000 */
[----:B------:R-:W-:Y:S01]  /*4ea0*/  FMUL.FTZ R64, R107, R204 ;  /* 0x000000cc6b407220 */ /* 0x000fe20000410000 */
[----:B------:R-:W-:Y:S01]  /*4eb0*/  FFMA.FTZ R70, R116, R68, -R75 ;  /* 0x0000004474467223 */ /* 0x000fe2000001084b */
[----:B------:R-:W-:Y:S01]  /*4ec0*/  FADD.FTZ R69, -R156, R69 ;  /* 0x000000459c457221 */ /* 0x000fe20000010100 */
[C---:B------:R-:W-:Y:S01]  /*4ed0*/  FFMA.FTZ R65, R108.reuse, R204, R65 ;  /* 0x000000cc6c417223 */ /* 0x040fe20000010041 */
[----:B------:R-:W-:Y:S01]  /*4ee0*/  FFMA.FTZ R64, R108, R219, -R64 ;  /* 0x000000db6c407223 */ /* 0x000fe20000010840 */
[----:B------:R-:W-:Y:S01]  /*4ef0*/  FADD.FTZ R70, R157, R70 ;  /* 0x000000469d467221 */ /* 0x000fe20000010000 */
[C---:B------:R-:W-:Y:S01]  /*4f00*/  FMUL.FTZ R71, R117.reuse, -R69 ;  /* 0x8000004575477220 */ /* 0x040fe20000410000 */
[----:B------:R-:W-:Y:S01]  /*4f10*/  FMUL.FTZ R67, R117, -R66 ;  /* 0x8000004275437220 */ /* 0x000fe20000410000 */
[----:B------:R-:W-:Y:S01]  /*4f20*/  FADD.FTZ R220, R203, R64 ;  /* 0x00000040cbdc7221 */ /* 0x000fe20000010000 */
[----:B------:R-:W-:Y:S01]  /*4f30*/  FADD.FTZ R205, RZ, R65 ;  /* 0x00000041ffcd7221 */ /* 0x000fe20000010000 */
[CC--:B------:R-:W-:Y:S01]  /*4f40*/  FFMA.FTZ R64, R118.reuse, R70.reuse, -R71 ;  /* 0x0000004676407223 */ /* 0x0c0fe20000010847 */
[C---:B------:R-:W-:Y:S01]  /*4f50*/  FMUL.FTZ R71, R117.reuse, -R70 ;  /* 0x8000004675477220 */ /* 0x040fe20000410000 */
[----:B------:R-:W-:Y:S01]  /*4f60*/  FMUL.FTZ R75, R117, -R73 ;  /* 0x80000049754b7220 */ /* 0x000fe20000410000 */
[C---:B------:R-:W-:Y:S01]  /*4f70*/  FMUL.FTZ R65, R105.reuse, R205 ;  /* 0x000000cd69417220 */ /* 0x040fe20000410000 */
[C---:B------:R-:W-:Y:S01]  /*4f80*/  FFMA.FTZ R73, R118.reuse, R73, R67 ;  /* 0x0000004976497223 */ /* 0x040fe20000010043 */
[-C--:B------:R-:W-:Y:S01]  /*4f90*/  FMUL.FTZ R67, R105, R220.reuse ;  /* 0x000000dc69437220 */ /* 0x080fe20000410000 */
[----:B------:R-:W-:Y:S01]  /*4fa0*/  FFMA.FTZ R71, R118, R69, R71 ;  /* 0x0000004576477223 */ /* 0x000fe20000010047 */
[C---:B------:R-:W-:Y:S01]  /*4fb0*/  FFMA.FTZ R65, R106.reuse, R220, -R65 ;  /* 0x000000dc6a417223 */ /* 0x040fe20000010841 */
[----:B------:R-:W-:Y:S01]  /*4fc0*/  FADD.FTZ R64, R135, R64 ;  /* 0x0000004087407221 */ /* 0x000fe20000010000 */
[----:B------:R-:W-:Y:S01]  /*4fd0*/  FFMA.FTZ R67, R106, R205, R67 ;  /* 0x000000cd6a437223 */ /* 0x000fe20000010043 */
[----:B------:R-:W-:Y:S01]  /*4fe0*/  FADD.FTZ R71, -R134, R71 ;  /* 0x0000004786477221 */ /* 0x000fe20000010100 */
[----:B------:R-:W-:Y:S01]  /*4ff0*/  FADD.FTZ R222, R202, R65 ;  /* 0x00000041cade7221 */ /* 0x000fe20000010000 */
[----:B------:R-:W-:Y:S01]  /*5000*/  FFMA.FTZ R75, R118, R66, -R75 ;  /* 0x00000042764b7223 */ /* 0x000fe2000001084b */
[----:B------:R-:W-:Y:S01]  /*5010*/  FADD.FTZ R202, RZ, R67 ;  /* 0x00000043ffca7221 */ /* 0x000fe20000010000 */
[C---:B------:R-:W-:Y:S01]  /*5020*/  FMUL.FTZ R69, R119.reuse, -R71 ;  /* 0x8000004777457220 */ /* 0x040fe20000410000 */
[----:B------:R-:W-:Y:S01]  /*5030*/  FMUL.FTZ R77, R119, -R73 ;  /* 0x80000049774d7220 */ /* 0x000fe20000410000 */
[C---:B------:R-:W-:Y:S01]  /*5040*/  FMUL.FTZ R67, R103.reuse, R222 ;  /* 0x000000de67437220 */ /* 0x040fe20000410000 */
[----:B------:R-:W-:Y:S01]  /*5050*/  FMUL.FTZ R65, R103, R202 ;  /* 0x000000ca67417220 */ /* 0x000fe20000410000 */
[CC--:B------:R-:W-:Y:S01]  /*5060*/  FFMA.FTZ R66, R120.reuse, R64.reuse, -R69 ;  /* 0x0000004078427223 */ /* 0x0c0fe20000010845 */
[-C--:B------:R-:W-:Y:S01]  /*5070*/  FFMA.FTZ R77, R120, R75.reuse, -R77 ;  /* 0x0000004b784d7223 */ /* 0x080fe2000001084d */
[C---:B------:R-:W-:Y:S01]  /*5080*/  FMUL.FTZ R69, R119.reuse, -R64 ;  /* 0x8000004077457220 */ /* 0x040fe20000410000 */
[----:B------:R-:W-:Y:S01]  /*5090*/  FMUL.FTZ R75, R119, -R75 ;  /* 0x8000004b774b7220 */ /* 0x000fe20000410000 */
[C---:B------:R-:W-:Y:S01]  /*50a0*/  FFMA.FTZ R64, R104.reuse, R222, -R65 ;  /* 0x000000de68407223 */ /* 0x040fe20000010841 */
[----:B------:R-:W-:Y:S01]  /*50b0*/  FFMA.FTZ R67, R104, R202, R67 ;  /* 0x000000ca68437223 */ /* 0x000fe20000010043 */
[C---:B------:R-:W-:Y:S01]  /*50c0*/  FFMA.FTZ R69, R120.reuse, R71, R69 ;  /* 0x0000004778457223 */ /* 0x040fe20000010045 */
[----:B------:R-:W-:Y:S01]  /*50d0*/  FFMA.FTZ R75, R120, R73, R75 ;  /* 0x00000049784b7223 */ /* 0x000fe2000001004b */
[----:B------:R-:W-:Y:S01]  /*50e0*/  FADD.FTZ R223, R201, R64 ;  /* 0x00000040c9df7221 */ /* 0x000fe20000010000 */
[----:B------:R-:W-:Y:S01]  /*50f0*/  FADD.FTZ R201, RZ, R67 ;  /* 0x00000043ffc97221 */ /* 0x000fe20000010000 */
[----:B------:R-:W-:Y:S01]  /*5100*/  FADD.FTZ R64, -R136, R69 ;  /* 0x0000004588407221 */ /* 0x000fe20000010100 */
[----:B------:R-:W-:Y:S01]  /*5110*/  FMUL.FTZ R65, R121, -R75 ;  /* 0x8000004b79417220 */ /* 0x000fe20000410000 */
[----:B------:R-:W-:Y:S01]  /*5120*/  FADD.FTZ R66, R137, R66 ;  /* 0x0000004289427221 */ /* 0x000fe20000010000 */
[CC--:B------:R-:W-:Y:S01]  /*5130*/  FMUL.FTZ R69, R121.reuse, -R77.reuse ;  /* 0x8000004d79457220 */ /* 0x0c0fe20000410000 */
[----:B------:R-:W-:Y:S01]  /*5140*/  FMUL.FTZ R67, R121, -R64 ;  /* 0x8000004079437220 */ /* 0x000fe20000410000 */
[C---:B------:R-:W-:Y:S01]  /*5150*/  FFMA.FTZ R68, R124.reuse, R77, -R65 ;  /* 0x0000004d7c447223 */ /* 0x040fe20000010841 */
[----:B------:R-:W-:Y:S01]  /*5160*/  FMUL.FTZ R65, R101, R201 ;  /* 0x000000c965417220 */ /* 0x000fe20000410000 */
[-C--:B------:R-:W-:Y:S01]  /*5170*/  FMUL.FTZ R71, R121, -R66.reuse ;  /* 0x8000004279477220 */ /* 0x080fe20000410000 */
[----:B------:R-:W-:Y:S01]  /*5180*/  FFMA.FTZ R70, R124, R66, -R67 ;  /* 0x000000427c467223 */ /* 0x000fe20000010843 */
[-C--:B------:R-:W-:Y:S01]  /*5190*/  FMUL.FTZ R67, R101, R223.reuse ;  /* 0x000000df65437220 */ /* 0x080fe20000410000 */
[----:B------:R-:W-:Y:S01]  /*51a0*/  FFMA.FTZ R65, R102, R223, -R65 ;  /* 0x000000df66417223 */ /* 0x000fe20000010841 */
[----:B------:R-:W-:Y:S01]  /*51b0*/  FFMA.FTZ R71, R124, R64, R71 ;  /* 0x000000407c477223 */ /* 0x000fe20000010047 */
[----:B------:R-:W-:Y:S01]  /*51c0*/  FADD.FTZ R70, R139, R70 ;  /* 0x000000468b467221 */ /* 0x000fe20000010000 */
[----:B------:R-:W-:Y:S01]  /*51d0*/  FFMA.FTZ R203, R102, R201, R67 ;  /* 0x000000c966cb7223 */ /* 0x000fe20000010043 */
[----:B------:R-:W-:Y:S01]  /*51e0*/  FADD.FTZ R224, R200, R65 ;  /* 0x00000041c8e07221 */ /* 0x000fe20000010000 */
[----:B------:R-:W-:Y:S01]  /*51f0*/  FADD.FTZ R74, -R138, R71 ;  /* 0x000000478a4a7221 */ /* 0x000fe20000010100 */
[----:B------:R-:W-:Y:S01]  /*5200*/  FFMA.FTZ R69, R124, R75, R69 ;  /* 0x0000004b7c457223 */ /* 0x000fe20000010045 */
[----:B------:R-:W-:Y:S01]  /*5210*/  FADD.FTZ R203, RZ, R203 ;  /* 0x000000cbffcb7221 */ /* 0x000fe20000010000 */
[----:B------:R-:W-:Y:S01]  /*5220*/  FMUL.FTZ R73, R99, R224 ;  /* 0x000000e063497220 */ /* 0x000fe20000410000 */
[----:B------:R-:W-:Y:S01]  /*5230*/  FMUL.FTZ R75, R125, -R74 ;  /* 0x8000004a7d4b7220 */ /* 0x000fe20000410000 */
[----:B------:R-:W-:Y:S01]  /*5240*/  HFMA2.MMA R65, -RZ, RZ, 0, 0 ;  /* 0x00000000ff417435 */ /* 0x000fe200000001ff */
[-C--:B------:R-:W-:Y:S01]  /*5250*/  FMUL.FTZ R71, R99, R203.reuse ;  /* 0x000000cb63477220 */ /* 0x080fe20000410000 */
[----:B------:R-:W-:Y:S01]  /*5260*/  FFMA.FTZ R73, R100, R203, R73 ;  /* 0x000000cb64497223 */ /* 0x000fe20000010049 */
[----:B------:R-:W-:Y:S01]  /*5270*/  FFMA.FTZ R76, R126, R70, -R75 ;  /* 0x000000467e4c7223 */ /* 0x000fe2000001084b */
[----:B------:R-:W-:Y:S01]  /*5280*/  MOV R64, 0x3f800000 ;  /* 0x3f80000000407802 */ /* 0x000fe20000000f00 */
[----:B------:R-:W-:Y:S01]  /*5290*/  FFMA.FTZ R71, R100, R224, -R71 ;  /* 0x000000e064477223 */ /* 0x000fe20000010847 */
[----:B------:R-:W-:Y:S01]  /*52a0*/  FADD.FTZ R200, RZ, R73 ;  /* 0x00000049ffc87221 */ /* 0x000fe20000010000 */
[----:B------:R-:W-:Y:S01]  /*52b0*/  FMUL.FTZ R73, R125, -R70 ;  /* 0x800000467d497220 */ /* 0x000fe20000410000 */
[----:B------:R-:W-:Y:S01]  /*52c0*/  CS2R R66, SRZ ;  /* 0x0000000000427805 */ /* 0x000fe2000001ff00 */
[----:B------:R-:W-:Y:S01]  /*52d0*/  FADD.FTZ R225, R198, R71 ;  /* 0x00000047c6e17221 */ /* 0x000fe20000010000 */
[----:B------:R-:W-:Y:S01]  /*52e0*/  FMUL.FTZ R71, R97, R200 ;  /* 0x000000c861477220 */ /* 0x000fe20000410000 */
[----:B------:R-:W-:Y:S01]  /*52f0*/  FFMA.FTZ R77, R126, R74, R73 ;  /* 0x0000004a7e4d7223 */ /* 0x000fe20000010049 */
[----:B------:R-:W-:Y:S01]  /*5300*/  FMUL.FTZ R75, R125, -R68 ;  /* 0x800000447d4b7220 */ /* 0x000fe20000410000 */
[-C--:B------:R-:W-:Y:S01]  /*5310*/  FMUL.FTZ R73, R97, R225.reuse ;  /* 0x000000e161497220 */ /* 0x080fe20000410000 */
[C---:B------:R-:W-:Y:S01]  /*5320*/  FFMA.FTZ R70, R98.reuse, R225, -R71 ;  /* 0x000000e162467223 */ /* 0x040fe20000010847 */
[----:B------:R0:W1:Y:S01]  /*5330*/  @!P0 LDS.128 R64, [R72+0x8b80] ;  /* 0x008b800048408984 */ /* 0x0000620000000c00 */
[-C--:B------:R-:W-:Y:S01]  /*5340*/  FMUL.FTZ R71, R125, -R69.reuse ;  /* 0x800000457d477220 */ /* 0x080fe20000410000 */
[----:B------:R-:W-:Y:S01]  /*5350*/  FFMA.FTZ R73, R98, R200, R73 ;  /* 0x000000c862497223 */ /* 0x000fe20000010049 */
[----:B------:R-:W-:Y:S01]  /*5360*/  FADD.FTZ R199, R199, R70 ;  /* 0x00000046c7c77221 */ /* 0x000fe20000010000 */
[C---:B------:R-:W-:Y:S01]  /*5370*/  FFMA.FTZ R69, R126.reuse, R69, R75 ;  /* 0x000000457e457223 */ /* 0x040fe2000001004b */
[----:B------:R-:W-:Y:S01]  /*5380*/  FFMA.FTZ R68, R126, R68, -R71 ;  /* 0x000000447e447223 */ /* 0x000fe20000010847 */
[----:B------:R-:W-:Y:S01]  /*5390*/  FADD.FTZ R198, RZ, R73 ;  /* 0x00000049ffc67221 */ /* 0x000fe20000010000 */
[----:B------:R-:W-:Y:S01]  /*53a0*/  FMUL.FTZ R73, R95, R199 ;  /* 0x000000c75f497220 */ /* 0x000fe20000410000 */
[----:B------:R-:W-:Y:S01]  /*53b0*/  FADD.FTZ R71, -R140, R77 ;  /* 0x0000004d8c477221 */ /* 0x000fe20000010100 */
[----:B------:R-:W-:Y:S01]  /*53c0*/  FADD.FTZ R70, R141, R76 ;  /* 0x0000004c8d467221 */ /* 0x000fe20000010000 */
[-C--:B0-----:R-:W-:Y:S01]  /*53d0*/  FMUL.FTZ R72, R95, R198.reuse ;  /* 0x000000c65f487220 */ /* 0x081fe20000410000 */
        /* <DEDUP_REMOVED lines=17> */
[----:B------:R-:W2:Y:S01]  /*54f0*/  LDS.128 R76, [R232+0x6d90] ;  /* 0x006d9000e84c7984 */ /* 0x000ea20000000c00 */
        /* <DEDUP_REMOVED lines=17> */
[----:B------:R-:W-:Y:S02]  /*5610*/  FFMA.FTZ R243, R76, R81, -R243 ;  /* 0x000000514cf37223 */ /* 0x000fe400000108f3 */
[----:B------:R-:W0:Y:S01]  /*5620*/  LDS.128 R80, [R232+0x6d80] ;  /* 0x006d8000e8507984 */ /* 0x000e220000000c00 */
[----:B------:R-:W-:Y:S01]  /*5630*/  FADD.FTZ R242, R79, R242 ;  /* 0x000000f24ff27221 */ /* 0x000fe20000010000 */
[----:B------:R-:W-:Y:S01]  /*5640*/  FADD.FTZ R243, R78, R243 ;  /* 0x000000f34ef37221 */ /* 0x000fe20000010000 */
[C---:B0-----:R-:W-:Y:S01]  /*5650*/  FMUL.FTZ R245, R81.reuse, R241 ;  /* 0x000000f151f57220 */ /* 0x041fe20000410000 */
[----:B------:R-:W-:-:S03]  /*5660*/  FMUL.FTZ R244, R81, R221 ;  /* 0x000000dd51f47220 */ /* 0x000fc60000410000 */
[C---:B------:R-:W-:Y:S01]  /*5670*/  FFMA.FTZ R240, R80.reuse, R221, -R245 ;  /* 0x000000dd50f07223 */ /* 0x040fe200000108f5 */
[CC--:B------:R-:W-:Y:S01]  /*5680*/  FMUL.FTZ R221, R81.reuse, R242.reuse ;  /* 0x000000f251dd7220 */ /* 0x0c0fe20000410000 */
[----:B------:R-:W-:Y:S01]  /*5690*/  FMUL.FTZ R81, R81, R243 ;  /* 0x000000f351517220 */ /* 0x000fe20000410000 */
[C---:B------:R-:W-:Y:S02]  /*56a0*/  FFMA.FTZ R241, R80.reuse, R241, R244 ;  /* 0x000000f150f17223 */ /* 0x040fe400000100f4 */
        /* <DEDUP_REMOVED lines=9> */
.L_x_3903:
[----:B------:R-:W-:Y:S04]  /*5740*/  BSSY B0, `(.L_x_3764) ;  /* 0x000000d000007945 */ /* 0x000fe80003800000 */
[----:B------:R-:W-:Y:S05]  /*5750*/  @!P0 BRA `(.L_x_3765) ;  /* 0x00000000002c8947 */ /* 0x000fea0003800000 */
[----:B0-----:R-:W-:-:S04]  /*5760*/  FMUL.FTZ R221, R241, R83 ;  /* 0x00000053f1dd7220 */ /* 0x001fc80000410000 */
[-C--:B----4-:R-:W-:Y:S01]  /*5770*/  FFMA.FTZ R221, R240, R82.reuse, -R221 ;  /* 0x00000052f0dd7223 */ /* 0x090fe200000108dd */
[----:B------:R-:W-:-:S03]  /*5780*/  FMUL.FTZ R82, R241, R82 ;  /* 0x00000052f1527220 */ /* 0x000fc60000410000 */
[----:B------:R-:W-:Y:S01]  /*5790*/  FADD.FTZ R242, R242, R221 ;  /* 0x000000ddf2f27221 */ /* 0x000fe20000010000 */
[----:B------:R-:W-:Y:S01]  /*57a0*/  FFMA.FTZ R82, R240, R83, R82 ;  /* 0x00000053f0527223 */ /* 0x000fe20000010052 */
[----:B---3--:R-:W-:Y:S01]  /*57b0*/  FMUL.FTZ R83, R241, R81 ;  /* 0x00000051f1537220 */ /* 0x008fe20000410000 */
[C---:B--2---:R-:W-:Y:S02]  /*57c0*/  FMUL.FTZ R241, R80.reuse, R241 ;  /* 0x000000f150f17220 */ /* 0x044fe40000410000 */
[----:B------:R-:W-:Y:S01]  /*57d0*/  FADD.FTZ R243, R243, R82 ;  /* 0x00000052f3f37221 */ /* 0x000fe20000010000 */
[----:B------:R-:W-:Y:S01]  /*57e0*/  FFMA.FTZ R83, R80, R240, -R83 ;  /* 0x000000f050537223 */ /* 0x000fe20000010853 */
[----:B------:R-:W-:-:S04]  /*57f0*/  FFMA.FTZ R241, R240, R81, R241 ;  /* 0x00000051f0f17223 */ /* 0x000fc800000100f1 */
[----:B------:R-:W-:-:S07]  /*5800*/  MOV R240, R83 ;  /* 0x0000005300f07202 */ /* 0x000fce0000000f00 */
.L_x_3765:
[----:B------:R-:W-:Y:S05]  /*5810*/  BSYNC B0 ;  /* 0x0000000000007941 */ /* 0x000fea0003800000 */
.L_x_3764:
[----:B------:R-:W-:Y:S01]  /*5820*/  UMOV UR44, 0xffffffff ;  /* 0xffffffff002c7882 */ /* 0x000fe20000000000 */
[----:B------:R-:W-:Y:S02]  /*5830*/  ISETP.GT.U32.AND P0, PT, R246, 0x1d, PT ;  /* 0x0000001df600780c */ /* 0x000fe40003f04070 */
[----:B------:R-:W-:Y:S11]  /*5840*/  BRA.DIV UR44, `(.L_x_3766) ;  /* 0x0000006e2c6c7947 */ /* 0x000ff6000b800000 */
[----:B--2---:R2:W0:Y:S04]  /*5850*/  SHFL.DOWN PT, R80, R240, 0x2, 0x1f ;  /* 0x08401f00f0507f89 */ /* 0x00442800000e0000 */
[----:B---3--:R2:W3:Y:S04]  /*5860*/  SHFL.DOWN PT, R81, R241, 0x2, 0x1f ;  /* 0x08401f00f1517f89 */ /* 0x0084e800000e0000 */
[----:B----4-:R2:W4:Y:S04]  /*5870*/  SHFL.DOWN PT, R82, R242, 0x2, 0x1f ;  /* 0x08401f00f2527f89 */ /* 0x01052800000e0000 */
[----:B------:R2:W0:Y:S02]  /*5880*/  SHFL.DOWN PT, R221, R243, 0x2, 0x1f ;  /* 0x08401f00f3dd7f89 */ /* 0x00042400000e0000 */
.L_x_3909:
[----:B------:R-:W-:Y:S04]  /*5890*/  BSSY B0, `(.L_x_3767) ;  /* 0x000000d000007945 */ /* 0x000fe80003800000 */
[----:B------:R-:W-:Y:S05]  /*58a0*/  @P0 BRA `(.L_x_3768) ;  /* 0x00000000002c0947 */ /* 0x000fea0003800000 */
[----:B0-----:R-:W-:-:S04]  /*58b0*/  FMUL.FTZ R83, R241, R221 ;  /* 0x000000ddf1537220 */ /* 0x001fc80000410000 */
[-C--:B----4-:R-:W-:Y:S01]  /*58c0*/  FFMA.FTZ R83, R240, R82.reuse, -R83 ;  /* 0x00000052f0537223 */ /* 0x090fe20000010853 */
[----:B------:R-:W-:-:S03]  /*58d0*/  FMUL.FTZ R82, R241, R82 ;  /* 0x00000052f1527220 */ /* 0x000fc60000410000 */
[----:B--2---:R-:W-:Y:S01]  /*58e0*/  FADD.FTZ R242, R242, R83 ;  /* 0x00000053f2f27221 */ /* 0x004fe20000010000 */
[C---:B---3--:R-:W-:Y:S01]  /*58f0*/  FMUL.FTZ R83, R241.reuse, R81 ;  /* 0x00000051f1537220 */ /* 0x048fe20000410000 */
[C---:B------:R-:W-:Y:S01]  /*5900*/  FFMA.FTZ R244, R240.reuse, R221, R82 ;  /* 0x000000ddf0f47223 */ /* 0x040fe20000010052 */
[-C--:B------:R-:W-:Y:S02]  /*5910*/  FMUL.FTZ R82, R241, R80.reuse ;  /* 0x00000050f1527220 */ /* 0x080fe40000410000 */
[C---:B------:R-:W-:Y:S01]  /*5920*/  FFMA.FTZ R83, R240.reuse, R80, -R83 ;  /* 0x00000050f0537223 */ /* 0x040fe20000010853 */
[----:B------:R-:W-:Y:S01]  /*5930*/  FADD.FTZ R243, R243, R244 ;  /* 0x000000f4f3f37221 */ /* 0x000fe20000010000 */
[----:B------:R-:W-:-:S03]  /*5940*/  FFMA.FTZ R241, R240, R81, R82 ;  /* 0x00000051f0f17223 */ /* 0x000fc60000010052 */
[----:B------:R-:W-:-:S07]  /*5950*/  MOV R240, R83 ;  /* 0x0000005300f07202 */ /* 0x000fce0000000f00 */
.L_x_3768:
[----:B------:R-:W-:Y:S05]  /*5960*/  BSYNC B0 ;  /* 0x0000000000007941 */ /* 0x000fea0003800000 */
.L_x_3767:
[----:B------:R-:W-:Y:S01]  /*5970*/  UMOV UR44, 0xffffffff ;  /* 0xffffffff002c7882 */ /* 0x000fe20000000000 */
[----:B------:R-:W-:Y:S02]  /*5980*/  ISETP.GT.U32.AND P0, PT, R246, 0x1b, PT ;  /* 0x0000001bf600780c */ /* 0x000fe40003f04070 */
[----:B------:R-:W-:Y:S11]  /*5990*/  BRA.DIV UR44, `(.L_x_3769) ;  /* 0x0000006e2c887947 */ /* 0x000ff6000b800000 */
[----:B0-----:R0:W0:Y:S04]  /*59a0*/  SHFL.DOWN PT, R80, R240, 0x4, 0x1f ;  /* 0x08801f00f0507f89 */ /* 0x00102800000e0000 */
[----:B---3--:R3:W0:Y:S04]  /*59b0*/  SHFL.DOWN PT, R81, R241, 0x4, 0x1f ;  /* 0x08801f00f1517f89 */ /* 0x00862800000e0000 */
[----:B----4-:R3:W4:Y:S04]  /*59c0*/  SHFL.DOWN PT, R82, R242, 0x4, 0x1f ;  /* 0x08801f00f2527f89 */ /* 0x01072800000e0000 */
[----:B------:R3:W0:Y:S02]  /*59d0*/  SHFL.DOWN PT, R221, R243, 0x4, 0x1f ;  /* 0x08801f00f3dd7f89 */ /* 0x00062400000e0000 */
.L_x_3915:
[----:B------:R-:W-:Y:S04]  /*59e0*/  BSSY B0, `(.L_x_3770) ;  /* 0x000000d000007945 */ /* 0x000fe80003800000 */
[----:B------:R-:W-:Y:S05]  /*59f0*/  @P0 BRA `(.L_x_3771) ;  /* 0x00000000002c0947 */ /* 0x000fea0003800000 */
[----:B0-----:R-:W-:-:S04]  /*5a00*/  FMUL.FTZ R83, R241, R221 ;  /* 0x000000ddf1537220 */ /* 0x001fc80000410000 */
[-C--:B----4-:R-:W-:Y:S01]  /*5a10*/  FFMA.FTZ R83, R240, R82.reuse, -R83 ;  /* 0x00000052f0537223 */ /* 0x090fe20000010853 */
[----:B------:R-:W-:-:S03]  /*5a20*/  FMUL.FTZ R82, R241, R82 ;  /* 0x00000052f1527220 */ /* 0x000fc60000410000 */
[----:B--23--:R-:W-:Y:S01]  /*5a30*/  FADD.FTZ R242, R242, R83 ;  /* 0x00000053f2f27221 */ /* 0x00cfe20000010000 */
[C---:B------:R-:W-:Y:S01]  /*5a40*/  FMUL.FTZ R83, R241.reuse, R81 ;  /* 0x00000051f1537220 */ /* 0x040fe20000410000 */
[C---:B------:R-:W-:Y:S01]  /*5a50*/  FFMA.FTZ R244, R240.reuse, R221, R82 ;  /* 0x000000ddf0f47223 */ /* 0x040fe20000010052 */
[-C--:B------:R-:W-:Y:S02]  /*5a60*/  FMUL.FTZ R82, R241, R80.reuse ;  /* 0x00000050f1527220 */ /* 0x080fe40000410000 */
[C---:B------:R-:W-:Y:S01]  /*5a70*/  FFMA.FTZ R83, R240.reuse, R80, -R83 ;  /* 0x00000050f0537223 */ /* 0x040fe20000010853 */
[----:B------:R-:W-:Y:S01]  /*5a80*/  FADD.FTZ R243, R243, R244 ;  /* 0x000000f4f3f37221 */ /* 0x000fe20000010000 */
[----:B------:R-:W-:-:S03]  /*5a90*/  FFMA.FTZ R241, R240, R81, R82 ;  /* 0x00000051f0f17223 */ /* 0x000fc60000010052 */
[----:B------:R-:W-:-:S07]  /*5aa0*/  MOV R240, R83 ;  /* 0x0000005300f07202 */ /* 0x000fce0000000f00 */
.L_x_3771:
[----:B------:R-:W-:Y:S05]  /*5ab0*/  BSYNC B0 ;  /* 0x0000000000007941 */ /* 0x000fea0003800000 */
.L_x_3770:
[----:B------:R-:W-:Y:S01]  /*5ac0*/  UMOV UR44, 0xffffffff ;  /* 0xffffffff002c7882 */ /* 0x000fe20000000000 */
[----:B------:R-:W-:Y:S02]  /*5ad0*/  ISETP.GT.U32.AND P0, PT, R246, 0x17, PT ;  /* 0x00000017f600780c */ /* 0x000fe40003f04070 */
[----:B------:R-:W-:Y:S11]  /*5ae0*/  BRA.DIV UR44, `(.L_x_3772) ;  /* 0x0000006e2ca47947 */ /* 0x000ff6000b800000 */
[----:B0-----:R0:W0:Y:S04]  /*5af0*/  SHFL.DOWN PT, R80, R240, 0x8, 0x1f ;  /* 0x09001f00f0507f89 */ /* 0x00102800000e0000 */
[----:B------:R0:W0:Y:S04]  /*5b00*/  SHFL.DOWN PT, R81, R241, 0x8, 0x1f ;  /* 0x09001f00f1517f89 */ /* 0x00002800000e0000 */
[----:B----4-:R4:W0:Y:S04]  /*5b10*/  SHFL.DOWN PT, R82, R242, 0x8, 0x1f ;  /* 0x09001f00f2527f89 */ /* 0x01082800000e0000 */
[----:B------:R4:W0:Y:S02]  /*5b20*/  SHFL.DOWN PT, R221, R243, 0x8, 0x1f ;  /* 0x09001f00f3dd7f89 */ /* 0x00082400000e0000 */
.L_x_3921:
[----:B------:R-:W-:Y:S04]  /*5b30*/  BSSY B0, `(.L_x_3773) ;  /* 0x000000d000007945 */ /* 0x000fe80003800000 */
[----:B------:R-:W-:Y:S05]  /*5b40*/  @P0 BRA `(.L_x_3774) ;  /* 0x00000000002c0947 */ /* 0x000fea0003800000 */
[----:B0-----:R-:W-:-:S04]  /*5b50*/  FMUL.FTZ R83, R241, R221 ;  /* 0x000000ddf1537220 */ /* 0x001fc80000410000 */
[-C--:B------:R-:W-:Y:S01]  /*5b60*/  FFMA.FTZ R83, R240, R82.reuse, -R83 ;  /* 0x00000052f0537223 */ /* 0x080fe20000010853 */
[----:B------:R-:W-:-:S03]  /*5b70*/  FMUL.FTZ R82, R241, R82 ;  /* 0x00000052f1527220 */ /* 0x000fc60000410000 */
[----:B--234-:R-:W-:Y:S01]  /*5b80*/  FADD.FTZ R242, R242, R83 ;  /* 0x00000053f2f27221 */ /* 0x01cfe20000010000 */
[C---:B------:R-:W-:Y:S01]  /*5b90*/  FMUL.FTZ R83, R241.reuse, R81 ;  /* 0x00000051f1537220 */ /* 0x040fe20000410000 */
[C---:B------:R-:W-:Y:S01]  /*5ba0*/  FFMA.FTZ R244, R240.reuse, R221, R82 ;  /* 0x000000ddf0f47223 */ /* 0x040fe20000010052 */
[-C--:B------:R-:W-:Y:S02]  /*5bb0*/  FMUL.FTZ R82, R241, R80.reuse ;  /* 0x00000050f1527220 */ /* 0x080fe40000410000 */
[C---:B------:R-:W-:Y:S01]  /*5bc0*/  FFMA.FTZ R83, R240.reuse, R80, -R83 ;  /* 0x00000050f0537223 */ /* 0x040fe20000010853 */
[----:B------:R-:W-:Y:S01]  /*5bd0*/  FADD.FTZ R243, R243, R244 ;  /* 0x000000f4f3f37221 */ /* 0x000fe20000010000 */
[----:B------:R-:W-:-:S03]  /*5be0*/  FFMA.FTZ R241, R240, R81, R82 ;  /* 0x00000051f0f17223 */ /* 0x000fc60000010052 */
[----:B------:R-:W-:-:S07]  /*5bf0*/  MOV R240, R83 ;  /* 0x0000005300f07202 */ /* 0x000fce0000000f00 */
.L_x_3774:
[----:B------:R-:W-:Y:S05]  /*5c00*/  BSYNC B0 ;  /* 0x0000000000007941 */ /* 0x000fea0003800000 */
.L_x_3773:
[----:B------:R-:W-:Y:S01]  /*5c10*/  UMOV UR44, 0xffffffff ;  /* 0xffffffff002c7882 */ /* 0x000fe20000000000 */
[----:B------:R-:W-:Y:S02]  /*5c20*/  ISETP.GT.U32.AND P0, PT, R246, 0xf, PT ;  /* 0x0000000ff600780c */ /* 0x000fe40003f04070 */
[----:B------:R-:W-:Y:S11]  /*5c30*/  BRA.DIV UR44, `(.L_x_3775) ;  /* 0x0000006e2cc07947 */ /* 0x000ff6000b800000 */
[----:B0-----:R0:W0:Y:S04]  /*5c40*/  SHFL.DOWN PT, R80, R240, 0x10, 0x1f ;  /* 0x0a001f00f0507f89 */ /* 0x00102800000e0000 */
[----:B------:R0:W0:Y:S04]  /*5c50*/  SHFL.DOWN PT, R81, R241, 0x10, 0x1f ;  /* 0x0a001f00f1517f89 */ /* 0x00002800000e0000 */
[----:B------:R0:W0:Y:S04]  /*5c60*/  SHFL.DOWN PT, R82, R242, 0x10, 0x1f ;  /* 0x0a001f00f2527f89 */ /* 0x00002800000e0000 */
[----:B------:R0:W0:Y:S02]  /*5c70*/  SHFL.DOWN PT, R221, R243, 0x10, 0x1f ;  /* 0x0a001f00f3dd7f89 */ /* 0x00002400000e0000 */
.L_x_3927:
[----:B------:R-:W-:Y:S04]  /*5c80*/  BSSY B0, `(.L_x_3776) ;  /* 0x000000d000007945 */ /* 0x000fe80003800000 */
[----:B------:R-:W-:Y:S05]  /*5c90*/  @P0 BRA `(.L_x_3777) ;  /* 0x00000000002c0947 */ /* 0x000fea0003800000 */
[----:B0-----:R-:W-:-:S04]  /*5ca0*/  FMUL.FTZ R83, R241, R221 ;  /* 0x000000ddf1537220 */ /* 0x001fc80000410000 */
[-C--:B------:R-:W-:Y:S01]  /*5cb0*/  FFMA.FTZ R83, R240, R82.reuse, -R83 ;  /* 0x00000052f0537223 */ /* 0x080fe20000010853 */
[----:B------:R-:W-:-:S03]  /*5cc0*/  FMUL.FTZ R82, R241, R82 ;  /* 0x00000052f1527220 */ /* 0x000fc60000410000 */
[----:B--234-:R-:W-:Y:S01]  /*5cd0*/  FADD.FTZ R242, R242, R83 ;  /* 0x00000053f2f27221 */ /* 0x01cfe20000010000 */
[C---:B------:R-:W-:Y:S01]  /*5ce0*/  FFMA.FTZ R244, R240.reuse, R221, R82 ;  /* 0x000000ddf0f47223 */ /* 0x040fe20000010052 */
[CC--:B------:R-:W-:Y:S01]  /*5cf0*/  FMUL.FTZ R221, R241.reuse, R81.reuse ;  /* 0x00000051f1dd7220 */ /* 0x0c0fe20000410000 */
[-C--:B------:R-:W-:Y:S02]  /*5d00*/  FMUL.FTZ R82, R241, R80.reuse ;  /* 0x00000050f1527220 */ /* 0x080fe40000410000 */
[----:B------:R-:W-:Y:S01]  /*5d10*/  FADD.FTZ R243, R243, R244 ;  /* 0x000000f4f3f37221 */ /* 0x000fe20000010000 */
[C---:B------:R-:W-:Y:S01]  /*5d20*/  FFMA.FTZ R221, R240.reuse, R80, -R221 ;  /* 0x00000050f0dd7223 */ /* 0x040fe200000108dd */
[----:B------:R-:W-:-:S04]  /*5d30*/  FFMA.FTZ R241, R240, R81, R82 ;  /* 0x00000051f0f17223 */ /* 0x000fc80000010052 */
[----:B------:R-:W-:-:S07]  /*5d40*/  MOV R240, R221 ;  /* 0x000000dd00f07202 */ /* 0x000fce0000000f00 */
.L_x_3777:
[----:B------:R-:W-:Y:S05]  /*5d50*/  BSYNC B0 ;  /* 0x0000000000007941 */ /* 0x000fea0003800000 */
.L_x_3776:
[----:B------:R-:W-:Y:S01]  /*5d60*/  UMOV UR44, 0xffffffff ;  /* 0xffffffff002c7882 */ /* 0x000fe20000000000 */
[----:B------:R-:W-:Y:S02]  /*5d70*/  ISETP.NE.AND P0, PT, R92, 0x1f, PT ;  /* 0x0000001f5c00780c */ /* 0x000fe40003f05270 */
[----:B------:R-:W-:Y:S11]  /*5d80*/  BRA.DIV UR44, `(.L_x_3778) ;  /* 0x0000006e2cdc7947 */ /* 0x000ff6000b800000 */
[----:B------:R-:W5:Y:S04]  /*5d90*/  SHFL.IDX PT, R247, R241, RZ, 0x1f ;  /* 0x00001ffff1f77589 */ /* 0x000f6800000e0000 */
[----:B------:R-:W4:Y:S04]  /*5da0*/  SHFL.IDX PT, R246, R240, RZ, 0x1f ;  /* 0x00001ffff0f67589 */ /* 0x000f2800000e0000 */
[----:B------:R-:W4:Y:S04]  /*5db0*/  SHFL.IDX PT, R250, R242, RZ, 0x1f ;  /* 0x00001ffff2fa7589 */ /* 0x000f2800000e0000 */
[----:B------:R-:W4:Y:S04]  /*5dc0*/  SHFL.IDX PT, R251, R243, RZ, 0x1f ;  /* 0x00001ffff3fb7589 */ /* 0x000f2800000e0000 */
[----:B-1----:R-:W1:Y:S04]  /*5dd0*/  SHFL.IDX PT, R83, R67, RZ, 0x1f ;  /* 0x00001fff43537589 */ /* 0x002e6800000e0000 */
[----:B0-2---:R-:W0:Y:S04]  /*5de0*/  SHFL.DOWN PT, R240, R240, 0x1, 0x1f ;  /* 0x08201f00f0f07f89 */ /* 0x005e2800000e0000 */
[----:B---3--:R-:W2:Y:S01]  /*5df0*/  SHFL.DOWN PT, R241, R241, 0x1, 0x1f ;  /* 0x08201f00f1f17f89 */ /* 0x008ea200000e0000 */
[-C--:B-----5:R-:W-:Y:S01]  /*5e00*/  FMUL.FTZ R81, R67, R247.reuse ;  /* 0x000000f743517220 */ /* 0x0a0fe20000410000 */
[----:B------:R-:W-:-:S02]  /*5e10*/  FMUL.FTZ R80, R66, R247 ;  /* 0x000000f742507220 */ /* 0x000fc40000410000 */
[----:B----4-:R-:W3:Y:S01]  /*5e20*/  SHFL.DOWN PT, R242, R242, 0x1, 0x1f ;  /* 0x08201f00f2f27f89 */ /* 0x010ee200000e0000 */
[-C--:B------:R-:W-:Y:S01]  /*5e30*/  FFMA.FTZ R248, R66, R246.reuse, -R81 ;  /* 0x000000f642f87223 */ /* 0x080fe20000010851 */
[----:B------:R-:W-:Y:S02]  /*5e40*/  FFMA.FTZ R249, R67, R246, R80 ;  /* 0x000000f643f97223 */ /* 0x000fe40000010050 */
[----:B------:R-:W4:Y:S04]  /*5e50*/  SHFL.DOWN PT, R243, R243, 0x1, 0x1f ;  /* 0x08201f00f3f37f89 */ /* 0x000f2800000e0000 */
[----:B------:R-:W0:Y:S04]  /*5e60*/  SHFL.IDX PT, R252, R64, RZ, 0x1f ;  /* 0x00001fff40fc7589 */ /* 0x000e2800000e0000 */
[----:B------:R-:W0:Y:S04]  /*5e70*/  SHFL.IDX PT, R245, R65, RZ, 0x1f ;  /* 0x00001fff41f57589 */ /* 0x000e2800000e0000 */
[----:B------:R5:W0:Y:S02]  /*5e80*/  SHFL.IDX PT, R244, R66, RZ, 0x1f ;  /* 0x00001fff42f47589 */ /* 0x000a2400000e0000 */
[-C--:B-----5:R-:W-:Y:S01]  /*5e90*/  FMUL.FTZ R66, R65, R247.reuse ;  /* 0x000000f741427220 */ /* 0x0a0fe20000410000 */
[----:B-123--:R-:W-:-:S07]  /*5ea0*/  FMUL.FTZ R247, R64, R247 ;  /* 0x000000f740f77220 */ /* 0x00efce0000410000 */
.L_x_3941:
        /* <DEDUP_REMOVED lines=12> */
[----:B------:R-:W-:Y:S01]  /*5f70*/  FFMA.FTZ R244, R240, R83, R82 ;  /* 0x00000053f0f47223 */ /* 0x000fe20000010052 */
[C---:B------:R-:W-:Y:S01]  /*5f80*/  FMUL.FTZ R83, R241.reuse, R81 ;  /* 0x00000051f1537220 */ /* 0x040fe20000410000 */
[----:B------:R-:W-:-:S03]  /*5f90*/  FMUL.FTZ R82, R241, R80 ;  /* 0x00000050f1527220 */ /* 0x000fc60000410000 */
[C---:B------:R-:W-:Y:S01]  /*5fa0*/  FFMA.FTZ R80, R240.reuse, R80, -R83 ;  /* 0x00000050f0507223 */ /* 0x040fe20000010853 */
[----:B------:R-:W-:Y:S01]  /*5fb0*/  FFMA.FTZ R81, R240, R81, R82 ;  /* 0x00000051f0517223 */ /* 0x000fe20000010052 */
[----:B------:R-:W-:Y:S01]  /*5fc0*/  FADD.FTZ R82, R242, R221 ;  /* 0x000000ddf2527221 */ /* 0x000fe20000010000 */
[----:B----4-:R-:W-:-:S07]  /*5fd0*/  FADD.FTZ R83, R243, R244 ;  /* 0x000000f4f3537221 */ /* 0x010fce0000010000 */
.L_x_3780:
[----:B------:R-:W-:Y:S05]  /*5fe0*/  BSYNC B0 ;  /* 0x0000000000007941 */ /* 0x000fea0003800000 */
.L_x_3779:
[CC--:B------:R-:W-:Y:S01]  /*5ff0*/  FMUL.FTZ R240, R73.reuse, R82.reuse ;  /* 0x0000005249f07220 */ /* 0x0c0fe20000410000 */
[CC--:B------:R-:W-:Y:S01]  /*6000*/  FMUL.FTZ R221, R73.reuse, R83.reuse ;  /* 0x0000005349dd7220 */ /* 0x0c0fe20000410000 */
[----:B------:R0:W-:Y:S02]  /*6010*/  STS.128 [R232+0x6db0], R80 ;  /* 0x006db050e8007388 */ /* 0x0001e40000000c00 */
[C---:B------:R-:W-:Y:S01]  /*6020*/  FFMA.FTZ R242, R72.reuse, R83, R240 ;  /* 0x0000005348f27223 */ /* 0x040fe200000100f0 */
[----:B------:R-:W-:Y:S01]  /*6030*/  FFMA.FTZ R241, R72, R82, -R221 ;  /* 0x0000005248f17223 */ /* 0x000fe200000108dd */
[CC--:B------:R-:W-:Y:S01]  /*6040*/  FMUL.FTZ R221, R73.reuse, R81.reuse ;  /* 0x0000005149dd7220 */ /* 0x0c0fe20000410000 */
[-C--:B------:R-:W-:Y:S01]  /*6050*/  FMUL.FTZ R240, R73, R80.reuse ;  /* 0x0000005049f07220 */ /* 0x080fe20000410000 */
[----:B0-----:R-:W-:Y:S01]  /*6060*/  FADD.FTZ R83, R75, R242 ;  /* 0x000000f24b537221 */ /* 0x001fe20000010000 */
[----:B------:R-:W-:Y:S01]  /*6070*/  FADD.FTZ R82, R74, R241 ;  /* 0x000000f14a527221 */ /* 0x000fe20000010000 */
[C---:B------:R-:W-:Y:S01]  /*6080*/  FFMA.FTZ R80, R72.reuse, R80, -R221 ;  /* 0x0000005048507223 */ /* 0x040fe200000108dd */
[----:B------:R-:W-:Y:S01]  /*6090*/  FFMA.FTZ R81, R72, R81, R240 ;  /* 0x0000005148517223 */ /* 0x000fe200000100f0 */
[C---:B------:R-:W-:Y:S01]  /*60a0*/  FMUL.FTZ R73, R69.reuse, R83 ;  /* 0x0000005345497220 */ /* 0x040fe20000410000 */
[----:B------:R-:W-:-:S03]  /*60b0*/  FMUL.FTZ R72, R69, R82 ;  /* 0x0000005245487220 */ /* 0x000fc60000410000 */
[C---:B------:R-:W-:Y:S01]  /*60c0*/  FFMA.FTZ R75, R68.reuse, R82, -R73 ;  /* 0x00000052444b7223 */ /* 0x040fe20000010849 */
[----:B------:R-:W-:Y:S01]  /*60d0*/  FFMA.FTZ R74, R68, R83, R72 ;  /* 0x00000053444a7223 */ /* 0x000fe20000010048 */
[----:B------:R0:W-:Y:S01]  /*60e0*/  STS.128 [R232+0x6da0], R80 ;  /* 0x006da050e8007388 */ /* 0x0001e20000000c00 */
        /* <DEDUP_REMOVED lines=8> */
[C---:B------:R-:W-:Y:S01]  /*6170*/  FFMA.FTZ R70, R76.reuse, R83, R68 ;  /* 0x000000534c467223 */ /* 0x040fe20000010044 */
[----:B------:R-:W-:Y:S01]  /*6180*/  FFMA.FTZ R71, R76, R82, -R69 ;  /* 0x000000524c477223 */ /* 0x000fe20000010845 */
[CC--:B------:R-:W-:Y:S01]  /*6190*/  FMUL.FTZ R68, R77.reuse, R80.reuse ;  /* 0x000000504d447220 */ /* 0x0c0fe20000410000 */
[-C--:B------:R-:W-:Y:S01]  /*61a0*/  FMUL.FTZ R69, R77, R81.reuse ;  /* 0x000000514d457220 */ /* 0x080fe20000410000 */
[----:B------:R-:W-:Y:S01]  /*61b0*/  FADD.FTZ R79, R79, R70 ;  /* 0x000000464f4f7221 */ /* 0x000fe20000010000 */
[----:B------:R-:W-:Y:S01]  /*61c0*/  FADD.FTZ R78, R78, R71 ;  /* 0x000000474e4e7221 */ /* 0x000fe20000010000 */
[C---:B------:R-:W-:Y:S01]  /*61d0*/  FFMA.FTZ R77, R76.reuse, R81, R68 ;  /* 0x000000514c4d7223 */ /* 0x040fe20000010044 */
[----:B------:R-:W-:Y:S01]  /*61e0*/  FFMA.FTZ R76, R76, R80, -R69 ;  /* 0x000000504c4c7223 */ /* 0x000fe20000010845 */
[----:B------:R0:W-:Y:S04]  /*61f0*/  STS.128 [R232+0x6d90], R80 ;  /* 0x006d9050e8007388 */ /* 0x0001e80000000c00 */
[----:B------:R0:W-:Y:S02]  /*6200*/  STS.128 [R232+0x6d80], R76 ;  /* 0x006d804ce8007388 */ /* 0x0001e40000000c00 */
.L_x_3762:
[----:B------:R-:W-:Y:S05]  /*6210*/  WARPSYNC.ALL ;  /* 0x0000000000007948 */ /* 0x000fea0003800000 */
[----:B------:R-:W-:Y:S01]  /*6220*/  ISETP.NE.AND P0, PT, R92, RZ, PT ;  /* 0x000000ff5c00720c */ /* 0x000fe20003f05270 */
[----:B------:R-:W-:Y:S01]  /*6230*/  FADD.FTZ R231, RZ, R231 ;  /* 0x000000e7ffe77221 */ /* 0x000fe20000010000 */
[C---:B------:R-:W-:Y:S01]  /*6240*/  FMUL.FTZ R73, R131.reuse, R123 ;  /* 0x0000007b83497220 */ /* 0x040fe20000410000 */
[----:B------:R-:W-:Y:S01]  /*6250*/  FMUL.FTZ R68, R131, R213 ;  /* 0x000000d583447220 */ /* 0x000fe20000410000 */
[----:B------:R-:W-:Y:S01]  /*6260*/  FMUL.FTZ R69, R143, R209 ;  /* 0x000000d18f457220 */ /* 0x000fe20000410000 */
[-C--:B------:R-:W-:Y:S01]  /*6270*/  FMUL.FTZ R72, R129, R122.reuse ;  /* 0x0000007a81487220 */ /* 0x080fe20000410000 */
[C---:B------:R-:W-:Y:S01]  /*6280*/  FFMA.FTZ R73, R128.reuse, R213, -R73 ;  /* 0x000000d580497223 */ /* 0x040fe20000010849 */
[----:B------:R-:W-:Y:S01]  /*6290*/  FFMA.FTZ R128, R128, R123, R68 ;  /* 0x0000007b80807223 */ /* 0x000fe20000010044 */
[-C--:B------:R-:W-:Y:S01]  /*62a0*/  FMUL.FTZ R68, R143, R215.reuse ;  /* 0x000000d78f447220 */ /* 0x080fe20000410000 */
[C---:B------:R-:W-:Y:S01]  /*62b0*/  FFMA.FTZ R74, R132.reuse, R215, -R69 ;  /* 0x000000d7844a7223 */ /* 0x040fe20000010845 */
[----:B------:R-:W-:Y:S01]  /*62c0*/  FMUL.FTZ R129, R129, R211 ;  /* 0x000000d381817220 */ /* 0x000fe20000410000 */
[----:B------:R-:W-:Y:S01]  /*62d0*/  BAR.SYNC.DEFER_BLOCKING 0x0 ;  /* 0x0000000000007b1d */ /* 0x000fe20000010000 */
[----:B------:R-:W-:Y:S01]  /*62e0*/  FFMA.FTZ R132, R132, R209, R68 ;  /* 0x000000d184847223 */ /* 0x000fe20000010044 */
[----:B------:R-:W-:Y:S01]  /*62f0*/  FMUL.FTZ R68, R147, R217 ;  /* 0x000000d993447220 */ /* 0x000fe20000410000 */
[C---:B------:R-:W-:Y:S01]  /*6300*/  FFMA.FTZ R72, R127.reuse, R211, -R72 ;  /* 0x000000d37f487223 */ /* 0x040fe20000010848 */
[----:B------:R-:W-:Y:S01]  /*6310*/  FFMA.FTZ R127, R127, R122, R129 ;  /* 0x0000007a7f7f7223 */ /* 0x000fe20000010081 */
[----:B------:R-:W-:Y:S01]  /*6320*/  FMUL.FTZ R129, R149, R206 ;  /* 0x000000ce95817220 */ /* 0x000fe20000410000 */
[----:B0-----:R-:W-:Y:S01]  /*6330*/  FFMA.FTZ R77, R144, R207, R68 ;  /* 0x000000cf904d7223 */ /* 0x001fe20000010044 */
[----:B------:R-:W-:Y:S01]  /*6340*/  FMUL.FTZ R68, R161, R220 ;  /* 0x000000dca1447220 */ /* 0x000fe20000410000 */
[----:B------:R-:W-:Y:S01]  /*6350*/  FMUL.FTZ R143, R149, R218 ;  /* 0x000000da958f7220 */ /* 0x000fe20000410000 */
[C---:B------:R-:W-:Y:S01]  /*6360*/  FMUL.FTZ R81, R145.reuse, R208 ;  /* 0x000000d091517220 */ /* 0x040fe20000410000 */
[----:B------:R-:W-:Y:S01]  /*6370*/  FMUL.FTZ R79, R145, R216 ;  /* 0x000000d8914f7220 */ /* 0x000fe20000410000 */
[----:B------:R-:W-:Y:S01]  /*6380*/  FFMA.FTZ R149, R158, R205, R68 ;  /* 0x000000cd9e957223 */ /* 0x000fe20000010044 */
[----:B------:R-:W-:Y:S01]  /*6390*/  FMUL.FTZ R68, R174, R201 ;  /* 0x000000c9ae447220 */ /* 0x000fe20000410000 */
[----:B------:R-:W-:Y:S01]  /*63a0*/  FMUL.FTZ R145, R161, R205 ;  /* 0x000000cda1917220 */ /* 0x000fe20000410000 */
[----:B------:R-:W-:Y:S01]  /*63b0*/  FMUL.FTZ R69, R178, R225 ;  /* 0x000000e1b2457220 */ /* 0x000fe20000410000 */
[-C--:B------:R-:W-:Y:S01]  /*63c0*/  FMUL.FTZ R174, R174, R223.reuse ;  /* 0x000000dfaeae7220 */ /* 0x080fe20000410000 */
[C---:B------:R-:W-:Y:S01]  /*63d0*/  FFMA.FTZ R161, R171.reuse, R223, -R68 ;  /* 0x000000dfaba17223 */ /* 0x040fe20000010844 */
[-C--:B------:R-:W-:Y:S01]  /*63e0*/  FMUL.FTZ R68, R178, R200.reuse ;  /* 0x000000c8b2447220 */ /* 0x080fe20000410000 */
[----:B------:R-:W-:Y:S01]  /*63f0*/  FMUL.FTZ R70, R176, R203 ;  /* 0x000000cbb0467220 */ /* 0x000fe20000410000 */
[----:B------:R-:W-:Y:S01]  /*6400*/  FFMA.FTZ R221, R171, R201, R174 ;  /* 0x000000c9abdd7223 */ /* 0x000fe200000100ae */
[----:B------:R-:W-:Y:S01]  /*6410*/  FMUL.FTZ R71, R182, R199 ;  /* 0x000000c7b6477220 */ /* 0x000fe20000410000 */
[C---:B------:R-:W-:Y:S01]  /*6420*/  FFMA.FTZ R241, R175.reuse, R225, -R68 ;  /* 0x000000e1aff17223 */ /* 0x040fe20000010844 */
[----:B------:R-:W-:Y:S01]  /*6430*/  FFMA.FTZ R175, R175, R200, R69 ;  /* 0x000000c8afaf7223 */ /* 0x000fe20000010045 */
[C---:B------:R-:W-:Y:S01]  /*6440*/  FMUL.FTZ R68, R184.reuse, R226 ;  /* 0x000000e2b8447220 */ /* 0x040fe20000410000 */
[-C--:B------:R-:W-:Y:S01]  /*6450*/  FMUL.FTZ R69, R184, R197.reuse ;  /* 0x000000c5b8457220 */ /* 0x080fe20000410000 */
[----:B------:R-:W-:Y:S01]  /*6460*/  FFMA.FTZ R171, R173, R224, -R70 ;  /* 0x000000e0adab7223 */ /* 0x000fe20000010846 */
[----:B------:R-:W-:Y:S01]  /*6470*/  FMUL.FTZ R70, R182, R198 ;  /* 0x000000c6b6467220 */ /* 0x000fe20000410000 */
[C---:B------:R-:W-:Y:S01]  /*6480*/  FFMA.FTZ R245, R181.reuse, R197, -R68 ;  /* 0x000000c5b5f57223 */ /* 0x040fe20000010844 */
[----:B------:R-:W-:Y:S01]  /*6490*/  FFMA.FTZ R181, R181, R226, R69 ;  /* 0x000000e2b5b57223 */ /* 0x000fe20000010045 */
[----:B------:R-:W-:Y:S01]  /*64a0*/  FMUL.FTZ R78, R122, UR46 ;  /* 0x0000002e7a4e7c20 */ /* 0x000fe20008410000 */
[----:B------:R0:W2:Y:S01]  /*64b0*/  LDS.64 R68, [R185+0x6d88] ;  /* 0x006d8800b9447984 */ /* 0x0000a20000000a00 */
[C---:B----4-:R-:W-:Y:S01]  /*64c0*/  FFMA.FTZ R243, R177.reuse, R199, -R70 ;  /* 0x000000c7b1f37223 */ /* 0x050fe20000010846 */
[----:B------:R-:W-:Y:S01]  /*64d0*/  FMUL.FTZ R70, R186, R231 ;  /* 0x000000e7ba467220 */ /* 0x000fe20000410000 */
[----:B------:R-:W-:Y:S01]  /*64e0*/  FFMA.FTZ R177, R177, R198, R71 ;  /* 0x000000c6b1b17223 */ /* 0x000fe20000010047 */
[----:B------:R-:W-:Y:S01]  /*64f0*/  FADD.FTZ R71, R88, R88 ;  /* 0x0000005858477221 */ /* 0x000fe20000010000 */
[----:B------:R-:W-:Y:S01]  /*6500*/  FMUL.FTZ R80, R123, UR45 ;  /* 0x0000002d7b507c20 */ /* 0x000fe20008410000 */
[----:B------:R-:W-:Y:S01]  /*6510*/  FFMA.FTZ R247, R183, R212, -R70 ;  /* 0x000000d4b7f77223 */ /* 0x000fe20000010846 */
[----:B------:R-:W-:Y:S01]  /*6520*/  FMUL.FTZ R70, R122, UR45 ;  /* 0x0000002d7a467c20 */ /* 0x000fe20008410000 */
[----:B------:R-:W-:Y:S01]  /*6530*/  FMUL.FTZ R82, R123, UR46 ;  /* 0x0000002e7b527c20 */ /* 0x000fe20008410000 */
[----:B------:R-:W-:Y:S01]  /*6540*/  FFMA.FTZ R127, -R71, R127, RZ ;  /* 0x0000007f477f7223 */ /* 0x000fe200000101ff */
[----:B------:R-:W-:Y:S01]  /*6550*/  FADD.FTZ R249, R87, R87 ;  /* 0x0000005757f97221 */ /* 0x000fe20000010000 */
[C---:B------:R-:W-:Y:S01]  /*6560*/  FFMA.FTZ R76, R211.reuse, UR46, -R70 ;  /* 0x0000002ed34c7c23 */ /* 0x040fe20008010846 */
[----:B------:R-:W-:Y:S01]  /*6570*/  FFMA.FTZ R70, R211, UR45, R78 ;  /* 0x0000002dd3467c23 */ /* 0x000fe2000801004e */
[----:B------:R-:W-:Y:S01]  /*6580*/  FFMA.FTZ R78, R71, R72, RZ ;  /* 0x00000048474e7223 */ /* 0x000fe200000100ff */
[----:B------:R-:W-:Y:S01]  /*6590*/  FMUL.FTZ R75, R133, R210 ;  /* 0x000000d2854b7220 */ /* 0x000fe20000410000 */
[C---:B------:R-:W-:Y:S01]  /*65a0*/  FMUL.FTZ R72, R71.reuse, R76 ;  /* 0x0000004c47487220 */ /* 0x040fe20000410000 */
[----:B------:R-:W-:Y:S01]  /*65b0*/  FFMA.FTZ R76, -R71, R70, -RZ ;  /* 0x00000046474c7223 */ /* 0x000fe200000109ff */
[C---:B------:R-:W-:Y:S01]  /*65c0*/  FFMA.FTZ R71, R213.reuse, UR46, -R80 ;  /* 0x0000002ed5477c23 */ /* 0x040fe20008010850 */
[----:B------:R-:W-:Y:S01]  /*65d0*/  FFMA.FTZ R70, R213, UR45, R82 ;  /* 0x0000002dd5467c23 */ /* 0x000fe20008010052 */
[----:B0-----:R-:W-:Y:S01]  /*65e0*/  FMUL.FTZ R185, R210, UR46 ;  /* 0x0000002ed2b97c20 */ /* 0x001fe20008410000 */
[----:B------:R-:W-:Y:S01]  /*65f0*/  FMUL.FTZ R133, R133, R214 ;  /* 0x000000d685857220 */ /* 0x000fe20000410000 */
[C---:B------:R-:W-:Y:S01]  /*6600*/  FFMA.FTZ R80, R249.reuse, R73, R78 ;  /* 0x00000049f9507223 */ /* 0x040fe2000001004e */
[C---:B------:R-:W-:Y:S01]  /*6610*/  FMUL.FTZ R73, R249.reuse, R71 ;  /* 0x00000047f9497220 */ /* 0x040fe20000410000 */
[C---:B------:R-:W-:Y:S01]  /*6620*/  FFMA.FTZ R78, -R249.reuse, R70, -RZ ;  /* 0x00000046f94e7223 */ /* 0x040fe200000109ff */
[----:B------:R-:W-:Y:S01]  /*6630*/  FFMA.FTZ R127, -R249, R128, R127 ;  /* 0x00000080f97f7223 */ /* 0x000fe2000001017f */
[----:B------:R-:W-:Y:S01]  /*6640*/  FFMA.FTZ R75, R130, R214, -R75 ;  /* 0x000000d6824b7223 */ /* 0x000fe2000001084b */
[----:B------:R-:W-:Y:S01]  /*6650*/  FADD.FTZ R249, R86, R86 ;  /* 0x0000005656f97221 */ /* 0x000fe20000010000 */
[----:B------:R-:W-:Y:S01]  /*6660*/  FMUL.FTZ R71, R210, UR45 ;  /* 0x0000002dd2477c20 */ /* 0x000fe20008410000 */
[----:B------:R-:W-:Y:S01]  /*6670*/  FFMA.FTZ R70, R214, UR45, R185 ;  /* 0x0000002dd6467c23 */ /* 0x000fe200080100b9 */
[----:B------:R-:W-:Y:S01]  /*6680*/  FFMA.FTZ R130, R130, R210, R133 ;  /* 0x000000d282827223 */ /* 0x000fe20000010085 */
[C---:B------:R-:W-:Y:S01]  /*6690*/  FFMA.FTZ R82, R249.reuse, R75, R80 ;  /* 0x0000004bf9527223 */ /* 0x040fe20000010050 */
[----:B------:R-:W-:Y:S01]  /*66a0*/  FFMA.FTZ R128, R214, UR46, -R71 ;  /* 0x0000002ed6807c23 */ /* 0x000fe20008010847 */
[----:B------:R-:W-:Y:S01]  /*66b0*/  FFMA.FTZ R80, -R249, R70, -RZ ;  /* 0x00000046f9507223 */ /* 0x000fe200000109ff */
[----:B------:R-:W-:Y:S01]  /*66c0*/  FADD.FTZ R71, R85, R85 ;  /* 0x0000005555477221 */ /* 0x000fe20000010000 */
[----:B------:R-:W-:Y:S01]  /*66d0*/  FFMA.FTZ R127, -R249, R130, R127 ;  /* 0x00000082f97f7223 */ /* 0x000fe2000001017f */
[----:B------:R-:W-:Y:S01]  /*66e0*/  FMUL.FTZ R70, R209, UR45 ;  /* 0x0000002dd1467c20 */ /* 0x000fe20008410000 */
[----:B------:R-:W-:Y:S01]  /*66f0*/  FMUL.FTZ R186, R186, R212 ;  /* 0x000000d4baba7220 */ /* 0x000fe20000410000 */
[----:B------:R-:W-:Y:S01]  /*6700*/  FMUL.FTZ R75, R249, R128 ;  /* 0x00000080f94b7220 */ /* 0x000fe20000410000 */
[----:B------:R-:W-:Y:S01]  /*6710*/  FMUL.FTZ R128, R209, UR46 ;  /* 0x0000002ed1807c20 */ /* 0x000fe20008410000 */
[----:B------:R-:W-:Y:S01]  /*6720*/  FFMA.FTZ R132, -R71, R132, R127 ;  /* 0x0000008447847223 */ /* 0x000fe2000001017f */
[----:B------:R-:W-:Y:S01]  /*6730*/  FFMA.FTZ R70, R215, UR46, -R70 ;  /* 0x0000002ed7467c23 */ /* 0x000fe20008010846 */
[----:B------:R-:W-:Y:S01]  /*6740*/  FFMA.FTZ R183, R183, R231, R186 ;  /* 0x000000e7b7b77223 */ /* 0x000fe200000100ba */
[C---:B------:R-:W-:Y:S01]  /*6750*/  FMUL.FTZ R127, R231.reuse, UR45 ;  /* 0x0000002de77f7c20 */ /* 0x040fe20008410000 */
[----:B------:R-:W-:Y:S01]  /*6760*/  FMUL.FTZ R249, R231, UR46 ;  /* 0x0000002ee7f97c20 */ /* 0x000fe20008410000 */
[----:B------:R-:W-:Y:S01]  /*6770*/  FFMA.FTZ R185, R71, R74, R82 ;  /* 0x0000004a47b97223 */ /* 0x000fe20000010052 */
[----:B------:R-:W-:Y:S01]  /*6780*/  FFMA.FTZ R82, R215, UR45, R128 ;  /* 0x0000002dd7527c23 */ /* 0x000fe20008010080 */
[----:B------:R-:W-:Y:S01]  /*6790*/  FMUL.FTZ R74, R71, R70 ;  /* 0x00000046474a7220 */ /* 0x000fe20000410000 */
[C---:B------:R-:W-:Y:S01]  /*67a0*/  FFMA.FTZ R127, R212.reuse, UR46, -R127 ;  /* 0x0000002ed47f7c23 */ /* 0x040fe2000801087f */
[----:B------:R-:W-:Y:S01]  /*67b0*/  FFMA.FTZ R249, R212, UR45, R249 ;  /* 0x0000002dd4f97c23 */ /* 0x000fe200080100f9 */
[----:B------:R-:W-:Y:S01]  /*67c0*/  FMUL.FTZ R70, R0, R183 ;  /* 0x000000b700467220 */ /* 0x000fe20000410000 */
[----:B--2---:R-:W-:Y:S01]  /*67d0*/  FMUL.FTZ R183, R69, -R111 ;  /* 0x8000006f45b77220 */ /* 0x004fe20000410000 */
[C---:B------:R-:W-:Y:S01]  /*67e0*/  FFMA.FTZ R81, R142.reuse, R216, -R81 ;  /* 0x000000d88e517223 */ /* 0x040fe20000010851 */
[----:B------:R-:W-:Y:S01]  /*67f0*/  FFMA.FTZ R79, R142, R208, R79 ;  /* 0x000000d08e4f7223 */ /* 0x000fe2000001004f */
[----:B------:R-:W-:Y:S01]  /*6800*/  FFMA.FTZ R82, -R71, R82, -RZ ;  /* 0x0000005247527223 */ /* 0x000fe200000109ff */
[C---:B------:R-:W-:Y:S01]  /*6810*/  FMUL.FTZ R71, R0.reuse, R247 ;  /* 0x000000f700477220 */ /* 0x040fe20000410000 */
[C---:B------:R-:W-:Y:S01]  /*6820*/  FMUL.FTZ R127, R0.reuse, R127 ;  /* 0x0000007f007f7220 */ /* 0x040fe20000410000 */
[----:B------:R-:W-:Y:S01]  /*6830*/  FFMA.FTZ R128, -R0, R249, -RZ ;  /* 0x000000f900807223 */ /* 0x000fe200000109ff */
[C---:B------:R-:W-:Y:S01]  /*6840*/  FMUL.FTZ R142, R68.reuse, -R111 ;  /* 0x8000006f448e7220 */ /* 0x040fe20000410000 */
[-C--:B------:R-:W-:Y:S01]  /*6850*/  FFMA.FTZ R130, R68, R110.reuse, -R183 ;  /* 0x0000006e44827223 */ /* 0x080fe200000108b7 */
[----:B------:R-:W-:Y:S01]  /*6860*/  FADD.FTZ R0, R84, R84 ;  /* 0x0000005454007221 */ /* 0x000fe20000010000 */
[C---:B------:R-:W-:Y:S01]  /*6870*/  FMUL.FTZ R111, R208.reuse, UR45 ;  /* 0x0000002dd06f7c20 */ /* 0x040fe20008410000 */
[----:B------:R-:W-:Y:S01]  /*6880*/  FMUL.FTZ R183, R208, UR46 ;  /* 0x0000002ed0b77c20 */ /* 0x000fe20008410000 */
[----:B------:R-:W-:Y:S01]  /*6890*/  FFMA.FTZ R69, R69, R110, R142 ;  /* 0x0000006e45457223 */ /* 0x000fe2000001008e */
[----:B------:R-:W-:Y:S01]  /*68a0*/  FFMA.FTZ R185, R0, R81, R185 ;  /* 0x0000005100b97223 */ /* 0x000fe200000100b9 */
[----:B------:R-:W-:Y:S01]  /*68b0*/  FMUL.FTZ R83, R147, R207 ;  /* 0x000000cf93537220 */ /* 0x000fe20000410000 */
[C---:B------:R-:W-:Y:S01]  /*68c0*/  FFMA.FTZ R111, R216.reuse, UR46, -R111 ;  /* 0x0000002ed86f7c23 */ /* 0x040fe2000801086f */
[----:B------:R-:W-:Y:S01]  /*68d0*/  FFMA.FTZ R81, R216, UR45, R183 ;  /* 0x0000002dd8517c23 */ /* 0x000fe200080100b7 */
[----:B------:R-:W-:Y:S01]  /*68e0*/  FADD.FTZ R191, R191, R130 ;  /* 0x00000082bfbf7221 */ /* 0x000fe20000010000 */
[----:B------:R-:W-:Y:S01]  /*68f0*/  FADD.FTZ R69, -R192, R69 ;  /* 0x00000045c0457221 */ /* 0x000fe20000010100 */
[----:B------:R-:W-:Y:S01]  /*6900*/  FFMA.FTZ R83, R144, R217, -R83 ;  /* 0x000000d990537223 */ /* 0x000fe20000010853 */
[----:B------:R-:W-:Y:S01]  /*6910*/  FADD.FTZ R68, R55, R55 ;  /* 0x0000003737447221 */ /* 0x000fe20000010000 */
[C---:B------:R-:W-:Y:S01]  /*6920*/  FMUL.FTZ R110, R0.reuse, R111 ;  /* 0x0000006f006e7220 */ /* 0x040fe20000410000 */
[C---:B------:R-:W-:Y:S01]  /*6930*/  FFMA.FTZ R81, -R0.reuse, R81, -RZ ;  /* 0x0000005100517223 */ /* 0x040fe200000109ff */
[----:B------:R-:W-:Y:S01]  /*6940*/  FFMA.FTZ R132, -R0, R79, R132 ;  /* 0x0000004f00847223 */ /* 0x000fe20000010184 */
[----:B------:R-:W-:Y:S01]  /*6950*/  FMUL.FTZ R130, R207, UR45 ;  /* 0x0000002dcf827c20 */ /* 0x000fe20008410000 */
[C---:B------:R-:W-:Y:S01]  /*6960*/  FMUL.FTZ R0, R93.reuse, -R191 ;  /* 0x800000bf5d007220 */ /* 0x040fe20000410000 */
[----:B------:R-:W-:Y:S01]  /*6970*/  FMUL.FTZ R79, R93, -R69 ;  /* 0x800000455d4f7220 */ /* 0x000fe20000410000 */
[----:B------:R-:W-:Y:S01]  /*6980*/  FFMA.FTZ R185, R68, R83, R185 ;  /* 0x0000005344b97223 */ /* 0x000fe200000100b9 */
[----:B------:R-:W-:Y:S01]  /*6990*/  FFMA.FTZ R83, R217, UR46, -R130 ;  /* 0x0000002ed9537c23 */ /* 0x000fe20008010882 */
[C---:B------:R-:W-:Y:S01]  /*69a0*/  FFMA.FTZ R93, R94.reuse, R69, R0 ;  /* 0x000000455e5d7223 */ /* 0x040fe20000010000 */
[----:B------:R-:W-:Y:S01]  /*69b0*/  FFMA.FTZ R130, R94, R191, -R79 ;  /* 0x000000bf5e827223 */ /* 0x000fe2000001084f */
[----:B------:R-:W-:Y:S01]  /*69c0*/  FMUL.FTZ R142, R207, UR46 ;  /* 0x0000002ecf8e7c20 */ /* 0x000fe20008410000 */
[----:B------:R-:W-:Y:S01]  /*69d0*/  FFMA.FTZ R132, -R68, R77, R132 ;  /* 0x0000004d44847223 */ /* 0x000fe20000010184 */
[----:B------:R-:W-:Y:S01]  /*69e0*/  FADD.FTZ R190, -R190, R93 ;  /* 0x0000005dbebe7221 */ /* 0x000fe20000010100 */
[----:B------:R-:W-:Y:S01]  /*69f0*/  FADD.FTZ R189, R189, R130 ;  /* 0x00000082bdbd7221 */ /* 0x000fe20000010000 */
[----:B------:R-:W-:Y:S01]  /*6a00*/  FFMA.FTZ R111, R217, UR45, R142 ;  /* 0x0000002dd96f7c23 */ /* 0x000fe2000801008e */
[C---:B------:R-:W-:Y:S01]  /*6a10*/  FMUL.FTZ R79, R68.reuse, R83 ;  /* 0x00000053444f7220 */ /* 0x040fe20000410000 */
[CC--:B------:R-:W-:Y:S01]  /*6a20*/  FMUL.FTZ R77, R95.reuse, -R190.reuse ;  /* 0x800000be5f4d7220 */ /* 0x0c0fe20000410000 */
[----:B------:R-:W-:Y:S01]  /*6a30*/  FMUL.FTZ R95, R95, -R189 ;  /* 0x800000bd5f5f7220 */ /* 0x000fe20000410000 */
[----:B------:R-:W-:Y:S01]  /*6a40*/  FFMA.FTZ R83, -R68, R111, -RZ ;  /* 0x0000006f44537223 */ /* 0x000fe200000109ff */
[C---:B------:R-:W-:Y:S01]  /*6a50*/  FMUL.FTZ R93, R206.reuse, UR45 ;  /* 0x0000002dce5d7c20 */ /* 0x040fe20008410000 */
[----:B------:R-:W-:Y:S01]  /*6a60*/  FMUL.FTZ R111, R206, UR46 ;  /* 0x0000002ece6f7c20 */ /* 0x000fe20008410000 */
[C---:B------:R-:W-:Y:S01]  /*6a70*/  FFMA.FTZ R130, R96.reuse, R189, -R77 ;  /* 0x000000bd60827223 */ /* 0x040fe2000001084d */
[----:B------:R-:W-:Y:S01]  /*6a80*/  FFMA.FTZ R77, R96, R190, R95 ;  /* 0x000000be604d7223 */ /* 0x000fe2000001005f */
[C---:B------:R-:W-:Y:S01]  /*6a90*/  FFMA.FTZ R129, R146.reuse, R218, -R129 ;  /* 0x000000da92817223 */ /* 0x040fe20000010881 */
[----:B------:R-:W-:Y:S01]  /*6aa0*/  FFMA.FTZ R143, R146, R206, R143 ;  /* 0x000000ce928f7223 */ /* 0x000fe2000001008f */
[----:B------:R-:W-:Y:S01]  /*6ab0*/  FADD.FTZ R0, R54, R54 ;  /* 0x0000003636007221 */ /* 0x000fe20000010000 */
[C---:B------:R-:W-:Y:S01]  /*6ac0*/  FFMA.FTZ R93, R218.reuse, UR46, -R93 ;  /* 0x0000002eda5d7c23 */ /* 0x040fe2000801085d */
[----:B------:R-:W-:Y:S01]  /*6ad0*/  FFMA.FTZ R111, R218, UR45, R111 ;  /* 0x0000002dda6f7c23 */ /* 0x000fe2000801006f */
[----:B------:R-:W-:Y:S01]  /*6ae0*/  FADD.FTZ R187, R187, R130 ;  /* 0x00000082bbbb7221 */ /* 0x000fe20000010000 */
[----:B------:R-:W-:Y:S01]  /*6af0*/  FADD.FTZ R77, -R188, R77 ;  /* 0x0000004dbc4d7221 */ /* 0x000fe20000010100 */
[C---:B------:R-:W-:Y:S01]  /*6b00*/  FFMA.FTZ R129, R0.reuse, R129, R185 ;  /* 0x0000008100817223 */ /* 0x040fe200000100b9 */
[C---:B------:R-:W-:Y:S01]  /*6b10*/  FMUL.FTZ R93, R0.reuse, R93 ;  /* 0x0000005d005d7220 */ /* 0x040fe20000410000 */
[C---:B------:R-:W-:Y:S01]  /*6b20*/  FFMA.FTZ R94, -R0.reuse, R111, -RZ ;  /* 0x0000006f005e7223 */ /* 0x040fe200000109ff */
[----:B------:R-:W-:Y:S01]  /*6b30*/  FFMA.FTZ R132, -R0, R143, R132 ;  /* 0x0000008f00847223 */ /* 0x000fe20000010184 */
[----:B------:R-:W-:Y:S01]  /*6b40*/  FMUL.FTZ R96, R204, UR45 ;  /* 0x0000002dcc607c20 */ /* 0x000fe20008410000 */
[----:B------:R-:W-:Y:S01]  /*6b50*/  FMUL.FTZ R0, R97, -R187 ;  /* 0x800000bb61007220 */ /* 0x000fe20000410000 */
[-C--:B------:R-:W-:Y:S01]  /*6b60*/  FMUL.FTZ R131, R159, R204.reuse ;  /* 0x000000cc9f837220 */ /* 0x080fe20000410000 */
[-C--:B------:R-:W-:Y:S01]  /*6b70*/  FMUL.FTZ R95, R97, -R77.reuse ;  /* 0x8000004d615f7220 */ /* 0x080fe20000410000 */
[----:B------:R-:W-:Y:S01]  /*6b80*/  FFMA.FTZ R97, R219, UR46, -R96 ;  /* 0x0000002edb617c23 */ /* 0x000fe20008010860 */
[----:B------:R-:W-:Y:S01]  /*6b90*/  FFMA.FTZ R96, R98, R77, R0 ;  /* 0x0000004d62607223 */ /* 0x000fe20000010000 */
[----:B------:R-:W-:Y:S01]  /*6ba0*/  FFMA.FTZ R131, R148, R219, -R131 ;  /* 0x000000db94837223 */ /* 0x000fe20000010883 */
[----:B------:R-:W-:Y:S01]  /*6bb0*/  FADD.FTZ R68, R53, R53 ;  /* 0x0000003535447221 */ /* 0x000fe20000010000 */
[----:B------:R-:W-:Y:S01]  /*6bc0*/  FFMA.FTZ R111, R98, R187, -R95 ;  /* 0x000000bb626f7223 */ /* 0x000fe2000001085f */
[----:B------:R-:W-:Y:S01]  /*6bd0*/  FMUL.FTZ R133, R159, R219 ;  /* 0x000000db9f857220 */ /* 0x000fe20000410000 */
[----:B------:R-:W-:Y:S01]  /*6be0*/  FMUL.FTZ R130, R204, UR46 ;  /* 0x0000002ecc827c20 */ /* 0x000fe20008410000 */
[----:B------:R-:W-:Y:S01]  /*6bf0*/  FADD.FTZ R96, -R179, R96 ;  /* 0x00000060b3607221 */ /* 0x000fe20000010100 */
[----:B------:R-:W-:Y:S01]  /*6c00*/  FFMA.FTZ R129, R68, R131, R129 ;  /* 0x0000008344817223 */ /* 0x000fe20000010081 */
[----:B------:R-:W-:Y:S01]  /*6c10*/  FADD.FTZ R180, R180, R111 ;  /* 0x0000006fb4b47221 */ /* 0x000fe20000010000 */
[----:B------:R-:W-:Y:S01]  /*6c20*/  FFMA.FTZ R133, R148, R204, R133 ;  /* 0x000000cc94857223 */ /* 0x000fe20000010085 */
[----:B------:R-:W-:Y:S01]  /*6c30*/  FFMA.FTZ R131, R219, UR45, R130 ;  /* 0x0000002ddb837c23 */ /* 0x000fe20008010082 */
[C---:B------:R-:W-:Y:S01]  /*6c40*/  FMUL.FTZ R111, R99.reuse, -R96 ;  /* 0x80000060636f7220 */ /* 0x040fe20000410000 */
[-C--:B------:R-:W-:Y:S01]  /*6c50*/  FMUL.FTZ R99, R99, -R180.reuse ;  /* 0x800000b463637220 */ /* 0x080fe20000410000 */
[C---:B------:R-:W-:Y:S01]  /*6c60*/  FFMA.FTZ R132, -R68.reuse, R133, R132 ;  /* 0x0000008544847223 */ /* 0x040fe20000010184 */
[----:B------:R-:W-:Y:S01]  /*6c70*/  FFMA.FTZ R95, -R68, R131, -RZ ;  /* 0x00000083445f7223 */ /* 0x000fe200000109ff */
[C---:B------:R-:W-:Y:S01]  /*6c80*/  FMUL.FTZ R131, R205.reuse, UR45 ;  /* 0x0000002dcd837c20 */ /* 0x040fe20008410000 */
[----:B------:R-:W-:Y:S01]  /*6c90*/  FMUL.FTZ R133, R205, UR46 ;  /* 0x0000002ecd857c20 */ /* 0x000fe20008410000 */
[C---:B------:R-:W-:Y:S01]  /*6ca0*/  FFMA.FTZ R111, R100.reuse, R180, -R111 ;  /* 0x000000b4646f7223 */ /* 0x040fe2000001086f */
[----:B------:R-:W-:Y:S01]  /*6cb0*/  FFMA.FTZ R98, R100, R96, R99 ;  /* 0x0000006064627223 */ /* 0x000fe20000010063 */
[----:B------:R-:W-:Y:S01]  /*6cc0*/  FFMA.FTZ R145, R158, R220, -R145 ;  /* 0x000000dc9e917223 */ /* 0x000fe20000010891 */
[----:B------:R-:W-:Y:S01]  /*6cd0*/  FADD.FTZ R0, R52, R52 ;  /* 0x0000003434007221 */ /* 0x000fe20000010000 */
[C---:B------:R-:W-:Y:S01]  /*6ce0*/  FFMA.FTZ R131, R220.reuse, UR46, -R131 ;  /* 0x0000002edc837c23 */ /* 0x040fe20008010883 */
[----:B------:R-:W-:Y:S01]  /*6cf0*/  FFMA.FTZ R133, R220, UR45, R133 ;  /* 0x0000002ddc857c23 */ /* 0x000fe20008010085 */
[----:B------:R-:W-:Y:S01]  /*6d00*/  FMUL.FTZ R147, R172, R202 ;  /* 0x000000caac937220 */ /* 0x000fe20000410000 */
[----:B------:R-:W-:Y:S01]  /*6d10*/  FADD.FTZ R164, R164, R111 ;  /* 0x0000006fa4a47221 */ /* 0x000fe20000010000 */
[----:B------:R-:W-:Y:S01]  /*6d20*/  FADD.FTZ R163, -R163, R98 ;  /* 0x00000062a3a37221 */ /* 0x000fe20000010100 */
[----:B------:R-:W-:Y:S01]  /*6d30*/  FMUL.FTZ R97, R68, R97 ;  /* 0x0000006144617220 */ /* 0x000fe20000410000 */
[C---:B------:R-:W-:Y:S01]  /*6d40*/  FFMA.FTZ R129, R0.reuse, R145, R129 ;  /* 0x0000009100817223 */ /* 0x040fe20000010081 */
[C---:B------:R-:W-:Y:S01]  /*6d50*/  FMUL.FTZ R99, R0.reuse, R131 ;  /* 0x0000008300637220 */ /* 0x040fe20000410000 */
[C---:B------:R-:W-:Y:S01]  /*6d60*/  FFMA.FTZ R100, -R0.reuse, R133, -RZ ;  /* 0x0000008500647223 */ /* 0x040fe200000109ff */
[----:B------:R-:W-:Y:S01]  /*6d70*/  FFMA.FTZ R132, -R0, R149, R132 ;  /* 0x0000009500847223 */ /* 0x000fe20000010184 */
[----:B------:R-:W-:Y:S01]  /*6d80*/  FFMA.FTZ R147, R160, R222, -R147 ;  /* 0x000000dea0937223 */ /* 0x000fe20000010893 */
[----:B------:R-:W-:Y:S01]  /*6d90*/  FADD.FTZ R68, R51, R51 ;  /* 0x0000003333447221 */ /* 0x000fe20000010000 */
[C---:B------:R-:W-:Y:S01]  /*6da0*/  FMUL.FTZ R0, R101.reuse, -R164 ;  /* 0x800000a465007220 */ /* 0x040fe20000410000 */
[----:B------:R-:W-:Y:S01]  /*6db0*/  FMUL.FTZ R111, R101, -R163 ;  /* 0x800000a3656f7220 */ /* 0x000fe20000410000 */
[----:B------:R-:W-:Y:S01]  /*6dc0*/  FMUL.FTZ R159, R172, R222 ;  /* 0x000000deac9f7220 */ /* 0x000fe20000410000 */
[----:B------:R-:W-:Y:S01]  /*6dd0*/  FFMA.FTZ R147, R68, R147, R129 ;  /* 0x0000009344937223 */ /* 0x000fe20000010081 */
[----:B------:R-:W-:Y:S01]  /*6de0*/  FFMA.FTZ R98, R102, R163, R0 ;  /* 0x000000a366627223 */ /* 0x000fe20000010000 */
[----:B------:R-:W-:Y:S01]  /*6df0*/  FMUL.FTZ R129, R202, UR45 ;  /* 0x0000002dca817c20 */ /* 0x000fe20008410000 */
[----:B------:R-:W-:Y:S01]  /*6e00*/  FFMA.FTZ R101, R102, R164, -R111 ;  /* 0x000000a466657223 */ /* 0x000fe2000001086f */
[----:B------:R-:W-:Y:S01]  /*6e10*/  FMUL.FTZ R131, R202, UR46 ;  /* 0x0000002eca837c20 */ /* 0x000fe20008410000 */
[----:B------:R-:W-:Y:S01]  /*6e20*/  FADD.FTZ R98, -R165, R98 ;  /* 0x00000062a5627221 */ /* 0x000fe20000010100 */
[----:B------:R-:W-:Y:S01]  /*6e30*/  FFMA.FTZ R129, R222, UR46, -R129 ;  /* 0x0000002ede817c23 */ /* 0x000fe20008010881 */
[----:B------:R-:W-:Y:S01]  /*6e40*/  FADD.FTZ R166, R166, R101 ;  /* 0x00000065a6a67221 */ /* 0x000fe20000010000 */
[----:B------:R-:W-:Y:S01]  /*6e50*/  FFMA.FTZ R159, R160, R202, R159 ;  /* 0x000000caa09f7223 */ /* 0x000fe2000001009f */
[----:B------:R-:W-:Y:S01]  /*6e60*/  FFMA.FTZ R131, R222, UR45, R131 ;  /* 0x0000002dde837c23 */ /* 0x000fe20008010083 */
[----:B------:R-:W-:Y:S01]  /*6e70*/  FMUL.FTZ R102, R201, UR46 ;  /* 0x0000002ec9667c20 */ /* 0x000fe20008410000 */
[C---:B------:R-:W-:Y:S01]  /*6e80*/  FMUL.FTZ R101, R103.reuse, -R98 ;  /* 0x8000006267657220 */ /* 0x040fe20000410000 */
[C---:B------:R-:W-:Y:S01]  /*6e90*/  FMUL.FTZ R111, R68.reuse, R129 ;  /* 0x00000081446f7220 */ /* 0x040fe20000410000 */
[-C--:B------:R-:W-:Y:S01]  /*6ea0*/  FMUL.FTZ R103, R103, -R166.reuse ;  /* 0x800000a667677220 */ /* 0x080fe20000410000 */
[C---:B------:R-:W-:Y:S01]  /*6eb0*/  FFMA.FTZ R129, -R68.reuse, R131, -RZ ;  /* 0x0000008344817223 */ /* 0x040fe200000109ff */
[----:B------:R-:W-:Y:S01]  /*6ec0*/  FFMA.FTZ R132, -R68, R159, R132 ;  /* 0x0000009f44847223 */ /* 0x000fe20000010184 */
[----:B------:R-:W-:Y:S01]  /*6ed0*/  FMUL.FTZ R68, R201, UR45 ;  /* 0x0000002dc9447c20 */ /* 0x000fe20008410000 */
[C---:B------:R-:W-:Y:S01]  /*6ee0*/  FFMA.FTZ R133, R223.reuse, UR45, R102 ;  /* 0x0000002ddf857c23 */ /* 0x040fe20008010066 */
[C---:B------:R-:W-:Y:S01]  /*6ef0*/  FFMA.FTZ R101, R104.reuse, R166, -R101 ;  /* 0x000000a668657223 */ /* 0x040fe20000010865 */
[----:B------:R-:W-:Y:S01]  /*6f00*/  FFMA.FTZ R102, R104, R98, R103 ;  /* 0x0000006268667223 */ /* 0x000fe20000010067 */
[----:B------:R-:W-:Y:S01]  /*6f10*/  FADD.FTZ R0, R50, R50 ;  /* 0x0000003232007221 */ /* 0x000fe20000010000 */
[----:B------:R-:W-:Y:S01]  /*6f20*/  FFMA.FTZ R131, R223, UR46, -R68 ;  /* 0x0000002edf837c23 */ /* 0x000fe20008010844 */
[----:B------:R-:W-:Y:S01]  /*6f30*/  FADD.FTZ R168, R168, R101 ;  /* 0x00000065a8a87221 */ /* 0x000fe20000010000 */
[----:B------:R-:W-:Y:S01]  /*6f40*/  FADD.FTZ R167, -R167, R102 ;  /* 0x00000066a7a77221 */ /* 0x000fe20000010100 */
[C---:B------:R-:W-:Y:S01]  /*6f50*/  FFMA.FTZ R147, R0.reuse, R161, R147 ;  /* 0x000000a100937223 */ /* 0x040fe20000010093 */
[C---:B------:R-:W-:Y:S01]  /*6f60*/  FMUL.FTZ R130, R0.reuse, R131 ;  /* 0x0000008300827220 */ /* 0x040fe20000410000 */
[C---:B------:R-:W-:Y:S01]  /*6f70*/  FFMA.FTZ R104, -R0.reuse, R133, -RZ ;  /* 0x0000008500687223 */ /* 0x040fe200000109ff */
[----:B------:R-:W-:Y:S01]  /*6f80*/  FFMA.FTZ R132, -R0, R221, R132 ;  /* 0x000000dd00847223 */ /* 0x000fe20000010184 */
[C---:B------:R-:W-:Y:S01]  /*6f90*/  FMUL.FTZ R0, R105.reuse, -R168 ;  /* 0x800000a869007220 */ /* 0x040fe20000410000 */
[-C--:B------:R-:W-:Y:S01]  /*6fa0*/  FMUL.FTZ R101, R105, -R167.reuse ;  /* 0x800000a769657220 */ /* 0x080fe20000410000 */
[----:B------:R-:W-:Y:S01]  /*6fb0*/  FMUL.FTZ R176, R176, R224 ;  /* 0x000000e0b0b07220 */ /* 0x000fe20000410000 */
[----:B------:R-:W-:Y:S01]  /*6fc0*/  FADD.FTZ R68, R49, R49 ;  /* 0x0000003131447221 */ /* 0x000fe20000010000 */
[C---:B------:R-:W-:Y:S01]  /*6fd0*/  FFMA.FTZ R102, R106.reuse, R167, R0 ;  /* 0x000000a76a667223 */ /* 0x040fe20000010000 */
[----:B------:R-:W-:Y:S01]  /*6fe0*/  FFMA.FTZ R101, R106, R168, -R101 ;  /* 0x000000a86a657223 */ /* 0x000fe20000010865 */
[----:B------:R-:W-:Y:S01]  /*6ff0*/  FFMA.FTZ R173, R173, R203, R176 ;  /* 0x000000cbadad7223 */ /* 0x000fe200000100b0 */
[C---:B------:R-:W-:Y:S01]  /*7000*/  FMUL.FTZ R131, R203.reuse, UR46 ;  /* 0x0000002ecb837c20 */ /* 0x040fe20008410000 */
[----:B------:R-:W-:Y:S01]  /*7010*/  FMUL.FTZ R103, R203, UR45 ;  /* 0x0000002dcb677c20 */ /* 0x000fe20008410000 */
[----:B------:R-:W-:Y:S01]  /*7020*/  FADD.FTZ R102, -R169, R102 ;  /* 0x00000066a9667221 */ /* 0x000fe20000010100 */
[----:B------:R-:W-:Y:S01]  /*7030*/  FADD.FTZ R170, R170, R101 ;  /* 0x00000065aaaa7221 */ /* 0x000fe20000010000 */
[----:B------:R-:W-:Y:S01]  /*7040*/  FFMA.FTZ R131, R224, UR45, R131 ;  /* 0x0000002de0837c23 */ /* 0x000fe20008010083 */
[----:B------:R-:W-:Y:S01]  /*7050*/  FFMA.FTZ R142, -R68, R173, R132 ;  /* 0x000000ad448e7223 */ /* 0x000fe20000010184 */
[----:B------:R-:W-:Y:S01]  /*7060*/  FFMA.FTZ R103, R224, UR46, -R103 ;  /* 0x0000002ee0677c23 */ /* 0x000fe20008010867 */
[----:B------:R-:W-:Y:S01]  /*7070*/  FMUL.FTZ R132, R200, UR46 ;  /* 0x0000002ec8847c20 */ /* 0x000fe20008410000 */
[C---:B------:R-:W-:Y:S01]  /*7080*/  FMUL.FTZ R101, R107.reuse, -R102 ;  /* 0x800000666b657220 */ /* 0x040fe20000410000 */
[-C--:B------:R-:W-:Y:S01]  /*7090*/  FMUL.FTZ R107, R107, -R170.reuse ;  /* 0x800000aa6b6b7220 */ /* 0x080fe20000410000 */
[C---:B------:R-:W-:Y:S01]  /*70a0*/  FFMA.FTZ R106, -R68.reuse, R131, -RZ ;  /* 0x00000083446a7223 */ /* 0x040fe200000109ff */
[C---:B------:R-:W-:Y:S01]  /*70b0*/  FFMA.FTZ R147, R68.reuse, R171, R147 ;  /* 0x000000ab44937223 */ /* 0x040fe20000010093 */
[----:B------:R-:W-:Y:S01]  /*70c0*/  FMUL.FTZ R105, R68, R103 ;  /* 0x0000006744697220 */ /* 0x000fe20000410000 */
[C---:B------:R-:W-:Y:S01]  /*70d0*/  FFMA.FTZ R131, R225.reuse, UR45, R132 ;  /* 0x0000002de1837c23 */ /* 0x040fe20008010084 */
[----:B------:R-:W-:Y:S01]  /*70e0*/  FMUL.FTZ R68, R200, UR45 ;  /* 0x0000002dc8447c20 */ /* 0x000fe20008410000 */
[C---:B------:R-:W-:Y:S01]  /*70f0*/  FFMA.FTZ R132, R108.reuse, R170, -R101 ;  /* 0x000000aa6c847223 */ /* 0x040fe20000010865 */
[----:B------:R-:W-:Y:S01]  /*7100*/  FFMA.FTZ R101, R108, R102, R107 ;  /* 0x000000666c657223 */ /* 0x000fe2000001006b */
[----:B------:R-:W-:Y:S01]  /*7110*/  FADD.FTZ R0, R48, R48 ;  /* 0x0000003030007221 */ /* 0x000fe20000010000 */
[----:B------:R-:W-:Y:S01]  /*7120*/  FFMA.FTZ R103, R225, UR46, -R68 ;  /* 0x0000002ee1677c23 */ /* 0x000fe20008010844 */
[----:B------:R-:W-:Y:S01]  /*7130*/  FADD.FTZ R151, R151, R132 ;  /* 0x0000008497977221 */ /* 0x000fe20000010000 */
[----:B------:R-:W-:Y:S01]  /*7140*/  FADD.FTZ R101, -R150, R101 ;  /* 0x0000006596657221 */ /* 0x000fe20000010100 */
[----:B------:R-:W-:Y:S01]  /*7150*/  FMUL.FTZ R108, R198, UR45 ;  /* 0x0000002dc66c7c20 */ /* 0x000fe20008410000 */
[C---:B------:R-:W-:Y:S01]  /*7160*/  FMUL.FTZ R107, R0.reuse, R103 ;  /* 0x00000067006b7220 */ /* 0x040fe20000410000 */
[C---:B------:R-:W-:Y:S01]  /*7170*/  FFMA.FTZ R147, R0.reuse, R241, R147 ;  /* 0x000000f100937223 */ /* 0x040fe20000010093 */
[C---:B------:R-:W-:Y:S01]  /*7180*/  FFMA.FTZ R131, -R0.reuse, R131, -RZ ;  /* 0x0000008300837223 */ /* 0x040fe200000109ff */
[----:B------:R-:W-:Y:S01]  /*7190*/  FFMA.FTZ R142, -R0, R175, R142 ;  /* 0x000000af008e7223 */ /* 0x000fe2000001018e */
[C---:B------:R-:W-:Y:S01]  /*71a0*/  FMUL.FTZ R103, R109.reuse, -R101 ;  /* 0x800000656d677220 */ /* 0x040fe20000410000 */
[-C--:B------:R-:W-:Y:S01]  /*71b0*/  FMUL.FTZ R0, R109, -R151.reuse ;  /* 0x800000976d007220 */ /* 0x080fe20000410000 */
[----:B------:R-:W-:Y:S01]  /*71c0*/  FFMA.FTZ R133, R199, UR46, -R108 ;  /* 0x0000002ec7857c23 */ /* 0x000fe2000801086c */
[----:B------:R-:W-:Y:S01]  /*71d0*/  FMUL.FTZ R132, R198, UR46 ;  /* 0x0000002ec6847c20 */ /* 0x000fe20008410000 */
[C---:B------:R-:W-:Y:S01]  /*71e0*/  FFMA.FTZ R108, R112.reuse, R151, -R103 ;  /* 0x00000097706c7223 */ /* 0x040fe20000010867 */
[----:B------:R-:W-:Y:S01]  /*71f0*/  FFMA.FTZ R103, R112, R101, R0 ;  /* 0x0000006570677223 */ /* 0x000fe20000010000 */
[----:B------:R-:W-:Y:S01]  /*7200*/  FMUL.FTZ R112, R226, UR46 ;  /* 0x0000002ee2707c20 */ /* 0x000fe20008410000 */
[----:B------:R-:W-:Y:S01]  /*7210*/  FADD.FTZ R68, R47, R47 ;  /* 0x0000002f2f447221 */ /* 0x000fe20000010000 */
[----:B------:R-:W-:Y:S01]  /*7220*/  FADD.FTZ R153, R153, R108 ;  /* 0x0000006c99997221 */ /* 0x000fe20000010000 */
[----:B------:R-:W-:Y:S01]  /*7230*/  FADD.FTZ R152, -R152, R103 ;  /* 0x0000006798987221 */ /* 0x000fe20000010100 */
[----:B------:R-:W-:Y:S01]  /*7240*/  FMUL.FTZ R108, R226, UR45 ;  /* 0x0000002de26c7c20 */ /* 0x000fe20008410000 */
[----:B------:R-:W-:Y:S01]  /*7250*/  SHF.L.U32 R103, R92, 0x5, RZ ;  /* 0x000000055c677819 */ /* 0x000fe200000006ff */
[----:B------:R-:W-:Y:S01]  /*7260*/  FFMA.FTZ R109, R199, UR45, R132 ;  /* 0x0000002dc76d7c23 */ /* 0x000fe20008010084 */
[C---:B------:R-:W-:Y:S01]  /*7270*/  FFMA.FTZ R145, R197.reuse, UR45, R112 ;  /* 0x0000002dc5917c23 */ /* 0x040fe20008010070 */
[----:B------:R-:W-:Y:S01]  /*7280*/  FFMA.FTZ R143, R197, UR46, -R108 ;  /* 0x0000002ec58f7c23 */ /* 0x000fe2000801086c */
[C---:B------:R-:W-:Y:S01]  /*7290*/  IADD3 R108, R103.reuse, 0x1, RZ ;  /* 0x00000001676c7810 */ /* 0x040fe20007ffe0ff */
[----:B------:R-:W-:Y:S01]  /*72a0*/  FFMA.FTZ R147, R68, R243, R147 ;  /* 0x000000f344937223 */ /* 0x000fe20000010093 */
[C---:B------:R-:W-:Y:S01]  /*72b0*/  IADD3 R132, R103.reuse, 0x2, RZ ;  /* 0x0000000267847810 */ /* 0x040fe20007ffe0ff */
[----:B------:R-:W-:Y:S01]  /*72c0*/  FADD.FTZ R0, R46, R46 ;  /* 0x0000002e2e007221 */ /* 0x000fe20000010000 */
[C---:B------:R-:W-:Y:S01]  /*72d0*/  IADD3 R144, R103.reuse, 0x3, RZ ;  /* 0x0000000367907810 */ /* 0x040fe20007ffe0ff */
[----:B------:R-:W-:Y:S01]  /*72e0*/  FFMA.FTZ R142, -R68, R177, R142 ;  /* 0x000000b1448e7223 */ /* 0x000fe2000001018e */
[----:B------:R-:W-:Y:S01]  /*72f0*/  LEA.HI.SX32 R112, R108, R103, 0x1b ;  /* 0x000000676c707211 */ /* 0x000fe200078fdaff */
[----:B------:R-:W-:Y:S01]  /*7300*/  FMUL.FTZ R133, R68, R133 ;  /* 0x0000008544857220 */ /* 0x000fe20000410000 */
[----:B------:R-:W-:Y:S01]  /*7310*/  LEA.HI.SX32 R132, R132, R103, 0x1b ;  /* 0x0000006784847211 */ /* 0x000fe200078fdaff */
[----:B------:R-:W-:Y:S01]  /*7320*/  FFMA.FTZ R109, -R68, R109, -RZ ;  /* 0x0000006d446d7223 */ /* 0x000fe200000109ff */
[----:B------:R-:W-:Y:S01]  /*7330*/  LEA.HI.SX32 R144, R144, R103, 0x1b ;  /* 0x0000006790907211 */ /* 0x000fe200078fdaff */
[C---:B------:R-:W-:Y:S01]  /*7340*/  FFMA.FTZ R68, R0.reuse, R245, R147 ;  /* 0x000000f500447223 */ /* 0x040fe20000010093 */
[----:B------:R-:W-:Y:S01]  /*7350*/  LEA.HI.SX32 R108, R103, R103, 0x1b ;  /* 0x00000067676c7211 */ /* 0x000fe200078fdaff */
[C---:B------:R-:W-:Y:S01]  /*7360*/  FMUL.FTZ R103, R113.reuse, -R153 ;  /* 0x8000009971677220 */ /* 0x040fe20000410000 */
[----:B------:R-:W-:Y:S01]  /*7370*/  MOV R146, UR7 ;  /* 0x0000000700927c02 */ /* 0x000fe20008000f00 */
[C---:B------:R-:W-:Y:S01]  /*7380*/  FMUL.FTZ R143, R0.reuse, R143 ;  /* 0x0000008f008f7220 */ /* 0x040fe20000410000 */
[C---:B------:R-:W-:Y:S01]  /*7390*/  FFMA.FTZ R145, -R0.reuse, R145, -RZ ;  /* 0x0000009100917223 */ /* 0x040fe200000109ff */
[----:B------:R-:W-:Y:S01]  /*73a0*/  FFMA.FTZ R181, -R0, R181, R142 ;  /* 0x000000b500b57223 */ /* 0x000fe2000001018e */
[-C--:B------:R-:W-:Y:S01]  /*73b0*/  FMUL.FTZ R0, R113, -R152.reuse ;  /* 0x8000009871007220 */ /* 0x080fe20000410000 */
[----:B------:R-:W-:Y:S01]  /*73c0*/  FFMA.FTZ R103, R114, R152, R103 ;  /* 0x0000009872677223 */ /* 0x000fe20000010067 */
[----:B------:R-:W-:Y:S01]  /*73d0*/  @!P0 LEA R146, R146, R91, 0x4 ;  /* 0x0000005b92928211 */ /* 0x000fe200078e20ff */
[----:B------:R-:W-:Y:S01]  /*73e0*/  FFMA.FTZ R215, -R42, R13, R215 ;  /* 0x0000000d2ad77223 */ /* 0x000fe200000101d7 */
[----:B------:R-:W-:Y:S01]  /*73f0*/  FFMA.FTZ R0, R114, R153, -R0 ;  /* 0x0000009972007223 */ /* 0x000fe20000010800 */
[----:B------:R-:W-:Y:S01]  /*7400*/  FADD.FTZ R103, -R154, R103 ;  /* 0x000000679a677221 */ /* 0x000fe20000010100 */
[-C--:B------:R-:W-:Y:S01]  /*7410*/  LEA R108, R108, R91.reuse, 0x2 ;  /* 0x0000005b6c6c7211 */ /* 0x080fe200078e10ff */
[----:B-1----:R-:W-:Y:S01]  /*7420*/  @!P0 STS.128 [R146+0x8b80], R64 ;  /* 0x008b804092008388 */ /* 0x002fe20000000c00 */
[----:B------:R-:W-:Y:S01]  /*7430*/  FADD.FTZ R155, R155, R0 ;  /* 0x000000009b9b7221 */ /* 0x000fe20000010000 */
[-C--:B------:R-:W-:Y:S01]  /*7440*/  LEA R113, R112, R91.reuse, 0x2 ;  /* 0x0000005b70717211 */ /* 0x080fe200078e10ff */
[----:B------:R-:W-:Y:S01]  /*7450*/  FFMA.FTZ R216, -R41, R12, R216 ;  /* 0x0000000c29d87223 */ /* 0x000fe200000101d8 */
[-C--:B------:R-:W-:Y:S01]  /*7460*/  LEA R132, R132, R91.reuse, 0x2 ;  /* 0x0000005b84847211 */ /* 0x080fe200078e10ff */
[----:B------:R0:W-:Y:S01]  /*7470*/  STS [R108+0x2100], R72 ;  /* 0x002100486c007388 */ /* 0x0001e20000000800 */
[----:B------:R-:W-:Y:S01]  /*7480*/  LEA R147, R144, R91, 0x2 ;  /* 0x0000005b90937211 */ /* 0x000fe200078e10ff */
[----:B------:R-:W-:Y:S01]  /*7490*/  FFMA.FTZ R217, -R40, R11, R217 ;  /* 0x0000000b28d97223 */ /* 0x000fe200000101d9 */
[----:B------:R-:W-:Y:S01]  /*74a0*/  FFMA.FTZ R218, -R39, R10, R218 ;  /* 0x0000000a27da7223 */ /* 0x000fe200000101da */
[----:B------:R-:W-:Y:S01]  /*74b0*/  STS [R113+0x2104], R76 ;  /* 0x0021044c71007388 */ /* 0x000fe20000000800 */
[----:B------:R-:W-:Y:S01]  /*74c0*/  FFMA.FTZ R222, -R36, R7, R222 ;  /* 0x0000000724de7223 */ /* 0x000fe200000101de */
[----:B------:R-:W-:Y:S01]  /*74d0*/  FFMA.FTZ R220, -R37, R8, R220 ;  /* 0x0000000825dc7223 */ /* 0x000fe200000101dc */
[----:B------:R-:W-:Y:S01]  /*74e0*/  FFMA.FTZ R223, -R35, R6, R223 ;  /* 0x0000000623df7223 */ /* 0x000fe200000101df */
[----:B------:R1:W-:Y:S01]  /*74f0*/  STS [R132+0x2108], R73 ;  /* 0x0021084984007388 */ /* 0x0003e20000000800 */
[----:B------:R-:W-:Y:S01]  /*7500*/  ULEA UR44, UR15, 0xfffff800, 0xb ;  /* 0xfffff8000f2c7891 */ /* 0x000fe2000f8e583f */
[----:B0-----:R-:W-:-:S02]  /*7510*/  HADD2.F32 R72, -RZ, R60.H1_H1 ;  /* 0x3000003cff487230 */ /* 0x001fc40000004100 */
[C---:B------:R-:W-:Y:S01]  /*7520*/  FMUL.FTZ R65, R115.reuse, -R103 ;  /* 0x8000006773417220 */ /* 0x040fe20000410000 */
[-C--:B------:R-:W-:Y:S01]  /*7530*/  FMUL.FTZ R64, R115, -R155.reuse ;  /* 0x8000009b73407220 */ /* 0x080fe20000410000 */
[----:B------:R-:W-:Y:S01]  /*7540*/  STS [R147+0x210c], R78 ;  /* 0x00210c4e93007388 */ /* 0x000fe20000000800 */
[----:B------:R-:W-:Y:S01]  /*7550*/  UIADD3 UR44, -UR44, UR56, URZ ;  /* 0x000000382c2c7290 */ /* 0x000fe2000fffe13f */
[C---:B------:R-:W-:Y:S01]  /*7560*/  FFMA.FTZ R0, R116.reuse, R155, -R65 ;  /* 0x0000009b74007223 */ /* 0x040fe20000010841 */
[----:B------:R-:W-:Y:S01]  /*7570*/  FFMA.FTZ R65, R116, R103, R64 ;  /* 0x0000006774417223 */ /* 0x000fe20000010040 */
[----:B------:R-:W-:Y:S01]  /*7580*/  STS [R108+0x2110], R75 ;  /* 0x0021104b6c007388 */ /* 0x000fe20000000800 */
[----:B------:R-:W-:Y:S01]  /*7590*/  FFMA.FTZ R213, -R44, R72, R213 ;  /* 0x000000482cd57223 */ /* 0x000fe200000101d5 */
[----:B------:R-:W-:Y:S01]  /*75a0*/  FADD.FTZ R157, R157, R0 ;  /* 0x000000009d9d7221 */ /* 0x000fe20000010000 */
[----:B------:R-:W-:Y:S01]  /*75b0*/  FADD.FTZ R156, -R156, R65 ;  /* 0x000000419c9c7221 */ /* 0x000fe20000010100 */
[----:B------:R0:W-:Y:S01]  /*75c0*/  STS [R108+0x2118], R74 ;  /* 0x0021184a6c007388 */ /* 0x0001e20000000800 */
[----:B-1----:R-:W-:Y:S01]  /*75d0*/  FMUL.FTZ R132, R35, R98 ;  /* 0x0000006223847220 */ /* 0x002fe20000410000 */
[CC--:B------:R-:W-:Y:S01]  /*75e0*/  FMUL.FTZ R65, R117.reuse, -R157.reuse ;  /* 0x8000009d75417220 */ /* 0x0c0fe20000410000 */
[-C--:B------:R-:W-:Y:S01]  /*75f0*/  FMUL.FTZ R0, R117, -R156.reuse ;  /* 0x8000009c75007220 */ /* 0x080fe20000410000 */
[----:B------:R-:W-:Y:S01]  /*7600*/  STS [R108+0x211c], R82 ;  /* 0x00211c526c007388 */ /* 0x000fe20000000800 */
[----:B------:R-:W-:Y:S01]  /*7610*/  MOV R115, UR44 ;  /* 0x0000002c00737c02 */ /* 0x000fe20008000f00 */
[C---:B------:R-:W-:Y:S01]  /*7620*/  FFMA.FTZ R65, R118.reuse, R156, R65 ;  /* 0x0000009c76417223 */ /* 0x040fe20000010041 */
[----:B------:R-:W-:Y:S01]  /*7630*/  FFMA.FTZ R0, R118, R157, -R0 ;  /* 0x0000009d76007223 */ /* 0x000fe20000010800 */
[----:B------:R1:W-:Y:S01]  /*7640*/  STS [R108+0x2128], R79 ;  /* 0x0021284f6c007388 */ /* 0x0003e20000000800 */
[----:B------:R-:W-:Y:S01]  /*7650*/  FMUL.FTZ R112, R164, UR47 ;  /* 0x0000002fa4707c20 */ /* 0x000fe20008410000 */
[----:B------:R-:W-:Y:S01]  /*7660*/  FADD.FTZ R65, -R134, R65 ;  /* 0x0000004186417221 */ /* 0x000fe20000010100 */
[----:B------:R-:W-:Y:S01]  /*7670*/  FADD.FTZ R135, R135, R0 ;  /* 0x0000000087877221 */ /* 0x000fe20000010000 */
[----:B0-----:R-:W-:Y:S01]  /*7680*/  HADD2.F32 R74, -RZ, R60.H0_H0 ;  /* 0x2000003cff4a7230 */ /* 0x001fe20000004100 */
[----:B------:R-:W-:Y:S01]  /*7690*/  STS [R108+0x2134], R94 ;  /* 0x0021345e6c007388 */ /* 0x000fe20000000800 */
[C---:B------:R-:W-:Y:S01]  /*76a0*/  FMUL.FTZ R67, R119.reuse, -R65 ;  /* 0x8000004177437220 */ /* 0x040fe20000410000 */
[-C--:B------:R-:W-:Y:S01]  /*76b0*/  FMUL.FTZ R64, R119, -R135.reuse ;  /* 0x8000008777407220 */ /* 0x080fe20000410000 */
[----:B------:R-:W-:Y:S01]  /*76c0*/  LEA R115, R115, -R92, 0x1 ;  /* 0x8000005c73737211 */ /* 0x000fe200078e08ff */
[----:B------:R-:W-:Y:S01]  /*76d0*/  FFMA.FTZ R211, -R45, R74, R211 ;  /* 0x0000004a2dd37223 */ /* 0x000fe200000101d3 */
[C---:B------:R-:W-:Y:S01]  /*76e0*/  FFMA.FTZ R0, R120.reuse, R135, -R67 ;  /* 0x0000008778007223 */ /* 0x040fe20000010843 */
[----:B------:R-:W-:Y:S01]  /*76f0*/  FFMA.FTZ R67, R120, R65, R64 ;  /* 0x0000004178437223 */ /* 0x000fe20000010040 */
[----:B------:R-:W-:Y:S01]  /*7700*/  STS [R108+0x2124], R81 ;  /* 0x002124516c007388 */ /* 0x000fe20000000800 */
[----:B------:R-:W-:Y:S01]  /*7710*/  FMUL.FTZ R117, R163, UR47 ;  /* 0x0000002fa3757c20 */ /* 0x000fe20008410000 */
[----:B------:R-:W-:Y:S01]  /*7720*/  FADD.FTZ R0, R137, R0 ;  /* 0x0000000089007221 */ /* 0x000fe20000010000 */
[----:B------:R-:W-:Y:S01]  /*7730*/  FADD.FTZ R136, -R136, R67 ;  /* 0x0000004388887221 */ /* 0x000fe20000010100 */
[----:B------:R0:W-:Y:S01]  /*7740*/  STS [R108+0x212c], R83 ;  /* 0x00212c536c007388 */ /* 0x0001e20000000800 */
[----:B------:R-:W-:Y:S01]  /*7750*/  FFMA.FTZ R112, R163, UR57, -R112 ;  /* 0x00000039a3707c23 */ /* 0x000fe20008010870 */
[C---:B------:R-:W-:Y:S01]  /*7760*/  FMUL.FTZ R67, R121.reuse, -R0 ;  /* 0x8000000079437220 */ /* 0x040fe20000410000 */
[----:B------:R-:W-:Y:S01]  /*7770*/  FMUL.FTZ R121, R121, -R136 ;  /* 0x8000008879797220 */ /* 0x000fe20000410000 */
[----:B-1----:R-:W-:Y:S01]  /*7780*/  FMUL.FTZ R79, R43, R0 ;  /* 0x000000002b4f7220 */ /* 0x002fe20000410000 */
[----:B------:R1:W-:Y:S01]  /*7790*/  STS [R108+0x2130], R93 ;  /* 0x0021305d6c007388 */ /* 0x0003e20000000800 */
[C---:B------:R-:W-:Y:S01]  /*77a0*/  FFMA.FTZ R67, R124.reuse, R136, R67 ;  /* 0x000000887c437223 */ /* 0x040fe20000010043 */
[----:B------:R-:W-:Y:S01]  /*77b0*/  FFMA.FTZ R124, R124, R0, -R121 ;  /* 0x000000007c7c7223 */ /* 0x000fe20000010879 */
[----:B------:R-:W-:Y:S01]  /*77c0*/  FFMA.FTZ R224, -R34, R5, R224 ;  /* 0x0000000522e07223 */ /* 0x000fe200000101e0 */
[----:B------:R2:W-:Y:S01]  /*77d0*/  STS [R108+0x2114], R80 ;  /* 0x002114506c007388 */ /* 0x0005e20000000800 */
[----:B------:R-:W-:Y:S01]  /*77e0*/  FADD.FTZ R67, -R138, R67 ;  /* 0x000000438a437221 */ /* 0x000fe20000010100 */
[----:B------:R-:W-:Y:S01]  /*77f0*/  FADD.FTZ R139, R139, R124 ;  /* 0x0000007c8b8b7221 */ /* 0x000fe20000010000 */
[----:B0-----:R-:W-:Y:S01]  /*7800*/  FMUL.FTZ R83, R43, R136 ;  /* 0x000000882b537220 */ /* 0x001fe20000410000 */
[----:B------:R0:W-:Y:S01]  /*7810*/  STS [R108+0x213c], R95 ;  /* 0x00213c5f6c007388 */ /* 0x0001e20000000800 */
[C---:B------:R-:W-:Y:S01]  /*7820*/  FMUL.FTZ R73, R125.reuse, -R67 ;  /* 0x800000437d497220 */ /* 0x040fe20000410000 */
[-C--:B------:R-:W-:Y:S01]  /*7830*/  FMUL.FTZ R66, R125, -R139.reuse ;  /* 0x8000008b7d427220 */ /* 0x080fe20000410000 */
[C---:B------:R-:W-:Y:S01]  /*7840*/  FMUL.FTZ R76, R44.reuse, R139 ;  /* 0x0000008b2c4c7220 */ /* 0x040fe20000410000 */
[----:B------:R-:W-:Y:S01]  /*7850*/  FMUL.FTZ R82, R44, R67 ;  /* 0x000000432c527220 */ /* 0x000fe20000410000 */
[C---:B------:R-:W-:Y:S01]  /*7860*/  FFMA.FTZ R64, R126.reuse, R139, -R73 ;  /* 0x0000008b7e407223 */ /* 0x040fe20000010849 */
[----:B------:R-:W-:Y:S01]  /*7870*/  FFMA.FTZ R75, R126, R67, R66 ;  /* 0x000000437e4b7223 */ /* 0x000fe20000010042 */
[----:B------:R-:W-:-:S02]  /*7880*/  HADD2.F32 R73, -RZ, R61.H0_H0 ;  /* 0x2000003dff497230 */ /* 0x000fc40000004100 */
[----:B------:R-:W-:Y:S01]  /*7890*/  FMUL.FTZ R94, R123, R76 ;  /* 0x0000004c7b5e7220 */ /* 0x000fe20000410000 */
[----:B------:R-:W-:Y:S01]  /*78a0*/  FADD.FTZ R141, R141, R64 ;  /* 0x000000408d8d7221 */ /* 0x000fe20000010000 */
[----:B------:R-:W-:Y:S01]  /*78b0*/  FADD.FTZ R140, -R140, R75 ;  /* 0x0000004b8c8c7221 */ /* 0x000fe20000010100 */
[----:B------:R-:W-:Y:S01]  /*78c0*/  FMUL.FTZ R75, R210, R79 ;  /* 0x0000004fd24b7220 */ /* 0x000fe20000410000 */
[----:B------:R-:W-:Y:S01]  /*78d0*/  FFMA.FTZ R214, -R43, R73, R214 ;  /* 0x000000492bd67223 */ /* 0x000fe200000101d6 */
[C---:B------:R-:W-:Y:S01]  /*78e0*/  FMUL.FTZ R78, R45.reuse, R141 ;  /* 0x0000008d2d4e7220 */ /* 0x040fe20000410000 */
[----:B------:R-:W-:Y:S01]  /*78f0*/  FMUL.FTZ R64, R45, R140 ;  /* 0x0000008c2d407220 */ /* 0x000fe20000410000 */
[-C--:B------:R-:W-:Y:S01]  /*7900*/  FFMA.FTZ R81, R213, R82.reuse, -R94 ;  /* 0x00000052d5517223 */ /* 0x080fe2000001085e */
[----:B------:R-:W-:Y:S01]  /*7910*/  FMUL.FTZ R82, R123, R82 ;  /* 0x000000527b527220 */ /* 0x000fe20000410000 */
[----:B------:R-:W-:Y:S01]  /*7920*/  FMUL.FTZ R66, R122, R78 ;  /* 0x0000004e7a427220 */ /* 0x000fe20000410000 */
[----:B-1----:R-:W-:Y:S01]  /*7930*/  FFMA.FTZ R93, R214, R83, -R75 ;  /* 0x00000053d65d7223 */ /* 0x002fe2000001084b */
[----:B--2---:R-:W-:Y:S01]  /*7940*/  FMUL.FTZ R80, R42, R135 ;  /* 0x000000872a507220 */ /* 0x004fe20000410000 */
[----:B------:R-:W-:Y:S01]  /*7950*/  FFMA.FTZ R75, R213, R76, R82 ;  /* 0x0000004cd54b7223 */ /* 0x000fe20000010052 */
[-C--:B------:R-:W-:Y:S01]  /*7960*/  FFMA.FTZ R66, R211, R64.reuse, -R66 ;  /* 0x00000040d3427223 */ /* 0x080fe20000010842 */
[----:B------:R-:W-:Y:S01]  /*7970*/  FMUL.FTZ R64, R122, R64 ;  /* 0x000000407a407220 */ /* 0x000fe20000410000 */
[----:B------:R-:W-:Y:S01]  /*7980*/  FMUL.FTZ R83, R210, R83 ;  /* 0x00000053d2537220 */ /* 0x000fe20000410000 */
[----:B------:R-:W-:Y:S01]  /*7990*/  FMUL.FTZ R94, R42, R65 ;  /* 0x000000412a5e7220 */ /* 0x000fe20000410000 */
[----:B------:R-:W-:Y:S01]  /*79a0*/  FMUL.FTZ R82, R209, R80 ;  /* 0x00000050d1527220 */ /* 0x000fe20000410000 */
[----:B------:R-:W-:Y:S01]  /*79b0*/  FFMA.FTZ R64, R211, R78, R64 ;  /* 0x0000004ed3407223 */ /* 0x000fe20000010040 */
[----:B------:R-:W-:Y:S01]  /*79c0*/  FFMA.FTZ R83, R214, R79, R83 ;  /* 0x0000004fd6537223 */ /* 0x000fe20000010053 */
[----:B------:R1:W-:Y:S01]  /*79d0*/  STS [R108+0x2138], R97 ;  /* 0x002138616c007388 */ /* 0x0003e20000000800 */
[----:B------:R-:W-:Y:S01]  /*79e0*/  FADD.FTZ R66, RZ, R66 ;  /* 0x00000042ff427221 */ /* 0x000fe20000010000 */
[----:B------:R-:W-:Y:S01]  /*79f0*/  FADD.FTZ R64, RZ, R64 ;  /* 0x00000040ff407221 */ /* 0x000fe20000010000 */
[-C--:B0-----:R-:W-:Y:S01]  /*7a00*/  FFMA.FTZ R95, R215, R94.reuse, -R82 ;  /* 0x0000005ed75f7223 */ /* 0x081fe20000010852 */
[----:B------:R-:W-:Y:S01]  /*7a10*/  FMUL.FTZ R94, R209, R94 ;  /* 0x0000005ed15e7220 */ /* 0x000fe20000410000 */
[----:B------:R-:W-:Y:S01]  /*7a20*/  FADD.FTZ R66, R66, R81 ;  /* 0x0000005142427221 */ /* 0x000fe20000010000 */
[----:B------:R-:W-:Y:S01]  /*7a30*/  FADD.FTZ R64, R64, R75 ;  /* 0x0000004b40407221 */ /* 0x000fe20000010000 */
[----:B------:R-:W-:Y:S01]  /*7a40*/  FMUL.FTZ R75, R41, R157 ;  /* 0x0000009d294b7220 */ /* 0x000fe20000410000 */
[----:B------:R-:W-:Y:S01]  /*7a50*/  FFMA.FTZ R81, R215, R80, R94 ;  /* 0x00000050d7517223 */ /* 0x000fe2000001005e */
[----:B------:R-:W-:Y:S01]  /*7a60*/  FMUL.FTZ R94, R40, R103 ;  /* 0x00000067285e7220 */ /* 0x000fe20000410000 */
[----:B------:R-:W-:Y:S01]  /*7a70*/  FADD.FTZ R64, R64, R83 ;  /* 0x0000005340407221 */ /* 0x000fe20000010000 */
[----:B------:R-:W-:Y:S01]  /*7a80*/  FMUL.FTZ R83, R41, R156 ;  /* 0x0000009c29537220 */ /* 0x000fe20000410000 */
[----:B-1----:R-:W-:Y:S01]  /*7a90*/  FMUL.FTZ R97, R208, R75 ;  /* 0x0000004bd0617220 */ /* 0x002fe20000410000 */
[----:B------:R-:W-:Y:S01]  /*7aa0*/  FADD.FTZ R66, R66, R93 ;  /* 0x0000005d42427221 */ /* 0x000fe20000010000 */
[----:B------:R-:W-:Y:S01]  /*7ab0*/  FADD.FTZ R64, R64, R81 ;  /* 0x0000005140407221 */ /* 0x000fe20000010000 */
[----:B------:R-:W-:Y:S01]  /*7ac0*/  FMUL.FTZ R82, R40, R155 ;  /* 0x0000009b28527220 */ /* 0x000fe20000410000 */
[-C--:B------:R-:W-:Y:S01]  /*7ad0*/  FFMA.FTZ R97, R216, R83.reuse, -R97 ;  /* 0x00000053d8617223 */ /* 0x080fe20000010861 */
[----:B------:R-:W-:Y:S01]  /*7ae0*/  FMUL.FTZ R83, R208, R83 ;  /* 0x00000053d0537220 */ /* 0x000fe20000410000 */
[----:B------:R-:W-:Y:S01]  /*7af0*/  FMUL.FTZ R81, R207, R94 ;  /* 0x0000005ecf517220 */ /* 0x000fe20000410000 */
[----:B------:R0:W-:Y:S01]  /*7b00*/  STS [R108+0x2144], R100 ;  /* 0x002144646c007388 */ /* 0x0001e20000000800 */
[----:B------:R-:W-:Y:S01]  /*7b10*/  FADD.FTZ R66, R66, R95 ;  /* 0x0000005f42427221 */ /* 0x000fe20000010000 */
[----:B------:R-:W-:Y:S01]  /*7b20*/  FFMA.FTZ R83, R216, R75, R83 ;  /* 0x0000004bd8537223 */ /* 0x000fe20000010053 */
[-C--:B------:R-:W-:Y:S01]  /*7b30*/  FFMA.FTZ R81, R217, R82.reuse, R81 ;  /* 0x00000052d9517223 */ /* 0x080fe20000010051 */
[----:B------:R1:W-:Y:S01]  /*7b40*/  STS [R108+0x2140], R99 ;  /* 0x002140636c007388 */ /* 0x0003e20000000800 */
[----:B------:R-:W-:Y:S01]  /*7b50*/  FADD.FTZ R66, R66, R97 ;  /* 0x0000006142427221 */ /* 0x000fe20000010000 */
[----:B------:R-:W-:Y:S01]  /*7b60*/  FADD.FTZ R64, R64, R83 ;  /* 0x0000005340407221 */ /* 0x000fe20000010000 */
[----:B------:R-:W-:Y:S01]  /*7b70*/  FMUL.FTZ R83, R38, R151 ;  /* 0x0000009726537220 */ /* 0x000fe20000410000 */
[----:B------:R2:W-:Y:S01]  /*7b80*/  STS [R108+0x2158], R105 ;  /* 0x002158696c007388 */ /* 0x0005e20000000800 */
[----:B------:R-:W-:Y:S01]  /*7b90*/  ISETP.GE.AND P0, PT, R115, 0x1, PT ;  /* 0x000000017300780c */ /* 0x000fe20003f06270 */
[----:B0-----:R-:W-:Y:S01]  /*7ba0*/  FMUL.FTZ R100, R207, R82 ;  /* 0x00000052cf647220 */ /* 0x001fe20000410000 */
[----:B------:R-:W-:Y:S01]  /*7bb0*/  FADD.FTZ R64, R64, R81 ;  /* 0x0000005140407221 */ /* 0x000fe20000010000 */
[----:B------:R-:W-:Y:S01]  /*7bc0*/  FMUL.FTZ R81, R39, R153 ;  /* 0x0000009927517220 */ /* 0x000fe20000410000 */
[----:B------:R0:W-:Y:S01]  /*7bd0*/  STS [R108+0x2160], R107 ;  /* 0x0021606b6c007388 */ /* 0x0001e20000000800 */
[----:B------:R-:W-:Y:S01]  /*7be0*/  FFMA.FTZ R93, R217, R94, -R100 ;  /* 0x0000005ed95d7223 */ /* 0x000fe20000010864 */
[----:B------:R-:W-:Y:S01]  /*7bf0*/  FFMA.FTZ R94, -R38, R9, R219 ;  /* 0x00000009265e7223 */ /* 0x000fe200000101db */
[----:B------:R-:W-:Y:S01]  /*7c00*/  FMUL.FTZ R95, R206, R81 ;  /* 0x00000051ce5f7220 */ /* 0x000fe20000410000 */
[----:B-1----:R-:W-:Y:S01]  /*7c10*/  FMUL.FTZ R99, R38, R101 ;  /* 0x0000006526637220 */ /* 0x002fe20000410000 */
[----:B------:R-:W-:Y:S01]  /*7c20*/  FADD.FTZ R66, R66, R93 ;  /* 0x0000005d42427221 */ /* 0x000fe20000010000 */
[----:B------:R-:W-:Y:S01]  /*7c30*/  FMUL.FTZ R93, R39, R152 ;  /* 0x00000098275d7220 */ /* 0x000fe20000410000 */
[----:B--2---:R-:W-:Y:S01]  /*7c40*/  FMUL.FTZ R105, R204, R83 ;  /* 0x00000053cc697220 */ /* 0x004fe20000410000 */
[C---:B------:R-:W-:Y:S01]  /*7c50*/  FMUL.FTZ R100, R37.reuse, R102 ;  /* 0x0000006625647220 */ /* 0x040fe20000410000 */
[----:B------:R1:W-:Y:S01]  /*7c60*/  STS [R108+0x2154], R104 ;  /* 0x002154686c007388 */ /* 0x0003e20000000800 */
[-C--:B------:R-:W-:Y:S01]  /*7c70*/  FFMA.FTZ R97, R218, R93.reuse, -R95 ;  /* 0x0000005dda617223 */ /* 0x080fe2000001085f */
[----:B------:R-:W-:Y:S01]  /*7c80*/  FMUL.FTZ R95, R206, R93 ;  /* 0x0000005dce5f7220 */ /* 0x000fe20000410000 */
[-C--:B------:R-:W-:Y:S01]  /*7c90*/  FFMA.FTZ R105, R94, R99.reuse, -R105 ;  /* 0x000000635e697223 */ /* 0x080fe20000010869 */
[----:B------:R-:W-:Y:S01]  /*7ca0*/  FMUL.FTZ R99, R204, R99 ;  /* 0x00000063cc637220 */ /* 0x000fe20000410000 */
[----:B------:R-:W-:Y:S01]  /*7cb0*/  FADD.FTZ R66, R66, R97 ;  /* 0x0000006142427221 */ /* 0x000fe20000010000 */
[----:B------:R-:W-:Y:S01]  /*7cc0*/  FFMA.FTZ R95, R218, R81, R95 ;  /* 0x00000051da5f7223 */ /* 0x000fe2000001005f */
[----:B------:R-:W-:Y:S01]  /*7cd0*/  FMUL.FTZ R93, R37, R170 ;  /* 0x000000aa255d7220 */ /* 0x000fe20000410000 */
[----:B------:R-:W-:Y:S01]  /*7ce0*/  FFMA.FTZ R99, R94, R83, R99 ;  /* 0x000000535e637223 */ /* 0x000fe20000010063 */
[----:B------:R-:W-:Y:S01]  /*7cf0*/  FADD.FTZ R66, R66, R105 ;  /* 0x0000006942427221 */ /* 0x000fe20000010000 */
[----:B------:R-:W-:Y:S01]  /*7d00*/  FADD.FTZ R64, R64, R95 ;  /* 0x0000005f40407221 */ /* 0x000fe20000010000 */
[----:B------:R-:W-:Y:S01]  /*7d10*/  FMUL.FTZ R95, R36, R168 ;  /* 0x000000a8245f7220 */ /* 0x000fe20000410000 */
[CC--:B------:R-:W-:Y:S01]  /*7d20*/  FMUL.FTZ R97, R205.reuse, R100.reuse ;  /* 0x00000064cd617220 */ /* 0x0c0fe20000410000 */
[----:B0-----:R-:W-:Y:S01]  /*7d30*/  FMUL.FTZ R107, R205, R93 ;  /* 0x0000005dcd6b7220 */ /* 0x001fe20000410000 */
[----:B------:R-:W-:Y:S01]  /*7d40*/  FADD.FTZ R64, R64, R99 ;  /* 0x0000006340407221 */ /* 0x000fe20000010000 */
[----:B------:R-:W-:Y:S01]  /*7d50*/  FMUL.FTZ R99, R36, R167 ;  /* 0x000000a724637220 */ /* 0x000fe20000410000 */
[----:B------:R-:W-:Y:S01]  /*7d60*/  FMUL.FTZ R105, R202, R95 ;  /* 0x0000005fca697220 */ /* 0x000fe20000410000 */
[C---:B------:R-:W-:Y:S01]  /*7d70*/  FFMA.FTZ R97, R220.reuse, R93, R97 ;  /* 0x0000005ddc617223 */ /* 0x040fe20000010061 */
[----:B------:R-:W-:Y:S01]  /*7d80*/  FFMA.FTZ R107, R220, R100, -R107 ;  /* 0x00000064dc6b7223 */ /* 0x000fe2000001086b */
[----:B------:R-:W-:Y:S01]  /*7d90*/  FMUL.FTZ R100, R35, R166 ;  /* 0x000000a623647220 */ /* 0x000fe20000410000 */
[-C--:B------:R-:W-:Y:S01]  /*7da0*/  FFMA.FTZ R105, R222, R99.reuse, -R105 ;  /* 0x00000063de697223 */ /* 0x080fe20000010869 */
[----:B------:R-:W-:Y:S01]  /*7db0*/  FMUL.FTZ R99, R202, R99 ;  /* 0x00000063ca637220 */ /* 0x000fe20000410000 */
[----:B------:R-:W-:Y:S01]  /*7dc0*/  FADD.FTZ R64, R64, R97 ;  /* 0x0000006140407221 */ /* 0x000fe20000010000 */
[----:B-1----:R-:W-:Y:S01]  /*7dd0*/  FMUL.FTZ R104, R201, R132 ;  /* 0x00000084c9687220 */ /* 0x002fe20000410000 */
[----:B------:R0:W-:Y:S01]  /*7de0*/  STS [R108+0x2148], R111 ;  /* 0x0021486f6c007388 */ /* 0x0001e20000000800 */
[----:B------:R-:W-:Y:S01]  /*7df0*/  FFMA.FTZ R99, R222, R95, R99 ;  /* 0x0000005fde637223 */ /* 0x000fe20000010063 */
[----:B------:R-:W-:Y:S01]  /*7e00*/  FADD.FTZ R66, R66, R107 ;  /* 0x0000006b42427221 */ /* 0x000fe20000010000 */
[-C--:B------:R-:W-:Y:S01]  /*7e10*/  FFMA.FTZ R97, R223, R100.reuse, R104 ;  /* 0x00000064df617223 */ /* 0x080fe20000010068 */
[----:B------:R1:W-:Y:S01]  /*7e20*/  STS [R108+0x2120], R110 ;  /* 0x0021206e6c007388 */ /* 0x0003e20000000800 */
[----:B------:R-:W-:Y:S01]  /*7e30*/  FADD.FTZ R64, R64, R99 ;  /* 0x0000006340407221 */ /* 0x000fe20000010000 */
[----:B------:R-:W-:Y:S01]  /*7e40*/  FMUL.FTZ R107, R201, R100 ;  /* 0x00000064c96b7220 */ /* 0x000fe20000410000 */
[----:B------:R-:W-:Y:S01]  /*7e50*/  FMUL.FTZ R163, R34, R163 ;  /* 0x000000a322a37220 */ /* 0x000fe20000410000 */
[----:B------:R-:W-:Y:S01]  /*7e60*/  STS [R108+0x214c], R129 ;  /* 0x00214c816c007388 */ /* 0x000fe20000000800 */
[----:B------:R-:W-:Y:S01]  /*7e70*/  FADD.FTZ R134, R64, R97 ;  /* 0x0000006140867221 */ /* 0x000fe20000010000 */
[----:B0-----:R-:W-:Y:S01]  /*7e80*/  FMUL.FTZ R111, R96, UR47 ;  /* 0x0000002f606f7c20 */ /* 0x001fe20008410000 */
[----:B------:R-:W-:Y:S01]  /*7e90*/  FMUL.FTZ R64, R190, UR47 ;  /* 0x0000002fbe407c20 */ /* 0x000fe20008410000 */
[----:B------:R-:W-:Y:S01]  /*7ea0*/  STS [R108+0x2150], R130 ;  /* 0x002150826c007388 */ /* 0x000fe20000000800 */
[----:B------:R-:W-:Y:S01]  /*7eb0*/  FFMA.FTZ R132, R223, R132, -R107 ;  /* 0x00000084df847223 */ /* 0x000fe2000001086b */
[----:B-1----:R-:W-:Y:S01]  /*7ec0*/  FMUL.FTZ R110, R34, R164 ;  /* 0x000000a4226e7220 */ /* 0x002fe20000410000 */
[----:B------:R-:W-:Y:S01]  /*7ed0*/  FMUL.FTZ R113, R98, UR47 ;  /* 0x0000002f62717c20 */ /* 0x000fe20008410000 */
[----:B------:R0:W-:Y:S01]  /*7ee0*/  STS [R108+0x215c], R106 ;  /* 0x00215c6a6c007388 */ /* 0x0001e20000000800 */
[----:B------:R-:W-:Y:S01]  /*7ef0*/  FMUL.FTZ R125, R153, UR47 ;  /* 0x0000002f997d7c20 */ /* 0x000fe20008410000 */
[----:B------:R-:W-:Y:S01]  /*7f00*/  FMUL.FTZ R119, R203, R110 ;  /* 0x0000006ecb777220 */ /* 0x000fe20000410000 */
[----:B------:R-:W-:Y:S01]  /*7f10*/  FMUL.FTZ R124, R103, UR47 ;  /* 0x0000002f677c7c20 */ /* 0x000fe20008410000 */
[----:B------:R-:W-:Y:S01]  /*7f20*/  STS [R108+0x2164], R131 ;  /* 0x002164836c007388 */ /* 0x000fe20000000800 */
[C---:B------:R-:W-:Y:S01]  /*7f30*/  FFMA.FTZ R125, R152.reuse, UR57, -R125 ;  /* 0x00000039987d7c23 */ /* 0x040fe2000801087d */
[----:B------:R-:W-:Y:S01]  /*7f40*/  FMUL.FTZ R104, R191, UR47 ;  /* 0x0000002fbf687c20 */ /* 0x000fe20008410000 */
[----:B------:R-:W-:Y:S01]  /*7f50*/  FMUL.FTZ R99, R189, UR47 ;  /* 0x0000002fbd637c20 */ /* 0x000fe20008410000 */
[----:B------:R1:W-:Y:S01]  /*7f60*/  STS [R108+0x2168], R133 ;  /* 0x002168856c007388 */ /* 0x0003e20000000800 */
[----:B------:R-:W-:Y:S01]  /*7f70*/  FMUL.FTZ R152, R152, UR47 ;  /* 0x0000002f98987c20 */ /* 0x000fe20008410000 */
[----:B0-----:R-:W-:Y:S01]  /*7f80*/  FMUL.FTZ R106, R77, UR47 ;  /* 0x0000002f4d6a7c20 */ /* 0x001fe20008410000 */
[----:B------:R-:W-:Y:S01]  /*7f90*/  FMUL.FTZ R120, R135, UR47 ;  /* 0x0000002f87787c20 */ /* 0x000fe20008410000 */
[----:B------:R0:W-:Y:S01]  /*7fa0*/  STS [R108+0x216c], R109 ;  /* 0x00216c6d6c007388 */ /* 0x0001e20000000800 */
[----:B------:R-:W-:Y:S01]  /*7fb0*/  FMUL.FTZ R130, R65, UR47 ;  /* 0x0000002f41827c20 */ /* 0x000fe20008410000 */
[----:B------:R-:W-:Y:S01]  /*7fc0*/  FMUL.FTZ R118, R139, UR47 ;  /* 0x0000002f8b767c20 */ /* 0x000fe20008410000 */
[----:B------:R-:W-:Y:S01]  /*7fd0*/  FMUL.FTZ R129, R141, UR47 ;  /* 0x0000002f8d817c20 */ /* 0x000fe20008410000 */
[----:B------:R2:W-:Y:S01]  /*7fe0*/  STS [R108+0x2170], R143 ;  /* 0x0021708f6c007388 */ /* 0x0005e20000000800 */
[----:B------:R-:W-:Y:S01]  /*7ff0*/  FMUL.FTZ R126, R140, UR47 ;  /* 0x0000002f8c7e7c20 */ /* 0x000fe20008410000 */
[----:B-1----:R-:W-:Y:S01]  /*8000*/  FMUL.FTZ R133, R136, UR47 ;  /* 0x0000002f88857c20 */ /* 0x002fe20008410000 */
[----:B------:R-:W-:Y:S01]  /*8010*/  USHF.R.S32.HI UR46, URZ, 0x1f, UR14 ;  /* 0x0000001f3f2e7899 */ /* 0x000fe2000801140e */
[----:B------:R1:W-:Y:S01]  /*8020*/  STS [R108+0x2174], R145 ;  /* 0x002174916c007388 */ /* 0x0003e20000000800 */
[----:B------:R-:W-:Y:S01]  /*8030*/  BSSY B0, `(.L_x_3781) ;  /* 0x0000050000007945 */ /* 0x000fe20003800000 */
[----:B0-----:R-:W-:Y:S01]  /*8040*/  FMUL.FTZ R109, R180, UR47 ;  /* 0x0000002fb46d7c20 */ /* 0x001fe20008410000 */
[----:B------:R-:W-:Y:S01]  /*8050*/  FFMA.FTZ R104, R69, UR57, -R104 ;  /* 0x0000003945687c23 */ /* 0x000fe20008010868 */
[----:B------:R0:W-:Y:S01]  /*8060*/  STS [R108+0x2178], R127 ;  /* 0x0021787f6c007388 */ /* 0x0001e20000000800 */
[----:B------:R-:W-:Y:S01]  /*8070*/  FFMA.FTZ R99, R190, UR57, -R99 ;  /* 0x00000039be637c23 */ /* 0x000fe20008010863 */
[----:B--2---:R-:W-:Y:S01]  /*8080*/  FADD.FTZ R143, R66, R105 ;  /* 0x00000069428f7221 */ /* 0x004fe20000010000 */
[----:B------:R-:W-:Y:S01]  /*8090*/  FFMA.FTZ R105, R189, UR57, R64 ;  /* 0x00000039bd697c23 */ /* 0x000fe20008010040 */
[----:B------:R2:W-:Y:S01]  /*80a0*/  STS [R108+0x217c], R128 ;  /* 0x00217c806c007388 */ /* 0x0005e20000000800 */
[----:B------:R-:W-:Y:S01]  /*80b0*/  FMUL.FTZ R64, R187, UR47 ;  /* 0x0000002fbb407c20 */ /* 0x000fe20008410000 */
[----:B-1----:R-:W-:Y:S01]  /*80c0*/  FFMA.FTZ R145, R224, R163, -R119 ;  /* 0x000000a3e0917223 */ /* 0x002fe20000010877 */
[----:B------:R-:W-:Y:S01]  /*80d0*/  FMUL.FTZ R119, R102, UR47 ;  /* 0x0000002f66777c20 */ /* 0x000fe20008410000 */
[----:B------:R-:W-:Y:S01]  /*80e0*/  FMUL.FTZ R66, R69, UR47 ;  /* 0x0000002f45427c20 */ /* 0x000fe20008410000 */
[----:B------:R-:W-:Y:S01]  /*80f0*/  FFMA.FTZ R107, R77, UR57, -R64 ;  /* 0x000000394d6b7c23 */ /* 0x000fe20008010840 */
[----:B------:R-:W-:Y:S01]  /*8100*/  FMUL.FTZ R64, R168, UR47 ;  /* 0x0000002fa8407c20 */ /* 0x000fe20008410000 */
[----:B0-----:R-:W-:Y:S01]  /*8110*/  FMUL.FTZ R127, R157, UR47 ;  /* 0x0000002f9d7f7c20 */ /* 0x001fe20008410000 */
[----:B------:R-:W-:Y:S01]  /*8120*/  FFMA.FTZ R97, R191, UR57, R66 ;  /* 0x00000039bf617c23 */ /* 0x000fe20008010042 */
[----:B------:R-:W-:Y:S01]  /*8130*/  FFMA.FTZ R106, R187, UR57, R106 ;  /* 0x00000039bb6a7c23 */ /* 0x000fe2000801006a */
[----:B--2---:R-:W-:Y:S01]  /*8140*/  FFMA.FTZ R108, R180, UR57, R111 ;  /* 0x00000039b46c7c23 */ /* 0x004fe2000801006f */
[----:B------:R-:W-:Y:S01]  /*8150*/  FMUL.FTZ R111, R166, UR47 ;  /* 0x0000002fa66f7c20 */ /* 0x000fe20008410000 */
[C---:B------:R-:W-:Y:S01]  /*8160*/  FFMA.FTZ R127, R156.reuse, UR57, -R127 ;  /* 0x000000399c7f7c23 */ /* 0x040fe2000801087f */
[----:B------:R-:W-:Y:S01]  /*8170*/  FMUL.FTZ R156, R156, UR47 ;  /* 0x0000002f9c9c7c20 */ /* 0x000fe20008410000 */
[----:B------:R-:W-:Y:S01]  /*8180*/  FMUL.FTZ R128, R67, UR47 ;  /* 0x0000002f43807c20 */ /* 0x000fe20008410000 */
[----:B------:R-:W-:Y:S01]  /*8190*/  FFMA.FTZ R114, R98, UR57, -R111 ;  /* 0x0000003962727c23 */ /* 0x000fe2000801086f */
[----:B------:R-:W-:Y:S01]  /*81a0*/  FFMA.FTZ R111, R164, UR57, R117 ;  /* 0x00000039a46f7c23 */ /* 0x000fe20008010075 */
[----:B------:R-:W-:Y:S01]  /*81b0*/  FMUL.FTZ R117, R170, UR47 ;  /* 0x0000002faa757c20 */ /* 0x000fe20008410000 */
[----:B------:R-:W-:Y:S01]  /*81c0*/  FFMA.FTZ R98, R166, UR57, R113 ;  /* 0x00000039a6627c23 */ /* 0x000fe20008010071 */
[----:B------:R-:W-:Y:S01]  /*81d0*/  FFMA.FTZ R113, R167, UR57, -R64 ;  /* 0x00000039a7717c23 */ /* 0x000fe20008010840 */
[----:B------:R-:W-:Y:S01]  /*81e0*/  FMUL.FTZ R64, R151, UR47 ;  /* 0x0000002f97407c20 */ /* 0x000fe20008410000 */
[----:B------:R-:W-:Y:S01]  /*81f0*/  FFMA.FTZ R116, R102, UR57, -R117 ;  /* 0x0000003966747c23 */ /* 0x000fe20008010875 */
[----:B------:R-:W-:Y:S01]  /*8200*/  FMUL.FTZ R102, R155, UR47 ;  /* 0x0000002f9b667c20 */ /* 0x000fe20008410000 */
[----:B------:R-:W-:Y:S01]  /*8210*/  FMUL.FTZ R167, R167, UR47 ;  /* 0x0000002fa7a77c20 */ /* 0x000fe20008410000 */
[C---:B------:R-:W-:Y:S01]  /*8220*/  FFMA.FTZ R117, R101.reuse, UR57, -R64 ;  /* 0x0000003965757c23 */ /* 0x040fe20008010840 */
[----:B------:R-:W-:Y:S01]  /*8230*/  FMUL.FTZ R64, R101, UR47 ;  /* 0x0000002f65407c20 */ /* 0x000fe20008410000 */
[----:B------:R-:W-:Y:S01]  /*8240*/  FFMA.FTZ R102, R103, UR57, -R102 ;  /* 0x0000003967667c23 */ /* 0x000fe20008010866 */
[----:B------:R-:W-:Y:S01]  /*8250*/  FMUL.FTZ R103, R0, UR47 ;  /* 0x0000002f00677c20 */ /* 0x000fe20008410000 */
[----:B------:R-:W-:Y:S01]  /*8260*/  FFMA.FTZ R109, R96, UR57, -R109 ;  /* 0x00000039606d7c23 */ /* 0x000fe2000801086d */
[----:B------:R-:W-:Y:S01]  /*8270*/  FFMA.FTZ R101, R168, UR57, R167 ;  /* 0x00000039a8657c23 */ /* 0x000fe200080100a7 */
[----:B------:R-:W-:Y:S01]  /*8280*/  FFMA.FTZ R119, R170, UR57, R119 ;  /* 0x00000039aa777c23 */ /* 0x000fe20008010077 */
[----:B------:R-:W-:Y:S01]  /*8290*/  FFMA.FTZ R121, R151, UR57, R64 ;  /* 0x0000003997797c23 */ /* 0x000fe20008010040 */
[----:B------:R-:W-:Y:S01]  /*82a0*/  FFMA.FTZ R137, R153, UR57, R152 ;  /* 0x0000003999897c23 */ /* 0x000fe20008010098 */
        /* <DEDUP_REMOVED lines=15> */
[----:B------:R-:W-:Y:S01]  /*83a0*/  ULEA UR59, UR15, 0xfffff000, 0xc ;  /* 0xfffff0000f3b7891 */ /* 0x000fe2000f8e603f */
[----:B------:R-:W-:Y:S01]  /*83b0*/  LEA R66, R64, R91, 0x2 ;  /* 0x0000005b40427211 */ /* 0x000fe200078e10ff */
[----:B------:R-:W-:Y:S02]  /*83c0*/  USHF.R.U32.HI UR57, URZ, 0x1, UR29 ;  /* 0x000000013f397899 */ /* 0x000fe4000801161d */
[----:B------:R-:W-:Y:S02]  /*83d0*/  UIMAD.WIDE.U32 UR44, UR14, UR30, URZ ;  /* 0x0000001e0e2c72a5 */ /* 0x000fe4000f8e003f */
[----:B------:R0:W1:Y:S01]  /*83e0*/  LDS R147, [R66+0x2100] ;  /* 0x0021000042937984 */ /* 0x0000620000000800 */
[----:B------:R-:W-:Y:S01]  /*83f0*/  UIMAD UR60, UR14, UR31, UR60 ;  /* 0x0000001f0e3c72a4 */ /* 0x000fe2000f8e023c */
[----:B------:R-:W-:Y:S01]  /*8400*/  IADD3 R64, P0, R92, UR59, RZ ;  /* 0x0000003b5c407c10 */ /* 0x000fe2000ff1e0ff */
[----:B------:R-:W-:Y:S01]  /*8410*/  USHF.R.U64 UR58, UR28, 0x1, UR29 ;  /* 0x000000011c3a7899 */ /* 0x000fe2000800121d */
[----:B------:R-:W-:Y:S01]  /*8420*/  MOV R65, UR59 ;  /* 0x0000003b00417c02 */ /* 0x000fe20008000f00 */
[----:B------:R-:W-:-:S02]  /*8430*/  UIMAD UR57, UR57, UR12, URZ ;  /* 0x0000000c393972a4 */ /* 0x000fc4000f8e023f */
[----:B------:R-:W-:Y:S01]  /*8440*/  UIADD3 UR45, UR45, UR60, URZ ;  /* 0x0000003c2d2d7290 */ /* 0x000fe2000fffe03f */
[----:B------:R-:W-:Y:S01]  /*8450*/  LEA.HI.X.SX32 R65, R65, RZ, 0x1, P0 ;  /* 0x000000ff41417211 */ /* 0x000fe200000f0eff */
[----:B------:R-:W-:Y:S02]  /*8460*/  USHF.R.S32.HI UR47, URZ, 0x1f, UR7 ;  /* 0x0000001f3f2f7899 */ /* 0x000fe40008011407 */
[----:B------:R-:W-:Y:S02]  /*8470*/  UIMAD UR57, UR13, UR58, UR57 ;  /* 0x0000003a0d3972a4 */ /* 0x000fe4000f8e0239 */
[----:B------:R-:W-:Y:S01]  /*8480*/  UIMAD.WIDE.U32 UR44, UR12, UR58, UR44 ;  /* 0x0000003a0c2c72a5 */ /* 0x000fe2000f8e002c */
        /* <DEDUP_REMOVED lines=10> */
.L_x_3782:
[----:B------:R-:W-:Y:S05]  /*8530*/  BSYNC B0 ;  /* 0x0000000000007941 */ /* 0x000fea0003800000 */
.L_x_3781:
[----:B------:R-:W-:Y:S01]  /*8540*/  USHF.R.U32.HI UR44, URZ, 0x1, UR29 ;  /* 0x000000013f2c7899 */ /* 0x000fe2000801161d */
[----:B------:R-:W-:Y:S01]  /*8550*/  FADD.FTZ R136, R68, R71 ;  /* 0x0000004744887221 */ /* 0x000fe20000010000 */
[----:B------:R-:W-:Y:S01]  /*8560*/  USHF.R.U64 UR47, UR28, 0x1, UR29 ;  /* 0x000000011c2f7899 */ /* 0x000fe2000800121d */
[C---:B------:R-:W-:Y:S01]  /*8570*/  FMUL.FTZ R71, R33.reuse, R180 ;  /* 0x000000b421477220 */ /* 0x040fe20000410000 */
[----:B------:R-:W-:Y:S01]  /*8580*/  UIMAD UR57, UR44, UR12, URZ ;  /* 0x0000000c2c3972a4 */ /* 0x000fe2000f8e023f */
[----:B------:R-:W1:Y:S01]  /*8590*/  LDC.64 R64, c[0x0][0x380] ;  /* 0x0000e000ff407b82 */ /* 0x000e620000000a00 */
[----:B------:R-:W-:Y:S01]  /*85a0*/  UIMAD.WIDE.U32 UR44, UR47, UR12, URZ ;  /* 0x0000000c2f2c72a5 */ /* 0x000fe2000f8e003f */
[C---:B------:R-:W-:Y:S01]  /*85b0*/  FFMA.FTZ R225, -R33.reuse, R4, R225 ;  /* 0x0000000421e17223 */ /* 0x040fe200000101e1 */
[----:B------:R-:W-:Y:S01]  /*85c0*/  UIMAD UR57, UR13, UR47, UR57 ;  /* 0x0000002f0d3972a4 */ /* 0x000fe2000f8e0239 */
[----:B------:R-:W-:Y:S01]  /*85d0*/  FMUL.FTZ R68, R32, R187 ;  /* 0x000000bb20447220 */ /* 0x000fe20000410000 */
[----:B------:R-:W-:Y:S01]  /*85e0*/  UIMAD UR46, UR46, UR30, URZ ;  /* 0x0000001e2e2e72a4 */ /* 0x000fe2000f8e023f */
[----:B------:R-:W-:Y:S01]  /*85f0*/  FMUL.FTZ R96, R33, R96 ;  /* 0x0000006021607220 */ /* 0x000fe20000410000 */
[----:B------:R-:W-:Y:S01]  /*8600*/  UIADD3 UR45, UR57, UR45, URZ ;  /* 0x0000002d392d7290 */ /* 0x000fe2000fffe03f */
[----:B------:R-:W-:Y:S01]  /*8610*/  FMUL.FTZ R138, R200, R71 ;  /* 0x00000047c88a7220 */ /* 0x000fe20000410000 */
[----:B------:R-:W-:Y:S01]  /*8620*/  UIMAD UR46, UR14, UR31, UR46 ;  /* 0x0000001f0e2e72a4 */ /* 0x000fe2000f8e022e */
[----:B------:R-:W-:Y:S01]  /*8630*/  FMUL.FTZ R163, R203, R163 ;  /* 0x000000a3cba37220 */ /* 0x000fe20000410000 */
[----:B------:R-:W-:Y:S01]  /*8640*/  UIMAD.WIDE.U32 UR44, UR14, UR30, UR44 ;  /* 0x0000001e0e2c72a5 */ /* 0x000fe2000f8e002c */
[----:B------:R-:W-:Y:S01]  /*8650*/  FADD.FTZ R132, R143, R132 ;  /* 0x000000848f847221 */ /* 0x000fe20000010000 */
[C---:B------:R-:W-:Y:S01]  /*8660*/  FFMA.FTZ R199, -R32.reuse, R3, R199 ;  /* 0x0000000320c77223 */ /* 0x040fe200000101c7 */
[----:B------:R-:W-:Y:S01]  /*8670*/  FMUL.FTZ R143, R31, R189 ;  /* 0x000000bd1f8f7220 */ /* 0x000fe20000410000 */
[----:B------:R-:W-:Y:S01]  /*8680*/  FMUL.FTZ R140, R32, R77 ;  /* 0x0000004d208c7220 */ /* 0x000fe20000410000 */
[----:B------:R-:W-:Y:S01]  /*8690*/  UIADD3 UR46, UR46, UR45, URZ ;  /* 0x0000002d2e2e7290 */ /* 0x000fe2000fffe03f */
[----:B------:R-:W-:Y:S01]  /*86a0*/  FMUL.FTZ R142, R198, R68 ;  /* 0x00000044c68e7220 */ /* 0x000fe20000410000 */
[----:B------:R-:W-:Y:S01]  /*86b0*/  ULEA UR47, UP0, UR44, UR32, 0x3 ;  /* 0x000000202c2f7291 */ /* 0x000fe2000f80183f */
[----:B------:R-:W-:Y:S01]  /*86c0*/  FFMA.FTZ R138, R225, R96, -R138 ;  /* 0x00000060e18a7223 */ /* 0x000fe2000001088a */
[----:B------:R-:W-:Y:S01]  /*86d0*/  FFMA.FTZ R163, R224, R110, R163 ;  /* 0x0000006ee0a37223 */ /* 0x000fe200000100a3 */
[----:B------:R-:W-:Y:S01]  /*86e0*/  UIADD3 UR45, UR6, -UR54, URZ ;  /* 0x80000036062d7290 */ /* 0x000fe2000fffe03f */
[----:B------:R-:W-:Y:S01]  /*86f0*/  FMUL.FTZ R96, R200, R96 ;  /* 0x00000060c8607220 */ /* 0x000fe20000410000 */
[----:B------:R-:W-:Y:S01]  /*8700*/  FADD.FTZ R145, R132, R145 ;  /* 0x0000009184917221 */ /* 0x000fe20000010000 */
[C---:B------:R-:W-:Y:S01]  /*8710*/  FFMA.FTZ R132, -R31.reuse, R2, R197 ;  /* 0x000000021f847223 */ /* 0x040fe200000101c5 */
[----:B------:R-:W-:Y:S01]  /*8720*/  FMUL.FTZ R149, R31, R190 ;  /* 0x000000be1f957220 */ /* 0x000fe20000410000 */
[----:B------:R-:W-:Y:S01]  /*8730*/  FMUL.FTZ R159, R226, R143 ;  /* 0x0000008fe29f7220 */ /* 0x000fe20000410000 */
[----:B------:R-:W-:Y:S01]  /*8740*/  ULEA.HI.X UR46, UR44, UR33, UR46, 0x3, UP0 ;  /* 0x000000212c2e7291 */ /* 0x000fe200080f1c2e */
[-C--:B0-----:R-:W-:Y:S01]  /*8750*/  FFMA.FTZ R147, R199, R140.reuse, -R142 ;  /* 0x0000008cc7937223 */ /* 0x081fe2000001088e */
[----:B------:R-:W-:Y:S01]  /*8760*/  FADD.FTZ R134, R134, R163 ;  /* 0x000000a386867221 */ /* 0x000fe20000010000 */
[----:B------:R-:W-:Y:S01]  /*8770*/  UIMAD UR44, UR45, -0x1000, URZ ;  /* 0xfffff0002d2c78a4 */ /* 0x000fe2000f8e023f */
[----:B------:R-:W-:Y:S01]  /*8780*/  FFMA.FTZ R77, R225, R71, R96 ;  /* 0x00000047e14d7223 */ /* 0x000fe20000010060 */
[----:B------:R-:W-:Y:S01]  /*8790*/  FMUL.FTZ R140, R198, R140 ;  /* 0x0000008cc68c7220 */ /* 0x000fe20000410000 */
[----:B------:R-:W-:Y:S01]  /*87a0*/  LEA R66, P0, R92, UR47, 0x2 ;  /* 0x0000002f5c427c11 */ /* 0x000fe2000f8010ff */
[-C--:B------:R-:W-:Y:S01]  /*87b0*/  FFMA.FTZ R159, R132, R149.reuse, -R159 ;  /* 0x00000095849f7223 */ /* 0x080fe2000001089f */
[----:B------:R-:W-:Y:S01]  /*87c0*/  FADD.FTZ R77, R134, R77 ;  /* 0x0000004d864d7221 */ /* 0x000fe20000010000 */
[----:B------:R-:W-:Y:S01]  /*87d0*/  FFMA.FTZ R140, R199, R68, R140 ;  /* 0x00000044c78c7223 */ /* 0x000fe2000001008c */
[----:B------:R-:W-:Y:S01]  /*87e0*/  FMUL.FTZ R149, R226, R149 ;  /* 0x00000095e2957220 */ /* 0x000fe20000410000 */
[----:B------:R-:W-:Y:S01]  /*87f0*/  LEA.HI.X R67, R92, UR46, RZ, 0x2, P0 ;  /* 0x0000002e5c437c11 */ /* 0x000fe200080f14ff */
[----:B------:R-:W-:Y:S01]  /*8800*/  USHF.L.U64.HI UR45, UR8, 0x2, UR9 ;  /* 0x00000002082d7899 */ /* 0x000fe20008010209 */
[----:B------:R-:W-:Y:S01]  /*8810*/  MOV R161, UR44 ;  /* 0x0000002c00a17c02 */ /* 0x000fe20008000f00 */
[----:B------:R-:W-:Y:S01]  /*8820*/  FADD.FTZ R138, R145, R138 ;  /* 0x0000008a918a7221 */ /* 0x000fe20000010000 */
[----:B------:R-:W-:Y:S01]  /*8830*/  FADD.FTZ R77, R77, R140 ;  /* 0x0000008c4d4d7221 */ /* 0x000fe20000010000 */
[----:B------:R-:W-:Y:S01]  /*8840*/  FFMA.FTZ R96, R132, R143, R149 ;  /* 0x0000008f84607223 */ /* 0x000fe20000010095 */
[----:B------:R-:W-:Y:S01]  /*8850*/  USHF.L.U32 UR44, UR8, 0x2, URZ ;  /* 0x00000002082c7899 */ /* 0x000fe2000800063f */
[----:B------:R-:W-:-:S04]  /*8860*/  IMAD.WIDE R66, R161, 0x4, R66 ;  /* 0x00000004a1427825 */ /* 0x000fc800078e0242 */
[----:B------:R-:W-:Y:S01]  /*8870*/  FADD.FTZ R138, R138, R147 ;  /* 0x000000938a8a7221 */ /* 0x000fe20000010000 */
[----:B------:R-:W-:Y:S01]  /*8880*/  FADD.FTZ R77, R77, R96 ;  /* 0x000000604d4d7221 */ /* 0x000fe20000010000 */
[----:B------:R-:W-:Y:S01]  /*8890*/  FMUL.FTZ R96, R30, R191 ;  /* 0x000000bf1e607220 */ /* 0x000fe20000410000 */
[----:B-1----:R-:W-:Y:S01]  /*88a0*/  IMAD R134, R64, UR45, RZ ;  /* 0x0000002d40867c24 */ /* 0x002fe2000f8e02ff */
[----:B------:R-:W-:Y:S01]  /*88b0*/  IADD3 R145, R92, 0x80, RZ ;  /* 0x000000805c917810 */ /* 0x000fe20007ffe0ff */
[----:B------:R-:W-:Y:S01]  /*88c0*/  FADD.FTZ R140, R138, R159 ;  /* 0x0000009f8a8c7221 */ /* 0x000fe20000010000 */
[----:B------:R-:W-:-:S04]  /*88d0*/  IMAD.WIDE.U32 R66, R64, UR44, R66 ;  /* 0x0000002c40427c25 */ /* 0x000fc8000f8e0042 */
[C---:B------:R-:W-:Y:S01]  /*88e0*/  FFMA.FTZ R212, -R30.reuse, R162, R212 ;  /* 0x000000a21ed47223 */ /* 0x040fe200000101d4 */
[----:B------:R-:W-:Y:S01]  /*88f0*/  FMUL.FTZ R69, R30, R69 ;  /* 0x000000451e457220 */ /* 0x000fe20000410000 */
[----:B------:R-:W-:Y:S01]  /*8900*/  LEA.HI.SX32 R64, R145, R92, 0x1b ;  /* 0x0000005c91407211 */ /* 0x000fe200078fdaff */
[----:B------:R-:W-:Y:S02]  /*8910*/  IMAD R159, R65, UR44, R134 ;  /* 0x0000002c419f7c24 */ /* 0x000fe4000f8e0286 */
[----:B------:R-:W-:Y:S01]  /*8920*/  FMUL.FTZ R65, R231, R96 ;  /* 0x00000060e7417220 */ /* 0x000fe20000410000 */
[----:B------:R-:W-:Y:S01]  /*8930*/  ISETP.GE.AND P0, PT, R115, 0x81, PT ;  /* 0x000000817300780c */ /* 0x000fe20003f06270 */
[----:B------:R-:W-:Y:S01]  /*8940*/  BSSY B0, `(.L_x_3783) ;  /* 0x0000010000007945 */ /* 0x000fe20003800000 */
[----:B------:R-:W-:Y:S01]  /*8950*/  IADD3 R147, R92, 0x100, RZ ;  /* 0x000001005c937810 */ /* 0x000fe20007ffe0ff */
[----:B------:R-:W-:Y:S01]  /*8960*/  FFMA.FTZ R145, R212, R69, -R65 ;  /* 0x00000045d4917223 */ /* 0x000fe20000010841 */
[----:B------:R-:W-:Y:S01]  /*8970*/  LEA R65, R64, R91, 0x2 ;  /* 0x0000005b40417211 */ /* 0x000fe200078e10ff */
[----:B------:R-:W-:Y:S01]  /*8980*/  FADD.FTZ R70, R181, -R70 ;  /* 0x80000046b5467221 */ /* 0x000fe20000010000 */
[----:B------:R-:W-:Y:S01]  /*8990*/  IADD3 R149, R92, 0x180, RZ ;  /* 0x000001805c957810 */ /* 0x000fe20007ffe0ff */
[----:B------:R-:W-:Y:S01]  /*89a0*/  FADD.FTZ R134, R140, R145 ;  /* 0x000000918c867221 */ /* 0x000fe20000010000 */
[----:B------:R-:W-:-:S02]  /*89b0*/  LEA.HI.SX32 R138, R147, R92, 0x1b ;  /* 0x0000005c938a7211 */ /* 0x000fc400078fdaff */
[----:B------:R-:W0:Y:S01]  /*89c0*/  LDS R65, [R65+0x2300] ;  /* 0x0023000041417984 */ /* 0x000e220000000800 */
[----:B------:R-:W-:Y:S02]  /*89d0*/  ISETP.GE.AND P1, PT, R115, 0x101, PT ;  /* 0x000001017300780c */ /* 0x000fe40003f26270 */
[----:B------:R-:W-:Y:S02]  /*89e0*/  IADD3 R67, R67, R159, RZ ;  /* 0x0000009f43437210 */ /* 0x000fe40007ffe0ff */
[----:B------:R-:W-:Y:S02]  /*89f0*/  ISETP.GE.AND P2, PT, R115, 0x181, PT ;  /* 0x000001817300780c */ /* 0x000fe40003f46270 */
[----:B------:R-:W-:Y:S02]  /*8a00*/  LEA.HI.SX32 R64, R149, R92, 0x1b ;  /* 0x0000005c95407211 */ /* 0x000fe400078fdaff */
[----:B------:R-:W-:Y:S01]  /*8a10*/  LEA R138, R138, R91, 0x2 ;  /* 0x0000005b8a8a7211 */ /* 0x000fe200078e10ff */
[----:B------:R-:W-:Y:S08]  /*8a20*/  @!P0 BRA `(.L_x_3784) ;  /* 0x0000000000048947 */ /* 0x000ff00003800000 */
[----:B0-----:R1:W-:Y:S02]  /*8a30*/  REDG.E.ADD.F32.FTZ.RN.STRONG.GPU desc[UR18][R66.64+-0x3e00], R65 ;  /* 0xffc20041420079a6 */ /* 0x0013e4000c10f392 */
.L_x_3784:
[----:B------:R-:W-:Y:S05]  /*8a40*/  BSYNC B0 ;  /* 0x0000000000007941 */ /* 0x000fea0003800000 */
.L_x_3783:
[----:B01----:R0:W1:Y:S01]  /*8a50*/  LDS R65, [R138+0x2500] ;  /* 0x002500008a417984 */ /* 0x0030620000000800 */
[----:B------:R-:W-:Y:S01]  /*8a60*/  BSSY B0, `(.L_x_3785) ;  /* 0x0000004000007945 */ /* 0x000fe20003800000 */
[----:B------:R-:W-:-:S03]  /*8a70*/  LEA R64, R64, R91, 0x2 ;  /* 0x0000005b40407211 */ /* 0x000fc600078e10ff */
[----:B------:R-:W-:Y:S05]  /*8a80*/  @!P1 BRA `(.L_x_3786) ;  /* 0x0000000000049947 */ /* 0x000fea0003800000 */
[----:B-1----:R2:W-:Y:S02]  /*8a90*/  REDG.E.ADD.F32.FTZ.RN.STRONG.GPU desc[UR18][R66.64+-0x3c00], R65 ;  /* 0xffc40041420079a6 */ /* 0x0025e4000c10f392 */
.L_x_3786:
[----:B------:R-:W-:Y:S05]  /*8aa0*/  BSYNC B0 ;  /* 0x0000000000007941 */ /* 0x000fea0003800000 */
.L_x_3785:
[----:B-12---:R1:W2:Y:S01]  /*8ab0*/  LDS R65, [R64+0x2700] ;  /* 0x0027000040417984 */ /* 0x0062a20000000800 */
[----:B------:R-:W-:Y:S01]  /*8ac0*/  BSSY B0, `(.L_x_3787) ;  /* 0x0000005000007945 */ /* 0x000fe20003800000 */
[C---:B------:R-:W-:Y:S02]  /*8ad0*/  IADD3 R147, R92.reuse, 0x200, RZ ;  /* 0x000002005c937810 */ /* 0x040fe40007ffe0ff */
[----:B------:R-:W-:Y:S01]  /*8ae0*/  IADD3 R145, R92, 0x280, RZ ;  /* 0x000002805c917810 */ /* 0x000fe20007ffe0ff */
[----:B------:R-:W-:Y:S06]  /*8af0*/  @!P2 BRA `(.L_x_3788) ;  /* 0x000000000004a947 */ /* 0x000fec0003800000 */
[----:B--2---:R3:W-:Y:S02]  /*8b00*/  REDG.E.ADD.F32.FTZ.RN.STRONG.GPU desc[UR18][R66.64+-0x3a00], R65 ;  /* 0xffc60041420079a6 */ /* 0x0047e4000c10f392 */
.L_x_3788:
[----:B------:R-:W-:Y:S05]  /*8b10*/  BSYNC B0 ;  /* 0x0000000000007941 */ /* 0x000fea0003800000 */
.L_x_3787:
[-C--:B-1----:R-:W-:Y:S01]  /*8b20*/  LEA.HI.SX32 R64, R147, R92.reuse, 0x1b ;  /* 0x0000005c93407211 */ /* 0x082fe200078fdaff */
[----:B------:R-:W-:Y:S01]  /*8b30*/  BSSY B0, `(.L_x_3789) ;  /* 0x0000011000007945 */ /* 0x000fe20003800000 */
[----:B--23--:R-:W-:Y:S02]  /*8b40*/  IADD3 R65, R92, 0x300, RZ ;  /* 0x000003005c417810 */ /* 0x00cfe40007ffe0ff */
[----:B------:R-:W-:Y:S02]  /*8b50*/  LEA R64, R64, R91, 0x2 ;  /* 0x0000005b40407211 */ /* 0x000fe400078e10ff */
[-C--:B------:R-:W-:Y:S02]  /*8b60*/  LEA.HI.SX32 R140, R65, R92.reuse, 0x1b ;  /* 0x0000005c418c7211 */ /* 0x080fe400078fdaff */
[----:B------:R-:W-:Y:S01]  /*8b70*/  ISETP.GE.AND P6, PT, R115, 0x201, PT ;  /* 0x000002017300780c */ /* 0x000fe20003fc6270 */
[----:B------:R1:W2:Y:S01]  /*8b80*/  LDS R65, [R64+0x2900] ;  /* 0x0029000040417984 */ /* 0x0002a20000000800 */
[----:B0-----:R-:W-:-:S02]  /*8b90*/  LEA.HI.SX32 R138, R145, R92, 0x1b ;  /* 0x0000005c918a7211 */ /* 0x001fc400078fdaff */
[----:B------:R-:W-:Y:S02]  /*8ba0*/  IADD3 R145, R92, 0x380, RZ ;  /* 0x000003805c917810 */ /* 0x000fe40007ffe0ff */
[----:B------:R-:W-:Y:S02]  /*8bb0*/  LEA R138, R138, R91, 0x2 ;  /* 0x0000005b8a8a7211 */ /* 0x000fe400078e10ff */
[C---:B------:R-:W-:Y:S02]  /*8bc0*/  ISETP.GE.AND P0, PT, R115.reuse, 0x281, PT ;  /* 0x000002817300780c */ /* 0x040fe40003f06270 */
[C---:B------:R-:W-:Y:S02]  /*8bd0*/  ISETP.GE.AND P1, PT, R115.reuse, 0x301, PT ;  /* 0x000003017300780c */ /* 0x040fe40003f26270 */
[C---:B------:R-:W-:Y:S02]  /*8be0*/  ISETP.GE.AND P2, PT, R115.reuse, 0x381, PT ;  /* 0x000003817300780c */ /* 0x040fe40003f46270 */
[----:B------:R-:W-:-:S02]  /*8bf0*/  ISETP.GE.AND P3, PT, R115, 0x401, PT ;  /* 0x000004017300780c */ /* 0x000fc40003f66270 */
[C---:B------:R-:W-:Y:S02]  /*8c00*/  ISETP.GE.AND P4, PT, R115.reuse, 0x481, PT ;  /* 0x000004817300780c */ /* 0x040fe40003f86270 */
[----:B------:R-:W-:Y:S01]  /*8c10*/  ISETP.GE.AND P5, PT, R115, 0x501, PT ;  /* 0x000005017300780c */ /* 0x000fe20003fa6270 */
[----:B-1----:R-:W-:-:S12]  /*8c20*/  @!P6 BRA `(.L_x_3790) ;  /* 0x000000000004e947 */ /* 0x002fd80003800000 */
[----:B--2---:R0:W-:Y:S02]  /*8c30*/  REDG.E.ADD.F32.FTZ.RN.STRONG.GPU desc[UR18][R66.64+-0x3800], R65 ;  /* 0xffc80041420079a6 */ /* 0x0041e4000c10f392 */
.L_x_3790:
[----:B------:R-:W-:Y:S05]  /*8c40*/  BSYNC B0 ;  /* 0x0000000000007941 */ /* 0x000fea0003800000 */
.L_x_3789:
[----:B0-2---:R0:W1:Y:S01]  /*8c50*/  LDS R65, [R138+0x2b00] ;  /* 0x002b00008a417984 */ /* 0x0050620000000800 */
[----:B------:R-:W-:Y:S01]  /*8c60*/  BSSY B0, `(.L_x_3791) ;  /* 0x0000006000007945 */ /* 0x000fe20003800000 */
[----:B------:R-:W-:Y:S02]  /*8c70*/  IADD3 R147, R92, 0x400, RZ ;  /* 0x000004005c937810 */ /* 0x000fe40007ffe0ff */
[----:B------:R-:W-:Y:S02]  /*8c80*/  LEA.HI.SX32 R64, R145, R92, 0x1b ;  /* 0x0000005c91407211 */ /* 0x000fe400078fdaff */
[----:B------:R-:W-:Y:S01]  /*8c90*/  LEA R140, R140, R91, 0x2 ;  /* 0x0000005b8c8c7211 */ /* 0x000fe200078e10ff */
[----:B------:R-:W-:Y:S06]  /*8ca0*/  @!P0 BRA `(.L_x_3792) ;  /* 0x0000000000048947 */ /* 0x000fec0003800000 */
[----:B-1----:R2:W-:Y:S02]  /*8cb0*/  REDG.E.ADD.F32.FTZ.RN.STRONG.GPU desc[UR18][R66.64+-0x3600], R65 ;  /* 0xffca0041420079a6 */ /* 0x0025e4000c10f392 */
.L_x_3792:
[----:B------:R-:W-:Y:S05]  /*8cc0*/  BSYNC B0 ;  /* 0x0000000000007941 */ /* 0x000fea0003800000 */
.L_x_3791:
[----:B-12---:R1:W2:Y:S01]  /*8cd0*/  LDS R65, [R140+0x2d00] ;  /* 0x002d00008c417984 */ /* 0x0062a20000000800 */
[----:B------:R-:W-:Y:S01]  /*8ce0*/  BSSY B0, `(.L_x_3793) ;  /* 0x0000006000007945 */ /* 0x000fe20003800000 */
[----:B------:R-:W-:Y:S02]  /*8cf0*/  IADD3 R145, R92, 0x480, RZ ;  /* 0x000004805c917810 */ /* 0x000fe40007ffe0ff */
[----:B0-----:R-:W-:Y:S02]  /*8d00*/  LEA.HI.SX32 R138, R147, R92, 0x1b ;  /* 0x0000005c938a7211 */ /* 0x001fe400078fdaff */
[----:B------:R-:W-:Y:S01]  /*8d10*/  LEA R142, R64, R91, 0x2 ;  /* 0x0000005b408e7211 */ /* 0x000fe200078e10ff */
[----:B------:R-:W-:Y:S06]  /*8d20*/  @!P1 BRA `(.L_x_3794) ;  /* 0x0000000000049947 */ /* 0x000fec0003800000 */
[----:B--2---:R0:W-:Y:S02]  /*8d30*/  REDG.E.ADD.F32.FTZ.RN.STRONG.GPU desc[UR18][R66.64+-0x3400], R65 ;  /* 0xffcc0041420079a6 */ /* 0x0041e4000c10f392 */
.L_x_3794:
[----:B------:R-:W-:Y:S05]  /*8d40*/  BSYNC B0 ;  /* 0x0000000000007941 */ /* 0x000fea0003800000 */
.L_x_3793:
[----:B0-2---:R0:W2:Y:S01]  /*8d50*/  LDS R65, [R142+0x2f00] ;  /* 0x002f00008e417984 */ /* 0x0050a20000000800 */
[----:B------:R-:W-:Y:S01]  /*8d60*/  BSSY B0, `(.L_x_3795) ;  /* 0x0000006000007945 */ /* 0x000fe20003800000 */
[----:B------:R-:W-:Y:S02]  /*8d70*/  IADD3 R147, R92, 0x500, RZ ;  /* 0x000005005c937810 */ /* 0x000fe40007ffe0ff */
[----:B------:R-:W-:Y:S02]  /*8d80*/  LEA.HI.SX32 R64, R145, R92, 0x1b ;  /* 0x0000005c91407211 */ /* 0x000fe400078fdaff */
[----:B-1----:R-:W-:Y:S01]  /*8d90*/  LEA R140, R138, R91, 0x2 ;  /* 0x0000005b8a8c7211 */ /* 0x002fe200078e10ff */
[----:B------:R-:W-:Y:S06]  /*8da0*/  @!P2 BRA `(.L_x_3796) ;  /* 0x000000000004a947 */ /* 0x000fec0003800000 */
[----:B--2---:R1:W-:Y:S02]  /*8db0*/  REDG.E.ADD.F32.FTZ.RN.STRONG.GPU desc[UR18][R66.64+-0x3200], R65 ;  /* 0xffce0041420079a6 */ /* 0x0043e4000c10f392 */
.L_x_3796:
[----:B------:R-:W-:Y:S05]  /*8dc0*/  BSYNC B0 ;  /* 0x0000000000007941 */ /* 0x000fea0003800000 */
.L_x_3795:
[----:B-12---:R1:W2:Y:S01]  /*8dd0*/  LDS R65, [R140+0x3100] ;  /* 0x003100008c417984 */ /* 0x0062a20000000800 */
[----:B------:R-:W-:Y:S01]  /*8de0*/  BSSY B0, `(.L_x_3797) ;  /* 0x0000005000007945 */ /* 0x000fe20003800000 */
[----:B------:R-:W-:Y:S02]  /*8df0*/  LEA.HI.SX32 R138, R147, R92, 0x1b ;  /* 0x0000005c938a7211 */ /* 0x000fe400078fdaff */
[----:B------:R-:W-:Y:S01]  /*8e00*/  LEA R64, R64, R91, 0x2 ;  /* 0x0000005b40407211 */ /* 0x000fe200078e10ff */
[----:B------:R-:W-:Y:S06]  /*8e10*/  @!P3 BRA `(.L_x_3798) ;  /* 0x000000000004b947 */ /* 0x000fec0003800000 */
[----:B--2---:R3:W-:Y:S02]  /*8e20*/  REDG.E.ADD.F32.FTZ.RN.STRONG.GPU desc[UR18][R66.64+-0x3000], R65 ;  /* 0xffd00041420079a6 */ /* 0x0047e4000c10f392 */
.L_x_3798:
[----:B------:R-:W-:Y:S05]  /*8e30*/  BSYNC B0 ;  /* 0x0000000000007941 */ /* 0x000fea0003800000 */
.L_x_3797:
[----:B--23--:R2:W3:Y:S01]  /*8e40*/  LDS R65, [R64+0x3300] ;  /* 0x0033000040417984 */ /* 0x00c4e20000000800 */
[----:B------:R-:W-:Y:S01]  /*8e50*/  BSSY B0, `(.L_x_3799) ;  /* 0x0000004000007945 */ /* 0x000fe20003800000 */
[----:B------:R-:W-:-:S03]  /*8e60*/  LEA R138, R138, R91, 0x2 ;  /* 0x0000005b8a8a7211 */ /* 0x000fc600078e10ff */
[----:B------:R-:W-:Y:S05]  /*8e70*/  @!P4 BRA `(.L_x_3800) ;  /* 0x000000000004c947 */ /* 0x000fea0003800000 */
[----:B---3--:R4:W-:Y:S02]  /*8e80*/  REDG.E.ADD.F32.FTZ.RN.STRONG.GPU desc[UR18][R66.64+-0x2e00], R65 ;  /* 0xffd20041420079a6 */ /* 0x0089e4000c10f392 */
.L_x_3800:
[----:B------:R-:W-:Y:S05]  /*8e90*/  BSYNC B0 ;  /* 0x0000000000007941 */ /* 0x000fea0003800000 */
.L_x_3799:
[----:B---34-:R3:W4:Y:S01]  /*8ea0*/  LDS R65, [R138+0x3500] ;  /* 0x003500008a417984 */ /* 0x0187220000000800 */
[----:B------:R-:W-:Y:S01]  /*8eb0*/  BSSY B0, `(.L_x_3801) ;  /* 0x0000005000007945 */ /* 0x000fe20003800000 */
[C---:B------:R-:W-:Y:S02]  /*8ec0*/  IADD3 R145, R92.reuse, 0x580, RZ ;  /* 0x000005805c917810 */ /* 0x040fe40007ffe0ff */
[----:B------:R-:W-:Y:S01]  /*8ed0*/  IADD3 R147, R92, 0x600, RZ ;  /* 0x000006005c937810 */ /* 0x000fe20007ffe0ff */
[----:B------:R-:W-:Y:S06]  /*8ee0*/  @!P5 BRA `(.L_x_3802) ;  /* 0x000000000004d947 */ /* 0x000fec0003800000 */
[----:B----4-:R4:W-:Y:S02]  /*8ef0*/  REDG.E.ADD.F32.FTZ.RN.STRONG.GPU desc[UR18][R66.64+-0x2c00], R65 ;  /* 0xffd40041420079a6 */ /* 0x0109e4000c10f392 */
.L_x_3802:
[----:B------:R-:W-:Y:S05]  /*8f00*/  BSYNC B0 ;  /* 0x0000000000007941 */ /* 0x000fea0003800000 */
.L_x_3801:
[-C--:B--2---:R-:W-:Y:S01]  /*8f10*/  LEA.HI.SX32 R64, R145, R92.reuse, 0x1b ;  /* 0x0000005c91407211 */ /* 0x084fe200078fdaff */
[----:B------:R-:W-:Y:S01]  /*8f20*/  BSSY B0, `(.L_x_3803) ;  /* 0x0000011000007945 */ /* 0x000fe20003800000 */
[----:B----4-:R-:W-:Y:S02]  /*8f30*/  IADD3 R65, R92, 0x680, RZ ;  /* 0x000006805c417810 */ /* 0x010fe40007ffe0ff */
[----:B------:R-:W-:Y:S02]  /*8f40*/  LEA R64, R64, R91, 0x2 ;  /* 0x0000005b40407211 */ /* 0x000fe400078e10ff */
[-C--:B-1----:R-:W-:Y:S02]  /*8f50*/  LEA.HI.SX32 R140, R65, R92.reuse, 0x1b ;  /* 0x0000005c418c7211 */ /* 0x082fe400078fdaff */
[----:B------:R-:W-:Y:S01]  /*8f60*/  ISETP.GE.AND P6, PT, R115, 0x581, PT ;  /* 0x000005817300780c */ /* 0x000fe20003fc6270 */
[----:B------:R1:W2:Y:S01]  /*8f70*/  LDS R65, [R64+0x3700] ;  /* 0x0037000040417984 */ /* 0x0002a20000000800 */
[----:B---3--:R-:W-:-:S02]  /*8f80*/  LEA.HI.SX32 R138, R147, R92, 0x1b ;  /* 0x0000005c938a7211 */ /* 0x008fc400078fdaff */
        /* <DEDUP_REMOVED lines=10> */
.L_x_3804:
[----:B------:R-:W-:Y:S05]  /*9030*/  BSYNC B0 ;  /* 0x0000000000007941 */ /* 0x000fea0003800000 */
.L_x_3803:
[----:B-12---:R1:W2:Y:S01]  /*9040*/  LDS R65, [R138+0x3900] ;  /* 0x003900008a417984 */ /* 0x0062a20000000800 */
[----:B------:R-:W-:Y:S01]  /*9050*/  BSSY B0, `(.L_x_3805) ;  /* 0x0000006000007945 */ /* 0x000fe20003800000 */
[----:B------:R-:W-:Y:S02]  /*9060*/  IADD3 R147, R92, 0x780, RZ ;  /* 0x000007805c937810 */ /* 0x000fe40007ffe0ff */
[----:B------:R-:W-:Y:S02]  /*9070*/  LEA.HI.SX32 R64, R145, R92, 0x1b ;  /* 0x0000005c91407211 */ /* 0x000fe400078fdaff */
[----:B------:R-:W-:Y:S01]  /*9080*/  LEA R140, R140, R91, 0x2 ;  /* 0x0000005b8c8c7211 */ /* 0x000fe200078e10ff */
[----:B------:R-:W-:Y:S06]  /*9090*/  @!P0 BRA `(.L_x_3806) ;  /* 0x0000000000048947 */ /* 0x000fec0003800000 */
[----:B--2---:R3:W-:Y:S02]  /*90a0*/  REDG.E.ADD.F32.FTZ.RN.STRONG.GPU desc[UR18][R66.64+-0x2800], R65 ;  /* 0xffd80041420079a6 */ /* 0x0047e4000c10f392 */
.L_x_3806:
[----:B------:R-:W-:Y:S05]  /*90b0*/  BSYNC B0 ;  /* 0x0000000000007941 */ /* 0x000fea0003800000 */
.L_x_3805:
[----:B--23--:R2:W3:Y:S01]  /*90c0*/  LDS R65, [R140+0x3b00] ;  /* 0x003b00008c417984 */ /* 0x00c4e20000000800 */
[----:B------:R-:W-:Y:S01]  /*90d0*/  BSSY B0, `(.L_x_3807) ;  /* 0x0000006000007945 */ /* 0x000fe20003800000 */
[----:B------:R-:W-:Y:S02]  /*90e0*/  IADD3 R145, R92, 0x800, RZ ;  /* 0x000008005c917810 */ /* 0x000fe40007ffe0ff */
[----:B-1----:R-:W-:Y:S02]  /*90f0*/  LEA.HI.SX32 R138, R147, R92, 0x1b ;  /* 0x0000005c938a7211 */ /* 0x002fe400078fdaff */
[----:B0-----:R-:W-:Y:S01]  /*9100*/  LEA R142, R64, R91, 0x2 ;  /* 0x0000005b408e7211 */ /* 0x001fe200078e10ff */
[----:B------:R-:W-:Y:S06]  /*9110*/  @!P1 BRA `(.L_x_3808) ;  /* 0x0000000000049947 */ /* 0x000fec0003800000 */
[----:B---3--:R0:W-:Y:S02]  /*9120*/  REDG.E.ADD.F32.FTZ.RN.STRONG.GPU desc[UR18][R66.64+-0x2600], R65 ;  /* 0xffda0041420079a6 */ /* 0x0081e4000c10f392 */
.L_x_3808:
[----:B------:R-:W-:Y:S05]  /*9130*/  BSYNC B0 ;  /* 0x0000000000007941 */ /* 0x000fea0003800000 */
.L_x_3807:
[----:B0--3--:R0:W1:Y:S01]  /*9140*/  LDS R65, [R142+0x3d00] ;  /* 0x003d00008e417984 */ /* 0x0090620000000800 */
[----:B------:R-:W-:Y:S01]  /*9150*/  BSSY B0, `(.L_x_3809) ;  /* 0x0000006000007945 */ /* 0x000fe20003800000 */
[----:B------:R-:W-:Y:S02]  /*9160*/  IADD3 R147, R92, 0x880, RZ ;  /* 0x000008805c937810 */ /* 0x000fe40007ffe0ff */
[----:B------:R-:W-:Y:S02]  /*9170*/  LEA.HI.SX32 R64, R145, R92, 0x1b ;  /* 0x0000005c91407211 */ /* 0x000fe400078fdaff */
[----:B--2---:R-:W-:Y:S01]  /*9180*/  LEA R140, R138, R91, 0x2 ;  /* 0x0000005b8a8c7211 */ /* 0x004fe200078e10ff */
[----:B------:R-:W-:Y:S06]  /*9190*/  @!P2 BRA `(.L_x_3810) ;  /* 0x000000000004a947 */ /* 0x000fec0003800000 */
[----:B-1----:R2:W-:Y:S02]  /*91a0*/  REDG.E.ADD.F32.FTZ.RN.STRONG.GPU desc[UR18][R66.64+-0x2400], R65 ;  /* 0xffdc0041420079a6 */ /* 0x0025e4000c10f392 */
.L_x_3810:
[----:B------:R-:W-:Y:S05]  /*91b0*/  BSYNC B0 ;  /* 0x0000000000007941 */ /* 0x000fea0003800000 */
.L_x_3809:
[----:B-12---:R1:W2:Y:S01]  /*91c0*/  LDS R65, [R140+0x3f00] ;  /* 0x003f00008c417984 */ /* 0x0062a20000000800 */
[----:B------:R-:W-:Y:S01]  /*91d0*/  BSSY B0, `(.L_x_3811) ;  /* 0x0000005000007945 */ /* 0x000fe20003800000 */
[----:B------:R-:W-:Y:S02]  /*91e0*/  LEA.HI.SX32 R138, R147, R92, 0x1b ;  /* 0x0000005c938a7211 */ /* 0x000fe400078fdaff */
[----:B------:R-:W-:Y:S01]  /*91f0*/  LEA R64, R64, R91, 0x2 ;  /* 0x0000005b40407211 */ /* 0x000fe200078e10ff */
[----:B------:R-:W-:Y:S06]  /*9200*/  @!P3 BRA `(.L_x_3812) ;  /* 0x000000000004b947 */ /* 0x000fec0003800000 */
[----:B--2---:R3:W-:Y:S02]  /*9210*/  REDG.E.ADD.F32.FTZ.RN.STRONG.GPU desc[UR18][R66.64+-0x2200], R65 ;  /* 0xffde0041420079a6 */ /* 0x0047e4000c10f392 */
.L_x_3812:
[----:B------:R-:W-:Y:S05]  /*9220*/  BSYNC B0 ;  /* 0x0000000000007941 */ /* 0x000fea0003800000 */
.L_x_3811:
[----:B--23--:R2:W3:Y:S01]  /*9230*/  LDS R65, [R64+0x4100] ;  /* 0x0041000040417984 */ /* 0x00c4e20000000800 */
[----:B------:R-:W-:Y:S01]  /*9240*/  BSSY B0, `(.L_x_3813) ;  /* 0x0000004000007945 */ /* 0x000fe20003800000 */
[----:B------:R-:W-:-:S03]  /*9250*/  LEA R138, R138, R91, 0x2 ;  /* 0x0000005b8a8a7211 */ /* 0x000fc600078e10ff */
[----:B------:R-:W-:Y:S05]  /*9260*/  @!P4 BRA `(.L_x_3814) ;  /* 0x000000000004c947 */ /* 0x000fea0003800000 */
[----:B---3--:R4:W-:Y:S02]  /*9270*/  REDG.E.ADD.F32.FTZ.RN.STRONG.GPU desc[UR18][R66.64+-0x2000], R65 ;  /* 0xffe00041420079a6 */ /* 0x0089e4000c10f392 */
.L_x_3814:
[----:B------:R-:W-:Y:S05]  /*9280*/  BSYNC B0 ;  /* 0x0000000000007941 */ /* 0x000fea0003800000 */
.L_x_3813:
[----:B---34-:R3:W4:Y:S01]  /*9290*/  LDS R65, [R138+0x4300] ;  /* 0x004300008a417984 */ /* 0x0187220000000800 */
[----:B------:R-:W-:Y:S01]  /*92a0*/  BSSY B0, `(.L_x_3815) ;  /* 0x0000005000007945 */ /* 0x000fe20003800000 */
[C---:B------:R-:W-:Y:S02]  /*92b0*/  IADD3 R145, R92.reuse, 0x900, RZ ;  /* 0x000009005c917810 */ /* 0x040fe40007ffe0ff */
[----:B------:R-:W-:Y:S01]  /*92c0*/  IADD3 R147, R92, 0x980, RZ ;  /* 0x000009805c937810 */ /* 0x000fe20007ffe0ff */
[----:B------:R-:W-:Y:S06]  /*92d0*/  @!P5 BRA `(.L_x_3816) ;  /* 0x000000000004d947 */ /* 0x000fec0003800000 */
[----:B----4-:R4:W-:Y:S02]  /*92e0*/  REDG.E.ADD.F32.FTZ.RN.STRONG.GPU desc[UR18][R66.64+-0x1e00], R65 ;  /* 0xffe20041420079a6 */ /* 0x0109e4000c10f392 */
.L_x_3816:
[----:B------:R-:W-:Y:S05]  /*92f0*/  BSYNC B0 ;  /* 0x0000000000007941 */ /* 0x000fea0003800000 */
.L_x_3815:
        /* <DEDUP_REMOVED lines=18> */
.L_x_3818:
[----:B------:R-:W-:Y:S05]  /*9420*/  BSYNC B0 ;  /* 0x0000000000007941 */ /* 0x000fea0003800000 */
.L_x_3817:
[----:B-12---:R1:W2:Y:S01]  /*9430*/  LDS R65, [R138+0x4700] ;  /* 0x004700008a417984 */ /* 0x0062a20000000800 */
[----:B------:R-:W-:Y:S01]  /*9440*/  BSSY B0, `(.L_x_3819) ;  /* 0x0000006000007945 */ /* 0x000fe20003800000 */
[----:B------:R-:W-:Y:S02]  /*9450*/  IADD3 R147, R92, 0xb00, RZ ;  /* 0x00000b005c937810 */ /* 0x000fe40007ffe0ff */
[----:B------:R-:W-:Y:S02]  /*9460*/  LEA.HI.SX32 R64, R145, R92, 0x1b ;  /* 0x0000005c91407211 */ /* 0x000fe400078fdaff */
[----:B------:R-:W-:Y:S01]  /*9470*/  LEA R140, R140, R91, 0x2 ;  /* 0x0000005b8c8c7211 */ /* 0x000fe200078e10ff */
[----:B------:R-:W-:Y:S06]  /*9480*/  @!P0 BRA `(.L_x_3820) ;  /* 0x0000000000048947 */ /* 0x000fec0003800000 */
[----:B--2---:R3:W-:Y:S02]  /*9490*/  REDG.E.ADD.F32.FTZ.RN.STRONG.GPU desc[UR18][R66.64+-0x1a00], R65 ;  /* 0xffe60041420079a6 */ /* 0x0047e4000c10f392 */
.L_x_3820:
[----:B------:R-:W-:Y:S05]  /*94a0*/  BSYNC B0 ;  /* 0x0000000000007941 */ /* 0x000fea0003800000 */
.L_x_3819:
[----:B--23--:R2:W3:Y:S01]  /*94b0*/  LDS R65, [R140+0x4900] ;  /* 0x004900008c417984 */ /* 0x00c4e20000000800 */
[----:B------:R-:W-:Y:S01]  /*94c0*/  BSSY B0, `(.L_x_3821) ;  /* 0x0000006000007945 */ /* 0x000fe20003800000 */
[----:B------:R-:W-:Y:S02]  /*94d0*/  IADD3 R145, R92, 0xb80, RZ ;  /* 0x00000b805c917810 */ /* 0x000fe40007ffe0ff */
[----:B-1----:R-:W-:Y:S02]  /*94e0*/  LEA.HI.SX32 R138, R147, R92, 0x1b ;  /* 0x0000005c938a7211 */ /* 0x002fe400078fdaff */
[----:B0-----:R-:W-:Y:S01]  /*94f0*/  LEA R142, R64, R91, 0x2 ;  /* 0x0000005b408e7211 */ /* 0x001fe200078e10ff */
[----:B------:R-:W-:Y:S06]  /*9500*/  @!P1 BRA `(.L_x_3822) ;  /* 0x0000000000049947 */ /* 0x000fec0003800000 */
[----:B---3--:R0:W-:Y:S02]  /*9510*/  REDG.E.ADD.F32.FTZ.RN.STRONG.GPU desc[UR18][R66.64+-0x1800], R65 ;  /* 0xffe80041420079a6 */ /* 0x0081e4000c10f392 */
.L_x_3822:
[----:B------:R-:W-:Y:S05]  /*9520*/  BSYNC B0 ;  /* 0x0000000000007941 */ /* 0x000fea0003800000 */
.L_x_3821:
[----:B0--3--:R0:W1:Y:S01]  /*9530*/  LDS R65, [R142+0x4b00] ;  /* 0x004b00008e417984 */ /* 0x0090620000000800 */
[----:B------:R-:W-:Y:S01]  /*9540*/  BSSY B0, `(.L_x_3823) ;  /* 0x0000006000007945 */ /* 0x000fe20003800000 */
[----:B------:R-:W-:Y:S02]  /*9550*/  IADD3 R147, R92, 0xc00, RZ ;  /* 0x00000c005c937810 */ /* 0x000fe40007ffe0ff */
[----:B------:R-:W-:Y:S02]  /*9560*/  LEA.HI.SX32 R64, R145, R92, 0x1b ;  /* 0x0000005c91407211 */ /* 0x000fe400078fdaff */
[----:B--2---:R-:W-:Y:S01]  /*9570*/  LEA R140, R138, R91, 0x2 ;  /* 0x0000005b8a8c7211 */ /* 0x004fe200078e10ff */
[----:B------:R-:W-:Y:S06]  /*9580*/  @!P2 BRA `(.L_x_3824) ;  /* 0x000000000004a947 */ /* 0x000fec0003800000 */
[----:B-1----:R2:W-:Y:S02]  /*9590*/  REDG.E.ADD.F32.FTZ.RN.STRONG.GPU desc[UR18][R66.64+-0x1600], R65 ;  /* 0xffea0041420079a6 */ /* 0x0025e4000c10f392 */
.L_x_3824:
[----:B------:R-:W-:Y:S05]  /*95a0*/  BSYNC B0 ;  /* 0x0000000000007941 */ /* 0x000fea0003800000 */
.L_x_3823:
[----:B-12---:R1:W2:Y:S01]  /*95b0*/  LDS R65, [R140+0x4d00] ;  /* 0x004d00008c417984 */ /* 0x0062a20000000800 */
[----:B------:R-:W-:Y:S01]  /*95c0*/  BSSY B0, `(.L_x_3825) ;  /* 0x0000005000007945 */ /* 0x000fe20003800000 */
[----:B------:R-:W-:Y:S02]  /*95d0*/  LEA.HI.SX32 R138, R147, R92, 0x1b ;  /* 0x0000005c938a7211 */ /* 0x000fe400078fdaff */
[----:B------:R-:W-:Y:S01]  /*95e0*/  LEA R64, R64, R91, 0x2 ;  /* 0x0000005b40407211 */ /* 0x000fe200078e10ff */
[----:B------:R-:W-:Y:S06]  /*95f0*/  @!P3 BRA `(.L_x_3826) ;  /* 0x000000000004b947 */ /* 0x000fec0003800000 */
[----:B--2---:R3:W-:Y:S02]  /*9600*/  REDG.E.ADD.F32.FTZ.RN.STRONG.GPU desc[UR18][R66.64+-0x1400], R65 ;  /* 0xffec0041420079a6 */ /* 0x0047e4000c10f392 */
.L_x_3826:
[----:B------:R-:W-:Y:S05]  /*9610*/  BSYNC B0 ;  /* 0x0000000000007941 */ /* 0x000fea0003800000 */
.L_x_3825:
[----:B--23--:R2:W3:Y:S01]  /*9620*/  LDS R65, [R64+0x4f00] ;  /* 0x004f000040417984 */ /* 0x00c4e20000000800 */
[----:B------:R-:W-:Y:S01]  /*9630*/  BSSY B0, `(.L_x_3827) ;  /* 0x0000004000007945 */ /* 0x000fe20003800000 */
[----:B------:R-:W-:-:S03]  /*9640*/  LEA R138, R138, R91, 0x2 ;  /* 0x0000005b8a8a7211 */ /* 0x000fc600078e10ff */
[----:B------:R-:W-:Y:S05]  /*9650*/  @!P4 BRA `(.L_x_3828) ;  /* 0x000000000004c947 */ /* 0x000fea0003800000 */
[----:B---3--:R4:W-:Y:S02]  /*9660*/  REDG.E.ADD.F32.FTZ.RN.STRONG.GPU desc[UR18][R66.64+-0x1200], R65 ;  /* 0xffee0041420079a6 */ /* 0x0089e4000c10f392 */
.L_x_3828:
[----:B------:R-:W-:Y:S05]  /*9670*/  BSYNC B0 ;  /* 0x0000000000007941 */ /* 0x000fea0003800000 */
.L_x_3827:
[----:B---34-:R3:W4:Y:S01]  /*9680*/  LDS R65, [R138+0x5100] ;  /* 0x005100008a417984 */ /* 0x0187220000000800 */
[----:B------:R-:W-:Y:S01]  /*9690*/  BSSY B0, `(.L_x_3829) ;  /* 0x0000005000007945 */ /* 0x000fe20003800000 */
[C---:B------:R-:W-:Y:S02]  /*96a0*/  IADD3 R145, R92.reuse, 0xc80, RZ ;  /* 0x00000c805c917810 */ /* 0x040fe40007ffe0ff */
[----:B------:R-:W-:Y:S01]  /*96b0*/  IADD3 R147, R92, 0xd00, RZ ;  /* 0x00000d005c937810 */ /* 0x000fe20007ffe0ff */
[----:B------:R-:W-:Y:S06]  /*96c0*/  @!P5 BRA `(.L_x_3830) ;  /* 0x000000000004d947 */ /* 0x000fec0003800000 */
[----:B----4-:R4:W-:Y:S02]  /*96d0*/  REDG.E.ADD.F32.FTZ.RN.STRONG.GPU desc[UR18][R66.64+-0x1000], R65 ;  /* 0xfff00041420079a6 */ /* 0x0109e4000c10f392 */
.L_x_3830:
[----:B------:R-:W-:Y:S05]  /*96e0*/  BSYNC B0 ;  /* 0x0000000000007941 */ /* 0x000fea0003800000 */
.L_x_3829:
        /* <DEDUP_REMOVED lines=18> */
.L_x_3832:
[----:B------:R-:W-:Y:S05]  /*9810*/  BSYNC B0 ;  /* 0x0000000000007941 */ /* 0x000fea0003800000 */
.L_x_3831:
[----:B-12---:R1:W2:Y:S01]  /*9820*/  LDS R65, [R138+0x5500] ;  /* 0x005500008a417984 */ /* 0x0062a20000000800 */
[----:B------:R-:W-:Y:S01]  /*9830*/  BSSY B0, `(.L_x_3833) ;  /* 0x0000006000007945 */ /* 0x000fe20003800000 */
[----:B------:R-:W-:Y:S02]  /*9840*/  IADD3 R115, R92, 0xe80, RZ ;  /* 0x00000e805c737810 */ /* 0x000fe40007ffe0ff */
[----:B------:R-:W-:Y:S02]  /*9850*/  LEA.HI.SX32 R64, R145, R92, 0x1b ;  /* 0x0000005c91407211 */ /* 0x000fe400078fdaff */
[----:B------:R-:W-:Y:S01]  /*9860*/  LEA R140, R140, R91, 0x2 ;  /* 0x0000005b8c8c7211 */ /* 0x000fe200078e10ff */
[----:B------:R-:W-:Y:S06]  /*9870*/  @!P0 BRA `(.L_x_3834) ;  /* 0x0000000000048947 */ /* 0x000fec0003800000 */
[----:B--2---:R3:W-:Y:S02]  /*9880*/  REDG.E.ADD.F32.FTZ.RN.STRONG.GPU desc[UR18][R66.64+-0xc00], R65 ;  /* 0xfff40041420079a6 */ /* 0x0047e4000c10f392 */
.L_x_3834:
[----:B------:R-:W-:Y:S05]  /*9890*/  BSYNC B0 ;  /* 0x0000000000007941 */ /* 0x000fea0003800000 */
.L_x_3833:
[----:B--23--:R2:W3:Y:S01]  /*98a0*/  LDS R65, [R140+0x5700] ;  /* 0x005700008c417984 */ /* 0x00c4e20000000800 */
[----:B------:R-:W-:Y:S01]  /*98b0*/  BSSY B0, `(.L_x_3835) ;  /* 0x0000006000007945 */ /* 0x000fe20003800000 */
[----:B------:R-:W-:Y:S02]  /*98c0*/  IADD3 R145, R92, 0xf00, RZ ;  /* 0x00000f005c917810 */ /* 0x000fe40007ffe0ff */
[----:B-1----:R-:W-:Y:S02]  /*98d0*/  LEA.HI.SX32 R138, R115, R92, 0x1b ;  /* 0x0000005c738a7211 */ /* 0x002fe400078fdaff */
[----:B0-----:R-:W-:Y:S01]  /*98e0*/  LEA R142, R64, R91, 0x2 ;  /* 0x0000005b408e7211 */ /* 0x001fe200078e10ff */
[----:B------:R-:W-:Y:S06]  /*98f0*/  @!P1 BRA `(.L_x_3836) ;  /* 0x0000000000049947 */ /* 0x000fec0003800000 */
[----:B---3--:R0:W-:Y:S02]  /*9900*/  REDG.E.ADD.F32.FTZ.RN.STRONG.GPU desc[UR18][R66.64+-0xa00], R65 ;  /* 0xfff60041420079a6 */ /* 0x0081e4000c10f392 */
.L_x_3836:
[----:B------:R-:W-:Y:S05]  /*9910*/  BSYNC B0 ;  /* 0x0000000000007941 */ /* 0x000fea0003800000 */
.L_x_3835:
[----:B0--3--:R0:W1:Y:S01]  /*9920*/  LDS R65, [R142+0x5900] ;  /* 0x005900008e417984 */ /* 0x0090620000000800 */
[----:B------:R-:W-:Y:S01]  /*9930*/  BSSY B0, `(.L_x_3837) ;  /* 0x0000006000007945 */ /* 0x000fe20003800000 */
[----:B------:R-:W-:Y:S02]  /*9940*/  IADD3 R115, R92, 0xf80, RZ ;  /* 0x00000f805c737810 */ /* 0x000fe40007ffe0ff */
[----:B------:R-:W-:Y:S02]  /*9950*/  LEA.HI.SX32 R64, R145, R92, 0x1b ;  /* 0x0000005c91407211 */ /* 0x000fe400078fdaff */
[----:B--2---:R-:W-:Y:S01]  /*9960*/  LEA R140, R138, R91, 0x2 ;  /* 0x0000005b8a8c7211 */ /* 0x004fe200078e10ff */
[----:B------:R-:W-:Y:S06]  /*9970*/  @!P2 BRA `(.L_x_3838) ;  /* 0x000000000004a947 */ /* 0x000fec0003800000 */
[----:B-1----:R2:W-:Y:S02]  /*9980*/  REDG.E.ADD.F32.FTZ.RN.STRONG.GPU desc[UR18][R66.64+-0x800], R65 ;  /* 0xfff80041420079a6 */ /* 0x0025e4000c10f392 */
.L_x_3838:
[----:B------:R-:W-:Y:S05]  /*9990*/  BSYNC B0 ;  /* 0x0000000000007941 */ /* 0x000fea0003800000 */
.L_x_3837:
[----:B-12---:R1:W2:Y:S01]  /*99a0*/  LDS R65, [R140+0x5b00] ;  /* 0x005b00008c417984 */ /* 0x0062a20000000800 */
[----:B------:R-:W-:Y:S01]  /*99b0*/  BSSY B0, `(.L_x_3839) ;  /* 0x0000006000007945 */ /* 0x000fe20003800000 */
[----:B------:R-:W-:Y:S01]  /*99c0*/  LEA.HI.SX32 R138, R115, R92, 0x1b ;  /* 0x0000005c738a7211 */ /* 0x000fe200078fdaff */
[----:B------:R-:W-:Y:S01]  /*99d0*/  FMUL.FTZ R69, R231, R69 ;  /* 0x00000045e7457220 */ /* 0x000fe20000410000 */
[----:B------:R-:W-:Y:S01]  /*99e0*/  LEA R64, R64, R91, 0x2 ;  /* 0x0000005b40407211 */ /* 0x000fe200078e10ff */
[----:B------:R-:W-:Y:S06]  /*99f0*/  @!P3 BRA `(.L_x_3840) ;  /* 0x000000000004b947 */ /* 0x000fec0003800000 */
[----:B--2---:R3:W-:Y:S02]  /*9a00*/  REDG.E.ADD.F32.FTZ.RN.STRONG.GPU desc[UR18][R66.64+-0x600], R65 ;  /* 0xfffa0041420079a6 */ /* 0x0047e4000c10f392 */
.L_x_3840:
[----:B------:R-:W-:Y:S05]  /*9a10*/  BSYNC B0 ;  /* 0x0000000000007941 */ /* 0x000fea0003800000 */
.L_x_3839:
[----:B--23--:R2:W3:Y:S01]  /*9a20*/  LDS R65, [R64+0x5d00] ;  /* 0x005d000040417984 */ /* 0x00c4e20000000800 */
[----:B------:R-:W-:Y:S01]  /*9a30*/  BSSY B0, `(.L_x_3841) ;  /* 0x0000005000007945 */ /* 0x000fe20003800000 */
[----:B------:R-:W-:Y:S01]  /*9a40*/  LEA R138, R138, R91, 0x2 ;  /* 0x0000005b8a8a7211 */ /* 0x000fe200078e10ff */
[----:B-1----:R-:W-:Y:S02]  /*9a50*/  FFMA.FTZ R140, R212, R96, R69 ;  /* 0x00000060d48c7223 */ /* 0x002fe40000010045 */
[----:B------:R-:W-:Y:S05]  /*9a60*/  @!P4 BRA `(.L_x_3842) ;  /* 0x000000000004c947 */ /* 0x000fea0003800000 */
[----:B---3--:R1:W-:Y:S02]  /*9a70*/  REDG.E.ADD.F32.FTZ.RN.STRONG.GPU desc[UR18][R66.64+-0x400], R65 ;  /* 0xfffc0041420079a6 */ /* 0x0083e4000c10f392 */
.L_x_3842:
[----:B------:R-:W-:Y:S05]  /*9a80*/  BSYNC B0 ;  /* 0x0000000000007941 */ /* 0x000fea0003800000 */
.L_x_3841:
[----:B-1-3--:R1:W3:Y:S01]  /*9a90*/  LDS R65, [R138+0x5f00] ;  /* 0x005f00008a417984 */ /* 0x00a2e20000000800 */
[----:B------:R-:W-:Y:S01]  /*9aa0*/  BSSY B0, `(.L_x_3843) ;  /* 0x0000004000007945 */ /* 0x000fe20003800000 */
[----:B--2---:R-:W-:-:S03]  /*9ab0*/  FADD.FTZ R64, R77, R140 ;  /* 0x0000008c4d407221 */ /* 0x004fc60000010000 */
[----:B------:R-:W-:Y:S05]  /*9ac0*/  @!P5 BRA `(.L_x_3844) ;  /* 0x000000000004d947 */ /* 0x000fea0003800000 */
[----:B---3--:R2:W-:Y:S02]  /*9ad0*/  REDG.E.ADD.F32.FTZ.RN.STRONG.GPU desc[UR18][R66.64+-0x200], R65 ;  /* 0xfffe0041420079a6 */ /* 0x0085e4000c10f392 */
.L_x_3844:
[----:B------:R-:W-:Y:S05]  /*9ae0*/  BSYNC B0 ;  /* 0x0000000000007941 */ /* 0x000fea0003800000 */
.L_x_3843:
[----:B0-----:R-:W4:Y:S04]  /*9af0*/  LDL R142, [R1+0x8] ;  /* 0x00000800018e7983 */ /* 0x001f280000100800 */
[----:B------:R-:W5:Y:S01]  /*9b00*/  LDL.LU R115, [R1] ;  /* 0x0000000001737983 */ /* 0x000f620000300800 */
[----:B--23--:R-:W-:Y:S01]  /*9b10*/  MOV R65, R134 ;  /* 0x0000008600417202 */ /* 0x00cfe20000000f00 */
[----:B------:R-:W-:Y:S01]  /*9b20*/  FMUL.FTZ R231, R231, R104 ;  /* 0x00000068e7e77220 */ /* 0x000fe20000410000 */
[----:B------:R-:W-:Y:S01]  /*9b30*/  MOV R66, R136 ;  /* 0x0000008800427202 */ /* 0x000fe20000000f00 */
[----:B------:R-:W0:Y:S01]  /*9b40*/  S2R R144, SR_LANEID ;  /* 0x0000000000907919 */ /* 0x000e220000000000 */
[----:B------:R-:W-:Y:S01]  /*9b50*/  MOV R67, R70 ;  /* 0x0000004600437202 */ /* 0x000fe20000000f00 */
[----:B------:R-:W-:Y:S01]  /*9b60*/  FMUL.FTZ R99, R226, R99 ;  /* 0x00000063e2637220 */ /* 0x000fe20000410000 */
[----:B------:R-:W-:Y:S01]  /*9b70*/  FMUL.FTZ R198, R198, R107 ;  /* 0x0000006bc6c67220 */ /* 0x000fe20000410000 */
[----:B-1----:R-:W1:Y:S01]  /*9b80*/  SHFL.DOWN PT, R138, R134, 0x1, 0x1f ;  /* 0x08201f00868a7f89 */ /* 0x002e6200000e0000 */
[----:B------:R-:W-:Y:S01]  /*9b90*/  FMUL.FTZ R200, R200, R109 ;  /* 0x0000006dc8c87220 */ /* 0x000fe20000410000 */
        /* <DEDUP_REMOVED lines=8> */
[----:B------:R-:W-:Y:S01]  /*9c20*/  FMUL.FTZ R203, R203, R112 ;  /* 0x00000070cbcb7220 */ /* 0x000fe20000410000 */
[----:B------:R-:W-:Y:S01]  /*9c30*/  ISETP.NE.AND P2, PT, R92, RZ, PT ;  /* 0x000000ff5c00720c */ /* 0x000fe20003f45270 */
[----:B------:R-:W3:Y:S01]  /*9c40*/  SHFL.DOWN PT, R69, R64, 0x1, 0x1f ;  /* 0x08201f0040457f89 */ /* 0x000ee200000e0000 */
[----:B------:R-:W-:Y:S01]  /*9c50*/  FMUL.FTZ R114, R201, R114 ;  /* 0x00000072c9727220 */ /* 0x000fe20000410000 */
[----:B------:R-:W-:Y:S01]  /*9c60*/  FFMA.FTZ R224, R224, R111, R203 ;  /* 0x0000006fe0e07223 */ /* 0x000fe200000100cb */
[----:B------:R-:W-:Y:S01]  /*9c70*/  FMUL.FTZ R113, R202, R113 ;  /* 0x00000071ca717220 */ /* 0x000fe20000410000 */
[----:B------:R-:W-:Y:S01]  /*9c80*/  FMUL.FTZ R205, R205, R116 ;  /* 0x00000074cdcd7220 */ /* 0x000fe20000410000 */
[----:B------:R-:W-:Y:S01]  /*9c90*/  FMUL.FTZ R117, R204, R117 ;  /* 0x00000075cc757220 */ /* 0x000fe20000410000 */
[----:B------:R-:W-:Y:S01]  /*9ca0*/  FFMA.FTZ R224, R5, R164, R224 ;  /* 0x000000a405e07223 */ /* 0x000fe200000100e0 */
[----:B------:R-:W-:Y:S01]  /*9cb0*/  FMUL.FTZ R125, R206, R125 ;  /* 0x0000007dce7d7220 */ /* 0x000fe20000410000 */
[----:B------:R-:W-:Y:S01]  /*9cc0*/  FMUL.FTZ R102, R207, R102 ;  /* 0x00000066cf667220 */ /* 0x000fe20000410000 */
[----:B------:R-:W-:Y:S01]  /*9cd0*/  FMUL.FTZ R127, R208, R127 ;  /* 0x0000007fd07f7220 */ /* 0x000fe20000410000 */
[----:B------:R-:W-:Y:S01]  /*9ce0*/  FMUL.FTZ R120, R209, R120 ;  /* 0x00000078d1787220 */ /* 0x000fe20000410000 */
[----:B------:R-:W-:Y:S01]  /*9cf0*/  FMUL.FTZ R103, R210, R103 ;  /* 0x00000067d2677220 */ /* 0x000fe20000410000 */
[----:B------:R-:W-:Y:S01]  /*9d00*/  FMUL.FTZ R118, R123, R118 ;  /* 0x000000767b767220 */ /* 0x000fe20000410000 */
[----:B------:R-:W-:Y:S01]  /*9d10*/  FMUL.FTZ R122, R122, R129 ;  /* 0x000000817a7a7220 */ /* 0x000fe20000410000 */
[----:B------:R-:W-:Y:S01]  /*9d20*/  FFMA.FTZ R97, R212, R97, R231 ;  /* 0x00000061d4617223 */ /* 0x000fe200000100e7 */
[----:B------:R-:W-:Y:S01]  /*9d30*/  FFMA.FTZ R223, R223, R98, R114 ;  /* 0x00000062dfdf7223 */ /* 0x000fe20000010072 */
[----:B0-----:R-:W-:Y:S01]  /*9d40*/  ISETP.GT.AND P0, PT, R144, 0x1e, PT ;  /* 0x0000001e9000780c */ /* 0x001fe20003f04270 */
[----:B------:R-:W-:Y:S01]  /*9d50*/  FFMA.FTZ R222, R222, R101, R113 ;  /* 0x00000065dede7223 */ /* 0x000fe20000010071 */
[----:B------:R-:W-:Y:S01]  /*9d60*/  ISETP.NE.AND P1, PT, R144, RZ, PT ;  /* 0x000000ff9000720c */ /* 0x000fe20003f25270 */
        /* <DEDUP_REMOVED lines=11> */
[----:B--2---:R-:W-:Y:S01]  /*9e20*/  @!P0 FADD.FTZ R66, R66, R77 ;  /* 0x0000004d42428221 */ /* 0x004fe20000010000 */
[----:B---3--:R-:W-:Y:S01]  /*9e30*/  @!P0 FADD.FTZ R67, R67, R140 ;  /* 0x0000008c43438221 */ /* 0x008fe20000010000 */
[----:B------:R-:W-:Y:S01]  /*9e40*/  @!P0 FADD.FTZ R64, R69, R64 ;  /* 0x0000004045408221 */ /* 0x000fe20000010000 */
[----:B------:R-:W-:Y:S01]  /*9e50*/  ISETP.GT.AND P0, PT, R144, 0x1d, PT ;  /* 0x0000001d9000780c */ /* 0x000fe20003f04270 */
[----:B------:R-:W0:Y:S01]  /*9e60*/  SHFL.DOWN PT, R134, R65, 0x2, 0x1f ;  /* 0x08401f0041867f89 */ /* 0x000e2200000e0000 */
[----:B------:R-:W-:Y:S01]  /*9e70*/  FFMA.FTZ R223, R6, R166, R223 ;  /* 0x000000a606df7223 */ /* 0x000fe200000100df */
[----:B------:R-:W-:Y:S01]  /*9e80*/  FFMA.FTZ R222, R7, R168, R222 ;  /* 0x000000a807de7223 */ /* 0x000fe200000100de */
[----:B------:R-:W-:Y:S01]  /*9e90*/  FFMA.FTZ R119, R8, R170, R119 ;  /* 0x000000aa08777223 */ /* 0x000fe20000010077 */
[----:B------:R-:W1:Y:S01]  /*9ea0*/  SHFL.DOWN PT, R77, R66, 0x2, 0x1f ;  /* 0x08401f00424d7f89 */ /* 0x000e6200000e0000 */
[----:B------:R-:W-:Y:S01]  /*9eb0*/  FFMA.FTZ R94, R9, R151, R94 ;  /* 0x00000097095e7223 */ /* 0x000fe2000001005e */
        /* <DEDUP_REMOVED lines=23> */
[----:B------:R-:W-:Y:S01]  /*a030*/  FADD.FTZ R229, R95, R229 ;  /* 0x000000e55fe57221 */ /* 0x000fe20000010000 */
[----:B------:R-:W-:Y:S01]  /*a040*/  FADD.FTZ R24, R223, R24 ;  /* 0x00000018df187221 */ /* 0x000fe20000010000 */
[----:B------:R-:W-:Y:S01]  /*a050*/  FADD.FTZ R230, R93, R230 ;  /* 0x000000e65de67221 */ /* 0x000fe20000010000 */
[----:B--2---:R-:W-:Y:S01]  /*a060*/  @!P0 FADD.FTZ R67, R67, R70 ;  /* 0x0000004643438221 */ /* 0x004fe20000010000 */
[----:B------:R-:W0:Y:S01]  /*a070*/  SHFL.DOWN PT, R77, R66, 0x4, 0x1f ;  /* 0x08801f00424d7f89 */ /* 0x000e2200000e0000 */
[----:B------:R-:W-:Y:S01]  /*a080*/  FADD.FTZ R23, R222, R23 ;  /* 0x00000017de177221 */ /* 0x000fe20000010000 */
[----:B------:R-:W-:Y:S01]  /*a090*/  FADD.FTZ R233, R83, R233 ;  /* 0x000000e953e97221 */ /* 0x000fe20000010000 */
[----:B---3--:R-:W-:Y:S01]  /*a0a0*/  @!P0 FADD.FTZ R64, R64, R69 ;  /* 0x0000004540408221 */ /* 0x008fe20000010000 */
[----:B------:R-:W1:Y:S01]  /*a0b0*/  SHFL.DOWN PT, R70, R65, 0x4, 0x1f ;  /* 0x08801f0041467f89 */ /* 0x000e6200000e0000 */
[----:B------:R-:W-:Y:S01]  /*a0c0*/  ISETP.GT.AND P0, PT, R144, 0x1b, PT ;  /* 0x0000001b9000780c */ /* 0x000fe20003f04270 */
[----:B------:R-:W-:Y:S01]  /*a0d0*/  FADD.FTZ R22, R119, R22 ;  /* 0x0000001677167221 */ /* 0x000fe20000010000 */
[----:B------:R-:W-:Y:S01]  /*a0e0*/  FADD.FTZ R234, R81, R234 ;  /* 0x000000ea51ea7221 */ /* 0x000fe20000010000 */
[----:B------:R-:W2:Y:S01]  /*a0f0*/  SHFL.DOWN PT, R104, R67, 0x4, 0x1f ;  /* 0x08801f0043687f89 */ /* 0x000ea200000e0000 */
[----:B------:R-:W-:Y:S01]  /*a100*/  FADD.FTZ R21, R94, R21 ;  /* 0x000000155e157221 */ /* 0x000fe20000010000 */
        /* <DEDUP_REMOVED lines=14> */
[----:B-1----:R-:W-:Y:S01]  /*a1f0*/  @!P0 FADD.FTZ R65, R65, R70 ;  /* 0x0000004641418221 */ /* 0x002fe20000010000 */
[----:B--2---:R-:W-:-:S04]  /*a200*/  @!P0 FADD.FTZ R67, R67, R104 ;  /* 0x0000006843438221 */ /* 0x004fc80000010000 */
[----:B------:R-:W0:Y:S01]  /*a210*/  SHFL.DOWN PT, R2, R65, 0x8, 0x1f ;  /* 0x09001f0041027f89 */ /* 0x000e2200000e0000 */
[----:B---3--:R-:W-:-:S03]  /*a220*/  @!P0 FADD.FTZ R64, R64, R69 ;  /* 0x0000004540408221 */ /* 0x008fc60000010000 */
[----:B------:R-:W1:Y:S01]  /*a230*/  SHFL.DOWN PT, R4, R67, 0x8, 0x1f ;  /* 0x09001f0043047f89 */ /* 0x000e6200000e0000 */
[----:B------:R-:W-:-:S03]  /*a240*/  ISETP.GT.AND P0, PT, R144, 0x17, PT ;  /* 0x000000179000780c */ /* 0x000fc60003f04270 */
[----:B------:R-:W2:Y:S04]  /*a250*/  SHFL.DOWN PT, R69, R66, 0x8, 0x1f ;  /* 0x09001f0042457f89 */ /* 0x000ea800000e0000 */
[----:B------:R-:W3:Y:S06]  /*a260*/  SHFL.DOWN PT, R3, R64, 0x8, 0x1f ;  /* 0x09001f0040037f89 */ /* 0x000eec00000e0000 */
[----:B0-----:R-:W-:Y:S01]  /*a270*/  @!P0 FADD.FTZ R65, R65, R2 ;  /* 0x0000000241418221 */ /* 0x001fe20000010000 */
[----:B-1----:R-:W-:-:S04]  /*a280*/  @!P0 FADD.FTZ R67, R67, R4 ;  /* 0x0000000443438221 */ /* 0x002fc80000010000 */
        /* <DEDUP_REMOVED lines=11> */
[----:B----4-:R0:W-:Y:S01]  /*a340*/  @!P1 STS.128 [R142+0x6310], R64 ;  /* 0x006310408e009388 */ /* 0x0101e20000000c00 */
[----:B-----5:R-:W-:-:S05]  /*a350*/  FADD.FTZ R115, R78, R115 ;  /* 0x000000734e737221 */ /* 0x020fca0000010000 */
[----:B------:R0:W-:Y:S01]  /*a360*/  STL [R1], R115 ;  /* 0x0000007301007387 */ /* 0x0001e20000100800 */
        /* <DEDUP_REMOVED lines=12> */
[----:B------:R-:W0:Y:S04]  /*a430*/  LDS.128 R68, [R91+0x6340] ;  /* 0x006340005b447984 */ /* 0x000e280000000c00 */
[----:B------:R-:W3:Y:S04]  /*a440*/  @P0 LDS.64 R12, [R74+0xa380] ;  /* 0x00a380004a0c0984 */ /* 0x000ee80000000a00 */
[----:B------:R-:W4:Y:S01]  /*a450*/  @P0 LDS.64 R72, [R74+0x9b80] ;  /* 0x009b80004a480984 */ /* 0x000f220000000a00 */
        /* <DEDUP_REMOVED lines=8> */
[----:B0-----:R-:W-:Y:S01]  /*a4e0*/  FADD.FTZ R67, R2, R71 ;  /* 0x0000004702437221 */ /* 0x001fe20000010000 */
        /* <DEDUP_REMOVED lines=9> */
.L_x_3846:
[----:B------:R-:W-:Y:S05]  /*a580*/  BSYNC B0 ;  /* 0x0000000000007941 */ /* 0x000fea0003800000 */
.L_x_3845:
[----:B------:R-:W-:Y:S02]  /*a590*/  UIADD3 UR7, UR7, 0x1, URZ ;  /* 0x0000000107077890 */ /* 0x000fe4000fffe03f */
[----:B------:R-:W-:Y:S02]  /*a5a0*/  UIADD3 UR8, UP1, UR8, 0x1, URZ ;  /* 0x0000000108087890 */ /* 0x000fe4000ff3e03f */
[----:B------:R-:W-:Y:S02]  /*a5b0*/  UISETP.GE.AND UP0, UPT, UR7, UR55, UPT ;  /* 0x000000370700728c */ /* 0x000fe4000bf06270 */
[----:B------:R-:W-:-:S04]  /*a5c0*/  UIADD3.X UR9, URZ, UR9, URZ, UP1, !UPT ;  /* 0x000000093f097290 */ /* 0x000fc80008ffe43f */
[----:B------:R-:W-:-:S13]  /*a5d0*/  PLOP3.LUT P0, PT, PT, PT, UP0, 0x80, 0x0 ;  /* 0x000000000000781c */ /* 0x000fda0003f0f008 */
[----:B------:R-:W-:Y:S05]  /*a5e0*/  @!P0 BRA `(.L_x_3847) ;  /* 0xffffff6c00e48947 */ /* 0x000fea000383ffff */
.L_x_3752:
[----:B------:R-:W2:Y:S01]  /*a5f0*/  LDL.LU R3, [R1] ;  /* 0x0000000001037983 */ /* 0x000ea20000300800 */
[----:B------:R-:W-:Y:S01]  /*a600*/  F2FP.F16.F32.PACK_AB R11, R233, R234 ;  /* 0x000000eae90b723e */ /* 0x000fe200000000ff */
[----:B------:R-:W0:Y:S01]  /*a610*/  S2R R2, SR_LANEID ;  /* 0x0000000000027919 */ /* 0x000e220000000000 */
[----:B------:R-:W-:Y:S01]  /*a620*/  F2FP.F16.F32.PACK_AB R10, R235, R236 ;  /* 0x000000eceb0a723e */ /* 0x000fe200000000ff */
[----:B------:R-:W-:Y:S01]  /*a630*/  UIADD3 UR7, UR15, -0x1, URZ ;  /* 0xffffffff0f077890 */ /* 0x000fe2000fffe03f */
[----:B------:R-:W-:Y:S01]  /*a640*/  F2FP.F16.F32.PACK_AB R9, R237, R238 ;  /* 0x000000eeed09723e */ /* 0x000fe200000000ff */
[----:B------:R-:W3:Y:S01]  /*a650*/  LDL.LU R5, [R1+0xc] ;  /* 0x00000c0001057983 */ /* 0x000ee20000300800 */
[----:B------:R-:W-:Y:S02]  /*a660*/  F2FP.F16.F32.PACK_AB R35, R193, R194 ;  /* 0x000000c2c123723e */ /* 0x000fe400000000ff */
[----:B------:R-:W-:Y:S02]  /*a670*/  F2FP.F16.F32.PACK_AB R34, R195, R196 ;  /* 0x000000c4c322723e */ /* 0x000fe400000000ff */
[----:B------:R-:W-:-:S02]  /*a680*/  F2FP.F16.F32.PACK_AB R33, R227, R228 ;  /* 0x000000e4e321723e */ /* 0x000fc400000000ff */
[----:B------:R-:W-:Y:S01]  /*a690*/  F2FP.F16.F32.PACK_AB R32, R229, R230 ;  /* 0x000000e6e520723e */ /* 0x000fe200000000ff */
[----:B------:R-:W-:Y:S01]  /*a6a0*/  USHF.L.U32 UR8, UR7, 0xb, URZ ;  /* 0x0000000b07087899 */ /* 0x000fe2000800063f */
[----:B------:R-:W-:Y:S02]  /*a6b0*/  ULDC.64 UR30, c[0x0][0x388] ;  /* 0x0000e200001e7ab9 */ /* 0x000fe40000000a00 */
[----:B------:R-:W-:Y:S02]  /*a6c0*/  UIMAD UR26, UR13, UR30, URZ ;  /* 0x0000001e0d1a72a4 */ /* 0x000fe4000f8e023f */
[----:B------:R-:W-:Y:S01]  /*a6d0*/  USHF.R.S32.HI UR9, URZ, 0x1f, UR8 ;  /* 0x0000001f3f097899 */ /* 0x000fe20008011408 */
[----:B0-----:R-:W-:Y:S02]  /*a6e0*/  LEA R0, R2, R90, 0x1 ;  /* 0x0000005a02007211 */ /* 0x001fe400078e08ff */
[----:B------:R-:W-:Y:S02]  /*a6f0*/  IADD3 R90, R90, R2, RZ ;  /* 0x000000025a5a7210 */ /* 0x000fe40007ffe0ff */
[-C--:B------:R-:W-:Y:S01]  /*a700*/  LEA R4, R0, R91.reuse, 0x4 ;  /* 0x0000005b00047211 */ /* 0x080fe200078e20ff */
[----:B------:R-:W-:Y:S01]  /*a710*/  BAR.SYNC.DEFER_BLOCKING 0x0 ;  /* 0x0000000000007b1d */ /* 0x000fe20000010000 */
[----:B------:R-:W-:Y:S01]  /*a720*/  LEA R90, R90, R91, 0x4 ;  /* 0x0000005b5a5a7211 */ /* 0x000fe200078e20ff */
[----:B------:R-:W-:-:S02]  /*a730*/  UIMAD UR28, UR12, UR31, UR26 ;  /* 0x0000001f0c1c72a4 */ /* 0x000fc4000f8e021a */
[----:B------:R-:W-:-:S03]  /*a740*/  UIMAD.WIDE.U32 UR26, UR12, UR30, UR8 ;  /* 0x0000001e0c1a72a5 */ /* 0x000fc6000f8e0008 */
[----:B------:R-:W-:Y:S01]  /*a750*/  ULDC.64 UR30, c[0x0][0x390] ;  /* 0x0000e400001e7ab9 */ /* 0x000fe20000000a00 */
[----:B------:R-:W-:Y:S02]  /*a760*/  UIADD3 UR27, UR27, UR28, URZ ;  /* 0x0000001c1b1b7290 */ /* 0x000fe4000fffe03f */
[----:B------:R-:W-:Y:S01]  /*a770*/  UIMAD UR28, UR11, UR30, URZ ;  /* 0x0000001e0b1c72a4 */ /* 0x000fe2000f8e023f */
[----:B------:R0:W-:Y:S03]  /*a780*/  STS.128 [R4+0x10], R32 ;  /* 0x0000102004007388 */ /* 0x0001e60000000c00 */
[----:B------:R-:W-:Y:S02]  /*a790*/  UIMAD UR28, UR10, UR31, UR28 ;  /* 0x0000001f0a1c72a4 */ /* 0x000fe4000f8e021c */
[----:B------:R-:W-:-:S03]  /*a7a0*/  UIMAD.WIDE.U32 UR26, UR10, UR30, UR26 ;  /* 0x0000001e0a1a72a5 */ /* 0x000fc6000f8e001a */
[----:B------:R-:W-:Y:S01]  /*a7b0*/  ULDC.64 UR30, c[0x0][0x3e0] ;  /* 0x0000f800001e7ab9 */ /* 0x000fe20000000a00 */
[----:B------:R-:W-:Y:S02]  /*a7c0*/  UIADD3 UR28, UR27, UR28, URZ ;  /* 0x0000001c1b1c7290 */ /* 0x000fe4000fffe03f */
[----:B------:R-:W-:-:S04]  /*a7d0*/  ULEA UR27, UP0, UR26, UR30, 0x1 ;  /* 0x0000001e1a1b7291 */ /* 0x000fc8000f80083f */
[----:B------:R-:W-:Y:S02]  /*a7e0*/  ULEA.HI.X UR26, UR26, UR31, UR28, 0x1, UP0 ;  /* 0x0000001f1a1a7291 */ /* 0x000fe400080f0c1c */
[----:B------:R-:W-:Y:S01]  /*a7f0*/  MOV R2, UR27 ;  /* 0x0000001b00027c02 */ /* 0x000fe20008000f00 */
[----:B------:R-:W-:Y:S01]  /*a800*/  ULDC.64 UR28, c[0x0][0x3a8] ;  /* 0x0000ea00001c7ab9 */ /* 0x000fe20000000a00 */
[----:B------:R-:W-:Y:S02]  /*a810*/  F2FP.F16.F32.PACK_AB R13, R17, R16 ;  /* 0x00000010110d723e */ /* 0x000fe400000000ff */
[----:B------:R-:W-:Y:S02]  /*a820*/  F2FP.F16.F32.PACK_AB R12, R15, R14 ;  /* 0x0000000e0f0c723e */ /* 0x000fe400000000ff */
[----:B0-----:R-:W-:Y:S02]  /*a830*/  F2FP.F16.F32.PACK_AB R35, R29, R28 ;  /* 0x0000001c1d23723e */ /* 0x001fe400000000ff */
[----:B------:R-:W-:-:S02]  /*a840*/  F2FP.F16.F32.PACK_AB R34, R27, R26 ;  /* 0x0000001a1b22723e */ /* 0x000fc400000000ff */
[----:B------:R-:W-:Y:S02]  /*a850*/  F2FP.F16.F32.PACK_AB R33, R25, R24 ;  /* 0x000000181921723e */ /* 0x000fe400000000ff */
[----:B------:R-:W-:Y:S01]  /*a860*/  F2FP.F16.F32.PACK_AB R32, R23, R22 ;  /* 0x000000161720723e */ /* 0x000fe200000000ff */
[----:B------:R-:W-:Y:S02]  /*a870*/  UIMAD.WIDE.U32 UR8, UR12, UR28, UR8 ;  /* 0x0000001c0c0872a5 */ /* 0x000fe4000f8e0008 */
[----:B------:R-:W-:Y:S02]  /*a880*/  UIADD3 UR52, UP1, UR52, -0x2000, URZ ;  /* 0xffffe00034347890 */ /* 0x000fe4000ff3e03f */
[----:B------:R-:W-:Y:S02]  /*a890*/  UIADD3 UR50, UP2, UR50, -0x1000, URZ ;  /* 0xfffff00032327890 */ /* 0x000fe4000ff5e03f */
[----:B------:R-:W-:Y:S02]  /*a8a0*/  UIADD3 UR48, UP3, UR48, -0x1000, URZ ;  /* 0xfffff00030307890 */ /* 0x000fe4000ff7e03f */
[----:B------:R-:W-:-:S02]  /*a8b0*/  UIADD3 UR16, UP4, UR16, -0x1000, URZ ;  /* 0xfffff00010107890 */ /* 0x000fc4000ff9e03f */
[----:B------:R-:W-:Y:S02]  /*a8c0*/  UIADD3 UR6, UR6, 0x1, URZ ;  /* 0x0000000106067890 */ /* 0x000fe4000fffe03f */
[----:B------:R-:W-:Y:S02]  /*a8d0*/  UIADD3.X UR53, UR53, -0x1, URZ, UP1, !UPT ;  /* 0xffffffff35357890 */ /* 0x000fe40008ffe43f */
[----:B------:R-:W-:Y:S02]  /*a8e0*/  UIADD3.X UR51, UR51, -0x1, URZ, UP2, !UPT ;  /* 0xffffffff33337890 */ /* 0x000fe400097fe43f */
[----:B------:R-:W-:Y:S02]  /*a8f0*/  UIADD3.X UR49, UR49, -0x1, URZ, UP3, !UPT ;  /* 0xffffffff31317890 */ /* 0x000fe40009ffe43f */
[----:B------:R-:W-:Y:S01]  /*a900*/  UIADD3.X UR17, UR17, -0x1, URZ, UP4, !UPT ;  /* 0xffffffff11117890 */ /* 0x000fe2000a7fe43f */
[----:B--2---:R-:W-:-:S05]  /*a910*/  F2FP.F16.F32.PACK_AB R8, R239, R3 ;  /* 0x00000003ef08723e */ /* 0x004fca00000000ff */
[----:B------:R-:W-:Y:S01]  /*a920*/  STS.128 [R4], R8 ;  /* 0x0000000804007388 */ /* 0x000fe20000000c00 */
[----:B------:R-:W-:-:S03]  /*a930*/  NOP ;  /* 0x0000000000007918 */ /* 0x000fc60000000000 */
[----:B------:R-:W0:Y:S04]  /*a940*/  LDS.128 R36, [R90] ;  /* 0x000000005a247984 */ /* 0x000e280000000c00 */
[----:B------:R-:W2:Y:S01]  /*a950*/  LDS.128 R8, [R90+0x200] ;  /* 0x000200005a087984 */ /* 0x000ea20000000c00 */
[----:B------:R-:W-:-:S03]  /*a960*/  MOV R3, UR26 ;  /* 0x0000001a00037c02 */ /* 0x000fc60008000f00 */
[----:B------:R-:W-:-:S04]  /*a970*/  IMAD.WIDE R2, R89, 0x10, R2 ;  /* 0x0000001059027825 */ /* 0x000fc800078e0202 */
[----:B---3--:R-:W-:-:S04]  /*a980*/  FADD.FTZ R0, R5, R14 ;  /* 0x0000000e05007221 */ /* 0x008fc80000010000 */
[----:B------:R-:W-:-:S04]  /*a990*/  FADD.FTZ R5, R0, R15 ;  /* 0x0000000f00057221 */ /* 0x000fc80000010000 */
[----:B------:R-:W-:Y:S01]  /*a9a0*/  FADD.FTZ R0, R5, R16 ;  /* 0x0000001005007221 */ /* 0x000fe20000010000 */
[----:B------:R-:W-:-:S03]  /*a9b0*/  F2FP.F16.F32.PACK_AB R14, R19, R18 ;  /* 0x00000012130e723e */ /* 0x000fc600000000ff */
[----:B------:R-:W-:Y:S01]  /*a9c0*/  FADD.FTZ R17, R0, R17 ;  /* 0x0000001100117221 */ /* 0x000fe20000010000 */
[----:B0-----:R-:W-:Y:S04]  /*a9d0*/  STG.E.128 desc[UR18][R2.64], R36 ;  /* 0x0000002402007986 */ /* 0x001fe8000c101d12 */
[----:B--2---:R0:W-:Y:S01]  /*a9e0*/  STG.E.128 desc[UR18][R2.64+0x200], R8 ;  /* 0x0002000802007986 */ /* 0x0041e2000c101d12 */
[----:B------:R-:W-:Y:S01]  /*a9f0*/  BAR.SYNC.DEFER_BLOCKING 0x0 ;  /* 0x0000000000007b1d */ /* 0x000fe20000010000 */
[----:B------:R-:W-:Y:S01]  /*aa00*/  FADD.FTZ R18, R17, R18 ;  /* 0x0000001211127221 */ /* 0x000fe20000010000 */
[----:B------:R-:W-:-:S03]  /*aa10*/  F2FP.F16.F32.PACK_AB R15, R21, R20 ;  /* 0x00000014150f723e */ /* 0x000fc600000000ff */
[----:B------:R-:W-:Y:S01]  /*aa20*/  FADD.FTZ R19, R18, R19 ;  /* 0x0000001312137221 */ /* 0x000fe20000010000 */
[----:B------:R-:W-:-:S03]  /*aa30*/  UIMAD UR26, UR13, UR28, URZ ;  /* 0x0000001c0d1a72a4 */ /* 0x000fc6000f8e023f */
[----:B------:R-:W-:Y:S01]  /*aa40*/  FADD.FTZ R20, R19, R20 ;  /* 0x0000001413147221 */ /* 0x000fe20000010000 */
[----:B------:R-:W-:-:S03]  /*aa50*/  UIMAD UR26, UR12, UR29, UR26 ;  /* 0x0000001d0c1a72a4 */ /* 0x000fc6000f8e021a */
[----:B------:R-:W-:Y:S01]  /*aa60*/  FADD.FTZ R21, R20, R21 ;  /* 0x0000001514157221 */ /* 0x000fe20000010000 */
[----:B------:R-:W-:Y:S01]  /*aa70*/  ULDC.64 UR28, c[0x0][0x3b0] ;  /* 0x0000ec00001c7ab9 */ /* 0x000fe20000000a00 */
[----:B------:R-:W-:Y:S04]  /*aa80*/  STS.128 [R4], R12 ;  /* 0x0000000c04007388 */ /* 0x000fe80000000c00 */
[----:B------:R-:W-:Y:S01]  /*aa90*/  STS.128 [R4+0x10], R32 ;  /* 0x0000102004007388 */ /* 0x000fe20000000c00 */
[----:B------:R-:W-:-:S03]  /*aaa0*/  NOP ;  /* 0x0000000000007918 */ /* 0x000fc60000000000 */
[----:B------:R-:W2:Y:S04]  /*aab0*/  LDS.128 R36, [R90] ;  /* 0x000000005a247984 */ /* 0x000ea80000000c00 */
[----:B------:R-:W3:Y:S01]  /*aac0*/  LDS.128 R40, [R90+0x200] ;  /* 0x000200005a287984 */ /* 0x000ee20000000c00 */
[----:B------:R-:W-:Y:S01]  /*aad0*/  FADD.FTZ R22, R21, R22 ;  /* 0x0000001615167221 */ /* 0x000fe20000010000 */
[----:B------:R-:W-:Y:S02]  /*aae0*/  UIADD3 UR9, UR9, UR26, URZ ;  /* 0x0000001a09097290 */ /* 0x000fe4000fffe03f */
[----:B------:R-:W-:Y:S01]  /*aaf0*/  UIMAD UR26, UR11, UR28, URZ ;  /* 0x0000001c0b1a72a4 */ /* 0x000fe2000f8e023f */
[----:B------:R-:W-:Y:S01]  /*ab00*/  FADD.FTZ R23, R22, R23 ;  /* 0x0000001716177221 */ /* 0x000fe20000010000 */
[----:B------:R-:W-:-:S02]  /*ab10*/  UIMAD.WIDE.U32 UR8, UR10, UR28, UR8 ;  /* 0x0000001c0a0872a5 */ /* 0x000fc4000f8e0008 */
[----:B------:R-:W-:Y:S01]  /*ab20*/  UIMAD UR26, UR10, UR29, UR26 ;  /* 0x0000001d0a1a72a4 */ /* 0x000fe2000f8e021a */
[----:B------:R-:W-:Y:S02]  /*ab30*/  FADD.FTZ R24, R23, R24 ;  /* 0x0000001817187221 */ /* 0x000fe40000010000 */
[----:B------:R-:W-:Y:S01]  /*ab40*/  ULDC.64 UR28, c[0x0][0x3f0] ;  /* 0x0000fc00001c7ab9 */ /* 0x000fe20000000a00 */
[----:B------:R-:W-:Y:S01]  /*ab50*/  UIADD3 UR26, UR9, UR26, URZ ;  /* 0x0000001a091a7290 */ /* 0x000fe2000fffe03f */
[----:B------:R-:W-:Y:S01]  /*ab60*/  FADD.FTZ R25, R24, R25 ;  /* 0x0000001918197221 */ /* 0x000fe20000010000 */
[----:B------:R-:W-:-:S03]  /*ab70*/  ULEA UR9, UP0, UR8, UR28, 0x1 ;  /* 0x0000001c08097291 */ /* 0x000fc6000f80083f */
[----:B------:R-:W-:Y:S01]  /*ab80*/  FADD.FTZ R26, R25, R26 ;  /* 0x0000001a191a7221 */ /* 0x000fe20000010000 */
[----:B------:R-:W-:-:S03]  /*ab90*/  ULEA.HI.X UR8, UR8, UR29, UR26, 0x1, UP0 ;  /* 0x0000001d08087291 */ /* 0x000fc600080f0c1a */
[----:B------:R-:W-:Y:S01]  /*aba0*/  FADD.FTZ R27, R26, R27 ;  /* 0x0000001b1a1b7221 */ /* 0x000fe20000010000 */
[----:B0-----:R-:W-:Y:S02]  /*abb0*/  MOV R2, UR9 ;  /* 0x0000000900027c02 */ /* 0x001fe40008000f00 */
[----:B------:R-:W-:Y:S01]  /*abc0*/  MOV R3, UR8 ;  /* 0x0000000800037c02 */ /* 0x000fe20008000f00 */
[----:B------:R-:W-:Y:S02]  /*abd0*/  FADD.FTZ R28, R27, R28 ;  /* 0x0000001c1b1c7221 */ /* 0x000fe40000010000 */
[----:B------:R-:W-:-:S04]  /*abe0*/  IMAD.WIDE R2, R89, 0x10, R2 ;  /* 0x0000001059027825 */ /* 0x000fc800078e0202 */
[----:B------:R-:W-:Y:S01]  /*abf0*/  FADD.FTZ R0, R28, R29 ;  /* 0x0000001d1c007221 */ /* 0x000fe20000010000 */
[----:B------:R-:W-:-:S04]  /*ac00*/  UISETP.GT.AND UP0, UPT, UR15, 0x1, UPT ;  /* 0x000000010f00788c */ /* 0x000fc8000bf04270 */
[----:B------:R0:W-:Y:S04]  /*ac10*/  STL [R1+0xc], R0 ;  /* 0x00000c0001007387 */ /* 0x0001e80000100800 */
[----:B--2---:R0:W-:Y:S04]  /*ac20*/  STG.E.128 desc[UR18][R2.64], R36 ;  /* 0x0000002402007986 */ /* 0x0041e8000c101d12 */
[----:B---3--:R0:W-:Y:S01]  /*ac30*/  STG.E.128 desc[UR18][R2.64+0x200], R40 ;  /* 0x0002002802007986 */ /* 0x0081e2000c101d12 */
[----:B------:R-:W-:Y:S01]  /*ac40*/  PLOP3.LUT P0, PT, PT, PT, UP0, 0x80, 0x0 ;  /* 0x000000000000781c */ /* 0x000fe20003f0f008 */
[----:B------:R-:W-:-:S12]  /*ac50*/  UMOV UR15, UR7 ;  /* 0x00000007000f7c82 */ /* 0x000fd80008000000 */
[----:B------:R-:W-:Y:S05]  /*ac60*/  @P0 BRA `(.L_x_3848) ;  /* 0xffffff5c00800947 */ /* 0x000fea000383ffff */
.L_x_3750:
[----:B------:R-:W-:Y:S02]  /*ac70*/  ULDC.64 UR4, c[0x0][0x3d8] ;  /* 0x0000f60000047ab9 */ /* 0x000fe40000000a00 */
[----:B------:R-:W-:-:S04]  /*ac80*/  ISETP.NE.U32.AND P0, PT, RZ, UR4, PT ;  /* 0x00000004ff007c0c */ /* 0x000fc8000bf05070 */
[----:B------:R-:W-:-:S13]  /*ac90*/  ISETP.NE.AND.EX P0, PT, RZ, UR5, PT, P0 ;  /* 0x00000005ff007c0c */ /* 0x000fda000bf05300 */
[----:B------:R-:W-:Y:S05]  /*aca0*/  @!P0 BRA `(.L_x_3849) ;  /* 0x0000000000988947 */ /* 0x000fea0003800000 */
[----:B0-----:R-:W2:Y:S01]  /*acb0*/  LDL.LU R2, [R1+0x10] ;  /* 0x0000100001027983 */ /* 0x001ea20000300800 */
        /* <DEDUP_REMOVED lines=36> */
.L_x_3850:
[----:B------:R-:W-:Y:S05]  /*af00*/  BSYNC B0 ;  /* 0x0000000000007941 */ /* 0x000fea0003800000 */
.L_x_3849:
[----:B------:R-:W-:Y:S01]  /*af10*/  ULDC.64 UR4, c[0x0][0x3f8] ;  /* 0x0000fe0000047ab9 */ /* 0x000fe20000000a00 */
[----:B------:R-:W-:Y:S01]  /*af20*/  BSSY B0, `(.L_x_3851) ;  /* 0x000002c000007945 */ /* 0x000fe20003800000 */
[----:B------:R-:W-:-:S04]  /*af30*/  ISETP.NE.U32.AND P0, PT, RZ, UR4, PT ;  /* 0x00000004ff007c0c */ /* 0x000fc8000bf05070 */
[----:B------:R-:W-:-:S13]  /*af40*/  ISETP.NE.AND.EX P0, PT, RZ, UR5, PT, P0 ;  /* 0x00000005ff007c0c */ /* 0x000fda000bf05300 */
[----:B------:R-:W-:Y:S05]  /*af50*/  @!P0 BRA `(.L_x_3852) ;  /* 0x00000000009c8947 */ /* 0x000fea0003800000 */
[----:B0-2---:R-:W2:Y:S01]  /*af60*/  LDL.LU R2, [R1+0xc] ;  /* 0x00000c0001027983 */ /* 0x005ea20000300800 */
[----:B------:R-:W0:Y:S01]  /*af70*/  S2R R4, SR_LANEID ;  /* 0x0000000000047919 */ /* 0x000e220000000000 */
[----:B------:R-:W3:Y:S01]  /*af80*/  S2R R11, SR_TID.X ;  /* 0x00000000000b7919 */ /* 0x000ee20000002100 */
[----:B------:R-:W-:Y:S01]  /*af90*/  BAR.SYNC.DEFER_BLOCKING 0x0 ;  /* 0x0000000000007b1d */ /* 0x000fe20000010000 */
[----:B0-----:R-:W-:-:S13]  /*afa0*/  ISETP.NE.AND P1, PT, R4, RZ, PT ;  /* 0x000000ff0400720c */ /* 0x001fda0003f25270 */
[----:B------:R-:W0:Y:S01]  /*afb0*/  @!P1 S2R R9, SR_CgaCtaId ;  /* 0x0000000000099919 */ /* 0x000e220000008800 */
[----:B------:R-:W-:-:S04]  /*afc0*/  @!P1 MOV R4, 0x400 ;  /* 0x0000040000049802 */ /* 0x000fc80000000f00 */
[----:B0-----:R-:W-:Y:S01]  /*afd0*/  @!P1 LEA R9, R9, R4, 0x18 ;  /* 0x0000000409099211 */ /* 0x001fe200078ec0ff */
[----:B--2---:R-:W0:Y:S02]  /*afe0*/  SHFL.DOWN P0, R0, R2, 0x1, 0x1f ;  /* 0x08201f0002007f89 */ /* 0x004e240000000000 */
        /* <DEDUP_REMOVED lines=17> */
[----:B------:R-:W0:Y:S01]  /*b100*/  @!P0 S2R R3, SR_CgaCtaId ;  /* 0x0000000000038919 */ /* 0x000e220000008800 */
[----:B----4-:R-:W-:-:S04]  /*b110*/  @!P0 MOV R0, 0x400 ;  /* 0x0000040000008802 */ /* 0x010fc80000000f00 */
[----:B0-----:R-:W-:-:S05]  /*b120*/  @!P0 LEA R4, R3, R0, 0x18 ;  /* 0x0000000003048211 */ /* 0x001fca00078ec0ff */
        /* <DEDUP_REMOVED lines=10> */
.L_x_3852:
[----:B------:R-:W3:Y:S02]  /*b1d0*/  S2R R11, SR_TID.X ;  /* 0x00000000000b7919 */ /* 0x000ee40000002100 */
.L_x_3853:
[----:B------:R-:W-:Y:S05]  /*b1e0*/  BSYNC B0 ;  /* 0x0000000000007941 */ /* 0x000fea0003800000 */
.L_x_3851:
        /* <DEDUP_REMOVED lines=8> */
[----:B------:R-:W-:Y:S02]  /*b270*/  UIMAD UR11, UR11, UR8, URZ ;  /* 0x000000080b0b72a4 */ /* 0x000fe4000f8e023f */
[----:B------:R-:W-:Y:S02]  /*b280*/  UIMAD.WIDE.U32 UR14, UR10, UR6, URZ ;  /* 0x000000060a0e72a5 */ /* 0x000fe4000f8e003f */
[----:B------:R-:W-:Y:S02]  /*b290*/  UIMAD UR7, UR10, UR7, UR4 ;  /* 0x000000070a0772a4 */ /* 0x000fe4000f8e0204 */
[----:B------:R-:W-:-:S02]  /*b2a0*/  UIMAD.WIDE.U32 UR4, UR10, UR8, URZ ;  /* 0x000000080a0472a5 */ /* 0x000fc4000f8e003f */
[----:B------:R-:W-:Y:S01]  /*b2b0*/  UIMAD UR6, UR10, UR9, UR11 ;  /* 0x000000090a0672a4 */ /* 0x000fe2000f8e020b */
[----:B------:R-:W-:Y:S01]  /*b2c0*/  UMOV UR8, 0x400 ;  /* 0x0000040000087882 */ /* 0x000fe20000000000 */
[----:B------:R-:W-:Y:S02]  /*b2d0*/  UIADD3 UR7, UR15, UR7, URZ ;  /* 0x000000070f077290 */ /* 0x000fe4000fffe03f */
[----:B------:R-:W-:Y:S01]  /*b2e0*/  UIADD3 UR6, UR5, UR6, URZ ;  /* 0x0000000605067290 */ /* 0x000fe2000fffe03f */
[----:B------:R-:W-:Y:S01]  /*b2f0*/  ULDC UR9, c[0x0][0x0] ;  /* 0x0000000000097ab9 */ /* 0x000fe20000000800 */
[----:B------:R-:W-:Y:S01]  /*b300*/  ULDC.64 UR10, c[0x0][0x340] ;  /* 0x0000d000000a7ab9 */ /* 0x000fe20000000a00 */
[----:B------:R-:W-:Y:S01]  /*b310*/  ULDC.64 UR16, c[0x0][0x360] ;  /* 0x0000d80000107ab9 */ /* 0x000fe20000000a00 */
[----:B------:R-:W-:Y:S01]  /*b320*/  ULDC.64 UR20, c[0x0][0x3c8] ;  /* 0x0000f20000147ab9 */ /* 0x000fe20000000a00 */
[----:B---3--:R-:W-:-:S03]  /*b330*/  ULEA UR8, UR12, UR8, 0x18 ;  /* 0x000000080c087291 */ /* 0x008fc6000f8ec03f */
[----:B------:R-:W-:-:S09]  /*b340*/  ULDC.64 UR12, c[0x0][0x3c0] ;  /* 0x0000f000000c7ab9 */ /* 0x000fd20000000a00 */
.L_x_3855:
[----:B0---4-:R-:W-:Y:S02]  /*b350*/  LEA R0, R11, UR8, 0x3 ;  /* 0x000000080b007c11 */ /* 0x011fe4000f8e18ff */
        /* <DEDUP_REMOVED lines=31> */
.L_x_3854:
[----:B------:R-:W-:Y:S05]  /*b550*/  EXIT ;  /* 0x000000000000794d */ /* 0x000fea0003800000 */
.L_x_3756:
[----:B------:R-:W-:Y:S01]  /*b560*/  HFMA2.MMA R217, -RZ, RZ, 0, 5.9604644775390625e-08 ;  /* 0x00000001ffd97435 */ /* 0x000fe200000001ff */
[----:B------:R-:W-:Y:S02]  /*b570*/  MOV R220, R215 ;  /* 0x000000d700dc7202 */ /* 0x000fe40000000f00 */
[----:B------:R-:W-:Y:S02]  /*b580*/  MOV R218, RZ ;  /* 0x000000ff00da7202 */ /* 0x000fe40000000f00 */
[----:B------:R-:W-:-:S07]  /*b590*/  MOV R83, 0xffffffff ;  /* 0xffffffff00537802 */ /* 0x000fce0000000f00 */
[----:B-1---5:R-:W-:Y:S05]  /*b5a0*/  WARPSYNC.COLLECTIVE R83, `(.L_x_3856) ;  /* 0x0000000053087348 */ /* 0x022fea0003c00000 */
[----:B------:R0:W2:Y:S02]  /*b5b0*/  SHFL.UP P3, R81, R220, R217, R218 ;  /* 0x040000d9dc517389 */ /* 0x0000a400000600da */
[----:B012--5:R-:W-:Y:S01]  /*b5c0*/  ENDCOLLECTIVE ;  /* 0x000000000000791b */ /* 0x027fe20003800000 */
.L_x_3856:
[----:B------:R-:W-:Y:S02]  /*b5d0*/  MOV R220, R80 ;  /* 0x0000005000dc7202 */ /* 0x000fe40000000f00 */
[----:B------:R-:W-:-:S07]  /*b5e0*/  MOV R82, R81 ;  /* 0x0000005100527202 */ /* 0x000fce0000000f00 */
[----:B------:R-:W-:Y:S05]  /*b5f0*/  WARPSYNC.COLLECTIVE R83, `(.L_x_3857) ;  /* 0x0000000053087348 */ /* 0x000fea0003c00000 */
[----:B------:R0:W1:Y:S02]  /*b600*/  SHFL.UP P3, R81, R220, R217, R218 ;  /* 0x040000d9dc517389 */ /* 0x00006400000600da */
[----:B01----:R-:W-:Y:S01]  /*b610*/  ENDCOLLECTIVE ;  /* 0x000000000000791b */ /* 0x003fe20003800000 */
.L_x_3857:
[----:B------:R-:W-:Y:S02]  /*b620*/  MOV R220, R216 ;  /* 0x000000d800dc7202 */ /* 0x000fe40000000f00 */
[----:B------:R-:W-:-:S07]  /*b630*/  MOV R219, R81 ;  /* 0x0000005100db7202 */ /* 0x000fce0000000f00 */
[----:B------:R-:W-:Y:S05]  /*b640*/  WARPSYNC.COLLECTIVE R83, `(.L_x_3858) ;  /* 0x0000000053087348 */ /* 0x000fea0003c00000 */
[----:B------:R0:W1:Y:S02]  /*b650*/  SHFL.UP P3, R81, R220, R217, R218 ;  /* 0x040000d9dc517389 */ /* 0x00006400000600da */
[----:B01----:R-:W-:Y:S01]  /*b660*/  ENDCOLLECTIVE ;  /* 0x000000000000791b */ /* 0x003fe20003800000 */
.L_x_3858:
[----:B------:R-:W-:Y:S02]  /*b670*/  MOV R220, R214 ;  /* 0x000000d600dc7202 */ /* 0x000fe40000000f00 */
[----:B------:R-:W-:-:S07]  /*b680*/  MOV R221, R81 ;  /* 0x0000005100dd7202 */ /* 0x000fce0000000f00 */
[----:B------:R-:W-:Y:S05]  /*b690*/  WARPSYNC.COLLECTIVE R83, `(.L_x_3859) ;  /* 0x0000000053087348 */ /* 0x000fea0003c00000 */
[----:B------:R0:W1:Y:S02]  /*b6a0*/  SHFL.UP P3, R81, R220, R217, R218 ;  /* 0x040000d9dc517389 */ /* 0x00006400000600da */
[----:B01----:R-:W-:Y:S01]  /*b6b0*/  ENDCOLLECTIVE ;  /* 0x000000000000791b */ /* 0x003fe20003800000 */
.L_x_3859:
[----:B------:R-:W-:Y:S01]  /*b6c0*/  HFMA2.MMA R217, -RZ, RZ, 0, 1.1920928955078125e-07 ;  /* 0x00000002ffd97435 */ /* 0x000fe200000001ff */
[----:B------:R-:W-:Y:S01]  /*b6d0*/  ISETP.GE.AND P3, PT, R224, 0x1, PT ;  /* 0x00000001e000780c */ /* 0x000fe20003f66270 */
[----:B------:R-:W-:-:S04]  /*b6e0*/  FMUL.FTZ R222, R80, R81 ;  /* 0x0000005150de7220 */ /* 0x000fc80000410000 */
[-C--:B------:R-:W-:Y:S01]  /*b6f0*/  FFMA.FTZ R223, R215, R221.reuse, -R222 ;  /* 0x000000ddd7df7223 */ /* 0x080fe200000108de */
[----:B------:R-:W-:-:S04]  /*b700*/  FMUL.FTZ R222, R80, R221 ;  /* 0x000000dd50de7220 */ /* 0x000fc80000410000 */
[C---:B------:R-:W-:Y:S01]  /*b710*/  FFMA.FTZ R81, R215.reuse, R81, R222 ;  /* 0x00000051d7517223 */ /* 0x040fe200000100de */
        /* <DEDUP_REMOVED lines=11> */
.L_x_3860:
[----:B------:R-:W-:Y:S02]  /*b7d0*/  MOV R220, R80 ;  /* 0x0000005000dc7202 */ /* 0x000fe40000000f00 */
[----:B------:R-:W-:-:S07]  /*b7e0*/  MOV R82, R81 ;  /* 0x0000005100527202 */ /* 0x000fce0000000f00 */
[----:B------:R-:W-:Y:S05]  /*b7f0*/  WARPSYNC.COLLECTIVE R83, `(.L_x_3861) ;  /* 0x0000000053087348 */ /* 0x000fea0003c00000 */
[----:B------:R0:W1:Y:S02]  /*b800*/  SHFL.UP P3, R81, R220, R217, R218 ;  /* 0x040000d9dc517389 */ /* 0x00006400000600da */
[----:B01----:R-:W-:Y:S01]  /*b810*/  ENDCOLLECTIVE ;  /* 0x000000000000791b */ /* 0x003fe20003800000 */
.L_x_3861:
[----:B------:R-:W-:Y:S02]  /*b820*/  MOV R220, R216 ;  /* 0x000000d800dc7202 */ /* 0x000fe40000000f00 */
[----:B------:R-:W-:-:S07]  /*b830*/  MOV R219, R81 ;  /* 0x0000005100db7202 */ /* 0x000fce0000000f00 */
[----:B------:R-:W-:Y:S05]  /*b840*/  WARPSYNC.COLLECTIVE R83, `(.L_x_3862) ;  /* 0x0000000053087348 */ /* 0x000fea0003c00000 */
[----:B------:R0:W1:Y:S02]  /*b850*/  SHFL.UP P3, R81, R220, R217, R218 ;  /* 0x040000d9dc517389 */ /* 0x00006400000600da */
[----:B01----:R-:W-:Y:S01]  /*b860*/  ENDCOLLECTIVE ;  /* 0x000000000000791b */ /* 0x003fe20003800000 */
.L_x_3862:
[----:B------:R-:W-:Y:S02]  /*b870*/  MOV R220, R214 ;  /* 0x000000d600dc7202 */ /* 0x000fe40000000f00 */
[----:B------:R-:W-:-:S07]  /*b880*/  MOV R221, R81 ;  /* 0x0000005100dd7202 */ /* 0x000fce0000000f00 */
[----:B------:R-:W-:Y:S05]  /*b890*/  WARPSYNC.COLLECTIVE R83, `(.L_x_3863) ;  /* 0x0000000053087348 */ /* 0x000fea0003c00000 */
[----:B------:R0:W1:Y:S02]  /*b8a0*/  SHFL.UP P3, R81, R220, R217, R218 ;  /* 0x040000d9dc517389 */ /* 0x00006400000600da */
[----:B01----:R-:W-:Y:S01]  /*b8b0*/  ENDCOLLECTIVE ;  /* 0x000000000000791b */ /* 0x003fe20003800000 */
.L_x_3863:
[----:B------:R-:W-:Y:S01]  /*b8c0*/  HFMA2.MMA R217, -RZ, RZ, 0, 2.384185791015625e-07 ;  /* 0x00000004ffd97435 */ /* 0x000fe200000001ff */
        /* <DEDUP_REMOVED lines=16> */
.L_x_3864:
[----:B------:R-:W-:Y:S02]  /*b9d0*/  MOV R220, R80 ;  /* 0x0000005000dc7202 */ /* 0x000fe40000000f00 */
[----:B------:R-:W-:-:S07]  /*b9e0*/  MOV R82, R81 ;  /* 0x0000005100527202 */ /* 0x000fce0000000f00 */
[----:B------:R-:W-:Y:S05]  /*b9f0*/  WARPSYNC.COLLECTIVE R83, `(.L_x_3865) ;  /* 0x0000000053087348 */ /* 0x000fea0003c00000 */
[----:B------:R0:W1:Y:S02]  /*ba00*/  SHFL.UP P3, R81, R220, R217, R218 ;  /* 0x040000d9dc517389 */ /* 0x00006400000600da */
[----:B01----:R-:W-:Y:S01]  /*ba10*/  ENDCOLLECTIVE ;  /* 0x000000000000791b */ /* 0x003fe20003800000 */
.L_x_3865:
[----:B------:R-:W-:Y:S02]  /*ba20*/  MOV R220, R216 ;  /* 0x000000d800dc7202 */ /* 0x000fe40000000f00 */
[----:B------:R-:W-:-:S07]  /*ba30*/  MOV R219, R81 ;  /* 0x0000005100db7202 */ /* 0x000fce0000000f00 */
[----:B------:R-:W-:Y:S05]  /*ba40*/  WARPSYNC.COLLECTIVE R83, `(.L_x_3866) ;  /* 0x0000000053087348 */ /* 0x000fea0003c00000 */
[----:B------:R0:W1:Y:S02]  /*ba50*/  SHFL.UP P3, R81, R220, R217, R218 ;  /* 0x040000d9dc517389 */ /* 0x00006400000600da */
[----:B01----:R-:W-:Y:S01]  /*ba60*/  ENDCOLLECTIVE ;  /* 0x000000000000791b */ /* 0x003fe20003800000 */
.L_x_3866:
[----:B------:R-:W-:Y:S02]  /*ba70*/  MOV R220, R214 ;  /* 0x000000d600dc7202 */ /* 0x000fe40000000f00 */
[----:B------:R-:W-:-:S07]  /*ba80*/  MOV R221, R81 ;  /* 0x0000005100dd7202 */ /* 0x000fce0000000f00 */
[----:B------:R-:W-:Y:S05]  /*ba90*/  WARPSYNC.COLLECTIVE R83, `(.L_x_3867) ;  /* 0x0000000053087348 */ /* 0x000fea0003c00000 */
[----:B------:R0:W1:Y:S02]  /*baa0*/  SHFL.UP P3, R81, R220, R217, R218 ;  /* 0x040000d9dc517389 */ /* 0x00006400000600da */
[----:B01----:R-:W-:Y:S01]  /*bab0*/  ENDCOLLECTIVE ;  /* 0x000000000000791b */ /* 0x003fe20003800000 */
.L_x_3867:
[----:B------:R-:W-:Y:S01]  /*bac0*/  HFMA2.MMA R217, -RZ, RZ, 0, 4.76837158203125e-07 ;  /* 0x00000008ffd97435 */ /* 0x000fe200000001ff */
        /* <DEDUP_REMOVED lines=16> */
.L_x_3868:
[----:B------:R-:W-:Y:S02]  /*bbd0*/  MOV R220, R80 ;  /* 0x0000005000dc7202 */ /* 0x000fe40000000f00 */
[----:B------:R-:W-:-:S07]  /*bbe0*/  MOV R82, R81 ;  /* 0x0000005100527202 */ /* 0x000fce0000000f00 */
[----:B------:R-:W-:Y:S05]  /*bbf0*/  WARPSYNC.COLLECTIVE R83, `(.L_x_3869) ;  /* 0x0000000053087348 */ /* 0x000fea0003c00000 */
[----:B------:R0:W1:Y:S02]  /*bc00*/  SHFL.UP P3, R81, R220, R217, R218 ;  /* 0x040000d9dc517389 */ /* 0x00006400000600da */
[----:B01----:R-:W-:Y:S01]  /*bc10*/  ENDCOLLECTIVE ;  /* 0x000000000000791b */ /* 0x003fe20003800000 */
.L_x_3869:
[----:B------:R-:W-:Y:S02]  /*bc20*/  MOV R220, R216 ;  /* 0x000000d800dc7202 */ /* 0x000fe40000000f00 */
[----:B------:R-:W-:-:S07]  /*bc30*/  MOV R219, R81 ;  /* 0x0000005100db7202 */ /* 0x000fce0000000f00 */
[----:B------:R-:W-:Y:S05]  /*bc40*/  WARPSYNC.COLLECTIVE R83, `(.L_x_3870) ;  /* 0x0000000053087348 */ /* 0x000fea0003c00000 */
[----:B------:R0:W1:Y:S02]  /*bc50*/  SHFL.UP P3, R81, R220, R217, R218 ;  /* 0x040000d9dc517389 */ /* 0x00006400000600da */
[----:B01----:R-:W-:Y:S01]  /*bc60*/  ENDCOLLECTIVE ;  /* 0x000000000000791b */ /* 0x003fe20003800000 */
.L_x_3870:
[----:B------:R-:W-:Y:S02]  /*bc70*/  MOV R220, R214 ;  /* 0x000000d600dc7202 */ /* 0x000fe40000000f00 */
[----:B------:R-:W-:-:S07]  /*bc80*/  MOV R221, R81 ;  /* 0x0000005100dd7202 */ /* 0x000fce0000000f00 */
[----:B------:R-:W-:Y:S05]  /*bc90*/  WARPSYNC.COLLECTIVE R83, `(.L_x_3871) ;  /* 0x0000000053087348 */ /* 0x000fea0003c00000 */
[----:B------:R0:W1:Y:S02]  /*bca0*/  SHFL.UP P3, R81, R220, R217, R218 ;  /* 0x040000d9dc517389 */ /* 0x00006400000600da */
[----:B01----:R-:W-:Y:S01]  /*bcb0*/  ENDCOLLECTIVE ;  /* 0x000000000000791b */ /* 0x003fe20003800000 */
.L_x_3871:
[----:B------:R-:W-:Y:S01]  /*bcc0*/  HFMA2.MMA R217, -RZ, RZ, 0, 9.5367431640625e-07 ;  /* 0x00000010ffd97435 */ /* 0x000fe200000001ff */
        /* <DEDUP_REMOVED lines=16> */
.L_x_3872:
[----:B------:R-:W-:Y:S02]  /*bdd0*/  MOV R220, R80 ;  /* 0x0000005000dc7202 */ /* 0x000fe40000000f00 */
[----:B------:R-:W-:-:S07]  /*bde0*/  MOV R82, R81 ;  /* 0x0000005100527202 */ /* 0x000fce0000000f00 */
[----:B------:R-:W-:Y:S05]  /*bdf0*/  WARPSYNC.COLLECTIVE R83, `(.L_x_3873) ;  /* 0x0000000053087348 */ /* 0x000fea0003c00000 */
[----:B------:R0:W1:Y:S02]  /*be00*/  SHFL.UP P3, R81, R220, R217, R218 ;  /* 0x040000d9dc517389 */ /* 0x00006400000600da */
[----:B01----:R-:W-:Y:S01]  /*be10*/  ENDCOLLECTIVE ;  /* 0x000000000000791b */ /* 0x003fe20003800000 */
.L_x_3873:
[----:B------:R-:W-:Y:S02]  /*be20*/  MOV R220, R216 ;  /* 0x000000d800dc7202 */ /* 0x000fe40000000f00 */
[----:B------:R-:W-:-:S07]  /*be30*/  MOV R219, R81 ;  /* 0x0000005100db7202 */ /* 0x000fce0000000f00 */
[----:B------:R-:W-:Y:S05]  /*be40*/  WARPSYNC.COLLECTIVE R83, `(.L_x_3874) ;  /* 0x0000000053087348 */ /* 0x000fea0003c00000 */
[----:B------:R0:W1:Y:S02]  /*be50*/  SHFL.UP P3, R81, R220, R217, R218 ;  /* 0x040000d9dc517389 */ /* 0x00006400000600da */
[----:B01----:R-:W-:Y:S01]  /*be60*/  ENDCOLLECTIVE ;  /* 0x000000000000791b */ /* 0x003fe20003800000 */
.L_x_3874:
[----:B------:R-:W-:Y:S02]  /*be70*/  MOV R220, R214 ;  /* 0x000000d600dc7202 */ /* 0x000fe40000000f00 */
[----:B------:R-:W-:-:S07]  /*be80*/  MOV R221, R81 ;  /* 0x0000005100dd7202 */ /* 0x000fce0000000f00 */
[----:B------:R-:W-:Y:S05]  /*be90*/  WARPSYNC.COLLECTIVE R83, `(.L_x_3875) ;  /* 0x0000000053087348 */ /* 0x000fea0003c00000 */
[----:B------:R0:W1:Y:S02]  /*bea0*/  SHFL.UP P3, R81, R220, R217, R218 ;  /* 0x040000d9dc517389 */ /* 0x00006400000600da */
[----:B01----:R-:W-:Y:S01]  /*beb0*/  ENDCOLLECTIVE ;  /* 0x000000000000791b */ /* 0x003fe20003800000 */
.L_x_3875:
[----:B------:R-:W-:Y:S05]  /*bec0*/  BRA `(.L_x_3876) ;  /* 0xffffff8000407947 */ /* 0x000fea000383ffff */
.L_x_3757:
        /* <DEDUP_REMOVED lines=8> */
.L_x_3878:
[----:B------:R-:W-:Y:S05]  /*bf50*/  BSYNC B0 ;  /* 0x0000000000007941 */ /* 0x000fea0003800000 */
.L_x_3877:
[----:B------:R-:W-:Y:S05]  /*bf60*/  BRA `(.L_x_3879) ;  /* 0xffffff8000507947 */ /* 0x000fea000383ffff */
.L_x_3758:
        /* <DEDUP_REMOVED lines=8> */
.L_x_3881:
[----:B------:R-:W-:Y:S05]  /*bff0*/  BSYNC B0 ;  /* 0x0000000000007941 */ /* 0x000fea0003800000 */
.L_x_3880:
[----:B------:R-:W-:Y:S05]  /*c000*/  BRA `(.L_x_3882) ;  /* 0xffffff8000307947 */ /* 0x000fea000383ffff */
.L_x_3759:
        /* <DEDUP_REMOVED lines=8> */
.L_x_3884:
[----:B------:R-:W-:Y:S05]  /*c090*/  BSYNC B0 ;  /* 0x0000000000007941 */ /* 0x000fea0003800000 */
.L_x_3883:
[----:B------:R-:W-:Y:S05]  /*c0a0*/  BRA `(.L_x_3885) ;  /* 0xffffff8000107947 */ /* 0x000fea000383ffff */
.L_x_3760:
        /* <DEDUP_REMOVED lines=8> */
.L_x_3887:
[----:B------:R-:W-:Y:S05]  /*c130*/  BSYNC B0 ;  /* 0x0000000000007941 */ /* 0x000fea0003800000 */
.L_x_3886:
[----:B------:R-:W-:Y:S05]  /*c140*/  BRA `(.L_x_3888) ;  /* 0xffffff7c00f07947 */ /* 0x000fea000383ffff */
.L_x_3761:
        /* <DEDUP_REMOVED lines=8> */
.L_x_3890:
[----:B------:R-:W-:Y:S05]  /*c1d0*/  BSYNC B0 ;  /* 0x0000000000007941 */ /* 0x000fea0003800000 */
.L_x_3889:
[----:B------:R-:W-:Y:S01]  /*c1e0*/  HFMA2.MMA R217, -RZ, RZ, 0, 5.9604644775390625e-08 ;  /* 0x00000001ffd97435 */ /* 0x000fe200000001ff */
[----:B------:R-:W-:Y:S02]  /*c1f0*/  MOV R220, R219 ;  /* 0x000000db00dc7202 */ /* 0x000fe40000000f00 */
[----:B------:R-:W-:Y:S02]  /*c200*/  MOV R218, RZ ;  /* 0x000000ff00da7202 */ /* 0x000fe40000000f00 */
[----:B------:R-:W-:Y:S02]  /*c210*/  MOV R83, 0xffffffff ;  /* 0xffffffff00537802 */ /* 0x000fe40000000f00 */
[----:B------:R-:W-:Y:S02]  /*c220*/  MOV R215, R81 ;  /* 0x0000005100d77202 */ /* 0x000fe40000000f00 */
[----:B------:R-:W-:-:S07]  /*c230*/  MOV R82, R76 ;  /* 0x0000004c00527202 */ /* 0x000fce0000000f00 */
[----:B------:R-:W-:Y:S05]  /*c240*/  WARPSYNC.COLLECTIVE R83, `(.L_x_3891) ;  /* 0x0000000053087348 */ /* 0x000fea0003c00000 */
[----:B------:R0:W1:Y:S02]  /*c250*/  SHFL.UP P3, R81, R220, R217, R218 ;  /* 0x040000d9dc517389 */ /* 0x00006400000600da */
[----:B01----:R-:W-:Y:S01]  /*c260*/  ENDCOLLECTIVE ;  /* 0x000000000000791b */ /* 0x003fe20003800000 */
.L_x_3891:
[----:B------:R-:W-:Y:S02]  /*c270*/  MOV R80, 0x1f ;  /* 0x0000001f00507802 */ /* 0x000fe40000000f00 */
[----:B------:R-:W-:Y:S02]  /*c280*/  MOV R220, R216 ;  /* 0x000000d800dc7202 */ /* 0x000fe40000000f00 */
[----:B------:R-:W-:-:S07]  /*c290*/  MOV R219, R81 ;  /* 0x0000005100db7202 */ /* 0x000fce0000000f00 */
[----:B------:R-:W-:Y:S05]  /*c2a0*/  WARPSYNC.COLLECTIVE R83, `(.L_x_3892) ;  /* 0x0000000053087348 */ /* 0x000fea0003c00000 */
[----:B------:R0:W1:Y:S02]  /*c2b0*/  SHFL.UP P3, R81, R220, R217, R218 ;  /* 0x040000d9dc517389 */ /* 0x00006400000600da */
[----:B01----:R-:W-:Y:S01]  /*c2c0*/  ENDCOLLECTIVE ;  /* 0x000000000000791b */ /* 0x003fe20003800000 */
.L_x_3892:
[----:B------:R-:W-:Y:S02]  /*c2d0*/  MOV R220, R214 ;  /* 0x000000d600dc7202 */ /* 0x000fe40000000f00 */
[----:B------:R-:W-:-:S07]  /*c2e0*/  MOV R216, R81 ;  /* 0x0000005100d87202 */ /* 0x000fce0000000f00 */
[----:B------:R-:W-:Y:S05]  /*c2f0*/  WARPSYNC.COLLECTIVE R83, `(.L_x_3893) ;  /* 0x0000000053087348 */ /* 0x000fea0003c00000 */
[----:B------:R0:W1:Y:S02]  /*c300*/  SHFL.UP P3, R81, R220, R217, R218 ;  /* 0x040000d9dc517389 */ /* 0x00006400000600da */
[----:B01----:R-:W-:Y:S01]  /*c310*/  ENDCOLLECTIVE ;  /* 0x000000000000791b */ /* 0x003fe20003800000 */
.L_x_3893:
[----:B------:R-:W-:Y:S01]  /*c320*/  MOV R214, R81 ;  /* 0x0000005100d67202 */ /* 0x000fe20000000f00 */
[----:B------:R-:W-:-:S11]  /*c330*/  HFMA2.MMA R81, -RZ, RZ, 0, 0 ;  /* 0x00000000ff517435 */ /* 0x000fd600000001ff */
[----:B------:R-:W-:Y:S05]  /*c340*/  WARPSYNC.COLLECTIVE R83, `(.L_x_3894) ;  /* 0x0000000053087348 */ /* 0x000fea0003c00000 */
[----:B------:R0:W1:Y:S02]  /*c350*/  SHFL.IDX P3, R221, R82, R81, R80 ;  /* 0x0000005152dd7389 */ /* 0x0000640000060050 */
[----:B01----:R-:W-:Y:S01]  /*c360*/  ENDCOLLECTIVE ;  /* 0x000000000000791b */ /* 0x003fe20003800000 */
.L_x_3894:
[----:B------:R-:W-:Y:S02]  /*c370*/  MOV R82, R77 ;  /* 0x0000004d00527202 */ /* 0x000fe40000000f00 */
[----:B------:R-:W-:-:S07]  /*c380*/  MOV R76, R221 ;  /* 0x000000dd004c7202 */ /* 0x000fce0000000f00 */
[----:B------:R-:W-:Y:S05]  /*c390*/  WARPSYNC.COLLECTIVE R83, `(.L_x_3895) ;  /* 0x0000000053087348 */ /* 0x000fea0003c00000 */
[----:B------:R0:W1:Y:S02]  /*c3a0*/  SHFL.IDX P3, R221, R82, R81, R80 ;  /* 0x0000005152dd7389 */ /* 0x0000640000060050 */
[----:B01----:R-:W-:Y:S01]  /*c3b0*/  ENDCOLLECTIVE ;  /* 0x000000000000791b */ /* 0x003fe20003800000 */
.L_x_3895:
[----:B------:R-:W-:Y:S02]  /*c3c0*/  MOV R82, R78 ;  /* 0x0000004e00527202 */ /* 0x000fe40000000f00 */
[----:B------:R-:W-:-:S07]  /*c3d0*/  MOV R77, R221 ;  /* 0x000000dd004d7202 */ /* 0x000fce0000000f00 */
[----:B------:R-:W-:Y:S05]  /*c3e0*/  WARPSYNC.COLLECTIVE R83, `(.L_x_3896) ;  /* 0x0000000053087348 */ /* 0x000fea0003c00000 */
[----:B------:R0:W1:Y:S02]  /*c3f0*/  SHFL.IDX P3, R221, R82, R81, R80 ;  /* 0x0000005152dd7389 */ /* 0x0000640000060050 */
[----:B01----:R-:W-:Y:S01]  /*c400*/  ENDCOLLECTIVE ;  /* 0x000000000000791b */ /* 0x003fe20003800000 */
.L_x_3896:
[----:B------:R-:W-:Y:S02]  /*c410*/  MOV R82, R79 ;  /* 0x0000004f00527202 */ /* 0x000fe40000000f00 */
[----:B------:R-:W-:-:S07]  /*c420*/  MOV R78, R221 ;  /* 0x000000dd004e7202 */ /* 0x000fce0000000f00 */
[----:B------:R-:W-:Y:S05]  /*c430*/  WARPSYNC.COLLECTIVE R83, `(.L_x_3897) ;  /* 0x0000000053087348 */ /* 0x000fea0003c00000 */
[----:B------:R0:W1:Y:S02]  /*c440*/  SHFL.IDX P3, R221, R82, R81, R80 ;  /* 0x0000005152dd7389 */ /* 0x0000640000060050 */
[----:B01----:R-:W-:Y:S01]  /*c450*/  ENDCOLLECTIVE ;  /* 0x000000000000791b */ /* 0x003fe20003800000 */
.L_x_3897:
[----:B------:R-:W-:Y:S01]  /*c460*/  MOV R79, R221 ;  /* 0x000000dd004f7202 */ /* 0x000fe20000000f00 */
[----:B------:R-:W-:Y:S06]  /*c470*/  BRA `(.L_x_3898) ;  /* 0xffffff7c004c7947 */ /* 0x000fec000383ffff */
.L_x_3763:
[----:B------:R-:W-:Y:S01]  /*c480*/  HFMA2.MMA R245, -RZ, RZ, 0, 5.9604644775390625e-08 ;  /* 0x00000001fff57435 */ /* 0x000fe200000001ff */
[----:B------:R-:W-:Y:S02]  /*c490*/  MOV R244, R240 ;  /* 0x000000f000f47202 */ /* 0x000fe40000000f00 */
[----:B------:R-:W-:Y:S02]  /*c4a0*/  MOV R252, 0x1f ;  /* 0x0000001f00fc7802 */ /* 0x000fe40000000f00 */
[----:B------:R-:W-:-:S07]  /*c4b0*/  MOV R83, 0xffffffff ;  /* 0xffffffff00537802 */ /* 0x000fce0000000f00 */
[----:B-1----:R-:W-:Y:S05]  /*c4c0*/  WARPSYNC.COLLECTIVE R83, `(.L_x_3899) ;  /* 0x0000000053087348 */ /* 0x002fea0003c00000 */
[----:B------:R0:W2:Y:S02]  /*c4d0*/  SHFL.DOWN P1, R221, R244, R245, R252 ;  /* 0x080000f5f4dd7389 */ /* 0x0000a400000200fc */
[----:B012---:R-:W-:Y:S01]  /*c4e0*/  ENDCOLLECTIVE ;  /* 0x000000000000791b */ /* 0x007fe20003800000 */
.L_x_3899:
[----:B------:R-:W-:Y:S02]  /*c4f0*/  MOV R244, R241 ;  /* 0x000000f100f47202 */ /* 0x000fe40000000f00 */
[----:B------:R-:W-:-:S07]  /*c500*/  MOV R80, R221 ;  /* 0x000000dd00507202 */ /* 0x000fce0000000f00 */
[----:B------:R-:W-:Y:S05]  /*c510*/  WARPSYNC.COLLECTIVE R83, `(.L_x_3900) ;  /* 0x0000000053087348 */ /* 0x000fea0003c00000 */
[----:B------:R0:W1:Y:S02]  /*c520*/  SHFL.DOWN P1, R221, R244, R245, R252 ;  /* 0x080000f5f4dd7389 */ /* 0x00006400000200fc */
[----:B01----:R-:W-:Y:S01]  /*c530*/  ENDCOLLECTIVE ;  /* 0x000000000000791b */ /* 0x003fe20003800000 */
.L_x_3900:
[----:B------:R-:W-:Y:S02]  /*c540*/  MOV R244, R242 ;  /* 0x000000f200f47202 */ /* 0x000fe40000000f00 */
[----:B------:R-:W-:-:S07]  /*c550*/  MOV R81, R221 ;  /* 0x000000dd00517202 */ /* 0x000fce0000000f00 */
[----:B------:R-:W-:Y:S05]  /*c560*/  WARPSYNC.COLLECTIVE R83, `(.L_x_3901) ;  /* 0x0000000053087348 */ /* 0x000fea0003c00000 */
[----:B------:R0:W1:Y:S02]  /*c570*/  SHFL.DOWN P1, R221, R244, R245, R252 ;  /* 0x080000f5f4dd7389 */ /* 0x00006400000200fc */
[----:B01----:R-:W-:Y:S01]  /*c580*/  ENDCOLLECTIVE ;  /* 0x000000000000791b */ /* 0x003fe20003800000 */
.L_x_3901:
[----:B------:R-:W-:Y:S02]  /*c590*/  MOV R244, R243 ;  /* 0x000000f300f47202 */ /* 0x000fe40000000f00 */
[----:B------:R-:W-:-:S07]  /*c5a0*/  MOV R82, R221 ;  /* 0x000000dd00527202 */ /* 0x000fce0000000f00 */
[----:B------:R-:W-:Y:S05]  /*c5b0*/  WARPSYNC.COLLECTIVE R83, `(.L_x_3902) ;  /* 0x0000000053087348 */ /* 0x000fea0003c00000 */
[----:B------:R0:W1:Y:S02]  /*c5c0*/  SHFL.DOWN P1, R221, R244, R245, R252 ;  /* 0x080000f5f4dd7389 */ /* 0x00006400000200fc */
[----:B01----:R-:W-:Y:S01]  /*c5d0*/  ENDCOLLECTIVE ;  /* 0x000000000000791b */ /* 0x003fe20003800000 */
.L_x_3902:
[----:B------:R-:W-:Y:S01]  /*c5e0*/  MOV R83, R221 ;  /* 0x000000dd00537202 */ /* 0x000fe20000000f00 */
[----:B------:R-:W-:Y:S06]  /*c5f0*/  BRA `(.L_x_3903) ;  /* 0xffffff9000507947 */ /* 0x000fec000383ffff */
.L_x_3766:
[----:B------:R-:W-:Y:S01]  /*c600*/  HFMA2.MMA R245, -RZ, RZ, 0, 1.1920928955078125e-07 ;  /* 0x00000002fff57435 */ /* 0x000fe200000001ff */
[----:B------:R-:W-:Y:S01]  /*c610*/  BSSY B0, `(.L_x_3904) ;  /* 0x0000007000007945 */ /* 0x000fe20003800000 */
[----:B------:R-:W-:Y:S02]  /*c620*/  MOV R244, R240 ;  /* 0x000000f000f47202 */ /* 0x000fe40000000f00 */
[----:B------:R-:W-:Y:S02]  /*c630*/  MOV R252, 0x1f ;  /* 0x0000001f00fc7802 */ /* 0x000fe40000000f00 */
[----:B0-----:R-:W-:-:S07]  /*c640*/  MOV R83, 0xffffffff ;  /* 0xffffffff00537802 */ /* 0x001fce0000000f00 */
[----:B-1234-:R-:W-:Y:S05]  /*c650*/  WARPSYNC.COLLECTIVE R83, `(.L_x_3905) ;  /* 0x0000000053087348 */ /* 0x01efea0003c00000 */
[----:B------:R0:W0:Y:S02]  /*c660*/  SHFL.DOWN P1, R221, R244, R245, R252 ;  /* 0x080000f5f4dd7389 */ /* 0x00002400000200fc */
[----:B01234-:R-:W-:Y:S01]  /*c670*/  ENDCOLLECTIVE ;  /* 0x000000000000791b */ /* 0x01ffe20003800000 */
.L_x_3905:
[----:B------:R-:W-:Y:S05]  /*c680*/  BSYNC B0 ;  /* 0x0000000000007941 */ /* 0x000fea0003800000 */
.L_x_3904:
        /* <DEDUP_REMOVED lines=8> */
.L_x_3906:
[----:B------:R-:W-:Y:S02]  /*c710*/  MOV R244, R242 ;  /* 0x000000f200f47202 */ /* 0x000fe40000000f00 */
[----:B------:R-:W-:-:S07]  /*c720*/  MOV R81, R221 ;  /* 0x000000dd00517202 */ /* 0x000fce0000000f00 */
[----:B------:R-:W-:Y:S05]  /*c730*/  WARPSYNC.COLLECTIVE R83, `(.L_x_3907) ;  /* 0x0000000053087348 */ /* 0x000fea0003c00000 */
[----:B------:R0:W1:Y:S02]  /*c740*/  SHFL.DOWN P1, R221, R244, R245, R252 ;  /* 0x080000f5f4dd7389 */ /* 0x00006400000200fc */
[----:B01----:R-:W-:Y:S01]  /*c750*/  ENDCOLLECTIVE ;  /* 0x000000000000791b */ /* 0x003fe20003800000 */
.L_x_3907:
[----:B------:R-:W-:Y:S02]  /*c760*/  MOV R244, R243 ;  /* 0x000000f300f47202 */ /* 0x000fe40000000f00 */
[----:B------:R-:W-:-:S07]  /*c770*/  MOV R82, R221 ;  /* 0x000000dd00527202 */ /* 0x000fce0000000f00 */
[----:B------:R-:W-:Y:S05]  /*c780*/  WARPSYNC.COLLECTIVE R83, `(.L_x_3908) ;  /* 0x0000000053087348 */ /* 0x000fea0003c00000 */
[----:B------:R0:W1:Y:S02]  /*c790*/  SHFL.DOWN P1, R221, R244, R245, R252 ;  /* 0x080000f5f4dd7389 */ /* 0x00006400000200fc */
[----:B01----:R-:W-:Y:S01]  /*c7a0*/  ENDCOLLECTIVE ;  /* 0x000000000000791b */ /* 0x003fe20003800000 */
.L_x_3908:
[----:B------:R-:W-:Y:S05]  /*c7b0*/  BRA `(.L_x_3909) ;  /* 0xffffff9000347947 */ /* 0x000fea000383ffff */
.L_x_3769:
[----:B------:R-:W-:Y:S01]  /*c7c0*/  HFMA2.MMA R245, -RZ, RZ, 0, 2.384185791015625e-07 ;  /* 0x00000004fff57435 */ /* 0x000fe200000001ff */
[----:B------:R-:W-:Y:S01]  /*c7d0*/  BSSY B0, `(.L_x_3910) ;  /* 0x0000007000007945 */ /* 0x000fe20003800000 */
[----:B------:R-:W-:Y:S02]  /*c7e0*/  MOV R244, R240 ;  /* 0x000000f000f47202 */ /* 0x000fe40000000f00 */
[----:B------:R-:W-:Y:S02]  /*c7f0*/  MOV R252, 0x1f ;  /* 0x0000001f00fc7802 */ /* 0x000fe40000000f00 */
[----:B0-----:R-:W-:-:S07]  /*c800*/  MOV R83, 0xffffffff ;  /* 0xffffffff00537802 */ /* 0x001fce0000000f00 */
[----:B-1234-:R-:W-:Y:S05]  /*c810*/  WARPSYNC.COLLECTIVE R83, `(.L_x_3911) ;  /* 0x0000000053087348 */ /* 0x01efea0003c00000 */
[----:B------:R0:W0:Y:S02]  /*c820*/  SHFL.DOWN P1, R221, R244, R245, R252 ;  /* 0x080000f5f4dd7389 */ /* 0x00002400000200fc */
[----:B01234-:R-:W-:Y:S01]  /*c830*/  ENDCOLLECTIVE ;  /* 0x000000000000791b */ /* 0x01ffe20003800000 */
.L_x_3911:
[----:B------:R-:W-:Y:S05]  /*c840*/  BSYNC B0 ;  /* 0x0000000000007941 */ /* 0x000fea0003800000 */
.L_x_3910:
        /* <DEDUP_REMOVED lines=8> */
.L_x_3912:
[----:B------:R-:W-:Y:S02]  /*c8d0*/  MOV R244, R242 ;  /* 0x000000f200f47202 */ /* 0x000fe40000000f00 */
[----:B------:R-:W-:-:S07]  /*c8e0*/  MOV R81, R221 ;  /* 0x000000dd00517202 */ /* 0x000fce0000000f00 */
[----:B------:R-:W-:Y:S05]  /*c8f0*/  WARPSYNC.COLLECTIVE R83, `(.L_x_3913) ;  /* 0x0000000053087348 */ /* 0x000fea0003c00000 */
[----:B------:R0:W1:Y:S02]  /*c900*/  SHFL.DOWN P1, R221, R244, R245, R252 ;  /* 0x080000f5f4dd7389 */ /* 0x00006400000200fc */
[----:B01----:R-:W-:Y:S01]  /*c910*/  ENDCOLLECTIVE ;  /* 0x000000000000791b */ /* 0x003fe20003800000 */
.L_x_3913:
[----:B------:R-:W-:Y:S02]  /*c920*/  MOV R244, R243 ;  /* 0x000000f300f47202 */ /* 0x000fe40000000f00 */
[----:B------:R-:W-:-:S07]  /*c930*/  MOV R82, R221 ;  /* 0x000000dd00527202 */ /* 0x000fce0000000f00 */
[----:B------:R-:W-:Y:S05]  /*c940*/  WARPSYNC.COLLECTIVE R83, `(.L_x_3914) ;  /* 0x0000000053087348 */ /* 0x000fea0003c00000 */
[----:B------:R0:W1:Y:S02]  /*c950*/  SHFL.DOWN P1, R221, R244, R245, R252 ;  /* 0x080000f5f4dd7389 */ /* 0x00006400000200fc */
[----:B01----:R-:W-:Y:S01]  /*c960*/  ENDCOLLECTIVE ;  /* 0x000000000000791b */ /* 0x003fe20003800000 */
.L_x_3914:
[----:B------:R-:W-:Y:S05]  /*c970*/  BRA `(.L_x_3915) ;  /* 0xffffff9000187947 */ /* 0x000fea000383ffff */
.L_x_3772:
        /* <DEDUP_REMOVED lines=8> */
.L_x_3917:
[----:B------:R-:W-:Y:S05]  /*ca00*/  BSYNC B0 ;  /* 0x0000000000007941 */ /* 0x000fea0003800000 */
.L_x_3916:
        /* <DEDUP_REMOVED lines=8> */
.L_x_3918:
[----:B------:R-:W-:Y:S02]  /*ca90*/  MOV R244, R242 ;  /* 0x000000f200f47202 */ /* 0x000fe40000000f00 */
[----:B------:R-:W-:-:S07]  /*caa0*/  MOV R81, R221 ;  /* 0x000000dd00517202 */ /* 0x000fce0000000f00 */
[----:B------:R-:W-:Y:S05]  /*cab0*/  WARPSYNC.COLLECTIVE R83, `(.L_x_3919) ;  /* 0x0000000053087348 */ /* 0x000fea0003c00000 */
[----:B------:R0:W1:Y:S02]  /*cac0*/  SHFL.DOWN P1, R221, R244, R245, R252 ;  /* 0x080000f5f4dd7389 */ /* 0x00006400000200fc */
[----:B01----:R-:W-:Y:S01]  /*cad0*/  ENDCOLLECTIVE ;  /* 0x000000000000791b */ /* 0x003fe20003800000 */
.L_x_3919:
[----:B------:R-:W-:Y:S02]  /*cae0*/  MOV R244, R243 ;  /* 0x000000f300f47202 */ /* 0x000fe40000000f00 */
[----:B------:R-:W-:-:S07]  /*caf0*/  MOV R82, R221 ;  /* 0x000000dd00527202 */ /* 0x000fce0000000f00 */
[----:B------:R-:W-:Y:S05]  /*cb00*/  WARPSYNC.COLLECTIVE R83, `(.L_x_3920) ;  /* 0x0000000053087348 */ /* 0x000fea0003c00000 */
[----:B------:R0:W1:Y:S02]  /*cb10*/  SHFL.DOWN P1, R221, R244, R245, R252 ;  /* 0x080000f5f4dd7389 */ /* 0x00006400000200fc */
[----:B01----:R-:W-:Y:S01]  /*cb20*/  ENDCOLLECTIVE ;  /* 0x000000000000791b */ /* 0x003fe20003800000 */
.L_x_3920:
[----:B------:R-:W-:Y:S05]  /*cb30*/  BRA `(.L_x_3921) ;  /* 0xffffff8c00fc7947 */ /* 0x000fea000383ffff */
.L_x_3775:
        /* <DEDUP_REMOVED lines=8> */
.L_x_3923:
[----:B------:R-:W-:Y:S05]  /*cbc0*/  BSYNC B0 ;  /* 0x0000000000007941 */ /* 0x000fea0003800000 */
.L_x_3922:
        /* <DEDUP_REMOVED lines=8> */
.L_x_3924:
[----:B------:R-:W-:Y:S02]  /*cc50*/  MOV R244, R242 ;  /* 0x000000f200f47202 */ /* 0x000fe40000000f00 */
[----:B------:R-:W-:-:S07]  /*cc60*/  MOV R81, R221 ;  /* 0x000000dd00517202 */ /* 0x000fce0000000f00 */
[----:B------:R-:W-:Y:S05]  /*cc70*/  WARPSYNC.COLLECTIVE R83, `(.L_x_3925) ;  /* 0x0000000053087348 */ /* 0x000fea0003c00000 */
[----:B------:R0:W1:Y:S02]  /*cc80*/  SHFL.DOWN P1, R221, R244, R245, R252 ;  /* 0x080000f5f4dd7389 */ /* 0x00006400000200fc */
[----:B01----:R-:W-:Y:S01]  /*cc90*/  ENDCOLLECTIVE ;  /* 0x000000000000791b */ /* 0x003fe20003800000 */
.L_x_3925:
[----:B------:R-:W-:Y:S02]  /*cca0*/  MOV R244, R243 ;  /* 0x000000f300f47202 */ /* 0x000fe40000000f00 */
[----:B------:R-:W-:-:S07]  /*ccb0*/  MOV R82, R221 ;  /* 0x000000dd00527202 */ /* 0x000fce0000000f00 */
[----:B------:R-:W-:Y:S05]  /*ccc0*/  WARPSYNC.COLLECTIVE R83, `(.L_x_3926) ;  /* 0x0000000053087348 */ /* 0x000fea0003c00000 */
[----:B------:R0:W1:Y:S02]  /*ccd0*/  SHFL.DOWN P1, R221, R244, R245, R252 ;  /* 0x080000f5f4dd7389 */ /* 0x00006400000200fc */
[----:B01----:R-:W-:Y:S01]  /*cce0*/  ENDCOLLECTIVE ;  /* 0x000000000000791b */ /* 0x003fe20003800000 */
.L_x_3926:
[----:B------:R-:W-:Y:S05]  /*ccf0*/  BRA `(.L_x_3927) ;  /* 0xffffff8c00e07947 */ /* 0x000fea000383ffff */
.L_x_3778:
        /* <DEDUP_REMOVED lines=8> */
.L_x_3929:
[----:B------:R-:W-:Y:S05]  /*cd80*/  BSYNC B0 ;  /* 0x0000000000007941 */ /* 0x000fea0003800000 */
.L_x_3928:
[----:B------:R-:W-:Y:S01]  /*cd90*/  HFMA2.MMA R81, -RZ, RZ, 0, 0 ;  /* 0x00000000ff517435 */ /* 0x000fe200000001ff */
[----:B------:R-:W-:Y:S01]  /*cda0*/  MOV R82, R241 ;  /* 0x000000f100527202 */ /* 0x000fe20000000f00 */
[----:B------:R-:W-:Y:S01]  /*cdb0*/  HFMA2.MMA R245, -RZ, RZ, 0, 5.9604644775390625e-08 ;  /* 0x00000001fff57435 */ /* 0x000fe200000001ff */
[----:B------:R-:W-:Y:S02]  /*cdc0*/  MOV R80, 0x1f ;  /* 0x0000001f00507802 */ /* 0x000fe40000000f00 */
[----:B------:R-:W-:Y:S02]  /*cdd0*/  MOV R83, 0xffffffff ;  /* 0xffffffff00537802 */ /* 0x000fe40000000f00 */
[----:B------:R-:W-:Y:S02]  /*cde0*/  MOV R246, R221 ;  /* 0x000000dd00f67202 */ /* 0x000fe40000000f00 */
[----:B------:R-:W-:-:S07]  /*cdf0*/  MOV R252, 0x1f ;  /* 0x0000001f00fc7802 */ /* 0x000fce0000000f00 */
[----:B------:R-:W-:Y:S05]  /*ce00*/  WARPSYNC.COLLECTIVE R83, `(.L_x_3930) ;  /* 0x0000000053087348 */ /* 0x000fea0003c00000 */
[----:B------:R0:W1:Y:S02]  /*ce10*/  SHFL.IDX P3, R221, R82, R81, R80 ;  /* 0x0000005152dd7389 */ /* 0x0000640000060050 */
[----:B01----:R-:W-:Y:S01]  /*ce20*/  ENDCOLLECTIVE ;  /* 0x000000000000791b */ /* 0x003fe20003800000 */
.L_x_3930:
        /* <DEDUP_REMOVED lines=9> */
.L_x_3931:
[----:B------:R-:W-:Y:S02]  /*cec0*/  MOV R244, R240 ;  /* 0x000000f000f47202 */ /* 0x000fe40000000f00 */
[----:B------:R-:W-:Y:S02]  /*ced0*/  MOV R82, R243 ;  /* 0x000000f300527202 */ /* 0x000fe40000000f00 */
[----:B------:R-:W-:-:S07]  /*cee0*/  MOV R250, R221 ;  /* 0x000000dd00fa7202 */ /* 0x000fce0000000f00 */
[----:B------:R-:W-:Y:S05]  /*cef0*/  WARPSYNC.COLLECTIVE R83, `(.L_x_3932) ;  /* 0x0000000053087348 */ /* 0x000fea0003c00000 */
[----:B------:R0:W1:Y:S02]  /*cf00*/  SHFL.IDX P3, R221, R82, R81, R80 ;  /* 0x0000005152dd7389 */ /* 0x0000640000060050 */
[----:B01----:R-:W-:Y:S01]  /*cf10*/  ENDCOLLECTIVE ;  /* 0x000000000000791b */ /* 0x003fe20003800000 */
.L_x_3932:
[----:B------:R-:W-:Y:S02]  /*cf20*/  MOV R82, R64 ;  /* 0x0000004000527202 */ /* 0x000fe40000000f00 */
[----:B------:R-:W-:-:S07]  /*cf30*/  MOV R251, R221 ;  /* 0x000000dd00fb7202 */ /* 0x000fce0000000f00 */
[----:B------:R-:W-:Y:S05]  /*cf40*/  WARPSYNC.COLLECTIVE R83, `(.L_x_3933) ;  /* 0x0000000053087348 */ /* 0x000fea0003c00000 */
[----:B------:R0:W1:Y:S02]  /*cf50*/  SHFL.DOWN P1, R221, R244, R245, R252 ;  /* 0x080000f5f4dd7389 */ /* 0x00006400000200fc */
[----:B01----:R-:W-:Y:S01]  /*cf60*/  ENDCOLLECTIVE ;  /* 0x000000000000791b */ /* 0x003fe20003800000 */
.L_x_3933:
[----:B------:R-:W-:Y:S02]  /*cf70*/  MOV R244, R241 ;  /* 0x000000f100f47202 */ /* 0x000fe40000000f00 */
[----:B------:R-:W-:-:S07]  /*cf80*/  MOV R240, R221 ;  /* 0x000000dd00f07202 */ /* 0x000fce0000000f00 */
[----:B------:R-:W-:Y:S05]  /*cf90*/  WARPSYNC.COLLECTIVE R83, `(.L_x_3934) ;  /* 0x0000000053087348 */ /* 0x000fea0003c00000 */
[----:B------:R0:W1:Y:S02]  /*cfa0*/  SHFL.DOWN P1, R221, R244, R245, R252 ;  /* 0x080000f5f4dd7389 */ /* 0x00006400000200fc */
[----:B01----:R-:W-:Y:S01]  /*cfb0*/  ENDCOLLECTIVE ;  /* 0x000000000000791b */ /* 0x003fe20003800000 */
.L_x_3934:
[----:B------:R-:W-:Y:S02]  /*cfc0*/  MOV R244, R242 ;  /* 0x000000f200f47202 */ /* 0x000fe40000000f00 */
[----:B------:R-:W-:-:S07]  /*cfd0*/  MOV R241, R221 ;  /* 0x000000dd00f17202 */ /* 0x000fce0000000f00 */
[----:B------:R-:W-:Y:S05]  /*cfe0*/  WARPSYNC.COLLECTIVE R83, `(.L_x_3935) ;  /* 0x0000000053087348 */ /* 0x000fea0003c00000 */
[----:B------:R0:W1:Y:S02]  /*cff0*/  SHFL.DOWN P1, R221, R244, R245, R252 ;  /* 0x080000f5f4dd7389 */ /* 0x00006400000200fc */
[----:B01----:R-:W-:Y:S01]  /*d000*/  ENDCOLLECTIVE ;  /* 0x000000000000791b */ /* 0x003fe20003800000 */
.L_x_3935:
[----:B------:R-:W-:Y:S02]  /*d010*/  MOV R244, R243 ;  /* 0x000000f300f47202 */ /* 0x000fe40000000f00 */
[----:B------:R-:W-:-:S07]  /*d020*/  MOV R242, R221 ;  /* 0x000000dd00f27202 */ /* 0x000fce0000000f00 */
[----:B------:R-:W-:Y:S05]  /*d030*/  WARPSYNC.COLLECTIVE R83, `(.L_x_3936) ;  /* 0x0000000053087348 */ /* 0x000fea0003c00000 */
[----:B------:R0:W1:Y:S02]  /*d040*/  SHFL.DOWN P1, R221, R244, R245, R252 ;  /* 0x080000f5f4dd7389 */ /* 0x00006400000200fc */
[----:B01----:R-:W-:Y:S01]  /*d050*/  ENDCOLLECTIVE ;  /* 0x000000000000791b */ /* 0x003fe20003800000 */
.L_x_3936:
[----:B------:R-:W-:-:S07]  /*d060*/  MOV R243, R221 ;  /* 0x000000dd00f37202 */ /* 0x000fce0000000f00 */
[----:B------:R-:W-:Y:S05]  /*d070*/  WARPSYNC.COLLECTIVE R83, `(.L_x_3937) ;  /* 0x0000000053087348 */ /* 0x000fea0003c00000 */
[----:B------:R0:W1:Y:S02]  /*d080*/  SHFL.IDX P3, R221, R82, R81, R80 ;  /* 0x0000005152dd7389 */ /* 0x0000640000060050 */
[----:B01----:R-:W-:Y:S01]  /*d090*/  ENDCOLLECTIVE ;  /* 0x000000000000791b */ /* 0x003fe20003800000 */
.L_x_3937:
[----:B------:R-:W-:Y:S02]  /*d0a0*/  MOV R82, R65 ;  /* 0x0000004100527202 */ /* 0x000fe40000000f00 */
[----:B------:R-:W-:-:S07]  /*d0b0*/  MOV R252, R221 ;  /* 0x000000dd00fc7202 */ /* 0x000fce0000000f00 */
[----:B------:R-:W-:Y:S05]  /*d0c0*/  WARPSYNC.COLLECTIVE R83, `(.L_x_3938) ;  /* 0x0000000053087348 */ /* 0x000fea0003c00000 */
[----:B------:R0:W1:Y:S02]  /*d0d0*/  SHFL.IDX P3, R221, R82, R81, R80 ;  /* 0x0000005152dd7389 */ /* 0x0000640000060050 */
[----:B01----:R-:W-:Y:S01]  /*d0e0*/  ENDCOLLECTIVE ;  /* 0x000000000000791b */ /* 0x003fe20003800000 */
.L_x_3938:
[----:B------:R-:W-:Y:S01]  /*d0f0*/  MOV R82, R66 ;  /* 0x0000004200527202 */ /* 0x000fe20000000f00 */
[-C--:B------:R-:W-:Y:S01]  /*d100*/  FMUL.FTZ R66, R65, R247.reuse ;  /* 0x000000f741427220 */ /* 0x080fe20000410000 */
[----:B------:R-:W-:Y:S01]  /*d110*/  FMUL.FTZ R247, R64, R247 ;  /* 0x000000f740f77220 */ /* 0x000fe20000410000 */
[----:B------:R-:W-:-:S07]  /*d120*/  MOV R245, R221 ;  /* 0x000000dd00f57202 */ /* 0x000fce0000000f00 */
[----:B------:R-:W-:Y:S05]  /*d130*/  WARPSYNC.COLLECTIVE R83, `(.L_x_3939) ;  /* 0x0000000053087348 */ /* 0x000fea0003c00000 */
[----:B------:R0:W1:Y:S02]  /*d140*/  SHFL.IDX P3, R221, R82, R81, R80 ;  /* 0x0000005152dd7389 */ /* 0x0000640000060050 */
[----:B01----:R-:W-:Y:S01]  /*d150*/  ENDCOLLECTIVE ;  /* 0x000000000000791b */ /* 0x003fe20003800000 */
.L_x_3939:
[----:B------:R-:W-:Y:S02]  /*d160*/  MOV R82, R67 ;  /* 0x0000004300527202 */ /* 0x000fe40000000f00 */
[----:B------:R-:W-:-:S07]  /*d170*/  MOV R244, R221 ;  /* 0x000000dd00f47202 */ /* 0x000fce0000000f00 */
[----:B------:R-:W-:Y:S05]  /*d180*/  WARPSYNC.COLLECTIVE R83, `(.L_x_3940) ;  /* 0x0000000053087348 */ /* 0x000fea0003c00000 */
[----:B------:R0:W1:Y:S02]  /*d190*/  SHFL.IDX P3, R221, R82, R81, R80 ;  /* 0x0000005152dd7389 */ /* 0x0000640000060050 */
[----:B01----:R-:W-:Y:S01]  /*d1a0*/  ENDCOLLECTIVE ;  /* 0x000000000000791b */ /* 0x003fe20003800000 */
.L_x_3940:
[----:B------:R-:W-:Y:S01]  /*d1b0*/  MOV R83, R221 ;  /* 0x000000dd00537202 */ /* 0x000fe20000000f00 */
[----:B------:R-:W-:Y:S06]  /*d1c0*/  BRA `(.L_x_3941) ;  /* 0xffffff8c00387947 */ /* 0x000fec000383ffff */
.L_x_3942:
        /* <DEDUP_REMOVED lines=11> */
.L_x_18920:


//--------------------- .text._Z25selective_scan_bwd_kernelI32Selective_Scan_bwd_kernel_traitsILi128ELi16ELb1ELb0ELb1ELb0ELb1EN3c104HalfENS1_7complexIfEEEEv12SSMParamsBwd --------------------------
	.section	.text._Z25selective_scan_bwd_kernelI32Selective_Scan_bwd_kernel_traitsILi128ELi16ELb1ELb0ELb1ELb0ELb1EN3c104HalfENS1_7complexIfEEEEv12SSMParamsBwd,"ax",@progbits
	.align	128
        .global         _Z25selective_scan_bwd_kernelI32Selective_Scan_bwd_kernel_traitsILi128ELi16ELb1ELb0ELb1ELb0ELb1EN3c104HalfENS1_7complexIfEEEEv12SSMParamsBwd
        .type           _Z25selective_scan_bwd_kernelI32Selective_Scan_bwd_kernel_traitsILi128ELi16ELb1ELb0ELb1ELb0ELb1EN3c104HalfENS1_7complexIfEEEEv12SSMParamsBwd,@function
        .size           _Z25selective_scan_bwd_kernelI32Selective_Scan_bwd_kernel_traitsILi128ELi16ELb1ELb0ELb1ELb0ELb1EN3c104HalfENS1_7complexIfEEEEv12SSMParamsBwd,(.L_x_18921 - _Z25selective_scan_bwd_kernelI32Selective_Scan_bwd_kernel_traitsILi128ELi16ELb1ELb0ELb1ELb0ELb1EN3c104HalfENS1_7complexIfEEEEv12SSMParamsBwd)
        .other          _Z25selective_scan_bwd_kernelI32Selective_Scan_bwd_kernel_traitsILi128ELi16ELb1ELb0ELb1ELb0ELb1EN3c104HalfENS1_7complexIfEEEEv12SSMParamsBwd,@"STO_CUDA_ENTRY STV_DEFAULT"
_Z25selective_scan_bwd_kernelI32Selective_Scan_bwd_kernel_traitsILi128ELi16ELb1ELb0ELb1ELb0ELb1EN3c104HalfENS1_7complexIfEEEEv12SSMParamsBwd:
.text._Z25selective_scan_bwd_kernelI32Selective_Scan_bwd_kernel_traitsILi128ELi16ELb1ELb0ELb1ELb0ELb1EN3c104HalfENS1_7complexIfEEEEv12SSMParamsBwd:
        /* <DEDUP_REMOVED lines=18> */
[----:B------:R-:W-:Y:S01]  /*0120*/  UMOV UR56, URZ ;  /* 0x0000003f00387c82 */ /* 0x000fe20008000000 */
[----:B------:R-:W-:Y:S01]  /*0130*/  UMOV UR57, URZ ;  /* 0x0000003f00397c82 */ /* 0x000fe20008000000 */
        /* <DEDUP_REMOVED lines=17> */
[----:B------:R-:W-:Y:S02]  /*0250*/  UISETP.NE.U32.AND UP1, UPT, UR28, URZ, UPT ;  /* 0x0000003f1c00728c */ /* 0x000fe4000bf25070 */
[----:B------:R-:W-:Y:S01]  /*0260*/  UISETP.NE.AND.EX UP0, UPT, UR5, URZ, UPT, UP0 ;  /* 0x0000003f0500728c */ /* 0x000fe2000bf05300 */
[----:B------:R-:W-:Y:S01]  /*0270*/  R2UR UR32, R0 ;  /* 0x00000000002072ca */ /* 0x000fe200000e0000 */
[----:B0-----:R-:W-:Y:S01]  /*0280*/  USHF.R.S32.HI UR13, URZ, 0x1f, UR12 ;  /* 0x0000001f3f0d7899 */ /* 0x001fe2000801140c */
[----:B------:R0:W-:Y:S01]  /*0290*/  STL [R1+0x14], RZ ;  /* 0x000014ff01007387 */ /* 0x0001e20000100800 */
[----:B------:R-:W-:Y:S01]  /*02a0*/  ULDC.64 UR6, c[0x0][0x290] ;  /* 0x0000a40000067ab9 */ /* 0x000fe20000000a00 */
[----:B------:R-:W-:-:S02]  /*02b0*/  UISETP.NE.AND.EX UP1, UPT, UR29, URZ, UPT, UP1 ;  /* 0x0000003f1d00728c */ /* 0x000fc4000bf25310 */
[----:B------:R-:W-:Y:S01]  /*02c0*/  UIMAD UR14, UR13, UR6, URZ ;  /* 0x000000060d0e72a4 */ /* 0x000fe2000f8e023f */
[----:B------:R0:W-:Y:S01]  /*02d0*/  STL [R1+0x10], RZ ;  /* 0x000010ff01007387 */ /* 0x0001e20000100800 */
[----:B------:R-:W-:Y:S02]  /*02e0*/  UIMAD.WIDE.U32 UR18, UR12, UR6, URZ ;  /* 0x000000060c1272a5 */ /* 0x000fe4000f8e003f */
[----:B------:R-:W-:Y:S02]  /*02f0*/  UIMAD UR14, UR12, UR7, UR14 ;  /* 0x000000070c0e72a4 */ /* 0x000fe4000f8e020e */
[----:B------:R-:W-:Y:S01]  /*0300*/  UIMAD.WIDE.U32 UR20, UR12, UR26, URZ ;  /* 0x0000001a0c1472a5 */ /* 0x000fe2000f8e003f */
[----:B------:R-:W4:Y:S01]  /*0310*/  I2F.RP R0, UR32 ;  /* 0x0000002000007d06 */ /* 0x000f220008209400 */
[----:B------:R-:W-:Y:S01]  /*0320*/  ULDC.64 UR6, c[0x0][0x328] ;  /* 0x0000ca0000067ab9 */ /* 0x000fe20000000a00 */
[----:B------:R-:W-:Y:S02]  /*0330*/  UIMAD UR4, UR13, UR26, URZ ;  /* 0x0000001a0d0472a4 */ /* 0x000fe4000f8e023f */
[----:B------:R-:W-:-:S02]  /*0340*/  UIMAD.WIDE.U32 UR16, UR12, UR6, URZ ;  /* 0x000000060c1072a5 */ /* 0x000fc4000f8e003f */
[----:B------:R-:W-:Y:S02]  /*0350*/  UIMAD UR26, UR13, UR6, URZ ;  /* 0x000000060d1a72a4 */ /* 0x000fe4000f8e023f */
[----:B------:R-:W-:Y:S01]  /*0360*/  UIMAD UR27, UR12, UR27, UR4 ;  /* 0x0000001b0c1b72a4 */ /* 0x000fe2000f8e0204 */
[----:B------:R-:W-:Y:S01]  /*0370*/  UMOV UR6, URZ ;  /* 0x0000003f00067c82 */ /* 0x000fe20008000000 */
[----:B------:R-:W-:Y:S02]  /*0380*/  @UP1 ULEA UR6, UP3, UR10, UR28, 0x2 ;  /* 0x0000001c0a061291 */ /* 0x000fe4000f86103f */
[----:B------:R-:W-:Y:S01]  /*0390*/  UIMAD UR26, UR12, UR7, UR26 ;  /* 0x000000070c1a72a4 */ /* 0x000fe2000f8e021a */
[----:B----4-:R-:W1:Y:S02]  /*03a0*/  MUFU.RCP R0, R0 ;  /* 0x0000000000007308 */ /* 0x010e640000001000 */
[----:B------:R-:W-:Y:S01]  /*03b0*/  UMOV UR7, URZ ;  /* 0x0000003f00077c82 */ /* 0x000fe20008000000 */
[----:B------:R-:W-:Y:S01]  /*03c0*/  UMOV UR4, URZ ;  /* 0x0000003f00047c82 */ /* 0x000fe20008000000 */
[----:B------:R-:W-:-:S02]  /*03d0*/  @UP1 ULEA.HI.X UR7, UR10, UR29, UR11, 0x2, UP3 ;  /* 0x0000001d0a071291 */ /* 0x000fc400098f140b */
[----:B------:R-:W-:Y:S02]  /*03e0*/  UISETP.NE.U32.AND UP2, UPT, UR36, URZ, UPT ;  /* 0x0000003f2400728c */ /* 0x000fe4000bf45070 */
[----:B------:R-:W-:Y:S02]  /*03f0*/  UIMAD UR15, UR13, UR24, URZ ;  /* 0x000000180d0f72a4 */ /* 0x000fe4000f8e023f */
[----:B------:R-:W-:Y:S02]  /*0400*/  UISETP.NE.AND.EX UP1, UPT, UR37, URZ, UPT, UP2 ;  /* 0x0000003f2500728c */ /* 0x000fe4000bf25320 */
[----:B------:R-:W-:Y:S02]  /*0410*/  UIMAD.WIDE.U32 UR8, UR12, UR24, URZ ;  /* 0x000000180c0872a5 */ /* 0x000fe4000f8e003f */
[----:B------:R-:W-:Y:S02]  /*0420*/  UIMAD UR15, UR12, UR25, UR15 ;  /* 0x000000190c0f72a4 */ /* 0x000fe4000f8e020f */
[----:B------:R-:W-:Y:S01]  /*0430*/  UIADD3 UR17, UR17, UR26, URZ ;  /* 0x0000001a11117290 */ /* 0x000fe2000fffe03f */
[----:B-1----:R-:W-:Y:S01]  /*0440*/  IADD3 R2, R0, 0xffffffe, RZ ;  /* 0x0ffffffe00027810 */ /* 0x002fe20007ffe0ff */
[----:B------:R-:W-:Y:S01]  /*0450*/  ULDC.64 UR24, c[0x0][0x288] ;  /* 0x0000a20000187ab9 */ /* 0x000fe20000000a00 */
[----:B------:R-:W-:Y:S01]  /*0460*/  IABS R0, UR10 ;  /* 0x0000000a00007c13 */ /* 0x000fe20008000000 */
[----:B------:R-:W-:-:S02]  /*0470*/  UIMAD UR31, UR11, UR24, URZ ;  /* 0x000000180b1f72a4 */ /* 0x000fc4000f8e023f */
[----:B------:R-:W-:Y:S01]  /*0480*/  UIADD3 UR19, UR19, UR14, URZ ;  /* 0x0000000e13137290 */ /* 0x000fe2000fffe03f */
[----:B------:R-:W1:Y:S01]  /*0490*/  F2I.FTZ.U32.TRUNC.NTZ R2, R2 ;  /* 0x0000000200027305 */ /* 0x000e62000021f000 */
[----:B------:R-:W-:Y:S01]  /*04a0*/  R2UR UR34, R0 ;  /* 0x00000000002272ca */ /* 0x000fe200000e0000 */
[----:B------:R-:W-:Y:S02]  /*04b0*/  UIMAD UR31, UR10, UR25, UR31 ;  /* 0x000000190a1f72a4 */ /* 0x000fe4000f8e021f */
[----:B------:R-:W-:Y:S02]  /*04c0*/  @UP1 ULEA UR56, UP2, UR10, UR36, 0x2 ;  /* 0x000000240a381291 */ /* 0x000fe4000f84103f */
[----:B------:R-:W-:Y:S02]  /*04d0*/  ULOP3.LUT UR14, UR10, UR30, URZ, 0x3c, !UPT ;  /* 0x0000001e0a0e7292 */ /* 0x000fe4000f8e3c3f */
[----:B------:R-:W-:Y:S02]  /*04e0*/  @UP1 ULEA.HI.X UR57, UR10, UR37, UR11, 0x2, UP2 ;  /* 0x000000250a391291 */ /* 0x000fe400090f140b */
[----:B------:R-:W-:-:S02]  /*04f0*/  UISETP.GE.AND UP2, UPT, UR14, URZ, UPT ;  /* 0x0000003f0e00728c */ /* 0x000fc4000bf46270 */
[----:B------:R-:W-:Y:S02]  /*0500*/  UISETP.NE.AND UP1, UPT, UR30, URZ, UPT ;  /* 0x0000003f1e00728c */ /* 0x000fe4000bf25270 */
[----:B------:R-:W-:Y:S01]  /*0510*/  UIADD3 UR9, UR9, UR15, URZ ;  /* 0x0000000f09097290 */ /* 0x000fe2000fffe03f */
[----:B-1----:R-:W-:Y:S02]  /*0520*/  R2UR UR5, R2 ;  /* 0x00000000020572ca */ /* 0x002fe400000e0000 */
[----:B------:R-:W-:-:S11]  /*0530*/  MOV R2, UR6 ;  /* 0x0000000600027c02 */ /* 0x000fd60008000f00 */
[----:B------:R-:W-:-:S04]  /*0540*/  UIADD3 UR28, URZ, -UR5, URZ ;  /* 0x800000053f1c7290 */ /* 0x000fc8000fffe03f */
[----:B------:R-:W-:-:S04]  /*0550*/  UIMAD UR28, UR28, UR32, URZ ;  /* 0x000000201c1c72a4 */ /* 0x000fc8000f8e023f */
[----:B------:R-:W-:Y:S02]  /*0560*/  UIMAD.WIDE.U32 UR28, UR5, UR28, UR4 ;  /* 0x0000001c051c72a5 */ /* 0x000fe4000f8e0004 */
[----:B------:R-:W-:Y:S02]  /*0570*/  UIADD3 UR5, UR21, UR27, URZ ;  /* 0x0000001b15057290 */ /* 0x000fe4000fffe03f */
[----:B------:R-:W-:Y:S01]  /*0580*/  UIMAD.WIDE.U32 UR28, UR29, UR34, URZ ;  /* 0x000000221d1c72a5 */ /* 0x000fe2000f8e003f */
[----:B------:R-:W-:Y:S01]  /*0590*/  UMOV UR4, UR20 ;  /* 0x0000001400047c82 */ /* 0x000fe20008000000 */
[----:B------:R-:W-:Y:S01]  /*05a0*/  ULDC.64 UR20, c[0x0][0x298] ;  /* 0x0000a60000147ab9 */ /* 0x000fe20000000a00 */
[----:B------:R-:W-:-:S04]  /*05b0*/  UIMAD.WIDE.U32 UR4, UR10, UR24, UR4 ;  /* 0x000000180a0472a5 */ /* 0x000fc8000f8e0004 */
[----:B------:R-:W-:Y:S01]  /*05c0*/  UMOV UR27, UR29 ;  /* 0x0000001d001b7c82 */ /* 0x000fe20008000000 */
[----:B------:R-:W-:Y:S02]  /*05d0*/  UIMAD UR29, UR11, UR20, URZ ;  /* 0x000000140b1d72a4 */ /* 0x000fe4000f8e023f */
[----:B------:R-:W-:Y:S01]  /*05e0*/  UIADD3 UR28, -UR27, URZ, URZ ;  /* 0x0000003f1b1c7290 */ /* 0x000fe2000fffe13f */
[----:B------:R-:W-:Y:S01]  /*05f0*/  ULDC.64 UR24, c[0x0][0x330] ;  /* 0x0000cc0000187ab9 */ /* 0x000fe20000000a00 */
[----:B------:R-:W-:Y:S02]  /*0600*/  UIMAD UR29, UR10, UR21, UR29 ;  /* 0x000000150a1d72a4 */ /* 0x000fe4000f8e021d */
[----:B------:R-:W-:Y:S02]  /*0610*/  UIMAD UR28, UR32, UR28, UR34 ;  /* 0x0000001c201c72a4 */ /* 0x000fe4000f8e0222 */
[----:B------:R-:W-:Y:S02]  /*0620*/  UIMAD.WIDE.U32 UR20, UR10, UR20, UR18 ;  /* 0x000000140a1472a5 */ /* 0x000fe4000f8e0012 */
[----:B------:R-:W-:-:S02]  /*0630*/  UISETP.GT.U32.AND UP4, UPT, UR32, UR28, UPT ;  /* 0x0000001c2000728c */ /* 0x000fc4000bf84070 */
[----:B------:R-:W-:Y:S02]  /*0640*/  UIMAD.WIDE.U32 UR18, UR10, UR24, UR16 ;  /* 0x000000180a1272a5 */ /* 0x000fe4000f8e0010 */
[----:B------:R-:W-:Y:S01]  /*0650*/  UIMAD UR33, UR11, UR24, URZ ;  /* 0x000000180b2172a4 */ /* 0x000fe2000f8e023f */
[----:B------:R-:W-:Y:S02]  /*0660*/  ULDC UR17, c[0x0][0x224] ;  /* 0x0000890000117ab9 */ /* 0x000fe40000000800 */
[----:B------:R-:W-:Y:S02]  /*0670*/  ULEA UR24, UR17, 0xfffff800, 0xb ;  /* 0xfffff80011187891 */ /* 0x000fe4000f8e583f */
[----:B------:R-:W-:Y:S02]  /*0680*/  UIMAD UR33, UR10, UR25, UR33 ;  /* 0x000000190a2172a4 */ /* 0x000fe4000f8e0221 */
[----:B------:R-:W-:Y:S02]  /*0690*/  @!UP4 UIADD3 UR28, UR28, -UR32, URZ ;  /* 0x800000201c1cc290 */ /* 0x000fe4000fffe03f */
[----:B------:R-:W-:-:S02]  /*06a0*/  @!UP4 UIADD3 UR27, UR27, 0x1, URZ ;  /* 0x000000011b1bc890 */ /* 0x000fc4000fffe03f */
[----:B------:R-:W-:Y:S02]  /*06b0*/  UISETP.GE.U32.AND UP3, UPT, UR28, UR32, UPT ;  /* 0x000000201c00728c */ /* 0x000fe4000bf66070 */
[----:B------:R-:W-:Y:S02]  /*06c0*/  USHF.R.S32.HI UR25, URZ, 0x1f, UR24 ;  /* 0x0000001f3f197899 */ /* 0x000fe40008011418 */
[----:B------:R-:W-:-:S04]  /*06d0*/  UIADD3 UR16, UP5, UR24, UR4, URZ ;  /* 0x0000000418107290 */ /* 0x000fc8000ffbe03f */
[----:B------:R-:W-:Y:S02]  /*06e0*/  UIADD3.X UR5, UR25, UR5, UR31, UP5, !UPT ;  /* 0x0000000519057290 */ /* 0x000fe4000affe41f */
[----:B------:R-:W-:Y:S02]  /*06f0*/  ULEA UR48, UP4, UR16, UR48, 0x1 ;  /* 0x0000003010307291 */ /* 0x000fe4000f88083f */
[----:B------:R-:W-:Y:S02]  /*0700*/  @UP3 UIADD3 UR27, UR27, 0x1, URZ ;  /* 0x000000011b1b3890 */ /* 0x000fe4000fffe03f */
[----:B------:R-:W-:Y:S02]  /*0710*/  UIADD3 UR4, UP3, UR24, UR20, URZ ;  /* 0x0000001418047290 */ /* 0x000fe4000ff7e03f */
[----:B------:R-:W-:Y:S02]  /*0720*/  ULEA.HI.X UR16, UR16, UR49, UR5, 0x1, UP4 ;  /* 0x0000003110107291 */ /* 0x000fe4000a0f0c05 */
[----:B------:R-:W-:Y:S01]  /*0730*/  UIADD3.X UR49, UR25, UR21, UR29, UP3, !UPT ;  /* 0x0000001519317290 */ /* 0x000fe20009ffe41d */
[----:B------:R-:W-:Y:S01]  /*0740*/  UMOV UR14, UR27 ;  /* 0x0000001b000e7c82 */ /* 0x000fe20008000000 */
[----:B------:R-:W-:-:S02]  /*0750*/  ULEA UR50, UP3, UR4, UR50, 0x1 ;  /* 0x0000003204327291 */ /* 0x000fc4000f86083f */
[----:B------:R-:W-:Y:S02]  /*0760*/  @!UP2 UIADD3 UR14, -UR14, URZ, URZ ;  /* 0x0000003f0e0ea290 */ /* 0x000fe4000fffe13f */
[----:B------:R-:W-:Y:S02]  /*0770*/  @!UP1 ULOP3.LUT UR14, URZ, UR30, URZ, 0x33, !UPT ;  /* 0x0000001e3f0e9292 */ /* 0x000fe4000f8e333f */
[----:B------:R-:W-:Y:S02]  /*0780*/  UIADD3 UR24, UP2, UR24, UR18, URZ ;  /* 0x0000001218187290 */ /* 0x000fe4000ff5e03f */
[----:B------:R-:W-:Y:S02]  /*0790*/  ULEA.HI.X UR49, UR4, UR51, UR49, 0x1, UP3 ;  /* 0x0000003304317291 */ /* 0x000fe400098f0c31 */
[----:B------:R-:W-:Y:S01]  /*07a0*/  USHF.R.S32.HI UR15, URZ, 0x1f, UR14 ;  /* 0x0000001f3f0f7899 */ /* 0x000fe2000801140e */
[----:B------:R-:W-:Y:S01]  /*07b0*/  ULDC.64 UR4, c[0x0][0x3b8] ;  /* 0x0000ee0000047ab9 */ /* 0x000fe20000000a00 */
[----:B------:R-:W-:Y:S01]  /*07c0*/  ULDC.64 UR20, c[0x0][0x278] ;  /* 0x00009e0000147ab9 */ /* 0x000fe20000000a00 */
[----:B------:R-:W-:-:S02]  /*07d0*/  ULEA UR53, UP1, UR24, UR4, 0x1 ;  /* 0x0000000418357291 */ /* 0x000fc4000f82083f */
[----:B------:R-:W-:Y:S02]  /*07e0*/  UIMAD UR4, UR15, UR20, URZ ;  /* 0x000000140f0472a4 */ /* 0x000fe4000f8e023f */
[----:B------:R-:W-:Y:S02]  /*07f0*/  UIADD3.X UR52, UR25, UR19, UR33, UP2, !UPT ;  /* 0x0000001319347290 */ /* 0x000fe400097fe421 */
[----:B------:R-:W-:Y:S01]  /*0800*/  UIMAD UR21, UR14, UR21, UR4 ;  /* 0x000000150e1572a4 */ /* 0x000fe2000f8e0204 */
[----:B------:R-:W-:Y:S02]  /*0810*/  @UP0 ULDC UR15, c[0x0][0x214] ;  /* 0x00008500000f0ab9 */ /* 0x000fe40000000800 */
[----:B------:R-:W-:Y:S01]  /*0820*/  UMOV UR4, URZ ;  /* 0x0000003f00047c82 */ /* 0x000fe20008000000 */
[----:B------:R-:W-:Y:S02]  /*0830*/  ULEA.HI.X UR52, UR24, UR5, UR52, 0x1, UP1 ;  /* 0x0000000518347291 */ /* 0x000fe400088f0c34 */
[----:B------:R-:W-:-:S02]  /*0840*/  @UP0 UIMAD UR15, UR12, UR15, UR10 ;  /* 0x0000000f0c0f02a4 */ /* 0x000fc4000f8e020a */
[----:B------:R-:W-:Y:S02]  /*0850*/  UISETP.GE.AND UP1, UPT, UR17, 0x1, UPT ;  /* 0x000000011100788c */ /* 0x000fe4000bf26270 */
[----:B------:R-:W-:Y:S02]  /*0860*/  @UP0 UIMAD UR15, UR15, UR17, URZ ;  /* 0x000000110f0f02a4 */ /* 0x000fe4000f8e023f */
[----:B------:R-:W-:Y:S01]  /*0870*/  UIMAD.WIDE.U32 UR18, UR14, UR20, UR8 ;  /* 0x000000140e1272a5 */ /* 0x000fe2000f8e0008 */
[----:B------:R-:W-:Y:S01]  /*0880*/  @UP0 ULDC UR24, c[0x0][0x21c] ;  /* 0x0000870000180ab9 */ /* 0x000fe20000000800 */
[----:B------:R-:W-:Y:S02]  /*0890*/  ULEA UR20, UR17, 0xfffff000, 0xc ;  /* 0xfffff00011147891 */ /* 0x000fe4000f8e603f */
[----:B------:R-:W-:Y:S02]  /*08a0*/  @UP0 UIMAD UR15, UR15, UR24, URZ ;  /* 0x000000180f0f02a4 */ /* 0x000fe4000f8e023f */
[----:B------:R-:W-:Y:S01]  /*08b0*/  UIADD3 UR18, UP2, UR20, UR18, URZ ;  /* 0x0000001214127290 */ /* 0x000fe2000ff5e03f */
[----:B------:R-:W-:Y:S01]  /*08c0*/  @UP0 ULDC.64 UR24, c[0x0][0x310] ;  /* 0x0000c40000180ab9 */ /* 0x000fe20000000a00 */
[----:B------:R-:W-:-:S02]  /*08d0*/  UIADD3 UR21, UR19, UR21, URZ ;  /* 0x0000001513157290 */ /* 0x000fc4000fffe03f */
        /* <DEDUP_REMOVED lines=9> */
[----:B------:R-:W-:Y:S02]  /*0970*/  MOV R3, UR7 ;  /* 0x0000000700037c02 */ /* 0x000fe40008000f00 */
[----:B------:R-:W-:Y:S02]  /*0980*/  PLOP3.LUT P0, PT, PT, PT, UP1, 0x80, 0x0 ;  /* 0x000000000000781c */ /* 0x000fe40003f0f018 */
[----:B---3--:R-:W-:Y:S01]  /*0990*/  @P1 R2UR UR5, R4 ;  /* 0x00000000040512ca */ /* 0x008fe200000e0000 */
[----:B------:R0:W-:Y:S10]  /*09a0*/  STL.64 [R1+0x18], R2 ;  /* 0x0000180201007387 */ /* 0x0001f40000100a00 */
[----:B------:R-:W-:Y:S05]  /*09b0*/  @!P0 BRA `(.L_x_3943) ;  /* 0x000000b400e08947 */ /* 0x000fea0003800000 */
[----:B------:R-:W0:Y:S01]  /*09c0*/  S2R R92, SR_TID.X ;  /* 0x00000000005c7919 */ /* 0x000e220000002100 */
[----:B------:R-:W1:Y:S01]  /*09d0*/  S2UR UR7, SR_CgaCtaId ;  /* 0x00000000000779c3 */ /* 0x000e620000008800 */
[----:B------:R-:W-:Y:S01]  /*09e0*/  UMOV UR6, 0x400 ;  /* 0x0000040000067882 */ /* 0x000fe20000000000 */
[----:B------:R-:W-:Y:S01]  /*09f0*/  UMOV UR15, UR16 ;  /* 0x00000010000f7c82 */ /* 0x000fe20008000000 */
[----:B------:R2:W-:Y:S01]  /*0a00*/  STL [R1+0x10], RZ ;  /* 0x000010ff01007387 */ /* 0x0005e20000100800 */
[----:B------:R-:W-:-:S03]  /*0a10*/  UMOV UR16, UR8 ;  /* 0x0000000800107c82 */ /* 0x000fc60008000000 */
        /* <DEDUP_REMOVED lines=9> */
.L_x_4041:
[----:B------:R-:W-:Y:S01]  /*0ab0*/  BAR.SYNC.DEFER_BLOCKING 0x0 ;  /* 0x0000000000007b1d */ /* 0x000fe20000010000 */
[----:B-1----:R-:W-:-:S04]  /*0ac0*/  SHF.L.U32 R3, R92, 0x1, RZ ;  /* 0x000000015c037819 */ /* 0x002fc800000006ff */
[----:B------:R-:W-:Y:S01]  /*0ad0*/  LOP3.LUT R3, R3, 0xffffffc0, RZ, 0xc0, !PT ;  /* 0xffffffc003037812 */ /* 0x000fe200078ec0ff */
[----:B------:R-:W-:Y:S01]  /*0ae0*/  ULDC UR18, c[0x0][0x224] ;  /* 0x0000890000127ab9 */ /* 0x000fe20000000800 */
[----:B------:R-:W-:Y:S01]  /*0af0*/  MOV R4, UR48 ;  /* 0x0000003000047c02 */ /* 0x000fe20008000f00 */
[----:B------:R-:W3:Y:S01]  /*0b00*/  LDL.LU R55, [R1+0x14] ;  /* 0x0000140001377983 */ /* 0x000ee20000300800 */
[----:B------:R-:W-:Y:S01]  /*0b10*/  MOV R5, UR15 ;  /* 0x0000000f00057c02 */ /* 0x000fe20008000f00 */
[----:B------:R-:W-:Y:S01]  /*0b20*/  ULDC.64 UR8, c[0x0][0x2a0] ;  /* 0x0000a80000087ab9 */ /* 0x000fe20000000a00 */
[----:B------:R-:W-:Y:S01]  /*0b30*/  LOP3.LUT R90, R3, 0x1f, R92, 0xf8, !PT ;  /* 0x0000001f035a7812 */ /* 0x000fe200078ef85c */
[----:B------:R-:W2:Y:S01]  /*0b40*/  S2R R111, SR_LANEID ;  /* 0x00000000006f7919 */ /* 0x000ea20000000000 */
[----:B------:R-:W-:Y:S01]  /*0b50*/  MOV R12, UR50 ;  /* 0x00000032000c7c02 */ /* 0x000fe20008000f00 */
[----:B------:R-:W-:Y:S02]  /*0b60*/  ULDC.64 UR20, c[0x0][0x2a8] ;  /* 0x0000aa0000147ab9 */ /* 0x000fe40000000a00 */
[----:B------:R-:W-:-:S05]  /*0b70*/  IMAD.WIDE R4, R90, 0x10, R4 ;  /* 0x000000105a047825 */ /* 0x000fca00078e0204 */
[----:B------:R-:W4:Y:S04]  /*0b80*/  LDG.E.128 R8, desc[UR22][R4.64] ;  /* 0x0000001604087981 */ /* 0x000f28000c1e1d00 */
[----:B------:R-:W5:Y:S01]  /*0b90*/  LDG.E.128 R16, desc[UR22][R4.64+0x200] ;  /* 0x0002001604107981 */ /* 0x000f62000c1e1d00 */
[----:B------:R-:W-:-:S03]  /*0ba0*/  MOV R13, UR49 ;  /* 0x00000031000d7c02 */ /* 0x000fc60008000f00 */
[----:B------:R-:W-:Y:S01]  /*0bb0*/  IMAD.WIDE R12, R90, 0x10, R12 ;  /* 0x000000105a0c7825 */ /* 0x000fe200078e020c */
[----:B--2---:R-:W-:-:S04]  /*0bc0*/  IADD3 R0, R3, R111, RZ ;  /* 0x0000006f03007210 */ /* 0x004fc80007ffe0ff */
[C---:B------:R-:W-:Y:S02]  /*0bd0*/  LEA R109, R0.reuse, R91, 0x4 ;  /* 0x0000005b006d7211 */ /* 0x040fe400078e20ff */
[----:B------:R-:W-:Y:S02]  /*0be0*/  IADD3 R0, R0, R111, RZ ;  /* 0x0000006f00007210 */ /* 0x000fe40007ffe0ff */
[----:B------:R-:W-:Y:S02]  /*0bf0*/  MOV R14, UR53 ;  /* 0x00000035000e7c02 */ /* 0x000fe40008000f00 */
[----:B------:R-:W-:Y:S01]  /*0c00*/  MOV R15, UR52 ;  /* 0x00000034000f7c02 */ /* 0x000fe20008000f00 */
[----:B------:R-:W-:Y:S01]  /*0c10*/  UIADD3 UR18, -UR6, UR18, URZ ;  /* 0x0000001206127290 */ /* 0x000fe2000fffe13f */
[----:B------:R-:W-:Y:S01]  /*0c20*/  LEA R38, R0, R91, 0x4 ;  /* 0x0000005b00267211 */ /* 0x000fe200078e20ff */
[----:B------:R-:W-:Y:S01]  /*0c30*/  UIMAD UR7, UR13, UR8, URZ ;  /* 0x000000080d0772a4 */ /* 0x000fe2000f8e023f */
[----:B------:R-:W-:Y:S04]  /*0c40*/  STL [R1], R109 ;  /* 0x0000006d01007387 */ /* 0x000fe80000100800 */
[----:B----4-:R-:W-:Y:S04]  /*0c50*/  STS.128 [R109], R8 ;  /* 0x000000086d007388 */ /* 0x010fe80000000c00 */
[----:B0----5:R0:W-:Y:S01]  /*0c60*/  STS.128 [R109+0x200], R16 ;  /* 0x000200106d007388 */ /* 0x0211e20000000c00 */
[----:B------:R-:W-:-:S03]  /*0c70*/  NOP ;  /* 0x0000000000007918 */ /* 0x000fc60000000000 */
[----:B------:R-:W-:Y:S04]  /*0c80*/  LDS.128 R60, [R38] ;  /* 0x00000000263c7984 */ /* 0x000fe80000000c00 */
[----:B------:R-:W-:Y:S01]  /*0c90*/  LDS.128 R56, [R38+0x10] ;  /* 0x0000100026387984 */ /* 0x000fe20000000c00 */
[----:B------:R-:W-:Y:S06]  /*0ca0*/  BAR.SYNC.DEFER_BLOCKING 0x0 ;  /* 0x0000000000007b1d */ /* 0x000fec0000010000 */
[----:B------:R-:W2:Y:S04]  /*0cb0*/  LDG.E.128 R20, desc[UR22][R12.64] ;  /* 0x000000160c147981 */ /* 0x000ea8000c1e1d00 */
[----:B------:R-:W4:Y:S01]  /*0cc0*/  LDG.E.128 R24, desc[UR22][R12.64+0x200] ;  /* 0x000200160c187981 */ /* 0x000f22000c1e1d00 */
[----:B------:R-:W-:-:S03]  /*0cd0*/  IMAD.WIDE R14, R90, 0x10, R14 ;  /* 0x000000105a0e7825 */ /* 0x000fc600078e020e */
[----:B--2---:R-:W-:Y:S04]  /*0ce0*/  STS.128 [R109], R20 ;  /* 0x000000146d007388 */ /* 0x004fe80000000c00 */
[----:B----4-:R-:W-:Y:S01]  /*0cf0*/  STS.128 [R109+0x200], R24 ;  /* 0x000200186d007388 */ /* 0x010fe20000000c00 */
[----:B------:R-:W-:-:S03]  /*0d00*/  NOP ;  /* 0x0000000000007918 */ /* 0x000fc60000000000 */
[----:B------:R-:W-:Y:S04]  /*0d10*/  LDS.128 R8, [R38] ;  /* 0x0000000026087984 */ /* 0x000fe80000000c00 */
[----:B------:R-:W-:Y:S01]  /*0d20*/  LDS.128 R4, [R38+0x10] ;  /* 0x0000100026047984 */ /* 0x000fe20000000c00 */
[----:B------:R-:W-:Y:S06]  /*0d30*/  BAR.SYNC.DEFER_BLOCKING 0x0 ;  /* 0x0000000000007b1d */ /* 0x000fec0000010000 */
[----:B0-----:R-:W2:Y:S04]  /*0d40*/  LDG.E.128 R16, desc[UR22][R14.64] ;  /* 0x000000160e107981 */ /* 0x001ea8000c1e1d00 */
[----:B------:R-:W4:Y:S01]  /*0d50*/  LDG.E.128 R32, desc[UR22][R14.64+0x200] ;  /* 0x000200160e207981 */ /* 0x000f22000c1e1d00 */
[----:B------:R-:W-:-:S02]  /*0d60*/  ULEA UR26, UR18, 0xfffff800, 0xb ;  /* 0xfffff800121a7891 */ /* 0x000fc4000f8e583f */
[----:B------:R-:W-:Y:S02]  /*0d70*/  UIMAD UR7, UR12, UR9, UR7 ;  /* 0x000000090c0772a4 */ /* 0x000fe4000f8e0207 */
[----:B------:R-:W-:-:S04]  /*0d80*/  USHF.R.S32.HI UR27, URZ, 0x1f, UR26 ;  /* 0x0000001f3f1b7899 */ /* 0x000fc8000801141a */
[----:B------:R-:W-:-:S04]  /*0d90*/  UIMAD.WIDE.U32 UR8, UR12, UR8, UR26 ;  /* 0x000000080c0872a5 */ /* 0x000fc8000f8e001a */
[----:B------:R-:W-:Y:S02]  /*0da0*/  UIADD3 UR9, UR9, UR7, URZ ;  /* 0x0000000709097290 */ /* 0x000fe4000fffe03f */
[----:B------:R-:W-:Y:S02]  /*0db0*/  UIMAD UR7, UR11, UR20, URZ ;  /* 0x000000140b0772a4 */ /* 0x000fe4000f8e023f */
[----:B------:R-:W-:Y:S02]  /*0dc0*/  UIMAD.WIDE.U32 UR8, UR10, UR20, UR8 ;  /* 0x000000140a0872a5 */ /* 0x000fe4000f8e0008 */
[----:B------:R-:W-:-:S03]  /*0dd0*/  UIMAD UR7, UR10, UR21, UR7 ;  /* 0x000000150a0772a4 */ /* 0x000fc6000f8e0207 */
[----:B------:R-:W-:Y:S01]  /*0de0*/  ULDC.64 UR20, c[0x0][0x318] ;  /* 0x0000c60000147ab9 */ /* 0x000fe20000000a00 */
[----:B------:R-:W-:Y:S02]  /*0df0*/  UIADD3 UR9, UR9, UR7, URZ ;  /* 0x0000000709097290 */ /* 0x000fe4000fffe03f */
[----:B------:R-:W-:-:S04]  /*0e00*/  ULEA UR7, UP0, UR8, UR20, 0x1 ;  /* 0x0000001408077291 */ /* 0x000fc8000f80083f */
[----:B------:R-:W-:Y:S02]  /*0e10*/  ULEA.HI.X UR8, UR8, UR21, UR9, 0x1, UP0 ;  /* 0x0000001508087291 */ /* 0x000fe400080f0c09 */
[----:B------:R-:W-:Y:S01]  /*0e20*/  MOV R12, UR7 ;  /* 0x00000007000c7c02 */ /* 0x000fe20008000f00 */
[----:B------:R-:W-:-:S03]  /*0e30*/  ULDC.64 UR20, c[0x0][0x2b8] ;  /* 0x0000ae0000147ab9 */ /* 0x000fc60000000a00 */
[----:B------:R-:W-:Y:S01]  /*0e40*/  MOV R13, UR8 ;  /* 0x00000008000d7c02 */ /* 0x000fe20008000f00 */
[----:B------:R-:W-:Y:S02]  /*0e50*/  ULDC.64 UR8, c[0x0][0x2b0] ;  /* 0x0000ac0000087ab9 */ /* 0x000fe40000000a00 */
[----:B------:R-:W-:Y:S01]  /*0e60*/  IMAD.WIDE R12, R90, 0x10, R12 ;  /* 0x000000105a0c7825 */ /* 0x000fe200078e020c */
[----:B--2---:R-:W-:Y:S04]  /*0e70*/  STS.128 [R109], R16 ;  /* 0x000000106d007388 */ /* 0x004fe80000000c00 */
[----:B----4-:R0:W-:Y:S01]  /*0e80*/  STS.128 [R109+0x200], R32 ;  /* 0x000200206d007388 */ /* 0x0101e20000000c00 */
[----:B------:R-:W-:-:S03]  /*0e90*/  NOP ;  /* 0x0000000000007918 */ /* 0x000fc60000000000 */
[----:B------:R-:W-:Y:S04]  /*0ea0*/  LDS.128 R28, [R38] ;  /* 0x00000000261c7984 */ /* 0x000fe80000000c00 */
[----:B------:R-:W1:Y:S01]  /*0eb0*/  LDS.128 R24, [R38+0x10] ;  /* 0x0000100026187984 */ /* 0x000e620000000c00 */
[----:B------:R-:W-:Y:S06]  /*0ec0*/  BAR.SYNC.DEFER_BLOCKING 0x0 ;  /* 0x0000000000007b1d */ /* 0x000fec0000010000 */
[----:B------:R-:W2:Y:S04]  /*0ed0*/  LDG.E.128 R40, desc[UR22][R12.64] ;  /* 0x000000160c287981 */ /* 0x000ea8000c1e1d00 */
[----:B------:R-:W4:Y:S01]  /*0ee0*/  LDG.E.128 R44, desc[UR22][R12.64+0x200] ;  /* 0x000200160c2c7981 */ /* 0x000f22000c1e1d00 */
[----:B------:R-:W-:-:S04]  /*0ef0*/  UIMAD UR7, UR13, UR8, URZ ;  /* 0x000000080d0772a4 */ /* 0x000fc8000f8e023f */
[----:B------:R-:W-:Y:S02]  /*0f00*/  UIMAD UR7, UR12, UR9, UR7 ;  /* 0x000000090c0772a4 */ /* 0x000fe4000f8e0207 */
        /* <DEDUP_REMOVED lines=9> */
[----:B0-----:R-:W-:Y:S01]  /*0fa0*/  MOV R32, UR7 ;  /* 0x0000000700207c02 */ /* 0x001fe20008000f00 */
[----:B-1----:R-:W-:Y:S01]  /*0fb0*/  HADD2.F32 R65, -RZ, R24.H0_H0 ;  /* 0x20000018ff417230 */ /* 0x002fe20000004100 */
[----:B------:R-:W-:Y:S02]  /*0fc0*/  ULDC.64 UR20, c[0x0][0x3a0] ;  /* 0x0000e80000147ab9 */ /* 0x000fe40000000a00 */
[----:B------:R-:W-:Y:S01]  /*0fd0*/  MOV R33, UR8 ;  /* 0x0000000800217c02 */ /* 0x000fe20008000f00 */
[----:B------:R-:W-:Y:S01]  /*0fe0*/  HADD2.F32 R67, -RZ, R25.H0_H0 ;  /* 0x20000019ff437230 */ /* 0x000fe20000004100 */
[----:B------:R-:W-:Y:S01]  /*0ff0*/  ULDC.64 UR8, c[0x0][0x398] ;  /* 0x0000e60000087ab9 */ /* 0x000fe20000000a00 */
[----:B------:R-:W-:Y:S01]  /*1000*/  IMAD.WIDE R32, R90, 0x10, R32 ;  /* 0x000000105a207825 */ /* 0x000fe200078e0220 */
[----:B--2---:R-:W-:Y:S04]  /*1010*/  STS.128 [R109], R40 ;  /* 0x000000286d007388 */ /* 0x004fe80000000c00 */
[----:B----4-:R0:W-:Y:S01]  /*1020*/  STS.128 [R109+0x200], R44 ;  /* 0x0002002c6d007388 */ /* 0x0101e20000000c00 */
[----:B------:R-:W-:-:S03]  /*1030*/  NOP ;  /* 0x0000000000007918 */ /* 0x000fc60000000000 */
[----:B------:R-:W1:Y:S04]  /*1040*/  LDS.128 R48, [R38] ;  /* 0x0000000026307984 */ /* 0x000e680000000c00 */
[----:B------:R-:W2:Y:S01]  /*1050*/  LDS.128 R12, [R38+0x10] ;  /* 0x00001000260c7984 */ /* 0x000ea20000000c00 */
[----:B------:R-:W-:Y:S06]  /*1060*/  BAR.SYNC.DEFER_BLOCKING 0x0 ;  /* 0x0000000000007b1d */ /* 0x000fec0000010000 */
[----:B------:R-:W4:Y:S04]  /*1070*/  LDG.E.128 R16, desc[UR22][R32.64] ;  /* 0x0000001620107981 */ /* 0x000f28000c1e1d00 */
[----:B------:R5:W4:Y:S01]  /*1080*/  LDG.E.128 R20, desc[UR22][R32.64+0x200] ;  /* 0x0002001620147981 */ /* 0x000b22000c1e1d00 */
[----:B0-----:R-:W-:Y:S01]  /*1090*/  HADD2.F32 R46, -RZ, R60.H0_H0 ;  /* 0x2000003cff2e7230 */ /* 0x001fe20000004100 */
[----:B------:R-:W-:Y:S01]  /*10a0*/  UIMAD UR7, UR13, UR8, URZ ;  /* 0x000000080d0772a4 */ /* 0x000fe2000f8e023f */
[----:B------:R-:W-:-:S02]  /*10b0*/  HADD2.F32 R43, -RZ, R29.H0_H0 ;  /* 0x2000001dff2b7230 */ /* 0x000fc40000004100 */
[--C-:B-1----:R-:W-:Y:S01]  /*10c0*/  HADD2.F32 R34, -RZ, R48.reuse.H0_H0 ;  /* 0x20000030ff227230 */ /* 0x102fe20000004100 */
[----:B------:R-:W-:Y:S01]  /*10d0*/  UIMAD UR7, UR12, UR9, UR7 ;  /* 0x000000090c0772a4 */ /* 0x000fe2000f8e0207 */
[----:B------:R-:W-:Y:S01]  /*10e0*/  HADD2.F32 R35, -RZ, R48.H1_H1 ;  /* 0x30000030ff237230 */ /* 0x000fe20000004100 */
[----:B------:R-:W-:Y:S01]  /*10f0*/  UIMAD.WIDE.U32 UR8, UR12, UR8, UR26 ;  /* 0x000000080c0872a5 */ /* 0x000fe2000f8e001a */
        /* <DEDUP_REMOVED lines=8> */
[----:B-----5:R-:W-:Y:S01]  /*1180*/  FMUL.FTZ R32, R52, -1.4426950216293334961 ;  /* 0xbfb8aa3b34207820 */ /* 0x020fe20000410000 */
[----:B------:R-:W-:Y:S01]  /*1190*/  FMUL.FTZ R40, R53, -1.4426950216293334961 ;  /* 0xbfb8aa3b35287820 */ /* 0x000fe20000410000 */
[--C-:B------:R-:W-:Y:S02]  /*11a0*/  HADD2.F32 R66, -RZ, R51.reuse.H0_H0 ;  /* 0x20000033ff427230 */ /* 0x100fe40000004100 */
[----:B------:R-:W-:Y:S01]  /*11b0*/  FMUL.FTZ R41, R50, -1.4426950216293334961 ;  /* 0xbfb8aa3b32297820 */ /* 0x000fe20000410000 */
[----:B------:R-:W-:Y:S01]  /*11c0*/  HADD2.F32 R51, -RZ, R51.H1_H1 ;  /* 0x30000033ff337230 */ /* 0x000fe20000004100 */
[----:B------:R-:W-:Y:S01]  /*11d0*/  UIADD3 UR9, UR9, UR7, URZ ;  /* 0x0000000709097290 */ /* 0x000fe2000fffe03f */
[--C-:B--2---:R-:W-:Y:S01]  /*11e0*/  HADD2.F32 R70, -RZ, R12.reuse.H0_H0 ;  /* 0x2000000cff467230 */ /* 0x104fe20000004100 */
[----:B------:R0:W1:Y:S01]  /*11f0*/  MUFU.EX2 R36, R2 ;  /* 0x0000000200247308 */ /* 0x0000620000000800 */
[----:B------:R-:W-:Y:S01]  /*1200*/  FMUL.FTZ R42, R66, -1.4426950216293334961 ;  /* 0xbfb8aa3b422a7820 */ /* 0x000fe20000410000 */
[----:B------:R-:W-:Y:S01]  /*1210*/  FMUL.FTZ R45, R51, -1.4426950216293334961 ;  /* 0xbfb8aa3b332d7820 */ /* 0x000fe20000410000 */
[----:B------:R-:W-:Y:S01]  /*1220*/  HADD2.F32 R73, -RZ, R12.H1_H1 ;  /* 0x3000000cff497230 */ /* 0x000fe20000004100 */
[----:B------:R-:W-:Y:S01]  /*1230*/  UIMAD UR7, UR11, UR20, URZ ;  /* 0x000000140b0772a4 */ /* 0x000fe2000f8e023f */
[----:B------:R-:W-:Y:S01]  /*1240*/  HADD2.F32 R80, -RZ, R13.H0_H0 ;  /* 0x2000000dff507230 */ /* 0x000fe20000004100 */
[----:B------:R-:W-:Y:S01]  /*1250*/  UIMAD.WIDE.U32 UR8, UR10, UR20, UR8 ;  /* 0x000000140a0872a5 */ /* 0x000fe2000f8e0008 */
[----:B------:R-:W-:Y:S01]  /*1260*/  HADD2.F32 R64, -RZ, R25.H1_H1 ;  /* 0x30000019ff407230 */ /* 0x000fe20000004100 */
[----:B------:R-:W2:Y:S01]  /*1270*/  MUFU.EX2 R39, R39 ;  /* 0x0000002700277308 */ /* 0x000ea20000000800 */
[----:B0-----:R-:W-:Y:S01]  /*1280*/  FADD.FTZ R2, R0, 1 ;  /* 0x3f80000000027421 */ /* 0x001fe20000010000 */
[----:B------:R-:W-:Y:S01]  /*1290*/  FMUL.FTZ R12, R73, -1.4426950216293334961 ;  /* 0xbfb8aa3b490c7820 */ /* 0x000fe20000410000 */
[----:B------:R-:W-:Y:S01]  /*12a0*/  HADD2.F32 R83, -RZ, R13.H1_H1 ;  /* 0x3000000dff537230 */ /* 0x000fe20000004100 */
[----:B------:R-:W-:Y:S01]  /*12b0*/  UIMAD UR7, UR10, UR21, UR7 ;  /* 0x000000150a0772a4 */ /* 0x000fe2000f8e0207 */
[----:B------:R-:W-:-:S02]  /*12c0*/  HADD2.F32 R239, -RZ, R27.H0_H0 ;  /* 0x2000001bffef7230 */ /* 0x000fc40000004100 */
[----:B------:R-:W-:Y:S01]  /*12d0*/  HADD2.F32 R238, -RZ, R27.H1_H1 ;  /* 0x3000001bffee7230 */ /* 0x000fe20000004100 */
[----:B------:R-:W0:Y:S01]  /*12e0*/  MUFU.RCP R69, R2 ;  /* 0x0000000200457308 */ /* 0x000e220000001000 */
[----:B-1----:R-:W-:Y:S01]  /*12f0*/  FADD.FTZ R36, R36, 1 ;  /* 0x3f80000024247421 */ /* 0x002fe20000010000 */
[--C-:B------:R-:W-:Y:S01]  /*1300*/  HADD2.F32 R103, -RZ, R14.reuse.H0_H0 ;  /* 0x2000000eff677230 */ /* 0x100fe20000004100 */
[----:B------:R-:W-:Y:S01]  /*1310*/  ULDC.64 UR20, c[0x0][0x3e8] ;  /* 0x0000fa0000147ab9 */ /* 0x000fe20000000a00 */
[----:B------:R-:W-:Y:S01]  /*1320*/  HADD2.F32 R105, -RZ, R14.H1_H1 ;  /* 0x3000000eff697230 */ /* 0x000fe20000004100 */
[----:B------:R-:W-:Y:S01]  /*1330*/  UIADD3 UR19, UR9, UR7, URZ ;  /* 0x0000000709137290 */ /* 0x000fe2000fffe03f */
[--C-:B------:R-:W-:Y:S01]  /*1340*/  HADD2.F32 R107, -RZ, R15.reuse.H0_H0 ;  /* 0x2000000fff6b7230 */ /* 0x100fe20000004100 */
[----:B------:R-:W-:Y:S01]  /*1350*/  ULEA UR7, UP0, UR8, UR20, 0x1 ;  /* 0x0000001408077291 */ /* 0x000fe2000f80083f */
[----:B------:R2:W1:Y:S01]  /*1360*/  MUFU.EX2 R33, R32 ;  /* 0x0000002000217308 */ /* 0x0004620000000800 */
[----:B------:R-:W-:-:S02]  /*1370*/  HADD2.F32 R108, -RZ, R15.H1_H1 ;  /* 0x3000000fff6c7230 */ /* 0x000fc40000004100 */
[----:B------:R-:W-:Y:S01]  /*1380*/  HADD2.F32 R15, -RZ, R57.H0_H0 ;  /* 0x20000039ff0f7230 */ /* 0x000fe20000004100 */
[----:B------:R-:W-:-:S03]  /*1390*/  ULEA.HI.X UR19, UR8, UR21, UR19, 0x1, UP0 ;  /* 0x0000001508137291 */ /* 0x000fc600080f0c13 */
[----:B------:R-:W-:Y:S01]  /*13a0*/  ULDC.64 UR8, c[0x0][0x320] ;  /* 0x0000c80000087ab9 */ /* 0x000fe20000000a00 */
[----:B------:R5:W3:Y:S01]  /*13b0*/  MUFU.RCP R68, R36 ;  /* 0x0000002400447308 */ /* 0x000ae20000001000 */
[----:B--2---:R-:W-:Y:S01]  /*13c0*/  FADD.FTZ R32, R39, 1 ;  /* 0x3f80000027207421 */ /* 0x004fe20000010000 */
[----:B------:R-:W-:Y:S02]  /*13d0*/  HADD2.F32 R39, -RZ, R28.H0_H0 ;  /* 0x2000001cff277230 */ /* 0x000fe40000004100 */
[----:B0-----:R-:W-:Y:S01]  /*13e0*/  FMUL.FTZ R0, R34, R69 ;  /* 0x0000004522007220 */ /* 0x001fe20000410000 */
[----:B------:R-:W-:Y:S01]  /*13f0*/  FADD.FTZ R25, -R69, 1 ;  /* 0x3f80000045197421 */ /* 0x000fe20000010100 */
[----:B------:R-:W-:Y:S02]  /*1400*/  ISETP.NE.U32.AND P0, PT, RZ, UR8, PT ;  /* 0x00000008ff007c0c */ /* 0x000fe4000bf05070 */
[----:B------:R-:W-:Y:S01]  /*1410*/  FMUL.FTZ R89, R39, R0 ;  /* 0x0000000027597220 */ /* 0x000fe20000410000 */
[----:B------:R-:W-:Y:S01]  /*1420*/  MUFU.EX2 R40, R40 ;  /* 0x0000002800287308 */ /* 0x000fe20000000800 */
[----:B-1----:R-:W-:Y:S01]  /*1430*/  FADD.FTZ R33, R33, 1 ;  /* 0x3f80000021217421 */ /* 0x002fe20000010000 */
[----:B-----5:R-:W-:Y:S01]  /*1440*/  FMUL.FTZ R36, R70, -1.4426950216293334961 ;  /* 0xbfb8aa3b46247820 */ /* 0x020fe20000410000 */
[----:B---3--:R-:W-:Y:S01]  /*1450*/  FFMA.FTZ R47, R89, R46, R55 ;  /* 0x0000002e592f7223 */ /* 0x008fe20000010037 */
[----:B------:R-:W-:-:S02]  /*1460*/  HADD2.F32 R46, -RZ, R61.H1_H1 ;  /* 0x3000003dff2e7230 */ /* 0x000fc40000004100 */
[----:B------:R-:W-:Y:S01]  /*1470*/  FFMA.FTZ R71, R34, R25, 1 ;  /* 0x3f80000022477423 */ /* 0x000fe20000010019 */
[----:B------:R-:W-:Y:S01]  /*1480*/  FMUL.FTZ R25, R83, -1.4426950216293334961 ;  /* 0xbfb8aa3b53197820 */ /* 0x000fe20000410000 */
[----:B------:R-:W-:Y:S01]  /*1490*/  ISETP.NE.AND.EX P0, PT, RZ, UR9, PT, P0 ;  /* 0x00000009ff007c0c */ /* 0x000fe2000bf05300 */
[----:B------:R0:W1:Y:S01]  /*14a0*/  MUFU.RCP R74, R32 ;  /* 0x00000020004a7308 */ /* 0x0000620000001000 */
[----:B------:R-:W-:-:S07]  /*14b0*/  FMUL.FTZ R2, R35, R68 ;  /* 0x0000004423027220 */ /* 0x000fce0000410000 */
[----:B------:R2:W3:Y:S01]  /*14c0*/  MUFU.EX2 R44, R41 ;  /* 0x00000029002c7308 */ /* 0x0004e20000000800 */
[----:B0-----:R-:W-:-:S07]  /*14d0*/  HADD2.F32 R32, -RZ, R60.H1_H1 ;  /* 0x3000003cff207230 */ /* 0x001fce0000004100 */
[----:B------:R3:W0:Y:S01]  /*14e0*/  MUFU.RCP R75, R33 ;  /* 0x00000021004b7308 */ /* 0x0006220000001000 */
[----:B--2---:R-:W-:Y:S02]  /*14f0*/  HADD2.F32 R41, -RZ, R28.H1_H1 ;  /* 0x3000001cff297230 */ /* 0x004fe40000004100 */
[----:B-1----:R-:W-:-:S03]  /*1500*/  FMUL.FTZ R28, R37, R74 ;  /* 0x0000004a251c7220 */ /* 0x002fc60000410000 */
[----:B------:R-:W-:Y:S01]  /*1510*/  FMUL.FTZ R88, R41, R2 ;  /* 0x0000000229587220 */ /* 0x000fe20000410000 */
[----:B------:R-:W-:Y:S01]  /*1520*/  FMUL.FTZ R87, R43, R28 ;  /* 0x0000001c2b577220 */ /* 0x000fe20000410000 */
[----:B------:R1:W2:Y:S01]  /*1530*/  MUFU.EX2 R48, R42 ;  /* 0x0000002a00307308 */ /* 0x0002a20000000800 */
[----:B---3--:R-:W-:Y:S01]  /*1540*/  FADD.FTZ R33, R44, 1 ;  /* 0x3f8000002c217421 */ /* 0x008fe20000010000 */
[----:B------:R-:W-:-:S06]  /*1550*/  HADD2.F32 R44, -RZ, R31.H1_H1 ;  /* 0x3000001fff2c7230 */ /* 0x000fcc0000004100 */
[----:B------:R3:W5:Y:S01]  /*1560*/  MUFU.EX2 R54, R45 ;  /* 0x0000002d00367308 */ /* 0x0007620000000800 */
[----:B-1----:R-:W-:Y:S01]  /*1570*/  FFMA.FTZ R42, R88, R32, R47 ;  /* 0x00000020582a7223 */ /* 0x002fe2000001002f */
[----:B------:R-:W-:Y:S01]  /*1580*/  FADD.FTZ R32, R40, 1 ;  /* 0x3f80000028207421 */ /* 0x000fe20000010000 */
[----:B------:R-:W-:Y:S02]  /*1590*/  HADD2.F32 R40, -RZ, R29.H1_H1 ;  /* 0x3000001dff287230 */ /* 0x000fe40000004100 */
[----:B0-----:R-:W-:Y:S01]  /*15a0*/  FMUL.FTZ R29, R52, R75 ;  /* 0x0000004b341d7220 */ /* 0x001fe20000410000 */
[----:B------:R-:W-:Y:S02]  /*15b0*/  HADD2.F32 R47, -RZ, R31.H0_H0 ;  /* 0x2000001fff2f7230 */ /* 0x000fe40000004100 */
[----:B------:R-:W-:Y:S01]  /*15c0*/  FADD.FTZ R13, -R75, 1 ;  /* 0x3f8000004b0d7421 */ /* 0x000fe20000010100 */
[----:B------:R-:W-:Y:S01]  /*15d0*/  HADD2.F32 R31, -RZ, R62.H0_H0 ;  /* 0x2000003eff1f7230 */ /* 0x000fe20000004100 */
[----:B------:R-:W0:Y:S01]  /*15e0*/  MUFU.RCP R78, R32 ;  /* 0x00000020004e7308 */ /* 0x000e220000001000 */
[----:B---3--:R-:W-:-:S02]  /*15f0*/  HADD2.F32 R45, -RZ, R61.H0_H0 ;  /* 0x2000003dff2d7230 */ /* 0x008fc40000004100 */
[----:B------:R-:W-:Y:S01]  /*1600*/  FMUL.FTZ R86, R40, R29 ;  /* 0x0000001d28567220 */ /* 0x000fe20000410000 */
[----:B------:R-:W-:Y:S02]  /*1610*/  FFMA.FTZ R79, R52, R13, 1 ;  /* 0x3f800000344f7423 */ /* 0x000fe4000001000d */
[----:B------:R-:W-:Y:S01]  /*1620*/  FFMA.FTZ R49, R87, R45, R42 ;  /* 0x0000002d57317223 */ /* 0x000fe2000001002a */
[--C-:B------:R-:W-:Y:S01]  /*1630*/  HADD2.F32 R45, -RZ, R30.reuse.H0_H0 ;  /* 0x2000001eff2d7230 */ /* 0x100fe20000004100 */
[----:B------:R-:W1:Y:S01]  /*1640*/  MUFU.EX2 R36, R36 ;  /* 0x0000002400247308 */ /* 0x000e620000000800 */
[----:B------:R-:W-:Y:S02]  /*1650*/  HADD2.F32 R42, -RZ, R30.H1_H1 ;  /* 0x3000001eff2a7230 */ /* 0x000fe40000004100 */
[----:B------:R-:W-:Y:S01]  /*1660*/  FFMA.FTZ R72, R86, R46, R49 ;  /* 0x0000002e56487223 */ /* 0x000fe20000010031 */
[----:B------:R-:W-:Y:S02]  /*1670*/  HADD2.F32 R46, -RZ, R24.H1_H1 ;  /* 0x30000018ff2e7230 */ /* 0x000fe40000004100 */
[----:B--2---:R-:W-:Y:S01]  /*1680*/  FADD.FTZ R24, R48, 1 ;  /* 0x3f80000030187421 */ /* 0x004fe20000010000 */
[----:B-----5:R-:W-:Y:S01]  /*1690*/  FADD.FTZ R54, R54, 1 ;  /* 0x3f80000036367421 */ /* 0x020fe20000010000 */
[--C-:B------:R-:W-:Y:S01]  /*16a0*/  HADD2.F32 R49, -RZ, R26.reuse.H0_H0 ;  /* 0x2000001aff317230 */ /* 0x100fe20000004100 */
[----:B------:R-:W2:Y:S01]  /*16b0*/  MUFU.RCP R81, R33 ;  /* 0x0000002100517308 */ /* 0x000ea20000001000 */
[----:B0-----:R-:W-:Y:S01]  /*16c0*/  FMUL.FTZ R30, R53, R78 ;  /* 0x0000004e351e7220 */ /* 0x001fe20000410000 */
[----:B------:R-:W-:-:S02]  /*16d0*/  HADD2.F32 R48, -RZ, R26.H1_H1 ;  /* 0x3000001aff307230 */ /* 0x000fc40000004100 */
[----:B------:R-:W-:Y:S02]  /*16e0*/  HADD2.F32 R26, -RZ, R62.H1_H1 ;  /* 0x3000003eff1a7230 */ /* 0x000fe40000004100 */
[----:B------:R-:W-:Y:S02]  /*16f0*/  FMUL.FTZ R85, R45, R30 ;  /* 0x0000001e2d557220 */ /* 0x000fe40000410000 */
[----:B------:R0:W3:Y:S02]  /*1700*/  MUFU.RCP R95, R24 ;  /* 0x00000018005f7308 */ /* 0x0000e40000001000 */
[----:B------:R-:W-:Y:S01]  /*1710*/  FFMA.FTZ R27, R85, R31, R72 ;  /* 0x0000001f551b7223 */ /* 0x000fe20000010048 */
[----:B-1----:R-:W-:-:S05]  /*1720*/  FADD.FTZ R36, R36, 1 ;  /* 0x3f80000024247421 */ /* 0x002fca0000010000 */
[----:B------:R1:W5:Y:S01]  /*1730*/  MUFU.EX2 R77, R12 ;  /* 0x0000000c004d7308 */ /* 0x0003620000000800 */
[----:B0-----:R-:W-:Y:S01]  /*1740*/  FMUL.FTZ R24, R80, -1.4426950216293334961 ;  /* 0xbfb8aa3b50187820 */ /* 0x001fe20000410000 */
[----:B--2---:R-:W-:Y:S01]  /*1750*/  FMUL.FTZ R31, R50, R81 ;  /* 0x00000051321f7220 */ /* 0x004fe20000410000 */
[----:B------:R-:W-:-:S03]  /*1760*/  FADD.FTZ R13, -R81, 1 ;  /* 0x3f800000510d7421 */ /* 0x000fc60000010100 */
[----:B------:R-:W-:Y:S01]  /*1770*/  FMUL.FTZ R84, R42, R31 ;  /* 0x0000001f2a547220 */ /* 0x000fe20000410000 */
[----:B------:R-:W-:Y:S01]  /*1780*/  FFMA.FTZ R93, R50, R13, 1 ;  /* 0x3f800000325d7423 */ /* 0x000fe2000001000d */
[----:B------:R-:W0:Y:S01]  /*1790*/  MUFU.EX2 R24, R24 ;  /* 0x0000001800187308 */ /* 0x000e220000000800 */
[----:B-1----:R-:W-:Y:S01]  /*17a0*/  FADD.FTZ R12, -R68, 1 ;  /* 0x3f800000440c7421 */ /* 0x002fe20000010100 */
[----:B---3--:R-:W-:Y:S01]  /*17b0*/  FMUL.FTZ R32, R66, R95 ;  /* 0x0000005f42207220 */ /* 0x008fe20000410000 */
[----:B------:R-:W-:Y:S01]  /*17c0*/  FFMA.FTZ R26, R84, R26, R27 ;  /* 0x0000001a541a7223 */ /* 0x000fe2000001001b */
[--C-:B------:R-:W-:Y:S02]  /*17d0*/  HADD2.F32 R27, -RZ, R63.reuse.H0_H0 ;  /* 0x2000003fff1b7230 */ /* 0x100fe40000004100 */
[----:B------:R-:W-:Y:S01]  /*17e0*/  FFMA.FTZ R72, R35, R12, 1 ;  /* 0x3f80000023487423 */ /* 0x000fe2000001000c */
[----:B------:R-:W-:Y:S01]  /*17f0*/  FADD.FTZ R12, -R74, 1 ;  /* 0x3f8000004a0c7421 */ /* 0x000fe20000010100 */
[----:B------:R-:W-:Y:S01]  /*1800*/  FMUL.FTZ R55, R47, R32 ;  /* 0x000000202f377220 */ /* 0x000fe20000410000 */
[----:B------:R-:W1:Y:S01]  /*1810*/  MUFU.RCP R94, R54 ;  /* 0x00000036005e7308 */ /* 0x000e620000001000 */
[----:B-----5:R-:W-:Y:S01]  /*1820*/  FADD.FTZ R77, R77, 1 ;  /* 0x3f8000004d4d7421 */ /* 0x020fe20000010000 */
[----:B------:R-:W-:Y:S01]  /*1830*/  FFMA.FTZ R76, R37, R12, 1 ;  /* 0x3f800000254c7423 */ /* 0x000fe2000001000c */
[----:B------:R-:W-:Y:S01]  /*1840*/  FFMA.FTZ R27, R55, R27, R26 ;  /* 0x0000001b371b7223 */ /* 0x000fe2000001001a */
[----:B------:R-:W-:-:S02]  /*1850*/  HADD2.F32 R26, -RZ, R63.H1_H1 ;  /* 0x3000003fff1a7230 */ /* 0x000fc40000004100 */
[----:B------:R-:W-:Y:S01]  /*1860*/  FADD.FTZ R12, -R78, 1 ;  /* 0x3f8000004e0c7421 */ /* 0x000fe20000010100 */
[----:B------:R-:W-:Y:S01]  /*1870*/  FADD.FTZ R13, -R95, 1 ;  /* 0x3f8000005f0d7421 */ /* 0x000fe20000010100 */
[----:B------:R-:W2:Y:S01]  /*1880*/  MUFU.EX2 R37, R25 ;  /* 0x0000001900257308 */ /* 0x000ea20000000800 */
[----:B0-----:R-:W-:Y:S01]  /*1890*/  FADD.FTZ R35, R24, 1 ;  /* 0x3f80000018237421 */ /* 0x001fe20000010000 */
[----:B------:R-:W-:-:S06]  /*18a0*/  FFMA.FTZ R82, R53, R12, 1 ;  /* 0x3f80000035527423 */ /* 0x000fcc000001000c */
[----:B------:R0:W3:Y:S01]  /*18b0*/  MUFU.RCP R97, R36 ;  /* 0x0000002400617308 */ /* 0x0000e20000001000 */
[----:B-1----:R-:W-:Y:S01]  /*18c0*/  FMUL.FTZ R33, R51, R94 ;  /* 0x0000005e33217220 */ /* 0x002fe20000410000 */
[----:B------:R-:W-:-:S03]  /*18d0*/  FADD.FTZ R12, -R94, 1 ;  /* 0x3f8000005e0c7421 */ /* 0x000fc60000010100 */
[----:B------:R-:W-:-:S03]  /*18e0*/  FMUL.FTZ R54, R44, R33 ;  /* 0x000000212c367220 */ /* 0x000fc60000410000 */
[----:B------:R-:W1:Y:S01]  /*18f0*/  MUFU.RCP R98, R77 ;  /* 0x0000004d00627308 */ /* 0x000e620000001000 */
[----:B--2---:R-:W-:Y:S01]  /*1900*/  FADD.FTZ R37, R37, 1 ;  /* 0x3f80000025257421 */ /* 0x004fe20000010000 */
[----:B------:R-:W-:Y:S01]  /*1910*/  FFMA.FTZ R50, R54, R26, R27 ;  /* 0x0000001a36327223 */ /* 0x000fe2000001001b */
[----:B0-----:R-:W-:-:S05]  /*1920*/  HADD2.F32 R36, -RZ, R56.H0_H0 ;  /* 0x20000038ff247230 */ /* 0x001fca0000004100 */
[----:B------:R1:W-:Y:S01]  /*1930*/  MUFU.RCP R99, R35 ;  /* 0x0000002300637308 */ /* 0x0003e20000001000 */
[----:B---3--:R-:W-:-:S04]  /*1940*/  FMUL.FTZ R34, R70, R97 ;  /* 0x0000006146227220 */ /* 0x008fc80000410000 */
[----:B------:R-:W-:-:S03]  /*1950*/  FMUL.FTZ R53, R65, R34 ;  /* 0x0000002241357220 */ /* 0x000fc60000410000 */
[----:B------:R-:W0:Y:S01]  /*1960*/  MUFU.RCP R102, R37 ;  /* 0x0000002500667308 */ /* 0x000e220000001000 */
[----:B-1----:R-:W-:-:S04]  /*1970*/  FMUL.FTZ R35, R73, R98 ;  /* 0x0000006249237220 */ /* 0x002fc80000410000 */
[----:B------:R-:W-:Y:S01]  /*1980*/  FMUL.FTZ R52, R46, R35 ;  /* 0x000000232e347220 */ /* 0x000fe20000410000 */
[----:B0-----:R-:W-:Y:S01]  /*1990*/  FMUL.FTZ R37, R83, R102 ;  /* 0x0000006653257220 */ /* 0x001fe20000410000 */
[----:B----4-:R0:W-:Y:S04]  /*19a0*/  STS.128 [R109], R16 ;  /* 0x000000106d007388 */ /* 0x0101e80000000c00 */
[----:B------:R1:W-:Y:S01]  /*19b0*/  STS.128 [R109+0x200], R20 ;  /* 0x000200146d007388 */ /* 0x0003e20000000c00 */
[----:B------:R-:W-:-:S03]  /*19c0*/  NOP ;  /* 0x0000000000007918 */ /* 0x000fc60000000000 */
[----:B------:R-:W2:Y:S01]  /*19d0*/  LDS.128 R24, [R38] ;  /* 0x0000000026187984 */ /* 0x000ea20000000c00 */
[----:B0-----:R-:W-:Y:S01]  /*19e0*/  FFMA.FTZ R17, R66, R13, 1 ;  /* 0x3f80000042117423 */ /* 0x001fe2000001000d */
[----:B------:R-:W-:Y:S01]  /*19f0*/  FFMA.FTZ R13, R53, R36, R50 ;  /* 0x00000024350d7223 */ /* 0x000fe20000010032 */
[----:B------:R-:W-:Y:S01]  /*1a00*/  FMUL.FTZ R36, R80, R99 ;  /* 0x0000006350247220 */ /* 0x000fe20000410000 */
[----:B------:R-:W-:Y:S01]  /*1a10*/  FMUL.FTZ R50, R64, R37 ;  /* 0x0000002540327220 */ /* 0x000fe20000410000 */
[----:B-1----:R-:W-:Y:S01]  /*1a20*/  FFMA.FTZ R20, R51, R12, 1 ;  /* 0x3f80000033147423 */ /* 0x002fe2000001000c */
[----:B------:R-:W-:Y:S02]  /*1a30*/  HADD2.F32 R12, -RZ, R56.H1_H1 ;  /* 0x30000038ff0c7230 */ /* 0x000fe40000004100 */
[----:B------:R-:W-:Y:S01]  /*1a40*/  FMUL.FTZ R51, R67, R36 ;  /* 0x0000002443337220 */ /* 0x000fe20000410000 */
[----:B------:R-:W-:Y:S01]  /*1a50*/  FMUL.FTZ R16, R103, -1.4426950216293334961 ;  /* 0xbfb8aa3b67107820 */ /* 0x000fe20000410000 */
[----:B------:R-:W-:Y:S01]  /*1a60*/  FMUL.FTZ R18, R105, -1.4426950216293334961 ;  /* 0xbfb8aa3b69127820 */ /* 0x000fe20000410000 */
[----:B------:R-:W-:Y:S01]  /*1a70*/  FMUL.FTZ R22, R107, -1.4426950216293334961 ;  /* 0xbfb8aa3b6b167820 */ /* 0x000fe20000410000 */
[----:B------:R-:W-:Y:S01]  /*1a80*/  FFMA.FTZ R14, R52, R12, R13 ;  /* 0x0000000c340e7223 */ /* 0x000fe2000001000d */
[----:B------:R-:W-:Y:S01]  /*1a90*/  FADD.FTZ R13, -R97, 1 ;  /* 0x3f800000610d7421 */ /* 0x000fe20000010100 */
[----:B------:R-:W-:Y:S01]  /*1aa0*/  FADD.FTZ R12, -R98, 1 ;  /* 0x3f800000620c7421 */ /* 0x000fe20000010100 */
[----:B------:R-:W-:Y:S01]  /*1ab0*/  MUFU.EX2 R21, R16 ;  /* 0x0000001000157308 */ /* 0x000fe20000000800 */
[----:B------:R-:W-:Y:S01]  /*1ac0*/  FFMA.FTZ R15, R51, R15, R14 ;  /* 0x0000000f330f7223 */ /* 0x000fe2000001000e */
[----:B------:R-:W-:Y:S01]  /*1ad0*/  FFMA.FTZ R23, R70, R13, 1 ;  /* 0x3f80000046177423 */ /* 0x000fe2000001000d */
[----:B------:R-:W-:Y:S01]  /*1ae0*/  FFMA.FTZ R100, R73, R12, 1 ;  /* 0x3f80000049647423 */ /* 0x000fe2000001000c */
[----:B------:R-:W-:-:S02]  /*1af0*/  HADD2.F32 R14, -RZ, R57.H1_H1 ;  /* 0x30000039ff0e7230 */ /* 0x000fc40000004100 */
[----:B------:R-:W-:Y:S01]  /*1b00*/  FADD.FTZ R13, -R99, 1 ;  /* 0x3f800000630d7421 */ /* 0x000fe20000010100 */
[----:B------:R-:W-:Y:S01]  /*1b10*/  FADD.FTZ R12, -R102, 1 ;  /* 0x3f800000660c7421 */ /* 0x000fe20000010100 */
[----:B------:R-:W0:Y:S02]  /*1b20*/  MUFU.EX2 R106, R18 ;  /* 0x00000012006a7308 */ /* 0x000e240000000800 */
[----:B------:R-:W-:Y:S01]  /*1b30*/  FFMA.FTZ R101, R80, R13, 1 ;  /* 0x3f80000050657423 */ /* 0x000fe2000001000d */
[----:B------:R-:W-:Y:S01]  /*1b40*/  FFMA.FTZ R104, R83, R12, 1 ;  /* 0x3f80000053687423 */ /* 0x000fe2000001000c */
[----:B------:R-:W-:Y:S02]  /*1b50*/  FFMA.FTZ R110, R50, R14, R15 ;  /* 0x0000000e326e7223 */ /* 0x000fe4000001000f */
[----:B------:R-:W1:Y:S01]  /*1b60*/  LDS.128 R12, [R38+0x10] ;  /* 0x00001000260c7984 */ /* 0x000e620000000c00 */
[--C-:B--2---:R-:W-:Y:S02]  /*1b70*/  HADD2.F32 R80, -RZ, R26.reuse.H0_H0 ;  /* 0x2000001aff507230 */ /* 0x104fe40000004100 */
[----:B------:R-:W-:-:S02]  /*1b80*/  HADD2.F32 R83, -RZ, R26.H1_H1 ;  /* 0x3000001aff537230 */ /* 0x000fc40000004100 */
[----:B------:R-:W-:Y:S01]  /*1b90*/  FMUL.FTZ R26, R108, -1.4426950216293334961 ;  /* 0xbfb8aa3b6c1a7820 */ /* 0x000fe20000410000 */
[--C-:B------:R-:W-:Y:S02]  /*1ba0*/  HADD2.F32 R73, -RZ, R25.reuse.H0_H0 ;  /* 0x20000019ff497230 */ /* 0x100fe40000004100 */
[----:B------:R-:W-:Y:S01]  /*1bb0*/  FMUL.FTZ R45, R45, R80 ;  /* 0x000000502d2d7220 */ /* 0x000fe20000410000 */
[----:B------:R-:W-:Y:S02]  /*1bc0*/  HADD2.F32 R77, -RZ, R25.H1_H1 ;  /* 0x30000019ff4d7230 */ /* 0x000fe40000004100 */
[----:B------:R-:W-:Y:S01]  /*1bd0*/  FMUL.FTZ R42, R42, R83 ;  /* 0x000000532a2a7220 */ /* 0x000fe20000410000 */
[----:B------:R-:W2:Y:S01]  /*1be0*/  MUFU.EX2 R25, R22 ;  /* 0x0000001600197308 */ /* 0x000ea20000000800 */
[--C-:B------:R-:W-:Y:S02]  /*1bf0*/  HADD2.F32 R66, -RZ, R24.reuse.H0_H0 ;  /* 0x20000018ff427230 */ /* 0x100fe40000004100 */
[----:B0-----:R-:W-:Y:S01]  /*1c00*/  FADD.FTZ R106, R106, 1 ;  /* 0x3f8000006a6a7421 */ /* 0x001fe20000010000 */
[----:B------:R-:W-:-:S02]  /*1c10*/  HADD2.F32 R70, -RZ, R24.H1_H1 ;  /* 0x30000018ff467230 */ /* 0x000fc40000004100 */
[----:B------:R-:W-:Y:S01]  /*1c20*/  FADD.FTZ R24, R21, 1 ;  /* 0x3f80000015187421 */ /* 0x000fe20000010000 */
[----:B------:R-:W-:Y:S01]  /*1c30*/  FMUL.FTZ R42, R81, R42 ;  /* 0x0000002a512a7220 */ /* 0x000fe20000410000 */
[----:B------:R-:W-:Y:S01]  /*1c40*/  FMUL.FTZ R16, R39, R66 ;  /* 0x0000004227107220 */ /* 0x000fe20000410000 */
[--C-:B------:R-:W-:Y:S01]  /*1c50*/  HADD2.F32 R39, -RZ, R27.reuse.H0_H0 ;  /* 0x2000001bff277230 */ /* 0x100fe20000004100 */
[----:B------:R-:W0:Y:S01]  /*1c60*/  MUFU.EX2 R26, R26 ;  /* 0x0000001a001a7308 */ /* 0x000e220000000800 */
[----:B------:R-:W-:Y:S02]  /*1c70*/  HADD2.F32 R96, -RZ, R27.H1_H1 ;  /* 0x3000001bff607230 */ /* 0x000fe40000004100 */
[----:B------:R-:W-:Y:S01]  /*1c80*/  FMUL.FTZ R41, R41, R70 ;  /* 0x0000004629297220 */ /* 0x000fe20000410000 */
[----:B------:R-:W-:Y:S01]  /*1c90*/  FMUL.FTZ R93, R42, R93 ;  /* 0x0000005d2a5d7220 */ /* 0x000fe20000410000 */
[----:B------:R-:W-:Y:S01]  /*1ca0*/  FMUL.FTZ R45, R78, R45 ;  /* 0x0000002d4e2d7220 */ /* 0x000fe20000410000 */
[----:B------:R-:W-:Y:S01]  /*1cb0*/  FMUL.FTZ R18, R47, R39 ;  /* 0x000000272f127220 */ /* 0x000fe20000410000 */
[----:B------:R-:W-:Y:S01]  /*1cc0*/  FMUL.FTZ R41, R68, R41 ;  /* 0x0000002944297220 */ /* 0x000fe20000410000 */
[----:B------:R-:W-:Y:S01]  /*1cd0*/  FMUL.FTZ R19, R44, R96 ;  /* 0x000000602c137220 */ /* 0x000fe20000410000 */
[----:B------:R-:W3:Y:S01]  /*1ce0*/  MUFU.RCP R24, R24 ;  /* 0x0000001800187308 */ /* 0x000ee20000001000 */
[----:B--2---:R-:W-:Y:S01]  /*1cf0*/  FADD.FTZ R25, R25, 1 ;  /* 0x3f80000019197421 */ /* 0x004fe20000010000 */
[----:B------:R-:W-:Y:S01]  /*1d00*/  FMUL.FTZ R43, R43, R73 ;  /* 0x000000492b2b7220 */ /* 0x000fe20000410000 */
[----:B------:R-:W-:Y:S01]  /*1d10*/  FMUL.FTZ R18, R95, R18 ;  /* 0x000000125f127220 */ /* 0x000fe20000410000 */
[----:B------:R-:W-:Y:S01]  /*1d20*/  FMUL.FTZ R22, R45, R82 ;  /* 0x000000522d167220 */ /* 0x000fe20000410000 */
[----:B------:R-:W-:Y:S01]  /*1d30*/  FMUL.FTZ R19, R94, R19 ;  /* 0x000000135e137220 */ /* 0x000fe20000410000 */
[----:B------:R-:W-:Y:S01]  /*1d40*/  FMUL.FTZ R16, R69, R16 ;  /* 0x0000001045107220 */ /* 0x000fe20000410000 */
[--C-:B-1----:R-:W-:Y:S01]  /*1d50*/  HADD2.F32 R38, -RZ, R12.reuse.H0_H0 ;  /* 0x2000000cff267230 */ /* 0x102fe20000004100 */
[----:B------:R-:W-:Y:S01]  /*1d60*/  MUFU.RCP R106, R106 ;  /* 0x0000006a006a7308 */ /* 0x000fe20000001000 */
[----:B0-----:R-:W-:Y:S01]  /*1d70*/  FADD.FTZ R27, R26, 1 ;  /* 0x3f8000001a1b7421 */ /* 0x001fe20000010000 */
[----:B------:R-:W-:-:S02]  /*1d80*/  HADD2.F32 R42, -RZ, R12.H1_H1 ;  /* 0x3000000cff2a7230 */ /* 0x000fc40000004100 */
[----:B------:R-:W-:Y:S01]  /*1d90*/  FMUL.FTZ R43, R74, R43 ;  /* 0x0000002b4a2b7220 */ /* 0x000fe20000410000 */
[----:B------:R-:W-:Y:S01]  /*1da0*/  FMUL.FTZ R12, R65, R38 ;  /* 0x00000026410c7220 */ /* 0x000fe20000410000 */
[----:B------:R-:W-:Y:S02]  /*1db0*/  HADD2.F32 R45, -RZ, R14.H0_H0 ;  /* 0x2000000eff2d7230 */ /* 0x000fe40000004100 */
[----:B------:R-:W-:Y:S01]  /*1dc0*/  FMUL.FTZ R17, R18, R17 ;  /* 0x0000001112117220 */ /* 0x000fe20000410000 */
[----:B------:R-:W-:Y:S01]  /*1dd0*/  FMUL.FTZ R18, R19, R20 ;  /* 0x0000001413127220 */ /* 0x000fe20000410000 */
[----:B------:R-:W0:Y:S01]  /*1de0*/  MUFU.RCP R65, R27 ;  /* 0x0000001b00417308 */ /* 0x000e220000001000 */
[----:B---3--:R-:W-:Y:S01]  /*1df0*/  FADD.FTZ R20, -R24, 1 ;  /* 0x3f80000018147421 */ /* 0x008fe20000010100 */
[----:B------:R-:W-:Y:S01]  /*1e00*/  FMUL.FTZ R19, R49, R45 ;  /* 0x0000002d31137220 */ /* 0x000fe20000410000 */
[----:B------:R-:W-:Y:S01]  /*1e10*/  FMUL.FTZ R16, R16, R71 ;  /* 0x0000004710107220 */ /* 0x000fe20000410000 */
[----:B------:R-:W-:Y:S01]  /*1e20*/  FMUL.FTZ R21, R43, R76 ;  /* 0x0000004c2b157220 */ /* 0x000fe20000410000 */
[----:B------:R-:W-:-:S02]  /*1e30*/  HADD2.F32 R43, -RZ, R13.H0_H0 ;  /* 0x2000000dff2b7230 */ /* 0x000fc40000004100 */
[----:B------:R-:W-:Y:S01]  /*1e40*/  FMUL.FTZ R12, R97, R12 ;  /* 0x0000000c610c7220 */ /* 0x000fe20000410000 */
[----:B------:R-:W-:Y:S01]  /*1e50*/  HADD2.F32 R44, -RZ, R13.H1_H1 ;  /* 0x3000000dff2c7230 */ /* 0x000fe20000004100 */
[----:B------:R1:W2:Y:S01]  /*1e60*/  MUFU.RCP R68, R25 ;  /* 0x0000001900447308 */ /* 0x0002a20000001000 */
[--C-:B------:R-:W-:Y:S02]  /*1e70*/  HADD2.F32 R71, -RZ, R15.reuse.H1_H1 ;  /* 0x3000000fff477230 */ /* 0x100fe40000004100 */
[----:B------:R-:W-:Y:S01]  /*1e80*/  FMUL.FTZ R13, R46, R42 ;  /* 0x0000002a2e0d7220 */ /* 0x000fe20000410000 */
[----:B------:R-:W-:Y:S02]  /*1e90*/  HADD2.F32 R47, -RZ, R14.H1_H1 ;  /* 0x3000000eff2f7230 */ /* 0x000fe40000004100 */
[C---:B------:R-:W-:Y:S01]  /*1ea0*/  FFMA.FTZ R20, R103.reuse, R20, 1 ;  /* 0x3f80000067147423 */ /* 0x040fe20000010014 */
[----:B------:R-:W-:Y:S02]  /*1eb0*/  HADD2.F32 R69, -RZ, R15.H0_H0 ;  /* 0x2000000fff457230 */ /* 0x000fe40000004100 */
[----:B------:R-:W-:Y:S01]  /*1ec0*/  FMUL.FTZ R19, R24, R19 ;  /* 0x0000001318137220 */ /* 0x000fe20000410000 */
[----:B------:R-:W-:Y:S01]  /*1ed0*/  FMUL.FTZ R46, R103, R24 ;  /* 0x00000018672e7220 */ /* 0x000fe20000410000 */
[----:B------:R-:W-:Y:S01]  /*1ee0*/  FMUL.FTZ R13, R98, R13 ;  /* 0x0000000d620d7220 */ /* 0x000fe20000410000 */
[----:B0-----:R-:W-:Y:S01]  /*1ef0*/  FADD.FTZ R27, -R65, 1 ;  /* 0x3f800000411b7421 */ /* 0x001fe20000010100 */
[----:B------:R-:W-:Y:S01]  /*1f00*/  FMUL.FTZ R24, R238, R71 ;  /* 0x00000047ee187220 */ /* 0x000fe20000410000 */
[----:B------:R-:W-:Y:S01]  /*1f10*/  FMUL.FTZ R40, R40, R77 ;  /* 0x0000004d28287220 */ /* 0x000fe20000410000 */
[----:B------:R-:W-:Y:S01]  /*1f20*/  FMUL.FTZ R12, R12, R23 ;  /* 0x000000170c0c7220 */ /* 0x000fe20000410000 */
[----:B------:R-:W-:Y:S01]  /*1f30*/  FMUL.FTZ R19, R19, R20 ;  /* 0x0000001413137220 */ /* 0x000fe20000410000 */
[----:B------:R-:W-:Y:S01]  /*1f40*/  FMUL.FTZ R14, R67, R43 ;  /* 0x0000002b430e7220 */ /* 0x000fe20000410000 */
[----:B------:R-:W-:Y:S01]  /*1f50*/  FMUL.FTZ R15, R64, R44 ;  /* 0x0000002c400f7220 */ /* 0x000fe20000410000 */
[----:B------:R-:W-:Y:S01]  /*1f60*/  FADD.FTZ R26, -R106, 1 ;  /* 0x3f8000006a1a7421 */ /* 0x000fe20000010100 */
[----:B-1----:R-:W-:Y:S01]  /*1f70*/  FMUL.FTZ R25, R48, R47 ;  /* 0x0000002f30197220 */ /* 0x002fe20000410000 */
[----:B--2---:R-:W-:Y:S01]  /*1f80*/  FADD.FTZ R20, -R68, 1 ;  /* 0x3f80000044147421 */ /* 0x004fe20000010100 */
[----:B------:R-:W-:Y:S01]  /*1f90*/  FMUL.FTZ R23, R239, R69 ;  /* 0x00000045ef177220 */ /* 0x000fe20000410000 */
[----:B------:R-:W-:Y:S01]  /*1fa0*/  FMUL.FTZ R13, R13, R100 ;  /* 0x000000640d0d7220 */ /* 0x000fe20000410000 */
[----:B------:R-:W-:Y:S01]  /*1fb0*/  FFMA.FTZ R67, R108, R27, 1 ;  /* 0x3f8000006c437423 */ /* 0x000fe2000001001b */
[----:B------:R-:W-:Y:S01]  /*1fc0*/  FMUL.FTZ R24, R65, R24 ;  /* 0x0000001841187220 */ /* 0x000fe20000410000 */
        /* <DEDUP_REMOVED lines=15> */
[----:B------:R-:W-:Y:S01]  /*20c0*/  LEA R12, R111, R3, 0x1 ;  /* 0x000000036f0c7211 */ /* 0x000fe200078e08ff */
[--C-:B------:R-:W-:Y:S01]  /*20d0*/  HADD2.F32 R3, -RZ, R58.reuse.H0_H0 ;  /* 0x2000003aff037230 */ /* 0x100fe20000004100 */
[----:B------:R-:W-:Y:S01]  /*20e0*/  F2FP.F16.F32.PACK_AB R20, R41, R16 ;  /* 0x000000102914723e */ /* 0x000fe200000000ff */
[----:B------:R-:W-:Y:S01]  /*20f0*/  FMUL.FTZ R105, R105, R106 ;  /* 0x0000006a69697220 */ /* 0x000fe20000410000 */
[----:B------:R-:W-:Y:S01]  /*2100*/  F2FP.F16.F32.PACK_AB R21, R40, R21 ;  /* 0x000000152815723e */ /* 0x000fe200000000ff */
[----:B------:R-:W-:Y:S01]  /*2110*/  FMUL.FTZ R49, R49, R46 ;  /* 0x0000002e31317220 */ /* 0x000fe20000410000 */
[----:B------:R-:W-:Y:S01]  /*2120*/  F2FP.F16.F32.PACK_AB R22, R93, R22 ;  /* 0x000000165d16723e */ /* 0x000fe200000000ff */
[----:B------:R-:W-:Y:S01]  /*2130*/  HADD2.F32 R40, -RZ, R58.H1_H1 ;  /* 0x3000003aff287230 */ /* 0x000fe20000004100 */
[----:B------:R-:W-:Y:S01]  /*2140*/  F2FP.F16.F32.PACK_AB R23, R18, R17 ;  /* 0x000000111217723e */ /* 0x000fe200000000ff */
[----:B------:R-:W-:Y:S01]  /*2150*/  FFMA.FTZ R3, R49, R3, R110 ;  /* 0x0000000331037223 */ /* 0x000fe2000001006e */
[----:B------:R-:W-:Y:S01]  /*2160*/  LEA R72, R12, R91, 0x4 ;  /* 0x0000005b0c487211 */ /* 0x000fe200078e20ff */
[----:B------:R-:W-:Y:S01]  /*2170*/  BAR.SYNC.DEFER_BLOCKING 0x0 ;  /* 0x0000000000007b1d */ /* 0x000fe20000010000 */
[----:B------:R-:W-:Y:S01]  /*2180*/  F2FP.F16.F32.PACK_AB R25, R15, R14 ;  /* 0x0000000e0f19723e */ /* 0x000fe200000000ff */
[----:B------:R-:W-:Y:S01]  /*2190*/  FMUL.FTZ R48, R48, R105 ;  /* 0x0000006930307220 */ /* 0x000fe20000410000 */
[----:B------:R-:W-:Y:S01]  /*21a0*/  F2FP.F16.F32.PACK_AB R26, R26, R19 ;  /* 0x000000131a1a723e */ /* 0x000fe200000000ff */
[----:B------:R-:W-:Y:S01]  /*21b0*/  FMUL.FTZ R68, R107, R68 ;  /* 0x000000446b447220 */ /* 0x000fe20000410000 */
[----:B------:R-:W-:Y:S01]  /*21c0*/  F2FP.F16.F32.PACK_AB R27, R64, R27 ;  /* 0x0000001b401b723e */ /* 0x000fe200000000ff */
[----:B------:R-:W-:Y:S01]  /*21d0*/  FFMA.FTZ R40, R48, R40, R3 ;  /* 0x0000002830287223 */ /* 0x000fe20000010003 */
[----:B------:R-:W-:Y:S01]  /*21e0*/  FMUL.FTZ R3, R108, R65 ;  /* 0x000000416c037220 */ /* 0x000fe20000410000 */
[----:B------:R-:W-:Y:S01]  /*21f0*/  FMUL.FTZ R239, R239, R68 ;  /* 0x00000044efef7220 */ /* 0x000fe20000410000 */
[--C-:B------:R-:W-:Y:S01]  /*2200*/  HADD2.F32 R64, -RZ, R5.reuse.H0_H0 ;  /* 0x20000005ff407230 */ /* 0x100fe20000004100 */
[----:B------:R-:W-:Y:S01]  /*2210*/  STL [R1+0x8], R72 ;  /* 0x0000084801007387 */ /* 0x000fe20000100800 */
[----:B------:R-:W-:Y:S01]  /*2220*/  FMUL.FTZ R238, R238, R3 ;  /* 0x00000003eeee7220 */ /* 0x000fe20000410000 */
[----:B------:R-:W-:Y:S01]  /*2230*/  HADD2.F32 R65, -RZ, R5.H1_H1 ;  /* 0x30000005ff417230 */ /* 0x000fe20000004100 */
[----:B------:R-:W0:Y:S01]  /*2240*/  LDC R67, c[0x0][0x21c] ;  /* 0x00008700ff437b82 */ /* 0x000e220000000800 */
[----:B------:R1:W-:Y:S04]  /*2250*/  STS.128 [R72], R20 ;  /* 0x0000001448007388 */ /* 0x0003e80000000c00 */
[----:B------:R2:W-:Y:S01]  /*2260*/  STS.128 [R72+0x10], R24 ;  /* 0x0000101848007388 */ /* 0x0005e20000000c00 */
[----:B------:R-:W-:-:S03]  /*2270*/  NOP ;  /* 0x0000000000007918 */ /* 0x000fc60000000000 */
[----:B------:R-:W3:Y:S04]  /*2280*/  LDS.128 R12, [R109] ;  /* 0x000000006d0c7984 */ /* 0x000ee80000000c00 */
[----:B------:R-:W4:Y:S01]  /*2290*/  LDS.128 R16, [R109+0x200] ;  /* 0x000200006d107984 */ /* 0x000f220000000c00 */
[--C-:B-1----:R-:W-:Y:S02]  /*22a0*/  HADD2.F32 R20, -RZ, R8.reuse.H0_H0 ;  /* 0x20000008ff147230 */ /* 0x102fe40000004100 */
[----:B------:R-:W-:Y:S01]  /*22b0*/  HADD2.F32 R21, -RZ, R8.H1_H1 ;  /* 0x30000008ff157230 */ /* 0x000fe20000004100 */
[----:B------:R-:W-:Y:S01]  /*22c0*/  MOV R8, UR7 ;  /* 0x0000000700087c02 */ /* 0x000fe20008000f00 */
[--C-:B--2---:R-:W-:Y:S02]  /*22d0*/  HADD2.F32 R27, -RZ, R10.reuse.H0_H0 ;  /* 0x2000000aff1b7230 */ /* 0x104fe40000004100 */
[----:B------:R-:W-:-:S02]  /*22e0*/  HADD2.F32 R26, -RZ, R10.H1_H1 ;  /* 0x3000000aff1a7230 */ /* 0x000fc40000004100 */
[----:B------:R-:W-:Y:S02]  /*22f0*/  HADD2.F32 R10, -RZ, R59.H0_H0 ;  /* 0x2000003bff0a7230 */ /* 0x000fe40000004100 */
[--C-:B------:R-:W-:Y:S02]  /*2300*/  HADD2.F32 R22, -RZ, R9.reuse.H0_H0 ;  /* 0x20000009ff167230 */ /* 0x100fe40000004100 */
[----:B------:R-:W-:Y:S02]  /*2310*/  HADD2.F32 R23, -RZ, R9.H1_H1 ;  /* 0x30000009ff177230 */ /* 0x000fe40000004100 */
[----:B------:R-:W-:Y:S01]  /*2320*/  FFMA.FTZ R41, R239, R10, R40 ;  /* 0x0000000aef297223 */ /* 0x000fe20000010028 */
[----:B------:R-:W-:Y:S01]  /*2330*/  MOV R9, UR19 ;  /* 0x0000001300097c02 */ /* 0x000fe20008000f00 */
[----:B------:R-:W-:Y:S02]  /*2340*/  HADD2.F32 R40, -RZ, R59.H1_H1 ;  /* 0x3000003bff287230 */ /* 0x000fe40000004100 */
[----:B------:R-:W-:-:S02]  /*2350*/  HADD2.F32 R25, -RZ, R11.H0_H0 ;  /* 0x2000000bff197230 */ /* 0x000fc40000004100 */
[----:B------:R-:W-:Y:S02]  /*2360*/  HADD2.F32 R24, -RZ, R11.H1_H1 ;  /* 0x3000000bff187230 */ /* 0x000fe40000004100 */
[----:B------:R-:W-:Y:S01]  /*2370*/  FFMA.FTZ R40, R238, R40, R41 ;  /* 0x00000028ee287223 */ /* 0x000fe20000010029 */
[--C-:B------:R-:W-:Y:S02]  /*2380*/  HADD2.F32 R10, -RZ, R4.reuse.H0_H0 ;  /* 0x20000004ff0a7230 */ /* 0x100fe40000004100 */
[----:B------:R-:W-:Y:S02]  /*2390*/  HADD2.F32 R11, -RZ, R4.H1_H1 ;  /* 0x30000004ff0b7230 */ /* 0x000fe40000004100 */
[----:B------:R-:W-:Y:S01]  /*23a0*/  IMAD.WIDE R4, R90, 0x10, R8 ;  /* 0x000000105a047825 */ /* 0x000fe200078e0208 */
[----:B------:R1:W-:Y:S03]  /*23b0*/  STL [R1+0x14], R40 ;  /* 0x0000142801007387 */ /* 0x0003e60000100800 */
[----:B------:R-:W-:-:S02]  /*23c0*/  HADD2.F32 R8, -RZ, R6.H0_H0 ;  /* 0x20000006ff087230 */ /* 0x000fc40000004100 */
[--C-:B------:R-:W-:Y:S02]  /*23d0*/  HADD2.F32 R9, -RZ, R7.reuse.H0_H0 ;  /* 0x20000007ff097230 */ /* 0x100fe40000004100 */
[----:B------:R-:W-:Y:S01]  /*23e0*/  HADD2.F32 R6, -RZ, R6.H1_H1 ;  /* 0x30000006ff067230 */ /* 0x000fe20000004100 */
[----:B---3--:R1:W-:Y:S01]  /*23f0*/  STG.E.128 desc[UR22][R4.64], R12 ;  /* 0x0000000c04007986 */ /* 0x0083e2000c101d16 */
[----:B------:R-:W-:-:S03]  /*2400*/  HADD2.F32 R7, -RZ, R7.H1_H1 ;  /* 0x30000007ff077230 */ /* 0x000fc60000004100 */
[----:B----4-:R1:W-:Y:S01]  /*2410*/  STG.E.128 desc[UR22][R4.64+0x200], R16 ;  /* 0x0002001004007986 */ /* 0x0103e2000c101d16 */
[----:B0-----:R-:W-:Y:S05]  /*2420*/  @!P0 BRA `(.L_x_3944) ;  /* 0x0000000000bc8947 */ /* 0x001fea0003800000 */
[----:B------:R-:W-:Y:S01]  /*2430*/  BAR.SYNC.DEFER_BLOCKING 0x0 ;  /* 0x0000000000007b1d */ /* 0x000fe20000010000 */
[----:B------:R-:W-:Y:S01]  /*2440*/  FMUL.FTZ R0, R0, R66 ;  /* 0x0000004200007220 */ /* 0x000fe20000410000 */
[----:B-1----:R-:W-:Y:S01]  /*2450*/  FMUL.FTZ R5, R2, R70 ;  /* 0x0000004602057220 */ /* 0x002fe20000410000 */
        /* <DEDUP_REMOVED lines=16> */
[----:B------:R-:W-:Y:S01]  /*2560*/  F2FP.F16.F32.PACK_AB R14, R31, R30 ;  /* 0x0000001e1f0e723e */ /* 0x000fe200000000ff */
[----:B------:R-:W-:Y:S01]  /*2570*/  UIMAD UR7, UR13, UR28, URZ ;  /* 0x0000001c0d0772a4 */ /* 0x000fe2000f8e023f */
[----:B------:R-:W-:Y:S01]  /*2580*/  F2FP.F16.F32.PACK_AB R13, R29, R28 ;  /* 0x0000001c1d0d723e */ /* 0x000fe200000000ff */
[----:B------:R-:W-:Y:S01]  /*2590*/  UIMAD.WIDE.U32 UR20, UR12, UR28, UR26 ;  /* 0x0000001c0c1472a5 */ /* 0x000fe2000f8e001a */
[----:B------:R-:W-:Y:S01]  /*25a0*/  F2FP.F16.F32.PACK_AB R12, R5, R0 ;  /* 0x00000000050c723e */ /* 0x000fe200000000ff */
[----:B------:R-:W-:Y:S01]  /*25b0*/  UIMAD UR7, UR12, UR29, UR7 ;  /* 0x0000001d0c0772a4 */ /* 0x000fe2000f8e0207 */
[----:B------:R-:W-:-:S02]  /*25c0*/  F2FP.F16.F32.PACK_AB R37, R37, R36 ;  /* 0x000000242525723e */ /* 0x000fc400000000ff */
[----:B------:R-:W-:Y:S01]  /*25d0*/  F2FP.F16.F32.PACK_AB R39, R3, R68 ;  /* 0x000000440327723e */ /* 0x000fe200000000ff */
[----:B------:R-:W-:Y:S01]  /*25e0*/  STS.128 [R72], R12 ;  /* 0x0000000c48007388 */ /* 0x000fe20000000c00 */
[----:B------:R-:W-:Y:S01]  /*25f0*/  F2FP.F16.F32.PACK_AB R38, R2, R45 ;  /* 0x0000002d0226723e */ /* 0x000fe200000000ff */
[----:B------:R-:W-:Y:S01]  /*2600*/  ULDC.64 UR28, c[0x0][0x2c8] ;  /* 0x0000b200001c7ab9 */ /* 0x000fe20000000a00 */
[----:B------:R-:W-:Y:S01]  /*2610*/  F2FP.F16.F32.PACK_AB R36, R35, R34 ;  /* 0x000000222324723e */ /* 0x000fe200000000ff */
[----:B------:R-:W-:Y:S02]  /*2620*/  UIADD3 UR21, UR21, UR7, URZ ;  /* 0x0000000715157290 */ /* 0x000fe4000fffe03f */
[----:B------:R-:W-:Y:S02]  /*2630*/  UIMAD UR7, UR11, UR28, URZ ;  /* 0x0000001c0b0772a4 */ /* 0x000fe4000f8e023f */
[----:B------:R-:W-:Y:S01]  /*2640*/  STS.128 [R72+0x10], R36 ;  /* 0x0000102448007388 */ /* 0x000fe20000000c00 */
[----:B------:R-:W-:-:S03]  /*2650*/  NOP ;  /* 0x0000000000007918 */ /* 0x000fc60000000000 */
[----:B------:R-:W0:Y:S01]  /*2660*/  LDS.128 R16, [R109] ;  /* 0x000000006d107984 */ /* 0x000e220000000c00 */
[----:B------:R-:W-:Y:S02]  /*2670*/  UIMAD UR7, UR10, UR29, UR7 ;  /* 0x0000001d0a0772a4 */ /* 0x000fe4000f8e0207 */
[----:B------:R-:W-:Y:S01]  /*2680*/  UIMAD.WIDE.U32 UR20, UR10, UR28, UR20 ;  /* 0x0000001c0a1472a5 */ /* 0x000fe2000f8e0014 */
[----:B------:R-:W1:Y:S03]  /*2690*/  LDS.128 R28, [R109+0x200] ;  /* 0x000200006d1c7984 */ /* 0x000e660000000c00 */
[----:B------:R-:W-:Y:S02]  /*26a0*/  UIADD3 UR7, UR21, UR7, URZ ;  /* 0x0000000715077290 */ /* 0x000fe4000fffe03f */
[----:B------:R-:W-:-:S04]  /*26b0*/  ULEA UR8, UP0, UR20, UR8, 0x1 ;  /* 0x0000000814087291 */ /* 0x000fc8000f80083f */
[----:B------:R-:W-:Y:S02]  /*26c0*/  ULEA.HI.X UR9, UR20, UR9, UR7, 0x1, UP0 ;  /* 0x0000000914097291 */ /* 0x000fe400080f0c07 */
[----:B------:R-:W-:-:S04]  /*26d0*/  MOV R2, UR8 ;  /* 0x0000000800027c02 */ /* 0x000fc80008000f00 */
[----:B------:R-:W-:-:S03]  /*26e0*/  MOV R3, UR9 ;  /* 0x0000000900037c02 */ /* 0x000fc60008000f00 */
[----:B------:R-:W-:-:S05]  /*26f0*/  IMAD.WIDE R2, R90, 0x10, R2 ;  /* 0x000000105a027825 */ /* 0x000fca00078e0202 */
[----:B0-----:R0:W-:Y:S04]  /*2700*/  STG.E.128 desc[UR22][R2.64], R16 ;  /* 0x0000001002007986 */ /* 0x0011e8000c101d16 */
[----:B-1----:R0:W-:Y:S02]  /*2710*/  STG.E.128 desc[UR22][R2.64+0x200], R28 ;  /* 0x0002001c02007986 */ /* 0x0021e4000c101d16 */
.L_x_3944:
[----:B------:R-:W-:Y:S01]  /*2720*/  ISETP.GE.AND P0, PT, R67, 0x1, PT ;  /* 0x000000014300780c */ /* 0x000fe20003f06270 */
[----:B------:R-:W-:Y:S01]  /*2730*/  BAR.SYNC.DEFER_BLOCKING 0x0 ;  /* 0x0000000000007b1d */ /* 0x000fe20000010000 */
[----:B0-----:R-:W-:Y:S01]  /*2740*/  FADD.FTZ R31, R20, UR5 ;  /* 0x00000005141f7e21 */ /* 0x001fe20008010000 */
[----:B------:R-:W-:Y:S01]  /*2750*/  FADD.FTZ R30, R21, UR5 ;  /* 0x00000005151e7e21 */ /* 0x000fe20008010000 */
[----:B------:R-:W-:Y:S01]  /*2760*/  FADD.FTZ R29, R22, UR5 ;  /* 0x00000005161d7e21 */ /* 0x000fe20008010000 */
[----:B------:R-:W-:Y:S01]  /*2770*/  FADD.FTZ R28, R23, UR5 ;  /* 0x00000005171c7e21 */ /* 0x000fe20008010000 */
[----:B------:R-:W-:Y:S02]  /*2780*/  CS2R R46, SRZ ;  /* 0x00000000002e7805 */ /* 0x000fe4000001ff00 */
[----:B------:R-:W-:Y:S02]  /*2790*/  CS2R R44, SRZ ;  /* 0x00000000002c7805 */ /* 0x000fe4000001ff00 */
[----:B------:R-:W-:-:S02]  /*27a0*/  CS2R R42, SRZ ;  /* 0x00000000002a7805 */ /* 0x000fc4000001ff00 */
[----:B-1----:R-:W-:Y:S02]  /*27b0*/  CS2R R40, SRZ ;  /* 0x0000000000287805 */ /* 0x002fe4000001ff00 */
[----:B------:R-:W-:Y:S02]  /*27c0*/  CS2R R38, SRZ ;  /* 0x0000000000267805 */ /* 0x000fe4000001ff00 */
[----:B------:R-:W-:Y:S02]  /*27d0*/  CS2R R36, SRZ ;  /* 0x0000000000247805 */ /* 0x000fe4000001ff00 */
[----:B------:R-:W-:Y:S02]  /*27e0*/  CS2R R34, SRZ ;  /* 0x0000000000227805 */ /* 0x000fe4000001ff00 */
[----:B------:R-:W-:Y:S01]  /*27f0*/  CS2R R32, SRZ ;  /* 0x0000000000207805 */ /* 0x000fe2000001ff00 */
        /* <DEDUP_REMOVED lines=29> */
[----:B------:R-:W-:Y:S01]  /*29d0*/  HFMA2.MMA R47, -RZ, RZ, 0, 0 ;  /* 0x00000000ff2f7435 */ /* 0x000fe200000001ff */
        /* <DEDUP_REMOVED lines=15> */
.L_x_4040:
        /* <DEDUP_REMOVED lines=31> */
[----:B------:R-:W4:Y:S04]  /*2cc0*/  LDG.E.128 R68, desc[UR22][R72.64+0x400] ;  /* 0x0004001648447981 */ /* 0x000f28000c1e1d00 */
[----:B01----:R0:W4:Y:S01]  /*2cd0*/  LDG.E.128 R64, desc[UR22][R72.64+0x600] ;  /* 0x0006001648407981 */ /* 0x003122000c1e1d00 */
        /* <DEDUP_REMOVED lines=16> */
[----:B------:R-:W-:-:S04]  /*2de0*/  ULOP3.LUT UR21, UR21, 0xfffffe, URZ, 0xc0, !UPT ;  /* 0x00fffffe15157892 */ /* 0x000fc8000f8ec03f */
[----:B------:R-:W-:-:S04]  /*2df0*/  UIADD3 UR21, UR20, -UR21, URZ ;  /* 0x8000001514157290 */ /* 0x000fc8000fffe03f */
[----:B------:R-:W-:Y:S01]  /*2e00*/  ULEA UR21, UR21, UR7, 0x8 ;  /* 0x0000000715157291 */ /* 0x000fe2000f8e403f */
[----:B------:R-:W-:-:S05]  /*2e10*/  ISETP.NE.AND P1, PT, R92, RZ, PT ;  /* 0x000000ff5c00720c */ /* 0x000fca0003f25270 */
[----:B------:R-:W-:Y:S02]  /*2e20*/  MOV R83, UR21 ;  /* 0x0000001500537c02 */ /* 0x000fe40008000f00 */
[----:B------:R-:W-:Y:S02]  /*2e30*/  LOP3.LUT P0, RZ, R92, 0x1f, RZ, 0xc0, !PT ;  /* 0x0000001f5cff7812 */ /* 0x000fe4000780c0ff */
[----:B------:R-:W-:-:S04]  /*2e40*/  MOV R97, UR18 ;  /* 0x0000001200617c02 */ /* 0x000fc80008000f00 */
[----:B------:R-:W-:Y:S02]  /*2e50*/  ISETP.LT.OR P2, PT, R97, 0x2, P0 ;  /* 0x000000026100780c */ /* 0x000fe40000741670 */
[----:B--2---:R-:W-:Y:S02]  /*2e60*/  R2UR UR47, R3 ;  /* 0x00000000032f72ca */ /* 0x004fe400000e0000 */
[----:B------:R-:W-:-:S11]  /*2e70*/  R2UR UR51, R2 ;  /* 0x00000000023372ca */ /* 0x000fd600000e0000 */
[----:B------:R-:W-:Y:S02]  /*2e80*/  FMUL.FTZ R0, R30, UR47 ;  /* 0x0000002f1e007c20 */ /* 0x000fe40008410000 */
[----:B------:R-:W-:Y:S02]  /*2e90*/  MOV R2, UR51 ;  /* 0x0000003300027c02 */ /* 0x000fe40008000f00 */
[----:B------:R-:W-:Y:S01]  /*2ea0*/  FMUL.RZ R3, R0, 0.15915493667125701904 ;  /* 0x3e22f98300037820 */ /* 0x000fe2000040c000 */
[----:B------:R-:W-:-:S03]  /*2eb0*/  FMUL.FTZ R0, R29, UR47 ;  /* 0x0000002f1d007c20 */ /* 0x000fc60008410000 */
[----:B------:R-:W-:Y:S01]  /*2ec0*/  MUFU.SIN R74, R3 ;  /* 0x00000003004a7308 */ /* 0x000fe20000000400 */
[----:B------:R-:W-:Y:S01]  /*2ed0*/  FMUL.RZ R12, R0, 0.15915493667125701904 ;  /* 0x3e22f983000c7820 */ /* 0x000fe2000040c000 */
[----:B------:R-:W-:-:S04]  /*2ee0*/  FMUL.FTZ R0, R28, UR47 ;  /* 0x0000002f1c007c20 */ /* 0x000fc80008410000 */
[----:B0-----:R-:W-:Y:S01]  /*2ef0*/  FMUL.RZ R72, R0, 0.15915493667125701904 ;  /* 0x3e22f98300487820 */ /* 0x001fe2000040c000 */
        /* <DEDUP_REMOVED lines=50> */
[----:B--2---:R-:W-:-:S04]  /*3220*/  SHF.L.U32 R2, R92, 0x2, RZ ;  /* 0x000000025c027819 */ /* 0x004fc800000006ff */
[----:B------:R-:W-:-:S03]  /*3230*/  LOP3.LUT R2, R2, 0xffffff80, RZ, 0xc0, !PT ;  /* 0xffffff8002027812 */ /* 0x000fc600078ec0ff */
[----:B------:R0:W2:Y:S01]  /*3240*/  MUFU.EX2 R125, R3 ;  /* 0x00000003007d7308 */ /* 0x0000a20000000800 */
[----:B-1----:R-:W-:-:S07]  /*3250*/  IADD3 R2, R2, R224, RZ ;  /* 0x000000e002027210 */ /* 0x002fce0007ffe0ff */
[----:B------:R1:W-:Y:S01]  /*3260*/  MUFU.COS R129, R12 ;  /* 0x0000000c00817308 */ /* 0x0003e20000000000 */
[----:B0-----:R-:W-:-:S07]  /*3270*/  LEA R3, R2, R91, 0x4 ;  /* 0x0000005b02037211 */ /* 0x001fce00078e20ff */
[----:B------:R-:W-:Y:S01]  /*3280*/  MUFU.SIN R101, R72 ;  /* 0x0000004800657308 */ /* 0x000fe20000000400 */
[----:B-1----:R-:W-:Y:S01]  /*3290*/  FMUL.FTZ R12, R29, R0 ;  /* 0x000000001d0c7220 */ /* 0x002fe20000410000 */
[----:B---3--:R0:W-:Y:S01]  /*32a0*/  STS.128 [R3], R4 ;  /* 0x0000000403007388 */ /* 0x0081e20000000c00 */
[----:B--2---:R-:W-:-:S05]  /*32b0*/  FMUL.FTZ R126, R125, R126 ;  /* 0x0000007e7d7e7220 */ /* 0x004fca0000410000 */
        /* <DEDUP_REMOVED lines=31> */
[----:B------:R-:W-:Y:S01]  /*34b0*/  IADD3 R12, R92, 0x200, RZ ;  /* 0x000002005c0c7810 */ /* 0x000fe20007ffe0ff */
[----:B------:R-:W-:Y:S01]  /*34c0*/  MUFU.COS R122, R131 ;  /* 0x00000083007a7308 */ /* 0x000fe20000000000 */
[-C--:B0-----:R-:W-:Y:S01]  /*34d0*/  FMUL.FTZ R75, R27, R0.reuse ;  /* 0x000000001b4b7220 */ /* 0x081fe20000410000 */
[----:B------:R-:W-:Y:S01]  /*34e0*/  FMUL.FTZ R3, R18, R0 ;  /* 0x0000000012037220 */ /* 0x000fe20000410000 */
[C---:B--2---:R-:W-:Y:S01]  /*34f0*/  FMUL.FTZ R102, R4.reuse, R95 ;  /* 0x0000005f04667220 */ /* 0x044fe20000410000 */
[----:B------:R-:W-:Y:S01]  /*3500*/  FMUL.FTZ R101, R4, R101 ;  /* 0x0000006504657220 */ /* 0x000fe20000410000 */
[----:B------:R-:W-:Y:S01]  /*3510*/  FFMA.FTZ R4, R124, R7, -R9 ;  /* 0x000000077c047223 */ /* 0x000fe20000010809 */
[----:B------:R-:W-:Y:S01]  /*3520*/  FMUL.FTZ R209, R29, R10 ;  /* 0x0000000a1dd17220 */ /* 0x000fe20000410000 */
[C---:B-1----:R-:W-:Y:S01]  /*3530*/  FMUL.FTZ R119, R72.reuse, R119 ;  /* 0x0000007748777220 */ /* 0x042fe20000410000 */
[----:B------:R-:W0:Y:S01]  /*3540*/  MUFU.EX2 R5, R5 ;  /* 0x0000000500057308 */ /* 0x000e220000000800 */
[----:B------:R-:W-:Y:S01]  /*3550*/  FADD.FTZ R11, RZ, R11 ;  /* 0x0000000bff0b7221 */ /* 0x000fe20000010000 */
[----:B------:R-:W-:Y:S01]  /*3560*/  SEL R12, R83, R12, !P1 ;  /* 0x0000000c530c7207 */ /* 0x000fe20004800000 */
[-C--:B------:R-:W-:Y:S01]  /*3570*/  FMUL.FTZ R83, R23, R0.reuse ;  /* 0x0000000017537220 */ /* 0x080fe20000410000 */
[----:B------:R-:W-:Y:S01]  /*3580*/  FMUL.FTZ R6, R17, R0 ;  /* 0x0000000011067220 */ /* 0x000fe20000410000 */
[----:B------:R-:W-:Y:S01]  /*3590*/  FADD.FTZ R4, R209, R4 ;  /* 0x00000004d1047221 */ /* 0x000fe20000010000 */
[----:B------:R-:W-:-:S02]  /*35a0*/  FMUL.FTZ R120, R72, R73 ;  /* 0x0000004948787220 */ /* 0x000fc40000410000 */
[----:B------:R-:W1:Y:S01]  /*35b0*/  MUFU.EX2 R75, R75 ;  /* 0x0000004b004b7308 */ /* 0x000e620000000800 */
[----:B------:R-:W-:Y:S01]  /*35c0*/  FMUL.FTZ R7, R119, R11 ;  /* 0x0000000b77077220 */ /* 0x000fe20000410000 */
[-C--:B------:R-:W-:Y:S01]  /*35d0*/  FMUL.FTZ R77, R26, R0.reuse ;  /* 0x000000001a4d7220 */ /* 0x080fe20000410000 */
[-C--:B------:R-:W-:Y:S01]  /*35e0*/  FMUL.FTZ R79, R25, R0.reuse ;  /* 0x00000000194f7220 */ /* 0x080fe20000410000 */
[----:B------:R-:W-:-:S04]  /*35f0*/  FMUL.FTZ R81, R24, R0 ;  /* 0x0000000018517220 */ /* 0x000fc80000410000 */
[----:B------:R-:W2:Y:S01]  /*3600*/  MUFU.EX2 R3, R3 ;  /* 0x0000000300037308 */ /* 0x000ea20000000800 */
[----:B------:R-:W-:Y:S01]  /*3610*/  FMUL.FTZ R74, R22, R0 ;  /* 0x00000000164a7220 */ /* 0x000fe20000410000 */
[-C--:B------:R-:W-:Y:S01]  /*3620*/  FMUL.FTZ R8, R119, R4.reuse ;  /* 0x0000000477087220 */ /* 0x080fe20000410000 */
[C---:B------:R-:W-:Y:S01]  /*3630*/  FFMA.FTZ R7, R120.reuse, R4, -R7 ;  /* 0x0000000478077223 */ /* 0x040fe20000010807 */
[----:B------:R-:W-:Y:S02]  /*3640*/  HADD2.F32 R9, -RZ, R61.H1_H1 ;  /* 0x3000003dff097230 */ /* 0x000fe40000004100 */
[----:B------:R-:W-:Y:S01]  /*3650*/  FMUL.FTZ R104, R103, R104 ;  /* 0x0000006867687220 */ /* 0x000fe20000410000 */
[----:B------:R-:W3:Y:S01]  /*3660*/  @!P2 LDC R10, c[0x0][0x21c] ;  /* 0x00008700ff0aab82 */ /* 0x000ee20000000800 */
[----:B------:R-:W4:Y:S01]  /*3670*/  MUFU.EX2 R83, R83 ;  /* 0x0000005300537308 */ /* 0x000f220000000800 */
[----:B------:R-:W-:-:S07]  /*3680*/  FFMA.FTZ R8, R120, R11, R8 ;  /* 0x0000000b78087223 */ /* 0x000fce0000010008 */
[----:B------:R-:W4:Y:S08]  /*3690*/  MUFU.EX2 R6, R6 ;  /* 0x0000000600067308 */ /* 0x000f300000000800 */
[----:B------:R-:W4:Y:S01]  /*36a0*/  MUFU.SIN R4, R131 ;  /* 0x0000008300047308 */ /* 0x000f220000000400 */
[C---:B0-----:R-:W-:Y:S01]  /*36b0*/  FMUL.FTZ R100, R5.reuse, R100 ;  /* 0x0000006405647220 */ /* 0x041fe20000410000 */
[----:B------:R-:W-:Y:S01]  /*36c0*/  FMUL.FTZ R99, R5, R128 ;  /* 0x0000008005637220 */ /* 0x000fe20000410000 */
[----:B------:R-:W-:-:S05]  /*36d0*/  MOV R5, UR18 ;  /* 0x0000001200057c02 */ /* 0x000fca0008000f00 */
[----:B------:R-:W0:Y:S01]  /*36e0*/  MUFU.EX2 R77, R77 ;  /* 0x0000004d004d7308 */ /* 0x000e220000000800 */
[----:B-1----:R-:W-:Y:S01]  /*36f0*/  FMUL.FTZ R117, R75, R78 ;  /* 0x0000004e4b757220 */ /* 0x002fe20000410000 */
[----:B------:R-:W-:Y:S01]  /*3700*/  FMUL.FTZ R208, R28, R9 ;  /* 0x000000091cd07220 */ /* 0x000fe20000410000 */
[----:B------:R-:W-:-:S05]  /*3710*/  FADD.FTZ R8, RZ, R8 ;  /* 0x00000008ff087221 */ /* 0x000fca0000010000 */
[----:B------:R-:W1:Y:S01]  /*3720*/  MUFU.EX2 R79, R79 ;  /* 0x0000004f004f7308 */ /* 0x000e620000000800 */
[----:B------:R-:W-:-:S07]  /*3730*/  FMUL.FTZ R103, R103, R98 ;  /* 0x0000006267677220 */ /* 0x000fce0000410000 */
[----:B------:R-:W3:Y:S01]  /*3740*/  MUFU.EX2 R81, R81 ;  /* 0x0000005100517308 */ /* 0x000ee20000000800 */
[----:B--2---:R-:W-:-:S07]  /*3750*/  FMUL.FTZ R98, R3, R132 ;  /* 0x0000008403627220 */ /* 0x004fce0000410000 */
[----:B------:R-:W2:Y:S01]  /*3760*/  MUFU.EX2 R74, R74 ;  /* 0x0000004a004a7308 */ /* 0x000ea20000000800 */
[----:B------:R-:W-:Y:S01]  /*3770*/  FMUL.FTZ R97, R3, R130 ;  /* 0x0000008203617220 */ /* 0x000fe20000410000 */
[----:B------:R-:W-:Y:S01]  /*3780*/  @!P2 IADD3 R3, R5, -0x2, RZ ;  /* 0xfffffffe0503a810 */ /* 0x000fe20007ffe0ff */
[----:B------:R-:W-:Y:S02]  /*3790*/  IMAD R2, R224, 0x3, R2 ;  /* 0x00000003e0027824 */ /* 0x000fe400078e0202 */
[----:B------:R-:W-:Y:S01]  /*37a0*/  FMUL.FTZ R118, R75, R118 ;  /* 0x000000764b767220 */ /* 0x000fe20000410000 */
[----:B------:R-:W-:Y:S01]  /*37b0*/  FADD.FTZ R7, R208, R7 ;  /* 0x00000007d0077221 */ /* 0x000fe20000010000 */
[----:B------:R-:W-:Y:S01]  /*37c0*/  FMUL.FTZ R5, R117, R8 ;  /* 0x0000000875057220 */ /* 0x000fe20000410000 */
[----:B----4-:R-:W-:Y:S01]  /*37d0*/  FMUL.FTZ R107, R83, R96 ;  /* 0x00000060536b7220 */ /* 0x010fe20000410000 */
[C---:B------:R-:W-:Y:S01]  /*37e0*/  FMUL.FTZ R122, R123.reuse, R122 ;  /* 0x0000007a7b7a7220 */ /* 0x040fe20000410000 */
[C---:B------:R-:W-:Y:S01]  /*37f0*/  FMUL.FTZ R96, R6.reuse, R129 ;  /* 0x0000008106607220 */ /* 0x040fe20000410000 */
[----:B------:R-:W-:Y:S01]  /*3800*/  FMUL.FTZ R95, R6, R127 ;  /* 0x0000007f065f7220 */ /* 0x000fe20000410000 */
[----:B------:R-:W-:Y:S01]  /*3810*/  FMUL.FTZ R123, R123, R4 ;  /* 0x000000047b7b7220 */ /* 0x000fe20000410000 */
[----:B------:R-:W-:Y:S01]  /*3820*/  FFMA.FTZ R6, R118, R7, -R5 ;  /* 0x0000000776067223 */ /* 0x000fe20000010805 */
[-C--:B------:R-:W-:Y:S01]  /*3830*/  LEA R4, R2, R91.reuse, 0x4 ;  /* 0x0000005b02047211 */ /* 0x080fe200078e20ff */
[----:B------:R-:W-:Y:S01]  /*3840*/  NOP ;  /* 0x0000000000007918 */ /* 0x000fe20000000000 */
[----:B------:R-:W-:Y:S01]  /*3850*/  LEA R5, R12, R91, 0x3 ;  /* 0x0000005b0c057211 */ /* 0x000fe200078e18ff */
[----:B0-----:R-:W-:Y:S01]  /*3860*/  FMUL.FTZ R115, R77, R80 ;  /* 0x000000504d737220 */ /* 0x001fe20000410000 */
[----:B-1----:R-:W-:Y:S01]  /*3870*/  FMUL.FTZ R113, R79, R82 ;  /* 0x000000524f717220 */ /* 0x002fe20000410000 */
[C---:B---3--:R-:W-:Y:S01]  /*3880*/  FMUL.FTZ R112, R81.reuse, R112 ;  /* 0x0000007051707220 */ /* 0x048fe20000410000 */
[----:B------:R-:W-:Y:S01]  /*3890*/  FMUL.FTZ R109, R81, R94 ;  /* 0x0000005e516d7220 */ /* 0x000fe20000410000 */
[----:B------:R-:W-:Y:S01]  /*38a0*/  FMUL.FTZ R108, R83, R108 ;  /* 0x0000006c536c7220 */ /* 0x000fe20000410000 */
[C---:B--2---:R-:W-:Y:S01]  /*38b0*/  FMUL.FTZ R106, R74.reuse, R93 ;  /* 0x0000005d4a6a7220 */ /* 0x044fe20000410000 */
[----:B------:R-:W-:Y:S01]  /*38c0*/  FMUL.FTZ R105, R74, R105 ;  /* 0x000000694a697220 */ /* 0x000fe20000410000 */
[----:B------:R-:W0:Y:S01]  /*38d0*/  LDS.128 R64, [R4] ;  /* 0x0000000004407984 */ /* 0x000e220000000c00 */
[----:B------:R-:W-:-:S03]  /*38e0*/  FMUL.FTZ R9, R117, R7 ;  /* 0x0000000775097220 */ /* 0x000fc60000410000 */
[----:B------:R-:W1:Y:S04]  /*38f0*/  LDS.128 R68, [R4+0x10] ;  /* 0x0000100004447984 */ /* 0x000e680000000c00 */
[----:B------:R-:W2:Y:S04]  /*3900*/  LDS.128 R72, [R4+0x20] ;  /* 0x0000200004487984 */ /* 0x000ea80000000c00 */
[----:B------:R-:W3:Y:S04]  /*3910*/  LDS.128 R80, [R4+0x30] ;  /* 0x0000300004507984 */ /* 0x000ee80000000c00 */
[----:B------:R4:W-:Y:S01]  /*3920*/  STS.64 [R5+0x7780], R122 ;  /* 0x0077807a05007388 */ /* 0x0009e20000000a00 */
[----:B------:R-:W-:Y:S01]  /*3930*/  FFMA.FTZ R9, R118, R8, R9 ;  /* 0x0000000876097223 */ /* 0x000fe20000010009 */
[----:B------:R-:W-:-:S02]  /*3940*/  HADD2.F32 R8, -RZ, R62.H0_H0 ;  /* 0x2000003eff087230 */ /* 0x000fc40000004100 */
[----:B------:R-:W-:Y:S01]  /*3950*/  @!P2 IMAD R3, R3, R10, UR7 ;  /* 0x000000070303ae24 */ /* 0x000fe2000f8e020a */
[----:B------:R-:W-:Y:S02]  /*3960*/  MOV R10, 0x10 ;  /* 0x00000010000a7802 */ /* 0x000fe40000000f00 */
[----:B------:R-:W-:Y:S01]  /*3970*/  FMUL.FTZ R207, R27, R8 ;  /* 0x000000081bcf7220 */ /* 0x000fe20000410000 */
[----:B------:R-:W-:-:S03]  /*3980*/  FMUL.FTZ R116, R77, R116 ;  /* 0x000000744d747220 */ /* 0x000fc60000410000 */
[----:B------:R-:W-:Y:S01]  /*3990*/  FADD.FTZ R8, R207, R6 ;  /* 0x00000006cf087221 */ /* 0x000fe20000010000 */
[----:B------:R-:W-:Y:S01]  /*39a0*/  FMUL.FTZ R114, R79, R114 ;  /* 0x000000724f727220 */ /* 0x000fe20000410000 */
[----:B------:R-:W-:-:S04]  /*39b0*/  @!P2 IMAD.WIDE R2, R3, R10, UR24 ;  /* 0x000000180302ae25 */ /* 0x000fc8000f8e020a */
[-C--:B------:R-:W-:Y:S01]  /*39c0*/  FMUL.FTZ R6, R122, R125.reuse ;  /* 0x0000007d7a067220 */ /* 0x080fe20000410000 */
[----:B------:R-:W-:Y:S02]  /*39d0*/  MOV R77, RZ ;  /* 0x000000ff004d7202 */ /* 0x000fe40000000f00 */
[----:B------:R-:W-:Y:S02]  /*39e0*/  CS2R R78, SRZ ;  /* 0x00000000004e7805 */ /* 0x000fe4000001ff00 */
[----:B------:R-:W-:Y:S01]  /*39f0*/  MOV R76, 0x3f800000 ;  /* 0x3f800000004c7802 */ /* 0x000fe20000000f00 */
        /* <DEDUP_REMOVED lines=11> */
[----:B------:R-:W-:Y:S01]  /*3ab0*/  FADD.FTZ R10, RZ, R10 ;  /* 0x0000000aff0a7221 */ /* 0x000fe20000010000 */
[----:B----4-:R-:W-:-:S04]  /*3ac0*/  FMUL.FTZ R5, R121, R7 ;  /* 0x0000000779057220 */ /* 0x010fc80000410000 */
[-C--:B------:R-:W-:Y:S01]  /*3ad0*/  FFMA.FTZ R5, R124, R6.reuse, R5 ;  /* 0x000000067c057223 */ /* 0x080fe20000010005 */
[----:B------:R4:W5:Y:S02]  /*3ae0*/  @!P2 LDG.E.128 R76, desc[UR22][R2.64] ;  /* 0x00000016024ca981 */ /* 0x000964000c1e1d00 */
[----:B----4-:R-:W-:Y:S01]  /*3af0*/  FMUL.FTZ R3, R121, R6 ;  /* 0x0000000679037220 */ /* 0x010fe20000410000 */
[----:B------:R-:W-:-:S03]  /*3b00*/  FADD.FTZ R2, R206, R11 ;  /* 0x0000000bce027221 */ /* 0x000fc60000010000 */
[----:B------:R-:W-:Y:S01]  /*3b10*/  FFMA.FTZ R3, R124, R7, -R3 ;  /* 0x000000077c037223 */ /* 0x000fe20000010803 */
[C---:B------:R-:W-:Y:S01]  /*3b20*/  FMUL.FTZ R7, R113.reuse, R10 ;  /* 0x0000000a71077220 */ /* 0x040fe20000410000 */
[----:B------:R-:W-:Y:S02]  /*3b30*/  HADD2.F32 R11, -RZ, R63.H0_H0 ;  /* 0x2000003fff0b7230 */ /* 0x000fe40000004100 */
[-C--:B------:R-:W-:Y:S01]  /*3b40*/  FMUL.FTZ R9, R113, R2.reuse ;  /* 0x0000000271097220 */ /* 0x080fe20000410000 */
[C---:B------:R-:W-:Y:S01]  /*3b50*/  FFMA.FTZ R4, R114.reuse, R2, -R7 ;  /* 0x0000000272047223 */ /* 0x040fe20000010807 */
[C---:B------:R-:W-:Y:S01]  /*3b60*/  FMUL.FTZ R7, R119.reuse, R5 ;  /* 0x0000000577077220 */ /* 0x040fe20000410000 */
[----:B------:R-:W-:Y:S01]  /*3b70*/  FMUL.FTZ R2, R119, R3 ;  /* 0x0000000377027220 */ /* 0x000fe20000410000 */
[----:B------:R-:W-:Y:S01]  /*3b80*/  FMUL.FTZ R205, R25, R11 ;  /* 0x0000000b19cd7220 */ /* 0x000fe20000410000 */
[----:B------:R-:W-:Y:S01]  /*3b90*/  FFMA.FTZ R9, R114, R10, R9 ;  /* 0x0000000a72097223 */ /* 0x000fe20000010009 */
[C---:B------:R-:W-:Y:S01]  /*3ba0*/  FFMA.FTZ R7, R120.reuse, R3, -R7 ;  /* 0x0000000378077223 */ /* 0x040fe20000010807 */
[----:B------:R-:W-:Y:S01]  /*3bb0*/  FFMA.FTZ R2, R120, R5, R2 ;  /* 0x0000000578027223 */ /* 0x000fe20000010002 */
[----:B------:R-:W-:Y:S01]  /*3bc0*/  FADD.FTZ R5, R205, R4 ;  /* 0x00000004cd057221 */ /* 0x000fe20000010000 */
[----:B------:R-:W-:Y:S01]  /*3bd0*/  FADD.FTZ R9, RZ, R9 ;  /* 0x00000009ff097221 */ /* 0x000fe20000010000 */
[----:B------:R-:W-:-:S02]  /*3be0*/  FMUL.FTZ R3, R117, R7 ;  /* 0x0000000775037220 */ /* 0x000fc40000410000 */
[C---:B------:R-:W-:Y:S01]  /*3bf0*/  FMUL.FTZ R6, R109.reuse, R5 ;  /* 0x000000056d067220 */ /* 0x040fe20000410000 */
[-C--:B------:R-:W-:Y:S01]  /*3c00*/  FMUL.FTZ R93, R109, R9.reuse ;  /* 0x000000096d5d7220 */ /* 0x080fe20000410000 */
[-C--:B------:R-:W-:Y:S01]  /*3c10*/  FFMA.FTZ R4, R118, R2.reuse, R3 ;  /* 0x0000000276047223 */ /* 0x080fe20000010003 */
[----:B------:R-:W-:Y:S02]  /*3c20*/  HADD2.F32 R10, -RZ, R63.H1_H1 ;  /* 0x3000003fff0a7230 */ /* 0x000fe40000004100 */
[----:B------:R-:W-:Y:S01]  /*3c30*/  FMUL.FTZ R3, R117, R2 ;  /* 0x0000000275037220 */ /* 0x000fe20000410000 */
[C---:B------:R-:W-:Y:S01]  /*3c40*/  FFMA.FTZ R6, R112.reuse, R9, R6 ;  /* 0x0000000970067223 */ /* 0x040fe20000010006 */
[----:B------:R-:W-:Y:S01]  /*3c50*/  FFMA.FTZ R93, R112, R5, -R93 ;  /* 0x00000005705d7223 */ /* 0x000fe2000001085d */
[----:B------:R-:W-:Y:S01]  /*3c60*/  FMUL.FTZ R5, R115, R4 ;  /* 0x0000000473057220 */ /* 0x000fe20000410000 */
[----:B------:R-:W-:Y:S01]  /*3c70*/  FFMA.FTZ R3, R118, R7, -R3 ;  /* 0x0000000776037223 */ /* 0x000fe20000010803 */
[----:B------:R-:W-:Y:S01]  /*3c80*/  FMUL.FTZ R204, R24, R10 ;  /* 0x0000000a18cc7220 */ /* 0x000fe20000410000 */
[----:B------:R-:W-:Y:S01]  /*3c90*/  FADD.FTZ R6, RZ, R6 ;  /* 0x00000006ff067221 */ /* 0x000fe20000010000 */
[----:B------:R-:W-:-:S02]  /*3ca0*/  HADD2.F32 R9, -RZ, R56.H0_H0 ;  /* 0x20000038ff097230 */ /* 0x000fc40000004100 */
[-C--:B------:R-:W-:Y:S01]  /*3cb0*/  FMUL.FTZ R7, R115, R3.reuse ;  /* 0x0000000373077220 */ /* 0x080fe20000410000 */
[----:B------:R-:W-:Y:S01]  /*3cc0*/  FFMA.FTZ R5, R116, R3, -R5 ;  /* 0x0000000374057223 */ /* 0x000fe20000010805 */
[----:B------:R-:W-:Y:S01]  /*3cd0*/  FADD.FTZ R93, R204, R93 ;  /* 0x0000005dcc5d7221 */ /* 0x000fe20000010000 */
[----:B------:R-:W-:Y:S01]  /*3ce0*/  FMUL.FTZ R3, R107, R6 ;  /* 0x000000066b037220 */ /* 0x000fe20000410000 */
[----:B------:R-:W-:Y:S01]  /*3cf0*/  FFMA.FTZ R7, R116, R4, R7 ;  /* 0x0000000474077223 */ /* 0x000fe20000010007 */
[----:B------:R-:W-:Y:S01]  /*3d00*/  FMUL.FTZ R203, R23, R9 ;  /* 0x0000000917cb7220 */ /* 0x000fe20000410000 */
[-C--:B------:R-:W-:Y:S01]  /*3d10*/  FMUL.FTZ R127, R107, R93.reuse ;  /* 0x0000005d6b7f7220 */ /* 0x080fe20000410000 */
[----:B------:R-:W-:-:S03]  /*3d20*/  FFMA.FTZ R4, R108, R93, -R3 ;  /* 0x0000005d6c047223 */ /* 0x000fc60000010803 */
[----:B------:R-:W-:Y:S01]  /*3d30*/  FFMA.FTZ R127, R108, R6, R127 ;  /* 0x000000066c7f7223 */ /* 0x000fe2000001007f */
[----:B------:R-:W-:Y:S01]  /*3d40*/  FADD.FTZ R4, R203, R4 ;  /* 0x00000004cb047221 */ /* 0x000fe20000010000 */
[----:B------:R-:W-:Y:S02]  /*3d50*/  FMUL.FTZ R3, R113, R7 ;  /* 0x0000000771037220 */ /* 0x000fe40000410000 */
[----:B------:R-:W-:Y:S01]  /*3d60*/  FADD.FTZ R127, RZ, R127 ;  /* 0x0000007fff7f7221 */ /* 0x000fe20000010000 */
[-C--:B------:R-:W-:Y:S01]  /*3d70*/  FMUL.FTZ R6, R105, R4.reuse ;  /* 0x0000000469067220 */ /* 0x080fe20000410000 */
[-C--:B------:R-:W-:Y:S01]  /*3d80*/  FMUL.FTZ R2, R113, R5.reuse ;  /* 0x0000000571027220 */ /* 0x080fe20000410000 */
[----:B------:R-:W-:Y:S01]  /*3d90*/  FFMA.FTZ R5, R114, R5, -R3 ;  /* 0x0000000572057223 */ /* 0x000fe20000010803 */
[----:B------:R-:W-:Y:S02]  /*3da0*/  HADD2.F32 R8, -RZ, R56.H1_H1 ;  /* 0x30000038ff087230 */ /* 0x000fe40000004100 */
[-C--:B------:R-:W-:Y:S01]  /*3db0*/  FMUL.FTZ R3, R105, R127.reuse ;  /* 0x0000007f69037220 */ /* 0x080fe20000410000 */
[----:B------:R-:W-:Y:S01]  /*3dc0*/  FFMA.FTZ R6, R106, R127, R6 ;  /* 0x0000007f6a067223 */ /* 0x000fe20000010006 */
[----:B------:R-:W-:Y:S01]  /*3dd0*/  FFMA.FTZ R7, R114, R7, R2 ;  /* 0x0000000772077223 */ /* 0x000fe20000010002 */
[----:B------:R-:W-:Y:S01]  /*3de0*/  FMUL.FTZ R2, R16, UR47 ;  /* 0x0000002f10027c20 */ /* 0x000fe20008410000 */
[----:B------:R-:W-:Y:S01]  /*3df0*/  FFMA.FTZ R129, R106, R4, -R3 ;  /* 0x000000046a817223 */ /* 0x000fe20000010803 */
[----:B------:R-:W-:Y:S01]  /*3e00*/  FMUL.FTZ R202, R22, R8 ;  /* 0x0000000816ca7220 */ /* 0x000fe20000410000 */
[----:B------:R-:W-:Y:S01]  /*3e10*/  FADD.FTZ R6, RZ, R6 ;  /* 0x00000006ff067221 */ /* 0x000fe20000010000 */
[----:B------:R-:W-:Y:S01]  /*3e20*/  FMUL.FTZ R93, R109, R5 ;  /* 0x000000056d5d7220 */ /* 0x000fe20000410000 */
[----:B------:R-:W-:Y:S01]  /*3e30*/  FMUL.RZ R130, R2, 0.15915493667125701904 ;  /* 0x3e22f98302827820 */ /* 0x000fe2000040c000 */
[----:B------:R-:W-:Y:S01]  /*3e40*/  FADD.FTZ R129, R202, R129 ;  /* 0x00000081ca817221 */ /* 0x000fe20000010000 */
[----:B------:R-:W-:Y:S01]  /*3e50*/  FMUL.FTZ R127, R103, R6 ;  /* 0x00000006677f7220 */ /* 0x000fe20000410000 */
[-C--:B------:R-:W-:Y:S01]  /*3e60*/  FFMA.FTZ R2, R112, R7.reuse, R93 ;  /* 0x0000000770027223 */ /* 0x080fe2000001005d */
[----:B------:R-:W-:Y:S01]  /*3e70*/  FMUL.FTZ R0, R16, R0 ;  /* 0x0000000010007220 */ /* 0x000fe20000410000 */
[----:B------:R-:W-:Y:S01]  /*3e80*/  FMUL.FTZ R7, R109, R7 ;  /* 0x000000076d077220 */ /* 0x000fe20000410000 */
[-C--:B------:R-:W-:Y:S01]  /*3e90*/  FFMA.FTZ R94, R104, R129.reuse, -R127 ;  /* 0x00000081685e7223 */ /* 0x080fe2000001087f */
[----:B------:R-:W-:Y:S01]  /*3ea0*/  FMUL.FTZ R129, R103, R129 ;  /* 0x0000008167817220 */ /* 0x000fe20000410000 */
[----:B------:R-:W-:Y:S01]  /*3eb0*/  MUFU.COS R3, R130 ;  /* 0x0000008200037308 */ /* 0x000fe20000000000 */
[----:B------:R-:W-:Y:S01]  /*3ec0*/  FFMA.FTZ R5, R112, R5, -R7 ;  /* 0x0000000570057223 */ /* 0x000fe20000010807 */
[----:B------:R-:W-:Y:S01]  /*3ed0*/  FMUL.FTZ R93, R107, R2 ;  /* 0x000000026b5d7220 */ /* 0x000fe20000410000 */
[----:B------:R-:W-:-:S02]  /*3ee0*/  HADD2.F32 R7, -RZ, R57.H0_H0 ;  /* 0x20000039ff077230 */ /* 0x000fc40000004100 */
[----:B------:R-:W-:-:S03]  /*3ef0*/  FFMA.FTZ R129, R104, R6, R129 ;  /* 0x0000000668817223 */ /* 0x000fc60000010081 */
[----:B------:R-:W4:Y:S01]  /*3f00*/  MUFU.EX2 R0, R0 ;  /* 0x0000000000007308 */ /* 0x000f220000000800 */
[CC--:B------:R-:W-:Y:S01]  /*3f10*/  FFMA.FTZ R4, R108.reuse, R5.reuse, -R93 ;  /* 0x000000056c047223 */ /* 0x0c0fe2000001085d */
[----:B------:R-:W-:Y:S01]  /*3f20*/  FMUL.FTZ R5, R107, R5 ;  /* 0x000000056b057220 */ /* 0x000fe20000410000 */
[----:B------:R-:W-:Y:S01]  /*3f30*/  FMUL.FTZ R201, R21, R7 ;  /* 0x0000000715c97220 */ /* 0x000fe20000410000 */
[----:B------:R-:W-:Y:S01]  /*3f40*/  FADD.FTZ R129, RZ, R129 ;  /* 0x00000081ff817221 */ /* 0x000fe20000010000 */
[----:B------:R-:W-:Y:S02]  /*3f50*/  HADD2.F32 R6, -RZ, R57.H1_H1 ;  /* 0x30000039ff067230 */ /* 0x000fe40000004100 */
[----:B------:R-:W-:Y:S01]  /*3f60*/  FFMA.FTZ R5, R108, R2, R5 ;  /* 0x000000026c057223 */ /* 0x000fe20000010005 */
[----:B------:R-:W0:Y:S01]  /*3f70*/  MUFU.SIN R93, R130 ;  /* 0x00000082005d7308 */ /* 0x000e220000000400 */
[----:B------:R-:W-:Y:S01]  /*3f80*/  FADD.FTZ R94, R201, R94 ;  /* 0x0000005ec95e7221 */ /* 0x000fe20000010000 */
[----:B------:R-:W-:Y:S01]  /*3f90*/  FMUL.FTZ R2, R105, R4 ;  /* 0x0000000469027220 */ /* 0x000fe20000410000 */
[----:B------:R-:W-:Y:S01]  /*3fa0*/  FMUL.FTZ R131, R101, R129 ;  /* 0x0000008165837220 */ /* 0x000fe20000410000 */
[-C--:B------:R-:W-:Y:S01]  /*3fb0*/  FMUL.FTZ R127, R105, R5.reuse ;  /* 0x00000005697f7220 */ /* 0x080fe20000410000 */
[-C--:B------:R-:W-:Y:S01]  /*3fc0*/  FMUL.FTZ R128, R101, R94.reuse ;  /* 0x0000005e65807220 */ /* 0x080fe20000410000 */
[----:B------:R-:W-:Y:S01]  /*3fd0*/  FFMA.FTZ R2, R106, R5, R2 ;  /* 0x000000056a027223 */ /* 0x000fe20000010002 */
[----:B------:R-:W-:Y:S01]  /*3fe0*/  FFMA.FTZ R131, R102, R94, -R131 ;  /* 0x0000005e66837223 */ /* 0x000fe20000010883 */
[----:B------:R-:W-:Y:S01]  /*3ff0*/  FMUL.FTZ R200, R20, R6 ;  /* 0x0000000614c87220 */ /* 0x000fe20000410000 */
[----:B------:R-:W-:Y:S01]  /*4000*/  FFMA.FTZ R128, R102, R129, R128 ;  /* 0x0000008166807223 */ /* 0x000fe20000010080 */
[----:B----4-:R-:W-:Y:S01]  /*4010*/  FMUL.FTZ R94, R0, R3 ;  /* 0x00000003005e7220 */ /* 0x010fe20000410000 */
[----:B------:R-:W-:Y:S01]  /*4020*/  FFMA.FTZ R127, R106, R4, -R127 ;  /* 0x000000046a7f7223 */ /* 0x000fe2000001087f */
[----:B------:R-:W-:Y:S01]  /*4030*/  FMUL.FTZ R3, R103, R2 ;  /* 0x0000000267037220 */ /* 0x000fe20000410000 */
[----:B------:R-:W-:Y:S01]  /*4040*/  FADD.FTZ R131, R200, R131 ;  /* 0x00000083c8837221 */ /* 0x000fe20000010000 */
[----:B------:R-:W-:-:S02]  /*4050*/  FADD.FTZ R128, RZ, R128 ;  /* 0x00000080ff807221 */ /* 0x000fc40000010000 */
[----:B------:R-:W-:Y:S01]  /*4060*/  FFMA.FTZ R3, R104, R127, -R3 ;  /* 0x0000007f68037223 */ /* 0x000fe20000010803 */
[----:B------:R-:W-:Y:S01]  /*4070*/  FMUL.FTZ R129, R99, R131 ;  /* 0x0000008363817220 */ /* 0x000fe20000410000 */
[----:B------:R-:W-:Y:S01]  /*4080*/  FMUL.FTZ R127, R103, R127 ;  /* 0x0000007f677f7220 */ /* 0x000fe20000410000 */
[----:B0-----:R-:W-:Y:S01]  /*4090*/  FMUL.FTZ R93, R0, R93 ;  /* 0x0000005d005d7220 */ /* 0x001fe20000410000 */
[-C--:B------:R-:W-:Y:S01]  /*40a0*/  FMUL.FTZ R0, R99, R128.reuse ;  /* 0x0000008063007220 */ /* 0x080fe20000410000 */
[--C-:B------:R-:W-:Y:S02]  /*40b0*/  HADD2.F32 R5, -RZ, R58.reuse.H0_H0 ;  /* 0x2000003aff057230 */ /* 0x100fe40000004100 */
[----:B------:R-:W-:Y:S01]  /*40c0*/  FFMA.FTZ R128, R100, R128, R129 ;  /* 0x0000008064807223 */ /* 0x000fe20000010081 */
[----:B------:R-:W-:Y:S01]  /*40d0*/  FFMA.FTZ R127, R104, R2, R127 ;  /* 0x00000002687f7223 */ /* 0x000fe2000001007f */
        /* <DEDUP_REMOVED lines=10> */
[----:B------:R-:W-:Y:S01]  /*4180*/  FMUL.FTZ R3, R99, R129 ;  /* 0x0000008163037220 */ /* 0x000fe20000410000 */
[-C--:B------:R-:W-:Y:S01]  /*4190*/  FFMA.FTZ R130, R98, R131.reuse, -R127 ;  /* 0x0000008362827223 */ /* 0x080fe2000001087f */
[----:B------:R-:W-:Y:S01]  /*41a0*/  FMUL.FTZ R131, R97, R131 ;  /* 0x0000008361837220 */ /* 0x000fe20000410000 */
[----:B------:R-:W-:Y:S01]  /*41b0*/  FMUL.FTZ R2, R99, R0 ;  /* 0x0000000063027220 */ /* 0x000fe20000410000 */
[----:B------:R-:W-:Y:S01]  /*41c0*/  FMUL.FTZ R199, R18, R4 ;  /* 0x0000000412c77220 */ /* 0x000fe20000410000 */
[----:B------:R-:W-:Y:S01]  /*41d0*/  FFMA.FTZ R0, R100, R0, -R3 ;  /* 0x0000000064007223 */ /* 0x000fe20000010803 */
[----:B------:R-:W-:Y:S01]  /*41e0*/  FFMA.FTZ R131, R98, R128, R131 ;  /* 0x0000008062837223 */ /* 0x000fe20000010083 */
[----:B------:R-:W-:Y:S01]  /*41f0*/  FFMA.FTZ R2, R100, R129, R2 ;  /* 0x0000008164027223 */ /* 0x000fe20000010002 */
[----:B------:R-:W-:Y:S01]  /*4200*/  FADD.FTZ R130, R199, R130 ;  /* 0x00000082c7827221 */ /* 0x000fe20000010000 */
[C---:B------:R-:W-:Y:S01]  /*4210*/  FMUL.FTZ R129, R97.reuse, R0 ;  /* 0x0000000061817220 */ /* 0x040fe20000410000 */
[----:B------:R-:W-:Y:S01]  /*4220*/  FADD.FTZ R131, RZ, R131 ;  /* 0x00000083ff837221 */ /* 0x000fe20000010000 */
[----:B------:R-:W-:Y:S01]  /*4230*/  FMUL.FTZ R127, R97, R2 ;  /* 0x00000002617f7220 */ /* 0x000fe20000410000 */
[----:B------:R-:W-:Y:S01]  /*4240*/  FMUL.FTZ R135, R95, R130 ;  /* 0x000000825f877220 */ /* 0x000fe20000410000 */
[----:B------:R-:W-:Y:S01]  /*4250*/  FFMA.FTZ R129, R98, R2, R129 ;  /* 0x0000000262817223 */ /* 0x000fe20000010081 */
[----:B------:R-:W-:Y:S01]  /*4260*/  R2UR UR20, R111 ;  /* 0x000000006f1472ca */ /* 0x000fe200000e0000 */
[CC--:B------:R-:W-:Y:S01]  /*4270*/  FMUL.FTZ R133, R95.reuse, R131.reuse ;  /* 0x000000835f857220 */ /* 0x0c0fe20000410000 */
[----:B------:R-:W-:Y:S01]  /*4280*/  R2UR UR21, R110 ;  /* 0x000000006e1572ca */ /* 0x000fe200000e0000 */
[----:B------:R-:W-:Y:S01]  /*4290*/  FFMA.FTZ R135, R96, R131, R135 ;  /* 0x0000008360877223 */ /* 0x000fe20000010087 */
[----:B------:R-:W-:Y:S01]  /*42a0*/  FFMA.FTZ R127, R98, R0, -R127 ;  /* 0x00000000627f7223 */ /* 0x000fe2000001087f */
[----:B------:R-:W-:Y:S01]  /*42b0*/  FMUL.FTZ R131, R95, R129 ;  /* 0x000000815f837220 */ /* 0x000fe20000410000 */
[----:B------:R-:W-:-:S03]  /*42c0*/  HADD2.F32 R3, -RZ, R59.H0_H0 ;  /* 0x2000003bff037230 */ /* 0x000fc60000004100 */
[CC--:B------:R-:W-:Y:S01]  /*42d0*/  FFMA.FTZ R2, R96.reuse, R127.reuse, -R131 ;  /* 0x0000007f60027223 */ /* 0x0c0fe20000010883 */
[--C-:B------:R-:W-:Y:S02]  /*42e0*/  HADD2.F32 R131, -RZ, R65.reuse.H1_H1 ;  /* 0x30000041ff837230 */ /* 0x100fe40000004100 */
[----:B------:R-:W-:Y:S01]  /*42f0*/  FMUL.FTZ R162, R95, R127 ;  /* 0x0000007f5fa27220 */ /* 0x000fe20000410000 */
[C---:B------:R-:W-:Y:S01]  /*4300*/  FFMA.FTZ R130, R96.reuse, R130, -R133 ;  /* 0x0000008260827223 */ /* 0x040fe20000010885 */
[----:B------:R-:W-:Y:S01]  /*4310*/  FMUL.FTZ R197, R17, R3 ;  /* 0x0000000311c57220 */ /* 0x000fe20000410000 */
[----:B------:R-:W-:Y:S01]  /*4320*/  FADD.FTZ R135, RZ, R135 ;  /* 0x00000087ff877221 */ /* 0x000fe20000010000 */
[----:B------:R-:W-:Y:S02]  /*4330*/  HADD2.F32 R128, -RZ, R65.H0_H0 ;  /* 0x20000041ff807230 */ /* 0x000fe40000004100 */
[----:B------:R-:W-:Y:S01]  /*4340*/  FFMA.FTZ R162, R96, R129, R162 ;  /* 0x0000008160a27223 */ /* 0x000fe200000100a2 */
[----:B------:R-:W-:-:S02]  /*4350*/  HADD2.F32 R132, -RZ, R67.H0_H0 ;  /* 0x20000043ff847230 */ /* 0x000fc40000004100 */
[----:B------:R-:W-:Y:S02]  /*4360*/  HADD2.F32 R143, -RZ, R67.H1_H1 ;  /* 0x30000043ff8f7230 */ /* 0x000fe40000004100 */
[----:B------:R-:W-:Y:S01]  /*4370*/  FMUL.FTZ R67, R131, UR20 ;  /* 0x0000001483437c20 */ /* 0x000fe20008410000 */
[----:B------:R-:W-:Y:S01]  /*4380*/  FADD.FTZ R130, R197, R130 ;  /* 0x00000082c5827221 */ /* 0x000fe20000010000 */
[----:B------:R-:W-:Y:S01]  /*4390*/  FMUL.FTZ R187, R93, R135 ;  /* 0x000000875dbb7220 */ /* 0x000fe20000410000 */
[--C-:B------:R-:W-:Y:S02]  /*43a0*/  HADD2.F32 R129, -RZ, R64.reuse.H1_H1 ;  /* 0x30000040ff817230 */ /* 0x100fe40000004100 */
[----:B------:R-:W-:Y:S01]  /*43b0*/  FMUL.FTZ R111, R131, UR21 ;  /* 0x00000015836f7c20 */ /* 0x000fe20008410000 */
[----:B------:R-:W-:Y:S01]  /*43c0*/  FADD.FTZ R138, R88, R88 ;  /* 0x00000058588a7221 */ /* 0x000fe20000010000 */
[----:B------:R-:W-:Y:S01]  /*43d0*/  FFMA.FTZ R67, R128, UR21, -R67 ;  /* 0x0000001580437c23 */ /* 0x000fe20008010843 */
[-C--:B------:R-:W-:Y:S01]  /*43e0*/  FMUL.FTZ R0, R93, R130.reuse ;  /* 0x000000825d007220 */ /* 0x080fe20000410000 */
[----:B------:R-:W-:Y:S01]  /*43f0*/  FFMA.FTZ R187, R94, R130, -R187 ;  /* 0x000000825ebb7223 */ /* 0x000fe200000108bb */
[----:B------:R-:W-:-:S02]  /*4400*/  HADD2.F32 R127, -RZ, R64.H0_H0 ;  /* 0x20000040ff7f7230 */ /* 0x000fc40000004100 */
        /* <DEDUP_REMOVED lines=24> */
[----:B-1----:R-:W-:-:S02]  /*4590*/  HADD2.F32 R145, -RZ, R68.H1_H1 ;  /* 0x30000044ff917230 */ /* 0x002fc40000004100 */
[----:B------:R-:W-:Y:S01]  /*45a0*/  FFMA.FTZ R67, R130, UR20, R67 ;  /* 0x0000001482437c23 */ /* 0x000fe20008010043 */
[--C-:B------:R-:W-:Y:S01]  /*45b0*/  HADD2.F32 R147, -RZ, R69.reuse.H1_H1 ;  /* 0x30000045ff937230 */ /* 0x100fe20000004100 */
[----:B------:R-:W-:Y:S01]  /*45c0*/  ISETP.NE.AND P2, PT, R92, 0x7f, PT ;  /* 0x0000007f5c00780c */ /* 0x000fe20003f45270 */
[C---:B------:R-:W-:Y:S01]  /*45d0*/  FMUL.FTZ R137, R136.reuse, R65 ;  /* 0x0000004188897220 */ /* 0x040fe20000410000 */
[----:B------:R-:W-:Y:S02]  /*45e0*/  HADD2.F32 R142, -RZ, R68.H0_H0 ;  /* 0x20000044ff8e7230 */ /* 0x000fe40000004100 */
[----:B------:R-:W-:Y:S01]  /*45f0*/  FMUL.FTZ R136, R136, R67 ;  /* 0x0000004388887220 */ /* 0x000fe20000410000 */
[----:B------:R-:W-:Y:S02]  /*4600*/  HADD2.F32 R144, -RZ, R69.H0_H0 ;  /* 0x20000045ff907230 */ /* 0x000fe40000004100 */
[----:B------:R-:W-:Y:S01]  /*4610*/  FMUL.FTZ R65, R145, UR20 ;  /* 0x0000001491417c20 */ /* 0x000fe20008410000 */
[----:B------:R-:W-:-:S02]  /*4620*/  HADD2.F32 R148, -RZ, R71.H0_H0 ;  /* 0x20000047ff947230 */ /* 0x000fc40000004100 */
[----:B------:R-:W-:Y:S01]  /*4630*/  FMUL.FTZ R67, R145, UR21 ;  /* 0x0000001591437c20 */ /* 0x000fe20008410000 */
[----:B------:R-:W-:Y:S02]  /*4640*/  HADD2.F32 R159, -RZ, R71.H1_H1 ;  /* 0x30000047ff9f7230 */ /* 0x000fe40000004100 */
[C---:B------:R-:W-:Y:S01]  /*4650*/  FMUL.FTZ R69, R147.reuse, UR20 ;  /* 0x0000001493457c20 */ /* 0x040fe20008410000 */
[----:B------:R-:W-:Y:S01]  /*4660*/  FMUL.FTZ R71, R147, UR21 ;  /* 0x0000001593477c20 */ /* 0x000fe20008410000 */
[--C-:B------:R-:W-:Y:S02]  /*4670*/  HADD2.F32 R149, -RZ, R70.reuse.H1_H1 ;  /* 0x30000046ff957230 */ /* 0x100fe40000004100 */
[----:B------:R-:W-:Y:S01]  /*4680*/  FADD.FTZ R156, R85, R85 ;  /* 0x00000055559c7221 */ /* 0x000fe20000010000 */
[----:B------:R-:W-:Y:S01]  /*4690*/  FFMA.FTZ R65, R142, UR21, -R65 ;  /* 0x000000158e417c23 */ /* 0x000fe20008010841 */
[----:B------:R-:W-:Y:S01]  /*46a0*/  FADD.FTZ R154, R84, R84 ;  /* 0x00000054549a7221 */ /* 0x000fe20000010000 */
[----:B------:R-:W-:Y:S01]  /*46b0*/  FFMA.FTZ R67, R142, UR20, R67 ;  /* 0x000000148e437c23 */ /* 0x000fe20008010043 */
[C---:B------:R-:W-:Y:S01]  /*46c0*/  FFMA.FTZ R69, R144.reuse, UR21, -R69 ;  /* 0x0000001590457c23 */ /* 0x040fe20008010845 */
[----:B------:R-:W-:Y:S01]  /*46d0*/  FFMA.FTZ R71, R144, UR20, R71 ;  /* 0x0000001490477c23 */ /* 0x000fe20008010047 */
[----:B------:R-:W-:-:S02]  /*46e0*/  HADD2.F32 R146, -RZ, R70.H0_H0 ;  /* 0x20000046ff927230 */ /* 0x000fc40000004100 */
[C---:B------:R-:W-:Y:S01]  /*46f0*/  FMUL.FTZ R157, R156.reuse, R65 ;  /* 0x000000419c9d7220 */ /* 0x040fe20000410000 */
[----:B------:R-:W-:Y:S01]  /*4700*/  FMUL.FTZ R156, R156, R67 ;  /* 0x000000439c9c7220 */ /* 0x000fe20000410000 */
[C---:B------:R-:W-:Y:S01]  /*4710*/  FMUL.FTZ R155, R154.reuse, R69 ;  /* 0x000000459a9b7220 */ /* 0x040fe20000410000 */
[C---:B------:R-:W-:Y:S01]  /*4720*/  FMUL.FTZ R65, R149.reuse, UR20 ;  /* 0x0000001495417c20 */ /* 0x040fe20008410000 */
[----:B------:R-:W-:Y:S01]  /*4730*/  FMUL.FTZ R154, R154, R71 ;  /* 0x000000479a9a7220 */ /* 0x000fe20000410000 */
[----:B------:R-:W-:Y:S01]  /*4740*/  FMUL.FTZ R67, R149, UR21 ;  /* 0x0000001595437c20 */ /* 0x000fe20008410000 */
[C---:B------:R-:W-:Y:S01]  /*4750*/  FMUL.FTZ R69, R159.reuse, UR20 ;  /* 0x000000149f457c20 */ /* 0x040fe20008410000 */
[----:B------:R-:W-:Y:S01]  /*4760*/  @P2 LEA R110, R92, R91, 0x3 ;  /* 0x0000005b5c6e2211 */ /* 0x000fe200078e18ff */
[----:B------:R-:W-:Y:S01]  /*4770*/  FMUL.FTZ R71, R159, UR21 ;  /* 0x000000159f477c20 */ /* 0x000fe20008410000 */
[----:B------:R-:W-:Y:S01]  /*4780*/  FADD.FTZ R152, R55, R55 ;  /* 0x0000003737987221 */ /* 0x000fe20000010000 */
[----:B------:R-:W-:Y:S01]  /*4790*/  FFMA.FTZ R65, R146, UR21, -R65 ;  /* 0x0000001592417c23 */ /* 0x000fe20008010841 */
[----:B--2---:R-:W-:-:S02]  /*47a0*/  HADD2.F32 R161, -RZ, R72.H1_H1 ;  /* 0x30000048ffa17230 */ /* 0x004fc40000004100 */
[----:B------:R-:W-:Y:S01]  /*47b0*/  FADD.FTZ R150, R54, R54 ;  /* 0x0000003636967221 */ /* 0x000fe20000010000 */
[----:B------:R-:W-:Y:S01]  /*47c0*/  FFMA.FTZ R67, R146, UR20, R67 ;  /* 0x0000001492437c23 */ /* 0x000fe20008010043 */
[C---:B------:R-:W-:Y:S01]  /*47d0*/  FFMA.FTZ R69, R148.reuse, UR21, -R69 ;  /* 0x0000001594457c23 */ /* 0x040fe20008010845 */
[--C-:B------:R-:W-:Y:S02]  /*47e0*/  HADD2.F32 R172, -RZ, R73.reuse.H1_H1 ;  /* 0x30000049ffac7230 */ /* 0x100fe40000004100 */
[----:B------:R-:W-:Y:S01]  /*47f0*/  FFMA.FTZ R71, R148, UR20, R71 ;  /* 0x0000001494477c23 */ /* 0x000fe20008010047 */
[----:B------:R-:W0:Y:S01]  /*4800*/  @P2 LDS.64 R110, [R110+0x8788] ;  /* 0x008788006e6e2984 */ /* 0x000e220000000a00 */
[C---:B------:R-:W-:Y:S01]  /*4810*/  FMUL.FTZ R153, R152.reuse, R65 ;  /* 0x0000004198997220 */ /* 0x040fe20000410000 */
[----:B------:R-:W-:Y:S02]  /*4820*/  HADD2.F32 R158, -RZ, R72.H0_H0 ;  /* 0x20000048ff9e7230 */ /* 0x000fe40000004100 */
[----:B------:R-:W-:Y:S01]  /*4830*/  FMUL.FTZ R152, R152, R67 ;  /* 0x0000004398987220 */ /* 0x000fe20000410000 */
[----:B------:R-:W-:Y:S01]  /*4840*/  FMUL.FTZ R151, R150, R69 ;  /* 0x0000004596977220 */ /* 0x000fe20000410000 */
[----:B------:R-:W-:-:S02]  /*4850*/  HADD2.F32 R160, -RZ, R73.H0_H0 ;  /* 0x20000049ffa07230 */ /* 0x000fc40000004100 */
[C---:B------:R-:W-:Y:S01]  /*4860*/  FMUL.FTZ R65, R161.reuse, UR20 ;  /* 0x00000014a1417c20 */ /* 0x040fe20008410000 */
[----:B------:R-:W-:Y:S01]  /*4870*/  FMUL.FTZ R150, R150, R71 ;  /* 0x0000004796967220 */ /* 0x000fe20000410000 */
[----:B------:R-:W-:Y:S01]  /*4880*/  FMUL.FTZ R67, R161, UR21 ;  /* 0x00000015a1437c20 */ /* 0x000fe20008410000 */
[C---:B------:R-:W-:Y:S01]  /*4890*/  FMUL.FTZ R69, R172.reuse, UR20 ;  /* 0x00000014ac457c20 */ /* 0x040fe20008410000 */
[----:B------:R-:W-:Y:S01]  /*48a0*/  FMUL.FTZ R71, R172, UR21 ;  /* 0x00000015ac477c20 */ /* 0x000fe20008410000 */
[----:B------:R-:W-:Y:S01]  /*48b0*/  FADD.FTZ R169, R53, R53 ;  /* 0x0000003535a97221 */ /* 0x000fe20000010000 */
[----:B------:R-:W-:Y:S01]  /*48c0*/  FFMA.FTZ R170, R158, UR21, -R65 ;  /* 0x000000159eaa7c23 */ /* 0x000fe20008010841 */
[--C-:B------:R-:W-:Y:S02]  /*48d0*/  HADD2.F32 R174, -RZ, R74.reuse.H1_H1 ;  /* 0x3000004affae7230 */ /* 0x100fe40000004100 */
[----:B------:R-:W-:Y:S01]  /*48e0*/  FADD.FTZ R167, R52, R52 ;  /* 0x0000003434a77221 */ /* 0x000fe20000010000 */
[----:B------:R-:W-:Y:S01]  /*48f0*/  FFMA.FTZ R64, R158, UR20, R67 ;  /* 0x000000149e407c23 */ /* 0x000fe20008010043 */
[C---:B------:R-:W-:Y:S01]  /*4900*/  FFMA.FTZ R168, R160.reuse, UR21, -R69 ;  /* 0x00000015a0a87c23 */ /* 0x040fe20008010845 */
[----:B------:R-:W-:Y:S01]  /*4910*/  FFMA.FTZ R66, R160, UR20, R71 ;  /* 0x00000014a0427c23 */ /* 0x000fe20008010047 */
[----:B------:R-:W-:Y:S01]  /*4920*/  FMUL.FTZ R170, R169, R170 ;  /* 0x000000aaa9aa7220 */ /* 0x000fe20000410000 */
[----:B------:R-:W-:-:S02]  /*4930*/  HADD2.F32 R171, -RZ, R74.H0_H0 ;  /* 0x2000004affab7230 */ /* 0x000fc40000004100 */
[----:B------:R-:W-:Y:S01]  /*4940*/  FMUL.FTZ R169, R169, R64 ;  /* 0x00000040a9a97220 */ /* 0x000fe20000410000 */
[C---:B------:R-:W-:Y:S01]  /*4950*/  FMUL.FTZ R168, R167.reuse, R168 ;  /* 0x000000a8a7a87220 */ /* 0x040fe20000410000 */
[----:B------:R-:W-:Y:S01]  /*4960*/  FMUL.FTZ R167, R167, R66 ;  /* 0x00000042a7a77220 */ /* 0x000fe20000410000 */
[C---:B------:R-:W-:Y:S01]  /*4970*/  FMUL.FTZ R64, R174.reuse, UR20 ;  /* 0x00000014ae407c20 */ /* 0x040fe20008410000 */
[----:B------:R-:W-:Y:S01]  /*4980*/  FMUL.FTZ R66, R174, UR21 ;  /* 0x00000015ae427c20 */ /* 0x000fe20008410000 */
[----:B------:R-:W-:Y:S01]  /*4990*/  FADD.FTZ R165, R51, R51 ;  /* 0x0000003333a57221 */ /* 0x000fe20000010000 */
[----:B---3--:R-:W-:Y:S02]  /*49a0*/  HADD2.F32 R178, -RZ, R80.H1_H1 ;  /* 0x30000050ffb27230 */ /* 0x008fe40000004100 */
[C---:B------:R-:W-:Y:S01]  /*49b0*/  FFMA.FTZ R64, R171.reuse, UR21, -R64 ;  /* 0x00000015ab407c23 */ /* 0x040fe20008010840 */
[----:B------:R-:W-:Y:S01]  /*49c0*/  FFMA.FTZ R66, R171, UR20, R66 ;  /* 0x00000014ab427c23 */ /* 0x000fe20008010042 */
[----:B------:R-:W-:-:S02]  /*49d0*/  HADD2.F32 R176, -RZ, R75.H1_H1 ;  /* 0x3000004bffb07230 */ /* 0x000fc40000004100 */
[C---:B------:R-:W-:Y:S01]  /*49e0*/  FMUL.FTZ R166, R165.reuse, R64 ;  /* 0x00000040a5a67220 */ /* 0x040fe20000410000 */
[----:B------:R-:W-:Y:S02]  /*49f0*/  HADD2.F32 R175, -RZ, R80.H0_H0 ;  /* 0x20000050ffaf7230 */ /* 0x000fe40000004100 */
[----:B------:R-:W-:Y:S01]  /*4a00*/  FMUL.FTZ R165, R165, R66 ;  /* 0x00000042a5a57220 */ /* 0x000fe20000410000 */
[C---:B------:R-:W-:Y:S01]  /*4a10*/  FMUL.FTZ R64, R178.reuse, UR20 ;  /* 0x00000014b2407c20 */ /* 0x040fe20008410000 */
[----:B------:R-:W-:Y:S02]  /*4a20*/  HADD2.F32 R173, -RZ, R75.H0_H0 ;  /* 0x2000004bffad7230 */ /* 0x000fe40000004100 */
[----:B------:R-:W-:Y:S01]  /*4a30*/  FMUL.FTZ R66, R178, UR21 ;  /* 0x00000015b2427c20 */ /* 0x000fe20008410000 */
[----:B------:R-:W-:Y:S01]  /*4a40*/  FMUL.FTZ R65, R93, R2 ;  /* 0x000000025d417220 */ /* 0x000fe20000410000 */
[----:B------:R-:W-:Y:S01]  /*4a50*/  FMUL.FTZ R68, R176, UR20 ;  /* 0x00000014b0447c20 */ /* 0x000fe20008410000 */
[----:B------:R-:W-:Y:S01]  /*4a60*/  FADD.FTZ R179, R49, R49 ;  /* 0x0000003131b37221 */ /* 0x000fe20000010000 */
[----:B------:R-:W-:Y:S01]  /*4a70*/  FFMA.FTZ R64, R175, UR21, -R64 ;  /* 0x00000015af407c23 */ /* 0x000fe20008010840 */
[----:B------:R-:W-:-:S02]  /*4a80*/  HADD2.F32 R182, -RZ, R81.H1_H1 ;  /* 0x30000051ffb67230 */ /* 0x000fc40000004100 */
[----:B------:R-:W-:Y:S01]  /*4a90*/  FFMA.FTZ R66, R175, UR20, R66 ;  /* 0x00000014af427c23 */ /* 0x000fe20008010042 */
[-C--:B------:R-:W-:Y:S01]  /*4aa0*/  FMUL.FTZ R67, R93, R162.reuse ;  /* 0x000000a25d437220 */ /* 0x080fe20000410000 */
[----:B------:R-:W-:Y:S01]  /*4ab0*/  FFMA.FTZ R65, R94, R162, R65 ;  /* 0x000000a25e417223 */ /* 0x000fe20000010041 */
[----:B------:R-:W-:Y:S01]  /*4ac0*/  FADD.FTZ R163, R50, R50 ;  /* 0x0000003232a37221 */ /* 0x000fe20000010000 */
[----:B------:R-:W-:Y:S01]  /*4ad0*/  FFMA.FTZ R68, R173, UR21, -R68 ;  /* 0x00000015ad447c23 */ /* 0x000fe20008010844 */
[----:B------:R-:W-:Y:S02]  /*4ae0*/  HADD2.F32 R162, -RZ, R59.H1_H1 ;  /* 0x3000003bffa27230 */ /* 0x000fe40000004100 */
[----:B------:R-:W-:Y:S01]  /*4af0*/  FMUL.FTZ R70, R176, UR21 ;  /* 0x00000015b0467c20 */ /* 0x000fe20008410000 */
[C---:B------:R-:W-:Y:S01]  /*4b00*/  FMUL.FTZ R180, R179.reuse, R64 ;  /* 0x00000040b3b47220 */ /* 0x040fe20000410000 */
[----:B------:R-:W-:Y:S02]  /*4b10*/  HADD2.F32 R177, -RZ, R81.H0_H0 ;  /* 0x20000051ffb17230 */ /* 0x000fe40000004100 */
[----:B------:R-:W-:Y:S01]  /*4b20*/  FMUL.FTZ R179, R179, R66 ;  /* 0x00000042b3b37220 */ /* 0x000fe20000410000 */
[----:B------:R-:W-:Y:S01]  /*4b30*/  FMUL.FTZ R164, R163, R68 ;  /* 0x00000044a3a47220 */ /* 0x000fe20000410000 */
[----:B------:R-:W-:Y:S01]  /*4b40*/  FFMA.FTZ R64, R94, R2, -R67 ;  /* 0x000000025e407223 */ /* 0x000fe20000010843 */
[----:B------:R-:W-:Y:S01]  /*4b50*/  FMUL.FTZ R66, R182, UR21 ;  /* 0x00000015b6427c20 */ /* 0x000fe20008410000 */
[----:B------:R-:W-:Y:S01]  /*4b60*/  FFMA.FTZ R70, R173, UR20, R70 ;  /* 0x00000014ad467c23 */ /* 0x000fe20008010046 */
[----:B------:R-:W-:Y:S01]  /*4b70*/  LEA.HI R68, R92, R92, RZ, 0x1e ;  /* 0x0000005c5c447211 */ /* 0x000fe200078ff0ff */
[----:B------:R-:W-:Y:S01]  /*4b80*/  FMUL.FTZ R2, R182, UR20 ;  /* 0x00000014b6027c20 */ /* 0x000fe20008410000 */
[----:B------:R-:W-:Y:S01]  /*4b90*/  FMUL.FTZ R212, R16, R162 ;  /* 0x000000a210d47220 */ /* 0x000fe20000410000 */
[----:B------:R-:W-:Y:S01]  /*4ba0*/  BSSY B0, `(.L_x_3946) ;  /* 0x0000019000007945 */ /* 0x000fe20003800000 */
[----:B------:R-:W-:Y:S01]  /*4bb0*/  FFMA.FTZ R71, R177, UR20, R66 ;  /* 0x00000014b1477c23 */ /* 0x000fe20008010042 */
[----:B------:R-:W-:Y:S01]  /*4bc0*/  FMUL.FTZ R163, R163, R70 ;  /* 0x00000046a3a37220 */ /* 0x000fe20000410000 */
[----:B------:R-:W-:-:S02]  /*4bd0*/  HADD2.F32 R181, -RZ, R82.H0_H0 ;  /* 0x20000052ffb57230 */ /* 0x000fc40000004100 */
[----:B------:R-:W-:Y:S01]  /*4be0*/  FADD.FTZ R188, R48, R48 ;  /* 0x0000003030bc7221 */ /* 0x000fe20000010000 */
[----:B------:R-:W-:Y:S01]  /*4bf0*/  HADD2.F32 R184, -RZ, R82.H1_H1 ;  /* 0x30000052ffb87230 */ /* 0x000fe20000004100 */
[----:B------:R-:W-:Y:S01]  /*4c00*/  LEA R185, R68, R91, 0x4 ;  /* 0x0000005b44b97211 */ /* 0x000fe200078e20ff */
[--C-:B------:R-:W-:Y:S02]  /*4c10*/  HADD2.F32 R183, -RZ, R83.reuse.H0_H0 ;  /* 0x20000053ffb77230 */ /* 0x100fe40000004100 */
[----:B------:R-:W-:Y:S01]  /*4c20*/  FFMA.FTZ R69, R177, UR21, -R2 ;  /* 0x00000015b1457c23 */ /* 0x000fe20008010802 */
[----:B------:R-:W-:Y:S02]  /*4c30*/  HADD2.F32 R186, -RZ, R83.H1_H1 ;  /* 0x30000053ffba7230 */ /* 0x000fe40000004100 */
[----:B------:R-:W-:Y:S01]  /*4c40*/  FADD.FTZ R66, R212, R187 ;  /* 0x000000bbd4427221 */ /* 0x000fe20000010000 */
[----:B------:R-:W-:Y:S01]  /*4c50*/  FADD.FTZ R67, RZ, R0 ;  /* 0x00000000ff437221 */ /* 0x000fe20000010000 */
[----:B0-----:R-:W-:Y:S06]  /*4c60*/  @P2 BRA `(.L_x_3947) ;  /* 0x0000000000302947 */ /* 0x001fec0003800000 */
        /* <DEDUP_REMOVED lines=12> */
.L_x_3947:
[----:B------:R-:W-:Y:S05]  /*4d30*/  BSYNC B0 ;  /* 0x0000000000007941 */ /* 0x000fea0003800000 */
.L_x_3946:
[----:B------:R-:W-:Y:S01]  /*4d40*/  ISETP.GT.U32.AND P2, PT, R92, 0x1f, PT ;  /* 0x0000001f5c00780c */ /* 0x000fe20003f44070 */
[----:B------:R2:W-:Y:S01]  /*4d50*/  STS.128 [R185+0x6370], R64 ;  /* 0x00637040b9007388 */ /* 0x0005e20000000c00 */
[C---:B------:R-:W-:Y:S01]  /*4d60*/  FMUL.FTZ R68, R184.reuse, UR20 ;  /* 0x00000014b8447c20 */ /* 0x040fe20008410000 */
[----:B------:R-:W-:Y:S01]  /*4d70*/  FMUL.FTZ R70, R184, UR21 ;  /* 0x00000015b8467c20 */ /* 0x000fe20008410000 */
[----:B------:R-:W-:Y:S01]  /*4d80*/  FMUL.FTZ R72, R186, UR20 ;  /* 0x00000014ba487c20 */ /* 0x000fe20008410000 */
[----:B0-----:R-:W-:Y:S01]  /*4d90*/  FADD.FTZ R0, R239, R239 ;  /* 0x000000efef007221 */ /* 0x001fe20000010000 */
[----:B------:R-:W-:Y:S01]  /*4da0*/  FADD.FTZ R2, R238, R238 ;  /* 0x000000eeee027221 */ /* 0x000fe20000010000 */
[----:B------:R-:W-:Y:S01]  /*4db0*/  FFMA.FTZ R189, R181, UR21, -R68 ;  /* 0x00000015b5bd7c23 */ /* 0x000fe20008010844 */
[----:B------:R-:W-:Y:S01]  /*4dc0*/  FFMA.FTZ R191, R183, UR21, -R72 ;  /* 0x00000015b7bf7c23 */ /* 0x000fe20008010848 */
[C---:B------:R-:W-:Y:S01]  /*4dd0*/  FMUL.FTZ R187, R188.reuse, R69 ;  /* 0x00000045bcbb7220 */ /* 0x040fe20000410000 */
[----:B------:R-:W-:Y:S01]  /*4de0*/  FMUL.FTZ R188, R188, R71 ;  /* 0x00000047bcbc7220 */ /* 0x000fe20000410000 */
[----:B------:R-:W-:Y:S01]  /*4df0*/  LOP3.LUT R246, R92, 0x1f, RZ, 0xc0, !PT ;  /* 0x0000001f5cf67812 */ /* 0x000fe200078ec0ff */
[----:B------:R-:W-:Y:S01]  /*4e00*/  FMUL.FTZ R189, R0, R189 ;  /* 0x000000bd00bd7220 */ /* 0x000fe20000410000 */
[----:B------:R-:W-:Y:S01]  /*4e10*/  FMUL.FTZ R191, R2, R191 ;  /* 0x000000bf02bf7220 */ /* 0x000fe20000410000 */
[----:B--2---:R-:W-:Y:S01]  /*4e20*/  FMUL.FTZ R64, R186, UR21 ;  /* 0x00000015ba407c20 */ /* 0x004fe20008410000 */
[----:B------:R-:W-:-:S03]  /*4e30*/  FFMA.FTZ R65, R181, UR20, R70 ;  /* 0x00000014b5417c23 */ /* 0x000fc60008010046 */
[----:B------:R-:W-:Y:S01]  /*4e40*/  FFMA.FTZ R67, R183, UR20, R64 ;  /* 0x00000014b7437c23 */ /* 0x000fe20008010040 */
[----:B------:R-:W-:-:S03]  /*4e50*/  FMUL.FTZ R190, R0, R65 ;  /* 0x0000004100be7220 */ /* 0x000fc60000410000 */
[----:B------:R-:W-:Y:S01]  /*4e60*/  FMUL.FTZ R192, R2, R67 ;  /* 0x0000004302c07220 */ /* 0x000fe20000410000 */
[----:B------:R-:W-:Y:S06]  /*4e70*/  BAR.SYNC.DEFER_BLOCKING 0x0 ;  /* 0x0000000000007b1d */ /* 0x000fec0000010000 */
[----:B------:R-:W-:Y:S05]  /*4e80*/  @P2 BRA `(.L_x_3948) ;  /* 0x0000000800cc2947 */ /* 0x000fea0003800000 */
        /* <DEDUP_REMOVED lines=105> */
.L_x_4069:
        /* <DEDUP_REMOVED lines=14> */
.L_x_4072:
[----:B------:R-:W-:-:S03]  /*5600*/  UMOV UR46, 0xffffffff ;  /* 0xffffffff002e7882 */ /* 0x000fc60000000000 */
[----:B------:R-:W-:Y:S05]  /*5610*/  BRA.DIV UR46, `(.L_x_3951) ;  /* 0x0000007e2e947947 */ /* 0x000fea000b800000 */
.L_x_4075:
[----:B------:R-:W-:-:S03]  /*5620*/  UMOV UR46, 0xffffffff ;  /* 0xffffffff002e7882 */ /* 0x000fc60000000000 */
[----:B------:R-:W-:Y:S05]  /*5630*/  BRA.DIV UR46, `(.L_x_3952) ;  /* 0x0000007e2eb47947 */ /* 0x000fea000b800000 */
.L_x_4078:
[----:B------:R-:W-:-:S03]  /*5640*/  UMOV UR46, 0xffffffff ;  /* 0xffffffff002e7882 */ /* 0x000fc60000000000 */
[----:B------:R-:W-:Y:S05]  /*5650*/  BRA.DIV UR46, `(.L_x_3953) ;  /* 0x0000007e2ed47947 */ /* 0x000fea000b800000 */
.L_x_4081:
        /* <DEDUP_REMOVED lines=10> */
.L_x_4091:
        /* <DEDUP_REMOVED lines=44> */
.L_x_3948:
        /* <DEDUP_REMOVED lines=301> */
.L_x_4096:
        /* <DEDUP_REMOVED lines=13> */
.L_x_3958:
[----:B------:R-:W-:Y:S05]  /*6d60*/  BSYNC B0 ;  /* 0x0000000000007941 */ /* 0x000fea0003800000 */
.L_x_3957:
[----:B------:R-:W-:Y:S01]  /*6d70*/  UMOV UR46, 0xffffffff ;  /* 0xffffffff002e7882 */ /* 0x000fe20000000000 */
[----:B------:R-:W-:Y:S02]  /*6d80*/  ISETP.GT.U32.AND P0, PT, R246, 0x1d, PT ;  /* 0x0000001df600780c */ /* 0x000fe40003f04070 */
[----:B------:R-:W-:Y:S11]  /*6d90*/  BRA.DIV UR46, `(.L_x_3959) ;  /* 0x0000006e2e587947 */ /* 0x000ff6000b800000 */
[----:B--2---:R2:W0:Y:S04]  /*6da0*/  SHFL.DOWN PT, R80, R240, 0x2, 0x1f ;  /* 0x08401f00f0507f89 */ /* 0x00442800000e0000 */
[----:B---3--:R2:W3:Y:S04]  /*6db0*/  SHFL.DOWN PT, R81, R241, 0x2, 0x1f ;  /* 0x08401f00f1517f89 */ /* 0x0084e800000e0000 */
[----:B----4-:R2:W4:Y:S04]  /*6dc0*/  SHFL.DOWN PT, R82, R242, 0x2, 0x1f ;  /* 0x08401f00f2527f89 */ /* 0x01052800000e0000 */
[----:B------:R2:W0:Y:S02]  /*6dd0*/  SHFL.DOWN PT, R221, R243, 0x2, 0x1f ;  /* 0x08401f00f3dd7f89 */ /* 0x00042400000e0000 */
.L_x_4102:
[----:B------:R-:W-:Y:S04]  /*6de0*/  BSSY B0, `(.L_x_3960) ;  /* 0x000000d000007945 */ /* 0x000fe80003800000 */
[----:B------:R-:W-:Y:S05]  /*6df0*/  @P0 BRA `(.L_x_3961) ;  /* 0x00000000002c0947 */ /* 0x000fea0003800000 */
[C---:B0-----:R-:W-:Y:S01]  /*6e00*/  FMUL.FTZ R83, R241.reuse, R221 ;  /* 0x000000ddf1537220 */ /* 0x041fe20000410000 */
[----:B------:R-:W-:-:S03]  /*6e10*/  FMUL.FTZ R244, R241, R80 ;  /* 0x00000050f1f47220 */ /* 0x000fc60000410000 */
[-C--:B----4-:R-:W-:Y:S01]  /*6e20*/  FFMA.FTZ R83, R240, R82.reuse, -R83 ;  /* 0x00000052f0537223 */ /* 0x090fe20000010853 */
[----:B------:R-:W-:-:S03]  /*6e30*/  FMUL.FTZ R82, R241, R82 ;  /* 0x00000052f1527220 */ /* 0x000fc60000410000 */
[----:B--2---:R-:W-:Y:S01]  /*6e40*/  FADD.FTZ R242, R242, R83 ;  /* 0x00000053f2f27221 */ /* 0x004fe20000010000 */
[----:B---3--:R-:W-:Y:S01]  /*6e50*/  FMUL.FTZ R83, R241, R81 ;  /* 0x00000051f1537220 */ /* 0x008fe20000410000 */
[C---:B------:R-:W-:Y:S01]  /*6e60*/  FFMA.FTZ R82, R240.reuse, R221, R82 ;  /* 0x000000ddf0527223 */ /* 0x040fe20000010052 */
[C---:B------:R-:W-:Y:S02]  /*6e70*/  FFMA.FTZ R241, R240.reuse, R81, R244 ;  /* 0x00000051f0f17223 */ /* 0x040fe400000100f4 */
[----:B------:R-:W-:Y:S01]  /*6e80*/  FFMA.FTZ R83, R240, R80, -R83 ;  /* 0x00000050f0537223 */ /* 0x000fe20000010853 */
[----:B------:R-:W-:-:S04]  /*6e90*/  FADD.FTZ R243, R243, R82 ;  /* 0x00000052f3f37221 */ /* 0x000fc80000010000 */
[----:B------:R-:W-:-:S07]  /*6ea0*/  MOV R240, R83 ;  /* 0x0000005300f07202 */ /* 0x000fce0000000f00 */
.L_x_3961:
[----:B------:R-:W-:Y:S05]  /*6eb0*/  BSYNC B0 ;  /* 0x0000000000007941 */ /* 0x000fea0003800000 */
.L_x_3960:
[----:B------:R-:W-:Y:S01]  /*6ec0*/  UMOV UR46, 0xffffffff ;  /* 0xffffffff002e7882 */ /* 0x000fe20000000000 */
[----:B------:R-:W-:Y:S02]  /*6ed0*/  ISETP.GT.U32.AND P0, PT, R246, 0x1b, PT ;  /* 0x0000001bf600780c */ /* 0x000fe40003f04070 */
[----:B------:R-:W-:Y:S11]  /*6ee0*/  BRA.DIV UR46, `(.L_x_3962) ;  /* 0x0000006e2e747947 */ /* 0x000ff6000b800000 */
[----:B0-----:R0:W0:Y:S04]  /*6ef0*/  SHFL.DOWN PT, R80, R240, 0x4, 0x1f ;  /* 0x08801f00f0507f89 */ /* 0x00102800000e0000 */
[----:B---3--:R3:W0:Y:S04]  /*6f00*/  SHFL.DOWN PT, R81, R241, 0x4, 0x1f ;  /* 0x08801f00f1517f89 */ /* 0x00862800000e0000 */
[----:B----4-:R3:W4:Y:S04]  /*6f10*/  SHFL.DOWN PT, R82, R242, 0x4, 0x1f ;  /* 0x08801f00f2527f89 */ /* 0x01072800000e0000 */
[----:B------:R3:W0:Y:S02]  /*6f20*/  SHFL.DOWN PT, R221, R243, 0x4, 0x1f ;  /* 0x08801f00f3dd7f89 */ /* 0x00062400000e0000 */
.L_x_4108:
[----:B------:R-:W-:Y:S04]  /*6f30*/  BSSY B0, `(.L_x_3963) ;  /* 0x000000d000007945 */ /* 0x000fe80003800000 */
[----:B------:R-:W-:Y:S05]  /*6f40*/  @P0 BRA `(.L_x_3964) ;  /* 0x00000000002c0947 */ /* 0x000fea0003800000 */
[C---:B0-----:R-:W-:Y:S01]  /*6f50*/  FMUL.FTZ R83, R241.reuse, R221 ;  /* 0x000000ddf1537220 */ /* 0x041fe20000410000 */
[----:B------:R-:W-:-:S03]  /*6f60*/  FMUL.FTZ R244, R241, R80 ;  /* 0x00000050f1f47220 */ /* 0x000fc60000410000 */
[-C--:B----4-:R-:W-:Y:S01]  /*6f70*/  FFMA.FTZ R83, R240, R82.reuse, -R83 ;  /* 0x00000052f0537223 */ /* 0x090fe20000010853 */
[----:B------:R-:W-:-:S03]  /*6f80*/  FMUL.FTZ R82, R241, R82 ;  /* 0x00000052f1527220 */ /* 0x000fc60000410000 */
[----:B--23--:R-:W-:Y:S01]  /*6f90*/  FADD.FTZ R242, R242, R83 ;  /* 0x00000053f2f27221 */ /* 0x00cfe20000010000 */
[----:B------:R-:W-:Y:S01]  /*6fa0*/  FMUL.FTZ R83, R241, R81 ;  /* 0x00000051f1537220 */ /* 0x000fe20000410000 */
[C---:B------:R-:W-:Y:S01]  /*6fb0*/  FFMA.FTZ R82, R240.reuse, R221, R82 ;  /* 0x000000ddf0527223 */ /* 0x040fe20000010052 */
[C---:B------:R-:W-:Y:S02]  /*6fc0*/  FFMA.FTZ R241, R240.reuse, R81, R244 ;  /* 0x00000051f0f17223 */ /* 0x040fe400000100f4 */
[----:B------:R-:W-:Y:S01]  /*6fd0*/  FFMA.FTZ R83, R240, R80, -R83 ;  /* 0x00000050f0537223 */ /* 0x000fe20000010853 */
[----:B------:R-:W-:-:S04]  /*6fe0*/  FADD.FTZ R243, R243, R82 ;  /* 0x00000052f3f37221 */ /* 0x000fc80000010000 */
[----:B------:R-:W-:-:S07]  /*6ff0*/  MOV R240, R83 ;  /* 0x0000005300f07202 */ /* 0x000fce0000000f00 */
.L_x_3964:
[----:B------:R-:W-:Y:S05]  /*7000*/  BSYNC B0 ;  /* 0x0000000000007941 */ /* 0x000fea0003800000 */
.L_x_3963:
[----:B------:R-:W-:Y:S01]  /*7010*/  UMOV UR46, 0xffffffff ;  /* 0xffffffff002e7882 */ /* 0x000fe20000000000 */
[----:B------:R-:W-:Y:S02]  /*7020*/  ISETP.GT.U32.AND P0, PT, R246, 0x17, PT ;  /* 0x00000017f600780c */ /* 0x000fe40003f04070 */
[----:B------:R-:W-:Y:S11]  /*7030*/  BRA.DIV UR46, `(.L_x_3965) ;  /* 0x0000006e2e907947 */ /* 0x000ff6000b800000 */
[----:B0-----:R0:W0:Y:S04]  /*7040*/  SHFL.DOWN PT, R80, R240, 0x8, 0x1f ;  /* 0x09001f00f0507f89 */ /* 0x00102800000e0000 */
[----:B------:R0:W0:Y:S04]  /*7050*/  SHFL.DOWN PT, R81, R241, 0x8, 0x1f ;  /* 0x09001f00f1517f89 */ /* 0x00002800000e0000 */
[----:B----4-:R4:W0:Y:S04]  /*7060*/  SHFL.DOWN PT, R82, R242, 0x8, 0x1f ;  /* 0x09001f00f2527f89 */ /* 0x01082800000e0000 */
[----:B------:R4:W0:Y:S02]  /*7070*/  SHFL.DOWN PT, R221, R243, 0x8, 0x1f ;  /* 0x09001f00f3dd7f89 */ /* 0x00082400000e0000 */
.L_x_4114:
[----:B------:R-:W-:Y:S04]  /*7080*/  BSSY B0, `(.L_x_3966) ;  /* 0x000000d000007945 */ /* 0x000fe80003800000 */
[----:B------:R-:W-:Y:S05]  /*7090*/  @P0 BRA `(.L_x_3967) ;  /* 0x00000000002c0947 */ /* 0x000fea0003800000 */
[C---:B0-----:R-:W-:Y:S01]  /*70a0*/  FMUL.FTZ R83, R241.reuse, R221 ;  /* 0x000000ddf1537220 */ /* 0x041fe20000410000 */
[----:B------:R-:W-:-:S03]  /*70b0*/  FMUL.FTZ R244, R241, R80 ;  /* 0x00000050f1f47220 */ /* 0x000fc60000410000 */
[-C--:B------:R-:W-:Y:S01]  /*70c0*/  FFMA.FTZ R83, R240, R82.reuse, -R83 ;  /* 0x00000052f0537223 */ /* 0x080fe20000010853 */
[----:B------:R-:W-:-:S03]  /*70d0*/  FMUL.FTZ R82, R241, R82 ;  /* 0x00000052f1527220 */ /* 0x000fc60000410000 */
[----:B--234-:R-:W-:Y:S01]  /*70e0*/  FADD.FTZ R242, R242, R83 ;  /* 0x00000053f2f27221 */ /* 0x01cfe20000010000 */
[----:B------:R-:W-:Y:S01]  /*70f0*/  FMUL.FTZ R83, R241, R81 ;  /* 0x00000051f1537220 */ /* 0x000fe20000410000 */
[C---:B------:R-:W-:Y:S01]  /*7100*/  FFMA.FTZ R82, R240.reuse, R221, R82 ;  /* 0x000000ddf0527223 */ /* 0x040fe20000010052 */
[C---:B------:R-:W-:Y:S02]  /*7110*/  FFMA.FTZ R241, R240.reuse, R81, R244 ;  /* 0x00000051f0f17223 */ /* 0x040fe400000100f4 */
[----:B------:R-:W-:Y:S01]  /*7120*/  FFMA.FTZ R83, R240, R80, -R83 ;  /* 0x00000050f0537223 */ /* 0x000fe20000010853 */
[----:B------:R-:W-:-:S04]  /*7130*/  FADD.FTZ R243, R243, R82 ;  /* 0x00000052f3f37221 */ /* 0x000fc80000010000 */
[----:B------:R-:W-:-:S07]  /*7140*/  MOV R240, R83 ;  /* 0x0000005300f07202 */ /* 0x000fce0000000f00 */
.L_x_3967:
[----:B------:R-:W-:Y:S05]  /*7150*/  BSYNC B0 ;  /* 0x0000000000007941 */ /* 0x000fea0003800000 */
.L_x_3966:
[----:B------:R-:W-:Y:S01]  /*7160*/  UMOV UR46, 0xffffffff ;  /* 0xffffffff002e7882 */ /* 0x000fe20000000000 */
[----:B------:R-:W-:Y:S02]  /*7170*/  ISETP.GT.U32.AND P0, PT, R246, 0xf, PT ;  /* 0x0000000ff600780c */ /* 0x000fe40003f04070 */
[----:B------:R-:W-:Y:S11]  /*7180*/  BRA.DIV UR46, `(.L_x_3968) ;  /* 0x0000006e2eac7947 */ /* 0x000ff6000b800000 */
[----:B0-----:R0:W0:Y:S04]  /*7190*/  SHFL.DOWN PT, R80, R240, 0x10, 0x1f ;  /* 0x0a001f00f0507f89 */ /* 0x00102800000e0000 */
[----:B------:R0:W0:Y:S04]  /*71a0*/  SHFL.DOWN PT, R81, R241, 0x10, 0x1f ;  /* 0x0a001f00f1517f89 */ /* 0x00002800000e0000 */
[----:B------:R0:W0:Y:S04]  /*71b0*/  SHFL.DOWN PT, R82, R242, 0x10, 0x1f ;  /* 0x0a001f00f2527f89 */ /* 0x00002800000e0000 */
[----:B------:R0:W0:Y:S02]  /*71c0*/  SHFL.DOWN PT, R221, R243, 0x10, 0x1f ;  /* 0x0a001f00f3dd7f89 */ /* 0x00002400000e0000 */
.L_x_4120:
[----:B------:R-:W-:Y:S04]  /*71d0*/  BSSY B0, `(.L_x_3969) ;  /* 0x000000d000007945 */ /* 0x000fe80003800000 */
[----:B------:R-:W-:Y:S05]  /*71e0*/  @P0 BRA `(.L_x_3970) ;  /* 0x00000000002c0947 */ /* 0x000fea0003800000 */
[C---:B0-----:R-:W-:Y:S01]  /*71f0*/  FMUL.FTZ R83, R241.reuse, R221 ;  /* 0x000000ddf1537220 */ /* 0x041fe20000410000 */
[----:B------:R-:W-:-:S03]  /*7200*/  FMUL.FTZ R244, R241, R80 ;  /* 0x00000050f1f47220 */ /* 0x000fc60000410000 */
[-C--:B------:R-:W-:Y:S01]  /*7210*/  FFMA.FTZ R83, R240, R82.reuse, -R83 ;  /* 0x00000052f0537223 */ /* 0x080fe20000010853 */
[----:B------:R-:W-:-:S03]  /*7220*/  FMUL.FTZ R82, R241, R82 ;  /* 0x00000052f1527220 */ /* 0x000fc60000410000 */
[----:B--234-:R-:W-:Y:S01]  /*7230*/  FADD.FTZ R242, R242, R83 ;  /* 0x00000053f2f27221 */ /* 0x01cfe20000010000 */
[C---:B------:R-:W-:Y:S01]  /*7240*/  FFMA.FTZ R82, R240.reuse, R221, R82 ;  /* 0x000000ddf0527223 */ /* 0x040fe20000010052 */
[-C--:B------:R-:W-:Y:S01]  /*7250*/  FMUL.FTZ R221, R241, R81.reuse ;  /* 0x00000051f1dd7220 */ /* 0x080fe20000410000 */
[C---:B------:R-:W-:Y:S02]  /*7260*/  FFMA.FTZ R241, R240.reuse, R81, R244 ;  /* 0x00000051f0f17223 */ /* 0x040fe400000100f4 */
[----:B------:R-:W-:Y:S01]  /*7270*/  FADD.FTZ R243, R243, R82 ;  /* 0x00000052f3f37221 */ /* 0x000fe20000010000 */
[----:B------:R-:W-:-:S05]  /*7280*/  FFMA.FTZ R221, R240, R80, -R221 ;  /* 0x00000050f0dd7223 */ /* 0x000fca00000108dd */
[----:B------:R-:W-:-:S07]  /*7290*/  MOV R240, R221 ;  /* 0x000000dd00f07202 */ /* 0x000fce0000000f00 */
.L_x_3970:
[----:B------:R-:W-:Y:S05]  /*72a0*/  BSYNC B0 ;  /* 0x0000000000007941 */ /* 0x000fea0003800000 */
.L_x_3969:
        /* <DEDUP_REMOVED lines=21> */
.L_x_4134:
        /* <DEDUP_REMOVED lines=17> */
[----:B------:R-:W-:Y:S01]  /*7510*/  FADD.FTZ R82, R242, R221 ;  /* 0x000000ddf2527221 */ /* 0x000fe20000010000 */
[----:B----4-:R-:W-:-:S07]  /*7520*/  FADD.FTZ R83, R243, R244 ;  /* 0x000000f4f3537221 */ /* 0x010fce0000010000 */
.L_x_3973:
[----:B------:R-:W-:Y:S05]  /*7530*/  BSYNC B0 ;  /* 0x0000000000007941 */ /* 0x000fea0003800000 */
.L_x_3972:
[CC--:B------:R-:W-:Y:S01]  /*7540*/  FMUL.FTZ R240, R73.reuse, R82.reuse ;  /* 0x0000005249f07220 */ /* 0x0c0fe20000410000 */
[C---:B------:R-:W-:Y:S01]  /*7550*/  FMUL.FTZ R221, R73.reuse, R83 ;  /* 0x0000005349dd7220 */ /* 0x040fe20000410000 */
[----:B------:R0:W-:Y:S01]  /*7560*/  STS.128 [R232+0x6db0], R80 ;  /* 0x006db050e8007388 */ /* 0x0001e20000000c00 */
[C---:B------:R-:W-:Y:S01]  /*7570*/  FMUL.FTZ R241, R73.reuse, R81 ;  /* 0x0000005149f17220 */ /* 0x040fe20000410000 */
[C---:B------:R-:W-:Y:S01]  /*7580*/  FFMA.FTZ R242, R72.reuse, R83, R240 ;  /* 0x0000005348f27223 */ /* 0x040fe200000100f0 */
[----:B------:R-:W-:Y:S01]  /*7590*/  FFMA.FTZ R221, R72, R82, -R221 ;  /* 0x0000005248dd7223 */ /* 0x000fe200000108dd */
[-C--:B------:R-:W-:Y:S02]  /*75a0*/  FMUL.FTZ R240, R73, R80.reuse ;  /* 0x0000005049f07220 */ /* 0x080fe40000410000 */
        /* <DEDUP_REMOVED lines=27> */
.L_x_3955:
[----:B------:R-:W-:Y:S05]  /*7760*/  WARPSYNC.ALL ;  /* 0x0000000000007948 */ /* 0x000fea0003800000 */
[----:B------:R-:W-:Y:S01]  /*7770*/  ISETP.NE.AND P0, PT, R92, RZ, PT ;  /* 0x000000ff5c00720c */ /* 0x000fe20003f05270 */
[----:B------:R-:W-:Y:S01]  /*7780*/  FADD.FTZ R231, RZ, R231 ;  /* 0x000000e7ffe77221 */ /* 0x000fe20000010000 */
[C---:B------:R-:W-:Y:S01]  /*7790*/  FMUL.FTZ R69, R131.reuse, R123 ;  /* 0x0000007b83457220 */ /* 0x040fe20000410000 */
[-C--:B------:R-:W-:Y:S01]  /*77a0*/  FMUL.FTZ R68, R131, R213.reuse ;  /* 0x000000d583447220 */ /* 0x080fe20000410000 */
[----:B------:R-:W-:Y:S01]  /*77b0*/  BAR.SYNC.DEFER_BLOCKING 0x0 ;  /* 0x0000000000007b1d */ /* 0x000fe20000010000 */
[----:B------:R-:W-:Y:S01]  /*77c0*/  FMUL.FTZ R74, R129, R122 ;  /* 0x0000007a814a7220 */ /* 0x000fe20000410000 */
[C---:B------:R-:W-:Y:S01]  /*77d0*/  FFMA.FTZ R72, R128.reuse, R213, -R69 ;  /* 0x000000d580487223 */ /* 0x040fe20000010845 */
[----:B------:R-:W-:Y:S01]  /*77e0*/  FFMA.FTZ R128, R128, R123, R68 ;  /* 0x0000007b80807223 */ /* 0x000fe20000010044 */
[C---:B------:R-:W-:Y:S01]  /*77f0*/  FMUL.FTZ R69, R143.reuse, R209 ;  /* 0x000000d18f457220 */ /* 0x040fe20000410000 */
[----:B------:R-:W-:Y:S01]  /*7800*/  FMUL.FTZ R68, R143, R215 ;  /* 0x000000d78f447220 */ /* 0x000fe20000410000 */
[----:B------:R-:W-:Y:S01]  /*7810*/  FMUL.FTZ R73, R133, R210 ;  /* 0x000000d285497220 */ /* 0x000fe20000410000 */
[----:B------:R-:W-:Y:S01]  /*7820*/  FMUL.FTZ R129, R129, R211 ;  /* 0x000000d381817220 */ /* 0x000fe20000410000 */
[C---:B0-----:R-:W-:Y:S01]  /*7830*/  FFMA.FTZ R76, R132.reuse, R215, -R69 ;  /* 0x000000d7844c7223 */ /* 0x041fe20000010845 */
[----:B------:R-:W-:Y:S01]  /*7840*/  FFMA.FTZ R132, R132, R209, R68 ;  /* 0x000000d184847223 */ /* 0x000fe20000010044 */
[----:B------:R-:W-:Y:S01]  /*7850*/  FMUL.FTZ R68, R147, R217 ;  /* 0x000000d993447220 */ /* 0x000fe20000410000 */
[----:B------:R-:W-:Y:S01]  /*7860*/  FMUL.FTZ R133, R133, R214 ;  /* 0x000000d685857220 */ /* 0x000fe20000410000 */
[C---:B------:R-:W-:Y:S01]  /*7870*/  FMUL.FTZ R83, R149.reuse, R206 ;  /* 0x000000ce95537220 */ /* 0x040fe20000410000 */
[----:B------:R-:W-:Y:S01]  /*7880*/  FMUL.FTZ R131, R149, R218 ;  /* 0x000000da95837220 */ /* 0x000fe20000410000 */
[----:B------:R-:W-:Y:S01]  /*7890*/  FFMA.FTZ R77, R144, R207, R68 ;  /* 0x000000cf904d7223 */ /* 0x000fe20000010044 */
[----:B------:R-:W-:Y:S01]  /*78a0*/  FMUL.FTZ R68, R161, R220 ;  /* 0x000000dca1447220 */ /* 0x000fe20000410000 */
[C---:B------:R-:W-:Y:S01]  /*78b0*/  FFMA.FTZ R74, R127.reuse, R211, -R74 ;  /* 0x000000d37f4a7223 */ /* 0x040fe2000001084a */
[----:B------:R-:W-:Y:S01]  /*78c0*/  FFMA.FTZ R73, R130, R214, -R73 ;  /* 0x000000d682497223 */ /* 0x000fe20000010849 */
[----:B------:R-:W-:Y:S01]  /*78d0*/  FMUL.FTZ R70, R176, R203 ;  /* 0x000000cbb0467220 */ /* 0x000fe20000410000 */
[----:B------:R-:W-:Y:S01]  /*78e0*/  FFMA.FTZ R149, R158, R205, R68 ;  /* 0x000000cd9e957223 */ /* 0x000fe20000010044 */
[----:B------:R-:W-:Y:S01]  /*78f0*/  FMUL.FTZ R68, R174, R201 ;  /* 0x000000c9ae447220 */ /* 0x000fe20000410000 */
[----:B------:R-:W-:Y:S01]  /*7900*/  FFMA.FTZ R127, R127, R122, R129 ;  /* 0x0000007a7f7f7223 */ /* 0x000fe20000010081 */
[----:B------:R-:W-:Y:S01]  /*7910*/  FFMA.FTZ R130, R130, R210, R133 ;  /* 0x000000d282827223 */ /* 0x000fe20000010085 */
[C---:B------:R-:W-:Y:S01]  /*7920*/  FMUL.FTZ R129, R159.reuse, R204 ;  /* 0x000000cc9f817220 */ /* 0x040fe20000410000 */
[----:B------:R-:W-:Y:S01]  /*7930*/  FMUL.FTZ R133, R159, R219 ;  /* 0x000000db9f857220 */ /* 0x000fe20000410000 */
[----:B------:R-:W-:Y:S01]  /*7940*/  FMUL.FTZ R143, R161, R205 ;  /* 0x000000cda18f7220 */ /* 0x000fe20000410000 */
[----:B------:R-:W-:Y:S01]  /*7950*/  FFMA.FTZ R159, R171, R223, -R68 ;  /* 0x000000dfab9f7223 */ /* 0x000fe20000010844 */
[----:B------:R-:W-:Y:S01]  /*7960*/  FFMA.FTZ R161, R173, R224, -R70 ;  /* 0x000000e0ada17223 */ /* 0x000fe20000010846 */
[C---:B------:R-:W-:Y:S01]  /*7970*/  FMUL.FTZ R68, R178.reuse, R200 ;  /* 0x000000c8b2447220 */ /* 0x040fe20000410000 */
[----:B------:R-:W-:Y:S01]  /*7980*/  FMUL.FTZ R241, R178, R225 ;  /* 0x000000e1b2f17220 */ /* 0x000fe20000410000 */
[C---:B------:R-:W-:Y:S01]  /*7990*/  FMUL.FTZ R70, R182.reuse, R198 ;  /* 0x000000c6b6467220 */ /* 0x040fe20000410000 */
[----:B------:R-:W-:Y:S01]  /*79a0*/  FMUL.FTZ R69, R182, R199 ;  /* 0x000000c7b6457220 */ /* 0x000fe20000410000 */
[C---:B------:R-:W-:Y:S01]  /*79b0*/  FFMA.FTZ R221, R175.reuse, R225, -R68 ;  /* 0x000000e1afdd7223 */ /* 0x040fe20000010844 */
[----:B------:R-:W-:Y:S01]  /*79c0*/  FFMA.FTZ R241, R175, R200, R241 ;  /* 0x000000c8aff17223 */ /* 0x000fe200000100f1 */
[C---:B------:R-:W-:Y:S01]  /*79d0*/  FFMA.FTZ R175, R177.reuse, R199, -R70 ;  /* 0x000000c7b1af7223 */ /* 0x040fe20000010846 */
[----:B------:R-:W-:Y:S01]  /*79e0*/  FFMA.FTZ R177, R177, R198, R69 ;  /* 0x000000c6b1b17223 */ /* 0x000fe20000010045 */
[CC--:B------:R-:W-:Y:S01]  /*79f0*/  FMUL.FTZ R68, R184.reuse, R226.reuse ;  /* 0x000000e2b8447220 */ /* 0x0c0fe20000410000 */
[----:B------:R-:W-:Y:S01]  /*7a00*/  FMUL.FTZ R69, R184, R197 ;  /* 0x000000c5b8457220 */ /* 0x000fe20000410000 */
[----:B------:R-:W-:Y:S01]  /*7a10*/  FMUL.FTZ R70, R186, R231 ;  /* 0x000000e7ba467220 */ /* 0x000fe20000410000 */
[C---:B------:R-:W-:Y:S01]  /*7a20*/  FMUL.FTZ R80, R122.reuse, UR21 ;  /* 0x000000157a507c20 */ /* 0x040fe20008410000 */
[C---:B----4-:R-:W-:Y:S01]  /*7a30*/  FFMA.FTZ R243, R181.reuse, R197, -R68 ;  /* 0x000000c5b5f37223 */ /* 0x050fe20000010844 */
[----:B------:R-:W-:Y:S01]  /*7a40*/  FFMA.FTZ R181, R181, R226, R69 ;  /* 0x000000e2b5b57223 */ /* 0x000fe20000010045 */
[----:B------:R-:W-:Y:S01]  /*7a50*/  FFMA.FTZ R245, R183, R212, -R70 ;  /* 0x000000d4b7f57223 */ /* 0x000fe20000010846 */
[----:B------:R0:W2:Y:S01]  /*7a60*/  LDS.64 R68, [R185+0x6d88] ;  /* 0x006d8800b9447984 */ /* 0x0000a20000000a00 */
[----:B------:R-:W-:Y:S01]  /*7a70*/  FMUL.FTZ R70, R122, UR20 ;  /* 0x000000147a467c20 */ /* 0x000fe20008410000 */
[----:B------:R-:W-:Y:S01]  /*7a80*/  FADD.FTZ R71, R89, R89 ;  /* 0x0000005959477221 */ /* 0x000fe20000010000 */
[----:B------:R-:W-:Y:S01]  /*7a90*/  FMUL.FTZ R81, R147, R207 ;  /* 0x000000cf93517220 */ /* 0x000fe20000410000 */
[----:B------:R-:W-:Y:S01]  /*7aa0*/  FMUL.FTZ R75, R145, R208 ;  /* 0x000000d0914b7220 */ /* 0x000fe20000410000 */
[C---:B------:R-:W-:Y:S01]  /*7ab0*/  FFMA.FTZ R78, R211.reuse, UR21, -R70 ;  /* 0x00000015d34e7c23 */ /* 0x040fe20008010846 */
[----:B------:R-:W-:Y:S01]  /*7ac0*/  FFMA.FTZ R70, R211, UR20, R80 ;  /* 0x00000014d3467c23 */ /* 0x000fe20008010050 */
[----:B------:R-:W-:Y:S01]  /*7ad0*/  FMUL.FTZ R79, R145, R216 ;  /* 0x000000d8914f7220 */ /* 0x000fe20000410000 */
[----:B------:R-:W-:Y:S01]  /*7ae0*/  FMUL.FTZ R82, R123, UR20 ;  /* 0x000000147b527c20 */ /* 0x000fe20008410000 */
[C---:B------:R-:W-:Y:S01]  /*7af0*/  FFMA.FTZ R247, R71.reuse, R74, RZ ;  /* 0x0000004a47f77223 */ /* 0x040fe200000100ff */
[----:B------:R-:W-:Y:S01]  /*7b00*/  FFMA.FTZ R81, R144, R217, -R81 ;  /* 0x000000d990517223 */ /* 0x000fe20000010851 */
[C---:B------:R-:W-:Y:S01]  /*7b10*/  FMUL.FTZ R74, R71.reuse, R78 ;  /* 0x0000004e474a7220 */ /* 0x040fe20000410000 */
[C---:B------:R-:W-:Y:S01]  /*7b20*/  FFMA.FTZ R127, -R71.reuse, R127, RZ ;  /* 0x0000007f477f7223 */ /* 0x040fe200000101ff */
[----:B------:R-:W-:Y:S01]  /*7b30*/  FFMA.FTZ R78, -R71, R70, -RZ ;  /* 0x00000046474e7223 */ /* 0x000fe200000109ff */
[----:B------:R-:W-:Y:S01]  /*7b40*/  FADD.FTZ R144, R88, R88 ;  /* 0x0000005858907221 */ /* 0x000fe20000010000 */
[C---:B------:R-:W-:Y:S01]  /*7b50*/  FFMA.FTZ R75, R142.reuse, R216, -R75 ;  /* 0x000000d88e4b7223 */ /* 0x040fe2000001084b */
[----:B------:R-:W-:Y:S01]  /*7b60*/  FFMA.FTZ R79, R142, R208, R79 ;  /* 0x000000d08e4f7223 */ /* 0x000fe2000001004f */
[----:B------:R-:W-:Y:S01]  /*7b70*/  FFMA.FTZ R71, R213, UR21, -R82 ;  /* 0x00000015d5477c23 */ /* 0x000fe20008010852 */
[----:B------:R-:W-:Y:S01]  /*7b80*/  FMUL.FTZ R142, R123, UR21 ;  /* 0x000000157b8e7c20 */ /* 0x000fe20008410000 */
[----:B------:R-:W-:Y:S01]  /*7b90*/  FFMA.FTZ R82, R144, R72, R247 ;  /* 0x0000004890527223 */ /* 0x000fe200000100f7 */
[----:B0-----:R-:W-:Y:S01]  /*7ba0*/  FMUL.FTZ R185, R210, UR21 ;  /* 0x00000015d2b97c20 */ /* 0x001fe20008410000 */
[----:B------:R-:W-:Y:S01]  /*7bb0*/  FMUL.FTZ R72, R144, R71 ;  /* 0x0000004790487220 */ /* 0x000fe20000410000 */
[----:B------:R-:W-:Y:S01]  /*7bc0*/  FFMA.FTZ R70, R213, UR20, R142 ;  /* 0x00000014d5467c23 */ /* 0x000fe2000801008e */
[----:B------:R-:W-:Y:S01]  /*7bd0*/  FMUL.FTZ R71, R210, UR20 ;  /* 0x00000014d2477c20 */ /* 0x000fe20008410000 */
[C---:B------:R-:W-:Y:S01]  /*7be0*/  FFMA.FTZ R127, -R144.reuse, R128, R127 ;  /* 0x00000080907f7223 */ /* 0x040fe2000001017f */
[----:B------:R-:W-:Y:S01]  /*7bf0*/  FADD.FTZ R247, R87, R87 ;  /* 0x0000005757f77221 */ /* 0x000fe20000010000 */
[----:B------:R-:W-:Y:S01]  /*7c00*/  FFMA.FTZ R80, -R144, R70, -RZ ;  /* 0x0000004690507223 */ /* 0x000fe200000109ff */
[C---:B------:R-:W-:Y:S01]  /*7c10*/  FFMA.FTZ R128, R214.reuse, UR21, -R71 ;  /* 0x00000015d6807c23 */ /* 0x040fe20008010847 */
[----:B------:R-:W-:Y:S01]  /*7c20*/  FFMA.FTZ R70, R214, UR20, R185 ;  /* 0x00000014d6467c23 */ /* 0x000fe200080100b9 */
[----:B------:R-:W-:Y:S01]  /*7c30*/  FMUL.FTZ R186, R186, R212 ;  /* 0x000000d4baba7220 */ /* 0x000fe20000410000 */
[C---:B------:R-:W-:Y:S01]  /*7c40*/  FFMA.FTZ R82, R247.reuse, R73, R82 ;  /* 0x00000049f7527223 */ /* 0x040fe20000010052 */
[----:B------:R-:W-:Y:S01]  /*7c50*/  FADD.FTZ R71, R86, R86 ;  /* 0x0000005656477221 */ /* 0x000fe20000010000 */
[C---:B------:R-:W-:Y:S01]  /*7c60*/  FMUL.FTZ R73, R247.reuse, R128 ;  /* 0x00000080f7497220 */ /* 0x040fe20000410000 */
[C---:B------:R-:W-:Y:S01]  /*7c70*/  FFMA.FTZ R127, -R247.reuse, R130, R127 ;  /* 0x00000082f77f7223 */ /* 0x040fe2000001017f */
[----:B------:R-:W-:Y:S01]  /*7c80*/  FFMA.FTZ R70, -R247, R70, -RZ ;  /* 0x00000046f7467223 */ /* 0x000fe200000109ff */
[C---:B------:R-:W-:Y:S01]  /*7c90*/  FMUL.FTZ R128, R209.reuse, UR20 ;  /* 0x00000014d1807c20 */ /* 0x040fe20008410000 */
[----:B------:R-:W-:Y:S01]  /*7ca0*/  FMUL.FTZ R130, R209, UR21 ;  /* 0x00000015d1827c20 */ /* 0x000fe20008410000 */
[----:B------:R-:W-:Y:S01]  /*7cb0*/  FFMA.FTZ R183, R183, R231, R186 ;  /* 0x000000e7b7b77223 */ /* 0x000fe200000100ba */
[C---:B------:R-:W-:Y:S01]  /*7cc0*/  FMUL.FTZ R247, R231.reuse, UR20 ;  /* 0x00000014e7f77c20 */ /* 0x040fe20008410000 */
[----:B------:R-:W-:Y:S01]  /*7cd0*/  FMUL.FTZ R249, R231, UR21 ;  /* 0x00000015e7f97c20 */ /* 0x000fe20008410000 */
[----:B------:R-:W-:Y:S01]  /*7ce0*/  FFMA.FTZ R185, R71, R76, R82 ;  /* 0x0000004c47b97223 */ /* 0x000fe20000010052 */
[C---:B------:R-:W-:Y:S01]  /*7cf0*/  FFMA.FTZ R82, R215.reuse, UR21, -R128 ;  /* 0x00000015d7527c23 */ /* 0x040fe20008010880 */
[----:B------:R-:W-:Y:S01]  /*7d00*/  FFMA.FTZ R130, R215, UR20, R130 ;  /* 0x00000014d7827c23 */ /* 0x000fe20008010082 */
[C---:B------:R-:W-:Y:S01]  /*7d10*/  FFMA.FTZ R247, R212.reuse, UR21, -R247 ;  /* 0x00000015d4f77c23 */ /* 0x040fe200080108f7 */
[----:B------:R-:W-:Y:S01]  /*7d20*/  FFMA.FTZ R249, R212, UR20, R249 ;  /* 0x00000014d4f97c23 */ /* 0x000fe200080100f9 */
[C---:B------:R-:W-:Y:S01]  /*7d30*/  FMUL.FTZ R76, R2.reuse, R183 ;  /* 0x000000b7024c7220 */ /* 0x040fe20000410000 */
[----:B--2---:R-:W-:Y:S01]  /*7d40*/  FMUL.FTZ R183, R69, -R111 ;  /* 0x8000006f45b77220 */ /* 0x004fe20000410000 */
[C---:B------:R-:W-:Y:S01]  /*7d50*/  FFMA.FTZ R132, -R71.reuse, R132, R127 ;  /* 0x0000008447847223 */ /* 0x040fe2000001017f */
[C---:B------:R-:W-:Y:S01]  /*7d60*/  FMUL.FTZ R82, R71.reuse, R82 ;  /* 0x0000005247527220 */ /* 0x040fe20000410000 */
        /* <DEDUP_REMOVED lines=11> */
[C---:B------:R-:W-:Y:S01]  /*7e20*/  FFMA.FTZ R75, R216.reuse, UR21, -R111 ;  /* 0x00000015d84b7c23 */ /* 0x040fe2000801086f */
[----:B------:R-:W-:Y:S01]  /*7e30*/  FFMA.FTZ R183, R216, UR20, R183 ;  /* 0x00000014d8b77c23 */ /* 0x000fe200080100b7 */
[----:B------:R-:W-:Y:S01]  /*7e40*/  FADD.FTZ R191, R191, R142 ;  /* 0x0000008ebfbf7221 */ /* 0x000fe20000010000 */
[----:B------:R-:W-:Y:S01]  /*7e50*/  FADD.FTZ R69, -R192, R69 ;  /* 0x00000045c0457221 */ /* 0x000fe20000010100 */
        /* <DEDUP_REMOVED lines=16> */
[----:B------:R-:W-:Y:S01]  /*7f60*/  FMUL.FTZ R93, R206, UR20 ;  /* 0x00000014ce5d7c20 */ /* 0x000fe20008410000 */
[C---:B------:R-:W-:Y:S01]  /*7f70*/  FMUL.FTZ R77, R95.reuse, -R190 ;  /* 0x800000be5f4d7220 */ /* 0x040fe20000410000 */
[----:B------:R-:W-:Y:S01]  /*7f80*/  FMUL.FTZ R95, R95, -R94 ;  /* 0x8000005e5f5f7220 */ /* 0x000fe20000410000 */
[----:B------:R-:W-:Y:S01]  /*7f90*/  FFMA.FTZ R79, -R2, R111, -RZ ;  /* 0x0000006f024f7223 */ /* 0x000fe200000109ff */
[----:B------:R-:W-:Y:S01]  /*7fa0*/  FMUL.FTZ R111, R206, UR21 ;  /* 0x00000015ce6f7c20 */ /* 0x000fe20008410000 */
[----:B------:R-:W-:Y:S01]  /*7fb0*/  FFMA.FTZ R83, R146, R218, -R83 ;  /* 0x000000da92537223 */ /* 0x000fe20000010853 */
[----:B------:R-:W-:Y:S01]  /*7fc0*/  FADD.FTZ R68, R55, R55 ;  /* 0x0000003737447221 */ /* 0x000fe20000010000 */
[C---:B------:R-:W-:Y:S01]  /*7fd0*/  FFMA.FTZ R132, R96.reuse, R94, -R77 ;  /* 0x0000005e60847223 */ /* 0x040fe2000001084d */
[----:B------:R-:W-:Y:S01]  /*7fe0*/  FFMA.FTZ R77, R96, R190, R95 ;  /* 0x000000be604d7223 */ /* 0x000fe2000001005f */
[----:B------:R-:W-:Y:S01]  /*7ff0*/  FFMA.FTZ R131, R146, R206, R131 ;  /* 0x000000ce92837223 */ /* 0x000fe20000010083 */
[----:B------:R-:W-:Y:S01]  /*8000*/  FMUL.FTZ R81, R2, R81 ;  /* 0x0000005102517220 */ /* 0x000fe20000410000 */
[C---:B------:R-:W-:Y:S01]  /*8010*/  FFMA.FTZ R93, R218.reuse, UR21, -R93 ;  /* 0x00000015da5d7c23 */ /* 0x040fe2000801085d */
[----:B------:R-:W-:Y:S01]  /*8020*/  FFMA.FTZ R111, R218, UR20, R111 ;  /* 0x00000014da6f7c23 */ /* 0x000fe2000801006f */
[----:B------:R-:W-:Y:S01]  /*8030*/  FFMA.FTZ R129, R148, R219, -R129 ;  /* 0x000000db94817223 */ /* 0x000fe20000010881 */
[----:B------:R-:W-:Y:S01]  /*8040*/  FFMA.FTZ R83, R68, R83, R185 ;  /* 0x0000005344537223 */ /* 0x000fe200000100b9 */
[----:B------:R-:W-:Y:S01]  /*8050*/  FADD.FTZ R2, R54, R54 ;  /* 0x0000003636027221 */ /* 0x000fe20000010000 */
[----:B------:R-:W-:Y:S01]  /*8060*/  FADD.FTZ R187, R187, R132 ;  /* 0x00000084bbbb7221 */ /* 0x000fe20000010000 */
[----:B------:R-:W-:Y:S01]  /*8070*/  FADD.FTZ R77, -R188, R77 ;  /* 0x0000004dbc4d7221 */ /* 0x000fe20000010100 */
[C---:B------:R-:W-:Y:S01]  /*8080*/  FMUL.FTZ R93, R68.reuse, R93 ;  /* 0x0000005d445d7220 */ /* 0x040fe20000410000 */
[C---:B------:R-:W-:Y:S01]  /*8090*/  FFMA.FTZ R95, -R68.reuse, R111, -RZ ;  /* 0x0000006f445f7223 */ /* 0x040fe200000109ff */
[----:B------:R-:W-:Y:S01]  /*80a0*/  FFMA.FTZ R144, -R68, R131, R144 ;  /* 0x0000008344907223 */ /* 0x000fe20000010190 */
[----:B------:R-:W-:Y:S01]  /*80b0*/  FMUL.FTZ R96, R204, UR20 ;  /* 0x00000014cc607c20 */ /* 0x000fe20008410000 */
[----:B------:R-:W-:Y:S01]  /*80c0*/  FFMA.FTZ R129, R2, R129, R83 ;  /* 0x0000008102817223 */ /* 0x000fe20000010053 */
[C---:B------:R-:W-:Y:S01]  /*80d0*/  FMUL.FTZ R68, R97.reuse, -R187 ;  /* 0x800000bb61447220 */ /* 0x040fe20000410000 */
[-C--:B------:R-:W-:Y:S01]  /*80e0*/  FMUL.FTZ R83, R97, -R77.reuse ;  /* 0x8000004d61537220 */ /* 0x080fe20000410000 */
[C---:B------:R-:W-:Y:S01]  /*80f0*/  FFMA.FTZ R97, R219.reuse, UR21, -R96 ;  /* 0x00000015db617c23 */ /* 0x040fe20008010860 */
[----:B------:R-:W-:Y:S01]  /*8100*/  FMUL.FTZ R132, R204, UR21 ;  /* 0x00000015cc847c20 */ /* 0x000fe20008410000 */
[C---:B------:R-:W-:Y:S01]  /*8110*/  FFMA.FTZ R96, R98.reuse, R77, R68 ;  /* 0x0000004d62607223 */ /* 0x040fe20000010044 */
[----:B------:R-:W-:Y:S01]  /*8120*/  FFMA.FTZ R83, R98, R187, -R83 ;  /* 0x000000bb62537223 */ /* 0x000fe20000010853 */
[----:B------:R-:W-:Y:S01]  /*8130*/  FFMA.FTZ R143, R158, R220, -R143 ;  /* 0x000000dc9e8f7223 */ /* 0x000fe2000001088f */
[----:B------:R-:W-:Y:S01]  /*8140*/  FFMA.FTZ R111, R219, UR20, R132 ;  /* 0x00000014db6f7c23 */ /* 0x000fe20008010084 */
[----:B------:R-:W-:Y:S01]  /*8150*/  FADD.FTZ R96, -R179, R96 ;  /* 0x00000060b3607221 */ /* 0x000fe20000010100 */
[----:B------:R-:W-:Y:S01]  /*8160*/  FADD.FTZ R180, R180, R83 ;  /* 0x00000053b4b47221 */ /* 0x000fe20000010000 */
[----:B------:R-:W-:Y:S01]  /*8170*/  FADD.FTZ R68, R53, R53 ;  /* 0x0000003535447221 */ /* 0x000fe20000010000 */
[----:B------:R-:W-:Y:S01]  /*8180*/  FFMA.FTZ R98, -R2, R111, -RZ ;  /* 0x0000006f02627223 */ /* 0x000fe200000109ff */
[C---:B------:R-:W-:Y:S01]  /*8190*/  FMUL.FTZ R83, R99.reuse, -R96 ;  /* 0x8000006063537220 */ /* 0x040fe20000410000 */
[----:B------:R-:W-:Y:S01]  /*81a0*/  FMUL.FTZ R99, R99, -R180 ;  /* 0x800000b463637220 */ /* 0x000fe20000410000 */
[----:B------:R-:W-:Y:S01]  /*81b0*/  FFMA.FTZ R143, R68, R143, R129 ;  /* 0x0000008f448f7223 */ /* 0x000fe20000010081 */
[C---:B------:R-:W-:Y:S01]  /*81c0*/  FMUL.FTZ R111, R205.reuse, UR20 ;  /* 0x00000014cd6f7c20 */ /* 0x040fe20008410000 */
[----:B------:R-:W-:Y:S01]  /*81d0*/  FFMA.FTZ R133, R148, R204, R133 ;  /* 0x000000cc94857223 */ /* 0x000fe20000010085 */
[----:B------:R-:W-:Y:S01]  /*81e0*/  FMUL.FTZ R129, R205, UR21 ;  /* 0x00000015cd817c20 */ /* 0x000fe20008410000 */
[C---:B------:R-:W-:Y:S01]  /*81f0*/  FFMA.FTZ R83, R100.reuse, R180, -R83 ;  /* 0x000000b464537223 */ /* 0x040fe20000010853 */
[----:B------:R-:W-:Y:S01]  /*8200*/  FFMA.FTZ R100, R100, R96, R99 ;  /* 0x0000006064647223 */ /* 0x000fe20000010063 */
[----:B------:R-:W-:Y:S01]  /*8210*/  FFMA.FTZ R111, R220, UR21, -R111 ;  /* 0x00000015dc6f7c23 */ /* 0x000fe2000801086f */
[----:B------:R-:W-:Y:S01]  /*8220*/  FFMA.FTZ R144, -R2, R133, R144 ;  /* 0x0000008502907223 */ /* 0x000fe20000010190 */
[----:B------:R-:W-:Y:S01]  /*8230*/  FFMA.FTZ R131, R220, UR20, R129 ;  /* 0x00000014dc837c23 */ /* 0x000fe20008010081 */
[----:B------:R-:W-:Y:S01]  /*8240*/  FADD.FTZ R83, R164, R83 ;  /* 0x00000053a4537221 */ /* 0x000fe20000010000 */
[----:B------:R-:W-:Y:S01]  /*8250*/  FADD.FTZ R163, -R163, R100 ;  /* 0x00000064a3a37221 */ /* 0x000fe20000010100 */
[C---:B------:R-:W-:Y:S01]  /*8260*/  FMUL.FTZ R129, R68.reuse, R111 ;  /* 0x0000006f44817220 */ /* 0x040fe20000410000 */
[C---:B------:R-:W-:Y:S01]  /*8270*/  FFMA.FTZ R111, -R68.reuse, R131, -RZ ;  /* 0x00000083446f7223 */ /* 0x040fe200000109ff */
[----:B------:R-:W-:Y:S01]  /*8280*/  FFMA.FTZ R144, -R68, R149, R144 ;  /* 0x0000009544907223 */ /* 0x000fe20000010190 */
[C---:B------:R-:W-:Y:S01]  /*8290*/  FMUL.FTZ R68, R101.reuse, -R83 ;  /* 0x8000005365447220 */ /* 0x040fe20000410000 */
[-C--:B------:R-:W-:Y:S01]  /*82a0*/  FMUL.FTZ R99, R101, -R163.reuse ;  /* 0x800000a365637220 */ /* 0x080fe20000410000 */
[----:B------:R-:W-:Y:S01]  /*82b0*/  FMUL.FTZ R131, R202, UR20 ;  /* 0x00000014ca837c20 */ /* 0x000fe20008410000 */
[----:B------:R-:W-:Y:S01]  /*82c0*/  FMUL.FTZ R145, R172, R202 ;  /* 0x000000caac917220 */ /* 0x000fe20000410000 */
[C---:B------:R-:W-:Y:S01]  /*82d0*/  FFMA.FTZ R100, R102.reuse, R163, R68 ;  /* 0x000000a366647223 */ /* 0x040fe20000010044 */
[----:B------:R-:W-:Y:S01]  /*82e0*/  FFMA.FTZ R99, R102, R83, -R99 ;  /* 0x0000005366637223 */ /* 0x000fe20000010863 */
[-C--:B------:R-:W-:Y:S01]  /*82f0*/  FMUL.FTZ R147, R172, R222.reuse ;  /* 0x000000deac937220 */ /* 0x080fe20000410000 */
[----:B------:R-:W-:Y:S01]  /*8300*/  FMUL.FTZ R133, R202, UR21 ;  /* 0x00000015ca857c20 */ /* 0x000fe20008410000 */
[----:B------:R-:W-:Y:S01]  /*8310*/  FMUL.FTZ R97, R2, R97 ;  /* 0x0000006102617220 */ /* 0x000fe20000410000 */
[----:B------:R-:W-:Y:S01]  /*8320*/  FADD.FTZ R100, -R165, R100 ;  /* 0x00000064a5647221 */ /* 0x000fe20000010100 */
[----:B------:R-:W-:Y:S01]  /*8330*/  FADD.FTZ R2, R52, R52 ;  /* 0x0000003434027221 */ /* 0x000fe20000010000 */
[----:B------:R-:W-:Y:S01]  /*8340*/  FFMA.FTZ R131, R222, UR21, -R131 ;  /* 0x00000015de837c23 */ /* 0x000fe20008010883 */
[----:B------:R-:W-:Y:S01]  /*8350*/  FADD.FTZ R166, R166, R99 ;  /* 0x00000063a6a67221 */ /* 0x000fe20000010000 */
[C---:B------:R-:W-:Y:S01]  /*8360*/  FFMA.FTZ R145, R160.reuse, R222, -R145 ;  /* 0x000000dea0917223 */ /* 0x040fe20000010891 */
[----:B------:R-:W-:Y:S01]  /*8370*/  FFMA.FTZ R147, R160, R202, R147 ;  /* 0x000000caa0937223 */ /* 0x000fe20000010093 */
[----:B------:R-:W-:Y:S01]  /*8380*/  FFMA.FTZ R133, R222, UR20, R133 ;  /* 0x00000014de857c23 */ /* 0x000fe20008010085 */
[----:B------:R-:W-:Y:S01]  /*8390*/  FMUL.FTZ R102, R201, UR21 ;  /* 0x00000015c9667c20 */ /* 0x000fe20008410000 */
[C---:B------:R-:W-:Y:S01]  /*83a0*/  FMUL.FTZ R99, R103.reuse, -R100 ;  /* 0x8000006467637220 */ /* 0x040fe20000410000 */
[C---:B------:R-:W-:Y:S01]  /*83b0*/  FMUL.FTZ R132, R2.reuse, R131 ;  /* 0x0000008302847220 */ /* 0x040fe20000410000 */
[-C--:B------:R-:W-:Y:S01]  /*83c0*/  FMUL.FTZ R103, R103, -R166.reuse ;  /* 0x800000a667677220 */ /* 0x080fe20000410000 */
[C---:B------:R-:W-:Y:S01]  /*83d0*/  FFMA.FTZ R143, R2.reuse, R145, R143 ;  /* 0x00000091028f7223 */ /* 0x040fe2000001008f */
[C---:B------:R-:W-:Y:S01]  /*83e0*/  FFMA.FTZ R131, -R2.reuse, R133, -RZ ;  /* 0x0000008502837223 */ /* 0x040fe200000109ff */
[----:B------:R-:W-:Y:S01]  /*83f0*/  FFMA.FTZ R144, -R2, R147, R144 ;  /* 0x0000009302907223 */ /* 0x000fe20000010190 */
[----:B------:R-:W-:Y:S01]  /*8400*/  FMUL.FTZ R174, R174, R223 ;  /* 0x000000dfaeae7220 */ /* 0x000fe20000410000 */
[----:B------:R-:W-:Y:S01]  /*8410*/  FMUL.FTZ R2, R201, UR20 ;  /* 0x00000014c9027c20 */ /* 0x000fe20008410000 */
[----:B------:R-:W-:Y:S01]  /*8420*/  FFMA.FTZ R133, R223, UR20, R102 ;  /* 0x00000014df857c23 */ /* 0x000fe20008010066 */
[C---:B------:R-:W-:Y:S01]  /*8430*/  FFMA.FTZ R99, R104.reuse, R166, -R99 ;  /* 0x000000a668637223 */ /* 0x040fe20000010863 */
[----:B------:R-:W-:Y:S01]  /*8440*/  FFMA.FTZ R102, R104, R100, R103 ;  /* 0x0000006468667223 */ /* 0x000fe20000010067 */
        /* <DEDUP_REMOVED lines=11> */
[C---:B------:R-:W-:Y:S01]  /*8500*/  FMUL.FTZ R103, R203.reuse, UR20 ;  /* 0x00000014cb677c20 */ /* 0x040fe20008410000 */
[----:B------:R-:W-:Y:S01]  /*8510*/  FMUL.FTZ R176, R176, R224 ;  /* 0x000000e0b0b07220 */ /* 0x000fe20000410000 */
[C---:B------:R-:W-:Y:S01]  /*8520*/  FFMA.FTZ R102, R106.reuse, R167, R68 ;  /* 0x000000a76a667223 */ /* 0x040fe20000010044 */
[----:B------:R-:W-:Y:S01]  /*8530*/  FFMA.FTZ R101, R106, R99, -R101 ;  /* 0x000000636a657223 */ /* 0x000fe20000010865 */
[----:B------:R-:W-:Y:S01]  /*8540*/  FMUL.FTZ R145, R203, UR21 ;  /* 0x00000015cb917c20 */ /* 0x000fe20008410000 */
[----:B------:R-:W-:Y:S01]  /*8550*/  FADD.FTZ R2, R50, R50 ;  /* 0x0000003232027221 */ /* 0x000fe20000010000 */
[----:B------:R-:W-:Y:S01]  /*8560*/  FADD.FTZ R102, -R169, R102 ;  /* 0x00000066a9667221 */ /* 0x000fe20000010100 */
[----:B------:R-:W-:Y:S01]  /*8570*/  FADD.FTZ R170, R170, R101 ;  /* 0x00000065aaaa7221 */ /* 0x000fe20000010000 */
[----:B------:R-:W-:Y:S01]  /*8580*/  FFMA.FTZ R103, R224, UR21, -R103 ;  /* 0x00000015e0677c23 */ /* 0x000fe20008010867 */
[----:B------:R-:W-:Y:S01]  /*8590*/  FMUL.FTZ R142, R200, UR21 ;  /* 0x00000015c88e7c20 */ /* 0x000fe20008410000 */
[----:B------:R-:W-:Y:S01]  /*85a0*/  FFMA.FTZ R173, R173, R203, R176 ;  /* 0x000000cbadad7223 */ /* 0x000fe200000100b0 */
[----:B------:R-:W-:Y:S01]  /*85b0*/  FFMA.FTZ R105, R224, UR20, R145 ;  /* 0x00000014e0697c23 */ /* 0x000fe20008010091 */
[C---:B------:R-:W-:Y:S01]  /*85c0*/  FMUL.FTZ R101, R107.reuse, -R102 ;  /* 0x800000666b657220 */ /* 0x040fe20000410000 */
[-C--:B------:R-:W-:Y:S01]  /*85d0*/  FMUL.FTZ R107, R107, -R170.reuse ;  /* 0x800000aa6b6b7220 */ /* 0x080fe20000410000 */
[C---:B------:R-:W-:Y:S01]  /*85e0*/  FMUL.FTZ R106, R2.reuse, R103 ;  /* 0x00000067026a7220 */ /* 0x040fe20000410000 */
[----:B------:R-:W-:Y:S01]  /*85f0*/  FFMA.FTZ R103, R225, UR20, R142 ;  /* 0x00000014e1677c23 */ /* 0x000fe2000801008e */
[C---:B------:R-:W-:Y:S01]  /*8600*/  FFMA.FTZ R143, R2.reuse, R161, R143 ;  /* 0x000000a1028f7223 */ /* 0x040fe2000001008f */
[----:B------:R-:W-:Y:S01]  /*8610*/  FADD.FTZ R68, R49, R49 ;  /* 0x0000003131447221 */ /* 0x000fe20000010000 */
[C---:B------:R-:W-:Y:S01]  /*8620*/  FFMA.FTZ R105, -R2.reuse, R105, -RZ ;  /* 0x0000006902697223 */ /* 0x040fe200000109ff */
[----:B------:R-:W-:Y:S01]  /*8630*/  FFMA.FTZ R144, -R2, R173, R144 ;  /* 0x000000ad02907223 */ /* 0x000fe20000010190 */
[----:B------:R-:W-:Y:S01]  /*8640*/  FFMA.FTZ R142, R108, R170, -R101 ;  /* 0x000000aa6c8e7223 */ /* 0x000fe20000010865 */
[----:B------:R-:W-:Y:S01]  /*8650*/  FMUL.FTZ R2, R200, UR20 ;  /* 0x00000014c8027c20 */ /* 0x000fe20008410000 */
[----:B------:R-:W-:Y:S01]  /*8660*/  FFMA.FTZ R101, R108, R102, R107 ;  /* 0x000000666c657223 */ /* 0x000fe2000001006b */
[----:B------:R-:W-:Y:S01]  /*8670*/  FFMA.FTZ R221, R68, R221, R143 ;  /* 0x000000dd44dd7223 */ /* 0x000fe2000001008f */
[----:B------:R-:W-:Y:S01]  /*8680*/  FADD.FTZ R151, R151, R142 ;  /* 0x0000008e97977221 */ /* 0x000fe20000010000 */
[----:B------:R-:W-:Y:S01]  /*8690*/  FFMA.FTZ R143, R225, UR21, -R2 ;  /* 0x00000015e18f7c23 */ /* 0x000fe20008010802 */
[----:B------:R-:W-:Y:S01]  /*86a0*/  FADD.FTZ R101, -R150, R101 ;  /* 0x0000006596657221 */ /* 0x000fe20000010100 */
[----:B------:R-:W-:Y:S01]  /*86b0*/  FFMA.FTZ R107, -R68, R103, -RZ ;  /* 0x00000067446b7223 */ /* 0x000fe200000109ff */
[C---:B------:R-:W-:Y:S01]  /*86c0*/  FMUL.FTZ R108, R198.reuse, UR20 ;  /* 0x00000014c66c7c20 */ /* 0x040fe20008410000 */
[----:B------:R-:W-:Y:S01]  /*86d0*/  FMUL.FTZ R142, R198, UR21 ;  /* 0x00000015c68e7c20 */ /* 0x000fe20008410000 */
[C---:B------:R-:W-:Y:S01]  /*86e0*/  FMUL.FTZ R143, R68.reuse, R143 ;  /* 0x0000008f448f7220 */ /* 0x040fe20000410000 */
[----:B------:R-:W-:Y:S01]  /*86f0*/  FFMA.FTZ R144, -R68, R241, R144 ;  /* 0x000000f144907223 */ /* 0x000fe20000010190 */
[C---:B------:R-:W-:Y:S01]  /*8700*/  FMUL.FTZ R103, R109.reuse, -R101 ;  /* 0x800000656d677220 */ /* 0x040fe20000410000 */
[-C--:B------:R-:W-:Y:S01]  /*8710*/  FMUL.FTZ R68, R109, -R151.reuse ;  /* 0x800000976d447220 */ /* 0x080fe20000410000 */
[----:B------:R-:W-:Y:S01]  /*8720*/  FADD.FTZ R2, R48, R48 ;  /* 0x0000003030027221 */ /* 0x000fe20000010000 */
[C---:B------:R-:W-:Y:S01]  /*8730*/  FFMA.FTZ R145, R199.reuse, UR21, -R108 ;  /* 0x00000015c7917c23 */ /* 0x040fe2000801086c */
[----:B------:R-:W-:Y:S01]  /*8740*/  FFMA.FTZ R109, R199, UR20, R142 ;  /* 0x00000014c76d7c23 */ /* 0x000fe2000801008e */
[C---:B------:R-:W-:Y:S01]  /*8750*/  FFMA.FTZ R108, R112.reuse, R151, -R103 ;  /* 0x00000097706c7223 */ /* 0x040fe20000010867 */
[----:B------:R-:W-:Y:S01]  /*8760*/  FFMA.FTZ R103, R112, R101, R68 ;  /* 0x0000006570677223 */ /* 0x000fe20000010044 */
[C---:B------:R-:W-:Y:S01]  /*8770*/  FFMA.FTZ R175, R2.reuse, R175, R221 ;  /* 0x000000af02af7223 */ /* 0x040fe200000100dd */
[C---:B------:R-:W-:Y:S01]  /*8780*/  FMUL.FTZ R145, R2.reuse, R145 ;  /* 0x0000009102917220 */ /* 0x040fe20000410000 */
[C---:B------:R-:W-:Y:S01]  /*8790*/  FFMA.FTZ R109, -R2.reuse, R109, -RZ ;  /* 0x0000006d026d7223 */ /* 0x040fe200000109ff */
[----:B------:R-:W-:Y:S01]  /*87a0*/  FFMA.FTZ R144, -R2, R177, R144 ;  /* 0x000000b102907223 */ /* 0x000fe20000010190 */
[----:B------:R-:W-:Y:S01]  /*87b0*/  FADD.FTZ R2, R153, R108 ;  /* 0x0000006c99027221 */ /* 0x000fe20000010000 */
[----:B------:R-:W-:Y:S01]  /*87c0*/  FADD.FTZ R152, -R152, R103 ;  /* 0x0000006798987221 */ /* 0x000fe20000010100 */
[----:B------:R-:W-:Y:S01]  /*87d0*/  FMUL.FTZ R108, R226, UR20 ;  /* 0x00000014e26c7c20 */ /* 0x000fe20008410000 */
[----:B------:R-:W-:Y:S01]  /*87e0*/  SHF.L.U32 R103, R92, 0x5, RZ ;  /* 0x000000055c677819 */ /* 0x000fe200000006ff */
[----:B------:R-:W-:Y:S01]  /*87f0*/  FMUL.FTZ R112, R226, UR21 ;  /* 0x00000015e2707c20 */ /* 0x000fe20008410000 */
[----:B------:R-:W-:Y:S01]  /*8800*/  MOV R148, UR7 ;  /* 0x0000000700947c02 */ /* 0x000fe20008000f00 */
[----:B------:R-:W-:Y:S01]  /*8810*/  FFMA.FTZ R149, R197, UR21, -R108 ;  /* 0x00000015c5957c23 */ /* 0x000fe2000801086c */
[----:B------:R-:W-:Y:S01]  /*8820*/  IADD3 R108, R103, 0x1, RZ ;  /* 0x00000001676c7810 */ /* 0x000fe20007ffe0ff */
[----:B------:R-:W-:Y:S01]  /*8830*/  FFMA.FTZ R147, R197, UR20, R112 ;  /* 0x00000014c5937c23 */ /* 0x000fe20008010070 */
[C---:B------:R-:W-:Y:S01]  /*8840*/  IADD3 R142, R103.reuse, 0x2, RZ ;  /* 0x00000002678e7810 */ /* 0x040fe20007ffe0ff */
[C---:B------:R-:W-:Y:S01]  /*8850*/  FFMA.FTZ R68, R0.reuse, R243, R175 ;  /* 0x000000f300447223 */ /* 0x040fe200000100af */
[C---:B------:R-:W-:Y:S01]  /*8860*/  IADD3 R146, R103.reuse, 0x3, RZ ;  /* 0x0000000367927810 */ /* 0x040fe20007ffe0ff */
[----:B------:R-:W-:Y:S01]  /*8870*/  FMUL.FTZ R149, R0, R149 ;  /* 0x0000009500957220 */ /* 0x000fe20000410000 */
[----:B------:R-:W-:Y:S01]  /*8880*/  LEA.HI.SX32 R112, R108, R103, 0x1b ;  /* 0x000000676c707211 */ /* 0x000fe200078fdaff */
[----:B------:R-:W-:Y:S01]  /*8890*/  FFMA.FTZ R147, -R0, R147, -RZ ;  /* 0x0000009300937223 */ /* 0x000fe200000109ff */
[----:B------:R-:W-:Y:S01]  /*88a0*/  LEA.HI.SX32 R142, R142, R103, 0x1b ;  /* 0x000000678e8e7211 */ /* 0x000fe200078fdaff */
[----:B------:R-:W-:Y:S01]  /*88b0*/  FFMA.FTZ R181, -R0, R181, R144 ;  /* 0x000000b500b57223 */ /* 0x000fe20000010190 */
[-C--:B------:R-:W-:Y:S01]  /*88c0*/  LEA.HI.SX32 R146, R146, R103.reuse, 0x1b ;  /* 0x0000006792927211 */ /* 0x080fe200078fdaff */
[----:B------:R-:W-:Y:S01]  /*88d0*/  FFMA.FTZ R217, -R26, R12, R217 ;  /* 0x0000000c1ad97223 */ /* 0x000fe200000101d9 */
[----:B------:R-:W-:Y:S01]  /*88e0*/  LEA.HI.SX32 R108, R103, R103, 0x1b ;  /* 0x00000067676c7211 */ /* 0x000fe200078fdaff */
[C---:B------:R-:W-:Y:S01]  /*88f0*/  FMUL.FTZ R103, R113.reuse, -R2 ;  /* 0x8000000271677220 */ /* 0x040fe20000410000 */
[-C--:B------:R-:W-:Y:S01]  /*8900*/  FMUL.FTZ R113, R113, -R152.reuse ;  /* 0x8000009871717220 */ /* 0x080fe20000410000 */
[----:B------:R-:W-:Y:S01]  /*8910*/  @!P0 LEA R148, R148, R91, 0x4 ;  /* 0x0000005b94948211 */ /* 0x000fe200078e20ff */
[----:B------:R-:W-:Y:S01]  /*8920*/  FFMA.FTZ R218, -R25, R11, R218 ;  /* 0x0000000b19da7223 */ /* 0x000fe200000101da */
[C---:B------:R-:W-:Y:S01]  /*8930*/  FFMA.FTZ R103, R114.reuse, R152, R103 ;  /* 0x0000009872677223 */ /* 0x040fe20000010067 */
[----:B------:R-:W-:Y:S01]  /*8940*/  FFMA.FTZ R114, R114, R2, -R113 ;  /* 0x0000000272727223 */ /* 0x000fe20000010871 */
[-C--:B------:R-:W-:Y:S01]  /*8950*/  LEA R108, R108, R91.reuse, 0x2 ;  /* 0x0000005b6c6c7211 */ /* 0x080fe200078e10ff */
[----:B-1----:R-:W-:Y:S01]  /*8960*/  @!P0 STS.128 [R148+0x8b80], R64 ;  /* 0x008b804094008388 */ /* 0x002fe20000000c00 */
[----:B------:R-:W-:Y:S01]  /*8970*/  FADD.FTZ R103, -R154, R103 ;  /* 0x000000679a677221 */ /* 0x000fe20000010100 */
[----:B------:R-:W-:Y:S01]  /*8980*/  FADD.FTZ R155, R155, R114 ;  /* 0x000000729b9b7221 */ /* 0x000fe20000010000 */
[----:B------:R-:W-:Y:S01]  /*8990*/  LEA R153, R112, R91, 0x2 ;  /* 0x0000005b70997211 */ /* 0x000fe200078e10ff */
[----:B------:R0:W-:Y:S01]  /*89a0*/  STS [R108+0x2100], R74 ;  /* 0x0021004a6c007388 */ /* 0x0001e20000000800 */
[----:B------:R-:W-:Y:S01]  /*89b0*/  FMUL.FTZ R113, R115, -R103 ;  /* 0x8000006773717220 */ /* 0x000fe20000410000 */
[-C--:B------:R-:W-:Y:S01]  /*89c0*/  LEA R159, R142, R91.reuse, 0x2 ;  /* 0x0000005b8e9f7211 */ /* 0x080fe200078e10ff */
[----:B------:R-:W-:Y:S01]  /*89d0*/  FFMA.FTZ R222, -R22, R8, R222 ;  /* 0x0000000816de7223 */ /* 0x000fe200000101de */
[----:B------:R-:W-:Y:S01]  /*89e0*/  LEA R161, R146, R91, 0x2 ;  /* 0x0000005b92a17211 */ /* 0x000fe200078e10ff */
[----:B------:R-:W-:Y:S01]  /*89f0*/  FFMA.FTZ R0, R116, R155, -R113 ;  /* 0x0000009b74007223 */ /* 0x000fe20000010871 */
[----:B------:R-:W-:Y:S01]  /*8a00*/  STS [R153+0x2104], R78 ;  /* 0x0021044e99007388 */ /* 0x000fe20000000800 */
[----:B------:R-:W-:Y:S01]  /*8a10*/  FFMA.FTZ R220, -R23, R9, R220 ;  /* 0x0000000917dc7223 */ /* 0x000fe200000101dc */
[----:B------:R-:W-:Y:S01]  /*8a20*/  FFMA.FTZ R223, -R21, R7, R223 ;  /* 0x0000000715df7223 */ /* 0x000fe200000101df */
[----:B------:R-:W-:Y:S01]  /*8a30*/  FADD.FTZ R0, R157, R0 ;  /* 0x000000009d007221 */ /* 0x000fe20000010000 */
[----:B------:R1:W-:Y:S01]  /*8a40*/  STS [R159+0x2108], R72 ;  /* 0x002108489f007388 */ /* 0x0003e20000000800 */
[----:B0-----:R-:W-:-:S02]  /*8a50*/  HADD2.F32 R74, -RZ, R60.H1_H1 ;  /* 0x3000003cff4a7230 */ /* 0x001fc40000004100 */
[----:B------:R-:W-:Y:S01]  /*8a60*/  FMUL.FTZ R64, R115, -R155 ;  /* 0x8000009b73407220 */ /* 0x000fe20000410000 */
[----:B------:R-:W-:Y:S01]  /*8a70*/  UIADD3 UR20, -UR26, UR55, URZ ;  /* 0x000000371a147290 */ /* 0x000fe2000fffe13f */
[----:B------:R0:W-:Y:S01]  /*8a80*/  STS [R161+0x210c], R80 ;  /* 0x00210c50a1007388 */ /* 0x0001e20000000800 */
[----:B------:R-:W-:Y:S01]  /*8a90*/  FFMA.FTZ R224, -R20, R6, R224 ;  /* 0x0000000614e07223 */ /* 0x000fe200000101e0 */
[----:B------:R-:W-:Y:S01]  /*8aa0*/  FFMA.FTZ R65, R116, R103, R64 ;  /* 0x0000006774417223 */ /* 0x000fe20000010040 */
[----:B------:R-:W-:Y:S01]  /*8ab0*/  FMUL.FTZ R116, R77, UR47 ;  /* 0x0000002f4d747c20 */ /* 0x000fe20008410000 */
[----:B------:R2:W-:Y:S01]  /*8ac0*/  STS [R108+0x2114], R70 ;  /* 0x002114466c007388 */ /* 0x0005e20000000800 */
[----:B------:R-:W-:Y:S01]  /*8ad0*/  FMUL.FTZ R157, R152, UR47 ;  /* 0x0000002f989d7c20 */ /* 0x000fe20008410000 */
[----:B------:R-:W-:Y:S01]  /*8ae0*/  FADD.FTZ R156, -R156, R65 ;  /* 0x000000419c9c7221 */ /* 0x000fe20000010100 */
[----:B------:R-:W-:Y:S01]  /*8af0*/  FMUL.FTZ R65, R117, -R0 ;  /* 0x8000000075417220 */ /* 0x000fe20000410000 */
[----:B------:R-:W-:Y:S01]  /*8b00*/  STS [R108+0x2110], R73 ;  /* 0x002110496c007388 */ /* 0x000fe20000000800 */
[----:B-1----:R-:W-:-:S02]  /*8b10*/  HADD2.F32 R72, -RZ, R60.H0_H0 ;  /* 0x2000003cff487230 */ /* 0x002fc40000004100 */
[-C--:B------:R-:W-:Y:S01]  /*8b20*/  FMUL.FTZ R117, R117, -R156.reuse ;  /* 0x8000009c75757220 */ /* 0x080fe20000410000 */
[C---:B------:R-:W-:Y:S01]  /*8b30*/  FFMA.FTZ R65, R118.reuse, R156, R65 ;  /* 0x0000009c76417223 */ /* 0x040fe20000010041 */
[----:B------:R-:W-:Y:S01]  /*8b40*/  STS [R108+0x2120], R75 ;  /* 0x0021204b6c007388 */ /* 0x000fe20000000800 */
[--C-:B0-----:R-:W-:Y:S02]  /*8b50*/  HADD2.F32 R80, -RZ, R61.reuse.H1_H1 ;  /* 0x3000003dff507230 */ /* 0x101fe40000004100 */
[----:B------:R-:W-:Y:S01]  /*8b60*/  FFMA.FTZ R118, R118, R0, -R117 ;  /* 0x0000000076767223 */ /* 0x000fe20000010875 */
[----:B------:R-:W-:Y:S01]  /*8b70*/  FADD.FTZ R65, -R134, R65 ;  /* 0x0000004186417221 */ /* 0x000fe20000010100 */
[----:B------:R-:W-:Y:S01]  /*8b80*/  STS [R108+0x2128], R81 ;  /* 0x002128516c007388 */ /* 0x000fe20000000800 */
[----:B------:R-:W-:Y:S01]  /*8b90*/  FFMA.FTZ R78, -R31, R72, R211 ;  /* 0x000000481f4e7223 */ /* 0x000fe200000101d3 */
[----:B------:R-:W-:Y:S01]  /*8ba0*/  FADD.FTZ R135, R135, R118 ;  /* 0x0000007687877221 */ /* 0x000fe20000010000 */
[----:B------:R-:W-:Y:S01]  /*8bb0*/  FMUL.FTZ R67, R119, -R65 ;  /* 0x8000004177437220 */ /* 0x000fe20000410000 */
[----:B------:R-:W-:Y:S01]  /*8bc0*/  STS [R108+0x212c], R79 ;  /* 0x00212c4f6c007388 */ /* 0x000fe20000000800 */
[----:B------:R-:W-:Y:S01]  /*8bd0*/  FMUL.FTZ R134, R103, UR47 ;  /* 0x0000002f67867c20 */ /* 0x000fe20008410000 */
[-C--:B------:R-:W-:Y:S01]  /*8be0*/  FMUL.FTZ R64, R119, -R135.reuse ;  /* 0x8000008777407220 */ /* 0x080fe20000410000 */
[C---:B--2---:R-:W-:Y:S01]  /*8bf0*/  FFMA.FTZ R70, R120.reuse, R135, -R67 ;  /* 0x0000008778467223 */ /* 0x044fe20000010843 */
[----:B------:R0:W-:Y:S01]  /*8c00*/  STS [R108+0x2118], R82 ;  /* 0x002118526c007388 */ /* 0x0001e20000000800 */
[----:B------:R-:W-:Y:S01]  /*8c10*/  USHF.R.S32.HI UR46, URZ, 0x1f, UR14 ;  /* 0x0000001f3f2e7899 */ /* 0x000fe2000801140e */
[----:B------:R-:W-:Y:S01]  /*8c20*/  FFMA.FTZ R67, R120, R65, R64 ;  /* 0x0000004178437223 */ /* 0x000fe20000010040 */
[----:B------:R-:W-:Y:S01]  /*8c30*/  FADD.FTZ R70, R137, R70 ;  /* 0x0000004689467221 */ /* 0x000fe20000010000 */
[----:B------:R-:W-:Y:S01]  /*8c40*/  STS [R108+0x2130], R93 ;  /* 0x0021305d6c007388 */ /* 0x000fe20000000800 */
[----:B------:R-:W-:Y:S01]  /*8c50*/  FMUL.FTZ R120, R83, UR47 ;  /* 0x0000002f53787c20 */ /* 0x000fe20008410000 */
[----:B------:R-:W-:Y:S01]  /*8c60*/  FADD.FTZ R136, -R136, R67 ;  /* 0x0000004388887221 */ /* 0x000fe20000010100 */
[----:B------:R-:W-:Y:S01]  /*8c70*/  FMUL.FTZ R67, R121, -R70 ;  /* 0x8000004679437220 */ /* 0x000fe20000410000 */
[----:B------:R-:W-:Y:S01]  /*8c80*/  STS [R108+0x2134], R95 ;  /* 0x0021345f6c007388 */ /* 0x000fe20000000800 */
[----:B------:R-:W-:Y:S01]  /*8c90*/  FFMA.FTZ R120, R163, UR51, -R120 ;  /* 0x00000033a3787c23 */ /* 0x000fe20008010878 */
[-C--:B------:R-:W-:Y:S01]  /*8ca0*/  FMUL.FTZ R121, R121, -R136.reuse ;  /* 0x8000008879797220 */ /* 0x080fe20000410000 */
[----:B------:R-:W-:Y:S01]  /*8cb0*/  FFMA.FTZ R67, R124, R136, R67 ;  /* 0x000000887c437223 */ /* 0x000fe20000010043 */
[----:B0-----:R-:W-:Y:S01]  /*8cc0*/  FFMA.FTZ R82, -R30, R74, R213 ;  /* 0x0000004a1e527223 */ /* 0x001fe200000101d5 */
[----:B------:R0:W-:Y:S01]  /*8cd0*/  STS [R108+0x2138], R97 ;  /* 0x002138616c007388 */ /* 0x0001e20000000800 */
[----:B------:R-:W-:Y:S01]  /*8ce0*/  FFMA.FTZ R124, R124, R70, -R121 ;  /* 0x000000467c7c7223 */ /* 0x000fe20000010879 */
[----:B------:R-:W-:Y:S01]  /*8cf0*/  FADD.FTZ R67, -R138, R67 ;  /* 0x000000438a437221 */ /* 0x000fe20000010100 */
[----:B------:R-:W-:Y:S01]  /*8d00*/  FMUL.FTZ R138, R21, R100 ;  /* 0x00000064158a7220 */ /* 0x000fe20000410000 */
[----:B------:R1:W-:Y:S01]  /*8d10*/  STS [R108+0x215c], R105 ;  /* 0x00215c696c007388 */ /* 0x0003e20000000800 */
[----:B------:R-:W-:Y:S01]  /*8d20*/  FADD.FTZ R139, R139, R124 ;  /* 0x0000007c8b8b7221 */ /* 0x000fe20000010000 */
[----:B------:R-:W-:Y:S01]  /*8d30*/  FMUL.FTZ R73, R125, -R67 ;  /* 0x800000437d497220 */ /* 0x000fe20000410000 */
[----:B------:R-:W-:Y:S01]  /*8d40*/  FMUL.FTZ R112, R201, R138 ;  /* 0x0000008ac9707220 */ /* 0x000fe20000410000 */
[----:B------:R-:W-:Y:S01]  /*8d50*/  STS [R108+0x2164], R107 ;  /* 0x0021646b6c007388 */ /* 0x000fe20000000800 */
[-C--:B------:R-:W-:Y:S01]  /*8d60*/  FMUL.FTZ R66, R125, -R139.reuse ;  /* 0x8000008b7d427220 */ /* 0x080fe20000410000 */
[-C--:B------:R-:W-:Y:S01]  /*8d70*/  FFMA.FTZ R64, R126, R139.reuse, -R73 ;  /* 0x0000008b7e407223 */ /* 0x080fe20000010849 */
[----:B------:R-:W-:Y:S01]  /*8d80*/  FMUL.FTZ R75, R30, R139 ;  /* 0x0000008b1e4b7220 */ /* 0x000fe20000410000 */
[----:B0-----:R-:W-:Y:S01]  /*8d90*/  FMUL.FTZ R97, R28, R135 ;  /* 0x000000871c617220 */ /* 0x001fe20000410000 */
[-C--:B------:R-:W-:Y:S01]  /*8da0*/  FFMA.FTZ R73, R126, R67.reuse, R66 ;  /* 0x000000437e497223 */ /* 0x080fe20000010042 */
[----:B------:R-:W-:Y:S01]  /*8db0*/  FADD.FTZ R141, R141, R64 ;  /* 0x000000408d8d7221 */ /* 0x000fe20000010000 */
[----:B------:R-:W-:Y:S01]  /*8dc0*/  FMUL.FTZ R64, R30, R67 ;  /* 0x000000431e407220 */ /* 0x000fe20000410000 */
[----:B------:R-:W-:Y:S01]  /*8dd0*/  FMUL.FTZ R93, R123, R75 ;  /* 0x0000004b7b5d7220 */ /* 0x000fe20000410000 */
[----:B------:R-:W-:Y:S01]  /*8de0*/  FADD.FTZ R140, -R140, R73 ;  /* 0x000000498c8c7221 */ /* 0x000fe20000010100 */
[----:B------:R-:W-:Y:S01]  /*8df0*/  FMUL.FTZ R73, R31, R141 ;  /* 0x0000008d1f497220 */ /* 0x000fe20000410000 */
[----:B-1----:R-:W-:Y:S01]  /*8e00*/  FMUL.FTZ R105, R29, R136 ;  /* 0x000000881d697220 */ /* 0x002fe20000410000 */
[----:B------:R-:W-:Y:S01]  /*8e10*/  FFMA.FTZ R95, R82, R64, -R93 ;  /* 0x00000040525f7223 */ /* 0x000fe2000001085d */
[----:B------:R-:W-:Y:S01]  /*8e20*/  FMUL.FTZ R79, R31, R140 ;  /* 0x0000008c1f4f7220 */ /* 0x000fe20000410000 */
[----:B------:R-:W-:Y:S01]  /*8e30*/  FMUL.FTZ R81, R122, R73 ;  /* 0x000000497a517220 */ /* 0x000fe20000410000 */
[----:B------:R-:W-:Y:S01]  /*8e40*/  FMUL.FTZ R93, R123, R64 ;  /* 0x000000407b5d7220 */ /* 0x000fe20000410000 */
[----:B------:R0:W-:Y:S01]  /*8e50*/  STS [R108+0x213c], R98 ;  /* 0x00213c626c007388 */ /* 0x0001e20000000800 */
[----:B------:R-:W-:Y:S01]  /*8e60*/  FMUL.FTZ R121, R166, UR47 ;  /* 0x0000002fa6797c20 */ /* 0x000fe20008410000 */
[-C--:B------:R-:W-:Y:S01]  /*8e70*/  FFMA.FTZ R66, R78, R79.reuse, -R81 ;  /* 0x0000004f4e427223 */ /* 0x080fe20000010851 */
[----:B------:R-:W-:Y:S01]  /*8e80*/  FMUL.FTZ R79, R122, R79 ;  /* 0x0000004f7a4f7220 */ /* 0x000fe20000410000 */
[----:B------:R-:W-:-:S02]  /*8e90*/  HADD2.F32 R81, -RZ, R61.H0_H0 ;  /* 0x2000003dff517230 */ /* 0x000fc40000004100 */
[----:B------:R-:W-:Y:S01]  /*8ea0*/  FFMA.FTZ R93, R82, R75, R93 ;  /* 0x0000004b525d7223 */ /* 0x000fe2000001005d */
[----:B------:R1:W-:Y:S01]  /*8eb0*/  STS [R108+0x216c], R109 ;  /* 0x00216c6d6c007388 */ /* 0x0003e20000000800 */
[----:B------:R-:W-:Y:S01]  /*8ec0*/  FFMA.FTZ R64, R78, R73, R79 ;  /* 0x000000494e407223 */ /* 0x000fe2000001004f */
[C---:B------:R-:W-:Y:S01]  /*8ed0*/  FMUL.FTZ R79, R29.reuse, R70 ;  /* 0x000000461d4f7220 */ /* 0x040fe20000410000 */
[----:B------:R-:W-:Y:S01]  /*8ee0*/  FFMA.FTZ R214, -R29, R81, R214 ;  /* 0x000000511dd67223 */ /* 0x000fe200000101d6 */
[----:B0-----:R-:W-:Y:S01]  /*8ef0*/  FFMA.FTZ R98, -R28, R80, R215 ;  /* 0x000000501c627223 */ /* 0x001fe200000101d7 */
[----:B------:R-:W-:Y:S01]  /*8f00*/  FADD.FTZ R64, RZ, R64 ;  /* 0x00000040ff407221 */ /* 0x000fe20000010000 */
[----:B------:R-:W-:Y:S01]  /*8f10*/  FMUL.FTZ R107, R210, R79 ;  /* 0x0000004fd26b7220 */ /* 0x000fe20000410000 */
[----:B------:R-:W-:Y:S01]  /*8f20*/  FADD.FTZ R66, RZ, R66 ;  /* 0x00000042ff427221 */ /* 0x000fe20000010000 */
[----:B------:R0:W-:Y:S01]  /*8f30*/  STS [R108+0x2144], R111 ;  /* 0x0021446f6c007388 */ /* 0x0001e20000000800 */
[----:B------:R-:W-:Y:S01]  /*8f40*/  FADD.FTZ R64, R64, R93 ;  /* 0x0000005d40407221 */ /* 0x000fe20000010000 */
[----:B------:R-:W-:Y:S01]  /*8f50*/  FFMA.FTZ R107, R214, R105, -R107 ;  /* 0x00000069d66b7223 */ /* 0x000fe2000001086b */
[----:B------:R-:W-:Y:S01]  /*8f60*/  FMUL.FTZ R93, R28, R65 ;  /* 0x000000411c5d7220 */ /* 0x000fe20000410000 */
[C---:B-1----:R-:W-:Y:S01]  /*8f70*/  FMUL.FTZ R109, R209.reuse, R97 ;  /* 0x00000061d16d7220 */ /* 0x042fe20000410000 */
[----:B------:R-:W-:Y:S01]  /*8f80*/  FMUL.FTZ R105, R210, R105 ;  /* 0x00000069d2697220 */ /* 0x000fe20000410000 */
[----:B------:R-:W-:Y:S01]  /*8f90*/  FADD.FTZ R66, R66, R95 ;  /* 0x0000005f42427221 */ /* 0x000fe20000010000 */
[----:B------:R-:W-:Y:S01]  /*8fa0*/  HADD2.F32 R95, -RZ, R62.H0_H0 ;  /* 0x2000003eff5f7230 */ /* 0x000fe20000004100 */
[----:B------:R1:W-:Y:S01]  /*8fb0*/  STS [R108+0x2150], R104 ;  /* 0x002150686c007388 */ /* 0x0003e20000000800 */
[----:B------:R-:W-:Y:S01]  /*8fc0*/  FFMA.FTZ R105, R214, R79, R105 ;  /* 0x0000004fd6697223 */ /* 0x000fe20000010069 */
[-C--:B0-----:R-:W-:Y:S01]  /*8fd0*/  FFMA.FTZ R111, R98, R93.reuse, -R109 ;  /* 0x0000005d626f7223 */ /* 0x081fe2000001086d */
[----:B------:R-:W-:Y:S01]  /*8fe0*/  FMUL.FTZ R109, R209, R93 ;  /* 0x0000005dd16d7220 */ /* 0x000fe20000410000 */
[C---:B------:R-:W-:Y:S01]  /*8ff0*/  FMUL.FTZ R93, R27.reuse, R0 ;  /* 0x000000001b5d7220 */ /* 0x040fe20000410000 */
[----:B------:R-:W-:Y:S01]  /*9000*/  FADD.FTZ R64, R64, R105 ;  /* 0x0000006940407221 */ /* 0x000fe20000010000 */
[C---:B------:R-:W-:Y:S01]  /*9010*/  FFMA.FTZ R216, -R27.reuse, R95, R216 ;  /* 0x0000005f1bd87223 */ /* 0x040fe200000101d8 */
[----:B------:R-:W-:Y:S01]  /*9020*/  FMUL.FTZ R105, R27, R156 ;  /* 0x0000009c1b697220 */ /* 0x000fe20000410000 */
[----:B------:R-:W-:Y:S01]  /*9030*/  FMUL.FTZ R113, R208, R93 ;  /* 0x0000005dd0717220 */ /* 0x000fe20000410000 */
[----:B------:R0:W-:Y:S01]  /*9040*/  STS [R108+0x2158], R106 ;  /* 0x0021586a6c007388 */ /* 0x0001e20000000800 */
[----:B------:R-:W-:Y:S01]  /*9050*/  FFMA.FTZ R109, R98, R97, R109 ;  /* 0x00000061626d7223 */ /* 0x000fe2000001006d */
[----:B------:R-:W-:Y:S01]  /*9060*/  FADD.FTZ R66, R66, R107 ;  /* 0x0000006b42427221 */ /* 0x000fe20000010000 */
[----:B------:R-:W-:Y:S01]  /*9070*/  FFMA.FTZ R113, R216, R105, -R113 ;  /* 0x00000069d8717223 */ /* 0x000fe20000010871 */
[----:B-1----:R-:W-:Y:S01]  /*9080*/  FMUL.FTZ R104, R26, R155 ;  /* 0x0000009b1a687220 */ /* 0x002fe20000410000 */
[----:B------:R-:W-:Y:S01]  /*9090*/  FMUL.FTZ R105, R208, R105 ;  /* 0x00000069d0697220 */ /* 0x000fe20000410000 */
[----:B------:R1:W-:Y:S01]  /*90a0*/  STS [R108+0x2124], R110 ;  /* 0x0021246e6c007388 */ /* 0x0003e20000000800 */
[----:B------:R-:W-:Y:S01]  /*90b0*/  FADD.FTZ R64, R64, R109 ;  /* 0x0000006d40407221 */ /* 0x000fe20000010000 */
[----:B------:R-:W-:Y:S01]  /*90c0*/  FADD.FTZ R66, R66, R111 ;  /* 0x0000006f42427221 */ /* 0x000fe20000010000 */
[----:B------:R-:W-:Y:S01]  /*90d0*/  FFMA.FTZ R105, R216, R93, R105 ;  /* 0x0000005dd8697223 */ /* 0x000fe20000010069 */
[----:B0-----:R-:W-:Y:S01]  /*90e0*/  FMUL.FTZ R106, R26, R103 ;  /* 0x000000671a6a7220 */ /* 0x001fe20000410000 */
[----:B------:R-:W-:Y:S01]  /*90f0*/  STS [R108+0x211c], R127 ;  /* 0x00211c7f6c007388 */ /* 0x000fe20000000800 */
[----:B------:R-:W-:Y:S01]  /*9100*/  FADD.FTZ R66, R66, R113 ;  /* 0x0000007142427221 */ /* 0x000fe20000010000 */
[----:B------:R-:W-:Y:S01]  /*9110*/  FADD.FTZ R64, R64, R105 ;  /* 0x0000006940407221 */ /* 0x000fe20000010000 */
[----:B------:R-:W-:Y:S01]  /*9120*/  FMUL.FTZ R107, R207, R106 ;  /* 0x0000006acf6b7220 */ /* 0x000fe20000410000 */
[----:B------:R-:W-:Y:S01]  /*9130*/  FMUL.FTZ R105, R25, R2 ;  /* 0x0000000219697220 */ /* 0x000fe20000410000 */
[-C--:B-1----:R-:W-:Y:S01]  /*9140*/  FMUL.FTZ R110, R207, R104.reuse ;  /* 0x00000068cf6e7220 */ /* 0x082fe20000410000 */
[----:B------:R-:W-:Y:S01]  /*9150*/  FMUL.FTZ R113, R24, R101 ;  /* 0x0000006518717220 */ /* 0x000fe20000410000 */
[C---:B------:R-:W-:Y:S01]  /*9160*/  FFMA.FTZ R107, R217.reuse, R104, R107 ;  /* 0x00000068d96b7223 */ /* 0x040fe2000001006b */
[----:B------:R-:W-:Y:S01]  /*9170*/  FMUL.FTZ R111, R206, R105 ;  /* 0x00000069ce6f7220 */ /* 0x000fe20000410000 */
[----:B------:R-:W-:Y:S01]  /*9180*/  FFMA.FTZ R109, R217, R106, -R110 ;  /* 0x0000006ad96d7223 */ /* 0x000fe2000001086e */
[----:B------:R-:W-:Y:S01]  /*9190*/  FFMA.FTZ R106, -R24, R10, R219 ;  /* 0x0000000a186a7223 */ /* 0x000fe200000101db */
[----:B------:R-:W-:Y:S01]  /*91a0*/  FADD.FTZ R64, R64, R107 ;  /* 0x0000006b40407221 */ /* 0x000fe20000010000 */
[----:B------:R-:W-:Y:S01]  /*91b0*/  FMUL.FTZ R107, R24, R151 ;  /* 0x00000097186b7220 */ /* 0x000fe20000410000 */
[----:B------:R-:W-:Y:S01]  /*91c0*/  FADD.FTZ R66, R66, R109 ;  /* 0x0000006d42427221 */ /* 0x000fe20000010000 */
[----:B------:R-:W-:Y:S01]  /*91d0*/  FMUL.FTZ R109, R25, R152 ;  /* 0x00000098196d7220 */ /* 0x000fe20000410000 */
[----:B------:R-:W-:Y:S01]  /*91e0*/  FMUL.FTZ R110, R23, R102 ;  /* 0x00000066176e7220 */ /* 0x000fe20000410000 */
[----:B------:R-:W-:Y:S01]  /*91f0*/  FMUL.FTZ R115, R204, R107 ;  /* 0x0000006bcc737220 */ /* 0x000fe20000410000 */
[----:B------:R0:W-:Y:S01]  /*9200*/  STS [R108+0x2140], R129 ;  /* 0x002140816c007388 */ /* 0x0001e20000000800 */
[-C--:B------:R-:W-:Y:S01]  /*9210*/  FFMA.FTZ R111, R218, R109.reuse, -R111 ;  /* 0x0000006dda6f7223 */ /* 0x080fe2000001086f */
[----:B------:R-:W-:Y:S01]  /*9220*/  FMUL.FTZ R109, R206, R109 ;  /* 0x0000006dce6d7220 */ /* 0x000fe20000410000 */
[-C--:B------:R-:W-:Y:S01]  /*9230*/  FFMA.FTZ R115, R106, R113.reuse, -R115 ;  /* 0x000000716a737223 */ /* 0x080fe20000010873 */
[----:B------:R-:W-:Y:S01]  /*9240*/  FMUL.FTZ R113, R204, R113 ;  /* 0x00000071cc717220 */ /* 0x000fe20000410000 */
[----:B------:R-:W-:Y:S01]  /*9250*/  STS [R108+0x2148], R132 ;  /* 0x002148846c007388 */ /* 0x000fe20000000800 */
[----:B------:R-:W-:Y:S01]  /*9260*/  FFMA.FTZ R109, R218, R105, R109 ;  /* 0x00000069da6d7223 */ /* 0x000fe2000001006d */
[----:B------:R-:W-:Y:S01]  /*9270*/  FADD.FTZ R66, R66, R111 ;  /* 0x0000006f42427221 */ /* 0x000fe20000010000 */
[----:B------:R-:W-:Y:S01]  /*9280*/  FFMA.FTZ R113, R106, R107, R113 ;  /* 0x0000006b6a717223 */ /* 0x000fe20000010071 */
[----:B------:R-:W-:Y:S01]  /*9290*/  STS [R108+0x214c], R131 ;  /* 0x00214c836c007388 */ /* 0x000fe20000000800 */
[----:B------:R-:W-:Y:S01]  /*92a0*/  FADD.FTZ R64, R64, R109 ;  /* 0x0000006d40407221 */ /* 0x000fe20000010000 */
[----:B------:R-:W-:Y:S01]  /*92b0*/  FMUL.FTZ R109, R22, R99 ;  /* 0x00000063166d7220 */ /* 0x000fe20000410000 */
[----:B------:R-:W-:Y:S01]  /*92c0*/  FMUL.FTZ R111, R205, R110 ;  /* 0x0000006ecd6f7220 */ /* 0x000fe20000410000 */
[----:B------:R-:W-:Y:S01]  /*92d0*/  STS [R108+0x2154], R133 ;  /* 0x002154856c007388 */ /* 0x000fe20000000800 */
[----:B------:R-:W-:Y:S01]  /*92e0*/  FADD.FTZ R64, R64, R113 ;  /* 0x0000007140407221 */ /* 0x000fe20000010000 */
[----:B------:R-:W-:Y:S01]  /*92f0*/  FMUL.FTZ R113, R22, R167 ;  /* 0x000000a716717220 */ /* 0x000fe20000410000 */
[----:B------:R-:W-:Y:S01]  /*9300*/  FMUL.FTZ R119, R202, R109 ;  /* 0x0000006dca777220 */ /* 0x000fe20000410000 */
[----:B------:R1:W-:Y:S01]  /*9310*/  STS [R108+0x2160], R143 ;  /* 0x0021608f6c007388 */ /* 0x0003e20000000800 */
[----:B------:R-:W-:Y:S01]  /*9320*/  FADD.FTZ R66, R66, R115 ;  /* 0x0000007342427221 */ /* 0x000fe20000010000 */
[----:B------:R-:W-:Y:S01]  /*9330*/  FFMA.FTZ R124, R100, UR51, -R121 ;  /* 0x00000033647c7c23 */ /* 0x000fe20008010879 */
[-C--:B------:R-:W-:Y:S01]  /*9340*/  FFMA.FTZ R119, R222, R113.reuse, -R119 ;  /* 0x00000071de777223 */ /* 0x080fe20000010877 */
[----:B------:R2:W-:Y:S01]  /*9350*/  STS [R108+0x2168], R145 ;  /* 0x002168916c007388 */ /* 0x0005e20000000800 */
[----:B------:R-:W-:Y:S01]  /*9360*/  FMUL.FTZ R113, R202, R113 ;  /* 0x00000071ca717220 */ /* 0x000fe20000410000 */
[----:B------:R-:W-:Y:S01]  /*9370*/  FMUL.FTZ R125, R100, UR47 ;  /* 0x0000002f647d7c20 */ /* 0x000fe20008410000 */
[----:B0-----:R-:W-:Y:S01]  /*9380*/  FMUL.FTZ R129, R102, UR47 ;  /* 0x0000002f66817c20 */ /* 0x001fe20008410000 */
[----:B------:R-:W-:Y:S01]  /*9390*/  STS [R108+0x2170], R149 ;  /* 0x002170956c007388 */ /* 0x000fe20000000800 */
[----:B------:R-:W-:Y:S01]  /*93a0*/  FFMA.FTZ R113, R222, R109, R113 ;  /* 0x0000006dde717223 */ /* 0x000fe20000010071 */
[----:B------:R-:W-:Y:S01]  /*93b0*/  FFMA.FTZ R100, R166, UR51, R125 ;  /* 0x00000033a6647c23 */ /* 0x000fe2000801007d */
[----:B-1----:R-:W-:Y:S01]  /*93c0*/  FMUL.FTZ R143, R141, UR47 ;  /* 0x0000002f8d8f7c20 */ /* 0x002fe20008410000 */
[----:B------:R-:W-:Y:S01]  /*93d0*/  STS [R108+0x2174], R147 ;  /* 0x002174936c007388 */ /* 0x000fe20000000800 */
[----:B------:R-:W-:Y:S01]  /*93e0*/  FMUL.FTZ R133, R2, UR47 ;  /* 0x0000002f02857c20 */ /* 0x000fe20008410000 */
[----:B------:R-:W-:Y:S01]  /*93f0*/  FMUL.FTZ R137, R0, UR47 ;  /* 0x0000002f00897c20 */ /* 0x000fe20008410000 */
[----:B------:R-:W-:Y:S01]  /*9400*/  FFMA.FTZ R143, R140, UR51, -R143 ;  /* 0x000000338c8f7c23 */ /* 0x000fe2000801088f */
[----:B------:R-:W-:Y:S01]  /*9410*/  STS [R108+0x2178], R128 ;  /* 0x002178806c007388 */ /* 0x000fe20000000800 */
[----:B--2---:R-:W-:Y:S01]  /*9420*/  FMUL.FTZ R145, R156, UR47 ;  /* 0x0000002f9c917c20 */ /* 0x004fe20008410000 */
[----:B------:R-:W-:Y:S01]  /*9430*/  FMUL.FTZ R132, R135, UR47 ;  /* 0x0000002f87847c20 */ /* 0x000fe20008410000 */
[----:B------:R-:W-:Y:S01]  /*9440*/  FMUL.FTZ R153, R136, UR47 ;  /* 0x0000002f88997c20 */ /* 0x000fe20008410000 */
[----:B------:R0:W-:Y:S01]  /*9450*/  STS [R108+0x217c], R130 ;  /* 0x00217c826c007388 */ /* 0x0001e20000000800 */
[----:B------:R-:W-:Y:S01]  /*9460*/  FMUL.FTZ R140, R140, UR47 ;  /* 0x0000002f8c8c7c20 */ /* 0x000fe20008410000 */
[----:B------:R-:W-:Y:S01]  /*9470*/  BSSY B0, `(.L_x_3974) ;  /* 0x0000061000007945 */ /* 0x000fe20003800000 */
[----:B------:R-:W-:Y:S01]  /*9480*/  FFMA.FTZ R116, R187, UR51, R116 ;  /* 0x00000033bb747c23 */ /* 0x000fe20008010074 */
[----:B------:R-:W-:Y:S01]  /*9490*/  FFMA.FTZ R129, R170, UR51, R129 ;  /* 0x00000033aa817c23 */ /* 0x000fe20008010081 */
[----:B------:R-:W-:Y:S01]  /*94a0*/  FFMA.FTZ R133, R152, UR51, -R133 ;  /* 0x0000003398857c23 */ /* 0x000fe20008010885 */
[----:B------:R-:W-:Y:S01]  /*94b0*/  FFMA.FTZ R137, R156, UR51, -R137 ;  /* 0x000000339c897c23 */ /* 0x000fe20008010889 */
[----:B------:R-:W-:Y:S01]  /*94c0*/  FFMA.FTZ R157, R2, UR51, R157 ;  /* 0x00000033029d7c23 */ /* 0x000fe2000801009d */
[----:B------:R-:W-:Y:S01]  /*94d0*/  FFMA.FTZ R134, R155, UR51, R134 ;  /* 0x000000339b867c23 */ /* 0x000fe20008010086 */
[----:B------:R-:W-:Y:S01]  /*94e0*/  FFMA.FTZ R145, R0, UR51, R145 ;  /* 0x0000003300917c23 */ /* 0x000fe20008010091 */
[----:B0-----:R-:W-:Y:S01]  /*94f0*/  FMUL.FTZ R108, R23, R170 ;  /* 0x000000aa176c7220 */ /* 0x001fe20000410000 */
[----:B------:R-:W-:Y:S01]  /*9500*/  FMUL.FTZ R130, R139, UR47 ;  /* 0x0000002f8b827c20 */ /* 0x000fe20008410000 */
[----:B------:R-:W-:Y:S01]  /*9510*/  FFMA.FTZ R132, R65, UR51, -R132 ;  /* 0x0000003341847c23 */ /* 0x000fe20008010884 */
[----:B------:R-:W-:Y:S01]  /*9520*/  FFMA.FTZ R153, R70, UR51, R153 ;  /* 0x0000003346997c23 */ /* 0x000fe20008010099 */
[-C--:B------:R-:W-:Y:S01]  /*9530*/  FMUL.FTZ R117, R205, R108.reuse ;  /* 0x0000006ccd757220 */ /* 0x080fe20000410000 */
[C---:B------:R-:W-:Y:S01]  /*9540*/  FFMA.FTZ R111, R220.reuse, R108, R111 ;  /* 0x0000006cdc6f7223 */ /* 0x040fe2000001006f */
[----:B------:R-:W-:Y:S01]  /*9550*/  FFMA.FTZ R130, R67, UR51, -R130 ;  /* 0x0000003343827c23 */ /* 0x000fe20008010882 */
[----:B------:R-:W-:Y:S01]  /*9560*/  FFMA.FTZ R147, R141, UR51, R140 ;  /* 0x000000338d937c23 */ /* 0x000fe2000801008c */
[----:B------:R-:W-:Y:S01]  /*9570*/  FFMA.FTZ R117, R220, R110, -R117 ;  /* 0x0000006edc757223 */ /* 0x000fe20000010875 */
[----:B------:R-:W-:Y:S01]  /*9580*/  FADD.FTZ R64, R64, R111 ;  /* 0x0000006f40407221 */ /* 0x000fe20000010000 */
[----:B------:R-:W-:-:S02]  /*9590*/  FMUL.FTZ R110, R21, R166 ;  /* 0x000000a6156e7220 */ /* 0x000fc40000410000 */
[----:B------:R-:W-:Y:S01]  /*95a0*/  FADD.FTZ R66, R66, R117 ;  /* 0x0000007542427221 */ /* 0x000fe20000010000 */
[----:B------:R-:W-:Y:S01]  /*95b0*/  FADD.FTZ R64, R64, R113 ;  /* 0x0000007140407221 */ /* 0x000fe20000010000 */
[-C--:B------:R-:W-:Y:S01]  /*95c0*/  FFMA.FTZ R111, R223, R110.reuse, R112 ;  /* 0x0000006edf6f7223 */ /* 0x080fe20000010070 */
[----:B------:R-:W-:Y:S01]  /*95d0*/  FMUL.FTZ R115, R201, R110 ;  /* 0x0000006ec9737220 */ /* 0x000fe20000410000 */
[----:B------:R-:W-:Y:S01]  /*95e0*/  FADD.FTZ R161, R66, R119 ;  /* 0x0000007742a17221 */ /* 0x000fe20000010000 */
[----:B------:R-:W-:Y:S01]  /*95f0*/  FMUL.FTZ R119, R96, UR47 ;  /* 0x0000002f60777c20 */ /* 0x000fe20008410000 */
[----:B------:R-:W-:Y:S01]  /*9600*/  FADD.FTZ R142, R64, R111 ;  /* 0x0000006f408e7221 */ /* 0x000fe20000010000 */
[----:B------:R-:W-:Y:S01]  /*9610*/  FMUL.FTZ R64, R69, UR47 ;  /* 0x0000002f45407c20 */ /* 0x000fe20008410000 */
[----:B------:R-:W-:Y:S01]  /*9620*/  FFMA.FTZ R138, R223, R138, -R115 ;  /* 0x0000008adf8a7223 */ /* 0x000fe20000010873 */
[----:B------:R-:W-:Y:S01]  /*9630*/  FMUL.FTZ R115, R190, UR47 ;  /* 0x0000002fbe737c20 */ /* 0x000fe20008410000 */
[----:B------:R-:W-:Y:S01]  /*9640*/  FFMA.FTZ R118, R180, UR51, R119 ;  /* 0x00000033b4767c23 */ /* 0x000fe20008010077 */
[----:B------:R-:W-:Y:S01]  /*9650*/  FFMA.FTZ R111, R191, UR51, R64 ;  /* 0x00000033bf6f7c23 */ /* 0x000fe20008010040 */
[----:B------:R-:W-:Y:S01]  /*9660*/  FMUL.FTZ R64, R187, UR47 ;  /* 0x0000002fbb407c20 */ /* 0x000fe20008410000 */
[----:B------:R-:W-:Y:S01]  /*9670*/  FFMA.FTZ R114, R94, UR51, R115 ;  /* 0x000000335e727c23 */ /* 0x000fe20008010073 */
[C---:B------:R-:W-:Y:S01]  /*9680*/  FMUL.FTZ R119, R20.reuse, R83 ;  /* 0x0000005314777220 */ /* 0x040fe20000410000 */
[----:B------:R-:W-:Y:S01]  /*9690*/  MOV R113, UR20 ;  /* 0x0000001400717c02 */ /* 0x000fe20008000f00 */
[----:B------:R-:W-:Y:S01]  /*96a0*/  FFMA.FTZ R115, R77, UR51, -R64 ;  /* 0x000000334d737c23 */ /* 0x000fe20008010840 */
[----:B------:R-:W-:Y:S01]  /*96b0*/  FMUL.FTZ R64, R163, UR47 ;  /* 0x0000002fa3407c20 */ /* 0x000fe20008410000 */
[----:B------:R-:W-:Y:S01]  /*96c0*/  FMUL.FTZ R163, R20, R163 ;  /* 0x000000a314a37220 */ /* 0x000fe20000410000 */
[----:B------:R-:W-:Y:S01]  /*96d0*/  FMUL.FTZ R127, R203, R119 ;  /* 0x00000077cb7f7220 */ /* 0x000fe20000410000 */
[----:B------:R-:W-:Y:S01]  /*96e0*/  LEA R126, R113, -R92, 0x1 ;  /* 0x8000005c717e7211 */ /* 0x000fe200078e08ff */
[----:B------:R-:W-:Y:S01]  /*96f0*/  FFMA.FTZ R121, R83, UR51, R64 ;  /* 0x0000003353797c23 */ /* 0x000fe20008010040 */
[----:B------:R-:W-:Y:S01]  /*9700*/  FMUL.FTZ R64, R99, UR47 ;  /* 0x0000002f63407c20 */ /* 0x000fe20008410000 */
[----:B------:R-:W-:Y:S01]  /*9710*/  FFMA.FTZ R144, R224, R163, -R127 ;  /* 0x000000a3e0907223 */ /* 0x000fe2000001087f */
[----:B------:R-:W-:Y:S01]  /*9720*/  BAR.SYNC.DEFER_BLOCKING 0x0 ;  /* 0x0000000000007b1d */ /* 0x000fe20000010000 */
[----:B------:R-:W-:Y:S01]  /*9730*/  ISETP.GE.AND P0, PT, R126, 0x1, PT ;  /* 0x000000017e00780c */ /* 0x000fe20003f06270 */
[----:B------:R-:W-:Y:S01]  /*9740*/  FMUL.FTZ R127, R170, UR47 ;  /* 0x0000002faa7f7c20 */ /* 0x000fe20008410000 */
[----:B------:R-:W-:Y:S01]  /*9750*/  FFMA.FTZ R125, R167, UR51, -R64 ;  /* 0x00000033a77d7c23 */ /* 0x000fe20008010840 */
[----:B------:R-:W-:Y:S01]  /*9760*/  FMUL.FTZ R64, R151, UR47 ;  /* 0x0000002f97407c20 */ /* 0x000fe20008410000 */
[----:B------:R-:W-:Y:S01]  /*9770*/  FMUL.FTZ R66, R167, UR47 ;  /* 0x0000002fa7427c20 */ /* 0x000fe20008410000 */
[----:B------:R-:W-:Y:S01]  /*9780*/  FFMA.FTZ R128, R102, UR51, -R127 ;  /* 0x0000003366807c23 */ /* 0x000fe2000801087f */
[----:B------:R-:W-:Y:S01]  /*9790*/  FMUL.FTZ R102, R155, UR47 ;  /* 0x0000002f9b667c20 */ /* 0x000fe20008410000 */
[C---:B------:R-:W-:Y:S01]  /*97a0*/  FFMA.FTZ R127, R101.reuse, UR51, -R64 ;  /* 0x00000033657f7c23 */ /* 0x040fe20008010840 */
[----:B------:R-:W-:Y:S01]  /*97b0*/  FMUL.FTZ R64, R101, UR47 ;  /* 0x0000002f65407c20 */ /* 0x000fe20008410000 */
[----:B------:R-:W-:Y:S01]  /*97c0*/  FFMA.FTZ R101, R99, UR51, R66 ;  /* 0x0000003363657c23 */ /* 0x000fe20008010042 */
[----:B------:R-:W-:Y:S01]  /*97d0*/  FFMA.FTZ R102, R103, UR51, -R102 ;  /* 0x0000003367667c23 */ /* 0x000fe20008010866 */
[----:B------:R-:W-:Y:S01]  /*97e0*/  FMUL.FTZ R112, R191, UR47 ;  /* 0x0000002fbf707c20 */ /* 0x000fe20008410000 */
[----:B------:R-:W-:Y:S01]  /*97f0*/  FFMA.FTZ R131, R151, UR51, R64 ;  /* 0x0000003397837c23 */ /* 0x000fe20008010040 */
[----:B------:R-:W-:Y:S01]  /*9800*/  FMUL.FTZ R113, R94, UR47 ;  /* 0x0000002f5e717c20 */ /* 0x000fe20008410000 */
[----:B------:R-:W-:Y:S01]  /*9810*/  FMUL.FTZ R117, R180, UR47 ;  /* 0x0000002fb4757c20 */ /* 0x000fe20008410000 */
[----:B------:R-:W-:Y:S01]  /*9820*/  FMUL.FTZ R103, R70, UR47 ;  /* 0x0000002f46677c20 */ /* 0x000fe20008410000 */
[----:B------:R-:W-:Y:S01]  /*9830*/  FMUL.FTZ R66, R65, UR47 ;  /* 0x0000002f41427c20 */ /* 0x000fe20008410000 */
[----:B------:R-:W-:Y:S01]  /*9840*/  FMUL.FTZ R64, R67, UR47 ;  /* 0x0000002f43407c20 */ /* 0x000fe20008410000 */
[----:B------:R-:W-:Y:S01]  /*9850*/  FFMA.FTZ R112, R69, UR51, -R112 ;  /* 0x0000003345707c23 */ /* 0x000fe20008010870 */
[----:B------:R-:W-:Y:S01]  /*9860*/  FFMA.FTZ R113, R190, UR51, -R113 ;  /* 0x00000033be717c23 */ /* 0x000fe20008010871 */
[----:B------:R-:W-:Y:S01]  /*9870*/  FFMA.FTZ R117, R96, UR51, -R117 ;  /* 0x0000003360757c23 */ /* 0x000fe20008010875 */
[----:B------:R-:W-:Y:S01]  /*9880*/  FFMA.FTZ R103, R136, UR51, -R103 ;  /* 0x0000003388677c23 */ /* 0x000fe20008010867 */
[----:B------:R-:W-:Y:S01]  /*9890*/  FFMA.FTZ R159, R135, UR51, R66 ;  /* 0x00000033879f7c23 */ /* 0x000fe20008010042 */
[----:B------:R-:W-:Y:S01]  /*98a0*/  FFMA.FTZ R149, R139, UR51, R64 ;  /* 0x000000338b957c23 */ /* 0x000fe20008010040 */
[----:B------:R-:W-:Y:S06]  /*98b0*/  @!P0 BRA `(.L_x_3975) ;  /* 0x0000000000708947 */ /* 0x000fec0003800000 */
        /* <DEDUP_REMOVED lines=28> */
.L_x_3975:
[----:B------:R-:W-:Y:S05]  /*9a80*/  BSYNC B0 ;  /* 0x0000000000007941 */ /* 0x000fea0003800000 */
.L_x_3974:
[----:B------:R-:W-:Y:S01]  /*9a90*/  USHF.R.U32.HI UR20, URZ, 0x1, UR31 ;  /* 0x000000013f147899 */ /* 0x000fe2000801161f */
[----:B------:R-:W1:Y:S01]  /*9aa0*/  LDC.64 R64, c[0x0][0x380] ;  /* 0x0000e000ff407b82 */ /* 0x000e620000000a00 */
[----:B------:R-:W-:Y:S01]  /*9ab0*/  USHF.R.U64 UR47, UR30, 0x1, UR31 ;  /* 0x000000011e2f7899 */ /* 0x000fe2000800121f */
[----:B------:R-:W-:Y:S01]  /*9ac0*/  FMUL.FTZ R163, R203, R163 ;  /* 0x000000a3cba37220 */ /* 0x000fe20000410000 */
[----:B------:R-:W-:Y:S01]  /*9ad0*/  UIMAD UR51, UR20, UR12, URZ ;  /* 0x0000000c143372a4 */ /* 0x000fe2000f8e023f */
[----:B------:R-:W-:Y:S01]  /*9ae0*/  FADD.FTZ R71, R68, R71 ;  /* 0x0000004744477221 */ /* 0x000fe20000010000 */
[----:B------:R-:W-:Y:S01]  /*9af0*/  UIMAD.WIDE.U32 UR20, UR47, UR12, URZ ;  /* 0x0000000c2f1472a5 */ /* 0x000fe2000f8e003f */
[----:B------:R-:W-:Y:S01]  /*9b00*/  FMUL.FTZ R68, R19, R180 ;  /* 0x000000b413447220 */ /* 0x000fe20000410000 */
[----:B------:R-:W-:Y:S01]  /*9b10*/  UIMAD UR51, UR13, UR47, UR51 ;  /* 0x0000002f0d3372a4 */ /* 0x000fe2000f8e0233 */
[----:B------:R-:W-:Y:S01]  /*9b20*/  FADD.FTZ R161, R161, R138 ;  /* 0x0000008aa1a17221 */ /* 0x000fe20000010000 */
[----:B------:R-:W-:Y:S01]  /*9b30*/  UIMAD UR46, UR46, UR32, URZ ;  /* 0x000000202e2e72a4 */ /* 0x000fe2000f8e023f */
[----:B------:R-:W-:Y:S01]  /*9b40*/  FFMA.FTZ R163, R224, R119, R163 ;  /* 0x00000077e0a37223 */ /* 0x000fe200000100a3 */
[----:B------:R-:W-:Y:S01]  /*9b50*/  UIADD3 UR21, UR51, UR21, URZ ;  /* 0x0000001533157290 */ /* 0x000fe2000fffe03f */
[C---:B------:R-:W-:Y:S01]  /*9b60*/  FFMA.FTZ R225, -R19.reuse, R5, R225 ;  /* 0x0000000513e17223 */ /* 0x040fe200000101e1 */
[----:B------:R-:W-:Y:S01]  /*9b70*/  UIMAD UR46, UR14, UR33, UR46 ;  /* 0x000000210e2e72a4 */ /* 0x000fe2000f8e022e */
[----:B------:R-:W-:Y:S01]  /*9b80*/  FMUL.FTZ R96, R19, R96 ;  /* 0x0000006013607220 */ /* 0x000fe20000410000 */
[----:B------:R-:W-:Y:S01]  /*9b90*/  UIMAD.WIDE.U32 UR20, UR14, UR32, UR20 ;  /* 0x000000200e1472a5 */ /* 0x000fe2000f8e0014 */
[----:B------:R-:W-:Y:S01]  /*9ba0*/  FMUL.FTZ R138, R200, R68 ;  /* 0x00000044c88a7220 */ /* 0x000fe20000410000 */
[----:B------:R-:W-:Y:S01]  /*9bb0*/  FADD.FTZ R142, R142, R163 ;  /* 0x000000a38e8e7221 */ /* 0x000fe20000010000 */
[----:B------:R-:W-:Y:S01]  /*9bc0*/  FMUL.FTZ R140, R18, R77 ;  /* 0x0000004d128c7220 */ /* 0x000fe20000410000 */
[----:B------:R-:W-:Y:S01]  /*9bd0*/  UIADD3 UR46, UR46, UR21, URZ ;  /* 0x000000152e2e7290 */ /* 0x000fe2000fffe03f */
[-C--:B------:R-:W-:Y:S01]  /*9be0*/  FFMA.FTZ R163, R225, R96.reuse, -R138 ;  /* 0x00000060e1a37223 */ /* 0x080fe2000001088a */
[----:B------:R-:W-:Y:S01]  /*9bf0*/  ULEA UR47, UP0, UR20, UR34, 0x3 ;  /* 0x00000022142f7291 */ /* 0x000fe2000f80183f */
[----:B------:R-:W-:Y:S01]  /*9c00*/  FMUL.FTZ R96, R200, R96 ;  /* 0x00000060c8607220 */ /* 0x000fe20000410000 */
[----:B------:R-:W-:Y:S01]  /*9c10*/  UIADD3 UR21, UR6, -UR19, URZ ;  /* 0x8000001306157290 */ /* 0x000fe2000fffe03f */
[----:B------:R-:W-:Y:S01]  /*9c20*/  FADD.FTZ R144, R161, R144 ;  /* 0x00000090a1907221 */ /* 0x000fe20000010000 */
[----:B------:R-:W-:Y:S01]  /*9c30*/  ULEA.HI.X UR46, UR20, UR35, UR46, 0x3, UP0 ;  /* 0x00000023142e7291 */ /* 0x000fe200080f1c2e */
[----:B------:R-:W-:Y:S01]  /*9c40*/  FFMA.FTZ R77, R225, R68, R96 ;  /* 0x00000044e14d7223 */ /* 0x000fe20000010060 */
[----:B------:R-:W-:Y:S01]  /*9c50*/  UIMAD UR20, UR21, -0x1000, URZ ;  /* 0xfffff000151478a4 */ /* 0x000fe2000f8e023f */
[----:B0-----:R-:W-:Y:S01]  /*9c60*/  LEA R66, P0, R92, UR47, 0x2 ;  /* 0x0000002f5c427c11 */ /* 0x001fe2000f8010ff */
[----:B------:R-:W-:Y:S01]  /*9c70*/  USHF.L.U64.HI UR21, UR8, 0x2, UR9 ;  /* 0x0000000208157899 */ /* 0x000fe20008010209 */
[----:B------:R-:W-:Y:S01]  /*9c80*/  FADD.FTZ R144, R144, R163 ;  /* 0x000000a390907221 */ /* 0x000fe20000010000 */
[----:B------:R-:W-:Y:S01]  /*9c90*/  IADD3 R163, R92, 0x80, RZ ;  /* 0x000000805ca37810 */ /* 0x000fe20007ffe0ff */
[----:B------:R-:W-:Y:S01]  /*9ca0*/  FFMA.FTZ R212, -R16, R162, R212 ;  /* 0x000000a210d47223 */ /* 0x000fe200000101d4 */
[----:B------:R-:W-:Y:S01]  /*9cb0*/  MOV R167, UR20 ;  /* 0x0000001400a77c02 */ /* 0x000fe20008000f00 */
[----:B------:R-:W-:Y:S01]  /*9cc0*/  USHF.L.U32 UR20, UR8, 0x2, URZ ;  /* 0x0000000208147899 */ /* 0x000fe2000800063f */
[----:B------:R-:W-:Y:S01]  /*9cd0*/  LEA.HI.X R67, R92, UR46, RZ, 0x2, P0 ;  /* 0x0000002e5c437c11 */ /* 0x000fe200080f14ff */
[----:B-1----:R-:W-:-:S02]  /*9ce0*/  IMAD R96, R64, UR21, RZ ;  /* 0x0000001540607c24 */ /* 0x002fc4000f8e02ff */
[----:B------:R-:W-:Y:S01]  /*9cf0*/  FMUL.FTZ R69, R16, R69 ;  /* 0x0000004510457220 */ /* 0x000fe20000410000 */
[C---:B------:R-:W-:Y:S01]  /*9d00*/  FMUL.FTZ R136, R18.reuse, R187 ;  /* 0x000000bb12887220 */ /* 0x040fe20000410000 */
[----:B------:R-:W-:Y:S01]  /*9d10*/  FFMA.FTZ R199, -R18, R4, R199 ;  /* 0x0000000412c77223 */ /* 0x000fe200000101c7 */
[----:B------:R-:W-:-:S04]  /*9d20*/  IMAD.WIDE R66, R167, 0x4, R66 ;  /* 0x00000004a7427825 */ /* 0x000fc800078e0242 */
[----:B------:R-:W-:Y:S01]  /*9d30*/  FMUL.FTZ R161, R17, R94 ;  /* 0x0000005e11a17220 */ /* 0x000fe20000410000 */
[----:B------:R-:W-:Y:S01]  /*9d40*/  FMUL.FTZ R146, R198, R136 ;  /* 0x00000088c6927220 */ /* 0x000fe20000410000 */
[----:B------:R-:W-:Y:S01]  /*9d50*/  ISETP.GE.AND P0, PT, R126, 0x81, PT ;  /* 0x000000817e00780c */ /* 0x000fe20003f06270 */
[----:B------:R-:W-:Y:S02]  /*9d60*/  IMAD R169, R65, UR20, R96 ;  /* 0x0000001441a97c24 */ /* 0x000fe4000f8e0260 */
[----:B------:R-:W-:Y:S01]  /*9d70*/  FMUL.FTZ R96, R16, R191 ;  /* 0x000000bf10607220 */ /* 0x000fe20000410000 */
[----:B------:R-:W-:Y:S01]  /*9d80*/  IMAD.WIDE.U32 R66, R64, UR20, R66 ;  /* 0x0000001440427c25 */ /* 0x000fe2000f8e0042 */
[----:B------:R-:W-:-:S03]  /*9d90*/  LEA.HI.SX32 R64, R163, R92, 0x1b ;  /* 0x0000005ca3407211 */ /* 0x000fc600078fdaff */
[----:B------:R-:W-:Y:S01]  /*9da0*/  FFMA.FTZ R165, R199, R140, -R146 ;  /* 0x0000008cc7a57223 */ /* 0x000fe20000010892 */
[----:B------:R-:W-:Y:S01]  /*9db0*/  FMUL.FTZ R65, R231, R96 ;  /* 0x00000060e7417220 */ /* 0x000fe20000410000 */
[C---:B------:R-:W-:Y:S01]  /*9dc0*/  FFMA.FTZ R197, -R17.reuse, R3, R197 ;  /* 0x0000000311c57223 */ /* 0x040fe200000101c5 */
[----:B------:R-:W-:Y:S01]  /*9dd0*/  FMUL.FTZ R190, R17, R190 ;  /* 0x000000be11be7220 */ /* 0x000fe20000410000 */
[----:B------:R-:W-:Y:S01]  /*9de0*/  FMUL.FTZ R148, R226, R161 ;  /* 0x000000a1e2947220 */ /* 0x000fe20000410000 */
[----:B------:R-:W-:Y:S01]  /*9df0*/  FFMA.FTZ R163, R212, R69, -R65 ;  /* 0x00000045d4a37223 */ /* 0x000fe20000010841 */
[----:B------:R-:W-:Y:S01]  /*9e00*/  LEA R65, R64, R91, 0x2 ;  /* 0x0000005b40417211 */ /* 0x000fe200078e10ff */
[----:B------:R-:W-:Y:S01]  /*9e10*/  FMUL.FTZ R140, R198, R140 ;  /* 0x0000008cc68c7220 */ /* 0x000fe20000410000 */
[----:B------:R-:W-:Y:S01]  /*9e20*/  FADD.FTZ R77, R142, R77 ;  /* 0x0000004d8e4d7221 */ /* 0x000fe20000010000 */
[----:B------:R-:W-:Y:S01]  /*9e30*/  FFMA.FTZ R167, R197, R190, -R148 ;  /* 0x000000bec5a77223 */ /* 0x000fe20000010894 */
[----:B------:R-:W-:Y:S01]  /*9e40*/  FADD.FTZ R144, R144, R165 ;  /* 0x000000a590907221 */ /* 0x000fe20000010000 */
[----:B------:R-:W-:Y:S01]  /*9e50*/  FFMA.FTZ R140, R199, R136, R140 ;  /* 0x00000088c78c7223 */ /* 0x000fe2000001008c */
[----:B------:R-:W0:Y:S01]  /*9e60*/  LDS R65, [R65+0x2300] ;  /* 0x0023000041417984 */ /* 0x000e220000000800 */
[----:B------:R-:W-:Y:S01]  /*9e70*/  FMUL.FTZ R190, R226, R190 ;  /* 0x000000bee2be7220 */ /* 0x000fe20000410000 */
[----:B------:R-:W-:Y:S01]  /*9e80*/  IADD3 R165, R92, 0x100, RZ ;  /* 0x000001005ca57810 */ /* 0x000fe20007ffe0ff */
[----:B------:R-:W-:Y:S01]  /*9e90*/  FADD.FTZ R77, R77, R140 ;  /* 0x0000008c4d4d7221 */ /* 0x000fe20000010000 */
[----:B------:R-:W-:Y:S01]  /*9ea0*/  FADD.FTZ R138, R144, R167 ;  /* 0x000000a7908a7221 */ /* 0x000fe20000010000 */
[----:B------:R-:W-:Y:S01]  /*9eb0*/  FFMA.FTZ R190, R197, R161, R190 ;  /* 0x000000a1c5be7223 */ /* 0x000fe200000100be */
[----:B------:R-:W-:Y:S01]  /*9ec0*/  IADD3 R167, R92, 0x180, RZ ;  /* 0x000001805ca77810 */ /* 0x000fe20007ffe0ff */
[----:B------:R-:W-:Y:S01]  /*9ed0*/  BSSY B0, `(.L_x_3976) ;  /* 0x000000c000007945 */ /* 0x000fe20003800000 */
[----:B------:R-:W-:Y:S01]  /*9ee0*/  LEA.HI.SX32 R140, R165, R92, 0x1b ;  /* 0x0000005ca58c7211 */ /* 0x000fe200078fdaff */
[----:B------:R-:W-:Y:S01]  /*9ef0*/  FADD.FTZ R76, R181, -R76 ;  /* 0x8000004cb54c7221 */ /* 0x000fe20000010000 */
[----:B------:R-:W-:Y:S01]  /*9f00*/  FADD.FTZ R77, R77, R190 ;  /* 0x000000be4d4d7221 */ /* 0x000fe20000010000 */
[----:B------:R-:W-:Y:S01]  /*9f10*/  ISETP.GE.AND P1, PT, R126, 0x101, PT ;  /* 0x000001017e00780c */ /* 0x000fe20003f26270 */
[----:B------:R-:W-:Y:S01]  /*9f20*/  FADD.FTZ R138, R138, R163 ;  /* 0x000000a38a8a7221 */ /* 0x000fe20000010000 */
[----:B------:R-:W-:-:S02]  /*9f30*/  IADD3 R67, R67, R169, RZ ;  /* 0x000000a943437210 */ /* 0x000fc40007ffe0ff */
[----:B------:R-:W-:Y:S02]  /*9f40*/  ISETP.GE.AND P2, PT, R126, 0x181, PT ;  /* 0x000001817e00780c */ /* 0x000fe40003f46270 */
[----:B------:R-:W-:Y:S02]  /*9f50*/  LEA.HI.SX32 R64, R167, R92, 0x1b ;  /* 0x0000005ca7407211 */ /* 0x000fe400078fdaff */
[----:B------:R-:W-:Y:S01]  /*9f60*/  LEA R140, R140, R91, 0x2 ;  /* 0x0000005b8c8c7211 */ /* 0x000fe200078e10ff */
[----:B------:R-:W-:Y:S08]  /*9f70*/  @!P0 BRA `(.L_x_3977) ;  /* 0x0000000000048947 */ /* 0x000ff00003800000 */
[----:B0-----:R1:W-:Y:S02]  /*9f80*/  REDG.E.ADD.F32.FTZ.RN.STRONG.GPU desc[UR22][R66.64+-0x3e00], R65 ;  /* 0xffc20041420079a6 */ /* 0x0013e4000c10f396 */
.L_x_3977:
[----:B------:R-:W-:Y:S05]  /*9f90*/  BSYNC B0 ;  /* 0x0000000000007941 */ /* 0x000fea0003800000 */
.L_x_3976:
[----:B01----:R0:W1:Y:S01]  /*9fa0*/  LDS R65, [R140+0x2500] ;  /* 0x002500008c417984 */ /* 0x0030620000000800 */
[----:B------:R-:W-:Y:S01]  /*9fb0*/  BSSY B0, `(.L_x_3978) ;  /* 0x0000004000007945 */ /* 0x000fe20003800000 */
[----:B------:R-:W-:-:S03]  /*9fc0*/  LEA R64, R64, R91, 0x2 ;  /* 0x0000005b40407211 */ /* 0x000fc600078e10ff */
[----:B------:R-:W-:Y:S05]  /*9fd0*/  @!P1 BRA `(.L_x_3979) ;  /* 0x0000000000049947 */ /* 0x000fea0003800000 */
[----:B-1----:R2:W-:Y:S02]  /*9fe0*/  REDG.E.ADD.F32.FTZ.RN.STRONG.GPU desc[UR22][R66.64+-0x3c00], R65 ;  /* 0xffc40041420079a6 */ /* 0x0025e4000c10f396 */
.L_x_3979:
[----:B------:R-:W-:Y:S05]  /*9ff0*/  BSYNC B0 ;  /* 0x0000000000007941 */ /* 0x000fea0003800000 */
.L_x_3978:
[----:B-12---:R1:W2:Y:S01]  /*a000*/  LDS R65, [R64+0x2700] ;  /* 0x0027000040417984 */ /* 0x0062a20000000800 */
[----:B------:R-:W-:Y:S01]  /*a010*/  BSSY B0, `(.L_x_3980) ;  /* 0x0000005000007945 */ /* 0x000fe20003800000 */
[C---:B------:R-:W-:Y:S02]  /*a020*/  IADD3 R165, R92.reuse, 0x200, RZ ;  /* 0x000002005ca57810 */ /* 0x040fe40007ffe0ff */
[----:B------:R-:W-:Y:S01]  /*a030*/  IADD3 R163, R92, 0x280, RZ ;  /* 0x000002805ca37810 */ /* 0x000fe20007ffe0ff */
[----:B------:R-:W-:Y:S06]  /*a040*/  @!P2 BRA `(.L_x_3981) ;  /* 0x000000000004a947 */ /* 0x000fec0003800000 */
[----:B--2---:R3:W-:Y:S02]  /*a050*/  REDG.E.ADD.F32.FTZ.RN.STRONG.GPU desc[UR22][R66.64+-0x3a00], R65 ;  /* 0xffc60041420079a6 */ /* 0x0047e4000c10f396 */
.L_x_3981:
[----:B------:R-:W-:Y:S05]  /*a060*/  BSYNC B0 ;  /* 0x0000000000007941 */ /* 0x000fea0003800000 */
.L_x_3980:
        /* <DEDUP_REMOVED lines=18> */
.L_x_3983:
[----:B------:R-:W-:Y:S05]  /*a190*/  BSYNC B0 ;  /* 0x0000000000007941 */ /* 0x000fea0003800000 */
.L_x_3982:
[----:B0-2---:R0:W1:Y:S01]  /*a1a0*/  LDS R65, [R140+0x2b00] ;  /* 0x002b00008c417984 */ /* 0x0050620000000800 */
[----:B------:R-:W-:Y:S01]  /*a1b0*/  BSSY B0, `(.L_x_3984) ;  /* 0x0000006000007945 */ /* 0x000fe20003800000 */
[----:B------:R-:W-:Y:S02]  /*a1c0*/  IADD3 R165, R92, 0x400, RZ ;  /* 0x000004005ca57810 */ /* 0x000fe40007ffe0ff */
[----:B------:R-:W-:Y:S02]  /*a1d0*/  LEA.HI.SX32 R64, R163, R92, 0x1b ;  /* 0x0000005ca3407211 */ /* 0x000fe400078fdaff */
[----:B------:R-:W-:Y:S01]  /*a1e0*/  LEA R142, R142, R91, 0x2 ;  /* 0x0000005b8e8e7211 */ /* 0x000fe200078e10ff */
[----:B------:R-:W-:Y:S06]  /*a1f0*/  @!P0 BRA `(.L_x_3985) ;  /* 0x0000000000048947 */ /* 0x000fec0003800000 */
[----:B-1----:R2:W-:Y:S02]  /*a200*/  REDG.E.ADD.F32.FTZ.RN.STRONG.GPU desc[UR22][R66.64+-0x3600], R65 ;  /* 0xffca0041420079a6 */ /* 0x0025e4000c10f396 */
.L_x_3985:
[----:B------:R-:W-:Y:S05]  /*a210*/  BSYNC B0 ;  /* 0x0000000000007941 */ /* 0x000fea0003800000 */
.L_x_3984:
[----:B-12---:R1:W2:Y:S01]  /*a220*/  LDS R65, [R142+0x2d00] ;  /* 0x002d00008e417984 */ /* 0x0062a20000000800 */
[----:B------:R-:W-:Y:S01]  /*a230*/  BSSY B0, `(.L_x_3986) ;  /* 0x0000006000007945 */ /* 0x000fe20003800000 */
[----:B------:R-:W-:Y:S02]  /*a240*/  IADD3 R163, R92, 0x480, RZ ;  /* 0x000004805ca37810 */ /* 0x000fe40007ffe0ff */
[----:B0-----:R-:W-:Y:S02]  /*a250*/  LEA.HI.SX32 R140, R165, R92, 0x1b ;  /* 0x0000005ca58c7211 */ /* 0x001fe400078fdaff */
[----:B------:R-:W-:Y:S01]  /*a260*/  LEA R144, R64, R91, 0x2 ;  /* 0x0000005b40907211 */ /* 0x000fe200078e10ff */
[----:B------:R-:W-:Y:S06]  /*a270*/  @!P1 BRA `(.L_x_3987) ;  /* 0x0000000000049947 */ /* 0x000fec0003800000 */
[----:B--2---:R0:W-:Y:S02]  /*a280*/  REDG.E.ADD.F32.FTZ.RN.STRONG.GPU desc[UR22][R66.64+-0x3400], R65 ;  /* 0xffcc0041420079a6 */ /* 0x0041e4000c10f396 */
.L_x_3987:
[----:B------:R-:W-:Y:S05]  /*a290*/  BSYNC B0 ;  /* 0x0000000000007941 */ /* 0x000fea0003800000 */
.L_x_3986:
[----:B0-2---:R0:W2:Y:S01]  /*a2a0*/  LDS R65, [R144+0x2f00] ;  /* 0x002f000090417984 */ /* 0x0050a20000000800 */
[----:B------:R-:W-:Y:S01]  /*a2b0*/  BSSY B0, `(.L_x_3988) ;  /* 0x0000006000007945 */ /* 0x000fe20003800000 */
[----:B------:R-:W-:Y:S02]  /*a2c0*/  IADD3 R165, R92, 0x500, RZ ;  /* 0x000005005ca57810 */ /* 0x000fe40007ffe0ff */
[----:B------:R-:W-:Y:S02]  /*a2d0*/  LEA.HI.SX32 R64, R163, R92, 0x1b ;  /* 0x0000005ca3407211 */ /* 0x000fe400078fdaff */
[----:B-1----:R-:W-:Y:S01]  /*a2e0*/  LEA R142, R140, R91, 0x2 ;  /* 0x0000005b8c8e7211 */ /* 0x002fe200078e10ff */
[----:B------:R-:W-:Y:S06]  /*a2f0*/  @!P2 BRA `(.L_x_3989) ;  /* 0x000000000004a947 */ /* 0x000fec0003800000 */
[----:B--2---:R1:W-:Y:S02]  /*a300*/  REDG.E.ADD.F32.FTZ.RN.STRONG.GPU desc[UR22][R66.64+-0x3200], R65 ;  /* 0xffce0041420079a6 */ /* 0x0043e4000c10f396 */
.L_x_3989:
[----:B------:R-:W-:Y:S05]  /*a310*/  BSYNC B0 ;  /* 0x0000000000007941 */ /* 0x000fea0003800000 */
.L_x_3988:
[----:B-12---:R1:W2:Y:S01]  /*a320*/  LDS R65, [R142+0x3100] ;  /* 0x003100008e417984 */ /* 0x0062a20000000800 */
[----:B------:R-:W-:Y:S01]  /*a330*/  BSSY B0, `(.L_x_3990) ;  /* 0x0000005000007945 */ /* 0x000fe20003800000 */
[----:B------:R-:W-:Y:S02]  /*a340*/  LEA.HI.SX32 R140, R165, R92, 0x1b ;  /* 0x0000005ca58c7211 */ /* 0x000fe400078fdaff */
[----:B------:R-:W-:Y:S01]  /*a350*/  LEA R64, R64, R91, 0x2 ;  /* 0x0000005b40407211 */ /* 0x000fe200078e10ff */
[----:B------:R-:W-:Y:S06]  /*a360*/  @!P3 BRA `(.L_x_3991) ;  /* 0x000000000004b947 */ /* 0x000fec0003800000 */
[----:B--2---:R3:W-:Y:S02]  /*a370*/  REDG.E.ADD.F32.FTZ.RN.STRONG.GPU desc[UR22][R66.64+-0x3000], R65 ;  /* 0xffd00041420079a6 */ /* 0x0047e4000c10f396 */
.L_x_3991:
[----:B------:R-:W-:Y:S05]  /*a380*/  BSYNC B0 ;  /* 0x0000000000007941 */ /* 0x000fea0003800000 */
.L_x_3990:
[----:B--23--:R2:W3:Y:S01]  /*a390*/  LDS R65, [R64+0x3300] ;  /* 0x0033000040417984 */ /* 0x00c4e20000000800 */
[----:B------:R-:W-:Y:S01]  /*a3a0*/  BSSY B0, `(.L_x_3992) ;  /* 0x0000004000007945 */ /* 0x000fe20003800000 */
[----:B------:R-:W-:-:S03]  /*a3b0*/  LEA R140, R140, R91, 0x2 ;  /* 0x0000005b8c8c7211 */ /* 0x000fc600078e10ff */
[----:B------:R-:W-:Y:S05]  /*a3c0*/  @!P4 BRA `(.L_x_3993) ;  /* 0x000000000004c947 */ /* 0x000fea0003800000 */
[----:B---3--:R4:W-:Y:S02]  /*a3d0*/  REDG.E.ADD.F32.FTZ.RN.STRONG.GPU desc[UR22][R66.64+-0x2e00], R65 ;  /* 0xffd20041420079a6 */ /* 0x0089e4000c10f396 */
.L_x_3993:
[----:B------:R-:W-:Y:S05]  /*a3e0*/  BSYNC B0 ;  /* 0x0000000000007941 */ /* 0x000fea0003800000 */
.L_x_3992:
[----:B---34-:R3:W4:Y:S01]  /*a3f0*/  LDS R65, [R140+0x3500] ;  /* 0x003500008c417984 */ /* 0x0187220000000800 */
[----:B------:R-:W-:Y:S01]  /*a400*/  BSSY B0, `(.L_x_3994) ;  /* 0x0000005000007945 */ /* 0x000fe20003800000 */
[C---:B------:R-:W-:Y:S02]  /*a410*/  IADD3 R163, R92.reuse, 0x580, RZ ;  /* 0x000005805ca37810 */ /* 0x040fe40007ffe0ff */
[----:B------:R-:W-:Y:S01]  /*a420*/  IADD3 R165, R92, 0x600, RZ ;  /* 0x000006005ca57810 */ /* 0x000fe20007ffe0ff */
[----:B------:R-:W-:Y:S06]  /*a430*/  @!P5 BRA `(.L_x_3995) ;  /* 0x000000000004d947 */ /* 0x000fec0003800000 */
[----:B----4-:R4:W-:Y:S02]  /*a440*/  REDG.E.ADD.F32.FTZ.RN.STRONG.GPU desc[UR22][R66.64+-0x2c00], R65 ;  /* 0xffd40041420079a6 */ /* 0x0109e4000c10f396 */
.L_x_3995:
[----:B------:R-:W-:Y:S05]  /*a450*/  BSYNC B0 ;  /* 0x0000000000007941 */ /* 0x000fea0003800000 */
.L_x_3994:
        /* <DEDUP_REMOVED lines=18> */
.L_x_3997:
[----:B------:R-:W-:Y:S05]  /*a580*/  BSYNC B0 ;  /* 0x0000000000007941 */ /* 0x000fea0003800000 */
.L_x_3996:
[----:B-12---:R1:W2:Y:S01]  /*a590*/  LDS R65, [R140+0x3900] ;  /* 0x003900008c417984 */ /* 0x0062a20000000800 */
[----:B------:R-:W-:Y:S01]  /*a5a0*/  BSSY B0, `(.L_x_3998) ;  /* 0x0000006000007945 */ /* 0x000fe20003800000 */
[----:B------:R-:W-:Y:S02]  /*a5b0*/  IADD3 R165, R92, 0x780, RZ ;  /* 0x000007805ca57810 */ /* 0x000fe40007ffe0ff */
[----:B------:R-:W-:Y:S02]  /*a5c0*/  LEA.HI.SX32 R64, R163, R92, 0x1b ;  /* 0x0000005ca3407211 */ /* 0x000fe400078fdaff */
[----:B------:R-:W-:Y:S01]  /*a5d0*/  LEA R142, R142, R91, 0x2 ;  /* 0x0000005b8e8e7211 */ /* 0x000fe200078e10ff */
[----:B------:R-:W-:Y:S06]  /*a5e0*/  @!P0 BRA `(.L_x_3999) ;  /* 0x0000000000048947 */ /* 0x000fec0003800000 */
[----:B--2---:R3:W-:Y:S02]  /*a5f0*/  REDG.E.ADD.F32.FTZ.RN.STRONG.GPU desc[UR22][R66.64+-0x2800], R65 ;  /* 0xffd80041420079a6 */ /* 0x0047e4000c10f396 */
.L_x_3999:
[----:B------:R-:W-:Y:S05]  /*a600*/  BSYNC B0 ;  /* 0x0000000000007941 */ /* 0x000fea0003800000 */
.L_x_3998:
[----:B--23--:R2:W3:Y:S01]  /*a610*/  LDS R65, [R142+0x3b00] ;  /* 0x003b00008e417984 */ /* 0x00c4e20000000800 */
[----:B------:R-:W-:Y:S01]  /*a620*/  BSSY B0, `(.L_x_4000) ;  /* 0x0000006000007945 */ /* 0x000fe20003800000 */
[----:B------:R-:W-:Y:S02]  /*a630*/  IADD3 R163, R92, 0x800, RZ ;  /* 0x000008005ca37810 */ /* 0x000fe40007ffe0ff */
[----:B-1----:R-:W-:Y:S02]  /*a640*/  LEA.HI.SX32 R140, R165, R92, 0x1b ;  /* 0x0000005ca58c7211 */ /* 0x002fe400078fdaff */
[----:B0-----:R-:W-:Y:S01]  /*a650*/  LEA R144, R64, R91, 0x2 ;  /* 0x0000005b40907211 */ /* 0x001fe200078e10ff */
[----:B------:R-:W-:Y:S06]  /*a660*/  @!P1 BRA `(.L_x_4001) ;  /* 0x0000000000049947 */ /* 0x000fec0003800000 */
[----:B---3--:R0:W-:Y:S02]  /*a670*/  REDG.E.ADD.F32.FTZ.RN.STRONG.GPU desc[UR22][R66.64+-0x2600], R65 ;  /* 0xffda0041420079a6 */ /* 0x0081e4000c10f396 */
.L_x_4001:
[----:B------:R-:W-:Y:S05]  /*a680*/  BSYNC B0 ;  /* 0x0000000000007941 */ /* 0x000fea0003800000 */
.L_x_4000:
[----:B0--3--:R0:W1:Y:S01]  /*a690*/  LDS R65, [R144+0x3d00] ;  /* 0x003d000090417984 */ /* 0x0090620000000800 */
[----:B------:R-:W-:Y:S01]  /*a6a0*/  BSSY B0, `(.L_x_4002) ;  /* 0x0000006000007945 */ /* 0x000fe20003800000 */
[----:B------:R-:W-:Y:S02]  /*a6b0*/  IADD3 R165, R92, 0x880, RZ ;  /* 0x000008805ca57810 */ /* 0x000fe40007ffe0ff */
[----:B------:R-:W-:Y:S02]  /*a6c0*/  LEA.HI.SX32 R64, R163, R92, 0x1b ;  /* 0x0000005ca3407211 */ /* 0x000fe400078fdaff */
[----:B--2---:R-:W-:Y:S01]  /*a6d0*/  LEA R142, R140, R91, 0x2 ;  /* 0x0000005b8c8e7211 */ /* 0x004fe200078e10ff */
[----:B------:R-:W-:Y:S06]  /*a6e0*/  @!P2 BRA `(.L_x_4003) ;  /* 0x000000000004a947 */ /* 0x000fec0003800000 */
[----:B-1----:R2:W-:Y:S02]  /*a6f0*/  REDG.E.ADD.F32.FTZ.RN.STRONG.GPU desc[UR22][R66.64+-0x2400], R65 ;  /* 0xffdc0041420079a6 */ /* 0x0025e4000c10f396 */
.L_x_4003:
[----:B------:R-:W-:Y:S05]  /*a700*/  BSYNC B0 ;  /* 0x0000000000007941 */ /* 0x000fea0003800000 */
.L_x_4002:
[----:B-12---:R1:W2:Y:S01]  /*a710*/  LDS R65, [R142+0x3f00] ;  /* 0x003f00008e417984 */ /* 0x0062a20000000800 */
[----:B------:R-:W-:Y:S01]  /*a720*/  BSSY B0, `(.L_x_4004) ;  /* 0x0000005000007945 */ /* 0x000fe20003800000 */
[----:B------:R-:W-:Y:S02]  /*a730*/  LEA.HI.SX32 R140, R165, R92, 0x1b ;  /* 0x0000005ca58c7211 */ /* 0x000fe400078fdaff */
[----:B------:R-:W-:Y:S01]  /*a740*/  LEA R64, R64, R91, 0x2 ;  /* 0x0000005b40407211 */ /* 0x000fe200078e10ff */
[----:B------:R-:W-:Y:S06]  /*a750*/  @!P3 BRA `(.L_x_4005) ;  /* 0x000000000004b947 */ /* 0x000fec0003800000 */
[----:B--2---:R3:W-:Y:S02]  /*a760*/  REDG.E.ADD.F32.FTZ.RN.STRONG.GPU desc[UR22][R66.64+-0x2200], R65 ;  /* 0xffde0041420079a6 */ /* 0x0047e4000c10f396 */
.L_x_4005:
[----:B------:R-:W-:Y:S05]  /*a770*/  BSYNC B0 ;  /* 0x0000000000007941 */ /* 0x000fea0003800000 */
.L_x_4004:
[----:B--23--:R2:W3:Y:S01]  /*a780*/  LDS R65, [R64+0x4100] ;  /* 0x0041000040417984 */ /* 0x00c4e20000000800 */
[----:B------:R-:W-:Y:S01]  /*a790*/  BSSY B0, `(.L_x_4006) ;  /* 0x0000004000007945 */ /* 0x000fe20003800000 */
[----:B------:R-:W-:-:S03]  /*a7a0*/  LEA R140, R140, R91, 0x2 ;  /* 0x0000005b8c8c7211 */ /* 0x000fc600078e10ff */
[----:B------:R-:W-:Y:S05]  /*a7b0*/  @!P4 BRA `(.L_x_4007) ;  /* 0x000000000004c947 */ /* 0x000fea0003800000 */
[----:B---3--:R4:W-:Y:S02]  /*a7c0*/  REDG.E.ADD.F32.FTZ.RN.STRONG.GPU desc[UR22][R66.64+-0x2000], R65 ;  /* 0xffe00041420079a6 */ /* 0x0089e4000c10f396 */
.L_x_4007:
[----:B------:R-:W-:Y:S05]  /*a7d0*/  BSYNC B0 ;  /* 0x0000000000007941 */ /* 0x000fea0003800000 */
.L_x_4006:
[----:B---34-:R3:W4:Y:S01]  /*a7e0*/  LDS R65, [R140+0x4300] ;  /* 0x004300008c417984 */ /* 0x0187220000000800 */
[----:B------:R-:W-:Y:S01]  /*a7f0*/  BSSY B0, `(.L_x_4008) ;  /* 0x0000005000007945 */ /* 0x000fe20003800000 */
[C---:B------:R-:W-:Y:S02]  /*a800*/  IADD3 R163, R92.reuse, 0x900, RZ ;  /* 0x000009005ca37810 */ /* 0x040fe40007ffe0ff */
[----:B------:R-:W-:Y:S01]  /*a810*/  IADD3 R165, R92, 0x980, RZ ;  /* 0x000009805ca57810 */ /* 0x000fe20007ffe0ff */
[----:B------:R-:W-:Y:S06]  /*a820*/  @!P5 BRA `(.L_x_4009) ;  /* 0x000000000004d947 */ /* 0x000fec0003800000 */
[----:B----4-:R4:W-:Y:S02]  /*a830*/  REDG.E.ADD.F32.FTZ.RN.STRONG.GPU desc[UR22][R66.64+-0x1e00], R65 ;  /* 0xffe20041420079a6 */ /* 0x0109e4000c10f396 */
.L_x_4009:
[----:B------:R-:W-:Y:S05]  /*a840*/  BSYNC B0 ;  /* 0x0000000000007941 */ /* 0x000fea0003800000 */
.L_x_4008:
        /* <DEDUP_REMOVED lines=18> */
.L_x_4011:
[----:B------:R-:W-:Y:S05]  /*a970*/  BSYNC B0 ;  /* 0x0000000000007941 */ /* 0x000fea0003800000 */
.L_x_4010:
[----:B-12---:R1:W2:Y:S01]  /*a980*/  LDS R65, [R140+0x4700] ;  /* 0x004700008c417984 */ /* 0x0062a20000000800 */
[----:B------:R-:W-:Y:S01]  /*a990*/  BSSY B0, `(.L_x_4012) ;  /* 0x0000006000007945 */ /* 0x000fe20003800000 */
[----:B------:R-:W-:Y:S02]  /*a9a0*/  IADD3 R165, R92, 0xb00, RZ ;  /* 0x00000b005ca57810 */ /* 0x000fe40007ffe0ff */
[----:B------:R-:W-:Y:S02]  /*a9b0*/  LEA.HI.SX32 R64, R163, R92, 0x1b ;  /* 0x0000005ca3407211 */ /* 0x000fe400078fdaff */
[----:B------:R-:W-:Y:S01]  /*a9c0*/  LEA R142, R142, R91, 0x2 ;  /* 0x0000005b8e8e7211 */ /* 0x000fe200078e10ff */
[----:B------:R-:W-:Y:S06]  /*a9d0*/  @!P0 BRA `(.L_x_4013) ;  /* 0x0000000000048947 */ /* 0x000fec0003800000 */
[----:B--2---:R3:W-:Y:S02]  /*a9e0*/  REDG.E.ADD.F32.FTZ.RN.STRONG.GPU desc[UR22][R66.64+-0x1a00], R65 ;  /* 0xffe60041420079a6 */ /* 0x0047e4000c10f396 */
.L_x_4013:
[----:B------:R-:W-:Y:S05]  /*a9f0*/  BSYNC B0 ;  /* 0x0000000000007941 */ /* 0x000fea0003800000 */
.L_x_4012:
[----:B--23--:R2:W3:Y:S01]  /*aa00*/  LDS R65, [R142+0x4900] ;  /* 0x004900008e417984 */ /* 0x00c4e20000000800 */
[----:B------:R-:W-:Y:S01]  /*aa10*/  BSSY B0, `(.L_x_4014) ;  /* 0x0000006000007945 */ /* 0x000fe20003800000 */
[----:B------:R-:W-:Y:S02]  /*aa20*/  IADD3 R163, R92, 0xb80, RZ ;  /* 0x00000b805ca37810 */ /* 0x000fe40007ffe0ff */
[----:B-1----:R-:W-:Y:S02]  /*aa30*/  LEA.HI.SX32 R140, R165, R92, 0x1b ;  /* 0x0000005ca58c7211 */ /* 0x002fe400078fdaff */
[----:B0-----:R-:W-:Y:S01]  /*aa40*/  LEA R144, R64, R91, 0x2 ;  /* 0x0000005b40907211 */ /* 0x001fe200078e10ff */
[----:B------:R-:W-:Y:S06]  /*aa50*/  @!P1 BRA `(.L_x_4015) ;  /* 0x0000000000049947 */ /* 0x000fec0003800000 */
[----:B---3--:R0:W-:Y:S02]  /*aa60*/  REDG.E.ADD.F32.FTZ.RN.STRONG.GPU desc[UR22][R66.64+-0x1800], R65 ;  /* 0xffe80041420079a6 */ /* 0x0081e4000c10f396 */
.L_x_4015:
[----:B------:R-:W-:Y:S05]  /*aa70*/  BSYNC B0 ;  /* 0x0000000000007941 */ /* 0x000fea0003800000 */
.L_x_4014:
[----:B0--3--:R0:W1:Y:S01]  /*aa80*/  LDS R65, [R144+0x4b00] ;  /* 0x004b000090417984 */ /* 0x0090620000000800 */
[----:B------:R-:W-:Y:S01]  /*aa90*/  BSSY B0, `(.L_x_4016) ;  /* 0x0000006000007945 */ /* 0x000fe20003800000 */
[----:B------:R-:W-:Y:S02]  /*aaa0*/  IADD3 R165, R92, 0xc00, RZ ;  /* 0x00000c005ca57810 */ /* 0x000fe40007ffe0ff */
[----:B------:R-:W-:Y:S02]  /*aab0*/  LEA.HI.SX32 R64, R163, R92, 0x1b ;  /* 0x0000005ca3407211 */ /* 0x000fe400078fdaff */
[----:B--2---:R-:W-:Y:S01]  /*aac0*/  LEA R142, R140, R91, 0x2 ;  /* 0x0000005b8c8e7211 */ /* 0x004fe200078e10ff */
[----:B------:R-:W-:Y:S06]  /*aad0*/  @!P2 BRA `(.L_x_4017) ;  /* 0x000000000004a947 */ /* 0x000fec0003800000 */
[----:B-1----:R2:W-:Y:S02]  /*aae0*/  REDG.E.ADD.F32.FTZ.RN.STRONG.GPU desc[UR22][R66.64+-0x1600], R65 ;  /* 0xffea0041420079a6 */ /* 0x0025e4000c10f396 */
.L_x_4017:
[----:B------:R-:W-:Y:S05]  /*aaf0*/  BSYNC B0 ;  /* 0x0000000000007941 */ /* 0x000fea0003800000 */
.L_x_4016:
[----:B-12---:R1:W2:Y:S01]  /*ab00*/  LDS R65, [R142+0x4d00] ;  /* 0x004d00008e417984 */ /* 0x0062a20000000800 */
[----:B------:R-:W-:Y:S01]  /*ab10*/  BSSY B0, `(.L_x_4018) ;  /* 0x0000005000007945 */ /* 0x000fe20003800000 */
[----:B------:R-:W-:Y:S02]  /*ab20*/  LEA.HI.SX32 R140, R165, R92, 0x1b ;  /* 0x0000005ca58c7211 */ /* 0x000fe400078fdaff */
[----:B------:R-:W-:Y:S01]  /*ab30*/  LEA R64, R64, R91, 0x2 ;  /* 0x0000005b40407211 */ /* 0x000fe200078e10ff */
[----:B------:R-:W-:Y:S06]  /*ab40*/  @!P3 BRA `(.L_x_4019) ;  /* 0x000000000004b947 */ /* 0x000fec0003800000 */
[----:B--2---:R3:W-:Y:S02]  /*ab50*/  REDG.E.ADD.F32.FTZ.RN.STRONG.GPU desc[UR22][R66.64+-0x1400], R65 ;  /* 0xffec0041420079a6 */ /* 0x0047e4000c10f396 */
.L_x_4019:
[----:B------:R-:W-:Y:S05]  /*ab60*/  BSYNC B0 ;  /* 0x0000000000007941 */ /* 0x000fea0003800000 */
.L_x_4018:
[----:B--23--:R2:W3:Y:S01]  /*ab70*/  LDS R65, [R64+0x4f00] ;  /* 0x004f000040417984 */ /* 0x00c4e20000000800 */
[----:B------:R-:W-:Y:S01]  /*ab80*/  BSSY B0, `(.L_x_4020) ;  /* 0x0000004000007945 */ /* 0x000fe20003800000 */
[----:B------:R-:W-:-:S03]  /*ab90*/  LEA R140, R140, R91, 0x2 ;  /* 0x0000005b8c8c7211 */ /* 0x000fc600078e10ff */
[----:B------:R-:W-:Y:S05]  /*aba0*/  @!P4 BRA `(.L_x_4021) ;  /* 0x000000000004c947 */ /* 0x000fea0003800000 */
[----:B---3--:R4:W-:Y:S02]  /*abb0*/  REDG.E.ADD.F32.FTZ.RN.STRONG.GPU desc[UR22][R66.64+-0x1200], R65 ;  /* 0xffee0041420079a6 */ /* 0x0089e4000c10f396 */
.L_x_4021:
[----:B------:R-:W-:Y:S05]  /*abc0*/  BSYNC B0 ;  /* 0x0000000000007941 */ /* 0x000fea0003800000 */
.L_x_4020:
[----:B---34-:R3:W4:Y:S01]  /*abd0*/  LDS R65, [R140+0x5100] ;  /* 0x005100008c417984 */ /* 0x0187220000000800 */
[----:B------:R-:W-:Y:S01]  /*abe0*/  BSSY B0, `(.L_x_4022) ;  /* 0x0000005000007945 */ /* 0x000fe20003800000 */
[C---:B------:R-:W-:Y:S02]  /*abf0*/  IADD3 R163, R92.reuse, 0xc80, RZ ;  /* 0x00000c805ca37810 */ /* 0x040fe40007ffe0ff */
[----:B------:R-:W-:Y:S01]  /*ac00*/  IADD3 R165, R92, 0xd00, RZ ;  /* 0x00000d005ca57810 */ /* 0x000fe20007ffe0ff */
[----:B------:R-:W-:Y:S06]  /*ac10*/  @!P5 BRA `(.L_x_4023) ;  /* 0x000000000004d947 */ /* 0x000fec0003800000 */
[----:B----4-:R4:W-:Y:S02]  /*ac20*/  REDG.E.ADD.F32.FTZ.RN.STRONG.GPU desc[UR22][R66.64+-0x1000], R65 ;  /* 0xfff00041420079a6 */ /* 0x0109e4000c10f396 */
.L_x_4023:
[----:B------:R-:W-:Y:S05]  /*ac30*/  BSYNC B0 ;  /* 0x0000000000007941 */ /* 0x000fea0003800000 */
.L_x_4022:
        /* <DEDUP_REMOVED lines=18> */
.L_x_4025:
[----:B------:R-:W-:Y:S05]  /*ad60*/  BSYNC B0 ;  /* 0x0000000000007941 */ /* 0x000fea0003800000 */
.L_x_4024:
[----:B-12---:R1:W2:Y:S01]  /*ad70*/  LDS R65, [R140+0x5500] ;  /* 0x005500008c417984 */ /* 0x0062a20000000800 */
[----:B------:R-:W-:Y:S01]  /*ad80*/  BSSY B0, `(.L_x_4026) ;  /* 0x0000006000007945 */ /* 0x000fe20003800000 */
[----:B------:R-:W-:Y:S02]  /*ad90*/  IADD3 R165, R92, 0xe80, RZ ;  /* 0x00000e805ca57810 */ /* 0x000fe40007ffe0ff */
[----:B------:R-:W-:Y:S02]  /*ada0*/  LEA.HI.SX32 R64, R163, R92, 0x1b ;  /* 0x0000005ca3407211 */ /* 0x000fe400078fdaff */
[----:B------:R-:W-:Y:S01]  /*adb0*/  LEA R142, R142, R91, 0x2 ;  /* 0x0000005b8e8e7211 */ /* 0x000fe200078e10ff */
[----:B------:R-:W-:Y:S06]  /*adc0*/  @!P0 BRA `(.L_x_4027) ;  /* 0x0000000000048947 */ /* 0x000fec0003800000 */
[----:B--2---:R3:W-:Y:S02]  /*add0*/  REDG.E.ADD.F32.FTZ.RN.STRONG.GPU desc[UR22][R66.64+-0xc00], R65 ;  /* 0xfff40041420079a6 */ /* 0x0047e4000c10f396 */
.L_x_4027:
[----:B------:R-:W-:Y:S05]  /*ade0*/  BSYNC B0 ;  /* 0x0000000000007941 */ /* 0x000fea0003800000 */
.L_x_4026:
[----:B--23--:R2:W3:Y:S01]  /*adf0*/  LDS R65, [R142+0x5700] ;  /* 0x005700008e417984 */ /* 0x00c4e20000000800 */
[----:B------:R-:W-:Y:S01]  /*ae00*/  BSSY B0, `(.L_x_4028) ;  /* 0x0000006000007945 */ /* 0x000fe20003800000 */
[----:B------:R-:W-:Y:S02]  /*ae10*/  IADD3 R163, R92, 0xf00, RZ ;  /* 0x00000f005ca37810 */ /* 0x000fe40007ffe0ff */
[----:B------:R-:W-:Y:S02]  /*ae20*/  LEA.HI.SX32 R126, R165, R92, 0x1b ;  /* 0x0000005ca57e7211 */ /* 0x000fe400078fdaff */
[----:B-1----:R-:W-:Y:S01]  /*ae30*/  LEA R140, R64, R91, 0x2 ;  /* 0x0000005b408c7211 */ /* 0x002fe200078e10ff */
[----:B------:R-:W-:Y:S06]  /*ae40*/  @!P1 BRA `(.L_x_4029) ;  /* 0x0000000000049947 */ /* 0x000fec0003800000 */
[----:B---3--:R1:W-:Y:S02]  /*ae50*/  REDG.E.ADD.F32.FTZ.RN.STRONG.GPU desc[UR22][R66.64+-0xa00], R65 ;  /* 0xfff60041420079a6 */ /* 0x0083e4000c10f396 */
.L_x_4029:
[----:B------:R-:W-:Y:S05]  /*ae60*/  BSYNC B0 ;  /* 0x0000000000007941 */ /* 0x000fea0003800000 */
.L_x_4028:
[----:B-1-3--:R1:W3:Y:S01]  /*ae70*/  LDS R65, [R140+0x5900] ;  /* 0x005900008c417984 */ /* 0x00a2e20000000800 */
[----:B------:R-:W-:Y:S01]  /*ae80*/  BSSY B0, `(.L_x_4030) ;  /* 0x0000006000007945 */ /* 0x000fe20003800000 */
[----:B------:R-:W-:Y:S02]  /*ae90*/  IADD3 R165, R92, 0xf80, RZ ;  /* 0x00000f805ca57810 */ /* 0x000fe40007ffe0ff */
[----:B------:R-:W-:Y:S02]  /*aea0*/  LEA.HI.SX32 R64, R163, R92, 0x1b ;  /* 0x0000005ca3407211 */ /* 0x000fe400078fdaff */
[----:B--2---:R-:W-:Y:S01]  /*aeb0*/  LEA R142, R126, R91, 0x2 ;  /* 0x0000005b7e8e7211 */ /* 0x004fe200078e10ff */
[----:B------:R-:W-:Y:S06]  /*aec0*/  @!P2 BRA `(.L_x_4031) ;  /* 0x000000000004a947 */ /* 0x000fec0003800000 */
[----:B---3--:R2:W-:Y:S02]  /*aed0*/  REDG.E.ADD.F32.FTZ.RN.STRONG.GPU desc[UR22][R66.64+-0x800], R65 ;  /* 0xfff80041420079a6 */ /* 0x0085e4000c10f396 */
.L_x_4031:
[----:B------:R-:W-:Y:S05]  /*aee0*/  BSYNC B0 ;  /* 0x0000000000007941 */ /* 0x000fea0003800000 */
.L_x_4030:
[----:B--23--:R2:W3:Y:S01]  /*aef0*/  LDS R65, [R142+0x5b00] ;  /* 0x005b00008e417984 */ /* 0x00c4e20000000800 */
[----:B------:R-:W-:Y:S01]  /*af00*/  BSSY B0, `(.L_x_4032) ;  /* 0x0000006000007945 */ /* 0x000fe20003800000 */
[----:B------:R-:W-:Y:S01]  /*af10*/  LEA.HI.SX32 R126, R165, R92, 0x1b ;  /* 0x0000005ca57e7211 */ /* 0x000fe200078fdaff */
[----:B------:R-:W-:Y:S01]  /*af20*/  FMUL.FTZ R69, R231, R69 ;  /* 0x00000045e7457220 */ /* 0x000fe20000410000 */
[----:B------:R-:W-:Y:S01]  /*af30*/  LEA R64, R64, R91, 0x2 ;  /* 0x0000005b40407211 */ /* 0x000fe200078e10ff */
[----:B------:R-:W-:Y:S06]  /*af40*/  @!P3 BRA `(.L_x_4033) ;  /* 0x000000000004b947 */ /* 0x000fec0003800000 */
[----:B---3--:R4:W-:Y:S02]  /*af50*/  REDG.E.ADD.F32.FTZ.RN.STRONG.GPU desc[UR22][R66.64+-0x600], R65 ;  /* 0xfffa0041420079a6 */ /* 0x0089e4000c10f396 */
.L_x_4033:
[----:B------:R-:W-:Y:S05]  /*af60*/  BSYNC B0 ;  /* 0x0000000000007941 */ /* 0x000fea0003800000 */
.L_x_4032:
[----:B---34-:R3:W4:Y:S01]  /*af70*/  LDS R65, [R64+0x5d00] ;  /* 0x005d000040417984 */ /* 0x0187220000000800 */
[----:B------:R-:W-:Y:S01]  /*af80*/  BSSY B0, `(.L_x_4034) ;  /* 0x0000005000007945 */ /* 0x000fe20003800000 */
[----:B------:R-:W-:Y:S01]  /*af90*/  LEA R126, R126, R91, 0x2 ;  /* 0x0000005b7e7e7211 */ /* 0x000fe200078e10ff */
[----:B-1----:R-:W-:Y:S02]  /*afa0*/  FFMA.FTZ R140, R212, R96, R69 ;  /* 0x00000060d48c7223 */ /* 0x002fe40000010045 */
[----:B------:R-:W-:Y:S05]  /*afb0*/  @!P4 BRA `(.L_x_4035) ;  /* 0x000000000004c947 */ /* 0x000fea0003800000 */
[----:B----4-:R1:W-:Y:S02]  /*afc0*/  REDG.E.ADD.F32.FTZ.RN.STRONG.GPU desc[UR22][R66.64+-0x400], R65 ;  /* 0xfffc0041420079a6 */ /* 0x0103e4000c10f396 */
.L_x_4035:
[----:B------:R-:W-:Y:S05]  /*afd0*/  BSYNC B0 ;  /* 0x0000000000007941 */ /* 0x000fea0003800000 */
.L_x_4034:
[----:B-1--4-:R1:W4:Y:S01]  /*afe0*/  LDS R65, [R126+0x5f00] ;  /* 0x005f00007e417984 */ /* 0x0123220000000800 */
[----:B------:R-:W-:Y:S01]  /*aff0*/  BSSY B0, `(.L_x_4036) ;  /* 0x0000004000007945 */ /* 0x000fe20003800000 */
[----:B---3--:R-:W-:-:S03]  /*b000*/  FADD.FTZ R64, R77, R140 ;  /* 0x0000008c4d407221 */ /* 0x008fc60000010000 */
[----:B------:R-:W-:Y:S05]  /*b010*/  @!P5 BRA `(.L_x_4037) ;  /* 0x000000000004d947 */ /* 0x000fea0003800000 */
[----:B----4-:R3:W-:Y:S02]  /*b020*/  REDG.E.ADD.F32.FTZ.RN.STRONG.GPU desc[UR22][R66.64+-0x200], R65 ;  /* 0xfffe0041420079a6 */ /* 0x0107e4000c10f396 */
.L_x_4037:
[----:B------:R-:W-:Y:S05]  /*b030*/  BSYNC B0 ;  /* 0x0000000000007941 */ /* 0x000fea0003800000 */
.L_x_4036:
[----:B--2---:R-:W2:Y:S01]  /*b040*/  LDL R142, [R1+0x4] ;  /* 0x00000400018e7983 */ /* 0x004ea20000100800 */
[----:B---34-:R-:W-:Y:S01]  /*b050*/  MOV R65, R138 ;  /* 0x0000008a00417202 */ /* 0x018fe20000000f00 */
[----:B------:R-:W-:Y:S01]  /*b060*/  FMUL.FTZ R231, R231, R112 ;  /* 0x00000070e7e77220 */ /* 0x000fe20000410000 */
[----:B------:R-:W-:Y:S01]  /*b070*/  MOV R66, R71 ;  /* 0x0000004700427202 */ /* 0x000fe20000000f00 */
[----:B0-----:R-:W0:Y:S01]  /*b080*/  S2R R144, SR_LANEID ;  /* 0x0000000000907919 */ /* 0x001e220000000000 */
[----:B------:R-:W-:Y:S01]  /*b090*/  MOV R67, R76 ;  /* 0x0000004c00437202 */ /* 0x000fe20000000f00 */
[----:B------:R-:W-:Y:S01]  /*b0a0*/  FMUL.FTZ R226, R226, R113 ;  /* 0x00000071e2e27220 */ /* 0x000fe20000410000 */
[----:B------:R-:W-:Y:S01]  /*b0b0*/  FMUL.FTZ R198, R198, R115 ;  /* 0x00000073c6c67220 */ /* 0x000fe20000410000 */
[----:B-1----:R-:W1:Y:S01]  /*b0c0*/  SHFL.DOWN PT, R126, R138, 0x1, 0x1f ;  /* 0x08201f008a7e7f89 */ /* 0x002e6200000e0000 */
[----:B------:R-:W-:Y:S01]  /*b0d0*/  FMUL.FTZ R200, R200, R117 ;  /* 0x00000075c8c87220 */ /* 0x000fe20000410000 */
[----:B------:R-:W-:Y:S01]  /*b0e0*/  FFMA.FTZ R114, R197, R114, R226 ;  /* 0x00000072c5727223 */ /* 0x000fe200000100e2 */
[----:B------:R-:W-:Y:S01]  /*b0f0*/  FFMA.FTZ R199, R199, R116, R198 ;  /* 0x00000074c7c77223 */ /* 0x000fe200000100c6 */
[----:B------:R-:W3:Y:S01]  /*b100*/  SHFL.DOWN PT, R77, R71, 0x1, 0x1f ;  /* 0x08201f00474d7f89 */ /* 0x000ee200000e0000 */
[----:B------:R-:W-:Y:S01]  /*b110*/  FFMA.FTZ R118, R225, R118, R200 ;  /* 0x00000076e1767223 */ /* 0x000fe200000100c8 */
[----:B------:R-:W-:Y:S01]  /*b120*/  FFMA.FTZ R114, R3, R94, R114 ;  /* 0x0000005e03727223 */ /* 0x000fe20000010072 */
[----:B------:R-:W-:Y:S01]  /*b130*/  FFMA.FTZ R199, R4, R187, R199 ;  /* 0x000000bb04c77223 */ /* 0x000fe200000100c7 */
[----:B------:R-:W4:Y:S01]  /*b140*/  SHFL.DOWN PT, R140, R76, 0x1, 0x1f ;  /* 0x08201f004c8c7f89 */ /* 0x000f2200000e0000 */
[----:B------:R-:W-:Y:S01]  /*b150*/  FADD.FTZ R193, R68, R193 ;  /* 0x000000c144c17221 */ /* 0x000fe20000010000 */
[----:B------:R-:W-:Y:S01]  /*b160*/  FFMA.FTZ R118, R5, R180, R118 ;  /* 0x000000b405767223 */ /* 0x000fe20000010076 */
[----:B------:R-:W-:Y:S01]  /*b170*/  FMUL.FTZ R203, R203, R120 ;  /* 0x00000078cbcb7220 */ /* 0x000fe20000410000 */
[----:B------:R-:W5:Y:S01]  /*b180*/  SHFL.DOWN PT, R69, R64, 0x1, 0x1f ;  /* 0x08201f0040457f89 */ /* 0x000f6200000e0000 */
[----:B------:R-:W-:Y:S01]  /*b190*/  ISETP.NE.AND P2, PT, R92, RZ, PT ;  /* 0x000000ff5c00720c */ /* 0x000fe20003f45270 */
        /* <DEDUP_REMOVED lines=14> */
[C---:B0-----:R-:W-:Y:S01]  /*b280*/  ISETP.GT.AND P0, PT, R144.reuse, 0x1e, PT ;  /* 0x0000001e9000780c */ /* 0x041fe20003f04270 */
        /* <DEDUP_REMOVED lines=13> */
[----:B---3--:R-:W-:Y:S01]  /*b360*/  @!P0 FADD.FTZ R66, R66, R77 ;  /* 0x0000004d42428221 */ /* 0x008fe20000010000 */
[----:B----4-:R-:W-:Y:S01]  /*b370*/  @!P0 FADD.FTZ R67, R67, R140 ;  /* 0x0000008c43438221 */ /* 0x010fe20000010000 */
[----:B-----5:R-:W-:Y:S01]  /*b380*/  @!P0 FADD.FTZ R64, R69, R64 ;  /* 0x0000004045408221 */ /* 0x020fe20000010000 */
        /* <DEDUP_REMOVED lines=9> */
[----:B------:R-:W3:Y:S01]  /*b420*/  SHFL.DOWN PT, R76, R67, 0x2, 0x1f ;  /* 0x08401f00434c7f89 */ /* 0x000ee200000e0000 */
[----:B------:R-:W-:Y:S01]  /*b430*/  FFMA.FTZ R217, R12, R155, R217 ;  /* 0x0000009b0cd97223 */ /* 0x000fe200000100d9 */
[----:B------:R-:W-:Y:S01]  /*b440*/  FFMA.FTZ R216, R95, R0, R216 ;  /* 0x000000005fd87223 */ /* 0x000fe200000100d8 */
[----:B------:R-:W-:Y:S01]  /*b450*/  FFMA.FTZ R159, R80, R135, R159 ;  /* 0x00000087509f7223 */ /* 0x000fe2000001009f */
[----:B------:R-:W4:Y:S01]  /*b460*/  SHFL.DOWN PT, R69, R64, 0x2, 0x1f ;  /* 0x08401f0040457f89 */ /* 0x000f2200000e0000 */
        /* <DEDUP_REMOVED lines=19> */
[----:B---3--:R-:W-:Y:S01]  /*b5a0*/  @!P0 FADD.FTZ R67, R67, R76 ;  /* 0x0000004c43438221 */ /* 0x008fe20000010000 */
[----:B------:R-:W0:Y:S01]  /*b5b0*/  SHFL.DOWN PT, R71, R66, 0x4, 0x1f ;  /* 0x08801f0042477f89 */ /* 0x000e2200000e0000 */
[----:B------:R-:W-:Y:S01]  /*b5c0*/  FADD.FTZ R38, R101, R38 ;  /* 0x0000002665267221 */ /* 0x000fe20000010000 */
[----:B------:R-:W-:Y:S01]  /*b5d0*/  FADD.FTZ R228, R107, R228 ;  /* 0x000000e46be47221 */ /* 0x000fe20000010000 */
[----:B----4-:R-:W-:Y:S01]  /*b5e0*/  @!P0 FADD.FTZ R64, R64, R69 ;  /* 0x0000004540408221 */ /* 0x010fe20000010000 */
[----:B------:R-:W1:Y:S01]  /*b5f0*/  SHFL.DOWN PT, R76, R65, 0x4, 0x1f ;  /* 0x08801f00414c7f89 */ /* 0x000e6200000e0000 */
[----:B------:R-:W-:Y:S01]  /*b600*/  ISETP.GT.AND P0, PT, R144, 0x1b, PT ;  /* 0x0000001b9000780c */ /* 0x000fe20003f04270 */
[----:B------:R-:W-:Y:S01]  /*b610*/  FADD.FTZ R39, R220, R39 ;  /* 0x00000027dc277221 */ /* 0x000fe20000010000 */
[----:B------:R-:W-:Y:S01]  /*b620*/  FADD.FTZ R229, R105, R229 ;  /* 0x000000e569e57221 */ /* 0x000fe20000010000 */
[----:B------:R-:W3:Y:S01]  /*b630*/  SHFL.DOWN PT, R112, R67, 0x4, 0x1f ;  /* 0x08801f0043707f89 */ /* 0x000ee200000e0000 */
[----:B------:R-:W-:Y:S01]  /*b640*/  FADD.FTZ R40, R127, R40 ;  /* 0x000000287f287221 */ /* 0x000fe20000010000 */
[----:B------:R-:W-:Y:S01]  /*b650*/  FADD.FTZ R230, R104, R230 ;  /* 0x000000e668e67221 */ /* 0x000fe20000010000 */
[----:B------:R-:W-:Y:S01]  /*b660*/  FADD.FTZ R41, R218, R41 ;  /* 0x00000029da297221 */ /* 0x000fe20000010000 */
[----:B------:R-:W4:Y:S01]  /*b670*/  SHFL.DOWN PT, R69, R64, 0x4, 0x1f ;  /* 0x08801f0040457f89 */ /* 0x000f2200000e0000 */
        /* <DEDUP_REMOVED lines=12> */
[----:B-1----:R-:W-:-:S04]  /*b740*/  @!P0 FADD.FTZ R65, R65, R76 ;  /* 0x0000004c41418221 */ /* 0x002fc80000010000 */
[----:B------:R-:W0:Y:S01]  /*b750*/  SHFL.DOWN PT, R5, R66, 0x8, 0x1f ;  /* 0x09001f0042057f89 */ /* 0x000e2200000e0000 */
[----:B---3--:R-:W-:-:S03]  /*b760*/  @!P0 FADD.FTZ R67, R67, R112 ;  /* 0x0000007043438221 */ /* 0x008fc60000010000 */
[----:B------:R-:W1:Y:S01]  /*b770*/  SHFL.DOWN PT, R4, R65, 0x8, 0x1f ;  /* 0x09001f0041047f89 */ /* 0x000e6200000e0000 */
[----:B----4-:R-:W-:-:S03]  /*b780*/  @!P0 FADD.FTZ R64, R64, R69 ;  /* 0x0000004540408221 */ /* 0x010fc60000010000 */
[----:B------:R-:W3:Y:S01]  /*b790*/  SHFL.DOWN PT, R68, R67, 0x8, 0x1f ;  /* 0x09001f0043447f89 */ /* 0x000ee200000e0000 */
[----:B------:R-:W-:-:S03]  /*b7a0*/  ISETP.GT.AND P0, PT, R144, 0x17, PT ;  /* 0x000000179000780c */ /* 0x000fc60003f04270 */
[----:B------:R-:W4:Y:S10]  /*b7b0*/  SHFL.DOWN PT, R3, R64, 0x8, 0x1f ;  /* 0x09001f0040037f89 */ /* 0x000f3400000e0000 */
        /* <DEDUP_REMOVED lines=10> */
[----:B-1----:R-:W-:Y:S01]  /*b860*/  @!P0 FADD.FTZ R65, R65, R4 ;  /* 0x0000000441418221 */ /* 0x002fe20000010000 */
[----:B---3--:R-:W-:Y:S01]  /*b870*/  @!P0 FADD.FTZ R67, R67, R6 ;  /* 0x0000000643438221 */ /* 0x008fe20000010000 */
[----:B----4-:R-:W-:-:S05]  /*b880*/  @!P0 FADD.FTZ R64, R64, R3 ;  /* 0x0000000340408221 */ /* 0x010fca0000010000 */
        /* <DEDUP_REMOVED lines=34> */
.L_x_4039:
[----:B------:R-:W-:Y:S05]  /*bab0*/  BSYNC B0 ;  /* 0x0000000000007941 */ /* 0x000fea0003800000 */
.L_x_4038:
[----:B------:R-:W-:Y:S02]  /*bac0*/  UIADD3 UR7, UR7, 0x1, URZ ;  /* 0x0000000107077890 */ /* 0x000fe4000fffe03f */
[----:B------:R-:W-:Y:S02]  /*bad0*/  UIADD3 UR8, UP1, UR8, 0x1, URZ ;  /* 0x0000000108087890 */ /* 0x000fe4000ff3e03f */
[----:B------:R-:W-:Y:S02]  /*bae0*/  UISETP.GE.AND UP0, UPT, UR7, UR54, UPT ;  /* 0x000000360700728c */ /* 0x000fe4000bf06270 */
[----:B------:R-:W-:-:S04]  /*baf0*/  UIADD3.X UR9, URZ, UR9, URZ, UP1, !UPT ;  /* 0x000000093f097290 */ /* 0x000fc80008ffe43f */
[----:B------:R-:W-:-:S13]  /*bb00*/  PLOP3.LUT P0, PT, PT, PT, UP0, 0x80, 0x0 ;  /* 0x000000000000781c */ /* 0x000fda0003f0f008 */
[----:B------:R-:W-:Y:S05]  /*bb10*/  @!P0 BRA `(.L_x_4040) ;  /* 0xffffff6c00ec8947 */ /* 0x000fea000383ffff */
.L_x_3945:
[----:B------:R-:W2:Y:S01]  /*bb20*/  LDL.LU R0, [R1+0x10] ;  /* 0x0000100001007983 */ /* 0x000ea20000300800 */
[----:B------:R-:W-:Y:S01]  /*bb30*/  F2FP.F16.F32.PACK_AB R231, R228, R229 ;  /* 0x000000e5e4e7723e */ /* 0x000fe200000000ff */
[----:B------:R-:W-:Y:S02]  /*bb40*/  ULDC.64 UR20, c[0x0][0x388] ;  /* 0x0000e20000147ab9 */ /* 0x000fe40000000a00 */
[----:B------:R-:W3:Y:S04]  /*bb50*/  LDL.LU R6, [R1+0x8] ;  /* 0x0000080001067983 */ /* 0x000ee80000300800 */
[----:B------:R-:W4:Y:S01]  /*bb60*/  LDL.LU R4, [R1] ;  /* 0x0000000001047983 */ /* 0x000f220000300800 */
[----:B------:R-:W-:Y:S01]  /*bb70*/  F2FP.F16.F32.PACK_AB R230, R230, R233 ;  /* 0x000000e9e6e6723e */ /* 0x000fe200000000ff */
[----:B------:R-:W-:Y:S01]  /*bb80*/  USHF.R.S32.HI UR27, URZ, 0x1f, UR26 ;  /* 0x0000001f3f1b7899 */ /* 0x000fe2000801141a */
[----:B------:R-:W-:Y:S01]  /*bb90*/  F2FP.F16.F32.PACK_AB R229, R234, R235 ;  /* 0x000000ebeae5723e */ /* 0x000fe200000000ff */
[----:B------:R-:W-:Y:S01]  /*bba0*/  BAR.SYNC.DEFER_BLOCKING 0x0 ;  /* 0x0000000000007b1d */ /* 0x000fe20000010000 */
[----:B------:R-:W-:Y:S01]  /*bbb0*/  F2FP.F16.F32.PACK_AB R228, R236, R237 ;  /* 0x000000edece4723e */ /* 0x000fe200000000ff */
[----:B------:R-:W-:Y:S01]  /*bbc0*/  UIMAD UR7, UR13, UR20, URZ ;  /* 0x000000140d0772a4 */ /* 0x000fe2000f8e023f */
[----:B------:R-:W-:Y:S01]  /*bbd0*/  F2FP.F16.F32.PACK_AB R199, R13, R14 ;  /* 0x0000000e0dc7723e */ /* 0x000fe200000000ff */
[----:B------:R-:W-:Y:S01]  /*bbe0*/  UIMAD.WIDE.U32 UR8, UR12, UR20, UR26 ;  /* 0x000000140c0872a5 */ /* 0x000fe2000f8e001a */
[----:B------:R-:W-:Y:S01]  /*bbf0*/  F2FP.F16.F32.PACK_AB R198, R15, R193 ;  /* 0x000000c10fc6723e */ /* 0x000fe200000000ff */
[----:B------:R-:W-:Y:S01]  /*bc00*/  UIMAD UR7, UR12, UR21, UR7 ;  /* 0x000000150c0772a4 */ /* 0x000fe2000f8e0207 */
[----:B------:R-:W-:Y:S01]  /*bc10*/  F2FP.F16.F32.PACK_AB R197, R194, R195 ;  /* 0x000000c3c2c5723e */ /* 0x000fe200000000ff */
[----:B------:R-:W-:Y:S01]  /*bc20*/  UIADD3 UR16, UP1, UR16, -0x2000, URZ ;  /* 0xffffe00010107890 */ /* 0x000fe2000ff3e03f */
[----:B------:R-:W-:Y:S01]  /*bc30*/  F2FP.F16.F32.PACK_AB R196, R196, R227 ;  /* 0x000000e3c4c4723e */ /* 0x000fe200000000ff */
[----:B------:R-:W-:Y:S01]  /*bc40*/  ULDC.64 UR20, c[0x0][0x390] ;  /* 0x0000e40000147ab9 */ /* 0x000fe20000000a00 */
[----:B------:R-:W-:Y:S01]  /*bc50*/  UIADD3 UR9, UR9, UR7, URZ ;  /* 0x0000000709097290 */ /* 0x000fe2000fffe03f */
        /* <DEDUP_REMOVED lines=12> */
[----:B------:R-:W-:Y:S01]  /*bd20*/  ULEA UR7, UP0, UR8, UR20, 0x1 ;  /* 0x0000001408077291 */ /* 0x000fe2000f80083f */
[----:B------:R-:W-:Y:S01]  /*bd30*/  F2FP.F16.F32.PACK_AB R21, R36, R37 ;  /* 0x000000252415723e */ /* 0x000fe200000000ff */
[----:B------:R-:W-:Y:S01]  /*bd40*/  UIADD3 UR50, UP3, UR50, -0x1000, URZ ;  /* 0xfffff00032327890 */ /* 0x000fe2000ff7e03f */
[----:B------:R-:W-:Y:S01]  /*bd50*/  F2FP.F16.F32.PACK_AB R20, R38, R39 ;  /* 0x000000272614723e */ /* 0x000fe200000000ff */
[----:B------:R-:W-:-:S02]  /*bd60*/  ULEA.HI.X UR8, UR8, UR21, UR9, 0x1, UP0 ;  /* 0x0000001508087291 */ /* 0x000fc400080f0c09 */
[----:B------:R-:W-:Y:S01]  /*bd70*/  MOV R2, UR7 ;  /* 0x0000000700027c02 */ /* 0x000fe20008000f00 */
[----:B------:R-:W-:Y:S01]  /*bd80*/  ULDC.64 UR20, c[0x0][0x3b0] ;  /* 0x0000ec0000147ab9 */ /* 0x000fe20000000a00 */
[----:B------:R-:W-:Y:S02]  /*bd90*/  UIADD3 UR53, UP4, UR53, -0x1000, URZ ;  /* 0xfffff00035357890 */ /* 0x000fe4000ff9e03f */
[----:B------:R-:W-:Y:S01]  /*bda0*/  MOV R3, UR8 ;  /* 0x0000000800037c02 */ /* 0x000fe20008000f00 */
[----:B------:R-:W-:Y:S01]  /*bdb0*/  ULDC.64 UR8, c[0x0][0x3a8] ;  /* 0x0000ea0000087ab9 */ /* 0x000fe20000000a00 */
[----:B------:R-:W-:Y:S02]  /*bdc0*/  UIADD3 UR6, UR6, 0x1, URZ ;  /* 0x0000000106067890 */ /* 0x000fe4000fffe03f */
[----:B------:R-:W-:Y:S01]  /*bdd0*/  UIMAD UR7, UR13, UR8, URZ ;  /* 0x000000080d0772a4 */ /* 0x000fe2000f8e023f */
[----:B------:R-:W-:Y:S01]  /*bde0*/  IMAD.WIDE R2, R90, 0x10, R2 ;  /* 0x000000105a027825 */ /* 0x000fe200078e0202 */
[----:B------:R-:W-:-:S02]  /*bdf0*/  UIMAD.WIDE.U32 UR26, UR12, UR8, UR26 ;  /* 0x000000080c1a72a5 */ /* 0x000fc4000f8e001a */
[----:B------:R-:W-:Y:S02]  /*be00*/  UIMAD UR7, UR12, UR9, UR7 ;  /* 0x000000090c0772a4 */ /* 0x000fe4000f8e0207 */
[----:B------:R-:W-:Y:S02]  /*be10*/  UIADD3.X UR17, UR17, -0x1, URZ, UP1, !UPT ;  /* 0xffffffff11117890 */ /* 0x000fe40008ffe43f */
[----:B------:R-:W-:Y:S02]  /*be20*/  UIADD3 UR9, UR27, UR7, URZ ;  /* 0x000000071b097290 */ /* 0x000fe4000fffe03f */
[----:B------:R-:W-:Y:S01]  /*be30*/  UIMAD UR7, UR11, UR20, URZ ;  /* 0x000000140b0772a4 */ /* 0x000fe2000f8e023f */
[----:B------:R-:W-:Y:S01]  /*be40*/  UMOV UR8, UR26 ;  /* 0x0000001a00087c82 */ /* 0x000fe20008000000 */
[----:B------:R-:W-:Y:S02]  /*be50*/  UIADD3.X UR15, UR15, -0x1, URZ, UP2, !UPT ;  /* 0xffffffff0f0f7890 */ /* 0x000fe400097fe43f */
[----:B------:R-:W-:-:S02]  /*be60*/  UIMAD UR7, UR10, UR21, UR7 ;  /* 0x000000150a0772a4 */ /* 0x000fc4000f8e0207 */
[----:B------:R-:W-:Y:S02]  /*be70*/  UIMAD.WIDE.U32 UR8, UR10, UR20, UR8 ;  /* 0x000000140a0872a5 */ /* 0x000fe4000f8e0008 */
[----:B------:R-:W-:Y:S01]  /*be80*/  UIADD3.X UR49, UR49, -0x1, URZ, UP3, !UPT ;  /* 0xffffffff31317890 */ /* 0x000fe20009ffe43f */
[----:B------:R-:W-:Y:S01]  /*be90*/  ULDC.64 UR20, c[0x0][0x3f0] ;  /* 0x0000fc0000147ab9 */ /* 0x000fe20000000a00 */
[----:B------:R-:W-:Y:S02]  /*bea0*/  UIADD3 UR9, UR9, UR7, URZ ;  /* 0x0000000709097290 */ /* 0x000fe4000fffe03f */
[----:B------:R-:W-:Y:S02]  /*beb0*/  ULEA UR7, UP0, UR8, UR20, 0x1 ;  /* 0x0000001408077291 */ /* 0x000fe4000f80083f */
[----:B------:R-:W-:Y:S02]  /*bec0*/  UIADD3.X UR52, UR52, -0x1, URZ, UP4, !UPT ;  /* 0xffffffff34347890 */ /* 0x000fe4000a7fe43f */
[----:B------:R-:W-:-:S02]  /*bed0*/  ULEA.HI.X UR8, UR8, UR21, UR9, 0x1, UP0 ;  /* 0x0000001508087291 */ /* 0x000fc400080f0c09 */
[----:B------:R-:W-:-:S06]  /*bee0*/  UISETP.GT.AND UP0, UPT, UR18, 0x1, UPT ;  /* 0x000000011200788c */ /* 0x000fcc000bf04270 */
[----:B------:R-:W-:Y:S01]  /*bef0*/  PLOP3.LUT P0, PT, PT, PT, UP0, 0x80, 0x0 ;  /* 0x000000000000781c */ /* 0x000fe20003f0f008 */
[----:B--2---:R-:W-:Y:S01]  /*bf00*/  FADD.FTZ R5, R0, R47 ;  /* 0x0000002f00057221 */ /* 0x004fe20000010000 */
[----:B---3--:R-:W-:Y:S03]  /*bf10*/  STS.128 [R6], R228 ;  /* 0x000000e406007388 */ /* 0x008fe60000000c00 */
[----:B------:R-:W-:Y:S01]  /*bf20*/  FADD.FTZ R0, R5, R46 ;  /* 0x0000002e05007221 */ /* 0x000fe20000010000 */
[----:B------:R-:W-:Y:S01]  /*bf30*/  STS.128 [R6+0x10], R196 ;  /* 0x000010c406007388 */ /* 0x000fe20000000c00 */
[----:B------:R-:W-:-:S03]  /*bf40*/  NOP ;  /* 0x0000000000007918 */ /* 0x000fc60000000000 */
[----:B----4-:R-:W2:Y:S01]  /*bf50*/  LDS.128 R8, [R4] ;  /* 0x0000000004087984 */ /* 0x010ea20000000c00 */
[----:B------:R-:W-:-:S03]  /*bf60*/  FADD.FTZ R5, R0, R45 ;  /* 0x0000002d00057221 */ /* 0x000fc60000010000 */
[----:B-1----:R-:W1:Y:S01]  /*bf70*/  LDS.128 R12, [R4+0x200] ;  /* 0x00020000040c7984 */ /* 0x002e620000000c00 */
[----:B------:R-:W-:-:S04]  /*bf80*/  FADD.FTZ R44, R5, R44 ;  /* 0x0000002c052c7221 */ /* 0x000fc80000010000 */
[----:B------:R-:W-:-:S04]  /*bf90*/  FADD.FTZ R43, R44, R43 ;  /* 0x0000002b2c2b7221 */ /* 0x000fc80000010000 */
[----:B------:R-:W-:-:S04]  /*bfa0*/  FADD.FTZ R42, R43, R42 ;  /* 0x0000002a2b2a7221 */ /* 0x000fc80000010000 */
[----:B------:R-:W-:-:S04]  /*bfb0*/  FADD.FTZ R41, R42, R41 ;  /* 0x000000292a297221 */ /* 0x000fc80000010000 */
[----:B------:R-:W-:-:S04]  /*bfc0*/  FADD.FTZ R40, R41, R40 ;  /* 0x0000002829287221 */ /* 0x000fc80000010000 */
[----:B------:R-:W-:-:S04]  /*bfd0*/  FADD.FTZ R39, R40, R39 ;  /* 0x0000002728277221 */ /* 0x000fc80000010000 */
[----:B------:R-:W-:-:S04]  /*bfe0*/  FADD.FTZ R38, R39, R38 ;  /* 0x0000002627267221 */ /* 0x000fc80000010000 */
[----:B------:R-:W-:-:S04]  /*bff0*/  FADD.FTZ R37, R38, R37 ;  /* 0x0000002526257221 */ /* 0x000fc80000010000 */
[----:B------:R-:W-:Y:S01]  /*c000*/  FADD.FTZ R36, R37, R36 ;  /* 0x0000002425247221 */ /* 0x000fe20000010000 */
[----:B--2---:R-:W-:Y:S03]  /*c010*/  STG.E.128 desc[UR22][R2.64], R8 ;  /* 0x0000000802007986 */ /* 0x004fe6000c101d16 */
[----:B------:R-:W-:Y:S01]  /*c020*/  FADD.FTZ R35, R36, R35 ;  /* 0x0000002324237221 */ /* 0x000fe20000010000 */
[----:B-1----:R1:W-:Y:S03]  /*c030*/  STG.E.128 desc[UR22][R2.64+0x200], R12 ;  /* 0x0002000c02007986 */ /* 0x0023e6000c101d16 */
[----:B------:R-:W-:Y:S01]  /*c040*/  FADD.FTZ R34, R35, R34 ;  /* 0x0000002223227221 */ /* 0x000fe20000010000 */
[----:B------:R-:W-:Y:S03]  /*c050*/  BAR.SYNC.DEFER_BLOCKING 0x0 ;  /* 0x0000000000007b1d */ /* 0x000fe60000010000 */
[----:B------:R-:W-:-:S04]  /*c060*/  FADD.FTZ R33, R34, R33 ;  /* 0x0000002122217221 */ /* 0x000fc80000010000 */
[----:B------:R-:W-:-:S05]  /*c070*/  FADD.FTZ R0, R33, R32 ;  /* 0x0000002021007221 */ /* 0x000fca0000010000 */
[----:B------:R-:W-:Y:S01]  /*c080*/  STL [R1+0x10], R0 ;  /* 0x0000100001007387 */ /* 0x000fe20000100800 */
[----:B-1----:R-:W-:Y:S02]  /*c090*/  MOV R2, UR7 ;  /* 0x0000000700027c02 */ /* 0x002fe40008000f00 */
[----:B------:R-:W-:-:S03]  /*c0a0*/  MOV R3, UR8 ;  /* 0x0000000800037c02 */ /* 0x000fc60008000f00 */
[----:B------:R-:W-:Y:S01]  /*c0b0*/  IMAD.WIDE R2, R90, 0x10, R2 ;  /* 0x000000105a027825 */ /* 0x000fe200078e0202 */
[----:B------:R-:W-:Y:S04]  /*c0c0*/  STS.128 [R6], R16 ;  /* 0x0000001006007388 */ /* 0x000fe80000000c00 */
[----:B------:R-:W-:Y:S01]  /*c0d0*/  STS.128 [R6+0x10], R20 ;  /* 0x0000101406007388 */ /* 0x000fe20000000c00 */
[----:B------:R-:W-:-:S03]  /*c0e0*/  NOP ;  /* 0x0000000000007918 */ /* 0x000fc60000000000 */
[----:B------:R-:W1:Y:S04]  /*c0f0*/  LDS.128 R8, [R4] ;  /* 0x0000000004087984 */ /* 0x000e680000000c00 */
[----:B------:R-:W2:Y:S04]  /*c100*/  LDS.128 R12, [R4+0x200] ;  /* 0x00020000040c7984 */ /* 0x000ea80000000c00 */
[----:B-1----:R1:W-:Y:S04]  /*c110*/  STG.E.128 desc[UR22][R2.64], R8 ;  /* 0x0000000802007986 */ /* 0x0023e8000c101d16 */
[----:B--2---:R1:W-:Y:S01]  /*c120*/  STG.E.128 desc[UR22][R2.64+0x200], R12 ;  /* 0x0002000c02007986 */ /* 0x0043e2000c101d16 */
[----:B------:R-:W-:Y:S05]  /*c130*/  @P0 BRA `(.L_x_4041) ;  /* 0xffffff48005c0947 */ /* 0x000fea000383ffff */
.L_x_3943:
[----:B------:R-:W-:Y:S02]  /*c140*/  ULDC.64 UR4, c[0x0][0x3d8] ;  /* 0x0000f60000047ab9 */ /* 0x000fe40000000a00 */
[----:B------:R-:W-:-:S04]  /*c150*/  ISETP.NE.U32.AND P0, PT, RZ, UR4, PT ;  /* 0x00000004ff007c0c */ /* 0x000fc8000bf05070 */
[----:B------:R-:W-:-:S13]  /*c160*/  ISETP.NE.AND.EX P0, PT, RZ, UR5, PT, P0 ;  /* 0x00000005ff007c0c */ /* 0x000fda000bf05300 */
[----:B------:R-:W-:Y:S05]  /*c170*/  @!P0 BRA `(.L_x_4042) ;  /* 0x0000000000a48947 */ /* 0x000fea0003800000 */
[----:B01----:R-:W2:Y:S01]  /*c180*/  LDL.LU R2, [R1+0x14] ;  /* 0x0000140001027983 */ /* 0x003ea20000300800 */
        /* <DEDUP_REMOVED lines=25> */
[----:B------:R-:W2:Y:S01]  /*c320*/  LDL.LU.64 R12, [R1+0x18] ;  /* 0x00001800010c7983 */ /* 0x000ea20000300a00 */
[----:B0-----:R-:W-:Y:S01]  /*c330*/  @!P0 MOV R0, 0x400 ;  /* 0x0000040000008802 */ /* 0x001fe20000000f00 */
[----:B------:R-:W0:Y:S03]  /*c340*/  @!P0 S2R R3, SR_CgaCtaId ;  /* 0x0000000000038919 */ /* 0x000e260000008800 */
[----:B0-----:R-:W-:-:S05]  /*c350*/  @!P0 LEA R4, R3, R0, 0x18 ;  /* 0x0000000003048211 */ /* 0x001fca00078ec0ff */
[----:B------:R-:W0:Y:S04]  /*c360*/  @!P0 LDS.64 R2, [R4+0x6308] ;  /* 0x0063080004028984 */ /* 0x000e280000000a00 */
[----:B------:R-:W1:Y:S01]  /*c370*/  @!P0 LDS R5, [R4+0x6310] ;  /* 0x0063100004058984 */ /* 0x000e620000000800 */
[----:B0-----:R-:W-:-:S04]  /*c380*/  @!P0 FADD.FTZ R2, R7, R2 ;  /* 0x0000000207028221 */ /* 0x001fc80000010000 */
[----:B------:R-:W-:-:S04]  /*c390*/  @!P0 FADD.FTZ R0, R3, R2 ;  /* 0x0000000203008221 */ /* 0x000fc80000010000 */
[----:B-1----:R-:W-:Y:S01]  /*c3a0*/  @!P0 FADD.FTZ R7, R0, R5 ;  /* 0x0000000500078221 */ /* 0x002fe20000010000 */
[----:B--2---:R-:W-:Y:S02]  /*c3b0*/  R2UR UR4, R12 ;  /* 0x000000000c0472ca */ /* 0x004fe400000e0000 */
[----:B------:R-:W-:-:S11]  /*c3c0*/  R2UR UR5, R13 ;  /* 0x000000000d0572ca */ /* 0x000fd600000e0000 */
[----:B------:R-:W-:Y:S02]  /*c3d0*/  MOV R2, UR4 ;  /* 0x0000000400027c02 */ /* 0x000fe40008000f00 */
[----:B------:R-:W-:-:S05]  /*c3e0*/  MOV R3, UR5 ;  /* 0x0000000500037c02 */ /* 0x000fca0008000f00 */
[----:B------:R1:W-:Y:S02]  /*c3f0*/  REDG.E.ADD.F32.FTZ.RN.STRONG.GPU desc[UR22][R2.64], R7 ;  /* 0x00000007020079a6 */ /* 0x0003e4000c10f396 */
.L_x_4043:
[----:B------:R-:W-:Y:S05]  /*c400*/  BSYNC B0 ;  /* 0x0000000000007941 */ /* 0x000fea0003800000 */
.L_x_4042:
[----:B------:R-:W-:Y:S01]  /*c410*/  ULDC.64 UR4, c[0x0][0x3f8] ;  /* 0x0000fe0000047ab9 */ /* 0x000fe20000000a00 */
[----:B------:R-:W-:Y:S01]  /*c420*/  BSSY B0, `(.L_x_4044) ;  /* 0x000002c000007945 */ /* 0x000fe20003800000 */
[----:B------:R-:W-:-:S04]  /*c430*/  ISETP.NE.U32.AND P0, PT, RZ, UR4, PT ;  /* 0x00000004ff007c0c */ /* 0x000fc8000bf05070 */
[----:B------:R-:W-:-:S13]  /*c440*/  ISETP.NE.AND.EX P0, PT, RZ, UR5, PT, P0 ;  /* 0x00000005ff007c0c */ /* 0x000fda000bf05300 */
[----:B------:R-:W-:Y:S05]  /*c450*/  @!P0 BRA `(.L_x_4045) ;  /* 0x00000000009c8947 */ /* 0x000fea0003800000 */
[----:B01----:R-:W2:Y:S01]  /*c460*/  LDL.LU R2, [R1+0x10] ;  /* 0x0000100001027983 */ /* 0x003ea20000300800 */
[----:B------:R-:W0:Y:S01]  /*c470*/  S2R R4, SR_LANEID ;  /* 0x0000000000047919 */ /* 0x000e220000000000 */
[----:B------:R-:W1:Y:S01]  /*c480*/  S2R R11, SR_TID.X ;  /* 0x00000000000b7919 */ /* 0x000e620000002100 */
        /* <DEDUP_REMOVED lines=9> */
[----:B-1----:R-:W-:-:S04]  /*c520*/  @!P1 SHF.R.S32.HI R0, RZ, 0x1f, R11 ;  /* 0x0000001fff009819 */ /* 0x002fc8000001140b */
        /* <DEDUP_REMOVED lines=14> */
[----:B--2---:R-:W-:-:S04]  /*c610*/  @!P0 MOV R0, 0x400 ;  /* 0x0000040000008802 */ /* 0x004fc80000000f00 */
[----:B0-----:R-:W-:-:S05]  /*c620*/  @!P0 LEA R4, R3, R0, 0x18 ;  /* 0x0000000003048211 */ /* 0x001fca00078ec0ff */
        /* <DEDUP_REMOVED lines=10> */
.L_x_4045:
[----:B-1----:R-:W1:Y:S02]  /*c6d0*/  S2R R11, SR_TID.X ;  /* 0x00000000000b7919 */ /* 0x002e640000002100 */
.L_x_4046:
[----:B------:R-:W-:Y:S05]  /*c6e0*/  BSYNC B0 ;  /* 0x0000000000007941 */ /* 0x000fea0003800000 */
.L_x_4044:
[----:B------:R-:W-:Y:S02]  /*c6f0*/  ULDC UR20, c[0x0][0x21c] ;  /* 0x0000870000147ab9 */ /* 0x000fe40000000800 */
[----:B-1----:R-:W-:-:S13]  /*c700*/  ISETP.GE.AND P0, PT, R11, UR20, PT ;  /* 0x000000140b007c0c */ /* 0x002fda000bf06270 */
[----:B------:R-:W-:Y:S05]  /*c710*/  @P0 EXIT ;  /* 0x000000000000094d */ /* 0x000fea0003800000 */
[----:B------:R-:W1:Y:S01]  /*c720*/  S2UR UR12, SR_CgaCtaId ;  /* 0x00000000000c79c3 */ /* 0x000e620000008800 */
        /* <DEDUP_REMOVED lines=16> */
[----:B-1----:R-:W-:-:S03]  /*c830*/  ULEA UR8, UR12, UR8, 0x18 ;  /* 0x000000080c087291 */ /* 0x002fc6000f8ec03f */
[----:B------:R-:W-:-:S09]  /*c840*/  ULDC.64 UR12, c[0x0][0x3c0] ;  /* 0x0000f000000c7ab9 */ /* 0x000fd20000000a00 */
.L_x_4048:
[----:B0-2---:R-:W-:Y:S02]  /*c850*/  LEA R0, R11, UR8, 0x3 ;  /* 0x000000080b007c11 */ /* 0x005fe4000f8e18ff */
[----:B---34-:R-:W-:Y:S02]  /*c860*/  MOV R3, UR5 ;  /* 0x0000000500037c02 */ /* 0x018fe40008000f00 */
        /* <DEDUP_REMOVED lines=30> */
.L_x_4047:
[----:B------:R-:W-:Y:S05]  /*ca50*/  EXIT ;  /* 0x000000000000794d */ /* 0x000fea0003800000 */
.L_x_3949:
[----:B------:R-:W-:Y:S01]  /*ca60*/  HFMA2.MMA R217, -RZ, RZ, 0, 5.9604644775390625e-08 ;  /* 0x00000001ffd97435 */ /* 0x000fe200000001ff */
[----:B------:R-:W-:Y:S02]  /*ca70*/  MOV R220, R215 ;  /* 0x000000d700dc7202 */ /* 0x000fe40000000f00 */
[----:B------:R-:W-:Y:S02]  /*ca80*/  MOV R218, RZ ;  /* 0x000000ff00da7202 */ /* 0x000fe40000000f00 */
[----:B------:R-:W-:-:S07]  /*ca90*/  MOV R83, 0xffffffff ;  /* 0xffffffff00537802 */ /* 0x000fce0000000f00 */
[----:B-1---5:R-:W-:Y:S05]  /*caa0*/  WARPSYNC.COLLECTIVE R83, `(.L_x_4049) ;  /* 0x0000000053087348 */ /* 0x022fea0003c00000 */
[----:B------:R0:W2:Y:S02]  /*cab0*/  SHFL.UP P3, R81, R220, R217, R218 ;  /* 0x040000d9dc517389 */ /* 0x0000a400000600da */
[----:B012--5:R-:W-:Y:S01]  /*cac0*/  ENDCOLLECTIVE ;  /* 0x000000000000791b */ /* 0x027fe20003800000 */
.L_x_4049:
[----:B------:R-:W-:Y:S02]  /*cad0*/  MOV R220, R80 ;  /* 0x0000005000dc7202 */ /* 0x000fe40000000f00 */
[----:B------:R-:W-:-:S07]  /*cae0*/  MOV R82, R81 ;  /* 0x0000005100527202 */ /* 0x000fce0000000f00 */
[----:B------:R-:W-:Y:S05]  /*caf0*/  WARPSYNC.COLLECTIVE R83, `(.L_x_4050) ;  /* 0x0000000053087348 */ /* 0x000fea0003c00000 */
[----:B------:R0:W1:Y:S02]  /*cb00*/  SHFL.UP P3, R81, R220, R217, R218 ;  /* 0x040000d9dc517389 */ /* 0x00006400000600da */
[----:B01----:R-:W-:Y:S01]  /*cb10*/  ENDCOLLECTIVE ;  /* 0x000000000000791b */ /* 0x003fe20003800000 */
.L_x_4050:
[----:B------:R-:W-:Y:S02]  /*cb20*/  MOV R220, R216 ;  /* 0x000000d800dc7202 */ /* 0x000fe40000000f00 */
[----:B------:R-:W-:-:S07]  /*cb30*/  MOV R219, R81 ;  /* 0x0000005100db7202 */ /* 0x000fce0000000f00 */
[----:B------:R-:W-:Y:S05]  /*cb40*/  WARPSYNC.COLLECTIVE R83, `(.L_x_4051) ;  /* 0x0000000053087348 */ /* 0x000fea0003c00000 */
[----:B------:R0:W1:Y:S02]  /*cb50*/  SHFL.UP P3, R81, R220, R217, R218 ;  /* 0x040000d9dc517389 */ /* 0x00006400000600da */
[----:B01----:R-:W-:Y:S01]  /*cb60*/  ENDCOLLECTIVE ;  /* 0x000000000000791b */ /* 0x003fe20003800000 */
.L_x_4051:
[----:B------:R-:W-:Y:S02]  /*cb70*/  MOV R220, R214 ;  /* 0x000000d600dc7202 */ /* 0x000fe40000000f00 */
[----:B------:R-:W-:-:S07]  /*cb80*/  MOV R221, R81 ;  /* 0x0000005100dd7202 */ /* 0x000fce0000000f00 */
[----:B------:R-:W-:Y:S05]  /*cb90*/  WARPSYNC.COLLECTIVE R83, `(.L_x_4052) ;  /* 0x0000000053087348 */ /* 0x000fea0003c00000 */
[----:B------:R0:W1:Y:S02]  /*cba0*/  SHFL.UP P3, R81, R220, R217, R218 ;  /* 0x040000d9dc517389 */ /* 0x00006400000600da */
[----:B01----:R-:W-:Y:S01]  /*cbb0*/  ENDCOLLECTIVE ;  /* 0x000000000000791b */ /* 0x003fe20003800000 */
.L_x_4052:
        /* <DEDUP_REMOVED lines=17> */
.L_x_4053:
[----:B------:R-:W-:Y:S02]  /*ccd0*/  MOV R220, R80 ;  /* 0x0000005000dc7202 */ /* 0x000fe40000000f00 */
[----:B------:R-:W-:-:S07]  /*cce0*/  MOV R82, R81 ;  /* 0x0000005100527202 */ /* 0x000fce0000000f00 */
[----:B------:R-:W-:Y:S05]  /*ccf0*/  WARPSYNC.COLLECTIVE R83, `(.L_x_4054) ;  /* 0x0000000053087348 */ /* 0x000fea0003c00000 */
[----:B------:R0:W1:Y:S02]  /*cd00*/  SHFL.UP P3, R81, R220, R217, R218 ;  /* 0x040000d9dc517389 */ /* 0x00006400000600da */
[----:B01----:R-:W-:Y:S01]  /*cd10*/  ENDCOLLECTIVE ;  /* 0x000000000000791b */ /* 0x003fe20003800000 */
.L_x_4054:
[----:B------:R-:W-:Y:S02]  /*cd20*/  MOV R220, R216 ;  /* 0x000000d800dc7202 */ /* 0x000fe40000000f00 */
[----:B------:R-:W-:-:S07]  /*cd30*/  MOV R219, R81 ;  /* 0x0000005100db7202 */ /* 0x000fce0000000f00 */
[----:B------:R-:W-:Y:S05]  /*cd40*/  WARPSYNC.COLLECTIVE R83, `(.L_x_4055) ;  /* 0x0000000053087348 */ /* 0x000fea0003c00000 */
[----:B------:R0:W1:Y:S02]  /*cd50*/  SHFL.UP P3, R81, R220, R217, R218 ;  /* 0x040000d9dc517389 */ /* 0x00006400000600da */
[----:B01----:R-:W-:Y:S01]  /*cd60*/  ENDCOLLECTIVE ;  /* 0x000000000000791b */ /* 0x003fe20003800000 */
.L_x_4055:
[----:B------:R-:W-:Y:S02]  /*cd70*/  MOV R220, R214 ;  /* 0x000000d600dc7202 */ /* 0x000fe40000000f00 */
[----:B------:R-:W-:-:S07]  /*cd80*/  MOV R221, R81 ;  /* 0x0000005100dd7202 */ /* 0x000fce0000000f00 */
[----:B------:R-:W-:Y:S05]  /*cd90*/  WARPSYNC.COLLECTIVE R83, `(.L_x_4056) ;  /* 0x0000000053087348 */ /* 0x000fea0003c00000 */
[----:B------:R0:W1:Y:S02]  /*cda0*/  SHFL.UP P3, R81, R220, R217, R218 ;  /* 0x040000d9dc517389 */ /* 0x00006400000600da */
[----:B01----:R-:W-:Y:S01]  /*cdb0*/  ENDCOLLECTIVE ;  /* 0x000000000000791b */ /* 0x003fe20003800000 */
.L_x_4056:
        /* <DEDUP_REMOVED lines=17> */
.L_x_4057:
[----:B------:R-:W-:Y:S02]  /*ced0*/  MOV R220, R80 ;  /* 0x0000005000dc7202 */ /* 0x000fe40000000f00 */
[----:B------:R-:W-:-:S07]  /*cee0*/  MOV R82, R81 ;  /* 0x0000005100527202 */ /* 0x000fce0000000f00 */
[----:B------:R-:W-:Y:S05]  /*cef0*/  WARPSYNC.COLLECTIVE R83, `(.L_x_4058) ;  /* 0x0000000053087348 */ /* 0x000fea0003c00000 */
[----:B------:R0:W1:Y:S02]  /*cf00*/  SHFL.UP P3, R81, R220, R217, R218 ;  /* 0x040000d9dc517389 */ /* 0x00006400000600da */
[----:B01----:R-:W-:Y:S01]  /*cf10*/  ENDCOLLECTIVE ;  /* 0x000000000000791b */ /* 0x003fe20003800000 */
.L_x_4058:
[----:B------:R-:W-:Y:S02]  /*cf20*/  MOV R220, R216 ;  /* 0x000000d800dc7202 */ /* 0x000fe40000000f00 */
[----:B------:R-:W-:-:S07]  /*cf30*/  MOV R219, R81 ;  /* 0x0000005100db7202 */ /* 0x000fce0000000f00 */
[----:B------:R-:W-:Y:S05]  /*cf40*/  WARPSYNC.COLLECTIVE R83, `(.L_x_4059) ;  /* 0x0000000053087348 */ /* 0x000fea0003c00000 */
[----:B------:R0:W1:Y:S02]  /*cf50*/  SHFL.UP P3, R81, R220, R217, R218 ;  /* 0x040000d9dc517389 */ /* 0x00006400000600da */
[----:B01----:R-:W-:Y:S01]  /*cf60*/  ENDCOLLECTIVE ;  /* 0x000000000000791b */ /* 0x003fe20003800000 */
.L_x_4059:
[----:B------:R-:W-:Y:S02]  /*cf70*/  MOV R220, R214 ;  /* 0x000000d600dc7202 */ /* 0x000fe40000000f00 */
[----:B------:R-:W-:-:S07]  /*cf80*/  MOV R221, R81 ;  /* 0x0000005100dd7202 */ /* 0x000fce0000000f00 */
[----:B------:R-:W-:Y:S05]  /*cf90*/  WARPSYNC.COLLECTIVE R83, `(.L_x_4060) ;  /* 0x0000000053087348 */ /* 0x000fea0003c00000 */
[----:B------:R0:W1:Y:S02]  /*cfa0*/  SHFL.UP P3, R81, R220, R217, R218 ;  /* 0x040000d9dc517389 */ /* 0x00006400000600da */
[----:B01----:R-:W-:Y:S01]  /*cfb0*/  ENDCOLLECTIVE ;  /* 0x000000000000791b */ /* 0x003fe20003800000 */
.L_x_4060:
        /* <DEDUP_REMOVED lines=17> */
.L_x_4061:
[----:B------:R-:W-:Y:S02]  /*d0d0*/  MOV R220, R80 ;  /* 0x0000005000dc7202 */ /* 0x000fe40000000f00 */
[----:B------:R-:W-:-:S07]  /*d0e0*/  MOV R82, R81 ;  /* 0x0000005100527202 */ /* 0x000fce0000000f00 */
[----:B------:R-:W-:Y:S05]  /*d0f0*/  WARPSYNC.COLLECTIVE R83, `(.L_x_4062) ;  /* 0x0000000053087348 */ /* 0x000fea0003c00000 */
[----:B------:R0:W1:Y:S02]  /*d100*/  SHFL.UP P3, R81, R220, R217, R218 ;  /* 0x040000d9dc517389 */ /* 0x00006400000600da */
[----:B01----:R-:W-:Y:S01]  /*d110*/  ENDCOLLECTIVE ;  /* 0x000000000000791b */ /* 0x003fe20003800000 */
.L_x_4062:
[----:B------:R-:W-:Y:S02]  /*d120*/  MOV R220, R216 ;  /* 0x000000d800dc7202 */ /* 0x000fe40000000f00 */
[----:B------:R-:W-:-:S07]  /*d130*/  MOV R219, R81 ;  /* 0x0000005100db7202 */ /* 0x000fce0000000f00 */
[----:B------:R-:W-:Y:S05]  /*d140*/  WARPSYNC.COLLECTIVE R83, `(.L_x_4063) ;  /* 0x0000000053087348 */ /* 0x000fea0003c00000 */
[----:B------:R0:W1:Y:S02]  /*d150*/  SHFL.UP P3, R81, R220, R217, R218 ;  /* 0x040000d9dc517389 */ /* 0x00006400000600da */
[----:B01----:R-:W-:Y:S01]  /*d160*/  ENDCOLLECTIVE ;  /* 0x000000000000791b */ /* 0x003fe20003800000 */
.L_x_4063:
[----:B------:R-:W-:Y:S02]  /*d170*/  MOV R220, R214 ;  /* 0x000000d600dc7202 */ /* 0x000fe40000000f00 */
[----:B------:R-:W-:-:S07]  /*d180*/  MOV R221, R81 ;  /* 0x0000005100dd7202 */ /* 0x000fce0000000f00 */
[----:B------:R-:W-:Y:S05]  /*d190*/  WARPSYNC.COLLECTIVE R83, `(.L_x_4064) ;  /* 0x0000000053087348 */ /* 0x000fea0003c00000 */
[----:B------:R0:W1:Y:S02]  /*d1a0*/  SHFL.UP P3, R81, R220, R217, R218 ;  /* 0x040000d9dc517389 */ /* 0x00006400000600da */
[----:B01----:R-:W-:Y:S01]  /*d1b0*/  ENDCOLLECTIVE ;  /* 0x000000000000791b */ /* 0x003fe20003800000 */
.L_x_4064:
        /* <DEDUP_REMOVED lines=17> */
.L_x_4065:
[----:B------:R-:W-:Y:S02]  /*d2d0*/  MOV R220, R80 ;  /* 0x0000005000dc7202 */ /* 0x000fe40000000f00 */
[----:B------:R-:W-:-:S07]  /*d2e0*/  MOV R82, R81 ;  /* 0x0000005100527202 */ /* 0x000fce0000000f00 */
[----:B------:R-:W-:Y:S05]  /*d2f0*/  WARPSYNC.COLLECTIVE R83, `(.L_x_4066) ;  /* 0x0000000053087348 */ /* 0x000fea0003c00000 */
[----:B------:R0:W1:Y:S02]  /*d300*/  SHFL.UP P3, R81, R220, R217, R218 ;  /* 0x040000d9dc517389 */ /* 0x00006400000600da */
[----:B01----:R-:W-:Y:S01]  /*d310*/  ENDCOLLECTIVE ;  /* 0x000000000000791b */ /* 0x003fe20003800000 */
.L_x_4066:
[----:B------:R-:W-:Y:S02]  /*d320*/  MOV R220, R216 ;  /* 0x000000d800dc7202 */ /* 0x000fe40000000f00 */
[----:B------:R-:W-:-:S07]  /*d330*/  MOV R219, R81 ;  /* 0x0000005100db7202 */ /* 0x000fce0000000f00 */
[----:B------:R-:W-:Y:S05]  /*d340*/  WARPSYNC.COLLECTIVE R83, `(.L_x_4067) ;  /* 0x0000000053087348 */ /* 0x000fea0003c00000 */
[----:B------:R0:W1:Y:S02]  /*d350*/  SHFL.UP P3, R81, R220, R217, R218 ;  /* 0x040000d9dc517389 */ /* 0x00006400000600da */
[----:B01----:R-:W-:Y:S01]  /*d360*/  ENDCOLLECTIVE ;  /* 0x000000000000791b */ /* 0x003fe20003800000 */
.L_x_4067:
[----:B------:R-:W-:Y:S02]  /*d370*/  MOV R220, R214 ;  /* 0x000000d600dc7202 */ /* 0x000fe40000000f00 */
[----:B------:R-:W-:-:S07]  /*d380*/  MOV R221, R81 ;  /* 0x0000005100dd7202 */ /* 0x000fce0000000f00 */
[----:B------:R-:W-:Y:S05]  /*d390*/  WARPSYNC.COLLECTIVE R83, `(.L_x_4068) ;  /* 0x0000000053087348 */ /* 0x000fea0003c00000 */
[----:B------:R0:W1:Y:S02]  /*d3a0*/  SHFL.UP P3, R81, R220, R217, R218 ;  /* 0x040000d9dc517389 */ /* 0x00006400000600da */
[----:B01----:R-:W-:Y:S01]  /*d3b0*/  ENDCOLLECTIVE ;  /* 0x000000000000791b */ /* 0x003fe20003800000 */
.L_x_4068:
[----:B------:R-:W-:Y:S05]  /*d3c0*/  BRA `(.L_x_4069) ;  /* 0xffffff8000547947 */ /* 0x000fea000383ffff */
.L_x_3950:
        /* <DEDUP_REMOVED lines=8> */
.L_x_4071:
[----:B------:R-:W-:Y:S05]  /*d450*/  BSYNC B0 ;  /* 0x0000000000007941 */ /* 0x000fea0003800000 */
.L_x_4070:
[----:B------:R-:W-:Y:S05]  /*d460*/  BRA `(.L_x_4072) ;  /* 0xffffff8000647947 */ /* 0x000fea000383ffff */
.L_x_3951:
        /* <DEDUP_REMOVED lines=8> */
.L_x_4074:
[----:B------:R-:W-:Y:S05]  /*d4f0*/  BSYNC B0 ;  /* 0x0000000000007941 */ /* 0x000fea0003800000 */
.L_x_4073:
[----:B------:R-:W-:Y:S05]  /*d500*/  BRA `(.L_x_4075) ;  /* 0xffffff8000447947 */ /* 0x000fea000383ffff */
.L_x_3952:
        /* <DEDUP_REMOVED lines=8> */
.L_x_4077:
[----:B------:R-:W-:Y:S05]  /*d590*/  BSYNC B0 ;  /* 0x0000000000007941 */ /* 0x000fea0003800000 */
.L_x_4076:
[----:B------:R-:W-:Y:S05]  /*d5a0*/  BRA `(.L_x_4078) ;  /* 0xffffff8000247947 */ /* 0x000fea000383ffff */
.L_x_3953:
        /* <DEDUP_REMOVED lines=8> */
.L_x_4080:
[----:B------:R-:W-:Y:S05]  /*d630*/  BSYNC B0 ;  /* 0x0000000000007941 */ /* 0x000fea0003800000 */
.L_x_4079:
[----:B------:R-:W-:Y:S05]  /*d640*/  BRA `(.L_x_4081) ;  /* 0xffffff8000047947 */ /* 0x000fea000383ffff */
.L_x_3954:
        /* <DEDUP_REMOVED lines=8> */
.L_x_4083:
[----:B------:R-:W-:Y:S05]  /*d6d0*/  BSYNC B0 ;  /* 0x0000000000007941 */ /* 0x000fea0003800000 */
.L_x_4082:
        /* <DEDUP_REMOVED lines=9> */
.L_x_4084:
[----:B------:R-:W-:Y:S02]  /*d770*/  MOV R80, 0x1f ;  /* 0x0000001f00507802 */ /* 0x000fe40000000f00 */
[----:B------:R-:W-:Y:S02]  /*d780*/  MOV R220, R216 ;  /* 0x000000d800dc7202 */ /* 0x000fe40000000f00 */
[----:B------:R-:W-:-:S07]  /*d790*/  MOV R219, R81 ;  /* 0x0000005100db7202 */ /* 0x000fce0000000f00 */
[----:B------:R-:W-:Y:S05]  /*d7a0*/  WARPSYNC.COLLECTIVE R83, `(.L_x_4085) ;  /* 0x0000000053087348 */ /* 0x000fea0003c00000 */
[----:B------:R0:W1:Y:S02]  /*d7b0*/  SHFL.UP P3, R81, R220, R217, R218 ;  /* 0x040000d9dc517389 */ /* 0x00006400000600da */
[----:B01----:R-:W-:Y:S01]  /*d7c0*/  ENDCOLLECTIVE ;  /* 0x000000000000791b */ /* 0x003fe20003800000 */
.L_x_4085:
[----:B------:R-:W-:Y:S02]  /*d7d0*/  MOV R220, R214 ;  /* 0x000000d600dc7202 */ /* 0x000fe40000000f00 */
[----:B------:R-:W-:-:S07]  /*d7e0*/  MOV R216, R81 ;  /* 0x0000005100d87202 */ /* 0x000fce0000000f00 */
[----:B------:R-:W-:Y:S05]  /*d7f0*/  WARPSYNC.COLLECTIVE R83, `(.L_x_4086) ;  /* 0x0000000053087348 */ /* 0x000fea0003c00000 */
[----:B------:R0:W1:Y:S02]  /*d800*/  SHFL.UP P3, R81, R220, R217, R218 ;  /* 0x040000d9dc517389 */ /* 0x00006400000600da */
[----:B01----:R-:W-:Y:S01]  /*d810*/  ENDCOLLECTIVE ;  /* 0x000000000000791b */ /* 0x003fe20003800000 */
.L_x_4086:
[----:B------:R-:W-:Y:S01]  /*d820*/  MOV R214, R81 ;  /* 0x0000005100d67202 */ /* 0x000fe20000000f00 */
[----:B------:R-:W-:-:S11]  /*d830*/  HFMA2.MMA R81, -RZ, RZ, 0, 0 ;  /* 0x00000000ff517435 */ /* 0x000fd600000001ff */
[----:B------:R-:W-:Y:S05]  /*d840*/  WARPSYNC.COLLECTIVE R83, `(.L_x_4087) ;  /* 0x0000000053087348 */ /* 0x000fea0003c00000 */
[----:B------:R0:W1:Y:S02]  /*d850*/  SHFL.IDX P3, R221, R82, R81, R80 ;  /* 0x0000005152dd7389 */ /* 0x0000640000060050 */
[----:B01----:R-:W-:Y:S01]  /*d860*/  ENDCOLLECTIVE ;  /* 0x000000000000791b */ /* 0x003fe20003800000 */
.L_x_4087:
[----:B------:R-:W-:Y:S02]  /*d870*/  MOV R82, R77 ;  /* 0x0000004d00527202 */ /* 0x000fe40000000f00 */
[----:B------:R-:W-:-:S07]  /*d880*/  MOV R76, R221 ;  /* 0x000000dd004c7202 */ /* 0x000fce0000000f00 */
[----:B------:R-:W-:Y:S05]  /*d890*/  WARPSYNC.COLLECTIVE R83, `(.L_x_4088) ;  /* 0x0000000053087348 */ /* 0x000fea0003c00000 */
[----:B------:R0:W1:Y:S02]  /*d8a0*/  SHFL.IDX P3, R221, R82, R81, R80 ;  /* 0x0000005152dd7389 */ /* 0x0000640000060050 */
[----:B01----:R-:W-:Y:S01]  /*d8b0*/  ENDCOLLECTIVE ;  /* 0x000000000000791b */ /* 0x003fe20003800000 */
.L_x_4088:
[----:B------:R-:W-:Y:S02]  /*d8c0*/  MOV R82, R78 ;  /* 0x0000004e00527202 */ /* 0x000fe40000000f00 */
[----:B------:R-:W-:-:S07]  /*d8d0*/  MOV R77, R221 ;  /* 0x000000dd004d7202 */ /* 0x000fce0000000f00 */
[----:B------:R-:W-:Y:S05]  /*d8e0*/  WARPSYNC.COLLECTIVE R83, `(.L_x_4089) ;  /* 0x0000000053087348 */ /* 0x000fea0003c00000 */
[----:B------:R0:W1:Y:S02]  /*d8f0*/  SHFL.IDX P3, R221, R82, R81, R80 ;  /* 0x0000005152dd7389 */ /* 0x0000640000060050 */
[----:B01----:R-:W-:Y:S01]  /*d900*/  ENDCOLLECTIVE ;  /* 0x000000000000791b */ /* 0x003fe20003800000 */
.L_x_4089:
[----:B------:R-:W-:Y:S02]  /*d910*/  MOV R82, R79 ;  /* 0x0000004f00527202 */ /* 0x000fe40000000f00 */
[----:B------:R-:W-:-:S07]  /*d920*/  MOV R78, R221 ;  /* 0x000000dd004e7202 */ /* 0x000fce0000000f00 */
[----:B------:R-:W-:Y:S05]  /*d930*/  WARPSYNC.COLLECTIVE R83, `(.L_x_4090) ;  /* 0x0000000053087348 */ /* 0x000fea0003c00000 */
[----:B------:R0:W1:Y:S02]  /*d940*/  SHFL.IDX P3, R221, R82, R81, R80 ;  /* 0x0000005152dd7389 */ /* 0x0000640000060050 */
[----:B01----:R-:W-:Y:S01]  /*d950*/  ENDCOLLECTIVE ;  /* 0x000000000000791b */ /* 0x003fe20003800000 */
.L_x_4090:
[----:B------:R-:W-:Y:S01]  /*d960*/  MOV R79, R221 ;  /* 0x000000dd004f7202 */ /* 0x000fe20000000f00 */
[----:B------:R-:W-:Y:S06]  /*d970*/  BRA `(.L_x_4091) ;  /* 0xffffff7c00607947 */ /* 0x000fec000383ffff */
.L_x_3956:
[----:B------:R-:W-:Y:S01]  /*d980*/  HFMA2.MMA R245, -RZ, RZ, 0, 5.9604644775390625e-08 ;  /* 0x00000001fff57435 */ /* 0x000fe200000001ff */
[----:B------:R-:W-:Y:S02]  /*d990*/  MOV R244, R240 ;  /* 0x000000f000f47202 */ /* 0x000fe40000000f00 */
[----:B------:R-:W-:Y:S02]  /*d9a0*/  MOV R252, 0x1f ;  /* 0x0000001f00fc7802 */ /* 0x000fe40000000f00 */
[----:B------:R-:W-:-:S07]  /*d9b0*/  MOV R83, 0xffffffff ;  /* 0xffffffff00537802 */ /* 0x000fce0000000f00 */
[----:B-1----:R-:W-:Y:S05]  /*d9c0*/  WARPSYNC.COLLECTIVE R83, `(.L_x_4092) ;  /* 0x0000000053087348 */ /* 0x002fea0003c00000 */
[----:B------:R0:W2:Y:S02]  /*d9d0*/  SHFL.DOWN P1, R221, R244, R245, R252 ;  /* 0x080000f5f4dd7389 */ /* 0x0000a400000200fc */
[----:B012---:R-:W-:Y:S01]  /*d9e0*/  ENDCOLLECTIVE ;  /* 0x000000000000791b */ /* 0x007fe20003800000 */
.L_x_4092:
[----:B------:R-:W-:Y:S02]  /*d9f0*/  MOV R244, R241 ;  /* 0x000000f100f47202 */ /* 0x000fe40000000f00 */
[----:B------:R-:W-:-:S07]  /*da00*/  MOV R80, R221 ;  /* 0x000000dd00507202 */ /* 0x000fce0000000f00 */
[----:B------:R-:W-:Y:S05]  /*da10*/  WARPSYNC.COLLECTIVE R83, `(.L_x_4093) ;  /* 0x0000000053087348 */ /* 0x000fea0003c00000 */
[----:B------:R0:W1:Y:S02]  /*da20*/  SHFL.DOWN P1, R221, R244, R245, R252 ;  /* 0x080000f5f4dd7389 */ /* 0x00006400000200fc */
[----:B01----:R-:W-:Y:S01]  /*da30*/  ENDCOLLECTIVE ;  /* 0x000000000000791b */ /* 0x003fe20003800000 */
.L_x_4093:
[----:B------:R-:W-:Y:S02]  /*da40*/  MOV R244, R242 ;  /* 0x000000f200f47202 */ /* 0x000fe40000000f00 */
[----:B------:R-:W-:-:S07]  /*da50*/  MOV R81, R221 ;  /* 0x000000dd00517202 */ /* 0x000fce0000000f00 */
[----:B------:R-:W-:Y:S05]  /*da60*/  WARPSYNC.COLLECTIVE R83, `(.L_x_4094) ;  /* 0x0000000053087348 */ /* 0x000fea0003c00000 */
[----:B------:R0:W1:Y:S02]  /*da70*/  SHFL.DOWN P1, R221, R244, R245, R252 ;  /* 0x080000f5f4dd7389 */ /* 0x00006400000200fc */
[----:B01----:R-:W-:Y:S01]  /*da80*/  ENDCOLLECTIVE ;  /* 0x000000000000791b */ /* 0x003fe20003800000 */
.L_x_4094:
[----:B------:R-:W-:Y:S02]  /*da90*/  MOV R244, R243 ;  /* 0x000000f300f47202 */ /* 0x000fe40000000f00 */
[----:B------:R-:W-:-:S07]  /*daa0*/  MOV R82, R221 ;  /* 0x000000dd00527202 */ /* 0x000fce0000000f00 */
[----:B------:R-:W-:Y:S05]  /*dab0*/  WARPSYNC.COLLECTIVE R83, `(.L_x_4095) ;  /* 0x0000000053087348 */ /* 0x000fea0003c00000 */
[----:B------:R0:W1:Y:S02]  /*dac0*/  SHFL.DOWN P1, R221, R244, R245, R252 ;  /* 0x080000f5f4dd7389 */ /* 0x00006400000200fc */
[----:B01----:R-:W-:Y:S01]  /*dad0*/  ENDCOLLECTIVE ;  /* 0x000000000000791b */ /* 0x003fe20003800000 */
.L_x_4095:
[----:B------:R-:W-:Y:S01]  /*dae0*/  MOV R83, R221 ;  /* 0x000000dd00537202 */ /* 0x000fe20000000f00 */
[----:B------:R-:W-:Y:S06]  /*daf0*/  BRA `(.L_x_4096) ;  /* 0xffffff9000647947 */ /* 0x000fec000383ffff */
.L_x_3959:
        /* <DEDUP_REMOVED lines=8> */
.L_x_4098:
[----:B------:R-:W-:Y:S05]  /*db80*/  BSYNC B0 ;  /* 0x0000000000007941 */ /* 0x000fea0003800000 */
.L_x_4097:
        /* <DEDUP_REMOVED lines=8> */
.L_x_4099:
[----:B------:R-:W-:Y:S02]  /*dc10*/  MOV R244, R242 ;  /* 0x000000f200f47202 */ /* 0x000fe40000000f00 */
[----:B------:R-:W-:-:S07]  /*dc20*/  MOV R81, R221 ;  /* 0x000000dd00517202 */ /* 0x000fce0000000f00 */
[----:B------:R-:W-:Y:S05]  /*dc30*/  WARPSYNC.COLLECTIVE R83, `(.L_x_4100) ;  /* 0x0000000053087348 */ /* 0x000fea0003c00000 */
[----:B------:R0:W1:Y:S02]  /*dc40*/  SHFL.DOWN P1, R221, R244, R245, R252 ;  /* 0x080000f5f4dd7389 */ /* 0x00006400000200fc */
[----:B01----:R-:W-:Y:S01]  /*dc50*/  ENDCOLLECTIVE ;  /* 0x000000000000791b */ /* 0x003fe20003800000 */
.L_x_4100:
[----:B------:R-:W-:Y:S02]  /*dc60*/  MOV R244, R243 ;  /* 0x000000f300f47202 */ /* 0x000fe40000000f00 */
[----:B------:R-:W-:-:S07]  /*dc70*/  MOV R82, R221 ;  /* 0x000000dd00527202 */ /* 0x000fce0000000f00 */
[----:B------:R-:W-:Y:S05]  /*dc80*/  WARPSYNC.COLLECTIVE R83, `(.L_x_4101) ;  /* 0x0000000053087348 */ /* 0x000fea0003c00000 */
[----:B------:R0:W1:Y:S02]  /*dc90*/  SHFL.DOWN P1, R221, R244, R245, R252 ;  /* 0x080000f5f4dd7389 */ /* 0x00006400000200fc */
[----:B01----:R-:W-:Y:S01]  /*dca0*/  ENDCOLLECTIVE ;  /* 0x000000000000791b */ /* 0x003fe20003800000 */
.L_x_4101:
[----:B------:R-:W-:Y:S05]  /*dcb0*/  BRA `(.L_x_4102) ;  /* 0xffffff9000487947 */ /* 0x000fea000383ffff */
.L_x_3962:
        /* <DEDUP_REMOVED lines=8> */
.L_x_4104:
[----:B------:R-:W-:Y:S05]  /*dd40*/  BSYNC B0 ;  /* 0x0000000000007941 */ /* 0x000fea0003800000 */
.L_x_4103:
        /* <DEDUP_REMOVED lines=8> */
.L_x_4105:
[----:B------:R-:W-:Y:S02]  /*ddd0*/  MOV R244, R242 ;  /* 0x000000f200f47202 */ /* 0x000fe40000000f00 */
[----:B------:R-:W-:-:S07]  /*dde0*/  MOV R81, R221 ;  /* 0x000000dd00517202 */ /* 0x000fce0000000f00 */
[----:B------:R-:W-:Y:S05]  /*ddf0*/  WARPSYNC.COLLECTIVE R83, `(.L_x_4106) ;  /* 0x0000000053087348 */ /* 0x000fea0003c00000 */
[----:B------:R0:W1:Y:S02]  /*de00*/  SHFL.DOWN P1, R221, R244, R245, R252 ;  /* 0x080000f5f4dd7389 */ /* 0x00006400000200fc */
[----:B01----:R-:W-:Y:S01]  /*de10*/  ENDCOLLECTIVE ;  /* 0x000000000000791b */ /* 0x003fe20003800000 */
.L_x_4106:
[----:B------:R-:W-:Y:S02]  /*de20*/  MOV R244, R243 ;  /* 0x000000f300f47202 */ /* 0x000fe40000000f00 */
[----:B------:R-:W-:-:S07]  /*de30*/  MOV R82, R221 ;  /* 0x000000dd00527202 */ /* 0x000fce0000000f00 */
[----:B------:R-:W-:Y:S05]  /*de40*/  WARPSYNC.COLLECTIVE R83, `(.L_x_4107) ;  /* 0x0000000053087348 */ /* 0x000fea0003c00000 */
[----:B------:R0:W1:Y:S02]  /*de50*/  SHFL.DOWN P1, R221, R244, R245, R252 ;  /* 0x080000f5f4dd7389 */ /* 0x00006400000200fc */
[----:B01----:R-:W-:Y:S01]  /*de60*/  ENDCOLLECTIVE ;  /* 0x000000000000791b */ /* 0x003fe20003800000 */
.L_x_4107:
[----:B------:R-:W-:Y:S05]  /*de70*/  BRA `(.L_x_4108) ;  /* 0xffffff90002c7947 */ /* 0x000fea000383ffff */
.L_x_3965:
        /* <DEDUP_REMOVED lines=8> */
.L_x_4110:
[----:B------:R-:W-:Y:S05]  /*df00*/  BSYNC B0 ;  /* 0x0000000000007941 */ /* 0x000fea0003800000 */
.L_x_4109:
        /* <DEDUP_REMOVED lines=8> */
.L_x_4111:
[----:B------:R-:W-:Y:S02]  /*df90*/  MOV R244, R242 ;  /* 0x000000f200f47202 */ /* 0x000fe40000000f00 */
[----:B------:R-:W-:-:S07]  /*dfa0*/  MOV R81, R221 ;  /* 0x000000dd00517202 */ /* 0x000fce0000000f00 */
[----:B------:R-:W-:Y:S05]  /*dfb0*/  WARPSYNC.COLLECTIVE R83, `(.L_x_4112) ;  /* 0x0000000053087348 */ /* 0x000fea0003c00000 */
[----:B------:R0:W1:Y:S02]  /*dfc0*/  SHFL.DOWN P1, R221, R244, R245, R252 ;  /* 0x080000f5f4dd7389 */ /* 0x00006400000200fc */
[----:B01----:R-:W-:Y:S01]  /*dfd0*/  ENDCOLLECTIVE ;  /* 0x000000000000791b */ /* 0x003fe20003800000 */
.L_x_4112:
[----:B------:R-:W-:Y:S02]  /*dfe0*/  MOV R244, R243 ;  /* 0x000000f300f47202 */ /* 0x000fe40000000f00 */
[----:B------:R-:W-:-:S07]  /*dff0*/  MOV R82, R221 ;  /* 0x000000dd00527202 */ /* 0x000fce0000000f00 */
[----:B------:R-:W-:Y:S05]  /*e000*/  WARPSYNC.COLLECTIVE R83, `(.L_x_4113) ;  /* 0x0000000053087348 */ /* 0x000fea0003c00000 */
[----:B------:R0:W1:Y:S02]  /*e010*/  SHFL.DOWN P1, R221, R244, R245, R252 ;  /* 0x080000f5f4dd7389 */ /* 0x00006400000200fc */
[----:B01----:R-:W-:Y:S01]  /*e020*/  ENDCOLLECTIVE ;  /* 0x000000000000791b */ /* 0x003fe20003800000 */
.L_x_4113:
[----:B------:R-:W-:Y:S05]  /*e030*/  BRA `(.L_x_4114) ;  /* 0xffffff9000107947 */ /* 0x000fea000383ffff */
.L_x_3968:
        /* <DEDUP_REMOVED lines=8> */
.L_x_4116:
[----:B------:R-:W-:Y:S05]  /*e0c0*/  BSYNC B0 ;  /* 0x0000000000007941 */ /* 0x000fea0003800000 */
.L_x_4115:
        /* <DEDUP_REMOVED lines=8> */
.L_x_4117:
[----:B------:R-:W-:Y:S02]  /*e150*/  MOV R244, R242 ;  /* 0x000000f200f47202 */ /* 0x000fe40000000f00 */
[----:B------:R-:W-:-:S07]  /*e160*/  MOV R81, R221 ;  /* 0x000000dd00517202 */ /* 0x000fce0000000f00 */
[----:B------:R-:W-:Y:S05]  /*e170*/  WARPSYNC.COLLECTIVE R83, `(.L_x_4118) ;  /* 0x0000000053087348 */ /* 0x000fea0003c00000 */
[----:B------:R0:W1:Y:S02]  /*e180*/  SHFL.DOWN P1, R221, R244, R245, R252 ;  /* 0x080000f5f4dd7389 */ /* 0x00006400000200fc */
[----:B01----:R-:W-:Y:S01]  /*e190*/  ENDCOLLECTIVE ;  /* 0x000000000000791b */ /* 0x003fe20003800000 */
.L_x_4118:
[----:B------:R-:W-:Y:S02]  /*e1a0*/  MOV R244, R243 ;  /* 0x000000f300f47202 */ /* 0x000fe40000000f00 */
[----:B------:R-:W-:-:S07]  /*e1b0*/  MOV R82, R221 ;  /* 0x000000dd00527202 */ /* 0x000fce0000000f00 */
[----:B------:R-:W-:Y:S05]  /*e1c0*/  WARPSYNC.COLLECTIVE R83, `(.L_x_4119) ;  /* 0x0000000053087348 */ /* 0x000fea0003c00000 */
[----:B------:R0:W1:Y:S02]  /*e1d0*/  SHFL.DOWN P1, R221, R244, R245, R252 ;  /* 0x080000f5f4dd7389 */ /* 0x00006400000200fc */
[----:B01----:R-:W-:Y:S01]  /*e1e0*/  ENDCOLLECTIVE ;  /* 0x000000000000791b */ /* 0x003fe20003800000 */
.L_x_4119:
[----:B------:R-:W-:Y:S05]  /*e1f0*/  BRA `(.L_x_4120) ;  /* 0xffffff8c00f47947 */ /* 0x000fea000383ffff */
.L_x_3971:
        /* <DEDUP_REMOVED lines=8> */
.L_x_4122:
[----:B------:R-:W-:Y:S05]  /*e280*/  BSYNC B0 ;  /* 0x0000000000007941 */ /* 0x000fea0003800000 */
.L_x_4121:
        /* <DEDUP_REMOVED lines=10> */
.L_x_4123:
        /* <DEDUP_REMOVED lines=9> */
.L_x_4124:
[----:B------:R-:W-:Y:S02]  /*e3c0*/  MOV R244, R240 ;  /* 0x000000f000f47202 */ /* 0x000fe40000000f00 */
[----:B------:R-:W-:Y:S02]  /*e3d0*/  MOV R82, R243 ;  /* 0x000000f300527202 */ /* 0x000fe40000000f00 */
[----:B------:R-:W-:-:S07]  /*e3e0*/  MOV R250, R221 ;  /* 0x000000dd00fa7202 */ /* 0x000fce0000000f00 */
[----:B------:R-:W-:Y:S05]  /*e3f0*/  WARPSYNC.COLLECTIVE R83, `(.L_x_4125) ;  /* 0x0000000053087348 */ /* 0x000fea0003c00000 */
[----:B------:R0:W1:Y:S02]  /*e400*/  SHFL.IDX P3, R221, R82, R81, R80 ;  /* 0x0000005152dd7389 */ /* 0x0000640000060050 */
[----:B01----:R-:W-:Y:S01]  /*e410*/  ENDCOLLECTIVE ;  /* 0x000000000000791b */ /* 0x003fe20003800000 */
.L_x_4125:
[----:B------:R-:W-:Y:S02]  /*e420*/  MOV R82, R64 ;  /* 0x0000004000527202 */ /* 0x000fe40000000f00 */
[----:B------:R-:W-:-:S07]  /*e430*/  MOV R251, R221 ;  /* 0x000000dd00fb7202 */ /* 0x000fce0000000f00 */
[----:B------:R-:W-:Y:S05]  /*e440*/  WARPSYNC.COLLECTIVE R83, `(.L_x_4126) ;  /* 0x0000000053087348 */ /* 0x000fea0003c00000 */
[----:B------:R0:W1:Y:S02]  /*e450*/  SHFL.DOWN P1, R221, R244, R245, R252 ;  /* 0x080000f5f4dd7389 */ /* 0x00006400000200fc */
[----:B01----:R-:W-:Y:S01]  /*e460*/  ENDCOLLECTIVE ;  /* 0x000000000000791b */ /* 0x003fe20003800000 */
.L_x_4126:
[----:B------:R-:W-:Y:S02]  /*e470*/  MOV R244, R241 ;  /* 0x000000f100f47202 */ /* 0x000fe40000000f00 */
[----:B------:R-:W-:-:S07]  /*e480*/  MOV R240, R221 ;  /* 0x000000dd00f07202 */ /* 0x000fce0000000f00 */
[----:B------:R-:W-:Y:S05]  /*e490*/  WARPSYNC.COLLECTIVE R83, `(.L_x_4127) ;  /* 0x0000000053087348 */ /* 0x000fea0003c00000 */
[----:B------:R0:W1:Y:S02]  /*e4a0*/  SHFL.DOWN P1, R221, R244, R245, R252 ;  /* 0x080000f5f4dd7389 */ /* 0x00006400000200fc */
[----:B01----:R-:W-:Y:S01]  /*e4b0*/  ENDCOLLECTIVE ;  /* 0x000000000000791b */ /* 0x003fe20003800000 */
.L_x_4127:
[----:B------:R-:W-:Y:S02]  /*e4c0*/  MOV R244, R242 ;  /* 0x000000f200f47202 */ /* 0x000fe40000000f00 */
[----:B------:R-:W-:-:S07]  /*e4d0*/  MOV R241, R221 ;  /* 0x000000dd00f17202 */ /* 0x000fce0000000f00 */
[----:B------:R-:W-:Y:S05]  /*e4e0*/  WARPSYNC.COLLECTIVE R83, `(.L_x_4128) ;  /* 0x0000000053087348 */ /* 0x000fea0003c00000 */
[----:B------:R0:W1:Y:S02]  /*e4f0*/  SHFL.DOWN P1, R221, R244, R245, R252 ;  /* 0x080000f5f4dd7389 */ /* 0x00006400000200fc */
[----:B01----:R-:W-:Y:S01]  /*e500*/  ENDCOLLECTIVE ;  /* 0x000000000000791b */ /* 0x003fe20003800000 */
.L_x_4128:
[----:B------:R-:W-:Y:S02]  /*e510*/  MOV R244, R243 ;  /* 0x000000f300f47202 */ /* 0x000fe40000000f00 */
[----:B------:R-:W-:-:S07]  /*e520*/  MOV R242, R221 ;  /* 0x000000dd00f27202 */ /* 0x000fce0000000f00 */
[----:B------:R-:W-:Y:S05]  /*e530*/  WARPSYNC.COLLECTIVE R83, `(.L_x_4129) ;  /* 0x0000000053087348 */ /* 0x000fea0003c00000 */
[----:B------:R0:W1:Y:S02]  /*e540*/  SHFL.DOWN P1, R221, R244, R245, R252 ;  /* 0x080000f5f4dd7389 */ /* 0x00006400000200fc */
[----:B01----:R-:W-:Y:S01]  /*e550*/  ENDCOLLECTIVE ;  /* 0x000000000000791b */ /* 0x003fe20003800000 */
.L_x_4129:
[----:B------:R-:W-:-:S07]  /*e560*/  MOV R243, R221 ;  /* 0x000000dd00f37202 */ /* 0x000fce0000000f00 */
[----:B------:R-:W-:Y:S05]  /*e570*/  WARPSYNC.COLLECTIVE R83, `(.L_x_4130) ;  /* 0x0000000053087348 */ /* 0x000fea0003c00000 */
[----:B------:R0:W1:Y:S02]  /*e580*/  SHFL.IDX P3, R221, R82, R81, R80 ;  /* 0x0000005152dd7389 */ /* 0x0000640000060050 */
[----:B01----:R-:W-:Y:S01]  /*e590*/  ENDCOLLECTIVE ;  /* 0x000000000000791b */ /* 0x003fe20003800000 */
.L_x_4130:
[----:B------:R-:W-:Y:S02]  /*e5a0*/  MOV R82, R65 ;  /* 0x0000004100527202 */ /* 0x000fe40000000f00 */
[----:B------:R-:W-:-:S07]  /*e5b0*/  MOV R252, R221 ;  /* 0x000000dd00fc7202 */ /* 0x000fce0000000f00 */
[----:B------:R-:W-:Y:S05]  /*e5c0*/  WARPSYNC.COLLECTIVE R83, `(.L_x_4131) ;  /* 0x0000000053087348 */ /* 0x000fea0003c00000 */
[----:B------:R0:W1:Y:S02]  /*e5d0*/  SHFL.IDX P3, R221, R82, R81, R80 ;  /* 0x0000005152dd7389 */ /* 0x0000640000060050 */
[----:B01----:R-:W-:Y:S01]  /*e5e0*/  ENDCOLLECTIVE ;  /* 0x000000000000791b */ /* 0x003fe20003800000 */
.L_x_4131:
[----:B------:R-:W-:Y:S01]  /*e5f0*/  MOV R82, R66 ;  /* 0x0000004200527202 */ /* 0x000fe20000000f00 */
[-C--:B------:R-:W-:Y:S01]  /*e600*/  FMUL.FTZ R66, R65, R247.reuse ;  /* 0x000000f741427220 */ /* 0x080fe20000410000 */
[----:B------:R-:W-:Y:S01]  /*e610*/  FMUL.FTZ R247, R64, R247 ;  /* 0x000000f740f77220 */ /* 0x000fe20000410000 */
[----:B------:R-:W-:-:S07]  /*e620*/  MOV R245, R221 ;  /* 0x000000dd00f57202 */ /* 0x000fce0000000f00 */
[----:B------:R-:W-:Y:S05]  /*e630*/  WARPSYNC.COLLECTIVE R83, `(.L_x_4132) ;  /* 0x0000000053087348 */ /* 0x000fea0003c00000 */
[----:B------:R0:W1:Y:S02]  /*e640*/  SHFL.IDX P3, R221, R82, R81, R80 ;  /* 0x0000005152dd7389 */ /* 0x0000640000060050 */
[----:B01----:R-:W-:Y:S01]  /*e650*/  ENDCOLLECTIVE ;  /* 0x000000000000791b */ /* 0x003fe20003800000 */
.L_x_4132:
[----:B------:R-:W-:Y:S02]  /*e660*/  MOV R82, R67 ;  /* 0x0000004300527202 */ /* 0x000fe40000000f00 */
[----:B------:R-:W-:-:S07]  /*e670*/  MOV R244, R221 ;  /* 0x000000dd00f47202 */ /* 0x000fce0000000f00 */
[----:B------:R-:W-:Y:S05]  /*e680*/  WARPSYNC.COLLECTIVE R83, `(.L_x_4133) ;  /* 0x0000000053087348 */ /* 0x000fea0003c00000 */
[----:B------:R0:W1:Y:S02]  /*e690*/  SHFL.IDX P3, R221, R82, R81, R80 ;  /* 0x0000005152dd7389 */ /* 0x0000640000060050 */
[----:B01----:R-:W-:Y:S01]  /*e6a0*/  ENDCOLLECTIVE ;  /* 0x000000000000791b */ /* 0x003fe20003800000 */
.L_x_4133:
[----:B------:R-:W-:Y:S01]  /*e6b0*/  MOV R83, R221 ;  /* 0x000000dd00537202 */ /* 0x000fe20000000f00 */
[----:B------:R-:W-:Y:S06]  /*e6c0*/  BRA `(.L_x_4134) ;  /* 0xffffff8c004c7947 */ /* 0x000fec000383ffff */
.L_x_4135:
        /* <DEDUP_REMOVED lines=11> */
.L_x_18921:


//--------------------- .text._Z25selective_scan_bwd_kernelI32Selective_Scan_bwd_kernel_traitsILi128ELi16ELb1ELb0ELb1ELb1ELb0EN3c104HalfENS1_7complexIfEEEEv12SSMParamsBwd --------------------------
	.section	.text._Z25selective_scan_bwd_kernelI32Selective_Scan_bwd_kernel_traitsILi128ELi16ELb1ELb0ELb1ELb1ELb0EN3c104HalfENS1_7complexIfEEEEv12SSMParamsBwd,"ax",@progbits
	.align	128
        .global         _Z25selective_scan_bwd_kernelI32Selective_Scan_bwd_kernel_traitsILi128ELi16ELb1ELb0ELb1ELb1ELb0EN3c104HalfENS1_7complexIfEEEEv12SSMParamsBwd
        .type           _Z25selective_scan_bwd_kernelI32Selective_Scan_bwd_kernel_traitsILi128ELi16ELb1ELb0ELb1ELb1ELb0EN3c104HalfENS1_7complexIfEEEEv12SSMParamsBwd,@function
        .size           _Z25selective_scan_bwd_kernelI32Selective_Scan_bwd_kernel_traitsILi128ELi16ELb1ELb0ELb1ELb1ELb0EN3c104HalfENS1_7complexIfEEEEv12SSMParamsBwd,(.L_x_18922 - _Z25selective_scan_bwd_kernelI32Selective_Scan_bwd_kernel_traitsILi128ELi16ELb1ELb0ELb1ELb1ELb0EN3c104HalfENS1_7complexIfEEEEv12SSMParamsBwd)
        .other          _Z25selective_scan_bwd_kernelI32Selective_Scan_bwd_kernel_traitsILi128ELi16ELb1ELb0ELb1ELb1ELb0EN3c104HalfENS1_7complexIfEEEEv12SSMParamsBwd,@"STO_CUDA_ENTRY STV_DEFAULT"
_Z25selective_scan_bwd_kernelI32Selective_Scan_bwd_kernel_traitsILi128ELi16ELb1ELb0ELb1ELb1ELb0EN3c104HalfENS1_7complexIfEEEEv12SSMParamsBwd:
.text._Z25selective_scan_bwd_kernelI32Selective_Scan_bwd_kernel_traitsILi128ELi16ELb1ELb0ELb1ELb1ELb0EN3c104HalfENS1_7complexIfEEEEv12SSMParamsBwd:
        /* <DEDUP_REMOVED lines=17> */
[----:B------:R-:W-:Y:S01]  /*0110*/  UMOV UR61, URZ ;  /* 0x0000003f003d7c82 */ /* 0x000fe20008000000 */
[----:B------:R-:W-:Y:S01]  /*0120*/  ULDC.64 UR34, c[0x0][0x3f8] ;  /* 0x0000fe0000227ab9 */ /* 0x000fe20000000a00 */
        /* <DEDUP_REMOVED lines=12> */
[----:B------:R-:W-:Y:S01]  /*01f0*/  ULDC.64 UR4, c[0x0][0x310] ;  /* 0x0000c40000047ab9 */ /* 0x000fe20000000a00 */
[----:B------:R-:W-:Y:S01]  /*0200*/  ULDC.64 UR52, c[0x0][0x3b8] ;  /* 0x0000ee0000347ab9 */ /* 0x000fe20000000a00 */
        /* <DEDUP_REMOVED lines=9> */
[----:B------:R-:W-:Y:S01]  /*02a0*/  UISETP.NE.AND.EX UP1, UPT, UR27, URZ, UPT, UP1 ;  /* 0x0000003f1b00728c */ /* 0x000fe2000bf25310 */
[----:B------:R4:W-:Y:S01]  /*02b0*/  STL [R1+0x14], RZ ;  /* 0x000014ff01007387 */ /* 0x0009e20000100800 */
[----:B0-----:R-:W-:-:S02]  /*02c0*/  USHF.R.S32.HI UR13, URZ, 0x1f, UR12 ;  /* 0x0000001f3f0d7899 */ /* 0x001fc4000801140c */
[----:B------:R-:W-:Y:S01]  /*02d0*/  UIMAD.WIDE.U32 UR18, UR12, UR24, URZ ;  /* 0x000000180c1272a5 */ /* 0x000fe2000f8e003f */
[----:B------:R4:W-:Y:S01]  /*02e0*/  STL [R1+0x10], RZ ;  /* 0x000010ff01007387 */ /* 0x0009e20000100800 */
[----:B------:R-:W-:Y:S01]  /*02f0*/  UIMAD UR4, UR13, UR24, URZ ;  /* 0x000000180d0472a4 */ /* 0x000fe2000f8e023f */
[----:B------:R-:W-:Y:S01]  /*0300*/  ULDC.64 UR6, c[0x0][0x290] ;  /* 0x0000a40000067ab9 */ /* 0x000fe20000000a00 */
[----:B------:R-:W-:-:S03]  /*0310*/  UISETP.NE.U32.AND UP2, UPT, UR34, URZ, UPT ;  /* 0x0000003f2200728c */ /* 0x000fc6000bf45070 */
[----:B------:R-:W-:Y:S01]  /*0320*/  @UP1 ULEA UR60, UP3, UR10, UR26, 0x2 ;  /* 0x0000001a0a3c1291 */ /* 0x000fe2000f86103f */
[----:B------:R-:W0:Y:S01]  /*0330*/  I2F.RP R0, UR30 ;  /* 0x0000001e00007d06 */ /* 0x000e220008209400 */
[----:B------:R-:W-:Y:S02]  /*0340*/  UIMAD UR25, UR12, UR25, UR4 ;  /* 0x000000190c1972a4 */ /* 0x000fe4000f8e0204 */
[----:B------:R-:W-:Y:S01]  /*0350*/  @UP1 ULEA.HI.X UR61, UR10, UR27, UR11, 0x2, UP3 ;  /* 0x0000001b0a3d1291 */ /* 0x000fe200098f140b */
[----:B------:R-:W-:Y:S01]  /*0360*/  UMOV UR4, URZ ;  /* 0x0000003f00047c82 */ /* 0x000fe20008000000 */
[----:B------:R-:W-:Y:S02]  /*0370*/  UIMAD UR9, UR13, UR6, URZ ;  /* 0x000000060d0972a4 */ /* 0x000fe4000f8e023f */
[----:B------:R-:W-:Y:S02]  /*0380*/  UIMAD.WIDE.U32 UR16, UR12, UR6, URZ ;  /* 0x000000060c1072a5 */ /* 0x000fe4000f8e003f */
[----:B------:R-:W-:-:S02]  /*0390*/  UIMAD UR9, UR12, UR7, UR9 ;  /* 0x000000070c0972a4 */ /* 0x000fc4000f8e0209 */
[----:B------:R-:W-:Y:S01]  /*03a0*/  UIMAD UR8, UR13, UR20, URZ ;  /* 0x000000140d0872a4 */ /* 0x000fe2000f8e023f */
[----:B------:R-:W-:Y:S01]  /*03b0*/  ULDC.64 UR6, c[0x0][0x328] ;  /* 0x0000ca0000067ab9 */ /* 0x000fe20000000a00 */
[----:B0-----:R-:W1:Y:S01]  /*03c0*/  MUFU.RCP R0, R0 ;  /* 0x0000000000007308 */ /* 0x001e620000001000 */
[----:B------:R-:W-:Y:S02]  /*03d0*/  UIMAD UR24, UR13, UR6, URZ ;  /* 0x000000060d1872a4 */ /* 0x000fe4000f8e023f */
[----:B------:R-:W-:Y:S02]  /*03e0*/  UISETP.NE.AND.EX UP1, UPT, UR35, URZ, UPT, UP2 ;  /* 0x0000003f2300728c */ /* 0x000fe4000bf25320 */
[----:B------:R-:W-:Y:S02]  /*03f0*/  UIMAD.WIDE.U32 UR14, UR12, UR6, URZ ;  /* 0x000000060c0e72a5 */ /* 0x000fe4000f8e003f */
[----:B------:R-:W-:Y:S02]  /*0400*/  UIMAD UR24, UR12, UR7, UR24 ;  /* 0x000000070c1872a4 */ /* 0x000fe4000f8e0218 */
[----:B------:R-:W-:-:S02]  /*0410*/  UIMAD.WIDE.U32 UR6, UR12, UR20, URZ ;  /* 0x000000140c0672a5 */ /* 0x000fc4000f8e003f */
[----:B------:R-:W-:Y:S02]  /*0420*/  UIMAD UR8, UR12, UR21, UR8 ;  /* 0x000000150c0872a4 */ /* 0x000fe4000f8e0208 */
[----:B------:R-:W-:Y:S01]  /*0430*/  UIADD3 UR15, UR15, UR24, URZ ;  /* 0x000000180f0f7290 */ /* 0x000fe2000fffe03f */
[----:B------:R-:W-:Y:S01]  /*0440*/  ULDC.64 UR20, c[0x0][0x288] ;  /* 0x0000a20000147ab9 */ /* 0x000fe20000000a00 */
[----:B------:R-:W-:Y:S01]  /*0450*/  UIADD3 UR17, UR17, UR9, URZ ;  /* 0x0000000911117290 */ /* 0x000fe2000fffe03f */
[----:B-1----:R-:W-:Y:S01]  /*0460*/  IADD3 R2, R0, 0xffffffe, RZ ;  /* 0x0ffffffe00027810 */ /* 0x002fe20007ffe0ff */
[----:B------:R-:W-:Y:S01]  /*0470*/  UIMAD UR29, UR11, UR20, URZ ;  /* 0x000000140b1d72a4 */ /* 0x000fe2000f8e023f */
[----:B------:R-:W-:Y:S01]  /*0480*/  IABS R0, UR10 ;  /* 0x0000000a00007c13 */ /* 0x000fe20008000000 */
[----:B------:R-:W-:Y:S02]  /*0490*/  @UP1 ULEA UR56, UP2, UR10, UR34, 0x2 ;  /* 0x000000220a381291 */ /* 0x000fe4000f84103f */
[----:B------:R-:W-:Y:S01]  /*04a0*/  UIMAD UR29, UR10, UR21, UR29 ;  /* 0x000000150a1d72a4 */ /* 0x000fe2000f8e021d */
[----:B------:R-:W0:Y:S01]  /*04b0*/  F2I.FTZ.U32.TRUNC.NTZ R2, R2 ;  /* 0x0000000200027305 */ /* 0x000e22000021f000 */
[----:B------:R-:W-:Y:S01]  /*04c0*/  R2UR UR32, R0 ;  /* 0x00000000002072ca */ /* 0x000fe200000e0000 */
[----:B------:R-:W-:-:S02]  /*04d0*/  ULOP3.LUT UR9, UR10, UR28, URZ, 0x3c, !UPT ;  /* 0x0000001c0a097292 */ /* 0x000fc4000f8e3c3f */
[----:B------:R-:W-:Y:S02]  /*04e0*/  @UP1 ULEA.HI.X UR57, UR10, UR35, UR11, 0x2, UP2 ;  /* 0x000000230a391291 */ /* 0x000fe400090f140b */
[----:B------:R-:W-:Y:S02]  /*04f0*/  UISETP.GE.AND UP2, UPT, UR9, URZ, UPT ;  /* 0x0000003f0900728c */ /* 0x000fe4000bf46270 */
[----:B------:R-:W-:Y:S02]  /*0500*/  UISETP.NE.AND UP1, UPT, UR28, URZ, UPT ;  /* 0x0000003f1c00728c */ /* 0x000fe4000bf25270 */
[----:B------:R-:W-:-:S03]  /*0510*/  UIADD3 UR7, UR7, UR8, URZ ;  /* 0x0000000807077290 */ /* 0x000fc6000fffe03f */
[----:B------:R-:W-:Y:S01]  /*0520*/  @UP0 ULDC UR8, c[0x0][0x214] ;  /* 0x0000850000080ab9 */ /* 0x000fe20000000800 */
[----:B0-----:R-:W-:Y:S01]  /*0530*/  R2UR UR5, R2 ;  /* 0x00000000020572ca */ /* 0x001fe200000e0000 */
[----:B------:R-:W-:-:S12]  /*0540*/  @UP0 UIMAD UR8, UR12, UR8, UR10 ;  /* 0x000000080c0802a4 */ /* 0x000fd8000f8e020a */
        /* <DEDUP_REMOVED lines=15> */
[----:B------:R-:W-:Y:S01]  /*0640*/  UISETP.GT.U32.AND UP4, UPT, UR30, UR26, UPT ;  /* 0x0000001a1e00728c */ /* 0x000fe2000bf84070 */
[----:B------:R-:W-:Y:S01]  /*0650*/  ULDC UR15, c[0x0][0x224] ;  /* 0x00008900000f7ab9 */ /* 0x000fe20000000800 */
[----:B------:R-:W-:Y:S02]  /*0660*/  UIMAD UR27, UR11, UR20, URZ ;  /* 0x000000140b1b72a4 */ /* 0x000fe4000f8e023f */
[----:B------:R-:W-:-:S02]  /*0670*/  UIMAD.WIDE.U32 UR16, UR10, UR20, UR16 ;  /* 0x000000140a1072a5 */ /* 0x000fc4000f8e0010 */
[----:B------:R-:W-:Y:S02]  /*0680*/  ULEA UR20, UR15, 0xfffff800, 0xb ;  /* 0xfffff8000f147891 */ /* 0x000fe4000f8e583f */
[----:B------:R-:W-:-:S03]  /*0690*/  UIMAD UR27, UR10, UR21, UR27 ;  /* 0x000000150a1b72a4 */ /* 0x000fc6000f8e021b */
[----:B------:R-:W-:Y:S02]  /*06a0*/  @!UP4 UIADD3 UR26, UR26, -UR30, URZ ;  /* 0x8000001e1a1ac290 */ /* 0x000fe4000fffe03f */
[----:B------:R-:W-:Y:S02]  /*06b0*/  @!UP4 UIADD3 UR25, UR25, 0x1, URZ ;  /* 0x000000011919c890 */ /* 0x000fe4000fffe03f */
[----:B------:R-:W-:Y:S02]  /*06c0*/  UISETP.GE.U32.AND UP3, UPT, UR26, UR30, UPT ;  /* 0x0000001e1a00728c */ /* 0x000fe4000bf66070 */
[----:B------:R-:W-:Y:S02]  /*06d0*/  USHF.R.S32.HI UR21, URZ, 0x1f, UR20 ;  /* 0x0000001f3f157899 */ /* 0x000fe40008011414 */
[----:B------:R-:W-:Y:S02]  /*06e0*/  UIADD3 UR4, UP5, UR20, UR4, URZ ;  /* 0x0000000414047290 */ /* 0x000fe4000ffbe03f */
[----:B------:R-:W-:-:S02]  /*06f0*/  @UP0 UIMAD UR8, UR8, UR15, URZ ;  /* 0x0000000f080802a4 */ /* 0x000fc4000f8e023f */
[----:B------:R-:W-:Y:S02]  /*0700*/  UIADD3.X UR5, UR21, UR5, UR29, UP5, !UPT ;  /* 0x0000000515057290 */ /* 0x000fe4000affe41d */
[----:B------:R-:W-:Y:S02]  /*0710*/  ULEA UR50, UP4, UR4, UR48, 0x1 ;  /* 0x0000003004327291 */ /* 0x000fe4000f88083f */
[----:B------:R-:W-:Y:S02]  /*0720*/  @UP3 UIADD3 UR25, UR25, 0x1, URZ ;  /* 0x0000000119193890 */ /* 0x000fe4000fffe03f */
[----:B------:R-:W-:Y:S02]  /*0730*/  UIADD3 UR16, UP3, UR20, UR16, URZ ;  /* 0x0000001014107290 */ /* 0x000fe4000ff7e03f */
[----:B------:R-:W-:Y:S02]  /*0740*/  ULEA.HI.X UR49, UR4, UR49, UR5, 0x1, UP4 ;  /* 0x0000003104317291 */ /* 0x000fe4000a0f0c05 */
[----:B------:R-:W-:Y:S01]  /*0750*/  UIADD3.X UR17, UR21, UR17, UR27, UP3, !UPT ;  /* 0x0000001115117290 */ /* 0x000fe20009ffe41b */
[----:B------:R-:W-:Y:S01]  /*0760*/  UMOV UR14, UR25 ;  /* 0x00000019000e7c82 */ /* 0x000fe20008000000 */
[----:B------:R-:W-:Y:S01]  /*0770*/  ULDC.64 UR4, c[0x0][0x2f8] ;  /* 0x0000be0000047ab9 */ /* 0x000fe20000000a00 */
[----:B------:R-:W-:-:S02]  /*0780*/  @!UP2 UIADD3 UR14, -UR14, URZ, URZ ;  /* 0x0000003f0e0ea290 */ /* 0x000fc4000fffe13f */
[----:B------:R-:W-:Y:S02]  /*0790*/  @!UP1 ULOP3.LUT UR14, URZ, UR28, URZ, 0x33, !UPT ;  /* 0x0000001c3f0e9292 */ /* 0x000fe4000f8e333f */
[----:B------:R-:W-:Y:S02]  /*07a0*/  ULEA UR9, UP3, UR16, UR4, 0x1 ;  /* 0x0000000410097291 */ /* 0x000fe4000f86083f */
[----:B------:R-:W-:Y:S02]  /*07b0*/  UIADD3 UR20, UP2, UR20, UR18, URZ ;  /* 0x0000001214147290 */ /* 0x000fe4000ff5e03f */
[----:B------:R-:W-:Y:S01]  /*07c0*/  USHF.R.S32.HI UR4, URZ, 0x1f, UR14 ;  /* 0x0000001f3f047899 */ /* 0x000fe2000801140e */
[----:B------:R-:W-:Y:S01]  /*07d0*/  ULDC.64 UR24, c[0x0][0x278] ;  /* 0x00009e0000187ab9 */ /* 0x000fe20000000a00 */
[----:B------:R-:W-:Y:S02]  /*07e0*/  UIADD3.X UR51, UR21, UR19, UR31, UP2, !UPT ;  /* 0x0000001315337290 */ /* 0x000fe400097fe41f */
[----:B------:R-:W-:-:S02]  /*07f0*/  ULEA UR52, UP1, UR20, UR52, 0x1 ;  /* 0x0000003414347291 */ /* 0x000fc4000f82083f */
[----:B------:R-:W-:Y:S02]  /*0800*/  UIMAD UR4, UR4, UR24, URZ ;  /* 0x00000018040472a4 */ /* 0x000fe4000f8e023f */
[----:B------:R-:W-:Y:S02]  /*0810*/  ULEA.HI.X UR51, UR20, UR53, UR51, 0x1, UP1 ;  /* 0x0000003514337291 */ /* 0x000fe400088f0c33 */
[----:B------:R-:W-:Y:S02]  /*0820*/  UIMAD.WIDE.U32 UR18, UR14, UR24, UR6 ;  /* 0x000000180e1272a5 */ /* 0x000fe4000f8e0006 */
[----:B------:R-:W-:Y:S02]  /*0830*/  UIMAD UR20, UR14, UR25, UR4 ;  /* 0x000000190e1472a4 */ /* 0x000fe4000f8e0204 */
[----:B------:R-:W-:Y:S02]  /*0840*/  ULEA.HI.X UR16, UR16, UR5, UR17, 0x1, UP3 ;  /* 0x0000000510107291 */ /* 0x000fe400098f0c11 */
[----:B------:R-:W-:-:S02]  /*0850*/  ULEA UR17, UR15, 0xfffff000, 0xc ;  /* 0xfffff0000f117891 */ /* 0x000fc4000f8e603f */
[----:B------:R-:W-:Y:S02]  /*0860*/  UISETP.GE.AND UP1, UPT, UR15, 0x1, UPT ;  /* 0x000000010f00788c */ /* 0x000fe4000bf26270 */
[----:B------:R-:W-:Y:S01]  /*0870*/  UIADD3 UR20, UR19, UR20, URZ ;  /* 0x0000001413147290 */ /* 0x000fe2000fffe03f */
[----:B------:R-:W-:Y:S01]  /*0880*/  UMOV UR4, URZ ;  /* 0x0000003f00047c82 */ /* 0x000fe20008000000 */
[----:B------:R-:W-:Y:S01]  /*0890*/  UIADD3 UR18, UP2, UR17, UR18, URZ ;  /* 0x0000001211127290 */ /* 0x000fe2000ff5e03f */
[----:B------:R-:W-:Y:S01]  /*08a0*/  @UP0 ULDC UR21, c[0x0][0x21c] ;  /* 0x0000870000150ab9 */ /* 0x000fe20000000800 */
[----:B------:R-:W-:Y:S01]  /*08b0*/  ULDC.64 UR6, c[0x0][0x2e0] ;  /* 0x0000b80000067ab9 */ /* 0x000fe20000000a00 */
[----:B------:R-:W-:Y:S02]  /*08c0*/  @UP0 UIMAD UR8, UR8, UR21, URZ ;  /* 0x00000015080802a4 */ /* 0x000fe4000f8e023f */
[----:B------:R-:W-:Y:S02]  /*08d0*/  ULEA.HI.X.SX32 UR17, UR17, UR20, 0x1, UP2 ;  /* 0x0000001411117291 */ /* 0x000fe400090f0e3f */
[----:B------:R-:W-:Y:S01]  /*08e0*/  ULEA UR24, UP3, UR18, UR6, 0x1 ;  /* 0x0000000612187291 */ /* 0x000fe2000f86083f */
[----:B------:R-:W-:Y:S01]  /*08f0*/  @UP0 ULDC.64 UR20, c[0x0][0x310] ;  /* 0x0000c40000140ab9 */ /* 0x000fe20000000a00 */
[----:B------:R-:W-:Y:S01]  /*0900*/  UMOV UR5, URZ ;  /* 0x0000003f00057c82 */ /* 0x000fe20008000000 */
[----:B------:R-:W-:-:S02]  /*0910*/  @UP0 UIMAD.WIDE UR20, UR8, 0x10, UR20 ;  /* 0x00000010081408a5 */ /* 0x000fc4000f8e0214 */
[----:B------:R-:W-:-:S05]  /*0920*/  ULEA.HI.X UR17, UR18, UR7, UR17, 0x1, UP3 ;  /* 0x0000000712117291 */ /* 0x000fca00098f0c11 */
[----:B------:R-:W-:Y:S01]  /*0930*/  @!UP0 UMOV UR20, URZ ;  /* 0x0000003f00148c82 */ /* 0x000fe20008000000 */
[----:B------:R-:W-:Y:S01]  /*0940*/  @!UP0 UMOV UR21, URZ ;  /* 0x0000003f00158c82 */ /* 0x000fe20008000000 */
[----:B--2---:R-:W-:Y:S02]  /*0950*/  @P0 R2UR UR4, R3 ;  /* 0x00000000030402ca */ /* 0x004fe400000e0000 */
[----:B------:R-:W-:Y:S02]  /*0960*/  PLOP3.LUT P0, PT, PT, PT, UP1, 0x80, 0x0 ;  /* 0x000000000000781c */ /* 0x000fe40003f0f018 */
[----:B---3--:R-:W-:-:S11]  /*0970*/  @P1 R2UR UR5, R4 ;  /* 0x00000000040512ca */ /* 0x008fd600000e0000 */
[----:B----4-:R-:W-:Y:S05]  /*0980*/  @!P0 BRA `(.L_x_4136) ;  /* 0x000000cc00988947 */ /* 0x010fea0003800000 */
[----:B------:R-:W0:Y:S01]  /*0990*/  S2R R92, SR_TID.X ;  /* 0x00000000005c7919 */ /* 0x000e220000002100 */
[----:B------:R-:W1:Y:S01]  /*09a0*/  S2UR UR7, SR_CgaCtaId ;  /* 0x00000000000779c3 */ /* 0x000e620000008800 */
[----:B------:R-:W-:Y:S01]  /*09b0*/  UMOV UR6, 0x400 ;  /* 0x0000040000067882 */ /* 0x000fe20000000000 */
[----:B------:R-:W-:Y:S01]  /*09c0*/  UMOV UR19, UR16 ;  /* 0x0000001000137c82 */ /* 0x000fe20008000000 */
[----:B------:R2:W-:Y:S01]  /*09d0*/  STL [R1+0x10], RZ ;  /* 0x000010ff01007387 */ /* 0x0005e20000100800 */
[----:B------:R-:W-:Y:S01]  /*09e0*/  ULDC UR15, c[0x0][0x224] ;  /* 0x00008900000f7ab9 */ /* 0x000fe20000000800 */
[----:B------:R-:W-:Y:S01]  /*09f0*/  UMOV UR18, UR9 ;  /* 0x0000000900127c82 */ /* 0x000fe20008000000 */
[----:B------:R-:W-:Y:S01]  /*0a00*/  UMOV UR16, UR24 ;  /* 0x0000001800107c82 */ /* 0x000fe20008000000 */
        /* <DEDUP_REMOVED lines=9> */
.L_x_4265:
[----:B------:R-:W-:Y:S01]  /*0aa0*/  BAR.SYNC.DEFER_BLOCKING 0x0 ;  /* 0x0000000000007b1d */ /* 0x000fe20000010000 */
[----:B------:R-:W-:-:S04]  /*0ab0*/  SHF.L.U32 R90, R92, 0x1, RZ ;  /* 0x000000015c5a7819 */ /* 0x000fc800000006ff */
[----:B------:R-:W-:Y:S02]  /*0ac0*/  LOP3.LUT R90, R90, 0xffffffc0, RZ, 0xc0, !PT ;  /* 0xffffffc05a5a7812 */ /* 0x000fe400078ec0ff */
[----:B0-----:R-:W-:Y:S01]  /*0ad0*/  MOV R2, UR50 ;  /* 0x0000003200027c02 */ /* 0x001fe20008000f00 */
[----:B------:R-:W3:Y:S01]  /*0ae0*/  LDL.LU R28, [R1+0x14] ;  /* 0x00001400011c7983 */ /* 0x000ee20000300800 */
[----:B------:R-:W-:Y:S02]  /*0af0*/  MOV R3, UR49 ;  /* 0x0000003100037c02 */ /* 0x000fe40008000f00 */
[----:B------:R-:W-:Y:S01]  /*0b00*/  LOP3.LUT R89, R90, 0x1f, R92, 0xf8, !PT ;  /* 0x0000001f5a597812 */ /* 0x000fe200078ef85c */
[----:B------:R-:W2:Y:S04]  /*0b10*/  S2R R9, SR_LANEID ;  /* 0x0000000000097919 */ /* 0x000ea80000000000 */
[----:B------:R-:W-:-:S05]  /*0b20*/  IMAD.WIDE R2, R89, 0x10, R2 ;  /* 0x0000001059027825 */ /* 0x000fca00078e0202 */
[----:B------:R-:W4:Y:S04]  /*0b30*/  LDG.E.128 R4, desc[UR22][R2.64] ;  /* 0x0000001602047981 */ /* 0x000f28000c1e1d00 */
[----:B------:R0:W5:Y:S01]  /*0b40*/  LDG.E.128 R12, desc[UR22][R2.64+0x200] ;  /* 0x00020016020c7981 */ /* 0x000162000c1e1d00 */
[----:B------:R-:W-:Y:S01]  /*0b50*/  HFMA2.MMA R8, -RZ, RZ, 0, 9.5367431640625e-07 ;  /* 0x00000010ff087435 */ /* 0x000fe200000001ff */
[----:B--2---:R-:W-:-:S04]  /*0b60*/  IADD3 R0, R90, R9, RZ ;  /* 0x000000095a007210 */ /* 0x004fc80007ffe0ff */
[C---:B------:R-:W-:Y:S02]  /*0b70*/  LEA R29, R0.reuse, R91, 0x4 ;  /* 0x0000005b001d7211 */ /* 0x040fe400078e20ff */
[----:B------:R-:W-:-:S03]  /*0b80*/  IADD3 R0, R0, R9, RZ ;  /* 0x0000000900007210 */ /* 0x000fc60007ffe0ff */
[----:B------:R-:W-:Y:S01]  /*0b90*/  IMAD.WIDE R8, R89, R8, UR18 ;  /* 0x0000001259087e25 */ /* 0x000fe2000f8e0208 */
[----:B0-----:R-:W-:Y:S01]  /*0ba0*/  MOV R2, UR52 ;  /* 0x0000003400027c02 */ /* 0x001fe20008000f00 */
[----:B------:R-:W-:Y:S01]  /*0bb0*/  STL [R1+0xc], R29 ;  /* 0x00000c1d01007387 */ /* 0x000fe20000100800 */
[----:B------:R-:W-:-:S03]  /*0bc0*/  LEA R0, R0, R91, 0x4 ;  /* 0x0000005b00007211 */ /* 0x000fc600078e20ff */
        /* <DEDUP_REMOVED lines=8> */
[----:B------:R-:W-:-:S03]  /*0c50*/  MOV R3, UR51 ;  /* 0x0000003300037c02 */ /* 0x000fc60008000f00 */
[----:B------:R-:W-:Y:S01]  /*0c60*/  IMAD.WIDE R2, R89, 0x10, R2 ;  /* 0x0000001059027825 */ /* 0x000fe200078e0202 */
[----:B--2---:R-:W-:Y:S04]  /*0c70*/  STS.128 [R29], R16 ;  /* 0x000000101d007388 */ /* 0x004fe80000000c00 */
[----:B----4-:R0:W-:Y:S01]  /*0c80*/  STS.128 [R29+0x200], R20 ;  /* 0x000200141d007388 */ /* 0x0101e20000000c00 */
[----:B------:R-:W-:-:S03]  /*0c90*/  NOP ;  /* 0x0000000000007918 */ /* 0x000fc60000000000 */
[----:B------:R-:W1:Y:S04]  /*0ca0*/  LDS.128 R12, [R0] ;  /* 0x00000000000c7984 */ /* 0x000e680000000c00 */
[----:B------:R-:W-:Y:S01]  /*0cb0*/  LDS.128 R4, [R0+0x10] ;  /* 0x0000100000047984 */ /* 0x000fe20000000c00 */
[----:B------:R-:W-:Y:S06]  /*0cc0*/  BAR.SYNC.DEFER_BLOCKING 0x0 ;  /* 0x0000000000007b1d */ /* 0x000fec0000010000 */
[----:B------:R-:W2:Y:S04]  /*0cd0*/  LDG.E.128 R24, desc[UR22][R2.64] ;  /* 0x0000001602187981 */ /* 0x000ea8000c1e1d00 */
[----:B------:R4:W5:Y:S01]  /*0ce0*/  LDG.E.128 R8, desc[UR22][R2.64+0x200] ;  /* 0x0002001602087981 */ /* 0x000962000c1e1d00 */
[--C-:B0-----:R-:W-:Y:S01]  /*0cf0*/  HADD2.F32 R21, -RZ, R60.reuse.H0_H0 ;  /* 0x2000003cff157230 */ /* 0x101fe20000004100 */
[----:B------:R-:W-:Y:S01]  /*0d00*/  BSSY B0, `(.L_x_4137) ;  /* 0x0000056000007945 */ /* 0x000fe20003800000 */
[----:B------:R-:W-:-:S02]  /*0d10*/  HADD2.F32 R20, -RZ, R60.H1_H1 ;  /* 0x3000003cff147230 */ /* 0x000fc40000004100 */
[----:B-1----:R-:W-:Y:S02]  /*0d20*/  HADD2.F32 R52, -RZ, R12.H0_H0 ;  /* 0x2000000cff347230 */ /* 0x002fe40000004100 */
[----:B------:R-:W-:Y:S02]  /*0d30*/  HADD2.F32 R50, -RZ, R13.H0_H0 ;  /* 0x2000000dff327230 */ /* 0x000fe40000004100 */
[----:B------:R-:W-:Y:S02]  /*0d40*/  HADD2.F32 R48, -RZ, R14.H0_H0 ;  /* 0x2000000eff307230 */ /* 0x000fe40000004100 */
[----:B------:R-:W-:Y:S01]  /*0d50*/  FADD.FTZ R52, R52, UR5 ;  /* 0x0000000534347e21 */ /* 0x000fe20008010000 */
[----:B----4-:R-:W-:Y:S02]  /*0d60*/  HADD2.F32 R2, -RZ, R61.H0_H0 ;  /* 0x2000003dff027230 */ /* 0x010fe40000004100 */
[----:B------:R-:W-:Y:S01]  /*0d70*/  FADD.FTZ R50, R50, UR5 ;  /* 0x0000000532327e21 */ /* 0x000fe20008010000 */
[----:B------:R-:W-:-:S02]  /*0d80*/  HADD2.F32 R12, -RZ, R12.H1_H1 ;  /* 0x3000000cff0c7230 */ /* 0x000fc40000004100 */
[----:B------:R-:W-:Y:S01]  /*0d90*/  FADD.FTZ R48, R48, UR5 ;  /* 0x0000000530307e21 */ /* 0x000fe20008010000 */
[----:B------:R-:W-:Y:S01]  /*0da0*/  FSETP.GTU.FTZ.AND P4, PT, R52, 20, PT ;  /* 0x41a000003400780b */ /* 0x000fe20003f9c000 */
[----:B------:R-:W-:Y:S01]  /*0db0*/  HADD2.F32 R13, -RZ, R13.H1_H1 ;  /* 0x3000000dff0d7230 */ /* 0x000fe20000004100 */
[----:B------:R-:W-:Y:S01]  /*0dc0*/  FSETP.GTU.FTZ.AND P2, PT, R50, 20, PT ;  /* 0x41a000003200780b */ /* 0x000fe20003f5c000 */
        /* <DEDUP_REMOVED lines=9> */
[----:B------:R-:W-:Y:S01]  /*0e60*/  HADD2.F32 R13, -RZ, R56.H0_H0 ;  /* 0x20000038ff0d7230 */ /* 0x000fe20000004100 */
[----:B------:R-:W-:Y:S01]  /*0e70*/  FSETP.GTU.FTZ.AND P6, PT, R47, 20, PT ;  /* 0x41a000002f00780b */ /* 0x000fe20003fdc000 */
[----:B------:R-:W-:Y:S01]  /*0e80*/  FADD.FTZ R46, R46, UR5 ;  /* 0x000000052e2e7e21 */ /* 0x000fe20008010000 */
[----:B--2---:R-:W-:Y:S04]  /*0e90*/  STS.128 [R29], R24 ;  /* 0x000000181d007388 */ /* 0x004fe80000000c00 */
[----:B-----5:R-:W-:Y:S01]  /*0ea0*/  STS.128 [R29+0x200], R8 ;  /* 0x000200081d007388 */ /* 0x020fe20000000c00 */
[----:B------:R-:W-:-:S03]  /*0eb0*/  NOP ;  /* 0x0000000000007918 */ /* 0x000fc60000000000 */
[----:B------:R-:W0:Y:S04]  /*0ec0*/  LDS.128 R16, [R0] ;  /* 0x0000000000107984 */ /* 0x000e280000000c00 */
[----:B------:R1:W2:Y:S02]  /*0ed0*/  LDS.128 R8, [R0+0x10] ;  /* 0x0000100000087984 */ /* 0x0002a40000000c00 */
[----:B-1----:R-:W-:Y:S02]  /*0ee0*/  HADD2.F32 R0, -RZ, R63.H1_H1 ;  /* 0x3000003fff007230 */ /* 0x002fe40000004100 */
[--C-:B0-----:R-:W-:Y:S02]  /*0ef0*/  HADD2.F32 R88, -RZ, R16.reuse.H0_H0 ;  /* 0x20000010ff587230 */ /* 0x101fe40000004100 */
[----:B------:R-:W-:-:S02]  /*0f00*/  HADD2.F32 R87, -RZ, R16.H1_H1 ;  /* 0x30000010ff577230 */ /* 0x000fc40000004100 */
[--C-:B------:R-:W-:Y:S02]  /*0f10*/  HADD2.F32 R86, -RZ, R17.reuse.H0_H0 ;  /* 0x20000011ff567230 */ /* 0x100fe40000004100 */
[----:B---3--:R-:W-:Y:S01]  /*0f20*/  FFMA.FTZ R16, R88, R21, R28 ;  /* 0x0000001558107223 */ /* 0x008fe2000001001c */
[----:B------:R-:W-:Y:S01]  /*0f30*/  HADD2.F32 R85, -RZ, R17.H1_H1 ;  /* 0x30000011ff557230 */ /* 0x000fe20000004100 */
[----:B------:R-:W0:Y:S01]  /*0f40*/  LDC R21, c[0x0][0x21c] ;  /* 0x00008700ff157b82 */ /* 0x000e220000000800 */
[----:B------:R-:W-:Y:S02]  /*0f50*/  HADD2.F32 R17, -RZ, R62.H0_H0 ;  /* 0x2000003eff117230 */ /* 0x000fe40000004100 */
[----:B------:R-:W-:Y:S01]  /*0f60*/  FFMA.FTZ R3, R87, R20, R16 ;  /* 0x0000001457037223 */ /* 0x000fe20000010010 */
[----:B------:R-:W-:Y:S02]  /*0f70*/  HADD2.F32 R16, -RZ, R61.H1_H1 ;  /* 0x3000003dff107230 */ /* 0x000fe40000004100 */
[----:B------:R-:W-:-:S02]  /*0f80*/  HADD2.F32 R84, -RZ, R18.H0_H0 ;  /* 0x20000012ff547230 */ /* 0x000fc40000004100 */
[----:B------:R-:W-:Y:S01]  /*0f90*/  FFMA.FTZ R2, R86, R2, R3 ;  /* 0x0000000256027223 */ /* 0x000fe20000010003 */
[----:B------:R-:W-:Y:S02]  /*0fa0*/  HADD2.F32 R55, -RZ, R18.H1_H1 ;  /* 0x30000012ff377230 */ /* 0x000fe40000004100 */
[--C-:B------:R-:W-:Y:S02]  /*0fb0*/  HADD2.F32 R54, -RZ, R19.reuse.H0_H0 ;  /* 0x20000013ff367230 */ /* 0x100fe40000004100 */
[----:B------:R-:W-:Y:S01]  /*0fc0*/  FFMA.FTZ R3, R85, R16, R2 ;  /* 0x0000001055037223 */ /* 0x000fe20000010002 */
[----:B------:R-:W-:Y:S02]  /*0fd0*/  HADD2.F32 R16, -RZ, R62.H1_H1 ;  /* 0x3000003eff107230 */ /* 0x000fe40000004100 */
[----:B------:R-:W-:Y:S02]  /*0fe0*/  HADD2.F32 R53, -RZ, R19.H1_H1 ;  /* 0x30000013ff357230 */ /* 0x000fe40000004100 */
[----:B------:R-:W-:Y:S01]  /*0ff0*/  FFMA.FTZ R2, R84, R17, R3 ;  /* 0x0000001154027223 */ /* 0x000fe20000010003 */
[----:B------:R-:W-:-:S02]  /*1000*/  HADD2.F32 R17, -RZ, R63.H0_H0 ;  /* 0x2000003fff117230 */ /* 0x000fc40000004100 */
[----:B--2---:R-:W-:Y:S02]  /*1010*/  HADD2.F32 R45, -RZ, R8.H0_H0 ;  /* 0x20000008ff2d7230 */ /* 0x004fe40000004100 */
[----:B------:R-:W-:-:S04]  /*1020*/  FFMA.FTZ R3, R55, R16, R2 ;  /* 0x0000001037037223 */ /* 0x000fc80000010002 */
[----:B------:R-:W-:Y:S01]  /*1030*/  FFMA.FTZ R2, R54, R17, R3 ;  /* 0x0000001136027223 */ /* 0x000fe20000010003 */
[----:B0-----:R-:W-:-:S03]  /*1040*/  ISETP.GE.AND P5, PT, R21, 0x1, PT ;  /* 0x000000011500780c */ /* 0x001fc60003fa6270 */
[----:B------:R-:W-:Y:S01]  /*1050*/  FFMA.FTZ R12, R53, R0, R2 ;  /* 0x00000000350c7223 */ /* 0x000fe20000010002 */
        /* <DEDUP_REMOVED lines=32> */
.L_x_4138:
[----:B------:R-:W-:Y:S05]  /*1260*/  BSYNC B0 ;  /* 0x0000000000007941 */ /* 0x000fea0003800000 */
.L_x_4137:
        /* <DEDUP_REMOVED lines=39> */
.L_x_4140:
[----:B------:R-:W-:Y:S05]  /*14e0*/  BSYNC B0 ;  /* 0x0000000000007941 */ /* 0x000fea0003800000 */
.L_x_4139:
        /* <DEDUP_REMOVED lines=39> */
.L_x_4142:
[----:B------:R-:W-:Y:S05]  /*1760*/  BSYNC B0 ;  /* 0x0000000000007941 */ /* 0x000fea0003800000 */
.L_x_4141:
        /* <DEDUP_REMOVED lines=39> */
.L_x_4144:
[----:B------:R-:W-:Y:S05]  /*19e0*/  BSYNC B0 ;  /* 0x0000000000007941 */ /* 0x000fea0003800000 */
.L_x_4143:
        /* <DEDUP_REMOVED lines=39> */
.L_x_4146:
[----:B------:R-:W-:Y:S05]  /*1c60*/  BSYNC B0 ;  /* 0x0000000000007941 */ /* 0x000fea0003800000 */
.L_x_4145:
        /* <DEDUP_REMOVED lines=39> */
.L_x_4148:
[----:B------:R-:W-:Y:S05]  /*1ee0*/  BSYNC B0 ;  /* 0x0000000000007941 */ /* 0x000fea0003800000 */
.L_x_4147:
        /* <DEDUP_REMOVED lines=39> */
.L_x_4150:
[----:B------:R-:W-:Y:S05]  /*2160*/  BSYNC B0 ;  /* 0x0000000000007941 */ /* 0x000fea0003800000 */
.L_x_4149:
[----:B------:R-:W-:Y:S01]  /*2170*/  HADD2.F32 R8, -RZ, R11.H1_H1 ;  /* 0x3000000bff087230 */ /* 0x000fe20000004100 */
[----:B------:R-:W-:Y:S01]  /*2180*/  BSSY B0, `(.L_x_4151) ;  /* 0x0000028000007945 */ /* 0x000fe20003800000 */
[--C-:B------:R-:W-:Y:S02]  /*2190*/  HADD2.F32 R27, -RZ, R7.reuse.H0_H0 ;  /* 0x20000007ff1b7230 */ /* 0x100fe40000004100 */
[----:B------:R-:W-:Y:S01]  /*21a0*/  FFMA.FTZ R4, R33, R5, R4 ;  /* 0x0000000521047223 */ /* 0x000fe20000010004 */
[----:B------:R-:W-:Y:S01]  /*21b0*/  FSETP.GTU.FTZ.AND P4, PT, R34, 20, PT ;  /* 0x41a000002200780b */ /* 0x000fe20003f9c000 */
[----:B------:R0:W-:Y:S01]  /*21c0*/  STL [R1+0x4], R8 ;  /* 0x0000040801007387 */ /* 0x0001e20000100800 */
[----:B------:R-:W-:Y:S02]  /*21d0*/  HADD2.F32 R7, -RZ, R7.H1_H1 ;  /* 0x30000007ff077230 */ /* 0x000fe40000004100 */
[----:B------:R-:W-:Y:S01]  /*21e0*/  FADD.FTZ R32, R6, UR5 ;  /* 0x0000000506207e21 */ /* 0x000fe20008010000 */
[----:B------:R-:W-:Y:S01]  /*21f0*/  HADD2.F32 R5, -RZ, R59.H1_H1 ;  /* 0x3000003bff057230 */ /* 0x000fe20000004100 */
        /* <DEDUP_REMOVED lines=32> */
.L_x_4152:
[----:B------:R-:W-:Y:S05]  /*2400*/  BSYNC B0 ;  /* 0x0000000000007941 */ /* 0x000fea0003800000 */
.L_x_4151:
[----:B------:R-:W-:Y:S01]  /*2410*/  FFMA.FTZ R0, R8, R5, R4 ;  /* 0x0000000508007223 */ /* 0x000fe20000010004 */
[----:B------:R-:W-:Y:S01]  /*2420*/  BSSY B0, `(.L_x_4153) ;  /* 0x0000026000007945 */ /* 0x000fe20003800000 */
[----:B------:R-:W-:Y:S02]  /*2430*/  FSETP.GTU.FTZ.AND P3, PT, R32, 20, PT ;  /* 0x41a000002000780b */ /* 0x000fe40003f7c000 */
[----:B------:R-:W-:Y:S02]  /*2440*/  CS2R R30, SRZ ;  /* 0x00000000001e7805 */ /* 0x000fe4000001ff00 */
[----:B------:R-:W-:Y:S01]  /*2450*/  CS2R R28, SRZ ;  /* 0x00000000001c7805 */ /* 0x000fe2000001ff00 */
[----:B------:R1:W-:Y:S01]  /*2460*/  STL [R1+0x14], R0 ;  /* 0x0000140001007387 */ /* 0x0003e20000100800 */
[----:B------:R-:W-:Y:S01]  /*2470*/  FADD.FTZ R27, R27, UR5 ;  /* 0x000000051b1b7e21 */ /* 0x000fe20008010000 */
[----:B------:R-:W-:Y:S06]  /*2480*/  @P2 BRA `(.L_x_4154) ;  /* 0x00000000007c2947 */ /* 0x000fec0003800000 */
        /* <DEDUP_REMOVED lines=31> */
.L_x_4154:
[----:B------:R-:W-:Y:S05]  /*2680*/  BSYNC B0 ;  /* 0x0000000000007941 */ /* 0x000fea0003800000 */
.L_x_4153:
[----:B------:R-:W-:Y:S01]  /*2690*/  BSSY B0, `(.L_x_4155) ;  /* 0x0000026000007945 */ /* 0x000fe20003800000 */
[----:B------:R-:W-:Y:S01]  /*26a0*/  HFMA2.MMA R26, -RZ, RZ, 0, 0 ;  /* 0x00000000ff1a7435 */ /* 0x000fe200000001ff */
[----:B------:R-:W-:Y:S02]  /*26b0*/  FSETP.GTU.FTZ.AND P2, PT, R27, 20, PT ;  /* 0x41a000001b00780b */ /* 0x000fe40003f5c000 */
[----:B------:R-:W-:Y:S02]  /*26c0*/  CS2R R24, SRZ ;  /* 0x0000000000187805 */ /* 0x000fe4000001ff00 */
[----:B------:R-:W-:Y:S01]  /*26d0*/  CS2R R22, SRZ ;  /* 0x0000000000167805 */ /* 0x000fe2000001ff00 */
        /* <DEDUP_REMOVED lines=33> */
.L_x_4156:
[----:B------:R-:W-:Y:S05]  /*28f0*/  BSYNC B0 ;  /* 0x0000000000007941 */ /* 0x000fea0003800000 */
.L_x_4155:
        /* <DEDUP_REMOVED lines=38> */
.L_x_4158:
[----:B------:R-:W-:Y:S05]  /*2b60*/  BSYNC B0 ;  /* 0x0000000000007941 */ /* 0x000fea0003800000 */
.L_x_4157:
        /* <DEDUP_REMOVED lines=33> */
.L_x_4160:
[----:B------:R-:W-:Y:S05]  /*2d80*/  BSYNC B0 ;  /* 0x0000000000007941 */ /* 0x000fea0003800000 */
.L_x_4159:
        /* <DEDUP_REMOVED lines=33> */
.L_x_4162:
[----:B------:R-:W-:Y:S05]  /*2fa0*/  BSYNC B0 ;  /* 0x0000000000007941 */ /* 0x000fea0003800000 */
.L_x_4161:
        /* <DEDUP_REMOVED lines=33> */
.L_x_4164:
[----:B------:R-:W-:Y:S05]  /*31c0*/  BSYNC B0 ;  /* 0x0000000000007941 */ /* 0x000fea0003800000 */
.L_x_4163:
        /* <DEDUP_REMOVED lines=33> */
.L_x_4166:
[----:B------:R-:W-:Y:S05]  /*33e0*/  BSYNC B0 ;  /* 0x0000000000007941 */ /* 0x000fea0003800000 */
.L_x_4165:
        /* <DEDUP_REMOVED lines=33> */
.L_x_4168:
[----:B------:R-:W-:Y:S05]  /*3600*/  BSYNC B0 ;  /* 0x0000000000007941 */ /* 0x000fea0003800000 */
.L_x_4167:
[----:B-1----:R-:W-:Y:S01]  /*3610*/  FMUL.FTZ R0, R88, UR4 ;  /* 0x0000000458007c20 */ /* 0x002fe20008410000 */
        /* <DEDUP_REMOVED lines=8> */
[----:B------:R1:W-:Y:S01]  /*36a0*/  STL [R1], R0 ;  /* 0x0000000001007387 */ /* 0x0003e20000100800 */
        /* <DEDUP_REMOVED lines=9> */
[----:B-1----:R-:W-:Y:S06]  /*3740*/  @!P5 BRA `(.L_x_4169) ;  /* 0x00000090005cd947 */ /* 0x002fec0003800000 */
        /* <DEDUP_REMOVED lines=17> */
.L_x_4264:
[----:B------:R-:W-:Y:S02]  /*3860*/  ULDC.64 UR44, c[0x0][0x230] ;  /* 0x00008c00002c7ab9 */ /* 0x000fe40000000a00 */
[----:B------:R-:W-:Y:S02]  /*3870*/  UIMAD UR53, UR11, UR44, URZ ;  /* 0x0000002c0b3572a4 */ /* 0x000fe4000f8e023f */
[----:B------:R-:W-:Y:S02]  /*3880*/  UIMAD.WIDE.U32 UR46, UR10, UR44, URZ ;  /* 0x0000002c0a2e72a5 */ /* 0x000fe4000f8e003f */
[----:B------:R-:W-:Y:S02]  /*3890*/  UIMAD UR45, UR10, UR45, UR53 ;  /* 0x0000002d0a2d72a4 */ /* 0x000fe4000f8e0235 */
[----:B------:R-:W-:Y:S02]  /*38a0*/  USHF.R.S32.HI UR53, URZ, 0x1f, UR7 ;  /* 0x0000001f3f357899 */ /* 0x000fe40008011407 */
        /* <DEDUP_REMOVED lines=24> */
[----:B0-----:R-:W4:Y:S04]  /*3a30*/  LDG.E.128 R8, desc[UR22][R12.64+0x200] ;  /* 0x000200160c087981 */ /* 0x001f28000c1e1d00 */
[----:B-1----:R-:W4:Y:S04]  /*3a40*/  LDG.E.128 R64, desc[UR22][R12.64+0x400] ;  /* 0x000400160c407981 */ /* 0x002f28000c1e1d00 */
        /* <DEDUP_REMOVED lines=14> */
[----:B------:R-:W-:Y:S01]  /*3b30*/  UIADD3 UR44, UR15, -0x1, URZ ;  /* 0xffffffff0f2c7890 */ /* 0x000fe2000fffe03f */
[----:B------:R-:W1:Y:S03]  /*3b40*/  S2R R224, SR_LANEID ;  /* 0x0000000000e07919 */ /* 0x000e660000000000 */
[----:B------:R-:W-:-:S04]  /*3b50*/  ULEA.HI UR45, UR44, UR44, URZ, 0x1 ;  /* 0x0000002c2c2d7291 */ /* 0x000fc8000f8f083f */
[----:B------:R-:W-:-:S04]  /*3b60*/  ULOP3.LUT UR45, UR45, 0xfffffe, URZ, 0xc0, !UPT ;  /* 0x00fffffe2d2d7892 */ /* 0x000fc8000f8ec03f */
[----:B------:R-:W-:-:S04]  /*3b70*/  UIADD3 UR45, UR44, -UR45, URZ ;  /* 0x8000002d2c2d7290 */ /* 0x000fc8000fffe03f */
[----:B------:R-:W-:Y:S01]  /*3b80*/  ULEA UR45, UR45, UR7, 0x8 ;  /* 0x000000072d2d7291 */ /* 0x000fe2000f8e403f */
[C---:B------:R-:W-:Y:S01]  /*3b90*/  ISETP.NE.AND P1, PT, R92.reuse, RZ, PT ;  /* 0x000000ff5c00720c */ /* 0x040fe20003f25270 */
[----:B------:R-:W-:Y:S01]  /*3ba0*/  HADD2.F32 R211, -RZ, R60.H0_H0 ;  /* 0x2000003cffd37230 */ /* 0x000fe20000004100 */
[----:B------:R-:W-:-:S04]  /*3bb0*/  LOP3.LUT P0, RZ, R92, 0x1f, RZ, 0xc0, !PT ;  /* 0x0000001f5cff7812 */ /* 0x000fc8000780c0ff */
[----:B------:R-:W-:Y:S01]  /*3bc0*/  FMUL.FTZ R211, R211, R52 ;  /* 0x00000034d3d37220 */ /* 0x000fe20000410000 */
[----:B------:R-:W-:Y:S01]  /*3bd0*/  MOV R97, UR15 ;  /* 0x0000000f00617c02 */ /* 0x000fe20008000f00 */
[----:B------:R-:W-:-:S03]  /*3be0*/  HADD2.F32 R210, -RZ, R60.H1_H1 ;  /* 0x3000003cffd27230 */ /* 0x000fc60000004100 */
[----:B------:R-:W-:Y:S02]  /*3bf0*/  ISETP.LT.OR P2, PT, R97, 0x2, P0 ;  /* 0x000000026100780c */ /* 0x000fe40000741670 */
[----:B------:R-:W-:Y:S01]  /*3c00*/  FMUL.FTZ R210, R210, R51 ;  /* 0x00000033d2d27220 */ /* 0x000fe20000410000 */
[----:B------:R-:W-:-:S05]  /*3c10*/  HADD2.F32 R209, -RZ, R61.H0_H0 ;  /* 0x2000003dffd17230 */ /* 0x000fca0000004100 */
[----:B------:R-:W-:Y:S01]  /*3c20*/  FMUL.FTZ R209, R209, R50 ;  /* 0x00000032d1d17220 */ /* 0x000fe20000410000 */
[----:B--2---:R-:W-:Y:S02]  /*3c30*/  R2UR UR47, R3 ;  /* 0x00000000032f72ca */ /* 0x004fe400000e0000 */
[----:B------:R-:W-:-:S11]  /*3c40*/  R2UR UR53, R2 ;  /* 0x00000000023572ca */ /* 0x000fd600000e0000 */
[----:B------:R-:W-:Y:S02]  /*3c50*/  FMUL.FTZ R0, R51, UR47 ;  /* 0x0000002f33007c20 */ /* 0x000fe40008410000 */
[----:B------:R-:W-:Y:S02]  /*3c60*/  MOV R93, UR53 ;  /* 0x00000035005d7c02 */ /* 0x000fe40008000f00 */
[----:B------:R-:W-:Y:S01]  /*3c70*/  FMUL.RZ R3, R0, 0.15915493667125701904 ;  /* 0x3e22f98300037820 */ /* 0x000fe2000040c000 */
[----:B------:R-:W-:Y:S02]  /*3c80*/  FMUL.FTZ R0, R50, UR47 ;  /* 0x0000002f32007c20 */ /* 0x000fe40008410000 */
[----:B------:R-:W-:Y:S01]  /*3c90*/  FMUL.FTZ R93, R93, 1.4426950216293334961 ;  /* 0x3fb8aa3b5d5d7820 */ /* 0x000fe20000410000 */
        /* <DEDUP_REMOVED lines=47> */
[----:B------:R-:W-:-:S04]  /*3f90*/  FMUL.FTZ R0, R93, R52 ;  /* 0x000000345d007220 */ /* 0x000fc80000410000 */
[----:B------:R-:W-:Y:S01]  /*3fa0*/  MUFU.SIN R128, R3 ;  /* 0x0000000300807308 */ /* 0x000fe20000000400 */
[----:B0-----:R-:W-:-:S07]  /*3fb0*/  FMUL.FTZ R72, R93, R48 ;  /* 0x000000305d487220 */ /* 0x001fce0000410000 */
[----:B------:R0:W-:Y:S08]  /*3fc0*/  MUFU.COS R130, R3 ;  /* 0x0000000300827308 */ /* 0x0001f00000000000 */
[----:B------:R-:W-:Y:S01]  /*3fd0*/  MUFU.SIN R132, R2 ;  /* 0x0000000200847308 */ /* 0x000fe20000000400 */
[----:B0-----:R-:W-:-:S07]  /*3fe0*/  FMUL.FTZ R3, R93, R50 ;  /* 0x000000325d037220 */ /* 0x001fce0000410000 */
[----:B------:R0:W-:Y:S08]  /*3ff0*/  MUFU.EX2 R121, R3 ;  /* 0x0000000300797308 */ /* 0x0001f00000000800 */
[----:B------:R2:W-:Y:S01]  /*4000*/  MUFU.EX2 R117, R72 ;  /* 0x0000004800757308 */ /* 0x0005e20000000800 */
[----:B0-----:R-:W-:-:S07]  /*4010*/  IADD3 R3, R92, 0x200, RZ ;  /* 0x000002005c037810 */ /* 0x001fce0007ffe0ff */
[----:B------:R0:W-:Y:S01]  /*4020*/  MUFU.COS R134, R2 ;  /* 0x0000000200867308 */ /* 0x0001e20000000000 */
[----:B--2---:R-:W-:-:S04]  /*4030*/  MOV R72, UR45 ;  /* 0x0000002d00487c02 */ /* 0x004fc80008000f00 */
[----:B------:R-:W-:-:S03]  /*4040*/  SEL R72, R72, R3, !P1 ;  /* 0x0000000348487207 */ /* 0x000fc60004800000 */
[----:B------:R2:W-:Y:S01]  /*4050*/  MUFU.EX2 R123, R0 ;  /* 0x00000000007b7308 */ /* 0x0005e20000000800 */
[C---:B0-----:R-:W-:Y:S01]  /*4060*/  FMUL.FTZ R2, R93.reuse, R51 ;  /* 0x000000335d027220 */ /* 0x041fe20000410000 */
[----:B------:R-:W-:-:S06]  /*4070*/  FMUL.FTZ R3, R93, R42 ;  /* 0x0000002a5d037220 */ /* 0x000fcc0000410000 */
[----:B------:R-:W-:Y:S01]  /*4080*/  MUFU.SIN R101, R12 ;  /* 0x0000000c00657308 */ /* 0x000fe20000000400 */
[----:B--2---:R-:W-:-:S04]  /*4090*/  SHF.L.U32 R0, R92, 0x2, RZ ;  /* 0x000000025c007819 */ /* 0x004fc800000006ff */
[----:B------:R-:W-:-:S03]  /*40a0*/  LOP3.LUT R0, R0, 0xffffff80, RZ, 0xc0, !PT ;  /* 0xffffff8000007812 */ /* 0x000fc600078ec0ff */
[----:B------:R0:W2:Y:S01]  /*40b0*/  MUFU.EX2 R125, R2 ;  /* 0x00000002007d7308 */ /* 0x0000a20000000800 */
[----:B-1----:R-:W-:-:S07]  /*40c0*/  IADD3 R0, R0, R224, RZ ;  /* 0x000000e000007210 */ /* 0x002fce0007ffe0ff */
[----:B------:R-:W1:Y:S01]  /*40d0*/  MUFU.EX2 R3, R3 ;  /* 0x0000000300037308 */ /* 0x000e620000000800 */
[----:B0-----:R-:W-:-:S05]  /*40e0*/  LEA R2, R0, R91, 0x4 ;  /* 0x0000005b00027211 */ /* 0x001fca00078e20ff */
[----:B---3--:R0:W-:Y:S02]  /*40f0*/  STS.128 [R2], R4 ;  /* 0x0000000402007388 */ /* 0x0081e40000000c00 */
[----:B------:R3:W-:Y:S01]  /*4100*/  MUFU.COS R83, R12 ;  /* 0x0000000c00537308 */ /* 0x0007e20000000000 */
[C---:B--2---:R-:W-:Y:S01]  /*4110*/  FMUL.FTZ R126, R125.reuse, R126 ;  /* 0x0000007e7d7e7220 */ /* 0x044fe20000410000 */
[----:B----4-:R2:W-:Y:S01]  /*4120*/  STS.128 [R2+0x200], R8 ;  /* 0x0002000802007388 */ /* 0x0105e20000000c00 */
[----:B------:R-:W-:-:S03]  /*4130*/  FMUL.FTZ R125, R125, R74 ;  /* 0x0000004a7d7d7220 */ /* 0x000fc60000410000 */
[----:B------:R-:W-:Y:S01]  /*4140*/  STS.128 [R2+0x400], R64 ;  /* 0x0004004002007388 */ /* 0x000fe20000000c00 */
[C---:B------:R-:W-:Y:S01]  /*4150*/  FMUL.FTZ R75, R93.reuse, R46 ;  /* 0x0000002e5d4b7220 */ /* 0x040fe20000410000 */
[----:B------:R-:W-:Y:S02]  /*4160*/  MUFU.SIN R98, R73 ;  /* 0x0000004900627308 */ /* 0x000fe40000000400 */
[----:B------:R4:W-:Y:S01]  /*4170*/  STS.128 [R2+0x600], R68 ;  /* 0x0006004402007388 */ /* 0x0009e20000000c00 */
[----:B0-----:R-:W-:Y:S01]  /*4180*/  FMUL.FTZ R4, R93, R36 ;  /* 0x000000245d047220 */ /* 0x001fe20000410000 */
[C---:B-1----:R-:W-:Y:S01]  /*4190*/  FMUL.FTZ R108, R3.reuse, R108 ;  /* 0x0000006c036c7220 */ /* 0x042fe20000410000 */
[----:B------:R-:W-:Y:S01]  /*41a0*/  FMUL.FTZ R107, R3, R96 ;  /* 0x00000060036b7220 */ /* 0x000fe20000410000 */
[----:B---3--:R-:W-:Y:S01]  /*41b0*/  FMUL.FTZ R12, R93, R49 ;  /* 0x000000315d0c7220 */ /* 0x008fe20000410000 */
[-C--:B------:R-:W-:Y:S01]  /*41c0*/  FMUL.FTZ R3, R211, R125.reuse ;  /* 0x0000007dd3037220 */ /* 0x080fe20000410000 */
[----:B------:R-:W-:Y:S01]  /*41d0*/  FMUL.FTZ R124, R121, R124 ;  /* 0x0000007c797c7220 */ /* 0x000fe20000410000 */
[----:B------:R-:W0:Y:S01]  /*41e0*/  MUFU.EX2 R4, R4 ;  /* 0x0000000400047308 */ /* 0x000e220000000800 */
[----:B--2---:R-:W1:Y:S01]  /*41f0*/  @!P2 LDC R11, c[0x0][0x21c] ;  /* 0x00008700ff0bab82 */ /* 0x004e620000000800 */
[----:B----4-:R-:W-:Y:S01]  /*4200*/  FMUL.FTZ R2, R93, R38 ;  /* 0x000000265d027220 */ /* 0x010fe20000410000 */
[----:B------:R-:W-:Y:S01]  /*4210*/  FMUL.FTZ R6, RZ, R125 ;  /* 0x0000007dff067220 */ /* 0x000fe20000410000 */
[----:B------:R-:W-:-:S04]  /*4220*/  FFMA.FTZ R7, RZ, R126, R3 ;  /* 0x0000007eff077223 */ /* 0x000fc80000010003 */
[----:B------:R-:W-:Y:S01]  /*4230*/  MUFU.COS R100, R73 ;  /* 0x0000004900647308 */ /* 0x000fe20000000000 */
[----:B------:R-:W-:Y:S01]  /*4240*/  FMUL.FTZ R121, R121, R76 ;  /* 0x0000004c79797220 */ /* 0x000fe20000410000 */
[----:B------:R-:W-:-:S06]  /*4250*/  FFMA.FTZ R3, R211, R126, -R6 ;  /* 0x0000007ed3037223 */ /* 0x000fcc0000010806 */
[----:B------:R-:W2:Y:S01]  /*4260*/  MUFU.EX2 R2, R2 ;  /* 0x0000000200027308 */ /* 0x000ea20000000800 */
[----:B------:R-:W-:Y:S01]  /*4270*/  FADD.FTZ R7, RZ, R7 ;  /* 0x00000007ff077221 */ /* 0x000fe20000010000 */
[----:B------:R-:W-:-:S06]  /*4280*/  FADD.FTZ R3, R210, R3 ;  /* 0x00000003d2037221 */ /* 0x000fcc0000010000 */
[----:B------:R-:W3:Y:S01]  /*4290*/  MUFU.EX2 R12, R12 ;  /* 0x0000000c000c7308 */ /* 0x000ee20000000800 */
[C---:B------:R-:W-:Y:S01]  /*42a0*/  FMUL.FTZ R9, R121.reuse, R7 ;  /* 0x0000000779097220 */ /* 0x040fe20000410000 */
[----:B------:R-:W-:Y:S01]  /*42b0*/  FMUL.FTZ R6, R121, R3 ;  /* 0x0000000379067220 */ /* 0x000fe20000410000 */
[C---:B0-----:R-:W-:Y:S01]  /*42c0*/  FMUL.FTZ R102, R4.reuse, R83 ;  /* 0x0000005304667220 */ /* 0x041fe20000410000 */
[----:B------:R-:W-:Y:S01]  /*42d0*/  FMUL.FTZ R101, R4, R101 ;  /* 0x0000006504657220 */ /* 0x000fe20000410000 */
[C---:B------:R-:W-:Y:S01]  /*42e0*/  FFMA.FTZ R4, R124.reuse, R3, -R9 ;  /* 0x000000037c047223 */ /* 0x040fe20000010809 */
[C---:B------:R-:W-:Y:S01]  /*42f0*/  FMUL.FTZ R3, R93.reuse, R27 ;  /* 0x0000001b5d037220 */ /* 0x040fe20000410000 */
[----:B------:R-:W-:Y:S01]  /*4300*/  FFMA.FTZ R6, R124, R7, R6 ;  /* 0x000000077c067223 */ /* 0x000fe20000010006 */
[----:B------:R-:W-:Y:S01]  /*4310*/  MUFU.COS R122, R95 ;  /* 0x0000005f007a7308 */ /* 0x000fe20000000000 */
[C---:B--2---:R-:W-:Y:S01]  /*4320*/  FMUL.FTZ R104, R2.reuse, R81 ;  /* 0x0000005102687220 */ /* 0x044fe20000410000 */
[----:B------:R-:W-:Y:S01]  /*4330*/  FMUL.FTZ R103, R2, R103 ;  /* 0x0000006702677220 */ /* 0x000fe20000410000 */
[C---:B------:R-:W-:Y:S01]  /*4340*/  FMUL.FTZ R2, R93.reuse, R32 ;  /* 0x000000205d027220 */ /* 0x040fe20000410000 */
[C---:B------:R-:W-:Y:S01]  /*4350*/  FMUL.FTZ R73, R93.reuse, R47 ;  /* 0x0000002f5d497220 */ /* 0x040fe20000410000 */
[----:B------:R-:W-:Y:S01]  /*4360*/  FMUL.FTZ R74, R93, R40 ;  /* 0x000000285d4a7220 */ /* 0x000fe20000410000 */
[----:B------:R-:W-:-:S02]  /*4370*/  FADD.FTZ R6, RZ, R6 ;  /* 0x00000006ff067221 */ /* 0x000fc40000010000 */
[----:B------:R-:W0:Y:S01]  /*4380*/  MUFU.EX2 R3, R3 ;  /* 0x0000000300037308 */ /* 0x000e220000000800 */
[C---:B---3--:R-:W-:Y:S01]  /*4390*/  FMUL.FTZ R119, R12.reuse, R119 ;  /* 0x000000770c777220 */ /* 0x048fe20000410000 */
[----:B------:R-:W-:Y:S01]  /*43a0*/  FMUL.FTZ R120, R12, R13 ;  /* 0x0000000d0c787220 */ /* 0x000fe20000410000 */
[----:B------:R-:W-:Y:S02]  /*43b0*/  FADD.FTZ R4, R209, R4 ;  /* 0x00000004d1047221 */ /* 0x000fe40000010000 */
[----:B------:R-:W-:-:S03]  /*43c0*/  FMUL.FTZ R7, R119, R6 ;  /* 0x0000000677077220 */ /* 0x000fc60000410000 */
[----:B------:R-:W-:Y:S01]  /*43d0*/  MUFU.EX2 R97, R2 ;  /* 0x0000000200617308 */ /* 0x000fe20000000800 */
[----:B------:R-:W-:Y:S01]  /*43e0*/  FMUL.FTZ R5, R93, R34 ;  /* 0x000000225d057220 */ /* 0x000fe20000410000 */
[----:B------:R-:W-:-:S06]  /*43f0*/  FMUL.FTZ R9, R119, R4 ;  /* 0x0000000477097220 */ /* 0x000fcc0000410000 */
[----:B------:R2:W3:Y:S01]  /*4400*/  MUFU.SIN R2, R95 ;  /* 0x0000005f00027308 */ /* 0x0004e20000000400 */
[----:B------:R-:W-:Y:S01]  /*4410*/  FFMA.FTZ R7, R120, R4, -R7 ;  /* 0x0000000478077223 */ /* 0x000fe20000010807 */
[----:B------:R-:W-:-:S06]  /*4420*/  MOV R4, UR15 ;  /* 0x0000000f00047c02 */ /* 0x000fcc0008000f00 */
[----:B------:R-:W4:Y:S08]  /*4430*/  MUFU.EX2 R73, R73 ;  /* 0x0000004900497308 */ /* 0x000f300000000800 */
[----:B------:R-:W4:Y:S08]  /*4440*/  MUFU.EX2 R75, R75 ;  /* 0x0000004b004b7308 */ /* 0x000f300000000800 */
[----:B------:R-:W4:Y:S01]  /*4450*/  MUFU.EX2 R74, R74 ;  /* 0x0000004a004a7308 */ /* 0x000f220000000800 */
[----:B------:R-:W-:Y:S01]  /*4460*/  @!P2 IADD3 R4, R4, -0x2, RZ ;  /* 0xfffffffe0404a810 */ /* 0x000fe20007ffe0ff */
[----:B------:R-:W-:-:S02]  /*4470*/  IMAD R0, R224, 0x3, R0 ;  /* 0x00000003e0007824 */ /* 0x000fc400078e0200 */
[----:B------:R-:W-:Y:S01]  /*4480*/  FMUL.FTZ R77, R93, R44 ;  /* 0x0000002c5d4d7220 */ /* 0x000fe20000410000 */
[----:B0-----:R-:W-:-:S03]  /*4490*/  FMUL.FTZ R96, R3, R134 ;  /* 0x0000008603607220 */ /* 0x001fc60000410000 */
[----:B------:R-:W0:Y:S01]  /*44a0*/  MUFU.EX2 R5, R5 ;  /* 0x0000000500057308 */ /* 0x000e220000000800 */
[----:B--2---:R-:W-:Y:S01]  /*44b0*/  FMUL.FTZ R95, R3, R132 ;  /* 0x00000084035f7220 */ /* 0x004fe20000410000 */
[----:B-1----:R-:W-:Y:S02]  /*44c0*/  @!P2 IMAD R3, R4, R11, UR7 ;  /* 0x000000070403ae24 */ /* 0x002fe4000f8e020b */
[C---:B------:R-:W-:Y:S01]  /*44d0*/  FMUL.FTZ R122, R123.reuse, R122 ;  /* 0x0000007a7b7a7220 */ /* 0x040fe20000410000 */
[-C--:B------:R-:W-:Y:S01]  /*44e0*/  LEA R0, R0, R91.reuse, 0x4 ;  /* 0x0000005b00007211 */ /* 0x080fe200078e20ff */
[----:B---3--:R-:W-:Y:S01]  /*44f0*/  FMUL.FTZ R123, R123, R2 ;  /* 0x000000027b7b7220 */ /* 0x008fe20000410000 */
[----:B------:R-:W-:Y:S01]  /*4500*/  LEA R4, R72, R91, 0x3 ;  /* 0x0000005b48047211 */ /* 0x000fe200078e18ff */
[----:B------:R-:W-:Y:S01]  /*4510*/  HADD2.F32 R13, -RZ, R61.H1_H1 ;  /* 0x3000003dff0d7230 */ /* 0x000fe20000004100 */
[----:B------:R-:W1:Y:S01]  /*4520*/  MUFU.EX2 R77, R77 ;  /* 0x0000004d004d7308 */ /* 0x000e620000000800 */
[C---:B----4-:R-:W-:Y:S01]  /*4530*/  FMUL.FTZ R116, R73.reuse, R116 ;  /* 0x0000007449747220 */ /* 0x050fe20000410000 */
[----:B------:R-:W-:Y:S01]  /*4540*/  FMUL.FTZ R115, R73, R80 ;  /* 0x0000005049737220 */ /* 0x000fe20000410000 */
[C---:B------:R-:W-:Y:S01]  /*4550*/  FMUL.FTZ R114, R75.reuse, R114 ;  /* 0x000000724b727220 */ /* 0x040fe20000410000 */
[----:B------:R-:W-:Y:S01]  /*4560*/  FMUL.FTZ R113, R75, R82 ;  /* 0x000000524b717220 */ /* 0x000fe20000410000 */
[C---:B------:R-:W-:Y:S01]  /*4570*/  FMUL.FTZ R106, R74.reuse, R79 ;  /* 0x0000004f4a6a7220 */ /* 0x040fe20000410000 */
[----:B------:R-:W-:Y:S01]  /*4580*/  FMUL.FTZ R105, R74, R105 ;  /* 0x000000694a697220 */ /* 0x000fe20000410000 */
[----:B------:R-:W-:Y:S01]  /*4590*/  NOP ;  /* 0x0000000000007918 */ /* 0x000fe20000000000 */
[----:B------:R-:W-:Y:S01]  /*45a0*/  FFMA.FTZ R9, R120, R6, R9 ;  /* 0x0000000678097223 */ /* 0x000fe20000010009 */
[----:B------:R-:W2:Y:S01]  /*45b0*/  LDS.128 R64, [R0] ;  /* 0x0000000000407984 */ /* 0x000ea20000000c00 */
[----:B------:R-:W-:-:S03]  /*45c0*/  FMUL.FTZ R118, R117, R118 ;  /* 0x0000007675767220 */ /* 0x000fc60000410000 */
[----:B------:R-:W3:Y:S01]  /*45d0*/  LDS.128 R68, [R0+0x10] ;  /* 0x0000100000447984 */ /* 0x000ee20000000c00 */
[----:B------:R-:W-:-:S03]  /*45e0*/  FMUL.FTZ R208, R13, R49 ;  /* 0x000000310dd07220 */ /* 0x000fc60000410000 */
[----:B------:R-:W4:Y:S04]  /*45f0*/  LDS.128 R72, [R0+0x20] ;  /* 0x0000200000487984 */ /* 0x000f280000000c00 */
[----:B------:R-:W4:Y:S01]  /*4600*/  LDS.128 R80, [R0+0x30] ;  /* 0x0000300000507984 */ /* 0x000f220000000c00 */
[----:B------:R-:W-:-:S03]  /*4610*/  FMUL.FTZ R117, R117, R78 ;  /* 0x0000004e75757220 */ /* 0x000fc60000410000 */
[----:B------:R2:W-:Y:S01]  /*4620*/  STS.64 [R4+0x7780], R122 ;  /* 0x0077807a04007388 */ /* 0x0005e20000000a00 */
[----:B------:R-:W-:Y:S01]  /*4630*/  FADD.FTZ R9, RZ, R9 ;  /* 0x00000009ff097221 */ /* 0x000fe20000010000 */
[C---:B0-----:R-:W-:Y:S01]  /*4640*/  FMUL.FTZ R100, R5.reuse, R100 ;  /* 0x0000006405647220 */ /* 0x041fe20000410000 */
[----:B------:R-:W-:Y:S01]  /*4650*/  FMUL.FTZ R99, R5, R98 ;  /* 0x0000006205637220 */ /* 0x000fe20000410000 */
[----:B------:R-:W-:Y:S01]  /*4660*/  FADD.FTZ R7, R208, R7 ;  /* 0x00000007d0077221 */ /* 0x000fe20000010000 */
[----:B------:R-:W-:Y:S02]  /*4670*/  HADD2.F32 R12, -RZ, R62.H0_H0 ;  /* 0x2000003eff0c7230 */ /* 0x000fe40000004100 */
[C---:B------:R-:W-:Y:S01]  /*4680*/  FMUL.FTZ R5, R117.reuse, R9 ;  /* 0x0000000975057220 */ /* 0x040fe20000410000 */
[----:B------:R-:W-:-:S03]  /*4690*/  FMUL.FTZ R8, R117, R7 ;  /* 0x0000000775087220 */ /* 0x000fc60000410000 */
[----:B------:R-:W-:Y:S01]  /*46a0*/  FFMA.FTZ R6, R118, R7, -R5 ;  /* 0x0000000776067223 */ /* 0x000fe20000010805 */
[----:B------:R-:W-:Y:S01]  /*46b0*/  FMUL.FTZ R207, R12, R48 ;  /* 0x000000300ccf7220 */ /* 0x000fe20000410000 */
[C---:B-1----:R-:W-:Y:S01]  /*46c0*/  FMUL.FTZ R112, R77.reuse, R112 ;  /* 0x000000704d707220 */ /* 0x042fe20000410000 */
[----:B------:R-:W-:Y:S01]  /*46d0*/  FMUL.FTZ R109, R77, R94 ;  /* 0x0000005e4d6d7220 */ /* 0x000fe20000410000 */
[----:B------:R-:W-:Y:S01]  /*46e0*/  FFMA.FTZ R8, R118, R9, R8 ;  /* 0x0000000976087223 */ /* 0x000fe20000010008 */
[----:B------:R-:W-:Y:S01]  /*46f0*/  MOV R2, 0x10 ;  /* 0x0000001000027802 */ /* 0x000fe20000000f00 */
[----:B------:R-:W-:Y:S01]  /*4700*/  HFMA2.MMA R77, -RZ, RZ, 0, 0 ;  /* 0x00000000ff4d7435 */ /* 0x000fe200000001ff */
[----:B------:R-:W-:Y:S01]  /*4710*/  FADD.FTZ R7, R207, R6 ;  /* 0x00000006cf077221 */ /* 0x000fe20000010000 */
[----:B------:R-:W-:Y:S01]  /*4720*/  FADD.FTZ R8, RZ, R8 ;  /* 0x00000008ff087221 */ /* 0x000fe20000010000 */
[----:B------:R-:W-:Y:S01]  /*4730*/  FMUL.FTZ R6, R122, R125 ;  /* 0x0000007d7a067220 */ /* 0x000fe20000410000 */
[----:B------:R-:W-:-:S02]  /*4740*/  MOV R76, 0x3f800000 ;  /* 0x3f800000004c7802 */ /* 0x000fc40000000f00 */
[----:B------:R-:W-:Y:S01]  /*4750*/  CS2R R78, SRZ ;  /* 0x00000000004e7805 */ /* 0x000fe2000001ff00 */
[----:B------:R-:W-:Y:S01]  /*4760*/  FMUL.FTZ R127, R115, R7 ;  /* 0x00000007737f7220 */ /* 0x000fe20000410000 */
[----:B------:R-:W-:Y:S01]  /*4770*/  @!P2 IMAD.WIDE R2, R3, R2, UR20 ;  /* 0x000000140302ae25 */ /* 0x000fe2000f8e0202 */
[----:B------:R-:W-:Y:S03]  /*4780*/  BAR.SYNC.DEFER_BLOCKING 0x0 ;  /* 0x0000000000007b1d */ /* 0x000fe60000010000 */
[----:B------:R-:W-:Y:S01]  /*4790*/  FMUL.FTZ R5, R123, R125 ;  /* 0x0000007d7b057220 */ /* 0x000fe20000410000 */
[----:B------:R-:W-:Y:S01]  /*47a0*/  FMUL.FTZ R9, R115, R8 ;  /* 0x0000000873097220 */ /* 0x000fe20000410000 */
[----:B------:R-:W-:Y:S02]  /*47b0*/  HADD2.F32 R11, -RZ, R62.H1_H1 ;  /* 0x3000003eff0b7230 */ /* 0x000fe40000004100 */
[----:B------:R-:W-:Y:S01]  /*47c0*/  FFMA.FTZ R6, R123, R126, R6 ;  /* 0x0000007e7b067223 */ /* 0x000fe20000010006 */
[----:B------:R-:W-:Y:S01]  /*47d0*/  FFMA.FTZ R127, R116, R8, R127 ;  /* 0x00000008747f7223 */ /* 0x000fe2000001007f */
[----:B------:R-:W-:Y:S01]  /*47e0*/  FFMA.FTZ R5, R122, R126, -R5 ;  /* 0x0000007e7a057223 */ /* 0x000fe20000010805 */
[----:B------:R-:W-:Y:S01]  /*47f0*/  FFMA.FTZ R9, R116, R7, -R9 ;  /* 0x0000000774097223 */ /* 0x000fe20000010809 */
[----:B------:R-:W-:Y:S01]  /*4800*/  FMUL.FTZ R206, R11, R47 ;  /* 0x0000002f0bce7220 */ /* 0x000fe20000410000 */
[----:B------:R-:W-:Y:S01]  /*4810*/  FADD.FTZ R127, RZ, R127 ;  /* 0x0000007fff7f7221 */ /* 0x000fe20000010000 */
[----:B------:R-:W-:-:S02]  /*4820*/  FMUL.FTZ R7, R121, R5 ;  /* 0x0000000579077220 */ /* 0x000fc40000410000 */
[----:B------:R-:W-:Y:S02]  /*4830*/  FADD.FTZ R9, R206, R9 ;  /* 0x00000009ce097221 */ /* 0x000fe40000010000 */
[-C--:B------:R-:W-:Y:S01]  /*4840*/  FFMA.FTZ R7, R124, R6.reuse, R7 ;  /* 0x000000067c077223 */ /* 0x080fe20000010007 */
[----:B------:R-:W-:Y:S01]  /*4850*/  HADD2.F32 R10, -RZ, R63.H0_H0 ;  /* 0x2000003fff0a7230 */ /* 0x000fe20000004100 */
[----:B------:R0:W5:Y:S01]  /*4860*/  @!P2 LDG.E.128 R76, desc[UR22][R2.64] ;  /* 0x00000016024ca981 */ /* 0x000162000c1e1d00 */
[----:B--2---:R-:W-:Y:S01]  /*4870*/  FMUL.FTZ R4, R113, R9 ;  /* 0x0000000971047220 */ /* 0x004fe20000410000 */
[----:B0-----:R-:W-:-:S04]  /*4880*/  FMUL.FTZ R3, R121, R6 ;  /* 0x0000000679037220 */ /* 0x001fc80000410000 */
[----:B------:R-:W-:Y:S01]  /*4890*/  FFMA.FTZ R3, R124, R5, -R3 ;  /* 0x000000057c037223 */ /* 0x000fe20000010803 */
[-C--:B------:R-:W-:Y:S01]  /*48a0*/  FMUL.FTZ R5, R113, R127.reuse ;  /* 0x0000007f71057220 */ /* 0x080fe20000410000 */
[----:B------:R-:W-:-:S03]  /*48b0*/  FFMA.FTZ R4, R114, R127, R4 ;  /* 0x0000007f72047223 */ /* 0x000fc60000010004 */
[----:B------:R-:W-:Y:S01]  /*48c0*/  FFMA.FTZ R2, R114, R9, -R5 ;  /* 0x0000000972027223 */ /* 0x000fe20000010805 */
[C---:B------:R-:W-:Y:S01]  /*48d0*/  FMUL.FTZ R5, R119.reuse, R7 ;  /* 0x0000000777057220 */ /* 0x040fe20000410000 */
[----:B------:R-:W-:Y:S01]  /*48e0*/  FMUL.FTZ R205, R10, R46 ;  /* 0x0000002e0acd7220 */ /* 0x000fe20000410000 */
[-C--:B------:R-:W-:Y:S02]  /*48f0*/  FMUL.FTZ R0, R119, R3.reuse ;  /* 0x0000000377007220 */ /* 0x080fe40000410000 */
[C---:B------:R-:W-:Y:S01]  /*4900*/  FFMA.FTZ R5, R120.reuse, R3, -R5 ;  /* 0x0000000378057223 */ /* 0x040fe20000010805 */
[----:B------:R-:W-:Y:S01]  /*4910*/  FADD.FTZ R6, RZ, R4 ;  /* 0x00000004ff067221 */ /* 0x000fe20000010000 */
[----:B------:R-:W-:Y:S01]  /*4920*/  FADD.FTZ R4, R205, R2 ;  /* 0x00000002cd047221 */ /* 0x000fe20000010000 */
[----:B------:R-:W-:Y:S01]  /*4930*/  FFMA.FTZ R0, R120, R7, R0 ;  /* 0x0000000778007223 */ /* 0x000fe20000010000 */
[----:B------:R-:W-:Y:S01]  /*4940*/  FMUL.FTZ R3, R117, R5 ;  /* 0x0000000575037220 */ /* 0x000fe20000410000 */
[----:B------:R-:W-:-:S02]  /*4950*/  HADD2.F32 R9, -RZ, R63.H1_H1 ;  /* 0x3000003fff097230 */ /* 0x000fc40000004100 */
[C---:B------:R-:W-:Y:S01]  /*4960*/  FMUL.FTZ R127, R109.reuse, R4 ;  /* 0x000000046d7f7220 */ /* 0x040fe20000410000 */
[----:B------:R-:W-:Y:S01]  /*4970*/  FMUL.FTZ R7, R109, R6 ;  /* 0x000000066d077220 */ /* 0x000fe20000410000 */
[-C--:B------:R-:W-:Y:S01]  /*4980*/  FFMA.FTZ R2, R118, R0.reuse, R3 ;  /* 0x0000000076027223 */ /* 0x080fe20000010003 */
[----:B------:R-:W-:Y:S01]  /*4990*/  FMUL.FTZ R3, R117, R0 ;  /* 0x0000000075037220 */ /* 0x000fe20000410000 */
[C---:B------:R-:W-:Y:S01]  /*49a0*/  FFMA.FTZ R127, R112.reuse, R6, R127 ;  /* 0x00000006707f7223 */ /* 0x040fe2000001007f */
[----:B------:R-:W-:Y:S01]  /*49b0*/  FFMA.FTZ R7, R112, R4, -R7 ;  /* 0x0000000470077223 */ /* 0x000fe20000010807 */
[----:B------:R-:W-:Y:S01]  /*49c0*/  FMUL.FTZ R204, R9, R44 ;  /* 0x0000002c09cc7220 */ /* 0x000fe20000410000 */
[----:B------:R-:W-:Y:S01]  /*49d0*/  FFMA.FTZ R3, R118, R5, -R3 ;  /* 0x0000000576037223 */ /* 0x000fe20000010803 */
[C---:B------:R-:W-:Y:S01]  /*49e0*/  FMUL.FTZ R5, R115.reuse, R2 ;  /* 0x0000000273057220 */ /* 0x040fe20000410000 */
[----:B------:R-:W-:Y:S01]  /*49f0*/  FADD.FTZ R127, RZ, R127 ;  /* 0x0000007fff7f7221 */ /* 0x000fe20000010000 */
[----:B------:R-:W-:Y:S01]  /*4a00*/  FADD.FTZ R0, R204, R7 ;  /* 0x00000007cc007221 */ /* 0x000fe20000010000 */
[-C--:B------:R-:W-:Y:S01]  /*4a10*/  FMUL.FTZ R7, R115, R3.reuse ;  /* 0x0000000373077220 */ /* 0x080fe20000410000 */
[----:B------:R-:W-:Y:S01]  /*4a20*/  FFMA.FTZ R5, R116, R3, -R5 ;  /* 0x0000000374057223 */ /* 0x000fe20000010805 */
[----:B------:R-:W-:-:S02]  /*4a30*/  HADD2.F32 R8, -RZ, R56.H0_H0 ;  /* 0x20000038ff087230 */ /* 0x000fc40000004100 */
[CC--:B------:R-:W-:Y:S01]  /*4a40*/  FMUL.FTZ R3, R107.reuse, R127.reuse ;  /* 0x0000007f6b037220 */ /* 0x0c0fe20000410000 */
[----:B------:R-:W-:Y:S01]  /*4a50*/  FMUL.FTZ R6, R107, R0 ;  /* 0x000000006b067220 */ /* 0x000fe20000410000 */
[----:B------:R-:W-:Y:S02]  /*4a60*/  FFMA.FTZ R7, R116, R2, R7 ;  /* 0x0000000274077223 */ /* 0x000fe40000010007 */
[----:B------:R-:W-:Y:S01]  /*4a70*/  FFMA.FTZ R4, R108, R0, -R3 ;  /* 0x000000006c047223 */ /* 0x000fe20000010803 */
[----:B------:R-:W-:Y:S01]  /*4a80*/  FMUL.FTZ R203, R8, R42 ;  /* 0x0000002a08cb7220 */ /* 0x000fe20000410000 */
[----:B------:R-:W-:Y:S01]  /*4a90*/  FFMA.FTZ R6, R108, R127, R6 ;  /* 0x0000007f6c067223 */ /* 0x000fe20000010006 */
[----:B------:R-:W-:Y:S02]  /*4aa0*/  FMUL.FTZ R3, R113, R7 ;  /* 0x0000000771037220 */ /* 0x000fe40000410000 */
[----:B------:R-:W-:Y:S01]  /*4ab0*/  FADD.FTZ R4, R203, R4 ;  /* 0x00000004cb047221 */ /* 0x000fe20000010000 */
[----:B------:R-:W-:Y:S01]  /*4ac0*/  FADD.FTZ R6, RZ, R6 ;  /* 0x00000006ff067221 */ /* 0x000fe20000010000 */
[-C--:B------:R-:W-:Y:S01]  /*4ad0*/  FMUL.FTZ R0, R113, R5.reuse ;  /* 0x0000000571007220 */ /* 0x080fe20000410000 */
[C---:B------:R-:W-:Y:S01]  /*4ae0*/  FFMA.FTZ R3, R114.reuse, R5, -R3 ;  /* 0x0000000572037223 */ /* 0x040fe20000010803 */
[C---:B------:R-:W-:Y:S01]  /*4af0*/  FMUL.FTZ R129, R105.reuse, R4 ;  /* 0x0000000469817220 */ /* 0x040fe20000410000 */
[----:B------:R-:W-:Y:S01]  /*4b00*/  FMUL.FTZ R5, R105, R6 ;  /* 0x0000000669057220 */ /* 0x000fe20000410000 */
[----:B------:R-:W-:Y:S01]  /*4b10*/  FFMA.FTZ R2, R114, R7, R0 ;  /* 0x0000000772027223 */ /* 0x000fe20000010000 */
[----:B------:R-:W-:-:S02]  /*4b20*/  HADD2.F32 R7, -RZ, R56.H1_H1 ;  /* 0x30000038ff077230 */ /* 0x000fc40000004100 */
[C---:B------:R-:W-:Y:S01]  /*4b30*/  FFMA.FTZ R129, R106.reuse, R6, R129 ;  /* 0x000000066a817223 */ /* 0x040fe20000010081 */
[----:B------:R-:W-:Y:S01]  /*4b40*/  FFMA.FTZ R127, R106, R4, -R5 ;  /* 0x000000046a7f7223 */ /* 0x000fe20000010805 */
[----:B------:R-:W-:Y:S01]  /*4b50*/  FMUL.FTZ R5, R109, R3 ;  /* 0x000000036d057220 */ /* 0x000fe20000410000 */
[----:B------:R-:W-:Y:S01]  /*4b60*/  FMUL.FTZ R202, R7, R40 ;  /* 0x0000002807ca7220 */ /* 0x000fe20000410000 */
[----:B------:R-:W-:Y:S02]  /*4b70*/  FADD.FTZ R129, RZ, R129 ;  /* 0x00000081ff817221 */ /* 0x000fe40000010000 */
[-C--:B------:R-:W-:Y:S01]  /*4b80*/  FFMA.FTZ R4, R112, R2.reuse, R5 ;  /* 0x0000000270047223 */ /* 0x080fe20000010005 */
[----:B------:R-:W-:Y:S01]  /*4b90*/  FMUL.FTZ R5, R109, R2 ;  /* 0x000000026d057220 */ /* 0x000fe20000410000 */
[----:B------:R-:W-:Y:S01]  /*4ba0*/  FADD.FTZ R127, R202, R127 ;  /* 0x0000007fca7f7221 */ /* 0x000fe20000010000 */
[----:B------:R-:W-:Y:S01]  /*4bb0*/  FMUL.FTZ R131, R103, R129 ;  /* 0x0000008167837220 */ /* 0x000fe20000410000 */
[----:B------:R-:W-:Y:S01]  /*4bc0*/  FMUL.FTZ R0, R21, UR47 ;  /* 0x0000002f15007c20 */ /* 0x000fe20008410000 */
[----:B------:R-:W-:Y:S01]  /*4bd0*/  FFMA.FTZ R5, R112, R3, -R5 ;  /* 0x0000000370057223 */ /* 0x000fe20000010805 */
[----:B------:R-:W-:Y:S01]  /*4be0*/  FMUL.FTZ R3, R107, R4 ;  /* 0x000000046b037220 */ /* 0x000fe20000410000 */
[----:B------:R-:W-:Y:S01]  /*4bf0*/  FFMA.FTZ R2, R104, R127, -R131 ;  /* 0x0000007f68027223 */ /* 0x000fe20000010883 */
[----:B------:R-:W-:Y:S01]  /*4c00*/  FMUL.FTZ R93, R93, R21 ;  /* 0x000000155d5d7220 */ /* 0x000fe20000410000 */
[----:B------:R-:W-:Y:S01]  /*4c10*/  FMUL.FTZ R127, R103, R127 ;  /* 0x0000007f677f7220 */ /* 0x000fe20000410000 */
[----:B------:R-:W-:-:S02]  /*4c20*/  HADD2.F32 R6, -RZ, R57.H0_H0 ;  /* 0x20000039ff067230 */ /* 0x000fc40000004100 */
[----:B------:R-:W-:Y:S01]  /*4c30*/  FMUL.RZ R0, R0, 0.15915493667125701904 ;  /* 0x3e22f98300007820 */ /* 0x000fe2000040c000 */
[-C--:B------:R-:W-:Y:S01]  /*4c40*/  FFMA.FTZ R3, R108, R5.reuse, -R3 ;  /* 0x000000056c037223 */ /* 0x080fe20000010803 */
[----:B------:R-:W-:Y:S01]  /*4c50*/  FMUL.FTZ R5, R107, R5 ;  /* 0x000000056b057220 */ /* 0x000fe20000410000 */
[----:B------:R-:W-:Y:S01]  /*4c60*/  FFMA.FTZ R127, R104, R129, R127 ;  /* 0x00000081687f7223 */ /* 0x000fe2000001007f */
[----:B------:R-:W-:Y:S01]  /*4c70*/  FMUL.FTZ R201, R6, R38 ;  /* 0x0000002606c97220 */ /* 0x000fe20000410000 */
[C---:B------:R-:W-:Y:S01]  /*4c80*/  FMUL.FTZ R98, R97.reuse, R130 ;  /* 0x0000008261627220 */ /* 0x040fe20000410000 */
[----:B------:R-:W-:Y:S01]  /*4c90*/  MUFU.COS R94, R0 ;  /* 0x00000000005e7308 */ /* 0x000fe20000000000 */
[----:B------:R-:W-:Y:S01]  /*4ca0*/  FMUL.FTZ R97, R97, R128 ;  /* 0x0000008061617220 */ /* 0x000fe20000410000 */
[----:B------:R-:W-:Y:S01]  /*4cb0*/  FFMA.FTZ R4, R108, R4, R5 ;  /* 0x000000046c047223 */ /* 0x000fe20000010005 */
[----:B------:R-:W-:Y:S01]  /*4cc0*/  FADD.FTZ R128, RZ, R127 ;  /* 0x0000007fff807221 */ /* 0x000fe20000010000 */
[----:B------:R-:W-:Y:S01]  /*4cd0*/  FADD.FTZ R2, R201, R2 ;  /* 0x00000002c9027221 */ /* 0x000fe20000010000 */
[----:B------:R-:W-:-:S03]  /*4ce0*/  FMUL.FTZ R129, R105, R3 ;  /* 0x0000000369817220 */ /* 0x000fc60000410000 */
[----:B------:R-:W0:Y:S01]  /*4cf0*/  MUFU.EX2 R93, R93 ;  /* 0x0000005d005d7308 */ /* 0x000e220000000800 */
[----:B------:R-:W-:Y:S02]  /*4d00*/  HADD2.F32 R5, -RZ, R57.H1_H1 ;  /* 0x30000039ff057230 */ /* 0x000fe40000004100 */
[----:B------:R-:W-:Y:S01]  /*4d10*/  FMUL.FTZ R127, R105, R4 ;  /* 0x00000004697f7220 */ /* 0x000fe20000410000 */
[----:B------:R-:W-:-:S04]  /*4d20*/  FMUL.FTZ R131, R101, R128 ;  /* 0x0000008065837220 */ /* 0x000fc80000410000 */
[----:B------:R-:W1:Y:S01]  /*4d30*/  MUFU.SIN R0, R0 ;  /* 0x0000000000007308 */ /* 0x000e620000000400 */
[----:B------:R-:W-:Y:S01]  /*4d40*/  FMUL.FTZ R133, R101, R2 ;  /* 0x0000000265857220 */ /* 0x000fe20000410000 */
[C---:B------:R-:W-:Y:S01]  /*4d50*/  FFMA.FTZ R129, R106.reuse, R4, R129 ;  /* 0x000000046a817223 */ /* 0x040fe20000010081 */
[----:B------:R-:W-:Y:S01]  /*4d60*/  FFMA.FTZ R127, R106, R3, -R127 ;  /* 0x000000036a7f7223 */ /* 0x000fe2000001087f */
[C---:B------:R-:W-:Y:S01]  /*4d70*/  FFMA.FTZ R131, R102.reuse, R2, -R131 ;  /* 0x0000000266837223 */ /* 0x040fe20000010883 */
[----:B------:R-:W-:Y:S01]  /*4d80*/  FMUL.FTZ R200, R5, R36 ;  /* 0x0000002405c87220 */ /* 0x000fe20000410000 */
[----:B------:R-:W-:Y:S01]  /*4d90*/  FFMA.FTZ R133, R102, R128, R133 ;  /* 0x0000008066857223 */ /* 0x000fe20000010085 */
[C---:B------:R-:W-:Y:S02]  /*4da0*/  FMUL.FTZ R3, R103.reuse, R129 ;  /* 0x0000008167037220 */ /* 0x040fe40000410000 */
[----:B------:R-:W-:Y:S01]  /*4db0*/  FADD.FTZ R131, R200, R131 ;  /* 0x00000083c8837221 */ /* 0x000fe20000010000 */
[----:B------:R-:W-:Y:S01]  /*4dc0*/  FADD.FTZ R133, RZ, R133 ;  /* 0x00000085ff857221 */ /* 0x000fe20000010000 */
[CC--:B------:R-:W-:Y:S01]  /*4dd0*/  FFMA.FTZ R3, R104.reuse, R127.reuse, -R3 ;  /* 0x0000007f68037223 */ /* 0x0c0fe20000010803 */
[----:B------:R-:W-:Y:S01]  /*4de0*/  FMUL.FTZ R127, R103, R127 ;  /* 0x0000007f677f7220 */ /* 0x000fe20000410000 */
[----:B0-----:R-:W-:Y:S01]  /*4df0*/  FMUL.FTZ R94, R93, R94 ;  /* 0x0000005e5d5e7220 */ /* 0x001fe20000410000 */
[----:B------:R-:W-:Y:S01]  /*4e00*/  FMUL.FTZ R135, R99, R131 ;  /* 0x0000008363877220 */ /* 0x000fe20000410000 */
[----:B-1----:R-:W-:Y:S01]  /*4e10*/  FMUL.FTZ R93, R93, R0 ;  /* 0x000000005d5d7220 */ /* 0x002fe20000410000 */
[----:B------:R-:W-:Y:S01]  /*4e20*/  FMUL.FTZ R0, R99, R133 ;  /* 0x0000008563007220 */ /* 0x000fe20000410000 */
[----:B------:R-:W-:Y:S01]  /*4e30*/  FFMA.FTZ R127, R104, R129, R127 ;  /* 0x00000081687f7223 */ /* 0x000fe2000001007f */
[----:B------:R-:W-:-:S02]  /*4e40*/  HADD2.F32 R4, -RZ, R58.H0_H0 ;  /* 0x2000003aff047230 */ /* 0x000fc40000004100 */
[C---:B------:R-:W-:Y:S01]  /*4e50*/  FFMA.FTZ R135, R100.reuse, R133, R135 ;  /* 0x0000008564877223 */ /* 0x040fe20000010087 */
[----:B------:R-:W-:Y:S01]  /*4e60*/  FFMA.FTZ R2, R100, R131, -R0 ;  /* 0x0000008364027223 */ /* 0x000fe20000010800 */
[C---:B------:R-:W-:Y:S01]  /*4e70*/  FMUL.FTZ R0, R101.reuse, R127 ;  /* 0x0000007f65007220 */ /* 0x040fe20000410000 */
[-C--:B------:R-:W-:Y:S01]  /*4e80*/  FMUL.FTZ R129, R101, R3.reuse ;  /* 0x0000000365817220 */ /* 0x080fe20000410000 */
[----:B------:R-:W-:Y:S01]  /*4e90*/  FMUL.FTZ R199, R4, R34 ;  /* 0x0000002204c77220 */ /* 0x000fe20000410000 */
[----:B------:R-:W-:Y:S01]  /*4ea0*/  FADD.FTZ R135, RZ, R135 ;  /* 0x00000087ff877221 */ /* 0x000fe20000010000 */
[C---:B------:R-:W-:Y:S01]  /*4eb0*/  FFMA.FTZ R0, R102.reuse, R3, -R0 ;  /* 0x0000000366007223 */ /* 0x040fe20000010800 */
[----:B------:R-:W-:Y:S02]  /*4ec0*/  HADD2.F32 R3, -RZ, R58.H1_H1 ;  /* 0x3000003aff037230 */ /* 0x000fe40000004100 */
[----:B------:R-:W-:Y:S01]  /*4ed0*/  FFMA.FTZ R129, R102, R127, R129 ;  /* 0x0000007f66817223 */ /* 0x000fe20000010081 */
[----:B------:R-:W-:Y:S01]  /*4ee0*/  FADD.FTZ R2, R199, R2 ;  /* 0x00000002c7027221 */ /* 0x000fe20000010000 */
[----:B------:R-:W-:-:S02]  /*4ef0*/  FMUL.FTZ R131, R97, R135 ;  /* 0x0000008761837220 */ /* 0x000fc40000410000 */
[----:B------:R-:W-:Y:S01]  /*4f00*/  FMUL.FTZ R127, R99, R129 ;  /* 0x00000081637f7220 */ /* 0x000fe20000410000 */
[-C--:B------:R-:W-:Y:S01]  /*4f10*/  FMUL.FTZ R133, R97, R2.reuse ;  /* 0x0000000261857220 */ /* 0x080fe20000410000 */
[----:B------:R-:W-:Y:S01]  /*4f20*/  FFMA.FTZ R131, R98, R2, -R131 ;  /* 0x0000000262837223 */ /* 0x000fe20000010883 */
[----:B------:R-:W-:Y:S01]  /*4f30*/  FMUL.FTZ R198, R3, R32 ;  /* 0x0000002003c67220 */ /* 0x000fe20000410000 */
[-C--:B------:R-:W-:Y:S01]  /*4f40*/  FMUL.FTZ R2, R99, R0.reuse ;  /* 0x0000000063027220 */ /* 0x080fe20000410000 */
[----:B------:R-:W-:Y:S01]  /*4f50*/  FFMA.FTZ R127, R100, R0, -R127 ;  /* 0x00000000647f7223 */ /* 0x000fe2000001087f */
[----:B------:R-:W-:Y:S01]  /*4f60*/  FFMA.FTZ R133, R98, R135, R133 ;  /* 0x0000008762857223 */ /* 0x000fe20000010085 */
[----:B------:R-:W-:Y:S01]  /*4f70*/  FADD.FTZ R128, R198, R131 ;  /* 0x00000083c6807221 */ /* 0x000fe20000010000 */
[----:B------:R-:W-:Y:S01]  /*4f80*/  FFMA.FTZ R129, R100, R129, R2 ;  /* 0x0000008164817223 */ /* 0x000fe20000010002 */
[----:B------:R-:W-:Y:S01]  /*4f90*/  FMUL.FTZ R0, R97, R127 ;  /* 0x0000007f61007220 */ /* 0x000fe20000410000 */
[----:B------:R-:W-:Y:S01]  /*4fa0*/  FADD.FTZ R133, RZ, R133 ;  /* 0x00000085ff857221 */ /* 0x000fe20000010000 */
[----:B------:R-:W-:Y:S01]  /*4fb0*/  FMUL.FTZ R137, R95, R128 ;  /* 0x000000805f897220 */ /* 0x000fe20000410000 */
[----:B------:R-:W-:-:S02]  /*4fc0*/  HADD2.F32 R2, -RZ, R59.H0_H0 ;  /* 0x2000003bff027230 */ /* 0x000fc40000004100 */
[----:B------:R-:W-:Y:S01]  /*4fd0*/  FMUL.FTZ R131, R97, R129 ;  /* 0x0000008161837220 */ /* 0x000fe20000410000 */
[-C--:B------:R-:W-:Y:S01]  /*4fe0*/  FMUL.FTZ R135, R95, R133.reuse ;  /* 0x000000855f877220 */ /* 0x080fe20000410000 */
[----:B------:R-:W-:Y:S01]  /*4ff0*/  FFMA.FTZ R137, R96, R133, R137 ;  /* 0x0000008560897223 */ /* 0x000fe20000010089 */
[C---:B------:R-:W-:Y:S01]  /*5000*/  FFMA.FTZ R0, R98.reuse, R129, R0 ;  /* 0x0000008162007223 */ /* 0x040fe20000010000 */
[----:B------:R-:W-:Y:S01]  /*5010*/  R2UR UR45, R111 ;  /* 0x000000006f2d72ca */ /* 0x000fe200000e0000 */
[----:B------:R-:W-:Y:S01]  /*5020*/  FFMA.FTZ R131, R98, R127, -R131 ;  /* 0x0000007f62837223 */ /* 0x000fe20000010883 */
[----:B------:R-:W-:Y:S01]  /*5030*/  R2UR UR46, R110 ;  /* 0x000000006e2e72ca */ /* 0x000fe200000e0000 */
[----:B------:R-:W-:Y:S01]  /*5040*/  FFMA.FTZ R128, R96, R128, -R135 ;  /* 0x0000008060807223 */ /* 0x000fe20000010887 */
[----:B------:R-:W-:Y:S01]  /*5050*/  FMUL.FTZ R197, R2, R27 ;  /* 0x0000001b02c57220 */ /* 0x000fe20000410000 */
[----:B------:R-:W-:Y:S01]  /*5060*/  FADD.FTZ R137, RZ, R137 ;  /* 0x00000089ff897221 */ /* 0x000fe20000010000 */
[C---:B------:R-:W-:Y:S01]  /*5070*/  FMUL.FTZ R127, R95.reuse, R0 ;  /* 0x000000005f7f7220 */ /* 0x040fe20000410000 */
[----:B------:R-:W-:Y:S01]  /*5080*/  FMUL.FTZ R185, R95, R131 ;  /* 0x000000835fb97220 */ /* 0x000fe20000410000 */
[----:B------:R-:W-:Y:S01]  /*5090*/  FADD.FTZ R128, R197, R128 ;  /* 0x00000080c5807221 */ /* 0x000fe20000010000 */
[----:B------:R-:W-:Y:S01]  /*50a0*/  FMUL.FTZ R187, R93, R137 ;  /* 0x000000895dbb7220 */ /* 0x000fe20000410000 */
[----:B------:R-:W-:Y:S01]  /*50b0*/  FFMA.FTZ R162, R96, R131, -R127 ;  /* 0x0000008360a27223 */ /* 0x000fe2000001087f */
[----:B------:R-:W-:-:S02]  /*50c0*/  HADD2.F32 R131, -RZ, R65.H1_H1 ;  /* 0x30000041ff837230 */ /* 0x000fc40000004100 */
        /* <DEDUP_REMOVED lines=35> */
[----:B---3--:R-:W-:-:S02]  /*5300*/  HADD2.F32 R145, -RZ, R68.H1_H1 ;  /* 0x30000044ff917230 */ /* 0x008fc40000004100 */
[----:B------:R-:W-:Y:S01]  /*5310*/  FFMA.FTZ R67, R130, UR45, R67 ;  /* 0x0000002d82437c23 */ /* 0x000fe20008010043 */
[----:B------:R-:W-:Y:S01]  /*5320*/  FFMA.FTZ R0, R94, R137, R0 ;  /* 0x000000895e007223 */ /* 0x000fe20000010000 */
[C---:B------:R-:W-:Y:S01]  /*5330*/  FMUL.FTZ R137, R136.reuse, R65 ;  /* 0x0000004188897220 */ /* 0x040fe20000410000 */
[----:B------:R-:W-:Y:S02]  /*5340*/  HADD2.F32 R142, -RZ, R68.H0_H0 ;  /* 0x20000044ff8e7230 */ /* 0x000fe40000004100 */
[----:B------:R-:W-:Y:S01]  /*5350*/  FMUL.FTZ R136, R136, R67 ;  /* 0x0000004388887220 */ /* 0x000fe20000410000 */
[--C-:B------:R-:W-:Y:S02]  /*5360*/  HADD2.F32 R147, -RZ, R69.reuse.H1_H1 ;  /* 0x30000045ff937230 */ /* 0x100fe40000004100 */
        /* <DEDUP_REMOVED lines=23> */
[----:B----4-:R-:W-:-:S02]  /*54e0*/  HADD2.F32 R161, -RZ, R72.H1_H1 ;  /* 0x30000048ffa17230 */ /* 0x010fc40000004100 */
        /* <DEDUP_REMOVED lines=31> */
[----:B------:R-:W-:Y:S01]  /*56e0*/  FMUL.FTZ R168, R167, R168 ;  /* 0x000000a8a7a87220 */ /* 0x000fe20000410000 */
        /* <DEDUP_REMOVED lines=59> */
.L_x_4171:
[----:B------:R-:W-:Y:S05]  /*5aa0*/  BSYNC B0 ;  /* 0x0000000000007941 */ /* 0x000fea0003800000 */
.L_x_4170:
        /* <DEDUP_REMOVED lines=127> */
.L_x_4293:
        /* <DEDUP_REMOVED lines=14> */
.L_x_4296:
[----:B------:R-:W-:-:S03]  /*6380*/  UMOV UR44, 0xffffffff ;  /* 0xffffffff002c7882 */ /* 0x000fc60000000000 */
[----:B------:R-:W-:Y:S05]  /*6390*/  BRA.DIV UR44, `(.L_x_4175) ;  /* 0x000000862cd47947 */ /* 0x000fea000b800000 */
.L_x_4299:
[----:B------:R-:W-:-:S03]  /*63a0*/  UMOV UR44, 0xffffffff ;  /* 0xffffffff002c7882 */ /* 0x000fc60000000000 */
[----:B------:R-:W-:Y:S05]  /*63b0*/  BRA.DIV UR44, `(.L_x_4176) ;  /* 0x000000862cf47947 */ /* 0x000fea000b800000 */
.L_x_4302:
[----:B------:R-:W-:-:S03]  /*63c0*/  UMOV UR44, 0xffffffff ;  /* 0xffffffff002c7882 */ /* 0x000fc60000000000 */
[----:B------:R-:W-:Y:S05]  /*63d0*/  BRA.DIV UR44, `(.L_x_4177) ;  /* 0x0000008a2c147947 */ /* 0x000fea000b800000 */
.L_x_4305:
        /* <DEDUP_REMOVED lines=10> */
.L_x_4315:
        /* <DEDUP_REMOVED lines=44> */
.L_x_4172:
[----:B------:R-:W-:Y:S05]  /*6740*/  WARPSYNC.ALL ;  /* 0x0000000000007948 */ /* 0x000fea0003800000 */
[----:B------:R-:W-:Y:S01]  /*6750*/  BAR.SYNC.DEFER_BLOCKING 0x0 ;  /* 0x0000000000007b1d */ /* 0x000fe20000010000 */
[-C--:B0-----:R-:W-:Y:S01]  /*6760*/  FMUL.FTZ R66, R94, R192.reuse ;  /* 0x000000c05e427220 */ /* 0x081fe20000410000 */
[----:B------:R-:W-:Y:S01]  /*6770*/  MOV R68, UR15 ;  /* 0x0000000f00447c02 */ /* 0x000fe20008000f00 */
[C---:B------:R-:W-:Y:S02]  /*6780*/  FMUL.FTZ R67, R93.reuse, R192 ;  /* 0x000000c05d437220 */ /* 0x040fe40000410000 */
[CC--:B------:R-:W-:Y:S01]  /*6790*/  FFMA.FTZ R69, -R93.reuse, R191.reuse, -R66 ;  /* 0x000000bf5d457223 */ /* 0x0c0fe20000010942 */
[----:B------:R-:W-:Y:S01]  /*67a0*/  ISETP.GE.OR P0, PT, R68, UR48, P0 ;  /* 0x0000003044007c0c */ /* 0x000fe20008706670 */
[CC--:B-1----:R-:W-:Y:S01]  /*67b0*/  FMUL.FTZ R66, R93.reuse, -R110.reuse ;  /* 0x8000006e5d427220 */ /* 0x0c2fe20000410000 */
[----:B------:R-:W-:Y:S01]  /*67c0*/  FFMA.FTZ R68, R94, R191, -R67 ;  /* 0x000000bf5e447223 */ /* 0x000fe20000010843 */
[----:B------:R-:W-:Y:S01]  /*67d0*/  FADD.FTZ R69, -R190, R69 ;  /* 0x00000045be457221 */ /* 0x000fe20000010100 */
[-C--:B------:R-:W-:Y:S01]  /*67e0*/  FMUL.FTZ R67, R93, R111.reuse ;  /* 0x0000006f5d437220 */ /* 0x080fe20000410000 */
[C---:B------:R-:W-:Y:S01]  /*67f0*/  FFMA.FTZ R66, R94.reuse, -R111, R66 ;  /* 0x8000006f5e427223 */ /* 0x040fe20000010042 */
[----:B------:R-:W-:Y:S01]  /*6800*/  FADD.FTZ R68, R189, R68 ;  /* 0x00000044bd447221 */ /* 0x000fe20000010000 */
[C---:B------:R-:W-:Y:S01]  /*6810*/  FMUL.FTZ R71, R95.reuse, -R69 ;  /* 0x800000455f477220 */ /* 0x040fe20000410000 */
[----:B------:R-:W-:Y:S01]  /*6820*/  FFMA.FTZ R67, R94, R110, -R67 ;  /* 0x0000006e5e437223 */ /* 0x000fe20000010843 */
[C---:B------:R-:W-:Y:S01]  /*6830*/  FMUL.FTZ R70, R95.reuse, -R66 ;  /* 0x800000425f467220 */ /* 0x040fe20000410000 */
[CC--:B------:R-:W-:Y:S01]  /*6840*/  FMUL.FTZ R72, R95.reuse, -R68.reuse ;  /* 0x800000445f487220 */ /* 0x0c0fe20000410000 */
[C---:B------:R-:W-:Y:S01]  /*6850*/  FFMA.FTZ R68, R96.reuse, R68, -R71 ;  /* 0x0000004460447223 */ /* 0x040fe20000010847 */
[-C--:B------:R-:W-:Y:S01]  /*6860*/  FMUL.FTZ R71, R95, -R67.reuse ;  /* 0x800000435f477220 */ /* 0x080fe20000410000 */
[C---:B------:R-:W-:Y:S01]  /*6870*/  FFMA.FTZ R70, R96.reuse, R67, -R70 ;  /* 0x0000004360467223 */ /* 0x040fe20000010846 */
[C---:B------:R-:W-:Y:S01]  /*6880*/  FFMA.FTZ R69, R96.reuse, R69, R72 ;  /* 0x0000004560457223 */ /* 0x040fe20000010048 */
[----:B------:R-:W-:Y:S01]  /*6890*/  FADD.FTZ R68, R187, R68 ;  /* 0x00000044bb447221 */ /* 0x000fe20000010000 */
[----:B------:R-:W-:Y:S01]  /*68a0*/  FFMA.FTZ R71, R96, R66, R71 ;  /* 0x0000004260477223 */ /* 0x000fe20000010047 */
[C---:B------:R-:W-:Y:S01]  /*68b0*/  FMUL.FTZ R73, R97.reuse, -R70 ;  /* 0x8000004661497220 */ /* 0x040fe20000410000 */
[----:B------:R-:W0:Y:S01]  /*68c0*/  LDS.64 R64, [R185+0x6378] ;  /* 0x00637800b9407984 */ /* 0x000e220000000a00 */
[----:B------:R-:W-:Y:S01]  /*68d0*/  FADD.FTZ R69, -R188, R69 ;  /* 0x00000045bc457221 */ /* 0x000fe20000010100 */
[CC--:B------:R-:W-:Y:S01]  /*68e0*/  FMUL.FTZ R67, R97.reuse, -R71.reuse ;  /* 0x8000004761437220 */ /* 0x0c0fe20000410000 */
[C---:B------:R-:W-:Y:S01]  /*68f0*/  FFMA.FTZ R73, R98.reuse, R71, R73 ;  /* 0x0000004762497223 */ /* 0x040fe20000010049 */
[C---:B------:R-:W-:Y:S01]  /*6900*/  FMUL.FTZ R66, R97.reuse, -R68 ;  /* 0x8000004461427220 */ /* 0x040fe20000410000 */
[----:B------:R-:W-:Y:S01]  /*6910*/  FMUL.FTZ R71, R97, -R69 ;  /* 0x8000004561477220 */ /* 0x000fe20000410000 */
[----:B------:R-:W-:-:S02]  /*6920*/  FFMA.FTZ R67, R98, R70, -R67 ;  /* 0x0000004662437223 */ /* 0x000fc40000010843 */
[C---:B------:R-:W-:Y:S01]  /*6930*/  FFMA.FTZ R66, R98.reuse, R69, R66 ;  /* 0x0000004562427223 */ /* 0x040fe20000010042 */
[----:B------:R-:W-:Y:S01]  /*6940*/  FFMA.FTZ R71, R98, R68, -R71 ;  /* 0x0000004462477223 */ /* 0x000fe20000010847 */
[C---:B------:R-:W-:Y:S01]  /*6950*/  FMUL.FTZ R68, R99.reuse, -R67 ;  /* 0x8000004363447220 */ /* 0x040fe20000410000 */
        /* <DEDUP_REMOVED lines=8> */
[----:B------:R-:W-:-:S03]  /*69e0*/  FFMA.FTZ R66, R100, R66, R73 ;  /* 0x0000004264427223 */ /* 0x000fc60000010049 */
[----:B------:R-:W-:Y:S01]  /*69f0*/  FADD.FTZ R71, R164, R71 ;  /* 0x00000047a4477221 */ /* 0x000fe20000010000 */
[----:B------:R-:W-:-:S04]  /*6a00*/  FADD.FTZ R66, -R163, R66 ;  /* 0x00000042a3427221 */ /* 0x000fc80000010100 */
[----:B------:R-:W-:-:S04]  /*6a10*/  FMUL.FTZ R72, R101, -R66 ;  /* 0x8000004265487220 */ /* 0x000fc80000410000 */
[-C--:B------:R-:W-:Y:S01]  /*6a20*/  FFMA.FTZ R73, R102, R71.reuse, -R72 ;  /* 0x0000004766497223 */ /* 0x080fe20000010848 */
[----:B------:R-:W-:Y:S01]  /*6a30*/  FMUL.FTZ R71, R101, -R71 ;  /* 0x8000004765477220 */ /* 0x000fe20000410000 */
[----:B------:R-:W-:Y:S02]  /*6a40*/  MOV R72, UR7 ;  /* 0x0000000700487c02 */ /* 0x000fe40008000f00 */
[----:B------:R-:W-:Y:S01]  /*6a50*/  FADD.FTZ R73, R166, R73 ;  /* 0x00000049a6497221 */ /* 0x000fe20000010000 */
[----:B------:R-:W-:Y:S01]  /*6a60*/  FFMA.FTZ R66, R102, R66, R71 ;  /* 0x0000004266427223 */ /* 0x000fe20000010047 */
[----:B------:R-:W-:Y:S01]  /*6a70*/  @!P0 LEA R72, R72, R91, 0x4 ;  /* 0x0000005b48488211 */ /* 0x000fe200078e20ff */
[CC--:B0-----:R-:W-:Y:S01]  /*6a80*/  FMUL.FTZ R67, R123.reuse, R64.reuse ;  /* 0x000000407b437220 */ /* 0x0c1fe20000410000 */
[-C--:B------:R-:W-:Y:S01]  /*6a90*/  FMUL.FTZ R123, R123, R65.reuse ;  /* 0x000000417b7b7220 */ /* 0x080fe20000410000 */
[----:B------:R-:W-:Y:S02]  /*6aa0*/  FADD.FTZ R66, -R165, R66 ;  /* 0x00000042a5427221 */ /* 0x000fe40000010100 */
[C---:B------:R-:W-:Y:S01]  /*6ab0*/  FFMA.FTZ R67, R122.reuse, R65, R67 ;  /* 0x000000417a437223 */ /* 0x040fe20000010043 */
[----:B------:R-:W-:Y:S01]  /*6ac0*/  FFMA.FTZ R64, R122, R64, -R123 ;  /* 0x000000407a407223 */ /* 0x000fe2000001087b */
[----:B------:R-:W-:-:S02]  /*6ad0*/  FMUL.FTZ R65, R101, -R68 ;  /* 0x8000004465417220 */ /* 0x000fc40000410000 */
[----:B------:R-:W-:Y:S01]  /*6ae0*/  FADD.FTZ R122, RZ, R67 ;  /* 0x00000043ff7a7221 */ /* 0x000fe20000010000 */
[----:B------:R-:W-:Y:S01]  /*6af0*/  FADD.FTZ R211, R211, R64 ;  /* 0x00000040d3d37221 */ /* 0x000fe20000010000 */
[CC--:B------:R-:W-:Y:S01]  /*6b00*/  FFMA.FTZ R70, R102.reuse, R69.reuse, -R65 ;  /* 0x0000004566467223 */ /* 0x0c0fe20000010841 */
[----:B------:R-:W-:Y:S01]  /*6b10*/  FMUL.FTZ R69, R101, -R69 ;  /* 0x8000004565457220 */ /* 0x000fe20000410000 */
[C---:B------:R-:W-:Y:S01]  /*6b20*/  FMUL.FTZ R65, R125.reuse, R122 ;  /* 0x0000007a7d417220 */ /* 0x040fe20000410000 */
[-C--:B------:R-:W-:Y:S02]  /*6b30*/  FMUL.FTZ R67, R125, R211.reuse ;  /* 0x000000d37d437220 */ /* 0x080fe40000410000 */
[----:B------:R-:W-:Y:S01]  /*6b40*/  FFMA.FTZ R69, R102, R68, R69 ;  /* 0x0000004466457223 */ /* 0x000fe20000010045 */
[C---:B------:R-:W-:Y:S01]  /*6b50*/  FFMA.FTZ R65, R126.reuse, R211, -R65 ;  /* 0x000000d37e417223 */ /* 0x040fe20000010841 */
[----:B------:R-:W-:Y:S01]  /*6b60*/  FFMA.FTZ R67, R126, R122, R67 ;  /* 0x0000007a7e437223 */ /* 0x000fe20000010043 */
[C---:B------:R-:W-:Y:S01]  /*6b70*/  FMUL.FTZ R68, R103.reuse, -R66 ;  /* 0x8000004267447220 */ /* 0x040fe20000410000 */
[C---:B------:R-:W-:Y:S01]  /*6b80*/  FMUL.FTZ R75, R103.reuse, -R69 ;  /* 0x80000045674b7220 */ /* 0x040fe20000410000 */
[----:B------:R-:W-:Y:S01]  /*6b90*/  FADD.FTZ R213, R210, R65 ;  /* 0x00000041d2d57221 */ /* 0x000fe20000010000 */
[C---:B------:R-:W-:Y:S01]  /*6ba0*/  FMUL.FTZ R65, R103.reuse, -R70 ;  /* 0x8000004667417220 */ /* 0x040fe20000410000 */
[----:B------:R-:W-:Y:S01]  /*6bb0*/  FADD.FTZ R123, RZ, R67 ;  /* 0x00000043ff7b7221 */ /* 0x000fe20000010000 */
[CC--:B------:R-:W-:Y:S01]  /*6bc0*/  FFMA.FTZ R71, R104.reuse, R73.reuse, -R68 ;  /* 0x0000004968477223 */ /* 0x0c0fe20000010844 */
[----:B------:R-:W-:Y:S01]  /*6bd0*/  FMUL.FTZ R73, R103, -R73 ;  /* 0x8000004967497220 */ /* 0x000fe20000410000 */
[C---:B------:R-:W-:Y:S01]  /*6be0*/  FFMA.FTZ R69, R104.reuse, R69, R65 ;  /* 0x0000004568457223 */ /* 0x040fe20000010041 */
[C---:B------:R-:W-:Y:S01]  /*6bf0*/  FMUL.FTZ R65, R121.reuse, R123 ;  /* 0x0000007b79417220 */ /* 0x040fe20000410000 */
[-C--:B------:R-:W-:Y:S01]  /*6c00*/  FMUL.FTZ R64, R121, R213.reuse ;  /* 0x000000d579407220 */ /* 0x080fe20000410000 */
[C---:B------:R-:W-:Y:S01]  /*6c10*/  FFMA.FTZ R66, R104.reuse, R66, R73 ;  /* 0x0000004268427223 */ /* 0x040fe20000010049 */
[----:B------:R-:W-:Y:S01]  /*6c20*/  FFMA.FTZ R75, R104, R70, -R75 ;  /* 0x00000046684b7223 */ /* 0x000fe2000001084b */
[C---:B------:R-:W-:Y:S01]  /*6c30*/  FFMA.FTZ R214, R124.reuse, R213, -R65 ;  /* 0x000000d57cd67223 */ /* 0x040fe20000010841 */
[----:B------:R-:W-:Y:S01]  /*6c40*/  FFMA.FTZ R64, R124, R123, R64 ;  /* 0x0000007b7c407223 */ /* 0x000fe20000010040 */
[----:B------:R-:W-:Y:S01]  /*6c50*/  FMUL.FTZ R65, R105, -R69 ;  /* 0x8000004569417220 */ /* 0x000fe20000410000 */
[----:B------:R-:W-:Y:S01]  /*6c60*/  FADD.FTZ R66, -R167, R66 ;  /* 0x00000042a7427221 */ /* 0x000fe20000010100 */
[----:B------:R-:W-:Y:S01]  /*6c70*/  FADD.FTZ R214, R209, R214 ;  /* 0x000000d6d1d67221 */ /* 0x000fe20000010000 */
[----:B------:R-:W-:Y:S01]  /*6c80*/  FADD.FTZ R210, RZ, R64 ;  /* 0x00000040ffd27221 */ /* 0x000fe20000010000 */
[-C--:B------:R-:W-:Y:S01]  /*6c90*/  FFMA.FTZ R64, R106, R75.reuse, -R65 ;  /* 0x0000004b6a407223 */ /* 0x080fe20000010841 */
[C---:B------:R-:W-:Y:S01]  /*6ca0*/  FMUL.FTZ R75, R105.reuse, -R75 ;  /* 0x8000004b694b7220 */ /* 0x040fe20000410000 */
[----:B------:R-:W-:Y:S01]  /*6cb0*/  FADD.FTZ R71, R168, R71 ;  /* 0x00000047a8477221 */ /* 0x000fe20000010000 */
[----:B------:R-:W-:Y:S01]  /*6cc0*/  FMUL.FTZ R68, R105, -R66 ;  /* 0x8000004269447220 */ /* 0x000fe20000410000 */
[C---:B------:R-:W-:Y:S01]  /*6cd0*/  FMUL.FTZ R67, R119.reuse, R214 ;  /* 0x000000d677437220 */ /* 0x040fe20000410000 */
[C---:B------:R-:W-:Y:S01]  /*6ce0*/  FFMA.FTZ R75, R106.reuse, R69, R75 ;  /* 0x000000456a4b7223 */ /* 0x040fe2000001004b */
[-C--:B------:R-:W-:Y:S01]  /*6cf0*/  FMUL.FTZ R65, R119, R210.reuse ;  /* 0x000000d277417220 */ /* 0x080fe20000410000 */
[-C--:B------:R-:W-:Y:S01]  /*6d00*/  FFMA.FTZ R69, R106, R71.reuse, -R68 ;  /* 0x000000476a457223 */ /* 0x080fe20000010844 */
[C---:B------:R-:W-:Y:S01]  /*6d10*/  FFMA.FTZ R67, R120.reuse, R210, R67 ;  /* 0x000000d278437223 */ /* 0x040fe20000010043 */
[----:B------:R-:W-:Y:S01]  /*6d20*/  FMUL.FTZ R71, R105, -R71 ;  /* 0x8000004769477220 */ /* 0x000fe20000410000 */
[----:B------:R-:W-:Y:S01]  /*6d30*/  FFMA.FTZ R65, R120, R214, -R65 ;  /* 0x000000d678417223 */ /* 0x000fe20000010841 */
[----:B------:R-:W-:Y:S01]  /*6d40*/  FADD.FTZ R69, R170, R69 ;  /* 0x00000045aa457221 */ /* 0x000fe20000010000 */
[----:B------:R-:W-:Y:S01]  /*6d50*/  FADD.FTZ R209, RZ, R67 ;  /* 0x00000043ffd17221 */ /* 0x000fe20000010000 */
[----:B------:R-:W-:Y:S01]  /*6d60*/  FFMA.FTZ R66, R106, R66, R71 ;  /* 0x000000426a427223 */ /* 0x000fe20000010047 */
[----:B------:R-:W-:Y:S01]  /*6d70*/  FMUL.FTZ R67, R107, -R75 ;  /* 0x8000004b6b437220 */ /* 0x000fe20000410000 */
[----:B------:R-:W-:Y:S01]  /*6d80*/  FADD.FTZ R215, R208, R65 ;  /* 0x00000041d0d77221 */ /* 0x000fe20000010000 */
[----:B------:R-:W-:Y:S01]  /*6d90*/  FMUL.FTZ R65, R117, R209 ;  /* 0x000000d175417220 */ /* 0x000fe20000410000 */
[----:B------:R-:W-:Y:S01]  /*6da0*/  FADD.FTZ R66, -R169, R66 ;  /* 0x00000042a9427221 */ /* 0x000fe20000010100 */
[-C--:B------:R-:W-:Y:S01]  /*6db0*/  FFMA.FTZ R68, R108, R64.reuse, -R67 ;  /* 0x000000406c447223 */ /* 0x080fe20000010843 */
[----:B------:R-:W-:Y:S01]  /*6dc0*/  FMUL.FTZ R71, R107, -R64 ;  /* 0x800000406b477220 */ /* 0x000fe20000410000 */
[-C--:B------:R-:W-:Y:S01]  /*6dd0*/  FMUL.FTZ R67, R117, R215.reuse ;  /* 0x000000d775437220 */ /* 0x080fe20000410000 */
[----:B------:R-:W-:Y:S01]  /*6de0*/  FFMA.FTZ R216, R118, R215, -R65 ;  /* 0x000000d776d87223 */ /* 0x000fe20000010841 */
[----:B------:R-:W-:Y:S01]  /*6df0*/  FMUL.FTZ R64, R107, -R66 ;  /* 0x800000426b407220 */ /* 0x000fe20000410000 */
        /* <DEDUP_REMOVED lines=12> */
[----:B------:R-:W-:Y:S01]  /*6ec0*/  FADD.FTZ R69, -R150, R69 ;  /* 0x0000004596457221 */ /* 0x000fe20000010100 */
[----:B------:R-:W-:Y:S01]  /*6ed0*/  FADD.FTZ R64, R151, R64 ;  /* 0x0000004097407221 */ /* 0x000fe20000010000 */
[----:B------:R-:W-:Y:S01]  /*6ee0*/  FFMA.FTZ R65, R116, R216, -R65 ;  /* 0x000000d874417223 */ /* 0x000fe20000010841 */
[----:B------:R-:W-:Y:S01]  /*6ef0*/  FADD.FTZ R207, RZ, R67 ;  /* 0x00000043ffcf7221 */ /* 0x000fe20000010000 */
[C---:B------:R-:W-:Y:S01]  /*6f00*/  FMUL.FTZ R67, R109.reuse, -R69 ;  /* 0x800000456d437220 */ /* 0x040fe20000410000 */
[----:B------:R-:W-:Y:S01]  /*6f10*/  FMUL.FTZ R73, R109, -R68 ;  /* 0x800000446d497220 */ /* 0x000fe20000410000 */
[----:B------:R-:W-:Y:S01]  /*6f20*/  FADD.FTZ R217, R206, R65 ;  /* 0x00000041ced97221 */ /* 0x000fe20000010000 */
[----:B------:R-:W-:Y:S01]  /*6f30*/  FMUL.FTZ R65, R113, R207 ;  /* 0x000000cf71417220 */ /* 0x000fe20000410000 */
[CC--:B------:R-:W-:Y:S01]  /*6f40*/  FFMA.FTZ R68, R112.reuse, R64.reuse, -R67 ;  /* 0x0000004070447223 */ /* 0x0c0fe20000010843 */
[----:B------:R-:W-:Y:S01]  /*6f50*/  FMUL.FTZ R67, R109, -R64 ;  /* 0x800000406d437220 */ /* 0x000fe20000410000 */
[----:B------:R-:W-:Y:S01]  /*6f60*/  FFMA.FTZ R73, R112, R71, R73 ;  /* 0x0000004770497223 */ /* 0x000fe20000010049 */
[-C--:B------:R-:W-:Y:S01]  /*6f70*/  FFMA.FTZ R218, R114, R217.reuse, -R65 ;  /* 0x000000d972da7223 */ /* 0x080fe20000010841 */
[C---:B------:R-:W-:Y:S01]  /*6f80*/  FMUL.FTZ R65, R113.reuse, R217 ;  /* 0x000000d971417220 */ /* 0x040fe20000410000 */
[----:B------:R-:W-:Y:S01]  /*6f90*/  FFMA.FTZ R67, R112, R69, R67 ;  /* 0x0000004570437223 */ /* 0x000fe20000010043 */
[----:B------:R-:W-:Y:S01]  /*6fa0*/  FMUL.FTZ R69, R113, -R66 ;  /* 0x8000004271457220 */ /* 0x000fe20000410000 */
[----:B------:R-:W-:Y:S01]  /*6fb0*/  FADD.FTZ R218, R205, R218 ;  /* 0x000000dacdda7221 */ /* 0x000fe20000010000 */
[----:B------:R-:W-:Y:S01]  /*6fc0*/  FFMA.FTZ R65, R114, R207, R65 ;  /* 0x000000cf72417223 */ /* 0x000fe20000010041 */
[----:B------:R-:W-:Y:S01]  /*6fd0*/  FADD.FTZ R64, -R152, R67 ;  /* 0x0000004398407221 */ /* 0x000fe20000010100 */
[----:B------:R-:W-:Y:S01]  /*6fe0*/  FADD.FTZ R68, R153, R68 ;  /* 0x0000004499447221 */ /* 0x000fe20000010000 */
[----:B------:R-:W-:Y:S01]  /*6ff0*/  FMUL.FTZ R67, R109, R218 ;  /* 0x000000da6d437220 */ /* 0x000fe20000410000 */
[----:B------:R-:W-:Y:S01]  /*7000*/  FADD.FTZ R206, RZ, R65 ;  /* 0x00000041ffce7221 */ /* 0x000fe20000010000 */
[CC--:B------:R-:W-:Y:S01]  /*7010*/  FMUL.FTZ R71, R113.reuse, -R73.reuse ;  /* 0x8000004971477220 */ /* 0x0c0fe20000410000 */
[----:B------:R-:W-:Y:S01]  /*7020*/  FFMA.FTZ R69, R114, R73, R69 ;  /* 0x0000004972457223 */ /* 0x000fe20000010045 */
[----:B------:R-:W-:Y:S01]  /*7030*/  FMUL.FTZ R73, R113, -R68 ;  /* 0x8000004471497220 */ /* 0x000fe20000410000 */
[-C--:B------:R-:W-:Y:S01]  /*7040*/  FMUL.FTZ R65, R109, R206.reuse ;  /* 0x000000ce6d417220 */ /* 0x080fe20000410000 */
[----:B------:R-:W-:Y:S01]  /*7050*/  FFMA.FTZ R67, R112, R206, R67 ;  /* 0x000000ce70437223 */ /* 0x000fe20000010043 */
[-C--:B------:R-:W-:Y:S01]  /*7060*/  FMUL.FTZ R75, R113, -R64.reuse ;  /* 0x80000040714b7220 */ /* 0x080fe20000410000 */
[----:B------:R-:W-:Y:S01]  /*7070*/  FFMA.FTZ R73, R114, R64, R73 ;  /* 0x0000004072497223 */ /* 0x000fe20000010049 */
[----:B------:R-:W-:Y:S01]  /*7080*/  FFMA.FTZ R65, R112, R218, -R65 ;  /* 0x000000da70417223 */ /* 0x000fe20000010841 */
[----:B------:R-:W-:Y:S01]  /*7090*/  FADD.FTZ R205, RZ, R67 ;  /* 0x00000043ffcd7221 */ /* 0x000fe20000010000 */
[C---:B------:R-:W-:Y:S01]  /*70a0*/  FFMA.FTZ R71, R114.reuse, R66, -R71 ;  /* 0x0000004272477223 */ /* 0x040fe20000010847 */
[----:B------:R-:W-:Y:S01]  /*70b0*/  FFMA.FTZ R66, R114, R68, -R75 ;  /* 0x0000004472427223 */ /* 0x000fe2000001084b */
[----:B------:R-:W-:Y:S01]  /*70c0*/  FADD.FTZ R219, R204, R65 ;  /* 0x00000041ccdb7221 */ /* 0x000fe20000010000 */
[----:B------:R-:W-:Y:S01]  /*70d0*/  FMUL.FTZ R65, R107, R205 ;  /* 0x000000cd6b417220 */ /* 0x000fe20000410000 */
[----:B------:R-:W-:Y:S01]  /*70e0*/  FADD.FTZ R73, -R154, R73 ;  /* 0x000000499a497221 */ /* 0x000fe20000010100 */
[----:B------:R-:W-:Y:S01]  /*70f0*/  FADD.FTZ R66, R155, R66 ;  /* 0x000000429b427221 */ /* 0x000fe20000010000 */
[-C--:B------:R-:W-:Y:S01]  /*7100*/  FMUL.FTZ R67, R107, R219.reuse ;  /* 0x000000db6b437220 */ /* 0x080fe20000410000 */
[C---:B------:R-:W-:Y:S01]  /*7110*/  FFMA.FTZ R220, R108.reuse, R219, -R65 ;  /* 0x000000db6cdc7223 */ /* 0x040fe20000010841 */
[C---:B------:R-:W-:Y:S01]  /*7120*/  FMUL.FTZ R65, R115.reuse, -R73 ;  /* 0x8000004973417220 */ /* 0x040fe20000410000 */
[----:B------:R-:W-:Y:S01]  /*7130*/  FMUL.FTZ R75, R115, -R69 ;  /* 0x80000045734b7220 */ /* 0x000fe20000410000 */
[----:B------:R-:W-:Y:S01]  /*7140*/  FFMA.FTZ R67, R108, R205, R67 ;  /* 0x000000cd6c437223 */ /* 0x000fe20000010043 */
[----:B------:R-:W-:Y:S01]  /*7150*/  FADD.FTZ R220, R203, R220 ;  /* 0x000000dccbdc7221 */ /* 0x000fe20000010000 */
[CC--:B------:R-:W-:Y:S01]  /*7160*/  FFMA.FTZ R64, R116.reuse, R66.reuse, -R65 ;  /* 0x0000004274407223 */ /* 0x0c0fe20000010841 */
[----:B------:R-:W-:Y:S01]  /*7170*/  FMUL.FTZ R65, R115, -R66 ;  /* 0x8000004273417220 */ /* 0x000fe20000410000 */
[----:B------:R-:W-:Y:S01]  /*7180*/  FADD.FTZ R203, RZ, R67 ;  /* 0x00000043ffcb7221 */ /* 0x000fe20000010000 */
[-C--:B------:R-:W-:Y:S01]  /*7190*/  FMUL.FTZ R67, R105, R220.reuse ;  /* 0x000000dc69437220 */ /* 0x080fe20000410000 */
[----:B------:R-:W-:Y:S01]  /*71a0*/  FADD.FTZ R64, R157, R64 ;  /* 0x000000409d407221 */ /* 0x000fe20000010000 */
[----:B------:R-:W-:Y:S01]  /*71b0*/  FFMA.FTZ R73, R116, R73, R65 ;  /* 0x0000004974497223 */ /* 0x000fe20000010041 */
[-C--:B------:R-:W-:Y:S01]  /*71c0*/  FMUL.FTZ R65, R105, R203.reuse ;  /* 0x000000cb69417220 */ /* 0x080fe20000410000 */
[----:B------:R-:W-:Y:S01]  /*71d0*/  FFMA.FTZ R67, R106, R203, R67 ;  /* 0x000000cb6a437223 */ /* 0x000fe20000010043 */
[-C--:B------:R-:W-:Y:S01]  /*71e0*/  FFMA.FTZ R75, R116, R71.reuse, -R75 ;  /* 0x00000047744b7223 */ /* 0x080fe2000001084b */
[----:B------:R-:W-:Y:S01]  /*71f0*/  FADD.FTZ R73, -R156, R73 ;  /* 0x000000499c497221 */ /* 0x000fe20000010100 */
[----:B------:R-:W-:Y:S01]  /*7200*/  FFMA.FTZ R65, R106, R220, -R65 ;  /* 0x000000dc6a417223 */ /* 0x000fe20000010841 */
[----:B------:R-:W-:Y:S01]  /*7210*/  FADD.FTZ R204, RZ, R67 ;  /* 0x00000043ffcc7221 */ /* 0x000fe20000010000 */
[----:B------:R-:W-:Y:S01]  /*7220*/  FMUL.FTZ R71, R115, -R71 ;  /* 0x8000004773477220 */ /* 0x000fe20000410000 */
[----:B------:R-:W-:Y:S01]  /*7230*/  FMUL.FTZ R67, R117, -R73 ;  /* 0x8000004975437220 */ /* 0x000fe20000410000 */
[----:B------:R-:W-:Y:S01]  /*7240*/  FADD.FTZ R202, R202, R65 ;  /* 0x00000041caca7221 */ /* 0x000fe20000010000 */
[----:B------:R-:W-:Y:S01]  /*7250*/  FMUL.FTZ R65, R103, R204 ;  /* 0x000000cc67417220 */ /* 0x000fe20000410000 */
[----:B------:R-:W-:Y:S01]  /*7260*/  FFMA.FTZ R71, R116, R69, R71 ;  /* 0x0000004574477223 */ /* 0x000fe20000010047 */
[-C--:B------:R-:W-:Y:S01]  /*7270*/  FFMA.FTZ R66, R118, R64.reuse, -R67 ;  /* 0x0000004076427223 */ /* 0x080fe20000010843 */
[----:B------:R-:W-:Y:S01]  /*7280*/  FMUL.FTZ R67, R117, -R64 ;  /* 0x8000004075437220 */ /* 0x000fe20000410000 */
[-C--:B------:R-:W-:Y:S01]  /*7290*/  FFMA.FTZ R222, R104, R202.reuse, -R65 ;  /* 0x000000ca68de7223 */ /* 0x080fe20000010841 */
[----:B------:R-:W-:Y:S01]  /*72a0*/  FMUL.FTZ R65, R103, R202 ;  /* 0x000000ca67417220 */ /* 0x000fe20000410000 */
[----:B------:R-:W-:Y:S01]  /*72b0*/  FMUL.FTZ R69, R117, -R71 ;  /* 0x8000004775457220 */ /* 0x000fe20000410000 */
[----:B------:R-:W-:Y:S01]  /*72c0*/  FFMA.FTZ R67, R118, R73, R67 ;  /* 0x0000004976437223 */ /* 0x000fe20000010043 */
[----:B------:R-:W-:Y:S01]  /*72d0*/  FADD.FTZ R222, R201, R222 ;  /* 0x000000dec9de7221 */ /* 0x000fe20000010000 */
[----:B------:R-:W-:Y:S01]  /*72e0*/  FFMA.FTZ R65, R104, R204, R65 ;  /* 0x000000cc68417223 */ /* 0x000fe20000010041 */
[----:B------:R-:W-:Y:S01]  /*72f0*/  FADD.FTZ R66, R135, R66 ;  /* 0x0000004287427221 */ /* 0x000fe20000010000 */
[----:B------:R-:W-:Y:S01]  /*7300*/  FADD.FTZ R67, -R134, R67 ;  /* 0x0000004386437221 */ /* 0x000fe20000010100 */
[CC--:B------:R-:W-:Y:S01]  /*7310*/  FFMA.FTZ R69, R118.reuse, R75.reuse, -R69 ;  /* 0x0000004b76457223 */ /* 0x0c0fe20000010845 */
[----:B------:R-:W-:Y:S01]  /*7320*/  FADD.FTZ R201, RZ, R65 ;  /* 0x00000041ffc97221 */ /* 0x000fe20000010000 */
[----:B------:R-:W-:Y:S01]  /*7330*/  FMUL.FTZ R75, R117, -R75 ;  /* 0x8000004b754b7220 */ /* 0x000fe20000410000 */
[----:B------:R-:W-:Y:S01]  /*7340*/  FMUL.FTZ R73, R119, -R67 ;  /* 0x8000004377497220 */ /* 0x000fe20000410000 */
[C---:B------:R-:W-:Y:S01]  /*7350*/  FMUL.FTZ R64, R101.reuse, R222 ;  /* 0x000000de65407220 */ /* 0x040fe20000410000 */
[----:B------:R-:W-:Y:S01]  /*7360*/  FMUL.FTZ R65, R101, R201 ;  /* 0x000000c965417220 */ /* 0x000fe20000410000 */
[----:B------:R-:W-:Y:S01]  /*7370*/  FFMA.FTZ R75, R118, R71, R75 ;  /* 0x00000047764b7223 */ /* 0x000fe2000001004b */
[-C--:B------:R-:W-:Y:S01]  /*7380*/  FFMA.FTZ R70, R120, R66.reuse, -R73 ;  /* 0x0000004278467223 */ /* 0x080fe20000010849 */
[C---:B------:R-:W-:Y:S01]  /*7390*/  FMUL.FTZ R73, R119.reuse, -R66 ;  /* 0x8000004277497220 */ /* 0x040fe20000410000 */
[C---:B------:R-:W-:Y:S01]  /*73a0*/  FFMA.FTZ R65, R102.reuse, R222, -R65 ;  /* 0x000000de66417223 */ /* 0x040fe20000010841 */
[----:B------:R-:W-:Y:S01]  /*73b0*/  FFMA.FTZ R64, R102, R201, R64 ;  /* 0x000000c966407223 */ /* 0x000fe20000010040 */
[C---:B------:R-:W-:Y:S01]  /*73c0*/  FMUL.FTZ R71, R119.reuse, -R75 ;  /* 0x8000004b77477220 */ /* 0x040fe20000410000 */
[----:B------:R-:W-:Y:S01]  /*73d0*/  FFMA.FTZ R73, R120, R67, R73 ;  /* 0x0000004378497223 */ /* 0x000fe20000010049 */
[----:B------:R-:W-:Y:S01]  /*73e0*/  FADD.FTZ R223, R200, R65 ;  /* 0x00000041c8df7221 */ /* 0x000fe20000010000 */
[----:B------:R-:W-:Y:S01]  /*73f0*/  FADD.FTZ R200, RZ, R64 ;  /* 0x00000040ffc87221 */ /* 0x000fe20000010000 */
[-C--:B------:R-:W-:Y:S01]  /*7400*/  FFMA.FTZ R71, R120, R69.reuse, -R71 ;  /* 0x0000004578477223 */ /* 0x080fe20000010847 */
[----:B------:R-:W-:Y:S01]  /*7410*/  FADD.FTZ R73, -R136, R73 ;  /* 0x0000004988497221 */ /* 0x000fe20000010100 */
[----:B------:R-:W-:Y:S01]  /*7420*/  FMUL.FTZ R69, R119, -R69 ;  /* 0x8000004577457220 */ /* 0x000fe20000410000 */
[----:B------:R-:W-:Y:S01]  /*7430*/  FADD.FTZ R70, R137, R70 ;  /* 0x0000004689467221 */ /* 0x000fe20000010000 */
[----:B------:R-:W-:Y:S01]  /*7440*/  FMUL.FTZ R65, R99, R200 ;  /* 0x000000c863417220 */ /* 0x000fe20000410000 */
[C---:B------:R-:W-:Y:S01]  /*7450*/  FMUL.FTZ R67, R121.reuse, -R73 ;  /* 0x8000004979437220 */ /* 0x040fe20000410000 */
[----:B------:R-:W-:Y:S01]  /*7460*/  FFMA.FTZ R69, R120, R75, R69 ;  /* 0x0000004b78457223 */ /* 0x000fe20000010045 */
[-C--:B------:R-:W-:Y:S01]  /*7470*/  FMUL.FTZ R64, R121, -R70.reuse ;  /* 0x8000004679407220 */ /* 0x080fe20000410000 */
[-C--:B------:R-:W-:Y:S01]  /*7480*/  FFMA.FTZ R224, R100, R223.reuse, -R65 ;  /* 0x000000df64e07223 */ /* 0x080fe20000010841 */
[C---:B------:R-:W-:Y:S01]  /*7490*/  FFMA.FTZ R70, R124.reuse, R70, -R67 ;  /* 0x000000467c467223 */ /* 0x040fe20000010843 */
[----:B------:R-:W-:Y:S01]  /*74a0*/  FMUL.FTZ R67, R99, R223 ;  /* 0x000000df63437220 */ /* 0x000fe20000410000 */
[----:B------:R-:W-:Y:S01]  /*74b0*/  FMUL.FTZ R75, R121, -R69 ;  /* 0x80000045794b7220 */ /* 0x000fe20000410000 */
[----:B------:R-:W-:Y:S01]  /*74c0*/  FADD.FTZ R224, R199, R224 ;  /* 0x000000e0c7e07221 */ /* 0x000fe20000010000 */
[----:B------:R-:W-:Y:S01]  /*74d0*/  FFMA.FTZ R73, R124, R73, R64 ;  /* 0x000000497c497223 */ /* 0x000fe20000010040 */
[----:B------:R-:W-:Y:S01]  /*74e0*/  FFMA.FTZ R199, R100, R200, R67 ;  /* 0x000000c864c77223 */ /* 0x000fe20000010043 */
[-C--:B------:R-:W-:Y:S01]  /*74f0*/  FFMA.FTZ R68, R124, R71.reuse, -R75 ;  /* 0x000000477c447223 */ /* 0x080fe2000001084b */
[----:B------:R-:W-:Y:S01]  /*7500*/  FADD.FTZ R70, R139, R70 ;  /* 0x000000468b467221 */ /* 0x000fe20000010000 */
[----:B------:R-:W-:Y:S01]  /*7510*/  FMUL.FTZ R71, R121, -R71 ;  /* 0x8000004779477220 */ /* 0x000fe20000410000 */
[----:B------:R-:W-:Y:S01]  /*7520*/  FADD.FTZ R199, RZ, R199 ;  /* 0x000000c7ffc77221 */ /* 0x000fe20000010000 */
[----:B------:R-:W-:Y:S01]  /*7530*/  FADD.FTZ R73, -R138, R73 ;  /* 0x000000498a497221 */ /* 0x000fe20000010100 */
[----:B------:R-:W-:Y:S01]  /*7540*/  FMUL.FTZ R74, R125, -R70 ;  /* 0x800000467d4a7220 */ /* 0x000fe20000410000 */
[----:B------:R-:W-:Y:S01]  /*7550*/  FFMA.FTZ R69, R124, R69, R71 ;  /* 0x000000457c457223 */ /* 0x000fe20000010047 */
[----:B------:R-:W-:Y:S01]  /*7560*/  FMUL.FTZ R71, R97, R199 ;  /* 0x000000c761477220 */ /* 0x000fe20000410000 */
[-C--:B------:R-:W-:Y:S01]  /*7570*/  FMUL.FTZ R75, R125, -R73.reuse ;  /* 0x800000497d4b7220 */ /* 0x080fe20000410000 */
[----:B-----5:R-:W-:Y:S01]  /*7580*/  FFMA.FTZ R77, R126, R73, R74 ;  /* 0x000000497e4d7223 */ /* 0x020fe2000001004a */
[-C--:B------:R-:W-:Y:S01]  /*7590*/  FMUL.FTZ R73, R97, R224.reuse ;  /* 0x000000e061497220 */ /* 0x080fe20000410000 */
[C---:B------:R-:W-:Y:S01]  /*75a0*/  FFMA.FTZ R71, R98.reuse, R224, -R71 ;  /* 0x000000e062477223 */ /* 0x040fe20000010847 */
[----:B------:R-:W-:Y:S01]  /*75b0*/  HFMA2.MMA R65, -RZ, RZ, 0, 0 ;  /* 0x00000000ff417435 */ /* 0x000fe200000001ff */
[----:B------:R-:W-:Y:S01]  /*75c0*/  MOV R64, 0x3f800000 ;  /* 0x3f80000000407802 */ /* 0x000fe20000000f00 */
[----:B------:R-:W-:Y:S01]  /*75d0*/  FFMA.FTZ R73, R98, R199, R73 ;  /* 0x000000c762497223 */ /* 0x000fe20000010049 */
[----:B------:R-:W-:Y:S01]  /*75e0*/  FADD.FTZ R225, R198, R71 ;  /* 0x00000047c6e17221 */ /* 0x000fe20000010000 */
[----:B------:R-:W-:Y:S01]  /*75f0*/  CS2R R66, SRZ ;  /* 0x0000000000427805 */ /* 0x000fe2000001ff00 */
[----:B------:R-:W-:Y:S01]  /*7600*/  FFMA.FTZ R70, R126, R70, -R75 ;  /* 0x000000467e467223 */ /* 0x000fe2000001084b */
[----:B------:R-:W-:Y:S01]  /*7610*/  FADD.FTZ R198, RZ, R73 ;  /* 0x00000049ffc67221 */ /* 0x000fe20000010000 */
[----:B------:R-:W-:Y:S01]  /*7620*/  FMUL.FTZ R73, R95, R225 ;  /* 0x000000e15f497220 */ /* 0x000fe20000410000 */
[CC--:B------:R-:W-:Y:S01]  /*7630*/  FMUL.FTZ R71, R125.reuse, -R69.reuse ;  /* 0x800000457d477220 */ /* 0x0c0fe20000410000 */
[----:B------:R-:W-:Y:S01]  /*7640*/  FMUL.FTZ R75, R125, -R68 ;  /* 0x800000447d4b7220 */ /* 0x000fe20000410000 */
[----:B------:R0:W1:Y:S01]  /*7650*/  @!P0 LDS.128 R64, [R72+0x8b80] ;  /* 0x008b800048408984 */ /* 0x0000620000000c00 */
[----:B------:R-:W-:Y:S01]  /*7660*/  FFMA.FTZ R73, R96, R198, R73 ;  /* 0x000000c660497223 */ /* 0x000fe20000010049 */
[C---:B------:R-:W-:Y:S01]  /*7670*/  FFMA.FTZ R68, R126.reuse, R68, -R71 ;  /* 0x000000447e447223 */ /* 0x040fe20000010847 */
[----:B------:R-:W-:Y:S01]  /*7680*/  FFMA.FTZ R69, R126, R69, R75 ;  /* 0x000000457e457223 */ /* 0x000fe2000001004b */
[----:B------:R-:W-:Y:S01]  /*7690*/  FADD.FTZ R71, -R140, R77 ;  /* 0x0000004d8c477221 */ /* 0x000fe20000010100 */
[----:B------:R-:W-:Y:S01]  /*76a0*/  FADD.FTZ R226, RZ, R73 ;  /* 0x00000049ffe27221 */ /* 0x000fe20000010000 */
[----:B------:R-:W-:Y:S01]  /*76b0*/  FADD.FTZ R70, R141, R70 ;  /* 0x000000468d467221 */ /* 0x000fe20000010000 */
[----:B0-----:R-:W-:-:S02]  /*76c0*/  FMUL.FTZ R72, R95, R198 ;  /* 0x000000c65f487220 */ /* 0x001fc40000410000 */
[----:B------:R-:W-:Y:S02]  /*76d0*/  FMUL.FTZ R73, R93, R226 ;  /* 0x000000e25d497220 */ /* 0x000fe40000410000 */
[----:B------:R0:W-:Y:S01]  /*76e0*/  STS.128 [R185+0x6d80], R68 ;  /* 0x006d8044b9007388 */ /* 0x0001e20000000c00 */
[----:B------:R-:W-:-:S04]  /*76f0*/  FFMA.FTZ R72, R96, R225, -R72 ;  /* 0x000000e160487223 */ /* 0x000fc80000010848 */
[----:B------:R-:W-:-:S04]  /*7700*/  FADD.FTZ R197, R197, R72 ;  /* 0x00000048c5c57221 */ /* 0x000fc80000010000 */
        /* <DEDUP_REMOVED lines=32> */
[----:B0-----:R-:W-:-:S04]  /*7910*/  FMUL.FTZ R243, R81, R242 ;  /* 0x000000f251f37220 */ /* 0x001fc80000410000 */
[-C--:B------:R-:W-:Y:S01]  /*7920*/  FFMA.FTZ R240, R80, R241.reuse, -R243 ;  /* 0x000000f150f07223 */ /* 0x080fe200000108f3 */
[----:B------:R-:W-:-:S04]  /*7930*/  FMUL.FTZ R241, R81, R241 ;  /* 0x000000f151f17220 */ /* 0x000fc80000410000 */
[----:B------:R-:W-:Y:S01]  /*7940*/  FFMA.FTZ R241, R80, R242, R241 ;  /* 0x000000f250f17223 */ /* 0x000fe200000100f1 */
[----:B------:R-:W-:Y:S01]  /*7950*/  FADD.FTZ R242, R78, R221 ;  /* 0x000000dd4ef27221 */ /* 0x000fe20000010000 */
[----:B------:R-:W-:-:S03]  /*7960*/  FMUL.FTZ R221, R81, R244 ;  /* 0x000000f451dd7220 */ /* 0x000fc60000410000 */
[-C--:B------:R-:W-:Y:S01]  /*7970*/  FMUL.FTZ R81, R81, R242.reuse ;  /* 0x000000f251517220 */ /* 0x080fe20000410000 */
[----:B------:R-:W-:-:S03]  /*7980*/  FFMA.FTZ R221, R80, R242, -R221 ;  /* 0x000000f250dd7223 */ /* 0x000fc600000108dd */
[----:B------:R-:W-:Y:S01]  /*7990*/  FFMA.FTZ R80, R80, R244, R81 ;  /* 0x000000f450507223 */ /* 0x000fe20000010051 */
[----:B------:R-:W-:-:S03]  /*79a0*/  FADD.FTZ R242, R82, R221 ;  /* 0x000000dd52f27221 */ /* 0x000fc60000010000 */
[----:B------:R-:W-:Y:S01]  /*79b0*/  FADD.FTZ R243, R83, R80 ;  /* 0x0000005053f37221 */ /* 0x000fe20000010000 */
[----:B------:R-:W-:Y:S06]  /*79c0*/  BRA.DIV UR44, `(.L_x_4180) ;  /* 0x000000762c8c7947 */ /* 0x000fec000b800000 */
[----:B------:R0:W2:Y:S04]  /*79d0*/  SHFL.DOWN PT, R80, R240, 0x1, 0x1f ;  /* 0x08201f00f0507f89 */ /* 0x0000a800000e0000 */
[----:B------:R0:W3:Y:S04]  /*79e0*/  SHFL.DOWN PT, R81, R241, 0x1, 0x1f ;  /* 0x08201f00f1517f89 */ /* 0x0000e800000e0000 */
[----:B------:R0:W4:Y:S04]  /*79f0*/  SHFL.DOWN PT, R82, R242, 0x1, 0x1f ;  /* 0x08201f00f2527f89 */ /* 0x00012800000e0000 */
[----:B------:R0:W0:Y:S02]  /*7a00*/  SHFL.DOWN PT, R83, R243, 0x1, 0x1f ;  /* 0x08201f00f3537f89 */ /* 0x00002400000e0000 */
.L_x_4320:
        /* <DEDUP_REMOVED lines=13> */
.L_x_4182:
[----:B------:R-:W-:Y:S05]  /*7ae0*/  BSYNC B0 ;  /* 0x0000000000007941 */ /* 0x000fea0003800000 */
.L_x_4181:
[----:B------:R-:W-:Y:S01]  /*7af0*/  UMOV UR44, 0xffffffff ;  /* 0xffffffff002c7882 */ /* 0x000fe20000000000 */
[----:B------:R-:W-:Y:S02]  /*7b00*/  ISETP.GT.U32.AND P0, PT, R246, 0x1d, PT ;  /* 0x0000001df600780c */ /* 0x000fe40003f04070 */
[----:B------:R-:W-:Y:S11]  /*7b10*/  BRA.DIV UR44, `(.L_x_4183) ;  /* 0x000000762c987947 */ /* 0x000ff6000b800000 */
[----:B--2---:R2:W0:Y:S04]  /*7b20*/  SHFL.DOWN PT, R80, R240, 0x2, 0x1f ;  /* 0x08401f00f0507f89 */ /* 0x00442800000e0000 */
[----:B---3--:R2:W3:Y:S04]  /*7b30*/  SHFL.DOWN PT, R81, R241, 0x2, 0x1f ;  /* 0x08401f00f1517f89 */ /* 0x0084e800000e0000 */
[----:B----4-:R2:W4:Y:S04]  /*7b40*/  SHFL.DOWN PT, R82, R242, 0x2, 0x1f ;  /* 0x08401f00f2527f89 */ /* 0x01052800000e0000 */
[----:B------:R2:W0:Y:S02]  /*7b50*/  SHFL.DOWN PT, R221, R243, 0x2, 0x1f ;  /* 0x08401f00f3dd7f89 */ /* 0x00042400000e0000 */
.L_x_4326:
        /* <DEDUP_REMOVED lines=13> */
.L_x_4185:
[----:B------:R-:W-:Y:S05]  /*7c30*/  BSYNC B0 ;  /* 0x0000000000007941 */ /* 0x000fea0003800000 */
.L_x_4184:
[----:B------:R-:W-:Y:S01]  /*7c40*/  UMOV UR44, 0xffffffff ;  /* 0xffffffff002c7882 */ /* 0x000fe20000000000 */
[----:B------:R-:W-:Y:S02]  /*7c50*/  ISETP.GT.U32.AND P0, PT, R246, 0x1b, PT ;  /* 0x0000001bf600780c */ /* 0x000fe40003f04070 */
[----:B------:R-:W-:Y:S11]  /*7c60*/  BRA.DIV UR44, `(.L_x_4186) ;  /* 0x000000762cb47947 */ /* 0x000ff6000b800000 */
[----:B0-----:R0:W0:Y:S04]  /*7c70*/  SHFL.DOWN PT, R80, R240, 0x4, 0x1f ;  /* 0x08801f00f0507f89 */ /* 0x00102800000e0000 */
[----:B---3--:R3:W0:Y:S04]  /*7c80*/  SHFL.DOWN PT, R81, R241, 0x4, 0x1f ;  /* 0x08801f00f1517f89 */ /* 0x00862800000e0000 */
[----:B----4-:R3:W4:Y:S04]  /*7c90*/  SHFL.DOWN PT, R82, R242, 0x4, 0x1f ;  /* 0x08801f00f2527f89 */ /* 0x01072800000e0000 */
[----:B------:R3:W0:Y:S02]  /*7ca0*/  SHFL.DOWN PT, R221, R243, 0x4, 0x1f ;  /* 0x08801f00f3dd7f89 */ /* 0x00062400000e0000 */
.L_x_4332:
        /* <DEDUP_REMOVED lines=13> */
.L_x_4188:
[----:B------:R-:W-:Y:S05]  /*7d80*/  BSYNC B0 ;  /* 0x0000000000007941 */ /* 0x000fea0003800000 */
.L_x_4187:
[----:B------:R-:W-:Y:S01]  /*7d90*/  UMOV UR44, 0xffffffff ;  /* 0xffffffff002c7882 */ /* 0x000fe20000000000 */
[----:B------:R-:W-:Y:S02]  /*7da0*/  ISETP.GT.U32.AND P0, PT, R246, 0x17, PT ;  /* 0x00000017f600780c */ /* 0x000fe40003f04070 */
[----:B------:R-:W-:Y:S11]  /*7db0*/  BRA.DIV UR44, `(.L_x_4189) ;  /* 0x000000762cd07947 */ /* 0x000ff6000b800000 */
[----:B0-----:R0:W0:Y:S04]  /*7dc0*/  SHFL.DOWN PT, R80, R240, 0x8, 0x1f ;  /* 0x09001f00f0507f89 */ /* 0x00102800000e0000 */
[----:B------:R0:W0:Y:S04]  /*7dd0*/  SHFL.DOWN PT, R81, R241, 0x8, 0x1f ;  /* 0x09001f00f1517f89 */ /* 0x00002800000e0000 */
[----:B----4-:R4:W0:Y:S04]  /*7de0*/  SHFL.DOWN PT, R82, R242, 0x8, 0x1f ;  /* 0x09001f00f2527f89 */ /* 0x01082800000e0000 */
[----:B------:R4:W0:Y:S02]  /*7df0*/  SHFL.DOWN PT, R221, R243, 0x8, 0x1f ;  /* 0x09001f00f3dd7f89 */ /* 0x00082400000e0000 */
.L_x_4338:
        /* <DEDUP_REMOVED lines=13> */
.L_x_4191:
[----:B------:R-:W-:Y:S05]  /*7ed0*/  BSYNC B0 ;  /* 0x0000000000007941 */ /* 0x000fea0003800000 */
.L_x_4190:
[----:B------:R-:W-:Y:S01]  /*7ee0*/  UMOV UR44, 0xffffffff ;  /* 0xffffffff002c7882 */ /* 0x000fe20000000000 */
[----:B------:R-:W-:Y:S02]  /*7ef0*/  ISETP.GT.U32.AND P0, PT, R246, 0xf, PT ;  /* 0x0000000ff600780c */ /* 0x000fe40003f04070 */
[----:B------:R-:W-:Y:S11]  /*7f00*/  BRA.DIV UR44, `(.L_x_4192) ;  /* 0x000000762cec7947 */ /* 0x000ff6000b800000 */
[----:B0-----:R0:W0:Y:S04]  /*7f10*/  SHFL.DOWN PT, R80, R240, 0x10, 0x1f ;  /* 0x0a001f00f0507f89 */ /* 0x00102800000e0000 */
[----:B------:R0:W0:Y:S04]  /*7f20*/  SHFL.DOWN PT, R81, R241, 0x10, 0x1f ;  /* 0x0a001f00f1517f89 */ /* 0x00002800000e0000 */
[----:B------:R0:W0:Y:S04]  /*7f30*/  SHFL.DOWN PT, R82, R242, 0x10, 0x1f ;  /* 0x0a001f00f2527f89 */ /* 0x00002800000e0000 */
[----:B------:R0:W0:Y:S02]  /*7f40*/  SHFL.DOWN PT, R221, R243, 0x10, 0x1f ;  /* 0x0a001f00f3dd7f89 */ /* 0x00002400000e0000 */
.L_x_4344:
        /* <DEDUP_REMOVED lines=13> */
.L_x_4194:
[----:B------:R-:W-:Y:S05]  /*8020*/  BSYNC B0 ;  /* 0x0000000000007941 */ /* 0x000fea0003800000 */
.L_x_4193:
        /* <DEDUP_REMOVED lines=21> */
.L_x_4358:
        /* <DEDUP_REMOVED lines=19> */
.L_x_4197:
[----:B------:R-:W-:Y:S05]  /*82b0*/  BSYNC B0 ;  /* 0x0000000000007941 */ /* 0x000fea0003800000 */
.L_x_4196:
        /* <DEDUP_REMOVED lines=34> */
.L_x_4179:
        /* <DEDUP_REMOVED lines=11> */
[-C--:B------:R-:W-:Y:S01]  /*8590*/  FMUL.FTZ R129, R129, R211.reuse ;  /* 0x000000d381817220 */ /* 0x080fe20000410000 */
[----:B------:R-:W-:Y:S01]  /*85a0*/  FFMA.FTZ R72, R127, R211, -R72 ;  /* 0x000000d37f487223 */ /* 0x000fe20000010848 */
[----:B------:R-:W-:Y:S01]  /*85b0*/  FFMA.FTZ R132, R132, R209, R68 ;  /* 0x000000d184847223 */ /* 0x000fe20000010044 */
[----:B------:R-:W-:Y:S01]  /*85c0*/  FMUL.FTZ R68, R147, R217 ;  /* 0x000000d993447220 */ /* 0x000fe20000410000 */
[----:B------:R-:W-:Y:S01]  /*85d0*/  FFMA.FTZ R127, R127, R122, R129 ;  /* 0x0000007a7f7f7223 */ /* 0x000fe20000010081 */
[C---:B------:R-:W-:Y:S01]  /*85e0*/  FMUL.FTZ R69, R145.reuse, R208 ;  /* 0x000000d091457220 */ /* 0x040fe20000410000 */
[-C--:B------:R-:W-:Y:S01]  /*85f0*/  FMUL.FTZ R145, R145, R216.reuse ;  /* 0x000000d891917220 */ /* 0x080fe20000410000 */
[----:B0-----:R-:W-:Y:S01]  /*8600*/  FFMA.FTZ R77, R144, R207, R68 ;  /* 0x000000cf904d7223 */ /* 0x001fe20000010044 */
[----:B------:R-:W-:Y:S01]  /*8610*/  FMUL.FTZ R68, R159, R219 ;  /* 0x000000db9f447220 */ /* 0x000fe20000410000 */
[C---:B------:R-:W-:Y:S01]  /*8620*/  FFMA.FTZ R76, R142.reuse, R216, -R69 ;  /* 0x000000d88e4c7223 */ /* 0x040fe20000010845 */
[----:B------:R-:W-:Y:S01]  /*8630*/  BAR.SYNC.DEFER_BLOCKING 0x0 ;  /* 0x0000000000007b1d */ /* 0x000fe20000010000 */
[----:B------:R-:W-:Y:S01]  /*8640*/  FFMA.FTZ R142, R142, R208, R145 ;  /* 0x000000d08e8e7223 */ /* 0x000fe20000010091 */
[----:B------:R-:W-:Y:S01]  /*8650*/  FFMA.FTZ R129, R148, R205, R68 ;  /* 0x000000cd94817223 */ /* 0x000fe20000010044 */
[----:B------:R-:W-:Y:S01]  /*8660*/  FMUL.FTZ R68, R161, R220 ;  /* 0x000000dca1447220 */ /* 0x000fe20000410000 */
[C---:B------:R-:W-:Y:S01]  /*8670*/  FMUL.FTZ R75, R133.reuse, R210 ;  /* 0x000000d2854b7220 */ /* 0x040fe20000410000 */
[----:B------:R-:W-:Y:S01]  /*8680*/  FMUL.FTZ R133, R133, R214 ;  /* 0x000000d685857220 */ /* 0x000fe20000410000 */
[C---:B------:R-:W-:Y:S01]  /*8690*/  FMUL.FTZ R81, R149.reuse, R206 ;  /* 0x000000ce95517220 */ /* 0x040fe20000410000 */
[----:B------:R-:W-:Y:S01]  /*86a0*/  FFMA.FTZ R145, R158, R203, R68 ;  /* 0x000000cb9e917223 */ /* 0x000fe20000010044 */
[----:B------:R-:W-:Y:S01]  /*86b0*/  FMUL.FTZ R68, R174, R201 ;  /* 0x000000c9ae447220 */ /* 0x000fe20000410000 */
[----:B------:R-:W-:Y:S01]  /*86c0*/  FMUL.FTZ R131, R149, R218 ;  /* 0x000000da95837220 */ /* 0x000fe20000410000 */
[C---:B------:R-:W-:Y:S01]  /*86d0*/  FMUL.FTZ R70, R176.reuse, R200 ;  /* 0x000000c8b0467220 */ /* 0x040fe20000410000 */
[----:B------:R-:W-:Y:S01]  /*86e0*/  FMUL.FTZ R69, R176, R223 ;  /* 0x000000dfb0457220 */ /* 0x000fe20000410000 */
[----:B------:R-:W-:Y:S01]  /*86f0*/  FFMA.FTZ R149, R171, R222, -R68 ;  /* 0x000000deab957223 */ /* 0x000fe20000010844 */
[----:B------:R-:W-:Y:S01]  /*8700*/  FMUL.FTZ R68, R178, R199 ;  /* 0x000000c7b2447220 */ /* 0x000fe20000410000 */
[C---:B------:R-:W-:Y:S01]  /*8710*/  FFMA.FTZ R75, R130.reuse, R214, -R75 ;  /* 0x000000d6824b7223 */ /* 0x040fe2000001084b */
[----:B------:R-:W-:Y:S01]  /*8720*/  FFMA.FTZ R130, R130, R210, R133 ;  /* 0x000000d282827223 */ /* 0x000fe20000010085 */
[----:B------:R-:W-:Y:S01]  /*8730*/  FMUL.FTZ R83, R159, R205 ;  /* 0x000000cd9f537220 */ /* 0x000fe20000410000 */
[----:B------:R-:W-:Y:S01]  /*8740*/  FMUL.FTZ R133, R161, R203 ;  /* 0x000000cba1857220 */ /* 0x000fe20000410000 */
[C---:B------:R-:W-:Y:S01]  /*8750*/  FFMA.FTZ R159, R173.reuse, R223, -R70 ;  /* 0x000000dfad9f7223 */ /* 0x040fe20000010846 */
[----:B------:R-:W-:Y:S01]  /*8760*/  FFMA.FTZ R173, R173, R200, R69 ;  /* 0x000000c8adad7223 */ /* 0x000fe20000010045 */
[C---:B------:R-:W-:Y:S01]  /*8770*/  FMUL.FTZ R70, R182.reuse, R198 ;  /* 0x000000c6b6467220 */ /* 0x040fe20000410000 */
[----:B------:R-:W-:Y:S01]  /*8780*/  FFMA.FTZ R161, R175, R224, -R68 ;  /* 0x000000e0afa17223 */ /* 0x000fe20000010844 */
[-C--:B------:R-:W-:Y:S01]  /*8790*/  FMUL.FTZ R69, R182, R225.reuse ;  /* 0x000000e1b6457220 */ /* 0x080fe20000410000 */
[----:B------:R-:W-:Y:S01]  /*87a0*/  FMUL.FTZ R68, R184, R226 ;  /* 0x000000e2b8447220 */ /* 0x000fe20000410000 */
[C---:B------:R-:W-:Y:S01]  /*87b0*/  FFMA.FTZ R221, R177.reuse, R225, -R70 ;  /* 0x000000e1b1dd7223 */ /* 0x040fe20000010846 */
[----:B------:R-:W-:Y:S01]  /*87c0*/  FMUL.FTZ R70, R186, R231 ;  /* 0x000000e7ba467220 */ /* 0x000fe20000410000 */
[----:B------:R-:W-:Y:S01]  /*87d0*/  FFMA.FTZ R177, R177, R198, R69 ;  /* 0x000000c6b1b17223 */ /* 0x000fe20000010045 */
[-C--:B------:R-:W-:Y:S01]  /*87e0*/  FFMA.FTZ R241, R181, R197.reuse, -R68 ;  /* 0x000000c5b5f17223 */ /* 0x080fe20000010844 */
[----:B------:R-:W-:Y:S01]  /*87f0*/  FMUL.FTZ R69, R184, R197 ;  /* 0x000000c5b8457220 */ /* 0x000fe20000410000 */
[C---:B------:R-:W-:Y:S01]  /*8800*/  FMUL.FTZ R68, R122.reuse, UR45 ;  /* 0x0000002d7a447c20 */ /* 0x040fe20008410000 */
[----:B----4-:R-:W-:Y:S01]  /*8810*/  FFMA.FTZ R243, R183, R212, -R70 ;  /* 0x000000d4b7f37223 */ /* 0x010fe20000010846 */
[----:B------:R-:W-:Y:S01]  /*8820*/  FMUL.FTZ R70, R122, UR46 ;  /* 0x0000002e7a467c20 */ /* 0x000fe20008410000 */
[----:B------:R-:W-:Y:S01]  /*8830*/  FFMA.FTZ R181, R181, R226, R69 ;  /* 0x000000e2b5b57223 */ /* 0x000fe20000010045 */
[C---:B------:R-:W-:Y:S01]  /*8840*/  FFMA.FTZ R78, R211.reuse, UR46, -R68 ;  /* 0x0000002ed34e7c23 */ /* 0x040fe20008010844 */
[----:B------:R-:W-:Y:S01]  /*8850*/  FADD.FTZ R71, R88, R88 ;  /* 0x0000005858477221 */ /* 0x000fe20000010000 */
[----:B------:R0:W2:Y:S01]  /*8860*/  LDS.64 R68, [R185+0x6d88] ;  /* 0x006d8800b9447984 */ /* 0x0000a20000000a00 */
[----:B------:R-:W-:Y:S01]  /*8870*/  FFMA.FTZ R70, R211, UR45, R70 ;  /* 0x0000002dd3467c23 */ /* 0x000fe20008010046 */
[----:B------:R-:W-:Y:S01]  /*8880*/  FMUL.FTZ R82, R123, UR46 ;  /* 0x0000002e7b527c20 */ /* 0x000fe20008410000 */
[C---:B------:R-:W-:Y:S01]  /*8890*/  FFMA.FTZ R80, R71.reuse, R72, RZ ;  /* 0x0000004847507223 */ /* 0x040fe200000100ff */
[C---:B------:R-:W-:Y:S01]  /*88a0*/  FMUL.FTZ R72, R71.reuse, R78 ;  /* 0x0000004e47487220 */ /* 0x040fe20000410000 */
[----:B------:R-:W-:Y:S01]  /*88b0*/  FFMA.FTZ R78, -R71, R70, -RZ ;  /* 0x00000046474e7223 */ /* 0x000fe200000109ff */
[----:B------:R-:W-:Y:S01]  /*88c0*/  FMUL.FTZ R70, R123, UR45 ;  /* 0x0000002d7b467c20 */ /* 0x000fe20008410000 */
[----:B------:R-:W-:Y:S01]  /*88d0*/  FFMA.FTZ R127, -R71, R127, RZ ;  /* 0x0000007f477f7223 */ /* 0x000fe200000101ff */
[----:B------:R-:W-:Y:S01]  /*88e0*/  FADD.FTZ R245, R87, R87 ;  /* 0x0000005757f57221 */ /* 0x000fe20000010000 */
[----:B0-----:R-:W-:Y:S01]  /*88f0*/  FMUL.FTZ R185, R210, UR46 ;  /* 0x0000002ed2b97c20 */ /* 0x001fe20008410000 */
[C---:B------:R-:W-:Y:S01]  /*8900*/  FFMA.FTZ R71, R213.reuse, UR46, -R70 ;  /* 0x0000002ed5477c23 */ /* 0x040fe20008010846 */
[----:B------:R-:W-:Y:S01]  /*8910*/  FFMA.FTZ R70, R213, UR45, R82 ;  /* 0x0000002dd5467c23 */ /* 0x000fe20008010052 */
[C---:B------:R-:W-:Y:S01]  /*8920*/  FFMA.FTZ R82, R245.reuse, R73, R80 ;  /* 0x00000049f5527223 */ /* 0x040fe20000010050 */
[C---:B------:R-:W-:Y:S01]  /*8930*/  FFMA.FTZ R127, -R245.reuse, R128, R127 ;  /* 0x00000080f57f7223 */ /* 0x040fe2000001017f */
[C---:B------:R-:W-:Y:S01]  /*8940*/  FMUL.FTZ R73, R245.reuse, R71 ;  /* 0x00000047f5497220 */ /* 0x040fe20000410000 */
[----:B------:R-:W-:Y:S01]  /*8950*/  FFMA.FTZ R80, -R245, R70, -RZ ;  /* 0x00000046f5507223 */ /* 0x000fe200000109ff */
[----:B------:R-:W-:Y:S01]  /*8960*/  FADD.FTZ R245, R86, R86 ;  /* 0x0000005656f57221 */ /* 0x000fe20000010000 */
[----:B------:R-:W-:Y:S01]  /*8970*/  FFMA.FTZ R70, R214, UR45, R185 ;  /* 0x0000002dd6467c23 */ /* 0x000fe200080100b9 */
[----:B------:R-:W-:Y:S01]  /*8980*/  FMUL.FTZ R71, R210, UR45 ;  /* 0x0000002dd2477c20 */ /* 0x000fe20008410000 */
[----:B------:R-:W-:Y:S01]  /*8990*/  FMUL.FTZ R186, R186, R212 ;  /* 0x000000d4baba7220 */ /* 0x000fe20000410000 */
[C---:B------:R-:W-:Y:S01]  /*89a0*/  FFMA.FTZ R128, R245.reuse, R75, R82 ;  /* 0x0000004bf5807223 */ /* 0x040fe20000010052 */
[----:B------:R-:W-:Y:S01]  /*89b0*/  FFMA.FTZ R82, -R245, R70, -RZ ;  /* 0x00000046f5527223 */ /* 0x000fe200000109ff */
[----:B------:R-:W-:Y:S01]  /*89c0*/  FMUL.FTZ R70, R209, UR45 ;  /* 0x0000002dd1467c20 */ /* 0x000fe20008410000 */
[----:B------:R-:W-:Y:S01]  /*89d0*/  FFMA.FTZ R75, R214, UR46, -R71 ;  /* 0x0000002ed64b7c23 */ /* 0x000fe20008010847 */
[----:B------:R-:W-:Y:S01]  /*89e0*/  FADD.FTZ R71, R85, R85 ;  /* 0x0000005555477221 */ /* 0x000fe20000010000 */
[----:B------:R-:W-:Y:S01]  /*89f0*/  FFMA.FTZ R127, -R245, R130, R127 ;  /* 0x00000082f57f7223 */ /* 0x000fe2000001017f */
[----:B------:R-:W-:Y:S01]  /*8a00*/  FFMA.FTZ R70, R215, UR46, -R70 ;  /* 0x0000002ed7467c23 */ /* 0x000fe20008010846 */
[----:B------:R-:W-:Y:S01]  /*8a10*/  FFMA.FTZ R183, R183, R231, R186 ;  /* 0x000000e7b7b77223 */ /* 0x000fe200000100ba */
[----:B------:R-:W-:Y:S01]  /*8a20*/  FMUL.FTZ R130, R209, UR46 ;  /* 0x0000002ed1827c20 */ /* 0x000fe20008410000 */
[----:B------:R-:W-:Y:S01]  /*8a30*/  FMUL.FTZ R75, R245, R75 ;  /* 0x0000004bf54b7220 */ /* 0x000fe20000410000 */
[C---:B------:R-:W-:Y:S01]  /*8a40*/  FFMA.FTZ R245, R71.reuse, R74, R128 ;  /* 0x0000004a47f57223 */ /* 0x040fe20000010080 */
[----:B------:R-:W-:Y:S01]  /*8a50*/  FMUL.FTZ R74, R71, R70 ;  /* 0x00000046474a7220 */ /* 0x000fe20000410000 */
[----:B------:R-:W-:Y:S01]  /*8a60*/  FFMA.FTZ R130, R215, UR45, R130 ;  /* 0x0000002dd7827c23 */ /* 0x000fe20008010082 */
[----:B------:R-:W-:Y:S01]  /*8a70*/  FMUL.FTZ R70, R0, R183 ;  /* 0x000000b700467220 */ /* 0x000fe20000410000 */
[----:B------:R-:W-:Y:S01]  /*8a80*/  FFMA.FTZ R185, -R71, R132, R127 ;  /* 0x0000008447b97223 */ /* 0x000fe2000001017f */
[C---:B------:R-:W-:Y:S01]  /*8a90*/  FMUL.FTZ R247, R231.reuse, UR45 ;  /* 0x0000002de7f77c20 */ /* 0x040fe20008410000 */
[----:B------:R-:W-:Y:S01]  /*8aa0*/  FMUL.FTZ R249, R231, UR46 ;  /* 0x0000002ee7f97c20 */ /* 0x000fe20008410000 */
[----:B------:R-:W-:Y:S01]  /*8ab0*/  FFMA.FTZ R127, -R71, R130, -RZ ;  /* 0x00000082477f7223 */ /* 0x000fe200000109ff */
[----:B------:R-:W-:Y:S01]  /*8ac0*/  FMUL.FTZ R79, R147, R207 ;  /* 0x000000cf934f7220 */ /* 0x000fe20000410000 */
[----:B------:R-:W-:Y:S01]  /*8ad0*/  FFMA.FTZ R247, R212, UR46, -R247 ;  /* 0x0000002ed4f77c23 */ /* 0x000fe200080108f7 */
[CC--:B--2---:R-:W-:Y:S01]  /*8ae0*/  FMUL.FTZ R183, R69.reuse, -R111.reuse ;  /* 0x8000006f45b77220 */ /* 0x0c4fe20000410000 */
[----:B------:R-:W-:Y:S01]  /*8af0*/  FMUL.FTZ R132, R68, -R111 ;  /* 0x8000006f44847220 */ /* 0x000fe20000410000 */
[----:B------:R-:W-:Y:S01]  /*8b00*/  FFMA.FTZ R249, R212, UR45, R249 ;  /* 0x0000002dd4f97c23 */ /* 0x000fe200080100f9 */
[----:B------:R-:W-:Y:S01]  /*8b10*/  FMUL.FTZ R71, R0, R243 ;  /* 0x000000f300477220 */ /* 0x000fe20000410000 */
[-C--:B------:R-:W-:Y:S01]  /*8b20*/  FFMA.FTZ R130, R68, R110.reuse, -R183 ;  /* 0x0000006e44827223 */ /* 0x080fe200000108b7 */
[----:B------:R-:W-:Y:S01]  /*8b30*/  FFMA.FTZ R183, R69, R110, R132 ;  /* 0x0000006e45b77223 */ /* 0x000fe20000010084 */
[----:B------:R-:W-:Y:S01]  /*8b40*/  FADD.FTZ R110, R84, R84 ;  /* 0x00000054546e7221 */ /* 0x000fe20000010000 */
[C---:B------:R-:W-:Y:S01]  /*8b50*/  FMUL.FTZ R69, R208.reuse, UR45 ;  /* 0x0000002dd0457c20 */ /* 0x040fe20008410000 */
[----:B------:R-:W-:Y:S01]  /*8b60*/  FMUL.FTZ R243, R208, UR46 ;  /* 0x0000002ed0f37c20 */ /* 0x000fe20008410000 */
[----:B------:R-:W-:Y:S01]  /*8b70*/  FFMA.FTZ R79, R144, R217, -R79 ;  /* 0x000000d9904f7223 */ /* 0x000fe2000001084f */
[C---:B------:R-:W-:Y:S01]  /*8b80*/  FMUL.FTZ R111, R0.reuse, R247 ;  /* 0x000000f7006f7220 */ /* 0x040fe20000410000 */
[----:B------:R-:W-:Y:S01]  /*8b90*/  FFMA.FTZ R128, -R0, R249, -RZ ;  /* 0x000000f900807223 */ /* 0x000fe200000109ff */
[----:B------:R-:W-:Y:S01]  /*8ba0*/  FFMA.FTZ R245, R110, R76, R245 ;  /* 0x0000004c6ef57223 */ /* 0x000fe200000100f5 */
[----:B------:R-:W-:Y:S01]  /*8bb0*/  FADD.FTZ R68, R55, R55 ;  /* 0x0000003737447221 */ /* 0x000fe20000010000 */
[C---:B------:R-:W-:Y:S01]  /*8bc0*/  FFMA.FTZ R69, R216.reuse, UR46, -R69 ;  /* 0x0000002ed8457c23 */ /* 0x040fe20008010845 */
[----:B------:R-:W-:Y:S01]  /*8bd0*/  FFMA.FTZ R0, R216, UR45, R243 ;  /* 0x0000002dd8007c23 */ /* 0x000fe200080100f3 */
[----:B------:R-:W-:Y:S01]  /*8be0*/  FADD.FTZ R192, -R192, R183 ;  /* 0x000000b7c0c07221 */ /* 0x000fe20000010100 */
[----:B------:R-:W-:Y:S01]  /*8bf0*/  FADD.FTZ R191, R191, R130 ;  /* 0x00000082bfbf7221 */ /* 0x000fe20000010000 */
[----:B------:R-:W-:Y:S01]  /*8c00*/  FFMA.FTZ R245, R68, R79, R245 ;  /* 0x0000004f44f57223 */ /* 0x000fe200000100f5 */
[C---:B------:R-:W-:Y:S01]  /*8c10*/  FMUL.FTZ R69, R110.reuse, R69 ;  /* 0x000000456e457220 */ /* 0x040fe20000410000 */
[C---:B------:R-:W-:Y:S01]  /*8c20*/  FFMA.FTZ R76, -R110.reuse, R0, -RZ ;  /* 0x000000006e4c7223 */ /* 0x040fe200000109ff */
[----:B------:R-:W-:Y:S01]  /*8c30*/  FFMA.FTZ R142, -R110, R142, R185 ;  /* 0x0000008e6e8e7223 */ /* 0x000fe200000101b9 */
[----:B------:R-:W-:Y:S01]  /*8c40*/  FMUL.FTZ R79, R93, -R192 ;  /* 0x800000c05d4f7220 */ /* 0x000fe20000410000 */
[----:B------:R-:W-:Y:S01]  /*8c50*/  FMUL.FTZ R110, R207, UR46 ;  /* 0x0000002ecf6e7c20 */ /* 0x000fe20008410000 */
[-C--:B------:R-:W-:Y:S01]  /*8c60*/  FMUL.FTZ R93, R93, -R191.reuse ;  /* 0x800000bf5d5d7220 */ /* 0x080fe20000410000 */
[----:B------:R-:W-:Y:S01]  /*8c70*/  FMUL.FTZ R0, R207, UR45 ;  /* 0x0000002dcf007c20 */ /* 0x000fe20008410000 */
[----:B------:R-:W-:Y:S01]  /*8c80*/  FFMA.FTZ R81, R146, R218, -R81 ;  /* 0x000000da92517223 */ /* 0x000fe20000010851 */
[C---:B------:R-:W-:Y:S01]  /*8c90*/  FFMA.FTZ R243, R217.reuse, UR45, R110 ;  /* 0x0000002dd9f37c23 */ /* 0x040fe2000801006e */
[C---:B------:R-:W-:Y:S01]  /*8ca0*/  FFMA.FTZ R183, R94.reuse, R192, R93 ;  /* 0x000000c05eb77223 */ /* 0x040fe2000001005d */
[----:B------:R-:W-:Y:S01]  /*8cb0*/  FFMA.FTZ R110, R94, R191, -R79 ;  /* 0x000000bf5e6e7223 */ /* 0x000fe2000001084f */
[----:B------:R-:W-:Y:S01]  /*8cc0*/  FFMA.FTZ R185, R217, UR46, -R0 ;  /* 0x0000002ed9b97c23 */ /* 0x000fe20008010800 */
[----:B------:R-:W-:Y:S01]  /*8cd0*/  FADD.FTZ R0, R54, R54 ;  /* 0x0000003636007221 */ /* 0x000fe20000010000 */
[----:B------:R-:W-:Y:S01]  /*8ce0*/  FADD.FTZ R190, -R190, R183 ;  /* 0x000000b7bebe7221 */ /* 0x000fe20000010100 */
[----:B------:R-:W-:Y:S01]  /*8cf0*/  FADD.FTZ R189, R189, R110 ;  /* 0x0000006ebdbd7221 */ /* 0x000fe20000010000 */
[----:B------:R-:W-:Y:S01]  /*8d00*/  FFMA.FTZ R142, -R68, R77, R142 ;  /* 0x0000004d448e7223 */ /* 0x000fe2000001018e */
[----:B------:R-:W-:Y:S01]  /*8d10*/  FFMA.FTZ R245, R0, R81, R245 ;  /* 0x0000005100f57223 */ /* 0x000fe200000100f5 */
[----:B------:R-:W-:Y:S01]  /*8d20*/  FMUL.FTZ R81, R206, UR45 ;  /* 0x0000002dce517c20 */ /* 0x000fe20008410000 */
[CC--:B------:R-:W-:Y:S01]  /*8d30*/  FMUL.FTZ R77, R95.reuse, -R190.reuse ;  /* 0x800000be5f4d7220 */ /* 0x0c0fe20000410000 */
[----:B------:R-:W-:Y:S01]  /*8d40*/  FMUL.FTZ R95, R95, -R189 ;  /* 0x800000bd5f5f7220 */ /* 0x000fe20000410000 */
[----:B------:R-:W-:Y:S01]  /*8d50*/  FMUL.FTZ R79, R68, R185 ;  /* 0x000000b9444f7220 */ /* 0x000fe20000410000 */
[----:B------:R-:W-:Y:S01]  /*8d60*/  FMUL.FTZ R185, R206, UR46 ;  /* 0x0000002eceb97c20 */ /* 0x000fe20008410000 */
[----:B------:R-:W-:Y:S01]  /*8d70*/  FFMA.FTZ R183, R218, UR46, -R81 ;  /* 0x0000002edab77c23 */ /* 0x000fe20008010851 */
[C---:B------:R-:W-:Y:S01]  /*8d80*/  FFMA.FTZ R110, R96.reuse, R189, -R77 ;  /* 0x000000bd606e7223 */ /* 0x040fe2000001084d */
[----:B------:R-:W-:Y:S01]  /*8d90*/  FFMA.FTZ R81, R96, R190, R95 ;  /* 0x000000be60517223 */ /* 0x000fe2000001005f */
[----:B------:R-:W-:Y:S01]  /*8da0*/  FFMA.FTZ R131, R146, R206, R131 ;  /* 0x000000ce92837223 */ /* 0x000fe20000010083 */
[----:B------:R-:W-:Y:S01]  /*8db0*/  FFMA.FTZ R185, R218, UR45, R185 ;  /* 0x0000002ddab97c23 */ /* 0x000fe200080100b9 */
[----:B------:R-:W-:Y:S01]  /*8dc0*/  FADD.FTZ R187, R187, R110 ;  /* 0x0000006ebbbb7221 */ /* 0x000fe20000010000 */
[----:B------:R-:W-:Y:S01]  /*8dd0*/  FADD.FTZ R81, -R188, R81 ;  /* 0x00000051bc517221 */ /* 0x000fe20000010100 */
[C---:B------:R-:W-:Y:S01]  /*8de0*/  FMUL.FTZ R94, R0.reuse, R183 ;  /* 0x000000b7005e7220 */ /* 0x040fe20000410000 */
[C---:B------:R-:W-:Y:S01]  /*8df0*/  FFMA.FTZ R95, -R0.reuse, R185, -RZ ;  /* 0x000000b9005f7223 */ /* 0x040fe200000109ff */
[----:B------:R-:W-:Y:S01]  /*8e00*/  FFMA.FTZ R142, -R0, R131, R142 ;  /* 0x00000083008e7223 */ /* 0x000fe2000001018e */
[----:B------:R-:W-:Y:S01]  /*8e10*/  FMUL.FTZ R110, R205, UR46 ;  /* 0x0000002ecd6e7c20 */ /* 0x000fe20008410000 */
[C---:B------:R-:W-:Y:S01]  /*8e20*/  FMUL.FTZ R0, R97.reuse, -R187 ;  /* 0x800000bb61007220 */ /* 0x040fe20000410000 */
[----:B------:R-:W-:Y:S01]  /*8e30*/  FMUL.FTZ R77, R97, -R81 ;  /* 0x80000051614d7220 */ /* 0x000fe20000410000 */
[----:B------:R-:W-:Y:S01]  /*8e40*/  FFMA.FTZ R93, -R68, R243, -RZ ;  /* 0x000000f3445d7223 */ /* 0x000fe200000109ff */
[----:B------:R-:W-:Y:S01]  /*8e50*/  FFMA.FTZ R83, R148, R219, -R83 ;  /* 0x000000db94537223 */ /* 0x000fe20000010853 */
[----:B------:R-:W-:Y:S01]  /*8e60*/  FADD.FTZ R68, R53, R53 ;  /* 0x0000003535447221 */ /* 0x000fe20000010000 */
[----:B------:R-:W-:Y:S01]  /*8e70*/  FFMA.FTZ R131, R219, UR45, R110 ;  /* 0x0000002ddb837c23 */ /* 0x000fe2000801006e */
[----:B------:R-:W-:Y:S01]  /*8e80*/  FMUL.FTZ R96, R205, UR45 ;  /* 0x0000002dcd607c20 */ /* 0x000fe20008410000 */
[C---:B------:R-:W-:Y:S01]  /*8e90*/  FFMA.FTZ R110, R98.reuse, R81, R0 ;  /* 0x00000051626e7223 */ /* 0x040fe20000010000 */
[----:B------:R-:W-:Y:S01]  /*8ea0*/  FFMA.FTZ R77, R98, R187, -R77 ;  /* 0x000000bb624d7223 */ /* 0x000fe2000001084d */
[----:B------:R-:W-:Y:S01]  /*8eb0*/  FFMA.FTZ R133, R158, R220, -R133 ;  /* 0x000000dc9e857223 */ /* 0x000fe20000010885 */
[----:B------:R-:W-:Y:S01]  /*8ec0*/  FFMA.FTZ R83, R68, R83, R245 ;  /* 0x0000005344537223 */ /* 0x000fe200000100f5 */
[----:B------:R-:W-:Y:S01]  /*8ed0*/  FADD.FTZ R0, R45, R45 ;  /* 0x0000002d2d007221 */ /* 0x000fe20000010000 */
[----:B------:R-:W-:Y:S01]  /*8ee0*/  FFMA.FTZ R97, R219, UR46, -R96 ;  /* 0x0000002edb617c23 */ /* 0x000fe20008010860 */
[----:B------:R-:W-:Y:S01]  /*8ef0*/  FADD.FTZ R179, -R179, R110 ;  /* 0x0000006eb3b37221 */ /* 0x000fe20000010100 */
[----:B------:R-:W-:Y:S01]  /*8f00*/  FADD.FTZ R77, R180, R77 ;  /* 0x0000004db44d7221 */ /* 0x000fe20000010000 */
[----:B------:R-:W-:Y:S01]  /*8f10*/  FFMA.FTZ R133, R0, R133, R83 ;  /* 0x0000008500857223 */ /* 0x000fe20000010053 */
[C---:B------:R-:W-:Y:S01]  /*8f20*/  FMUL.FTZ R98, R68.reuse, R97 ;  /* 0x0000006144627220 */ /* 0x040fe20000410000 */
[C---:B------:R-:W-:Y:S01]  /*8f30*/  FFMA.FTZ R96, -R68.reuse, R131, -RZ ;  /* 0x0000008344607223 */ /* 0x040fe200000109ff */
[----:B------:R-:W-:Y:S01]  /*8f40*/  FFMA.FTZ R142, -R68, R129, R142 ;  /* 0x00000081448e7223 */ /* 0x000fe2000001018e */
[C---:B------:R-:W-:Y:S01]  /*8f50*/  FMUL.FTZ R83, R99.reuse, -R179 ;  /* 0x800000b363537220 */ /* 0x040fe20000410000 */
[-C--:B------:R-:W-:Y:S01]  /*8f60*/  FMUL.FTZ R68, R99, -R77.reuse ;  /* 0x8000004d63447220 */ /* 0x080fe20000410000 */
[C---:B------:R-:W-:Y:S01]  /*8f70*/  FMUL.FTZ R97, R203.reuse, UR45 ;  /* 0x0000002dcb617c20 */ /* 0x040fe20008410000 */
[----:B------:R-:W-:Y:S01]  /*8f80*/  FMUL.FTZ R129, R203, UR46 ;  /* 0x0000002ecb817c20 */ /* 0x000fe20008410000 */
[C---:B------:R-:W-:Y:S01]  /*8f90*/  FFMA.FTZ R83, R100.reuse, R77, -R83 ;  /* 0x0000004d64537223 */ /* 0x040fe20000010853 */
[----:B------:R-:W-:Y:S01]  /*8fa0*/  FFMA.FTZ R110, R100, R179, R68 ;  /* 0x000000b3646e7223 */ /* 0x000fe20000010044 */
[C---:B------:R-:W-:Y:S01]  /*8fb0*/  FFMA.FTZ R97, R220.reuse, UR46, -R97 ;  /* 0x0000002edc617c23 */ /* 0x040fe20008010861 */
        /* <DEDUP_REMOVED lines=9> */
[C---:B------:R-:W-:Y:S01]  /*9050*/  FMUL.FTZ R143, R172.reuse, R204 ;  /* 0x000000ccac8f7220 */ /* 0x040fe20000410000 */
[----:B------:R-:W-:Y:S01]  /*9060*/  FMUL.FTZ R147, R172, R202 ;  /* 0x000000caac937220 */ /* 0x000fe20000410000 */
[----:B------:R-:W-:Y:S01]  /*9070*/  FMUL.FTZ R129, R204, UR46 ;  /* 0x0000002ecc817c20 */ /* 0x000fe20008410000 */
[C---:B------:R-:W-:Y:S01]  /*9080*/  FFMA.FTZ R130, R102.reuse, R163, R0 ;  /* 0x000000a366827223 */ /* 0x040fe20000010000 */
[----:B------:R-:W-:Y:S01]  /*9090*/  FFMA.FTZ R83, R102, R164, -R83 ;  /* 0x000000a466537223 */ /* 0x000fe20000010853 */
[----:B------:R-:W-:Y:S01]  /*90a0*/  FADD.FTZ R68, R43, R43 ;  /* 0x0000002b2b447221 */ /* 0x000fe20000010000 */
[----:B------:R-:W-:Y:S01]  /*90b0*/  FFMA.FTZ R97, R202, UR46, -R97 ;  /* 0x0000002eca617c23 */ /* 0x000fe20008010861 */
[C---:B------:R-:W-:Y:S01]  /*90c0*/  FFMA.FTZ R143, R160.reuse, R202, -R143 ;  /* 0x000000caa08f7223 */ /* 0x040fe2000001088f */
[----:B------:R-:W-:Y:S01]  /*90d0*/  FFMA.FTZ R147, R160, R204, R147 ;  /* 0x000000cca0937223 */ /* 0x000fe20000010093 */
[----:B------:R-:W-:Y:S01]  /*90e0*/  FFMA.FTZ R129, R202, UR45, R129 ;  /* 0x0000002dca817c23 */ /* 0x000fe20008010081 */
[----:B------:R-:W-:Y:S01]  /*90f0*/  FADD.FTZ R165, -R165, R130 ;  /* 0x00000082a5a57221 */ /* 0x000fe20000010100 */
[----:B------:R-:W-:Y:S01]  /*9100*/  FADD.FTZ R83, R166, R83 ;  /* 0x00000053a6537221 */ /* 0x000fe20000010000 */
[C---:B------:R-:W-:Y:S01]  /*9110*/  FMUL.FTZ R102, R68.reuse, R97 ;  /* 0x0000006144667220 */ /* 0x040fe20000410000 */
[C---:B------:R-:W-:Y:S01]  /*9120*/  FFMA.FTZ R133, R68.reuse, R143, R133 ;  /* 0x0000008f44857223 */ /* 0x040fe20000010085 */
[C---:B------:R-:W-:Y:S01]  /*9130*/  FFMA.FTZ R110, -R68.reuse, R129, -RZ ;  /* 0x00000081446e7223 */ /* 0x040fe200000109ff */
[----:B------:R-:W-:Y:S01]  /*9140*/  FFMA.FTZ R142, -R68, R147, R142 ;  /* 0x00000093448e7223 */ /* 0x000fe2000001018e */
[C---:B------:R-:W-:Y:S01]  /*9150*/  FMUL.FTZ R97, R103.reuse, -R165 ;  /* 0x800000a567617220 */ /* 0x040fe20000410000 */
[-C--:B------:R-:W-:Y:S01]  /*9160*/  FMUL.FTZ R68, R103, -R83.reuse ;  /* 0x8000005367447220 */ /* 0x080fe20000410000 */
[----:B------:R-:W-:Y:S01]  /*9170*/  FMUL.FTZ R174, R174, R222 ;  /* 0x000000deaeae7220 */ /* 0x000fe20000410000 */
[C---:B------:R-:W-:Y:S01]  /*9180*/  FMUL.FTZ R101, R201.reuse, UR45 ;  /* 0x0000002dc9657c20 */ /* 0x040fe20008410000 */
[----:B------:R-:W-:Y:S01]  /*9190*/  FMUL.FTZ R129, R201, UR46 ;  /* 0x0000002ec9817c20 */ /* 0x000fe20008410000 */
[C---:B------:R-:W-:Y:S01]  /*91a0*/  FFMA.FTZ R97, R104.reuse, R83, -R97 ;  /* 0x0000005368617223 */ /* 0x040fe20000010861 */
[----:B------:R-:W-:Y:S01]  /*91b0*/  FFMA.FTZ R130, R104, R165, R68 ;  /* 0x000000a568827223 */ /* 0x000fe20000010044 */
        /* <DEDUP_REMOVED lines=10> */
[C---:B------:R-:W-:Y:S01]  /*9260*/  FMUL.FTZ R130, R200.reuse, UR45 ;  /* 0x0000002dc8827c20 */ /* 0x040fe20008410000 */
[CC--:B------:R-:W-:Y:S01]  /*9270*/  FMUL.FTZ R0, R105.reuse, -R168.reuse ;  /* 0x800000a869007220 */ /* 0x0c0fe20000410000 */
[-C--:B------:R-:W-:Y:S01]  /*9280*/  FMUL.FTZ R97, R105, -R167.reuse ;  /* 0x800000a769617220 */ /* 0x080fe20000410000 */
[----:B------:R-:W-:Y:S01]  /*9290*/  FMUL.FTZ R132, R200, UR46 ;  /* 0x0000002ec8847c20 */ /* 0x000fe20008410000 */
[----:B------:R-:W-:Y:S01]  /*92a0*/  FFMA.FTZ R105, R223, UR46, -R130 ;  /* 0x0000002edf697c23 */ /* 0x000fe20008010882 */
[C---:B------:R-:W-:Y:S01]  /*92b0*/  FFMA.FTZ R130, R106.reuse, R167, R0 ;  /* 0x000000a76a827223 */ /* 0x040fe20000010000 */
[----:B------:R-:W-:Y:S01]  /*92c0*/  FFMA.FTZ R97, R106, R168, -R97 ;  /* 0x000000a86a617223 */ /* 0x000fe20000010861 */
[----:B------:R-:W-:Y:S01]  /*92d0*/  FADD.FTZ R68, R39, R39 ;  /* 0x0000002727447221 */ /* 0x000fe20000010000 */
[----:B------:R-:W-:Y:S01]  /*92e0*/  FFMA.FTZ R101, R223, UR45, R132 ;  /* 0x0000002ddf657c23 */ /* 0x000fe20008010084 */
[----:B------:R-:W-:Y:S01]  /*92f0*/  FADD.FTZ R169, -R169, R130 ;  /* 0x00000082a9a97221 */ /* 0x000fe20000010100 */
[----:B------:R-:W-:Y:S01]  /*9300*/  FADD.FTZ R97, R170, R97 ;  /* 0x00000061aa617221 */ /* 0x000fe20000010000 */
[C---:B------:R-:W-:Y:S01]  /*9310*/  FFMA.FTZ R133, R68.reuse, R159, R133 ;  /* 0x0000009f44857223 */ /* 0x040fe20000010085 */
[C---:B------:R-:W-:Y:S01]  /*9320*/  FFMA.FTZ R106, -R68.reuse, R101, -RZ ;  /* 0x00000065446a7223 */ /* 0x040fe200000109ff */
[C---:B------:R-:W-:Y:S01]  /*9330*/  FMUL.FTZ R105, R68.reuse, R105 ;  /* 0x0000006944697220 */ /* 0x040fe20000410000 */
[----:B------:R-:W-:Y:S01]  /*9340*/  FFMA.FTZ R142, -R68, R173, R142 ;  /* 0x000000ad448e7223 */ /* 0x000fe2000001018e */
[C---:B------:R-:W-:Y:S01]  /*9350*/  FMUL.FTZ R101, R107.reuse, -R169 ;  /* 0x800000a96b657220 */ /* 0x040fe20000410000 */
[-C--:B------:R-:W-:Y:S01]  /*9360*/  FMUL.FTZ R68, R107, -R97.reuse ;  /* 0x800000616b447220 */ /* 0x080fe20000410000 */
[C---:B------:R-:W-:Y:S01]  /*9370*/  FMUL.FTZ R103, R199.reuse, UR45 ;  /* 0x0000002dc7677c20 */ /* 0x040fe20008410000 */
[----:B------:R-:W-:Y:S01]  /*9380*/  FMUL.FTZ R178, R178, R224 ;  /* 0x000000e0b2b27220 */ /* 0x000fe20000410000 */
[C---:B------:R-:W-:Y:S01]  /*9390*/  FFMA.FTZ R130, R108.reuse, R97, -R101 ;  /* 0x000000616c827223 */ /* 0x040fe20000010865 */
[----:B------:R-:W-:Y:S01]  /*93a0*/  FMUL.FTZ R131, R199, UR46 ;  /* 0x0000002ec7837c20 */ /* 0x000fe20008410000 */
[----:B------:R-:W-:Y:S01]  /*93b0*/  FFMA.FTZ R101, R108, R169, R68 ;  /* 0x000000a96c657223 */ /* 0x000fe20000010044 */
[----:B------:R-:W-:Y:S01]  /*93c0*/  FADD.FTZ R0, R37, R37 ;  /* 0x0000002525007221 */ /* 0x000fe20000010000 */
[C---:B------:R-:W-:Y:S01]  /*93d0*/  FFMA.FTZ R103, R224.reuse, UR46, -R103 ;  /* 0x0000002ee0677c23 */ /* 0x040fe20008010867 */
[----:B------:R-:W-:Y:S01]  /*93e0*/  FFMA.FTZ R175, R175, R199, R178 ;  /* 0x000000c7afaf7223 */ /* 0x000fe200000100b2 */
[----:B------:R-:W-:Y:S01]  /*93f0*/  FFMA.FTZ R131, R224, UR45, R131 ;  /* 0x0000002de0837c23 */ /* 0x000fe20008010083 */
[----:B------:R-:W-:Y:S01]  /*9400*/  FADD.FTZ R101, -R150, R101 ;  /* 0x0000006596657221 */ /* 0x000fe20000010100 */
[----:B------:R-:W-:Y:S01]  /*9410*/  FADD.FTZ R151, R151, R130 ;  /* 0x0000008297977221 */ /* 0x000fe20000010000 */
[----:B------:R-:W-:Y:S01]  /*9420*/  FMUL.FTZ R107, R0, R103 ;  /* 0x00000067006b7220 */ /* 0x000fe20000410000 */
[----:B------:R-:W-:Y:S01]  /*9430*/  FMUL.FTZ R132, R198, UR46 ;  /* 0x0000002ec6847c20 */ /* 0x000fe20008410000 */
[C---:B------:R-:W-:Y:S01]  /*9440*/  FFMA.FTZ R133, R0.reuse, R161, R133 ;  /* 0x000000a100857223 */ /* 0x040fe20000010085 */
[C---:B------:R-:W-:Y:S01]  /*9450*/  FFMA.FTZ R108, -R0.reuse, R131, -RZ ;  /* 0x00000083006c7223 */ /* 0x040fe200000109ff */
[----:B------:R-:W-:Y:S01]  /*9460*/  FFMA.FTZ R142, -R0, R175, R142 ;  /* 0x000000af008e7223 */ /* 0x000fe2000001018e */
[C---:B------:R-:W-:Y:S01]  /*9470*/  FMUL.FTZ R103, R109.reuse, -R101 ;  /* 0x800000656d677220 */ /* 0x040fe20000410000 */
[----:B------:R-:W-:Y:S01]  /*9480*/  FMUL.FTZ R130, R198, UR45 ;  /* 0x0000002dc6827c20 */ /* 0x000fe20008410000 */
[-C--:B------:R-:W-:Y:S01]  /*9490*/  FMUL.FTZ R0, R109, -R151.reuse ;  /* 0x800000976d007220 */ /* 0x080fe20000410000 */
[----:B------:R-:W-:Y:S01]  /*94a0*/  FADD.FTZ R68, R35, R35 ;  /* 0x0000002323447221 */ /* 0x000fe20000010000 */
[C---:B------:R-:W-:Y:S01]  /*94b0*/  FFMA.FTZ R131, R225.reuse, UR45, R132 ;  /* 0x0000002de1837c23 */ /* 0x040fe20008010084 */
[C---:B------:R-:W-:Y:S01]  /*94c0*/  FFMA.FTZ R132, R112.reuse, R151, -R103 ;  /* 0x0000009770847223 */ /* 0x040fe20000010867 */
[----:B------:R-:W-:Y:S01]  /*94d0*/  FFMA.FTZ R109, R225, UR46, -R130 ;  /* 0x0000002ee16d7c23 */ /* 0x000fe20008010882 */
[----:B------:R-:W-:Y:S01]  /*94e0*/  FFMA.FTZ R103, R112, R101, R0 ;  /* 0x0000006570677223 */ /* 0x000fe20000010000 */
[C---:B------:R-:W-:Y:S01]  /*94f0*/  FFMA.FTZ R133, R68.reuse, R221, R133 ;  /* 0x000000dd44857223 */ /* 0x040fe20000010085 */
[----:B------:R-:W-:Y:S01]  /*9500*/  FADD.FTZ R0, R33, R33 ;  /* 0x0000002121007221 */ /* 0x000fe20000010000 */
[----:B------:R-:W-:Y:S01]  /*9510*/  FFMA.FTZ R144, -R68, R177, R142 ;  /* 0x000000b144907223 */ /* 0x000fe2000001018e */
[----:B------:R-:W-:Y:S01]  /*9520*/  FMUL.FTZ R142, R226, UR46 ;  /* 0x0000002ee28e7c20 */ /* 0x000fe20008410000 */
[C---:B------:R-:W-:Y:S01]  /*9530*/  FMUL.FTZ R112, R68.reuse, R109 ;  /* 0x0000006d44707220 */ /* 0x040fe20000410000 */
[----:B------:R-:W-:Y:S01]  /*9540*/  FFMA.FTZ R130, -R68, R131, -RZ ;  /* 0x0000008344827223 */ /* 0x000fe200000109ff */
[----:B------:R-:W-:Y:S01]  /*9550*/  FADD.FTZ R153, R153, R132 ;  /* 0x0000008499997221 */ /* 0x000fe20000010000 */
[----:B------:R-:W-:Y:S01]  /*9560*/  FFMA.FTZ R68, R0, R241, R133 ;  /* 0x000000f100447223 */ /* 0x000fe20000010085 */
[----:B------:R-:W-:Y:S01]  /*9570*/  FMUL.FTZ R132, R226, UR45 ;  /* 0x0000002de2847c20 */ /* 0x000fe20008410000 */
[----:B------:R-:W-:Y:S01]  /*9580*/  SHF.L.U32 R133, R92, 0x5, RZ ;  /* 0x000000055c857819 */ /* 0x000fe200000006ff */
[C---:B------:R-:W-:Y:S01]  /*9590*/  FFMA.FTZ R131, R197.reuse, UR45, R142 ;  /* 0x0000002dc5837c23 */ /* 0x040fe2000801008e */
[----:B------:R-:W-:Y:S01]  /*95a0*/  FADD.FTZ R103, -R152, R103 ;  /* 0x0000006798677221 */ /* 0x000fe20000010100 */
[----:B------:R-:W-:Y:S01]  /*95b0*/  FFMA.FTZ R109, R197, UR46, -R132 ;  /* 0x0000002ec56d7c23 */ /* 0x000fe20008010884 */
[C---:B------:R-:W-:Y:S01]  /*95c0*/  IADD3 R132, R133.reuse, 0x1, RZ ;  /* 0x0000000185847810 */ /* 0x040fe20007ffe0ff */
[C---:B------:R-:W-:Y:S01]  /*95d0*/  FFMA.FTZ R142, -R0.reuse, R131, -RZ ;  /* 0x00000083008e7223 */ /* 0x040fe200000109ff */
[----:B------:R-:W-:Y:S01]  /*95e0*/  IADD3 R146, R133, 0x2, RZ ;  /* 0x0000000285927810 */ /* 0x000fe20007ffe0ff */
[----:B------:R-:W-:Y:S01]  /*95f0*/  FMUL.FTZ R131, R113, -R153 ;  /* 0x8000009971837220 */ /* 0x000fe20000410000 */
[----:B------:R-:W-:Y:S01]  /*9600*/  IADD3 R152, R133, 0x3, RZ ;  /* 0x0000000385987810 */ /* 0x000fe20007ffe0ff */
[----:B------:R-:W-:Y:S01]  /*9610*/  FFMA.FTZ R181, -R0, R181, R144 ;  /* 0x000000b500b57223 */ /* 0x000fe20000010190 */
[----:B------:R-:W-:Y:S01]  /*9620*/  MOV R158, UR7 ;  /* 0x00000007009e7c02 */ /* 0x000fe20008000f00 */
[----:B------:R-:W-:Y:S01]  /*9630*/  FFMA.FTZ R131, R114, R103, R131 ;  /* 0x0000006772837223 */ /* 0x000fe20000010083 */
[----:B------:R-:W-:Y:S01]  /*9640*/  LEA.HI.SX32 R148, R132, R133, 0x1b ;  /* 0x0000008584947211 */ /* 0x000fe200078fdaff */
[----:B------:R-:W-:Y:S01]  /*9650*/  FMUL.FTZ R132, R0, R109 ;  /* 0x0000006d00847220 */ /* 0x000fe20000410000 */
[----:B------:R-:W-:Y:S01]  /*9660*/  LEA.HI.SX32 R150, R146, R133, 0x1b ;  /* 0x0000008592967211 */ /* 0x000fe200078fdaff */
[----:B------:R-:W-:Y:S01]  /*9670*/  FMUL.FTZ R0, R113, -R103 ;  /* 0x8000006771007220 */ /* 0x000fe20000410000 */
[-C--:B------:R-:W-:Y:S01]  /*9680*/  LEA.HI.SX32 R152, R152, R133.reuse, 0x1b ;  /* 0x0000008598987211 */ /* 0x080fe200078fdaff */
[----:B------:R-:W-:Y:S01]  /*9690*/  FADD.FTZ R154, -R154, R131 ;  /* 0x000000839a9a7221 */ /* 0x000fe20000010100 */
[----:B------:R-:W-:Y:S01]  /*96a0*/  LEA.HI.SX32 R146, R133, R133, 0x1b ;  /* 0x0000008585927211 */ /* 0x000fe200078fdaff */
[----:B------:R-:W-:Y:S01]  /*96b0*/  FFMA.FTZ R0, R114, R153, -R0 ;  /* 0x0000009972007223 */ /* 0x000fe20000010800 */
[----:B------:R-:W-:Y:S01]  /*96c0*/  @!P0 LEA R133, R158, R91, 0x4 ;  /* 0x0000005b9e858211 */ /* 0x000fe200078e20ff */
[----:B------:R-:W-:Y:S01]  /*96d0*/  FFMA.FTZ R215, R13, -R49, R215 ;  /* 0x800000310dd77223 */ /* 0x000fe200000100d7 */
[-C--:B------:R-:W-:Y:S01]  /*96e0*/  LEA R109, R146, R91.reuse, 0x2 ;  /* 0x0000005b926d7211 */ /* 0x080fe200078e10ff */
[----:B------:R-:W-:Y:S01]  /*96f0*/  FADD.FTZ R0, R155, R0 ;  /* 0x000000009b007221 */ /* 0x000fe20000010000 */
[-C--:B------:R-:W-:Y:S01]  /*9700*/  LEA R113, R148, R91.reuse, 0x2 ;  /* 0x0000005b94717211 */ /* 0x080fe200078e10ff */
[----:B-1----:R0:W-:Y:S01]  /*9710*/  @!P0 STS.128 [R133+0x8b80], R64 ;  /* 0x008b804085008388 */ /* 0x0021e20000000c00 */
[-C--:B------:R-:W-:Y:S01]  /*9720*/  LEA R150, R150, R91.reuse, 0x2 ;  /* 0x0000005b96967211 */ /* 0x080fe200078e10ff */
[----:B------:R-:W-:Y:S01]  /*9730*/  FFMA.FTZ R216, R12, -R48, R216 ;  /* 0x800000300cd87223 */ /* 0x000fe200000100d8 */
[----:B------:R-:W-:Y:S01]  /*9740*/  LEA R131, R152, R91, 0x2 ;  /* 0x0000005b98837211 */ /* 0x000fe200078e10ff */
[----:B------:R-:W-:Y:S01]  /*9750*/  STS [R109+0x2100], R72 ;  /* 0x002100486d007388 */ /* 0x000fe20000000800 */
[----:B------:R-:W-:Y:S01]  /*9760*/  FFMA.FTZ R217, R11, -R47, R217 ;  /* 0x8000002f0bd97223 */ /* 0x000fe200000100d9 */
[----:B------:R-:W-:Y:S01]  /*9770*/  FFMA.FTZ R218, R10, -R46, R218 ;  /* 0x8000002e0ada7223 */ /* 0x000fe200000100da */
[----:B------:R-:W-:Y:S01]  /*9780*/  FFMA.FTZ R219, R9, -R44, R219 ;  /* 0x8000002c09db7223 */ /* 0x000fe200000100db */
[----:B------:R1:W-:Y:S01]  /*9790*/  STS [R113+0x2104], R78 ;  /* 0x0021044e71007388 */ /* 0x0003e20000000800 */
[----:B------:R-:W-:Y:S01]  /*97a0*/  FFMA.FTZ R220, R8, -R42, R220 ;  /* 0x8000002a08dc7223 */ /* 0x000fe200000100dc */
[----:B------:R-:W-:Y:S01]  /*97b0*/  FFMA.FTZ R222, R6, -R38, R222 ;  /* 0x8000002606de7223 */ /* 0x000fe200000100de */
[----:B------:R-:W-:Y:S01]  /*97c0*/  ULEA UR44, UR15, 0xfffff800, 0xb ;  /* 0xfffff8000f2c7891 */ /* 0x000fe2000f8e583f */
[----:B------:R-:W-:Y:S01]  /*97d0*/  STS [R150+0x2108], R73 ;  /* 0x0021084996007388 */ /* 0x000fe20000000800 */
[----:B------:R-:W-:Y:S01]  /*97e0*/  FFMA.FTZ R223, R5, -R36, R223 ;  /* 0x8000002405df7223 */ /* 0x000fe200000100df */
[----:B------:R-:W-:Y:S01]  /*97f0*/  FMUL.FTZ R114, R83, UR47 ;  /* 0x0000002f53727c20 */ /* 0x000fe20008410000 */
[----:B------:R-:W-:Y:S01]  /*9800*/  UIADD3 UR44, -UR44, UR55, URZ ;  /* 0x000000372c2c7290 */ /* 0x000fe2000fffe13f */
[C---:B0-----:R-:W-:Y:S01]  /*9810*/  FMUL.FTZ R65, R115.reuse, -R154 ;  /* 0x8000009a73417220 */ /* 0x041fe20000410000 */
[----:B------:R-:W-:Y:S01]  /*9820*/  FMUL.FTZ R115, R115, -R0 ;  /* 0x8000000073737220 */ /* 0x000fe20000410000 */
[----:B------:R0:W-:Y:S01]  /*9830*/  STS [R131+0x210c], R80 ;  /* 0x00210c5083007388 */ /* 0x0001e20000000800 */
[----:B-1----:R-:W-:-:S02]  /*9840*/  HADD2.F32 R78, -RZ, R60.H0_H0 ;  /* 0x2000003cff4e7230 */ /* 0x002fc40000004100 */
[C---:B------:R-:W-:Y:S01]  /*9850*/  FFMA.FTZ R64, R116.reuse, R0, -R65 ;  /* 0x0000000074407223 */ /* 0x040fe20000010841 */
[----:B------:R-:W-:Y:S01]  /*9860*/  FFMA.FTZ R65, R116, R154, R115 ;  /* 0x0000009a74417223 */ /* 0x000fe20000010073 */
[----:B------:R-:W-:Y:S01]  /*9870*/  STS [R109+0x2120], R69 ;  /* 0x002120456d007388 */ /* 0x000fe20000000800 */
[----:B------:R-:W-:Y:S01]  /*9880*/  USHF.R.S32.HI UR46, URZ, 0x1f, UR14 ;  /* 0x0000001f3f2e7899 */ /* 0x000fe2000801140e */
[----:B------:R-:W-:Y:S01]  /*9890*/  FADD.FTZ R157, R157, R64 ;  /* 0x000000409d9d7221 */ /* 0x000fe20000010000 */
[----:B------:R-:W-:Y:S01]  /*98a0*/  FADD.FTZ R65, -R156, R65 ;  /* 0x000000419c417221 */ /* 0x000fe20000010100 */
[----:B------:R-:W-:Y:S01]  /*98b0*/  STS [R109+0x2118], R74 ;  /* 0x0021184a6d007388 */ /* 0x000fe20000000800 */
[----:B------:R-:W-:Y:S01]  /*98c0*/  FFMA.FTZ R211, R78, -R52, R211 ;  /* 0x800000344ed37223 */ /* 0x000fe200000100d3 */
[C---:B------:R-:W-:Y:S01]  /*98d0*/  FMUL.FTZ R67, R117.reuse, -R157 ;  /* 0x8000009d75437220 */ /* 0x040fe20000410000 */
[-C--:B------:R-:W-:Y:S01]  /*98e0*/  FMUL.FTZ R64, R117, -R65.reuse ;  /* 0x8000004175407220 */ /* 0x080fe20000410000 */
[----:B------:R-:W-:Y:S01]  /*98f0*/  STS [R109+0x2128], R79 ;  /* 0x0021284f6d007388 */ /* 0x000fe20000000800 */
[----:B0-----:R-:W-:Y:S01]  /*9900*/  FMUL.FTZ R131, R165, R38 ;  /* 0x00000026a5837220 */ /* 0x001fe20000410000 */
[C---:B------:R-:W-:Y:S01]  /*9910*/  FFMA.FTZ R67, R118.reuse, R65, R67 ;  /* 0x0000004176437223 */ /* 0x040fe20000010043 */
[----:B------:R-:W-:Y:S01]  /*9920*/  FFMA.FTZ R64, R118, R157, -R64 ;  /* 0x0000009d76407223 */ /* 0x000fe20000010840 */
[----:B------:R0:W-:Y:S01]  /*9930*/  STS [R109+0x2124], R76 ;  /* 0x0021244c6d007388 */ /* 0x0001e20000000800 */
[----:B------:R-:W-:Y:S01]  /*9940*/  FMUL.FTZ R115, R201, R131 ;  /* 0x00000083c9737220 */ /* 0x000fe20000410000 */
[----:B------:R-:W-:Y:S01]  /*9950*/  FADD.FTZ R134, -R134, R67 ;  /* 0x0000004386867221 */ /* 0x000fe20000010100 */
[----:B------:R-:W-:Y:S01]  /*9960*/  FADD.FTZ R72, R135, R64 ;  /* 0x0000004087487221 */ /* 0x000fe20000010000 */
[----:B------:R1:W-:Y:S01]  /*9970*/  STS [R109+0x2110], R75 ;  /* 0x0021104b6d007388 */ /* 0x0003e20000000800 */
[----:B------:R-:W-:Y:S01]  /*9980*/  BSSY B0, `(.L_x_4198) ;  /* 0x00000e8000007945 */ /* 0x000fe20003800000 */
[C---:B------:R-:W-:Y:S01]  /*9990*/  FMUL.FTZ R67, R119.reuse, -R134 ;  /* 0x8000008677437220 */ /* 0x040fe20000410000 */
[-C--:B------:R-:W-:Y:S01]  /*99a0*/  FMUL.FTZ R119, R119, -R72.reuse ;  /* 0x8000004877777220 */ /* 0x080fe20000410000 */
[----:B------:R2:W-:Y:S01]  /*99b0*/  STS [R109+0x2130], R94 ;  /* 0x0021305e6d007388 */ /* 0x0005e20000000800 */
[----:B------:R-:W-:Y:S01]  /*99c0*/  FMUL.FTZ R135, R134, UR47 ;  /* 0x0000002f86877c20 */ /* 0x000fe20008410000 */
[C---:B------:R-:W-:Y:S01]  /*99d0*/  FFMA.FTZ R64, R120.reuse, R72, -R67 ;  /* 0x0000004878407223 */ /* 0x040fe20000010843 */
[----:B------:R-:W-:Y:S01]  /*99e0*/  FFMA.FTZ R67, R120, R134, R119 ;  /* 0x0000008678437223 */ /* 0x000fe20000010077 */
[----:B0-----:R-:W-:Y:S01]  /*99f0*/  HADD2.F32 R76, -RZ, R60.H1_H1 ;  /* 0x3000003cff4c7230 */ /* 0x001fe20000004100 */
[----:B------:R0:W-:Y:S01]  /*9a00*/  STS [R109+0x213c], R96 ;  /* 0x00213c606d007388 */ /* 0x0001e20000000800 */
[----:B------:R-:W-:Y:S01]  /*9a10*/  FADD.FTZ R137, R137, R64 ;  /* 0x0000004089897221 */ /* 0x000fe20000010000 */
[----:B------:R-:W-:Y:S01]  /*9a20*/  FADD.FTZ R67, -R136, R67 ;  /* 0x0000004388437221 */ /* 0x000fe20000010100 */
[----:B------:R-:W-:Y:S01]  /*9a30*/  FFMA.FTZ R114, R165, UR53, -R114 ;  /* 0x00000035a5727c23 */ /* 0x000fe20008010872 */
[----:B------:R-:W-:Y:S01]  /*9a40*/  FFMA.FTZ R213, R76, -R51, R213 ;  /* 0x800000334cd57223 */ /* 0x000fe200000100d5 */
[C---:B------:R-:W-:Y:S01]  /*9a50*/  FMUL.FTZ R69, R121.reuse, -R137 ;  /* 0x8000008979457220 */ /* 0x040fe20000410000 */
[-C--:B------:R-:W-:Y:S01]  /*9a60*/  FMUL.FTZ R64, R121, -R67.reuse ;  /* 0x8000004379407220 */ /* 0x080fe20000410000 */
[----:B-1----:R-:W-:Y:S01]  /*9a70*/  FMUL.FTZ R75, R137, R50 ;  /* 0x00000032894b7220 */ /* 0x002fe20000410000 */
[----:B------:R-:W-:Y:S01]  /*9a80*/  STS [R109+0x212c], R93 ;  /* 0x00212c5d6d007388 */ /* 0x000fe20000000800 */
[C---:B------:R-:W-:Y:S01]  /*9a90*/  FFMA.FTZ R69, R124.reuse, R67, R69 ;  /* 0x000000437c457223 */ /* 0x040fe20000010045 */
[----:B------:R-:W-:Y:S01]  /*9aa0*/  FFMA.FTZ R64, R124, R137, -R64 ;  /* 0x000000897c407223 */ /* 0x000fe20000010840 */
[----:B------:R-:W-:Y:S01]  /*9ab0*/  FMUL.FTZ R73, R210, R75 ;  /* 0x0000004bd2497220 */ /* 0x000fe20000410000 */
[----:B------:R1:W-:Y:S01]  /*9ac0*/  STS [R109+0x2134], R95 ;  /* 0x0021345f6d007388 */ /* 0x0003e20000000800 */
[----:B------:R-:W-:Y:S01]  /*9ad0*/  FADD.FTZ R138, -R138, R69 ;  /* 0x000000458a8a7221 */ /* 0x000fe20000010100 */
[----:B------:R-:W-:Y:S01]  /*9ae0*/  FADD.FTZ R74, R139, R64 ;  /* 0x000000408b4a7221 */ /* 0x000fe20000010000 */
[----:B------:R-:W-:Y:S01]  /*9af0*/  FMUL.FTZ R124, R151, UR47 ;  /* 0x0000002f977c7c20 */ /* 0x000fe20008410000 */
[----:B------:R3:W-:Y:S01]  /*9b00*/  STS [R109+0x2140], R99 ;  /* 0x002140636d007388 */ /* 0x0007e20000000800 */
[C---:B------:R-:W-:Y:S01]  /*9b10*/  FMUL.FTZ R69, R125.reuse, -R138 ;  /* 0x8000008a7d457220 */ /* 0x040fe20000410000 */
[-C--:B------:R-:W-:Y:S01]  /*9b20*/  FMUL.FTZ R125, R125, -R74.reuse ;  /* 0x8000004a7d7d7220 */ /* 0x080fe20000410000 */
[-C--:B------:R-:W-:Y:S01]  /*9b30*/  FMUL.FTZ R80, R74, R51.reuse ;  /* 0x000000334a507220 */ /* 0x080fe20000410000 */
[----:B--2---:R-:W-:Y:S01]  /*9b40*/  FMUL.FTZ R94, R138, R51 ;  /* 0x000000338a5e7220 */ /* 0x004fe20000410000 */
[C---:B------:R-:W-:Y:S01]  /*9b50*/  FFMA.FTZ R64, R126.reuse, R74, -R69 ;  /* 0x0000004a7e407223 */ /* 0x040fe20000010845 */
[----:B------:R-:W-:Y:S01]  /*9b60*/  FFMA.FTZ R113, R126, R138, R125 ;  /* 0x0000008a7e717223 */ /* 0x000fe2000001007d */
[----:B------:R-:W-:-:S02]  /*9b70*/  HADD2.F32 R69, -RZ, R61.H0_H0 ;  /* 0x2000003dff457230 */ /* 0x000fc40000004100 */
[----:B0-----:R-:W-:Y:S01]  /*9b80*/  FMUL.FTZ R96, R123, R80 ;  /* 0x000000507b607220 */ /* 0x001fe20000410000 */
[----:B------:R-:W-:Y:S01]  /*9b90*/  FADD.FTZ R141, R141, R64 ;  /* 0x000000408d8d7221 */ /* 0x000fe20000010000 */
[----:B------:R-:W-:Y:S01]  /*9ba0*/  FADD.FTZ R113, -R140, R113 ;  /* 0x000000718c717221 */ /* 0x000fe20000010100 */
[-C--:B-1----:R-:W-:Y:S01]  /*9bb0*/  FMUL.FTZ R95, R67, R50.reuse ;  /* 0x00000032435f7220 */ /* 0x082fe20000410000 */
[----:B------:R-:W-:Y:S01]  /*9bc0*/  FFMA.FTZ R214, R69, -R50, R214 ;  /* 0x8000003245d67223 */ /* 0x000fe200000100d6 */
[-C--:B------:R-:W-:Y:S01]  /*9bd0*/  FMUL.FTZ R79, R141, R52.reuse ;  /* 0x000000348d4f7220 */ /* 0x080fe20000410000 */
[----:B------:R-:W-:Y:S01]  /*9be0*/  FMUL.FTZ R64, R113, R52 ;  /* 0x0000003471407220 */ /* 0x000fe20000410000 */
[-C--:B------:R-:W-:Y:S01]  /*9bf0*/  FFMA.FTZ R93, R213, R94.reuse, -R96 ;  /* 0x0000005ed55d7223 */ /* 0x080fe20000010860 */
[----:B------:R-:W-:Y:S01]  /*9c00*/  FMUL.FTZ R94, R123, R94 ;  /* 0x0000005e7b5e7220 */ /* 0x000fe20000410000 */
[----:B------:R-:W-:Y:S01]  /*9c10*/  FMUL.FTZ R66, R122, R79 ;  /* 0x0000004f7a427220 */ /* 0x000fe20000410000 */
[----:B------:R0:W-:Y:S01]  /*9c20*/  STS [R109+0x2114], R82 ;  /* 0x002114526d007388 */ /* 0x0001e20000000800 */
[-C--:B---3--:R-:W-:Y:S01]  /*9c30*/  FFMA.FTZ R99, R214, R95.reuse, -R73 ;  /* 0x0000005fd6637223 */ /* 0x088fe20000010849 */
[----:B------:R-:W-:Y:S01]  /*9c40*/  FFMA.FTZ R73, R213, R80, R94 ;  /* 0x00000050d5497223 */ /* 0x000fe2000001005e */
[CC--:B------:R-:W-:Y:S01]  /*9c50*/  FFMA.FTZ R66, R211.reuse, R64.reuse, -R66 ;  /* 0x00000040d3427223 */ /* 0x0c0fe20000010842 */
[----:B------:R-:W-:Y:S01]  /*9c60*/  FMUL.FTZ R64, R122, R64 ;  /* 0x000000407a407220 */ /* 0x000fe20000410000 */
[----:B------:R-:W-:Y:S01]  /*9c70*/  FMUL.FTZ R95, R210, R95 ;  /* 0x0000005fd25f7220 */ /* 0x000fe20000410000 */
[----:B------:R-:W-:Y:S01]  /*9c80*/  FMUL.FTZ R96, R134, R49 ;  /* 0x0000003186607220 */ /* 0x000fe20000410000 */
[----:B------:R1:W-:Y:S01]  /*9c90*/  STS [R109+0x2158], R105 ;  /* 0x002158696d007388 */ /* 0x0003e20000000800 */
[----:B------:R-:W-:Y:S01]  /*9ca0*/  FFMA.FTZ R64, R211, R79, R64 ;  /* 0x0000004fd3407223 */ /* 0x000fe20000010040 */
[----:B------:R-:W-:Y:S01]  /*9cb0*/  FFMA.FTZ R95, R214, R75, R95 ;  /* 0x0000004bd65f7223 */ /* 0x000fe2000001005f */
[----:B0-----:R-:W-:Y:S01]  /*9cc0*/  FMUL.FTZ R82, R72, R49 ;  /* 0x0000003148527220 */ /* 0x001fe20000410000 */
[----:B------:R0:W-:Y:S01]  /*9cd0*/  STS [R109+0x2160], R107 ;  /* 0x0021606b6d007388 */ /* 0x0001e20000000800 */
[----:B------:R-:W-:Y:S01]  /*9ce0*/  FADD.FTZ R64, RZ, R64 ;  /* 0x00000040ff407221 */ /* 0x000fe20000010000 */
[----:B------:R-:W-:Y:S01]  /*9cf0*/  FADD.FTZ R66, RZ, R66 ;  /* 0x00000042ff427221 */ /* 0x000fe20000010000 */
[----:B------:R-:W-:Y:S01]  /*9d00*/  FMUL.FTZ R94, R209, R82 ;  /* 0x00000052d15e7220 */ /* 0x000fe20000410000 */
[----:B------:R2:W-:Y:S01]  /*9d10*/  STS [R109+0x2138], R98 ;  /* 0x002138626d007388 */ /* 0x0005e20000000800 */
[----:B------:R-:W-:Y:S01]  /*9d20*/  FADD.FTZ R64, R64, R73 ;  /* 0x0000004940407221 */ /* 0x000fe20000010000 */
[----:B------:R-:W-:Y:S01]  /*9d30*/  FMUL.FTZ R73, R157, R48 ;  /* 0x000000309d497220 */ /* 0x000fe20000410000 */
[-C--:B-1----:R-:W-:Y:S01]  /*9d40*/  FFMA.FTZ R105, R215, R96.reuse, -R94 ;  /* 0x00000060d7697223 */ /* 0x082fe2000001085e */
[----:B------:R-:W-:Y:S01]  /*9d50*/  FMUL.FTZ R96, R209, R96 ;  /* 0x00000060d1607220 */ /* 0x000fe20000410000 */
[----:B------:R-:W-:Y:S01]  /*9d60*/  FADD.FTZ R64, R64, R95 ;  /* 0x0000005f40407221 */ /* 0x000fe20000010000 */
[----:B------:R-:W-:Y:S01]  /*9d70*/  FMUL.FTZ R95, R65, R48 ;  /* 0x00000030415f7220 */ /* 0x000fe20000410000 */
[----:B0-----:R-:W-:Y:S01]  /*9d80*/  FMUL.FTZ R107, R208, R73 ;  /* 0x00000049d06b7220 */ /* 0x001fe20000410000 */
[----:B------:R-:W-:Y:S01]  /*9d90*/  FADD.FTZ R66, R66, R93 ;  /* 0x0000005d42427221 */ /* 0x000fe20000010000 */
[----:B------:R-:W-:Y:S01]  /*9da0*/  FFMA.FTZ R93, R215, R82, R96 ;  /* 0x00000052d75d7223 */ /* 0x000fe20000010060 */
[----:B------:R-:W-:Y:S01]  /*9db0*/  FMUL.FTZ R96, R154, R47 ;  /* 0x0000002f9a607220 */ /* 0x000fe20000410000 */
[-C--:B------:R-:W-:Y:S01]  /*9dc0*/  FFMA.FTZ R107, R216, R95.reuse, -R107 ;  /* 0x0000005fd86b7223 */ /* 0x080fe2000001086b */
[----:B------:R-:W-:Y:S01]  /*9dd0*/  FMUL.FTZ R95, R208, R95 ;  /* 0x0000005fd05f7220 */ /* 0x000fe20000410000 */
[----:B------:R-:W-:Y:S01]  /*9de0*/  FADD.FTZ R64, R64, R93 ;  /* 0x0000005d40407221 */ /* 0x000fe20000010000 */
[----:B------:R-:W-:Y:S01]  /*9df0*/  FADD.FTZ R66, R66, R99 ;  /* 0x0000006342427221 */ /* 0x000fe20000010000 */
[----:B------:R-:W-:Y:S01]  /*9e00*/  FMUL.FTZ R94, R0, R47 ;  /* 0x0000002f005e7220 */ /* 0x000fe20000410000 */
[----:B------:R-:W-:Y:S01]  /*9e10*/  FFMA.FTZ R95, R216, R73, R95 ;  /* 0x00000049d85f7223 */ /* 0x000fe2000001005f */
[C---:B------:R-:W-:Y:S01]  /*9e20*/  FMUL.FTZ R93, R207.reuse, R96 ;  /* 0x00000060cf5d7220 */ /* 0x040fe20000410000 */
[----:B------:R-:W-:Y:S01]  /*9e30*/  FADD.FTZ R66, R66, R105 ;  /* 0x0000006942427221 */ /* 0x000fe20000010000 */
[-C--:B--2---:R-:W-:Y:S01]  /*9e40*/  FMUL.FTZ R98, R207, R94.reuse ;  /* 0x0000005ecf627220 */ /* 0x084fe20000410000 */
[----:B------:R-:W-:Y:S01]  /*9e50*/  FADD.FTZ R64, R64, R95 ;  /* 0x0000005f40407221 */ /* 0x000fe20000010000 */
[C---:B------:R-:W-:Y:S01]  /*9e60*/  FFMA.FTZ R93, R217.reuse, R94, R93 ;  /* 0x0000005ed95d7223 */ /* 0x040fe2000001005d */
[----:B------:R-:W-:Y:S01]  /*9e70*/  FADD.FTZ R66, R66, R107 ;  /* 0x0000006b42427221 */ /* 0x000fe20000010000 */
[----:B------:R-:W-:Y:S01]  /*9e80*/  FFMA.FTZ R99, R217, R96, -R98 ;  /* 0x00000060d9637223 */ /* 0x000fe20000010862 */
[-C--:B------:R-:W-:Y:S01]  /*9e90*/  FMUL.FTZ R95, R103, R46.reuse ;  /* 0x0000002e675f7220 */ /* 0x080fe20000410000 */
[----:B------:R-:W-:Y:S01]  /*9ea0*/  FADD.FTZ R64, R64, R93 ;  /* 0x0000005d40407221 */ /* 0x000fe20000010000 */
[----:B------:R-:W-:Y:S01]  /*9eb0*/  FMUL.FTZ R93, R153, R46 ;  /* 0x0000002e995d7220 */ /* 0x000fe20000410000 */
[----:B------:R-:W-:Y:S01]  /*9ec0*/  FADD.FTZ R66, R66, R99 ;  /* 0x0000006342427221 */ /* 0x000fe20000010000 */
[-C--:B------:R-:W-:Y:S01]  /*9ed0*/  FMUL.FTZ R96, R151, R44.reuse ;  /* 0x0000002c97607220 */ /* 0x080fe20000410000 */
[----:B------:R0:W-:Y:S01]  /*9ee0*/  STS [R109+0x2144], R100 ;  /* 0x002144646d007388 */ /* 0x0001e20000000800 */
[----:B------:R-:W-:Y:S01]  /*9ef0*/  FMUL.FTZ R99, R206, R93 ;  /* 0x0000005dce637220 */ /* 0x000fe20000410000 */
[C---:B------:R-:W-:Y:S01]  /*9f00*/  FMUL.FTZ R98, R101.reuse, R44 ;  /* 0x0000002c65627220 */ /* 0x040fe20000410000 */
[----:B------:R-:W-:Y:S01]  /*9f10*/  FFMA.FTZ R124, R101, UR53, -R124 ;  /* 0x00000035657c7c23 */ /* 0x000fe2000801087c */
[----:B------:R-:W-:Y:S01]  /*9f20*/  STS [R109+0x211c], R127 ;  /* 0x00211c7f6d007388 */ /* 0x000fe20000000800 */
[-C--:B------:R-:W-:Y:S01]  /*9f30*/  FFMA.FTZ R105, R218, R95.reuse, -R99 ;  /* 0x0000005fda697223 */ /* 0x080fe20000010863 */
[----:B------:R-:W-:Y:S01]  /*9f40*/  FMUL.FTZ R99, R206, R95 ;  /* 0x0000005fce637220 */ /* 0x000fe20000410000 */
[----:B------:R-:W-:Y:S01]  /*9f50*/  FMUL.FTZ R95, R97, R42 ;  /* 0x0000002a615f7220 */ /* 0x000fe20000410000 */
[----:B------:R1:W-:Y:S01]  /*9f60*/  STS [R109+0x2148], R102 ;  /* 0x002148666d007388 */ /* 0x0003e20000000800 */
[----:B------:R-:W-:Y:S01]  /*9f70*/  FADD.FTZ R66, R66, R105 ;  /* 0x0000006942427221 */ /* 0x000fe20000010000 */
[----:B0-----:R-:W-:Y:S01]  /*9f80*/  FMUL.FTZ R100, R205, R96 ;  /* 0x00000060cd647220 */ /* 0x001fe20000410000 */
[----:B------:R-:W-:Y:S01]  /*9f90*/  FFMA.FTZ R99, R218, R93, R99 ;  /* 0x0000005dda637223 */ /* 0x000fe20000010063 */
[----:B------:R-:W-:Y:S01]  /*9fa0*/  STS [R109+0x214c], R110 ;  /* 0x00214c6e6d007388 */ /* 0x000fe20000000800 */
[----:B------:R-:W-:Y:S01]  /*9fb0*/  FMUL.FTZ R121, R0, UR47 ;  /* 0x0000002f00797c20 */ /* 0x000fe20008410000 */
[-C--:B------:R-:W-:Y:S01]  /*9fc0*/  FFMA.FTZ R107, R219, R98.reuse, -R100 ;  /* 0x00000062db6b7223 */ /* 0x080fe20000010864 */
[----:B------:R-:W-:Y:S01]  /*9fd0*/  FMUL.FTZ R98, R205, R98 ;  /* 0x00000062cd627220 */ /* 0x000fe20000410000 */
[----:B------:R-:W-:Y:S01]  /*9fe0*/  STS [R109+0x2150], R129 ;  /* 0x002150816d007388 */ /* 0x000fe20000000800 */
[----:B------:R-:W-:Y:S01]  /*9ff0*/  FADD.FTZ R64, R64, R99 ;  /* 0x0000006340407221 */ /* 0x000fe20000010000 */
[----:B------:R-:W-:Y:S01]  /*a000*/  FMUL.FTZ R100, R169, R42 ;  /* 0x0000002aa9647220 */ /* 0x000fe20000410000 */
[----:B------:R-:W-:Y:S01]  /*a010*/  FFMA.FTZ R99, R219, R96, R98 ;  /* 0x00000060db637223 */ /* 0x000fe20000010062 */
[----:B------:R0:W-:Y:S01]  /*a020*/  STS [R109+0x2154], R104 ;  /* 0x002154686d007388 */ /* 0x0001e20000000800 */
[----:B------:R-:W-:Y:S01]  /*a030*/  FMUL.FTZ R98, R168, R40 ;  /* 0x00000028a8627220 */ /* 0x000fe20000410000 */
[----:B------:R-:W-:Y:S01]  /*a040*/  FMUL.FTZ R105, R203, R100 ;  /* 0x00000064cb697220 */ /* 0x000fe20000410000 */
[----:B------:R-:W-:Y:S01]  /*a050*/  FADD.FTZ R64, R64, R99 ;  /* 0x0000006340407221 */ /* 0x000fe20000010000 */
[----:B------:R2:W-:Y:S01]  /*a060*/  STS [R109+0x215c], R106 ;  /* 0x00215c6a6d007388 */ /* 0x0005e20000000800 */
[----:B------:R-:W-:Y:S01]  /*a070*/  FFMA.FTZ R99, R7, -R40, R202 ;  /* 0x8000002807637223 */ /* 0x000fe200000100ca */
[----:B-1----:R-:W-:Y:S01]  /*a080*/  FMUL.FTZ R102, R204, R98 ;  /* 0x00000062cc667220 */ /* 0x002fe20000410000 */
[----:B------:R-:W-:Y:S01]  /*a090*/  FFMA.FTZ R105, R220, R95, R105 ;  /* 0x0000005fdc697223 */ /* 0x000fe20000010069 */
[----:B------:R1:W-:Y:S01]  /*a0a0*/  STS [R109+0x2164], R108 ;  /* 0x0021646c6d007388 */ /* 0x0003e20000000800 */
[----:B------:R-:W-:Y:S01]  /*a0b0*/  FADD.FTZ R66, R66, R107 ;  /* 0x0000006b42427221 */ /* 0x000fe20000010000 */
[----:B0-----:R-:W-:Y:S01]  /*a0c0*/  FMUL.FTZ R104, R190, UR47 ;  /* 0x0000002fbe687c20 */ /* 0x001fe20008410000 */
[----:B------:R-:W-:Y:S01]  /*a0d0*/  FADD.FTZ R64, R64, R105 ;  /* 0x0000006940407221 */ /* 0x000fe20000010000 */
[----:B------:R0:W-:Y:S01]  /*a0e0*/  STS [R109+0x2168], R112 ;  /* 0x002168706d007388 */ /* 0x0001e20000000800 */
[----:B------:R-:W-:Y:S01]  /*a0f0*/  FMUL.FTZ R105, R83, R38 ;  /* 0x0000002653697220 */ /* 0x000fe20000410000 */
[----:B--2---:R-:W-:Y:S01]  /*a100*/  FMUL.FTZ R106, R81, UR47 ;  /* 0x0000002f516a7c20 */ /* 0x004fe20008410000 */
[----:B------:R-:W-:Y:S01]  /*a110*/  FMUL.FTZ R110, R179, UR47 ;  /* 0x0000002fb36e7c20 */ /* 0x000fe20008410000 */
[----:B------:R2:W-:Y:S01]  /*a120*/  STS [R109+0x216c], R130 ;  /* 0x00216c826d007388 */ /* 0x0005e20000000800 */
[----:B------:R-:W-:Y:S01]  /*a130*/  FFMA.FTZ R115, R222, R105, R115 ;  /* 0x00000069de737223 */ /* 0x000fe20000010073 */
[----:B-1----:R-:W-:Y:S01]  /*a140*/  FMUL.FTZ R108, R77, UR47 ;  /* 0x0000002f4d6c7c20 */ /* 0x002fe20008410000 */
[----:B------:R-:W-:Y:S01]  /*a150*/  FFMA.FTZ R104, R189, UR53, R104 ;  /* 0x00000035bd687c23 */ /* 0x000fe20008010068 */
[----:B------:R-:W-:Y:S01]  /*a160*/  STS [R109+0x2170], R132 ;  /* 0x002170846d007388 */ /* 0x000fe20000000800 */
[----:B------:R-:W-:Y:S01]  /*a170*/  FFMA.FTZ R106, R187, UR53, R106 ;  /* 0x00000035bb6a7c23 */ /* 0x000fe2000801006a */
[----:B0-----:R-:W-:Y:S01]  /*a180*/  FMUL.FTZ R112, R164, R36 ;  /* 0x00000024a4707220 */ /* 0x001fe20000410000 */
[----:B------:R-:W-:Y:S01]  /*a190*/  FFMA.FTZ R108, R179, UR53, -R108 ;  /* 0x00000035b36c7c23 */ /* 0x000fe2000801086c */
[----:B------:R0:W-:Y:S01]  /*a1a0*/  STS [R109+0x2174], R142 ;  /* 0x0021748e6d007388 */ /* 0x0001e20000000800 */
[----:B------:R-:W-:Y:S01]  /*a1b0*/  FFMA.FTZ R110, R77, UR53, R110 ;  /* 0x000000354d6e7c23 */ /* 0x000fe2000801006e */
[----:B--2---:R-:W-:Y:S01]  /*a1c0*/  FFMA.FTZ R130, R154, UR53, -R121 ;  /* 0x000000359a827c23 */ /* 0x004fe20008010879 */
[----:B------:R-:W-:Y:S01]  /*a1d0*/  FMUL.FTZ R120, R200, R112 ;  /* 0x00000070c8787220 */ /* 0x000fe20000410000 */
[----:B------:R-:W-:Y:S04]  /*a1e0*/  STS [R109+0x2178], R111 ;  /* 0x0021786f6d007388 */ /* 0x000fe80000000800 */
[----:B------:R1:W-:Y:S01]  /*a1f0*/  STS [R109+0x217c], R128 ;  /* 0x00217c806d007388 */ /* 0x0003e20000000800 */
[----:B0-----:R-:W-:Y:S01]  /*a200*/  FFMA.FTZ R142, R72, UR53, R135 ;  /* 0x00000035488e7c23 */ /* 0x001fe20008010087 */
[----:B-1----:R-:W-:Y:S01]  /*a210*/  FMUL.FTZ R109, R203, R95 ;  /* 0x0000005fcb6d7220 */ /* 0x002fe20000410000 */
[----:B------:R-:W-:-:S03]  /*a220*/  FMUL.FTZ R128, R101, UR47 ;  /* 0x0000002f65807c20 */ /* 0x000fc60008410000 */
[----:B------:R-:W-:Y:S01]  /*a230*/  FFMA.FTZ R109, R220, R100, -R109 ;  /* 0x00000064dc6d7223 */ /* 0x000fe2000001086d */
[----:B------:R-:W-:Y:S01]  /*a240*/  FMUL.FTZ R100, R167, R40 ;  /* 0x00000028a7647220 */ /* 0x000fe20000410000 */
[----:B------:R-:W-:Y:S02]  /*a250*/  FFMA.FTZ R128, R151, UR53, R128 ;  /* 0x0000003597807c23 */ /* 0x000fe40008010080 */
[----:B------:R-:W-:Y:S01]  /*a260*/  FADD.FTZ R66, R66, R109 ;  /* 0x0000006d42427221 */ /* 0x000fe20000010000 */
[CC--:B------:R-:W-:Y:S01]  /*a270*/  FFMA.FTZ R111, R99.reuse, R100.reuse, -R102 ;  /* 0x00000064636f7223 */ /* 0x0c0fe20000010866 */
[----:B------:R-:W-:Y:S01]  /*a280*/  FMUL.FTZ R100, R204, R100 ;  /* 0x00000064cc647220 */ /* 0x000fe20000410000 */
[----:B------:R-:W-:Y:S02]  /*a290*/  FMUL.FTZ R102, R192, UR47 ;  /* 0x0000002fc0667c20 */ /* 0x000fe40008410000 */
[----:B------:R-:W-:Y:S01]  /*a2a0*/  FADD.FTZ R144, R66, R111 ;  /* 0x0000006f42907221 */ /* 0x000fe20000010000 */
[----:B------:R-:W-:Y:S01]  /*a2b0*/  FFMA.FTZ R107, R99, R98, R100 ;  /* 0x00000062636b7223 */ /* 0x000fe20000010064 */
[----:B------:R-:W-:Y:S01]  /*a2c0*/  FMUL.FTZ R66, R165, UR47 ;  /* 0x0000002fa5427c20 */ /* 0x000fe20008410000 */
[----:B------:R-:W-:Y:S01]  /*a2d0*/  FMUL.FTZ R100, R201, R105 ;  /* 0x00000069c9647220 */ /* 0x000fe20000410000 */
[----:B------:R-:W-:Y:S01]  /*a2e0*/  FFMA.FTZ R102, R191, UR53, R102 ;  /* 0x00000035bf667c23 */ /* 0x000fe20008010066 */
[----:B------:R-:W-:Y:S01]  /*a2f0*/  FADD.FTZ R64, R64, R107 ;  /* 0x0000006b40407221 */ /* 0x000fe20000010000 */
[----:B------:R-:W-:Y:S01]  /*a300*/  MOV R107, UR44 ;  /* 0x0000002c006b7c02 */ /* 0x000fe20008000f00 */
[----:B------:R-:W-:-:S02]  /*a310*/  FFMA.FTZ R131, R222, R131, -R100 ;  /* 0x00000083de837223 */ /* 0x000fc40000010864 */
[----:B------:R-:W-:Y:S01]  /*a320*/  FADD.FTZ R133, R64, R115 ;  /* 0x0000007340857221 */ /* 0x000fe20000010000 */
[----:B------:R-:W-:Y:S01]  /*a330*/  FMUL.FTZ R64, R187, UR47 ;  /* 0x0000002fbb407c20 */ /* 0x000fe20008410000 */
[----:B------:R-:W-:Y:S01]  /*a340*/  FMUL.FTZ R115, R163, UR47 ;  /* 0x0000002fa3737c20 */ /* 0x000fe20008410000 */
[----:B------:R-:W-:Y:S01]  /*a350*/  LEA R118, R107, -R92, 0x1 ;  /* 0x8000005c6b767211 */ /* 0x000fe200078e08ff */
[----:B------:R-:W-:Y:S01]  /*a360*/  FMUL.FTZ R107, R191, UR47 ;  /* 0x0000002fbf6b7c20 */ /* 0x000fe20008410000 */
[----:B------:R-:W-:Y:S01]  /*a370*/  FFMA.FTZ R109, R81, UR53, -R64 ;  /* 0x00000035516d7c23 */ /* 0x000fe20008010840 */
[C---:B------:R-:W-:Y:S01]  /*a380*/  FMUL.FTZ R64, R164.reuse, UR47 ;  /* 0x0000002fa4407c20 */ /* 0x040fe20008410000 */
[----:B------:R-:W-:Y:S01]  /*a390*/  FFMA.FTZ R116, R164, UR53, R115 ;  /* 0x00000035a4747c23 */ /* 0x000fe20008010073 */
[----:B------:R-:W-:Y:S01]  /*a3a0*/  FFMA.FTZ R115, R83, UR53, R66 ;  /* 0x0000003553737c23 */ /* 0x000fe20008010042 */
[----:B------:R-:W-:Y:S01]  /*a3b0*/  FMUL.FTZ R66, R169, UR47 ;  /* 0x0000002fa9427c20 */ /* 0x000fe20008410000 */
[----:B------:R-:W-:Y:S01]  /*a3c0*/  FFMA.FTZ R111, R163, UR53, -R64 ;  /* 0x00000035a36f7c23 */ /* 0x000fe20008010840 */
[----:B------:R-:W-:Y:S01]  /*a3d0*/  FMUL.FTZ R64, R168, UR47 ;  /* 0x0000002fa8407c20 */ /* 0x000fe20008410000 */
[----:B------:R-:W-:Y:S01]  /*a3e0*/  BAR.SYNC.DEFER_BLOCKING 0x0 ;  /* 0x0000000000007b1d */ /* 0x000fe20000010000 */
[----:B------:R-:W-:Y:S01]  /*a3f0*/  ISETP.GE.AND P0, PT, R118, 0x1, PT ;  /* 0x000000017600780c */ /* 0x000fe20003f06270 */
[----:B------:R-:W-:Y:S01]  /*a400*/  FFMA.FTZ R119, R97, UR53, R66 ;  /* 0x0000003561777c23 */ /* 0x000fe20008010042 */
[----:B------:R-:W-:Y:S01]  /*a410*/  FFMA.FTZ R117, R167, UR53, -R64 ;  /* 0x00000035a7757c23 */ /* 0x000fe20008010840 */
[----:B------:R-:W-:Y:S01]  /*a420*/  FMUL.FTZ R64, R153, UR47 ;  /* 0x0000002f99407c20 */ /* 0x000fe20008410000 */
[----:B------:R-:W-:Y:S01]  /*a430*/  FMUL.FTZ R66, R103, UR47 ;  /* 0x0000002f67427c20 */ /* 0x000fe20008410000 */
[----:B------:R-:W-:Y:S01]  /*a440*/  FMUL.FTZ R163, R163, R36 ;  /* 0x00000024a3a37220 */ /* 0x000fe20000410000 */
[----:B------:R-:W-:Y:S01]  /*a450*/  FFMA.FTZ R100, R192, UR53, -R107 ;  /* 0x00000035c0647c23 */ /* 0x000fe2000801086b */
[----:B------:R-:W-:Y:S01]  /*a460*/  FFMA.FTZ R101, R103, UR53, -R64 ;  /* 0x0000003567657c23 */ /* 0x000fe20008010840 */
[----:B------:R-:W-:Y:S01]  /*a470*/  FMUL.FTZ R64, R157, UR47 ;  /* 0x0000002f9d407c20 */ /* 0x000fe20008410000 */
[----:B------:R-:W-:Y:S01]  /*a480*/  FMUL.FTZ R103, R154, UR47 ;  /* 0x0000002f9a677c20 */ /* 0x000fe20008410000 */
[----:B------:R-:W-:Y:S01]  /*a490*/  FFMA.FTZ R139, R223, R163, -R120 ;  /* 0x000000a3df8b7223 */ /* 0x000fe20000010878 */
[----:B------:R-:W-:Y:S01]  /*a4a0*/  FFMA.FTZ R129, R153, UR53, R66 ;  /* 0x0000003599817c23 */ /* 0x000fe20008010042 */
[C---:B------:R-:W-:Y:S01]  /*a4b0*/  FFMA.FTZ R121, R65.reuse, UR53, -R64 ;  /* 0x0000003541797c23 */ /* 0x040fe20008010840 */
[----:B------:R-:W-:Y:S01]  /*a4c0*/  FMUL.FTZ R64, R65, UR47 ;  /* 0x0000002f41407c20 */ /* 0x000fe20008410000 */
[----:B------:R-:W-:Y:S01]  /*a4d0*/  FMUL.FTZ R65, R72, UR47 ;  /* 0x0000002f48417c20 */ /* 0x000fe20008410000 */
[----:B------:R-:W-:Y:S01]  /*a4e0*/  FFMA.FTZ R140, R0, UR53, R103 ;  /* 0x00000035008c7c23 */ /* 0x000fe20008010067 */
[----:B------:R-:W-:Y:S01]  /*a4f0*/  FMUL.FTZ R107, R189, UR47 ;  /* 0x0000002fbd6b7c20 */ /* 0x000fe20008410000 */
[----:B------:R-:W-:Y:S01]  /*a500*/  FFMA.FTZ R127, R157, UR53, R64 ;  /* 0x000000359d7f7c23 */ /* 0x000fe20008010040 */
        /* <DEDUP_REMOVED lines=8> */
[----:B------:R-:W-:Y:S01]  /*a590*/  FMUL.FTZ R66, R67, UR47 ;  /* 0x0000002f43427c20 */ /* 0x000fe20008410000 */
[----:B------:R-:W-:Y:S01]  /*a5a0*/  FMUL.FTZ R65, R138, UR47 ;  /* 0x0000002f8a417c20 */ /* 0x000fe20008410000 */
[C---:B------:R-:W-:Y:S01]  /*a5b0*/  FMUL.FTZ R134, R113.reuse, UR47 ;  /* 0x0000002f71867c20 */ /* 0x040fe20008410000 */
[----:B------:R-:W-:Y:S01]  /*a5c0*/  FFMA.FTZ R125, R113, UR53, -R64 ;  /* 0x00000035717d7c23 */ /* 0x000fe20008010840 */
[----:B------:R-:W-:Y:S01]  /*a5d0*/  FFMA.FTZ R107, R190, UR53, -R107 ;  /* 0x00000035be6b7c23 */ /* 0x000fe2000801086b */
[----:B------:R-:W-:Y:S01]  /*a5e0*/  FFMA.FTZ R120, R169, UR53, -R120 ;  /* 0x00000035a9787c23 */ /* 0x000fe20008010878 */
[----:B------:R-:W-:Y:S01]  /*a5f0*/  FFMA.FTZ R126, R168, UR53, R167 ;  /* 0x00000035a87e7c23 */ /* 0x000fe200080100a7 */
[----:B------:R-:W-:Y:S01]  /*a600*/  FFMA.FTZ R113, R137, UR53, R66 ;  /* 0x0000003589717c23 */ /* 0x000fe20008010042 */
        /* <DEDUP_REMOVED lines=13> */
[----:B------:R-:W-:Y:S01]  /*a6e0*/  UIMAD UR53, UR53, UR12, URZ ;  /* 0x0000000c353572a4 */ /* 0x000fe2000f8e023f */
[----:B------:R-:W-:Y:S01]  /*a6f0*/  MOV R65, UR58 ;  /* 0x0000003a00417c02 */ /* 0x000fe20008000f00 */
[----:B------:R-:W-:-:S02]  /*a700*/  USHF.R.U64 UR58, UR26, 0x1, UR27 ;  /* 0x000000011a3a7899 */ /* 0x000fc4000800121b */
        /* <DEDUP_REMOVED lines=15> */
.L_x_4199:
[----:B------:R-:W-:Y:S05]  /*a800*/  BSYNC B0 ;  /* 0x0000000000007941 */ /* 0x000fea0003800000 */
.L_x_4198:
[----:B------:R-:W-:Y:S01]  /*a810*/  USHF.R.U32.HI UR44, URZ, 0x1, UR27 ;  /* 0x000000013f2c7899 */ /* 0x000fe2000801161b */
[----:B------:R-:W-:Y:S01]  /*a820*/  FMUL.FTZ R64, R200, R163 ;  /* 0x000000a3c8407220 */ /* 0x000fe20000410000 */
[----:B------:R-:W-:Y:S01]  /*a830*/  USHF.R.U64 UR47, UR26, 0x1, UR27 ;  /* 0x000000011a2f7899 */ /* 0x000fe2000800121b */
[----:B------:R-:W-:Y:S01]  /*a840*/  FADD.FTZ R144, R144, R131 ;  /* 0x0000008390907221 */ /* 0x000fe20000010000 */
[----:B------:R-:W-:Y:S01]  /*a850*/  UIMAD UR53, UR44, UR12, URZ ;  /* 0x0000000c2c3572a4 */ /* 0x000fe2000f8e023f */
[----:B------:R-:W-:Y:S01]  /*a860*/  FFMA.FTZ R64, R223, R112, R64 ;  /* 0x00000070df407223 */ /* 0x000fe20000010040 */
[----:B------:R-:W-:Y:S01]  /*a870*/  UIMAD.WIDE.U32 UR44, UR47, UR12, URZ ;  /* 0x0000000c2f2c72a5 */ /* 0x000fe2000f8e003f */
[----:B------:R-:W-:Y:S01]  /*a880*/  FADD.FTZ R131, R68, R71 ;  /* 0x0000004744837221 */ /* 0x000fe20000010000 */
[----:B------:R-:W-:Y:S01]  /*a890*/  UIMAD UR53, UR13, UR47, UR53 ;  /* 0x0000002f0d3572a4 */ /* 0x000fe2000f8e0235 */
[----:B0-----:R-:W-:Y:S01]  /*a8a0*/  FADD.FTZ R135, R133, R64 ;  /* 0x0000004085877221 */ /* 0x001fe20000010000 */
[----:B------:R-:W-:Y:S01]  /*a8b0*/  UIMAD UR46, UR46, UR28, URZ ;  /* 0x0000001c2e2e72a4 */ /* 0x000fe2000f8e023f */
[----:B------:R-:W0:Y:S01]  /*a8c0*/  LDC.64 R64, c[0x0][0x380] ;  /* 0x0000e000ff407b82 */ /* 0x000e220000000a00 */
[----:B------:R-:W-:Y:S01]  /*a8d0*/  UIADD3 UR45, UR53, UR45, URZ ;  /* 0x0000002d352d7290 */ /* 0x000fe2000fffe03f */
[-C--:B------:R-:W-:Y:S01]  /*a8e0*/  FMUL.FTZ R68, R77, R34.reuse ;  /* 0x000000224d447220 */ /* 0x080fe20000410000 */
[----:B------:R-:W-:Y:S01]  /*a8f0*/  UIMAD UR46, UR14, UR29, UR46 ;  /* 0x0000001d0e2e72a4 */ /* 0x000fe2000f8e022e */
[----:B------:R-:W-:Y:S01]  /*a900*/  FADD.FTZ R139, R144, R139 ;  /* 0x0000008b908b7221 */ /* 0x000fe20000010000 */
[----:B------:R-:W-:Y:S01]  /*a910*/  UIMAD.WIDE.U32 UR44, UR14, UR28, UR44 ;  /* 0x0000001c0e2c72a5 */ /* 0x000fe2000f8e002c */
[-C--:B------:R-:W-:Y:S01]  /*a920*/  FFMA.FTZ R71, R4, -R34.reuse, R224 ;  /* 0x8000002204477223 */ /* 0x080fe200000100e0 */
[----:B------:R-:W-:Y:S01]  /*a930*/  FMUL.FTZ R144, R179, R34 ;  /* 0x00000022b3907220 */ /* 0x000fe20000410000 */
[----:B------:R-:W-:Y:S01]  /*a940*/  FMUL.FTZ R146, R199, R68 ;  /* 0x00000044c7927220 */ /* 0x000fe20000410000 */
[----:B------:R-:W-:Y:S01]  /*a950*/  UIADD3 UR46, UR46, UR45, URZ ;  /* 0x0000002d2e2e7290 */ /* 0x000fe2000fffe03f */
[----:B------:R-:W-:Y:S01]  /*a960*/  FMUL.FTZ R143, R81, R32 ;  /* 0x00000020518f7220 */ /* 0x000fe20000410000 */
[----:B------:R-:W-:Y:S01]  /*a970*/  ULEA UR47, UP0, UR44, UR30, 0x3 ;  /* 0x0000001e2c2f7291 */ /* 0x000fe2000f80183f */
[-C--:B------:R-:W-:Y:S01]  /*a980*/  FFMA.FTZ R146, R71, R144.reuse, -R146 ;  /* 0x0000009047927223 */ /* 0x080fe20000010892 */
[----:B------:R-:W-:Y:S01]  /*a990*/  UIADD3 UR45, UR6, -UR48, URZ ;  /* 0x80000030062d7290 */ /* 0x000fe2000fffe03f */
[----:B------:R-:W-:Y:S01]  /*a9a0*/  FMUL.FTZ R144, R199, R144 ;  /* 0x00000090c7907220 */ /* 0x000fe20000410000 */
[----:B------:R-:W-:Y:S01]  /*a9b0*/  ULEA.HI.X UR46, UR44, UR31, UR46, 0x3, UP0 ;  /* 0x0000001f2c2e7291 */ /* 0x000fe200080f1c2e */
[----:B------:R-:W-:Y:S01]  /*a9c0*/  FADD.FTZ R139, R139, R146 ;  /* 0x000000928b8b7221 */ /* 0x000fe20000010000 */
[----:B------:R-:W-:Y:S01]  /*a9d0*/  UIMAD UR44, UR45, -0x1000, URZ ;  /* 0xfffff0002d2c78a4 */ /* 0x000fe2000f8e023f */
[----:B------:R-:W-:Y:S01]  /*a9e0*/  FFMA.FTZ R144, R71, R68, R144 ;  /* 0x0000004447907223 */ /* 0x000fe20000010090 */
[----:B------:R-:W-:Y:S01]  /*a9f0*/  USHF.L.U64.HI UR45, UR8, 0x2, UR9 ;  /* 0x00000002082d7899 */ /* 0x000fe20008010209 */
[----:B------:R-:W-:Y:S01]  /*aa00*/  FMUL.FTZ R81, R187, R32 ;  /* 0x00000020bb517220 */ /* 0x000fe20000410000 */
[----:B------:R-:W-:Y:S01]  /*aa10*/  LEA R66, P0, R92, UR47, 0x2 ;  /* 0x0000002f5c427c11 */ /* 0x000fe2000f8010ff */
[----:B------:R-:W-:Y:S01]  /*aa20*/  FADD.FTZ R135, R135, R144 ;  /* 0x0000009087877221 */ /* 0x000fe20000010000 */
[----:B------:R-:W-:Y:S01]  /*aa30*/  MOV R145, UR44 ;  /* 0x0000002c00917c02 */ /* 0x000fe20008000f00 */
[----:B------:R-:W-:Y:S01]  /*aa40*/  USHF.L.U32 UR44, UR8, 0x2, URZ ;  /* 0x00000002082c7899 */ /* 0x000fe2000800063f */
[----:B0-----:R-:W-:-:S02]  /*aa50*/  IMAD R144, R64, UR45, RZ ;  /* 0x0000002d40907c24 */ /* 0x001fc4000f8e02ff */
[----:B------:R-:W-:Y:S01]  /*aa60*/  FFMA.FTZ R225, R3, -R32, R225 ;  /* 0x8000002003e17223 */ /* 0x000fe200000100e1 */
[----:B------:R-:W-:Y:S01]  /*aa70*/  FMUL.FTZ R133, R189, R27 ;  /* 0x0000001bbd857220 */ /* 0x000fe20000410000 */
[----:B------:R-:W-:Y:S01]  /*aa80*/  FMUL.FTZ R148, R198, R81 ;  /* 0x00000051c6947220 */ /* 0x000fe20000410000 */
[C---:B------:R-:W-:Y:S01]  /*aa90*/  LEA.HI.X R67, R92.reuse, UR46, RZ, 0x2, P0 ;  /* 0x0000002e5c437c11 */ /* 0x040fe200080f14ff */
[----:B------:R-:W-:Y:S01]  /*aaa0*/  IMAD R147, R65, UR44, R144 ;  /* 0x0000002c41937c24 */ /* 0x000fe2000f8e0290 */
[----:B------:R-:W-:Y:S01]  /*aab0*/  IADD3 R65, R92, 0x80, RZ ;  /* 0x000000805c417810 */ /* 0x000fe20007ffe0ff */
[-C--:B------:R-:W-:Y:S01]  /*aac0*/  FFMA.FTZ R197, R2, -R27.reuse, R197 ;  /* 0x8000001b02c57223 */ /* 0x080fe200000100c5 */
[----:B------:R-:W-:Y:S01]  /*aad0*/  FMUL.FTZ R190, R190, R27 ;  /* 0x0000001bbebe7220 */ /* 0x000fe20000410000 */
[----:B------:R-:W-:Y:S01]  /*aae0*/  FMUL.FTZ R152, R226, R133 ;  /* 0x00000085e2987220 */ /* 0x000fe20000410000 */
[----:B------:R-:W-:Y:S01]  /*aaf0*/  LEA.HI.SX32 R146, R65, R92, 0x1b ;  /* 0x0000005c41927211 */ /* 0x000fe200078fdaff */
[----:B------:R-:W-:Y:S01]  /*ab00*/  FFMA.FTZ R150, R225, R143, -R148 ;  /* 0x0000008fe1967223 */ /* 0x000fe20000010894 */
[----:B------:R-:W-:Y:S01]  /*ab10*/  IMAD.WIDE R66, R145, 0x4, R66 ;  /* 0x0000000491427825 */ /* 0x000fe200078e0242 */
[----:B------:R-:W-:-:S03]  /*ab20*/  ISETP.GE.AND P0, PT, R118, 0x81, PT ;  /* 0x000000817600780c */ /* 0x000fc60003f06270 */
[----:B------:R-:W-:Y:S01]  /*ab30*/  FFMA.FTZ R152, R197, R190, -R152 ;  /* 0x000000bec5987223 */ /* 0x000fe20000010898 */
[----:B------:R-:W-:Y:S01]  /*ab40*/  LEA R65, R146, R91, 0x2 ;  /* 0x0000005b92417211 */ /* 0x000fe200078e10ff */
[----:B------:R-:W-:Y:S01]  /*ab50*/  FADD.FTZ R139, R139, R150 ;  /* 0x000000968b8b7221 */ /* 0x000fe20000010000 */
[----:B------:R-:W-:Y:S01]  /*ab60*/  FMUL.FTZ R144, R191, R21 ;  /* 0x00000015bf907220 */ /* 0x000fe20000410000 */
[----:B------:R-:W-:Y:S01]  /*ab70*/  FMUL.FTZ R148, R198, R143 ;  /* 0x0000008fc6947220 */ /* 0x000fe20000410000 */
[----:B------:R-:W-:-:S04]  /*ab80*/  IMAD.WIDE.U32 R66, R64, UR44, R66 ;  /* 0x0000002c40427c25 */ /* 0x000fc8000f8e0042 */
[----:B------:R-:W-:Y:S01]  /*ab90*/  FADD.FTZ R152, R139, R152 ;  /* 0x000000988b987221 */ /* 0x000fe20000010000 */
[----:B------:R-:W0:Y:S01]  /*aba0*/  LDS R65, [R65+0x2300] ;  /* 0x0023000041417984 */ /* 0x000e220000000800 */
[-C--:B------:R-:W-:Y:S01]  /*abb0*/  FFMA.FTZ R139, R162, -R21.reuse, R212 ;  /* 0x80000015a28b7223 */ /* 0x080fe200000100d4 */
[----:B------:R-:W-:Y:S01]  /*abc0*/  FMUL.FTZ R192, R192, R21 ;  /* 0x00000015c0c07220 */ /* 0x000fe20000410000 */
[----:B------:R-:W-:Y:S01]  /*abd0*/  FMUL.FTZ R64, R231, R144 ;  /* 0x00000090e7407220 */ /* 0x000fe20000410000 */
[----:B------:R-:W-:Y:S01]  /*abe0*/  FFMA.FTZ R148, R225, R81, R148 ;  /* 0x00000051e1947223 */ /* 0x000fe20000010094 */
[----:B------:R-:W-:Y:S01]  /*abf0*/  FMUL.FTZ R190, R226, R190 ;  /* 0x000000bee2be7220 */ /* 0x000fe20000410000 */
[C---:B------:R-:W-:Y:S01]  /*ac00*/  IADD3 R143, R92.reuse, 0x100, RZ ;  /* 0x000001005c8f7810 */ /* 0x040fe20007ffe0ff */
[----:B------:R-:W-:Y:S01]  /*ac10*/  FFMA.FTZ R149, R139, R192, -R64 ;  /* 0x000000c08b957223 */ /* 0x000fe20000010840 */
        /* <DEDUP_REMOVED lines=15> */
.L_x_4201:
[----:B------:R-:W-:Y:S05]  /*ad10*/  BSYNC B0 ;  /* 0x0000000000007941 */ /* 0x000fea0003800000 */
.L_x_4200:
[----:B01----:R0:W1:Y:S01]  /*ad20*/  LDS R65, [R64+0x2500] ;  /* 0x0025000040417984 */ /* 0x0030620000000800 */
[----:B------:R-:W-:Y:S01]  /*ad30*/  BSSY B0, `(.L_x_4202) ;  /* 0x0000004000007945 */ /* 0x000fe20003800000 */
[----:B------:R-:W-:-:S03]  /*ad40*/  LEA R146, R146, R91, 0x2 ;  /* 0x0000005b92927211 */ /* 0x000fc600078e10ff */
[----:B------:R-:W-:Y:S05]  /*ad50*/  @!P1 BRA `(.L_x_4203) ;  /* 0x0000000000049947 */ /* 0x000fea0003800000 */
[----:B-1----:R2:W-:Y:S02]  /*ad60*/  REDG.E.ADD.F32.FTZ.RN.STRONG.GPU desc[UR22][R66.64+-0x3c00], R65 ;  /* 0xffc40041420079a6 */ /* 0x0025e4000c10f396 */
.L_x_4203:
[----:B------:R-:W-:Y:S05]  /*ad70*/  BSYNC B0 ;  /* 0x0000000000007941 */ /* 0x000fea0003800000 */
.L_x_4202:
[----:B-12---:R1:W2:Y:S01]  /*ad80*/  LDS R65, [R146+0x2700] ;  /* 0x0027000092417984 */ /* 0x0062a20000000800 */
[----:B------:R-:W-:Y:S01]  /*ad90*/  BSSY B0, `(.L_x_4204) ;  /* 0x0000005000007945 */ /* 0x000fe20003800000 */
[C---:B------:R-:W-:Y:S02]  /*ada0*/  IADD3 R147, R92.reuse, 0x200, RZ ;  /* 0x000002005c937810 */ /* 0x040fe40007ffe0ff */
[----:B------:R-:W-:Y:S01]  /*adb0*/  IADD3 R145, R92, 0x280, RZ ;  /* 0x000002805c917810 */ /* 0x000fe20007ffe0ff */
[----:B------:R-:W-:Y:S06]  /*adc0*/  @!P2 BRA `(.L_x_4205) ;  /* 0x000000000004a947 */ /* 0x000fec0003800000 */
[----:B--2---:R3:W-:Y:S02]  /*add0*/  REDG.E.ADD.F32.FTZ.RN.STRONG.GPU desc[UR22][R66.64+-0x3a00], R65 ;  /* 0xffc60041420079a6 */ /* 0x0047e4000c10f396 */
.L_x_4205:
[----:B------:R-:W-:Y:S05]  /*ade0*/  BSYNC B0 ;  /* 0x0000000000007941 */ /* 0x000fea0003800000 */
.L_x_4204:
[-C--:B0-----:R-:W-:Y:S01]  /*adf0*/  LEA.HI.SX32 R64, R147, R92.reuse, 0x1b ;  /* 0x0000005c93407211 */ /* 0x081fe200078fdaff */
[----:B------:R-:W-:Y:S01]  /*ae00*/  BSSY B0, `(.L_x_4206) ;  /* 0x0000011000007945 */ /* 0x000fe20003800000 */
[----:B--23--:R-:W-:Y:S02]  /*ae10*/  IADD3 R65, R92, 0x300, RZ ;  /* 0x000003005c417810 */ /* 0x00cfe40007ffe0ff */
[----:B------:R-:W-:Y:S02]  /*ae20*/  LEA R64, R64, R91, 0x2 ;  /* 0x0000005b40407211 */ /* 0x000fe400078e10ff */
[-C--:B------:R-:W-:Y:S02]  /*ae30*/  LEA.HI.SX32 R148, R65, R92.reuse, 0x1b ;  /* 0x0000005c41947211 */ /* 0x080fe400078fdaff */
[----:B------:R-:W-:Y:S01]  /*ae40*/  ISETP.GE.AND P6, PT, R118, 0x201, PT ;  /* 0x000002017600780c */ /* 0x000fe20003fc6270 */
[----:B------:R0:W2:Y:S01]  /*ae50*/  LDS R65, [R64+0x2900] ;  /* 0x0029000040417984 */ /* 0x0000a20000000800 */
[----:B-1----:R-:W-:-:S02]  /*ae60*/  LEA.HI.SX32 R146, R145, R92, 0x1b ;  /* 0x0000005c91927211 */ /* 0x002fc400078fdaff */
        /* <DEDUP_REMOVED lines=8> */
[----:B0-----:R-:W-:-:S12]  /*aef0*/  @!P6 BRA `(.L_x_4207) ;  /* 0x000000000004e947 */ /* 0x001fd80003800000 */
[----:B--2---:R0:W-:Y:S02]  /*af00*/  REDG.E.ADD.F32.FTZ.RN.STRONG.GPU desc[UR22][R66.64+-0x3800], R65 ;  /* 0xffc80041420079a6 */ /* 0x0041e4000c10f396 */
.L_x_4207:
[----:B------:R-:W-:Y:S05]  /*af10*/  BSYNC B0 ;  /* 0x0000000000007941 */ /* 0x000fea0003800000 */
.L_x_4206:
[----:B0-2---:R0:W1:Y:S01]  /*af20*/  LDS R65, [R146+0x2b00] ;  /* 0x002b000092417984 */ /* 0x0050620000000800 */
[----:B------:R-:W-:Y:S01]  /*af30*/  BSSY B0, `(.L_x_4208) ;  /* 0x0000006000007945 */ /* 0x000fe20003800000 */
[----:B------:R-:W-:Y:S02]  /*af40*/  IADD3 R147, R92, 0x400, RZ ;  /* 0x000004005c937810 */ /* 0x000fe40007ffe0ff */
[----:B------:R-:W-:Y:S02]  /*af50*/  LEA.HI.SX32 R64, R145, R92, 0x1b ;  /* 0x0000005c91407211 */ /* 0x000fe400078fdaff */
[----:B------:R-:W-:Y:S01]  /*af60*/  LEA R148, R148, R91, 0x2 ;  /* 0x0000005b94947211 */ /* 0x000fe200078e10ff */
[----:B------:R-:W-:Y:S06]  /*af70*/  @!P0 BRA `(.L_x_4209) ;  /* 0x0000000000048947 */ /* 0x000fec0003800000 */
[----:B-1----:R2:W-:Y:S02]  /*af80*/  REDG.E.ADD.F32.FTZ.RN.STRONG.GPU desc[UR22][R66.64+-0x3600], R65 ;  /* 0xffca0041420079a6 */ /* 0x0025e4000c10f396 */
.L_x_4209:
[----:B------:R-:W-:Y:S05]  /*af90*/  BSYNC B0 ;  /* 0x0000000000007941 */ /* 0x000fea0003800000 */
.L_x_4208:
[----:B-12---:R1:W2:Y:S01]  /*afa0*/  LDS R65, [R148+0x2d00] ;  /* 0x002d000094417984 */ /* 0x0062a20000000800 */
[----:B------:R-:W-:Y:S01]  /*afb0*/  BSSY B0, `(.L_x_4210) ;  /* 0x0000006000007945 */ /* 0x000fe20003800000 */
[----:B------:R-:W-:Y:S02]  /*afc0*/  IADD3 R145, R92, 0x480, RZ ;  /* 0x000004805c917810 */ /* 0x000fe40007ffe0ff */
[----:B0-----:R-:W-:Y:S02]  /*afd0*/  LEA.HI.SX32 R146, R147, R92, 0x1b ;  /* 0x0000005c93927211 */ /* 0x001fe400078fdaff */
[----:B------:R-:W-:Y:S01]  /*afe0*/  LEA R149, R64, R91, 0x2 ;  /* 0x0000005b40957211 */ /* 0x000fe200078e10ff */
[----:B------:R-:W-:Y:S06]  /*aff0*/  @!P1 BRA `(.L_x_4211) ;  /* 0x0000000000049947 */ /* 0x000fec0003800000 */
[----:B--2---:R0:W-:Y:S02]  /*b000*/  REDG.E.ADD.F32.FTZ.RN.STRONG.GPU desc[UR22][R66.64+-0x3400], R65 ;  /* 0xffcc0041420079a6 */ /* 0x0041e4000c10f396 */
.L_x_4211:
[----:B------:R-:W-:Y:S05]  /*b010*/  BSYNC B0 ;  /* 0x0000000000007941 */ /* 0x000fea0003800000 */
.L_x_4210:
[----:B0-2---:R0:W2:Y:S01]  /*b020*/  LDS R65, [R149+0x2f00] ;  /* 0x002f000095417984 */ /* 0x0050a20000000800 */
[----:B------:R-:W-:Y:S01]  /*b030*/  BSSY B0, `(.L_x_4212) ;  /* 0x0000006000007945 */ /* 0x000fe20003800000 */
[----:B------:R-:W-:Y:S02]  /*b040*/  LEA.HI.SX32 R64, R145, R92, 0x1b ;  /* 0x0000005c91407211 */ /* 0x000fe400078fdaff */
[----:B------:R-:W-:Y:S02]  /*b050*/  IADD3 R147, R92, 0x500, RZ ;  /* 0x000005005c937810 */ /* 0x000fe40007ffe0ff */
[----:B------:R-:W-:Y:S01]  /*b060*/  LEA R145, R146, R91, 0x2 ;  /* 0x0000005b92917211 */ /* 0x000fe200078e10ff */
[----:B------:R-:W-:Y:S06]  /*b070*/  @!P2 BRA `(.L_x_4213) ;  /* 0x000000000004a947 */ /* 0x000fec0003800000 */
[----:B--2---:R3:W-:Y:S02]  /*b080*/  REDG.E.ADD.F32.FTZ.RN.STRONG.GPU desc[UR22][R66.64+-0x3200], R65 ;  /* 0xffce0041420079a6 */ /* 0x0047e4000c10f396 */
.L_x_4213:
[----:B------:R-:W-:Y:S05]  /*b090*/  BSYNC B0 ;  /* 0x0000000000007941 */ /* 0x000fea0003800000 */
.L_x_4212:
[----:B--23--:R2:W3:Y:S01]  /*b0a0*/  LDS R65, [R145+0x3100] ;  /* 0x0031000091417984 */ /* 0x00c4e20000000800 */
[----:B------:R-:W-:Y:S01]  /*b0b0*/  BSSY B0, `(.L_x_4214) ;  /* 0x0000005000007945 */ /* 0x000fe20003800000 */
[----:B------:R-:W-:Y:S02]  /*b0c0*/  LEA.HI.SX32 R146, R147, R92, 0x1b ;  /* 0x0000005c93927211 */ /* 0x000fe400078fdaff */
[----:B------:R-:W-:Y:S01]  /*b0d0*/  LEA R64, R64, R91, 0x2 ;  /* 0x0000005b40407211 */ /* 0x000fe200078e10ff */
[----:B------:R-:W-:Y:S06]  /*b0e0*/  @!P3 BRA `(.L_x_4215) ;  /* 0x000000000004b947 */ /* 0x000fec0003800000 */
[----:B---3--:R4:W-:Y:S02]  /*b0f0*/  REDG.E.ADD.F32.FTZ.RN.STRONG.GPU desc[UR22][R66.64+-0x3000], R65 ;  /* 0xffd00041420079a6 */ /* 0x0089e4000c10f396 */
.L_x_4215:
[----:B------:R-:W-:Y:S05]  /*b100*/  BSYNC B0 ;  /* 0x0000000000007941 */ /* 0x000fea0003800000 */
.L_x_4214:
[----:B---34-:R3:W4:Y:S01]  /*b110*/  LDS R65, [R64+0x3300] ;  /* 0x0033000040417984 */ /* 0x0187220000000800 */
[----:B------:R-:W-:Y:S01]  /*b120*/  BSSY B0, `(.L_x_4216) ;  /* 0x0000004000007945 */ /* 0x000fe20003800000 */
[----:B------:R-:W-:-:S03]  /*b130*/  LEA R146, R146, R91, 0x2 ;  /* 0x0000005b92927211 */ /* 0x000fc600078e10ff */
[----:B------:R-:W-:Y:S05]  /*b140*/  @!P4 BRA `(.L_x_4217) ;  /* 0x000000000004c947 */ /* 0x000fea0003800000 */
[----:B----4-:R4:W-:Y:S02]  /*b150*/  REDG.E.ADD.F32.FTZ.RN.STRONG.GPU desc[UR22][R66.64+-0x2e00], R65 ;  /* 0xffd20041420079a6 */ /* 0x0109e4000c10f396 */
.L_x_4217:
[----:B------:R-:W-:Y:S05]  /*b160*/  BSYNC B0 ;  /* 0x0000000000007941 */ /* 0x000fea0003800000 */
.L_x_4216:
[----:B----4-:R4:W0:Y:S01]  /*b170*/  LDS R65, [R146+0x3500] ;  /* 0x0035000092417984 */ /* 0x0108220000000800 */
[----:B------:R-:W-:Y:S01]  /*b180*/  BSSY B0, `(.L_x_4218) ;  /* 0x0000005000007945 */ /* 0x000fe20003800000 */
[C---:B--2---:R-:W-:Y:S02]  /*b190*/  IADD3 R145, R92.reuse, 0x580, RZ ;  /* 0x000005805c917810 */ /* 0x044fe40007ffe0ff */
[----:B------:R-:W-:Y:S01]  /*b1a0*/  IADD3 R147, R92, 0x600, RZ ;  /* 0x000006005c937810 */ /* 0x000fe20007ffe0ff */
[----:B------:R-:W-:Y:S06]  /*b1b0*/  @!P5 BRA `(.L_x_4219) ;  /* 0x000000000004d947 */ /* 0x000fec0003800000 */
[----:B0-----:R2:W-:Y:S02]  /*b1c0*/  REDG.E.ADD.F32.FTZ.RN.STRONG.GPU desc[UR22][R66.64+-0x2c00], R65 ;  /* 0xffd40041420079a6 */ /* 0x0015e4000c10f396 */
.L_x_4219:
[----:B------:R-:W-:Y:S05]  /*b1d0*/  BSYNC B0 ;  /* 0x0000000000007941 */ /* 0x000fea0003800000 */
.L_x_4218:
[-C--:B---3--:R-:W-:Y:S01]  /*b1e0*/  LEA.HI.SX32 R64, R145, R92.reuse, 0x1b ;  /* 0x0000005c91407211 */ /* 0x088fe200078fdaff */
[----:B------:R-:W-:Y:S01]  /*b1f0*/  BSSY B0, `(.L_x_4220) ;  /* 0x0000011000007945 */ /* 0x000fe20003800000 */
[----:B0-2---:R-:W-:Y:S02]  /*b200*/  IADD3 R65, R92, 0x680, RZ ;  /* 0x000006805c417810 */ /* 0x005fe40007ffe0ff */
[----:B------:R-:W-:Y:S02]  /*b210*/  LEA R64, R64, R91, 0x2 ;  /* 0x0000005b40407211 */ /* 0x000fe400078e10ff */
[-C--:B-1----:R-:W-:Y:S02]  /*b220*/  LEA.HI.SX32 R148, R65, R92.reuse, 0x1b ;  /* 0x0000005c41947211 */ /* 0x082fe400078fdaff */
[----:B------:R-:W-:Y:S01]  /*b230*/  ISETP.GE.AND P6, PT, R118, 0x581, PT ;  /* 0x000005817600780c */ /* 0x000fe20003fc6270 */
[----:B------:R0:W1:Y:S01]  /*b240*/  LDS R65, [R64+0x3700] ;  /* 0x0037000040417984 */ /* 0x0000620000000800 */
[----:B----4-:R-:W-:-:S02]  /*b250*/  LEA.HI.SX32 R146, R147, R92, 0x1b ;  /* 0x0000005c93927211 */ /* 0x010fc400078fdaff */
        /* <DEDUP_REMOVED lines=9> */
[----:B-1----:R0:W-:Y:S02]  /*b2f0*/  REDG.E.ADD.F32.FTZ.RN.STRONG.GPU desc[UR22][R66.64+-0x2a00], R65 ;  /* 0xffd60041420079a6 */ /* 0x0021e4000c10f396 */
.L_x_4221:
[----:B------:R-:W-:Y:S05]  /*b300*/  BSYNC B0 ;  /* 0x0000000000007941 */ /* 0x000fea0003800000 */
.L_x_4220:
[----:B01----:R0:W1:Y:S01]  /*b310*/  LDS R65, [R146+0x3900] ;  /* 0x0039000092417984 */ /* 0x0030620000000800 */
[----:B------:R-:W-:Y:S01]  /*b320*/  BSSY B0, `(.L_x_4222) ;  /* 0x0000006000007945 */ /* 0x000fe20003800000 */
[----:B------:R-:W-:Y:S02]  /*b330*/  IADD3 R147, R92, 0x780, RZ ;  /* 0x000007805c937810 */ /* 0x000fe40007ffe0ff */
[----:B------:R-:W-:Y:S02]  /*b340*/  LEA.HI.SX32 R64, R145, R92, 0x1b ;  /* 0x0000005c91407211 */ /* 0x000fe400078fdaff */
[----:B------:R-:W-:Y:S01]  /*b350*/  LEA R148, R148, R91, 0x2 ;  /* 0x0000005b94947211 */ /* 0x000fe200078e10ff */
[----:B------:R-:W-:Y:S06]  /*b360*/  @!P0 BRA `(.L_x_4223) ;  /* 0x0000000000048947 */ /* 0x000fec0003800000 */
[----:B-1----:R2:W-:Y:S02]  /*b370*/  REDG.E.ADD.F32.FTZ.RN.STRONG.GPU desc[UR22][R66.64+-0x2800], R65 ;  /* 0xffd80041420079a6 */ /* 0x0025e4000c10f396 */
.L_x_4223:
[----:B------:R-:W-:Y:S05]  /*b380*/  BSYNC B0 ;  /* 0x0000000000007941 */ /* 0x000fea0003800000 */
.L_x_4222:
[----:B-12---:R1:W2:Y:S01]  /*b390*/  LDS R65, [R148+0x3b00] ;  /* 0x003b000094417984 */ /* 0x0062a20000000800 */
[----:B------:R-:W-:Y:S01]  /*b3a0*/  BSSY B0, `(.L_x_4224) ;  /* 0x0000006000007945 */ /* 0x000fe20003800000 */
[----:B------:R-:W-:Y:S02]  /*b3b0*/  IADD3 R145, R92, 0x800, RZ ;  /* 0x000008005c917810 */ /* 0x000fe40007ffe0ff */
[----:B0-----:R-:W-:Y:S02]  /*b3c0*/  LEA.HI.SX32 R146, R147, R92, 0x1b ;  /* 0x0000005c93927211 */ /* 0x001fe400078fdaff */
[----:B------:R-:W-:Y:S01]  /*b3d0*/  LEA R149, R64, R91, 0x2 ;  /* 0x0000005b40957211 */ /* 0x000fe200078e10ff */
[----:B------:R-:W-:Y:S06]  /*b3e0*/  @!P1 BRA `(.L_x_4225) ;  /* 0x0000000000049947 */ /* 0x000fec0003800000 */
[----:B--2---:R0:W-:Y:S02]  /*b3f0*/  REDG.E.ADD.F32.FTZ.RN.STRONG.GPU desc[UR22][R66.64+-0x2600], R65 ;  /* 0xffda0041420079a6 */ /* 0x0041e4000c10f396 */
.L_x_4225:
[----:B------:R-:W-:Y:S05]  /*b400*/  BSYNC B0 ;  /* 0x0000000000007941 */ /* 0x000fea0003800000 */
.L_x_4224:
[----:B0-2---:R0:W2:Y:S01]  /*b410*/  LDS R65, [R149+0x3d00] ;  /* 0x003d000095417984 */ /* 0x0050a20000000800 */
[----:B------:R-:W-:Y:S01]  /*b420*/  BSSY B0, `(.L_x_4226) ;  /* 0x0000006000007945 */ /* 0x000fe20003800000 */
[----:B------:R-:W-:Y:S02]  /*b430*/  LEA.HI.SX32 R64, R145, R92, 0x1b ;  /* 0x0000005c91407211 */ /* 0x000fe400078fdaff */
[----:B------:R-:W-:Y:S02]  /*b440*/  IADD3 R147, R92, 0x880, RZ ;  /* 0x000008805c937810 */ /* 0x000fe40007ffe0ff */
[----:B------:R-:W-:Y:S01]  /*b450*/  LEA R145, R146, R91, 0x2 ;  /* 0x0000005b92917211 */ /* 0x000fe200078e10ff */
[----:B------:R-:W-:Y:S06]  /*b460*/  @!P2 BRA `(.L_x_4227) ;  /* 0x000000000004a947 */ /* 0x000fec0003800000 */
[----:B--2---:R3:W-:Y:S02]  /*b470*/  REDG.E.ADD.F32.FTZ.RN.STRONG.GPU desc[UR22][R66.64+-0x2400], R65 ;  /* 0xffdc0041420079a6 */ /* 0x0047e4000c10f396 */
.L_x_4227:
[----:B------:R-:W-:Y:S05]  /*b480*/  BSYNC B0 ;  /* 0x0000000000007941 */ /* 0x000fea0003800000 */
.L_x_4226:
[----:B--23--:R2:W3:Y:S01]  /*b490*/  LDS R65, [R145+0x3f00] ;  /* 0x003f000091417984 */ /* 0x00c4e20000000800 */
[----:B------:R-:W-:Y:S01]  /*b4a0*/  BSSY B0, `(.L_x_4228) ;  /* 0x0000005000007945 */ /* 0x000fe20003800000 */
[----:B------:R-:W-:Y:S02]  /*b4b0*/  LEA.HI.SX32 R146, R147, R92, 0x1b ;  /* 0x0000005c93927211 */ /* 0x000fe400078fdaff */
[----:B------:R-:W-:Y:S01]  /*b4c0*/  LEA R64, R64, R91, 0x2 ;  /* 0x0000005b40407211 */ /* 0x000fe200078e10ff */
[----:B------:R-:W-:Y:S06]  /*b4d0*/  @!P3 BRA `(.L_x_4229) ;  /* 0x000000000004b947 */ /* 0x000fec0003800000 */
[----:B---3--:R4:W-:Y:S02]  /*b4e0*/  REDG.E.ADD.F32.FTZ.RN.STRONG.GPU desc[UR22][R66.64+-0x2200], R65 ;  /* 0xffde0041420079a6 */ /* 0x0089e4000c10f396 */
.L_x_4229:
[----:B------:R-:W-:Y:S05]  /*b4f0*/  BSYNC B0 ;  /* 0x0000000000007941 */ /* 0x000fea0003800000 */
.L_x_4228:
[----:B---34-:R3:W4:Y:S01]  /*b500*/  LDS R65, [R64+0x4100] ;  /* 0x0041000040417984 */ /* 0x0187220000000800 */
[----:B------:R-:W-:Y:S01]  /*b510*/  BSSY B0, `(.L_x_4230) ;  /* 0x0000004000007945 */ /* 0x000fe20003800000 */
[----:B------:R-:W-:-:S03]  /*b520*/  LEA R146, R146, R91, 0x2 ;  /* 0x0000005b92927211 */ /* 0x000fc600078e10ff */
[----:B------:R-:W-:Y:S05]  /*b530*/  @!P4 BRA `(.L_x_4231) ;  /* 0x000000000004c947 */ /* 0x000fea0003800000 */
[----:B----4-:R4:W-:Y:S02]  /*b540*/  REDG.E.ADD.F32.FTZ.RN.STRONG.GPU desc[UR22][R66.64+-0x2000], R65 ;  /* 0xffe00041420079a6 */ /* 0x0109e4000c10f396 */
.L_x_4231:
[----:B------:R-:W-:Y:S05]  /*b550*/  BSYNC B0 ;  /* 0x0000000000007941 */ /* 0x000fea0003800000 */
.L_x_4230:
[----:B----4-:R4:W0:Y:S01]  /*b560*/  LDS R65, [R146+0x4300] ;  /* 0x0043000092417984 */ /* 0x0108220000000800 */
[----:B------:R-:W-:Y:S01]  /*b570*/  BSSY B0, `(.L_x_4232) ;  /* 0x0000005000007945 */ /* 0x000fe20003800000 */
[C---:B--2---:R-:W-:Y:S02]  /*b580*/  IADD3 R145, R92.reuse, 0x900, RZ ;  /* 0x000009005c917810 */ /* 0x044fe40007ffe0ff */
[----:B------:R-:W-:Y:S01]  /*b590*/  IADD3 R147, R92, 0x980, RZ ;  /* 0x000009805c937810 */ /* 0x000fe20007ffe0ff */
[----:B------:R-:W-:Y:S06]  /*b5a0*/  @!P5 BRA `(.L_x_4233) ;  /* 0x000000000004d947 */ /* 0x000fec0003800000 */
[----:B0-----:R2:W-:Y:S02]  /*b5b0*/  REDG.E.ADD.F32.FTZ.RN.STRONG.GPU desc[UR22][R66.64+-0x1e00], R65 ;  /* 0xffe20041420079a6 */ /* 0x0015e4000c10f396 */
.L_x_4233:
[----:B------:R-:W-:Y:S05]  /*b5c0*/  BSYNC B0 ;  /* 0x0000000000007941 */ /* 0x000fea0003800000 */
.L_x_4232:
        /* <DEDUP_REMOVED lines=18> */
.L_x_4235:
[----:B------:R-:W-:Y:S05]  /*b6f0*/  BSYNC B0 ;  /* 0x0000000000007941 */ /* 0x000fea0003800000 */
.L_x_4234:
[----:B01----:R0:W1:Y:S01]  /*b700*/  LDS R65, [R146+0x4700] ;  /* 0x0047000092417984 */ /* 0x0030620000000800 */
[----:B------:R-:W-:Y:S01]  /*b710*/  BSSY B0, `(.L_x_4236) ;  /* 0x0000006000007945 */ /* 0x000fe20003800000 */
[----:B------:R-:W-:Y:S02]  /*b720*/  IADD3 R147, R92, 0xb00, RZ ;  /* 0x00000b005c937810 */ /* 0x000fe40007ffe0ff */
[----:B------:R-:W-:Y:S02]  /*b730*/  LEA.HI.SX32 R64, R145, R92, 0x1b ;  /* 0x0000005c91407211 */ /* 0x000fe400078fdaff */
[----:B------:R-:W-:Y:S01]  /*b740*/  LEA R148, R148, R91, 0x2 ;  /* 0x0000005b94947211 */ /* 0x000fe200078e10ff */
[----:B------:R-:W-:Y:S06]  /*b750*/  @!P0 BRA `(.L_x_4237) ;  /* 0x0000000000048947 */ /* 0x000fec0003800000 */
[----:B-1----:R2:W-:Y:S02]  /*b760*/  REDG.E.ADD.F32.FTZ.RN.STRONG.GPU desc[UR22][R66.64+-0x1a00], R65 ;  /* 0xffe60041420079a6 */ /* 0x0025e4000c10f396 */
.L_x_4237:
[----:B------:R-:W-:Y:S05]  /*b770*/  BSYNC B0 ;  /* 0x0000000000007941 */ /* 0x000fea0003800000 */
.L_x_4236:
[----:B-12---:R1:W2:Y:S01]  /*b780*/  LDS R65, [R148+0x4900] ;  /* 0x0049000094417984 */ /* 0x0062a20000000800 */
[----:B------:R-:W-:Y:S01]  /*b790*/  BSSY B0, `(.L_x_4238) ;  /* 0x0000006000007945 */ /* 0x000fe20003800000 */
[----:B------:R-:W-:Y:S02]  /*b7a0*/  IADD3 R145, R92, 0xb80, RZ ;  /* 0x00000b805c917810 */ /* 0x000fe40007ffe0ff */
[----:B0-----:R-:W-:Y:S02]  /*b7b0*/  LEA.HI.SX32 R146, R147, R92, 0x1b ;  /* 0x0000005c93927211 */ /* 0x001fe400078fdaff */
[----:B------:R-:W-:Y:S01]  /*b7c0*/  LEA R149, R64, R91, 0x2 ;  /* 0x0000005b40957211 */ /* 0x000fe200078e10ff */
[----:B------:R-:W-:Y:S06]  /*b7d0*/  @!P1 BRA `(.L_x_4239) ;  /* 0x0000000000049947 */ /* 0x000fec0003800000 */
[----:B--2---:R0:W-:Y:S02]  /*b7e0*/  REDG.E.ADD.F32.FTZ.RN.STRONG.GPU desc[UR22][R66.64+-0x1800], R65 ;  /* 0xffe80041420079a6 */ /* 0x0041e4000c10f396 */
.L_x_4239:
[----:B------:R-:W-:Y:S05]  /*b7f0*/  BSYNC B0 ;  /* 0x0000000000007941 */ /* 0x000fea0003800000 */
.L_x_4238:
[----:B0-2---:R0:W2:Y:S01]  /*b800*/  LDS R65, [R149+0x4b00] ;  /* 0x004b000095417984 */ /* 0x0050a20000000800 */
[----:B------:R-:W-:Y:S01]  /*b810*/  BSSY B0, `(.L_x_4240) ;  /* 0x0000006000007945 */ /* 0x000fe20003800000 */
[----:B------:R-:W-:Y:S02]  /*b820*/  LEA.HI.SX32 R64, R145, R92, 0x1b ;  /* 0x0000005c91407211 */ /* 0x000fe400078fdaff */
[----:B------:R-:W-:Y:S02]  /*b830*/  IADD3 R147, R92, 0xc00, RZ ;  /* 0x00000c005c937810 */ /* 0x000fe40007ffe0ff */
[----:B------:R-:W-:Y:S01]  /*b840*/  LEA R145, R146, R91, 0x2 ;  /* 0x0000005b92917211 */ /* 0x000fe200078e10ff */
[----:B------:R-:W-:Y:S06]  /*b850*/  @!P2 BRA `(.L_x_4241) ;  /* 0x000000000004a947 */ /* 0x000fec0003800000 */
[----:B--2---:R3:W-:Y:S02]  /*b860*/  REDG.E.ADD.F32.FTZ.RN.STRONG.GPU desc[UR22][R66.64+-0x1600], R65 ;  /* 0xffea0041420079a6 */ /* 0x0047e4000c10f396 */
.L_x_4241:
[----:B------:R-:W-:Y:S05]  /*b870*/  BSYNC B0 ;  /* 0x0000000000007941 */ /* 0x000fea0003800000 */
.L_x_4240:
[----:B--23--:R2:W3:Y:S01]  /*b880*/  LDS R65, [R145+0x4d00] ;  /* 0x004d000091417984 */ /* 0x00c4e20000000800 */
[----:B------:R-:W-:Y:S01]  /*b890*/  BSSY B0, `(.L_x_4242) ;  /* 0x0000005000007945 */ /* 0x000fe20003800000 */
[----:B------:R-:W-:Y:S02]  /*b8a0*/  LEA.HI.SX32 R146, R147, R92, 0x1b ;  /* 0x0000005c93927211 */ /* 0x000fe400078fdaff */
[----:B------:R-:W-:Y:S01]  /*b8b0*/  LEA R64, R64, R91, 0x2 ;  /* 0x0000005b40407211 */ /* 0x000fe200078e10ff */
[----:B------:R-:W-:Y:S06]  /*b8c0*/  @!P3 BRA `(.L_x_4243) ;  /* 0x000000000004b947 */ /* 0x000fec0003800000 */
[----:B---3--:R4:W-:Y:S02]  /*b8d0*/  REDG.E.ADD.F32.FTZ.RN.STRONG.GPU desc[UR22][R66.64+-0x1400], R65 ;  /* 0xffec0041420079a6 */ /* 0x0089e4000c10f396 */
.L_x_4243:
[----:B------:R-:W-:Y:S05]  /*b8e0*/  BSYNC B0 ;  /* 0x0000000000007941 */ /* 0x000fea0003800000 */
.L_x_4242:
[----:B---34-:R3:W4:Y:S01]  /*b8f0*/  LDS R65, [R64+0x4f00] ;  /* 0x004f000040417984 */ /* 0x0187220000000800 */
[----:B------:R-:W-:Y:S01]  /*b900*/  BSSY B0, `(.L_x_4244) ;  /* 0x0000004000007945 */ /* 0x000fe20003800000 */
[----:B------:R-:W-:-:S03]  /*b910*/  LEA R146, R146, R91, 0x2 ;  /* 0x0000005b92927211 */ /* 0x000fc600078e10ff */
[----:B------:R-:W-:Y:S05]  /*b920*/  @!P4 BRA `(.L_x_4245) ;  /* 0x000000000004c947 */ /* 0x000fea0003800000 */
[----:B----4-:R4:W-:Y:S02]  /*b930*/  REDG.E.ADD.F32.FTZ.RN.STRONG.GPU desc[UR22][R66.64+-0x1200], R65 ;  /* 0xffee0041420079a6 */ /* 0x0109e4000c10f396 */
.L_x_4245:
[----:B------:R-:W-:Y:S05]  /*b940*/  BSYNC B0 ;  /* 0x0000000000007941 */ /* 0x000fea0003800000 */
.L_x_4244:
[----:B----4-:R4:W0:Y:S01]  /*b950*/  LDS R65, [R146+0x5100] ;  /* 0x0051000092417984 */ /* 0x0108220000000800 */
[----:B------:R-:W-:Y:S01]  /*b960*/  BSSY B0, `(.L_x_4246) ;  /* 0x0000005000007945 */ /* 0x000fe20003800000 */
[C---:B--2---:R-:W-:Y:S02]  /*b970*/  IADD3 R145, R92.reuse, 0xc80, RZ ;  /* 0x00000c805c917810 */ /* 0x044fe40007ffe0ff */
[----:B------:R-:W-:Y:S01]  /*b980*/  IADD3 R147, R92, 0xd00, RZ ;  /* 0x00000d005c937810 */ /* 0x000fe20007ffe0ff */
[----:B------:R-:W-:Y:S06]  /*b990*/  @!P5 BRA `(.L_x_4247) ;  /* 0x000000000004d947 */ /* 0x000fec0003800000 */
[----:B0-----:R2:W-:Y:S02]  /*b9a0*/  REDG.E.ADD.F32.FTZ.RN.STRONG.GPU desc[UR22][R66.64+-0x1000], R65 ;  /* 0xfff00041420079a6 */ /* 0x0015e4000c10f396 */
.L_x_4247:
[----:B------:R-:W-:Y:S05]  /*b9b0*/  BSYNC B0 ;  /* 0x0000000000007941 */ /* 0x000fea0003800000 */
.L_x_4246:
        /* <DEDUP_REMOVED lines=18> */
.L_x_4249:
[----:B------:R-:W-:Y:S05]  /*bae0*/  BSYNC B0 ;  /* 0x0000000000007941 */ /* 0x000fea0003800000 */
.L_x_4248:
[----:B01----:R0:W1:Y:S01]  /*baf0*/  LDS R65, [R146+0x5500] ;  /* 0x0055000092417984 */ /* 0x0030620000000800 */
[----:B------:R-:W-:Y:S01]  /*bb00*/  BSSY B0, `(.L_x_4250) ;  /* 0x0000006000007945 */ /* 0x000fe20003800000 */
[----:B------:R-:W-:Y:S02]  /*bb10*/  IADD3 R147, R92, 0xe80, RZ ;  /* 0x00000e805c937810 */ /* 0x000fe40007ffe0ff */
[----:B------:R-:W-:Y:S02]  /*bb20*/  LEA.HI.SX32 R64, R145, R92, 0x1b ;  /* 0x0000005c91407211 */ /* 0x000fe400078fdaff */
[----:B------:R-:W-:Y:S01]  /*bb30*/  LEA R148, R148, R91, 0x2 ;  /* 0x0000005b94947211 */ /* 0x000fe200078e10ff */
[----:B------:R-:W-:Y:S06]  /*bb40*/  @!P0 BRA `(.L_x_4251) ;  /* 0x0000000000048947 */ /* 0x000fec0003800000 */
[----:B-1----:R2:W-:Y:S02]  /*bb50*/  REDG.E.ADD.F32.FTZ.RN.STRONG.GPU desc[UR22][R66.64+-0xc00], R65 ;  /* 0xfff40041420079a6 */ /* 0x0025e4000c10f396 */
.L_x_4251:
[----:B------:R-:W-:Y:S05]  /*bb60*/  BSYNC B0 ;  /* 0x0000000000007941 */ /* 0x000fea0003800000 */
.L_x_4250:
[----:B-12---:R1:W2:Y:S01]  /*bb70*/  LDS R65, [R148+0x5700] ;  /* 0x0057000094417984 */ /* 0x0062a20000000800 */
[----:B------:R-:W-:Y:S01]  /*bb80*/  BSSY B0, `(.L_x_4252) ;  /* 0x0000006000007945 */ /* 0x000fe20003800000 */
[----:B------:R-:W-:Y:S02]  /*bb90*/  IADD3 R145, R92, 0xf00, RZ ;  /* 0x00000f005c917810 */ /* 0x000fe40007ffe0ff */
[----:B------:R-:W-:Y:S02]  /*bba0*/  LEA.HI.SX32 R118, R147, R92, 0x1b ;  /* 0x0000005c93767211 */ /* 0x000fe400078fdaff */
[----:B0-----:R-:W-:Y:S01]  /*bbb0*/  LEA R146, R64, R91, 0x2 ;  /* 0x0000005b40927211 */ /* 0x001fe200078e10ff */
[----:B------:R-:W-:Y:S06]  /*bbc0*/  @!P1 BRA `(.L_x_4253) ;  /* 0x0000000000049947 */ /* 0x000fec0003800000 */
[----:B--2---:R0:W-:Y:S02]  /*bbd0*/  REDG.E.ADD.F32.FTZ.RN.STRONG.GPU desc[UR22][R66.64+-0xa00], R65 ;  /* 0xfff60041420079a6 */ /* 0x0041e4000c10f396 */
.L_x_4253:
[----:B------:R-:W-:Y:S05]  /*bbe0*/  BSYNC B0 ;  /* 0x0000000000007941 */ /* 0x000fea0003800000 */
.L_x_4252:
[----:B0-2---:R0:W2:Y:S01]  /*bbf0*/  LDS R65, [R146+0x5900] ;  /* 0x0059000092417984 */ /* 0x0050a20000000800 */
[----:B------:R-:W-:Y:S01]  /*bc00*/  BSSY B0, `(.L_x_4254) ;  /* 0x0000006000007945 */ /* 0x000fe20003800000 */
[----:B------:R-:W-:Y:S02]  /*bc10*/  LEA.HI.SX32 R64, R145, R92, 0x1b ;  /* 0x0000005c91407211 */ /* 0x000fe400078fdaff */
[----:B------:R-:W-:Y:S02]  /*bc20*/  IADD3 R147, R92, 0xf80, RZ ;  /* 0x00000f805c937810 */ /* 0x000fe40007ffe0ff */
[----:B------:R-:W-:Y:S01]  /*bc30*/  LEA R145, R118, R91, 0x2 ;  /* 0x0000005b76917211 */ /* 0x000fe200078e10ff */
[----:B------:R-:W-:Y:S06]  /*bc40*/  @!P2 BRA `(.L_x_4255) ;  /* 0x000000000004a947 */ /* 0x000fec0003800000 */
[----:B--2---:R3:W-:Y:S02]  /*bc50*/  REDG.E.ADD.F32.FTZ.RN.STRONG.GPU desc[UR22][R66.64+-0x800], R65 ;  /* 0xfff80041420079a6 */ /* 0x0047e4000c10f396 */
.L_x_4255:
[----:B------:R-:W-:Y:S05]  /*bc60*/  BSYNC B0 ;  /* 0x0000000000007941 */ /* 0x000fea0003800000 */
.L_x_4254:
[----:B--23--:R2:W3:Y:S01]  /*bc70*/  LDS R65, [R145+0x5b00] ;  /* 0x005b000091417984 */ /* 0x00c4e20000000800 */
[----:B------:R-:W-:Y:S01]  /*bc80*/  BSSY B0, `(.L_x_4256) ;  /* 0x0000006000007945 */ /* 0x000fe20003800000 */
[----:B------:R-:W-:Y:S01]  /*bc90*/  LEA.HI.SX32 R118, R147, R92, 0x1b ;  /* 0x0000005c93767211 */ /* 0x000fe200078fdaff */
[----:B------:R-:W-:Y:S01]  /*bca0*/  FMUL.FTZ R192, R231, R192 ;  /* 0x000000c0e7c07220 */ /* 0x000fe20000410000 */
[----:B------:R-:W-:Y:S01]  /*bcb0*/  LEA R64, R64, R91, 0x2 ;  /* 0x0000005b40407211 */ /* 0x000fe200078e10ff */
[----:B------:R-:W-:Y:S06]  /*bcc0*/  @!P3 BRA `(.L_x_4257) ;  /* 0x000000000004b947 */ /* 0x000fec0003800000 */
[----:B---3--:R4:W-:Y:S02]  /*bcd0*/  REDG.E.ADD.F32.FTZ.RN.STRONG.GPU desc[UR22][R66.64+-0x600], R65 ;  /* 0xfffa0041420079a6 */ /* 0x0089e4000c10f396 */
.L_x_4257:
[----:B------:R-:W-:Y:S05]  /*bce0*/  BSYNC B0 ;  /* 0x0000000000007941 */ /* 0x000fea0003800000 */
.L_x_4256:
[----:B---34-:R3:W4:Y:S01]  /*bcf0*/  LDS R65, [R64+0x5d00] ;  /* 0x005d000040417984 */ /* 0x0187220000000800 */
[----:B------:R-:W-:Y:S01]  /*bd00*/  BSSY B0, `(.L_x_4258) ;  /* 0x0000005000007945 */ /* 0x000fe20003800000 */
[----:B------:R-:W-:Y:S01]  /*bd10*/  LEA R118, R118, R91, 0x2 ;  /* 0x0000005b76767211 */ /* 0x000fe200078e10ff */
[----:B------:R-:W-:Y:S02]  /*bd20*/  FFMA.FTZ R192, R139, R144, R192 ;  /* 0x000000908bc07223 */ /* 0x000fe400000100c0 */
[----:B------:R-:W-:Y:S05]  /*bd30*/  @!P4 BRA `(.L_x_4259) ;  /* 0x000000000004c947 */ /* 0x000fea0003800000 */
[----:B----4-:R4:W-:Y:S02]  /*bd40*/  REDG.E.ADD.F32.FTZ.RN.STRONG.GPU desc[UR22][R66.64+-0x400], R65 ;  /* 0xfffc0041420079a6 */ /* 0x0109e4000c10f396 */
.L_x_4259:
[----:B------:R-:W-:Y:S05]  /*bd50*/  BSYNC B0 ;  /* 0x0000000000007941 */ /* 0x000fea0003800000 */
.L_x_4258:
[----:B----4-:R4:W0:Y:S01]  /*bd60*/  LDS R65, [R118+0x5f00] ;  /* 0x005f000076417984 */ /* 0x0108220000000800 */
[----:B------:R-:W-:Y:S01]  /*bd70*/  BSSY B0, `(.L_x_4260) ;  /* 0x0000004000007945 */ /* 0x000fe20003800000 */
[----:B---3--:R-:W-:-:S03]  /*bd80*/  FADD.FTZ R64, R135, R192 ;  /* 0x000000c087407221 */ /* 0x008fc60000010000 */
[----:B------:R-:W-:Y:S05]  /*bd90*/  @!P5 BRA `(.L_x_4261) ;  /* 0x000000000004d947 */ /* 0x000fea0003800000 */
[----:B0-----:R3:W-:Y:S02]  /*bda0*/  REDG.E.ADD.F32.FTZ.RN.STRONG.GPU desc[UR22][R66.64+-0x200], R65 ;  /* 0xfffe0041420079a6 */ /* 0x0017e4000c10f396 */
.L_x_4261:
[----:B------:R-:W-:Y:S05]  /*bdb0*/  BSYNC B0 ;  /* 0x0000000000007941 */ /* 0x000fea0003800000 */
.L_x_4260:
[----:B-1----:R-:W5:Y:S04]  /*bdc0*/  LDL R148, [R1+0x8] ;  /* 0x0000080001947983 */ /* 0x002f680000100800 */
[----:B------:R-:W5:Y:S01]  /*bdd0*/  LDL.LU R147, [R1] ;  /* 0x0000000001937983 */ /* 0x000f620000300800 */
[----:B0--3--:R-:W-:Y:S01]  /*bde0*/  MOV R65, R143 ;  /* 0x0000008f00417202 */ /* 0x009fe20000000f00 */
[----:B------:R-:W-:Y:S01]  /*bdf0*/  FMUL.FTZ R100, R231, R100 ;  /* 0x00000064e7647220 */ /* 0x000fe20000410000 */
[----:B------:R-:W-:Y:S01]  /*be00*/  MOV R66, R131 ;  /* 0x0000008300427202 */ /* 0x000fe20000000f00 */
[----:B------:R-:W0:Y:S01]  /*be10*/  S2R R149, SR_LANEID ;  /* 0x0000000000957919 */ /* 0x000e220000000000 */
[----:B------:R-:W-:Y:S01]  /*be20*/  MOV R67, R70 ;  /* 0x0000004600437202 */ /* 0x000fe20000000f00 */
[----:B------:R-:W-:Y:S01]  /*be30*/  FFMA.FTZ R139, R139, R102, R100 ;  /* 0x000000668b8b7223 */ /* 0x000fe20000010064 */
[----:B------:R-:W-:Y:S01]  /*be40*/  FMUL.FTZ R226, R226, R107 ;  /* 0x0000006be2e27220 */ /* 0x000fe20000410000 */
[----:B----4-:R-:W1:Y:S01]  /*be50*/  SHFL.DOWN PT, R118, R143, 0x1, 0x1f ;  /* 0x08201f008f767f89 */ /* 0x010e6200000e0000 */
[----:B------:R-:W-:Y:S01]  /*be60*/  FMUL.FTZ R198, R198, R109 ;  /* 0x0000006dc6c67220 */ /* 0x000fe20000410000 */
[----:B------:R-:W-:Y:S01]  /*be70*/  FMUL.FTZ R108, R199, R108 ;  /* 0x0000006cc76c7220 */ /* 0x000fe20000410000 */
[----:B------:R-:W-:Y:S01]  /*be80*/  FFMA.FTZ R197, R197, R104, R226 ;  /* 0x00000068c5c57223 */ /* 0x000fe200000100e2 */
[----:B--2---:R-:W2:Y:S01]  /*be90*/  SHFL.DOWN PT, R145, R131, 0x1, 0x1f ;  /* 0x08201f0083917f89 */ /* 0x004ea200000e0000 */
[----:B------:R-:W-:Y:S01]  /*bea0*/  FFMA.FTZ R106, R225, R106, R198 ;  /* 0x0000006ae16a7223 */ /* 0x000fe200000100c6 */
[----:B------:R-:W-:Y:S01]  /*beb0*/  FFMA.FTZ R71, R71, R110, R108 ;  /* 0x0000006e47477223 */ /* 0x000fe2000001006c */
[----:B------:R-:W-:Y:S01]  /*bec0*/  FFMA.FTZ R197, R2, R189, R197 ;  /* 0x000000bd02c57223 */ /* 0x000fe200000100c5 */
[----:B------:R-:W3:Y:S01]  /*bed0*/  SHFL.DOWN PT, R146, R70, 0x1, 0x1f ;  /* 0x08201f0046927f89 */ /* 0x000ee200000e0000 */
[----:B------:R-:W-:Y:S01]  /*bee0*/  FFMA.FTZ R106, R3, R187, R106 ;  /* 0x000000bb036a7223 */ /* 0x000fe2000001006a */
[----:B------:R-:W-:Y:S01]  /*bef0*/  FFMA.FTZ R71, R4, R77, R71 ;  /* 0x0000004d04477223 */ /* 0x000fe20000010047 */
[----:B------:R-:W-:Y:S01]  /*bf00*/  FMUL.FTZ R200, R200, R111 ;  /* 0x0000006fc8c87220 */ /* 0x000fe20000410000 */
[----:B------:R-:W4:Y:S01]  /*bf10*/  SHFL.DOWN PT, R135, R64, 0x1, 0x1f ;  /* 0x08201f0040877f89 */ /* 0x000f2200000e0000 */
        /* <DEDUP_REMOVED lines=10> */
[----:B------:R-:W-:Y:S01]  /*bfc0*/  FADD.FTZ R26, R5, R26 ;  /* 0x0000001a051a7221 */ /* 0x000fe20000010000 */
[----:B------:R-:W-:Y:S01]  /*bfd0*/  FMUL.FTZ R136, R209, R136 ;  /* 0x00000088d1887220 */ /* 0x000fe20000410000 */
[----:B------:R-:W-:Y:S01]  /*bfe0*/  FMUL.FTZ R103, R210, R103 ;  /* 0x00000067d2677220 */ /* 0x000fe20000410000 */
[----:B------:R-:W-:Y:S01]  /*bff0*/  FMUL.FTZ R132, R123, R132 ;  /* 0x000000847b847220 */ /* 0x000fe20000410000 */
[----:B------:R-:W-:Y:S01]  /*c000*/  FMUL.FTZ R122, R122, R125 ;  /* 0x0000007d7a7a7220 */ /* 0x000fe20000410000 */
        /* <DEDUP_REMOVED lines=16> */
[----:B----4-:R-:W-:Y:S01]  /*c110*/  @!P0 FADD.FTZ R64, R135, R64 ;  /* 0x0000004087408221 */ /* 0x010fe20000010000 */
        /* <DEDUP_REMOVED lines=80> */
[----:B------:R-:W-:-:S05]  /*c620*/  FADD.FTZ R147, R79, R147 ;  /* 0x000000934f937221 */ /* 0x000fca0000010000 */
        /* <DEDUP_REMOVED lines=34> */
.L_x_4263:
[----:B------:R-:W-:Y:S05]  /*c850*/  BSYNC B0 ;  /* 0x0000000000007941 */ /* 0x000fea0003800000 */
.L_x_4262:
[----:B------:R-:W-:Y:S02]  /*c860*/  UIADD3 UR7, UR7, 0x1, URZ ;  /* 0x0000000107077890 */ /* 0x000fe4000fffe03f */
[----:B------:R-:W-:Y:S02]  /*c870*/  UIADD3 UR8, UP1, UR8, 0x1, URZ ;  /* 0x0000000108087890 */ /* 0x000fe4000ff3e03f */
[----:B------:R-:W-:Y:S02]  /*c880*/  UISETP.GE.AND UP0, UPT, UR7, UR54, UPT ;  /* 0x000000360700728c */ /* 0x000fe4000bf06270 */
[----:B------:R-:W-:-:S04]  /*c890*/  UIADD3.X UR9, URZ, UR9, URZ, UP1, !UPT ;  /* 0x000000093f097290 */ /* 0x000fc80008ffe43f */
[----:B------:R-:W-:-:S13]  /*c8a0*/  PLOP3.LUT P0, PT, PT, PT, UP0, 0x80, 0x0 ;  /* 0x000000000000781c */ /* 0x000fda0003f0f008 */
[----:B------:R-:W-:Y:S05]  /*c8b0*/  @!P0 BRA `(.L_x_4264) ;  /* 0xffffff6c00e88947 */ /* 0x000fea000383ffff */
.L_x_4169:
[----:B------:R-:W-:Y:S01]  /*c8c0*/  BAR.SYNC.DEFER_BLOCKING 0x0 ;  /* 0x0000000000007b1d */ /* 0x000fe20000010000 */
[----:B------:R-:W-:-:S05]  /*c8d0*/  MOV R2, 0x10 ;  /* 0x0000001000027802 */ /* 0x000fca0000000f00 */
[----:B------:R-:W-:Y:S01]  /*c8e0*/  IMAD.WIDE R2, R89, R2, UR18 ;  /* 0x0000001259027e25 */ /* 0x000fe2000f8e0202 */
[----:B01----:R-:W2:Y:S01]  /*c8f0*/  LDL.LU R66, [R1] ;  /* 0x0000000001427983 */ /* 0x003ea20000300800 */
[----:B------:R-:W0:Y:S01]  /*c900*/  S2R R65, SR_LANEID ;  /* 0x0000000000417919 */ /* 0x000e220000000000 */
[----:B------:R-:W-:Y:S01]  /*c910*/  UIADD3 UR7, UR15, -0x1, URZ ;  /* 0xffffffff0f077890 */ /* 0x000fe2000fffe03f */
[----:B------:R-:W-:Y:S01]  /*c920*/  ULDC.64 UR28, c[0x0][0x388] ;  /* 0x0000e200001c7ab9 */ /* 0x000fe20000000a00 */
[----:B------:R-:W3:Y:S04]  /*c930*/  LDL.LU R64, [R1+0xc] ;  /* 0x00000c0001407983 */ /* 0x000ee80000300800 */
[----:B------:R-:W3:Y:S04]  /*c940*/  LDG.E.128 R8, desc[UR22][R2.64] ;  /* 0x0000001602087981 */ /* 0x000ee8000c1e1d00 */
[----:B------:R-:W4:Y:S01]  /*c950*/  LDG.E.128 R32, desc[UR22][R2.64+0x200] ;  /* 0x0002001602207981 */ /* 0x000f22000c1e1d00 */
[----:B0-----:R-:W-:-:S02]  /*c960*/  IADD3 R0, R65, R65, R90 ;  /* 0x0000004141007210 */ /* 0x001fc40007ffe05a */
[----:B------:R-:W-:Y:S02]  /*c970*/  LEA R90, R65, R90, 0x1 ;  /* 0x0000005a415a7211 */ /* 0x000fe400078e08ff */
[----:B------:R-:W-:Y:S01]  /*c980*/  LEA R0, R0, R91, 0x4 ;  /* 0x0000005b00007211 */ /* 0x000fe200078e20ff */
[----:B---3--:R-:W-:Y:S04]  /*c990*/  STS.128 [R64], R8 ;  /* 0x0000000840007388 */ /* 0x008fe80000000c00 */
[----:B----4-:R0:W-:Y:S01]  /*c9a0*/  STS.128 [R64+0x200], R32 ;  /* 0x0002002040007388 */ /* 0x0101e20000000c00 */
[----:B------:R-:W-:-:S03]  /*c9b0*/  NOP ;  /* 0x0000000000007918 */ /* 0x000fc60000000000 */
[----:B------:R-:W1:Y:S04]  /*c9c0*/  LDS.128 R4, [R0] ;  /* 0x0000000000047984 */ /* 0x000e680000000c00 */
[----:B------:R3:W4:Y:S01]  /*c9d0*/  LDS.128 R8, [R0+0x10] ;  /* 0x0000100000087984 */ /* 0x0007220000000c00 */
[----:B------:R-:W-:Y:S02]  /*c9e0*/  LEA R90, R90, R91, 0x4 ;  /* 0x0000005b5a5a7211 */ /* 0x000fe400078e20ff */
[----:B0-----:R-:W-:Y:S02]  /*c9f0*/  F2FP.F16.F32.PACK_AB R35, R193, R194 ;  /* 0x000000c2c123723e */ /* 0x001fe400000000ff */
[----:B------:R-:W-:Y:S01]  /*ca00*/  F2FP.F16.F32.PACK_AB R34, R195, R196 ;  /* 0x000000c4c322723e */ /* 0x000fe200000000ff */
[----:B-1----:R-:W-:-:S02]  /*ca10*/  HADD2.F32 R12, -RZ, R4.H0_H0 ;  /* 0x20000004ff0c7230 */ /* 0x002fc40000004100 */
[----:B------:R-:W-:Y:S02]  /*ca20*/  HADD2.F32 R4, -RZ, R4.H1_H1 ;  /* 0x30000004ff047230 */ /* 0x000fe40000004100 */
[--C-:B------:R-:W-:Y:S02]  /*ca30*/  HADD2.F32 R2, -RZ, R5.reuse.H0_H0 ;  /* 0x20000005ff027230 */ /* 0x100fe40000004100 */
[----:B------:R-:W-:Y:S01]  /*ca40*/  FADD.FTZ R12, R12, UR5 ;  /* 0x000000050c0c7e21 */ /* 0x000fe20008010000 */
[----:B------:R-:W-:Y:S02]  /*ca50*/  HADD2.F32 R5, -RZ, R5.H1_H1 ;  /* 0x30000005ff057230 */ /* 0x000fe40000004100 */
[----:B------:R-:W-:Y:S01]  /*ca60*/  FADD.FTZ R4, R4, UR5 ;  /* 0x0000000504047e21 */ /* 0x000fe20008010000 */
[--C-:B---3--:R-:W-:Y:S02]  /*ca70*/  HADD2.F32 R0, -RZ, R7.reuse.H0_H0 ;  /* 0x20000007ff007230 */ /* 0x108fe40000004100 */
[----:B------:R-:W-:Y:S01]  /*ca80*/  FADD.FTZ R3, R2, UR5 ;  /* 0x0000000502037e21 */ /* 0x000fe20008010000 */
[----:B------:R-:W-:Y:S01]  /*ca90*/  FSETP.GTU.FTZ.AND P2, PT, R12, 20, PT ;  /* 0x41a000000c00780b */ /* 0x000fe20003f5c000 */
[----:B------:R-:W-:Y:S01]  /*caa0*/  FADD.FTZ R13, R5, UR5 ;  /* 0x00000005050d7e21 */ /* 0x000fe20008010000 */
[----:B------:R-:W-:Y:S01]  /*cab0*/  FSETP.GTU.FTZ.AND P1, PT, R4, 20, PT ;  /* 0x41a000000400780b */ /* 0x000fe20003f3c000 */
[----:B------:R-:W-:Y:S01]  /*cac0*/  FADD.FTZ R27, R0, UR5 ;  /* 0x00000005001b7e21 */ /* 0x000fe20008010000 */
[----:B------:R-:W-:Y:S01]  /*cad0*/  FSETP.GTU.FTZ.AND P0, PT, R3, 20, PT ;  /* 0x41a000000300780b */ /* 0x000fe20003f1c000 */
[----:B------:R-:W-:Y:S01]  /*cae0*/  HADD2.F32 R7, -RZ, R7.H1_H1 ;  /* 0x30000007ff077230 */ /* 0x000fe20000004100 */
[----:B------:R-:W-:-:S02]  /*caf0*/  FSETP.GTU.FTZ.AND P4, PT, R13, 20, PT ;  /* 0x41a000000d00780b */ /* 0x000fc40003f9c000 */
[----:B------:R-:W-:Y:S02]  /*cb00*/  FSETP.GTU.FTZ.AND P3, PT, R27, 20, PT ;  /* 0x41a000001b00780b */ /* 0x000fe40003f7c000 */
[----:B------:R-:W-:-:S03]  /*cb10*/  FADD.FTZ R7, R7, UR5 ;  /* 0x0000000507077e21 */ /* 0x000fc60008010000 */
[----:B------:R-:W-:Y:S02]  /*cb20*/  @!P2 FMUL.FTZ R2, R12, -1.4426950216293334961 ;  /* 0xbfb8aa3b0c02a820 */ /* 0x000fe40000410000 */
[----:B------:R-:W-:Y:S02]  /*cb30*/  @!P1 FMUL.FTZ R4, R4, -1.4426950216293334961 ;  /* 0xbfb8aa3b04049820 */ /* 0x000fe40000410000 */
[----:B------:R-:W-:Y:S02]  /*cb40*/  @!P0 FMUL.FTZ R5, R3, -1.4426950216293334961 ;  /* 0xbfb8aa3b03058820 */ /* 0x000fe40000410000 */
[----:B------:R-:W-:Y:S01]  /*cb50*/  @!P4 FMUL.FTZ R12, R13, -1.4426950216293334961 ;  /* 0xbfb8aa3b0d0cc820 */ /* 0x000fe20000410000 */
[--C-:B------:R-:W-:Y:S01]  /*cb60*/  HADD2.F32 R13, -RZ, R6.reuse.H0_H0 ;  /* 0x20000006ff0d7230 */ /* 0x100fe20000004100 */
[----:B------:R-:W0:Y:S01]  /*cb70*/  @!P1 MUFU.EX2 R4, R4 ;  /* 0x0000000400049308 */ /* 0x000e220000000800 */
[----:B------:R-:W-:-:S03]  /*cb80*/  HADD2.F32 R6, -RZ, R6.H1_H1 ;  /* 0x30000006ff067230 */ /* 0x000fc60000004100 */
[----:B------:R-:W-:Y:S02]  /*cb90*/  FADD.FTZ R13, R13, UR5 ;  /* 0x000000050d0d7e21 */ /* 0x000fe40008010000 */
[----:B------:R-:W-:Y:S02]  /*cba0*/  FADD.FTZ R6, R6, UR5 ;  /* 0x0000000506067e21 */ /* 0x000fe40008010000 */
[----:B------:R-:W1:Y:S01]  /*cbb0*/  @!P2 MUFU.EX2 R2, R2 ;  /* 0x000000020002a308 */ /* 0x000e620000000800 */
[----:B------:R-:W-:Y:S02]  /*cbc0*/  FSETP.GTU.FTZ.AND P6, PT, R13, 20, PT ;  /* 0x41a000000d00780b */ /* 0x000fe40003fdc000 */
[----:B------:R-:W-:-:S05]  /*cbd0*/  FSETP.GTU.FTZ.AND P5, PT, R6, 20, PT ;  /* 0x41a000000600780b */ /* 0x000fca0003fbc000 */
[----:B------:R-:W3:Y:S01]  /*cbe0*/  @!P0 MUFU.EX2 R5, R5 ;  /* 0x0000000500058308 */ /* 0x000ee20000000800 */
[----:B0-----:R-:W-:-:S05]  /*cbf0*/  @!P1 FADD.FTZ R4, R4, 1 ;  /* 0x3f80000004049421 */ /* 0x001fca0000010000 */
[----:B------:R-:W-:Y:S02]  /*cc00*/  @!P6 FMUL.FTZ R0, R13, -1.4426950216293334961 ;  /* 0xbfb8aa3b0d00e820 */ /* 0x000fe40000410000 */
[----:B------:R-:W0:Y:S01]  /*cc10*/  @!P1 MUFU.RCP R4, R4 ;  /* 0x0000000400049308 */ /* 0x000e220000001000 */
[----:B-1----:R-:W-:Y:S01]  /*cc20*/  @!P2 FADD.FTZ R3, R2, 1 ;  /* 0x3f8000000203a421 */ /* 0x002fe20000010000 */
[----:B------:R-:W-:-:S06]  /*cc30*/  @!P5 FMUL.FTZ R2, R6, -1.4426950216293334961 ;  /* 0xbfb8aa3b0602d820 */ /* 0x000fcc0000410000 */
[----:B------:R-:W1:Y:S01]  /*cc40*/  @!P4 MUFU.EX2 R12, R12 ;  /* 0x0000000c000cc308 */ /* 0x000e620000000800 */
[----:B---3--:R-:W-:-:S07]  /*cc50*/  @!P0 FADD.FTZ R5, R5, 1 ;  /* 0x3f80000005058421 */ /* 0x008fce0000010000 */
[----:B------:R-:W3:Y:S01]  /*cc60*/  @!P5 MUFU.EX2 R2, R2 ;  /* 0x000000020002d308 */ /* 0x000ee20000000800 */
[----:B0-----:R-:W-:-:S07]  /*cc70*/  @!P1 FMUL.FTZ R15, R15, R4 ;  /* 0x000000040f0f9220 */ /* 0x001fce0000410000 */
[----:B------:R4:W0:Y:S01]  /*cc80*/  @!P2 MUFU.RCP R21, R3 ;  /* 0x000000030015a308 */ /* 0x0008220000001000 */
[----:B-1----:R-:W-:-:S07]  /*cc90*/  @!P4 FADD.FTZ R12, R12, 1 ;  /* 0x3f8000000c0cc421 */ /* 0x002fce0000010000 */
[----:B------:R-:W1:Y:S01]  /*cca0*/  @!P0 MUFU.RCP R5, R5 ;  /* 0x0000000500058308 */ /* 0x000e620000001000 */
[--C-:B----4-:R-:W-:Y:S02]  /*ccb0*/  HADD2.F32 R3, -RZ, R8.reuse.H0_H0 ;  /* 0x20000008ff037230 */ /* 0x110fe40000004100 */
[----:B---3--:R-:W-:Y:S01]  /*ccc0*/  @!P5 FADD.FTZ R2, R2, 1 ;  /* 0x3f8000000202d421 */ /* 0x008fe20000010000 */
[----:B------:R-:W-:Y:S02]  /*ccd0*/  HADD2.F32 R8, -RZ, R8.H1_H1 ;  /* 0x30000008ff087230 */ /* 0x000fe40000004100 */
[----:B------:R-:W-:Y:S01]  /*cce0*/  FADD.FTZ R6, R3, UR5 ;  /* 0x0000000503067e21 */ /* 0x000fe20008010000 */
[----:B------:R-:W-:Y:S01]  /*ccf0*/  @!P3 FMUL.FTZ R3, R27, -1.4426950216293334961 ;  /* 0xbfb8aa3b1b03b820 */ /* 0x000fe20000410000 */
[----:B------:R-:W3:Y:S01]  /*cd00*/  @!P6 MUFU.EX2 R0, R0 ;  /* 0x000000000000e308 */ /* 0x000ee20000000800 */
[----:B------:R-:W-:Y:S01]  /*cd10*/  FADD.FTZ R8, R8, UR5 ;  /* 0x0000000508087e21 */ /* 0x000fe20008010000 */
[----:B0-----:R-:W-:Y:S01]  /*cd20*/  @!P2 FMUL.FTZ R14, R14, R21 ;  /* 0x000000150e0ea220 */ /* 0x001fe20000410000 */
[----:B------:R-:W-:-:S02]  /*cd30*/  FSETP.GTU.FTZ.AND P1, PT, R6, 20, PT ;  /* 0x41a000000600780b */ /* 0x000fc40003f3c000 */
[----:B------:R-:W-:-:S03]  /*cd40*/  FSETP.GTU.FTZ.AND P2, PT, R7, 20, PT ;  /* 0x41a000000700780b */ /* 0x000fc60003f5c000 */
[----:B------:R-:W0:Y:S01]  /*cd50*/  @!P4 MUFU.RCP R12, R12 ;  /* 0x0000000c000cc308 */ /* 0x000e220000001000 */
[----:B-1----:R-:W-:Y:S01]  /*cd60*/  @!P0 FMUL.FTZ R16, R16, R5 ;  /* 0x0000000510108220 */ /* 0x002fe20000410000 */
[----:B------:R-:W-:-:S06]  /*cd70*/  FSETP.GTU.FTZ.AND P0, PT, R8, 20, PT ;  /* 0x41a000000800780b */ /* 0x000fcc0003f1c000 */
[----:B------:R-:W1:Y:S01]  /*cd80*/  @!P5 MUFU.RCP R2, R2 ;  /* 0x000000020002d308 */ /* 0x000e620000001000 */
[----:B------:R-:W-:Y:S01]  /*cd90*/  @!P1 FMUL.FTZ R5, R6, -1.4426950216293334961 ;  /* 0xbfb8aa3b06059820 */ /* 0x000fe20000410000 */
[----:B---3--:R-:W-:Y:S01]  /*cda0*/  @!P6 FADD.FTZ R0, R0, 1 ;  /* 0x3f8000000000e421 */ /* 0x008fe20000010000 */
[----:B------:R-:W-:Y:S01]  /*cdb0*/  @!P2 FMUL.FTZ R4, R7, -1.4426950216293334961 ;  /* 0xbfb8aa3b0704a820 */ /* 0x000fe20000410000 */
[--C-:B------:R-:W-:Y:S02]  /*cdc0*/  HADD2.F32 R7, -RZ, R9.reuse.H0_H0 ;  /* 0x20000009ff077230 */ /* 0x100fe40000004100 */
[----:B------:R-:W-:Y:S02]  /*cdd0*/  HADD2.F32 R9, -RZ, R9.H1_H1 ;  /* 0x30000009ff097230 */ /* 0x000fe40000004100 */
[----:B------:R-:W-:Y:S01]  /*cde0*/  @!P0 FMUL.FTZ R6, R8, -1.4426950216293334961 ;  /* 0xbfb8aa3b08068820 */ /* 0x000fe20000410000 */
[----:B------:R-:W3:Y:S01]  /*cdf0*/  @!P3 MUFU.EX2 R3, R3 ;  /* 0x000000030003b308 */ /* 0x000ee20000000800 */
[----:B0-----:R-:W-:Y:S01]  /*ce00*/  @!P4 FMUL.FTZ R17, R17, R12 ;  /* 0x0000000c1111c220 */ /* 0x001fe20000410000 */
[----:B------:R-:W-:Y:S01]  /*ce10*/  FADD.FTZ R27, R7, UR5 ;  /* 0x00000005071b7e21 */ /* 0x000fe20008010000 */
[----:B------:R-:W-:-:S04]  /*ce20*/  FADD.FTZ R9, R9, UR5 ;  /* 0x0000000509097e21 */ /* 0x000fc80008010000 */
[----:B------:R-:W-:Y:S01]  /*ce30*/  FSETP.GTU.FTZ.AND P4, PT, R27, 20, PT ;  /* 0x41a000001b00780b */ /* 0x000fe20003f9c000 */
[----:B------:R0:W4:Y:S01]  /*ce40*/  @!P6 MUFU.RCP R13, R0 ;  /* 0x00000000000de308 */ /* 0x0001220000001000 */
[----:B-1----:R-:W-:-:S07]  /*ce50*/  @!P5 FMUL.FTZ R19, R19, R2 ;  /* 0x000000021313d220 */ /* 0x002fce0000410000 */
[----:B------:R-:W1:Y:S01]  /*ce60*/  @!P1 MUFU.EX2 R5, R5 ;  /* 0x0000000500059308 */ /* 0x000e620000000800 */
[--C-:B0-----:R-:W-:Y:S02]  /*ce70*/  HADD2.F32 R0, -RZ, R10.reuse.H0_H0 ;  /* 0x2000000aff007230 */ /* 0x101fe40000004100 */
[----:B---3--:R-:W-:Y:S01]  /*ce80*/  @!P3 FADD.FTZ R3, R3, 1 ;  /* 0x3f8000000303b421 */ /* 0x008fe20000010000 */
[----:B------:R-:W-:Y:S02]  /*ce90*/  HADD2.F32 R10, -RZ, R10.H1_H1 ;  /* 0x3000000aff0a7230 */ /* 0x000fe40000004100 */
[----:B------:R-:W-:Y:S01]  /*cea0*/  FADD.FTZ R12, R0, UR5 ;  /* 0x00000005000c7e21 */ /* 0x000fe20008010000 */
[----:B------:R-:W-:Y:S01]  /*ceb0*/  F2FP.F16.F32.PACK_AB R33, R227, R228 ;  /* 0x000000e4e321723e */ /* 0x000fe200000000ff */
[----:B------:R0:W3:Y:S01]  /*cec0*/  @!P3 MUFU.RCP R21, R3 ;  /* 0x000000030015b308 */ /* 0x0000e20000001000 */
[----:B------:R-:W-:Y:S01]  /*ced0*/  FADD.FTZ R10, R10, UR5 ;  /* 0x000000050a0a7e21 */ /* 0x000fe20008010000 */
[----:B----4-:R-:W-:Y:S01]  /*cee0*/  @!P6 FMUL.FTZ R18, R18, R13 ;  /* 0x0000000d1212e220 */ /* 0x010fe20000410000 */
[----:B------:R-:W-:Y:S01]  /*cef0*/  FSETP.GTU.FTZ.AND P5, PT, R12, 20, PT ;  /* 0x41a000000c00780b */ /* 0x000fe20003fbc000 */
[----:B------:R-:W-:Y:S01]  /*cf00*/  @!P4 FMUL.FTZ R0, R27, -1.4426950216293334961 ;  /* 0xbfb8aa3b1b00c820 */ /* 0x000fe20000410000 */
[----:B------:R-:W-:-:S03]  /*cf10*/  FSETP.GTU.FTZ.AND P6, PT, R9, 20, PT ;  /* 0x41a000000900780b */ /* 0x000fc60003fdc000 */
[----:B------:R-:W4:Y:S01]  /*cf20*/  @!P2 MUFU.EX2 R4, R4 ;  /* 0x000000040004a308 */ /* 0x000f220000000800 */
[----:B-1----:R-:W-:Y:S01]  /*cf30*/  @!P1 FADD.FTZ R5, R5, 1 ;  /* 0x3f80000005059421 */ /* 0x002fe20000010000 */
[--C-:B0-----:R-:W-:Y:S02]  /*cf40*/  HADD2.F32 R3, -RZ, R11.reuse.H0_H0 ;  /* 0x2000000bff037230 */ /* 0x101fe40000004100 */
[----:B------:R-:W-:-:S04]  /*cf50*/  HADD2.F32 R11, -RZ, R11.H1_H1 ;  /* 0x3000000bff0b7230 */ /* 0x000fc80000004100 */
[----:B------:R0:W1:Y:S01]  /*cf60*/  @!P1 MUFU.RCP R8, R5 ;  /* 0x0000000500089308 */ /* 0x0000620000001000 */
[----:B---3--:R-:W-:Y:S01]  /*cf70*/  @!P3 FMUL.FTZ R20, R20, R21 ;  /* 0x000000151414b220 */ /* 0x008fe20000410000 */
[----:B------:R-:W-:Y:S01]  /*cf80*/  FSETP.GTU.FTZ.AND P3, PT, R10, 20, PT ;  /* 0x41a000000a00780b */ /* 0x000fe20003f7c000 */
[----:B------:R-:W-:Y:S01]  /*cf90*/  @!P6 FMUL.FTZ R2, R9, -1.4426950216293334961 ;  /* 0xbfb8aa3b0902e820 */ /* 0x000fe20000410000 */
[----:B------:R-:W-:Y:S02]  /*cfa0*/  F2FP.F16.F32.PACK_AB R9, R237, R238 ;  /* 0x000000eeed09723e */ /* 0x000fe400000000ff */
[----:B------:R-:W-:Y:S01]  /*cfb0*/  F2FP.F16.F32.PACK_AB R32, R229, R230 ;  /* 0x000000e6e520723e */ /* 0x000fe200000000ff */
[----:B------:R-:W-:Y:S01]  /*cfc0*/  BAR.SYNC.DEFER_BLOCKING 0x0 ;  /* 0x0000000000007b1d */ /* 0x000fe20000010000 */
[----:B0-----:R-:W-:Y:S01]  /*cfd0*/  FADD.FTZ R5, R3, UR5 ;  /* 0x0000000503057e21 */ /* 0x001fe20008010000 */
[----:B------:R-:W-:Y:S01]  /*cfe0*/  @!P5 FMUL.FTZ R3, R12, -1.4426950216293334961 ;  /* 0xbfb8aa3b0c03d820 */ /* 0x000fe20000410000 */
[----:B----4-:R-:W-:Y:S01]  /*cff0*/  @!P2 FADD.FTZ R4, R4, 1 ;  /* 0x3f8000000404a421 */ /* 0x010fe20000010000 */
[----:B------:R-:W-:-:S02]  /*d000*/  USHF.L.U32 UR8, UR7, 0xb, URZ ;  /* 0x0000000b07087899 */ /* 0x000fc4000800063f */
[----:B------:R-:W-:Y:S01]  /*d010*/  @!P4 MUFU.EX2 R0, R0 ;  /* 0x000000000000c308 */ /* 0x000fe20000000800 */
[----:B------:R-:W3:Y:S01]  /*d020*/  LDL.LU R12, [R1+0x10] ;  /* 0x00001000010c7983 */ /* 0x000ee20000300800 */
[----:B-1----:R-:W-:Y:S01]  /*d030*/  @!P1 FMUL.FTZ R23, R23, R8 ;  /* 0x0000000817179220 */ /* 0x002fe20000410000 */
[----:B--2---:R-:W-:-:S05]  /*d040*/  F2FP.F16.F32.PACK_AB R8, R239, R66 ;  /* 0x00000042ef08723e */ /* 0x004fca00000000ff */
[----:B------:R0:W1:Y:S01]  /*d050*/  @!P2 MUFU.RCP R7, R4 ;  /* 0x000000040007a308 */ /* 0x0000620000001000 */
[----:B------:R-:W-:-:S07]  /*d060*/  UIMAD UR24, UR13, UR28, URZ ;  /* 0x0000001c0d1872a4 */ /* 0x000fce000f8e023f */
[----:B------:R-:W2:Y:S01]  /*d070*/  @!P6 MUFU.EX2 R2, R2 ;  /* 0x000000020002e308 */ /* 0x000ea20000000800 */
[----:B0-----:R-:W-:Y:S01]  /*d080*/  @!P3 FMUL.FTZ R4, R10, -1.4426950216293334961 ;  /* 0xbfb8aa3b0a04b820 */ /* 0x001fe20000410000 */
[----:B------:R-:W-:Y:S01]  /*d090*/  F2FP.F16.F32.PACK_AB R10, R235, R236 ;  /* 0x000000eceb0a723e */ /* 0x000fe200000000ff */
[----:B------:R-:W-:Y:S05]  /*d0a0*/  STS.128 [R90+0x10], R32 ;  /* 0x000010205a007388 */ /* 0x000fea0000000c00 */
[----:B------:R-:W0:Y:S01]  /*d0b0*/  @!P5 MUFU.EX2 R3, R3 ;  /* 0x000000030003d308 */ /* 0x000e220000000800 */
[----:B-1----:R-:W-:Y:S01]  /*d0c0*/  @!P2 FMUL.FTZ R22, R22, R7 ;  /* 0x000000071616a220 */ /* 0x002fe20000410000 */
[----:B------:R-:W-:Y:S01]  /*d0d0*/  FSETP.GTU.FTZ.AND P2, PT, R5, 20, PT ;  /* 0x41a000000500780b */ /* 0x000fe20003f5c000 */
[----:B------:R-:W-:Y:S01]  /*d0e0*/  FADD.FTZ R7, R11, UR5 ;  /* 0x000000050b077e21 */ /* 0x000fe20008010000 */
[----:B------:R-:W-:-:S04]  /*d0f0*/  F2FP.F16.F32.PACK_AB R11, R233, R234 ;  /* 0x000000eae90b723e */ /* 0x000fc800000000ff */
[----:B------:R-:W-:Y:S01]  /*d100*/  FSETP.GTU.FTZ.AND P1, PT, R7, 20, PT ;  /* 0x41a000000700780b */ /* 0x000fe20003f3c000 */
[----:B------:R-:W-:Y:S01]  /*d110*/  STS.128 [R90], R8 ;  /* 0x000000085a007388 */ /* 0x000fe20000000c00 */
[----:B------:R-:W-:-:S05]  /*d120*/  NOP ;  /* 0x0000000000007918 */ /* 0x000fca0000000000 */
[----:B------:R-:W-:Y:S01]  /*d130*/  @!P2 FMUL.FTZ R5, R5, -1.4426950216293334961 ;  /* 0xbfb8aa3b0505a820 */ /* 0x000fe20000410000 */
[----:B------:R-:W1:Y:S01]  /*d140*/  LDS.128 R36, [R64] ;  /* 0x0000000040247984 */ /* 0x000e620000000c00 */
[----:B------:R-:W-:Y:S01]  /*d150*/  USHF.R.S32.HI UR9, URZ, 0x1f, UR8 ;  /* 0x0000001f3f097899 */ /* 0x000fe20008011408 */
[----:B------:R-:W4:Y:S02]  /*d160*/  @!P0 MUFU.EX2 R6, R6 ;  /* 0x0000000600068308 */ /* 0x000f240000000800 */
[----:B------:R-:W5:Y:S01]  /*d170*/  LDS.128 R8, [R64+0x200] ;  /* 0x0002000040087984 */ /* 0x000f620000000c00 */
[----:B------:R-:W-:Y:S01]  /*d180*/  UIMAD UR26, UR12, UR29, UR24 ;  /* 0x0000001d0c1a72a4 */ /* 0x000fe2000f8e0218 */
[----:B------:R-:W-:Y:S01]  /*d190*/  @!P1 FMUL.FTZ R7, R7, -1.4426950216293334961 ;  /* 0xbfb8aa3b07079820 */ /* 0x000fe20000410000 */
[----:B------:R-:W-:-:S03]  /*d1a0*/  UIMAD.WIDE.U32 UR24, UR12, UR28, UR8 ;  /* 0x0000001c0c1872a5 */ /* 0x000fc6000f8e0008 */
[----:B------:R-:W4:Y:S01]  /*d1b0*/  @!P2 MUFU.EX2 R5, R5 ;  /* 0x000000050005a308 */ /* 0x000f220000000800 */
[----:B------:R-:W-:Y:S01]  /*d1c0*/  ULDC.64 UR28, c[0x0][0x390] ;  /* 0x0000e400001c7ab9 */ /* 0x000fe20000000a00 */
[----:B------:R-:W-:Y:S02]  /*d1d0*/  UIADD3 UR25, UR25, UR26, URZ ;  /* 0x0000001a19197290 */ /* 0x000fe4000fffe03f */
[----:B------:R-:W-:Y:S02]  /*d1e0*/  UIMAD UR27, UR11, UR28, URZ ;  /* 0x0000001c0b1b72a4 */ /* 0x000fe4000f8e023f */
[----:B------:R-:W-:Y:S02]  /*d1f0*/  UIMAD.WIDE.U32 UR24, UR10, UR28, UR24 ;  /* 0x0000001c0a1872a5 */ /* 0x000fe4000f8e0018 */
[----:B------:R-:W1:Y:S01]  /*d200*/  @!P3 MUFU.EX2 R4, R4 ;  /* 0x000000040004b308 */ /* 0x000e620000000800 */
[----:B------:R-:W-:Y:S01]  /*d210*/  UIMAD UR26, UR10, UR29, UR27 ;  /* 0x0000001d0a1a72a4 */ /* 0x000fe2000f8e021b */
[----:B------:R-:W-:Y:S01]  /*d220*/  @!P4 FADD.FTZ R0, R0, 1 ;  /* 0x3f8000000000c421 */ /* 0x000fe20000010000 */
[----:B--2---:R-:W-:Y:S01]  /*d230*/  @!P6 FADD.FTZ R2, R2, 1 ;  /* 0x3f8000000202e421 */ /* 0x004fe20000010000 */
[----:B------:R-:W-:Y:S01]  /*d240*/  ULDC.64 UR28, c[0x0][0x3e0] ;  /* 0x0000f800001c7ab9 */ /* 0x000fe20000000a00 */
[----:B------:R-:W-:Y:S01]  /*d250*/  UIADD3 UR26, UR25, UR26, URZ ;  /* 0x0000001a191a7290 */ /* 0x000fe2000fffe03f */
[----:B0-----:R-:W-:Y:S01]  /*d260*/  @!P5 FADD.FTZ R3, R3, 1 ;  /* 0x3f8000000303d421 */ /* 0x001fe20000010000 */
[----:B----4-:R-:W-:Y:S01]  /*d270*/  @!P0 FADD.FTZ R6, R6, 1 ;  /* 0x3f80000006068421 */ /* 0x010fe20000010000 */
[----:B------:R-:W0:Y:S01]  /*d280*/  @!P1 MUFU.EX2 R7, R7 ;  /* 0x0000000700079308 */ /* 0x000e220000000800 */
[----:B------:R-:W-:Y:S01]  /*d290*/  ULEA UR25, UP0, UR24, UR28, 0x1 ;  /* 0x0000001c18197291 */ /* 0x000fe2000f80083f */
[----:B------:R-:W-:-:S03]  /*d2a0*/  @!P2 FADD.FTZ R5, R5, 1 ;  /* 0x3f8000000505a421 */ /* 0x000fc60000010000 */
[----:B------:R-:W-:-:S03]  /*d2b0*/  ULEA.HI.X UR24, UR24, UR29, UR26, 0x1, UP0 ;  /* 0x0000001d18187291 */ /* 0x000fc600080f0c1a */
[----:B------:R-:W2:Y:S01]  /*d2c0*/  @!P4 MUFU.RCP R0, R0 ;  /* 0x000000000000c308 */ /* 0x000ea20000001000 */
[----:B-1----:R-:W-:Y:S01]  /*d2d0*/  @!P3 FADD.FTZ R4, R4, 1 ;  /* 0x3f8000000404b421 */ /* 0x002fe20000010000 */
[----:B------:R-:W-:-:S06]  /*d2e0*/  ULDC.64 UR26, c[0x0][0x3a8] ;  /* 0x0000ea00001a7ab9 */ /* 0x000fcc0000000a00 */
[----:B------:R-:W1:Y:S01]  /*d2f0*/  @!P2 MUFU.RCP R5, R5 ;  /* 0x000000050005a308 */ /* 0x000e620000001000 */
[----:B0-----:R-:W-:-:S07]  /*d300*/  @!P1 FADD.FTZ R7, R7, 1 ;  /* 0x3f80000007079421 */ /* 0x001fce0000010000 */
[----:B------:R0:W-:Y:S08]  /*d310*/  @!P6 MUFU.RCP R21, R2 ;  /* 0x000000020015e308 */ /* 0x0001f00000001000 */
[----:B------:R4:W-:Y:S01]  /*d320*/  @!P5 MUFU.RCP R27, R3 ;  /* 0x00000003001bd308 */ /* 0x0009e20000001000 */
[----:B0-----:R-:W-:-:S07]  /*d330*/  MOV R2, UR25 ;  /* 0x0000001900027c02 */ /* 0x001fce0008000f00 */
[----:B------:R-:W0:Y:S01]  /*d340*/  @!P0 MUFU.RCP R13, R6 ;  /* 0x00000006000d8308 */ /* 0x000e220000001000 */
[----:B----4-:R-:W-:-:S03]  /*d350*/  MOV R3, UR24 ;  /* 0x0000001800037c02 */ /* 0x010fc60008000f00 */
[----:B------:R-:W-:-:S04]  /*d360*/  IMAD.WIDE R2, R89, 0x10, R2 ;  /* 0x0000001059027825 */ /* 0x000fc800078e0202 */
[----:B------:R-:W4:Y:S01]  /*d370*/  @!P3 MUFU.RCP R4, R4 ;  /* 0x000000040004b308 */ /* 0x000f220000001000 */
[----:B--2---:R-:W-:Y:S01]  /*d380*/  @!P4 FMUL.FTZ R25, R25, R0 ;  /* 0x000000001919c220 */ /* 0x004fe20000410000 */
[----:B------:R-:W-:Y:S06]  /*d390*/  STG.E.128 desc[UR22][R2.64], R36 ;  /* 0x0000002402007986 */ /* 0x000fec000c101d16 */
[----:B------:R-:W2:Y:S01]  /*d3a0*/  @!P1 MUFU.RCP R6, R7 ;  /* 0x0000000700069308 */ /* 0x000ea20000001000 */
[----:B-----5:R5:W-:Y:S01]  /*d3b0*/  STG.E.128 desc[UR22][R2.64+0x200], R8 ;  /* 0x0002000802007986 */ /* 0x020be2000c101d16 */
[----:B-1----:R-:W-:Y:S01]  /*d3c0*/  @!P2 FMUL.FTZ R30, R30, R5 ;  /* 0x000000051e1ea220 */ /* 0x002fe20000410000 */
[----:B0-----:R-:W-:Y:S01]  /*d3d0*/  @!P0 FMUL.FTZ R24, R24, R13 ;  /* 0x0000000d18188220 */ /* 0x001fe20000410000 */
[----:B------:R-:W-:Y:S01]  /*d3e0*/  F2FP.F16.F32.PACK_AB R13, R17, R16 ;  /* 0x00000010110d723e */ /* 0x000fe200000000ff */
[----:B------:R-:W-:Y:S01]  /*d3f0*/  @!P6 FMUL.FTZ R26, R26, R21 ;  /* 0x000000151a1ae220 */ /* 0x000fe20000410000 */
[----:B------:R-:W-:Y:S01]  /*d400*/  @!P5 FMUL.FTZ R28, R28, R27 ;  /* 0x0000001b1c1cd220 */ /* 0x000fe20000410000 */
[----:B----4-:R-:W-:Y:S01]  /*d410*/  @!P3 FMUL.FTZ R29, R29, R4 ;  /* 0x000000041d1db220 */ /* 0x010fe20000410000 */
[----:B------:R-:W-:-:S02]  /*d420*/  F2FP.F16.F32.PACK_AB R32, R24, R23 ;  /* 0x000000171820723e */ /* 0x000fc400000000ff */
[----:B------:R-:W-:Y:S01]  /*d430*/  F2FP.F16.F32.PACK_AB R33, R26, R25 ;  /* 0x000000191a21723e */ /* 0x000fe200000000ff */
[----:B--2---:R-:W-:Y:S01]  /*d440*/  @!P1 FMUL.FTZ R31, R31, R6 ;  /* 0x000000061f1f9220 */ /* 0x004fe20000410000 */
[----:B------:R-:W-:-:S04]  /*d450*/  F2FP.F16.F32.PACK_AB R34, R29, R28 ;  /* 0x0000001c1d22723e */ /* 0x000fc800000000ff */
[----:B------:R-:W-:Y:S01]  /*d460*/  F2FP.F16.F32.PACK_AB R35, R31, R30 ;  /* 0x0000001e1f23723e */ /* 0x000fe200000000ff */
[----:B------:R-:W-:Y:S01]  /*d470*/  BAR.SYNC.DEFER_BLOCKING 0x0 ;  /* 0x0000000000007b1d */ /* 0x000fe20000010000 */
[----:B------:R-:W-:Y:S02]  /*d480*/  UIMAD UR24, UR13, UR26, URZ ;  /* 0x0000001a0d1872a4 */ /* 0x000fe4000f8e023f */
[----:B------:R-:W-:Y:S02]  /*d490*/  UIMAD.WIDE.U32 UR8, UR12, UR26, UR8 ;  /* 0x0000001a0c0872a5 */ /* 0x000fe4000f8e0008 */
[----:B------:R-:W-:-:S03]  /*d4a0*/  UIMAD UR24, UR12, UR27, UR24 ;  /* 0x0000001b0c1872a4 */ /* 0x000fc6000f8e0218 */
[----:B------:R-:W-:Y:S01]  /*d4b0*/  ULDC.64 UR26, c[0x0][0x3b0] ;  /* 0x0000ec00001a7ab9 */ /* 0x000fe20000000a00 */
[----:B------:R-:W-:Y:S02]  /*d4c0*/  UIADD3 UR9, UR9, UR24, URZ ;  /* 0x0000001809097290 */ /* 0x000fe4000fffe03f */
[----:B------:R-:W-:Y:S01]  /*d4d0*/  UIMAD UR24, UR11, UR26, URZ ;  /* 0x0000001a0b1872a4 */ /* 0x000fe2000f8e023f */
[----:B------:R-:W-:Y:S03]  /*d4e0*/  STS.128 [R90+0x10], R32 ;  /* 0x000010205a007388 */ /* 0x000fe60000000c00 */
[----:B------:R-:W-:Y:S02]  /*d4f0*/  UIMAD UR24, UR10, UR27, UR24 ;  /* 0x0000001b0a1872a4 */ /* 0x000fe4000f8e0218 */
[----:B------:R-:W-:-:S03]  /*d500*/  UIMAD.WIDE.U32 UR8, UR10, UR26, UR8 ;  /* 0x0000001a0a0872a5 */ /* 0x000fc6000f8e0008 */
[----:B------:R-:W-:Y:S01]  /*d510*/  ULDC.64 UR26, c[0x0][0x3f0] ;  /* 0x0000fc00001a7ab9 */ /* 0x000fe20000000a00 */
[----:B------:R-:W-:Y:S02]  /*d520*/  UIADD3 UR24, UR9, UR24, URZ ;  /* 0x0000001809187290 */ /* 0x000fe4000fffe03f */
[----:B------:R-:W-:-:S04]  /*d530*/  ULEA UR9, UP0, UR8, UR26, 0x1 ;  /* 0x0000001a08097291 */ /* 0x000fc8000f80083f */
[----:B------:R-:W-:Y:S02]  /*d540*/  ULEA.HI.X UR8, UR8, UR27, UR24, 0x1, UP0 ;  /* 0x0000001b08087291 */ /* 0x000fe400080f0c18 */
[----:B-----5:R-:W-:-:S04]  /*d550*/  MOV R2, UR9 ;  /* 0x0000000900027c02 */ /* 0x020fc80008000f00 */
[----:B------:R-:W-:Y:S01]  /*d560*/  MOV R3, UR8 ;  /* 0x0000000800037c02 */ /* 0x000fe20008000f00 */
[----:B------:R-:W-:Y:S02]  /*d570*/  UISETP.GT.AND UP0, UPT, UR15, 0x1, UPT ;  /* 0x000000010f00788c */ /* 0x000fe4000bf04270 */
[----:B------:R-:W-:-:S04]  /*d580*/  IMAD.WIDE R2, R89, 0x10, R2 ;  /* 0x0000001059027825 */ /* 0x000fc800078e0202 */
[----:B------:R-:W-:Y:S01]  /*d590*/  PLOP3.LUT P0, PT, PT, PT, UP0, 0x80, 0x0 ;  /* 0x000000000000781c */ /* 0x000fe20003f0f008 */
[----:B------:R-:W-:Y:S02]  /*d5a0*/  UIADD3 UR18, UP1, UR18, -0x1000, URZ ;  /* 0xfffff00012127890 */ /* 0x000fe4000ff3e03f */
[----:B------:R-:W-:Y:S02]  /*d5b0*/  UIADD3 UR16, UP2, UR16, -0x2000, URZ ;  /* 0xffffe00010107890 */ /* 0x000fe4000ff5e03f */
[----:B------:R-:W-:Y:S02]  /*d5c0*/  UIADD3 UR50, UP3, UR50, -0x1000, URZ ;  /* 0xfffff00032327890 */ /* 0x000fe4000ff7e03f */
[----:B------:R-:W-:Y:S02]  /*d5d0*/  UIADD3 UR52, UP4, UR52, -0x1000, URZ ;  /* 0xfffff00034347890 */ /* 0x000fe4000ff9e03f */
[----:B------:R-:W-:Y:S02]  /*d5e0*/  UIADD3 UR6, UR6, 0x1, URZ ;  /* 0x0000000106067890 */ /* 0x000fe4000fffe03f */
[----:B------:R-:W-:-:S02]  /*d5f0*/  UIADD3.X UR19, UR19, -0x1, URZ, UP1, !UPT ;  /* 0xffffffff13137890 */ /* 0x000fc40008ffe43f */
[----:B------:R-:W-:Y:S02]  /*d600*/  UIADD3.X UR17, UR17, -0x1, URZ, UP2, !UPT ;  /* 0xffffffff11117890 */ /* 0x000fe400097fe43f */
[----:B------:R-:W-:Y:S02]  /*d610*/  UIADD3.X UR49, UR49, -0x1, URZ, UP3, !UPT ;  /* 0xffffffff31317890 */ /* 0x000fe40009ffe43f */
[----:B------:R-:W-:Y:S01]  /*d620*/  UIADD3.X UR51, UR51, -0x1, URZ, UP4, !UPT ;  /* 0xffffffff33337890 */ /* 0x000fe2000a7fe43f */
[----:B------:R-:W-:Y:S01]  /*d630*/  UMOV UR15, UR7 ;  /* 0x00000007000f7c82 */ /* 0x000fe20008000000 */
[----:B---3--:R-:W-:-:S04]  /*d640*/  FADD.FTZ R0, R14, R12 ;  /* 0x0000000c0e007221 */ /* 0x008fc80000010000 */
[----:B------:R-:W-:-:S04]  /*d650*/  FADD.FTZ R5, R0, R15 ;  /* 0x0000000f00057221 */ /* 0x000fc80000010000 */
[----:B------:R-:W-:Y:S01]  /*d660*/  FADD.FTZ R16, R5, R16 ;  /* 0x0000001005107221 */ /* 0x000fe20000010000 */
[----:B------:R-:W-:-:S03]  /*d670*/  F2FP.F16.F32.PACK_AB R12, R15, R14 ;  /* 0x0000000e0f0c723e */ /* 0x000fc600000000ff */
[----:B------:R-:W-:Y:S01]  /*d680*/  FADD.FTZ R17, R16, R17 ;  /* 0x0000001110117221 */ /* 0x000fe20000010000 */
[----:B------:R-:W-:-:S03]  /*d690*/  F2FP.F16.F32.PACK_AB R14, R19, R18 ;  /* 0x00000012130e723e */ /* 0x000fc600000000ff */
[----:B------:R-:W-:Y:S01]  /*d6a0*/  FADD.FTZ R18, R17, R18 ;  /* 0x0000001211127221 */ /* 0x000fe20000010000 */
[----:B------:R-:W-:-:S03]  /*d6b0*/  F2FP.F16.F32.PACK_AB R15, R22, R20 ;  /* 0x00000014160f723e */ /* 0x000fc600000000ff */
[----:B------:R-:W-:Y:S02]  /*d6c0*/  FADD.FTZ R19, R18, R19 ;  /* 0x0000001312137221 */ /* 0x000fe40000010000 */
[----:B------:R-:W-:Y:S01]  /*d6d0*/  STS.128 [R90], R12 ;  /* 0x0000000c5a007388 */ /* 0x000fe20000000c00 */
[----:B------:R-:W-:Y:S01]  /*d6e0*/  NOP ;  /* 0x0000000000007918 */ /* 0x000fe20000000000 */
[----:B------:R-:W-:Y:S02]  /*d6f0*/  FADD.FTZ R19, R19, R20 ;  /* 0x0000001413137221 */ /* 0x000fe40000010000 */
[----:B------:R-:W0:Y:S04]  /*d700*/  LDS.128 R36, [R64] ;  /* 0x0000000040247984 */ /* 0x000e280000000c00 */
[----:B------:R-:W1:Y:S01]  /*d710*/  LDS.128 R40, [R64+0x200] ;  /* 0x0002000040287984 */ /* 0x000e620000000c00 */
        /* <DEDUP_REMOVED lines=9> */
[----:B0-----:R0:W-:Y:S04]  /*d7b0*/  STG.E.128 desc[UR22][R2.64], R36 ;  /* 0x0000002402007986 */ /* 0x0011e8000c101d16 */
[----:B-1----:R0:W-:Y:S04]  /*d7c0*/  STG.E.128 desc[UR22][R2.64+0x200], R40 ;  /* 0x0002002802007986 */ /* 0x0021e8000c101d16 */
[----:B------:R0:W-:Y:S01]  /*d7d0*/  STL [R1+0x10], R0 ;  /* 0x0000100001007387 */ /* 0x0001e20000100800 */
[----:B------:R-:W-:Y:S05]  /*d7e0*/  @P0 BRA `(.L_x_4265) ;  /* 0xffffff3000ac0947 */ /* 0x000fea000383ffff */
.L_x_4136:
        /* <DEDUP_REMOVED lines=41> */
.L_x_4267:
[----:B------:R-:W-:Y:S05]  /*da80*/  BSYNC B0 ;  /* 0x0000000000007941 */ /* 0x000fea0003800000 */
.L_x_4266:
        /* <DEDUP_REMOVED lines=44> */
.L_x_4269:
[----:B------:R-:W2:Y:S02]  /*dd50*/  S2R R11, SR_TID.X ;  /* 0x00000000000b7919 */ /* 0x000ea40000002100 */
.L_x_4270:
[----:B------:R-:W-:Y:S05]  /*dd60*/  BSYNC B0 ;  /* 0x0000000000007941 */ /* 0x000fea0003800000 */
.L_x_4268:
        /* <DEDUP_REMOVED lines=20> */
[----:B--2---:R-:W-:-:S03]  /*deb0*/  ULEA UR8, UR12, UR8, 0x18 ;  /* 0x000000080c087291 */ /* 0x004fc6000f8ec03f */
[----:B------:R-:W-:-:S09]  /*dec0*/  ULDC.64 UR12, c[0x0][0x3c0] ;  /* 0x0000f000000c7ab9 */ /* 0x000fd20000000a00 */
.L_x_4272:
        /* <DEDUP_REMOVED lines=32> */
.L_x_4271:
[----:B------:R-:W-:Y:S05]  /*e0d0*/  EXIT ;  /* 0x000000000000794d */ /* 0x000fea0003800000 */
.L_x_4173:
[----:B------:R-:W-:Y:S01]  /*e0e0*/  HFMA2.MMA R217, -RZ, RZ, 0, 5.9604644775390625e-08 ;  /* 0x00000001ffd97435 */ /* 0x000fe200000001ff */
[----:B------:R-:W-:Y:S02]  /*e0f0*/  MOV R220, R215 ;  /* 0x000000d700dc7202 */ /* 0x000fe40000000f00 */
[----:B------:R-:W-:Y:S02]  /*e100*/  MOV R218, RZ ;  /* 0x000000ff00da7202 */ /* 0x000fe40000000f00 */
[----:B------:R-:W-:-:S07]  /*e110*/  MOV R83, 0xffffffff ;  /* 0xffffffff00537802 */ /* 0x000fce0000000f00 */
[----:B-1---5:R-:W-:Y:S05]  /*e120*/  WARPSYNC.COLLECTIVE R83, `(.L_x_4273) ;  /* 0x0000000053087348 */ /* 0x022fea0003c00000 */
[----:B------:R0:W2:Y:S02]  /*e130*/  SHFL.UP P3, R81, R220, R217, R218 ;  /* 0x040000d9dc517389 */ /* 0x0000a400000600da */
[----:B012--5:R-:W-:Y:S01]  /*e140*/  ENDCOLLECTIVE ;  /* 0x000000000000791b */ /* 0x027fe20003800000 */
.L_x_4273:
[----:B------:R-:W-:Y:S02]  /*e150*/  MOV R220, R80 ;  /* 0x0000005000dc7202 */ /* 0x000fe40000000f00 */
[----:B------:R-:W-:-:S07]  /*e160*/  MOV R82, R81 ;  /* 0x0000005100527202 */ /* 0x000fce0000000f00 */
[----:B------:R-:W-:Y:S05]  /*e170*/  WARPSYNC.COLLECTIVE R83, `(.L_x_4274) ;  /* 0x0000000053087348 */ /* 0x000fea0003c00000 */
[----:B------:R0:W1:Y:S02]  /*e180*/  SHFL.UP P3, R81, R220, R217, R218 ;  /* 0x040000d9dc517389 */ /* 0x00006400000600da */
[----:B01----:R-:W-:Y:S01]  /*e190*/  ENDCOLLECTIVE ;  /* 0x000000000000791b */ /* 0x003fe20003800000 */
.L_x_4274:
[----:B------:R-:W-:Y:S02]  /*e1a0*/  MOV R220, R216 ;  /* 0x000000d800dc7202 */ /* 0x000fe40000000f00 */
[----:B------:R-:W-:-:S07]  /*e1b0*/  MOV R219, R81 ;  /* 0x0000005100db7202 */ /* 0x000fce0000000f00 */
[----:B------:R-:W-:Y:S05]  /*e1c0*/  WARPSYNC.COLLECTIVE R83, `(.L_x_4275) ;  /* 0x0000000053087348 */ /* 0x000fea0003c00000 */
[----:B------:R0:W1:Y:S02]  /*e1d0*/  SHFL.UP P3, R81, R220, R217, R218 ;  /* 0x040000d9dc517389 */ /* 0x00006400000600da */
[----:B01----:R-:W-:Y:S01]  /*e1e0*/  ENDCOLLECTIVE ;  /* 0x000000000000791b */ /* 0x003fe20003800000 */
.L_x_4275:
[----:B------:R-:W-:Y:S02]  /*e1f0*/  MOV R220, R214 ;  /* 0x000000d600dc7202 */ /* 0x000fe40000000f00 */
[----:B------:R-:W-:-:S07]  /*e200*/  MOV R221, R81 ;  /* 0x0000005100dd7202 */ /* 0x000fce0000000f00 */
[----:B------:R-:W-:Y:S05]  /*e210*/  WARPSYNC.COLLECTIVE R83, `(.L_x_4276) ;  /* 0x0000000053087348 */ /* 0x000fea0003c00000 */
[----:B------:R0:W1:Y:S02]  /*e220*/  SHFL.UP P3, R81, R220, R217, R218 ;  /* 0x040000d9dc517389 */ /* 0x00006400000600da */
[----:B01----:R-:W-:Y:S01]  /*e230*/  ENDCOLLECTIVE ;  /* 0x000000000000791b */ /* 0x003fe20003800000 */
.L_x_4276:
        /* <DEDUP_REMOVED lines=17> */
.L_x_4277:
[----:B------:R-:W-:Y:S02]  /*e350*/  MOV R220, R80 ;  /* 0x0000005000dc7202 */ /* 0x000fe40000000f00 */
[----:B------:R-:W-:-:S07]  /*e360*/  MOV R82, R81 ;  /* 0x0000005100527202 */ /* 0x000fce0000000f00 */
[----:B------:R-:W-:Y:S05]  /*e370*/  WARPSYNC.COLLECTIVE R83, `(.L_x_4278) ;  /* 0x0000000053087348 */ /* 0x000fea0003c00000 */
[----:B------:R0:W1:Y:S02]  /*e380*/  SHFL.UP P3, R81, R220, R217, R218 ;  /* 0x040000d9dc517389 */ /* 0x00006400000600da */
[----:B01----:R-:W-:Y:S01]  /*e390*/  ENDCOLLECTIVE ;  /* 0x000000000000791b */ /* 0x003fe20003800000 */
.L_x_4278:
[----:B------:R-:W-:Y:S02]  /*e3a0*/  MOV R220, R216 ;  /* 0x000000d800dc7202 */ /* 0x000fe40000000f00 */
[----:B------:R-:W-:-:S07]  /*e3b0*/  MOV R219, R81 ;  /* 0x0000005100db7202 */ /* 0x000fce0000000f00 */
[----:B------:R-:W-:Y:S05]  /*e3c0*/  WARPSYNC.COLLECTIVE R83, `(.L_x_4279) ;  /* 0x0000000053087348 */ /* 0x000fea0003c00000 */
[----:B------:R0:W1:Y:S02]  /*e3d0*/  SHFL.UP P3, R81, R220, R217, R218 ;  /* 0x040000d9dc517389 */ /* 0x00006400000600da */
[----:B01----:R-:W-:Y:S01]  /*e3e0*/  ENDCOLLECTIVE ;  /* 0x000000000000791b */ /* 0x003fe20003800000 */
.L_x_4279:
[----:B------:R-:W-:Y:S02]  /*e3f0*/  MOV R220, R214 ;  /* 0x000000d600dc7202 */ /* 0x000fe40000000f00 */
[----:B------:R-:W-:-:S07]  /*e400*/  MOV R221, R81 ;  /* 0x0000005100dd7202 */ /* 0x000fce0000000f00 */
[----:B------:R-:W-:Y:S05]  /*e410*/  WARPSYNC.COLLECTIVE R83, `(.L_x_4280) ;  /* 0x0000000053087348 */ /* 0x000fea0003c00000 */
[----:B------:R0:W1:Y:S02]  /*e420*/  SHFL.UP P3, R81, R220, R217, R218 ;  /* 0x040000d9dc517389 */ /* 0x00006400000600da */
[----:B01----:R-:W-:Y:S01]  /*e430*/  ENDCOLLECTIVE ;  /* 0x000000000000791b */ /* 0x003fe20003800000 */
.L_x_4280:
        /* <DEDUP_REMOVED lines=17> */
.L_x_4281:
[----:B------:R-:W-:Y:S02]  /*e550*/  MOV R220, R80 ;  /* 0x0000005000dc7202 */ /* 0x000fe40000000f00 */
[----:B------:R-:W-:-:S07]  /*e560*/  MOV R82, R81 ;  /* 0x0000005100527202 */ /* 0x000fce0000000f00 */
[----:B------:R-:W-:Y:S05]  /*e570*/  WARPSYNC.COLLECTIVE R83, `(.L_x_4282) ;  /* 0x0000000053087348 */ /* 0x000fea0003c00000 */
[----:B------:R0:W1:Y:S02]  /*e580*/  SHFL.UP P3, R81, R220, R217, R218 ;  /* 0x040000d9dc517389 */ /* 0x00006400000600da */
[----:B01----:R-:W-:Y:S01]  /*e590*/  ENDCOLLECTIVE ;  /* 0x000000000000791b */ /* 0x003fe20003800000 */
.L_x_4282:
[----:B------:R-:W-:Y:S02]  /*e5a0*/  MOV R220, R216 ;  /* 0x000000d800dc7202 */ /* 0x000fe40000000f00 */
[----:B------:R-:W-:-:S07]  /*e5b0*/  MOV R219, R81 ;  /* 0x0000005100db7202 */ /* 0x000fce0000000f00 */
[----:B------:R-:W-:Y:S05]  /*e5c0*/  WARPSYNC.COLLECTIVE R83, `(.L_x_4283) ;  /* 0x0000000053087348 */ /* 0x000fea0003c00000 */
[----:B------:R0:W1:Y:S02]  /*e5d0*/  SHFL.UP P3, R81, R220, R217, R218 ;  /* 0x040000d9dc517389 */ /* 0x00006400000600da */
[----:B01----:R-:W-:Y:S01]  /*e5e0*/  ENDCOLLECTIVE ;  /* 0x000000000000791b */ /* 0x003fe20003800000 */
.L_x_4283:
[----:B------:R-:W-:Y:S02]  /*e5f0*/  MOV R220, R214 ;  /* 0x000000d600dc7202 */ /* 0x000fe40000000f00 */
[----:B------:R-:W-:-:S07]  /*e600*/  MOV R221, R81 ;  /* 0x0000005100dd7202 */ /* 0x000fce0000000f00 */
[----:B------:R-:W-:Y:S05]  /*e610*/  WARPSYNC.COLLECTIVE R83, `(.L_x_4284) ;  /* 0x0000000053087348 */ /* 0x000fea0003c00000 */
[----:B------:R0:W1:Y:S02]  /*e620*/  SHFL.UP P3, R81, R220, R217, R218 ;  /* 0x040000d9dc517389 */ /* 0x00006400000600da */
[----:B01----:R-:W-:Y:S01]  /*e630*/  ENDCOLLECTIVE ;  /* 0x000000000000791b */ /* 0x003fe20003800000 */
.L_x_4284:
        /* <DEDUP_REMOVED lines=17> */
.L_x_4285:
[----:B------:R-:W-:Y:S02]  /*e750*/  MOV R220, R80 ;  /* 0x0000005000dc7202 */ /* 0x000fe40000000f00 */
[----:B------:R-:W-:-:S07]  /*e760*/  MOV R82, R81 ;  /* 0x0000005100527202 */ /* 0x000fce0000000f00 */
[----:B------:R-:W-:Y:S05]  /*e770*/  WARPSYNC.COLLECTIVE R83, `(.L_x_4286) ;  /* 0x0000000053087348 */ /* 0x000fea0003c00000 */
[----:B------:R0:W1:Y:S02]  /*e780*/  SHFL.UP P3, R81, R220, R217, R218 ;  /* 0x040000d9dc517389 */ /* 0x00006400000600da */
[----:B01----:R-:W-:Y:S01]  /*e790*/  ENDCOLLECTIVE ;  /* 0x000000000000791b */ /* 0x003fe20003800000 */
.L_x_4286:
[----:B------:R-:W-:Y:S02]  /*e7a0*/  MOV R220, R216 ;  /* 0x000000d800dc7202 */ /* 0x000fe40000000f00 */
[----:B------:R-:W-:-:S07]  /*e7b0*/  MOV R219, R81 ;  /* 0x0000005100db7202 */ /* 0x000fce0000000f00 */
[----:B------:R-:W-:Y:S05]  /*e7c0*/  WARPSYNC.COLLECTIVE R83, `(.L_x_4287) ;  /* 0x0000000053087348 */ /* 0x000fea0003c00000 */
[----:B------:R0:W1:Y:S02]  /*e7d0*/  SHFL.UP P3, R81, R220, R217, R218 ;  /* 0x040000d9dc517389 */ /* 0x00006400000600da */
[----:B01----:R-:W-:Y:S01]  /*e7e0*/  ENDCOLLECTIVE ;  /* 0x000000000000791b */ /* 0x003fe20003800000 */
.L_x_4287:
[----:B------:R-:W-:Y:S02]  /*e7f0*/  MOV R220, R214 ;  /* 0x000000d600dc7202 */ /* 0x000fe40000000f00 */
[----:B------:R-:W-:-:S07]  /*e800*/  MOV R221, R81 ;  /* 0x0000005100dd7202 */ /* 0x000fce0000000f00 */
[----:B------:R-:W-:Y:S05]  /*e810*/  WARPSYNC.COLLECTIVE R83, `(.L_x_4288) ;  /* 0x0000000053087348 */ /* 0x000fea0003c00000 */
[----:B------:R0:W1:Y:S02]  /*e820*/  SHFL.UP P3, R81, R220, R217, R218 ;  /* 0x040000d9dc517389 */ /* 0x00006400000600da */
[----:B01----:R-:W-:Y:S01]  /*e830*/  ENDCOLLECTIVE ;  /* 0x000000000000791b */ /* 0x003fe20003800000 */
.L_x_4288:
        /* <DEDUP_REMOVED lines=17> */
.L_x_4289:
[----:B------:R-:W-:Y:S02]  /*e950*/  MOV R220, R80 ;  /* 0x0000005000dc7202 */ /* 0x000fe40000000f00 */
[----:B------:R-:W-:-:S07]  /*e960*/  MOV R82, R81 ;  /* 0x0000005100527202 */ /* 0x000fce0000000f00 */
[----:B------:R-:W-:Y:S05]  /*e970*/  WARPSYNC.COLLECTIVE R83, `(.L_x_4290) ;  /* 0x0000000053087348 */ /* 0x000fea0003c00000 */
[----:B------:R0:W1:Y:S02]  /*e980*/  SHFL.UP P3, R81, R220, R217, R218 ;  /* 0x040000d9dc517389 */ /* 0x00006400000600da */
[----:B01----:R-:W-:Y:S01]  /*e990*/  ENDCOLLECTIVE ;  /* 0x000000000000791b */ /* 0x003fe20003800000 */
.L_x_4290:
[----:B------:R-:W-:Y:S02]  /*e9a0*/  MOV R220, R216 ;  /* 0x000000d800dc7202 */ /* 0x000fe40000000f00 */
[----:B------:R-:W-:-:S07]  /*e9b0*/  MOV R219, R81 ;  /* 0x0000005100db7202 */ /* 0x000fce0000000f00 */
[----:B------:R-:W-:Y:S05]  /*e9c0*/  WARPSYNC.COLLECTIVE R83, `(.L_x_4291) ;  /* 0x0000000053087348 */ /* 0x000fea0003c00000 */
[----:B------:R0:W1:Y:S02]  /*e9d0*/  SHFL.UP P3, R81, R220, R217, R218 ;  /* 0x040000d9dc517389 */ /* 0x00006400000600da */
[----:B01----:R-:W-:Y:S01]  /*e9e0*/  ENDCOLLECTIVE ;  /* 0x000000000000791b */ /* 0x003fe20003800000 */
.L_x_4291:
[----:B------:R-:W-:Y:S02]  /*e9f0*/  MOV R220, R214 ;  /* 0x000000d600dc7202 */ /* 0x000fe40000000f00 */
[----:B------:R-:W-:-:S07]  /*ea00*/  MOV R221, R81 ;  /* 0x0000005100dd7202 */ /* 0x000fce0000000f00 */
[----:B------:R-:W-:Y:S05]  /*ea10*/  WARPSYNC.COLLECTIVE R83, `(.L_x_4292) ;  /* 0x0000000053087348 */ /* 0x000fea0003c00000 */
[----:B------:R0:W1:Y:S02]  /*ea20*/  SHFL.UP P3, R81, R220, R217, R218 ;  /* 0x040000d9dc517389 */ /* 0x00006400000600da */
[----:B01----:R-:W-:Y:S01]  /*ea30*/  ENDCOLLECTIVE ;  /* 0x000000000000791b */ /* 0x003fe20003800000 */
.L_x_4292:
[----:B------:R-:W-:Y:S05]  /*ea40*/  BRA `(.L_x_4293) ;  /* 0xffffff7800147947 */ /* 0x000fea000383ffff */
.L_x_4174:
        /* <DEDUP_REMOVED lines=8> */
.L_x_4295:
[----:B------:R-:W-:Y:S05]  /*ead0*/  BSYNC B0 ;  /* 0x0000000000007941 */ /* 0x000fea0003800000 */
.L_x_4294:
[----:B------:R-:W-:Y:S05]  /*eae0*/  BRA `(.L_x_4296) ;  /* 0xffffff7800247947 */ /* 0x000fea000383ffff */
.L_x_4175:
        /* <DEDUP_REMOVED lines=8> */
.L_x_4298:
[----:B------:R-:W-:Y:S05]  /*eb70*/  BSYNC B0 ;  /* 0x0000000000007941 */ /* 0x000fea0003800000 */
.L_x_4297:
[----:B------:R-:W-:Y:S05]  /*eb80*/  BRA `(.L_x_4299) ;  /* 0xffffff7800047947 */ /* 0x000fea000383ffff */
.L_x_4176:
        /* <DEDUP_REMOVED lines=8> */
.L_x_4301:
[----:B------:R-:W-:Y:S05]  /*ec10*/  BSYNC B0 ;  /* 0x0000000000007941 */ /* 0x000fea0003800000 */
.L_x_4300:
[----:B------:R-:W-:Y:S05]  /*ec20*/  BRA `(.L_x_4302) ;  /* 0xffffff7400e47947 */ /* 0x000fea000383ffff */
.L_x_4177:
        /* <DEDUP_REMOVED lines=8> */
.L_x_4304:
[----:B------:R-:W-:Y:S05]  /*ecb0*/  BSYNC B0 ;  /* 0x0000000000007941 */ /* 0x000fea0003800000 */
.L_x_4303:
[----:B------:R-:W-:Y:S05]  /*ecc0*/  BRA `(.L_x_4305) ;  /* 0xffffff7400c47947 */ /* 0x000fea000383ffff */
.L_x_4178:
        /* <DEDUP_REMOVED lines=8> */
.L_x_4307:
[----:B------:R-:W-:Y:S05]  /*ed50*/  BSYNC B0 ;  /* 0x0000000000007941 */ /* 0x000fea0003800000 */
.L_x_4306:
        /* <DEDUP_REMOVED lines=9> */
.L_x_4308:
[----:B------:R-:W-:Y:S02]  /*edf0*/  MOV R80, 0x1f ;  /* 0x0000001f00507802 */ /* 0x000fe40000000f00 */
[----:B------:R-:W-:Y:S02]  /*ee00*/  MOV R220, R216 ;  /* 0x000000d800dc7202 */ /* 0x000fe40000000f00 */
[----:B------:R-:W-:-:S07]  /*ee10*/  MOV R219, R81 ;  /* 0x0000005100db7202 */ /* 0x000fce0000000f00 */
[----:B------:R-:W-:Y:S05]  /*ee20*/  WARPSYNC.COLLECTIVE R83, `(.L_x_4309) ;  /* 0x0000000053087348 */ /* 0x000fea0003c00000 */
[----:B------:R0:W1:Y:S02]  /*ee30*/  SHFL.UP P3, R81, R220, R217, R218 ;  /* 0x040000d9dc517389 */ /* 0x00006400000600da */
[----:B01----:R-:W-:Y:S01]  /*ee40*/  ENDCOLLECTIVE ;  /* 0x000000000000791b */ /* 0x003fe20003800000 */
.L_x_4309:
[----:B------:R-:W-:Y:S02]  /*ee50*/  MOV R220, R214 ;  /* 0x000000d600dc7202 */ /* 0x000fe40000000f00 */
[----:B------:R-:W-:-:S07]  /*ee60*/  MOV R216, R81 ;  /* 0x0000005100d87202 */ /* 0x000fce0000000f00 */
[----:B------:R-:W-:Y:S05]  /*ee70*/  WARPSYNC.COLLECTIVE R83, `(.L_x_4310) ;  /* 0x0000000053087348 */ /* 0x000fea0003c00000 */
[----:B------:R0:W1:Y:S02]  /*ee80*/  SHFL.UP P3, R81, R220, R217, R218 ;  /* 0x040000d9dc517389 */ /* 0x00006400000600da */
[----:B01----:R-:W-:Y:S01]  /*ee90*/  ENDCOLLECTIVE ;  /* 0x000000000000791b */ /* 0x003fe20003800000 */
.L_x_4310:
[----:B------:R-:W-:Y:S01]  /*eea0*/  MOV R214, R81 ;  /* 0x0000005100d67202 */ /* 0x000fe20000000f00 */
[----:B------:R-:W-:-:S11]  /*eeb0*/  HFMA2.MMA R81, -RZ, RZ, 0, 0 ;  /* 0x00000000ff517435 */ /* 0x000fd600000001ff */
[----:B------:R-:W-:Y:S05]  /*eec0*/  WARPSYNC.COLLECTIVE R83, `(.L_x_4311) ;  /* 0x0000000053087348 */ /* 0x000fea0003c00000 */
[----:B------:R0:W1:Y:S02]  /*eed0*/  SHFL.IDX P3, R221, R82, R81, R80 ;  /* 0x0000005152dd7389 */ /* 0x0000640000060050 */
[----:B01----:R-:W-:Y:S01]  /*eee0*/  ENDCOLLECTIVE ;  /* 0x000000000000791b */ /* 0x003fe20003800000 */
.L_x_4311:
[----:B------:R-:W-:Y:S02]  /*eef0*/  MOV R82, R77 ;  /* 0x0000004d00527202 */ /* 0x000fe40000000f00 */
[----:B------:R-:W-:-:S07]  /*ef00*/  MOV R76, R221 ;  /* 0x000000dd004c7202 */ /* 0x000fce0000000f00 */
[----:B------:R-:W-:Y:S05]  /*ef10*/  WARPSYNC.COLLECTIVE R83, `(.L_x_4312) ;  /* 0x0000000053087348 */ /* 0x000fea0003c00000 */
[----:B------:R0:W1:Y:S02]  /*ef20*/  SHFL.IDX P3, R221, R82, R81, R80 ;  /* 0x0000005152dd7389 */ /* 0x0000640000060050 */
[----:B01----:R-:W-:Y:S01]  /*ef30*/  ENDCOLLECTIVE ;  /* 0x000000000000791b */ /* 0x003fe20003800000 */
.L_x_4312:
[----:B------:R-:W-:Y:S02]  /*ef40*/  MOV R82, R78 ;  /* 0x0000004e00527202 */ /* 0x000fe40000000f00 */
[----:B------:R-:W-:-:S07]  /*ef50*/  MOV R77, R221 ;  /* 0x000000dd004d7202 */ /* 0x000fce0000000f00 */
[----:B------:R-:W-:Y:S05]  /*ef60*/  WARPSYNC.COLLECTIVE R83, `(.L_x_4313) ;  /* 0x0000000053087348 */ /* 0x000fea0003c00000 */
[----:B------:R0:W1:Y:S02]  /*ef70*/  SHFL.IDX P3, R221, R82, R81, R80 ;  /* 0x0000005152dd7389 */ /* 0x0000640000060050 */
[----:B01----:R-:W-:Y:S01]  /*ef80*/  ENDCOLLECTIVE ;  /* 0x000000000000791b */ /* 0x003fe20003800000 */
.L_x_4313:
[----:B------:R-:W-:Y:S02]  /*ef90*/  MOV R82, R79 ;  /* 0x0000004f00527202 */ /* 0x000fe40000000f00 */
[----:B------:R-:W-:-:S07]  /*efa0*/  MOV R78, R221 ;  /* 0x000000dd004e7202 */ /* 0x000fce0000000f00 */
[----:B------:R-:W-:Y:S05]  /*efb0*/  WARPSYNC.COLLECTIVE R83, `(.L_x_4314) ;  /* 0x0000000053087348 */ /* 0x000fea0003c00000 */
[----:B------:R0:W1:Y:S02]  /*efc0*/  SHFL.IDX P3, R221, R82, R81, R80 ;  /* 0x0000005152dd7389 */ /* 0x0000640000060050 */
[----:B01----:R-:W-:Y:S01]  /*efd0*/  ENDCOLLECTIVE ;  /* 0x000000000000791b */ /* 0x003fe20003800000 */
.L_x_4314:
[----:B------:R-:W-:Y:S01]  /*efe0*/  MOV R79, R221 ;  /* 0x000000dd004f7202 */ /* 0x000fe20000000f00 */
[----:B------:R-:W-:Y:S06]  /*eff0*/  BRA `(.L_x_4315) ;  /* 0xffffff7400207947 */ /* 0x000fec000383ffff */
.L_x_4180:
[----:B------:R-:W-:Y:S01]  /*f000*/  HFMA2.MMA R245, -RZ, RZ, 0, 5.9604644775390625e-08 ;  /* 0x00000001fff57435 */ /* 0x000fe200000001ff */
[----:B------:R-:W-:Y:S02]  /*f010*/  MOV R244, R240 ;  /* 0x000000f000f47202 */ /* 0x000fe40000000f00 */
[----:B------:R-:W-:Y:S02]  /*f020*/  MOV R252, 0x1f ;  /* 0x0000001f00fc7802 */ /* 0x000fe40000000f00 */
[----:B------:R-:W-:-:S07]  /*f030*/  MOV R83, 0xffffffff ;  /* 0xffffffff00537802 */ /* 0x000fce0000000f00 */
[----:B-1----:R-:W-:Y:S05]  /*f040*/  WARPSYNC.COLLECTIVE R83, `(.L_x_4316) ;  /* 0x0000000053087348 */ /* 0x002fea0003c00000 */
[----:B------:R0:W2:Y:S02]  /*f050*/  SHFL.DOWN P1, R221, R244, R245, R252 ;  /* 0x080000f5f4dd7389 */ /* 0x0000a400000200fc */
[----:B012---:R-:W-:Y:S01]  /*f060*/  ENDCOLLECTIVE ;  /* 0x000000000000791b */ /* 0x007fe20003800000 */
.L_x_4316:
[----:B------:R-:W-:Y:S02]  /*f070*/  MOV R244, R241 ;  /* 0x000000f100f47202 */ /* 0x000fe40000000f00 */
[----:B------:R-:W-:-:S07]  /*f080*/  MOV R80, R221 ;  /* 0x000000dd00507202 */ /* 0x000fce0000000f00 */
[----:B------:R-:W-:Y:S05]  /*f090*/  WARPSYNC.COLLECTIVE R83, `(.L_x_4317) ;  /* 0x0000000053087348 */ /* 0x000fea0003c00000 */
[----:B------:R0:W1:Y:S02]  /*f0a0*/  SHFL.DOWN P1, R221, R244, R245, R252 ;  /* 0x080000f5f4dd7389 */ /* 0x00006400000200fc */
[----:B01----:R-:W-:Y:S01]  /*f0b0*/  ENDCOLLECTIVE ;  /* 0x000000000000791b */ /* 0x003fe20003800000 */
.L_x_4317:
[----:B------:R-:W-:Y:S02]  /*f0c0*/  MOV R244, R242 ;  /* 0x000000f200f47202 */ /* 0x000fe40000000f00 */
[----:B------:R-:W-:-:S07]  /*f0d0*/  MOV R81, R221 ;  /* 0x000000dd00517202 */ /* 0x000fce0000000f00 */
[----:B------:R-:W-:Y:S05]  /*f0e0*/  WARPSYNC.COLLECTIVE R83, `(.L_x_4318) ;  /* 0x0000000053087348 */ /* 0x000fea0003c00000 */
[----:B------:R0:W1:Y:S02]  /*f0f0*/  SHFL.DOWN P1, R221, R244, R245, R252 ;  /* 0x080000f5f4dd7389 */ /* 0x00006400000200fc */
[----:B01----:R-:W-:Y:S01]  /*f100*/  ENDCOLLECTIVE ;  /* 0x000000000000791b */ /* 0x003fe20003800000 */
.L_x_4318:
[----:B------:R-:W-:Y:S02]  /*f110*/  MOV R244, R243 ;  /* 0x000000f300f47202 */ /* 0x000fe40000000f00 */
[----:B------:R-:W-:-:S07]  /*f120*/  MOV R82, R221 ;  /* 0x000000dd00527202 */ /* 0x000fce0000000f00 */
[----:B------:R-:W-:Y:S05]  /*f130*/  WARPSYNC.COLLECTIVE R83, `(.L_x_4319) ;  /* 0x0000000053087348 */ /* 0x000fea0003c00000 */
[----:B------:R0:W1:Y:S02]  /*f140*/  SHFL.DOWN P1, R221, R244, R245, R252 ;  /* 0x080000f5f4dd7389 */ /* 0x00006400000200fc */
[----:B01----:R-:W-:Y:S01]  /*f150*/  ENDCOLLECTIVE ;  /* 0x000000000000791b */ /* 0x003fe20003800000 */
.L_x_4319:
[----:B------:R-:W-:Y:S01]  /*f160*/  MOV R83, R221 ;  /* 0x000000dd00537202 */ /* 0x000fe20000000f00 */
[----:B------:R-:W-:Y:S06]  /*f170*/  BRA `(.L_x_4320) ;  /* 0xffffff8800247947 */ /* 0x000fec000383ffff */
.L_x_4183:
        /* <DEDUP_REMOVED lines=8> */
.L_x_4322:
[----:B------:R-:W-:Y:S05]  /*f200*/  BSYNC B0 ;  /* 0x0000000000007941 */ /* 0x000fea0003800000 */
.L_x_4321:
        /* <DEDUP_REMOVED lines=8> */
.L_x_4323:
[----:B------:R-:W-:Y:S02]  /*f290*/  MOV R244, R242 ;  /* 0x000000f200f47202 */ /* 0x000fe40000000f00 */
[----:B------:R-:W-:-:S07]  /*f2a0*/  MOV R81, R221 ;  /* 0x000000dd00517202 */ /* 0x000fce0000000f00 */
[----:B------:R-:W-:Y:S05]  /*f2b0*/  WARPSYNC.COLLECTIVE R83, `(.L_x_4324) ;  /* 0x0000000053087348 */ /* 0x000fea0003c00000 */
[----:B------:R0:W1:Y:S02]  /*f2c0*/  SHFL.DOWN P1, R221, R244, R245, R252 ;  /* 0x080000f5f4dd7389 */ /* 0x00006400000200fc */
[----:B01----:R-:W-:Y:S01]  /*f2d0*/  ENDCOLLECTIVE ;  /* 0x000000000000791b */ /* 0x003fe20003800000 */
.L_x_4324:
[----:B------:R-:W-:Y:S02]  /*f2e0*/  MOV R244, R243 ;  /* 0x000000f300f47202 */ /* 0x000fe40000000f00 */
[----:B------:R-:W-:-:S07]  /*f2f0*/  MOV R82, R221 ;  /* 0x000000dd00527202 */ /* 0x000fce0000000f00 */
[----:B------:R-:W-:Y:S05]  /*f300*/  WARPSYNC.COLLECTIVE R83, `(.L_x_4325) ;  /* 0x0000000053087348 */ /* 0x000fea0003c00000 */
[----:B------:R0:W1:Y:S02]  /*f310*/  SHFL.DOWN P1, R221, R244, R245, R252 ;  /* 0x080000f5f4dd7389 */ /* 0x00006400000200fc */
[----:B01----:R-:W-:Y:S01]  /*f320*/  ENDCOLLECTIVE ;  /* 0x000000000000791b */ /* 0x003fe20003800000 */
.L_x_4325:
[----:B------:R-:W-:Y:S05]  /*f330*/  BRA `(.L_x_4326) ;  /* 0xffffff8800087947 */ /* 0x000fea000383ffff */
.L_x_4186:
        /* <DEDUP_REMOVED lines=8> */
.L_x_4328:
[----:B------:R-:W-:Y:S05]  /*f3c0*/  BSYNC B0 ;  /* 0x0000000000007941 */ /* 0x000fea0003800000 */
.L_x_4327:
        /* <DEDUP_REMOVED lines=8> */
.L_x_4329:
[----:B------:R-:W-:Y:S02]  /*f450*/  MOV R244, R242 ;  /* 0x000000f200f47202 */ /* 0x000fe40000000f00 */
[----:B------:R-:W-:-:S07]  /*f460*/  MOV R81, R221 ;  /* 0x000000dd00517202 */ /* 0x000fce0000000f00 */
[----:B------:R-:W-:Y:S05]  /*f470*/  WARPSYNC.COLLECTIVE R83, `(.L_x_4330) ;  /* 0x0000000053087348 */ /* 0x000fea0003c00000 */
[----:B------:R0:W1:Y:S02]  /*f480*/  SHFL.DOWN P1, R221, R244, R245, R252 ;  /* 0x080000f5f4dd7389 */ /* 0x00006400000200fc */
[----:B01----:R-:W-:Y:S01]  /*f490*/  ENDCOLLECTIVE ;  /* 0x000000000000791b */ /* 0x003fe20003800000 */
.L_x_4330:
[----:B------:R-:W-:Y:S02]  /*f4a0*/  MOV R244, R243 ;  /* 0x000000f300f47202 */ /* 0x000fe40000000f00 */
[----:B------:R-:W-:-:S07]  /*f4b0*/  MOV R82, R221 ;  /* 0x000000dd00527202 */ /* 0x000fce0000000f00 */
[----:B------:R-:W-:Y:S05]  /*f4c0*/  WARPSYNC.COLLECTIVE R83, `(.L_x_4331) ;  /* 0x0000000053087348 */ /* 0x000fea0003c00000 */
[----:B------:R0:W1:Y:S02]  /*f4d0*/  SHFL.DOWN P1, R221, R244, R245, R252 ;  /* 0x080000f5f4dd7389 */ /* 0x00006400000200fc */
[----:B01----:R-:W-:Y:S01]  /*f4e0*/  ENDCOLLECTIVE ;  /* 0x000000000000791b */ /* 0x003fe20003800000 */
.L_x_4331:
[----:B------:R-:W-:Y:S05]  /*f4f0*/  BRA `(.L_x_4332) ;  /* 0xffffff8400ec7947 */ /* 0x000fea000383ffff */
.L_x_4189:
        /* <DEDUP_REMOVED lines=8> */
.L_x_4334:
[----:B------:R-:W-:Y:S05]  /*f580*/  BSYNC B0 ;  /* 0x0000000000007941 */ /* 0x000fea0003800000 */
.L_x_4333:
        /* <DEDUP_REMOVED lines=8> */
.L_x_4335:
[----:B------:R-:W-:Y:S02]  /*f610*/  MOV R244, R242 ;  /* 0x000000f200f47202 */ /* 0x000fe40000000f00 */
[----:B------:R-:W-:-:S07]  /*f620*/  MOV R81, R221 ;  /* 0x000000dd00517202 */ /* 0x000fce0000000f00 */
[----:B------:R-:W-:Y:S05]  /*f630*/  WARPSYNC.COLLECTIVE R83, `(.L_x_4336) ;  /* 0x0000000053087348 */ /* 0x000fea0003c00000 */
[----:B------:R0:W1:Y:S02]  /*f640*/  SHFL.DOWN P1, R221, R244, R245, R252 ;  /* 0x080000f5f4dd7389 */ /* 0x00006400000200fc */
[----:B01----:R-:W-:Y:S01]  /*f650*/  ENDCOLLECTIVE ;  /* 0x000000000000791b */ /* 0x003fe20003800000 */
.L_x_4336:
[----:B------:R-:W-:Y:S02]  /*f660*/  MOV R244, R243 ;  /* 0x000000f300f47202 */ /* 0x000fe40000000f00 */
[----:B------:R-:W-:-:S07]  /*f670*/  MOV R82, R221 ;  /* 0x000000dd00527202 */ /* 0x000fce0000000f00 */
[----:B------:R-:W-:Y:S05]  /*f680*/  WARPSYNC.COLLECTIVE R83, `(.L_x_4337) ;  /* 0x0000000053087348 */ /* 0x000fea0003c00000 */
[----:B------:R0:W1:Y:S02]  /*f690*/  SHFL.DOWN P1, R221, R244, R245, R252 ;  /* 0x080000f5f4dd7389 */ /* 0x00006400000200fc */
[----:B01----:R-:W-:Y:S01]  /*f6a0*/  ENDCOLLECTIVE ;  /* 0x000000000000791b */ /* 0x003fe20003800000 */
.L_x_4337:
[----:B------:R-:W-:Y:S05]  /*f6b0*/  BRA `(.L_x_4338) ;  /* 0xffffff8400d07947 */ /* 0x000fea000383ffff */
.L_x_4192:
        /* <DEDUP_REMOVED lines=8> */
.L_x_4340:
[----:B------:R-:W-:Y:S05]  /*f740*/  BSYNC B0 ;  /* 0x0000000000007941 */ /* 0x000fea0003800000 */
.L_x_4339:
        /* <DEDUP_REMOVED lines=8> */
.L_x_4341:
[----:B------:R-:W-:Y:S02]  /*f7d0*/  MOV R244, R242 ;  /* 0x000000f200f47202 */ /* 0x000fe40000000f00 */
[----:B------:R-:W-:-:S07]  /*f7e0*/  MOV R81, R221 ;  /* 0x000000dd00517202 */ /* 0x000fce0000000f00 */
[----:B------:R-:W-:Y:S05]  /*f7f0*/  WARPSYNC.COLLECTIVE R83, `(.L_x_4342) ;  /* 0x0000000053087348 */ /* 0x000fea0003c00000 */
[----:B------:R0:W1:Y:S02]  /*f800*/  SHFL.DOWN P1, R221, R244, R245, R252 ;  /* 0x080000f5f4dd7389 */ /* 0x00006400000200fc */
[----:B01----:R-:W-:Y:S01]  /*f810*/  ENDCOLLECTIVE ;  /* 0x000000000000791b */ /* 0x003fe20003800000 */
.L_x_4342:
[----:B------:R-:W-:Y:S02]  /*f820*/  MOV R244, R243 ;  /* 0x000000f300f47202 */ /* 0x000fe40000000f00 */
[----:B------:R-:W-:-:S07]  /*f830*/  MOV R82, R221 ;  /* 0x000000dd00527202 */ /* 0x000fce0000000f00 */
[----:B------:R-:W-:Y:S05]  /*f840*/  WARPSYNC.COLLECTIVE R83, `(.L_x_4343) ;  /* 0x0000000053087348 */ /* 0x000fea0003c00000 */
[----:B------:R0:W1:Y:S02]  /*f850*/  SHFL.DOWN P1, R221, R244, R245, R252 ;  /* 0x080000f5f4dd7389 */ /* 0x00006400000200fc */
[----:B01----:R-:W-:Y:S01]  /*f860*/  ENDCOLLECTIVE ;  /* 0x000000000000791b */ /* 0x003fe20003800000 */
.L_x_4343:
[----:B------:R-:W-:Y:S05]  /*f870*/  BRA `(.L_x_4344) ;  /* 0xffffff8400b47947 */ /* 0x000fea000383ffff */
.L_x_4195:
        /* <DEDUP_REMOVED lines=8> */
.L_x_4346:
[----:B------:R-:W-:Y:S05]  /*f900*/  BSYNC B0 ;  /* 0x0000000000007941 */ /* 0x000fea0003800000 */
.L_x_4345:
        /* <DEDUP_REMOVED lines=10> */
.L_x_4347:
        /* <DEDUP_REMOVED lines=9> */
.L_x_4348:
[----:B------:R-:W-:Y:S02]  /*fa40*/  MOV R244, R240 ;  /* 0x000000f000f47202 */ /* 0x000fe40000000f00 */
[----:B------:R-:W-:Y:S02]  /*fa50*/  MOV R82, R243 ;  /* 0x000000f300527202 */ /* 0x000fe40000000f00 */
[----:B------:R-:W-:-:S07]  /*fa60*/  MOV R250, R221 ;  /* 0x000000dd00fa7202 */ /* 0x000fce0000000f00 */
[----:B------:R-:W-:Y:S05]  /*fa70*/  WARPSYNC.COLLECTIVE R83, `(.L_x_4349) ;  /* 0x0000000053087348 */ /* 0x000fea0003c00000 */
[----:B------:R0:W1:Y:S02]  /*fa80*/  SHFL.IDX P3, R221, R82, R81, R80 ;  /* 0x0000005152dd7389 */ /* 0x0000640000060050 */
[----:B01----:R-:W-:Y:S01]  /*fa90*/  ENDCOLLECTIVE ;  /* 0x000000000000791b */ /* 0x003fe20003800000 */
.L_x_4349:
[----:B------:R-:W-:Y:S02]  /*faa0*/  MOV R82, R64 ;  /* 0x0000004000527202 */ /* 0x000fe40000000f00 */
[----:B------:R-:W-:-:S07]  /*fab0*/  MOV R251, R221 ;  /* 0x000000dd00fb7202 */ /* 0x000fce0000000f00 */
[----:B------:R-:W-:Y:S05]  /*fac0*/  WARPSYNC.COLLECTIVE R83, `(.L_x_4350) ;  /* 0x0000000053087348 */ /* 0x000fea0003c00000 */
[----:B------:R0:W1:Y:S02]  /*fad0*/  SHFL.DOWN P1, R221, R244, R245, R252 ;  /* 0x080000f5f4dd7389 */ /* 0x00006400000200fc */
[----:B01----:R-:W-:Y:S01]  /*fae0*/  ENDCOLLECTIVE ;  /* 0x000000000000791b */ /* 0x003fe20003800000 */
.L_x_4350:
[----:B------:R-:W-:Y:S02]  /*faf0*/  MOV R244, R241 ;  /* 0x000000f100f47202 */ /* 0x000fe40000000f00 */
[----:B------:R-:W-:-:S07]  /*fb00*/  MOV R240, R221 ;  /* 0x000000dd00f07202 */ /* 0x000fce0000000f00 */
[----:B------:R-:W-:Y:S05]  /*fb10*/  WARPSYNC.COLLECTIVE R83, `(.L_x_4351) ;  /* 0x0000000053087348 */ /* 0x000fea0003c00000 */
[----:B------:R0:W1:Y:S02]  /*fb20*/  SHFL.DOWN P1, R221, R244, R245, R252 ;  /* 0x080000f5f4dd7389 */ /* 0x00006400000200fc */
[----:B01----:R-:W-:Y:S01]  /*fb30*/  ENDCOLLECTIVE ;  /* 0x000000000000791b */ /* 0x003fe20003800000 */
.L_x_4351:
[----:B------:R-:W-:Y:S02]  /*fb40*/  MOV R244, R242 ;  /* 0x000000f200f47202 */ /* 0x000fe40000000f00 */
[----:B------:R-:W-:-:S07]  /*fb50*/  MOV R241, R221 ;  /* 0x000000dd00f17202 */ /* 0x000fce0000000f00 */
[----:B------:R-:W-:Y:S05]  /*fb60*/  WARPSYNC.COLLECTIVE R83, `(.L_x_4352) ;  /* 0x0000000053087348 */ /* 0x000fea0003c00000 */
[----:B------:R0:W1:Y:S02]  /*fb70*/  SHFL.DOWN P1, R221, R244, R245, R252 ;  /* 0x080000f5f4dd7389 */ /* 0x00006400000200fc */
[----:B01----:R-:W-:Y:S01]  /*fb80*/  ENDCOLLECTIVE ;  /* 0x000000000000791b */ /* 0x003fe20003800000 */
.L_x_4352:
[----:B------:R-:W-:Y:S02]  /*fb90*/  MOV R244, R243 ;  /* 0x000000f300f47202 */ /* 0x000fe40000000f00 */
[----:B------:R-:W-:-:S07]  /*fba0*/  MOV R242, R221 ;  /* 0x000000dd00f27202 */ /* 0x000fce0000000f00 */
[----:B------:R-:W-:Y:S05]  /*fbb0*/  WARPSYNC.COLLECTIVE R83, `(.L_x_4353) ;  /* 0x0000000053087348 */ /* 0x000fea0003c00000 */
[----:B------:R0:W1:Y:S02]  /*fbc0*/  SHFL.DOWN P1, R221, R244, R245, R252 ;  /* 0x080000f5f4dd7389 */ /* 0x00006400000200fc */
[----:B01----:R-:W-:Y:S01]  /*fbd0*/  ENDCOLLECTIVE ;  /* 0x000000000000791b */ /* 0x003fe20003800000 */
.L_x_4353:
[----:B------:R-:W-:-:S07]  /*fbe0*/  MOV R243, R221 ;  /* 0x000000dd00f37202 */ /* 0x000fce0000000f00 */
[----:B------:R-:W-:Y:S05]  /*fbf0*/  WARPSYNC.COLLECTIVE R83, `(.L_x_4354) ;  /* 0x0000000053087348 */ /* 0x000fea0003c00000 */
[----:B------:R0:W1:Y:S02]  /*fc00*/  SHFL.IDX P3, R221, R82, R81, R80 ;  /* 0x0000005152dd7389 */ /* 0x0000640000060050 */
[----:B01----:R-:W-:Y:S01]  /*fc10*/  ENDCOLLECTIVE ;  /* 0x000000000000791b */ /* 0x003fe20003800000 */
.L_x_4354:
[----:B------:R-:W-:Y:S02]  /*fc20*/  MOV R82, R65 ;  /* 0x0000004100527202 */ /* 0x000fe40000000f00 */
[----:B------:R-:W-:-:S07]  /*fc30*/  MOV R252, R221 ;  /* 0x000000dd00fc7202 */ /* 0x000fce0000000f00 */
[----:B------:R-:W-:Y:S05]  /*fc40*/  WARPSYNC.COLLECTIVE R83, `(.L_x_4355) ;  /* 0x0000000053087348 */ /* 0x000fea0003c00000 */
[----:B------:R0:W1:Y:S02]  /*fc50*/  SHFL.IDX P3, R221, R82, R81, R80 ;  /* 0x0000005152dd7389 */ /* 0x0000640000060050 */
[----:B01----:R-:W-:Y:S01]  /*fc60*/  ENDCOLLECTIVE ;  /* 0x000000000000791b */ /* 0x003fe20003800000 */
.L_x_4355:
[----:B------:R-:W-:Y:S01]  /*fc70*/  MOV R82, R66 ;  /* 0x0000004200527202 */ /* 0x000fe20000000f00 */
[-C--:B------:R-:W-:Y:S01]  /*fc80*/  FMUL.FTZ R66, R65, R247.reuse ;  /* 0x000000f741427220 */ /* 0x080fe20000410000 */
[----:B------:R-:W-:Y:S01]  /*fc90*/  FMUL.FTZ R247, R64, R247 ;  /* 0x000000f740f77220 */ /* 0x000fe20000410000 */
[----:B------:R-:W-:-:S07]  /*fca0*/  MOV R245, R221 ;  /* 0x000000dd00f57202 */ /* 0x000fce0000000f00 */
[----:B------:R-:W-:Y:S05]  /*fcb0*/  WARPSYNC.COLLECTIVE R83, `(.L_x_4356) ;  /* 0x0000000053087348 */ /* 0x000fea0003c00000 */
[----:B------:R0:W1:Y:S02]  /*fcc0*/  SHFL.IDX P3, R221, R82, R81, R80 ;  /* 0x0000005152dd7389 */ /* 0x0000640000060050 */
[----:B01----:R-:W-:Y:S01]  /*fcd0*/  ENDCOLLECTIVE ;  /* 0x000000000000791b */ /* 0x003fe20003800000 */
.L_x_4356:
[----:B------:R-:W-:Y:S02]  /*fce0*/  MOV R82, R67 ;  /* 0x0000004300527202 */ /* 0x000fe40000000f00 */
[----:B------:R-:W-:-:S07]  /*fcf0*/  MOV R244, R221 ;  /* 0x000000dd00f47202 */ /* 0x000fce0000000f00 */
[----:B------:R-:W-:Y:S05]  /*fd00*/  WARPSYNC.COLLECTIVE R83, `(.L_x_4357) ;  /* 0x0000000053087348 */ /* 0x000fea0003c00000 */
[----:B------:R0:W1:Y:S02]  /*fd10*/  SHFL.IDX P3, R221, R82, R81, R80 ;  /* 0x0000005152dd7389 */ /* 0x0000640000060050 */
[----:B01----:R-:W-:Y:S01]  /*fd20*/  ENDCOLLECTIVE ;  /* 0x000000000000791b */ /* 0x003fe20003800000 */
.L_x_4357:
[----:B------:R-:W-:Y:S01]  /*fd30*/  MOV R83, R221 ;  /* 0x000000dd00537202 */ /* 0x000fe20000000f00 */
[----:B------:R-:W-:Y:S06]  /*fd40*/  BRA `(.L_x_4358) ;  /* 0xffffff84000c7947 */ /* 0x000fec000383ffff */
.L_x_4359:
        /* <DEDUP_REMOVED lines=11> */
.L_x_18922:


//--------------------- .text._Z25selective_scan_bwd_kernelI32Selective_Scan_bwd_kernel_traitsILi128ELi16ELb1ELb0ELb1ELb1ELb1EN3c104HalfENS1_7complexIfEEEEv12SSMParamsBwd --------------------------
	.section	.text._Z25selective_scan_bwd_kernelI32Selective_Scan_bwd_kernel_traitsILi128ELi16ELb1ELb0ELb1ELb1ELb1EN3c104HalfENS1_7complexIfEEEEv12SSMParamsBwd,"ax",@progbits
	.align	128
        .global         _Z25selective_scan_bwd_kernelI32Selective_Scan_bwd_kernel_traitsILi128ELi16ELb1ELb0ELb1ELb1ELb1EN3c104HalfENS1_7complexIfEEEEv12SSMParamsBwd
        .type           _Z25selective_scan_bwd_kernelI32Selective_Scan_bwd_kernel_traitsILi128ELi16ELb1ELb0ELb1ELb1ELb1EN3c104HalfENS1_7complexIfEEEEv12SSMParamsBwd,@function
        .size           _Z25selective_scan_bwd_kernelI32Selective_Scan_bwd_kernel_traitsILi128ELi16ELb1ELb0ELb1ELb1ELb1EN3c104HalfENS1_7complexIfEEEEv12SSMParamsBwd,(.L_x_18923 - _Z25selective_scan_bwd_kernelI32Selective_Scan_bwd_kernel_traitsILi128ELi16ELb1ELb0ELb1ELb1ELb1EN3c104HalfENS1_7complexIfEEEEv12SSMParamsBwd)
        .other          _Z25selective_scan_bwd_kernelI32Selective_Scan_bwd_kernel_traitsILi128ELi16ELb1ELb0ELb1ELb1ELb1EN3c104HalfENS1_7complexIfEEEEv12SSMParamsBwd,@"STO_CUDA_ENTRY STV_DEFAULT"
_Z25selective_scan_bwd_kernelI32Selective_Scan_bwd_kernel_traitsILi128ELi16ELb1ELb0ELb1ELb1ELb1EN3c104HalfENS1_7complexIfEEEEv12SSMParamsBwd:
.text._Z25selective_scan_bwd_kernelI32Selective_Scan_bwd_kernel_traitsILi128ELi16ELb1ELb0ELb1ELb1ELb1EN3c104HalfENS1_7complexIfEEEEv12SSMParamsBwd:
        /* <DEDUP_REMOVED lines=16> */
[----:B------:R-:W-:Y:S01]  /*0100*/  UMOV UR61, URZ ;  /* 0x0000003f003d7c82 */ /* 0x000fe20008000000 */
[----:B------:R-:W-:Y:S01]  /*0110*/  ULDC.64 UR20, c[0x0][0x260] ;  /* 0x0000980000147ab9 */ /* 0x000fe20000000a00 */
[----:B------:R-:W-:Y:S01]  /*0120*/  ULDC.64 UR32, c[0x0][0x3f8] ;  /* 0x0000fe0000207ab9 */ /* 0x000fe20000000a00 */
[----:B------:R-:W-:Y:S01]  /*0130*/  UMOV UR58, URZ ;  /* 0x0000003f003a7c82 */ /* 0x000fe20008000000 */
        /* <DEDUP_REMOVED lines=20> */
[----:B------:R-:W-:Y:S01]  /*0280*/  ULDC.64 UR4, c[0x0][0x280] ;  /* 0x0000a00000047ab9 */ /* 0x000fe20000000a00 */
[----:B------:R-:W-:Y:S01]  /*0290*/  UISETP.NE.U32.AND UP1, UPT, UR22, URZ, UPT ;  /* 0x0000003f1600728c */ /* 0x000fe2000bf25070 */
[----:B------:R0:W-:Y:S01]  /*02a0*/  STL [R1+0x14], RZ ;  /* 0x000014ff01007387 */ /* 0x0001e20000100800 */
[----:B------:R-:W-:-:S02]  /*02b0*/  UIMAD.WIDE.U32 UR18, UR12, UR4, URZ ;  /* 0x000000040c1272a5 */ /* 0x000fc4000f8e003f */
[----:B------:R-:W-:Y:S01]  /*02c0*/  UIMAD UR4, UR49, UR4, URZ ;  /* 0x00000004310472a4 */ /* 0x000fe2000f8e023f */
[----:B------:R0:W-:Y:S01]  /*02d0*/  STL [R1+0x10], RZ ;  /* 0x000010ff01007387 */ /* 0x0001e20000100800 */
[----:B------:R-:W-:Y:S02]  /*02e0*/  UISETP.NE.AND.EX UP1, UPT, UR23, URZ, UPT, UP1 ;  /* 0x0000003f1700728c */ /* 0x000fe4000bf25310 */
[----:B------:R-:W-:Y:S01]  /*02f0*/  UIMAD UR25, UR12, UR5, UR4 ;  /* 0x000000050c1972a4 */ /* 0x000fe2000f8e0204 */
[----:B------:R-:W-:Y:S02]  /*0300*/  ULDC.64 UR6, c[0x0][0x290] ;  /* 0x0000a40000067ab9 */ /* 0x000fe40000000a00 */
[----:B------:R-:W4:Y:S01]  /*0310*/  I2F.RP R0, UR27 ;  /* 0x0000001b00007d06 */ /* 0x000f220008209400 */
[----:B------:R-:W-:Y:S01]  /*0320*/  UMOV UR4, URZ ;  /* 0x0000003f00047c82 */ /* 0x000fe20008000000 */
[----:B------:R-:W-:Y:S02]  /*0330*/  UIMAD UR9, UR49, UR6, URZ ;  /* 0x00000006310972a4 */ /* 0x000fe4000f8e023f */
[----:B------:R-:W-:-:S02]  /*0340*/  UIMAD.WIDE.U32 UR16, UR12, UR6, URZ ;  /* 0x000000060c1072a5 */ /* 0x000fc4000f8e003f */
[----:B------:R-:W-:Y:S02]  /*0350*/  @UP1 ULEA UR60, UP3, UR10, UR22, 0x2 ;  /* 0x000000160a3c1291 */ /* 0x000fe4000f86103f */
[----:B------:R-:W-:Y:S02]  /*0360*/  UIMAD UR9, UR12, UR7, UR9 ;  /* 0x000000070c0972a4 */ /* 0x000fe4000f8e0209 */
[----:B------:R-:W-:Y:S01]  /*0370*/  @UP1 ULEA.HI.X UR61, UR10, UR23, UR11, 0x2, UP3 ;  /* 0x000000170a3d1291 */ /* 0x000fe200098f140b */
[----:B------:R-:W-:Y:S01]  /*0380*/  ULDC.64 UR6, c[0x0][0x328] ;  /* 0x0000ca0000067ab9 */ /* 0x000fe20000000a00 */
[----:B------:R-:W-:Y:S01]  /*0390*/  UIMAD UR8, UR49, UR20, URZ ;  /* 0x00000014310872a4 */ /* 0x000fe2000f8e023f */
[----:B----4-:R-:W1:Y:S01]  /*03a0*/  MUFU.RCP R0, R0 ;  /* 0x0000000000007308 */ /* 0x010e620000001000 */
[----:B------:R-:W-:Y:S02]  /*03b0*/  UIMAD UR13, UR49, UR6, URZ ;  /* 0x00000006310d72a4 */ /* 0x000fe4000f8e023f */
[----:B------:R-:W-:-:S02]  /*03c0*/  UISETP.NE.U32.AND UP2, UPT, UR32, URZ, UPT ;  /* 0x0000003f2000728c */ /* 0x000fc4000bf45070 */
[----:B------:R-:W-:Y:S02]  /*03d0*/  UIMAD.WIDE.U32 UR14, UR12, UR6, URZ ;  /* 0x000000060c0e72a5 */ /* 0x000fe4000f8e003f */
[----:B------:R-:W-:Y:S02]  /*03e0*/  UIMAD UR13, UR12, UR7, UR13 ;  /* 0x000000070c0d72a4 */ /* 0x000fe4000f8e020d */
[----:B------:R-:W-:Y:S02]  /*03f0*/  UIMAD.WIDE.U32 UR6, UR12, UR20, URZ ;  /* 0x000000140c0672a5 */ /* 0x000fe4000f8e003f */
[----:B------:R-:W-:Y:S02]  /*0400*/  UIMAD UR8, UR12, UR21, UR8 ;  /* 0x000000150c0872a4 */ /* 0x000fe4000f8e0208 */
[----:B------:R-:W-:Y:S01]  /*0410*/  UISETP.NE.AND.EX UP1, UPT, UR33, URZ, UPT, UP2 ;  /* 0x0000003f2100728c */ /* 0x000fe2000bf25320 */
[----:B------:R-:W-:Y:S01]  /*0420*/  ULDC.64 UR20, c[0x0][0x288] ;  /* 0x0000a20000147ab9 */ /* 0x000fe20000000a00 */
[----:B------:R-:W-:Y:S01]  /*0430*/  UIADD3 UR15, UR15, UR13, URZ ;  /* 0x0000000d0f0f7290 */ /* 0x000fe2000fffe03f */
[----:B-1----:R-:W-:Y:S01]  /*0440*/  IADD3 R2, R0, 0xffffffe, RZ ;  /* 0x0ffffffe00027810 */ /* 0x002fe20007ffe0ff */
[----:B------:R-:W-:Y:S01]  /*0450*/  UIMAD UR26, UR11, UR20, URZ ;  /* 0x000000140b1a72a4 */ /* 0x000fe2000f8e023f */
[----:B------:R-:W-:Y:S01]  /*0460*/  IABS R0, UR10 ;  /* 0x0000000a00007c13 */ /* 0x000fe20008000000 */
[----:B------:R-:W-:-:S02]  /*0470*/  UIADD3 UR17, UR17, UR9, URZ ;  /* 0x0000000911117290 */ /* 0x000fc4000fffe03f */
[----:B------:R-:W-:Y:S01]  /*0480*/  UIMAD UR26, UR10, UR21, UR26 ;  /* 0x000000150a1a72a4 */ /* 0x000fe2000f8e021a */
[----:B------:R-:W1:Y:S01]  /*0490*/  F2I.FTZ.U32.TRUNC.NTZ R2, R2 ;  /* 0x0000000200027305 */ /* 0x000e62000021f000 */
[----:B------:R-:W-:Y:S01]  /*04a0*/  R2UR UR31, R0 ;  /* 0x00000000001f72ca */ /* 0x000fe200000e0000 */
[----:B------:R-:W-:Y:S02]  /*04b0*/  @UP1 ULEA UR58, UP2, UR10, UR32, 0x2 ;  /* 0x000000200a3a1291 */ /* 0x000fe4000f84103f */
[----:B------:R-:W-:Y:S02]  /*04c0*/  ULOP3.LUT UR13, UR10, UR24, URZ, 0x3c, !UPT ;  /* 0x000000180a0d7292 */ /* 0x000fe4000f8e3c3f */
[----:B------:R-:W-:Y:S02]  /*04d0*/  @UP1 ULEA.HI.X UR59, UR10, UR33, UR11, 0x2, UP2 ;  /* 0x000000210a3b1291 */ /* 0x000fe400090f140b */
[----:B------:R-:W-:Y:S02]  /*04e0*/  UISETP.GE.AND UP2, UPT, UR13, URZ, UPT ;  /* 0x0000003f0d00728c */ /* 0x000fe4000bf46270 */
[----:B------:R-:W-:-:S02]  /*04f0*/  UISETP.NE.AND UP1, UPT, UR24, URZ, UPT ;  /* 0x0000003f1800728c */ /* 0x000fc4000bf25270 */
[----:B------:R-:W-:Y:S01]  /*0500*/  UIADD3 UR7, UR7, UR8, URZ ;  /* 0x0000000807077290 */ /* 0x000fe2000fffe03f */
[----:B-1----:R-:W-:Y:S02]  /*0510*/  R2UR UR5, R2 ;  /* 0x00000000020572ca */ /* 0x002fe400000e0000 */
        /* <DEDUP_REMOVED lines=10> */
[----:B------:R-:W-:-:S02]  /*05c0*/  UIMAD UR25, UR11, UR18, URZ ;  /* 0x000000120b1972a4 */ /* 0x000fc4000f8e023f */
[----:B------:R-:W-:Y:S02]  /*05d0*/  UIMAD UR22, UR27, UR22, UR31 ;  /* 0x000000161b1672a4 */ /* 0x000fe4000f8e021f */
[----:B------:R-:W-:Y:S02]  /*05e0*/  UIMAD.WIDE.U32 UR4, UR10, UR20, UR4 ;  /* 0x000000140a0472a5 */ /* 0x000fe4000f8e0004 */
[----:B------:R-:W-:Y:S01]  /*05f0*/  UISETP.GT.U32.AND UP4, UPT, UR27, UR22, UPT ;  /* 0x000000161b00728c */ /* 0x000fe2000bf84070 */
[----:B------:R-:W-:Y:S01]  /*0600*/  ULDC.64 UR20, c[0x0][0x330] ;  /* 0x0000cc0000147ab9 */ /* 0x000fe20000000a00 */
[----:B------:R-:W-:Y:S02]  /*0610*/  UIMAD UR9, UR10, UR19, UR25 ;  /* 0x000000130a0972a4 */ /* 0x000fe4000f8e0219 */
[----:B------:R-:W-:Y:S02]  /*0620*/  UIMAD.WIDE.U32 UR18, UR10, UR18, UR16 ;  /* 0x000000120a1272a5 */ /* 0x000fe4000f8e0010 */
[----:B------:R-:W-:-:S02]  /*0630*/  UIMAD.WIDE.U32 UR16, UR10, UR20, UR14 ;  /* 0x000000140a1072a5 */ /* 0x000fc4000f8e000e */
[----:B------:R-:W-:-:S03]  /*0640*/  UIMAD UR30, UR11, UR20, URZ ;  /* 0x000000140b1e72a4 */ /* 0x000fc6000f8e023f */
[----:B------:R-:W-:Y:S01]  /*0650*/  @!UP4 UIADD3 UR22, UR22, -UR27, URZ ;  /* 0x8000001b1616c290 */ /* 0x000fe2000fffe03f */
[----:B------:R-:W-:Y:S01]  /*0660*/  ULDC UR15, c[0x0][0x224] ;  /* 0x00008900000f7ab9 */ /* 0x000fe20000000800 */
[----:B------:R-:W-:Y:S02]  /*0670*/  @!UP4 UIADD3 UR23, UR23, 0x1, URZ ;  /* 0x000000011717c890 */ /* 0x000fe4000fffe03f */
[----:B------:R-:W-:Y:S02]  /*0680*/  UISETP.GE.U32.AND UP3, UPT, UR22, UR27, UPT ;  /* 0x0000001b1600728c */ /* 0x000fe4000bf66070 */
[----:B------:R-:W-:Y:S02]  /*0690*/  ULEA UR25, UR15, 0xfffff800, 0xb ;  /* 0xfffff8000f197891 */ /* 0x000fe4000f8e583f */
[----:B------:R-:W-:Y:S02]  /*06a0*/  UIMAD UR30, UR10, UR21, UR30 ;  /* 0x000000150a1e72a4 */ /* 0x000fe4000f8e021e */
[----:B------:R-:W-:-:S02]  /*06b0*/  USHF.R.S32.HI UR22, URZ, 0x1f, UR25 ;  /* 0x0000001f3f167899 */ /* 0x000fc40008011419 */
[----:B------:R-:W-:Y:S01]  /*06c0*/  UIADD3 UR50, UP5, UR25, UR4, URZ ;  /* 0x0000000419327290 */ /* 0x000fe2000ffbe03f */
[----:B------:R-:W-:Y:S02]  /*06d0*/  ULDC.64 UR20, c[0x0][0x2f0] ;  /* 0x0000bc0000147ab9 */ /* 0x000fe40000000a00 */
[----:B------:R-:W-:Y:S02]  /*06e0*/  @UP3 UIADD3 UR23, UR23, 0x1, URZ ;  /* 0x0000000117173890 */ /* 0x000fe4000fffe03f */
[----:B------:R-:W-:Y:S02]  /*06f0*/  UIADD3.X UR4, UR22, UR5, UR26, UP5, !UPT ;  /* 0x0000000516047290 */ /* 0x000fe4000affe41a */
[----:B------:R-:W-:Y:S02]  /*0700*/  ULEA UR51, UP4, UR50, UR20, 0x1 ;  /* 0x0000001432337291 */ /* 0x000fe4000f88083f */
[----:B------:R-:W-:Y:S01]  /*0710*/  UIADD3 UR14, UP3, UR25, UR18, URZ ;  /* 0x00000012190e7290 */ /* 0x000fe2000ff7e03f */
[----:B------:R-:W-:Y:S01]  /*0720*/  UMOV UR13, UR23 ;  /* 0x00000017000d7c82 */ /* 0x000fe20008000000 */
[----:B------:R-:W-:-:S02]  /*0730*/  ULEA.HI.X UR50, UR50, UR21, UR4, 0x1, UP4 ;  /* 0x0000001532327291 */ /* 0x000fc4000a0f0c04 */
[----:B------:R-:W-:Y:S01]  /*0740*/  UIADD3.X UR18, UR22, UR19, UR9, UP3, !UPT ;  /* 0x0000001316127290 */ /* 0x000fe20009ffe409 */
[----:B------:R-:W-:Y:S01]  /*0750*/  ULDC.64 UR4, c[0x0][0x2f8] ;  /* 0x0000be0000047ab9 */ /* 0x000fe20000000a00 */
[----:B------:R-:W-:Y:S02]  /*0760*/  @!UP2 UIADD3 UR13, -UR13, URZ, URZ ;  /* 0x0000003f0d0da290 */ /* 0x000fe4000fffe13f */
[----:B------:R-:W-:Y:S02]  /*0770*/  @!UP1 ULOP3.LUT UR13, URZ, UR24, URZ, 0x33, !UPT ;  /* 0x000000183f0d9292 */ /* 0x000fe4000f8e333f */
[----:B------:R-:W-:Y:S02]  /*0780*/  ULEA UR9, UP3, UR14, UR4, 0x1 ;  /* 0x000000040e097291 */ /* 0x000fe4000f86083f */
[----:B------:R-:W-:Y:S02]  /*0790*/  UIADD3 UR25, UP2, UR25, UR16, URZ ;  /* 0x0000001019197290 */ /* 0x000fe4000ff5e03f */
[----:B------:R-:W-:-:S02]  /*07a0*/  USHF.R.S32.HI UR4, URZ, 0x1f, UR13 ;  /* 0x0000001f3f047899 */ /* 0x000fc4000801140d */
[----:B------:R-:W-:Y:S02]  /*07b0*/  ULEA.HI.X UR14, UR14, UR5, UR18, 0x1, UP3 ;  /* 0x000000050e0e7291 */ /* 0x000fe400098f0c12 */
[----:B------:R-:W-:Y:S02]  /*07c0*/  UIADD3.X UR52, UR22, UR17, UR30, UP2, !UPT ;  /* 0x0000001116347290 */ /* 0x000fe400097fe41e */
[----:B------:R-:W-:Y:S01]  /*07d0*/  ULEA UR54, UP1, UR25, UR54, 0x1 ;  /* 0x0000003619367291 */ /* 0x000fe2000f82083f */
[----:B------:R-:W-:Y:S01]  /*07e0*/  ULDC.64 UR18, c[0x0][0x278] ;  /* 0x00009e0000127ab9 */ /* 0x000fe20000000a00 */
[----:B------:R-:W-:Y:S02]  /*07f0*/  @UP0 UIMAD UR8, UR8, UR15, URZ ;  /* 0x0000000f080802a4 */ /* 0x000fe4000f8e023f */
[----:B------:R-:W-:Y:S02]  /*0800*/  UIMAD UR4, UR4, UR18, URZ ;  /* 0x00000012040472a4 */ /* 0x000fe4000f8e023f */
[----:B------:R-:W-:-:S02]  /*0810*/  ULEA.HI.X UR52, UR25, UR55, UR52, 0x1, UP1 ;  /* 0x0000003719347291 */ /* 0x000fc400088f0c34 */
[----:B------:R-:W-:Y:S02]  /*0820*/  UISETP.GE.AND UP1, UPT, UR15, 0x1, UPT ;  /* 0x000000010f00788c */ /* 0x000fe4000bf26270 */
[----:B------:R-:W-:Y:S02]  /*0830*/  UIMAD UR19, UR13, UR19, UR4 ;  /* 0x000000130d1372a4 */ /* 0x000fe4000f8e0204 */
[----:B------:R-:W-:Y:S01]  /*0840*/  UIMAD.WIDE.U32 UR16, UR13, UR18, UR6 ;  /* 0x000000120d1072a5 */ /* 0x000fe2000f8e0006 */
[----:B------:R-:W-:Y:S01]  /*0850*/  UMOV UR4, URZ ;  /* 0x0000003f00047c82 */ /* 0x000fe20008000000 */
[----:B------:R-:W-:Y:S01]  /*0860*/  @UP0 ULDC UR20, c[0x0][0x21c] ;  /* 0x0000870000140ab9 */ /* 0x000fe20000000800 */
[----:B------:R-:W-:Y:S02]  /*0870*/  ULEA UR18, UR15, 0xfffff000, 0xc ;  /* 0xfffff0000f127891 */ /* 0x000fe4000f8e603f */
[----:B------:R-:W-:Y:S01]  /*0880*/  @UP0 UIMAD UR8, UR8, UR20, URZ ;  /* 0x00000014080802a4 */ /* 0x000fe2000f8e023f */
[----:B------:R-:W-:Y:S01]  /*0890*/  @UP0 ULDC.64 UR26, c[0x0][0x310] ;  /* 0x0000c400001a0ab9 */ /* 0x000fe20000000a00 */
[----:B------:R-:W-:-:S02]  /*08a0*/  UIADD3 UR16, UP2, UR18, UR16, URZ ;  /* 0x0000001012107290 */ /* 0x000fc4000ff5e03f */
        /* <DEDUP_REMOVED lines=30> */
.L_x_4490:
[----:B------:R-:W-:Y:S01]  /*0a90*/  BAR.SYNC.DEFER_BLOCKING 0x0 ;  /* 0x0000000000007b1d */ /* 0x000fe20000010000 */
[----:B------:R-:W-:Y:S02]  /*0aa0*/  SHF.L.U32 R3, R92, 0x1, RZ ;  /* 0x000000015c037819 */ /* 0x000fe400000006ff */
[----:B------:R-:W-:Y:S02]  /*0ab0*/  MOV R4, UR51 ;  /* 0x0000003300047c02 */ /* 0x000fe40008000f00 */
[----:B------:R-:W-:Y:S02]  /*0ac0*/  LOP3.LUT R3, R3, 0xffffffc0, RZ, 0xc0, !PT ;  /* 0xffffffc003037812 */ /* 0x000fe400078ec0ff */
[----:B------:R-:W-:Y:S01]  /*0ad0*/  MOV R5, UR50 ;  /* 0x0000003200057c02 */ /* 0x000fe20008000f00 */
[----:B------:R-:W2:Y:S01]  /*0ae0*/  S2R R112, SR_LANEID ;  /* 0x0000000000707919 */ /* 0x000ea20000000000 */
[----:B------:R-:W-:Y:S01]  /*0af0*/  LOP3.LUT R90, R3, 0x1f, R92, 0xf8, !PT ;  /* 0x0000001f035a7812 */ /* 0x000fe200078ef85c */
[----:B------:R-:W-:Y:S01]  /*0b00*/  HFMA2.MMA R9, -RZ, RZ, 0, 9.5367431640625e-07 ;  /* 0x00000010ff097435 */ /* 0x000fe200000001ff */
[----:B------:R-:W-:Y:S01]  /*0b10*/  MOV R10, UR54 ;  /* 0x00000036000a7c02 */ /* 0x000fe20008000f00 */
[----:B------:R-:W-:-:S02]  /*0b20*/  ULDC UR16, c[0x0][0x224] ;  /* 0x0000890000107ab9 */ /* 0x000fc40000000800 */
[----:B------:R-:W-:-:S05]  /*0b30*/  IMAD.WIDE R4, R90, 0x10, R4 ;  /* 0x000000105a047825 */ /* 0x000fca00078e0204 */
[----:B------:R-:W3:Y:S04]  /*0b40*/  LDG.E.128 R12, desc[UR28][R4.64] ;  /* 0x0000001c040c7981 */ /* 0x000ee8000c1e1d00 */
[----:B------:R-:W4:Y:S01]  /*0b50*/  LDG.E.128 R16, desc[UR28][R4.64+0x200] ;  /* 0x0002001c04107981 */ /* 0x000f22000c1e1d00 */
[----:B------:R-:W-:Y:S01]  /*0b60*/  IMAD.WIDE R8, R90, R9, UR24 ;  /* 0x000000185a087e25 */ /* 0x000fe2000f8e0209 */
[----:B--2---:R-:W-:-:S04]  /*0b70*/  IADD3 R0, R3, R112, RZ ;  /* 0x0000007003007210 */ /* 0x004fc80007ffe0ff */
[C---:B------:R-:W-:Y:S02]  /*0b80*/  LEA R238, R0.reuse, R91, 0x4 ;  /* 0x0000005b00ee7211 */ /* 0x040fe400078e20ff */
[----:B------:R-:W-:-:S04]  /*0b90*/  IADD3 R0, R0, R112, RZ ;  /* 0x0000007000007210 */ /* 0x000fc80007ffe0ff */
[----:B------:R-:W-:Y:S02]  /*0ba0*/  LEA R113, R0, R91, 0x4 ;  /* 0x0000005b00717211 */ /* 0x000fe400078e20ff */
[----:B------:R-:W-:-:S03]  /*0bb0*/  MOV R11, UR52 ;  /* 0x00000034000b7c02 */ /* 0x000fc60008000f00 */
[----:B------:R-:W-:Y:S04]  /*0bc0*/  STL [R1+0x8], R113 ;  /* 0x0000087101007387 */ /* 0x000fe80000100800 */
[----:B---3--:R0:W-:Y:S04]  /*0bd0*/  STS.128 [R238], R12 ;  /* 0x0000000cee007388 */ /* 0x0081e80000000c00 */
[----:B----4-:R-:W-:Y:S01]  /*0be0*/  STS.128 [R238+0x200], R16 ;  /* 0x00020010ee007388 */ /* 0x010fe20000000c00 */
[----:B------:R-:W-:-:S03]  /*0bf0*/  NOP ;  /* 0x0000000000007918 */ /* 0x000fc60000000000 */
[----:B------:R-:W-:Y:S04]  /*0c00*/  LDS.128 R60, [R113] ;  /* 0x00000000713c7984 */ /* 0x000fe80000000c00 */
[----:B------:R-:W-:Y:S01]  /*0c10*/  LDS.128 R56, [R113+0x10] ;  /* 0x0000100071387984 */ /* 0x000fe20000000c00 */
[----:B------:R-:W-:Y:S06]  /*0c20*/  BAR.SYNC.DEFER_BLOCKING 0x0 ;  /* 0x0000000000007b1d */ /* 0x000fec0000010000 */
[----:B------:R-:W2:Y:S04]  /*0c30*/  LDG.E.128 R20, desc[UR28][R8.64] ;  /* 0x0000001c08147981 */ /* 0x000ea8000c1e1d00 */
[----:B0-----:R-:W3:Y:S01]  /*0c40*/  LDG.E.128 R12, desc[UR28][R8.64+0x200] ;  /* 0x0002001c080c7981 */ /* 0x001ee2000c1e1d00 */
[----:B------:R-:W-:-:S03]  /*0c50*/  IMAD.WIDE R10, R90, 0x10, R10 ;  /* 0x000000105a0a7825 */ /* 0x000fc600078e020a */
[----:B--2---:R-:W-:Y:S04]  /*0c60*/  STS.128 [R238], R20 ;  /* 0x00000014ee007388 */ /* 0x004fe80000000c00 */
[----:B---3--:R-:W-:Y:S01]  /*0c70*/  STS.128 [R238+0x200], R12 ;  /* 0x0002000cee007388 */ /* 0x008fe20000000c00 */
[----:B------:R-:W-:-:S03]  /*0c80*/  NOP ;  /* 0x0000000000007918 */ /* 0x000fc60000000000 */
[----:B------:R-:W0:Y:S04]  /*0c90*/  LDS.128 R16, [R113] ;  /* 0x0000000071107984 */ /* 0x000e280000000c00 */
[----:B------:R1:W2:Y:S01]  /*0ca0*/  LDS.128 R4, [R113+0x10] ;  /* 0x0000100071047984 */ /* 0x0002a20000000c00 */
[----:B------:R-:W-:Y:S06]  /*0cb0*/  BAR.SYNC.DEFER_BLOCKING 0x0 ;  /* 0x0000000000007b1d */ /* 0x000fec0000010000 */
[----:B------:R-:W3:Y:S04]  /*0cc0*/  LDG.E.128 R24, desc[UR28][R10.64] ;  /* 0x0000001c0a187981 */ /* 0x000ee8000c1e1d00 */
[----:B------:R-:W4:Y:S01]  /*0cd0*/  LDG.E.128 R28, desc[UR28][R10.64+0x200] ;  /* 0x0002001c0a1c7981 */ /* 0x000f22000c1e1d00 */
[----:B------:R-:W-:Y:S01]  /*0ce0*/  UIADD3 UR16, -UR6, UR16, URZ ;  /* 0x0000001006107290 */ /* 0x000fe2000fffe13f */
[----:B------:R-:W-:Y:S01]  /*0cf0*/  BSSY B0, `(.L_x_4361) ;  /* 0x000003b000007945 */ /* 0x000fe20003800000 */
[----:B0-----:R-:W-:-:S02]  /*0d00*/  HADD2.F32 R89, -RZ, R16.H0_H0 ;  /* 0x20000010ff597230 */ /* 0x001fc40000004100 */
        /* <DEDUP_REMOVED lines=22> */
[----:B---3--:R1:W-:Y:S04]  /*0e70*/  STS.128 [R238], R24 ;  /* 0x00000018ee007388 */ /* 0x0083e80000000c00 */
[----:B----4-:R1:W-:Y:S01]  /*0e80*/  STS.128 [R238+0x200], R28 ;  /* 0x0002001cee007388 */ /* 0x0103e20000000c00 */
[----:B------:R-:W-:Y:S01]  /*0e90*/  NOP ;  /* 0x0000000000007918 */ /* 0x000fe20000000000 */
[----:B--2---:R-:W-:Y:S06]  /*0ea0*/  @P2 BRA `(.L_x_4362) ;  /* 0x00000000007c2947 */ /* 0x004fec0003800000 */
        /* <DEDUP_REMOVED lines=31> */
.L_x_4362:
[----:B------:R-:W-:Y:S05]  /*10a0*/  BSYNC B0 ;  /* 0x0000000000007941 */ /* 0x000fea0003800000 */
.L_x_4361:
        /* <DEDUP_REMOVED lines=36> */
.L_x_4364:
[----:B------:R-:W-:Y:S05]  /*12f0*/  BSYNC B0 ;  /* 0x0000000000007941 */ /* 0x000fea0003800000 */
.L_x_4363:
        /* <DEDUP_REMOVED lines=36> */
.L_x_4366:
[----:B------:R-:W-:Y:S05]  /*1540*/  BSYNC B0 ;  /* 0x0000000000007941 */ /* 0x000fea0003800000 */
.L_x_4365:
        /* <DEDUP_REMOVED lines=36> */
.L_x_4368:
[----:B------:R-:W-:Y:S05]  /*1790*/  BSYNC B0 ;  /* 0x0000000000007941 */ /* 0x000fea0003800000 */
.L_x_4367:
        /* <DEDUP_REMOVED lines=36> */
.L_x_4370:
[----:B------:R-:W-:Y:S05]  /*19e0*/  BSYNC B0 ;  /* 0x0000000000007941 */ /* 0x000fea0003800000 */
.L_x_4369:
        /* <DEDUP_REMOVED lines=36> */
.L_x_4372:
[----:B------:R-:W-:Y:S05]  /*1c30*/  BSYNC B0 ;  /* 0x0000000000007941 */ /* 0x000fea0003800000 */
.L_x_4371:
        /* <DEDUP_REMOVED lines=36> */
.L_x_4374:
[----:B------:R-:W-:Y:S05]  /*1e80*/  BSYNC B0 ;  /* 0x0000000000007941 */ /* 0x000fea0003800000 */
.L_x_4373:
        /* <DEDUP_REMOVED lines=36> */
.L_x_4376:
[----:B------:R-:W-:Y:S05]  /*20d0*/  BSYNC B0 ;  /* 0x0000000000007941 */ /* 0x000fea0003800000 */
.L_x_4375:
        /* <DEDUP_REMOVED lines=36> */
.L_x_4378:
[----:B------:R-:W-:Y:S05]  /*2320*/  BSYNC B0 ;  /* 0x0000000000007941 */ /* 0x000fea0003800000 */
.L_x_4377:
        /* <DEDUP_REMOVED lines=34> */
.L_x_4380:
[----:B------:R-:W-:Y:S05]  /*2550*/  BSYNC B0 ;  /* 0x0000000000007941 */ /* 0x000fea0003800000 */
.L_x_4379:
        /* <DEDUP_REMOVED lines=33> */
.L_x_4382:
[----:B------:R-:W-:Y:S05]  /*2770*/  BSYNC B0 ;  /* 0x0000000000007941 */ /* 0x000fea0003800000 */
.L_x_4381:
        /* <DEDUP_REMOVED lines=33> */
.L_x_4384:
[----:B------:R-:W-:Y:S05]  /*2990*/  BSYNC B0 ;  /* 0x0000000000007941 */ /* 0x000fea0003800000 */
.L_x_4383:
        /* <DEDUP_REMOVED lines=33> */
.L_x_4386:
[----:B------:R-:W-:Y:S05]  /*2bb0*/  BSYNC B0 ;  /* 0x0000000000007941 */ /* 0x000fea0003800000 */
.L_x_4385:
        /* <DEDUP_REMOVED lines=33> */
.L_x_4388:
[----:B------:R-:W-:Y:S05]  /*2dd0*/  BSYNC B0 ;  /* 0x0000000000007941 */ /* 0x000fea0003800000 */
.L_x_4387:
        /* <DEDUP_REMOVED lines=33> */
.L_x_4390:
[----:B------:R-:W-:Y:S05]  /*2ff0*/  BSYNC B0 ;  /* 0x0000000000007941 */ /* 0x000fea0003800000 */
.L_x_4389:
        /* <DEDUP_REMOVED lines=33> */
.L_x_4392:
[----:B------:R-:W-:Y:S05]  /*3210*/  BSYNC B0 ;  /* 0x0000000000007941 */ /* 0x000fea0003800000 */
.L_x_4391:
[----:B------:R-:W-:Y:S01]  /*3220*/  ULEA UR8, UR16, 0xfffff800, 0xb ;  /* 0xfffff80010087891 */ /* 0x000fe2000f8e583f */
[----:B------:R-:W0:Y:S01]  /*3230*/  LDS.128 R20, [R113] ;  /* 0x0000000071147984 */ /* 0x000e220000000c00 */
[----:B------:R-:W-:Y:S01]  /*3240*/  ULDC.64 UR18, c[0x0][0x2a0] ;  /* 0x0000a80000127ab9 */ /* 0x000fe20000000a00 */
[----:B------:R-:W-:Y:S01]  /*3250*/  ULDC.64 UR20, c[0x0][0x2a8] ;  /* 0x0000aa0000147ab9 */ /* 0x000fe20000000a00 */
[----:B------:R-:W-:Y:S01]  /*3260*/  UIMAD UR7, UR49, UR18, URZ ;  /* 0x00000012310772a4 */ /* 0x000fe2000f8e023f */
[----:B------:R-:W-:Y:S01]  /*3270*/  LDS.128 R8, [R113+0x10] ;  /* 0x0000100071087984 */ /* 0x000fe20000000c00 */
[----:B------:R-:W-:Y:S02]  /*3280*/  USHF.R.S32.HI UR9, URZ, 0x1f, UR8 ;  /* 0x0000001f3f097899 */ /* 0x000fe40008011408 */
[----:B------:R-:W-:Y:S01]  /*3290*/  UIMAD UR7, UR12, UR19, UR7 ;  /* 0x000000130c0772a4 */ /* 0x000fe2000f8e0207 */
[----:B------:R-:W2:Y:S01]  /*32a0*/  LDL.LU R40, [R1+0x14] ;  /* 0x0000140001287983 */ /* 0x000ea20000300800 */
        /* <DEDUP_REMOVED lines=14> */
[----:B------:R-:W-:Y:S06]  /*3390*/  BAR.SYNC.DEFER_BLOCKING 0x0 ;  /* 0x0000000000007b1d */ /* 0x000fec0000010000 */
[----:B-1----:R-:W3:Y:S04]  /*33a0*/  LDG.E.128 R28, desc[UR28][R4.64] ;  /* 0x0000001c041c7981 */ /* 0x002ee8000c1e1d00 */
        /* <DEDUP_REMOVED lines=13> */
[--C-:B0-----:R-:W-:Y:S01]  /*3480*/  HADD2.F32 R65, -RZ, R20.reuse.H0_H0 ;  /* 0x20000014ff417230 */ /* 0x101fe20000004100 */
[----:B------:R-:W-:Y:S02]  /*3490*/  ULDC.64 UR20, c[0x0][0x3a0] ;  /* 0x0000e80000147ab9 */ /* 0x000fe40000000a00 */
[----:B------:R-:W-:Y:S01]  /*34a0*/  MOV R25, UR18 ;  /* 0x0000001200197c02 */ /* 0x000fe20008000f00 */
[----:B------:R-:W-:Y:S01]  /*34b0*/  HADD2.F32 R67, -RZ, R20.H1_H1 ;  /* 0x30000014ff437230 */ /* 0x000fe20000004100 */
[----:B------:R-:W-:Y:S01]  /*34c0*/  ULDC.64 UR18, c[0x0][0x398] ;  /* 0x0000e60000127ab9 */ /* 0x000fe20000000a00 */
[----:B------:R-:W-:Y:S01]  /*34d0*/  IMAD.WIDE R24, R90, 0x10, R24 ;  /* 0x000000105a187825 */ /* 0x000fe200078e0218 */
[----:B---3--:R-:W-:Y:S04]  /*34e0*/  STS.128 [R238], R28 ;  /* 0x0000001cee007388 */ /* 0x008fe80000000c00 */
[----:B----4-:R-:W-:Y:S01]  /*34f0*/  STS.128 [R238+0x200], R32 ;  /* 0x00020020ee007388 */ /* 0x010fe20000000c00 */
[----:B------:R-:W-:-:S03]  /*3500*/  NOP ;  /* 0x0000000000007918 */ /* 0x000fc60000000000 */
[----:B------:R-:W0:Y:S04]  /*3510*/  LDS.128 R36, [R113] ;  /* 0x0000000071247984 */ /* 0x000e280000000c00 */
[----:B------:R-:W1:Y:S01]  /*3520*/  LDS.128 R4, [R113+0x10] ;  /* 0x0000100071047984 */ /* 0x000e620000000c00 */
[----:B------:R-:W-:Y:S06]  /*3530*/  BAR.SYNC.DEFER_BLOCKING 0x0 ;  /* 0x0000000000007b1d */ /* 0x000fec0000010000 */
[----:B------:R-:W3:Y:S04]  /*3540*/  LDG.E.128 R12, desc[UR28][R24.64] ;  /* 0x0000001c180c7981 */ /* 0x000ee8000c1e1d00 */
[----:B------:R4:W5:Y:S01]  /*3550*/  LDG.E.128 R16, desc[UR28][R24.64+0x200] ;  /* 0x0002001c18107981 */ /* 0x000962000c1e1d00 */
[----:B------:R-:W-:Y:S01]  /*3560*/  HADD2.F32 R20, -RZ, R60.H1_H1 ;  /* 0x3000003cff147230 */ /* 0x000fe20000004100 */
[----:B------:R-:W-:Y:S01]  /*3570*/  UIMAD UR7, UR49, UR18, URZ ;  /* 0x00000012310772a4 */ /* 0x000fe2000f8e023f */
[----:B------:R-:W-:-:S02]  /*3580*/  HADD2.F32 R69, -RZ, R21.H0_H0 ;  /* 0x20000015ff457230 */ /* 0x000fc40000004100 */
[--C-:B0-----:R-:W-:Y:S01]  /*3590*/  HADD2.F32 R26, -RZ, R36.reuse.H0_H0 ;  /* 0x20000024ff1a7230 */ /* 0x101fe20000004100 */
        /* <DEDUP_REMOVED lines=11> */
[----:B----4-:R-:W-:Y:S01]  /*3650*/  FMUL.FTZ R24, R37, -1.4426950216293334961 ;  /* 0xbfb8aa3b25187820 */ /* 0x010fe20000410000 */
[----:B------:R-:W-:Y:S01]  /*3660*/  FMUL.FTZ R25, R70, -1.4426950216293334961 ;  /* 0xbfb8aa3b46197820 */ /* 0x000fe20000410000 */
[--C-:B------:R-:W-:Y:S02]  /*3670*/  HADD2.F32 R80, -RZ, R39.reuse.H0_H0 ;  /* 0x20000027ff507230 */ /* 0x100fe40000004100 */
[----:B------:R-:W-:Y:S01]  /*3680*/  FMUL.FTZ R31, R74, -1.4426950216293334961 ;  /* 0xbfb8aa3b4a1f7820 */ /* 0x000fe20000410000 */
[----:B------:R-:W-:Y:S01]  /*3690*/  HADD2.F32 R81, -RZ, R39.H1_H1 ;  /* 0x30000027ff517230 */ /* 0x000fe20000004100 */
[----:B------:R-:W-:Y:S01]  /*36a0*/  UIADD3 UR19, UR19, UR7, URZ ;  /* 0x0000000713137290 */ /* 0x000fe2000fffe03f */
[--C-:B-1----:R-:W-:Y:S01]  /*36b0*/  HADD2.F32 R93, -RZ, R4.reuse.H0_H0 ;  /* 0x20000004ff5d7230 */ /* 0x102fe20000004100 */
[----:B------:R0:W1:Y:S01]  /*36c0*/  MUFU.EX2 R28, R2 ;  /* 0x00000002001c7308 */ /* 0x0000620000000800 */
[----:B------:R-:W-:Y:S01]  /*36d0*/  FMUL.FTZ R32, R80, -1.4426950216293334961 ;  /* 0xbfb8aa3b50207820 */ /* 0x000fe20000410000 */
[----:B------:R-:W-:Y:S01]  /*36e0*/  FMUL.FTZ R33, R81, -1.4426950216293334961 ;  /* 0xbfb8aa3b51217820 */ /* 0x000fe20000410000 */
[----:B------:R-:W-:-:S02]  /*36f0*/  HADD2.F32 R99, -RZ, R4.H1_H1 ;  /* 0x30000004ff637230 */ /* 0x000fc40000004100 */
[----:B------:R-:W-:Y:S01]  /*3700*/  FMUL.FTZ R34, R93, -1.4426950216293334961 ;  /* 0xbfb8aa3b5d227820 */ /* 0x000fe20000410000 */
[----:B------:R-:W-:Y:S01]  /*3710*/  HADD2.F32 R64, -RZ, R21.H1_H1 ;  /* 0x30000015ff407230 */ /* 0x000fe20000004100 */
[----:B------:R-:W-:Y:S01]  /*3720*/  UIMAD UR7, UR11, UR20, URZ ;  /* 0x000000140b0772a4 */ /* 0x000fe2000f8e023f */
[--C-:B------:R-:W-:Y:S01]  /*3730*/  HADD2.F32 R101, -RZ, R5.reuse.H0_H0 ;  /* 0x20000005ff657230 */ /* 0x100fe20000004100 */
[----:B------:R-:W4:Y:S01]  /*3740*/  MUFU.EX2 R30, R30 ;  /* 0x0000001e001e7308 */ /* 0x000f220000000800 */
[----:B0-----:R-:W-:Y:S01]  /*3750*/  FADD.FTZ R2, R0, 1 ;  /* 0x3f80000000027421 */ /* 0x001fe20000010000 */
[----:B------:R-:W-:Y:S02]  /*3760*/  HADD2.F32 R105, -RZ, R5.H1_H1 ;  /* 0x30000005ff697230 */ /* 0x000fe40000004100 */
[----:B------:R-:W-:Y:S01]  /*3770*/  FMUL.FTZ R4, R99, -1.4426950216293334961 ;  /* 0xbfb8aa3b63047820 */ /* 0x000fe20000410000 */
[----:B------:R-:W-:Y:S01]  /*3780*/  HADD2.F32 R5, -RZ, R61.H1_H1 ;  /* 0x3000003dff057230 */ /* 0x000fe20000004100 */
[----:B------:R-:W-:Y:S01]  /*3790*/  UIMAD UR7, UR10, UR21, UR7 ;  /* 0x000000150a0772a4 */ /* 0x000fe2000f8e0207 */
[--C-:B------:R-:W-:Y:S01]  /*37a0*/  HADD2.F32 R71, -RZ, R22.reuse.H0_H0 ;  /* 0x20000016ff477230 */ /* 0x100fe20000004100 */
[----:B------:R-:W-:Y:S01]  /*37b0*/  UIMAD.WIDE.U32 UR18, UR10, UR20, UR18 ;  /* 0x000000140a1272a5 */ /* 0x000fe2000f8e0012 */
[----:B------:R-:W0:Y:S01]  /*37c0*/  MUFU.EX2 R24, R24 ;  /* 0x0000001800187308 */ /* 0x000e220000000800 */
[----:B-1----:R-:W-:Y:S01]  /*37d0*/  FADD.FTZ R28, R28, 1 ;  /* 0x3f8000001c1c7421 */ /* 0x002fe20000010000 */
[----:B------:R-:W-:Y:S01]  /*37e0*/  HADD2.F32 R66, -RZ, R22.H1_H1 ;  /* 0x30000016ff427230 */ /* 0x000fe20000004100 */
[----:B------:R-:W-:Y:S01]  /*37f0*/  ULDC.64 UR20, c[0x0][0x3e8] ;  /* 0x0000fa0000147ab9 */ /* 0x000fe20000000a00 */
[----:B------:R-:W-:Y:S01]  /*3800*/  HADD2.F32 R35, -RZ, R9.H0_H0 ;  /* 0x20000009ff237230 */ /* 0x000fe20000004100 */
[----:B------:R-:W-:Y:S01]  /*3810*/  UIADD3 UR17, UR19, UR7, URZ ;  /* 0x0000000713117290 */ /* 0x000fe2000fffe03f */
[--C-:B------:R-:W-:Y:S01]  /*3820*/  HADD2.F32 R75, -RZ, R8.reuse.H0_H0 ;  /* 0x20000008ff4b7230 */ /* 0x100fe20000004100 */
[----:B------:R-:W-:Y:S01]  /*3830*/  ULEA UR7, UP0, UR18, UR20, 0x1 ;  /* 0x0000001412077291 */ /* 0x000fe2000f80083f */
[----:B------:R-:W1:Y:S01]  /*3840*/  MUFU.RCP R77, R2 ;  /* 0x00000002004d7308 */ /* 0x000e620000001000 */
[----:B----4-:R-:W-:Y:S01]  /*3850*/  FADD.FTZ R30, R30, 1 ;  /* 0x3f8000001e1e7421 */ /* 0x010fe20000010000 */
[----:B------:R-:W-:Y:S01]  /*3860*/  HADD2.F32 R36, -RZ, R8.H1_H1 ;  /* 0x30000008ff247230 */ /* 0x000fe20000004100 */
[----:B------:R-:W-:Y:S01]  /*3870*/  ULEA.HI.X UR17, UR18, UR21, UR17, 0x1, UP0 ;  /* 0x0000001512117291 */ /* 0x000fe200080f0c11 */
[----:B------:R-:W-:-:S02]  /*3880*/  HADD2.F32 R73, -RZ, R23.H0_H0 ;  /* 0x20000017ff497230 */ /* 0x000fc40000004100 */
[----:B------:R-:W-:Y:S01]  /*3890*/  HADD2.F32 R68, -RZ, R23.H1_H1 ;  /* 0x30000017ff447230 */ /* 0x000fe20000004100 */
[----:B------:R-:W-:Y:S01]  /*38a0*/  ULDC.64 UR18, c[0x0][0x320] ;  /* 0x0000c80000127ab9 */ /* 0x000fe20000000a00 */
[----:B------:R4:W2:Y:S01]  /*38b0*/  MUFU.RCP R72, R28 ;  /* 0x0000001c00487308 */ /* 0x0008a20000001000 */
[----:B0-----:R-:W-:Y:S01]  /*38c0*/  FADD.FTZ R24, R24, 1 ;  /* 0x3f80000018187421 */ /* 0x001fe20000010000 */
[--C-:B------:R-:W-:Y:S01]  /*38d0*/  HADD2.F32 R23, -RZ, R11.reuse.H0_H0 ;  /* 0x2000000bff177230 */ /* 0x100fe20000004100 */
[----:B------:R-:W-:Y:S01]  /*38e0*/  ISETP.NE.U32.AND P0, PT, RZ, UR18, PT ;  /* 0x00000012ff007c0c */ /* 0x000fe2000bf05070 */
[----:B------:R-:W-:-:S03]  /*38f0*/  HADD2.F32 R239, -RZ, R11.H1_H1 ;  /* 0x3000000bffef7230 */ /* 0x000fc60000004100 */
[----:B------:R-:W-:Y:S01]  /*3900*/  ISETP.NE.AND.EX P0, PT, RZ, UR19, PT, P0 ;  /* 0x00000013ff007c0c */ /* 0x000fe2000bf05300 */
[----:B------:R-:W0:Y:S01]  /*3910*/  MUFU.EX2 R25, R25 ;  /* 0x0000001900197308 */ /* 0x000e220000000800 */
[----:B-1----:R-:W-:Y:S01]  /*3920*/  FMUL.FTZ R0, R26, R77 ;  /* 0x0000004d1a007220 */ /* 0x002fe20000410000 */
[----:B----4-:R-:W-:-:S03]  /*3930*/  FMUL.FTZ R28, R101, -1.4426950216293334961 ;  /* 0xbfb8aa3b651c7820 */ /* 0x010fc60000410000 */
[----:B------:R-:W-:-:S03]  /*3940*/  FMUL.FTZ R45, R65, R0 ;  /* 0x00000000412d7220 */ /* 0x000fc60000410000 */
[----:B------:R-:W1:Y:S01]  /*3950*/  MUFU.EX2 R31, R31 ;  /* 0x0000001f001f7308 */ /* 0x000e620000000800 */
[----:B--2---:R-:W-:-:S04]  /*3960*/  FMUL.FTZ R2, R27, R72 ;  /* 0x000000481b027220 */ /* 0x004fc80000410000 */
[----:B------:R-:W-:-:S03]  /*3970*/  FMUL.FTZ R44, R67, R2 ;  /* 0x00000002432c7220 */ /* 0x000fc60000410000 */
[----:B------:R-:W-:Y:S01]  /*3980*/  MUFU.RCP R78, R30 ;  /* 0x0000001e004e7308 */ /* 0x000fe20000001000 */
[----:B0-----:R-:W-:-:S07]  /*3990*/  FADD.FTZ R25, R25, 1 ;  /* 0x3f80000019197421 */ /* 0x001fce0000010000 */
[----:B------:R0:W2:Y:S01]  /*39a0*/  MUFU.EX2 R38, R32 ;  /* 0x0000002000267308 */ /* 0x0000a20000000800 */
[----:B-1----:R-:W-:-:S07]  /*39b0*/  FADD.FTZ R31, R31, 1 ;  /* 0x3f8000001f1f7421 */ /* 0x002fce0000010000 */
[----:B------:R1:W4:Y:S01]  /*39c0*/  MUFU.RCP R82, R24 ;  /* 0x0000001800527308 */ /* 0x0003220000001000 */
[----:B0-----:R-:W-:-:S07]  /*39d0*/  HADD2.F32 R32, -RZ, R60.H0_H0 ;  /* 0x2000003cff207230 */ /* 0x001fce0000004100 */
[----:B------:R0:W4:Y:S01]  /*39e0*/  MUFU.EX2 R39, R33 ;  /* 0x0000002100277308 */ /* 0x0001220000000800 */
[----:B--2---:R-:W-:Y:S01]  /*39f0*/  FADD.FTZ R38, R38, 1 ;  /* 0x3f80000026267421 */ /* 0x004fe20000010000 */
[----:B-1----:R-:W-:-:S05]  /*3a00*/  HADD2.F32 R24, -RZ, R6.H0_H0 ;  /* 0x20000006ff187230 */ /* 0x002fca0000004100 */
[----:B------:R-:W-:Y:S01]  /*3a10*/  FMUL.FTZ R8, R24, -1.4426950216293334961 ;  /* 0xbfb8aa3b18087820 */ /* 0x000fe20000410000 */
[----:B------:R1:W2:Y:S01]  /*3a20*/  MUFU.EX2 R94, R34 ;  /* 0x00000022005e7308 */ /* 0x0002a20000000800 */
[----:B0-----:R-:W-:Y:S01]  /*3a30*/  FFMA.FTZ R33, R45, R32, R40 ;  /* 0x000000202d217223 */ /* 0x001fe20000010028 */
[----:B------:R-:W-:Y:S02]  /*3a40*/  HADD2.F32 R32, -RZ, R61.H0_H0 ;  /* 0x2000003dff207230 */ /* 0x000fe40000004100 */
[----:B----4-:R-:W-:Y:S01]  /*3a50*/  FMUL.FTZ R21, R37, R82 ;  /* 0x0000005225157220 */ /* 0x010fe20000410000 */
[----:B------:R-:W-:Y:S01]  /*3a60*/  FFMA.FTZ R30, R44, R20, R33 ;  /* 0x000000142c1e7223 */ /* 0x000fe20000010021 */
[----:B------:R-:W-:Y:S02]  /*3a70*/  FMUL.FTZ R20, R29, R78 ;  /* 0x0000004e1d147220 */ /* 0x000fe40000410000 */
[----:B------:R-:W-:Y:S01]  /*3a80*/  FMUL.FTZ R42, R64, R21 ;  /* 0x00000015402a7220 */ /* 0x000fe20000410000 */
[----:B------:R-:W0:Y:S01]  /*3a90*/  MUFU.RCP R83, R25 ;  /* 0x0000001900537308 */ /* 0x000e220000001000 */
[----:B------:R-:W-:Y:S01]  /*3aa0*/  FADD.FTZ R39, R39, 1 ;  /* 0x3f80000027277421 */ /* 0x000fe20000010000 */
[----:B------:R-:W-:Y:S01]  /*3ab0*/  FMUL.FTZ R43, R69, R20 ;  /* 0x00000014452b7220 */ /* 0x000fe20000410000 */
[----:B------:R-:W-:-:S02]  /*3ac0*/  HADD2.F32 R33, -RZ, R10.H0_H0 ;  /* 0x2000000aff217230 */ /* 0x000fc40000004100 */
[----:B-1----:R-:W-:Y:S02]  /*3ad0*/  HADD2.F32 R34, -RZ, R9.H1_H1 ;  /* 0x30000009ff227230 */ /* 0x002fe40000004100 */
[----:B------:R-:W-:Y:S01]  /*3ae0*/  FFMA.FTZ R41, R43, R32, R30 ;  /* 0x000000202b297223 */ /* 0x000fe2000001001e */
[----:B------:R-:W-:Y:S01]  /*3af0*/  HADD2.F32 R32, -RZ, R10.H1_H1 ;  /* 0x3000000aff207230 */ /* 0x000fe20000004100 */
[----:B------:R1:W4:Y:S01]  /*3b00*/  MUFU.RCP R95, R31 ;  /* 0x0000001f005f7308 */ /* 0x0003220000001000 */
[----:B--2---:R-:W-:Y:S01]  /*3b10*/  FADD.FTZ R94, R94, 1 ;  /* 0x3f8000005e5e7421 */ /* 0x004fe20000010000 */
[----:B------:R-:W-:Y:S01]  /*3b20*/  FFMA.FTZ R10, R42, R5, R41 ;  /* 0x000000052a0a7223 */ /* 0x000fe20000010029 */
[----:B------:R-:W-:Y:S01]  /*3b30*/  FADD.FTZ R5, -R77, 1 ;  /* 0x3f8000004d057421 */ /* 0x000fe20000010100 */
[----:B------:R-:W-:Y:S02]  /*3b40*/  HADD2.F32 R9, -RZ, R62.H0_H0 ;  /* 0x2000003eff097230 */ /* 0x000fe40000004100 */
[----:B------:R-:W-:-:S02]  /*3b50*/  HADD2.F32 R30, -RZ, R7.H1_H1 ;  /* 0x30000007ff1e7230 */ /* 0x000fc40000004100 */
[----:B------:R-:W-:Y:S01]  /*3b60*/  FFMA.FTZ R79, R26, R5, 1 ;  /* 0x3f8000001a4f7423 */ /* 0x000fe20000010005 */
[----:B------:R-:W-:Y:S01]  /*3b70*/  MUFU.RCP R97, R38 ;  /* 0x0000002600617308 */ /* 0x000fe20000001000 */
[----:B0-----:R-:W-:Y:S01]  /*3b80*/  FMUL.FTZ R22, R70, R83 ;  /* 0x0000005346167220 */ /* 0x001fe20000410000 */
[----:B------:R-:W-:Y:S01]  /*3b90*/  FADD.FTZ R26, -R82, 1 ;  /* 0x3f800000521a7421 */ /* 0x000fe20000010100 */
[----:B-1----:R-:W-:Y:S02]  /*3ba0*/  HADD2.F32 R31, -RZ, R6.H1_H1 ;  /* 0x30000006ff1f7230 */ /* 0x002fe40000004100 */
[----:B------:R-:W-:Y:S01]  /*3bb0*/  FMUL.FTZ R41, R71, R22 ;  /* 0x0000001647297220 */ /* 0x000fe20000410000 */
[----:B------:R-:W-:Y:S02]  /*3bc0*/  HADD2.F32 R6, -RZ, R63.H0_H0 ;  /* 0x2000003fff067230 */ /* 0x000fe40000004100 */
[----:B------:R0:W1:Y:S01]  /*3bd0*/  MUFU.EX2 R98, R4 ;  /* 0x0000000400627308 */ /* 0x0000620000000800 */
[----:B----4-:R-:W-:Y:S01]  /*3be0*/  FMUL.FTZ R25, R74, R95 ;  /* 0x0000005f4a197220 */ /* 0x010fe20000410000 */
[----:B------:R-:W-:-:S03]  /*3bf0*/  FFMA.FTZ R5, R41, R9, R10 ;  /* 0x0000000929057223 */ /* 0x000fc6000001000a */
[----:B------:R-:W-:-:S03]  /*3c00*/  FMUL.FTZ R40, R66, R25 ;  /* 0x0000001942287220 */ /* 0x000fc60000410000 */
[----:B------:R-:W-:Y:S01]  /*3c10*/  MUFU.RCP R96, R39 ;  /* 0x0000002700607308 */ /* 0x000fe20000001000 */
[----:B0-----:R-:W-:-:S07]  /*3c20*/  FMUL.FTZ R4, R105, -1.4426950216293334961 ;  /* 0xbfb8aa3b69047820 */ /* 0x001fce0000410000 */
[----:B------:R0:W2:Y:S01]  /*3c30*/  MUFU.EX2 R106, R4 ;  /* 0x00000004006a7308 */ /* 0x0000a20000000800 */
[----:B-1----:R-:W-:-:S07]  /*3c40*/  FADD.FTZ R98, R98, 1 ;  /* 0x3f80000062627421 */ /* 0x002fce0000010000 */
[----:B------:R-:W1:Y:S01]  /*3c50*/  MUFU.RCP R100, R94 ;  /* 0x0000005e00647308 */ /* 0x000e620000001000 */
[----:B0-----:R-:W-:-:S04]  /*3c60*/  FADD.FTZ R4, -R72, 1 ;  /* 0x3f80000048047421 */ /* 0x001fc80000010100 */
[----:B------:R-:W-:Y:S01]  /*3c70*/  FFMA.FTZ R76, R27, R4, 1 ;  /* 0x3f8000001b4c7423 */ /* 0x000fe20000010004 */
[----:B------:R-:W-:Y:S02]  /*3c80*/  HADD2.F32 R27, -RZ, R62.H1_H1 ;  /* 0x3000003eff1b7230 */ /* 0x000fe40000004100 */
[----:B------:R-:W-:Y:S01]  /*3c90*/  FADD.FTZ R4, -R78, 1 ;  /* 0x3f8000004e047421 */ /* 0x000fe20000010100 */
[----:B------:R-:W0:Y:S01]  /*3ca0*/  MUFU.EX2 R107, R8 ;  /* 0x00000008006b7308 */ /* 0x000e220000000800 */
[----:B--2---:R-:W-:-:S07]  /*3cb0*/  FADD.FTZ R106, R106, 1 ;  /* 0x3f8000006a6a7421 */ /* 0x004fce0000010000 */
[----:B------:R1:W2:Y:S08]  /*3cc0*/  MUFU.EX2 R103, R28 ;  /* 0x0000001c00677308 */ /* 0x0002b00000000800 */
[----:B------:R-:W-:Y:S01]  /*3cd0*/  MUFU.RCP R104, R98 ;  /* 0x0000006200687308 */ /* 0x000fe20000001000 */
[----:B-1----:R-:W-:Y:S01]  /*3ce0*/  FMUL.FTZ R28, R93, R100 ;  /* 0x000000645d1c7220 */ /* 0x002fe20000410000 */
[----:B0-----:R-:W-:-:S06]  /*3cf0*/  FADD.FTZ R107, R107, 1 ;  /* 0x3f8000006b6b7421 */ /* 0x001fcc0000010000 */
[----:B------:R-:W-:Y:S01]  /*3d00*/  MUFU.RCP R106, R106 ;  /* 0x0000006a006a7308 */ /* 0x000fe20000001000 */
[----:B--2---:R-:W-:-:S07]  /*3d10*/  FADD.FTZ R103, R103, 1 ;  /* 0x3f80000067677421 */ /* 0x004fce0000010000 */
[----:B------:R-:W-:Y:S01]  /*3d20*/  MUFU.RCP R107, R107 ;  /* 0x0000006b006b7308 */ /* 0x000fe20000001000 */
[----:B---3--:R0:W-:Y:S04]  /*3d30*/  STS.128 [R238], R12 ;  /* 0x0000000cee007388 */ /* 0x0081e80000000c00 */
[----:B-----5:R1:W-:Y:S01]  /*3d40*/  STS.128 [R238+0x200], R16 ;  /* 0x00020010ee007388 */ /* 0x0203e20000000c00 */
[----:B------:R-:W-:-:S03]  /*3d50*/  NOP ;  /* 0x0000000000007918 */ /* 0x000fc60000000000 */
[----:B------:R-:W2:Y:S01]  /*3d60*/  LDS.128 R8, [R113] ;  /* 0x0000000071087984 */ /* 0x000ea20000000c00 */
[----:B0-----:R-:W-:Y:S01]  /*3d70*/  FFMA.FTZ R14, R37, R26, 1 ;  /* 0x3f800000250e7423 */ /* 0x001fe2000001001a */
[----:B------:R-:W-:Y:S01]  /*3d80*/  FMUL.FTZ R26, R80, R97 ;  /* 0x00000061501a7220 */ /* 0x000fe20000410000 */
[----:B------:R-:W-:Y:S01]  /*3d90*/  FFMA.FTZ R12, R29, R4, 1 ;  /* 0x3f8000001d0c7423 */ /* 0x000fe20000010004 */
[----:B------:R-:W-:Y:S01]  /*3da0*/  FMUL.FTZ R4, R31, -1.4426950216293334961 ;  /* 0xbfb8aa3b1f047820 */ /* 0x000fe20000410000 */
[----:B-1----:R-:W-:Y:S01]  /*3db0*/  FFMA.FTZ R16, R40, R27, R5 ;  /* 0x0000001b28107223 */ /* 0x002fe20000010005 */
[----:B------:R-:W-:Y:S01]  /*3dc0*/  FMUL.FTZ R39, R73, R26 ;  /* 0x0000001a49277220 */ /* 0x000fe20000410000 */
[----:B------:R-:W-:Y:S01]  /*3dd0*/  FADD.FTZ R5, -R83, 1 ;  /* 0x3f80000053057421 */ /* 0x000fe20000010100 */
[----:B------:R-:W-:Y:S01]  /*3de0*/  FMUL.FTZ R27, R81, R96 ;  /* 0x00000060511b7220 */ /* 0x000fe20000410000 */
[----:B------:R-:W-:Y:S02]  /*3df0*/  HADD2.F32 R29, -RZ, R7.H0_H0 ;  /* 0x20000007ff1d7230 */ /* 0x000fe40000004100 */
[----:B------:R-:W-:Y:S01]  /*3e00*/  FFMA.FTZ R37, R39, R6, R16 ;  /* 0x0000000627257223 */ /* 0x000fe20000010010 */
[----:B------:R-:W-:Y:S01]  /*3e10*/  FFMA.FTZ R15, R70, R5, 1 ;  /* 0x3f800000460f7423 */ /* 0x000fe20000010005 */
[----:B------:R-:W-:-:S02]  /*3e20*/  HADD2.F32 R6, -RZ, R63.H1_H1 ;  /* 0x3000003fff067230 */ /* 0x000fc40000004100 */
[----:B------:R-:W-:Y:S01]  /*3e30*/  FADD.FTZ R5, -R95, 1 ;  /* 0x3f8000005f057421 */ /* 0x000fe20000010100 */
[----:B------:R-:W-:Y:S01]  /*3e40*/  FMUL.FTZ R38, R68, R27 ;  /* 0x0000001b44267220 */ /* 0x000fe20000410000 */
[----:B------:R0:W1:Y:S01]  /*3e50*/  MUFU.EX2 R108, R4 ;  /* 0x00000004006c7308 */ /* 0x0000620000000800 */
[----:B------:R-:W-:Y:S01]  /*3e60*/  FADD.FTZ R7, -R97, 1 ;  /* 0x3f80000061077421 */ /* 0x000fe20000010100 */
[----:B------:R-:W-:Y:S01]  /*3e70*/  FFMA.FTZ R17, R74, R5, 1 ;  /* 0x3f8000004a117423 */ /* 0x000fe20000010005 */
[----:B------:R-:W-:Y:S01]  /*3e80*/  FFMA.FTZ R70, R38, R6, R37 ;  /* 0x0000000626467223 */ /* 0x000fe20000010025 */
[----:B------:R-:W-:Y:S02]  /*3e90*/  HADD2.F32 R5, -RZ, R56.H0_H0 ;  /* 0x20000038ff057230 */ /* 0x000fe40000004100 */
[----:B------:R-:W-:Y:S01]  /*3ea0*/  FADD.FTZ R6, -R100, 1 ;  /* 0x3f80000064067421 */ /* 0x000fe20000010100 */
[----:B------:R-:W-:Y:S01]  /*3eb0*/  FMUL.FTZ R37, R75, R28 ;  /* 0x0000001c4b257220 */ /* 0x000fe20000410000 */
[----:B------:R-:W-:Y:S01]  /*3ec0*/  FFMA.FTZ R19, R80, R7, 1 ;  /* 0x3f80000050137423 */ /* 0x000fe20000010007 */
[----:B------:R-:W-:Y:S01]  /*3ed0*/  FMUL.FTZ R16, R30, -1.4426950216293334961 ;  /* 0xbfb8aa3b1e107820 */ /* 0x000fe20000410000 */
[----:B0-----:R-:W-:Y:S01]  /*3ee0*/  FADD.FTZ R4, -R96, 1 ;  /* 0x3f80000060047421 */ /* 0x001fe20000010100 */
[----:B------:R-:W-:Y:S01]  /*3ef0*/  FFMA.FTZ R102, R93, R6, 1 ;  /* 0x3f8000005d667423 */ /* 0x000fe20000010006 */
[----:B------:R-:W-:Y:S01]  /*3f00*/  FFMA.FTZ R111, R37, R5, R70 ;  /* 0x00000005256f7223 */ /* 0x000fe20000010046 */
[----:B------:R-:W0:Y:S01]  /*3f10*/  MUFU.EX2 R110, R16 ;  /* 0x00000010006e7308 */ /* 0x000e220000000800 */
[----:B------:R-:W-:Y:S01]  /*3f20*/  FFMA.FTZ R18, R81, R4, 1 ;  /* 0x3f80000051127423 */ /* 0x000fe20000010004 */
[----:B------:R-:W-:Y:S01]  /*3f30*/  FMUL.FTZ R13, R29, -1.4426950216293334961 ;  /* 0xbfb8aa3b1d0d7820 */ /* 0x000fe20000410000 */
[----:B------:R-:W3:Y:S01]  /*3f40*/  LDS.128 R4, [R113+0x10] ;  /* 0x0000100071047984 */ /* 0x000ee20000000c00 */
[----:B-1----:R-:W-:-:S04]  /*3f50*/  FADD.FTZ R108, R108, 1 ;  /* 0x3f8000006c6c7421 */ /* 0x002fc80000010000 */
[----:B------:R-:W1:Y:S01]  /*3f60*/  MUFU.EX2 R109, R13 ;  /* 0x0000000d006d7308 */ /* 0x000e620000000800 */
[--C-:B--2---:R-:W-:Y:S02]  /*3f70*/  HADD2.F32 R70, -RZ, R8.reuse.H0_H0 ;  /* 0x20000008ff467230 */ /* 0x104fe40000004100 */
[----:B------:R-:W-:Y:S02]  /*3f80*/  HADD2.F32 R74, -RZ, R8.H1_H1 ;  /* 0x30000008ff4a7230 */ /* 0x000fe40000004100 */
[--C-:B------:R-:W-:Y:S02]  /*3f90*/  HADD2.F32 R94, -RZ, R10.reuse.H1_H1 ;  /* 0x3000000aff5e7230 */ /* 0x100fe40000004100 */
[----:B------:R-:W-:Y:S01]  /*3fa0*/  FMUL.FTZ R8, R65, R70 ;  /* 0x0000004641087220 */ /* 0x000fe20000410000 */
[--C-:B------:R-:W-:Y:S02]  /*3fb0*/  HADD2.F32 R80, -RZ, R9.reuse.H0_H0 ;  /* 0x20000009ff507230 */ /* 0x100fe40000004100 */
[----:B------:R-:W-:Y:S01]  /*3fc0*/  FMUL.FTZ R67, R67, R74 ;  /* 0x0000004a43437220 */ /* 0x000fe20000410000 */
[----:B0-----:R-:W-:Y:S01]  /*3fd0*/  FADD.FTZ R110, R110, 1 ;  /* 0x3f8000006e6e7421 */ /* 0x001fe20000010000 */
[----:B------:R-:W-:Y:S01]  /*3fe0*/  FMUL.FTZ R8, R77, R8 ;  /* 0x000000084d087220 */ /* 0x000fe20000410000 */
[----:B------:R-:W-:Y:S01]  /*3ff0*/  FMUL.FTZ R66, R66, R94 ;  /* 0x0000005e42427220 */ /* 0x000fe20000410000 */
[----:B------:R-:W-:Y:S01]  /*4000*/  FMUL.FTZ R67, R72, R67 ;  /* 0x0000004348437220 */ /* 0x000fe20000410000 */
[----:B------:R-:W-:Y:S01]  /*4010*/  HADD2.F32 R81, -RZ, R9.H1_H1 ;  /* 0x30000009ff517230 */ /* 0x000fe20000004100 */
[----:B------:R-:W0:Y:S01]  /*4020*/  MUFU.RCP R72, R103 ;  /* 0x0000006700487308 */ /* 0x000e220000001000 */
[----:B------:R-:W-:Y:S01]  /*4030*/  FMUL.FTZ R8, R8, R79 ;  /* 0x0000004f08087220 */ /* 0x000fe20000410000 */
[----:B------:R-:W-:Y:S01]  /*4040*/  FMUL.FTZ R69, R69, R80 ;  /* 0x0000005045457220 */ /* 0x000fe20000410000 */
[----:B------:R-:W-:Y:S01]  /*4050*/  FMUL.FTZ R66, R95, R66 ;  /* 0x000000425f427220 */ /* 0x000fe20000410000 */
[----:B------:R-:W-:-:S02]  /*4060*/  HADD2.F32 R93, -RZ, R10.H0_H0 ;  /* 0x2000000aff5d7230 */ /* 0x000fc40000004100 */
[----:B-1----:R-:W-:Y:S01]  /*4070*/  FADD.FTZ R109, R109, 1 ;  /* 0x3f8000006d6d7421 */ /* 0x002fe20000010000 */
[--C-:B------:R-:W-:Y:S02]  /*4080*/  HADD2.F32 R98, -RZ, R11.reuse.H1_H1 ;  /* 0x3000000bff627230 */ /* 0x100fe40000004100 */
[----:B------:R-:W-:Y:S01]  /*4090*/  FMUL.FTZ R69, R78, R69 ;  /* 0x000000454e457220 */ /* 0x000fe20000410000 */
[----:B------:R-:W1:Y:S01]  /*40a0*/  MUFU.RCP R79, R110 ;  /* 0x0000006e004f7308 */ /* 0x000e620000001000 */
[----:B------:R-:W-:Y:S01]  /*40b0*/  FMUL.FTZ R17, R66, R17 ;  /* 0x0000001142117220 */ /* 0x000fe20000410000 */
[----:B------:R-:W-:Y:S01]  /*40c0*/  FMUL.FTZ R9, R64, R81 ;  /* 0x0000005140097220 */ /* 0x000fe20000410000 */
[----:B------:R-:W-:Y:S02]  /*40d0*/  HADD2.F32 R65, -RZ, R11.H0_H0 ;  /* 0x2000000bff417230 */ /* 0x000fe40000004100 */
[----:B------:R-:W-:Y:S01]  /*40e0*/  FMUL.FTZ R10, R71, R93 ;  /* 0x0000005d470a7220 */ /* 0x000fe20000410000 */
[----:B------:R-:W-:Y:S01]  /*40f0*/  FMUL.FTZ R11, R68, R98 ;  /* 0x00000062440b7220 */ /* 0x000fe20000410000 */
[----:B------:R-:W-:Y:S01]  /*4100*/  FMUL.FTZ R13, R69, R12 ;  /* 0x0000000c450d7220 */ /* 0x000fe20000410000 */
[----:B------:R-:W-:Y:S01]  /*4110*/  FMUL.FTZ R9, R82, R9 ;  /* 0x0000000952097220 */ /* 0x000fe20000410000 */
[----:B------:R-:W2:Y:S01]  /*4120*/  MUFU.RCP R108, R108 ;  /* 0x0000006c006c7308 */ /* 0x000ea20000001000 */
[----:B------:R-:W-:Y:S01]  /*4130*/  FMUL.FTZ R16, R73, R65 ;  /* 0x0000004149107220 */ /* 0x000fe20000410000 */
[----:B------:R-:W-:Y:S01]  /*4140*/  FMUL.FTZ R11, R96, R11 ;  /* 0x0000000b600b7220 */ /* 0x000fe20000410000 */
[----:B------:R-:W-:Y:S01]  /*4150*/  FMUL.FTZ R67, R67, R76 ;  /* 0x0000004c43437220 */ /* 0x000fe20000410000 */
[----:B------:R-:W-:Y:S01]  /*4160*/  FMUL.FTZ R14, R9, R14 ;  /* 0x0000000e090e7220 */ /* 0x000fe20000410000 */
[----:B---3--:R-:W-:-:S02]  /*4170*/  HADD2.F32 R66, -RZ, R4.H1_H1 ;  /* 0x30000004ff427230 */ /* 0x008fc40000004100 */
[----:B------:R-:W-:Y:S01]  /*4180*/  FMUL.FTZ R10, R83, R10 ;  /* 0x0000000a530a7220 */ /* 0x000fe20000410000 */
[----:B------:R-:W-:Y:S01]  /*4190*/  HADD2.F32 R64, -RZ, R4.H0_H0 ;  /* 0x20000004ff407230 */ /* 0x000fe20000004100 */
[----:B------:R-:W3:Y:S01]  /*41a0*/  MUFU.RCP R78, R109 ;  /* 0x0000006d004e7308 */ /* 0x000ee20000001000 */
[--C-:B------:R-:W-:Y:S02]  /*41b0*/  HADD2.F32 R69, -RZ, R5.reuse.H0_H0 ;  /* 0x20000005ff457230 */ /* 0x100fe40000004100 */
[----:B------:R-:W-:Y:S01]  /*41c0*/  FADD.FTZ R4, -R104, 1 ;  /* 0x3f80000068047421 */ /* 0x000fe20000010100 */
[----:B------:R-:W-:Y:S02]  /*41d0*/  HADD2.F32 R71, -RZ, R5.H1_H1 ;  /* 0x30000005ff477230 */ /* 0x000fe40000004100 */
[----:B------:R-:W-:Y:S01]  /*41e0*/  FMUL.FTZ R5, R36, R66 ;  /* 0x0000004224057220 */ /* 0x000fe20000410000 */
[----:B------:R-:W-:Y:S01]  /*41f0*/  FMUL.FTZ R75, R75, R64 ;  /* 0x000000404b4b7220 */ /* 0x000fe20000410000 */
[----:B------:R-:W-:-:S02]  /*4200*/  HADD2.F32 R73, -RZ, R6.H0_H0 ;  /* 0x20000006ff497230 */ /* 0x000fc40000004100 */
[----:B------:R-:W-:Y:S01]  /*4210*/  FFMA.FTZ R4, R99, R4, 1 ;  /* 0x3f80000063047423 */ /* 0x000fe20000010004 */
[----:B------:R-:W-:Y:S02]  /*4220*/  HADD2.F32 R76, -RZ, R6.H1_H1 ;  /* 0x30000006ff4c7230 */ /* 0x000fe40000004100 */
[----:B------:R-:W-:Y:S01]  /*4230*/  FMUL.FTZ R5, R104, R5 ;  /* 0x0000000568057220 */ /* 0x000fe20000410000 */
[--C-:B------:R-:W-:Y:S02]  /*4240*/  HADD2.F32 R77, -RZ, R7.reuse.H0_H0 ;  /* 0x20000007ff4d7230 */ /* 0x100fe40000004100 */
[----:B------:R-:W-:Y:S01]  /*4250*/  FADD.FTZ R12, -R106, 1 ;  /* 0x3f8000006a0c7421 */ /* 0x000fe20000010100 */
[----:B------:R-:W-:Y:S02]  /*4260*/  HADD2.F32 R82, -RZ, R7.H1_H1 ;  /* 0x30000007ff527230 */ /* 0x000fe40000004100 */
[----:B------:R-:W-:Y:S01]  /*4270*/  FMUL.FTZ R9, R34, R71 ;  /* 0x0000004722097220 */ /* 0x000fe20000410000 */
[----:B------:R-:W-:Y:S01]  /*4280*/  FMUL.FTZ R16, R97, R16 ;  /* 0x0000001061107220 */ /* 0x000fe20000410000 */
[----:B0-----:R-:W-:Y:S01]  /*4290*/  FADD.FTZ R6, -R72, 1 ;  /* 0x3f80000048067421 */ /* 0x001fe20000010100 */
[----:B------:R-:W-:Y:S01]  /*42a0*/  FMUL.FTZ R7, R35, R69 ;  /* 0x0000004523077220 */ /* 0x000fe20000410000 */
[----:B------:R-:W-:Y:S01]  /*42b0*/  FMUL.FTZ R18, R11, R18 ;  /* 0x000000120b127220 */ /* 0x000fe20000410000 */
[----:B------:R-:W-:Y:S01]  /*42c0*/  FMUL.FTZ R75, R100, R75 ;  /* 0x0000004b644b7220 */ /* 0x000fe20000410000 */
[----:B-1----:R-:W-:Y:S01]  /*42d0*/  FADD.FTZ R11, -R79, 1 ;  /* 0x3f8000004f0b7421 */ /* 0x002fe20000010100 */
[----:B------:R-:W-:Y:S01]  /*42e0*/  FMUL.FTZ R10, R10, R15 ;  /* 0x0000000f0a0a7220 */ /* 0x000fe20000410000 */
[----:B------:R-:W-:Y:S01]  /*42f0*/  FFMA.FTZ R12, R105, R12, 1 ;  /* 0x3f800000690c7423 */ /* 0x000fe2000001000c */
[----:B------:R-:W-:Y:S01]  /*4300*/  FMUL.FTZ R9, R106, R9 ;  /* 0x000000096a097220 */ /* 0x000fe20000410000 */
[----:B------:R-:W-:Y:S01]  /*4310*/  FMUL.FTZ R5, R5, R4 ;  /* 0x0000000405057220 */ /* 0x000fe20000410000 */
[----:B------:R-:W-:Y:S01]  /*4320*/  FMUL.FTZ R15, R16, R19 ;  /* 0x00000013100f7220 */ /* 0x000fe20000410000 */
[----:B------:R-:W-:Y:S01]  /*4330*/  FFMA.FTZ R6, R101, R6, 1 ;  /* 0x3f80000065067423 */ /* 0x000fe20000010006 */
[----:B------:R-:W-:Y:S01]  /*4340*/  FMUL.FTZ R7, R72, R7 ;  /* 0x0000000748077220 */ /* 0x000fe20000410000 */
[----:B--2---:R-:W-:Y:S01]  /*4350*/  FADD.FTZ R4, -R108, 1 ;  /* 0x3f8000006c047421 */ /* 0x004fe20000010100 */
[----:B------:R-:W-:Y:S01]  /*4360*/  FMUL.FTZ R16, R75, R102 ;  /* 0x000000664b107220 */ /* 0x000fe20000410000 */
[----:B------:R-:W-:Y:S01]  /*4370*/  FFMA.FTZ R75, R30, R11, 1 ;  /* 0x3f8000001e4b7423 */ /* 0x000fe2000001000b */
[----:B------:R-:W-:Y:S01]  /*4380*/  FMUL.FTZ R9, R9, R12 ;  /* 0x0000000c09097220 */ /* 0x000fe20000410000 */
[----:B------:R-:W-:Y:S01]  /*4390*/  FMUL.FTZ R11, R32, R76 ;  /* 0x0000004c200b7220 */ /* 0x000fe20000410000 */
[----:B------:R-:W-:Y:S01]  /*43a0*/  FMUL.FTZ R68, R101, R72 ;  /* 0x0000004865447220 */ /* 0x000fe20000410000 */
[----:B------:R-:W-:Y:S01]  /*43b0*/  FMUL.FTZ R6, R7, R6 ;  /* 0x0000000607067220 */ /* 0x000fe20000410000 */
[----:B------:R-:W-:Y:S01]  /*43c0*/  FFMA.FTZ R12, R31, R4, 1 ;  /* 0x3f8000001f0c7423 */ /* 0x000fe20000010004 */
[----:B------:R-:W-:Y:S01]  /*43d0*/  FADD.FTZ R7, -R107, 1 ;  /* 0x3f8000006b077421 */ /* 0x000fe20000010100 */
[----:B---3--:R-:W-:Y:S01]  /*43e0*/  FADD.FTZ R72, -R78, 1 ;  /* 0x3f8000004e487421 */ /* 0x008fe20000010100 */
[----:B------:R-:W-:Y:S01]  /*43f0*/  FMUL.FTZ R4, R33, R73 ;  /* 0x0000004921047220 */ /* 0x000fe20000410000 */
[----:B------:R-:W-:Y:S01]  /*4400*/  FMUL.FTZ R19, R23, R77 ;  /* 0x0000004d17137220 */ /* 0x000fe20000410000 */
[----:B------:R-:W-:Y:S01]  /*4410*/  FMUL.FTZ R96, R239, R82 ;  /* 0x00000052ef607220 */ /* 0x000fe20000410000 */
[----:B------:R-:W-:Y:S01]  /*4420*/  FMUL.FTZ R11, R108, R11 ;  /* 0x0000000b6c0b7220 */ /* 0x000fe20000410000 */
[----:B------:R-:W-:Y:S01]  /*4430*/  FFMA.FTZ R7, R24, R7, 1 ;  /* 0x3f80000018077423 */ /* 0x000fe20000010007 */
        /* <DEDUP_REMOVED lines=9> */
[----:B------:R-:W-:Y:S01]  /*44d0*/  LEA R8, R112, R3, 0x1 ;  /* 0x0000000370087211 */ /* 0x000fe200078e08ff */
[----:B------:R-:W-:Y:S01]  /*44e0*/  FMUL.FTZ R99, R99, R104 ;  /* 0x0000006863637220 */ /* 0x000fe20000410000 */
[----:B------:R-:W-:Y:S01]  /*44f0*/  F2FP.F16.F32.PACK_AB R13, R14, R13 ;  /* 0x0000000d0e0d723e */ /* 0x000fe200000000ff */
[----:B------:R-:W-:Y:S01]  /*4500*/  HADD2.F32 R3, -RZ, R56.H1_H1 ;  /* 0x30000038ff037230 */ /* 0x000fe20000004100 */
[----:B------:R-:W-:Y:S01]  /*4510*/  F2FP.F16.F32.PACK_AB R14, R17, R10 ;  /* 0x0000000a110e723e */ /* 0x000fe200000000ff */
[----:B------:R-:W-:Y:S01]  /*4520*/  FMUL.FTZ R36, R36, R99 ;  /* 0x0000006324247220 */ /* 0x000fe20000410000 */
[----:B------:R-:W-:Y:S01]  /*4530*/  F2FP.F16.F32.PACK_AB R15, R18, R15 ;  /* 0x0000000f120f723e */ /* 0x000fe200000000ff */
[----:B------:R-:W-:Y:S01]  /*4540*/  FMUL.FTZ R105, R105, R106 ;  /* 0x0000006a69697220 */ /* 0x000fe20000410000 */
[----:B------:R-:W-:Y:S01]  /*4550*/  LEA R75, R8, R91, 0x4 ;  /* 0x0000005b084b7211 */ /* 0x000fe200078e20ff */
[----:B------:R-:W-:Y:S01]  /*4560*/  BAR.SYNC.DEFER_BLOCKING 0x0 ;  /* 0x0000000000007b1d */ /* 0x000fe20000010000 */
[----:B------:R-:W-:Y:S01]  /*4570*/  F2FP.F16.F32.PACK_AB R16, R5, R16 ;  /* 0x000000100510723e */ /* 0x000fe200000000ff */
[----:B------:R-:W-:Y:S01]  /*4580*/  FFMA.FTZ R72, R36, R3, R111 ;  /* 0x0000000324487223 */ /* 0x000fe2000001006f */
[----:B------:R-:W-:Y:S01]  /*4590*/  F2FP.F16.F32.PACK_AB R17, R9, R6 ;  /* 0x000000060911723e */ /* 0x000fe200000000ff */
[----:B------:R-:W-:Y:S01]  /*45a0*/  HADD2.F32 R3, -RZ, R57.H0_H0 ;  /* 0x20000039ff037230 */ /* 0x000fe20000004100 */
[----:B------:R-:W-:Y:S01]  /*45b0*/  F2FP.F16.F32.PACK_AB R18, R11, R4 ;  /* 0x000000040b12723e */ /* 0x000fe200000000ff */
[----:B------:R-:W-:Y:S01]  /*45c0*/  FMUL.FTZ R35, R35, R68 ;  /* 0x0000004423237220 */ /* 0x000fe20000410000 */
[----:B------:R-:W-:Y:S01]  /*45d0*/  F2FP.F16.F32.PACK_AB R19, R96, R19 ;  /* 0x000000136013723e */ /* 0x000fe200000000ff */
[----:B------:R-:W-:Y:S01]  /*45e0*/  FMUL.FTZ R34, R34, R105 ;  /* 0x0000006922227220 */ /* 0x000fe20000410000 */
[----:B------:R-:W-:Y:S01]  /*45f0*/  FMUL.FTZ R24, R24, R107 ;  /* 0x0000006b18187220 */ /* 0x000fe20000410000 */
[----:B------:R-:W-:Y:S01]  /*4600*/  FFMA.FTZ R3, R35, R3, R72 ;  /* 0x0000000323037223 */ /* 0x000fe20000010048 */
[----:B------:R-:W-:Y:S01]  /*4610*/  FMUL.FTZ R78, R29, R78 ;  /* 0x0000004e1d4e7220 */ /* 0x000fe20000410000 */
[----:B------:R-:W-:Y:S01]  /*4620*/  STL [R1+0xc], R75 ;  /* 0x00000c4b01007387 */ /* 0x000fe20000100800 */
[----:B------:R-:W-:Y:S01]  /*4630*/  FMUL.FTZ R33, R33, R24 ;  /* 0x0000001821217220 */ /* 0x000fe20000410000 */
[----:B------:R-:W-:Y:S01]  /*4640*/  FMUL.FTZ R31, R31, R108 ;  /* 0x0000006c1f1f7220 */ /* 0x000fe20000410000 */
[----:B------:R-:W-:Y:S01]  /*4650*/  FMUL.FTZ R67, R23, R78 ;  /* 0x0000004e17437220 */ /* 0x000fe20000410000 */
[----:B------:R-:W-:-:S02]  /*4660*/  FMUL.FTZ R30, R30, R79 ;  /* 0x0000004f1e1e7220 */ /* 0x000fc40000410000 */
[----:B------:R-:W-:Y:S02]  /*4670*/  FMUL.FTZ R32, R32, R31 ;  /* 0x0000001f20207220 */ /* 0x000fe40000410000 */
[----:B------:R-:W-:Y:S01]  /*4680*/  STL [R1], R67 ;  /* 0x0000004301007387 */ /* 0x000fe20000100800 */
[----:B------:R-:W-:-:S03]  /*4690*/  FMUL.FTZ R239, R239, R30 ;  /* 0x0000001eefef7220 */ /* 0x000fc60000410000 */
[----:B------:R0:W-:Y:S04]  /*46a0*/  STS.128 [R75], R12 ;  /* 0x0000000c4b007388 */ /* 0x0001e80000000c00 */
[----:B------:R1:W-:Y:S01]  /*46b0*/  STS.128 [R75+0x10], R16 ;  /* 0x000010104b007388 */ /* 0x0003e20000000c00 */
[----:B------:R-:W-:-:S03]  /*46c0*/  NOP ;  /* 0x0000000000007918 */ /* 0x000fc60000000000 */
[----:B------:R-:W2:Y:S04]  /*46d0*/  LDS.128 R4, [R238] ;  /* 0x00000000ee047984 */ /* 0x000ea80000000c00 */
[----:B------:R-:W3:Y:S01]  /*46e0*/  LDS.128 R8, [R238+0x200] ;  /* 0x00020000ee087984 */ /* 0x000ee20000000c00 */
[----:B0-----:R-:W-:Y:S01]  /*46f0*/  HADD2.F32 R12, -RZ, R57.H1_H1 ;  /* 0x30000039ff0c7230 */ /* 0x001fe20000004100 */
[----:B------:R-:W-:Y:S01]  /*4700*/  MOV R13, UR17 ;  /* 0x00000011000d7c02 */ /* 0x000fe20008000f00 */
[--C-:B------:R-:W-:Y:S01]  /*4710*/  HADD2.F32 R14, -RZ, R58.reuse.H1_H1 ;  /* 0x3000003aff0e7230 */ /* 0x100fe20000004100 */
[----:B-1----:R-:W0:Y:S02]  /*4720*/  LDC R18, c[0x0][0x21c] ;  /* 0x00008700ff127b82 */ /* 0x002e240000000800 */
[----:B------:R-:W-:Y:S01]  /*4730*/  FFMA.FTZ R12, R34, R12, R3 ;  /* 0x0000000c220c7223 */ /* 0x000fe20000010003 */
[----:B------:R-:W-:-:S02]  /*4740*/  HADD2.F32 R3, -RZ, R58.H0_H0 ;  /* 0x2000003aff037230 */ /* 0x000fc40000004100 */
[----:B------:R-:W-:-:S03]  /*4750*/  HADD2.F32 R17, -RZ, R59.H1_H1 ;  /* 0x3000003bff117230 */ /* 0x000fc60000004100 */
[----:B------:R-:W-:Y:S01]  /*4760*/  FFMA.FTZ R3, R33, R3, R12 ;  /* 0x0000000321037223 */ /* 0x000fe2000001000c */
[----:B------:R-:W-:-:S03]  /*4770*/  MOV R12, UR7 ;  /* 0x00000007000c7c02 */ /* 0x000fc60008000f00 */
[----:B------:R-:W-:Y:S01]  /*4780*/  FFMA.FTZ R3, R32, R14, R3 ;  /* 0x0000000e20037223 */ /* 0x000fe20000010003 */
[----:B------:R-:W-:Y:S02]  /*4790*/  HADD2.F32 R14, -RZ, R59.H0_H0 ;  /* 0x2000003bff0e7230 */ /* 0x000fe40000004100 */
[----:B------:R-:W-:-:S04]  /*47a0*/  IMAD.WIDE R12, R90, 0x10, R12 ;  /* 0x000000105a0c7825 */ /* 0x000fc800078e020c */
[----:B------:R-:W-:Y:S01]  /*47b0*/  FFMA.FTZ R16, R67, R14, R3 ;  /* 0x0000000e43107223 */ /* 0x000fe20000010003 */
[----:B--2---:R1:W-:Y:S04]  /*47c0*/  STG.E.128 desc[UR28][R12.64], R4 ;  /* 0x000000040c007986 */ /* 0x0043e8000c101d1c */
[----:B---3--:R1:W-:Y:S01]  /*47d0*/  STG.E.128 desc[UR28][R12.64+0x200], R8 ;  /* 0x000200080c007986 */ /* 0x0083e2000c101d1c */
        /* <DEDUP_REMOVED lines=26> */
[----:B-1----:R-:W-:-:S02]  /*4980*/  F2FP.F16.F32.PACK_AB R7, R30, R77 ;  /* 0x0000004d1e07723e */ /* 0x002fc400000000ff */
        /* <DEDUP_REMOVED lines=9> */
[----:B------:R-:W1:Y:S01]  /*4a20*/  LDS.128 R8, [R238] ;  /* 0x00000000ee087984 */ /* 0x000e620000000c00 */
[----:B------:R-:W-:Y:S02]  /*4a30*/  UIMAD UR7, UR10, UR21, UR7 ;  /* 0x000000150a0772a4 */ /* 0x000fe4000f8e0207 */
[----:B------:R-:W-:Y:S01]  /*4a40*/  UIMAD.WIDE.U32 UR8, UR10, UR20, UR8 ;  /* 0x000000140a0872a5 */ /* 0x000fe2000f8e0008 */
[----:B------:R-:W2:Y:S03]  /*4a50*/  LDS.128 R12, [R238+0x200] ;  /* 0x00020000ee0c7984 */ /* 0x000ea60000000c00 */
[----:B------:R-:W-:Y:S02]  /*4a60*/  UIADD3 UR7, UR9, UR7, URZ ;  /* 0x0000000709077290 */ /* 0x000fe4000fffe03f */
[----:B------:R-:W-:-:S04]  /*4a70*/  ULEA UR18, UP0, UR8, UR18, 0x1 ;  /* 0x0000001208127291 */ /* 0x000fc8000f80083f */
[----:B------:R-:W-:Y:S02]  /*4a80*/  ULEA.HI.X UR8, UR8, UR19, UR7, 0x1, UP0 ;  /* 0x0000001308087291 */ /* 0x000fe400080f0c07 */
[----:B------:R-:W-:-:S04]  /*4a90*/  MOV R2, UR18 ;  /* 0x0000001200027c02 */ /* 0x000fc80008000f00 */
[----:B------:R-:W-:-:S03]  /*4aa0*/  MOV R3, UR8 ;  /* 0x0000000800037c02 */ /* 0x000fc60008000f00 */
[----:B------:R-:W-:-:S05]  /*4ab0*/  IMAD.WIDE R2, R90, 0x10, R2 ;  /* 0x000000105a027825 */ /* 0x000fca00078e0202 */
[----:B-1----:R3:W-:Y:S04]  /*4ac0*/  STG.E.128 desc[UR28][R2.64], R8 ;  /* 0x0000000802007986 */ /* 0x0027e8000c101d1c */
[----:B--2---:R3:W-:Y:S02]  /*4ad0*/  STG.E.128 desc[UR28][R2.64+0x200], R12 ;  /* 0x0002000c02007986 */ /* 0x0047e4000c101d1c */
.L_x_4393:
[----:B------:R-:W-:Y:S01]  /*4ae0*/  FFMA.FTZ R0, R239, R17, R16 ;  /* 0x00000011ef007223 */ /* 0x000fe20000010010 */
[----:B0-----:R-:W-:Y:S01]  /*4af0*/  ISETP.GE.AND P0, PT, R18, 0x1, PT ;  /* 0x000000011200780c */ /* 0x001fe20003f06270 */
[----:B------:R-:W-:Y:S01]  /*4b00*/  BAR.SYNC.DEFER_BLOCKING 0x0 ;  /* 0x0000000000007b1d */ /* 0x000fe20000010000 */
[----:B------:R-:W-:Y:S02]  /*4b10*/  CS2R R30, SRZ ;  /* 0x00000000001e7805 */ /* 0x000fe4000001ff00 */
[----:B------:R-:W-:Y:S02]  /*4b20*/  CS2R R28, SRZ ;  /* 0x00000000001c7805 */ /* 0x000fe4000001ff00 */
[----:B------:R-:W-:Y:S02]  /*4b30*/  CS2R R26, SRZ ;  /* 0x00000000001a7805 */ /* 0x000fe4000001ff00 */
[----:B------:R-:W-:Y:S02]  /*4b40*/  CS2R R24, SRZ ;  /* 0x0000000000187805 */ /* 0x000fe4000001ff00 */
[----:B------:R-:W-:-:S02]  /*4b50*/  CS2R R22, SRZ ;  /* 0x0000000000167805 */ /* 0x000fc4000001ff00 */
[----:B------:R-:W-:Y:S02]  /*4b60*/  CS2R R20, SRZ ;  /* 0x0000000000147805 */ /* 0x000fe4000001ff00 */
[----:B------:R-:W-:Y:S01]  /*4b70*/  CS2R R18, SRZ ;  /* 0x0000000000127805 */ /* 0x000fe2000001ff00 */
[----:B------:R0:W-:Y:S01]  /*4b80*/  STL [R1+0x14], R0 ;  /* 0x0000140001007387 */ /* 0x0001e20000100800 */
        /* <DEDUP_REMOVED lines=14> */
[----:B---3--:R-:W-:Y:S01]  /*4c70*/  FMUL.FTZ R15, R32, UR4 ;  /* 0x00000004200f7c20 */ /* 0x008fe20008410000 */
[----:B------:R-:W-:Y:S01]  /*4c80*/  FMUL.FTZ R14, R67, UR4 ;  /* 0x00000004430e7c20 */ /* 0x000fe20008410000 */
[----:B-1----:R-:W-:Y:S01]  /*4c90*/  FMUL.FTZ R13, R239, UR4 ;  /* 0x00000004ef0d7c20 */ /* 0x002fe20008410000 */
[----:B0-----:R-:W-:Y:S06]  /*4ca0*/  @!P0 BRA `(.L_x_4394) ;  /* 0x0000009000608947 */ /* 0x001fec0003800000 */
[----:B------:R-:W-:Y:S01]  /*4cb0*/  UIADD3 UR48, UR16, -0x1, URZ ;  /* 0xffffffff10307890 */ /* 0x000fe2000fffe03f */
[----:B------:R-:W-:Y:S01]  /*4cc0*/  HFMA2.MMA R31, -RZ, RZ, 0, 0 ;  /* 0x00000000ff1f7435 */ /* 0x000fe200000001ff */
[----:B------:R-:W-:Y:S01]  /*4cd0*/  UMOV UR7, URZ ;  /* 0x0000003f00077c82 */ /* 0x000fe20008000000 */
[----:B------:R-:W-:Y:S01]  /*4ce0*/  UMOV UR8, URZ ;  /* 0x0000003f00087c82 */ /* 0x000fe20008000000 */
[----:B------:R-:W-:Y:S01]  /*4cf0*/  ULEA.HI UR18, UR48, UR48, URZ, 0x1 ;  /* 0x0000003030127291 */ /* 0x000fe2000f8f083f */
[----:B------:R-:W-:Y:S01]  /*4d00*/  UMOV UR9, URZ ;  /* 0x0000003f00097c82 */ /* 0x000fe20008000000 */
[----:B------:R-:W-:Y:S02]  /*4d10*/  ULDC UR17, c[0x0][0x224] ;  /* 0x0000890000117ab9 */ /* 0x000fe40000000800 */
[----:B------:R-:W-:Y:S01]  /*4d20*/  ULOP3.LUT UR30, UR18, 0xfffffe, URZ, 0xc0, !UPT ;  /* 0x00fffffe121e7892 */ /* 0x000fe2000f8ec03f */
[----:B------:R-:W-:Y:S01]  /*4d30*/  ULDC UR55, c[0x0][0x21c] ;  /* 0x0000870000377ab9 */ /* 0x000fe20000000800 */
[----:B------:R-:W-:-:S02]  /*4d40*/  ULDC UR56, c[0x0][0x218] ;  /* 0x0000860000387ab9 */ /* 0x000fc40000000800 */
[----:B------:R-:W-:Y:S01]  /*4d50*/  UIADD3 UR48, UR48, -UR30, URZ ;  /* 0x8000001e30307290 */ /* 0x000fe2000fffe03f */
        /* <DEDUP_REMOVED lines=10> */
.L_x_4489:
        /* <DEDUP_REMOVED lines=29> */
[----:B01----:R-:W4:Y:S04]  /*4fd0*/  LDG.E.128 R64, desc[UR28][R72.64+0x200] ;  /* 0x0002001c48407981 */ /* 0x003f28000c1e1d00 */
[----:B------:R-:W4:Y:S04]  /*4fe0*/  LDG.E.128 R68, desc[UR28][R72.64+0x400] ;  /* 0x0004001c48447981 */ /* 0x000f28000c1e1d00 */
        /* <DEDUP_REMOVED lines=115> */
[C---:B------:R-:W-:Y:S02]  /*5720*/  FMUL.FTZ R11, R121.reuse, R7 ;  /* 0x00000007790b7220 */ /* 0x040fe40000410000 */
        /* <DEDUP_REMOVED lines=8> */
[C---:B0-----:R-:W-:Y:S01]  /*57b0*/  FMUL.FTZ R75, R0.reuse, R85 ;  /* 0x00000055004b7220 */ /* 0x041fe20000410000 */
[----:B------:R-:W-:Y:S01]  /*57c0*/  FMUL.FTZ R3, R0, R48 ;  /* 0x0000003000037220 */ /* 0x000fe20000410000 */
[C---:B--2---:R-:W-:Y:S01]  /*57d0*/  FMUL.FTZ R102, R4.reuse, R95 ;  /* 0x0000005f04667220 */ /* 0x044fe20000410000 */
[----:B------:R-:W-:Y:S01]  /*57e0*/  FMUL.FTZ R101, R4, R101 ;  /* 0x0000006504657220 */ /* 0x000fe20000410000 */
[----:B------:R-:W-:Y:S01]  /*57f0*/  FFMA.FTZ R4, R124, R7, -R9 ;  /* 0x000000077c047223 */ /* 0x000fe20000010809 */
[----:B------:R-:W-:Y:S01]  /*5800*/  FMUL.FTZ R209, R10, R87 ;  /* 0x000000570ad17220 */ /* 0x000fe20000410000 */
[----:B-1----:R-:W-:Y:S01]  /*5810*/  FMUL.FTZ R119, R72, R119 ;  /* 0x0000007748777220 */ /* 0x002fe20000410000 */
[----:B------:R-:W0:Y:S01]  /*5820*/  MUFU.EX2 R5, R5 ;  /* 0x0000000500057308 */ /* 0x000e220000000800 */
[----:B------:R-:W-:Y:S01]  /*5830*/  FADD.FTZ R11, RZ, R11 ;  /* 0x0000000bff0b7221 */ /* 0x000fe20000010000 */
[----:B------:R-:W-:Y:S01]  /*5840*/  SEL R12, R83, R12, !P1 ;  /* 0x0000000c530c7207 */ /* 0x000fe20004800000 */
[C---:B------:R-:W-:Y:S01]  /*5850*/  FMUL.FTZ R83, R0.reuse, R53 ;  /* 0x0000003500537220 */ /* 0x040fe20000410000 */
[----:B------:R-:W-:Y:S01]  /*5860*/  FMUL.FTZ R6, R0, R47 ;  /* 0x0000002f00067220 */ /* 0x000fe20000410000 */
[----:B------:R-:W-:Y:S01]  /*5870*/  FADD.FTZ R4, R209, R4 ;  /* 0x00000004d1047221 */ /* 0x000fe20000010000 */
[----:B------:R-:W-:-:S02]  /*5880*/  FMUL.FTZ R120, R72, R73 ;  /* 0x0000004948787220 */ /* 0x000fc40000410000 */
[----:B------:R-:W1:Y:S01]  /*5890*/  MUFU.EX2 R75, R75 ;  /* 0x0000004b004b7308 */ /* 0x000e620000000800 */
[----:B------:R-:W-:Y:S01]  /*58a0*/  FMUL.FTZ R7, R119, R11 ;  /* 0x0000000b77077220 */ /* 0x000fe20000410000 */
[C---:B------:R-:W-:Y:S01]  /*58b0*/  FMUL.FTZ R77, R0.reuse, R84 ;  /* 0x00000054004d7220 */ /* 0x040fe20000410000 */
[C---:B------:R-:W-:Y:S01]  /*58c0*/  FMUL.FTZ R79, R0.reuse, R55 ;  /* 0x00000037004f7220 */ /* 0x040fe20000410000 */
        /* <DEDUP_REMOVED lines=140> */
[----:B------:R-:W-:Y:S01]  /*6190*/  FFMA.FTZ R5, R112, R5, -R7 ;  /* 0x0000000570057223 */ /* 0x000fe20000010807 */
[----:B------:R-:W-:Y:S01]  /*61a0*/  HADD2.F32 R7, -RZ, R57.H0_H0 ;  /* 0x20000039ff077230 */ /* 0x000fe20000004100 */
[----:B------:R-:W-:Y:S01]  /*61b0*/  MUFU.COS R3, R130 ;  /* 0x0000008200037308 */ /* 0x000fe20000000000 */
[----:B------:R-:W-:Y:S01]  /*61c0*/  FMUL.FTZ R93, R107, R2 ;  /* 0x000000026b5d7220 */ /* 0x000fe20000410000 */
[----:B------:R-:W-:-:S02]  /*61d0*/  FFMA.FTZ R129, R104, R6, R129 ;  /* 0x0000000668817223 */ /* 0x000fc40000010081 */
[----:B------:R-:W-:-:S04]  /*61e0*/  FMUL.FTZ R201, R7, R51 ;  /* 0x0000003307c97220 */ /* 0x000fc80000410000 */
[----:B------:R-:W4:Y:S01]  /*61f0*/  MUFU.EX2 R0, R0 ;  /* 0x0000000000007308 */ /* 0x000f220000000800 */
[CC--:B------:R-:W-:Y:S01]  /*6200*/  FFMA.FTZ R4, R108.reuse, R5.reuse, -R93 ;  /* 0x000000056c047223 */ /* 0x0c0fe2000001085d */
[----:B------:R-:W-:Y:S01]  /*6210*/  FMUL.FTZ R5, R107, R5 ;  /* 0x000000056b057220 */ /* 0x000fe20000410000 */
[----:B------:R-:W-:Y:S01]  /*6220*/  FADD.FTZ R129, RZ, R129 ;  /* 0x00000081ff817221 */ /* 0x000fe20000010000 */
[----:B------:R-:W-:Y:S02]  /*6230*/  HADD2.F32 R6, -RZ, R57.H1_H1 ;  /* 0x30000039ff067230 */ /* 0x000fe40000004100 */
[----:B------:R-:W-:Y:S02]  /*6240*/  FADD.FTZ R94, R201, R94 ;  /* 0x0000005ec95e7221 */ /* 0x000fe40000010000 */
[----:B------:R-:W0:Y:S01]  /*6250*/  MUFU.SIN R93, R130 ;  /* 0x00000082005d7308 */ /* 0x000e220000000400 */
[----:B------:R-:W-:Y:S01]  /*6260*/  FFMA.FTZ R5, R108, R2, R5 ;  /* 0x000000026c057223 */ /* 0x000fe20000010005 */
[----:B------:R-:W-:Y:S01]  /*6270*/  FMUL.FTZ R131, R101, R129 ;  /* 0x0000008165837220 */ /* 0x000fe20000410000 */
[----:B------:R-:W-:Y:S01]  /*6280*/  FMUL.FTZ R2, R105, R4 ;  /* 0x0000000469027220 */ /* 0x000fe20000410000 */
[----:B------:R-:W-:Y:S01]  /*6290*/  FMUL.FTZ R128, R101, R94 ;  /* 0x0000005e65807220 */ /* 0x000fe20000410000 */
[----:B------:R-:W-:Y:S01]  /*62a0*/  FMUL.FTZ R200, R6, R50 ;  /* 0x0000003206c87220 */ /* 0x000fe20000410000 */
[----:B------:R-:W-:Y:S01]  /*62b0*/  FFMA.FTZ R131, R102, R94, -R131 ;  /* 0x0000005e66837223 */ /* 0x000fe20000010883 */
[-C--:B------:R-:W-:Y:S01]  /*62c0*/  FMUL.FTZ R127, R105, R5.reuse ;  /* 0x00000005697f7220 */ /* 0x080fe20000410000 */
[----:B------:R-:W-:Y:S01]  /*62d0*/  FFMA.FTZ R2, R106, R5, R2 ;  /* 0x000000056a027223 */ /* 0x000fe20000010002 */
[----:B------:R-:W-:Y:S01]  /*62e0*/  FFMA.FTZ R128, R102, R129, R128 ;  /* 0x0000008166807223 */ /* 0x000fe20000010080 */
[----:B----4-:R-:W-:Y:S01]  /*62f0*/  FMUL.FTZ R94, R0, R3 ;  /* 0x00000003005e7220 */ /* 0x010fe20000410000 */
[----:B------:R-:W-:Y:S01]  /*6300*/  FADD.FTZ R131, R200, R131 ;  /* 0x00000083c8837221 */ /* 0x000fe20000010000 */
[----:B------:R-:W-:Y:S01]  /*6310*/  FFMA.FTZ R127, R106, R4, -R127 ;  /* 0x000000046a7f7223 */ /* 0x000fe2000001087f */
[----:B------:R-:W-:Y:S01]  /*6320*/  FMUL.FTZ R3, R103, R2 ;  /* 0x0000000267037220 */ /* 0x000fe20000410000 */
[----:B------:R-:W-:Y:S01]  /*6330*/  FADD.FTZ R128, RZ, R128 ;  /* 0x00000080ff807221 */ /* 0x000fe20000010000 */
[----:B------:R-:W-:Y:S01]  /*6340*/  FMUL.FTZ R129, R99, R131 ;  /* 0x0000008363817220 */ /* 0x000fe20000410000 */
[----:B------:R-:W-:-:S02]  /*6350*/  HADD2.F32 R5, -RZ, R58.H0_H0 ;  /* 0x2000003aff057230 */ /* 0x000fc40000004100 */
[----:B------:R-:W-:Y:S01]  /*6360*/  FFMA.FTZ R3, R104, R127, -R3 ;  /* 0x0000007f68037223 */ /* 0x000fe20000010803 */
[----:B0-----:R-:W-:Y:S01]  /*6370*/  FMUL.FTZ R93, R0, R93 ;  /* 0x0000005d005d7220 */ /* 0x001fe20000410000 */
[----:B------:R-:W-:Y:S01]  /*6380*/  FMUL.FTZ R127, R103, R127 ;  /* 0x0000007f677f7220 */ /* 0x000fe20000410000 */
[-C--:B------:R-:W-:Y:S01]  /*6390*/  FMUL.FTZ R0, R99, R128.reuse ;  /* 0x0000008063007220 */ /* 0x080fe20000410000 */
[----:B------:R-:W-:Y:S01]  /*63a0*/  FFMA.FTZ R128, R100, R128, R129 ;  /* 0x0000008064807223 */ /* 0x000fe20000010081 */
[----:B------:R-:W-:Y:S01]  /*63b0*/  FMUL.FTZ R129, R101, R3 ;  /* 0x0000000365817220 */ /* 0x000fe20000410000 */
[----:B------:R-:W-:Y:S01]  /*63c0*/  FFMA.FTZ R127, R104, R2, R127 ;  /* 0x00000002687f7223 */ /* 0x000fe2000001007f */
[----:B------:R-:W-:Y:S01]  /*63d0*/  FFMA.FTZ R2, R100, R131, -R0 ;  /* 0x0000008364027223 */ /* 0x000fe20000010800 */
[----:B------:R-:W-:Y:S01]  /*63e0*/  FMUL.FTZ R199, R5, R49 ;  /* 0x0000003105c77220 */ /* 0x000fe20000410000 */
[----:B------:R-:W-:Y:S01]  /*63f0*/  FADD.FTZ R128, RZ, R128 ;  /* 0x00000080ff807221 */ /* 0x000fe20000010000 */
[-C--:B------:R-:W-:Y:S01]  /*6400*/  FMUL.FTZ R0, R101, R127.reuse ;  /* 0x0000007f65007220 */ /* 0x080fe20000410000 */
[----:B------:R-:W-:Y:S01]  /*6410*/  FFMA.FTZ R129, R102, R127, R129 ;  /* 0x0000007f66817223 */ /* 0x000fe20000010081 */
[----:B------:R-:W-:Y:S01]  /*6420*/  FADD.FTZ R2, R199, R2 ;  /* 0x00000002c7027221 */ /* 0x000fe20000010000 */
[----:B------:R-:W-:-:S02]  /*6430*/  HADD2.F32 R4, -RZ, R58.H1_H1 ;  /* 0x3000003aff047230 */ /* 0x000fc40000004100 */
[C---:B------:R-:W-:Y:S01]  /*6440*/  FMUL.FTZ R127, R97.reuse, R128 ;  /* 0x00000080617f7220 */ /* 0x040fe20000410000 */
[----:B------:R-:W-:Y:S01]  /*6450*/  FFMA.FTZ R0, R102, R3, -R0 ;  /* 0x0000000366007223 */ /* 0x000fe20000010800 */
[-C--:B------:R-:W-:Y:S01]  /*6460*/  FMUL.FTZ R131, R97, R2.reuse ;  /* 0x0000000261837220 */ /* 0x080fe20000410000 */
[CC--:B------:R-:W-:Y:S01]  /*6470*/  FMUL.FTZ R3, R99.reuse, R129.reuse ;  /* 0x0000008163037220 */ /* 0x0c0fe20000410000 */
[----:B------:R-:W-:Y:S01]  /*6480*/  FFMA.FTZ R127, R98, R2, -R127 ;  /* 0x00000002627f7223 */ /* 0x000fe2000001087f */
        /* <DEDUP_REMOVED lines=13> */
[----:B------:R-:W-:Y:S01]  /*6560*/  FFMA.FTZ R129, R98, R2, R129 ;  /* 0x0000000262817223 */ /* 0x000fe20000010081 */
[----:B------:R-:W-:Y:S02]  /*6570*/  R2UR UR44, R111 ;  /* 0x000000006f2c72ca */ /* 0x000fe400000e0000 */
[----:B------:R-:W-:Y:S01]  /*6580*/  R2UR UR45, R110 ;  /* 0x000000006e2d72ca */ /* 0x000fe200000e0000 */
[----:B------:R-:W-:Y:S01]  /*6590*/  FFMA.FTZ R127, R98, R0, -R127 ;  /* 0x00000000627f7223 */ /* 0x000fe2000001087f */
[----:B------:R-:W-:Y:S01]  /*65a0*/  FFMA.FTZ R128, R96, R128, -R133 ;  /* 0x0000008060807223 */ /* 0x000fe20000010885 */
[----:B------:R-:W-:Y:S01]  /*65b0*/  FMUL.FTZ R197, R3, R47 ;  /* 0x0000002f03c57220 */ /* 0x000fe20000410000 */
[----:B------:R-:W-:Y:S01]  /*65c0*/  FADD.FTZ R135, RZ, R135 ;  /* 0x00000087ff877221 */ /* 0x000fe20000010000 */
[----:B------:R-:W-:-:S02]  /*65d0*/  FMUL.FTZ R131, R95, R129 ;  /* 0x000000815f837220 */ /* 0x000fc40000410000 */
[----:B------:R-:W-:Y:S01]  /*65e0*/  FADD.FTZ R128, R197, R128 ;  /* 0x00000080c5807221 */ /* 0x000fe20000010000 */
[----:B------:R-:W-:Y:S01]  /*65f0*/  FMUL.FTZ R187, R93, R135 ;  /* 0x000000875dbb7220 */ /* 0x000fe20000410000 */
[-C--:B------:R-:W-:Y:S01]  /*6600*/  FFMA.FTZ R2, R96, R127.reuse, -R131 ;  /* 0x0000007f60027223 */ /* 0x080fe20000010883 */
[--C-:B------:R-:W-:Y:S02]  /*6610*/  HADD2.F32 R131, -RZ, R65.reuse.H1_H1 ;  /* 0x30000041ff837230 */ /* 0x100fe40000004100 */
[----:B------:R-:W-:Y:S01]  /*6620*/  FMUL.FTZ R162, R95, R127 ;  /* 0x0000007f5fa27220 */ /* 0x000fe20000410000 */
[-C--:B------:R-:W-:Y:S01]  /*6630*/  FMUL.FTZ R0, R93, R128.reuse ;  /* 0x000000805d007220 */ /* 0x080fe20000410000 */
[----:B------:R-:W-:Y:S01]  /*6640*/  FFMA.FTZ R187, R94, R128, -R187 ;  /* 0x000000805ebb7223 */ /* 0x000fe200000108bb */
[----:B------:R-:W-:Y:S02]  /*6650*/  HADD2.F32 R128, -RZ, R65.H0_H0 ;  /* 0x20000041ff807230 */ /* 0x000fe40000004100 */
[----:B------:R-:W-:Y:S01]  /*6660*/  FFMA.FTZ R162, R96, R129, R162 ;  /* 0x0000008160a27223 */ /* 0x000fe200000100a2 */
[----:B------:R-:W-:-:S02]  /*6670*/  HADD2.F32 R132, -RZ, R67.H0_H0 ;  /* 0x20000043ff847230 */ /* 0x000fc40000004100 */
[----:B------:R-:W-:Y:S02]  /*6680*/  HADD2.F32 R143, -RZ, R67.H1_H1 ;  /* 0x30000043ff8f7230 */ /* 0x000fe40000004100 */
[C---:B------:R-:W-:Y:S01]  /*6690*/  FMUL.FTZ R67, R131.reuse, UR44 ;  /* 0x0000002c83437c20 */ /* 0x040fe20008410000 */
[--C-:B------:R-:W-:Y:S02]  /*66a0*/  HADD2.F32 R129, -RZ, R64.reuse.H1_H1 ;  /* 0x30000040ff817230 */ /* 0x100fe40000004100 */
[----:B------:R-:W-:Y:S01]  /*66b0*/  FMUL.FTZ R111, R131, UR45 ;  /* 0x0000002d836f7c20 */ /* 0x000fe20008410000 */
[----:B------:R-:W-:Y:S01]  /*66c0*/  FADD.FTZ R138, R44, R44 ;  /* 0x0000002c2c8a7221 */ /* 0x000fe20000010000 */
[C---:B------:R-:W-:Y:S01]  /*66d0*/  FFMA.FTZ R67, R128.reuse, UR45, -R67 ;  /* 0x0000002d80437c23 */ /* 0x040fe20008010843 */
[----:B------:R-:W-:Y:S02]  /*66e0*/  HADD2.F32 R127, -RZ, R64.H0_H0 ;  /* 0x20000040ff7f7230 */ /* 0x000fe40000004100 */
[----:B------:R-:W-:Y:S01]  /*66f0*/  FFMA.FTZ R111, R128, UR44, R111 ;  /* 0x0000002c806f7c23 */ /* 0x000fe2000801006f */
[----:B------:R-:W-:-:S02]  /*6700*/  HADD2.F32 R130, -RZ, R66.H0_H0 ;  /* 0x20000042ff827230 */ /* 0x000fc40000004100 */
        /* <DEDUP_REMOVED lines=144> */
.L_x_4396:
[----:B------:R-:W-:Y:S05]  /*7010*/  BSYNC B0 ;  /* 0x0000000000007941 */ /* 0x000fea0003800000 */
.L_x_4395:
[----:B0-----:R-:W2:Y:S01]  /*7020*/  LDL R0, [R1] ;  /* 0x0000000001007983 */ /* 0x001ea20000100800 */
[----:B------:R-:W-:Y:S01]  /*7030*/  ISETP.GT.U32.AND P2, PT, R92, 0x1f, PT ;  /* 0x0000001f5c00780c */ /* 0x000fe20003f44070 */
[C---:B------:R-:W-:Y:S01]  /*7040*/  FMUL.FTZ R68, R184.reuse, UR44 ;  /* 0x0000002cb8447c20 */ /* 0x040fe20008410000 */
[----:B------:R-:W-:Y:S01]  /*7050*/  FMUL.FTZ R70, R184, UR45 ;  /* 0x0000002db8467c20 */ /* 0x000fe20008410000 */
[----:B------:R0:W-:Y:S01]  /*7060*/  STS.128 [R185+0x6370], R64 ;  /* 0x00637040b9007388 */ /* 0x0001e20000000c00 */
[----:B------:R-:W-:Y:S01]  /*7070*/  FMUL.FTZ R72, R186, UR44 ;  /* 0x0000002cba487c20 */ /* 0x000fe20008410000 */
[----:B------:R-:W-:Y:S01]  /*7080*/  FADD.FTZ R2, R239, R239 ;  /* 0x000000efef027221 */ /* 0x000fe20000010000 */
[----:B------:R-:W-:Y:S01]  /*7090*/  FFMA.FTZ R189, R181, UR45, -R68 ;  /* 0x0000002db5bd7c23 */ /* 0x000fe20008010844 */
[C---:B------:R-:W-:Y:S01]  /*70a0*/  FMUL.FTZ R187, R188.reuse, R69 ;  /* 0x00000045bcbb7220 */ /* 0x040fe20000410000 */
[----:B------:R-:W-:Y:S01]  /*70b0*/  FFMA.FTZ R191, R183, UR45, -R72 ;  /* 0x0000002db7bf7c23 */ /* 0x000fe20008010848 */
[----:B------:R-:W-:Y:S01]  /*70c0*/  FMUL.FTZ R188, R188, R71 ;  /* 0x00000047bcbc7220 */ /* 0x000fe20000410000 */
[----:B------:R-:W-:-:S02]  /*70d0*/  LOP3.LUT R246, R92, 0x1f, RZ, 0xc0, !PT ;  /* 0x0000001f5cf67812 */ /* 0x000fc400078ec0ff */
[----:B------:R-:W-:Y:S01]  /*70e0*/  FMUL.FTZ R191, R2, R191 ;  /* 0x000000bf02bf7220 */ /* 0x000fe20000410000 */
[----:B0-----:R-:W-:Y:S01]  /*70f0*/  FMUL.FTZ R64, R186, UR45 ;  /* 0x0000002dba407c20 */ /* 0x001fe20008410000 */
[----:B------:R-:W-:-:S03]  /*7100*/  FFMA.FTZ R65, R181, UR44, R70 ;  /* 0x0000002cb5417c23 */ /* 0x000fc60008010046 */
[----:B------:R-:W-:-:S04]  /*7110*/  FFMA.FTZ R67, R183, UR44, R64 ;  /* 0x0000002cb7437c23 */ /* 0x000fc80008010040 */
        /* <DEDUP_REMOVED lines=111> */
.L_x_4518:
        /* <DEDUP_REMOVED lines=14> */
.L_x_4521:
[----:B------:R-:W-:-:S03]  /*78f0*/  UMOV UR46, 0xffffffff ;  /* 0xffffffff002e7882 */ /* 0x000fc60000000000 */
[----:B------:R-:W-:Y:S05]  /*7900*/  BRA.DIV UR46, `(.L_x_4400) ;  /* 0x000000862eb87947 */ /* 0x000fea000b800000 */
.L_x_4524:
[----:B------:R-:W-:-:S03]  /*7910*/  UMOV UR46, 0xffffffff ;  /* 0xffffffff002e7882 */ /* 0x000fc60000000000 */
[----:B------:R-:W-:Y:S05]  /*7920*/  BRA.DIV UR46, `(.L_x_4401) ;  /* 0x000000862ed87947 */ /* 0x000fea000b800000 */
.L_x_4527:
[----:B------:R-:W-:-:S03]  /*7930*/  UMOV UR46, 0xffffffff ;  /* 0xffffffff002e7882 */ /* 0x000fc60000000000 */
[----:B------:R-:W-:Y:S05]  /*7940*/  BRA.DIV UR46, `(.L_x_4402) ;  /* 0x000000862ef87947 */ /* 0x000fea000b800000 */
.L_x_4530:
        /* <DEDUP_REMOVED lines=10> */
.L_x_4540:
        /* <DEDUP_REMOVED lines=44> */
.L_x_4397:
        /* <DEDUP_REMOVED lines=301> */
.L_x_4545:
        /* <DEDUP_REMOVED lines=13> */
.L_x_4407:
[----:B------:R-:W-:Y:S05]  /*9050*/  BSYNC B0 ;  /* 0x0000000000007941 */ /* 0x000fea0003800000 */
.L_x_4406:
[----:B------:R-:W-:Y:S01]  /*9060*/  UMOV UR46, 0xffffffff ;  /* 0xffffffff002e7882 */ /* 0x000fe20000000000 */
[----:B------:R-:W-:Y:S02]  /*9070*/  ISETP.GT.U32.AND P0, PT, R246, 0x1d, PT ;  /* 0x0000001df600780c */ /* 0x000fe40003f04070 */
[----:B------:R-:W-:Y:S11]  /*9080*/  BRA.DIV UR46, `(.L_x_4408) ;  /* 0x000000762e7c7947 */ /* 0x000ff6000b800000 */
[----:B--2---:R2:W0:Y:S04]  /*9090*/  SHFL.DOWN PT, R80, R240, 0x2, 0x1f ;  /* 0x08401f00f0507f89 */ /* 0x00442800000e0000 */
[----:B---3--:R2:W3:Y:S04]  /*90a0*/  SHFL.DOWN PT, R81, R241, 0x2, 0x1f ;  /* 0x08401f00f1517f89 */ /* 0x0084e800000e0000 */
[----:B----4-:R2:W4:Y:S04]  /*90b0*/  SHFL.DOWN PT, R82, R242, 0x2, 0x1f ;  /* 0x08401f00f2527f89 */ /* 0x01052800000e0000 */
[----:B------:R2:W0:Y:S02]  /*90c0*/  SHFL.DOWN PT, R221, R243, 0x2, 0x1f ;  /* 0x08401f00f3dd7f89 */ /* 0x00042400000e0000 */
.L_x_4551:
        /* <DEDUP_REMOVED lines=13> */
.L_x_4410:
[----:B------:R-:W-:Y:S05]  /*91a0*/  BSYNC B0 ;  /* 0x0000000000007941 */ /* 0x000fea0003800000 */
.L_x_4409:
[----:B------:R-:W-:Y:S01]  /*91b0*/  UMOV UR46, 0xffffffff ;  /* 0xffffffff002e7882 */ /* 0x000fe20000000000 */
[----:B------:R-:W-:Y:S02]  /*91c0*/  ISETP.GT.U32.AND P0, PT, R246, 0x1b, PT ;  /* 0x0000001bf600780c */ /* 0x000fe40003f04070 */
[----:B------:R-:W-:Y:S11]  /*91d0*/  BRA.DIV UR46, `(.L_x_4411) ;  /* 0x000000762e987947 */ /* 0x000ff6000b800000 */
[----:B0-----:R0:W0:Y:S04]  /*91e0*/  SHFL.DOWN PT, R80, R240, 0x4, 0x1f ;  /* 0x08801f00f0507f89 */ /* 0x00102800000e0000 */
[----:B---3--:R3:W0:Y:S04]  /*91f0*/  SHFL.DOWN PT, R81, R241, 0x4, 0x1f ;  /* 0x08801f00f1517f89 */ /* 0x00862800000e0000 */
[----:B----4-:R3:W4:Y:S04]  /*9200*/  SHFL.DOWN PT, R82, R242, 0x4, 0x1f ;  /* 0x08801f00f2527f89 */ /* 0x01072800000e0000 */
[----:B------:R3:W0:Y:S02]  /*9210*/  SHFL.DOWN PT, R221, R243, 0x4, 0x1f ;  /* 0x08801f00f3dd7f89 */ /* 0x00062400000e0000 */
.L_x_4557:
        /* <DEDUP_REMOVED lines=13> */
.L_x_4413:
[----:B------:R-:W-:Y:S05]  /*92f0*/  BSYNC B0 ;  /* 0x0000000000007941 */ /* 0x000fea0003800000 */
.L_x_4412:
[----:B------:R-:W-:Y:S01]  /*9300*/  UMOV UR46, 0xffffffff ;  /* 0xffffffff002e7882 */ /* 0x000fe20000000000 */
[----:B------:R-:W-:Y:S02]  /*9310*/  ISETP.GT.U32.AND P0, PT, R246, 0x17, PT ;  /* 0x00000017f600780c */ /* 0x000fe40003f04070 */
[----:B------:R-:W-:Y:S11]  /*9320*/  BRA.DIV UR46, `(.L_x_4414) ;  /* 0x000000762eb47947 */ /* 0x000ff6000b800000 */
[----:B0-----:R0:W0:Y:S04]  /*9330*/  SHFL.DOWN PT, R80, R240, 0x8, 0x1f ;  /* 0x09001f00f0507f89 */ /* 0x00102800000e0000 */
[----:B------:R0:W0:Y:S04]  /*9340*/  SHFL.DOWN PT, R81, R241, 0x8, 0x1f ;  /* 0x09001f00f1517f89 */ /* 0x00002800000e0000 */
[----:B----4-:R4:W0:Y:S04]  /*9350*/  SHFL.DOWN PT, R82, R242, 0x8, 0x1f ;  /* 0x09001f00f2527f89 */ /* 0x01082800000e0000 */
[----:B------:R4:W0:Y:S02]  /*9360*/  SHFL.DOWN PT, R221, R243, 0x8, 0x1f ;  /* 0x09001f00f3dd7f89 */ /* 0x00082400000e0000 */
.L_x_4563:
        /* <DEDUP_REMOVED lines=13> */
.L_x_4416:
[----:B------:R-:W-:Y:S05]  /*9440*/  BSYNC B0 ;  /* 0x0000000000007941 */ /* 0x000fea0003800000 */
.L_x_4415:
[----:B------:R-:W-:Y:S01]  /*9450*/  UMOV UR46, 0xffffffff ;  /* 0xffffffff002e7882 */ /* 0x000fe20000000000 */
[----:B------:R-:W-:Y:S02]  /*9460*/  ISETP.GT.U32.AND P0, PT, R246, 0xf, PT ;  /* 0x0000000ff600780c */ /* 0x000fe40003f04070 */
[----:B------:R-:W-:Y:S11]  /*9470*/  BRA.DIV UR46, `(.L_x_4417) ;  /* 0x000000762ed07947 */ /* 0x000ff6000b800000 */
[----:B0-----:R0:W0:Y:S04]  /*9480*/  SHFL.DOWN PT, R80, R240, 0x10, 0x1f ;  /* 0x0a001f00f0507f89 */ /* 0x00102800000e0000 */
[----:B------:R0:W0:Y:S04]  /*9490*/  SHFL.DOWN PT, R81, R241, 0x10, 0x1f ;  /* 0x0a001f00f1517f89 */ /* 0x00002800000e0000 */
[----:B------:R0:W0:Y:S04]  /*94a0*/  SHFL.DOWN PT, R82, R242, 0x10, 0x1f ;  /* 0x0a001f00f2527f89 */ /* 0x00002800000e0000 */
[----:B------:R0:W0:Y:S02]  /*94b0*/  SHFL.DOWN PT, R221, R243, 0x10, 0x1f ;  /* 0x0a001f00f3dd7f89 */ /* 0x00002400000e0000 */
.L_x_4569:
        /* <DEDUP_REMOVED lines=13> */
.L_x_4419:
[----:B------:R-:W-:Y:S05]  /*9590*/  BSYNC B0 ;  /* 0x0000000000007941 */ /* 0x000fea0003800000 */
.L_x_4418:
        /* <DEDUP_REMOVED lines=21> */
.L_x_4583:
        /* <DEDUP_REMOVED lines=19> */
.L_x_4422:
[----:B------:R-:W-:Y:S05]  /*9820*/  BSYNC B0 ;  /* 0x0000000000007941 */ /* 0x000fea0003800000 */
.L_x_4421:
        /* <DEDUP_REMOVED lines=34> */
.L_x_4404:
        /* <DEDUP_REMOVED lines=10> */
[-C--:B------:R-:W-:Y:S01]  /*9af0*/  FMUL.FTZ R68, R143, R215.reuse ;  /* 0x000000d78f447220 */ /* 0x080fe20000410000 */
[-C--:B------:R-:W-:Y:S01]  /*9b00*/  FMUL.FTZ R145, R145, R216.reuse ;  /* 0x000000d891917220 */ /* 0x080fe20000410000 */
[----:B------:R-:W-:Y:S01]  /*9b10*/  FFMA.FTZ R75, R142, R216, -R75 ;  /* 0x000000d88e4b7223 */ /* 0x000fe2000001084b */
[C---:B0-----:R-:W-:Y:S01]  /*9b20*/  FFMA.FTZ R76, R132.reuse, R215, -R69 ;  /* 0x000000d7844c7223 */ /* 0x041fe20000010845 */
[----:B------:R-:W-:Y:S01]  /*9b30*/  FFMA.FTZ R132, R132, R209, R68 ;  /* 0x000000d184847223 */ /* 0x000fe20000010044 */
[C---:B------:R-:W-:Y:S01]  /*9b40*/  FMUL.FTZ R69, R147.reuse, R207 ;  /* 0x000000cf93457220 */ /* 0x040fe20000410000 */
[-C--:B------:R-:W-:Y:S01]  /*9b50*/  FMUL.FTZ R68, R147, R217.reuse ;  /* 0x000000d993447220 */ /* 0x080fe20000410000 */
[----:B------:R-:W-:Y:S01]  /*9b60*/  FFMA.FTZ R142, R142, R208, R145 ;  /* 0x000000d08e8e7223 */ /* 0x000fe20000010091 */
[----:B------:R-:W-:Y:S01]  /*9b70*/  FMUL.FTZ R70, R176, R200 ;  /* 0x000000c8b0467220 */ /* 0x000fe20000410000 */
[C---:B------:R-:W-:Y:S01]  /*9b80*/  FFMA.FTZ R78, R144.reuse, R217, -R69 ;  /* 0x000000d9904e7223 */ /* 0x040fe20000010845 */
[----:B------:R-:W-:Y:S01]  /*9b90*/  FFMA.FTZ R144, R144, R207, R68 ;  /* 0x000000cf90907223 */ /* 0x000fe20000010044 */
[----:B------:R-:W-:Y:S01]  /*9ba0*/  FMUL.FTZ R68, R159, R219 ;  /* 0x000000db9f447220 */ /* 0x000fe20000410000 */
[----:B------:R-:W-:Y:S01]  /*9bb0*/  FMUL.FTZ R69, R176, R223 ;  /* 0x000000dfb0457220 */ /* 0x000fe20000410000 */
[C---:B------:R-:W-:Y:S01]  /*9bc0*/  FMUL.FTZ R74, R129.reuse, R122 ;  /* 0x0000007a814a7220 */ /* 0x040fe20000410000 */
[----:B------:R-:W-:Y:S01]  /*9bd0*/  FMUL.FTZ R129, R129, R211 ;  /* 0x000000d381817220 */ /* 0x000fe20000410000 */
[----:B------:R-:W-:Y:S01]  /*9be0*/  FFMA.FTZ R83, R148, R205, R68 ;  /* 0x000000cd94537223 */ /* 0x000fe20000010044 */
[----:B------:R-:W-:Y:S01]  /*9bf0*/  FMUL.FTZ R68, R161, R220 ;  /* 0x000000dca1447220 */ /* 0x000fe20000410000 */
[C---:B------:R-:W-:Y:S01]  /*9c00*/  FMUL.FTZ R77, R149.reuse, R206 ;  /* 0x000000ce954d7220 */ /* 0x040fe20000410000 */
[----:B------:R-:W-:Y:S01]  /*9c10*/  FMUL.FTZ R81, R149, R218 ;  /* 0x000000da95517220 */ /* 0x000fe20000410000 */
[C---:B------:R-:W-:Y:S01]  /*9c20*/  FFMA.FTZ R147, R173.reuse, R223, -R70 ;  /* 0x000000dfad937223 */ /* 0x040fe20000010846 */
[----:B------:R-:W-:Y:S01]  /*9c30*/  FFMA.FTZ R143, R158, R203, R68 ;  /* 0x000000cb9e8f7223 */ /* 0x000fe20000010044 */
[----:B------:R-:W-:Y:S01]  /*9c40*/  FMUL.FTZ R68, R174, R201 ;  /* 0x000000c9ae447220 */ /* 0x000fe20000410000 */
[----:B------:R-:W-:Y:S01]  /*9c50*/  FFMA.FTZ R173, R173, R200, R69 ;  /* 0x000000c8adad7223 */ /* 0x000fe20000010045 */
[C---:B------:R-:W-:Y:S01]  /*9c60*/  FMUL.FTZ R70, R182.reuse, R198 ;  /* 0x000000c6b6467220 */ /* 0x040fe20000410000 */
[----:B------:R-:W-:Y:S01]  /*9c70*/  FMUL.FTZ R69, R182, R225 ;  /* 0x000000e1b6457220 */ /* 0x000fe20000410000 */
[----:B------:R-:W-:Y:S01]  /*9c80*/  FFMA.FTZ R145, R171, R222, -R68 ;  /* 0x000000deab917223 */ /* 0x000fe20000010844 */
[----:B------:R-:W-:Y:S01]  /*9c90*/  FMUL.FTZ R68, R178, R199 ;  /* 0x000000c7b2447220 */ /* 0x000fe20000410000 */
[C---:B------:R-:W-:Y:S01]  /*9ca0*/  FFMA.FTZ R74, R127.reuse, R211, -R74 ;  /* 0x000000d37f4a7223 */ /* 0x040fe2000001084a */
[----:B------:R-:W-:Y:S01]  /*9cb0*/  FFMA.FTZ R127, R127, R122, R129 ;  /* 0x0000007a7f7f7223 */ /* 0x000fe20000010081 */
[----:B------:R-:W-:Y:S01]  /*9cc0*/  FMUL.FTZ R79, R159, R205 ;  /* 0x000000cd9f4f7220 */ /* 0x000fe20000410000 */
[----:B------:R-:W-:Y:S01]  /*9cd0*/  FFMA.FTZ R149, R175, R224, -R68 ;  /* 0x000000e0af957223 */ /* 0x000fe20000010844 */
[C---:B------:R-:W-:Y:S01]  /*9ce0*/  FMUL.FTZ R68, R184.reuse, R226 ;  /* 0x000000e2b8447220 */ /* 0x040fe20000410000 */
[----:B------:R-:W-:Y:S01]  /*9cf0*/  FMUL.FTZ R129, R161, R203 ;  /* 0x000000cba1817220 */ /* 0x000fe20000410000 */
[C---:B------:R-:W-:Y:S01]  /*9d00*/  FFMA.FTZ R159, R177.reuse, R225, -R70 ;  /* 0x000000e1b19f7223 */ /* 0x040fe20000010846 */
[----:B------:R-:W-:Y:S01]  /*9d10*/  FFMA.FTZ R177, R177, R198, R69 ;  /* 0x000000c6b1b17223 */ /* 0x000fe20000010045 */
[-C--:B------:R-:W-:Y:S01]  /*9d20*/  FFMA.FTZ R161, R181, R197.reuse, -R68 ;  /* 0x000000c5b5a17223 */ /* 0x080fe20000010844 */
[----:B------:R-:W-:Y:S01]  /*9d30*/  FMUL.FTZ R69, R184, R197 ;  /* 0x000000c5b8457220 */ /* 0x000fe20000410000 */
[----:B------:R-:W-:Y:S01]  /*9d40*/  FMUL.FTZ R68, R122, UR44 ;  /* 0x0000002c7a447c20 */ /* 0x000fe20008410000 */
[----:B------:R-:W-:Y:S01]  /*9d50*/  FMUL.FTZ R70, R186, R231 ;  /* 0x000000e7ba467220 */ /* 0x000fe20000410000 */
[----:B------:R-:W-:Y:S01]  /*9d60*/  FADD.FTZ R71, R45, R45 ;  /* 0x0000002d2d477221 */ /* 0x000fe20000010000 */
[----:B------:R-:W-:Y:S01]  /*9d70*/  FFMA.FTZ R181, R181, R226, R69 ;  /* 0x000000e2b5b57223 */ /* 0x000fe20000010045 */
[----:B------:R-:W-:Y:S01]  /*9d80*/  FFMA.FTZ R80, R211, UR45, -R68 ;  /* 0x0000002dd3507c23 */ /* 0x000fe20008010844 */
[----:B------:R-:W-:Y:S01]  /*9d90*/  FFMA.FTZ R221, R183, R212, -R70 ;  /* 0x000000d4b7dd7223 */ /* 0x000fe20000010846 */
[----:B------:R0:W2:Y:S01]  /*9da0*/  LDS.64 R68, [R185+0x6d88] ;  /* 0x006d8800b9447984 */ /* 0x0000a20000000a00 */
[----:B------:R-:W-:Y:S01]  /*9db0*/  FMUL.FTZ R70, R122, UR45 ;  /* 0x0000002d7a467c20 */ /* 0x000fe20008410000 */
[C---:B------:R-:W-:Y:S01]  /*9dc0*/  FFMA.FTZ R241, R71.reuse, R74, RZ ;  /* 0x0000004a47f17223 */ /* 0x040fe200000100ff */
[----:B------:R-:W-:Y:S01]  /*9dd0*/  FMUL.FTZ R74, R71, R80 ;  /* 0x00000050474a7220 */ /* 0x000fe20000410000 */
[----:B------:R-:W-:Y:S01]  /*9de0*/  FMUL.FTZ R82, R123, UR45 ;  /* 0x0000002d7b527c20 */ /* 0x000fe20008410000 */
[----:B------:R-:W-:Y:S01]  /*9df0*/  FFMA.FTZ R70, R211, UR44, R70 ;  /* 0x0000002cd3467c23 */ /* 0x000fe20008010046 */
[----:B------:R-:W-:Y:S01]  /*9e00*/  FFMA.FTZ R79, R148, R219, -R79 ;  /* 0x000000db944f7223 */ /* 0x000fe2000001084f */
[----:B------:R-:W-:Y:S01]  /*9e10*/  FFMA.FTZ R127, -R71, R127, RZ ;  /* 0x0000007f477f7223 */ /* 0x000fe200000101ff */
[----:B------:R-:W-:Y:S01]  /*9e20*/  FMUL.FTZ R73, R133, R210 ;  /* 0x000000d285497220 */ /* 0x000fe20000410000 */
[----:B------:R-:W-:Y:S01]  /*9e30*/  FFMA.FTZ R80, -R71, R70, -RZ ;  /* 0x0000004647507223 */ /* 0x000fe200000109ff */
[----:B------:R-:W-:Y:S01]  /*9e40*/  FMUL.FTZ R70, R123, UR44 ;  /* 0x0000002c7b467c20 */ /* 0x000fe20008410000 */
[----:B------:R-:W-:Y:S01]  /*9e50*/  FADD.FTZ R148, R44, R44 ;  /* 0x0000002c2c947221 */ /* 0x000fe20000010000 */
[----:B------:R-:W-:Y:S01]  /*9e60*/  FMUL.FTZ R133, R133, R214 ;  /* 0x000000d685857220 */ /* 0x000fe20000410000 */
[----:B0-----:R-:W-:Y:S01]  /*9e70*/  FMUL.FTZ R185, R210, UR45 ;  /* 0x0000002dd2b97c20 */ /* 0x001fe20008410000 */
[C---:B------:R-:W-:Y:S01]  /*9e80*/  FFMA.FTZ R71, R213.reuse, UR45, -R70 ;  /* 0x0000002dd5477c23 */ /* 0x040fe20008010846 */
[----:B------:R-:W-:Y:S01]  /*9e90*/  FFMA.FTZ R70, R213, UR44, R82 ;  /* 0x0000002cd5467c23 */ /* 0x000fe20008010052 */
[C---:B------:R-:W-:Y:S01]  /*9ea0*/  FFMA.FTZ R77, R146.reuse, R218, -R77 ;  /* 0x000000da924d7223 */ /* 0x040fe2000001084d */
[----:B------:R-:W-:Y:S01]  /*9eb0*/  FFMA.FTZ R81, R146, R206, R81 ;  /* 0x000000ce92517223 */ /* 0x000fe20000010051 */
[----:B------:R-:W-:Y:S01]  /*9ec0*/  FFMA.FTZ R73, R130, R214, -R73 ;  /* 0x000000d682497223 */ /* 0x000fe20000010849 */
[----:B------:R-:W-:Y:S01]  /*9ed0*/  FFMA.FTZ R146, R148, R72, R241 ;  /* 0x0000004894927223 */ /* 0x000fe200000100f1 */
[----:B------:R-:W-:Y:S01]  /*9ee0*/  FFMA.FTZ R130, R130, R210, R133 ;  /* 0x000000d282827223 */ /* 0x000fe20000010085 */
[C---:B------:R-:W-:Y:S01]  /*9ef0*/  FFMA.FTZ R82, -R148.reuse, R70, -RZ ;  /* 0x0000004694527223 */ /* 0x040fe200000109ff */
[----:B------:R-:W-:Y:S01]  /*9f00*/  FFMA.FTZ R127, -R148, R128, R127 ;  /* 0x00000080947f7223 */ /* 0x000fe2000001017f */
[----:B------:R-:W-:Y:S01]  /*9f10*/  FADD.FTZ R241, R43, R43 ;  /* 0x0000002b2bf17221 */ /* 0x000fe20000010000 */
[----:B------:R-:W-:Y:S01]  /*9f20*/  FFMA.FTZ R70, R214, UR44, R185 ;  /* 0x0000002cd6467c23 */ /* 0x000fe200080100b9 */
[----:B------:R-:W-:Y:S01]  /*9f30*/  FMUL.FTZ R72, R148, R71 ;  /* 0x0000004794487220 */ /* 0x000fe20000410000 */
[----:B------:R-:W-:Y:S01]  /*9f40*/  FMUL.FTZ R71, R210, UR44 ;  /* 0x0000002cd2477c20 */ /* 0x000fe20008410000 */
[C---:B------:R-:W-:Y:S01]  /*9f50*/  FFMA.FTZ R185, -R241.reuse, R130, R127 ;  /* 0x00000082f1b97223 */ /* 0x040fe2000001017f */
[----:B------:R-:W-:Y:S01]  /*9f60*/  FFMA.FTZ R127, -R241, R70, -RZ ;  /* 0x00000046f17f7223 */ /* 0x000fe200000109ff */
[----:B------:R-:W-:Y:S01]  /*9f70*/  FMUL.FTZ R70, R209, UR44 ;  /* 0x0000002cd1467c20 */ /* 0x000fe20008410000 */
[----:B------:R-:W-:Y:S01]  /*9f80*/  FMUL.FTZ R186, R186, R212 ;  /* 0x000000d4baba7220 */ /* 0x000fe20000410000 */
[----:B------:R-:W-:Y:S01]  /*9f90*/  FFMA.FTZ R146, R241, R73, R146 ;  /* 0x00000049f1927223 */ /* 0x000fe20000010092 */
[----:B------:R-:W-:Y:S01]  /*9fa0*/  FFMA.FTZ R73, R214, UR45, -R71 ;  /* 0x0000002dd6497c23 */ /* 0x000fe20008010847 */
[----:B------:R-:W-:Y:S01]  /*9fb0*/  FADD.FTZ R71, R42, R42 ;  /* 0x0000002a2a477221 */ /* 0x000fe20000010000 */
[----:B------:R-:W-:Y:S01]  /*9fc0*/  FFMA.FTZ R70, R215, UR45, -R70 ;  /* 0x0000002dd7467c23 */ /* 0x000fe20008010846 */
[----:B------:R-:W-:Y:S01]  /*9fd0*/  FFMA.FTZ R183, R183, R231, R186 ;  /* 0x000000e7b7b77223 */ /* 0x000fe200000100ba */
[----:B------:R-:W-:Y:S01]  /*9fe0*/  FMUL.FTZ R73, R241, R73 ;  /* 0x00000049f1497220 */ /* 0x000fe20000410000 */
[----:B------:R-:W-:Y:S01]  /*9ff0*/  FFMA.FTZ R146, R71, R76, R146 ;  /* 0x0000004c47927223 */ /* 0x000fe20000010092 */
[----:B------:R-:W-:Y:S01]  /*a000*/  FMUL.FTZ R241, R231, UR44 ;  /* 0x0000002ce7f17c20 */ /* 0x000fe20008410000 */
[----:B------:R-:W-:Y:S01]  /*a010*/  FMUL.FTZ R76, R71, R70 ;  /* 0x00000046474c7220 */ /* 0x000fe20000410000 */
[----:B------:R-:W-:Y:S01]  /*a020*/  FMUL.FTZ R128, R209, UR45 ;  /* 0x0000002dd1807c20 */ /* 0x000fe20008410000 */
[----:B------:R-:W-:Y:S01]  /*a030*/  FMUL.FTZ R70, R2, R183 ;  /* 0x000000b702467220 */ /* 0x000fe20000410000 */
[----:B------:R-:W-:Y:S01]  /*a040*/  FFMA.FTZ R185, -R71, R132, R185 ;  /* 0x0000008447b97223 */ /* 0x000fe200000101b9 */
[-C--:B--2---:R-:W-:Y:S01]  /*a050*/  FMUL.FTZ R183, R69, -R111.reuse ;  /* 0x8000006f45b77220 */ /* 0x084fe20000410000 */
[----:B------:R-:W-:Y:S01]  /*a060*/  FMUL.FTZ R132, R68, -R111 ;  /* 0x8000006f44847220 */ /* 0x000fe20000410000 */
[----:B------:R-:W-:Y:S01]  /*a070*/  FFMA.FTZ R241, R212, UR45, -R241 ;  /* 0x0000002dd4f17c23 */ /* 0x000fe200080108f1 */
[----:B------:R-:W-:Y:S01]  /*a080*/  FFMA.FTZ R128, R215, UR44, R128 ;  /* 0x0000002cd7807c23 */ /* 0x000fe20008010080 */
[----:B----4-:R-:W-:Y:S01]  /*a090*/  FMUL.FTZ R243, R231, UR45 ;  /* 0x0000002de7f37c20 */ /* 0x010fe20008410000 */
[-C--:B------:R-:W-:Y:S01]  /*a0a0*/  FFMA.FTZ R68, R68, R110.reuse, -R183 ;  /* 0x0000006e44447223 */ /* 0x080fe200000108b7 */
[----:B------:R-:W-:Y:S01]  /*a0b0*/  FFMA.FTZ R183, R69, R110, R132 ;  /* 0x0000006e45b77223 */ /* 0x000fe20000010084 */
[----:B------:R-:W-:Y:S01]  /*a0c0*/  FMUL.FTZ R111, R2, R241 ;  /* 0x000000f1026f7220 */ /* 0x000fe20000410000 */
[----:B------:R-:W-:Y:S01]  /*a0d0*/  FMUL.FTZ R69, R208, UR44 ;  /* 0x0000002cd0457c20 */ /* 0x000fe20008410000 */
[----:B------:R-:W-:Y:S01]  /*a0e0*/  FFMA.FTZ R128, -R71, R128, -RZ ;  /* 0x0000008047807223 */ /* 0x000fe200000109ff */
[----:B------:R-:W-:Y:S01]  /*a0f0*/  FADD.FTZ R241, R41, R41 ;  /* 0x0000002929f17221 */ /* 0x000fe20000010000 */
[----:B------:R-:W-:Y:S01]  /*a100*/  FFMA.FTZ R243, R212, UR44, R243 ;  /* 0x0000002cd4f37c23 */ /* 0x000fe200080100f3 */
[----:B------:R-:W-:Y:S01]  /*a110*/  FMUL.FTZ R71, R2, R221 ;  /* 0x000000dd02477220 */ /* 0x000fe20000410000 */
[----:B------:R-:W-:Y:S01]  /*a120*/  FMUL.FTZ R221, R208, UR45 ;  /* 0x0000002dd0dd7c20 */ /* 0x000fe20008410000 */
[----:B------:R-:W-:Y:S01]  /*a130*/  FFMA.FTZ R110, R216, UR45, -R69 ;  /* 0x0000002dd86e7c23 */ /* 0x000fe20008010845 */
[----:B------:R-:W-:Y:S01]  /*a140*/  FFMA.FTZ R146, R241, R75, R146 ;  /* 0x0000004bf1927223 */ /* 0x000fe20000010092 */
[----:B------:R-:W-:Y:S01]  /*a150*/  FADD.FTZ R69, R40, R40 ;  /* 0x0000002828457221 */ /* 0x000fe20000010000 */
[----:B------:R-:W-:Y:S01]  /*a160*/  FFMA.FTZ R130, -R2, R243, -RZ ;  /* 0x000000f302827223 */ /* 0x000fe200000109ff */
[----:B------:R-:W-:Y:S01]  /*a170*/  FFMA.FTZ R2, R216, UR44, R221 ;  /* 0x0000002cd8027c23 */ /* 0x000fe200080100dd */
[----:B------:R-:W-:Y:S01]  /*a180*/  FADD.FTZ R75, -R192, R183 ;  /* 0x000000b7c04b7221 */ /* 0x000fe20000010100 */
[----:B------:R-:W-:Y:S01]  /*a190*/  FADD.FTZ R191, R191, R68 ;  /* 0x00000044bfbf7221 */ /* 0x000fe20000010000 */
[----:B------:R-:W-:Y:S01]  /*a1a0*/  FFMA.FTZ R221, R69, R78, R146 ;  /* 0x0000004e45dd7223 */ /* 0x000fe20000010092 */
[----:B------:R-:W-:Y:S01]  /*a1b0*/  FMUL.FTZ R78, R207, UR45 ;  /* 0x0000002dcf4e7c20 */ /* 0x000fe20008410000 */
[----:B------:R-:W-:Y:S01]  /*a1c0*/  FFMA.FTZ R132, -R241, R2, -RZ ;  /* 0x00000002f1847223 */ /* 0x000fe200000109ff */
[C---:B------:R-:W-:Y:S01]  /*a1d0*/  FMUL.FTZ R183, R93.reuse, -R75 ;  /* 0x8000004b5db77220 */ /* 0x040fe20000410000 */
[-C--:B------:R-:W-:Y:S01]  /*a1e0*/  FMUL.FTZ R2, R93, -R191.reuse ;  /* 0x800000bf5d027220 */ /* 0x080fe20000410000 */
[----:B------:R-:W-:Y:S01]  /*a1f0*/  FFMA.FTZ R146, R217, UR44, R78 ;  /* 0x0000002cd9927c23 */ /* 0x000fe2000801004e */
[----:B------:R-:W-:Y:S01]  /*a200*/  FMUL.FTZ R68, R207, UR44 ;  /* 0x0000002ccf447c20 */ /* 0x000fe20008410000 */
[C---:B------:R-:W-:Y:S01]  /*a210*/  FFMA.FTZ R78, R94.reuse, R191, -R183 ;  /* 0x000000bf5e4e7223 */ /* 0x040fe200000108b7 */
[----:B------:R-:W-:Y:S01]  /*a220*/  FFMA.FTZ R183, R94, R75, R2 ;  /* 0x0000004b5eb77223 */ /* 0x000fe20000010002 */
[----:B------:R-:W-:Y:S01]  /*a230*/  FFMA.FTZ R185, -R241, R142, R185 ;  /* 0x0000008ef1b97223 */ /* 0x000fe200000101b9 */
[----:B------:R-:W-:Y:S01]  /*a240*/  FFMA.FTZ R142, R217, UR45, -R68 ;  /* 0x0000002dd98e7c23 */ /* 0x000fe20008010844 */
[----:B------:R-:W-:Y:S01]  /*a250*/  FADD.FTZ R78, R189, R78 ;  /* 0x0000004ebd4e7221 */ /* 0x000fe20000010000 */
[----:B------:R-:W-:Y:S01]  /*a260*/  FADD.FTZ R190, -R190, R183 ;  /* 0x000000b7bebe7221 */ /* 0x000fe20000010100 */
[C---:B------:R-:W-:Y:S01]  /*a270*/  FFMA.FTZ R94, -R69.reuse, R146, -RZ ;  /* 0x00000092455e7223 */ /* 0x040fe200000109ff */
[C---:B------:R-:W-:Y:S01]  /*a280*/  FMUL.FTZ R93, R69.reuse, R142 ;  /* 0x0000008e455d7220 */ /* 0x040fe20000410000 */
[----:B------:R-:W-:Y:S01]  /*a290*/  FFMA.FTZ R144, -R69, R144, R185 ;  /* 0x0000009045907223 */ /* 0x000fe200000101b9 */
[C---:B------:R-:W-:Y:S01]  /*a2a0*/  FMUL.FTZ R69, R95.reuse, -R190 ;  /* 0x800000be5f457220 */ /* 0x040fe20000410000 */
[-C--:B------:R-:W-:Y:S01]  /*a2b0*/  FMUL.FTZ R95, R95, -R78.reuse ;  /* 0x8000004e5f5f7220 */ /* 0x080fe20000410000 */
[----:B------:R-:W-:Y:S01]  /*a2c0*/  FADD.FTZ R68, R39, R39 ;  /* 0x0000002727447221 */ /* 0x000fe20000010000 */
[----:B------:R-:W-:Y:S01]  /*a2d0*/  FMUL.FTZ R183, R206, UR44 ;  /* 0x0000002cceb77c20 */ /* 0x000fe20008410000 */
[----:B------:R-:W-:Y:S01]  /*a2e0*/  FFMA.FTZ R142, R96, R78, -R69 ;  /* 0x0000004e608e7223 */ /* 0x000fe20000010845 */
[----:B------:R-:W-:Y:S01]  /*a2f0*/  FMUL.FTZ R185, R206, UR45 ;  /* 0x0000002dceb97c20 */ /* 0x000fe20008410000 */
[----:B------:R-:W-:Y:S01]  /*a300*/  FFMA.FTZ R69, R96, R190, R95 ;  /* 0x000000be60457223 */ /* 0x000fe2000001005f */
        /* <DEDUP_REMOVED lines=12> */
[----:B------:R-:W-:Y:S01]  /*a3d0*/  FFMA.FTZ R129, R158, R220, -R129 ;  /* 0x000000dc9e817223 */ /* 0x000fe20000010881 */
[----:B------:R-:W-:Y:S01]  /*a3e0*/  FMUL.FTZ R142, R205, UR44 ;  /* 0x0000002ccd8e7c20 */ /* 0x000fe20008410000 */
[C---:B------:R-:W-:Y:S01]  /*a3f0*/  FFMA.FTZ R77, R98.reuse, R187, -R77 ;  /* 0x000000bb624d7223 */ /* 0x040fe2000001084d */
[----:B------:R-:W-:Y:S01]  /*a400*/  FFMA.FTZ R98, R98, R69, R68 ;  /* 0x0000004562627223 */ /* 0x000fe20000010044 */
[----:B------:R-:W-:Y:S01]  /*a410*/  FADD.FTZ R68, R37, R37 ;  /* 0x0000002525447221 */ /* 0x000fe20000010000 */
[----:B------:R-:W-:Y:S01]  /*a420*/  FMUL.FTZ R146, R205, UR45 ;  /* 0x0000002dcd927c20 */ /* 0x000fe20008410000 */
[----:B------:R-:W-:Y:S01]  /*a430*/  FADD.FTZ R180, R180, R77 ;  /* 0x0000004db4b47221 */ /* 0x000fe20000010000 */
[----:B------:R-:W-:Y:S01]  /*a440*/  FADD.FTZ R98, -R179, R98 ;  /* 0x00000062b3627221 */ /* 0x000fe20000010100 */
[----:B------:R-:W-:Y:S01]  /*a450*/  FFMA.FTZ R144, -R2, R83, R144 ;  /* 0x0000005302907223 */ /* 0x000fe20000010190 */
[----:B------:R-:W-:Y:S01]  /*a460*/  FFMA.FTZ R79, R68, R129, R79 ;  /* 0x00000081444f7223 */ /* 0x000fe2000001004f */
[----:B------:R-:W-:Y:S01]  /*a470*/  FMUL.FTZ R83, R203, UR44 ;  /* 0x0000002ccb537c20 */ /* 0x000fe20008410000 */
[C---:B------:R-:W-:Y:S01]  /*a480*/  FMUL.FTZ R77, R99.reuse, -R98 ;  /* 0x80000062634d7220 */ /* 0x040fe20000410000 */
[----:B------:R-:W-:Y:S01]  /*a490*/  FMUL.FTZ R99, R99, -R180 ;  /* 0x800000b463637220 */ /* 0x000fe20000410000 */
[C---:B------:R-:W-:Y:S01]  /*a4a0*/  FFMA.FTZ R97, R219.reuse, UR45, -R142 ;  /* 0x0000002ddb617c23 */ /* 0x040fe2000801088e */
[----:B------:R-:W-:Y:S01]  /*a4b0*/  FFMA.FTZ R81, R219, UR44, R146 ;  /* 0x0000002cdb517c23 */ /* 0x000fe20008010092 */
[----:B------:R-:W-:Y:S01]  /*a4c0*/  FMUL.FTZ R129, R203, UR45 ;  /* 0x0000002dcb817c20 */ /* 0x000fe20008410000 */
[----:B------:R-:W-:Y:S01]  /*a4d0*/  FMUL.FTZ R131, R172, R204 ;  /* 0x000000ccac837220 */ /* 0x000fe20000410000 */
[C---:B------:R-:W-:Y:S01]  /*a4e0*/  FFMA.FTZ R77, R100.reuse, R180, -R77 ;  /* 0x000000b4644d7223 */ /* 0x040fe2000001084d */
[----:B------:R-:W-:Y:S01]  /*a4f0*/  FFMA.FTZ R100, R100, R98, R99 ;  /* 0x0000006264647223 */ /* 0x000fe20000010063 */
[----:B------:R-:W-:Y:S01]  /*a500*/  FFMA.FTZ R83, R220, UR45, -R83 ;  /* 0x0000002ddc537c23 */ /* 0x000fe20008010853 */
[C---:B------:R-:W-:Y:S01]  /*a510*/  FMUL.FTZ R97, R2.reuse, R97 ;  /* 0x0000006102617220 */ /* 0x040fe20000410000 */
[----:B------:R-:W-:Y:S01]  /*a520*/  FFMA.FTZ R81, -R2, R81, -RZ ;  /* 0x0000005102517223 */ /* 0x000fe200000109ff */
[----:B------:R-:W-:Y:S01]  /*a530*/  FFMA.FTZ R129, R220, UR44, R129 ;  /* 0x0000002cdc817c23 */ /* 0x000fe20008010081 */
[-C--:B------:R-:W-:Y:S01]  /*a540*/  FFMA.FTZ R131, R160, R202.reuse, -R131 ;  /* 0x000000caa0837223 */ /* 0x080fe20000010883 */
[----:B------:R-:W-:Y:S01]  /*a550*/  FADD.FTZ R2, R36, R36 ;  /* 0x0000002424027221 */ /* 0x000fe20000010000 */
[----:B------:R-:W-:Y:S01]  /*a560*/  FADD.FTZ R77, R164, R77 ;  /* 0x0000004da44d7221 */ /* 0x000fe20000010000 */
[----:B------:R-:W-:Y:S01]  /*a570*/  FADD.FTZ R163, -R163, R100 ;  /* 0x00000064a3a37221 */ /* 0x000fe20000010100 */
[C---:B------:R-:W-:Y:S01]  /*a580*/  FMUL.FTZ R99, R68.reuse, R83 ;  /* 0x0000005344637220 */ /* 0x040fe20000410000 */
[C---:B------:R-:W-:Y:S01]  /*a590*/  FFMA.FTZ R83, -R68.reuse, R129, -RZ ;  /* 0x0000008144537223 */ /* 0x040fe200000109ff */
[----:B------:R-:W-:Y:S01]  /*a5a0*/  FFMA.FTZ R144, -R68, R143, R144 ;  /* 0x0000008f44907223 */ /* 0x000fe20000010190 */
[----:B------:R-:W-:Y:S01]  /*a5b0*/  FFMA.FTZ R143, R2, R131, R79 ;  /* 0x00000083028f7223 */ /* 0x000fe2000001004f */
[C---:B------:R-:W-:Y:S01]  /*a5c0*/  FMUL.FTZ R68, R101.reuse, -R77 ;  /* 0x8000004d65447220 */ /* 0x040fe20000410000 */
[-C--:B------:R-:W-:Y:S01]  /*a5d0*/  FMUL.FTZ R79, R101, -R163.reuse ;  /* 0x800000a3654f7220 */ /* 0x080fe20000410000 */
[----:B------:R-:W-:Y:S01]  /*a5e0*/  FMUL.FTZ R129, R204, UR44 ;  /* 0x0000002ccc817c20 */ /* 0x000fe20008410000 */
[----:B------:R-:W-:Y:S01]  /*a5f0*/  FMUL.FTZ R133, R172, R202 ;  /* 0x000000caac857220 */ /* 0x000fe20000410000 */
[C---:B------:R-:W-:Y:S01]  /*a600*/  FFMA.FTZ R100, R102.reuse, R163, R68 ;  /* 0x000000a366647223 */ /* 0x040fe20000010044 */
[----:B------:R-:W-:Y:S01]  /*a610*/  FFMA.FTZ R79, R102, R77, -R79 ;  /* 0x0000004d664f7223 */ /* 0x000fe2000001084f */
[----:B------:R-:W-:Y:S01]  /*a620*/  FMUL.FTZ R131, R204, UR45 ;  /* 0x0000002dcc837c20 */ /* 0x000fe20008410000 */
[----:B------:R-:W-:Y:S01]  /*a630*/  FFMA.FTZ R129, R202, UR45, -R129 ;  /* 0x0000002dca817c23 */ /* 0x000fe20008010881 */
[----:B------:R-:W-:Y:S01]  /*a640*/  FADD.FTZ R100, -R165, R100 ;  /* 0x00000064a5647221 */ /* 0x000fe20000010100 */
[----:B------:R-:W-:Y:S01]  /*a650*/  FADD.FTZ R166, R166, R79 ;  /* 0x0000004fa6a67221 */ /* 0x000fe20000010000 */
[----:B------:R-:W-:Y:S01]  /*a660*/  FFMA.FTZ R133, R160, R204, R133 ;  /* 0x000000cca0857223 */ /* 0x000fe20000010085 */
[----:B------:R-:W-:Y:S01]  /*a670*/  FFMA.FTZ R101, R202, UR44, R131 ;  /* 0x0000002cca657c23 */ /* 0x000fe20008010083 */
[C---:B------:R-:W-:Y:S01]  /*a680*/  FMUL.FTZ R79, R103.reuse, -R100 ;  /* 0x80000064674f7220 */ /* 0x040fe20000410000 */
[C---:B------:R-:W-:Y:S01]  /*a690*/  FMUL.FTZ R131, R2.reuse, R129 ;  /* 0x0000008102837220 */ /* 0x040fe20000410000 */
[----:B------:R-:W-:Y:S01]  /*a6a0*/  FMUL.FTZ R103, R103, -R166 ;  /* 0x800000a667677220 */ /* 0x000fe20000410000 */
[----:B------:R-:W-:Y:S01]  /*a6b0*/  FADD.FTZ R68, R35, R35 ;  /* 0x0000002323447221 */ /* 0x000fe20000010000 */
[C---:B------:R-:W-:Y:S01]  /*a6c0*/  FFMA.FTZ R129, -R2.reuse, R101, -RZ ;  /* 0x0000006502817223 */ /* 0x040fe200000109ff */
[----:B------:R-:W-:Y:S01]  /*a6d0*/  FFMA.FTZ R144, -R2, R133, R144 ;  /* 0x0000008502907223 */ /* 0x000fe20000010190 */
[----:B------:R-:W-:Y:S01]  /*a6e0*/  FMUL.FTZ R174, R174, R222 ;  /* 0x000000deaeae7220 */ /* 0x000fe20000410000 */
[C---:B------:R-:W-:Y:S01]  /*a6f0*/  FMUL.FTZ R101, R201.reuse, UR44 ;  /* 0x0000002cc9657c20 */ /* 0x040fe20008410000 */
[----:B------:R-:W-:Y:S01]  /*a700*/  FMUL.FTZ R133, R201, UR45 ;  /* 0x0000002dc9857c20 */ /* 0x000fe20008410000 */
[C---:B------:R-:W-:Y:S01]  /*a710*/  FFMA.FTZ R79, R104.reuse, R166, -R79 ;  /* 0x000000a6684f7223 */ /* 0x040fe2000001084f */
[----:B------:R-:W-:Y:S01]  /*a720*/  FFMA.FTZ R102, R104, R100, R103 ;  /* 0x0000006468667223 */ /* 0x000fe20000010067 */
[----:B------:R-:W-:Y:S01]  /*a730*/  FFMA.FTZ R143, R68, R145, R143 ;  /* 0x00000091448f7223 */ /* 0x000fe2000001008f */
        /* <DEDUP_REMOVED lines=10> */
[-C--:B------:R-:W-:Y:S01]  /*a7e0*/  FMUL.FTZ R101, R105, -R167.reuse ;  /* 0x800000a769657220 */ /* 0x080fe20000410000 */
[----:B------:R-:W-:Y:S01]  /*a7f0*/  FADD.FTZ R2, R34, R34 ;  /* 0x0000002222027221 */ /* 0x000fe20000010000 */
[----:B------:R-:W-:Y:S01]  /*a800*/  FFMA.FTZ R103, R223, UR45, -R102 ;  /* 0x0000002ddf677c23 */ /* 0x000fe20008010866 */
[C---:B------:R-:W-:Y:S01]  /*a810*/  FFMA.FTZ R102, R106.reuse, R167, R68 ;  /* 0x000000a76a667223 */ /* 0x040fe20000010044 */
[----:B------:R-:W-:Y:S01]  /*a820*/  FFMA.FTZ R101, R106, R79, -R101 ;  /* 0x0000004f6a657223 */ /* 0x000fe20000010865 */
[----:B------:R-:W-:Y:S01]  /*a830*/  FMUL.FTZ R142, R200, UR45 ;  /* 0x0000002dc88e7c20 */ /* 0x000fe20008410000 */
[----:B------:R-:W-:Y:S01]  /*a840*/  FFMA.FTZ R143, R2, R147, R143 ;  /* 0x00000093028f7223 */ /* 0x000fe2000001008f */
[----:B------:R-:W-:Y:S01]  /*a850*/  FADD.FTZ R102, -R169, R102 ;  /* 0x00000066a9667221 */ /* 0x000fe20000010100 */
[----:B------:R-:W-:Y:S01]  /*a860*/  FADD.FTZ R170, R170, R101 ;  /* 0x00000065aaaa7221 */ /* 0x000fe20000010000 */
[----:B------:R-:W-:Y:S01]  /*a870*/  FADD.FTZ R68, R33, R33 ;  /* 0x0000002121447221 */ /* 0x000fe20000010000 */
[----:B------:R-:W-:Y:S01]  /*a880*/  FFMA.FTZ R105, R223, UR44, R142 ;  /* 0x0000002cdf697c23 */ /* 0x000fe2000801008e */
[C---:B------:R-:W-:Y:S01]  /*a890*/  FMUL.FTZ R101, R107.reuse, -R102 ;  /* 0x800000666b657220 */ /* 0x040fe20000410000 */
[-C--:B------:R-:W-:Y:S01]  /*a8a0*/  FMUL.FTZ R107, R107, -R170.reuse ;  /* 0x800000aa6b6b7220 */ /* 0x080fe20000410000 */
[----:B------:R-:W-:Y:S01]  /*a8b0*/  FMUL.FTZ R106, R2, R103 ;  /* 0x00000067026a7220 */ /* 0x000fe20000410000 */
[----:B------:R-:W-:Y:S01]  /*a8c0*/  FFMA.FTZ R149, R68, R149, R143 ;  /* 0x0000009544957223 */ /* 0x000fe2000001008f */
[C---:B------:R-:W-:Y:S01]  /*a8d0*/  FMUL.FTZ R103, R199.reuse, UR44 ;  /* 0x0000002cc7677c20 */ /* 0x040fe20008410000 */
[----:B------:R-:W-:Y:S01]  /*a8e0*/  FFMA.FTZ R142, R108, R170, -R101 ;  /* 0x000000aa6c8e7223 */ /* 0x000fe20000010865 */
[----:B------:R-:W-:Y:S01]  /*a8f0*/  FMUL.FTZ R178, R178, R224 ;  /* 0x000000e0b2b27220 */ /* 0x000fe20000410000 */
[----:B------:R-:W-:Y:S01]  /*a900*/  FMUL.FTZ R143, R199, UR45 ;  /* 0x0000002dc78f7c20 */ /* 0x000fe20008410000 */
[----:B------:R-:W-:Y:S01]  /*a910*/  FFMA.FTZ R101, R108, R102, R107 ;  /* 0x000000666c657223 */ /* 0x000fe2000001006b */
[----:B------:R-:W-:Y:S01]  /*a920*/  FFMA.FTZ R103, R224, UR45, -R103 ;  /* 0x0000002de0677c23 */ /* 0x000fe20008010867 */
[----:B------:R-:W-:Y:S01]  /*a930*/  FFMA.FTZ R175, R175, R199, R178 ;  /* 0x000000c7afaf7223 */ /* 0x000fe200000100b2 */
[----:B------:R-:W-:Y:S01]  /*a940*/  FFMA.FTZ R144, -R2, R173, R144 ;  /* 0x000000ad02907223 */ /* 0x000fe20000010190 */
[----:B------:R-:W-:Y:S01]  /*a950*/  FFMA.FTZ R145, R224, UR44, R143 ;  /* 0x0000002ce0917c23 */ /* 0x000fe2000801008f */
[----:B------:R-:W-:Y:S01]  /*a960*/  FADD.FTZ R101, -R150, R101 ;  /* 0x0000006596657221 */ /* 0x000fe20000010100 */
[----:B------:R-:W-:Y:S01]  /*a970*/  FADD.FTZ R151, R151, R142 ;  /* 0x0000008e97977221 */ /* 0x000fe20000010000 */
[----:B------:R-:W-:Y:S01]  /*a980*/  FMUL.FTZ R143, R68, R103 ;  /* 0x00000067448f7220 */ /* 0x000fe20000410000 */
[C---:B------:R-:W-:Y:S01]  /*a990*/  FMUL.FTZ R108, R198.reuse, UR44 ;  /* 0x0000002cc66c7c20 */ /* 0x040fe20008410000 */
[----:B------:R-:W-:Y:S01]  /*a9a0*/  FMUL.FTZ R142, R198, UR45 ;  /* 0x0000002dc68e7c20 */ /* 0x000fe20008410000 */
[C---:B------:R-:W-:Y:S01]  /*a9b0*/  FFMA.FTZ R107, -R68.reuse, R145, -RZ ;  /* 0x00000091446b7223 */ /* 0x040fe200000109ff */
[----:B------:R-:W-:Y:S01]  /*a9c0*/  FFMA.FTZ R144, -R68, R175, R144 ;  /* 0x000000af44907223 */ /* 0x000fe20000010190 */
[C---:B------:R-:W-:Y:S01]  /*a9d0*/  FMUL.FTZ R103, R109.reuse, -R101 ;  /* 0x800000656d677220 */ /* 0x040fe20000410000 */
[----:B------:R-:W-:Y:S01]  /*a9e0*/  FMUL.FTZ R68, R109, -R151 ;  /* 0x800000976d447220 */ /* 0x000fe20000410000 */
[----:B------:R-:W-:Y:S01]  /*a9f0*/  FFMA.FTZ R105, -R2, R105, -RZ ;  /* 0x0000006902697223 */ /* 0x000fe200000109ff */
        /* <DEDUP_REMOVED lines=13> */
[----:B------:R-:W-:Y:S01]  /*aad0*/  FFMA.FTZ R68, R0, R161, R149 ;  /* 0x000000a100447223 */ /* 0x000fe20000010095 */
[----:B------:R-:W-:Y:S01]  /*aae0*/  FMUL.FTZ R112, R226, UR45 ;  /* 0x0000002de2707c20 */ /* 0x000fe20008410000 */
[----:B------:R-:W-:Y:S01]  /*aaf0*/  FFMA.FTZ R149, R197, UR45, -R108 ;  /* 0x0000002dc5957c23 */ /* 0x000fe2000801086c */
[C---:B------:R-:W-:Y:S01]  /*ab00*/  IADD3 R108, R103.reuse, 0x1, RZ ;  /* 0x00000001676c7810 */ /* 0x040fe20007ffe0ff */
[C---:B------:R-:W-:Y:S01]  /*ab10*/  FFMA.FTZ R181, -R0.reuse, R181, R144 ;  /* 0x000000b500b57223 */ /* 0x040fe20000010190 */
[----:B------:R-:W-:Y:S01]  /*ab20*/  IADD3 R142, R103, 0x2, RZ ;  /* 0x00000002678e7810 */ /* 0x000fe20007ffe0ff */
[----:B------:R-:W-:Y:S01]  /*ab30*/  FFMA.FTZ R147, R197, UR44, R112 ;  /* 0x0000002cc5937c23 */ /* 0x000fe20008010070 */
[----:B------:R-:W-:Y:S01]  /*ab40*/  IADD3 R146, R103, 0x3, RZ ;  /* 0x0000000367927810 */ /* 0x000fe20007ffe0ff */
[----:B------:R-:W-:Y:S01]  /*ab50*/  FMUL.FTZ R149, R0, R149 ;  /* 0x0000009500957220 */ /* 0x000fe20000410000 */
[----:B------:R-:W-:Y:S01]  /*ab60*/  LEA.HI.SX32 R112, R108, R103, 0x1b ;  /* 0x000000676c707211 */ /* 0x000fe200078fdaff */
[----:B------:R-:W-:Y:S01]  /*ab70*/  FFMA.FTZ R147, -R0, R147, -RZ ;  /* 0x0000009300937223 */ /* 0x000fe200000109ff */
[-C--:B------:R-:W-:Y:S01]  /*ab80*/  LEA.HI.SX32 R142, R142, R103.reuse, 0x1b ;  /* 0x000000678e8e7211 */ /* 0x080fe200078fdaff */
[----:B------:R-:W-:Y:S01]  /*ab90*/  FMUL.FTZ R110, R241, R110 ;  /* 0x0000006ef16e7220 */ /* 0x000fe20000410000 */
[-C--:B------:R-:W-:Y:S01]  /*aba0*/  LEA.HI.SX32 R146, R146, R103.reuse, 0x1b ;  /* 0x0000006792927211 */ /* 0x080fe200078fdaff */
[----:B------:R-:W-:Y:S01]  /*abb0*/  FFMA.FTZ R217, R12, -R84, R217 ;  /* 0x800000540cd97223 */ /* 0x000fe200000100d9 */
[----:B------:R-:W-:Y:S01]  /*abc0*/  LEA.HI.SX32 R108, R103, R103, 0x1b ;  /* 0x00000067676c7211 */ /* 0x000fe200078fdaff */
[C---:B------:R-:W-:Y:S01]  /*abd0*/  FMUL.FTZ R103, R113.reuse, -R152 ;  /* 0x8000009871677220 */ /* 0x040fe20000410000 */
[-C--:B------:R-:W-:Y:S01]  /*abe0*/  FMUL.FTZ R113, R113, -R2.reuse ;  /* 0x8000000271717220 */ /* 0x080fe20000410000 */
[----:B------:R-:W-:Y:S01]  /*abf0*/  MOV R148, UR7 ;  /* 0x0000000700947c02 */ /* 0x000fe20008000f00 */
[----:B------:R-:W-:Y:S01]  /*ac00*/  FFMA.FTZ R218, R11, -R55, R218 ;  /* 0x800000370bda7223 */ /* 0x000fe200000100da */
[C---:B------:R-:W-:Y:S01]  /*ac10*/  FFMA.FTZ R0, R114.reuse, R2, -R103 ;  /* 0x0000000272007223 */ /* 0x040fe20000010867 */
[----:B------:R-:W-:Y:S01]  /*ac20*/  FFMA.FTZ R103, R114, R152, R113 ;  /* 0x0000009872677223 */ /* 0x000fe20000010071 */
[-C--:B------:R-:W-:Y:S01]  /*ac30*/  @!P0 LEA R148, R148, R91.reuse, 0x4 ;  /* 0x0000005b94948211 */ /* 0x080fe200078e20ff */
[----:B------:R-:W-:Y:S01]  /*ac40*/  FFMA.FTZ R219, R10, -R54, R219 ;  /* 0x800000360adb7223 */ /* 0x000fe200000100db */
[----:B------:R-:W-:Y:S01]  /*ac50*/  FADD.FTZ R155, R155, R0 ;  /* 0x000000009b9b7221 */ /* 0x000fe20000010000 */
[----:B------:R-:W-:Y:S01]  /*ac60*/  FADD.FTZ R103, -R154, R103 ;  /* 0x000000679a677221 */ /* 0x000fe20000010100 */
[-C--:B------:R-:W-:Y:S01]  /*ac70*/  LEA R108, R108, R91.reuse, 0x2 ;  /* 0x0000005b6c6c7211 */ /* 0x080fe200078e10ff */
[----:B-1----:R0:W-:Y:S01]  /*ac80*/  @!P0 STS.128 [R148+0x8b80], R64 ;  /* 0x008b804094008388 */ /* 0x0021e20000000c00 */
[-C--:B------:R-:W-:Y:S01]  /*ac90*/  LEA R113, R112, R91.reuse, 0x2 ;  /* 0x0000005b70717211 */ /* 0x080fe200078e10ff */
[----:B------:R-:W-:Y:S01]  /*aca0*/  FMUL.FTZ R112, R103, R84 ;  /* 0x0000005467707220 */ /* 0x000fe20000410000 */
[-C--:B------:R-:W-:Y:S01]  /*acb0*/  LEA R153, R142, R91.reuse, 0x2 ;  /* 0x0000005b8e997211 */ /* 0x080fe200078e10ff */
[----:B------:R-:W-:Y:S01]  /*acc0*/  STS [R108+0x2100], R74 ;  /* 0x0021004a6c007388 */ /* 0x000fe20000000800 */
[----:B------:R-:W-:Y:S01]  /*acd0*/  LEA R159, R146, R91, 0x2 ;  /* 0x0000005b929f7211 */ /* 0x000fe200078e10ff */
[----:B------:R-:W-:Y:S01]  /*ace0*/  FFMA.FTZ R220, R9, -R53, R220 ;  /* 0x8000003509dc7223 */ /* 0x000fe200000100dc */
[----:B------:R-:W-:Y:S01]  /*acf0*/  FFMA.FTZ R202, R8, -R52, R202 ;  /* 0x8000003408ca7223 */ /* 0x000fe200000100ca */
[----:B------:R1:W-:Y:S01]  /*ad00*/  STS [R113+0x2104], R80 ;  /* 0x0021045071007388 */ /* 0x0003e20000000800 */
[----:B------:R-:W-:Y:S01]  /*ad10*/  UIADD3 UR44, -UR6, UR17, URZ ;  /* 0x00000011062c7290 */ /* 0x000fe2000fffe13f */
[-C--:B------:R-:W-:Y:S01]  /*ad20*/  FMUL.FTZ R142, R100, R51.reuse ;  /* 0x00000033648e7220 */ /* 0x080fe20000410000 */
[----:B------:R-:W-:Y:S01]  /*ad30*/  FFMA.FTZ R222, R7, -R51, R222 ;  /* 0x8000003307de7223 */ /* 0x000fe200000100de */
[----:B------:R-:W-:Y:S01]  /*ad40*/  STS [R153+0x2108], R72 ;  /* 0x0021084899007388 */ /* 0x000fe20000000800 */
[----:B------:R-:W-:Y:S01]  /*ad50*/  ULEA UR44, UR44, 0xfffff800, 0xb ;  /* 0xfffff8002c2c7891 */ /* 0x000fe2000f8e583f */
[----:B------:R-:W-:Y:S01]  /*ad60*/  FFMA.FTZ R223, R6, -R50, R223 ;  /* 0x8000003206df7223 */ /* 0x000fe200000100df */
[----:B------:R-:W-:Y:S01]  /*ad70*/  USHF.R.S32.HI UR46, URZ, 0x1f, UR13 ;  /* 0x0000001f3f2e7899 */ /* 0x000fe2000801140d */
[C---:B0-----:R-:W-:Y:S01]  /*ad80*/  FMUL.FTZ R65, R115.reuse, -R103 ;  /* 0x8000006773417220 */ /* 0x041fe20000410000 */
[----:B------:R-:W-:Y:S01]  /*ad90*/  FMUL.FTZ R64, R115, -R155 ;  /* 0x8000009b73407220 */ /* 0x000fe20000410000 */
[----:B------:R0:W-:Y:S01]  /*ada0*/  STS [R159+0x210c], R82 ;  /* 0x00210c529f007388 */ /* 0x0001e20000000800 */
[----:B-1----:R-:W-:-:S02]  /*adb0*/  HADD2.F32 R80, -RZ, R60.H0_H0 ;  /* 0x2000003cff507230 */ /* 0x002fc40000004100 */
[C---:B------:R-:W-:Y:S01]  /*adc0*/  FFMA.FTZ R0, R116.reuse, R155, -R65 ;  /* 0x0000009b74007223 */ /* 0x040fe20000010841 */
[----:B------:R-:W-:Y:S01]  /*add0*/  FFMA.FTZ R65, R116, R103, R64 ;  /* 0x0000006774417223 */ /* 0x000fe20000010040 */
[----:B------:R-:W-:Y:S01]  /*ade0*/  STS [R108+0x2110], R73 ;  /* 0x002110496c007388 */ /* 0x000fe20000000800 */
[----:B------:R-:W-:Y:S01]  /*adf0*/  FMUL.FTZ R113, R152, R55 ;  /* 0x0000003798717220 */ /* 0x000fe20000410000 */
[----:B------:R-:W-:Y:S01]  /*ae00*/  FADD.FTZ R0, R157, R0 ;  /* 0x000000009d007221 */ /* 0x000fe20000010000 */
[----:B------:R-:W-:Y:S01]  /*ae10*/  FADD.FTZ R156, -R156, R65 ;  /* 0x000000419c9c7221 */ /* 0x000fe20000010100 */
[----:B------:R-:W-:Y:S01]  /*ae20*/  STS [R108+0x2134], R95 ;  /* 0x0021345f6c007388 */ /* 0x000fe20000000800 */
[----:B------:R-:W-:Y:S01]  /*ae30*/  FMUL.FTZ R115, R206, R113 ;  /* 0x00000071ce737220 */ /* 0x000fe20000410000 */
[C---:B------:R-:W-:Y:S01]  /*ae40*/  FMUL.FTZ R65, R117.reuse, -R0 ;  /* 0x8000000075417220 */ /* 0x040fe20000410000 */
[-C--:B------:R-:W-:Y:S01]  /*ae50*/  FMUL.FTZ R117, R117, -R156.reuse ;  /* 0x8000009c75757220 */ /* 0x080fe20000410000 */
[----:B0-----:R-:W-:Y:S01]  /*ae60*/  HADD2.F32 R82, -RZ, R60.H1_H1 ;  /* 0x3000003cff527230 */ /* 0x001fe20000004100 */
[----:B------:R0:W-:Y:S01]  /*ae70*/  STS [R108+0x212c], R94 ;  /* 0x00212c5e6c007388 */ /* 0x0001e20000000800 */
[C---:B------:R-:W-:Y:S01]  /*ae80*/  FFMA.FTZ R65, R118.reuse, R156, R65 ;  /* 0x0000009c76417223 */ /* 0x040fe20000010041 */
[----:B------:R-:W-:Y:S01]  /*ae90*/  FFMA.FTZ R118, R118, R0, -R117 ;  /* 0x0000000076767223 */ /* 0x000fe20000010875 */
[----:B------:R-:W-:Y:S01]  /*aea0*/  UIADD3 UR44, UR56, -UR44, URZ ;  /* 0x8000002c382c7290 */ /* 0x000fe2000fffe03f */
[----:B------:R-:W-:Y:S01]  /*aeb0*/  STS [R108+0x2138], R97 ;  /* 0x002138616c007388 */ /* 0x000fe20000000800 */
[----:B------:R-:W-:Y:S01]  /*aec0*/  FADD.FTZ R65, -R134, R65 ;  /* 0x0000004186417221 */ /* 0x000fe20000010100 */
[----:B------:R-:W-:Y:S01]  /*aed0*/  FADD.FTZ R135, R135, R118 ;  /* 0x0000007687877221 */ /* 0x000fe20000010000 */
[----:B------:R-:W-:Y:S01]  /*aee0*/  FMUL.FTZ R117, R98, UR47 ;  /* 0x0000002f62757c20 */ /* 0x000fe20008410000 */
[----:B------:R-:W-:Y:S01]  /*aef0*/  STS [R108+0x2128], R93 ;  /* 0x0021285d6c007388 */ /* 0x000fe20000000800 */
[C---:B------:R-:W-:Y:S01]  /*af00*/  FMUL.FTZ R67, R119.reuse, -R65 ;  /* 0x8000004177437220 */ /* 0x040fe20000410000 */
[-C--:B------:R-:W-:Y:S01]  /*af10*/  FMUL.FTZ R64, R119, -R135.reuse ;  /* 0x8000008777407220 */ /* 0x080fe20000410000 */
[----:B0-----:R-:W-:Y:S01]  /*af20*/  FFMA.FTZ R94, R82, -R88, R213 ;  /* 0x80000058525e7223 */ /* 0x001fe200000100d5 */
[----:B------:R0:W-:Y:S01]  /*af30*/  STS [R108+0x2130], R96 ;  /* 0x002130606c007388 */ /* 0x0001e20000000800 */
[C---:B------:R-:W-:Y:S01]  /*af40*/  FFMA.FTZ R72, R120.reuse, R135, -R67 ;  /* 0x0000008778487223 */ /* 0x040fe20000010843 */
[----:B------:R-:W-:Y:S01]  /*af50*/  FFMA.FTZ R67, R120, R65, R64 ;  /* 0x0000004178437223 */ /* 0x000fe20000010040 */
[----:B------:R-:W-:Y:S01]  /*af60*/  FMUL.FTZ R119, R180, UR47 ;  /* 0x0000002fb4777c20 */ /* 0x000fe20008410000 */
[----:B------:R-:W-:Y:S01]  /*af70*/  STS [R108+0x2144], R83 ;  /* 0x002144536c007388 */ /* 0x000fe20000000800 */
[----:B------:R-:W-:Y:S01]  /*af80*/  FADD.FTZ R72, R137, R72 ;  /* 0x0000004889487221 */ /* 0x000fe20000010000 */
[----:B------:R-:W-:Y:S01]  /*af90*/  FADD.FTZ R136, -R136, R67 ;  /* 0x0000004388887221 */ /* 0x000fe20000010100 */
[----:B------:R-:W-:Y:S01]  /*afa0*/  FFMA.FTZ R118, R98, UR53, -R119 ;  /* 0x0000003562767c23 */ /* 0x000fe20008010877 */
[----:B------:R1:W-:Y:S01]  /*afb0*/  STS [R108+0x213c], R81 ;  /* 0x00213c516c007388 */ /* 0x0003e20000000800 */
[C---:B------:R-:W-:Y:S01]  /*afc0*/  FMUL.FTZ R67, R121.reuse, -R72 ;  /* 0x8000004879437220 */ /* 0x040fe20000410000 */
[-C--:B------:R-:W-:Y:S01]  /*afd0*/  FMUL.FTZ R121, R121, -R136.reuse ;  /* 0x8000008879797220 */ /* 0x080fe20000410000 */
[----:B0-----:R-:W-:Y:S01]  /*afe0*/  FFMA.FTZ R96, R80, -R89, R211 ;  /* 0x8000005950607223 */ /* 0x001fe200000100d3 */
[----:B------:R-:W-:Y:S01]  /*aff0*/  STS [R108+0x2140], R99 ;  /* 0x002140636c007388 */ /* 0x000fe20000000800 */
[C---:B------:R-:W-:Y:S01]  /*b000*/  FFMA.FTZ R67, R124.reuse, R136, R67 ;  /* 0x000000887c437223 */ /* 0x040fe20000010043 */
[----:B------:R-:W-:Y:S01]  /*b010*/  FFMA.FTZ R124, R124, R72, -R121 ;  /* 0x000000487c7c7223 */ /* 0x000fe20000010879 */
[----:B------:R-:W-:Y:S01]  /*b020*/  FMUL.FTZ R119, R77, R50 ;  /* 0x000000324d777220 */ /* 0x000fe20000410000 */
[----:B------:R0:W-:Y:S01]  /*b030*/  STS [R108+0x215c], R105 ;  /* 0x00215c696c007388 */ /* 0x0001e20000000800 */
[----:B------:R-:W-:Y:S01]  /*b040*/  FADD.FTZ R67, -R138, R67 ;  /* 0x000000438a437221 */ /* 0x000fe20000010100 */
[----:B------:R-:W-:Y:S01]  /*b050*/  FADD.FTZ R139, R139, R124 ;  /* 0x0000007c8b8b7221 */ /* 0x000fe20000010000 */
[--C-:B-1----:R-:W-:Y:S01]  /*b060*/  HADD2.F32 R81, -RZ, R61.reuse.H0_H0 ;  /* 0x2000003dff517230 */ /* 0x102fe20000004100 */
[----:B------:R1:W-:Y:S01]  /*b070*/  STS [R108+0x2164], R107 ;  /* 0x0021646b6c007388 */ /* 0x0003e20000000800 */
[C---:B------:R-:W-:Y:S01]  /*b080*/  FMUL.FTZ R73, R125.reuse, -R67 ;  /* 0x800000437d497220 */ /* 0x040fe20000410000 */
[----:B------:R-:W-:Y:S01]  /*b090*/  FMUL.FTZ R64, R125, -R139 ;  /* 0x8000008b7d407220 */ /* 0x000fe20000410000 */
[----:B------:R-:W-:Y:S01]  /*b0a0*/  FMUL.FTZ R125, R166, UR47 ;  /* 0x0000002fa67d7c20 */ /* 0x000fe20008410000 */
[----:B------:R-:W-:Y:S01]  /*b0b0*/  FFMA.FTZ R214, R81, -R87, R214 ;  /* 0x8000005751d67223 */ /* 0x000fe200000100d6 */
[C---:B------:R-:W-:Y:S01]  /*b0c0*/  FFMA.FTZ R74, R126.reuse, R139, -R73 ;  /* 0x0000008b7e4a7223 */ /* 0x040fe20000010849 */
[----:B------:R-:W-:Y:S01]  /*b0d0*/  FFMA.FTZ R73, R126, R67, R64 ;  /* 0x000000437e497223 */ /* 0x000fe20000010040 */
[-C--:B------:R-:W-:Y:S01]  /*b0e0*/  FMUL.FTZ R64, R67, R88.reuse ;  /* 0x0000005843407220 */ /* 0x080fe20000410000 */
[----:B0-----:R-:W-:Y:S01]  /*b0f0*/  FMUL.FTZ R105, R136, R87 ;  /* 0x0000005788697220 */ /* 0x001fe20000410000 */
[----:B------:R-:W-:Y:S01]  /*b100*/  FADD.FTZ R74, R141, R74 ;  /* 0x0000004a8d4a7221 */ /* 0x000fe20000010000 */
[----:B------:R-:W-:Y:S01]  /*b110*/  FADD.FTZ R140, -R140, R73 ;  /* 0x000000498c8c7221 */ /* 0x000fe20000010100 */
[----:B------:R-:W-:Y:S01]  /*b120*/  FMUL.FTZ R73, R139, R88 ;  /* 0x000000588b497220 */ /* 0x000fe20000410000 */
[----:B------:R0:W-:Y:S01]  /*b130*/  STS [R108+0x2118], R76 ;  /* 0x0021184c6c007388 */ /* 0x0001e20000000800 */
[-C--:B------:R-:W-:Y:S01]  /*b140*/  FMUL.FTZ R83, R74, R89.reuse ;  /* 0x000000594a537220 */ /* 0x080fe20000410000 */
[----:B------:R-:W-:Y:S01]  /*b150*/  FMUL.FTZ R95, R140, R89 ;  /* 0x000000598c5f7220 */ /* 0x000fe20000410000 */
[C---:B------:R-:W-:Y:S01]  /*b160*/  FMUL.FTZ R97, R123.reuse, R73 ;  /* 0x000000497b617220 */ /* 0x040fe20000410000 */
[----:B------:R2:W-:Y:S01]  /*b170*/  STS [R108+0x2154], R104 ;  /* 0x002154686c007388 */ /* 0x0005e20000000800 */
[----:B------:R-:W-:Y:S01]  /*b180*/  FFMA.FTZ R120, R100, UR53, -R125 ;  /* 0x0000003564787c23 */ /* 0x000fe2000801087d */
[----:B------:R-:W-:Y:S01]  /*b190*/  FMUL.FTZ R93, R122, R95 ;  /* 0x0000005f7a5d7220 */ /* 0x000fe20000410000 */
[-C--:B------:R-:W-:Y:S01]  /*b1a0*/  FFMA.FTZ R66, R94, R64.reuse, -R97 ;  /* 0x000000405e427223 */ /* 0x080fe20000010861 */
[----:B------:R-:W-:Y:S01]  /*b1b0*/  FMUL.FTZ R97, R123, R64 ;  /* 0x000000407b617220 */ /* 0x000fe20000410000 */
[----:B------:R3:W-:Y:S01]  /*b1c0*/  STS [R108+0x2158], R106 ;  /* 0x0021586a6c007388 */ /* 0x0007e20000000800 */
[----:B------:R-:W-:Y:S01]  /*b1d0*/  FFMA.FTZ R64, R96, R83, R93 ;  /* 0x0000005360407223 */ /* 0x000fe2000001005d */
[----:B------:R-:W-:Y:S01]  /*b1e0*/  FMUL.FTZ R93, R72, R87 ;  /* 0x00000057485d7220 */ /* 0x000fe20000410000 */
[----:B------:R-:W-:Y:S01]  /*b1f0*/  FFMA.FTZ R99, R94, R73, R97 ;  /* 0x000000495e637223 */ /* 0x000fe20000010061 */
[----:B------:R-:W-:Y:S01]  /*b200*/  FMUL.FTZ R97, R122, R83 ;  /* 0x000000537a617220 */ /* 0x000fe20000410000 */
[----:B------:R-:W-:Y:S01]  /*b210*/  FADD.FTZ R64, RZ, R64 ;  /* 0x00000040ff407221 */ /* 0x000fe20000010000 */
[----:B-1----:R-:W-:Y:S01]  /*b220*/  FMUL.FTZ R107, R210, R93 ;  /* 0x0000005dd26b7220 */ /* 0x002fe20000410000 */
[----:B0-----:R-:W-:-:S02]  /*b230*/  HADD2.F32 R76, -RZ, R61.H1_H1 ;  /* 0x3000003dff4c7230 */ /* 0x001fc40000004100 */
[----:B------:R-:W-:Y:S01]  /*b240*/  FFMA.FTZ R95, R96, R95, -R97 ;  /* 0x0000005f605f7223 */ /* 0x000fe20000010861 */
[----:B------:R-:W-:Y:S01]  /*b250*/  FADD.FTZ R64, R64, R99 ;  /* 0x0000006340407221 */ /* 0x000fe20000010000 */
[-C--:B------:R-:W-:Y:S01]  /*b260*/  FFMA.FTZ R107, R214, R105.reuse, -R107 ;  /* 0x00000069d66b7223 */ /* 0x080fe2000001086b */
[----:B------:R-:W-:Y:S01]  /*b270*/  FMUL.FTZ R105, R210, R105 ;  /* 0x00000069d2697220 */ /* 0x000fe20000410000 */
[-C--:B------:R-:W-:Y:S01]  /*b280*/  FMUL.FTZ R99, R65, R86.reuse ;  /* 0x0000005641637220 */ /* 0x080fe20000410000 */
[-C--:B------:R-:W-:Y:S01]  /*b290*/  FMUL.FTZ R97, R135, R86.reuse ;  /* 0x0000005687617220 */ /* 0x080fe20000410000 */
[----:B------:R-:W-:Y:S01]  /*b2a0*/  FADD.FTZ R95, RZ, R95 ;  /* 0x0000005fff5f7221 */ /* 0x000fe20000010000 */
[----:B------:R0:W-:Y:S01]  /*b2b0*/  STS [R108+0x216c], R109 ;  /* 0x00216c6d6c007388 */ /* 0x0001e20000000800 */
[----:B------:R-:W-:Y:S01]  /*b2c0*/  FFMA.FTZ R105, R214, R93, R105 ;  /* 0x0000005dd6697223 */ /* 0x000fe20000010069 */
[----:B--2---:R-:W-:Y:S01]  /*b2d0*/  FFMA.FTZ R104, R76, -R86, R215 ;  /* 0x800000564c687223 */ /* 0x004fe200000100d7 */
[----:B---3--:R-:W-:Y:S01]  /*b2e0*/  FMUL.FTZ R106, R209, R97 ;  /* 0x00000061d16a7220 */ /* 0x008fe20000410000 */
[----:B------:R-:W-:Y:S01]  /*b2f0*/  FADD.FTZ R66, R95, R66 ;  /* 0x000000425f427221 */ /* 0x000fe20000010000 */
[----:B------:R-:W-:Y:S01]  /*b300*/  FADD.FTZ R64, R64, R105 ;  /* 0x0000006940407221 */ /* 0x000fe20000010000 */
[----:B------:R-:W-:-:S02]  /*b310*/  HADD2.F32 R95, -RZ, R62.H0_H0 ;  /* 0x2000003eff5f7230 */ /* 0x000fc40000004100 */
[----:B------:R-:W-:Y:S01]  /*b320*/  FFMA.FTZ R105, R104, R99, -R106 ;  /* 0x0000006368697223 */ /* 0x000fe2000001086a */
[----:B------:R-:W-:Y:S01]  /*b330*/  FADD.FTZ R66, R66, R107 ;  /* 0x0000006b42427221 */ /* 0x000fe20000010000 */
[----:B------:R-:W-:Y:S01]  /*b340*/  FMUL.FTZ R107, R156, R85 ;  /* 0x000000559c6b7220 */ /* 0x000fe20000410000 */
[----:B0-----:R-:W-:Y:S01]  /*b350*/  FMUL.FTZ R109, R209, R99 ;  /* 0x00000063d16d7220 */ /* 0x001fe20000410000 */
[----:B------:R-:W-:Y:S01]  /*b360*/  FMUL.FTZ R106, R155, R84 ;  /* 0x000000549b6a7220 */ /* 0x000fe20000410000 */
[-C--:B------:R-:W-:Y:S01]  /*b370*/  FMUL.FTZ R99, R0, R85.reuse ;  /* 0x0000005500637220 */ /* 0x080fe20000410000 */
[----:B------:R-:W-:Y:S01]  /*b380*/  FFMA.FTZ R216, R95, -R85, R216 ;  /* 0x800000555fd87223 */ /* 0x000fe200000100d8 */
[----:B------:R-:W-:Y:S01]  /*b390*/  FFMA.FTZ R109, R104, R97, R109 ;  /* 0x00000061686d7223 */ /* 0x000fe2000001006d */
[----:B------:R-:W-:Y:S01]  /*b3a0*/  FMUL.FTZ R114, R207, R106 ;  /* 0x0000006acf727220 */ /* 0x000fe20000410000 */
[----:B------:R0:W-:Y:S01]  /*b3b0*/  STS [R108+0x2120], R110 ;  /* 0x0021206e6c007388 */ /* 0x0001e20000000800 */
[----:B------:R-:W-:Y:S01]  /*b3c0*/  FADD.FTZ R66, R66, R105 ;  /* 0x0000006942427221 */ /* 0x000fe20000010000 */
[----:B------:R-:W-:Y:S01]  /*b3d0*/  FADD.FTZ R64, R64, R109 ;  /* 0x0000006d40407221 */ /* 0x000fe20000010000 */
[----:B------:R-:W-:Y:S01]  /*b3e0*/  FMUL.FTZ R109, R208, R107 ;  /* 0x0000006bd06d7220 */ /* 0x000fe20000410000 */
[----:B------:R1:W-:Y:S01]  /*b3f0*/  STS [R108+0x2178], R111 ;  /* 0x0021786f6c007388 */ /* 0x0003e20000000800 */
[----:B------:R-:W-:Y:S01]  /*b400*/  FMUL.FTZ R105, R2, R55 ;  /* 0x0000003702697220 */ /* 0x000fe20000410000 */
[----:B------:R-:W-:Y:S01]  /*b410*/  FMUL.FTZ R125, R100, UR47 ;  /* 0x0000002f647d7c20 */ /* 0x000fe20008410000 */
[----:B------:R-:W-:Y:S01]  /*b420*/  FFMA.FTZ R109, R216, R99, R109 ;  /* 0x00000063d86d7223 */ /* 0x000fe2000001006d */
[----:B------:R-:W-:Y:S01]  /*b430*/  STS [R108+0x2114], R127 ;  /* 0x0021147f6c007388 */ /* 0x000fe20000000800 */
[----:B------:R-:W-:Y:S01]  /*b440*/  FFMA.FTZ R115, R218, R105, R115 ;  /* 0x00000069da737223 */ /* 0x000fe20000010073 */
[----:B0-----:R-:W-:Y:S01]  /*b450*/  FMUL.FTZ R110, R208, R99 ;  /* 0x00000063d06e7220 */ /* 0x001fe20000410000 */
[----:B------:R-:W-:Y:S01]  /*b460*/  FADD.FTZ R64, R64, R109 ;  /* 0x0000006d40407221 */ /* 0x000fe20000010000 */
[----:B------:R0:W-:Y:S01]  /*b470*/  STS [R108+0x211c], R128 ;  /* 0x00211c806c007388 */ /* 0x0001e20000000800 */
[----:B------:R-:W-:Y:S01]  /*b480*/  FMUL.FTZ R138, R103, UR47 ;  /* 0x0000002f678a7c20 */ /* 0x000fe20008410000 */
[-C--:B-1----:R-:W-:Y:S01]  /*b490*/  FFMA.FTZ R111, R217, R112.reuse, -R114 ;  /* 0x00000070d96f7223 */ /* 0x082fe20000010872 */
[----:B------:R-:W-:Y:S01]  /*b4a0*/  FMUL.FTZ R112, R207, R112 ;  /* 0x00000070cf707220 */ /* 0x000fe20000410000 */
[----:B------:R-:W-:Y:S01]  /*b4b0*/  FFMA.FTZ R107, R216, R107, -R110 ;  /* 0x0000006bd86b7223 */ /* 0x000fe2000001086e */
[----:B------:R-:W-:Y:S01]  /*b4c0*/  FMUL.FTZ R110, R206, R105 ;  /* 0x00000069ce6e7220 */ /* 0x000fe20000410000 */
[----:B------:R-:W-:Y:S01]  /*b4d0*/  FMUL.FTZ R114, R101, R54 ;  /* 0x0000003665727220 */ /* 0x000fe20000410000 */
[----:B------:R-:W-:Y:S01]  /*b4e0*/  FFMA.FTZ R109, R217, R106, R112 ;  /* 0x0000006ad96d7223 */ /* 0x000fe20000010070 */
[----:B------:R-:W-:Y:S01]  /*b4f0*/  FADD.FTZ R66, R66, R107 ;  /* 0x0000006b42427221 */ /* 0x000fe20000010000 */
[----:B------:R-:W-:Y:S01]  /*b500*/  FFMA.FTZ R113, R218, R113, -R110 ;  /* 0x00000071da717223 */ /* 0x000fe2000001086e */
[----:B------:R-:W-:Y:S01]  /*b510*/  FMUL.FTZ R110, R151, R54 ;  /* 0x00000036976e7220 */ /* 0x000fe20000410000 */
[----:B------:R-:W-:Y:S01]  /*b520*/  FADD.FTZ R64, R64, R109 ;  /* 0x0000006d40407221 */ /* 0x000fe20000010000 */
[C---:B------:R-:W-:Y:S01]  /*b530*/  FMUL.FTZ R116, R205.reuse, R114 ;  /* 0x00000072cd747220 */ /* 0x040fe20000410000 */
[----:B------:R-:W-:Y:S01]  /*b540*/  FADD.FTZ R66, R66, R111 ;  /* 0x0000006f42427221 */ /* 0x000fe20000010000 */
[----:B------:R-:W-:Y:S01]  /*b550*/  FMUL.FTZ R112, R170, R53 ;  /* 0x00000035aa707220 */ /* 0x000fe20000410000 */
[----:B------:R-:W-:Y:S01]  /*b560*/  FADD.FTZ R64, R64, R115 ;  /* 0x0000007340407221 */ /* 0x000fe20000010000 */
[-C--:B------:R-:W-:Y:S01]  /*b570*/  FMUL.FTZ R109, R205, R110.reuse ;  /* 0x0000006ecd6d7220 */ /* 0x080fe20000410000 */
[----:B------:R-:W-:Y:S01]  /*b580*/  FFMA.FTZ R107, R219, R110, R116 ;  /* 0x0000006edb6b7223 */ /* 0x000fe20000010074 */
[----:B------:R-:W-:Y:S01]  /*b590*/  STS [R108+0x2124], R132 ;  /* 0x002124846c007388 */ /* 0x000fe20000000800 */
[----:B------:R-:W-:Y:S01]  /*b5a0*/  FMUL.FTZ R111, R203, R112 ;  /* 0x00000070cb6f7220 */ /* 0x000fe20000410000 */
[----:B------:R-:W-:Y:S01]  /*b5b0*/  FFMA.FTZ R109, R219, R114, -R109 ;  /* 0x00000072db6d7223 */ /* 0x000fe2000001086d */
[----:B------:R-:W-:Y:S01]  /*b5c0*/  FADD.FTZ R66, R66, R113 ;  /* 0x0000007142427221 */ /* 0x000fe20000010000 */
[----:B------:R-:W-:Y:S01]  /*b5d0*/  STS [R108+0x2148], R131 ;  /* 0x002148836c007388 */ /* 0x000fe20000000800 */
[----:B------:R-:W-:Y:S01]  /*b5e0*/  FADD.FTZ R64, R64, R107 ;  /* 0x0000006b40407221 */ /* 0x000fe20000010000 */
[-C--:B------:R-:W-:Y:S01]  /*b5f0*/  FMUL.FTZ R107, R79, R52.reuse ;  /* 0x000000344f6b7220 */ /* 0x080fe20000410000 */
[----:B------:R-:W-:Y:S01]  /*b600*/  FADD.FTZ R66, R66, R109 ;  /* 0x0000006d42427221 */ /* 0x000fe20000010000 */
[----:B------:R1:W-:Y:S01]  /*b610*/  STS [R108+0x214c], R129 ;  /* 0x00214c816c007388 */ /* 0x0003e20000000800 */
[----:B------:R-:W-:Y:S01]  /*b620*/  FMUL.FTZ R109, R167, R52 ;  /* 0x00000034a76d7220 */ /* 0x000fe20000410000 */
[----:B------:R-:W-:Y:S01]  /*b630*/  FMUL.FTZ R115, R204, R107 ;  /* 0x0000006bcc737220 */ /* 0x000fe20000410000 */
[----:B0-----:R-:W-:Y:S01]  /*b640*/  FMUL.FTZ R128, R101, UR47 ;  /* 0x0000002f65807c20 */ /* 0x001fe20008410000 */
[----:B------:R0:W-:Y:S01]  /*b650*/  STS [R108+0x2150], R133 ;  /* 0x002150856c007388 */ /* 0x0001e20000000800 */
[----:B------:R-:W-:Y:S01]  /*b660*/  FMUL.FTZ R114, R191, UR47 ;  /* 0x0000002fbf727c20 */ /* 0x000fe20008410000 */
[-C--:B------:R-:W-:Y:S01]  /*b670*/  FFMA.FTZ R115, R202, R109.reuse, -R115 ;  /* 0x0000006dca737223 */ /* 0x080fe20000010873 */
[----:B------:R-:W-:Y:S01]  /*b680*/  FMUL.FTZ R109, R204, R109 ;  /* 0x0000006dcc6d7220 */ /* 0x000fe20000410000 */
[----:B------:R2:W-:Y:S01]  /*b690*/  STS [R108+0x2160], R143 ;  /* 0x0021608f6c007388 */ /* 0x0005e20000000800 */
[----:B------:R-:W-:Y:S01]  /*b6a0*/  FMUL.FTZ R116, R69, UR47 ;  /* 0x0000002f45747c20 */ /* 0x000fe20008410000 */
[----:B-1----:R-:W-:Y:S01]  /*b6b0*/  FMUL.FTZ R129, R170, UR47 ;  /* 0x0000002faa817c20 */ /* 0x002fe20008410000 */
[----:B------:R-:W-:Y:S01]  /*b6c0*/  FFMA.FTZ R109, R202, R107, R109 ;  /* 0x0000006bca6d7223 */ /* 0x000fe2000001006d */
[----:B------:R-:W-:Y:S01]  /*b6d0*/  STS [R108+0x2168], R145 ;  /* 0x002168916c007388 */ /* 0x000fe20000000800 */
[----:B------:R-:W-:Y:S01]  /*b6e0*/  FMUL.FTZ R131, R2, UR47 ;  /* 0x0000002f02837c20 */ /* 0x000fe20008410000 */
[C---:B------:R-:W-:Y:S01]  /*b6f0*/  FFMA.FTZ R126, R102.reuse, UR53, -R129 ;  /* 0x00000035667e7c23 */ /* 0x040fe20008010881 */
[----:B------:R-:W-:Y:S01]  /*b700*/  FMUL.FTZ R129, R102, UR47 ;  /* 0x0000002f66817c20 */ /* 0x000fe20008410000 */
[----:B------:R1:W-:Y:S01]  /*b710*/  STS [R108+0x2170], R149 ;  /* 0x002170956c007388 */ /* 0x0003e20000000800 */
[----:B0-----:R-:W-:Y:S01]  /*b720*/  FMUL.FTZ R133, R0, UR47 ;  /* 0x0000002f00857c20 */ /* 0x001fe20008410000 */
[----:B------:R-:W-:Y:S01]  /*b730*/  FMUL.FTZ R141, R156, UR47 ;  /* 0x0000002f9c8d7c20 */ /* 0x000fe20008410000 */
[----:B------:R-:W-:Y:S01]  /*b740*/  FMUL.FTZ R134, R135, UR47 ;  /* 0x0000002f87867c20 */ /* 0x000fe20008410000 */
[----:B------:R0:W-:Y:S01]  /*b750*/  STS [R108+0x2174], R147 ;  /* 0x002174936c007388 */ /* 0x0001e20000000800 */
[----:B------:R-:W-:Y:S01]  /*b760*/  FMUL.FTZ R132, R139, UR47 ;  /* 0x0000002f8b847c20 */ /* 0x000fe20008410000 */
[----:B------:R-:W-:Y:S01]  /*b770*/  FMUL.FTZ R137, R74, UR47 ;  /* 0x0000002f4a897c20 */ /* 0x000fe20008410000 */
[----:B--2---:R-:W-:Y:S01]  /*b780*/  FMUL.FTZ R143, R140, UR47 ;  /* 0x0000002f8c8f7c20 */ /* 0x004fe20008410000 */
[----:B------:R2:W-:Y:S01]  /*b790*/  STS [R108+0x217c], R130 ;  /* 0x00217c826c007388 */ /* 0x0005e20000000800 */
[----:B------:R-:W-:Y:S01]  /*b7a0*/  BSSY B0, `(.L_x_4423) ;  /* 0x000005f000007945 */ /* 0x000fe20003800000 */
[----:B-1----:R-:W-:Y:S01]  /*b7b0*/  FMUL.FTZ R149, R152, UR47 ;  /* 0x0000002f98957c20 */ /* 0x002fe20008410000 */
[----:B------:R-:W-:Y:S01]  /*b7c0*/  FFMA.FTZ R114, R75, UR53, -R114 ;  /* 0x000000354b727c23 */ /* 0x000fe20008010872 */
[----:B------:R-:W-:Y:S01]  /*b7d0*/  FFMA.FTZ R116, R187, UR53, R116 ;  /* 0x00000035bb747c23 */ /* 0x000fe20008010074 */
[----:B------:R-:W-:Y:S01]  /*b7e0*/  FFMA.FTZ R117, R180, UR53, R117 ;  /* 0x00000035b4757c23 */ /* 0x000fe20008010075 */
[----:B0-----:R-:W-:Y:S01]  /*b7f0*/  FMUL.FTZ R147, R136, UR47 ;  /* 0x0000002f88937c20 */ /* 0x001fe20008410000 */
[----:B------:R-:W-:Y:S01]  /*b800*/  FFMA.FTZ R125, R166, UR53, R125 ;  /* 0x00000035a67d7c23 */ /* 0x000fe2000801007d */
[----:B------:R-:W-:Y:S01]  /*b810*/  FFMA.FTZ R129, R170, UR53, R129 ;  /* 0x00000035aa817c23 */ /* 0x000fe20008010081 */
[----:B------:R-:W-:Y:S01]  /*b820*/  FFMA.FTZ R128, R151, UR53, R128 ;  /* 0x0000003597807c23 */ /* 0x000fe20008010080 */
[----:B--2---:R-:W-:Y:S01]  /*b830*/  FMUL.FTZ R108, R102, R53 ;  /* 0x00000035666c7220 */ /* 0x004fe20000410000 */
[----:B------:R-:W-:Y:S01]  /*b840*/  FMUL.FTZ R130, R155, UR47 ;  /* 0x0000002f9b827c20 */ /* 0x000fe20008410000 */
[----:B------:R-:W-:Y:S01]  /*b850*/  FFMA.FTZ R131, R152, UR53, -R131 ;  /* 0x0000003598837c23 */ /* 0x000fe20008010883 */
[----:B------:R-:W-:Y:S01]  /*b860*/  FFMA.FTZ R133, R156, UR53, -R133 ;  /* 0x000000359c857c23 */ /* 0x000fe20008010885 */
[-C--:B------:R-:W-:Y:S01]  /*b870*/  FFMA.FTZ R113, R220, R108.reuse, -R111 ;  /* 0x0000006cdc717223 */ /* 0x080fe2000001086f */
[----:B------:R-:W-:Y:S01]  /*b880*/  FMUL.FTZ R111, R203, R108 ;  /* 0x0000006ccb6f7220 */ /* 0x000fe20000410000 */
[----:B------:R-:W-:Y:S01]  /*b890*/  FMUL.FTZ R108, R166, R51 ;  /* 0x00000033a66c7220 */ /* 0x000fe20000410000 */
[----:B------:R-:W-:Y:S01]  /*b8a0*/  FFMA.FTZ R130, R103, UR53, -R130 ;  /* 0x0000003567827c23 */ /* 0x000fe20008010882 */
[----:B------:R-:W-:Y:S01]  /*b8b0*/  FADD.FTZ R66, R66, R113 ;  /* 0x0000007142427221 */ /* 0x000fe20000010000 */
[----:B------:R-:W-:Y:S01]  /*b8c0*/  FFMA.FTZ R111, R220, R112, R111 ;  /* 0x00000070dc6f7223 */ /* 0x000fe2000001006f */
[C---:B------:R-:W-:Y:S01]  /*b8d0*/  FMUL.FTZ R113, R201.reuse, R108 ;  /* 0x0000006cc9717220 */ /* 0x040fe20000410000 */
[----:B------:R-:W-:Y:S01]  /*b8e0*/  FMUL.FTZ R103, R72, UR47 ;  /* 0x0000002f48677c20 */ /* 0x000fe20008410000 */
[----:B------:R-:W-:Y:S01]  /*b8f0*/  FADD.FTZ R157, R66, R115 ;  /* 0x00000073429d7221 */ /* 0x000fe20000010000 */
[----:B------:R-:W-:Y:S01]  /*b900*/  FADD.FTZ R64, R64, R111 ;  /* 0x0000006f40407221 */ /* 0x000fe20000010000 */
[-C--:B------:R-:W-:Y:S01]  /*b910*/  FMUL.FTZ R111, R201, R142.reuse ;  /* 0x0000008ec96f7220 */ /* 0x080fe20000410000 */
[----:B------:R-:W-:Y:S01]  /*b920*/  FMUL.FTZ R66, R77, UR47 ;  /* 0x0000002f4d427c20 */ /* 0x000fe20008410000 */
[----:B------:R-:W-:Y:S01]  /*b930*/  FFMA.FTZ R142, R222, R142, -R113 ;  /* 0x0000008ede8e7223 */ /* 0x000fe20000010871 */
[----:B------:R-:W-:Y:S01]  /*b940*/  FADD.FTZ R64, R64, R109 ;  /* 0x0000006d40407221 */ /* 0x000fe20000010000 */
[----:B------:R-:W-:Y:S01]  /*b950*/  FFMA.FTZ R111, R222, R108, R111 ;  /* 0x0000006cde6f7223 */ /* 0x000fe2000001006f */
[----:B------:R-:W-:Y:S01]  /*b960*/  MOV R109, UR44 ;  /* 0x0000002c006d7c02 */ /* 0x000fe20008000f00 */
[----:B------:R-:W-:Y:S01]  /*b970*/  FFMA.FTZ R121, R163, UR53, -R66 ;  /* 0x00000035a3797c23 */ /* 0x000fe20008010842 */
[----:B------:R-:W-:Y:S01]  /*b980*/  FMUL.FTZ R66, R200, R119 ;  /* 0x00000077c8427220 */ /* 0x000fe20000410000 */
[----:B------:R-:W-:Y:S01]  /*b990*/  FADD.FTZ R144, R64, R111 ;  /* 0x0000006f40907221 */ /* 0x000fe20000010000 */
[----:B------:R-:W-:Y:S01]  /*b9a0*/  FMUL.FTZ R64, R75, UR47 ;  /* 0x0000002f4b407c20 */ /* 0x000fe20008410000 */
[----:B------:R-:W-:Y:S01]  /*b9b0*/  LEA R124, R109, -R92, 0x1 ;  /* 0x8000005c6d7c7211 */ /* 0x000fe200078e08ff */
[----:B------:R-:W-:Y:S01]  /*b9c0*/  FMUL.FTZ R111, R78, UR47 ;  /* 0x0000002f4e6f7c20 */ /* 0x000fe20008410000 */
[----:B------:R-:W-:Y:S01]  /*b9d0*/  FMUL.FTZ R113, R190, UR47 ;  /* 0x0000002fbe717c20 */ /* 0x000fe20008410000 */
[----:B------:R-:W-:Y:S01]  /*b9e0*/  FFMA.FTZ R109, R191, UR53, R64 ;  /* 0x00000035bf6d7c23 */ /* 0x000fe20008010040 */
[----:B------:R-:W-:Y:S01]  /*b9f0*/  FMUL.FTZ R64, R187, UR47 ;  /* 0x0000002fbb407c20 */ /* 0x000fe20008410000 */
[----:B------:R-:W-:Y:S01]  /*ba00*/  ISETP.GE.AND P0, PT, R124, 0x1, PT ;  /* 0x000000017c00780c */ /* 0x000fe20003f06270 */
[----:B------:R-:W-:Y:S01]  /*ba10*/  FFMA.FTZ R111, R190, UR53, -R111 ;  /* 0x00000035be6f7c23 */ /* 0x000fe2000801086f */
[----:B------:R-:W-:Y:S01]  /*ba20*/  FFMA.FTZ R113, R78, UR53, R113 ;  /* 0x000000354e717c23 */ /* 0x000fe20008010071 */
[----:B------:R-:W-:Y:S01]  /*ba30*/  FFMA.FTZ R115, R69, UR53, -R64 ;  /* 0x0000003545737c23 */ /* 0x000fe20008010840 */
[C---:B------:R-:W-:Y:S01]  /*ba40*/  FMUL.FTZ R64, R163.reuse, UR47 ;  /* 0x0000002fa3407c20 */ /* 0x040fe20008410000 */
[----:B------:R-:W-:Y:S01]  /*ba50*/  FMUL.FTZ R163, R163, R50 ;  /* 0x00000032a3a37220 */ /* 0x000fe20000410000 */
[----:B------:R-:W-:Y:S01]  /*ba60*/  FFMA.FTZ R149, R2, UR53, R149 ;  /* 0x0000003502957c23 */ /* 0x000fe20008010095 */
[----:B------:R-:W-:Y:S01]  /*ba70*/  FFMA.FTZ R138, R155, UR53, R138 ;  /* 0x000000359b8a7c23 */ /* 0x000fe2000801008a */
[----:B------:R-:W-:Y:S01]  /*ba80*/  FFMA.FTZ R100, R77, UR53, R64 ;  /* 0x000000354d647c23 */ /* 0x000fe20008010040 */
[----:B------:R-:W-:Y:S01]  /*ba90*/  FMUL.FTZ R64, R79, UR47 ;  /* 0x0000002f4f407c20 */ /* 0x000fe20008410000 */
[----:B------:R-:W-:Y:S01]  /*baa0*/  FFMA.FTZ R159, R223, R163, -R66 ;  /* 0x000000a3df9f7223 */ /* 0x000fe20000010842 */
[C---:B------:R-:W-:Y:S01]  /*bab0*/  FMUL.FTZ R66, R167.reuse, UR47 ;  /* 0x0000002fa7427c20 */ /* 0x040fe20008410000 */
[----:B------:R-:W-:Y:S01]  /*bac0*/  FFMA.FTZ R141, R0, UR53, R141 ;  /* 0x00000035008d7c23 */ /* 0x000fe2000801008d */
[----:B------:R-:W-:Y:S01]  /*bad0*/  FFMA.FTZ R127, R167, UR53, -R64 ;  /* 0x00000035a77f7c23 */ /* 0x000fe20008010840 */
[----:B------:R-:W-:Y:S01]  /*bae0*/  FMUL.FTZ R64, R151, UR47 ;  /* 0x0000002f97407c20 */ /* 0x000fe20008410000 */
[----:B------:R-:W-:Y:S01]  /*baf0*/  FFMA.FTZ R134, R65, UR53, -R134 ;  /* 0x0000003541867c23 */ /* 0x000fe20008010886 */
[----:B------:R-:W-:Y:S01]  /*bb00*/  FFMA.FTZ R103, R136, UR53, -R103 ;  /* 0x0000003588677c23 */ /* 0x000fe20008010867 */
[----:B------:R-:W-:Y:S01]  /*bb10*/  FFMA.FTZ R132, R67, UR53, -R132 ;  /* 0x0000003543847c23 */ /* 0x000fe20008010884 */
[----:B------:R-:W-:Y:S01]  /*bb20*/  FFMA.FTZ R102, R101, UR53, -R64 ;  /* 0x0000003565667c23 */ /* 0x000fe20008010840 */
[----:B------:R-:W-:Y:S01]  /*bb30*/  FFMA.FTZ R101, R79, UR53, R66 ;  /* 0x000000354f657c23 */ /* 0x000fe20008010042 */
[----:B------:R-:W-:Y:S01]  /*bb40*/  FMUL.FTZ R66, R65, UR47 ;  /* 0x0000002f41427c20 */ /* 0x000fe20008410000 */
[----:B------:R-:W-:Y:S01]  /*bb50*/  FMUL.FTZ R64, R67, UR47 ;  /* 0x0000002f43407c20 */ /* 0x000fe20008410000 */
        /* <DEDUP_REMOVED lines=35> */
.L_x_4424:
[----:B------:R-:W-:Y:S05]  /*bd90*/  BSYNC B0 ;  /* 0x0000000000007941 */ /* 0x000fea0003800000 */
.L_x_4423:
[----:B------:R-:W-:Y:S01]  /*bda0*/  USHF.R.U32.HI UR44, URZ, 0x1, UR21 ;  /* 0x000000013f2c7899 */ /* 0x000fe20008011615 */
[----:B------:R-:W-:Y:S01]  /*bdb0*/  FMUL.FTZ R64, R200, R163 ;  /* 0x000000a3c8407220 */ /* 0x000fe20000410000 */
[----:B------:R-:W-:Y:S01]  /*bdc0*/  USHF.R.U64 UR47, UR20, 0x1, UR21 ;  /* 0x00000001142f7899 */ /* 0x000fe20008001215 */
[-C--:B------:R-:W-:Y:S01]  /*bdd0*/  FMUL.FTZ R136, R187, R48.reuse ;  /* 0x00000030bb887220 */ /* 0x080fe20000410000 */
[----:B------:R-:W-:Y:S01]  /*bde0*/  UIMAD UR53, UR44, UR12, URZ ;  /* 0x0000000c2c3572a4 */ /* 0x000fe2000f8e023f */
[----:B------:R-:W-:Y:S01]  /*bdf0*/  FFMA.FTZ R65, R223, R119, R64 ;  /* 0x00000077df417223 */ /* 0x000fe20000010040 */
[----:B------:R-:W-:Y:S01]  /*be00*/  UIMAD.WIDE.U32 UR44, UR47, UR12, URZ ;  /* 0x0000000c2f2c72a5 */ /* 0x000fe2000f8e003f */
[----:B------:R-:W-:Y:S01]  /*be10*/  FMUL.FTZ R98, R98, R49 ;  /* 0x0000003162627220 */ /* 0x000fe20000410000 */
[----:B------:R-:W-:Y:S01]  /*be20*/  UIMAD UR53, UR49, UR47, UR53 ;  /* 0x0000002f313572a4 */ /* 0x000fe2000f8e0235 */
[----:B------:R-:W-:Y:S01]  /*be30*/  FADD.FTZ R144, R144, R65 ;  /* 0x0000004190907221 */ /* 0x000fe20000010000 */
[----:B------:R-:W-:Y:S01]  /*be40*/  UIMAD UR46, UR46, UR18, URZ ;  /* 0x000000122e2e72a4 */ /* 0x000fe2000f8e023f */
[----:B------:R-:W1:Y:S01]  /*be50*/  LDC.64 R64, c[0x0][0x380] ;  /* 0x0000e000ff407b82 */ /* 0x000e620000000a00 */
[----:B------:R-:W-:Y:S01]  /*be60*/  UIADD3 UR45, UR53, UR45, URZ ;  /* 0x0000002d352d7290 */ /* 0x000fe2000fffe03f */
[----:B------:R-:W-:Y:S01]  /*be70*/  FADD.FTZ R142, R157, R142 ;  /* 0x0000008e9d8e7221 */ /* 0x000fe20000010000 */
[----:B------:R-:W-:Y:S01]  /*be80*/  UIMAD UR46, UR13, UR19, UR46 ;  /* 0x000000130d2e72a4 */ /* 0x000fe2000f8e022e */
[----:B------:R-:W-:Y:S01]  /*be90*/  FADD.FTZ R71, R68, R71 ;  /* 0x0000004744477221 */ /* 0x000fe20000010000 */
[----:B------:R-:W-:Y:S01]  /*bea0*/  UIMAD.WIDE.U32 UR44, UR13, UR18, UR44 ;  /* 0x000000120d2c72a5 */ /* 0x000fe2000f8e002c */
[-C--:B------:R-:W-:Y:S01]  /*beb0*/  FFMA.FTZ R225, R4, -R48.reuse, R225 ;  /* 0x8000003004e17223 */ /* 0x080fe200000100e1 */
[----:B------:R-:W-:Y:S01]  /*bec0*/  FMUL.FTZ R157, R78, R47 ;  /* 0x0000002f4e9d7220 */ /* 0x000fe20000410000 */
[----:B------:R-:W-:Y:S01]  /*bed0*/  FMUL.FTZ R146, R69, R48 ;  /* 0x0000003045927220 */ /* 0x000fe20000410000 */
[----:B------:R-:W-:Y:S01]  /*bee0*/  UIADD3 UR46, UR46, UR45, URZ ;  /* 0x0000002d2e2e7290 */ /* 0x000fe2000fffe03f */
[-C--:B------:R-:W-:Y:S01]  /*bef0*/  FMUL.FTZ R68, R180, R49.reuse ;  /* 0x00000031b4447220 */ /* 0x080fe20000410000 */
[----:B------:R-:W-:Y:S01]  /*bf00*/  ULEA UR47, UP0, UR44, UR30, 0x3 ;  /* 0x0000001e2c2f7291 */ /* 0x000fe2000f80183f */
[----:B------:R-:W-:Y:S01]  /*bf10*/  FMUL.FTZ R148, R198, R136 ;  /* 0x00000088c6947220 */ /* 0x000fe20000410000 */
[----:B------:R-:W-:Y:S01]  /*bf20*/  FFMA.FTZ R224, R5, -R49, R224 ;  /* 0x8000003105e07223 */ /* 0x000fe200000100e0 */
[----:B------:R-:W-:Y:S01]  /*bf30*/  UIADD3 UR45, UR6, -UR17, URZ ;  /* 0x80000011062d7290 */ /* 0x000fe2000fffe03f */
[----:B------:R-:W-:Y:S01]  /*bf40*/  FMUL.FTZ R69, R199, R98 ;  /* 0x00000062c7457220 */ /* 0x000fe20000410000 */
[-C--:B------:R-:W-:Y:S01]  /*bf50*/  FFMA.FTZ R140, R3, -R47.reuse, R197 ;  /* 0x8000002f038c7223 */ /* 0x080fe200000100c5 */
[----:B------:R-:W-:Y:S01]  /*bf60*/  FMUL.FTZ R163, R190, R47 ;  /* 0x0000002fbea37220 */ /* 0x000fe20000410000 */
[----:B------:R-:W-:Y:S01]  /*bf70*/  FMUL.FTZ R165, R226, R157 ;  /* 0x0000009de2a57220 */ /* 0x000fe20000410000 */
[----:B------:R-:W-:Y:S01]  /*bf80*/  ULEA.HI.X UR46, UR44, UR31, UR46, 0x3, UP0 ;  /* 0x0000001f2c2e7291 */ /* 0x000fe200080f1c2e */
[----:B0-----:R-:W-:Y:S01]  /*bf90*/  FMUL.FTZ R67, R199, R68 ;  /* 0x00000044c7437220 */ /* 0x001fe20000410000 */
[C---:B------:R-:W-:Y:S01]  /*bfa0*/  FFMA.FTZ R161, R225.reuse, R146, -R148 ;  /* 0x00000092e1a17223 */ /* 0x040fe20000010894 */
[----:B------:R-:W-:Y:S01]  /*bfb0*/  UIMAD UR44, UR45, -0x1000, URZ ;  /* 0xfffff0002d2c78a4 */ /* 0x000fe2000f8e023f */
[----:B------:R-:W-:Y:S01]  /*bfc0*/  FFMA.FTZ R69, R224, R68, R69 ;  /* 0x00000044e0457223 */ /* 0x000fe20000010045 */
[----:B------:R-:W-:Y:S01]  /*bfd0*/  FMUL.FTZ R146, R198, R146 ;  /* 0x00000092c6927220 */ /* 0x000fe20000410000 */
[----:B------:R-:W-:Y:S01]  /*bfe0*/  FADD.FTZ R142, R142, R159 ;  /* 0x0000009f8e8e7221 */ /* 0x000fe20000010000 */
[----:B------:R-:W-:Y:S01]  /*bff0*/  LEA R66, P0, R92, UR47, 0x2 ;  /* 0x0000002f5c427c11 */ /* 0x000fe2000f8010ff */
[----:B------:R-:W-:Y:S01]  /*c000*/  FFMA.FTZ R159, R224, R98, -R67 ;  /* 0x00000062e09f7223 */ /* 0x000fe20000010843 */
        /* <DEDUP_REMOVED lines=19> */
[-C--:B------:R-:W-:Y:S01]  /*c140*/  FFMA.FTZ R212, R162, -R46.reuse, R212 ;  /* 0x8000002ea2d47223 */ /* 0x080fe200000100d4 */
        /* <DEDUP_REMOVED lines=14> */
[C---:B------:R-:W-:Y:S02]  /*c230*/  ISETP.GE.AND P1, PT, R124.reuse, 0x101, PT ;  /* 0x000001017c00780c */ /* 0x040fe40003f26270 */
[----:B------:R-:W-:Y:S02]  /*c240*/  IADD3 R67, R67, R165, RZ ;  /* 0x000000a543437210 */ /* 0x000fe40007ffe0ff */
[----:B------:R-:W-:Y:S02]  /*c250*/  ISETP.GE.AND P2, PT, R124, 0x181, PT ;  /* 0x000001817c00780c */ /* 0x000fe40003f46270 */
[----:B------:R-:W-:Y:S02]  /*c260*/  LEA.HI.SX32 R64, R163, R92, 0x1b ;  /* 0x0000005ca3407211 */ /* 0x000fe400078fdaff */
[----:B------:R-:W-:Y:S01]  /*c270*/  LEA R144, R144, R91, 0x2 ;  /* 0x0000005b90907211 */ /* 0x000fe200078e10ff */
[----:B------:R-:W-:Y:S08]  /*c280*/  @!P0 BRA `(.L_x_4426) ;  /* 0x0000000000048947 */ /* 0x000ff00003800000 */
[----:B0-----:R1:W-:Y:S02]  /*c290*/  REDG.E.ADD.F32.FTZ.RN.STRONG.GPU desc[UR28][R66.64+-0x3e00], R65 ;  /* 0xffc20041420079a6 */ /* 0x0013e4000c10f39c */
.L_x_4426:
[----:B------:R-:W-:Y:S05]  /*c2a0*/  BSYNC B0 ;  /* 0x0000000000007941 */ /* 0x000fea0003800000 */
.L_x_4425:
[----:B01----:R0:W1:Y:S01]  /*c2b0*/  LDS R65, [R144+0x2500] ;  /* 0x0025000090417984 */ /* 0x0030620000000800 */
[----:B------:R-:W-:Y:S01]  /*c2c0*/  BSSY B0, `(.L_x_4427) ;  /* 0x0000004000007945 */ /* 0x000fe20003800000 */
[----:B------:R-:W-:-:S03]  /*c2d0*/  LEA R64, R64, R91, 0x2 ;  /* 0x0000005b40407211 */ /* 0x000fc600078e10ff */
[----:B------:R-:W-:Y:S05]  /*c2e0*/  @!P1 BRA `(.L_x_4428) ;  /* 0x0000000000049947 */ /* 0x000fea0003800000 */
[----:B-1----:R2:W-:Y:S02]  /*c2f0*/  REDG.E.ADD.F32.FTZ.RN.STRONG.GPU desc[UR28][R66.64+-0x3c00], R65 ;  /* 0xffc40041420079a6 */ /* 0x0025e4000c10f39c */
.L_x_4428:
[----:B------:R-:W-:Y:S05]  /*c300*/  BSYNC B0 ;  /* 0x0000000000007941 */ /* 0x000fea0003800000 */
.L_x_4427:
[----:B-12---:R1:W2:Y:S01]  /*c310*/  LDS R65, [R64+0x2700] ;  /* 0x0027000040417984 */ /* 0x0062a20000000800 */
[----:B------:R-:W-:Y:S01]  /*c320*/  BSSY B0, `(.L_x_4429) ;  /* 0x0000005000007945 */ /* 0x000fe20003800000 */
[C---:B------:R-:W-:Y:S02]  /*c330*/  IADD3 R161, R92.reuse, 0x200, RZ ;  /* 0x000002005ca17810 */ /* 0x040fe40007ffe0ff */
[----:B------:R-:W-:Y:S01]  /*c340*/  IADD3 R159, R92, 0x280, RZ ;  /* 0x000002805c9f7810 */ /* 0x000fe20007ffe0ff */
[----:B------:R-:W-:Y:S06]  /*c350*/  @!P2 BRA `(.L_x_4430) ;  /* 0x000000000004a947 */ /* 0x000fec0003800000 */
[----:B--2---:R3:W-:Y:S02]  /*c360*/  REDG.E.ADD.F32.FTZ.RN.STRONG.GPU desc[UR28][R66.64+-0x3a00], R65 ;  /* 0xffc60041420079a6 */ /* 0x0047e4000c10f39c */
.L_x_4430:
[----:B------:R-:W-:Y:S05]  /*c370*/  BSYNC B0 ;  /* 0x0000000000007941 */ /* 0x000fea0003800000 */
.L_x_4429:
        /* <DEDUP_REMOVED lines=18> */
.L_x_4432:
[----:B------:R-:W-:Y:S05]  /*c4a0*/  BSYNC B0 ;  /* 0x0000000000007941 */ /* 0x000fea0003800000 */
.L_x_4431:
[----:B0-2---:R0:W1:Y:S01]  /*c4b0*/  LDS R65, [R144+0x2b00] ;  /* 0x002b000090417984 */ /* 0x0050620000000800 */
[----:B------:R-:W-:Y:S01]  /*c4c0*/  BSSY B0, `(.L_x_4433) ;  /* 0x0000006000007945 */ /* 0x000fe20003800000 */
[----:B------:R-:W-:Y:S02]  /*c4d0*/  IADD3 R161, R92, 0x400, RZ ;  /* 0x000004005ca17810 */ /* 0x000fe40007ffe0ff */
[----:B------:R-:W-:Y:S02]  /*c4e0*/  LEA.HI.SX32 R64, R159, R92, 0x1b ;  /* 0x0000005c9f407211 */ /* 0x000fe400078fdaff */
[----:B------:R-:W-:Y:S01]  /*c4f0*/  LEA R146, R146, R91, 0x2 ;  /* 0x0000005b92927211 */ /* 0x000fe200078e10ff */
[----:B------:R-:W-:Y:S06]  /*c500*/  @!P0 BRA `(.L_x_4434) ;  /* 0x0000000000048947 */ /* 0x000fec0003800000 */
[----:B-1----:R2:W-:Y:S02]  /*c510*/  REDG.E.ADD.F32.FTZ.RN.STRONG.GPU desc[UR28][R66.64+-0x3600], R65 ;  /* 0xffca0041420079a6 */ /* 0x0025e4000c10f39c */
.L_x_4434:
[----:B------:R-:W-:Y:S05]  /*c520*/  BSYNC B0 ;  /* 0x0000000000007941 */ /* 0x000fea0003800000 */
.L_x_4433:
[----:B-12---:R1:W2:Y:S01]  /*c530*/  LDS R65, [R146+0x2d00] ;  /* 0x002d000092417984 */ /* 0x0062a20000000800 */
[----:B------:R-:W-:Y:S01]  /*c540*/  BSSY B0, `(.L_x_4435) ;  /* 0x0000006000007945 */ /* 0x000fe20003800000 */
[----:B------:R-:W-:Y:S02]  /*c550*/  IADD3 R159, R92, 0x480, RZ ;  /* 0x000004805c9f7810 */ /* 0x000fe40007ffe0ff */
[----:B0-----:R-:W-:Y:S02]  /*c560*/  LEA.HI.SX32 R144, R161, R92, 0x1b ;  /* 0x0000005ca1907211 */ /* 0x001fe400078fdaff */
[----:B------:R-:W-:Y:S01]  /*c570*/  LEA R148, R64, R91, 0x2 ;  /* 0x0000005b40947211 */ /* 0x000fe200078e10ff */
[----:B------:R-:W-:Y:S06]  /*c580*/  @!P1 BRA `(.L_x_4436) ;  /* 0x0000000000049947 */ /* 0x000fec0003800000 */
[----:B--2---:R0:W-:Y:S02]  /*c590*/  REDG.E.ADD.F32.FTZ.RN.STRONG.GPU desc[UR28][R66.64+-0x3400], R65 ;  /* 0xffcc0041420079a6 */ /* 0x0041e4000c10f39c */
.L_x_4436:
[----:B------:R-:W-:Y:S05]  /*c5a0*/  BSYNC B0 ;  /* 0x0000000000007941 */ /* 0x000fea0003800000 */
.L_x_4435:
[----:B0-2---:R0:W2:Y:S01]  /*c5b0*/  LDS R65, [R148+0x2f00] ;  /* 0x002f000094417984 */ /* 0x0050a20000000800 */
[----:B------:R-:W-:Y:S01]  /*c5c0*/  BSSY B0, `(.L_x_4437) ;  /* 0x0000006000007945 */ /* 0x000fe20003800000 */
[----:B------:R-:W-:Y:S02]  /*c5d0*/  IADD3 R161, R92, 0x500, RZ ;  /* 0x000005005ca17810 */ /* 0x000fe40007ffe0ff */
[----:B------:R-:W-:Y:S02]  /*c5e0*/  LEA.HI.SX32 R64, R159, R92, 0x1b ;  /* 0x0000005c9f407211 */ /* 0x000fe400078fdaff */
[----:B-1----:R-:W-:Y:S01]  /*c5f0*/  LEA R146, R144, R91, 0x2 ;  /* 0x0000005b90927211 */ /* 0x002fe200078e10ff */
[----:B------:R-:W-:Y:S06]  /*c600*/  @!P2 BRA `(.L_x_4438) ;  /* 0x000000000004a947 */ /* 0x000fec0003800000 */
[----:B--2---:R1:W-:Y:S02]  /*c610*/  REDG.E.ADD.F32.FTZ.RN.STRONG.GPU desc[UR28][R66.64+-0x3200], R65 ;  /* 0xffce0041420079a6 */ /* 0x0043e4000c10f39c */
.L_x_4438:
[----:B------:R-:W-:Y:S05]  /*c620*/  BSYNC B0 ;  /* 0x0000000000007941 */ /* 0x000fea0003800000 */
.L_x_4437:
[----:B-12---:R1:W2:Y:S01]  /*c630*/  LDS R65, [R146+0x3100] ;  /* 0x0031000092417984 */ /* 0x0062a20000000800 */
[----:B------:R-:W-:Y:S01]  /*c640*/  BSSY B0, `(.L_x_4439) ;  /* 0x0000005000007945 */ /* 0x000fe20003800000 */
[----:B------:R-:W-:Y:S02]  /*c650*/  LEA.HI.SX32 R144, R161, R92, 0x1b ;  /* 0x0000005ca1907211 */ /* 0x000fe400078fdaff */
[----:B------:R-:W-:Y:S01]  /*c660*/  LEA R64, R64, R91, 0x2 ;  /* 0x0000005b40407211 */ /* 0x000fe200078e10ff */
[----:B------:R-:W-:Y:S06]  /*c670*/  @!P3 BRA `(.L_x_4440) ;  /* 0x000000000004b947 */ /* 0x000fec0003800000 */
[----:B--2---:R3:W-:Y:S02]  /*c680*/  REDG.E.ADD.F32.FTZ.RN.STRONG.GPU desc[UR28][R66.64+-0x3000], R65 ;  /* 0xffd00041420079a6 */ /* 0x0047e4000c10f39c */
.L_x_4440:
[----:B------:R-:W-:Y:S05]  /*c690*/  BSYNC B0 ;  /* 0x0000000000007941 */ /* 0x000fea0003800000 */
.L_x_4439:
[----:B--23--:R2:W3:Y:S01]  /*c6a0*/  LDS R65, [R64+0x3300] ;  /* 0x0033000040417984 */ /* 0x00c4e20000000800 */
[----:B------:R-:W-:Y:S01]  /*c6b0*/  BSSY B0, `(.L_x_4441) ;  /* 0x0000004000007945 */ /* 0x000fe20003800000 */
[----:B------:R-:W-:-:S03]  /*c6c0*/  LEA R144, R144, R91, 0x2 ;  /* 0x0000005b90907211 */ /* 0x000fc600078e10ff */
[----:B------:R-:W-:Y:S05]  /*c6d0*/  @!P4 BRA `(.L_x_4442) ;  /* 0x000000000004c947 */ /* 0x000fea0003800000 */
[----:B---3--:R4:W-:Y:S02]  /*c6e0*/  REDG.E.ADD.F32.FTZ.RN.STRONG.GPU desc[UR28][R66.64+-0x2e00], R65 ;  /* 0xffd20041420079a6 */ /* 0x0089e4000c10f39c */
.L_x_4442:
[----:B------:R-:W-:Y:S05]  /*c6f0*/  BSYNC B0 ;  /* 0x0000000000007941 */ /* 0x000fea0003800000 */
.L_x_4441:
[----:B---34-:R3:W4:Y:S01]  /*c700*/  LDS R65, [R144+0x3500] ;  /* 0x0035000090417984 */ /* 0x0187220000000800 */
[----:B------:R-:W-:Y:S01]  /*c710*/  BSSY B0, `(.L_x_4443) ;  /* 0x0000005000007945 */ /* 0x000fe20003800000 */
[C---:B------:R-:W-:Y:S02]  /*c720*/  IADD3 R159, R92.reuse, 0x580, RZ ;  /* 0x000005805c9f7810 */ /* 0x040fe40007ffe0ff */
[----:B------:R-:W-:Y:S01]  /*c730*/  IADD3 R161, R92, 0x600, RZ ;  /* 0x000006005ca17810 */ /* 0x000fe20007ffe0ff */
[----:B------:R-:W-:Y:S06]  /*c740*/  @!P5 BRA `(.L_x_4444) ;  /* 0x000000000004d947 */ /* 0x000fec0003800000 */
[----:B----4-:R4:W-:Y:S02]  /*c750*/  REDG.E.ADD.F32.FTZ.RN.STRONG.GPU desc[UR28][R66.64+-0x2c00], R65 ;  /* 0xffd40041420079a6 */ /* 0x0109e4000c10f39c */
.L_x_4444:
[----:B------:R-:W-:Y:S05]  /*c760*/  BSYNC B0 ;  /* 0x0000000000007941 */ /* 0x000fea0003800000 */
.L_x_4443:
        /* <DEDUP_REMOVED lines=18> */
.L_x_4446:
[----:B------:R-:W-:Y:S05]  /*c890*/  BSYNC B0 ;  /* 0x0000000000007941 */ /* 0x000fea0003800000 */
.L_x_4445:
[----:B-12---:R1:W2:Y:S01]  /*c8a0*/  LDS R65, [R144+0x3900] ;  /* 0x0039000090417984 */ /* 0x0062a20000000800 */
[----:B------:R-:W-:Y:S01]  /*c8b0*/  BSSY B0, `(.L_x_4447) ;  /* 0x0000006000007945 */ /* 0x000fe20003800000 */
[----:B------:R-:W-:Y:S02]  /*c8c0*/  IADD3 R161, R92, 0x780, RZ ;  /* 0x000007805ca17810 */ /* 0x000fe40007ffe0ff */
[----:B------:R-:W-:Y:S02]  /*c8d0*/  LEA.HI.SX32 R64, R159, R92, 0x1b ;  /* 0x0000005c9f407211 */ /* 0x000fe400078fdaff */
[----:B------:R-:W-:Y:S01]  /*c8e0*/  LEA R146, R146, R91, 0x2 ;  /* 0x0000005b92927211 */ /* 0x000fe200078e10ff */
[----:B------:R-:W-:Y:S06]  /*c8f0*/  @!P0 BRA `(.L_x_4448) ;  /* 0x0000000000048947 */ /* 0x000fec0003800000 */
[----:B--2---:R3:W-:Y:S02]  /*c900*/  REDG.E.ADD.F32.FTZ.RN.STRONG.GPU desc[UR28][R66.64+-0x2800], R65 ;  /* 0xffd80041420079a6 */ /* 0x0047e4000c10f39c */
.L_x_4448:
[----:B------:R-:W-:Y:S05]  /*c910*/  BSYNC B0 ;  /* 0x0000000000007941 */ /* 0x000fea0003800000 */
.L_x_4447:
[----:B--23--:R2:W3:Y:S01]  /*c920*/  LDS R65, [R146+0x3b00] ;  /* 0x003b000092417984 */ /* 0x00c4e20000000800 */
[----:B------:R-:W-:Y:S01]  /*c930*/  BSSY B0, `(.L_x_4449) ;  /* 0x0000006000007945 */ /* 0x000fe20003800000 */
[----:B------:R-:W-:Y:S02]  /*c940*/  IADD3 R159, R92, 0x800, RZ ;  /* 0x000008005c9f7810 */ /* 0x000fe40007ffe0ff */
[----:B-1----:R-:W-:Y:S02]  /*c950*/  LEA.HI.SX32 R144, R161, R92, 0x1b ;  /* 0x0000005ca1907211 */ /* 0x002fe400078fdaff */
[----:B0-----:R-:W-:Y:S01]  /*c960*/  LEA R148, R64, R91, 0x2 ;  /* 0x0000005b40947211 */ /* 0x001fe200078e10ff */
[----:B------:R-:W-:Y:S06]  /*c970*/  @!P1 BRA `(.L_x_4450) ;  /* 0x0000000000049947 */ /* 0x000fec0003800000 */
[----:B---3--:R0:W-:Y:S02]  /*c980*/  REDG.E.ADD.F32.FTZ.RN.STRONG.GPU desc[UR28][R66.64+-0x2600], R65 ;  /* 0xffda0041420079a6 */ /* 0x0081e4000c10f39c */
.L_x_4450:
[----:B------:R-:W-:Y:S05]  /*c990*/  BSYNC B0 ;  /* 0x0000000000007941 */ /* 0x000fea0003800000 */
.L_x_4449:
[----:B0--3--:R0:W1:Y:S01]  /*c9a0*/  LDS R65, [R148+0x3d00] ;  /* 0x003d000094417984 */ /* 0x0090620000000800 */
[----:B------:R-:W-:Y:S01]  /*c9b0*/  BSSY B0, `(.L_x_4451) ;  /* 0x0000006000007945 */ /* 0x000fe20003800000 */
[----:B------:R-:W-:Y:S02]  /*c9c0*/  IADD3 R161, R92, 0x880, RZ ;  /* 0x000008805ca17810 */ /* 0x000fe40007ffe0ff */
[----:B------:R-:W-:Y:S02]  /*c9d0*/  LEA.HI.SX32 R64, R159, R92, 0x1b ;  /* 0x0000005c9f407211 */ /* 0x000fe400078fdaff */
[----:B--2---:R-:W-:Y:S01]  /*c9e0*/  LEA R146, R144, R91, 0x2 ;  /* 0x0000005b90927211 */ /* 0x004fe200078e10ff */
[----:B------:R-:W-:Y:S06]  /*c9f0*/  @!P2 BRA `(.L_x_4452) ;  /* 0x000000000004a947 */ /* 0x000fec0003800000 */
[----:B-1----:R2:W-:Y:S02]  /*ca00*/  REDG.E.ADD.F32.FTZ.RN.STRONG.GPU desc[UR28][R66.64+-0x2400], R65 ;  /* 0xffdc0041420079a6 */ /* 0x0025e4000c10f39c */
.L_x_4452:
[----:B------:R-:W-:Y:S05]  /*ca10*/  BSYNC B0 ;  /* 0x0000000000007941 */ /* 0x000fea0003800000 */
.L_x_4451:
[----:B-12---:R1:W2:Y:S01]  /*ca20*/  LDS R65, [R146+0x3f00] ;  /* 0x003f000092417984 */ /* 0x0062a20000000800 */
[----:B------:R-:W-:Y:S01]  /*ca30*/  BSSY B0, `(.L_x_4453) ;  /* 0x0000005000007945 */ /* 0x000fe20003800000 */
[----:B------:R-:W-:Y:S02]  /*ca40*/  LEA.HI.SX32 R144, R161, R92, 0x1b ;  /* 0x0000005ca1907211 */ /* 0x000fe400078fdaff */
[----:B------:R-:W-:Y:S01]  /*ca50*/  LEA R64, R64, R91, 0x2 ;  /* 0x0000005b40407211 */ /* 0x000fe200078e10ff */
[----:B------:R-:W-:Y:S06]  /*ca60*/  @!P3 BRA `(.L_x_4454) ;  /* 0x000000000004b947 */ /* 0x000fec0003800000 */
[----:B--2---:R3:W-:Y:S02]  /*ca70*/  REDG.E.ADD.F32.FTZ.RN.STRONG.GPU desc[UR28][R66.64+-0x2200], R65 ;  /* 0xffde0041420079a6 */ /* 0x0047e4000c10f39c */
.L_x_4454:
[----:B------:R-:W-:Y:S05]  /*ca80*/  BSYNC B0 ;  /* 0x0000000000007941 */ /* 0x000fea0003800000 */
.L_x_4453:
[----:B--23--:R2:W3:Y:S01]  /*ca90*/  LDS R65, [R64+0x4100] ;  /* 0x0041000040417984 */ /* 0x00c4e20000000800 */
[----:B------:R-:W-:Y:S01]  /*caa0*/  BSSY B0, `(.L_x_4455) ;  /* 0x0000004000007945 */ /* 0x000fe20003800000 */
[----:B------:R-:W-:-:S03]  /*cab0*/  LEA R144, R144, R91, 0x2 ;  /* 0x0000005b90907211 */ /* 0x000fc600078e10ff */
[----:B------:R-:W-:Y:S05]  /*cac0*/  @!P4 BRA `(.L_x_4456) ;  /* 0x000000000004c947 */ /* 0x000fea0003800000 */
[----:B---3--:R4:W-:Y:S02]  /*cad0*/  REDG.E.ADD.F32.FTZ.RN.STRONG.GPU desc[UR28][R66.64+-0x2000], R65 ;  /* 0xffe00041420079a6 */ /* 0x0089e4000c10f39c */
.L_x_4456:
[----:B------:R-:W-:Y:S05]  /*cae0*/  BSYNC B0 ;  /* 0x0000000000007941 */ /* 0x000fea0003800000 */
.L_x_4455:
[----:B---34-:R3:W4:Y:S01]  /*caf0*/  LDS R65, [R144+0x4300] ;  /* 0x0043000090417984 */ /* 0x0187220000000800 */
[----:B------:R-:W-:Y:S01]  /*cb00*/  BSSY B0, `(.L_x_4457) ;  /* 0x0000005000007945 */ /* 0x000fe20003800000 */
[C---:B------:R-:W-:Y:S02]  /*cb10*/  IADD3 R159, R92.reuse, 0x900, RZ ;  /* 0x000009005c9f7810 */ /* 0x040fe40007ffe0ff */
[----:B------:R-:W-:Y:S01]  /*cb20*/  IADD3 R161, R92, 0x980, RZ ;  /* 0x000009805ca17810 */ /* 0x000fe20007ffe0ff */
[----:B------:R-:W-:Y:S06]  /*cb30*/  @!P5 BRA `(.L_x_4458) ;  /* 0x000000000004d947 */ /* 0x000fec0003800000 */
[----:B----4-:R4:W-:Y:S02]  /*cb40*/  REDG.E.ADD.F32.FTZ.RN.STRONG.GPU desc[UR28][R66.64+-0x1e00], R65 ;  /* 0xffe20041420079a6 */ /* 0x0109e4000c10f39c */
.L_x_4458:
[----:B------:R-:W-:Y:S05]  /*cb50*/  BSYNC B0 ;  /* 0x0000000000007941 */ /* 0x000fea0003800000 */
.L_x_4457:
        /* <DEDUP_REMOVED lines=18> */
.L_x_4460:
[----:B------:R-:W-:Y:S05]  /*cc80*/  BSYNC B0 ;  /* 0x0000000000007941 */ /* 0x000fea0003800000 */
.L_x_4459:
[----:B-12---:R1:W2:Y:S01]  /*cc90*/  LDS R65, [R144+0x4700] ;  /* 0x0047000090417984 */ /* 0x0062a20000000800 */
[----:B------:R-:W-:Y:S01]  /*cca0*/  BSSY B0, `(.L_x_4461) ;  /* 0x0000006000007945 */ /* 0x000fe20003800000 */
[----:B------:R-:W-:Y:S02]  /*ccb0*/  IADD3 R161, R92, 0xb00, RZ ;  /* 0x00000b005ca17810 */ /* 0x000fe40007ffe0ff */
[----:B------:R-:W-:Y:S02]  /*ccc0*/  LEA.HI.SX32 R64, R159, R92, 0x1b ;  /* 0x0000005c9f407211 */ /* 0x000fe400078fdaff */
[----:B------:R-:W-:Y:S01]  /*ccd0*/  LEA R146, R146, R91, 0x2 ;  /* 0x0000005b92927211 */ /* 0x000fe200078e10ff */
[----:B------:R-:W-:Y:S06]  /*cce0*/  @!P0 BRA `(.L_x_4462) ;  /* 0x0000000000048947 */ /* 0x000fec0003800000 */
[----:B--2---:R3:W-:Y:S02]  /*ccf0*/  REDG.E.ADD.F32.FTZ.RN.STRONG.GPU desc[UR28][R66.64+-0x1a00], R65 ;  /* 0xffe60041420079a6 */ /* 0x0047e4000c10f39c */
.L_x_4462:
[----:B------:R-:W-:Y:S05]  /*cd00*/  BSYNC B0 ;  /* 0x0000000000007941 */ /* 0x000fea0003800000 */
.L_x_4461:
[----:B--23--:R2:W3:Y:S01]  /*cd10*/  LDS R65, [R146+0x4900] ;  /* 0x0049000092417984 */ /* 0x00c4e20000000800 */
[----:B------:R-:W-:Y:S01]  /*cd20*/  BSSY B0, `(.L_x_4463) ;  /* 0x0000006000007945 */ /* 0x000fe20003800000 */
[----:B------:R-:W-:Y:S02]  /*cd30*/  IADD3 R159, R92, 0xb80, RZ ;  /* 0x00000b805c9f7810 */ /* 0x000fe40007ffe0ff */
[----:B-1----:R-:W-:Y:S02]  /*cd40*/  LEA.HI.SX32 R144, R161, R92, 0x1b ;  /* 0x0000005ca1907211 */ /* 0x002fe400078fdaff */
[----:B0-----:R-:W-:Y:S01]  /*cd50*/  LEA R148, R64, R91, 0x2 ;  /* 0x0000005b40947211 */ /* 0x001fe200078e10ff */
[----:B------:R-:W-:Y:S06]  /*cd60*/  @!P1 BRA `(.L_x_4464) ;  /* 0x0000000000049947 */ /* 0x000fec0003800000 */
[----:B---3--:R0:W-:Y:S02]  /*cd70*/  REDG.E.ADD.F32.FTZ.RN.STRONG.GPU desc[UR28][R66.64+-0x1800], R65 ;  /* 0xffe80041420079a6 */ /* 0x0081e4000c10f39c */
.L_x_4464:
[----:B------:R-:W-:Y:S05]  /*cd80*/  BSYNC B0 ;  /* 0x0000000000007941 */ /* 0x000fea0003800000 */
.L_x_4463:
[----:B0--3--:R0:W1:Y:S01]  /*cd90*/  LDS R65, [R148+0x4b00] ;  /* 0x004b000094417984 */ /* 0x0090620000000800 */
[----:B------:R-:W-:Y:S01]  /*cda0*/  BSSY B0, `(.L_x_4465) ;  /* 0x0000006000007945 */ /* 0x000fe20003800000 */
[----:B------:R-:W-:Y:S02]  /*cdb0*/  IADD3 R161, R92, 0xc00, RZ ;  /* 0x00000c005ca17810 */ /* 0x000fe40007ffe0ff */
[----:B------:R-:W-:Y:S02]  /*cdc0*/  LEA.HI.SX32 R64, R159, R92, 0x1b ;  /* 0x0000005c9f407211 */ /* 0x000fe400078fdaff */
[----:B--2---:R-:W-:Y:S01]  /*cdd0*/  LEA R146, R144, R91, 0x2 ;  /* 0x0000005b90927211 */ /* 0x004fe200078e10ff */
[----:B------:R-:W-:Y:S06]  /*cde0*/  @!P2 BRA `(.L_x_4466) ;  /* 0x000000000004a947 */ /* 0x000fec0003800000 */
[----:B-1----:R2:W-:Y:S02]  /*cdf0*/  REDG.E.ADD.F32.FTZ.RN.STRONG.GPU desc[UR28][R66.64+-0x1600], R65 ;  /* 0xffea0041420079a6 */ /* 0x0025e4000c10f39c */
.L_x_4466:
[----:B------:R-:W-:Y:S05]  /*ce00*/  BSYNC B0 ;  /* 0x0000000000007941 */ /* 0x000fea0003800000 */
.L_x_4465:
[----:B-12---:R1:W2:Y:S01]  /*ce10*/  LDS R65, [R146+0x4d00] ;  /* 0x004d000092417984 */ /* 0x0062a20000000800 */
[----:B------:R-:W-:Y:S01]  /*ce20*/  BSSY B0, `(.L_x_4467) ;  /* 0x0000005000007945 */ /* 0x000fe20003800000 */
[----:B------:R-:W-:Y:S02]  /*ce30*/  LEA.HI.SX32 R144, R161, R92, 0x1b ;  /* 0x0000005ca1907211 */ /* 0x000fe400078fdaff */
[----:B------:R-:W-:Y:S01]  /*ce40*/  LEA R64, R64, R91, 0x2 ;  /* 0x0000005b40407211 */ /* 0x000fe200078e10ff */
[----:B------:R-:W-:Y:S06]  /*ce50*/  @!P3 BRA `(.L_x_4468) ;  /* 0x000000000004b947 */ /* 0x000fec0003800000 */
[----:B--2---:R3:W-:Y:S02]  /*ce60*/  REDG.E.ADD.F32.FTZ.RN.STRONG.GPU desc[UR28][R66.64+-0x1400], R65 ;  /* 0xffec0041420079a6 */ /* 0x0047e4000c10f39c */
.L_x_4468:
[----:B------:R-:W-:Y:S05]  /*ce70*/  BSYNC B0 ;  /* 0x0000000000007941 */ /* 0x000fea0003800000 */
.L_x_4467:
[----:B--23--:R2:W3:Y:S01]  /*ce80*/  LDS R65, [R64+0x4f00] ;  /* 0x004f000040417984 */ /* 0x00c4e20000000800 */
[----:B------:R-:W-:Y:S01]  /*ce90*/  BSSY B0, `(.L_x_4469) ;  /* 0x0000004000007945 */ /* 0x000fe20003800000 */
[----:B------:R-:W-:-:S03]  /*cea0*/  LEA R144, R144, R91, 0x2 ;  /* 0x0000005b90907211 */ /* 0x000fc600078e10ff */
[----:B------:R-:W-:Y:S05]  /*ceb0*/  @!P4 BRA `(.L_x_4470) ;  /* 0x000000000004c947 */ /* 0x000fea0003800000 */
[----:B---3--:R4:W-:Y:S02]  /*cec0*/  REDG.E.ADD.F32.FTZ.RN.STRONG.GPU desc[UR28][R66.64+-0x1200], R65 ;  /* 0xffee0041420079a6 */ /* 0x0089e4000c10f39c */
.L_x_4470:
[----:B------:R-:W-:Y:S05]  /*ced0*/  BSYNC B0 ;  /* 0x0000000000007941 */ /* 0x000fea0003800000 */
.L_x_4469:
[----:B---34-:R3:W4:Y:S01]  /*cee0*/  LDS R65, [R144+0x5100] ;  /* 0x0051000090417984 */ /* 0x0187220000000800 */
[----:B------:R-:W-:Y:S01]  /*cef0*/  BSSY B0, `(.L_x_4471) ;  /* 0x0000005000007945 */ /* 0x000fe20003800000 */
[C---:B------:R-:W-:Y:S02]  /*cf00*/  IADD3 R159, R92.reuse, 0xc80, RZ ;  /* 0x00000c805c9f7810 */ /* 0x040fe40007ffe0ff */
[----:B------:R-:W-:Y:S01]  /*cf10*/  IADD3 R161, R92, 0xd00, RZ ;  /* 0x00000d005ca17810 */ /* 0x000fe20007ffe0ff */
[----:B------:R-:W-:Y:S06]  /*cf20*/  @!P5 BRA `(.L_x_4472) ;  /* 0x000000000004d947 */ /* 0x000fec0003800000 */
[----:B----4-:R4:W-:Y:S02]  /*cf30*/  REDG.E.ADD.F32.FTZ.RN.STRONG.GPU desc[UR28][R66.64+-0x1000], R65 ;  /* 0xfff00041420079a6 */ /* 0x0109e4000c10f39c */
.L_x_4472:
[----:B------:R-:W-:Y:S05]  /*cf40*/  BSYNC B0 ;  /* 0x0000000000007941 */ /* 0x000fea0003800000 */
.L_x_4471:
        /* <DEDUP_REMOVED lines=18> */
.L_x_4474:
[----:B------:R-:W-:Y:S05]  /*d070*/  BSYNC B0 ;  /* 0x0000000000007941 */ /* 0x000fea0003800000 */
.L_x_4473:
[----:B-12---:R1:W2:Y:S01]  /*d080*/  LDS R65, [R144+0x5500] ;  /* 0x0055000090417984 */ /* 0x0062a20000000800 */
[----:B------:R-:W-:Y:S01]  /*d090*/  BSSY B0, `(.L_x_4475) ;  /* 0x0000006000007945 */ /* 0x000fe20003800000 */
[----:B------:R-:W-:Y:S02]  /*d0a0*/  IADD3 R161, R92, 0xe80, RZ ;  /* 0x00000e805ca17810 */ /* 0x000fe40007ffe0ff */
[----:B------:R-:W-:Y:S02]  /*d0b0*/  LEA.HI.SX32 R64, R159, R92, 0x1b ;  /* 0x0000005c9f407211 */ /* 0x000fe400078fdaff */
[----:B------:R-:W-:Y:S01]  /*d0c0*/  LEA R146, R146, R91, 0x2 ;  /* 0x0000005b92927211 */ /* 0x000fe200078e10ff */
[----:B------:R-:W-:Y:S06]  /*d0d0*/  @!P0 BRA `(.L_x_4476) ;  /* 0x0000000000048947 */ /* 0x000fec0003800000 */
[----:B--2---:R3:W-:Y:S02]  /*d0e0*/  REDG.E.ADD.F32.FTZ.RN.STRONG.GPU desc[UR28][R66.64+-0xc00], R65 ;  /* 0xfff40041420079a6 */ /* 0x0047e4000c10f39c */
.L_x_4476:
[----:B------:R-:W-:Y:S05]  /*d0f0*/  BSYNC B0 ;  /* 0x0000000000007941 */ /* 0x000fea0003800000 */
.L_x_4475:
[----:B--23--:R2:W3:Y:S01]  /*d100*/  LDS R65, [R146+0x5700] ;  /* 0x0057000092417984 */ /* 0x00c4e20000000800 */
[----:B------:R-:W-:Y:S01]  /*d110*/  BSSY B0, `(.L_x_4477) ;  /* 0x0000006000007945 */ /* 0x000fe20003800000 */
[----:B------:R-:W-:Y:S02]  /*d120*/  IADD3 R159, R92, 0xf00, RZ ;  /* 0x00000f005c9f7810 */ /* 0x000fe40007ffe0ff */
[----:B------:R-:W-:Y:S02]  /*d130*/  LEA.HI.SX32 R124, R161, R92, 0x1b ;  /* 0x0000005ca17c7211 */ /* 0x000fe400078fdaff */
[----:B-1----:R-:W-:Y:S01]  /*d140*/  LEA R144, R64, R91, 0x2 ;  /* 0x0000005b40907211 */ /* 0x002fe200078e10ff */
[----:B------:R-:W-:Y:S06]  /*d150*/  @!P1 BRA `(.L_x_4478) ;  /* 0x0000000000049947 */ /* 0x000fec0003800000 */
[----:B---3--:R1:W-:Y:S02]  /*d160*/  REDG.E.ADD.F32.FTZ.RN.STRONG.GPU desc[UR28][R66.64+-0xa00], R65 ;  /* 0xfff60041420079a6 */ /* 0x0083e4000c10f39c */
.L_x_4478:
[----:B------:R-:W-:Y:S05]  /*d170*/  BSYNC B0 ;  /* 0x0000000000007941 */ /* 0x000fea0003800000 */
.L_x_4477:
[----:B-1-3--:R1:W3:Y:S01]  /*d180*/  LDS R65, [R144+0x5900] ;  /* 0x0059000090417984 */ /* 0x00a2e20000000800 */
[----:B------:R-:W-:Y:S01]  /*d190*/  BSSY B0, `(.L_x_4479) ;  /* 0x0000006000007945 */ /* 0x000fe20003800000 */
[----:B------:R-:W-:Y:S02]  /*d1a0*/  IADD3 R161, R92, 0xf80, RZ ;  /* 0x00000f805ca17810 */ /* 0x000fe40007ffe0ff */
[----:B------:R-:W-:Y:S02]  /*d1b0*/  LEA.HI.SX32 R64, R159, R92, 0x1b ;  /* 0x0000005c9f407211 */ /* 0x000fe400078fdaff */
[----:B--2---:R-:W-:Y:S01]  /*d1c0*/  LEA R146, R124, R91, 0x2 ;  /* 0x0000005b7c927211 */ /* 0x004fe200078e10ff */
[----:B------:R-:W-:Y:S06]  /*d1d0*/  @!P2 BRA `(.L_x_4480) ;  /* 0x000000000004a947 */ /* 0x000fec0003800000 */
[----:B---3--:R2:W-:Y:S02]  /*d1e0*/  REDG.E.ADD.F32.FTZ.RN.STRONG.GPU desc[UR28][R66.64+-0x800], R65 ;  /* 0xfff80041420079a6 */ /* 0x0085e4000c10f39c */
.L_x_4480:
[----:B------:R-:W-:Y:S05]  /*d1f0*/  BSYNC B0 ;  /* 0x0000000000007941 */ /* 0x000fea0003800000 */
.L_x_4479:
[----:B--23--:R2:W3:Y:S01]  /*d200*/  LDS R65, [R146+0x5b00] ;  /* 0x005b000092417984 */ /* 0x00c4e20000000800 */
[----:B------:R-:W-:Y:S01]  /*d210*/  BSSY B0, `(.L_x_4481) ;  /* 0x0000006000007945 */ /* 0x000fe20003800000 */
[----:B------:R-:W-:Y:S01]  /*d220*/  LEA.HI.SX32 R124, R161, R92, 0x1b ;  /* 0x0000005ca17c7211 */ /* 0x000fe200078fdaff */
[----:B------:R-:W-:Y:S01]  /*d230*/  FMUL.FTZ R75, R231, R75 ;  /* 0x0000004be74b7220 */ /* 0x000fe20000410000 */
[----:B------:R-:W-:Y:S01]  /*d240*/  LEA R64, R64, R91, 0x2 ;  /* 0x0000005b40407211 */ /* 0x000fe200078e10ff */
[----:B------:R-:W-:Y:S06]  /*d250*/  @!P3 BRA `(.L_x_4482) ;  /* 0x000000000004b947 */ /* 0x000fec0003800000 */
[----:B---3--:R4:W-:Y:S02]  /*d260*/  REDG.E.ADD.F32.FTZ.RN.STRONG.GPU desc[UR28][R66.64+-0x600], R65 ;  /* 0xfffa0041420079a6 */ /* 0x0089e4000c10f39c */
.L_x_4482:
[----:B------:R-:W-:Y:S05]  /*d270*/  BSYNC B0 ;  /* 0x0000000000007941 */ /* 0x000fea0003800000 */
.L_x_4481:
[----:B---34-:R3:W4:Y:S01]  /*d280*/  LDS R65, [R64+0x5d00] ;  /* 0x005d000040417984 */ /* 0x0187220000000800 */
[----:B------:R-:W-:Y:S01]  /*d290*/  BSSY B0, `(.L_x_4483) ;  /* 0x0000005000007945 */ /* 0x000fe20003800000 */
[----:B------:R-:W-:Y:S01]  /*d2a0*/  LEA R124, R124, R91, 0x2 ;  /* 0x0000005b7c7c7211 */ /* 0x000fe200078e10ff */
[----:B-1----:R-:W-:Y:S02]  /*d2b0*/  FFMA.FTZ R144, R212, R98, R75 ;  /* 0x00000062d4907223 */ /* 0x002fe4000001004b */
[----:B------:R-:W-:Y:S05]  /*d2c0*/  @!P4 BRA `(.L_x_4484) ;  /* 0x000000000004c947 */ /* 0x000fea0003800000 */
[----:B----4-:R1:W-:Y:S02]  /*d2d0*/  REDG.E.ADD.F32.FTZ.RN.STRONG.GPU desc[UR28][R66.64+-0x400], R65 ;  /* 0xfffc0041420079a6 */ /* 0x0103e4000c10f39c */
.L_x_4484:
[----:B------:R-:W-:Y:S05]  /*d2e0*/  BSYNC B0 ;  /* 0x0000000000007941 */ /* 0x000fea0003800000 */
.L_x_4483:
[----:B-1--4-:R1:W4:Y:S01]  /*d2f0*/  LDS R65, [R124+0x5f00] ;  /* 0x005f00007c417984 */ /* 0x0123220000000800 */
[----:B------:R-:W-:Y:S01]  /*d300*/  BSSY B0, `(.L_x_4485) ;  /* 0x0000004000007945 */ /* 0x000fe20003800000 */
[----:B---3--:R-:W-:-:S03]  /*d310*/  FADD.FTZ R64, R69, R144 ;  /* 0x0000009045407221 */ /* 0x008fc60000010000 */
[----:B------:R-:W-:Y:S05]  /*d320*/  @!P5 BRA `(.L_x_4486) ;  /* 0x000000000004d947 */ /* 0x000fea0003800000 */
[----:B----4-:R3:W-:Y:S02]  /*d330*/  REDG.E.ADD.F32.FTZ.RN.STRONG.GPU desc[UR28][R66.64+-0x200], R65 ;  /* 0xfffe0041420079a6 */ /* 0x0107e4000c10f39c */
.L_x_4486:
[----:B------:R-:W-:Y:S05]  /*d340*/  BSYNC B0 ;  /* 0x0000000000007941 */ /* 0x000fea0003800000 */
.L_x_4485:
        /* <DEDUP_REMOVED lines=9> */
[----:B------:R-:W-:Y:S01]  /*d3e0*/  FADD.FTZ R193, R68, R193 ;  /* 0x000000c144c17221 */ /* 0x000fe20000010000 */
[----:B------:R-:W-:Y:S01]  /*d3f0*/  FFMA.FTZ R225, R225, R116, R198 ;  /* 0x00000074e1e17223 */ /* 0x000fe200000100c6 */
[----:B------:R-:W-:Y:S01]  /*d400*/  FFMA.FTZ R140, R140, R113, R111 ;  /* 0x000000718c8c7223 */ /* 0x000fe2000001006f */
[----:B------:R-:W3:Y:S01]  /*d410*/  SHFL.DOWN PT, R75, R71, 0x1, 0x1f ;  /* 0x08201f00474b7f89 */ /* 0x000ee200000e0000 */
[----:B------:R-:W-:Y:S01]  /*d420*/  FMUL.FTZ R199, R199, R118 ;  /* 0x00000076c7c77220 */ /* 0x000fe20000410000 */
[----:B------:R-:W-:Y:S01]  /*d430*/  FFMA.FTZ R4, R4, R187, R225 ;  /* 0x000000bb04047223 */ /* 0x000fe200000100e1 */
[----:B------:R-:W-:Y:S01]  /*d440*/  FFMA.FTZ R140, R3, R78, R140 ;  /* 0x0000004e038c7223 */ /* 0x000fe2000001008c */
[----:B------:R-:W4:Y:S01]  /*d450*/  SHFL.DOWN PT, R144, R70, 0x1, 0x1f ;  /* 0x08201f0046907f89 */ /* 0x000f2200000e0000 */
[----:B------:R-:W-:Y:S01]  /*d460*/  FMUL.FTZ R200, R200, R121 ;  /* 0x00000079c8c87220 */ /* 0x000fe20000410000 */
[----:B------:R-:W-:Y:S01]  /*d470*/  FADD.FTZ R31, R4, R31 ;  /* 0x0000001f041f7221 */ /* 0x000fe20000010000 */
[----:B------:R-:W-:Y:S01]  /*d480*/  FFMA.FTZ R224, R224, R117, R199 ;  /* 0x00000075e0e07223 */ /* 0x000fe200000100c7 */
[----:B------:R-:W5:Y:S01]  /*d490*/  SHFL.DOWN PT, R69, R64, 0x1, 0x1f ;  /* 0x08201f0040457f89 */ /* 0x000f6200000e0000 */
[----:B------:R-:W-:Y:S01]  /*d4a0*/  FFMA.FTZ R223, R223, R100, R200 ;  /* 0x00000064dfdf7223 */ /* 0x000fe200000100c8 */
[----:B------:R-:W-:Y:S01]  /*d4b0*/  ISETP.NE.AND P2, PT, R92, RZ, PT ;  /* 0x000000ff5c00720c */ /* 0x000fe20003f45270 */
[----:B------:R-:W-:Y:S01]  /*d4c0*/  FFMA.FTZ R5, R5, R180, R224 ;  /* 0x000000b405057223 */ /* 0x000fe200000100e0 */
[----:B------:R-:W-:Y:S01]  /*d4d0*/  FMUL.FTZ R201, R201, R120 ;  /* 0x00000078c9c97220 */ /* 0x000fe20000410000 */
[----:B------:R-:W-:Y:S01]  /*d4e0*/  FFMA.FTZ R6, R6, R77, R223 ;  /* 0x0000004d06067223 */ /* 0x000fe200000100df */
[----:B------:R-:W-:Y:S01]  /*d4f0*/  FMUL.FTZ R127, R204, R127 ;  /* 0x0000007fcc7f7220 */ /* 0x000fe20000410000 */
[----:B------:R-:W-:Y:S01]  /*d500*/  FADD.FTZ R30, R5, R30 ;  /* 0x0000001e051e7221 */ /* 0x000fe20000010000 */
[----:B------:R-:W-:Y:S01]  /*d510*/  FMUL.FTZ R203, R203, R126 ;  /* 0x0000007ecbcb7220 */ /* 0x000fe20000410000 */
[----:B------:R-:W-:Y:S01]  /*d520*/  FADD.FTZ R29, R6, R29 ;  /* 0x0000001d061d7221 */ /* 0x000fe20000010000 */
[----:B------:R-:W-:Y:S01]  /*d530*/  FMUL.FTZ R102, R205, R102 ;  /* 0x00000066cd667220 */ /* 0x000fe20000410000 */
[----:B------:R-:W-:Y:S01]  /*d540*/  FMUL.FTZ R131, R206, R131 ;  /* 0x00000083ce837220 */ /* 0x000fe20000410000 */
[----:B------:R-:W-:Y:S01]  /*d550*/  FMUL.FTZ R130, R207, R130 ;  /* 0x00000082cf827220 */ /* 0x000fe20000410000 */
[----:B------:R-:W-:Y:S01]  /*d560*/  FMUL.FTZ R133, R208, R133 ;  /* 0x00000085d0857220 */ /* 0x000fe20000410000 */
[----:B------:R-:W-:Y:S01]  /*d570*/  FMUL.FTZ R209, R209, R134 ;  /* 0x00000086d1d17220 */ /* 0x000fe20000410000 */
[----:B------:R-:W-:Y:S01]  /*d580*/  FMUL.FTZ R103, R210, R103 ;  /* 0x00000067d2677220 */ /* 0x000fe20000410000 */
[C---:B0-----:R-:W-:Y:S01]  /*d590*/  ISETP.GT.AND P0, PT, R148.reuse, 0x1e, PT ;  /* 0x0000001e9400780c */ /* 0x041fe20003f04270 */
[----:B------:R-:W-:Y:S01]  /*d5a0*/  FMUL.FTZ R123, R123, R132 ;  /* 0x000000847b7b7220 */ /* 0x000fe20000410000 */
[----:B------:R-:W-:Y:S01]  /*d5b0*/  ISETP.NE.AND P1, PT, R148, RZ, PT ;  /* 0x000000ff9400720c */ /* 0x000fe20003f25270 */
        /* <DEDUP_REMOVED lines=74> */
[----:B---3--:R-:W-:-:S04]  /*da60*/  @!P0 FADD.FTZ R67, R67, R114 ;  /* 0x0000007243438221 */ /* 0x008fc80000010000 */
[----:B------:R-:W0:Y:S01]  /*da70*/  SHFL.DOWN PT, R4, R65, 0x8, 0x1f ;  /* 0x09001f0041047f89 */ /* 0x000e2200000e0000 */
[----:B----4-:R-:W-:-:S03]  /*da80*/  @!P0 FADD.FTZ R64, R64, R69 ;  /* 0x0000004540408221 */ /* 0x010fc60000010000 */
[----:B------:R-:W1:Y:S01]  /*da90*/  SHFL.DOWN PT, R68, R67, 0x8, 0x1f ;  /* 0x09001f0043447f89 */ /* 0x000e6200000e0000 */
[----:B------:R-:W-:-:S03]  /*daa0*/  ISETP.GT.AND P0, PT, R148, 0x17, PT ;  /* 0x000000179400780c */ /* 0x000fc60003f04270 */
[----:B------:R-:W3:Y:S04]  /*dab0*/  SHFL.DOWN PT, R69, R66, 0x8, 0x1f ;  /* 0x09001f0042457f89 */ /* 0x000ee800000e0000 */
[----:B------:R-:W4:Y:S06]  /*dac0*/  SHFL.DOWN PT, R3, R64, 0x8, 0x1f ;  /* 0x09001f0040037f89 */ /* 0x000f2c00000e0000 */
        /* <DEDUP_REMOVED lines=47> */
.L_x_4488:
[----:B------:R-:W-:Y:S05]  /*ddc0*/  BSYNC B0 ;  /* 0x0000000000007941 */ /* 0x000fea0003800000 */
.L_x_4487:
[----:B------:R-:W-:Y:S02]  /*ddd0*/  UIADD3 UR7, UR7, 0x1, URZ ;  /* 0x0000000107077890 */ /* 0x000fe4000fffe03f */
[----:B------:R-:W-:Y:S02]  /*dde0*/  UIADD3 UR8, UP1, UR8, 0x1, URZ ;  /* 0x0000000108087890 */ /* 0x000fe4000ff3e03f */
[----:B------:R-:W-:Y:S02]  /*ddf0*/  UISETP.GE.AND UP0, UPT, UR7, UR55, UPT ;  /* 0x000000370700728c */ /* 0x000fe4000bf06270 */
[----:B------:R-:W-:-:S04]  /*de00*/  UIADD3.X UR9, URZ, UR9, URZ, UP1, !UPT ;  /* 0x000000093f097290 */ /* 0x000fc80008ffe43f */
[----:B------:R-:W-:-:S13]  /*de10*/  PLOP3.LUT P0, PT, PT, PT, UP0, 0x80, 0x0 ;  /* 0x000000000000781c */ /* 0x000fda0003f0f008 */
[----:B------:R-:W-:Y:S05]  /*de20*/  @!P0 BRA `(.L_x_4489) ;  /* 0xffffff6c00f48947 */ /* 0x000fea000383ffff */
.L_x_4394:
[----:B------:R-:W-:Y:S01]  /*de30*/  BAR.SYNC.DEFER_BLOCKING 0x0 ;  /* 0x0000000000007b1d */ /* 0x000fe20000010000 */
[----:B------:R-:W-:-:S05]  /*de40*/  HFMA2.MMA R3, -RZ, RZ, 0, 9.5367431640625e-07 ;  /* 0x00000010ff037435 */ /* 0x000fca00000001ff */
[----:B01----:R-:W2:Y:S01]  /*de50*/  LDL.LU R64, [R1+0x8] ;  /* 0x0000080001407983 */ /* 0x003ea20000300800 */
[----:B------:R-:W-:Y:S02]  /*de60*/  F2FP.F16.F32.PACK_AB R231, R228, R229 ;  /* 0x000000e5e4e7723e */ /* 0x000fe400000000ff */
[----:B------:R-:W-:Y:S02]  /*de70*/  F2FP.F16.F32.PACK_AB R230, R230, R233 ;  /* 0x000000e9e6e6723e */ /* 0x000fe400000000ff */
[----:B------:R-:W-:Y:S01]  /*de80*/  IMAD.WIDE R2, R90, R3, UR24 ;  /* 0x000000185a027e25 */ /* 0x000fe2000f8e0203 */
[----:B------:R-:W3:Y:S01]  /*de90*/  LDL.LU R37, [R1+0x10] ;  /* 0x0000100001257983 */ /* 0x000ee20000300800 */
[----:B------:R-:W-:Y:S02]  /*dea0*/  F2FP.F16.F32.PACK_AB R199, R13, R14 ;  /* 0x0000000e0dc7723e */ /* 0x000fe400000000ff */
[----:B------:R-:W-:Y:S01]  /*deb0*/  F2FP.F16.F32.PACK_AB R198, R15, R193 ;  /* 0x000000c10fc6723e */ /* 0x000fe200000000ff */
[----:B------:R-:W4:Y:S01]  /*dec0*/  LDL.LU R40, [R1+0xc] ;  /* 0x00000c0001287983 */ /* 0x000f220000300800 */
[----:B------:R-:W-:Y:S01]  /*ded0*/  F2FP.F16.F32.PACK_AB R197, R194, R195 ;  /* 0x000000c3c2c5723e */ /* 0x000fe200000000ff */
[----:B------:R-:W-:Y:S01]  /*dee0*/  ULEA UR8, UR16, 0xfffff800, 0xb ;  /* 0xfffff80010087891 */ /* 0x000fe2000f8e583f */
[----:B------:R-:W-:Y:S01]  /*def0*/  F2FP.F16.F32.PACK_AB R196, R196, R227 ;  /* 0x000000e3c4c4723e */ /* 0x000fe200000000ff */
[----:B------:R-:W-:Y:S01]  /*df00*/  ULDC.64 UR18, c[0x0][0x388] ;  /* 0x0000e20000127ab9 */ /* 0x000fe20000000a00 */
[----:B------:R-:W-:Y:S01]  /*df10*/  ULDC.64 UR20, c[0x0][0x390] ;  /* 0x0000e40000147ab9 */ /* 0x000fe20000000a00 */
[----:B------:R-:W5:Y:S04]  /*df20*/  LDG.E.128 R8, desc[UR28][R2.64] ;  /* 0x0000001c02087981 */ /* 0x000f68000c1e1d00 */
[----:B------:R-:W2:Y:S01]  /*df30*/  LDG.E.128 R32, desc[UR28][R2.64+0x200] ;  /* 0x0002001c02207981 */ /* 0x000ea2000c1e1d00 */
[----:B------:R-:W-:-:S02]  /*df40*/  F2FP.F16.F32.PACK_AB R229, R234, R235 ;  /* 0x000000ebeae5723e */ /* 0x000fc400000000ff */
[----:B------:R-:W-:Y:S01]  /*df50*/  F2FP.F16.F32.PACK_AB R228, R236, R237 ;  /* 0x000000edece4723e */ /* 0x000fe200000000ff */
[----:B------:R-:W-:Y:S02]  /*df60*/  UIMAD UR7, UR49, UR18, URZ ;  /* 0x00000012310772a4 */ /* 0x000fe4000f8e023f */
[----:B------:R-:W-:Y:S02]  /*df70*/  USHF.R.S32.HI UR9, URZ, 0x1f, UR8 ;  /* 0x0000001f3f097899 */ /* 0x000fe40008011408 */
[----:B------:R-:W-:Y:S02]  /*df80*/  UIMAD UR7, UR12, UR19, UR7 ;  /* 0x000000130c0772a4 */ /* 0x000fe4000f8e0207 */
[----:B------:R-:W-:Y:S02]  /*df90*/  UIMAD.WIDE.U32 UR18, UR12, UR18, UR8 ;  /* 0x000000120c1272a5 */ /* 0x000fe4000f8e0008 */
[----:B------:R-:W-:Y:S02]  /*dfa0*/  UIMAD UR17, UR11, UR20, URZ ;  /* 0x000000140b1172a4 */ /* 0x000fe4000f8e023f */
[----:B------:R-:W-:-:S02]  /*dfb0*/  UIADD3 UR19, UR19, UR7, URZ ;  /* 0x0000000713137290 */ /* 0x000fc4000fffe03f */
[----:B------:R-:W-:Y:S02]  /*dfc0*/  UIMAD UR17, UR10, UR21, UR17 ;  /* 0x000000150a1172a4 */ /* 0x000fe4000f8e0211 */
[----:B------:R-:W-:-:S03]  /*dfd0*/  UIMAD.WIDE.U32 UR18, UR10, UR20, UR18 ;  /* 0x000000140a1272a5 */ /* 0x000fc6000f8e0012 */
[----:B------:R-:W-:Y:S01]  /*dfe0*/  ULDC.64 UR20, c[0x0][0x3e0] ;  /* 0x0000f80000147ab9 */ /* 0x000fe20000000a00 */
[----:B------:R-:W-:Y:S02]  /*dff0*/  UIADD3 UR17, UR19, UR17, URZ ;  /* 0x0000001113117290 */ /* 0x000fe4000fffe03f */
[----:B------:R-:W-:-:S04]  /*e000*/  ULEA UR7, UP0, UR18, UR20, 0x1 ;  /* 0x0000001412077291 */ /* 0x000fc8000f80083f */
[----:B------:R-:W-:Y:S01]  /*e010*/  ULEA.HI.X UR18, UR18, UR21, UR17, 0x1, UP0 ;  /* 0x0000001512127291 */ /* 0x000fe200080f0c11 */
[----:B-----5:R-:W-:Y:S04]  /*e020*/  STS.128 [R238], R8 ;  /* 0x00000008ee007388 */ /* 0x020fe80000000c00 */
[----:B--2---:R-:W-:Y:S01]  /*e030*/  STS.128 [R238+0x200], R32 ;  /* 0x00020020ee007388 */ /* 0x004fe20000000c00 */
[----:B------:R-:W-:-:S03]  /*e040*/  NOP ;  /* 0x0000000000007918 */ /* 0x000fc60000000000 */
[----:B------:R-:W0:Y:S04]  /*e050*/  LDS.128 R4, [R64] ;  /* 0x0000000040047984 */ /* 0x000e280000000c00 */
[----:B------:R-:W1:Y:S01]  /*e060*/  LDS.128 R8, [R64+0x10] ;  /* 0x0000100040087984 */ /* 0x000e620000000c00 */
[----:B------:R-:W-:Y:S01]  /*e070*/  BAR.SYNC.DEFER_BLOCKING 0x0 ;  /* 0x0000000000007b1d */ /* 0x000fe20000010000 */
[--C-:B0-----:R-:W-:Y:S02]  /*e080*/  HADD2.F32 R0, -RZ, R4.reuse.H0_H0 ;  /* 0x20000004ff007230 */ /* 0x101fe40000004100 */
[----:B------:R-:W-:-:S03]  /*e090*/  HADD2.F32 R4, -RZ, R4.H1_H1 ;  /* 0x30000004ff047230 */ /* 0x000fc60000004100 */
[----:B------:R-:W-:Y:S01]  /*e0a0*/  FADD.FTZ R12, R0, UR5 ;  /* 0x00000005000c7e21 */ /* 0x000fe20008010000 */
[--C-:B------:R-:W-:Y:S02]  /*e0b0*/  HADD2.F32 R0, -RZ, R5.reuse.H0_H0 ;  /* 0x20000005ff007230 */ /* 0x100fe40000004100 */
[----:B------:R-:W-:Y:S01]  /*e0c0*/  FADD.FTZ R4, R4, UR5 ;  /* 0x0000000504047e21 */ /* 0x000fe20008010000 */
[----:B------:R-:W-:Y:S01]  /*e0d0*/  HADD2.F32 R5, -RZ, R5.H1_H1 ;  /* 0x30000005ff057230 */ /* 0x000fe20000004100 */
[----:B------:R-:W-:Y:S01]  /*e0e0*/  FSETP.GTU.FTZ.AND P2, PT, R12, 20, PT ;  /* 0x41a000000c00780b */ /* 0x000fe20003f5c000 */
[----:B------:R-:W-:Y:S02]  /*e0f0*/  FADD.FTZ R2, R0, UR5 ;  /* 0x0000000500027e21 */ /* 0x000fe40008010000 */
[----:B------:R-:W-:Y:S01]  /*e100*/  FSETP.GTU.FTZ.AND P1, PT, R4, 20, PT ;  /* 0x41a000000400780b */ /* 0x000fe20003f3c000 */
[----:B------:R-:W-:Y:S02]  /*e110*/  FADD.FTZ R5, R5, UR5 ;  /* 0x0000000505057e21 */ /* 0x000fe40008010000 */
[----:B------:R-:W-:-:S03]  /*e120*/  FSETP.GTU.FTZ.AND P0, PT, R2, 20, PT ;  /* 0x41a000000200780b */ /* 0x000fc60003f1c000 */
[----:B------:R-:W-:-:S04]  /*e130*/  FSETP.GTU.FTZ.AND P4, PT, R5, 20, PT ;  /* 0x41a000000500780b */ /* 0x000fc80003f9c000 */
[----:B------:R-:W-:-:S03]  /*e140*/  @!P2 FMUL.FTZ R0, R12, -1.4426950216293334961 ;  /* 0xbfb8aa3b0c00a820 */ /* 0x000fc60000410000 */
[----:B------:R-:W-:-:S03]  /*e150*/  @!P1 FMUL.FTZ R3, R4, -1.4426950216293334961 ;  /* 0xbfb8aa3b04039820 */ /* 0x000fc60000410000 */
[----:B------:R-:W0:Y:S08]  /*e160*/  @!P2 MUFU.EX2 R0, R0 ;  /* 0x000000000000a308 */ /* 0x000e300000000800 */
[----:B------:R-:W2:Y:S01]  /*e170*/  @!P1 MUFU.EX2 R3, R3 ;  /* 0x0000000300039308 */ /* 0x000ea20000000800 */
[--C-:B------:R-:W-:Y:S02]  /*e180*/  HADD2.F32 R12, -RZ, R6.reuse.H0_H0 ;  /* 0x20000006ff0c7230 */ /* 0x100fe40000004100 */
[----:B------:R-:W-:-:S02]  /*e190*/  HADD2.F32 R6, -RZ, R6.H1_H1 ;  /* 0x30000006ff067230 */ /* 0x000fc40000004100 */
[----:B------:R-:W-:-:S03]  /*e1a0*/  @!P0 FMUL.FTZ R4, R2, -1.4426950216293334961 ;  /* 0xbfb8aa3b02048820 */ /* 0x000fc60000410000 */
[----:B------:R-:W-:Y:S01]  /*e1b0*/  FADD.FTZ R6, R6, UR5 ;  /* 0x0000000506067e21 */ /* 0x000fe20008010000 */
[----:B0-----:R-:W-:Y:S01]  /*e1c0*/  @!P2 FADD.FTZ R2, R0, 1 ;  /* 0x3f8000000002a421 */ /* 0x001fe20000010000 */
[----:B------:R-:W-:-:S03]  /*e1d0*/  FADD.FTZ R32, R12, UR5 ;  /* 0x000000050c207e21 */ /* 0x000fc60008010000 */
[----:B------:R-:W0:Y:S01]  /*e1e0*/  @!P2 MUFU.RCP R33, R2 ;  /* 0x000000020021a308 */ /* 0x000e220000001000 */
[----:B------:R-:W-:Y:S01]  /*e1f0*/  FSETP.GTU.FTZ.AND P5, PT, R6, 20, PT ;  /* 0x41a000000600780b */ /* 0x000fe20003fbc000 */
[----:B--2---:R-:W-:-:S06]  /*e200*/  @!P1 FADD.FTZ R3, R3, 1 ;  /* 0x3f80000003039421 */ /* 0x004fcc0000010000 */
[----:B------:R1:W2:Y:S01]  /*e210*/  @!P1 MUFU.RCP R12, R3 ;  /* 0x00000003000c9308 */ /* 0x0002a20000001000 */
[--C-:B------:R-:W-:Y:S02]  /*e220*/  HADD2.F32 R0, -RZ, R7.reuse.H0_H0 ;  /* 0x20000007ff007230 */ /* 0x100fe40000004100 */
[----:B------:R-:W-:-:S05]  /*e230*/  HADD2.F32 R7, -RZ, R7.H1_H1 ;  /* 0x30000007ff077230 */ /* 0x000fca0000004100 */
[----:B------:R-:W5:Y:S01]  /*e240*/  @!P0 MUFU.EX2 R4, R4 ;  /* 0x0000000400048308 */ /* 0x000f620000000800 */
[----:B-1----:R-:W-:Y:S02]  /*e250*/  HADD2.F32 R3, -RZ, R8.H0_H0 ;  /* 0x20000008ff037230 */ /* 0x002fe40000004100 */
[----:B------:R-:W-:Y:S01]  /*e260*/  FADD.FTZ R7, R7, UR5 ;  /* 0x0000000507077e21 */ /* 0x000fe20008010000 */
[----:B------:R-:W-:Y:S01]  /*e270*/  @!P5 FMUL.FTZ R2, R6, -1.4426950216293334961 ;  /* 0xbfb8aa3b0602d820 */ /* 0x000fe20000410000 */
[----:B------:R-:W-:Y:S01]  /*e280*/  FADD.FTZ R34, R0, UR5 ;  /* 0x0000000500227e21 */ /* 0x000fe20008010000 */
[----:B0-----:R-:W-:Y:S01]  /*e290*/  @!P2 FMUL.FTZ R18, R18, R33 ;  /* 0x000000211212a220 */ /* 0x001fe20000410000 */
[----:B------:R-:W-:Y:S01]  /*e2a0*/  FADD.FTZ R6, R3, UR5 ;  /* 0x0000000503067e21 */ /* 0x000fe20008010000 */
[----:B------:R-:W-:Y:S01]  /*e2b0*/  FSETP.GTU.FTZ.AND P2, PT, R7, 20, PT ;  /* 0x41a000000700780b */ /* 0x000fe20003f5c000 */
[----:B--2---:R-:W-:Y:S01]  /*e2c0*/  @!P1 FMUL.FTZ R19, R19, R12 ;  /* 0x0000000c13139220 */ /* 0x004fe20000410000 */
[----:B------:R-:W-:-:S02]  /*e2d0*/  FSETP.GTU.FTZ.AND P6, PT, R32, 20, PT ;  /* 0x41a000002000780b */ /* 0x000fc40003fdc000 */
[----:B------:R-:W-:Y:S02]  /*e2e0*/  FSETP.GTU.FTZ.AND P3, PT, R34, 20, PT ;  /* 0x41a000002200780b */ /* 0x000fe40003f7c000 */
[----:B------:R-:W-:Y:S01]  /*e2f0*/  FSETP.GTU.FTZ.AND P1, PT, R6, 20, PT ;  /* 0x41a000000600780b */ /* 0x000fe20003f3c000 */
[----:B-----5:R-:W-:Y:S01]  /*e300*/  @!P0 FADD.FTZ R4, R4, 1 ;  /* 0x3f80000004048421 */ /* 0x020fe20000010000 */
[----:B------:R-:W-:-:S03]  /*e310*/  @!P4 FMUL.FTZ R5, R5, -1.4426950216293334961 ;  /* 0xbfb8aa3b0505c820 */ /* 0x000fc60000410000 */
[----:B------:R0:W-:Y:S04]  /*e320*/  @!P0 MUFU.RCP R35, R4 ;  /* 0x0000000400238308 */ /* 0x0001e80000001000 */
[----:B------:R-:W-:Y:S02]  /*e330*/  @!P6 FMUL.FTZ R0, R32, -1.4426950216293334961 ;  /* 0xbfb8aa3b2000e820 */ /* 0x000fe40000410000 */
[----:B------:R-:W-:Y:S02]  /*e340*/  @!P3 FMUL.FTZ R3, R34, -1.4426950216293334961 ;  /* 0xbfb8aa3b2203b820 */ /* 0x000fe40000410000 */
[----:B------:R-:W-:Y:S01]  /*e350*/  @!P1 FMUL.FTZ R6, R6, -1.4426950216293334961 ;  /* 0xbfb8aa3b06069820 */ /* 0x000fe20000410000 */
[----:B0-----:R-:W-:Y:S01]  /*e360*/  @!P2 FMUL.FTZ R4, R7, -1.4426950216293334961 ;  /* 0xbfb8aa3b0704a820 */ /* 0x001fe20000410000 */
[----:B------:R-:W0:Y:S01]  /*e370*/  @!P4 MUFU.EX2 R5, R5 ;  /* 0x000000050005c308 */ /* 0x000e220000000800 */
[----:B------:R-:W-:-:S07]  /*e380*/  HADD2.F32 R8, -RZ, R8.H1_H1 ;  /* 0x30000008ff087230 */ /* 0x000fce0000004100 */
[----:B------:R-:W1:Y:S08]  /*e390*/  @!P2 MUFU.EX2 R4, R4 ;  /* 0x000000040004a308 */ /* 0x000e700000000800 */
[----:B------:R-:W2:Y:S08]  /*e3a0*/  @!P5 MUFU.EX2 R2, R2 ;  /* 0x000000020002d308 */ /* 0x000eb00000000800 */
[----:B------:R-:W5:Y:S08]  /*e3b0*/  @!P6 MUFU.EX2 R0, R0 ;  /* 0x000000000000e308 */ /* 0x000f700000000800 */
[----:B------:R-:W3:Y:S08]  /*e3c0*/  @!P3 MUFU.EX2 R3, R3 ;  /* 0x000000030003b308 */ /* 0x000ef00000000800 */
[----:B------:R-:W4:Y:S01]  /*e3d0*/  @!P1 MUFU.EX2 R6, R6 ;  /* 0x0000000600069308 */ /* 0x000f220000000800 */
[----:B------:R-:W-:Y:S01]  /*e3e0*/  FADD.FTZ R8, R8, UR5 ;  /* 0x0000000508087e21 */ /* 0x000fe20008010000 */
[----:B0-----:R-:W-:Y:S01]  /*e3f0*/  @!P4 FADD.FTZ R5, R5, 1 ;  /* 0x3f8000000505c421 */ /* 0x001fe20000010000 */
[----:B------:R-:W-:Y:S01]  /*e400*/  @!P0 FMUL.FTZ R20, R20, R35 ;  /* 0x0000002314148220 */ /* 0x000fe20000410000 */
[----:B-1----:R-:W-:Y:S01]  /*e410*/  @!P2 FADD.FTZ R4, R4, 1 ;  /* 0x3f8000000404a421 */ /* 0x002fe20000010000 */
[----:B--2---:R-:W-:Y:S01]  /*e420*/  @!P5 FADD.FTZ R2, R2, 1 ;  /* 0x3f8000000202d421 */ /* 0x004fe20000010000 */
[----:B------:R-:W-:Y:S01]  /*e430*/  FSETP.GTU.FTZ.AND P0, PT, R8, 20, PT ;  /* 0x41a000000800780b */ /* 0x000fe20003f1c000 */
[----:B-----5:R-:W-:Y:S01]  /*e440*/  @!P6 FADD.FTZ R0, R0, 1 ;  /* 0x3f8000000000e421 */ /* 0x020fe20000010000 */
[----:B------:R-:W0:Y:S01]  /*e450*/  @!P4 MUFU.RCP R12, R5 ;  /* 0x00000005000cc308 */ /* 0x000e220000001000 */
[----:B---3--:R-:W-:Y:S01]  /*e460*/  @!P3 FADD.FTZ R3, R3, 1 ;  /* 0x3f8000000303b421 */ /* 0x008fe20000010000 */
[----:B----4-:R-:W-:-:S06]  /*e470*/  @!P1 FADD.FTZ R6, R6, 1 ;  /* 0x3f80000006069421 */ /* 0x010fcc0000010000 */
[----:B------:R-:W1:Y:S03]  /*e480*/  @!P2 MUFU.RCP R4, R4 ;  /* 0x000000040004a308 */ /* 0x000e660000001000 */
[----:B------:R-:W-:-:S05]  /*e490*/  @!P0 FMUL.FTZ R7, R8, -1.4426950216293334961 ;  /* 0xbfb8aa3b08078820 */ /* 0x000fca0000410000 */
[----:B------:R2:W3:Y:S01]  /*e4a0*/  @!P6 MUFU.RCP R33, R0 ;  /* 0x000000000021e308 */ /* 0x0004e20000001000 */
[----:B------:R-:W-:-:S07]  /*e4b0*/  HADD2.F32 R8, -RZ, R9.H0_H0 ;  /* 0x20000009ff087230 */ /* 0x000fce0000004100 */
[----:B------:R-:W4:Y:S01]  /*e4c0*/  @!P5 MUFU.RCP R2, R2 ;  /* 0x000000020002d308 */ /* 0x000f220000001000 */
[----:B--2---:R-:W-:-:S07]  /*e4d0*/  HADD2.F32 R0, -RZ, R10.H0_H0 ;  /* 0x2000000aff007230 */ /* 0x004fce0000004100 */
[----:B------:R2:W5:Y:S08]  /*e4e0*/  @!P3 MUFU.RCP R35, R3 ;  /* 0x000000030023b308 */ /* 0x0005700000001000 */
[----:B------:R1:W5:Y:S01]  /*e4f0*/  @!P1 MUFU.RCP R5, R6 ;  /* 0x0000000600059308 */ /* 0x0003620000001000 */
[----:B--2---:R-:W-:Y:S02]  /*e500*/  HADD2.F32 R3, -RZ, R11.H0_H0 ;  /* 0x2000000bff037230 */ /* 0x004fe40000004100 */
[----:B------:R-:W-:-:S02]  /*e510*/  HADD2.F32 R9, -RZ, R9.H1_H1 ;  /* 0x30000009ff097230 */ /* 0x000fc40000004100 */
[----:B------:R-:W-:Y:S02]  /*e520*/  HADD2.F32 R10, -RZ, R10.H1_H1 ;  /* 0x3000000aff0a7230 */ /* 0x000fe40000004100 */
[----:B------:R-:W-:Y:S02]  /*e530*/  HADD2.F32 R11, -RZ, R11.H1_H1 ;  /* 0x3000000bff0b7230 */ /* 0x000fe40000004100 */
[----:B0-----:R-:W-:Y:S01]  /*e540*/  @!P4 FMUL.FTZ R21, R21, R12 ;  /* 0x0000000c1515c220 */ /* 0x001fe20000410000 */
[----:B-1----:R-:W-:Y:S01]  /*e550*/  FADD.FTZ R6, R3, UR5 ;  /* 0x0000000503067e21 */ /* 0x002fe20008010000 */
[----:B------:R-:W-:Y:S01]  /*e560*/  FADD.FTZ R8, R8, UR5 ;  /* 0x0000000508087e21 */ /* 0x000fe20008010000 */
[----:B------:R-:W-:Y:S01]  /*e570*/  FADD.FTZ R9, R9, UR5 ;  /* 0x0000000509097e21 */ /* 0x000fe20008010000 */
[----:B------:R-:W-:Y:S01]  /*e580*/  FADD.FTZ R12, R0, UR5 ;  /* 0x00000005000c7e21 */ /* 0x000fe20008010000 */
[----:B------:R-:W-:Y:S01]  /*e590*/  FADD.FTZ R10, R10, UR5 ;  /* 0x000000050a0a7e21 */ /* 0x000fe20008010000 */
[----:B------:R-:W-:Y:S01]  /*e5a0*/  FADD.FTZ R11, R11, UR5 ;  /* 0x000000050b0b7e21 */ /* 0x000fe20008010000 */
[----:B------:R-:W-:Y:S01]  /*e5b0*/  @!P2 FMUL.FTZ R25, R25, R4 ;  /* 0x000000041919a220 */ /* 0x000fe20000410000 */
[----:B---3--:R-:W-:Y:S01]  /*e5c0*/  @!P6 FMUL.FTZ R22, R22, R33 ;  /* 0x000000211616e220 */ /* 0x008fe20000410000 */
[----:B----4-:R-:W-:Y:S01]  /*e5d0*/  @!P5 FMUL.FTZ R23, R23, R2 ;  /* 0x000000021717d220 */ /* 0x010fe20000410000 */
[----:B-----5:R-:W-:Y:S01]  /*e5e0*/  @!P3 FMUL.FTZ R24, R24, R35 ;  /* 0x000000231818b220 */ /* 0x020fe20000410000 */
[----:B------:R-:W-:Y:S01]  /*e5f0*/  FSETP.GTU.FTZ.AND P2, PT, R6, 20, PT ;  /* 0x41a000000600780b */ /* 0x000fe20003f5c000 */
[----:B------:R-:W-:Y:S01]  /*e600*/  @!P1 FMUL.FTZ R26, R26, R5 ;  /* 0x000000051a1a9220 */ /* 0x000fe20000410000 */
[----:B------:R-:W-:-:S02]  /*e610*/  FSETP.GTU.FTZ.AND P4, PT, R8, 20, PT ;  /* 0x41a000000800780b */ /* 0x000fc40003f9c000 */
[----:B------:R-:W-:Y:S02]  /*e620*/  FSETP.GTU.FTZ.AND P6, PT, R9, 20, PT ;  /* 0x41a000000900780b */ /* 0x000fe40003fdc000 */
[----:B------:R-:W-:Y:S02]  /*e630*/  FSETP.GTU.FTZ.AND P5, PT, R12, 20, PT ;  /* 0x41a000000c00780b */ /* 0x000fe40003fbc000 */
[----:B------:R-:W-:Y:S02]  /*e640*/  FSETP.GTU.FTZ.AND P3, PT, R10, 20, PT ;  /* 0x41a000000a00780b */ /* 0x000fe40003f7c000 */
[----:B------:R-:W-:Y:S01]  /*e650*/  FSETP.GTU.FTZ.AND P1, PT, R11, 20, PT ;  /* 0x41a000000b00780b */ /* 0x000fe20003f3c000 */
[----:B------:R-:W-:Y:S02]  /*e660*/  STS.128 [R40], R228 ;  /* 0x000000e428007388 */ /* 0x000fe40000000c00 */
[----:B------:R-:W-:Y:S02]  /*e670*/  @!P2 FMUL.FTZ R5, R6, -1.4426950216293334961 ;  /* 0xbfb8aa3b0605a820 */ /* 0x000fe40000410000 */
[----:B------:R-:W-:Y:S01]  /*e680*/  STS.128 [R40+0x10], R196 ;  /* 0x000010c428007388 */ /* 0x000fe20000000c00 */
[----:B------:R-:W-:Y:S01]  /*e690*/  @!P4 FMUL.FTZ R0, R8, -1.4426950216293334961 ;  /* 0xbfb8aa3b0800c820 */ /* 0x000fe20000410000 */
[----:B------:R-:W-:-:S02]  /*e6a0*/  @!P6 FMUL.FTZ R2, R9, -1.4426950216293334961 ;  /* 0xbfb8aa3b0902e820 */ /* 0x000fc40000410000 */
[----:B------:R-:W-:Y:S01]  /*e6b0*/  @!P5 FMUL.FTZ R3, R12, -1.4426950216293334961 ;  /* 0xbfb8aa3b0c03d820 */ /* 0x000fe20000410000 */
[----:B------:R-:W-:Y:S01]  /*e6c0*/  NOP ;  /* 0x0000000000007918 */ /* 0x000fe20000000000 */
[----:B------:R-:W-:Y:S02]  /*e6d0*/  @!P3 FMUL.FTZ R4, R10, -1.4426950216293334961 ;  /* 0xbfb8aa3b0a04b820 */ /* 0x000fe40000410000 */
[----:B------:R-:W-:Y:S01]  /*e6e0*/  @!P1 FMUL.FTZ R6, R11, -1.4426950216293334961 ;  /* 0xbfb8aa3b0b069820 */ /* 0x000fe20000410000 */
[----:B------:R-:W-:Y:S04]  /*e6f0*/  LDS.128 R12, [R238+0x200] ;  /* 0x00020000ee0c7984 */ /* 0x000fe80000000c00 */
[----:B------:R-:W0:Y:S01]  /*e700*/  LDS.128 R8, [R238] ;  /* 0x00000000ee087984 */ /* 0x000e220000000c00 */
[----:B------:R-:W1:Y:S08]  /*e710*/  @!P0 MUFU.EX2 R7, R7 ;  /* 0x0000000700078308 */ /* 0x000e700000000800 */
[----:B------:R-:W2:Y:S08]  /*e720*/  @!P6 MUFU.EX2 R2, R2 ;  /* 0x000000020002e308 */ /* 0x000eb00000000800 */
[----:B------:R-:W3:Y:S08]  /*e730*/  @!P5 MUFU.EX2 R3, R3 ;  /* 0x000000030003d308 */ /* 0x000ef00000000800 */
[----:B------:R-:W4:Y:S01]  /*e740*/  @!P4 MUFU.EX2 R0, R0 ;  /* 0x000000000000c308 */ /* 0x000f220000000800 */
[----:B-1----:R-:W-:-:S07]  /*e750*/  @!P0 FADD.FTZ R7, R7, 1 ;  /* 0x3f80000007078421 */ /* 0x002fce0000010000 */
[----:B------:R-:W1:Y:S01]  /*e760*/  @!P3 MUFU.EX2 R4, R4 ;  /* 0x000000040004b308 */ /* 0x000e620000000800 */
[----:B--2---:R-:W-:-:S07]  /*e770*/  @!P6 FADD.FTZ R2, R2, 1 ;  /* 0x3f8000000202e421 */ /* 0x004fce0000010000 */
[----:B------:R-:W2:Y:S01]  /*e780*/  @!P2 MUFU.EX2 R5, R5 ;  /* 0x000000050005a308 */ /* 0x000ea20000000800 */
[----:B---3--:R-:W-:-:S07]  /*e790*/  @!P5 FADD.FTZ R3, R3, 1 ;  /* 0x3f8000000303d421 */ /* 0x008fce0000010000 */
[----:B------:R-:W3:Y:S01]  /*e7a0*/  @!P1 MUFU.EX2 R6, R6 ;  /* 0x0000000600069308 */ /* 0x000ee20000000800 */
[----:B----4-:R-:W-:Y:S01]  /*e7b0*/  @!P4 FADD.FTZ R0, R0, 1 ;  /* 0x3f8000000000c421 */ /* 0x010fe20000010000 */
[----:B-1----:R-:W-:-:S06]  /*e7c0*/  @!P3 FADD.FTZ R4, R4, 1 ;  /* 0x3f8000000404b421 */ /* 0x002fcc0000010000 */
[----:B------:R-:W-:Y:S01]  /*e7d0*/  @!P0 MUFU.RCP R32, R7 ;  /* 0x0000000700208308 */ /* 0x000fe20000001000 */
[----:B--2---:R-:W-:-:S07]  /*e7e0*/  @!P2 FADD.FTZ R5, R5, 1 ;  /* 0x3f8000000505a421 */ /* 0x004fce0000010000 */
[----:B------:R1:W-:Y:S01]  /*e7f0*/  @!P6 MUFU.RCP R34, R2 ;  /* 0x000000020022e308 */ /* 0x0003e20000001000 */
[----:B---3--:R-:W-:-:S07]  /*e800*/  @!P1 FADD.FTZ R6, R6, 1 ;  /* 0x3f80000006069421 */ /* 0x008fce0000010000 */
[----:B------:R2:W-:Y:S01]  /*e810*/  @!P5 MUFU.RCP R7, R3 ;  /* 0x000000030007d308 */ /* 0x0005e20000001000 */
[----:B-1----:R-:W-:Y:S02]  /*e820*/  MOV R2, UR7 ;  /* 0x0000000700027c02 */ /* 0x002fe40008000f00 */
[----:B--2---:R-:W-:-:S05]  /*e830*/  MOV R3, UR18 ;  /* 0x0000001200037c02 */ /* 0x004fca0008000f00 */
[----:B------:R1:W2:Y:S08]  /*e840*/  @!P4 MUFU.RCP R33, R0 ;  /* 0x000000000021c308 */ /* 0x0002b00000001000 */
[----:B------:R-:W3:Y:S01]  /*e850*/  @!P3 MUFU.RCP R4, R4 ;  /* 0x000000040004b308 */ /* 0x000ee20000001000 */
[----:B------:R-:W-:-:S04]  /*e860*/  IMAD.WIDE R2, R90, 0x10, R2 ;  /* 0x000000105a027825 */ /* 0x000fc800078e0202 */
[----:B-1----:R-:W-:-:S03]  /*e870*/  FADD.FTZ R0, R18, R37 ;  /* 0x0000002512007221 */ /* 0x002fc60000010000 */
[----:B------:R1:W4:Y:S01]  /*e880*/  @!P2 MUFU.RCP R36, R5 ;  /* 0x000000050024a308 */ /* 0x0003220000001000 */
[----:B0-----:R-:W-:Y:S07]  /*e890*/  STG.E.128 desc[UR28][R2.64], R8 ;  /* 0x0000000802007986 */ /* 0x001fee000c101d1c */
[----:B------:R-:W0:Y:S01]  /*e8a0*/  @!P1 MUFU.RCP R35, R6 ;  /* 0x0000000600239308 */ /* 0x000e220000001000 */
[----:B------:R5:W-:Y:S01]  /*e8b0*/  STG.E.128 desc[UR28][R2.64+0x200], R12 ;  /* 0x0002000c02007986 */ /* 0x000be2000c101d1c */
[----:B-1----:R-:W-:Y:S01]  /*e8c0*/  FADD.FTZ R5, R0, R19 ;  /* 0x0000001300057221 */ /* 0x002fe20000010000 */
[----:B--2---:R-:W-:Y:S01]  /*e8d0*/  @!P4 FMUL.FTZ R28, R28, R33 ;  /* 0x000000211c1cc220 */ /* 0x004fe20000410000 */
[----:B------:R-:W-:Y:S01]  /*e8e0*/  F2FP.F16.F32.PACK_AB R33, R21, R20 ;  /* 0x000000141521723e */ /* 0x000fe200000000ff */
[----:B------:R-:W-:Y:S01]  /*e8f0*/  @!P0 FMUL.FTZ R27, R27, R32 ;  /* 0x000000201b1b8220 */ /* 0x000fe20000410000 */
[----:B------:R-:W-:Y:S01]  /*e900*/  FADD.FTZ R20, R5, R20 ;  /* 0x0000001405147221 */ /* 0x000fe20000010000 */
[----:B------:R-:W-:Y:S01]  /*e910*/  @!P6 FMUL.FTZ R29, R29, R34 ;  /* 0x000000221d1de220 */ /* 0x000fe20000410000 */
[----:B------:R-:W-:Y:S01]  /*e920*/  @!P5 FMUL.FTZ R30, R30, R7 ;  /* 0x000000071e1ed220 */ /* 0x000fe20000410000 */
[----:B---3--:R-:W-:Y:S01]  /*e930*/  @!P3 FMUL.FTZ R31, R31, R4 ;  /* 0x000000041f1fb220 */ /* 0x008fe20000410000 */
[----:B------:R-:W-:Y:S01]  /*e940*/  FADD.FTZ R21, R20, R21 ;  /* 0x0000001514157221 */ /* 0x000fe20000010000 */
[----:B----4-:R-:W-:Y:S01]  /*e950*/  @!P2 FMUL.FTZ R17, R17, R36 ;  /* 0x000000241111a220 */ /* 0x010fe20000410000 */
[----:B------:R-:W-:Y:S01]  /*e960*/  F2FP.F16.F32.PACK_AB R34, R23, R22 ;  /* 0x000000161722723e */ /* 0x000fe200000000ff */
[----:B------:R-:W-:Y:S01]  /*e970*/  ULDC.64 UR18, c[0x0][0x3a8] ;  /* 0x0000ea0000127ab9 */ /* 0x000fe20000000a00 */
[----:B------:R-:W-:Y:S01]  /*e980*/  FADD.FTZ R22, R21, R22 ;  /* 0x0000001615167221 */ /* 0x000fe20000010000 */
[----:B0-----:R-:W-:Y:S01]  /*e990*/  @!P1 FMUL.FTZ R16, R16, R35 ;  /* 0x0000002310109220 */ /* 0x001fe20000410000 */
[----:B------:R-:W-:-:S02]  /*e9a0*/  F2FP.F16.F32.PACK_AB R32, R19, R18 ;  /* 0x000000121320723e */ /* 0x000fc400000000ff */
[----:B------:R-:W-:Y:S01]  /*e9b0*/  F2FP.F16.F32.PACK_AB R35, R25, R24 ;  /* 0x000000181923723e */ /* 0x000fe200000000ff */
[----:B------:R-:W-:Y:S01]  /*e9c0*/  BAR.SYNC.DEFER_BLOCKING 0x0 ;  /* 0x0000000000007b1d */ /* 0x000fe20000010000 */
[----:B------:R-:W-:Y:S02]  /*e9d0*/  F2FP.F16.F32.PACK_AB R36, R27, R26 ;  /* 0x0000001a1b24723e */ /* 0x000fe400000000ff */
[----:B------:R-:W-:Y:S02]  /*e9e0*/  F2FP.F16.F32.PACK_AB R37, R29, R28 ;  /* 0x0000001c1d25723e */ /* 0x000fe400000000ff */
[----:B------:R-:W-:Y:S02]  /*e9f0*/  F2FP.F16.F32.PACK_AB R38, R31, R30 ;  /* 0x0000001e1f26723e */ /* 0x000fe400000000ff */
[----:B------:R-:W-:Y:S01]  /*ea00*/  F2FP.F16.F32.PACK_AB R39, R16, R17 ;  /* 0x000000111027723e */ /* 0x000fe200000000ff */
[----:B------:R-:W-:Y:S01]  /*ea10*/  FADD.FTZ R23, R22, R23 ;  /* 0x0000001716177221 */ /* 0x000fe20000010000 */
[----:B------:R-:W-:-:S03]  /*ea20*/  UIMAD UR7, UR49, UR18, URZ ;  /* 0x00000012310772a4 */ /* 0x000fc6000f8e023f */
[----:B------:R-:W-:Y:S01]  /*ea30*/  FADD.FTZ R24, R23, R24 ;  /* 0x0000001817187221 */ /* 0x000fe20000010000 */
[----:B------:R-:W-:-:S03]  /*ea40*/  UIMAD UR7, UR12, UR19, UR7 ;  /* 0x000000130c0772a4 */ /* 0x000fc6000f8e0207 */
[----:B------:R-:W-:Y:S01]  /*ea50*/  FADD.FTZ R25, R24, R25 ;  /* 0x0000001918197221 */ /* 0x000fe20000010000 */
[----:B------:R-:W-:Y:S04]  /*ea60*/  STS.128 [R40], R32 ;  /* 0x0000002028007388 */ /* 0x000fe80000000c00 */
[----:B------:R-:W-:Y:S01]  /*ea70*/  STS.128 [R40+0x10], R36 ;  /* 0x0000102428007388 */ /* 0x000fe20000000c00 */
[----:B------:R-:W-:-:S03]  /*ea80*/  NOP ;  /* 0x0000000000007918 */ /* 0x000fc60000000000 */
[----:B------:R-:W0:Y:S04]  /*ea90*/  LDS.128 R8, [R238] ;  /* 0x00000000ee087984 */ /* 0x000e280000000c00 */
[----:B------:R-:W1:Y:S01]  /*eaa0*/  LDS.128 R40, [R238+0x200] ;  /* 0x00020000ee287984 */ /* 0x000e620000000c00 */
[----:B------:R-:W-:Y:S01]  /*eab0*/  UIMAD.WIDE.U32 UR8, UR12, UR18, UR8 ;  /* 0x000000120c0872a5 */ /* 0x000fe2000f8e0008 */
[----:B------:R-:W-:Y:S02]  /*eac0*/  FADD.FTZ R26, R25, R26 ;  /* 0x0000001a191a7221 */ /* 0x000fe40000010000 */
[----:B------:R-:W-:Y:S01]  /*ead0*/  ULDC.64 UR18, c[0x0][0x3b0] ;  /* 0x0000ec0000127ab9 */ /* 0x000fe20000000a00 */
[----:B------:R-:W-:Y:S01]  /*eae0*/  UIADD3 UR9, UR9, UR7, URZ ;  /* 0x0000000709097290 */ /* 0x000fe2000fffe03f */
[----:B------:R-:W-:Y:S01]  /*eaf0*/  FADD.FTZ R27, R26, R27 ;  /* 0x0000001b1a1b7221 */ /* 0x000fe20000010000 */
[----:B------:R-:W-:-:S02]  /*eb00*/  UIMAD UR7, UR11, UR18, URZ ;  /* 0x000000120b0772a4 */ /* 0x000fc4000f8e023f */
[----:B------:R-:W-:Y:S01]  /*eb10*/  UIMAD.WIDE.U32 UR8, UR10, UR18, UR8 ;  /* 0x000000120a0872a5 */ /* 0x000fe2000f8e0008 */
[----:B------:R-:W-:Y:S01]  /*eb20*/  FADD.FTZ R28, R27, R28 ;  /* 0x0000001c1b1c7221 */ /* 0x000fe20000010000 */
[----:B------:R-:W-:-:S03]  /*eb30*/  UIMAD UR7, UR10, UR19, UR7 ;  /* 0x000000130a0772a4 */ /* 0x000fc6000f8e0207 */
[----:B------:R-:W-:Y:S01]  /*eb40*/  ULDC.64 UR18, c[0x0][0x3f0] ;  /* 0x0000fc0000127ab9 */ /* 0x000fe20000000a00 */
[----:B------:R-:W-:Y:S01]  /*eb50*/  UIADD3 UR9, UR9, UR7, URZ ;  /* 0x0000000709097290 */ /* 0x000fe2000fffe03f */
[----:B------:R-:W-:Y:S01]  /*eb60*/  FADD.FTZ R29, R28, R29 ;  /* 0x0000001d1c1d7221 */ /* 0x000fe20000010000 */
[----:B------:R-:W-:-:S03]  /*eb70*/  ULEA UR7, UP0, UR8, UR18, 0x1 ;  /* 0x0000001208077291 */ /* 0x000fc6000f80083f */
[----:B------:R-:W-:Y:S01]  /*eb80*/  FADD.FTZ R30, R29, R30 ;  /* 0x0000001e1d1e7221 */ /* 0x000fe20000010000 */
[----:B------:R-:W-:-:S03]  /*eb90*/  ULEA.HI.X UR8, UR8, UR19, UR9, 0x1, UP0 ;  /* 0x0000001308087291 */ /* 0x000fc600080f0c09 */
[----:B------:R-:W-:Y:S01]  /*eba0*/  FADD.FTZ R30, R30, R31 ;  /* 0x0000001f1e1e7221 */ /* 0x000fe20000010000 */
[----:B-----5:R-:W-:Y:S02]  /*ebb0*/  MOV R2, UR7 ;  /* 0x0000000700027c02 */ /* 0x020fe40008000f00 */
[----:B------:R-:W-:Y:S01]  /*ebc0*/  MOV R3, UR8 ;  /* 0x0000000800037c02 */ /* 0x000fe20008000f00 */
[----:B------:R-:W-:Y:S02]  /*ebd0*/  FADD.FTZ R17, R30, R17 ;  /* 0x000000111e117221 */ /* 0x000fe40000010000 */
[----:B------:R-:W-:-:S04]  /*ebe0*/  IMAD.WIDE R2, R90, 0x10, R2 ;  /* 0x000000105a027825 */ /* 0x000fc800078e0202 */
[----:B------:R-:W-:Y:S01]  /*ebf0*/  FADD.FTZ R0, R17, R16 ;  /* 0x0000001011007221 */ /* 0x000fe20000010000 */
[----:B------:R-:W-:Y:S01]  /*ec00*/  UISETP.GT.AND UP0, UPT, UR16, 0x1, UPT ;  /* 0x000000011000788c */ /* 0x000fe2000bf04270 */
[----:B0-----:R0:W-:Y:S04]  /*ec10*/  STG.E.128 desc[UR28][R2.64], R8 ;  /* 0x0000000802007986 */ /* 0x0011e8000c101d1c */
[----:B-1----:R0:W-:Y:S04]  /*ec20*/  STG.E.128 desc[UR28][R2.64+0x200], R40 ;  /* 0x0002002802007986 */ /* 0x0021e8000c101d1c */
[----:B------:R0:W-:Y:S01]  /*ec30*/  STL [R1+0x10], R0 ;  /* 0x0000100001007387 */ /* 0x0001e20000100800 */
[----:B------:R-:W-:Y:S01]  /*ec40*/  PLOP3.LUT P0, PT, PT, PT, UP0, 0x80, 0x0 ;  /* 0x000000000000781c */ /* 0x000fe20003f0f008 */
[----:B------:R-:W-:-:S02]  /*ec50*/  UIADD3 UR24, UP1, UR24, -0x1000, URZ ;  /* 0xfffff00018187890 */ /* 0x000fc4000ff3e03f */
[----:B------:R-:W-:Y:S02]  /*ec60*/  UIADD3 UR14, UP2, UR14, -0x2000, URZ ;  /* 0xffffe0000e0e7890 */ /* 0x000fe4000ff5e03f */
[----:B------:R-:W-:Y:S02]  /*ec70*/  UIADD3 UR54, UP3, UR54, -0x1000, URZ ;  /* 0xfffff00036367890 */ /* 0x000fe4000ff7e03f */
[----:B------:R-:W-:Y:S02]  /*ec80*/  UIADD3 UR51, UP4, UR51, -0x1000, URZ ;  /* 0xfffff00033337890 */ /* 0x000fe4000ff9e03f */
[----:B------:R-:W-:Y:S02]  /*ec90*/  UIADD3 UR6, UR6, 0x1, URZ ;  /* 0x0000000106067890 */ /* 0x000fe4000fffe03f */
[----:B------:R-:W-:Y:S02]  /*eca0*/  UIADD3.X UR25, UR25, -0x1, URZ, UP1, !UPT ;  /* 0xffffffff19197890 */ /* 0x000fe40008ffe43f */
[----:B------:R-:W-:-:S02]  /*ecb0*/  UIADD3.X UR15, UR15, -0x1, URZ, UP2, !UPT ;  /* 0xffffffff0f0f7890 */ /* 0x000fc400097fe43f */
[----:B------:R-:W-:Y:S02]  /*ecc0*/  UIADD3.X UR52, UR52, -0x1, URZ, UP3, !UPT ;  /* 0xffffffff34347890 */ /* 0x000fe40009ffe43f */
[----:B------:R-:W-:Y:S01]  /*ecd0*/  UIADD3.X UR50, UR50, -0x1, URZ, UP4, !UPT ;  /* 0xffffffff32327890 */ /* 0x000fe2000a7fe43f */
[----:B0-----:R-:W-:Y:S11]  /*ece0*/  @P0 BRA `(.L_x_4490) ;  /* 0xffffff1c00680947 */ /* 0x001ff6000383ffff */
.L_x_4360:
        /* <DEDUP_REMOVED lines=41> */
.L_x_4492:
[----:B------:R-:W-:Y:S05]  /*ef80*/  BSYNC B0 ;  /* 0x0000000000007941 */ /* 0x000fea0003800000 */
.L_x_4491:
        /* <DEDUP_REMOVED lines=32> */
[----:B---3--:R-:W-:-:S04]  /*f190*/  @!P0 MOV R0, 0x400 ;  /* 0x0000040000008802 */ /* 0x008fc80000000f00 */
        /* <DEDUP_REMOVED lines=9> */
[----:B------:R-:W-:Y:S01]  /*f230*/  MOV R11, RZ ;  /* 0x000000ff000b7202 */ /* 0x000fe20000000f00 */
[----:B------:R-:W-:Y:S06]  /*f240*/  BRA `(.L_x_4495) ;  /* 0x0000000000047947 */ /* 0x000fec0003800000 */
.L_x_4494:
[----:B------:R-:W2:Y:S02]  /*f250*/  S2R R11, SR_TID.X ;  /* 0x00000000000b7919 */ /* 0x000ea40000002100 */
.L_x_4495:
[----:B------:R-:W-:Y:S05]  /*f260*/  BSYNC B0 ;  /* 0x0000000000007941 */ /* 0x000fea0003800000 */
.L_x_4493:
        /* <DEDUP_REMOVED lines=22> */
.L_x_4497:
[----:B0--3--:R-:W-:Y:S02]  /*f3d0*/  LEA R0, R11, UR8, 0x3 ;  /* 0x000000080b007c11 */ /* 0x009fe4000f8e18ff */
[----:B-12-4-:R-:W-:Y:S02]  /*f3e0*/  MOV R3, UR5 ;  /* 0x0000000500037c02 */ /* 0x016fe40008000f00 */
        /* <DEDUP_REMOVED lines=30> */
.L_x_4496:
[----:B------:R-:W-:Y:S05]  /*f5d0*/  EXIT ;  /* 0x000000000000794d */ /* 0x000fea0003800000 */
.L_x_4398:
[----:B------:R-:W-:Y:S01]  /*f5e0*/  HFMA2.MMA R217, -RZ, RZ, 0, 5.9604644775390625e-08 ;  /* 0x00000001ffd97435 */ /* 0x000fe200000001ff */
[----:B------:R-:W-:Y:S02]  /*f5f0*/  MOV R220, R215 ;  /* 0x000000d700dc7202 */ /* 0x000fe40000000f00 */
[----:B------:R-:W-:Y:S02]  /*f600*/  MOV R218, RZ ;  /* 0x000000ff00da7202 */ /* 0x000fe40000000f00 */
[----:B------:R-:W-:-:S07]  /*f610*/  MOV R83, 0xffffffff ;  /* 0xffffffff00537802 */ /* 0x000fce0000000f00 */
[----:B-1---5:R-:W-:Y:S05]  /*f620*/  WARPSYNC.COLLECTIVE R83, `(.L_x_4498) ;  /* 0x0000000053087348 */ /* 0x022fea0003c00000 */
[----:B------:R0:W2:Y:S02]  /*f630*/  SHFL.UP P3, R81, R220, R217, R218 ;  /* 0x040000d9dc517389 */ /* 0x0000a400000600da */
[----:B012--5:R-:W-:Y:S01]  /*f640*/  ENDCOLLECTIVE ;  /* 0x000000000000791b */ /* 0x027fe20003800000 */
.L_x_4498:
[----:B------:R-:W-:Y:S02]  /*f650*/  MOV R220, R80 ;  /* 0x0000005000dc7202 */ /* 0x000fe40000000f00 */
[----:B------:R-:W-:-:S07]  /*f660*/  MOV R82, R81 ;  /* 0x0000005100527202 */ /* 0x000fce0000000f00 */
[----:B------:R-:W-:Y:S05]  /*f670*/  WARPSYNC.COLLECTIVE R83, `(.L_x_4499) ;  /* 0x0000000053087348 */ /* 0x000fea0003c00000 */
[----:B------:R0:W1:Y:S02]  /*f680*/  SHFL.UP P3, R81, R220, R217, R218 ;  /* 0x040000d9dc517389 */ /* 0x00006400000600da */
[----:B01----:R-:W-:Y:S01]  /*f690*/  ENDCOLLECTIVE ;  /* 0x000000000000791b */ /* 0x003fe20003800000 */
.L_x_4499:
[----:B------:R-:W-:Y:S02]  /*f6a0*/  MOV R220, R216 ;  /* 0x000000d800dc7202 */ /* 0x000fe40000000f00 */
[----:B------:R-:W-:-:S07]  /*f6b0*/  MOV R219, R81 ;  /* 0x0000005100db7202 */ /* 0x000fce0000000f00 */
[----:B------:R-:W-:Y:S05]  /*f6c0*/  WARPSYNC.COLLECTIVE R83, `(.L_x_4500) ;  /* 0x0000000053087348 */ /* 0x000fea0003c00000 */
[----:B------:R0:W1:Y:S02]  /*f6d0*/  SHFL.UP P3, R81, R220, R217, R218 ;  /* 0x040000d9dc517389 */ /* 0x00006400000600da */
[----:B01----:R-:W-:Y:S01]  /*f6e0*/  ENDCOLLECTIVE ;  /* 0x000000000000791b */ /* 0x003fe20003800000 */
.L_x_4500:
[----:B------:R-:W-:Y:S02]  /*f6f0*/  MOV R220, R214 ;  /* 0x000000d600dc7202 */ /* 0x000fe40000000f00 */
[----:B------:R-:W-:-:S07]  /*f700*/  MOV R221, R81 ;  /* 0x0000005100dd7202 */ /* 0x000fce0000000f00 */
[----:B------:R-:W-:Y:S05]  /*f710*/  WARPSYNC.COLLECTIVE R83, `(.L_x_4501) ;  /* 0x0000000053087348 */ /* 0x000fea0003c00000 */
[----:B------:R0:W1:Y:S02]  /*f720*/  SHFL.UP P3, R81, R220, R217, R218 ;  /* 0x040000d9dc517389 */ /* 0x00006400000600da */
[----:B01----:R-:W-:Y:S01]  /*f730*/  ENDCOLLECTIVE ;  /* 0x000000000000791b */ /* 0x003fe20003800000 */
.L_x_4501:
        /* <DEDUP_REMOVED lines=17> */
.L_x_4502:
[----:B------:R-:W-:Y:S02]  /*f850*/  MOV R220, R80 ;  /* 0x0000005000dc7202 */ /* 0x000fe40000000f00 */
[----:B------:R-:W-:-:S07]  /*f860*/  MOV R82, R81 ;  /* 0x0000005100527202 */ /* 0x000fce0000000f00 */
[----:B------:R-:W-:Y:S05]  /*f870*/  WARPSYNC.COLLECTIVE R83, `(.L_x_4503) ;  /* 0x0000000053087348 */ /* 0x000fea0003c00000 */
[----:B------:R0:W1:Y:S02]  /*f880*/  SHFL.UP P3, R81, R220, R217, R218 ;  /* 0x040000d9dc517389 */ /* 0x00006400000600da */
[----:B01----:R-:W-:Y:S01]  /*f890*/  ENDCOLLECTIVE ;  /* 0x000000000000791b */ /* 0x003fe20003800000 */
.L_x_4503:
[----:B------:R-:W-:Y:S02]  /*f8a0*/  MOV R220, R216 ;  /* 0x000000d800dc7202 */ /* 0x000fe40000000f00 */
[----:B------:R-:W-:-:S07]  /*f8b0*/  MOV R219, R81 ;  /* 0x0000005100db7202 */ /* 0x000fce0000000f00 */
[----:B------:R-:W-:Y:S05]  /*f8c0*/  WARPSYNC.COLLECTIVE R83, `(.L_x_4504) ;  /* 0x0000000053087348 */ /* 0x000fea0003c00000 */
[----:B------:R0:W1:Y:S02]  /*f8d0*/  SHFL.UP P3, R81, R220, R217, R218 ;  /* 0x040000d9dc517389 */ /* 0x00006400000600da */
[----:B01----:R-:W-:Y:S01]  /*f8e0*/  ENDCOLLECTIVE ;  /* 0x000000000000791b */ /* 0x003fe20003800000 */
.L_x_4504:
[----:B------:R-:W-:Y:S02]  /*f8f0*/  MOV R220, R214 ;  /* 0x000000d600dc7202 */ /* 0x000fe40000000f00 */
[----:B------:R-:W-:-:S07]  /*f900*/  MOV R221, R81 ;  /* 0x0000005100dd7202 */ /* 0x000fce0000000f00 */
[----:B------:R-:W-:Y:S05]  /*f910*/  WARPSYNC.COLLECTIVE R83, `(.L_x_4505) ;  /* 0x0000000053087348 */ /* 0x000fea0003c00000 */
[----:B------:R0:W1:Y:S02]  /*f920*/  SHFL.UP P3, R81, R220, R217, R218 ;  /* 0x040000d9dc517389 */ /* 0x00006400000600da */
[----:B01----:R-:W-:Y:S01]  /*f930*/  ENDCOLLECTIVE ;  /* 0x000000000000791b */ /* 0x003fe20003800000 */
.L_x_4505:
        /* <DEDUP_REMOVED lines=17> */
.L_x_4506:
[----:B------:R-:W-:Y:S02]  /*fa50*/  MOV R220, R80 ;  /* 0x0000005000dc7202 */ /* 0x000fe40000000f00 */
[----:B------:R-:W-:-:S07]  /*fa60*/  MOV R82, R81 ;  /* 0x0000005100527202 */ /* 0x000fce0000000f00 */
[----:B------:R-:W-:Y:S05]  /*fa70*/  WARPSYNC.COLLECTIVE R83, `(.L_x_4507) ;  /* 0x0000000053087348 */ /* 0x000fea0003c00000 */
[----:B------:R0:W1:Y:S02]  /*fa80*/  SHFL.UP P3, R81, R220, R217, R218 ;  /* 0x040000d9dc517389 */ /* 0x00006400000600da */
[----:B01----:R-:W-:Y:S01]  /*fa90*/  ENDCOLLECTIVE ;  /* 0x000000000000791b */ /* 0x003fe20003800000 */
.L_x_4507:
[----:B------:R-:W-:Y:S02]  /*faa0*/  MOV R220, R216 ;  /* 0x000000d800dc7202 */ /* 0x000fe40000000f00 */
[----:B------:R-:W-:-:S07]  /*fab0*/  MOV R219, R81 ;  /* 0x0000005100db7202 */ /* 0x000fce0000000f00 */
[----:B------:R-:W-:Y:S05]  /*fac0*/  WARPSYNC.COLLECTIVE R83, `(.L_x_4508) ;  /* 0x0000000053087348 */ /* 0x000fea0003c00000 */
[----:B------:R0:W1:Y:S02]  /*fad0*/  SHFL.UP P3, R81, R220, R217, R218 ;  /* 0x040000d9dc517389 */ /* 0x00006400000600da */
[----:B01----:R-:W-:Y:S01]  /*fae0*/  ENDCOLLECTIVE ;  /* 0x000000000000791b */ /* 0x003fe20003800000 */
.L_x_4508:
[----:B------:R-:W-:Y:S02]  /*faf0*/  MOV R220, R214 ;  /* 0x000000d600dc7202 */ /* 0x000fe40000000f00 */
[----:B------:R-:W-:-:S07]  /*fb00*/  MOV R221, R81 ;  /* 0x0000005100dd7202 */ /* 0x000fce0000000f00 */
[----:B------:R-:W-:Y:S05]  /*fb10*/  WARPSYNC.COLLECTIVE R83, `(.L_x_4509) ;  /* 0x0000000053087348 */ /* 0x000fea0003c00000 */
[----:B------:R0:W1:Y:S02]  /*fb20*/  SHFL.UP P3, R81, R220, R217, R218 ;  /* 0x040000d9dc517389 */ /* 0x00006400000600da */
[----:B01----:R-:W-:Y:S01]  /*fb30*/  ENDCOLLECTIVE ;  /* 0x000000000000791b */ /* 0x003fe20003800000 */
.L_x_4509:
        /* <DEDUP_REMOVED lines=17> */
.L_x_4510:
[----:B------:R-:W-:Y:S02]  /*fc50*/  MOV R220, R80 ;  /* 0x0000005000dc7202 */ /* 0x000fe40000000f00 */
[----:B------:R-:W-:-:S07]  /*fc60*/  MOV R82, R81 ;  /* 0x0000005100527202 */ /* 0x000fce0000000f00 */
[----:B------:R-:W-:Y:S05]  /*fc70*/  WARPSYNC.COLLECTIVE R83, `(.L_x_4511) ;  /* 0x0000000053087348 */ /* 0x000fea0003c00000 */
[----:B------:R0:W1:Y:S02]  /*fc80*/  SHFL.UP P3, R81, R220, R217, R218 ;  /* 0x040000d9dc517389 */ /* 0x00006400000600da */
[----:B01----:R-:W-:Y:S01]  /*fc90*/  ENDCOLLECTIVE ;  /* 0x000000000000791b */ /* 0x003fe20003800000 */
.L_x_4511:
[----:B------:R-:W-:Y:S02]  /*fca0*/  MOV R220, R216 ;  /* 0x000000d800dc7202 */ /* 0x000fe40000000f00 */
[----:B------:R-:W-:-:S07]  /*fcb0*/  MOV R219, R81 ;  /* 0x0000005100db7202 */ /* 0x000fce0000000f00 */
[----:B------:R-:W-:Y:S05]  /*fcc0*/  WARPSYNC.COLLECTIVE R83, `(.L_x_4512) ;  /* 0x0000000053087348 */ /* 0x000fea0003c00000 */
[----:B------:R0:W1:Y:S02]  /*fcd0*/  SHFL.UP P3, R81, R220, R217, R218 ;  /* 0x040000d9dc517389 */ /* 0x00006400000600da */
[----:B01----:R-:W-:Y:S01]  /*fce0*/  ENDCOLLECTIVE ;  /* 0x000000000000791b */ /* 0x003fe20003800000 */
.L_x_4512:
[----:B------:R-:W-:Y:S02]  /*fcf0*/  MOV R220, R214 ;  /* 0x000000d600dc7202 */ /* 0x000fe40000000f00 */
[----:B------:R-:W-:-:S07]  /*fd00*/  MOV R221, R81 ;  /* 0x0000005100dd7202 */ /* 0x000fce0000000f00 */
[----:B------:R-:W-:Y:S05]  /*fd10*/  WARPSYNC.COLLECTIVE R83, `(.L_x_4513) ;  /* 0x0000000053087348 */ /* 0x000fea0003c00000 */
[----:B------:R0:W1:Y:S02]  /*fd20*/  SHFL.UP P3, R81, R220, R217, R218 ;  /* 0x040000d9dc517389 */ /* 0x00006400000600da */
[----:B01----:R-:W-:Y:S01]  /*fd30*/  ENDCOLLECTIVE ;  /* 0x000000000000791b */ /* 0x003fe20003800000 */
.L_x_4513:
        /* <DEDUP_REMOVED lines=17> */
.L_x_4514:
[----:B------:R-:W-:Y:S02]  /*fe50*/  MOV R220, R80 ;  /* 0x0000005000dc7202 */ /* 0x000fe40000000f00 */
[----:B------:R-:W-:-:S07]  /*fe60*/  MOV R82, R81 ;  /* 0x0000005100527202 */ /* 0x000fce0000000f00 */
[----:B------:R-:W-:Y:S05]  /*fe70*/  WARPSYNC.COLLECTIVE R83, `(.L_x_4515) ;  /* 0x0000000053087348 */ /* 0x000fea0003c00000 */
[----:B------:R0:W1:Y:S02]  /*fe80*/  SHFL.UP P3, R81, R220, R217, R218 ;  /* 0x040000d9dc517389 */ /* 0x00006400000600da */
[----:B01----:R-:W-:Y:S01]  /*fe90*/  ENDCOLLECTIVE ;  /* 0x000000000000791b */ /* 0x003fe20003800000 */
.L_x_4515:
[----:B------:R-:W-:Y:S02]  /*fea0*/  MOV R220, R216 ;  /* 0x000000d800dc7202 */ /* 0x000fe40000000f00 */
[----:B------:R-:W-:-:S07]  /*feb0*/  MOV R219, R81 ;  /* 0x0000005100db7202 */ /* 0x000fce0000000f00 */
[----:B------:R-:W-:Y:S05]  /*fec0*/  WARPSYNC.COLLECTIVE R83, `(.L_x_4516) ;  /* 0x0000000053087348 */ /* 0x000fea0003c00000 */
[----:B------:R0:W1:Y:S02]  /*fed0*/  SHFL.UP P3, R81, R220, R217, R218 ;  /* 0x040000d9dc517389 */ /* 0x00006400000600da */
[----:B01----:R-:W-:Y:S01]  /*fee0*/  ENDCOLLECTIVE ;  /* 0x000000000000791b */ /* 0x003fe20003800000 */
.L_x_4516:
[----:B------:R-:W-:Y:S02]  /*fef0*/  MOV R220, R214 ;  /* 0x000000d600dc7202 */ /* 0x000fe40000000f00 */
[----:B------:R-:W-:-:S07]  /*ff00*/  MOV R221, R81 ;  /* 0x0000005100dd7202 */ /* 0x000fce0000000f00 */
[----:B------:R-:W-:Y:S05]  /*ff10*/  WARPSYNC.COLLECTIVE R83, `(.L_x_4517) ;  /* 0x0000000053087348 */ /* 0x000fea0003c00000 */
[----:B------:R0:W1:Y:S02]  /*ff20*/  SHFL.UP P3, R81, R220, R217, R218 ;  /* 0x040000d9dc517389 */ /* 0x00006400000600da */
[----:B01----:R-:W-:Y:S01]  /*ff30*/  ENDCOLLECTIVE ;  /* 0x000000000000791b */ /* 0x003fe20003800000 */
.L_x_4517:
[----:B------:R-:W-:Y:S05]  /*ff40*/  BRA `(.L_x_4518) ;  /* 0xffffff7800307947 */ /* 0x000fea000383ffff */
.L_x_4399:
        /* <DEDUP_REMOVED lines=8> */
.L_x_4520:
[----:B------:R-:W-:Y:S05]  /*ffd0*/  BSYNC B0 ;  /* 0x0000000000007941 */ /* 0x000fea0003800000 */
.L_x_4519:
[----:B------:R-:W-:Y:S05]  /*ffe0*/  BRA `(.L_x_4521) ;  /* 0xffffff7800407947 */ /* 0x000fea000383ffff */
.L_x_4400:
        /* <DEDUP_REMOVED lines=8> */
.L_x_4523:
[----:B------:R-:W-:Y:S05]  /*10070*/  BSYNC B0 ;  /* 0x0000000000007941 */ /* 0x000fea0003800000 */
.L_x_4522:
[----:B------:R-:W-:Y:S05]  /*10080*/  BRA `(.L_x_4524) ;  /* 0xffffff7800207947 */ /* 0x000fea000383ffff */
.L_x_4401:
        /* <DEDUP_REMOVED lines=8> */
.L_x_4526:
[----:B------:R-:W-:Y:S05]  /*10110*/  BSYNC B0 ;  /* 0x0000000000007941 */ /* 0x000fea0003800000 */
.L_x_4525:
[----:B------:R-:W-:Y:S05]  /*10120*/  BRA `(.L_x_4527) ;  /* 0xffffff7800007947 */ /* 0x000fea000383ffff */
.L_x_4402:
        /* <DEDUP_REMOVED lines=8> */
.L_x_4529:
[----:B------:R-:W-:Y:S05]  /*101b0*/  BSYNC B0 ;  /* 0x0000000000007941 */ /* 0x000fea0003800000 */
.L_x_4528:
[----:B------:R-:W-:Y:S05]  /*101c0*/  BRA `(.L_x_4530) ;  /* 0xffffff7400e07947 */ /* 0x000fea000383ffff */
.L_x_4403:
        /* <DEDUP_REMOVED lines=8> */
.L_x_4532:
[----:B------:R-:W-:Y:S05]  /*10250*/  BSYNC B0 ;  /* 0x0000000000007941 */ /* 0x000fea0003800000 */
.L_x_4531:
        /* <DEDUP_REMOVED lines=9> */
.L_x_4533:
[----:B------:R-:W-:Y:S02]  /*102f0*/  MOV R80, 0x1f ;  /* 0x0000001f00507802 */ /* 0x000fe40000000f00 */
[----:B------:R-:W-:Y:S02]  /*10300*/  MOV R220, R216 ;  /* 0x000000d800dc7202 */ /* 0x000fe40000000f00 */
[----:B------:R-:W-:-:S07]  /*10310*/  MOV R219, R81 ;  /* 0x0000005100db7202 */ /* 0x000fce0000000f00 */
[----:B------:R-:W-:Y:S05]  /*10320*/  WARPSYNC.COLLECTIVE R83, `(.L_x_4534) ;  /* 0x0000000053087348 */ /* 0x000fea0003c00000 */
[----:B------:R0:W1:Y:S02]  /*10330*/  SHFL.UP P3, R81, R220, R217, R218 ;  /* 0x040000d9dc517389 */ /* 0x00006400000600da */
[----:B01----:R-:W-:Y:S01]  /*10340*/  ENDCOLLECTIVE ;  /* 0x000000000000791b */ /* 0x003fe20003800000 */
.L_x_4534:
[----:B------:R-:W-:Y:S02]  /*10350*/  MOV R220, R214 ;  /* 0x000000d600dc7202 */ /* 0x000fe40000000f00 */
[----:B------:R-:W-:-:S07]  /*10360*/  MOV R216, R81 ;  /* 0x0000005100d87202 */ /* 0x000fce0000000f00 */
[----:B------:R-:W-:Y:S05]  /*10370*/  WARPSYNC.COLLECTIVE R83, `(.L_x_4535) ;  /* 0x0000000053087348 */ /* 0x000fea0003c00000 */
[----:B------:R0:W1:Y:S02]  /*10380*/  SHFL.UP P3, R81, R220, R217, R218 ;  /* 0x040000d9dc517389 */ /* 0x00006400000600da */
[----:B01----:R-:W-:Y:S01]  /*10390*/  ENDCOLLECTIVE ;  /* 0x000000000000791b */ /* 0x003fe20003800000 */
.L_x_4535:
[----:B------:R-:W-:Y:S01]  /*103a0*/  MOV R214, R81 ;  /* 0x0000005100d67202 */ /* 0x000fe20000000f00 */
[----:B------:R-:W-:-:S11]  /*103b0*/  HFMA2.MMA R81, -RZ, RZ, 0, 0 ;  /* 0x00000000ff517435 */ /* 0x000fd600000001ff */
[----:B------:R-:W-:Y:S05]  /*103c0*/  WARPSYNC.COLLECTIVE R83, `(.L_x_4536) ;  /* 0x0000000053087348 */ /* 0x000fea0003c00000 */
[----:B------:R0:W1:Y:S02]  /*103d0*/  SHFL.IDX P3, R221, R82, R81, R80 ;  /* 0x0000005152dd7389 */ /* 0x0000640000060050 */
[----:B01----:R-:W-:Y:S01]  /*103e0*/  ENDCOLLECTIVE ;  /* 0x000000000000791b */ /* 0x003fe20003800000 */
.L_x_4536:
[----:B------:R-:W-:Y:S02]  /*103f0*/  MOV R82, R77 ;  /* 0x0000004d00527202 */ /* 0x000fe40000000f00 */
[----:B------:R-:W-:-:S07]  /*10400*/  MOV R76, R221 ;  /* 0x000000dd004c7202 */ /* 0x000fce0000000f00 */
[----:B------:R-:W-:Y:S05]  /*10410*/  WARPSYNC.COLLECTIVE R83, `(.L_x_4537) ;  /* 0x0000000053087348 */ /* 0x000fea0003c00000 */
[----:B------:R0:W1:Y:S02]  /*10420*/  SHFL.IDX P3, R221, R82, R81, R80 ;  /* 0x0000005152dd7389 */ /* 0x0000640000060050 */
[----:B01----:R-:W-:Y:S01]  /*10430*/  ENDCOLLECTIVE ;  /* 0x000000000000791b */ /* 0x003fe20003800000 */
.L_x_4537:
[----:B------:R-:W-:Y:S02]  /*10440*/  MOV R82, R78 ;  /* 0x0000004e00527202 */ /* 0x000fe40000000f00 */
[----:B------:R-:W-:-:S07]  /*10450*/  MOV R77, R221 ;  /* 0x000000dd004d7202 */ /* 0x000fce0000000f00 */
[----:B------:R-:W-:Y:S05]  /*10460*/  WARPSYNC.COLLECTIVE R83, `(.L_x_4538) ;  /* 0x0000000053087348 */ /* 0x000fea0003c00000 */
[----:B------:R0:W1:Y:S02]  /*10470*/  SHFL.IDX P3, R221, R82, R81, R80 ;  /* 0x0000005152dd7389 */ /* 0x0000640000060050 */
[----:B01----:R-:W-:Y:S01]  /*10480*/  ENDCOLLECTIVE ;  /* 0x000000000000791b */ /* 0x003fe20003800000 */
.L_x_4538:
[----:B------:R-:W-:Y:S02]  /*10490*/  MOV R82, R79 ;  /* 0x0000004f00527202 */ /* 0x000fe40000000f00 */
[----:B------:R-:W-:-:S07]  /*104a0*/  MOV R78, R221 ;  /* 0x000000dd004e7202 */ /* 0x000fce0000000f00 */
[----:B------:R-:W-:Y:S05]  /*104b0*/  WARPSYNC.COLLECTIVE R83, `(.L_x_4539) ;  /* 0x0000000053087348 */ /* 0x000fea0003c00000 */
[----:B------:R0:W1:Y:S02]  /*104c0*/  SHFL.IDX P3, R221, R82, R81, R80 ;  /* 0x0000005152dd7389 */ /* 0x0000640000060050 */
[----:B01----:R-:W-:Y:S01]  /*104d0*/  ENDCOLLECTIVE ;  /* 0x000000000000791b */ /* 0x003fe20003800000 */
.L_x_4539:
[----:B------:R-:W-:Y:S01]  /*104e0*/  MOV R79, R221 ;  /* 0x000000dd004f7202 */ /* 0x000fe20000000f00 */
[----:B------:R-:W-:Y:S06]  /*104f0*/  BRA `(.L_x_4540) ;  /* 0xffffff74003c7947 */ /* 0x000fec000383ffff */
.L_x_4405:
[----:B------:R-:W-:Y:S01]  /*10500*/  HFMA2.MMA R245, -RZ, RZ, 0, 5.9604644775390625e-08 ;  /* 0x00000001fff57435 */ /* 0x000fe200000001ff */
[----:B------:R-:W-:Y:S02]  /*10510*/  MOV R244, R240 ;  /* 0x000000f000f47202 */ /* 0x000fe40000000f00 */
[----:B------:R-:W-:Y:S02]  /*10520*/  MOV R252, 0x1f ;  /* 0x0000001f00fc7802 */ /* 0x000fe40000000f00 */
[----:B------:R-:W-:-:S07]  /*10530*/  MOV R83, 0xffffffff ;  /* 0xffffffff00537802 */ /* 0x000fce0000000f00 */
[----:B-1----:R-:W-:Y:S05]  /*10540*/  WARPSYNC.COLLECTIVE R83, `(.L_x_4541) ;  /* 0x0000000053087348 */ /* 0x002fea0003c00000 */
[----:B------:R0:W2:Y:S02]  /*10550*/  SHFL.DOWN P1, R221, R244, R245, R252 ;  /* 0x080000f5f4dd7389 */ /* 0x0000a400000200fc */
[----:B012---:R-:W-:Y:S01]  /*10560*/  ENDCOLLECTIVE ;  /* 0x000000000000791b */ /* 0x007fe20003800000 */
.L_x_4541:
[----:B------:R-:W-:Y:S02]  /*10570*/  MOV R244, R241 ;  /* 0x000000f100f47202 */ /* 0x000fe40000000f00 */
[----:B------:R-:W-:-:S07]  /*10580*/  MOV R80, R221 ;  /* 0x000000dd00507202 */ /* 0x000fce0000000f00 */
[----:B------:R-:W-:Y:S05]  /*10590*/  WARPSYNC.COLLECTIVE R83, `(.L_x_4542) ;  /* 0x0000000053087348 */ /* 0x000fea0003c00000 */
[----:B------:R0:W1:Y:S02]  /*105a0*/  SHFL.DOWN P1, R221, R244, R245, R252 ;  /* 0x080000f5f4dd7389 */ /* 0x00006400000200fc */
[----:B01----:R-:W-:Y:S01]  /*105b0*/  ENDCOLLECTIVE ;  /* 0x000000000000791b */ /* 0x003fe20003800000 */
.L_x_4542:
[----:B------:R-:W-:Y:S02]  /*105c0*/  MOV R244, R242 ;  /* 0x000000f200f47202 */ /* 0x000fe40000000f00 */
[----:B------:R-:W-:-:S07]  /*105d0*/  MOV R81, R221 ;  /* 0x000000dd00517202 */ /* 0x000fce0000000f00 */
[----:B------:R-:W-:Y:S05]  /*105e0*/  WARPSYNC.COLLECTIVE R83, `(.L_x_4543) ;  /* 0x0000000053087348 */ /* 0x000fea0003c00000 */
[----:B------:R0:W1:Y:S02]  /*105f0*/  SHFL.DOWN P1, R221, R244, R245, R252 ;  /* 0x080000f5f4dd7389 */ /* 0x00006400000200fc */
[----:B01----:R-:W-:Y:S01]  /*10600*/  ENDCOLLECTIVE ;  /* 0x000000000000791b */ /* 0x003fe20003800000 */
.L_x_4543:
[----:B------:R-:W-:Y:S02]  /*10610*/  MOV R244, R243 ;  /* 0x000000f300f47202 */ /* 0x000fe40000000f00 */
[----:B------:R-:W-:-:S07]  /*10620*/  MOV R82, R221 ;  /* 0x000000dd00527202 */ /* 0x000fce0000000f00 */
[----:B------:R-:W-:Y:S05]  /*10630*/  WARPSYNC.COLLECTIVE R83, `(.L_x_4544) ;  /* 0x0000000053087348 */ /* 0x000fea0003c00000 */
[----:B------:R0:W1:Y:S02]  /*10640*/  SHFL.DOWN P1, R221, R244, R245, R252 ;  /* 0x080000f5f4dd7389 */ /* 0x00006400000200fc */
[----:B01----:R-:W-:Y:S01]  /*10650*/  ENDCOLLECTIVE ;  /* 0x000000000000791b */ /* 0x003fe20003800000 */
.L_x_4544:
[----:B------:R-:W-:Y:S01]  /*10660*/  MOV R83, R221 ;  /* 0x000000dd00537202 */ /* 0x000fe20000000f00 */
[----:B------:R-:W-:Y:S06]  /*10670*/  BRA `(.L_x_4545) ;  /* 0xffffff8800407947 */ /* 0x000fec000383ffff */
.L_x_4408:
        /* <DEDUP_REMOVED lines=8> */
.L_x_4547:
[----:B------:R-:W-:Y:S05]  /*10700*/  BSYNC B0 ;  /* 0x0000000000007941 */ /* 0x000fea0003800000 */
.L_x_4546:
        /* <DEDUP_REMOVED lines=8> */
.L_x_4548:
[----:B------:R-:W-:Y:S02]  /*10790*/  MOV R244, R242 ;  /* 0x000000f200f47202 */ /* 0x000fe40000000f00 */
[----:B------:R-:W-:-:S07]  /*107a0*/  MOV R81, R221 ;  /* 0x000000dd00517202 */ /* 0x000fce0000000f00 */
[----:B------:R-:W-:Y:S05]  /*107b0*/  WARPSYNC.COLLECTIVE R83, `(.L_x_4549) ;  /* 0x0000000053087348 */ /* 0x000fea0003c00000 */
[----:B------:R0:W1:Y:S02]  /*107c0*/  SHFL.DOWN P1, R221, R244, R245, R252 ;  /* 0x080000f5f4dd7389 */ /* 0x00006400000200fc */
[----:B01----:R-:W-:Y:S01]  /*107d0*/  ENDCOLLECTIVE ;  /* 0x000000000000791b */ /* 0x003fe20003800000 */
.L_x_4549:
[----:B------:R-:W-:Y:S02]  /*107e0*/  MOV R244, R243 ;  /* 0x000000f300f47202 */ /* 0x000fe40000000f00 */
[----:B------:R-:W-:-:S07]  /*107f0*/  MOV R82, R221 ;  /* 0x000000dd00527202 */ /* 0x000fce0000000f00 */
[----:B------:R-:W-:Y:S05]  /*10800*/  WARPSYNC.COLLECTIVE R83, `(.L_x_4550) ;  /* 0x0000000053087348 */ /* 0x000fea0003c00000 */
[----:B------:R0:W1:Y:S02]  /*10810*/  SHFL.DOWN P1, R221, R244, R245, R252 ;  /* 0x080000f5f4dd7389 */ /* 0x00006400000200fc */
[----:B01----:R-:W-:Y:S01]  /*10820*/  ENDCOLLECTIVE ;  /* 0x000000000000791b */ /* 0x003fe20003800000 */
.L_x_4550:
[----:B------:R-:W-:Y:S05]  /*10830*/  BRA `(.L_x_4551) ;  /* 0xffffff8800247947 */ /* 0x000fea000383ffff */
.L_x_4411:
        /* <DEDUP_REMOVED lines=8> */
.L_x_4553:
[----:B------:R-:W-:Y:S05]  /*108c0*/  BSYNC B0 ;  /* 0x0000000000007941 */ /* 0x000fea0003800000 */
.L_x_4552:
        /* <DEDUP_REMOVED lines=8> */
.L_x_4554:
[----:B------:R-:W-:Y:S02]  /*10950*/  MOV R244, R242 ;  /* 0x000000f200f47202 */ /* 0x000fe40000000f00 */
[----:B------:R-:W-:-:S07]  /*10960*/  MOV R81, R221 ;  /* 0x000000dd00517202 */ /* 0x000fce0000000f00 */
[----:B------:R-:W-:Y:S05]  /*10970*/  WARPSYNC.COLLECTIVE R83, `(.L_x_4555) ;  /* 0x0000000053087348 */ /* 0x000fea0003c00000 */
[----:B------:R0:W1:Y:S02]  /*10980*/  SHFL.DOWN P1, R221, R244, R245, R252 ;  /* 0x080000f5f4dd7389 */ /* 0x00006400000200fc */
[----:B01----:R-:W-:Y:S01]  /*10990*/  ENDCOLLECTIVE ;  /* 0x000000000000791b */ /* 0x003fe20003800000 */
.L_x_4555:
[----:B------:R-:W-:Y:S02]  /*109a0*/  MOV R244, R243 ;  /* 0x000000f300f47202 */ /* 0x000fe40000000f00 */
[----:B------:R-:W-:-:S07]  /*109b0*/  MOV R82, R221 ;  /* 0x000000dd00527202 */ /* 0x000fce0000000f00 */
[----:B------:R-:W-:Y:S05]  /*109c0*/  WARPSYNC.COLLECTIVE R83, `(.L_x_4556) ;  /* 0x0000000053087348 */ /* 0x000fea0003c00000 */
[----:B------:R0:W1:Y:S02]  /*109d0*/  SHFL.DOWN P1, R221, R244, R245, R252 ;  /* 0x080000f5f4dd7389 */ /* 0x00006400000200fc */
[----:B01----:R-:W-:Y:S01]  /*109e0*/  ENDCOLLECTIVE ;  /* 0x000000000000791b */ /* 0x003fe20003800000 */
.L_x_4556:
[----:B------:R-:W-:Y:S05]  /*109f0*/  BRA `(.L_x_4557) ;  /* 0xffffff8800087947 */ /* 0x000fea000383ffff */
.L_x_4414:
        /* <DEDUP_REMOVED lines=8> */
.L_x_4559:
[----:B------:R-:W-:Y:S05]  /*10a80*/  BSYNC B0 ;  /* 0x0000000000007941 */ /* 0x000fea0003800000 */
.L_x_4558:
        /* <DEDUP_REMOVED lines=8> */
.L_x_4560:
[----:B------:R-:W-:Y:S02]  /*10b10*/  MOV R244, R242 ;  /* 0x000000f200f47202 */ /* 0x000fe40000000f00 */
[----:B------:R-:W-:-:S07]  /*10b20*/  MOV R81, R221 ;  /* 0x000000dd00517202 */ /* 0x000fce0000000f00 */
[----:B------:R-:W-:Y:S05]  /*10b30*/  WARPSYNC.COLLECTIVE R83, `(.L_x_4561) ;  /* 0x0000000053087348 */ /* 0x000fea0003c00000 */
[----:B------:R0:W1:Y:S02]  /*10b40*/  SHFL.DOWN P1, R221, R244, R245, R252 ;  /* 0x080000f5f4dd7389 */ /* 0x00006400000200fc */
[----:B01----:R-:W-:Y:S01]  /*10b50*/  ENDCOLLECTIVE ;  /* 0x000000000000791b */ /* 0x003fe20003800000 */
.L_x_4561:
[----:B------:R-:W-:Y:S02]  /*10b60*/  MOV R244, R243 ;  /* 0x000000f300f47202 */ /* 0x000fe40000000f00 */
[----:B------:R-:W-:-:S07]  /*10b70*/  MOV R82, R221 ;  /* 0x000000dd00527202 */ /* 0x000fce0000000f00 */
[----:B------:R-:W-:Y:S05]  /*10b80*/  WARPSYNC.COLLECTIVE R83, `(.L_x_4562) ;  /* 0x0000000053087348 */ /* 0x000fea0003c00000 */
[----:B------:R0:W1:Y:S02]  /*10b90*/  SHFL.DOWN P1, R221, R244, R245, R252 ;  /* 0x080000f5f4dd7389 */ /* 0x00006400000200fc */
[----:B01----:R-:W-:Y:S01]  /*10ba0*/  ENDCOLLECTIVE ;  /* 0x000000000000791b */ /* 0x003fe20003800000 */
.L_x_4562:
[----:B------:R-:W-:Y:S05]  /*10bb0*/  BRA `(.L_x_4563) ;  /* 0xffffff8400ec7947 */ /* 0x000fea000383ffff */
.L_x_4417:
        /* <DEDUP_REMOVED lines=8> */
.L_x_4565:
[----:B------:R-:W-:Y:S05]  /*10c40*/  BSYNC B0 ;  /* 0x0000000000007941 */ /* 0x000fea0003800000 */
.L_x_4564:
        /* <DEDUP_REMOVED lines=8> */
.L_x_4566:
[----:B------:R-:W-:Y:S02]  /*10cd0*/  MOV R244, R242 ;  /* 0x000000f200f47202 */ /* 0x000fe40000000f00 */
[----:B------:R-:W-:-:S07]  /*10ce0*/  MOV R81, R221 ;  /* 0x000000dd00517202 */ /* 0x000fce0000000f00 */
[----:B------:R-:W-:Y:S05]  /*10cf0*/  WARPSYNC.COLLECTIVE R83, `(.L_x_4567) ;  /* 0x0000000053087348 */ /* 0x000fea0003c00000 */
[----:B------:R0:W1:Y:S02]  /*10d00*/  SHFL.DOWN P1, R221, R244, R245, R252 ;  /* 0x080000f5f4dd7389 */ /* 0x00006400000200fc */
[----:B01----:R-:W-:Y:S01]  /*10d10*/  ENDCOLLECTIVE ;  /* 0x000000000000791b */ /* 0x003fe20003800000 */
.L_x_4567:
[----:B------:R-:W-:Y:S02]  /*10d20*/  MOV R244, R243 ;  /* 0x000000f300f47202 */ /* 0x000fe40000000f00 */
[----:B------:R-:W-:-:S07]  /*10d30*/  MOV R82, R221 ;  /* 0x000000dd00527202 */ /* 0x000fce0000000f00 */
[----:B------:R-:W-:Y:S05]  /*10d40*/  WARPSYNC.COLLECTIVE R83, `(.L_x_4568) ;  /* 0x0000000053087348 */ /* 0x000fea0003c00000 */
[----:B------:R0:W1:Y:S02]  /*10d50*/  SHFL.DOWN P1, R221, R244, R245, R252 ;  /* 0x080000f5f4dd7389 */ /* 0x00006400000200fc */
[----:B01----:R-:W-:Y:S01]  /*10d60*/  ENDCOLLECTIVE ;  /* 0x000000000000791b */ /* 0x003fe20003800000 */
.L_x_4568:
[----:B------:R-:W-:Y:S05]  /*10d70*/  BRA `(.L_x_4569) ;  /* 0xffffff8400d07947 */ /* 0x000fea000383ffff */
.L_x_4420:
        /* <DEDUP_REMOVED lines=8> */
.L_x_4571:
[----:B------:R-:W-:Y:S05]  /*10e00*/  BSYNC B0 ;  /* 0x0000000000007941 */ /* 0x000fea0003800000 */
.L_x_4570:
        /* <DEDUP_REMOVED lines=10> */
.L_x_4572:
        /* <DEDUP_REMOVED lines=9> */
.L_x_4573:
[----:B------:R-:W-:Y:S02]  /*10f40*/  MOV R244, R240 ;  /* 0x000000f000f47202 */ /* 0x000fe40000000f00 */
[----:B------:R-:W-:Y:S02]  /*10f50*/  MOV R82, R243 ;  /* 0x000000f300527202 */ /* 0x000fe40000000f00 */
[----:B------:R-:W-:-:S07]  /*10f60*/  MOV R250, R221 ;  /* 0x000000dd00fa7202 */ /* 0x000fce0000000f00 */
[----:B------:R-:W-:Y:S05]  /*10f70*/  WARPSYNC.COLLECTIVE R83, `(.L_x_4574) ;  /* 0x0000000053087348 */ /* 0x000fea0003c00000 */
[----:B------:R0:W1:Y:S02]  /*10f80*/  SHFL.IDX P3, R221, R82, R81, R80 ;  /* 0x0000005152dd7389 */ /* 0x0000640000060050 */
[----:B01----:R-:W-:Y:S01]  /*10f90*/  ENDCOLLECTIVE ;  /* 0x000000000000791b */ /* 0x003fe20003800000 */
.L_x_4574:
[----:B------:R-:W-:Y:S02]  /*10fa0*/  MOV R82, R64 ;  /* 0x0000004000527202 */ /* 0x000fe40000000f00 */
[----:B------:R-:W-:-:S07]  /*10fb0*/  MOV R251, R221 ;  /* 0x000000dd00fb7202 */ /* 0x000fce0000000f00 */
[----:B------:R-:W-:Y:S05]  /*10fc0*/  WARPSYNC.COLLECTIVE R83, `(.L_x_4575) ;  /* 0x0000000053087348 */ /* 0x000fea0003c00000 */
[----:B------:R0:W1:Y:S02]  /*10fd0*/  SHFL.DOWN P1, R221, R244, R245, R252 ;  /* 0x080000f5f4dd7389 */ /* 0x00006400000200fc */
[----:B01----:R-:W-:Y:S01]  /*10fe0*/  ENDCOLLECTIVE ;  /* 0x000000000000791b */ /* 0x003fe20003800000 */
.L_x_4575:
[----:B------:R-:W-:Y:S02]  /*10ff0*/  MOV R244, R241 ;  /* 0x000000f100f47202 */ /* 0x000fe40000000f00 */
[----:B------:R-:W-:-:S07]  /*11000*/  MOV R240, R221 ;  /* 0x000000dd00f07202 */ /* 0x000fce0000000f00 */
[----:B------:R-:W-:Y:S05]  /*11010*/  WARPSYNC.COLLECTIVE R83, `(.L_x_4576) ;  /* 0x0000000053087348 */ /* 0x000fea0003c00000 */
[----:B------:R0:W1:Y:S02]  /*11020*/  SHFL.DOWN P1, R221, R244, R245, R252 ;  /* 0x080000f5f4dd7389 */ /* 0x00006400000200fc */
[----:B01----:R-:W-:Y:S01]  /*11030*/  ENDCOLLECTIVE ;  /* 0x000000000000791b */ /* 0x003fe20003800000 */
.L_x_4576:
[----:B------:R-:W-:Y:S02]  /*11040*/  MOV R244, R242 ;  /* 0x000000f200f47202 */ /* 0x000fe40000000f00 */
[----:B------:R-:W-:-:S07]  /*11050*/  MOV R241, R221 ;  /* 0x000000dd00f17202 */ /* 0x000fce0000000f00 */
[----:B------:R-:W-:Y:S05]  /*11060*/  WARPSYNC.COLLECTIVE R83, `(.L_x_4577) ;  /* 0x0000000053087348 */ /* 0x000fea0003c00000 */
[----:B------:R0:W1:Y:S02]  /*11070*/  SHFL.DOWN P1, R221, R244, R245, R252 ;  /* 0x080000f5f4dd7389 */ /* 0x00006400000200fc */
[----:B01----:R-:W-:Y:S01]  /*11080*/  ENDCOLLECTIVE ;  /* 0x000000000000791b */ /* 0x003fe20003800000 */
.L_x_4577:
[----:B------:R-:W-:Y:S02]  /*11090*/  MOV R244, R243 ;  /* 0x000000f300f47202 */ /* 0x000fe40000000f00 */
[----:B------:R-:W-:-:S07]  /*110a0*/  MOV R242, R221 ;  /* 0x000000dd00f27202 */ /* 0x000fce0000000f00 */
[----:B------:R-:W-:Y:S05]  /*110b0*/  WARPSYNC.COLLECTIVE R83, `(.L_x_4578) ;  /* 0x0000000053087348 */ /* 0x000fea0003c00000 */
[----:B------:R0:W1:Y:S02]  /*110c0*/  SHFL.DOWN P1, R221, R244, R245, R252 ;  /* 0x080000f5f4dd7389 */ /* 0x00006400000200fc */
[----:B01----:R-:W-:Y:S01]  /*110d0*/  ENDCOLLECTIVE ;  /* 0x000000000000791b */ /* 0x003fe20003800000 */
.L_x_4578:
[----:B------:R-:W-:-:S07]  /*110e0*/  MOV R243, R221 ;  /* 0x000000dd00f37202 */ /* 0x000fce0000000f00 */
[----:B------:R-:W-:Y:S05]  /*110f0*/  WARPSYNC.COLLECTIVE R83, `(.L_x_4579) ;  /* 0x0000000053087348 */ /* 0x000fea0003c00000 */
[----:B------:R0:W1:Y:S02]  /*11100*/  SHFL.IDX P3, R221, R82, R81, R80 ;  /* 0x0000005152dd7389 */ /* 0x0000640000060050 */
[----:B01----:R-:W-:Y:S01]  /*11110*/  ENDCOLLECTIVE ;  /* 0x000000000000791b */ /* 0x003fe20003800000 */
.L_x_4579:
[----:B------:R-:W-:Y:S02]  /*11120*/  MOV R82, R65 ;  /* 0x0000004100527202 */ /* 0x000fe40000000f00 */
[----:B------:R-:W-:-:S07]  /*11130*/  MOV R252, R221 ;  /* 0x000000dd00fc7202 */ /* 0x000fce0000000f00 */
[----:B------:R-:W-:Y:S05]  /*11140*/  WARPSYNC.COLLECTIVE R83, `(.L_x_4580) ;  /* 0x0000000053087348 */ /* 0x000fea0003c00000 */
[----:B------:R0:W1:Y:S02]  /*11150*/  SHFL.IDX P3, R221, R82, R81, R80 ;  /* 0x0000005152dd7389 */ /* 0x0000640000060050 */
[----:B01----:R-:W-:Y:S01]  /*11160*/  ENDCOLLECTIVE ;  /* 0x000000000000791b */ /* 0x003fe20003800000 */
.L_x_4580:
[----:B------:R-:W-:Y:S01]  /*11170*/  MOV R82, R66 ;  /* 0x0000004200527202 */ /* 0x000fe20000000f00 */
[-C--:B------:R-:W-:Y:S01]  /*11180*/  FMUL.FTZ R66, R65, R247.reuse ;  /* 0x000000f741427220 */ /* 0x080fe20000410000 */
[----:B------:R-:W-:Y:S01]  /*11190*/  FMUL.FTZ R247, R64, R247 ;  /* 0x000000f740f77220 */ /* 0x000fe20000410000 */
[----:B------:R-:W-:-:S07]  /*111a0*/  MOV R245, R221 ;  /* 0x000000dd00f57202 */ /* 0x000fce0000000f00 */
[----:B------:R-:W-:Y:S05]  /*111b0*/  WARPSYNC.COLLECTIVE R83, `(.L_x_4581) ;  /* 0x0000000053087348 */ /* 0x000fea0003c00000 */
[----:B------:R0:W1:Y:S02]  /*111c0*/  SHFL.IDX P3, R221, R82, R81, R80 ;  /* 0x0000005152dd7389 */ /* 0x0000640000060050 */
[----:B01----:R-:W-:Y:S01]  /*111d0*/  ENDCOLLECTIVE ;  /* 0x000000000000791b */ /* 0x003fe20003800000 */
.L_x_4581:
[----:B------:R-:W-:Y:S02]  /*111e0*/  MOV R82, R67 ;  /* 0x0000004300527202 */ /* 0x000fe40000000f00 */
[----:B------:R-:W-:-:S07]  /*111f0*/  MOV R244, R221 ;  /* 0x000000dd00f47202 */ /* 0x000fce0000000f00 */
[----:B------:R-:W-:Y:S05]  /*11200*/  WARPSYNC.COLLECTIVE R83, `(.L_x_4582) ;  /* 0x0000000053087348 */ /* 0x000fea0003c00000 */
[----:B------:R0:W1:Y:S02]  /*11210*/  SHFL.IDX P3, R221, R82, R81, R80 ;  /* 0x0000005152dd7389 */ /* 0x0000640000060050 */
[----:B01----:R-:W-:Y:S01]  /*11220*/  ENDCOLLECTIVE ;  /* 0x000000000000791b */ /* 0x003fe20003800000 */
.L_x_4582:
[----:B------:R-:W-:Y:S01]  /*11230*/  MOV R83, R221 ;  /* 0x000000dd00537202 */ /* 0x000fe20000000f00 */
[----:B------:R-:W-:Y:S06]  /*11240*/  BRA `(.L_x_4583) ;  /* 0xffffff8400287947 */ /* 0x000fec000383ffff */
.L_x_4584:
        /* <DEDUP_REMOVED lines=11> */
.L_x_18923:


//--------------------- .text._Z25selective_scan_bwd_kernelI32Selective_Scan_bwd_kernel_traitsILi128ELi16ELb1ELb1ELb0ELb0ELb0EN3c104HalfENS1_7complexIfEEEEv12SSMParamsBwd --------------------------
	.section	.text._Z25selective_scan_bwd_kernelI32Selective_Scan_bwd_kernel_traitsILi128ELi16ELb1ELb1ELb0ELb0ELb0EN3c104HalfENS1_7complexIfEEEEv12SSMParamsBwd,"ax",@progbits
	.align	128
        .global         _Z25selective_scan_bwd_kernelI32Selective_Scan_bwd_kernel_traitsILi128ELi16ELb1ELb1ELb0ELb0ELb0EN3c104HalfENS1_7complexIfEEEEv12SSMParamsBwd
        .type           _Z25selective_scan_bwd_kernelI32Selective_Scan_bwd_kernel_traitsILi128ELi16ELb1ELb1ELb0ELb0ELb0EN3c104HalfENS1_7complexIfEEEEv12SSMParamsBwd,@function
        .size           _Z25selective_scan_bwd_kernelI32Selective_Scan_bwd_kernel_traitsILi128ELi16ELb1ELb1ELb0ELb0ELb0EN3c104HalfENS1_7complexIfEEEEv12SSMParamsBwd,(.L_x_18924 - _Z25selective_scan_bwd_kernelI32Selective_Scan_bwd_kernel_traitsILi128ELi16ELb1ELb1ELb0ELb0ELb0EN3c104HalfENS1_7complexIfEEEEv12SSMParamsBwd)
        .other          _Z25selective_scan_bwd_kernelI32Selective_Scan_bwd_kernel_traitsILi128ELi16ELb1ELb1ELb0ELb0ELb0EN3c104HalfENS1_7complexIfEEEEv12SSMParamsBwd,@"STO_CUDA_ENTRY STV_DEFAULT"
_Z25selective_scan_bwd_kernelI32Selective_Scan_bwd_kernel_traitsILi128ELi16ELb1ELb1ELb0ELb0ELb0EN3c104HalfENS1_7complexIfEEEEv12SSMParamsBwd:
.text._Z25selective_scan_bwd_kernelI32Selective_Scan_bwd_kernel_traitsILi128ELi16ELb1ELb1ELb0ELb0ELb0EN3c104HalfENS1_7complexIfEEEEv12SSMParamsBwd:
        /* <DEDUP_REMOVED lines=9> */
[----:B------:R-:W-:Y:S02]  /*0090*/  ULDC UR30, c[0x0][0x228] ;  /* 0x00008a00001e7ab9 */ /* 0x000fe40000000800 */
[----:B------:R-:W-:Y:S01]  /*00a0*/  PLOP3.LUT P0, PT, PT, PT, UP0, 0x80, 0x0 ;  /* 0x000000000000781c */ /* 0x000fe20003f0f008 */
[----:B------:R-:W1:Y:S01]  /*00b0*/  S2UR UR11, SR_CTAID.X ;  /* 0x00000000000b79c3 */ /* 0x000e620000002500 */
[----:B------:R-:W-:Y:S01]  /*00c0*/  PLOP3.LUT P1, PT, PT, PT, UP1, 0x80, 0x0 ;  /* 0x000000000000781c */ /* 0x000fe20003f2f018 */
[----:B------:R-:W-:Y:S01]  /*00d0*/  ULDC.64 UR24, c[0x0][0x3d8] ;  /* 0x0000f60000187ab9 */ /* 0x000fe20000000a00 */
[----:B------:R-:W-:Y:S01]  /*00e0*/  UMOV UR22, URZ ;  /* 0x0000003f00167c82 */ /* 0x000fe20008000000 */
[----:B------:R-:W-:Y:S01]  /*00f0*/  ULDC.64 UR36, c[0x0][0x3f8] ;  /* 0x0000fe0000247ab9 */ /* 0x000fe20000000a00 */
[----:B------:R-:W-:Y:S01]  /*0100*/  ULDC.64 UR8, c[0x0][0x290] ;  /* 0x0000a40000087ab9 */ /* 0x000fe20000000a00 */
[----:B------:R-:W-:Y:S01]  /*0110*/  ULDC.64 UR20, c[0x0][0x240] ;  /* 0x0000900000147ab9 */ /* 0x000fe20000000a00 */
[----:B0-----:R-:W-:-:S02]  /*0120*/  USHF.R.S32.HI UR12, URZ, 0x1f, UR10 ;  /* 0x0000001f3f0c7899 */ /* 0x001fc4000801140a */
        /* <DEDUP_REMOVED lines=14> */
[----:B-1----:R-:W-:Y:S01]  /*0210*/  USHF.R.S32.HI UR4, URZ, 0x1f, UR11 ;  /* 0x0000001f3f047899 */ /* 0x002fe2000801140b */
[----:B------:R-:W-:Y:S01]  /*0220*/  HFMA2.MMA R104, -RZ, RZ, 0, 0 ;  /* 0x00000000ff687435 */ /* 0x000fe200000001ff */
[----:B------:R-:W-:Y:S01]  /*0230*/  ULDC.64 UR6, c[0x0][0x280] ;  /* 0x0000a00000067ab9 */ /* 0x000fe20000000a00 */
[----:B------:R-:W-:Y:S01]  /*0240*/  R2UR UR33, R0 ;  /* 0x00000000002172ca */ /* 0x000fe200000e0000 */
[----:B------:R-:W-:Y:S01]  /*0250*/  UISETP.NE.AND.EX UP0, UPT, UR5, URZ, UPT, UP0 ;  /* 0x0000003f0500728c */ /* 0x000fe2000bf05300 */
[----:B------:R-:W-:Y:S01]  /*0260*/  MOV R102, RZ ;  /* 0x000000ff00667202 */ /* 0x000fe20000000f00 */
[----:B------:R-:W-:-:S02]  /*0270*/  UIMAD UR5, UR4, UR6, URZ ;  /* 0x00000006040572a4 */ /* 0x000fc4000f8e023f */
[----:B------:R-:W-:Y:S02]  /*0280*/  UISETP.NE.U32.AND UP1, UPT, UR24, URZ, UPT ;  /* 0x0000003f1800728c */ /* 0x000fe4000bf25070 */
[----:B------:R-:W-:Y:S02]  /*0290*/  UIMAD UR31, UR11, UR7, UR5 ;  /* 0x000000070b1f72a4 */ /* 0x000fe4000f8e0205 */
[----:B------:R-:W-:Y:S02]  /*02a0*/  UISETP.NE.AND.EX UP1, UPT, UR25, URZ, UPT, UP1 ;  /* 0x0000003f1900728c */ /* 0x000fe4000bf25310 */
[----:B------:R-:W-:Y:S02]  /*02b0*/  UISETP.NE.U32.AND UP2, UPT, UR36, URZ, UPT ;  /* 0x0000003f2400728c */ /* 0x000fe4000bf45070 */
[----:B------:R-:W1:Y:S01]  /*02c0*/  I2F.RP R0, UR33 ;  /* 0x0000002100007d06 */ /* 0x000e620008209400 */
        /* <DEDUP_REMOVED lines=8> */
[----:B-1----:R-:W0:Y:S01]  /*0350*/  MUFU.RCP R0, R0 ;  /* 0x0000000000007308 */ /* 0x002e220000001000 */
        /* <DEDUP_REMOVED lines=9> */
[----:B0-----:R-:W-:Y:S01]  /*03f0*/  IADD3 R2, R0, 0xffffffe, RZ ;  /* 0x0ffffffe00027810 */ /* 0x001fe20007ffe0ff */
[----:B------:R-:W-:Y:S01]  /*0400*/  ULDC.64 UR20, c[0x0][0x288] ;  /* 0x0000a20000147ab9 */ /* 0x000fe20000000a00 */
[----:B------:R-:W-:Y:S01]  /*0410*/  IABS R0, UR10 ;  /* 0x0000000a00007c13 */ /* 0x000fe20008000000 */
[----:B------:R-:W-:-:S02]  /*0420*/  UIMAD UR32, UR12, UR20, URZ ;  /* 0x000000140c2072a4 */ /* 0x000fc4000f8e023f */
[----:B------:R-:W-:Y:S01]  /*0430*/  @UP1 ULEA UR24, UP2, UR10, UR36, 0x2 ;  /* 0x000000240a181291 */ /* 0x000fe2000f84103f */
[----:B------:R-:W0:Y:S01]  /*0440*/  F2I.FTZ.U32.TRUNC.NTZ R2, R2 ;  /* 0x0000000200027305 */ /* 0x000e22000021f000 */
[----:B------:R-:W-:Y:S01]  /*0450*/  R2UR UR34, R0 ;  /* 0x00000000002272ca */ /* 0x000fe200000e0000 */
[----:B------:R-:W-:Y:S01]  /*0460*/  UIMAD UR32, UR10, UR21, UR32 ;  /* 0x000000150a2072a4 */ /* 0x000fe2000f8e0220 */
[----:B------:R-:W-:Y:S01]  /*0470*/  UMOV UR25, URZ ;  /* 0x0000003f00197c82 */ /* 0x000fe20008000000 */
[----:B------:R-:W-:Y:S02]  /*0480*/  @UP1 ULEA.HI.X UR25, UR10, UR37, UR12, 0x2, UP2 ;  /* 0x000000250a191291 */ /* 0x000fe400090f140c */
[----:B------:R-:W-:Y:S02]  /*0490*/  UIADD3 UR15, UR15, UR26, URZ ;  /* 0x0000001a0f0f7290 */ /* 0x000fe4000fffe03f */
[----:B------:R-:W-:Y:S02]  /*04a0*/  UIADD3 UR9, UR9, UR27, URZ ;  /* 0x0000001b09097290 */ /* 0x000fe4000fffe03f */
[----:B------:R-:W-:-:S02]  /*04b0*/  UISETP.NE.AND UP1, UPT, UR30, URZ, UPT ;  /* 0x0000003f1e00728c */ /* 0x000fc4000bf25270 */
[----:B------:R-:W-:Y:S01]  /*04c0*/  UIADD3 UR7, UR7, UR13, URZ ;  /* 0x0000000d07077290 */ /* 0x000fe2000fffe03f */
[----:B0-----:R-:W-:Y:S02]  /*04d0*/  R2UR UR5, R2 ;  /* 0x00000000020572ca */ /* 0x001fe400000e0000 */
        /* <DEDUP_REMOVED lines=15> */
[----:B------:R-:W-:Y:S02]  /*05d0*/  UIMAD UR28, UR10, UR17, UR28 ;  /* 0x000000110a1c72a4 */ /* 0x000fe4000f8e021c */
[----:B------:R-:W-:Y:S02]  /*05e0*/  UISETP.GT.U32.AND UP4, UPT, UR33, UR12, UPT ;  /* 0x0000000c2100728c */ /* 0x000fe4000bf84070 */
[----:B------:R-:W-:Y:S02]  /*05f0*/  UIMAD.WIDE.U32 UR16, UR10, UR16, UR14 ;  /* 0x000000100a1072a5 */ /* 0x000fe4000f8e000e */
[----:B------:R-:W-:-:S02]  /*0600*/  ULOP3.LUT UR14, UR10, UR30, URZ, 0x3c, !UPT ;  /* 0x0000001e0a0e7292 */ /* 0x000fc4000f8e3c3f */
[----:B------:R-:W-:Y:S02]  /*0610*/  UIMAD.WIDE.U32 UR8, UR10, UR20, UR8 ;  /* 0x000000140a0872a5 */ /* 0x000fe4000f8e0008 */
[----:B------:R-:W-:Y:S01]  /*0620*/  UIMAD UR31, UR10, UR21, UR31 ;  /* 0x000000150a1f72a4 */ /* 0x000fe2000f8e021f */
[----:B------:R-:W-:Y:S02]  /*0630*/  ULDC UR20, c[0x0][0x224] ;  /* 0x0000890000147ab9 */ /* 0x000fe40000000800 */
[----:B------:R-:W-:Y:S02]  /*0640*/  @!UP4 UIADD3 UR12, UR12, -UR33, URZ ;  /* 0x800000210c0cc290 */ /* 0x000fe4000fffe03f */
[----:B------:R-:W-:Y:S02]  /*0650*/  @!UP4 UIADD3 UR29, UR29, 0x1, URZ ;  /* 0x000000011d1dc890 */ /* 0x000fe4000fffe03f */
[----:B------:R-:W-:Y:S02]  /*0660*/  UISETP.GE.U32.AND UP3, UPT, UR12, UR33, UPT ;  /* 0x000000210c00728c */ /* 0x000fe4000bf66070 */
[----:B------:R-:W-:-:S02]  /*0670*/  UISETP.GE.AND UP2, UPT, UR14, URZ, UPT ;  /* 0x0000003f0e00728c */ /* 0x000fc4000bf46270 */
[----:B------:R-:W-:Y:S01]  /*0680*/  ULEA UR21, UR20, 0xfffff800, 0xb ;  /* 0xfffff80014157891 */ /* 0x000fe2000f8e583f */
[----:B------:R-:W-:Y:S01]  /*0690*/  ULDC.64 UR34, c[0x0][0x2f0] ;  /* 0x0000bc0000227ab9 */ /* 0x000fe20000000a00 */
[----:B------:R-:W-:Y:S02]  /*06a0*/  @UP0 UIMAD UR13, UR13, UR20, URZ ;  /* 0x000000140d0d02a4 */ /* 0x000fe4000f8e023f */
[----:B------:R-:W-:-:S03]  /*06b0*/  USHF.R.S32.HI UR26, URZ, 0x1f, UR21 ;  /* 0x0000001f3f1a7899 */ /* 0x000fc60008011415 */
[----:B------:R-:W-:Y:S02]  /*06c0*/  @UP3 UIADD3 UR29, UR29, 0x1, URZ ;  /* 0x000000011d1d3890 */ /* 0x000fe4000fffe03f */
[----:B------:R-:W-:Y:S02]  /*06d0*/  UIADD3 UR15, UP5, UR21, UR4, URZ ;  /* 0x00000004150f7290 */ /* 0x000fe4000ffbe03f */
[----:B------:R-:W-:Y:S02]  /*06e0*/  UIADD3 UR4, UP3, UR21, UR16, URZ ;  /* 0x0000001015047290 */ /* 0x000fe4000ff7e03f */
[----:B------:R-:W-:Y:S01]  /*06f0*/  UIADD3.X UR5, UR26, UR5, UR32, UP5, !UPT ;  /* 0x000000051a057290 */ /* 0x000fe2000affe420 */
[----:B------:R-:W-:Y:S02]  /*0700*/  UMOV UR12, UR29 ;  /* 0x0000001d000c7c82 */ /* 0x000fe40008000000 */
[----:B------:R-:W-:Y:S01]  /*0710*/  ULDC.64 UR32, c[0x0][0x2f8] ;  /* 0x0000be0000207ab9 */ /* 0x000fe20000000a00 */
[----:B------:R-:W-:-:S02]  /*0720*/  UIADD3.X UR17, UR26, UR17, UR28, UP3, !UPT ;  /* 0x000000111a117290 */ /* 0x000fc40009ffe41c */
[----:B------:R-:W-:Y:S02]  /*0730*/  @!UP2 UIADD3 UR12, -UR12, URZ, URZ ;  /* 0x0000003f0c0ca290 */ /* 0x000fe4000fffe13f */
[----:B------:R-:W-:Y:S02]  /*0740*/  ULEA UR14, UP4, UR15, UR34, 0x1 ;  /* 0x000000220f0e7291 */ /* 0x000fe4000f88083f */
[----:B------:R-:W-:Y:S02]  /*0750*/  ULEA UR16, UP3, UR4, UR32, 0x1 ;  /* 0x0000002004107291 */ /* 0x000fe4000f86083f */
[----:B------:R-:W-:Y:S02]  /*0760*/  @!UP1 ULOP3.LUT UR12, URZ, UR30, URZ, 0x33, !UPT ;  /* 0x0000001e3f0c9292 */ /* 0x000fe4000f8e333f */
[----:B------:R-:W-:Y:S02]  /*0770*/  UIADD3 UR21, UP2, UR21, UR8, URZ ;  /* 0x0000000815157290 */ /* 0x000fe4000ff5e03f */
[----:B------:R-:W-:-:S02]  /*0780*/  ULEA.HI.X UR15, UR15, UR35, UR5, 0x1, UP4 ;  /* 0x000000230f0f7291 */ /* 0x000fc4000a0f0c05 */
[----:B------:R-:W-:Y:S02]  /*0790*/  ULEA.HI.X UR17, UR4, UR33, UR17, 0x1, UP3 ;  /* 0x0000002104117291 */ /* 0x000fe400098f0c11 */
[----:B------:R-:W-:Y:S01]  /*07a0*/  USHF.R.S32.HI UR8, URZ, 0x1f, UR12 ;  /* 0x0000001f3f087899 */ /* 0x000fe2000801140c */
[----:B------:R-:W-:Y:S01]  /*07b0*/  ULDC.64 UR4, c[0x0][0x3b8] ;  /* 0x0000ee0000047ab9 */ /* 0x000fe20000000a00 */
[----:B------:R-:W-:Y:S02]  /*07c0*/  UIADD3.X UR49, UR26, UR9, UR31, UP2, !UPT ;  /* 0x000000091a317290 */ /* 0x000fe400097fe41f */
[----:B------:R-:W-:Y:S01]  /*07d0*/  ULEA UR48, UP1, UR21, UR4, 0x1 ;  /* 0x0000000415307291 */ /* 0x000fe2000f82083f */
[----:B------:R-:W-:Y:S02]  /*07e0*/  ULDC.64 UR26, c[0x0][0x258] ;  /* 0x00009600001a7ab9 */ /* 0x000fe40000000a00 */
[----:B------:R-:W-:Y:S02]  /*07f0*/  UIMAD UR4, UR8, UR26, URZ ;  /* 0x0000001a080472a4 */ /* 0x000fe4000f8e023f */
[----:B------:R-:W-:-:S02]  /*0800*/  ULEA.HI.X UR49, UR21, UR5, UR49, 0x1, UP1 ;  /* 0x0000000515317291 */ /* 0x000fc400088f0c31 */
[----:B------:R-:W-:Y:S02]  /*0810*/  UIMAD.WIDE.U32 UR8, UR12, UR26, UR6 ;  /* 0x0000001a0c0872a5 */ /* 0x000fe4000f8e0006 */
[----:B------:R-:W-:Y:S02]  /*0820*/  UIMAD UR26, UR12, UR27, UR4 ;  /* 0x0000001b0c1a72a4 */ /* 0x000fe4000f8e0204 */
[----:B------:R-:W-:Y:S02]  /*0830*/  ULEA UR21, UR20, 0xfffff000, 0xc ;  /* 0xfffff00014157891 */ /* 0x000fe4000f8e603f */
[----:B------:R-:W-:Y:S02]  /*0840*/  UIADD3 UR26, UR9, UR26, URZ ;  /* 0x0000001a091a7290 */ /* 0x000fe4000fffe03f */
[----:B------:R-:W-:Y:S02]  /*0850*/  UIADD3 UR51, UP2, UR21, UR8, URZ ;  /* 0x0000000815337290 */ /* 0x000fe4000ff5e03f */
[----:B------:R-:W-:Y:S01]  /*0860*/  UISETP.GE.AND UP1, UPT, UR20, 0x1, UPT ;  /* 0x000000011400788c */ /* 0x000fe2000bf26270 */
[----:B------:R-:W-:Y:S01]  /*0870*/  ULDC.64 UR6, c[0x0][0x2d8] ;  /* 0x0000b60000067ab9 */ /* 0x000fe20000000a00 */
[----:B------:R-:W-:Y:S01]  /*0880*/  ULEA.HI.X.SX32 UR21, UR21, UR26, 0x1, UP2 ;  /* 0x0000001a15157291 */ /* 0x000fe200090f0e3f */
        /* <DEDUP_REMOVED lines=20> */
[----:B------:R-:W-:Y:S01]  /*09d0*/  ULDC UR13, c[0x0][0x224] ;  /* 0x00008900000d7ab9 */ /* 0x000fe20000000800 */
[----:B-1----:R-:W-:-:S06]  /*09e0*/  ULEA UR6, UR7, UR6, 0x18 ;  /* 0x0000000607067291 */ /* 0x002fcc000f8ec03f */
[----:B------:R-:W-:Y:S01]  /*09f0*/  MOV R100, UR6 ;  /* 0x0000000600647c02 */ /* 0x000fe20008000f00 */
[----:B------:R-:W-:Y:S01]  /*0a00*/  UMOV UR6, URZ ;  /* 0x0000003f00067c82 */ /* 0x000fe20008000000 */
[----:B0-----:R-:W-:-:S04]  /*0a10*/  SHF.R.S32.HI R0, RZ, 0x1f, R103 ;  /* 0x0000001fff007819 */ /* 0x001fc80000011467 */
[----:B------:R-:W-:-:S04]  /*0a20*/  LEA.HI R0, R0, R103, RZ, 0x5 ;  /* 0x0000006700007211 */ /* 0x000fc800078f28ff */
[----:B------:R-:W-:-:S04]  /*0a30*/  SHF.R.S32.HI R99, RZ, 0x5, R0 ;  /* 0x00000005ff637819 */ /* 0x000fc80000011400 */
[----:B--2---:R-:W-:-:S07]  /*0a40*/  LEA R99, R99, R100, 0x4 ;  /* 0x0000006463637211 */ /* 0x004fce00078e20ff */
.L_x_4683:
[----:B------:R-:W-:Y:S01]  /*0a50*/  BAR.SYNC.DEFER_BLOCKING 0x0 ;  /* 0x0000000000007b1d */ /* 0x000fe20000010000 */
[----:B------:R-:W-:Y:S02]  /*0a60*/  SHF.L.U32 R98, R103, 0x1, RZ ;  /* 0x0000000167627819 */ /* 0x000fe400000006ff */
[----:B---3--:R-:W-:Y:S02]  /*0a70*/  MOV R2, UR14 ;  /* 0x0000000e00027c02 */ /* 0x008fe40008000f00 */
[----:B------:R-:W-:Y:S01]  /*0a80*/  LOP3.LUT R98, R98, 0xffffffc0, RZ, 0xc0, !PT ;  /* 0xffffffc062627812 */ /* 0x000fe200078ec0ff */
[----:B------:R-:W-:Y:S01]  /*0a90*/  ULDC UR7, c[0x0][0x21c] ;  /* 0x0000870000077ab9 */ /* 0x000fe20000000800 */
[----:B------:R-:W-:Y:S02]  /*0aa0*/  MOV R3, UR15 ;  /* 0x0000000f00037c02 */ /* 0x000fe40008000f00 */
[----:B------:R-:W-:-:S05]  /*0ab0*/  LOP3.LUT R97, R98, 0x1f, R103, 0xf8, !PT ;  /* 0x0000001f62617812 */ /* 0x000fca00078ef867 */
[----:B------:R-:W-:-:S05]  /*0ac0*/  IMAD.WIDE R2, R97, 0x10, R2 ;  /* 0x0000001061027825 */ /* 0x000fca00078e0202 */
[----:B--2---:R-:W2:Y:S04]  /*0ad0*/  LDG.E.128 R4, desc[UR18][R2.64] ;  /* 0x0000001202047981 */ /* 0x004ea8000c1e1d00 */
        /* <DEDUP_REMOVED lines=12> */
[----:B-1----:R-:W1:Y:S01]  /*0ba0*/  LDS.128 R76, [R0+0x10] ;  /* 0x00001000004c7984 */ /* 0x002e620000000c00 */
        /* <DEDUP_REMOVED lines=9> */
[----:B------:R-:W3:Y:S04]  /*0c40*/  LDS.128 R8, [R0] ;  /* 0x0000000000087984 */ /* 0x000ee80000000c00 */
[----:B------:R-:W4:Y:S01]  /*0c50*/  LDS.128 R4, [R0+0x10] ;  /* 0x0000100000047984 */ /* 0x000f220000000c00 */
[----:B------:R-:W-:Y:S06]  /*0c60*/  BAR.SYNC.DEFER_BLOCKING 0x0 ;  /* 0x0000000000007b1d */ /* 0x000fec0000010000 */
[----:B------:R-:W5:Y:S04]  /*0c70*/  LDG.E.128 R28, desc[UR18][R2.64] ;  /* 0x00000012021c7981 */ /* 0x000f68000c1e1d00 */
[----:B------:R3:W5:Y:S01]  /*0c80*/  LDG.E.128 R32, desc[UR18][R2.64+0x200] ;  /* 0x0002001202207981 */ /* 0x000762000c1e1d00 */
[--C-:B0-----:R-:W-:Y:S01]  /*0c90*/  HADD2.F32 R18, -RZ, R80.reuse.H0_H0 ;  /* 0x20000050ff127230 */ /* 0x101fe20000004100 */
[----:B------:R-:W-:Y:S01]  /*0ca0*/  ISETP.LT.AND P0, PT, RZ, UR7, PT ;  /* 0x00000007ff007c0c */ /* 0x000fe2000bf01270 */
[----:B--2---:R-:W-:-:S02]  /*0cb0*/  HADD2.F32 R24, -RZ, R80.H1_H1 ;  /* 0x30000050ff187230 */ /* 0x004fc40000004100 */
[----:B-1----:R-:W-:Y:S02]  /*0cc0*/  HADD2.F32 R25, -RZ, R76.H0_H0 ;  /* 0x2000004cff197230 */ /* 0x002fe40000004100 */
[--C-:B---3--:R-:W-:Y:S02]  /*0cd0*/  HADD2.F32 R95, -RZ, R8.reuse.H0_H0 ;  /* 0x20000008ff5f7230 */ /* 0x108fe40000004100 */
[----:B------:R-:W-:Y:S02]  /*0ce0*/  HADD2.F32 R96, -RZ, R8.H1_H1 ;  /* 0x30000008ff607230 */ /* 0x000fe40000004100 */
[----:B------:R-:W-:Y:S02]  /*0cf0*/  HADD2.F32 R3, -RZ, R81.H0_H0 ;  /* 0x20000051ff037230 */ /* 0x000fe40000004100 */
[----:B------:R-:W-:Y:S01]  /*0d00*/  FADD.FTZ R95, R95, UR5 ;  /* 0x000000055f5f7e21 */ /* 0x000fe20008010000 */
[--C-:B------:R-:W-:Y:S02]  /*0d10*/  HADD2.F32 R93, -RZ, R9.reuse.H0_H0 ;  /* 0x20000009ff5d7230 */ /* 0x100fe40000004100 */
[----:B------:R-:W-:Y:S01]  /*0d20*/  FADD.FTZ R96, R96, UR5 ;  /* 0x0000000560607e21 */ /* 0x000fe20008010000 */
[----:B------:R-:W-:-:S02]  /*0d30*/  HADD2.F32 R94, -RZ, R9.H1_H1 ;  /* 0x30000009ff5e7230 */ /* 0x000fc40000004100 */
[--C-:B------:R-:W-:Y:S02]  /*0d40*/  HADD2.F32 R59, -RZ, R10.reuse.H0_H0 ;  /* 0x2000000aff3b7230 */ /* 0x100fe40000004100 */
[----:B------:R-:W-:Y:S01]  /*0d50*/  FADD.FTZ R93, R93, UR5 ;  /* 0x000000055d5d7e21 */ /* 0x000fe20008010000 */
[----:B------:R-:W-:Y:S02]  /*0d60*/  HADD2.F32 R92, -RZ, R10.H1_H1 ;  /* 0x3000000aff5c7230 */ /* 0x000fe40000004100 */
[----:B------:R-:W-:Y:S01]  /*0d70*/  FADD.FTZ R94, R94, UR5 ;  /* 0x000000055e5e7e21 */ /* 0x000fe20008010000 */
[--C-:B------:R-:W-:Y:S02]  /*0d80*/  HADD2.F32 R57, -RZ, R11.reuse.H0_H0 ;  /* 0x2000000bff397230 */ /* 0x100fe40000004100 */
[----:B------:R-:W-:Y:S01]  /*0d90*/  FADD.FTZ R59, R59, UR5 ;  /* 0x000000053b3b7e21 */ /* 0x000fe20008010000 */
[----:B------:R-:W-:Y:S02]  /*0da0*/  HADD2.F32 R58, -RZ, R11.H1_H1 ;  /* 0x3000000bff3a7230 */ /* 0x000fe40000004100 */
[----:B------:R-:W-:Y:S01]  /*0db0*/  FADD.FTZ R92, R92, UR5 ;  /* 0x000000055c5c7e21 */ /* 0x000fe20008010000 */
[----:B----4-:R-:W-:-:S02]  /*0dc0*/  HADD2.F32 R55, -RZ, R4.H0_H0 ;  /* 0x20000004ff377230 */ /* 0x010fc40000004100 */
[----:B------:R-:W-:Y:S01]  /*0dd0*/  FADD.FTZ R57, R57, UR5 ;  /* 0x0000000539397e21 */ /* 0x000fe20008010000 */
[----:B------:R-:W-:Y:S02]  /*0de0*/  HADD2.F32 R56, -RZ, R4.H1_H1 ;  /* 0x30000004ff387230 */ /* 0x000fe40000004100 */
[----:B------:R-:W-:Y:S01]  /*0df0*/  FADD.FTZ R58, R58, UR5 ;  /* 0x000000053a3a7e21 */ /* 0x000fe20008010000 */
[--C-:B------:R-:W-:Y:S02]  /*0e00*/  HADD2.F32 R53, -RZ, R5.reuse.H0_H0 ;  /* 0x20000005ff357230 */ /* 0x100fe40000004100 */
[----:B------:R-:W-:Y:S01]  /*0e10*/  FADD.FTZ R55, R55, UR5 ;  /* 0x0000000537377e21 */ /* 0x000fe20008010000 */
[----:B------:R-:W-:Y:S02]  /*0e20*/  HADD2.F32 R54, -RZ, R5.H1_H1 ;  /* 0x30000005ff367230 */ /* 0x000fe40000004100 */
[----:B------:R-:W-:Y:S01]  /*0e30*/  FADD.FTZ R56, R56, UR5 ;  /* 0x0000000538387e21 */ /* 0x000fe20008010000 */
[----:B------:R-:W-:-:S02]  /*0e40*/  HADD2.F32 R51, -RZ, R6.H0_H0 ;  /* 0x20000006ff337230 */ /* 0x000fc40000004100 */
[----:B------:R-:W-:Y:S01]  /*0e50*/  FADD.FTZ R53, R53, UR5 ;  /* 0x0000000535357e21 */ /* 0x000fe20008010000 */
[----:B------:R-:W-:Y:S02]  /*0e60*/  HADD2.F32 R52, -RZ, R6.H1_H1 ;  /* 0x30000006ff347230 */ /* 0x000fe40000004100 */
[----:B------:R-:W-:Y:S01]  /*0e70*/  FADD.FTZ R54, R54, UR5 ;  /* 0x0000000536367e21 */ /* 0x000fe20008010000 */
[--C-:B------:R-:W-:Y:S02]  /*0e80*/  HADD2.F32 R49, -RZ, R7.reuse.H0_H0 ;  /* 0x20000007ff317230 */ /* 0x100fe40000004100 */
[----:B------:R-:W-:Y:S01]  /*0e90*/  FADD.FTZ R51, R51, UR5 ;  /* 0x0000000533337e21 */ /* 0x000fe20008010000 */
[----:B------:R-:W-:Y:S02]  /*0ea0*/  HADD2.F32 R50, -RZ, R7.H1_H1 ;  /* 0x30000007ff327230 */ /* 0x000fe40000004100 */
[----:B------:R-:W-:Y:S01]  /*0eb0*/  FADD.FTZ R52, R52, UR5 ;  /* 0x0000000534347e21 */ /* 0x000fe20008010000 */
[----:B------:R-:W-:-:S02]  /*0ec0*/  FADD.FTZ R49, R49, UR5 ;  /* 0x0000000531317e21 */ /* 0x000fc40008010000 */
[----:B------:R-:W-:Y:S01]  /*0ed0*/  FADD.FTZ R50, R50, UR5 ;  /* 0x0000000532327e21 */ /* 0x000fe20008010000 */
[----:B-----5:R-:W-:Y:S04]  /*0ee0*/  STS.128 [R16], R28 ;  /* 0x0000001c10007388 */ /* 0x020fe80000000c00 */
[----:B------:R0:W-:Y:S01]  /*0ef0*/  STS.128 [R16+0x200], R32 ;  /* 0x0002002010007388 */ /* 0x0001e20000000c00 */
[----:B------:R-:W-:-:S03]  /*0f00*/  NOP ;  /* 0x0000000000007918 */ /* 0x000fc60000000000 */
[----:B------:R-:W1:Y:S04]  /*0f10*/  LDS.128 R20, [R0] ;  /* 0x0000000000147984 */ /* 0x000e680000000c00 */
[----:B------:R-:W2:Y:S01]  /*0f20*/  LDS.128 R12, [R0+0x10] ;  /* 0x00001000000c7984 */ /* 0x000ea20000000c00 */
[----:B0-----:R-:W-:Y:S02]  /*0f30*/  HADD2.F32 R16, -RZ, R81.H1_H1 ;  /* 0x30000051ff107230 */ /* 0x001fe40000004100 */
[--C-:B-1----:R-:W-:Y:S02]  /*0f40*/  HADD2.F32 R17, -RZ, R20.reuse.H0_H0 ;  /* 0x20000014ff117230 */ /* 0x102fe40000004100 */
[----:B------:R-:W-:Y:S02]  /*0f50*/  HADD2.F32 R20, -RZ, R20.H1_H1 ;  /* 0x30000014ff147230 */ /* 0x000fe40000004100 */
[----:B------:R-:W-:-:S02]  /*0f60*/  HADD2.F32 R2, -RZ, R21.H0_H0 ;  /* 0x20000015ff027230 */ /* 0x000fc40000004100 */
[C---:B------:R-:W-:Y:S01]  /*0f70*/  FFMA.FTZ R19, R17.reuse, R18, R104 ;  /* 0x0000001211137223 */ /* 0x040fe20000010068 */
[----:B------:R-:W-:Y:S02]  /*0f80*/  HADD2.F32 R21, -RZ, R21.H1_H1 ;  /* 0x30000015ff157230 */ /* 0x000fe40000004100 */
[----:B------:R-:W-:Y:S01]  /*0f90*/  FMUL.FTZ R48, R17, UR4 ;  /* 0x0000000411307c20 */ /* 0x000fe20008410000 */
[----:B------:R-:W-:Y:S02]  /*0fa0*/  HADD2.F32 R18, -RZ, R82.H0_H0 ;  /* 0x20000052ff127230 */ /* 0x000fe40000004100 */
[C---:B------:R-:W-:Y:S01]  /*0fb0*/  FFMA.FTZ R19, R20.reuse, R24, R19 ;  /* 0x0000001814137223 */ /* 0x040fe20000010013 */
[----:B--2---:R-:W-:Y:S02]  /*0fc0*/  HADD2.F32 R24, -RZ, R12.H1_H1 ;  /* 0x3000000cff187230 */ /* 0x004fe40000004100 */
[----:B------:R-:W-:Y:S01]  /*0fd0*/  FMUL.FTZ R47, R20, UR4 ;  /* 0x00000004142f7c20 */ /* 0x000fe20008410000 */
[----:B------:R-:W-:-:S02]  /*0fe0*/  HADD2.F32 R26, -RZ, R13.H1_H1 ;  /* 0x3000000dff1a7230 */ /* 0x000fc40000004100 */
        /* <DEDUP_REMOVED lines=15> */
[----:B------:R-:W-:-:S02]  /*10e0*/  HADD2.F32 R16, -RZ, R83.H1_H1 ;  /* 0x30000053ff107230 */ /* 0x000fc40000004100 */
[C---:B------:R-:W-:Y:S01]  /*10f0*/  FFMA.FTZ R0, R18.reuse, R0, R19 ;  /* 0x0000000012007223 */ /* 0x040fe20000010013 */
[----:B------:R-:W-:Y:S02]  /*1100*/  HADD2.F32 R19, -RZ, R12.H0_H0 ;  /* 0x2000000cff137230 */ /* 0x000fe40000004100 */
[----:B------:R-:W-:Y:S01]  /*1110*/  FMUL.FTZ R42, R18, UR4 ;  /* 0x00000004122a7c20 */ /* 0x000fe20008410000 */
[----:B------:R-:W-:Y:S02]  /*1120*/  HADD2.F32 R12, -RZ, R77.H1_H1 ;  /* 0x3000004dff0c7230 */ /* 0x000fe40000004100 */
[C---:B------:R-:W-:Y:S01]  /*1130*/  FFMA.FTZ R0, R23.reuse, R16, R0 ;  /* 0x0000001017007223 */ /* 0x040fe20000010000 */
[----:B------:R-:W-:Y:S02]  /*1140*/  HADD2.F32 R16, -RZ, R76.H1_H1 ;  /* 0x3000004cff107230 */ /* 0x000fe40000004100 */
[----:B------:R-:W-:Y:S01]  /*1150*/  FMUL.FTZ R41, R23, UR4 ;  /* 0x0000000417297c20 */ /* 0x000fe20008410000 */
[----:B------:R-:W-:-:S02]  /*1160*/  HADD2.F32 R29, -RZ, R15.H0_H0 ;  /* 0x2000000fff1d7230 */ /* 0x000fc40000004100 */
[C---:B------:R-:W-:Y:S01]  /*1170*/  FFMA.FTZ R27, R19.reuse, R25, R0 ;  /* 0x00000019131b7223 */ /* 0x040fe20000010000 */
[----:B------:R-:W-:Y:S02]  /*1180*/  HADD2.F32 R0, -RZ, R77.H0_H0 ;  /* 0x2000004dff007230 */ /* 0x000fe40000004100 */
[----:B------:R-:W-:Y:S01]  /*1190*/  FMUL.FTZ R40, R19, UR4 ;  /* 0x0000000413287c20 */ /* 0x000fe20008410000 */
[----:B------:R-:W-:Y:S02]  /*11a0*/  HADD2.F32 R25, -RZ, R13.H0_H0 ;  /* 0x2000000dff197230 */ /* 0x000fe40000004100 */
[C---:B------:R-:W-:Y:S01]  /*11b0*/  FFMA.FTZ R16, R24.reuse, R16, R27 ;  /* 0x0000001018107223 */ /* 0x040fe2000001001b */
[----:B------:R-:W-:Y:S02]  /*11c0*/  HADD2.F32 R27, -RZ, R14.H0_H0 ;  /* 0x2000000eff1b7230 */ /* 0x000fe40000004100 */
[----:B------:R-:W-:Y:S01]  /*11d0*/  FMUL.FTZ R39, R24, UR4 ;  /* 0x0000000418277c20 */ /* 0x000fe20008410000 */
[----:B------:R-:W-:-:S02]  /*11e0*/  HADD2.F32 R30, -RZ, R15.H1_H1 ;  /* 0x3000000fff1e7230 */ /* 0x000fc40000004100 */
[C---:B------:R-:W-:Y:S01]  /*11f0*/  FFMA.FTZ R13, R25.reuse, R0, R16 ;  /* 0x00000000190d7223 */ /* 0x040fe20000010010 */
[--C-:B------:R-:W-:Y:S02]  /*1200*/  HADD2.F32 R0, -RZ, R78.reuse.H0_H0 ;  /* 0x2000004eff007230 */ /* 0x100fe40000004100 */
[----:B------:R-:W-:Y:S01]  /*1210*/  FMUL.FTZ R38, R25, UR4 ;  /* 0x0000000419267c20 */ /* 0x000fe20008410000 */
[----:B------:R-:W-:Y:S02]  /*1220*/  HADD2.F32 R16, -RZ, R78.H1_H1 ;  /* 0x3000004eff107230 */ /* 0x000fe40000004100 */
[C---:B------:R-:W-:Y:S01]  /*1230*/  FFMA.FTZ R12, R26.reuse, R12, R13 ;  /* 0x0000000c1a0c7223 */ /* 0x040fe2000001000d */
[--C-:B------:R-:W-:Y:S02]  /*1240*/  HADD2.F32 R104, -RZ, R79.reuse.H1_H1 ;  /* 0x3000004fff687230 */ /* 0x100fe40000004100 */
[----:B------:R-:W-:Y:S01]  /*1250*/  FMUL.FTZ R37, R26, UR4 ;  /* 0x000000041a257c20 */ /* 0x000fe20008410000 */
[C---:B------:R-:W-:Y:S01]  /*1260*/  FMUL.FTZ R36, R27.reuse, UR4 ;  /* 0x000000041b247c20 */ /* 0x040fe20008410000 */
[----:B------:R-:W-:Y:S01]  /*1270*/  FFMA.FTZ R13, R27, R0, R12 ;  /* 0x000000001b0d7223 */ /* 0x000fe2000001000c */
[----:B------:R-:W-:-:S02]  /*1280*/  HADD2.F32 R0, -RZ, R79.H0_H0 ;  /* 0x2000004fff007230 */ /* 0x000fc40000004100 */
[C---:B------:R-:W-:Y:S01]  /*1290*/  FMUL.FTZ R35, R28.reuse, UR4 ;  /* 0x000000041c237c20 */ /* 0x040fe20008410000 */
[----:B------:R-:W-:Y:S01]  /*12a0*/  FMUL.FTZ R34, R29, UR4 ;  /* 0x000000041d227c20 */ /* 0x000fe20008410000 */
[----:B------:R-:W-:Y:S01]  /*12b0*/  FFMA.FTZ R16, R28, R16, R13 ;  /* 0x000000101c107223 */ /* 0x000fe2000001000d */
[----:B------:R-:W-:-:S03]  /*12c0*/  FMUL.FTZ R33, R30, UR4 ;  /* 0x000000041e217c20 */ /* 0x000fc60008410000 */
[----:B------:R-:W-:-:S04]  /*12d0*/  FFMA.FTZ R9, R29, R0, R16 ;  /* 0x000000001d097223 */ /* 0x000fc80000010010 */
[----:B------:R-:W-:Y:S01]  /*12e0*/  FFMA.FTZ R104, R30, R104, R9 ;  /* 0x000000681e687223 */ /* 0x000fe20000010009 */
[----:B------:R-:W-:Y:S06]  /*12f0*/  BAR.SYNC.DEFER_BLOCKING 0x0 ;  /* 0x0000000000007b1d */ /* 0x000fec0000010000 */
[----:B------:R-:W-:Y:S05]  /*1300*/  @P0 BRA `(.L_x_4586) ;  /* 0x0000000000280947 */ /* 0x000fea0003800000 */
[----:B------:R-:W-:Y:S01]  /*1310*/  HFMA2.MMA R32, -RZ, RZ, 0, 0 ;  /* 0x00000000ff207435 */ /* 0x000fe200000001ff */
        /* <DEDUP_REMOVED lines=8> */
[----:B------:R-:W-:Y:S06]  /*13a0*/  BRA `(.L_x_4587) ;  /* 0x0000008c00187947 */ /* 0x000fec0003800000 */
.L_x_4586:
[----:B------:R-:W-:Y:S01]  /*13b0*/  FADD.FTZ R15, R2, R2 ;  /* 0x00000002020f7221 */ /* 0x000fe20000010000 */
[----:B------:R-:W-:Y:S01]  /*13c0*/  FADD.FTZ R13, R3, R3 ;  /* 0x00000003030d7221 */ /* 0x000fe20000010000 */
[----:B------:R-:W-:Y:S01]  /*13d0*/  HFMA2.MMA R32, -RZ, RZ, 0, 0 ;  /* 0x00000000ff207435 */ /* 0x000fe200000001ff */
        /* <DEDUP_REMOVED lines=38> */
.L_x_4682:
[----:B------:R-:W-:Y:S02]  /*1640*/  USHF.R.S32.HI UR56, URZ, 0x1f, UR10 ;  /* 0x0000001f3f387899 */ /* 0x000fe4000801140a */
[----:B------:R-:W-:Y:S02]  /*1650*/  UIMAD.WIDE.U32 UR46, UR10, UR40, URZ ;  /* 0x000000280a2e72a5 */ /* 0x000fe4000f8e003f */
[----:B------:R-:W-:-:S04]  /*1660*/  UIMAD UR55, UR56, UR40, URZ ;  /* 0x00000028383772a4 */ /* 0x000fc8000f8e023f */
[----:B------:R-:W-:Y:S02]  /*1670*/  UIMAD UR57, UR10, UR41, UR55 ;  /* 0x000000290a3972a4 */ /* 0x000fe4000f8e0237 */
[----:B------:R-:W-:Y:S02]  /*1680*/  USHF.R.S32.HI UR55, URZ, 0x1f, UR7 ;  /* 0x0000001f3f377899 */ /* 0x000fe40008011407 */
        /* <DEDUP_REMOVED lines=8> */
[----:B--2---:R-:W-:-:S06]  /*1710*/  MOV R85, UR46 ;  /* 0x0000002e00557c02 */ /* 0x004fcc0008000f00 */
        /* <DEDUP_REMOVED lines=11> */
[----:B0-----:R-:W-:-:S03]  /*17d0*/  IADD3 R61, R98, R97, RZ ;  /* 0x00000061623d7210 */ /* 0x001fc60007ffe0ff */
[----:B------:R-:W-:-:S03]  /*17e0*/  MOV R87, UR46 ;  /* 0x0000002e00577c02 */ /* 0x000fc60008000f00 */
[----:B------:R-:W-:-:S05]  /*17f0*/  IMAD.WIDE R86, R61, 0x10, R86 ;  /* 0x000000103d567825 */ /* 0x000fca00078e0256 */
[----:B------:R-:W3:Y:S04]  /*1800*/  LDG.E.128 R60, desc[UR18][R86.64] ;  /* 0x00000012563c7981 */ /* 0x000ee8000c1e1d00 */
[----:B------:R-:W4:Y:S04]  /*1810*/  LDG.E.128 R64, desc[UR18][R86.64+0x200] ;  /* 0x0002001256407981 */ /* 0x000f28000c1e1d00 */
[----:B------:R-:W4:Y:S04]  /*1820*/  LDG.E.128 R68, desc[UR18][R86.64+0x400] ;  /* 0x0004001256447981 */ /* 0x000f28000c1e1d00 */
[----:B------:R0:W4:Y:S01]  /*1830*/  LDG.E.128 R72, desc[UR18][R86.64+0x600] ;  /* 0x0006001256487981 */ /* 0x000122000c1e1d00 */
[----:B------:R-:W-:Y:S01]  /*1840*/  UIADD3 UR46, UR13, -0x1, URZ ;  /* 0xffffffff0d2e7890 */ /* 0x000fe2000fffe03f */
[C---:B------:R-:W-:Y:S01]  /*1850*/  LOP3.LUT P0, RZ, R103.reuse, 0x1f, RZ, 0xc0, !PT ;  /* 0x0000001f67ff7812 */ /* 0x040fe2000780c0ff */
[----:B------:R-:W-:Y:S01]  /*1860*/  UIMAD UR55, UR55, UR44, URZ ;  /* 0x0000002c373772a4 */ /* 0x000fe2000f8e023f */
[----:B------:R-:W-:Y:S01]  /*1870*/  MOV R110, UR13 ;  /* 0x0000000d006e7c02 */ /* 0x000fe20008000f00 */
[----:B------:R-:W-:Y:S01]  /*1880*/  ULEA.HI UR47, UR46, UR46, URZ, 0x1 ;  /* 0x0000002e2e2f7291 */ /* 0x000fe2000f8f083f */
[----:B------:R-:W-:-:S02]  /*1890*/  ISETP.NE.AND P1, PT, R103, RZ, PT ;  /* 0x000000ff6700720c */ /* 0x000fc40003f25270 */
[----:B------:R-:W-:Y:S01]  /*18a0*/  ISETP.LT.OR P2, PT, R110, 0x2, P0 ;  /* 0x000000026e00780c */ /* 0x000fe20000741670 */
[----:B------:R-:W-:Y:S01]  /*18b0*/  ULOP3.LUT UR47, UR47, 0xfffffe, URZ, 0xc0, !UPT ;  /* 0x00fffffe2f2f7892 */ /* 0x000fe2000f8ec03f */
[----:B------:R-:W-:-:S03]  /*18c0*/  MOV R110, 0x10 ;  /* 0x00000010006e7802 */ /* 0x000fc60000000f00 */
[----:B------:R-:W-:-:S04]  /*18d0*/  UIADD3 UR47, UR46, -UR47, URZ ;  /* 0x8000002f2e2f7290 */ /* 0x000fc8000fffe03f */
[----:B------:R-:W-:Y:S01]  /*18e0*/  ULEA UR47, UR47, UR7, 0x8 ;  /* 0x000000072f2f7291 */ /* 0x000fe2000f8e403f */
[----:B--2---:R-:W-:Y:S02]  /*18f0*/  R2UR UR58, R85 ;  /* 0x00000000553a72ca */ /* 0x004fe400000e0000 */
[----:B------:R-:W-:-:S11]  /*1900*/  R2UR UR59, R84 ;  /* 0x00000000543b72ca */ /* 0x000fd600000e0000 */
[----:B------:R-:W-:Y:S01]  /*1910*/  FMUL.FTZ R85, R95, UR58 ;  /* 0x0000003a5f557c20 */ /* 0x000fe20008410000 */
[----:B------:R-:W-:-:S03]  /*1920*/  FMUL.FTZ R84, R51, UR58 ;  /* 0x0000003a33547c20 */ /* 0x000fc60008410000 */
[----:B------:R-:W-:Y:S01]  /*1930*/  FMUL.RZ R89, R85, 0.15915493667125701904 ;  /* 0x3e22f98355597820 */ /* 0x000fe2000040c000 */
[----:B------:R-:W-:Y:S01]  /*1940*/  FMUL.FTZ R85, R96, UR58 ;  /* 0x0000003a60557c20 */ /* 0x000fe20008410000 */
[----:B------:R-:W-:Y:S01]  /*1950*/  FMUL.RZ R106, R84, 0.15915493667125701904 ;  /* 0x3e22f983546a7820 */ /* 0x000fe2000040c000 */
[----:B------:R-:W-:Y:S01]  /*1960*/  FMUL.FTZ R84, R52, UR58 ;  /* 0x0000003a34547c20 */ /* 0x000fe20008410000 */
[----:B------:R-:W-:Y:S01]  /*1970*/  MUFU.SIN R90, R89 ;  /* 0x00000059005a7308 */ /* 0x000fe20000000400 */
[----:B------:R-:W-:Y:S01]  /*1980*/  FMUL.RZ R105, R85, 0.15915493667125701904 ;  /* 0x3e22f98355697820 */ /* 0x000fe2000040c000 */
[----:B------:R-:W-:Y:S01]  /*1990*/  FMUL.FTZ R85, R93, UR58 ;  /* 0x0000003a5d557c20 */ /* 0x000fe20008410000 */
[----:B------:R-:W-:Y:S01]  /*19a0*/  FMUL.RZ R114, R84, 0.15915493667125701904 ;  /* 0x3e22f98354727820 */ /* 0x000fe2000040c000 */
[----:B------:R-:W-:Y:S02]  /*19b0*/  SHF.L.U32 R84, R103, 0x2, RZ ;  /* 0x0000000267547819 */ /* 0x000fe400000006ff */
[----:B0-----:R-:W-:Y:S01]  /*19c0*/  FMUL.RZ R86, R85, 0.15915493667125701904 ;  /* 0x3e22f98355567820 */ /* 0x001fe2000040c000 */
[----:B------:R-:W-:Y:S01]  /*19d0*/  FMUL.FTZ R85, R94, UR58 ;  /* 0x0000003a5e557c20 */ /* 0x000fe20008410000 */
[----:B------:R0:W-:Y:S01]  /*19e0*/  MUFU.COS R88, R89 ;  /* 0x0000005900587308 */ /* 0x0001e20000000000 */
[----:B------:R-:W-:-:S02]  /*19f0*/  LOP3.LUT R84, R84, 0xffffff80, RZ, 0xc0, !PT ;  /* 0xffffff8054547812 */ /* 0x000fc400078ec0ff */
[----:B------:R-:W-:Y:S01]  /*1a00*/  FMUL.RZ R87, R85, 0.15915493667125701904 ;  /* 0x3e22f98355577820 */ /* 0x000fe2000040c000 */
[----:B------:R-:W-:Y:S01]  /*1a10*/  FMUL.FTZ R85, R59, UR58 ;  /* 0x0000003a3b557c20 */ /* 0x000fe20008410000 */
[----:B------:R-:W-:-:S03]  /*1a20*/  IADD3 R84, R84, R101, RZ ;  /* 0x0000006554547210 */ /* 0x000fc60007ffe0ff */
        /* <DEDUP_REMOVED lines=29> */
[----:B0-----:R-:W-:-:S05]  /*1c00*/  MOV R105, UR59 ;  /* 0x0000003b00697c02 */ /* 0x001fca0008000f00 */
[----:B------:R-:W-:Y:S02]  /*1c10*/  FMUL.FTZ R105, R105, 1.4426950216293334961 ;  /* 0x3fb8aa3b69697820 */ /* 0x000fe40000410000 */
[----:B------:R0:W-:Y:S02]  /*1c20*/  MUFU.COS R132, R87 ;  /* 0x0000005700847308 */ /* 0x0001e40000000000 */
[----:B------:R-:W-:-:S06]  /*1c30*/  FMUL.FTZ R108, R94, R105 ;  /* 0x000000695e6c7220 */ /* 0x000fcc0000410000 */
[----:B------:R-:W-:Y:S01]  /*1c40*/  MUFU.SIN R122, R106 ;  /* 0x0000006a007a7308 */ /* 0x000fe20000000400 */
[----:B0-----:R-:W-:Y:S01]  /*1c50*/  FMUL.RZ R87, R85, 0.15915493667125701904 ;  /* 0x3e22f98355577820 */ /* 0x001fe2000040c000 */
[----:B------:R-:W-:-:S06]  /*1c60*/  FMUL.FTZ R85, R95, R105 ;  /* 0x000000695f557220 */ /* 0x000fcc0000410000 */
[----:B------:R-:W-:Y:S08]  /*1c70*/  MUFU.SIN R124, R87 ;  /* 0x00000057007c7308 */ /* 0x000ff00000000400 */
[----:B------:R0:W-:Y:S08]  /*1c80*/  MUFU.COS R125, R87 ;  /* 0x00000057007d7308 */ /* 0x0001f00000000000 */
[----:B-1----:R1:W-:Y:S01]  /*1c90*/  MUFU.COS R123, R106 ;  /* 0x0000006a007b7308 */ /* 0x0023e20000000000 */
[----:B0-----:R-:W-:-:S07]  /*1ca0*/  FMUL.FTZ R87, R96, R105 ;  /* 0x0000006960577220 */ /* 0x001fce0000410000 */
[----:B------:R-:W-:Y:S01]  /*1cb0*/  MUFU.SIN R131, R89 ;  /* 0x0000005900837308 */ /* 0x000fe20000000400 */
[----:B-1----:R-:W-:-:S07]  /*1cc0*/  FMUL.FTZ R106, R93, R105 ;  /* 0x000000695d6a7220 */ /* 0x002fce0000410000 */
[----:B------:R-:W-:Y:S08]  /*1cd0*/  MUFU.COS R130, R89 ;  /* 0x0000005900827308 */ /* 0x000ff00000000000 */
[----:B------:R0:W1:Y:S08]  /*1ce0*/  MUFU.EX2 R144, R87 ;  /* 0x0000005700907308 */ /* 0x0000700000000800 */
[----:B------:R2:W4:Y:S01]  /*1cf0*/  MUFU.EX2 R89, R85 ;  /* 0x0000005500597308 */ /* 0x0005220000000800 */
[----:B0-----:R-:W-:Y:S01]  /*1d00*/  MOV R87, UR47 ;  /* 0x0000002f00577c02 */ /* 0x001fe20008000f00 */
[----:B------:R-:W-:-:S02]  /*1d10*/  ULDC.64 UR46, c[0x0][0x268] ;  /* 0x00009a00002e7ab9 */ /* 0x000fc40000000a00 */
[----:B------:R-:W-:Y:S02]  /*1d20*/  UIMAD UR60, UR56, UR46, URZ ;  /* 0x0000002e383c72a4 */ /* 0x000fe4000f8e023f */
[----:B------:R-:W-:Y:S02]  /*1d30*/  UIMAD.WIDE.U32 UR56, UR10, UR46, URZ ;  /* 0x0000002e0a3872a5 */ /* 0x000fe4000f8e003f */
[----:B------:R-:W0:Y:S01]  /*1d40*/  MUFU.EX2 R106, R106 ;  /* 0x0000006a006a7308 */ /* 0x000e220000000800 */
[----:B--2---:R-:W-:Y:S01]  /*1d50*/  LEA R85, R84, R100, 0x4 ;  /* 0x0000006454557211 */ /* 0x004fe200078e20ff */
[C---:B-1----:R-:W-:Y:S01]  /*1d60*/  FMUL.FTZ R145, R144.reuse, R145 ;  /* 0x0000009190917220 */ /* 0x042fe20000410000 */
[----:B------:R-:W-:Y:S01]  /*1d70*/  FMUL.FTZ R144, R144, R91 ;  /* 0x0000005b90907220 */ /* 0x000fe20000410000 */
[----:B------:R-:W-:Y:S02]  /*1d80*/  UIMAD UR47, UR10, UR47, UR60 ;  /* 0x0000002f0a2f72a4 */ /* 0x000fe4000f8e023c */
[----:B---3--:R1:W-:Y:S01]  /*1d90*/  STS.128 [R85], R60 ;  /* 0x0000003c55007388 */ /* 0x0083e20000000c00 */
[----:B------:R-:W-:Y:S01]  /*1da0*/  UIMAD UR46, UR7, UR45, UR55 ;  /* 0x0000002d072e72a4 */ /* 0x000fe2000f8e0237 */
[----:B------:R-:W-:Y:S01]  /*1db0*/  MUFU.SIN R126, R86 ;  /* 0x00000056007e7308 */ /* 0x000fe20000000400 */
[C---:B----4-:R-:W-:Y:S01]  /*1dc0*/  FMUL.FTZ R88, R89.reuse, R88 ;  /* 0x0000005859587220 */ /* 0x050fe20000410000 */
[----:B------:R-:W-:Y:S01]  /*1dd0*/  FMUL.FTZ R89, R89, R90 ;  /* 0x0000005a59597220 */ /* 0x000fe20000410000 */
[----:B------:R2:W-:Y:S01]  /*1de0*/  STS.128 [R85+0x200], R64 ;  /* 0x0002004055007388 */ /* 0x0005e20000000c00 */
[----:B------:R-:W-:Y:S01]  /*1df0*/  UIADD3 UR57, UR57, UR47, URZ ;  /* 0x0000002f39397290 */ /* 0x000fe2000fffe03f */
[----:B------:R-:W-:-:S02]  /*1e00*/  MOV R90, UR13 ;  /* 0x0000000d005a7c02 */ /* 0x000fc40008000f00 */
[----:B------:R-:W-:Y:S01]  /*1e10*/  STS.128 [R85+0x400], R68 ;  /* 0x0004004455007388 */ /* 0x000fe20000000c00 */
[----:B------:R3:W-:Y:S01]  /*1e20*/  MUFU.COS R127, R86 ;  /* 0x00000056007f7308 */ /* 0x0007e20000000000 */
[C---:B0-----:R-:W-:Y:S01]  /*1e30*/  FMUL.FTZ R142, R106.reuse, R107 ;  /* 0x0000006b6a8e7220 */ /* 0x041fe20000410000 */
[----:B------:R-:W-:Y:S01]  /*1e40*/  FMUL.FTZ R143, R106, R143 ;  /* 0x0000008f6a8f7220 */ /* 0x000fe20000410000 */
[----:B------:R-:W0:Y:S01]  /*1e50*/  @!P2 LDC R107, c[0x0][0x21c] ;  /* 0x00008700ff6bab82 */ /* 0x000e220000000800 */
[----:B------:R-:W-:Y:S01]  /*1e60*/  UIMAD.WIDE.U32 UR56, UR7, UR44, UR56 ;  /* 0x0000002c073872a5 */ /* 0x000fe2000f8e0038 */
[----:B------:R-:W-:Y:S01]  /*1e70*/  @!P2 IADD3 R90, R90, -0x2, RZ ;  /* 0xfffffffe5a5aa810 */ /* 0x000fe20007ffe0ff */
[CC--:B-1----:R-:W-:Y:S01]  /*1e80*/  FMUL.FTZ R62, R88.reuse, R144.reuse ;  /* 0x00000090583e7220 */ /* 0x0c2fe20000410000 */
[----:B------:R-:W-:Y:S01]  /*1e90*/  FMUL.FTZ R61, R89, R144 ;  /* 0x00000090593d7220 */ /* 0x000fe20000410000 */
[----:B------:R-:W1:Y:S01]  /*1ea0*/  MUFU.EX2 R108, R108 ;  /* 0x0000006c006c7308 */ /* 0x000e620000000800 */
[----:B---3--:R-:W-:Y:S01]  /*1eb0*/  IADD3 R86, R103, 0x200, RZ ;  /* 0x0000020067567810 */ /* 0x008fe20007ffe0ff */
[----:B------:R-:W-:Y:S01]  /*1ec0*/  FMUL.FTZ R60, R49, UR58 ;  /* 0x0000003a313c7c20 */ /* 0x000fe20008410000 */
[-C--:B------:R-:W-:Y:S01]  /*1ed0*/  FFMA.FTZ R62, R89, R145.reuse, R62 ;  /* 0x00000091593e7223 */ /* 0x080fe2000001003e */
[----:B------:R-:W-:Y:S01]  /*1ee0*/  FFMA.FTZ R61, R88, R145, -R61 ;  /* 0x00000091583d7223 */ /* 0x000fe2000001083d */
[----:B------:R-:W-:Y:S01]  /*1ef0*/  SEL R87, R87, R86, !P1 ;  /* 0x0000005657577207 */ /* 0x000fe20004800000 */
[----:B------:R-:W-:Y:S01]  /*1f00*/  FMUL.FTZ R86, R59, R105 ;  /* 0x000000693b567220 */ /* 0x000fe20000410000 */
[----:B--2---:R-:W-:Y:S01]  /*1f10*/  FMUL.RZ R65, R60, 0.15915493667125701904 ;  /* 0x3e22f9833c417820 */ /* 0x004fe2000040c000 */
[CC--:B------:R-:W-:Y:S01]  /*1f20*/  FMUL.FTZ R60, R142.reuse, R62.reuse ;  /* 0x0000003e8e3c7220 */ /* 0x0c0fe20000410000 */
[-C--:B------:R-:W-:Y:S01]  /*1f30*/  FMUL.FTZ R64, R142, R61.reuse ;  /* 0x0000003d8e407220 */ /* 0x080fe20000410000 */
[----:B------:R-:W-:Y:S01]  /*1f40*/  UIADD3 UR46, UR57, UR46, URZ ;  /* 0x0000002e392e7290 */ /* 0x000fe2000fffe03f */
[----:B------:R-:W-:Y:S01]  /*1f50*/  STS.128 [R85+0x600], R72 ;  /* 0x0006004855007388 */ /* 0x000fe20000000c00 */
[----:B------:R-:W2:Y:S01]  /*1f60*/  MUFU.EX2 R86, R86 ;  /* 0x0000005600567308 */ /* 0x000ea20000000800 */
[C---:B------:R-:W-:Y:S01]  /*1f70*/  FFMA.FTZ R63, R143.reuse, R61, -R60 ;  /* 0x0000003d8f3f7223 */ /* 0x040fe2000001083c */
[----:B------:R-:W-:Y:S01]  /*1f80*/  FMUL.FTZ R60, R50, UR58 ;  /* 0x0000003a323c7c20 */ /* 0x000fe20008410000 */
[----:B------:R-:W-:Y:S01]  /*1f90*/  FFMA.FTZ R64, R143, R62, R64 ;  /* 0x0000003e8f407223 */ /* 0x000fe20000010040 */
[----:B------:R-:W-:Y:S01]  /*1fa0*/  ULEA UR47, UP0, UR56, UR42, 0x3 ;  /* 0x0000002a382f7291 */ /* 0x000fe2000f80183f */
[----:B-1----:R-:W-:Y:S01]  /*1fb0*/  FMUL.FTZ R140, R108, R109 ;  /* 0x0000006d6c8c7220 */ /* 0x002fe20000410000 */
[----:B------:R-:W-:Y:S01]  /*1fc0*/  FMUL.RZ R66, R60, 0.15915493667125701904 ;  /* 0x3e22f9833c427820 */ /* 0x000fe2000040c000 */
[----:B------:R-:W-:Y:S01]  /*1fd0*/  FMUL.FTZ R141, R108, R141 ;  /* 0x0000008d6c8d7220 */ /* 0x000fe20000410000 */
[----:B------:R-:W-:Y:S01]  /*1fe0*/  ULEA.HI.X UR56, UR56, UR43, UR46, 0x3, UP0 ;  /* 0x0000002b38387291 */ /* 0x000fe200080f1c2e */
[----:B------:R-:W-:Y:S01]  /*1ff0*/  FMUL.FTZ R60, R140, R64 ;  /* 0x000000408c3c7220 */ /* 0x000fe20000410000 */
[----:B------:R-:W-:Y:S01]  /*2000*/  IMAD R61, R101, 0x3, R84 ;  /* 0x00000003653d7824 */ /* 0x000fe200078e0254 */
[----:B------:R-:W-:Y:S01]  /*2010*/  MUFU.SIN R117, R65 ;  /* 0x0000004100757308 */ /* 0x000fe20000000400 */
[----:B0-----:R-:W-:Y:S01]  /*2020*/  @!P2 IMAD R107, R90, R107, UR7 ;  /* 0x000000075a6bae24 */ /* 0x001fe2000f8e026b */
[----:B------:R-:W-:Y:S01]  /*2030*/  MOV R90, UR47 ;  /* 0x0000002f005a7c02 */ /* 0x000fe20008000f00 */
[----:B------:R-:W-:Y:S01]  /*2040*/  FMUL.FTZ R106, R58, R105 ;  /* 0x000000693a6a7220 */ /* 0x000fe20000410000 */
[-C--:B------:R-:W-:Y:S01]  /*2050*/  LEA R62, R61, R100.reuse, 0x4 ;  /* 0x000000643d3e7211 */ /* 0x080fe200078e20ff */
[----:B------:R-:W-:Y:S01]  /*2060*/  NOP ;  /* 0x0000000000007918 */ /* 0x000fe20000000000 */
[----:B--2---:R-:W-:Y:S01]  /*2070*/  FMUL.FTZ R138, R86, R111 ;  /* 0x0000006f568a7220 */ /* 0x004fe20000410000 */
[-C--:B------:R-:W-:Y:S01]  /*2080*/  FFMA.FTZ R111, R141, R63.reuse, -R60 ;  /* 0x0000003f8d6f7223 */ /* 0x080fe2000001083c */
[----:B------:R-:W-:Y:S01]  /*2090*/  FMUL.FTZ R60, R140, R63 ;  /* 0x0000003f8c3c7220 */ /* 0x000fe20000410000 */
[----:B------:R-:W-:Y:S01]  /*20a0*/  MOV R91, UR56 ;  /* 0x00000038005b7c02 */ /* 0x000fe20008000f00 */
[----:B------:R-:W-:Y:S01]  /*20b0*/  FMUL.FTZ R139, R86, R139 ;  /* 0x0000008b568b7220 */ /* 0x000fe20000410000 */
[----:B------:R-:W-:Y:S01]  /*20c0*/  LEA R63, R87, R100, 0x3 ;  /* 0x00000064573f7211 */ /* 0x000fe200078e18ff */
[----:B------:R-:W-:Y:S01]  /*20d0*/  FFMA.FTZ R112, R141, R64, R60 ;  /* 0x000000408d707223 */ /* 0x000fe2000001003c */
[-C--:B------:R-:W-:Y:S01]  /*20e0*/  FMUL.FTZ R60, R92, R105.reuse ;  /* 0x000000695c3c7220 */ /* 0x080fe20000410000 */
[----:B------:R-:W-:Y:S01]  /*20f0*/  MUFU.COS R119, R65 ;  /* 0x0000004100777308 */ /* 0x000fe20000000000 */
[----:B------:R-:W-:Y:S01]  /*2100*/  LDS.128 R68, [R62+0x10] ;  /* 0x000010003e447984 */ /* 0x000fe20000000c00 */
[-C--:B------:R-:W-:Y:S01]  /*2110*/  FMUL.FTZ R61, R57, R105.reuse ;  /* 0x00000069393d7220 */ /* 0x080fe20000410000 */
[----:B------:R-:W-:-:S02]  /*2120*/  FMUL.FTZ R109, R55, R105 ;  /* 0x00000069376d7220 */ /* 0x000fc40000410000 */
[----:B------:R-:W-:Y:S03]  /*2130*/  LDS.128 R72, [R62+0x20] ;  /* 0x000020003e487984 */ /* 0x000fe60000000c00 */
[----:B------:R-:W-:Y:S01]  /*2140*/  MUFU.SIN R116, R66 ;  /* 0x0000004200747308 */ /* 0x000fe20000000400 */
[----:B------:R-:W-:Y:S04]  /*2150*/  LDS.128 R84, [R62+0x30] ;  /* 0x000030003e547984 */ /* 0x000fe80000000c00 */
[----:B------:R-:W5:Y:S03]  /*2160*/  LDG.E.64 R90, desc[UR18][R90.64] ;  /* 0x000000125a5a7981 */ /* 0x000f66000c1e1b00 */
[----:B------:R0:W-:Y:S08]  /*2170*/  MUFU.COS R146, R66 ;  /* 0x0000004200927308 */ /* 0x0001f00000000000 */
[----:B------:R1:W2:Y:S01]  /*2180*/  MUFU.EX2 R136, R60 ;  /* 0x0000003c00887308 */ /* 0x0002a20000000800 */
[----:B0-----:R-:W0:Y:S04]  /*2190*/  LDS.128 R64, [R62] ;  /* 0x000000003e407984 */ /* 0x001e280000000c00 */
[----:B------:R3:W-:Y:S03]  /*21a0*/  STS.64 [R63+0x7780], R88 ;  /* 0x007780583f007388 */ /* 0x0007e60000000a00 */
[----:B------:R4:W3:Y:S01]  /*21b0*/  MUFU.EX2 R134, R61 ;  /* 0x0000003d00867308 */ /* 0x0008e20000000800 */
[C---:B------:R-:W-:Y:S01]  /*21c0*/  FMUL.FTZ R118, R138.reuse, R112 ;  /* 0x000000708a767220 */ /* 0x040fe20000410000 */
[----:B------:R-:W-:Y:S01]  /*21d0*/  FMUL.FTZ R148, R138, R111 ;  /* 0x0000006f8a947220 */ /* 0x000fe20000410000 */
[----:B-1----:R-:W-:-:S02]  /*21e0*/  MOV R60, 0x3f800000 ;  /* 0x3f800000003c7802 */ /* 0x002fc40000000f00 */
[----:B------:R-:W-:-:S03]  /*21f0*/  FFMA.FTZ R118, R139, R111, -R118 ;  /* 0x0000006f8b767223 */ /* 0x000fc60000010876 */
[----:B------:R1:W0:Y:S01]  /*2200*/  MUFU.EX2 R108, R106 ;  /* 0x0000006a006c7308 */ /* 0x0002220000000800 */
[C---:B--2---:R-:W-:Y:S01]  /*2210*/  FMUL.FTZ R137, R136.reuse, R137 ;  /* 0x0000008988897220 */ /* 0x044fe20000410000 */
[----:B----4-:R-:W-:Y:S02]  /*2220*/  MOV R61, RZ ;  /* 0x000000ff003d7202 */ /* 0x010fe40000000f00 */
[----:B---3--:R-:W-:Y:S01]  /*2230*/  CS2R R62, SRZ ;  /* 0x00000000003e7805 */ /* 0x008fe2000001ff00 */
[----:B------:R-:W-:Y:S01]  /*2240*/  FMUL.FTZ R136, R136, R113 ;  /* 0x0000007188887220 */ /* 0x000fe20000410000 */
[----:B------:R-:W-:Y:S01]  /*2250*/  FFMA.FTZ R148, R139, R112, R148 ;  /* 0x000000708b947223 */ /* 0x000fe20000010094 */
[----:B------:R-:W-:Y:S01]  /*2260*/  FMUL.FTZ R113, R137, R118 ;  /* 0x0000007689717220 */ /* 0x000fe20000410000 */
[----:B------:R-:W2:Y:S01]  /*2270*/  MUFU.EX2 R109, R109 ;  /* 0x0000006d006d7308 */ /* 0x000ea20000000800 */
[----:B-1----:R-:W-:Y:S01]  /*2280*/  @!P2 IMAD.WIDE R106, R107, R110, UR20 ;  /* 0x000000146b6aae25 */ /* 0x002fe2000f8e026e */
[----:B------:R-:W-:Y:S03]  /*2290*/  BAR.SYNC.DEFER_BLOCKING 0x0 ;  /* 0x0000000000007b1d */ /* 0x000fe60000010000 */
[----:B------:R-:W-:Y:S01]  /*22a0*/  FFMA.FTZ R113, R136, R148, R113 ;  /* 0x0000009488717223 */ /* 0x000fe20000010071 */
[C---:B------:R-:W-:Y:S01]  /*22b0*/  FMUL.FTZ R135, R134.reuse, R135 ;  /* 0x0000008786877220 */ /* 0x040fe20000410000 */
[----:B------:R-:W-:Y:S01]  /*22c0*/  FMUL.FTZ R134, R134, R115 ;  /* 0x0000007386867220 */ /* 0x000fe20000410000 */
[----:B------:R-:W-:-:S02]  /*22d0*/  FMUL.FTZ R110, R56, R105 ;  /* 0x00000069386e7220 */ /* 0x000fc40000410000 */
[----:B------:R-:W-:Y:S01]  /*22e0*/  FMUL.FTZ R115, R135, R113 ;  /* 0x0000007187737220 */ /* 0x000fe20000410000 */
[----:B------:R-:W-:Y:S01]  /*22f0*/  FMUL.FTZ R111, R53, R105 ;  /* 0x00000069356f7220 */ /* 0x000fe20000410000 */
[C---:B0-----:R-:W-:Y:S01]  /*2300*/  FMUL.FTZ R133, R108.reuse, R133 ;  /* 0x000000856c857220 */ /* 0x041fe20000410000 */
[----:B------:R-:W-:Y:S01]  /*2310*/  FMUL.FTZ R132, R108, R132 ;  /* 0x000000846c847220 */ /* 0x000fe20000410000 */
[----:B------:R-:W0:Y:S08]  /*2320*/  MUFU.EX2 R110, R110 ;  /* 0x0000006e006e7308 */ /* 0x000e300000000800 */
[----:B------:R-:W-:Y:S01]  /*2330*/  MUFU.SIN R120, R114 ;  /* 0x0000007200787308 */ /* 0x000fe20000000400 */
[----:B------:R1:W5:Y:S07]  /*2340*/  @!P2 LDG.E.128 R60, desc[UR18][R106.64] ;  /* 0x000000126a3ca981 */ /* 0x00036e000c1e1d00 */
[----:B------:R-:W3:Y:S01]  /*2350*/  MUFU.EX2 R111, R111 ;  /* 0x0000006f006f7308 */ /* 0x000ee20000000800 */
[----:B-1----:R-:W-:Y:S01]  /*2360*/  FMUL.FTZ R107, R137, R148 ;  /* 0x00000094896b7220 */ /* 0x002fe20000410000 */
[C---:B--2---:R-:W-:Y:S01]  /*2370*/  FMUL.FTZ R131, R109.reuse, R131 ;  /* 0x000000836d837220 */ /* 0x044fe20000410000 */
[-C--:B------:R-:W-:Y:S01]  /*2380*/  FMUL.FTZ R112, R54, R105.reuse ;  /* 0x0000006936707220 */ /* 0x080fe20000410000 */
[----:B------:R-:W-:Y:S01]  /*2390*/  FMUL.FTZ R130, R109, R130 ;  /* 0x000000826d827220 */ /* 0x000fe20000410000 */
[----:B------:R-:W-:Y:S01]  /*23a0*/  FFMA.FTZ R107, R136, R118, -R107 ;  /* 0x00000076886b7223 */ /* 0x000fe2000001086b */
[----:B------:R-:W-:Y:S01]  /*23b0*/  FMUL.FTZ R108, R49, R105 ;  /* 0x00000069316c7220 */ /* 0x000fe20000410000 */
[----:B0-----:R-:W-:Y:S01]  /*23c0*/  FMUL.FTZ R128, R110, R128 ;  /* 0x000000806e807220 */ /* 0x001fe20000410000 */
[----:B------:R-:W-:Y:S01]  /*23d0*/  MUFU.COS R114, R114 ;  /* 0x0000007200727308 */ /* 0x000fe20000000000 */
[-C--:B------:R-:W-:Y:S01]  /*23e0*/  FFMA.FTZ R115, R134, R107.reuse, -R115 ;  /* 0x0000006b86737223 */ /* 0x080fe20000010873 */
[----:B------:R-:W-:-:S03]  /*23f0*/  FMUL.FTZ R107, R135, R107 ;  /* 0x0000006b876b7220 */ /* 0x000fc60000410000 */
[----:B------:R-:W-:Y:S01]  /*2400*/  FMUL.FTZ R121, R133, R115 ;  /* 0x0000007385797220 */ /* 0x000fe20000410000 */
[----:B------:R-:W-:Y:S01]  /*2410*/  FFMA.FTZ R113, R134, R113, R107 ;  /* 0x0000007186717223 */ /* 0x000fe2000001006b */
[----:B------:R-:W-:-:S03]  /*2420*/  FMUL.FTZ R106, R51, R105 ;  /* 0x00000069336a7220 */ /* 0x000fc60000410000 */
[-C--:B------:R-:W-:Y:S01]  /*2430*/  FFMA.FTZ R121, R132, R113.reuse, R121 ;  /* 0x0000007184797223 */ /* 0x080fe20000010079 */
[----:B------:R-:W-:Y:S01]  /*2440*/  FMUL.FTZ R113, R133, R113 ;  /* 0x0000007185717220 */ /* 0x000fe20000410000 */
[----:B------:R-:W-:Y:S01]  /*2450*/  FMUL.FTZ R107, R52, R105 ;  /* 0x00000069346b7220 */ /* 0x000fe20000410000 */
[----:B------:R-:W0:Y:S02]  /*2460*/  MUFU.EX2 R106, R106 ;  /* 0x0000006a006a7308 */ /* 0x000e240000000800 */
[----:B------:R-:W-:Y:S01]  /*2470*/  FFMA.FTZ R113, R132, R115, -R113 ;  /* 0x0000007384717223 */ /* 0x000fe20000010871 */
[----:B------:R-:W-:-:S03]  /*2480*/  FMUL.FTZ R109, R131, R121 ;  /* 0x00000079836d7220 */ /* 0x000fc60000410000 */
[-C--:B------:R-:W-:Y:S01]  /*2490*/  FMUL.FTZ R118, R131, R113.reuse ;  /* 0x0000007183767220 */ /* 0x080fe20000410000 */
[----:B------:R-:W-:Y:S01]  /*24a0*/  FFMA.FTZ R109, R130, R113, -R109 ;  /* 0x00000071826d7223 */ /* 0x000fe2000001086d */
[----:B------:R-:W1:Y:S01]  /*24b0*/  MUFU.EX2 R112, R112 ;  /* 0x0000007000707308 */ /* 0x000e620000000800 */
[----:B------:R-:W-:Y:S01]  /*24c0*/  FMUL.FTZ R105, R50, R105 ;  /* 0x0000006932697220 */ /* 0x000fe20000410000 */
[----:B------:R-:W-:Y:S01]  /*24d0*/  FFMA.FTZ R118, R130, R121, R118 ;  /* 0x0000007982767223 */ /* 0x000fe20000010076 */
[C---:B---3--:R-:W-:Y:S01]  /*24e0*/  FMUL.FTZ R127, R111.reuse, R127 ;  /* 0x0000007f6f7f7220 */ /* 0x048fe20000410000 */
[----:B------:R-:W-:Y:S01]  /*24f0*/  FMUL.FTZ R126, R111, R126 ;  /* 0x0000007e6f7e7220 */ /* 0x000fe20000410000 */
[----:B------:R-:W-:Y:S01]  /*2500*/  FMUL.FTZ R129, R110, R129 ;  /* 0x000000816e817220 */ /* 0x000fe20000410000 */
[C---:B------:R-:W-:Y:S02]  /*2510*/  FMUL.FTZ R111, R128.reuse, R109 ;  /* 0x0000006d806f7220 */ /* 0x040fe40000410000 */
[----:B------:R-:W2:Y:S01]  /*2520*/  MUFU.EX2 R107, R107 ;  /* 0x0000006b006b7308 */ /* 0x000ea20000000800 */
[-C--:B------:R-:W-:Y:S01]  /*2530*/  FMUL.FTZ R110, R128, R118.reuse ;  /* 0x00000076806e7220 */ /* 0x080fe20000410000 */
[----:B------:R-:W-:-:S06]  /*2540*/  FFMA.FTZ R111, R129, R118, R111 ;  /* 0x00000076816f7223 */ /* 0x000fcc000001006f */
[----:B------:R-:W3:Y:S01]  /*2550*/  MUFU.EX2 R108, R108 ;  /* 0x0000006c006c7308 */ /* 0x000ee20000000800 */
[----:B------:R-:W-:Y:S01]  /*2560*/  FFMA.FTZ R110, R129, R109, -R110 ;  /* 0x0000006d816e7223 */ /* 0x000fe2000001086e */
[C---:B0-----:R-:W-:Y:S01]  /*2570*/  FMUL.FTZ R123, R106.reuse, R123 ;  /* 0x0000007b6a7b7220 */ /* 0x041fe20000410000 */
[----:B------:R-:W-:-:S05]  /*2580*/  FMUL.FTZ R122, R106, R122 ;  /* 0x0000007a6a7a7220 */ /* 0x000fca0000410000 */
[----:B------:R-:W0:Y:S01]  /*2590*/  MUFU.EX2 R105, R105 ;  /* 0x0000006900697308 */ /* 0x000e220000000800 */
[CC--:B------:R-:W-:Y:S01]  /*25a0*/  FMUL.FTZ R109, R126.reuse, R111.reuse ;  /* 0x0000006f7e6d7220 */ /* 0x0c0fe20000410000 */
[----:B------:R-:W-:Y:S01]  /*25b0*/  FMUL.FTZ R106, R126, R110 ;  /* 0x0000006e7e6a7220 */ /* 0x000fe20000410000 */
[C---:B-1----:R-:W-:Y:S02]  /*25c0*/  FMUL.FTZ R124, R112.reuse, R124 ;  /* 0x0000007c707c7220 */ /* 0x042fe40000410000 */
[C---:B------:R-:W-:Y:S01]  /*25d0*/  FFMA.FTZ R109, R127.reuse, R110, -R109 ;  /* 0x0000006e7f6d7223 */ /* 0x040fe2000001086d */
[----:B------:R-:W-:Y:S01]  /*25e0*/  FFMA.FTZ R106, R127, R111, R106 ;  /* 0x0000006f7f6a7223 */ /* 0x000fe2000001006a */
[C---:B--2---:R-:W-:Y:S01]  /*25f0*/  FMUL.FTZ R121, R107.reuse, R114 ;  /* 0x000000726b797220 */ /* 0x044fe20000410000 */
[----:B------:R-:W-:Y:S01]  /*2600*/  FMUL.FTZ R120, R107, R120 ;  /* 0x000000786b787220 */ /* 0x000fe20000410000 */
[----:B------:R-:W-:Y:S01]  /*2610*/  FMUL.FTZ R125, R112, R125 ;  /* 0x0000007d707d7220 */ /* 0x000fe20000410000 */
[C---:B---3--:R-:W-:Y:S01]  /*2620*/  FMUL.FTZ R119, R108.reuse, R119 ;  /* 0x000000776c777220 */ /* 0x048fe20000410000 */
[----:B------:R-:W-:Y:S01]  /*2630*/  FMUL.FTZ R118, R108, R117 ;  /* 0x000000756c767220 */ /* 0x000fe20000410000 */
[C---:B------:R-:W-:Y:S01]  /*2640*/  FMUL.FTZ R107, R124.reuse, R109 ;  /* 0x0000006d7c6b7220 */ /* 0x040fe20000410000 */
[----:B------:R-:W-:-:S03]  /*2650*/  FMUL.FTZ R108, R124, R106 ;  /* 0x0000006a7c6c7220 */ /* 0x000fc60000410000 */
[----:B------:R-:W-:Y:S01]  /*2660*/  FFMA.FTZ R117, R125, R106, R107 ;  /* 0x0000006a7d757223 */ /* 0x000fe2000001006b */
[----:B0-----:R-:W-:Y:S01]  /*2670*/  FMUL.FTZ R113, R105, R116 ;  /* 0x0000007469717220 */ /* 0x001fe20000410000 */
[----:B------:R-:W-:Y:S01]  /*2680*/  FFMA.FTZ R116, R125, R109, -R108 ;  /* 0x0000006d7d747223 */ /* 0x000fe2000001086c */
[--C-:B------:R-:W-:Y:S02]  /*2690*/  HADD2.F32 R106, -RZ, R64.reuse.H0_H0 ;  /* 0x20000040ff6a7230 */ /* 0x100fe40000004100 */
[----:B------:R-:W-:Y:S02]  /*26a0*/  HADD2.F32 R108, -RZ, R64.H1_H1 ;  /* 0x30000040ff6c7230 */ /* 0x000fe40000004100 */
[----:B------:R-:W-:Y:S01]  /*26b0*/  FMUL.FTZ R115, R105, R146 ;  /* 0x0000009269737220 */ /* 0x000fe20000410000 */
[----:B------:R-:W-:Y:S02]  /*26c0*/  HADD2.F32 R109, -RZ, R80.H0_H0 ;  /* 0x20000050ff6d7230 */ /* 0x000fe40000004100 */
[----:B------:R-:W-:Y:S01]  /*26d0*/  FMUL.FTZ R205, R95, R106 ;  /* 0x0000006a5fcd7220 */ /* 0x000fe20000410000 */
[----:B------:R-:W-:-:S02]  /*26e0*/  HADD2.F32 R105, -RZ, R65.H0_H0 ;  /* 0x20000041ff697230 */ /* 0x000fc40000004100 */
[----:B------:R-:W-:Y:S02]  /*26f0*/  HADD2.F32 R107, -RZ, R65.H1_H1 ;  /* 0x30000041ff6b7230 */ /* 0x000fe40000004100 */
[----:B------:R-:W-:Y:S01]  /*2700*/  FMUL.FTZ R204, R95, R108 ;  /* 0x0000006c5fcc7220 */ /* 0x000fe20000410000 */
[----:B------:R-:W-:Y:S02]  /*2710*/  HADD2.F32 R64, -RZ, R80.H1_H1 ;  /* 0x30000050ff407230 */ /* 0x000fe40000004100 */
[C---:B------:R-:W-:Y:S01]  /*2720*/  FMUL.FTZ R203, R96.reuse, R105 ;  /* 0x0000006960cb7220 */ /* 0x040fe20000410000 */
[C---:B------:R-:W-:Y:S01]  /*2730*/  FMUL.FTZ R205, R109.reuse, R205 ;  /* 0x000000cd6dcd7220 */ /* 0x040fe20000410000 */
[----:B------:R-:W-:Y:S01]  /*2740*/  FMUL.FTZ R201, R96, R107 ;  /* 0x0000006b60c97220 */ /* 0x000fe20000410000 */
[----:B------:R-:W-:Y:S01]  /*2750*/  FMUL.FTZ R204, R109, R204 ;  /* 0x000000cc6dcc7220 */ /* 0x000fe20000410000 */
[C---:B------:R-:W-:Y:S01]  /*2760*/  FMUL.FTZ R203, R64.reuse, R203 ;  /* 0x000000cb40cb7220 */ /* 0x040fe20000410000 */
[-C--:B------:R-:W-:Y:S01]  /*2770*/  FMUL.FTZ R65, R205, R144.reuse ;  /* 0x00000090cd417220 */ /* 0x080fe20000410000 */
[----:B------:R-:W-:Y:S01]  /*2780*/  FMUL.FTZ R201, R64, R201 ;  /* 0x000000c940c97220 */ /* 0x000fe20000410000 */
[----:B------:R-:W-:Y:S01]  /*2790*/  FMUL.FTZ R64, R204, R144 ;  /* 0x00000090cc407220 */ /* 0x000fe20000410000 */
[----:B------:R-:W-:-:S02]  /*27a0*/  HADD2.F32 R110, -RZ, R66.H0_H0 ;  /* 0x20000042ff6e7230 */ /* 0x000fc40000004100 */
[----:B------:R-:W-:Y:S02]  /*27b0*/  HADD2.F32 R112, -RZ, R66.H1_H1 ;  /* 0x30000042ff707230 */ /* 0x000fe40000004100 */
[-C--:B------:R-:W-:Y:S01]  /*27c0*/  FFMA.FTZ R66, R204, R145.reuse, R65 ;  /* 0x00000091cc427223 */ /* 0x080fe20000010041 */
[----:B------:R-:W-:Y:S01]  /*27d0*/  FFMA.FTZ R64, R205, R145, -R64 ;  /* 0x00000091cd407223 */ /* 0x000fe20000010840 */
[--C-:B------:R-:W-:Y:S02]  /*27e0*/  HADD2.F32 R109, -RZ, R67.reuse.H0_H0 ;  /* 0x20000043ff6d7230 */ /* 0x100fe40000004100 */
[----:B------:R-:W-:Y:S01]  /*27f0*/  FADD.FTZ R66, R201, R66 ;  /* 0x00000042c9427221 */ /* 0x000fe20000010000 */
[----:B------:R-:W-:Y:S01]  /*2800*/  FADD.FTZ R64, R203, R64 ;  /* 0x00000040cb407221 */ /* 0x000fe20000010000 */
[----:B------:R-:W-:Y:S02]  /*2810*/  HADD2.F32 R111, -RZ, R67.H1_H1 ;  /* 0x30000043ff6f7230 */ /* 0x000fe40000004100 */
[----:B------:R-:W-:Y:S01]  /*2820*/  FMUL.FTZ R209, R93, R110 ;  /* 0x0000006e5dd17220 */ /* 0x000fe20000410000 */
[----:B------:R-:W-:-:S02]  /*2830*/  HADD2.F32 R67, -RZ, R81.H0_H0 ;  /* 0x20000051ff437230 */ /* 0x000fc40000004100 */
[C---:B------:R-:W-:Y:S01]  /*2840*/  FMUL.FTZ R114, R142.reuse, R66 ;  /* 0x000000428e727220 */ /* 0x040fe20000410000 */
[----:B------:R-:W-:Y:S01]  /*2850*/  FMUL.FTZ R208, R93, R112 ;  /* 0x000000705dd07220 */ /* 0x000fe20000410000 */
[-C--:B------:R-:W-:Y:S01]  /*2860*/  FMUL.FTZ R65, R142, R64.reuse ;  /* 0x000000408e417220 */ /* 0x080fe20000410000 */
[----:B------:R-:W-:Y:S01]  /*2870*/  FMUL.FTZ R209, R67, R209 ;  /* 0x000000d143d17220 */ /* 0x000fe20000410000 */
[----:B------:R-:W-:Y:S01]  /*2880*/  FFMA.FTZ R114, R143, R64, -R114 ;  /* 0x000000408f727223 */ /* 0x000fe20000010872 */
[----:B------:R-:W-:Y:S01]  /*2890*/  FMUL.FTZ R208, R67, R208 ;  /* 0x000000d043d07220 */ /* 0x000fe20000410000 */
[----:B------:R-:W-:Y:S02]  /*28a0*/  FFMA.FTZ R65, R143, R66, R65 ;  /* 0x000000428f417223 */ /* 0x000fe40000010041 */
[----:B------:R-:W-:Y:S02]  /*28b0*/  FADD.FTZ R114, R209, R114 ;  /* 0x00000072d1727221 */ /* 0x000fe40000010000 */
[----:B------:R-:W-:Y:S01]  /*28c0*/  FADD.FTZ R65, R208, R65 ;  /* 0x00000041d0417221 */ /* 0x000fe20000010000 */
[----:B------:R-:W-:-:S02]  /*28d0*/  HADD2.F32 R146, -RZ, R81.H1_H1 ;  /* 0x30000051ff927230 */ /* 0x000fc40000004100 */
[-C--:B------:R-:W-:Y:S01]  /*28e0*/  FMUL.FTZ R64, R140, R114.reuse ;  /* 0x000000728c407220 */ /* 0x080fe20000410000 */
[----:B------:R-:W-:Y:S01]  /*28f0*/  FMUL.FTZ R207, R94, R109 ;  /* 0x0000006d5ecf7220 */ /* 0x000fe20000410000 */
[----:B------:R-:W-:Y:S01]  /*2900*/  FMUL.FTZ R67, R140, R65 ;  /* 0x000000418c437220 */ /* 0x000fe20000410000 */
[----:B------:R-:W-:Y:S01]  /*2910*/  FMUL.FTZ R206, R94, R111 ;  /* 0x0000006f5ece7220 */ /* 0x000fe20000410000 */
[C---:B------:R-:W-:Y:S01]  /*2920*/  FFMA.FTZ R65, R141.reuse, R65, R64 ;  /* 0x000000418d417223 */ /* 0x040fe20000010040 */
[C---:B------:R-:W-:Y:S01]  /*2930*/  FMUL.FTZ R207, R146.reuse, R207 ;  /* 0x000000cf92cf7220 */ /* 0x040fe20000410000 */
[----:B------:R-:W-:Y:S01]  /*2940*/  FFMA.FTZ R64, R141, R114, -R67 ;  /* 0x000000728d407223 */ /* 0x000fe20000010843 */
[----:B------:R-:W-:Y:S01]  /*2950*/  FMUL.FTZ R206, R146, R206 ;  /* 0x000000ce92ce7220 */ /* 0x000fe20000410000 */
[--C-:B------:R-:W-:Y:S02]  /*2960*/  HADD2.F32 R146, -RZ, R68.reuse.H1_H1 ;  /* 0x30000044ff927230 */ /* 0x100fe40000004100 */
[----:B------:R-:W-:Y:S01]  /*2970*/  FADD.FTZ R64, R207, R64 ;  /* 0x00000040cf407221 */ /* 0x000fe20000010000 */
[----:B------:R-:W-:Y:S01]  /*2980*/  FMUL.FTZ R66, R122, R117 ;  /* 0x000000757a427220 */ /* 0x000fe20000410000 */
[----:B------:R-:W-:-:S02]  /*2990*/  HADD2.F32 R114, -RZ, R68.H0_H0 ;  /* 0x20000044ff727230 */ /* 0x000fc40000004100 */
[----:B------:R-:W-:Y:S01]  /*29a0*/  FADD.FTZ R65, R206, R65 ;  /* 0x00000041ce417221 */ /* 0x000fe20000010000 */
[----:B------:R-:W-:Y:S02]  /*29b0*/  HADD2.F32 R67, -RZ, R82.H0_H0 ;  /* 0x20000052ff437230 */ /* 0x000fe40000004100 */
[C---:B------:R-:W-:Y:S01]  /*29c0*/  FMUL.FTZ R68, R138.reuse, R64 ;  /* 0x000000408a447220 */ /* 0x040fe20000410000 */
[----:B------:R-:W-:Y:S01]  /*29d0*/  FMUL.FTZ R210, R59, R146 ;  /* 0x000000923bd27220 */ /* 0x000fe20000410000 */
[----:B------:R-:W-:Y:S01]  /*29e0*/  FFMA.FTZ R152, R123, R116, -R66 ;  /* 0x000000747b987223 */ /* 0x000fe20000010842 */
[-C--:B------:R-:W-:Y:S01]  /*29f0*/  FMUL.FTZ R66, R138, R65.reuse ;  /* 0x000000418a427220 */ /* 0x080fe20000410000 */
[----:B------:R-:W-:Y:S01]  /*2a00*/  FMUL.FTZ R211, R59, R114 ;  /* 0x000000723bd37220 */ /* 0x000fe20000410000 */
[----:B------:R-:W-:Y:S01]  /*2a10*/  FFMA.FTZ R65, R139, R65, R68 ;  /* 0x000000418b417223 */ /* 0x000fe20000010044 */
[----:B------:R-:W-:Y:S01]  /*2a20*/  FMUL.FTZ R210, R67, R210 ;  /* 0x000000d243d27220 */ /* 0x000fe20000410000 */
[----:B------:R-:W-:Y:S01]  /*2a30*/  FFMA.FTZ R66, R139, R64, -R66 ;  /* 0x000000408b427223 */ /* 0x000fe20000010842 */
[----:B------:R-:W-:Y:S01]  /*2a40*/  FMUL.FTZ R211, R67, R211 ;  /* 0x000000d343d37220 */ /* 0x000fe20000410000 */
[----:B------:R-:W-:-:S02]  /*2a50*/  HADD2.F32 R147, -RZ, R69.H0_H0 ;  /* 0x20000045ff937230 */ /* 0x000fc40000004100 */
[----:B------:R-:W-:Y:S01]  /*2a60*/  FADD.FTZ R65, R210, R65 ;  /* 0x00000041d2417221 */ /* 0x000fe20000010000 */
[----:B------:R-:W-:Y:S02]  /*2a70*/  HADD2.F32 R149, -RZ, R69.H1_H1 ;  /* 0x30000045ff957230 */ /* 0x000fe40000004100 */
[----:B------:R-:W-:Y:S01]  /*2a80*/  FADD.FTZ R66, R211, R66 ;  /* 0x00000042d3427221 */ /* 0x000fe20000010000 */
[----:B------:R-:W-:Y:S02]  /*2a90*/  HADD2.F32 R68, -RZ, R82.H1_H1 ;  /* 0x30000052ff447230 */ /* 0x000fe40000004100 */
[C---:B------:R-:W-:Y:S01]  /*2aa0*/  FMUL.FTZ R213, R92.reuse, R147 ;  /* 0x000000935cd57220 */ /* 0x040fe20000410000 */
[C---:B------:R-:W-:Y:S01]  /*2ab0*/  FMUL.FTZ R67, R137.reuse, R65 ;  /* 0x0000004189437220 */ /* 0x040fe20000410000 */
[----:B------:R-:W-:Y:S01]  /*2ac0*/  FMUL.FTZ R212, R92, R149 ;  /* 0x000000955cd47220 */ /* 0x000fe20000410000 */
[-C--:B------:R-:W-:Y:S01]  /*2ad0*/  FMUL.FTZ R64, R137, R66.reuse ;  /* 0x0000004289407220 */ /* 0x080fe20000410000 */
[----:B------:R-:W-:Y:S01]  /*2ae0*/  FMUL.FTZ R213, R68, R213 ;  /* 0x000000d544d57220 */ /* 0x000fe20000410000 */
[----:B------:R-:W-:Y:S01]  /*2af0*/  FFMA.FTZ R66, R136, R66, -R67 ;  /* 0x0000004288427223 */ /* 0x000fe20000010843 */
[----:B------:R-:W-:Y:S01]  /*2b00*/  FMUL.FTZ R212, R68, R212 ;  /* 0x000000d444d47220 */ /* 0x000fe20000410000 */
[----:B------:R-:W-:Y:S01]  /*2b10*/  FFMA.FTZ R65, R136, R65, R64 ;  /* 0x0000004188417223 */ /* 0x000fe20000010040 */
[----:B------:R-:W-:-:S02]  /*2b20*/  HADD2.F32 R150, -RZ, R70.H1_H1 ;  /* 0x30000046ff967230 */ /* 0x000fc40000004100 */
[----:B------:R-:W-:Y:S01]  /*2b30*/  FADD.FTZ R66, R213, R66 ;  /* 0x00000042d5427221 */ /* 0x000fe20000010000 */
[----:B------:R-:W-:Y:S02]  /*2b40*/  HADD2.F32 R148, -RZ, R70.H0_H0 ;  /* 0x20000046ff947230 */ /* 0x000fe40000004100 */
[----:B------:R-:W-:Y:S01]  /*2b50*/  FADD.FTZ R65, R212, R65 ;  /* 0x00000041d4417221 */ /* 0x000fe20000010000 */
[----:B------:R-:W-:Y:S02]  /*2b60*/  HADD2.F32 R68, -RZ, R83.H0_H0 ;  /* 0x20000053ff447230 */ /* 0x000fe40000004100 */
[----:B------:R-:W-:Y:S01]  /*2b70*/  FMUL.FTZ R216, R57, R150 ;  /* 0x0000009639d87220 */ /* 0x000fe20000410000 */
[----:B------:R-:W-:Y:S01]  /*2b80*/  FMUL.FTZ R64, R135, R66 ;  /* 0x0000004287407220 */ /* 0x000fe20000410000 */
[----:B------:R-:W-:Y:S01]  /*2b90*/  FMUL.FTZ R217, R57, R148 ;  /* 0x0000009439d97220 */ /* 0x000fe20000410000 */
[-C--:B------:R-:W-:Y:S01]  /*2ba0*/  FMUL.FTZ R67, R135, R65.reuse ;  /* 0x0000004187437220 */ /* 0x080fe20000410000 */
[----:B------:R-:W-:Y:S01]  /*2bb0*/  FMUL.FTZ R116, R122, R116 ;  /* 0x000000747a747220 */ /* 0x000fe20000410000 */
[----:B------:R-:W-:Y:S01]  /*2bc0*/  FMUL.FTZ R216, R68, R216 ;  /* 0x000000d844d87220 */ /* 0x000fe20000410000 */
[----:B------:R-:W-:Y:S01]  /*2bd0*/  FFMA.FTZ R65, R134, R65, R64 ;  /* 0x0000004186417223 */ /* 0x000fe20000010040 */
[----:B------:R-:W-:-:S02]  /*2be0*/  HADD2.F32 R151, -RZ, R71.H0_H0 ;  /* 0x20000047ff977230 */ /* 0x000fc40000004100 */
[----:B------:R-:W-:Y:S01]  /*2bf0*/  FMUL.FTZ R217, R68, R217 ;  /* 0x000000d944d97220 */ /* 0x000fe20000410000 */
[----:B------:R-:W-:Y:S01]  /*2c00*/  FFMA.FTZ R66, R134, R66, -R67 ;  /* 0x0000004286427223 */ /* 0x000fe20000010843 */
[----:B------:R-:W-:Y:S01]  /*2c10*/  FFMA.FTZ R116, R123, R117, R116 ;  /* 0x000000757b747223 */ /* 0x000fe20000010074 */
[----:B------:R-:W-:Y:S01]  /*2c20*/  FADD.FTZ R65, R216, R65 ;  /* 0x00000041d8417221 */ /* 0x000fe20000010000 */
[----:B------:R-:W-:Y:S02]  /*2c30*/  HADD2.F32 R153, -RZ, R71.H1_H1 ;  /* 0x30000047ff997230 */ /* 0x000fe40000004100 */
[----:B------:R-:W-:Y:S01]  /*2c40*/  FADD.FTZ R66, R217, R66 ;  /* 0x00000042d9427221 */ /* 0x000fe20000010000 */
[----:B------:R-:W-:Y:S02]  /*2c50*/  HADD2.F32 R68, -RZ, R83.H1_H1 ;  /* 0x30000053ff447230 */ /* 0x000fe40000004100 */
[----:B------:R-:W-:Y:S01]  /*2c60*/  FMUL.FTZ R215, R58, R151 ;  /* 0x000000973ad77220 */ /* 0x000fe20000410000 */
[----:B------:R-:W-:Y:S01]  /*2c70*/  FMUL.FTZ R64, R120, R116 ;  /* 0x0000007478407220 */ /* 0x000fe20000410000 */
[C---:B------:R-:W-:Y:S01]  /*2c80*/  FMUL.FTZ R67, R133.reuse, R65 ;  /* 0x0000004185437220 */ /* 0x040fe20000410000 */
[----:B------:R-:W-:Y:S01]  /*2c90*/  FMUL.FTZ R214, R58, R153 ;  /* 0x000000993ad67220 */ /* 0x000fe20000410000 */
[----:B------:R-:W-:Y:S01]  /*2ca0*/  FMUL.FTZ R69, R133, R66 ;  /* 0x0000004285457220 */ /* 0x000fe20000410000 */
[----:B------:R-:W-:Y:S01]  /*2cb0*/  FMUL.FTZ R215, R68, R215 ;  /* 0x000000d744d77220 */ /* 0x000fe20000410000 */
[----:B------:R-:W-:Y:S01]  /*2cc0*/  FFMA.FTZ R70, R121, R152, -R64 ;  /* 0x0000009879467223 */ /* 0x000fe20000010840 */
[----:B------:R-:W-:Y:S01]  /*2cd0*/  FFMA.FTZ R66, R132, R66, -R67 ;  /* 0x0000004284427223 */ /* 0x000fe20000010843 */
[----:B------:R-:W-:Y:S01]  /*2ce0*/  FMUL.FTZ R152, R120, R152 ;  /* 0x0000009878987220 */ /* 0x000fe20000410000 */
[----:B------:R-:W-:Y:S01]  /*2cf0*/  FMUL.FTZ R214, R68, R214 ;  /* 0x000000d644d67220 */ /* 0x000fe20000410000 */
[----:B------:R-:W-:Y:S01]  /*2d00*/  FFMA.FTZ R69, R132, R65, R69 ;  /* 0x0000004184457223 */ /* 0x000fe20000010045 */
[----:B------:R-:W-:-:S02]  /*2d10*/  HADD2.F32 R154, -RZ, R72.H1_H1 ;  /* 0x30000048ff9a7230 */ /* 0x000fc40000004100 */
[----:B------:R-:W-:Y:S01]  /*2d20*/  FADD.FTZ R66, R215, R66 ;  /* 0x00000042d7427221 */ /* 0x000fe20000010000 */
[----:B------:R-:W-:Y:S01]  /*2d30*/  FFMA.FTZ R116, R121, R116, R152 ;  /* 0x0000007479747223 */ /* 0x000fe20000010098 */
[----:B------:R-:W-:Y:S02]  /*2d40*/  HADD2.F32 R152, -RZ, R72.H0_H0 ;  /* 0x20000048ff987230 */ /* 0x000fe40000004100 */
[----:B------:R-:W-:Y:S01]  /*2d50*/  FADD.FTZ R69, R214, R69 ;  /* 0x00000045d6457221 */ /* 0x000fe20000010000 */
[----:B------:R-:W-:Y:S02]  /*2d60*/  HADD2.F32 R67, -RZ, R76.H0_H0 ;  /* 0x2000004cff437230 */ /* 0x000fe40000004100 */
[----:B------:R-:W-:Y:S01]  /*2d70*/  FMUL.FTZ R64, R131, R66 ;  /* 0x0000004283407220 */ /* 0x000fe20000410000 */
[----:B------:R-:W-:Y:S01]  /*2d80*/  FMUL.FTZ R222, R55, R154 ;  /* 0x0000009a37de7220 */ /* 0x000fe20000410000 */
[-C--:B------:R-:W-:Y:S01]  /*2d90*/  FMUL.FTZ R65, R131, R69.reuse ;  /* 0x0000004583417220 */ /* 0x080fe20000410000 */
[----:B------:R-:W-:Y:S01]  /*2da0*/  FMUL.FTZ R223, R55, R152 ;  /* 0x0000009837df7220 */ /* 0x000fe20000410000 */
[C---:B------:R-:W-:Y:S01]  /*2db0*/  FFMA.FTZ R69, R130.reuse, R69, R64 ;  /* 0x0000004582457223 */ /* 0x040fe20000010040 */
[C---:B------:R-:W-:Y:S01]  /*2dc0*/  FMUL.FTZ R222, R67.reuse, R222 ;  /* 0x000000de43de7220 */ /* 0x040fe20000410000 */
[----:B------:R-:W-:Y:S01]  /*2dd0*/  FFMA.FTZ R66, R130, R66, -R65 ;  /* 0x0000004282427223 */ /* 0x000fe20000010841 */
[----:B------:R-:W-:Y:S01]  /*2de0*/  FMUL.FTZ R223, R67, R223 ;  /* 0x000000df43df7220 */ /* 0x000fe20000410000 */
[----:B------:R-:W-:-:S02]  /*2df0*/  HADD2.F32 R155, -RZ, R73.H0_H0 ;  /* 0x20000049ff9b7230 */ /* 0x000fc40000004100 */
[----:B------:R-:W-:Y:S01]  /*2e00*/  FADD.FTZ R69, R222, R69 ;  /* 0x00000045de457221 */ /* 0x000fe20000010000 */
[----:B------:R-:W-:Y:S02]  /*2e10*/  HADD2.F32 R157, -RZ, R73.H1_H1 ;  /* 0x30000049ff9d7230 */ /* 0x000fe40000004100 */
[----:B------:R-:W-:Y:S01]  /*2e20*/  FADD.FTZ R66, R223, R66 ;  /* 0x00000042df427221 */ /* 0x000fe20000010000 */
[----:B------:R-:W-:Y:S02]  /*2e30*/  HADD2.F32 R65, -RZ, R76.H1_H1 ;  /* 0x3000004cff417230 */ /* 0x000fe40000004100 */
[----:B------:R-:W-:Y:S01]  /*2e40*/  FMUL.FTZ R227, R56, R155 ;  /* 0x0000009b38e37220 */ /* 0x000fe20000410000 */
[----:B------:R-:W-:Y:S01]  /*2e50*/  FMUL.FTZ R64, R128, R69 ;  /* 0x0000004580407220 */ /* 0x000fe20000410000 */
        /* <DEDUP_REMOVED lines=11> */
[C---:B------:R-:W-:Y:S01]  /*2f10*/  FMUL.FTZ R230, R53.reuse, R158 ;  /* 0x0000009e35e67220 */ /* 0x040fe20000410000 */
[C---:B------:R-:W-:Y:S01]  /*2f20*/  FMUL.FTZ R68, R126.reuse, R64 ;  /* 0x000000407e447220 */ /* 0x040fe20000410000 */
[----:B------:R-:W-:Y:S01]  /*2f30*/  FMUL.FTZ R231, R53, R156 ;  /* 0x0000009c35e77220 */ /* 0x000fe20000410000 */
[-C--:B------:R-:W-:Y:S01]  /*2f40*/  FMUL.FTZ R66, R126, R69.reuse ;  /* 0x000000457e427220 */ /* 0x080fe20000410000 */
[----:B------:R-:W-:Y:S01]  /*2f50*/  FMUL.FTZ R230, R65, R230 ;  /* 0x000000e641e67220 */ /* 0x000fe20000410000 */
[----:B------:R-:W-:Y:S01]  /*2f60*/  FFMA.FTZ R69, R127, R69, R68 ;  /* 0x000000457f457223 */ /* 0x000fe20000010044 */
[----:B------:R-:W-:-:S02]  /*2f70*/  HADD2.F32 R159, -RZ, R75.H0_H0 ;  /* 0x2000004bff9f7230 */ /* 0x000fc40000004100 */
[----:B------:R-:W-:Y:S01]  /*2f80*/  FMUL.FTZ R231, R65, R231 ;  /* 0x000000e741e77220 */ /* 0x000fe20000410000 */
[----:B------:R-:W-:Y:S01]  /*2f90*/  FFMA.FTZ R66, R127, R64, -R66 ;  /* 0x000000407f427223 */ /* 0x000fe20000010842 */
[----:B------:R-:W-:Y:S01]  /*2fa0*/  FADD.FTZ R69, R230, R69 ;  /* 0x00000045e6457221 */ /* 0x000fe20000010000 */
[----:B------:R-:W-:Y:S02]  /*2fb0*/  HADD2.F32 R161, -RZ, R75.H1_H1 ;  /* 0x3000004bffa17230 */ /* 0x000fe40000004100 */
[----:B------:R-:W-:Y:S01]  /*2fc0*/  FMUL.FTZ R64, R118, R116 ;  /* 0x0000007476407220 */ /* 0x000fe20000410000 */
[----:B------:R-:W-:Y:S02]  /*2fd0*/  HADD2.F32 R67, -RZ, R77.H1_H1 ;  /* 0x3000004dff437230 */ /* 0x000fe40000004100 */
[----:B------:R-:W-:Y:S01]  /*2fe0*/  FADD.FTZ R66, R231, R66 ;  /* 0x00000042e7427221 */ /* 0x000fe20000010000 */
[----:B------:R-:W-:Y:S01]  /*2ff0*/  FMUL.FTZ R229, R54, R159 ;  /* 0x0000009f36e57220 */ /* 0x000fe20000410000 */
[----:B------:R-:W-:Y:S01]  /*3000*/  FMUL.FTZ R65, R124, R69 ;  /* 0x000000457c417220 */ /* 0x000fe20000410000 */
[----:B------:R-:W-:Y:S01]  /*3010*/  FFMA.FTZ R72, R119, R70, -R64 ;  /* 0x0000004677487223 */ /* 0x000fe20000010840 */
[----:B------:R-:W-:Y:S01]  /*3020*/  FMUL.FTZ R228, R54, R161 ;  /* 0x000000a136e47220 */ /* 0x000fe20000410000 */
[-C--:B------:R-:W-:Y:S01]  /*3030*/  FMUL.FTZ R64, R124, R66.reuse ;  /* 0x000000427c407220 */ /* 0x080fe20000410000 */
[----:B------:R-:W-:Y:S01]  /*3040*/  FMUL.FTZ R229, R67, R229 ;  /* 0x000000e543e57220 */ /* 0x000fe20000410000 */
[----:B------:R-:W-:Y:S01]  /*3050*/  FFMA.FTZ R66, R125, R66, -R65 ;  /* 0x000000427d427223 */ /* 0x000fe20000010841 */
[----:B------:R-:W-:Y:S01]  /*3060*/  ISETP.NE.AND P3, PT, R103, 0x7f, PT ;  /* 0x0000007f6700780c */ /* 0x000fe20003f65270 */
        /* <DEDUP_REMOVED lines=8> */
[C---:B------:R-:W-:Y:S01]  /*30f0*/  FMUL.FTZ R232, R51.reuse, R162 ;  /* 0x000000a233e87220 */ /* 0x040fe20000410000 */
[----:B------:R-:W-:Y:S01]  /*3100*/  FMUL.FTZ R70, R118, R70 ;  /* 0x0000004676467220 */ /* 0x000fe20000410000 */
[-C--:B------:R-:W-:Y:S01]  /*3110*/  FMUL.FTZ R64, R122, R69.reuse ;  /* 0x000000457a407220 */ /* 0x080fe20000410000 */
[----:B------:R-:W-:Y:S01]  /*3120*/  FMUL.FTZ R233, R51, R160 ;  /* 0x000000a033e97220 */ /* 0x000fe20000410000 */
[----:B------:R-:W-:Y:S01]  /*3130*/  FFMA.FTZ R69, R123, R69, R68 ;  /* 0x000000457b457223 */ /* 0x000fe20000010044 */
[----:B------:R-:W-:Y:S01]  /*3140*/  FMUL.FTZ R232, R65, R232 ;  /* 0x000000e841e87220 */ /* 0x000fe20000410000 */
[----:B------:R-:W-:Y:S01]  /*3150*/  FFMA.FTZ R70, R119, R116, R70 ;  /* 0x0000007477467223 */ /* 0x000fe20000010046 */
[----:B------:R-:W-:Y:S01]  /*3160*/  @P3 LEA R116, R103, R100, 0x3 ;  /* 0x0000006467743211 */ /* 0x000fe200078e18ff */
        /* <DEDUP_REMOVED lines=9> */
[----:B------:R-:W0:Y:S01]  /*3200*/  @P3 LDS.64 R116, [R116+0x8788] ;  /* 0x0087880074743984 */ /* 0x000e220000000a00 */
        /* <DEDUP_REMOVED lines=14> */
[----:B------:R-:W-:Y:S01]  /*32f0*/  FMUL.FTZ R65, R118, R69 ;  /* 0x0000004576417220 */ /* 0x000fe20000410000 */
[----:B------:R-:W-:Y:S01]  /*3300*/  FMUL.FTZ R219, R67, R219 ;  /* 0x000000db43db7220 */ /* 0x000fe20000410000 */
[----:B------:R-:W-:Y:S01]  /*3310*/  FFMA.FTZ R64, R119, R69, R64 ;  /* 0x0000004577407223 */ /* 0x000fe20000010040 */
[----:B------:R-:W-:Y:S01]  /*3320*/  FMUL.FTZ R218, R67, R218 ;  /* 0x000000da43da7220 */ /* 0x000fe20000410000 */
[----:B------:R-:W-:Y:S01]  /*3330*/  FFMA.FTZ R65, R119, R66, -R65 ;  /* 0x0000004277417223 */ /* 0x000fe20000010841 */
        /* <DEDUP_REMOVED lines=9> */
[----:B------:R-:W-:Y:S01]  /*33d0*/  FFMA.FTZ R69, R115, R64, -R68 ;  /* 0x0000004073457223 */ /* 0x000fe20000010844 */
[C---:B------:R-:W-:Y:S01]  /*33e0*/  FMUL.FTZ R220, R67.reuse, R220 ;  /* 0x000000dc43dc7220 */ /* 0x040fe20000410000 */
[----:B------:R-:W-:Y:S01]  /*33f0*/  FMUL.FTZ R221, R67, R221 ;  /* 0x000000dd43dd7220 */ /* 0x000fe20000410000 */
[C---:B------:R-:W-:Y:S01]  /*3400*/  FMUL.FTZ R64, R113.reuse, R72 ;  /* 0x0000004871407220 */ /* 0x040fe20000410000 */
[----:B------:R-:W-:Y:S01]  /*3410*/  FMUL.FTZ R67, R113, R70 ;  /* 0x0000004671437220 */ /* 0x000fe20000410000 */
[----:B------:R-:W-:Y:S01]  /*3420*/  FFMA.FTZ R66, R115, R66, R65 ;  /* 0x0000004273427223 */ /* 0x000fe20000010041 */
[----:B------:R-:W-:Y:S01]  /*3430*/  LEA.HI R71, R103, R103, RZ, 0x1e ;  /* 0x0000006767477211 */ /* 0x000fe200078ff0ff */
[C---:B------:R-:W-:Y:S01]  /*3440*/  FFMA.FTZ R65, R115.reuse, R70, R64 ;  /* 0x0000004673417223 */ /* 0x040fe20000010040 */
[----:B------:R-:W-:Y:S01]  /*3450*/  BSSY B0, `(.L_x_4588) ;  /* 0x0000012000007945 */ /* 0x000fe20003800000 */
[----:B------:R-:W-:Y:S01]  /*3460*/  FFMA.FTZ R64, R115, R72, -R67 ;  /* 0x0000004873407223 */ /* 0x000fe20000010843 */
[----:B------:R-:W-:Y:S01]  /*3470*/  FADD.FTZ R67, R221, R66 ;  /* 0x00000042dd437221 */ /* 0x000fe20000010000 */
[----:B------:R-:W-:Y:S01]  /*3480*/  ISETP.GT.U32.AND P2, PT, R103, 0x1f, PT ;  /* 0x0000001f6700780c */ /* 0x000fe20003f44070 */
[----:B------:R-:W-:Y:S01]  /*3490*/  FADD.FTZ R66, R220, R69 ;  /* 0x00000045dc427221 */ /* 0x000fe20000010000 */
[----:B------:R-:W-:Y:S01]  /*34a0*/  LEA R168, R71, R100, 0x4 ;  /* 0x0000006447a87211 */ /* 0x000fe200078e20ff */
[----:B0-----:R-:W-:Y:S10]  /*34b0*/  @P3 BRA `(.L_x_4589) ;  /* 0x00000000002c3947 */ /* 0x001ff40003800000 */
[----:B------:R-:W-:Y:S01]  /*34c0*/  UISETP.NE.AND UP0, UPT, UR13, UR52, UPT ;  /* 0x000000340d00728c */ /* 0x000fe2000bf05270 */
[----:B------:R-:W-:Y:S01]  /*34d0*/  HFMA2.MMA R116, -RZ, RZ, 1.875, 0 ;  /* 0x3f800000ff747435 */ /* 0x000fe200000001ff */
[----:B------:R-:W-:-:S04]  /*34e0*/  MOV R117, RZ ;  /* 0x000000ff00757202 */ /* 0x000fc80000000f00 */
        /* <DEDUP_REMOVED lines=8> */
.L_x_4589:
[----:B------:R-:W-:Y:S05]  /*3570*/  BSYNC B0 ;  /* 0x0000000000007941 */ /* 0x000fea0003800000 */
.L_x_4588:
        /* <DEDUP_REMOVED lines=33> */
[----:B------:R-:W-:Y:S01]  /*3790*/  LOP3.LUT R90, R103, 0x1f, RZ, 0xc0, !PT ;  /* 0x0000001f675a7812 */ /* 0x000fe200078ec0ff */
        /* <DEDUP_REMOVED lines=47> */
[----:B------:R-:W-:-:S03]  /*3a90*/  FFMA.FTZ R238, R236, R85, R238 ;  /* 0x00000055ecee7223 */ /* 0x000fc600000100ee */
[----:B------:R-:W-:Y:S01]  /*3aa0*/  @P3 FADD.FTZ R237, R237, R86 ;  /* 0x00000056eded3221 */ /* 0x000fe20000010000 */
[C---:B---3--:R-:W-:Y:S01]  /*3ab0*/  FMUL.FTZ R85, R84.reuse, R91 ;  /* 0x0000005b54557220 */ /* 0x048fe20000410000 */
[----:B------:R-:W-:Y:S01]  /*3ac0*/  @P3 FADD.FTZ R235, R235, R238 ;  /* 0x000000eeebeb3221 */ /* 0x000fe20000010000 */
[-C--:B----4-:R-:W-:Y:S02]  /*3ad0*/  FMUL.FTZ R86, R84, R241.reuse ;  /* 0x000000f154567220 */ /* 0x090fe40000410000 */
[C---:B------:R-:W-:Y:S01]  /*3ae0*/  FFMA.FTZ R85, R236.reuse, R241, R85 ;  /* 0x000000f1ec557223 */ /* 0x040fe20000010055 */
        /* <DEDUP_REMOVED lines=15> */
[----:B------:R-:W-:-:S03]  /*3be0*/  FMUL.FTZ R86, R84, R241 ;  /* 0x000000f154567220 */ /* 0x000fc60000410000 */
[----:B------:R-:W0:Y:S01]  /*3bf0*/  SHFL.UP PT, R243, R237, 0x4, RZ ;  /* 0x04800000edf37989 */ /* 0x000e2200000e00ff */
[----:B------:R-:W-:Y:S01]  /*3c00*/  @P3 FFMA.FTZ R236, R236, R91, -R86 ;  /* 0x0000005becec3223 */ /* 0x000fe20000010856 */
[----:B------:R-:W-:Y:S02]  /*3c10*/  FSEL R84, R84, R85, !P3 ;  /* 0x0000005554547208 */ /* 0x000fe40005800000 */
        /* <DEDUP_REMOVED lines=11> */
[C---:B------:R-:W-:Y:S01]  /*3cd0*/  FFMA.FTZ R241, R236.reuse, R241, R238 ;  /* 0x000000f1ecf17223 */ /* 0x040fe200000100ee */
[----:B------:R-:W-:Y:S02]  /*3ce0*/  @P3 FADD.FTZ R237, R237, R240 ;  /* 0x000000f0eded3221 */ /* 0x000fe40000010000 */
[----:B------:R-:W-:Y:S01]  /*3cf0*/  SHFL.UP PT, R85, R235, 0x8, RZ ;  /* 0x05000000eb557989 */ /* 0x000fe200000e00ff */
[----:B------:R-:W-:Y:S01]  /*3d00*/  @P3 FFMA.FTZ R236, R236, R91, -R86 ;  /* 0x0000005becec3223 */ /* 0x000fe20000010856 */
[----:B------:R-:W-:-:S02]  /*3d10*/  FSEL R84, R84, R241, !P3 ;  /* 0x000000f154547208 */ /* 0x000fc40005800000 */
[----:B------:R-:W0:Y:S01]  /*3d20*/  SHFL.UP PT, R243, R237, 0x8, RZ ;  /* 0x05000000edf37989 */ /* 0x000e2200000e00ff */
[----:B------:R-:W-:-:S03]  /*3d30*/  ISETP.GE.AND P3, PT, R101, 0x8, PT ;  /* 0x000000086500780c */ /* 0x000fc60003f66270 */
[----:B------:R-:W2:Y:S04]  /*3d40*/  SHFL.UP PT, R91, R236, 0x8, RZ ;  /* 0x05000000ec5b7989 */ /* 0x000ea800000e00ff */
[----:B------:R-:W3:Y:S01]  /*3d50*/  SHFL.UP PT, R241, R84, 0x8, RZ ;  /* 0x0500000054f17989 */ /* 0x000ee200000e00ff */
[C---:B0-----:R-:W-:Y:S01]  /*3d60*/  FMUL.FTZ R240, R84.reuse, R243 ;  /* 0x000000f354f07220 */ /* 0x041fe20000410000 */
[----:B--2---:R-:W-:-:S03]  /*3d70*/  FMUL.FTZ R87, R84, R91 ;  /* 0x0000005b54577220 */ /* 0x004fc60000410000 */
[C---:B------:R-:W-:Y:S01]  /*3d80*/  FFMA.FTZ R240, R236.reuse, R85, R240 ;  /* 0x00000055ecf07223 */ /* 0x040fe200000100f0 */
[----:B---3--:R-:W-:Y:S01]  /*3d90*/  FFMA.FTZ R239, R236, R241, R87 ;  /* 0x000000f1ecef7223 */ /* 0x008fe20000010057 */
[C---:B------:R-:W-:Y:S01]  /*3da0*/  FMUL.FTZ R87, R84.reuse, R85 ;  /* 0x0000005554577220 */ /* 0x040fe20000410000 */
[----:B------:R-:W-:Y:S01]  /*3db0*/  FMUL.FTZ R86, R84, R241 ;  /* 0x000000f154567220 */ /* 0x000fe20000410000 */
[----:B------:R-:W-:Y:S02]  /*3dc0*/  @P3 FADD.FTZ R235, R235, R240 ;  /* 0x000000f0ebeb3221 */ /* 0x000fe40000010000 */
[C---:B------:R-:W-:Y:S01]  /*3dd0*/  FFMA.FTZ R238, R236.reuse, R243, -R87 ;  /* 0x000000f3ecee7223 */ /* 0x040fe20000010857 */
[----:B------:R-:W-:Y:S01]  /*3de0*/  @P3 FFMA.FTZ R236, R236, R91, -R86 ;  /* 0x0000005becec3223 */ /* 0x000fe20000010856 */
[----:B------:R-:W-:Y:S01]  /*3df0*/  FSEL R84, R84, R239, !P3 ;  /* 0x000000ef54547208 */ /* 0x000fe20005800000 */
[----:B------:R0:W2:Y:S01]  /*3e00*/  SHFL.UP PT, R85, R235, 0x10, RZ ;  /* 0x06000000eb557989 */ /* 0x0000a200000e00ff */
[----:B------:R-:W-:-:S03]  /*3e10*/  @P3 FADD.FTZ R237, R237, R238 ;  /* 0x000000eeeded3221 */ /* 0x000fc60000010000 */
[----:B------:R0:W3:Y:S04]  /*3e20*/  SHFL.UP PT, R91, R236, 0x10, RZ ;  /* 0x06000000ec5b7989 */ /* 0x0000e800000e00ff */
[----:B------:R0:W4:Y:S04]  /*3e30*/  SHFL.UP PT, R241, R84, 0x10, RZ ;  /* 0x0600000054f17989 */ /* 0x00012800000e00ff */
[----:B------:R0:W0:Y:S02]  /*3e40*/  SHFL.UP PT, R243, R237, 0x10, RZ ;  /* 0x06000000edf37989 */ /* 0x00002400000e00ff */
.L_x_4711:
[----:B------:R-:W-:Y:S01]  /*3e50*/  ISETP.GE.AND P3, PT, R101, 0x10, PT ;  /* 0x000000106500780c */ /* 0x000fe20003f66270 */
[C---:B0-----:R-:W-:Y:S01]  /*3e60*/  FMUL.FTZ R86, R84.reuse, R243 ;  /* 0x000000f354567220 */ /* 0x041fe20000410000 */
[C---:B---3--:R-:W-:Y:S01]  /*3e70*/  FMUL.FTZ R238, R84.reuse, R91 ;  /* 0x0000005b54ee7220 */ /* 0x048fe20000410000 */
[-C--:B--2---:R-:W-:Y:S01]  /*3e80*/  FMUL.FTZ R87, R84, R85.reuse ;  /* 0x0000005554577220 */ /* 0x084fe20000410000 */
[----:B------:R-:W-:Y:S01]  /*3e90*/  UMOV UR46, 0xffffffff ;  /* 0xffffffff002e7882 */ /* 0x000fe20000000000 */
[----:B------:R-:W-:Y:S01]  /*3ea0*/  FFMA.FTZ R242, R236, R85, R86 ;  /* 0x00000055ecf27223 */ /* 0x000fe20000010056 */
[-C--:B----4-:R-:W-:Y:S01]  /*3eb0*/  FMUL.FTZ R86, R84, R241.reuse ;  /* 0x000000f154567220 */ /* 0x090fe20000410000 */
[C---:B------:R-:W-:Y:S01]  /*3ec0*/  FFMA.FTZ R241, R236.reuse, R241, R238 ;  /* 0x000000f1ecf17223 */ /* 0x040fe200000100ee */
[----:B------:R-:W-:-:S04]  /*3ed0*/  FFMA.FTZ R240, R236, R243, -R87 ;  /* 0x000000f3ecf07223 */ /* 0x000fc80000010857 */
[----:B------:R-:W-:Y:S01]  /*3ee0*/  FSEL R241, R84, R241, !P3 ;  /* 0x000000f154f17208 */ /* 0x000fe20005800000 */
[----:B------:R-:W-:Y:S01]  /*3ef0*/  @P3 FFMA.FTZ R236, R236, R91, -R86 ;  /* 0x0000005becec3223 */ /* 0x000fe20000010856 */
[----:B------:R-:W-:Y:S01]  /*3f00*/  @P3 FADD.FTZ R237, R237, R240 ;  /* 0x000000f0eded3221 */ /* 0x000fe20000010000 */
[----:B------:R-:W-:Y:S01]  /*3f10*/  @P3 FADD.FTZ R235, R235, R242 ;  /* 0x000000f2ebeb3221 */ /* 0x000fe20000010000 */
[----:B------:R-:W-:Y:S06]  /*3f20*/  BRA.DIV UR46, `(.L_x_4592) ;  /* 0x0000007a2e687947 */ /* 0x000fec000b800000 */
.L_x_4714:
[----:B------:R-:W-:-:S03]  /*3f30*/  UMOV UR46, 0xffffffff ;  /* 0xffffffff002e7882 */ /* 0x000fc60000000000 */
[----:B------:R-:W-:Y:S05]  /*3f40*/  BRA.DIV UR46, `(.L_x_4593) ;  /* 0x0000007a2e887947 */ /* 0x000fea000b800000 */
.L_x_4717:
[----:B------:R-:W-:-:S03]  /*3f50*/  UMOV UR46, 0xffffffff ;  /* 0xffffffff002e7882 */ /* 0x000fc60000000000 */
[----:B------:R-:W-:Y:S05]  /*3f60*/  BRA.DIV UR46, `(.L_x_4594) ;  /* 0x0000007a2ea87947 */ /* 0x000fea000b800000 */
.L_x_4720:
[----:B------:R-:W-:-:S03]  /*3f70*/  UMOV UR46, 0xffffffff ;  /* 0xffffffff002e7882 */ /* 0x000fc60000000000 */
[----:B------:R-:W-:Y:S05]  /*3f80*/  BRA.DIV UR46, `(.L_x_4595) ;  /* 0x0000007a2ec87947 */ /* 0x000fea000b800000 */
.L_x_4723:
        /* <DEDUP_REMOVED lines=10> */
.L_x_4733:
[C---:B0---4-:R-:W-:Y:S01]  /*4030*/  FMUL.FTZ R85, R241.reuse, R63 ;  /* 0x0000003ff1557220 */ /* 0x051fe20000410000 */
[----:B---3--:R-:W-:-:S03]  /*4040*/  FMUL.FTZ R86, R241, R62 ;  /* 0x0000003ef1567220 */ /* 0x008fc60000410000 */
[C---:B------:R-:W-:Y:S01]  /*4050*/  FFMA.FTZ R84, R236.reuse, R62, -R85 ;  /* 0x0000003eec547223 */ /* 0x040fe20000010855 */
[C---:B------:R-:W-:Y:S01]  /*4060*/  FFMA.FTZ R86, R236.reuse, R63, R86 ;  /* 0x0000003fec567223 */ /* 0x040fe20000010056 */
[----:B------:R-:W-:Y:S02]  /*4070*/  FMUL.FTZ R85, R241, R61 ;  /* 0x0000003df1557220 */ /* 0x000fe40000410000 */
[----:B------:R-:W-:Y:S01]  /*4080*/  @P1 FADD.FTZ R62, R237, R84 ;  /* 0x00000054ed3e1221 */ /* 0x000fe20000010000 */
[----:B------:R-:W-:Y:S01]  /*4090*/  @P1 FADD.FTZ R63, R235, R86 ;  /* 0x00000056eb3f1221 */ /* 0x000fe20000010000 */
[-C--:B------:R-:W-:Y:S01]  /*40a0*/  FMUL.FTZ R84, R241, R60.reuse ;  /* 0x0000003cf1547220 */ /* 0x080fe20000410000 */
[C---:B------:R-:W-:Y:S01]  /*40b0*/  @P1 FFMA.FTZ R60, R236.reuse, R60, -R85 ;  /* 0x0000003cec3c1223 */ /* 0x040fe20000010855 */
[C---:B------:R-:W-:Y:S01]  /*40c0*/  FMUL.FTZ R91, R73.reuse, R62 ;  /* 0x0000003e495b7220 */ /* 0x040fe20000410000 */
[----:B------:R-:W-:Y:S01]  /*40d0*/  FMUL.FTZ R87, R73, R63 ;  /* 0x0000003f49577220 */ /* 0x000fe20000410000 */
[----:B------:R-:W-:-:S02]  /*40e0*/  @P1 FFMA.FTZ R61, R236, R61, R84 ;  /* 0x0000003dec3d1223 */ /* 0x000fc40000010054 */
[C---:B------:R-:W-:Y:S01]  /*40f0*/  FFMA.FTZ R86, R72.reuse, R63, R91 ;  /* 0x0000003f48567223 */ /* 0x040fe2000001005b */
[----:B------:R-:W-:Y:S01]  /*4100*/  FFMA.FTZ R87, R72, R62, -R87 ;  /* 0x0000003e48577223 */ /* 0x000fe20000010857 */
[----:B------:R-:W-:Y:S01]  /*4110*/  FMUL.FTZ R85, R73, R61 ;  /* 0x0000003d49557220 */ /* 0x000fe20000410000 */
[----:B------:R2:W-:Y:S01]  /*4120*/  STS.128 [R234+0x6370], R60 ;  /* 0x0063703cea007388 */ /* 0x0005e20000000c00 */
[----:B------:R-:W-:Y:S01]  /*4130*/  FADD.FTZ R75, R75, R86 ;  /* 0x000000564b4b7221 */ /* 0x000fe20000010000 */
[----:B------:R-:W-:Y:S01]  /*4140*/  FADD.FTZ R74, R74, R87 ;  /* 0x000000574a4a7221 */ /* 0x000fe20000010000 */
[----:B------:R-:W-:Y:S02]  /*4150*/  FMUL.FTZ R87, R73, R60 ;  /* 0x0000003c49577220 */ /* 0x000fe40000410000 */
        /* <DEDUP_REMOVED lines=25> */
.L_x_4590:
[----:B------:R-:W-:Y:S05]  /*42f0*/  WARPSYNC.ALL ;  /* 0x0000000000007948 */ /* 0x000fea0003800000 */
[----:B--2---:R-:W-:Y:S01]  /*4300*/  MOV R62, UR13 ;  /* 0x0000000d003e7c02 */ /* 0x004fe20008000f00 */
[----:B------:R-:W-:Y:S01]  /*4310*/  BAR.SYNC.DEFER_BLOCKING 0x0 ;  /* 0x0000000000007b1d */ /* 0x000fe20000010000 */
[C---:B-1----:R-:W-:Y:S01]  /*4320*/  FMUL.FTZ R60, R113.reuse, -R116 ;  /* 0x80000074713c7220 */ /* 0x042fe20000410000 */
[CC--:B------:R-:W-:Y:S01]  /*4330*/  FMUL.FTZ R61, R113.reuse, R117.reuse ;  /* 0x00000075713d7220 */ /* 0x0c0fe20000410000 */
[----:B------:R-:W-:Y:S01]  /*4340*/  ISETP.GE.OR P0, PT, R62, UR52, P0 ;  /* 0x000000343e007c0c */ /* 0x000fe20008706670 */
[-C--:B------:R-:W-:Y:S01]  /*4350*/  FMUL.FTZ R62, R113, R202.reuse ;  /* 0x000000ca713e7220 */ /* 0x080fe20000410000 */
[C---:B------:R-:W-:Y:S01]  /*4360*/  FMUL.FTZ R64, R115.reuse, R202 ;  /* 0x000000ca73407220 */ /* 0x040fe20000410000 */
[C---:B------:R-:W-:Y:S01]  /*4370*/  FFMA.FTZ R60, R115.reuse, -R117, R60 ;  /* 0x80000075733c7223 */ /* 0x040fe2000001003c */
[C---:B------:R-:W-:Y:S01]  /*4380*/  FFMA.FTZ R61, R115.reuse, R116, -R61 ;  /* 0x00000074733d7223 */ /* 0x040fe2000001083d */
[-C--:B------:R-:W-:Y:S01]  /*4390*/  FFMA.FTZ R63, R115, R186.reuse, -R62 ;  /* 0x000000ba733f7223 */ /* 0x080fe2000001083e */
[----:B------:R-:W-:Y:S01]  /*43a0*/  FFMA.FTZ R64, -R113, R186, -R64 ;  /* 0x000000ba71407223 */ /* 0x000fe20000010940 */
[CC--:B------:R-:W-:Y:S01]  /*43b0*/  FMUL.FTZ R62, R118.reuse, -R60.reuse ;  /* 0x8000003c763e7220 */ /* 0x0c0fe20000410000 */
[-C--:B------:R-:W-:Y:S01]  /*43c0*/  FMUL.FTZ R65, R118, -R61.reuse ;  /* 0x8000003d76417220 */ /* 0x080fe20000410000 */
[----:B------:R-:W-:Y:S01]  /*43d0*/  FADD.FTZ R63, R170, R63 ;  /* 0x0000003faa3f7221 */ /* 0x000fe20000010000 */
[----:B------:R-:W-:Y:S01]  /*43e0*/  FADD.FTZ R64, -R193, R64 ;  /* 0x00000040c1407221 */ /* 0x000fe20000010100 */
[C---:B------:R-:W-:Y:S01]  /*43f0*/  FFMA.FTZ R62, R119.reuse, R61, -R62 ;  /* 0x0000003d773e7223 */ /* 0x040fe2000001083e */
[C---:B------:R-:W-:Y:S01]  /*4400*/  FFMA.FTZ R65, R119.reuse, R60, R65 ;  /* 0x0000003c77417223 */ /* 0x040fe20000010041 */
[C---:B------:R-:W-:Y:S01]  /*4410*/  FMUL.FTZ R61, R118.reuse, -R63 ;  /* 0x8000003f763d7220 */ /* 0x040fe20000410000 */
[----:B------:R-:W-:Y:S01]  /*4420*/  FMUL.FTZ R60, R118, -R64 ;  /* 0x80000040763c7220 */ /* 0x000fe20000410000 */
[C---:B0-----:R-:W-:Y:S01]  /*4430*/  FMUL.FTZ R68, R120.reuse, -R62 ;  /* 0x8000003e78447220 */ /* 0x041fe20000410000 */
[----:B------:R-:W-:Y:S01]  /*4440*/  FMUL.FTZ R67, R120, -R65 ;  /* 0x8000004178437220 */ /* 0x000fe20000410000 */
[----:B------:R-:W-:Y:S01]  /*4450*/  HFMA2.MMA R73, -RZ, RZ, 0, 0 ;  /* 0x00000000ff497435 */ /* 0x000fe200000001ff */
[----:B------:R-:W-:Y:S01]  /*4460*/  FFMA.FTZ R66, R119, R63, -R60 ;  /* 0x0000003f77427223 */ /* 0x000fe2000001083c */
[----:B------:R-:W-:Y:S01]  /*4470*/  FFMA.FTZ R68, R121, R65, R68 ;  /* 0x0000004179447223 */ /* 0x000fe20000010044 */
[----:B------:R-:W-:Y:S01]  /*4480*/  FFMA.FTZ R63, R119, R64, R61 ;  /* 0x00000040773f7223 */ /* 0x000fe2000001003d */
[----:B------:R-:W-:Y:S01]  /*4490*/  FFMA.FTZ R67, R121, R62, -R67 ;  /* 0x0000003e79437223 */ /* 0x000fe20000010843 */
[----:B------:R-:W0:Y:S01]  /*44a0*/  LDS.64 R60, [R168+0x6378] ;  /* 0x00637800a83c7984 */ /* 0x000e220000000a00 */
[C---:B------:R-:W-:Y:S01]  /*44b0*/  FMUL.FTZ R62, R122.reuse, -R68 ;  /* 0x800000447a3e7220 */ /* 0x040fe20000410000 */
[----:B------:R-:W-:Y:S01]  /*44c0*/  FADD.FTZ R66, R171, R66 ;  /* 0x00000042ab427221 */ /* 0x000fe20000010000 */
[-C--:B------:R-:W-:Y:S01]  /*44d0*/  FMUL.FTZ R65, R122, -R67.reuse ;  /* 0x800000437a417220 */ /* 0x080fe20000410000 */
[----:B------:R-:W-:Y:S01]  /*44e0*/  FADD.FTZ R63, -R192, R63 ;  /* 0x0000003fc03f7221 */ /* 0x000fe20000010100 */
[C---:B------:R-:W-:Y:S01]  /*44f0*/  FFMA.FTZ R67, R123.reuse, R67, -R62 ;  /* 0x000000437b437223 */ /* 0x040fe2000001083e */
[C---:B------:R-:W-:Y:S01]  /*4500*/  FMUL.FTZ R62, R120.reuse, -R66 ;  /* 0x80000042783e7220 */ /* 0x040fe20000410000 */
[----:B------:R-:W-:Y:S01]  /*4510*/  FFMA.FTZ R68, R123, R68, R65 ;  /* 0x000000447b447223 */ /* 0x000fe20000010041 */
[----:B------:R-:W-:Y:S01]  /*4520*/  FMUL.FTZ R65, R120, -R63 ;  /* 0x8000003f78417220 */ /* 0x000fe20000410000 */
[C---:B------:R-:W-:Y:S01]  /*4530*/  FMUL.FTZ R70, R124.reuse, -R67 ;  /* 0x800000437c467220 */ /* 0x040fe20000410000 */
[C---:B------:R-:W-:Y:S01]  /*4540*/  FFMA.FTZ R62, R121.reuse, R63, R62 ;  /* 0x0000003f793e7223 */ /* 0x040fe2000001003e */
[----:B------:R-:W-:Y:S01]  /*4550*/  FMUL.FTZ R64, R124, -R68 ;  /* 0x800000447c407220 */ /* 0x000fe20000410000 */
[----:B------:R-:W-:Y:S01]  /*4560*/  FFMA.FTZ R65, R121, R66, -R65 ;  /* 0x0000004279417223 */ /* 0x000fe20000010841 */
[----:B------:R-:W-:Y:S01]  /*4570*/  FFMA.FTZ R70, R125, R68, R70 ;  /* 0x000000447d467223 */ /* 0x000fe20000010046 */
[----:B------:R-:W-:Y:S01]  /*4580*/  FADD.FTZ R62, -R191, R62 ;  /* 0x0000003ebf3e7221 */ /* 0x000fe20000010100 */
[----:B------:R-:W-:Y:S01]  /*4590*/  FFMA.FTZ R67, R125, R67, -R64 ;  /* 0x000000437d437223 */ /* 0x000fe20000010840 */
[----:B------:R-:W-:Y:S01]  /*45a0*/  FADD.FTZ R65, R172, R65 ;  /* 0x00000041ac417221 */ /* 0x000fe20000010000 */
[----:B------:R-:W-:Y:S01]  /*45b0*/  FMUL.FTZ R66, R126, -R70 ;  /* 0x800000467e427220 */ /* 0x000fe20000410000 */
[----:B------:R-:W-:Y:S01]  /*45c0*/  FMUL.FTZ R64, R122, -R62 ;  /* 0x8000003e7a407220 */ /* 0x000fe20000410000 */
[----:B------:R-:W-:Y:S01]  /*45d0*/  FMUL.FTZ R69, R126, -R67 ;  /* 0x800000437e457220 */ /* 0x000fe20000410000 */
[----:B------:R-:W-:Y:S01]  /*45e0*/  FMUL.FTZ R63, R122, -R65 ;  /* 0x800000417a3f7220 */ /* 0x000fe20000410000 */
[----:B------:R-:W-:Y:S01]  /*45f0*/  FFMA.FTZ R66, R127, R67, -R66 ;  /* 0x000000437f427223 */ /* 0x000fe20000010842 */
[----:B------:R-:W-:Y:S01]  /*4600*/  FFMA.FTZ R64, R123, R65, -R64 ;  /* 0x000000417b407223 */ /* 0x000fe20000010840 */
[----:B------:R-:W-:Y:S01]  /*4610*/  FFMA.FTZ R69, R127, R70, R69 ;  /* 0x000000467f457223 */ /* 0x000fe20000010045 */
[----:B------:R-:W-:Y:S01]  /*4620*/  FFMA.FTZ R63, R123, R62, R63 ;  /* 0x0000003e7b3f7223 */ /* 0x000fe2000001003f */
[C---:B------:R-:W-:Y:S01]  /*4630*/  FMUL.FTZ R62, R128.reuse, -R66 ;  /* 0x80000042803e7220 */ /* 0x040fe20000410000 */
[----:B------:R-:W-:Y:S01]  /*4640*/  FADD.FTZ R64, R173, R64 ;  /* 0x00000040ad407221 */ /* 0x000fe20000010000 */
[-C--:B------:R-:W-:Y:S01]  /*4650*/  FMUL.FTZ R65, R128, -R69.reuse ;  /* 0x8000004580417220 */ /* 0x080fe20000410000 */
[----:B------:R-:W-:Y:S01]  /*4660*/  FADD.FTZ R63, -R190, R63 ;  /* 0x0000003fbe3f7221 */ /* 0x000fe20000010100 */
[C---:B------:R-:W-:Y:S01]  /*4670*/  FFMA.FTZ R69, R129.reuse, R69, R62 ;  /* 0x0000004581457223 */ /* 0x040fe2000001003e */
[C---:B------:R-:W-:Y:S01]  /*4680*/  FMUL.FTZ R62, R124.reuse, -R64 ;  /* 0x800000407c3e7220 */ /* 0x040fe20000410000 */
[----:B------:R-:W-:Y:S01]  /*4690*/  FFMA.FTZ R66, R129, R66, -R65 ;  /* 0x0000004281427223 */ /* 0x000fe20000010841 */
[----:B------:R-:W-:Y:S01]  /*46a0*/  FMUL.FTZ R65, R124, -R63 ;  /* 0x8000003f7c417220 */ /* 0x000fe20000410000 */
[----:B------:R-:W-:Y:S01]  /*46b0*/  FMUL.FTZ R67, R131, -R69 ;  /* 0x8000004583437220 */ /* 0x000fe20000410000 */
[----:B------:R-:W-:Y:S01]  /*46c0*/  FFMA.FTZ R62, R125, R63, R62 ;  /* 0x0000003f7d3e7223 */ /* 0x000fe2000001003e */
[----:B------:R-:W-:Y:S01]  /*46d0*/  FMUL.FTZ R70, R131, -R66 ;  /* 0x8000004283467220 */ /* 0x000fe20000410000 */
[----:B------:R-:W-:Y:S01]  /*46e0*/  FFMA.FTZ R65, R125, R64, -R65 ;  /* 0x000000407d417223 */ /* 0x000fe20000010841 */
[C---:B------:R-:W-:Y:S01]  /*46f0*/  FFMA.FTZ R68, R130.reuse, R66, -R67 ;  /* 0x0000004282447223 */ /* 0x040fe20000010843 */
[----:B------:R-:W-:Y:S01]  /*4700*/  FADD.FTZ R64, -R189, R62 ;  /* 0x0000003ebd407221 */ /* 0x000fe20000010100 */
[----:B------:R-:W-:Y:S01]  /*4710*/  FFMA.FTZ R70, R130, R69, R70 ;  /* 0x0000004582467223 */ /* 0x000fe20000010046 */
[C---:B0-----:R-:W-:Y:S01]  /*4720*/  FMUL.FTZ R62, R89.reuse, R60 ;  /* 0x0000003c593e7220 */ /* 0x041fe20000410000 */
[-C--:B------:R-:W-:Y:S01]  /*4730*/  FMUL.FTZ R63, R89, R61.reuse ;  /* 0x0000003d593f7220 */ /* 0x080fe20000410000 */
[----:B------:R-:W-:Y:S01]  /*4740*/  FADD.FTZ R65, R174, R65 ;  /* 0x00000041ae417221 */ /* 0x000fe20000010000 */
[----:B------:R-:W-:Y:S01]  /*4750*/  FMUL.FTZ R66, R126, -R64 ;  /* 0x800000407e427220 */ /* 0x000fe20000410000 */
[C---:B------:R-:W-:Y:S01]  /*4760*/  FFMA.FTZ R235, R88.reuse, R61, R62 ;  /* 0x0000003d58eb7223 */ /* 0x040fe2000001003e */
[----:B------:R-:W-:Y:S01]  /*4770*/  FFMA.FTZ R60, R88, R60, -R63 ;  /* 0x0000003c583c7223 */ /* 0x000fe2000001083f */
[C---:B------:R-:W-:Y:S01]  /*4780*/  FMUL.FTZ R63, R133.reuse, -R68 ;  /* 0x80000044853f7220 */ /* 0x040fe20000410000 */
[-C--:B------:R-:W-:Y:S01]  /*4790*/  FMUL.FTZ R61, R133, -R70.reuse ;  /* 0x80000046853d7220 */ /* 0x080fe20000410000 */
[----:B------:R-:W-:Y:S01]  /*47a0*/  FADD.FTZ R235, R204, R235 ;  /* 0x000000ebcceb7221 */ /* 0x000fe20000010000 */
[----:B------:R-:W-:Y:S01]  /*47b0*/  FADD.FTZ R205, R205, R60 ;  /* 0x0000003ccdcd7221 */ /* 0x000fe20000010000 */
[----:B------:R-:W-:Y:S01]  /*47c0*/  FFMA.FTZ R63, R132, R70, R63 ;  /* 0x00000046843f7223 */ /* 0x000fe2000001003f */
[----:B------:R-:W-:Y:S01]  /*47d0*/  FMUL.FTZ R67, R126, -R65 ;  /* 0x800000417e437220 */ /* 0x000fe20000410000 */
[C---:B------:R-:W-:Y:S01]  /*47e0*/  FMUL.FTZ R60, R144.reuse, R235 ;  /* 0x000000eb903c7220 */ /* 0x040fe20000410000 */
[----:B------:R-:W-:Y:S01]  /*47f0*/  FMUL.FTZ R62, R144, R205 ;  /* 0x000000cd903e7220 */ /* 0x000fe20000410000 */
[----:B------:R-:W-:Y:S01]  /*4800*/  FFMA.FTZ R66, R127, R65, -R66 ;  /* 0x000000417f427223 */ /* 0x000fe20000010842 */
[----:B------:R-:W-:Y:S01]  /*4810*/  FFMA.FTZ R61, R132, R68, -R61 ;  /* 0x00000044843d7223 */ /* 0x000fe2000001083d */
[C---:B------:R-:W-:Y:S01]  /*4820*/  FFMA.FTZ R60, R145.reuse, R205, -R60 ;  /* 0x000000cd913c7223 */ /* 0x040fe2000001083c */
[----:B------:R-:W-:Y:S01]  /*4830*/  FFMA.FTZ R62, R145, R235, R62 ;  /* 0x000000eb913e7223 */ /* 0x000fe2000001003e */
[----:B------:R-:W-:Y:S01]  /*4840*/  FMUL.FTZ R65, R135, -R63 ;  /* 0x8000003f87417220 */ /* 0x000fe20000410000 */
[----:B------:R-:W-:Y:S01]  /*4850*/  FFMA.FTZ R67, R127, R64, R67 ;  /* 0x000000407f437223 */ /* 0x000fe20000010043 */
[----:B------:R-:W-:Y:S01]  /*4860*/  FADD.FTZ R234, R203, R60 ;  /* 0x0000003ccbea7221 */ /* 0x000fe20000010000 */
[----:B------:R-:W-:Y:S01]  /*4870*/  FADD.FTZ R204, R201, R62 ;  /* 0x0000003ec9cc7221 */ /* 0x000fe20000010000 */
[-C--:B------:R-:W-:Y:S01]  /*4880*/  FMUL.FTZ R64, R135, -R61.reuse ;  /* 0x8000003d87407220 */ /* 0x080fe20000410000 */
[----:B------:R-:W-:Y:S01]  /*4890*/  FFMA.FTZ R65, R134, R61, -R65 ;  /* 0x0000003d86417223 */ /* 0x000fe20000010841 */
[C---:B------:R-:W-:Y:S01]  /*48a0*/  FMUL.FTZ R61, R142.reuse, R234 ;  /* 0x000000ea8e3d7220 */ /* 0x040fe20000410000 */
[-C--:B------:R-:W-:Y:S01]  /*48b0*/  FMUL.FTZ R60, R142, R204.reuse ;  /* 0x000000cc8e3c7220 */ /* 0x080fe20000410000 */
[----:B------:R-:W-:Y:S01]  /*48c0*/  FADD.FTZ R67, -R188, R67 ;  /* 0x00000043bc437221 */ /* 0x000fe20000010100 */
[----:B------:R-:W-:Y:S01]  /*48d0*/  FADD.FTZ R66, R175, R66 ;  /* 0x00000042af427221 */ /* 0x000fe20000010000 */
[C---:B------:R-:W-:Y:S01]  /*48e0*/  FFMA.FTZ R61, R143.reuse, R204, R61 ;  /* 0x000000cc8f3d7223 */ /* 0x040fe2000001003d */
[----:B------:R-:W-:Y:S01]  /*48f0*/  FFMA.FTZ R60, R143, R234, -R60 ;  /* 0x000000ea8f3c7223 */ /* 0x000fe2000001083c */
[----:B------:R-:W-:Y:S01]  /*4900*/  FMUL.FTZ R62, R128, -R67 ;  /* 0x80000043803e7220 */ /* 0x000fe20000410000 */
[----:B------:R-:W-:Y:S01]  /*4910*/  FFMA.FTZ R68, R134, R63, R64 ;  /* 0x0000003f86447223 */ /* 0x000fe20000010040 */
[----:B------:R-:W-:Y:S01]  /*4920*/  FADD.FTZ R201, R208, R61 ;  /* 0x0000003dd0c97221 */ /* 0x000fe20000010000 */
[----:B------:R-:W-:Y:S01]  /*4930*/  FADD.FTZ R209, R209, R60 ;  /* 0x0000003cd1d17221 */ /* 0x000fe20000010000 */
[-C--:B------:R-:W-:Y:S01]  /*4940*/  FFMA.FTZ R63, R129, R66.reuse, -R62 ;  /* 0x00000042813f7223 */ /* 0x080fe2000001083e */
[----:B------:R-:W-:Y:S01]  /*4950*/  FMUL.FTZ R64, R128, -R66 ;  /* 0x8000004280407220 */ /* 0x000fe20000410000 */
[C---:B------:R-:W-:Y:S01]  /*4960*/  FMUL.FTZ R60, R140.reuse, R201 ;  /* 0x000000c98c3c7220 */ /* 0x040fe20000410000 */
[----:B------:R-:W-:Y:S01]  /*4970*/  FMUL.FTZ R62, R140, R209 ;  /* 0x000000d18c3e7220 */ /* 0x000fe20000410000 */
[----:B------:R-:W-:Y:S01]  /*4980*/  FMUL.FTZ R69, R137, -R65 ;  /* 0x8000004189457220 */ /* 0x000fe20000410000 */
[----:B------:R-:W-:Y:S01]  /*4990*/  FFMA.FTZ R64, R129, R67, R64 ;  /* 0x0000004381407223 */ /* 0x000fe20000010040 */
[C---:B------:R-:W-:Y:S01]  /*49a0*/  FFMA.FTZ R60, R141.reuse, R209, -R60 ;  /* 0x000000d18d3c7223 */ /* 0x040fe2000001083c */
[----:B------:R-:W-:Y:S01]  /*49b0*/  FFMA.FTZ R61, R141, R201, R62 ;  /* 0x000000c98d3d7223 */ /* 0x000fe2000001003e */
[----:B------:R-:W-:Y:S01]  /*49c0*/  FMUL.FTZ R67, R137, -R68 ;  /* 0x8000004489437220 */ /* 0x000fe20000410000 */
[----:B------:R-:W-:Y:S01]  /*49d0*/  FADD.FTZ R64, -R187, R64 ;  /* 0x00000040bb407221 */ /* 0x000fe20000010100 */
[----:B------:R-:W-:Y:S01]  /*49e0*/  FADD.FTZ R208, R207, R60 ;  /* 0x0000003ccfd07221 */ /* 0x000fe20000010000 */
[----:B------:R-:W-:Y:S01]  /*49f0*/  FADD.FTZ R206, R206, R61 ;  /* 0x0000003dcece7221 */ /* 0x000fe20000010000 */
[----:B------:R-:W-:Y:S01]  /*4a00*/  FFMA.FTZ R66, R136, R65, -R67 ;  /* 0x0000004188427223 */ /* 0x000fe20000010843 */
[----:B------:R-:W-:Y:S01]  /*4a10*/  FADD.FTZ R63, R176, R63 ;  /* 0x0000003fb03f7221 */ /* 0x000fe20000010000 */
[C---:B------:R-:W-:Y:S01]  /*4a20*/  FMUL.FTZ R61, R138.reuse, R208 ;  /* 0x000000d08a3d7220 */ /* 0x040fe20000410000 */
[----:B------:R-:W-:Y:S01]  /*4a30*/  FMUL.FTZ R60, R138, R206 ;  /* 0x000000ce8a3c7220 */ /* 0x000fe20000410000 */
[----:B------:R-:W-:Y:S01]  /*4a40*/  FMUL.FTZ R65, R131, -R64 ;  /* 0x8000004083417220 */ /* 0x000fe20000410000 */
[----:B------:R-:W-:Y:S01]  /*4a50*/  FFMA.FTZ R69, R136, R68, R69 ;  /* 0x0000004488457223 */ /* 0x000fe20000010045 */
[C---:B------:R-:W-:Y:S01]  /*4a60*/  FFMA.FTZ R61, R139.reuse, R206, R61 ;  /* 0x000000ce8b3d7223 */ /* 0x040fe2000001003d */
[----:B------:R-:W-:Y:S01]  /*4a70*/  FFMA.FTZ R60, R139, R208, -R60 ;  /* 0x000000d08b3c7223 */ /* 0x000fe2000001083c */
[-C--:B------:R-:W-:Y:S01]  /*4a80*/  FMUL.FTZ R68, R138, -R66.reuse ;  /* 0x800000428a447220 */ /* 0x080fe20000410000 */
[-C--:B------:R-:W-:Y:S01]  /*4a90*/  FMUL.FTZ R67, R131, -R63.reuse ;  /* 0x8000003f83437220 */ /* 0x080fe20000410000 */
[----:B------:R-:W-:Y:S01]  /*4aa0*/  FADD.FTZ R203, R210, R61 ;  /* 0x0000003dd2cb7221 */ /* 0x000fe20000010000 */
[----:B------:R-:W-:Y:S01]  /*4ab0*/  FADD.FTZ R211, R211, R60 ;  /* 0x0000003cd3d37221 */ /* 0x000fe20000010000 */
[----:B------:R-:W-:Y:S01]  /*4ac0*/  FFMA.FTZ R62, R130, R63, -R65 ;  /* 0x0000003f823e7223 */ /* 0x000fe20000010841 */
[----:B------:R-:W-:Y:S01]  /*4ad0*/  FMUL.FTZ R63, R138, -R69 ;  /* 0x800000458a3f7220 */ /* 0x000fe20000410000 */
[C---:B------:R-:W-:Y:S01]  /*4ae0*/  FMUL.FTZ R60, R137.reuse, R203 ;  /* 0x000000cb893c7220 */ /* 0x040fe20000410000 */
[----:B------:R-:W-:Y:S01]  /*4af0*/  FMUL.FTZ R61, R137, R211 ;  /* 0x000000d3893d7220 */ /* 0x000fe20000410000 */
[C---:B------:R-:W-:Y:S01]  /*4b00*/  FFMA.FTZ R68, R139.reuse, R69, R68 ;  /* 0x000000458b447223 */ /* 0x040fe20000010044 */
[----:B------:R-:W-:Y:S01]  /*4b10*/  FFMA.FTZ R63, R139, R66, -R63 ;  /* 0x000000428b3f7223 */ /* 0x000fe2000001083f */
[C---:B------:R-:W-:Y:S01]  /*4b20*/  FFMA.FTZ R60, R136.reuse, R211, -R60 ;  /* 0x000000d3883c7223 */ /* 0x040fe2000001083c */
[----:B------:R-:W-:Y:S01]  /*4b30*/  FFMA.FTZ R61, R136, R203, R61 ;  /* 0x000000cb883d7223 */ /* 0x000fe2000001003d */
[C---:B------:R-:W-:Y:S01]  /*4b40*/  FMUL.FTZ R66, R140.reuse, -R68 ;  /* 0x800000448c427220 */ /* 0x040fe20000410000 */
[-C--:B------:R-:W-:Y:S01]  /*4b50*/  FMUL.FTZ R65, R140, -R63.reuse ;  /* 0x8000003f8c417220 */ /* 0x080fe20000410000 */
[----:B------:R-:W-:Y:S01]  /*4b60*/  FADD.FTZ R210, R213, R60 ;  /* 0x0000003cd5d27221 */ /* 0x000fe20000010000 */
[----:B------:R-:W-:Y:S01]  /*4b70*/  FADD.FTZ R212, R212, R61 ;  /* 0x0000003dd4d47221 */ /* 0x000fe20000010000 */
[----:B------:R-:W-:Y:S01]  /*4b80*/  FFMA.FTZ R66, R141, R63, -R66 ;  /* 0x0000003f8d427223 */ /* 0x000fe20000010842 */
[----:B------:R-:W-:Y:S01]  /*4b90*/  FFMA.FTZ R64, R130, R64, R67 ;  /* 0x0000004082407223 */ /* 0x000fe20000010043 */
[C---:B------:R-:W-:Y:S01]  /*4ba0*/  FMUL.FTZ R63, R135.reuse, R210 ;  /* 0x000000d2873f7220 */ /* 0x040fe20000410000 */
[-C--:B------:R-:W-:Y:S01]  /*4bb0*/  FMUL.FTZ R61, R135, R212.reuse ;  /* 0x000000d4873d7220 */ /* 0x080fe20000410000 */
[----:B------:R-:W-:Y:S01]  /*4bc0*/  FADD.FTZ R62, R177, R62 ;  /* 0x0000003eb13e7221 */ /* 0x000fe20000010000 */
[----:B------:R-:W-:Y:S01]  /*4bd0*/  FADD.FTZ R64, -R185, R64 ;  /* 0x00000040b9407221 */ /* 0x000fe20000010100 */
[C---:B------:R-:W-:Y:S01]  /*4be0*/  FFMA.FTZ R63, R134.reuse, R212, R63 ;  /* 0x000000d4863f7223 */ /* 0x040fe2000001003f */
[----:B------:R-:W-:Y:S01]  /*4bf0*/  FFMA.FTZ R60, R134, R210, -R61 ;  /* 0x000000d2863c7223 */ /* 0x000fe2000001083d */
[----:B------:R-:W-:Y:S01]  /*4c00*/  FFMA.FTZ R68, R141, R68, R65 ;  /* 0x000000448d447223 */ /* 0x000fe20000010041 */
[----:B------:R-:W-:Y:S01]  /*4c10*/  FMUL.FTZ R61, R133, -R64 ;  /* 0x80000040853d7220 */ /* 0x000fe20000410000 */
[----:B------:R-:W-:Y:S01]  /*4c20*/  FADD.FTZ R207, R216, R63 ;  /* 0x0000003fd8cf7221 */ /* 0x000fe20000010000 */
[----:B------:R-:W-:Y:S01]  /*4c30*/  FADD.FTZ R217, R217, R60 ;  /* 0x0000003cd9d97221 */ /* 0x000fe20000010000 */
[CC--:B------:R-:W-:Y:S01]  /*4c40*/  FMUL.FTZ R67, R133.reuse, -R62.reuse ;  /* 0x8000003e85437220 */ /* 0x0c0fe20000410000 */
[C---:B------:R-:W-:Y:S01]  /*4c50*/  FFMA.FTZ R65, R132.reuse, R62, -R61 ;  /* 0x0000003e84417223 */ /* 0x040fe2000001083d */
[C---:B------:R-:W-:Y:S01]  /*4c60*/  FMUL.FTZ R60, R133.reuse, R207 ;  /* 0x000000cf853c7220 */ /* 0x040fe20000410000 */
[-C--:B------:R-:W-:Y:S01]  /*4c70*/  FMUL.FTZ R61, R133, R217.reuse ;  /* 0x000000d9853d7220 */ /* 0x080fe20000410000 */
[----:B------:R-:W-:Y:S01]  /*4c80*/  FFMA.FTZ R67, R132, R64, R67 ;  /* 0x0000004084437223 */ /* 0x000fe20000010043 */
[----:B------:R-:W-:Y:S01]  /*4c90*/  FMUL.FTZ R62, R142, -R68 ;  /* 0x800000448e3e7220 */ /* 0x000fe20000410000 */
[C---:B------:R-:W-:Y:S01]  /*4ca0*/  FFMA.FTZ R216, R132.reuse, R217, -R60 ;  /* 0x000000d984d87223 */ /* 0x040fe2000001083c */
[----:B------:R-:W-:Y:S01]  /*4cb0*/  FFMA.FTZ R63, R132, R207, R61 ;  /* 0x000000cf843f7223 */ /* 0x000fe2000001003d */
[----:B------:R-:W-:Y:S01]  /*4cc0*/  FADD.FTZ R64, R178, R65 ;  /* 0x00000041b2407221 */ /* 0x000fe20000010000 */
[-C--:B------:R-:W-:Y:S01]  /*4cd0*/  FMUL.FTZ R69, R142, -R66.reuse ;  /* 0x800000428e457220 */ /* 0x080fe20000410000 */
[----:B------:R-:W-:Y:S01]  /*4ce0*/  FADD.FTZ R216, R215, R216 ;  /* 0x000000d8d7d87221 */ /* 0x000fe20000010000 */
[----:B------:R-:W-:Y:S01]  /*4cf0*/  FFMA.FTZ R60, R143, R66, -R62 ;  /* 0x000000428f3c7223 */ /* 0x000fe2000001083e */
[----:B------:R-:W-:Y:S01]  /*4d00*/  FADD.FTZ R214, R214, R63 ;  /* 0x0000003fd6d67221 */ /* 0x000fe20000010000 */
[----:B------:R-:W-:Y:S01]  /*4d10*/  FADD.FTZ R67, -R194, R67 ;  /* 0x00000043c2437221 */ /* 0x000fe20000010100 */
[----:B------:R-:W-:Y:S01]  /*4d20*/  FMUL.FTZ R66, R135, -R64 ;  /* 0x8000004087427220 */ /* 0x000fe20000410000 */
[----:B------:R-:W-:Y:S01]  /*4d30*/  FFMA.FTZ R61, R143, R68, R69 ;  /* 0x000000448f3d7223 */ /* 0x000fe20000010045 */
[C---:B------:R-:W-:Y:S01]  /*4d40*/  FMUL.FTZ R65, R131.reuse, R216 ;  /* 0x000000d883417220 */ /* 0x040fe20000410000 */
[-C--:B------:R-:W-:Y:S01]  /*4d50*/  FMUL.FTZ R63, R131, R214.reuse ;  /* 0x000000d6833f7220 */ /* 0x080fe20000410000 */
[-C--:B------:R-:W-:Y:S01]  /*4d60*/  FMUL.FTZ R69, R135, -R67.reuse ;  /* 0x8000004387457220 */ /* 0x080fe20000410000 */
[----:B------:R-:W-:Y:S01]  /*4d70*/  FFMA.FTZ R66, R134, R67, R66 ;  /* 0x0000004386427223 */ /* 0x000fe20000010042 */
[C---:B------:R-:W-:Y:S01]  /*4d80*/  FFMA.FTZ R65, R130.reuse, R214, R65 ;  /* 0x000000d682417223 */ /* 0x040fe20000010041 */
[----:B------:R-:W-:Y:S01]  /*4d90*/  FFMA.FTZ R62, R130, R216, -R63 ;  /* 0x000000d8823e7223 */ /* 0x000fe2000001083f */
[----:B------:R-:W-:Y:S01]  /*4da0*/  FFMA.FTZ R64, R134, R64, -R69 ;  /* 0x0000004086407223 */ /* 0x000fe20000010845 */
[----:B------:R-:W-:Y:S01]  /*4db0*/  FADD.FTZ R66, -R195, R66 ;  /* 0x00000042c3427221 */ /* 0x000fe20000010100 */
[----:B------:R-:W-:Y:S01]  /*4dc0*/  FADD.FTZ R213, R222, R65 ;  /* 0x00000041ded57221 */ /* 0x000fe20000010000 */
[----:B------:R-:W-:Y:S01]  /*4dd0*/  FADD.FTZ R223, R223, R62 ;  /* 0x0000003edfdf7221 */ /* 0x000fe20000010000 */
[----:B------:R-:W-:Y:S01]  /*4de0*/  FADD.FTZ R65, R179, R64 ;  /* 0x00000040b3417221 */ /* 0x000fe20000010000 */
[CC--:B------:R-:W-:Y:S01]  /*4df0*/  FMUL.FTZ R68, R137.reuse, -R66.reuse ;  /* 0x8000004289447220 */ /* 0x0c0fe20000410000 */
[C---:B------:R-:W-:Y:S01]  /*4e00*/  FMUL.FTZ R62, R128.reuse, R213 ;  /* 0x000000d5803e7220 */ /* 0x040fe20000410000 */
[----:B------:R-:W-:Y:S01]  /*4e10*/  FMUL.FTZ R64, R128, R223 ;  /* 0x000000df80407220 */ /* 0x000fe20000410000 */
[-C--:B------:R-:W-:Y:S01]  /*4e20*/  FMUL.FTZ R67, R137, -R65.reuse ;  /* 0x8000004189437220 */ /* 0x080fe20000410000 */
[C---:B------:R-:W-:Y:S01]  /*4e30*/  FFMA.FTZ R65, R136.reuse, R65, -R68 ;  /* 0x0000004188417223 */ /* 0x040fe20000010844 */
[C---:B------:R-:W-:Y:S01]  /*4e40*/  FFMA.FTZ R62, R129.reuse, R223, -R62 ;  /* 0x000000df813e7223 */ /* 0x040fe2000001083e */
[----:B------:R-:W-:Y:S01]  /*4e50*/  FFMA.FTZ R63, R129, R213, R64 ;  /* 0x000000d5813f7223 */ /* 0x000fe20000010040 */
[----:B------:R-:W-:Y:S01]  /*4e60*/  FFMA.FTZ R67, R136, R66, R67 ;  /* 0x0000004288437223 */ /* 0x000fe20000010043 */
[----:B------:R-:W-:Y:S01]  /*4e70*/  FADD.FTZ R65, R180, R65 ;  /* 0x00000041b4417221 */ /* 0x000fe20000010000 */
[----:B------:R-:W-:Y:S01]  /*4e80*/  FADD.FTZ R222, R227, R62 ;  /* 0x0000003ee3de7221 */ /* 0x000fe20000010000 */
[----:B------:R-:W-:Y:S01]  /*4e90*/  FADD.FTZ R226, R226, R63 ;  /* 0x0000003fe2e27221 */ /* 0x000fe20000010000 */
[----:B------:R-:W-:Y:S01]  /*4ea0*/  FADD.FTZ R67, -R196, R67 ;  /* 0x00000043c4437221 */ /* 0x000fe20000010100 */
[----:B------:R-:W-:Y:S01]  /*4eb0*/  FMUL.FTZ R66, R138, -R65 ;  /* 0x800000418a427220 */ /* 0x000fe20000410000 */
        /* <DEDUP_REMOVED lines=11> */
[-C--:B------:R-:W-:Y:S01]  /*4f70*/  FMUL.FTZ R68, R140, -R66.reuse ;  /* 0x800000428c447220 */ /* 0x080fe20000410000 */
[C---:B------:R-:W-:Y:S01]  /*4f80*/  FMUL.FTZ R62, R124.reuse, R215 ;  /* 0x000000d77c3e7220 */ /* 0x040fe20000410000 */
[----:B------:R-:W-:Y:S01]  /*4f90*/  FMUL.FTZ R64, R124, R231 ;  /* 0x000000e77c407220 */ /* 0x000fe20000410000 */
[-C--:B------:R-:W-:Y:S01]  /*4fa0*/  FMUL.FTZ R70, R140, -R65.reuse ;  /* 0x800000418c467220 */ /* 0x080fe20000410000 */
[----:B------:R-:W-:Y:S01]  /*4fb0*/  FFMA.FTZ R65, R141, R65, -R68 ;  /* 0x000000418d417223 */ /* 0x000fe20000010844 */
        /* <DEDUP_REMOVED lines=19> */
[C---:B------:R-:W-:Y:S01]  /*50f0*/  FMUL.FTZ R62, R144.reuse, -R66 ;  /* 0x80000042903e7220 */ /* 0x040fe20000410000 */
[C---:B------:R-:W-:Y:S01]  /*5100*/  FMUL.FTZ R65, R144.reuse, -R61 ;  /* 0x8000003d90417220 */ /* 0x040fe20000410000 */
[----:B------:R-:W-:Y:S01]  /*5110*/  MOV R227, UR7 ;  /* 0x0000000700e37c02 */ /* 0x000fe20008000f00 */
[-C--:B------:R-:W-:Y:S01]  /*5120*/  FMUL.FTZ R63, R144, -R64.reuse ;  /* 0x80000040903f7220 */ /* 0x080fe20000410000 */
[C---:B------:R-:W-:Y:S01]  /*5130*/  FFMA.FTZ R67, R145.reuse, R64, -R62 ;  /* 0x0000004091437223 */ /* 0x040fe2000001083e */
[C---:B------:R-:W-:Y:S01]  /*5140*/  FMUL.FTZ R62, R120.reuse, R229 ;  /* 0x000000e5783e7220 */ /* 0x040fe20000410000 */
[-C--:B------:R-:W-:Y:S01]  /*5150*/  FMUL.FTZ R64, R120, R233.reuse ;  /* 0x000000e978407220 */ /* 0x080fe20000410000 */
[----:B------:R-:W-:Y:S01]  /*5160*/  FFMA.FTZ R69, R145, R66, R63 ;  /* 0x0000004291457223 */ /* 0x000fe2000001003f */
[----:B------:R-:W-:Y:S01]  /*5170*/  MOV R72, 0x3f800000 ;  /* 0x3f80000000487802 */ /* 0x000fe20000000f00 */
[C---:B------:R-:W-:Y:S01]  /*5180*/  FFMA.FTZ R62, R121.reuse, R233, -R62 ;  /* 0x000000e9793e7223 */ /* 0x040fe2000001083e */
[----:B------:R-:W-:Y:S01]  /*5190*/  FFMA.FTZ R63, R121, R229, R64 ;  /* 0x000000e5793f7223 */ /* 0x000fe20000010040 */
[-C--:B------:R-:W-:Y:S01]  /*51a0*/  FMUL.FTZ R64, R144, -R60.reuse ;  /* 0x8000003c90407220 */ /* 0x080fe20000410000 */
[----:B------:R-:W-:Y:S01]  /*51b0*/  FFMA.FTZ R60, R145, R60, -R65 ;  /* 0x0000003c913c7223 */ /* 0x000fe20000010841 */
[----:B------:R-:W-:Y:S01]  /*51c0*/  FADD.FTZ R232, R225, R62 ;  /* 0x0000003ee1e87221 */ /* 0x000fe20000010000 */
[----:B------:R-:W-:Y:S01]  /*51d0*/  FADD.FTZ R224, R224, R63 ;  /* 0x0000003fe0e07221 */ /* 0x000fe20000010000 */
[----:B------:R-:W-:Y:S01]  /*51e0*/  FFMA.FTZ R61, R145, R61, R64 ;  /* 0x0000003d913d7223 */ /* 0x000fe20000010040 */
[----:B------:R-:W-:Y:S01]  /*51f0*/  CS2R R74, SRZ ;  /* 0x00000000004a7805 */ /* 0x000fe2000001ff00 */
[C---:B------:R-:W-:Y:S01]  /*5200*/  FMUL.FTZ R64, R118.reuse, R232 ;  /* 0x000000e876407220 */ /* 0x040fe20000410000 */
[----:B------:R-:W-:Y:S01]  /*5210*/  FMUL.FTZ R65, R118, R224 ;  /* 0x000000e076417220 */ /* 0x000fe20000410000 */
[----:B------:R-:W-:Y:S01]  /*5220*/  LEA R227, R227, R100, 0x4 ;  /* 0x00000064e3e37211 */ /* 0x000fe200078e20ff */
[----:B------:R-:W-:Y:S01]  /*5230*/  FADD.FTZ R63, -R200, R69 ;  /* 0x00000045c83f7221 */ /* 0x000fe20000010100 */
[C---:B------:R-:W-:Y:S01]  /*5240*/  FFMA.FTZ R64, R119.reuse, R224, R64 ;  /* 0x000000e077407223 */ /* 0x040fe20000010040 */
[----:B------:R-:W-:Y:S01]  /*5250*/  FFMA.FTZ R65, R119, R232, -R65 ;  /* 0x000000e877417223 */ /* 0x000fe20000010841 */
[----:B------:R-:W-:Y:S01]  /*5260*/  FADD.FTZ R62, R184, R67 ;  /* 0x00000043b83e7221 */ /* 0x000fe20000010000 */
[----:B------:R0:W1:Y:S01]  /*5270*/  @!P0 LDS.128 R72, [R227+0x8b80] ;  /* 0x008b8000e3488984 */ /* 0x0000620000000c00 */
[----:B------:R-:W-:Y:S01]  /*5280*/  FADD.FTZ R219, R219, R64 ;  /* 0x00000040dbdb7221 */ /* 0x000fe20000010000 */
[----:B------:R-:W-:-:S02]  /*5290*/  FADD.FTZ R218, R218, R65 ;  /* 0x00000041dada7221 */ /* 0x000fc40000010000 */
[----:B------:R0:W-:Y:S01]  /*52a0*/  STS.128 [R168+0x6d80], R60 ;  /* 0x006d803ca8007388 */ /* 0x0001e20000000c00 */
[C---:B------:R-:W-:Y:S01]  /*52b0*/  FMUL.FTZ R64, R113.reuse, R219 ;  /* 0x000000db71407220 */ /* 0x040fe20000410000 */
[----:B------:R-:W-:-:S03]  /*52c0*/  FMUL.FTZ R66, R113, R218 ;  /* 0x000000da71427220 */ /* 0x000fc60000410000 */
[C---:B------:R-:W-:Y:S01]  /*52d0*/  FFMA.FTZ R65, R115.reuse, R218, -R64 ;  /* 0x000000da73417223 */ /* 0x040fe20000010840 */
[----:B------:R-:W-:-:S03]  /*52e0*/  FFMA.FTZ R66, R115, R219, R66 ;  /* 0x000000db73427223 */ /* 0x000fc60000010042 */
[----:B------:R-:W-:Y:S01]  /*52f0*/  FADD.FTZ R220, R220, R65 ;  /* 0x00000041dcdc7221 */ /* 0x000fe20000010000 */
        /* <DEDUP_REMOVED lines=19> */
[-C--:B------:R-:W-:Y:S01]  /*5430*/  FMUL.FTZ R91, R69, R66.reuse ;  /* 0x00000042455b7220 */ /* 0x080fe20000410000 */
[----:B---3--:R-:W-:Y:S02]  /*5440*/  FMUL.FTZ R240, R85, R225 ;  /* 0x000000e155f07220 */ /* 0x008fe40000410000 */
        /* <DEDUP_REMOVED lines=8> */
[----:B------:R-:W-:Y:S02]  /*54d0*/  FMUL.FTZ R89, R85, R237 ;  /* 0x000000ed55597220 */ /* 0x000fe40000410000 */
        /* <DEDUP_REMOVED lines=15> */
.L_x_4738:
        /* <DEDUP_REMOVED lines=13> */
.L_x_4600:
[----:B------:R-:W-:Y:S05]  /*56a0*/  BSYNC B0 ;  /* 0x0000000000007941 */ /* 0x000fea0003800000 */
.L_x_4599:
[----:B------:R-:W-:Y:S01]  /*56b0*/  UMOV UR46, 0xffffffff ;  /* 0xffffffff002e7882 */ /* 0x000fe20000000000 */
[----:B------:R-:W-:Y:S02]  /*56c0*/  ISETP.GT.U32.AND P0, PT, R90, 0x1d, PT ;  /* 0x0000001d5a00780c */ /* 0x000fe40003f04070 */
[----:B------:R-:W-:Y:S11]  /*56d0*/  BRA.DIV UR46, `(.L_x_4601) ;  /* 0x0000006a2e447947 */ /* 0x000ff6000b800000 */
[----:B--2---:R2:W1:Y:S04]  /*56e0*/  SHFL.DOWN PT, R84, R88, 0x2, 0x1f ;  /* 0x08401f0058547f89 */ /* 0x00446800000e0000 */
[----:B---3--:R2:W3:Y:S04]  /*56f0*/  SHFL.DOWN PT, R85, R89, 0x2, 0x1f ;  /* 0x08401f0059557f89 */ /* 0x0084e800000e0000 */
[----:B----4-:R2:W4:Y:S04]  /*5700*/  SHFL.DOWN PT, R86, R244, 0x2, 0x1f ;  /* 0x08401f00f4567f89 */ /* 0x01052800000e0000 */
[----:B0-----:R2:W0:Y:S02]  /*5710*/  SHFL.DOWN PT, R91, R246, 0x2, 0x1f ;  /* 0x08401f00f65b7f89 */ /* 0x00142400000e0000 */
.L_x_4744:
[----:B------:R-:W-:Y:S04]  /*5720*/  BSSY B0, `(.L_x_4602) ;  /* 0x000000d000007945 */ /* 0x000fe80003800000 */
[----:B------:R-:W-:Y:S05]  /*5730*/  @P0 BRA `(.L_x_4603) ;  /* 0x00000000002c0947 */ /* 0x000fea0003800000 */
[C---:B0-----:R-:W-:Y:S01]  /*5740*/  FMUL.FTZ R87, R89.reuse, R91 ;  /* 0x0000005b59577220 */ /* 0x041fe20000410000 */
[----:B----4-:R-:W-:-:S03]  /*5750*/  FMUL.FTZ R238, R89, R86 ;  /* 0x0000005659ee7220 */ /* 0x010fc60000410000 */
[C---:B------:R-:W-:Y:S01]  /*5760*/  FFMA.FTZ R225, R88.reuse, R86, -R87 ;  /* 0x0000005658e17223 */ /* 0x040fe20000010857 */
[C---:B---3--:R-:W-:Y:S01]  /*5770*/  FMUL.FTZ R87, R89.reuse, R85 ;  /* 0x0000005559577220 */ /* 0x048fe20000410000 */
[-C--:B-1----:R-:W-:Y:S01]  /*5780*/  FMUL.FTZ R86, R89, R84.reuse ;  /* 0x0000005459567220 */ /* 0x082fe20000410000 */
[----:B------:R-:W-:Y:S01]  /*5790*/  FFMA.FTZ R91, R88, R91, R238 ;  /* 0x0000005b585b7223 */ /* 0x000fe200000100ee */
[----:B--2---:R-:W-:Y:S01]  /*57a0*/  FADD.FTZ R244, R244, R225 ;  /* 0x000000e1f4f47221 */ /* 0x004fe20000010000 */
[C---:B------:R-:W-:Y:S01]  /*57b0*/  FFMA.FTZ R87, R88.reuse, R84, -R87 ;  /* 0x0000005458577223 */ /* 0x040fe20000010857 */
[----:B------:R-:W-:Y:S01]  /*57c0*/  FFMA.FTZ R89, R88, R85, R86 ;  /* 0x0000005558597223 */ /* 0x000fe20000010056 */
[----:B------:R-:W-:-:S03]  /*57d0*/  FADD.FTZ R246, R246, R91 ;  /* 0x0000005bf6f67221 */ /* 0x000fc60000010000 */
[----:B------:R-:W-:-:S07]  /*57e0*/  MOV R88, R87 ;  /* 0x0000005700587202 */ /* 0x000fce0000000f00 */
.L_x_4603:
[----:B------:R-:W-:Y:S05]  /*57f0*/  BSYNC B0 ;  /* 0x0000000000007941 */ /* 0x000fea0003800000 */
.L_x_4602:
[----:B------:R-:W-:Y:S01]  /*5800*/  UMOV UR46, 0xffffffff ;  /* 0xffffffff002e7882 */ /* 0x000fe20000000000 */
[----:B------:R-:W-:Y:S02]  /*5810*/  ISETP.GT.U32.AND P0, PT, R90, 0x1b, PT ;  /* 0x0000001b5a00780c */ /* 0x000fe40003f04070 */
[----:B------:R-:W-:Y:S11]  /*5820*/  BRA.DIV UR46, `(.L_x_4604) ;  /* 0x0000006a2e607947 */ /* 0x000ff6000b800000 */
[----:B-1----:R1:W1:Y:S04]  /*5830*/  SHFL.DOWN PT, R84, R88, 0x4, 0x1f ;  /* 0x08801f0058547f89 */ /* 0x00226800000e0000 */
[----:B---3--:R3:W1:Y:S04]  /*5840*/  SHFL.DOWN PT, R85, R89, 0x4, 0x1f ;  /* 0x08801f0059557f89 */ /* 0x00866800000e0000 */
[----:B----4-:R3:W4:Y:S04]  /*5850*/  SHFL.DOWN PT, R86, R244, 0x4, 0x1f ;  /* 0x08801f00f4567f89 */ /* 0x01072800000e0000 */
[----:B0-----:R3:W0:Y:S02]  /*5860*/  SHFL.DOWN PT, R91, R246, 0x4, 0x1f ;  /* 0x08801f00f65b7f89 */ /* 0x00162400000e0000 */
.L_x_4750:
[----:B------:R-:W-:Y:S04]  /*5870*/  BSSY B0, `(.L_x_4605) ;  /* 0x000000d000007945 */ /* 0x000fe80003800000 */
[----:B------:R-:W-:Y:S05]  /*5880*/  @P0 BRA `(.L_x_4606) ;  /* 0x00000000002c0947 */ /* 0x000fea0003800000 */
[C---:B0-----:R-:W-:Y:S01]  /*5890*/  FMUL.FTZ R87, R89.reuse, R91 ;  /* 0x0000005b59577220 */ /* 0x041fe20000410000 */
[----:B----4-:R-:W-:-:S03]  /*58a0*/  FMUL.FTZ R238, R89, R86 ;  /* 0x0000005659ee7220 */ /* 0x010fc60000410000 */
[C---:B------:R-:W-:Y:S01]  /*58b0*/  FFMA.FTZ R225, R88.reuse, R86, -R87 ;  /* 0x0000005658e17223 */ /* 0x040fe20000010857 */
[C---:B-1----:R-:W-:Y:S01]  /*58c0*/  FMUL.FTZ R87, R89.reuse, R85 ;  /* 0x0000005559577220 */ /* 0x042fe20000410000 */
[-C--:B------:R-:W-:Y:S01]  /*58d0*/  FMUL.FTZ R86, R89, R84.reuse ;  /* 0x0000005459567220 */ /* 0x080fe20000410000 */
[----:B------:R-:W-:Y:S01]  /*58e0*/  FFMA.FTZ R91, R88, R91, R238 ;  /* 0x0000005b585b7223 */ /* 0x000fe200000100ee */
[----:B--23--:R-:W-:Y:S01]  /*58f0*/  FADD.FTZ R244, R244, R225 ;  /* 0x000000e1f4f47221 */ /* 0x00cfe20000010000 */
[C---:B------:R-:W-:Y:S01]  /*5900*/  FFMA.FTZ R87, R88.reuse, R84, -R87 ;  /* 0x0000005458577223 */ /* 0x040fe20000010857 */
[----:B------:R-:W-:Y:S01]  /*5910*/  FFMA.FTZ R89, R88, R85, R86 ;  /* 0x0000005558597223 */ /* 0x000fe20000010056 */
[----:B------:R-:W-:-:S03]  /*5920*/  FADD.FTZ R246, R246, R91 ;  /* 0x0000005bf6f67221 */ /* 0x000fc60000010000 */
[----:B------:R-:W-:-:S07]  /*5930*/  MOV R88, R87 ;  /* 0x0000005700587202 */ /* 0x000fce0000000f00 */
.L_x_4606:
[----:B------:R-:W-:Y:S05]  /*5940*/  BSYNC B0 ;  /* 0x0000000000007941 */ /* 0x000fea0003800000 */
.L_x_4605:
[----:B------:R-:W-:Y:S01]  /*5950*/  UMOV UR46, 0xffffffff ;  /* 0xffffffff002e7882 */ /* 0x000fe20000000000 */
[----:B------:R-:W-:Y:S02]  /*5960*/  ISETP.GT.U32.AND P0, PT, R90, 0x17, PT ;  /* 0x000000175a00780c */ /* 0x000fe40003f04070 */
[----:B------:R-:W-:Y:S11]  /*5970*/  BRA.DIV UR46, `(.L_x_4607) ;  /* 0x0000006a2e7c7947 */ /* 0x000ff6000b800000 */
[----:B-1----:R1:W1:Y:S04]  /*5980*/  SHFL.DOWN PT, R84, R88, 0x8, 0x1f ;  /* 0x09001f0058547f89 */ /* 0x00226800000e0000 */
[----:B------:R0:W1:Y:S04]  /*5990*/  SHFL.DOWN PT, R85, R89, 0x8, 0x1f ;  /* 0x09001f0059557f89 */ /* 0x00006800000e0000 */
[----:B----4-:R4:W1:Y:S04]  /*59a0*/  SHFL.DOWN PT, R86, R244, 0x8, 0x1f ;  /* 0x09001f00f4567f89 */ /* 0x01086800000e0000 */
[----:B0-----:R4:W0:Y:S02]  /*59b0*/  SHFL.DOWN PT, R91, R246, 0x8, 0x1f ;  /* 0x09001f00f65b7f89 */ /* 0x00182400000e0000 */
.L_x_4756:
[----:B------:R-:W-:Y:S01]  /*59c0*/  BSSY B0, `(.L_x_4608) ;  /* 0x000000e000007945 */ /* 0x000fe20003800000 */
[----:B------:R-:W-:-:S03]  /*59d0*/  ISETP.GT.U32.AND P1, PT, R90, 0xf, PT ;  /* 0x0000000f5a00780c */ /* 0x000fc60003f24070 */
[----:B------:R-:W-:Y:S10]  /*59e0*/  @P0 BRA `(.L_x_4609) ;  /* 0x00000000002c0947 */ /* 0x000ff40003800000 */
[C---:B0-----:R-:W-:Y:S01]  /*59f0*/  FMUL.FTZ R87, R89.reuse, R91 ;  /* 0x0000005b59577220 */ /* 0x041fe20000410000 */
[----:B-1----:R-:W-:-:S03]  /*5a00*/  FMUL.FTZ R90, R89, R86 ;  /* 0x00000056595a7220 */ /* 0x002fc60000410000 */
[C---:B------:R-:W-:Y:S01]  /*5a10*/  FFMA.FTZ R225, R88.reuse, R86, -R87 ;  /* 0x0000005658e17223 */ /* 0x040fe20000010857 */
[C---:B------:R-:W-:Y:S01]  /*5a20*/  FMUL.FTZ R87, R89.reuse, R85 ;  /* 0x0000005559577220 */ /* 0x040fe20000410000 */
[-C--:B------:R-:W-:Y:S01]  /*5a30*/  FMUL.FTZ R86, R89, R84.reuse ;  /* 0x0000005459567220 */ /* 0x080fe20000410000 */
[----:B------:R-:W-:Y:S01]  /*5a40*/  FFMA.FTZ R91, R88, R91, R90 ;  /* 0x0000005b585b7223 */ /* 0x000fe2000001005a */
[----:B--234-:R-:W-:Y:S01]  /*5a50*/  FADD.FTZ R244, R244, R225 ;  /* 0x000000e1f4f47221 */ /* 0x01cfe20000010000 */
[C---:B------:R-:W-:Y:S01]  /*5a60*/  FFMA.FTZ R87, R88.reuse, R84, -R87 ;  /* 0x0000005458577223 */ /* 0x040fe20000010857 */
[----:B------:R-:W-:Y:S01]  /*5a70*/  FFMA.FTZ R89, R88, R85, R86 ;  /* 0x0000005558597223 */ /* 0x000fe20000010056 */
[----:B------:R-:W-:-:S03]  /*5a80*/  FADD.FTZ R246, R246, R91 ;  /* 0x0000005bf6f67221 */ /* 0x000fc60000010000 */
[----:B------:R-:W-:-:S07]  /*5a90*/  MOV R88, R87 ;  /* 0x0000005700587202 */ /* 0x000fce0000000f00 */
.L_x_4609:
[----:B------:R-:W-:Y:S05]  /*5aa0*/  BSYNC B0 ;  /* 0x0000000000007941 */ /* 0x000fea0003800000 */
.L_x_4608:
[----:B------:R-:W-:-:S03]  /*5ab0*/  UMOV UR46, 0xffffffff ;  /* 0xffffffff002e7882 */ /* 0x000fc60000000000 */
[----:B------:R-:W-:Y:S05]  /*5ac0*/  BRA.DIV UR46, `(.L_x_4610) ;  /* 0x0000006a2e987947 */ /* 0x000fea000b800000 */
[----:B-1----:R1:W1:Y:S04]  /*5ad0*/  SHFL.DOWN PT, R84, R88, 0x10, 0x1f ;  /* 0x0a001f0058547f89 */ /* 0x00226800000e0000 */
[----:B------:R0:W1:Y:S04]  /*5ae0*/  SHFL.DOWN PT, R85, R89, 0x10, 0x1f ;  /* 0x0a001f0059557f89 */ /* 0x00006800000e0000 */
[----:B------:R1:W1:Y:S04]  /*5af0*/  SHFL.DOWN PT, R86, R244, 0x10, 0x1f ;  /* 0x0a001f00f4567f89 */ /* 0x00026800000e0000 */
[----:B0-----:R0:W0:Y:S02]  /*5b00*/  SHFL.DOWN PT, R91, R246, 0x10, 0x1f ;  /* 0x0a001f00f65b7f89 */ /* 0x00102400000e0000 */
.L_x_4762:
[----:B------:R-:W-:Y:S01]  /*5b10*/  BSSY B0, `(.L_x_4611) ;  /* 0x000000e000007945 */ /* 0x000fe20003800000 */
[----:B------:R-:W-:-:S03]  /*5b20*/  ISETP.NE.AND P0, PT, R103, 0x1f, PT ;  /* 0x0000001f6700780c */ /* 0x000fc60003f05270 */
        /* <DEDUP_REMOVED lines=12> */
.L_x_4612:
[----:B------:R-:W-:Y:S05]  /*5bf0*/  BSYNC B0 ;  /* 0x0000000000007941 */ /* 0x000fea0003800000 */
.L_x_4611:
[----:B------:R-:W-:-:S03]  /*5c00*/  UMOV UR46, 0xffffffff ;  /* 0xffffffff002e7882 */ /* 0x000fc60000000000 */
[----:B------:R-:W-:Y:S05]  /*5c10*/  BRA.DIV UR46, `(.L_x_4613) ;  /* 0x0000006a2eb47947 */ /* 0x000fea000b800000 */
[----:B------:R-:W5:Y:S04]  /*5c20*/  SHFL.IDX PT, R90, R89, RZ, 0x1f ;  /* 0x00001fff595a7589 */ /* 0x000f6800000e0000 */
[----:B------:R-:W2:Y:S04]  /*5c30*/  SHFL.IDX PT, R239, R88, RZ, 0x1f ;  /* 0x00001fff58ef7589 */ /* 0x000ea800000e0000 */
[----:B------:R-:W3:Y:S04]  /*5c40*/  SHFL.DOWN PT, R242, R89, 0x1, 0x1f ;  /* 0x08201f0059f27f89 */ /* 0x000ee800000e0000 */
[----:B------:R-:W3:Y:S04]  /*5c50*/  SHFL.DOWN PT, R241, R88, 0x1, 0x1f ;  /* 0x08201f0058f17f89 */ /* 0x000ee800000e0000 */
[----:B------:R-:W4:Y:S04]  /*5c60*/  SHFL.IDX PT, R240, R246, RZ, 0x1f ;  /* 0x00001ffff6f07589 */ /* 0x000f2800000e0000 */
[----:B------:R-:W4:Y:S04]  /*5c70*/  SHFL.DOWN PT, R247, R246, 0x1, 0x1f ;  /* 0x08201f00f6f77f89 */ /* 0x000f2800000e0000 */
[----:B------:R-:W4:Y:S01]  /*5c80*/  SHFL.IDX PT, R248, R74, RZ, 0x1f ;  /* 0x00001fff4af87589 */ /* 0x000f2200000e0000 */
[-C--:B-----5:R-:W-:Y:S01]  /*5c90*/  FMUL.FTZ R225, R75, R90.reuse ;  /* 0x0000005a4be17220 */ /* 0x0a0fe20000410000 */
[CC--:B-1----:R-:W-:Y:S01]  /*5ca0*/  FMUL.FTZ R84, R74.reuse, R90.reuse ;  /* 0x0000005a4a547220 */ /* 0x0c2fe20000410000 */
[----:B------:R-:W-:Y:S01]  /*5cb0*/  FMUL.FTZ R245, R73, R90 ;  /* 0x0000005a49f57220 */ /* 0x000fe20000410000 */
[----:B0-----:R-:W0:Y:S01]  /*5cc0*/  SHFL.IDX PT, R91, R75, RZ, 0x1f ;  /* 0x00001fff4b5b7589 */ /* 0x001e2200000e0000 */
[-C--:B--2---:R-:W-:Y:S01]  /*5cd0*/  FFMA.FTZ R225, R74, R239.reuse, -R225 ;  /* 0x000000ef4ae17223 */ /* 0x084fe200000108e1 */
[----:B------:R-:W-:-:S02]  /*5ce0*/  FFMA.FTZ R237, R75, R239, R84 ;  /* 0x000000ef4bed7223 */ /* 0x000fc40000010054 */
[----:B------:R-:W1:Y:S04]  /*5cf0*/  SHFL.IDX PT, R249, R72, RZ, 0x1f ;  /* 0x00001fff48f97589 */ /* 0x000e6800000e0000 */
[----:B---3--:R-:W2:Y:S04]  /*5d00*/  SHFL.IDX PT, R89, R73, RZ, 0x1f ;  /* 0x00001fff49597589 */ /* 0x008ea800000e0000 */
[----:B------:R-:W3:Y:S04]  /*5d10*/  SHFL.IDX PT, R238, R244, RZ, 0x1f ;  /* 0x00001ffff4ee7589 */ /* 0x000ee800000e0000 */
[----:B------:R4:W0:Y:S02]  /*5d20*/  SHFL.DOWN PT, R243, R244, 0x1, 0x1f ;  /* 0x08201f00f4f37f89 */ /* 0x00082400000e0000 */
[----:B----4-:R-:W-:-:S07]  /*5d30*/  FMUL.FTZ R244, R72, R90 ;  /* 0x0000005a48f47220 */ /* 0x010fce0000410000 */
.L_x_4776:
[----:B------:R-:W-:Y:S01]  /*5d40*/  BSSY B0, `(.L_x_4614) ;  /* 0x000000e000007945 */ /* 0x000fe20003800000 */
[----:B-1----:R-:W-:Y:S02]  /*5d50*/  MOV R88, R249 ;  /* 0x000000f900587202 */ /* 0x002fe40000000f00 */
[----:B------:R-:W-:Y:S01]  /*5d60*/  MOV R90, R248 ;  /* 0x000000f8005a7202 */ /* 0x000fe20000000f00 */
[----:B------:R-:W-:Y:S06]  /*5d70*/  @!P0 BRA `(.L_x_4615) ;  /* 0x0000000000288947 */ /* 0x000fec0003800000 */
[C---:B0-----:R-:W-:Y:S01]  /*5d80*/  FMUL.FTZ R74, R242.reuse, R91 ;  /* 0x0000005bf24a7220 */ /* 0x041fe20000410000 */
[C---:B------:R-:W-:Y:S01]  /*5d90*/  FMUL.FTZ R84, R242.reuse, R90 ;  /* 0x0000005af2547220 */ /* 0x040fe20000410000 */
[C---:B--2---:R-:W-:Y:S01]  /*5da0*/  FMUL.FTZ R75, R242.reuse, R89 ;  /* 0x00000059f24b7220 */ /* 0x044fe20000410000 */
[----:B------:R-:W-:Y:S01]  /*5db0*/  FMUL.FTZ R242, R242, R88 ;  /* 0x00000058f2f27220 */ /* 0x000fe20000410000 */
[C---:B------:R-:W-:Y:S01]  /*5dc0*/  FFMA.FTZ R74, R241.reuse, R90, -R74 ;  /* 0x0000005af14a7223 */ /* 0x040fe2000001084a */
[C---:B------:R-:W-:Y:S01]  /*5dd0*/  FFMA.FTZ R84, R241.reuse, R91, R84 ;  /* 0x0000005bf1547223 */ /* 0x040fe20000010054 */
[C---:B------:R-:W-:Y:S01]  /*5de0*/  FFMA.FTZ R88, R241.reuse, R88, -R75 ;  /* 0x00000058f1587223 */ /* 0x040fe2000001084b */
[----:B------:R-:W-:Y:S01]  /*5df0*/  FFMA.FTZ R89, R241, R89, R242 ;  /* 0x00000059f1597223 */ /* 0x000fe200000100f2 */
[----:B------:R-:W-:Y:S01]  /*5e00*/  FADD.FTZ R90, R243, R74 ;  /* 0x0000004af35a7221 */ /* 0x000fe20000010000 */
[----:B------:R-:W-:-:S07]  /*5e10*/  FADD.FTZ R91, R247, R84 ;  /* 0x00000054f75b7221 */ /* 0x000fce0000010000 */
.L_x_4615:
[----:B------:R-:W-:Y:S05]  /*5e20*/  BSYNC B0 ;  /* 0x0000000000007941 */ /* 0x000fea0003800000 */
.L_x_4614:
[C---:B0-----:R-:W-:Y:S01]  /*5e30*/  FMUL.FTZ R75, R65.reuse, R91 ;  /* 0x0000005b414b7220 */ /* 0x041fe20000410000 */
[-C--:B------:R-:W-:Y:S01]  /*5e40*/  FMUL.FTZ R74, R65, R90.reuse ;  /* 0x0000005a414a7220 */ /* 0x080fe20000410000 */
[----:B--2---:R0:W-:Y:S01]  /*5e50*/  STS.128 [R221+0x6db0], R88 ;  /* 0x006db058dd007388 */ /* 0x0041e20000000c00 */
[----:B------:R-:W-:Y:S01]  /*5e60*/  FFMA.FTZ R72, R72, R239, -R245 ;  /* 0x000000ef48487223 */ /* 0x000fe200000108f5 */
[C---:B------:R-:W-:Y:S01]  /*5e70*/  FFMA.FTZ R75, R64.reuse, R90, -R75 ;  /* 0x0000005a404b7223 */ /* 0x040fe2000001084b */
[----:B------:R-:W-:Y:S01]  /*5e80*/  FFMA.FTZ R74, R64, R91, R74 ;  /* 0x0000005b404a7223 */ /* 0x000fe2000001004a */
[----:B------:R-:W-:Y:S02]  /*5e90*/  FFMA.FTZ R73, R73, R239, R244 ;  /* 0x000000ef49497223 */ /* 0x000fe400000100f4 */
        /* <DEDUP_REMOVED lines=29> */
[----:B---3--:R-:W-:-:S03]  /*6070*/  FADD.FTZ R74, R238, R225 ;  /* 0x000000e1ee4a7221 */ /* 0x008fc60000010000 */
[----:B------:R0:W-:Y:S04]  /*6080*/  STS.128 [R221+0x6d80], R60 ;  /* 0x006d803cdd007388 */ /* 0x0001e80000000c00 */
.L_x_4597:
[----:B------:R-:W-:Y:S01]  /*6090*/  ISETP.NE.AND P0, PT, R103, RZ, PT ;  /* 0x000000ff6700720c */ /* 0x000fe20003f05270 */
[----:B------:R-:W-:Y:S05]  /*60a0*/  WARPSYNC.ALL ;  /* 0x0000000000007948 */ /* 0x000fea0003800000 */
[----:B0-----:R-:W-:Y:S01]  /*60b0*/  P2R R60, PR, RZ, 0x1 ;  /* 0x00000001ff3c7803 */ /* 0x001fe20000000000 */
[----:B------:R-:W-:Y:S01]  /*60c0*/  BAR.SYNC.DEFER_BLOCKING 0x0 ;  /* 0x0000000000007b1d */ /* 0x000fe20000010000 */
[--C-:B------:R-:W-:Y:S01]  /*60d0*/  HADD2.F32 R64, -RZ, R80.reuse.H0_H0 ;  /* 0x20000050ff407230 */ /* 0x100fe20000004100 */
[----:B------:R-:W-:Y:S01]  /*60e0*/  ULEA UR46, UR13, 0xfffff800, 0xb ;  /* 0xfffff8000d2e7891 */ /* 0x000fe2000f8e583f */
[----:B------:R-:W-:Y:S01]  /*60f0*/  HADD2.F32 R65, -RZ, R80.H1_H1 ;  /* 0x30000050ff417230 */ /* 0x000fe20000004100 */
[----:B------:R-:W-:Y:S01]  /*6100*/  USHF.R.S32.HI UR55, URZ, 0x1f, UR11 ;  /* 0x0000001f3f377899 */ /* 0x000fe2000801140b */
[----:B------:R-:W-:-:S02]  /*6110*/  HADD2.F32 R68, -RZ, R81.H0_H0 ;  /* 0x20000051ff447230 */ /* 0x000fc40000004100 */
[----:B------:R-:W-:Y:S01]  /*6120*/  FMUL.FTZ R66, R95, R64 ;  /* 0x000000405f427220 */ /* 0x000fe20000410000 */
[----:B------:R-:W-:Y:S01]  /*6130*/  HADD2.F32 R67, -RZ, R81.H1_H1 ;  /* 0x30000051ff437230 */ /* 0x000fe20000004100 */
[----:B------:R-:W-:Y:S01]  /*6140*/  UIADD3 UR46, -UR46, UR54, URZ ;  /* 0x000000362e2e7290 */ /* 0x000fe2000fffe13f */
[----:B------:R-:W-:Y:S01]  /*6150*/  HADD2.F32 R90, -RZ, R76.H0_H0 ;  /* 0x2000004cff5a7230 */ /* 0x000fe20000004100 */
[----:B------:R-:W-:Y:S01]  /*6160*/  USHF.R.S32.HI UR56, URZ, 0x1f, UR12 ;  /* 0x0000001f3f387899 */ /* 0x000fe2000801140c */
[--C-:B------:R-:W-:Y:S02]  /*6170*/  HADD2.F32 R86, -RZ, R83.reuse.H0_H0 ;  /* 0x20000053ff567230 */ /* 0x100fe40000004100 */
[----:B------:R-:W-:Y:S01]  /*6180*/  FMUL.FTZ R84, R94, R67 ;  /* 0x000000435e547220 */ /* 0x000fe20000410000 */
[----:B------:R-:W-:Y:S01]  /*6190*/  HADD2.F32 R87, -RZ, R83.H1_H1 ;  /* 0x30000053ff577230 */ /* 0x000fe20000004100 */
[----:B------:R-:W-:Y:S01]  /*61a0*/  BSSY B0, `(.L_x_4616) ;  /* 0x00001ed000007945 */ /* 0x000fe20003800000 */
[----:B------:R-:W-:-:S03]  /*61b0*/  FMUL.FTZ R88, R57, R86 ;  /* 0x0000005639587220 */ /* 0x000fc60000410000 */
[----:B------:R-:W-:Y:S01]  /*61c0*/  FMUL.FTZ R91, R58, R87 ;  /* 0x000000573a5b7220 */ /* 0x000fe20000410000 */
[----:B------:R-:W0:Y:S04]  /*61d0*/  LDS.64 R60, [R168+0x6d88] ;  /* 0x006d8800a83c7984 */ /* 0x000e280000000a00 */
[----:B-1----:R1:W-:Y:S01]  /*61e0*/  @!P0 STS.128 [R227+0x8b80], R72 ;  /* 0x008b8048e3008388 */ /* 0x0023e20000000c00 */
[CC--:B0-----:R-:W-:Y:S01]  /*61f0*/  FMUL.FTZ R63, R61.reuse, -R117.reuse ;  /* 0x800000753d3f7220 */ /* 0x0c1fe20000410000 */
[C---:B------:R-:W-:Y:S01]  /*6200*/  FMUL.FTZ R62, R60.reuse, -R117 ;  /* 0x800000753c3e7220 */ /* 0x040fe20000410000 */
[--C-:B------:R-:W-:Y:S02]  /*6210*/  HADD2.F32 R117, -RZ, R77.reuse.H1_H1 ;  /* 0x3000004dff757230 */ /* 0x100fe40000004100 */
[-C--:B------:R-:W-:Y:S01]  /*6220*/  FFMA.FTZ R63, R60, R116.reuse, -R63 ;  /* 0x000000743c3f7223 */ /* 0x080fe2000001083f */
[----:B------:R-:W-:Y:S01]  /*6230*/  FFMA.FTZ R61, R61, R116, R62 ;  /* 0x000000743d3d7223 */ /* 0x000fe2000001003e */
[----:B------:R-:W-:-:S02]  /*6240*/  HADD2.F32 R116, -RZ, R77.H0_H0 ;  /* 0x2000004dff747230 */ /* 0x000fc40000004100 */
[----:B------:R-:W-:Y:S01]  /*6250*/  FADD.FTZ R186, R186, R63 ;  /* 0x0000003fbaba7221 */ /* 0x000fe20000010000 */
[----:B------:R-:W-:Y:S01]  /*6260*/  FADD.FTZ R202, -R202, R61 ;  /* 0x0000003dcaca7221 */ /* 0x000fe20000010100 */
[----:B------:R-:W-:Y:S01]  /*6270*/  FFMA.FTZ R61, R0, R205, RZ ;  /* 0x000000cd003d7223 */ /* 0x000fe200000100ff */
[----:B------:R-:W-:Y:S01]  /*6280*/  FFMA.FTZ R205, R106, -R66, R205 ;  /* 0x800000426acd7223 */ /* 0x000fe200000100cd */
[C---:B------:R-:W-:Y:S01]  /*6290*/  FMUL.FTZ R60, R113.reuse, -R186 ;  /* 0x800000ba713c7220 */ /* 0x040fe20000410000 */
[----:B------:R-:W-:Y:S01]  /*62a0*/  FMUL.FTZ R113, R113, -R202 ;  /* 0x800000ca71717220 */ /* 0x000fe20000410000 */
[----:B------:R-:W-:Y:S01]  /*62b0*/  FFMA.FTZ R66, R108, -R66, R235 ;  /* 0x800000426c427223 */ /* 0x000fe200000100eb */
[----:B------:R-:W-:Y:S01]  /*62c0*/  FFMA.FTZ R235, R0, -R235, RZ ;  /* 0x800000eb00eb7223 */ /* 0x000fe200000100ff */
[C---:B------:R-:W-:Y:S01]  /*62d0*/  FFMA.FTZ R60, R115.reuse, R202, R60 ;  /* 0x000000ca733c7223 */ /* 0x040fe2000001003c */
[----:B------:R-:W-:Y:S01]  /*62e0*/  FFMA.FTZ R113, R115, R186, -R113 ;  /* 0x000000ba73717223 */ /* 0x000fe20000010871 */
[----:B------:R-:W-:Y:S01]  /*62f0*/  FMUL.FTZ R63, R96, R65 ;  /* 0x00000041603f7220 */ /* 0x000fe20000410000 */
[----:B------:R-:W-:Y:S01]  /*6300*/  FFMA.FTZ R62, R16, R234, R61 ;  /* 0x000000ea103e7223 */ /* 0x000fe2000001003d */
[----:B------:R-:W-:Y:S01]  /*6310*/  FADD.FTZ R193, -R193, R60 ;  /* 0x0000003cc1c17221 */ /* 0x000fe20000010100 */
[----:B------:R-:W-:Y:S01]  /*6320*/  FADD.FTZ R170, R170, R113 ;  /* 0x00000071aaaa7221 */ /* 0x000fe20000010000 */
[----:B------:R-:W-:Y:S01]  /*6330*/  FFMA.FTZ R70, R16, -R204, R235 ;  /* 0x800000cc10467223 */ /* 0x000fe200000100eb */
[----:B------:R-:W-:Y:S01]  /*6340*/  FMUL.FTZ R61, R93, R68 ;  /* 0x000000445d3d7220 */ /* 0x000fe20000410000 */
[C---:B------:R-:W-:Y:S01]  /*6350*/  FMUL.FTZ R60, R118.reuse, -R193 ;  /* 0x800000c1763c7220 */ /* 0x040fe20000410000 */
[-C--:B------:R-:W-:Y:S01]  /*6360*/  FMUL.FTZ R118, R118, -R170.reuse ;  /* 0x800000aa76767220 */ /* 0x080fe20000410000 */
[-C--:B------:R-:W-:Y:S01]  /*6370*/  FFMA.FTZ R234, R105, -R63.reuse, R234 ;  /* 0x8000003f69ea7223 */ /* 0x080fe200000100ea */
[----:B------:R-:W-:Y:S01]  /*6380*/  FFMA.FTZ R204, R107, -R63, R204 ;  /* 0x8000003f6bcc7223 */ /* 0x000fe200000100cc */
[C---:B------:R-:W-:Y:S01]  /*6390*/  FFMA.FTZ R60, R119.reuse, R170, -R60 ;  /* 0x000000aa773c7223 */ /* 0x040fe2000001083c */
[----:B------:R-:W-:Y:S01]  /*63a0*/  FFMA.FTZ R119, R119, R193, R118 ;  /* 0x000000c177777223 */ /* 0x000fe20000010076 */
[C---:B------:R-:W-:Y:S01]  /*63b0*/  FFMA.FTZ R69, R15.reuse, R209, R62 ;  /* 0x000000d10f457223 */ /* 0x040fe2000001003e */
[----:B------:R-:W-:Y:S01]  /*63c0*/  FFMA.FTZ R71, R15, -R201, R70 ;  /* 0x800000c90f477223 */ /* 0x000fe20000010046 */
[----:B------:R-:W-:Y:S01]  /*63d0*/  FADD.FTZ R171, R171, R60 ;  /* 0x0000003cabab7221 */ /* 0x000fe20000010000 */
[----:B------:R-:W-:Y:S01]  /*63e0*/  FADD.FTZ R192, -R192, R119 ;  /* 0x00000077c0c07221 */ /* 0x000fe20000010100 */
[-C--:B------:R-:W-:Y:S01]  /*63f0*/  FFMA.FTZ R209, R110, -R61.reuse, R209 ;  /* 0x8000003d6ed17223 */ /* 0x080fe200000100d1 */
[----:B------:R-:W-:Y:S01]  /*6400*/  FFMA.FTZ R201, R112, -R61, R201 ;  /* 0x8000003d70c97223 */ /* 0x000fe200000100c9 */
[CC--:B------:R-:W-:Y:S01]  /*6410*/  FMUL.FTZ R60, R120.reuse, -R171.reuse ;  /* 0x800000ab783c7220 */ /* 0x0c0fe20000410000 */
[----:B------:R-:W-:Y:S01]  /*6420*/  FMUL.FTZ R120, R120, -R192 ;  /* 0x800000c078787220 */ /* 0x000fe20000410000 */
[----:B------:R-:W-:Y:S01]  /*6430*/  FFMA.FTZ R62, R14, R208, R69 ;  /* 0x000000d00e3e7223 */ /* 0x000fe20000010045 */
[----:B-1----:R-:W-:Y:S01]  /*6440*/  FMUL.FTZ R73, R202, UR58 ;  /* 0x0000003aca497c20 */ /* 0x002fe20008410000 */
[C---:B------:R-:W-:Y:S01]  /*6450*/  FFMA.FTZ R60, R121.reuse, R192, R60 ;  /* 0x000000c0793c7223 */ /* 0x040fe2000001003c */
[----:B------:R-:W-:Y:S01]  /*6460*/  FFMA.FTZ R121, R121, R171, -R120 ;  /* 0x000000ab79797223 */ /* 0x000fe20000010878 */
[----:B------:R-:W-:-:S02]  /*6470*/  HADD2.F32 R70, -RZ, R82.H0_H0 ;  /* 0x20000052ff467230 */ /* 0x000fc40000004100 */
[----:B------:R-:W-:Y:S01]  /*6480*/  FFMA.FTZ R75, R186, UR59, R73 ;  /* 0x0000003bba4b7c23 */ /* 0x000fe20008010049 */
[----:B------:R-:W-:Y:S01]  /*6490*/  FADD.FTZ R191, -R191, R60 ;  /* 0x0000003cbfbf7221 */ /* 0x000fe20000010100 */
[----:B------:R-:W-:Y:S01]  /*64a0*/  FADD.FTZ R172, R172, R121 ;  /* 0x00000079acac7221 */ /* 0x000fe20000010000 */
[----:B------:R-:W-:Y:S01]  /*64b0*/  FMUL.FTZ R73, R166, R193 ;  /* 0x000000c1a6497220 */ /* 0x000fe20000410000 */
[----:B------:R-:W-:Y:S02]  /*64c0*/  HADD2.F32 R121, -RZ, R78.H1_H1 ;  /* 0x3000004eff797230 */ /* 0x000fe40000004100 */
[CC--:B------:R-:W-:Y:S01]  /*64d0*/  FMUL.FTZ R60, R122.reuse, -R191.reuse ;  /* 0x800000bf7a3c7220 */ /* 0x0c0fe20000410000 */
[----:B------:R-:W-:Y:S01]  /*64e0*/  FMUL.FTZ R122, R122, -R172 ;  /* 0x800000ac7a7a7220 */ /* 0x000fe20000410000 */
[-C--:B------:R-:W-:Y:S01]  /*64f0*/  FFMA.FTZ R69, R111, -R84.reuse, R206 ;  /* 0x800000546f457223 */ /* 0x080fe200000100ce */
[----:B------:R-:W-:Y:S01]  /*6500*/  FFMA.FTZ R208, R109, -R84, R208 ;  /* 0x800000546dd07223 */ /* 0x000fe200000100d0 */
[C---:B------:R-:W-:Y:S01]  /*6510*/  FFMA.FTZ R60, R123.reuse, R172, -R60 ;  /* 0x000000ac7b3c7223 */ /* 0x040fe2000001083c */
[----:B------:R-:W-:Y:S01]  /*6520*/  FFMA.FTZ R123, R123, R191, R122 ;  /* 0x000000bf7b7b7223 */ /* 0x000fe2000001007a */
[----:B------:R-:W-:Y:S01]  /*6530*/  FMUL.FTZ R84, R59, R70 ;  /* 0x000000463b547220 */ /* 0x000fe20000410000 */
[----:B------:R-:W-:Y:S01]  /*6540*/  FFMA.FTZ R206, R14, -R206, R71 ;  /* 0x800000ce0ece7223 */ /* 0x000fe20000010047 */
[----:B------:R-:W-:Y:S01]  /*6550*/  FADD.FTZ R173, R173, R60 ;  /* 0x0000003cadad7221 */ /* 0x000fe20000010000 */
[----:B------:R-:W-:Y:S01]  /*6560*/  FADD.FTZ R190, -R190, R123 ;  /* 0x0000007bbebe7221 */ /* 0x000fe20000010100 */
[----:B------:R-:W-:-:S02]  /*6570*/  HADD2.F32 R71, -RZ, R82.H1_H1 ;  /* 0x30000052ff477230 */ /* 0x000fc40000004100 */
[----:B------:R-:W-:Y:S01]  /*6580*/  FMUL.FTZ R113, R55, R90 ;  /* 0x0000005a37717220 */ /* 0x000fe20000410000 */
[C---:B------:R-:W-:Y:S01]  /*6590*/  FMUL.FTZ R63, R124.reuse, -R173 ;  /* 0x800000ad7c3f7220 */ /* 0x040fe20000410000 */
[-C--:B------:R-:W-:Y:S01]  /*65a0*/  FMUL.FTZ R60, R124, -R190.reuse ;  /* 0x800000be7c3c7220 */ /* 0x080fe20000410000 */
[----:B------:R-:W-:Y:S02]  /*65b0*/  HADD2.F32 R120, -RZ, R78.H0_H0 ;  /* 0x2000004eff787230 */ /* 0x000fe40000004100 */
[----:B------:R-:W-:Y:S01]  /*65c0*/  FMUL.FTZ R85, R92, R71 ;  /* 0x000000475c557220 */ /* 0x000fe20000410000 */
[C---:B------:R-:W-:Y:S01]  /*65d0*/  FFMA.FTZ R61, R125.reuse, R173, -R60 ;  /* 0x000000ad7d3d7223 */ /* 0x040fe2000001083c */
[----:B------:R-:W-:Y:S01]  /*65e0*/  FFMA.FTZ R60, R125, R190, R63 ;  /* 0x000000be7d3c7223 */ /* 0x000fe2000001003f */
[----:B------:R-:W-:Y:S02]  /*65f0*/  FMUL.FTZ R122, R51, R120 ;  /* 0x00000078337a7220 */ /* 0x000fe40000410000 */
[----:B------:R-:W-:Y:S01]  /*6600*/  FADD.FTZ R174, R174, R61 ;  /* 0x0000003daeae7221 */ /* 0x000fe20000010000 */
[----:B------:R-:W-:Y:S01]  /*6610*/  FADD.FTZ R189, -R189, R60 ;  /* 0x0000003cbdbd7221 */ /* 0x000fe20000010100 */
[----:B------:R-:W-:Y:S01]  /*6620*/  FFMA.FTZ R61, R13, R211, R62 ;  /* 0x000000d30d3d7223 */ /* 0x000fe2000001003e */
[-C--:B------:R-:W-:Y:S01]  /*6630*/  FFMA.FTZ R211, R114, -R84.reuse, R211 ;  /* 0x8000005472d37223 */ /* 0x080fe200000100d3 */
[----:B------:R-:W-:Y:S01]  /*6640*/  FFMA.FTZ R84, R146, -R84, R203 ;  /* 0x8000005492547223 */ /* 0x000fe200000100cb */
[C---:B------:R-:W-:Y:S01]  /*6650*/  FMUL.FTZ R60, R126.reuse, -R189 ;  /* 0x800000bd7e3c7220 */ /* 0x040fe20000410000 */
[----:B------:R-:W-:Y:S01]  /*6660*/  FMUL.FTZ R126, R126, -R174 ;  /* 0x800000ae7e7e7220 */ /* 0x000fe20000410000 */
[----:B------:R-:W-:Y:S01]  /*6670*/  FFMA.FTZ R62, R12, R210, R61 ;  /* 0x000000d20c3e7223 */ /* 0x000fe2000001003d */
[----:B------:R-:W-:Y:S01]  /*6680*/  FFMA.FTZ R210, R147, -R85, R210 ;  /* 0x8000005593d27223 */ /* 0x000fe200000100d2 */
[C---:B------:R-:W-:Y:S01]  /*6690*/  FFMA.FTZ R60, R127.reuse, R174, -R60 ;  /* 0x000000ae7f3c7223 */ /* 0x040fe2000001083c */
[----:B------:R-:W-:Y:S01]  /*66a0*/  FFMA.FTZ R127, R127, R189, R126 ;  /* 0x000000bd7f7f7223 */ /* 0x000fe2000001007e */
[----:B------:R-:W-:Y:S01]  /*66b0*/  FFMA.FTZ R89, R11, R217, R62 ;  /* 0x000000d90b597223 */ /* 0x000fe2000001003e */
[----:B------:R-:W-:Y:S01]  /*66c0*/  FFMA.FTZ R85, R149, -R85, R212 ;  /* 0x8000005595557223 */ /* 0x000fe200000100d4 */
[----:B------:R-:W-:Y:S01]  /*66d0*/  FADD.FTZ R175, R175, R60 ;  /* 0x0000003cafaf7221 */ /* 0x000fe20000010000 */
[----:B------:R-:W-:Y:S01]  /*66e0*/  FADD.FTZ R188, -R188, R127 ;  /* 0x0000007fbcbc7221 */ /* 0x000fe20000010100 */
[----:B------:R-:W-:Y:S01]  /*66f0*/  FFMA.FTZ R62, R10, R216, R89 ;  /* 0x000000d80a3e7223 */ /* 0x000fe20000010059 */
[----:B------:R-:W-:Y:S01]  /*6700*/  FFMA.FTZ R217, R148, -R88, R217 ;  /* 0x8000005894d97223 */ /* 0x000fe200000100d9 */
[C---:B------:R-:W-:Y:S01]  /*6710*/  FMUL.FTZ R63, R128.reuse, -R175 ;  /* 0x800000af803f7220 */ /* 0x040fe20000410000 */
[----:B------:R-:W-:Y:S01]  /*6720*/  FMUL.FTZ R60, R128, -R188 ;  /* 0x800000bc803c7220 */ /* 0x000fe20000410000 */
[----:B------:R-:W-:Y:S01]  /*6730*/  FFMA.FTZ R88, R150, -R88, R207 ;  /* 0x8000005896587223 */ /* 0x000fe200000100cf */
[-C--:B------:R-:W-:Y:S01]  /*6740*/  FFMA.FTZ R216, R151, -R91.reuse, R216 ;  /* 0x8000005b97d87223 */ /* 0x080fe200000100d8 */
[----:B------:R-:W-:Y:S01]  /*6750*/  FFMA.FTZ R89, R153, -R91, R214 ;  /* 0x8000005b99597223 */ /* 0x000fe200000100d6 */
[C---:B------:R-:W-:Y:S01]  /*6760*/  FFMA.FTZ R61, R129.reuse, R175, -R60 ;  /* 0x000000af813d7223 */ /* 0x040fe2000001083c */
[----:B------:R-:W-:Y:S01]  /*6770*/  FFMA.FTZ R60, R129, R188, R63 ;  /* 0x000000bc813c7223 */ /* 0x000fe2000001003f */
[----:B------:R-:W-:Y:S01]  /*6780*/  FFMA.FTZ R63, R9, R223, R62 ;  /* 0x000000df093f7223 */ /* 0x000fe2000001003e */
[----:B------:R-:W-:Y:S01]  /*6790*/  FMUL.FTZ R129, R186, UR58 ;  /* 0x0000003aba817c20 */ /* 0x000fe20008410000 */
[----:B------:R-:W-:Y:S01]  /*67a0*/  FADD.FTZ R176, R176, R61 ;  /* 0x0000003db0b07221 */ /* 0x000fe20000010000 */
[----:B------:R-:W-:Y:S01]  /*67b0*/  FADD.FTZ R187, -R187, R60 ;  /* 0x0000003cbbbb7221 */ /* 0x000fe20000010100 */
[----:B------:R-:W-:Y:S01]  /*67c0*/  FFMA.FTZ R118, R8, R222, R63 ;  /* 0x000000de08767223 */ /* 0x000fe2000001003f */
[----:B------:R-:W-:Y:S01]  /*67d0*/  FFMA.FTZ R74, R202, UR59, -R129 ;  /* 0x0000003bca4a7c23 */ /* 0x000fe20008010881 */
[CC--:B------:R-:W-:Y:S01]  /*67e0*/  FMUL.FTZ R62, R131.reuse, -R176.reuse ;  /* 0x800000b0833e7220 */ /* 0x0c0fe20000410000 */
[----:B------:R-:W-:Y:S01]  /*67f0*/  FMUL.FTZ R61, R131, -R187 ;  /* 0x800000bb833d7220 */ /* 0x000fe20000410000 */
[----:B------:R-:W-:Y:S01]  /*6800*/  FFMA.FTZ R119, R7, R231, R118 ;  /* 0x000000e707777223 */ /* 0x000fe20000010076 */
[----:B------:R-:W-:Y:S01]  /*6810*/  FFMA.FTZ R223, R152, -R113, R223 ;  /* 0x8000007198df7223 */ /* 0x000fe200000100df */
[C---:B------:R-:W-:Y:S01]  /*6820*/  FFMA.FTZ R62, R130.reuse, R187, R62 ;  /* 0x000000bb823e7223 */ /* 0x040fe2000001003e */
[----:B------:R-:W-:Y:S01]  /*6830*/  FFMA.FTZ R60, R130, R176, -R61 ;  /* 0x000000b0823c7223 */ /* 0x000fe2000001083d */
[----:B------:R-:W-:Y:S01]  /*6840*/  FFMA.FTZ R113, R154, -R113, R213 ;  /* 0x800000719a717223 */ /* 0x000fe200000100d5 */
[----:B------:R-:W-:-:S02]  /*6850*/  HADD2.F32 R91, -RZ, R76.H1_H1 ;  /* 0x3000004cff5b7230 */ /* 0x000fc40000004100 */
[----:B------:R-:W-:Y:S01]  /*6860*/  FADD.FTZ R185, -R185, R62 ;  /* 0x0000003eb9b97221 */ /* 0x000fe20000010100 */
[----:B------:R-:W-:Y:S01]  /*6870*/  FADD.FTZ R177, R177, R60 ;  /* 0x0000003cb1b17221 */ /* 0x000fe20000010000 */
[----:B------:R-:W-:Y:S01]  /*6880*/  FMUL.FTZ R60, R53, R116 ;  /* 0x00000074353c7220 */ /* 0x000fe20000410000 */
[----:B------:R-:W-:Y:S01]  /*6890*/  FMUL.FTZ R62, R54, R117 ;  /* 0x00000075363e7220 */ /* 0x000fe20000410000 */
[C---:B------:R-:W-:Y:S01]  /*68a0*/  FMUL.FTZ R61, R133.reuse, -R185 ;  /* 0x800000b9853d7220 */ /* 0x040fe20000410000 */
[----:B------:R-:W-:Y:S01]  /*68b0*/  FMUL.FTZ R115, R56, R91 ;  /* 0x0000005b38737220 */ /* 0x000fe20000410000 */
[-C--:B------:R-:W-:Y:S01]  /*68c0*/  FFMA.FTZ R231, R156, -R60.reuse, R231 ;  /* 0x8000003c9ce77223 */ /* 0x080fe200000100e7 */
[----:B------:R-:W-:Y:S01]  /*68d0*/  FFMA.FTZ R118, R158, -R60, R215 ;  /* 0x8000003c9e767223 */ /* 0x000fe200000100d7 */
[-C--:B------:R-:W-:Y:S01]  /*68e0*/  FMUL.FTZ R60, R133, -R177.reuse ;  /* 0x800000b1853c7220 */ /* 0x080fe20000410000 */
[C---:B------:R-:W-:Y:S01]  /*68f0*/  FFMA.FTZ R61, R132.reuse, R177, -R61 ;  /* 0x000000b1843d7223 */ /* 0x040fe2000001083d */
[----:B------:R-:W-:Y:S01]  /*6900*/  FFMA.FTZ R203, R13, -R203, R206 ;  /* 0x800000cb0dcb7223 */ /* 0x000fe200000100ce */
[----:B------:R-:W-:Y:S01]  /*6910*/  FFMA.FTZ R222, R155, -R115, R222 ;  /* 0x800000739bde7223 */ /* 0x000fe200000100de */
[----:B------:R-:W-:Y:S01]  /*6920*/  FFMA.FTZ R63, R132, R185, R60 ;  /* 0x000000b9843f7223 */ /* 0x000fe2000001003c */
[----:B------:R-:W-:Y:S01]  /*6930*/  FADD.FTZ R178, R178, R61 ;  /* 0x0000003db2b27221 */ /* 0x000fe20000010000 */
[----:B------:R-:W-:Y:S01]  /*6940*/  FFMA.FTZ R60, R6, R230, R119 ;  /* 0x000000e6063c7223 */ /* 0x000fe20000010077 */
[-C--:B------:R-:W-:Y:S01]  /*6950*/  FFMA.FTZ R230, R159, -R62.reuse, R230 ;  /* 0x8000003e9fe67223 */ /* 0x080fe200000100e6 */
[----:B------:R-:W-:Y:S01]  /*6960*/  FADD.FTZ R194, -R194, R63 ;  /* 0x0000003fc2c27221 */ /* 0x000fe20000010100 */
[----:B------:R-:W-:Y:S01]  /*6970*/  FFMA.FTZ R119, R161, -R62, R228 ;  /* 0x8000003ea1777223 */ /* 0x000fe200000100e4 */
[----:B------:R-:W-:Y:S01]  /*6980*/  FFMA.FTZ R63, R5, R233, R60 ;  /* 0x000000e9053f7223 */ /* 0x000fe2000001003c */
[----:B------:R-:W-:-:S02]  /*6990*/  HADD2.F32 R62, -RZ, R79.H0_H0 ;  /* 0x2000004fff3e7230 */ /* 0x000fc40000004100 */
[C---:B------:R-:W-:Y:S01]  /*69a0*/  FMUL.FTZ R61, R135.reuse, -R194 ;  /* 0x800000c2873d7220 */ /* 0x040fe20000410000 */
[----:B------:R-:W-:Y:S01]  /*69b0*/  FMUL.FTZ R135, R135, -R178 ;  /* 0x800000b287877220 */ /* 0x000fe20000410000 */
[----:B------:R-:W-:Y:S01]  /*69c0*/  FFMA.FTZ R126, R4, R232, R63 ;  /* 0x000000e8047e7223 */ /* 0x000fe2000001003f */
[----:B------:R-:W-:Y:S01]  /*69d0*/  FMUL.FTZ R60, R52, R121 ;  /* 0x00000079343c7220 */ /* 0x000fe20000410000 */
[C---:B------:R-:W-:Y:S01]  /*69e0*/  FFMA.FTZ R124, R134.reuse, R178, -R61 ;  /* 0x000000b2867c7223 */ /* 0x040fe2000001083d */
[----:B------:R-:W-:Y:S01]  /*69f0*/  FFMA.FTZ R134, R134, R194, R135 ;  /* 0x000000c286867223 */ /* 0x000fe20000010087 */
[----:B------:R-:W-:Y:S02]  /*6a00*/  HADD2.F32 R61, -RZ, R79.H1_H1 ;  /* 0x3000004fff3d7230 */ /* 0x000fe40000004100 */
[----:B------:R-:W-:Y:S01]  /*6a10*/  FFMA.FTZ R123, R3, R218, R126 ;  /* 0x000000da037b7223 */ /* 0x000fe2000001007e */
[----:B------:R-:W-:Y:S01]  /*6a20*/  FADD.FTZ R179, R179, R124 ;  /* 0x0000007cb3b37221 */ /* 0x000fe20000010000 */
[----:B------:R-:W-:Y:S01]  /*6a30*/  FADD.FTZ R195, -R195, R134 ;  /* 0x00000086c3c37221 */ /* 0x000fe20000010100 */
[----:B------:R-:W-:Y:S01]  /*6a40*/  FMUL.FTZ R63, R49, R62 ;  /* 0x0000003e313f7220 */ /* 0x000fe20000410000 */
[----:B------:R-:W-:Y:S01]  /*6a50*/  FFMA.FTZ R232, R163, -R60, R232 ;  /* 0x8000003ca3e87223 */ /* 0x000fe200000100e8 */
[C---:B------:R-:W-:Y:S01]  /*6a60*/  FMUL.FTZ R124, R137.reuse, -R179 ;  /* 0x800000b3897c7220 */ /* 0x040fe20000410000 */
[----:B------:R-:W-:Y:S01]  /*6a70*/  FMUL.FTZ R125, R137, -R195 ;  /* 0x800000c3897d7220 */ /* 0x000fe20000410000 */
[C---:B------:R-:W-:Y:S01]  /*6a80*/  FFMA.FTZ R218, R164.reuse, -R63, R218 ;  /* 0x8000003fa4da7223 */ /* 0x040fe200000100da */
[----:B------:R-:W-:Y:S01]  /*6a90*/  FFMA.FTZ R164, R164, R170, R73 ;  /* 0x000000aaa4a47223 */ /* 0x000fe20000010049 */
[C---:B------:R-:W-:Y:S01]  /*6aa0*/  FFMA.FTZ R127, R136.reuse, R195, R124 ;  /* 0x000000c3887f7223 */ /* 0x040fe2000001007c */
[----:B------:R-:W-:Y:S01]  /*6ab0*/  FFMA.FTZ R125, R136, R179, -R125 ;  /* 0x000000b3887d7223 */ /* 0x000fe2000001087d */
[----:B------:R-:W-:Y:S01]  /*6ac0*/  FMUL.FTZ R124, R50, R61 ;  /* 0x0000003d327c7220 */ /* 0x000fe20000410000 */
[----:B------:R-:W-:Y:S01]  /*6ad0*/  FFMA.FTZ R63, R166, -R63, R219 ;  /* 0x8000003fa63f7223 */ /* 0x000fe200000100db */
[----:B------:R-:W-:Y:S01]  /*6ae0*/  FADD.FTZ R196, -R196, R127 ;  /* 0x0000007fc4c47221 */ /* 0x000fe20000010100 */
[----:B------:R-:W-:Y:S01]  /*6af0*/  FADD.FTZ R180, R180, R125 ;  /* 0x0000007db4b47221 */ /* 0x000fe20000010000 */
[-C--:B------:R-:W-:Y:S01]  /*6b00*/  FFMA.FTZ R125, R169, -R124.reuse, R236 ;  /* 0x8000007ca97d7223 */ /* 0x080fe200000100ec */
[----:B------:R-:W-:Y:S01]  /*6b10*/  FFMA.FTZ R124, R167, -R124, R220 ;  /* 0x8000007ca77c7223 */ /* 0x000fe200000100dc */
[C---:B------:R-:W-:Y:S01]  /*6b20*/  FMUL.FTZ R126, R138.reuse, -R196 ;  /* 0x800000c48a7e7220 */ /* 0x040fe20000410000 */
[----:B------:R-:W-:Y:S01]  /*6b30*/  FMUL.FTZ R127, R138, -R180 ;  /* 0x800000b48a7f7220 */ /* 0x000fe20000410000 */
[----:B------:R-:W-:Y:S01]  /*6b40*/  FMUL.FTZ R169, R169, R202 ;  /* 0x000000caa9a97220 */ /* 0x000fe20000410000 */
[----:B------:R-:W-:Y:S01]  /*6b50*/  FMUL.FTZ R166, R55, R187 ;  /* 0x000000bb37a67220 */ /* 0x000fe20000410000 */
[C---:B------:R-:W-:Y:S01]  /*6b60*/  FFMA.FTZ R126, R139.reuse, R180, -R126 ;  /* 0x000000b48b7e7223 */ /* 0x040fe2000001087e */
[----:B------:R-:W-:Y:S01]  /*6b70*/  FFMA.FTZ R72, R139, R196, R127 ;  /* 0x000000c48b487223 */ /* 0x000fe2000001007f */
[----:B------:R-:W-:Y:S01]  /*6b80*/  FMUL.FTZ R127, R125, R74 ;  /* 0x0000004a7d7f7220 */ /* 0x000fe20000410000 */
[----:B------:R-:W-:Y:S01]  /*6b90*/  FFMA.FTZ R128, R167, R186, R169 ;  /* 0x000000baa7807223 */ /* 0x000fe200000100a9 */
[----:B------:R-:W-:Y:S01]  /*6ba0*/  FADD.FTZ R181, R181, R126 ;  /* 0x0000007eb5b57221 */ /* 0x000fe20000010000 */
[----:B------:R-:W-:Y:S01]  /*6bb0*/  FADD.FTZ R197, -R197, R72 ;  /* 0x00000048c5c57221 */ /* 0x000fe20000010100 */
[----:B------:R-:W-:Y:S01]  /*6bc0*/  FFMA.FTZ R74, R124, R75, R127 ;  /* 0x0000004b7c4a7223 */ /* 0x000fe2000001007f */
[----:B------:R-:W-:Y:S01]  /*6bd0*/  FMUL.FTZ R127, R193, UR58 ;  /* 0x0000003ac17f7c20 */ /* 0x000fe20008410000 */
[----:B------:R-:W-:Y:S01]  /*6be0*/  FMUL.FTZ R139, R49, R170 ;  /* 0x000000aa318b7220 */ /* 0x000fe20000410000 */
[C---:B------:R-:W-:Y:S01]  /*6bf0*/  FMUL.FTZ R72, R140.reuse, -R197 ;  /* 0x800000c58c487220 */ /* 0x040fe20000410000 */
[-C--:B------:R-:W-:Y:S01]  /*6c00*/  FMUL.FTZ R140, R140, -R181.reuse ;  /* 0x800000b58c8c7220 */ /* 0x080fe20000410000 */
[-C--:B------:R-:W-:Y:S01]  /*6c10*/  FFMA.FTZ R73, R61, R128.reuse, R74 ;  /* 0x000000803d497223 */ /* 0x080fe2000001004a */
[C---:B------:R-:W-:Y:S01]  /*6c20*/  FFMA.FTZ R127, R170.reuse, UR59, R127 ;  /* 0x0000003baa7f7c23 */ /* 0x040fe2000801007f */
[C---:B------:R-:W-:Y:S01]  /*6c30*/  FFMA.FTZ R75, R141.reuse, R181, -R72 ;  /* 0x000000b58d4b7223 */ /* 0x040fe20000010848 */
[----:B------:R-:W-:Y:S01]  /*6c40*/  FFMA.FTZ R141, R141, R197, R140 ;  /* 0x000000c58d8d7223 */ /* 0x000fe2000001008c */
[----:B------:R-:W-:Y:S01]  /*6c50*/  FMUL.FTZ R72, R170, UR58 ;  /* 0x0000003aaa487c20 */ /* 0x000fe20008410000 */
[----:B------:R-:W-:Y:S01]  /*6c60*/  FFMA.FTZ R33, R50, R128, R33 ;  /* 0x0000008032217223 */ /* 0x000fe20000010021 */
[----:B------:R-:W-:Y:S01]  /*6c70*/  FADD.FTZ R182, R182, R75 ;  /* 0x0000004bb6b67221 */ /* 0x000fe20000010000 */
[----:B------:R-:W-:Y:S01]  /*6c80*/  FADD.FTZ R198, -R198, R141 ;  /* 0x0000008dc6c67221 */ /* 0x000fe20000010100 */
[----:B------:R-:W-:Y:S01]  /*6c90*/  FFMA.FTZ R126, R193, UR59, -R72 ;  /* 0x0000003bc17e7c23 */ /* 0x000fe20008010848 */
[----:B------:R-:W-:Y:S01]  /*6ca0*/  FMUL.FTZ R193, R49, R193 ;  /* 0x000000c131c17220 */ /* 0x000fe20000410000 */
[C---:B------:R-:W-:Y:S01]  /*6cb0*/  FMUL.FTZ R75, R142.reuse, -R182 ;  /* 0x800000b68e4b7220 */ /* 0x040fe20000410000 */
[----:B------:R-:W-:Y:S01]  /*6cc0*/  FMUL.FTZ R72, R142, -R198 ;  /* 0x800000c68e487220 */ /* 0x000fe20000410000 */
[C---:B------:R-:W-:Y:S01]  /*6cd0*/  FMUL.FTZ R126, R63.reuse, R126 ;  /* 0x0000007e3f7e7220 */ /* 0x040fe20000410000 */
[----:B------:R-:W-:Y:S01]  /*6ce0*/  FMUL.FTZ R128, R63, R139 ;  /* 0x0000008b3f807220 */ /* 0x000fe20000410000 */
[C---:B------:R-:W-:Y:S01]  /*6cf0*/  FFMA.FTZ R74, R143.reuse, R198, R75 ;  /* 0x000000c68f4a7223 */ /* 0x040fe2000001004b */
[----:B------:R-:W-:Y:S01]  /*6d00*/  FFMA.FTZ R72, R143, R182, -R72 ;  /* 0x000000b68f487223 */ /* 0x000fe20000010848 */
[----:B------:R-:W-:Y:S01]  /*6d10*/  FFMA.FTZ R137, R218, R127, R126 ;  /* 0x0000007fda897223 */ /* 0x000fe2000001007e */
[----:B------:R-:W-:Y:S01]  /*6d20*/  SHF.L.U32 R126, R103, 0x5, RZ ;  /* 0x00000005677e7819 */ /* 0x000fe200000006ff */
[----:B------:R-:W-:Y:S01]  /*6d30*/  FADD.FTZ R199, -R199, R74 ;  /* 0x0000004ac7c77221 */ /* 0x000fe20000010100 */
[----:B------:R-:W-:Y:S01]  /*6d40*/  FADD.FTZ R183, R183, R72 ;  /* 0x00000048b7b77221 */ /* 0x000fe20000010000 */
[----:B------:R-:W-:Y:S01]  /*6d50*/  FMUL.FTZ R74, R165, R192 ;  /* 0x000000c0a54a7220 */ /* 0x000fe20000410000 */
[----:B------:R-:W-:Y:S01]  /*6d60*/  IADD3 R131, R126, 0x2, RZ ;  /* 0x000000027e837810 */ /* 0x000fe20007ffe0ff */
[C---:B------:R-:W-:Y:S01]  /*6d70*/  FMUL.FTZ R72, R144.reuse, -R199 ;  /* 0x800000c790487220 */ /* 0x040fe20000410000 */
[----:B------:R-:W-:Y:S01]  /*6d80*/  FMUL.FTZ R144, R144, -R183 ;  /* 0x800000b790907220 */ /* 0x000fe20000410000 */
[----:B------:R-:W-:Y:S01]  /*6d90*/  FMUL.FTZ R135, R96, R199 ;  /* 0x000000c760877220 */ /* 0x000fe20000410000 */
        /* <DEDUP_REMOVED lines=8> */
[----:B------:R-:W-:Y:S01]  /*6e20*/  FMUL.FTZ R133, R96, R183 ;  /* 0x000000b760857220 */ /* 0x000fe20000410000 */
[----:B------:R-:W-:Y:S01]  /*6e30*/  LEA.HI.SX32 R145, R131, R126, 0x1b ;  /* 0x0000007e83917211 */ /* 0x000fe200078fdaff */
[----:B------:R-:W-:Y:S01]  /*6e40*/  FMUL.FTZ R129, R95, R200 ;  /* 0x000000c85f817220 */ /* 0x000fe20000410000 */
[----:B------:R-:W-:Y:S01]  /*6e50*/  LEA.HI.SX32 R143, R127, R126, 0x1b ;  /* 0x0000007e7f8f7211 */ /* 0x000fe200078fdaff */
[----:B------:R-:W-:Y:S01]  /*6e60*/  FMUL.FTZ R127, R95, R184 ;  /* 0x000000b85f7f7220 */ /* 0x000fe20000410000 */
[----:B------:R-:W-:Y:S01]  /*6e70*/  FMUL.FTZ R131, R204, R135 ;  /* 0x00000087cc837220 */ /* 0x000fe20000410000 */
[----:B------:R-:W-:Y:S01]  /*6e80*/  FMUL.FTZ R74, R66, R129 ;  /* 0x00000081424a7220 */ /* 0x000fe20000410000 */
[C---:B------:R-:W-:Y:S01]  /*6e90*/  FFMA.FTZ R63, R218.reuse, R139, R75 ;  /* 0x0000008bda3f7223 */ /* 0x040fe2000001004b */
[----:B------:R-:W-:Y:S01]  /*6ea0*/  LEA.HI.SX32 R163, R141, R126, 0x1b ;  /* 0x0000007e8da37211 */ /* 0x000fe200078fdaff */
[----:B------:R-:W-:Y:S01]  /*6eb0*/  FMUL.FTZ R136, R93, R198 ;  /* 0x000000c65d887220 */ /* 0x000fe20000410000 */
[----:B------:R-:W-:Y:S01]  /*6ec0*/  FFMA.FTZ R74, R205, R127, R74 ;  /* 0x0000007fcd4a7223 */ /* 0x000fe2000001004a */
[----:B------:R-:W-:Y:S01]  /*6ed0*/  FFMA.FTZ R75, R218, R193, -R128 ;  /* 0x000000c1da4b7223 */ /* 0x000fe20000010880 */
[----:B------:R-:W-:Y:S01]  /*6ee0*/  LEA.HI.SX32 R141, R126, R126, 0x1b ;  /* 0x0000007e7e8d7211 */ /* 0x000fe200078fdaff */
[----:B------:R-:W-:Y:S01]  /*6ef0*/  FFMA.FTZ R131, R234, R133, R131 ;  /* 0x00000085ea837223 */ /* 0x000fe20000010083 */
[----:B------:R-:W-:Y:S01]  /*6f00*/  FADD.FTZ R130, RZ, R74 ;  /* 0x0000004aff827221 */ /* 0x000fe20000010000 */
[C---:B------:R-:W-:Y:S01]  /*6f10*/  FMUL.FTZ R128, R62.reuse, R139 ;  /* 0x0000008b3e807220 */ /* 0x040fe20000410000 */
[C---:B------:R-:W-:Y:S01]  /*6f20*/  FMUL.FTZ R126, R62.reuse, R193 ;  /* 0x000000c13e7e7220 */ /* 0x040fe20000410000 */
[----:B------:R-:W-:Y:S01]  /*6f30*/  FFMA.FTZ R74, R62, R164, R137 ;  /* 0x000000a43e4a7223 */ /* 0x000fe20000010089 */
[----:B------:R-:W-:Y:S01]  /*6f40*/  FMUL.FTZ R62, R66, R127 ;  /* 0x0000007f423e7220 */ /* 0x000fe20000410000 */
[----:B------:R-:W-:Y:S01]  /*6f50*/  FMUL.FTZ R134, R93, R182 ;  /* 0x000000b65d867220 */ /* 0x000fe20000410000 */
[----:B------:R-:W-:Y:S01]  /*6f60*/  FMUL.FTZ R138, R201, R136 ;  /* 0x00000088c98a7220 */ /* 0x000fe20000410000 */
[----:B------:R-:W-:Y:S01]  /*6f70*/  FADD.FTZ R132, R130, R131 ;  /* 0x0000008382847221 */ /* 0x000fe20000010000 */
[----:B------:R-:W-:Y:S01]  /*6f80*/  FMUL.FTZ R137, R204, R133 ;  /* 0x00000085cc897220 */ /* 0x000fe20000410000 */
[----:B------:R-:W-:Y:S01]  /*6f90*/  FFMA.FTZ R62, R205, R129, -R62 ;  /* 0x00000081cd3e7223 */ /* 0x000fe2000001083e */
[----:B------:R-:W-:Y:S01]  /*6fa0*/  FMUL.FTZ R130, R64, R127 ;  /* 0x0000007f40827220 */ /* 0x000fe20000410000 */
[-C--:B------:R-:W-:Y:S01]  /*6fb0*/  FFMA.FTZ R127, R209, R134.reuse, R138 ;  /* 0x00000086d17f7223 */ /* 0x080fe2000001008a */
[----:B------:R-:W-:Y:S01]  /*6fc0*/  FFMA.FTZ R137, R234, R135, -R137 ;  /* 0x00000087ea897223 */ /* 0x000fe20000010889 */
[----:B------:R-:W-:Y:S01]  /*6fd0*/  FADD.FTZ R62, RZ, R62 ;  /* 0x0000003eff3e7221 */ /* 0x000fe20000010000 */
[----:B------:R-:W-:Y:S01]  /*6fe0*/  FMUL.FTZ R139, R201, R134 ;  /* 0x00000086c98b7220 */ /* 0x000fe20000410000 */
[----:B------:R-:W-:Y:S01]  /*6ff0*/  FADD.FTZ R127, R132, R127 ;  /* 0x0000007f847f7221 */ /* 0x000fe20000010000 */
[C---:B------:R-:W-:Y:S01]  /*7000*/  FMUL.FTZ R138, R94.reuse, R197 ;  /* 0x000000c55e8a7220 */ /* 0x040fe20000410000 */
[----:B------:R-:W-:Y:S01]  /*7010*/  FMUL.FTZ R132, R94, R181 ;  /* 0x000000b55e847220 */ /* 0x000fe20000410000 */
[----:B------:R-:W-:Y:S01]  /*7020*/  LEA R131, R141, R100, 0x2 ;  /* 0x000000648d837211 */ /* 0x000fe200078e10ff */
[----:B------:R-:W-:Y:S01]  /*7030*/  FADD.FTZ R62, R62, R137 ;  /* 0x000000893e3e7221 */ /* 0x000fe20000010000 */
[----:B------:R-:W-:Y:S01]  /*7040*/  FFMA.FTZ R139, R209, R136, -R139 ;  /* 0x00000088d18b7223 */ /* 0x000fe2000001088b */
[C---:B------:R-:W-:Y:S01]  /*7050*/  FMUL.FTZ R137, R69.reuse, R138 ;  /* 0x0000008a45897220 */ /* 0x040fe20000410000 */
[----:B------:R-:W-:Y:S01]  /*7060*/  FMUL.FTZ R141, R69, R132 ;  /* 0x00000084458d7220 */ /* 0x000fe20000410000 */
[----:B------:R-:W-:Y:S01]  /*7070*/  LEA R140, R143, R100, 0x2 ;  /* 0x000000648f8c7211 */ /* 0x000fe200078e10ff */
[----:B------:R-:W-:Y:S01]  /*7080*/  FADD.FTZ R139, R62, R139 ;  /* 0x0000008b3e8b7221 */ /* 0x000fe20000010000 */
[----:B------:R-:W-:Y:S01]  /*7090*/  FMUL.FTZ R129, R64, R129 ;  /* 0x0000008140817220 */ /* 0x000fe20000410000 */
[----:B------:R0:W-:Y:S01]  /*70a0*/  STS [R131+0x2100], R130 ;  /* 0x0021008283007388 */ /* 0x0001e20000000800 */
[----:B------:R-:W-:Y:S01]  /*70b0*/  FFMA.FTZ R62, R208, R132, R137 ;  /* 0x00000084d03e7223 */ /* 0x000fe20000010089 */
[----:B------:R-:W-:Y:S01]  /*70c0*/  FMUL.FTZ R137, R59, R196 ;  /* 0x000000c43b897220 */ /* 0x000fe20000410000 */
[-C--:B------:R-:W-:Y:S01]  /*70d0*/  LEA R142, R145, R100.reuse, 0x2 ;  /* 0x00000064918e7211 */ /* 0x080fe200078e10ff */
[----:B------:R-:W-:Y:S01]  /*70e0*/  FMUL.FTZ R133, R65, R133 ;  /* 0x0000008541857220 */ /* 0x000fe20000410000 */
[----:B------:R-:W-:Y:S01]  /*70f0*/  LEA R144, R163, R100, 0x2 ;  /* 0x00000064a3907211 */ /* 0x000fe200078e10ff */
[----:B------:R-:W-:Y:S01]  /*7100*/  FMUL.FTZ R135, R65, R135 ;  /* 0x0000008741877220 */ /* 0x000fe20000410000 */
[----:B------:R-:W-:Y:S01]  /*7110*/  FADD.FTZ R62, R127, R62 ;  /* 0x0000003e7f3e7221 */ /* 0x000fe20000010000 */
[----:B------:R1:W-:Y:S01]  /*7120*/  STS [R140+0x2104], R129 ;  /* 0x002104818c007388 */ /* 0x0003e20000000800 */
[----:B------:R-:W-:Y:S01]  /*7130*/  FMUL.FTZ R134, R68, R134 ;  /* 0x0000008644867220 */ /* 0x000fe20000410000 */
[----:B0-----:R-:W-:Y:S01]  /*7140*/  FFMA.FTZ R130, R208, R138, -R141 ;  /* 0x0000008ad0827223 */ /* 0x001fe2000001088d */
[----:B------:R-:W-:Y:S01]  /*7150*/  FMUL.FTZ R136, R68, R136 ;  /* 0x0000008844887220 */ /* 0x000fe20000410000 */
[----:B------:R0:W-:Y:S01]  /*7160*/  STS [R142+0x2108], R133 ;  /* 0x002108858e007388 */ /* 0x0001e20000000800 */
[----:B------:R-:W-:Y:S01]  /*7170*/  FMUL.FTZ R138, R67, R138 ;  /* 0x0000008a438a7220 */ /* 0x000fe20000410000 */
[----:B------:R-:W-:Y:S01]  /*7180*/  FADD.FTZ R127, R139, R130 ;  /* 0x000000828b7f7221 */ /* 0x000fe20000010000 */
[----:B------:R-:W-:Y:S01]  /*7190*/  FMUL.FTZ R130, R84, R137 ;  /* 0x0000008954827220 */ /* 0x000fe20000410000 */
[----:B------:R2:W-:Y:S01]  /*71a0*/  STS [R144+0x210c], R135 ;  /* 0x00210c8790007388 */ /* 0x0005e20000000800 */
[----:B------:R-:W-:Y:S01]  /*71b0*/  FMUL.FTZ R132, R67, R132 ;  /* 0x0000008443847220 */ /* 0x000fe20000410000 */
[----:B-1----:R-:W-:Y:S01]  /*71c0*/  FMUL.FTZ R129, R59, R180 ;  /* 0x000000b43b817220 */ /* 0x002fe20000410000 */
[----:B------:R-:W-:Y:S01]  /*71d0*/  FMUL.FTZ R139, R57, R178 ;  /* 0x000000b2398b7220 */ /* 0x000fe20000410000 */
[----:B------:R1:W-:Y:S01]  /*71e0*/  STS [R131+0x2110], R134 ;  /* 0x0021108683007388 */ /* 0x0003e20000000800 */
[----:B------:R-:W-:Y:S01]  /*71f0*/  FFMA.FTZ R212, R12, -R212, R203 ;  /* 0x800000d40cd47223 */ /* 0x000fe200000100cb */
[----:B0-----:R-:W-:Y:S01]  /*7200*/  FMUL.FTZ R142, R92, R179 ;  /* 0x000000b35c8e7220 */ /* 0x001fe20000410000 */
[----:B------:R-:W-:Y:S01]  /*7210*/  FMUL.FTZ R140, R70, R129 ;  /* 0x00000081468c7220 */ /* 0x000fe20000410000 */
[----:B------:R0:W-:Y:S01]  /*7220*/  STS [R131+0x2114], R136 ;  /* 0x0021148883007388 */ /* 0x0001e20000000800 */
[----:B------:R-:W-:Y:S01]  /*7230*/  FFMA.FTZ R115, R157, -R115, R226 ;  /* 0x800000739d737223 */ /* 0x000fe200000100e2 */
[-C--:B--2---:R-:W-:Y:S01]  /*7240*/  FFMA.FTZ R135, R211, R129.reuse, R130 ;  /* 0x00000081d3877223 */ /* 0x084fe20000010082 */
[----:B------:R-:W-:Y:S01]  /*7250*/  FMUL.FTZ R130, R84, R129 ;  /* 0x0000008154827220 */ /* 0x000fe20000410000 */
[----:B------:R-:W-:Y:S01]  /*7260*/  FMUL.FTZ R144, R92, R195 ;  /* 0x000000c35c907220 */ /* 0x000fe20000410000 */
[----:B------:R-:W-:Y:S01]  /*7270*/  FMUL.FTZ R133, R85, R142 ;  /* 0x0000008e55857220 */ /* 0x000fe20000410000 */
[----:B------:R2:W-:Y:S01]  /*7280*/  STS [R131+0x211c], R138 ;  /* 0x00211c8a83007388 */ /* 0x0005e20000000800 */
[-C--:B-1----:R-:W-:Y:S01]  /*7290*/  FFMA.FTZ R134, R211, R137.reuse, -R130 ;  /* 0x00000089d3867223 */ /* 0x082fe20000010882 */
[-C--:B------:R-:W-:Y:S01]  /*72a0*/  FMUL.FTZ R129, R85, R144.reuse ;  /* 0x0000009055817220 */ /* 0x080fe20000410000 */
[----:B------:R-:W-:Y:S01]  /*72b0*/  FMUL.FTZ R130, R70, R137 ;  /* 0x0000008946827220 */ /* 0x000fe20000410000 */
[----:B------:R1:W-:Y:S01]  /*72c0*/  STS [R131+0x2120], R140 ;  /* 0x0021208c83007388 */ /* 0x0003e20000000800 */
[C---:B0-----:R-:W-:Y:S01]  /*72d0*/  FFMA.FTZ R136, R210.reuse, R144, -R133 ;  /* 0x00000090d2887223 */ /* 0x041fe20000010885 */
[----:B------:R-:W-:Y:S01]  /*72e0*/  FMUL.FTZ R133, R57, R194 ;  /* 0x000000c239857220 */ /* 0x000fe20000410000 */
[----:B------:R-:W-:Y:S01]  /*72f0*/  FFMA.FTZ R137, R210, R142, R129 ;  /* 0x0000008ed2897223 */ /* 0x000fe20000010081 */
[----:B------:R0:W-:Y:S01]  /*7300*/  STS [R131+0x2124], R130 ;  /* 0x0021248283007388 */ /* 0x0001e20000000800 */
[----:B------:R-:W-:Y:S01]  /*7310*/  FADD.FTZ R62, R62, R135 ;  /* 0x000000873e3e7221 */ /* 0x000fe20000010000 */
[----:B--2---:R-:W-:Y:S01]  /*7320*/  FMUL.FTZ R138, R55, R176 ;  /* 0x000000b0378a7220 */ /* 0x004fe20000410000 */
[----:B------:R-:W-:Y:S01]  /*7330*/  FADD.FTZ R127, R127, R134 ;  /* 0x000000867f7f7221 */ /* 0x000fe20000010000 */
[----:B------:R2:W-:Y:S01]  /*7340*/  STS [R131+0x2118], R132 ;  /* 0x0021188483007388 */ /* 0x0005e20000000800 */
[----:B------:R-:W-:Y:S01]  /*7350*/  FADD.FTZ R62, R62, R137 ;  /* 0x000000893e3e7221 */ /* 0x000fe20000010000 */
[C---:B-1----:R-:W-:Y:S01]  /*7360*/  FMUL.FTZ R140, R113.reuse, R166 ;  /* 0x000000a6718c7220 */ /* 0x042fe20000410000 */
[-C--:B------:R-:W-:Y:S01]  /*7370*/  FMUL.FTZ R168, R113, R138.reuse ;  /* 0x0000008a71a87220 */ /* 0x080fe20000410000 */
[----:B------:R-:W-:Y:S01]  /*7380*/  FMUL.FTZ R170, R90, R138 ;  /* 0x0000008a5aaa7220 */ /* 0x000fe20000410000 */
[----:B------:R-:W-:Y:S01]  /*7390*/  FMUL.FTZ R142, R71, R142 ;  /* 0x0000008e478e7220 */ /* 0x000fe20000410000 */
[----:B------:R-:W-:Y:S01]  /*73a0*/  FFMA.FTZ R129, R223, R138, R140 ;  /* 0x0000008adf817223 */ /* 0x000fe2000001008c */
[----:B------:R-:W-:Y:S01]  /*73b0*/  FMUL.FTZ R140, R58, R185 ;  /* 0x000000b93a8c7220 */ /* 0x000fe20000410000 */
[----:B0-----:R-:W-:Y:S01]  /*73c0*/  FMUL.FTZ R130, R88, R133 ;  /* 0x0000008558827220 */ /* 0x001fe20000410000 */
[----:B------:R-:W-:Y:S01]  /*73d0*/  FMUL.FTZ R138, R58, R177 ;  /* 0x000000b13a8a7220 */ /* 0x000fe20000410000 */
[-C--:B--2---:R-:W-:Y:S01]  /*73e0*/  FMUL.FTZ R132, R86, R139.reuse ;  /* 0x0000008b56847220 */ /* 0x084fe20000410000 */
[----:B------:R-:W-:Y:S01]  /*73f0*/  FMUL.FTZ R143, R89, R140 ;  /* 0x0000008c598f7220 */ /* 0x000fe20000410000 */
[-C--:B------:R-:W-:Y:S01]  /*7400*/  FFMA.FTZ R141, R217, R139.reuse, R130 ;  /* 0x0000008bd98d7223 */ /* 0x080fe20000010082 */
[----:B------:R-:W-:Y:S01]  /*7410*/  FMUL.FTZ R130, R88, R139 ;  /* 0x0000008b58827220 */ /* 0x000fe20000410000 */
[----:B------:R-:W-:Y:S01]  /*7420*/  FMUL.FTZ R144, R71, R144 ;  /* 0x0000009047907220 */ /* 0x000fe20000410000 */
[----:B------:R0:W-:Y:S01]  /*7430*/  STS [R131+0x2130], R132 ;  /* 0x0021308483007388 */ /* 0x0001e20000000800 */
[-C--:B------:R-:W-:Y:S01]  /*7440*/  FMUL.FTZ R139, R89, R138.reuse ;  /* 0x0000008a598b7220 */ /* 0x080fe20000410000 */
[----:B------:R-:W-:Y:S01]  /*7450*/  FFMA.FTZ R143, R216, R138, R143 ;  /* 0x0000008ad88f7223 */ /* 0x000fe2000001008f */
[----:B------:R-:W-:Y:S01]  /*7460*/  FMUL.FTZ R206, R56, R188 ;  /* 0x000000bc38ce7220 */ /* 0x000fe20000410000 */
[----:B------:R-:W-:Y:S01]  /*7470*/  FADD.FTZ R127, R127, R136 ;  /* 0x000000887f7f7221 */ /* 0x000fe20000010000 */
[----:B------:R-:W-:Y:S01]  /*7480*/  FADD.FTZ R62, R62, R141 ;  /* 0x0000008d3e3e7221 */ /* 0x000fe20000010000 */
[----:B------:R1:W-:Y:S01]  /*7490*/  STS [R131+0x2140], R170 ;  /* 0x002140aa83007388 */ /* 0x0003e20000000800 */
[----:B------:R-:W-:Y:S01]  /*74a0*/  FFMA.FTZ R207, R11, -R207, R212 ;  /* 0x800000cf0bcf7223 */ /* 0x000fe200000100d4 */
[----:B------:R-:W-:Y:S01]  /*74b0*/  FFMA.FTZ R60, R165, -R60, R224 ;  /* 0x8000003ca53c7223 */ /* 0x000fe200000100e0 */
[----:B------:R-:W-:Y:S01]  /*74c0*/  FADD.FTZ R62, R62, R143 ;  /* 0x0000008f3e3e7221 */ /* 0x000fe20000010000 */
[----:B0-----:R-:W-:Y:S01]  /*74d0*/  FMUL.FTZ R132, R87, R138 ;  /* 0x0000008a57847220 */ /* 0x001fe20000410000 */
[-C--:B------:R-:W-:Y:S01]  /*74e0*/  FFMA.FTZ R138, R217, R133.reuse, -R130 ;  /* 0x00000085d98a7223 */ /* 0x080fe20000010882 */
[----:B------:R0:W-:Y:S01]  /*74f0*/  STS [R131+0x2128], R142 ;  /* 0x0021288e83007388 */ /* 0x0001e20000000800 */
[----:B------:R-:W-:Y:S01]  /*7500*/  FMUL.FTZ R130, R86, R133 ;  /* 0x0000008556827220 */ /* 0x000fe20000410000 */
[----:B------:R-:W-:Y:S01]  /*7510*/  FMUL.FTZ R133, R115, R206 ;  /* 0x000000ce73857220 */ /* 0x000fe20000410000 */
[----:B------:R-:W-:Y:S01]  /*7520*/  FADD.FTZ R127, R127, R138 ;  /* 0x0000008a7f7f7221 */ /* 0x000fe20000010000 */
[----:B------:R2:W-:Y:S01]  /*7530*/  STS [R131+0x212c], R144 ;  /* 0x00212c9083007388 */ /* 0x0005e20000000800 */
[C---:B-1----:R-:W-:Y:S01]  /*7540*/  FMUL.FTZ R170, R54.reuse, R190 ;  /* 0x000000be36aa7220 */ /* 0x042fe20000410000 */
[----:B------:R-:W-:Y:S01]  /*7550*/  FMUL.FTZ R134, R54, R173 ;  /* 0x000000ad36867220 */ /* 0x000fe20000410000 */
[----:B------:R-:W-:Y:S01]  /*7560*/  FFMA.FTZ R214, R10, -R214, R207 ;  /* 0x800000d60ad67223 */ /* 0x000fe200000100cf */
[----:B------:R-:W-:Y:S01]  /*7570*/  FFMA.FTZ R233, R160, -R122, R233 ;  /* 0x8000007aa0e97223 */ /* 0x000fe200000100e9 */
[----:B------:R-:W-:Y:S01]  /*7580*/  FMUL.FTZ R135, R119, R170 ;  /* 0x000000aa77877220 */ /* 0x000fe20000410000 */
[----:B0-----:R-:W-:Y:S01]  /*7590*/  FFMA.FTZ R142, R216, R140, -R139 ;  /* 0x0000008cd88e7223 */ /* 0x001fe2000001088b */
[----:B------:R-:W-:Y:S01]  /*75a0*/  FFMA.FTZ R168, R223, R166, -R168 ;  /* 0x000000a6dfa87223 */ /* 0x000fe200000108a8 */
[----:B------:R-:W-:Y:S01]  /*75b0*/  FMUL.FTZ R165, R53, R189 ;  /* 0x000000bd35a57220 */ /* 0x000fe20000410000 */
[----:B------:R-:W-:Y:S01]  /*75c0*/  FADD.FTZ R62, R62, R129 ;  /* 0x000000813e3e7221 */ /* 0x000fe20000010000 */
[----:B--2---:R-:W-:Y:S01]  /*75d0*/  FMUL.FTZ R144, R56, R175 ;  /* 0x000000af38907220 */ /* 0x004fe20000410000 */
[----:B------:R-:W-:Y:S01]  /*75e0*/  FADD.FTZ R127, R127, R142 ;  /* 0x0000008e7f7f7221 */ /* 0x000fe20000010000 */
[----:B------:R-:W-:Y:S01]  /*75f0*/  FFMA.FTZ R122, R162, -R122, R229 ;  /* 0x8000007aa27a7223 */ /* 0x000fe200000100e5 */
[----:B------:R-:W-:Y:S01]  /*7600*/  FMUL.FTZ R163, R53, R174 ;  /* 0x000000ae35a37220 */ /* 0x000fe20000410000 */
[-C--:B------:R-:W-:Y:S01]  /*7610*/  FMUL.FTZ R145, R115, R144.reuse ;  /* 0x0000009073917220 */ /* 0x080fe20000410000 */
[----:B------:R-:W-:Y:S01]  /*7620*/  FFMA.FTZ R139, R222, R144, R133 ;  /* 0x00000090de8b7223 */ /* 0x000fe20000010085 */
[----:B------:R-:W-:Y:S01]  /*7630*/  FMUL.FTZ R143, R51, R191 ;  /* 0x000000bf338f7220 */ /* 0x000fe20000410000 */
[----:B------:R-:W-:Y:S01]  /*7640*/  FMUL.FTZ R140, R87, R140 ;  /* 0x0000008c578c7220 */ /* 0x000fe20000410000 */
[----:B------:R0:W-:Y:S01]  /*7650*/  STS [R131+0x2138], R132 ;  /* 0x0021388483007388 */ /* 0x0001e20000000800 */
[----:B------:R-:W-:Y:S01]  /*7660*/  FFMA.FTZ R137, R230, R134, R135 ;  /* 0x00000086e6897223 */ /* 0x000fe20000010087 */
[----:B------:R-:W-:Y:S01]  /*7670*/  FFMA.FTZ R213, R9, -R213, R214 ;  /* 0x800000d509d57223 */ /* 0x000fe200000100d6 */
[----:B------:R-:W-:Y:S01]  /*7680*/  FMUL.FTZ R166, R90, R166 ;  /* 0x000000a65aa67220 */ /* 0x000fe20000410000 */
[----:B------:R-:W-:Y:S01]  /*7690*/  FMUL.FTZ R212, R118, R165 ;  /* 0x000000a576d47220 */ /* 0x000fe20000410000 */
[----:B------:R-:W-:Y:S01]  /*76a0*/  FADD.FTZ R135, R127, R168 ;  /* 0x000000a87f877221 */ /* 0x000fe20000010000 */
[----:B------:R-:W-:Y:S01]  /*76b0*/  FADD.FTZ R139, R62, R139 ;  /* 0x0000008b3e8b7221 */ /* 0x000fe20000010000 */
[----:B------:R-:W-:Y:S01]  /*76c0*/  FMUL.FTZ R214, R118, R163 ;  /* 0x000000a376d67220 */ /* 0x000fe20000410000 */
[----:B------:R-:W-:Y:S01]  /*76d0*/  FMUL.FTZ R127, R171, UR58 ;  /* 0x0000003aab7f7c20 */ /* 0x000fe20008410000 */
[----:B------:R-:W-:Y:S01]  /*76e0*/  FMUL.FTZ R62, R122, R143 ;  /* 0x0000008f7a3e7220 */ /* 0x000fe20000410000 */
[----:B0-----:R-:W-:Y:S01]  /*76f0*/  FFMA.FTZ R132, R222, R206, -R145 ;  /* 0x000000cede847223 */ /* 0x001fe20000010891 */
[----:B------:R-:W-:Y:S01]  /*7700*/  FMUL.FTZ R145, R51, R172 ;  /* 0x000000ac33917220 */ /* 0x000fe20000410000 */
[C---:B------:R-:W-:Y:S01]  /*7710*/  FMUL.FTZ R138, R192.reuse, UR58 ;  /* 0x0000003ac08a7c20 */ /* 0x040fe20008410000 */
[----:B------:R0:W-:Y:S01]  /*7720*/  STS [R131+0x2134], R130 ;  /* 0x0021348283007388 */ /* 0x0001e20000000800 */
[-C--:B------:R-:W-:Y:S01]  /*7730*/  FMUL.FTZ R141, R119, R134.reuse ;  /* 0x00000086778d7220 */ /* 0x080fe20000410000 */
[----:B------:R-:W-:Y:S01]  /*7740*/  FFMA.FTZ R133, R231, R165, -R214 ;  /* 0x000000a5e7857223 */ /* 0x000fe200000108d6 */
[----:B------:R-:W-:Y:S01]  /*7750*/  FMUL.FTZ R134, R117, R134 ;  /* 0x0000008675867220 */ /* 0x000fe20000410000 */
[----:B------:R1:W-:Y:S01]  /*7760*/  STS [R131+0x213c], R140 ;  /* 0x00213c8c83007388 */ /* 0x0003e20000000800 */
[----:B------:R-:W-:Y:S01]  /*7770*/  FFMA.FTZ R129, R192, UR59, -R127 ;  /* 0x0000003bc0817c23 */ /* 0x000fe2000801087f */
[----:B------:R-:W-:Y:S01]  /*7780*/  FADD.FTZ R132, R135, R132 ;  /* 0x0000008487847221 */ /* 0x000fe20000010000 */
[----:B------:R-:W-:Y:S01]  /*7790*/  FFMA.FTZ R127, R171, UR59, R138 ;  /* 0x0000003bab7f7c23 */ /* 0x000fe2000801008a */
[----:B------:R2:W-:Y:S01]  /*77a0*/  STS [R131+0x2144], R166 ;  /* 0x002144a683007388 */ /* 0x0005e20000000800 */
[----:B------:R-:W-:Y:S01]  /*77b0*/  FMUL.FTZ R206, R91, R206 ;  /* 0x000000ce5bce7220 */ /* 0x000fe20000410000 */
[----:B0-----:R-:W-:Y:S01]  /*77c0*/  FFMA.FTZ R130, R231, R163, R212 ;  /* 0x000000a3e7827223 */ /* 0x001fe200000100d4 */
[----:B------:R-:W-:Y:S01]  /*77d0*/  FMUL.FTZ R171, R52, R171 ;  /* 0x000000ab34ab7220 */ /* 0x000fe20000410000 */
[----:B------:R-:W-:Y:S01]  /*77e0*/  FFMA.FTZ R141, R230, R170, -R141 ;  /* 0x000000aae68d7223 */ /* 0x000fe2000001088d */
[----:B------:R-:W-:Y:S01]  /*77f0*/  FMUL.FTZ R136, R120, R145 ;  /* 0x0000009178887220 */ /* 0x000fe20000410000 */
[----:B-1----:R-:W-:Y:S01]  /*7800*/  FMUL.FTZ R140, R116, R163 ;  /* 0x000000a3748c7220 */ /* 0x002fe20000410000 */
[CC--:B------:R-:W-:Y:S01]  /*7810*/  FFMA.FTZ R163, R233.reuse, R145.reuse, R62 ;  /* 0x00000091e9a37223 */ /* 0x0c0fe2000001003e */
[----:B------:R-:W-:Y:S01]  /*7820*/  FMUL.FTZ R62, R122, R145 ;  /* 0x000000917a3e7220 */ /* 0x000fe20000410000 */
[----:B------:R-:W-:Y:S01]  /*7830*/  FADD.FTZ R132, R132, R133 ;  /* 0x0000008584847221 */ /* 0x000fe20000010000 */
[----:B--2---:R-:W-:Y:S01]  /*7840*/  FMUL.FTZ R166, R116, R165 ;  /* 0x000000a574a67220 */ /* 0x004fe20000410000 */
[----:B------:R-:W-:Y:S01]  /*7850*/  FMUL.FTZ R165, R52, R192 ;  /* 0x000000c034a57220 */ /* 0x000fe20000410000 */
[----:B------:R0:W-:Y:S01]  /*7860*/  STS [R131+0x2158], R134 ;  /* 0x0021588683007388 */ /* 0x0001e20000000800 */
[----:B------:R-:W-:Y:S01]  /*7870*/  FFMA.FTZ R145, R233, R143, -R62 ;  /* 0x0000008fe9917223 */ /* 0x000fe2000001083e */
[C---:B------:R-:W-:Y:S01]  /*7880*/  FMUL.FTZ R129, R60.reuse, R129 ;  /* 0x000000813c817220 */ /* 0x040fe20000410000 */
[----:B------:R-:W-:Y:S01]  /*7890*/  FMUL.FTZ R167, R60, R165 ;  /* 0x000000a53ca77220 */ /* 0x000fe20000410000 */
[-C--:B------:R-:W-:Y:S01]  /*78a0*/  FMUL.FTZ R62, R121, R171.reuse ;  /* 0x000000ab793e7220 */ /* 0x080fe20000410000 */
[----:B------:R1:W-:Y:S01]  /*78b0*/  STS [R131+0x214c], R206 ;  /* 0x00214cce83007388 */ /* 0x0003e20000000800 */
[----:B------:R-:W-:Y:S01]  /*78c0*/  FADD.FTZ R132, R132, R141 ;  /* 0x0000008d84847221 */ /* 0x000fe20000010000 */
[----:B------:R-:W-:Y:S01]  /*78d0*/  FMUL.FTZ R202, R50, R202 ;  /* 0x000000ca32ca7220 */ /* 0x000fe20000410000 */
[----:B------:R-:W-:Y:S01]  /*78e0*/  FADD.FTZ R130, R139, R130 ;  /* 0x000000828b827221 */ /* 0x000fe20000010000 */
[----:B------:R2:W-:Y:S01]  /*78f0*/  STS [R131+0x2160], R136 ;  /* 0x0021608883007388 */ /* 0x0005e20000000800 */
[----:B0-----:R-:W-:Y:S01]  /*7900*/  FMUL.FTZ R134, R60, R171 ;  /* 0x000000ab3c867220 */ /* 0x001fe20000410000 */
[----:B------:R-:W-:Y:S01]  /*7910*/  FMUL.FTZ R60, R120, R143 ;  /* 0x0000008f783c7220 */ /* 0x000fe20000410000 */
[----:B------:R-:W-:Y:S01]  /*7920*/  FADD.FTZ R132, R132, R145 ;  /* 0x0000009184847221 */ /* 0x000fe20000010000 */
[----:B------:R0:W-:Y:S01]  /*7930*/  STS [R131+0x2168], R62 ;  /* 0x0021683e83007388 */ /* 0x0001e20000000800 */
[----:B------:R-:W-:Y:S01]  /*7940*/  FFMA.FTZ R143, R232, R165, -R134 ;  /* 0x000000a5e88f7223 */ /* 0x000fe20000010886 */
[----:B-1----:R-:W-:Y:S01]  /*7950*/  FMUL.FTZ R206, R50, R186 ;  /* 0x000000ba32ce7220 */ /* 0x002fe20000410000 */
[----:B------:R-:W-:Y:S01]  /*7960*/  FMUL.FTZ R144, R91, R144 ;  /* 0x000000905b907220 */ /* 0x000fe20000410000 */
[----:B------:R1:W-:Y:S01]  /*7970*/  STS [R131+0x2164], R60 ;  /* 0x0021643c83007388 */ /* 0x0003e20000000800 */
[----:B------:R-:W-:Y:S01]  /*7980*/  FADD.FTZ R212, R132, R143 ;  /* 0x0000008f84d47221 */ /* 0x000fe20000010000 */
[----:B--2---:R-:W-:Y:S01]  /*7990*/  FMUL.FTZ R136, R61, R206 ;  /* 0x000000ce3d887220 */ /* 0x004fe20000410000 */
[----:B------:R-:W-:Y:S01]  /*79a0*/  FADD.FTZ R130, R130, R137 ;  /* 0x0000008982827221 */ /* 0x000fe20000010000 */
[----:B------:R2:W-:Y:S01]  /*79b0*/  STS [R131+0x2150], R140 ;  /* 0x0021508c83007388 */ /* 0x0005e20000000800 */
[----:B------:R-:W-:Y:S01]  /*79c0*/  FMUL.FTZ R170, R117, R170 ;  /* 0x000000aa75aa7220 */ /* 0x000fe20000410000 */
[----:B0-----:R-:W-:Y:S01]  /*79d0*/  FMUL.FTZ R62, R61, R202 ;  /* 0x000000ca3d3e7220 */ /* 0x001fe20000410000 */
[C---:B------:R-:W-:Y:S01]  /*79e0*/  FMUL.FTZ R61, R191.reuse, UR58 ;  /* 0x0000003abf3d7c20 */ /* 0x040fe20008410000 */
[----:B------:R0:W-:Y:S01]  /*79f0*/  STS [R131+0x2148], R144 ;  /* 0x0021489083007388 */ /* 0x0001e20000000800 */
[----:B------:R-:W-:Y:S01]  /*7a00*/  FADD.FTZ R130, R130, R163 ;  /* 0x000000a382827221 */ /* 0x000fe20000010000 */
[----:B-1----:R-:W-:Y:S01]  /*7a10*/  FMUL.FTZ R60, R172, UR58 ;  /* 0x0000003aac3c7c20 */ /* 0x002fe20008410000 */
[----:B------:R-:W-:Y:S01]  /*7a20*/  FFMA.FTZ R167, R232, R171, R167 ;  /* 0x000000abe8a77223 */ /* 0x000fe200000100a7 */
[----:B------:R-:W-:Y:S01]  /*7a30*/  MOV R192, UR46 ;  /* 0x0000002e00c07c02 */ /* 0x000fe20008000f00 */
[----:B------:R1:W-:Y:S01]  /*7a40*/  STS [R131+0x215c], R170 ;  /* 0x00215caa83007388 */ /* 0x0003e20000000800 */
[----:B------:R-:W-:Y:S01]  /*7a50*/  FFMA.FTZ R143, R191, UR59, -R60 ;  /* 0x0000003bbf8f7c23 */ /* 0x000fe2000801083c */
[----:B--2---:R-:W-:Y:S01]  /*7a60*/  FFMA.FTZ R140, R172, UR59, R61 ;  /* 0x0000003bac8c7c23 */ /* 0x004fe2000801003d */
[----:B------:R-:W-:Y:S01]  /*7a70*/  FMUL.FTZ R60, R174, UR58 ;  /* 0x0000003aae3c7c20 */ /* 0x000fe20008410000 */
[----:B------:R-:W-:Y:S01]  /*7a80*/  FMUL.FTZ R61, R189, UR58 ;  /* 0x0000003abd3d7c20 */ /* 0x000fe20008410000 */
[----:B------:R-:W-:Y:S01]  /*7a90*/  FMUL.FTZ R134, R121, R165 ;  /* 0x000000a579867220 */ /* 0x000fe20000410000 */
[----:B------:R-:W-:Y:S01]  /*7aa0*/  FFMA.FTZ R226, R8, -R226, R213 ;  /* 0x800000e208e27223 */ /* 0x000fe200000100d5 */
[----:B------:R-:W-:Y:S01]  /*7ab0*/  FFMA.FTZ R163, R189, UR59, -R60 ;  /* 0x0000003bbda37c23 */ /* 0x000fe2000801083c */
[----:B0-----:R-:W-:Y:S01]  /*7ac0*/  FFMA.FTZ R144, R174, UR59, R61 ;  /* 0x0000003bae907c23 */ /* 0x001fe2000801003d */
[----:B------:R-:W-:Y:S01]  /*7ad0*/  FMUL.FTZ R60, R188, UR58 ;  /* 0x0000003abc3c7c20 */ /* 0x000fe20008410000 */
[----:B------:R-:W-:Y:S01]  /*7ae0*/  FMUL.FTZ R61, R187, UR58 ;  /* 0x0000003abb3d7c20 */ /* 0x000fe20008410000 */
[----:B------:R-:W-:Y:S01]  /*7af0*/  FADD.FTZ R130, R130, R167 ;  /* 0x000000a782827221 */ /* 0x000fe20000010000 */
[----:B------:R-:W-:Y:S01]  /*7b00*/  LEA R192, R192, -R103, 0x1 ;  /* 0x80000067c0c07211 */ /* 0x000fe200078e08ff */
[----:B------:R-:W-:Y:S01]  /*7b10*/  FFMA.FTZ R165, R175, UR59, R60 ;  /* 0x0000003bafa57c23 */ /* 0x000fe2000801003c */
[----:B-1----:R-:W-:Y:S01]  /*7b20*/  FFMA.FTZ R170, R176, UR59, R61 ;  /* 0x0000003bb0aa7c23 */ /* 0x002fe2000801003d */
[----:B------:R-:W-:Y:S01]  /*7b30*/  FMUL.FTZ R60, R185, UR58 ;  /* 0x0000003ab93c7c20 */ /* 0x000fe20008410000 */
[----:B------:R-:W-:Y:S01]  /*7b40*/  FMUL.FTZ R61, R194, UR58 ;  /* 0x0000003ac23d7c20 */ /* 0x000fe20008410000 */
[----:B------:R-:W-:Y:S01]  /*7b50*/  FFMA.FTZ R215, R7, -R215, R226 ;  /* 0x800000d707d77223 */ /* 0x000fe200000100e2 */
[----:B------:R-:W-:Y:S01]  /*7b60*/  FADD.FTZ R171, R130, R63 ;  /* 0x0000003f82ab7221 */ /* 0x000fe20000010000 */
[----:B------:R-:W-:Y:S01]  /*7b70*/  ISETP.GE.AND P0, PT, R192, 0x1, PT ;  /* 0x00000001c000780c */ /* 0x000fe20003f06270 */
[----:B------:R-:W-:Y:S01]  /*7b80*/  FFMA.FTZ R167, R177, UR59, R60 ;  /* 0x0000003bb1a77c23 */ /* 0x000fe2000801003c */
[----:B------:R-:W-:Y:S01]  /*7b90*/  FFMA.FTZ R138, R178, UR59, R61 ;  /* 0x0000003bb28a7c23 */ /* 0x000fe2000801003d */
[----:B------:R-:W-:Y:S01]  /*7ba0*/  FMUL.FTZ R63, R173, UR58 ;  /* 0x0000003aad3f7c20 */ /* 0x000fe20008410000 */
[----:B------:R-:W-:Y:S01]  /*7bb0*/  FMUL.FTZ R60, R195, UR58 ;  /* 0x0000003ac33c7c20 */ /* 0x000fe20008410000 */
[----:B------:R-:W-:Y:S01]  /*7bc0*/  FMUL.FTZ R61, R196, UR58 ;  /* 0x0000003ac43d7c20 */ /* 0x000fe20008410000 */
[----:B------:R-:W-:Y:S01]  /*7bd0*/  FFMA.FTZ R228, R6, -R228, R215 ;  /* 0x800000e406e47223 */ /* 0x000fe200000100d7 */
[----:B------:R0:W-:Y:S01]  /*7be0*/  STS [R131+0x217c], R62 ;  /* 0x00217c3e83007388 */ /* 0x0001e20000000800 */
[----:B------:R-:W-:Y:S01]  /*7bf0*/  FFMA.FTZ R142, R190, UR59, -R63 ;  /* 0x0000003bbe8e7c23 */ /* 0x000fe2000801083f */
[----:B------:R-:W-:Y:S01]  /*7c00*/  FFMA.FTZ R139, R179, UR59, R60 ;  /* 0x0000003bb38b7c23 */ /* 0x000fe2000801003c */
[----:B------:R-:W-:Y:S01]  /*7c10*/  FFMA.FTZ R132, R180, UR59, R61 ;  /* 0x0000003bb4847c23 */ /* 0x000fe2000801003d */
[----:B------:R-:W-:Y:S01]  /*7c20*/  FMUL.FTZ R63, R175, UR58 ;  /* 0x0000003aaf3f7c20 */ /* 0x000fe20008410000 */
[----:B------:R-:W-:Y:S01]  /*7c30*/  FMUL.FTZ R60, R197, UR58 ;  /* 0x0000003ac53c7c20 */ /* 0x000fe20008410000 */
[----:B------:R-:W-:Y:S01]  /*7c40*/  FMUL.FTZ R61, R198, UR58 ;  /* 0x0000003ac63d7c20 */ /* 0x000fe20008410000 */
[----:B------:R-:W-:Y:S01]  /*7c50*/  FFMA.FTZ R229, R5, -R229, R228 ;  /* 0x800000e505e57223 */ /* 0x000fe200000100e4 */
[----:B------:R1:W-:Y:S01]  /*7c60*/  STS [R131+0x2154], R166 ;  /* 0x002154a683007388 */ /* 0x0003e20000000800 */
[----:B------:R-:W-:Y:S01]  /*7c70*/  FFMA.FTZ R137, R181, UR59, R60 ;  /* 0x0000003bb5897c23 */ /* 0x000fe2000801003c */
[----:B0-----:R-:W-:Y:S01]  /*7c80*/  FMUL.FTZ R62, R190, UR58 ;  /* 0x0000003abe3e7c20 */ /* 0x001fe20008410000 */
[----:B------:R-:W-:Y:S01]  /*7c90*/  FFMA.FTZ R224, R4, -R224, R229 ;  /* 0x800000e004e07223 */ /* 0x000fe200000100e5 */
[----:B------:R0:W-:Y:S01]  /*7ca0*/  STS [R131+0x2170], R128 ;  /* 0x0021708083007388 */ /* 0x0001e20000000800 */
[----:B------:R-:W-:Y:S01]  /*7cb0*/  FMUL.FTZ R168, R176, UR58 ;  /* 0x0000003ab0a87c20 */ /* 0x000fe20008410000 */
[----:B------:R-:W-:Y:S01]  /*7cc0*/  FFMA.FTZ R145, R173, UR59, R62 ;  /* 0x0000003bad917c23 */ /* 0x000fe2000801003e */
[----:B------:R-:W-:Y:S01]  /*7cd0*/  FMUL.FTZ R186, R177, UR58 ;  /* 0x0000003ab1ba7c20 */ /* 0x000fe20008410000 */
[----:B------:R2:W-:Y:S01]  /*7ce0*/  STS [R131+0x216c], R134 ;  /* 0x00216c8683007388 */ /* 0x0005e20000000800 */
[----:B------:R-:W-:Y:S01]  /*7cf0*/  FMUL.FTZ R169, R178, UR58 ;  /* 0x0000003ab2a97c20 */ /* 0x000fe20008410000 */
[----:B-1----:R-:W-:Y:S01]  /*7d00*/  FFMA.FTZ R166, R188, UR59, -R63 ;  /* 0x0000003bbca67c23 */ /* 0x002fe2000801083f */
[----:B------:R-:W-:Y:S01]  /*7d10*/  FMUL.FTZ R141, R180, UR58 ;  /* 0x0000003ab48d7c20 */ /* 0x000fe20008410000 */
[----:B------:R1:W-:Y:S01]  /*7d20*/  STS [R131+0x2178], R136 ;  /* 0x0021788883007388 */ /* 0x0003e20000000800 */
[C---:B------:R-:W-:Y:S01]  /*7d30*/  FMUL.FTZ R63, R182.reuse, UR58 ;  /* 0x0000003ab63f7c20 */ /* 0x040fe20008410000 */
[----:B0-----:R-:W-:Y:S01]  /*7d40*/  FFMA.FTZ R128, R182, UR59, R61 ;  /* 0x0000003bb6807c23 */ /* 0x001fe2000801003d */
[----:B------:R-:W-:Y:S01]  /*7d50*/  FMUL.FTZ R62, R183, UR58 ;  /* 0x0000003ab73e7c20 */ /* 0x000fe20008410000 */
[----:B------:R0:W-:Y:S01]  /*7d60*/  STS [R131+0x2174], R126 ;  /* 0x0021747e83007388 */ /* 0x0001e20000000800 */
[----:B------:R-:W-:Y:S01]  /*7d70*/  FMUL.FTZ R60, R199, UR58 ;  /* 0x0000003ac73c7c20 */ /* 0x000fe20008410000 */
[----:B--2---:R-:W-:Y:S01]  /*7d80*/  FMUL.FTZ R134, R181, UR58 ;  /* 0x0000003ab5867c20 */ /* 0x004fe20008410000 */
[----:B------:R-:W-:Y:S01]  /*7d90*/  FMUL.FTZ R133, R184, UR58 ;  /* 0x0000003ab8857c20 */ /* 0x000fe20008410000 */
[----:B------:R-:W-:Y:S01]  /*7da0*/  FMUL.FTZ R61, R200, UR58 ;  /* 0x0000003ac83d7c20 */ /* 0x000fe20008410000 */
[----:B------:R-:W-:Y:S01]  /*7db0*/  FFMA.FTZ R219, R3, -R219, R224 ;  /* 0x800000db03db7223 */ /* 0x000fe200000100e0 */
[----:B-1----:R-:W-:Y:S01]  /*7dc0*/  FMUL.FTZ R136, R179, UR58 ;  /* 0x0000003ab3887c20 */ /* 0x002fe20008410000 */
[----:B------:R-:W-:Y:S01]  /*7dd0*/  FFMA.FTZ R168, R187, UR59, -R168 ;  /* 0x0000003bbba87c23 */ /* 0x000fe200080108a8 */
[----:B------:R-:W-:Y:S01]  /*7de0*/  FFMA.FTZ R186, R185, UR59, -R186 ;  /* 0x0000003bb9ba7c23 */ /* 0x000fe200080108ba */
[----:B------:R-:W-:Y:S01]  /*7df0*/  FFMA.FTZ R169, R194, UR59, -R169 ;  /* 0x0000003bc2a97c23 */ /* 0x000fe200080108a9 */
[----:B------:R-:W-:Y:S01]  /*7e00*/  FFMA.FTZ R136, R195, UR59, -R136 ;  /* 0x0000003bc3887c23 */ /* 0x000fe20008010888 */
[----:B------:R-:W-:Y:S01]  /*7e10*/  FFMA.FTZ R141, R196, UR59, -R141 ;  /* 0x0000003bc48d7c23 */ /* 0x000fe2000801088d */
[----:B------:R-:W-:Y:S01]  /*7e20*/  FFMA.FTZ R134, R197, UR59, -R134 ;  /* 0x0000003bc5867c23 */ /* 0x000fe20008010886 */
[----:B------:R-:W-:Y:S01]  /*7e30*/  FFMA.FTZ R130, R198, UR59, -R63 ;  /* 0x0000003bc6827c23 */ /* 0x000fe2000801083f */
[----:B------:R-:W-:Y:S01]  /*7e40*/  FFMA.FTZ R135, R199, UR59, -R62 ;  /* 0x0000003bc7877c23 */ /* 0x000fe2000801083e */
[----:B0-----:R-:W-:Y:S01]  /*7e50*/  FFMA.FTZ R131, R183, UR59, R60 ;  /* 0x0000003bb7837c23 */ /* 0x001fe2000801003c */
[----:B------:R-:W-:Y:S01]  /*7e60*/  FFMA.FTZ R133, R200, UR59, -R133 ;  /* 0x0000003bc8857c23 */ /* 0x000fe20008010885 */
        /* <DEDUP_REMOVED lines=9> */
[----:B------:R-:W-:Y:S02]  /*7f00*/  USHF.R.U32.HI UR59, URZ, 0x1, UR29 ;  /* 0x000000013f3b7899 */ /* 0x000fe4000801161d */
        /* <DEDUP_REMOVED lines=8> */
[----:B------:R-:W-:Y:S01]  /*7f90*/  USHF.R.S32.HI UR58, URZ, 0x1f, UR7 ;  /* 0x0000001f3f3a7899 */ /* 0x000fe20008011407 */
[----:B------:R-:W-:Y:S01]  /*7fa0*/  UMOV UR46, UR60 ;  /* 0x0000003c002e7c82 */ /* 0x000fe20008000000 */
[----:B------:R-:W-:Y:S01]  /*7fb0*/  UIMAD UR59, UR55, UR57, UR59 ;  /* 0x00000039373b72a4 */ /* 0x000fe2000f8e023b */
[----:B------:R-:W-:Y:S01]  /*7fc0*/  IMAD.WIDE.U32 R60, R63, UR7, R60 ;  /* 0x000000073f3c7c25 */ /* 0x000fe2000f8e003c */
[----:B------:R-:W-:Y:S02]  /*7fd0*/  UIMAD.WIDE.U32 UR46, UR11, UR57, UR46 ;  /* 0x000000390b2e72a5 */ /* 0x000fe4000f8e002e */
        /* <DEDUP_REMOVED lines=9> */
.L_x_4617:
[----:B------:R-:W-:Y:S05]  /*8070*/  BSYNC B0 ;  /* 0x0000000000007941 */ /* 0x000fea0003800000 */
.L_x_4616:
[----:B------:R-:W-:Y:S01]  /*8080*/  USHF.R.U32.HI UR46, URZ, 0x1, UR29 ;  /* 0x000000013f2e7899 */ /* 0x000fe2000801161d */
[----:B------:R-:W1:Y:S01]  /*8090*/  LDC.64 R60, c[0x0][0x360] ;  /* 0x0000d800ff3c7b82 */ /* 0x000e620000000a00 */
[----:B------:R-:W-:Y:S01]  /*80a0*/  USHF.R.U64 UR57, UR28, 0x1, UR29 ;  /* 0x000000011c397899 */ /* 0x000fe2000800121d */
[C---:B0-----:R-:W-:Y:S01]  /*80b0*/  FMUL.FTZ R193, R125.reuse, R202 ;  /* 0x000000ca7dc17220 */ /* 0x041fe20000410000 */
[----:B------:R-:W-:Y:S01]  /*80c0*/  UIMAD UR58, UR46, UR11, URZ ;  /* 0x0000000b2e3a72a4 */ /* 0x000fe2000f8e023f */
[-C--:B------:R-:W-:Y:S01]  /*80d0*/  FMUL.FTZ R125, R125, R206.reuse ;  /* 0x000000ce7d7d7220 */ /* 0x080fe20000410000 */
[----:B------:R-:W-:Y:S01]  /*80e0*/  UIMAD.WIDE.U32 UR46, UR57, UR11, URZ ;  /* 0x0000000b392e72a5 */ /* 0x000fe2000f8e003f */
[C---:B------:R-:W-:Y:S01]  /*80f0*/  FFMA.FTZ R206, R124.reuse, R206, R193 ;  /* 0x000000ce7cce7223 */ /* 0x040fe200000100c1 */
[----:B------:R-:W-:Y:S01]  /*8100*/  UIMAD UR58, UR55, UR57, UR58 ;  /* 0x00000039373a72a4 */ /* 0x000fe2000f8e023a */
[----:B------:R-:W-:Y:S01]  /*8110*/  FFMA.FTZ R193, R124, R202, -R125 ;  /* 0x000000ca7cc17223 */ /* 0x000fe2000001087d */
[----:B------:R-:W-:Y:S01]  /*8120*/  UIMAD UR56, UR56, UR30, URZ ;  /* 0x0000001e383872a4 */ /* 0x000fe2000f8e023f */
[C---:B------:R-:W-:Y:S01]  /*8130*/  IADD3 R124, R103.reuse, 0x80, RZ ;  /* 0x00000080677c7810 */ /* 0x040fe20007ffe0ff */
[----:B------:R-:W-:Y:S01]  /*8140*/  UIADD3 UR47, UR58, UR47, URZ ;  /* 0x0000002f3a2f7290 */ /* 0x000fe2000fffe03f */
[----:B------:R-:W-:Y:S01]  /*8150*/  FADD.FTZ R212, R212, R75 ;  /* 0x0000004bd4d47221 */ /* 0x000fe20000010000 */
[----:B------:R-:W-:Y:S01]  /*8160*/  UIMAD UR55, UR12, UR31, UR56 ;  /* 0x0000001f0c3772a4 */ /* 0x000fe2000f8e0238 */
[C---:B------:R-:W-:Y:S01]  /*8170*/  FMUL.FTZ R220, R2.reuse, R220 ;  /* 0x000000dc02dc7220 */ /* 0x040fe20000410000 */
[----:B------:R-:W-:Y:S01]  /*8180*/  UIMAD.WIDE.U32 UR46, UR12, UR30, UR46 ;  /* 0x0000001e0c2e72a5 */ /* 0x000fe2000f8e002e */
[----:B------:R-:W-:Y:S01]  /*8190*/  FMUL.FTZ R236, R2, R236 ;  /* 0x000000ec02ec7220 */ /* 0x000fe20000410000 */
[----:B------:R-:W-:Y:S01]  /*81a0*/  IADD3 R202, R103, 0x180, RZ ;  /* 0x0000018067ca7810 */ /* 0x000fe20007ffe0ff */
[----:B------:R-:W-:Y:S01]  /*81b0*/  BSSY B0, `(.L_x_4618) ;  /* 0x000001f000007945 */ /* 0x000fe20003800000 */
[----:B------:R-:W-:Y:S01]  /*81c0*/  UIADD3 UR55, UR55, UR47, URZ ;  /* 0x0000002f37377290 */ /* 0x000fe2000fffe03f */
[----:B------:R-:W-:Y:S01]  /*81d0*/  FADD.FTZ R123, R123, R220 ;  /* 0x000000dc7b7b7221 */ /* 0x000fe20000010000 */
[----:B------:R-:W-:Y:S01]  /*81e0*/  ULEA UR56, UP0, UR46, UR32, 0x3 ;  /* 0x000000202e387291 */ /* 0x000fe2000f80183f */
[----:B------:R-:W-:Y:S01]  /*81f0*/  FADD.FTZ R219, R219, -R236 ;  /* 0x800000ecdbdb7221 */ /* 0x000fe20000010000 */
[----:B------:R-:W-:Y:S01]  /*8200*/  UIADD3 UR47, UR6, -UR52, URZ ;  /* 0x80000034062f7290 */ /* 0x000fe2000fffe03f */
[C---:B------:R-:W-:Y:S01]  /*8210*/  ISETP.GE.AND P1, PT, R192.reuse, 0x101, PT ;  /* 0x00000101c000780c */ /* 0x040fe20003f26270 */
[----:B------:R-:W-:Y:S01]  /*8220*/  ULEA.HI.X UR55, UR46, UR33, UR55, 0x3, UP0 ;  /* 0x000000212e377291 */ /* 0x000fe200080f1c37 */
[----:B------:R-:W-:Y:S01]  /*8230*/  ISETP.GE.AND P2, PT, R192, 0x181, PT ;  /* 0x00000181c000780c */ /* 0x000fe20003f46270 */
[----:B------:R-:W-:Y:S01]  /*8240*/  UIMAD UR46, UR47, -0x1000, URZ ;  /* 0xfffff0002f2e78a4 */ /* 0x000fe2000f8e023f */
[----:B------:R-:W-:Y:S01]  /*8250*/  LEA R62, P0, R103, UR56, 0x2 ;  /* 0x00000038673e7c11 */ /* 0x000fe2000f8010ff */
        /* <DEDUP_REMOVED lines=8> */
[-C--:B------:R-:W-:Y:S01]  /*82e0*/  LEA.HI.SX32 R61, R124, R103.reuse, 0x1b ;  /* 0x000000677c3d7211 */ /* 0x080fe200078fdaff */
[----:B------:R-:W-:Y:S01]  /*82f0*/  IMAD.WIDE.U32 R62, R60, UR46, R62 ;  /* 0x0000002e3c3e7c25 */ /* 0x000fe2000f8e003e */
[----:B------:R-:W-:Y:S02]  /*8300*/  IADD3 R60, R103, 0x100, RZ ;  /* 0x00000100673c7810 */ /* 0x000fe40007ffe0ff */
[----:B------:R-:W-:Y:S02]  /*8310*/  LEA R61, R61, R100, 0x2 ;  /* 0x000000643d3d7211 */ /* 0x000fe400078e10ff */
[----:B------:R-:W-:Y:S02]  /*8320*/  LEA.HI.SX32 R125, R60, R103, 0x1b ;  /* 0x000000673c7d7211 */ /* 0x000fe400078fdaff */
[----:B------:R-:W-:Y:S01]  /*8330*/  IADD3 R63, R63, R75, RZ ;  /* 0x0000004b3f3f7210 */ /* 0x000fe20007ffe0ff */
[----:B------:R-:W-:Y:S01]  /*8340*/  FADD.FTZ R75, R212, R193 ;  /* 0x000000c1d44b7221 */ /* 0x000fe20000010000 */
[----:B------:R-:W0:Y:S01]  /*8350*/  LDS R61, [R61+0x2300] ;  /* 0x002300003d3d7984 */ /* 0x000e220000000800 */
[----:B------:R-:W-:-:S02]  /*8360*/  LEA.HI.SX32 R193, R202, R103, 0x1b ;  /* 0x00000067cac17211 */ /* 0x000fc400078fdaff */
[----:B------:R-:W-:Y:S01]  /*8370*/  LEA R125, R125, R100, 0x2 ;  /* 0x000000647d7d7211 */ /* 0x000fe200078e10ff */
[----:B------:R-:W-:Y:S06]  /*8380*/  @!P0 BRA `(.L_x_4619) ;  /* 0x0000000000048947 */ /* 0x000fec0003800000 */
[----:B0-----:R1:W-:Y:S02]  /*8390*/  REDG.E.ADD.F32.FTZ.RN.STRONG.GPU desc[UR18][R62.64+-0x3e00], R61 ;  /* 0xffc2003d3e0079a6 */ /* 0x0013e4000c10f392 */
.L_x_4619:
[----:B------:R-:W-:Y:S05]  /*83a0*/  BSYNC B0 ;  /* 0x0000000000007941 */ /* 0x000fea0003800000 */
.L_x_4618:
[----:B01----:R0:W1:Y:S01]  /*83b0*/  LDS R61, [R125+0x2500] ;  /* 0x002500007d3d7984 */ /* 0x0030620000000800 */
[----:B------:R-:W-:Y:S01]  /*83c0*/  BSSY B0, `(.L_x_4620) ;  /* 0x0000004000007945 */ /* 0x000fe20003800000 */
[----:B------:R-:W-:-:S03]  /*83d0*/  LEA R193, R193, R100, 0x2 ;  /* 0x00000064c1c17211 */ /* 0x000fc600078e10ff */
[----:B------:R-:W-:Y:S05]  /*83e0*/  @!P1 BRA `(.L_x_4621) ;  /* 0x0000000000049947 */ /* 0x000fea0003800000 */
[----:B-1----:R2:W-:Y:S02]  /*83f0*/  REDG.E.ADD.F32.FTZ.RN.STRONG.GPU desc[UR18][R62.64+-0x3c00], R61 ;  /* 0xffc4003d3e0079a6 */ /* 0x0025e4000c10f392 */
.L_x_4621:
[----:B------:R-:W-:Y:S05]  /*8400*/  BSYNC B0 ;  /* 0x0000000000007941 */ /* 0x000fea0003800000 */
.L_x_4620:
[----:B-12---:R1:W2:Y:S01]  /*8410*/  LDS R61, [R193+0x2700] ;  /* 0x00270000c13d7984 */ /* 0x0062a20000000800 */
[----:B------:R-:W-:Y:S01]  /*8420*/  BSSY B0, `(.L_x_4622) ;  /* 0x0000005000007945 */ /* 0x000fe20003800000 */
[C---:B------:R-:W-:Y:S02]  /*8430*/  IADD3 R202, R103.reuse, 0x200, RZ ;  /* 0x0000020067ca7810 */ /* 0x040fe40007ffe0ff */
[----:B------:R-:W-:Y:S01]  /*8440*/  IADD3 R60, R103, 0x280, RZ ;  /* 0x00000280673c7810 */ /* 0x000fe20007ffe0ff */
[----:B------:R-:W-:Y:S06]  /*8450*/  @!P2 BRA `(.L_x_4623) ;  /* 0x000000000004a947 */ /* 0x000fec0003800000 */
[----:B--2---:R3:W-:Y:S02]  /*8460*/  REDG.E.ADD.F32.FTZ.RN.STRONG.GPU desc[UR18][R62.64+-0x3a00], R61 ;  /* 0xffc6003d3e0079a6 */ /* 0x0047e4000c10f392 */
.L_x_4623:
[----:B------:R-:W-:Y:S05]  /*8470*/  BSYNC B0 ;  /* 0x0000000000007941 */ /* 0x000fea0003800000 */
.L_x_4622:
[-C--:B--23--:R-:W-:Y:S01]  /*8480*/  LEA.HI.SX32 R61, R202, R103.reuse, 0x1b ;  /* 0x00000067ca3d7211 */ /* 0x08cfe200078fdaff */
[----:B------:R-:W-:Y:S01]  /*8490*/  BSSY B0, `(.L_x_4624) ;  /* 0x0000011000007945 */ /* 0x000fe20003800000 */
[----:B------:R-:W-:Y:S02]  /*84a0*/  ISETP.GE.AND P6, PT, R192, 0x201, PT ;  /* 0x00000201c000780c */ /* 0x000fe40003fc6270 */
[----:B------:R-:W-:Y:S02]  /*84b0*/  LEA R61, R61, R100, 0x2 ;  /* 0x000000643d3d7211 */ /* 0x000fe400078e10ff */
[C---:B------:R-:W-:Y:S02]  /*84c0*/  IADD3 R124, R103.reuse, 0x300, RZ ;  /* 0x00000300677c7810 */ /* 0x040fe40007ffe0ff */
[----:B0-----:R-:W-:Y:S02]  /*84d0*/  LEA.HI.SX32 R125, R60, R103, 0x1b ;  /* 0x000000673c7d7211 */ /* 0x001fe400078fdaff */
[----:B------:R-:W0:Y:S01]  /*84e0*/  LDS R61, [R61+0x2900] ;  /* 0x002900003d3d7984 */ /* 0x000e220000000800 */
[----:B------:R-:W-:-:S02]  /*84f0*/  IADD3 R60, R103, 0x380, RZ ;  /* 0x00000380673c7810 */ /* 0x000fc40007ffe0ff */
[----:B-1----:R-:W-:Y:S02]  /*8500*/  LEA.HI.SX32 R193, R124, R103, 0x1b ;  /* 0x000000677cc17211 */ /* 0x002fe400078fdaff */
[----:B------:R-:W-:Y:S02]  /*8510*/  LEA R202, R125, R100, 0x2 ;  /* 0x000000647dca7211 */ /* 0x000fe400078e10ff */
[C---:B------:R-:W-:Y:S02]  /*8520*/  ISETP.GE.AND P0, PT, R192.reuse, 0x281, PT ;  /* 0x00000281c000780c */ /* 0x040fe40003f06270 */
[C---:B------:R-:W-:Y:S02]  /*8530*/  ISETP.GE.AND P1, PT, R192.reuse, 0x301, PT ;  /* 0x00000301c000780c */ /* 0x040fe40003f26270 */
[C---:B------:R-:W-:Y:S02]  /*8540*/  ISETP.GE.AND P2, PT, R192.reuse, 0x381, PT ;  /* 0x00000381c000780c */ /* 0x040fe40003f46270 */
[----:B------:R-:W-:-:S02]  /*8550*/  ISETP.GE.AND P3, PT, R192, 0x401, PT ;  /* 0x00000401c000780c */ /* 0x000fc40003f66270 */
[C---:B------:R-:W-:Y:S02]  /*8560*/  ISETP.GE.AND P4, PT, R192.reuse, 0x481, PT ;  /* 0x00000481c000780c */ /* 0x040fe40003f86270 */
[----:B------:R-:W-:Y:S01]  /*8570*/  ISETP.GE.AND P5, PT, R192, 0x501, PT ;  /* 0x00000501c000780c */ /* 0x000fe20003fa6270 */
[----:B------:R-:W-:-:S12]  /*8580*/  @!P6 BRA `(.L_x_4625) ;  /* 0x000000000004e947 */ /* 0x000fd80003800000 */
[----:B0-----:R1:W-:Y:S02]  /*8590*/  REDG.E.ADD.F32.FTZ.RN.STRONG.GPU desc[UR18][R62.64+-0x3800], R61 ;  /* 0xffc8003d3e0079a6 */ /* 0x0013e4000c10f392 */
.L_x_4625:
[----:B------:R-:W-:Y:S05]  /*85a0*/  BSYNC B0 ;  /* 0x0000000000007941 */ /* 0x000fea0003800000 */
.L_x_4624:
[----:B01----:R0:W1:Y:S01]  /*85b0*/  LDS R61, [R202+0x2b00] ;  /* 0x002b0000ca3d7984 */ /* 0x0030620000000800 */
[----:B------:R-:W-:Y:S01]  /*85c0*/  BSSY B0, `(.L_x_4626) ;  /* 0x0000006000007945 */ /* 0x000fe20003800000 */
[----:B------:R-:W-:Y:S02]  /*85d0*/  IADD3 R124, R103, 0x400, RZ ;  /* 0x00000400677c7810 */ /* 0x000fe40007ffe0ff */
[----:B------:R-:W-:Y:S02]  /*85e0*/  LEA.HI.SX32 R125, R60, R103, 0x1b ;  /* 0x000000673c7d7211 */ /* 0x000fe400078fdaff */
[----:B------:R-:W-:Y:S01]  /*85f0*/  LEA R203, R193, R100, 0x2 ;  /* 0x00000064c1cb7211 */ /* 0x000fe200078e10ff */
[----:B------:R-:W-:Y:S06]  /*8600*/  @!P0 BRA `(.L_x_4627) ;  /* 0x0000000000048947 */ /* 0x000fec0003800000 */
[----:B-1----:R2:W-:Y:S02]  /*8610*/  REDG.E.ADD.F32.FTZ.RN.STRONG.GPU desc[UR18][R62.64+-0x3600], R61 ;  /* 0xffca003d3e0079a6 */ /* 0x0025e4000c10f392 */
.L_x_4627:
[----:B------:R-:W-:Y:S05]  /*8620*/  BSYNC B0 ;  /* 0x0000000000007941 */ /* 0x000fea0003800000 */
.L_x_4626:
[----:B-12---:R1:W2:Y:S01]  /*8630*/  LDS R61, [R203+0x2d00] ;  /* 0x002d0000cb3d7984 */ /* 0x0062a20000000800 */
[----:B------:R-:W-:Y:S01]  /*8640*/  BSSY B0, `(.L_x_4628) ;  /* 0x0000006000007945 */ /* 0x000fe20003800000 */
[----:B------:R-:W-:Y:S02]  /*8650*/  IADD3 R60, R103, 0x480, RZ ;  /* 0x00000480673c7810 */ /* 0x000fe40007ffe0ff */
[----:B------:R-:W-:Y:S02]  /*8660*/  LEA.HI.SX32 R193, R124, R103, 0x1b ;  /* 0x000000677cc17211 */ /* 0x000fe400078fdaff */
[----:B0-----:R-:W-:Y:S01]  /*8670*/  LEA R202, R125, R100, 0x2 ;  /* 0x000000647dca7211 */ /* 0x001fe200078e10ff */
[----:B------:R-:W-:Y:S06]  /*8680*/  @!P1 BRA `(.L_x_4629) ;  /* 0x0000000000049947 */ /* 0x000fec0003800000 */
[----:B--2---:R0:W-:Y:S02]  /*8690*/  REDG.E.ADD.F32.FTZ.RN.STRONG.GPU desc[UR18][R62.64+-0x3400], R61 ;  /* 0xffcc003d3e0079a6 */ /* 0x0041e4000c10f392 */
.L_x_4629:
[----:B------:R-:W-:Y:S05]  /*86a0*/  BSYNC B0 ;  /* 0x0000000000007941 */ /* 0x000fea0003800000 */
.L_x_4628:
[----:B0-2---:R0:W2:Y:S01]  /*86b0*/  LDS R61, [R202+0x2f00] ;  /* 0x002f0000ca3d7984 */ /* 0x0050a20000000800 */
[----:B------:R-:W-:Y:S01]  /*86c0*/  BSSY B0, `(.L_x_4630) ;  /* 0x0000006000007945 */ /* 0x000fe20003800000 */
[----:B------:R-:W-:Y:S02]  /*86d0*/  LEA.HI.SX32 R125, R60, R103, 0x1b ;  /* 0x000000673c7d7211 */ /* 0x000fe400078fdaff */
[----:B------:R-:W-:Y:S02]  /*86e0*/  IADD3 R124, R103, 0x500, RZ ;  /* 0x00000500677c7810 */ /* 0x000fe40007ffe0ff */
[----:B------:R-:W-:Y:S01]  /*86f0*/  LEA R60, R193, R100, 0x2 ;  /* 0x00000064c13c7211 */ /* 0x000fe200078e10ff */
[----:B------:R-:W-:Y:S06]  /*8700*/  @!P2 BRA `(.L_x_4631) ;  /* 0x000000000004a947 */ /* 0x000fec0003800000 */
[----:B--2---:R3:W-:Y:S02]  /*8710*/  REDG.E.ADD.F32.FTZ.RN.STRONG.GPU desc[UR18][R62.64+-0x3200], R61 ;  /* 0xffce003d3e0079a6 */ /* 0x0047e4000c10f392 */
.L_x_4631:
[----:B------:R-:W-:Y:S05]  /*8720*/  BSYNC B0 ;  /* 0x0000000000007941 */ /* 0x000fea0003800000 */
.L_x_4630:
[----:B--23--:R2:W3:Y:S01]  /*8730*/  LDS R61, [R60+0x3100] ;  /* 0x003100003c3d7984 */ /* 0x00c4e20000000800 */
[----:B------:R-:W-:Y:S01]  /*8740*/  BSSY B0, `(.L_x_4632) ;  /* 0x0000005000007945 */ /* 0x000fe20003800000 */
[----:B------:R-:W-:Y:S02]  /*8750*/  LEA.HI.SX32 R193, R124, R103, 0x1b ;  /* 0x000000677cc17211 */ /* 0x000fe400078fdaff */
[----:B------:R-:W-:Y:S01]  /*8760*/  LEA R125, R125, R100, 0x2 ;  /* 0x000000647d7d7211 */ /* 0x000fe200078e10ff */
[----:B------:R-:W-:Y:S06]  /*8770*/  @!P3 BRA `(.L_x_4633) ;  /* 0x000000000004b947 */ /* 0x000fec0003800000 */
[----:B---3--:R4:W-:Y:S02]  /*8780*/  REDG.E.ADD.F32.FTZ.RN.STRONG.GPU desc[UR18][R62.64+-0x3000], R61 ;  /* 0xffd0003d3e0079a6 */ /* 0x0089e4000c10f392 */
.L_x_4633:
[----:B------:R-:W-:Y:S05]  /*8790*/  BSYNC B0 ;  /* 0x0000000000007941 */ /* 0x000fea0003800000 */
.L_x_4632:
[----:B---34-:R3:W4:Y:S01]  /*87a0*/  LDS R61, [R125+0x3300] ;  /* 0x003300007d3d7984 */ /* 0x0187220000000800 */
[----:B------:R-:W-:Y:S01]  /*87b0*/  BSSY B0, `(.L_x_4634) ;  /* 0x0000004000007945 */ /* 0x000fe20003800000 */
[----:B------:R-:W-:-:S03]  /*87c0*/  LEA R193, R193, R100, 0x2 ;  /* 0x00000064c1c17211 */ /* 0x000fc600078e10ff */
[----:B------:R-:W-:Y:S05]  /*87d0*/  @!P4 BRA `(.L_x_4635) ;  /* 0x000000000004c947 */ /* 0x000fea0003800000 */
[----:B----4-:R4:W-:Y:S02]  /*87e0*/  REDG.E.ADD.F32.FTZ.RN.STRONG.GPU desc[UR18][R62.64+-0x2e00], R61 ;  /* 0xffd2003d3e0079a6 */ /* 0x0109e4000c10f392 */
.L_x_4635:
[----:B------:R-:W-:Y:S05]  /*87f0*/  BSYNC B0 ;  /* 0x0000000000007941 */ /* 0x000fea0003800000 */
.L_x_4634:
[----:B----4-:R4:W0:Y:S01]  /*8800*/  LDS R61, [R193+0x3500] ;  /* 0x00350000c13d7984 */ /* 0x0108220000000800 */
[----:B------:R-:W-:Y:S01]  /*8810*/  BSSY B0, `(.L_x_4636) ;  /* 0x0000005000007945 */ /* 0x000fe20003800000 */
[C---:B--2---:R-:W-:Y:S02]  /*8820*/  IADD3 R60, R103.reuse, 0x580, RZ ;  /* 0x00000580673c7810 */ /* 0x044fe40007ffe0ff */
[----:B------:R-:W-:Y:S01]  /*8830*/  IADD3 R124, R103, 0x600, RZ ;  /* 0x00000600677c7810 */ /* 0x000fe20007ffe0ff */
[----:B------:R-:W-:Y:S06]  /*8840*/  @!P5 BRA `(.L_x_4637) ;  /* 0x000000000004d947 */ /* 0x000fec0003800000 */
[----:B0-----:R2:W-:Y:S02]  /*8850*/  REDG.E.ADD.F32.FTZ.RN.STRONG.GPU desc[UR18][R62.64+-0x2c00], R61 ;  /* 0xffd4003d3e0079a6 */ /* 0x0015e4000c10f392 */
.L_x_4637:
[----:B------:R-:W-:Y:S05]  /*8860*/  BSYNC B0 ;  /* 0x0000000000007941 */ /* 0x000fea0003800000 */
.L_x_4636:
[-C--:B0-2---:R-:W-:Y:S01]  /*8870*/  LEA.HI.SX32 R61, R60, R103.reuse, 0x1b ;  /* 0x000000673c3d7211 */ /* 0x085fe200078fdaff */
[----:B------:R-:W-:Y:S01]  /*8880*/  BSSY B0, `(.L_x_4638) ;  /* 0x0000011000007945 */ /* 0x000fe20003800000 */
[----:B------:R-:W-:Y:S02]  /*8890*/  ISETP.GE.AND P6, PT, R192, 0x581, PT ;  /* 0x00000581c000780c */ /* 0x000fe40003fc6270 */
[----:B------:R-:W-:Y:S02]  /*88a0*/  LEA R61, R61, R100, 0x2 ;  /* 0x000000643d3d7211 */ /* 0x000fe400078e10ff */
[----:B------:R-:W-:Y:S02]  /*88b0*/  IADD3 R202, R103, 0x680, RZ ;  /* 0x0000068067ca7810 */ /* 0x000fe40007ffe0ff */
[-C--:B---3--:R-:W-:Y:S02]  /*88c0*/  LEA.HI.SX32 R125, R124, R103.reuse, 0x1b ;  /* 0x000000677c7d7211 */ /* 0x088fe400078fdaff */
[----:B------:R-:W0:Y:S01]  /*88d0*/  LDS R61, [R61+0x3700] ;  /* 0x003700003d3d7984 */ /* 0x000e220000000800 */
        /* <DEDUP_REMOVED lines=11> */
.L_x_4639:
[----:B------:R-:W-:Y:S05]  /*8990*/  BSYNC B0 ;  /* 0x0000000000007941 */ /* 0x000fea0003800000 */
.L_x_4638:
[----:B0-2---:R0:W2:Y:S01]  /*89a0*/  LDS R61, [R202+0x3900] ;  /* 0x00390000ca3d7984 */ /* 0x0050a20000000800 */
[----:B------:R-:W-:Y:S01]  /*89b0*/  BSSY B0, `(.L_x_4640) ;  /* 0x0000006000007945 */ /* 0x000fe20003800000 */
[----:B------:R-:W-:Y:S02]  /*89c0*/  IADD3 R124, R103, 0x780, RZ ;  /* 0x00000780677c7810 */ /* 0x000fe40007ffe0ff */
[----:B------:R-:W-:Y:S02]  /*89d0*/  LEA.HI.SX32 R125, R60, R103, 0x1b ;  /* 0x000000673c7d7211 */ /* 0x000fe400078fdaff */
[----:B-1----:R-:W-:Y:S01]  /*89e0*/  LEA R203, R193, R100, 0x2 ;  /* 0x00000064c1cb7211 */ /* 0x002fe200078e10ff */
[----:B------:R-:W-:Y:S06]  /*89f0*/  @!P0 BRA `(.L_x_4641) ;  /* 0x0000000000048947 */ /* 0x000fec0003800000 */
[----:B--2---:R1:W-:Y:S02]  /*8a00*/  REDG.E.ADD.F32.FTZ.RN.STRONG.GPU desc[UR18][R62.64+-0x2800], R61 ;  /* 0xffd8003d3e0079a6 */ /* 0x0043e4000c10f392 */
.L_x_4641:
[----:B------:R-:W-:Y:S05]  /*8a10*/  BSYNC B0 ;  /* 0x0000000000007941 */ /* 0x000fea0003800000 */
.L_x_4640:
[----:B-12---:R1:W2:Y:S01]  /*8a20*/  LDS R61, [R203+0x3b00] ;  /* 0x003b0000cb3d7984 */ /* 0x0062a20000000800 */
[----:B------:R-:W-:Y:S01]  /*8a30*/  BSSY B0, `(.L_x_4642) ;  /* 0x0000006000007945 */ /* 0x000fe20003800000 */
[----:B------:R-:W-:Y:S02]  /*8a40*/  IADD3 R60, R103, 0x800, RZ ;  /* 0x00000800673c7810 */ /* 0x000fe40007ffe0ff */
[----:B------:R-:W-:Y:S02]  /*8a50*/  LEA.HI.SX32 R193, R124, R103, 0x1b ;  /* 0x000000677cc17211 */ /* 0x000fe400078fdaff */
[----:B0-----:R-:W-:Y:S01]  /*8a60*/  LEA R202, R125, R100, 0x2 ;  /* 0x000000647dca7211 */ /* 0x001fe200078e10ff */
[----:B------:R-:W-:Y:S06]  /*8a70*/  @!P1 BRA `(.L_x_4643) ;  /* 0x0000000000049947 */ /* 0x000fec0003800000 */
[----:B--2---:R0:W-:Y:S02]  /*8a80*/  REDG.E.ADD.F32.FTZ.RN.STRONG.GPU desc[UR18][R62.64+-0x2600], R61 ;  /* 0xffda003d3e0079a6 */ /* 0x0041e4000c10f392 */
.L_x_4643:
[----:B------:R-:W-:Y:S05]  /*8a90*/  BSYNC B0 ;  /* 0x0000000000007941 */ /* 0x000fea0003800000 */
.L_x_4642:
[----:B0-2---:R0:W2:Y:S01]  /*8aa0*/  LDS R61, [R202+0x3d00] ;  /* 0x003d0000ca3d7984 */ /* 0x0050a20000000800 */
[----:B------:R-:W-:Y:S01]  /*8ab0*/  BSSY B0, `(.L_x_4644) ;  /* 0x0000006000007945 */ /* 0x000fe20003800000 */
[----:B------:R-:W-:Y:S02]  /*8ac0*/  LEA.HI.SX32 R125, R60, R103, 0x1b ;  /* 0x000000673c7d7211 */ /* 0x000fe400078fdaff */
[----:B------:R-:W-:Y:S02]  /*8ad0*/  IADD3 R124, R103, 0x880, RZ ;  /* 0x00000880677c7810 */ /* 0x000fe40007ffe0ff */
[----:B------:R-:W-:Y:S01]  /*8ae0*/  LEA R60, R193, R100, 0x2 ;  /* 0x00000064c13c7211 */ /* 0x000fe200078e10ff */
[----:B------:R-:W-:Y:S06]  /*8af0*/  @!P2 BRA `(.L_x_4645) ;  /* 0x000000000004a947 */ /* 0x000fec0003800000 */
[----:B--2---:R3:W-:Y:S02]  /*8b00*/  REDG.E.ADD.F32.FTZ.RN.STRONG.GPU desc[UR18][R62.64+-0x2400], R61 ;  /* 0xffdc003d3e0079a6 */ /* 0x0047e4000c10f392 */
.L_x_4645:
[----:B------:R-:W-:Y:S05]  /*8b10*/  BSYNC B0 ;  /* 0x0000000000007941 */ /* 0x000fea0003800000 */
.L_x_4644:
[----:B--23--:R2:W3:Y:S01]  /*8b20*/  LDS R61, [R60+0x3f00] ;  /* 0x003f00003c3d7984 */ /* 0x00c4e20000000800 */
[----:B------:R-:W-:Y:S01]  /*8b30*/  BSSY B0, `(.L_x_4646) ;  /* 0x0000005000007945 */ /* 0x000fe20003800000 */
[----:B------:R-:W-:Y:S02]  /*8b40*/  LEA.HI.SX32 R193, R124, R103, 0x1b ;  /* 0x000000677cc17211 */ /* 0x000fe400078fdaff */
[----:B------:R-:W-:Y:S01]  /*8b50*/  LEA R125, R125, R100, 0x2 ;  /* 0x000000647d7d7211 */ /* 0x000fe200078e10ff */
[----:B------:R-:W-:Y:S06]  /*8b60*/  @!P3 BRA `(.L_x_4647) ;  /* 0x000000000004b947 */ /* 0x000fec0003800000 */
[----:B---3--:R4:W-:Y:S02]  /*8b70*/  REDG.E.ADD.F32.FTZ.RN.STRONG.GPU desc[UR18][R62.64+-0x2200], R61 ;  /* 0xffde003d3e0079a6 */ /* 0x0089e4000c10f392 */
.L_x_4647:
[----:B------:R-:W-:Y:S05]  /*8b80*/  BSYNC B0 ;  /* 0x0000000000007941 */ /* 0x000fea0003800000 */
.L_x_4646:
[----:B---34-:R3:W4:Y:S01]  /*8b90*/  LDS R61, [R125+0x4100] ;  /* 0x004100007d3d7984 */ /* 0x0187220000000800 */
[----:B------:R-:W-:Y:S01]  /*8ba0*/  BSSY B0, `(.L_x_4648) ;  /* 0x0000004000007945 */ /* 0x000fe20003800000 */
[----:B------:R-:W-:-:S03]  /*8bb0*/  LEA R193, R193, R100, 0x2 ;  /* 0x00000064c1c17211 */ /* 0x000fc600078e10ff */
[----:B------:R-:W-:Y:S05]  /*8bc0*/  @!P4 BRA `(.L_x_4649) ;  /* 0x000000000004c947 */ /* 0x000fea0003800000 */
[----:B----4-:R4:W-:Y:S02]  /*8bd0*/  REDG.E.ADD.F32.FTZ.RN.STRONG.GPU desc[UR18][R62.64+-0x2000], R61 ;  /* 0xffe0003d3e0079a6 */ /* 0x0109e4000c10f392 */
.L_x_4649:
[----:B------:R-:W-:Y:S05]  /*8be0*/  BSYNC B0 ;  /* 0x0000000000007941 */ /* 0x000fea0003800000 */
.L_x_4648:
[----:B----4-:R4:W0:Y:S01]  /*8bf0*/  LDS R61, [R193+0x4300] ;  /* 0x00430000c13d7984 */ /* 0x0108220000000800 */
[----:B------:R-:W-:Y:S01]  /*8c00*/  BSSY B0, `(.L_x_4650) ;  /* 0x0000005000007945 */ /* 0x000fe20003800000 */
[C---:B--2---:R-:W-:Y:S02]  /*8c10*/  IADD3 R60, R103.reuse, 0x900, RZ ;  /* 0x00000900673c7810 */ /* 0x044fe40007ffe0ff */
[----:B------:R-:W-:Y:S01]  /*8c20*/  IADD3 R124, R103, 0x980, RZ ;  /* 0x00000980677c7810 */ /* 0x000fe20007ffe0ff */
[----:B------:R-:W-:Y:S06]  /*8c30*/  @!P5 BRA `(.L_x_4651) ;  /* 0x000000000004d947 */ /* 0x000fec0003800000 */
[----:B0-----:R2:W-:Y:S02]  /*8c40*/  REDG.E.ADD.F32.FTZ.RN.STRONG.GPU desc[UR18][R62.64+-0x1e00], R61 ;  /* 0xffe2003d3e0079a6 */ /* 0x0015e4000c10f392 */
.L_x_4651:
[----:B------:R-:W-:Y:S05]  /*8c50*/  BSYNC B0 ;  /* 0x0000000000007941 */ /* 0x000fea0003800000 */
.L_x_4650:
        /* <DEDUP_REMOVED lines=18> */
.L_x_4653:
[----:B------:R-:W-:Y:S05]  /*8d80*/  BSYNC B0 ;  /* 0x0000000000007941 */ /* 0x000fea0003800000 */
.L_x_4652:
[----:B0-2---:R0:W2:Y:S01]  /*8d90*/  LDS R61, [R202+0x4700] ;  /* 0x00470000ca3d7984 */ /* 0x0050a20000000800 */
[----:B------:R-:W-:Y:S01]  /*8da0*/  BSSY B0, `(.L_x_4654) ;  /* 0x0000006000007945 */ /* 0x000fe20003800000 */
[----:B------:R-:W-:Y:S02]  /*8db0*/  IADD3 R124, R103, 0xb00, RZ ;  /* 0x00000b00677c7810 */ /* 0x000fe40007ffe0ff */
[----:B------:R-:W-:Y:S02]  /*8dc0*/  LEA.HI.SX32 R125, R60, R103, 0x1b ;  /* 0x000000673c7d7211 */ /* 0x000fe400078fdaff */
[----:B-1----:R-:W-:Y:S01]  /*8dd0*/  LEA R203, R193, R100, 0x2 ;  /* 0x00000064c1cb7211 */ /* 0x002fe200078e10ff */
[----:B------:R-:W-:Y:S06]  /*8de0*/  @!P0 BRA `(.L_x_4655) ;  /* 0x0000000000048947 */ /* 0x000fec0003800000 */
[----:B--2---:R1:W-:Y:S02]  /*8df0*/  REDG.E.ADD.F32.FTZ.RN.STRONG.GPU desc[UR18][R62.64+-0x1a00], R61 ;  /* 0xffe6003d3e0079a6 */ /* 0x0043e4000c10f392 */
.L_x_4655:
[----:B------:R-:W-:Y:S05]  /*8e00*/  BSYNC B0 ;  /* 0x0000000000007941 */ /* 0x000fea0003800000 */
.L_x_4654:
[----:B-12---:R1:W2:Y:S01]  /*8e10*/  LDS R61, [R203+0x4900] ;  /* 0x00490000cb3d7984 */ /* 0x0062a20000000800 */
[----:B------:R-:W-:Y:S01]  /*8e20*/  BSSY B0, `(.L_x_4656) ;  /* 0x0000006000007945 */ /* 0x000fe20003800000 */
[----:B------:R-:W-:Y:S02]  /*8e30*/  IADD3 R60, R103, 0xb80, RZ ;  /* 0x00000b80673c7810 */ /* 0x000fe40007ffe0ff */
[----:B------:R-:W-:Y:S02]  /*8e40*/  LEA.HI.SX32 R193, R124, R103, 0x1b ;  /* 0x000000677cc17211 */ /* 0x000fe400078fdaff */
[----:B0-----:R-:W-:Y:S01]  /*8e50*/  LEA R202, R125, R100, 0x2 ;  /* 0x000000647dca7211 */ /* 0x001fe200078e10ff */
[----:B------:R-:W-:Y:S06]  /*8e60*/  @!P1 BRA `(.L_x_4657) ;  /* 0x0000000000049947 */ /* 0x000fec0003800000 */
[----:B--2---:R0:W-:Y:S02]  /*8e70*/  REDG.E.ADD.F32.FTZ.RN.STRONG.GPU desc[UR18][R62.64+-0x1800], R61 ;  /* 0xffe8003d3e0079a6 */ /* 0x0041e4000c10f392 */
.L_x_4657:
[----:B------:R-:W-:Y:S05]  /*8e80*/  BSYNC B0 ;  /* 0x0000000000007941 */ /* 0x000fea0003800000 */
.L_x_4656:
[----:B0-2---:R0:W2:Y:S01]  /*8e90*/  LDS R61, [R202+0x4b00] ;  /* 0x004b0000ca3d7984 */ /* 0x0050a20000000800 */
[----:B------:R-:W-:Y:S01]  /*8ea0*/  BSSY B0, `(.L_x_4658) ;  /* 0x0000006000007945 */ /* 0x000fe20003800000 */
[----:B------:R-:W-:Y:S02]  /*8eb0*/  LEA.HI.SX32 R125, R60, R103, 0x1b ;  /* 0x000000673c7d7211 */ /* 0x000fe400078fdaff */
[----:B------:R-:W-:Y:S02]  /*8ec0*/  IADD3 R124, R103, 0xc00, RZ ;  /* 0x00000c00677c7810 */ /* 0x000fe40007ffe0ff */
[----:B------:R-:W-:Y:S01]  /*8ed0*/  LEA R60, R193, R100, 0x2 ;  /* 0x00000064c13c7211 */ /* 0x000fe200078e10ff */
[----:B------:R-:W-:Y:S06]  /*8ee0*/  @!P2 BRA `(.L_x_4659) ;  /* 0x000000000004a947 */ /* 0x000fec0003800000 */
[----:B--2---:R3:W-:Y:S02]  /*8ef0*/  REDG.E.ADD.F32.FTZ.RN.STRONG.GPU desc[UR18][R62.64+-0x1600], R61 ;  /* 0xffea003d3e0079a6 */ /* 0x0047e4000c10f392 */
.L_x_4659:
[----:B------:R-:W-:Y:S05]  /*8f00*/  BSYNC B0 ;  /* 0x0000000000007941 */ /* 0x000fea0003800000 */
.L_x_4658:
[----:B--23--:R2:W3:Y:S01]  /*8f10*/  LDS R61, [R60+0x4d00] ;  /* 0x004d00003c3d7984 */ /* 0x00c4e20000000800 */
[----:B------:R-:W-:Y:S01]  /*8f20*/  BSSY B0, `(.L_x_4660) ;  /* 0x0000005000007945 */ /* 0x000fe20003800000 */
[----:B------:R-:W-:Y:S02]  /*8f30*/  LEA.HI.SX32 R193, R124, R103, 0x1b ;  /* 0x000000677cc17211 */ /* 0x000fe400078fdaff */
[----:B------:R-:W-:Y:S01]  /*8f40*/  LEA R125, R125, R100, 0x2 ;  /* 0x000000647d7d7211 */ /* 0x000fe200078e10ff */
[----:B------:R-:W-:Y:S06]  /*8f50*/  @!P3 BRA `(.L_x_4661) ;  /* 0x000000000004b947 */ /* 0x000fec0003800000 */
[----:B---3--:R4:W-:Y:S02]  /*8f60*/  REDG.E.ADD.F32.FTZ.RN.STRONG.GPU desc[UR18][R62.64+-0x1400], R61 ;  /* 0xffec003d3e0079a6 */ /* 0x0089e4000c10f392 */
.L_x_4661:
[----:B------:R-:W-:Y:S05]  /*8f70*/  BSYNC B0 ;  /* 0x0000000000007941 */ /* 0x000fea0003800000 */
.L_x_4660:
[----:B---34-:R3:W4:Y:S01]  /*8f80*/  LDS R61, [R125+0x4f00] ;  /* 0x004f00007d3d7984 */ /* 0x0187220000000800 */
[----:B------:R-:W-:Y:S01]  /*8f90*/  BSSY B0, `(.L_x_4662) ;  /* 0x0000004000007945 */ /* 0x000fe20003800000 */
[----:B------:R-:W-:-:S03]  /*8fa0*/  LEA R193, R193, R100, 0x2 ;  /* 0x00000064c1c17211 */ /* 0x000fc600078e10ff */
[----:B------:R-:W-:Y:S05]  /*8fb0*/  @!P4 BRA `(.L_x_4663) ;  /* 0x000000000004c947 */ /* 0x000fea0003800000 */
[----:B----4-:R4:W-:Y:S02]  /*8fc0*/  REDG.E.ADD.F32.FTZ.RN.STRONG.GPU desc[UR18][R62.64+-0x1200], R61 ;  /* 0xffee003d3e0079a6 */ /* 0x0109e4000c10f392 */
.L_x_4663:
[----:B------:R-:W-:Y:S05]  /*8fd0*/  BSYNC B0 ;  /* 0x0000000000007941 */ /* 0x000fea0003800000 */
.L_x_4662:
[----:B----4-:R4:W0:Y:S01]  /*8fe0*/  LDS R61, [R193+0x5100] ;  /* 0x00510000c13d7984 */ /* 0x0108220000000800 */
[----:B------:R-:W-:Y:S01]  /*8ff0*/  BSSY B0, `(.L_x_4664) ;  /* 0x0000005000007945 */ /* 0x000fe20003800000 */
[C---:B--2---:R-:W-:Y:S02]  /*9000*/  IADD3 R60, R103.reuse, 0xc80, RZ ;  /* 0x00000c80673c7810 */ /* 0x044fe40007ffe0ff */
[----:B------:R-:W-:Y:S01]  /*9010*/  IADD3 R124, R103, 0xd00, RZ ;  /* 0x00000d00677c7810 */ /* 0x000fe20007ffe0ff */
[----:B------:R-:W-:Y:S06]  /*9020*/  @!P5 BRA `(.L_x_4665) ;  /* 0x000000000004d947 */ /* 0x000fec0003800000 */
[----:B0-----:R2:W-:Y:S02]  /*9030*/  REDG.E.ADD.F32.FTZ.RN.STRONG.GPU desc[UR18][R62.64+-0x1000], R61 ;  /* 0xfff0003d3e0079a6 */ /* 0x0015e4000c10f392 */
.L_x_4665:
[----:B------:R-:W-:Y:S05]  /*9040*/  BSYNC B0 ;  /* 0x0000000000007941 */ /* 0x000fea0003800000 */
.L_x_4664:
        /* <DEDUP_REMOVED lines=18> */
.L_x_4667:
[----:B------:R-:W-:Y:S05]  /*9170*/  BSYNC B0 ;  /* 0x0000000000007941 */ /* 0x000fea0003800000 */
.L_x_4666:
[----:B0-2---:R0:W2:Y:S01]  /*9180*/  LDS R61, [R202+0x5500] ;  /* 0x00550000ca3d7984 */ /* 0x0050a20000000800 */
[----:B------:R-:W-:Y:S01]  /*9190*/  BSSY B0, `(.L_x_4668) ;  /* 0x0000006000007945 */ /* 0x000fe20003800000 */
[----:B------:R-:W-:Y:S02]  /*91a0*/  IADD3 R124, R103, 0xe80, RZ ;  /* 0x00000e80677c7810 */ /* 0x000fe40007ffe0ff */
[----:B------:R-:W-:Y:S02]  /*91b0*/  LEA.HI.SX32 R125, R60, R103, 0x1b ;  /* 0x000000673c7d7211 */ /* 0x000fe400078fdaff */
[----:B------:R-:W-:Y:S01]  /*91c0*/  LEA R192, R193, R100, 0x2 ;  /* 0x00000064c1c07211 */ /* 0x000fe200078e10ff */
[----:B------:R-:W-:Y:S06]  /*91d0*/  @!P0 BRA `(.L_x_4669) ;  /* 0x0000000000048947 */ /* 0x000fec0003800000 */
[----:B--2---:R3:W-:Y:S02]  /*91e0*/  REDG.E.ADD.F32.FTZ.RN.STRONG.GPU desc[UR18][R62.64+-0xc00], R61 ;  /* 0xfff4003d3e0079a6 */ /* 0x0047e4000c10f392 */
.L_x_4669:
[----:B------:R-:W-:Y:S05]  /*91f0*/  BSYNC B0 ;  /* 0x0000000000007941 */ /* 0x000fea0003800000 */
.L_x_4668:
[----:B--23--:R2:W3:Y:S01]  /*9200*/  LDS R61, [R192+0x5700] ;  /* 0x00570000c03d7984 */ /* 0x00c4e20000000800 */
[----:B------:R-:W-:Y:S01]  /*9210*/  BSSY B0, `(.L_x_4670) ;  /* 0x0000006000007945 */ /* 0x000fe20003800000 */
[----:B------:R-:W-:Y:S02]  /*9220*/  IADD3 R60, R103, 0xf00, RZ ;  /* 0x00000f00673c7810 */ /* 0x000fe40007ffe0ff */
[----:B------:R-:W-:Y:S02]  /*9230*/  LEA.HI.SX32 R193, R124, R103, 0x1b ;  /* 0x000000677cc17211 */ /* 0x000fe400078fdaff */
[----:B0-----:R-:W-:Y:S01]  /*9240*/  LEA R202, R125, R100, 0x2 ;  /* 0x000000647dca7211 */ /* 0x001fe200078e10ff */
[----:B------:R-:W-:Y:S06]  /*9250*/  @!P1 BRA `(.L_x_4671) ;  /* 0x0000000000049947 */ /* 0x000fec0003800000 */
[----:B---3--:R0:W-:Y:S02]  /*9260*/  REDG.E.ADD.F32.FTZ.RN.STRONG.GPU desc[UR18][R62.64+-0xa00], R61 ;  /* 0xfff6003d3e0079a6 */ /* 0x0081e4000c10f392 */
.L_x_4671:
[----:B------:R-:W-:Y:S05]  /*9270*/  BSYNC B0 ;  /* 0x0000000000007941 */ /* 0x000fea0003800000 */
.L_x_4670:
[----:B0--3--:R0:W3:Y:S01]  /*9280*/  LDS R61, [R202+0x5900] ;  /* 0x00590000ca3d7984 */ /* 0x0090e20000000800 */
[----:B------:R-:W-:Y:S01]  /*9290*/  BSSY B0, `(.L_x_4672) ;  /* 0x0000006000007945 */ /* 0x000fe20003800000 */
[----:B------:R-:W-:Y:S02]  /*92a0*/  LEA.HI.SX32 R125, R60, R103, 0x1b ;  /* 0x000000673c7d7211 */ /* 0x000fe400078fdaff */
[----:B------:R-:W-:Y:S02]  /*92b0*/  IADD3 R124, R103, 0xf80, RZ ;  /* 0x00000f80677c7810 */ /* 0x000fe40007ffe0ff */
[----:B------:R-:W-:Y:S01]  /*92c0*/  LEA R60, R193, R100, 0x2 ;  /* 0x00000064c13c7211 */ /* 0x000fe200078e10ff */
[----:B------:R-:W-:Y:S06]  /*92d0*/  @!P2 BRA `(.L_x_4673) ;  /* 0x000000000004a947 */ /* 0x000fec0003800000 */
[----:B---3--:R4:W-:Y:S02]  /*92e0*/  REDG.E.ADD.F32.FTZ.RN.STRONG.GPU desc[UR18][R62.64+-0x800], R61 ;  /* 0xfff8003d3e0079a6 */ /* 0x0089e4000c10f392 */
.L_x_4673:
[----:B------:R-:W-:Y:S05]  /*92f0*/  BSYNC B0 ;  /* 0x0000000000007941 */ /* 0x000fea0003800000 */
.L_x_4672:
[----:B---34-:R3:W4:Y:S01]  /*9300*/  LDS R61, [R60+0x5b00] ;  /* 0x005b00003c3d7984 */ /* 0x0187220000000800 */
[----:B------:R-:W-:Y:S01]  /*9310*/  BSSY B0, `(.L_x_4674) ;  /* 0x0000005000007945 */ /* 0x000fe20003800000 */
[----:B------:R-:W-:Y:S02]  /*9320*/  LEA.HI.SX32 R193, R124, R103, 0x1b ;  /* 0x000000677cc17211 */ /* 0x000fe400078fdaff */
[----:B------:R-:W-:Y:S01]  /*9330*/  LEA R125, R125, R100, 0x2 ;  /* 0x000000647d7d7211 */ /* 0x000fe200078e10ff */
[----:B------:R-:W-:Y:S06]  /*9340*/  @!P3 BRA `(.L_x_4675) ;  /* 0x000000000004b947 */ /* 0x000fec0003800000 */
[----:B----4-:R4:W-:Y:S02]  /*9350*/  REDG.E.ADD.F32.FTZ.RN.STRONG.GPU desc[UR18][R62.64+-0x600], R61 ;  /* 0xfffa003d3e0079a6 */ /* 0x0109e4000c10f392 */
.L_x_4675:
[----:B------:R-:W-:Y:S05]  /*9360*/  BSYNC B0 ;  /* 0x0000000000007941 */ /* 0x000fea0003800000 */
.L_x_4674:
[----:B----4-:R4:W0:Y:S01]  /*9370*/  LDS R61, [R125+0x5d00] ;  /* 0x005d00007d3d7984 */ /* 0x0108220000000800 */
[----:B------:R-:W-:Y:S01]  /*9380*/  BSSY B0, `(.L_x_4676) ;  /* 0x0000004000007945 */ /* 0x000fe20003800000 */
[----:B------:R-:W-:-:S03]  /*9390*/  LEA R193, R193, R100, 0x2 ;  /* 0x00000064c1c17211 */ /* 0x000fc600078e10ff */
[----:B------:R-:W-:Y:S05]  /*93a0*/  @!P4 BRA `(.L_x_4677) ;  /* 0x000000000004c947 */ /* 0x000fea0003800000 */
[----:B0-----:R0:W-:Y:S02]  /*93b0*/  REDG.E.ADD.F32.FTZ.RN.STRONG.GPU desc[UR18][R62.64+-0x400], R61 ;  /* 0xfffc003d3e0079a6 */ /* 0x0011e4000c10f392 */
.L_x_4677:
[----:B------:R-:W-:Y:S05]  /*93c0*/  BSYNC B0 ;  /* 0x0000000000007941 */ /* 0x000fea0003800000 */
.L_x_4676:
[----:B0-----:R0:W0:Y:S01]  /*93d0*/  LDS R61, [R193+0x5f00] ;  /* 0x005f0000c13d7984 */ /* 0x0010220000000800 */
[----:B------:R-:W-:Y:S01]  /*93e0*/  BSSY B0, `(.L_x_4678) ;  /* 0x0000004000007945 */ /* 0x000fe20003800000 */
[----:B---3--:R-:W-:-:S03]  /*93f0*/  FADD.FTZ R60, R171, R206 ;  /* 0x000000ceab3c7221 */ /* 0x008fc60000010000 */
[----:B------:R-:W-:Y:S05]  /*9400*/  @!P5 BRA `(.L_x_4679) ;  /* 0x000000000004d947 */ /* 0x000fea0003800000 */
[----:B0-----:R3:W-:Y:S02]  /*9410*/  REDG.E.ADD.F32.FTZ.RN.STRONG.GPU desc[UR18][R62.64+-0x200], R61 ;  /* 0xfffe003d3e0079a6 */ /* 0x0017e4000c10f392 */
.L_x_4679:
[----:B------:R-:W-:Y:S05]  /*9420*/  BSYNC B0 ;  /* 0x0000000000007941 */ /* 0x000fea0003800000 */
.L_x_4678:
[----:B------:R-:W5:Y:S01]  /*9430*/  SHFL.DOWN PT, R124, R75, 0x1, 0x1f ;  /* 0x08201f004b7c7f89 */ /* 0x000f6200000e0000 */
[----:B------:R-:W-:Y:S01]  /*9440*/  ISETP.GT.AND P0, PT, R101, 0x1e, PT ;  /* 0x0000001e6500780c */ /* 0x000fe20003f04270 */
[----:B------:R-:W-:Y:S01]  /*9450*/  FFMA.FTZ R232, R232, R127, R129 ;  /* 0x0000007fe8e87223 */ /* 0x000fe20000010081 */
[----:B0--3--:R-:W-:Y:S01]  /*9460*/  MOV R61, R75 ;  /* 0x0000004b003d7202 */ /* 0x009fe20000000f00 */
[----:B------:R-:W0:Y:S01]  /*9470*/  SHFL.DOWN PT, R171, R123, 0x1, 0x1f ;  /* 0x08201f007bab7f89 */ /* 0x000e2200000e0000 */
[----:B------:R-:W-:Y:S01]  /*9480*/  MOV R62, R123 ;  /* 0x0000007b003e7202 */ /* 0x000fe20000000f00 */
[----:B------:R-:W-:Y:S01]  /*9490*/  FADD.FTZ R32, R73, R32 ;  /* 0x0000002049207221 */ /* 0x000fe20000010000 */
[----:B------:R-:W-:Y:S01]  /*94a0*/  MOV R63, R219 ;  /* 0x000000db003f7202 */ /* 0x000fe20000000f00 */
[----:B--2---:R-:W2:Y:S01]  /*94b0*/  SHFL.DOWN PT, R192, R219, 0x1, 0x1f ;  /* 0x08201f00dbc07f89 */ /* 0x004ea200000e0000 */
[----:B------:R-:W-:Y:S01]  /*94c0*/  FADD.FTZ R31, R74, R31 ;  /* 0x0000001f4a1f7221 */ /* 0x000fe20000010000 */
[-C--:B------:R-:W-:Y:S01]  /*94d0*/  FFMA.FTZ R35, R52, R72.reuse, R35 ;  /* 0x0000004834237223 */ /* 0x080fe20000010023 */
[----:B------:R-:W-:Y:S01]  /*94e0*/  FFMA.FTZ R121, R121, R72, R232 ;  /* 0x0000004879797223 */ /* 0x000fe200000100e8 */
[----:B----4-:R-:W3:Y:S01]  /*94f0*/  SHFL.DOWN PT, R125, R60, 0x1, 0x1f ;  /* 0x08201f003c7d7f89 */ /* 0x010ee200000e0000 */
[----:B------:R-:W-:Y:S01]  /*9500*/  FMUL.FTZ R189, R158, R189 ;  /* 0x000000bd9ebd7220 */ /* 0x000fe20000410000 */
[----:B------:R-:W-:Y:S01]  /*9510*/  FMUL.FTZ R118, R118, R163 ;  /* 0x000000a376767220 */ /* 0x000fe20000410000 */
[----:B------:R-:W-:Y:S01]  /*9520*/  FMUL.FTZ R168, R113, R168 ;  /* 0x000000a871a87220 */ /* 0x000fe20000410000 */
[----:B------:R-:W-:Y:S01]  /*9530*/  FMUL.FTZ R89, R89, R186 ;  /* 0x000000ba59597220 */ /* 0x000fe20000410000 */
[----:B------:R-:W-:Y:S01]  /*9540*/  FFMA.FTZ R189, R156, R174, R189 ;  /* 0x000000ae9cbd7223 */ /* 0x000fe200000100bd */
[----:B------:R-:W-:Y:S01]  /*9550*/  FFMA.FTZ R231, R231, R144, R118 ;  /* 0x00000090e7e77223 */ /* 0x000fe20000010076 */
[----:B------:R-:W-:Y:S01]  /*9560*/  FMUL.FTZ R88, R88, R169 ;  /* 0x000000a958587220 */ /* 0x000fe20000410000 */
[----:B------:R-:W-:Y:S01]  /*9570*/  FFMA.FTZ R216, R216, R167, R89 ;  /* 0x000000a7d8d87223 */ /* 0x000fe20000010059 */
[----:B------:R-:W-:Y:S01]  /*9580*/  FMUL.FTZ R85, R85, R136 ;  /* 0x0000008855557220 */ /* 0x000fe20000410000 */
[----:B------:R-:W-:Y:S01]  /*9590*/  FFMA.FTZ R116, R116, R189, R231 ;  /* 0x000000bd74747223 */ /* 0x000fe200000100e7 */
[----:B------:R-:W-:Y:S01]  /*95a0*/  FFMA.FTZ R217, R217, R138, R88 ;  /* 0x0000008ad9d97223 */ /* 0x000fe20000010058 */
[----:B-----5:R-:W-:Y:S01]  /*95b0*/  @!P0 FADD.FTZ R61, R61, R124 ;  /* 0x0000007c3d3d8221 */ /* 0x020fe20000010000 */
[----:B------:R-:W-:Y:S01]  /*95c0*/  FFMA.FTZ R210, R210, R139, R85 ;  /* 0x0000008bd2d27223 */ /* 0x000fe20000010055 */
[----:B------:R-:W-:Y:S01]  /*95d0*/  FADD.FTZ R27, R116, R27 ;  /* 0x0000001b741b7221 */ /* 0x000fe20000010000 */
[----:B------:R-:W-:Y:S01]  /*95e0*/  FMUL.FTZ R84, R84, R141 ;  /* 0x0000008d54547220 */ /* 0x000fe20000410000 */
[----:B0-----:R-:W-:Y:S01]  /*95f0*/  @!P0 FADD.FTZ R62, R62, R171 ;  /* 0x000000ab3e3e8221 */ /* 0x001fe20000010000 */
[----:B------:R-:W0:Y:S01]  /*9600*/  SHFL.DOWN PT, R124, R61, 0x2, 0x1f ;  /* 0x08401f003d7c7f89 */ /* 0x000e2200000e0000 */
[----:B------:R-:W-:Y:S01]  /*9610*/  FMUL.FTZ R69, R69, R134 ;  /* 0x0000008645457220 */ /* 0x000fe20000410000 */
[----:B------:R-:W-:Y:S01]  /*9620*/  FFMA.FTZ R211, R211, R132, R84 ;  /* 0x00000084d3d37223 */ /* 0x000fe20000010054 */
[----:B--2---:R-:W-:Y:S01]  /*9630*/  @!P0 FADD.FTZ R63, R63, R192 ;  /* 0x000000c03f3f8221 */ /* 0x004fe20000010000 */
[----:B------:R-:W2:Y:S01]  /*9640*/  SHFL.DOWN PT, R123, R62, 0x2, 0x1f ;  /* 0x08401f003e7b7f89 */ /* 0x000ea200000e0000 */
[----:B------:R-:W-:Y:S01]  /*9650*/  FFMA.FTZ R208, R208, R137, R69 ;  /* 0x00000089d0d07223 */ /* 0x000fe20000010045 */
[----:B------:R-:W-:Y:S01]  /*9660*/  ISETP.NE.AND P1, PT, R101, RZ, PT ;  /* 0x000000ff6500720c */ /* 0x000fe20003f25270 */
[----:B---3--:R-:W-:Y:S01]  /*9670*/  @!P0 FADD.FTZ R60, R125, R60 ;  /* 0x0000003c7d3c8221 */ /* 0x008fe20000010000 */
[----:B------:R-:W3:Y:S01]  /*9680*/  SHFL.DOWN PT, R192, R63, 0x2, 0x1f ;  /* 0x08401f003fc07f89 */ /* 0x000ee200000e0000 */
[----:B------:R-:W-:Y:S01]  /*9690*/  ISETP.GT.AND P0, PT, R101, 0x1d, PT ;  /* 0x0000001d6500780c */ /* 0x000fe20003f04270 */
[----:B------:R-:W-:Y:S01]  /*96a0*/  FMUL.FTZ R191, R162, R191 ;  /* 0x000000bfa2bf7220 */ /* 0x000fe20000410000 */
[----:B------:R-:W-:Y:S01]  /*96b0*/  ISETP.NE.AND P2, PT, R103, RZ, PT ;  /* 0x000000ff6700720c */ /* 0x000fe20003f45270 */
[----:B------:R-:W4:Y:S01]  /*96c0*/  SHFL.DOWN PT, R75, R60, 0x2, 0x1f ;  /* 0x08401f003c4b7f89 */ /* 0x000f2200000e0000 */
        /* <DEDUP_REMOVED lines=19> */
[----:B---3--:R-:W-:Y:S01]  /*9800*/  @!P0 FADD.FTZ R63, R63, R192 ;  /* 0x000000c03f3f8221 */ /* 0x008fe20000010000 */
[----:B------:R-:W-:Y:S01]  /*9810*/  FFMA.FTZ R187, R152, R176, R187 ;  /* 0x000000b098bb7223 */ /* 0x000fe200000100bb */
[----:B------:R-:W-:Y:S01]  /*9820*/  FFMA.FTZ R223, R223, R170, R168 ;  /* 0x000000aadfdf7223 */ /* 0x000fe200000100a8 */
[----:B------:R-:W-:Y:S01]  /*9830*/  FFMA.FTZ R69, R110, R182, R69 ;  /* 0x000000b66e457223 */ /* 0x000fe20000010045 */
[----:B----4-:R-:W-:Y:S01]  /*9840*/  @!P0 FADD.FTZ R60, R60, R75 ;  /* 0x0000004b3c3c8221 */ /* 0x010fe20000010000 */
        /* <DEDUP_REMOVED lines=13> */
[----:B------:R-:W-:Y:S01]  /*9920*/  FFMA.FTZ R34, R49, R164, R34 ;  /* 0x000000a431227223 */ /* 0x000fe20000010022 */
[----:B------:R-:W-:Y:S01]  /*9930*/  FADD.FTZ R30, R121, R30 ;  /* 0x0000001e791e7221 */ /* 0x000fe20000010000 */
[----:B------:R-:W-:Y:S01]  /*9940*/  FFMA.FTZ R36, R51, R191, R36 ;  /* 0x000000bf33247223 */ /* 0x000fe20000010024 */
[----:B0-----:R-:W-:Y:S01]  /*9950*/  @!P0 FADD.FTZ R61, R61, R72 ;  /* 0x000000483d3d8221 */ /* 0x001fe20000010000 */
[----:B------:R-:W-:Y:S01]  /*9960*/  FMUL.FTZ R72, R153, R185 ;  /* 0x000000b999487220 */ /* 0x000fe20000410000 */
[----:B------:R-:W-:Y:S01]  /*9970*/  FFMA.FTZ R37, R54, R190, R37 ;  /* 0x000000be36257223 */ /* 0x000fe20000010025 */
[----:B------:R-:W-:Y:S01]  /*9980*/  FADD.FTZ R29, R120, R29 ;  /* 0x0000001d781d7221 */ /* 0x000fe20000010000 */
[----:B------:R-:W-:Y:S01]  /*9990*/  FADD.FTZ R28, R117, R28 ;  /* 0x0000001c751c7221 */ /* 0x000fe20000010000 */
[----:B------:R-:W-:Y:S01]  /*99a0*/  FFMA.FTZ R72, R151, R177, R72 ;  /* 0x000000b197487223 */ /* 0x000fe20000010048 */
[----:B------:R-:W-:Y:S01]  /*99b0*/  FFMA.FTZ R38, R53, R189, R38 ;  /* 0x000000bd35267223 */ /* 0x000fe20000010026 */
[----:B------:R-:W-:Y:S01]  /*99c0*/  FFMA.FTZ R39, R56, R188, R39 ;  /* 0x000000bc38277223 */ /* 0x000fe20000010027 */
[----:B--2---:R-:W-:Y:S01]  /*99d0*/  @!P0 FADD.FTZ R63, R63, R74 ;  /* 0x0000004a3f3f8221 */ /* 0x004fe20000010000 */
[-C--:B------:R-:W-:Y:S01]  /*99e0*/  FFMA.FTZ R87, R87, R72.reuse, R216 ;  /* 0x0000004857577223 */ /* 0x080fe200000100d8 */
[----:B------:R-:W0:Y:S01]  /*99f0*/  SHFL.DOWN PT, R74, R61, 0x8, 0x1f ;  /* 0x09001f003d4a7f89 */ /* 0x000e2200000e0000 */
[----:B------:R-:W-:Y:S01]  /*9a00*/  FFMA.FTZ R41, R58, R72, R41 ;  /* 0x000000483a297223 */ /* 0x000fe20000010029 */
[----:B---3--:R-:W-:Y:S01]  /*9a10*/  @!P0 FADD.FTZ R62, R62, R75 ;  /* 0x0000004b3e3e8221 */ /* 0x008fe20000010000 */
[----:B------:R-:W-:Y:S01]  /*9a20*/  FMUL.FTZ R72, R149, R195 ;  /* 0x000000c395487220 */ /* 0x000fe20000410000 */
[----:B------:R-:W2:Y:S01]  /*9a30*/  SHFL.DOWN PT, R116, R63, 0x8, 0x1f ;  /* 0x09001f003f747f89 */ /* 0x000ea200000e0000 */
[----:B------:R-:W-:Y:S01]  /*9a40*/  FADD.FTZ R24, R87, R24 ;  /* 0x0000001857187221 */ /* 0x000fe20000010000 */
[----:B----4-:R-:W-:Y:S01]  /*9a50*/  @!P0 FADD.FTZ R60, R60, R73 ;  /* 0x000000493c3c8221 */ /* 0x010fe20000010000 */
[----:B------:R-:W-:Y:S01]  /*9a60*/  ISETP.GT.AND P0, PT, R101, 0x17, PT ;  /* 0x000000176500780c */ /* 0x000fe20003f04270 */
[----:B------:R-:W3:Y:S01]  /*9a70*/  SHFL.DOWN PT, R113, R62, 0x8, 0x1f ;  /* 0x09001f003e717f89 */ /* 0x000ee200000e0000 */
[----:B------:R-:W-:Y:S01]  /*9a80*/  FMUL.FTZ R73, R150, R194 ;  /* 0x000000c296497220 */ /* 0x000fe20000410000 */
[----:B------:R-:W-:Y:S01]  /*9a90*/  FFMA.FTZ R72, R147, R179, R72 ;  /* 0x000000b393487223 */ /* 0x000fe20000010048 */
[----:B------:R-:W-:Y:S01]  /*9aa0*/  FFMA.FTZ R40, R55, R187, R40 ;  /* 0x000000bb37287223 */ /* 0x000fe20000010028 */
[----:B------:R-:W4:Y:S01]  /*9ab0*/  SHFL.DOWN PT, R75, R60, 0x8, 0x1f ;  /* 0x09001f003c4b7f89 */ /* 0x000f2200000e0000 */
[----:B------:R-:W-:Y:S01]  /*9ac0*/  FFMA.FTZ R73, R148, R178, R73 ;  /* 0x000000b294497223 */ /* 0x000fe20000010049 */
[-C--:B------:R-:W-:Y:S01]  /*9ad0*/  FFMA.FTZ R43, R92, R72.reuse, R43 ;  /* 0x000000485c2b7223 */ /* 0x080fe2000001002b */
[----:B------:R-:W-:Y:S01]  /*9ae0*/  FFMA.FTZ R71, R71, R72, R210 ;  /* 0x0000004847477223 */ /* 0x000fe200000100d2 */
[----:B------:R-:W-:Y:S01]  /*9af0*/  FMUL.FTZ R72, R111, R197 ;  /* 0x000000c56f487220 */ /* 0x000fe20000410000 */
[-C--:B------:R-:W-:Y:S01]  /*9b00*/  FFMA.FTZ R42, R57, R73.reuse, R42 ;  /* 0x00000049392a7223 */ /* 0x080fe2000001002a */
[----:B------:R-:W-:Y:S01]  /*9b10*/  FFMA.FTZ R86, R86, R73, R217 ;  /* 0x0000004956567223 */ /* 0x000fe200000100d9 */
[----:B------:R-:W-:Y:S01]  /*9b20*/  FMUL.FTZ R73, R146, R196 ;  /* 0x000000c492497220 */ /* 0x000fe20000410000 */
        /* <DEDUP_REMOVED lines=8> */
[----:B--2---:R-:W-:Y:S01]  /*9bb0*/  @!P0 FADD.FTZ R63, R63, R116 ;  /* 0x000000743f3f8221 */ /* 0x004fe20000010000 */
[----:B------:R-:W0:Y:S01]  /*9bc0*/  SHFL.DOWN PT, R74, R61, 0x10, 0x1f ;  /* 0x0a001f003d4a7f89 */ /* 0x000e2200000e0000 */
[----:B------:R-:W-:Y:S01]  /*9bd0*/  FADD.FTZ R20, R67, R20 ;  /* 0x0000001443147221 */ /* 0x000fe20000010000 */
[----:B------:R-:W-:Y:S01]  /*9be0*/  FADD.FTZ R21, R70, R21 ;  /* 0x0000001546157221 */ /* 0x000fe20000010000 */
[----:B---3--:R-:W-:Y:S01]  /*9bf0*/  @!P0 FADD.FTZ R62, R62, R113 ;  /* 0x000000713e3e8221 */ /* 0x008fe20000010000 */
[----:B------:R-:W2:Y:S01]  /*9c00*/  SHFL.DOWN PT, R88, R63, 0x10, 0x1f ;  /* 0x0a001f003f587f89 */ /* 0x000ea200000e0000 */
[----:B------:R-:W-:Y:S01]  /*9c10*/  FMUL.FTZ R70, R107, R199 ;  /* 0x000000c76b467220 */ /* 0x000fe20000410000 */
[----:B------:R-:W-:Y:S01]  /*9c20*/  FMUL.FTZ R67, R108, R200 ;  /* 0x000000c86c437220 */ /* 0x000fe20000410000 */
[----:B----4-:R-:W-:Y:S01]  /*9c30*/  @!P0 FADD.FTZ R60, R60, R75 ;  /* 0x0000004b3c3c8221 */ /* 0x010fe20000010000 */
[----:B------:R-:W3:Y:S01]  /*9c40*/  SHFL.DOWN PT, R87, R62, 0x10, 0x1f ;  /* 0x0a001f003e577f89 */ /* 0x000ee200000e0000 */
[----:B------:R-:W-:Y:S01]  /*9c50*/  ISETP.GT.AND P0, PT, R101, 0xf, PT ;  /* 0x0000000f6500780c */ /* 0x000fe20003f04270 */
[----:B------:R-:W-:Y:S01]  /*9c60*/  FFMA.FTZ R70, R105, R183, R70 ;  /* 0x000000b769467223 */ /* 0x000fe20000010046 */
[----:B------:R-:W-:Y:S01]  /*9c70*/  FFMA.FTZ R67, R106, R184, R67 ;  /* 0x000000b86a437223 */ /* 0x000fe20000010043 */
[----:B------:R-:W4:Y:S01]  /*9c80*/  SHFL.DOWN PT, R75, R60, 0x10, 0x1f ;  /* 0x0a001f003c4b7f89 */ /* 0x000f2200000e0000 */
[----:B------:R-:W-:Y:S01]  /*9c90*/  FADD.FTZ R22, R71, R22 ;  /* 0x0000001647167221 */ /* 0x000fe20000010000 */
[----:B------:R-:W-:Y:S01]  /*9ca0*/  FFMA.FTZ R65, R65, R70, R234 ;  /* 0x0000004641417223 */ /* 0x000fe200000100ea */
[----:B------:R-:W-:Y:S01]  /*9cb0*/  FFMA.FTZ R64, R64, R67, R205 ;  /* 0x0000004340407223 */ /* 0x000fe200000100cd */
[----:B------:R-:W-:Y:S01]  /*9cc0*/  FFMA.FTZ R44, R59, R73, R44 ;  /* 0x000000493b2c7223 */ /* 0x000fe2000001002c */
[----:B------:R-:W-:Y:S01]  /*9cd0*/  FFMA.FTZ R45, R94, R72, R45 ;  /* 0x000000485e2d7223 */ /* 0x000fe2000001002d */
[----:B------:R-:W-:Y:S01]  /*9ce0*/  FFMA.FTZ R46, R93, R69, R46 ;  /* 0x000000455d2e7223 */ /* 0x000fe2000001002e */
[----:B------:R-:W-:Y:S01]  /*9cf0*/  FFMA.FTZ R47, R96, R70, R47 ;  /* 0x00000046602f7223 */ /* 0x000fe2000001002f */
[----:B------:R-:W-:Y:S01]  /*9d00*/  FADD.FTZ R19, R68, R19 ;  /* 0x0000001344137221 */ /* 0x000fe20000010000 */
[----:B------:R-:W-:Y:S01]  /*9d10*/  FFMA.FTZ R48, R95, R67, R48 ;  /* 0x000000435f307223 */ /* 0x000fe20000010030 */
[----:B------:R-:W-:Y:S01]  /*9d20*/  FADD.FTZ R18, R65, R18 ;  /* 0x0000001241127221 */ /* 0x000fe20000010000 */
[----:B------:R-:W-:Y:S01]  /*9d30*/  FADD.FTZ R17, R64, R17 ;  /* 0x0000001140117221 */ /* 0x000fe20000010000 */
[----:B0-----:R-:W-:Y:S01]  /*9d40*/  @!P0 FADD.FTZ R61, R61, R74 ;  /* 0x0000004a3d3d8221 */ /* 0x001fe20000010000 */
[----:B--2---:R-:W-:Y:S01]  /*9d50*/  @!P0 FADD.FTZ R63, R63, R88 ;  /* 0x000000583f3f8221 */ /* 0x004fe20000010000 */
[----:B---3--:R-:W-:Y:S01]  /*9d60*/  @!P0 FADD.FTZ R62, R62, R87 ;  /* 0x000000573e3e8221 */ /* 0x008fe20000010000 */
[----:B----4-:R-:W-:-:S05]  /*9d70*/  @!P0 FADD.FTZ R60, R60, R75 ;  /* 0x0000004b3c3c8221 */ /* 0x010fca0000010000 */
[----:B------:R0:W-:Y:S01]  /*9d80*/  @!P1 STS.128 [R99+0x6310], R60 ;  /* 0x0063103c63009388 */ /* 0x0001e20000000c00 */
        /* <DEDUP_REMOVED lines=10> */
[----:B------:R-:W2:Y:S04]  /*9e30*/  LDS.128 R64, [R100+0x6320] ;  /* 0x0063200064407984 */ /* 0x000ea80000000c00 */
[----:B------:R-:W3:Y:S04]  /*9e40*/  LDS.128 R68, [R100+0x6330] ;  /* 0x0063300064447984 */ /* 0x000ee80000000c00 */
[----:B------:R-:W4:Y:S04]  /*9e50*/  LDS.128 R72, [R100+0x6340] ;  /* 0x0063400064487984 */ /* 0x000f280000000c00 */
[----:B------:R-:W5:Y:S04]  /*9e60*/  @P0 LDS.64 R86, [R85+0xa380] ;  /* 0x00a3800055560984 */ /* 0x000f680000000a00 */
[----:B------:R-:W1:Y:S01]  /*9e70*/  @P0 LDS.64 R88, [R85+0x9b80] ;  /* 0x009b800055580984 */ /* 0x000e620000000a00 */
[----:B--2---:R-:W-:Y:S01]  /*9e80*/  FADD.FTZ R84, R63, R67 ;  /* 0x000000433f547221 */ /* 0x004fe20000010000 */
[----:B0-----:R-:W-:Y:S01]  /*9e90*/  FADD.FTZ R63, R62, R66 ;  /* 0x000000423e3f7221 */ /* 0x001fe20000010000 */
[----:B------:R-:W-:Y:S01]  /*9ea0*/  FADD.FTZ R62, R61, R65 ;  /* 0x000000413d3e7221 */ /* 0x000fe20000010000 */
[----:B------:R-:W-:Y:S01]  /*9eb0*/  FADD.FTZ R61, R60, R64 ;  /* 0x000000403c3d7221 */ /* 0x000fe20000010000 */
[----:B---3--:R-:W-:Y:S01]  /*9ec0*/  FADD.FTZ R84, R84, R71 ;  /* 0x0000004754547221 */ /* 0x008fe20000010000 */
        /* <DEDUP_REMOVED lines=9> */
[----:B-1----:R-:W-:Y:S01]  /*9f60*/  @P0 FADD.FTZ R61, R61, R89 ;  /* 0x000000593d3d0221 */ /* 0x002fe20000010000 */
[----:B------:R-:W-:-:S03]  /*9f70*/  @P0 FADD.FTZ R60, R60, R88 ;  /* 0x000000583c3c0221 */ /* 0x000fc60000010000 */
[----:B------:R2:W-:Y:S04]  /*9f80*/  STS.64 [R85+0xa380], R62 ;  /* 0x00a3803e55007388 */ /* 0x0005e80000000a00 */
[----:B------:R2:W-:Y:S02]  /*9f90*/  STS.64 [R85+0x9b80], R60 ;  /* 0x009b803c55007388 */ /* 0x0005e40000000a00 */
.L_x_4681:
[----:B------:R-:W-:Y:S05]  /*9fa0*/  BSYNC B0 ;  /* 0x0000000000007941 */ /* 0x000fea0003800000 */
.L_x_4680:
[----:B------:R-:W-:Y:S02]  /*9fb0*/  UIADD3 UR7, UR7, 0x1, URZ ;  /* 0x0000000107077890 */ /* 0x000fe4000fffe03f */
[----:B------:R-:W-:Y:S02]  /*9fc0*/  UIADD3 UR8, UP1, UR8, 0x1, URZ ;  /* 0x0000000108087890 */ /* 0x000fe4000ff3e03f */
[----:B------:R-:W-:Y:S02]  /*9fd0*/  UISETP.GE.AND UP0, UPT, UR7, UR53, UPT ;  /* 0x000000350700728c */ /* 0x000fe4000bf06270 */
[----:B------:R-:W-:-:S04]  /*9fe0*/  UIADD3.X UR9, URZ, UR9, URZ, UP1, !UPT ;  /* 0x000000093f097290 */ /* 0x000fc80008ffe43f */
[----:B------:R-:W-:-:S13]  /*9ff0*/  PLOP3.LUT P0, PT, PT, PT, UP0, 0x80, 0x0 ;  /* 0x000000000000781c */ /* 0x000fda0003f0f008 */
[----:B------:R-:W-:Y:S05]  /*a000*/  @!P0 BRA `(.L_x_4682) ;  /* 0xffffff74008c8947 */ /* 0x000fea000383ffff */
.L_x_4587:
[----:B------:R-:W-:Y:S01]  /*a010*/  BAR.SYNC.DEFER_BLOCKING 0x0 ;  /* 0x0000000000007b1d */ /* 0x000fe20000010000 */
[----:B------:R-:W-:Y:S01]  /*a020*/  LEA R3, R101, R98, 0x1 ;  /* 0x0000006265037211 */ /* 0x000fe200078e08ff */
[----:B------:R-:W-:Y:S01]  /*a030*/  UIADD3 UR7, UR13, -0x1, URZ ;  /* 0xffffffff0d077890 */ /* 0x000fe2000fffe03f */
[----:B------:R-:W-:Y:S01]  /*a040*/  F2FP.F16.F32.PACK_AB R51, R41, R42 ;  /* 0x0000002a2933723e */ /* 0x000fe200000000ff */
[----:B------:R-:W-:Y:S01]  /*a050*/  USHF.R.S32.HI UR33, URZ, 0x1f, UR11 ;  /* 0x0000001f3f217899 */ /* 0x000fe2000801140b */
[----:B------:R-:W-:Y:S01]  /*a060*/  LEA R4, R3, R100, 0x4 ;  /* 0x0000006403047211 */ /* 0x000fe200078e20ff */
[----:B------:R-:W-:Y:S01]  /*a070*/  USHF.L.U32 UR8, UR7, 0xb, URZ ;  /* 0x0000000b07087899 */ /* 0x000fe2000800063f */
[----:B------:R-:W-:Y:S01]  /*a080*/  IADD3 R3, R98, R101, RZ ;  /* 0x0000006562037210 */ /* 0x000fe20007ffe0ff */
[----:B------:R-:W-:Y:S01]  /*a090*/  ULDC.64 UR30, c[0x0][0x388] ;  /* 0x0000e200001e7ab9 */ /* 0x000fe20000000a00 */
[----:B------:R-:W-:Y:S01]  /*a0a0*/  F2FP.F16.F32.PACK_AB R50, R43, R44 ;  /* 0x0000002c2b32723e */ /* 0x000fe200000000ff */
[----:B------:R-:W-:Y:S01]  /*a0b0*/  UIMAD UR26, UR33, UR30, URZ ;  /* 0x0000001e211a72a4 */ /* 0x000fe2000f8e023f */
[----:B------:R-:W-:Y:S01]  /*a0c0*/  F2FP.F16.F32.PACK_AB R49, R45, R46 ;  /* 0x0000002e2d31723e */ /* 0x000fe200000000ff */
[----:B------:R-:W-:Y:S01]  /*a0d0*/  USHF.R.S32.HI UR9, URZ, 0x1f, UR8 ;  /* 0x0000001f3f097899 */ /* 0x000fe20008011408 */
[----:B------:R-:W-:Y:S01]  /*a0e0*/  F2FP.F16.F32.PACK_AB R48, R47, R48 ;  /* 0x000000302f30723e */ /* 0x000fe200000000ff */
[----:B------:R-:W-:Y:S01]  /*a0f0*/  UIMAD UR28, UR11, UR31, UR26 ;  /* 0x0000001f0b1c72a4 */ /* 0x000fe2000f8e021a */
[----:B------:R-:W-:Y:S01]  /*a100*/  F2FP.F16.F32.PACK_AB R43, R33, R34 ;  /* 0x00000022212b723e */ /* 0x000fe200000000ff */
[----:B------:R-:W-:Y:S01]  /*a110*/  UIMAD.WIDE.U32 UR26, UR11, UR30, UR8 ;  /* 0x0000001e0b1a72a5 */ /* 0x000fe2000f8e0008 */
[----:B------:R-:W-:Y:S01]  /*a120*/  F2FP.F16.F32.PACK_AB R42, R35, R36 ;  /* 0x00000024232a723e */ /* 0x000fe200000000ff */
[----:B------:R-:W-:Y:S01]  /*a130*/  USHF.R.S32.HI UR32, URZ, 0x1f, UR10 ;  /* 0x0000001f3f207899 */ /* 0x000fe2000801140a */
[----:B------:R-:W-:Y:S01]  /*a140*/  F2FP.F16.F32.PACK_AB R41, R37, R38 ;  /* 0x000000262529723e */ /* 0x000fe200000000ff */
[----:B------:R-:W-:Y:S01]  /*a150*/  ULDC.64 UR30, c[0x0][0x390] ;  /* 0x0000e400001e7ab9 */ /* 0x000fe20000000a00 */
[----:B------:R-:W-:Y:S01]  /*a160*/  F2FP.F16.F32.PACK_AB R40, R39, R40 ;  /* 0x000000282728723e */ /* 0x000fe200000000ff */
[----:B------:R-:W-:Y:S01]  /*a170*/  UIADD3 UR27, UR27, UR28, URZ ;  /* 0x0000001c1b1b7290 */ /* 0x000fe2000fffe03f */
[----:B------:R-:W-:Y:S01]  /*a180*/  LEA R6, R3, R100, 0x4 ;  /* 0x0000006403067211 */ /* 0x000fe200078e20ff */
[----:B------:R-:W-:Y:S01]  /*a190*/  STS.128 [R4], R48 ;  /* 0x0000003004007388 */ /* 0x000fe20000000c00 */
[----:B------:R-:W-:Y:S01]  /*a1a0*/  UIMAD UR28, UR32, UR30, URZ ;  /* 0x0000001e201c72a4 */ /* 0x000fe2000f8e023f */
[----:B------:R-:W-:Y:S01]  /*a1b0*/  FADD.FTZ R5, R102, R17 ;  /* 0x0000001166057221 */ /* 0x000fe20000010000 */
[----:B------:R-:W-:Y:S01]  /*a1c0*/  UIMAD.WIDE.U32 UR26, UR10, UR30, UR26 ;  /* 0x0000001e0a1a72a5 */ /* 0x000fe2000f8e001a */
[----:B------:R-:W-:Y:S01]  /*a1d0*/  STS.128 [R4+0x10], R40 ;  /* 0x0000102804007388 */ /* 0x000fe20000000c00 */
[----:B------:R-:W-:-:S03]  /*a1e0*/  NOP ;  /* 0x0000000000007918 */ /* 0x000fc60000000000 */
[----:B------:R-:W3:Y:S01]  /*a1f0*/  LDS.128 R8, [R6] ;  /* 0x0000000006087984 */ /* 0x000ee20000000c00 */
[----:B------:R-:W-:Y:S01]  /*a200*/  UIMAD UR28, UR10, UR31, UR28 ;  /* 0x0000001f0a1c72a4 */ /* 0x000fe2000f8e021c */
[----:B------:R-:W-:Y:S01]  /*a210*/  FADD.FTZ R0, R5, R18 ;  /* 0x0000001205007221 */ /* 0x000fe20000010000 */
[----:B------:R-:W-:Y:S01]  /*a220*/  F2FP.F16.F32.PACK_AB R16, R18, R17 ;  /* 0x000000111210723e */ /* 0x000fe200000000ff */
[----:B------:R-:W4:Y:S01]  /*a230*/  LDS.128 R12, [R6+0x200] ;  /* 0x00020000060c7984 */ /* 0x000f220000000c00 */
[----:B------:R-:W-:Y:S01]  /*a240*/  ULDC.64 UR30, c[0x0][0x3e0] ;  /* 0x0000f800001e7ab9 */ /* 0x000fe20000000a00 */
[----:B------:R-:W-:Y:S01]  /*a250*/  UIADD3 UR28, UR27, UR28, URZ ;  /* 0x0000001c1b1c7290 */ /* 0x000fe2000fffe03f */
[----:B------:R-:W-:Y:S01]  /*a260*/  FADD.FTZ R5, R0, R19 ;  /* 0x0000001300057221 */ /* 0x000fe20000010000 */
[----:B------:R-:W-:Y:S01]  /*a270*/  ULEA UR27, UP0, UR26, UR30, 0x1 ;  /* 0x0000001e1a1b7291 */ /* 0x000fe2000f80083f */
[----:B------:R-:W-:Y:S01]  /*a280*/  F2FP.F16.F32.PACK_AB R17, R20, R19 ;  /* 0x000000131411723e */ /* 0x000fe200000000ff */
[----:B------:R-:W-:Y:S01]  /*a290*/  UIADD3 UR50, UP1, UR50, -0x2000, URZ ;  /* 0xffffe00032327890 */ /* 0x000fe2000ff3e03f */
[----:B------:R-:W-:Y:S01]  /*a2a0*/  F2FP.F16.F32.PACK_AB R19, R24, R23 ;  /* 0x000000171813723e */ /* 0x000fe200000000ff */
[----:B------:R-:W-:Y:S01]  /*a2b0*/  ULEA.HI.X UR26, UR26, UR31, UR28, 0x1, UP0 ;  /* 0x0000001f1a1a7291 */ /* 0x000fe200080f0c1c */
[----:B------:R-:W-:Y:S01]  /*a2c0*/  F2FP.F16.F32.PACK_AB R18, R22, R21 ;  /* 0x000000151612723e */ /* 0x000fe200000000ff */
[----:B------:R-:W-:Y:S01]  /*a2d0*/  FADD.FTZ R20, R5, R20 ;  /* 0x0000001405147221 */ /* 0x000fe20000010000 */
[----:B------:R-:W-:Y:S01]  /*a2e0*/  MOV R2, UR27 ;  /* 0x0000001b00027c02 */ /* 0x000fe20008000f00 */
[----:B------:R-:W-:Y:S01]  /*a2f0*/  ULDC.64 UR28, c[0x0][0x3a8] ;  /* 0x0000ea00001c7ab9 */ /* 0x000fe20000000a00 */
[----:B------:R-:W-:Y:S01]  /*a300*/  F2FP.F16.F32.PACK_AB R39, R32, R31 ;  /* 0x0000001f2027723e */ /* 0x000fe200000000ff */
[----:B------:R-:W-:Y:S01]  /*a310*/  UIMAD.WIDE.U32 UR8, UR11, UR28, UR8 ;  /* 0x0000001c0b0872a5 */ /* 0x000fe2000f8e0008 */
[----:B------:R-:W-:Y:S01]  /*a320*/  MOV R3, UR26 ;  /* 0x0000001a00037c02 */ /* 0x000fe20008000f00 */
[----:B------:R-:W-:Y:S01]  /*a330*/  UIMAD UR26, UR33, UR28, URZ ;  /* 0x0000001c211a72a4 */ /* 0x000fe2000f8e023f */
[----:B------:R-:W-:Y:S01]  /*a340*/  F2FP.F16.F32.PACK_AB R38, R30, R29 ;  /* 0x0000001d1e26723e */ /* 0x000fe200000000ff */
[----:B------:R-:W-:Y:S01]  /*a350*/  FADD.FTZ R21, R20, R21 ;  /* 0x0000001514157221 */ /* 0x000fe20000010000 */
[----:B------:R-:W-:Y:S01]  /*a360*/  F2FP.F16.F32.PACK_AB R37, R28, R27 ;  /* 0x0000001b1c25723e */ /* 0x000fe200000000ff */
[----:B------:R-:W-:Y:S01]  /*a370*/  IMAD.WIDE R2, R97, 0x10, R2 ;  /* 0x0000001061027825 */ /* 0x000fe200078e0202 */
[----:B------:R-:W-:Y:S01]  /*a380*/  F2FP.F16.F32.PACK_AB R36, R26, R25 ;  /* 0x000000191a24723e */ /* 0x000fe200000000ff */
[----:B------:R-:W-:-:S02]  /*a390*/  UIMAD UR26, UR11, UR29, UR26 ;  /* 0x0000001d0b1a72a4 */ /* 0x000fc4000f8e021a */
[----:B------:R-:W-:Y:S01]  /*a3a0*/  FADD.FTZ R22, R21, R22 ;  /* 0x0000001615167221 */ /* 0x000fe20000010000 */
[----:B------:R-:W-:Y:S01]  /*a3b0*/  UIADD3 UR48, UP2, UR48, -0x1000, URZ ;  /* 0xfffff00030307890 */ /* 0x000fe2000ff5e03f */
[----:B------:R-:W-:Y:S01]  /*a3c0*/  ULDC.64 UR28, c[0x0][0x3b0] ;  /* 0x0000ec00001c7ab9 */ /* 0x000fe20000000a00 */
[----:B------:R-:W-:Y:S01]  /*a3d0*/  UIADD3 UR9, UR9, UR26, URZ ;  /* 0x0000001a09097290 */ /* 0x000fe2000fffe03f */
[----:B------:R-:W-:Y:S01]  /*a3e0*/  FADD.FTZ R23, R22, R23 ;  /* 0x0000001716177221 */ /* 0x000fe20000010000 */
[----:B------:R-:W-:Y:S02]  /*a3f0*/  UIMAD UR26, UR32, UR28, URZ ;  /* 0x0000001c201a72a4 */ /* 0x000fe4000f8e023f */
[----:B------:R-:W-:Y:S01]  /*a400*/  UIMAD.WIDE.U32 UR8, UR10, UR28, UR8 ;  /* 0x0000001c0a0872a5 */ /* 0x000fe2000f8e0008 */
[----:B------:R-:W-:Y:S01]  /*a410*/  FADD.FTZ R24, R23, R24 ;  /* 0x0000001817187221 */ /* 0x000fe20000010000 */
[----:B------:R-:W-:Y:S02]  /*a420*/  UIMAD UR26, UR10, UR29, UR26 ;  /* 0x0000001d0a1a72a4 */ /* 0x000fe4000f8e021a */
[----:B------:R-:W-:Y:S01]  /*a430*/  UIADD3 UR16, UP3, UR16, -0x1000, URZ ;  /* 0xfffff00010107890 */ /* 0x000fe2000ff7e03f */
[----:B---3--:R-:W-:Y:S01]  /*a440*/  STG.E.128 desc[UR18][R2.64], R8 ;  /* 0x0000000802007986 */ /* 0x008fe2000c101d12 */
[----:B------:R-:W-:Y:S01]  /*a450*/  ULDC.64 UR28, c[0x0][0x3f0] ;  /* 0x0000fc00001c7ab9 */ /* 0x000fe20000000a00 */
[----:B------:R-:W-:Y:S01]  /*a460*/  UIADD3 UR26, UR9, UR26, URZ ;  /* 0x0000001a091a7290 */ /* 0x000fe2000fffe03f */
[----:B------:R-:W-:Y:S01]  /*a470*/  FADD.FTZ R25, R24, R25 ;  /* 0x0000001918197221 */ /* 0x000fe20000010000 */
[----:B----4-:R3:W-:Y:S01]  /*a480*/  STG.E.128 desc[UR18][R2.64+0x200], R12 ;  /* 0x0002000c02007986 */ /* 0x0107e2000c101d12 */
[----:B------:R-:W-:-:S02]  /*a490*/  ULEA UR9, UP0, UR8, UR28, 0x1 ;  /* 0x0000001c08097291 */ /* 0x000fc4000f80083f */
[----:B------:R-:W-:Y:S01]  /*a4a0*/  FADD.FTZ R26, R25, R26 ;  /* 0x0000001a191a7221 */ /* 0x000fe20000010000 */
[----:B------:R-:W-:Y:S01]  /*a4b0*/  BAR.SYNC.DEFER_BLOCKING 0x0 ;  /* 0x0000000000007b1d */ /* 0x000fe20000010000 */
[----:B------:R-:W-:Y:S02]  /*a4c0*/  ULEA.HI.X UR8, UR8, UR29, UR26, 0x1, UP0 ;  /* 0x0000001d08087291 */ /* 0x000fe400080f0c1a */
[----:B------:R-:W-:Y:S01]  /*a4d0*/  UISETP.GT.AND UP0, UPT, UR13, 0x1, UPT ;  /* 0x000000010d00788c */ /* 0x000fe2000bf04270 */
[----:B------:R-:W-:Y:S01]  /*a4e0*/  FADD.FTZ R27, R26, R27 ;  /* 0x0000001b1a1b7221 */ /* 0x000fe20000010000 */
[----:B------:R-:W-:Y:S02]  /*a4f0*/  UIADD3 UR14, UP4, UR14, -0x1000, URZ ;  /* 0xfffff0000e0e7890 */ /* 0x000fe4000ff9e03f */
[----:B------:R-:W-:Y:S01]  /*a500*/  UIADD3 UR6, UR6, 0x1, URZ ;  /* 0x0000000106067890 */ /* 0x000fe2000fffe03f */
[----:B------:R-:W-:Y:S01]  /*a510*/  FADD.FTZ R28, R27, R28 ;  /* 0x0000001c1b1c7221 */ /* 0x000fe20000010000 */
[----:B------:R-:W-:Y:S01]  /*a520*/  PLOP3.LUT P0, PT, PT, PT, UP0, 0x80, 0x0 ;  /* 0x000000000000781c */ /* 0x000fe20003f0f008 */
[----:B------:R-:W-:-:S02]  /*a530*/  UIADD3.X UR51, UR51, -0x1, URZ, UP1, !UPT ;  /* 0xffffffff33337890 */ /* 0x000fc40008ffe43f */
[----:B------:R-:W-:Y:S01]  /*a540*/  FADD.FTZ R29, R28, R29 ;  /* 0x0000001d1c1d7221 */ /* 0x000fe20000010000 */
[----:B------:R-:W-:Y:S01]  /*a550*/  UIADD3.X UR49, UR49, -0x1, URZ, UP2, !UPT ;  /* 0xffffffff31317890 */ /* 0x000fe200097fe43f */
[----:B---3--:R-:W-:Y:S01]  /*a560*/  MOV R2, UR9 ;  /* 0x0000000900027c02 */ /* 0x008fe20008000f00 */
[----:B------:R-:W-:Y:S01]  /*a570*/  UIADD3.X UR17, UR17, -0x1, URZ, UP3, !UPT ;  /* 0xffffffff11117890 */ /* 0x000fe20009ffe43f */
[----:B------:R-:W-:Y:S01]  /*a580*/  MOV R3, UR8 ;  /* 0x0000000800037c02 */ /* 0x000fe20008000f00 */
[----:B------:R-:W-:Y:S01]  /*a590*/  FADD.FTZ R30, R29, R30 ;  /* 0x0000001e1d1e7221 */ /* 0x000fe20000010000 */
[----:B------:R-:W-:Y:S01]  /*a5a0*/  UIADD3.X UR15, UR15, -0x1, URZ, UP4, !UPT ;  /* 0xffffffff0f0f7890 */ /* 0x000fe2000a7fe43f */
[----:B------:R-:W-:Y:S01]  /*a5b0*/  UMOV UR13, UR7 ;  /* 0x00000007000d7c82 */ /* 0x000fe20008000000 */
[----:B------:R-:W-:-:S04]  /*a5c0*/  IMAD.WIDE R2, R97, 0x10, R2 ;  /* 0x0000001061027825 */ /* 0x000fc800078e0202 */
[----:B------:R-:W-:Y:S01]  /*a5d0*/  FADD.FTZ R31, R30, R31 ;  /* 0x0000001f1e1f7221 */ /* 0x000fe20000010000 */
[----:B------:R-:W-:Y:S03]  /*a5e0*/  STS.128 [R4], R16 ;  /* 0x0000001004007388 */ /* 0x000fe60000000c00 */
[----:B------:R-:W-:Y:S01]  /*a5f0*/  FADD.FTZ R102, R31, R32 ;  /* 0x000000201f667221 */ /* 0x000fe20000010000 */
[----:B------:R-:W-:Y:S01]  /*a600*/  STS.128 [R4+0x10], R36 ;  /* 0x0000102404007388 */ /* 0x000fe20000000c00 */
[----:B------:R-:W-:-:S03]  /*a610*/  NOP ;  /* 0x0000000000007918 */ /* 0x000fc60000000000 */
[----:B------:R-:W3:Y:S04]  /*a620*/  LDS.128 R8, [R6] ;  /* 0x0000000006087984 */ /* 0x000ee80000000c00 */
[----:B------:R-:W4:Y:S04]  /*a630*/  LDS.128 R40, [R6+0x200] ;  /* 0x0002000006287984 */ /* 0x000f280000000c00 */
[----:B---3--:R3:W-:Y:S04]  /*a640*/  STG.E.128 desc[UR18][R2.64], R8 ;  /* 0x0000000802007986 */ /* 0x0087e8000c101d12 */
[----:B----4-:R3:W-:Y:S01]  /*a650*/  STG.E.128 desc[UR18][R2.64+0x200], R40 ;  /* 0x0002002802007986 */ /* 0x0107e2000c101d12 */
[----:B------:R-:W-:Y:S05]  /*a660*/  @P0 BRA `(.L_x_4683) ;  /* 0xffffff6000f80947 */ /* 0x000fea000383ffff */
.L_x_4585:
[----:B------:R-:W-:Y:S02]  /*a670*/  ULDC.64 UR4, c[0x0][0x3d8] ;  /* 0x0000f60000047ab9 */ /* 0x000fe40000000a00 */
[----:B------:R-:W-:-:S04]  /*a680*/  ISETP.NE.U32.AND P0, PT, RZ, UR4, PT ;  /* 0x00000004ff007c0c */ /* 0x000fc8000bf05070 */
[----:B------:R-:W-:-:S13]  /*a690*/  ISETP.NE.AND.EX P0, PT, RZ, UR5, PT, P0 ;  /* 0x00000005ff007c0c */ /* 0x000fda000bf05300 */
[----:B------:R-:W-:Y:S05]  /*a6a0*/  @!P0 BRA `(.L_x_4684) ;  /* 0x0000000000948947 */ /* 0x000fea0003800000 */
[----:B---3--:R-:W3:Y:S01]  /*a6b0*/  SHFL.DOWN P0, R3, R104, 0x1, 0x1f ;  /* 0x08201f0068037f89 */ /* 0x008ee20000000000 */
[----:B------:R-:W-:Y:S01]  /*a6c0*/  BSSY B0, `(.L_x_4684) ;  /* 0x0000023000007945 */ /* 0x000fe20003800000 */
[----:B------:R-:W4:Y:S01]  /*a6d0*/  S2R R4, SR_LANEID ;  /* 0x0000000000047919 */ /* 0x000f220000000000 */
[----:B---3--:R-:W-:-:S05]  /*a6e0*/  @P0 FADD R3, R3, R104 ;  /* 0x0000006803030221 */ /* 0x008fca0000000000 */
[----:B------:R-:W3:Y:S01]  /*a6f0*/  SHFL.DOWN P0, R0, R3, 0x2, 0x1f ;  /* 0x08401f0003007f89 */ /* 0x000ee20000000000 */
[----:B----4-:R-:W-:Y:S02]  /*a700*/  ISETP.NE.AND P1, PT, R4, RZ, PT ;  /* 0x000000ff0400720c */ /* 0x010fe40003f25270 */
[----:B------:R-:W4:Y:S11]  /*a710*/  S2R R4, SR_TID.X ;  /* 0x0000000000047919 */ /* 0x000f360000002100 */
[----:B------:R-:W5:Y:S01]  /*a720*/  @!P1 S2R R9, SR_CgaCtaId ;  /* 0x0000000000099919 */ /* 0x000f620000008800 */
[----:B------:R-:W-:Y:S01]  /*a730*/  @!P1 MOV R6, 0x400 ;  /* 0x0000040000069802 */ /* 0x000fe20000000f00 */
[----:B---3--:R-:W-:-:S05]  /*a740*/  @P0 FADD R0, R3, R0 ;  /* 0x0000000003000221 */ /* 0x008fca0000000000 */
[----:B------:R-:W3:Y:S01]  /*a750*/  SHFL.DOWN P0, R5, R0, 0x4, 0x1f ;  /* 0x08801f0000057f89 */ /* 0x000ee20000000000 */
[----:B----4-:R-:W-:-:S04]  /*a760*/  @!P1 SHF.R.S32.HI R3, RZ, 0x1f, R4 ;  /* 0x0000001fff039819 */ /* 0x010fc80000011404 */
[----:B------:R-:W-:Y:S02]  /*a770*/  @!P1 LEA.HI R3, R3, R4, RZ, 0x5 ;  /* 0x0000000403039211 */ /* 0x000fe400078f28ff */
[----:B-----5:R-:W-:Y:S01]  /*a780*/  @!P1 LEA R9, R9, R6, 0x18 ;  /* 0x0000000609099211 */ /* 0x020fe200078ec0ff */
[----:B---3--:R-:W-:Y:S01]  /*a790*/  @P0 FADD R5, R0, R5 ;  /* 0x0000000500050221 */ /* 0x008fe20000000000 */
[----:B------:R-:W-:-:S04]  /*a7a0*/  @!P1 SHF.R.S32.HI R0, RZ, 0x5, R3 ;  /* 0x00000005ff009819 */ /* 0x000fc80000011403 */
[----:B------:R-:W3:Y:S01]  /*a7b0*/  SHFL.DOWN P0, R2, R5, 0x8, 0x1f ;  /* 0x09001f0005027f89 */ /* 0x000ee20000000000 */
[----:B------:R-:W-:Y:S01]  /*a7c0*/  @!P1 LEA R0, R0, R9, 0x2 ;  /* 0x0000000900009211 */ /* 0x000fe200078e10ff */
[----:B---3--:R-:W-:-:S05]  /*a7d0*/  @P0 FADD R2, R5, R2 ;  /* 0x0000000205020221 */ /* 0x008fca0000000000 */
[----:B------:R-:W3:Y:S02]  /*a7e0*/  SHFL.DOWN P0, R7, R2, 0x10, 0x1f ;  /* 0x0a001f0002077f89 */ /* 0x000ee40000000000 */
[----:B---3--:R-:W-:Y:S01]  /*a7f0*/  @P0 FADD R7, R2, R7 ;  /* 0x0000000702070221 */ /* 0x008fe20000000000 */
[----:B------:R-:W-:-:S04]  /*a800*/  ISETP.NE.AND P0, PT, R4, RZ, PT ;  /* 0x000000ff0400720c */ /* 0x000fc80003f05270 */
[----:B------:R3:W-:Y:S01]  /*a810*/  @!P1 STS [R0+0x6304], R7 ;  /* 0x0063040700009388 */ /* 0x0007e20000000800 */
[----:B------:R-:W-:Y:S08]  /*a820*/  BAR.SYNC.DEFER_BLOCKING 0x0 ;  /* 0x0000000000007b1d */ /* 0x000ff00000010000 */
[----:B------:R-:W-:Y:S05]  /*a830*/  @P0 BRA `(.L_x_4685) ;  /* 0x00000000002c0947 */ /* 0x000fea0003800000 */
[----:B------:R-:W4:Y:S01]  /*a840*/  @!P0 S2R R3, SR_CgaCtaId ;  /* 0x0000000000038919 */ /* 0x000f220000008800 */
[----:B---3--:R-:W-:-:S04]  /*a850*/  @!P0 MOV R0, 0x400 ;  /* 0x0000040000008802 */ /* 0x008fc80000000f00 */
[----:B----4-:R-:W-:-:S05]  /*a860*/  @!P0 LEA R4, R3, R0, 0x18 ;  /* 0x0000000003048211 */ /* 0x010fca00078ec0ff */
[----:B------:R-:W3:Y:S04]  /*a870*/  @!P0 LDS.64 R2, [R4+0x6308] ;  /* 0x0063080004028984 */ /* 0x000ee80000000a00 */
[----:B------:R-:W4:Y:S01]  /*a880*/  @!P0 LDS R5, [R4+0x6310] ;  /* 0x0063100004058984 */ /* 0x000f220000000800 */
[----:B---3--:R-:W-:-:S04]  /*a890*/  @!P0 FADD.FTZ R2, R7, R2 ;  /* 0x0000000207028221 */ /* 0x008fc80000010000 */
[----:B------:R-:W-:Y:S01]  /*a8a0*/  @!P0 FADD.FTZ R0, R3, R2 ;  /* 0x0000000203008221 */ /* 0x000fe20000010000 */
[----:B------:R-:W-:Y:S02]  /*a8b0*/  MOV R2, UR22 ;  /* 0x0000001600027c02 */ /* 0x000fe40008000f00 */
[----:B------:R-:W-:Y:S01]  /*a8c0*/  MOV R3, UR23 ;  /* 0x0000001700037c02 */ /* 0x000fe20008000f00 */
[----:B----4-:R-:W-:-:S05]  /*a8d0*/  @!P0 FADD.FTZ R7, R0, R5 ;  /* 0x0000000500078221 */ /* 0x010fca0000010000 */
[----:B------:R4:W-:Y:S02]  /*a8e0*/  REDG.E.ADD.F32.FTZ.RN.STRONG.GPU desc[UR18][R2.64], R7 ;  /* 0x00000007020079a6 */ /* 0x0009e4000c10f392 */
.L_x_4685:
[----:B------:R-:W-:Y:S05]  /*a8f0*/  BSYNC B0 ;  /* 0x0000000000007941 */ /* 0x000fea0003800000 */
.L_x_4684:
[----:B------:R-:W-:Y:S01]  /*a900*/  ULDC.64 UR4, c[0x0][0x3f8] ;  /* 0x0000fe0000047ab9 */ /* 0x000fe20000000a00 */
[----:B------:R-:W-:Y:S01]  /*a910*/  BSSY B0, `(.L_x_4686) ;  /* 0x000002b000007945 */ /* 0x000fe20003800000 */
[----:B------:R-:W-:-:S04]  /*a920*/  ISETP.NE.U32.AND P0, PT, RZ, UR4, PT ;  /* 0x00000004ff007c0c */ /* 0x000fc8000bf05070 */
[----:B------:R-:W-:-:S13]  /*a930*/  ISETP.NE.AND.EX P0, PT, RZ, UR5, PT, P0 ;  /* 0x00000005ff007c0c */ /* 0x000fda000bf05300 */
[----:B------:R-:W-:Y:S05]  /*a940*/  @!P0 BRA `(.L_x_4687) ;  /* 0x0000000000988947 */ /* 0x000fea0003800000 */
[----:B------:R-:W-:Y:S06]  /*a950*/  BAR.SYNC.DEFER_BLOCKING 0x0 ;  /* 0x0000000000007b1d */ /* 0x000fec0000010000 */
[----:B---34-:R-:W3:Y:S01]  /*a960*/  SHFL.DOWN P0, R3, R102, 0x1, 0x1f ;  /* 0x08201f0066037f89 */ /* 0x018ee20000000000 */
[----:B------:R-:W4:Y:S01]  /*a970*/  S2R R4, SR_LANEID ;  /* 0x0000000000047919 */ /* 0x000f220000000000 */
[----:B------:R-:W5:Y:S01]  /*a980*/  S2R R11, SR_TID.X ;  /* 0x00000000000b7919 */ /* 0x000f620000002100 */
[----:B---3--:R-:W-:-:S05]  /*a990*/  @P0 FADD R3, R3, R102 ;  /* 0x0000006603030221 */ /* 0x008fca0000000000 */
[----:B------:R-:W3:Y:S01]  /*a9a0*/  SHFL.DOWN P0, R0, R3, 0x2, 0x1f ;  /* 0x08401f0003007f89 */ /* 0x000ee20000000000 */
[----:B----4-:R-:W-:-:S13]  /*a9b0*/  ISETP.NE.AND P1, PT, R4, RZ, PT ;  /* 0x000000ff0400720c */ /* 0x010fda0003f25270 */
[----:B------:R-:W4:Y:S01]  /*a9c0*/  @!P1 S2R R6, SR_CgaCtaId ;  /* 0x0000000000069919 */ /* 0x000f220000008800 */
[----:B-----5:R-:W-:Y:S01]  /*a9d0*/  @!P1 SHF.R.S32.HI R4, RZ, 0x1f, R11 ;  /* 0x0000001fff049819 */ /* 0x020fe2000001140b */
[----:B---3--:R-:W-:Y:S01]  /*a9e0*/  @P0 FADD R0, R3, R0 ;  /* 0x0000000003000221 */ /* 0x008fe20000000000 */
[----:B------:R-:W-:Y:S02]  /*a9f0*/  @!P1 MOV R3, 0x400 ;  /* 0x0000040000039802 */ /* 0x000fe40000000f00 */
[----:B------:R-:W-:Y:S02]  /*aa00*/  @!P1 LEA.HI R4, R4, R11, RZ, 0x5 ;  /* 0x0000000b04049211 */ /* 0x000fe400078f28ff */
[----:B------:R-:W3:Y:S02]  /*aa10*/  SHFL.DOWN P0, R5, R0, 0x4, 0x1f ;  /* 0x08801f0000057f89 */ /* 0x000ee40000000000 */
[----:B------:R-:W-:Y:S02]  /*aa20*/  @!P1 SHF.R.S32.HI R4, RZ, 0x5, R4 ;  /* 0x00000005ff049819 */ /* 0x000fe40000011404 */
[----:B----4-:R-:W-:Y:S01]  /*aa30*/  @!P1 LEA R3, R6, R3, 0x18 ;  /* 0x0000000306039211 */ /* 0x010fe200078ec0ff */
[----:B---3--:R-:W-:-:S03]  /*aa40*/  @P0 FADD R5, R0, R5 ;  /* 0x0000000500050221 */ /* 0x008fc60000000000 */
[----:B------:R-:W-:Y:S02]  /*aa50*/  @!P1 LEA R4, R4, R3, 0x2 ;  /* 0x0000000304049211 */ /* 0x000fe400078e10ff */
[----:B------:R-:W3:Y:S02]  /*aa60*/  SHFL.DOWN P0, R2, R5, 0x8, 0x1f ;  /* 0x09001f0005027f89 */ /* 0x000ee40000000000 */
[----:B---3--:R-:W-:-:S05]  /*aa70*/  @P0 FADD R2, R5, R2 ;  /* 0x0000000205020221 */ /* 0x008fca0000000000 */
[----:B------:R-:W3:Y:S02]  /*aa80*/  SHFL.DOWN P0, R7, R2, 0x10, 0x1f ;  /* 0x0a001f0002077f89 */ /* 0x000ee40000000000 */
[----:B---3--:R-:W-:Y:S01]  /*aa90*/  @P0 FADD R7, R2, R7 ;  /* 0x0000000702070221 */ /* 0x008fe20000000000 */
[----:B------:R-:W-:-:S04]  /*aaa0*/  ISETP.NE.AND P0, PT, R11, RZ, PT ;  /* 0x000000ff0b00720c */ /* 0x000fc80003f05270 */
[----:B------:R3:W-:Y:S01]  /*aab0*/  @!P1 STS [R4+0x6304], R7 ;  /* 0x0063040704009388 */ /* 0x0007e20000000800 */
[----:B------:R-:W-:Y:S08]  /*aac0*/  BAR.SYNC.DEFER_BLOCKING 0x0 ;  /* 0x0000000000007b1d */ /* 0x000ff00000010000 */
[----:B------:R-:W-:Y:S05]  /*aad0*/  @P0 BRA `(.L_x_4688) ;  /* 0x0000000000380947 */ /* 0x000fea0003800000 */
[----:B------:R-:W3:Y:S01]  /*aae0*/  @!P0 S2R R3, SR_CgaCtaId ;  /* 0x0000000000038919 */ /* 0x000ee20000008800 */
[----:B------:R-:W-:-:S04]  /*aaf0*/  @!P0 MOV R0, 0x400 ;  /* 0x0000040000008802 */ /* 0x000fc80000000f00 */
[----:B---3--:R-:W-:-:S05]  /*ab00*/  @!P0 LEA R4, R3, R0, 0x18 ;  /* 0x0000000003048211 */ /* 0x008fca00078ec0ff */
[----:B------:R-:W3:Y:S04]  /*ab10*/  @!P0 LDS.64 R2, [R4+0x6308] ;  /* 0x0063080004028984 */ /* 0x000ee80000000a00 */
[----:B------:R-:W4:Y:S01]  /*ab20*/  @!P0 LDS R5, [R4+0x6310] ;  /* 0x0063100004058984 */ /* 0x000f220000000800 */
[----:B---3--:R-:W-:-:S04]  /*ab30*/  @!P0 FADD.FTZ R2, R7, R2 ;  /* 0x0000000207028221 */ /* 0x008fc80000010000 */
[----:B------:R-:W-:Y:S01]  /*ab40*/  @!P0 FADD.FTZ R0, R3, R2 ;  /* 0x0000000203008221 */ /* 0x000fe20000010000 */
[----:B------:R-:W-:Y:S02]  /*ab50*/  MOV R2, UR24 ;  /* 0x0000001800027c02 */ /* 0x000fe40008000f00 */
[----:B------:R-:W-:Y:S01]  /*ab60*/  MOV R3, UR25 ;  /* 0x0000001900037c02 */ /* 0x000fe20008000f00 */
[----:B----4-:R-:W-:-:S05]  /*ab70*/  @!P0 FADD.FTZ R7, R0, R5 ;  /* 0x0000000500078221 */ /* 0x010fca0000010000 */
[----:B------:R3:W-:Y:S01]  /*ab80*/  REDG.E.ADD.F32.FTZ.RN.STRONG.GPU desc[UR18][R2.64], R7 ;  /* 0x00000007020079a6 */ /* 0x0007e2000c10f392 */
[----:B------:R-:W-:Y:S01]  /*ab90*/  HFMA2.MMA R11, -RZ, RZ, 0, 0 ;  /* 0x00000000ff0b7435 */ /* 0x000fe200000001ff */
[----:B------:R-:W-:Y:S10]  /*aba0*/  BRA `(.L_x_4688) ;  /* 0x0000000000047947 */ /* 0x000ff40003800000 */
.L_x_4687:
[----:B---3--:R-:W3:Y:S02]  /*abb0*/  S2R R11, SR_TID.X ;  /* 0x00000000000b7919 */ /* 0x008ee40000002100 */
.L_x_4688:
[----:B------:R-:W-:Y:S05]  /*abc0*/  BSYNC B0 ;  /* 0x0000000000007941 */ /* 0x000fea0003800000 */
.L_x_4686:
        /* <DEDUP_REMOVED lines=23> */
.L_x_4690:
[----:B------:R-:W-:Y:S02]  /*ad40*/  LEA R0, R11, UR8, 0x3 ;  /* 0x000000080b007c11 */ /* 0x000fe4000f8e18ff */
[----:B---34-:R-:W-:Y:S02]  /*ad50*/  MOV R3, UR5 ;  /* 0x0000000500037c02 */ /* 0x018fe40008000f00 */
[----:B------:R-:W-:Y:S01]  /*ad60*/  MOV R2, UR4 ;  /* 0x0000000400027c02 */ /* 0x000fe20008000f00 */
[----:B------:R-:W3:Y:S01]  /*ad70*/  LDS.64 R12, [R0+0x9b80] ;  /* 0x009b8000000c7984 */ /* 0x000ee20000000a00 */
[----:B------:R-:W-:Y:S02]  /*ad80*/  SHF.R.S32.HI R3, RZ, 0x1f, R11 ;  /* 0x0000001fff037819 */ /* 0x000fe4000001140b */
[----:B------:R-:W-:Y:S01]  /*ad90*/  MOV R7, UR6 ;  /* 0x0000000600077c02 */ /* 0x000fe20008000f00 */
[----:B------:R-:W4:Y:S01]  /*ada0*/  LDS.64 R14, [R0+0xa380] ;  /* 0x00a38000000e7984 */ /* 0x000f220000000a00 */
        /* <DEDUP_REMOVED lines=19> */
[----:B---3--:R3:W-:Y:S04]  /*aee0*/  REDG.E.ADD.F32.FTZ.RN.STRONG.GPU desc[UR18][R2.64], R12 ;  /* 0x0000000c020079a6 */ /* 0x0087e8000c10f392 */
[----:B------:R3:W-:Y:S04]  /*aef0*/  REDG.E.ADD.F32.FTZ.RN.STRONG.GPU desc[UR18][R2.64+0x4], R13 ;  /* 0x0000040d020079a6 */ /* 0x0007e8000c10f392 */
[----:B----4-:R3:W-:Y:S04]  /*af00*/  REDG.E.ADD.F32.FTZ.RN.STRONG.GPU desc[UR18][R4.64], R14 ;  /* 0x0000000e040079a6 */ /* 0x0107e8000c10f392 */
[----:B------:R3:W-:Y:S01]  /*af10*/  REDG.E.ADD.F32.FTZ.RN.STRONG.GPU desc[UR18][R4.64+0x4], R15 ;  /* 0x0000040f040079a6 */ /* 0x0007e2000c10f392 */
[----:B------:R-:W-:Y:S05]  /*af20*/  @!P0 BRA `(.L_x_4690) ;  /* 0xfffffffc00848947 */ /* 0x000fea000383ffff */
[----:B------:R-:W-:Y:S05]  /*af30*/  BSYNC B0 ;  /* 0x0000000000007941 */ /* 0x000fea0003800000 */
.L_x_4689:
[----:B------:R-:W-:Y:S05]  /*af40*/  EXIT ;  /* 0x000000000000794d */ /* 0x000fea0003800000 */
.L_x_4591:
[----:B------:R-:W-:Y:S01]  /*af50*/  HFMA2.MMA R239, -RZ, RZ, 0, 5.9604644775390625e-08 ;  /* 0x00000001ffef7435 */ /* 0x000fe200000001ff */
[----:B------:R-:W-:Y:S02]  /*af60*/  MOV R240, R236 ;  /* 0x000000ec00f07202 */ /* 0x000fe40000000f00 */
[----:B------:R-:W-:Y:S02]  /*af70*/  MOV R238, RZ ;  /* 0x000000ff00ee7202 */ /* 0x000fe40000000f00 */
[----:B------:R-:W-:-:S07]  /*af80*/  MOV R87, 0xffffffff ;  /* 0xffffffff00577802 */ /* 0x000fce0000000f00 */
[----:B-1----:R-:W-:Y:S05]  /*af90*/  WARPSYNC.COLLECTIVE R87, `(.L_x_4691) ;  /* 0x0000000057087348 */ /* 0x002fea0003c00000 */
[----:B------:R0:W2:Y:S02]  /*afa0*/  SHFL.UP P3, R85, R240, R239, R238 ;  /* 0x040000eff0557389 */ /* 0x0000a400000600ee */
[----:B012---:R-:W-:Y:S01]  /*afb0*/  ENDCOLLECTIVE ;  /* 0x000000000000791b */ /* 0x007fe20003800000 */
.L_x_4691:
[----:B------:R-:W-:Y:S02]  /*afc0*/  MOV R240, R84 ;  /* 0x0000005400f07202 */ /* 0x000fe40000000f00 */
[----:B------:R-:W-:-:S07]  /*afd0*/  MOV R91, R85 ;  /* 0x00000055005b7202 */ /* 0x000fce0000000f00 */
[----:B------:R-:W-:Y:S05]  /*afe0*/  WARPSYNC.COLLECTIVE R87, `(.L_x_4692) ;  /* 0x0000000057087348 */ /* 0x000fea0003c00000 */
[----:B------:R0:W1:Y:S02]  /*aff0*/  SHFL.UP P3, R85, R240, R239, R238 ;  /* 0x040000eff0557389 */ /* 0x00006400000600ee */
[----:B01----:R-:W-:Y:S01]  /*b000*/  ENDCOLLECTIVE ;  /* 0x000000000000791b */ /* 0x003fe20003800000 */
.L_x_4692:
[----:B------:R-:W-:Y:S02]  /*b010*/  MOV R240, R237 ;  /* 0x000000ed00f07202 */ /* 0x000fe40000000f00 */
[----:B------:R-:W-:-:S07]  /*b020*/  MOV R241, R85 ;  /* 0x0000005500f17202 */ /* 0x000fce0000000f00 */
[----:B------:R-:W-:Y:S05]  /*b030*/  WARPSYNC.COLLECTIVE R87, `(.L_x_4693) ;  /* 0x0000000057087348 */ /* 0x000fea0003c00000 */
[----:B------:R0:W1:Y:S02]  /*b040*/  SHFL.UP P3, R85, R240, R239, R238 ;  /* 0x040000eff0557389 */ /* 0x00006400000600ee */
[----:B01----:R-:W-:Y:S01]  /*b050*/  ENDCOLLECTIVE ;  /* 0x000000000000791b */ /* 0x003fe20003800000 */
.L_x_4693:
[----:B------:R-:W-:Y:S02]  /*b060*/  MOV R240, R235 ;  /* 0x000000eb00f07202 */ /* 0x000fe40000000f00 */
[----:B------:R-:W-:-:S07]  /*b070*/  MOV R243, R85 ;  /* 0x0000005500f37202 */ /* 0x000fce0000000f00 */
[----:B------:R-:W-:Y:S05]  /*b080*/  WARPSYNC.COLLECTIVE R87, `(.L_x_4694) ;  /* 0x0000000057087348 */ /* 0x000fea0003c00000 */
[----:B------:R0:W1:Y:S02]  /*b090*/  SHFL.UP P3, R85, R240, R239, R238 ;  /* 0x040000eff0557389 */ /* 0x00006400000600ee */
[----:B01----:R-:W-:Y:S01]  /*b0a0*/  ENDCOLLECTIVE ;  /* 0x000000000000791b */ /* 0x003fe20003800000 */
.L_x_4694:
[C---:B------:R-:W-:Y:S01]  /*b0b0*/  FMUL.FTZ R242, R84.reuse, R243 ;  /* 0x000000f354f27220 */ /* 0x040fe20000410000 */
[----:B------:R-:W-:Y:S01]  /*b0c0*/  HFMA2.MMA R239, -RZ, RZ, 0, 1.1920928955078125e-07 ;  /* 0x00000002ffef7435 */ /* 0x000fe200000001ff */
[----:B------:R-:W-:Y:S01]  /*b0d0*/  ISETP.GE.AND P3, PT, R101, 0x1, PT ;  /* 0x000000016500780c */ /* 0x000fe20003f66270 */
[-C--:B------:R-:W-:Y:S01]  /*b0e0*/  FMUL.FTZ R245, R84, R85.reuse ;  /* 0x0000005554f57220 */ /* 0x080fe20000410000 */
[----:B------:R-:W-:Y:S01]  /*b0f0*/  FFMA.FTZ R242, R236, R85, R242 ;  /* 0x00000055ecf27223 */ /* 0x000fe200000100f2 */
[----:B------:R-:W-:Y:S02]  /*b100*/  FMUL.FTZ R85, R84, R91 ;  /* 0x0000005b54557220 */ /* 0x000fe40000410000 */
[C---:B------:R-:W-:Y:S02]  /*b110*/  FFMA.FTZ R86, R236.reuse, R243, -R245 ;  /* 0x000000f3ec567223 */ /* 0x040fe400000108f5 */
[----:B------:R-:W-:-:S06]  /*b120*/  FFMA.FTZ R85, R236, R241, R85 ;  /* 0x000000f1ec557223 */ /* 0x000fcc0000010055 */
[----:B------:R-:W-:Y:S01]  /*b130*/  @P3 FADD.FTZ R237, R237, R86 ;  /* 0x00000056eded3221 */ /* 0x000fe20000010000 */
[C---:B------:R-:W-:Y:S01]  /*b140*/  FMUL.FTZ R86, R84.reuse, R241 ;  /* 0x000000f154567220 */ /* 0x040fe20000410000 */
[----:B------:R-:W-:Y:S01]  /*b150*/  @P3 FADD.FTZ R235, R235, R242 ;  /* 0x000000f2ebeb3221 */ /* 0x000fe20000010000 */
[----:B------:R-:W-:Y:S02]  /*b160*/  FSEL R84, R84, R85, !P3 ;  /* 0x0000005554547208 */ /* 0x000fe40005800000 */
[----:B------:R-:W-:-:S05]  /*b170*/  @P3 FFMA.FTZ R236, R236, R91, -R86 ;  /* 0x0000005becec3223 */ /* 0x000fca0000010856 */
[----:B------:R-:W-:-:S07]  /*b180*/  MOV R240, R236 ;  /* 0x000000ec00f07202 */ /* 0x000fce0000000f00 */
[----:B------:R-:W-:Y:S05]  /*b190*/  WARPSYNC.COLLECTIVE R87, `(.L_x_4695) ;  /* 0x0000000057087348 */ /* 0x000fea0003c00000 */
[----:B------:R0:W1:Y:S02]  /*b1a0*/  SHFL.UP P3, R85, R240, R239, R238 ;  /* 0x040000eff0557389 */ /* 0x00006400000600ee */
[----:B01----:R-:W-:Y:S01]  /*b1b0*/  ENDCOLLECTIVE ;  /* 0x000000000000791b */ /* 0x003fe20003800000 */
.L_x_4695:
[----:B------:R-:W-:Y:S02]  /*b1c0*/  MOV R240, R84 ;  /* 0x0000005400f07202 */ /* 0x000fe40000000f00 */
[----:B------:R-:W-:-:S07]  /*b1d0*/  MOV R91, R85 ;  /* 0x00000055005b7202 */ /* 0x000fce0000000f00 */
[----:B------:R-:W-:Y:S05]  /*b1e0*/  WARPSYNC.COLLECTIVE R87, `(.L_x_4696) ;  /* 0x0000000057087348 */ /* 0x000fea0003c00000 */
[----:B------:R0:W1:Y:S02]  /*b1f0*/  SHFL.UP P3, R85, R240, R239, R238 ;  /* 0x040000eff0557389 */ /* 0x00006400000600ee */
[----:B01----:R-:W-:Y:S01]  /*b200*/  ENDCOLLECTIVE ;  /* 0x000000000000791b */ /* 0x003fe20003800000 */
.L_x_4696:
[----:B------:R-:W-:Y:S02]  /*b210*/  MOV R240, R237 ;  /* 0x000000ed00f07202 */ /* 0x000fe40000000f00 */
[----:B------:R-:W-:-:S07]  /*b220*/  MOV R241, R85 ;  /* 0x0000005500f17202 */ /* 0x000fce0000000f00 */
[----:B------:R-:W-:Y:S05]  /*b230*/  WARPSYNC.COLLECTIVE R87, `(.L_x_4697) ;  /* 0x0000000057087348 */ /* 0x000fea0003c00000 */
[----:B------:R0:W1:Y:S02]  /*b240*/  SHFL.UP P3, R85, R240, R239, R238 ;  /* 0x040000eff0557389 */ /* 0x00006400000600ee */
[----:B01----:R-:W-:Y:S01]  /*b250*/  ENDCOLLECTIVE ;  /* 0x000000000000791b */ /* 0x003fe20003800000 */
.L_x_4697:
[----:B------:R-:W-:Y:S02]  /*b260*/  MOV R240, R235 ;  /* 0x000000eb00f07202 */ /* 0x000fe40000000f00 */
[----:B------:R-:W-:-:S07]  /*b270*/  MOV R243, R85 ;  /* 0x0000005500f37202 */ /* 0x000fce0000000f00 */
[----:B------:R-:W-:Y:S05]  /*b280*/  WARPSYNC.COLLECTIVE R87, `(.L_x_4698) ;  /* 0x0000000057087348 */ /* 0x000fea0003c00000 */
[----:B------:R0:W1:Y:S02]  /*b290*/  SHFL.UP P3, R85, R240, R239, R238 ;  /* 0x040000eff0557389 */ /* 0x00006400000600ee */
[----:B01----:R-:W-:Y:S01]  /*b2a0*/  ENDCOLLECTIVE ;  /* 0x000000000000791b */ /* 0x003fe20003800000 */
.L_x_4698:
[----:B------:R-:W-:Y:S01]  /*b2b0*/  FMUL.FTZ R242, R84, R243 ;  /* 0x000000f354f27220 */ /* 0x000fe20000410000 */
[----:B------:R-:W-:Y:S01]  /*b2c0*/  HFMA2.MMA R239, -RZ, RZ, 0, 2.384185791015625e-07 ;  /* 0x00000004ffef7435 */ /* 0x000fe200000001ff */
[----:B------:R-:W-:Y:S02]  /*b2d0*/  MOV R245, R85 ;  /* 0x0000005500f57202 */ /* 0x000fe40000000f00 */
[----:B------:R-:W-:-:S03]  /*b2e0*/  ISETP.GE.AND P3, PT, R101, 0x2, PT ;  /* 0x000000026500780c */ /* 0x000fc60003f66270 */
[-C--:B------:R-:W-:Y:S01]  /*b2f0*/  FMUL.FTZ R85, R84, R245.reuse ;  /* 0x000000f554557220 */ /* 0x080fe20000410000 */
[----:B------:R-:W-:-:S03]  /*b300*/  FFMA.FTZ R242, R236, R245, R242 ;  /* 0x000000f5ecf27223 */ /* 0x000fc600000100f2 */
[----:B------:R-:W-:Y:S01]  /*b310*/  FFMA.FTZ R86, R236, R243, -R85 ;  /* 0x000000f3ec567223 */ /* 0x000fe20000010855 */
[----:B------:R-:W-:-:S04]  /*b320*/  FMUL.FTZ R85, R84, R91 ;  /* 0x0000005b54557220 */ /* 0x000fc80000410000 */
[-C--:B------:R-:W-:Y:S01]  /*b330*/  FFMA.FTZ R85, R236, R241.reuse, R85 ;  /* 0x000000f1ec557223 */ /* 0x080fe20000010055 */
[----:B------:R-:W-:Y:S01]  /*b340*/  @P3 FADD.FTZ R237, R237, R86 ;  /* 0x00000056eded3221 */ /* 0x000fe20000010000 */
[C---:B------:R-:W-:Y:S01]  /*b350*/  FMUL.FTZ R86, R84.reuse, R241 ;  /* 0x000000f154567220 */ /* 0x040fe20000410000 */
[----:B------:R-:W-:Y:S02]  /*b360*/  @P3 FADD.FTZ R235, R235, R242 ;  /* 0x000000f2ebeb3221 */ /* 0x000fe40000010000 */
[----:B------:R-:W-:Y:S01]  /*b370*/  FSEL R84, R84, R85, !P3 ;  /* 0x0000005554547208 */ /* 0x000fe20005800000 */
[----:B------:R-:W-:-:S05]  /*b380*/  @P3 FFMA.FTZ R236, R236, R91, -R86 ;  /* 0x0000005becec3223 */ /* 0x000fca0000010856 */
[----:B------:R-:W-:-:S07]  /*b390*/  MOV R240, R236 ;  /* 0x000000ec00f07202 */ /* 0x000fce0000000f00 */
[----:B------:R-:W-:Y:S05]  /*b3a0*/  WARPSYNC.COLLECTIVE R87, `(.L_x_4699) ;  /* 0x0000000057087348 */ /* 0x000fea0003c00000 */
[----:B------:R0:W1:Y:S02]  /*b3b0*/  SHFL.UP P3, R85, R240, R239, R238 ;  /* 0x040000eff0557389 */ /* 0x00006400000600ee */
[----:B01----:R-:W-:Y:S01]  /*b3c0*/  ENDCOLLECTIVE ;  /* 0x000000000000791b */ /* 0x003fe20003800000 */
.L_x_4699:
[----:B------:R-:W-:Y:S02]  /*b3d0*/  MOV R240, R84 ;  /* 0x0000005400f07202 */ /* 0x000fe40000000f00 */
[----:B------:R-:W-:-:S07]  /*b3e0*/  MOV R91, R85 ;  /* 0x00000055005b7202 */ /* 0x000fce0000000f00 */
[----:B------:R-:W-:Y:S05]  /*b3f0*/  WARPSYNC.COLLECTIVE R87, `(.L_x_4700) ;  /* 0x0000000057087348 */ /* 0x000fea0003c00000 */
[----:B------:R0:W1:Y:S02]  /*b400*/  SHFL.UP P3, R85, R240, R239, R238 ;  /* 0x040000eff0557389 */ /* 0x00006400000600ee */
[----:B01----:R-:W-:Y:S01]  /*b410*/  ENDCOLLECTIVE ;  /* 0x000000000000791b */ /* 0x003fe20003800000 */
.L_x_4700:
[----:B------:R-:W-:Y:S02]  /*b420*/  MOV R240, R237 ;  /* 0x000000ed00f07202 */ /* 0x000fe40000000f00 */
[----:B------:R-:W-:-:S07]  /*b430*/  MOV R241, R85 ;  /* 0x0000005500f17202 */ /* 0x000fce0000000f00 */
[----:B------:R-:W-:Y:S05]  /*b440*/  WARPSYNC.COLLECTIVE R87, `(.L_x_4701) ;  /* 0x0000000057087348 */ /* 0x000fea0003c00000 */
[----:B------:R0:W1:Y:S02]  /*b450*/  SHFL.UP P3, R85, R240, R239, R238 ;  /* 0x040000eff0557389 */ /* 0x00006400000600ee */
[----:B01----:R-:W-:Y:S01]  /*b460*/  ENDCOLLECTIVE ;  /* 0x000000000000791b */ /* 0x003fe20003800000 */
.L_x_4701:
[----:B------:R-:W-:Y:S02]  /*b470*/  MOV R240, R235 ;  /* 0x000000eb00f07202 */ /* 0x000fe40000000f00 */
[----:B------:R-:W-:-:S07]  /*b480*/  MOV R243, R85 ;  /* 0x0000005500f37202 */ /* 0x000fce0000000f00 */
[----:B------:R-:W-:Y:S05]  /*b490*/  WARPSYNC.COLLECTIVE R87, `(.L_x_4702) ;  /* 0x0000000057087348 */ /* 0x000fea0003c00000 */
[----:B------:R0:W1:Y:S02]  /*b4a0*/  SHFL.UP P3, R85, R240, R239, R238 ;  /* 0x040000eff0557389 */ /* 0x00006400000600ee */
[----:B01----:R-:W-:Y:S01]  /*b4b0*/  ENDCOLLECTIVE ;  /* 0x000000000000791b */ /* 0x003fe20003800000 */
.L_x_4702:
[C---:B------:R-:W-:Y:S01]  /*b4c0*/  FMUL.FTZ R242, R84.reuse, R243 ;  /* 0x000000f354f27220 */ /* 0x040fe20000410000 */
[----:B------:R-:W-:Y:S01]  /*b4d0*/  HFMA2.MMA R239, -RZ, RZ, 0, 4.76837158203125e-07 ;  /* 0x00000008ffef7435 */ /* 0x000fe200000001ff */
        /* <DEDUP_REMOVED lines=15> */
.L_x_4703:
[----:B------:R-:W-:Y:S02]  /*b5d0*/  MOV R240, R84 ;  /* 0x0000005400f07202 */ /* 0x000fe40000000f00 */
[----:B------:R-:W-:-:S07]  /*b5e0*/  MOV R91, R85 ;  /* 0x00000055005b7202 */ /* 0x000fce0000000f00 */
[----:B------:R-:W-:Y:S05]  /*b5f0*/  WARPSYNC.COLLECTIVE R87, `(.L_x_4704) ;  /* 0x0000000057087348 */ /* 0x000fea0003c00000 */
[----:B------:R0:W1:Y:S02]  /*b600*/  SHFL.UP P3, R85, R240, R239, R238 ;  /* 0x040000eff0557389 */ /* 0x00006400000600ee */
[----:B01----:R-:W-:Y:S01]  /*b610*/  ENDCOLLECTIVE ;  /* 0x000000000000791b */ /* 0x003fe20003800000 */
.L_x_4704:
[----:B------:R-:W-:Y:S02]  /*b620*/  MOV R240, R237 ;  /* 0x000000ed00f07202 */ /* 0x000fe40000000f00 */
[----:B------:R-:W-:-:S07]  /*b630*/  MOV R241, R85 ;  /* 0x0000005500f17202 */ /* 0x000fce0000000f00 */
[----:B------:R-:W-:Y:S05]  /*b640*/  WARPSYNC.COLLECTIVE R87, `(.L_x_4705) ;  /* 0x0000000057087348 */ /* 0x000fea0003c00000 */
[----:B------:R0:W1:Y:S02]  /*b650*/  SHFL.UP P3, R85, R240, R239, R238 ;  /* 0x040000eff0557389 */ /* 0x00006400000600ee */
[----:B01----:R-:W-:Y:S01]  /*b660*/  ENDCOLLECTIVE ;  /* 0x000000000000791b */ /* 0x003fe20003800000 */
.L_x_4705:
[----:B------:R-:W-:Y:S02]  /*b670*/  MOV R240, R235 ;  /* 0x000000eb00f07202 */ /* 0x000fe40000000f00 */
[----:B------:R-:W-:-:S07]  /*b680*/  MOV R243, R85 ;  /* 0x0000005500f37202 */ /* 0x000fce0000000f00 */
[----:B------:R-:W-:Y:S05]  /*b690*/  WARPSYNC.COLLECTIVE R87, `(.L_x_4706) ;  /* 0x0000000057087348 */ /* 0x000fea0003c00000 */
[----:B------:R0:W1:Y:S02]  /*b6a0*/  SHFL.UP P3, R85, R240, R239, R238 ;  /* 0x040000eff0557389 */ /* 0x00006400000600ee */
[----:B01----:R-:W-:Y:S01]  /*b6b0*/  ENDCOLLECTIVE ;  /* 0x000000000000791b */ /* 0x003fe20003800000 */
.L_x_4706:
[C---:B------:R-:W-:Y:S01]  /*b6c0*/  FMUL.FTZ R242, R84.reuse, R243 ;  /* 0x000000f354f27220 */ /* 0x040fe20000410000 */
[----:B------:R-:W-:Y:S01]  /*b6d0*/  HFMA2.MMA R239, -RZ, RZ, 0, 9.5367431640625e-07 ;  /* 0x00000010ffef7435 */ /* 0x000fe200000001ff */
        /* <DEDUP_REMOVED lines=15> */
.L_x_4707:
[----:B------:R-:W-:Y:S02]  /*b7d0*/  MOV R240, R84 ;  /* 0x0000005400f07202 */ /* 0x000fe40000000f00 */
[----:B------:R-:W-:-:S07]  /*b7e0*/  MOV R91, R85 ;  /* 0x00000055005b7202 */ /* 0x000fce0000000f00 */
[----:B------:R-:W-:Y:S05]  /*b7f0*/  WARPSYNC.COLLECTIVE R87, `(.L_x_4708) ;  /* 0x0000000057087348 */ /* 0x000fea0003c00000 */
[----:B------:R0:W1:Y:S02]  /*b800*/  SHFL.UP P3, R85, R240, R239, R238 ;  /* 0x040000eff0557389 */ /* 0x00006400000600ee */
[----:B01----:R-:W-:Y:S01]  /*b810*/  ENDCOLLECTIVE ;  /* 0x000000000000791b */ /* 0x003fe20003800000 */
.L_x_4708:
[----:B------:R-:W-:Y:S02]  /*b820*/  MOV R240, R237 ;  /* 0x000000ed00f07202 */ /* 0x000fe40000000f00 */
[----:B------:R-:W-:-:S07]  /*b830*/  MOV R241, R85 ;  /* 0x0000005500f17202 */ /* 0x000fce0000000f00 */
[----:B------:R-:W-:Y:S05]  /*b840*/  WARPSYNC.COLLECTIVE R87, `(.L_x_4709) ;  /* 0x0000000057087348 */ /* 0x000fea0003c00000 */
[----:B------:R0:W1:Y:S02]  /*b850*/  SHFL.UP P3, R85, R240, R239, R238 ;  /* 0x040000eff0557389 */ /* 0x00006400000600ee */
[----:B01----:R-:W-:Y:S01]  /*b860*/  ENDCOLLECTIVE ;  /* 0x000000000000791b */ /* 0x003fe20003800000 */
.L_x_4709:
[----:B------:R-:W-:Y:S02]  /*b870*/  MOV R240, R235 ;  /* 0x000000eb00f07202 */ /* 0x000fe40000000f00 */
[----:B------:R-:W-:-:S07]  /*b880*/  MOV R243, R85 ;  /* 0x0000005500f37202 */ /* 0x000fce0000000f00 */
[----:B------:R-:W-:Y:S05]  /*b890*/  WARPSYNC.COLLECTIVE R87, `(.L_x_4710) ;  /* 0x0000000057087348 */ /* 0x000fea0003c00000 */
[----:B------:R0:W1:Y:S02]  /*b8a0*/  SHFL.UP P3, R85, R240, R239, R238 ;  /* 0x040000eff0557389 */ /* 0x00006400000600ee */
[----:B01----:R-:W-:Y:S01]  /*b8b0*/  ENDCOLLECTIVE ;  /* 0x000000000000791b */ /* 0x003fe20003800000 */
.L_x_4710:
[----:B------:R-:W-:Y:S05]  /*b8c0*/  BRA `(.L_x_4711) ;  /* 0xffffff8400607947 */ /* 0x000fea000383ffff */
.L_x_4592:
        /* <DEDUP_REMOVED lines=8> */
.L_x_4713:
[----:B------:R-:W-:Y:S05]  /*b950*/  BSYNC B0 ;  /* 0x0000000000007941 */ /* 0x000fea0003800000 */
.L_x_4712:
[----:B------:R-:W-:Y:S05]  /*b960*/  BRA `(.L_x_4714) ;  /* 0xffffff8400707947 */ /* 0x000fea000383ffff */
.L_x_4593:
        /* <DEDUP_REMOVED lines=8> */
.L_x_4716:
[----:B------:R-:W-:Y:S05]  /*b9f0*/  BSYNC B0 ;  /* 0x0000000000007941 */ /* 0x000fea0003800000 */
.L_x_4715:
[----:B------:R-:W-:Y:S05]  /*ba00*/  BRA `(.L_x_4717) ;  /* 0xffffff8400507947 */ /* 0x000fea000383ffff */
.L_x_4594:
        /* <DEDUP_REMOVED lines=8> */
.L_x_4719:
[----:B------:R-:W-:Y:S05]  /*ba90*/  BSYNC B0 ;  /* 0x0000000000007941 */ /* 0x000fea0003800000 */
.L_x_4718:
[----:B------:R-:W-:Y:S05]  /*baa0*/  BRA `(.L_x_4720) ;  /* 0xffffff8400307947 */ /* 0x000fea000383ffff */
.L_x_4595:
        /* <DEDUP_REMOVED lines=8> */
.L_x_4722:
[----:B------:R-:W-:Y:S05]  /*bb30*/  BSYNC B0 ;  /* 0x0000000000007941 */ /* 0x000fea0003800000 */
.L_x_4721:
[----:B------:R-:W-:Y:S05]  /*bb40*/  BRA `(.L_x_4723) ;  /* 0xffffff8400107947 */ /* 0x000fea000383ffff */
.L_x_4596:
        /* <DEDUP_REMOVED lines=8> */
.L_x_4725:
[----:B------:R-:W-:Y:S05]  /*bbd0*/  BSYNC B0 ;  /* 0x0000000000007941 */ /* 0x000fea0003800000 */
.L_x_4724:
        /* <DEDUP_REMOVED lines=9> */
.L_x_4726:
[----:B------:R-:W-:Y:S02]  /*bc70*/  MOV R84, 0x1f ;  /* 0x0000001f00547802 */ /* 0x000fe40000000f00 */
[----:B------:R-:W-:Y:S02]  /*bc80*/  MOV R240, R237 ;  /* 0x000000ed00f07202 */ /* 0x000fe40000000f00 */
[----:B------:R-:W-:-:S07]  /*bc90*/  MOV R241, R85 ;  /* 0x0000005500f17202 */ /* 0x000fce0000000f00 */
[----:B------:R-:W-:Y:S05]  /*bca0*/  WARPSYNC.COLLECTIVE R87, `(.L_x_4727) ;  /* 0x0000000057087348 */ /* 0x000fea0003c00000 */
[----:B------:R0:W1:Y:S02]  /*bcb0*/  SHFL.UP P3, R85, R240, R239, R238 ;  /* 0x040000eff0557389 */ /* 0x00006400000600ee */
[----:B01----:R-:W-:Y:S01]  /*bcc0*/  ENDCOLLECTIVE ;  /* 0x000000000000791b */ /* 0x003fe20003800000 */
.L_x_4727:
[----:B------:R-:W-:Y:S02]  /*bcd0*/  MOV R240, R235 ;  /* 0x000000eb00f07202 */ /* 0x000fe40000000f00 */
[----:B------:R-:W-:-:S07]  /*bce0*/  MOV R237, R85 ;  /* 0x0000005500ed7202 */ /* 0x000fce0000000f00 */
[----:B------:R-:W-:Y:S05]  /*bcf0*/  WARPSYNC.COLLECTIVE R87, `(.L_x_4728) ;  /* 0x0000000057087348 */ /* 0x000fea0003c00000 */
[----:B------:R0:W1:Y:S02]  /*bd00*/  SHFL.UP P3, R85, R240, R239, R238 ;  /* 0x040000eff0557389 */ /* 0x00006400000600ee */
[----:B01----:R-:W-:Y:S01]  /*bd10*/  ENDCOLLECTIVE ;  /* 0x000000000000791b */ /* 0x003fe20003800000 */
.L_x_4728:
[----:B------:R-:W-:Y:S01]  /*bd20*/  MOV R235, R85 ;  /* 0x0000005500eb7202 */ /* 0x000fe20000000f00 */
[----:B------:R-:W-:-:S11]  /*bd30*/  HFMA2.MMA R85, -RZ, RZ, 0, 0 ;  /* 0x00000000ff557435 */ /* 0x000fd600000001ff */
[----:B------:R-:W-:Y:S05]  /*bd40*/  WARPSYNC.COLLECTIVE R87, `(.L_x_4729) ;  /* 0x0000000057087348 */ /* 0x000fea0003c00000 */
[----:B------:R0:W1:Y:S02]  /*bd50*/  SHFL.IDX P3, R91, R86, R85, R84 ;  /* 0x00000055565b7389 */ /* 0x0000640000060054 */
[----:B01----:R-:W-:Y:S01]  /*bd60*/  ENDCOLLECTIVE ;  /* 0x000000000000791b */ /* 0x003fe20003800000 */
.L_x_4729:
[----:B------:R-:W-:Y:S02]  /*bd70*/  MOV R86, R61 ;  /* 0x0000003d00567202 */ /* 0x000fe40000000f00 */
[----:B------:R-:W-:-:S07]  /*bd80*/  MOV R60, R91 ;  /* 0x0000005b003c7202 */ /* 0x000fce0000000f00 */
[----:B------:R-:W-:Y:S05]  /*bd90*/  WARPSYNC.COLLECTIVE R87, `(.L_x_4730) ;  /* 0x0000000057087348 */ /* 0x000fea0003c00000 */
[----:B------:R0:W1:Y:S02]  /*bda0*/  SHFL.IDX P3, R91, R86, R85, R84 ;  /* 0x00000055565b7389 */ /* 0x0000640000060054 */
[----:B01----:R-:W-:Y:S01]  /*bdb0*/  ENDCOLLECTIVE ;  /* 0x000000000000791b */ /* 0x003fe20003800000 */
.L_x_4730:
[----:B------:R-:W-:Y:S02]  /*bdc0*/  MOV R86, R62 ;  /* 0x0000003e00567202 */ /* 0x000fe40000000f00 */
[----:B------:R-:W-:-:S07]  /*bdd0*/  MOV R61, R91 ;  /* 0x0000005b003d7202 */ /* 0x000fce0000000f00 */
[----:B------:R-:W-:Y:S05]  /*bde0*/  WARPSYNC.COLLECTIVE R87, `(.L_x_4731) ;  /* 0x0000000057087348 */ /* 0x000fea0003c00000 */
[----:B------:R0:W1:Y:S02]  /*bdf0*/  SHFL.IDX P3, R91, R86, R85, R84 ;  /* 0x00000055565b7389 */ /* 0x0000640000060054 */
[----:B01----:R-:W-:Y:S01]  /*be00*/  ENDCOLLECTIVE ;  /* 0x000000000000791b */ /* 0x003fe20003800000 */
.L_x_4731:
[----:B------:R-:W-:Y:S02]  /*be10*/  MOV R86, R63 ;  /* 0x0000003f00567202 */ /* 0x000fe40000000f00 */
[----:B------:R-:W-:-:S07]  /*be20*/  MOV R62, R91 ;  /* 0x0000005b003e7202 */ /* 0x000fce0000000f00 */
[----:B------:R-:W-:Y:S05]  /*be30*/  WARPSYNC.COLLECTIVE R87, `(.L_x_4732) ;  /* 0x0000000057087348 */ /* 0x000fea0003c00000 */
[----:B------:R0:W1:Y:S02]  /*be40*/  SHFL.IDX P3, R91, R86, R85, R84 ;  /* 0x00000055565b7389 */ /* 0x0000640000060054 */
[----:B01----:R-:W-:Y:S01]  /*be50*/  ENDCOLLECTIVE ;  /* 0x000000000000791b */ /* 0x003fe20003800000 */
.L_x_4732:
[----:B------:R-:W-:Y:S01]  /*be60*/  MOV R63, R91 ;  /* 0x0000005b003f7202 */ /* 0x000fe20000000f00 */
[----:B------:R-:W-:Y:S06]  /*be70*/  BRA `(.L_x_4733) ;  /* 0xffffff80006c7947 */ /* 0x000fec000383ffff */
.L_x_4598:
[----:B------:R-:W-:Y:S01]  /*be80*/  HFMA2.MMA R245, -RZ, RZ, 0, 5.9604644775390625e-08 ;  /* 0x00000001fff57435 */ /* 0x000fe200000001ff */
[----:B------:R-:W-:Y:S02]  /*be90*/  MOV R250, R88 ;  /* 0x0000005800fa7202 */ /* 0x000fe40000000f00 */
[----:B------:R-:W-:Y:S02]  /*bea0*/  MOV R248, 0x1f ;  /* 0x0000001f00f87802 */ /* 0x000fe40000000f00 */
[----:B------:R-:W-:-:S07]  /*beb0*/  MOV R87, 0xffffffff ;  /* 0xffffffff00577802 */ /* 0x000fce0000000f00 */
[----:B-1----:R-:W-:Y:S05]  /*bec0*/  WARPSYNC.COLLECTIVE R87, `(.L_x_4734) ;  /* 0x0000000057087348 */ /* 0x002fea0003c00000 */
[----:B------:R0:W2:Y:S02]  /*bed0*/  SHFL.DOWN P2, R91, R250, R245, R248 ;  /* 0x080000f5fa5b7389 */ /* 0x0000a400000400f8 */
[----:B012---:R-:W-:Y:S01]  /*bee0*/  ENDCOLLECTIVE ;  /* 0x000000000000791b */ /* 0x007fe20003800000 */
.L_x_4734:
[----:B------:R-:W-:Y:S02]  /*bef0*/  MOV R250, R89 ;  /* 0x0000005900fa7202 */ /* 0x000fe40000000f00 */
[----:B------:R-:W-:-:S07]  /*bf00*/  MOV R84, R91 ;  /* 0x0000005b00547202 */ /* 0x000fce0000000f00 */
[----:B------:R-:W-:Y:S05]  /*bf10*/  WARPSYNC.COLLECTIVE R87, `(.L_x_4735) ;  /* 0x0000000057087348 */ /* 0x000fea0003c00000 */
[----:B------:R0:W1:Y:S02]  /*bf20*/  SHFL.DOWN P2, R91, R250, R245, R248 ;  /* 0x080000f5fa5b7389 */ /* 0x00006400000400f8 */
[----:B01----:R-:W-:Y:S01]  /*bf30*/  ENDCOLLECTIVE ;  /* 0x000000000000791b */ /* 0x003fe20003800000 */
.L_x_4735:
[----:B------:R-:W-:Y:S02]  /*bf40*/  MOV R250, R244 ;  /* 0x000000f400fa7202 */ /* 0x000fe40000000f00 */
[----:B------:R-:W-:-:S07]  /*bf50*/  MOV R85, R91 ;  /* 0x0000005b00557202 */ /* 0x000fce0000000f00 */
[----:B------:R-:W-:Y:S05]  /*bf60*/  WARPSYNC.COLLECTIVE R87, `(.L_x_4736) ;  /* 0x0000000057087348 */ /* 0x000fea0003c00000 */
[----:B------:R0:W1:Y:S02]  /*bf70*/  SHFL.DOWN P2, R91, R250, R245, R248 ;  /* 0x080000f5fa5b7389 */ /* 0x00006400000400f8 */
[----:B01----:R-:W-:Y:S01]  /*bf80*/  ENDCOLLECTIVE ;  /* 0x000000000000791b */ /* 0x003fe20003800000 */
.L_x_4736:
[----:B------:R-:W-:Y:S02]  /*bf90*/  MOV R250, R246 ;  /* 0x000000f600fa7202 */ /* 0x000fe40000000f00 */
[----:B------:R-:W-:-:S07]  /*bfa0*/  MOV R86, R91 ;  /* 0x0000005b00567202 */ /* 0x000fce0000000f00 */
[----:B------:R-:W-:Y:S05]  /*bfb0*/  WARPSYNC.COLLECTIVE R87, `(.L_x_4737) ;  /* 0x0000000057087348 */ /* 0x000fea0003c00000 */
[----:B------:R0:W1:Y:S02]  /*bfc0*/  SHFL.DOWN P2, R91, R250, R245, R248 ;  /* 0x080000f5fa5b7389 */ /* 0x00006400000400f8 */
[----:B01----:R-:W-:Y:S01]  /*bfd0*/  ENDCOLLECTIVE ;  /* 0x000000000000791b */ /* 0x003fe20003800000 */
.L_x_4737:
[----:B------:R-:W-:Y:S05]  /*bfe0*/  BRA `(.L_x_4738) ;  /* 0xffffff9400787947 */ /* 0x000fea000383ffff */
.L_x_4601:
        /* <DEDUP_REMOVED lines=8> */
.L_x_4740:
[----:B------:R-:W-:Y:S05]  /*c070*/  BSYNC B0 ;  /* 0x0000000000007941 */ /* 0x000fea0003800000 */
.L_x_4739:
        /* <DEDUP_REMOVED lines=8> */
.L_x_4741:
[----:B------:R-:W-:Y:S02]  /*c100*/  MOV R250, R244 ;  /* 0x000000f400fa7202 */ /* 0x000fe40000000f00 */
[----:B------:R-:W-:-:S07]  /*c110*/  MOV R85, R91 ;  /* 0x0000005b00557202 */ /* 0x000fce0000000f00 */
[----:B------:R-:W-:Y:S05]  /*c120*/  WARPSYNC.COLLECTIVE R87, `(.L_x_4742) ;  /* 0x0000000057087348 */ /* 0x000fea0003c00000 */
[----:B------:R0:W1:Y:S02]  /*c130*/  SHFL.DOWN P2, R91, R250, R245, R248 ;  /* 0x080000f5fa5b7389 */ /* 0x00006400000400f8 */
[----:B01----:R-:W-:Y:S01]  /*c140*/  ENDCOLLECTIVE ;  /* 0x000000000000791b */ /* 0x003fe20003800000 */
.L_x_4742:
[----:B------:R-:W-:Y:S02]  /*c150*/  MOV R250, R246 ;  /* 0x000000f600fa7202 */ /* 0x000fe40000000f00 */
[----:B------:R-:W-:-:S07]  /*c160*/  MOV R86, R91 ;  /* 0x0000005b00567202 */ /* 0x000fce0000000f00 */
[----:B------:R-:W-:Y:S05]  /*c170*/  WARPSYNC.COLLECTIVE R87, `(.L_x_4743) ;  /* 0x0000000057087348 */ /* 0x000fea0003c00000 */
[----:B------:R0:W1:Y:S02]  /*c180*/  SHFL.DOWN P2, R91, R250, R245, R248 ;  /* 0x080000f5fa5b7389 */ /* 0x00006400000400f8 */
[----:B01----:R-:W-:Y:S01]  /*c190*/  ENDCOLLECTIVE ;  /* 0x000000000000791b */ /* 0x003fe20003800000 */
.L_x_4743:
[----:B------:R-:W-:Y:S05]  /*c1a0*/  BRA `(.L_x_4744) ;  /* 0xffffff94005c7947 */ /* 0x000fea000383ffff */
.L_x_4604:
        /* <DEDUP_REMOVED lines=8> */
.L_x_4746:
[----:B------:R-:W-:Y:S05]  /*c230*/  BSYNC B0 ;  /* 0x0000000000007941 */ /* 0x000fea0003800000 */
.L_x_4745:
        /* <DEDUP_REMOVED lines=8> */
.L_x_4747:
[----:B------:R-:W-:Y:S02]  /*c2c0*/  MOV R250, R244 ;  /* 0x000000f400fa7202 */ /* 0x000fe40000000f00 */
[----:B------:R-:W-:-:S07]  /*c2d0*/  MOV R85, R91 ;  /* 0x0000005b00557202 */ /* 0x000fce0000000f00 */
[----:B------:R-:W-:Y:S05]  /*c2e0*/  WARPSYNC.COLLECTIVE R87, `(.L_x_4748) ;  /* 0x0000000057087348 */ /* 0x000fea0003c00000 */
[----:B------:R0:W1:Y:S02]  /*c2f0*/  SHFL.DOWN P2, R91, R250, R245, R248 ;  /* 0x080000f5fa5b7389 */ /* 0x00006400000400f8 */
[----:B01----:R-:W-:Y:S01]  /*c300*/  ENDCOLLECTIVE ;  /* 0x000000000000791b */ /* 0x003fe20003800000 */
.L_x_4748:
[----:B------:R-:W-:Y:S02]  /*c310*/  MOV R250, R246 ;  /* 0x000000f600fa7202 */ /* 0x000fe40000000f00 */
[----:B------:R-:W-:-:S07]  /*c320*/  MOV R86, R91 ;  /* 0x0000005b00567202 */ /* 0x000fce0000000f00 */
[----:B------:R-:W-:Y:S05]  /*c330*/  WARPSYNC.COLLECTIVE R87, `(.L_x_4749) ;  /* 0x0000000057087348 */ /* 0x000fea0003c00000 */
[----:B------:R0:W1:Y:S02]  /*c340*/  SHFL.DOWN P2, R91, R250, R245, R248 ;  /* 0x080000f5fa5b7389 */ /* 0x00006400000400f8 */
[----:B01----:R-:W-:Y:S01]  /*c350*/  ENDCOLLECTIVE ;  /* 0x000000000000791b */ /* 0x003fe20003800000 */
.L_x_4749:
[----:B------:R-:W-:Y:S05]  /*c360*/  BRA `(.L_x_4750) ;  /* 0xffffff9400407947 */ /* 0x000fea000383ffff */
.L_x_4607:
        /* <DEDUP_REMOVED lines=8> */
.L_x_4752:
[----:B------:R-:W-:Y:S05]  /*c3f0*/  BSYNC B0 ;  /* 0x0000000000007941 */ /* 0x000fea0003800000 */
.L_x_4751:
        /* <DEDUP_REMOVED lines=8> */
.L_x_4753:
[----:B------:R-:W-:Y:S02]  /*c480*/  MOV R250, R244 ;  /* 0x000000f400fa7202 */ /* 0x000fe40000000f00 */
[----:B------:R-:W-:-:S07]  /*c490*/  MOV R85, R91 ;  /* 0x0000005b00557202 */ /* 0x000fce0000000f00 */
[----:B------:R-:W-:Y:S05]  /*c4a0*/  WARPSYNC.COLLECTIVE R87, `(.L_x_4754) ;  /* 0x0000000057087348 */ /* 0x000fea0003c00000 */
[----:B------:R0:W1:Y:S02]  /*c4b0*/  SHFL.DOWN P2, R91, R250, R245, R248 ;  /* 0x080000f5fa5b7389 */ /* 0x00006400000400f8 */
[----:B01----:R-:W-:Y:S01]  /*c4c0*/  ENDCOLLECTIVE ;  /* 0x000000000000791b */ /* 0x003fe20003800000 */
.L_x_4754:
[----:B------:R-:W-:Y:S02]  /*c4d0*/  MOV R250, R246 ;  /* 0x000000f600fa7202 */ /* 0x000fe40000000f00 */
[----:B------:R-:W-:-:S07]  /*c4e0*/  MOV R86, R91 ;  /* 0x0000005b00567202 */ /* 0x000fce0000000f00 */
[----:B------:R-:W-:Y:S05]  /*c4f0*/  WARPSYNC.COLLECTIVE R87, `(.L_x_4755) ;  /* 0x0000000057087348 */ /* 0x000fea0003c00000 */
[----:B------:R0:W1:Y:S02]  /*c500*/  SHFL.DOWN P2, R91, R250, R245, R248 ;  /* 0x080000f5fa5b7389 */ /* 0x00006400000400f8 */
[----:B01----:R-:W-:Y:S01]  /*c510*/  ENDCOLLECTIVE ;  /* 0x000000000000791b */ /* 0x003fe20003800000 */
.L_x_4755:
[----:B------:R-:W-:Y:S05]  /*c520*/  BRA `(.L_x_4756) ;  /* 0xffffff9400247947 */ /* 0x000fea000383ffff */
.L_x_4610:
        /* <DEDUP_REMOVED lines=8> */
.L_x_4758:
[----:B------:R-:W-:Y:S05]  /*c5b0*/  BSYNC B0 ;  /* 0x0000000000007941 */ /* 0x000fea0003800000 */
.L_x_4757:
        /* <DEDUP_REMOVED lines=8> */
.L_x_4759:
[----:B------:R-:W-:Y:S02]  /*c640*/  MOV R250, R244 ;  /* 0x000000f400fa7202 */ /* 0x000fe40000000f00 */
[----:B------:R-:W-:-:S07]  /*c650*/  MOV R85, R91 ;  /* 0x0000005b00557202 */ /* 0x000fce0000000f00 */
[----:B------:R-:W-:Y:S05]  /*c660*/  WARPSYNC.COLLECTIVE R87, `(.L_x_4760) ;  /* 0x0000000057087348 */ /* 0x000fea0003c00000 */
[----:B------:R0:W1:Y:S02]  /*c670*/  SHFL.DOWN P2, R91, R250, R245, R248 ;  /* 0x080000f5fa5b7389 */ /* 0x00006400000400f8 */
[----:B01----:R-:W-:Y:S01]  /*c680*/  ENDCOLLECTIVE ;  /* 0x000000000000791b */ /* 0x003fe20003800000 */
.L_x_4760:
[----:B------:R-:W-:Y:S02]  /*c690*/  MOV R250, R246 ;  /* 0x000000f600fa7202 */ /* 0x000fe40000000f00 */
[----:B------:R-:W-:-:S07]  /*c6a0*/  MOV R86, R91 ;  /* 0x0000005b00567202 */ /* 0x000fce0000000f00 */
[----:B------:R-:W-:Y:S05]  /*c6b0*/  WARPSYNC.COLLECTIVE R87, `(.L_x_4761) ;  /* 0x0000000057087348 */ /* 0x000fea0003c00000 */
[----:B------:R0:W1:Y:S02]  /*c6c0*/  SHFL.DOWN P2, R91, R250, R245, R248 ;  /* 0x080000f5fa5b7389 */ /* 0x00006400000400f8 */
[----:B01----:R-:W-:Y:S01]  /*c6d0*/  ENDCOLLECTIVE ;  /* 0x000000000000791b */ /* 0x003fe20003800000 */
.L_x_4761:
[----:B------:R-:W-:Y:S05]  /*c6e0*/  BRA `(.L_x_4762) ;  /* 0xffffff9400087947 */ /* 0x000fea000383ffff */
.L_x_4613:
        /* <DEDUP_REMOVED lines=8> */
.L_x_4764:
[----:B------:R-:W-:Y:S05]  /*c770*/  BSYNC B0 ;  /* 0x0000000000007941 */ /* 0x000fea0003800000 */
.L_x_4763:
        /* <DEDUP_REMOVED lines=10> */
.L_x_4765:
[----:B------:R-:W-:Y:S02]  /*c820*/  MOV R248, 0x1f ;  /* 0x0000001f00f87802 */ /* 0x000fe40000000f00 */
[----:B------:R-:W-:Y:S02]  /*c830*/  MOV R86, R244 ;  /* 0x000000f400567202 */ /* 0x000fe40000000f00 */
[----:B------:R-:W-:-:S07]  /*c840*/  MOV R90, R91 ;  /* 0x0000005b005a7202 */ /* 0x000fce0000000f00 */
[----:B------:R-:W-:Y:S05]  /*c850*/  WARPSYNC.COLLECTIVE R87, `(.L_x_4766) ;  /* 0x0000000057087348 */ /* 0x000fea0003c00000 */
[----:B------:R0:W1:Y:S02]  /*c860*/  SHFL.IDX P3, R91, R86, R85, R84 ;  /* 0x00000055565b7389 */ /* 0x0000640000060054 */
[----:B01----:R-:W-:Y:S01]  /*c870*/  ENDCOLLECTIVE ;  /* 0x000000000000791b */ /* 0x003fe20003800000 */
.L_x_4766:
        /* <DEDUP_REMOVED lines=9> */
.L_x_4767:
[----:B------:R-:W-:Y:S02]  /*c910*/  MOV R86, R72 ;  /* 0x0000004800567202 */ /* 0x000fe40000000f00 */
[----:B------:R-:W-:-:S07]  /*c920*/  MOV R240, R91 ;  /* 0x0000005b00f07202 */ /* 0x000fce0000000f00 */
[----:B------:R-:W-:Y:S05]  /*c930*/  WARPSYNC.COLLECTIVE R87, `(.L_x_4768) ;  /* 0x0000000057087348 */ /* 0x000fea0003c00000 */
[----:B------:R0:W1:Y:S02]  /*c940*/  SHFL.DOWN P2, R91, R250, R245, R248 ;  /* 0x080000f5fa5b7389 */ /* 0x00006400000400f8 */
[----:B01----:R-:W-:Y:S01]  /*c950*/  ENDCOLLECTIVE ;  /* 0x000000000000791b */ /* 0x003fe20003800000 */
.L_x_4768:
[----:B------:R-:W-:Y:S02]  /*c960*/  MOV R250, R89 ;  /* 0x0000005900fa7202 */ /* 0x000fe40000000f00 */
[----:B------:R-:W-:-:S07]  /*c970*/  MOV R241, R91 ;  /* 0x0000005b00f17202 */ /* 0x000fce0000000f00 */
[----:B------:R-:W-:Y:S05]  /*c980*/  WARPSYNC.COLLECTIVE R87, `(.L_x_4769) ;  /* 0x0000000057087348 */ /* 0x000fea0003c00000 */
[----:B------:R0:W1:Y:S02]  /*c990*/  SHFL.DOWN P2, R91, R250, R245, R248 ;  /* 0x080000f5fa5b7389 */ /* 0x00006400000400f8 */
[----:B01----:R-:W-:Y:S01]  /*c9a0*/  ENDCOLLECTIVE ;  /* 0x000000000000791b */ /* 0x003fe20003800000 */
.L_x_4769:
[----:B------:R-:W-:Y:S01]  /*c9b0*/  MOV R250, R244 ;  /* 0x000000f400fa7202 */ /* 0x000fe20000000f00 */
[----:B------:R-:W-:Y:S01]  /*c9c0*/  FMUL.FTZ R244, R72, R90 ;  /* 0x0000005a48f47220 */ /* 0x000fe20000410000 */
[----:B------:R-:W-:-:S07]  /*c9d0*/  MOV R242, R91 ;  /* 0x0000005b00f27202 */ /* 0x000fce0000000f00 */
[----:B------:R-:W-:Y:S05]  /*c9e0*/  WARPSYNC.COLLECTIVE R87, `(.L_x_4770) ;  /* 0x0000000057087348 */ /* 0x000fea0003c00000 */
[----:B------:R0:W1:Y:S02]  /*c9f0*/  SHFL.DOWN P2, R91, R250, R245, R248 ;  /* 0x080000f5fa5b7389 */ /* 0x00006400000400f8 */
[----:B01----:R-:W-:Y:S01]  /*ca00*/  ENDCOLLECTIVE ;  /* 0x000000000000791b */ /* 0x003fe20003800000 */
.L_x_4770:
[----:B------:R-:W-:Y:S02]  /*ca10*/  MOV R250, R246 ;  /* 0x000000f600fa7202 */ /* 0x000fe40000000f00 */
[----:B------:R-:W-:-:S07]  /*ca20*/  MOV R243, R91 ;  /* 0x0000005b00f37202 */ /* 0x000fce0000000f00 */
[----:B------:R-:W-:Y:S05]  /*ca30*/  WARPSYNC.COLLECTIVE R87, `(.L_x_4771) ;  /* 0x0000000057087348 */ /* 0x000fea0003c00000 */
[----:B------:R0:W1:Y:S02]  /*ca40*/  SHFL.DOWN P2, R91, R250, R245, R248 ;  /* 0x080000f5fa5b7389 */ /* 0x00006400000400f8 */
[----:B01----:R-:W-:Y:S01]  /*ca50*/  ENDCOLLECTIVE ;  /* 0x000000000000791b */ /* 0x003fe20003800000 */
.L_x_4771:
[----:B------:R-:W-:Y:S01]  /*ca60*/  FMUL.FTZ R245, R73, R90 ;  /* 0x0000005a49f57220 */ /* 0x000fe20000410000 */
[----:B------:R-:W-:-:S07]  /*ca70*/  MOV R247, R91 ;  /* 0x0000005b00f77202 */ /* 0x000fce0000000f00 */
[----:B------:R-:W-:Y:S05]  /*ca80*/  WARPSYNC.COLLECTIVE R87, `(.L_x_4772) ;  /* 0x0000000057087348 */ /* 0x000fea0003c00000 */
[----:B------:R0:W1:Y:S02]  /*ca90*/  SHFL.IDX P3, R91, R86, R85, R84 ;  /* 0x00000055565b7389 */ /* 0x0000640000060054 */
[----:B01----:R-:W-:Y:S01]  /*caa0*/  ENDCOLLECTIVE ;  /* 0x000000000000791b */ /* 0x003fe20003800000 */
.L_x_4772:
[----:B------:R-:W-:Y:S02]  /*cab0*/  MOV R86, R73 ;  /* 0x0000004900567202 */ /* 0x000fe40000000f00 */
[----:B------:R-:W-:-:S07]  /*cac0*/  MOV R249, R91 ;  /* 0x0000005b00f97202 */ /* 0x000fce0000000f00 */
[----:B------:R-:W-:Y:S05]  /*cad0*/  WARPSYNC.COLLECTIVE R87, `(.L_x_4773) ;  /* 0x0000000057087348 */ /* 0x000fea0003c00000 */
[----:B------:R0:W1:Y:S02]  /*cae0*/  SHFL.IDX P3, R91, R86, R85, R84 ;  /* 0x00000055565b7389 */ /* 0x0000640000060054 */
[----:B01----:R-:W-:Y:S01]  /*caf0*/  ENDCOLLECTIVE ;  /* 0x000000000000791b */ /* 0x003fe20003800000 */
.L_x_4773:
[----:B------:R-:W-:Y:S02]  /*cb00*/  MOV R86, R74 ;  /* 0x0000004a00567202 */ /* 0x000fe40000000f00 */
[----:B------:R-:W-:-:S07]  /*cb10*/  MOV R89, R91 ;  /* 0x0000005b00597202 */ /* 0x000fce0000000f00 */
[----:B------:R-:W-:Y:S05]  /*cb20*/  WARPSYNC.COLLECTIVE R87, `(.L_x_4774) ;  /* 0x0000000057087348 */ /* 0x000fea0003c00000 */
[----:B------:R0:W1:Y:S02]  /*cb30*/  SHFL.IDX P3, R91, R86, R85, R84 ;  /* 0x00000055565b7389 */ /* 0x0000640000060054 */
[----:B01----:R-:W-:Y:S01]  /*cb40*/  ENDCOLLECTIVE ;  /* 0x000000000000791b */ /* 0x003fe20003800000 */
.L_x_4774:
[----:B------:R-:W-:Y:S02]  /*cb50*/  MOV R86, R75 ;  /* 0x0000004b00567202 */ /* 0x000fe40000000f00 */
[----:B------:R-:W-:-:S07]  /*cb60*/  MOV R248, R91 ;  /* 0x0000005b00f87202 */ /* 0x000fce0000000f00 */
[----:B------:R-:W-:Y:S05]  /*cb70*/  WARPSYNC.COLLECTIVE R87, `(.L_x_4775) ;  /* 0x0000000057087348 */ /* 0x000fea0003c00000 */
[----:B------:R0:W1:Y:S02]  /*cb80*/  SHFL.IDX P3, R91, R86, R85, R84 ;  /* 0x00000055565b7389 */ /* 0x0000640000060054 */
[----:B01----:R-:W-:Y:S01]  /*cb90*/  ENDCOLLECTIVE ;  /* 0x000000000000791b */ /* 0x003fe20003800000 */
.L_x_4775:
[----:B------:R-:W-:Y:S05]  /*cba0*/  BRA `(.L_x_4776) ;  /* 0xffffff9000647947 */ /* 0x000fea000383ffff */
.L_x_4777:
        /* <DEDUP_REMOVED lines=13> */
.L_x_18924:


//--------------------- .text._Z25selective_scan_bwd_kernelI32Selective_Scan_bwd_kernel_traitsILi128ELi16ELb1ELb1ELb0ELb0ELb1EN3c104HalfENS1_7complexIfEEEEv12SSMParamsBwd --------------------------
	.section	.text._Z25selective_scan_bwd_kernelI32Selective_Scan_bwd_kernel_traitsILi128ELi16ELb1ELb1ELb0ELb0ELb1EN3c104HalfENS1_7complexIfEEEEv12SSMParamsBwd,"ax",@progbits
	.align	128
        .global         _Z25selective_scan_bwd_kernelI32Selective_Scan_bwd_kernel_traitsILi128ELi16ELb1ELb1ELb0ELb0ELb1EN3c104HalfENS1_7complexIfEEEEv12SSMParamsBwd
        .type           _Z25selective_scan_bwd_kernelI32Selective_Scan_bwd_kernel_traitsILi128ELi16ELb1ELb1ELb0ELb0ELb1EN3c104HalfENS1_7complexIfEEEEv12SSMParamsBwd,@function
        .size           _Z25selective_scan_bwd_kernelI32Selective_Scan_bwd_kernel_traitsILi128ELi16ELb1ELb1ELb0ELb0ELb1EN3c104HalfENS1_7complexIfEEEEv12SSMParamsBwd,(.L_x_18925 - _Z25selective_scan_bwd_kernelI32Selective_Scan_bwd_kernel_traitsILi128ELi16ELb1ELb1ELb0ELb0ELb1EN3c104HalfENS1_7complexIfEEEEv12SSMParamsBwd)
        .other          _Z25selective_scan_bwd_kernelI32Selective_Scan_bwd_kernel_traitsILi128ELi16ELb1ELb1ELb0ELb0ELb1EN3c104HalfENS1_7complexIfEEEEv12SSMParamsBwd,@"STO_CUDA_ENTRY STV_DEFAULT"
_Z25selective_scan_bwd_kernelI32Selective_Scan_bwd_kernel_traitsILi128ELi16ELb1ELb1ELb0ELb0ELb1EN3c104HalfENS1_7complexIfEEEEv12SSMParamsBwd:
.text._Z25selective_scan_bwd_kernelI32Selective_Scan_bwd_kernel_traitsILi128ELi16ELb1ELb1ELb0ELb0ELb1EN3c104HalfENS1_7complexIfEEEEv12SSMParamsBwd:
        /* <DEDUP_REMOVED lines=97> */
[----:B------:R-:W-:-:S02]  /*0610*/  UIMAD UR24, UR10, UR17, UR24 ;  /* 0x000000110a1872a4 */ /* 0x000fc4000f8e0218 */
[----:B------:R-:W-:Y:S02]  /*0620*/  ULEA UR19, UR18, 0xfffff800, 0xb ;  /* 0xfffff80012137891 */ /* 0x000fe4000f8e583f */
[----:B------:R-:W-:-:S03]  /*0630*/  UIMAD.WIDE.U32 UR16, UR10, UR16, UR14 ;  /* 0x000000100a1072a5 */ /* 0x000fc6000f8e000e */
[----:B------:R-:W-:Y:S02]  /*0640*/  @!UP4 UIADD3 UR12, UR12, -UR29, URZ ;  /* 0x8000001d0c0cc290 */ /* 0x000fe4000fffe03f */
[----:B------:R-:W-:Y:S02]  /*0650*/  ULOP3.LUT UR14, UR10, UR26, URZ, 0x3c, !UPT ;  /* 0x0000001a0a0e7292 */ /* 0x000fe4000f8e3c3f */
[----:B------:R-:W-:Y:S02]  /*0660*/  UISETP.GE.U32.AND UP3, UPT, UR12, UR29, UPT ;  /* 0x0000001d0c00728c */ /* 0x000fe4000bf66070 */
[----:B------:R-:W-:Y:S02]  /*0670*/  USHF.R.S32.HI UR20, URZ, 0x1f, UR19 ;  /* 0x0000001f3f147899 */ /* 0x000fe40008011413 */
[----:B------:R-:W-:Y:S02]  /*0680*/  UIADD3 UR15, UP5, UR19, UR4, URZ ;  /* 0x00000004130f7290 */ /* 0x000fe4000ffbe03f */
[----:B------:R-:W-:-:S02]  /*0690*/  @!UP4 UIADD3 UR25, UR25, 0x1, URZ ;  /* 0x000000011919c890 */ /* 0x000fc4000fffe03f */
[----:B------:R-:W-:Y:S01]  /*06a0*/  UISETP.GE.AND UP2, UPT, UR14, URZ, UPT ;  /* 0x0000003f0e00728c */ /* 0x000fe2000bf46270 */
[----:B------:R-:W-:Y:S01]  /*06b0*/  ULDC.64 UR30, c[0x0][0x2f0] ;  /* 0x0000bc00001e7ab9 */ /* 0x000fe20000000a00 */
        /* <DEDUP_REMOVED lines=49> */
[----:B------:R-:W-:Y:S01]  /*09d0*/  UMOV UR13, UR14 ;  /* 0x0000000e000d7c82 */ /* 0x000fe20008000000 */
[----:B------:R-:W-:Y:S01]  /*09e0*/  UMOV UR14, UR15 ;  /* 0x0000000f000e7c82 */ /* 0x000fe20008000000 */
[----:B------:R-:W-:Y:S01]  /*09f0*/  UMOV UR15, UR8 ;  /* 0x00000008000f7c82 */ /* 0x000fe20008000000 */
[----:B-1----:R-:W-:-:S06]  /*0a00*/  ULEA UR6, UR7, UR6, 0x18 ;  /* 0x0000000607067291 */ /* 0x002fcc000f8ec03f */
[----:B------:R-:W-:Y:S01]  /*0a10*/  MOV R101, UR6 ;  /* 0x0000000600657c02 */ /* 0x000fe20008000f00 */
[----:B------:R-:W-:Y:S01]  /*0a20*/  UMOV UR6, URZ ;  /* 0x0000003f00067c82 */ /* 0x000fe20008000000 */
[----:B0-----:R-:W-:-:S04]  /*0a30*/  SHF.R.S32.HI R3, RZ, 0x1f, R104 ;  /* 0x0000001fff037819 */ /* 0x001fc80000011468 */
[----:B------:R-:W-:-:S04]  /*0a40*/  LEA.HI R3, R3, R104, RZ, 0x5 ;  /* 0x0000006803037211 */ /* 0x000fc800078f28ff */
[----:B------:R-:W-:-:S04]  /*0a50*/  SHF.R.S32.HI R100, RZ, 0x5, R3 ;  /* 0x00000005ff647819 */ /* 0x000fc80000011403 */
[----:B--2---:R-:W-:-:S07]  /*0a60*/  LEA R100, R100, R101, 0x4 ;  /* 0x0000006564647211 */ /* 0x004fce00078e20ff */
.L_x_4876:
[----:B------:R-:W-:Y:S01]  /*0a70*/  BAR.SYNC.DEFER_BLOCKING 0x0 ;  /* 0x0000000000007b1d */ /* 0x000fe20000010000 */
[----:B------:R-:W-:Y:S02]  /*0a80*/  SHF.L.U32 R33, R104, 0x1, RZ ;  /* 0x0000000168217819 */ /* 0x000fe400000006ff */
[----:B---3--:R-:W-:Y:S02]  /*0a90*/  MOV R2, UR13 ;  /* 0x0000000d00027c02 */ /* 0x008fe40008000f00 */
[----:B------:R-:W-:Y:S01]  /*0aa0*/  LOP3.LUT R33, R33, 0xffffffc0, RZ, 0xc0, !PT ;  /* 0xffffffc021217812 */ /* 0x000fe200078ec0ff */
[----:B------:R-:W-:Y:S01]  /*0ab0*/  ULDC UR17, c[0x0][0x224] ;  /* 0x0000890000117ab9 */ /* 0x000fe20000000800 */
[----:B------:R-:W-:Y:S02]  /*0ac0*/  MOV R3, UR14 ;  /* 0x0000000e00037c02 */ /* 0x000fe40008000f00 */
[----:B------:R-:W-:Y:S02]  /*0ad0*/  MOV R12, UR49 ;  /* 0x00000031000c7c02 */ /* 0x000fe40008000f00 */
[----:B------:R-:W-:Y:S01]  /*0ae0*/  MOV R13, UR48 ;  /* 0x00000030000d7c02 */ /* 0x000fe20008000f00 */
[----:B------:R-:W-:Y:S01]  /*0af0*/  USHF.R.S32.HI UR7, URZ, 0x1f, UR11 ;  /* 0x0000001f3f077899 */ /* 0x000fe2000801140b */
[----:B------:R-:W-:Y:S01]  /*0b00*/  LOP3.LUT R99, R33, 0x1f, R104, 0xf8, !PT ;  /* 0x0000001f21637812 */ /* 0x000fe200078ef868 */
[----:B------:R-:W-:Y:S01]  /*0b10*/  ULDC.64 UR24, c[0x0][0x2a0] ;  /* 0x0000a80000187ab9 */ /* 0x000fe20000000a00 */
[----:B------:R-:W-:Y:S01]  /*0b20*/  ULDC.64 UR26, c[0x0][0x2a8] ;  /* 0x0000aa00001a7ab9 */ /* 0x000fe20000000a00 */
[----:B------:R-:W-:-:S02]  /*0b30*/  ULDC.64 UR28, c[0x0][0x318] ;  /* 0x0000c600001c7ab9 */ /* 0x000fc40000000a00 */
[----:B------:R-:W-:-:S05]  /*0b40*/  IMAD.WIDE R2, R99, 0x10, R2 ;  /* 0x0000001063027825 */ /* 0x000fca00078e0202 */
[----:B--2---:R-:W2:Y:S04]  /*0b50*/  LDG.E.128 R4, desc[UR22][R2.64] ;  /* 0x0000001602047981 */ /* 0x004ea8000c1e1d00 */
[----:B------:R-:W3:Y:S01]  /*0b60*/  LDG.E.128 R8, desc[UR22][R2.64+0x200] ;  /* 0x0002001602087981 */ /* 0x000ee2000c1e1d00 */
[----:B------:R-:W-:Y:S01]  /*0b70*/  IADD3 R0, R33, R102, RZ ;  /* 0x0000006621007210 */ /* 0x000fe20007ffe0ff */
[----:B------:R-:W-:-:S03]  /*0b80*/  IMAD.WIDE R12, R99, 0x10, R12 ;  /* 0x00000010630c7825 */ /* 0x000fc600078e020c */
[C---:B------:R-:W-:Y:S02]  /*0b90*/  LEA R98, R0.reuse, R101, 0x4 ;  /* 0x0000006500627211 */ /* 0x040fe400078e20ff */
[----:B------:R-:W-:-:S04]  /*0ba0*/  IADD3 R0, R0, R102, RZ ;  /* 0x0000006600007210 */ /* 0x000fc80007ffe0ff */
[----:B------:R-:W-:Y:S01]  /*0bb0*/  LEA R45, R0, R101, 0x4 ;  /* 0x00000065002d7211 */ /* 0x000fe200078e20ff */
        /* <DEDUP_REMOVED lines=18> */
[----:B0-----:R0:W3:Y:S01]  /*0ce0*/  LDG.E.128 R12, desc[UR22][R2.64+0x200] ;  /* 0x00020016020c7981 */ /* 0x0010e2000c1e1d00 */
[----:B------:R-:W-:-:S02]  /*0cf0*/  UIADD3 UR17, -UR6, UR17, URZ ;  /* 0x0000001106117290 */ /* 0x000fc4000fffe13f */
[----:B------:R-:W-:Y:S02]  /*0d00*/  UIMAD UR18, UR7, UR24, URZ ;  /* 0x00000018071272a4 */ /* 0x000fe4000f8e023f */
[----:B------:R-:W-:Y:S02]  /*0d10*/  ULEA UR8, UR17, 0xfffff800, 0xb ;  /* 0xfffff80011087891 */ /* 0x000fe4000f8e583f */
[----:B------:R-:W-:Y:S02]  /*0d20*/  UIMAD UR19, UR11, UR25, UR18 ;  /* 0x000000190b1372a4 */ /* 0x000fe4000f8e0212 */
[----:B------:R-:W-:Y:S02]  /*0d30*/  USHF.R.S32.HI UR9, URZ, 0x1f, UR8 ;  /* 0x0000001f3f097899 */ /* 0x000fe40008011408 */
[----:B------:R-:W-:Y:S02]  /*0d40*/  USHF.R.S32.HI UR18, URZ, 0x1f, UR10 ;  /* 0x0000001f3f127899 */ /* 0x000fe4000801140a */
[----:B------:R-:W-:-:S04]  /*0d50*/  UIMAD.WIDE.U32 UR24, UR11, UR24, UR8 ;  /* 0x000000180b1872a5 */ /* 0x000fc8000f8e0008 */
[----:B------:R-:W-:Y:S02]  /*0d60*/  UIADD3 UR25, UR25, UR19, URZ ;  /* 0x0000001319197290 */ /* 0x000fe4000fffe03f */
[----:B------:R-:W-:Y:S02]  /*0d70*/  UIMAD UR19, UR18, UR26, URZ ;  /* 0x0000001a121372a4 */ /* 0x000fe4000f8e023f */
[----:B------:R-:W-:Y:S02]  /*0d80*/  UIMAD.WIDE.U32 UR24, UR10, UR26, UR24 ;  /* 0x0000001a0a1872a5 */ /* 0x000fe4000f8e0018 */
[----:B------:R-:W-:Y:S02]  /*0d90*/  UIMAD UR26, UR10, UR27, UR19 ;  /* 0x0000001b0a1a72a4 */ /* 0x000fe4000f8e0213 */
[----:B------:R-:W-:Y:S02]  /*0da0*/  ULEA UR19, UP0, UR24, UR28, 0x1 ;  /* 0x0000001c18137291 */ /* 0x000fe4000f80083f */
[----:B------:R-:W-:-:S03]  /*0db0*/  UIADD3 UR25, UR25, UR26, URZ ;  /* 0x0000001a19197290 */ /* 0x000fc6000fffe03f */
[----:B------:R-:W-:Y:S01]  /*0dc0*/  ULDC.64 UR26, c[0x0][0x2b8] ;  /* 0x0000ae00001a7ab9 */ /* 0x000fe20000000a00 */
[----:B------:R-:W-:Y:S01]  /*0dd0*/  ULEA.HI.X UR24, UR24, UR29, UR25, 0x1, UP0 ;  /* 0x0000001d18187291 */ /* 0x000fe200080f0c19 */
[----:B0-----:R-:W-:Y:S02]  /*0de0*/  MOV R2, UR19 ;  /* 0x0000001300027c02 */ /* 0x001fe40008000f00 */
[----:B------:R-:W-:-:S03]  /*0df0*/  ULDC.64 UR28, c[0x0][0x308] ;  /* 0x0000c200001c7ab9 */ /* 0x000fc60000000a00 */
[----:B------:R-:W-:Y:S01]  /*0e00*/  MOV R3, UR24 ;  /* 0x0000001800037c02 */ /* 0x000fe20008000f00 */
[----:B------:R-:W-:Y:S02]  /*0e10*/  ULDC.64 UR24, c[0x0][0x2b0] ;  /* 0x0000ac0000187ab9 */ /* 0x000fe40000000a00 */
[----:B------:R-:W-:Y:S01]  /*0e20*/  IMAD.WIDE R2, R99, 0x10, R2 ;  /* 0x0000001063027825 */ /* 0x000fe200078e0202 */
[----:B--2---:R-:W-:Y:S04]  /*0e30*/  STS.128 [R98], R36 ;  /* 0x0000002462007388 */ /* 0x004fe80000000c00 */
[----:B---3--:R-:W-:Y:S01]  /*0e40*/  STS.128 [R98+0x200], R12 ;  /* 0x0002000c62007388 */ /* 0x008fe20000000c00 */
[----:B------:R-:W-:-:S03]  /*0e50*/  NOP ;  /* 0x0000000000007918 */ /* 0x000fc60000000000 */
[----:B------:R-:W0:Y:S04]  /*0e60*/  LDS.128 R28, [R45] ;  /* 0x000000002d1c7984 */ /* 0x000e280000000c00 */
[----:B------:R-:W-:Y:S01]  /*0e70*/  LDS.128 R24, [R45+0x10] ;  /* 0x000010002d187984 */ /* 0x000fe20000000c00 */
[----:B------:R-:W-:Y:S06]  /*0e80*/  BAR.SYNC.DEFER_BLOCKING 0x0 ;  /* 0x0000000000007b1d */ /* 0x000fec0000010000 */
[----:B------:R-:W2:Y:S04]  /*0e90*/  LDG.E.128 R40, desc[UR22][R2.64] ;  /* 0x0000001602287981 */ /* 0x000ea8000c1e1d00 */
[----:B-1----:R1:W3:Y:S01]  /*0ea0*/  LDG.E.128 R48, desc[UR22][R2.64+0x200] ;  /* 0x0002001602307981 */ /* 0x0022e2000c1e1d00 */
[----:B------:R-:W-:-:S04]  /*0eb0*/  UIMAD UR19, UR7, UR24, URZ ;  /* 0x00000018071372a4 */ /* 0x000fc8000f8e023f */
[----:B------:R-:W-:Y:S02]  /*0ec0*/  UIMAD UR19, UR11, UR25, UR19 ;  /* 0x000000190b1372a4 */ /* 0x000fe4000f8e0213 */
[----:B------:R-:W-:-:S04]  /*0ed0*/  UIMAD.WIDE.U32 UR24, UR11, UR24, UR8 ;  /* 0x000000180b1872a5 */ /* 0x000fc8000f8e0008 */
[----:B------:R-:W-:Y:S02]  /*0ee0*/  UIADD3 UR25, UR25, UR19, URZ ;  /* 0x0000001319197290 */ /* 0x000fe4000fffe03f */
[----:B------:R-:W-:Y:S02]  /*0ef0*/  UIMAD UR19, UR18, UR26, URZ ;  /* 0x0000001a121372a4 */ /* 0x000fe4000f8e023f */
[----:B------:R-:W-:Y:S02]  /*0f00*/  UIMAD.WIDE.U32 UR24, UR10, UR26, UR24 ;  /* 0x0000001a0a1872a5 */ /* 0x000fe4000f8e0018 */
[----:B------:R-:W-:Y:S02]  /*0f10*/  UIMAD UR26, UR10, UR27, UR19 ;  /* 0x0000001b0a1a72a4 */ /* 0x000fe4000f8e0213 */
[----:B------:R-:W-:Y:S02]  /*0f20*/  ULEA UR19, UP0, UR24, UR28, 0x1 ;  /* 0x0000001c18137291 */ /* 0x000fe4000f80083f */
[----:B------:R-:W-:-:S04]  /*0f30*/  UIADD3 UR25, UR25, UR26, URZ ;  /* 0x0000001a19197290 */ /* 0x000fc8000fffe03f */
[----:B------:R-:W-:Y:S01]  /*0f40*/  ULEA.HI.X UR24, UR24, UR29, UR25, 0x1, UP0 ;  /* 0x0000001d18187291 */ /* 0x000fe200080f0c19 */
[----:B-1----:R-:W-:Y:S01]  /*0f50*/  MOV R2, UR19 ;  /* 0x0000001300027c02 */ /* 0x002fe20008000f00 */
[----:B0-----:R-:W-:Y:S01]  /*0f60*/  HADD2.F32 R47, -RZ, R28.H0_H0 ;  /* 0x2000001cff2f7230 */ /* 0x001fe20000004100 */
[----:B------:R-:W-:-:S03]  /*0f70*/  ULDC.64 UR28, c[0x0][0x3a0] ;  /* 0x0000e800001c7ab9 */ /* 0x000fc60000000a00 */
[----:B------:R-:W-:Y:S01]  /*0f80*/  MOV R3, UR24 ;  /* 0x0000001800037c02 */ /* 0x000fe20008000f00 */
[----:B------:R-:W-:Y:S01]  /*0f90*/  HADD2.F32 R53, -RZ, R30.H0_H0 ;  /* 0x2000001eff357230 */ /* 0x000fe20000004100 */
[----:B------:R-:W-:Y:S01]  /*0fa0*/  ULDC.64 UR24, c[0x0][0x398] ;  /* 0x0000e60000187ab9 */ /* 0x000fe20000000a00 */
[----:B------:R-:W-:Y:S01]  /*0fb0*/  IMAD.WIDE R2, R99, 0x10, R2 ;  /* 0x0000001063027825 */ /* 0x000fe200078e0202 */
[----:B--2---:R-:W-:Y:S04]  /*0fc0*/  STS.128 [R98], R40 ;  /* 0x0000002862007388 */ /* 0x004fe80000000c00 */
[----:B---3--:R0:W-:Y:S01]  /*0fd0*/  STS.128 [R98+0x200], R48 ;  /* 0x0002003062007388 */ /* 0x0081e20000000c00 */
[----:B------:R-:W-:-:S03]  /*0fe0*/  NOP ;  /* 0x0000000000007918 */ /* 0x000fc60000000000 */
[----:B------:R-:W1:Y:S04]  /*0ff0*/  LDS.128 R36, [R45] ;  /* 0x000000002d247984 */ /* 0x000e680000000c00 */
[----:B------:R-:W2:Y:S01]  /*1000*/  LDS.128 R12, [R45+0x10] ;  /* 0x000010002d0c7984 */ /* 0x000ea20000000c00 */
[----:B------:R-:W-:Y:S06]  /*1010*/  BAR.SYNC.DEFER_BLOCKING 0x0 ;  /* 0x0000000000007b1d */ /* 0x000fec0000010000 */
[----:B------:R-:W3:Y:S04]  /*1020*/  LDG.E.128 R16, desc[UR22][R2.64] ;  /* 0x0000001602107981 */ /* 0x000ee8000c1e1d00 */
[----:B------:R4:W5:Y:S01]  /*1030*/  LDG.E.128 R20, desc[UR22][R2.64+0x200] ;  /* 0x0002001602147981 */ /* 0x000962000c1e1d00 */
[----:B0-----:R-:W-:Y:S01]  /*1040*/  HADD2.F32 R49, -RZ, R28.H1_H1 ;  /* 0x3000001cff317230 */ /* 0x001fe20000004100 */
        /* <DEDUP_REMOVED lines=20> */
[----:B--2---:R-:W-:Y:S01]  /*1190*/  HADD2.F32 R64, -RZ, R12.H0_H0 ;  /* 0x2000000cff407230 */ /* 0x004fe20000004100 */
[----:B------:R-:W-:Y:S01]  /*11a0*/  MUFU.EX2 R32, R32 ;  /* 0x0000002000207308 */ /* 0x000fe20000000800 */
[----:B------:R-:W-:Y:S01]  /*11b0*/  FMUL.FTZ R43, R54, -1.4426950216293334961 ;  /* 0xbfb8aa3b362b7820 */ /* 0x000fe20000410000 */
[----:B------:R-:W-:Y:S01]  /*11c0*/  FMUL.FTZ R39, R62, -1.4426950216293334961 ;  /* 0xbfb8aa3b3e277820 */ /* 0x000fe20000410000 */
[----:B------:R-:W-:Y:S01]  /*11d0*/  HADD2.F32 R48, -RZ, R30.H1_H1 ;  /* 0x3000001eff307230 */ /* 0x000fe20000004100 */
[----:B------:R-:W-:Y:S01]  /*11e0*/  UIMAD UR19, UR18, UR28, URZ ;  /* 0x0000001c121372a4 */ /* 0x000fe2000f8e023f */
[----:B------:R-:W-:Y:S01]  /*11f0*/  HADD2.F32 R66, -RZ, R12.H1_H1 ;  /* 0x3000000cff427230 */ /* 0x000fe20000004100 */
[----:B------:R-:W-:Y:S01]  /*1200*/  UIMAD.WIDE.U32 UR24, UR10, UR28, UR24 ;  /* 0x0000001c0a1872a5 */ /* 0x000fe2000f8e0018 */
[--C-:B------:R-:W-:Y:S01]  /*1210*/  HADD2.F32 R55, -RZ, R31.reuse.H0_H0 ;  /* 0x2000001fff377230 */ /* 0x100fe20000004100 */
[----:B------:R-:W1:Y:S01]  /*1220*/  MUFU.EX2 R34, R34 ;  /* 0x0000002200227308 */ /* 0x000e620000000800 */
[----:B0-----:R-:W-:Y:S01]  /*1230*/  FADD.FTZ R0, R0, 1 ;  /* 0x3f80000000007421 */ /* 0x001fe20000010000 */
[----:B------:R-:W-:-:S02]  /*1240*/  HADD2.F32 R65, -RZ, R31.H1_H1 ;  /* 0x3000001fff417230 */ /* 0x000fc40000004100 */
[----:B------:R-:W-:Y:S01]  /*1250*/  FMUL.FTZ R31, R66, -1.4426950216293334961 ;  /* 0xbfb8aa3b421f7820 */ /* 0x000fe20000410000 */
[----:B------:R-:W-:Y:S01]  /*1260*/  HADD2.F32 R59, -RZ, R78.H0_H0 ;  /* 0x2000004eff3b7230 */ /* 0x000fe20000004100 */
[----:B------:R-:W-:Y:S01]  /*1270*/  UIMAD UR26, UR10, UR29, UR19 ;  /* 0x0000001d0a1a72a4 */ /* 0x000fe2000f8e0213 */
[--C-:B------:R-:W-:Y:S01]  /*1280*/  HADD2.F32 R67, -RZ, R24.reuse.H0_H0 ;  /* 0x20000018ff437230 */ /* 0x100fe20000004100 */
[----:B------:R-:W0:Y:S01]  /*1290*/  MUFU.RCP R81, R0 ;  /* 0x0000000000517308 */ /* 0x000e220000001000 */
[----:B------:R-:W-:Y:S01]  /*12a0*/  HADD2.F32 R50, -RZ, R24.H1_H1 ;  /* 0x30000018ff327230 */ /* 0x000fe20000004100 */
[----:B------:R-:W-:Y:S01]  /*12b0*/  ULDC.64 UR28, c[0x0][0x3e8] ;  /* 0x0000fa00001c7ab9 */ /* 0x000fe20000000a00 */
[--C-:B------:R-:W-:Y:S01]  /*12c0*/  HADD2.F32 R69, -RZ, R25.reuse.H0_H0 ;  /* 0x20000019ff457230 */ /* 0x100fe20000004100 */
[----:B------:R-:W-:Y:S01]  /*12d0*/  ULEA UR19, UP0, UR24, UR28, 0x1 ;  /* 0x0000001c18137291 */ /* 0x000fe2000f80083f */
[----:B------:R-:W-:Y:S01]  /*12e0*/  HADD2.F32 R71, -RZ, R25.H1_H1 ;  /* 0x30000019ff477230 */ /* 0x000fe20000004100 */
[----:B------:R-:W-:Y:S01]  /*12f0*/  UIADD3 UR26, UR25, UR26, URZ ;  /* 0x0000001a191a7290 */ /* 0x000fe2000fffe03f */
[----:B------:R-:W-:Y:S01]  /*1300*/  HADD2.F32 R82, -RZ, R13.H1_H1 ;  /* 0x3000000dff527230 */ /* 0x000fe20000004100 */
[----:B------:R2:W4:Y:S01]  /*1310*/  MUFU.EX2 R3, R2 ;  /* 0x0000000200037308 */ /* 0x0005220000000800 */
[----:B-1----:R-:W-:Y:S01]  /*1320*/  FADD.FTZ R34, R34, 1 ;  /* 0x3f80000022227421 */ /* 0x002fe20000010000 */
[--C-:B------:R-:W-:Y:S01]  /*1330*/  HADD2.F32 R88, -RZ, R14.reuse.H0_H0 ;  /* 0x2000000eff587230 */ /* 0x100fe20000004100 */
[----:B------:R-:W-:Y:S01]  /*1340*/  ULEA.HI.X UR26, UR24, UR29, UR26, 0x1, UP0 ;  /* 0x0000001d181a7291 */ /* 0x000fe200080f0c1a */
[----:B------:R-:W-:-:S02]  /*1350*/  HADD2.F32 R90, -RZ, R14.H1_H1 ;  /* 0x3000000eff5a7230 */ /* 0x000fc40000004100 */
[--C-:B------:R-:W-:Y:S01]  /*1360*/  HADD2.F32 R94, -RZ, R15.reuse.H0_H0 ;  /* 0x2000000fff5e7230 */ /* 0x100fe20000004100 */
[----:B------:R-:W-:Y:S01]  /*1370*/  ULDC.64 UR24, c[0x0][0x320] ;  /* 0x0000c80000187ab9 */ /* 0x000fe20000000a00 */
[----:B------:R1:W4:Y:S01]  /*1380*/  MUFU.EX2 R37, R35 ;  /* 0x0000002300257308 */ /* 0x0003220000000800 */
[----:B--2---:R-:W-:Y:S01]  /*1390*/  FADD.FTZ R2, R32, 1 ;  /* 0x3f80000020027421 */ /* 0x004fe20000010000 */
[C---:B0-----:R-:W-:Y:S01]  /*13a0*/  FMUL.FTZ R32, R44.reuse, R81 ;  /* 0x000000512c207220 */ /* 0x041fe20000410000 */
[----:B------:R-:W-:Y:S01]  /*13b0*/  FADD.FTZ R25, -R81, 1 ;  /* 0x3f80000051197421 */ /* 0x000fe20000010100 */
[----:B------:R-:W-:Y:S01]  /*13c0*/  HADD2.F32 R96, -RZ, R15.H1_H1 ;  /* 0x3000000fff607230 */ /* 0x000fe20000004100 */
[----:B------:R-:W-:Y:S01]  /*13d0*/  ISETP.NE.U32.AND P0, PT, RZ, UR24, PT ;  /* 0x00000018ff007c0c */ /* 0x000fe2000bf05070 */
[----:B------:R-:W-:Y:S01]  /*13e0*/  FMUL.FTZ R0, R47, R32 ;  /* 0x000000202f007220 */ /* 0x000fe20000410000 */
[----:B------:R-:W-:Y:S01]  /*13f0*/  FFMA.FTZ R83, R44, R25, 1 ;  /* 0x3f8000002c537423 */ /* 0x000fe20000010019 */
[----:B------:R0:W2:Y:S01]  /*1400*/  MUFU.RCP R85, R2 ;  /* 0x0000000200557308 */ /* 0x0000a20000001000 */
[----:B-1----:R-:W-:Y:S01]  /*1410*/  HADD2.F32 R35, -RZ, R76.H0_H0 ;  /* 0x2000004cff237230 */ /* 0x002fe20000004100 */
[----:B------:R-:W-:Y:S01]  /*1420*/  ISETP.NE.AND.EX P0, PT, RZ, UR25, PT, P0 ;  /* 0x00000019ff007c0c */ /* 0x000fe2000bf05300 */
[----:B------:R-:W-:-:S03]  /*1430*/  HADD2.F32 R14, -RZ, R73.H0_H0 ;  /* 0x20000049ff0e7230 */ /* 0x000fc60000004100 */
[----:B------:R-:W-:Y:S01]  /*1440*/  FFMA.FTZ R46, R0, R35, R105 ;  /* 0x00000023002e7223 */ /* 0x000fe20000010069 */
[----:B----4-:R-:W-:Y:S01]  /*1450*/  FADD.FTZ R35, R3, 1 ;  /* 0x3f80000003237421 */ /* 0x010fe20000010000 */
[----:B------:R-:W1:Y:S01]  /*1460*/  MUFU.RCP R89, R34 ;  /* 0x0000002200597308 */ /* 0x000e620000001000 */
[----:B------:R-:W-:Y:S01]  /*1470*/  FADD.FTZ R37, R37, 1 ;  /* 0x3f80000025257421 */ /* 0x000fe20000010000 */
[----:B0-----:R-:W-:-:S06]  /*1480*/  HADD2.F32 R2, -RZ, R76.H1_H1 ;  /* 0x3000004cff027230 */ /* 0x001fcc0000004100 */
[----:B------:R-:W0:Y:S01]  /*1490*/  MUFU.EX2 R38, R38 ;  /* 0x0000002600267308 */ /* 0x000e220000000800 */
[----:B--2---:R-:W-:-:S04]  /*14a0*/  FMUL.FTZ R28, R36, R85 ;  /* 0x00000055241c7220 */ /* 0x004fc80000410000 */
[----:B------:R-:W-:-:S03]  /*14b0*/  FMUL.FTZ R3, R49, R28 ;  /* 0x0000001c31037220 */ /* 0x000fc60000410000 */
[----:B------:R2:W-:Y:S01]  /*14c0*/  MUFU.RCP R68, R35 ;  /* 0x0000002300447308 */ /* 0x0005e20000001000 */
[----:B-1----:R-:W-:-:S07]  /*14d0*/  FMUL.FTZ R34, R40, R89 ;  /* 0x0000005928227220 */ /* 0x002fce0000410000 */
[----:B------:R1:W4:Y:S01]  /*14e0*/  MUFU.EX2 R57, R43 ;  /* 0x0000002b00397308 */ /* 0x0003220000000800 */
[----:B0-----:R-:W-:Y:S01]  /*14f0*/  FADD.FTZ R38, R38, 1 ;  /* 0x3f80000026267421 */ /* 0x001fe20000010000 */
[----:B--2---:R-:W-:-:S06]  /*1500*/  HADD2.F32 R35, -RZ, R77.H1_H1 ;  /* 0x3000004dff237230 */ /* 0x004fcc0000004100 */
[----:B------:R0:W2:Y:S01]  /*1510*/  MUFU.RCP R93, R37 ;  /* 0x00000025005d7308 */ /* 0x0000a20000001000 */
[----:B-1----:R-:W-:-:S07]  /*1520*/  FMUL.FTZ R43, R64, -1.4426950216293334961 ;  /* 0xbfb8aa3b402b7820 */ /* 0x002fce0000410000 */
[----:B------:R1:W2:Y:S01]  /*1530*/  MUFU.EX2 R58, R39 ;  /* 0x00000027003a7308 */ /* 0x0002a20000000800 */
[----:B----4-:R-:W-:Y:S01]  /*1540*/  FADD.FTZ R12, R57, 1 ;  /* 0x3f800000390c7421 */ /* 0x010fe20000010000 */
[----:B0-----:R-:W-:-:S06]  /*1550*/  HADD2.F32 R37, -RZ, R27.H0_H0 ;  /* 0x2000001bff257230 */ /* 0x001fcc0000004100 */
[----:B------:R-:W-:Y:S01]  /*1560*/  MUFU.RCP R97, R38 ;  /* 0x0000002600617308 */ /* 0x000fe20000001000 */
[----:B-1----:R-:W-:Y:S01]  /*1570*/  FFMA.FTZ R39, R3, R2, R46 ;  /* 0x0000000203277223 */ /* 0x002fe2000001002e */
[----:B------:R-:W-:Y:S02]  /*1580*/  HADD2.F32 R46, -RZ, R77.H0_H0 ;  /* 0x2000004dff2e7230 */ /* 0x000fe40000004100 */
[----:B------:R-:W-:Y:S01]  /*1590*/  FMUL.FTZ R2, R51, R34 ;  /* 0x0000002233027220 */ /* 0x000fe20000410000 */
[----:B--2---:R-:W-:-:S03]  /*15a0*/  FMUL.FTZ R30, R42, R93 ;  /* 0x0000005d2a1e7220 */ /* 0x004fc60000410000 */
[----:B------:R-:W-:Y:S01]  /*15b0*/  FFMA.FTZ R39, R2, R46, R39 ;  /* 0x0000002e02277223 */ /* 0x000fe20000010027 */
[----:B------:R-:W-:Y:S02]  /*15c0*/  HADD2.F32 R46, -RZ, R29.H1_H1 ;  /* 0x3000001dff2e7230 */ /* 0x000fe40000004100 */
[----:B------:R-:W-:Y:S01]  /*15d0*/  FMUL.FTZ R29, R41, R68 ;  /* 0x00000044291d7220 */ /* 0x000fe20000410000 */
[----:B------:R-:W-:Y:S01]  /*15e0*/  FMUL.FTZ R57, R53, R30 ;  /* 0x0000001e35397220 */ /* 0x000fe20000410000 */
[----:B------:R0:W1:Y:S01]  /*15f0*/  MUFU.RCP R107, R12 ;  /* 0x0000000c006b7308 */ /* 0x0000620000001000 */
[----:B------:R-:W-:Y:S01]  /*1600*/  FADD.FTZ R24, R58, 1 ;  /* 0x3f8000003a187421 */ /* 0x000fe20000010000 */
[----:B------:R-:W-:-:S04]  /*1610*/  FMUL.FTZ R56, R46, R29 ;  /* 0x0000001d2e387220 */ /* 0x000fc80000410000 */
[----:B------:R-:W-:Y:S01]  /*1620*/  FFMA.FTZ R70, R56, R35, R39 ;  /* 0x0000002338467223 */ /* 0x000fe20000010027 */
[--C-:B------:R-:W-:Y:S01]  /*1630*/  HADD2.F32 R39, -RZ, R26.reuse.H1_H1 ;  /* 0x3000001aff277230 */ /* 0x100fe20000004100 */
[----:B------:R2:W4:Y:S01]  /*1640*/  MUFU.EX2 R60, R43 ;  /* 0x0000002b003c7308 */ /* 0x0005220000000800 */
[----:B------:R-:W-:Y:S02]  /*1650*/  HADD2.F32 R35, -RZ, R27.H1_H1 ;  /* 0x3000001bff237230 */ /* 0x000fe40000004100 */
[----:B------:R-:W-:Y:S01]  /*1660*/  FFMA.FTZ R59, R57, R59, R70 ;  /* 0x0000003b393b7223 */ /* 0x000fe20000010046 */
[----:B------:R-:W-:Y:S02]  /*1670*/  HADD2.F32 R70, -RZ, R13.H0_H0 ;  /* 0x2000000dff467230 */ /* 0x000fe40000004100 */
[----:B------:R-:W-:Y:S01]  /*1680*/  FADD.FTZ R27, -R85, 1 ;  /* 0x3f800000551b7421 */ /* 0x000fe20000010100 */
[----:B0-----:R-:W-:Y:S01]  /*1690*/  FADD.FTZ R12, -R68, 1 ;  /* 0x3f800000440c7421 */ /* 0x001fe20000010100 */
[----:B------:R-:W-:Y:S01]  /*16a0*/  FADD.FTZ R13, -R89, 1 ;  /* 0x3f800000590d7421 */ /* 0x000fe20000010100 */
[----:B------:R0:W4:Y:S01]  /*16b0*/  MUFU.EX2 R61, R31 ;  /* 0x0000001f003d7308 */ /* 0x0001220000000800 */
[----:B--2---:R-:W-:-:S02]  /*16c0*/  HADD2.F32 R43, -RZ, R26.H0_H0 ;  /* 0x2000001aff2b7230 */ /* 0x004fc40000004100 */
[----:B------:R-:W-:Y:S01]  /*16d0*/  FMUL.FTZ R25, R70, -1.4426950216293334961 ;  /* 0xbfb8aa3b46197820 */ /* 0x000fe20000410000 */
[----:B------:R-:W-:Y:S02]  /*16e0*/  HADD2.F32 R26, -RZ, R78.H1_H1 ;  /* 0x3000004eff1a7230 */ /* 0x000fe40000004100 */
[----:B------:R-:W-:Y:S01]  /*16f0*/  FFMA.FTZ R87, R36, R27, 1 ;  /* 0x3f80000024577423 */ /* 0x000fe2000001001b */
[----:B-1----:R-:W-:Y:S01]  /*1700*/  FMUL.FTZ R36, R54, R107 ;  /* 0x0000006b36247220 */ /* 0x002fe20000410000 */
[----:B------:R-:W-:Y:S01]  /*1710*/  FFMA.FTZ R80, R41, R12, 1 ;  /* 0x3f80000029507423 */ /* 0x000fe2000001000c */
[--C-:B------:R-:W-:Y:S01]  /*1720*/  HADD2.F32 R27, -RZ, R79.reuse.H0_H0 ;  /* 0x2000004fff1b7230 */ /* 0x100fe20000004100 */
[----:B------:R1:W2:Y:S01]  /*1730*/  MUFU.RCP R109, R24 ;  /* 0x00000018006d7308 */ /* 0x0002a20000001000 */
[----:B0-----:R-:W-:Y:S01]  /*1740*/  FMUL.FTZ R31, R52, R97 ;  /* 0x00000061341f7220 */ /* 0x001fe20000410000 */
[----:B------:R-:W-:Y:S01]  /*1750*/  FFMA.FTZ R91, R40, R13, 1 ;  /* 0x3f800000285b7423 */ /* 0x000fe2000001000d */
[----:B----4-:R-:W-:Y:S01]  /*1760*/  FADD.FTZ R12, R60, 1 ;  /* 0x3f8000003c0c7421 */ /* 0x010fe20000010000 */
[----:B------:R-:W-:Y:S01]  /*1770*/  FADD.FTZ R13, -R93, 1 ;  /* 0x3f8000005d0d7421 */ /* 0x000fe20000010100 */
[----:B------:R-:W-:Y:S01]  /*1780*/  FMUL.FTZ R58, R48, R31 ;  /* 0x0000001f303a7220 */ /* 0x000fe20000410000 */
[----:B------:R-:W-:-:S02]  /*1790*/  HADD2.F32 R40, -RZ, R79.H1_H1 ;  /* 0x3000004fff287230 */ /* 0x000fc40000004100 */
[----:B------:R0:W4:Y:S01]  /*17a0*/  MUFU.RCP R111, R12 ;  /* 0x0000000c006f7308 */ /* 0x0001220000001000 */
[----:B------:R-:W-:Y:S01]  /*17b0*/  FFMA.FTZ R38, R58, R26, R59 ;  /* 0x0000001a3a267223 */ /* 0x000fe2000001003b */
[----:B-1----:R-:W-:Y:S01]  /*17c0*/  FMUL.FTZ R24, R82, -1.4426950216293334961 ;  /* 0xbfb8aa3b52187820 */ /* 0x002fe20000410000 */
[----:B------:R-:W-:Y:S01]  /*17d0*/  FMUL.FTZ R59, R55, R36 ;  /* 0x00000024373b7220 */ /* 0x000fe20000410000 */
[----:B------:R-:W-:Y:S01]  /*17e0*/  FFMA.FTZ R95, R42, R13, 1 ;  /* 0x3f8000002a5f7423 */ /* 0x000fe2000001000d */
[----:B------:R-:W-:Y:S01]  /*17f0*/  FADD.FTZ R42, R61, 1 ;  /* 0x3f8000003d2a7421 */ /* 0x000fe20000010000 */
[----:B------:R-:W-:Y:S01]  /*1800*/  FADD.FTZ R13, -R107, 1 ;  /* 0x3f8000006b0d7421 */ /* 0x000fe20000010100 */
[----:B------:R-:W-:Y:S01]  /*1810*/  FFMA.FTZ R27, R59, R27, R38 ;  /* 0x0000001b3b1b7223 */ /* 0x000fe20000010026 */
[----:B------:R1:W4:Y:S01]  /*1820*/  MUFU.EX2 R26, R25 ;  /* 0x00000019001a7308 */ /* 0x0003220000000800 */
[----:B--2---:R-:W-:Y:S01]  /*1830*/  FMUL.FTZ R38, R62, R109 ;  /* 0x0000006d3e267220 */ /* 0x004fe20000410000 */
[----:B------:R-:W-:Y:S01]  /*1840*/  FADD.FTZ R41, -R109, 1 ;  /* 0x3f8000006d297421 */ /* 0x000fe20000010100 */
[----:B0-----:R-:W-:-:S02]  /*1850*/  HADD2.F32 R12, -RZ, R72.H0_H0 ;  /* 0x20000048ff0c7230 */ /* 0x001fc40000004100 */
[----:B------:R-:W-:-:S03]  /*1860*/  FMUL.FTZ R60, R65, R38 ;  /* 0x00000026413c7220 */ /* 0x000fc60000410000 */
[----:B------:R-:W0:Y:S01]  /*1870*/  MUFU.EX2 R63, R24 ;  /* 0x00000018003f7308 */ /* 0x000e220000000800 */
[----:B-1----:R-:W-:-:S04]  /*1880*/  FADD.FTZ R25, -R97, 1 ;  /* 0x3f80000061197421 */ /* 0x002fc80000010100 */
[----:B------:R-:W-:Y:S01]  /*1890*/  FFMA.FTZ R105, R52, R25, 1 ;  /* 0x3f80000034697423 */ /* 0x000fe20000010019 */
[----:B------:R-:W-:Y:S01]  /*18a0*/  FFMA.FTZ R52, R60, R40, R27 ;  /* 0x000000283c347223 */ /* 0x000fe2000001001b */
[----:B----4-:R-:W-:Y:S01]  /*18b0*/  FMUL.FTZ R40, R64, R111 ;  /* 0x0000006f40287220 */ /* 0x010fe20000410000 */
[----:B------:R-:W1:Y:S01]  /*18c0*/  MUFU.RCP R115, R42 ;  /* 0x0000002a00737308 */ /* 0x000e620000001000 */
[----:B------:R-:W-:Y:S02]  /*18d0*/  FADD.FTZ R44, R26, 1 ;  /* 0x3f8000001a2c7421 */ /* 0x000fe40000010000 */
[----:B------:R-:W-:-:S05]  /*18e0*/  FMUL.FTZ R61, R67, R40 ;  /* 0x00000028433d7220 */ /* 0x000fca0000410000 */
[----:B------:R-:W2:Y:S01]  /*18f0*/  MUFU.RCP R119, R44 ;  /* 0x0000002c00777308 */ /* 0x000ea20000001000 */
[----:B0-----:R-:W-:-:S07]  /*1900*/  FADD.FTZ R63, R63, 1 ;  /* 0x3f8000003f3f7421 */ /* 0x001fce0000010000 */
[----:B------:R0:W4:Y:S01]  /*1910*/  MUFU.RCP R123, R63 ;  /* 0x0000003f007b7308 */ /* 0x0001220000001000 */
[----:B-1----:R-:W-:-:S04]  /*1920*/  FADD.FTZ R15, -R115, 1 ;  /* 0x3f800000730f7421 */ /* 0x002fc80000010100 */
[----:B------:R-:W-:Y:S01]  /*1930*/  FFMA.FTZ R117, R66, R15, 1 ;  /* 0x3f80000042757423 */ /* 0x000fe2000001000f */
[----:B--2---:R-:W-:-:S04]  /*1940*/  FMUL.FTZ R42, R70, R119 ;  /* 0x00000077462a7220 */ /* 0x004fc80000410000 */
[----:B0-----:R-:W-:Y:S01]  /*1950*/  FMUL.FTZ R63, R69, R42 ;  /* 0x0000002a453f7220 */ /* 0x001fe20000410000 */
[----:B----4-:R-:W-:Y:S01]  /*1960*/  FMUL.FTZ R44, R82, R123 ;  /* 0x0000007b522c7220 */ /* 0x010fe20000410000 */
[----:B------:R-:W-:-:S04]  /*1970*/  FADD.FTZ R15, -R123, 1 ;  /* 0x3f8000007b0f7421 */ /* 0x000fc80000010100 */
[----:B------:R-:W-:Y:S01]  /*1980*/  FFMA.FTZ R125, R82, R15, 1 ;  /* 0x3f800000527d7423 */ /* 0x000fe2000001000f */
[----:B---3--:R0:W-:Y:S04]  /*1990*/  STS.128 [R98], R16 ;  /* 0x0000001062007388 */ /* 0x0081e80000000c00 */
[----:B-----5:R1:W-:Y:S01]  /*19a0*/  STS.128 [R98+0x200], R20 ;  /* 0x0002001462007388 */ /* 0x0203e20000000c00 */
[----:B------:R-:W-:-:S03]  /*19b0*/  NOP ;  /* 0x0000000000007918 */ /* 0x000fc60000000000 */
[----:B------:R-:W2:Y:S01]  /*19c0*/  LDS.128 R24, [R45] ;  /* 0x000000002d187984 */ /* 0x000ea20000000c00 */
[----:B0-----:R-:W-:Y:S01]  /*19d0*/  FFMA.FTZ R19, R54, R13, 1 ;  /* 0x3f80000036137423 */ /* 0x001fe2000001000d */
[----:B------:R-:W-:Y:S01]  /*19e0*/  FFMA.FTZ R13, R61, R12, R52 ;  /* 0x0000000c3d0d7223 */ /* 0x000fe20000010034 */
[----:B------:R-:W-:Y:S02]  /*19f0*/  HADD2.F32 R12, -RZ, R72.H1_H1 ;  /* 0x30000048ff0c7230 */ /* 0x000fe40000004100 */
[----:B------:R-:W-:Y:S01]  /*1a00*/  FMUL.FTZ R16, R88, -1.4426950216293334961 ;  /* 0xbfb8aa3b58107820 */ /* 0x000fe20000410000 */
[----:B-1----:R-:W-:Y:S01]  /*1a10*/  FFMA.FTZ R23, R62, R41, 1 ;  /* 0x3f8000003e177423 */ /* 0x002fe20000010029 */
[----:B------:R-:W-:Y:S01]  /*1a20*/  FMUL.FTZ R41, R66, R115 ;  /* 0x0000007342297220 */ /* 0x000fe20000410000 */
[----:B------:R-:W-:Y:S01]  /*1a30*/  FMUL.FTZ R17, R90, -1.4426950216293334961 ;  /* 0xbfb8aa3b5a117820 */ /* 0x000fe20000410000 */
[----:B------:R-:W-:Y:S02]  /*1a40*/  MUFU.EX2 R21, R16 ;  /* 0x0000001000157308 */ /* 0x000fe40000000800 */
[----:B------:R-:W-:-:S04]  /*1a50*/  FMUL.FTZ R62, R50, R41 ;  /* 0x00000029323e7220 */ /* 0x000fc80000410000 */
[----:B------:R-:W-:Y:S01]  /*1a60*/  FFMA.FTZ R12, R62, R12, R13 ;  /* 0x0000000c3e0c7223 */ /* 0x000fe2000001000d */
[----:B------:R-:W-:Y:S01]  /*1a70*/  FADD.FTZ R13, -R111, 1 ;  /* 0x3f8000006f0d7421 */ /* 0x000fe20000010100 */
[----:B------:R-:W0:Y:S02]  /*1a80*/  MUFU.EX2 R92, R17 ;  /* 0x00000011005c7308 */ /* 0x000e240000000800 */
[----:B------:R-:W-:Y:S01]  /*1a90*/  FFMA.FTZ R127, R63, R14, R12 ;  /* 0x0000000e3f7f7223 */ /* 0x000fe2000001000c */
[----:B------:R-:W-:Y:S01]  /*1aa0*/  FFMA.FTZ R113, R64, R13, 1 ;  /* 0x3f80000040717423 */ /* 0x000fe2000001000d */
[----:B------:R-:W-:Y:S02]  /*1ab0*/  HADD2.F32 R12, -RZ, R73.H1_H1 ;  /* 0x30000049ff0c7230 */ /* 0x000fe40000004100 */
[----:B------:R-:W-:Y:S01]  /*1ac0*/  FADD.FTZ R13, -R119, 1 ;  /* 0x3f800000770d7421 */ /* 0x000fe20000010100 */
[----:B------:R-:W-:-:S03]  /*1ad0*/  FMUL.FTZ R64, R71, R44 ;  /* 0x0000002c47407220 */ /* 0x000fc60000410000 */
[----:B------:R-:W-:Y:S01]  /*1ae0*/  FFMA.FTZ R121, R70, R13, 1 ;  /* 0x3f80000046797423 */ /* 0x000fe2000001000d */
[----:B------:R-:W-:Y:S02]  /*1af0*/  FFMA.FTZ R106, R64, R12, R127 ;  /* 0x0000000c406a7223 */ /* 0x000fe4000001007f */
[----:B------:R1:W3:Y:S01]  /*1b00*/  LDS.128 R12, [R45+0x10] ;  /* 0x000010002d0c7984 */ /* 0x0002e20000000c00 */
[----:B0-----:R-:W-:Y:S01]  /*1b10*/  FADD.FTZ R92, R92, 1 ;  /* 0x3f8000005c5c7421 */ /* 0x001fe20000010000 */
[----:B--2---:R-:W-:Y:S02]  /*1b20*/  HADD2.F32 R54, -RZ, R24.H1_H1 ;  /* 0x30000018ff367230 */ /* 0x004fe40000004100 */
[----:B-1----:R-:W-:Y:S01]  /*1b30*/  FMUL.FTZ R45, R96, -1.4426950216293334961 ;  /* 0xbfb8aa3b602d7820 */ /* 0x002fe20000410000 */
[--C-:B------:R-:W-:Y:S02]  /*1b40*/  HADD2.F32 R66, -RZ, R25.reuse.H0_H0 ;  /* 0x20000019ff427230 */ /* 0x100fe40000004100 */
[----:B------:R-:W-:-:S02]  /*1b50*/  HADD2.F32 R70, -RZ, R25.H1_H1 ;  /* 0x30000019ff467230 */ /* 0x000fc40000004100 */
[----:B------:R-:W-:Y:S01]  /*1b60*/  FMUL.FTZ R25, R94, -1.4426950216293334961 ;  /* 0xbfb8aa3b5e197820 */ /* 0x000fe20000410000 */
[----:B------:R-:W-:Y:S01]  /*1b70*/  FMUL.FTZ R18, R49, R54 ;  /* 0x0000003631127220 */ /* 0x000fe20000410000 */
[--C-:B------:R-:W-:Y:S01]  /*1b80*/  HADD2.F32 R49, -RZ, R27.reuse.H0_H0 ;  /* 0x2000001bff317230 */ /* 0x100fe20000004100 */
[----:B------:R-:W0:Y:S01]  /*1b90*/  MUFU.EX2 R45, R45 ;  /* 0x0000002d002d7308 */ /* 0x000e220000000800 */
[----:B------:R-:W-:Y:S02]  /*1ba0*/  HADD2.F32 R86, -RZ, R27.H1_H1 ;  /* 0x3000001bff567230 */ /* 0x000fe40000004100 */
[----:B------:R-:W-:Y:S01]  /*1bb0*/  FMUL.FTZ R17, R46, R70 ;  /* 0x000000462e117220 */ /* 0x000fe20000410000 */
[----:B------:R-:W-:Y:S02]  /*1bc0*/  HADD2.F32 R52, -RZ, R24.H0_H0 ;  /* 0x20000018ff347230 */ /* 0x000fe40000004100 */
[----:B------:R-:W-:Y:S01]  /*1bd0*/  FMUL.FTZ R20, R51, R66 ;  /* 0x0000004233147220 */ /* 0x000fe20000410000 */
[----:B------:R-:W-:-:S02]  /*1be0*/  HADD2.F32 R82, -RZ, R26.H0_H0 ;  /* 0x2000001aff527230 */ /* 0x000fc40000004100 */
[----:B------:R-:W-:Y:S01]  /*1bf0*/  FMUL.FTZ R17, R68, R17 ;  /* 0x0000001144117220 */ /* 0x000fe20000410000 */
[----:B------:R-:W-:Y:S01]  /*1c00*/  HADD2.F32 R84, -RZ, R26.H1_H1 ;  /* 0x3000001aff547230 */ /* 0x000fe20000004100 */
[----:B------:R1:W2:Y:S01]  /*1c10*/  MUFU.EX2 R27, R25 ;  /* 0x00000019001b7308 */ /* 0x0002a20000000800 */
[----:B------:R-:W-:Y:S01]  /*1c20*/  FMUL.FTZ R16, R47, R52 ;  /* 0x000000342f107220 */ /* 0x000fe20000410000 */
[----:B------:R-:W-:Y:S01]  /*1c30*/  FMUL.FTZ R80, R17, R80 ;  /* 0x0000005011507220 */ /* 0x000fe20000410000 */
[----:B------:R-:W-:Y:S01]  /*1c40*/  FMUL.FTZ R20, R89, R20 ;  /* 0x0000001459147220 */ /* 0x000fe20000410000 */
[----:B------:R-:W-:Y:S01]  /*1c50*/  FMUL.FTZ R24, R55, R49 ;  /* 0x0000003137187220 */ /* 0x000fe20000410000 */
[----:B------:R-:W-:Y:S01]  /*1c60*/  FMUL.FTZ R16, R81, R16 ;  /* 0x0000001051107220 */ /* 0x000fe20000410000 */
[----:B------:R-:W-:Y:S01]  /*1c70*/  FMUL.FTZ R26, R65, R86 ;  /* 0x00000056411a7220 */ /* 0x000fe20000410000 */
[----:B------:R-:W-:Y:S01]  /*1c80*/  FMUL.FTZ R18, R85, R18 ;  /* 0x0000001255127220 */ /* 0x000fe20000410000 */
[----:B------:R-:W-:Y:S01]  /*1c90*/  MUFU.RCP R17, R92 ;  /* 0x0000005c00117308 */ /* 0x000fe20000001000 */
[----:B-1----:R-:W-:Y:S01]  /*1ca0*/  FADD.FTZ R25, R21, 1 ;  /* 0x3f80000015197421 */ /* 0x002fe20000010000 */
[----:B0-----:R-:W-:Y:S01]  /*1cb0*/  FADD.FTZ R45, R45, 1 ;  /* 0x3f8000002d2d7421 */ /* 0x001fe20000010000 */
[----:B------:R-:W-:Y:S01]  /*1cc0*/  FMUL.FTZ R16, R16, R83 ;  /* 0x0000005310107220 */ /* 0x000fe20000410000 */
[----:B------:R-:W-:Y:S01]  /*1cd0*/  FMUL.FTZ R22, R53, R82 ;  /* 0x0000005235167220 */ /* 0x000fe20000410000 */
[----:B------:R-:W-:Y:S01]  /*1ce0*/  FMUL.FTZ R24, R107, R24 ;  /* 0x000000186b187220 */ /* 0x000fe20000410000 */
[----:B------:R-:W-:Y:S01]  /*1cf0*/  FMUL.FTZ R87, R18, R87 ;  /* 0x0000005712577220 */ /* 0x000fe20000410000 */
[----:B------:R-:W-:Y:S01]  /*1d00*/  FMUL.FTZ R21, R20, R91 ;  /* 0x0000005b14157220 */ /* 0x000fe20000410000 */
[----:B------:R-:W0:Y:S01]  /*1d10*/  MUFU.RCP R25, R25 ;  /* 0x0000001900197308 */ /* 0x000e220000001000 */
[----:B--2---:R-:W-:Y:S01]  /*1d20*/  FADD.FTZ R27, R27, 1 ;  /* 0x3f8000001b1b7421 */ /* 0x004fe20000010000 */
[----:B---3--:R-:W-:-:S02]  /*1d30*/  HADD2.F32 R65, -RZ, R13.H1_H1 ;  /* 0x3000000dff417230 */ /* 0x008fc40000004100 */
[----:B------:R-:W-:Y:S01]  /*1d40*/  FMUL.FTZ R19, R24, R19 ;  /* 0x0000001318137220 */ /* 0x000fe20000410000 */
[--C-:B------:R-:W-:Y:S02]  /*1d50*/  HADD2.F32 R68, -RZ, R14.reuse.H0_H0 ;  /* 0x2000000eff447230 */ /* 0x100fe40000004100 */
[----:B------:R-:W-:Y:S01]  /*1d60*/  FMUL.FTZ R26, R109, R26 ;  /* 0x0000001a6d1a7220 */ /* 0x000fe20000410000 */
[----:B------:R-:W-:Y:S02]  /*1d70*/  HADD2.F32 R81, -RZ, R14.H1_H1 ;  /* 0x3000000eff517230 */ /* 0x000fe40000004100 */
[----:B------:R-:W-:Y:S01]  /*1d80*/  FMUL.FTZ R18, R71, R65 ;  /* 0x0000004147127220 */ /* 0x000fe20000410000 */
[----:B------:R-:W1:Y:S01]  /*1d90*/  MUFU.RCP R83, R27 ;  /* 0x0000001b00537308 */ /* 0x000e620000001000 */
[--C-:B------:R-:W-:Y:S02]  /*1da0*/  HADD2.F32 R51, -RZ, R12.reuse.H0_H0 ;  /* 0x2000000cff337230 */ /* 0x100fe40000004100 */
[----:B------:R-:W-:Y:S01]  /*1db0*/  FMUL.FTZ R20, R43, R68 ;  /* 0x000000442b147220 */ /* 0x000fe20000410000 */
[----:B------:R-:W-:-:S02]  /*1dc0*/  HADD2.F32 R53, -RZ, R12.H1_H1 ;  /* 0x3000000cff357230 */ /* 0x000fc40000004100 */
[----:B------:R-:W-:Y:S01]  /*1dd0*/  FMUL.FTZ R24, R39, R81 ;  /* 0x0000005127187220 */ /* 0x000fe20000410000 */
[----:B------:R-:W-:Y:S02]  /*1de0*/  HADD2.F32 R55, -RZ, R13.H0_H0 ;  /* 0x2000000dff377230 */ /* 0x000fe40000004100 */
[----:B------:R-:W-:Y:S01]  /*1df0*/  FMUL.FTZ R12, R67, R51 ;  /* 0x00000033430c7220 */ /* 0x000fe20000410000 */
[--C-:B------:R-:W-:Y:S01]  /*1e00*/  HADD2.F32 R85, -RZ, R15.reuse.H0_H0 ;  /* 0x2000000fff557230 */ /* 0x100fe20000004100 */
[----:B------:R-:W2:Y:S01]  /*1e10*/  MUFU.RCP R89, R45 ;  /* 0x0000002d00597308 */ /* 0x000ea20000001000 */
[----:B------:R-:W-:Y:S02]  /*1e20*/  HADD2.F32 R91, -RZ, R15.H1_H1 ;  /* 0x3000000fff5b7230 */ /* 0x000fe40000004100 */
[----:B0-----:R-:W-:Y:S01]  /*1e30*/  FADD.FTZ R13, -R25, 1 ;  /* 0x3f800000190d7421 */ /* 0x001fe20000010100 */
[----:B------:R-:W-:Y:S01]  /*1e40*/  FADD.FTZ R15, -R17, 1 ;  /* 0x3f800000110f7421 */ /* 0x000fe20000010100 */
        /* <DEDUP_REMOVED lines=12> */
[----:B-1----:R-:W-:Y:S01]  /*1f10*/  FADD.FTZ R17, -R83, 1 ;  /* 0x3f80000053117421 */ /* 0x002fe20000010100 */
[----:B------:R-:W-:Y:S01]  /*1f20*/  FMUL.FTZ R48, R48, R84 ;  /* 0x0000005430307220 */ /* 0x000fe20000410000 */
[----:B------:R-:W-:Y:S01]  /*1f30*/  FMUL.FTZ R14, R69, R55 ;  /* 0x00000037450e7220 */ /* 0x000fe20000410000 */
[----:B------:R-:W-:Y:S01]  /*1f40*/  FMUL.FTZ R18, R37, R85 ;  /* 0x0000005525127220 */ /* 0x000fe20000410000 */
[----:B--2---:R-:W-:Y:S01]  /*1f50*/  FADD.FTZ R23, -R89, 1 ;  /* 0x3f80000059177421 */ /* 0x004fe20000010100 */
[----:B------:R-:W-:Y:S01]  /*1f60*/  FMUL.FTZ R46, R35, R91 ;  /* 0x0000005b232e7220 */ /* 0x000fe20000410000 */
[----:B------:R-:W-:Y:S01]  /*1f70*/  FMUL.FTZ R13, R20, R13 ;  /* 0x0000000d140d7220 */ /* 0x000fe20000410000 */
        /* <DEDUP_REMOVED lines=17> */
[----:B------:R-:W-:Y:S01]  /*2090*/  LEA R12, R102, R33, 0x1 ;  /* 0x00000021660c7211 */ /* 0x000fe200078e08ff */
[----:B------:R-:W-:Y:S01]  /*20a0*/  HADD2.F32 R33, -RZ, R74.H1_H1 ;  /* 0x3000004aff217230 */ /* 0x000fe20000004100 */
[----:B------:R-:W-:Y:S01]  /*20b0*/  F2FP.F16.F32.PACK_AB R23, R26, R19 ;  /* 0x000000131a17723e */ /* 0x000fe200000000ff */
[----:B------:R-:W-:Y:S01]  /*20c0*/  FMUL.FTZ R69, R39, R90 ;  /* 0x0000005a27457220 */ /* 0x000fe20000410000 */
[----:B------:R-:W-:Y:S01]  /*20d0*/  F2FP.F16.F32.PACK_AB R20, R87, R16 ;  /* 0x000000105714723e */ /* 0x000fe200000000ff */
[----:B------:R-:W-:Y:S01]  /*20e0*/  FMUL.FTZ R94, R94, R83 ;  /* 0x000000535e5e7220 */ /* 0x000fe20000410000 */
[----:B------:R-:W-:Y:S01]  /*20f0*/  F2FP.F16.F32.PACK_AB R21, R80, R21 ;  /* 0x000000155015723e */ /* 0x000fe200000000ff */
[--C-:B------:R-:W-:Y:S01]  /*2100*/  HADD2.F32 R47, -RZ, R8.reuse.H0_H0 ;  /* 0x20000008ff2f7230 */ /* 0x100fe20000004100 */
[----:B------:R-:W-:Y:S01]  /*2110*/  F2FP.F16.F32.PACK_AB R22, R105, R22 ;  /* 0x000000166916723e */ /* 0x000fe200000000ff */
[----:B------:R-:W-:Y:S01]  /*2120*/  HADD2.F32 R48, -RZ, R8.H1_H1 ;  /* 0x30000008ff307230 */ /* 0x000fe20000004100 */
[----:B------:R-:W-:Y:S01]  /*2130*/  F2FP.F16.F32.PACK_AB R25, R25, R14 ;  /* 0x0000000e1919723e */ /* 0x000fe200000000ff */
[--C-:B------:R-:W-:Y:S01]  /*2140*/  HADD2.F32 R45, -RZ, R9.reuse.H0_H0 ;  /* 0x20000009ff2d7230 */ /* 0x100fe20000004100 */
[----:B------:R-:W-:Y:S01]  /*2150*/  F2FP.F16.F32.PACK_AB R26, R18, R13 ;  /* 0x0000000d121a723e */ /* 0x000fe200000000ff */
[----:B------:R-:W-:Y:S01]  /*2160*/  HADD2.F32 R13, -RZ, R74.H0_H0 ;  /* 0x2000004aff0d7230 */ /* 0x000fe20000004100 */
[----:B------:R-:W-:Y:S01]  /*2170*/  F2FP.F16.F32.PACK_AB R27, R46, R17 ;  /* 0x000000112e1b723e */ /* 0x000fe200000000ff */
[----:B------:R-:W-:Y:S01]  /*2180*/  BAR.SYNC.DEFER_BLOCKING 0x0 ;  /* 0x0000000000007b1d */ /* 0x000fe20000010000 */
[----:B------:R-:W-:Y:S01]  /*2190*/  LEA R97, R12, R101, 0x4 ;  /* 0x000000650c617211 */ /* 0x000fe200078e20ff */
[----:B------:R-:W-:-:S02]  /*21a0*/  HADD2.F32 R46, -RZ, R9.H1_H1 ;  /* 0x30000009ff2e7230 */ /* 0x000fc40000004100 */
[----:B------:R-:W-:Y:S01]  /*21b0*/  FFMA.FTZ R106, R67, R13, R106 ;  /* 0x0000000d436a7223 */ /* 0x000fe2000001006a */
[----:B------:R-:W-:Y:S01]  /*21c0*/  FMUL.FTZ R71, R37, R94 ;  /* 0x0000005e25477220 */ /* 0x000fe20000410000 */
[----:B------:R-:W-:Y:S01]  /*21d0*/  MOV R8, UR19 ;  /* 0x0000001300087c02 */ /* 0x000fe20008000f00 */
[----:B------:R-:W-:Y:S02]  /*21e0*/  HADD2.F32 R39, -RZ, R4.H0_H0 ;  /* 0x20000004ff277230 */ /* 0x000fe40000004100 */
[----:B------:R-:W-:Y:S01]  /*21f0*/  FFMA.FTZ R106, R69, R33, R106 ;  /* 0x00000021456a7223 */ /* 0x000fe2000001006a */
[----:B------:R-:W-:Y:S01]  /*2200*/  MOV R9, UR26 ;  /* 0x0000001a00097c02 */ /* 0x000fe20008000f00 */
[----:B------:R-:W-:Y:S01]  /*2210*/  HADD2.F32 R37, -RZ, R5.H0_H0 ;  /* 0x20000005ff257230 */ /* 0x000fe20000004100 */
[----:B------:R-:W0:Y:S01]  /*2220*/  LDC R50, c[0x0][0x21c] ;  /* 0x00008700ff327b82 */ /* 0x000e220000000800 */
[----:B------:R-:W-:Y:S01]  /*2230*/  FMUL.FTZ R96, R96, R89 ;  /* 0x0000005960607220 */ /* 0x000fe20000410000 */
[----:B------:R-:W-:-:S02]  /*2240*/  HADD2.F32 R43, -RZ, R10.H0_H0 ;  /* 0x2000000aff2b7230 */ /* 0x000fc40000004100 */
[--C-:B------:R-:W-:Y:S02]  /*2250*/  HADD2.F32 R33, -RZ, R7.reuse.H0_H0 ;  /* 0x20000007ff217230 */ /* 0x100fe40000004100 */
[----:B------:R-:W-:Y:S01]  /*2260*/  FMUL.FTZ R80, R35, R96 ;  /* 0x0000006023507220 */ /* 0x000fe20000410000 */
[----:B------:R-:W-:Y:S02]  /*2270*/  HADD2.F32 R10, -RZ, R10.H1_H1 ;  /* 0x3000000aff0a7230 */ /* 0x000fe40000004100 */
[----:B------:R-:W-:Y:S01]  /*2280*/  HADD2.F32 R7, -RZ, R7.H1_H1 ;  /* 0x30000007ff077230 */ /* 0x000fe20000004100 */
[----:B------:R1:W-:Y:S04]  /*2290*/  STS.128 [R97], R20 ;  /* 0x0000001461007388 */ /* 0x0003e80000000c00 */
[----:B------:R-:W-:Y:S01]  /*22a0*/  STS.128 [R97+0x10], R24 ;  /* 0x0000101861007388 */ /* 0x000fe20000000c00 */
[----:B------:R-:W-:-:S03]  /*22b0*/  NOP ;  /* 0x0000000000007918 */ /* 0x000fc60000000000 */
[----:B------:R-:W2:Y:S04]  /*22c0*/  LDS.128 R12, [R98] ;  /* 0x00000000620c7984 */ /* 0x000ea80000000c00 */
[----:B------:R-:W3:Y:S01]  /*22d0*/  LDS.128 R16, [R98+0x200] ;  /* 0x0002000062107984 */ /* 0x000ee20000000c00 */
[----:B-1----:R-:W-:Y:S02]  /*22e0*/  HADD2.F32 R21, -RZ, R75.H0_H0 ;  /* 0x2000004bff157230 */ /* 0x002fe40000004100 */
[----:B------:R-:W-:Y:S02]  /*22f0*/  HADD2.F32 R22, -RZ, R5.H1_H1 ;  /* 0x30000005ff167230 */ /* 0x000fe40000004100 */
[----:B------:R-:W-:Y:S02]  /*2300*/  HADD2.F32 R23, -RZ, R75.H1_H1 ;  /* 0x3000004bff177230 */ /* 0x000fe40000004100 */
[----:B------:R-:W-:Y:S01]  /*2310*/  FFMA.FTZ R105, R71, R21, R106 ;  /* 0x0000001547697223 */ /* 0x000fe2000001006a */
[----:B------:R-:W-:-:S02]  /*2320*/  HADD2.F32 R21, -RZ, R4.H1_H1 ;  /* 0x30000004ff157230 */ /* 0x000fc40000004100 */
[----:B------:R-:W-:-:S04]  /*2330*/  IMAD.WIDE R4, R99, 0x10, R8 ;  /* 0x0000001063047825 */ /* 0x000fc800078e0208 */
[----:B------:R-:W-:Y:S01]  /*2340*/  FFMA.FTZ R105, R80, R23, R105 ;  /* 0x0000001750697223 */ /* 0x000fe20000010069 */
[--C-:B------:R-:W-:Y:S02]  /*2350*/  HADD2.F32 R20, -RZ, R11.reuse.H0_H0 ;  /* 0x2000000bff147230 */ /* 0x100fe40000004100 */
[--C-:B------:R-:W-:Y:S02]  /*2360*/  HADD2.F32 R8, -RZ, R6.reuse.H0_H0 ;  /* 0x20000006ff087230 */ /* 0x100fe40000004100 */
[----:B------:R-:W-:Y:S02]  /*2370*/  HADD2.F32 R11, -RZ, R11.H1_H1 ;  /* 0x3000000bff0b7230 */ /* 0x000fe40000004100 */
[----:B------:R-:W-:Y:S01]  /*2380*/  HADD2.F32 R6, -RZ, R6.H1_H1 ;  /* 0x30000006ff067230 */ /* 0x000fe20000004100 */
[----:B--2---:R1:W-:Y:S04]  /*2390*/  STG.E.128 desc[UR22][R4.64], R12 ;  /* 0x0000000c04007986 */ /* 0x0043e8000c101d16 */
[----:B---3--:R1:W-:Y:S01]  /*23a0*/  STG.E.128 desc[UR22][R4.64+0x200], R16 ;  /* 0x0002001004007986 */ /* 0x0083e2000c101d16 */
        /* <DEDUP_REMOVED lines=48> */
.L_x_4779:
[----:B------:R-:W-:Y:S01]  /*26b0*/  ISETP.GE.AND P0, PT, R50, 0x1, PT ;  /* 0x000000013200780c */ /* 0x000fe20003f06270 */
[----:B------:R-:W-:Y:S01]  /*26c0*/  BAR.SYNC.DEFER_BLOCKING 0x0 ;  /* 0x0000000000007b1d */ /* 0x000fe20000010000 */
[----:B------:R-:W-:Y:S01]  /*26d0*/  HFMA2.MMA R96, -RZ, RZ, 0, 0 ;  /* 0x00000000ff607435 */ /* 0x000fe200000001ff */
[----:B------:R-:W-:Y:S01]  /*26e0*/  FADD.FTZ R41, R20, UR5 ;  /* 0x0000000514297e21 */ /* 0x000fe20008010000 */
[----:B------:R-:W-:Y:S01]  /*26f0*/  FADD.FTZ R40, R21, UR5 ;  /* 0x0000000515287e21 */ /* 0x000fe20008010000 */
[----:B------:R-:W-:Y:S01]  /*2700*/  FADD.FTZ R38, R22, UR5 ;  /* 0x0000000516267e21 */ /* 0x000fe20008010000 */
[----:B------:R-:W-:Y:S02]  /*2710*/  CS2R R94, SRZ ;  /* 0x00000000005e7805 */ /* 0x000fe4000001ff00 */
[----:B------:R-:W-:Y:S02]  /*2720*/  CS2R R92, SRZ ;  /* 0x00000000005c7805 */ /* 0x000fe4000001ff00 */
[----:B------:R-:W-:-:S02]  /*2730*/  CS2R R90, SRZ ;  /* 0x00000000005a7805 */ /* 0x000fc4000001ff00 */
[----:B------:R-:W-:Y:S02]  /*2740*/  CS2R R88, SRZ ;  /* 0x0000000000587805 */ /* 0x000fe4000001ff00 */
[----:B------:R-:W-:Y:S02]  /*2750*/  CS2R R54, SRZ ;  /* 0x0000000000367805 */ /* 0x000fe4000001ff00 */
        /* <DEDUP_REMOVED lines=17> */
[----:B0-----:R-:W-:Y:S01]  /*2870*/  FMUL.FTZ R31, R3, UR4 ;  /* 0x00000004031f7c20 */ /* 0x001fe20008410000 */
        /* <DEDUP_REMOVED lines=11> */
[----:B-1----:R-:W-:Y:S01]  /*2930*/  FMUL.FTZ R19, R69, UR4 ;  /* 0x0000000445137c20 */ /* 0x002fe20008410000 */
[----:B------:R-:W-:Y:S01]  /*2940*/  FMUL.FTZ R18, R71, UR4 ;  /* 0x0000000447127c20 */ /* 0x000fe20008410000 */
[----:B------:R-:W-:Y:S01]  /*2950*/  FMUL.FTZ R17, R80, UR4 ;  /* 0x0000000450117c20 */ /* 0x000fe20008410000 */
[----:B------:R-:W-:Y:S06]  /*2960*/  @!P0 BRA `(.L_x_4780) ;  /* 0x0000008800f48947 */ /* 0x000fec0003800000 */
        /* <DEDUP_REMOVED lines=33> */
.L_x_4875:
        /* <DEDUP_REMOVED lines=15> */
[----:B0-----:R-:W-:Y:S01]  /*2c70*/  SHF.L.U32 R56, R104, 0x1, RZ ;  /* 0x0000000168387819 */ /* 0x001fe200000006ff */
        /* <DEDUP_REMOVED lines=18> */
[----:B------:R-:W-:Y:S01]  /*2da0*/  ISETP.NE.AND P1, PT, R104, RZ, PT ;  /* 0x000000ff6800720c */ /* 0x000fe20003f25270 */
[----:B------:R-:W-:-:S04]  /*2db0*/  ULEA.HI UR45, UR44, UR44, URZ, 0x1 ;  /* 0x0000002c2c2d7291 */ /* 0x000fc8000f8f083f */
[----:B------:R-:W-:-:S04]  /*2dc0*/  ULOP3.LUT UR45, UR45, 0xfffffe, URZ, 0xc0, !UPT ;  /* 0x00fffffe2d2d7892 */ /* 0x000fc8000f8ec03f */
[----:B------:R-:W-:-:S04]  /*2dd0*/  UIADD3 UR45, UR44, -UR45, URZ ;  /* 0x8000002d2c2d7290 */ /* 0x000fc8000fffe03f */
[----:B------:R-:W-:-:S06]  /*2de0*/  ULEA UR45, UR45, UR7, 0x8 ;  /* 0x000000072d2d7291 */ /* 0x000fcc000f8e403f */
[----:B------:R-:W-:Y:S01]  /*2df0*/  MOV R113, UR45 ;  /* 0x0000002d00717c02 */ /* 0x000fe20008000f00 */
[----:B------:R-:W-:Y:S02]  /*2e00*/  ULDC.64 UR44, c[0x0][0x268] ;  /* 0x00009a00002c7ab9 */ /* 0x000fe40000000a00 */
[----:B------:R-:W-:Y:S02]  /*2e10*/  UIMAD.WIDE.U32 UR46, UR10, UR44, URZ ;  /* 0x0000002c0a2e72a5 */ /* 0x000fe4000f8e003f */
[----:B------:R-:W-:-:S04]  /*2e20*/  UIMAD UR44, UR18, UR44, URZ ;  /* 0x0000002c122c72a4 */ /* 0x000fc8000f8e023f */
[----:B------:R-:W-:-:S04]  /*2e30*/  UIMAD UR44, UR10, UR45, UR44 ;  /* 0x0000002d0a2c72a4 */ /* 0x000fc8000f8e022c */
[----:B------:R-:W-:Y:S02]  /*2e40*/  UIADD3 UR47, UR47, UR44, URZ ;  /* 0x0000002c2f2f7290 */ /* 0x000fe4000fffe03f */
[----:B------:R-:W-:Y:S02]  /*2e50*/  UIMAD UR44, UR7, UR43, UR53 ;  /* 0x0000002b072c72a4 */ /* 0x000fe4000f8e0235 */
[----:B------:R-:W-:-:S04]  /*2e60*/  UIMAD.WIDE.U32 UR46, UR7, UR42, UR46 ;  /* 0x0000002a072e72a5 */ /* 0x000fc8000f8e002e */
[----:B------:R-:W-:Y:S02]  /*2e70*/  UIADD3 UR44, UR47, UR44, URZ ;  /* 0x0000002c2f2c7290 */ /* 0x000fe4000fffe03f */
[----:B------:R-:W-:-:S04]  /*2e80*/  ULEA UR45, UP0, UR46, UR40, 0x3 ;  /* 0x000000282e2d7291 */ /* 0x000fc8000f80183f */
[----:B------:R-:W-:Y:S01]  /*2e90*/  ULEA.HI.X UR46, UR46, UR41, UR44, 0x3, UP0 ;  /* 0x000000292e2e7291 */ /* 0x000fe200080f1c2c */
[----:B--2---:R-:W-:Y:S02]  /*2ea0*/  R2UR UR56, R81 ;  /* 0x00000000513872ca */ /* 0x004fe400000e0000 */
[----:B------:R-:W-:-:S11]  /*2eb0*/  R2UR UR55, R80 ;  /* 0x00000000503772ca */ /* 0x000fd600000e0000 */
[----:B------:R-:W-:Y:S01]  /*2ec0*/  FMUL.FTZ R81, R47, UR56 ;  /* 0x000000382f517c20 */ /* 0x000fe20008410000 */
[----:B------:R-:W-:Y:S01]  /*2ed0*/  FMUL.FTZ R80, R33, UR56 ;  /* 0x0000003821507c20 */ /* 0x000fe20008410000 */
[----:B------:R-:W-:Y:S02]  /*2ee0*/  MOV R108, UR55 ;  /* 0x00000037006c7c02 */ /* 0x000fe40008000f00 */
[----:B------:R-:W-:Y:S01]  /*2ef0*/  FMUL.RZ R86, R81, 0.15915493667125701904 ;  /* 0x3e22f98351567820 */ /* 0x000fe2000040c000 */
[----:B------:R-:W-:Y:S02]  /*2f00*/  FMUL.FTZ R81, R48, UR56 ;  /* 0x0000003830517c20 */ /* 0x000fe40008410000 */
[----:B------:R-:W-:Y:S01]  /*2f10*/  FMUL.FTZ R108, R108, 1.4426950216293334961 ;  /* 0x3fb8aa3b6c6c7820 */ /* 0x000fe20000410000 */
[----:B------:R-:W-:Y:S01]  /*2f20*/  MUFU.SIN R85, R86 ;  /* 0x0000005600557308 */ /* 0x000fe20000000400 */
[----:B------:R-:W-:Y:S01]  /*2f30*/  FMUL.RZ R107, R81, 0.15915493667125701904 ;  /* 0x3e22f983516b7820 */ /* 0x000fe2000040c000 */
[----:B------:R-:W-:Y:S01]  /*2f40*/  FMUL.FTZ R81, R45, UR56 ;  /* 0x000000382d517c20 */ /* 0x000fe20008410000 */
[----:B------:R-:W-:-:S03]  /*2f50*/  FMUL.FTZ R109, R43, R108 ;  /* 0x0000006c2b6d7220 */ /* 0x000fc60000410000 */
        /* <DEDUP_REMOVED lines=37> */
[----:B------:R-:W-:Y:S01]  /*31b0*/  SHF.L.U32 R80, R104, 0x2, RZ ;  /* 0x0000000268507819 */ /* 0x000fe200000006ff */
[----:B------:R0:W-:Y:S08]  /*31c0*/  MUFU.COS R134, R83 ;  /* 0x0000005300867308 */ /* 0x0001f00000000000 */
[----:B------:R-:W-:Y:S01]  /*31d0*/  MUFU.SIN R119, R107 ;  /* 0x0000006b00777308 */ /* 0x000fe20000000400 */
[----:B0-----:R-:W-:Y:S01]  /*31e0*/  FMUL.RZ R83, R81, 0.15915493667125701904 ;  /* 0x3e22f98351537820 */ /* 0x001fe2000040c000 */
[----:B------:R-:W-:-:S06]  /*31f0*/  FMUL.FTZ R81, R35, UR56 ;  /* 0x0000003823517c20 */ /* 0x000fcc0008410000 */
[----:B------:R0:W-:Y:S08]  /*3200*/  MUFU.COS R120, R107 ;  /* 0x0000006b00787308 */ /* 0x0001f00000000000 */
[----:B------:R-:W-:Y:S01]  /*3210*/  MUFU.SIN R128, R86 ;  /* 0x0000005600807308 */ /* 0x000fe20000000400 */
[----:B0-----:R-:W-:-:S07]  /*3220*/  FMUL.FTZ R107, R46, R108 ;  /* 0x0000006c2e6b7220 */ /* 0x001fce0000410000 */
[----:B------:R0:W-:Y:S08]  /*3230*/  MUFU.COS R132, R86 ;  /* 0x0000005600847308 */ /* 0x0001f00000000000 */
[----:B-1----:R-:W1:Y:S01]  /*3240*/  MUFU.EX2 R107, R107 ;  /* 0x0000006b006b7308 */ /* 0x002e620000000800 */
[----:B0-----:R-:W-:Y:S01]  /*3250*/  FMUL.RZ R86, R81, 0.15915493667125701904 ;  /* 0x3e22f98351567820 */ /* 0x001fe2000040c000 */
[----:B------:R-:W-:-:S04]  /*3260*/  FMUL.FTZ R81, R36, UR56 ;  /* 0x0000003824517c20 */ /* 0x000fc80008410000 */
[----:B------:R-:W-:Y:S02]  /*3270*/  FMUL.RZ R81, R81, 0.15915493667125701904 ;  /* 0x3e22f98351517820 */ /* 0x000fe4000040c000 */
[----:B------:R-:W-:Y:S08]  /*3280*/  MUFU.SIN R123, R86 ;  /* 0x00000056007b7308 */ /* 0x000ff00000000400 */
[----:B------:R0:W-:Y:S01]  /*3290*/  MUFU.COS R124, R86 ;  /* 0x00000056007c7308 */ /* 0x0001e20000000000 */
[C---:B-1----:R-:W-:Y:S01]  /*32a0*/  FMUL.FTZ R141, R107.reuse, R110 ;  /* 0x0000006e6b8d7220 */ /* 0x042fe20000410000 */
[----:B------:R-:W-:-:S06]  /*32b0*/  FMUL.FTZ R142, R107, R142 ;  /* 0x0000008e6b8e7220 */ /* 0x000fcc0000410000 */
[----:B------:R-:W-:Y:S01]  /*32c0*/  MUFU.SIN R127, R82 ;  /* 0x00000052007f7308 */ /* 0x000fe20000000400 */
[----:B0-----:R-:W-:-:S04]  /*32d0*/  MOV R86, UR17 ;  /* 0x0000001100567c02 */ /* 0x001fc80008000f00 */
[----:B------:R-:W-:-:S03]  /*32e0*/  ISETP.LT.OR P2, PT, R86, 0x2, P0 ;  /* 0x000000025600780c */ /* 0x000fc60000741670 */
[----:B------:R0:W-:Y:S08]  /*32f0*/  MUFU.COS R111, R82 ;  /* 0x00000052006f7308 */ /* 0x0001f00000000000 */
[----:B------:R-:W-:Y:S01]  /*3300*/  MUFU.SIN R121, R81 ;  /* 0x0000005100797308 */ /* 0x000fe20000000400 */
[----:B0-----:R-:W-:Y:S01]  /*3310*/  FMUL.FTZ R82, R48, R108 ;  /* 0x0000006c30527220 */ /* 0x001fe20000410000 */
[----:B------:R-:W0:Y:S06]  /*3320*/  @!P2 LDC R110, c[0x0][0x21c] ;  /* 0x00008700ff6eab82 */ /* 0x000e2c0000000800 */
[----:B------:R1:W2:Y:S08]  /*3330*/  MUFU.EX2 R145, R82 ;  /* 0x0000005200917308 */ /* 0x0002b00000000800 */
[----:B------:R3:W-:Y:S01]  /*3340*/  MUFU.COS R122, R81 ;  /* 0x00000051007a7308 */ /* 0x0007e20000000000 */
[----:B-1----:R-:W-:-:S04]  /*3350*/  IADD3 R82, R104, 0x200, RZ ;  /* 0x0000020068527810 */ /* 0x002fc80007ffe0ff */
[----:B------:R-:W-:Y:S01]  /*3360*/  SEL R86, R113, R82, !P1 ;  /* 0x0000005271567207 */ /* 0x000fe20004800000 */
[----:B------:R-:W-:Y:S02]  /*3370*/  FMUL.FTZ R82, R47, R108 ;  /* 0x0000006c2f527220 */ /* 0x000fe40000410000 */
[----:B------:R-:W-:Y:S01]  /*3380*/  MUFU.SIN R125, R83 ;  /* 0x00000053007d7308 */ /* 0x000fe20000000400 */
[----:B---3--:R-:W-:Y:S01]  /*3390*/  LOP3.LUT R81, R80, 0xffffff80, RZ, 0xc0, !PT ;  /* 0xffffff8050517812 */ /* 0x008fe200078ec0ff */
[C---:B--2---:R-:W-:Y:S01]  /*33a0*/  FMUL.FTZ R146, R145.reuse, R146 ;  /* 0x0000009291927220 */ /* 0x044fe20000410000 */
[----:B------:R-:W-:Y:S02]  /*33b0*/  FMUL.FTZ R145, R145, R84 ;  /* 0x0000005491917220 */ /* 0x000fe40000410000 */
[----:B------:R-:W-:-:S03]  /*33c0*/  IADD3 R81, R81, R102, RZ ;  /* 0x0000006651517210 */ /* 0x000fc60007ffe0ff */
[----:B------:R-:W1:Y:S01]  /*33d0*/  MUFU.EX2 R82, R82 ;  /* 0x0000005200527308 */ /* 0x000e620000000800 */
[----:B------:R-:W-:-:S05]  /*33e0*/  LEA R80, R81, R101, 0x4 ;  /* 0x0000006551507211 */ /* 0x000fca00078e20ff */
[----:B------:R2:W-:Y:S02]  /*33f0*/  STS.128 [R80], R56 ;  /* 0x0000003850007388 */ /* 0x0005e40000000c00 */
[----:B------:R3:W-:Y:S02]  /*3400*/  MUFU.COS R126, R83 ;  /* 0x00000053007e7308 */ /* 0x0007e40000000000 */
[----:B----4-:R4:W-:Y:S04]  /*3410*/  STS.128 [R80+0x200], R60 ;  /* 0x0002003c50007388 */ /* 0x0109e80000000c00 */
[----:B------:R-:W-:Y:S02]  /*3420*/  STS.128 [R80+0x400], R64 ;  /* 0x0004004050007388 */ /* 0x000fe40000000c00 */
[----:B------:R-:W-:Y:S01]  /*3430*/  MUFU.EX2 R109, R109 ;  /* 0x0000006d006d7308 */ /* 0x000fe20000000800 */
[----:B---3--:R-:W-:Y:S01]  /*3440*/  FMUL.FTZ R83, R45, R108 ;  /* 0x0000006c2d537220 */ /* 0x008fe20000410000 */
[C---:B-1----:R-:W-:Y:S01]  /*3450*/  FMUL.FTZ R84, R82.reuse, R87 ;  /* 0x0000005752547220 */ /* 0x042fe20000410000 */
[----:B------:R-:W-:Y:S01]  /*3460*/  FMUL.FTZ R85, R82, R85 ;  /* 0x0000005552557220 */ /* 0x000fe20000410000 */
[----:B------:R-:W-:Y:S01]  /*3470*/  STS.128 [R80+0x600], R68 ;  /* 0x0006004450007388 */ /* 0x000fe20000000c00 */
[----:B--2---:R-:W-:Y:S01]  /*3480*/  MOV R58, UR17 ;  /* 0x00000011003a7c02 */ /* 0x004fe20008000f00 */
[----:B------:R-:W-:-:S02]  /*3490*/  IMAD R56, R102, 0x3, R81 ;  /* 0x0000000366387824 */ /* 0x000fc400078e0251 */
[----:B------:R-:W1:Y:S01]  /*34a0*/  MUFU.EX2 R83, R83 ;  /* 0x0000005300537308 */ /* 0x000e620000000800 */
[-C--:B------:R-:W-:Y:S01]  /*34b0*/  LEA R59, R86, R101.reuse, 0x3 ;  /* 0x00000065563b7211 */ /* 0x080fe200078e18ff */
[-C--:B----4-:R-:W-:Y:S01]  /*34c0*/  FMUL.FTZ R60, R41, R108.reuse ;  /* 0x0000006c293c7220 */ /* 0x090fe20000410000 */
[----:B------:R-:W-:Y:S01]  /*34d0*/  @!P2 IADD3 R87, R58, -0x2, RZ ;  /* 0xfffffffe3a57a810 */ /* 0x000fe20007ffe0ff */
[----:B------:R-:W-:Y:S01]  /*34e0*/  FMUL.FTZ R57, R44, R108 ;  /* 0x0000006c2c397220 */ /* 0x000fe20000410000 */
[----:B------:R-:W-:Y:S01]  /*34f0*/  LEA R58, R56, R101, 0x4 ;  /* 0x00000065383a7211 */ /* 0x000fe200078e20ff */
[----:B------:R-:W-:Y:S02]  /*3500*/  NOP ;  /* 0x0000000000007918 */ /* 0x000fe40000000000 */
[----:B0-----:R-:W-:Y:S01]  /*3510*/  @!P2 IMAD R107, R87, R110, UR7 ;  /* 0x00000007576bae24 */ /* 0x001fe2000f8e026e */
[----:B------:R-:W-:Y:S01]  /*3520*/  MOV R86, UR45 ;  /* 0x0000002d00567c02 */ /* 0x000fe20008000f00 */
[----:B------:R0:W-:Y:S01]  /*3530*/  MUFU.EX2 R135, R60 ;  /* 0x0000003c00877308 */ /* 0x0001e20000000800 */
[----:B------:R-:W-:Y:S01]  /*3540*/  MOV R87, UR46 ;  /* 0x0000002e00577c02 */ /* 0x000fe20008000f00 */
[----:B------:R-:W-:Y:S01]  /*3550*/  LDS.128 R64, [R58+0x10] ;  /* 0x000010003a407984 */ /* 0x000fe20000000c00 */
[C---:B-1----:R-:W-:Y:S01]  /*3560*/  FMUL.FTZ R144, R83.reuse, R144 ;  /* 0x0000009053907220 */ /* 0x042fe20000410000 */
[----:B------:R-:W-:Y:S01]  /*3570*/  FMUL.FTZ R143, R83, R106 ;  /* 0x0000006a538f7220 */ /* 0x000fe20000410000 */
[----:B------:R-:W-:Y:S01]  /*3580*/  FMUL.FTZ R139, R109, R112 ;  /* 0x000000706d8b7220 */ /* 0x000fe20000410000 */
[----:B------:R-:W-:Y:S01]  /*3590*/  LDS.128 R68, [R58+0x20] ;  /* 0x000020003a447984 */ /* 0x000fe20000000c00 */
[----:B------:R-:W-:Y:S01]  /*35a0*/  FMUL.FTZ R56, R39, R108 ;  /* 0x0000006c27387220 */ /* 0x000fe20000410000 */
[----:B------:R-:W-:Y:S01]  /*35b0*/  HFMA2.MMA R112, -RZ, RZ, 0, 9.5367431640625e-07 ;  /* 0x00000010ff707435 */ /* 0x000fe200000001ff */
[-C--:B------:R-:W-:Y:S01]  /*35c0*/  FMUL.FTZ R150, R84, R145.reuse ;  /* 0x0000009154967220 */ /* 0x080fe20000410000 */
[----:B0-----:R-:W0:Y:S01]  /*35d0*/  LDS.128 R60, [R58] ;  /* 0x000000003a3c7984 */ /* 0x001e220000000c00 */
[----:B------:R1:W2:Y:S01]  /*35e0*/  MUFU.EX2 R137, R57 ;  /* 0x0000003900897308 */ /* 0x0002a20000000800 */
[----:B------:R-:W-:Y:S01]  /*35f0*/  FMUL.FTZ R113, R85, R145 ;  /* 0x0000009155717220 */ /* 0x000fe20000410000 */
[----:B------:R-:W-:Y:S01]  /*3600*/  FMUL.FTZ R140, R109, R140 ;  /* 0x0000008c6d8c7220 */ /* 0x000fe20000410000 */
[----:B------:R-:W3:Y:S04]  /*3610*/  LDS.128 R80, [R58+0x30] ;  /* 0x000030003a507984 */ /* 0x000ee80000000c00 */
[----:B------:R-:W5:Y:S01]  /*3620*/  LDG.E.64 R86, desc[UR22][R86.64] ;  /* 0x0000001656567981 */ /* 0x000f62000c1e1b00 */
[----:B------:R4:W2:Y:S01]  /*3630*/  MUFU.EX2 R131, R56 ;  /* 0x0000003800837308 */ /* 0x0008a20000000800 */
[----:B-1----:R-:W-:Y:S01]  /*3640*/  FMUL.FTZ R57, R42, R108 ;  /* 0x0000006c2a397220 */ /* 0x002fe20000410000 */
[----:B------:R-:W-:Y:S01]  /*3650*/  FFMA.FTZ R150, R85, R146, R150 ;  /* 0x0000009255967223 */ /* 0x000fe20000010096 */
[----:B------:R1:W-:Y:S01]  /*3660*/  STS.64 [R59+0x7780], R84 ;  /* 0x007780543b007388 */ /* 0x0003e20000000a00 */
[----:B------:R-:W-:Y:S01]  /*3670*/  FMUL.FTZ R106, R40, R108 ;  /* 0x0000006c286a7220 */ /* 0x000fe20000410000 */
[----:B------:R-:W-:Y:S01]  /*3680*/  FFMA.FTZ R113, R84, R146, -R113 ;  /* 0x0000009254717223 */ /* 0x000fe20000010871 */
[----:B------:R-:W-:Y:S01]  /*3690*/  FMUL.FTZ R147, R143, R150 ;  /* 0x000000968f937220 */ /* 0x000fe20000410000 */
[----:B------:R-:W-:Y:S01]  /*36a0*/  FMUL.FTZ R109, R37, R108 ;  /* 0x0000006c256d7220 */ /* 0x000fe20000410000 */
[----:B------:R2:W-:Y:S01]  /*36b0*/  MUFU.EX2 R133, R57 ;  /* 0x0000003900857308 */ /* 0x0005e20000000800 */
[----:B----4-:R-:W-:Y:S01]  /*36c0*/  HFMA2.MMA R56, -RZ, RZ, 1.875, 0 ;  /* 0x3f800000ff387435 */ /* 0x010fe200000001ff */
[-C--:B------:R-:W-:Y:S01]  /*36d0*/  FFMA.FTZ R147, R144, R113.reuse, -R147 ;  /* 0x0000007190937223 */ /* 0x080fe20000010893 */
[----:B------:R-:W-:Y:S01]  /*36e0*/  FMUL.FTZ R149, R143, R113 ;  /* 0x000000718f957220 */ /* 0x000fe20000410000 */
[----:B-1----:R-:W-:-:S04]  /*36f0*/  CS2R R58, SRZ ;  /* 0x00000000003a7805 */ /* 0x002fc8000001ff00 */
[----:B------:R1:W-:Y:S01]  /*3700*/  MUFU.EX2 R129, R106 ;  /* 0x0000006a00817308 */ /* 0x0003e20000000800 */
[----:B--2---:R-:W-:Y:S01]  /*3710*/  MOV R57, RZ ;  /* 0x000000ff00397202 */ /* 0x004fe20000000f00 */
[----:B------:R-:W-:-:S06]  /*3720*/  FFMA.FTZ R149, R144, R150, R149 ;  /* 0x0000009690957223 */ /* 0x000fcc0000010095 */
[----:B------:R2:W4:Y:S01]  /*3730*/  MUFU.EX2 R110, R109 ;  /* 0x0000006d006e7308 */ /* 0x0005220000000800 */
[----:B-1----:R-:W-:Y:S01]  /*3740*/  @!P2 IMAD.WIDE R106, R107, R112, UR20 ;  /* 0x000000146b6aae25 */ /* 0x002fe2000f8e0270 */
[----:B------:R-:W-:Y:S03]  /*3750*/  BAR.SYNC.DEFER_BLOCKING 0x0 ;  /* 0x0000000000007b1d */ /* 0x000fe60000010000 */
[----:B------:R-:W-:-:S03]  /*3760*/  FMUL.FTZ R138, R137, R138 ;  /* 0x0000008a898a7220 */ /* 0x000fc60000410000 */
[----:B------:R-:W-:Y:S01]  /*3770*/  MUFU.SIN R117, R115 ;  /* 0x0000007300757308 */ /* 0x000fe20000000400 */
[----:B--2---:R-:W-:Y:S01]  /*3780*/  FMUL.FTZ R109, R35, R108 ;  /* 0x0000006c236d7220 */ /* 0x004fe20000410000 */
[----:B------:R-:W-:Y:S01]  /*3790*/  FMUL.FTZ R137, R137, R114 ;  /* 0x0000007289897220 */ /* 0x000fe20000410000 */
[----:B------:R-:W-:Y:S01]  /*37a0*/  FMUL.FTZ R132, R131, R132 ;  /* 0x0000008483847220 */ /* 0x000fe20000410000 */
[-C--:B------:R-:W-:Y:S01]  /*37b0*/  FMUL.FTZ R112, R38, R108.reuse ;  /* 0x0000006c26707220 */ /* 0x080fe20000410000 */
[----:B------:R1:W5:Y:S01]  /*37c0*/  @!P2 LDG.E.128 R56, desc[UR22][R106.64] ;  /* 0x000000166a38a981 */ /* 0x000362000c1e1d00 */
[----:B------:R-:W-:Y:S01]  /*37d0*/  FMUL.FTZ R113, R36, R108 ;  /* 0x0000006c24717220 */ /* 0x000fe20000410000 */
[----:B------:R-:W-:Y:S01]  /*37e0*/  FMUL.FTZ R136, R135, R136 ;  /* 0x0000008887887220 */ /* 0x000fe20000410000 */
[----:B------:R-:W-:Y:S01]  /*37f0*/  MUFU.COS R115, R115 ;  /* 0x0000007300737308 */ /* 0x000fe20000000000 */
[----:B-1----:R-:W-:-:S04]  /*3800*/  FMUL.FTZ R107, R141, R147 ;  /* 0x000000938d6b7220 */ /* 0x002fc80000410000 */
[-C--:B------:R-:W-:Y:S01]  /*3810*/  FFMA.FTZ R107, R142, R149.reuse, R107 ;  /* 0x000000958e6b7223 */ /* 0x080fe2000001006b */
[----:B------:R-:W-:Y:S01]  /*3820*/  FMUL.FTZ R149, R141, R149 ;  /* 0x000000958d957220 */ /* 0x000fe20000410000 */
[----:B------:R-:W-:-:S03]  /*3830*/  FMUL.FTZ R106, R33, R108 ;  /* 0x0000006c216a7220 */ /* 0x000fc60000410000 */
[----:B------:R-:W-:Y:S01]  /*3840*/  FFMA.FTZ R149, R142, R147, -R149 ;  /* 0x000000938e957223 */ /* 0x000fe20000010895 */
[C---:B------:R-:W-:Y:S01]  /*3850*/  FMUL.FTZ R147, R139.reuse, R107 ;  /* 0x0000006b8b937220 */ /* 0x040fe20000410000 */
[----:B------:R-:W1:Y:S02]  /*3860*/  MUFU.EX2 R109, R109 ;  /* 0x0000006d006d7308 */ /* 0x000e640000000800 */
[-C--:B------:R-:W-:Y:S01]  /*3870*/  FMUL.FTZ R114, R139, R149.reuse ;  /* 0x000000958b727220 */ /* 0x080fe20000410000 */
[----:B------:R-:W-:Y:S01]  /*3880*/  FFMA.FTZ R147, R140, R149, -R147 ;  /* 0x000000958c937223 */ /* 0x000fe20000010893 */
[----:B------:R-:W-:Y:S01]  /*3890*/  FMUL.FTZ R131, R131, R128 ;  /* 0x0000008083837220 */ /* 0x000fe20000410000 */
[----:B----4-:R-:W-:Y:S01]  /*38a0*/  FMUL.FTZ R128, R110, R111 ;  /* 0x0000006f6e807220 */ /* 0x010fe20000410000 */
[----:B------:R-:W-:Y:S02]  /*38b0*/  FFMA.FTZ R114, R140, R107, R114 ;  /* 0x0000006b8c727223 */ /* 0x000fe40000010072 */
[----:B------:R-:W2:Y:S01]  /*38c0*/  MUFU.EX2 R106, R106 ;  /* 0x0000006a006a7308 */ /* 0x000ea20000000800 */
[----:B------:R-:W-:Y:S01]  /*38d0*/  FMUL.FTZ R111, R137, R147 ;  /* 0x00000093896f7220 */ /* 0x000fe20000410000 */
[----:B------:R-:W-:Y:S01]  /*38e0*/  FMUL.FTZ R108, R34, R108 ;  /* 0x0000006c226c7220 */ /* 0x000fe20000410000 */
[----:B------:R-:W-:Y:S01]  /*38f0*/  FMUL.FTZ R135, R135, R116 ;  /* 0x0000007487877220 */ /* 0x000fe20000410000 */
[-C--:B------:R-:W-:Y:S01]  /*3900*/  FMUL.FTZ R107, R137, R114.reuse ;  /* 0x00000072896b7220 */ /* 0x080fe20000410000 */
[----:B------:R-:W-:Y:S01]  /*3910*/  FFMA.FTZ R111, R138, R114, R111 ;  /* 0x000000728a6f7223 */ /* 0x000fe2000001006f */
[----:B------:R-:W-:-:S02]  /*3920*/  FMUL.FTZ R127, R110, R127 ;  /* 0x0000007f6e7f7220 */ /* 0x000fc40000410000 */
[----:B------:R-:W4:Y:S01]  /*3930*/  MUFU.EX2 R113, R113 ;  /* 0x0000007100717308 */ /* 0x000f220000000800 */
[----:B------:R-:W-:Y:S01]  /*3940*/  FFMA.FTZ R107, R138, R147, -R107 ;  /* 0x000000938a6b7223 */ /* 0x000fe2000001086b */
[----:B------:R-:W-:Y:S01]  /*3950*/  FMUL.FTZ R110, R135, R111 ;  /* 0x0000006f876e7220 */ /* 0x000fe20000410000 */
[----:B------:R-:W-:Y:S01]  /*3960*/  FMUL.FTZ R134, R133, R134 ;  /* 0x0000008685867220 */ /* 0x000fe20000410000 */
[----:B-1----:R-:W-:-:S04]  /*3970*/  FMUL.FTZ R124, R109, R124 ;  /* 0x0000007c6d7c7220 */ /* 0x002fc80000410000 */
[----:B------:R-:W1:Y:S01]  /*3980*/  MUFU.EX2 R108, R108 ;  /* 0x0000006c006c7308 */ /* 0x000e620000000800 */
[----:B------:R-:W-:Y:S01]  /*3990*/  FMUL.FTZ R123, R109, R123 ;  /* 0x0000007b6d7b7220 */ /* 0x000fe20000410000 */
[----:B------:R-:W-:Y:S01]  /*39a0*/  FMUL.FTZ R133, R133, R118 ;  /* 0x0000007685857220 */ /* 0x000fe20000410000 */
[-C--:B------:R-:W-:Y:S01]  /*39b0*/  FMUL.FTZ R109, R135, R107.reuse ;  /* 0x0000006b876d7220 */ /* 0x080fe20000410000 */
[----:B------:R-:W-:Y:S01]  /*39c0*/  FFMA.FTZ R110, R136, R107, -R110 ;  /* 0x0000006b886e7223 */ /* 0x000fe2000001086e */
[C---:B--2---:R-:W-:Y:S01]  /*39d0*/  FMUL.FTZ R120, R106.reuse, R120 ;  /* 0x000000786a787220 */ /* 0x044fe20000410000 */
[----:B------:R-:W-:Y:S01]  /*39e0*/  FMUL.FTZ R119, R106, R119 ;  /* 0x000000776a777220 */ /* 0x000fe20000410000 */
[----:B------:R-:W-:Y:S01]  /*39f0*/  FFMA.FTZ R109, R136, R111, R109 ;  /* 0x0000006f886d7223 */ /* 0x000fe2000001006d */
[----:B------:R-:W-:-:S03]  /*3a00*/  FMUL.FTZ R106, R133, R110 ;  /* 0x0000006e856a7220 */ /* 0x000fc60000410000 */
[-C--:B------:R-:W-:Y:S01]  /*3a10*/  FMUL.FTZ R107, R133, R109.reuse ;  /* 0x0000006d856b7220 */ /* 0x080fe20000410000 */
[C---:B------:R-:W-:Y:S01]  /*3a20*/  FFMA.FTZ R114, R134.reuse, R109, R106 ;  /* 0x0000006d86727223 */ /* 0x040fe2000001006a */
[----:B0-----:R-:W-:Y:S02]  /*3a30*/  HADD2.F32 R106, -RZ, R60.H0_H0 ;  /* 0x2000003cff6a7230 */ /* 0x001fe40000004100 */
[C---:B----4-:R-:W-:Y:S01]  /*3a40*/  FMUL.FTZ R122, R113.reuse, R122 ;  /* 0x0000007a717a7220 */ /* 0x050fe20000410000 */
[----:B------:R-:W-:Y:S01]  /*3a50*/  FMUL.FTZ R121, R113, R121 ;  /* 0x0000007971797220 */ /* 0x000fe20000410000 */
[----:B------:R-:W-:Y:S01]  /*3a60*/  FFMA.FTZ R113, R134, R110, -R107 ;  /* 0x0000006e86717223 */ /* 0x000fe2000001086b */
[C---:B-1----:R-:W-:Y:S01]  /*3a70*/  FMUL.FTZ R118, R108.reuse, R115 ;  /* 0x000000736c767220 */ /* 0x042fe20000410000 */
[----:B------:R-:W-:Y:S01]  /*3a80*/  FMUL.FTZ R117, R108, R117 ;  /* 0x000000756c757220 */ /* 0x000fe20000410000 */
[----:B------:R-:W-:Y:S02]  /*3a90*/  HADD2.F32 R110, -RZ, R76.H0_H0 ;  /* 0x2000004cff6e7230 */ /* 0x000fe40000004100 */
[----:B------:R-:W-:Y:S01]  /*3aa0*/  FMUL.FTZ R207, R47, R106 ;  /* 0x0000006a2fcf7220 */ /* 0x000fe20000410000 */
[----:B------:R-:W-:Y:S01]  /*3ab0*/  HADD2.F32 R108, -RZ, R60.H1_H1 ;  /* 0x3000003cff6c7230 */ /* 0x000fe20000004100 */
[----:B------:R-:W0:Y:S01]  /*3ac0*/  MUFU.EX2 R112, R112 ;  /* 0x0000007000707308 */ /* 0x000e220000000800 */
[----:B------:R-:W-:-:S02]  /*3ad0*/  HADD2.F32 R107, -RZ, R61.H0_H0 ;  /* 0x2000003dff6b7230 */ /* 0x000fc40000004100 */
[----:B------:R-:W-:Y:S02]  /*3ae0*/  HADD2.F32 R109, -RZ, R61.H1_H1 ;  /* 0x3000003dff6d7230 */ /* 0x000fe40000004100 */
[----:B------:R-:W-:Y:S01]  /*3af0*/  FMUL.FTZ R206, R47, R108 ;  /* 0x0000006c2fce7220 */ /* 0x000fe20000410000 */
[----:B------:R-:W-:Y:S01]  /*3b00*/  FMUL.FTZ R207, R110, R207 ;  /* 0x000000cf6ecf7220 */ /* 0x000fe20000410000 */
[----:B------:R-:W-:Y:S02]  /*3b10*/  HADD2.F32 R60, -RZ, R76.H1_H1 ;  /* 0x3000004cff3c7230 */ /* 0x000fe40000004100 */
[C---:B------:R-:W-:Y:S01]  /*3b20*/  FMUL.FTZ R205, R48.reuse, R107 ;  /* 0x0000006b30cd7220 */ /* 0x040fe20000410000 */
[----:B------:R-:W-:Y:S01]  /*3b30*/  FMUL.FTZ R204, R48, R109 ;  /* 0x0000006d30cc7220 */ /* 0x000fe20000410000 */
[----:B------:R-:W-:Y:S01]  /*3b40*/  FMUL.FTZ R206, R110, R206 ;  /* 0x000000ce6ece7220 */ /* 0x000fe20000410000 */
[----:B------:R-:W-:Y:S01]  /*3b50*/  FMUL.FTZ R61, R207, R145 ;  /* 0x00000091cf3d7220 */ /* 0x000fe20000410000 */
[C---:B------:R-:W-:Y:S01]  /*3b60*/  FMUL.FTZ R205, R60.reuse, R205 ;  /* 0x000000cd3ccd7220 */ /* 0x040fe20000410000 */
[----:B------:R-:W-:Y:S01]  /*3b70*/  FMUL.FTZ R204, R60, R204 ;  /* 0x000000cc3ccc7220 */ /* 0x000fe20000410000 */
[C---:B------:R-:W-:Y:S01]  /*3b80*/  FMUL.FTZ R60, R206.reuse, R145 ;  /* 0x00000091ce3c7220 */ /* 0x040fe20000410000 */
[----:B------:R-:W-:Y:S01]  /*3b90*/  FFMA.FTZ R61, R206, R146, R61 ;  /* 0x00000092ce3d7223 */ /* 0x000fe2000001003d */
[----:B------:R-:W-:-:S02]  /*3ba0*/  HADD2.F32 R110, -RZ, R62.H0_H0 ;  /* 0x2000003eff6e7230 */ /* 0x000fc40000004100 */
[----:B------:R-:W-:Y:S01]  /*3bb0*/  FFMA.FTZ R60, R207, R146, -R60 ;  /* 0x00000092cf3c7223 */ /* 0x000fe2000001083c */
[----:B------:R-:W-:Y:S01]  /*3bc0*/  FADD.FTZ R61, R204, R61 ;  /* 0x0000003dcc3d7221 */ /* 0x000fe20000010000 */
[C---:B0-----:R-:W-:Y:S01]  /*3bd0*/  FMUL.FTZ R126, R112.reuse, R126 ;  /* 0x0000007e707e7220 */ /* 0x041fe20000410000 */
[----:B------:R-:W-:Y:S01]  /*3be0*/  FMUL.FTZ R125, R112, R125 ;  /* 0x0000007d707d7220 */ /* 0x000fe20000410000 */
[----:B------:R-:W-:Y:S01]  /*3bf0*/  FADD.FTZ R60, R205, R60 ;  /* 0x0000003ccd3c7221 */ /* 0x000fe20000010000 */
[----:B------:R-:W-:Y:S01]  /*3c00*/  FMUL.FTZ R111, R143, R61 ;  /* 0x0000003d8f6f7220 */ /* 0x000fe20000410000 */
[----:B------:R-:W-:Y:S02]  /*3c10*/  HADD2.F32 R116, -RZ, R77.H0_H0 ;  /* 0x2000004dff747230 */ /* 0x000fe40000004100 */
[----:B------:R-:W-:Y:S01]  /*3c20*/  FMUL.FTZ R209, R45, R110 ;  /* 0x0000006e2dd17220 */ /* 0x000fe20000410000 */
[----:B------:R-:W-:Y:S02]  /*3c30*/  HADD2.F32 R112, -RZ, R62.H1_H1 ;  /* 0x3000003eff707230 */ /* 0x000fe40000004100 */
[----:B------:R-:W-:Y:S01]  /*3c40*/  FMUL.FTZ R115, R131, R114 ;  /* 0x0000007283737220 */ /* 0x000fe20000410000 */
[-C--:B------:R-:W-:Y:S01]  /*3c50*/  FFMA.FTZ R62, R144, R60.reuse, -R111 ;  /* 0x0000003c903e7223 */ /* 0x080fe2000001086f */
[----:B------:R-:W-:Y:S01]  /*3c60*/  FMUL.FTZ R111, R143, R60 ;  /* 0x0000003c8f6f7220 */ /* 0x000fe20000410000 */
[----:B------:R-:W-:Y:S01]  /*3c70*/  FMUL.FTZ R209, R116, R209 ;  /* 0x000000d174d17220 */ /* 0x000fe20000410000 */
[----:B------:R-:W-:Y:S01]  /*3c80*/  FMUL.FTZ R208, R45, R112 ;  /* 0x000000702dd07220 */ /* 0x000fe20000410000 */
[-C--:B------:R-:W-:Y:S01]  /*3c90*/  FFMA.FTZ R115, R132, R113.reuse, -R115 ;  /* 0x0000007184737223 */ /* 0x080fe20000010873 */
[----:B------:R-:W-:Y:S01]  /*3ca0*/  FMUL.FTZ R113, R131, R113 ;  /* 0x0000007183717220 */ /* 0x000fe20000410000 */
[----:B------:R-:W-:Y:S01]  /*3cb0*/  FFMA.FTZ R61, R144, R61, R111 ;  /* 0x0000003d903d7223 */ /* 0x000fe2000001006f */
[----:B------:R-:W-:Y:S01]  /*3cc0*/  FMUL.FTZ R208, R116, R208 ;  /* 0x000000d074d07220 */ /* 0x000fe20000410000 */
[----:B------:R-:W-:Y:S01]  /*3cd0*/  FADD.FTZ R62, R209, R62 ;  /* 0x0000003ed13e7221 */ /* 0x000fe20000010000 */
[----:B------:R-:W-:-:S02]  /*3ce0*/  HADD2.F32 R111, -RZ, R63.H1_H1 ;  /* 0x3000003fff6f7230 */ /* 0x000fc40000004100 */
[----:B------:R-:W-:Y:S01]  /*3cf0*/  FFMA.FTZ R114, R132, R114, R113 ;  /* 0x0000007284727223 */ /* 0x000fe20000010071 */
[----:B------:R-:W-:Y:S02]  /*3d00*/  HADD2.F32 R113, -RZ, R63.H0_H0 ;  /* 0x2000003fff717230 */ /* 0x000fe40000004100 */
[----:B------:R-:W-:Y:S01]  /*3d10*/  FADD.FTZ R61, R208, R61 ;  /* 0x0000003dd03d7221 */ /* 0x000fe20000010000 */
[----:B------:R-:W-:Y:S01]  /*3d20*/  FMUL.FTZ R63, R141, R62 ;  /* 0x0000003e8d3f7220 */ /* 0x000fe20000410000 */
[----:B------:R-:W-:Y:S02]  /*3d30*/  HADD2.F32 R116, -RZ, R77.H1_H1 ;  /* 0x3000004dff747230 */ /* 0x000fe40000004100 */
[----:B------:R-:W-:Y:S01]  /*3d40*/  FMUL.FTZ R211, R46, R111 ;  /* 0x0000006f2ed37220 */ /* 0x000fe20000410000 */
[C---:B------:R-:W-:Y:S01]  /*3d50*/  FMUL.FTZ R130, R129.reuse, R130 ;  /* 0x0000008281827220 */ /* 0x040fe20000410000 */
[----:B------:R-:W-:Y:S01]  /*3d60*/  FMUL.FTZ R129, R129, R148 ;  /* 0x0000009481817220 */ /* 0x000fe20000410000 */
[----:B------:R-:W-:Y:S01]  /*3d70*/  FFMA.FTZ R60, R142, R61, R63 ;  /* 0x0000003d8e3c7223 */ /* 0x000fe2000001003f */
[----:B------:R-:W-:Y:S01]  /*3d80*/  FMUL.FTZ R210, R46, R113 ;  /* 0x000000712ed27220 */ /* 0x000fe20000410000 */
[----:B------:R-:W-:Y:S01]  /*3d90*/  FMUL.FTZ R61, R141, R61 ;  /* 0x0000003d8d3d7220 */ /* 0x000fe20000410000 */
[C---:B------:R-:W-:Y:S01]  /*3da0*/  FMUL.FTZ R211, R116.reuse, R211 ;  /* 0x000000d374d37220 */ /* 0x040fe20000410000 */
[----:B------:R-:W-:Y:S01]  /*3db0*/  FMUL.FTZ R63, R129, R114 ;  /* 0x00000072813f7220 */ /* 0x000fe20000410000 */
[----:B------:R-:W-:Y:S01]  /*3dc0*/  FMUL.FTZ R210, R116, R210 ;  /* 0x000000d274d27220 */ /* 0x000fe20000410000 */
[----:B------:R-:W-:Y:S01]  /*3dd0*/  FFMA.FTZ R61, R142, R62, -R61 ;  /* 0x0000003e8e3d7223 */ /* 0x000fe2000001083d */
[----:B------:R-:W-:Y:S01]  /*3de0*/  FADD.FTZ R60, R211, R60 ;  /* 0x0000003cd33c7221 */ /* 0x000fe20000010000 */
[-C--:B------:R-:W-:Y:S01]  /*3df0*/  FMUL.FTZ R147, R129, R115.reuse ;  /* 0x0000007381937220 */ /* 0x080fe20000410000 */
[----:B------:R-:W-:Y:S01]  /*3e00*/  FFMA.FTZ R115, R130, R115, -R63 ;  /* 0x0000007382737223 */ /* 0x000fe2000001083f */
[----:B------:R-:W-:Y:S01]  /*3e10*/  FADD.FTZ R61, R210, R61 ;  /* 0x0000003dd23d7221 */ /* 0x000fe20000010000 */
[----:B------:R-:W-:Y:S01]  /*3e20*/  FMUL.FTZ R63, R139, R60 ;  /* 0x0000003c8b3f7220 */ /* 0x000fe20000410000 */
[----:B------:R-:W-:-:S02]  /*3e30*/  HADD2.F32 R116, -RZ, R64.H0_H0 ;  /* 0x20000040ff747230 */ /* 0x000fc40000004100 */
[----:B------:R-:W-:Y:S02]  /*3e40*/  HADD2.F32 R148, -RZ, R64.H1_H1 ;  /* 0x30000040ff947230 */ /* 0x000fe40000004100 */
[-C--:B------:R-:W-:Y:S01]  /*3e50*/  FFMA.FTZ R62, R140, R61.reuse, -R63 ;  /* 0x0000003d8c3e7223 */ /* 0x080fe2000001083f */
[----:B------:R-:W-:Y:S02]  /*3e60*/  HADD2.F32 R63, -RZ, R78.H0_H0 ;  /* 0x2000004eff3f7230 */ /* 0x000fe40000004100 */
[----:B------:R-:W-:Y:S01]  /*3e70*/  FMUL.FTZ R213, R43, R116 ;  /* 0x000000742bd57220 */ /* 0x000fe20000410000 */
[----:B------:R-:W-:Y:S01]  /*3e80*/  FMUL.FTZ R61, R139, R61 ;  /* 0x0000003d8b3d7220 */ /* 0x000fe20000410000 */
[----:B------:R-:W-:Y:S02]  /*3e90*/  FMUL.FTZ R212, R43, R148 ;  /* 0x000000942bd47220 */ /* 0x000fe40000410000 */
[----:B------:R-:W-:Y:S01]  /*3ea0*/  FMUL.FTZ R213, R63, R213 ;  /* 0x000000d53fd57220 */ /* 0x000fe20000410000 */
[----:B------:R-:W-:-:S02]  /*3eb0*/  HADD2.F32 R149, -RZ, R65.H1_H1 ;  /* 0x30000041ff957230 */ /* 0x000fc40000004100 */
[----:B------:R-:W-:Y:S01]  /*3ec0*/  FFMA.FTZ R61, R140, R60, R61 ;  /* 0x0000003c8c3d7223 */ /* 0x000fe2000001003d */
[----:B------:R-:W-:Y:S01]  /*3ed0*/  FMUL.FTZ R212, R63, R212 ;  /* 0x000000d43fd47220 */ /* 0x000fe20000410000 */
[----:B------:R-:W-:Y:S01]  /*3ee0*/  FADD.FTZ R62, R213, R62 ;  /* 0x0000003ed53e7221 */ /* 0x000fe20000010000 */
[----:B------:R-:W-:Y:S01]  /*3ef0*/  FFMA.FTZ R114, R130, R114, R147 ;  /* 0x0000007282727223 */ /* 0x000fe20000010093 */
[----:B------:R-:W-:Y:S02]  /*3f00*/  HADD2.F32 R147, -RZ, R65.H0_H0 ;  /* 0x20000041ff937230 */ /* 0x000fe40000004100 */
[----:B------:R-:W-:Y:S01]  /*3f10*/  FADD.FTZ R61, R212, R61 ;  /* 0x0000003dd43d7221 */ /* 0x000fe20000010000 */
[----:B------:R-:W-:Y:S02]  /*3f20*/  HADD2.F32 R60, -RZ, R78.H1_H1 ;  /* 0x3000004eff3c7230 */ /* 0x000fe40000004100 */
[C---:B------:R-:W-:Y:S01]  /*3f30*/  FMUL.FTZ R214, R44.reuse, R149 ;  /* 0x000000952cd67220 */ /* 0x040fe20000410000 */
[C---:B------:R-:W-:Y:S01]  /*3f40*/  FMUL.FTZ R65, R137.reuse, R62 ;  /* 0x0000003e89417220 */ /* 0x040fe20000410000 */
[----:B------:R-:W-:Y:S01]  /*3f50*/  FMUL.FTZ R215, R44, R147 ;  /* 0x000000932cd77220 */ /* 0x000fe20000410000 */
[-C--:B------:R-:W-:Y:S01]  /*3f60*/  FMUL.FTZ R63, R137, R61.reuse ;  /* 0x0000003d893f7220 */ /* 0x080fe20000410000 */
[----:B------:R-:W-:Y:S01]  /*3f70*/  FMUL.FTZ R214, R60, R214 ;  /* 0x000000d63cd67220 */ /* 0x000fe20000410000 */
[----:B------:R-:W-:Y:S01]  /*3f80*/  FFMA.FTZ R65, R138, R61, R65 ;  /* 0x0000003d8a417223 */ /* 0x000fe20000010041 */
[----:B------:R-:W-:Y:S01]  /*3f90*/  FMUL.FTZ R215, R60, R215 ;  /* 0x000000d73cd77220 */ /* 0x000fe20000410000 */
[----:B------:R-:W-:-:S02]  /*3fa0*/  HADD2.F32 R150, -RZ, R66.H0_H0 ;  /* 0x20000042ff967230 */ /* 0x000fc40000004100 */
[----:B------:R-:W-:Y:S01]  /*3fb0*/  FFMA.FTZ R62, R138, R62, -R63 ;  /* 0x0000003e8a3e7223 */ /* 0x000fe2000001083f */
[----:B------:R-:W-:Y:S01]  /*3fc0*/  FADD.FTZ R65, R214, R65 ;  /* 0x00000041d6417221 */ /* 0x000fe20000010000 */
[----:B------:R-:W-:Y:S02]  /*3fd0*/  HADD2.F32 R152, -RZ, R66.H1_H1 ;  /* 0x30000042ff987230 */ /* 0x000fe40000004100 */
[----:B------:R-:W-:Y:S02]  /*3fe0*/  HADD2.F32 R151, -RZ, R79.H0_H0 ;  /* 0x2000004fff977230 */ /* 0x000fe40000004100 */
[----:B------:R-:W-:Y:S01]  /*3ff0*/  FADD.FTZ R62, R215, R62 ;  /* 0x0000003ed73e7221 */ /* 0x000fe20000010000 */
[----:B------:R-:W-:Y:S01]  /*4000*/  FMUL.FTZ R61, R135, R65 ;  /* 0x00000041873d7220 */ /* 0x000fe20000410000 */
[C---:B------:R-:W-:Y:S01]  /*4010*/  FMUL.FTZ R219, R41.reuse, R150 ;  /* 0x0000009629db7220 */ /* 0x040fe20000410000 */
[----:B------:R-:W-:Y:S02]  /*4020*/  FMUL.FTZ R218, R41, R152 ;  /* 0x0000009829da7220 */ /* 0x000fe40000410000 */
[CC--:B------:R-:W-:Y:S01]  /*4030*/  FFMA.FTZ R60, R136.reuse, R62.reuse, -R61 ;  /* 0x0000003e883c7223 */ /* 0x0c0fe2000001083d */
[----:B------:R-:W-:Y:S01]  /*4040*/  FMUL.FTZ R61, R135, R62 ;  /* 0x0000003e873d7220 */ /* 0x000fe20000410000 */
[----:B------:R-:W-:Y:S01]  /*4050*/  FMUL.FTZ R219, R151, R219 ;  /* 0x000000db97db7220 */ /* 0x000fe20000410000 */
[----:B------:R-:W-:Y:S01]  /*4060*/  FMUL.FTZ R63, R127, R114 ;  /* 0x000000727f3f7220 */ /* 0x000fe20000410000 */
[----:B------:R-:W-:Y:S01]  /*4070*/  FMUL.FTZ R218, R151, R218 ;  /* 0x000000da97da7220 */ /* 0x000fe20000410000 */
[----:B------:R-:W-:Y:S01]  /*4080*/  FFMA.FTZ R61, R136, R65, R61 ;  /* 0x00000041883d7223 */ /* 0x000fe2000001003d */
[----:B------:R-:W-:Y:S01]  /*4090*/  FADD.FTZ R60, R219, R60 ;  /* 0x0000003cdb3c7221 */ /* 0x000fe20000010000 */
[----:B------:R-:W-:-:S02]  /*40a0*/  HADD2.F32 R151, -RZ, R67.H1_H1 ;  /* 0x30000043ff977230 */ /* 0x000fc40000004100 */
[----:B------:R-:W-:Y:S01]  /*40b0*/  FFMA.FTZ R64, R128, R115, -R63 ;  /* 0x0000007380407223 */ /* 0x000fe2000001083f */
[----:B------:R-:W-:Y:S02]  /*40c0*/  HADD2.F32 R153, -RZ, R67.H0_H0 ;  /* 0x20000043ff997230 */ /* 0x000fe40000004100 */
[----:B------:R-:W-:Y:S01]  /*40d0*/  FADD.FTZ R61, R218, R61 ;  /* 0x0000003dda3d7221 */ /* 0x000fe20000010000 */
[C---:B------:R-:W-:Y:S01]  /*40e0*/  FMUL.FTZ R63, R133.reuse, R60 ;  /* 0x0000003c853f7220 */ /* 0x040fe20000410000 */
[----:B------:R-:W-:Y:S02]  /*40f0*/  HADD2.F32 R62, -RZ, R79.H1_H1 ;  /* 0x3000004fff3e7230 */ /* 0x000fe40000004100 */
[C---:B------:R-:W-:Y:S01]  /*4100*/  FMUL.FTZ R222, R42.reuse, R151 ;  /* 0x000000972ade7220 */ /* 0x040fe20000410000 */
        /* <DEDUP_REMOVED lines=9> */
[----:B------:R-:W-:Y:S01]  /*41a0*/  FMUL.FTZ R62, R125, R64 ;  /* 0x000000407d3e7220 */ /* 0x000fe20000410000 */
[----:B------:R-:W-:Y:S01]  /*41b0*/  FADD.FTZ R60, R223, R60 ;  /* 0x0000003cdf3c7221 */ /* 0x000fe20000010000 */
[----:B------:R-:W-:Y:S01]  /*41c0*/  FMUL.FTZ R61, R131, R63 ;  /* 0x0000003f833d7220 */ /* 0x000fe20000410000 */
[----:B------:R-:W-:Y:S01]  /*41d0*/  FMUL.FTZ R65, R125, R115 ;  /* 0x000000737d417220 */ /* 0x000fe20000410000 */
[----:B------:R-:W-:-:S02]  /*41e0*/  HADD2.F32 R154, -RZ, R68.H0_H0 ;  /* 0x20000044ff9a7230 */ /* 0x000fc40000004100 */
[----:B------:R-:W-:Y:S01]  /*41f0*/  FFMA.FTZ R115, R126, R115, R62 ;  /* 0x000000737e737223 */ /* 0x000fe2000001003e */
[-C--:B------:R-:W-:Y:S01]  /*4200*/  FFMA.FTZ R62, R132, R60.reuse, -R61 ;  /* 0x0000003c843e7223 */ /* 0x080fe2000001083d */
[----:B------:R-:W-:Y:S01]  /*4210*/  FMUL.FTZ R61, R131, R60 ;  /* 0x0000003c833d7220 */ /* 0x000fe20000410000 */
[----:B------:R-:W-:Y:S02]  /*4220*/  HADD2.F32 R156, -RZ, R68.H1_H1 ;  /* 0x30000044ff9c7230 */ /* 0x000fe40000004100 */
[C---:B------:R-:W-:Y:S01]  /*4230*/  FMUL.FTZ R225, R39.reuse, R154 ;  /* 0x0000009a27e17220 */ /* 0x040fe20000410000 */
[----:B------:R-:W-:Y:S02]  /*4240*/  HADD2.F32 R60, -RZ, R72.H0_H0 ;  /* 0x20000048ff3c7230 */ /* 0x000fe40000004100 */
[----:B------:R-:W-:-:S03]  /*4250*/  FMUL.FTZ R224, R39, R156 ;  /* 0x0000009c27e07220 */ /* 0x000fc60000410000 */
[----:B------:R-:W-:Y:S01]  /*4260*/  FMUL.FTZ R225, R60, R225 ;  /* 0x000000e13ce17220 */ /* 0x000fe20000410000 */
[--C-:B------:R-:W-:Y:S02]  /*4270*/  HADD2.F32 R157, -RZ, R69.reuse.H1_H1 ;  /* 0x30000045ff9d7230 */ /* 0x100fe40000004100 */
[----:B------:R-:W-:Y:S01]  /*4280*/  FFMA.FTZ R61, R132, R63, R61 ;  /* 0x0000003f843d7223 */ /* 0x000fe2000001003d */
[----:B------:R-:W-:Y:S01]  /*4290*/  FMUL.FTZ R224, R60, R224 ;  /* 0x000000e03ce07220 */ /* 0x000fe20000410000 */
[----:B------:R-:W-:Y:S01]  /*42a0*/  FADD.FTZ R62, R225, R62 ;  /* 0x0000003ee13e7221 */ /* 0x000fe20000010000 */
[----:B------:R-:W-:Y:S01]  /*42b0*/  FFMA.FTZ R64, R126, R64, -R65 ;  /* 0x000000407e407223 */ /* 0x000fe20000010841 */
[----:B------:R-:W-:Y:S02]  /*42c0*/  HADD2.F32 R155, -RZ, R69.H0_H0 ;  /* 0x20000045ff9b7230 */ /* 0x000fe40000004100 */
[----:B------:R-:W-:Y:S01]  /*42d0*/  FADD.FTZ R61, R224, R61 ;  /* 0x0000003de03d7221 */ /* 0x000fe20000010000 */
[----:B------:R-:W-:-:S02]  /*42e0*/  HADD2.F32 R60, -RZ, R72.H1_H1 ;  /* 0x30000048ff3c7230 */ /* 0x000fc40000004100 */
[C---:B------:R-:W-:Y:S01]  /*42f0*/  FMUL.FTZ R228, R40.reuse, R157 ;  /* 0x0000009d28e47220 */ /* 0x040fe20000410000 */
[C---:B------:R-:W-:Y:S01]  /*4300*/  FMUL.FTZ R65, R129.reuse, R62 ;  /* 0x0000003e81417220 */ /* 0x040fe20000410000 */
[----:B------:R-:W-:Y:S01]  /*4310*/  FMUL.FTZ R229, R40, R155 ;  /* 0x0000009b28e57220 */ /* 0x000fe20000410000 */
[-C--:B------:R-:W-:Y:S01]  /*4320*/  FMUL.FTZ R63, R129, R61.reuse ;  /* 0x0000003d813f7220 */ /* 0x080fe20000410000 */
[----:B------:R-:W-:Y:S01]  /*4330*/  FMUL.FTZ R228, R60, R228 ;  /* 0x000000e43ce47220 */ /* 0x000fe20000410000 */
[----:B------:R-:W-:Y:S01]  /*4340*/  FFMA.FTZ R65, R130, R61, R65 ;  /* 0x0000003d82417223 */ /* 0x000fe20000010041 */
[----:B------:R-:W-:Y:S01]  /*4350*/  FMUL.FTZ R229, R60, R229 ;  /* 0x000000e53ce57220 */ /* 0x000fe20000410000 */
[----:B------:R-:W-:Y:S02]  /*4360*/  HADD2.F32 R158, -RZ, R70.H0_H0 ;  /* 0x20000046ff9e7230 */ /* 0x000fe40000004100 */
[----:B------:R-:W-:Y:S01]  /*4370*/  FFMA.FTZ R62, R130, R62, -R63 ;  /* 0x0000003e823e7223 */ /* 0x000fe2000001083f */
[----:B------:R-:W-:Y:S01]  /*4380*/  FADD.FTZ R65, R228, R65 ;  /* 0x00000041e4417221 */ /* 0x000fe20000010000 */
[----:B------:R-:W-:-:S02]  /*4390*/  HADD2.F32 R67, -RZ, R73.H0_H0 ;  /* 0x20000049ff437230 */ /* 0x000fc40000004100 */
[----:B------:R-:W-:Y:S02]  /*43a0*/  HADD2.F32 R160, -RZ, R70.H1_H1 ;  /* 0x30000046ffa07230 */ /* 0x000fe40000004100 */
[----:B------:R-:W-:Y:S01]  /*43b0*/  FADD.FTZ R62, R229, R62 ;  /* 0x0000003ee53e7221 */ /* 0x000fe20000010000 */
[----:B------:R-:W-:Y:S01]  /*43c0*/  FMUL.FTZ R61, R127, R65 ;  /* 0x000000417f3d7220 */ /* 0x000fe20000410000 */
[----:B------:R-:W-:Y:S01]  /*43d0*/  FMUL.FTZ R231, R37, R158 ;  /* 0x0000009e25e77220 */ /* 0x000fe20000410000 */
[----:B------:R-:W-:Y:S01]  /*43e0*/  FMUL.FTZ R63, R123, R115 ;  /* 0x000000737b3f7220 */ /* 0x000fe20000410000 */
[----:B------:R-:W-:Y:S01]  /*43f0*/  FMUL.FTZ R230, R37, R160 ;  /* 0x000000a025e67220 */ /* 0x000fe20000410000 */
[-C--:B------:R-:W-:Y:S01]  /*4400*/  FFMA.FTZ R60, R128, R62.reuse, -R61 ;  /* 0x0000003e803c7223 */ /* 0x080fe2000001083d */
[----:B------:R-:W-:Y:S01]  /*4410*/  FMUL.FTZ R61, R127, R62 ;  /* 0x0000003e7f3d7220 */ /* 0x000fe20000410000 */
[----:B------:R-:W-:Y:S01]  /*4420*/  FMUL.FTZ R231, R67, R231 ;  /* 0x000000e743e77220 */ /* 0x000fe20000410000 */
[-C--:B------:R-:W-:Y:S01]  /*4430*/  FFMA.FTZ R66, R124, R64.reuse, -R63 ;  /* 0x000000407c427223 */ /* 0x080fe2000001083f */
[----:B------:R-:W-:Y:S01]  /*4440*/  FMUL.FTZ R63, R123, R64 ;  /* 0x000000407b3f7220 */ /* 0x000fe20000410000 */
[----:B------:R-:W-:Y:S01]  /*4450*/  FMUL.FTZ R230, R67, R230 ;  /* 0x000000e643e67220 */ /* 0x000fe20000410000 */
[----:B------:R-:W-:Y:S01]  /*4460*/  FFMA.FTZ R61, R128, R65, R61 ;  /* 0x00000041803d7223 */ /* 0x000fe2000001003d */
[----:B------:R-:W-:Y:S01]  /*4470*/  FADD.FTZ R60, R231, R60 ;  /* 0x0000003ce73c7221 */ /* 0x000fe20000010000 */
[----:B------:R-:W-:-:S02]  /*4480*/  HADD2.F32 R159, -RZ, R71.H1_H1 ;  /* 0x30000047ff9f7230 */ /* 0x000fc40000004100 */
[----:B------:R-:W-:Y:S01]  /*4490*/  FFMA.FTZ R115, R124, R115, R63 ;  /* 0x000000737c737223 */ /* 0x000fe2000001003f */
        /* <DEDUP_REMOVED lines=9> */
[----:B------:R-:W-:-:S02]  /*4530*/  FMUL.FTZ R233, R62, R233 ;  /* 0x000000e93ee97220 */ /* 0x000fc40000410000 */
[----:B------:R-:W-:Y:S01]  /*4540*/  FFMA.FTZ R60, R126, R60, -R61 ;  /* 0x0000003c7e3c7223 */ /* 0x000fe2000001083d */
[----:B------:R-:W-:Y:S01]  /*4550*/  FADD.FTZ R63, R232, R63 ;  /* 0x0000003fe83f7221 */ /* 0x000fe20000010000 */
[----:B------:R-:W-:Y:S02]  /*4560*/  FMUL.FTZ R62, R121, R66 ;  /* 0x00000042793e7220 */ /* 0x000fe40000410000 */
[----:B------:R-:W-:Y:S01]  /*4570*/  FADD.FTZ R60, R233, R60 ;  /* 0x0000003ce93c7221 */ /* 0x000fe20000010000 */
[----:B------:R-:W-:Y:S01]  /*4580*/  FMUL.FTZ R61, R123, R63 ;  /* 0x0000003f7b3d7220 */ /* 0x000fe20000410000 */
[-C--:B------:R-:W-:Y:S01]  /*4590*/  FMUL.FTZ R65, R121, R115.reuse ;  /* 0x0000007379417220 */ /* 0x080fe20000410000 */
[--C-:B---3--:R-:W-:Y:S02]  /*45a0*/  HADD2.F32 R162, -RZ, R80.reuse.H0_H0 ;  /* 0x20000050ffa27230 */ /* 0x108fe40000004100 */
[----:B------:R-:W-:Y:S01]  /*45b0*/  FFMA.FTZ R115, R122, R115, R62 ;  /* 0x000000737a737223 */ /* 0x000fe2000001003e */
[----:B------:R-:W-:Y:S01]  /*45c0*/  FFMA.FTZ R62, R124, R60, -R61 ;  /* 0x0000003c7c3e7223 */ /* 0x000fe2000001083d */
[----:B------:R-:W-:-:S02]  /*45d0*/  HADD2.F32 R164, -RZ, R80.H1_H1 ;  /* 0x30000050ffa47230 */ /* 0x000fc40000004100 */
[----:B------:R-:W-:Y:S01]  /*45e0*/  FMUL.FTZ R61, R123, R60 ;  /* 0x0000003c7b3d7220 */ /* 0x000fe20000410000 */
[----:B------:R-:W-:Y:S02]  /*45f0*/  HADD2.F32 R60, -RZ, R74.H0_H0 ;  /* 0x2000004aff3c7230 */ /* 0x000fe40000004100 */
[C---:B------:R-:W-:Y:S01]  /*4600*/  FMUL.FTZ R235, R35.reuse, R162 ;  /* 0x000000a223eb7220 */ /* 0x040fe20000410000 */
[----:B------:R-:W-:-:S03]  /*4610*/  FMUL.FTZ R234, R35, R164 ;  /* 0x000000a423ea7220 */ /* 0x000fc60000410000 */
[----:B------:R-:W-:Y:S01]  /*4620*/  FMUL.FTZ R235, R60, R235 ;  /* 0x000000eb3ceb7220 */ /* 0x000fe20000410000 */
[----:B------:R-:W-:Y:S01]  /*4630*/  FFMA.FTZ R61, R124, R63, R61 ;  /* 0x0000003f7c3d7223 */ /* 0x000fe2000001003d */
[----:B------:R-:W-:Y:S01]  /*4640*/  FMUL.FTZ R234, R60, R234 ;  /* 0x000000ea3cea7220 */ /* 0x000fe20000410000 */
[--C-:B------:R-:W-:Y:S02]  /*4650*/  HADD2.F32 R165, -RZ, R81.reuse.H1_H1 ;  /* 0x30000051ffa57230 */ /* 0x100fe40000004100 */
[----:B------:R-:W-:Y:S01]  /*4660*/  FADD.FTZ R62, R235, R62 ;  /* 0x0000003eeb3e7221 */ /* 0x000fe20000010000 */
[----:B------:R-:W-:Y:S02]  /*4670*/  HADD2.F32 R163, -RZ, R81.H0_H0 ;  /* 0x20000051ffa37230 */ /* 0x000fe40000004100 */
[----:B------:R-:W-:Y:S01]  /*4680*/  FADD.FTZ R61, R234, R61 ;  /* 0x0000003dea3d7221 */ /* 0x000fe20000010000 */
[----:B------:R-:W-:Y:S02]  /*4690*/  HADD2.F32 R64, -RZ, R74.H1_H1 ;  /* 0x3000004aff407230 */ /* 0x000fe40000004100 */
[----:B------:R-:W-:Y:S01]  /*46a0*/  FMUL.FTZ R226, R36, R165 ;  /* 0x000000a524e27220 */ /* 0x000fe20000410000 */
[C---:B------:R-:W-:Y:S01]  /*46b0*/  FMUL.FTZ R60, R121.reuse, R62 ;  /* 0x0000003e793c7220 */ /* 0x040fe20000410000 */
[----:B------:R-:W-:Y:S01]  /*46c0*/  FMUL.FTZ R63, R121, R61 ;  /* 0x0000003d793f7220 */ /* 0x000fe20000410000 */
[----:B------:R-:W-:Y:S01]  /*46d0*/  ISETP.NE.AND P3, PT, R104, 0x7f, PT ;  /* 0x0000007f6800780c */ /* 0x000fe20003f65270 */
[----:B------:R-:W-:Y:S01]  /*46e0*/  FMUL.FTZ R227, R36, R163 ;  /* 0x000000a324e37220 */ /* 0x000fe20000410000 */
[----:B------:R-:W-:Y:S01]  /*46f0*/  FMUL.FTZ R226, R64, R226 ;  /* 0x000000e240e27220 */ /* 0x000fe20000410000 */
[C---:B------:R-:W-:Y:S01]  /*4700*/  FFMA.FTZ R61, R122.reuse, R61, R60 ;  /* 0x0000003d7a3d7223 */ /* 0x040fe2000001003c */
[----:B------:R-:W-:Y:S01]  /*4710*/  FFMA.FTZ R62, R122, R62, -R63 ;  /* 0x0000003e7a3e7223 */ /* 0x000fe2000001083f */
[----:B------:R-:W-:-:S02]  /*4720*/  FMUL.FTZ R227, R64, R227 ;  /* 0x000000e340e37220 */ /* 0x000fc40000410000 */
[----:B------:R-:W-:Y:S01]  /*4730*/  FADD.FTZ R61, R226, R61 ;  /* 0x0000003de23d7221 */ /* 0x000fe20000010000 */
[--C-:B------:R-:W-:Y:S02]  /*4740*/  HADD2.F32 R166, -RZ, R82.reuse.H0_H0 ;  /* 0x20000052ffa67230 */ /* 0x100fe40000004100 */
[----:B------:R-:W-:Y:S01]  /*4750*/  FADD.FTZ R62, R227, R62 ;  /* 0x0000003ee33e7221 */ /* 0x000fe20000010000 */
[----:B------:R-:W-:Y:S02]  /*4760*/  HADD2.F32 R168, -RZ, R82.H1_H1 ;  /* 0x30000052ffa87230 */ /* 0x000fe40000004100 */
[----:B------:R-:W-:Y:S01]  /*4770*/  FMUL.FTZ R63, R119, R61 ;  /* 0x0000003d773f7220 */ /* 0x000fe20000410000 */
[----:B------:R-:W-:Y:S01]  /*4780*/  FFMA.FTZ R65, R122, R66, -R65 ;  /* 0x000000427a417223 */ /* 0x000fe20000010841 */
[----:B------:R-:W-:Y:S02]  /*4790*/  HADD2.F32 R60, -RZ, R75.H0_H0 ;  /* 0x2000004bff3c7230 */ /* 0x000fe40000004100 */
[C---:B------:R-:W-:Y:S01]  /*47a0*/  FMUL.FTZ R217, R33.reuse, R166 ;  /* 0x000000a621d97220 */ /* 0x040fe20000410000 */
[----:B------:R-:W-:Y:S01]  /*47b0*/  FMUL.FTZ R216, R33, R168 ;  /* 0x000000a821d87220 */ /* 0x000fe20000410000 */
[CC--:B------:R-:W-:Y:S01]  /*47c0*/  FMUL.FTZ R67, R119.reuse, R62.reuse ;  /* 0x0000003e77437220 */ /* 0x0c0fe20000410000 */
[----:B------:R-:W-:Y:S01]  /*47d0*/  FFMA.FTZ R64, R120, R62, -R63 ;  /* 0x0000003e78407223 */ /* 0x000fe2000001083f */
[----:B------:R-:W-:Y:S01]  /*47e0*/  @P3 LEA R114, R104, R101, 0x3 ;  /* 0x0000006568723211 */ /* 0x000fe200078e18ff */
[C---:B------:R-:W-:Y:S01]  /*47f0*/  FMUL.FTZ R62, R119.reuse, R65 ;  /* 0x00000041773e7220 */ /* 0x040fe20000410000 */
[C---:B------:R-:W-:Y:S01]  /*4800*/  FMUL.FTZ R217, R60.reuse, R217 ;  /* 0x000000d93cd97220 */ /* 0x040fe20000410000 */
[----:B------:R-:W-:Y:S01]  /*4810*/  FMUL.FTZ R216, R60, R216 ;  /* 0x000000d83cd87220 */ /* 0x000fe20000410000 */
[-C--:B------:R-:W-:Y:S01]  /*4820*/  FMUL.FTZ R60, R119, R115.reuse ;  /* 0x00000073773c7220 */ /* 0x080fe20000410000 */
[----:B------:R-:W-:-:S02]  /*4830*/  FFMA.FTZ R62, R120, R115, R62 ;  /* 0x00000073783e7223 */ /* 0x000fc4000001003e */
[----:B------:R-:W0:Y:S01]  /*4840*/  @P3 LDS.64 R114, [R114+0x8788] ;  /* 0x0087880072723984 */ /* 0x000e220000000a00 */
[C---:B------:R-:W-:Y:S01]  /*4850*/  FFMA.FTZ R67, R120.reuse, R61, R67 ;  /* 0x0000003d78437223 */ /* 0x040fe20000010043 */
[----:B------:R-:W-:Y:S01]  /*4860*/  FADD.FTZ R64, R217, R64 ;  /* 0x00000040d9407221 */ /* 0x000fe20000010000 */
[----:B------:R-:W-:Y:S01]  /*4870*/  FFMA.FTZ R65, R120, R65, -R60 ;  /* 0x0000004178417223 */ /* 0x000fe2000001083c */
[--C-:B------:R-:W-:Y:S02]  /*4880*/  HADD2.F32 R167, -RZ, R83.reuse.H0_H0 ;  /* 0x20000053ffa77230 */ /* 0x100fe40000004100 */
[----:B------:R-:W-:Y:S01]  /*4890*/  FADD.FTZ R67, R216, R67 ;  /* 0x00000043d8437221 */ /* 0x000fe20000010000 */
[C---:B------:R-:W-:Y:S01]  /*48a0*/  FMUL.FTZ R60, R117.reuse, R64 ;  /* 0x00000040753c7220 */ /* 0x040fe20000410000 */
[----:B------:R-:W-:Y:S02]  /*48b0*/  HADD2.F32 R171, -RZ, R83.H1_H1 ;  /* 0x30000053ffab7230 */ /* 0x000fe40000004100 */
[-C--:B------:R-:W-:Y:S01]  /*48c0*/  FMUL.FTZ R61, R117, R67.reuse ;  /* 0x00000043753d7220 */ /* 0x080fe20000410000 */
[----:B------:R-:W-:Y:S01]  /*48d0*/  FFMA.FTZ R67, R118, R67, R60 ;  /* 0x0000004376437223 */ /* 0x000fe2000001003c */
[----:B------:R-:W-:-:S02]  /*48e0*/  HADD2.F32 R169, -RZ, R75.H1_H1 ;  /* 0x3000004bffa97230 */ /* 0x000fc40000004100 */
[C---:B------:R-:W-:Y:S01]  /*48f0*/  FMUL.FTZ R60, R34.reuse, R167 ;  /* 0x000000a7223c7220 */ /* 0x040fe20000410000 */
[----:B------:R-:W-:Y:S01]  /*4900*/  FMUL.FTZ R220, R34, R171 ;  /* 0x000000ab22dc7220 */ /* 0x000fe20000410000 */
[----:B------:R-:W-:Y:S01]  /*4910*/  FFMA.FTZ R64, R118, R64, -R61 ;  /* 0x0000004076407223 */ /* 0x000fe2000001083d */
[CC--:B------:R-:W-:Y:S01]  /*4920*/  FMUL.FTZ R61, R117.reuse, R65.reuse ;  /* 0x00000041753d7220 */ /* 0x0c0fe20000410000 */
[----:B------:R-:W-:Y:S01]  /*4930*/  FMUL.FTZ R63, R117, R62 ;  /* 0x0000003e753f7220 */ /* 0x000fe20000410000 */
[----:B------:R-:W-:Y:S01]  /*4940*/  LEA.HI R170, R104, R104, RZ, 0x1e ;  /* 0x0000006868aa7211 */ /* 0x000fe200078ff0ff */
[C---:B------:R-:W-:Y:S01]  /*4950*/  FMUL.FTZ R220, R169.reuse, R220 ;  /* 0x000000dca9dc7220 */ /* 0x040fe20000410000 */
[----:B------:R-:W-:Y:S01]  /*4960*/  FMUL.FTZ R221, R169, R60 ;  /* 0x0000003ca9dd7220 */ /* 0x000fe20000410000 */
[----:B------:R-:W-:Y:S01]  /*4970*/  BSSY B0, `(.L_x_4781) ;  /* 0x0000014000007945 */ /* 0x000fe20003800000 */
[C---:B------:R-:W-:Y:S01]  /*4980*/  FFMA.FTZ R61, R118.reuse, R62, R61 ;  /* 0x0000003e763d7223 */ /* 0x040fe2000001003d */
[----:B------:R-:W-:Y:S01]  /*4990*/  FFMA.FTZ R60, R118, R65, -R63 ;  /* 0x00000041763c7223 */ /* 0x000fe2000001083f */
[----:B------:R-:W-:Y:S01]  /*49a0*/  ISETP.GT.U32.AND P2, PT, R104, 0x1f, PT ;  /* 0x0000001f6800780c */ /* 0x000fe20003f44070 */
[----:B------:R-:W-:Y:S01]  /*49b0*/  FADD.FTZ R63, R220, R67 ;  /* 0x00000043dc3f7221 */ /* 0x000fe20000010000 */
[----:B------:R-:W-:Y:S01]  /*49c0*/  LEA R170, R170, R101, 0x4 ;  /* 0x00000065aaaa7211 */ /* 0x000fe200078e20ff */
[----:B------:R-:W-:Y:S01]  /*49d0*/  FADD.FTZ R62, R221, R64 ;  /* 0x00000040dd3e7221 */ /* 0x000fe20000010000 */
[----:B------:R-:W-:Y:S09]  /*49e0*/  @P3 BRA `(.L_x_4782) ;  /* 0x0000000000303947 */ /* 0x000ff20003800000 */
[----:B------:R-:W1:Y:S01]  /*49f0*/  LDC R64, c[0x0][0x224] ;  /* 0x00008900ff407b82 */ /* 0x000e620000000800 */
[----:B0-----:R-:W-:Y:S02]  /*4a00*/  MOV R114, 0x3f800000 ;  /* 0x3f80000000727802 */ /* 0x001fe40000000f00 */
        /* <DEDUP_REMOVED lines=10> */
.L_x_4782:
[----:B------:R-:W-:Y:S05]  /*4ab0*/  BSYNC B0 ;  /* 0x0000000000007941 */ /* 0x000fea0003800000 */
.L_x_4781:
        /* <DEDUP_REMOVED lines=35> */
[----:B---3--:R-:W-:Y:S05]  /*4cf0*/  @P2 BRA `(.L_x_4783) ;  /* 0x0000000800cc2947 */ /* 0x008fea0003800000 */
[----:B------:R-:W-:Y:S01]  /*4d00*/  IMAD R236, R104, 0x50, R101 ;  /* 0x0000005068ec7824 */ /* 0x000fe200078e0265 */
[----:B------:R-:W-:-:S04]  /*4d10*/  UMOV UR44, 0xffffffff ;  /* 0xffffffff002c7882 */ /* 0x000fc80000000000 */
[----:B------:R-:W-:Y:S04]  /*4d20*/  LDS.128 R68, [R236+0x6370] ;  /* 0x00637000ec447984 */ /* 0x000fe80000000c00 */
[----:B-1----:R-:W1:Y:S04]  /*4d30*/  LDS.128 R64, [R236+0x6380] ;  /* 0x00638000ec407984 */ /* 0x002e680000000c00 */
[----:B------:R-:W3:Y:S04]  /*4d40*/  LDS.128 R60, [R236+0x6390] ;  /* 0x00639000ec3c7984 */ /* 0x000ee80000000c00 */
[----:B------:R-:W4:Y:S01]  /*4d50*/  LDS.128 R80, [R236+0x63a0] ;  /* 0x0063a000ec507984 */ /* 0x000f220000000c00 */
[-C--:B-1----:R-:W-:Y:S01]  /*4d60*/  FMUL.FTZ R238, R70, R65.reuse ;  /* 0x0000004146ee7220 */ /* 0x082fe20000410000 */
[----:B------:R-:W-:-:S03]  /*4d70*/  FMUL.FTZ R87, R71, R65 ;  /* 0x0000004147577220 */ /* 0x000fc60000410000 */
[-C--:B------:R-:W-:Y:S01]  /*4d80*/  FFMA.FTZ R238, R71, R64.reuse, R238 ;  /* 0x0000004047ee7223 */ /* 0x080fe200000100ee */
[----:B------:R-:W-:-:S03]  /*4d90*/  FFMA.FTZ R87, R70, R64, -R87 ;  /* 0x0000004046577223 */ /* 0x000fc60000010857 */
[----:B------:R-:W-:Y:S01]  /*4da0*/  FADD.FTZ R238, R67, R238 ;  /* 0x000000ee43ee7221 */ /* 0x000fe20000010000 */
[----:B------:R-:W-:-:S03]  /*4db0*/  FADD.FTZ R87, R66, R87 ;  /* 0x0000005742577221 */ /* 0x000fc60000010000 */
[C---:B---3--:R-:W-:Y:S01]  /*4dc0*/  FMUL.FTZ R237, R61.reuse, R238 ;  /* 0x000000ee3ded7220 */ /* 0x048fe20000410000 */
        /* <DEDUP_REMOVED lines=9> */
[----:B----4-:R-:W-:Y:S02]  /*4e60*/  FMUL.FTZ R243, R81, R241 ;  /* 0x000000f151f37220 */ /* 0x010fe40000410000 */
        /* <DEDUP_REMOVED lines=14> */
[----:B------:R-:W1:Y:S01]  /*4f50*/  SHFL.UP PT, R81, R237, 0x1, RZ ;  /* 0x04200000ed517989 */ /* 0x000e6200000e00ff */
[----:B------:R-:W-:-:S03]  /*4f60*/  ISETP.GE.AND P3, PT, R102, 0x1, PT ;  /* 0x000000016600780c */ /* 0x000fc60003f66270 */
[----:B------:R-:W3:Y:S04]  /*4f70*/  SHFL.UP PT, R245, R239, 0x1, RZ ;  /* 0x04200000eff57989 */ /* 0x000ee800000e00ff */
[----:B------:R-:W4:Y:S04]  /*4f80*/  SHFL.UP PT, R87, R238, 0x1, RZ ;  /* 0x04200000ee577989 */ /* 0x000f2800000e00ff */
[----:B------:R-:W5:Y:S01]  /*4f90*/  SHFL.UP PT, R243, R80, 0x1, RZ ;  /* 0x0420000050f37989 */ /* 0x000f6200000e00ff */
[C---:B-1----:R-:W-:Y:S01]  /*4fa0*/  FMUL.FTZ R83, R80.reuse, R81 ;  /* 0x0000005150537220 */ /* 0x042fe20000410000 */
[----:B---3--:R-:W-:-:S03]  /*4fb0*/  FMUL.FTZ R240, R80, R245 ;  /* 0x000000f550f07220 */ /* 0x008fc60000410000 */
[C---:B------:R-:W-:Y:S01]  /*4fc0*/  FFMA.FTZ R82, R238.reuse, R245, -R83 ;  /* 0x000000f5ee527223 */ /* 0x040fe20000010853 */
[----:B------:R-:W-:-:S03]  /*4fd0*/  FFMA.FTZ R240, R238, R81, R240 ;  /* 0x00000051eef07223 */ /* 0x000fc600000100f0 */
[----:B------:R-:W-:Y:S01]  /*4fe0*/  @P3 FADD.FTZ R239, R239, R82 ;  /* 0x00000052efef3221 */ /* 0x000fe20000010000 */
[C---:B----4-:R-:W-:Y:S01]  /*4ff0*/  FMUL.FTZ R81, R80.reuse, R87 ;  /* 0x0000005750517220 */ /* 0x050fe20000410000 */
[----:B------:R-:W-:Y:S01]  /*5000*/  @P3 FADD.FTZ R237, R237, R240 ;  /* 0x000000f0eded3221 */ /* 0x000fe20000010000 */
[-C--:B-----5:R-:W-:Y:S02]  /*5010*/  FMUL.FTZ R82, R80, R243.reuse ;  /* 0x000000f350527220 */ /* 0x0a0fe40000410000 */
[C---:B------:R-:W-:Y:S01]  /*5020*/  FFMA.FTZ R81, R238.reuse, R243, R81 ;  /* 0x000000f3ee517223 */ /* 0x040fe20000010051 */
[----:B------:R-:W1:Y:S01]  /*5030*/  SHFL.UP PT, R245, R239, 0x2, RZ ;  /* 0x04400000eff57989 */ /* 0x000e6200000e00ff */
[----:B------:R-:W-:-:S03]  /*5040*/  @P3 FFMA.FTZ R238, R238, R87, -R82 ;  /* 0x00000057eeee3223 */ /* 0x000fc60000010852 */
[----:B------:R-:W3:Y:S01]  /*5050*/  SHFL.UP PT, R247, R237, 0x2, RZ ;  /* 0x04400000edf77989 */ /* 0x000ee200000e00ff */
[----:B------:R-:W-:Y:S02]  /*5060*/  FSEL R80, R80, R81, !P3 ;  /* 0x0000005150507208 */ /* 0x000fe40005800000 */
[----:B------:R-:W-:Y:S01]  /*5070*/  ISETP.GE.AND P3, PT, R102, 0x2, PT ;  /* 0x000000026600780c */ /* 0x000fe20003f66270 */
[----:B------:R-:W4:Y:S04]  /*5080*/  SHFL.UP PT, R87, R238, 0x2, RZ ;  /* 0x04400000ee577989 */ /* 0x000f2800000e00ff */
[----:B------:R-:W5:Y:S01]  /*5090*/  SHFL.UP PT, R243, R80, 0x2, RZ ;  /* 0x0440000050f37989 */ /* 0x000f6200000e00ff */
[C---:B-1----:R-:W-:Y:S01]  /*50a0*/  FMUL.FTZ R81, R80.reuse, R245 ;  /* 0x000000f550517220 */ /* 0x042fe20000410000 */
[----:B---3--:R-:W-:-:S03]  /*50b0*/  FMUL.FTZ R82, R80, R247 ;  /* 0x000000f750527220 */ /* 0x008fc60000410000 */
[C---:B------:R-:W-:Y:S01]  /*50c0*/  FFMA.FTZ R240, R238.reuse, R247, R81 ;  /* 0x000000f7eef07223 */ /* 0x040fe20000010051 */
[----:B------:R-:W-:Y:S01]  /*50d0*/  FFMA.FTZ R82, R238, R245, -R82 ;  /* 0x000000f5ee527223 */ /* 0x000fe20000010852 */
[----:B----4-:R-:W-:Y:S02]  /*50e0*/  FMUL.FTZ R81, R80, R87 ;  /* 0x0000005750517220 */ /* 0x010fe40000410000 */
[----:B------:R-:W-:Y:S01]  /*50f0*/  @P3 FADD.FTZ R237, R237, R240 ;  /* 0x000000f0eded3221 */ /* 0x000fe20000010000 */
[----:B------:R-:W-:Y:S01]  /*5100*/  @P3 FADD.FTZ R239, R239, R82 ;  /* 0x00000052efef3221 */ /* 0x000fe20000010000 */
[-C--:B-----5:R-:W-:Y:S01]  /*5110*/  FFMA.FTZ R81, R238, R243.reuse, R81 ;  /* 0x000000f3ee517223 */ /* 0x0a0fe20000010051 */
[----:B------:R-:W-:-:S03]  /*5120*/  FMUL.FTZ R82, R80, R243 ;  /* 0x000000f350527220 */ /* 0x000fc60000410000 */
[----:B------:R-:W1:Y:S01]  /*5130*/  SHFL.UP PT, R245, R239, 0x4, RZ ;  /* 0x04800000eff57989 */ /* 0x000e6200000e00ff */
[----:B------:R-:W-:Y:S01]  /*5140*/  @P3 FFMA.FTZ R238, R238, R87, -R82 ;  /* 0x00000057eeee3223 */ /* 0x000fe20000010852 */
[----:B------:R-:W-:Y:S02]  /*5150*/  FSEL R80, R80, R81, !P3 ;  /* 0x0000005150507208 */ /* 0x000fe40005800000 */
[----:B------:R-:W3:Y:S01]  /*5160*/  SHFL.UP PT, R81, R237, 0x4, RZ ;  /* 0x04800000ed517989 */ /* 0x000ee200000e00ff */
[----:B------:R-:W-:-:S03]  /*5170*/  ISETP.GE.AND P3, PT, R102, 0x4, PT ;  /* 0x000000046600780c */ /* 0x000fc60003f66270 */
[----:B------:R-:W4:Y:S04]  /*5180*/  SHFL.UP PT, R87, R238, 0x4, RZ ;  /* 0x04800000ee577989 */ /* 0x000f2800000e00ff */
[----:B------:R-:W5:Y:S01]  /*5190*/  SHFL.UP PT, R243, R80, 0x4, RZ ;  /* 0x0480000050f37989 */ /* 0x000f6200000e00ff */
[C---:B-1----:R-:W-:Y:S01]  /*51a0*/  FMUL.FTZ R82, R80.reuse, R245 ;  /* 0x000000f550527220 */ /* 0x042fe20000410000 */
[----:B---3--:R-:W-:-:S03]  /*51b0*/  FMUL.FTZ R83, R80, R81 ;  /* 0x0000005150537220 */ /* 0x008fc60000410000 */
[----:B------:R-:W-:Y:S01]  /*51c0*/  FFMA.FTZ R244, R238, R81, R82 ;  /* 0x00000051eef47223 */ /* 0x000fe20000010052 */
[----:B----4-:R-:W-:Y:S01]  /*51d0*/  FMUL.FTZ R240, R80, R87 ;  /* 0x0000005750f07220 */ /* 0x010fe20000410000 */
[----:B------:R-:W-:Y:S02]  /*51e0*/  FFMA.FTZ R242, R238, R245, -R83 ;  /* 0x000000f5eef27223 */ /* 0x000fe40000010853 */
[----:B------:R-:W-:Y:S01]  /*51f0*/  @P3 FADD.FTZ R237, R237, R244 ;  /* 0x000000f4eded3221 */ /* 0x000fe20000010000 */
[-C--:B-----5:R-:W-:Y:S01]  /*5200*/  FMUL.FTZ R82, R80, R243.reuse ;  /* 0x000000f350527220 */ /* 0x0a0fe20000410000 */
[C---:B------:R-:W-:Y:S01]  /*5210*/  FFMA.FTZ R243, R238.reuse, R243, R240 ;  /* 0x000000f3eef37223 */ /* 0x040fe200000100f0 */
[----:B------:R-:W-:Y:S02]  /*5220*/  @P3 FADD.FTZ R239, R239, R242 ;  /* 0x000000f2efef3221 */ /* 0x000fe40000010000 */
[----:B------:R-:W-:Y:S01]  /*5230*/  SHFL.UP PT, R81, R237, 0x8, RZ ;  /* 0x05000000ed517989 */ /* 0x000fe200000e00ff */
[----:B------:R-:W-:Y:S01]  /*5240*/  @P3 FFMA.FTZ R238, R238, R87, -R82 ;  /* 0x00000057eeee3223 */ /* 0x000fe20000010852 */
[----:B------:R-:W-:-:S02]  /*5250*/  FSEL R80, R80, R243, !P3 ;  /* 0x000000f350507208 */ /* 0x000fc40005800000 */
[----:B------:R-:W1:Y:S01]  /*5260*/  SHFL.UP PT, R245, R239, 0x8, RZ ;  /* 0x05000000eff57989 */ /* 0x000e6200000e00ff */
[----:B------:R-:W-:-:S03]  /*5270*/  ISETP.GE.AND P3, PT, R102, 0x8, PT ;  /* 0x000000086600780c */ /* 0x000fc60003f66270 */
[----:B------:R-:W3:Y:S04]  /*5280*/  SHFL.UP PT, R87, R238, 0x8, RZ ;  /* 0x05000000ee577989 */ /* 0x000ee800000e00ff */
[----:B------:R-:W4:Y:S01]  /*5290*/  SHFL.UP PT, R243, R80, 0x8, RZ ;  /* 0x0500000050f37989 */ /* 0x000f2200000e00ff */
[C---:B-1----:R-:W-:Y:S01]  /*52a0*/  FMUL.FTZ R242, R80.reuse, R245 ;  /* 0x000000f550f27220 */ /* 0x042fe20000410000 */
[----:B---3--:R-:W-:-:S03]  /*52b0*/  FMUL.FTZ R83, R80, R87 ;  /* 0x0000005750537220 */ /* 0x008fc60000410000 */
[C---:B------:R-:W-:Y:S01]  /*52c0*/  FFMA.FTZ R242, R238.reuse, R81, R242 ;  /* 0x00000051eef27223 */ /* 0x040fe200000100f2 */
[----:B----4-:R-:W-:Y:S01]  /*52d0*/  FFMA.FTZ R241, R238, R243, R83 ;  /* 0x000000f3eef17223 */ /* 0x010fe20000010053 */
[C---:B------:R-:W-:Y:S01]  /*52e0*/  FMUL.FTZ R83, R80.reuse, R81 ;  /* 0x0000005150537220 */ /* 0x040fe20000410000 */
[----:B------:R-:W-:Y:S01]  /*52f0*/  FMUL.FTZ R82, R80, R243 ;  /* 0x000000f350527220 */ /* 0x000fe20000410000 */
[----:B------:R-:W-:Y:S02]  /*5300*/  @P3 FADD.FTZ R237, R237, R242 ;  /* 0x000000f2eded3221 */ /* 0x000fe40000010000 */
[C---:B------:R-:W-:Y:S01]  /*5310*/  FFMA.FTZ R240, R238.reuse, R245, -R83 ;  /* 0x000000f5eef07223 */ /* 0x040fe20000010853 */
[----:B------:R-:W-:Y:S01]  /*5320*/  @P3 FFMA.FTZ R238, R238, R87, -R82 ;  /* 0x00000057eeee3223 */ /* 0x000fe20000010852 */
[----:B------:R-:W-:Y:S01]  /*5330*/  FSEL R80, R80, R241, !P3 ;  /* 0x000000f150507208 */ /* 0x000fe20005800000 */
[----:B------:R1:W3:Y:S01]  /*5340*/  SHFL.UP PT, R81, R237, 0x10, RZ ;  /* 0x06000000ed517989 */ /* 0x0002e200000e00ff */
[----:B------:R-:W-:-:S03]  /*5350*/  @P3 FADD.FTZ R239, R239, R240 ;  /* 0x000000f0efef3221 */ /* 0x000fc60000010000 */
[----:B------:R1:W4:Y:S04]  /*5360*/  SHFL.UP PT, R87, R238, 0x10, RZ ;  /* 0x06000000ee577989 */ /* 0x00032800000e00ff */
[----:B------:R1:W0:Y:S04]  /*5370*/  SHFL.UP PT, R243, R80, 0x10, RZ ;  /* 0x0600000050f37989 */ /* 0x00022800000e00ff */
[----:B------:R1:W0:Y:S02]  /*5380*/  SHFL.UP PT, R245, R239, 0x10, RZ ;  /* 0x06000000eff57989 */ /* 0x00022400000e00ff */
.L_x_4904:
[----:B------:R-:W-:Y:S01]  /*5390*/  ISETP.GE.AND P3, PT, R102, 0x10, PT ;  /* 0x000000106600780c */ /* 0x000fe20003f66270 */
[C---:B0-----:R-:W-:Y:S01]  /*53a0*/  FMUL.FTZ R82, R80.reuse, R245 ;  /* 0x000000f550527220 */ /* 0x041fe20000410000 */
[C---:B----4-:R-:W-:Y:S01]  /*53b0*/  FMUL.FTZ R240, R80.reuse, R87 ;  /* 0x0000005750f07220 */ /* 0x050fe20000410000 */
[-C--:B---3--:R-:W-:Y:S01]  /*53c0*/  FMUL.FTZ R83, R80, R81.reuse ;  /* 0x0000005150537220 */ /* 0x088fe20000410000 */
[----:B------:R-:W-:Y:S01]  /*53d0*/  UMOV UR44, 0xffffffff ;  /* 0xffffffff002c7882 */ /* 0x000fe20000000000 */
[----:B------:R-:W-:Y:S01]  /*53e0*/  FFMA.FTZ R244, R238, R81, R82 ;  /* 0x00000051eef47223 */ /* 0x000fe20000010052 */
[-C--:B------:R-:W-:Y:S01]  /*53f0*/  FMUL.FTZ R82, R80, R243.reuse ;  /* 0x000000f350527220 */ /* 0x080fe20000410000 */
[C---:B------:R-:W-:Y:S01]  /*5400*/  FFMA.FTZ R243, R238.reuse, R243, R240 ;  /* 0x000000f3eef37223 */ /* 0x040fe200000100f0 */
[----:B------:R-:W-:-:S04]  /*5410*/  FFMA.FTZ R242, R238, R245, -R83 ;  /* 0x000000f5eef27223 */ /* 0x000fc80000010853 */
[----:B------:R-:W-:Y:S01]  /*5420*/  FSEL R243, R80, R243, !P3 ;  /* 0x000000f350f37208 */ /* 0x000fe20005800000 */
[----:B-1----:R-:W-:Y:S01]  /*5430*/  @P3 FFMA.FTZ R238, R238, R87, -R82 ;  /* 0x00000057eeee3223 */ /* 0x002fe20000010852 */
[----:B------:R-:W-:Y:S01]  /*5440*/  @P3 FADD.FTZ R239, R239, R242 ;  /* 0x000000f2efef3221 */ /* 0x000fe20000010000 */
[----:B------:R-:W-:Y:S01]  /*5450*/  @P3 FADD.FTZ R237, R237, R244 ;  /* 0x000000f4eded3221 */ /* 0x000fe20000010000 */
[----:B------:R-:W-:Y:S06]  /*5460*/  BRA.DIV UR44, `(.L_x_4785) ;  /* 0x0000007a2c4c7947 */ /* 0x000fec000b800000 */
.L_x_4907:
[----:B------:R-:W-:-:S03]  /*5470*/  UMOV UR44, 0xffffffff ;  /* 0xffffffff002c7882 */ /* 0x000fc60000000000 */
[----:B------:R-:W-:Y:S05]  /*5480*/  BRA.DIV UR44, `(.L_x_4786) ;  /* 0x0000007a2c6c7947 */ /* 0x000fea000b800000 */
.L_x_4910:
[----:B------:R-:W-:-:S03]  /*5490*/  UMOV UR44, 0xffffffff ;  /* 0xffffffff002c7882 */ /* 0x000fc60000000000 */
[----:B------:R-:W-:Y:S05]  /*54a0*/  BRA.DIV UR44, `(.L_x_4787) ;  /* 0x0000007a2c8c7947 */ /* 0x000fea000b800000 */
.L_x_4913:
[----:B------:R-:W-:-:S03]  /*54b0*/  UMOV UR44, 0xffffffff ;  /* 0xffffffff002c7882 */ /* 0x000fc60000000000 */
[----:B------:R-:W-:Y:S05]  /*54c0*/  BRA.DIV UR44, `(.L_x_4788) ;  /* 0x0000007a2cac7947 */ /* 0x000fea000b800000 */
.L_x_4916:
[----:B------:R-:W-:-:S03]  /*54d0*/  UMOV UR44, 0xffffffff ;  /* 0xffffffff002c7882 */ /* 0x000fc60000000000 */
[----:B------:R-:W-:Y:S05]  /*54e0*/  BRA.DIV UR44, `(.L_x_4789) ;  /* 0x0000007a2ccc7947 */ /* 0x000fea000b800000 */
[----:B------:R-:W0:Y:S04]  /*54f0*/  SHFL.IDX PT, R56, R56, RZ, 0x1f ;  /* 0x00001fff38387589 */ /* 0x000e2800000e0000 */
[----:B------:R-:W1:Y:S04]  /*5500*/  SHFL.IDX PT, R57, R57, RZ, 0x1f ;  /* 0x00001fff39397589 */ /* 0x000e6800000e0000 */
[----:B------:R-:W3:Y:S04]  /*5510*/  SHFL.IDX PT, R58, R58, RZ, 0x1f ;  /* 0x00001fff3a3a7589 */ /* 0x000ee800000e0000 */
[----:B------:R-:W4:Y:S04]  /*5520*/  SHFL.IDX PT, R59, R59, RZ, 0x1f ;  /* 0x00001fff3b3b7589 */ /* 0x000f2800000e0000 */
[----:B------:R-:W0:Y:S04]  /*5530*/  SHFL.UP PT, R238, R238, 0x1, RZ ;  /* 0x04200000eeee7989 */ /* 0x000e2800000e00ff */
[----:B------:R-:W0:Y:S04]  /*5540*/  SHFL.UP PT, R243, R243, 0x1, RZ ;  /* 0x04200000f3f37989 */ /* 0x000e2800000e00ff */
[----:B------:R-:W0:Y:S04]  /*5550*/  SHFL.UP PT, R239, R239, 0x1, RZ ;  /* 0x04200000efef7989 */ /* 0x000e2800000e00ff */
[----:B-1----:R-:W0:Y:S02]  /*5560*/  SHFL.UP PT, R237, R237, 0x1, RZ ;  /* 0x04200000eded7989 */ /* 0x002e2400000e00ff */
.L_x_4926:
[C---:B0---4-:R-:W-:Y:S01]  /*5570*/  FMUL.FTZ R81, R243.reuse, R59 ;  /* 0x0000003bf3517220 */ /* 0x051fe20000410000 */
[----:B---3--:R-:W-:-:S03]  /*5580*/  FMUL.FTZ R82, R243, R58 ;  /* 0x0000003af3527220 */ /* 0x008fc60000410000 */
[C---:B------:R-:W-:Y:S01]  /*5590*/  FFMA.FTZ R80, R238.reuse, R58, -R81 ;  /* 0x0000003aee507223 */ /* 0x040fe20000010851 */
[----:B------:R-:W-:-:S03]  /*55a0*/  FFMA.FTZ R82, R238, R59, R82 ;  /* 0x0000003bee527223 */ /* 0x000fc60000010052 */
[----:B------:R-:W-:Y:S01]  /*55b0*/  @P1 FADD.FTZ R58, R239, R80 ;  /* 0x00000050ef3a1221 */ /* 0x000fe20000010000 */
[----:B------:R-:W-:-:S03]  /*55c0*/  @P1 FADD.FTZ R59, R237, R82 ;  /* 0x00000052ed3b1221 */ /* 0x000fc60000010000 */
[----:B------:R-:W-:-:S04]  /*55d0*/  FMUL.FTZ R81, R69, R58 ;  /* 0x0000003a45517220 */ /* 0x000fc80000410000 */
[----:B------:R-:W-:Y:S01]  /*55e0*/  FFMA.FTZ R80, R68, R59, R81 ;  /* 0x0000003b44507223 */ /* 0x000fe20000010051 */
[C---:B------:R-:W-:Y:S01]  /*55f0*/  FMUL.FTZ R81, R243.reuse, R57 ;  /* 0x00000039f3517220 */ /* 0x040fe20000410000 */
[-C--:B------:R-:W-:Y:S02]  /*5600*/  FMUL.FTZ R243, R243, R56.reuse ;  /* 0x00000038f3f37220 */ /* 0x080fe40000410000 */
[----:B------:R-:W-:Y:S01]  /*5610*/  FADD.FTZ R71, R71, R80 ;  /* 0x0000005047477221 */ /* 0x000fe20000010000 */
[C---:B------:R-:W-:Y:S01]  /*5620*/  @P1 FFMA.FTZ R56, R238.reuse, R56, -R81 ;  /* 0x00000038ee381223 */ /* 0x040fe20000010851 */
[----:B------:R-:W-:Y:S01]  /*5630*/  FMUL.FTZ R81, R69, R59 ;  /* 0x0000003b45517220 */ /* 0x000fe20000410000 */
[----:B------:R-:W-:Y:S01]  /*5640*/  @P1 FFMA.FTZ R57, R238, R57, R243 ;  /* 0x00000039ee391223 */ /* 0x000fe200000100f3 */
[----:B------:R-:W-:Y:S01]  /*5650*/  FMUL.FTZ R87, R65, R71 ;  /* 0x0000004741577220 */ /* 0x000fe20000410000 */
[----:B------:R-:W-:Y:S01]  /*5660*/  FMUL.FTZ R83, R69, R56 ;  /* 0x0000003845537220 */ /* 0x000fe20000410000 */
[----:B------:R-:W-:-:S02]  /*5670*/  FFMA.FTZ R81, R68, R58, -R81 ;  /* 0x0000003a44517223 */ /* 0x000fc40000010851 */
[----:B------:R3:W-:Y:S02]  /*5680*/  STS.128 [R236+0x6370], R56 ;  /* 0x00637038ec007388 */ /* 0x0007e40000000c00 */
[----:B------:R-:W-:Y:S01]  /*5690*/  FADD.FTZ R70, R70, R81 ;  /* 0x0000005146467221 */ /* 0x000fe20000010000 */
[-C--:B------:R-:W-:Y:S01]  /*56a0*/  FMUL.FTZ R81, R69, R57.reuse ;  /* 0x0000003945517220 */ /* 0x080fe20000410000 */
[----:B------:R-:W-:Y:S02]  /*56b0*/  FFMA.FTZ R69, R68, R57, R83 ;  /* 0x0000003944457223 */ /* 0x000fe40000010053 */
[CC--:B------:R-:W-:Y:S01]  /*56c0*/  FMUL.FTZ R237, R65.reuse, R70.reuse ;  /* 0x0000004641ed7220 */ /* 0x0c0fe20000410000 */
[----:B------:R-:W-:Y:S01]  /*56d0*/  FFMA.FTZ R87, R64, R70, -R87 ;  /* 0x0000004640577223 */ /* 0x000fe20000010857 */
[----:B------:R-:W-:Y:S01]  /*56e0*/  FFMA.FTZ R68, R68, R56, -R81 ;  /* 0x0000003844447223 */ /* 0x000fe20000010851 */
[C---:B------:R-:W-:Y:S01]  /*56f0*/  FMUL.FTZ R81, R65.reuse, R69 ;  /* 0x0000004541517220 */ /* 0x040fe20000410000 */
[----:B------:R-:W-:Y:S01]  /*5700*/  FFMA.FTZ R80, R64, R71, R237 ;  /* 0x0000004740507223 */ /* 0x000fe200000100ed */
[----:B------:R-:W-:Y:S01]  /*5710*/  FADD.FTZ R82, R66, R87 ;  /* 0x0000005742527221 */ /* 0x000fe20000010000 */
[-C--:B------:R-:W-:Y:S01]  /*5720*/  FMUL.FTZ R66, R65, R68.reuse ;  /* 0x0000004441427220 */ /* 0x080fe20000410000 */
[----:B------:R3:W-:Y:S01]  /*5730*/  STS.128 [R236+0x6380], R68 ;  /* 0x00638044ec007388 */ /* 0x0007e20000000c00 */
        /* <DEDUP_REMOVED lines=15> */
.L_x_4783:
[----:B------:R-:W-:Y:S05]  /*5830*/  WARPSYNC.ALL ;  /* 0x0000000000007948 */ /* 0x000fea0003800000 */
[----:B------:R-:W-:Y:S01]  /*5840*/  BAR.SYNC.DEFER_BLOCKING 0x0 ;  /* 0x0000000000007b1d */ /* 0x000fe20000010000 */
[----:B---3--:R-:W-:Y:S01]  /*5850*/  MOV R56, UR17 ;  /* 0x0000001100387c02 */ /* 0x008fe20008000f00 */
[CC--:B0-2---:R-:W-:Y:S01]  /*5860*/  FMUL.FTZ R59, R117.reuse, -R114.reuse ;  /* 0x80000072753b7220 */ /* 0x0c5fe20000410000 */
[C---:B------:R-:W-:Y:S01]  /*5870*/  FMUL.FTZ R57, R117.reuse, R115 ;  /* 0x0000007375397220 */ /* 0x040fe20000410000 */
[-C--:B------:R-:W-:Y:S01]  /*5880*/  FMUL.FTZ R58, R118, R203.reuse ;  /* 0x000000cb763a7220 */ /* 0x080fe20000410000 */
[----:B------:R-:W-:Y:S01]  /*5890*/  ISETP.GE.OR P0, PT, R56, UR19, P0 ;  /* 0x0000001338007c0c */ /* 0x000fe20008706670 */
[C---:B------:R-:W-:Y:S01]  /*58a0*/  FMUL.FTZ R56, R117.reuse, R203 ;  /* 0x000000cb75387220 */ /* 0x040fe20000410000 */
[C---:B------:R-:W-:Y:S01]  /*58b0*/  FFMA.FTZ R59, R118.reuse, -R115, R59 ;  /* 0x80000073763b7223 */ /* 0x040fe2000001003b */
[C---:B------:R-:W-:Y:S01]  /*58c0*/  FFMA.FTZ R57, R118.reuse, R114, -R57 ;  /* 0x0000007276397223 */ /* 0x040fe20000010839 */
[-C--:B------:R-:W-:Y:S01]  /*58d0*/  FFMA.FTZ R58, -R117, R187.reuse, -R58 ;  /* 0x000000bb753a7223 */ /* 0x080fe2000001093a */
[----:B------:R-:W-:Y:S01]  /*58e0*/  FFMA.FTZ R61, R118, R187, -R56 ;  /* 0x000000bb763d7223 */ /* 0x000fe20000010838 */
[C---:B------:R-:W-:Y:S01]  /*58f0*/  FMUL.FTZ R63, R119.reuse, -R59 ;  /* 0x8000003b773f7220 */ /* 0x040fe20000410000 */
[-C--:B------:R-:W-:Y:S01]  /*5900*/  FMUL.FTZ R56, R119, -R57.reuse ;  /* 0x8000003977387220 */ /* 0x080fe20000410000 */
[----:B------:R-:W-:Y:S01]  /*5910*/  FADD.FTZ R58, -R193, R58 ;  /* 0x0000003ac13a7221 */ /* 0x000fe20000010100 */
[----:B------:R-:W-:Y:S01]  /*5920*/  FADD.FTZ R61, R172, R61 ;  /* 0x0000003dac3d7221 */ /* 0x000fe20000010000 */
[C---:B------:R-:W-:Y:S01]  /*5930*/  FFMA.FTZ R63, R120.reuse, R57, -R63 ;  /* 0x00000039783f7223 */ /* 0x040fe2000001083f */
[C---:B------:R-:W-:Y:S01]  /*5940*/  FFMA.FTZ R56, R120.reuse, R59, R56 ;  /* 0x0000003b78387223 */ /* 0x040fe20000010038 */
[C---:B------:R-:W-:Y:S01]  /*5950*/  FMUL.FTZ R57, R119.reuse, -R58 ;  /* 0x8000003a77397220 */ /* 0x040fe20000410000 */
[----:B------:R-:W-:Y:S01]  /*5960*/  FMUL.FTZ R59, R119, -R61 ;  /* 0x8000003d773b7220 */ /* 0x000fe20000410000 */
[C---:B------:R-:W-:Y:S01]  /*5970*/  FMUL.FTZ R65, R121.reuse, -R63 ;  /* 0x8000003f79417220 */ /* 0x040fe20000410000 */
[----:B------:R-:W-:Y:S01]  /*5980*/  FMUL.FTZ R62, R121, -R56 ;  /* 0x80000038793e7220 */ /* 0x000fe20000410000 */
[C---:B------:R-:W-:Y:S01]  /*5990*/  FFMA.FTZ R60, R120.reuse, R61, -R57 ;  /* 0x0000003d783c7223 */ /* 0x040fe20000010839 */
[----:B------:R-:W-:Y:S01]  /*59a0*/  FFMA.FTZ R59, R120, R58, R59 ;  /* 0x0000003a783b7223 */ /* 0x000fe2000001003b */
[C---:B------:R-:W-:Y:S01]  /*59b0*/  FFMA.FTZ R65, R122.reuse, R56, R65 ;  /* 0x000000387a417223 */ /* 0x040fe20000010041 */
[----:B------:R-:W-:Y:S01]  /*59c0*/  FFMA.FTZ R62, R122, R63, -R62 ;  /* 0x0000003f7a3e7223 */ /* 0x000fe2000001083e */
[----:B------:R-:W0:Y:S01]  /*59d0*/  LDS.64 R56, [R170+0x6378] ;  /* 0x00637800aa387984 */ /* 0x000e220000000a00 */
[----:B------:R-:W-:Y:S01]  /*59e0*/  FADD.FTZ R59, -R192, R59 ;  /* 0x0000003bc03b7221 */ /* 0x000fe20000010100 */
[CC--:B------:R-:W-:Y:S01]  /*59f0*/  FMUL.FTZ R61, R123.reuse, -R65.reuse ;  /* 0x800000417b3d7220 */ /* 0x0c0fe20000410000 */
[-C--:B------:R-:W-:Y:S01]  /*5a00*/  FMUL.FTZ R58, R123, -R62.reuse ;  /* 0x8000003e7b3a7220 */ /* 0x080fe20000410000 */
[----:B------:R-:W-:Y:S01]  /*5a10*/  FADD.FTZ R60, R173, R60 ;  /* 0x0000003cad3c7221 */ /* 0x000fe20000010000 */
[----:B------:R-:W-:Y:S01]  /*5a20*/  MOV R68, 0x3f800000 ;  /* 0x3f80000000447802 */ /* 0x000fe20000000f00 */
[C---:B------:R-:W-:Y:S01]  /*5a30*/  FFMA.FTZ R62, R124.reuse, R62, -R61 ;  /* 0x0000003e7c3e7223 */ /* 0x040fe2000001083d */
[----:B------:R-:W-:Y:S01]  /*5a40*/  FFMA.FTZ R65, R124, R65, R58 ;  /* 0x000000417c417223 */ /* 0x000fe2000001003a */
        /* <DEDUP_REMOVED lines=8> */
[----:B------:R-:W-:Y:S01]  /*5ad0*/  FADD.FTZ R61, R174, R61 ;  /* 0x0000003dae3d7221 */ /* 0x000fe20000010000 */
[----:B------:R-:W-:Y:S01]  /*5ae0*/  FADD.FTZ R58, -R191, R58 ;  /* 0x0000003abf3a7221 */ /* 0x000fe20000010100 */
[C---:B------:R-:W-:Y:S01]  /*5af0*/  FMUL.FTZ R65, R127.reuse, -R69 ;  /* 0x800000457f417220 */ /* 0x040fe20000410000 */
[----:B------:R-:W-:Y:S01]  /*5b00*/  FMUL.FTZ R60, R127, -R67 ;  /* 0x800000437f3c7220 */ /* 0x000fe20000410000 */
[C---:B------:R-:W-:Y:S01]  /*5b10*/  FMUL.FTZ R63, R123.reuse, -R61 ;  /* 0x8000003d7b3f7220 */ /* 0x040fe20000410000 */
[-C--:B------:R-:W-:Y:S01]  /*5b20*/  FMUL.FTZ R59, R123, -R58.reuse ;  /* 0x8000003a7b3b7220 */ /* 0x080fe20000410000 */
[C---:B------:R-:W-:Y:S01]  /*5b30*/  FFMA.FTZ R65, R128.reuse, R67, -R65 ;  /* 0x0000004380417223 */ /* 0x040fe20000010841 */
[----:B------:R-:W-:Y:S01]  /*5b40*/  FFMA.FTZ R69, R128, R69, R60 ;  /* 0x0000004580457223 */ /* 0x000fe2000001003c */
        /* <DEDUP_REMOVED lines=16> */
[----:B------:R-:W-:Y:S01]  /*5c50*/  FADD.FTZ R60, R176, R59 ;  /* 0x0000003bb03c7221 */ /* 0x000fe20000010000 */
[----:B------:R-:W-:Y:S01]  /*5c60*/  FADD.FTZ R61, -R189, R58 ;  /* 0x0000003abd3d7221 */ /* 0x000fe20000010100 */
[C---:B0-----:R-:W-:Y:S01]  /*5c70*/  FMUL.FTZ R59, R85.reuse, R57 ;  /* 0x00000039553b7220 */ /* 0x041fe20000410000 */
[----:B------:R-:W-:Y:S01]  /*5c80*/  FMUL.FTZ R58, R85, R56 ;  /* 0x00000038553a7220 */ /* 0x000fe20000410000 */
[C---:B------:R-:W-:Y:S01]  /*5c90*/  FMUL.FTZ R62, R127.reuse, -R60 ;  /* 0x8000003c7f3e7220 */ /* 0x040fe20000410000 */
[----:B------:R-:W-:Y:S01]  /*5ca0*/  FMUL.FTZ R63, R127, -R61 ;  /* 0x8000003d7f3f7220 */ /* 0x000fe20000410000 */
        /* <DEDUP_REMOVED lines=9> */
[----:B------:R-:W-:Y:S01]  /*5d40*/  FMUL.FTZ R56, R145, R237 ;  /* 0x000000ed91387220 */ /* 0x000fe20000410000 */
[----:B------:R-:W-:Y:S01]  /*5d50*/  FFMA.FTZ R59, R134, R69, R59 ;  /* 0x00000045863b7223 */ /* 0x000fe2000001003b */
[C---:B------:R-:W-:Y:S01]  /*5d60*/  FMUL.FTZ R62, R135.reuse, -R58 ;  /* 0x8000003a873e7220 */ /* 0x040fe20000410000 */
[C---:B------:R-:W-:Y:S01]  /*5d70*/  FFMA.FTZ R57, R146.reuse, R237, R57 ;  /* 0x000000ed92397223 */ /* 0x040fe20000010039 */
[----:B------:R-:W-:Y:S01]  /*5d80*/  FFMA.FTZ R56, R146, R207, -R56 ;  /* 0x000000cf92387223 */ /* 0x000fe20000010838 */
[----:B------:R-:W-:Y:S01]  /*5d90*/  FFMA.FTZ R60, R128, R60, -R63 ;  /* 0x0000003c803c7223 */ /* 0x000fe2000001083f */
[-C--:B------:R-:W-:Y:S01]  /*5da0*/  FMUL.FTZ R63, R135, -R59.reuse ;  /* 0x8000003b873f7220 */ /* 0x080fe20000410000 */
[----:B------:R-:W-:Y:S01]  /*5db0*/  FADD.FTZ R204, R204, R57 ;  /* 0x00000039cccc7221 */ /* 0x000fe20000010000 */
[----:B------:R-:W-:Y:S01]  /*5dc0*/  FADD.FTZ R206, R205, R56 ;  /* 0x00000038cdce7221 */ /* 0x000fe20000010000 */
[----:B------:R-:W-:Y:S01]  /*5dd0*/  FFMA.FTZ R62, R136, R59, R62 ;  /* 0x0000003b883e7223 */ /* 0x000fe2000001003e */
[----:B------:R-:W-:Y:S01]  /*5de0*/  FADD.FTZ R61, -R188, R61 ;  /* 0x0000003dbc3d7221 */ /* 0x000fe20000010100 */
[C---:B------:R-:W-:Y:S01]  /*5df0*/  FMUL.FTZ R57, R143.reuse, R204 ;  /* 0x000000cc8f397220 */ /* 0x040fe20000410000 */
[----:B------:R-:W-:Y:S01]  /*5e00*/  FMUL.FTZ R59, R143, R206 ;  /* 0x000000ce8f3b7220 */ /* 0x000fe20000410000 */
[----:B------:R-:W-:Y:S01]  /*5e10*/  FADD.FTZ R60, R177, R60 ;  /* 0x0000003cb13c7221 */ /* 0x000fe20000010000 */
[----:B------:R-:W-:Y:S01]  /*5e20*/  FFMA.FTZ R63, R136, R58, -R63 ;  /* 0x0000003a883f7223 */ /* 0x000fe2000001083f */
[C---:B------:R-:W-:Y:S01]  /*5e30*/  FFMA.FTZ R56, R144.reuse, R206, -R57 ;  /* 0x000000ce90387223 */ /* 0x040fe20000010839 */
[----:B------:R-:W-:Y:S01]  /*5e40*/  FFMA.FTZ R59, R144, R204, R59 ;  /* 0x000000cc903b7223 */ /* 0x000fe2000001003b */
[CC--:B------:R-:W-:Y:S01]  /*5e50*/  FMUL.FTZ R57, R129.reuse, -R61.reuse ;  /* 0x8000003d81397220 */ /* 0x0c0fe20000410000 */
[-C--:B------:R-:W-:Y:S01]  /*5e60*/  FMUL.FTZ R58, R129, -R60.reuse ;  /* 0x8000003c813a7220 */ /* 0x080fe20000410000 */
[----:B------:R-:W-:Y:S01]  /*5e70*/  FADD.FTZ R209, R209, R56 ;  /* 0x00000038d1d17221 */ /* 0x000fe20000010000 */
[----:B------:R-:W-:Y:S01]  /*5e80*/  FADD.FTZ R205, R208, R59 ;  /* 0x0000003bd0cd7221 */ /* 0x000fe20000010000 */
[C---:B------:R-:W-:Y:S01]  /*5e90*/  FFMA.FTZ R59, R130.reuse, R60, -R57 ;  /* 0x0000003c823b7223 */ /* 0x040fe20000010839 */
[----:B------:R-:W-:Y:S01]  /*5ea0*/  FFMA.FTZ R61, R130, R61, R58 ;  /* 0x0000003d823d7223 */ /* 0x000fe2000001003a */
[C---:B------:R-:W-:Y:S01]  /*5eb0*/  FMUL.FTZ R57, R141.reuse, R209 ;  /* 0x000000d18d397220 */ /* 0x040fe20000410000 */
[----:B------:R-:W-:Y:S01]  /*5ec0*/  FMUL.FTZ R56, R141, R205 ;  /* 0x000000cd8d387220 */ /* 0x000fe20000410000 */
[----:B------:R-:W-:Y:S01]  /*5ed0*/  FADD.FTZ R58, R178, R59 ;  /* 0x0000003bb23a7221 */ /* 0x000fe20000010000 */
[C---:B------:R-:W-:Y:S01]  /*5ee0*/  FMUL.FTZ R67, R137.reuse, -R63 ;  /* 0x8000003f89437220 */ /* 0x040fe20000410000 */
[C---:B------:R-:W-:Y:S01]  /*5ef0*/  FFMA.FTZ R208, R142.reuse, R205, R57 ;  /* 0x000000cd8ed07223 */ /* 0x040fe20000010039 */
[----:B------:R-:W-:Y:S01]  /*5f00*/  FFMA.FTZ R57, R142, R209, -R56 ;  /* 0x000000d18e397223 */ /* 0x000fe20000010838 */
[-C--:B------:R-:W-:Y:S01]  /*5f10*/  FMUL.FTZ R65, R137, -R62.reuse ;  /* 0x8000003e89417220 */ /* 0x080fe20000410000 */
[----:B------:R-:W-:Y:S01]  /*5f20*/  FFMA.FTZ R67, R138, R62, R67 ;  /* 0x0000003e8a437223 */ /* 0x000fe20000010043 */
[----:B------:R-:W-:Y:S01]  /*5f30*/  FADD.FTZ R208, R211, R208 ;  /* 0x000000d0d3d07221 */ /* 0x000fe20000010000 */
[----:B------:R-:W-:Y:S01]  /*5f40*/  FADD.FTZ R210, R210, R57 ;  /* 0x00000039d2d27221 */ /* 0x000fe20000010000 */
[----:B------:R-:W-:Y:S01]  /*5f50*/  FFMA.FTZ R65, R138, R63, -R65 ;  /* 0x0000003f8a417223 */ /* 0x000fe20000010841 */
[C---:B------:R-:W-:Y:S01]  /*5f60*/  FMUL.FTZ R62, R139.reuse, -R67 ;  /* 0x800000438b3e7220 */ /* 0x040fe20000410000 */
[C---:B------:R-:W-:Y:S01]  /*5f70*/  FMUL.FTZ R57, R139.reuse, R208 ;  /* 0x000000d08b397220 */ /* 0x040fe20000410000 */
[-C--:B------:R-:W-:Y:S01]  /*5f80*/  FMUL.FTZ R59, R139, R210.reuse ;  /* 0x000000d28b3b7220 */ /* 0x080fe20000410000 */
[----:B------:R-:W-:Y:S01]  /*5f90*/  FADD.FTZ R61, -R194, R61 ;  /* 0x0000003dc23d7221 */ /* 0x000fe20000010100 */
[CC--:B------:R-:W-:Y:S01]  /*5fa0*/  FFMA.FTZ R62, R140.reuse, R65.reuse, -R62 ;  /* 0x000000418c3e7223 */ /* 0x0c0fe2000001083e */
[C---:B------:R-:W-:Y:S01]  /*5fb0*/  FFMA.FTZ R56, R140.reuse, R210, -R57 ;  /* 0x000000d28c387223 */ /* 0x040fe20000010839 */
[----:B------:R-:W-:Y:S01]  /*5fc0*/  FFMA.FTZ R59, R140, R208, R59 ;  /* 0x000000d08c3b7223 */ /* 0x000fe2000001003b */
[----:B------:R-:W-:Y:S01]  /*5fd0*/  FMUL.FTZ R60, R131, -R58 ;  /* 0x8000003a833c7220 */ /* 0x000fe20000410000 */
[----:B-1----:R-:W-:Y:S01]  /*5fe0*/  FMUL.FTZ R64, R141, -R62 ;  /* 0x8000003e8d407220 */ /* 0x002fe20000410000 */
[----:B------:R-:W-:Y:S01]  /*5ff0*/  FADD.FTZ R213, R213, R56 ;  /* 0x00000038d5d57221 */ /* 0x000fe20000010000 */
[----:B------:R-:W-:Y:S01]  /*6000*/  FADD.FTZ R211, R212, R59 ;  /* 0x0000003bd4d37221 */ /* 0x000fe20000010000 */
[----:B------:R-:W-:Y:S01]  /*6010*/  FMUL.FTZ R59, R139, -R65 ;  /* 0x800000418b3b7220 */ /* 0x000fe20000410000 */
[----:B------:R-:W-:Y:S01]  /*6020*/  FMUL.FTZ R63, R131, -R61 ;  /* 0x8000003d833f7220 */ /* 0x000fe20000410000 */
[C---:B------:R-:W-:Y:S01]  /*6030*/  FMUL.FTZ R57, R137.reuse, R213 ;  /* 0x000000d589397220 */ /* 0x040fe20000410000 */
[----:B------:R-:W-:Y:S01]  /*6040*/  FMUL.FTZ R56, R137, R211 ;  /* 0x000000d389387220 */ /* 0x000fe20000410000 */
[----:B------:R-:W-:Y:S01]  /*6050*/  FFMA.FTZ R59, R140, R67, R59 ;  /* 0x000000438c3b7223 */ /* 0x000fe2000001003b */
[----:B------:R-:W-:Y:S01]  /*6060*/  FFMA.FTZ R60, R132, R61, R60 ;  /* 0x0000003d843c7223 */ /* 0x000fe2000001003c */
[C---:B------:R-:W-:Y:S01]  /*6070*/  FFMA.FTZ R57, R138.reuse, R211, R57 ;  /* 0x000000d38a397223 */ /* 0x040fe20000010039 */
[----:B------:R-:W-:Y:S01]  /*6080*/  FFMA.FTZ R56, R138, R213, -R56 ;  /* 0x000000d58a387223 */ /* 0x000fe20000010838 */
[-C--:B------:R-:W-:Y:S01]  /*6090*/  FMUL.FTZ R61, R141, -R59.reuse ;  /* 0x8000003b8d3d7220 */ /* 0x080fe20000410000 */
[----:B------:R-:W-:Y:S01]  /*60a0*/  FFMA.FTZ R64, R142, R59, R64 ;  /* 0x0000003b8e407223 */ /* 0x000fe20000010040 */
[----:B------:R-:W-:Y:S01]  /*60b0*/  FADD.FTZ R214, R214, R57 ;  /* 0x00000039d6d67221 */ /* 0x000fe20000010000 */
[----:B------:R-:W-:Y:S01]  /*60c0*/  FADD.FTZ R212, R215, R56 ;  /* 0x00000038d7d47221 */ /* 0x000fe20000010000 */
[----:B------:R-:W-:Y:S01]  /*60d0*/  FFMA.FTZ R58, R132, R58, -R63 ;  /* 0x0000003a843a7223 */ /* 0x000fe2000001083f */
[----:B------:R-:W-:Y:S01]  /*60e0*/  FADD.FTZ R60, -R195, R60 ;  /* 0x0000003cc33c7221 */ /* 0x000fe20000010100 */
[C---:B------:R-:W-:Y:S01]  /*60f0*/  FMUL.FTZ R57, R135.reuse, R214 ;  /* 0x000000d687397220 */ /* 0x040fe20000410000 */
[----:B------:R-:W-:Y:S01]  /*6100*/  FMUL.FTZ R59, R135, R212 ;  /* 0x000000d4873b7220 */ /* 0x000fe20000410000 */
[----:B------:R-:W-:Y:S01]  /*6110*/  FADD.FTZ R58, R179, R58 ;  /* 0x0000003ab33a7221 */ /* 0x000fe20000010000 */
[----:B------:R-:W-:Y:S01]  /*6120*/  FFMA.FTZ R62, R142, R62, -R61 ;  /* 0x0000003e8e3e7223 */ /* 0x000fe2000001083d */
[C---:B------:R-:W-:Y:S01]  /*6130*/  FFMA.FTZ R56, R136.reuse, R212, -R57 ;  /* 0x000000d488387223 */ /* 0x040fe20000010839 */
[----:B------:R-:W-:Y:S01]  /*6140*/  FFMA.FTZ R59, R136, R214, R59 ;  /* 0x000000d6883b7223 */ /* 0x000fe2000001003b */
[C---:B------:R-:W-:Y:S01]  /*6150*/  FMUL.FTZ R57, R133.reuse, -R60 ;  /* 0x8000003c85397220 */ /* 0x040fe20000410000 */
[-C--:B------:R-:W-:Y:S01]  /*6160*/  FMUL.FTZ R63, R133, -R58.reuse ;  /* 0x8000003a853f7220 */ /* 0x080fe20000410000 */
[----:B------:R-:W-:Y:S01]  /*6170*/  FADD.FTZ R219, R219, R56 ;  /* 0x00000038dbdb7221 */ /* 0x000fe20000010000 */
[----:B------:R-:W-:Y:S01]  /*6180*/  FADD.FTZ R215, R218, R59 ;  /* 0x0000003bdad77221 */ /* 0x000fe20000010000 */
[C---:B------:R-:W-:Y:S01]  /*6190*/  FFMA.FTZ R61, R134.reuse, R58, -R57 ;  /* 0x0000003a863d7223 */ /* 0x040fe20000010839 */
[----:B------:R-:W-:Y:S01]  /*61a0*/  FFMA.FTZ R63, R134, R60, R63 ;  /* 0x0000003c863f7223 */ /* 0x000fe2000001003f */
[C---:B------:R-:W-:Y:S01]  /*61b0*/  FMUL.FTZ R57, R133.reuse, R219 ;  /* 0x000000db85397220 */ /* 0x040fe20000410000 */
[-C--:B------:R-:W-:Y:S01]  /*61c0*/  FMUL.FTZ R56, R133, R215.reuse ;  /* 0x000000d785387220 */ /* 0x080fe20000410000 */
[C---:B------:R-:W-:Y:S01]  /*61d0*/  FMUL.FTZ R65, R143.reuse, -R64 ;  /* 0x800000408f417220 */ /* 0x040fe20000410000 */
[----:B------:R-:W-:Y:S01]  /*61e0*/  FADD.FTZ R60, R180, R61 ;  /* 0x0000003db43c7221 */ /* 0x000fe20000010000 */
[C---:B------:R-:W-:Y:S01]  /*61f0*/  FFMA.FTZ R59, R134.reuse, R215, R57 ;  /* 0x000000d7863b7223 */ /* 0x040fe20000010039 */
[----:B------:R-:W-:Y:S01]  /*6200*/  FFMA.FTZ R218, R134, R219, -R56 ;  /* 0x000000db86da7223 */ /* 0x000fe20000010838 */
[-C--:B------:R-:W-:Y:S01]  /*6210*/  FMUL.FTZ R67, R143, -R62.reuse ;  /* 0x8000003e8f437220 */ /* 0x080fe20000410000 */
[----:B------:R-:W-:Y:S01]  /*6220*/  FFMA.FTZ R56, R144, R62, -R65 ;  /* 0x0000003e90387223 */ /* 0x000fe20000010841 */
        /* <DEDUP_REMOVED lines=8> */
[C---:B------:R-:W-:Y:S01]  /*62b0*/  FFMA.FTZ R58, R132.reuse, R218, -R59 ;  /* 0x000000da843a7223 */ /* 0x040fe2000001083b */
[----:B------:R-:W-:Y:S01]  /*62c0*/  FFMA.FTZ R61, R132, R222, R61 ;  /* 0x000000de843d7223 */ /* 0x000fe2000001003d */
[----:B------:R-:W-:Y:S01]  /*62d0*/  FFMA.FTZ R60, R136, R60, -R65 ;  /* 0x0000003c883c7223 */ /* 0x000fe20000010841 */
[----:B------:R-:W-:Y:S01]  /*62e0*/  FADD.FTZ R62, -R197, R62 ;  /* 0x0000003ec53e7221 */ /* 0x000fe20000010100 */
[----:B------:R-:W-:Y:S01]  /*62f0*/  FADD.FTZ R225, R225, R58 ;  /* 0x0000003ae1e17221 */ /* 0x000fe20000010000 */
[----:B------:R-:W-:Y:S01]  /*6300*/  FADD.FTZ R223, R224, R61 ;  /* 0x0000003de0df7221 */ /* 0x000fe20000010000 */
[----:B------:R-:W-:Y:S01]  /*6310*/  FADD.FTZ R60, R181, R60 ;  /* 0x0000003cb53c7221 */ /* 0x000fe20000010000 */
        /* <DEDUP_REMOVED lines=48> */
[C---:B------:R-:W-:Y:S01]  /*6620*/  FMUL.FTZ R59, R145.reuse, -R62 ;  /* 0x8000003e913b7220 */ /* 0x040fe20000410000 */
[----:B------:R-:W-:Y:S01]  /*6630*/  MOV R58, UR7 ;  /* 0x00000007003a7c02 */ /* 0x000fe20008000f00 */
[----:B------:R-:W-:Y:S01]  /*6640*/  FFMA.FTZ R57, R144, R64, R67 ;  /* 0x0000004090397223 */ /* 0x000fe20000010043 */
[-C--:B------:R-:W-:Y:S01]  /*6650*/  FMUL.FTZ R61, R145, -R60.reuse ;  /* 0x8000003c913d7220 */ /* 0x080fe20000410000 */
[----:B------:R-:W-:Y:S01]  /*6660*/  FFMA.FTZ R65, R146, R60, -R59 ;  /* 0x0000003c92417223 */ /* 0x000fe2000001083b */
[----:B------:R-:W-:Y:S01]  /*6670*/  LEA R233, R58, R101, 0x4 ;  /* 0x000000653ae97211 */ /* 0x000fe200078e20ff */
[C---:B------:R-:W-:Y:S01]  /*6680*/  FMUL.FTZ R59, R121.reuse, R239 ;  /* 0x000000ef793b7220 */ /* 0x040fe20000410000 */
[-C--:B------:R-:W-:Y:S01]  /*6690*/  FMUL.FTZ R58, R121, R235.reuse ;  /* 0x000000eb793a7220 */ /* 0x080fe20000410000 */
[----:B------:R-:W-:Y:S01]  /*66a0*/  FFMA.FTZ R67, R146, R62, R61 ;  /* 0x0000003e92437223 */ /* 0x000fe2000001003d */
[CC--:B------:R-:W-:Y:S01]  /*66b0*/  FMUL.FTZ R63, R145.reuse, -R56.reuse ;  /* 0x80000038913f7220 */ /* 0x0c0fe20000410000 */
[C---:B------:R-:W-:Y:S01]  /*66c0*/  FFMA.FTZ R234, R122.reuse, R235, -R59 ;  /* 0x000000eb7aea7223 */ /* 0x040fe2000001083b */
[----:B------:R-:W-:Y:S01]  /*66d0*/  FFMA.FTZ R59, R122, R239, R58 ;  /* 0x000000ef7a3b7223 */ /* 0x000fe2000001003a */
[-C--:B------:R-:W-:Y:S01]  /*66e0*/  FMUL.FTZ R61, R145, -R57.reuse ;  /* 0x80000039913d7220 */ /* 0x080fe20000410000 */
[----:B------:R-:W-:Y:S01]  /*66f0*/  FFMA.FTZ R57, R146, R57, R63 ;  /* 0x0000003992397223 */ /* 0x000fe2000001003f */
[----:B------:R-:W-:Y:S01]  /*6700*/  FADD.FTZ R234, R227, R234 ;  /* 0x000000eae3ea7221 */ /* 0x000fe20000010000 */
[----:B------:R-:W-:Y:S01]  /*6710*/  FADD.FTZ R226, R226, R59 ;  /* 0x0000003be2e27221 */ /* 0x000fe20000010000 */
[----:B------:R-:W-:Y:S01]  /*6720*/  FFMA.FTZ R56, R146, R56, -R61 ;  /* 0x0000003892387223 */ /* 0x000fe2000001083d */
[----:B------:R-:W-:Y:S01]  /*6730*/  HFMA2.MMA R69, -RZ, RZ, 0, 0 ;  /* 0x00000000ff457435 */ /* 0x000fe200000001ff */
[C---:B------:R-:W-:Y:S01]  /*6740*/  FMUL.FTZ R63, R119.reuse, R234 ;  /* 0x000000ea773f7220 */ /* 0x040fe20000410000 */
[-C--:B------:R-:W-:Y:S01]  /*6750*/  FMUL.FTZ R61, R119, R226.reuse ;  /* 0x000000e2773d7220 */ /* 0x080fe20000410000 */
[----:B------:R-:W-:Y:S01]  /*6760*/  CS2R R70, SRZ ;  /* 0x0000000000467805 */ /* 0x000fe2000001ff00 */
[----:B------:R-:W-:Y:S01]  /*6770*/  FADD.FTZ R59, -R202, R67 ;  /* 0x00000043ca3b7221 */ /* 0x000fe20000010100 */
[C---:B------:R-:W-:Y:S01]  /*6780*/  FFMA.FTZ R63, R120.reuse, R226, R63 ;  /* 0x000000e2783f7223 */ /* 0x040fe2000001003f */
[----:B------:R-:W-:Y:S01]  /*6790*/  FFMA.FTZ R60, R120, R234, -R61 ;  /* 0x000000ea783c7223 */ /* 0x000fe2000001083d */
[----:B------:R-:W-:-:S02]  /*67a0*/  FADD.FTZ R58, R186, R65 ;  /* 0x00000041ba3a7221 */ /* 0x000fc40000010000 */
[----:B------:R-:W-:Y:S01]  /*67b0*/  FADD.FTZ R227, R216, R63 ;  /* 0x0000003fd8e37221 */ /* 0x000fe20000010000 */
[----:B------:R-:W-:Y:S01]  /*67c0*/  FADD.FTZ R217, R217, R60 ;  /* 0x0000003cd9d97221 */ /* 0x000fe20000010000 */
[----:B------:R0:W1:Y:S02]  /*67d0*/  @!P0 LDS.128 R68, [R233+0x8b80] ;  /* 0x008b8000e9448984 */ /* 0x0000640000000c00 */
[C---:B------:R-:W-:Y:S01]  /*67e0*/  FMUL.FTZ R61, R117.reuse, R227 ;  /* 0x000000e3753d7220 */ /* 0x040fe20000410000 */
[-C--:B------:R-:W-:Y:S01]  /*67f0*/  FMUL.FTZ R60, R117, R217.reuse ;  /* 0x000000d9753c7220 */ /* 0x080fe20000410000 */
[----:B------:R0:W-:Y:S02]  /*6800*/  STS.128 [R170+0x6d80], R56 ;  /* 0x006d8038aa007388 */ /* 0x0001e40000000c00 */
[C---:B------:R-:W-:Y:S01]  /*6810*/  FFMA.FTZ R216, R118.reuse, R217, -R61 ;  /* 0x000000d976d87223 */ /* 0x040fe2000001083d */
[----:B------:R-:W-:-:S03]  /*6820*/  FFMA.FTZ R61, R118, R227, R60 ;  /* 0x000000e3763d7223 */ /* 0x000fc6000001003c */
[----:B------:R-:W-:Y:S01]  /*6830*/  FADD.FTZ R216, R221, R216 ;  /* 0x000000d8ddd87221 */ /* 0x000fe20000010000 */
[----:B------:R-:W-:Y:S01]  /*6840*/  FADD.FTZ R220, R220, R61 ;  /* 0x0000003ddcdc7221 */ /* 0x000fe20000010000 */
[----:B------:R-:W-:Y:S06]  /*6850*/  BAR.SYNC.DEFER_BLOCKING 0x0 ;  /* 0x0000000000007b1d */ /* 0x000fec0000010000 */
[----:B------:R-:W-:Y:S05]  /*6860*/  @P2 BRA `(.L_x_4790) ;  /* 0x0000000c005c2947 */ /* 0x000fea0003800000 */
[----:B------:R-:W-:Y:S01]  /*6870*/  IMAD R221, R104, 0x50, R101 ;  /* 0x0000005068dd7824 */ /* 0x000fe200078e0265 */
[----:B------:R-:W-:Y:S01]  /*6880*/  UMOV UR44, 0xffffffff ;  /* 0xffffffff002c7882 */ /* 0x000fe20000000000 */
[----:B------:R-:W-:-:S03]  /*6890*/  ISETP.NE.AND P0, PT, R86, 0x1f, PT ;  /* 0x0000001f5600780c */ /* 0x000fc60003f05270 */
[----:B------:R-:W-:Y:S04]  /*68a0*/  LDS.128 R64, [R221+0x6da0] ;  /* 0x006da000dd407984 */ /* 0x000fe80000000c00 */
[----:B------:R-:W2:Y:S04]  /*68b0*/  LDS.128 R60, [R221+0x6db0] ;  /* 0x006db000dd3c7984 */ /* 0x000ea80000000c00 */
[----:B0-----:R-:W0:Y:S04]  /*68c0*/  LDS.128 R56, [R221+0x6d90] ;  /* 0x006d9000dd387984 */ /* 0x001e280000000c00 */
[----:B------:R-:W3:Y:S01]  /*68d0*/  LDS.128 R80, [R221+0x6d80] ;  /* 0x006d8000dd507984 */ /* 0x000ee20000000c00 */
[C---:B--2---:R-:W-:Y:S01]  /*68e0*/  FMUL.FTZ R87, R65.reuse, R60 ;  /* 0x0000003c41577220 */ /* 0x044fe20000410000 */
[----:B------:R-:W-:-:S03]  /*68f0*/  FMUL.FTZ R85, R65, R61 ;  /* 0x0000003d41557220 */ /* 0x000fc60000410000 */
[C---:B------:R-:W-:Y:S01]  /*6900*/  FFMA.FTZ R87, R64.reuse, R61, R87 ;  /* 0x0000003d40577223 */ /* 0x040fe20000010057 */
[----:B------:R-:W-:-:S03]  /*6910*/  FFMA.FTZ R85, R64, R60, -R85 ;  /* 0x0000003c40557223 */ /* 0x000fc60000010855 */
        /* <DEDUP_REMOVED lines=33> */
.L_x_4931:
        /* <DEDUP_REMOVED lines=13> */
.L_x_4793:
[----:B------:R-:W-:Y:S05]  /*6c00*/  BSYNC B0 ;  /* 0x0000000000007941 */ /* 0x000fea0003800000 */
.L_x_4792:
[----:B------:R-:W-:Y:S01]  /*6c10*/  UMOV UR44, 0xffffffff ;  /* 0xffffffff002c7882 */ /* 0x000fe20000000000 */
[----:B------:R-:W-:Y:S02]  /*6c20*/  ISETP.GT.U32.AND P0, PT, R86, 0x1d, PT ;  /* 0x0000001d5600780c */ /* 0x000fe40003f04070 */
[----:B------:R-:W-:Y:S11]  /*6c30*/  BRA.DIV UR44, `(.L_x_4794) ;  /* 0x0000006a2c287947 */ /* 0x000ff6000b800000 */
[----:B---3--:R3:W1:Y:S04]  /*6c40*/  SHFL.DOWN PT, R80, R245, 0x2, 0x1f ;  /* 0x08401f00f5507f89 */ /* 0x00866800000e0000 */
[----:B--2---:R3:W2:Y:S04]  /*6c50*/  SHFL.DOWN PT, R81, R248, 0x2, 0x1f ;  /* 0x08401f00f8517f89 */ /* 0x0046a800000e0000 */
[----:B----4-:R3:W4:Y:S04]  /*6c60*/  SHFL.DOWN PT, R82, R85, 0x2, 0x1f ;  /* 0x08401f0055527f89 */ /* 0x01072800000e0000 */
[----:B0-----:R3:W0:Y:S02]  /*6c70*/  SHFL.DOWN PT, R251, R84, 0x2, 0x1f ;  /* 0x08401f0054fb7f89 */ /* 0x00162400000e0000 */
.L_x_4937:
[----:B------:R-:W-:Y:S04]  /*6c80*/  BSSY B0, `(.L_x_4795) ;  /* 0x000000d000007945 */ /* 0x000fe80003800000 */
[----:B------:R-:W-:Y:S05]  /*6c90*/  @P0 BRA `(.L_x_4796) ;  /* 0x00000000002c0947 */ /* 0x000fea0003800000 */
[C---:B--2---:R-:W-:Y:S01]  /*6ca0*/  FMUL.FTZ R83, R248.reuse, R81 ;  /* 0x00000051f8537220 */ /* 0x044fe20000410000 */
[CC--:B0-----:R-:W-:Y:S01]  /*6cb0*/  FMUL.FTZ R236, R248.reuse, R251.reuse ;  /* 0x000000fbf8ec7220 */ /* 0x0c1fe20000410000 */
[C---:B----4-:R-:W-:Y:S01]  /*6cc0*/  FMUL.FTZ R238, R248.reuse, R82 ;  /* 0x00000052f8ee7220 */ /* 0x050fe20000410000 */
[-C--:B-1-3--:R-:W-:Y:S01]  /*6cd0*/  FMUL.FTZ R248, R248, R80.reuse ;  /* 0x00000050f8f87220 */ /* 0x08afe20000410000 */
[C---:B------:R-:W-:Y:S01]  /*6ce0*/  FFMA.FTZ R83, R245.reuse, R80, -R83 ;  /* 0x00000050f5537223 */ /* 0x040fe20000010853 */
[C---:B------:R-:W-:Y:S01]  /*6cf0*/  FFMA.FTZ R236, R245.reuse, R82, -R236 ;  /* 0x00000052f5ec7223 */ /* 0x040fe200000108ec */
[C---:B------:R-:W-:Y:S01]  /*6d00*/  FFMA.FTZ R251, R245.reuse, R251, R238 ;  /* 0x000000fbf5fb7223 */ /* 0x040fe200000100ee */
[----:B------:R-:W-:Y:S02]  /*6d10*/  FFMA.FTZ R248, R245, R81, R248 ;  /* 0x00000051f5f87223 */ /* 0x000fe400000100f8 */
[----:B------:R-:W-:Y:S01]  /*6d20*/  FADD.FTZ R85, R85, R236 ;  /* 0x000000ec55557221 */ /* 0x000fe20000010000 */
[----:B------:R-:W-:Y:S01]  /*6d30*/  FADD.FTZ R84, R84, R251 ;  /* 0x000000fb54547221 */ /* 0x000fe20000010000 */
[----:B------:R-:W-:-:S07]  /*6d40*/  MOV R245, R83 ;  /* 0x0000005300f57202 */ /* 0x000fce0000000f00 */
.L_x_4796:
[----:B------:R-:W-:Y:S05]  /*6d50*/  BSYNC B0 ;  /* 0x0000000000007941 */ /* 0x000fea0003800000 */
.L_x_4795:
[----:B------:R-:W-:Y:S01]  /*6d60*/  UMOV UR44, 0xffffffff ;  /* 0xffffffff002c7882 */ /* 0x000fe20000000000 */
[----:B------:R-:W-:Y:S02]  /*6d70*/  ISETP.GT.U32.AND P0, PT, R86, 0x1b, PT ;  /* 0x0000001b5600780c */ /* 0x000fe40003f04070 */
[----:B------:R-:W-:Y:S11]  /*6d80*/  BRA.DIV UR44, `(.L_x_4797) ;  /* 0x0000006a2c447947 */ /* 0x000ff6000b800000 */
[----:B-1----:R1:W1:Y:S04]  /*6d90*/  SHFL.DOWN PT, R80, R245, 0x4, 0x1f ;  /* 0x08801f00f5507f89 */ /* 0x00226800000e0000 */
[----:B--2---:R2:W1:Y:S04]  /*6da0*/  SHFL.DOWN PT, R81, R248, 0x4, 0x1f ;  /* 0x08801f00f8517f89 */ /* 0x00446800000e0000 */
[----:B----4-:R2:W4:Y:S04]  /*6db0*/  SHFL.DOWN PT, R82, R85, 0x4, 0x1f ;  /* 0x08801f0055527f89 */ /* 0x01052800000e0000 */
[----:B0-----:R2:W0:Y:S02]  /*6dc0*/  SHFL.DOWN PT, R251, R84, 0x4, 0x1f ;  /* 0x08801f0054fb7f89 */ /* 0x00142400000e0000 */
.L_x_4943:
[----:B------:R-:W-:Y:S04]  /*6dd0*/  BSSY B0, `(.L_x_4798) ;  /* 0x000000d000007945 */ /* 0x000fe80003800000 */
[----:B------:R-:W-:Y:S05]  /*6de0*/  @P0 BRA `(.L_x_4799) ;  /* 0x00000000002c0947 */ /* 0x000fea0003800000 */
[C---:B-1----:R-:W-:Y:S01]  /*6df0*/  FMUL.FTZ R83, R248.reuse, R81 ;  /* 0x00000051f8537220 */ /* 0x042fe20000410000 */
[CC--:B0-----:R-:W-:Y:S01]  /*6e00*/  FMUL.FTZ R236, R248.reuse, R251.reuse ;  /* 0x000000fbf8ec7220 */ /* 0x0c1fe20000410000 */
[C---:B----4-:R-:W-:Y:S01]  /*6e10*/  FMUL.FTZ R238, R248.reuse, R82 ;  /* 0x00000052f8ee7220 */ /* 0x050fe20000410000 */
[-C--:B--23--:R-:W-:Y:S01]  /*6e20*/  FMUL.FTZ R248, R248, R80.reuse ;  /* 0x00000050f8f87220 */ /* 0x08cfe20000410000 */
[C---:B------:R-:W-:Y:S01]  /*6e30*/  FFMA.FTZ R83, R245.reuse, R80, -R83 ;  /* 0x00000050f5537223 */ /* 0x040fe20000010853 */
[C---:B------:R-:W-:Y:S01]  /*6e40*/  FFMA.FTZ R236, R245.reuse, R82, -R236 ;  /* 0x00000052f5ec7223 */ /* 0x040fe200000108ec */
[C---:B------:R-:W-:Y:S01]  /*6e50*/  FFMA.FTZ R251, R245.reuse, R251, R238 ;  /* 0x000000fbf5fb7223 */ /* 0x040fe200000100ee */
[----:B------:R-:W-:Y:S02]  /*6e60*/  FFMA.FTZ R248, R245, R81, R248 ;  /* 0x00000051f5f87223 */ /* 0x000fe400000100f8 */
[----:B------:R-:W-:Y:S01]  /*6e70*/  FADD.FTZ R85, R85, R236 ;  /* 0x000000ec55557221 */ /* 0x000fe20000010000 */
[----:B------:R-:W-:Y:S01]  /*6e80*/  FADD.FTZ R84, R84, R251 ;  /* 0x000000fb54547221 */ /* 0x000fe20000010000 */
[----:B------:R-:W-:-:S07]  /*6e90*/  MOV R245, R83 ;  /* 0x0000005300f57202 */ /* 0x000fce0000000f00 */
.L_x_4799:
[----:B------:R-:W-:Y:S05]  /*6ea0*/  BSYNC B0 ;  /* 0x0000000000007941 */ /* 0x000fea0003800000 */
.L_x_4798:
[----:B------:R-:W-:Y:S01]  /*6eb0*/  UMOV UR44, 0xffffffff ;  /* 0xffffffff002c7882 */ /* 0x000fe20000000000 */
[----:B------:R-:W-:Y:S02]  /*6ec0*/  ISETP.GT.U32.AND P0, PT, R86, 0x17, PT ;  /* 0x000000175600780c */ /* 0x000fe40003f04070 */
[----:B------:R-:W-:Y:S11]  /*6ed0*/  BRA.DIV UR44, `(.L_x_4800) ;  /* 0x0000006a2c607947 */ /* 0x000ff6000b800000 */
[----:B-1----:R1:W1:Y:S04]  /*6ee0*/  SHFL.DOWN PT, R80, R245, 0x8, 0x1f ;  /* 0x09001f00f5507f89 */ /* 0x00226800000e0000 */
[----:B------:R0:W1:Y:S04]  /*6ef0*/  SHFL.DOWN PT, R81, R248, 0x8, 0x1f ;  /* 0x09001f00f8517f89 */ /* 0x00006800000e0000 */
[----:B----4-:R4:W1:Y:S04]  /*6f00*/  SHFL.DOWN PT, R82, R85, 0x8, 0x1f ;  /* 0x09001f0055527f89 */ /* 0x01086800000e0000 */
[----:B0-----:R4:W0:Y:S02]  /*6f10*/  SHFL.DOWN PT, R251, R84, 0x8, 0x1f ;  /* 0x09001f0054fb7f89 */ /* 0x00182400000e0000 */
.L_x_4949:
[----:B------:R-:W-:Y:S04]  /*6f20*/  BSSY B0, `(.L_x_4801) ;  /* 0x000000d000007945 */ /* 0x000fe80003800000 */
[----:B------:R-:W-:Y:S05]  /*6f30*/  @P0 BRA `(.L_x_4802) ;  /* 0x00000000002c0947 */ /* 0x000fea0003800000 */
[C---:B-1----:R-:W-:Y:S01]  /*6f40*/  FMUL.FTZ R83, R248.reuse, R81 ;  /* 0x00000051f8537220 */ /* 0x042fe20000410000 */
[CC--:B0-----:R-:W-:Y:S01]  /*6f50*/  FMUL.FTZ R236, R248.reuse, R251.reuse ;  /* 0x000000fbf8ec7220 */ /* 0x0c1fe20000410000 */
[C---:B------:R-:W-:Y:S01]  /*6f60*/  FMUL.FTZ R238, R248.reuse, R82 ;  /* 0x00000052f8ee7220 */ /* 0x040fe20000410000 */
[-C--:B--23--:R-:W-:Y:S01]  /*6f70*/  FMUL.FTZ R248, R248, R80.reuse ;  /* 0x00000050f8f87220 */ /* 0x08cfe20000410000 */
[C---:B------:R-:W-:Y:S01]  /*6f80*/  FFMA.FTZ R83, R245.reuse, R80, -R83 ;  /* 0x00000050f5537223 */ /* 0x040fe20000010853 */
[C---:B------:R-:W-:Y:S01]  /*6f90*/  FFMA.FTZ R236, R245.reuse, R82, -R236 ;  /* 0x00000052f5ec7223 */ /* 0x040fe200000108ec */
[C---:B------:R-:W-:Y:S01]  /*6fa0*/  FFMA.FTZ R251, R245.reuse, R251, R238 ;  /* 0x000000fbf5fb7223 */ /* 0x040fe200000100ee */
[----:B------:R-:W-:Y:S02]  /*6fb0*/  FFMA.FTZ R248, R245, R81, R248 ;  /* 0x00000051f5f87223 */ /* 0x000fe400000100f8 */
[----:B----4-:R-:W-:Y:S01]  /*6fc0*/  FADD.FTZ R85, R85, R236 ;  /* 0x000000ec55557221 */ /* 0x010fe20000010000 */
[----:B------:R-:W-:Y:S01]  /*6fd0*/  FADD.FTZ R84, R84, R251 ;  /* 0x000000fb54547221 */ /* 0x000fe20000010000 */
[----:B------:R-:W-:-:S07]  /*6fe0*/  MOV R245, R83 ;  /* 0x0000005300f57202 */ /* 0x000fce0000000f00 */
.L_x_4802:
[----:B------:R-:W-:Y:S05]  /*6ff0*/  BSYNC B0 ;  /* 0x0000000000007941 */ /* 0x000fea0003800000 */
.L_x_4801:
[----:B------:R-:W-:Y:S01]  /*7000*/  UMOV UR44, 0xffffffff ;  /* 0xffffffff002c7882 */ /* 0x000fe20000000000 */
[----:B------:R-:W-:Y:S02]  /*7010*/  ISETP.GT.U32.AND P0, PT, R86, 0xf, PT ;  /* 0x0000000f5600780c */ /* 0x000fe40003f04070 */
[----:B------:R-:W-:Y:S11]  /*7020*/  BRA.DIV UR44, `(.L_x_4803) ;  /* 0x0000006a2c7c7947 */ /* 0x000ff6000b800000 */
[----:B-1----:R1:W1:Y:S04]  /*7030*/  SHFL.DOWN PT, R80, R245, 0x10, 0x1f ;  /* 0x0a001f00f5507f89 */ /* 0x00226800000e0000 */
[----:B------:R0:W1:Y:S04]  /*7040*/  SHFL.DOWN PT, R81, R248, 0x10, 0x1f ;  /* 0x0a001f00f8517f89 */ /* 0x00006800000e0000 */
[----:B------:R1:W1:Y:S04]  /*7050*/  SHFL.DOWN PT, R82, R85, 0x10, 0x1f ;  /* 0x0a001f0055527f89 */ /* 0x00026800000e0000 */
[----:B0-----:R0:W0:Y:S02]  /*7060*/  SHFL.DOWN PT, R251, R84, 0x10, 0x1f ;  /* 0x0a001f0054fb7f89 */ /* 0x00102400000e0000 */
.L_x_4955:
        /* <DEDUP_REMOVED lines=13> */
.L_x_4805:
[----:B------:R-:W-:Y:S05]  /*7140*/  BSYNC B0 ;  /* 0x0000000000007941 */ /* 0x000fea0003800000 */
.L_x_4804:
[----:B------:R-:W-:Y:S01]  /*7150*/  UMOV UR44, 0xffffffff ;  /* 0xffffffff002c7882 */ /* 0x000fe20000000000 */
[----:B------:R-:W-:Y:S02]  /*7160*/  ISETP.NE.AND P0, PT, R104, 0x1f, PT ;  /* 0x0000001f6800780c */ /* 0x000fe40003f05270 */
[----:B------:R-:W-:Y:S11]  /*7170*/  BRA.DIV UR44, `(.L_x_4806) ;  /* 0x0000006a2c987947 */ /* 0x000ff6000b800000 */
[----:B------:R-:W1:Y:S04]  /*7180*/  SHFL.IDX PT, R242, R248, RZ, 0x1f ;  /* 0x00001ffff8f27589 */ /* 0x000e6800000e0000 */
[----:B------:R-:W5:Y:S04]  /*7190*/  SHFL.IDX PT, R240, R245, RZ, 0x1f ;  /* 0x00001ffff5f07589 */ /* 0x000f6800000e0000 */
[----:B------:R-:W2:Y:S04]  /*71a0*/  SHFL.IDX PT, R241, R84, RZ, 0x1f ;  /* 0x00001fff54f17589 */ /* 0x000ea800000e0000 */
[----:B0-----:R-:W0:Y:S04]  /*71b0*/  SHFL.DOWN PT, R251, R84, 0x1, 0x1f ;  /* 0x08201f0054fb7f89 */ /* 0x001e2800000e0000 */
[----:B------:R-:W0:Y:S04]  /*71c0*/  SHFL.DOWN PT, R246, R248, 0x1, 0x1f ;  /* 0x08201f00f8f67f89 */ /* 0x000e2800000e0000 */
[----:B------:R-:W0:Y:S04]  /*71d0*/  SHFL.IDX PT, R243, R85, RZ, 0x1f ;  /* 0x00001fff55f37589 */ /* 0x000e2800000e0000 */
[----:B------:R-:W0:Y:S01]  /*71e0*/  SHFL.DOWN PT, R247, R85, 0x1, 0x1f ;  /* 0x08201f0055f77f89 */ /* 0x000e2200000e0000 */
[-C--:B-1----:R-:W-:Y:S01]  /*71f0*/  FMUL.FTZ R81, R71, R242.reuse ;  /* 0x000000f247517220 */ /* 0x082fe20000410000 */
[----:B------:R-:W-:-:S02]  /*7200*/  FMUL.FTZ R236, R70, R242 ;  /* 0x000000f246ec7220 */ /* 0x000fc40000410000 */
[----:B------:R-:W1:Y:S01]  /*7210*/  SHFL.IDX PT, R86, R70, RZ, 0x1f ;  /* 0x00001fff46567589 */ /* 0x000e6200000e0000 */
[-C--:B-----5:R-:W-:Y:S01]  /*7220*/  FFMA.FTZ R238, R70, R240.reuse, -R81 ;  /* 0x000000f046ee7223 */ /* 0x0a0fe20000010851 */
[----:B------:R-:W-:Y:S02]  /*7230*/  FFMA.FTZ R236, R71, R240, R236 ;  /* 0x000000f047ec7223 */ /* 0x000fe400000100ec */
[----:B------:R-:W0:Y:S04]  /*7240*/  SHFL.IDX PT, R87, R71, RZ, 0x1f ;  /* 0x00001fff47577589 */ /* 0x000e2800000e0000 */
[----:B--234-:R-:W2:Y:S04]  /*7250*/  SHFL.IDX PT, R84, R68, RZ, 0x1f ;  /* 0x00001fff44547589 */ /* 0x01cea800000e0000 */
[----:B------:R-:W3:Y:S04]  /*7260*/  SHFL.IDX PT, R249, R69, RZ, 0x1f ;  /* 0x00001fff45f97589 */ /* 0x000ee800000e0000 */
[----:B------:R4:W0:Y:S02]  /*7270*/  SHFL.DOWN PT, R244, R245, 0x1, 0x1f ;  /* 0x08201f00f5f47f89 */ /* 0x00082400000e0000 */
[-C--:B----4-:R-:W-:Y:S01]  /*7280*/  FMUL.FTZ R245, R69, R242.reuse ;  /* 0x000000f245f57220 */ /* 0x090fe20000410000 */
[----:B-1----:R-:W-:-:S07]  /*7290*/  FMUL.FTZ R242, R68, R242 ;  /* 0x000000f244f27220 */ /* 0x002fce0000410000 */
.L_x_4969:
[----:B------:R-:W-:Y:S01]  /*72a0*/  BSSY B0, `(.L_x_4807) ;  /* 0x000000d000007945 */ /* 0x000fe20003800000 */
[----:B---3--:R-:W-:-:S03]  /*72b0*/  MOV R85, R249 ;  /* 0x000000f900557202 */ /* 0x008fc60000000f00 */
[----:B------:R-:W-:Y:S05]  /*72c0*/  @!P0 BRA `(.L_x_4808) ;  /* 0x0000000000288947 */ /* 0x000fea0003800000 */
[C---:B0-----:R-:W-:Y:S01]  /*72d0*/  FMUL.FTZ R71, R246.reuse, R87 ;  /* 0x00000057f6477220 */ /* 0x041fe20000410000 */
[----:B------:R-:W-:-:S03]  /*72e0*/  FMUL.FTZ R70, R246, R86 ;  /* 0x00000056f6467220 */ /* 0x000fc60000410000 */
[----:B------:R-:W-:Y:S01]  /*72f0*/  FFMA.FTZ R86, R244, R86, -R71 ;  /* 0x00000056f4567223 */ /* 0x000fe20000010847 */
[----:B------:R-:W-:Y:S01]  /*7300*/  FMUL.FTZ R71, R246, R85 ;  /* 0x00000055f6477220 */ /* 0x000fe20000410000 */
[----:B------:R-:W-:Y:S01]  /*7310*/  FFMA.FTZ R70, R244, R87, R70 ;  /* 0x00000057f4467223 */ /* 0x000fe20000010046 */
[-C--:B--2---:R-:W-:Y:S01]  /*7320*/  FMUL.FTZ R246, R246, R84.reuse ;  /* 0x00000054f6f67220 */ /* 0x084fe20000410000 */
[----:B------:R-:W-:Y:S01]  /*7330*/  FADD.FTZ R86, R247, R86 ;  /* 0x00000056f7567221 */ /* 0x000fe20000010000 */
[C---:B------:R-:W-:Y:S01]  /*7340*/  FFMA.FTZ R84, R244.reuse, R84, -R71 ;  /* 0x00000054f4547223 */ /* 0x040fe20000010847 */
[----:B------:R-:W-:Y:S01]  /*7350*/  FADD.FTZ R87, R251, R70 ;  /* 0x00000046fb577221 */ /* 0x000fe20000010000 */
[----:B------:R-:W-:-:S07]  /*7360*/  FFMA.FTZ R85, R244, R85, R246 ;  /* 0x00000055f4557223 */ /* 0x000fce00000100f6 */
.L_x_4808:
[----:B------:R-:W-:Y:S05]  /*7370*/  BSYNC B0 ;  /* 0x0000000000007941 */ /* 0x000fea0003800000 */
.L_x_4807:
[C---:B------:R-:W-:Y:S01]  /*7380*/  FMUL.FTZ R70, R61.reuse, R86 ;  /* 0x000000563d467220 */ /* 0x040fe20000410000 */
[-C--:B0-----:R-:W-:Y:S01]  /*7390*/  FMUL.FTZ R71, R61, R87.reuse ;  /* 0x000000573d477220 */ /* 0x081fe20000410000 */
[----:B--2---:R2:W-:Y:S01]  /*73a0*/  STS.128 [R221+0x6db0], R84 ;  /* 0x006db054dd007388 */ /* 0x0045e20000000c00 */
[----:B------:R-:W-:Y:S01]  /*73b0*/  FFMA.FTZ R68, R68, R240, -R245 ;  /* 0x000000f044447223 */ /* 0x000fe200000108f5 */
[C---:B------:R-:W-:Y:S01]  /*73c0*/  FFMA.FTZ R70, R60.reuse, R87, R70 ;  /* 0x000000573c467223 */ /* 0x040fe20000010046 */
[----:B------:R-:W-:Y:S01]  /*73d0*/  FFMA.FTZ R71, R60, R86, -R71 ;  /* 0x000000563c477223 */ /* 0x000fe20000010847 */
[----:B------:R-:W-:Y:S02]  /*73e0*/  FFMA.FTZ R69, R69, R240, R242 ;  /* 0x000000f045457223 */ /* 0x000fe400000100f2 */
[----:B------:R-:W-:Y:S01]  /*73f0*/  FADD.FTZ R83, R63, R70 ;  /* 0x000000463f537221 */ /* 0x000fe20000010000 */
[----:B------:R-:W-:Y:S01]  /*7400*/  FADD.FTZ R82, R62, R71 ;  /* 0x000000473e527221 */ /* 0x000fe20000010000 */
[C---:B------:R-:W-:Y:S01]  /*7410*/  FMUL.FTZ R63, R61.reuse, R85 ;  /* 0x000000553d3f7220 */ /* 0x040fe20000410000 */
[-C--:B------:R-:W-:Y:S01]  /*7420*/  FMUL.FTZ R62, R61, R84.reuse ;  /* 0x000000543d3e7220 */ /* 0x080fe20000410000 */
[----:B------:R-:W-:Y:S01]  /*7430*/  FMUL.FTZ R61, R65, R83 ;  /* 0x00000053413d7220 */ /* 0x000fe20000410000 */
[----:B------:R-:W-:Y:S01]  /*7440*/  FADD.FTZ R70, R243, R238 ;  /* 0x000000eef3467221 */ /* 0x000fe20000010000 */
[C---:B------:R-:W-:Y:S01]  /*7450*/  FFMA.FTZ R80, R60.reuse, R84, -R63 ;  /* 0x000000543c507223 */ /* 0x040fe2000001083f */
[----:B------:R-:W-:Y:S01]  /*7460*/  FFMA.FTZ R81, R60, R85, R62 ;  /* 0x000000553c517223 */ /* 0x000fe2000001003e */
[-C--:B------:R-:W-:Y:S01]  /*7470*/  FMUL.FTZ R60, R65, R82.reuse ;  /* 0x00000052413c7220 */ /* 0x080fe20000410000 */
[----:B------:R-:W-:Y:S01]  /*7480*/  FFMA.FTZ R61, R64, R82, -R61 ;  /* 0x00000052403d7223 */ /* 0x000fe2000001083d */
[----:B------:R-:W-:-:S02]  /*7490*/  FADD.FTZ R71, R241, R236 ;  /* 0x000000ecf1477221 */ /* 0x000fc40000010000 */
[----:B------:R-:W-:Y:S01]  /*74a0*/  FFMA.FTZ R60, R64, R83, R60 ;  /* 0x00000053403c7223 */ /* 0x000fe2000001003c */
[----:B------:R-:W-:Y:S01]  /*74b0*/  FADD.FTZ R62, R66, R61 ;  /* 0x0000003d423e7221 */ /* 0x000fe20000010000 */
[CC--:B------:R-:W-:Y:S01]  /*74c0*/  FMUL.FTZ R61, R65.reuse, R81.reuse ;  /* 0x00000051413d7220 */ /* 0x0c0fe20000410000 */
[-C--:B------:R-:W-:Y:S01]  /*74d0*/  FMUL.FTZ R66, R65, R80.reuse ;  /* 0x0000005041427220 */ /* 0x080fe20000410000 */
[----:B------:R-:W-:Y:S01]  /*74e0*/  FADD.FTZ R63, R67, R60 ;  /* 0x0000003c433f7221 */ /* 0x000fe20000010000 */
[----:B------:R2:W-:Y:S01]  /*74f0*/  STS.128 [R221+0x6da0], R80 ;  /* 0x006da050dd007388 */ /* 0x0005e20000000c00 */
        /* <DEDUP_REMOVED lines=12> */
[----:B------:R2:W-:Y:S04]  /*75c0*/  STS.128 [R221+0x6d90], R60 ;  /* 0x006d903cdd007388 */ /* 0x0005e80000000c00 */
[----:B------:R2:W-:Y:S02]  /*75d0*/  STS.128 [R221+0x6d80], R56 ;  /* 0x006d8038dd007388 */ /* 0x0005e40000000c00 */
.L_x_4790:
[----:B------:R-:W-:Y:S01]  /*75e0*/  ISETP.NE.AND P0, PT, R104, RZ, PT ;  /* 0x000000ff6800720c */ /* 0x000fe20003f05270 */
[----:B------:R-:W-:Y:S05]  /*75f0*/  WARPSYNC.ALL ;  /* 0x0000000000007948 */ /* 0x000fea0003800000 */
[----:B0-2---:R-:W-:Y:S01]  /*7600*/  P2R R56, PR, RZ, 0x1 ;  /* 0x00000001ff387803 */ /* 0x005fe20000000000 */
[----:B------:R-:W-:Y:S01]  /*7610*/  BAR.SYNC.DEFER_BLOCKING 0x0 ;  /* 0x0000000000007b1d */ /* 0x000fe20000010000 */
[--C-:B------:R-:W-:Y:S01]  /*7620*/  HADD2.F32 R60, -RZ, R76.reuse.H0_H0 ;  /* 0x2000004cff3c7230 */ /* 0x100fe20000004100 */
[----:B------:R-:W-:Y:S01]  /*7630*/  ULEA UR44, UR17, 0xfffff800, 0xb ;  /* 0xfffff800112c7891 */ /* 0x000fe2000f8e583f */
[----:B------:R-:W-:Y:S01]  /*7640*/  HADD2.F32 R64, -RZ, R77.H0_H0 ;  /* 0x2000004dff407230 */ /* 0x000fe20000004100 */
[----:B------:R-:W-:Y:S01]  /*7650*/  USHF.R.S32.HI UR46, URZ, 0x1f, UR12 ;  /* 0x0000001f3f2e7899 */ /* 0x000fe2000801140c */
[----:B------:R-:W-:-:S02]  /*7660*/  HADD2.F32 R61, -RZ, R76.H1_H1 ;  /* 0x3000004cff3d7230 */ /* 0x000fc40000004100 */
[----:B------:R-:W-:Y:S01]  /*7670*/  FMUL.FTZ R62, R47, R60 ;  /* 0x0000003c2f3e7220 */ /* 0x000fe20000410000 */
[--C-:B------:R-:W-:Y:S01]  /*7680*/  HADD2.F32 R82, -RZ, R79.reuse.H0_H0 ;  /* 0x2000004fff527230 */ /* 0x100fe20000004100 */
[----:B------:R-:W-:Y:S01]  /*7690*/  UIADD3 UR44, -UR44, UR54, URZ ;  /* 0x000000362c2c7290 */ /* 0x000fe2000fffe13f */
[----:B------:R-:W-:Y:S02]  /*76a0*/  HADD2.F32 R83, -RZ, R79.H1_H1 ;  /* 0x3000004fff537230 */ /* 0x000fe40000004100 */
[----:B------:R-:W-:Y:S01]  /*76b0*/  FMUL.FTZ R63, R48, R61 ;  /* 0x0000003d303f7220 */ /* 0x000fe20000410000 */
[--C-:B------:R-:W-:Y:S02]  /*76c0*/  HADD2.F32 R86, -RZ, R72.reuse.H0_H0 ;  /* 0x20000048ff567230 */ /* 0x100fe40000004100 */
[----:B------:R-:W-:Y:S01]  /*76d0*/  FMUL.FTZ R84, R41, R82 ;  /* 0x0000005229547220 */ /* 0x000fe20000410000 */
[----:B------:R-:W-:Y:S02]  /*76e0*/  HADD2.F32 R87, -RZ, R72.H1_H1 ;  /* 0x30000048ff577230 */ /* 0x000fe40000004100 */
[----:B------:R-:W-:Y:S01]  /*76f0*/  FMUL.FTZ R85, R42, R83 ;  /* 0x000000532a557220 */ /* 0x000fe20000410000 */
[----:B------:R-:W-:Y:S01]  /*7700*/  USHF.R.S32.HI UR47, URZ, 0x1f, UR11 ;  /* 0x0000001f3f2f7899 */ /* 0x000fe2000801140b */
[----:B------:R-:W-:Y:S01]  /*7710*/  BSSY B0, `(.L_x_4809) ;  /* 0x00001ec000007945 */ /* 0x000fe20003800000 */
[----:B------:R-:W0:Y:S04]  /*7720*/  LDS.64 R56, [R170+0x6d88] ;  /* 0x006d8800aa387984 */ /* 0x000e280000000a00 */
[----:B-1----:R1:W-:Y:S01]  /*7730*/  @!P0 STS.128 [R233+0x8b80], R68 ;  /* 0x008b8044e9008388 */ /* 0x0023e20000000c00 */
[-C--:B0-----:R-:W-:Y:S01]  /*7740*/  FMUL.FTZ R59, R57, -R115.reuse ;  /* 0x80000073393b7220 */ /* 0x081fe20000410000 */
[----:B------:R-:W-:Y:S01]  /*7750*/  FMUL.FTZ R58, R56, -R115 ;  /* 0x80000073383a7220 */ /* 0x000fe20000410000 */
[----:B------:R-:W-:-:S02]  /*7760*/  FMUL.FTZ R115, R40, R87 ;  /* 0x0000005728737220 */ /* 0x000fc40000410000 */
[-C--:B------:R-:W-:Y:S01]  /*7770*/  FFMA.FTZ R56, R56, R114.reuse, -R59 ;  /* 0x0000007238387223 */ /* 0x080fe2000001083b */
[----:B------:R-:W-:Y:S01]  /*7780*/  FFMA.FTZ R58, R57, R114, R58 ;  /* 0x00000072393a7223 */ /* 0x000fe2000001003a */
[----:B------:R-:W-:Y:S01]  /*7790*/  FFMA.FTZ R59, R0, R207, RZ ;  /* 0x000000cf003b7223 */ /* 0x000fe200000100ff */
[-C--:B------:R-:W-:Y:S01]  /*77a0*/  FFMA.FTZ R207, R106, -R62.reuse, R207 ;  /* 0x8000003e6acf7223 */ /* 0x080fe200000100cf */
[----:B------:R-:W-:Y:S01]  /*77b0*/  FADD.FTZ R187, R187, R56 ;  /* 0x00000038bbbb7221 */ /* 0x000fe20000010000 */
[----:B------:R-:W-:Y:S01]  /*77c0*/  FADD.FTZ R203, -R203, R58 ;  /* 0x0000003acbcb7221 */ /* 0x000fe20000010100 */
[----:B------:R-:W-:Y:S01]  /*77d0*/  FFMA.FTZ R62, R108, -R62, R237 ;  /* 0x8000003e6c3e7223 */ /* 0x000fe200000100ed */
[----:B------:R-:W-:Y:S01]  /*77e0*/  FFMA.FTZ R237, R0, -R237, RZ ;  /* 0x800000ed00ed7223 */ /* 0x000fe200000100ff */
[C---:B------:R-:W-:Y:S01]  /*77f0*/  FMUL.FTZ R57, R117.reuse, -R187 ;  /* 0x800000bb75397220 */ /* 0x040fe20000410000 */
[----:B------:R-:W-:Y:S01]  /*7800*/  FMUL.FTZ R56, R117, -R203 ;  /* 0x800000cb75387220 */ /* 0x000fe20000410000 */
[----:B------:R-:W-:-:S02]  /*7810*/  HADD2.F32 R117, -RZ, R73.H1_H1 ;  /* 0x30000049ff757230 */ /* 0x000fc40000004100 */
[----:B------:R-:W-:Y:S01]  /*7820*/  FFMA.FTZ R66, R16, -R204, R237 ;  /* 0x800000cc10427223 */ /* 0x000fe200000100ed */
[C---:B------:R-:W-:Y:S01]  /*7830*/  FFMA.FTZ R58, R118.reuse, R203, R57 ;  /* 0x000000cb763a7223 */ /* 0x040fe20000010039 */
[----:B------:R-:W-:Y:S01]  /*7840*/  FFMA.FTZ R57, R118, R187, -R56 ;  /* 0x000000bb76397223 */ /* 0x000fe20000010838 */
[----:B------:R-:W-:Y:S01]  /*7850*/  FMUL.FTZ R170, R34, R203 ;  /* 0x000000cb22aa7220 */ /* 0x000fe20000410000 */
[----:B------:R-:W-:Y:S01]  /*7860*/  FFMA.FTZ R67, R15, -R205, R66 ;  /* 0x800000cd0f437223 */ /* 0x000fe20000010042 */
[----:B------:R-:W-:Y:S01]  /*7870*/  FADD.FTZ R193, -R193, R58 ;  /* 0x0000003ac1c17221 */ /* 0x000fe20000010100 */
[----:B------:R-:W-:Y:S01]  /*7880*/  FADD.FTZ R172, R172, R57 ;  /* 0x00000039acac7221 */ /* 0x000fe20000010000 */
[----:B------:R-:W-:Y:S01]  /*7890*/  FFMA.FTZ R204, R109, -R63, R204 ;  /* 0x8000003f6dcc7223 */ /* 0x000fe200000100cc */
[----:B------:R-:W-:Y:S02]  /*78a0*/  HADD2.F32 R66, -RZ, R78.H0_H0 ;  /* 0x2000004eff427230 */ /* 0x000fe40000004100 */
[CC--:B------:R-:W-:Y:S01]  /*78b0*/  FMUL.FTZ R57, R119.reuse, -R193.reuse ;  /* 0x800000c177397220 */ /* 0x0c0fe20000410000 */
[----:B------:R-:W-:Y:S01]  /*78c0*/  FMUL.FTZ R58, R119, -R172 ;  /* 0x800000ac773a7220 */ /* 0x000fe20000410000 */
[-C--:B-1----:R-:W-:Y:S01]  /*78d0*/  FMUL.FTZ R69, R168, R193.reuse ;  /* 0x000000c1a8457220 */ /* 0x082fe20000410000 */
[----:B------:R-:W-:Y:S01]  /*78e0*/  FMUL.FTZ R114, R39, R86 ;  /* 0x0000005627727220 */ /* 0x000fe20000410000 */
[CC--:B------:R-:W-:Y:S01]  /*78f0*/  FFMA.FTZ R56, R120.reuse, R172.reuse, -R57 ;  /* 0x000000ac78387223 */ /* 0x0c0fe20000010839 */
[----:B------:R-:W-:Y:S01]  /*7900*/  FFMA.FTZ R57, R120, R193, R58 ;  /* 0x000000c178397223 */ /* 0x000fe2000001003a */
[----:B------:R-:W-:Y:S01]  /*7910*/  FFMA.FTZ R69, R166, R172, R69 ;  /* 0x000000aca6457223 */ /* 0x000fe20000010045 */
[----:B------:R-:W-:Y:S01]  /*7920*/  FMUL.FTZ R80, R43, R66 ;  /* 0x000000422b507220 */ /* 0x000fe20000410000 */
[----:B------:R-:W-:Y:S01]  /*7930*/  FADD.FTZ R173, R173, R56 ;  /* 0x00000038adad7221 */ /* 0x000fe20000010000 */
[----:B------:R-:W-:Y:S01]  /*7940*/  FADD.FTZ R192, -R192, R57 ;  /* 0x00000039c0c07221 */ /* 0x000fe20000010100 */
[----:B------:R-:W-:-:S02]  /*7950*/  HADD2.F32 R118, -RZ, R73.H0_H0 ;  /* 0x20000049ff767230 */ /* 0x000fc40000004100 */
[CC--:B------:R-:W-:Y:S01]  /*7960*/  FMUL.FTZ R57, R121.reuse, -R173.reuse ;  /* 0x800000ad79397220 */ /* 0x0c0fe20000410000 */
[----:B------:R-:W-:Y:S01]  /*7970*/  FMUL.FTZ R56, R121, -R192 ;  /* 0x800000c079387220 */ /* 0x000fe20000410000 */
[----:B------:R-:W-:Y:S02]  /*7980*/  HADD2.F32 R120, -RZ, R74.H0_H0 ;  /* 0x2000004aff787230 */ /* 0x000fe40000004100 */
[----:B------:R-:W-:Y:S01]  /*7990*/  FMUL.FTZ R119, R37, R118 ;  /* 0x0000007625777220 */ /* 0x000fe20000410000 */
[C---:B------:R-:W-:Y:S01]  /*79a0*/  FFMA.FTZ R58, R122.reuse, R192, R57 ;  /* 0x000000c07a3a7223 */ /* 0x040fe20000010039 */
[----:B------:R-:W-:Y:S01]  /*79b0*/  FFMA.FTZ R57, R122, R173, -R56 ;  /* 0x000000ad7a397223 */ /* 0x000fe20000010838 */
[----:B------:R-:W-:Y:S02]  /*79c0*/  FMUL.FTZ R122, R35, R120 ;  /* 0x00000078237a7220 */ /* 0x000fe40000410000 */
[----:B------:R-:W-:Y:S01]  /*79d0*/  FADD.FTZ R191, -R191, R58 ;  /* 0x0000003abfbf7221 */ /* 0x000fe20000010100 */
[----:B------:R-:W-:-:S03]  /*79e0*/  FADD.FTZ R174, R174, R57 ;  /* 0x00000039aeae7221 */ /* 0x000fc60000010000 */
[CC--:B------:R-:W-:Y:S01]  /*79f0*/  FMUL.FTZ R57, R123.reuse, -R191.reuse ;  /* 0x800000bf7b397220 */ /* 0x0c0fe20000410000 */
[-C--:B------:R-:W-:Y:S01]  /*7a00*/  FMUL.FTZ R58, R123, -R174.reuse ;  /* 0x800000ae7b3a7220 */ /* 0x080fe20000410000 */
[----:B------:R-:W-:Y:S02]  /*7a10*/  HADD2.F32 R123, -RZ, R74.H1_H1 ;  /* 0x3000004aff7b7230 */ /* 0x000fe40000004100 */
[C---:B------:R-:W-:Y:S01]  /*7a20*/  FFMA.FTZ R56, R124.reuse, R174, -R57 ;  /* 0x000000ae7c387223 */ /* 0x040fe20000010839 */
[----:B------:R-:W-:Y:S01]  /*7a30*/  FFMA.FTZ R57, R124, R191, R58 ;  /* 0x000000bf7c397223 */ /* 0x000fe2000001003a */
[----:B------:R-:W-:Y:S01]  /*7a40*/  FFMA.FTZ R58, R16, R206, R59 ;  /* 0x000000ce103a7223 */ /* 0x000fe2000001003b */
[----:B------:R-:W-:Y:S02]  /*7a50*/  HADD2.F32 R124, -RZ, R75.H0_H0 ;  /* 0x2000004bff7c7230 */ /* 0x000fe40000004100 */
[----:B------:R-:W-:Y:S01]  /*7a60*/  FADD.FTZ R175, R175, R56 ;  /* 0x00000038afaf7221 */ /* 0x000fe20000010000 */
[----:B------:R-:W-:Y:S01]  /*7a70*/  FADD.FTZ R190, -R190, R57 ;  /* 0x00000039bebe7221 */ /* 0x000fe20000010100 */
[----:B------:R-:W-:Y:S01]  /*7a80*/  FMUL.FTZ R56, R45, R64 ;  /* 0x000000402d387220 */ /* 0x000fe20000410000 */
[----:B------:R-:W-:Y:S01]  /*7a90*/  FFMA.FTZ R59, R15, R209, R58 ;  /* 0x000000d10f3b7223 */ /* 0x000fe2000001003a */
[----:B------:R-:W-:Y:S01]  /*7aa0*/  FFMA.FTZ R206, R107, -R63, R206 ;  /* 0x8000003f6bce7223 */ /* 0x000fe200000100ce */
[C---:B------:R-:W-:Y:S01]  /*7ab0*/  FMUL.FTZ R57, R125.reuse, -R190 ;  /* 0x800000be7d397220 */ /* 0x040fe20000410000 */
[-C--:B------:R-:W-:Y:S01]  /*7ac0*/  FMUL.FTZ R125, R125, -R175.reuse ;  /* 0x800000af7d7d7220 */ /* 0x080fe20000410000 */
[-C--:B------:R-:W-:Y:S01]  /*7ad0*/  FFMA.FTZ R209, R110, -R56.reuse, R209 ;  /* 0x800000386ed17223 */ /* 0x080fe200000100d1 */
[----:B------:R-:W-:Y:S01]  /*7ae0*/  FFMA.FTZ R205, R112, -R56, R205 ;  /* 0x8000003870cd7223 */ /* 0x000fe200000100cd */
[C---:B------:R-:W-:Y:S01]  /*7af0*/  FFMA.FTZ R57, R126.reuse, R175, -R57 ;  /* 0x000000af7e397223 */ /* 0x040fe20000010839 */
[----:B------:R-:W-:Y:S01]  /*7b00*/  FFMA.FTZ R126, R126, R190, R125 ;  /* 0x000000be7e7e7223 */ /* 0x000fe2000001007d */
[----:B------:R-:W-:Y:S01]  /*7b10*/  FFMA.FTZ R56, R14, R210, R59 ;  /* 0x000000d20e387223 */ /* 0x000fe2000001003b */
[----:B------:R-:W-:-:S02]  /*7b20*/  HADD2.F32 R63, -RZ, R77.H1_H1 ;  /* 0x3000004dff3f7230 */ /* 0x000fc40000004100 */
[----:B------:R-:W-:Y:S01]  /*7b30*/  FADD.FTZ R176, R176, R57 ;  /* 0x00000039b0b07221 */ /* 0x000fe20000010000 */
[----:B------:R-:W-:Y:S01]  /*7b40*/  FADD.FTZ R189, -R189, R126 ;  /* 0x0000007ebdbd7221 */ /* 0x000fe20000010100 */
[----:B------:R-:W-:Y:S01]  /*7b50*/  FFMA.FTZ R59, R13, R213, R56 ;  /* 0x000000d50d3b7223 */ /* 0x000fe20000010038 */
[----:B------:R-:W-:Y:S01]  /*7b60*/  FFMA.FTZ R213, R116, -R80, R213 ;  /* 0x8000005074d57223 */ /* 0x000fe200000100d5 */
[C---:B------:R-:W-:Y:S01]  /*7b70*/  FMUL.FTZ R58, R127.reuse, -R176 ;  /* 0x800000b07f3a7220 */ /* 0x040fe20000410000 */
[----:B------:R-:W-:Y:S01]  /*7b80*/  FMUL.FTZ R57, R127, -R189 ;  /* 0x800000bd7f397220 */ /* 0x000fe20000410000 */
[----:B------:R-:W-:Y:S01]  /*7b90*/  FMUL.FTZ R127, R34, R169 ;  /* 0x000000a9227f7220 */ /* 0x000fe20000410000 */
[----:B------:R-:W-:Y:S01]  /*7ba0*/  FMUL.FTZ R65, R46, R63 ;  /* 0x0000003f2e417220 */ /* 0x000fe20000410000 */
        /* <DEDUP_REMOVED lines=21> */
[----:B------:R-:W-:-:S02]  /*7d00*/  HADD2.F32 R67, -RZ, R78.H1_H1 ;  /* 0x3000004eff437230 */ /* 0x000fc40000004100 */
[----:B------:R-:W-:Y:S01]  /*7d10*/  FFMA.FTZ R211, R13, -R211, R208 ;  /* 0x800000d30dd37223 */ /* 0x000fe200000100d0 */
[C---:B------:R-:W-:Y:S01]  /*7d20*/  FMUL.FTZ R57, R131.reuse, -R194 ;  /* 0x800000c283397220 */ /* 0x040fe20000410000 */
[-C--:B------:R-:W-:Y:S01]  /*7d30*/  FMUL.FTZ R131, R131, -R178.reuse ;  /* 0x800000b283837220 */ /* 0x080fe20000410000 */
[----:B------:R-:W-:Y:S01]  /*7d40*/  FFMA.FTZ R121, R7, R231, R58 ;  /* 0x000000e707797223 */ /* 0x000fe2000001003a */
[----:B------:R-:W-:Y:S01]  /*7d50*/  FMUL.FTZ R58, R38, R117 ;  /* 0x00000075263a7220 */ /* 0x000fe20000410000 */
        /* <DEDUP_REMOVED lines=21> */
[----:B------:R-:W-:Y:S01]  /*7eb0*/  FMUL.FTZ R135, R135, -R180 ;  /* 0x800000b487877220 */ /* 0x000fe20000410000 */
[----:B------:R-:W-:Y:S01]  /*7ec0*/  FMUL.FTZ R134, R33, R124 ;  /* 0x0000007c21867220 */ /* 0x000fe20000410000 */
[----:B------:R-:W-:Y:S01]  /*7ed0*/  FFMA.FTZ R126, R4, R234, R59 ;  /* 0x000000ea047e7223 */ /* 0x000fe2000001003b */
[C---:B------:R-:W-:Y:S01]  /*7ee0*/  FFMA.FTZ R58, R136.reuse, R180, -R57 ;  /* 0x000000b4883a7223 */ /* 0x040fe20000010839 */
[----:B------:R-:W-:Y:S01]  /*7ef0*/  FFMA.FTZ R136, R136, R196, R135 ;  /* 0x000000c488887223 */ /* 0x000fe20000010087 */
[----:B------:R-:W-:Y:S01]  /*7f00*/  FFMA.FTZ R130, R166, -R134, R217 ;  /* 0x80000086a6827223 */ /* 0x000fe200000100d9 */
[----:B------:R-:W-:Y:S01]  /*7f10*/  FFMA.FTZ R125, R3, R217, R126 ;  /* 0x000000d9037d7223 */ /* 0x000fe2000001007e */
[----:B------:R-:W-:Y:S01]  /*7f20*/  FADD.FTZ R181, R181, R58 ;  /* 0x0000003ab5b57221 */ /* 0x000fe20000010000 */
[----:B------:R-:W-:Y:S01]  /*7f30*/  FADD.FTZ R197, -R197, R136 ;  /* 0x00000088c5c57221 */ /* 0x000fe20000010100 */
[C---:B------:R-:W-:Y:S01]  /*7f40*/  FMUL.FTZ R126, R171.reuse, R203 ;  /* 0x000000cbab7e7220 */ /* 0x040fe20000410000 */
[----:B------:R-:W-:Y:S01]  /*7f50*/  FFMA.FTZ R171, R171, -R127, R220 ;  /* 0x8000007fabab7223 */ /* 0x000fe200000100dc */
[C---:B------:R-:W-:Y:S01]  /*7f60*/  FMUL.FTZ R58, R137.reuse, -R181 ;  /* 0x800000b5893a7220 */ /* 0x040fe20000410000 */
[----:B------:R-:W-:Y:S01]  /*7f70*/  FMUL.FTZ R57, R137, -R197 ;  /* 0x800000c589397220 */ /* 0x000fe20000410000 */
[----:B------:R-:W-:Y:S01]  /*7f80*/  FFMA.FTZ R127, R167, -R127, R216 ;  /* 0x8000007fa77f7223 */ /* 0x000fe200000100d8 */
[----:B------:R-:W-:Y:S01]  /*7f90*/  FMUL.FTZ R136, R171, R68 ;  /* 0x00000044ab887220 */ /* 0x000fe20000410000 */
[C---:B------:R-:W-:Y:S01]  /*7fa0*/  FFMA.FTZ R59, R138.reuse, R197, R58 ;  /* 0x000000c58a3b7223 */ /* 0x040fe2000001003a */
[----:B------:R-:W-:Y:S01]  /*7fb0*/  FFMA.FTZ R57, R138, R181, -R57 ;  /* 0x000000b58a397223 */ /* 0x000fe20000010839 */
[----:B------:R-:W-:Y:S01]  /*7fc0*/  FMUL.FTZ R58, R203, UR56 ;  /* 0x00000038cb3a7c20 */ /* 0x000fe20008410000 */
[----:B------:R-:W-:Y:S01]  /*7fd0*/  FMUL.FTZ R138, R34, R187 ;  /* 0x000000bb228a7220 */ /* 0x000fe20000410000 */
[----:B------:R-:W-:Y:S01]  /*7fe0*/  FADD.FTZ R198, -R198, R59 ;  /* 0x0000003bc6c67221 */ /* 0x000fe20000010100 */
[----:B------:R-:W-:Y:S01]  /*7ff0*/  FADD.FTZ R182, R182, R57 ;  /* 0x00000039b6b67221 */ /* 0x000fe20000010000 */
[----:B------:R-:W-:Y:S01]  /*8000*/  FFMA.FTZ R128, R187, UR55, R58 ;  /* 0x00000037bb807c23 */ /* 0x000fe2000801003a */
[----:B------:R-:W-:Y:S01]  /*8010*/  FMUL.FTZ R70, R171, R170 ;  /* 0x000000aaab467220 */ /* 0x000fe20000410000 */
[C---:B------:R-:W-:Y:S01]  /*8020*/  FMUL.FTZ R57, R139.reuse, -R198 ;  /* 0x800000c68b397220 */ /* 0x040fe20000410000 */
[----:B------:R-:W-:Y:S01]  /*8030*/  FMUL.FTZ R139, R139, -R182 ;  /* 0x800000b68b8b7220 */ /* 0x000fe20000410000 */
[----:B------:R-:W-:Y:S01]  /*8040*/  FMUL.FTZ R171, R171, R138 ;  /* 0x0000008aabab7220 */ /* 0x000fe20000410000 */
[C---:B------:R-:W-:Y:S01]  /*8050*/  FFMA.FTZ R128, R127.reuse, R128, R136 ;  /* 0x000000807f807223 */ /* 0x040fe20000010088 */
[C---:B------:R-:W-:Y:S01]  /*8060*/  FFMA.FTZ R58, R140.reuse, R182, -R57 ;  /* 0x000000b68c3a7223 */ /* 0x040fe20000010839 */
[----:B------:R-:W-:Y:S01]  /*8070*/  FFMA.FTZ R140, R140, R198, R139 ;  /* 0x000000c68c8c7223 */ /* 0x000fe2000001008b */
[----:B------:R-:W-:Y:S01]  /*8080*/  FMUL.FTZ R136, R172, UR56 ;  /* 0x00000038ac887c20 */ /* 0x000fe20008410000 */
[----:B------:R-:W-:Y:S01]  /*8090*/  FFMA.FTZ R70, R127, R138, R70 ;  /* 0x0000008a7f467223 */ /* 0x000fe20000010046 */
[----:B------:R-:W-:Y:S01]  /*80a0*/  FADD.FTZ R183, R183, R58 ;  /* 0x0000003ab7b77221 */ /* 0x000fe20000010000 */
[----:B------:R-:W-:Y:S01]  /*80b0*/  FADD.FTZ R199, -R199, R140 ;  /* 0x0000008cc7c77221 */ /* 0x000fe20000010100 */
[----:B------:R-:W-:Y:S01]  /*80c0*/  FFMA.FTZ R68, R127, R170, -R171 ;  /* 0x000000aa7f447223 */ /* 0x000fe200000108ab */
[----:B------:R-:W-:Y:S01]  /*80d0*/  FFMA.FTZ R127, R193, UR55, -R136 ;  /* 0x00000037c17f7c23 */ /* 0x000fe20008010888 */
[C---:B------:R-:W-:Y:S01]  /*80e0*/  FMUL.FTZ R58, R141.reuse, -R183 ;  /* 0x800000b78d3a7220 */ /* 0x040fe20000410000 */
[-C--:B------:R-:W-:Y:S01]  /*80f0*/  FMUL.FTZ R57, R141, -R199.reuse ;  /* 0x800000c78d397220 */ /* 0x080fe20000410000 */
[----:B------:R-:W-:Y:S01]  /*8100*/  FFMA.FTZ R134, R168, -R134, R227 ;  /* 0x80000086a8867223 */ /* 0x000fe200000100e3 */
[----:B------:R-:W-:Y:S01]  /*8110*/  SHF.L.U32 R135, R104, 0x5, RZ ;  /* 0x0000000568877819 */ /* 0x000fe200000006ff */
[C---:B------:R-:W-:Y:S01]  /*8120*/  FFMA.FTZ R71, R142.reuse, R199, R58 ;  /* 0x000000c78e477223 */ /* 0x040fe2000001003a */
[----:B------:R-:W-:Y:S01]  /*8130*/  FFMA.FTZ R59, R142, R183, -R57 ;  /* 0x000000b78e3b7223 */ /* 0x000fe20000010839 */
[----:B------:R-:W-:Y:S01]  /*8140*/  FMUL.FTZ R57, R169, R138 ;  /* 0x0000008aa9397220 */ /* 0x000fe20000410000 */
[----:B------:R-:W-:Y:S01]  /*8150*/  FMUL.FTZ R138, R134, R127 ;  /* 0x0000007f868a7220 */ /* 0x000fe20000410000 */
[----:B------:R-:W-:Y:S01]  /*8160*/  FADD.FTZ R200, -R200, R71 ;  /* 0x00000047c8c87221 */ /* 0x000fe20000010100 */
[----:B------:R-:W-:Y:S01]  /*8170*/  FADD.FTZ R184, R184, R59 ;  /* 0x0000003bb8b87221 */ /* 0x000fe20000010000 */
[----:B------:R-:W-:Y:S01]  /*8180*/  FMUL.FTZ R59, R193, UR56 ;  /* 0x00000038c13b7c20 */ /* 0x000fe20008410000 */
[----:B------:R-:W-:Y:S01]  /*8190*/  FMUL.FTZ R193, R33, R193 ;  /* 0x000000c121c17220 */ /* 0x000fe20000410000 */
[C---:B------:R-:W-:Y:S01]  /*81a0*/  FMUL.FTZ R71, R143.reuse, -R200 ;  /* 0x800000c88f477220 */ /* 0x040fe20000410000 */
[----:B------:R-:W-:Y:S01]  /*81b0*/  FMUL.FTZ R143, R143, -R184 ;  /* 0x800000b88f8f7220 */ /* 0x000fe20000410000 */
[----:B------:R-:W-:Y:S01]  /*81c0*/  FFMA.FTZ R133, R172, UR55, R59 ;  /* 0x00000037ac857c23 */ /* 0x000fe2000801003b */
[----:B------:R-:W-:Y:S01]  /*81d0*/  FMUL.FTZ R59, R33, R172 ;  /* 0x000000ac213b7220 */ /* 0x000fe20000410000 */
[C---:B------:R-:W-:Y:S01]  /*81e0*/  FFMA.FTZ R136, R144.reuse, R184, -R71 ;  /* 0x000000b890887223 */ /* 0x040fe20000010847 */
[----:B------:R-:W-:Y:S01]  /*81f0*/  FFMA.FTZ R144, R144, R200, R143 ;  /* 0x000000c890907223 */ /* 0x000fe2000001008f */
[C---:B------:R-:W-:Y:S01]  /*8200*/  FMUL.FTZ R71, R134.reuse, R193 ;  /* 0x000000c186477220 */ /* 0x040fe20000410000 */
[-C--:B------:R-:W-:Y:S01]  /*8210*/  FMUL.FTZ R134, R134, R59.reuse ;  /* 0x0000003b86867220 */ /* 0x080fe20000410000 */
[----:B------:R-:W-:Y:S01]  /*8220*/  FADD.FTZ R185, R185, R136 ;  /* 0x00000088b9b97221 */ /* 0x000fe20000010000 */
[----:B------:R-:W-:Y:S01]  /*8230*/  FADD.FTZ R201, -R201, R144 ;  /* 0x00000090c9c97221 */ /* 0x000fe20000010100 */
[C---:B------:R-:W-:Y:S01]  /*8240*/  FFMA.FTZ R127, R130.reuse, R59, R71 ;  /* 0x0000003b827f7223 */ /* 0x040fe20000010047 */
[C---:B------:R-:W-:Y:S01]  /*8250*/  FFMA.FTZ R129, R130.reuse, R193, -R134 ;  /* 0x000000c182817223 */ /* 0x040fe20000010886 */
[C---:B------:R-:W-:Y:S01]  /*8260*/  FMUL.FTZ R134, R145.reuse, -R185 ;  /* 0x800000b991867220 */ /* 0x040fe20000410000 */
[----:B------:R-:W-:Y:S01]  /*8270*/  FMUL.FTZ R131, R145, -R201 ;  /* 0x800000c991837220 */ /* 0x000fe20000410000 */
[----:B------:R-:W-:Y:S01]  /*8280*/  FFMA.FTZ R71, R130, R133, R138 ;  /* 0x0000008582477223 */ /* 0x000fe2000001008a */
[----:B------:R-:W-:Y:S01]  /*8290*/  FMUL.FTZ R56, R36, R123 ;  /* 0x0000007b24387220 */ /* 0x000fe20000410000 */
[C---:B------:R-:W-:Y:S01]  /*82a0*/  FFMA.FTZ R133, R146.reuse, R201, R134 ;  /* 0x000000c992857223 */ /* 0x040fe20000010086 */
[----:B------:R-:W-:Y:S01]  /*82b0*/  FFMA.FTZ R131, R146, R185, -R131 ;  /* 0x000000b992837223 */ /* 0x000fe20000010883 */
[----:B------:R-:W-:Y:S01]  /*82c0*/  IADD3 R134, R135, 0x1, RZ ;  /* 0x0000000187867810 */ /* 0x000fe20007ffe0ff */
[----:B------:R-:W-:Y:S01]  /*82d0*/  FMUL.FTZ R130, R165, R192 ;  /* 0x000000c0a5827220 */ /* 0x000fe20000410000 */
[-C--:B------:R-:W-:Y:S01]  /*82e0*/  FFMA.FTZ R132, R163, -R56.reuse, R234 ;  /* 0x80000038a3847223 */ /* 0x080fe200000100ea */
[----:B------:R-:W-:Y:S01]  /*82f0*/  FADD.FTZ R186, R186, R131 ;  /* 0x00000083baba7221 */ /* 0x000fe20000010000 */
[----:B------:R-:W-:Y:S01]  /*8300*/  FMUL.FTZ R131, R173, UR56 ;  /* 0x00000038ad837c20 */ /* 0x000fe20008410000 */
[----:B------:R-:W-:Y:S01]  /*8310*/  LEA.HI.SX32 R142, R134, R135, 0x1b ;  /* 0x00000087868e7211 */ /* 0x000fe200078fdaff */
[C---:B------:R-:W-:Y:S01]  /*8320*/  FMUL.FTZ R134, R192.reuse, UR56 ;  /* 0x00000038c0867c20 */ /* 0x040fe20008410000 */
[----:B------:R-:W-:Y:S01]  /*8330*/  IADD3 R136, R135, 0x2, RZ ;  /* 0x0000000287887810 */ /* 0x000fe20007ffe0ff */
[----:B------:R-:W-:Y:S01]  /*8340*/  FFMA.FTZ R56, R165, -R56, R226 ;  /* 0x80000038a5387223 */ /* 0x000fe200000100e2 */
[----:B------:R-:W-:Y:S01]  /*8350*/  IADD3 R138, R135, 0x3, RZ ;  /* 0x00000003878a7810 */ /* 0x000fe20007ffe0ff */
[----:B------:R-:W-:Y:S01]  /*8360*/  FFMA.FTZ R137, R192, UR55, -R131 ;  /* 0x00000037c0897c23 */ /* 0x000fe20008010883 */
[----:B------:R-:W-:Y:S01]  /*8370*/  FADD.FTZ R202, -R202, R133 ;  /* 0x00000085caca7221 */ /* 0x000fe20000010100 */
[----:B------:R-:W-:Y:S01]  /*8380*/  FFMA.FTZ R130, R163, R173, R130 ;  /* 0x000000ada3827223 */ /* 0x000fe20000010082 */
[----:B------:R-:W-:Y:S01]  /*8390*/  FMUL.FTZ R133, R36, R192 ;  /* 0x000000c024857220 */ /* 0x000fe20000410000 */
[----:B------:R-:W-:Y:S01]  /*83a0*/  FFMA.FTZ R139, R173, UR55, R134 ;  /* 0x00000037ad8b7c23 */ /* 0x000fe20008010086 */
[----:B------:R-:W-:Y:S01]  /*83b0*/  LEA.HI.SX32 R144, R136, R135, 0x1b ;  /* 0x0000008788907211 */ /* 0x000fe200078fdaff */
[----:B------:R-:W-:Y:S01]  /*83c0*/  FMUL.FTZ R173, R36, R173 ;  /* 0x000000ad24ad7220 */ /* 0x000fe20000410000 */
[----:B------:R-:W-:Y:S01]  /*83d0*/  LEA.HI.SX32 R146, R138, R135, 0x1b ;  /* 0x000000878a927211 */ /* 0x000fe200078fdaff */
[C---:B------:R-:W-:Y:S01]  /*83e0*/  FMUL.FTZ R138, R56.reuse, R137 ;  /* 0x00000089388a7220 */ /* 0x040fe20000410000 */
[----:B------:R-:W-:Y:S01]  /*83f0*/  LEA.HI.SX32 R136, R135, R135, 0x1b ;  /* 0x0000008787887211 */ /* 0x000fe200078fdaff */
[C---:B------:R-:W-:Y:S01]  /*8400*/  FMUL.FTZ R137, R47.reuse, R202 ;  /* 0x000000ca2f897220 */ /* 0x040fe20000410000 */
[C---:B------:R-:W-:Y:S01]  /*8410*/  FMUL.FTZ R141, R56.reuse, R133 ;  /* 0x00000085388d7220 */ /* 0x040fe20000410000 */
[----:B------:R-:W-:Y:S01]  /*8420*/  FMUL.FTZ R56, R56, R173 ;  /* 0x000000ad38387220 */ /* 0x000fe20000410000 */
[----:B------:R-:W-:Y:S01]  /*8430*/  LEA R131, R136, R101, 0x2 ;  /* 0x0000006588837211 */ /* 0x000fe200078e10ff */
[----:B------:R-:W-:Y:S01]  /*8440*/  FMUL.FTZ R135, R47, R186 ;  /* 0x000000ba2f877220 */ /* 0x000fe20000410000 */
[----:B------:R-:W-:Y:S01]  /*8450*/  FMUL.FTZ R136, R62, R137 ;  /* 0x000000893e887220 */ /* 0x000fe20000410000 */
[C---:B------:R-:W-:Y:S01]  /*8460*/  FFMA.FTZ R134, R132.reuse, R173, R141 ;  /* 0x000000ad84867223 */ /* 0x040fe2000001008d */
[C---:B------:R-:W-:Y:S01]  /*8470*/  FFMA.FTZ R56, R132.reuse, R133, -R56 ;  /* 0x0000008584387223 */ /* 0x040fe20000010838 */
[----:B------:R-:W-:Y:S01]  /*8480*/  FFMA.FTZ R132, R132, R139, R138 ;  /* 0x0000008b84847223 */ /* 0x000fe2000001008a */
[----:B------:R-:W-:Y:S01]  /*8490*/  FMUL.FTZ R140, R60, R135 ;  /* 0x000000873c8c7220 */ /* 0x000fe20000410000 */
[----:B------:R-:W-:Y:S01]  /*84a0*/  FMUL.FTZ R139, R48, R201 ;  /* 0x000000c9308b7220 */ /* 0x000fe20000410000 */
[CC--:B------:R-:W-:Y:S01]  /*84b0*/  FFMA.FTZ R136, R207.reuse, R135.reuse, R136 ;  /* 0x00000087cf887223 */ /* 0x0c0fe20000010088 */
[----:B------:R-:W-:Y:S01]  /*84c0*/  FMUL.FTZ R138, R62, R135 ;  /* 0x000000873e8a7220 */ /* 0x000fe20000410000 */
[----:B------:R-:W-:Y:S01]  /*84d0*/  FMUL.FTZ R135, R48, R185 ;  /* 0x000000b930877220 */ /* 0x000fe20000410000 */
[----:B------:R-:W-:Y:S01]  /*84e0*/  LEA R166, R142, R101, 0x2 ;  /* 0x000000658ea67211 */ /* 0x000fe200078e10ff */
[C---:B------:R-:W-:Y:S01]  /*84f0*/  FMUL.FTZ R141, R204.reuse, R139 ;  /* 0x0000008bcc8d7220 */ /* 0x040fe20000410000 */
[----:B------:R-:W-:Y:S01]  /*8500*/  FFMA.FTZ R138, R207, R137, -R138 ;  /* 0x00000089cf8a7223 */ /* 0x000fe2000001088a */
[-C--:B------:R-:W-:Y:S01]  /*8510*/  FMUL.FTZ R142, R204, R135.reuse ;  /* 0x00000087cc8e7220 */ /* 0x080fe20000410000 */
[----:B------:R0:W-:Y:S01]  /*8520*/  STS [R131+0x2100], R140 ;  /* 0x0021008c83007388 */ /* 0x0001e20000000800 */
[----:B------:R-:W-:Y:S01]  /*8530*/  FFMA.FTZ R141, R206, R135, R141 ;  /* 0x00000087ce8d7223 */ /* 0x000fe2000001008d */
[----:B------:R-:W-:Y:S01]  /*8540*/  FADD.FTZ R138, RZ, R138 ;  /* 0x0000008aff8a7221 */ /* 0x000fe20000010000 */
[----:B------:R-:W-:Y:S01]  /*8550*/  FMUL.FTZ R137, R60, R137 ;  /* 0x000000893c897220 */ /* 0x000fe20000410000 */
[-C--:B------:R-:W-:Y:S01]  /*8560*/  LEA R143, R144, R101.reuse, 0x2 ;  /* 0x00000065908f7211 */ /* 0x080fe200078e10ff */
[----:B------:R-:W-:Y:S01]  /*8570*/  FADD.FTZ R136, RZ, R136 ;  /* 0x00000088ff887221 */ /* 0x000fe20000010000 */
[----:B------:R-:W-:Y:S01]  /*8580*/  LEA R168, R146, R101, 0x2 ;  /* 0x0000006592a87211 */ /* 0x000fe200078e10ff */
[----:B------:R-:W-:Y:S01]  /*8590*/  FMUL.FTZ R146, R46, R183 ;  /* 0x000000b72e927220 */ /* 0x000fe20000410000 */
[----:B------:R1:W-:Y:S01]  /*85a0*/  STS [R166+0x2104], R137 ;  /* 0x00210489a6007388 */ /* 0x0003e20000000800 */
[----:B------:R-:W-:Y:S01]  /*85b0*/  FADD.FTZ R136, R136, R141 ;  /* 0x0000008d88887221 */ /* 0x000fe20000010000 */
[----:B0-----:R-:W-:Y:S01]  /*85c0*/  FMUL.FTZ R140, R61, R135 ;  /* 0x000000873d8c7220 */ /* 0x001fe20000410000 */
[----:B------:R-:W-:Y:S01]  /*85d0*/  FFMA.FTZ R135, R206, R139, -R142 ;  /* 0x0000008bce877223 */ /* 0x000fe2000001088e */
[----:B------:R-:W-:Y:S01]  /*85e0*/  FMUL.FTZ R142, R45, R200 ;  /* 0x000000c82d8e7220 */ /* 0x000fe20000410000 */
[----:B------:R-:W-:Y:S01]  /*85f0*/  FFMA.FTZ R215, R11, -R215, R214 ;  /* 0x800000d70bd77223 */ /* 0x000fe200000100d6 */
[----:B------:R-:W-:Y:S01]  /*8600*/  FFMA.FTZ R218, R153, -R85, R218 ;  /* 0x8000005599da7223 */ /* 0x000fe200000100da */
[----:B------:R-:W-:Y:S01]  /*8610*/  FADD.FTZ R135, R138, R135 ;  /* 0x000000878a877221 */ /* 0x000fe20000010000 */
[----:B------:R-:W-:Y:S01]  /*8620*/  FMUL.FTZ R138, R45, R184 ;  /* 0x000000b82d8a7220 */ /* 0x000fe20000410000 */
[----:B------:R-:W-:Y:S01]  /*8630*/  FMUL.FTZ R144, R205, R142 ;  /* 0x0000008ecd907220 */ /* 0x000fe20000410000 */
[----:B-1----:R-:W-:Y:S01]  /*8640*/  FMUL.FTZ R166, R46, R199 ;  /* 0x000000c72ea67220 */ /* 0x002fe20000410000 */
[----:B------:R-:W-:Y:S01]  /*8650*/  FMUL.FTZ R139, R61, R139 ;  /* 0x0000008b3d8b7220 */ /* 0x000fe20000410000 */
[----:B------:R-:W-:Y:S01]  /*8660*/  FFMA.FTZ R85, R151, -R85, R222 ;  /* 0x8000005597557223 */ /* 0x000fe200000100de */
[-C--:B------:R-:W-:Y:S01]  /*8670*/  FFMA.FTZ R137, R209, R138.reuse, R144 ;  /* 0x0000008ad1897223 */ /* 0x080fe20000010090 */
[----:B------:R-:W-:Y:S01]  /*8680*/  FMUL.FTZ R144, R205, R138 ;  /* 0x0000008acd907220 */ /* 0x000fe20000410000 */
[----:B------:R-:W-:Y:S01]  /*8690*/  FMUL.FTZ R141, R65, R166 ;  /* 0x000000a6418d7220 */ /* 0x000fe20000410000 */
[----:B------:R-:W-:Y:S01]  /*86a0*/  FFMA.FTZ R222, R10, -R222, R215 ;  /* 0x800000de0ade7223 */ /* 0x000fe200000100d7 */
[----:B------:R-:W-:Y:S01]  /*86b0*/  FADD.FTZ R136, R136, R137 ;  /* 0x0000008988887221 */ /* 0x000fe20000010000 */
[----:B------:R-:W-:Y:S01]  /*86c0*/  FFMA.FTZ R144, R209, R142, -R144 ;  /* 0x0000008ed1907223 */ /* 0x000fe20000010890 */
[-C--:B------:R-:W-:Y:S01]  /*86d0*/  FMUL.FTZ R137, R65, R146.reuse ;  /* 0x0000009241897220 */ /* 0x080fe20000410000 */
[----:B------:R-:W-:Y:S01]  /*86e0*/  FFMA.FTZ R141, R210, R146, R141 ;  /* 0x00000092d28d7223 */ /* 0x000fe2000001008d */
[----:B------:R-:W-:Y:S01]  /*86f0*/  FMUL.FTZ R142, R64, R142 ;  /* 0x0000008e408e7220 */ /* 0x000fe20000410000 */
[----:B------:R-:W-:Y:S01]  /*8700*/  FADD.FTZ R144, R135, R144 ;  /* 0x0000009087907221 */ /* 0x000fe20000010000 */
[----:B------:R-:W-:Y:S01]  /*8710*/  FFMA.FTZ R137, R210, R166, -R137 ;  /* 0x000000a6d2897223 */ /* 0x000fe20000010889 */
[----:B------:R-:W-:Y:S01]  /*8720*/  FADD.FTZ R135, R136, R141 ;  /* 0x0000008d88877221 */ /* 0x000fe20000010000 */
[C---:B------:R-:W-:Y:S01]  /*8730*/  FMUL.FTZ R141, R43.reuse, R198 ;  /* 0x000000c62b8d7220 */ /* 0x040fe20000410000 */
[----:B------:R0:W-:Y:S01]  /*8740*/  STS [R143+0x2108], R140 ;  /* 0x0021088c8f007388 */ /* 0x0001e20000000800 */
[----:B------:R-:W-:Y:S01]  /*8750*/  FADD.FTZ R136, R144, R137 ;  /* 0x0000008990887221 */ /* 0x000fe20000010000 */
[----:B------:R-:W-:Y:S01]  /*8760*/  FMUL.FTZ R137, R43, R182 ;  /* 0x000000b62b897220 */ /* 0x000fe20000410000 */
[-C--:B------:R-:W-:Y:S01]  /*8770*/  FFMA.FTZ R225, R154, -R114.reuse, R225 ;  /* 0x800000729ae17223 */ /* 0x080fe200000100e1 */
[----:B------:R-:W-:Y:S01]  /*8780*/  FFMA.FTZ R114, R156, -R114, R223 ;  /* 0x800000729c727223 */ /* 0x000fe200000100df */
[----:B------:R1:W-:Y:S01]  /*8790*/  STS [R168+0x210c], R139 ;  /* 0x00210c8ba8007388 */ /* 0x0003e20000000800 */
[----:B------:R-:W-:Y:S01]  /*87a0*/  FFMA.FTZ R223, R9, -R223, R222 ;  /* 0x800000df09df7223 */ /* 0x000fe200000100de */
[----:B------:R-:W-:Y:S01]  /*87b0*/  FMUL.FTZ R144, R80, R137 ;  /* 0x0000008950907220 */ /* 0x000fe20000410000 */
[----:B------:R-:W-:Y:S01]  /*87c0*/  FMUL.FTZ R58, R169, R170 ;  /* 0x000000aaa93a7220 */ /* 0x000fe20000410000 */
[----:B------:R2:W-:Y:S01]  /*87d0*/  STS [R131+0x2114], R142 ;  /* 0x0021148e83007388 */ /* 0x0005e20000000800 */
[----:B0-----:R-:W-:Y:S01]  /*87e0*/  FMUL.FTZ R140, R64, R138 ;  /* 0x0000008a408c7220 */ /* 0x001fe20000410000 */
[----:B------:R-:W-:Y:S01]  /*87f0*/  FMUL.FTZ R138, R80, R141 ;  /* 0x0000008d508a7220 */ /* 0x000fe20000410000 */
[----:B------:R-:W-:Y:S01]  /*8800*/  FMUL.FTZ R146, R63, R146 ;  /* 0x000000923f927220 */ /* 0x000fe20000410000 */
[----:B------:R-:W-:Y:S01]  /*8810*/  FFMA.FTZ R224, R155, -R115, R224 ;  /* 0x800000739be07223 */ /* 0x000fe200000100e0 */
[----:B------:R-:W-:Y:S01]  /*8820*/  FMUL.FTZ R170, R44, R181 ;  /* 0x000000b52caa7220 */ /* 0x000fe20000410000 */
[----:B------:R-:W-:Y:S01]  /*8830*/  FFMA.FTZ R115, R157, -R115, R228 ;  /* 0x800000739d737223 */ /* 0x000fe200000100e4 */
[-C--:B------:R-:W-:Y:S01]  /*8840*/  FFMA.FTZ R138, R213, R137.reuse, R138 ;  /* 0x00000089d58a7223 */ /* 0x080fe2000001008a */
[----:B-1----:R-:W-:Y:S01]  /*8850*/  FMUL.FTZ R168, R66, R137 ;  /* 0x0000008942a87220 */ /* 0x002fe20000410000 */
[----:B------:R-:W-:Y:S01]  /*8860*/  FMUL.FTZ R145, R41, R196 ;  /* 0x000000c429917220 */ /* 0x000fe20000410000 */
[----:B--2---:R-:W-:Y:S01]  /*8870*/  FMUL.FTZ R142, R44, R197 ;  /* 0x000000c52c8e7220 */ /* 0x004fe20000410000 */
[----:B------:R-:W-:Y:S01]  /*8880*/  FFMA.FTZ R228, R8, -R228, R223 ;  /* 0x800000e408e47223 */ /* 0x000fe200000100df */
[----:B------:R-:W-:Y:S01]  /*8890*/  FMUL.FTZ R166, R63, R166 ;  /* 0x000000a63fa67220 */ /* 0x000fe20000410000 */
[-C--:B------:R-:W-:Y:S01]  /*88a0*/  FFMA.FTZ R137, R213, R141.reuse, -R144 ;  /* 0x0000008dd5897223 */ /* 0x080fe20000010890 */
[----:B------:R-:W-:Y:S01]  /*88b0*/  FMUL.FTZ R144, R66, R141 ;  /* 0x0000008d42907220 */ /* 0x000fe20000410000 */
[----:B------:R-:W-:Y:S01]  /*88c0*/  FMUL.FTZ R139, R81, R142 ;  /* 0x0000008e518b7220 */ /* 0x000fe20000410000 */
[-C--:B------:R-:W-:Y:S01]  /*88d0*/  FFMA.FTZ R231, R158, -R119.reuse, R231 ;  /* 0x800000779ee77223 */ /* 0x080fe200000100e7 */
[----:B------:R0:W-:Y:S01]  /*88e0*/  STS [R131+0x2118], R146 ;  /* 0x0021189283007388 */ /* 0x0001e20000000800 */
[----:B------:R-:W-:Y:S01]  /*88f0*/  FMUL.FTZ R143, R41, R180 ;  /* 0x000000b4298f7220 */ /* 0x000fe20000410000 */
[-C--:B------:R-:W-:Y:S01]  /*8900*/  FMUL.FTZ R141, R81, R170.reuse ;  /* 0x000000aa518d7220 */ /* 0x080fe20000410000 */
[----:B------:R-:W-:Y:S01]  /*8910*/  FFMA.FTZ R119, R160, -R119, R229 ;  /* 0x80000077a0777223 */ /* 0x000fe200000100e5 */
[----:B------:R-:W-:Y:S01]  /*8920*/  FFMA.FTZ R229, R7, -R229, R228 ;  /* 0x800000e507e57223 */ /* 0x000fe200000100e4 */
[----:B------:R1:W-:Y:S01]  /*8930*/  STS [R131+0x2110], R140 ;  /* 0x0021108c83007388 */ /* 0x0003e20000000800 */
[-C--:B------:R-:W-:Y:S01]  /*8940*/  FMUL.FTZ R172, R67, R170.reuse ;  /* 0x000000aa43ac7220 */ /* 0x080fe20000410000 */
[----:B------:R-:W-:Y:S01]  /*8950*/  FFMA.FTZ R139, R212, R170, R139 ;  /* 0x000000aad48b7223 */ /* 0x000fe2000001008b */
[----:B------:R-:W-:Y:S01]  /*8960*/  FMUL.FTZ R170, R42, R179 ;  /* 0x000000b32aaa7220 */ /* 0x000fe20000410000 */
[----:B------:R2:W-:Y:S01]  /*8970*/  STS [R131+0x211c], R166 ;  /* 0x00211ca683007388 */ /* 0x0005e20000000800 */
[----:B0-----:R-:W-:Y:S01]  /*8980*/  FMUL.FTZ R146, R84, R145 ;  /* 0x0000009154927220 */ /* 0x001fe20000410000 */
[----:B------:R-:W-:Y:S01]  /*8990*/  FADD.FTZ R137, R136, R137 ;  /* 0x0000008988897221 */ /* 0x000fe20000010000 */
[----:B------:R-:W-:Y:S01]  /*89a0*/  FFMA.FTZ R232, R6, -R232, R229 ;  /* 0x800000e806e87223 */ /* 0x000fe200000100e5 */
[----:B------:R0:W-:Y:S01]  /*89b0*/  STS [R131+0x2124], R144 ;  /* 0x0021249083007388 */ /* 0x0001e20000000800 */
[----:B------:R-:W-:Y:S01]  /*89c0*/  FFMA.FTZ R126, R167, R187, R126 ;  /* 0x000000bba77e7223 */ /* 0x000fe2000001007e */
[----:B-1----:R-:W-:Y:S01]  /*89d0*/  FFMA.FTZ R140, R212, R142, -R141 ;  /* 0x0000008ed48c7223 */ /* 0x002fe2000001088d */
[-C--:B------:R-:W-:Y:S01]  /*89e0*/  FFMA.FTZ R141, R219, R143.reuse, R146 ;  /* 0x0000008fdb8d7223 */ /* 0x080fe20000010092 */
[-C--:B------:R-:W-:Y:S01]  /*89f0*/  FMUL.FTZ R146, R82, R143.reuse ;  /* 0x0000008f52927220 */ /* 0x080fe20000410000 */
[----:B------:R1:W-:Y:S01]  /*8a00*/  STS [R131+0x2120], R168 ;  /* 0x002120a883007388 */ /* 0x0003e20000000800 */
[----:B--2---:R-:W-:Y:S01]  /*8a10*/  FMUL.FTZ R166, R84, R143 ;  /* 0x0000008f54a67220 */ /* 0x004fe20000410000 */
[C---:B------:R-:W-:Y:S01]  /*8a20*/  FMUL.FTZ R167, R39.reuse, R194 ;  /* 0x000000c227a77220 */ /* 0x040fe20000410000 */
[----:B------:R-:W-:Y:S01]  /*8a30*/  FFMA.FTZ R235, R162, -R122, R235 ;  /* 0x8000007aa2eb7223 */ /* 0x000fe200000100eb */
[----:B------:R-:W-:Y:S01]  /*8a40*/  FMUL.FTZ R163, R39, R178 ;  /* 0x000000b227a37220 */ /* 0x000fe20000410000 */
[----:B0-----:R-:W-:Y:S01]  /*8a50*/  FMUL.FTZ R144, R67, R142 ;  /* 0x0000008e43907220 */ /* 0x001fe20000410000 */
[----:B------:R-:W-:Y:S01]  /*8a60*/  FFMA.FTZ R142, R219, R145, -R166 ;  /* 0x00000091db8e7223 */ /* 0x000fe200000108a6 */
[----:B------:R-:W-:Y:S01]  /*8a70*/  FMUL.FTZ R165, R85, R170 ;  /* 0x000000aa55a57220 */ /* 0x000fe20000410000 */
[----:B------:R-:W-:Y:S01]  /*8a80*/  FADD.FTZ R137, R137, R140 ;  /* 0x0000008c89897221 */ /* 0x000fe20000010000 */
[----:B------:R-:W-:Y:S01]  /*8a90*/  FFMA.FTZ R122, R164, -R122, R239 ;  /* 0x8000007aa47a7223 */ /* 0x000fe200000100ef */
[----:B-1----:R-:W-:Y:S01]  /*8aa0*/  FMUL.FTZ R168, R42, R195 ;  /* 0x000000c32aa87220 */ /* 0x002fe20000410000 */
[----:B------:R0:W-:Y:S01]  /*8ab0*/  STS [R131+0x2128], R172 ;  /* 0x002128ac83007388 */ /* 0x0001e20000000800 */
[----:B------:R-:W-:Y:S01]  /*8ac0*/  FMUL.FTZ R166, R82, R145 ;  /* 0x0000009152a67220 */ /* 0x000fe20000410000 */
[----:B------:R-:W-:Y:S01]  /*8ad0*/  FFMA.FTZ R239, R5, -R239, R232 ;  /* 0x800000ef05ef7223 */ /* 0x000fe200000100e8 */
[----:B------:R-:W-:Y:S01]  /*8ae0*/  FMUL.FTZ R192, R40, R177 ;  /* 0x000000b128c07220 */ /* 0x000fe20000410000 */
[----:B------:R1:W-:Y:S01]  /*8af0*/  STS [R131+0x212c], R144 ;  /* 0x00212c9083007388 */ /* 0x0003e20000000800 */
[----:B------:R-:W-:Y:S01]  /*8b00*/  FFMA.FTZ R165, R218, R168, -R165 ;  /* 0x000000a8daa57223 */ /* 0x000fe200000108a5 */
[----:B------:R-:W-:Y:S01]  /*8b10*/  FADD.FTZ R142, R137, R142 ;  /* 0x0000008e898e7221 */ /* 0x000fe20000010000 */
[----:B------:R-:W-:Y:S01]  /*8b20*/  FFMA.FTZ R128, R169, R126, R128 ;  /* 0x0000007ea9807223 */ /* 0x000fe20000010080 */
[----:B------:R2:W-:Y:S01]  /*8b30*/  STS [R131+0x2130], R146 ;  /* 0x0021309283007388 */ /* 0x0005e20000000800 */
[----:B------:R-:W-:Y:S01]  /*8b40*/  FFMA.FTZ R226, R4, -R226, R239 ;  /* 0x800000e204e27223 */ /* 0x000fe200000100ef */
[----:B0-----:R-:W-:Y:S01]  /*8b50*/  FMUL.FTZ R172, R83, R170 ;  /* 0x000000aa53ac7220 */ /* 0x001fe20000410000 */
[----:B------:R-:W-:Y:S01]  /*8b60*/  FMUL.FTZ R208, R40, R188 ;  /* 0x000000bc28d07220 */ /* 0x000fe20000410000 */
[----:B------:R0:W-:Y:S01]  /*8b70*/  STS [R131+0x2134], R166 ;  /* 0x002134a683007388 */ /* 0x0001e20000000800 */
[----:B------:R-:W-:Y:S01]  /*8b80*/  FMUL.FTZ R169, R115, R192 ;  /* 0x000000c073a97220 */ /* 0x000fe20000410000 */
[----:B-1----:R-:W-:Y:S01]  /*8b90*/  FMUL.FTZ R144, R114, R167 ;  /* 0x000000a772907220 */ /* 0x002fe20000410000 */
[----:B------:R-:W-:Y:S01]  /*8ba0*/  FMUL.FTZ R145, R85, R168 ;  /* 0x000000a855917220 */ /* 0x000fe20000410000 */
[----:B------:R1:W-:Y:S01]  /*8bb0*/  STS [R131+0x2138], R172 ;  /* 0x002138ac83007388 */ /* 0x0003e20000000800 */
[----:B------:R-:W-:Y:S01]  /*8bc0*/  FMUL.FTZ R228, R38, R190 ;  /* 0x000000be26e47220 */ /* 0x000fe20000410000 */
[-C--:B--2---:R-:W-:Y:S01]  /*8bd0*/  FMUL.FTZ R146, R114, R163.reuse ;  /* 0x000000a372927220 */ /* 0x084fe20000410000 */
[-C--:B------:R-:W-:Y:S01]  /*8be0*/  FFMA.FTZ R144, R225, R163.reuse, R144 ;  /* 0x000000a3e1907223 */ /* 0x080fe20000010090 */
[----:B------:R-:W-:Y:S01]  /*8bf0*/  FADD.FTZ R138, R135, R138 ;  /* 0x0000008a878a7221 */ /* 0x000fe20000010000 */
[----:B------:R-:W-:Y:S01]  /*8c00*/  FADD.FTZ R142, R142, R165 ;  /* 0x000000a58e8e7221 */ /* 0x000fe20000010000 */
[----:B0-----:R-:W-:Y:S01]  /*8c10*/  FMUL.FTZ R166, R86, R163 ;  /* 0x000000a356a67220 */ /* 0x001fe20000410000 */
[----:B------:R-:W-:Y:S01]  /*8c20*/  FFMA.FTZ R163, R225, R167, -R146 ;  /* 0x000000a7e1a37223 */ /* 0x000fe20000010892 */
[----:B------:R-:W-:Y:S01]  /*8c30*/  FFMA.FTZ R227, R3, -R227, R226 ;  /* 0x800000e303e37223 */ /* 0x000fe200000100e2 */
[----:B------:R-:W-:Y:S01]  /*8c40*/  FFMA.FTZ R145, R218, R170, R145 ;  /* 0x000000aada917223 */ /* 0x000fe20000010091 */
[----:B-1----:R-:W-:Y:S01]  /*8c50*/  FMUL.FTZ R172, R37, R176 ;  /* 0x000000b025ac7220 */ /* 0x002fe20000410000 */
[----:B------:R-:W-:Y:S01]  /*8c60*/  FFMA.FTZ R146, R224, R208, -R169 ;  /* 0x000000d0e0927223 */ /* 0x000fe200000108a9 */
[----:B------:R-:W-:Y:S01]  /*8c70*/  FMUL.FTZ R170, R86, R167 ;  /* 0x000000a756aa7220 */ /* 0x000fe20000410000 */
[----:B------:R-:W-:Y:S01]  /*8c80*/  FMUL.FTZ R226, R38, R175 ;  /* 0x000000af26e27220 */ /* 0x000fe20000410000 */
[----:B------:R-:W-:Y:S01]  /*8c90*/  FMUL.FTZ R169, R121, R228 ;  /* 0x000000e479a97220 */ /* 0x000fe20000410000 */
[----:B------:R-:W-:Y:S01]  /*8ca0*/  FADD.FTZ R138, R138, R139 ;  /* 0x0000008b8a8a7221 */ /* 0x000fe20000010000 */
[----:B------:R-:W-:Y:S01]  /*8cb0*/  FMUL.FTZ R214, R37, R189 ;  /* 0x000000bd25d67220 */ /* 0x000fe20000410000 */
[----:B------:R-:W-:Y:S01]  /*8cc0*/  FMUL.FTZ R167, R119, R172 ;  /* 0x000000ac77a77220 */ /* 0x000fe20000410000 */
[----:B------:R-:W-:Y:S01]  /*8cd0*/  FADD.FTZ R163, R142, R163 ;  /* 0x000000a38ea37221 */ /* 0x000fe20000010000 */
[----:B------:R0:W-:Y:S01]  /*8ce0*/  STS [R131+0x2140], R166 ;  /* 0x002140a683007388 */ /* 0x0001e20000000800 */
[----:B------:R-:W-:Y:S01]  /*8cf0*/  FADD.FTZ R138, R138, R141 ;  /* 0x0000008d8a8a7221 */ /* 0x000fe20000010000 */
[----:B------:R-:W-:Y:S01]  /*8d00*/  FMUL.FTZ R171, R121, R226 ;  /* 0x000000e279ab7220 */ /* 0x000fe20000410000 */
[----:B------:R-:W-:Y:S01]  /*8d10*/  FFMA.FTZ R167, R231, R214, -R167 ;  /* 0x000000d6e7a77223 */ /* 0x000fe200000108a7 */
[----:B------:R-:W-:Y:S01]  /*8d20*/  FADD.FTZ R146, R163, R146 ;  /* 0x00000092a3927221 */ /* 0x000fe20000010000 */
[----:B------:R-:W-:Y:S01]  /*8d30*/  FMUL.FTZ R143, R115, R208 ;  /* 0x000000d0738f7220 */ /* 0x000fe20000410000 */
[----:B------:R-:W-:Y:S01]  /*8d40*/  FADD.FTZ R145, R138, R145 ;  /* 0x000000918a917221 */ /* 0x000fe20000010000 */
[----:B------:R-:W-:Y:S01]  /*8d50*/  FFMA.FTZ R171, R230, R228, -R171 ;  /* 0x000000e4e6ab7223 */ /* 0x000fe200000108ab */
[C---:B------:R-:W-:Y:S01]  /*8d60*/  FMUL.FTZ R187, R35.reuse, R191 ;  /* 0x000000bf23bb7220 */ /* 0x040fe20000410000 */
[----:B------:R-:W-:Y:S01]  /*8d70*/  FADD.FTZ R146, R146, R167 ;  /* 0x000000a792927221 */ /* 0x000fe20000010000 */
[----:B0-----:R-:W-:Y:S01]  /*8d80*/  FFMA.FTZ R166, R230, R226, R169 ;  /* 0x000000e2e6a67223 */ /* 0x001fe200000100a9 */
        /* <DEDUP_REMOVED lines=8> */
[----:B------:R-:W-:Y:S01]  /*8e10*/  FFMA.FTZ R135, R235, R187, -R136 ;  /* 0x000000bbeb877223 */ /* 0x000fe20000010888 */
[----:B------:R-:W-:Y:S01]  /*8e20*/  FMUL.FTZ R168, R83, R168 ;  /* 0x000000a853a87220 */ /* 0x000fe20000410000 */
[----:B------:R-:W-:Y:S01]  /*8e30*/  FMUL.FTZ R172, R118, R172 ;  /* 0x000000ac76ac7220 */ /* 0x000fe20000410000 */
[----:B------:R-:W-:Y:S01]  /*8e40*/  FADD.FTZ R143, R143, R222 ;  /* 0x000000de8f8f7221 */ /* 0x000fe20000010000 */
[----:B------:R-:W-:Y:S01]  /*8e50*/  FADD.FTZ R135, R146, R135 ;  /* 0x0000008792877221 */ /* 0x000fe20000010000 */
[----:B------:R0:W-:Y:S01]  /*8e60*/  STS [R131+0x2178], R57 ;  /* 0x0021783983007388 */ /* 0x0001e20000000800 */
[----:B------:R-:W-:Y:S01]  /*8e70*/  FMUL.FTZ R208, R87, R208 ;  /* 0x000000d057d07220 */ /* 0x000fe20000410000 */
[----:B------:R-:W-:Y:S01]  /*8e80*/  FMUL.FTZ R140, R123, R173 ;  /* 0x000000ad7b8c7220 */ /* 0x000fe20000410000 */
[----:B------:R-:W-:Y:S01]  /*8e90*/  FADD.FTZ R222, R135, R56 ;  /* 0x0000003887de7221 */ /* 0x000fe20000010000 */
[----:B------:R-:W-:Y:S01]  /*8ea0*/  FMUL.FTZ R56, R190, UR56 ;  /* 0x00000038be387c20 */ /* 0x000fe20008410000 */
[----:B------:R1:W-:Y:S01]  /*8eb0*/  STS [R131+0x213c], R168 ;  /* 0x00213ca883007388 */ /* 0x0003e20000000800 */
[----:B------:R-:W-:Y:S01]  /*8ec0*/  MOV R173, UR44 ;  /* 0x0000002c00ad7c02 */ /* 0x000fe20008000f00 */
[----:B------:R-:W-:Y:S01]  /*8ed0*/  FADD.FTZ R143, R143, R166 ;  /* 0x000000a68f8f7221 */ /* 0x000fe20000010000 */
[----:B------:R-:W-:Y:S01]  /*8ee0*/  FFMA.FTZ R167, R175, UR55, R56 ;  /* 0x00000037afa77c23 */ /* 0x000fe20008010038 */
[----:B------:R2:W-:Y:S01]  /*8ef0*/  STS [R131+0x2150], R172 ;  /* 0x002150ac83007388 */ /* 0x0005e20000000800 */
[----:B0-----:R-:W-:Y:S01]  /*8f00*/  FMUL.FTZ R57, R189, UR56 ;  /* 0x00000038bd397c20 */ /* 0x001fe20008410000 */
[----:B------:R-:W-:Y:S01]  /*8f10*/  FMUL.FTZ R56, R188, UR56 ;  /* 0x00000038bc387c20 */ /* 0x000fe20008410000 */
[----:B------:R-:W-:Y:S01]  /*8f20*/  LEA R173, R173, -R104, 0x1 ;  /* 0x80000068adad7211 */ /* 0x000fe200078e08ff */
[----:B------:R0:W-:Y:S01]  /*8f30*/  STS [R131+0x2144], R170 ;  /* 0x002144aa83007388 */ /* 0x0001e20000000800 */
[-C--:B------:R-:W-:Y:S01]  /*8f40*/  FMUL.FTZ R136, R120, R187.reuse ;  /* 0x000000bb78887220 */ /* 0x080fe20000410000 */
[----:B-1----:R-:W-:Y:S01]  /*8f50*/  FMUL.FTZ R168, R122, R187 ;  /* 0x000000bb7aa87220 */ /* 0x002fe20000410000 */
[----:B------:R-:W-:Y:S01]  /*8f60*/  FMUL.FTZ R214, R118, R214 ;  /* 0x000000d676d67220 */ /* 0x000fe20000410000 */
[----:B------:R1:W-:Y:S01]  /*8f70*/  STS [R131+0x214c], R208 ;  /* 0x00214cd083007388 */ /* 0x0003e20000000800 */
[----:B------:R-:W-:Y:S01]  /*8f80*/  FMUL.FTZ R142, R124, R59 ;  /* 0x0000003b7c8e7220 */ /* 0x000fe20000410000 */
[----:B--2---:R-:W-:Y:S01]  /*8f90*/  FFMA.FTZ R172, R176, UR55, R57 ;  /* 0x00000037b0ac7c23 */ /* 0x004fe20008010039 */
[----:B------:R-:W-:Y:S01]  /*8fa0*/  FMUL.FTZ R57, R194, UR56 ;  /* 0x00000038c2397c20 */ /* 0x000fe20008410000 */
[-C--:B------:R-:W-:Y:S01]  /*8fb0*/  FFMA.FTZ R168, R235, R169.reuse, R168 ;  /* 0x000000a9eba87223 */ /* 0x080fe200000100a8 */
[----:B------:R-:W-:Y:S01]  /*8fc0*/  ISETP.GE.AND P0, PT, R173, 0x1, PT ;  /* 0x00000001ad00780c */ /* 0x000fe20003f06270 */
[----:B0-----:R-:W-:Y:S01]  /*8fd0*/  FMUL.FTZ R170, R120, R169 ;  /* 0x000000a978aa7220 */ /* 0x001fe20000410000 */
[----:B------:R-:W-:Y:S01]  /*8fe0*/  FFMA.FTZ R169, R177, UR55, R56 ;  /* 0x00000037b1a97c23 */ /* 0x000fe20008010038 */
[----:B------:R-:W-:Y:S01]  /*8ff0*/  FMUL.FTZ R56, R195, UR56 ;  /* 0x00000038c3387c20 */ /* 0x000fe20008410000 */
[----:B------:R-:W-:Y:S01]  /*9000*/  FADD.FTZ R143, R143, R168 ;  /* 0x000000a88f8f7221 */ /* 0x000fe20000010000 */
[----:B-1----:R-:W-:Y:S01]  /*9010*/  FFMA.FTZ R208, R178, UR55, R57 ;  /* 0x00000037b2d07c23 */ /* 0x002fe20008010039 */
[----:B------:R-:W-:Y:S01]  /*9020*/  FMUL.FTZ R57, R196, UR56 ;  /* 0x00000038c4397c20 */ /* 0x000fe20008410000 */
[----:B------:R-:W-:Y:S01]  /*9030*/  FFMA.FTZ R165, R179, UR55, R56 ;  /* 0x00000037b3a57c23 */ /* 0x000fe20008010038 */
[----:B------:R-:W-:Y:S01]  /*9040*/  FMUL.FTZ R59, R175, UR56 ;  /* 0x00000038af3b7c20 */ /* 0x000fe20008410000 */
[----:B------:R-:W-:Y:S01]  /*9050*/  FMUL.FTZ R56, R197, UR56 ;  /* 0x00000038c5387c20 */ /* 0x000fe20008410000 */
[----:B------:R-:W-:Y:S01]  /*9060*/  FFMA.FTZ R146, R180, UR55, R57 ;  /* 0x00000037b4927c23 */ /* 0x000fe20008010039 */
[----:B------:R-:W-:Y:S01]  /*9070*/  FMUL.FTZ R57, R198, UR56 ;  /* 0x00000038c6397c20 */ /* 0x000fe20008410000 */
[----:B------:R0:W-:Y:S01]  /*9080*/  STS [R131+0x2164], R136 ;  /* 0x0021648883007388 */ /* 0x0001e20000000800 */
[----:B------:R-:W-:Y:S01]  /*9090*/  FMUL.FTZ R192, R87, R192 ;  /* 0x000000c057c07220 */ /* 0x000fe20000410000 */
[----:B------:R-:W-:Y:S01]  /*90a0*/  FFMA.FTZ R168, R190, UR55, -R59 ;  /* 0x00000037bea87c23 */ /* 0x000fe2000801083b */
[----:B------:R-:W-:Y:S01]  /*90b0*/  FFMA.FTZ R139, R181, UR55, R56 ;  /* 0x00000037b58b7c23 */ /* 0x000fe20008010038 */
[----:B------:R1:W-:Y:S01]  /*90c0*/  STS [R131+0x2154], R214 ;  /* 0x002154d683007388 */ /* 0x0003e20000000800 */
[C---:B------:R-:W-:Y:S01]  /*90d0*/  FMUL.FTZ R226, R117.reuse, R226 ;  /* 0x000000e275e27220 */ /* 0x040fe20000410000 */
[----:B------:R-:W-:Y:S01]  /*90e0*/  FMUL.FTZ R228, R117, R228 ;  /* 0x000000e475e47220 */ /* 0x000fe20000410000 */
[----:B------:R-:W-:Y:S01]  /*90f0*/  FMUL.FTZ R138, R123, R133 ;  /* 0x000000857b8a7220 */ /* 0x000fe20000410000 */
[----:B------:R2:W-:Y:S01]  /*9100*/  STS [R131+0x2170], R142 ;  /* 0x0021708e83007388 */ /* 0x0005e20000000800 */
[----:B------:R-:W-:Y:S01]  /*9110*/  FMUL.FTZ R59, R177, UR56 ;  /* 0x00000038b13b7c20 */ /* 0x000fe20008410000 */
[----:B0-----:R-:W-:Y:S01]  /*9120*/  FMUL.FTZ R136, R124, R193 ;  /* 0x000000c17c887220 */ /* 0x001fe20000410000 */
[----:B------:R-:W-:Y:S01]  /*9130*/  FMUL.FTZ R56, R199, UR56 ;  /* 0x00000038c7387c20 */ /* 0x000fe20008410000 */
[----:B------:R0:W-:Y:S01]  /*9140*/  STS [R131+0x2148], R192 ;  /* 0x002148c083007388 */ /* 0x0001e20000000800 */
[----:B------:R-:W-:Y:S01]  /*9150*/  FMUL.FTZ R171, R178, UR56 ;  /* 0x00000038b2ab7c20 */ /* 0x000fe20008410000 */
[----:B-1----:R-:W-:Y:S01]  /*9160*/  FADD.FTZ R214, R143, R134 ;  /* 0x000000868fd67221 */ /* 0x002fe20000010000 */
[----:B------:R-:W-:Y:S01]  /*9170*/  FMUL.FTZ R134, R174, UR56 ;  /* 0x00000038ae867c20 */ /* 0x000fe20008410000 */
[----:B------:R1:W-:Y:S01]  /*9180*/  STS [R131+0x2174], R136 ;  /* 0x0021748883007388 */ /* 0x0003e20000000800 */
[----:B------:R-:W-:Y:S01]  /*9190*/  FMUL.FTZ R143, R164, R191 ;  /* 0x000000bfa48f7220 */ /* 0x000fe20000410000 */
[----:B--2---:R-:W-:Y:S01]  /*91a0*/  FFMA.FTZ R142, R182, UR55, R57 ;  /* 0x00000037b68e7c23 */ /* 0x004fe20008010039 */
[----:B------:R-:W-:Y:S01]  /*91b0*/  FMUL.FTZ R57, R200, UR56 ;  /* 0x00000038c8397c20 */ /* 0x000fe20008410000 */
[----:B------:R2:W-:Y:S01]  /*91c0*/  STS [R131+0x2160], R170 ;  /* 0x002160aa83007388 */ /* 0x0005e20000000800 */
[----:B------:R-:W-:Y:S01]  /*91d0*/  FFMA.FTZ R145, R191, UR55, -R134 ;  /* 0x00000037bf917c23 */ /* 0x000fe20008010886 */
[----:B0-----:R-:W-:Y:S01]  /*91e0*/  FFMA.FTZ R192, R188, UR55, -R59 ;  /* 0x00000037bcc07c23 */ /* 0x001fe2000801083b */
[----:B------:R-:W-:Y:S01]  /*91f0*/  FFMA.FTZ R137, R183, UR55, R56 ;  /* 0x00000037b7897c23 */ /* 0x000fe20008010038 */
[----:B------:R0:W-:Y:S01]  /*9200*/  STS [R131+0x2168], R140 ;  /* 0x0021688c83007388 */ /* 0x0001e20000000800 */
[----:B------:R-:W-:Y:S01]  /*9210*/  FMUL.FTZ R191, R191, UR56 ;  /* 0x00000038bfbf7c20 */ /* 0x000fe20008410000 */
[----:B-1----:R-:W-:Y:S01]  /*9220*/  FFMA.FTZ R136, R184, UR55, R57 ;  /* 0x00000037b8887c23 */ /* 0x002fe20008010039 */
[----:B------:R-:W-:Y:S01]  /*9230*/  FMUL.FTZ R164, R179, UR56 ;  /* 0x00000038b3a47c20 */ /* 0x000fe20008410000 */
[----:B------:R1:W-:Y:S01]  /*9240*/  STS [R131+0x217c], R58 ;  /* 0x00217c3a83007388 */ /* 0x0003e20000000800 */
[----:B------:R-:W-:Y:S01]  /*9250*/  FMUL.FTZ R163, R180, UR56 ;  /* 0x00000038b4a37c20 */ /* 0x000fe20008410000 */
[----:B--2---:R-:W-:Y:S01]  /*9260*/  FMUL.FTZ R170, R176, UR56 ;  /* 0x00000038b0aa7c20 */ /* 0x004fe20008410000 */
[----:B------:R-:W-:Y:S01]  /*9270*/  FMUL.FTZ R144, R181, UR56 ;  /* 0x00000038b5907c20 */ /* 0x000fe20008410000 */
[----:B------:R-:W-:Y:S01]  /*9280*/  STS [R131+0x2158], R226 ;  /* 0x002158e283007388 */ /* 0x000fe20000000800 */
[----:B------:R-:W-:Y:S01]  /*9290*/  FMUL.FTZ R141, R182, UR56 ;  /* 0x00000038b68d7c20 */ /* 0x000fe20008410000 */
[----:B0-----:R-:W-:Y:S01]  /*92a0*/  FMUL.FTZ R140, R183, UR56 ;  /* 0x00000038b78c7c20 */ /* 0x001fe20008410000 */
[----:B------:R-:W-:Y:S01]  /*92b0*/  FMUL.FTZ R59, R184, UR56 ;  /* 0x00000038b83b7c20 */ /* 0x000fe20008410000 */
[----:B------:R-:W-:Y:S01]  /*92c0*/  STS [R131+0x215c], R228 ;  /* 0x00215ce483007388 */ /* 0x000fe20000000800 */
[----:B------:R-:W-:Y:S01]  /*92d0*/  FMUL.FTZ R56, R201, UR56 ;  /* 0x00000038c9387c20 */ /* 0x000fe20008410000 */
[----:B-1----:R-:W-:Y:S01]  /*92e0*/  FMUL.FTZ R58, R185, UR56 ;  /* 0x00000038b93a7c20 */ /* 0x002fe20008410000 */
[----:B------:R-:W-:Y:S01]  /*92f0*/  FMUL.FTZ R133, R186, UR56 ;  /* 0x00000038ba857c20 */ /* 0x000fe20008410000 */
[----:B------:R0:W-:Y:S01]  /*9300*/  STS [R131+0x216c], R138 ;  /* 0x00216c8a83007388 */ /* 0x0001e20000000800 */
[----:B------:R-:W-:Y:S01]  /*9310*/  FMUL.FTZ R57, R202, UR56 ;  /* 0x00000038ca397c20 */ /* 0x000fe20008410000 */
[----:B------:R-:W-:Y:S01]  /*9320*/  FFMA.FTZ R166, R174, UR55, R191 ;  /* 0x00000037aea67c23 */ /* 0x000fe200080100bf */
[----:B------:R-:W-:Y:S01]  /*9330*/  FFMA.FTZ R170, R189, UR55, -R170 ;  /* 0x00000037bdaa7c23 */ /* 0x000fe200080108aa */
[----:B------:R-:W-:Y:S01]  /*9340*/  FFMA.FTZ R171, R194, UR55, -R171 ;  /* 0x00000037c2ab7c23 */ /* 0x000fe200080108ab */
[----:B------:R-:W-:Y:S01]  /*9350*/  FFMA.FTZ R164, R195, UR55, -R164 ;  /* 0x00000037c3a47c23 */ /* 0x000fe200080108a4 */
[----:B------:R-:W-:Y:S01]  /*9360*/  FFMA.FTZ R163, R196, UR55, -R163 ;  /* 0x00000037c4a37c23 */ /* 0x000fe200080108a3 */
[----:B------:R-:W-:Y:S01]  /*9370*/  FFMA.FTZ R144, R197, UR55, -R144 ;  /* 0x00000037c5907c23 */ /* 0x000fe20008010890 */
[----:B------:R-:W-:Y:S01]  /*9380*/  FFMA.FTZ R141, R198, UR55, -R141 ;  /* 0x00000037c68d7c23 */ /* 0x000fe2000801088d */
[----:B------:R-:W-:Y:S01]  /*9390*/  FFMA.FTZ R140, R199, UR55, -R140 ;  /* 0x00000037c78c7c23 */ /* 0x000fe2000801088c */
[----:B0-----:R-:W-:Y:S01]  /*93a0*/  FFMA.FTZ R138, R200, UR55, -R59 ;  /* 0x00000037c88a7c23 */ /* 0x001fe2000801083b */
[----:B------:R-:W-:Y:S01]  /*93b0*/  FFMA.FTZ R135, R201, UR55, -R58 ;  /* 0x00000037c9877c23 */ /* 0x000fe2000801083a */
[----:B------:R-:W-:Y:S01]  /*93c0*/  FFMA.FTZ R131, R185, UR55, R56 ;  /* 0x00000037b9837c23 */ /* 0x000fe20008010038 */
        /* <DEDUP_REMOVED lines=32> */
.L_x_4810:
[----:B------:R-:W-:Y:S05]  /*95d0*/  BSYNC B0 ;  /* 0x0000000000007941 */ /* 0x000fea0003800000 */
.L_x_4809:
[----:B------:R-:W-:Y:S01]  /*95e0*/  USHF.R.U32.HI UR44, URZ, 0x1, UR27 ;  /* 0x000000013f2c7899 */ /* 0x000fe2000801161b */
[----:B------:R-:W1:Y:S01]  /*95f0*/  LDC.64 R56, c[0x0][0x360] ;  /* 0x0000d800ff387b82 */ /* 0x000e620000000a00 */
[----:B------:R-:W-:Y:S01]  /*9600*/  USHF.R.U64 UR53, UR26, 0x1, UR27 ;  /* 0x000000011a357899 */ /* 0x000fe2000800121b */
[----:B------:R-:W-:Y:S01]  /*9610*/  FMUL.FTZ R216, R2, R216 ;  /* 0x000000d802d87220 */ /* 0x000fe20000410000 */
[----:B------:R-:W-:Y:S01]  /*9620*/  UIMAD UR55, UR44, UR11, URZ ;  /* 0x0000000b2c3772a4 */ /* 0x000fe2000f8e023f */
[----:B------:R-:W-:Y:S01]  /*9630*/  FADD.FTZ R193, R222, R129 ;  /* 0x00000081dec17221 */ /* 0x000fe20000010000 */
[----:B------:R-:W-:Y:S01]  /*9640*/  UIMAD.WIDE.U32 UR44, UR53, UR11, URZ ;  /* 0x0000000b352c72a5 */ /* 0x000fe2000f8e003f */
[----:B------:R-:W-:Y:S01]  /*9650*/  FADD.FTZ R125, R125, R216 ;  /* 0x000000d87d7d7221 */ /* 0x000fe20000010000 */
[----:B------:R-:W-:Y:S01]  /*9660*/  UIMAD UR55, UR47, UR53, UR55 ;  /* 0x000000352f3772a4 */ /* 0x000fe2000f8e0237 */
[----:B------:R-:W-:Y:S01]  /*9670*/  IADD3 R129, R104, 0x100, RZ ;  /* 0x0000010068817810 */ /* 0x000fe20007ffe0ff */
[----:B------:R-:W-:Y:S01]  /*9680*/  UIMAD UR46, UR46, UR28, URZ ;  /* 0x0000001c2e2e72a4 */ /* 0x000fe2000f8e023f */
[----:B------:R-:W-:Y:S01]  /*9690*/  FADD.FTZ R127, R214, R127 ;  /* 0x0000007fd67f7221 */ /* 0x000fe20000010000 */
[----:B------:R-:W-:Y:S01]  /*96a0*/  UIADD3 UR45, UR55, UR45, URZ ;  /* 0x0000002d372d7290 */ /* 0x000fe2000fffe03f */
[----:B------:R-:W-:Y:S01]  /*96b0*/  FMUL.FTZ R220, R2, R220 ;  /* 0x000000dc02dc7220 */ /* 0x000fe20000410000 */
[----:B------:R-:W-:Y:S01]  /*96c0*/  UIMAD UR46, UR12, UR29, UR46 ;  /* 0x0000001d0c2e72a4 */ /* 0x000fe2000f8e022e */
[----:B------:R-:W-:Y:S01]  /*96d0*/  LEA.HI.SX32 R214, R129, R104, 0x1b ;  /* 0x0000006881d67211 */ /* 0x000fe200078fdaff */
[----:B------:R-:W-:Y:S01]  /*96e0*/  UIMAD.WIDE.U32 UR44, UR12, UR28, UR44 ;  /* 0x0000001c0c2c72a5 */ /* 0x000fe2000f8e002c */
[----:B------:R-:W-:Y:S01]  /*96f0*/  BSSY B0, `(.L_x_4811) ;  /* 0x000001e000007945 */ /* 0x000fe20003800000 */
[----:B------:R-:W-:Y:S01]  /*9700*/  FADD.FTZ R227, R227, -R220 ;  /* 0x800000dce3e37221 */ /* 0x000fe20000010000 */
[C---:B------:R-:W-:Y:S01]  /*9710*/  ISETP.GE.AND P1, PT, R173.reuse, 0x101, PT ;  /* 0x00000101ad00780c */ /* 0x040fe20003f26270 */
[----:B------:R-:W-:Y:S01]  /*9720*/  UIADD3 UR46, UR46, UR45, URZ ;  /* 0x0000002d2e2e7290 */ /* 0x000fe2000fffe03f */
[----:B------:R-:W-:Y:S01]  /*9730*/  ISETP.GE.AND P2, PT, R173, 0x181, PT ;  /* 0x00000181ad00780c */ /* 0x000fe20003f46270 */
[----:B------:R-:W-:Y:S01]  /*9740*/  ULEA UR47, UP0, UR44, UR30, 0x3 ;  /* 0x0000001e2c2f7291 */ /* 0x000fe2000f80183f */
[----:B------:R-:W-:Y:S01]  /*9750*/  FADD.FTZ R68, R193, R68 ;  /* 0x00000044c1447221 */ /* 0x000fe20000010000 */
[----:B------:R-:W-:Y:S01]  /*9760*/  UIADD3 UR45, UR6, -UR19, URZ ;  /* 0x80000013062d7290 */ /* 0x000fe2000fffe03f */
[----:B------:R-:W-:Y:S01]  /*9770*/  LEA R214, R214, R101, 0x2 ;  /* 0x00000065d6d67211 */ /* 0x000fe200078e10ff */
[----:B------:R-:W-:-:S02]  /*9780*/  ULEA.HI.X UR46, UR44, UR31, UR46, 0x3, UP0 ;  /* 0x0000001f2c2e7291 */ /* 0x000fc400080f1c2e */
        /* <DEDUP_REMOVED lines=8> */
[----:B------:R-:W-:Y:S01]  /*9810*/  IMAD.WIDE R58, R187, 0x4, R58 ;  /* 0x00000004bb3a7825 */ /* 0x000fe200078e023a */
[----:B------:R-:W-:-:S03]  /*9820*/  IADD3 R187, R104, 0x180, RZ ;  /* 0x0000018068bb7810 */ /* 0x000fc60007ffe0ff */
[----:B------:R-:W-:Y:S01]  /*9830*/  IMAD R191, R57, UR44, R216 ;  /* 0x0000002c39bf7c24 */ /* 0x000fe2000f8e02d8 */
[----:B------:R-:W-:Y:S01]  /*9840*/  IADD3 R57, R104, 0x80, RZ ;  /* 0x0000008068397810 */ /* 0x000fe20007ffe0ff */
[----:B------:R-:W-:-:S03]  /*9850*/  IMAD.WIDE.U32 R58, R56, UR44, R58 ;  /* 0x0000002c383a7c25 */ /* 0x000fc6000f8e003a */
[-C--:B------:R-:W-:Y:S02]  /*9860*/  LEA.HI.SX32 R56, R57, R104.reuse, 0x1b ;  /* 0x0000006839387211 */ /* 0x080fe400078fdaff */
[----:B------:R-:W-:Y:S02]  /*9870*/  IADD3 R59, R59, R191, RZ ;  /* 0x000000bf3b3b7210 */ /* 0x000fe40007ffe0ff */
[----:B------:R-:W-:Y:S02]  /*9880*/  LEA R57, R56, R101, 0x2 ;  /* 0x0000006538397211 */ /* 0x000fe400078e10ff */
[----:B------:R-:W-:-:S04]  /*9890*/  LEA.HI.SX32 R56, R187, R104, 0x1b ;  /* 0x00000068bb387211 */ /* 0x000fc800078fdaff */
[----:B------:R-:W0:Y:S01]  /*98a0*/  LDS R57, [R57+0x2300] ;  /* 0x0023000039397984 */ /* 0x000e220000000800 */
[----:B------:R-:W-:Y:S05]  /*98b0*/  @!P0 BRA `(.L_x_4812) ;  /* 0x0000000000048947 */ /* 0x000fea0003800000 */
[----:B0-----:R1:W-:Y:S02]  /*98c0*/  REDG.E.ADD.F32.FTZ.RN.STRONG.GPU desc[UR22][R58.64+-0x3e00], R57 ;  /* 0xffc200393a0079a6 */ /* 0x0013e4000c10f396 */
.L_x_4812:
[----:B------:R-:W-:Y:S05]  /*98d0*/  BSYNC B0 ;  /* 0x0000000000007941 */ /* 0x000fea0003800000 */
.L_x_4811:
[----:B01----:R0:W1:Y:S01]  /*98e0*/  LDS R57, [R214+0x2500] ;  /* 0x00250000d6397984 */ /* 0x0030620000000800 */
[----:B------:R-:W-:Y:S01]  /*98f0*/  BSSY B0, `(.L_x_4813) ;  /* 0x0000004000007945 */ /* 0x000fe20003800000 */
[----:B------:R-:W-:-:S03]  /*9900*/  LEA R56, R56, R101, 0x2 ;  /* 0x0000006538387211 */ /* 0x000fc600078e10ff */
[----:B------:R-:W-:Y:S05]  /*9910*/  @!P1 BRA `(.L_x_4814) ;  /* 0x0000000000049947 */ /* 0x000fea0003800000 */
[----:B-1----:R2:W-:Y:S02]  /*9920*/  REDG.E.ADD.F32.FTZ.RN.STRONG.GPU desc[UR22][R58.64+-0x3c00], R57 ;  /* 0xffc400393a0079a6 */ /* 0x0025e4000c10f396 */
.L_x_4814:
[----:B------:R-:W-:Y:S05]  /*9930*/  BSYNC B0 ;  /* 0x0000000000007941 */ /* 0x000fea0003800000 */
.L_x_4813:
[----:B-12---:R1:W2:Y:S01]  /*9940*/  LDS R57, [R56+0x2700] ;  /* 0x0027000038397984 */ /* 0x0062a20000000800 */
[----:B------:R-:W-:Y:S01]  /*9950*/  BSSY B0, `(.L_x_4815) ;  /* 0x0000005000007945 */ /* 0x000fe20003800000 */
[C---:B------:R-:W-:Y:S02]  /*9960*/  IADD3 R187, R104.reuse, 0x200, RZ ;  /* 0x0000020068bb7810 */ /* 0x040fe40007ffe0ff */
[----:B------:R-:W-:Y:S01]  /*9970*/  IADD3 R129, R104, 0x280, RZ ;  /* 0x0000028068817810 */ /* 0x000fe20007ffe0ff */
[----:B------:R-:W-:Y:S06]  /*9980*/  @!P2 BRA `(.L_x_4816) ;  /* 0x000000000004a947 */ /* 0x000fec0003800000 */
[----:B--2---:R3:W-:Y:S02]  /*9990*/  REDG.E.ADD.F32.FTZ.RN.STRONG.GPU desc[UR22][R58.64+-0x3a00], R57 ;  /* 0xffc600393a0079a6 */ /* 0x0047e4000c10f396 */
.L_x_4816:
[----:B------:R-:W-:Y:S05]  /*99a0*/  BSYNC B0 ;  /* 0x0000000000007941 */ /* 0x000fea0003800000 */
.L_x_4815:
        /* <DEDUP_REMOVED lines=18> */
.L_x_4818:
[----:B------:R-:W-:Y:S05]  /*9ad0*/  BSYNC B0 ;  /* 0x0000000000007941 */ /* 0x000fea0003800000 */
.L_x_4817:
[----:B0-2---:R0:W1:Y:S01]  /*9ae0*/  LDS R57, [R214+0x2b00] ;  /* 0x002b0000d6397984 */ /* 0x0050620000000800 */
[----:B------:R-:W-:Y:S01]  /*9af0*/  BSSY B0, `(.L_x_4819) ;  /* 0x0000006000007945 */ /* 0x000fe20003800000 */
[----:B------:R-:W-:Y:S02]  /*9b00*/  IADD3 R187, R104, 0x400, RZ ;  /* 0x0000040068bb7810 */ /* 0x000fe40007ffe0ff */
[----:B------:R-:W-:Y:S02]  /*9b10*/  LEA.HI.SX32 R56, R129, R104, 0x1b ;  /* 0x0000006881387211 */ /* 0x000fe400078fdaff */
[----:B------:R-:W-:Y:S01]  /*9b20*/  LEA R216, R216, R101, 0x2 ;  /* 0x00000065d8d87211 */ /* 0x000fe200078e10ff */
[----:B------:R-:W-:Y:S06]  /*9b30*/  @!P0 BRA `(.L_x_4820) ;  /* 0x0000000000048947 */ /* 0x000fec0003800000 */
[----:B-1----:R2:W-:Y:S02]  /*9b40*/  REDG.E.ADD.F32.FTZ.RN.STRONG.GPU desc[UR22][R58.64+-0x3600], R57 ;  /* 0xffca00393a0079a6 */ /* 0x0025e4000c10f396 */
.L_x_4820:
[----:B------:R-:W-:Y:S05]  /*9b50*/  BSYNC B0 ;  /* 0x0000000000007941 */ /* 0x000fea0003800000 */
.L_x_4819:
[----:B-12---:R1:W2:Y:S01]  /*9b60*/  LDS R57, [R216+0x2d00] ;  /* 0x002d0000d8397984 */ /* 0x0062a20000000800 */
[----:B------:R-:W-:Y:S01]  /*9b70*/  BSSY B0, `(.L_x_4821) ;  /* 0x0000006000007945 */ /* 0x000fe20003800000 */
[----:B------:R-:W-:Y:S02]  /*9b80*/  IADD3 R129, R104, 0x480, RZ ;  /* 0x0000048068817810 */ /* 0x000fe40007ffe0ff */
[----:B0-----:R-:W-:Y:S02]  /*9b90*/  LEA.HI.SX32 R214, R187, R104, 0x1b ;  /* 0x00000068bbd67211 */ /* 0x001fe400078fdaff */
[----:B------:R-:W-:Y:S01]  /*9ba0*/  LEA R191, R56, R101, 0x2 ;  /* 0x0000006538bf7211 */ /* 0x000fe200078e10ff */
[----:B------:R-:W-:Y:S06]  /*9bb0*/  @!P1 BRA `(.L_x_4822) ;  /* 0x0000000000049947 */ /* 0x000fec0003800000 */
[----:B--2---:R0:W-:Y:S02]  /*9bc0*/  REDG.E.ADD.F32.FTZ.RN.STRONG.GPU desc[UR22][R58.64+-0x3400], R57 ;  /* 0xffcc00393a0079a6 */ /* 0x0041e4000c10f396 */
.L_x_4822:
[----:B------:R-:W-:Y:S05]  /*9bd0*/  BSYNC B0 ;  /* 0x0000000000007941 */ /* 0x000fea0003800000 */
.L_x_4821:
[----:B0-2---:R0:W2:Y:S01]  /*9be0*/  LDS R57, [R191+0x2f00] ;  /* 0x002f0000bf397984 */ /* 0x0050a20000000800 */
[----:B------:R-:W-:Y:S01]  /*9bf0*/  BSSY B0, `(.L_x_4823) ;  /* 0x0000006000007945 */ /* 0x000fe20003800000 */
[----:B------:R-:W-:Y:S02]  /*9c00*/  LEA.HI.SX32 R56, R129, R104, 0x1b ;  /* 0x0000006881387211 */ /* 0x000fe400078fdaff */
[----:B------:R-:W-:Y:S02]  /*9c10*/  IADD3 R187, R104, 0x500, RZ ;  /* 0x0000050068bb7810 */ /* 0x000fe40007ffe0ff */
[----:B------:R-:W-:Y:S01]  /*9c20*/  LEA R129, R214, R101, 0x2 ;  /* 0x00000065d6817211 */ /* 0x000fe200078e10ff */
[----:B------:R-:W-:Y:S06]  /*9c30*/  @!P2 BRA `(.L_x_4824) ;  /* 0x000000000004a947 */ /* 0x000fec0003800000 */
[----:B--2---:R3:W-:Y:S02]  /*9c40*/  REDG.E.ADD.F32.FTZ.RN.STRONG.GPU desc[UR22][R58.64+-0x3200], R57 ;  /* 0xffce00393a0079a6 */ /* 0x0047e4000c10f396 */
.L_x_4824:
[----:B------:R-:W-:Y:S05]  /*9c50*/  BSYNC B0 ;  /* 0x0000000000007941 */ /* 0x000fea0003800000 */
.L_x_4823:
[----:B--23--:R2:W3:Y:S01]  /*9c60*/  LDS R57, [R129+0x3100] ;  /* 0x0031000081397984 */ /* 0x00c4e20000000800 */
[----:B------:R-:W-:Y:S01]  /*9c70*/  BSSY B0, `(.L_x_4825) ;  /* 0x0000005000007945 */ /* 0x000fe20003800000 */
[----:B------:R-:W-:Y:S02]  /*9c80*/  LEA.HI.SX32 R214, R187, R104, 0x1b ;  /* 0x00000068bbd67211 */ /* 0x000fe400078fdaff */
[----:B------:R-:W-:Y:S01]  /*9c90*/  LEA R56, R56, R101, 0x2 ;  /* 0x0000006538387211 */ /* 0x000fe200078e10ff */
[----:B------:R-:W-:Y:S06]  /*9ca0*/  @!P3 BRA `(.L_x_4826) ;  /* 0x000000000004b947 */ /* 0x000fec0003800000 */
[----:B---3--:R4:W-:Y:S02]  /*9cb0*/  REDG.E.ADD.F32.FTZ.RN.STRONG.GPU desc[UR22][R58.64+-0x3000], R57 ;  /* 0xffd000393a0079a6 */ /* 0x0089e4000c10f396 */
.L_x_4826:
[----:B------:R-:W-:Y:S05]  /*9cc0*/  BSYNC B0 ;  /* 0x0000000000007941 */ /* 0x000fea0003800000 */
.L_x_4825:
[----:B---34-:R3:W4:Y:S01]  /*9cd0*/  LDS R57, [R56+0x3300] ;  /* 0x0033000038397984 */ /* 0x0187220000000800 */
[----:B------:R-:W-:Y:S01]  /*9ce0*/  BSSY B0, `(.L_x_4827) ;  /* 0x0000004000007945 */ /* 0x000fe20003800000 */
[----:B------:R-:W-:-:S03]  /*9cf0*/  LEA R214, R214, R101, 0x2 ;  /* 0x00000065d6d67211 */ /* 0x000fc600078e10ff */
[----:B------:R-:W-:Y:S05]  /*9d00*/  @!P4 BRA `(.L_x_4828) ;  /* 0x000000000004c947 */ /* 0x000fea0003800000 */
[----:B----4-:R4:W-:Y:S02]  /*9d10*/  REDG.E.ADD.F32.FTZ.RN.STRONG.GPU desc[UR22][R58.64+-0x2e00], R57 ;  /* 0xffd200393a0079a6 */ /* 0x0109e4000c10f396 */
.L_x_4828:
[----:B------:R-:W-:Y:S05]  /*9d20*/  BSYNC B0 ;  /* 0x0000000000007941 */ /* 0x000fea0003800000 */
.L_x_4827:
[----:B----4-:R4:W0:Y:S01]  /*9d30*/  LDS R57, [R214+0x3500] ;  /* 0x00350000d6397984 */ /* 0x0108220000000800 */
[----:B------:R-:W-:Y:S01]  /*9d40*/  BSSY B0, `(.L_x_4829) ;  /* 0x0000005000007945 */ /* 0x000fe20003800000 */
[C---:B--2---:R-:W-:Y:S02]  /*9d50*/  IADD3 R129, R104.reuse, 0x580, RZ ;  /* 0x0000058068817810 */ /* 0x044fe40007ffe0ff */
[----:B------:R-:W-:Y:S01]  /*9d60*/  IADD3 R187, R104, 0x600, RZ ;  /* 0x0000060068bb7810 */ /* 0x000fe20007ffe0ff */
[----:B------:R-:W-:Y:S06]  /*9d70*/  @!P5 BRA `(.L_x_4830) ;  /* 0x000000000004d947 */ /* 0x000fec0003800000 */
[----:B0-----:R2:W-:Y:S02]  /*9d80*/  REDG.E.ADD.F32.FTZ.RN.STRONG.GPU desc[UR22][R58.64+-0x2c00], R57 ;  /* 0xffd400393a0079a6 */ /* 0x0015e4000c10f396 */
.L_x_4830:
[----:B------:R-:W-:Y:S05]  /*9d90*/  BSYNC B0 ;  /* 0x0000000000007941 */ /* 0x000fea0003800000 */
.L_x_4829:
        /* <DEDUP_REMOVED lines=18> */
.L_x_4832:
[----:B------:R-:W-:Y:S05]  /*9ec0*/  BSYNC B0 ;  /* 0x0000000000007941 */ /* 0x000fea0003800000 */
.L_x_4831:
[----:B01----:R0:W1:Y:S01]  /*9ed0*/  LDS R57, [R214+0x3900] ;  /* 0x00390000d6397984 */ /* 0x0030620000000800 */
[----:B------:R-:W-:Y:S01]  /*9ee0*/  BSSY B0, `(.L_x_4833) ;  /* 0x0000006000007945 */ /* 0x000fe20003800000 */
[----:B------:R-:W-:Y:S02]  /*9ef0*/  IADD3 R187, R104, 0x780, RZ ;  /* 0x0000078068bb7810 */ /* 0x000fe40007ffe0ff */
[----:B------:R-:W-:Y:S02]  /*9f00*/  LEA.HI.SX32 R56, R129, R104, 0x1b ;  /* 0x0000006881387211 */ /* 0x000fe400078fdaff */
[----:B------:R-:W-:Y:S01]  /*9f10*/  LEA R216, R216, R101, 0x2 ;  /* 0x00000065d8d87211 */ /* 0x000fe200078e10ff */
[----:B------:R-:W-:Y:S06]  /*9f20*/  @!P0 BRA `(.L_x_4834) ;  /* 0x0000000000048947 */ /* 0x000fec0003800000 */
[----:B-1----:R2:W-:Y:S02]  /*9f30*/  REDG.E.ADD.F32.FTZ.RN.STRONG.GPU desc[UR22][R58.64+-0x2800], R57 ;  /* 0xffd800393a0079a6 */ /* 0x0025e4000c10f396 */
.L_x_4834:
[----:B------:R-:W-:Y:S05]  /*9f40*/  BSYNC B0 ;  /* 0x0000000000007941 */ /* 0x000fea0003800000 */
.L_x_4833:
[----:B-12---:R1:W2:Y:S01]  /*9f50*/  LDS R57, [R216+0x3b00] ;  /* 0x003b0000d8397984 */ /* 0x0062a20000000800 */
[----:B------:R-:W-:Y:S01]  /*9f60*/  BSSY B0, `(.L_x_4835) ;  /* 0x0000006000007945 */ /* 0x000fe20003800000 */
[----:B------:R-:W-:Y:S02]  /*9f70*/  IADD3 R129, R104, 0x800, RZ ;  /* 0x0000080068817810 */ /* 0x000fe40007ffe0ff */
[----:B0-----:R-:W-:Y:S02]  /*9f80*/  LEA.HI.SX32 R214, R187, R104, 0x1b ;  /* 0x00000068bbd67211 */ /* 0x001fe400078fdaff */
[----:B------:R-:W-:Y:S01]  /*9f90*/  LEA R191, R56, R101, 0x2 ;  /* 0x0000006538bf7211 */ /* 0x000fe200078e10ff */
[----:B------:R-:W-:Y:S06]  /*9fa0*/  @!P1 BRA `(.L_x_4836) ;  /* 0x0000000000049947 */ /* 0x000fec0003800000 */
[----:B--2---:R0:W-:Y:S02]  /*9fb0*/  REDG.E.ADD.F32.FTZ.RN.STRONG.GPU desc[UR22][R58.64+-0x2600], R57 ;  /* 0xffda00393a0079a6 */ /* 0x0041e4000c10f396 */
.L_x_4836:
[----:B------:R-:W-:Y:S05]  /*9fc0*/  BSYNC B0 ;  /* 0x0000000000007941 */ /* 0x000fea0003800000 */
.L_x_4835:
[----:B0-2---:R0:W2:Y:S01]  /*9fd0*/  LDS R57, [R191+0x3d00] ;  /* 0x003d0000bf397984 */ /* 0x0050a20000000800 */
[----:B------:R-:W-:Y:S01]  /*9fe0*/  BSSY B0, `(.L_x_4837) ;  /* 0x0000006000007945 */ /* 0x000fe20003800000 */
[----:B------:R-:W-:Y:S02]  /*9ff0*/  LEA.HI.SX32 R56, R129, R104, 0x1b ;  /* 0x0000006881387211 */ /* 0x000fe400078fdaff */
[----:B------:R-:W-:Y:S02]  /*a000*/  IADD3 R187, R104, 0x880, RZ ;  /* 0x0000088068bb7810 */ /* 0x000fe40007ffe0ff */
[----:B------:R-:W-:Y:S01]  /*a010*/  LEA R129, R214, R101, 0x2 ;  /* 0x00000065d6817211 */ /* 0x000fe200078e10ff */
[----:B------:R-:W-:Y:S06]  /*a020*/  @!P2 BRA `(.L_x_4838) ;  /* 0x000000000004a947 */ /* 0x000fec0003800000 */
[----:B--2---:R3:W-:Y:S02]  /*a030*/  REDG.E.ADD.F32.FTZ.RN.STRONG.GPU desc[UR22][R58.64+-0x2400], R57 ;  /* 0xffdc00393a0079a6 */ /* 0x0047e4000c10f396 */
.L_x_4838:
[----:B------:R-:W-:Y:S05]  /*a040*/  BSYNC B0 ;  /* 0x0000000000007941 */ /* 0x000fea0003800000 */
.L_x_4837:
[----:B--23--:R2:W3:Y:S01]  /*a050*/  LDS R57, [R129+0x3f00] ;  /* 0x003f000081397984 */ /* 0x00c4e20000000800 */
[----:B------:R-:W-:Y:S01]  /*a060*/  BSSY B0, `(.L_x_4839) ;  /* 0x0000005000007945 */ /* 0x000fe20003800000 */
[----:B------:R-:W-:Y:S02]  /*a070*/  LEA.HI.SX32 R214, R187, R104, 0x1b ;  /* 0x00000068bbd67211 */ /* 0x000fe400078fdaff */
[----:B------:R-:W-:Y:S01]  /*a080*/  LEA R56, R56, R101, 0x2 ;  /* 0x0000006538387211 */ /* 0x000fe200078e10ff */
[----:B------:R-:W-:Y:S06]  /*a090*/  @!P3 BRA `(.L_x_4840) ;  /* 0x000000000004b947 */ /* 0x000fec0003800000 */
[----:B---3--:R4:W-:Y:S02]  /*a0a0*/  REDG.E.ADD.F32.FTZ.RN.STRONG.GPU desc[UR22][R58.64+-0x2200], R57 ;  /* 0xffde00393a0079a6 */ /* 0x0089e4000c10f396 */
.L_x_4840:
[----:B------:R-:W-:Y:S05]  /*a0b0*/  BSYNC B0 ;  /* 0x0000000000007941 */ /* 0x000fea0003800000 */
.L_x_4839:
[----:B---34-:R3:W4:Y:S01]  /*a0c0*/  LDS R57, [R56+0x4100] ;  /* 0x0041000038397984 */ /* 0x0187220000000800 */
[----:B------:R-:W-:Y:S01]  /*a0d0*/  BSSY B0, `(.L_x_4841) ;  /* 0x0000004000007945 */ /* 0x000fe20003800000 */
[----:B------:R-:W-:-:S03]  /*a0e0*/  LEA R214, R214, R101, 0x2 ;  /* 0x00000065d6d67211 */ /* 0x000fc600078e10ff */
[----:B------:R-:W-:Y:S05]  /*a0f0*/  @!P4 BRA `(.L_x_4842) ;  /* 0x000000000004c947 */ /* 0x000fea0003800000 */
[----:B----4-:R4:W-:Y:S02]  /*a100*/  REDG.E.ADD.F32.FTZ.RN.STRONG.GPU desc[UR22][R58.64+-0x2000], R57 ;  /* 0xffe000393a0079a6 */ /* 0x0109e4000c10f396 */
.L_x_4842:
[----:B------:R-:W-:Y:S05]  /*a110*/  BSYNC B0 ;  /* 0x0000000000007941 */ /* 0x000fea0003800000 */
.L_x_4841:
[----:B----4-:R4:W0:Y:S01]  /*a120*/  LDS R57, [R214+0x4300] ;  /* 0x00430000d6397984 */ /* 0x0108220000000800 */
[----:B------:R-:W-:Y:S01]  /*a130*/  BSSY B0, `(.L_x_4843) ;  /* 0x0000005000007945 */ /* 0x000fe20003800000 */
[C---:B--2---:R-:W-:Y:S02]  /*a140*/  IADD3 R129, R104.reuse, 0x900, RZ ;  /* 0x0000090068817810 */ /* 0x044fe40007ffe0ff */
[----:B------:R-:W-:Y:S01]  /*a150*/  IADD3 R187, R104, 0x980, RZ ;  /* 0x0000098068bb7810 */ /* 0x000fe20007ffe0ff */
[----:B------:R-:W-:Y:S06]  /*a160*/  @!P5 BRA `(.L_x_4844) ;  /* 0x000000000004d947 */ /* 0x000fec0003800000 */
[----:B0-----:R2:W-:Y:S02]  /*a170*/  REDG.E.ADD.F32.FTZ.RN.STRONG.GPU desc[UR22][R58.64+-0x1e00], R57 ;  /* 0xffe200393a0079a6 */ /* 0x0015e4000c10f396 */
.L_x_4844:
[----:B------:R-:W-:Y:S05]  /*a180*/  BSYNC B0 ;  /* 0x0000000000007941 */ /* 0x000fea0003800000 */
.L_x_4843:
        /* <DEDUP_REMOVED lines=18> */
.L_x_4846:
[----:B------:R-:W-:Y:S05]  /*a2b0*/  BSYNC B0 ;  /* 0x0000000000007941 */ /* 0x000fea0003800000 */
.L_x_4845:
[----:B01----:R0:W1:Y:S01]  /*a2c0*/  LDS R57, [R214+0x4700] ;  /* 0x00470000d6397984 */ /* 0x0030620000000800 */
[----:B------:R-:W-:Y:S01]  /*a2d0*/  BSSY B0, `(.L_x_4847) ;  /* 0x0000006000007945 */ /* 0x000fe20003800000 */
[----:B------:R-:W-:Y:S02]  /*a2e0*/  IADD3 R187, R104, 0xb00, RZ ;  /* 0x00000b0068bb7810 */ /* 0x000fe40007ffe0ff */
[----:B------:R-:W-:Y:S02]  /*a2f0*/  LEA.HI.SX32 R56, R129, R104, 0x1b ;  /* 0x0000006881387211 */ /* 0x000fe400078fdaff */
[----:B------:R-:W-:Y:S01]  /*a300*/  LEA R216, R216, R101, 0x2 ;  /* 0x00000065d8d87211 */ /* 0x000fe200078e10ff */
[----:B------:R-:W-:Y:S06]  /*a310*/  @!P0 BRA `(.L_x_4848) ;  /* 0x0000000000048947 */ /* 0x000fec0003800000 */
[----:B-1----:R2:W-:Y:S02]  /*a320*/  REDG.E.ADD.F32.FTZ.RN.STRONG.GPU desc[UR22][R58.64+-0x1a00], R57 ;  /* 0xffe600393a0079a6 */ /* 0x0025e4000c10f396 */
.L_x_4848:
[----:B------:R-:W-:Y:S05]  /*a330*/  BSYNC B0 ;  /* 0x0000000000007941 */ /* 0x000fea0003800000 */
.L_x_4847:
[----:B-12---:R1:W2:Y:S01]  /*a340*/  LDS R57, [R216+0x4900] ;  /* 0x00490000d8397984 */ /* 0x0062a20000000800 */
[----:B------:R-:W-:Y:S01]  /*a350*/  BSSY B0, `(.L_x_4849) ;  /* 0x0000006000007945 */ /* 0x000fe20003800000 */
[----:B------:R-:W-:Y:S02]  /*a360*/  IADD3 R129, R104, 0xb80, RZ ;  /* 0x00000b8068817810 */ /* 0x000fe40007ffe0ff */
[----:B0-----:R-:W-:Y:S02]  /*a370*/  LEA.HI.SX32 R214, R187, R104, 0x1b ;  /* 0x00000068bbd67211 */ /* 0x001fe400078fdaff */
[----:B------:R-:W-:Y:S01]  /*a380*/  LEA R191, R56, R101, 0x2 ;  /* 0x0000006538bf7211 */ /* 0x000fe200078e10ff */
[----:B------:R-:W-:Y:S06]  /*a390*/  @!P1 BRA `(.L_x_4850) ;  /* 0x0000000000049947 */ /* 0x000fec0003800000 */
[----:B--2---:R0:W-:Y:S02]  /*a3a0*/  REDG.E.ADD.F32.FTZ.RN.STRONG.GPU desc[UR22][R58.64+-0x1800], R57 ;  /* 0xffe800393a0079a6 */ /* 0x0041e4000c10f396 */
.L_x_4850:
[----:B------:R-:W-:Y:S05]  /*a3b0*/  BSYNC B0 ;  /* 0x0000000000007941 */ /* 0x000fea0003800000 */
.L_x_4849:
[----:B0-2---:R0:W2:Y:S01]  /*a3c0*/  LDS R57, [R191+0x4b00] ;  /* 0x004b0000bf397984 */ /* 0x0050a20000000800 */
[----:B------:R-:W-:Y:S01]  /*a3d0*/  BSSY B0, `(.L_x_4851) ;  /* 0x0000006000007945 */ /* 0x000fe20003800000 */
[----:B------:R-:W-:Y:S02]  /*a3e0*/  LEA.HI.SX32 R56, R129, R104, 0x1b ;  /* 0x0000006881387211 */ /* 0x000fe400078fdaff */
[----:B------:R-:W-:Y:S02]  /*a3f0*/  IADD3 R187, R104, 0xc00, RZ ;  /* 0x00000c0068bb7810 */ /* 0x000fe40007ffe0ff */
[----:B------:R-:W-:Y:S01]  /*a400*/  LEA R129, R214, R101, 0x2 ;  /* 0x00000065d6817211 */ /* 0x000fe200078e10ff */
[----:B------:R-:W-:Y:S06]  /*a410*/  @!P2 BRA `(.L_x_4852) ;  /* 0x000000000004a947 */ /* 0x000fec0003800000 */
[----:B--2---:R3:W-:Y:S02]  /*a420*/  REDG.E.ADD.F32.FTZ.RN.STRONG.GPU desc[UR22][R58.64+-0x1600], R57 ;  /* 0xffea00393a0079a6 */ /* 0x0047e4000c10f396 */
.L_x_4852:
[----:B------:R-:W-:Y:S05]  /*a430*/  BSYNC B0 ;  /* 0x0000000000007941 */ /* 0x000fea0003800000 */
.L_x_4851:
[----:B--23--:R2:W3:Y:S01]  /*a440*/  LDS R57, [R129+0x4d00] ;  /* 0x004d000081397984 */ /* 0x00c4e20000000800 */
[----:B------:R-:W-:Y:S01]  /*a450*/  BSSY B0, `(.L_x_4853) ;  /* 0x0000005000007945 */ /* 0x000fe20003800000 */
[----:B------:R-:W-:Y:S02]  /*a460*/  LEA.HI.SX32 R214, R187, R104, 0x1b ;  /* 0x00000068bbd67211 */ /* 0x000fe400078fdaff */
[----:B------:R-:W-:Y:S01]  /*a470*/  LEA R56, R56, R101, 0x2 ;  /* 0x0000006538387211 */ /* 0x000fe200078e10ff */
[----:B------:R-:W-:Y:S06]  /*a480*/  @!P3 BRA `(.L_x_4854) ;  /* 0x000000000004b947 */ /* 0x000fec0003800000 */
[----:B---3--:R4:W-:Y:S02]  /*a490*/  REDG.E.ADD.F32.FTZ.RN.STRONG.GPU desc[UR22][R58.64+-0x1400], R57 ;  /* 0xffec00393a0079a6 */ /* 0x0089e4000c10f396 */
.L_x_4854:
[----:B------:R-:W-:Y:S05]  /*a4a0*/  BSYNC B0 ;  /* 0x0000000000007941 */ /* 0x000fea0003800000 */
.L_x_4853:
[----:B---34-:R3:W4:Y:S01]  /*a4b0*/  LDS R57, [R56+0x4f00] ;  /* 0x004f000038397984 */ /* 0x0187220000000800 */
[----:B------:R-:W-:Y:S01]  /*a4c0*/  BSSY B0, `(.L_x_4855) ;  /* 0x0000004000007945 */ /* 0x000fe20003800000 */
[----:B------:R-:W-:-:S03]  /*a4d0*/  LEA R214, R214, R101, 0x2 ;  /* 0x00000065d6d67211 */ /* 0x000fc600078e10ff */
[----:B------:R-:W-:Y:S05]  /*a4e0*/  @!P4 BRA `(.L_x_4856) ;  /* 0x000000000004c947 */ /* 0x000fea0003800000 */
[----:B----4-:R4:W-:Y:S02]  /*a4f0*/  REDG.E.ADD.F32.FTZ.RN.STRONG.GPU desc[UR22][R58.64+-0x1200], R57 ;  /* 0xffee00393a0079a6 */ /* 0x0109e4000c10f396 */
.L_x_4856:
[----:B------:R-:W-:Y:S05]  /*a500*/  BSYNC B0 ;  /* 0x0000000000007941 */ /* 0x000fea0003800000 */
.L_x_4855:
[----:B----4-:R4:W0:Y:S01]  /*a510*/  LDS R57, [R214+0x5100] ;  /* 0x00510000d6397984 */ /* 0x0108220000000800 */
[----:B------:R-:W-:Y:S01]  /*a520*/  BSSY B0, `(.L_x_4857) ;  /* 0x0000005000007945 */ /* 0x000fe20003800000 */
[C---:B--2---:R-:W-:Y:S02]  /*a530*/  IADD3 R129, R104.reuse, 0xc80, RZ ;  /* 0x00000c8068817810 */ /* 0x044fe40007ffe0ff */
[----:B------:R-:W-:Y:S01]  /*a540*/  IADD3 R187, R104, 0xd00, RZ ;  /* 0x00000d0068bb7810 */ /* 0x000fe20007ffe0ff */
[----:B------:R-:W-:Y:S06]  /*a550*/  @!P5 BRA `(.L_x_4858) ;  /* 0x000000000004d947 */ /* 0x000fec0003800000 */
[----:B0-----:R2:W-:Y:S02]  /*a560*/  REDG.E.ADD.F32.FTZ.RN.STRONG.GPU desc[UR22][R58.64+-0x1000], R57 ;  /* 0xfff000393a0079a6 */ /* 0x0015e4000c10f396 */
.L_x_4858:
[----:B------:R-:W-:Y:S05]  /*a570*/  BSYNC B0 ;  /* 0x0000000000007941 */ /* 0x000fea0003800000 */
.L_x_4857:
        /* <DEDUP_REMOVED lines=18> */
.L_x_4860:
[----:B------:R-:W-:Y:S05]  /*a6a0*/  BSYNC B0 ;  /* 0x0000000000007941 */ /* 0x000fea0003800000 */
.L_x_4859:
[----:B01----:R0:W1:Y:S01]  /*a6b0*/  LDS R57, [R214+0x5500] ;  /* 0x00550000d6397984 */ /* 0x0030620000000800 */
[----:B------:R-:W-:Y:S01]  /*a6c0*/  BSSY B0, `(.L_x_4861) ;  /* 0x0000006000007945 */ /* 0x000fe20003800000 */
[----:B------:R-:W-:Y:S02]  /*a6d0*/  IADD3 R173, R104, 0xe80, RZ ;  /* 0x00000e8068ad7810 */ /* 0x000fe40007ffe0ff */
[----:B------:R-:W-:Y:S02]  /*a6e0*/  LEA.HI.SX32 R56, R129, R104, 0x1b ;  /* 0x0000006881387211 */ /* 0x000fe400078fdaff */
[----:B------:R-:W-:Y:S01]  /*a6f0*/  LEA R216, R216, R101, 0x2 ;  /* 0x00000065d8d87211 */ /* 0x000fe200078e10ff */
[----:B------:R-:W-:Y:S06]  /*a700*/  @!P0 BRA `(.L_x_4862) ;  /* 0x0000000000048947 */ /* 0x000fec0003800000 */
[----:B-1----:R2:W-:Y:S02]  /*a710*/  REDG.E.ADD.F32.FTZ.RN.STRONG.GPU desc[UR22][R58.64+-0xc00], R57 ;  /* 0xfff400393a0079a6 */ /* 0x0025e4000c10f396 */
.L_x_4862:
[----:B------:R-:W-:Y:S05]  /*a720*/  BSYNC B0 ;  /* 0x0000000000007941 */ /* 0x000fea0003800000 */
.L_x_4861:
[----:B-12---:R1:W2:Y:S01]  /*a730*/  LDS R57, [R216+0x5700] ;  /* 0x00570000d8397984 */ /* 0x0062a20000000800 */
[----:B------:R-:W-:Y:S01]  /*a740*/  BSSY B0, `(.L_x_4863) ;  /* 0x0000006000007945 */ /* 0x000fe20003800000 */
[----:B------:R-:W-:Y:S02]  /*a750*/  IADD3 R129, R104, 0xf00, RZ ;  /* 0x00000f0068817810 */ /* 0x000fe40007ffe0ff */
[----:B0-----:R-:W-:Y:S02]  /*a760*/  LEA.HI.SX32 R214, R173, R104, 0x1b ;  /* 0x00000068add67211 */ /* 0x001fe400078fdaff */
[----:B------:R-:W-:Y:S01]  /*a770*/  LEA R187, R56, R101, 0x2 ;  /* 0x0000006538bb7211 */ /* 0x000fe200078e10ff */
[----:B------:R-:W-:Y:S06]  /*a780*/  @!P1 BRA `(.L_x_4864) ;  /* 0x0000000000049947 */ /* 0x000fec0003800000 */
[----:B--2---:R0:W-:Y:S02]  /*a790*/  REDG.E.ADD.F32.FTZ.RN.STRONG.GPU desc[UR22][R58.64+-0xa00], R57 ;  /* 0xfff600393a0079a6 */ /* 0x0041e4000c10f396 */
.L_x_4864:
[----:B------:R-:W-:Y:S05]  /*a7a0*/  BSYNC B0 ;  /* 0x0000000000007941 */ /* 0x000fea0003800000 */
.L_x_4863:
[----:B0-2---:R0:W2:Y:S01]  /*a7b0*/  LDS R57, [R187+0x5900] ;  /* 0x00590000bb397984 */ /* 0x0050a20000000800 */
[----:B------:R-:W-:Y:S01]  /*a7c0*/  BSSY B0, `(.L_x_4865) ;  /* 0x0000006000007945 */ /* 0x000fe20003800000 */
[----:B------:R-:W-:Y:S02]  /*a7d0*/  LEA.HI.SX32 R56, R129, R104, 0x1b ;  /* 0x0000006881387211 */ /* 0x000fe400078fdaff */
[----:B------:R-:W-:Y:S02]  /*a7e0*/  IADD3 R173, R104, 0xf80, RZ ;  /* 0x00000f8068ad7810 */ /* 0x000fe40007ffe0ff */
[----:B------:R-:W-:Y:S01]  /*a7f0*/  LEA R129, R214, R101, 0x2 ;  /* 0x00000065d6817211 */ /* 0x000fe200078e10ff */
[----:B------:R-:W-:Y:S06]  /*a800*/  @!P2 BRA `(.L_x_4866) ;  /* 0x000000000004a947 */ /* 0x000fec0003800000 */
[----:B--2---:R3:W-:Y:S02]  /*a810*/  REDG.E.ADD.F32.FTZ.RN.STRONG.GPU desc[UR22][R58.64+-0x800], R57 ;  /* 0xfff800393a0079a6 */ /* 0x0047e4000c10f396 */
.L_x_4866:
[----:B------:R-:W-:Y:S05]  /*a820*/  BSYNC B0 ;  /* 0x0000000000007941 */ /* 0x000fea0003800000 */
.L_x_4865:
[----:B--23--:R2:W3:Y:S01]  /*a830*/  LDS R57, [R129+0x5b00] ;  /* 0x005b000081397984 */ /* 0x00c4e20000000800 */
[----:B------:R-:W-:Y:S01]  /*a840*/  BSSY B0, `(.L_x_4867) ;  /* 0x0000005000007945 */ /* 0x000fe20003800000 */
[----:B------:R-:W-:Y:S02]  /*a850*/  LEA.HI.SX32 R214, R173, R104, 0x1b ;  /* 0x00000068add67211 */ /* 0x000fe400078fdaff */
[----:B------:R-:W-:Y:S01]  /*a860*/  LEA R56, R56, R101, 0x2 ;  /* 0x0000006538387211 */ /* 0x000fe200078e10ff */
[----:B------:R-:W-:Y:S06]  /*a870*/  @!P3 BRA `(.L_x_4868) ;  /* 0x000000000004b947 */ /* 0x000fec0003800000 */
[----:B---3--:R4:W-:Y:S02]  /*a880*/  REDG.E.ADD.F32.FTZ.RN.STRONG.GPU desc[UR22][R58.64+-0x600], R57 ;  /* 0xfffa00393a0079a6 */ /* 0x0089e4000c10f396 */
.L_x_4868:
[----:B------:R-:W-:Y:S05]  /*a890*/  BSYNC B0 ;  /* 0x0000000000007941 */ /* 0x000fea0003800000 */
.L_x_4867:
[----:B---34-:R3:W4:Y:S01]  /*a8a0*/  LDS R57, [R56+0x5d00] ;  /* 0x005d000038397984 */ /* 0x0187220000000800 */
[----:B------:R-:W-:Y:S01]  /*a8b0*/  BSSY B0, `(.L_x_4869) ;  /* 0x0000004000007945 */ /* 0x000fe20003800000 */
[----:B------:R-:W-:-:S03]  /*a8c0*/  LEA R214, R214, R101, 0x2 ;  /* 0x00000065d6d67211 */ /* 0x000fc600078e10ff */
[----:B------:R-:W-:Y:S05]  /*a8d0*/  @!P4 BRA `(.L_x_4870) ;  /* 0x000000000004c947 */ /* 0x000fea0003800000 */
[----:B----4-:R4:W-:Y:S02]  /*a8e0*/  REDG.E.ADD.F32.FTZ.RN.STRONG.GPU desc[UR22][R58.64+-0x400], R57 ;  /* 0xfffc00393a0079a6 */ /* 0x0109e4000c10f396 */
.L_x_4870:
[----:B------:R-:W-:Y:S05]  /*a8f0*/  BSYNC B0 ;  /* 0x0000000000007941 */ /* 0x000fea0003800000 */
.L_x_4869:
[----:B----4-:R4:W0:Y:S01]  /*a900*/  LDS R57, [R214+0x5f00] ;  /* 0x005f0000d6397984 */ /* 0x0108220000000800 */
[----:B------:R-:W-:Y:S01]  /*a910*/  BSSY B0, `(.L_x_4871) ;  /* 0x0000004000007945 */ /* 0x000fe20003800000 */
[----:B---3--:R-:W-:-:S03]  /*a920*/  FADD.FTZ R56, R127, R70 ;  /* 0x000000467f387221 */ /* 0x008fc60000010000 */
[----:B------:R-:W-:Y:S05]  /*a930*/  @!P5 BRA `(.L_x_4872) ;  /* 0x000000000004d947 */ /* 0x000fea0003800000 */
[----:B0-----:R3:W-:Y:S02]  /*a940*/  REDG.E.ADD.F32.FTZ.RN.STRONG.GPU desc[UR22][R58.64+-0x200], R57 ;  /* 0xfffe00393a0079a6 */ /* 0x0017e4000c10f396 */
.L_x_4872:
[----:B------:R-:W-:Y:S05]  /*a950*/  BSYNC B0 ;  /* 0x0000000000007941 */ /* 0x000fea0003800000 */
.L_x_4871:
[----:B------:R-:W5:Y:S01]  /*a960*/  SHFL.DOWN PT, R70, R68, 0x1, 0x1f ;  /* 0x08201f0044467f89 */ /* 0x000f6200000e0000 */
[----:B------:R-:W-:Y:S01]  /*a970*/  ISETP.GT.AND P0, PT, R102, 0x1e, PT ;  /* 0x0000001e6600780c */ /* 0x000fe20003f04270 */
[----:B------:R-:W-:Y:S01]  /*a980*/  FFMA.FTZ R71, R124, R69, R71 ;  /* 0x000000457c477223 */ /* 0x000fe20000010047 */
[----:B0--3--:R-:W-:Y:S01]  /*a990*/  MOV R57, R68 ;  /* 0x0000004400397202 */ /* 0x009fe20000000f00 */
[----:B--2---:R-:W0:Y:S01]  /*a9a0*/  SHFL.DOWN PT, R129, R125, 0x1, 0x1f ;  /* 0x08201f007d817f89 */ /* 0x004e2200000e0000 */
[----:B------:R-:W-:Y:S01]  /*a9b0*/  MOV R58, R125 ;  /* 0x0000007d003a7202 */ /* 0x000fe20000000f00 */
[----:B------:R-:W-:Y:S01]  /*a9c0*/  FMUL.FTZ R121, R121, R168 ;  /* 0x000000a879797220 */ /* 0x000fe20000410000 */
[----:B------:R-:W-:Y:S01]  /*a9d0*/  MOV R59, R227 ;  /* 0x000000e3003b7202 */ /* 0x000fe20000000f00 */
[----:B----4-:R-:W2:Y:S01]  /*a9e0*/  SHFL.DOWN PT, R214, R227, 0x1, 0x1f ;  /* 0x08201f00e3d67f89 */ /* 0x010ea200000e0000 */
[----:B------:R-:W-:Y:S01]  /*a9f0*/  FADD.FTZ R50, R71, R50 ;  /* 0x0000003247327221 */ /* 0x000fe20000010000 */
[----:B------:R-:W-:Y:S01]  /*aa00*/  FFMA.FTZ R230, R230, R167, R121 ;  /* 0x000000a7e6e67223 */ /* 0x000fe20000010079 */
        /* <DEDUP_REMOVED lines=8> */
[----:B------:R-:W-:Y:S01]  /*aa90*/  FMUL.FTZ R69, R156, R194 ;  /* 0x000000c29c457220 */ /* 0x000fe20000410000 */
[----:B------:R-:W-:Y:S01]  /*aaa0*/  FMUL.FTZ R85, R85, R164 ;  /* 0x000000a455557220 */ /* 0x000fe20000410000 */
[----:B------:R-:W-:Y:S01]  /*aab0*/  FFMA.FTZ R224, R87, R188, R224 ;  /* 0x000000bc57e07223 */ /* 0x000fe200000100e0 */
[----:B------:R-:W-:Y:S01]  /*aac0*/  FMUL.FTZ R84, R84, R163 ;  /* 0x000000a354547220 */ /* 0x000fe20000410000 */
[----:B------:R-:W-:Y:S01]  /*aad0*/  FFMA.FTZ R69, R154, R178, R69 ;  /* 0x000000b29a457223 */ /* 0x000fe20000010045 */
[----:B-----5:R-:W-:Y:S01]  /*aae0*/  @!P0 FADD.FTZ R57, R57, R70 ;  /* 0x0000004639398221 */ /* 0x020fe20000010000 */
[----:B------:R-:W-:Y:S01]  /*aaf0*/  FFMA.FTZ R218, R218, R165, R85 ;  /* 0x000000a5dada7223 */ /* 0x000fe20000010055 */
[----:B------:R-:W-:Y:S01]  /*ab00*/  FFMA.FTZ R219, R219, R146, R84 ;  /* 0x00000092dbdb7223 */ /* 0x000fe20000010054 */
[-C--:B------:R-:W-:Y:S01]  /*ab10*/  FFMA.FTZ R24, R39, R69.reuse, R24 ;  /* 0x0000004527187223 */ /* 0x080fe20000010018 */
[----:B0-----:R-:W-:Y:S01]  /*ab20*/  @!P0 FADD.FTZ R58, R58, R129 ;  /* 0x000000813a3a8221 */ /* 0x001fe20000010000 */
[----:B------:R-:W0:Y:S01]  /*ab30*/  SHFL.DOWN PT, R68, R57, 0x2, 0x1f ;  /* 0x08401f0039447f89 */ /* 0x000e2200000e0000 */
[----:B------:R-:W-:Y:S01]  /*ab40*/  FFMA.FTZ R225, R86, R69, R225 ;  /* 0x0000004556e17223 */ /* 0x000fe200000100e1 */
[----:B------:R-:W-:Y:S01]  /*ab50*/  FMUL.FTZ R69, R152, R196 ;  /* 0x000000c498457220 */ /* 0x000fe20000410000 */
[----:B--2---:R-:W-:Y:S01]  /*ab60*/  @!P0 FADD.FTZ R59, R59, R214 ;  /* 0x000000d63b3b8221 */ /* 0x004fe20000010000 */
[----:B------:R-:W-:Y:S01]  /*ab70*/  FMUL.FTZ R81, R81, R144 ;  /* 0x0000009051517220 */ /* 0x000fe20000410000 */
        /* <DEDUP_REMOVED lines=9> */
[----:B------:R-:W-:Y:S01]  /*ac10*/  FMUL.FTZ R69, R148, R198 ;  /* 0x000000c694457220 */ /* 0x000fe20000410000 */
[----:B------:R-:W-:Y:S01]  /*ac20*/  FMUL.FTZ R65, R65, R140 ;  /* 0x0000008c41417220 */ /* 0x000fe20000410000 */
[----:B------:R-:W4:Y:S01]  /*ac30*/  SHFL.DOWN PT, R125, R56, 0x2, 0x1f ;  /* 0x08401f00387d7f89 */ /* 0x000f2200000e0000 */
[----:B------:R-:W-:Y:S01]  /*ac40*/  FFMA.FTZ R213, R213, R142, R80 ;  /* 0x0000008ed5d57223 */ /* 0x000fe20000010050 */
[----:B------:R-:W-:Y:S01]  /*ac50*/  FFMA.FTZ R69, R116, R182, R69 ;  /* 0x000000b674457223 */ /* 0x000fe20000010045 */
[----:B------:R-:W-:Y:S01]  /*ac60*/  FFMA.FTZ R210, R210, R137, R65 ;  /* 0x00000089d2d27223 */ /* 0x000fe20000010041 */
[----:B------:R-:W-:Y:S01]  /*ac70*/  ISETP.NE.AND P1, PT, R102, RZ, PT ;  /* 0x000000ff6600720c */ /* 0x000fe20003f25270 */
[----:B------:R-:W-:Y:S01]  /*ac80*/  FMUL.FTZ R122, R122, R145 ;  /* 0x000000917a7a7220 */ /* 0x000fe20000410000 */
[----:B------:R-:W-:Y:S01]  /*ac90*/  ISETP.NE.AND P2, PT, R104, RZ, PT ;  /* 0x000000ff6800720c */ /* 0x000fe20003f45270 */
[----:B------:R-:W-:Y:S01]  /*aca0*/  FFMA.FTZ R213, R66, R69, R213 ;  /* 0x0000004542d57223 */ /* 0x000fe200000100d5 */
[----:B0-----:R-:W-:Y:S01]  /*acb0*/  @!P0 FADD.FTZ R57, R57, R68 ;  /* 0x0000004439398221 */ /* 0x001fe20000010000 */
[----:B------:R-:W-:Y:S01]  /*acc0*/  FMUL.FTZ R190, R159, R190 ;  /* 0x000000be9fbe7220 */ /* 0x000fe20000410000 */
[----:B------:R-:W-:Y:S01]  /*acd0*/  FMUL.FTZ R189, R160, R189 ;  /* 0x000000bda0bd7220 */ /* 0x000fe20000410000 */
[----:B------:R-:W-:Y:S01]  /*ace0*/  FMUL.FTZ R170, R119, R170 ;  /* 0x000000aa77aa7220 */ /* 0x000fe20000410000 */
[----:B------:R-:W-:Y:S01]  /*acf0*/  FMUL.FTZ R65, R112, R200 ;  /* 0x000000c870417220 */ /* 0x000fe20000410000 */
[----:B------:R-:W0:Y:S01]  /*ad00*/  SHFL.DOWN PT, R68, R57, 0x4, 0x1f ;  /* 0x08801f0039447f89 */ /* 0x000e2200000e0000 */
[----:B------:R-:W-:Y:S01]  /*ad10*/  FMUL.FTZ R138, R205, R138 ;  /* 0x0000008acd8a7220 */ /* 0x000fe20000410000 */
[----:B------:R-:W-:Y:S01]  /*ad20*/  FMUL.FTZ R66, R109, R201 ;  /* 0x000000c96d427220 */ /* 0x000fe20000410000 */
[----:B--2---:R-:W-:Y:S01]  /*ad30*/  @!P0 FADD.FTZ R59, R59, R70 ;  /* 0x000000463b3b8221 */ /* 0x004fe20000010000 */
[----:B------:R-:W-:Y:S01]  /*ad40*/  FMUL.FTZ R135, R204, R135 ;  /* 0x00000087cc877220 */ /* 0x000fe20000410000 */
[----:B------:R-:W-:Y:S01]  /*ad50*/  FMUL.FTZ R62, R62, R133 ;  /* 0x000000853e3e7220 */ /* 0x000fe20000410000 */
[----:B------:R-:W-:Y:S01]  /*ad60*/  FFMA.FTZ R143, R162, R174, R143 ;  /* 0x000000aea28f7223 */ /* 0x000fe2000001008f */
[----:B---3--:R-:W-:Y:S01]  /*ad70*/  @!P0 FADD.FTZ R58, R58, R127 ;  /* 0x0000007f3a3a8221 */ /* 0x008fe20000010000 */
[----:B------:R-:W2:Y:S01]  /*ad80*/  SHFL.DOWN PT, R70, R59, 0x4, 0x1f ;  /* 0x08801f003b467f89 */ /* 0x000ea200000e0000 */
[----:B------:R-:W-:Y:S01]  /*ad90*/  FFMA.FTZ R235, R235, R166, R122 ;  /* 0x000000a6ebeb7223 */ /* 0x000fe2000001007a */
[----:B------:R-:W-:Y:S01]  /*ada0*/  FFMA.FTZ R190, R161, R175, R190 ;  /* 0x000000afa1be7223 */ /* 0x000fe200000100be */
[----:B----4-:R-:W-:Y:S01]  /*adb0*/  @!P0 FADD.FTZ R56, R56, R125 ;  /* 0x0000007d38388221 */ /* 0x010fe20000010000 */
[----:B------:R-:W3:Y:S01]  /*adc0*/  SHFL.DOWN PT, R121, R58, 0x4, 0x1f ;  /* 0x08801f003a797f89 */ /* 0x000ee200000e0000 */
[----:B------:R-:W-:Y:S01]  /*add0*/  ISETP.GT.AND P0, PT, R102, 0x1b, PT ;  /* 0x0000001b6600780c */ /* 0x000fe20003f04270 */
        /* <DEDUP_REMOVED lines=14> */
[----:B------:R-:W-:Y:S01]  /*aec0*/  FFMA.FTZ R209, R64, R65, R209 ;  /* 0x0000004140d17223 */ /* 0x000fe200000100d1 */
[----:B------:R-:W-:Y:S01]  /*aed0*/  FFMA.FTZ R206, R61, R66, R206 ;  /* 0x000000423dce7223 */ /* 0x000fe200000100ce */
[----:B------:R-:W-:Y:S01]  /*aee0*/  BSSY B0, `(.L_x_4873) ;  /* 0x000005f000007945 */ /* 0x000fe20003800000 */
[----:B------:R-:W-:Y:S01]  /*aef0*/  FFMA.FTZ R68, R153, R179, R68 ;  /* 0x000000b399447223 */ /* 0x000fe20000010044 */
[----:B--2---:R-:W-:Y:S01]  /*af00*/  @!P0 FADD.FTZ R59, R59, R70 ;  /* 0x000000463b3b8221 */ /* 0x004fe20000010000 */
[----:B------:R-:W-:Y:S01]  /*af10*/  FFMA.FTZ R17, R34, R126, R17 ;  /* 0x0000007e22117223 */ /* 0x000fe20000010011 */
[----:B------:R-:W0:Y:S01]  /*af20*/  SHFL.DOWN PT, R70, R57, 0x8, 0x1f ;  /* 0x09001f0039467f89 */ /* 0x000e2200000e0000 */
[-C--:B------:R-:W-:Y:S01]  /*af30*/  FFMA.FTZ R218, R83, R68.reuse, R218 ;  /* 0x0000004453da7223 */ /* 0x080fe200000100da */
[----:B---3--:R-:W-:Y:S01]  /*af40*/  @!P0 FADD.FTZ R58, R58, R121 ;  /* 0x000000793a3a8221 */ /* 0x008fe20000010000 */
[----:B------:R-:W-:Y:S01]  /*af50*/  FFMA.FTZ R25, R42, R68, R25 ;  /* 0x000000442a197223 */ /* 0x000fe20000010019 */
[----:B------:R-:W2:Y:S01]  /*af60*/  SHFL.DOWN PT, R114, R59, 0x8, 0x1f ;  /* 0x09001f003b727f89 */ /* 0x000ea200000e0000 */
[----:B------:R-:W-:Y:S01]  /*af70*/  FMUL.FTZ R68, R149, R197 ;  /* 0x000000c595447220 */ /* 0x000fe20000410000 */
[----:B----4-:R-:W-:Y:S01]  /*af80*/  @!P0 FADD.FTZ R56, R56, R71 ;  /* 0x0000004738388221 */ /* 0x010fe20000010000 */
[----:B------:R-:W-:Y:S01]  /*af90*/  ISETP.GT.AND P0, PT, R102, 0x17, PT ;  /* 0x000000176600780c */ /* 0x000fe20003f04270 */
[----:B------:R-:W3:Y:S01]  /*afa0*/  SHFL.DOWN PT, R87, R58, 0x8, 0x1f ;  /* 0x09001f003a577f89 */ /* 0x000ee200000e0000 */
[----:B------:R-:W-:Y:S01]  /*afb0*/  FFMA.FTZ R68, R147, R181, R68 ;  /* 0x000000b593447223 */ /* 0x000fe20000010044 */
[----:B------:R-:W-:Y:S01]  /*afc0*/  FADD.FTZ R49, R128, R49 ;  /* 0x0000003180317221 */ /* 0x000fe20000010000 */
[----:B------:R-:W-:Y:S01]  /*afd0*/  FFMA.FTZ R19, R36, R130, R19 ;  /* 0x0000008224137223 */ /* 0x000fe20000010013 */
[----:B------:R-:W4:Y:S01]  /*afe0*/  SHFL.DOWN PT, R71, R56, 0x8, 0x1f ;  /* 0x09001f0038477f89 */ /* 0x000f2200000e0000 */
[-C--:B------:R-:W-:Y:S01]  /*aff0*/  FFMA.FTZ R27, R44, R68.reuse, R27 ;  /* 0x000000442c1b7223 */ /* 0x080fe2000001001b */
[----:B------:R-:W-:Y:S01]  /*b000*/  FFMA.FTZ R212, R67, R68, R212 ;  /* 0x0000004443d47223 */ /* 0x000fe200000100d4 */
[----:B------:R-:W-:Y:S01]  /*b010*/  FMUL.FTZ R68, R111, R199 ;  /* 0x000000c76f447220 */ /* 0x000fe20000410000 */
[----:B------:R-:W-:Y:S01]  /*b020*/  FADD.FTZ R51, R132, R51 ;  /* 0x0000003384337221 */ /* 0x000fe20000010000 */
[----:B------:R-:W-:Y:S01]  /*b030*/  FFMA.FTZ R20, R35, R143, R20 ;  /* 0x0000008f23147223 */ /* 0x000fe20000010014 */
[----:B------:R-:W-:Y:S01]  /*b040*/  FFMA.FTZ R21, R38, R190, R21 ;  /* 0x000000be26157223 */ /* 0x000fe20000010015 */
[----:B------:R-:W-:Y:S01]  /*b050*/  FFMA.FTZ R68, R113, R183, R68 ;  /* 0x000000b771447223 */ /* 0x000fe20000010044 */
[----:B------:R-:W-:Y:S01]  /*b060*/  FADD.FTZ R52, R235, R52 ;  /* 0x00000034eb347221 */ /* 0x000fe20000010000 */
[----:B------:R-:W-:Y:S01]  /*b070*/  FADD.FTZ R53, R230, R53 ;  /* 0x00000035e6357221 */ /* 0x000fe20000010000 */
[----:B------:R-:W-:Y:S01]  /*b080*/  FFMA.FTZ R22, R37, R189, R22 ;  /* 0x000000bd25167223 */ /* 0x000fe20000010016 */
[----:B------:R-:W-:Y:S01]  /*b090*/  FFMA.FTZ R210, R63, R68, R210 ;  /* 0x000000443fd27223 */ /* 0x000fe200000100d2 */
[----:B0-----:R-:W-:Y:S01]  /*b0a0*/  @!P0 FADD.FTZ R57, R57, R70 ;  /* 0x0000004639398221 */ /* 0x001fe20000010000 */
[----:B------:R-:W-:Y:S01]  /*b0b0*/  FMUL.FTZ R63, R108, R202 ;  /* 0x000000ca6c3f7220 */ /* 0x000fe20000410000 */
[----:B------:R-:W-:Y:S01]  /*b0c0*/  FADD.FTZ R54, R231, R54 ;  /* 0x00000036e7367221 */ /* 0x000fe20000010000 */
[----:B------:R-:W-:Y:S01]  /*b0d0*/  FFMA.FTZ R23, R40, R188, R23 ;  /* 0x000000bc28177223 */ /* 0x000fe20000010017 */
[----:B--2---:R-:W-:Y:S01]  /*b0e0*/  @!P0 FADD.FTZ R59, R59, R114 ;  /* 0x000000723b3b8221 */ /* 0x004fe20000010000 */
[----:B------:R-:W0:Y:S01]  /*b0f0*/  SHFL.DOWN PT, R70, R57, 0x10, 0x1f ;  /* 0x0a001f0039467f89 */ /* 0x000e2200000e0000 */
[----:B------:R-:W-:Y:S01]  /*b100*/  FFMA.FTZ R63, R106, R186, R63 ;  /* 0x000000ba6a3f7223 */ /* 0x000fe2000001003f */
[----:B------:R-:W-:Y:S01]  /*b110*/  FADD.FTZ R55, R224, R55 ;  /* 0x00000037e0377221 */ /* 0x000fe20000010000 */
[----:B---3--:R-:W-:Y:S01]  /*b120*/  @!P0 FADD.FTZ R58, R58, R87 ;  /* 0x000000573a3a8221 */ /* 0x008fe20000010000 */
[----:B------:R-:W2:Y:S01]  /*b130*/  SHFL.DOWN PT, R82, R59, 0x10, 0x1f ;  /* 0x0a001f003b527f89 */ /* 0x000ea200000e0000 */
[----:B------:R-:W-:Y:S01]  /*b140*/  FFMA.FTZ R207, R60, R63, R207 ;  /* 0x0000003f3ccf7223 */ /* 0x000fe200000100cf */
[----:B------:R-:W-:Y:S01]  /*b150*/  FADD.FTZ R88, R225, R88 ;  /* 0x00000058e1587221 */ /* 0x000fe20000010000 */
[----:B----4-:R-:W-:Y:S01]  /*b160*/  @!P0 FADD.FTZ R56, R56, R71 ;  /* 0x0000004738388221 */ /* 0x010fe20000010000 */
[----:B------:R-:W3:Y:S01]  /*b170*/  SHFL.DOWN PT, R83, R58, 0x10, 0x1f ;  /* 0x0a001f003a537f89 */ /* 0x000ee200000e0000 */
[----:B------:R-:W-:Y:S01]  /*b180*/  ISETP.GT.AND P0, PT, R102, 0xf, PT ;  /* 0x0000000f6600780c */ /* 0x000fe20003f04270 */
[----:B------:R-:W-:Y:S01]  /*b190*/  FADD.FTZ R89, R218, R89 ;  /* 0x00000059da597221 */ /* 0x000fe20000010000 */
[----:B------:R-:W-:Y:S01]  /*b1a0*/  FADD.FTZ R90, R219, R90 ;  /* 0x0000005adb5a7221 */ /* 0x000fe20000010000 */
[----:B------:R-:W4:Y:S01]  /*b1b0*/  SHFL.DOWN PT, R71, R56, 0x10, 0x1f ;  /* 0x0a001f0038477f89 */ /* 0x000f2200000e0000 */
        /* <DEDUP_REMOVED lines=49> */
.L_x_4874:
[----:B------:R-:W-:Y:S05]  /*b4d0*/  BSYNC B0 ;  /* 0x0000000000007941 */ /* 0x000fea0003800000 */
.L_x_4873:
[----:B------:R-:W-:Y:S02]  /*b4e0*/  UIADD3 UR7, UR7, 0x1, URZ ;  /* 0x0000000107077890 */ /* 0x000fe4000fffe03f */
[----:B------:R-:W-:Y:S02]  /*b4f0*/  UIADD3 UR8, UP1, UR8, 0x1, URZ ;  /* 0x0000000108087890 */ /* 0x000fe4000ff3e03f */
[----:B------:R-:W-:Y:S02]  /*b500*/  UISETP.GE.AND UP0, UPT, UR7, UR52, UPT ;  /* 0x000000340700728c */ /* 0x000fe4000bf06270 */
[----:B------:R-:W-:-:S04]  /*b510*/  UIADD3.X UR9, URZ, UR9, URZ, UP1, !UPT ;  /* 0x000000093f097290 */ /* 0x000fc80008ffe43f */
[----:B------:R-:W-:-:S13]  /*b520*/  PLOP3.LUT P0, PT, PT, PT, UP0, 0x80, 0x0 ;  /* 0x000000000000781c */ /* 0x000fda0003f0f008 */
[----:B------:R-:W-:Y:S05]  /*b530*/  @!P0 BRA `(.L_x_4875) ;  /* 0xffffff7400908947 */ /* 0x000fea000383ffff */
.L_x_4780:
[----:B------:R-:W-:Y:S01]  /*b540*/  BAR.SYNC.DEFER_BLOCKING 0x0 ;  /* 0x0000000000007b1d */ /* 0x000fe20000010000 */
[----:B------:R-:W-:Y:S01]  /*b550*/  F2FP.F16.F32.PACK_AB R35, R25, R26 ;  /* 0x0000001a1923723e */ /* 0x000fe200000000ff */
[----:B------:R-:W-:Y:S01]  /*b560*/  USHF.R.S32.HI UR26, URZ, 0x1f, UR11 ;  /* 0x0000001f3f1a7899 */ /* 0x000fe2000801140b */
[----:B------:R-:W-:Y:S01]  /*b570*/  F2FP.F16.F32.PACK_AB R34, R27, R28 ;  /* 0x0000001c1b22723e */ /* 0x000fe200000000ff */
[----:B------:R-:W-:Y:S01]  /*b580*/  ULEA UR8, UR17, 0xfffff800, 0xb ;  /* 0xfffff80011087891 */ /* 0x000fe2000f8e583f */
[----:B------:R-:W-:Y:S01]  /*b590*/  F2FP.F16.F32.PACK_AB R33, R29, R30 ;  /* 0x0000001e1d21723e */ /* 0x000fe200000000ff */
        /* <DEDUP_REMOVED lines=11> */
[----:B------:R-:W-:Y:S01]  /*b650*/  FADD.FTZ R0, R103, R96 ;  /* 0x0000006067007221 */ /* 0x000fe20000010000 */
[----:B------:R-:W-:Y:S01]  /*b660*/  ULDC.64 UR24, c[0x0][0x390] ;  /* 0x0000e40000187ab9 */ /* 0x000fe20000000a00 */
[----:B------:R-:W-:Y:S01]  /*b670*/  UIADD3 UR19, UR19, UR7, URZ ;  /* 0x0000000713137290 */ /* 0x000fe2000fffe03f */
[----:B------:R-:W-:Y:S01]  /*b680*/  F2FP.F16.F32.PACK_AB R4, R95, R96 ;  /* 0x000000605f04723e */ /* 0x000fe200000000ff */
[----:B------:R-:W-:Y:S01]  /*b690*/  UIMAD UR7, UR27, UR24, URZ ;  /* 0x000000181b0772a4 */ /* 0x000fe2000f8e023f */
[----:B------:R-:W-:Y:S01]  /*b6a0*/  FADD.FTZ R5, R0, R95 ;  /* 0x0000005f00057221 */ /* 0x000fe20000010000 */
[----:B------:R-:W-:Y:S01]  /*b6b0*/  UIMAD.WIDE.U32 UR18, UR10, UR24, UR18 ;  /* 0x000000180a1272a5 */ /* 0x000fe2000f8e0012 */
[----:B------:R-:W-:Y:S01]  /*b6c0*/  STS.128 [R97], R32 ;  /* 0x0000002061007388 */ /* 0x000fe20000000c00 */
[----:B------:R-:W-:Y:S01]  /*b6d0*/  UIMAD UR7, UR10, UR25, UR7 ;  /* 0x000000190a0772a4 */ /* 0x000fe2000f8e0207 */
[----:B------:R-:W-:Y:S01]  /*b6e0*/  FADD.FTZ R0, R5, R94 ;  /* 0x0000005e05007221 */ /* 0x000fe20000010000 */
[----:B------:R-:W-:Y:S01]  /*b6f0*/  F2FP.F16.F32.PACK_AB R5, R93, R94 ;  /* 0x0000005e5d05723e */ /* 0x000fe200000000ff */
[----:B------:R-:W-:Y:S01]  /*b700*/  STS.128 [R97+0x10], R24 ;  /* 0x0000101861007388 */ /* 0x000fe20000000c00 */
[----:B------:R-:W-:-:S03]  /*b710*/  NOP ;  /* 0x0000000000007918 */ /* 0x000fc60000000000 */
[----:B------:R-:W3:Y:S01]  /*b720*/  LDS.128 R8, [R98] ;  /* 0x0000000062087984 */ /* 0x000ee20000000c00 */
[----:B------:R-:W-:Y:S01]  /*b730*/  ULDC.64 UR24, c[0x0][0x3e0] ;  /* 0x0000f80000187ab9 */ /* 0x000fe20000000a00 */
[----:B------:R-:W-:Y:S01]  /*b740*/  UIADD3 UR19, UR19, UR7, URZ ;  /* 0x0000000713137290 */ /* 0x000fe2000fffe03f */
[----:B------:R-:W-:Y:S01]  /*b750*/  F2FP.F16.F32.PACK_AB R7, R89, R90 ;  /* 0x0000005a5907723e */ /* 0x000fe200000000ff */
[----:B------:R-:W4:Y:S01]  /*b760*/  LDS.128 R12, [R98+0x200] ;  /* 0x00020000620c7984 */ /* 0x000f220000000c00 */
[----:B------:R-:W-:Y:S01]  /*b770*/  ULEA UR7, UP0, UR18, UR24, 0x1 ;  /* 0x0000001812077291 */ /* 0x000fe2000f80083f */
[----:B------:R-:W-:Y:S01]  /*b780*/  F2FP.F16.F32.PACK_AB R6, R91, R92 ;  /* 0x0000005c5b06723e */ /* 0x000fe200000000ff */
[----:B------:R-:W-:Y:S01]  /*b790*/  FADD.FTZ R93, R0, R93 ;  /* 0x0000005d005d7221 */ /* 0x000fe20000010000 */
[----:B------:R-:W-:Y:S01]  /*b7a0*/  F2FP.F16.F32.PACK_AB R19, R49, R50 ;  /* 0x000000323113723e */ /* 0x000fe200000000ff */
[----:B------:R-:W-:Y:S01]  /*b7b0*/  ULEA.HI.X UR18, UR18, UR25, UR19, 0x1, UP0 ;  /* 0x0000001912127291 */ /* 0x000fe200080f0c13 */
[----:B------:R-:W-:Y:S01]  /*b7c0*/  F2FP.F16.F32.PACK_AB R18, R51, R52 ;  /* 0x000000343312723e */ /* 0x000fe200000000ff */
[----:B------:R-:W-:Y:S01]  /*b7d0*/  FADD.FTZ R92, R93, R92 ;  /* 0x0000005c5d5c7221 */ /* 0x000fe20000010000 */
[----:B------:R-:W-:Y:S01]  /*b7e0*/  MOV R2, UR7 ;  /* 0x0000000700027c02 */ /* 0x000fe20008000f00 */
[----:B------:R-:W-:Y:S01]  /*b7f0*/  UIADD3 UR15, UP1, UR15, -0x2000, URZ ;  /* 0xffffe0000f0f7890 */ /* 0x000fe2000ff3e03f */
[----:B------:R-:W-:Y:S01]  /*b800*/  F2FP.F16.F32.PACK_AB R17, R53, R54 ;  /* 0x000000363511723e */ /* 0x000fe200000000ff */
[----:B------:R-:W-:Y:S01]  /*b810*/  FADD.FTZ R91, R92, R91 ;  /* 0x0000005b5c5b7221 */ /* 0x000fe20000010000 */
[----:B------:R-:W-:Y:S01]  /*b820*/  MOV R3, UR18 ;  /* 0x0000001200037c02 */ /* 0x000fe20008000f00 */
[----:B------:R-:W-:Y:S01]  /*b830*/  ULDC.64 UR18, c[0x0][0x3a8] ;  /* 0x0000ea0000127ab9 */ /* 0x000fe20000000a00 */
[----:B------:R-:W-:Y:S01]  /*b840*/  F2FP.F16.F32.PACK_AB R16, R55, R88 ;  /* 0x000000583710723e */ /* 0x000fe200000000ff */
[----:B------:R-:W-:Y:S01]  /*b850*/  UIMAD UR7, UR26, UR18, URZ ;  /* 0x000000121a0772a4 */ /* 0x000fe2000f8e023f */
[----:B------:R-:W-:Y:S01]  /*b860*/  FADD.FTZ R90, R91, R90 ;  /* 0x0000005a5b5a7221 */ /* 0x000fe20000010000 */
[----:B------:R-:W-:Y:S01]  /*b870*/  IMAD.WIDE R2, R99, 0x10, R2 ;  /* 0x0000001063027825 */ /* 0x000fe200078e0202 */
[----:B------:R-:W-:-:S02]  /*b880*/  UIMAD.WIDE.U32 UR8, UR11, UR18, UR8 ;  /* 0x000000120b0872a5 */ /* 0x000fc4000f8e0008 */
[----:B------:R-:W-:Y:S01]  /*b890*/  UIMAD UR7, UR11, UR19, UR7 ;  /* 0x000000130b0772a4 */ /* 0x000fe2000f8e0207 */
        /* <DEDUP_REMOVED lines=8> */
[----:B------:R-:W-:-:S02]  /*b920*/  UIMAD UR7, UR10, UR19, UR7 ;  /* 0x000000130a0772a4 */ /* 0x000fc4000f8e0207 */
[----:B------:R-:W-:Y:S01]  /*b930*/  UIADD3 UR49, UP3, UR49, -0x1000, URZ ;  /* 0xfffff00031317890 */ /* 0x000fe2000ff7e03f */
[----:B------:R-:W-:Y:S01]  /*b940*/  FADD.FTZ R54, R55, R54 ;  /* 0x0000003637367221 */ /* 0x000fe20000010000 */
[----:B------:R-:W-:Y:S01]  /*b950*/  ULDC.64 UR18, c[0x0][0x3f0] ;  /* 0x0000fc0000127ab9 */ /* 0x000fe20000000a00 */
[----:B---3--:R-:W-:Y:S01]  /*b960*/  STG.E.128 desc[UR22][R2.64], R8 ;  /* 0x0000000802007986 */ /* 0x008fe2000c101d16 */
[----:B------:R-:W-:Y:S01]  /*b970*/  UIADD3 UR9, UR9, UR7, URZ ;  /* 0x0000000709097290 */ /* 0x000fe2000fffe03f */
[----:B------:R-:W-:Y:S01]  /*b980*/  FADD.FTZ R53, R54, R53 ;  /* 0x0000003536357221 */ /* 0x000fe20000010000 */
[----:B------:R-:W-:Y:S01]  /*b990*/  ULEA UR7, UP0, UR8, UR18, 0x1 ;  /* 0x0000001208077291 */ /* 0x000fe2000f80083f */
[----:B----4-:R3:W-:Y:S01]  /*b9a0*/  STG.E.128 desc[UR22][R2.64+0x200], R12 ;  /* 0x0002000c02007986 */ /* 0x0107e2000c101d16 */
[----:B------:R-:W-:Y:S01]  /*b9b0*/  UIADD3 UR51, UP4, UR51, -0x1000, URZ ;  /* 0xfffff00033337890 */ /* 0x000fe2000ff9e03f */
[----:B------:R-:W-:Y:S01]  /*b9c0*/  FADD.FTZ R52, R53, R52 ;  /* 0x0000003435347221 */ /* 0x000fe20000010000 */
[----:B------:R-:W-:Y:S01]  /*b9d0*/  ULEA.HI.X UR8, UR8, UR19, UR9, 0x1, UP0 ;  /* 0x0000001308087291 */ /* 0x000fe200080f0c09 */
[----:B------:R-:W-:Y:S01]  /*b9e0*/  BAR.SYNC.DEFER_BLOCKING 0x0 ;  /* 0x0000000000007b1d */ /* 0x000fe20000010000 */
[----:B------:R-:W-:Y:S01]  /*b9f0*/  UISETP.GT.AND UP0, UPT, UR17, 0x1, UPT ;  /* 0x000000011100788c */ /* 0x000fe2000bf04270 */
[----:B------:R-:W-:Y:S01]  /*ba00*/  FADD.FTZ R51, R52, R51 ;  /* 0x0000003334337221 */ /* 0x000fe20000010000 */
[----:B------:R-:W-:-:S02]  /*ba10*/  UIADD3 UR6, UR6, 0x1, URZ ;  /* 0x0000000106067890 */ /* 0x000fc4000fffe03f */
[----:B------:R-:W-:Y:S01]  /*ba20*/  UIADD3.X UR16, UR16, -0x1, URZ, UP1, !UPT ;  /* 0xffffffff10107890 */ /* 0x000fe20008ffe43f */
[----:B------:R-:W-:Y:S01]  /*ba30*/  FADD.FTZ R50, R51, R50 ;  /* 0x0000003233327221 */ /* 0x000fe20000010000 */
[----:B------:R-:W-:Y:S01]  /*ba40*/  PLOP3.LUT P0, PT, PT, PT, UP0, 0x80, 0x0 ;  /* 0x000000000000781c */ /* 0x000fe20003f0f008 */
[----:B------:R-:W-:Y:S02]  /*ba50*/  UIADD3.X UR14, UR14, -0x1, URZ, UP2, !UPT ;  /* 0xffffffff0e0e7890 */ /* 0x000fe400097fe43f */
[----:B------:R-:W-:Y:S01]  /*ba60*/  UIADD3.X UR48, UR48, -0x1, URZ, UP3, !UPT ;  /* 0xffffffff30307890 */ /* 0x000fe20009ffe43f */
[----:B------:R-:W-:Y:S01]  /*ba70*/  FADD.FTZ R103, R50, R49 ;  /* 0x0000003132677221 */ /* 0x000fe20000010000 */
[----:B------:R-:W-:Y:S01]  /*ba80*/  UIADD3.X UR50, UR50, -0x1, URZ, UP4, !UPT ;  /* 0xffffffff32327890 */ /* 0x000fe2000a7fe43f */
[----:B---3--:R-:W-:Y:S02]  /*ba90*/  MOV R2, UR7 ;  /* 0x0000000700027c02 */ /* 0x008fe40008000f00 */
[----:B------:R-:W-:-:S03]  /*baa0*/  MOV R3, UR8 ;  /* 0x0000000800037c02 */ /* 0x000fc60008000f00 */
[----:B------:R-:W-:Y:S01]  /*bab0*/  IMAD.WIDE R2, R99, 0x10, R2 ;  /* 0x0000001063027825 */ /* 0x000fe200078e0202 */
[----:B------:R-:W-:Y:S04]  /*bac0*/  STS.128 [R97], R4 ;  /* 0x0000000461007388 */ /* 0x000fe80000000c00 */
[----:B------:R-:W-:Y:S01]  /*bad0*/  STS.128 [R97+0x10], R16 ;  /* 0x0000101061007388 */ /* 0x000fe20000000c00 */
[----:B------:R-:W-:-:S03]  /*bae0*/  NOP ;  /* 0x0000000000007918 */ /* 0x000fc60000000000 */
[----:B------:R-:W3:Y:S04]  /*baf0*/  LDS.128 R8, [R98] ;  /* 0x0000000062087984 */ /* 0x000ee80000000c00 */
[----:B------:R-:W4:Y:S04]  /*bb00*/  LDS.128 R20, [R98+0x200] ;  /* 0x0002000062147984 */ /* 0x000f280000000c00 */
[----:B---3--:R3:W-:Y:S04]  /*bb10*/  STG.E.128 desc[UR22][R2.64], R8 ;  /* 0x0000000802007986 */ /* 0x0087e8000c101d16 */
[----:B----4-:R3:W-:Y:S01]  /*bb20*/  STG.E.128 desc[UR22][R2.64+0x200], R20 ;  /* 0x0002001402007986 */ /* 0x0107e2000c101d16 */
[----:B------:R-:W-:Y:S05]  /*bb30*/  @P0 BRA `(.L_x_4876) ;  /* 0xffffff4c00cc0947 */ /* 0x000fea000383ffff */
.L_x_4778:
[----:B------:R-:W-:Y:S02]  /*bb40*/  ULDC.64 UR4, c[0x0][0x3d8] ;  /* 0x0000f60000047ab9 */ /* 0x000fe40000000a00 */
[----:B------:R-:W-:-:S04]  /*bb50*/  ISETP.NE.U32.AND P0, PT, RZ, UR4, PT ;  /* 0x00000004ff007c0c */ /* 0x000fc8000bf05070 */
[----:B------:R-:W-:-:S13]  /*bb60*/  ISETP.NE.AND.EX P0, PT, RZ, UR5, PT, P0 ;  /* 0x00000005ff007c0c */ /* 0x000fda000bf05300 */
[----:B------:R-:W-:Y:S05]  /*bb70*/  @!P0 BRA `(.L_x_4877) ;  /* 0x0000000000948947 */ /* 0x000fea0003800000 */
[----:B------:R-:W4:Y:S01]  /*bb80*/  SHFL.DOWN P0, R0, R105, 0x1, 0x1f ;  /* 0x08201f0069007f89 */ /* 0x000f220000000000 */
[----:B------:R-:W-:Y:S01]  /*bb90*/  BSSY B0, `(.L_x_4877) ;  /* 0x0000023000007945 */ /* 0x000fe20003800000 */
[----:B------:R-:W5:Y:S01]  /*bba0*/  S2R R4, SR_LANEID ;  /* 0x0000000000047919 */ /* 0x000f620000000000 */
[----:B----4-:R-:W-:-:S05]  /*bbb0*/  @P0 FADD R0, R0, R105 ;  /* 0x0000006900000221 */ /* 0x010fca0000000000 */
[----:B---3--:R-:W3:Y:S01]  /*bbc0*/  SHFL.DOWN P0, R3, R0, 0x2, 0x1f ;  /* 0x08401f0000037f89 */ /* 0x008ee20000000000 */
[----:B-----5:R-:W-:Y:S02]  /*bbd0*/  ISETP.NE.AND P1, PT, R4, RZ, PT ;  /* 0x000000ff0400720c */ /* 0x020fe40003f25270 */
[----:B------:R-:W4:Y:S11]  /*bbe0*/  S2R R4, SR_TID.X ;  /* 0x0000000000047919 */ /* 0x000f360000002100 */
[----:B------:R-:W5:Y:S01]  /*bbf0*/  @!P1 S2R R11, SR_CgaCtaId ;  /* 0x00000000000b9919 */ /* 0x000f620000008800 */
[----:B---3--:R-:W-:Y:S01]  /*bc00*/  @P0 FADD R3, R0, R3 ;  /* 0x0000000300030221 */ /* 0x008fe20000000000 */
[----:B------:R-:W-:-:S04]  /*bc10*/  @!P1 MOV R0, 0x400 ;  /* 0x0000040000009802 */ /* 0x000fc80000000f00 */
        /* <DEDUP_REMOVED lines=26> */
.L_x_4878:
[----:B------:R-:W-:Y:S05]  /*bdc0*/  BSYNC B0 ;  /* 0x0000000000007941 */ /* 0x000fea0003800000 */
.L_x_4877:
[----:B------:R-:W-:Y:S01]  /*bdd0*/  ULDC.64 UR4, c[0x0][0x3f8] ;  /* 0x0000fe0000047ab9 */ /* 0x000fe20000000a00 */
[----:B------:R-:W-:Y:S01]  /*bde0*/  BSSY B0, `(.L_x_4879) ;  /* 0x000002b000007945 */ /* 0x000fe20003800000 */
[----:B------:R-:W-:-:S04]  /*bdf0*/  ISETP.NE.U32.AND P0, PT, RZ, UR4, PT ;  /* 0x00000004ff007c0c */ /* 0x000fc8000bf05070 */
[----:B------:R-:W-:-:S13]  /*be00*/  ISETP.NE.AND.EX P0, PT, RZ, UR5, PT, P0 ;  /* 0x00000005ff007c0c */ /* 0x000fda000bf05300 */
[----:B------:R-:W-:Y:S05]  /*be10*/  @!P0 BRA `(.L_x_4880) ;  /* 0x0000000000988947 */ /* 0x000fea0003800000 */
[----:B------:R-:W-:Y:S06]  /*be20*/  BAR.SYNC.DEFER_BLOCKING 0x0 ;  /* 0x0000000000007b1d */ /* 0x000fec0000010000 */
[----:B---3--:R-:W3:Y:S01]  /*be30*/  SHFL.DOWN P0, R0, R103, 0x1, 0x1f ;  /* 0x08201f0067007f89 */ /* 0x008ee20000000000 */
[----:B------:R-:W5:Y:S01]  /*be40*/  S2R R4, SR_LANEID ;  /* 0x0000000000047919 */ /* 0x000f620000000000 */
[----:B------:R-:W0:Y:S01]  /*be50*/  S2R R11, SR_TID.X ;  /* 0x00000000000b7919 */ /* 0x000e220000002100 */
[----:B---3--:R-:W-:-:S05]  /*be60*/  @P0 FADD R0, R0, R103 ;  /* 0x0000006700000221 */ /* 0x008fca0000000000 */
[----:B----4-:R-:W3:Y:S01]  /*be70*/  SHFL.DOWN P0, R3, R0, 0x2, 0x1f ;  /* 0x08401f0000037f89 */ /* 0x010ee20000000000 */
[----:B-----5:R-:W-:-:S13]  /*be80*/  ISETP.NE.AND P1, PT, R4, RZ, PT ;  /* 0x000000ff0400720c */ /* 0x020fda0003f25270 */
[----:B------:R-:W4:Y:S01]  /*be90*/  @!P1 S2R R9, SR_CgaCtaId ;  /* 0x0000000000099919 */ /* 0x000f220000008800 */
[----:B------:R-:W-:Y:S01]  /*bea0*/  @!P1 MOV R4, 0x400 ;  /* 0x0000040000049802 */ /* 0x000fe20000000f00 */
[----:B---3--:R-:W-:Y:S01]  /*beb0*/  @P0 FADD R3, R0, R3 ;  /* 0x0000000300030221 */ /* 0x008fe20000000000 */
[----:B0-----:R-:W-:-:S04]  /*bec0*/  @!P1 SHF.R.S32.HI R0, RZ, 0x1f, R11 ;  /* 0x0000001fff009819 */ /* 0x001fc8000001140b */
[----:B------:R-:W0:Y:S01]  /*bed0*/  SHFL.DOWN P0, R2, R3, 0x4, 0x1f ;  /* 0x08801f0003027f89 */ /* 0x000e220000000000 */
[----:B------:R-:W-:-:S04]  /*bee0*/  @!P1 LEA.HI R0, R0, R11, RZ, 0x5 ;  /* 0x0000000b00009211 */ /* 0x000fc800078f28ff */
[----:B------:R-:W-:Y:S02]  /*bef0*/  @!P1 SHF.R.S32.HI R0, RZ, 0x5, R0 ;  /* 0x00000005ff009819 */ /* 0x000fe40000011400 */
[----:B----4-:R-:W-:Y:S01]  /*bf00*/  @!P1 LEA R9, R9, R4, 0x18 ;  /* 0x0000000409099211 */ /* 0x010fe200078ec0ff */
        /* <DEDUP_REMOVED lines=11> */
[----:B0-----:R-:W-:-:S04]  /*bfc0*/  @!P0 MOV R0, 0x400 ;  /* 0x0000040000008802 */ /* 0x001fc80000000f00 */
[----:B---3--:R-:W-:-:S05]  /*bfd0*/  @!P0 LEA R4, R3, R0, 0x18 ;  /* 0x0000000003048211 */ /* 0x008fca00078ec0ff */
[----:B------:R-:W0:Y:S04]  /*bfe0*/  @!P0 LDS.64 R2, [R4+0x6308] ;  /* 0x0063080004028984 */ /* 0x000e280000000a00 */
[----:B------:R-:W3:Y:S01]  /*bff0*/  @!P0 LDS R5, [R4+0x6310] ;  /* 0x0063100004058984 */ /* 0x000ee20000000800 */
[----:B0-----:R-:W-:-:S04]  /*c000*/  @!P0 FADD.FTZ R2, R7, R2 ;  /* 0x0000000207028221 */ /* 0x001fc80000010000 */
[----:B------:R-:W-:Y:S01]  /*c010*/  @!P0 FADD.FTZ R0, R3, R2 ;  /* 0x0000000203008221 */ /* 0x000fe20000010000 */
[----:B------:R-:W-:Y:S02]  /*c020*/  MOV R2, UR58 ;  /* 0x0000003a00027c02 */ /* 0x000fe40008000f00 */
[----:B------:R-:W-:Y:S01]  /*c030*/  MOV R3, UR59 ;  /* 0x0000003b00037c02 */ /* 0x000fe20008000f00 */
[----:B---3--:R-:W-:-:S05]  /*c040*/  @!P0 FADD.FTZ R7, R0, R5 ;  /* 0x0000000500078221 */ /* 0x008fca0000010000 */
[----:B------:R0:W-:Y:S01]  /*c050*/  REDG.E.ADD.F32.FTZ.RN.STRONG.GPU desc[UR22][R2.64], R7 ;  /* 0x00000007020079a6 */ /* 0x0001e2000c10f396 */
[----:B------:R-:W-:Y:S01]  /*c060*/  HFMA2.MMA R11, -RZ, RZ, 0, 0 ;  /* 0x00000000ff0b7435 */ /* 0x000fe200000001ff */
[----:B------:R-:W-:Y:S10]  /*c070*/  BRA `(.L_x_4881) ;  /* 0x0000000000047947 */ /* 0x000ff40003800000 */
.L_x_4880:
[----:B---3--:R-:W3:Y:S02]  /*c080*/  S2R R11, SR_TID.X ;  /* 0x00000000000b7919 */ /* 0x008ee40000002100 */
.L_x_4881:
[----:B------:R-:W-:Y:S05]  /*c090*/  BSYNC B0 ;  /* 0x0000000000007941 */ /* 0x000fea0003800000 */
.L_x_4879:
        /* <DEDUP_REMOVED lines=23> */
.L_x_4883:
[----:B0-----:R-:W-:Y:S02]  /*c210*/  LEA R0, R11, UR8, 0x3 ;  /* 0x000000080b007c11 */ /* 0x001fe4000f8e18ff */
[----:B----4-:R-:W-:Y:S02]  /*c220*/  MOV R3, UR5 ;  /* 0x0000000500037c02 */ /* 0x010fe40008000f00 */
[----:B------:R-:W-:Y:S01]  /*c230*/  MOV R2, UR4 ;  /* 0x0000000400027c02 */ /* 0x000fe20008000f00 */
[----:B------:R-:W0:Y:S01]  /*c240*/  LDS.64 R12, [R0+0x9b80] ;  /* 0x009b8000000c7984 */ /* 0x000e220000000a00 */
[----:B------:R-:W-:Y:S02]  /*c250*/  SHF.R.S32.HI R3, RZ, 0x1f, R11 ;  /* 0x0000001fff037819 */ /* 0x000fe4000001140b */
[----:B------:R-:W-:Y:S01]  /*c260*/  MOV R7, UR6 ;  /* 0x0000000600077c02 */ /* 0x000fe20008000f00 */
[----:B------:R-:W3:Y:S01]  /*c270*/  LDS.64 R14, [R0+0xa380] ;  /* 0x00a38000000e7984 */ /* 0x000ee20000000a00 */
        /* <DEDUP_REMOVED lines=21> */
[----:B---3--:R0:W-:Y:S04]  /*c3d0*/  REDG.E.ADD.F32.FTZ.RN.STRONG.GPU desc[UR22][R4.64], R14 ;  /* 0x0000000e040079a6 */ /* 0x0081e8000c10f396 */
[----:B------:R0:W-:Y:S01]  /*c3e0*/  REDG.E.ADD.F32.FTZ.RN.STRONG.GPU desc[UR22][R4.64+0x4], R15 ;  /* 0x0000040f040079a6 */ /* 0x0001e2000c10f396 */
[----:B------:R-:W-:Y:S05]  /*c3f0*/  @!P0 BRA `(.L_x_4883) ;  /* 0xfffffffc00848947 */ /* 0x000fea000383ffff */
[----:B------:R-:W-:Y:S05]  /*c400*/  BSYNC B0 ;  /* 0x0000000000007941 */ /* 0x000fea0003800000 */
.L_x_4882:
[----:B------:R-:W-:Y:S05]  /*c410*/  EXIT ;  /* 0x000000000000794d */ /* 0x000fea0003800000 */
.L_x_4784:
[----:B------:R-:W-:Y:S01]  /*c420*/  HFMA2.MMA R241, -RZ, RZ, 0, 5.9604644775390625e-08 ;  /* 0x00000001fff17435 */ /* 0x000fe200000001ff */
[----:B------:R-:W-:Y:S02]  /*c430*/  MOV R242, R238 ;  /* 0x000000ee00f27202 */ /* 0x000fe40000000f00 */
[----:B------:R-:W-:Y:S02]  /*c440*/  MOV R240, RZ ;  /* 0x000000ff00f07202 */ /* 0x000fe40000000f00 */
[----:B------:R-:W-:-:S07]  /*c450*/  MOV R83, 0xffffffff ;  /* 0xffffffff00537802 */ /* 0x000fce0000000f00 */
[----:B0-2---:R-:W-:Y:S05]  /*c460*/  WARPSYNC.COLLECTIVE R83, `(.L_x_4884) ;  /* 0x0000000053087348 */ /* 0x005fea0003c00000 */
[----:B------:R1:W3:Y:S02]  /*c470*/  SHFL.UP P3, R81, R242, R241, R240 ;  /* 0x040000f1f2517389 */ /* 0x0002e400000600f0 */
[----:B0123--:R-:W-:Y:S01]  /*c480*/  ENDCOLLECTIVE ;  /* 0x000000000000791b */ /* 0x00ffe20003800000 */
.L_x_4884:
[----:B------:R-:W-:Y:S02]  /*c490*/  MOV R242, R80 ;  /* 0x0000005000f27202 */ /* 0x000fe40000000f00 */
[----:B------:R-:W-:-:S07]  /*c4a0*/  MOV R87, R81 ;  /* 0x0000005100577202 */ /* 0x000fce0000000f00 */
[----:B------:R-:W-:Y:S05]  /*c4b0*/  WARPSYNC.COLLECTIVE R83, `(.L_x_4885) ;  /* 0x0000000053087348 */ /* 0x000fea0003c00000 */
[----:B------:R0:W1:Y:S02]  /*c4c0*/  SHFL.UP P3, R81, R242, R241, R240 ;  /* 0x040000f1f2517389 */ /* 0x00006400000600f0 */
[----:B01----:R-:W-:Y:S01]  /*c4d0*/  ENDCOLLECTIVE ;  /* 0x000000000000791b */ /* 0x003fe20003800000 */
.L_x_4885:
[----:B------:R-:W-:Y:S02]  /*c4e0*/  MOV R242, R239 ;  /* 0x000000ef00f27202 */ /* 0x000fe40000000f00 */
[----:B------:R-:W-:-:S07]  /*c4f0*/  MOV R243, R81 ;  /* 0x0000005100f37202 */ /* 0x000fce0000000f00 */
[----:B------:R-:W-:Y:S05]  /*c500*/  WARPSYNC.COLLECTIVE R83, `(.L_x_4886) ;  /* 0x0000000053087348 */ /* 0x000fea0003c00000 */
[----:B------:R0:W1:Y:S02]  /*c510*/  SHFL.UP P3, R81, R242, R241, R240 ;  /* 0x040000f1f2517389 */ /* 0x00006400000600f0 */
[----:B01----:R-:W-:Y:S01]  /*c520*/  ENDCOLLECTIVE ;  /* 0x000000000000791b */ /* 0x003fe20003800000 */
.L_x_4886:
[----:B------:R-:W-:Y:S02]  /*c530*/  MOV R242, R237 ;  /* 0x000000ed00f27202 */ /* 0x000fe40000000f00 */
[----:B------:R-:W-:-:S07]  /*c540*/  MOV R245, R81 ;  /* 0x0000005100f57202 */ /* 0x000fce0000000f00 */
[----:B------:R-:W-:Y:S05]  /*c550*/  WARPSYNC.COLLECTIVE R83, `(.L_x_4887) ;  /* 0x0000000053087348 */ /* 0x000fea0003c00000 */
[----:B------:R0:W1:Y:S02]  /*c560*/  SHFL.UP P3, R81, R242, R241, R240 ;  /* 0x040000f1f2517389 */ /* 0x00006400000600f0 */
[----:B01----:R-:W-:Y:S01]  /*c570*/  ENDCOLLECTIVE ;  /* 0x000000000000791b */ /* 0x003fe20003800000 */
.L_x_4887:
[----:B------:R-:W-:Y:S01]  /*c580*/  FMUL.FTZ R244, R80, R245 ;  /* 0x000000f550f47220 */ /* 0x000fe20000410000 */
        /* <DEDUP_REMOVED lines=16> */
.L_x_4888:
[----:B------:R-:W-:Y:S02]  /*c690*/  MOV R242, R80 ;  /* 0x0000005000f27202 */ /* 0x000fe40000000f00 */
[----:B------:R-:W-:-:S07]  /*c6a0*/  MOV R87, R81 ;  /* 0x0000005100577202 */ /* 0x000fce0000000f00 */
[----:B------:R-:W-:Y:S05]  /*c6b0*/  WARPSYNC.COLLECTIVE R83, `(.L_x_4889) ;  /* 0x0000000053087348 */ /* 0x000fea0003c00000 */
[----:B------:R0:W1:Y:S02]  /*c6c0*/  SHFL.UP P3, R81, R242, R241, R240 ;  /* 0x040000f1f2517389 */ /* 0x00006400000600f0 */
[----:B01----:R-:W-:Y:S01]  /*c6d0*/  ENDCOLLECTIVE ;  /* 0x000000000000791b */ /* 0x003fe20003800000 */
.L_x_4889:
[----:B------:R-:W-:Y:S02]  /*c6e0*/  MOV R242, R239 ;  /* 0x000000ef00f27202 */ /* 0x000fe40000000f00 */
[----:B------:R-:W-:-:S07]  /*c6f0*/  MOV R243, R81 ;  /* 0x0000005100f37202 */ /* 0x000fce0000000f00 */
[----:B------:R-:W-:Y:S05]  /*c700*/  WARPSYNC.COLLECTIVE R83, `(.L_x_4890) ;  /* 0x0000000053087348 */ /* 0x000fea0003c00000 */
[----:B------:R0:W1:Y:S02]  /*c710*/  SHFL.UP P3, R81, R242, R241, R240 ;  /* 0x040000f1f2517389 */ /* 0x00006400000600f0 */
[----:B01----:R-:W-:Y:S01]  /*c720*/  ENDCOLLECTIVE ;  /* 0x000000000000791b */ /* 0x003fe20003800000 */
.L_x_4890:
[----:B------:R-:W-:Y:S02]  /*c730*/  MOV R242, R237 ;  /* 0x000000ed00f27202 */ /* 0x000fe40000000f00 */
[----:B------:R-:W-:-:S07]  /*c740*/  MOV R245, R81 ;  /* 0x0000005100f57202 */ /* 0x000fce0000000f00 */
[----:B------:R-:W-:Y:S05]  /*c750*/  WARPSYNC.COLLECTIVE R83, `(.L_x_4891) ;  /* 0x0000000053087348 */ /* 0x000fea0003c00000 */
[----:B------:R0:W1:Y:S02]  /*c760*/  SHFL.UP P3, R81, R242, R241, R240 ;  /* 0x040000f1f2517389 */ /* 0x00006400000600f0 */
[----:B01----:R-:W-:Y:S01]  /*c770*/  ENDCOLLECTIVE ;  /* 0x000000000000791b */ /* 0x003fe20003800000 */
.L_x_4891:
        /* <DEDUP_REMOVED lines=18> */
.L_x_4892:
[----:B------:R-:W-:Y:S02]  /*c8a0*/  MOV R242, R80 ;  /* 0x0000005000f27202 */ /* 0x000fe40000000f00 */
[----:B------:R-:W-:-:S07]  /*c8b0*/  MOV R87, R81 ;  /* 0x0000005100577202 */ /* 0x000fce0000000f00 */
[----:B------:R-:W-:Y:S05]  /*c8c0*/  WARPSYNC.COLLECTIVE R83, `(.L_x_4893) ;  /* 0x0000000053087348 */ /* 0x000fea0003c00000 */
[----:B------:R0:W1:Y:S02]  /*c8d0*/  SHFL.UP P3, R81, R242, R241, R240 ;  /* 0x040000f1f2517389 */ /* 0x00006400000600f0 */
[----:B01----:R-:W-:Y:S01]  /*c8e0*/  ENDCOLLECTIVE ;  /* 0x000000000000791b */ /* 0x003fe20003800000 */
.L_x_4893:
[----:B------:R-:W-:Y:S02]  /*c8f0*/  MOV R242, R239 ;  /* 0x000000ef00f27202 */ /* 0x000fe40000000f00 */
[----:B------:R-:W-:-:S07]  /*c900*/  MOV R243, R81 ;  /* 0x0000005100f37202 */ /* 0x000fce0000000f00 */
[----:B------:R-:W-:Y:S05]  /*c910*/  WARPSYNC.COLLECTIVE R83, `(.L_x_4894) ;  /* 0x0000000053087348 */ /* 0x000fea0003c00000 */
[----:B------:R0:W1:Y:S02]  /*c920*/  SHFL.UP P3, R81, R242, R241, R240 ;  /* 0x040000f1f2517389 */ /* 0x00006400000600f0 */
[----:B01----:R-:W-:Y:S01]  /*c930*/  ENDCOLLECTIVE ;  /* 0x000000000000791b */ /* 0x003fe20003800000 */
.L_x_4894:
[----:B------:R-:W-:Y:S02]  /*c940*/  MOV R242, R237 ;  /* 0x000000ed00f27202 */ /* 0x000fe40000000f00 */
[----:B------:R-:W-:-:S07]  /*c950*/  MOV R245, R81 ;  /* 0x0000005100f57202 */ /* 0x000fce0000000f00 */
[----:B------:R-:W-:Y:S05]  /*c960*/  WARPSYNC.COLLECTIVE R83, `(.L_x_4895) ;  /* 0x0000000053087348 */ /* 0x000fea0003c00000 */
[----:B------:R0:W1:Y:S02]  /*c970*/  SHFL.UP P3, R81, R242, R241, R240 ;  /* 0x040000f1f2517389 */ /* 0x00006400000600f0 */
[----:B01----:R-:W-:Y:S01]  /*c980*/  ENDCOLLECTIVE ;  /* 0x000000000000791b */ /* 0x003fe20003800000 */
.L_x_4895:
[----:B------:R-:W-:Y:S01]  /*c990*/  FMUL.FTZ R244, R80, R245 ;  /* 0x000000f550f47220 */ /* 0x000fe20000410000 */
        /* <DEDUP_REMOVED lines=16> */
.L_x_4896:
[----:B------:R-:W-:Y:S02]  /*caa0*/  MOV R242, R80 ;  /* 0x0000005000f27202 */ /* 0x000fe40000000f00 */
[----:B------:R-:W-:-:S07]  /*cab0*/  MOV R87, R81 ;  /* 0x0000005100577202 */ /* 0x000fce0000000f00 */
[----:B------:R-:W-:Y:S05]  /*cac0*/  WARPSYNC.COLLECTIVE R83, `(.L_x_4897) ;  /* 0x0000000053087348 */ /* 0x000fea0003c00000 */
[----:B------:R0:W1:Y:S02]  /*cad0*/  SHFL.UP P3, R81, R242, R241, R240 ;  /* 0x040000f1f2517389 */ /* 0x00006400000600f0 */
[----:B01----:R-:W-:Y:S01]  /*cae0*/  ENDCOLLECTIVE ;  /* 0x000000000000791b */ /* 0x003fe20003800000 */
.L_x_4897:
[----:B------:R-:W-:Y:S02]  /*caf0*/  MOV R242, R239 ;  /* 0x000000ef00f27202 */ /* 0x000fe40000000f00 */
[----:B------:R-:W-:-:S07]  /*cb00*/  MOV R243, R81 ;  /* 0x0000005100f37202 */ /* 0x000fce0000000f00 */
[----:B------:R-:W-:Y:S05]  /*cb10*/  WARPSYNC.COLLECTIVE R83, `(.L_x_4898) ;  /* 0x0000000053087348 */ /* 0x000fea0003c00000 */
[----:B------:R0:W1:Y:S02]  /*cb20*/  SHFL.UP P3, R81, R242, R241, R240 ;  /* 0x040000f1f2517389 */ /* 0x00006400000600f0 */
[----:B01----:R-:W-:Y:S01]  /*cb30*/  ENDCOLLECTIVE ;  /* 0x000000000000791b */ /* 0x003fe20003800000 */
.L_x_4898:
[----:B------:R-:W-:Y:S02]  /*cb40*/  MOV R242, R237 ;  /* 0x000000ed00f27202 */ /* 0x000fe40000000f00 */
[----:B------:R-:W-:-:S07]  /*cb50*/  MOV R245, R81 ;  /* 0x0000005100f57202 */ /* 0x000fce0000000f00 */
[----:B------:R-:W-:Y:S05]  /*cb60*/  WARPSYNC.COLLECTIVE R83, `(.L_x_4899) ;  /* 0x0000000053087348 */ /* 0x000fea0003c00000 */
[----:B------:R0:W1:Y:S02]  /*cb70*/  SHFL.UP P3, R81, R242, R241, R240 ;  /* 0x040000f1f2517389 */ /* 0x00006400000600f0 */
[----:B01----:R-:W-:Y:S01]  /*cb80*/  ENDCOLLECTIVE ;  /* 0x000000000000791b */ /* 0x003fe20003800000 */
.L_x_4899:
[----:B------:R-:W-:Y:S01]  /*cb90*/  FMUL.FTZ R244, R80, R245 ;  /* 0x000000f550f47220 */ /* 0x000fe20000410000 */
        /* <DEDUP_REMOVED lines=16> */
.L_x_4900:
[----:B------:R-:W-:Y:S02]  /*cca0*/  MOV R242, R80 ;  /* 0x0000005000f27202 */ /* 0x000fe40000000f00 */
[----:B------:R-:W-:-:S07]  /*ccb0*/  MOV R87, R81 ;  /* 0x0000005100577202 */ /* 0x000fce0000000f00 */
[----:B------:R-:W-:Y:S05]  /*ccc0*/  WARPSYNC.COLLECTIVE R83, `(.L_x_4901) ;  /* 0x0000000053087348 */ /* 0x000fea0003c00000 */
[----:B------:R0:W1:Y:S02]  /*ccd0*/  SHFL.UP P3, R81, R242, R241, R240 ;  /* 0x040000f1f2517389 */ /* 0x00006400000600f0 */
[----:B01----:R-:W-:Y:S01]  /*cce0*/  ENDCOLLECTIVE ;  /* 0x000000000000791b */ /* 0x003fe20003800000 */
.L_x_4901:
[----:B------:R-:W-:Y:S02]  /*ccf0*/  MOV R242, R239 ;  /* 0x000000ef00f27202 */ /* 0x000fe40000000f00 */
[----:B------:R-:W-:-:S07]  /*cd00*/  MOV R243, R81 ;  /* 0x0000005100f37202 */ /* 0x000fce0000000f00 */
[----:B------:R-:W-:Y:S05]  /*cd10*/  WARPSYNC.COLLECTIVE R83, `(.L_x_4902) ;  /* 0x0000000053087348 */ /* 0x000fea0003c00000 */
[----:B------:R0:W1:Y:S02]  /*cd20*/  SHFL.UP P3, R81, R242, R241, R240 ;  /* 0x040000f1f2517389 */ /* 0x00006400000600f0 */
[----:B01----:R-:W-:Y:S01]  /*cd30*/  ENDCOLLECTIVE ;  /* 0x000000000000791b */ /* 0x003fe20003800000 */
.L_x_4902:
[----:B------:R-:W-:Y:S02]  /*cd40*/  MOV R242, R237 ;  /* 0x000000ed00f27202 */ /* 0x000fe40000000f00 */
[----:B------:R-:W-:-:S07]  /*cd50*/  MOV R245, R81 ;  /* 0x0000005100f57202 */ /* 0x000fce0000000f00 */
[----:B------:R-:W-:Y:S05]  /*cd60*/  WARPSYNC.COLLECTIVE R83, `(.L_x_4903) ;  /* 0x0000000053087348 */ /* 0x000fea0003c00000 */
[----:B------:R0:W1:Y:S02]  /*cd70*/  SHFL.UP P3, R81, R242, R241, R240 ;  /* 0x040000f1f2517389 */ /* 0x00006400000600f0 */
[----:B01----:R-:W-:Y:S01]  /*cd80*/  ENDCOLLECTIVE ;  /* 0x000000000000791b */ /* 0x003fe20003800000 */
.L_x_4903:
[----:B------:R-:W-:Y:S05]  /*cd90*/  BRA `(.L_x_4904) ;  /* 0xffffff84007c7947 */ /* 0x000fea000383ffff */
.L_x_4785:
[----:B------:R-:W-:Y:S01]  /*cda0*/  HFMA2.MMA R81, -RZ, RZ, 0, 1.847743988037109375e-06 ;  /* 0x0000001fff517435 */ /* 0x000fe200000001ff */
[----:B------:R-:W-:Y:S01]  /*cdb0*/  BSSY B0, `(.L_x_4905) ;  /* 0x0000007000007945 */ /* 0x000fe20003800000 */
[----:B------:R-:W-:Y:S02]  /*cdc0*/  MOV R82, R238 ;  /* 0x000000ee00527202 */ /* 0x000fe40000000f00 */
[----:B------:R-:W-:Y:S02]  /*cdd0*/  MOV R80, 0x1f ;  /* 0x0000001f00507802 */ /* 0x000fe40000000f00 */
[----:B------:R-:W-:-:S07]  /*cde0*/  MOV R83, 0xffffffff ;  /* 0xffffffff00537802 */ /* 0x000fce0000000f00 */
[----:B--2---:R-:W-:Y:S05]  /*cdf0*/  WARPSYNC.COLLECTIVE R83, `(.L_x_4906) ;  /* 0x0000000053087348 */ /* 0x004fea0003c00000 */
[----:B------:R0:W1:Y:S02]  /*ce00*/  SHFL.IDX P3, R87, R82, R81, R80 ;  /* 0x0000005152577389 */ /* 0x0000640000060050 */
[----:B012---:R-:W-:Y:S01]  /*ce10*/  ENDCOLLECTIVE ;  /* 0x000000000000791b */ /* 0x007fe20003800000 */
.L_x_4906:
[----:B------:R-:W-:Y:S05]  /*ce20*/  BSYNC B0 ;  /* 0x0000000000007941 */ /* 0x000fea0003800000 */
.L_x_4905:
[----:B------:R-:W-:Y:S05]  /*ce30*/  BRA `(.L_x_4907) ;  /* 0xffffff84008c7947 */ /* 0x000fea000383ffff */
.L_x_4786:
        /* <DEDUP_REMOVED lines=8> */
.L_x_4909:
[----:B------:R-:W-:Y:S05]  /*cec0*/  BSYNC B0 ;  /* 0x0000000000007941 */ /* 0x000fea0003800000 */
.L_x_4908:
[----:B------:R-:W-:Y:S05]  /*ced0*/  BRA `(.L_x_4910) ;  /* 0xffffff84006c7947 */ /* 0x000fea000383ffff */
.L_x_4787:
        /* <DEDUP_REMOVED lines=8> */
.L_x_4912:
[----:B------:R-:W-:Y:S05]  /*cf60*/  BSYNC B0 ;  /* 0x0000000000007941 */ /* 0x000fea0003800000 */
.L_x_4911:
[----:B------:R-:W-:Y:S05]  /*cf70*/  BRA `(.L_x_4913) ;  /* 0xffffff84004c7947 */ /* 0x000fea000383ffff */
.L_x_4788:
        /* <DEDUP_REMOVED lines=8> */
.L_x_4915:
[----:B------:R-:W-:Y:S05]  /*d000*/  BSYNC B0 ;  /* 0x0000000000007941 */ /* 0x000fea0003800000 */
.L_x_4914:
[----:B------:R-:W-:Y:S05]  /*d010*/  BRA `(.L_x_4916) ;  /* 0xffffff84002c7947 */ /* 0x000fea000383ffff */
.L_x_4789:
[----:B------:R-:W-:Y:S01]  /*d020*/  HFMA2.MMA R241, -RZ, RZ, 0, 5.9604644775390625e-08 ;  /* 0x00000001fff17435 */ /* 0x000fe200000001ff */
[----:B------:R-:W-:Y:S01]  /*d030*/  BSSY B0, `(.L_x_4917) ;  /* 0x0000007000007945 */ /* 0x000fe20003800000 */
[----:B------:R-:W-:Y:S02]  /*d040*/  MOV R242, R238 ;  /* 0x000000ee00f27202 */ /* 0x000fe40000000f00 */
[----:B------:R-:W-:Y:S02]  /*d050*/  MOV R240, RZ ;  /* 0x000000ff00f07202 */ /* 0x000fe40000000f00 */
[----:B------:R-:W-:-:S07]  /*d060*/  MOV R83, 0xffffffff ;  /* 0xffffffff00537802 */ /* 0x000fce0000000f00 */
[----:B--2---:R-:W-:Y:S05]  /*d070*/  WARPSYNC.COLLECTIVE R83, `(.L_x_4918) ;  /* 0x0000000053087348 */ /* 0x004fea0003c00000 */
[----:B------:R0:W1:Y:S02]  /*d080*/  SHFL.UP P3, R81, R242, R241, R240 ;  /* 0x040000f1f2517389 */ /* 0x00006400000600f0 */
[----:B012---:R-:W-:Y:S01]  /*d090*/  ENDCOLLECTIVE ;  /* 0x000000000000791b */ /* 0x007fe20003800000 */
.L_x_4918:
[----:B------:R-:W-:Y:S05]  /*d0a0*/  BSYNC B0 ;  /* 0x0000000000007941 */ /* 0x000fea0003800000 */
.L_x_4917:
        /* <DEDUP_REMOVED lines=9> */
.L_x_4919:
[----:B------:R-:W-:Y:S02]  /*d140*/  MOV R80, 0x1f ;  /* 0x0000001f00507802 */ /* 0x000fe40000000f00 */
[----:B------:R-:W-:Y:S02]  /*d150*/  MOV R242, R239 ;  /* 0x000000ef00f27202 */ /* 0x000fe40000000f00 */
[----:B------:R-:W-:-:S07]  /*d160*/  MOV R243, R81 ;  /* 0x0000005100f37202 */ /* 0x000fce0000000f00 */
[----:B------:R-:W-:Y:S05]  /*d170*/  WARPSYNC.COLLECTIVE R83, `(.L_x_4920) ;  /* 0x0000000053087348 */ /* 0x000fea0003c00000 */
[----:B------:R0:W1:Y:S02]  /*d180*/  SHFL.UP P3, R81, R242, R241, R240 ;  /* 0x040000f1f2517389 */ /* 0x00006400000600f0 */
[----:B01----:R-:W-:Y:S01]  /*d190*/  ENDCOLLECTIVE ;  /* 0x000000000000791b */ /* 0x003fe20003800000 */
.L_x_4920:
[----:B------:R-:W-:Y:S02]  /*d1a0*/  MOV R242, R237 ;  /* 0x000000ed00f27202 */ /* 0x000fe40000000f00 */
[----:B------:R-:W-:-:S07]  /*d1b0*/  MOV R239, R81 ;  /* 0x0000005100ef7202 */ /* 0x000fce0000000f00 */
[----:B------:R-:W-:Y:S05]  /*d1c0*/  WARPSYNC.COLLECTIVE R83, `(.L_x_4921) ;  /* 0x0000000053087348 */ /* 0x000fea0003c00000 */
[----:B------:R0:W1:Y:S02]  /*d1d0*/  SHFL.UP P3, R81, R242, R241, R240 ;  /* 0x040000f1f2517389 */ /* 0x00006400000600f0 */
[----:B01----:R-:W-:Y:S01]  /*d1e0*/  ENDCOLLECTIVE ;  /* 0x000000000000791b */ /* 0x003fe20003800000 */
.L_x_4921:
[----:B------:R-:W-:Y:S01]  /*d1f0*/  MOV R237, R81 ;  /* 0x0000005100ed7202 */ /* 0x000fe20000000f00 */
[----:B------:R-:W-:-:S11]  /*d200*/  HFMA2.MMA R81, -RZ, RZ, 0, 0 ;  /* 0x00000000ff517435 */ /* 0x000fd600000001ff */
[----:B------:R-:W-:Y:S05]  /*d210*/  WARPSYNC.COLLECTIVE R83, `(.L_x_4922) ;  /* 0x0000000053087348 */ /* 0x000fea0003c00000 */
[----:B------:R0:W1:Y:S02]  /*d220*/  SHFL.IDX P3, R87, R82, R81, R80 ;  /* 0x0000005152577389 */ /* 0x0000640000060050 */
[----:B01----:R-:W-:Y:S01]  /*d230*/  ENDCOLLECTIVE ;  /* 0x000000000000791b */ /* 0x003fe20003800000 */
.L_x_4922:
[----:B------:R-:W-:Y:S02]  /*d240*/  MOV R82, R57 ;  /* 0x0000003900527202 */ /* 0x000fe40000000f00 */
[----:B------:R-:W-:-:S07]  /*d250*/  MOV R56, R87 ;  /* 0x0000005700387202 */ /* 0x000fce0000000f00 */
[----:B------:R-:W-:Y:S05]  /*d260*/  WARPSYNC.COLLECTIVE R83, `(.L_x_4923) ;  /* 0x0000000053087348 */ /* 0x000fea0003c00000 */
[----:B------:R0:W1:Y:S02]  /*d270*/  SHFL.IDX P3, R87, R82, R81, R80 ;  /* 0x0000005152577389 */ /* 0x0000640000060050 */
[----:B01----:R-:W-:Y:S01]  /*d280*/  ENDCOLLECTIVE ;  /* 0x000000000000791b */ /* 0x003fe20003800000 */
.L_x_4923:
[----:B------:R-:W-:Y:S02]  /*d290*/  MOV R82, R58 ;  /* 0x0000003a00527202 */ /* 0x000fe40000000f00 */
[----:B------:R-:W-:-:S07]  /*d2a0*/  MOV R57, R87 ;  /* 0x0000005700397202 */ /* 0x000fce0000000f00 */
[----:B------:R-:W-:Y:S05]  /*d2b0*/  WARPSYNC.COLLECTIVE R83, `(.L_x_4924) ;  /* 0x0000000053087348 */ /* 0x000fea0003c00000 */
[----:B------:R0:W1:Y:S02]  /*d2c0*/  SHFL.IDX P3, R87, R82, R81, R80 ;  /* 0x0000005152577389 */ /* 0x0000640000060050 */
[----:B01----:R-:W-:Y:S01]  /*d2d0*/  ENDCOLLECTIVE ;  /* 0x000000000000791b */ /* 0x003fe20003800000 */
.L_x_4924:
[----:B------:R-:W-:Y:S02]  /*d2e0*/  MOV R82, R59 ;  /* 0x0000003b00527202 */ /* 0x000fe40000000f00 */
[----:B------:R-:W-:-:S07]  /*d2f0*/  MOV R58, R87 ;  /* 0x00000057003a7202 */ /* 0x000fce0000000f00 */
[----:B------:R-:W-:Y:S05]  /*d300*/  WARPSYNC.COLLECTIVE R83, `(.L_x_4925) ;  /* 0x0000000053087348 */ /* 0x000fea0003c00000 */
[----:B------:R0:W1:Y:S02]  /*d310*/  SHFL.IDX P3, R87, R82, R81, R80 ;  /* 0x0000005152577389 */ /* 0x0000640000060050 */
[----:B01----:R-:W-:Y:S01]  /*d320*/  ENDCOLLECTIVE ;  /* 0x000000000000791b */ /* 0x003fe20003800000 */
.L_x_4925:
[----:B------:R-:W-:Y:S01]  /*d330*/  MOV R59, R87 ;  /* 0x00000057003b7202 */ /* 0x000fe20000000f00 */
[----:B------:R-:W-:Y:S06]  /*d340*/  BRA `(.L_x_4926) ;  /* 0xffffff8000887947 */ /* 0x000fec000383ffff */
.L_x_4791:
        /* <DEDUP_REMOVED lines=9> */
.L_x_4927:
[----:B------:R-:W-:Y:S02]  /*d3e0*/  MOV R250, R236 ;  /* 0x000000ec00fa7202 */ /* 0x000fe40000000f00 */
[----:B------:R-:W-:-:S07]  /*d3f0*/  MOV R81, R251 ;  /* 0x000000fb00517202 */ /* 0x000fce0000000f00 */
[----:B------:R-:W-:Y:S05]  /*d400*/  WARPSYNC.COLLECTIVE R83, `(.L_x_4928) ;  /* 0x0000000053087348 */ /* 0x000fea0003c00000 */
[----:B------:R0:W1:Y:S02]  /*d410*/  SHFL.DOWN P1, R251, R250, R249, R252 ;  /* 0x080000f9fafb7389 */ /* 0x00006400000200fc */
[----:B01----:R-:W-:Y:S01]  /*d420*/  ENDCOLLECTIVE ;  /* 0x000000000000791b */ /* 0x003fe20003800000 */
.L_x_4928:
[----:B------:R-:W-:Y:S02]  /*d430*/  MOV R250, R85 ;  /* 0x0000005500fa7202 */ /* 0x000fe40000000f00 */
[----:B------:R-:W-:-:S07]  /*d440*/  MOV R80, R251 ;  /* 0x000000fb00507202 */ /* 0x000fce0000000f00 */
[----:B------:R-:W-:Y:S05]  /*d450*/  WARPSYNC.COLLECTIVE R83, `(.L_x_4929) ;  /* 0x0000000053087348 */ /* 0x000fea0003c00000 */
[----:B------:R0:W1:Y:S02]  /*d460*/  SHFL.DOWN P1, R251, R250, R249, R252 ;  /* 0x080000f9fafb7389 */ /* 0x00006400000200fc */
[----:B01----:R-:W-:Y:S01]  /*d470*/  ENDCOLLECTIVE ;  /* 0x000000000000791b */ /* 0x003fe20003800000 */
.L_x_4929:
[----:B------:R-:W-:Y:S02]  /*d480*/  MOV R250, R84 ;  /* 0x0000005400fa7202 */ /* 0x000fe40000000f00 */
[----:B------:R-:W-:-:S07]  /*d490*/  MOV R82, R251 ;  /* 0x000000fb00527202 */ /* 0x000fce0000000f00 */
[----:B------:R-:W-:Y:S05]  /*d4a0*/  WARPSYNC.COLLECTIVE R83, `(.L_x_4930) ;  /* 0x0000000053087348 */ /* 0x000fea0003c00000 */
[----:B------:R0:W1:Y:S02]  /*d4b0*/  SHFL.DOWN P1, R251, R250, R249, R252 ;  /* 0x080000f9fafb7389 */ /* 0x00006400000200fc */
[----:B01----:R-:W-:Y:S01]  /*d4c0*/  ENDCOLLECTIVE ;  /* 0x000000000000791b */ /* 0x003fe20003800000 */
.L_x_4930:
[----:B------:R-:W-:Y:S05]  /*d4d0*/  BRA `(.L_x_4931) ;  /* 0xffffff9400947947 */ /* 0x000fea000383ffff */
.L_x_4794:
        /* <DEDUP_REMOVED lines=8> */
.L_x_4933:
[----:B------:R-:W-:Y:S05]  /*d560*/  BSYNC B0 ;  /* 0x0000000000007941 */ /* 0x000fea0003800000 */
.L_x_4932:
        /* <DEDUP_REMOVED lines=8> */
.L_x_4934:
[----:B------:R-:W-:Y:S02]  /*d5f0*/  MOV R250, R85 ;  /* 0x0000005500fa7202 */ /* 0x000fe40000000f00 */
[----:B------:R-:W-:-:S07]  /*d600*/  MOV R81, R251 ;  /* 0x000000fb00517202 */ /* 0x000fce0000000f00 */
[----:B------:R-:W-:Y:S05]  /*d610*/  WARPSYNC.COLLECTIVE R83, `(.L_x_4935) ;  /* 0x0000000053087348 */ /* 0x000fea0003c00000 */
[----:B------:R0:W1:Y:S02]  /*d620*/  SHFL.DOWN P1, R251, R250, R249, R252 ;  /* 0x080000f9fafb7389 */ /* 0x00006400000200fc */
[----:B01----:R-:W-:Y:S01]  /*d630*/  ENDCOLLECTIVE ;  /* 0x000000000000791b */ /* 0x003fe20003800000 */
.L_x_4935:
[----:B------:R-:W-:Y:S02]  /*d640*/  MOV R250, R84 ;  /* 0x0000005400fa7202 */ /* 0x000fe40000000f00 */
[----:B------:R-:W-:-:S07]  /*d650*/  MOV R82, R251 ;  /* 0x000000fb00527202 */ /* 0x000fce0000000f00 */
[----:B------:R-:W-:Y:S05]  /*d660*/  WARPSYNC.COLLECTIVE R83, `(.L_x_4936) ;  /* 0x0000000053087348 */ /* 0x000fea0003c00000 */
[----:B------:R0:W1:Y:S02]  /*d670*/  SHFL.DOWN P1, R251, R250, R249, R252 ;  /* 0x080000f9fafb7389 */ /* 0x00006400000200fc */
[----:B01----:R-:W-:Y:S01]  /*d680*/  ENDCOLLECTIVE ;  /* 0x000000000000791b */ /* 0x003fe20003800000 */
.L_x_4936:
[----:B------:R-:W-:Y:S05]  /*d690*/  BRA `(.L_x_4937) ;  /* 0xffffff9400787947 */ /* 0x000fea000383ffff */
.L_x_4797:
        /* <DEDUP_REMOVED lines=8> */
.L_x_4939:
[----:B------:R-:W-:Y:S05]  /*d720*/  BSYNC B0 ;  /* 0x0000000000007941 */ /* 0x000fea0003800000 */
.L_x_4938:
        /* <DEDUP_REMOVED lines=8> */
.L_x_4940:
[----:B------:R-:W-:Y:S02]  /*d7b0*/  MOV R250, R85 ;  /* 0x0000005500fa7202 */ /* 0x000fe40000000f00 */
[----:B------:R-:W-:-:S07]  /*d7c0*/  MOV R81, R251 ;  /* 0x000000fb00517202 */ /* 0x000fce0000000f00 */
[----:B------:R-:W-:Y:S05]  /*d7d0*/  WARPSYNC.COLLECTIVE R83, `(.L_x_4941) ;  /* 0x0000000053087348 */ /* 0x000fea0003c00000 */
[----:B------:R0:W1:Y:S02]  /*d7e0*/  SHFL.DOWN P1, R251, R250, R249, R252 ;  /* 0x080000f9fafb7389 */ /* 0x00006400000200fc */
[----:B01----:R-:W-:Y:S01]  /*d7f0*/  ENDCOLLECTIVE ;  /* 0x000000000000791b */ /* 0x003fe20003800000 */
.L_x_4941:
[----:B------:R-:W-:Y:S02]  /*d800*/  MOV R250, R84 ;  /* 0x0000005400fa7202 */ /* 0x000fe40000000f00 */
[----:B------:R-:W-:-:S07]  /*d810*/  MOV R82, R251 ;  /* 0x000000fb00527202 */ /* 0x000fce0000000f00 */
[----:B------:R-:W-:Y:S05]  /*d820*/  WARPSYNC.COLLECTIVE R83, `(.L_x_4942) ;  /* 0x0000000053087348 */ /* 0x000fea0003c00000 */
[----:B------:R0:W1:Y:S02]  /*d830*/  SHFL.DOWN P1, R251, R250, R249, R252 ;  /* 0x080000f9fafb7389 */ /* 0x00006400000200fc */
[----:B01----:R-:W-:Y:S01]  /*d840*/  ENDCOLLECTIVE ;  /* 0x000000000000791b */ /* 0x003fe20003800000 */
.L_x_4942:
[----:B------:R-:W-:Y:S05]  /*d850*/  BRA `(.L_x_4943) ;  /* 0xffffff94005c7947 */ /* 0x000fea000383ffff */
.L_x_4800:
        /* <DEDUP_REMOVED lines=8> */
.L_x_4945:
[----:B------:R-:W-:Y:S05]  /*d8e0*/  BSYNC B0 ;  /* 0x0000000000007941 */ /* 0x000fea0003800000 */
.L_x_4944:
        /* <DEDUP_REMOVED lines=8> */
.L_x_4946:
[----:B------:R-:W-:Y:S02]  /*d970*/  MOV R250, R85 ;  /* 0x0000005500fa7202 */ /* 0x000fe40000000f00 */
[----:B------:R-:W-:-:S07]  /*d980*/  MOV R81, R251 ;  /* 0x000000fb00517202 */ /* 0x000fce0000000f00 */
[----:B------:R-:W-:Y:S05]  /*d990*/  WARPSYNC.COLLECTIVE R83, `(.L_x_4947) ;  /* 0x0000000053087348 */ /* 0x000fea0003c00000 */
[----:B------:R0:W1:Y:S02]  /*d9a0*/  SHFL.DOWN P1, R251, R250, R249, R252 ;  /* 0x080000f9fafb7389 */ /* 0x00006400000200fc */
[----:B01----:R-:W-:Y:S01]  /*d9b0*/  ENDCOLLECTIVE ;  /* 0x000000000000791b */ /* 0x003fe20003800000 */
.L_x_4947:
[----:B------:R-:W-:Y:S02]  /*d9c0*/  MOV R250, R84 ;  /* 0x0000005400fa7202 */ /* 0x000fe40000000f00 */
[----:B------:R-:W-:-:S07]  /*d9d0*/  MOV R82, R251 ;  /* 0x000000fb00527202 */ /* 0x000fce0000000f00 */
[----:B------:R-:W-:Y:S05]  /*d9e0*/  WARPSYNC.COLLECTIVE R83, `(.L_x_4948) ;  /* 0x0000000053087348 */ /* 0x000fea0003c00000 */
[----:B------:R0:W1:Y:S02]  /*d9f0*/  SHFL.DOWN P1, R251, R250, R249, R252 ;  /* 0x080000f9fafb7389 */ /* 0x00006400000200fc */
[----:B01----:R-:W-:Y:S01]  /*da00*/  ENDCOLLECTIVE ;  /* 0x000000000000791b */ /* 0x003fe20003800000 */
.L_x_4948:
[----:B------:R-:W-:Y:S05]  /*da10*/  BRA `(.L_x_4949) ;  /* 0xffffff9400407947 */ /* 0x000fea000383ffff */
.L_x_4803:
        /* <DEDUP_REMOVED lines=8> */
.L_x_4951:
[----:B------:R-:W-:Y:S05]  /*daa0*/  BSYNC B0 ;  /* 0x0000000000007941 */ /* 0x000fea0003800000 */
.L_x_4950:
        /* <DEDUP_REMOVED lines=8> */
.L_x_4952:
[----:B------:R-:W-:Y:S02]  /*db30*/  MOV R250, R85 ;  /* 0x0000005500fa7202 */ /* 0x000fe40000000f00 */
[----:B------:R-:W-:-:S07]  /*db40*/  MOV R81, R251 ;  /* 0x000000fb00517202 */ /* 0x000fce0000000f00 */
[----:B------:R-:W-:Y:S05]  /*db50*/  WARPSYNC.COLLECTIVE R83, `(.L_x_4953) ;  /* 0x0000000053087348 */ /* 0x000fea0003c00000 */
[----:B------:R0:W1:Y:S02]  /*db60*/  SHFL.DOWN P1, R251, R250, R249, R252 ;  /* 0x080000f9fafb7389 */ /* 0x00006400000200fc */
[----:B01----:R-:W-:Y:S01]  /*db70*/  ENDCOLLECTIVE ;  /* 0x000000000000791b */ /* 0x003fe20003800000 */
.L_x_4953:
[----:B------:R-:W-:Y:S02]  /*db80*/  MOV R250, R84 ;  /* 0x0000005400fa7202 */ /* 0x000fe40000000f00 */
[----:B------:R-:W-:-:S07]  /*db90*/  MOV R82, R251 ;  /* 0x000000fb00527202 */ /* 0x000fce0000000f00 */
[----:B------:R-:W-:Y:S05]  /*dba0*/  WARPSYNC.COLLECTIVE R83, `(.L_x_4954) ;  /* 0x0000000053087348 */ /* 0x000fea0003c00000 */
[----:B------:R0:W1:Y:S02]  /*dbb0*/  SHFL.DOWN P1, R251, R250, R249, R252 ;  /* 0x080000f9fafb7389 */ /* 0x00006400000200fc */
[----:B01----:R-:W-:Y:S01]  /*dbc0*/  ENDCOLLECTIVE ;  /* 0x000000000000791b */ /* 0x003fe20003800000 */
.L_x_4954:
[----:B------:R-:W-:Y:S05]  /*dbd0*/  BRA `(.L_x_4955) ;  /* 0xffffff9400247947 */ /* 0x000fea000383ffff */
.L_x_4806:
[----:B-1----:R-:W-:Y:S01]  /*dbe0*/  HFMA2.MMA R81, -RZ, RZ, 0, 0 ;  /* 0x00000000ff517435 */ /* 0x002fe200000001ff */
[----:B------:R-:W-:Y:S01]  /*dbf0*/  BSSY B0, `(.L_x_4956) ;  /* 0x0000007000007945 */ /* 0x000fe20003800000 */
[----:B------:R-:W-:Y:S02]  /*dc00*/  MOV R82, R245 ;  /* 0x000000f500527202 */ /* 0x000fe40000000f00 */
[----:B------:R-:W-:Y:S02]  /*dc10*/  MOV R80, 0x1f ;  /* 0x0000001f00507802 */ /* 0x000fe40000000f00 */
[----:B------:R-:W-:-:S07]  /*dc20*/  MOV R83, 0xffffffff ;  /* 0xffffffff00537802 */ /* 0x000fce0000000f00 */
[----:B0-234-:R-:W-:Y:S05]  /*dc30*/  WARPSYNC.COLLECTIVE R83, `(.L_x_4957) ;  /* 0x0000000053087348 */ /* 0x01dfea0003c00000 */
[----:B------:R1:W0:Y:S02]  /*dc40*/  SHFL.IDX P3, R87, R82, R81, R80 ;  /* 0x0000005152577389 */ /* 0x0002240000060050 */
[----:B01234-:R-:W-:Y:S01]  /*dc50*/  ENDCOLLECTIVE ;  /* 0x000000000000791b */ /* 0x01ffe20003800000 */
.L_x_4957:
[----:B------:R-:W-:Y:S05]  /*dc60*/  BSYNC B0 ;  /* 0x0000000000007941 */ /* 0x000fea0003800000 */
.L_x_4956:
        /* <DEDUP_REMOVED lines=10> */
.L_x_4958:
[----:B------:R-:W-:Y:S02]  /*dd10*/  MOV R252, 0x1f ;  /* 0x0000001f00fc7802 */ /* 0x000fe40000000f00 */
[----:B------:R-:W-:Y:S02]  /*dd20*/  MOV R82, R85 ;  /* 0x0000005500527202 */ /* 0x000fe40000000f00 */
[----:B------:R-:W-:-:S05]  /*dd30*/  MOV R242, R87 ;  /* 0x0000005700f27202 */ /* 0x000fca0000000f00 */
[-C--:B------:R-:W-:Y:S01]  /*dd40*/  FMUL.FTZ R87, R71, R242.reuse ;  /* 0x000000f247577220 */ /* 0x080fe20000410000 */
[-C--:B------:R-:W-:Y:S01]  /*dd50*/  FMUL.FTZ R236, R70, R242.reuse ;  /* 0x000000f246ec7220 */ /* 0x080fe20000410000 */
[-C--:B------:R-:W-:Y:S01]  /*dd60*/  FMUL.FTZ R245, R69, R242.reuse ;  /* 0x000000f245f57220 */ /* 0x080fe20000410000 */
[----:B------:R-:W-:Y:S01]  /*dd70*/  FMUL.FTZ R242, R68, R242 ;  /* 0x000000f244f27220 */ /* 0x000fe20000410000 */
[-C--:B------:R-:W-:Y:S01]  /*dd80*/  FFMA.FTZ R238, R70, R240.reuse, -R87 ;  /* 0x000000f046ee7223 */ /* 0x080fe20000010857 */
[----:B------:R-:W-:-:S07]  /*dd90*/  FFMA.FTZ R236, R71, R240, R236 ;  /* 0x000000f047ec7223 */ /* 0x000fce00000100ec */
[----:B------:R-:W-:Y:S05]  /*dda0*/  WARPSYNC.COLLECTIVE R83, `(.L_x_4959) ;  /* 0x0000000053087348 */ /* 0x000fea0003c00000 */
[----:B------:R0:W1:Y:S02]  /*ddb0*/  SHFL.IDX P3, R87, R82, R81, R80 ;  /* 0x0000005152577389 */ /* 0x0000640000060050 */
[----:B01----:R-:W-:Y:S01]  /*ddc0*/  ENDCOLLECTIVE ;  /* 0x000000000000791b */ /* 0x003fe20003800000 */
.L_x_4959:
[----:B------:R-:W-:Y:S02]  /*ddd0*/  MOV R82, R84 ;  /* 0x0000005400527202 */ /* 0x000fe40000000f00 */
[----:B------:R-:W-:-:S07]  /*dde0*/  MOV R243, R87 ;  /* 0x0000005700f37202 */ /* 0x000fce0000000f00 */
[----:B------:R-:W-:Y:S05]  /*ddf0*/  WARPSYNC.COLLECTIVE R83, `(.L_x_4960) ;  /* 0x0000000053087348 */ /* 0x000fea0003c00000 */
[----:B------:R0:W1:Y:S02]  /*de00*/  SHFL.IDX P3, R87, R82, R81, R80 ;  /* 0x0000005152577389 */ /* 0x0000640000060050 */
[----:B01----:R-:W-:Y:S01]  /*de10*/  ENDCOLLECTIVE ;  /* 0x000000000000791b */ /* 0x003fe20003800000 */
.L_x_4960:
[----:B------:R-:W-:Y:S05]  /*de20*/  WARPSYNC.COLLECTIVE R83, `(.L_x_4961) ;  /* 0x0000000053087348 */ /* 0x000fea0003c00000 */
[----:B------:R0:W1:Y:S02]  /*de30*/  SHFL.DOWN P1, R251, R250, R249, R252 ;  /* 0x080000f9fafb7389 */ /* 0x00006400000200fc */
[----:B01----:R-:W-:Y:S01]  /*de40*/  ENDCOLLECTIVE ;  /* 0x000000000000791b */ /* 0x003fe20003800000 */
.L_x_4961:
[----:B------:R-:W-:Y:S02]  /*de50*/  MOV R82, R68 ;  /* 0x0000004400527202 */ /* 0x000fe40000000f00 */
[----:B------:R-:W-:Y:S02]  /*de60*/  MOV R250, R248 ;  /* 0x000000f800fa7202 */ /* 0x000fe40000000f00 */
[----:B------:R-:W-:Y:S02]  /*de70*/  MOV R241, R87 ;  /* 0x0000005700f17202 */ /* 0x000fe40000000f00 */
[----:B------:R-:W-:-:S07]  /*de80*/  MOV R244, R251 ;  /* 0x000000fb00f47202 */ /* 0x000fce0000000f00 */
[----:B------:R-:W-:Y:S05]  /*de90*/  WARPSYNC.COLLECTIVE R83, `(.L_x_4962) ;  /* 0x0000000053087348 */ /* 0x000fea0003c00000 */
[----:B------:R0:W1:Y:S02]  /*dea0*/  SHFL.DOWN P1, R251, R250, R249, R252 ;  /* 0x080000f9fafb7389 */ /* 0x00006400000200fc */
[----:B01----:R-:W-:Y:S01]  /*deb0*/  ENDCOLLECTIVE ;  /* 0x000000000000791b */ /* 0x003fe20003800000 */
.L_x_4962:
[----:B------:R-:W-:Y:S02]  /*dec0*/  MOV R250, R85 ;  /* 0x0000005500fa7202 */ /* 0x000fe40000000f00 */
[----:B------:R-:W-:-:S07]  /*ded0*/  MOV R246, R251 ;  /* 0x000000fb00f67202 */ /* 0x000fce0000000f00 */
[----:B------:R-:W-:Y:S05]  /*dee0*/  WARPSYNC.COLLECTIVE R83, `(.L_x_4963) ;  /* 0x0000000053087348 */ /* 0x000fea0003c00000 */
[----:B------:R0:W1:Y:S02]  /*def0*/  SHFL.DOWN P1, R251, R250, R249, R252 ;  /* 0x080000f9fafb7389 */ /* 0x00006400000200fc */
[----:B01----:R-:W-:Y:S01]  /*df00*/  ENDCOLLECTIVE ;  /* 0x000000000000791b */ /* 0x003fe20003800000 */
.L_x_4963:
[----:B------:R-:W-:Y:S02]  /*df10*/  MOV R250, R84 ;  /* 0x0000005400fa7202 */ /* 0x000fe40000000f00 */
[----:B------:R-:W-:-:S07]  /*df20*/  MOV R247, R251 ;  /* 0x000000fb00f77202 */ /* 0x000fce0000000f00 */
[----:B------:R-:W-:Y:S05]  /*df30*/  WARPSYNC.COLLECTIVE R83, `(.L_x_4964) ;  /* 0x0000000053087348 */ /* 0x000fea0003c00000 */
[----:B------:R0:W1:Y:S02]  /*df40*/  SHFL.DOWN P1, R251, R250, R249, R252 ;  /* 0x080000f9fafb7389 */ /* 0x00006400000200fc */
[----:B01----:R-:W-:Y:S01]  /*df50*/  ENDCOLLECTIVE ;  /* 0x000000000000791b */ /* 0x003fe20003800000 */
.L_x_4964:
[----:B------:R-:W-:Y:S05]  /*df60*/  WARPSYNC.COLLECTIVE R83, `(.L_x_4965) ;  /* 0x0000000053087348 */ /* 0x000fea0003c00000 */
[----:B------:R0:W1:Y:S02]  /*df70*/  SHFL.IDX P3, R87, R82, R81, R80 ;  /* 0x0000005152577389 */ /* 0x0000640000060050 */
[----:B01----:R-:W-:Y:S01]  /*df80*/  ENDCOLLECTIVE ;  /* 0x000000000000791b */ /* 0x003fe20003800000 */
.L_x_4965:
[----:B------:R-:W-:Y:S02]  /*df90*/  MOV R82, R69 ;  /* 0x0000004500527202 */ /* 0x000fe40000000f00 */
[----:B------:R-:W-:-:S07]  /*dfa0*/  MOV R84, R87 ;  /* 0x0000005700547202 */ /* 0x000fce0000000f00 */
[----:B------:R-:W-:Y:S05]  /*dfb0*/  WARPSYNC.COLLECTIVE R83, `(.L_x_4966) ;  /* 0x0000000053087348 */ /* 0x000fea0003c00000 */
[----:B------:R0:W1:Y:S02]  /*dfc0*/  SHFL.IDX P3, R87, R82, R81, R80 ;  /* 0x0000005152577389 */ /* 0x0000640000060050 */
[----:B01----:R-:W-:Y:S01]  /*dfd0*/  ENDCOLLECTIVE ;  /* 0x000000000000791b */ /* 0x003fe20003800000 */
.L_x_4966:
[----:B------:R-:W-:Y:S02]  /*dfe0*/  MOV R82, R70 ;  /* 0x0000004600527202 */ /* 0x000fe40000000f00 */
[----:B------:R-:W-:-:S07]  /*dff0*/  MOV R249, R87 ;  /* 0x0000005700f97202 */ /* 0x000fce0000000f00 */
[----:B------:R-:W-:Y:S05]  /*e000*/  WARPSYNC.COLLECTIVE R83, `(.L_x_4967) ;  /* 0x0000000053087348 */ /* 0x000fea0003c00000 */
[----:B------:R0:W1:Y:S02]  /*e010*/  SHFL.IDX P3, R87, R82, R81, R80 ;  /* 0x0000005152577389 */ /* 0x0000640000060050 */
[----:B01----:R-:W-:Y:S01]  /*e020*/  ENDCOLLECTIVE ;  /* 0x000000000000791b */ /* 0x003fe20003800000 */
.L_x_4967:
[----:B------:R-:W-:Y:S02]  /*e030*/  MOV R82, R71 ;  /* 0x0000004700527202 */ /* 0x000fe40000000f00 */
[----:B------:R-:W-:-:S07]  /*e040*/  MOV R86, R87 ;  /* 0x0000005700567202 */ /* 0x000fce0000000f00 */
[----:B------:R-:W-:Y:S05]  /*e050*/  WARPSYNC.COLLECTIVE R83, `(.L_x_4968) ;  /* 0x0000000053087348 */ /* 0x000fea0003c00000 */
[----:B------:R0:W1:Y:S02]  /*e060*/  SHFL.IDX P3, R87, R82, R81, R80 ;  /* 0x0000005152577389 */ /* 0x0000640000060050 */
[----:B01----:R-:W-:Y:S01]  /*e070*/  ENDCOLLECTIVE ;  /* 0x000000000000791b */ /* 0x003fe20003800000 */
.L_x_4968:
[----:B------:R-:W-:Y:S05]  /*e080*/  BRA `(.L_x_4969) ;  /* 0xffffff9000847947 */ /* 0x000fea000383ffff */
.L_x_4970:
        /* <DEDUP_REMOVED lines=15> */
.L_x_18925:


//--------------------- .text._Z25selective_scan_bwd_kernelI32Selective_Scan_bwd_kernel_traitsILi128ELi16ELb1ELb1ELb0ELb1ELb0EN3c104HalfENS1_7complexIfEEEEv12SSMParamsBwd --------------------------
	.section	.text._Z25selective_scan_bwd_kernelI32Selective_Scan_bwd_kernel_traitsILi128ELi16ELb1ELb1ELb0ELb1ELb0EN3c104HalfENS1_7complexIfEEEEv12SSMParamsBwd,"ax",@progbits
	.align	128
        .global         _Z25selective_scan_bwd_kernelI32Selective_Scan_bwd_kernel_traitsILi128ELi16ELb1ELb1ELb0ELb1ELb0EN3c104HalfENS1_7complexIfEEEEv12SSMParamsBwd
        .type           _Z25selective_scan_bwd_kernelI32Selective_Scan_bwd_kernel_traitsILi128ELi16ELb1ELb1ELb0ELb1ELb0EN3c104HalfENS1_7complexIfEEEEv12SSMParamsBwd,@function
        .size           _Z25selective_scan_bwd_kernelI32Selective_Scan_bwd_kernel_traitsILi128ELi16ELb1ELb1ELb0ELb1ELb0EN3c104HalfENS1_7complexIfEEEEv12SSMParamsBwd,(.L_x_18926 - _Z25selective_scan_bwd_kernelI32Selective_Scan_bwd_kernel_traitsILi128ELi16ELb1ELb1ELb0ELb1ELb0EN3c104HalfENS1_7complexIfEEEEv12SSMParamsBwd)
        .other          _Z25selective_scan_bwd_kernelI32Selective_Scan_bwd_kernel_traitsILi128ELi16ELb1ELb1ELb0ELb1ELb0EN3c104HalfENS1_7complexIfEEEEv12SSMParamsBwd,@"STO_CUDA_ENTRY STV_DEFAULT"
_Z25selective_scan_bwd_kernelI32Selective_Scan_bwd_kernel_traitsILi128ELi16ELb1ELb1ELb0ELb1ELb0EN3c104HalfENS1_7complexIfEEEEv12SSMParamsBwd:
.text._Z25selective_scan_bwd_kernelI32Selective_Scan_bwd_kernel_traitsILi128ELi16ELb1ELb1ELb0ELb1ELb0EN3c104HalfENS1_7complexIfEEEEv12SSMParamsBwd:
        /* <DEDUP_REMOVED lines=54> */
[----:B------:R-:W-:Y:S01]  /*0360*/  UIMAD UR13, UR4, UR16, URZ ;  /* 0x00000010040d72a4 */ /* 0x000fe2000f8e023f */
[----:B------:R-:W-:-:S02]  /*0370*/  ULDC.64 UR24, c[0x0][0x288] ;  /* 0x0000a20000187ab9 */ /* 0x000fc40000000a00 */
[----:B------:R-:W-:Y:S01]  /*0380*/  UMOV UR4, URZ ;  /* 0x0000003f00047c82 */ /* 0x000fe20008000000 */
[----:B------:R-:W-:Y:S02]  /*0390*/  UIMAD.WIDE.U32 UR14, UR11, UR8, URZ ;  /* 0x000000080b0e72a5 */ /* 0x000fe4000f8e003f */
[----:B------:R-:W-:Y:S02]  /*03a0*/  UIMAD UR26, UR11, UR9, UR26 ;  /* 0x000000090b1a72a4 */ /* 0x000fe4000f8e021a */
[----:B------:R-:W-:Y:S02]  /*03b0*/  UIMAD.WIDE.U32 UR8, UR11, UR6, URZ ;  /* 0x000000060b0872a5 */ /* 0x000fe4000f8e003f */
[----:B------:R-:W-:Y:S02]  /*03c0*/  UIMAD UR27, UR11, UR7, UR27 ;  /* 0x000000070b1b72a4 */ /* 0x000fe4000f8e021b */
[----:B------:R-:W-:Y:S02]  /*03d0*/  UIMAD UR32, UR12, UR24, URZ ;  /* 0x000000180c2072a4 */ /* 0x000fe4000f8e023f */
[----:B------:R-:W-:Y:S01]  /*03e0*/  UIMAD.WIDE.U32 UR6, UR11, UR16, URZ ;  /* 0x000000100b0672a5 */ /* 0x000fe2000f8e003f */
[----:B0-----:R-:W-:-:S02]  /*03f0*/  IADD3 R2, R0, 0xffffffe, RZ ;  /* 0x0ffffffe00027810 */ /* 0x001fc40007ffe0ff */
[----:B------:R-:W-:Y:S01]  /*0400*/  UMOV UR16, URZ ;  /* 0x0000003f00107c82 */ /* 0x000fe20008000000 */
[----:B------:R-:W-:Y:S01]  /*0410*/  IABS R0, UR10 ;  /* 0x0000000a00007c13 */ /* 0x000fe20008000000 */
[----:B------:R-:W-:Y:S02]  /*0420*/  @UP1 ULEA UR16, UP2, UR10, UR36, 0x2 ;  /* 0x000000240a101291 */ /* 0x000fe4000f84103f */
[----:B------:R-:W-:Y:S01]  /*0430*/  UIMAD UR32, UR10, UR25, UR32 ;  /* 0x000000190a2072a4 */ /* 0x000fe2000f8e0220 */
[----:B------:R-:W0:Y:S01]  /*0440*/  F2I.FTZ.U32.TRUNC.NTZ R2, R2 ;  /* 0x0000000200027305 */ /* 0x000e22000021f000 */
[----:B------:R-:W-:Y:S01]  /*0450*/  R2UR UR35, R0 ;  /* 0x00000000002372ca */ /* 0x000fe200000e0000 */
[----:B------:R-:W-:Y:S02]  /*0460*/  UIMAD UR13, UR11, UR17, UR13 ;  /* 0x000000110b0d72a4 */ /* 0x000fe4000f8e020d */
[----:B------:R-:W-:Y:S01]  /*0470*/  UIADD3 UR15, UR15, UR26, URZ ;  /* 0x0000001a0f0f7290 */ /* 0x000fe2000fffe03f */
[----:B------:R-:W-:Y:S01]  /*0480*/  UMOV UR17, URZ ;  /* 0x0000003f00117c82 */ /* 0x000fe20008000000 */
[----:B------:R-:W-:Y:S01]  /*0490*/  @UP1 ULEA.HI.X UR17, UR10, UR37, UR12, 0x2, UP2 ;  /* 0x000000250a111291 */ /* 0x000fe200090f140c */
[----:B------:R-:W-:Y:S01]  /*04a0*/  ULDC UR26, c[0x0][0x224] ;  /* 0x00008900001a7ab9 */ /* 0x000fe20000000800 */
[----:B------:R-:W-:-:S02]  /*04b0*/  UIADD3 UR9, UR9, UR27, URZ ;  /* 0x0000001b09097290 */ /* 0x000fc4000fffe03f */
[----:B------:R-:W-:Y:S02]  /*04c0*/  ULEA UR27, UR26, 0xfffff800, 0xb ;  /* 0xfffff8001a1b7891 */ /* 0x000fe4000f8e583f */
[----:B------:R-:W-:Y:S01]  /*04d0*/  UISETP.NE.AND UP1, UPT, UR30, URZ, UPT ;  /* 0x0000003f1e00728c */ /* 0x000fe2000bf25270 */
[----:B0-----:R-:W-:Y:S01]  /*04e0*/  R2UR UR5, R2 ;  /* 0x00000000020572ca */ /* 0x001fe200000e0000 */
[----:B------:R-:W-:Y:S01]  /*04f0*/  ULDC.64 UR36, c[0x0][0x2f0] ;  /* 0x0000bc0000247ab9 */ /* 0x000fe20000000a00 */
[----:B------:R-:W-:-:S03]  /*0500*/  UIADD3 UR7, UR7, UR13, URZ ;  /* 0x0000000d07077290 */ /* 0x000fc6000fffe03f */
[----:B------:R-:W-:Y:S02]  /*0510*/  @UP0 ULDC UR13, c[0x0][0x214] ;  /* 0x00008500000d0ab9 */ /* 0x000fe40000000800 */
[----:B------:R-:W-:-:S04]  /*0520*/  @UP0 UIMAD UR13, UR11, UR13, UR10 ;  /* 0x0000000d0b0d02a4 */ /* 0x000fc8000f8e020a */
[----:B------:R-:W-:Y:S02]  /*0530*/  @UP0 UIMAD UR13, UR13, UR26, URZ ;  /* 0x0000001a0d0d02a4 */ /* 0x000fe4000f8e023f */
        /* <DEDUP_REMOVED lines=17> */
[----:B------:R-:W-:Y:S02]  /*0650*/  USHF.R.S32.HI UR28, URZ, 0x1f, UR27 ;  /* 0x0000001f3f1c7899 */ /* 0x000fe4000801141b */
[----:B------:R-:W-:Y:S02]  /*0660*/  UIADD3 UR15, UP5, UR27, UR4, URZ ;  /* 0x000000041b0f7290 */ /* 0x000fe4000ffbe03f */
[----:B------:R-:W-:Y:S02]  /*0670*/  UISETP.GE.AND UP2, UPT, UR14, URZ, UPT ;  /* 0x0000003f0e00728c */ /* 0x000fe4000bf46270 */
[----:B------:R-:W-:Y:S02]  /*0680*/  @!UP4 UIADD3 UR12, UR12, -UR33, URZ ;  /* 0x800000210c0cc290 */ /* 0x000fe4000fffe03f */
[----:B------:R-:W-:Y:S02]  /*0690*/  @!UP4 UIADD3 UR29, UR29, 0x1, URZ ;  /* 0x000000011d1dc890 */ /* 0x000fe4000fffe03f */
[----:B------:R-:W-:-:S02]  /*06a0*/  UISETP.GE.U32.AND UP3, UPT, UR12, UR33, UPT ;  /* 0x000000210c00728c */ /* 0x000fc4000bf66070 */
[----:B------:R-:W-:Y:S02]  /*06b0*/  UIADD3.X UR4, UR28, UR5, UR32, UP5, !UPT ;  /* 0x000000051c047290 */ /* 0x000fe4000affe420 */
[----:B------:R-:W-:Y:S02]  /*06c0*/  ULEA UR14, UP4, UR15, UR36, 0x1 ;  /* 0x000000240f0e7291 */ /* 0x000fe4000f88083f */
[----:B------:R-:W-:Y:S02]  /*06d0*/  UIMAD UR34, UR10, UR25, UR34 ;  /* 0x000000190a2272a4 */ /* 0x000fe4000f8e0222 */
[----:B------:R-:W-:Y:S02]  /*06e0*/  ULEA.HI.X UR15, UR15, UR37, UR4, 0x1, UP4 ;  /* 0x000000250f0f7291 */ /* 0x000fe4000a0f0c04 */
[----:B------:R-:W-:Y:S02]  /*06f0*/  UIMAD.WIDE.U32 UR8, UR10, UR24, UR8 ;  /* 0x000000180a0872a5 */ /* 0x000fe4000f8e0008 */
[----:B------:R-:W-:-:S02]  /*0700*/  @UP3 UIADD3 UR29, UR29, 0x1, URZ ;  /* 0x000000011d1d3890 */ /* 0x000fc4000fffe03f */
[----:B------:R-:W-:Y:S01]  /*0710*/  UIADD3 UR25, UP3, UR27, UR20, URZ ;  /* 0x000000141b197290 */ /* 0x000fe2000ff7e03f */
[----:B------:R-:W-:-:S03]  /*0720*/  ULDC.64 UR4, c[0x0][0x2f8] ;  /* 0x0000be0000047ab9 */ /* 0x000fc60000000a00 */
[----:B------:R-:W-:Y:S01]  /*0730*/  UIADD3.X UR20, UR28, UR21, UR31, UP3, !UPT ;  /* 0x000000151c147290 */ /* 0x000fe20009ffe41f */
[----:B------:R-:W-:Y:S01]  /*0740*/  UMOV UR12, UR29 ;  /* 0x0000001d000c7c82 */ /* 0x000fe20008000000 */
[----:B------:R-:W-:Y:S02]  /*0750*/  ULEA UR24, UP3, UR25, UR4, 0x1 ;  /* 0x0000000419187291 */ /* 0x000fe4000f86083f */
[----:B------:R-:W-:Y:S02]  /*0760*/  @!UP2 UIADD3 UR12, -UR12, URZ, URZ ;  /* 0x0000003f0c0ca290 */ /* 0x000fe4000fffe13f */
[----:B------:R-:W-:Y:S02]  /*0770*/  @!UP1 ULOP3.LUT UR12, URZ, UR30, URZ, 0x33, !UPT ;  /* 0x0000001e3f0c9292 */ /* 0x000fe4000f8e333f */
[----:B------:R-:W-:Y:S02]  /*0780*/  UIADD3 UR27, UP2, UR27, UR8, URZ ;  /* 0x000000081b1b7290 */ /* 0x000fe4000ff5e03f */
[----:B------:R-:W-:-:S02]  /*0790*/  ULEA.HI.X UR25, UR25, UR5, UR20, 0x1, UP3 ;  /* 0x0000000519197291 */ /* 0x000fc400098f0c14 */
[----:B------:R-:W-:Y:S01]  /*07a0*/  USHF.R.S32.HI UR8, URZ, 0x1f, UR12 ;  /* 0x0000001f3f087899 */ /* 0x000fe2000801140c */
[----:B------:R-:W-:Y:S01]  /*07b0*/  ULDC.64 UR4, c[0x0][0x3b8] ;  /* 0x0000ee0000047ab9 */ /* 0x000fe20000000a00 */
[----:B------:R-:W-:Y:S01]  /*07c0*/  ULDC.64 UR20, c[0x0][0x258] ;  /* 0x0000960000147ab9 */ /* 0x000fe20000000a00 */
[----:B------:R-:W-:Y:S02]  /*07d0*/  ULEA UR50, UP1, UR27, UR4, 0x1 ;  /* 0x000000041b327291 */ /* 0x000fe4000f82083f */
[----:B------:R-:W-:Y:S02]  /*07e0*/  UIMAD UR4, UR8, UR20, URZ ;  /* 0x00000014080472a4 */ /* 0x000fe4000f8e023f */
[----:B------:R-:W-:Y:S02]  /*07f0*/  UIADD3.X UR51, UR28, UR9, UR34, UP2, !UPT ;  /* 0x000000091c337290 */ /* 0x000fe400097fe422 */
[----:B------:R-:W-:Y:S02]  /*0800*/  UIMAD.WIDE.U32 UR8, UR12, UR20, UR6 ;  /* 0x000000140c0872a5 */ /* 0x000fe4000f8e0006 */
[----:B------:R-:W-:-:S02]  /*0810*/  UIMAD UR21, UR12, UR21, UR4 ;  /* 0x000000150c1572a4 */ /* 0x000fc4000f8e0204 */
[----:B------:R-:W-:Y:S02]  /*0820*/  ULEA UR20, UR26, 0xfffff000, 0xc ;  /* 0xfffff0001a147891 */ /* 0x000fe4000f8e603f */
[----:B------:R-:W-:Y:S02]  /*0830*/  UIADD3 UR21, UR9, UR21, URZ ;  /* 0x0000001509157290 */ /* 0x000fe4000fffe03f */
[----:B------:R-:W-:Y:S02]  /*0840*/  UIADD3 UR53, UP2, UR20, UR8, URZ ;  /* 0x0000000814357290 */ /* 0x000fe4000ff5e03f */
[----:B------:R-:W-:Y:S02]  /*0850*/  ULEA.HI.X UR51, UR27, UR5, UR51, 0x1, UP1 ;  /* 0x000000051b337291 */ /* 0x000fe400088f0c33 */
        /* <DEDUP_REMOVED lines=31> */
.L_x_5100:
[----:B------:R-:W-:Y:S01]  /*0a50*/  BAR.SYNC.DEFER_BLOCKING 0x0 ;  /* 0x0000000000007b1d */ /* 0x000fe20000010000 */
[----:B0-----:R-:W-:Y:S02]  /*0a60*/  SHF.L.U32 R99, R104, 0x1, RZ ;  /* 0x0000000168637819 */ /* 0x001fe400000006ff */
[----:B------:R-:W-:Y:S02]  /*0a70*/  MOV R2, UR14 ;  /* 0x0000000e00027c02 */ /* 0x000fe40008000f00 */
[----:B------:R-:W-:Y:S02]  /*0a80*/  LOP3.LUT R99, R99, 0xffffffc0, RZ, 0xc0, !PT ;  /* 0xffffffc063637812 */ /* 0x000fe400078ec0ff */
[----:B------:R-:W-:Y:S02]  /*0a90*/  MOV R3, UR15 ;  /* 0x0000000f00037c02 */ /* 0x000fe40008000f00 */
[----:B------:R-:W-:-:S05]  /*0aa0*/  LOP3.LUT R98, R99, 0x1f, R104, 0xf8, !PT ;  /* 0x0000001f63627812 */ /* 0x000fca00078ef868 */
[----:B------:R-:W-:-:S05]  /*0ab0*/  IMAD.WIDE R2, R98, 0x10, R2 ;  /* 0x0000001062027825 */ /* 0x000fca00078e0202 */
[----:B------:R-:W2:Y:S04]  /*0ac0*/  LDG.E.128 R4, desc[UR22][R2.64] ;  /* 0x0000001602047981 */ /* 0x000ea8000c1e1d00 */
[----:B------:R-:W3:Y:S01]  /*0ad0*/  LDG.E.128 R12, desc[UR22][R2.64+0x200] ;  /* 0x00020016020c7981 */ /* 0x000ee2000c1e1d00 */
[----:B------:R-:W-:Y:S01]  /*0ae0*/  IADD3 R0, R99, R102, RZ ;  /* 0x0000006663007210 */ /* 0x000fe20007ffe0ff */
[----:B------:R-:W-:-:S03]  /*0af0*/  HFMA2.MMA R9, -RZ, RZ, 0, 9.5367431640625e-07 ;  /* 0x00000010ff097435 */ /* 0x000fc600000001ff */
[C---:B------:R-:W-:Y:S02]  /*0b00*/  LEA R97, R0.reuse, R101, 0x4 ;  /* 0x0000006500617211 */ /* 0x040fe400078e20ff */
[----:B------:R-:W-:-:S04]  /*0b10*/  IADD3 R0, R0, R102, RZ ;  /* 0x0000006600007210 */ /* 0x000fc80007ffe0ff */
[----:B------:R-:W-:Y:S01]  /*0b20*/  LEA R10, R0, R101, 0x4 ;  /* 0x00000065000a7211 */ /* 0x000fe200078e20ff */
[----:B------:R-:W-:Y:S01]  /*0b30*/  IMAD.WIDE R8, R98, R9, UR24 ;  /* 0x0000001862087e25 */ /* 0x000fe2000f8e0209 */
[----:B--2---:R-:W-:Y:S04]  /*0b40*/  STS.128 [R97], R4 ;  /* 0x0000000461007388 */ /* 0x004fe80000000c00 */
[----:B---3--:R-:W-:Y:S01]  /*0b50*/  STS.128 [R97+0x200], R12 ;  /* 0x0002000c61007388 */ /* 0x008fe20000000c00 */
[----:B------:R-:W-:-:S03]  /*0b60*/  NOP ;  /* 0x0000000000007918 */ /* 0x000fc60000000000 */
[----:B------:R-:W0:Y:S04]  /*0b70*/  LDS.128 R80, [R10] ;  /* 0x000000000a507984 */ /* 0x000e280000000c00 */
[----:B------:R-:W1:Y:S01]  /*0b80*/  LDS.128 R76, [R10+0x10] ;  /* 0x000010000a4c7984 */ /* 0x000e620000000c00 */
        /* <DEDUP_REMOVED lines=10> */
[----:B------:R-:W-:Y:S01]  /*0c30*/  LDS.128 R4, [R10+0x10] ;  /* 0x000010000a047984 */ /* 0x000fe20000000c00 */
[----:B------:R-:W-:Y:S01]  /*0c40*/  BAR.SYNC.DEFER_BLOCKING 0x0 ;  /* 0x0000000000007b1d */ /* 0x000fe20000010000 */
[--C-:B0-----:R-:W-:Y:S02]  /*0c50*/  HADD2.F32 R8, -RZ, R80.reuse.H0_H0 ;  /* 0x20000050ff087230 */ /* 0x101fe40000004100 */
[----:B------:R-:W-:-:S05]  /*0c60*/  HADD2.F32 R9, -RZ, R80.H1_H1 ;  /* 0x30000050ff097230 */ /* 0x000fca0000004100 */
[----:B--2---:R-:W0:Y:S01]  /*0c70*/  LDC R20, c[0x0][0x21c] ;  /* 0x00008700ff147b82 */ /* 0x004e220000000800 */
[----:B------:R-:W2:Y:S04]  /*0c80*/  LDG.E.128 R12, desc[UR22][R2.64] ;  /* 0x00000016020c7981 */ /* 0x000ea8000c1e1d00 */
[----:B------:R4:W5:Y:S01]  /*0c90*/  LDG.E.128 R28, desc[UR22][R2.64+0x200] ;  /* 0x00020016021c7981 */ /* 0x000962000c1e1d00 */
[----:B------:R-:W-:Y:S01]  /*0ca0*/  BSSY B0, `(.L_x_4972) ;  /* 0x0000054000007945 */ /* 0x000fe20003800000 */
[----:B0-----:R-:W-:Y:S01]  /*0cb0*/  ISETP.GE.AND P5, PT, R20, 0x1, PT ;  /* 0x000000011400780c */ /* 0x001fe20003fa6270 */
[----:B-1----:R-:W-:Y:S02]  /*0cc0*/  HADD2.F32 R20, -RZ, R76.H0_H0 ;  /* 0x2000004cff147230 */ /* 0x002fe40000004100 */
[----:B---3--:R-:W-:-:S02]  /*0cd0*/  HADD2.F32 R95, -RZ, R24.H0_H0 ;  /* 0x20000018ff5f7230 */ /* 0x008fc40000004100 */
[----:B------:R-:W-:Y:S02]  /*0ce0*/  HADD2.F32 R93, -RZ, R25.H0_H0 ;  /* 0x20000019ff5d7230 */ /* 0x000fe40000004100 */
[----:B------:R-:W-:Y:S02]  /*0cf0*/  HADD2.F32 R59, -RZ, R26.H0_H0 ;  /* 0x2000001aff3b7230 */ /* 0x000fe40000004100 */
[----:B------:R-:W-:Y:S01]  /*0d00*/  FADD.FTZ R95, R95, UR5 ;  /* 0x000000055f5f7e21 */ /* 0x000fe20008010000 */
[----:B----4-:R-:W-:Y:S02]  /*0d10*/  HADD2.F32 R3, -RZ, R81.H0_H0 ;  /* 0x20000051ff037230 */ /* 0x010fe40000004100 */
[----:B------:R-:W-:Y:S01]  /*0d20*/  FADD.FTZ R93, R93, UR5 ;  /* 0x000000055d5d7e21 */ /* 0x000fe20008010000 */
[----:B------:R-:W-:Y:S02]  /*0d30*/  HADD2.F32 R24, -RZ, R24.H1_H1 ;  /* 0x30000018ff187230 */ /* 0x000fe40000004100 */
[----:B------:R-:W-:Y:S01]  /*0d40*/  FADD.FTZ R59, R59, UR5 ;  /* 0x000000053b3b7e21 */ /* 0x000fe20008010000 */
[----:B------:R-:W-:Y:S01]  /*0d50*/  FSETP.GTU.FTZ.AND P4, PT, R95, 20, PT ;  /* 0x41a000005f00780b */ /* 0x000fe20003f9c000 */
[----:B------:R-:W-:Y:S01]  /*0d60*/  HADD2.F32 R25, -RZ, R25.H1_H1 ;  /* 0x30000019ff197230 */ /* 0x000fe20000004100 */
[----:B------:R-:W-:Y:S01]  /*0d70*/  FSETP.GTU.FTZ.AND P2, PT, R93, 20, PT ;  /* 0x41a000005d00780b */ /* 0x000fe20003f5c000 */
[----:B------:R-:W-:-:S02]  /*0d80*/  HADD2.F32 R26, -RZ, R26.H1_H1 ;  /* 0x3000001aff1a7230 */ /* 0x000fc40000004100 */
        /* <DEDUP_REMOVED lines=9> */
[----:B------:R-:W-:Y:S01]  /*0e20*/  FSETP.GTU.FTZ.AND P6, PT, R92, 20, PT ;  /* 0x41a000005c00780b */ /* 0x000fe20003fdc000 */
[----:B--2---:R0:W-:Y:S04]  /*0e30*/  STS.128 [R97], R12 ;  /* 0x0000000c61007388 */ /* 0x0041e80000000c00 */
[----:B-----5:R-:W-:Y:S01]  /*0e40*/  STS.128 [R97+0x200], R28 ;  /* 0x0002001c61007388 */ /* 0x020fe20000000c00 */
[----:B------:R-:W-:-:S03]  /*0e50*/  NOP ;  /* 0x0000000000007918 */ /* 0x000fc60000000000 */
[----:B------:R-:W1:Y:S01]  /*0e60*/  LDS.128 R16, [R10] ;  /* 0x000000000a107984 */ /* 0x000e620000000c00 */
[----:B0-----:R-:W-:Y:S02]  /*0e70*/  HADD2.F32 R12, -RZ, R81.H1_H1 ;  /* 0x30000051ff0c7230 */ /* 0x001fe40000004100 */
[--C-:B-1----:R-:W-:Y:S02]  /*0e80*/  HADD2.F32 R0, -RZ, R16.reuse.H0_H0 ;  /* 0x20000010ff007230 */ /* 0x102fe40000004100 */
[----:B------:R-:W-:Y:S02]  /*0e90*/  HADD2.F32 R16, -RZ, R16.H1_H1 ;  /* 0x30000010ff107230 */ /* 0x000fe40000004100 */
[--C-:B------:R-:W-:Y:S02]  /*0ea0*/  HADD2.F32 R15, -RZ, R17.reuse.H0_H0 ;  /* 0x20000011ff0f7230 */ /* 0x100fe40000004100 */
[----:B------:R-:W-:Y:S01]  /*0eb0*/  FFMA.FTZ R103, R0, R8, R103 ;  /* 0x0000000800677223 */ /* 0x000fe20000010067 */
[----:B------:R-:W-:-:S02]  /*0ec0*/  HADD2.F32 R14, -RZ, R17.H1_H1 ;  /* 0x30000011ff0e7230 */ /* 0x000fc40000004100 */
[----:B------:R-:W-:Y:S02]  /*0ed0*/  HADD2.F32 R17, -RZ, R82.H0_H0 ;  /* 0x20000052ff117230 */ /* 0x000fe40000004100 */
[----:B------:R-:W-:Y:S01]  /*0ee0*/  FFMA.FTZ R2, R16, R9, R103 ;  /* 0x0000000910027223 */ /* 0x000fe20000010067 */
[----:B------:R-:W-:Y:S01]  /*0ef0*/  HADD2.F32 R13, -RZ, R18.H0_H0 ;  /* 0x20000012ff0d7230 */ /* 0x000fe20000004100 */
[----:B------:R-:W0:Y:S02]  /*0f00*/  LDS.128 R8, [R10+0x10] ;  /* 0x000010000a087984 */ /* 0x000e240000000c00 */
[----:B------:R-:W-:-:S04]  /*0f10*/  FFMA.FTZ R3, R15, R3, R2 ;  /* 0x000000030f037223 */ /* 0x000fc80000010002 */
[----:B------:R-:W-:Y:S01]  /*0f20*/  FFMA.FTZ R2, R14, R12, R3 ;  /* 0x0000000c0e027223 */ /* 0x000fe20000010003 */
[----:B------:R-:W-:Y:S02]  /*0f30*/  HADD2.F32 R3, -RZ, R82.H1_H1 ;  /* 0x30000052ff037230 */ /* 0x000fe40000004100 */
[----:B------:R-:W-:Y:S02]  /*0f40*/  HADD2.F32 R12, -RZ, R18.H1_H1 ;  /* 0x30000012ff0c7230 */ /* 0x000fe40000004100 */
[----:B------:R-:W-:Y:S01]  /*0f50*/  FFMA.FTZ R17, R13, R17, R2 ;  /* 0x000000110d117223 */ /* 0x000fe20000010002 */
[----:B------:R-:W-:Y:S02]  /*0f60*/  HADD2.F32 R18, -RZ, R83.H0_H0 ;  /* 0x20000053ff127230 */ /* 0x000fe40000004100 */
[--C-:B------:R-:W-:Y:S02]  /*0f70*/  HADD2.F32 R2, -RZ, R19.reuse.H0_H0 ;  /* 0x20000013ff027230 */ /* 0x100fe40000004100 */
[----:B------:R-:W-:Y:S01]  /*0f80*/  FFMA.FTZ R17, R12, R3, R17 ;  /* 0x000000030c117223 */ /* 0x000fe20000010011 */
[----:B------:R-:W-:-:S03]  /*0f90*/  HADD2.F32 R3, -RZ, R19.H1_H1 ;  /* 0x30000013ff037230 */ /* 0x000fc60000004100 */
[----:B------:R-:W-:Y:S01]  /*0fa0*/  FFMA.FTZ R18, R2, R18, R17 ;  /* 0x0000001202127223 */ /* 0x000fe20000010011 */
[----:B------:R-:W-:-:S05]  /*0fb0*/  HADD2.F32 R17, -RZ, R83.H1_H1 ;  /* 0x30000053ff117230 */ /* 0x000fca0000004100 */
[----:B------:R-:W-:Y:S01]  /*0fc0*/  FFMA.FTZ R21, R3, R17, R18 ;  /* 0x0000001103157223 */ /* 0x000fe20000010012 */
[----:B0-----:R-:W-:Y:S01]  /*0fd0*/  HADD2.F32 R60, -RZ, R8.H0_H0 ;  /* 0x20000008ff3c7230 */ /* 0x001fe20000004100 */
        /* <DEDUP_REMOVED lines=32> */
.L_x_4973:
[----:B------:R-:W-:Y:S05]  /*11e0*/  BSYNC B0 ;  /* 0x0000000000007941 */ /* 0x000fea0003800000 */
.L_x_4972:
        /* <DEDUP_REMOVED lines=39> */
.L_x_4975:
[----:B------:R-:W-:Y:S05]  /*1460*/  BSYNC B0 ;  /* 0x0000000000007941 */ /* 0x000fea0003800000 */
.L_x_4974:
        /* <DEDUP_REMOVED lines=39> */
.L_x_4977:
[----:B------:R-:W-:Y:S05]  /*16e0*/  BSYNC B0 ;  /* 0x0000000000007941 */ /* 0x000fea0003800000 */
.L_x_4976:
        /* <DEDUP_REMOVED lines=39> */
.L_x_4979:
[----:B------:R-:W-:Y:S05]  /*1960*/  BSYNC B0 ;  /* 0x0000000000007941 */ /* 0x000fea0003800000 */
.L_x_4978:
        /* <DEDUP_REMOVED lines=39> */
.L_x_4981:
[----:B------:R-:W-:Y:S05]  /*1be0*/  BSYNC B0 ;  /* 0x0000000000007941 */ /* 0x000fea0003800000 */
.L_x_4980:
        /* <DEDUP_REMOVED lines=39> */
.L_x_4983:
[----:B------:R-:W-:Y:S05]  /*1e60*/  BSYNC B0 ;  /* 0x0000000000007941 */ /* 0x000fea0003800000 */
.L_x_4982:
        /* <DEDUP_REMOVED lines=39> */
.L_x_4985:
[----:B------:R-:W-:Y:S05]  /*20e0*/  BSYNC B0 ;  /* 0x0000000000007941 */ /* 0x000fea0003800000 */
.L_x_4984:
        /* <DEDUP_REMOVED lines=40> */
.L_x_4987:
[----:B------:R-:W-:Y:S05]  /*2370*/  BSYNC B0 ;  /* 0x0000000000007941 */ /* 0x000fea0003800000 */
.L_x_4986:
        /* <DEDUP_REMOVED lines=39> */
.L_x_4989:
[----:B------:R-:W-:Y:S05]  /*25f0*/  BSYNC B0 ;  /* 0x0000000000007941 */ /* 0x000fea0003800000 */
.L_x_4988:
        /* <DEDUP_REMOVED lines=39> */
.L_x_4991:
[----:B------:R-:W-:Y:S05]  /*2870*/  BSYNC B0 ;  /* 0x0000000000007941 */ /* 0x000fea0003800000 */
.L_x_4990:
        /* <DEDUP_REMOVED lines=37> */
.L_x_4993:
[----:B------:R-:W-:Y:S05]  /*2ad0*/  BSYNC B0 ;  /* 0x0000000000007941 */ /* 0x000fea0003800000 */
.L_x_4992:
        /* <DEDUP_REMOVED lines=33> */
.L_x_4995:
[----:B------:R-:W-:Y:S05]  /*2cf0*/  BSYNC B0 ;  /* 0x0000000000007941 */ /* 0x000fea0003800000 */
.L_x_4994:
        /* <DEDUP_REMOVED lines=33> */
.L_x_4997:
[----:B------:R-:W-:Y:S05]  /*2f10*/  BSYNC B0 ;  /* 0x0000000000007941 */ /* 0x000fea0003800000 */
.L_x_4996:
        /* <DEDUP_REMOVED lines=33> */
.L_x_4999:
[----:B------:R-:W-:Y:S05]  /*3130*/  BSYNC B0 ;  /* 0x0000000000007941 */ /* 0x000fea0003800000 */
.L_x_4998:
        /* <DEDUP_REMOVED lines=33> */
.L_x_5001:
[----:B------:R-:W-:Y:S05]  /*3350*/  BSYNC B0 ;  /* 0x0000000000007941 */ /* 0x000fea0003800000 */
.L_x_5000:
        /* <DEDUP_REMOVED lines=33> */
.L_x_5003:
[----:B------:R-:W-:Y:S05]  /*3570*/  BSYNC B0 ;  /* 0x0000000000007941 */ /* 0x000fea0003800000 */
.L_x_5002:
        /* <DEDUP_REMOVED lines=53> */
.L_x_5099:
        /* <DEDUP_REMOVED lines=13> */
[----:B-1----:R-:W-:-:S06]  /*39a0*/  MOV R85, UR48 ;  /* 0x0000003000557c02 */ /* 0x002fcc0008000f00 */
        /* <DEDUP_REMOVED lines=23> */
[----:B------:R-:W-:Y:S01]  /*3b20*/  ISETP.NE.AND P1, PT, R104, RZ, PT ;  /* 0x000000ff6800720c */ /* 0x000fe20003f25270 */
[----:B------:R-:W-:Y:S01]  /*3b30*/  UIMAD UR58, UR10, UR47, UR58 ;  /* 0x0000002f0a3a72a4 */ /* 0x000fe2000f8e023a */
[----:B------:R-:W-:Y:S01]  /*3b40*/  ISETP.LT.OR P2, PT, R113, 0x2, P0 ;  /* 0x000000027100780c */ /* 0x000fe20000741670 */
[----:B------:R-:W-:-:S02]  /*3b50*/  ULOP3.LUT UR49, UR49, 0xfffffe, URZ, 0xc0, !UPT ;  /* 0x00fffffe31317892 */ /* 0x000fc4000f8ec03f */
[----:B------:R-:W-:Y:S02]  /*3b60*/  UIMAD UR57, UR57, UR44, URZ ;  /* 0x0000002c393972a4 */ /* 0x000fe4000f8e023f */
[----:B------:R-:W-:Y:S02]  /*3b70*/  UIADD3 UR49, UR48, -UR49, URZ ;  /* 0x8000003130317290 */ /* 0x000fe4000fffe03f */
[----:B------:R-:W-:Y:S02]  /*3b80*/  UIMAD UR57, UR7, UR45, UR57 ;  /* 0x0000002d073972a4 */ /* 0x000fe4000f8e0239 */
[----:B------:R-:W-:Y:S01]  /*3b90*/  ULEA UR49, UR49, UR7, 0x8 ;  /* 0x0000000731317291 */ /* 0x000fe2000f8e403f */
        /* <DEDUP_REMOVED lines=11> */
[C---:B------:R-:W-:Y:S01]  /*3c50*/  FMUL.FTZ R108, R105.reuse, R93 ;  /* 0x0000005d696c7220 */ /* 0x040fe20000410000 */
[----:B------:R-:W-:-:S02]  /*3c60*/  FMUL.FTZ R110, R105, R94 ;  /* 0x0000005e696e7220 */ /* 0x000fc40000410000 */
        /* <DEDUP_REMOVED lines=32> */
[----:B------:R-:W-:Y:S02]  /*3e70*/  FMUL.RZ R85, R85, 0.15915493667125701904 ;  /* 0x3e22f98355557820 */ /* 0x000fe4000040c000 */
[----:B------:R0:W-:Y:S08]  /*3e80*/  MUFU.COS R131, R88 ;  /* 0x0000005800837308 */ /* 0x0001f00000000000 */
[----:B------:R-:W-:Y:S01]  /*3e90*/  MUFU.SIN R127, R86 ;  /* 0x00000056007f7308 */ /* 0x000fe20000000400 */
[----:B0-----:R-:W-:-:S07]  /*3ea0*/  FMUL.FTZ R88, R105, R96 ;  /* 0x0000006069587220 */ /* 0x001fce0000410000 */
[----:B------:R0:W-:Y:S08]  /*3eb0*/  MUFU.COS R128, R86 ;  /* 0x0000005600807308 */ /* 0x0001f00000000000 */
[----:B------:R-:W-:Y:S01]  /*3ec0*/  MUFU.SIN R134, R87 ;  /* 0x0000005700867308 */ /* 0x000fe20000000400 */
[----:B0-----:R-:W-:-:S07]  /*3ed0*/  FMUL.FTZ R86, R105, R95 ;  /* 0x0000005f69567220 */ /* 0x001fce0000410000 */
[----:B------:R0:W-:Y:S08]  /*3ee0*/  MUFU.COS R133, R87 ;  /* 0x0000005700857308 */ /* 0x0001f00000000000 */
[----:B------:R-:W1:Y:S01]  /*3ef0*/  MUFU.EX2 R88, R88 ;  /* 0x0000005800587308 */ /* 0x000e620000000800 */
[----:B0-----:R-:W-:Y:S01]  /*3f00*/  FMUL.RZ R87, R84, 0.15915493667125701904 ;  /* 0x3e22f98354577820 */ /* 0x001fe2000040c000 */
[----:B------:R-:W-:-:S04]  /*3f10*/  FMUL.FTZ R84, R52, UR59 ;  /* 0x0000003b34547c20 */ /* 0x000fc80008410000 */
[----:B------:R-:W-:Y:S01]  /*3f20*/  FMUL.RZ R115, R84, 0.15915493667125701904 ;  /* 0x3e22f98354737820 */ /* 0x000fe2000040c000 */
[----:B------:R-:W-:Y:S01]  /*3f30*/  SHF.L.U32 R84, R104, 0x2, RZ ;  /* 0x0000000268547819 */ /* 0x000fe200000006ff */
[----:B------:R-:W0:Y:S08]  /*3f40*/  MUFU.EX2 R86, R86 ;  /* 0x0000005600567308 */ /* 0x000e300000000800 */
[----:B------:R-:W-:Y:S01]  /*3f50*/  MUFU.SIN R125, R85 ;  /* 0x00000055007d7308 */ /* 0x000fe20000000400 */
[C---:B-1----:R-:W-:Y:S01]  /*3f60*/  FMUL.FTZ R146, R88.reuse, R107 ;  /* 0x0000006b58927220 */ /* 0x042fe20000410000 */
[----:B------:R-:W-:Y:S01]  /*3f70*/  FMUL.FTZ R145, R88, R145 ;  /* 0x0000009158917220 */ /* 0x000fe20000410000 */
[----:B------:R-:W-:-:S05]  /*3f80*/  FMUL.FTZ R107, R105, R58 ;  /* 0x0000003a696b7220 */ /* 0x000fca0000410000 */
[----:B------:R1:W-:Y:S01]  /*3f90*/  MUFU.COS R126, R85 ;  /* 0x00000055007e7308 */ /* 0x0003e20000000000 */
[C---:B0-----:R-:W-:Y:S01]  /*3fa0*/  FMUL.FTZ R88, R86.reuse, R91 ;  /* 0x0000005b56587220 */ /* 0x041fe20000410000 */
[----:B------:R-:W-:Y:S01]  /*3fb0*/  FMUL.FTZ R89, R86, R89 ;  /* 0x0000005956597220 */ /* 0x000fe20000410000 */
[----:B------:R-:W-:-:S04]  /*3fc0*/  FMUL.FTZ R91, R45, UR59 ;  /* 0x0000003b2d5b7c20 */ /* 0x000fc80008410000 */
[----:B------:R-:W-:Y:S01]  /*3fd0*/  FMUL.RZ R91, R91, 0.15915493667125701904 ;  /* 0x3e22f9835b5b7820 */ /* 0x000fe2000040c000 */
[----:B------:R-:W0:Y:S01]  /*3fe0*/  MUFU.EX2 R108, R108 ;  /* 0x0000006c006c7308 */ /* 0x000e220000000800 */
[----:B-1----:R-:W-:-:S04]  /*3ff0*/  LOP3.LUT R85, R84, 0xffffff80, RZ, 0xc0, !PT ;  /* 0xffffff8054557812 */ /* 0x002fc800078ec0ff */
[----:B------:R-:W-:-:S03]  /*4000*/  IADD3 R85, R85, R102, RZ ;  /* 0x0000006655557210 */ /* 0x000fc60007ffe0ff */
[----:B------:R-:W-:Y:S01]  /*4010*/  MUFU.SIN R129, R90 ;  /* 0x0000005a00817308 */ /* 0x000fe20000000400 */
[----:B------:R-:W-:-:S05]  /*4020*/  LEA R84, R85, R101, 0x4 ;  /* 0x0000006555547211 */ /* 0x000fca00078e20ff */
[----:B---3--:R1:W-:Y:S02]  /*4030*/  STS.128 [R84], R60 ;  /* 0x0000003c54007388 */ /* 0x0083e40000000c00 */
[----:B------:R2:W-:Y:S01]  /*4040*/  MUFU.COS R130, R90 ;  /* 0x0000005a00827308 */ /* 0x0005e20000000000 */
[C---:B0-----:R-:W-:Y:S01]  /*4050*/  FMUL.FTZ R143, R108.reuse, R143 ;  /* 0x0000008f6c8f7220 */ /* 0x041fe20000410000 */
[----:B------:R-:W-:Y:S01]  /*4060*/  FMUL.FTZ R144, R108, R109 ;  /* 0x0000006d6c907220 */ /* 0x000fe20000410000 */
[----:B----4-:R0:W-:Y:S01]  /*4070*/  STS.128 [R84+0x200], R64 ;  /* 0x0002004054007388 */ /* 0x0101e20000000c00 */
[----:B------:R-:W3:Y:S01]  /*4080*/  @!P2 LDC R108, c[0x0][0x21c] ;  /* 0x00008700ff6cab82 */ /* 0x000ee20000000800 */
[----:B------:R-:W-:Y:S02]  /*4090*/  MOV R109, 0x10 ;  /* 0x00000010006d7802 */ /* 0x000fe40000000f00 */
[----:B------:R-:W-:Y:S01]  /*40a0*/  STS.128 [R84+0x400], R68 ;  /* 0x0004004454007388 */ /* 0x000fe20000000c00 */
[----:B------:R-:W-:Y:S01]  /*40b0*/  MUFU.SIN R123, R87 ;  /* 0x00000057007b7308 */ /* 0x000fe20000000400 */
[----:B--2---:R-:W-:Y:S01]  /*40c0*/  MOV R90, UR49 ;  /* 0x00000031005a7c02 */ /* 0x004fe20008000f00 */
[----:B------:R-:W-:Y:S01]  /*40d0*/  UIMAD.WIDE.U32 UR48, UR10, UR46, URZ ;  /* 0x0000002e0a3072a5 */ /* 0x000fe2000f8e003f */
[----:B------:R-:W-:Y:S01]  /*40e0*/  STS.128 [R84+0x600], R72 ;  /* 0x0006004854007388 */ /* 0x000fe20000000c00 */
[-C--:B-1----:R-:W-:Y:S01]  /*40f0*/  FMUL.FTZ R60, R88, R145.reuse ;  /* 0x00000091583c7220 */ /* 0x082fe20000410000 */
[----:B------:R-:W-:-:S03]  /*4100*/  FMUL.FTZ R61, R89, R145 ;  /* 0x00000091593d7220 */ /* 0x000fc60000410000 */
[----:B------:R1:W-:Y:S01]  /*4110*/  MUFU.COS R124, R87 ;  /* 0x00000057007c7308 */ /* 0x0003e20000000000 */
[----:B------:R-:W-:Y:S01]  /*4120*/  UIADD3 UR49, UR49, UR58, URZ ;  /* 0x0000003a31317290 */ /* 0x000fe2000fffe03f */
[-C--:B------:R-:W-:Y:S01]  /*4130*/  FFMA.FTZ R62, R89, R146.reuse, R60 ;  /* 0x00000092593e7223 */ /* 0x080fe2000001003c */
[----:B------:R-:W-:Y:S01]  /*4140*/  FFMA.FTZ R61, R88, R146, -R61 ;  /* 0x00000092583d7223 */ /* 0x000fe2000001083d */
[----:B------:R-:W-:Y:S01]  /*4150*/  FMUL.FTZ R60, R40, UR59 ;  /* 0x0000003b283c7c20 */ /* 0x000fe20008410000 */
[----:B------:R-:W-:Y:S01]  /*4160*/  UIMAD.WIDE.U32 UR48, UR7, UR44, UR48 ;  /* 0x0000002c073072a5 */ /* 0x000fe2000f8e0030 */
[CC--:B------:R-:W-:Y:S02]  /*4170*/  FMUL.FTZ R63, R143.reuse, R62.reuse ;  /* 0x0000003e8f3f7220 */ /* 0x0c0fe40000410000 */
[----:B------:R-:W2:Y:S01]  /*4180*/  MUFU.EX2 R110, R110 ;  /* 0x0000006e006e7308 */ /* 0x000ea20000000800 */
[----:B-1----:R-:W-:Y:S01]  /*4190*/  IADD3 R87, R104, 0x200, RZ ;  /* 0x0000020068577810 */ /* 0x002fe20007ffe0ff */
[-C--:B------:R-:W-:Y:S01]  /*41a0*/  FFMA.FTZ R63, R144, R61.reuse, -R63 ;  /* 0x0000003d903f7223 */ /* 0x080fe2000001083f */
[----:B------:R-:W-:Y:S01]  /*41b0*/  FMUL.FTZ R61, R143, R61 ;  /* 0x0000003d8f3d7220 */ /* 0x000fe20000410000 */
[----:B------:R-:W-:Y:S01]  /*41c0*/  UIADD3 UR57, UR49, UR57, URZ ;  /* 0x0000003931397290 */ /* 0x000fe2000fffe03f */
[----:B------:R-:W-:Y:S01]  /*41d0*/  SEL R90, R90, R87, !P1 ;  /* 0x000000575a5a7207 */ /* 0x000fe20004800000 */
[----:B------:R-:W-:Y:S01]  /*41e0*/  FMUL.FTZ R87, R105, R59 ;  /* 0x0000003b69577220 */ /* 0x000fe20000410000 */
[----:B------:R-:W-:Y:S01]  /*41f0*/  FFMA.FTZ R61, R144, R62, R61 ;  /* 0x0000003e903d7223 */ /* 0x000fe2000001003d */
[----:B------:R-:W-:Y:S01]  /*4200*/  MOV R62, UR13 ;  /* 0x0000000d003e7c02 */ /* 0x000fe20008000f00 */
[----:B------:R-:W-:Y:S01]  /*4210*/  ULEA UR49, UP0, UR48, UR42, 0x3 ;  /* 0x0000002a30317291 */ /* 0x000fe2000f80183f */
[----:B------:R-:W-:Y:S01]  /*4220*/  MUFU.SIN R118, R91 ;  /* 0x0000005b00767308 */ /* 0x000fe20000000400 */
[----:B0-----:R-:W-:Y:S01]  /*4230*/  FMUL.RZ R64, R60, 0.15915493667125701904 ;  /* 0x3e22f9833c407820 */ /* 0x001fe2000040c000 */
[----:B------:R-:W-:Y:S01]  /*4240*/  IMAD R60, R102, 0x3, R85 ;  /* 0x00000003663c7824 */ /* 0x000fe200078e0255 */
[----:B------:R-:W-:Y:S01]  /*4250*/  ULEA.HI.X UR48, UR48, UR43, UR57, 0x3, UP0 ;  /* 0x0000002b30307291 */ /* 0x000fe200080f1c39 */
[----:B--2---:R-:W-:-:S04]  /*4260*/  FMUL.FTZ R141, R110, R141 ;  /* 0x0000008d6e8d7220 */ /* 0x004fc80000410000 */
[----:B------:R-:W0:Y:S01]  /*4270*/  MUFU.EX2 R87, R87 ;  /* 0x0000005700577308 */ /* 0x000e220000000800 */
[----:B------:R-:W-:Y:S01]  /*4280*/  FMUL.FTZ R142, R110, R111 ;  /* 0x0000006f6e8e7220 */ /* 0x000fe20000410000 */
[----:B------:R-:W-:Y:S01]  /*4290*/  FMUL.FTZ R110, R105, R55 ;  /* 0x00000037696e7220 */ /* 0x000fe20000410000 */
[----:B------:R-:W-:Y:S01]  /*42a0*/  FMUL.FTZ R65, R141, R61 ;  /* 0x0000003d8d417220 */ /* 0x000fe20000410000 */
[----:B------:R-:W-:-:S04]  /*42b0*/  FMUL.FTZ R111, R105, R56 ;  /* 0x00000038696f7220 */ /* 0x000fc80000410000 */
[----:B------:R1:W-:Y:S08]  /*42c0*/  MUFU.COS R120, R91 ;  /* 0x0000005b00787308 */ /* 0x0003f00000000000 */
[----:B------:R-:W-:Y:S01]  /*42d0*/  MUFU.SIN R148, R64 ;  /* 0x0000004000947308 */ /* 0x000fe20000000400 */
[----:B0-----:R-:W-:Y:S01]  /*42e0*/  FMUL.FTZ R139, R87, R112 ;  /* 0x00000070578b7220 */ /* 0x001fe20000410000 */
[-C--:B------:R-:W-:Y:S01]  /*42f0*/  FFMA.FTZ R112, R142, R63.reuse, -R65 ;  /* 0x0000003f8e707223 */ /* 0x080fe20000010841 */
[----:B------:R-:W-:Y:S01]  /*4300*/  FMUL.FTZ R63, R141, R63 ;  /* 0x0000003f8d3f7220 */ /* 0x000fe20000410000 */
[----:B-1----:R-:W-:Y:S01]  /*4310*/  @!P2 IADD3 R91, R62, -0x2, RZ ;  /* 0xfffffffe3e5ba810 */ /* 0x002fe20007ffe0ff */
[----:B------:R-:W-:Y:S01]  /*4320*/  FMUL.FTZ R140, R87, R140 ;  /* 0x0000008c578c7220 */ /* 0x000fe20000410000 */
[----:B------:R-:W-:Y:S01]  /*4330*/  LEA R62, R60, R101, 0x4 ;  /* 0x000000653c3e7211 */ /* 0x000fe200078e20ff */
[----:B------:R-:W-:Y:S01]  /*4340*/  FFMA.FTZ R113, R142, R61, R63 ;  /* 0x0000003d8e717223 */ /* 0x000fe2000001003f */
[----:B------:R-:W-:Y:S01]  /*4350*/  LEA R63, R90, R101, 0x3 ;  /* 0x000000655a3f7211 */ /* 0x000fe200078e18ff */
[----:B---3--:R-:W-:Y:S01]  /*4360*/  @!P2 IMAD R108, R91, R108, UR7 ;  /* 0x000000075b6cae24 */ /* 0x008fe2000f8e026c */
[----:B------:R-:W-:Y:S01]  /*4370*/  MOV R90, UR49 ;  /* 0x00000031005a7c02 */ /* 0x000fe20008000f00 */
[C---:B------:R-:W-:Y:S01]  /*4380*/  FMUL.FTZ R61, R105.reuse, R92 ;  /* 0x0000005c693d7220 */ /* 0x040fe20000410000 */
[----:B------:R-:W-:Y:S01]  /*4390*/  MOV R91, UR48 ;  /* 0x00000030005b7c02 */ /* 0x000fe20008000f00 */
[----:B------:R0:W-:Y:S01]  /*43a0*/  MUFU.COS R150, R64 ;  /* 0x0000004000967308 */ /* 0x0001e20000000000 */
[----:B------:R-:W-:Y:S01]  /*43b0*/  NOP ;  /* 0x0000000000007918 */ /* 0x000fe20000000000 */
[----:B------:R-:W-:Y:S06]  /*43c0*/  LDS.128 R68, [R62+0x10] ;  /* 0x000010003e447984 */ /* 0x000fec0000000c00 */
[----:B------:R1:W2:Y:S01]  /*43d0*/  MUFU.EX2 R137, R61 ;  /* 0x0000003d00897308 */ /* 0x0002a20000000800 */
[----:B------:R-:W-:Y:S01]  /*43e0*/  FMUL.FTZ R60, R105, R57 ;  /* 0x00000039693c7220 */ /* 0x000fe20000410000 */
[C---:B------:R-:W-:Y:S01]  /*43f0*/  FMUL.FTZ R117, R139.reuse, R113 ;  /* 0x000000718b757220 */ /* 0x040fe20000410000 */
[----:B0-----:R-:W0:Y:S01]  /*4400*/  LDS.128 R64, [R62] ;  /* 0x000000003e407984 */ /* 0x001e220000000c00 */
[----:B------:R-:W-:Y:S01]  /*4410*/  FMUL.FTZ R119, R139, R112 ;  /* 0x000000708b777220 */ /* 0x000fe20000410000 */
[----:B------:R-:W-:-:S02]  /*4420*/  @!P2 IMAD.WIDE R108, R108, R109, UR20 ;  /* 0x000000146c6cae25 */ /* 0x000fc4000f8e026d */
[----:B------:R-:W3:Y:S01]  /*4430*/  LDS.128 R72, [R62+0x20] ;  /* 0x000020003e487984 */ /* 0x000ee20000000c00 */
[----:B------:R4:W4:Y:S01]  /*4440*/  MUFU.EX2 R135, R60 ;  /* 0x0000003c00877308 */ /* 0x0009220000000800 */
[----:B-1----:R-:W-:Y:S02]  /*4450*/  HFMA2.MMA R61, -RZ, RZ, 0, 0 ;  /* 0x00000000ff3d7435 */ /* 0x002fe400000001ff */
[----:B------:R-:W1:Y:S04]  /*4460*/  LDS.128 R84, [R62+0x30] ;  /* 0x000030003e547984 */ /* 0x000e680000000c00 */
[----:B------:R4:W-:Y:S01]  /*4470*/  STS.64 [R63+0x7780], R88 ;  /* 0x007780583f007388 */ /* 0x0009e20000000a00 */
[----:B------:R-:W0:Y:S03]  /*4480*/  MUFU.EX2 R107, R107 ;  /* 0x0000006b006b7308 */ /* 0x000e260000000800 */
[----:B------:R-:W5:Y:S01]  /*4490*/  LDG.E.64 R90, desc[UR22][R90.64] ;  /* 0x000000165a5a7981 */ /* 0x000f62000c1e1b00 */
[C---:B------:R-:W-:Y:S01]  /*44a0*/  FFMA.FTZ R117, R140.reuse, R112, -R117 ;  /* 0x000000708c757223 */ /* 0x040fe20000010875 */
[C---:B--2---:R-:W-:Y:S01]  /*44b0*/  FMUL.FTZ R138, R137.reuse, R138 ;  /* 0x0000008a898a7220 */ /* 0x044fe20000410000 */
[----:B----4-:R-:W-:Y:S01]  /*44c0*/  MOV R60, 0x3f800000 ;  /* 0x3f800000003c7802 */ /* 0x010fe20000000f00 */
[----:B------:R-:W-:Y:S01]  /*44d0*/  FMUL.FTZ R137, R137, R114 ;  /* 0x0000007289897220 */ /* 0x000fe20000410000 */
[----:B------:R-:W-:Y:S01]  /*44e0*/  FFMA.FTZ R119, R140, R113, R119 ;  /* 0x000000718c777223 */ /* 0x000fe20000010077 */
[----:B------:R-:W2:Y:S01]  /*44f0*/  MUFU.EX2 R110, R110 ;  /* 0x0000006e006e7308 */ /* 0x000ea20000000800 */
[----:B------:R-:W-:Y:S01]  /*4500*/  CS2R R62, SRZ ;  /* 0x00000000003e7805 */ /* 0x000fe2000001ff00 */
[----:B------:R-:W-:Y:S01]  /*4510*/  BAR.SYNC.DEFER_BLOCKING 0x0 ;  /* 0x0000000000007b1d */ /* 0x000fe20000010000 */
[----:B------:R-:W-:Y:S01]  /*4520*/  FMUL.FTZ R114, R138, R117 ;  /* 0x000000758a727220 */ /* 0x000fe20000410000 */
[----:B------:R-:W-:-:S03]  /*4530*/  FMUL.FTZ R136, R135, R136 ;  /* 0x0000008887887220 */ /* 0x000fc60000410000 */
[----:B------:R-:W-:Y:S01]  /*4540*/  FFMA.FTZ R114, R137, R119, R114 ;  /* 0x0000007789727223 */ /* 0x000fe20000010072 */
[----:B------:R-:W-:Y:S01]  /*4550*/  FMUL.FTZ R135, R135, R116 ;  /* 0x0000007487877220 */ /* 0x000fe20000410000 */
[----:B------:R-:W-:Y:S01]  /*4560*/  FMUL.FTZ R112, R105, R53 ;  /* 0x0000003569707220 */ /* 0x000fe20000410000 */
[----:B------:R-:W-:Y:S01]  /*4570*/  MUFU.SIN R121, R115 ;  /* 0x0000007300797308 */ /* 0x000fe20000000400 */
[----:B------:R-:W-:Y:S01]  /*4580*/  FMUL.FTZ R116, R136, R114 ;  /* 0x0000007288747220 */ /* 0x000fe20000410000 */
[C---:B0-----:R-:W-:Y:S01]  /*4590*/  FMUL.FTZ R134, R107.reuse, R134 ;  /* 0x000000866b867220 */ /* 0x041fe20000410000 */
[----:B------:R-:W-:Y:S01]  /*45a0*/  FMUL.FTZ R133, R107, R133 ;  /* 0x000000856b857220 */ /* 0x000fe20000410000 */
[----:B------:R0:W5:Y:S04]  /*45b0*/  @!P2 LDG.E.128 R60, desc[UR22][R108.64] ;  /* 0x000000166c3ca981 */ /* 0x000168000c1e1d00 */
[----:B------:R-:W4:Y:S01]  /*45c0*/  MUFU.EX2 R111, R111 ;  /* 0x0000006f006f7308 */ /* 0x000f220000000800 */
[----:B--2---:R-:W-:-:S07]  /*45d0*/  FMUL.FTZ R132, R110, R132 ;  /* 0x000000846e847220 */ /* 0x004fce0000410000 */
[----:B------:R-:W2:Y:S01]  /*45e0*/  MUFU.EX2 R112, R112 ;  /* 0x0000007000707308 */ /* 0x000ea20000000800 */
[----:B0-----:R-:W-:-:S04]  /*45f0*/  FMUL.FTZ R108, R138, R119 ;  /* 0x000000778a6c7220 */ /* 0x001fc80000410000 */
[----:B------:R-:W-:Y:S01]  /*4600*/  FFMA.FTZ R117, R137, R117, -R108 ;  /* 0x0000007589757223 */ /* 0x000fe2000001086c */
[----:B------:R-:W-:Y:S01]  /*4610*/  FMUL.FTZ R113, R105, R54 ;  /* 0x0000003669717220 */ /* 0x000fe20000410000 */
[----:B------:R-:W-:Y:S01]  /*4620*/  FMUL.FTZ R131, R110, R131 ;  /* 0x000000836e837220 */ /* 0x000fe20000410000 */
[----:B------:R-:W-:Y:S01]  /*4630*/  MUFU.COS R115, R115 ;  /* 0x0000007300737308 */ /* 0x000fe20000000000 */
[-C--:B------:R-:W-:Y:S01]  /*4640*/  FFMA.FTZ R116, R135, R117.reuse, -R116 ;  /* 0x0000007587747223 */ /* 0x080fe20000010874 */
[----:B------:R-:W-:Y:S01]  /*4650*/  FMUL.FTZ R122, R136, R117 ;  /* 0x00000075887a7220 */ /* 0x000fe20000410000 */
[----:B------:R-:W-:Y:S02]  /*4660*/  FMUL.FTZ R108, R105, R51 ;  /* 0x00000033696c7220 */ /* 0x000fe40000410000 */
[----:B------:R-:W-:Y:S01]  /*4670*/  FMUL.FTZ R152, R134, R116 ;  /* 0x0000007486987220 */ /* 0x000fe20000410000 */
[----:B------:R-:W-:-:S04]  /*4680*/  FFMA.FTZ R122, R135, R114, R122 ;  /* 0x00000072877a7223 */ /* 0x000fc8000001007a */
[CC--:B------:R-:W-:Y:S01]  /*4690*/  FFMA.FTZ R152, R133.reuse, R122.reuse, R152 ;  /* 0x0000007a85987223 */ /* 0x0c0fe20000010098 */
[----:B------:R-:W-:Y:S01]  /*46a0*/  FMUL.FTZ R122, R134, R122 ;  /* 0x0000007a867a7220 */ /* 0x000fe20000410000 */
[----:B------:R-:W0:Y:S02]  /*46b0*/  MUFU.EX2 R108, R108 ;  /* 0x0000006c006c7308 */ /* 0x000e240000000800 */
[C---:B------:R-:W-:Y:S01]  /*46c0*/  FMUL.FTZ R110, R132.reuse, R152 ;  /* 0x00000098846e7220 */ /* 0x040fe20000410000 */
[----:B------:R-:W-:Y:S01]  /*46d0*/  FFMA.FTZ R122, R133, R116, -R122 ;  /* 0x00000074857a7223 */ /* 0x000fe2000001087a */
[----:B------:R-:W-:Y:S01]  /*46e0*/  FMUL.FTZ R109, R105, R45 ;  /* 0x0000002d696d7220 */ /* 0x000fe20000410000 */
[----:B----4-:R-:W-:Y:S02]  /*46f0*/  FMUL.FTZ R129, R111, R129 ;  /* 0x000000816f817220 */ /* 0x010fe40000410000 */
[-C--:B------:R-:W-:Y:S01]  /*4700*/  FMUL.FTZ R117, R132, R122.reuse ;  /* 0x0000007a84757220 */ /* 0x080fe20000410000 */
[----:B------:R-:W4:Y:S01]  /*4710*/  MUFU.EX2 R113, R113 ;  /* 0x0000007100717308 */ /* 0x000f220000000800 */
[----:B------:R-:W-:Y:S01]  /*4720*/  FFMA.FTZ R110, R131, R122, -R110 ;  /* 0x0000007a836e7223 */ /* 0x000fe2000001086e */
[----:B------:R-:W-:Y:S01]  /*4730*/  FMUL.FTZ R107, R105, R52 ;  /* 0x00000034696b7220 */ /* 0x000fe20000410000 */
[----:B------:R-:W-:Y:S01]  /*4740*/  FFMA.FTZ R117, R131, R152, R117 ;  /* 0x0000009883757223 */ /* 0x000fe20000010075 */
[C---:B--2---:R-:W-:Y:S01]  /*4750*/  FMUL.FTZ R128, R112.reuse, R128 ;  /* 0x0000008070807220 */ /* 0x044fe20000410000 */
[----:B------:R-:W-:Y:S01]  /*4760*/  FMUL.FTZ R127, R112, R127 ;  /* 0x0000007f707f7220 */ /* 0x000fe20000410000 */
[----:B------:R-:W-:Y:S01]  /*4770*/  FMUL.FTZ R130, R111, R130 ;  /* 0x000000826f827220 */ /* 0x000fe20000410000 */
[----:B------:R-:W-:Y:S01]  /*4780*/  FMUL.FTZ R112, R129, R110 ;  /* 0x0000006e81707220 */ /* 0x000fe20000410000 */
[----:B------:R2:W-:Y:S01]  /*4790*/  MUFU.EX2 R114, R107 ;  /* 0x0000006b00727308 */ /* 0x0005e20000000800 */
[----:B------:R-:W-:-:S02]  /*47a0*/  FMUL.FTZ R105, R105, R40 ;  /* 0x0000002869697220 */ /* 0x000fc40000410000 */
[----:B------:R-:W-:-:S05]  /*47b0*/  FFMA.FTZ R112, R130, R117, R112 ;  /* 0x0000007582707223 */ /* 0x000fca0000010070 */
[----:B------:R-:W3:Y:S01]  /*47c0*/  MUFU.EX2 R109, R109 ;  /* 0x0000006d006d7308 */ /* 0x000ee20000000800 */
[----:B--2---:R-:W-:Y:S01]  /*47d0*/  FMUL.FTZ R107, R129, R117 ;  /* 0x00000075816b7220 */ /* 0x004fe20000410000 */
[C---:B0-----:R-:W-:Y:S01]  /*47e0*/  FMUL.FTZ R124, R108.reuse, R124 ;  /* 0x0000007c6c7c7220 */ /* 0x041fe20000410000 */
[----:B------:R-:W-:Y:S01]  /*47f0*/  FMUL.FTZ R123, R108, R123 ;  /* 0x0000007b6c7b7220 */ /* 0x000fe20000410000 */
[----:B------:R-:W-:Y:S01]  /*4800*/  FMUL.FTZ R108, R127, R112 ;  /* 0x000000707f6c7220 */ /* 0x000fe20000410000 */
[----:B------:R-:W-:-:S03]  /*4810*/  FFMA.FTZ R107, R130, R110, -R107 ;  /* 0x0000006e826b7223 */ /* 0x000fc6000001086b */
[----:B------:R-:W0:Y:S01]  /*4820*/  MUFU.EX2 R105, R105 ;  /* 0x0000006900697308 */ /* 0x000e220000000800 */
[----:B------:R-:W-:Y:S01]  /*4830*/  FMUL.FTZ R111, R127, R107 ;  /* 0x0000006b7f6f7220 */ /* 0x000fe20000410000 */
[C---:B----4-:R-:W-:Y:S01]  /*4840*/  FMUL.FTZ R125, R113.reuse, R125 ;  /* 0x0000007d717d7220 */ /* 0x050fe20000410000 */
[C---:B------:R-:W-:Y:S01]  /*4850*/  FFMA.FTZ R108, R128.reuse, R107, -R108 ;  /* 0x0000006b806c7223 */ /* 0x040fe2000001086c */
[----:B------:R-:W-:Y:S01]  /*4860*/  FMUL.FTZ R126, R113, R126 ;  /* 0x0000007e717e7220 */ /* 0x000fe20000410000 */
[----:B------:R-:W-:Y:S02]  /*4870*/  FFMA.FTZ R111, R128, R112, R111 ;  /* 0x00000070806f7223 */ /* 0x000fe4000001006f */
[----:B------:R-:W-:Y:S01]  /*4880*/  FMUL.FTZ R110, R125, R108 ;  /* 0x0000006c7d6e7220 */ /* 0x000fe20000410000 */
[----:B---3--:R-:W-:Y:S01]  /*4890*/  FMUL.FTZ R119, R109, R118 ;  /* 0x000000766d777220 */ /* 0x008fe20000410000 */
[-C--:B------:R-:W-:Y:S02]  /*48a0*/  FMUL.FTZ R107, R125, R111.reuse ;  /* 0x0000006f7d6b7220 */ /* 0x080fe40000410000 */
[----:B------:R-:W-:Y:S01]  /*48b0*/  FFMA.FTZ R118, R126, R111, R110 ;  /* 0x0000006f7e767223 */ /* 0x000fe2000001006e */
[----:B------:R-:W-:-:S02]  /*48c0*/  HADD2.F32 R110, -RZ, R64.H1_H1 ;  /* 0x30000040ff6e7230 */ /* 0x000fc40000004100 */
[----:B------:R-:W-:Y:S01]  /*48d0*/  FMUL.FTZ R120, R109, R120 ;  /* 0x000000786d787220 */ /* 0x000fe20000410000 */
[----:B------:R-:W-:Y:S01]  /*48e0*/  FFMA.FTZ R116, R126, R108, -R107 ;  /* 0x0000006c7e747223 */ /* 0x000fe2000001086b */
[----:B------:R-:W-:Y:S02]  /*48f0*/  HADD2.F32 R108, -RZ, R64.H0_H0 ;  /* 0x20000040ff6c7230 */ /* 0x000fe40000004100 */
[----:B------:R-:W-:Y:S01]  /*4900*/  FMUL.FTZ R122, R114, R115 ;  /* 0x00000073727a7220 */ /* 0x000fe20000410000 */
[----:B------:R-:W-:Y:S02]  /*4910*/  HADD2.F32 R109, -RZ, R80.H0_H0 ;  /* 0x20000050ff6d7230 */ /* 0x000fe40000004100 */
[C---:B0-----:R-:W-:Y:S01]  /*4920*/  FMUL.FTZ R115, R105.reuse, R150 ;  /* 0x0000009669737220 */ /* 0x041fe20000410000 */
[----:B------:R-:W-:Y:S01]  /*4930*/  FMUL.FTZ R113, R105, R148 ;  /* 0x0000009469717220 */ /* 0x000fe20000410000 */
[----:B------:R-:W-:Y:S01]  /*4940*/  FMUL.FTZ R205, R110, R95 ;  /* 0x0000005f6ecd7220 */ /* 0x000fe20000410000 */
[----:B------:R-:W-:-:S02]  /*4950*/  HADD2.F32 R105, -RZ, R65.H0_H0 ;  /* 0x20000041ff697230 */ /* 0x000fc40000004100 */
[----:B------:R-:W-:Y:S02]  /*4960*/  HADD2.F32 R107, -RZ, R65.H1_H1 ;  /* 0x30000041ff6b7230 */ /* 0x000fe40000004100 */
[----:B------:R-:W-:Y:S01]  /*4970*/  FMUL.FTZ R206, R108, R95 ;  /* 0x0000005f6cce7220 */ /* 0x000fe20000410000 */
[----:B------:R-:W-:Y:S01]  /*4980*/  FMUL.FTZ R205, R109, R205 ;  /* 0x000000cd6dcd7220 */ /* 0x000fe20000410000 */
[----:B------:R-:W-:Y:S02]  /*4990*/  HADD2.F32 R64, -RZ, R80.H1_H1 ;  /* 0x30000050ff407230 */ /* 0x000fe40000004100 */
[-C--:B------:R-:W-:Y:S01]  /*49a0*/  FMUL.FTZ R204, R105, R96.reuse ;  /* 0x0000006069cc7220 */ /* 0x080fe20000410000 */
[----:B------:R-:W-:Y:S01]  /*49b0*/  FMUL.FTZ R203, R107, R96 ;  /* 0x000000606bcb7220 */ /* 0x000fe20000410000 */
[----:B------:R-:W-:Y:S01]  /*49c0*/  FMUL.FTZ R206, R109, R206 ;  /* 0x000000ce6dce7220 */ /* 0x000fe20000410000 */
[----:B------:R-:W-:Y:S01]  /*49d0*/  FMUL.FTZ R65, R205, R145 ;  /* 0x00000091cd417220 */ /* 0x000fe20000410000 */
[C---:B------:R-:W-:Y:S01]  /*49e0*/  FMUL.FTZ R204, R64.reuse, R204 ;  /* 0x000000cc40cc7220 */ /* 0x040fe20000410000 */
[----:B------:R-:W-:Y:S01]  /*49f0*/  FMUL.FTZ R203, R64, R203 ;  /* 0x000000cb40cb7220 */ /* 0x000fe20000410000 */
[C---:B------:R-:W-:Y:S01]  /*4a00*/  FMUL.FTZ R64, R206.reuse, R145 ;  /* 0x00000091ce407220 */ /* 0x040fe20000410000 */
[----:B------:R-:W-:Y:S01]  /*4a10*/  FFMA.FTZ R65, R206, R146, -R65 ;  /* 0x00000092ce417223 */ /* 0x000fe20000010841 */
[----:B------:R-:W-:Y:S01]  /*4a20*/  FMUL.FTZ R121, R114, R121 ;  /* 0x0000007972797220 */ /* 0x000fe20000410000 */
[----:B------:R-:W-:-:S02]  /*4a30*/  HADD2.F32 R114, -RZ, R66.H1_H1 ;  /* 0x30000042ff727230 */ /* 0x000fc40000004100 */
[----:B------:R-:W-:Y:S01]  /*4a40*/  FFMA.FTZ R64, R205, R146, R64 ;  /* 0x00000092cd407223 */ /* 0x000fe20000010040 */
[----:B------:R-:W-:Y:S01]  /*4a50*/  FADD.FTZ R65, R204, R65 ;  /* 0x00000041cc417221 */ /* 0x000fe20000010000 */
[----:B------:R-:W-:Y:S02]  /*4a60*/  HADD2.F32 R112, -RZ, R66.H0_H0 ;  /* 0x20000042ff707230 */ /* 0x000fe40000004100 */
[----:B------:R-:W-:Y:S02]  /*4a70*/  HADD2.F32 R66, -RZ, R81.H0_H0 ;  /* 0x20000051ff427230 */ /* 0x000fe40000004100 */
[----:B------:R-:W-:Y:S01]  /*4a80*/  FADD.FTZ R64, R203, R64 ;  /* 0x00000040cb407221 */ /* 0x000fe20000010000 */
[----:B------:R-:W-:Y:S01]  /*4a90*/  FMUL.FTZ R209, R114, R93 ;  /* 0x0000005d72d17220 */ /* 0x000fe20000410000 */
[----:B------:R-:W-:Y:S01]  /*4aa0*/  FMUL.FTZ R117, R143, R65 ;  /* 0x000000418f757220 */ /* 0x000fe20000410000 */
[--C-:B------:R-:W-:Y:S02]  /*4ab0*/  HADD2.F32 R109, -RZ, R67.reuse.H0_H0 ;  /* 0x20000043ff6d7230 */ /* 0x100fe40000004100 */
[----:B------:R-:W-:Y:S01]  /*4ac0*/  FMUL.FTZ R210, R112, R93 ;  /* 0x0000005d70d27220 */ /* 0x000fe20000410000 */
[----:B------:R-:W-:-:S02]  /*4ad0*/  HADD2.F32 R111, -RZ, R67.H1_H1 ;  /* 0x30000043ff6f7230 */ /* 0x000fc40000004100 */
[-C--:B------:R-:W-:Y:S01]  /*4ae0*/  FMUL.FTZ R67, R143, R64.reuse ;  /* 0x000000408f437220 */ /* 0x080fe20000410000 */
[----:B------:R-:W-:Y:S01]  /*4af0*/  FMUL.FTZ R209, R66, R209 ;  /* 0x000000d142d17220 */ /* 0x000fe20000410000 */
[----:B------:R-:W-:Y:S01]  /*4b00*/  FFMA.FTZ R64, R144, R64, R117 ;  /* 0x0000004090407223 */ /* 0x000fe20000010075 */
[----:B------:R-:W-:Y:S01]  /*4b10*/  FMUL.FTZ R210, R66, R210 ;  /* 0x000000d242d27220 */ /* 0x000fe20000410000 */
[----:B------:R-:W-:Y:S02]  /*4b20*/  FFMA.FTZ R67, R144, R65, -R67 ;  /* 0x0000004190437223 */ /* 0x000fe40000010843 */
[----:B------:R-:W-:Y:S01]  /*4b30*/  FADD.FTZ R64, R209, R64 ;  /* 0x00000040d1407221 */ /* 0x000fe20000010000 */
[----:B------:R-:W-:Y:S02]  /*4b40*/  HADD2.F32 R147, -RZ, R81.H1_H1 ;  /* 0x30000051ff937230 */ /* 0x000fe40000004100 */
[----:B------:R-:W-:Y:S01]  /*4b50*/  FADD.FTZ R67, R210, R67 ;  /* 0x00000043d2437221 */ /* 0x000fe20000010000 */
[----:B------:R-:W-:Y:S01]  /*4b60*/  FMUL.FTZ R208, R109, R94 ;  /* 0x0000005e6dd07220 */ /* 0x000fe20000410000 */
[----:B------:R-:W-:Y:S01]  /*4b70*/  FMUL.FTZ R117, R123, R118 ;  /* 0x000000767b757220 */ /* 0x000fe20000410000 */
[----:B------:R-:W-:Y:S01]  /*4b80*/  FMUL.FTZ R66, R141, R64 ;  /* 0x000000408d427220 */ /* 0x000fe20000410000 */
[----:B------:R-:W-:Y:S01]  /*4b90*/  FMUL.FTZ R207, R111, R94 ;  /* 0x0000005e6fcf7220 */ /* 0x000fe20000410000 */
[-C--:B------:R-:W-:Y:S01]  /*4ba0*/  FMUL.FTZ R65, R141, R67.reuse ;  /* 0x000000438d417220 */ /* 0x080fe20000410000 */
[----:B------:R-:W-:Y:S01]  /*4bb0*/  FMUL.FTZ R208, R147, R208 ;  /* 0x000000d093d07220 */ /* 0x000fe20000410000 */
[-C--:B------:R-:W-:Y:S01]  /*4bc0*/  FFMA.FTZ R154, R124, R116.reuse, -R117 ;  /* 0x000000747c9a7223 */ /* 0x080fe20000010875 */
[C---:B------:R-:W-:Y:S01]  /*4bd0*/  FFMA.FTZ R67, R142.reuse, R67, -R66 ;  /* 0x000000438e437223 */ /* 0x040fe20000010842 */
        /* <DEDUP_REMOVED lines=9> */
[C---:B------:R-:W-:Y:S01]  /*4c70*/  FMUL.FTZ R117, R139.reuse, R67 ;  /* 0x000000438b757220 */ /* 0x040fe20000410000 */
[-C--:B------:R-:W-:Y:S01]  /*4c80*/  FMUL.FTZ R211, R148, R59.reuse ;  /* 0x0000003b94d37220 */ /* 0x080fe20000410000 */
        /* <DEDUP_REMOVED lines=12> */
[C---:B------:R-:W-:Y:S01]  /*4d50*/  FMUL.FTZ R66, R138.reuse, R64 ;  /* 0x000000408a427220 */ /* 0x040fe20000410000 */
[----:B------:R-:W-:Y:S01]  /*4d60*/  FMUL.FTZ R213, R149, R92 ;  /* 0x0000005c95d57220 */ /* 0x000fe20000410000 */
[-C--:B------:R-:W-:Y:S01]  /*4d70*/  FMUL.FTZ R67, R138, R65.reuse ;  /* 0x000000418a437220 */ /* 0x080fe20000410000 */
[C---:B------:R-:W-:Y:S01]  /*4d80*/  FMUL.FTZ R214, R68.reuse, R214 ;  /* 0x000000d644d67220 */ /* 0x040fe20000410000 */
[C---:B------:R-:W-:Y:S01]  /*4d90*/  FFMA.FTZ R65, R137.reuse, R65, -R66 ;  /* 0x0000004189417223 */ /* 0x040fe20000010842 */
        /* <DEDUP_REMOVED lines=21> */
[C---:B------:R-:W-:Y:S01]  /*4ef0*/  FMUL.FTZ R66, R134.reuse, R64 ;  /* 0x0000004086427220 */ /* 0x040fe20000410000 */
[----:B------:R-:W-:Y:S01]  /*4f00*/  FMUL.FTZ R67, R121, R116 ;  /* 0x0000007479437220 */ /* 0x000fe20000410000 */
[----:B------:R-:W-:Y:S01]  /*4f10*/  FMUL.FTZ R217, R153, R58 ;  /* 0x0000003a99d97220 */ /* 0x000fe20000410000 */
[-C--:B------:R-:W-:Y:S01]  /*4f20*/  FMUL.FTZ R68, R134, R65.reuse ;  /* 0x0000004186447220 */ /* 0x080fe20000410000 */
[----:B------:R-:W-:Y:S01]  /*4f30*/  FMUL.FTZ R216, R69, R216 ;  /* 0x000000d845d87220 */ /* 0x000fe20000410000 */
[----:B------:R-:W-:Y:S01]  /*4f40*/  FFMA.FTZ R65, R133, R65, -R66 ;  /* 0x0000004185417223 */ /* 0x000fe20000010842 */
[-C--:B------:R-:W-:Y:S01]  /*4f50*/  FFMA.FTZ R70, R122, R154.reuse, -R67 ;  /* 0x0000009a7a467223 */ /* 0x080fe20000010843 */
[----:B------:R-:W-:Y:S01]  /*4f60*/  FMUL.FTZ R67, R121, R154 ;  /* 0x0000009a79437220 */ /* 0x000fe20000410000 */
[----:B------:R-:W-:Y:S01]  /*4f70*/  FMUL.FTZ R217, R69, R217 ;  /* 0x000000d945d97220 */ /* 0x000fe20000410000 */
[----:B------:R-:W-:Y:S01]  /*4f80*/  FFMA.FTZ R68, R133, R64, R68 ;  /* 0x0000004085447223 */ /* 0x000fe20000010044 */
[----:B------:R-:W-:-:S02]  /*4f90*/  HADD2.F32 R156, -RZ, R72.H1_H1 ;  /* 0x30000048ff9c7230 */ /* 0x000fc40000004100 */
[----:B------:R-:W-:Y:S01]  /*4fa0*/  FADD.FTZ R65, R216, R65 ;  /* 0x00000041d8417221 */ /* 0x000fe20000010000 */
[----:B------:R-:W-:Y:S02]  /*4fb0*/  HADD2.F32 R154, -RZ, R72.H0_H0 ;  /* 0x20000048ff9a7230 */ /* 0x000fe40000004100 */
[----:B------:R-:W-:Y:S01]  /*4fc0*/  FFMA.FTZ R116, R122, R116, R67 ;  /* 0x000000747a747223 */ /* 0x000fe20000010043 */
[----:B------:R-:W-:Y:S01]  /*4fd0*/  FADD.FTZ R68, R217, R68 ;  /* 0x00000044d9447221 */ /* 0x000fe20000010000 */
[----:B------:R-:W-:Y:S02]  /*4fe0*/  HADD2.F32 R66, -RZ, R76.H0_H0 ;  /* 0x2000004cff427230 */ /* 0x000fe40000004100 */
[----:B------:R-:W-:Y:S01]  /*4ff0*/  FMUL.FTZ R67, R132, R65 ;  /* 0x0000004184437220 */ /* 0x000fe20000410000 */
[-C--:B------:R-:W-:Y:S01]  /*5000*/  FMUL.FTZ R223, R156, R55.reuse ;  /* 0x000000379cdf7220 */ /* 0x080fe20000410000 */
        /* <DEDUP_REMOVED lines=44> */
[C---:B------:R-:W-:Y:S01]  /*52d0*/  FFMA.FTZ R65, R126.reuse, R65, -R64 ;  /* 0x000000417e417223 */ /* 0x040fe20000010840 */
[----:B------:R-:W-:Y:S01]  /*52e0*/  FMUL.FTZ R69, R119, R70 ;  /* 0x0000004677457220 */ /* 0x000fe20000410000 */
[----:B------:R-:W-:Y:S01]  /*52f0*/  FMUL.FTZ R229, R71, R229 ;  /* 0x000000e547e57220 */ /* 0x000fe20000410000 */
[----:B------:R-:W-:Y:S01]  /*5300*/  FFMA.FTZ R68, R126, R68, R67 ;  /* 0x000000447e447223 */ /* 0x000fe20000010043 */
[----:B-1----:R-:W-:-:S02]  /*5310*/  HADD2.F32 R164, -RZ, R84.H1_H1 ;  /* 0x30000054ffa47230 */ /* 0x002fc40000004100 */
[----:B------:R-:W-:Y:S01]  /*5320*/  FADD.FTZ R65, R230, R65 ;  /* 0x00000041e6417221 */ /* 0x000fe20000010000 */
[----:B------:R-:W-:Y:S02]  /*5330*/  HADD2.F32 R162, -RZ, R84.H0_H0 ;  /* 0x20000054ffa27230 */ /* 0x000fe40000004100 */
[----:B------:R-:W-:Y:S01]  /*5340*/  FFMA.FTZ R116, R120, R116, R69 ;  /* 0x0000007478747223 */ /* 0x000fe20000010045 */
        /* <DEDUP_REMOVED lines=30> */
[-C--:B------:R-:W-:Y:S01]  /*5530*/  FMUL.FTZ R64, R119, R68.reuse ;  /* 0x0000004477407220 */ /* 0x080fe20000410000 */
[----:B------:R-:W-:Y:S01]  /*5540*/  FMUL.FTZ R218, R166, R45 ;  /* 0x0000002da6da7220 */ /* 0x000fe20000410000 */
[C---:B------:R-:W-:Y:S01]  /*5550*/  FMUL.FTZ R219, R69.reuse, R219 ;  /* 0x000000db45db7220 */ /* 0x040fe20000410000 */
[C---:B------:R-:W-:Y:S01]  /*5560*/  FFMA.FTZ R68, R120.reuse, R68, R67 ;  /* 0x0000004478447223 */ /* 0x040fe20000010043 */
[----:B------:R-:W-:Y:S01]  /*5570*/  FFMA.FTZ R65, R120, R65, -R64 ;  /* 0x0000004178417223 */ /* 0x000fe20000010840 */
[----:B------:R-:W-:Y:S01]  /*5580*/  FMUL.FTZ R218, R69, R218 ;  /* 0x000000da45da7220 */ /* 0x000fe20000410000 */
[----:B------:R-:W-:Y:S01]  /*5590*/  ISETP.NE.AND P3, PT, R104, 0x7f, PT ;  /* 0x0000007f6800780c */ /* 0x000fe20003f65270 */
[----:B------:R-:W-:Y:S01]  /*55a0*/  FADD.FTZ R68, R219, R68 ;  /* 0x00000044db447221 */ /* 0x000fe20000010000 */
[----:B------:R-:W-:-:S02]  /*55b0*/  HADD2.F32 R167, -RZ, R87.H0_H0 ;  /* 0x20000057ffa77230 */ /* 0x000fc40000004100 */
[----:B------:R-:W-:Y:S01]  /*55c0*/  FADD.FTZ R64, R218, R65 ;  /* 0x00000041da407221 */ /* 0x000fe20000010000 */
[----:B------:R-:W-:Y:S02]  /*55d0*/  HADD2.F32 R169, -RZ, R87.H1_H1 ;  /* 0x30000057ffa97230 */ /* 0x000fe40000004100 */
[----:B------:R-:W-:Y:S01]  /*55e0*/  FMUL.FTZ R70, R113, R68 ;  /* 0x0000004471467220 */ /* 0x000fe20000410000 */
[----:B------:R-:W-:Y:S02]  /*55f0*/  HADD2.F32 R67, -RZ, R79.H1_H1 ;  /* 0x3000004fff437230 */ /* 0x000fe40000004100 */
[----:B------:R-:W-:Y:S01]  /*5600*/  FMUL.FTZ R220, R167, R40 ;  /* 0x00000028a7dc7220 */ /* 0x000fe20000410000 */
[----:B------:R-:W-:Y:S01]  /*5610*/  FMUL.FTZ R65, R113, R64 ;  /* 0x0000004071417220 */ /* 0x000fe20000410000 */
[----:B------:R-:W-:Y:S01]  /*5620*/  FMUL.FTZ R221, R169, R40 ;  /* 0x00000028a9dd7220 */ /* 0x000fe20000410000 */
[----:B------:R-:W-:Y:S01]  /*5630*/  FFMA.FTZ R69, R115, R64, -R70 ;  /* 0x0000004073457223 */ /* 0x000fe20000010846 */
[----:B------:R-:W-:Y:S01]  /*5640*/  FMUL.FTZ R64, R113, R66 ;  /* 0x0000004271407220 */ /* 0x000fe20000410000 */
[C---:B------:R-:W-:Y:S01]  /*5650*/  FMUL.FTZ R220, R67.reuse, R220 ;  /* 0x000000dc43dc7220 */ /* 0x040fe20000410000 */
[----:B------:R-:W-:Y:S01]  /*5660*/  FMUL.FTZ R221, R67, R221 ;  /* 0x000000dd43dd7220 */ /* 0x000fe20000410000 */
[----:B------:R-:W-:Y:S01]  /*5670*/  FFMA.FTZ R68, R115, R68, R65 ;  /* 0x0000004473447223 */ /* 0x000fe20000010041 */
[-C--:B------:R-:W-:Y:S01]  /*5680*/  FMUL.FTZ R67, R113, R116.reuse ;  /* 0x0000007471437220 */ /* 0x080fe20000410000 */
[----:B------:R-:W-:Y:S01]  /*5690*/  FFMA.FTZ R65, R115, R116, R64 ;  /* 0x0000007473417223 */ /* 0x000fe20000010040 */
[----:B------:R-:W-:-:S06]  /*56a0*/  @P3 LEA R116, R104, R101, 0x3 ;  /* 0x0000006568743211 */ /* 0x000fcc00078e18ff */
[----:B------:R-:W0:Y:S01]  /*56b0*/  @P3 LDS.64 R116, [R116+0x8788] ;  /* 0x0087880074743984 */ /* 0x000e220000000a00 */
[C---:B------:R-:W-:Y:S01]  /*56c0*/  LEA.HI R170, R104.reuse, R104, RZ, 0x1e ;  /* 0x0000006868aa7211 */ /* 0x040fe200078ff0ff */
[----:B------:R-:W-:Y:S01]  /*56d0*/  BSSY B0, `(.L_x_5005) ;  /* 0x0000012000007945 */ /* 0x000fe20003800000 */
[----:B------:R-:W-:Y:S01]  /*56e0*/  FFMA.FTZ R64, R115, R66, -R67 ;  /* 0x0000004273407223 */ /* 0x000fe20000010843 */
[----:B------:R-:W-:Y:S01]  /*56f0*/  ISETP.GT.U32.AND P2, PT, R104, 0x1f, PT ;  /* 0x0000001f6800780c */ /* 0x000fe20003f44070 */
[----:B------:R-:W-:Y:S01]  /*5700*/  FADD.FTZ R67, R221, R68 ;  /* 0x00000044dd437221 */ /* 0x000fe20000010000 */
[----:B------:R-:W-:Y:S01]  /*5710*/  LEA R170, R170, R101, 0x4 ;  /* 0x00000065aaaa7211 */ /* 0x000fe200078e20ff */
[----:B------:R-:W-:Y:S01]  /*5720*/  FADD.FTZ R66, R220, R69 ;  /* 0x00000045dc427221 */ /* 0x000fe20000010000 */
[----:B------:R-:W-:Y:S09]  /*5730*/  @P3 BRA `(.L_x_5006) ;  /* 0x00000000002c3947 */ /* 0x000ff20003800000 */
[----:B------:R-:W-:Y:S01]  /*5740*/  UISETP.NE.AND UP0, UPT, UR13, UR54, UPT ;  /* 0x000000360d00728c */ /* 0x000fe2000bf05270 */
[----:B0-----:R-:W-:Y:S02]  /*5750*/  MOV R116, 0x3f800000 ;  /* 0x3f80000000747802 */ /* 0x001fe40000000f00 */
        /* <DEDUP_REMOVED lines=8> */
[----:B------:R1:W2:Y:S02]  /*57e0*/  @P3 LDS.64 R116, [R68+0x7780] ;  /* 0x0077800044743984 */ /* 0x0002a40000000a00 */
.L_x_5006:
[----:B------:R-:W-:Y:S05]  /*57f0*/  BSYNC B0 ;  /* 0x0000000000007941 */ /* 0x000fea0003800000 */
.L_x_5005:
        /* <DEDUP_REMOVED lines=80> */
[C---:B------:R-:W-:Y:S01]  /*5d00*/  FFMA.FTZ R85, R237.reuse, R85, R242 ;  /* 0x00000055ed557223 */ /* 0x040fe200000100f2 */
[----:B------:R-:W-:-:S03]  /*5d10*/  FFMA.FTZ R241, R237, R241, -R240 ;  /* 0x000000f1edf17223 */ /* 0x000fc600000108f0 */
[----:B------:R-:W-:Y:S01]  /*5d20*/  @P3 FADD.FTZ R236, R236, R85 ;  /* 0x00000055ecec3221 */ /* 0x000fe20000010000 */
[CC--:B----4-:R-:W-:Y:S01]  /*5d30*/  FMUL.FTZ R240, R84.reuse, R86.reuse ;  /* 0x0000005654f07220 */ /* 0x0d0fe20000410000 */
[-C--:B-----5:R-:W-:Y:S01]  /*5d40*/  FMUL.FTZ R85, R84, R91.reuse ;  /* 0x0000005b54557220 */ /* 0x0a0fe20000410000 */
[----:B------:R-:W-:Y:S02]  /*5d50*/  @P3 FADD.FTZ R238, R238, R241 ;  /* 0x000000f1eeee3221 */ /* 0x000fe40000010000 */
[C---:B------:R-:W-:Y:S01]  /*5d60*/  FFMA.FTZ R91, R237.reuse, R91, R240 ;  /* 0x0000005bed5b7223 */ /* 0x040fe200000100f0 */
[----:B------:R-:W-:Y:S02]  /*5d70*/  @P3 FFMA.FTZ R237, R237, R86, -R85 ;  /* 0x00000056eded3223 */ /* 0x000fe40000010855 */
[----:B------:R-:W1:Y:S02]  /*5d80*/  SHFL.UP PT, R241, R238, 0x2, RZ ;  /* 0x04400000eef17989 */ /* 0x000e6400000e00ff */
[----:B------:R-:W-:-:S02]  /*5d90*/  FSEL R84, R84, R91, !P3 ;  /* 0x0000005b54547208 */ /* 0x000fc40005800000 */
[----:B------:R-:W-:Y:S01]  /*5da0*/  ISETP.GE.AND P3, PT, R102, 0x2, PT ;  /* 0x000000026600780c */ /* 0x000fe20003f66270 */
[----:B------:R-:W3:Y:S04]  /*5db0*/  SHFL.UP PT, R85, R236, 0x2, RZ ;  /* 0x04400000ec557989 */ /* 0x000ee800000e00ff */
[----:B------:R-:W4:Y:S04]  /*5dc0*/  SHFL.UP PT, R86, R237, 0x2, RZ ;  /* 0x04400000ed567989 */ /* 0x000f2800000e00ff */
[----:B------:R-:W5:Y:S01]  /*5dd0*/  SHFL.UP PT, R91, R84, 0x2, RZ ;  /* 0x04400000545b7989 */ /* 0x000f6200000e00ff */
[C---:B-1----:R-:W-:Y:S01]  /*5de0*/  FMUL.FTZ R242, R84.reuse, R241 ;  /* 0x000000f154f27220 */ /* 0x042fe20000410000 */
[----:B---3--:R-:W-:-:S03]  /*5df0*/  FMUL.FTZ R240, R84, R85 ;  /* 0x0000005554f07220 */ /* 0x008fc60000410000 */
[C---:B------:R-:W-:Y:S01]  /*5e00*/  FFMA.FTZ R85, R237.reuse, R85, R242 ;  /* 0x00000055ed557223 */ /* 0x040fe200000100f2 */
[C---:B------:R-:W-:Y:S01]  /*5e10*/  FFMA.FTZ R241, R237.reuse, R241, -R240 ;  /* 0x000000f1edf17223 */ /* 0x040fe200000108f0 */
[----:B----4-:R-:W-:Y:S02]  /*5e20*/  FMUL.FTZ R240, R84, R86 ;  /* 0x0000005654f07220 */ /* 0x010fe40000410000 */
[----:B------:R-:W-:Y:S01]  /*5e30*/  @P3 FADD.FTZ R236, R236, R85 ;  /* 0x00000055ecec3221 */ /* 0x000fe20000010000 */
[----:B------:R-:W-:Y:S01]  /*5e40*/  @P3 FADD.FTZ R238, R238, R241 ;  /* 0x000000f1eeee3221 */ /* 0x000fe20000010000 */
[-C--:B-----5:R-:W-:Y:S01]  /*5e50*/  FFMA.FTZ R85, R237, R91.reuse, R240 ;  /* 0x0000005bed557223 */ /* 0x0a0fe200000100f0 */
[----:B------:R-:W-:-:S03]  /*5e60*/  FMUL.FTZ R91, R84, R91 ;  /* 0x0000005b545b7220 */ /* 0x000fc60000410000 */
[----:B------:R-:W1:Y:S01]  /*5e70*/  SHFL.UP PT, R241, R238, 0x4, RZ ;  /* 0x04800000eef17989 */ /* 0x000e6200000e00ff */
[----:B------:R-:W-:Y:S01]  /*5e80*/  FSEL R84, R84, R85, !P3 ;  /* 0x0000005554547208 */ /* 0x000fe20005800000 */
[----:B------:R-:W-:Y:S01]  /*5e90*/  @P3 FFMA.FTZ R237, R237, R86, -R91 ;  /* 0x00000056eded3223 */ /* 0x000fe2000001085b */
        /* <DEDUP_REMOVED lines=8> */
[-C--:B----4-:R-:W-:Y:S02]  /*5f20*/  FMUL.FTZ R240, R84, R86.reuse ;  /* 0x0000005654f07220 */ /* 0x090fe40000410000 */
[----:B------:R-:W-:Y:S01]  /*5f30*/  @P3 FADD.FTZ R236, R236, R87 ;  /* 0x00000057ecec3221 */ /* 0x000fe20000010000 */
[-C--:B-----5:R-:W-:Y:S01]  /*5f40*/  FMUL.FTZ R85, R84, R91.reuse ;  /* 0x0000005b54557220 */ /* 0x0a0fe20000410000 */
[C---:B------:R-:W-:Y:S01]  /*5f50*/  FFMA.FTZ R91, R237.reuse, R91, R240 ;  /* 0x0000005bed5b7223 */ /* 0x040fe200000100f0 */
[----:B------:R-:W-:Y:S02]  /*5f60*/  @P3 FADD.FTZ R238, R238, R241 ;  /* 0x000000f1eeee3221 */ /* 0x000fe40000010000 */
[----:B------:R-:W-:Y:S02]  /*5f70*/  @P3 FFMA.FTZ R237, R237, R86, -R85 ;  /* 0x00000056eded3223 */ /* 0x000fe40000010855 */
[----:B------:R-:W-:Y:S01]  /*5f80*/  FSEL R84, R84, R91, !P3 ;  /* 0x0000005b54547208 */ /* 0x000fe20005800000 */
[----:B------:R-:W-:Y:S01]  /*5f90*/  SHFL.UP PT, R85, R236, 0x8, RZ ;  /* 0x05000000ec557989 */ /* 0x000fe200000e00ff */
[----:B------:R-:W-:-:S03]  /*5fa0*/  ISETP.GE.AND P3, PT, R102, 0x8, PT ;  /* 0x000000086600780c */ /* 0x000fc60003f66270 */
[----:B------:R-:W1:Y:S04]  /*5fb0*/  SHFL.UP PT, R86, R237, 0x8, RZ ;  /* 0x05000000ed567989 */ /* 0x000e6800000e00ff */
[----:B------:R-:W3:Y:S04]  /*5fc0*/  SHFL.UP PT, R91, R84, 0x8, RZ ;  /* 0x05000000545b7989 */ /* 0x000ee800000e00ff */
[----:B------:R-:W4:Y:S01]  /*5fd0*/  SHFL.UP PT, R241, R238, 0x8, RZ ;  /* 0x05000000eef17989 */ /* 0x000f2200000e00ff */
[----:B-1----:R-:W-:-:S04]  /*5fe0*/  FMUL.FTZ R240, R84, R86 ;  /* 0x0000005654f07220 */ /* 0x002fc80000410000 */
[C---:B---3--:R-:W-:Y:S01]  /*5ff0*/  FFMA.FTZ R87, R237.reuse, R91, R240 ;  /* 0x0000005bed577223 */ /* 0x048fe200000100f0 */
[C---:B------:R-:W-:Y:S01]  /*6000*/  FMUL.FTZ R240, R84.reuse, R85 ;  /* 0x0000005554f07220 */ /* 0x040fe20000410000 */
[C---:B------:R-:W-:Y:S01]  /*6010*/  FMUL.FTZ R91, R84.reuse, R91 ;  /* 0x0000005b545b7220 */ /* 0x040fe20000410000 */
[CC--:B----4-:R-:W-:Y:S02]  /*6020*/  FMUL.FTZ R242, R84.reuse, R241.reuse ;  /* 0x000000f154f27220 */ /* 0x0d0fe40000410000 */
[C---:B------:R-:W-:Y:S01]  /*6030*/  FFMA.FTZ R241, R237.reuse, R241, -R240 ;  /* 0x000000f1edf17223 */ /* 0x040fe200000108f0 */
[----:B------:R-:W-:Y:S01]  /*6040*/  FSEL R84, R84, R87, !P3 ;  /* 0x0000005754547208 */ /* 0x000fe20005800000 */
[C---:B------:R-:W-:Y:S01]  /*6050*/  FFMA.FTZ R85, R237.reuse, R85, R242 ;  /* 0x00000055ed557223 */ /* 0x040fe200000100f2 */
[----:B------:R-:W-:Y:S01]  /*6060*/  @P3 FFMA.FTZ R237, R237, R86, -R91 ;  /* 0x00000056eded3223 */ /* 0x000fe2000001085b */
[----:B------:R-:W-:Y:S02]  /*6070*/  @P3 FADD.FTZ R238, R238, R241 ;  /* 0x000000f1eeee3221 */ /* 0x000fe40000010000 */
[----:B------:R1:W3:Y:S01]  /*6080*/  SHFL.UP PT, R91, R84, 0x10, RZ ;  /* 0x06000000545b7989 */ /* 0x0002e200000e00ff */
[----:B------:R-:W-:-:S03]  /*6090*/  @P3 FADD.FTZ R236, R236, R85 ;  /* 0x00000055ecec3221 */ /* 0x000fc60000010000 */
[----:B------:R1:W4:Y:S04]  /*60a0*/  SHFL.UP PT, R86, R237, 0x10, RZ ;  /* 0x06000000ed567989 */ /* 0x00032800000e00ff */
[----:B------:R1:W0:Y:S04]  /*60b0*/  SHFL.UP PT, R241, R238, 0x10, RZ ;  /* 0x06000000eef17989 */ /* 0x00022800000e00ff */
[----:B------:R1:W0:Y:S02]  /*60c0*/  SHFL.UP PT, R85, R236, 0x10, RZ ;  /* 0x06000000ec557989 */ /* 0x00022400000e00ff */
.L_x_5128:
[----:B------:R-:W-:Y:S01]  /*60d0*/  ISETP.GE.AND P3, PT, R102, 0x10, PT ;  /* 0x000000106600780c */ /* 0x000fe20003f66270 */
[C---:B0-----:R-:W-:Y:S01]  /*60e0*/  FMUL.FTZ R240, R84.reuse, R85 ;  /* 0x0000005554f07220 */ /* 0x041fe20000410000 */
[CC--:B------:R-:W-:Y:S01]  /*60f0*/  FMUL.FTZ R242, R84.reuse, R241.reuse ;  /* 0x000000f154f27220 */ /* 0x0c0fe20000410000 */
[----:B------:R-:W-:Y:S02]  /*6100*/  UMOV UR48, 0xffffffff ;  /* 0xffffffff00307882 */ /* 0x000fe40000000000 */
[C---:B------:R-:W-:Y:S01]  /*6110*/  FFMA.FTZ R241, R237.reuse, R241, -R240 ;  /* 0x000000f1edf17223 */ /* 0x040fe200000108f0 */
[C---:B----4-:R-:W-:Y:S01]  /*6120*/  FMUL.FTZ R240, R84.reuse, R86 ;  /* 0x0000005654f07220 */ /* 0x050fe20000410000 */
[C---:B------:R-:W-:Y:S01]  /*6130*/  FFMA.FTZ R87, R237.reuse, R85, R242 ;  /* 0x00000055ed577223 */ /* 0x040fe200000100f2 */
[-C--:B---3--:R-:W-:Y:S02]  /*6140*/  FMUL.FTZ R85, R84, R91.reuse ;  /* 0x0000005b54557220 */ /* 0x088fe40000410000 */
[----:B------:R-:W-:-:S03]  /*6150*/  FFMA.FTZ R91, R237, R91, R240 ;  /* 0x0000005bed5b7223 */ /* 0x000fc600000100f0 */
[----:B-1----:R-:W-:Y:S01]  /*6160*/  @P3 FADD.FTZ R238, R238, R241 ;  /* 0x000000f1eeee3221 */ /* 0x002fe20000010000 */
[----:B------:R-:W-:Y:S01]  /*6170*/  @P3 FFMA.FTZ R237, R237, R86, -R85 ;  /* 0x00000056eded3223 */ /* 0x000fe20000010855 */
[----:B------:R-:W-:Y:S01]  /*6180*/  @P3 FADD.FTZ R236, R236, R87 ;  /* 0x00000057ecec3221 */ /* 0x000fe20000010000 */
[----:B------:R-:W-:Y:S01]  /*6190*/  FSEL R241, R84, R91, !P3 ;  /* 0x0000005b54f17208 */ /* 0x000fe20005800000 */
[----:B------:R-:W-:Y:S06]  /*61a0*/  BRA.DIV UR48, `(.L_x_5009) ;  /* 0x0000008230847947 */ /* 0x000fec000b800000 */
.L_x_5131:
[----:B------:R-:W-:-:S03]  /*61b0*/  UMOV UR48, 0xffffffff ;  /* 0xffffffff00307882 */ /* 0x000fc60000000000 */
[----:B------:R-:W-:Y:S05]  /*61c0*/  BRA.DIV UR48, `(.L_x_5010) ;  /* 0x0000008230a47947 */ /* 0x000fea000b800000 */
.L_x_5134:
[----:B------:R-:W-:-:S03]  /*61d0*/  UMOV UR48, 0xffffffff ;  /* 0xffffffff00307882 */ /* 0x000fc60000000000 */
[----:B------:R-:W-:Y:S05]  /*61e0*/  BRA.DIV UR48, `(.L_x_5011) ;  /* 0x0000008230c47947 */ /* 0x000fea000b800000 */
.L_x_5137:
[----:B------:R-:W-:-:S03]  /*61f0*/  UMOV UR48, 0xffffffff ;  /* 0xffffffff00307882 */ /* 0x000fc60000000000 */
[----:B------:R-:W-:Y:S05]  /*6200*/  BRA.DIV UR48, `(.L_x_5012) ;  /* 0x0000008230e47947 */ /* 0x000fea000b800000 */
.L_x_5140:
        /* <DEDUP_REMOVED lines=10> */
.L_x_5150:
[C---:B0---4-:R-:W-:Y:S01]  /*62b0*/  FMUL.FTZ R84, R241.reuse, R63 ;  /* 0x0000003ff1547220 */ /* 0x051fe20000410000 */
[----:B------:R-:W-:-:S03]  /*62c0*/  FMUL.FTZ R86, R241, R60 ;  /* 0x0000003cf1567220 */ /* 0x000fc60000410000 */
[-C--:B---3--:R-:W-:Y:S01]  /*62d0*/  FFMA.FTZ R85, R237, R62.reuse, -R84 ;  /* 0x0000003eed557223 */ /* 0x088fe20000010854 */
[----:B------:R-:W-:-:S03]  /*62e0*/  FMUL.FTZ R84, R241, R62 ;  /* 0x0000003ef1547220 */ /* 0x000fc60000410000 */
[----:B------:R-:W-:Y:S01]  /*62f0*/  @P1 FADD.FTZ R62, R238, R85 ;  /* 0x00000055ee3e1221 */ /* 0x000fe20000010000 */
[----:B------:R-:W-:Y:S01]  /*6300*/  FFMA.FTZ R85, R237, R63, R84 ;  /* 0x0000003fed557223 */ /* 0x000fe20000010054 */
[-C--:B------:R-:W-:Y:S01]  /*6310*/  FMUL.FTZ R84, R241, R61.reuse ;  /* 0x0000003df1547220 */ /* 0x080fe20000410000 */
[----:B------:R-:W-:Y:S01]  /*6320*/  @P1 FFMA.FTZ R61, R237, R61, R86 ;  /* 0x0000003ded3d1223 */ /* 0x000fe20000010056 */
[----:B------:R-:W-:Y:S01]  /*6330*/  FMUL.FTZ R87, R73, R62 ;  /* 0x0000003e49577220 */ /* 0x000fe20000410000 */
[----:B------:R-:W-:Y:S01]  /*6340*/  @P1 FADD.FTZ R63, R236, R85 ;  /* 0x00000055ec3f1221 */ /* 0x000fe20000010000 */
[----:B------:R-:W-:-:S03]  /*6350*/  @P1 FFMA.FTZ R60, R237, R60, -R84 ;  /* 0x0000003ced3c1223 */ /* 0x000fc60000010854 */
[CC--:B------:R-:W-:Y:S01]  /*6360*/  FMUL.FTZ R85, R73.reuse, R63.reuse ;  /* 0x0000003f49557220 */ /* 0x0c0fe20000410000 */
[C---:B------:R-:W-:Y:S01]  /*6370*/  FFMA.FTZ R84, R72.reuse, R63, R87 ;  /* 0x0000003f48547223 */ /* 0x040fe20000010057 */
[----:B------:R-:W-:Y:S01]  /*6380*/  FMUL.FTZ R87, R73, R60 ;  /* 0x0000003c49577220 */ /* 0x000fe20000410000 */
[----:B------:R3:W-:Y:S01]  /*6390*/  STS.128 [R235+0x6370], R60 ;  /* 0x0063703ceb007388 */ /* 0x0007e20000000c00 */
[----:B------:R-:W-:Y:S01]  /*63a0*/  FFMA.FTZ R85, R72, R62, -R85 ;  /* 0x0000003e48557223 */ /* 0x000fe20000010855 */
[----:B------:R-:W-:-:S03]  /*63b0*/  FADD.FTZ R75, R75, R84 ;  /* 0x000000544b4b7221 */ /* 0x000fc60000010000 */
[----:B------:R-:W-:Y:S01]  /*63c0*/  FADD.FTZ R74, R74, R85 ;  /* 0x000000554a4a7221 */ /* 0x000fe20000010000 */
[----:B------:R-:W-:Y:S01]  /*63d0*/  FMUL.FTZ R85, R73, R61 ;  /* 0x0000003d49557220 */ /* 0x000fe20000410000 */
[C---:B------:R-:W-:Y:S01]  /*63e0*/  FMUL.FTZ R91, R69.reuse, R75 ;  /* 0x0000004b455b7220 */ /* 0x040fe20000410000 */
[C---:B------:R-:W-:Y:S01]  /*63f0*/  FFMA.FTZ R73, R72.reuse, R61, R87 ;  /* 0x0000003d48497223 */ /* 0x040fe20000010057 */
[C---:B------:R-:W-:Y:S01]  /*6400*/  FMUL.FTZ R84, R69.reuse, R74 ;  /* 0x0000004a45547220 */ /* 0x040fe20000410000 */
[----:B------:R-:W-:Y:S01]  /*6410*/  FFMA.FTZ R72, R72, R60, -R85 ;  /* 0x0000003c48487223 */ /* 0x000fe20000010855 */
[C---:B------:R-:W-:Y:S01]  /*6420*/  FFMA.FTZ R91, R68.reuse, R74, -R91 ;  /* 0x0000004a445b7223 */ /* 0x040fe2000001085b */
[C---:B------:R-:W-:Y:S01]  /*6430*/  FMUL.FTZ R85, R69.reuse, R73 ;  /* 0x0000004945557220 */ /* 0x040fe20000410000 */
[----:B------:R-:W-:Y:S01]  /*6440*/  FFMA.FTZ R84, R68, R75, R84 ;  /* 0x0000004b44547223 */ /* 0x000fe20000010054 */
[-C--:B------:R-:W-:Y:S01]  /*6450*/  FMUL.FTZ R236, R69, R72.reuse ;  /* 0x0000004845ec7220 */ /* 0x080fe20000410000 */
[----:B------:R-:W-:Y:S01]  /*6460*/  FADD.FTZ R86, R70, R91 ;  /* 0x0000005b46567221 */ /* 0x000fe20000010000 */
        /* <DEDUP_REMOVED lines=16> */
.L_x_5007:
[----:B------:R-:W-:Y:S05]  /*6570*/  WARPSYNC.ALL ;  /* 0x0000000000007948 */ /* 0x000fea0003800000 */
[----:B------:R-:W-:Y:S01]  /*6580*/  BAR.SYNC.DEFER_BLOCKING 0x0 ;  /* 0x0000000000007b1d */ /* 0x000fe20000010000 */
[CC--:B0-23--:R-:W-:Y:S01]  /*6590*/  FMUL.FTZ R61, R113.reuse, R117.reuse ;  /* 0x00000075713d7220 */ /* 0x0cdfe20000410000 */
[----:B------:R-:W-:Y:S01]  /*65a0*/  FMUL.FTZ R60, R113, -R116 ;  /* 0x80000074713c7220 */ /* 0x000fe20000410000 */
[----:B------:R-:W-:Y:S01]  /*65b0*/  MOV R62, UR13 ;  /* 0x0000000d003e7c02 */ /* 0x000fe20008000f00 */
[C---:B------:R-:W-:Y:S01]  /*65c0*/  FMUL.FTZ R64, R115.reuse, R202 ;  /* 0x000000ca73407220 */ /* 0x040fe20000410000 */
[C---:B------:R-:W-:Y:S01]  /*65d0*/  FFMA.FTZ R61, R115.reuse, R116, -R61 ;  /* 0x00000074733d7223 */ /* 0x040fe2000001083d */
[----:B------:R-:W-:Y:S01]  /*65e0*/  FFMA.FTZ R60, R115, -R117, R60 ;  /* 0x80000075733c7223 */ /* 0x000fe2000001003c */
[----:B------:R-:W-:Y:S01]  /*65f0*/  ISETP.GE.OR P0, PT, R62, UR54, P0 ;  /* 0x000000363e007c0c */ /* 0x000fe20008706670 */
[C---:B------:R-:W-:Y:S01]  /*6600*/  FMUL.FTZ R62, R113.reuse, R202 ;  /* 0x000000ca713e7220 */ /* 0x040fe20000410000 */
[----:B------:R-:W-:Y:S01]  /*6610*/  FFMA.FTZ R64, -R113, R186, -R64 ;  /* 0x000000ba71407223 */ /* 0x000fe20000010940 */
[C---:B------:R-:W-:Y:S01]  /*6620*/  FMUL.FTZ R63, R119.reuse, -R60 ;  /* 0x8000003c773f7220 */ /* 0x040fe20000410000 */
[-C--:B------:R-:W-:Y:S01]  /*6630*/  FMUL.FTZ R65, R119, -R61.reuse ;  /* 0x8000003d77417220 */ /* 0x080fe20000410000 */
[----:B------:R-:W-:Y:S01]  /*6640*/  FFMA.FTZ R62, R115, R186, -R62 ;  /* 0x000000ba733e7223 */ /* 0x000fe2000001083e */
[----:B------:R-:W-:Y:S01]  /*6650*/  FADD.FTZ R64, -R193, R64 ;  /* 0x00000040c1407221 */ /* 0x000fe20000010100 */
[C---:B------:R-:W-:Y:S01]  /*6660*/  FFMA.FTZ R63, R120.reuse, R61, -R63 ;  /* 0x0000003d783f7223 */ /* 0x040fe2000001083f */
[C---:B------:R-:W-:Y:S01]  /*6670*/  FFMA.FTZ R65, R120.reuse, R60, R65 ;  /* 0x0000003c78417223 */ /* 0x040fe20000010041 */
[----:B------:R-:W-:Y:S01]  /*6680*/  FADD.FTZ R62, R171, R62 ;  /* 0x0000003eab3e7221 */ /* 0x000fe20000010000 */
[----:B------:R-:W-:Y:S01]  /*6690*/  FMUL.FTZ R61, R119, -R64 ;  /* 0x80000040773d7220 */ /* 0x000fe20000410000 */
[C---:B------:R-:W-:Y:S01]  /*66a0*/  FMUL.FTZ R71, R121.reuse, -R63 ;  /* 0x8000003f79477220 */ /* 0x040fe20000410000 */
[-C--:B------:R-:W-:Y:S01]  /*66b0*/  FMUL.FTZ R60, R121, -R65.reuse ;  /* 0x80000041793c7220 */ /* 0x080fe20000410000 */
[-C--:B------:R-:W-:Y:S01]  /*66c0*/  FMUL.FTZ R69, R119, -R62.reuse ;  /* 0x8000003e77457220 */ /* 0x080fe20000410000 */
[----:B------:R-:W-:Y:S01]  /*66d0*/  FFMA.FTZ R67, R120, R62, -R61 ;  /* 0x0000003e78437223 */ /* 0x000fe2000001083d */
[C---:B------:R-:W-:Y:S01]  /*66e0*/  FFMA.FTZ R71, R122.reuse, R65, R71 ;  /* 0x000000417a477223 */ /* 0x040fe20000010047 */
[----:B------:R-:W-:Y:S01]  /*66f0*/  FFMA.FTZ R63, R122, R63, -R60 ;  /* 0x0000003f7a3f7223 */ /* 0x000fe2000001083c */
[----:B------:R-:W-:Y:S01]  /*6700*/  FFMA.FTZ R69, R120, R64, R69 ;  /* 0x0000004078457223 */ /* 0x000fe20000010045 */
[----:B------:R-:W0:Y:S01]  /*6710*/  LDS.64 R60, [R170+0x6378] ;  /* 0x00637800aa3c7984 */ /* 0x000e220000000a00 */
        /* <DEDUP_REMOVED lines=8> */
[C---:B------:R-:W-:Y:S01]  /*67a0*/  FMUL.FTZ R73, R125.reuse, -R65 ;  /* 0x800000417d497220 */ /* 0x040fe20000410000 */
[----:B------:R-:W-:Y:S01]  /*67b0*/  FMUL.FTZ R66, R125, -R71 ;  /* 0x800000477d427220 */ /* 0x000fe20000410000 */
[C---:B------:R-:W-:Y:S01]  /*67c0*/  FFMA.FTZ R64, R122.reuse, R69, R63 ;  /* 0x000000457a407223 */ /* 0x040fe2000001003f */
[----:B------:R-:W-:Y:S01]  /*67d0*/  FFMA.FTZ R62, R122, R67, -R62 ;  /* 0x000000437a3e7223 */ /* 0x000fe2000001083e */
[C---:B------:R-:W-:Y:S01]  /*67e0*/  FFMA.FTZ R73, R126.reuse, R71, R73 ;  /* 0x000000477e497223 */ /* 0x040fe20000010049 */
[----:B------:R-:W-:Y:S01]  /*67f0*/  FFMA.FTZ R66, R126, R65, -R66 ;  /* 0x000000417e427223 */ /* 0x000fe20000010842 */
[----:B------:R-:W-:Y:S01]  /*6800*/  FADD.FTZ R64, -R191, R64 ;  /* 0x00000040bf407221 */ /* 0x000fe20000010100 */
[----:B------:R-:W-:Y:S01]  /*6810*/  FADD.FTZ R62, R173, R62 ;  /* 0x0000003ead3e7221 */ /* 0x000fe20000010000 */
[CC--:B------:R-:W-:Y:S01]  /*6820*/  FMUL.FTZ R67, R127.reuse, -R73.reuse ;  /* 0x800000497f437220 */ /* 0x0c0fe20000410000 */
[----:B-1----:R-:W-:Y:S01]  /*6830*/  FMUL.FTZ R68, R127, -R66 ;  /* 0x800000427f447220 */ /* 0x002fe20000410000 */
[C---:B------:R-:W-:Y:S01]  /*6840*/  FMUL.FTZ R63, R123.reuse, -R64 ;  /* 0x800000407b3f7220 */ /* 0x040fe20000410000 */
[----:B------:R-:W-:Y:S01]  /*6850*/  FMUL.FTZ R65, R123, -R62 ;  /* 0x8000003e7b417220 */ /* 0x000fe20000410000 */
[C---:B------:R-:W-:Y:S01]  /*6860*/  FFMA.FTZ R67, R128.reuse, R66, -R67 ;  /* 0x0000004280437223 */ /* 0x040fe20000010843 */
[----:B------:R-:W-:Y:S01]  /*6870*/  FFMA.FTZ R68, R128, R73, R68 ;  /* 0x0000004980447223 */ /* 0x000fe20000010044 */
[C---:B------:R-:W-:Y:S01]  /*6880*/  FFMA.FTZ R63, R124.reuse, R62, -R63 ;  /* 0x0000003e7c3f7223 */ /* 0x040fe2000001083f */
[----:B------:R-:W-:Y:S01]  /*6890*/  FFMA.FTZ R65, R124, R64, R65 ;  /* 0x000000407c417223 */ /* 0x000fe20000010041 */
[CC--:B------:R-:W-:Y:S01]  /*68a0*/  FMUL.FTZ R69, R129.reuse, -R67.reuse ;  /* 0x8000004381457220 */ /* 0x0c0fe20000410000 */
[-C--:B------:R-:W-:Y:S01]  /*68b0*/  FMUL.FTZ R62, R129, -R68.reuse ;  /* 0x80000044813e7220 */ /* 0x080fe20000410000 */
[----:B------:R-:W-:Y:S01]  /*68c0*/  FADD.FTZ R63, R174, R63 ;  /* 0x0000003fae3f7221 */ /* 0x000fe20000010000 */
[----:B------:R-:W-:Y:S01]  /*68d0*/  FADD.FTZ R65, -R190, R65 ;  /* 0x00000041be417221 */ /* 0x000fe20000010100 */
[C---:B------:R-:W-:Y:S01]  /*68e0*/  FFMA.FTZ R69, R130.reuse, R68, R69 ;  /* 0x0000004482457223 */ /* 0x040fe20000010045 */
[----:B------:R-:W-:Y:S01]  /*68f0*/  FFMA.FTZ R66, R130, R67, -R62 ;  /* 0x0000004382427223 */ /* 0x000fe2000001083e */
[C---:B------:R-:W-:Y:S01]  /*6900*/  FMUL.FTZ R67, R125.reuse, -R63 ;  /* 0x8000003f7d437220 */ /* 0x040fe20000410000 */
[----:B------:R-:W-:Y:S01]  /*6910*/  FMUL.FTZ R62, R125, -R65 ;  /* 0x800000417d3e7220 */ /* 0x000fe20000410000 */
[C---:B------:R-:W-:Y:S01]  /*6920*/  FMUL.FTZ R68, R132.reuse, -R69 ;  /* 0x8000004584447220 */ /* 0x040fe20000410000 */
[-C--:B------:R-:W-:Y:S01]  /*6930*/  FMUL.FTZ R70, R132, -R66.reuse ;  /* 0x8000004284467220 */ /* 0x080fe20000410000 */
[C---:B------:R-:W-:Y:S01]  /*6940*/  FFMA.FTZ R64, R126.reuse, R65, R67 ;  /* 0x000000417e407223 */ /* 0x040fe20000010043 */
[----:B------:R-:W-:Y:S01]  /*6950*/  FFMA.FTZ R62, R126, R63, -R62 ;  /* 0x0000003f7e3e7223 */ /* 0x000fe2000001083e */
[C---:B------:R-:W-:Y:S01]  /*6960*/  FFMA.FTZ R68, R131.reuse, R66, -R68 ;  /* 0x0000004283447223 */ /* 0x040fe20000010844 */
[----:B------:R-:W-:Y:S01]  /*6970*/  FFMA.FTZ R70, R131, R69, R70 ;  /* 0x0000004583467223 */ /* 0x000fe20000010046 */
[----:B------:R-:W-:Y:S01]  /*6980*/  FADD.FTZ R65, -R189, R64 ;  /* 0x00000040bd417221 */ /* 0x000fe20000010100 */
[----:B------:R-:W-:Y:S01]  /*6990*/  FADD.FTZ R64, R175, R62 ;  /* 0x0000003eaf407221 */ /* 0x000fe20000010000 */
[C---:B0-----:R-:W-:Y:S01]  /*69a0*/  FMUL.FTZ R63, R89.reuse, R61 ;  /* 0x0000003d593f7220 */ /* 0x041fe20000410000 */
[----:B------:R-:W-:Y:S01]  /*69b0*/  FMUL.FTZ R62, R89, R60 ;  /* 0x0000003c593e7220 */ /* 0x000fe20000410000 */
[C---:B------:R-:W-:Y:S01]  /*69c0*/  FMUL.FTZ R67, R127.reuse, -R65 ;  /* 0x800000417f437220 */ /* 0x040fe20000410000 */
[----:B------:R-:W-:Y:S01]  /*69d0*/  FMUL.FTZ R66, R127, -R64 ;  /* 0x800000407f427220 */ /* 0x000fe20000410000 */
[C---:B------:R-:W-:Y:S01]  /*69e0*/  FFMA.FTZ R63, R88.reuse, R60, -R63 ;  /* 0x0000003c583f7223 */ /* 0x040fe2000001083f */
[----:B------:R-:W-:Y:S01]  /*69f0*/  FFMA.FTZ R62, R88, R61, R62 ;  /* 0x0000003d583e7223 */ /* 0x000fe2000001003e */
[C---:B------:R-:W-:Y:S01]  /*6a00*/  FFMA.FTZ R67, R128.reuse, R64, -R67 ;  /* 0x0000004080437223 */ /* 0x040fe20000010843 */
[----:B------:R-:W-:Y:S01]  /*6a10*/  FFMA.FTZ R65, R128, R65, R66 ;  /* 0x0000004180417223 */ /* 0x000fe20000010042 */
[----:B------:R-:W-:Y:S01]  /*6a20*/  FADD.FTZ R235, R206, R63 ;  /* 0x0000003fceeb7221 */ /* 0x000fe20000010000 */
[----:B------:R-:W-:Y:S01]  /*6a30*/  FADD.FTZ R205, R205, R62 ;  /* 0x0000003ecdcd7221 */ /* 0x000fe20000010000 */
[C---:B------:R-:W-:Y:S01]  /*6a40*/  FMUL.FTZ R62, R134.reuse, -R68 ;  /* 0x80000044863e7220 */ /* 0x040fe20000410000 */
[-C--:B------:R-:W-:Y:S01]  /*6a50*/  FMUL.FTZ R63, R134, -R70.reuse ;  /* 0x80000046863f7220 */ /* 0x080fe20000410000 */
[C---:B------:R-:W-:Y:S01]  /*6a60*/  FMUL.FTZ R61, R145.reuse, R235 ;  /* 0x000000eb913d7220 */ /* 0x040fe20000410000 */
[-C--:B------:R-:W-:Y:S01]  /*6a70*/  FMUL.FTZ R60, R145, R205.reuse ;  /* 0x000000cd913c7220 */ /* 0x080fe20000410000 */
[C---:B------:R-:W-:Y:S01]  /*6a80*/  FFMA.FTZ R62, R133.reuse, R70, R62 ;  /* 0x00000046853e7223 */ /* 0x040fe2000001003e */
[----:B------:R-:W-:Y:S01]  /*6a90*/  FFMA.FTZ R63, R133, R68, -R63 ;  /* 0x00000044853f7223 */ /* 0x000fe2000001083f */
[C---:B------:R-:W-:Y:S01]  /*6aa0*/  FFMA.FTZ R206, R146.reuse, R205, R61 ;  /* 0x000000cd92ce7223 */ /* 0x040fe2000001003d */
[----:B------:R-:W-:Y:S01]  /*6ab0*/  FFMA.FTZ R61, R146, R235, -R60 ;  /* 0x000000eb923d7223 */ /* 0x000fe2000001083c */
[C---:B------:R-:W-:Y:S01]  /*6ac0*/  FMUL.FTZ R60, R136.reuse, -R62 ;  /* 0x8000003e883c7220 */ /* 0x040fe20000410000 */
[-C--:B------:R-:W-:Y:S01]  /*6ad0*/  FMUL.FTZ R69, R136, -R63.reuse ;  /* 0x8000003f88457220 */ /* 0x080fe20000410000 */
[----:B------:R-:W-:Y:S01]  /*6ae0*/  FADD.FTZ R206, R203, R206 ;  /* 0x000000cecbce7221 */ /* 0x000fe20000010000 */
[----:B------:R-:W-:Y:S01]  /*6af0*/  FADD.FTZ R204, R204, R61 ;  /* 0x0000003dcccc7221 */ /* 0x000fe20000010000 */
[----:B------:R-:W-:Y:S01]  /*6b00*/  FFMA.FTZ R66, R135, R63, -R60 ;  /* 0x0000003f87427223 */ /* 0x000fe2000001083c */
[----:B------:R-:W-:Y:S01]  /*6b10*/  FADD.FTZ R67, R176, R67 ;  /* 0x00000043b0437221 */ /* 0x000fe20000010000 */
[C---:B------:R-:W-:Y:S01]  /*6b20*/  FMUL.FTZ R61, R143.reuse, R206 ;  /* 0x000000ce8f3d7220 */ /* 0x040fe20000410000 */
[-C--:B------:R-:W-:Y:S01]  /*6b30*/  FMUL.FTZ R63, R143, R204.reuse ;  /* 0x000000cc8f3f7220 */ /* 0x080fe20000410000 */
[----:B------:R-:W-:Y:S01]  /*6b40*/  FADD.FTZ R65, -R188, R65 ;  /* 0x00000041bc417221 */ /* 0x000fe20000010100 */
[C---:B------:R-:W-:Y:S01]  /*6b50*/  FMUL.FTZ R64, R129.reuse, -R67 ;  /* 0x8000004381407220 */ /* 0x040fe20000410000 */
[C---:B------:R-:W-:Y:S01]  /*6b60*/  FFMA.FTZ R61, R144.reuse, R204, -R61 ;  /* 0x000000cc903d7223 */ /* 0x040fe2000001083d */
[----:B------:R-:W-:Y:S01]  /*6b70*/  FFMA.FTZ R60, R144, R206, R63 ;  /* 0x000000ce903c7223 */ /* 0x000fe2000001003f */
[-C--:B------:R-:W-:Y:S01]  /*6b80*/  FMUL.FTZ R63, R129, -R65.reuse ;  /* 0x80000041813f7220 */ /* 0x080fe20000410000 */
[----:B------:R-:W-:Y:S01]  /*6b90*/  FFMA.FTZ R69, R135, R62, R69 ;  /* 0x0000003e87457223 */ /* 0x000fe20000010045 */
[----:B------:R-:W-:Y:S01]  /*6ba0*/  FADD.FTZ R203, R210, R61 ;  /* 0x0000003dd2cb7221 */ /* 0x000fe20000010000 */
[----:B------:R-:W-:Y:S01]  /*6bb0*/  FADD.FTZ R209, R209, R60 ;  /* 0x0000003cd1d17221 */ /* 0x000fe20000010000 */
[C---:B------:R-:W-:Y:S01]  /*6bc0*/  FFMA.FTZ R64, R130.reuse, R65, R64 ;  /* 0x0000004182407223 */ /* 0x040fe20000010040 */
[----:B------:R-:W-:Y:S01]  /*6bd0*/  FFMA.FTZ R62, R130, R67, -R63 ;  /* 0x00000043823e7223 */ /* 0x000fe2000001083f */
[C---:B------:R-:W-:Y:S01]  /*6be0*/  FMUL.FTZ R61, R141.reuse, R203 ;  /* 0x000000cb8d3d7220 */ /* 0x040fe20000410000 */
[----:B------:R-:W-:Y:S01]  /*6bf0*/  FMUL.FTZ R60, R141, R209 ;  /* 0x000000d18d3c7220 */ /* 0x000fe20000410000 */
[C---:B------:R-:W-:Y:S01]  /*6c00*/  FMUL.FTZ R68, R138.reuse, -R69 ;  /* 0x800000458a447220 */ /* 0x040fe20000410000 */
[-C--:B------:R-:W-:Y:S01]  /*6c10*/  FMUL.FTZ R70, R138, -R66.reuse ;  /* 0x800000428a467220 */ /* 0x080fe20000410000 */
[C---:B------:R-:W-:Y:S01]  /*6c20*/  FFMA.FTZ R210, R142.reuse, R209, R61 ;  /* 0x000000d18ed27223 */ /* 0x040fe2000001003d */
[----:B------:R-:W-:Y:S01]  /*6c30*/  FFMA.FTZ R61, R142, R203, -R60 ;  /* 0x000000cb8e3d7223 */ /* 0x000fe2000001083c */
[----:B------:R-:W-:Y:S01]  /*6c40*/  FADD.FTZ R64, -R187, R64 ;  /* 0x00000040bb407221 */ /* 0x000fe20000010100 */
[----:B------:R-:W-:Y:S01]  /*6c50*/  FFMA.FTZ R68, R137, R66, -R68 ;  /* 0x0000004289447223 */ /* 0x000fe20000010844 */
[----:B------:R-:W-:Y:S01]  /*6c60*/  FADD.FTZ R210, R207, R210 ;  /* 0x000000d2cfd27221 */ /* 0x000fe20000010000 */
[----:B------:R-:W-:Y:S01]  /*6c70*/  FADD.FTZ R208, R208, R61 ;  /* 0x0000003dd0d07221 */ /* 0x000fe20000010000 */
[----:B------:R-:W-:Y:S01]  /*6c80*/  FFMA.FTZ R70, R137, R69, R70 ;  /* 0x0000004589467223 */ /* 0x000fe20000010046 */
[----:B------:R-:W-:Y:S01]  /*6c90*/  FADD.FTZ R62, R177, R62 ;  /* 0x0000003eb13e7221 */ /* 0x000fe20000010000 */
[C---:B------:R-:W-:Y:S01]  /*6ca0*/  FMUL.FTZ R61, R139.reuse, R210 ;  /* 0x000000d28b3d7220 */ /* 0x040fe20000410000 */
[----:B------:R-:W-:Y:S01]  /*6cb0*/  FMUL.FTZ R63, R139, R208 ;  /* 0x000000d08b3f7220 */ /* 0x000fe20000410000 */
[C---:B------:R-:W-:Y:S01]  /*6cc0*/  FMUL.FTZ R66, R132.reuse, -R64 ;  /* 0x8000004084427220 */ /* 0x040fe20000410000 */
[----:B------:R-:W-:Y:S01]  /*6cd0*/  FMUL.FTZ R65, R132, -R62 ;  /* 0x8000003e84417220 */ /* 0x000fe20000410000 */
[C---:B------:R-:W-:Y:S01]  /*6ce0*/  FFMA.FTZ R61, R140.reuse, R208, -R61 ;  /* 0x000000d08c3d7223 */ /* 0x040fe2000001083d */
[----:B------:R-:W-:Y:S01]  /*6cf0*/  FFMA.FTZ R60, R140, R210, R63 ;  /* 0x000000d28c3c7223 */ /* 0x000fe2000001003f */
[----:B------:R-:W-:Y:S01]  /*6d00*/  FFMA.FTZ R63, R131, R62, -R66 ;  /* 0x0000003e833f7223 */ /* 0x000fe20000010842 */
[----:B------:R-:W-:Y:S01]  /*6d10*/  FMUL.FTZ R67, R139, -R68 ;  /* 0x800000448b437220 */ /* 0x000fe20000410000 */
[----:B------:R-:W-:Y:S01]  /*6d20*/  FADD.FTZ R207, R212, R61 ;  /* 0x0000003dd4cf7221 */ /* 0x000fe20000010000 */
[----:B------:R-:W-:Y:S01]  /*6d30*/  FADD.FTZ R211, R211, R60 ;  /* 0x0000003cd3d37221 */ /* 0x000fe20000010000 */
[-C--:B------:R-:W-:Y:S01]  /*6d40*/  FMUL.FTZ R61, R139, -R70.reuse ;  /* 0x800000468b3d7220 */ /* 0x080fe20000410000 */
[----:B------:R-:W-:Y:S01]  /*6d50*/  FFMA.FTZ R67, R140, R70, R67 ;  /* 0x000000468c437223 */ /* 0x000fe20000010043 */
[C---:B------:R-:W-:Y:S01]  /*6d60*/  FMUL.FTZ R62, R138.reuse, R207 ;  /* 0x000000cf8a3e7220 */ /* 0x040fe20000410000 */
[----:B------:R-:W-:Y:S01]  /*6d70*/  FMUL.FTZ R60, R138, R211 ;  /* 0x000000d38a3c7220 */ /* 0x000fe20000410000 */
[----:B------:R-:W-:Y:S01]  /*6d80*/  FFMA.FTZ R68, R140, R68, -R61 ;  /* 0x000000448c447223 */ /* 0x000fe2000001083d */
[----:B------:R-:W-:Y:S01]  /*6d90*/  FMUL.FTZ R69, R141, -R67 ;  /* 0x800000438d457220 */ /* 0x000fe20000410000 */
[C---:B------:R-:W-:Y:S01]  /*6da0*/  FFMA.FTZ R62, R137.reuse, R211, R62 ;  /* 0x000000d3893e7223 */ /* 0x040fe2000001003e */
[----:B------:R-:W-:Y:S01]  /*6db0*/  FFMA.FTZ R61, R137, R207, -R60 ;  /* 0x000000cf893d7223 */ /* 0x000fe2000001083c */
[----:B------:R-:W-:Y:S01]  /*6dc0*/  FMUL.FTZ R60, R141, -R68 ;  /* 0x800000448d3c7220 */ /* 0x000fe20000410000 */
[----:B------:R-:W-:Y:S01]  /*6dd0*/  FFMA.FTZ R65, R131, R64, R65 ;  /* 0x0000004083417223 */ /* 0x000fe20000010041 */
[----:B------:R-:W-:Y:S01]  /*6de0*/  FADD.FTZ R212, R213, R62 ;  /* 0x0000003ed5d47221 */ /* 0x000fe20000010000 */
[----:B------:R-:W-:Y:S01]  /*6df0*/  FADD.FTZ R214, R214, R61 ;  /* 0x0000003dd6d67221 */ /* 0x000fe20000010000 */
[----:B------:R-:W-:Y:S01]  /*6e00*/  FFMA.FTZ R67, R142, R67, R60 ;  /* 0x000000438e437223 */ /* 0x000fe2000001003c */
[----:B------:R-:W-:Y:S01]  /*6e10*/  FADD.FTZ R65, -R194, R65 ;  /* 0x00000041c2417221 */ /* 0x000fe20000010100 */
[C---:B------:R-:W-:Y:S01]  /*6e20*/  FMUL.FTZ R60, R136.reuse, R212 ;  /* 0x000000d4883c7220 */ /* 0x040fe20000410000 */
[-C--:B------:R-:W-:Y:S01]  /*6e30*/  FMUL.FTZ R61, R136, R214.reuse ;  /* 0x000000d6883d7220 */ /* 0x080fe20000410000 */
[----:B------:R-:W-:Y:S01]  /*6e40*/  FADD.FTZ R63, R178, R63 ;  /* 0x0000003fb23f7221 */ /* 0x000fe20000010000 */
[C---:B------:R-:W-:Y:S01]  /*6e50*/  FMUL.FTZ R62, R134.reuse, -R65 ;  /* 0x80000041863e7220 */ /* 0x040fe20000410000 */
[C---:B------:R-:W-:Y:S01]  /*6e60*/  FFMA.FTZ R213, R135.reuse, R214, -R60 ;  /* 0x000000d687d57223 */ /* 0x040fe2000001083c */
[----:B------:R-:W-:Y:S01]  /*6e70*/  FFMA.FTZ R60, R135, R212, R61 ;  /* 0x000000d4873c7223 */ /* 0x000fe2000001003d */
[-C--:B------:R-:W-:Y:S01]  /*6e80*/  FMUL.FTZ R66, R134, -R63.reuse ;  /* 0x8000003f86427220 */ /* 0x080fe20000410000 */
[----:B------:R-:W-:Y:S01]  /*6e90*/  FFMA.FTZ R64, R133, R63, -R62 ;  /* 0x0000003f85407223 */ /* 0x000fe2000001083e */
[----:B------:R-:W-:Y:S01]  /*6ea0*/  FADD.FTZ R213, R222, R213 ;  /* 0x000000d5ded57221 */ /* 0x000fe20000010000 */
[----:B------:R-:W-:Y:S01]  /*6eb0*/  FADD.FTZ R215, R215, R60 ;  /* 0x0000003cd7d77221 */ /* 0x000fe20000010000 */
[----:B------:R-:W-:Y:S01]  /*6ec0*/  FFMA.FTZ R69, R142, R68, -R69 ;  /* 0x000000448e457223 */ /* 0x000fe20000010845 */
[----:B------:R-:W-:Y:S01]  /*6ed0*/  FFMA.FTZ R66, R133, R65, R66 ;  /* 0x0000004185427223 */ /* 0x000fe20000010042 */
[C---:B------:R-:W-:Y:S01]  /*6ee0*/  FMUL.FTZ R62, R134.reuse, R213 ;  /* 0x000000d5863e7220 */ /* 0x040fe20000410000 */
[----:B------:R-:W-:Y:S01]  /*6ef0*/  FMUL.FTZ R60, R134, R215 ;  /* 0x000000d7863c7220 */ /* 0x000fe20000410000 */
[----:B------:R-:W-:Y:S01]  /*6f00*/  FADD.FTZ R64, R179, R64 ;  /* 0x00000040b3407221 */ /* 0x000fe20000010000 */
[----:B------:R-:W-:Y:S01]  /*6f10*/  FMUL.FTZ R61, R143, -R67 ;  /* 0x800000438f3d7220 */ /* 0x000fe20000410000 */
[C---:B------:R-:W-:Y:S01]  /*6f20*/  FFMA.FTZ R62, R133.reuse, R215, R62 ;  /* 0x000000d7853e7223 */ /* 0x040fe2000001003e */
[----:B------:R-:W-:Y:S01]  /*6f30*/  FFMA.FTZ R63, R133, R213, -R60 ;  /* 0x000000d5853f7223 */ /* 0x000fe2000001083c */
[-C--:B------:R-:W-:Y:S01]  /*6f40*/  FMUL.FTZ R68, R143, -R69.reuse ;  /* 0x800000458f447220 */ /* 0x080fe20000410000 */
[----:B------:R-:W-:Y:S01]  /*6f50*/  FADD.FTZ R66, -R195, R66 ;  /* 0x00000042c3427221 */ /* 0x000fe20000010100 */
[----:B------:R-:W-:Y:S01]  /*6f60*/  FADD.FTZ R222, R217, R62 ;  /* 0x0000003ed9de7221 */ /* 0x000fe20000010000 */
[----:B------:R-:W-:Y:S01]  /*6f70*/  FADD.FTZ R216, R216, R63 ;  /* 0x0000003fd8d87221 */ /* 0x000fe20000010000 */
[----:B------:R-:W-:Y:S01]  /*6f80*/  FMUL.FTZ R65, R136, -R64 ;  /* 0x8000004088417220 */ /* 0x000fe20000410000 */
[----:B------:R-:W-:Y:S01]  /*6f90*/  FFMA.FTZ R60, R144, R69, -R61 ;  /* 0x00000045903c7223 */ /* 0x000fe2000001083d */
[----:B------:R-:W-:Y:S01]  /*6fa0*/  FMUL.FTZ R62, R132, R222 ;  /* 0x000000de843e7220 */ /* 0x000fe20000410000 */
[----:B------:R-:W-:Y:S01]  /*6fb0*/  FFMA.FTZ R61, R144, R67, R68 ;  /* 0x00000043903d7223 */ /* 0x000fe20000010044 */
[----:B------:R-:W-:Y:S01]  /*6fc0*/  FMUL.FTZ R63, R132, R216 ;  /* 0x000000d8843f7220 */ /* 0x000fe20000410000 */
        /* <DEDUP_REMOVED lines=10> */
[C---:B------:R-:W-:Y:S01]  /*7070*/  FMUL.FTZ R63, R129.reuse, R217 ;  /* 0x000000d9813f7220 */ /* 0x040fe20000410000 */
[-C--:B------:R-:W-:Y:S01]  /*7080*/  FMUL.FTZ R62, R129, R223.reuse ;  /* 0x000000df813e7220 */ /* 0x080fe20000410000 */
[-C--:B------:R-:W-:Y:S01]  /*7090*/  FMUL.FTZ R66, R138, -R64.reuse ;  /* 0x800000408a427220 */ /* 0x080fe20000410000 */
[C---:B------:R-:W-:Y:S01]  /*70a0*/  FFMA.FTZ R64, R137.reuse, R64, -R67 ;  /* 0x0000004089407223 */ /* 0x040fe20000010843 */
        /* <DEDUP_REMOVED lines=21> */
[----:B------:R-:W-:Y:S01]  /*7200*/  FMUL.FTZ R62, R125, R231 ;  /* 0x000000e77d3e7220 */ /* 0x000fe20000410000 */
        /* <DEDUP_REMOVED lines=20> */
[----:B------:R-:W-:Y:S01]  /*7350*/  MOV R62, UR7 ;  /* 0x00000007003e7c02 */ /* 0x000fe20008000f00 */
[----:B------:R-:W-:Y:S01]  /*7360*/  FADD.FTZ R67, R184, R67 ;  /* 0x00000043b8437221 */ /* 0x000fe20000010000 */
[C---:B------:R-:W-:Y:S01]  /*7370*/  FMUL.FTZ R63, R145.reuse, -R69 ;  /* 0x80000045913f7220 */ /* 0x040fe20000410000 */
[----:B------:R-:W-:Y:S01]  /*7380*/  FMUL.FTZ R65, R145, -R61 ;  /* 0x8000003d91417220 */ /* 0x000fe20000410000 */
[----:B------:R-:W-:Y:S01]  /*7390*/  LEA R233, R62, R101, 0x4 ;  /* 0x000000653ee97211 */ /* 0x000fe200078e20ff */
[C---:B------:R-:W-:Y:S01]  /*73a0*/  FMUL.FTZ R62, R121.reuse, R229 ;  /* 0x000000e5793e7220 */ /* 0x040fe20000410000 */
[----:B------:R-:W-:Y:S01]  /*73b0*/  FFMA.FTZ R64, R146, R67, -R63 ;  /* 0x0000004392407223 */ /* 0x000fe2000001083f */
[----:B------:R-:W-:Y:S01]  /*73c0*/  FMUL.FTZ R63, R121, R237 ;  /* 0x000000ed793f7220 */ /* 0x000fe20000410000 */
[C---:B------:R-:W-:Y:S01]  /*73d0*/  FMUL.FTZ R66, R145.reuse, -R67 ;  /* 0x8000004391427220 */ /* 0x040fe20000410000 */
[C---:B------:R-:W-:Y:S01]  /*73e0*/  FFMA.FTZ R62, R122.reuse, R237, R62 ;  /* 0x000000ed7a3e7223 */ /* 0x040fe2000001003e */
[-C--:B------:R-:W-:Y:S01]  /*73f0*/  FMUL.FTZ R67, R145, -R60.reuse ;  /* 0x8000003c91437220 */ /* 0x080fe20000410000 */
[----:B------:R-:W-:Y:S01]  /*7400*/  FFMA.FTZ R63, R122, R229, -R63 ;  /* 0x000000e57a3f7223 */ /* 0x000fe2000001083f */
[C---:B------:R-:W-:Y:S01]  /*7410*/  FFMA.FTZ R60, R146.reuse, R60, -R65 ;  /* 0x0000003c923c7223 */ /* 0x040fe20000010841 */
[----:B------:R-:W-:Y:S01]  /*7420*/  FADD.FTZ R234, R225, R62 ;  /* 0x0000003ee1ea7221 */ /* 0x000fe20000010000 */
[----:B------:R-:W-:Y:S01]  /*7430*/  FFMA.FTZ R61, R146, R61, R67 ;  /* 0x0000003d923d7223 */ /* 0x000fe20000010043 */
[----:B------:R-:W-:Y:S01]  /*7440*/  FADD.FTZ R226, R226, R63 ;  /* 0x0000003fe2e27221 */ /* 0x000fe20000010000 */
[----:B------:R-:W-:Y:S01]  /*7450*/  FADD.FTZ R62, R185, R64 ;  /* 0x00000040b93e7221 */ /* 0x000fe20000010000 */
[C---:B------:R-:W-:Y:S01]  /*7460*/  FMUL.FTZ R65, R119.reuse, R234 ;  /* 0x000000ea77417220 */ /* 0x040fe20000410000 */
[----:B------:R-:W-:Y:S01]  /*7470*/  HFMA2.MMA R73, -RZ, RZ, 0, 0 ;  /* 0x00000000ff497435 */ /* 0x000fe200000001ff */
[-C--:B------:R-:W-:Y:S01]  /*7480*/  FMUL.FTZ R67, R119, R226.reuse ;  /* 0x000000e277437220 */ /* 0x080fe20000410000 */
[----:B------:R-:W-:Y:S01]  /*7490*/  FFMA.FTZ R66, R146, R69, R66 ;  /* 0x0000004592427223 */ /* 0x000fe20000010042 */
[C---:B------:R-:W-:Y:S01]  /*74a0*/  FFMA.FTZ R65, R120.reuse, R226, -R65 ;  /* 0x000000e278417223 */ /* 0x040fe20000010841 */
[----:B------:R-:W-:Y:S01]  /*74b0*/  MOV R72, 0x3f800000 ;  /* 0x3f80000000487802 */ /* 0x000fe20000000f00 */
[----:B------:R-:W-:Y:S01]  /*74c0*/  FFMA.FTZ R64, R120, R234, R67 ;  /* 0x000000ea78407223 */ /* 0x000fe20000010043 */
[----:B------:R-:W-:Y:S01]  /*74d0*/  CS2R R74, SRZ ;  /* 0x00000000004a7805 */ /* 0x000fe2000001ff00 */
[----:B------:R-:W-:Y:S01]  /*74e0*/  FADD.FTZ R218, R218, R65 ;  /* 0x00000041dada7221 */ /* 0x000fe20000010000 */
[----:B------:R-:W-:Y:S01]  /*74f0*/  FADD.FTZ R63, -R201, R66 ;  /* 0x00000042c93f7221 */ /* 0x000fe20000010100 */
[----:B------:R-:W-:-:S02]  /*7500*/  FADD.FTZ R219, R219, R64 ;  /* 0x00000040dbdb7221 */ /* 0x000fc40000010000 */
[CC--:B------:R-:W-:Y:S01]  /*7510*/  FMUL.FTZ R66, R113.reuse, R218.reuse ;  /* 0x000000da71427220 */ /* 0x0c0fe20000410000 */
[----:B------:R0:W1:Y:S01]  /*7520*/  @!P0 LDS.128 R72, [R233+0x8b80] ;  /* 0x008b8000e9488984 */ /* 0x0000620000000c00 */
[-C--:B------:R-:W-:Y:S02]  /*7530*/  FMUL.FTZ R64, R113, R219.reuse ;  /* 0x000000db71407220 */ /* 0x080fe40000410000 */
[C---:B------:R-:W-:Y:S01]  /*7540*/  FFMA.FTZ R66, R115.reuse, R219, R66 ;  /* 0x000000db73427223 */ /* 0x040fe20000010042 */
[----:B------:R0:W-:Y:S01]  /*7550*/  STS.128 [R170+0x6d80], R60 ;  /* 0x006d803caa007388 */ /* 0x0001e20000000c00 */
[----:B------:R-:W-:Y:S02]  /*7560*/  FFMA.FTZ R65, R115, R218, -R64 ;  /* 0x000000da73417223 */ /* 0x000fe40000010840 */
[----:B------:R-:W-:Y:S02]  /*7570*/  FADD.FTZ R236, R221, R66 ;  /* 0x00000042ddec7221 */ /* 0x000fe40000010000 */
        /* <DEDUP_REMOVED lines=45> */
.L_x_5155:
[----:B------:R-:W-:Y:S04]  /*7850*/  BSSY B0, `(.L_x_5016) ;  /* 0x000000d000007945 */ /* 0x000fe80003800000 */
[----:B------:R-:W-:Y:S05]  /*7860*/  @!P0 BRA `(.L_x_5017) ;  /* 0x00000000002c8947 */ /* 0x000fea0003800000 */
[C---:B0-----:R-:W-:Y:S01]  /*7870*/  FMUL.FTZ R87, R89.reuse, R91 ;  /* 0x0000005b59577220 */ /* 0x041fe20000410000 */
[----:B----4-:R-:W-:-:S03]  /*7880*/  FMUL.FTZ R240, R89, R86 ;  /* 0x0000005659f07220 */ /* 0x010fc60000410000 */
[C---:B------:R-:W-:Y:S01]  /*7890*/  FFMA.FTZ R238, R88.reuse, R86, -R87 ;  /* 0x0000005658ee7223 */ /* 0x040fe20000010857 */
[----:B---3--:R-:W-:Y:S01]  /*78a0*/  FMUL.FTZ R86, R89, R84 ;  /* 0x0000005459567220 */ /* 0x008fe20000410000 */
[----:B--2---:R-:W-:Y:S01]  /*78b0*/  FMUL.FTZ R89, R85, R89 ;  /* 0x0000005955597220 */ /* 0x004fe20000410000 */
[C---:B------:R-:W-:Y:S01]  /*78c0*/  FFMA.FTZ R240, R88.reuse, R91, R240 ;  /* 0x0000005b58f07223 */ /* 0x040fe200000100f0 */
[----:B------:R-:W-:Y:S01]  /*78d0*/  FADD.FTZ R243, R243, R238 ;  /* 0x000000eef3f37221 */ /* 0x000fe20000010000 */
[----:B------:R-:W-:Y:S01]  /*78e0*/  FFMA.FTZ R86, R85, R88, -R86 ;  /* 0x0000005855567223 */ /* 0x000fe20000010856 */
[----:B------:R-:W-:Y:S01]  /*78f0*/  FFMA.FTZ R89, R88, R84, R89 ;  /* 0x0000005458597223 */ /* 0x000fe20000010059 */
[----:B------:R-:W-:-:S03]  /*7900*/  FADD.FTZ R247, R247, R240 ;  /* 0x000000f0f7f77221 */ /* 0x000fc60000010000 */
[----:B------:R-:W-:-:S07]  /*7910*/  MOV R88, R86 ;  /* 0x0000005600587202 */ /* 0x000fce0000000f00 */
.L_x_5017:
[----:B------:R-:W-:Y:S05]  /*7920*/  BSYNC B0 ;  /* 0x0000000000007941 */ /* 0x000fea0003800000 */
.L_x_5016:
[----:B------:R-:W-:Y:S01]  /*7930*/  UMOV UR48, 0xffffffff ;  /* 0xffffffff00307882 */ /* 0x000fe20000000000 */
[----:B------:R-:W-:Y:S02]  /*7940*/  ISETP.GT.U32.AND P0, PT, R90, 0x1d, PT ;  /* 0x0000001d5a00780c */ /* 0x000fe40003f04070 */
[----:B------:R-:W-:Y:S11]  /*7950*/  BRA.DIV UR48, `(.L_x_5018) ;  /* 0x0000007230607947 */ /* 0x000ff6000b800000 */
[----:B---3--:R3:W1:Y:S04]  /*7960*/  SHFL.DOWN PT, R84, R88, 0x2, 0x1f ;  /* 0x08401f0058547f89 */ /* 0x00866800000e0000 */
[----:B--2---:R3:W2:Y:S04]  /*7970*/  SHFL.DOWN PT, R85, R89, 0x2, 0x1f ;  /* 0x08401f0059557f89 */ /* 0x0046a800000e0000 */
[----:B----4-:R3:W4:Y:S04]  /*7980*/  SHFL.DOWN PT, R86, R243, 0x2, 0x1f ;  /* 0x08401f00f3567f89 */ /* 0x01072800000e0000 */
[----:B0-----:R3:W0:Y:S02]  /*7990*/  SHFL.DOWN PT, R91, R247, 0x2, 0x1f ;  /* 0x08401f00f75b7f89 */ /* 0x00162400000e0000 */
.L_x_5161:
[----:B------:R-:W-:Y:S04]  /*79a0*/  BSSY B0, `(.L_x_5019) ;  /* 0x000000d000007945 */ /* 0x000fe80003800000 */
[----:B------:R-:W-:Y:S05]  /*79b0*/  @P0 BRA `(.L_x_5020) ;  /* 0x00000000002c0947 */ /* 0x000fea0003800000 */
[C---:B0-----:R-:W-:Y:S01]  /*79c0*/  FMUL.FTZ R87, R89.reuse, R91 ;  /* 0x0000005b59577220 */ /* 0x041fe20000410000 */
[----:B----4-:R-:W-:-:S03]  /*79d0*/  FMUL.FTZ R240, R89, R86 ;  /* 0x0000005659f07220 */ /* 0x010fc60000410000 */
[C---:B------:R-:W-:Y:S01]  /*79e0*/  FFMA.FTZ R238, R88.reuse, R86, -R87 ;  /* 0x0000005658ee7223 */ /* 0x040fe20000010857 */
[C---:B--2---:R-:W-:Y:S01]  /*79f0*/  FMUL.FTZ R87, R89.reuse, R85 ;  /* 0x0000005559577220 */ /* 0x044fe20000410000 */
[-C--:B-1----:R-:W-:Y:S01]  /*7a00*/  FMUL.FTZ R86, R89, R84.reuse ;  /* 0x0000005459567220 */ /* 0x082fe20000410000 */
[C---:B------:R-:W-:Y:S01]  /*7a10*/  FFMA.FTZ R240, R88.reuse, R91, R240 ;  /* 0x0000005b58f07223 */ /* 0x040fe200000100f0 */
[----:B---3--:R-:W-:Y:S01]  /*7a20*/  FADD.FTZ R243, R243, R238 ;  /* 0x000000eef3f37221 */ /* 0x008fe20000010000 */
[C---:B------:R-:W-:Y:S01]  /*7a30*/  FFMA.FTZ R87, R88.reuse, R84, -R87 ;  /* 0x0000005458577223 */ /* 0x040fe20000010857 */
[----:B------:R-:W-:Y:S01]  /*7a40*/  FFMA.FTZ R89, R88, R85, R86 ;  /* 0x0000005558597223 */ /* 0x000fe20000010056 */
[----:B------:R-:W-:-:S03]  /*7a50*/  FADD.FTZ R247, R247, R240 ;  /* 0x000000f0f7f77221 */ /* 0x000fc60000010000 */
[----:B------:R-:W-:-:S07]  /*7a60*/  MOV R88, R87 ;  /* 0x0000005700587202 */ /* 0x000fce0000000f00 */
.L_x_5020:
[----:B------:R-:W-:Y:S05]  /*7a70*/  BSYNC B0 ;  /* 0x0000000000007941 */ /* 0x000fea0003800000 */
.L_x_5019:
[----:B------:R-:W-:Y:S01]  /*7a80*/  UMOV UR48, 0xffffffff ;  /* 0xffffffff00307882 */ /* 0x000fe20000000000 */
[----:B------:R-:W-:Y:S02]  /*7a90*/  ISETP.GT.U32.AND P0, PT, R90, 0x1b, PT ;  /* 0x0000001b5a00780c */ /* 0x000fe40003f04070 */
[----:B------:R-:W-:Y:S11]  /*7aa0*/  BRA.DIV UR48, `(.L_x_5021) ;  /* 0x00000072307c7947 */ /* 0x000ff6000b800000 */
[----:B-1----:R1:W1:Y:S04]  /*7ab0*/  SHFL.DOWN PT, R84, R88, 0x4, 0x1f ;  /* 0x08801f0058547f89 */ /* 0x00226800000e0000 */
[----:B--2---:R2:W1:Y:S04]  /*7ac0*/  SHFL.DOWN PT, R85, R89, 0x4, 0x1f ;  /* 0x08801f0059557f89 */ /* 0x00446800000e0000 */
[----:B----4-:R2:W4:Y:S04]  /*7ad0*/  SHFL.DOWN PT, R86, R243, 0x4, 0x1f ;  /* 0x08801f00f3567f89 */ /* 0x01052800000e0000 */
[----:B0-----:R2:W0:Y:S02]  /*7ae0*/  SHFL.DOWN PT, R91, R247, 0x4, 0x1f ;  /* 0x08801f00f75b7f89 */ /* 0x00142400000e0000 */
.L_x_5167:
[----:B------:R-:W-:Y:S04]  /*7af0*/  BSSY B0, `(.L_x_5022) ;  /* 0x000000d000007945 */ /* 0x000fe80003800000 */
[----:B------:R-:W-:Y:S05]  /*7b00*/  @P0 BRA `(.L_x_5023) ;  /* 0x00000000002c0947 */ /* 0x000fea0003800000 */
[C---:B0-----:R-:W-:Y:S01]  /*7b10*/  FMUL.FTZ R87, R89.reuse, R91 ;  /* 0x0000005b59577220 */ /* 0x041fe20000410000 */
[----:B----4-:R-:W-:-:S03]  /*7b20*/  FMUL.FTZ R240, R89, R86 ;  /* 0x0000005659f07220 */ /* 0x010fc60000410000 */
[C---:B------:R-:W-:Y:S01]  /*7b30*/  FFMA.FTZ R238, R88.reuse, R86, -R87 ;  /* 0x0000005658ee7223 */ /* 0x040fe20000010857 */
[C---:B-1----:R-:W-:Y:S01]  /*7b40*/  FMUL.FTZ R87, R89.reuse, R85 ;  /* 0x0000005559577220 */ /* 0x042fe20000410000 */
[-C--:B------:R-:W-:Y:S01]  /*7b50*/  FMUL.FTZ R86, R89, R84.reuse ;  /* 0x0000005459567220 */ /* 0x080fe20000410000 */
[C---:B------:R-:W-:Y:S01]  /*7b60*/  FFMA.FTZ R240, R88.reuse, R91, R240 ;  /* 0x0000005b58f07223 */ /* 0x040fe200000100f0 */
[----:B--23--:R-:W-:Y:S01]  /*7b70*/  FADD.FTZ R243, R243, R238 ;  /* 0x000000eef3f37221 */ /* 0x00cfe20000010000 */
[C---:B------:R-:W-:Y:S01]  /*7b80*/  FFMA.FTZ R87, R88.reuse, R84, -R87 ;  /* 0x0000005458577223 */ /* 0x040fe20000010857 */
[----:B------:R-:W-:Y:S01]  /*7b90*/  FFMA.FTZ R89, R88, R85, R86 ;  /* 0x0000005558597223 */ /* 0x000fe20000010056 */
[----:B------:R-:W-:-:S03]  /*7ba0*/  FADD.FTZ R247, R247, R240 ;  /* 0x000000f0f7f77221 */ /* 0x000fc60000010000 */
[----:B------:R-:W-:-:S07]  /*7bb0*/  MOV R88, R87 ;  /* 0x0000005700587202 */ /* 0x000fce0000000f00 */
.L_x_5023:
[----:B------:R-:W-:Y:S05]  /*7bc0*/  BSYNC B0 ;  /* 0x0000000000007941 */ /* 0x000fea0003800000 */
.L_x_5022:
[----:B------:R-:W-:Y:S01]  /*7bd0*/  UMOV UR48, 0xffffffff ;  /* 0xffffffff00307882 */ /* 0x000fe20000000000 */
[----:B------:R-:W-:Y:S02]  /*7be0*/  ISETP.GT.U32.AND P0, PT, R90, 0x17, PT ;  /* 0x000000175a00780c */ /* 0x000fe40003f04070 */
[----:B------:R-:W-:Y:S11]  /*7bf0*/  BRA.DIV UR48, `(.L_x_5024) ;  /* 0x0000007230987947 */ /* 0x000ff6000b800000 */
[----:B-1----:R1:W1:Y:S04]  /*7c00*/  SHFL.DOWN PT, R84, R88, 0x8, 0x1f ;  /* 0x09001f0058547f89 */ /* 0x00226800000e0000 */
[----:B------:R0:W1:Y:S04]  /*7c10*/  SHFL.DOWN PT, R85, R89, 0x8, 0x1f ;  /* 0x09001f0059557f89 */ /* 0x00006800000e0000 */
[----:B----4-:R4:W1:Y:S04]  /*7c20*/  SHFL.DOWN PT, R86, R243, 0x8, 0x1f ;  /* 0x09001f00f3567f89 */ /* 0x01086800000e0000 */
[----:B0-----:R4:W0:Y:S02]  /*7c30*/  SHFL.DOWN PT, R91, R247, 0x8, 0x1f ;  /* 0x09001f00f75b7f89 */ /* 0x00182400000e0000 */
.L_x_5173:
[----:B------:R-:W-:Y:S04]  /*7c40*/  BSSY B0, `(.L_x_5025) ;  /* 0x000000d000007945 */ /* 0x000fe80003800000 */
[----:B------:R-:W-:Y:S05]  /*7c50*/  @P0 BRA `(.L_x_5026) ;  /* 0x00000000002c0947 */ /* 0x000fea0003800000 */
[C---:B0-----:R-:W-:Y:S01]  /*7c60*/  FMUL.FTZ R87, R89.reuse, R91 ;  /* 0x0000005b59577220 */ /* 0x041fe20000410000 */
[----:B-1----:R-:W-:-:S03]  /*7c70*/  FMUL.FTZ R240, R89, R86 ;  /* 0x0000005659f07220 */ /* 0x002fc60000410000 */
[C---:B------:R-:W-:Y:S01]  /*7c80*/  FFMA.FTZ R238, R88.reuse, R86, -R87 ;  /* 0x0000005658ee7223 */ /* 0x040fe20000010857 */
[C---:B------:R-:W-:Y:S01]  /*7c90*/  FMUL.FTZ R87, R89.reuse, R85 ;  /* 0x0000005559577220 */ /* 0x040fe20000410000 */
[-C--:B------:R-:W-:Y:S01]  /*7ca0*/  FMUL.FTZ R86, R89, R84.reuse ;  /* 0x0000005459567220 */ /* 0x080fe20000410000 */
[C---:B------:R-:W-:Y:S01]  /*7cb0*/  FFMA.FTZ R240, R88.reuse, R91, R240 ;  /* 0x0000005b58f07223 */ /* 0x040fe200000100f0 */
[----:B--234-:R-:W-:Y:S01]  /*7cc0*/  FADD.FTZ R243, R243, R238 ;  /* 0x000000eef3f37221 */ /* 0x01cfe20000010000 */
[C---:B------:R-:W-:Y:S01]  /*7cd0*/  FFMA.FTZ R87, R88.reuse, R84, -R87 ;  /* 0x0000005458577223 */ /* 0x040fe20000010857 */
[----:B------:R-:W-:Y:S01]  /*7ce0*/  FFMA.FTZ R89, R88, R85, R86 ;  /* 0x0000005558597223 */ /* 0x000fe20000010056 */
[----:B------:R-:W-:-:S03]  /*7cf0*/  FADD.FTZ R247, R247, R240 ;  /* 0x000000f0f7f77221 */ /* 0x000fc60000010000 */
[----:B------:R-:W-:-:S07]  /*7d00*/  MOV R88, R87 ;  /* 0x0000005700587202 */ /* 0x000fce0000000f00 */
.L_x_5026:
[----:B------:R-:W-:Y:S05]  /*7d10*/  BSYNC B0 ;  /* 0x0000000000007941 */ /* 0x000fea0003800000 */
.L_x_5025:
[----:B------:R-:W-:Y:S01]  /*7d20*/  UMOV UR48, 0xffffffff ;  /* 0xffffffff00307882 */ /* 0x000fe20000000000 */
[----:B------:R-:W-:Y:S02]  /*7d30*/  ISETP.GT.U32.AND P0, PT, R90, 0xf, PT ;  /* 0x0000000f5a00780c */ /* 0x000fe40003f04070 */
[----:B------:R-:W-:Y:S11]  /*7d40*/  BRA.DIV UR48, `(.L_x_5027) ;  /* 0x0000007230b47947 */ /* 0x000ff6000b800000 */
[----:B-1----:R1:W1:Y:S04]  /*7d50*/  SHFL.DOWN PT, R84, R88, 0x10, 0x1f ;  /* 0x0a001f0058547f89 */ /* 0x00226800000e0000 */
[----:B------:R0:W1:Y:S04]  /*7d60*/  SHFL.DOWN PT, R85, R89, 0x10, 0x1f ;  /* 0x0a001f0059557f89 */ /* 0x00006800000e0000 */
[----:B------:R1:W1:Y:S04]  /*7d70*/  SHFL.DOWN PT, R86, R243, 0x10, 0x1f ;  /* 0x0a001f00f3567f89 */ /* 0x00026800000e0000 */
[----:B0-----:R0:W0:Y:S02]  /*7d80*/  SHFL.DOWN PT, R91, R247, 0x10, 0x1f ;  /* 0x0a001f00f75b7f89 */ /* 0x00102400000e0000 */
.L_x_5179:
        /* <DEDUP_REMOVED lines=13> */
.L_x_5029:
[----:B------:R-:W-:Y:S05]  /*7e60*/  BSYNC B0 ;  /* 0x0000000000007941 */ /* 0x000fea0003800000 */
.L_x_5028:
[----:B------:R-:W-:Y:S01]  /*7e70*/  UMOV UR48, 0xffffffff ;  /* 0xffffffff00307882 */ /* 0x000fe20000000000 */
[----:B------:R-:W-:Y:S02]  /*7e80*/  ISETP.NE.AND P0, PT, R104, 0x1f, PT ;  /* 0x0000001f6800780c */ /* 0x000fe40003f05270 */
[----:B------:R-:W-:Y:S11]  /*7e90*/  BRA.DIV UR48, `(.L_x_5030) ;  /* 0x0000007230d07947 */ /* 0x000ff6000b800000 */
[----:B------:R-:W1:Y:S04]  /*7ea0*/  SHFL.IDX PT, R246, R89, RZ, 0x1f ;  /* 0x00001fff59f67589 */ /* 0x000e6800000e0000 */
[----:B------:R-:W5:Y:S04]  /*7eb0*/  SHFL.IDX PT, R241, R88, RZ, 0x1f ;  /* 0x00001fff58f17589 */ /* 0x000f6800000e0000 */
[----:B------:R-:W2:Y:S04]  /*7ec0*/  SHFL.DOWN PT, R244, R89, 0x1, 0x1f ;  /* 0x08201f0059f47f89 */ /* 0x000ea800000e0000 */
[----:B------:R-:W2:Y:S04]  /*7ed0*/  SHFL.DOWN PT, R242, R88, 0x1, 0x1f ;  /* 0x08201f0058f27f89 */ /* 0x000ea800000e0000 */
[----:B------:R-:W4:Y:S04]  /*7ee0*/  SHFL.IDX PT, R240, R247, RZ, 0x1f ;  /* 0x00001ffff7f07589 */ /* 0x000f2800000e0000 */
[----:B------:R-:W4:Y:S04]  /*7ef0*/  SHFL.DOWN PT, R251, R247, 0x1, 0x1f ;  /* 0x08201f00f7fb7f89 */ /* 0x000f2800000e0000 */
[----:B------:R-:W4:Y:S01]  /*7f00*/  SHFL.IDX PT, R90, R74, RZ, 0x1f ;  /* 0x00001fff4a5a7589 */ /* 0x000f2200000e0000 */
[-C--:B-1----:R-:W-:Y:S01]  /*7f10*/  FMUL.FTZ R85, R75, R246.reuse ;  /* 0x000000f64b557220 */ /* 0x082fe20000410000 */
[----:B------:R-:W-:-:S02]  /*7f20*/  FMUL.FTZ R84, R74, R246 ;  /* 0x000000f64a547220 */ /* 0x000fc40000410000 */
[----:B0-----:R-:W0:Y:S01]  /*7f30*/  SHFL.IDX PT, R91, R75, RZ, 0x1f ;  /* 0x00001fff4b5b7589 */ /* 0x001e2200000e0000 */
[-C--:B-----5:R-:W-:Y:S01]  /*7f40*/  FFMA.FTZ R238, R74, R241.reuse, -R85 ;  /* 0x000000f14aee7223 */ /* 0x0a0fe20000010855 */
[----:B------:R-:W-:Y:S02]  /*7f50*/  FFMA.FTZ R225, R75, R241, R84 ;  /* 0x000000f14be17223 */ /* 0x000fe40000010054 */
[----:B------:R-:W1:Y:S04]  /*7f60*/  SHFL.IDX PT, R252, R72, RZ, 0x1f ;  /* 0x00001fff48fc7589 */ /* 0x000e6800000e0000 */
[----:B--23--:R-:W2:Y:S04]  /*7f70*/  SHFL.IDX PT, R89, R73, RZ, 0x1f ;  /* 0x00001fff49597589 */ /* 0x00cea800000e0000 */
[----:B------:R-:W3:Y:S04]  /*7f80*/  SHFL.IDX PT, R239, R243, RZ, 0x1f ;  /* 0x00001ffff3ef7589 */ /* 0x000ee800000e0000 */
[----:B------:R4:W0:Y:S02]  /*7f90*/  SHFL.DOWN PT, R245, R243, 0x1, 0x1f ;  /* 0x08201f00f3f57f89 */ /* 0x00082400000e0000 */
[-C--:B----4-:R-:W-:Y:S01]  /*7fa0*/  FMUL.FTZ R243, R73, R246.reuse ;  /* 0x000000f649f37220 */ /* 0x090fe20000410000 */
[----:B------:R-:W-:-:S07]  /*7fb0*/  FMUL.FTZ R246, R72, R246 ;  /* 0x000000f648f67220 */ /* 0x000fce0000410000 */
.L_x_5193:
[----:B------:R-:W-:Y:S01]  /*7fc0*/  BSSY B0, `(.L_x_5031) ;  /* 0x000000d000007945 */ /* 0x000fe20003800000 */
[----:B-1----:R-:W-:-:S03]  /*7fd0*/  MOV R88, R252 ;  /* 0x000000fc00587202 */ /* 0x002fc60000000f00 */
[----:B------:R-:W-:Y:S05]  /*7fe0*/  @!P0 BRA `(.L_x_5032) ;  /* 0x0000000000288947 */ /* 0x000fea0003800000 */
[C---:B0-----:R-:W-:Y:S01]  /*7ff0*/  FMUL.FTZ R75, R244.reuse, R91 ;  /* 0x0000005bf44b7220 */ /* 0x041fe20000410000 */
[----:B------:R-:W-:-:S03]  /*8000*/  FMUL.FTZ R74, R244, R90 ;  /* 0x0000005af44a7220 */ /* 0x000fc60000410000 */
[----:B------:R-:W-:Y:S01]  /*8010*/  FFMA.FTZ R90, R242, R90, -R75 ;  /* 0x0000005af25a7223 */ /* 0x000fe2000001084b */
[----:B--2---:R-:W-:Y:S01]  /*8020*/  FMUL.FTZ R75, R244, R89 ;  /* 0x00000059f44b7220 */ /* 0x004fe20000410000 */
[----:B------:R-:W-:Y:S01]  /*8030*/  FFMA.FTZ R74, R242, R91, R74 ;  /* 0x0000005bf24a7223 */ /* 0x000fe2000001004a */
[-C--:B------:R-:W-:Y:S01]  /*8040*/  FMUL.FTZ R244, R244, R88.reuse ;  /* 0x00000058f4f47220 */ /* 0x080fe20000410000 */
[----:B------:R-:W-:Y:S01]  /*8050*/  FADD.FTZ R90, R245, R90 ;  /* 0x0000005af55a7221 */ /* 0x000fe20000010000 */
[C---:B------:R-:W-:Y:S01]  /*8060*/  FFMA.FTZ R88, R242.reuse, R88, -R75 ;  /* 0x00000058f2587223 */ /* 0x040fe2000001084b */
[----:B------:R-:W-:Y:S01]  /*8070*/  FADD.FTZ R91, R251, R74 ;  /* 0x0000004afb5b7221 */ /* 0x000fe20000010000 */
[----:B------:R-:W-:-:S07]  /*8080*/  FFMA.FTZ R89, R242, R89, R244 ;  /* 0x00000059f2597223 */ /* 0x000fce00000100f4 */
.L_x_5032:
[----:B------:R-:W-:Y:S05]  /*8090*/  BSYNC B0 ;  /* 0x0000000000007941 */ /* 0x000fea0003800000 */
.L_x_5031:
[CC--:B------:R-:W-:Y:S01]  /*80a0*/  FMUL.FTZ R74, R65.reuse, R90.reuse ;  /* 0x0000005a414a7220 */ /* 0x0c0fe20000410000 */
[----:B0-----:R-:W-:Y:S01]  /*80b0*/  FMUL.FTZ R75, R65, R91 ;  /* 0x0000005b414b7220 */ /* 0x001fe20000410000 */
        /* <DEDUP_REMOVED lines=10> */
[----:B---3--:R-:W-:Y:S01]  /*8160*/  FADD.FTZ R74, R239, R238 ;  /* 0x000000eeef4a7221 */ /* 0x008fe20000010000 */
        /* <DEDUP_REMOVED lines=25> */
.L_x_5014:
[----:B------:R-:W-:Y:S01]  /*8300*/  ISETP.NE.AND P0, PT, R104, RZ, PT ;  /* 0x000000ff6800720c */ /* 0x000fe20003f05270 */
[----:B------:R-:W-:Y:S05]  /*8310*/  WARPSYNC.ALL ;  /* 0x0000000000007948 */ /* 0x000fea0003800000 */
[----:B0-2---:R-:W-:Y:S01]  /*8320*/  P2R R60, PR, RZ, 0x1 ;  /* 0x00000001ff3c7803 */ /* 0x005fe20000000000 */
[----:B------:R-:W-:Y:S01]  /*8330*/  BAR.SYNC.DEFER_BLOCKING 0x0 ;  /* 0x0000000000007b1d */ /* 0x000fe20000010000 */
[--C-:B------:R-:W-:Y:S02]  /*8340*/  HADD2.F32 R64, -RZ, R80.reuse.H0_H0 ;  /* 0x20000050ff407230 */ /* 0x100fe40000004100 */
[----:B------:R-:W-:Y:S01]  /*8350*/  FFMA.FTZ R67, R0, R235, RZ ;  /* 0x000000eb00437223 */ /* 0x000fe200000100ff */
[----:B------:R-:W-:Y:S01]  /*8360*/  HADD2.F32 R65, -RZ, R80.H1_H1 ;  /* 0x30000050ff417230 */ /* 0x000fe20000004100 */
[----:B------:R-:W-:Y:S01]  /*8370*/  ULEA UR48, UR13, 0xfffff800, 0xb ;  /* 0xfffff8000d307891 */ /* 0x000fe2000f8e583f */
[----:B------:R-:W-:-:S02]  /*8380*/  HADD2.F32 R68, -RZ, R81.H0_H0 ;  /* 0x20000051ff447230 */ /* 0x000fc40000004100 */
[----:B------:R-:W-:Y:S01]  /*8390*/  FMUL.FTZ R66, R64, R95 ;  /* 0x0000005f40427220 */ /* 0x000fe20000410000 */
[----:B------:R-:W-:Y:S02]  /*83a0*/  HADD2.F32 R70, -RZ, R82.H0_H0 ;  /* 0x20000052ff467230 */ /* 0x000fe40000004100 */
[----:B------:R-:W-:Y:S01]  /*83b0*/  FMUL.FTZ R69, R65, R96 ;  /* 0x0000006041457220 */ /* 0x000fe20000410000 */
[--C-:B------:R-:W-:Y:S02]  /*83c0*/  HADD2.F32 R86, -RZ, R83.reuse.H0_H0 ;  /* 0x20000053ff567230 */ /* 0x100fe40000004100 */
[-C--:B------:R-:W-:Y:S01]  /*83d0*/  FFMA.FTZ R235, R108, -R66.reuse, R235 ;  /* 0x800000426ceb7223 */ /* 0x080fe200000100eb */
[----:B------:R-:W-:Y:S01]  /*83e0*/  FFMA.FTZ R66, R110, -R66, R205 ;  /* 0x800000426e427223 */ /* 0x000fe200000100cd */
[----:B------:R-:W-:Y:S01]  /*83f0*/  FFMA.FTZ R205, R0, -R205, RZ ;  /* 0x800000cd00cd7223 */ /* 0x000fe200000100ff */
[----:B------:R-:W-:Y:S01]  /*8400*/  FMUL.FTZ R84, R70, R59 ;  /* 0x0000003b46547220 */ /* 0x000fe20000410000 */
[----:B------:R-:W-:Y:S01]  /*8410*/  FMUL.FTZ R88, R86, R57 ;  /* 0x0000003956587220 */ /* 0x000fe20000410000 */
[----:B------:R-:W-:Y:S01]  /*8420*/  HADD2.F32 R87, -RZ, R83.H1_H1 ;  /* 0x30000053ff577230 */ /* 0x000fe20000004100 */
[----:B------:R-:W-:Y:S01]  /*8430*/  UIADD3 UR48, -UR48, UR56, URZ ;  /* 0x0000003830307290 */ /* 0x000fe2000fffe13f */
[--C-:B------:R-:W-:Y:S01]  /*8440*/  HADD2.F32 R90, -RZ, R76.reuse.H0_H0 ;  /* 0x2000004cff5a7230 */ /* 0x100fe20000004100 */
[----:B------:R-:W-:Y:S01]  /*8450*/  USHF.R.S32.HI UR57, URZ, 0x1f, UR11 ;  /* 0x0000001f3f397899 */ /* 0x000fe2000801140b */
[----:B------:R-:W-:-:S02]  /*8460*/  HADD2.F32 R91, -RZ, R76.H1_H1 ;  /* 0x3000004cff5b7230 */ /* 0x000fc40000004100 */
[----:B------:R-:W-:Y:S01]  /*8470*/  FMUL.FTZ R89, R87, R58 ;  /* 0x0000003a57597220 */ /* 0x000fe20000410000 */
[----:B------:R-:W-:Y:S01]  /*8480*/  USHF.R.S32.HI UR58, URZ, 0x1f, UR12 ;  /* 0x0000001f3f3a7899 */ /* 0x000fe2000801140c */
[----:B------:R-:W-:Y:S01]  /*8490*/  BSSY B0, `(.L_x_5033) ;  /* 0x00001e3000007945 */ /* 0x000fe20003800000 */
[----:B------:R-:W0:Y:S04]  /*84a0*/  LDS.64 R60, [R170+0x6d88] ;  /* 0x006d8800aa3c7984 */ /* 0x000e280000000a00 */
[----:B-1----:R1:W-:Y:S01]  /*84b0*/  @!P0 STS.128 [R233+0x8b80], R72 ;  /* 0x008b8048e9008388 */ /* 0x0023e20000000c00 */
[-C--:B0-----:R-:W-:Y:S01]  /*84c0*/  FMUL.FTZ R63, R61, -R117.reuse ;  /* 0x800000753d3f7220 */ /* 0x081fe20000410000 */
[----:B------:R-:W-:Y:S01]  /*84d0*/  FMUL.FTZ R62, R60, -R117 ;  /* 0x800000753c3e7220 */ /* 0x000fe20000410000 */
[----:B------:R-:W-:-:S02]  /*84e0*/  HADD2.F32 R117, -RZ, R77.H1_H1 ;  /* 0x3000004dff757230 */ /* 0x000fc40000004100 */
[-C--:B------:R-:W-:Y:S01]  /*84f0*/  FFMA.FTZ R63, R60, R116.reuse, -R63 ;  /* 0x000000743c3f7223 */ /* 0x080fe2000001083f */
[----:B------:R-:W-:Y:S01]  /*8500*/  FFMA.FTZ R61, R61, R116, R62 ;  /* 0x000000743d3d7223 */ /* 0x000fe2000001003e */
[----:B------:R-:W-:Y:S02]  /*8510*/  HADD2.F32 R116, -RZ, R77.H0_H0 ;  /* 0x2000004dff747230 */ /* 0x000fe40000004100 */
[----:B------:R-:W-:Y:S01]  /*8520*/  FADD.FTZ R186, R186, R63 ;  /* 0x0000003fbaba7221 */ /* 0x000fe20000010000 */
[----:B------:R-:W-:-:S03]  /*8530*/  FADD.FTZ R202, -R202, R61 ;  /* 0x0000003dcaca7221 */ /* 0x000fc60000010100 */
[C---:B------:R-:W-:Y:S01]  /*8540*/  FMUL.FTZ R60, R113.reuse, -R186 ;  /* 0x800000ba713c7220 */ /* 0x040fe20000410000 */
[-C--:B------:R-:W-:Y:S01]  /*8550*/  FMUL.FTZ R113, R113, -R202.reuse ;  /* 0x800000ca71717220 */ /* 0x080fe20000410000 */
[----:B-1----:R-:W-:Y:S02]  /*8560*/  FMUL.FTZ R73, R202, UR59 ;  /* 0x0000003bca497c20 */ /* 0x002fe40008410000 */
[C---:B------:R-:W-:Y:S01]  /*8570*/  FFMA.FTZ R62, R115.reuse, R202, R60 ;  /* 0x000000ca733e7223 */ /* 0x040fe2000001003c */
[----:B------:R-:W-:Y:S01]  /*8580*/  FFMA.FTZ R60, R115, R186, -R113 ;  /* 0x000000ba733c7223 */ /* 0x000fe20000010871 */
[----:B------:R-:W-:Y:S01]  /*8590*/  FFMA.FTZ R72, R186, UR60, R73 ;  /* 0x0000003cba487c23 */ /* 0x000fe20008010049 */
[----:B------:R-:W-:Y:S01]  /*85a0*/  FMUL.FTZ R113, R90, R55 ;  /* 0x000000375a717220 */ /* 0x000fe20000410000 */
[----:B------:R-:W-:Y:S01]  /*85b0*/  FADD.FTZ R193, -R193, R62 ;  /* 0x0000003ec1c17221 */ /* 0x000fe20000010100 */
[----:B------:R-:W-:Y:S01]  /*85c0*/  FADD.FTZ R171, R171, R60 ;  /* 0x0000003cabab7221 */ /* 0x000fe20000010000 */
[----:B------:R-:W-:Y:S01]  /*85d0*/  FFMA.FTZ R62, R16, -R206, R205 ;  /* 0x800000ce103e7223 */ /* 0x000fe200000100cd */
[----:B------:R-:W-:Y:S01]  /*85e0*/  FFMA.FTZ R206, R107, -R69, R206 ;  /* 0x800000456bce7223 */ /* 0x000fe200000100ce */
[C---:B------:R-:W-:Y:S01]  /*85f0*/  FMUL.FTZ R61, R119.reuse, -R193 ;  /* 0x800000c1773d7220 */ /* 0x040fe20000410000 */
[----:B------:R-:W-:Y:S01]  /*8600*/  FMUL.FTZ R60, R119, -R171 ;  /* 0x800000ab773c7220 */ /* 0x000fe20000410000 */
[----:B------:R-:W-:Y:S01]  /*8610*/  FFMA.FTZ R71, R15, -R209, R62 ;  /* 0x800000d10f477223 */ /* 0x000fe2000001003e */
[----:B------:R-:W-:Y:S01]  /*8620*/  FMUL.FTZ R73, R168, R193 ;  /* 0x000000c1a8497220 */ /* 0x000fe20000410000 */
[C---:B------:R-:W-:Y:S01]  /*8630*/  FFMA.FTZ R61, R120.reuse, R171, -R61 ;  /* 0x000000ab783d7223 */ /* 0x040fe2000001083d */
[----:B------:R-:W-:Y:S01]  /*8640*/  FFMA.FTZ R63, R120, R193, R60 ;  /* 0x000000c1783f7223 */ /* 0x000fe2000001003c */
[----:B------:R-:W-:-:S02]  /*8650*/  HADD2.F32 R120, -RZ, R78.H0_H0 ;  /* 0x2000004eff787230 */ /* 0x000fc40000004100 */
[----:B------:R-:W-:Y:S01]  /*8660*/  FMUL.FTZ R74, R193, UR59 ;  /* 0x0000003bc14a7c20 */ /* 0x000fe20008410000 */
[----:B------:R-:W-:Y:S01]  /*8670*/  FADD.FTZ R172, R172, R61 ;  /* 0x0000003dacac7221 */ /* 0x000fe20000010000 */
[----:B------:R-:W-:Y:S01]  /*8680*/  FADD.FTZ R192, -R192, R63 ;  /* 0x0000003fc0c07221 */ /* 0x000fe20000010100 */
[----:B------:R-:W-:Y:S01]  /*8690*/  FFMA.FTZ R73, R166, R171, R73 ;  /* 0x000000aba6497223 */ /* 0x000fe20000010049 */
[----:B------:R-:W-:Y:S01]  /*86a0*/  FMUL.FTZ R115, R91, R56 ;  /* 0x000000385b737220 */ /* 0x000fe20000410000 */
[C---:B------:R-:W-:Y:S01]  /*86b0*/  FMUL.FTZ R61, R121.reuse, -R172 ;  /* 0x800000ac793d7220 */ /* 0x040fe20000410000 */
[-C--:B------:R-:W-:Y:S01]  /*86c0*/  FMUL.FTZ R121, R121, -R192.reuse ;  /* 0x800000c079797220 */ /* 0x080fe20000410000 */
[----:B------:R-:W-:Y:S02]  /*86d0*/  FMUL.FTZ R119, R116, R53 ;  /* 0x0000003574777220 */ /* 0x000fe40000410000 */
[C---:B------:R-:W-:Y:S01]  /*86e0*/  FFMA.FTZ R60, R122.reuse, R192, R61 ;  /* 0x000000c07a3c7223 */ /* 0x040fe2000001003d */
[----:B------:R-:W-:Y:S01]  /*86f0*/  FFMA.FTZ R122, R122, R172, -R121 ;  /* 0x000000ac7a7a7223 */ /* 0x000fe20000010879 */
[----:B------:R-:W-:-:S02]  /*8700*/  FMUL.FTZ R121, R117, R54 ;  /* 0x0000003675797220 */ /* 0x000fc40000410000 */
[----:B------:R-:W-:Y:S01]  /*8710*/  FADD.FTZ R191, -R191, R60 ;  /* 0x0000003cbfbf7221 */ /* 0x000fe20000010100 */
[----:B------:R-:W-:-:S03]  /*8720*/  FADD.FTZ R173, R173, R122 ;  /* 0x0000007aadad7221 */ /* 0x000fc60000010000 */
[C---:B------:R-:W-:Y:S01]  /*8730*/  FMUL.FTZ R61, R123.reuse, -R191 ;  /* 0x800000bf7b3d7220 */ /* 0x040fe20000410000 */
[-C--:B------:R-:W-:Y:S01]  /*8740*/  FMUL.FTZ R60, R123, -R173.reuse ;  /* 0x800000ad7b3c7220 */ /* 0x080fe20000410000 */
[----:B------:R-:W-:Y:S02]  /*8750*/  HADD2.F32 R123, -RZ, R78.H1_H1 ;  /* 0x3000004eff7b7230 */ /* 0x000fe40000004100 */
[C---:B------:R-:W-:Y:S01]  /*8760*/  FFMA.FTZ R61, R124.reuse, R173, -R61 ;  /* 0x000000ad7c3d7223 */ /* 0x040fe2000001083d */
[----:B------:R-:W-:Y:S01]  /*8770*/  FFMA.FTZ R63, R124, R191, R60 ;  /* 0x000000bf7c3f7223 */ /* 0x000fe2000001003c */
[----:B------:R-:W-:Y:S01]  /*8780*/  FFMA.FTZ R60, R16, R204, R67 ;  /* 0x000000cc103c7223 */ /* 0x000fe20000010043 */
[----:B------:R-:W-:Y:S01]  /*8790*/  FFMA.FTZ R204, R105, -R69, R204 ;  /* 0x8000004569cc7223 */ /* 0x000fe200000100cc */
[----:B------:R-:W-:Y:S01]  /*87a0*/  FADD.FTZ R174, R174, R61 ;  /* 0x0000003daeae7221 */ /* 0x000fe20000010000 */
[----:B------:R-:W-:Y:S01]  /*87b0*/  FADD.FTZ R190, -R190, R63 ;  /* 0x0000003fbebe7221 */ /* 0x000fe20000010100 */
[----:B------:R-:W-:Y:S01]  /*87c0*/  FFMA.FTZ R63, R15, R203, R60 ;  /* 0x000000cb0f3f7223 */ /* 0x000fe2000001003c */
[----:B------:R-:W-:Y:S01]  /*87d0*/  FMUL.FTZ R69, R68, R93 ;  /* 0x0000005d44457220 */ /* 0x000fe20000410000 */
[----:B------:R-:W-:-:S02]  /*87e0*/  HADD2.F32 R67, -RZ, R81.H1_H1 ;  /* 0x30000051ff437230 */ /* 0x000fc40000004100 */
[C---:B------:R-:W-:Y:S01]  /*87f0*/  FMUL.FTZ R61, R125.reuse, -R190 ;  /* 0x800000be7d3d7220 */ /* 0x040fe20000410000 */
[----:B------:R-:W-:Y:S01]  /*8800*/  FMUL.FTZ R125, R125, -R174 ;  /* 0x800000ae7d7d7220 */ /* 0x000fe20000410000 */
[----:B------:R-:W-:Y:S01]  /*8810*/  FFMA.FTZ R62, R14, R208, R63 ;  /* 0x000000d00e3e7223 */ /* 0x000fe2000001003f */
[-C--:B------:R-:W-:Y:S01]  /*8820*/  FFMA.FTZ R203, R112, -R69.reuse, R203 ;  /* 0x8000004570cb7223 */ /* 0x080fe200000100cb */
[C---:B------:R-:W-:Y:S01]  /*8830*/  FFMA.FTZ R60, R126.reuse, R174, -R61 ;  /* 0x000000ae7e3c7223 */ /* 0x040fe2000001083d */
[----:B------:R-:W-:Y:S01]  /*8840*/  FFMA.FTZ R126, R126, R190, R125 ;  /* 0x000000be7e7e7223 */ /* 0x000fe2000001007d */
[----:B------:R-:W-:Y:S01]  /*8850*/  FFMA.FTZ R209, R114, -R69, R209 ;  /* 0x8000004572d17223 */ /* 0x000fe200000100d1 */
[----:B------:R-:W-:Y:S01]  /*8860*/  FFMA.FTZ R85, R13, R207, R62 ;  /* 0x000000cf0d557223 */ /* 0x000fe2000001003e */
[----:B------:R-:W-:Y:S01]  /*8870*/  FADD.FTZ R175, R175, R60 ;  /* 0x0000003cafaf7221 */ /* 0x000fe20000010000 */
[----:B------:R-:W-:Y:S01]  /*8880*/  FADD.FTZ R189, -R189, R126 ;  /* 0x0000007ebdbd7221 */ /* 0x000fe20000010100 */
[----:B------:R-:W-:Y:S01]  /*8890*/  FMUL.FTZ R69, R67, R94 ;  /* 0x0000005e43457220 */ /* 0x000fe20000410000 */
[----:B------:R-:W-:-:S02]  /*88a0*/  HADD2.F32 R125, -RZ, R79.H1_H1 ;  /* 0x3000004fff7d7230 */ /* 0x000fc40000004100 */
[C---:B------:R-:W-:Y:S01]  /*88b0*/  FMUL.FTZ R60, R127.reuse, -R175 ;  /* 0x800000af7f3c7220 */ /* 0x040fe20000410000 */
[----:B------:R-:W-:Y:S01]  /*88c0*/  FMUL.FTZ R61, R127, -R189 ;  /* 0x800000bd7f3d7220 */ /* 0x000fe20000410000 */
[-C--:B------:R-:W-:Y:S01]  /*88d0*/  FFMA.FTZ R208, R109, -R69.reuse, R208 ;  /* 0x800000456dd07223 */ /* 0x080fe200000100d0 */
[----:B------:R-:W-:Y:S01]  /*88e0*/  FFMA.FTZ R69, R111, -R69, R210 ;  /* 0x800000456f457223 */ /* 0x000fe200000100d2 */
[C---:B------:R-:W-:Y:S01]  /*88f0*/  FFMA.FTZ R63, R128.reuse, R189, R60 ;  /* 0x000000bd803f7223 */ /* 0x040fe2000001003c */
[----:B------:R-:W-:Y:S01]  /*8900*/  FFMA.FTZ R61, R128, R175, -R61 ;  /* 0x000000af803d7223 */ /* 0x000fe2000001083d */
[----:B------:R-:W-:Y:S01]  /*8910*/  FFMA.FTZ R60, R12, R214, R85 ;  /* 0x000000d60c3c7223 */ /* 0x000fe20000010055 */
[----:B------:R-:W-:Y:S01]  /*8920*/  FFMA.FTZ R210, R14, -R210, R71 ;  /* 0x800000d20ed27223 */ /* 0x000fe20000010047 */
[----:B------:R-:W-:Y:S01]  /*8930*/  FADD.FTZ R188, -R188, R63 ;  /* 0x0000003fbcbc7221 */ /* 0x000fe20000010100 */
[----:B------:R-:W-:Y:S01]  /*8940*/  FADD.FTZ R176, R176, R61 ;  /* 0x0000003db0b07221 */ /* 0x000fe20000010000 */
[----:B------:R-:W-:-:S02]  /*8950*/  HADD2.F32 R71, -RZ, R82.H1_H1 ;  /* 0x30000052ff477230 */ /* 0x000fc40000004100 */
[----:B------:R-:W-:Y:S01]  /*8960*/  FFMA.FTZ R63, R11, R213, R60 ;  /* 0x000000d50b3f7223 */ /* 0x000fe2000001003c */
[C---:B------:R-:W-:Y:S01]  /*8970*/  FMUL.FTZ R61, R129.reuse, -R188 ;  /* 0x800000bc813d7220 */ /* 0x040fe20000410000 */
[----:B------:R-:W-:Y:S01]  /*8980*/  FMUL.FTZ R129, R129, -R176 ;  /* 0x800000b081817220 */ /* 0x000fe20000410000 */
[----:B------:R-:W-:Y:S01]  /*8990*/  FMUL.FTZ R127, R125, R40 ;  /* 0x000000287d7f7220 */ /* 0x000fe20000410000 */
[----:B------:R-:W-:Y:S01]  /*89a0*/  FMUL.FTZ R62, R71, R92 ;  /* 0x0000005c473e7220 */ /* 0x000fe20000410000 */
[C---:B------:R-:W-:Y:S01]  /*89b0*/  FFMA.FTZ R60, R130.reuse, R176, -R61 ;  /* 0x000000b0823c7223 */ /* 0x040fe2000001083d */
[----:B------:R-:W-:Y:S01]  /*89c0*/  FFMA.FTZ R130, R130, R188, R129 ;  /* 0x000000bc82827223 */ /* 0x000fe20000010081 */
[-C--:B------:R-:W-:Y:S01]  /*89d0*/  FFMA.FTZ R128, R169, -R127.reuse, R236 ;  /* 0x8000007fa9807223 */ /* 0x080fe200000100ec */
[-C--:B------:R-:W-:Y:S01]  /*89e0*/  FFMA.FTZ R214, R147, -R62.reuse, R214 ;  /* 0x8000003e93d67223 */ /* 0x080fe200000100d6 */
[----:B------:R-:W-:Y:S01]  /*89f0*/  FADD.FTZ R177, R177, R60 ;  /* 0x0000003cb1b17221 */ /* 0x000fe20000010000 */
[----:B------:R-:W-:Y:S01]  /*8a00*/  FADD.FTZ R187, -R187, R130 ;  /* 0x00000082bbbb7221 */ /* 0x000fe20000010100 */
[----:B------:R-:W-:Y:S01]  /*8a10*/  FFMA.FTZ R85, R149, -R62, R212 ;  /* 0x8000003e95557223 */ /* 0x000fe200000100d4 */
[----:B------:R-:W-:Y:S01]  /*8a20*/  FFMA.FTZ R62, R10, R216, R63 ;  /* 0x000000d80a3e7223 */ /* 0x000fe2000001003f */
[----:B------:R-:W-:Y:S01]  /*8a30*/  FFMA.FTZ R127, R167, -R127, R220 ;  /* 0x8000007fa77f7223 */ /* 0x000fe200000100dc */
[C---:B------:R-:W-:Y:S01]  /*8a40*/  FMUL.FTZ R60, R132.reuse, -R187 ;  /* 0x800000bb843c7220 */ /* 0x040fe20000410000 */
[----:B------:R-:W-:Y:S01]  /*8a50*/  FMUL.FTZ R132, R132, -R177 ;  /* 0x800000b184847220 */ /* 0x000fe20000410000 */
[----:B------:R-:W-:Y:S01]  /*8a60*/  FFMA.FTZ R63, R9, R217, R62 ;  /* 0x000000d9093f7223 */ /* 0x000fe2000001003e */
[----:B------:R-:W-:-:S02]  /*8a70*/  HADD2.F32 R130, -RZ, R79.H0_H0 ;  /* 0x2000004fff827230 */ /* 0x000fc40000004100 */
[C---:B------:R-:W-:Y:S01]  /*8a80*/  FFMA.FTZ R61, R131.reuse, R177, -R60 ;  /* 0x000000b1833d7223 */ /* 0x040fe2000001083c */
[----:B------:R-:W-:Y:S01]  /*8a90*/  FFMA.FTZ R131, R131, R187, R132 ;  /* 0x000000bb83837223 */ /* 0x000fe20000010084 */
[----:B------:R-:W-:Y:S01]  /*8aa0*/  FFMA.FTZ R60, R8, R228, R63 ;  /* 0x000000e4083c7223 */ /* 0x000fe2000001003f */
[----:B------:R-:W-:Y:S01]  /*8ab0*/  FFMA.FTZ R207, R118, -R84, R207 ;  /* 0x8000005476cf7223 */ /* 0x000fe200000100cf */
[----:B------:R-:W-:Y:S01]  /*8ac0*/  FADD.FTZ R178, R178, R61 ;  /* 0x0000003db2b27221 */ /* 0x000fe20000010000 */
[----:B------:R-:W-:Y:S01]  /*8ad0*/  FADD.FTZ R194, -R194, R131 ;  /* 0x00000083c2c27221 */ /* 0x000fe20000010100 */
[----:B------:R-:W-:Y:S01]  /*8ae0*/  FFMA.FTZ R63, R7, R227, R60 ;  /* 0x000000e3073f7223 */ /* 0x000fe2000001003c */
[----:B------:R-:W-:Y:S01]  /*8af0*/  FMUL.FTZ R131, R186, UR59 ;  /* 0x0000003bba837c20 */ /* 0x000fe20008410000 */
[C---:B------:R-:W-:Y:S01]  /*8b00*/  FMUL.FTZ R61, R134.reuse, -R178 ;  /* 0x800000b2863d7220 */ /* 0x040fe20000410000 */
[----:B------:R-:W-:Y:S01]  /*8b10*/  FMUL.FTZ R60, R134, -R194 ;  /* 0x800000c2863c7220 */ /* 0x000fe20000410000 */
[----:B------:R-:W-:Y:S01]  /*8b20*/  FFMA.FTZ R122, R6, R230, R63 ;  /* 0x000000e6067a7223 */ /* 0x000fe2000001003f */
[----:B------:R-:W-:Y:S01]  /*8b30*/  FFMA.FTZ R131, R202, UR60, -R131 ;  /* 0x0000003cca837c23 */ /* 0x000fe20008010883 */
[C---:B------:R-:W-:Y:S01]  /*8b40*/  FFMA.FTZ R62, R133.reuse, R194, R61 ;  /* 0x000000c2853e7223 */ /* 0x040fe2000001003d */
[----:B------:R-:W-:Y:S01]  /*8b50*/  FFMA.FTZ R60, R133, R178, -R60 ;  /* 0x000000b2853c7223 */ /* 0x000fe2000001083c */
[----:B------:R-:W-:Y:S01]  /*8b60*/  FFMA.FTZ R63, R5, R229, R122 ;  /* 0x000000e5053f7223 */ /* 0x000fe2000001007a */
[----:B------:R-:W-:Y:S01]  /*8b70*/  FMUL.FTZ R134, R171, UR59 ;  /* 0x0000003bab867c20 */ /* 0x000fe20008410000 */
[----:B------:R-:W-:Y:S01]  /*8b80*/  FADD.FTZ R195, -R195, R62 ;  /* 0x0000003ec3c37221 */ /* 0x000fe20000010100 */
[----:B------:R-:W-:Y:S01]  /*8b90*/  FADD.FTZ R179, R179, R60 ;  /* 0x0000003cb3b37221 */ /* 0x000fe20000010000 */
[----:B------:R-:W-:Y:S01]  /*8ba0*/  FMUL.FTZ R60, R120, R51 ;  /* 0x00000033783c7220 */ /* 0x000fe20000410000 */
[----:B------:R-:W-:Y:S01]  /*8bb0*/  FMUL.FTZ R62, R123, R52 ;  /* 0x000000347b3e7220 */ /* 0x000fe20000410000 */
[----:B------:R-:W-:Y:S01]  /*8bc0*/  FFMA.FTZ R124, R4, R226, R63 ;  /* 0x000000e2047c7223 */ /* 0x000fe2000001003f */
[----:B------:R-:W-:Y:S01]  /*8bd0*/  FFMA.FTZ R134, R193, UR60, -R134 ;  /* 0x0000003cc1867c23 */ /* 0x000fe20008010886 */
[-C--:B------:R-:W-:Y:S01]  /*8be0*/  FFMA.FTZ R229, R162, -R60.reuse, R229 ;  /* 0x8000003ca2e57223 */ /* 0x080fe200000100e5 */
[----:B------:R-:W-:Y:S01]  /*8bf0*/  FFMA.FTZ R122, R164, -R60, R237 ;  /* 0x8000003ca47a7223 */ /* 0x000fe200000100ed */
[C---:B------:R-:W-:Y:S01]  /*8c00*/  FMUL.FTZ R60, R136.reuse, -R195 ;  /* 0x800000c3883c7220 */ /* 0x040fe20000410000 */
[-C--:B------:R-:W-:Y:S01]  /*8c10*/  FMUL.FTZ R136, R136, -R179.reuse ;  /* 0x800000b388887220 */ /* 0x080fe20000410000 */
[----:B------:R-:W-:Y:S01]  /*8c20*/  FFMA.FTZ R132, R163, -R62, R226 ;  /* 0x8000003ea3847223 */ /* 0x000fe200000100e2 */
[----:B------:R-:W-:Y:S01]  /*8c30*/  FFMA.FTZ R124, R3, R218, R124 ;  /* 0x000000da037c7223 */ /* 0x000fe2000001007c */
[C---:B------:R-:W-:Y:S01]  /*8c40*/  FFMA.FTZ R61, R135.reuse, R179, -R60 ;  /* 0x000000b3873d7223 */ /* 0x040fe2000001083c */
[----:B------:R-:W-:Y:S01]  /*8c50*/  FFMA.FTZ R135, R135, R195, R136 ;  /* 0x000000c387877223 */ /* 0x000fe20000010088 */
[----:B------:R-:W-:Y:S01]  /*8c60*/  FFMA.FTZ R60, R165, -R62, R234 ;  /* 0x8000003ea53c7223 */ /* 0x000fe200000100ea */
[-C--:B------:R-:W-:Y:S01]  /*8c70*/  FMUL.FTZ R193, R193, R45.reuse ;  /* 0x0000002dc1c17220 */ /* 0x080fe20000410000 */
[----:B------:R-:W-:Y:S01]  /*8c80*/  FADD.FTZ R180, R180, R61 ;  /* 0x0000003db4b47221 */ /* 0x000fe20000010000 */
[----:B------:R-:W-:Y:S01]  /*8c90*/  FADD.FTZ R196, -R196, R135 ;  /* 0x00000087c4c47221 */ /* 0x000fe20000010100 */
[----:B------:R-:W-:Y:S01]  /*8ca0*/  FMUL.FTZ R61, R130, R45 ;  /* 0x0000002d823d7220 */ /* 0x000fe20000410000 */
[----:B------:R-:W-:Y:S01]  /*8cb0*/  SHF.L.U32 R133, R104, 0x5, RZ ;  /* 0x0000000568857819 */ /* 0x000fe200000006ff */
[C---:B------:R-:W-:Y:S01]  /*8cc0*/  FMUL.FTZ R63, R138.reuse, -R180 ;  /* 0x800000b48a3f7220 */ /* 0x040fe20000410000 */
[-C--:B------:R-:W-:Y:S01]  /*8cd0*/  FMUL.FTZ R62, R138, -R196.reuse ;  /* 0x800000c48a3e7220 */ /* 0x080fe20000410000 */
[-C--:B------:R-:W-:Y:S01]  /*8ce0*/  FFMA.FTZ R218, R166, -R61.reuse, R218 ;  /* 0x8000003da6da7223 */ /* 0x080fe200000100da */
[----:B------:R-:W-:Y:S01]  /*8cf0*/  FFMA.FTZ R61, R168, -R61, R219 ;  /* 0x8000003da83d7223 */ /* 0x000fe200000100db */
[C---:B------:R-:W-:Y:S01]  /*8d00*/  FFMA.FTZ R126, R137.reuse, R196, R63 ;  /* 0x000000c4897e7223 */ /* 0x040fe2000001003f */
[----:B------:R-:W-:Y:S01]  /*8d10*/  FFMA.FTZ R62, R137, R180, -R62 ;  /* 0x000000b4893e7223 */ /* 0x000fe2000001083e */
[----:B------:R-:W-:Y:S01]  /*8d20*/  IADD3 R136, R133, 0x2, RZ ;  /* 0x0000000285887810 */ /* 0x000fe20007ffe0ff */
[----:B------:R-:W-:Y:S01]  /*8d30*/  FMUL.FTZ R134, R61, R134 ;  /* 0x000000863d867220 */ /* 0x000fe20000410000 */
[----:B------:R-:W-:Y:S01]  /*8d40*/  FADD.FTZ R197, -R197, R126 ;  /* 0x0000007ec5c57221 */ /* 0x000fe20000010100 */
[----:B------:R-:W-:Y:S01]  /*8d50*/  FADD.FTZ R181, R181, R62 ;  /* 0x0000003eb5b57221 */ /* 0x000fe20000010000 */
[----:B------:R-:W-:Y:S01]  /*8d60*/  IADD3 R138, R133, 0x3, RZ ;  /* 0x00000003858a7810 */ /* 0x000fe20007ffe0ff */
[----:B------:R-:W-:Y:S01]  /*8d70*/  FMUL.FTZ R135, R172, R52 ;  /* 0x00000034ac877220 */ /* 0x000fe20000410000 */
[C---:B------:R-:W-:Y:S01]  /*8d80*/  FMUL.FTZ R62, R139.reuse, -R197 ;  /* 0x800000c58b3e7220 */ /* 0x040fe20000410000 */
[----:B------:R-:W-:Y:S01]  /*8d90*/  FMUL.FTZ R63, R139, -R181 ;  /* 0x800000b58b3f7220 */ /* 0x000fe20000410000 */
[----:B------:R-:W-:Y:S01]  /*8da0*/  FFMA.FTZ R84, R148, -R84, R211 ;  /* 0x8000005494547223 */ /* 0x000fe200000100d3 */
[----:B------:R-:W-:Y:S01]  /*8db0*/  FMUL.FTZ R170, R180, R92 ;  /* 0x0000005cb4aa7220 */ /* 0x000fe20000410000 */
[----:B------:R-:W-:Y:S01]  /*8dc0*/  FFMA.FTZ R213, R150, -R88, R213 ;  /* 0x8000005896d57223 */ /* 0x000fe200000100d5 */
[C---:B------:R-:W-:Y:S01]  /*8dd0*/  FFMA.FTZ R129, R140.reuse, R197, R63 ;  /* 0x000000c58c817223 */ /* 0x040fe2000001003f */
[----:B------:R-:W-:Y:S01]  /*8de0*/  FFMA.FTZ R63, R140, R181, -R62 ;  /* 0x000000b58c3f7223 */ /* 0x000fe2000001083e */
[----:B------:R-:W-:Y:S01]  /*8df0*/  FMUL.FTZ R62, R128, R131 ;  /* 0x00000083803e7220 */ /* 0x000fe20000410000 */
[----:B------:R-:W-:Y:S01]  /*8e00*/  FMUL.FTZ R131, R61, R193 ;  /* 0x000000c13d837220 */ /* 0x000fe20000410000 */
[----:B------:R-:W-:Y:S01]  /*8e10*/  FADD.FTZ R198, -R198, R129 ;  /* 0x00000081c6c67221 */ /* 0x000fe20000010100 */
[----:B------:R-:W-:Y:S01]  /*8e20*/  FADD.FTZ R182, R182, R63 ;  /* 0x0000003fb6b67221 */ /* 0x000fe20000010000 */
[----:B------:R-:W-:Y:S01]  /*8e30*/  FFMA.FTZ R72, R127, R72, R62 ;  /* 0x000000487f487223 */ /* 0x000fe2000001003e */
[----:B------:R-:W-:Y:S01]  /*8e40*/  FFMA.FTZ R129, R171, UR60, R74 ;  /* 0x0000003cab817c23 */ /* 0x000fe2000801004a */
[C---:B------:R-:W-:Y:S01]  /*8e50*/  FMUL.FTZ R63, R141.reuse, -R198 ;  /* 0x800000c68d3f7220 */ /* 0x040fe20000410000 */
[----:B------:R-:W-:Y:S01]  /*8e60*/  FMUL.FTZ R141, R141, -R182 ;  /* 0x800000b68d8d7220 */ /* 0x000fe20000410000 */
        /* <DEDUP_REMOVED lines=8> */
[----:B------:R-:W-:Y:S01]  /*8ef0*/  LEA.HI.SX32 R142, R136, R133, 0x1b ;  /* 0x00000085888e7211 */ /* 0x000fe200078fdaff */
[----:B------:R-:W-:Y:S01]  /*8f00*/  FFMA.FTZ R216, R151, -R89, R216 ;  /* 0x8000005997d87223 */ /* 0x000fe200000100d8 */
[C---:B------:R-:W-:Y:S01]  /*8f10*/  FMUL.FTZ R62, R143.reuse, -R183 ;  /* 0x800000b78f3e7220 */ /* 0x040fe20000410000 */
[-C--:B------:R-:W-:Y:S01]  /*8f20*/  FMUL.FTZ R63, R143, -R199.reuse ;  /* 0x800000c78f3f7220 */ /* 0x080fe20000410000 */
[----:B------:R-:W-:Y:S01]  /*8f30*/  FFMA.FTZ R74, R163, R172, R74 ;  /* 0x000000aca34a7223 */ /* 0x000fe2000001004a */
[----:B------:R-:W-:Y:S01]  /*8f40*/  FFMA.FTZ R212, R12, -R212, R211 ;  /* 0x800000d40cd47223 */ /* 0x000fe200000100d3 */
[C---:B------:R-:W-:Y:S01]  /*8f50*/  FFMA.FTZ R75, R144.reuse, R199, R62 ;  /* 0x000000c7904b7223 */ /* 0x040fe2000001003e */
[----:B------:R-:W-:Y:S01]  /*8f60*/  FFMA.FTZ R63, R144, R183, -R63 ;  /* 0x000000b7903f7223 */ /* 0x000fe2000001083f */
[-C--:B------:R-:W-:Y:S01]  /*8f70*/  FMUL.FTZ R62, R61, R171.reuse ;  /* 0x000000ab3d3e7220 */ /* 0x080fe20000410000 */
[----:B------:R-:W-:Y:S01]  /*8f80*/  FFMA.FTZ R61, R218, R171, R131 ;  /* 0x000000abda3d7223 */ /* 0x000fe20000010083 */
[----:B------:R-:W-:Y:S01]  /*8f90*/  FADD.FTZ R200, -R200, R75 ;  /* 0x0000004bc8c87221 */ /* 0x000fe20000010100 */
[----:B------:R-:W-:Y:S01]  /*8fa0*/  FFMA.FTZ R131, R218, R129, R134 ;  /* 0x00000081da837223 */ /* 0x000fe20000010086 */
[----:B------:R-:W-:Y:S01]  /*8fb0*/  FADD.FTZ R184, R184, R63 ;  /* 0x0000003fb8b87221 */ /* 0x000fe20000010000 */
[----:B------:R-:W-:Y:S01]  /*8fc0*/  FFMA.FTZ R75, R218, R193, -R62 ;  /* 0x000000c1da4b7223 */ /* 0x000fe2000001083e */
[C---:B------:R-:W-:Y:S01]  /*8fd0*/  FMUL.FTZ R129, R145.reuse, -R200 ;  /* 0x800000c891817220 */ /* 0x040fe20000410000 */
[C---:B------:R-:W-:Y:S01]  /*8fe0*/  FMUL.FTZ R63, R130.reuse, R171 ;  /* 0x000000ab823f7220 */ /* 0x040fe20000410000 */
[-C--:B------:R-:W-:Y:S01]  /*8ff0*/  FMUL.FTZ R145, R145, -R184.reuse ;  /* 0x800000b891917220 */ /* 0x080fe20000410000 */
[----:B------:R-:W-:Y:S01]  /*9000*/  FMUL.FTZ R62, R130, R193 ;  /* 0x000000c1823e7220 */ /* 0x000fe20000410000 */
[----:B------:R-:W-:Y:S01]  /*9010*/  FFMA.FTZ R134, R146, R184, -R129 ;  /* 0x000000b892867223 */ /* 0x000fe20000010881 */
[----:B------:R-:W-:Y:S01]  /*9020*/  FMUL.FTZ R129, R172, UR59 ;  /* 0x0000003bac817c20 */ /* 0x000fe20008410000 */
[----:B------:R-:W-:Y:S01]  /*9030*/  FFMA.FTZ R146, R146, R200, R145 ;  /* 0x000000c892927223 */ /* 0x000fe20000010091 */
[----:B------:R-:W-:Y:S01]  /*9040*/  FFMA.FTZ R130, R130, R73, R131 ;  /* 0x0000004982827223 */ /* 0x000fe20000010083 */
[----:B------:R-:W-:Y:S01]  /*9050*/  FADD.FTZ R185, R185, R134 ;  /* 0x00000086b9b97221 */ /* 0x000fe20000010000 */
[----:B------:R-:W-:Y:S01]  /*9060*/  IADD3 R134, R133, 0x1, RZ ;  /* 0x0000000185867810 */ /* 0x000fe20007ffe0ff */
[----:B------:R-:W-:Y:S01]  /*9070*/  FADD.FTZ R201, -R201, R146 ;  /* 0x00000092c9c97221 */ /* 0x000fe20000010100 */
[----:B------:R-:W-:Y:S01]  /*9080*/  FFMA.FTZ R139, R192, UR60, -R129 ;  /* 0x0000003cc08b7c23 */ /* 0x000fe20008010881 */
[-C--:B------:R-:W-:Y:S01]  /*9090*/  LEA.HI.SX32 R146, R138, R133.reuse, 0x1b ;  /* 0x000000858a927211 */ /* 0x080fe200078fdaff */
[----:B------:R-:W-:Y:S01]  /*90a0*/  FMUL.FTZ R131, R192, UR59 ;  /* 0x0000003bc0837c20 */ /* 0x000fe20008410000 */
[----:B------:R-:W-:Y:S01]  /*90b0*/  LEA.HI.SX32 R140, R134, R133, 0x1b ;  /* 0x00000085868c7211 */ /* 0x000fe200078fdaff */
[----:B------:R-:W-:Y:S01]  /*90c0*/  FMUL.FTZ R136, R60, R139 ;  /* 0x0000008b3c887220 */ /* 0x000fe20000410000 */
[----:B------:R-:W-:Y:S01]  /*90d0*/  LEA.HI.SX32 R134, R133, R133, 0x1b ;  /* 0x0000008585867211 */ /* 0x000fe200078fdaff */
[----:B------:R-:W-:Y:S01]  /*90e0*/  FMUL.FTZ R133, R192, R52 ;  /* 0x00000034c0857220 */ /* 0x000fe20000410000 */
[----:B------:R-:W-:Y:S01]  /*90f0*/  FFMA.FTZ R141, R172, UR60, R131 ;  /* 0x0000003cac8d7c23 */ /* 0x000fe20008010083 */
[----:B------:R-:W-:Y:S01]  /*9100*/  FMUL.FTZ R139, R201, R95 ;  /* 0x0000005fc98b7220 */ /* 0x000fe20000410000 */
[----:B------:R-:W-:Y:S01]  /*9110*/  LEA R129, R134, R101, 0x2 ;  /* 0x0000006586817211 */ /* 0x000fe200078e10ff */
[C---:B------:R-:W-:Y:S01]  /*9120*/  FMUL.FTZ R131, R60.reuse, R133 ;  /* 0x000000853c837220 */ /* 0x040fe20000410000 */
[----:B------:R-:W-:Y:S01]  /*9130*/  FMUL.FTZ R60, R60, R135 ;  /* 0x000000873c3c7220 */ /* 0x000fe20000410000 */
[----:B------:R-:W-:Y:S01]  /*9140*/  FMUL.FTZ R137, R185, R95 ;  /* 0x0000005fb9897220 */ /* 0x000fe20000410000 */
[----:B------:R-:W-:Y:S01]  /*9150*/  FMUL.FTZ R134, R66, R139 ;  /* 0x0000008b42867220 */ /* 0x000fe20000410000 */
[C---:B------:R-:W-:Y:S01]  /*9160*/  FFMA.FTZ R131, R132.reuse, R135, R131 ;  /* 0x0000008784837223 */ /* 0x040fe20000010083 */
[C---:B------:R-:W-:Y:S01]  /*9170*/  FFMA.FTZ R60, R132.reuse, R133, -R60 ;  /* 0x00000085843c7223 */ /* 0x040fe2000001083c */
[----:B------:R-:W-:Y:S01]  /*9180*/  FFMA.FTZ R132, R132, R141, R136 ;  /* 0x0000008d84847223 */ /* 0x000fe20000010088 */
[-C--:B------:R-:W-:Y:S01]  /*9190*/  FMUL.FTZ R138, R64, R137.reuse ;  /* 0x00000089408a7220 */ /* 0x080fe20000410000 */
[-C--:B------:R-:W-:Y:S01]  /*91a0*/  FMUL.FTZ R141, R200, R96.reuse ;  /* 0x00000060c88d7220 */ /* 0x080fe20000410000 */
[CC--:B------:R-:W-:Y:S01]  /*91b0*/  FFMA.FTZ R134, R235.reuse, R137.reuse, R134 ;  /* 0x00000089eb867223 */ /* 0x0c0fe20000010086 */
[----:B------:R-:W-:Y:S01]  /*91c0*/  FMUL.FTZ R136, R66, R137 ;  /* 0x0000008942887220 */ /* 0x000fe20000410000 */
[----:B------:R-:W-:Y:S01]  /*91d0*/  FMUL.FTZ R137, R184, R96 ;  /* 0x00000060b8897220 */ /* 0x000fe20000410000 */
[----:B------:R-:W-:Y:S01]  /*91e0*/  LEA R166, R140, R101, 0x2 ;  /* 0x000000658ca67211 */ /* 0x000fe200078e10ff */
[----:B------:R-:W-:Y:S01]  /*91f0*/  FMUL.FTZ R143, R206, R141 ;  /* 0x0000008dce8f7220 */ /* 0x000fe20000410000 */
[----:B------:R-:W-:Y:S01]  /*9200*/  FFMA.FTZ R136, R235, R139, -R136 ;  /* 0x0000008beb887223 */ /* 0x000fe20000010888 */
[----:B------:R-:W-:Y:S01]  /*9210*/  LEA R145, R142, R101, 0x2 ;  /* 0x000000658e917211 */ /* 0x000fe200078e10ff */
[----:B------:R-:W-:Y:S01]  /*9220*/  FMUL.FTZ R140, R206, R137 ;  /* 0x00000089ce8c7220 */ /* 0x000fe20000410000 */
[----:B------:R-:W-:Y:S01]  /*9230*/  FMUL.FTZ R142, R199, R93 ;  /* 0x0000005dc78e7220 */ /* 0x000fe20000410000 */
[----:B------:R0:W-:Y:S01]  /*9240*/  STS [R129+0x2100], R138 ;  /* 0x0021008a81007388 */ /* 0x0001e20000000800 */
[----:B------:R-:W-:Y:S01]  /*9250*/  FFMA.FTZ R143, R204, R137, R143 ;  /* 0x00000089cc8f7223 */ /* 0x000fe2000001008f */
[----:B------:R-:W-:Y:S01]  /*9260*/  FADD.FTZ R136, RZ, R136 ;  /* 0x00000088ff887221 */ /* 0x000fe20000010000 */
[----:B------:R-:W-:Y:S01]  /*9270*/  FMUL.FTZ R139, R64, R139 ;  /* 0x0000008b408b7220 */ /* 0x000fe20000410000 */
[----:B------:R-:W-:Y:S01]  /*9280*/  FADD.FTZ R134, RZ, R134 ;  /* 0x00000086ff867221 */ /* 0x000fe20000010000 */
[----:B------:R-:W-:Y:S01]  /*9290*/  FMUL.FTZ R144, R209, R142 ;  /* 0x0000008ed1907220 */ /* 0x000fe20000410000 */
[----:B------:R-:W-:Y:S01]  /*92a0*/  LEA R168, R146, R101, 0x2 ;  /* 0x0000006592a87211 */ /* 0x000fe200078e10ff */
[----:B------:R-:W-:Y:S01]  /*92b0*/  FMUL.FTZ R146, R182, R94 ;  /* 0x0000005eb6927220 */ /* 0x000fe20000410000 */
[----:B------:R-:W-:Y:S01]  /*92c0*/  FADD.FTZ R134, R134, R143 ;  /* 0x0000008f86867221 */ /* 0x000fe20000010000 */
[----:B------:R1:W-:Y:S01]  /*92d0*/  STS [R166+0x2104], R139 ;  /* 0x0021048ba6007388 */ /* 0x0003e20000000800 */
[----:B0-----:R-:W-:Y:S01]  /*92e0*/  FMUL.FTZ R138, R65, R137 ;  /* 0x00000089418a7220 */ /* 0x001fe20000410000 */
[----:B------:R-:W-:Y:S01]  /*92f0*/  FFMA.FTZ R137, R204, R141, -R140 ;  /* 0x0000008dcc897223 */ /* 0x000fe2000001088c */
[----:B------:R-:W-:Y:S01]  /*9300*/  FMUL.FTZ R140, R183, R93 ;  /* 0x0000005db78c7220 */ /* 0x000fe20000410000 */
[----:B------:R-:W-:Y:S01]  /*9310*/  FMUL.FTZ R143, R69, R146 ;  /* 0x00000092458f7220 */ /* 0x000fe20000410000 */
[----:B------:R-:W-:Y:S01]  /*9320*/  FMUL.FTZ R141, R65, R141 ;  /* 0x0000008d418d7220 */ /* 0x000fe20000410000 */
[----:B------:R-:W-:Y:S01]  /*9330*/  FADD.FTZ R136, R136, R137 ;  /* 0x0000008988887221 */ /* 0x000fe20000010000 */
[-C--:B------:R-:W-:Y:S01]  /*9340*/  FFMA.FTZ R137, R203, R140.reuse, R144 ;  /* 0x0000008ccb897223 */ /* 0x080fe20000010090 */
[----:B------:R-:W-:Y:S01]  /*9350*/  FMUL.FTZ R144, R209, R140 ;  /* 0x0000008cd1907220 */ /* 0x000fe20000410000 */
[----:B------:R0:W-:Y:S01]  /*9360*/  STS [R145+0x2108], R138 ;  /* 0x0021088a91007388 */ /* 0x0001e20000000800 */
[----:B-1----:R-:W-:Y:S01]  /*9370*/  FMUL.FTZ R166, R198, R94 ;  /* 0x0000005ec6a67220 */ /* 0x002fe20000410000 */
[----:B------:R-:W-:Y:S01]  /*9380*/  FADD.FTZ R134, R134, R137 ;  /* 0x0000008986867221 */ /* 0x000fe20000010000 */
[-C--:B------:R-:W-:Y:S01]  /*9390*/  FFMA.FTZ R137, R203, R142.reuse, -R144 ;  /* 0x0000008ecb897223 */ /* 0x080fe20000010890 */
[----:B------:R-:W-:Y:S01]  /*93a0*/  FMUL.FTZ R142, R68, R142 ;  /* 0x0000008e448e7220 */ /* 0x000fe20000410000 */
[-C--:B------:R-:W-:Y:S01]  /*93b0*/  FMUL.FTZ R139, R69, R166.reuse ;  /* 0x000000a6458b7220 */ /* 0x080fe20000410000 */
[----:B------:R-:W-:Y:S01]  /*93c0*/  FFMA.FTZ R143, R208, R166, -R143 ;  /* 0x000000a6d08f7223 */ /* 0x000fe2000001088f */
[----:B------:R-:W-:Y:S01]  /*93d0*/  FADD.FTZ R136, R136, R137 ;  /* 0x0000008988887221 */ /* 0x000fe20000010000 */
[----:B------:R1:W-:Y:S01]  /*93e0*/  STS [R168+0x210c], R141 ;  /* 0x00210c8da8007388 */ /* 0x0003e20000000800 */
[-C--:B------:R-:W-:Y:S01]  /*93f0*/  FFMA.FTZ R139, R208, R146.reuse, R139 ;  /* 0x00000092d08b7223 */ /* 0x080fe2000001008b */
[----:B------:R-:W-:Y:S01]  /*9400*/  FMUL.FTZ R146, R67, R146 ;  /* 0x0000009243927220 */ /* 0x000fe20000410000 */
[----:B------:R-:W-:Y:S01]  /*9410*/  FADD.FTZ R136, R136, R143 ;  /* 0x0000008f88887221 */ /* 0x000fe20000010000 */
[-C--:B------:R-:W-:Y:S01]  /*9420*/  FMUL.FTZ R143, R197, R59.reuse ;  /* 0x0000003bc58f7220 */ /* 0x080fe20000410000 */
[----:B------:R-:W-:Y:S01]  /*9430*/  FADD.FTZ R134, R134, R139 ;  /* 0x0000008b86867221 */ /* 0x000fe20000010000 */
[----:B------:R-:W-:Y:S01]  /*9440*/  FMUL.FTZ R139, R181, R59 ;  /* 0x0000003bb58b7220 */ /* 0x000fe20000410000 */
[----:B------:R2:W-:Y:S01]  /*9450*/  STS [R129+0x2114], R142 ;  /* 0x0021148e81007388 */ /* 0x0005e20000000800 */
[C---:B0-----:R-:W-:Y:S01]  /*9460*/  FMUL.FTZ R138, R84.reuse, R143 ;  /* 0x0000008f548a7220 */ /* 0x041fe20000410000 */
[----:B------:R-:W-:Y:S01]  /*9470*/  FMUL.FTZ R166, R67, R166 ;  /* 0x000000a643a67220 */ /* 0x000fe20000410000 */
[-C--:B------:R-:W-:Y:S01]  /*9480*/  FMUL.FTZ R144, R84, R139.reuse ;  /* 0x0000008b54907220 */ /* 0x080fe20000410000 */
[CC--:B-1----:R-:W-:Y:S01]  /*9490*/  FMUL.FTZ R168, R70.reuse, R139.reuse ;  /* 0x0000008b46a87220 */ /* 0x0c2fe20000410000 */
[----:B------:R-:W-:Y:S01]  /*94a0*/  FFMA.FTZ R137, R207, R139, R138 ;  /* 0x0000008bcf897223 */ /* 0x000fe2000001008a */
[----:B------:R-:W-:Y:S01]  /*94b0*/  FMUL.FTZ R145, R195, R57 ;  /* 0x00000039c3917220 */ /* 0x000fe20000410000 */
[-C--:B------:R-:W-:Y:S01]  /*94c0*/  FFMA.FTZ R139, R207, R143.reuse, -R144 ;  /* 0x0000008fcf8b7223 */ /* 0x080fe20000010890 */
[----:B------:R-:W-:Y:S01]  /*94d0*/  FMUL.FTZ R144, R70, R143 ;  /* 0x0000008f46907220 */ /* 0x000fe20000410000 */
[----:B------:R-:W-:Y:S01]  /*94e0*/  FMUL.FTZ R140, R68, R140 ;  /* 0x0000008c448c7220 */ /* 0x000fe20000410000 */
[----:B--2---:R-:W-:Y:S01]  /*94f0*/  FMUL.FTZ R142, R196, R92 ;  /* 0x0000005cc48e7220 */ /* 0x004fe20000410000 */
[----:B------:R-:W-:Y:S01]  /*9500*/  FMUL.FTZ R143, R179, R57 ;  /* 0x00000039b38f7220 */ /* 0x000fe20000410000 */
[----:B------:R0:W-:Y:S01]  /*9510*/  STS [R129+0x2118], R146 ;  /* 0x0021189281007388 */ /* 0x0001e20000000800 */
[----:B------:R-:W-:Y:S01]  /*9520*/  FFMA.FTZ R89, R153, -R89, R222 ;  /* 0x8000005999597223 */ /* 0x000fe200000100de */
[----:B------:R-:W-:Y:S01]  /*9530*/  FMUL.FTZ R141, R85, R142 ;  /* 0x0000008e558d7220 */ /* 0x000fe20000410000 */
[-C--:B------:R-:W-:Y:S01]  /*9540*/  FMUL.FTZ R172, R71, R170.reuse ;  /* 0x000000aa47ac7220 */ /* 0x080fe20000410000 */
[----:B------:R1:W-:Y:S01]  /*9550*/  STS [R129+0x211c], R166 ;  /* 0x00211ca681007388 */ /* 0x0003e20000000800 */
[----:B------:R-:W-:Y:S01]  /*9560*/  FADD.FTZ R137, R134, R137 ;  /* 0x0000008986897221 */ /* 0x000fe20000010000 */
[-C--:B------:R-:W-:Y:S01]  /*9570*/  FFMA.FTZ R138, R214, R170.reuse, R141 ;  /* 0x000000aad68a7223 */ /* 0x080fe2000001008d */
[----:B------:R-:W-:Y:S01]  /*9580*/  FMUL.FTZ R141, R85, R170 ;  /* 0x000000aa558d7220 */ /* 0x000fe20000410000 */
[----:B------:R2:W-:Y:S01]  /*9590*/  STS [R129+0x2110], R140 ;  /* 0x0021108c81007388 */ /* 0x0005e20000000800 */
[----:B------:R-:W-:Y:S01]  /*95a0*/  FMUL.FTZ R170, R178, R58 ;  /* 0x0000003ab2aa7220 */ /* 0x000fe20000410000 */
[----:B0-----:R-:W-:Y:S01]  /*95b0*/  FMUL.FTZ R146, R88, R145 ;  /* 0x0000009158927220 */ /* 0x001fe20000410000 */
[----:B------:R-:W-:Y:S01]  /*95c0*/  FFMA.FTZ R217, R154, -R113, R217 ;  /* 0x800000719ad97223 */ /* 0x000fe200000100d9 */
[----:B------:R0:W-:Y:S01]  /*95d0*/  STS [R129+0x2120], R168 ;  /* 0x002120a881007388 */ /* 0x0001e20000000800 */
[----:B------:R-:W-:Y:S01]  /*95e0*/  FFMA.FTZ R215, R11, -R215, R212 ;  /* 0x800000d70bd77223 */ /* 0x000fe200000100d4 */
[----:B-1----:R-:W-:Y:S01]  /*95f0*/  FMUL.FTZ R166, R88, R143 ;  /* 0x0000008f58a67220 */ /* 0x002fe20000410000 */
[----:B------:R-:W-:Y:S01]  /*9600*/  FFMA.FTZ R113, R156, -R113, R223 ;  /* 0x800000719c717223 */ /* 0x000fe200000100df */
[----:B------:R1:W-:Y:S01]  /*9610*/  STS [R129+0x2124], R144 ;  /* 0x0021249081007388 */ /* 0x0003e20000000800 */
[----:B------:R-:W-:Y:S01]  /*9620*/  FMUL.FTZ R192, R187, R55 ;  /* 0x00000037bbc07220 */ /* 0x000fe20000410000 */
[----:B--2---:R-:W-:Y:S01]  /*9630*/  FFMA.FTZ R140, R214, R142, -R141 ;  /* 0x0000008ed68c7223 */ /* 0x004fe2000001088d */
[-C--:B------:R-:W-:Y:S01]  /*9640*/  FFMA.FTZ R141, R213, R143.reuse, R146 ;  /* 0x0000008fd58d7223 */ /* 0x080fe20000010092 */
[----:B------:R-:W-:Y:S01]  /*9650*/  FMUL.FTZ R146, R86, R143 ;  /* 0x0000008f56927220 */ /* 0x000fe20000410000 */
[----:B------:R2:W-:Y:S01]  /*9660*/  STS [R129+0x2128], R172 ;  /* 0x002128ac81007388 */ /* 0x0005e20000000800 */
[----:B0-----:R-:W-:Y:S01]  /*9670*/  FMUL.FTZ R168, R194, R58 ;  /* 0x0000003ac2a87220 */ /* 0x001fe20000410000 */
[----:B------:R-:W-:Y:S01]  /*9680*/  FADD.FTZ R138, R137, R138 ;  /* 0x0000008a898a7221 */ /* 0x000fe20000010000 */
[-C--:B------:R-:W-:Y:S01]  /*9690*/  FFMA.FTZ R228, R155, -R115.reuse, R228 ;  /* 0x800000739be47223 */ /* 0x080fe200000100e4 */
[----:B------:R-:W-:Y:S01]  /*96a0*/  FFMA.FTZ R115, R157, -R115, R224 ;  /* 0x800000739d737223 */ /* 0x000fe200000100e0 */
[----:B-1----:R-:W-:Y:S01]  /*96b0*/  FMUL.FTZ R144, R71, R142 ;  /* 0x0000008e47907220 */ /* 0x002fe20000410000 */
[-C--:B------:R-:W-:Y:S01]  /*96c0*/  FFMA.FTZ R142, R213, R145.reuse, -R166 ;  /* 0x00000091d58e7223 */ /* 0x080fe200000108a6 */
[----:B------:R-:W-:Y:S01]  /*96d0*/  FMUL.FTZ R166, R86, R145 ;  /* 0x0000009156a67220 */ /* 0x000fe20000410000 */
[----:B------:R-:W-:Y:S01]  /*96e0*/  FMUL.FTZ R145, R89, R168 ;  /* 0x000000a859917220 */ /* 0x000fe20000410000 */
[----:B------:R0:W-:Y:S01]  /*96f0*/  STS [R129+0x2130], R146 ;  /* 0x0021309281007388 */ /* 0x0001e20000000800 */
[----:B--2---:R-:W-:Y:S01]  /*9700*/  FMUL.FTZ R172, R87, R170 ;  /* 0x000000aa57ac7220 */ /* 0x004fe20000410000 */
[----:B------:R-:W-:Y:S01]  /*9710*/  FMUL.FTZ R210, R176, R56 ;  /* 0x00000038b0d27220 */ /* 0x000fe20000410000 */
[----:B------:R-:W-:Y:S01]  /*9720*/  FFMA.FTZ R222, R10, -R222, R215 ;  /* 0x800000de0ade7223 */ /* 0x000fe200000100d7 */
[----:B------:R1:W-:Y:S01]  /*9730*/  STS [R129+0x212c], R144 ;  /* 0x00212c9081007388 */ /* 0x0003e20000000800 */
[----:B------:R-:W-:Y:S01]  /*9740*/  FFMA.FTZ R163, R216, R170, R145 ;  /* 0x000000aad8a37223 */ /* 0x000fe20000010091 */
[----:B------:R-:W-:Y:S01]  /*9750*/  FMUL.FTZ R212, R188, R56 ;  /* 0x00000038bcd47220 */ /* 0x000fe20000410000 */
[----:B------:R-:W-:Y:S01]  /*9760*/  FMUL.FTZ R145, R89, R170 ;  /* 0x000000aa59917220 */ /* 0x000fe20000410000 */
[----:B------:R-:W-:Y:S01]  /*9770*/  FADD.FTZ R138, R138, R141 ;  /* 0x0000008d8a8a7221 */ /* 0x000fe20000010000 */
[----:B------:R-:W-:Y:S01]  /*9780*/  FADD.FTZ R139, R136, R139 ;  /* 0x0000008b888b7221 */ /* 0x000fe20000010000 */
[----:B0-----:R-:W-:Y:S01]  /*9790*/  FMUL.FTZ R146, R177, R55 ;  /* 0x00000037b1927220 */ /* 0x001fe20000410000 */
[----:B------:R-:W-:Y:S01]  /*97a0*/  FFMA.FTZ R227, R158, -R119, R227 ;  /* 0x800000779ee37223 */ /* 0x000fe200000100e3 */
[----:B------:R0:W-:Y:S01]  /*97b0*/  STS [R129+0x2134], R166 ;  /* 0x002134a681007388 */ /* 0x0001e20000000800 */
[----:B------:R-:W-:Y:S01]  /*97c0*/  FMUL.FTZ R165, R115, R210 ;  /* 0x000000d273a57220 */ /* 0x000fe20000410000 */
[----:B-1----:R-:W-:Y:S01]  /*97d0*/  FMUL.FTZ R144, R113, R192 ;  /* 0x000000c071907220 */ /* 0x002fe20000410000 */
[----:B------:R-:W-:Y:S01]  /*97e0*/  FFMA.FTZ R223, R9, -R223, R222 ;  /* 0x800000df09df7223 */ /* 0x000fe200000100de */
[----:B------:R1:W-:Y:S01]  /*97f0*/  STS [R129+0x2138], R172 ;  /* 0x002138ac81007388 */ /* 0x0003e20000000800 */
[----:B------:R-:W-:Y:S01]  /*9800*/  FFMA.FTZ R119, R160, -R119, R231 ;  /* 0x80000077a0777223 */ /* 0x000fe200000100e7 */
[-C--:B------:R-:W-:Y:S01]  /*9810*/  FFMA.FTZ R144, R217, R146.reuse, R144 ;  /* 0x00000092d9907223 */ /* 0x080fe20000010090 */
[----:B------:R-:W-:Y:S01]  /*9820*/  FMUL.FTZ R170, R90, R146 ;  /* 0x000000925aaa7220 */ /* 0x000fe20000410000 */
[----:B------:R-:W-:Y:S01]  /*9830*/  FMUL.FTZ R143, R115, R212 ;  /* 0x000000d4738f7220 */ /* 0x000fe20000410000 */
[-C--:B------:R-:W-:Y:S01]  /*9840*/  FMUL.FTZ R218, R189, R53.reuse ;  /* 0x00000035bdda7220 */ /* 0x080fe20000410000 */
[----:B0-----:R-:W-:Y:S01]  /*9850*/  FMUL.FTZ R166, R113, R146 ;  /* 0x0000009271a67220 */ /* 0x001fe20000410000 */
[-C--:B------:R-:W-:Y:S01]  /*9860*/  FFMA.FTZ R146, R216, R168.reuse, -R145 ;  /* 0x000000a8d8927223 */ /* 0x080fe20000010891 */
[----:B------:R-:W-:Y:S01]  /*9870*/  FADD.FTZ R163, R138, R163 ;  /* 0x000000a38aa37221 */ /* 0x000fe20000010000 */
[----:B------:R-:W-:Y:S01]  /*9880*/  FMUL.FTZ R168, R87, R168 ;  /* 0x000000a857a87220 */ /* 0x000fe20000410000 */
[----:B-1----:R-:W-:Y:S01]  /*9890*/  FMUL.FTZ R172, R175, R53 ;  /* 0x00000035afac7220 */ /* 0x002fe20000410000 */
[----:B------:R-:W-:Y:S01]  /*98a0*/  FADD.FTZ R139, R139, R140 ;  /* 0x0000008c8b8b7221 */ /* 0x000fe20000010000 */
[----:B------:R-:W-:Y:S01]  /*98b0*/  FFMA.FTZ R145, R228, R212, -R165 ;  /* 0x000000d4e4917223 */ /* 0x000fe200000108a5 */
[----:B------:R-:W-:Y:S01]  /*98c0*/  FFMA.FTZ R224, R8, -R224, R223 ;  /* 0x800000e008e07223 */ /* 0x000fe200000100df */
[-C--:B------:R-:W-:Y:S01]  /*98d0*/  FFMA.FTZ R230, R159, -R121.reuse, R230 ;  /* 0x800000799fe67223 */ /* 0x080fe200000100e6 */
[----:B------:R-:W-:Y:S01]  /*98e0*/  FMUL.FTZ R169, R169, R202 ;  /* 0x000000caa9a97220 */ /* 0x000fe20000410000 */
[----:B------:R-:W-:Y:S01]  /*98f0*/  FMUL.FTZ R165, R119, R172 ;  /* 0x000000ac77a57220 */ /* 0x000fe20000410000 */
[----:B------:R-:W-:Y:S01]  /*9900*/  FFMA.FTZ R121, R161, -R121, R232 ;  /* 0x80000079a1797223 */ /* 0x000fe200000100e8 */
[----:B------:R-:W-:Y:S01]  /*9910*/  FFMA.FTZ R143, R228, R210, R143 ;  /* 0x000000d2e48f7223 */ /* 0x000fe2000001008f */
[----:B------:R-:W-:Y:S01]  /*9920*/  FMUL.FTZ R226, R190, R54 ;  /* 0x00000036bee27220 */ /* 0x000fe20000410000 */
[----:B------:R-:W-:Y:S01]  /*9930*/  FMUL.FTZ R222, R119, R218 ;  /* 0x000000da77de7220 */ /* 0x000fe20000410000 */
[----:B------:R-:W-:Y:S01]  /*9940*/  FADD.FTZ R144, R163, R144 ;  /* 0x00000090a3907221 */ /* 0x000fe20000010000 */
[----:B------:R-:W-:Y:S01]  /*9950*/  FADD.FTZ R139, R139, R142 ;  /* 0x0000008e8b8b7221 */ /* 0x000fe20000010000 */
[----:B------:R0:W-:Y:S01]  /*9960*/  STS [R129+0x213c], R168 ;  /* 0x00213ca881007388 */ /* 0x0001e20000000800 */
[----:B------:R-:W-:Y:S01]  /*9970*/  FFMA.FTZ R231, R7, -R231, R224 ;  /* 0x800000e707e77223 */ /* 0x000fe200000100e0 */
[----:B------:R-:W-:Y:S01]  /*9980*/  FFMA.FTZ R126, R167, R186, R169 ;  /* 0x000000baa77e7223 */ /* 0x000fe200000100a9 */
[----:B------:R-:W-:Y:S01]  /*9990*/  FMUL.FTZ R224, R174, R54 ;  /* 0x00000036aee07220 */ /* 0x000fe20000410000 */
[----:B------:R-:W-:Y:S01]  /*99a0*/  FMUL.FTZ R167, R121, R226 ;  /* 0x000000e279a77220 */ /* 0x000fe20000410000 */
[----:B------:R-:W-:Y:S01]  /*99b0*/  FFMA.FTZ R222, R227, R172, R222 ;  /* 0x000000ace3de7223 */ /* 0x000fe200000100de */
[----:B------:R-:W-:Y:S01]  /*99c0*/  FADD.FTZ R143, R144, R143 ;  /* 0x0000008f908f7221 */ /* 0x000fe20000010000 */
[----:B------:R-:W-:Y:S01]  /*99d0*/  FFMA.FTZ R166, R217, R192, -R166 ;  /* 0x000000c0d9a67223 */ /* 0x000fe200000108a6 */
[----:B------:R-:W-:Y:S01]  /*99e0*/  FADD.FTZ R139, R139, R146 ;  /* 0x000000928b8b7221 */ /* 0x000fe20000010000 */
[----:B------:R1:W-:Y:S01]  /*99f0*/  STS [R129+0x2140], R170 ;  /* 0x002140aa81007388 */ /* 0x0003e20000000800 */
[----:B0-----:R-:W-:Y:S01]  /*9a00*/  FFMA.FTZ R168, R227, R218, -R165 ;  /* 0x000000dae3a87223 */ /* 0x001fe200000108a5 */
[-C--:B------:R-:W-:Y:S01]  /*9a10*/  FMUL.FTZ R165, R191, R51.reuse ;  /* 0x00000033bfa57220 */ /* 0x080fe20000410000 */
[----:B------:R-:W-:Y:S01]  /*9a20*/  FMUL.FTZ R137, R173, R51 ;  /* 0x00000033ad897220 */ /* 0x000fe20000410000 */
[----:B------:R-:W-:Y:S01]  /*9a30*/  FADD.FTZ R143, R143, R222 ;  /* 0x000000de8f8f7221 */ /* 0x000fe20000010000 */
[----:B------:R-:W-:Y:S01]  /*9a40*/  FADD.FTZ R166, R139, R166 ;  /* 0x000000a68ba67221 */ /* 0x000fe20000010000 */
[----:B------:R-:W-:Y:S01]  /*9a50*/  FMUL.FTZ R134, R122, R165 ;  /* 0x000000a57a867220 */ /* 0x000fe20000410000 */
[----:B------:R-:W-:Y:S01]  /*9a60*/  FMUL.FTZ R192, R90, R192 ;  /* 0x000000c05ac07220 */ /* 0x000fe20000410000 */
[-C--:B------:R-:W-:Y:S01]  /*9a70*/  FMUL.FTZ R169, R121, R224.reuse ;  /* 0x000000e079a97220 */ /* 0x080fe20000410000 */
[----:B------:R-:W-:Y:S01]  /*9a80*/  FADD.FTZ R145, R166, R145 ;  /* 0x00000091a6917221 */ /* 0x000fe20000010000 */
[----:B-1----:R-:W-:Y:S01]  /*9a90*/  FFMA.FTZ R170, R230, R224, R167 ;  /* 0x000000e0e6aa7223 */ /* 0x002fe200000100a7 */
[-C--:B------:R-:W-:Y:S01]  /*9aa0*/  FFMA.FTZ R134, R229, R137.reuse, R134 ;  /* 0x00000089e5867223 */ /* 0x080fe20000010086 */
[----:B------:R0:W-:Y:S01]  /*9ab0*/  STS [R129+0x2144], R192 ;  /* 0x002144c081007388 */ /* 0x0001e20000000800 */
[----:B------:R-:W-:Y:S01]  /*9ac0*/  FMUL.FTZ R136, R122, R137 ;  /* 0x000000897a887220 */ /* 0x000fe20000410000 */
[----:B------:R-:W-:Y:S01]  /*9ad0*/  FADD.FTZ R143, R143, R170 ;  /* 0x000000aa8f8f7221 */ /* 0x000fe20000010000 */
[----:B------:R-:W-:Y:S01]  /*9ae0*/  FADD.FTZ R145, R145, R168 ;  /* 0x000000a891917221 */ /* 0x000fe20000010000 */
[C---:B------:R-:W-:Y:S01]  /*9af0*/  FMUL.FTZ R172, R116.reuse, R172 ;  /* 0x000000ac74ac7220 */ /* 0x040fe20000410000 */
[----:B------:R-:W-:Y:S01]  /*9b00*/  FFMA.FTZ R136, R229, R165, -R136 ;  /* 0x000000a5e5887223 */ /* 0x000fe20000010888 */
[----:B------:R-:W-:Y:S01]  /*9b10*/  FADD.FTZ R134, R143, R134 ;  /* 0x000000868f867221 */ /* 0x000fe20000010000 */
[----:B------:R-:W-:Y:S01]  /*9b20*/  FMUL.FTZ R212, R91, R212 ;  /* 0x000000d45bd47220 */ /* 0x000fe20000410000 */
[----:B------:R-:W-:Y:S01]  /*9b30*/  FMUL.FTZ R218, R116, R218 ;  /* 0x000000da74da7220 */ /* 0x000fe20000410000 */
[----:B------:R1:W-:Y:S01]  /*9b40*/  STS [R129+0x2150], R172 ;  /* 0x002150ac81007388 */ /* 0x0003e20000000800 */
[----:B0-----:R-:W-:Y:S01]  /*9b50*/  FFMA.FTZ R192, R230, R226, -R169 ;  /* 0x000000e2e6c07223 */ /* 0x001fe200000108a9 */
[----:B------:R-:W-:Y:S01]  /*9b60*/  FADD.FTZ R134, R134, R131 ;  /* 0x0000008386867221 */ /* 0x000fe20000010000 */
[----:B------:R-:W-:Y:S01]  /*9b70*/  MOV R169, UR48 ;  /* 0x0000003000a97c02 */ /* 0x000fe20008000f00 */
[----:B------:R-:W-:Y:S01]  /*9b80*/  FMUL.FTZ R140, R120, R137 ;  /* 0x00000089788c7220 */ /* 0x000fe20000410000 */
[----:B------:R-:W-:Y:S01]  /*9b90*/  FADD.FTZ R145, R145, R192 ;  /* 0x000000c091917221 */ /* 0x000fe20000010000 */
[----:B------:R-:W-:Y:S01]  /*9ba0*/  FADD.FTZ R167, R134, R61 ;  /* 0x0000003d86a77221 */ /* 0x000fe20000010000 */
[----:B------:R-:W-:Y:S01]  /*9bb0*/  FMUL.FTZ R61, R174, UR59 ;  /* 0x0000003bae3d7c20 */ /* 0x000fe20008410000 */
[----:B------:R-:W-:Y:S01]  /*9bc0*/  LEA R169, R169, -R104, 0x1 ;  /* 0x80000068a9a97211 */ /* 0x000fe200078e08ff */
[----:B------:R-:W-:Y:S01]  /*9bd0*/  FADD.FTZ R145, R145, R136 ;  /* 0x0000008891917221 */ /* 0x000fe20000010000 */
[----:B------:R-:W-:Y:S01]  /*9be0*/  FMUL.FTZ R138, R120, R165 ;  /* 0x000000a5788a7220 */ /* 0x000fe20000410000 */
[----:B------:R-:W-:Y:S01]  /*9bf0*/  FFMA.FTZ R166, R190, UR60, -R61 ;  /* 0x0000003cbea67c23 */ /* 0x000fe2000801083d */
[----:B------:R-:W-:Y:S01]  /*9c00*/  FMUL.FTZ R61, R176, UR59 ;  /* 0x0000003bb03d7c20 */ /* 0x000fe20008410000 */
[----:B------:R-:W-:Y:S01]  /*9c10*/  FADD.FTZ R222, R145, R60 ;  /* 0x0000003c91de7221 */ /* 0x000fe20000010000 */
[----:B------:R-:W-:Y:S01]  /*9c20*/  FMUL.FTZ R60, R173, UR59 ;  /* 0x0000003bad3c7c20 */ /* 0x000fe20008410000 */
[----:B------:R0:W-:Y:S01]  /*9c30*/  STS [R129+0x214c], R212 ;  /* 0x00214cd481007388 */ /* 0x0001e20000000800 */
[----:B------:R-:W-:Y:S01]  /*9c40*/  ISETP.GE.AND P0, PT, R169, 0x1, PT ;  /* 0x00000001a900780c */ /* 0x000fe20003f06270 */
[----:B-1----:R-:W-:Y:S01]  /*9c50*/  FFMA.FTZ R172, R188, UR60, -R61 ;  /* 0x0000003cbcac7c23 */ /* 0x002fe2000801083d */
[----:B------:R-:W-:Y:S01]  /*9c60*/  FFMA.FTZ R141, R191, UR60, -R60 ;  /* 0x0000003cbf8d7c23 */ /* 0x000fe2000801083c */
[----:B------:R1:W-:Y:S01]  /*9c70*/  STS [R129+0x2154], R218 ;  /* 0x002154da81007388 */ /* 0x0003e20000000800 */
[----:B------:R-:W-:Y:S01]  /*9c80*/  FMUL.FTZ R61, R178, UR59 ;  /* 0x0000003bb23d7c20 */ /* 0x000fe20008410000 */
[----:B------:R-:W-:Y:S01]  /*9c90*/  FMUL.FTZ R60, R179, UR59 ;  /* 0x0000003bb33c7c20 */ /* 0x000fe20008410000 */
[----:B------:R-:W-:Y:S01]  /*9ca0*/  FFMA.FTZ R232, R6, -R232, R231 ;  /* 0x800000e806e87223 */ /* 0x000fe200000100e7 */
[----:B------:R2:W-:Y:S01]  /*9cb0*/  STS [R129+0x2160], R140 ;  /* 0x0021608c81007388 */ /* 0x0005e20000000800 */
[----:B------:R-:W-:Y:S01]  /*9cc0*/  FMUL.FTZ R144, R123, R133 ;  /* 0x000000857b907220 */ /* 0x000fe20000410000 */
[----:B0-----:R-:W-:Y:S01]  /*9cd0*/  FMUL.FTZ R212, R202, R40 ;  /* 0x00000028cad47220 */ /* 0x001fe20000410000 */
[----:B------:R-:W-:Y:S01]  /*9ce0*/  FMUL.FTZ R210, R91, R210 ;  /* 0x000000d25bd27220 */ /* 0x000fe20000410000 */
[----:B------:R0:W-:Y:S01]  /*9cf0*/  STS [R129+0x2164], R138 ;  /* 0x0021648a81007388 */ /* 0x0001e20000000800 */
[C---:B------:R-:W-:Y:S01]  /*9d00*/  FMUL.FTZ R224, R117.reuse, R224 ;  /* 0x000000e075e07220 */ /* 0x040fe20000410000 */
[----:B-1----:R-:W-:Y:S01]  /*9d10*/  FMUL.FTZ R218, R186, R40 ;  /* 0x00000028bada7220 */ /* 0x002fe20000410000 */
[----:B------:R-:W-:Y:S01]  /*9d20*/  FMUL.FTZ R226, R117, R226 ;  /* 0x000000e275e27220 */ /* 0x000fe20000410000 */
[----:B------:R-:W-:Y:S01]  /*9d30*/  FMUL.FTZ R142, R123, R135 ;  /* 0x000000877b8e7220 */ /* 0x000fe20000410000 */
[----:B------:R-:W-:Y:S01]  /*9d40*/  FFMA.FTZ R202, R194, UR60, -R61 ;  /* 0x0000003cc2ca7c23 */ /* 0x000fe2000801083d */
[----:B--2---:R-:W-:Y:S01]  /*9d50*/  FMUL.FTZ R140, R125, R212 ;  /* 0x000000d47d8c7220 */ /* 0x004fe20000410000 */
[----:B------:R-:W-:Y:S01]  /*9d60*/  FFMA.FTZ R165, R195, UR60, -R60 ;  /* 0x0000003cc3a57c23 */ /* 0x000fe2000801083c */
[----:B------:R-:W-:Y:S01]  /*9d70*/  FMUL.FTZ R61, R180, UR59 ;  /* 0x0000003bb43d7c20 */ /* 0x000fe20008410000 */
[----:B------:R-:W-:Y:S01]  /*9d80*/  FMUL.FTZ R60, R181, UR59 ;  /* 0x0000003bb53c7c20 */ /* 0x000fe20008410000 */
[----:B0-----:R-:W-:Y:S01]  /*9d90*/  FMUL.FTZ R138, R125, R218 ;  /* 0x000000da7d8a7220 */ /* 0x001fe20000410000 */
[----:B------:R-:W-:Y:S01]  /*9da0*/  FFMA.FTZ R237, R5, -R237, R232 ;  /* 0x800000ed05ed7223 */ /* 0x000fe200000100e8 */
[----:B------:R0:W-:Y:S01]  /*9db0*/  STS [R129+0x216c], R144 ;  /* 0x00216c9081007388 */ /* 0x0001e20000000800 */
[----:B------:R-:W-:Y:S01]  /*9dc0*/  FFMA.FTZ R137, R197, UR60, -R60 ;  /* 0x0000003cc5897c23 */ /* 0x000fe2000801083c */
        /* <DEDUP_REMOVED lines=8> */
[----:B0-----:R-:W-:Y:S01]  /*9e50*/  FFMA.FTZ R144, R196, UR60, -R61 ;  /* 0x0000003cc4907c23 */ /* 0x001fe2000801083d */
[----:B------:R-:W-:Y:S01]  /*9e60*/  FMUL.FTZ R186, R177, UR59 ;  /* 0x0000003bb1ba7c20 */ /* 0x000fe20008410000 */
[----:B------:R-:W-:Y:S01]  /*9e70*/  STS [R129+0x215c], R226 ;  /* 0x00215ce281007388 */ /* 0x000fe20000000800 */
[----:B------:R-:W-:Y:S01]  /*9e80*/  FMUL.FTZ R192, R187, UR59 ;  /* 0x0000003bbbc07c20 */ /* 0x000fe20008410000 */
[----:B------:R-:W-:Y:S01]  /*9e90*/  FMUL.FTZ R163, R194, UR59 ;  /* 0x0000003bc2a37c20 */ /* 0x000fe20008410000 */
[----:B-1----:R-:W-:Y:S01]  /*9ea0*/  FMUL.FTZ R210, R195, UR59 ;  /* 0x0000003bc3d27c20 */ /* 0x002fe20008410000 */
        /* <DEDUP_REMOVED lines=10> */
[----:B------:R-:W-:Y:S01]  /*9f50*/  FFMA.FTZ R219, R3, -R219, R234 ;  /* 0x800000db03db7223 */ /* 0x000fe200000100ea */
[----:B------:R-:W-:Y:S01]  /*9f60*/  FFMA.FTZ R146, R173, UR60, R146 ;  /* 0x0000003cad927c23 */ /* 0x000fe20008010092 */
[----:B------:R0:W-:Y:S01]  /*9f70*/  STS [R129+0x2178], R138 ;  /* 0x0021788a81007388 */ /* 0x0001e20000000800 */
[----:B------:R-:W-:Y:S01]  /*9f80*/  FFMA.FTZ R143, R174, UR60, R143 ;  /* 0x0000003cae8f7c23 */ /* 0x000fe2000801008f */
[----:B------:R-:W-:Y:S01]  /*9f90*/  FFMA.FTZ R168, R189, UR60, -R168 ;  /* 0x0000003cbda87c23 */ /* 0x000fe200080108a8 */
[----:B------:R-:W-:Y:S01]  /*9fa0*/  FFMA.FTZ R170, R175, UR60, R170 ;  /* 0x0000003cafaa7c23 */ /* 0x000fe200080100aa */
[----:B------:R1:W-:Y:S01]  /*9fb0*/  STS [R129+0x217c], R140 ;  /* 0x00217c8c81007388 */ /* 0x0003e20000000800 */
[----:B------:R-:W-:Y:S01]  /*9fc0*/  FFMA.FTZ R145, R176, UR60, R145 ;  /* 0x0000003cb0917c23 */ /* 0x000fe20008010091 */
[----:B------:R-:W-:Y:S01]  /*9fd0*/  FFMA.FTZ R186, R187, UR60, -R186 ;  /* 0x0000003cbbba7c23 */ /* 0x000fe200080108ba */
[----:B------:R-:W-:Y:S01]  /*9fe0*/  FFMA.FTZ R192, R177, UR60, R192 ;  /* 0x0000003cb1c07c23 */ /* 0x000fe200080100c0 */
[----:B------:R-:W-:Y:S01]  /*9ff0*/  FFMA.FTZ R163, R178, UR60, R163 ;  /* 0x0000003cb2a37c23 */ /* 0x000fe200080100a3 */
[----:B------:R-:W-:Y:S01]  /*a000*/  FFMA.FTZ R210, R179, UR60, R210 ;  /* 0x0000003cb3d27c23 */ /* 0x000fe200080100d2 */
[----:B0-----:R-:W-:Y:S01]  /*a010*/  FMUL.FTZ R138, R183, UR59 ;  /* 0x0000003bb78a7c20 */ /* 0x001fe20008410000 */
[----:B------:R-:W-:Y:S01]  /*a020*/  FFMA.FTZ R139, R180, UR60, R139 ;  /* 0x0000003cb48b7c23 */ /* 0x000fe2000801008b */
[----:B------:R-:W-:Y:S01]  /*a030*/  FFMA.FTZ R142, R198, UR60, -R61 ;  /* 0x0000003cc68e7c23 */ /* 0x000fe2000801083d */
[----:B------:R-:W-:Y:S01]  /*a040*/  FFMA.FTZ R135, R182, UR60, R135 ;  /* 0x0000003cb6877c23 */ /* 0x000fe20008010087 */
[----:B-1----:R-:W-:Y:S01]  /*a050*/  FMUL.FTZ R140, R197, UR59 ;  /* 0x0000003bc58c7c20 */ /* 0x002fe20008410000 */
[C---:B------:R-:W-:Y:S01]  /*a060*/  FMUL.FTZ R129, R200.reuse, UR59 ;  /* 0x0000003bc8817c20 */ /* 0x040fe20008410000 */
[----:B------:R-:W-:Y:S01]  /*a070*/  FFMA.FTZ R138, R199, UR60, -R138 ;  /* 0x0000003cc78a7c23 */ /* 0x000fe2000801088a */
[----:B------:R-:W-:Y:S01]  /*a080*/  FFMA.FTZ R136, R183, UR60, R136 ;  /* 0x0000003cb7887c23 */ /* 0x000fe20008010088 */
[----:B------:R-:W-:Y:S01]  /*a090*/  FFMA.FTZ R140, R181, UR60, R140 ;  /* 0x0000003cb58c7c23 */ /* 0x000fe2000801008c */
        /* <DEDUP_REMOVED lines=34> */
.L_x_5034:
[----:B------:R-:W-:Y:S05]  /*a2c0*/  BSYNC B0 ;  /* 0x0000000000007941 */ /* 0x000fea0003800000 */
.L_x_5033:
[----:B------:R-:W-:Y:S01]  /*a2d0*/  USHF.R.U32.HI UR48, URZ, 0x1, UR29 ;  /* 0x000000013f307899 */ /* 0x000fe2000801161d */
[----:B------:R-:W1:Y:S01]  /*a2e0*/  LDC.64 R60, c[0x0][0x360] ;  /* 0x0000d800ff3c7b82 */ /* 0x000e620000000a00 */
[----:B------:R-:W-:Y:S01]  /*a2f0*/  USHF.R.U64 UR59, UR28, 0x1, UR29 ;  /* 0x000000011c3b7899 */ /* 0x000fe2000800121d */
[----:B0-----:R-:W-:Y:S01]  /*a300*/  FMUL.FTZ R63, R2, R220 ;  /* 0x000000dc023f7220 */ /* 0x001fe20000410000 */
[----:B------:R-:W-:Y:S01]  /*a310*/  UIMAD UR60, UR48, UR11, URZ ;  /* 0x0000000b303c72a4 */ /* 0x000fe2000f8e023f */
[----:B------:R-:W-:Y:S01]  /*a320*/  FMUL.FTZ R220, R128, R212 ;  /* 0x000000d480dc7220 */ /* 0x000fe20000410000 */
[----:B------:R-:W-:Y:S01]  /*a330*/  UIMAD.WIDE.U32 UR48, UR59, UR11, URZ ;  /* 0x0000000b3b3072a5 */ /* 0x000fe2000f8e003f */
[----:B------:R-:W-:Y:S01]  /*a340*/  FADD.FTZ R124, R124, R63 ;  /* 0x0000003f7c7c7221 */ /* 0x000fe20000010000 */
[----:B------:R-:W-:Y:S01]  /*a350*/  UIMAD UR60, UR57, UR59, UR60 ;  /* 0x0000003b393c72a4 */ /* 0x000fe2000f8e023c */
[-C--:B------:R-:W-:Y:S01]  /*a360*/  FMUL.FTZ R128, R128, R218.reuse ;  /* 0x000000da80807220 */ /* 0x080fe20000410000 */
[----:B------:R-:W-:Y:S01]  /*a370*/  UIMAD UR58, UR58, UR30, URZ ;  /* 0x0000001e3a3a72a4 */ /* 0x000fe2000f8e023f */
[----:B------:R-:W-:Y:S01]  /*a380*/  FFMA.FTZ R218, R127, R218, R220 ;  /* 0x000000da7fda7223 */ /* 0x000fe200000100dc */
[----:B------:R-:W-:Y:S01]  /*a390*/  UIADD3 UR49, UR60, UR49, URZ ;  /* 0x000000313c317290 */ /* 0x000fe2000fffe03f */
[----:B------:R-:W-:Y:S01]  /*a3a0*/  FFMA.FTZ R125, R125, R126, R72 ;  /* 0x0000007e7d7d7223 */ /* 0x000fe20000010048 */
[----:B------:R-:W-:Y:S01]  /*a3b0*/  UIMAD UR57, UR12, UR31, UR58 ;  /* 0x0000001f0c3972a4 */ /* 0x000fe2000f8e023a */
[----:B------:R-:W-:Y:S01]  /*a3c0*/  FADD.FTZ R72, R222, R75 ;  /* 0x0000004bde487221 */ /* 0x000fe20000010000 */
[----:B------:R-:W-:Y:S01]  /*a3d0*/  UIMAD.WIDE.U32 UR48, UR12, UR30, UR48 ;  /* 0x0000001e0c3072a5 */ /* 0x000fe2000f8e0030 */
[----:B------:R-:W-:Y:S01]  /*a3e0*/  IADD3 R75, R104, 0x100, RZ ;  /* 0x00000100684b7810 */ /* 0x000fe20007ffe0ff */
[----:B------:R-:W-:Y:S01]  /*a3f0*/  FFMA.FTZ R193, R127, R212, -R128 ;  /* 0x000000d47fc17223 */ /* 0x000fe20000010880 */
[----:B------:R-:W-:Y:S01]  /*a400*/  FMUL.FTZ R236, R2, R236 ;  /* 0x000000ec02ec7220 */ /* 0x000fe20000410000 */
[----:B------:R-:W-:Y:S01]  /*a410*/  UIADD3 UR57, UR57, UR49, URZ ;  /* 0x0000003139397290 */ /* 0x000fe2000fffe03f */
[C---:B------:R-:W-:Y:S01]  /*a420*/  IADD3 R127, R104.reuse, 0x180, RZ ;  /* 0x00000180687f7810 */ /* 0x040fe20007ffe0ff */
[----:B------:R-:W-:Y:S01]  /*a430*/  ULEA UR58, UP0, UR48, UR32, 0x3 ;  /* 0x00000020303a7291 */ /* 0x000fe2000f80183f */
[----:B------:R-:W-:Y:S01]  /*a440*/  LEA.HI.SX32 R128, R75, R104, 0x1b ;  /* 0x000000684b807211 */ /* 0x000fe200078fdaff */
[----:B------:R-:W-:Y:S01]  /*a450*/  UIADD3 UR49, UR6, -UR54, URZ ;  /* 0x8000003606317290 */ /* 0x000fe2000fffe03f */
[----:B------:R-:W-:Y:S01]  /*a460*/  BSSY B0, `(.L_x_5035) ;  /* 0x000001a000007945 */ /* 0x000fe20003800000 */
[----:B------:R-:W-:Y:S01]  /*a470*/  ULEA.HI.X UR57, UR48, UR33, UR57, 0x3, UP0 ;  /* 0x0000002130397291 */ /* 0x000fe200080f1c39 */
[----:B------:R-:W-:Y:S01]  /*a480*/  FADD.FTZ R219, R219, -R236 ;  /* 0x800000ecdbdb7221 */ /* 0x000fe20000010000 */
[----:B------:R-:W-:Y:S01]  /*a490*/  UIMAD UR48, UR49, -0x1000, URZ ;  /* 0xfffff000313078a4 */ /* 0x000fe2000f8e023f */
[----:B------:R-:W-:Y:S01]  /*a4a0*/  LEA R62, P0, R104, UR58, 0x2 ;  /* 0x0000003a683e7c11 */ /* 0x000fe2000f8010ff */
[----:B------:R-:W-:Y:S01]  /*a4b0*/  USHF.L.U64.HI UR49, UR8, 0x2, UR9 ;  /* 0x0000000208317899 */ /* 0x000fe20008010209 */
[----:B------:R-:W-:Y:S01]  /*a4c0*/  ISETP.GE.AND P1, PT, R169, 0x101, PT ;  /* 0x00000101a900780c */ /* 0x000fe20003f26270 */
[----:B------:R-:W-:Y:S01]  /*a4d0*/  FADD.FTZ R72, R72, R193 ;  /* 0x000000c148487221 */ /* 0x000fe20000010000 */
[----:B------:R-:W-:-:S02]  /*a4e0*/  LEA.HI.X R63, R104, UR57, RZ, 0x2, P0 ;  /* 0x00000039683f7c11 */ /* 0x000fc400080f14ff */
[----:B------:R-:W-:Y:S01]  /*a4f0*/  MOV R171, UR48 ;  /* 0x0000003000ab7c02 */ /* 0x000fe20008000f00 */
[----:B------:R-:W-:Y:S01]  /*a500*/  USHF.L.U32 UR48, UR8, 0x2, URZ ;  /* 0x0000000208307899 */ /* 0x000fe2000800063f */
[----:B-1----:R-:W-:Y:S01]  /*a510*/  IMAD R220, R60, UR49, RZ ;  /* 0x000000313cdc7c24 */ /* 0x002fe2000f8e02ff */
[----:B------:R-:W-:Y:S02]  /*a520*/  ISETP.GE.AND P0, PT, R169, 0x81, PT ;  /* 0x00000081a900780c */ /* 0x000fe40003f06270 */
[----:B------:R-:W-:Y:S01]  /*a530*/  IMAD.WIDE R62, R171, 0x4, R62 ;  /* 0x00000004ab3e7825 */ /* 0x000fe200078e023e */
[----:B------:R-:W-:Y:S02]  /*a540*/  ISETP.GE.AND P2, PT, R169, 0x181, PT ;  /* 0x00000181a900780c */ /* 0x000fe40003f46270 */
[----:B------:R-:W-:Y:S01]  /*a550*/  LEA R128, R128, R101, 0x2 ;  /* 0x0000006580807211 */ /* 0x000fe200078e10ff */
        /* <DEDUP_REMOVED lines=10> */
.L_x_5036:
[----:B------:R-:W-:Y:S05]  /*a600*/  BSYNC B0 ;  /* 0x0000000000007941 */ /* 0x000fea0003800000 */
.L_x_5035:
[----:B01----:R0:W1:Y:S01]  /*a610*/  LDS R61, [R128+0x2500] ;  /* 0x00250000803d7984 */ /* 0x0030620000000800 */
[----:B------:R-:W-:Y:S01]  /*a620*/  BSSY B0, `(.L_x_5037) ;  /* 0x0000004000007945 */ /* 0x000fe20003800000 */
[----:B------:R-:W-:-:S03]  /*a630*/  LEA R60, R60, R101, 0x2 ;  /* 0x000000653c3c7211 */ /* 0x000fc600078e10ff */
[----:B------:R-:W-:Y:S05]  /*a640*/  @!P1 BRA `(.L_x_5038) ;  /* 0x0000000000049947 */ /* 0x000fea0003800000 */
[----:B-1----:R2:W-:Y:S02]  /*a650*/  REDG.E.ADD.F32.FTZ.RN.STRONG.GPU desc[UR22][R62.64+-0x3c00], R61 ;  /* 0xffc4003d3e0079a6 */ /* 0x0025e4000c10f396 */
.L_x_5038:
[----:B------:R-:W-:Y:S05]  /*a660*/  BSYNC B0 ;  /* 0x0000000000007941 */ /* 0x000fea0003800000 */
.L_x_5037:
[----:B-12---:R1:W2:Y:S01]  /*a670*/  LDS R61, [R60+0x2700] ;  /* 0x002700003c3d7984 */ /* 0x0062a20000000800 */
[----:B------:R-:W-:Y:S01]  /*a680*/  BSSY B0, `(.L_x_5039) ;  /* 0x0000005000007945 */ /* 0x000fe20003800000 */
[C---:B------:R-:W-:Y:S02]  /*a690*/  IADD3 R127, R104.reuse, 0x200, RZ ;  /* 0x00000200687f7810 */ /* 0x040fe40007ffe0ff */
[----:B------:R-:W-:Y:S01]  /*a6a0*/  IADD3 R75, R104, 0x280, RZ ;  /* 0x00000280684b7810 */ /* 0x000fe20007ffe0ff */
[----:B------:R-:W-:Y:S06]  /*a6b0*/  @!P2 BRA `(.L_x_5040) ;  /* 0x000000000004a947 */ /* 0x000fec0003800000 */
[----:B--2---:R3:W-:Y:S02]  /*a6c0*/  REDG.E.ADD.F32.FTZ.RN.STRONG.GPU desc[UR22][R62.64+-0x3a00], R61 ;  /* 0xffc6003d3e0079a6 */ /* 0x0047e4000c10f396 */
.L_x_5040:
[----:B------:R-:W-:Y:S05]  /*a6d0*/  BSYNC B0 ;  /* 0x0000000000007941 */ /* 0x000fea0003800000 */
.L_x_5039:
        /* <DEDUP_REMOVED lines=18> */
.L_x_5042:
[----:B------:R-:W-:Y:S05]  /*a800*/  BSYNC B0 ;  /* 0x0000000000007941 */ /* 0x000fea0003800000 */
.L_x_5041:
[----:B0-2---:R0:W1:Y:S01]  /*a810*/  LDS R61, [R128+0x2b00] ;  /* 0x002b0000803d7984 */ /* 0x0050620000000800 */
[----:B------:R-:W-:Y:S01]  /*a820*/  BSSY B0, `(.L_x_5043) ;  /* 0x0000006000007945 */ /* 0x000fe20003800000 */
[----:B------:R-:W-:Y:S02]  /*a830*/  IADD3 R127, R104, 0x400, RZ ;  /* 0x00000400687f7810 */ /* 0x000fe40007ffe0ff */
[----:B------:R-:W-:Y:S02]  /*a840*/  LEA.HI.SX32 R60, R75, R104, 0x1b ;  /* 0x000000684b3c7211 */ /* 0x000fe400078fdaff */
[----:B------:R-:W-:Y:S01]  /*a850*/  LEA R212, R212, R101, 0x2 ;  /* 0x00000065d4d47211 */ /* 0x000fe200078e10ff */
[----:B------:R-:W-:Y:S06]  /*a860*/  @!P0 BRA `(.L_x_5044) ;  /* 0x0000000000048947 */ /* 0x000fec0003800000 */
[----:B-1----:R2:W-:Y:S02]  /*a870*/  REDG.E.ADD.F32.FTZ.RN.STRONG.GPU desc[UR22][R62.64+-0x3600], R61 ;  /* 0xffca003d3e0079a6 */ /* 0x0025e4000c10f396 */
.L_x_5044:
[----:B------:R-:W-:Y:S05]  /*a880*/  BSYNC B0 ;  /* 0x0000000000007941 */ /* 0x000fea0003800000 */
.L_x_5043:
[----:B-12---:R1:W2:Y:S01]  /*a890*/  LDS R61, [R212+0x2d00] ;  /* 0x002d0000d43d7984 */ /* 0x0062a20000000800 */
[----:B------:R-:W-:Y:S01]  /*a8a0*/  BSSY B0, `(.L_x_5045) ;  /* 0x0000006000007945 */ /* 0x000fe20003800000 */
[----:B------:R-:W-:Y:S02]  /*a8b0*/  IADD3 R75, R104, 0x480, RZ ;  /* 0x00000480684b7810 */ /* 0x000fe40007ffe0ff */
[----:B0-----:R-:W-:Y:S02]  /*a8c0*/  LEA.HI.SX32 R128, R127, R104, 0x1b ;  /* 0x000000687f807211 */ /* 0x001fe400078fdaff */
[----:B------:R-:W-:Y:S01]  /*a8d0*/  LEA R171, R60, R101, 0x2 ;  /* 0x000000653cab7211 */ /* 0x000fe200078e10ff */
[----:B------:R-:W-:Y:S06]  /*a8e0*/  @!P1 BRA `(.L_x_5046) ;  /* 0x0000000000049947 */ /* 0x000fec0003800000 */
[----:B--2---:R0:W-:Y:S02]  /*a8f0*/  REDG.E.ADD.F32.FTZ.RN.STRONG.GPU desc[UR22][R62.64+-0x3400], R61 ;  /* 0xffcc003d3e0079a6 */ /* 0x0041e4000c10f396 */
.L_x_5046:
[----:B------:R-:W-:Y:S05]  /*a900*/  BSYNC B0 ;  /* 0x0000000000007941 */ /* 0x000fea0003800000 */
.L_x_5045:
[----:B0-2---:R0:W2:Y:S01]  /*a910*/  LDS R61, [R171+0x2f00] ;  /* 0x002f0000ab3d7984 */ /* 0x0050a20000000800 */
[----:B------:R-:W-:Y:S01]  /*a920*/  BSSY B0, `(.L_x_5047) ;  /* 0x0000006000007945 */ /* 0x000fe20003800000 */
[----:B------:R-:W-:Y:S02]  /*a930*/  LEA.HI.SX32 R60, R75, R104, 0x1b ;  /* 0x000000684b3c7211 */ /* 0x000fe400078fdaff */
[----:B------:R-:W-:Y:S02]  /*a940*/  IADD3 R127, R104, 0x500, RZ ;  /* 0x00000500687f7810 */ /* 0x000fe40007ffe0ff */
[----:B------:R-:W-:Y:S01]  /*a950*/  LEA R75, R128, R101, 0x2 ;  /* 0x00000065804b7211 */ /* 0x000fe200078e10ff */
[----:B------:R-:W-:Y:S06]  /*a960*/  @!P2 BRA `(.L_x_5048) ;  /* 0x000000000004a947 */ /* 0x000fec0003800000 */
[----:B--2---:R3:W-:Y:S02]  /*a970*/  REDG.E.ADD.F32.FTZ.RN.STRONG.GPU desc[UR22][R62.64+-0x3200], R61 ;  /* 0xffce003d3e0079a6 */ /* 0x0047e4000c10f396 */
.L_x_5048:
[----:B------:R-:W-:Y:S05]  /*a980*/  BSYNC B0 ;  /* 0x0000000000007941 */ /* 0x000fea0003800000 */
.L_x_5047:
[----:B--23--:R2:W3:Y:S01]  /*a990*/  LDS R61, [R75+0x3100] ;  /* 0x003100004b3d7984 */ /* 0x00c4e20000000800 */
[----:B------:R-:W-:Y:S01]  /*a9a0*/  BSSY B0, `(.L_x_5049) ;  /* 0x0000005000007945 */ /* 0x000fe20003800000 */
[----:B------:R-:W-:Y:S02]  /*a9b0*/  LEA.HI.SX32 R128, R127, R104, 0x1b ;  /* 0x000000687f807211 */ /* 0x000fe400078fdaff */
[----:B------:R-:W-:Y:S01]  /*a9c0*/  LEA R60, R60, R101, 0x2 ;  /* 0x000000653c3c7211 */ /* 0x000fe200078e10ff */
[----:B------:R-:W-:Y:S06]  /*a9d0*/  @!P3 BRA `(.L_x_5050) ;  /* 0x000000000004b947 */ /* 0x000fec0003800000 */
[----:B---3--:R4:W-:Y:S02]  /*a9e0*/  REDG.E.ADD.F32.FTZ.RN.STRONG.GPU desc[UR22][R62.64+-0x3000], R61 ;  /* 0xffd0003d3e0079a6 */ /* 0x0089e4000c10f396 */
.L_x_5050:
[----:B------:R-:W-:Y:S05]  /*a9f0*/  BSYNC B0 ;  /* 0x0000000000007941 */ /* 0x000fea0003800000 */
.L_x_5049:
[----:B---34-:R3:W4:Y:S01]  /*aa00*/  LDS R61, [R60+0x3300] ;  /* 0x003300003c3d7984 */ /* 0x0187220000000800 */
[----:B------:R-:W-:Y:S01]  /*aa10*/  BSSY B0, `(.L_x_5051) ;  /* 0x0000004000007945 */ /* 0x000fe20003800000 */
[----:B------:R-:W-:-:S03]  /*aa20*/  LEA R128, R128, R101, 0x2 ;  /* 0x0000006580807211 */ /* 0x000fc600078e10ff */
[----:B------:R-:W-:Y:S05]  /*aa30*/  @!P4 BRA `(.L_x_5052) ;  /* 0x000000000004c947 */ /* 0x000fea0003800000 */
[----:B----4-:R4:W-:Y:S02]  /*aa40*/  REDG.E.ADD.F32.FTZ.RN.STRONG.GPU desc[UR22][R62.64+-0x2e00], R61 ;  /* 0xffd2003d3e0079a6 */ /* 0x0109e4000c10f396 */
.L_x_5052:
[----:B------:R-:W-:Y:S05]  /*aa50*/  BSYNC B0 ;  /* 0x0000000000007941 */ /* 0x000fea0003800000 */
.L_x_5051:
[----:B----4-:R4:W0:Y:S01]  /*aa60*/  LDS R61, [R128+0x3500] ;  /* 0x00350000803d7984 */ /* 0x0108220000000800 */
[----:B------:R-:W-:Y:S01]  /*aa70*/  BSSY B0, `(.L_x_5053) ;  /* 0x0000005000007945 */ /* 0x000fe20003800000 */
[C---:B--2---:R-:W-:Y:S02]  /*aa80*/  IADD3 R75, R104.reuse, 0x580, RZ ;  /* 0x00000580684b7810 */ /* 0x044fe40007ffe0ff */
[----:B------:R-:W-:Y:S01]  /*aa90*/  IADD3 R127, R104, 0x600, RZ ;  /* 0x00000600687f7810 */ /* 0x000fe20007ffe0ff */
[----:B------:R-:W-:Y:S06]  /*aaa0*/  @!P5 BRA `(.L_x_5054) ;  /* 0x000000000004d947 */ /* 0x000fec0003800000 */
[----:B0-----:R2:W-:Y:S02]  /*aab0*/  REDG.E.ADD.F32.FTZ.RN.STRONG.GPU desc[UR22][R62.64+-0x2c00], R61 ;  /* 0xffd4003d3e0079a6 */ /* 0x0015e4000c10f396 */
.L_x_5054:
[----:B------:R-:W-:Y:S05]  /*aac0*/  BSYNC B0 ;  /* 0x0000000000007941 */ /* 0x000fea0003800000 */
.L_x_5053:
        /* <DEDUP_REMOVED lines=18> */
.L_x_5056:
[----:B------:R-:W-:Y:S05]  /*abf0*/  BSYNC B0 ;  /* 0x0000000000007941 */ /* 0x000fea0003800000 */
.L_x_5055:
[----:B01----:R0:W1:Y:S01]  /*ac00*/  LDS R61, [R128+0x3900] ;  /* 0x00390000803d7984 */ /* 0x0030620000000800 */
[----:B------:R-:W-:Y:S01]  /*ac10*/  BSSY B0, `(.L_x_5057) ;  /* 0x0000006000007945 */ /* 0x000fe20003800000 */
[----:B------:R-:W-:Y:S02]  /*ac20*/  IADD3 R127, R104, 0x780, RZ ;  /* 0x00000780687f7810 */ /* 0x000fe40007ffe0ff */
[----:B------:R-:W-:Y:S02]  /*ac30*/  LEA.HI.SX32 R60, R75, R104, 0x1b ;  /* 0x000000684b3c7211 */ /* 0x000fe400078fdaff */
[----:B------:R-:W-:Y:S01]  /*ac40*/  LEA R212, R212, R101, 0x2 ;  /* 0x00000065d4d47211 */ /* 0x000fe200078e10ff */
[----:B------:R-:W-:Y:S06]  /*ac50*/  @!P0 BRA `(.L_x_5058) ;  /* 0x0000000000048947 */ /* 0x000fec0003800000 */
[----:B-1----:R2:W-:Y:S02]  /*ac60*/  REDG.E.ADD.F32.FTZ.RN.STRONG.GPU desc[UR22][R62.64+-0x2800], R61 ;  /* 0xffd8003d3e0079a6 */ /* 0x0025e4000c10f396 */
.L_x_5058:
[----:B------:R-:W-:Y:S05]  /*ac70*/  BSYNC B0 ;  /* 0x0000000000007941 */ /* 0x000fea0003800000 */
.L_x_5057:
[----:B-12---:R1:W2:Y:S01]  /*ac80*/  LDS R61, [R212+0x3b00] ;  /* 0x003b0000d43d7984 */ /* 0x0062a20000000800 */
[----:B------:R-:W-:Y:S01]  /*ac90*/  BSSY B0, `(.L_x_5059) ;  /* 0x0000006000007945 */ /* 0x000fe20003800000 */
[----:B------:R-:W-:Y:S02]  /*aca0*/  IADD3 R75, R104, 0x800, RZ ;  /* 0x00000800684b7810 */ /* 0x000fe40007ffe0ff */
[----:B0-----:R-:W-:Y:S02]  /*acb0*/  LEA.HI.SX32 R128, R127, R104, 0x1b ;  /* 0x000000687f807211 */ /* 0x001fe400078fdaff */
[----:B------:R-:W-:Y:S01]  /*acc0*/  LEA R171, R60, R101, 0x2 ;  /* 0x000000653cab7211 */ /* 0x000fe200078e10ff */
[----:B------:R-:W-:Y:S06]  /*acd0*/  @!P1 BRA `(.L_x_5060) ;  /* 0x0000000000049947 */ /* 0x000fec0003800000 */
[----:B--2---:R0:W-:Y:S02]  /*ace0*/  REDG.E.ADD.F32.FTZ.RN.STRONG.GPU desc[UR22][R62.64+-0x2600], R61 ;  /* 0xffda003d3e0079a6 */ /* 0x0041e4000c10f396 */
.L_x_5060:
[----:B------:R-:W-:Y:S05]  /*acf0*/  BSYNC B0 ;  /* 0x0000000000007941 */ /* 0x000fea0003800000 */
.L_x_5059:
[----:B0-2---:R0:W2:Y:S01]  /*ad00*/  LDS R61, [R171+0x3d00] ;  /* 0x003d0000ab3d7984 */ /* 0x0050a20000000800 */
[----:B------:R-:W-:Y:S01]  /*ad10*/  BSSY B0, `(.L_x_5061) ;  /* 0x0000006000007945 */ /* 0x000fe20003800000 */
[----:B------:R-:W-:Y:S02]  /*ad20*/  LEA.HI.SX32 R60, R75, R104, 0x1b ;  /* 0x000000684b3c7211 */ /* 0x000fe400078fdaff */
[----:B------:R-:W-:Y:S02]  /*ad30*/  IADD3 R127, R104, 0x880, RZ ;  /* 0x00000880687f7810 */ /* 0x000fe40007ffe0ff */
[----:B------:R-:W-:Y:S01]  /*ad40*/  LEA R75, R128, R101, 0x2 ;  /* 0x00000065804b7211 */ /* 0x000fe200078e10ff */
[----:B------:R-:W-:Y:S06]  /*ad50*/  @!P2 BRA `(.L_x_5062) ;  /* 0x000000000004a947 */ /* 0x000fec0003800000 */
[----:B--2---:R3:W-:Y:S02]  /*ad60*/  REDG.E.ADD.F32.FTZ.RN.STRONG.GPU desc[UR22][R62.64+-0x2400], R61 ;  /* 0xffdc003d3e0079a6 */ /* 0x0047e4000c10f396 */
.L_x_5062:
[----:B------:R-:W-:Y:S05]  /*ad70*/  BSYNC B0 ;  /* 0x0000000000007941 */ /* 0x000fea0003800000 */
.L_x_5061:
[----:B--23--:R2:W3:Y:S01]  /*ad80*/  LDS R61, [R75+0x3f00] ;  /* 0x003f00004b3d7984 */ /* 0x00c4e20000000800 */
[----:B------:R-:W-:Y:S01]  /*ad90*/  BSSY B0, `(.L_x_5063) ;  /* 0x0000005000007945 */ /* 0x000fe20003800000 */
[----:B------:R-:W-:Y:S02]  /*ada0*/  LEA.HI.SX32 R128, R127, R104, 0x1b ;  /* 0x000000687f807211 */ /* 0x000fe400078fdaff */
[----:B------:R-:W-:Y:S01]  /*adb0*/  LEA R60, R60, R101, 0x2 ;  /* 0x000000653c3c7211 */ /* 0x000fe200078e10ff */
[----:B------:R-:W-:Y:S06]  /*adc0*/  @!P3 BRA `(.L_x_5064) ;  /* 0x000000000004b947 */ /* 0x000fec0003800000 */
[----:B---3--:R4:W-:Y:S02]  /*add0*/  REDG.E.ADD.F32.FTZ.RN.STRONG.GPU desc[UR22][R62.64+-0x2200], R61 ;  /* 0xffde003d3e0079a6 */ /* 0x0089e4000c10f396 */
.L_x_5064:
[----:B------:R-:W-:Y:S05]  /*ade0*/  BSYNC B0 ;  /* 0x0000000000007941 */ /* 0x000fea0003800000 */
.L_x_5063:
[----:B---34-:R3:W4:Y:S01]  /*adf0*/  LDS R61, [R60+0x4100] ;  /* 0x004100003c3d7984 */ /* 0x0187220000000800 */
[----:B------:R-:W-:Y:S01]  /*ae00*/  BSSY B0, `(.L_x_5065) ;  /* 0x0000004000007945 */ /* 0x000fe20003800000 */
[----:B------:R-:W-:-:S03]  /*ae10*/  LEA R128, R128, R101, 0x2 ;  /* 0x0000006580807211 */ /* 0x000fc600078e10ff */
[----:B------:R-:W-:Y:S05]  /*ae20*/  @!P4 BRA `(.L_x_5066) ;  /* 0x000000000004c947 */ /* 0x000fea0003800000 */
[----:B----4-:R4:W-:Y:S02]  /*ae30*/  REDG.E.ADD.F32.FTZ.RN.STRONG.GPU desc[UR22][R62.64+-0x2000], R61 ;  /* 0xffe0003d3e0079a6 */ /* 0x0109e4000c10f396 */
.L_x_5066:
[----:B------:R-:W-:Y:S05]  /*ae40*/  BSYNC B0 ;  /* 0x0000000000007941 */ /* 0x000fea0003800000 */
.L_x_5065:
[----:B----4-:R4:W0:Y:S01]  /*ae50*/  LDS R61, [R128+0x4300] ;  /* 0x00430000803d7984 */ /* 0x0108220000000800 */
[----:B------:R-:W-:Y:S01]  /*ae60*/  BSSY B0, `(.L_x_5067) ;  /* 0x0000005000007945 */ /* 0x000fe20003800000 */
[C---:B--2---:R-:W-:Y:S02]  /*ae70*/  IADD3 R75, R104.reuse, 0x900, RZ ;  /* 0x00000900684b7810 */ /* 0x044fe40007ffe0ff */
[----:B------:R-:W-:Y:S01]  /*ae80*/  IADD3 R127, R104, 0x980, RZ ;  /* 0x00000980687f7810 */ /* 0x000fe20007ffe0ff */
[----:B------:R-:W-:Y:S06]  /*ae90*/  @!P5 BRA `(.L_x_5068) ;  /* 0x000000000004d947 */ /* 0x000fec0003800000 */
[----:B0-----:R2:W-:Y:S02]  /*aea0*/  REDG.E.ADD.F32.FTZ.RN.STRONG.GPU desc[UR22][R62.64+-0x1e00], R61 ;  /* 0xffe2003d3e0079a6 */ /* 0x0015e4000c10f396 */
.L_x_5068:
[----:B------:R-:W-:Y:S05]  /*aeb0*/  BSYNC B0 ;  /* 0x0000000000007941 */ /* 0x000fea0003800000 */
.L_x_5067:
        /* <DEDUP_REMOVED lines=18> */
.L_x_5070:
[----:B------:R-:W-:Y:S05]  /*afe0*/  BSYNC B0 ;  /* 0x0000000000007941 */ /* 0x000fea0003800000 */
.L_x_5069:
[----:B01----:R0:W1:Y:S01]  /*aff0*/  LDS R61, [R128+0x4700] ;  /* 0x00470000803d7984 */ /* 0x0030620000000800 */
[----:B------:R-:W-:Y:S01]  /*b000*/  BSSY B0, `(.L_x_5071) ;  /* 0x0000006000007945 */ /* 0x000fe20003800000 */
[----:B------:R-:W-:Y:S02]  /*b010*/  IADD3 R127, R104, 0xb00, RZ ;  /* 0x00000b00687f7810 */ /* 0x000fe40007ffe0ff */
[----:B------:R-:W-:Y:S02]  /*b020*/  LEA.HI.SX32 R60, R75, R104, 0x1b ;  /* 0x000000684b3c7211 */ /* 0x000fe400078fdaff */
[----:B------:R-:W-:Y:S01]  /*b030*/  LEA R212, R212, R101, 0x2 ;  /* 0x00000065d4d47211 */ /* 0x000fe200078e10ff */
[----:B------:R-:W-:Y:S06]  /*b040*/  @!P0 BRA `(.L_x_5072) ;  /* 0x0000000000048947 */ /* 0x000fec0003800000 */
[----:B-1----:R2:W-:Y:S02]  /*b050*/  REDG.E.ADD.F32.FTZ.RN.STRONG.GPU desc[UR22][R62.64+-0x1a00], R61 ;  /* 0xffe6003d3e0079a6 */ /* 0x0025e4000c10f396 */
.L_x_5072:
[----:B------:R-:W-:Y:S05]  /*b060*/  BSYNC B0 ;  /* 0x0000000000007941 */ /* 0x000fea0003800000 */
.L_x_5071:
[----:B-12---:R1:W2:Y:S01]  /*b070*/  LDS R61, [R212+0x4900] ;  /* 0x00490000d43d7984 */ /* 0x0062a20000000800 */
[----:B------:R-:W-:Y:S01]  /*b080*/  BSSY B0, `(.L_x_5073) ;  /* 0x0000006000007945 */ /* 0x000fe20003800000 */
[----:B------:R-:W-:Y:S02]  /*b090*/  IADD3 R75, R104, 0xb80, RZ ;  /* 0x00000b80684b7810 */ /* 0x000fe40007ffe0ff */
[----:B0-----:R-:W-:Y:S02]  /*b0a0*/  LEA.HI.SX32 R128, R127, R104, 0x1b ;  /* 0x000000687f807211 */ /* 0x001fe400078fdaff */
[----:B------:R-:W-:Y:S01]  /*b0b0*/  LEA R171, R60, R101, 0x2 ;  /* 0x000000653cab7211 */ /* 0x000fe200078e10ff */
[----:B------:R-:W-:Y:S06]  /*b0c0*/  @!P1 BRA `(.L_x_5074) ;  /* 0x0000000000049947 */ /* 0x000fec0003800000 */
[----:B--2---:R0:W-:Y:S02]  /*b0d0*/  REDG.E.ADD.F32.FTZ.RN.STRONG.GPU desc[UR22][R62.64+-0x1800], R61 ;  /* 0xffe8003d3e0079a6 */ /* 0x0041e4000c10f396 */
.L_x_5074:
[----:B------:R-:W-:Y:S05]  /*b0e0*/  BSYNC B0 ;  /* 0x0000000000007941 */ /* 0x000fea0003800000 */
.L_x_5073:
[----:B0-2---:R0:W2:Y:S01]  /*b0f0*/  LDS R61, [R171+0x4b00] ;  /* 0x004b0000ab3d7984 */ /* 0x0050a20000000800 */
[----:B------:R-:W-:Y:S01]  /*b100*/  BSSY B0, `(.L_x_5075) ;  /* 0x0000006000007945 */ /* 0x000fe20003800000 */
[----:B------:R-:W-:Y:S02]  /*b110*/  LEA.HI.SX32 R60, R75, R104, 0x1b ;  /* 0x000000684b3c7211 */ /* 0x000fe400078fdaff */
[----:B------:R-:W-:Y:S02]  /*b120*/  IADD3 R127, R104, 0xc00, RZ ;  /* 0x00000c00687f7810 */ /* 0x000fe40007ffe0ff */
[----:B------:R-:W-:Y:S01]  /*b130*/  LEA R75, R128, R101, 0x2 ;  /* 0x00000065804b7211 */ /* 0x000fe200078e10ff */
[----:B------:R-:W-:Y:S06]  /*b140*/  @!P2 BRA `(.L_x_5076) ;  /* 0x000000000004a947 */ /* 0x000fec0003800000 */
[----:B--2---:R3:W-:Y:S02]  /*b150*/  REDG.E.ADD.F32.FTZ.RN.STRONG.GPU desc[UR22][R62.64+-0x1600], R61 ;  /* 0xffea003d3e0079a6 */ /* 0x0047e4000c10f396 */
.L_x_5076:
[----:B------:R-:W-:Y:S05]  /*b160*/  BSYNC B0 ;  /* 0x0000000000007941 */ /* 0x000fea0003800000 */
.L_x_5075:
[----:B--23--:R2:W3:Y:S01]  /*b170*/  LDS R61, [R75+0x4d00] ;  /* 0x004d00004b3d7984 */ /* 0x00c4e20000000800 */
[----:B------:R-:W-:Y:S01]  /*b180*/  BSSY B0, `(.L_x_5077) ;  /* 0x0000005000007945 */ /* 0x000fe20003800000 */
[----:B------:R-:W-:Y:S02]  /*b190*/  LEA.HI.SX32 R128, R127, R104, 0x1b ;  /* 0x000000687f807211 */ /* 0x000fe400078fdaff */
[----:B------:R-:W-:Y:S01]  /*b1a0*/  LEA R60, R60, R101, 0x2 ;  /* 0x000000653c3c7211 */ /* 0x000fe200078e10ff */
[----:B------:R-:W-:Y:S06]  /*b1b0*/  @!P3 BRA `(.L_x_5078) ;  /* 0x000000000004b947 */ /* 0x000fec0003800000 */
[----:B---3--:R4:W-:Y:S02]  /*b1c0*/  REDG.E.ADD.F32.FTZ.RN.STRONG.GPU desc[UR22][R62.64+-0x1400], R61 ;  /* 0xffec003d3e0079a6 */ /* 0x0089e4000c10f396 */
.L_x_5078:
[----:B------:R-:W-:Y:S05]  /*b1d0*/  BSYNC B0 ;  /* 0x0000000000007941 */ /* 0x000fea0003800000 */
.L_x_5077:
[----:B---34-:R3:W4:Y:S01]  /*b1e0*/  LDS R61, [R60+0x4f00] ;  /* 0x004f00003c3d7984 */ /* 0x0187220000000800 */
[----:B------:R-:W-:Y:S01]  /*b1f0*/  BSSY B0, `(.L_x_5079) ;  /* 0x0000004000007945 */ /* 0x000fe20003800000 */
[----:B------:R-:W-:-:S03]  /*b200*/  LEA R128, R128, R101, 0x2 ;  /* 0x0000006580807211 */ /* 0x000fc600078e10ff */
[----:B------:R-:W-:Y:S05]  /*b210*/  @!P4 BRA `(.L_x_5080) ;  /* 0x000000000004c947 */ /* 0x000fea0003800000 */
[----:B----4-:R4:W-:Y:S02]  /*b220*/  REDG.E.ADD.F32.FTZ.RN.STRONG.GPU desc[UR22][R62.64+-0x1200], R61 ;  /* 0xffee003d3e0079a6 */ /* 0x0109e4000c10f396 */
.L_x_5080:
[----:B------:R-:W-:Y:S05]  /*b230*/  BSYNC B0 ;  /* 0x0000000000007941 */ /* 0x000fea0003800000 */
.L_x_5079:
[----:B----4-:R4:W0:Y:S01]  /*b240*/  LDS R61, [R128+0x5100] ;  /* 0x00510000803d7984 */ /* 0x0108220000000800 */
[----:B------:R-:W-:Y:S01]  /*b250*/  BSSY B0, `(.L_x_5081) ;  /* 0x0000005000007945 */ /* 0x000fe20003800000 */
[C---:B--2---:R-:W-:Y:S02]  /*b260*/  IADD3 R75, R104.reuse, 0xc80, RZ ;  /* 0x00000c80684b7810 */ /* 0x044fe40007ffe0ff */
[----:B------:R-:W-:Y:S01]  /*b270*/  IADD3 R127, R104, 0xd00, RZ ;  /* 0x00000d00687f7810 */ /* 0x000fe20007ffe0ff */
[----:B------:R-:W-:Y:S06]  /*b280*/  @!P5 BRA `(.L_x_5082) ;  /* 0x000000000004d947 */ /* 0x000fec0003800000 */
[----:B0-----:R2:W-:Y:S02]  /*b290*/  REDG.E.ADD.F32.FTZ.RN.STRONG.GPU desc[UR22][R62.64+-0x1000], R61 ;  /* 0xfff0003d3e0079a6 */ /* 0x0015e4000c10f396 */
.L_x_5082:
[----:B------:R-:W-:Y:S05]  /*b2a0*/  BSYNC B0 ;  /* 0x0000000000007941 */ /* 0x000fea0003800000 */
.L_x_5081:
        /* <DEDUP_REMOVED lines=18> */
.L_x_5084:
[----:B------:R-:W-:Y:S05]  /*b3d0*/  BSYNC B0 ;  /* 0x0000000000007941 */ /* 0x000fea0003800000 */
.L_x_5083:
[----:B01----:R0:W1:Y:S01]  /*b3e0*/  LDS R61, [R128+0x5500] ;  /* 0x00550000803d7984 */ /* 0x0030620000000800 */
[----:B------:R-:W-:Y:S01]  /*b3f0*/  BSSY B0, `(.L_x_5085) ;  /* 0x0000006000007945 */ /* 0x000fe20003800000 */
[----:B------:R-:W-:Y:S02]  /*b400*/  IADD3 R127, R104, 0xe80, RZ ;  /* 0x00000e80687f7810 */ /* 0x000fe40007ffe0ff */
[----:B------:R-:W-:Y:S02]  /*b410*/  LEA.HI.SX32 R60, R75, R104, 0x1b ;  /* 0x000000684b3c7211 */ /* 0x000fe400078fdaff */
[----:B------:R-:W-:Y:S01]  /*b420*/  LEA R212, R212, R101, 0x2 ;  /* 0x00000065d4d47211 */ /* 0x000fe200078e10ff */
[----:B------:R-:W-:Y:S06]  /*b430*/  @!P0 BRA `(.L_x_5086) ;  /* 0x0000000000048947 */ /* 0x000fec0003800000 */
[----:B-1----:R2:W-:Y:S02]  /*b440*/  REDG.E.ADD.F32.FTZ.RN.STRONG.GPU desc[UR22][R62.64+-0xc00], R61 ;  /* 0xfff4003d3e0079a6 */ /* 0x0025e4000c10f396 */
.L_x_5086:
[----:B------:R-:W-:Y:S05]  /*b450*/  BSYNC B0 ;  /* 0x0000000000007941 */ /* 0x000fea0003800000 */
.L_x_5085:
[----:B-12---:R1:W2:Y:S01]  /*b460*/  LDS R61, [R212+0x5700] ;  /* 0x00570000d43d7984 */ /* 0x0062a20000000800 */
[----:B------:R-:W-:Y:S01]  /*b470*/  BSSY B0, `(.L_x_5087) ;  /* 0x0000006000007945 */ /* 0x000fe20003800000 */
[----:B------:R-:W-:Y:S02]  /*b480*/  IADD3 R75, R104, 0xf00, RZ ;  /* 0x00000f00684b7810 */ /* 0x000fe40007ffe0ff */
[----:B0-----:R-:W-:Y:S02]  /*b490*/  LEA.HI.SX32 R128, R127, R104, 0x1b ;  /* 0x000000687f807211 */ /* 0x001fe400078fdaff */
[----:B------:R-:W-:Y:S01]  /*b4a0*/  LEA R169, R60, R101, 0x2 ;  /* 0x000000653ca97211 */ /* 0x000fe200078e10ff */
[----:B------:R-:W-:Y:S06]  /*b4b0*/  @!P1 BRA `(.L_x_5088) ;  /* 0x0000000000049947 */ /* 0x000fec0003800000 */
[----:B--2---:R0:W-:Y:S02]  /*b4c0*/  REDG.E.ADD.F32.FTZ.RN.STRONG.GPU desc[UR22][R62.64+-0xa00], R61 ;  /* 0xfff6003d3e0079a6 */ /* 0x0041e4000c10f396 */
.L_x_5088:
[----:B------:R-:W-:Y:S05]  /*b4d0*/  BSYNC B0 ;  /* 0x0000000000007941 */ /* 0x000fea0003800000 */
.L_x_5087:
[----:B0-2---:R0:W2:Y:S01]  /*b4e0*/  LDS R61, [R169+0x5900] ;  /* 0x00590000a93d7984 */ /* 0x0050a20000000800 */
[----:B------:R-:W-:Y:S01]  /*b4f0*/  BSSY B0, `(.L_x_5089) ;  /* 0x0000006000007945 */ /* 0x000fe20003800000 */
[----:B------:R-:W-:Y:S02]  /*b500*/  LEA.HI.SX32 R60, R75, R104, 0x1b ;  /* 0x000000684b3c7211 */ /* 0x000fe400078fdaff */
[----:B------:R-:W-:Y:S02]  /*b510*/  IADD3 R127, R104, 0xf80, RZ ;  /* 0x00000f80687f7810 */ /* 0x000fe40007ffe0ff */
[----:B------:R-:W-:Y:S01]  /*b520*/  LEA R75, R128, R101, 0x2 ;  /* 0x00000065804b7211 */ /* 0x000fe200078e10ff */
[----:B------:R-:W-:Y:S06]  /*b530*/  @!P2 BRA `(.L_x_5090) ;  /* 0x000000000004a947 */ /* 0x000fec0003800000 */
[----:B--2---:R3:W-:Y:S02]  /*b540*/  REDG.E.ADD.F32.FTZ.RN.STRONG.GPU desc[UR22][R62.64+-0x800], R61 ;  /* 0xfff8003d3e0079a6 */ /* 0x0047e4000c10f396 */
.L_x_5090:
[----:B------:R-:W-:Y:S05]  /*b550*/  BSYNC B0 ;  /* 0x0000000000007941 */ /* 0x000fea0003800000 */
.L_x_5089:
[----:B--23--:R2:W3:Y:S01]  /*b560*/  LDS R61, [R75+0x5b00] ;  /* 0x005b00004b3d7984 */ /* 0x00c4e20000000800 */
[----:B------:R-:W-:Y:S01]  /*b570*/  BSSY B0, `(.L_x_5091) ;  /* 0x0000005000007945 */ /* 0x000fe20003800000 */
[----:B------:R-:W-:Y:S02]  /*b580*/  LEA.HI.SX32 R128, R127, R104, 0x1b ;  /* 0x000000687f807211 */ /* 0x000fe400078fdaff */
[----:B------:R-:W-:Y:S01]  /*b590*/  LEA R60, R60, R101, 0x2 ;  /* 0x000000653c3c7211 */ /* 0x000fe200078e10ff */
[----:B------:R-:W-:Y:S06]  /*b5a0*/  @!P3 BRA `(.L_x_5092) ;  /* 0x000000000004b947 */ /* 0x000fec0003800000 */
[----:B---3--:R4:W-:Y:S02]  /*b5b0*/  REDG.E.ADD.F32.FTZ.RN.STRONG.GPU desc[UR22][R62.64+-0x600], R61 ;  /* 0xfffa003d3e0079a6 */ /* 0x0089e4000c10f396 */
.L_x_5092:
[----:B------:R-:W-:Y:S05]  /*b5c0*/  BSYNC B0 ;  /* 0x0000000000007941 */ /* 0x000fea0003800000 */
.L_x_5091:
[----:B---34-:R3:W4:Y:S01]  /*b5d0*/  LDS R61, [R60+0x5d00] ;  /* 0x005d00003c3d7984 */ /* 0x0187220000000800 */
[----:B------:R-:W-:Y:S01]  /*b5e0*/  BSSY B0, `(.L_x_5093) ;  /* 0x0000004000007945 */ /* 0x000fe20003800000 */
[----:B------:R-:W-:-:S03]  /*b5f0*/  LEA R128, R128, R101, 0x2 ;  /* 0x0000006580807211 */ /* 0x000fc600078e10ff */
[----:B------:R-:W-:Y:S05]  /*b600*/  @!P4 BRA `(.L_x_5094) ;  /* 0x000000000004c947 */ /* 0x000fea0003800000 */
[----:B----4-:R4:W-:Y:S02]  /*b610*/  REDG.E.ADD.F32.FTZ.RN.STRONG.GPU desc[UR22][R62.64+-0x400], R61 ;  /* 0xfffc003d3e0079a6 */ /* 0x0109e4000c10f396 */
.L_x_5094:
[----:B------:R-:W-:Y:S05]  /*b620*/  BSYNC B0 ;  /* 0x0000000000007941 */ /* 0x000fea0003800000 */
.L_x_5093:
[----:B----4-:R4:W0:Y:S01]  /*b630*/  LDS R61, [R128+0x5f00] ;  /* 0x005f0000803d7984 */ /* 0x0108220000000800 */
[----:B------:R-:W-:Y:S01]  /*b640*/  BSSY B0, `(.L_x_5095) ;  /* 0x0000004000007945 */ /* 0x000fe20003800000 */
[----:B---3--:R-:W-:-:S03]  /*b650*/  FADD.FTZ R60, R167, R218 ;  /* 0x000000daa73c7221 */ /* 0x008fc60000010000 */
[----:B------:R-:W-:Y:S05]  /*b660*/  @!P5 BRA `(.L_x_5096) ;  /* 0x000000000004d947 */ /* 0x000fea0003800000 */
[----:B0-----:R3:W-:Y:S02]  /*b670*/  REDG.E.ADD.F32.FTZ.RN.STRONG.GPU desc[UR22][R62.64+-0x200], R61 ;  /* 0xfffe003d3e0079a6 */ /* 0x0017e4000c10f396 */
.L_x_5096:
[----:B------:R-:W-:Y:S05]  /*b680*/  BSYNC B0 ;  /* 0x0000000000007941 */ /* 0x000fea0003800000 */
.L_x_5095:
[----:B----4-:R-:W4:Y:S01]  /*b690*/  SHFL.DOWN PT, R128, R72, 0x1, 0x1f ;  /* 0x08201f0048807f89 */ /* 0x010f2200000e0000 */
[----:B------:R-:W-:Y:S01]  /*b6a0*/  ISETP.GT.AND P0, PT, R102, 0x1e, PT ;  /* 0x0000001e6600780c */ /* 0x000fe20003f04270 */
[----:B------:R-:W-:Y:S01]  /*b6b0*/  FFMA.FTZ R18, R73, R45, R18 ;  /* 0x0000002d49127223 */ /* 0x000fe20000010012 */
[----:B0--3--:R-:W-:Y:S01]  /*b6c0*/  MOV R61, R72 ;  /* 0x00000048003d7202 */ /* 0x009fe20000000f00 */
[----:B------:R-:W0:Y:S01]  /*b6d0*/  SHFL.DOWN PT, R127, R124, 0x1, 0x1f ;  /* 0x08201f007c7f7f89 */ /* 0x000e2200000e0000 */
[----:B------:R-:W-:Y:S01]  /*b6e0*/  MOV R62, R124 ;  /* 0x0000007c003e7202 */ /* 0x000fe20000000f00 */
[----:B------:R-:W-:Y:S01]  /*b6f0*/  FFMA.FTZ R19, R74, R52, R19 ;  /* 0x000000344a137223 */ /* 0x000fe20000010013 */
[----:B------:R-:W-:Y:S01]  /*b700*/  MOV R63, R219 ;  /* 0x000000db003f7202 */ /* 0x000fe20000000f00 */
[----:B-1----:R-:W1:Y:S01]  /*b710*/  SHFL.DOWN PT, R212, R219, 0x1, 0x1f ;  /* 0x08201f00dbd47f89 */ /* 0x002e6200000e0000 */
[----:B------:R-:W-:Y:S01]  /*b720*/  FFMA.FTZ R123, R123, R74, R132 ;  /* 0x0000004a7b7b7223 */ /* 0x000fe20000010084 */
[----:B------:R-:W-:Y:S01]  /*b730*/  ISETP.NE.AND P1, PT, R102, RZ, PT ;  /* 0x000000ff6600720c */ /* 0x000fe20003f25270 */
[----:B------:R-:W-:Y:S01]  /*b740*/  FMUL.FTZ R191, R164, R191 ;  /* 0x000000bfa4bf7220 */ /* 0x000fe20000410000 */
[----:B--2---:R-:W2:Y:S01]  /*b750*/  SHFL.DOWN PT, R75, R60, 0x1, 0x1f ;  /* 0x08201f003c4b7f89 */ /* 0x004ea200000e0000 */
        /* <DEDUP_REMOVED lines=11> */
[----:B----4-:R-:W-:Y:S01]  /*b810*/  @!P0 FADD.FTZ R61, R61, R128 ;  /* 0x000000803d3d8221 */ /* 0x010fe20000010000 */
[----:B------:R-:W-:Y:S01]  /*b820*/  FMUL.FTZ R89, R89, R202 ;  /* 0x000000ca59597220 */ /* 0x000fe20000410000 */
[----:B------:R-:W-:Y:S01]  /*b830*/  FMUL.FTZ R195, R152, R195 ;  /* 0x000000c398c37220 */ /* 0x000fe20000410000 */
[----:B------:R-:W-:Y:S01]  /*b840*/  FMUL.FTZ R88, R88, R165 ;  /* 0x000000a558587220 */ /* 0x000fe20000410000 */
[----:B0-----:R-:W-:Y:S01]  /*b850*/  @!P0 FADD.FTZ R62, R62, R127 ;  /* 0x0000007f3e3e8221 */ /* 0x001fe20000010000 */
[----:B------:R-:W0:Y:S01]  /*b860*/  SHFL.DOWN PT, R72, R61, 0x2, 0x1f ;  /* 0x08401f003d487f89 */ /* 0x000e2200000e0000 */
[----:B------:R-:W-:Y:S01]  /*b870*/  FMUL.FTZ R196, R149, R196 ;  /* 0x000000c495c47220 */ /* 0x000fe20000410000 */
[----:B------:R-:W-:Y:S01]  /*b880*/  FMUL.FTZ R85, R85, R144 ;  /* 0x0000009055557220 */ /* 0x000fe20000410000 */
[----:B-1----:R-:W-:Y:S01]  /*b890*/  @!P0 FADD.FTZ R63, R63, R212 ;  /* 0x000000d43f3f8221 */ /* 0x002fe20000010000 */
[----:B------:R-:W1:Y:S01]  /*b8a0*/  SHFL.DOWN PT, R127, R62, 0x2, 0x1f ;  /* 0x08401f003e7f7f89 */ /* 0x000e6200000e0000 */
[----:B------:R-:W-:Y:S01]  /*b8b0*/  FMUL.FTZ R197, R148, R197 ;  /* 0x000000c594c57220 */ /* 0x000fe20000410000 */
[----:B------:R-:W-:Y:S01]  /*b8c0*/  FMUL.FTZ R84, R84, R137 ;  /* 0x0000008954547220 */ /* 0x000fe20000410000 */
[----:B--2---:R-:W-:Y:S01]  /*b8d0*/  @!P0 FADD.FTZ R60, R75, R60 ;  /* 0x0000003c4b3c8221 */ /* 0x004fe20000010000 */
[----:B------:R-:W2:Y:S01]  /*b8e0*/  SHFL.DOWN PT, R124, R63, 0x2, 0x1f ;  /* 0x08401f003f7c7f89 */ /* 0x000ea200000e0000 */
[----:B------:R-:W-:Y:S01]  /*b8f0*/  ISETP.GT.AND P0, PT, R102, 0x1d, PT ;  /* 0x0000001d6600780c */ /* 0x000fe20003f04270 */
[----:B------:R-:W-:Y:S01]  /*b900*/  FMUL.FTZ R198, R111, R198 ;  /* 0x000000c66fc67220 */ /* 0x000fe20000410000 */
        /* <DEDUP_REMOVED lines=65> */
[----:B------:R-:W-:Y:S01]  /*bd20*/  BSSY B0, `(.L_x_5097) ;  /* 0x000004e000007945 */ /* 0x000fe20003800000 */
[----:B------:R-:W-:Y:S01]  /*bd30*/  FFMA.FTZ R17, R126, R40, R17 ;  /* 0x000000287e117223 */ /* 0x000fe20000010011 */
[----:B------:R-:W-:Y:S01]  /*bd40*/  FADD.FTZ R50, R125, R50 ;  /* 0x000000327d327221 */ /* 0x000fe20000010000 */
[----:B------:R-:W-:Y:S01]  /*bd50*/  FADD.FTZ R49, R130, R49 ;  /* 0x0000003182317221 */ /* 0x000fe20000010000 */
[----:B------:R-:W-:Y:S01]  /*bd60*/  FADD.FTZ R48, R123, R48 ;  /* 0x000000307b307221 */ /* 0x000fe20000010000 */
[----:B------:R-:W-:Y:S01]  /*bd70*/  FFMA.FTZ R20, R191, R51, R20 ;  /* 0x00000033bf147223 */ /* 0x000fe20000010014 */
[----:B------:R-:W-:Y:S01]  /*bd80*/  FFMA.FTZ R21, R190, R54, R21 ;  /* 0x00000036be157223 */ /* 0x000fe20000010015 */
[----:B------:R-:W-:Y:S01]  /*bd90*/  FADD.FTZ R47, R120, R47 ;  /* 0x0000002f782f7221 */ /* 0x000fe20000010000 */
[----:B0-----:R-:W-:Y:S01]  /*bda0*/  @!P0 FADD.FTZ R61, R61, R72 ;  /* 0x000000483d3d8221 */ /* 0x001fe20000010000 */
[----:B------:R-:W-:Y:S01]  /*bdb0*/  FADD.FTZ R46, R117, R46 ;  /* 0x0000002e752e7221 */ /* 0x000fe20000010000 */
[----:B------:R-:W-:Y:S01]  /*bdc0*/  FFMA.FTZ R22, R189, R53, R22 ;  /* 0x00000035bd167223 */ /* 0x000fe20000010016 */
[----:B------:R-:W-:Y:S01]  /*bdd0*/  FADD.FTZ R43, R116, R43 ;  /* 0x0000002b742b7221 */ /* 0x000fe20000010000 */
[----:B------:R-:W-:Y:S01]  /*bde0*/  FFMA.FTZ R23, R188, R56, R23 ;  /* 0x00000038bc177223 */ /* 0x000fe20000010017 */
[----:B------:R-:W0:Y:S01]  /*bdf0*/  SHFL.DOWN PT, R72, R61, 0x10, 0x1f ;  /* 0x0a001f003d487f89 */ /* 0x000e2200000e0000 */
[----:B-1----:R-:W-:Y:S01]  /*be00*/  @!P0 FADD.FTZ R63, R63, R74 ;  /* 0x0000004a3f3f8221 */ /* 0x002fe20000010000 */
[----:B------:R-:W-:Y:S01]  /*be10*/  FFMA.FTZ R24, R187, R55, R24 ;  /* 0x00000037bb187223 */ /* 0x000fe20000010018 */
[----:B------:R-:W-:Y:S01]  /*be20*/  FADD.FTZ R44, R91, R44 ;  /* 0x0000002c5b2c7221 */ /* 0x000fe20000010000 */
[----:B------:R-:W-:Y:S01]  /*be30*/  FADD.FTZ R41, R90, R41 ;  /* 0x000000295a297221 */ /* 0x000fe20000010000 */
        /* <DEDUP_REMOVED lines=24> */
[----:B--2---:R-:W-:Y:S01]  /*bfc0*/  @!P0 FADD.FTZ R62, R62, R75 ;  /* 0x0000004b3e3e8221 */ /* 0x004fe20000010000 */
[----:B---3--:R-:W-:-:S05]  /*bfd0*/  @!P0 FADD.FTZ R60, R60, R73 ;  /* 0x000000493c3c8221 */ /* 0x008fca0000010000 */
[----:B------:R0:W-:Y:S01]  /*bfe0*/  @!P1 STS.128 [R100+0x6310], R60 ;  /* 0x0063103c64009388 */ /* 0x0001e20000000c00 */
        /* <DEDUP_REMOVED lines=33> */
.L_x_5098:
[----:B------:R-:W-:Y:S05]  /*c200*/  BSYNC B0 ;  /* 0x0000000000007941 */ /* 0x000fea0003800000 */
.L_x_5097:
[----:B------:R-:W-:Y:S02]  /*c210*/  UIADD3 UR7, UR7, 0x1, URZ ;  /* 0x0000000107077890 */ /* 0x000fe4000fffe03f */
[----:B------:R-:W-:Y:S02]  /*c220*/  UIADD3 UR8, UP1, UR8, 0x1, URZ ;  /* 0x0000000108087890 */ /* 0x000fe4000ff3e03f */
[----:B------:R-:W-:Y:S02]  /*c230*/  UISETP.GE.AND UP0, UPT, UR7, UR55, UPT ;  /* 0x000000370700728c */ /* 0x000fe4000bf06270 */
[----:B------:R-:W-:-:S04]  /*c240*/  UIADD3.X UR9, URZ, UR9, URZ, UP1, !UPT ;  /* 0x000000093f097290 */ /* 0x000fc80008ffe43f */
[----:B------:R-:W-:-:S13]  /*c250*/  PLOP3.LUT P0, PT, PT, PT, UP0, 0x80, 0x0 ;  /* 0x000000000000781c */ /* 0x000fda0003f0f008 */
[----:B------:R-:W-:Y:S05]  /*c260*/  @!P0 BRA `(.L_x_5099) ;  /* 0xffffff7400988947 */ /* 0x000fea000383ffff */
.L_x_5004:
[----:B------:R-:W-:Y:S01]  /*c270*/  BAR.SYNC.DEFER_BLOCKING 0x0 ;  /* 0x0000000000007b1d */ /* 0x000fe20000010000 */
[----:B------:R-:W-:-:S05]  /*c280*/  MOV R3, 0x10 ;  /* 0x0000001000037802 */ /* 0x000fca0000000f00 */
[----:B------:R-:W-:Y:S01]  /*c290*/  IMAD.WIDE R2, R98, R3, UR24 ;  /* 0x0000001862027e25 */ /* 0x000fe2000f8e0203 */
[----:B------:R-:W-:Y:S01]  /*c2a0*/  IADD3 R0, R102, R102, R99 ;  /* 0x0000006666007210 */ /* 0x000fe20007ffe063 */
[----:B------:R-:W-:Y:S02]  /*c2b0*/  UIADD3 UR7, UR13, -0x1, URZ ;  /* 0xffffffff0d077890 */ /* 0x000fe4000fffe03f */
[----:B------:R-:W-:Y:S01]  /*c2c0*/  USHF.R.S32.HI UR33, URZ, 0x1f, UR11 ;  /* 0x0000001f3f217899 */ /* 0x000fe2000801140b */
[----:B------:R-:W-:Y:S01]  /*c2d0*/  ULDC.64 UR30, c[0x0][0x388] ;  /* 0x0000e200001e7ab9 */ /* 0x000fe20000000a00 */
[----:B------:R-:W2:Y:S04]  /*c2e0*/  LDG.E.128 R8, desc[UR22][R2.64] ;  /* 0x0000001602087981 */ /* 0x000ea8000c1e1d00 */
[----:B------:R-:W3:Y:S01]  /*c2f0*/  LDG.E.128 R12, desc[UR22][R2.64+0x200] ;  /* 0x00020016020c7981 */ /* 0x000ee2000c1e1d00 */
[----:B------:R-:W-:Y:S01]  /*c300*/  LEA R0, R0, R101, 0x4 ;  /* 0x0000006500007211 */ /* 0x000fe200078e20ff */
[----:B------:R-:W-:Y:S01]  /*c310*/  USHF.L.U32 UR8, UR7, 0xb, URZ ;  /* 0x0000000b07087899 */ /* 0x000fe2000800063f */
[----:B------:R-:W-:Y:S01]  /*c320*/  F2FP.F16.F32.PACK_AB R24, R23, R24 ;  /* 0x000000181718723e */ /* 0x000fe200000000ff */
[----:B------:R-:W-:-:S02]  /*c330*/  UIMAD UR26, UR33, UR30, URZ ;  /* 0x0000001e211a72a4 */ /* 0x000fc4000f8e023f */
[----:B------:R-:W-:Y:S02]  /*c340*/  USHF.R.S32.HI UR9, URZ, 0x1f, UR8 ;  /* 0x0000001f3f097899 */ /* 0x000fe40008011408 */
[----:B------:R-:W-:Y:S02]  /*c350*/  UIMAD UR28, UR11, UR31, UR26 ;  /* 0x0000001f0b1c72a4 */ /* 0x000fe4000f8e021a */
[----:B------:R-:W-:Y:S02]  /*c360*/  UIMAD.WIDE.U32 UR26, UR11, UR30, UR8 ;  /* 0x0000001e0b1a72a5 */ /* 0x000fe4000f8e0008 */
[----:B------:R-:W-:Y:S01]  /*c370*/  USHF.R.S32.HI UR32, URZ, 0x1f, UR10 ;  /* 0x0000001f3f207899 */ /* 0x000fe2000801140a */
[----:B------:R-:W-:Y:S01]  /*c380*/  ULDC.64 UR30, c[0x0][0x390] ;  /* 0x0000e400001e7ab9 */ /* 0x000fe20000000a00 */
[----:B------:R-:W-:Y:S02]  /*c390*/  UIADD3 UR27, UR27, UR28, URZ ;  /* 0x0000001c1b1b7290 */ /* 0x000fe4000fffe03f */
[----:B------:R-:W-:-:S02]  /*c3a0*/  UIMAD UR29, UR32, UR30, URZ ;  /* 0x0000001e201d72a4 */ /* 0x000fc4000f8e023f */
[----:B------:R-:W-:Y:S02]  /*c3b0*/  UIMAD.WIDE.U32 UR26, UR10, UR30, UR26 ;  /* 0x0000001e0a1a72a5 */ /* 0x000fe4000f8e001a */
[----:B------:R-:W-:Y:S02]  /*c3c0*/  UIMAD UR28, UR10, UR31, UR29 ;  /* 0x0000001f0a1c72a4 */ /* 0x000fe4000f8e021d */
[----:B------:R-:W-:Y:S01]  /*c3d0*/  UIADD3 UR24, UP1, UR24, -0x1000, URZ ;  /* 0xfffff00018187890 */ /* 0x000fe2000ff3e03f */
[----:B------:R-:W-:Y:S01]  /*c3e0*/  ULDC.64 UR30, c[0x0][0x3e0] ;  /* 0x0000f800001e7ab9 */ /* 0x000fe20000000a00 */
[----:B------:R-:W-:Y:S02]  /*c3f0*/  UIADD3 UR28, UR27, UR28, URZ ;  /* 0x0000001c1b1c7290 */ /* 0x000fe4000fffe03f */
[----:B------:R-:W-:Y:S02]  /*c400*/  ULEA UR27, UP0, UR26, UR30, 0x1 ;  /* 0x0000001e1a1b7291 */ /* 0x000fe4000f80083f */
[----:B------:R-:W-:-:S02]  /*c410*/  UIADD3 UR52, UP2, UR52, -0x2000, URZ ;  /* 0xffffe00034347890 */ /* 0x000fc4000ff5e03f */
[----:B------:R-:W-:Y:S02]  /*c420*/  ULEA.HI.X UR26, UR26, UR31, UR28, 0x1, UP0 ;  /* 0x0000001f1a1a7291 */ /* 0x000fe400080f0c1c */
[----:B------:R-:W-:Y:S01]  /*c430*/  UIADD3 UR14, UP3, UR14, -0x1000, URZ ;  /* 0xfffff0000e0e7890 */ /* 0x000fe2000ff7e03f */
[----:B------:R-:W-:Y:S01]  /*c440*/  ULDC.64 UR28, c[0x0][0x3a8] ;  /* 0x0000ea00001c7ab9 */ /* 0x000fe20000000a00 */
[----:B------:R-:W-:Y:S02]  /*c450*/  UIADD3 UR50, UP4, UR50, -0x1000, URZ ;  /* 0xfffff00032327890 */ /* 0x000fe4000ff9e03f */
[----:B------:R-:W-:Y:S02]  /*c460*/  UIMAD.WIDE.U32 UR8, UR11, UR28, UR8 ;  /* 0x0000001c0b0872a5 */ /* 0x000fe4000f8e0008 */
[----:B------:R-:W-:Y:S02]  /*c470*/  UIADD3 UR6, UR6, 0x1, URZ ;  /* 0x0000000106067890 */ /* 0x000fe4000fffe03f */
[----:B------:R-:W-:-:S02]  /*c480*/  UIADD3.X UR25, UR25, -0x1, URZ, UP1, !UPT ;  /* 0xffffffff19197890 */ /* 0x000fc40008ffe43f */
[----:B------:R-:W-:Y:S02]  /*c490*/  UIADD3.X UR53, UR53, -0x1, URZ, UP2, !UPT ;  /* 0xffffffff35357890 */ /* 0x000fe400097fe43f */
[----:B------:R-:W-:Y:S02]  /*c4a0*/  UIADD3.X UR15, UR15, -0x1, URZ, UP3, !UPT ;  /* 0xffffffff0f0f7890 */ /* 0x000fe40009ffe43f */
        /* <DEDUP_REMOVED lines=12> */
[--C-:B------:R-:W-:Y:S02]  /*c570*/  HADD2.F32 R13, -RZ, R6.reuse.H0_H0 ;  /* 0x20000006ff0d7230 */ /* 0x100fe40000004100 */
[----:B------:R-:W-:Y:S01]  /*c580*/  FADD.FTZ R3, R2, UR5 ;  /* 0x0000000502037e21 */ /* 0x000fe20008010000 */
[----:B------:R-:W-:Y:S01]  /*c590*/  BAR.SYNC.DEFER_BLOCKING 0x0 ;  /* 0x0000000000007b1d */ /* 0x000fe20000010000 */
[----:B------:R-:W-:Y:S01]  /*c5a0*/  FSETP.GTU.FTZ.AND P2, PT, R16, 20, PT ;  /* 0x41a000001000780b */ /* 0x000fe20003f5c000 */
[----:B------:R-:W-:Y:S01]  /*c5b0*/  FADD.FTZ R12, R5, UR5 ;  /* 0x00000005050c7e21 */ /* 0x000fe20008010000 */
[----:B------:R-:W-:Y:S01]  /*c5c0*/  FSETP.GTU.FTZ.AND P1, PT, R4, 20, PT ;  /* 0x41a000000400780b */ /* 0x000fe20003f3c000 */
[----:B------:R-:W-:Y:S01]  /*c5d0*/  FADD.FTZ R14, R13, UR5 ;  /* 0x000000050d0e7e21 */ /* 0x000fe20008010000 */
[----:B------:R-:W-:Y:S01]  /*c5e0*/  FSETP.GTU.FTZ.AND P0, PT, R3, 20, PT ;  /* 0x41a000000300780b */ /* 0x000fe20003f1c000 */
[--C-:B---3--:R-:W-:Y:S01]  /*c5f0*/  HADD2.F32 R0, -RZ, R7.reuse.H0_H0 ;  /* 0x20000007ff007230 */ /* 0x108fe20000004100 */
[----:B------:R-:W-:Y:S01]  /*c600*/  FSETP.GTU.FTZ.AND P4, PT, R12, 20, PT ;  /* 0x41a000000c00780b */ /* 0x000fe20003f9c000 */
[----:B------:R-:W-:Y:S01]  /*c610*/  HADD2.F32 R7, -RZ, R7.H1_H1 ;  /* 0x30000007ff077230 */ /* 0x000fe20000004100 */
[----:B------:R-:W-:Y:S01]  /*c620*/  FSETP.GTU.FTZ.AND P6, PT, R14, 20, PT ;  /* 0x41a000000e00780b */ /* 0x000fe20003fdc000 */
[----:B------:R-:W-:-:S03]  /*c630*/  HADD2.F32 R6, -RZ, R6.H1_H1 ;  /* 0x30000006ff067230 */ /* 0x000fc60000004100 */
[----:B------:R-:W-:Y:S01]  /*c640*/  FADD.FTZ R7, R7, UR5 ;  /* 0x0000000507077e21 */ /* 0x000fe20008010000 */
[----:B------:R-:W-:Y:S01]  /*c650*/  @!P2 FMUL.FTZ R2, R16, -1.4426950216293334961 ;  /* 0xbfb8aa3b1002a820 */ /* 0x000fe20000410000 */
[----:B------:R-:W-:Y:S01]  /*c660*/  FADD.FTZ R15, R6, UR5 ;  /* 0x00000005060f7e21 */ /* 0x000fe20008010000 */
[----:B------:R-:W-:Y:S01]  /*c670*/  @!P1 FMUL.FTZ R4, R4, -1.4426950216293334961 ;  /* 0xbfb8aa3b04049820 */ /* 0x000fe20000410000 */
[----:B------:R-:W-:Y:S01]  /*c680*/  FADD.FTZ R16, R0, UR5 ;  /* 0x0000000500107e21 */ /* 0x000fe20008010000 */
[----:B------:R-:W-:Y:S02]  /*c690*/  @!P0 FMUL.FTZ R5, R3, -1.4426950216293334961 ;  /* 0xbfb8aa3b03058820 */ /* 0x000fe40000410000 */
[----:B------:R-:W2:Y:S01]  /*c6a0*/  @!P2 MUFU.EX2 R2, R2 ;  /* 0x000000020002a308 */ /* 0x000ea20000000800 */
[----:B------:R-:W-:Y:S01]  /*c6b0*/  FSETP.GTU.FTZ.AND P5, PT, R15, 20, PT ;  /* 0x41a000000f00780b */ /* 0x000fe20003fbc000 */
[----:B------:R-:W-:Y:S01]  /*c6c0*/  @!P6 FMUL.FTZ R0, R14, -1.4426950216293334961 ;  /* 0xbfb8aa3b0e00e820 */ /* 0x000fe20000410000 */
[----:B------:R-:W-:Y:S01]  /*c6d0*/  FSETP.GTU.FTZ.AND P3, PT, R16, 20, PT ;  /* 0x41a000001000780b */ /* 0x000fe20003f7c000 */
[----:B------:R-:W-:-:S04]  /*c6e0*/  @!P4 FMUL.FTZ R12, R12, -1.4426950216293334961 ;  /* 0xbfb8aa3b0c0cc820 */ /* 0x000fc80000410000 */
[----:B------:R-:W3:Y:S08]  /*c6f0*/  @!P1 MUFU.EX2 R4, R4 ;  /* 0x0000000400049308 */ /* 0x000ef00000000800 */
[----:B------:R-:W5:Y:S01]  /*c700*/  @!P0 MUFU.EX2 R5, R5 ;  /* 0x0000000500058308 */ /* 0x000f620000000800 */
[----:B--2---:R-:W-:-:S07]  /*c710*/  @!P2 FADD.FTZ R3, R2, 1 ;  /* 0x3f8000000203a421 */ /* 0x004fce0000010000 */
[----:B------:R4:W2:Y:S01]  /*c720*/  @!P2 MUFU.RCP R2, R3 ;  /* 0x000000030002a308 */ /* 0x0008a20000001000 */
[----:B---3--:R-:W-:-:S07]  /*c730*/  @!P1 FADD.FTZ R4, R4, 1 ;  /* 0x3f80000004049421 */ /* 0x008fce0000010000 */
[----:B------:R-:W3:Y:S01]  /*c740*/  @!P1 MUFU.RCP R13, R4 ;  /* 0x00000004000d9308 */ /* 0x000ee20000001000 */
[----:B-----5:R-:W-:Y:S01]  /*c750*/  @!P0 FADD.FTZ R5, R5, 1 ;  /* 0x3f80000005058421 */ /* 0x020fe20000010000 */
[--C-:B----4-:R-:W-:Y:S02]  /*c760*/  HADD2.F32 R3, -RZ, R8.reuse.H0_H0 ;  /* 0x20000008ff037230 */ /* 0x110fe40000004100 */
[----:B------:R-:W-:-:S04]  /*c770*/  HADD2.F32 R8, -RZ, R8.H1_H1 ;  /* 0x30000008ff087230 */ /* 0x000fc80000004100 */
[----:B------:R4:W5:Y:S01]  /*c780*/  @!P0 MUFU.RCP R6, R5 ;  /* 0x0000000500068308 */ /* 0x0009620000001000 */
[----:B--2---:R-:W-:Y:S01]  /*c790*/  @!P2 FMUL.FTZ R33, R33, R2 ;  /* 0x000000022121a220 */ /* 0x004fe20000410000 */
[----:B------:R-:W-:Y:S01]  /*c7a0*/  FSETP.GTU.FTZ.AND P2, PT, R7, 20, PT ;  /* 0x41a000000700780b */ /* 0x000fe20003f5c000 */
[----:B------:R-:W-:Y:S01]  /*c7b0*/  FADD.FTZ R8, R8, UR5 ;  /* 0x0000000508087e21 */ /* 0x000fe20008010000 */
[----:B------:R-:W-:-:S04]  /*c7c0*/  @!P5 FMUL.FTZ R2, R15, -1.4426950216293334961 ;  /* 0xbfb8aa3b0f02d820 */ /* 0x000fc80000410000 */
[----:B------:R-:W2:Y:S01]  /*c7d0*/  @!P6 MUFU.EX2 R0, R0 ;  /* 0x000000000000e308 */ /* 0x000ea20000000800 */
[----:B----4-:R-:W-:Y:S01]  /*c7e0*/  FADD.FTZ R5, R3, UR5 ;  /* 0x0000000503057e21 */ /* 0x010fe20008010000 */
[----:B---3--:R-:W-:Y:S01]  /*c7f0*/  @!P1 FMUL.FTZ R34, R34, R13 ;  /* 0x0000000d22229220 */ /* 0x008fe20000410000 */
[----:B------:R-:W-:-:S03]  /*c800*/  @!P3 FMUL.FTZ R3, R16, -1.4426950216293334961 ;  /* 0xbfb8aa3b1003b820 */ /* 0x000fc60000410000 */
[----:B------:R-:W-:Y:S01]  /*c810*/  FSETP.GTU.FTZ.AND P1, PT, R5, 20, PT ;  /* 0x41a000000500780b */ /* 0x000fe20003f3c000 */
[----:B------:R-:W-:Y:S01]  /*c820*/  @!P2 FMUL.FTZ R4, R7, -1.4426950216293334961 ;  /* 0xbfb8aa3b0704a820 */ /* 0x000fe20000410000 */
[----:B------:R-:W3:Y:S01]  /*c830*/  @!P4 MUFU.EX2 R12, R12 ;  /* 0x0000000c000cc308 */ /* 0x000ee20000000800 */
[----:B-----5:R-:W-:Y:S01]  /*c840*/  @!P0 FMUL.FTZ R35, R35, R6 ;  /* 0x0000000623238220 */ /* 0x020fe20000410000 */
[----:B------:R-:W-:Y:S01]  /*c850*/  FSETP.GTU.FTZ.AND P0, PT, R8, 20, PT ;  /* 0x41a000000800780b */ /* 0x000fe20003f1c000 */
[--C-:B------:R-:W-:Y:S02]  /*c860*/  HADD2.F32 R7, -RZ, R9.reuse.H0_H0 ;  /* 0x20000009ff077230 */ /* 0x100fe40000004100 */
[----:B------:R-:W-:-:S03]  /*c870*/  HADD2.F32 R9, -RZ, R9.H1_H1 ;  /* 0x30000009ff097230 */ /* 0x000fc60000004100 */
[----:B------:R-:W4:Y:S01]  /*c880*/  @!P2 MUFU.EX2 R4, R4 ;  /* 0x000000040004a308 */ /* 0x000f220000000800 */
[----:B--2---:R-:W-:Y:S01]  /*c890*/  @!P6 FADD.FTZ R0, R0, 1 ;  /* 0x3f8000000000e421 */ /* 0x004fe20000010000 */
[----:B------:R-:W-:Y:S01]  /*c8a0*/  FADD.FTZ R16, R7, UR5 ;  /* 0x0000000507107e21 */ /* 0x000fe20008010000 */
[----:B------:R-:W-:Y:S01]  /*c8b0*/  @!P1 FMUL.FTZ R5, R5, -1.4426950216293334961 ;  /* 0xbfb8aa3b05059820 */ /* 0x000fe20000410000 */
[----:B------:R-:W-:-:S03]  /*c8c0*/  FADD.FTZ R9, R9, UR5 ;  /* 0x0000000509097e21 */ /* 0x000fc60008010000 */
[----:B------:R-:W-:Y:S01]  /*c8d0*/  @!P0 FMUL.FTZ R6, R8, -1.4426950216293334961 ;  /* 0xbfb8aa3b08068820 */ /* 0x000fe20000410000 */
[----:B------:R-:W2:Y:S01]  /*c8e0*/  @!P5 MUFU.EX2 R2, R2 ;  /* 0x000000020002d308 */ /* 0x000ea20000000800 */
[----:B---3--:R-:W-:-:S07]  /*c8f0*/  @!P4 FADD.FTZ R12, R12, 1 ;  /* 0x3f8000000c0cc421 */ /* 0x008fce0000010000 */
[----:B------:R-:W3:Y:S01]  /*c900*/  @!P1 MUFU.EX2 R5, R5 ;  /* 0x0000000500059308 */ /* 0x000ee20000000800 */
[----:B----4-:R-:W-:-:S07]  /*c910*/  @!P2 FADD.FTZ R4, R4, 1 ;  /* 0x3f8000000404a421 */ /* 0x010fce0000010000 */
[----:B------:R-:W4:Y:S01]  /*c920*/  @!P3 MUFU.EX2 R3, R3 ;  /* 0x000000030003b308 */ /* 0x000f220000000800 */
[----:B--2---:R-:W-:-:S07]  /*c930*/  @!P5 FADD.FTZ R2, R2, 1 ;  /* 0x3f8000000202d421 */ /* 0x004fce0000010000 */
[----:B------:R2:W5:Y:S01]  /*c940*/  @!P6 MUFU.RCP R8, R0 ;  /* 0x000000000008e308 */ /* 0x0005620000001000 */
[----:B---3--:R-:W-:-:S07]  /*c950*/  @!P1 FADD.FTZ R5, R5, 1 ;  /* 0x3f80000005059421 */ /* 0x008fce0000010000 */
[----:B------:R-:W3:Y:S01]  /*c960*/  @!P2 MUFU.RCP R7, R4 ;  /* 0x000000040007a308 */ /* 0x000ee20000001000 */
[----:B----4-:R-:W-:Y:S01]  /*c970*/  @!P3 FADD.FTZ R3, R3, 1 ;  /* 0x3f8000000303b421 */ /* 0x010fe20000010000 */
[--C-:B--2---:R-:W-:Y:S02]  /*c980*/  HADD2.F32 R0, -RZ, R10.reuse.H0_H0 ;  /* 0x2000000aff007230 */ /* 0x104fe40000004100 */
[----:B------:R-:W-:-:S04]  /*c990*/  HADD2.F32 R10, -RZ, R10.H1_H1 ;  /* 0x3000000aff0a7230 */ /* 0x000fc80000004100 */
[----:B------:R-:W2:Y:S01]  /*c9a0*/  @!P4 MUFU.RCP R13, R12 ;  /* 0x0000000c000dc308 */ /* 0x000ea20000001000 */
[----:B-----5:R-:W-:Y:S01]  /*c9b0*/  @!P6 FMUL.FTZ R37, R37, R8 ;  /* 0x000000082525e220 */ /* 0x020fe20000410000 */
[----:B------:R-:W-:Y:S01]  /*c9c0*/  FSETP.GTU.FTZ.AND P6, PT, R9, 20, PT ;  /* 0x41a000000900780b */ /* 0x000fe20003fdc000 */
[----:B------:R-:W-:-:S05]  /*c9d0*/  FADD.FTZ R10, R10, UR5 ;  /* 0x000000050a0a7e21 */ /* 0x000fca0008010000 */
[----:B------:R4:W5:Y:S01]  /*c9e0*/  @!P5 MUFU.RCP R15, R2 ;  /* 0x00000002000fd308 */ /* 0x0009620000001000 */
[----:B---3--:R-:W-:-:S07]  /*c9f0*/  @!P2 FMUL.FTZ R42, R42, R7 ;  /* 0x000000072a2aa220 */ /* 0x008fce0000410000 */
[----:B------:R-:W3:Y:S01]  /*ca00*/  @!P1 MUFU.RCP R8, R5 ;  /* 0x0000000500089308 */ /* 0x000ee20000001000 */
[--C-:B----4-:R-:W-:Y:S02]  /*ca10*/  HADD2.F32 R2, -RZ, R11.reuse.H0_H0 ;  /* 0x2000000bff027230 */ /* 0x110fe40000004100 */
[----:B--2---:R-:W-:Y:S01]  /*ca20*/  @!P4 FMUL.FTZ R36, R36, R13 ;  /* 0x0000000d2424c220 */ /* 0x004fe20000410000 */
[----:B------:R-:W-:Y:S01]  /*ca30*/  FSETP.GTU.FTZ.AND P4, PT, R16, 20, PT ;  /* 0x41a000001000780b */ /* 0x000fe20003f9c000 */
[----:B------:R-:W-:Y:S01]  /*ca40*/  HADD2.F32 R11, -RZ, R11.H1_H1 ;  /* 0x3000000bff0b7230 */ /* 0x000fe20000004100 */
[----:B------:R-:W-:Y:S01]  /*ca50*/  F2FP.F16.F32.PACK_AB R13, R29, R30 ;  /* 0x0000001e1d0d723e */ /* 0x000fe200000000ff */
[----:B------:R-:W-:Y:S01]  /*ca60*/  FADD.FTZ R12, R2, UR5 ;  /* 0x00000005020c7e21 */ /* 0x000fe20008010000 */
[----:B------:R-:W-:Y:S01]  /*ca70*/  @!P6 FMUL.FTZ R2, R9, -1.4426950216293334961 ;  /* 0xbfb8aa3b0902e820 */ /* 0x000fe20000410000 */
[----:B------:R2:W4:Y:S01]  /*ca80*/  @!P3 MUFU.RCP R14, R3 ;  /* 0x00000003000eb308 */ /* 0x0005220000001000 */
[----:B-----5:R-:W-:Y:S01]  /*ca90*/  @!P5 FMUL.FTZ R38, R38, R15 ;  /* 0x0000000f2626d220 */ /* 0x020fe20000410000 */
[----:B------:R-:W-:Y:S01]  /*caa0*/  FADD.FTZ R11, R11, UR5 ;  /* 0x000000050b0b7e21 */ /* 0x000fe20008010000 */
[----:B------:R-:W-:-:S02]  /*cab0*/  FSETP.GTU.FTZ.AND P2, PT, R12, 20, PT ;  /* 0x41a000000c00780b */ /* 0x000fc40003f5c000 */
[----:B------:R-:W-:Y:S02]  /*cac0*/  F2FP.F16.F32.PACK_AB R15, R25, R26 ;  /* 0x0000001a190f723e */ /* 0x000fe400000000ff */
[----:B------:R-:W-:Y:S01]  /*cad0*/  F2FP.F16.F32.PACK_AB R26, R19, R20 ;  /* 0x00000014131a723e */ /* 0x000fe200000000ff */
[----:B------:R-:W5:Y:S01]  /*cae0*/  @!P0 MUFU.EX2 R6, R6 ;  /* 0x0000000600068308 */ /* 0x000f620000000800 */
[----:B--2---:R-:W-:Y:S01]  /*caf0*/  FADD.FTZ R3, R0, UR5 ;  /* 0x0000000500037e21 */ /* 0x004fe20008010000 */
[----:B---3--:R-:W-:Y:S01]  /*cb00*/  @!P1 FMUL.FTZ R41, R41, R8 ;  /* 0x0000000829299220 */ /* 0x008fe20000410000 */
[----:B------:R-:W-:Y:S01]  /*cb10*/  LEA R8, R102, R99, 0x1 ;  /* 0x0000006366087211 */ /* 0x000fe200078e08ff */
[----:B------:R-:W-:Y:S01]  /*cb20*/  @!P4 FMUL.FTZ R0, R16, -1.4426950216293334961 ;  /* 0xbfb8aa3b1000c820 */ /* 0x000fe20000410000 */
[----:B------:R-:W-:Y:S02]  /*cb30*/  F2FP.F16.F32.PACK_AB R25, R21, R22 ;  /* 0x000000161519723e */ /* 0x000fe400000000ff */
[----:B------:R-:W-:Y:S01]  /*cb40*/  FSETP.GTU.FTZ.AND P5, PT, R3, 20, PT ;  /* 0x41a000000300780b */ /* 0x000fe20003fbc000 */
[----:B------:R-:W-:Y:S01]  /*cb50*/  @!P2 FMUL.FTZ R5, R12, -1.4426950216293334961 ;  /* 0xbfb8aa3b0c05a820 */ /* 0x000fe20000410000 */
[----:B----4-:R-:W-:Y:S01]  /*cb60*/  @!P3 FMUL.FTZ R39, R39, R14 ;  /* 0x0000000e2727b220 */ /* 0x010fe20000410000 */
[----:B------:R-:W-:Y:S01]  /*cb70*/  F2FP.F16.F32.PACK_AB R14, R27, R28 ;  /* 0x0000001c1b0e723e */ /* 0x000fe200000000ff */
[----:B------:R-:W2:Y:S01]  /*cb80*/  @!P6 MUFU.EX2 R2, R2 ;  /* 0x000000020002e308 */ /* 0x000ea20000000800 */
[----:B------:R-:W-:-:S02]  /*cb90*/  F2FP.F16.F32.PACK_AB R12, R31, R32 ;  /* 0x000000201f0c723e */ /* 0x000fc400000000ff */
[----:B------:R-:W-:Y:S02]  /*cba0*/  LEA R8, R8, R101, 0x4 ;  /* 0x0000006508087211 */ /* 0x000fe400078e20ff */
[----:B------:R-:W-:Y:S01]  /*cbb0*/  F2FP.F16.F32.PACK_AB R27, R17, R18 ;  /* 0x00000012111b723e */ /* 0x000fe200000000ff */
[----:B-----5:R-:W-:Y:S01]  /*cbc0*/  @!P0 FADD.FTZ R6, R6, 1 ;  /* 0x3f80000006068421 */ /* 0x020fe20000010000 */
[----:B------:R-:W-:Y:S01]  /*cbd0*/  FSETP.GTU.FTZ.AND P1, PT, R11, 20, PT ;  /* 0x41a000000b00780b */ /* 0x000fe20003f3c000 */
[----:B------:R-:W-:Y:S01]  /*cbe0*/  STS.128 [R8], R12 ;  /* 0x0000000c08007388 */ /* 0x000fe20000000c00 */
[----:B------:R-:W-:Y:S01]  /*cbf0*/  FSETP.GTU.FTZ.AND P3, PT, R10, 20, PT ;  /* 0x41a000000a00780b */ /* 0x000fe20003f7c000 */
[----:B------:R-:W-:Y:S01]  /*cc00*/  @!P5 FMUL.FTZ R3, R3, -1.4426950216293334961 ;  /* 0xbfb8aa3b0303d820 */ /* 0x000fe20000410000 */
[----:B------:R-:W3:Y:S01]  /*cc10*/  @!P4 MUFU.EX2 R0, R0 ;  /* 0x000000000000c308 */ /* 0x000ee20000000800 */
[----:B------:R-:W-:Y:S01]  /*cc20*/  STS.128 [R8+0x10], R24 ;  /* 0x0000101808007388 */ /* 0x000fe20000000c00 */
[----:B------:R-:W-:-:S03]  /*cc30*/  NOP ;  /* 0x0000000000007918 */ /* 0x000fc60000000000 */
[----:B------:R-:W4:Y:S03]  /*cc40*/  LDS.128 R12, [R97] ;  /* 0x00000000610c7984 */ /* 0x000f260000000c00 */
[----:B------:R-:W5:Y:S01]  /*cc50*/  @!P5 MUFU.EX2 R3, R3 ;  /* 0x000000030003d308 */ /* 0x000f620000000800 */
[----:B------:R-:W-:Y:S02]  /*cc60*/  @!P1 FMUL.FTZ R7, R11, -1.4426950216293334961 ;  /* 0xbfb8aa3b0b079820 */ /* 0x000fe40000410000 */
[----:B------:R-:W-:Y:S01]  /*cc70*/  @!P3 FMUL.FTZ R4, R10, -1.4426950216293334961 ;  /* 0xbfb8aa3b0a04b820 */ /* 0x000fe20000410000 */
[----:B------:R-:W0:Y:S01]  /*cc80*/  LDS.128 R16, [R97+0x200] ;  /* 0x0002000061107984 */ /* 0x000e220000000c00 */
[----:B--2---:R-:W-:-:S03]  /*cc90*/  @!P6 FADD.FTZ R2, R2, 1 ;  /* 0x3f8000000202e421 */ /* 0x004fc60000010000 */
[----:B------:R-:W2:Y:S01]  /*cca0*/  @!P1 MUFU.EX2 R7, R7 ;  /* 0x0000000700079308 */ /* 0x000ea20000000800 */
[----:B---3--:R-:W-:-:S07]  /*ccb0*/  @!P4 FADD.FTZ R0, R0, 1 ;  /* 0x3f8000000000c421 */ /* 0x008fce0000010000 */
[----:B------:R-:W3:Y:S01]  /*ccc0*/  @!P3 MUFU.EX2 R4, R4 ;  /* 0x000000040004b308 */ /* 0x000ee20000000800 */
[----:B-----5:R-:W-:-:S07]  /*ccd0*/  @!P5 FADD.FTZ R3, R3, 1 ;  /* 0x3f8000000303d421 */ /* 0x020fce0000010000 */
[----:B------:R-:W5:Y:S01]  /*cce0*/  @!P2 MUFU.EX2 R5, R5 ;  /* 0x000000050005a308 */ /* 0x000f620000000800 */
[----:B--2---:R-:W-:-:S07]  /*ccf0*/  @!P1 FADD.FTZ R7, R7, 1 ;  /* 0x3f80000007079421 */ /* 0x004fce0000010000 */
[----:B------:R-:W2:Y:S01]  /*cd00*/  @!P0 MUFU.RCP R9, R6 ;  /* 0x0000000600098308 */ /* 0x000ea20000001000 */
[----:B---3--:R-:W-:-:S07]  /*cd10*/  @!P3 FADD.FTZ R4, R4, 1 ;  /* 0x3f8000000404b421 */ /* 0x008fce0000010000 */
[----:B------:R3:W1:Y:S01]  /*cd20*/  @!P6 MUFU.RCP R11, R2 ;  /* 0x00000002000be308 */ /* 0x0006620000001000 */
[----:B-----5:R-:W-:-:S07]  /*cd30*/  @!P2 FADD.FTZ R5, R5, 1 ;  /* 0x3f8000000505a421 */ /* 0x020fce0000010000 */
[----:B------:R5:W4:Y:S01]  /*cd40*/  @!P5 MUFU.RCP R6, R3 ;  /* 0x000000030006d308 */ /* 0x000b220000001000 */
[----:B---3--:R-:W-:Y:S01]  /*cd50*/  MOV R2, UR27 ;  /* 0x0000001b00027c02 */ /* 0x008fe20008000f00 */
[----:B--2---:R-:W-:-:S05]  /*cd60*/  @!P0 FMUL.FTZ R44, R44, R9 ;  /* 0x000000092c2c8220 */ /* 0x004fca0000410000 */
[----:B------:R-:W-:Y:S01]  /*cd70*/  F2FP.F16.F32.PACK_AB R20, R44, R41 ;  /* 0x000000292c14723e */ /* 0x000fe200000000ff */
[----:B------:R-:W2:Y:S01]  /*cd80*/  @!P4 MUFU.RCP R0, R0 ;  /* 0x000000000000c308 */ /* 0x000ea20000001000 */
[----:B-----5:R-:W-:Y:S01]  /*cd90*/  MOV R3, UR26 ;  /* 0x0000001a00037c02 */ /* 0x020fe20008000f00 */
[----:B-1----:R-:W-:Y:S01]  /*cda0*/  @!P6 FMUL.FTZ R46, R46, R11 ;  /* 0x0000000b2e2ee220 */ /* 0x002fe20000410000 */
[----:B------:R-:W-:Y:S01]  /*cdb0*/  UIMAD UR26, UR33, UR28, URZ ;  /* 0x0000001c211a72a4 */ /* 0x000fe2000f8e023f */
[----:B------:R-:W-:-:S03]  /*cdc0*/  IMAD.WIDE R2, R98, 0x10, R2 ;  /* 0x0000001062027825 */ /* 0x000fc600078e0202 */
[----:B------:R-:W-:Y:S01]  /*cdd0*/  UIMAD UR26, UR11, UR29, UR26 ;  /* 0x0000001d0b1a72a4 */ /* 0x000fe2000f8e021a */
[----:B------:R1:W3:Y:S01]  /*cde0*/  @!P3 MUFU.RCP R21, R4 ;  /* 0x000000040015b308 */ /* 0x0002e20000001000 */
[----:B----4-:R-:W-:Y:S01]  /*cdf0*/  @!P5 FMUL.FTZ R47, R47, R6 ;  /* 0x000000062f2fd220 */ /* 0x010fe20000410000 */
[----:B------:R-:W-:Y:S01]  /*ce00*/  F2FP.F16.F32.PACK_AB R6, R38, R37 ;  /* 0x000000252606723e */ /* 0x000fe200000000ff */
[----:B------:R-:W-:Y:S01]  /*ce10*/  STG.E.128 desc[UR22][R2.64], R12 ;  /* 0x0000000c02007986 */ /* 0x000fe2000c101d16 */
[----:B------:R-:W-:Y:S01]  /*ce20*/  ULDC.64 UR28, c[0x0][0x3b0] ;  /* 0x0000ec00001c7ab9 */ /* 0x000fe20000000a00 */
[----:B------:R-:W-:Y:S02]  /*ce30*/  UIADD3 UR9, UR9, UR26, URZ ;  /* 0x0000001a09097290 */ /* 0x000fe4000fffe03f */
[----:B0-----:R0:W-:Y:S01]  /*ce40*/  STG.E.128 desc[UR22][R2.64+0x200], R16 ;  /* 0x0002001002007986 */ /* 0x0011e2000c101d16 */
[----:B------:R4:W5:Y:S01]  /*ce50*/  @!P2 MUFU.RCP R10, R5 ;  /* 0x00000005000aa308 */ /* 0x0009620000001000 */
[----:B--2---:R-:W-:Y:S01]  /*ce60*/  @!P4 FMUL.FTZ R43, R43, R0 ;  /* 0x000000002b2bc220 */ /* 0x004fe20000410000 */
[----:B-1----:R-:W-:Y:S01]  /*ce70*/  F2FP.F16.F32.PACK_AB R4, R34, R33 ;  /* 0x000000212204723e */ /* 0x002fe200000000ff */
[----:B------:R-:W-:-:S02]  /*ce80*/  UIMAD UR26, UR32, UR28, URZ ;  /* 0x0000001c201a72a4 */ /* 0x000fc4000f8e023f */
[----:B------:R-:W-:Y:S02]  /*ce90*/  UIMAD.WIDE.U32 UR8, UR10, UR28, UR8 ;  /* 0x0000001c0a0872a5 */ /* 0x000fe4000f8e0008 */
[----:B------:R-:W-:Y:S01]  /*cea0*/  UIMAD UR26, UR10, UR29, UR26 ;  /* 0x0000001d0a1a72a4 */ /* 0x000fe2000f8e021a */
[----:B------:R-:W1:Y:S01]  /*ceb0*/  @!P1 MUFU.RCP R7, R7 ;  /* 0x0000000700079308 */ /* 0x000e620000001000 */
[----:B---3--:R-:W-:Y:S01]  /*cec0*/  @!P3 FMUL.FTZ R48, R48, R21 ;  /* 0x000000153030b220 */ /* 0x008fe20000410000 */
[----:B----4-:R-:W-:Y:S01]  /*ced0*/  FADD.FTZ R5, R33, R106 ;  /* 0x0000006a21057221 */ /* 0x010fe20000010000 */
[----:B------:R-:W-:Y:S01]  /*cee0*/  F2FP.F16.F32.PACK_AB R21, R46, R43 ;  /* 0x0000002b2e15723e */ /* 0x000fe200000000ff */
[----:B------:R-:W-:Y:S01]  /*cef0*/  ULDC.64 UR28, c[0x0][0x3f0] ;  /* 0x0000fc00001c7ab9 */ /* 0x000fe20000000a00 */
[----:B------:R-:W-:Y:S01]  /*cf00*/  UIADD3 UR26, UR9, UR26, URZ ;  /* 0x0000001a091a7290 */ /* 0x000fe2000fffe03f */
[----:B------:R-:W-:Y:S01]  /*cf10*/  FADD.FTZ R0, R5, R34 ;  /* 0x0000002205007221 */ /* 0x000fe20000010000 */
[----:B------:R-:W-:Y:S01]  /*cf20*/  F2FP.F16.F32.PACK_AB R5, R36, R35 ;  /* 0x000000232405723e */ /* 0x000fe200000000ff */
[----:B------:R-:W-:Y:S01]  /*cf30*/  ULEA UR9, UP0, UR8, UR28, 0x1 ;  /* 0x0000001c08097291 */ /* 0x000fe2000f80083f */
[----:B-----5:R-:W-:Y:S01]  /*cf40*/  @!P2 FMUL.FTZ R49, R49, R10 ;  /* 0x0000000a3131a220 */ /* 0x020fe20000410000 */
[----:B------:R-:W-:Y:S01]  /*cf50*/  F2FP.F16.F32.PACK_AB R22, R48, R47 ;  /* 0x0000002f3016723e */ /* 0x000fe200000000ff */
[----:B------:R-:W-:Y:S01]  /*cf60*/  FADD.FTZ R35, R0, R35 ;  /* 0x0000002300237221 */ /* 0x000fe20000010000 */
[----:B------:R-:W-:-:S02]  /*cf70*/  ULEA.HI.X UR8, UR8, UR29, UR26, 0x1, UP0 ;  /* 0x0000001d08087291 */ /* 0x000fc400080f0c1a */
[----:B0-----:R-:W-:Y:S01]  /*cf80*/  MOV R2, UR9 ;  /* 0x0000000900027c02 */ /* 0x001fe20008000f00 */
[----:B------:R-:W-:Y:S01]  /*cf90*/  FADD.FTZ R36, R35, R36 ;  /* 0x0000002423247221 */ /* 0x000fe20000010000 */
[----:B------:R-:W-:Y:S01]  /*cfa0*/  UISETP.GT.AND UP0, UPT, UR13, 0x1, UPT ;  /* 0x000000010d00788c */ /* 0x000fe2000bf04270 */
[----:B-1----:R-:W-:Y:S01]  /*cfb0*/  @!P1 FMUL.FTZ R50, R50, R7 ;  /* 0x0000000732329220 */ /* 0x002fe20000410000 */
[----:B------:R-:W-:Y:S01]  /*cfc0*/  F2FP.F16.F32.PACK_AB R7, R42, R39 ;  /* 0x000000272a07723e */ /* 0x000fe200000000ff */
[----:B------:R-:W-:Y:S01]  /*cfd0*/  BAR.SYNC.DEFER_BLOCKING 0x0 ;  /* 0x0000000000007b1d */ /* 0x000fe20000010000 */
[----:B------:R-:W-:Y:S01]  /*cfe0*/  FADD.FTZ R37, R36, R37 ;  /* 0x0000002524257221 */ /* 0x000fe20000010000 */
[----:B------:R-:W-:Y:S02]  /*cff0*/  MOV R3, UR8 ;  /* 0x0000000800037c02 */ /* 0x000fe40008000f00 */
[----:B------:R-:W-:Y:S01]  /*d000*/  F2FP.F16.F32.PACK_AB R23, R50, R49 ;  /* 0x000000313217723e */ /* 0x000fe200000000ff */
[----:B------:R-:W-:Y:S01]  /*d010*/  FADD.FTZ R38, R37, R38 ;  /* 0x0000002625267221 */ /* 0x000fe20000010000 */
[----:B------:R-:W-:Y:S01]  /*d020*/  PLOP3.LUT P0, PT, PT, PT, UP0, 0x80, 0x0 ;  /* 0x000000000000781c */ /* 0x000fe20003f0f008 */
[----:B------:R-:W-:Y:S01]  /*d030*/  IMAD.WIDE R98, R98, 0x10, R2 ;  /* 0x0000001062627825 */ /* 0x000fe200078e0202 */
[----:B------:R-:W-:-:S03]  /*d040*/  UMOV UR13, UR7 ;  /* 0x00000007000d7c82 */ /* 0x000fc60008000000 */
[----:B------:R-:W-:-:S04]  /*d050*/  FADD.FTZ R39, R38, R39 ;  /* 0x0000002726277221 */ /* 0x000fc80000010000 */
[----:B------:R-:W-:-:S04]  /*d060*/  FADD.FTZ R42, R39, R42 ;  /* 0x0000002a272a7221 */ /* 0x000fc80000010000 */
[----:B------:R-:W-:-:S04]  /*d070*/  FADD.FTZ R41, R42, R41 ;  /* 0x000000292a297221 */ /* 0x000fc80000010000 */
[----:B------:R-:W-:Y:S01]  /*d080*/  FADD.FTZ R44, R41, R44 ;  /* 0x0000002c292c7221 */ /* 0x000fe20000010000 */
[----:B------:R-:W-:Y:S03]  /*d090*/  STS.128 [R8], R4 ;  /* 0x0000000408007388 */ /* 0x000fe60000000c00 */
[----:B------:R-:W-:Y:S01]  /*d0a0*/  FADD.FTZ R43, R44, R43 ;  /* 0x0000002b2c2b7221 */ /* 0x000fe20000010000 */
        /* <DEDUP_REMOVED lines=12> */
.L_x_4971:
        /* <DEDUP_REMOVED lines=12> */
[----:B-1----:R-:W-:Y:S01]  /*d230*/  @P0 FADD R3, R0, R3 ;  /* 0x0000000300030221 */ /* 0x002fe20000000000 */
[----:B------:R-:W-:-:S04]  /*d240*/  @!P1 MOV R0, 0x400 ;  /* 0x0000040000009802 */ /* 0x000fc80000000f00 */
        /* <DEDUP_REMOVED lines=26> */
.L_x_5102:
[----:B------:R-:W-:Y:S05]  /*d3f0*/  BSYNC B0 ;  /* 0x0000000000007941 */ /* 0x000fea0003800000 */
.L_x_5101:
        /* <DEDUP_REMOVED lines=43> */
.L_x_5104:
[----:B------:R-:W3:Y:S02]  /*d6b0*/  S2R R11, SR_TID.X ;  /* 0x00000000000b7919 */ /* 0x000ee40000002100 */
.L_x_5105:
[----:B------:R-:W-:Y:S05]  /*d6c0*/  BSYNC B0 ;  /* 0x0000000000007941 */ /* 0x000fea0003800000 */
.L_x_5103:
        /* <DEDUP_REMOVED lines=23> */
.L_x_5107:
[----:B-1----:R-:W-:Y:S02]  /*d840*/  LEA R0, R11, UR8, 0x3 ;  /* 0x000000080b007c11 */ /* 0x002fe4000f8e18ff */
[----:B--23--:R-:W-:Y:S02]  /*d850*/  MOV R3, UR5 ;  /* 0x0000000500037c02 */ /* 0x00cfe40008000f00 */
[----:B------:R-:W-:Y:S01]  /*d860*/  MOV R2, UR4 ;  /* 0x0000000400027c02 */ /* 0x000fe20008000f00 */
[----:B0-----:R-:W0:Y:S01]  /*d870*/  LDS.64 R12, [R0+0x9b80] ;  /* 0x009b8000000c7984 */ /* 0x001e220000000a00 */
        /* <DEDUP_REMOVED lines=28> */
.L_x_5106:
[----:B------:R-:W-:Y:S05]  /*da40*/  EXIT ;  /* 0x000000000000794d */ /* 0x000fea0003800000 */
.L_x_5008:
[----:B------:R-:W-:Y:S01]  /*da50*/  HFMA2.MMA R239, -RZ, RZ, 0, 5.9604644775390625e-08 ;  /* 0x00000001ffef7435 */ /* 0x000fe200000001ff */
[----:B------:R-:W-:Y:S02]  /*da60*/  MOV R242, R237 ;  /* 0x000000ed00f27202 */ /* 0x000fe40000000f00 */
[----:B------:R-:W-:Y:S02]  /*da70*/  MOV R240, RZ ;  /* 0x000000ff00f07202 */ /* 0x000fe40000000f00 */
[----:B------:R-:W-:-:S07]  /*da80*/  MOV R87, 0xffffffff ;  /* 0xffffffff00577802 */ /* 0x000fce0000000f00 */
[----:B0-2---:R-:W-:Y:S05]  /*da90*/  WARPSYNC.COLLECTIVE R87, `(.L_x_5108) ;  /* 0x0000000057087348 */ /* 0x005fea0003c00000 */
[----:B------:R1:W3:Y:S02]  /*daa0*/  SHFL.UP P3, R85, R242, R239, R240 ;  /* 0x040000eff2557389 */ /* 0x0002e400000600f0 */
[----:B0123--:R-:W-:Y:S01]  /*dab0*/  ENDCOLLECTIVE ;  /* 0x000000000000791b */ /* 0x00ffe20003800000 */
.L_x_5108:
[----:B------:R-:W-:Y:S02]  /*dac0*/  MOV R242, R84 ;  /* 0x0000005400f27202 */ /* 0x000fe40000000f00 */
[----:B------:R-:W-:-:S07]  /*dad0*/  MOV R86, R85 ;  /* 0x0000005500567202 */ /* 0x000fce0000000f00 */
[----:B------:R-:W-:Y:S05]  /*dae0*/  WARPSYNC.COLLECTIVE R87, `(.L_x_5109) ;  /* 0x0000000057087348 */ /* 0x000fea0003c00000 */
[----:B------:R0:W1:Y:S02]  /*daf0*/  SHFL.UP P3, R85, R242, R239, R240 ;  /* 0x040000eff2557389 */ /* 0x00006400000600f0 */
[----:B01----:R-:W-:Y:S01]  /*db00*/  ENDCOLLECTIVE ;  /* 0x000000000000791b */ /* 0x003fe20003800000 */
.L_x_5109:
[----:B------:R-:W-:Y:S02]  /*db10*/  MOV R242, R238 ;  /* 0x000000ee00f27202 */ /* 0x000fe40000000f00 */
[----:B------:R-:W-:-:S07]  /*db20*/  MOV R91, R85 ;  /* 0x00000055005b7202 */ /* 0x000fce0000000f00 */
[----:B------:R-:W-:Y:S05]  /*db30*/  WARPSYNC.COLLECTIVE R87, `(.L_x_5110) ;  /* 0x0000000057087348 */ /* 0x000fea0003c00000 */
[----:B------:R0:W1:Y:S02]  /*db40*/  SHFL.UP P3, R85, R242, R239, R240 ;  /* 0x040000eff2557389 */ /* 0x00006400000600f0 */
[----:B01----:R-:W-:Y:S01]  /*db50*/  ENDCOLLECTIVE ;  /* 0x000000000000791b */ /* 0x003fe20003800000 */
.L_x_5110:
[----:B------:R-:W-:Y:S02]  /*db60*/  MOV R242, R236 ;  /* 0x000000ec00f27202 */ /* 0x000fe40000000f00 */
[----:B------:R-:W-:-:S07]  /*db70*/  MOV R241, R85 ;  /* 0x0000005500f17202 */ /* 0x000fce0000000f00 */
[----:B------:R-:W-:Y:S05]  /*db80*/  WARPSYNC.COLLECTIVE R87, `(.L_x_5111) ;  /* 0x0000000057087348 */ /* 0x000fea0003c00000 */
[----:B------:R0:W1:Y:S02]  /*db90*/  SHFL.UP P3, R85, R242, R239, R240 ;  /* 0x040000eff2557389 */ /* 0x00006400000600f0 */
[----:B01----:R-:W-:Y:S01]  /*dba0*/  ENDCOLLECTIVE ;  /* 0x000000000000791b */ /* 0x003fe20003800000 */
.L_x_5111:
        /* <DEDUP_REMOVED lines=17> */
.L_x_5112:
[----:B------:R-:W-:Y:S02]  /*dcc0*/  MOV R242, R84 ;  /* 0x0000005400f27202 */ /* 0x000fe40000000f00 */
[----:B------:R-:W-:-:S07]  /*dcd0*/  MOV R86, R85 ;  /* 0x0000005500567202 */ /* 0x000fce0000000f00 */
[----:B------:R-:W-:Y:S05]  /*dce0*/  WARPSYNC.COLLECTIVE R87, `(.L_x_5113) ;  /* 0x0000000057087348 */ /* 0x000fea0003c00000 */
[----:B------:R0:W1:Y:S02]  /*dcf0*/  SHFL.UP P3, R85, R242, R239, R240 ;  /* 0x040000eff2557389 */ /* 0x00006400000600f0 */
[----:B01----:R-:W-:Y:S01]  /*dd00*/  ENDCOLLECTIVE ;  /* 0x000000000000791b */ /* 0x003fe20003800000 */
.L_x_5113:
[----:B------:R-:W-:Y:S02]  /*dd10*/  MOV R242, R238 ;  /* 0x000000ee00f27202 */ /* 0x000fe40000000f00 */
[----:B------:R-:W-:-:S07]  /*dd20*/  MOV R91, R85 ;  /* 0x00000055005b7202 */ /* 0x000fce0000000f00 */
[----:B------:R-:W-:Y:S05]  /*dd30*/  WARPSYNC.COLLECTIVE R87, `(.L_x_5114) ;  /* 0x0000000057087348 */ /* 0x000fea0003c00000 */
[----:B------:R0:W1:Y:S02]  /*dd40*/  SHFL.UP P3, R85, R242, R239, R240 ;  /* 0x040000eff2557389 */ /* 0x00006400000600f0 */
[----:B01----:R-:W-:Y:S01]  /*dd50*/  ENDCOLLECTIVE ;  /* 0x000000000000791b */ /* 0x003fe20003800000 */
.L_x_5114:
[----:B------:R-:W-:Y:S02]  /*dd60*/  MOV R242, R236 ;  /* 0x000000ec00f27202 */ /* 0x000fe40000000f00 */
[----:B------:R-:W-:-:S07]  /*dd70*/  MOV R241, R85 ;  /* 0x0000005500f17202 */ /* 0x000fce0000000f00 */
[----:B------:R-:W-:Y:S05]  /*dd80*/  WARPSYNC.COLLECTIVE R87, `(.L_x_5115) ;  /* 0x0000000057087348 */ /* 0x000fea0003c00000 */
[----:B------:R0:W1:Y:S02]  /*dd90*/  SHFL.UP P3, R85, R242, R239, R240 ;  /* 0x040000eff2557389 */ /* 0x00006400000600f0 */
[----:B01----:R-:W-:Y:S01]  /*dda0*/  ENDCOLLECTIVE ;  /* 0x000000000000791b */ /* 0x003fe20003800000 */
.L_x_5115:
        /* <DEDUP_REMOVED lines=17> */
.L_x_5116:
[----:B------:R-:W-:Y:S02]  /*dec0*/  MOV R242, R84 ;  /* 0x0000005400f27202 */ /* 0x000fe40000000f00 */
[----:B------:R-:W-:-:S07]  /*ded0*/  MOV R86, R85 ;  /* 0x0000005500567202 */ /* 0x000fce0000000f00 */
[----:B------:R-:W-:Y:S05]  /*dee0*/  WARPSYNC.COLLECTIVE R87, `(.L_x_5117) ;  /* 0x0000000057087348 */ /* 0x000fea0003c00000 */
[----:B------:R0:W1:Y:S02]  /*def0*/  SHFL.UP P3, R85, R242, R239, R240 ;  /* 0x040000eff2557389 */ /* 0x00006400000600f0 */
[----:B01----:R-:W-:Y:S01]  /*df00*/  ENDCOLLECTIVE ;  /* 0x000000000000791b */ /* 0x003fe20003800000 */
.L_x_5117:
[----:B------:R-:W-:Y:S02]  /*df10*/  MOV R242, R238 ;  /* 0x000000ee00f27202 */ /* 0x000fe40000000f00 */
[----:B------:R-:W-:-:S07]  /*df20*/  MOV R91, R85 ;  /* 0x00000055005b7202 */ /* 0x000fce0000000f00 */
[----:B------:R-:W-:Y:S05]  /*df30*/  WARPSYNC.COLLECTIVE R87, `(.L_x_5118) ;  /* 0x0000000057087348 */ /* 0x000fea0003c00000 */
[----:B------:R0:W1:Y:S02]  /*df40*/  SHFL.UP P3, R85, R242, R239, R240 ;  /* 0x040000eff2557389 */ /* 0x00006400000600f0 */
[----:B01----:R-:W-:Y:S01]  /*df50*/  ENDCOLLECTIVE ;  /* 0x000000000000791b */ /* 0x003fe20003800000 */
.L_x_5118:
[----:B------:R-:W-:Y:S02]  /*df60*/  MOV R242, R236 ;  /* 0x000000ec00f27202 */ /* 0x000fe40000000f00 */
[----:B------:R-:W-:-:S07]  /*df70*/  MOV R241, R85 ;  /* 0x0000005500f17202 */ /* 0x000fce0000000f00 */
[----:B------:R-:W-:Y:S05]  /*df80*/  WARPSYNC.COLLECTIVE R87, `(.L_x_5119) ;  /* 0x0000000057087348 */ /* 0x000fea0003c00000 */
[----:B------:R0:W1:Y:S02]  /*df90*/  SHFL.UP P3, R85, R242, R239, R240 ;  /* 0x040000eff2557389 */ /* 0x00006400000600f0 */
[----:B01----:R-:W-:Y:S01]  /*dfa0*/  ENDCOLLECTIVE ;  /* 0x000000000000791b */ /* 0x003fe20003800000 */
.L_x_5119:
        /* <DEDUP_REMOVED lines=17> */
.L_x_5120:
[----:B------:R-:W-:Y:S02]  /*e0c0*/  MOV R242, R84 ;  /* 0x0000005400f27202 */ /* 0x000fe40000000f00 */
[----:B------:R-:W-:-:S07]  /*e0d0*/  MOV R86, R85 ;  /* 0x0000005500567202 */ /* 0x000fce0000000f00 */
[----:B------:R-:W-:Y:S05]  /*e0e0*/  WARPSYNC.COLLECTIVE R87, `(.L_x_5121) ;  /* 0x0000000057087348 */ /* 0x000fea0003c00000 */
[----:B------:R0:W1:Y:S02]  /*e0f0*/  SHFL.UP P3, R85, R242, R239, R240 ;  /* 0x040000eff2557389 */ /* 0x00006400000600f0 */
[----:B01----:R-:W-:Y:S01]  /*e100*/  ENDCOLLECTIVE ;  /* 0x000000000000791b */ /* 0x003fe20003800000 */
.L_x_5121:
[----:B------:R-:W-:Y:S02]  /*e110*/  MOV R242, R238 ;  /* 0x000000ee00f27202 */ /* 0x000fe40000000f00 */
[----:B------:R-:W-:-:S07]  /*e120*/  MOV R91, R85 ;  /* 0x00000055005b7202 */ /* 0x000fce0000000f00 */
[----:B------:R-:W-:Y:S05]  /*e130*/  WARPSYNC.COLLECTIVE R87, `(.L_x_5122) ;  /* 0x0000000057087348 */ /* 0x000fea0003c00000 */
[----:B------:R0:W1:Y:S02]  /*e140*/  SHFL.UP P3, R85, R242, R239, R240 ;  /* 0x040000eff2557389 */ /* 0x00006400000600f0 */
[----:B01----:R-:W-:Y:S01]  /*e150*/  ENDCOLLECTIVE ;  /* 0x000000000000791b */ /* 0x003fe20003800000 */
.L_x_5122:
[----:B------:R-:W-:Y:S02]  /*e160*/  MOV R242, R236 ;  /* 0x000000ec00f27202 */ /* 0x000fe40000000f00 */
[----:B------:R-:W-:-:S07]  /*e170*/  MOV R241, R85 ;  /* 0x0000005500f17202 */ /* 0x000fce0000000f00 */
[----:B------:R-:W-:Y:S05]  /*e180*/  WARPSYNC.COLLECTIVE R87, `(.L_x_5123) ;  /* 0x0000000057087348 */ /* 0x000fea0003c00000 */
[----:B------:R0:W1:Y:S02]  /*e190*/  SHFL.UP P3, R85, R242, R239, R240 ;  /* 0x040000eff2557389 */ /* 0x00006400000600f0 */
[----:B01----:R-:W-:Y:S01]  /*e1a0*/  ENDCOLLECTIVE ;  /* 0x000000000000791b */ /* 0x003fe20003800000 */
.L_x_5123:
        /* <DEDUP_REMOVED lines=17> */
.L_x_5124:
[----:B------:R-:W-:Y:S02]  /*e2c0*/  MOV R242, R84 ;  /* 0x0000005400f27202 */ /* 0x000fe40000000f00 */
[----:B------:R-:W-:-:S07]  /*e2d0*/  MOV R86, R85 ;  /* 0x0000005500567202 */ /* 0x000fce0000000f00 */
[----:B------:R-:W-:Y:S05]  /*e2e0*/  WARPSYNC.COLLECTIVE R87, `(.L_x_5125) ;  /* 0x0000000057087348 */ /* 0x000fea0003c00000 */
[----:B------:R0:W1:Y:S02]  /*e2f0*/  SHFL.UP P3, R85, R242, R239, R240 ;  /* 0x040000eff2557389 */ /* 0x00006400000600f0 */
[----:B01----:R-:W-:Y:S01]  /*e300*/  ENDCOLLECTIVE ;  /* 0x000000000000791b */ /* 0x003fe20003800000 */
.L_x_5125:
[----:B------:R-:W-:Y:S02]  /*e310*/  MOV R242, R238 ;  /* 0x000000ee00f27202 */ /* 0x000fe40000000f00 */
[----:B------:R-:W-:-:S07]  /*e320*/  MOV R91, R85 ;  /* 0x00000055005b7202 */ /* 0x000fce0000000f00 */
[----:B------:R-:W-:Y:S05]  /*e330*/  WARPSYNC.COLLECTIVE R87, `(.L_x_5126) ;  /* 0x0000000057087348 */ /* 0x000fea0003c00000 */
[----:B------:R0:W1:Y:S02]  /*e340*/  SHFL.UP P3, R85, R242, R239, R240 ;  /* 0x040000eff2557389 */ /* 0x00006400000600f0 */
[----:B01----:R-:W-:Y:S01]  /*e350*/  ENDCOLLECTIVE ;  /* 0x000000000000791b */ /* 0x003fe20003800000 */
.L_x_5126:
[----:B------:R-:W-:Y:S02]  /*e360*/  MOV R242, R236 ;  /* 0x000000ec00f27202 */ /* 0x000fe40000000f00 */
[----:B------:R-:W-:-:S07]  /*e370*/  MOV R241, R85 ;  /* 0x0000005500f17202 */ /* 0x000fce0000000f00 */
[----:B------:R-:W-:Y:S05]  /*e380*/  WARPSYNC.COLLECTIVE R87, `(.L_x_5127) ;  /* 0x0000000057087348 */ /* 0x000fea0003c00000 */
[----:B------:R0:W1:Y:S02]  /*e390*/  SHFL.UP P3, R85, R242, R239, R240 ;  /* 0x040000eff2557389 */ /* 0x00006400000600f0 */
[----:B01----:R-:W-:Y:S01]  /*e3a0*/  ENDCOLLECTIVE ;  /* 0x000000000000791b */ /* 0x003fe20003800000 */
.L_x_5127:
[----:B------:R-:W-:Y:S05]  /*e3b0*/  BRA `(.L_x_5128) ;  /* 0xffffff7c00447947 */ /* 0x000fea000383ffff */
.L_x_5009:
        /* <DEDUP_REMOVED lines=8> */
.L_x_5130:
[----:B------:R-:W-:Y:S05]  /*e440*/  BSYNC B0 ;  /* 0x0000000000007941 */ /* 0x000fea0003800000 */
.L_x_5129:
[----:B------:R-:W-:Y:S05]  /*e450*/  BRA `(.L_x_5131) ;  /* 0xffffff7c00547947 */ /* 0x000fea000383ffff */
.L_x_5010:
        /* <DEDUP_REMOVED lines=8> */
.L_x_5133:
[----:B------:R-:W-:Y:S05]  /*e4e0*/  BSYNC B0 ;  /* 0x0000000000007941 */ /* 0x000fea0003800000 */
.L_x_5132:
[----:B------:R-:W-:Y:S05]  /*e4f0*/  BRA `(.L_x_5134) ;  /* 0xffffff7c00347947 */ /* 0x000fea000383ffff */
.L_x_5011:
        /* <DEDUP_REMOVED lines=8> */
.L_x_5136:
[----:B------:R-:W-:Y:S05]  /*e580*/  BSYNC B0 ;  /* 0x0000000000007941 */ /* 0x000fea0003800000 */
.L_x_5135:
[----:B------:R-:W-:Y:S05]  /*e590*/  BRA `(.L_x_5137) ;  /* 0xffffff7c00147947 */ /* 0x000fea000383ffff */
.L_x_5012:
        /* <DEDUP_REMOVED lines=8> */
.L_x_5139:
[----:B------:R-:W-:Y:S05]  /*e620*/  BSYNC B0 ;  /* 0x0000000000007941 */ /* 0x000fea0003800000 */
.L_x_5138:
[----:B------:R-:W-:Y:S05]  /*e630*/  BRA `(.L_x_5140) ;  /* 0xffffff7800f47947 */ /* 0x000fea000383ffff */
.L_x_5013:
        /* <DEDUP_REMOVED lines=8> */
.L_x_5142:
[----:B------:R-:W-:Y:S05]  /*e6c0*/  BSYNC B0 ;  /* 0x0000000000007941 */ /* 0x000fea0003800000 */
.L_x_5141:
        /* <DEDUP_REMOVED lines=9> */
.L_x_5143:
[----:B------:R-:W-:Y:S02]  /*e760*/  MOV R84, 0x1f ;  /* 0x0000001f00547802 */ /* 0x000fe40000000f00 */
[----:B------:R-:W-:Y:S02]  /*e770*/  MOV R242, R238 ;  /* 0x000000ee00f27202 */ /* 0x000fe40000000f00 */
[----:B------:R-:W-:-:S07]  /*e780*/  MOV R241, R85 ;  /* 0x0000005500f17202 */ /* 0x000fce0000000f00 */
[----:B------:R-:W-:Y:S05]  /*e790*/  WARPSYNC.COLLECTIVE R87, `(.L_x_5144) ;  /* 0x0000000057087348 */ /* 0x000fea0003c00000 */
[----:B------:R0:W1:Y:S02]  /*e7a0*/  SHFL.UP P3, R85, R242, R239, R240 ;  /* 0x040000eff2557389 */ /* 0x00006400000600f0 */
[----:B01----:R-:W-:Y:S01]  /*e7b0*/  ENDCOLLECTIVE ;  /* 0x000000000000791b */ /* 0x003fe20003800000 */
.L_x_5144:
[----:B------:R-:W-:Y:S02]  /*e7c0*/  MOV R242, R236 ;  /* 0x000000ec00f27202 */ /* 0x000fe40000000f00 */
[----:B------:R-:W-:-:S07]  /*e7d0*/  MOV R238, R85 ;  /* 0x0000005500ee7202 */ /* 0x000fce0000000f00 */
[----:B------:R-:W-:Y:S05]  /*e7e0*/  WARPSYNC.COLLECTIVE R87, `(.L_x_5145) ;  /* 0x0000000057087348 */ /* 0x000fea0003c00000 */
[----:B------:R0:W1:Y:S02]  /*e7f0*/  SHFL.UP P3, R85, R242, R239, R240 ;  /* 0x040000eff2557389 */ /* 0x00006400000600f0 */
[----:B01----:R-:W-:Y:S01]  /*e800*/  ENDCOLLECTIVE ;  /* 0x000000000000791b */ /* 0x003fe20003800000 */
.L_x_5145:
[----:B------:R-:W-:Y:S01]  /*e810*/  MOV R236, R85 ;  /* 0x0000005500ec7202 */ /* 0x000fe20000000f00 */
[----:B------:R-:W-:-:S11]  /*e820*/  HFMA2.MMA R85, -RZ, RZ, 0, 0 ;  /* 0x00000000ff557435 */ /* 0x000fd600000001ff */
[----:B------:R-:W-:Y:S05]  /*e830*/  WARPSYNC.COLLECTIVE R87, `(.L_x_5146) ;  /* 0x0000000057087348 */ /* 0x000fea0003c00000 */
[----:B------:R0:W1:Y:S02]  /*e840*/  SHFL.IDX P3, R91, R86, R85, R84 ;  /* 0x00000055565b7389 */ /* 0x0000640000060054 */
[----:B01----:R-:W-:Y:S01]  /*e850*/  ENDCOLLECTIVE ;  /* 0x000000000000791b */ /* 0x003fe20003800000 */
.L_x_5146:
[----:B------:R-:W-:Y:S02]  /*e860*/  MOV R86, R61 ;  /* 0x0000003d00567202 */ /* 0x000fe40000000f00 */
[----:B------:R-:W-:-:S07]  /*e870*/  MOV R60, R91 ;  /* 0x0000005b003c7202 */ /* 0x000fce0000000f00 */
[----:B------:R-:W-:Y:S05]  /*e880*/  WARPSYNC.COLLECTIVE R87, `(.L_x_5147) ;  /* 0x0000000057087348 */ /* 0x000fea0003c00000 */
[----:B------:R0:W1:Y:S02]  /*e890*/  SHFL.IDX P3, R91, R86, R85, R84 ;  /* 0x00000055565b7389 */ /* 0x0000640000060054 */
[----:B01----:R-:W-:Y:S01]  /*e8a0*/  ENDCOLLECTIVE ;  /* 0x000000000000791b */ /* 0x003fe20003800000 */
.L_x_5147:
[----:B------:R-:W-:Y:S02]  /*e8b0*/  MOV R86, R62 ;  /* 0x0000003e00567202 */ /* 0x000fe40000000f00 */
[----:B------:R-:W-:-:S07]  /*e8c0*/  MOV R61, R91 ;  /* 0x0000005b003d7202 */ /* 0x000fce0000000f00 */
[----:B------:R-:W-:Y:S05]  /*e8d0*/  WARPSYNC.COLLECTIVE R87, `(.L_x_5148) ;  /* 0x0000000057087348 */ /* 0x000fea0003c00000 */
[----:B------:R0:W1:Y:S02]  /*e8e0*/  SHFL.IDX P3, R91, R86, R85, R84 ;  /* 0x00000055565b7389 */ /* 0x0000640000060054 */
[----:B01----:R-:W-:Y:S01]  /*e8f0*/  ENDCOLLECTIVE ;  /* 0x000000000000791b */ /* 0x003fe20003800000 */
.L_x_5148:
[----:B------:R-:W-:Y:S02]  /*e900*/  MOV R86, R63 ;  /* 0x0000003f00567202 */ /* 0x000fe40000000f00 */
[----:B------:R-:W-:-:S07]  /*e910*/  MOV R62, R91 ;  /* 0x0000005b003e7202 */ /* 0x000fce0000000f00 */
[----:B------:R-:W-:Y:S05]  /*e920*/  WARPSYNC.COLLECTIVE R87, `(.L_x_5149) ;  /* 0x0000000057087348 */ /* 0x000fea0003c00000 */
[----:B------:R0:W1:Y:S02]  /*e930*/  SHFL.IDX P3, R91, R86, R85, R84 ;  /* 0x00000055565b7389 */ /* 0x0000640000060054 */
[----:B01----:R-:W-:Y:S01]  /*e940*/  ENDCOLLECTIVE ;  /* 0x000000000000791b */ /* 0x003fe20003800000 */
.L_x_5149:
[----:B------:R-:W-:Y:S01]  /*e950*/  MOV R63, R91 ;  /* 0x0000005b003f7202 */ /* 0x000fe20000000f00 */
[----:B------:R-:W-:Y:S06]  /*e960*/  BRA `(.L_x_5150) ;  /* 0xffffff7800507947 */ /* 0x000fec000383ffff */
.L_x_5015:
[----:B------:R-:W-:Y:S01]  /*e970*/  HFMA2.MMA R249, -RZ, RZ, 0, 5.9604644775390625e-08 ;  /* 0x00000001fff97435 */ /* 0x000fe200000001ff */
[----:B------:R-:W-:Y:S02]  /*e980*/  MOV R250, R88 ;  /* 0x0000005800fa7202 */ /* 0x000fe40000000f00 */
[----:B------:R-:W-:Y:S02]  /*e990*/  MOV R248, 0x1f ;  /* 0x0000001f00f87802 */ /* 0x000fe40000000f00 */
[----:B------:R-:W-:-:S07]  /*e9a0*/  MOV R87, 0xffffffff ;  /* 0xffffffff00577802 */ /* 0x000fce0000000f00 */
[----:B-1----:R-:W-:Y:S05]  /*e9b0*/  WARPSYNC.COLLECTIVE R87, `(.L_x_5151) ;  /* 0x0000000057087348 */ /* 0x002fea0003c00000 */
[----:B------:R0:W2:Y:S02]  /*e9c0*/  SHFL.DOWN P1, R91, R250, R249, R248 ;  /* 0x080000f9fa5b7389 */ /* 0x0000a400000200f8 */
[----:B012---:R-:W-:Y:S01]  /*e9d0*/  ENDCOLLECTIVE ;  /* 0x000000000000791b */ /* 0x007fe20003800000 */
.L_x_5151:
[----:B------:R-:W-:Y:S02]  /*e9e0*/  MOV R250, R89 ;  /* 0x0000005900fa7202 */ /* 0x000fe40000000f00 */
[----:B------:R-:W-:-:S07]  /*e9f0*/  MOV R85, R91 ;  /* 0x0000005b00557202 */ /* 0x000fce0000000f00 */
[----:B------:R-:W-:Y:S05]  /*ea00*/  WARPSYNC.COLLECTIVE R87, `(.L_x_5152) ;  /* 0x0000000057087348 */ /* 0x000fea0003c00000 */
[----:B------:R0:W1:Y:S02]  /*ea10*/  SHFL.DOWN P1, R91, R250, R249, R248 ;  /* 0x080000f9fa5b7389 */ /* 0x00006400000200f8 */
[----:B01----:R-:W-:Y:S01]  /*ea20*/  ENDCOLLECTIVE ;  /* 0x000000000000791b */ /* 0x003fe20003800000 */
.L_x_5152:
[----:B------:R-:W-:Y:S02]  /*ea30*/  MOV R250, R243 ;  /* 0x000000f300fa7202 */ /* 0x000fe40000000f00 */
[----:B------:R-:W-:-:S07]  /*ea40*/  MOV R84, R91 ;  /* 0x0000005b00547202 */ /* 0x000fce0000000f00 */
[----:B------:R-:W-:Y:S05]  /*ea50*/  WARPSYNC.COLLECTIVE R87, `(.L_x_5153) ;  /* 0x0000000057087348 */ /* 0x000fea0003c00000 */
[----:B------:R0:W1:Y:S02]  /*ea60*/  SHFL.DOWN P1, R91, R250, R249, R248 ;  /* 0x080000f9fa5b7389 */ /* 0x00006400000200f8 */
[----:B01----:R-:W-:Y:S01]  /*ea70*/  ENDCOLLECTIVE ;  /* 0x000000000000791b */ /* 0x003fe20003800000 */
.L_x_5153:
[----:B------:R-:W-:Y:S02]  /*ea80*/  MOV R250, R247 ;  /* 0x000000f700fa7202 */ /* 0x000fe40000000f00 */
[----:B------:R-:W-:-:S07]  /*ea90*/  MOV R86, R91 ;  /* 0x0000005b00567202 */ /* 0x000fce0000000f00 */
[----:B------:R-:W-:Y:S05]  /*eaa0*/  WARPSYNC.COLLECTIVE R87, `(.L_x_5154) ;  /* 0x0000000057087348 */ /* 0x000fea0003c00000 */
[----:B------:R0:W1:Y:S02]  /*eab0*/  SHFL.DOWN P1, R91, R250, R249, R248 ;  /* 0x080000f9fa5b7389 */ /* 0x00006400000200f8 */
[----:B01----:R-:W-:Y:S01]  /*eac0*/  ENDCOLLECTIVE ;  /* 0x000000000000791b */ /* 0x003fe20003800000 */
.L_x_5154:
[----:B------:R-:W-:Y:S05]  /*ead0*/  BRA `(.L_x_5155) ;  /* 0xffffff8c005c7947 */ /* 0x000fea000383ffff */
.L_x_5018:
        /* <DEDUP_REMOVED lines=8> */
.L_x_5157:
[----:B------:R-:W-:Y:S05]  /*eb60*/  BSYNC B0 ;  /* 0x0000000000007941 */ /* 0x000fea0003800000 */
.L_x_5156:
        /* <DEDUP_REMOVED lines=8> */
.L_x_5158:
[----:B------:R-:W-:Y:S02]  /*ebf0*/  MOV R250, R243 ;  /* 0x000000f300fa7202 */ /* 0x000fe40000000f00 */
[----:B------:R-:W-:-:S07]  /*ec00*/  MOV R85, R91 ;  /* 0x0000005b00557202 */ /* 0x000fce0000000f00 */
[----:B------:R-:W-:Y:S05]  /*ec10*/  WARPSYNC.COLLECTIVE R87, `(.L_x_5159) ;  /* 0x0000000057087348 */ /* 0x000fea0003c00000 */
[----:B------:R0:W1:Y:S02]  /*ec20*/  SHFL.DOWN P1, R91, R250, R249, R248 ;  /* 0x080000f9fa5b7389 */ /* 0x00006400000200f8 */
[----:B01----:R-:W-:Y:S01]  /*ec30*/  ENDCOLLECTIVE ;  /* 0x000000000000791b */ /* 0x003fe20003800000 */
.L_x_5159:
[----:B------:R-:W-:Y:S02]  /*ec40*/  MOV R250, R247 ;  /* 0x000000f700fa7202 */ /* 0x000fe40000000f00 */
[----:B------:R-:W-:-:S07]  /*ec50*/  MOV R86, R91 ;  /* 0x0000005b00567202 */ /* 0x000fce0000000f00 */
[----:B------:R-:W-:Y:S05]  /*ec60*/  WARPSYNC.COLLECTIVE R87, `(.L_x_5160) ;  /* 0x0000000057087348 */ /* 0x000fea0003c00000 */
[----:B------:R0:W1:Y:S02]  /*ec70*/  SHFL.DOWN P1, R91, R250, R249, R248 ;  /* 0x080000f9fa5b7389 */ /* 0x00006400000200f8 */
[----:B01----:R-:W-:Y:S01]  /*ec80*/  ENDCOLLECTIVE ;  /* 0x000000000000791b */ /* 0x003fe20003800000 */
.L_x_5160:
[----:B------:R-:W-:Y:S05]  /*ec90*/  BRA `(.L_x_5161) ;  /* 0xffffff8c00407947 */ /* 0x000fea000383ffff */
.L_x_5021:
        /* <DEDUP_REMOVED lines=8> */
.L_x_5163:
[----:B------:R-:W-:Y:S05]  /*ed20*/  BSYNC B0 ;  /* 0x0000000000007941 */ /* 0x000fea0003800000 */
.L_x_5162:
        /* <DEDUP_REMOVED lines=8> */
.L_x_5164:
[----:B------:R-:W-:Y:S02]  /*edb0*/  MOV R250, R243 ;  /* 0x000000f300fa7202 */ /* 0x000fe40000000f00 */
[----:B------:R-:W-:-:S07]  /*edc0*/  MOV R85, R91 ;  /* 0x0000005b00557202 */ /* 0x000fce0000000f00 */
[----:B------:R-:W-:Y:S05]  /*edd0*/  WARPSYNC.COLLECTIVE R87, `(.L_x_5165) ;  /* 0x0000000057087348 */ /* 0x000fea0003c00000 */
[----:B------:R0:W1:Y:S02]  /*ede0*/  SHFL.DOWN P1, R91, R250, R249, R248 ;  /* 0x080000f9fa5b7389 */ /* 0x00006400000200f8 */
[----:B01----:R-:W-:Y:S01]  /*edf0*/  ENDCOLLECTIVE ;  /* 0x000000000000791b */ /* 0x003fe20003800000 */
.L_x_5165:
[----:B------:R-:W-:Y:S02]  /*ee00*/  MOV R250, R247 ;  /* 0x000000f700fa7202 */ /* 0x000fe40000000f00 */
[----:B------:R-:W-:-:S07]  /*ee10*/  MOV R86, R91 ;  /* 0x0000005b00567202 */ /* 0x000fce0000000f00 */
[----:B------:R-:W-:Y:S05]  /*ee20*/  WARPSYNC.COLLECTIVE R87, `(.L_x_5166) ;  /* 0x0000000057087348 */ /* 0x000fea0003c00000 */
[----:B------:R0:W1:Y:S02]  /*ee30*/  SHFL.DOWN P1, R91, R250, R249, R248 ;  /* 0x080000f9fa5b7389 */ /* 0x00006400000200f8 */
[----:B01----:R-:W-:Y:S01]  /*ee40*/  ENDCOLLECTIVE ;  /* 0x000000000000791b */ /* 0x003fe20003800000 */
.L_x_5166:
[----:B------:R-:W-:Y:S05]  /*ee50*/  BRA `(.L_x_5167) ;  /* 0xffffff8c00247947 */ /* 0x000fea000383ffff */
.L_x_5024:
        /* <DEDUP_REMOVED lines=8> */
.L_x_5169:
[----:B------:R-:W-:Y:S05]  /*eee0*/  BSYNC B0 ;  /* 0x0000000000007941 */ /* 0x000fea0003800000 */
.L_x_5168:
        /* <DEDUP_REMOVED lines=8> */
.L_x_5170:
[----:B------:R-:W-:Y:S02]  /*ef70*/  MOV R250, R243 ;  /* 0x000000f300fa7202 */ /* 0x000fe40000000f00 */
[----:B------:R-:W-:-:S07]  /*ef80*/  MOV R85, R91 ;  /* 0x0000005b00557202 */ /* 0x000fce0000000f00 */
[----:B------:R-:W-:Y:S05]  /*ef90*/  WARPSYNC.COLLECTIVE R87, `(.L_x_5171) ;  /* 0x0000000057087348 */ /* 0x000fea0003c00000 */
[----:B------:R0:W1:Y:S02]  /*efa0*/  SHFL.DOWN P1, R91, R250, R249, R248 ;  /* 0x080000f9fa5b7389 */ /* 0x00006400000200f8 */
[----:B01----:R-:W-:Y:S01]  /*efb0*/  ENDCOLLECTIVE ;  /* 0x000000000000791b */ /* 0x003fe20003800000 */
.L_x_5171:
[----:B------:R-:W-:Y:S02]  /*efc0*/  MOV R250, R247 ;  /* 0x000000f700fa7202 */ /* 0x000fe40000000f00 */
[----:B------:R-:W-:-:S07]  /*efd0*/  MOV R86, R91 ;  /* 0x0000005b00567202 */ /* 0x000fce0000000f00 */
[----:B------:R-:W-:Y:S05]  /*efe0*/  WARPSYNC.COLLECTIVE R87, `(.L_x_5172) ;  /* 0x0000000057087348 */ /* 0x000fea0003c00000 */
[----:B------:R0:W1:Y:S02]  /*eff0*/  SHFL.DOWN P1, R91, R250, R249, R248 ;  /* 0x080000f9fa5b7389 */ /* 0x00006400000200f8 */
[----:B01----:R-:W-:Y:S01]  /*f000*/  ENDCOLLECTIVE ;  /* 0x000000000000791b */ /* 0x003fe20003800000 */
.L_x_5172:
[----:B------:R-:W-:Y:S05]  /*f010*/  BRA `(.L_x_5173) ;  /* 0xffffff8c00087947 */ /* 0x000fea000383ffff */
.L_x_5027:
        /* <DEDUP_REMOVED lines=8> */
.L_x_5175:
[----:B------:R-:W-:Y:S05]  /*f0a0*/  BSYNC B0 ;  /* 0x0000000000007941 */ /* 0x000fea0003800000 */
.L_x_5174:
        /* <DEDUP_REMOVED lines=8> */
.L_x_5176:
[----:B------:R-:W-:Y:S02]  /*f130*/  MOV R250, R243 ;  /* 0x000000f300fa7202 */ /* 0x000fe40000000f00 */
[----:B------:R-:W-:-:S07]  /*f140*/  MOV R85, R91 ;  /* 0x0000005b00557202 */ /* 0x000fce0000000f00 */
[----:B------:R-:W-:Y:S05]  /*f150*/  WARPSYNC.COLLECTIVE R87, `(.L_x_5177) ;  /* 0x0000000057087348 */ /* 0x000fea0003c00000 */
[----:B------:R0:W1:Y:S02]  /*f160*/  SHFL.DOWN P1, R91, R250, R249, R248 ;  /* 0x080000f9fa5b7389 */ /* 0x00006400000200f8 */
[----:B01----:R-:W-:Y:S01]  /*f170*/  ENDCOLLECTIVE ;  /* 0x000000000000791b */ /* 0x003fe20003800000 */
.L_x_5177:
[----:B------:R-:W-:Y:S02]  /*f180*/  MOV R250, R247 ;  /* 0x000000f700fa7202 */ /* 0x000fe40000000f00 */
[----:B------:R-:W-:-:S07]  /*f190*/  MOV R86, R91 ;  /* 0x0000005b00567202 */ /* 0x000fce0000000f00 */
[----:B------:R-:W-:Y:S05]  /*f1a0*/  WARPSYNC.COLLECTIVE R87, `(.L_x_5178) ;  /* 0x0000000057087348 */ /* 0x000fea0003c00000 */
[----:B------:R0:W1:Y:S02]  /*f1b0*/  SHFL.DOWN P1, R91, R250, R249, R248 ;  /* 0x080000f9fa5b7389 */ /* 0x00006400000200f8 */
[----:B01----:R-:W-:Y:S01]  /*f1c0*/  ENDCOLLECTIVE ;  /* 0x000000000000791b */ /* 0x003fe20003800000 */
.L_x_5178:
[----:B------:R-:W-:Y:S05]  /*f1d0*/  BRA `(.L_x_5179) ;  /* 0xffffff8800ec7947 */ /* 0x000fea000383ffff */
.L_x_5030:
        /* <DEDUP_REMOVED lines=8> */
.L_x_5181:
[----:B------:R-:W-:Y:S05]  /*f260*/  BSYNC B0 ;  /* 0x0000000000007941 */ /* 0x000fea0003800000 */
.L_x_5180:
        /* <DEDUP_REMOVED lines=10> */
.L_x_5182:
        /* <DEDUP_REMOVED lines=10> */
.L_x_5183:
[----:B------:R-:W-:Y:S02]  /*f3b0*/  MOV R86, R247 ;  /* 0x000000f700567202 */ /* 0x000fe40000000f00 */
[----:B------:R-:W-:-:S07]  /*f3c0*/  MOV R239, R91 ;  /* 0x0000005b00ef7202 */ /* 0x000fce0000000f00 */
[----:B------:R-:W-:Y:S05]  /*f3d0*/  WARPSYNC.COLLECTIVE R87, `(.L_x_5184) ;  /* 0x0000000057087348 */ /* 0x000fea0003c00000 */
[----:B------:R0:W1:Y:S02]  /*f3e0*/  SHFL.IDX P3, R91, R86, R85, R84 ;  /* 0x00000055565b7389 */ /* 0x0000640000060054 */
[----:B01----:R-:W-:Y:S01]  /*f3f0*/  ENDCOLLECTIVE ;  /* 0x000000000000791b */ /* 0x003fe20003800000 */
.L_x_5184:
[----:B------:R-:W-:Y:S02]  /*f400*/  MOV R86, R72 ;  /* 0x0000004800567202 */ /* 0x000fe40000000f00 */
[----:B------:R-:W-:-:S07]  /*f410*/  MOV R240, R91 ;  /* 0x0000005b00f07202 */ /* 0x000fce0000000f00 */
[----:B------:R-:W-:Y:S05]  /*f420*/  WARPSYNC.COLLECTIVE R87, `(.L_x_5185) ;  /* 0x0000000057087348 */ /* 0x000fea0003c00000 */
[----:B------:R0:W1:Y:S02]  /*f430*/  SHFL.DOWN P1, R91, R250, R249, R248 ;  /* 0x080000f9fa5b7389 */ /* 0x00006400000200f8 */
[----:B01----:R-:W-:Y:S01]  /*f440*/  ENDCOLLECTIVE ;  /* 0x000000000000791b */ /* 0x003fe20003800000 */
.L_x_5185:
[----:B------:R-:W-:Y:S02]  /*f450*/  MOV R250, R89 ;  /* 0x0000005900fa7202 */ /* 0x000fe40000000f00 */
[----:B------:R-:W-:-:S07]  /*f460*/  MOV R242, R91 ;  /* 0x0000005b00f27202 */ /* 0x000fce0000000f00 */
[----:B------:R-:W-:Y:S05]  /*f470*/  WARPSYNC.COLLECTIVE R87, `(.L_x_5186) ;  /* 0x0000000057087348 */ /* 0x000fea0003c00000 */
[----:B------:R0:W1:Y:S02]  /*f480*/  SHFL.DOWN P1, R91, R250, R249, R248 ;  /* 0x080000f9fa5b7389 */ /* 0x00006400000200f8 */
[----:B01----:R-:W-:Y:S01]  /*f490*/  ENDCOLLECTIVE ;  /* 0x000000000000791b */ /* 0x003fe20003800000 */
.L_x_5186:
[----:B------:R-:W-:Y:S01]  /*f4a0*/  MOV R250, R243 ;  /* 0x000000f300fa7202 */ /* 0x000fe20000000f00 */
[-C--:B------:R-:W-:Y:S01]  /*f4b0*/  FMUL.FTZ R243, R73, R246.reuse ;  /* 0x000000f649f37220 */ /* 0x080fe20000410000 */
[----:B------:R-:W-:Y:S01]  /*f4c0*/  FMUL.FTZ R246, R72, R246 ;  /* 0x000000f648f67220 */ /* 0x000fe20000410000 */
[----:B------:R-:W-:-:S07]  /*f4d0*/  MOV R244, R91 ;  /* 0x0000005b00f47202 */ /* 0x000fce0000000f00 */
[----:B------:R-:W-:Y:S05]  /*f4e0*/  WARPSYNC.COLLECTIVE R87, `(.L_x_5187) ;  /* 0x0000000057087348 */ /* 0x000fea0003c00000 */
[----:B------:R0:W1:Y:S02]  /*f4f0*/  SHFL.DOWN P1, R91, R250, R249, R248 ;  /* 0x080000f9fa5b7389 */ /* 0x00006400000200f8 */
[----:B01----:R-:W-:Y:S01]  /*f500*/  ENDCOLLECTIVE ;  /* 0x000000000000791b */ /* 0x003fe20003800000 */
.L_x_5187:
[----:B------:R-:W-:Y:S02]  /*f510*/  MOV R250, R247 ;  /* 0x000000f700fa7202 */ /* 0x000fe40000000f00 */
[----:B------:R-:W-:-:S07]  /*f520*/  MOV R245, R91 ;  /* 0x0000005b00f57202 */ /* 0x000fce0000000f00 */
[----:B------:R-:W-:Y:S05]  /*f530*/  WARPSYNC.COLLECTIVE R87, `(.L_x_5188) ;  /* 0x0000000057087348 */ /* 0x000fea0003c00000 */
[----:B------:R0:W1:Y:S02]  /*f540*/  SHFL.DOWN P1, R91, R250, R249, R248 ;  /* 0x080000f9fa5b7389 */ /* 0x00006400000200f8 */
[----:B01----:R-:W-:Y:S01]  /*f550*/  ENDCOLLECTIVE ;  /* 0x000000000000791b */ /* 0x003fe20003800000 */
.L_x_5188:
[----:B------:R-:W-:-:S07]  /*f560*/  MOV R251, R91 ;  /* 0x0000005b00fb7202 */ /* 0x000fce0000000f00 */
[----:B------:R-:W-:Y:S05]  /*f570*/  WARPSYNC.COLLECTIVE R87, `(.L_x_5189) ;  /* 0x0000000057087348 */ /* 0x000fea0003c00000 */
[----:B------:R0:W1:Y:S02]  /*f580*/  SHFL.IDX P3, R91, R86, R85, R84 ;  /* 0x00000055565b7389 */ /* 0x0000640000060054 */
[----:B01----:R-:W-:Y:S01]  /*f590*/  ENDCOLLECTIVE ;  /* 0x000000000000791b */ /* 0x003fe20003800000 */
.L_x_5189:
[----:B------:R-:W-:Y:S02]  /*f5a0*/  MOV R86, R73 ;  /* 0x0000004900567202 */ /* 0x000fe40000000f00 */
[----:B------:R-:W-:-:S07]  /*f5b0*/  MOV R252, R91 ;  /* 0x0000005b00fc7202 */ /* 0x000fce0000000f00 */
[----:B------:R-:W-:Y:S05]  /*f5c0*/  WARPSYNC.COLLECTIVE R87, `(.L_x_5190) ;  /* 0x0000000057087348 */ /* 0x000fea0003c00000 */
[----:B------:R0:W1:Y:S02]  /*f5d0*/  SHFL.IDX P3, R91, R86, R85, R84 ;  /* 0x00000055565b7389 */ /* 0x0000640000060054 */
[----:B01----:R-:W-:Y:S01]  /*f5e0*/  ENDCOLLECTIVE ;  /* 0x000000000000791b */ /* 0x003fe20003800000 */
.L_x_5190:
[----:B------:R-:W-:Y:S02]  /*f5f0*/  MOV R86, R74 ;  /* 0x0000004a00567202 */ /* 0x000fe40000000f00 */
[----:B------:R-:W-:-:S07]  /*f600*/  MOV R89, R91 ;  /* 0x0000005b00597202 */ /* 0x000fce0000000f00 */
[----:B------:R-:W-:Y:S05]  /*f610*/  WARPSYNC.COLLECTIVE R87, `(.L_x_5191) ;  /* 0x0000000057087348 */ /* 0x000fea0003c00000 */
[----:B------:R0:W1:Y:S02]  /*f620*/  SHFL.IDX P3, R91, R86, R85, R84 ;  /* 0x00000055565b7389 */ /* 0x0000640000060054 */
[----:B01----:R-:W-:Y:S01]  /*f630*/  ENDCOLLECTIVE ;  /* 0x000000000000791b */ /* 0x003fe20003800000 */
.L_x_5191:
[----:B------:R-:W-:Y:S02]  /*f640*/  MOV R86, R75 ;  /* 0x0000004b00567202 */ /* 0x000fe40000000f00 */
[----:B------:R-:W-:-:S07]  /*f650*/  MOV R90, R91 ;  /* 0x0000005b005a7202 */ /* 0x000fce0000000f00 */
[----:B------:R-:W-:Y:S05]  /*f660*/  WARPSYNC.COLLECTIVE R87, `(.L_x_5192) ;  /* 0x0000000057087348 */ /* 0x000fea0003c00000 */
[----:B------:R0:W1:Y:S02]  /*f670*/  SHFL.IDX P3, R91, R86, R85, R84 ;  /* 0x00000055565b7389 */ /* 0x0000640000060054 */
[----:B01----:R-:W-:Y:S01]  /*f680*/  ENDCOLLECTIVE ;  /* 0x000000000000791b */ /* 0x003fe20003800000 */
.L_x_5192:
[----:B------:R-:W-:Y:S05]  /*f690*/  BRA `(.L_x_5193) ;  /* 0xffffff8800487947 */ /* 0x000fea000383ffff */
.L_x_5194:
        /* <DEDUP_REMOVED lines=14> */
.L_x_18926:


//--------------------- .text._Z25selective_scan_bwd_kernelI32Selective_Scan_bwd_kernel_traitsILi128ELi16ELb1ELb1ELb0ELb1ELb1EN3c104HalfENS1_7complexIfEEEEv12SSMParamsBwd --------------------------
	.section	.text._Z25selective_scan_bwd_kernelI32Selective_Scan_bwd_kernel_traitsILi128ELi16ELb1ELb1ELb0ELb1ELb1EN3c104HalfENS1_7complexIfEEEEv12SSMParamsBwd,"ax",@progbits
	.align	128
        .global         _Z25selective_scan_bwd_kernelI32Selective_Scan_bwd_kernel_traitsILi128ELi16ELb1ELb1ELb0ELb1ELb1EN3c104HalfENS1_7complexIfEEEEv12SSMParamsBwd
        .type           _Z25selective_scan_bwd_kernelI32Selective_Scan_bwd_kernel_traitsILi128ELi16ELb1ELb1ELb0ELb1ELb1EN3c104HalfENS1_7complexIfEEEEv12SSMParamsBwd,@function
        .size           _Z25selective_scan_bwd_kernelI32Selective_Scan_bwd_kernel_traitsILi128ELi16ELb1ELb1ELb0ELb1ELb1EN3c104HalfENS1_7complexIfEEEEv12SSMParamsBwd,(.L_x_18927 - _Z25selective_scan_bwd_kernelI32Selective_Scan_bwd_kernel_traitsILi128ELi16ELb1ELb1ELb0ELb1ELb1EN3c104HalfENS1_7complexIfEEEEv12SSMParamsBwd)
        .other          _Z25selective_scan_bwd_kernelI32Selective_Scan_bwd_kernel_traitsILi128ELi16ELb1ELb1ELb0ELb1ELb1EN3c104HalfENS1_7complexIfEEEEv12SSMParamsBwd,@"STO_CUDA_ENTRY STV_DEFAULT"
_Z25selective_scan_bwd_kernelI32Selective_Scan_bwd_kernel_traitsILi128ELi16ELb1ELb1ELb0ELb1ELb1EN3c104HalfENS1_7complexIfEEEEv12SSMParamsBwd:
.text._Z25selective_scan_bwd_kernelI32Selective_Scan_bwd_kernel_traitsILi128ELi16ELb1ELb1ELb0ELb1ELb1EN3c104HalfENS1_7complexIfEEEEv12SSMParamsBwd:
        /* <DEDUP_REMOVED lines=21> */
[----:B0-----:R-:W-:-:S02]  /*0150*/  USHF.R.S32.HI UR12, URZ, 0x1f, UR10 ;  /* 0x0000001f3f0c7899 */ /* 0x001fc4000801140a */
        /* <DEDUP_REMOVED lines=28> */
[----:B------:R-:W-:Y:S02]  /*0320*/  UIMAD.WIDE.U32 UR16, UR11, UR6, URZ ;  /* 0x000000060b1072a5 */ /* 0x000fe4000f8e003f */
[----:B------:R-:W-:Y:S01]  /*0330*/  UIMAD UR20, UR4, UR8, URZ ;  /* 0x00000008041472a4 */ /* 0x000fe2000f8e023f */
[----:B------:R-:W-:Y:S01]  /*0340*/  ULDC.64 UR6, c[0x0][0x328] ;  /* 0x0000ca0000067ab9 */ /* 0x000fe20000000a00 */
[----:B------:R-:W-:-:S02]  /*0350*/  UIMAD UR13, UR4, UR18, URZ ;  /* 0x00000012040d72a4 */ /* 0x000fc4000f8e023f */
[----:B------:R-:W-:Y:S02]  /*0360*/  @UP1 ULEA UR60, UP3, UR10, UR22, 0x2 ;  /* 0x000000160a3c1291 */ /* 0x000fe4000f86103f */
[----:B------:R-:W-:Y:S02]  /*0370*/  UIMAD UR21, UR4, UR6, URZ ;  /* 0x00000006041572a4 */ /* 0x000fe4000f8e023f */
[----:B------:R-:W-:Y:S02]  /*0380*/  @UP1 ULEA.HI.X UR61, UR10, UR23, UR12, 0x2, UP3 ;  /* 0x000000170a3d1291 */ /* 0x000fe400098f140c */
[----:B------:R-:W-:Y:S01]  /*0390*/  UISETP.NE.AND.EX UP1, UPT, UR33, URZ, UPT, UP2 ;  /* 0x0000003f2100728c */ /* 0x000fe2000bf25320 */
[----:B-1----:R-:W0:Y:S01]  /*03a0*/  MUFU.RCP R0, R0 ;  /* 0x0000000000007308 */ /* 0x002e220000001000 */
[----:B------:R-:W-:Y:S01]  /*03b0*/  UMOV UR4, URZ ;  /* 0x0000003f00047c82 */ /* 0x000fe20008000000 */
[----:B------:R-:W-:Y:S02]  /*03c0*/  UIMAD.WIDE.U32 UR14, UR11, UR8, URZ ;  /* 0x000000080b0e72a5 */ /* 0x000fe4000f8e003f */
[----:B------:R-:W-:-:S02]  /*03d0*/  UIMAD UR20, UR11, UR9, UR20 ;  /* 0x000000090b1472a4 */ /* 0x000fc4000f8e0214 */
[----:B------:R-:W-:Y:S02]  /*03e0*/  UIMAD.WIDE.U32 UR8, UR11, UR6, URZ ;  /* 0x000000060b0872a5 */ /* 0x000fe4000f8e003f */
[----:B------:R-:W-:Y:S02]  /*03f0*/  UIMAD UR21, UR11, UR7, UR21 ;  /* 0x000000070b1572a4 */ /* 0x000fe4000f8e0215 */
[----:B------:R-:W-:Y:S02]  /*0400*/  UIMAD.WIDE.U32 UR6, UR11, UR18, URZ ;  /* 0x000000120b0672a5 */ /* 0x000fe4000f8e003f */
[----:B------:R-:W-:Y:S02]  /*0410*/  UIMAD UR13, UR11, UR19, UR13 ;  /* 0x000000130b0d72a4 */ /* 0x000fe4000f8e020d */
[----:B------:R-:W-:Y:S01]  /*0420*/  @UP1 ULEA UR58, UP2, UR10, UR32, 0x2 ;  /* 0x000000200a3a1291 */ /* 0x000fe2000f84103f */
[----:B------:R-:W-:Y:S01]  /*0430*/  ULDC.64 UR18, c[0x0][0x288] ;  /* 0x0000a20000127ab9 */ /* 0x000fe20000000a00 */
[----:B0-----:R-:W-:Y:S01]  /*0440*/  IADD3 R2, R0, 0xffffffe, RZ ;  /* 0x0ffffffe00027810 */ /* 0x001fe20007ffe0ff */
[----:B------:R-:W-:Y:S01]  /*0450*/  UIMAD UR26, UR12, UR18, URZ ;  /* 0x000000120c1a72a4 */ /* 0x000fe2000f8e023f */
[----:B------:R-:W-:Y:S01]  /*0460*/  IABS R0, UR10 ;  /* 0x0000000a00007c13 */ /* 0x000fe20008000000 */
[----:B------:R-:W-:-:S02]  /*0470*/  @UP1 ULEA.HI.X UR59, UR10, UR33, UR12, 0x2, UP2 ;  /* 0x000000210a3b1291 */ /* 0x000fc400090f140c */
[----:B------:R-:W-:Y:S01]  /*0480*/  UIMAD UR26, UR10, UR19, UR26 ;  /* 0x000000130a1a72a4 */ /* 0x000fe2000f8e021a */
[----:B------:R-:W0:Y:S01]  /*0490*/  F2I.FTZ.U32.TRUNC.NTZ R2, R2 ;  /* 0x0000000200027305 */ /* 0x000e22000021f000 */
[----:B------:R-:W-:Y:S01]  /*04a0*/  R2UR UR30, R0 ;  /* 0x00000000001e72ca */ /* 0x000fe200000e0000 */
[----:B------:R-:W-:Y:S02]  /*04b0*/  UIADD3 UR9, UR9, UR21, URZ ;  /* 0x0000001509097290 */ /* 0x000fe4000fffe03f */
[----:B------:R-:W-:Y:S02]  /*04c0*/  UIADD3 UR15, UR15, UR20, URZ ;  /* 0x000000140f0f7290 */ /* 0x000fe4000fffe03f */
[----:B------:R-:W-:Y:S02]  /*04d0*/  ULOP3.LUT UR20, UR10, UR24, URZ, 0x3c, !UPT ;  /* 0x000000180a147292 */ /* 0x000fe4000f8e3c3f */
[----:B------:R-:W-:Y:S02]  /*04e0*/  UISETP.NE.AND UP1, UPT, UR24, URZ, UPT ;  /* 0x0000003f1800728c */ /* 0x000fe4000bf25270 */
[----:B------:R-:W-:-:S02]  /*04f0*/  UISETP.GE.AND UP2, UPT, UR20, URZ, UPT ;  /* 0x0000003f1400728c */ /* 0x000fc4000bf46270 */
[----:B------:R-:W-:Y:S01]  /*0500*/  UIADD3 UR7, UR7, UR13, URZ ;  /* 0x0000000d07077290 */ /* 0x000fe2000fffe03f */
[----:B------:R-:W-:Y:S01]  /*0510*/  ULDC.64 UR20, c[0x0][0x2f8] ;  /* 0x0000be0000147ab9 */ /* 0x000fe20000000a00 */
[----:B0-----:R-:W-:Y:S01]  /*0520*/  R2UR UR5, R2 ;  /* 0x00000000020572ca */ /* 0x001fe200000e0000 */
[----:B------:R-:W-:Y:S02]  /*0530*/  @UP0 ULDC UR13, c[0x0][0x214] ;  /* 0x00008500000d0ab9 */ /* 0x000fe40000000800 */
[----:B------:R-:W-:-:S10]  /*0540*/  @UP0 UIMAD UR13, UR11, UR13, UR10 ;  /* 0x0000000d0b0d02a4 */ /* 0x000fd4000f8e020a */
        /* <DEDUP_REMOVED lines=18> */
[----:B------:R-:W-:Y:S02]  /*0670*/  UIMAD.WIDE.U32 UR14, UR10, UR18, UR14 ;  /* 0x000000120a0e72a5 */ /* 0x000fe4000f8e000e */
[----:B------:R-:W-:-:S03]  /*0680*/  UIADD3 UR49, UP5, UR17, UR4, URZ ;  /* 0x0000000411317290 */ /* 0x000fc6000ffbe03f */
[----:B------:R-:W-:Y:S02]  /*0690*/  @!UP4 UIADD3 UR12, UR12, -UR27, URZ ;  /* 0x8000001b0c0cc290 */ /* 0x000fe4000fffe03f */
[----:B------:R-:W-:Y:S02]  /*06a0*/  @!UP4 UIADD3 UR23, UR23, 0x1, URZ ;  /* 0x000000011717c890 */ /* 0x000fe4000fffe03f */
[----:B------:R-:W-:Y:S02]  /*06b0*/  UISETP.GE.U32.AND UP3, UPT, UR12, UR27, UPT ;  /* 0x0000001b0c00728c */ /* 0x000fe4000bf66070 */
[----:B------:R-:W-:Y:S02]  /*06c0*/  UIMAD UR19, UR10, UR19, UR22 ;  /* 0x000000130a1372a4 */ /* 0x000fe4000f8e0216 */
[----:B------:R-:W-:Y:S02]  /*06d0*/  USHF.R.S32.HI UR18, URZ, 0x1f, UR17 ;  /* 0x0000001f3f127899 */ /* 0x000fe40008011411 */
[----:B------:R-:W-:-:S02]  /*06e0*/  ULEA UR50, UP4, UR49, UR50, 0x1 ;  /* 0x0000003231327291 */ /* 0x000fc4000f88083f */
[----:B------:R-:W-:Y:S02]  /*06f0*/  UIADD3.X UR5, UR18, UR5, UR26, UP5, !UPT ;  /* 0x0000000512057290 */ /* 0x000fe4000affe41a */
[----:B------:R-:W-:Y:S02]  /*0700*/  @UP0 UIMAD UR13, UR13, UR16, URZ ;  /* 0x000000100d0d02a4 */ /* 0x000fe4000f8e023f */
        /* <DEDUP_REMOVED lines=10> */
[----:B------:R-:W-:Y:S02]  /*07b0*/  USHF.R.S32.HI UR4, URZ, 0x1f, UR12 ;  /* 0x0000001f3f047899 */ /* 0x000fe4000801140c */
[----:B------:R-:W-:-:S02]  /*07c0*/  UIADD3.X UR51, UR18, UR9, UR25, UP2, !UPT ;  /* 0x0000000912337290 */ /* 0x000fc400097fe419 */
[----:B------:R-:W-:Y:S01]  /*07d0*/  ULEA UR52, UP1, UR17, UR52, 0x1 ;  /* 0x0000003411347291 */ /* 0x000fe2000f82083f */
[----:B------:R-:W-:Y:S01]  /*07e0*/  ULDC.64 UR18, c[0x0][0x258] ;  /* 0x0000960000127ab9 */ /* 0x000fe20000000a00 */
[----:B------:R-:W-:Y:S01]  /*07f0*/  @UP0 ULDC UR20, c[0x0][0x21c] ;  /* 0x0000870000140ab9 */ /* 0x000fe20000000800 */
[----:B------:R-:W-:Y:S02]  /*0800*/  UIMAD UR4, UR4, UR18, URZ ;  /* 0x00000012040472a4 */ /* 0x000fe4000f8e023f */
[----:B------:R-:W-:Y:S02]  /*0810*/  ULEA.HI.X UR51, UR17, UR53, UR51, 0x1, UP1 ;  /* 0x0000003511337291 */ /* 0x000fe400088f0c33 */
[----:B------:R-:W-:Y:S02]  /*0820*/  UISETP.GE.AND UP1, UPT, UR16, 0x1, UPT ;  /* 0x000000011000788c */ /* 0x000fe4000bf26270 */
[----:B------:R-:W-:Y:S02]  /*0830*/  UIMAD UR19, UR12, UR19, UR4 ;  /* 0x000000130c1372a4 */ /* 0x000fe4000f8e0204 */
[----:B------:R-:W-:Y:S01]  /*0840*/  UIMAD.WIDE.U32 UR8, UR12, UR18, UR6 ;  /* 0x000000120c0872a5 */ /* 0x000fe2000f8e0006 */
[----:B------:R-:W-:Y:S01]  /*0850*/  UMOV UR4, URZ ;  /* 0x0000003f00047c82 */ /* 0x000fe20008000000 */
[----:B------:R-:W-:-:S02]  /*0860*/  ULEA UR17, UR16, 0xfffff000, 0xc ;  /* 0xfffff00010117891 */ /* 0x000fc4000f8e603f */
[----:B------:R-:W-:Y:S01]  /*0870*/  @UP0 UIMAD UR13, UR13, UR20, URZ ;  /* 0x000000140d0d02a4 */ /* 0x000fe2000f8e023f */
[----:B------:R-:W-:Y:S01]  /*0880*/  @UP0 ULDC.64 UR26, c[0x0][0x310] ;  /* 0x0000c400001a0ab9 */ /* 0x000fe20000000a00 */
[----:B------:R-:W-:Y:S02]  /*0890*/  UIADD3 UR18, UP2, UR17, UR8, URZ ;  /* 0x0000000811127290 */ /* 0x000fe4000ff5e03f */
[----:B------:R-:W-:Y:S02]  /*08a0*/  UIADD3 UR9, UR9, UR19, URZ ;  /* 0x0000001309097290 */ /* 0x000fe4000fffe03f */
[----:B------:R-:W-:Y:S01]  /*08b0*/  @UP0 UIMAD.WIDE UR26, UR13, 0x10, UR26 ;  /* 0x000000100d1a08a5 */ /* 0x000fe2000f8e021a */
[----:B------:R-:W-:Y:S01]  /*08c0*/  ULDC.64 UR6, c[0x0][0x2d8] ;  /* 0x0000b60000067ab9 */ /* 0x000fe20000000a00 */
[----:B------:R-:W-:Y:S02]  /*08d0*/  ULEA.HI.X.SX32 UR9, UR17, UR9, 0x1, UP2 ;  /* 0x0000000911097291 */ /* 0x000fe400090f0e3f */
        /* <DEDUP_REMOVED lines=26> */
.L_x_5325:
[----:B------:R-:W-:Y:S01]  /*0a80*/  BAR.SYNC.DEFER_BLOCKING 0x0 ;  /* 0x0000000000007b1d */ /* 0x000fe20000010000 */
[----:B------:R-:W-:Y:S02]  /*0a90*/  SHF.L.U32 R0, R105, 0x1, RZ ;  /* 0x0000000169007819 */ /* 0x000fe400000006ff */
[----:B0-----:R-:W-:Y:S02]  /*0aa0*/  MOV R2, UR50 ;  /* 0x0000003200027c02 */ /* 0x001fe40008000f00 */
[----:B------:R-:W-:Y:S02]  /*0ab0*/  LOP3.LUT R0, R0, 0xffffffc0, RZ, 0xc0, !PT ;  /* 0xffffffc000007812 */ /* 0x000fe400078ec0ff */
[----:B------:R-:W-:Y:S01]  /*0ac0*/  MOV R3, UR49 ;  /* 0x0000003100037c02 */ /* 0x000fe20008000f00 */
[----:B------:R-:W-:Y:S01]  /*0ad0*/  HFMA2.MMA R9, -RZ, RZ, 0, 9.5367431640625e-07 ;  /* 0x00000010ff097435 */ /* 0x000fe200000001ff */
[----:B------:R-:W-:Y:S01]  /*0ae0*/  LOP3.LUT R100, R0, 0x1f, R105, 0xf8, !PT ;  /* 0x0000001f00647812 */ /* 0x000fe200078ef869 */
[----:B------:R-:W-:-:S04]  /*0af0*/  ULDC UR15, c[0x0][0x224] ;  /* 0x00008900000f7ab9 */ /* 0x000fc80000000800 */
[----:B------:R-:W-:-:S05]  /*0b00*/  IMAD.WIDE R2, R100, 0x10, R2 ;  /* 0x0000001064027825 */ /* 0x000fca00078e0202 */
[----:B------:R-:W2:Y:S04]  /*0b10*/  LDG.E.128 R4, desc[UR28][R2.64] ;  /* 0x0000001c02047981 */ /* 0x000ea8000c1e1d00 */
[----:B------:R-:W3:Y:S01]  /*0b20*/  LDG.E.128 R12, desc[UR28][R2.64+0x200] ;  /* 0x0002001c020c7981 */ /* 0x000ee2000c1e1d00 */
[----:B------:R-:W-:-:S04]  /*0b30*/  IADD3 R8, R0, R103, RZ ;  /* 0x0000006700087210 */ /* 0x000fc80007ffe0ff */
[C---:B------:R-:W-:Y:S02]  /*0b40*/  IADD3 R11, R8.reuse, R103, RZ ;  /* 0x00000067080b7210 */ /* 0x040fe40007ffe0ff */
[-C--:B------:R-:W-:Y:S01]  /*0b50*/  LEA R99, R8, R102.reuse, 0x4 ;  /* 0x0000006608637211 */ /* 0x080fe200078e20ff */
        /* <DEDUP_REMOVED lines=51> */
[----:B-1----:R-:W-:Y:S02]  /*0e90*/  MOV R9, 0x3e800000 ;  /* 0x3e80000000097802 */ /* 0x002fe40000000f00 */
        /* <DEDUP_REMOVED lines=29> */
.L_x_5197:
[----:B------:R-:W-:Y:S05]  /*1070*/  BSYNC B0 ;  /* 0x0000000000007941 */ /* 0x000fea0003800000 */
.L_x_5196:
[----:B------:R-:W-:Y:S01]  /*1080*/  HADD2.F32 R89, -RZ, R4.H0_H0 ;  /* 0x20000004ff597230 */ /* 0x000fe20000004100 */
[----:B------:R-:W-:Y:S01]  /*1090*/  BSSY B0, `(.L_x_5198) ;  /* 0x0000023000007945 */ /* 0x000fe20003800000 */
[----:B------:R-:W-:-:S03]  /*10a0*/  FSETP.GTU.FTZ.AND P2, PT, R90, 20, PT ;  /* 0x41a000005a00780b */ /* 0x000fc60003f5c000 */
[----:B------:R-:W-:Y:S01]  /*10b0*/  FADD.FTZ R89, R89, UR5 ;  /* 0x0000000559597e21 */ /* 0x000fe20008010000 */
[----:B------:R-:W-:Y:S09]  /*10c0*/  @P3 BRA `(.L_x_5199) ;  /* 0x00000000007c3947 */ /* 0x000ff20003800000 */
[----:B------:R-:W-:Y:S01]  /*10d0*/  FMUL.FTZ R96, R96, 1.4426950216293334961 ;  /* 0x3fb8aa3b60607820 */ /* 0x000fe20000410000 */
[----:B-1----:R-:W-:Y:S01]  /*10e0*/  HFMA2.MMA R11, -RZ, RZ, 1.625, 0 ;  /* 0x3e800000ff0b7435 */ /* 0x002fe200000001ff */
        /* <DEDUP_REMOVED lines=29> */
.L_x_5199:
[----:B------:R-:W-:Y:S05]  /*12c0*/  BSYNC B0 ;  /* 0x0000000000007941 */ /* 0x000fea0003800000 */
.L_x_5198:
[----:B------:R-:W-:Y:S01]  /*12d0*/  HADD2.F32 R4, -RZ, R4.H1_H1 ;  /* 0x30000004ff047230 */ /* 0x000fe20000004100 */
        /* <DEDUP_REMOVED lines=35> */
.L_x_5201:
[----:B------:R-:W-:Y:S05]  /*1510*/  BSYNC B0 ;  /* 0x0000000000007941 */ /* 0x000fea0003800000 */
.L_x_5200:
        /* <DEDUP_REMOVED lines=36> */
.L_x_5203:
[----:B------:R-:W-:Y:S05]  /*1760*/  BSYNC B0 ;  /* 0x0000000000007941 */ /* 0x000fea0003800000 */
.L_x_5202:
        /* <DEDUP_REMOVED lines=36> */
.L_x_5205:
[----:B------:R-:W-:Y:S05]  /*19b0*/  BSYNC B0 ;  /* 0x0000000000007941 */ /* 0x000fea0003800000 */
.L_x_5204:
        /* <DEDUP_REMOVED lines=36> */
.L_x_5207:
[----:B------:R-:W-:Y:S05]  /*1c00*/  BSYNC B0 ;  /* 0x0000000000007941 */ /* 0x000fea0003800000 */
.L_x_5206:
        /* <DEDUP_REMOVED lines=36> */
.L_x_5209:
[----:B------:R-:W-:Y:S05]  /*1e50*/  BSYNC B0 ;  /* 0x0000000000007941 */ /* 0x000fea0003800000 */
.L_x_5208:
        /* <DEDUP_REMOVED lines=36> */
.L_x_5211:
[----:B------:R-:W-:Y:S05]  /*20a0*/  BSYNC B0 ;  /* 0x0000000000007941 */ /* 0x000fea0003800000 */
.L_x_5210:
        /* <DEDUP_REMOVED lines=36> */
.L_x_5213:
[----:B------:R-:W-:Y:S05]  /*22f0*/  BSYNC B0 ;  /* 0x0000000000007941 */ /* 0x000fea0003800000 */
.L_x_5212:
        /* <DEDUP_REMOVED lines=34> */
.L_x_5215:
[----:B------:R-:W-:Y:S05]  /*2520*/  BSYNC B0 ;  /* 0x0000000000007941 */ /* 0x000fea0003800000 */
.L_x_5214:
        /* <DEDUP_REMOVED lines=33> */
.L_x_5217:
[----:B------:R-:W-:Y:S05]  /*2740*/  BSYNC B0 ;  /* 0x0000000000007941 */ /* 0x000fea0003800000 */
.L_x_5216:
        /* <DEDUP_REMOVED lines=33> */
.L_x_5219:
[----:B------:R-:W-:Y:S05]  /*2960*/  BSYNC B0 ;  /* 0x0000000000007941 */ /* 0x000fea0003800000 */
.L_x_5218:
        /* <DEDUP_REMOVED lines=33> */
.L_x_5221:
[----:B------:R-:W-:Y:S05]  /*2b80*/  BSYNC B0 ;  /* 0x0000000000007941 */ /* 0x000fea0003800000 */
.L_x_5220:
        /* <DEDUP_REMOVED lines=33> */
.L_x_5223:
[----:B------:R-:W-:Y:S05]  /*2da0*/  BSYNC B0 ;  /* 0x0000000000007941 */ /* 0x000fea0003800000 */
.L_x_5222:
        /* <DEDUP_REMOVED lines=33> */
.L_x_5225:
[----:B------:R-:W-:Y:S05]  /*2fc0*/  BSYNC B0 ;  /* 0x0000000000007941 */ /* 0x000fea0003800000 */
.L_x_5224:
        /* <DEDUP_REMOVED lines=33> */
.L_x_5227:
[----:B------:R-:W-:Y:S05]  /*31e0*/  BSYNC B0 ;  /* 0x0000000000007941 */ /* 0x000fea0003800000 */
.L_x_5226:
[----:B------:R-:W-:Y:S01]  /*31f0*/  USHF.R.S32.HI UR7, URZ, 0x1f, UR11 ;  /* 0x0000001f3f077899 */ /* 0x000fe2000801140b */
[----:B------:R-:W0:Y:S01]  /*3200*/  LDS.128 R20, [R98] ;  /* 0x0000000062147984 */ /* 0x000e220000000c00 */
[----:B------:R-:W-:Y:S01]  /*3210*/  ULEA UR8, UR15, 0xfffff800, 0xb ;  /* 0xfffff8000f087891 */ /* 0x000fe2000f8e583f */
[----:B------:R-:W-:Y:S01]  /*3220*/  ULDC.64 UR18, c[0x0][0x2a0] ;  /* 0x0000a80000127ab9 */ /* 0x000fe20000000a00 */
[----:B------:R-:W-:Y:S01]  /*3230*/  ULDC.64 UR20, c[0x0][0x2a8] ;  /* 0x0000aa0000147ab9 */ /* 0x000fe20000000a00 */
[----:B------:R-:W-:Y:S01]  /*3240*/  UIMAD UR16, UR7, UR18, URZ ;  /* 0x00000012071072a4 */ /* 0x000fe2000f8e023f */
[----:B-1----:R-:W-:Y:S01]  /*3250*/  LDS.128 R8, [R98+0x10] ;  /* 0x0000100062087984 */ /* 0x002fe20000000c00 */
[----:B------:R-:W-:Y:S02]  /*3260*/  USHF.R.S32.HI UR9, URZ, 0x1f, UR8 ;  /* 0x0000001f3f097899 */ /* 0x000fe40008011408 */
[----:B------:R-:W-:Y:S02]  /*3270*/  UIMAD UR17, UR11, UR19, UR16 ;  /* 0x000000130b1172a4 */ /* 0x000fe4000f8e0210 */
[----:B------:R-:W-:-:S02]  /*3280*/  UIMAD.WIDE.U32 UR18, UR11, UR18, UR8 ;  /* 0x000000120b1272a5 */ /* 0x000fc4000f8e0008 */
[----:B------:R-:W-:Y:S02]  /*3290*/  USHF.R.S32.HI UR16, URZ, 0x1f, UR10 ;  /* 0x0000001f3f107899 */ /* 0x000fe4000801140a */
[----:B------:R-:W-:Y:S02]  /*32a0*/  UIADD3 UR19, UR19, UR17, URZ ;  /* 0x0000001113137290 */ /* 0x000fe4000fffe03f */
[----:B------:R-:W-:Y:S02]  /*32b0*/  UIMAD UR17, UR16, UR20, URZ ;  /* 0x00000014101172a4 */ /* 0x000fe4000f8e023f */
[----:B------:R-:W-:Y:S02]  /*32c0*/  UIMAD.WIDE.U32 UR18, UR10, UR20, UR18 ;  /* 0x000000140a1272a5 */ /* 0x000fe4000f8e0012 */
[----:B------:R-:W-:Y:S01]  /*32d0*/  UIMAD UR17, UR10, UR21, UR17 ;  /* 0x000000150a1172a4 */ /* 0x000fe2000f8e0211 */
[----:B------:R-:W-:Y:S02]  /*32e0*/  ULDC.64 UR22, c[0x0][0x3e8] ;  /* 0x0000fa0000167ab9 */ /* 0x000fe40000000a00 */
[----:B------:R-:W-:Y:S01]  /*32f0*/  ULDC.64 UR20, c[0x0][0x318] ;  /* 0x0000c60000147ab9 */ /* 0x000fe20000000a00 */
[----:B------:R-:W-:-:S02]  /*3300*/  UIADD3 UR19, UR19, UR17, URZ ;  /* 0x0000001113137290 */ /* 0x000fc4000fffe03f */
        /* <DEDUP_REMOVED lines=8> */
[----:B------:R-:W2:Y:S04]  /*3390*/  LDG.E.128 R24, desc[UR28][R2.64] ;  /* 0x0000001c02187981 */ /* 0x000ea8000c1e1d00 */
[----:B------:R1:W3:Y:S01]  /*33a0*/  LDG.E.128 R28, desc[UR28][R2.64+0x200] ;  /* 0x0002001c021c7981 */ /* 0x0002e2000c1e1d00 */
        /* <DEDUP_REMOVED lines=11> */
[----:B-1----:R-:W-:Y:S01]  /*3460*/  MOV R2, UR17 ;  /* 0x0000001100027c02 */ /* 0x002fe20008000f00 */
[--C-:B0-----:R-:W-:Y:S01]  /*3470*/  HADD2.F32 R41, -RZ, R20.reuse.H0_H0 ;  /* 0x20000014ff297230 */ /* 0x101fe20000004100 */
[----:B------:R-:W-:Y:S02]  /*3480*/  ULDC.64 UR20, c[0x0][0x3a0] ;  /* 0x0000e80000147ab9 */ /* 0x000fe40000000a00 */
[----:B------:R-:W-:Y:S01]  /*3490*/  MOV R3, UR18 ;  /* 0x0000001200037c02 */ /* 0x000fe20008000f00 */
[----:B------:R-:W-:Y:S01]  /*34a0*/  HADD2.F32 R43, -RZ, R20.H1_H1 ;  /* 0x30000014ff2b7230 */ /* 0x000fe20000004100 */
[----:B------:R-:W-:Y:S01]  /*34b0*/  ULDC.64 UR18, c[0x0][0x398] ;  /* 0x0000e60000127ab9 */ /* 0x000fe20000000a00 */
[----:B------:R-:W-:Y:S01]  /*34c0*/  IMAD.WIDE R2, R100, 0x10, R2 ;  /* 0x0000001064027825 */ /* 0x000fe200078e0202 */
[----:B--2---:R-:W-:Y:S04]  /*34d0*/  STS.128 [R99], R24 ;  /* 0x0000001863007388 */ /* 0x004fe80000000c00 */
[----:B---3--:R-:W-:Y:S01]  /*34e0*/  STS.128 [R99+0x200], R28 ;  /* 0x0002001c63007388 */ /* 0x008fe20000000c00 */
[----:B------:R-:W-:-:S03]  /*34f0*/  NOP ;  /* 0x0000000000007918 */ /* 0x000fc60000000000 */
[----:B------:R-:W0:Y:S04]  /*3500*/  LDS.128 R32, [R98] ;  /* 0x0000000062207984 */ /* 0x000e280000000c00 */
[----:B------:R-:W1:Y:S01]  /*3510*/  LDS.128 R4, [R98+0x10] ;  /* 0x0000100062047984 */ /* 0x000e620000000c00 */
[----:B------:R-:W-:Y:S06]  /*3520*/  BAR.SYNC.DEFER_BLOCKING 0x0 ;  /* 0x0000000000007b1d */ /* 0x000fec0000010000 */
[----:B------:R-:W2:Y:S04]  /*3530*/  LDG.E.128 R12, desc[UR28][R2.64] ;  /* 0x0000001c020c7981 */ /* 0x000ea8000c1e1d00 */
[----:B------:R3:W4:Y:S01]  /*3540*/  LDG.E.128 R16, desc[UR28][R2.64+0x200] ;  /* 0x0002001c02107981 */ /* 0x000722000c1e1d00 */
[--C-:B------:R-:W-:Y:S01]  /*3550*/  HADD2.F32 R40, -RZ, R21.reuse.H0_H0 ;  /* 0x20000015ff287230 */ /* 0x100fe20000004100 */
[----:B------:R-:W-:Y:S01]  /*3560*/  UIMAD UR17, UR7, UR18, URZ ;  /* 0x00000012071172a4 */ /* 0x000fe2000f8e023f */
[----:B------:R-:W-:-:S02]  /*3570*/  HADD2.F32 R45, -RZ, R21.H1_H1 ;  /* 0x30000015ff2d7230 */ /* 0x000fc40000004100 */
        /* <DEDUP_REMOVED lines=16> */
[----:B------:R-:W-:Y:S01]  /*3680*/  HADD2.F32 R74, -RZ, R35.H1_H1 ;  /* 0x30000023ff4a7230 */ /* 0x000fe20000004100 */
[----:B------:R-:W-:Y:S01]  /*3690*/  UIADD3 UR19, UR19, UR17, URZ ;  /* 0x0000001113137290 */ /* 0x000fe2000fffe03f */
[----:B-1----:R-:W-:Y:S01]  /*36a0*/  HADD2.F32 R76, -RZ, R4.H0_H0 ;  /* 0x20000004ff4c7230 */ /* 0x002fe20000004100 */
[----:B------:R-:W1:Y:S01]  /*36b0*/  MUFU.EX2 R24, R24 ;  /* 0x0000001800187308 */ /* 0x000e620000000800 */
[----:B------:R-:W-:Y:S01]  /*36c0*/  FMUL.FTZ R29, R48, -1.4426950216293334961 ;  /* 0xbfb8aa3b301d7820 */ /* 0x000fe20000410000 */
[----:B------:R-:W-:Y:S01]  /*36d0*/  FMUL.FTZ R30, R74, -1.4426950216293334961 ;  /* 0xbfb8aa3b4a1e7820 */ /* 0x000fe20000410000 */
[----:B------:R-:W-:-:S02]  /*36e0*/  HADD2.F32 R82, -RZ, R5.H0_H0 ;  /* 0x20000005ff527230 */ /* 0x000fc40000004100 */
[----:B------:R-:W-:Y:S01]  /*36f0*/  FMUL.FTZ R31, R76, -1.4426950216293334961 ;  /* 0xbfb8aa3b4c1f7820 */ /* 0x000fe20000410000 */
[--C-:B------:R-:W-:Y:S01]  /*3700*/  HADD2.F32 R47, -RZ, R22.reuse.H0_H0 ;  /* 0x20000016ff2f7230 */ /* 0x100fe20000004100 */
[----:B------:R-:W-:Y:S01]  /*3710*/  UIMAD UR17, UR16, UR20, URZ ;  /* 0x00000014101172a4 */ /* 0x000fe2000f8e023f */
[----:B------:R-:W-:Y:S01]  /*3720*/  HADD2.F32 R49, -RZ, R22.H1_H1 ;  /* 0x30000016ff317230 */ /* 0x000fe20000004100 */
[----:B------:R-:W3:Y:S01]  /*3730*/  MUFU.EX2 R25, R25 ;  /* 0x0000001900197308 */ /* 0x000ee20000000800 */
[----:B0-----:R-:W-:Y:S01]  /*3740*/  FADD.FTZ R37, R37, 1 ;  /* 0x3f80000025257421 */ /* 0x001fe20000010000 */
[----:B------:R-:W-:Y:S01]  /*3750*/  HADD2.F32 R86, -RZ, R5.H1_H1 ;  /* 0x30000005ff567230 */ /* 0x000fe20000004100 */
[----:B------:R-:W-:Y:S01]  /*3760*/  UIMAD UR17, UR10, UR21, UR17 ;  /* 0x000000150a1172a4 */ /* 0x000fe2000f8e0211 */
[----:B------:R-:W-:Y:S01]  /*3770*/  HADD2.F32 R5, -RZ, R61.H1_H1 ;  /* 0x3000003dff057230 */ /* 0x000fe20000004100 */
[----:B------:R-:W-:Y:S01]  /*3780*/  UIMAD.WIDE.U32 UR18, UR10, UR20, UR18 ;  /* 0x000000140a1272a5 */ /* 0x000fe2000f8e0012 */
[----:B------:R-:W-:-:S02]  /*3790*/  HADD2.F32 R71, -RZ, R23.H0_H0 ;  /* 0x20000017ff477230 */ /* 0x000fc40000004100 */
[----:B------:R1:W0:Y:S01]  /*37a0*/  MUFU.EX2 R26, R2 ;  /* 0x00000002001a7308 */ /* 0x0002220000000800 */
[----:B------:R-:W-:Y:S01]  /*37b0*/  HADD2.F32 R42, -RZ, R23.H1_H1 ;  /* 0x30000017ff2a7230 */ /* 0x000fe20000004100 */
[----:B------:R-:W-:Y:S01]  /*37c0*/  UIADD3 UR20, UR19, UR17, URZ ;  /* 0x0000001113147290 */ /* 0x000fe2000fffe03f */
[----:B------:R-:W-:Y:S01]  /*37d0*/  HADD2.F32 R23, -RZ, R11.H0_H0 ;  /* 0x2000000bff177230 */ /* 0x000fe20000004100 */
[----:B------:R-:W-:Y:S01]  /*37e0*/  ULEA UR17, UP0, UR18, UR22, 0x1 ;  /* 0x0000001612117291 */ /* 0x000fe2000f80083f */
[----:B------:R-:W-:Y:S02]  /*37f0*/  HADD2.F32 R80, -RZ, R4.H1_H1 ;  /* 0x30000004ff507230 */ /* 0x000fe40000004100 */
[--C-:B------:R-:W-:Y:S01]  /*3800*/  HADD2.F32 R73, -RZ, R8.reuse.H0_H0 ;  /* 0x20000008ff497230 */ /* 0x100fe20000004100 */
[----:B------:R5:W5:Y:S01]  /*3810*/  MUFU.RCP R75, R37 ;  /* 0x00000025004b7308 */ /* 0x000b620000001000 */
[----:B-1----:R-:W-:Y:S01]  /*3820*/  FADD.FTZ R2, R24, 1 ;  /* 0x3f80000018027421 */ /* 0x002fe20000010000 */
[----:B---3--:R-:W-:Y:S01]  /*3830*/  FADD.FTZ R25, R25, 1 ;  /* 0x3f80000019197421 */ /* 0x008fe20000010000 */
[----:B------:R-:W-:Y:S01]  /*3840*/  FMUL.FTZ R4, R80, -1.4426950216293334961 ;  /* 0xbfb8aa3b50047820 */ /* 0x000fe20000410000 */
[----:B------:R-:W-:Y:S01]  /*3850*/  HADD2.F32 R33, -RZ, R8.H1_H1 ;  /* 0x30000008ff217230 */ /* 0x000fe20000004100 */
[----:B------:R-:W-:-:S03]  /*3860*/  ULEA.HI.X UR20, UR18, UR23, UR20, 0x1, UP0 ;  /* 0x0000001712147291 */ /* 0x000fc600080f0c14 */
[----:B------:R-:W1:Y:S01]  /*3870*/  MUFU.RCP R79, R2 ;  /* 0x00000002004f7308 */ /* 0x000e620000001000 */
[----:B0-----:R-:W-:Y:S01]  /*3880*/  FADD.FTZ R26, R26, 1 ;  /* 0x3f8000001a1a7421 */ /* 0x001fe20000010000 */
[----:B-----5:R-:W-:Y:S01]  /*3890*/  HADD2.F32 R37, -RZ, R62.H1_H1 ;  /* 0x3000003eff257230 */ /* 0x020fe20000004100 */
[----:B------:R-:W-:Y:S02]  /*38a0*/  ULDC.64 UR18, c[0x0][0x320] ;  /* 0x0000c80000127ab9 */ /* 0x000fe40000000a00 */
[----:B------:R-:W-:-:S03]  /*38b0*/  ISETP.NE.U32.AND P0, PT, RZ, UR18, PT ;  /* 0x00000012ff007c0c */ /* 0x000fc6000bf05070 */
[----:B------:R0:W3:Y:S01]  /*38c0*/  MUFU.RCP R83, R25 ;  /* 0x0000001900537308 */ /* 0x0000e20000001000 */
[----:B------:R-:W-:Y:S01]  /*38d0*/  FMUL.FTZ R24, R36, R75 ;  /* 0x0000004b24187220 */ /* 0x000fe20000410000 */
[----:B------:R-:W-:-:S06]  /*38e0*/  ISETP.NE.AND.EX P0, PT, RZ, UR19, PT, P0 ;  /* 0x00000013ff007c0c */ /* 0x000fcc000bf05300 */
[----:B------:R-:W5:Y:S01]  /*38f0*/  MUFU.RCP R72, R26 ;  /* 0x0000001a00487308 */ /* 0x000f620000001000 */
[----:B-1----:R-:W-:Y:S01]  /*3900*/  FMUL.FTZ R20, R32, R79 ;  /* 0x0000004f20147220 */ /* 0x002fe20000410000 */
[----:B0-----:R-:W-:-:S03]  /*3910*/  FMUL.FTZ R25, R82, -1.4426950216293334961 ;  /* 0xbfb8aa3b52197820 */ /* 0x001fc60000410000 */
[----:B------:R-:W-:-:S03]  /*3920*/  FMUL.FTZ R2, R43, R20 ;  /* 0x000000142b027220 */ /* 0x000fc60000410000 */
[----:B------:R0:W1:Y:S01]  /*3930*/  MUFU.EX2 R27, R3 ;  /* 0x00000003001b7308 */ /* 0x0000620000000800 */
[----:B---3--:R-:W-:-:S04]  /*3940*/  FMUL.FTZ R21, R38, R83 ;  /* 0x0000005326157220 */ /* 0x008fc80000410000 */
[----:B------:R-:W-:-:S03]  /*3950*/  FMUL.FTZ R64, R40, R21 ;  /* 0x0000001528407220 */ /* 0x000fc60000410000 */
[----:B------:R3:W1:Y:S01]  /*3960*/  MUFU.EX2 R34, R28 ;  /* 0x0000001c00227308 */ /* 0x0006620000000800 */
[----:B0-----:R-:W-:Y:S01]  /*3970*/  FMUL.FTZ R3, R41, R24 ;  /* 0x0000001829037220 */ /* 0x001fe20000410000 */
[----:B-----5:R-:W-:-:S04]  /*3980*/  FMUL.FTZ R22, R39, R72 ;  /* 0x0000004827167220 */ /* 0x020fc80000410000 */
[----:B------:R-:W-:Y:S02]  /*3990*/  FMUL.FTZ R65, R45, R22 ;  /* 0x000000162d417220 */ /* 0x000fe40000410000 */
[----:B------:R0:W5:Y:S01]  /*39a0*/  MUFU.EX2 R35, R29 ;  /* 0x0000001d00237308 */ /* 0x0001620000000800 */
[----:B---3--:R-:W-:Y:S02]  /*39b0*/  HADD2.F32 R28, -RZ, R60.H0_H0 ;  /* 0x2000003cff1c7230 */ /* 0x008fe40000004100 */
[----:B-1----:R-:W-:-:S05]  /*39c0*/  FADD.FTZ R27, R27, 1 ;  /* 0x3f8000001b1b7421 */ /* 0x002fca0000010000 */
[----:B------:R1:W3:Y:S01]  /*39d0*/  MUFU.EX2 R67, R30 ;  /* 0x0000001e00437308 */ /* 0x0002e20000000800 */
[----:B0-----:R-:W-:Y:S01]  /*39e0*/  FFMA.FTZ R29, R3, R28, R106 ;  /* 0x0000001c031d7223 */ /* 0x001fe2000001006a */
[----:B------:R-:W-:Y:S02]  /*39f0*/  HADD2.F32 R28, -RZ, R60.H1_H1 ;  /* 0x3000003cff1c7230 */ /* 0x000fe40000004100 */
[----:B------:R-:W-:-:S03]  /*3a00*/  FADD.FTZ R34, R34, 1 ;  /* 0x3f80000022227421 */ /* 0x000fc60000010000 */
[----:B------:R-:W-:Y:S01]  /*3a10*/  FFMA.FTZ R29, R2, R28, R29 ;  /* 0x0000001c021d7223 */ /* 0x000fe2000001001d */
[----:B------:R-:W-:Y:S01]  /*3a20*/  HADD2.F32 R28, -RZ, R61.H0_H0 ;  /* 0x2000003dff1c7230 */ /* 0x000fe20000004100 */
[----:B------:R0:W-:Y:S01]  /*3a30*/  MUFU.EX2 R68, R31 ;  /* 0x0000001f00447308 */ /* 0x0001e20000000800 */
[----:B-----5:R-:W-:Y:S01]  /*3a40*/  FADD.FTZ R35, R35, 1 ;  /* 0x3f80000023237421 */ /* 0x020fe20000010000 */
[----:B-1----:R-:W-:Y:S02]  /*3a50*/  HADD2.F32 R30, -RZ, R6.H0_H0 ;  /* 0x20000006ff1e7230 */ /* 0x002fe40000004100 */
[----:B------:R-:W-:Y:S01]  /*3a60*/  FFMA.FTZ R66, R64, R28, R29 ;  /* 0x0000001c40427223 */ /* 0x000fe2000001001d */
[--C-:B------:R-:W-:Y:S02]  /*3a70*/  HADD2.F32 R28, -RZ, R9.reuse.H1_H1 ;  /* 0x30000009ff1c7230 */ /* 0x100fe40000004100 */
[----:B------:R-:W-:Y:S01]  /*3a80*/  HADD2.F32 R29, -RZ, R10.H0_H0 ;  /* 0x2000000aff1d7230 */ /* 0x000fe20000004100 */
[----:B------:R1:W5:Y:S01]  /*3a90*/  MUFU.EX2 R84, R25 ;  /* 0x0000001900547308 */ /* 0x0003620000000800 */
[----:B0-----:R-:W-:-:S02]  /*3aa0*/  HADD2.F32 R31, -RZ, R9.H0_H0 ;  /* 0x20000009ff1f7230 */ /* 0x001fc40000004100 */
[----:B------:R-:W-:Y:S01]  /*3ab0*/  FADD.FTZ R9, -R79, 1 ;  /* 0x3f8000004f097421 */ /* 0x000fe20000010100 */
[----:B------:R-:W-:-:S03]  /*3ac0*/  FMUL.FTZ R8, R30, -1.4426950216293334961 ;  /* 0xbfb8aa3b1e087820 */ /* 0x000fc60000410000 */
[----:B------:R-:W-:Y:S01]  /*3ad0*/  FFMA.FTZ R81, R32, R9, 1 ;  /* 0x3f80000020517423 */ /* 0x000fe20000010009 */
[----:B------:R0:W5:Y:S01]  /*3ae0*/  MUFU.RCP R85, R27 ;  /* 0x0000001b00557308 */ /* 0x0001620000001000 */
[----:B-1----:R-:W-:Y:S02]  /*3af0*/  HADD2.F32 R25, -RZ, R11.H1_H1 ;  /* 0x3000000bff197230 */ /* 0x002fe40000004100 */
[----:B------:R-:W-:Y:S01]  /*3b00*/  FFMA.FTZ R11, R65, R5, R66 ;  /* 0x00000005410b7223 */ /* 0x000fe20000010042 */
[----:B------:R-:W-:-:S04]  /*3b10*/  FADD.FTZ R5, -R75, 1 ;  /* 0x3f8000004b057421 */ /* 0x000fc80000010100 */
[----:B------:R-:W-:Y:S01]  /*3b20*/  FFMA.FTZ R77, R36, R5, 1 ;  /* 0x3f800000244d7423 */ /* 0x000fe20000010005 */
[----:B------:R-:W1:Y:S01]  /*3b30*/  MUFU.RCP R87, R34 ;  /* 0x0000002200577308 */ /* 0x000e620000001000 */
[----:B---3--:R-:W-:Y:S01]  /*3b40*/  FADD.FTZ R36, R67, 1 ;  /* 0x3f80000043247421 */ /* 0x008fe20000010000 */
[----:B0-----:R-:W-:Y:S02]  /*3b50*/  HADD2.F32 R27, -RZ, R10.H1_H1 ;  /* 0x3000000aff1b7230 */ /* 0x001fe40000004100 */
[----:B------:R-:W-:Y:S01]  /*3b60*/  FADD.FTZ R5, -R83, 1 ;  /* 0x3f80000053057421 */ /* 0x000fe20000010100 */
[----:B------:R-:W-:Y:S02]  /*3b70*/  HADD2.F32 R10, -RZ, R62.H0_H0 ;  /* 0x2000003eff0a7230 */ /* 0x000fe40000004100 */
[----:B-----5:R-:W-:Y:S01]  /*3b80*/  FADD.FTZ R84, R84, 1 ;  /* 0x3f80000054547421 */ /* 0x020fe20000010000 */
[----:B------:R-:W0:Y:S01]  /*3b90*/  MUFU.RCP R107, R35 ;  /* 0x00000023006b7308 */ /* 0x000e220000001000 */
[----:B------:R-:W-:-:S04]  /*3ba0*/  FMUL.FTZ R26, R44, R85 ;  /* 0x000000552c1a7220 */ /* 0x000fc80000410000 */
[----:B------:R-:W-:-:S03]  /*3bb0*/  FMUL.FTZ R66, R47, R26 ;  /* 0x0000001a2f427220 */ /* 0x000fc60000410000 */
[----:B------:R-:W3:Y:S01]  /*3bc0*/  MUFU.RCP R109, R36 ;  /* 0x00000024006d7308 */ /* 0x000ee20000001000 */
[----:B-1----:R-:W-:Y:S01]  /*3bd0*/  FMUL.FTZ R32, R46, R87 ;  /* 0x000000572e207220 */ /* 0x002fe20000410000 */
[----:B------:R-:W-:-:S03]  /*3be0*/  FFMA.FTZ R70, R66, R10, R11 ;  /* 0x0000000a42467223 */ /* 0x000fc6000001000b */
[----:B------:R-:W-:-:S03]  /*3bf0*/  FMUL.FTZ R67, R49, R32 ;  /* 0x0000002031437220 */ /* 0x000fc60000410000 */
[----:B------:R1:W-:Y:S01]  /*3c00*/  MUFU.EX2 R78, R4 ;  /* 0x00000004004e7308 */ /* 0x0003e20000000800 */
[----:B0-----:R-:W-:-:S07]  /*3c10*/  FMUL.FTZ R34, R48, R107 ;  /* 0x0000006b30227220 */ /* 0x001fce0000410000 */
[----:B------:R-:W0:Y:S01]  /*3c20*/  MUFU.EX2 R108, R8 ;  /* 0x00000008006c7308 */ /* 0x000e220000000800 */
[----:B-1----:R-:W-:Y:S01]  /*3c30*/  FMUL.FTZ R4, R86, -1.4426950216293334961 ;  /* 0xbfb8aa3b56047820 */ /* 0x002fe20000410000 */
[----:B---3--:R-:W-:-:S04]  /*3c40*/  FMUL.FTZ R35, R74, R109 ;  /* 0x0000006d4a237220 */ /* 0x008fc80000410000 */
[----:B------:R-:W-:Y:S02]  /*3c50*/  FMUL.FTZ R69, R42, R35 ;  /* 0x000000232a457220 */ /* 0x000fe40000410000 */
[----:B------:R1:W3:Y:S02]  /*3c60*/  MUFU.EX2 R106, R4 ;  /* 0x00000004006a7308 */ /* 0x0002e40000000800 */
[----:B-1----:R-:W-:Y:S01]  /*3c70*/  FADD.FTZ R4, -R72, 1 ;  /* 0x3f80000048047421 */ /* 0x002fe20000010100 */
[----:B0-----:R-:W-:Y:S01]  /*3c80*/  FADD.FTZ R108, R108, 1 ;  /* 0x3f8000006c6c7421 */ /* 0x001fe20000010000 */
[----:B---3--:R-:W-:Y:S01]  /*3c90*/  FADD.FTZ R106, R106, 1 ;  /* 0x3f8000006a6a7421 */ /* 0x008fe20000010000 */
[----:B--2---:R0:W-:Y:S04]  /*3ca0*/  STS.128 [R99], R12 ;  /* 0x0000000c63007388 */ /* 0x0041e80000000c00 */
[----:B----4-:R1:W-:Y:S01]  /*3cb0*/  STS.128 [R99+0x200], R16 ;  /* 0x0002001063007388 */ /* 0x0103e20000000c00 */
[----:B------:R-:W-:-:S03]  /*3cc0*/  NOP ;  /* 0x0000000000007918 */ /* 0x000fc60000000000 */
[----:B------:R-:W2:Y:S01]  /*3cd0*/  LDS.128 R8, [R98] ;  /* 0x0000000062087984 */ /* 0x000ea20000000c00 */
[----:B0-----:R-:W-:Y:S01]  /*3ce0*/  FADD.FTZ R14, R68, 1 ;  /* 0x3f800000440e7421 */ /* 0x001fe20000010000 */
[----:B------:R-:W-:Y:S01]  /*3cf0*/  FFMA.FTZ R13, R38, R5, 1 ;  /* 0x3f800000260d7423 */ /* 0x000fe20000010005 */
[----:B------:R-:W-:Y:S01]  /*3d00*/  FFMA.FTZ R12, R39, R4, 1 ;  /* 0x3f800000270c7423 */ /* 0x000fe20000010004 */
[----:B------:R-:W-:Y:S01]  /*3d10*/  HADD2.F32 R39, -RZ, R6.H1_H1 ;  /* 0x30000006ff277230 */ /* 0x000fe20000004100 */
[----:B------:R0:W3:Y:S01]  /*3d20*/  MUFU.RCP R113, R14 ;  /* 0x0000000e00717308 */ /* 0x0000e20000001000 */
[----:B------:R-:W-:Y:S01]  /*3d30*/  FADD.FTZ R5, -R85, 1 ;  /* 0x3f80000055057421 */ /* 0x000fe20000010100 */
[----:B------:R-:W-:Y:S02]  /*3d40*/  HADD2.F32 R6, -RZ, R63.H0_H0 ;  /* 0x2000003fff067230 */ /* 0x000fe40000004100 */
[----:B-1----:R-:W-:Y:S01]  /*3d50*/  FFMA.FTZ R17, R67, R37, R70 ;  /* 0x0000002543117223 */ /* 0x002fe20000010046 */
[----:B------:R-:W-:Y:S01]  /*3d60*/  FMUL.FTZ R68, R71, R34 ;  /* 0x0000002247447220 */ /* 0x000fe20000410000 */
[----:B------:R-:W-:Y:S01]  /*3d70*/  FFMA.FTZ R15, R44, R5, 1 ;  /* 0x3f8000002c0f7423 */ /* 0x000fe20000010005 */
[----:B------:R-:W-:-:S02]  /*3d80*/  HADD2.F32 R37, -RZ, R7.H0_H0 ;  /* 0x20000007ff257230 */ /* 0x000fc40000004100 */
[----:B------:R-:W-:Y:S01]  /*3d90*/  FMUL.FTZ R4, R39, -1.4426950216293334961 ;  /* 0xbfb8aa3b27047820 */ /* 0x000fe20000410000 */
[----:B------:R-:W-:Y:S02]  /*3da0*/  HADD2.F32 R38, -RZ, R7.H1_H1 ;  /* 0x30000007ff267230 */ /* 0x000fe40000004100 */
[----:B------:R-:W-:Y:S01]  /*3db0*/  FADD.FTZ R5, -R87, 1 ;  /* 0x3f80000057057421 */ /* 0x000fe20000010100 */
[----:B------:R-:W-:Y:S01]  /*3dc0*/  FADD.FTZ R7, -R107, 1 ;  /* 0x3f8000006b077421 */ /* 0x000fe20000010100 */
[----:B0-----:R-:W-:Y:S02]  /*3dd0*/  HADD2.F32 R14, -RZ, R63.H1_H1 ;  /* 0x3000003fff0e7230 */ /* 0x001fe40000004100 */
[----:B------:R-:W-:Y:S01]  /*3de0*/  FFMA.FTZ R18, R68, R6, R17 ;  /* 0x0000000644127223 */ /* 0x000fe20000010011 */
[----:B------:R0:W1:Y:S01]  /*3df0*/  MUFU.EX2 R110, R4 ;  /* 0x00000004006e7308 */ /* 0x0000620000000800 */
[----:B------:R-:W-:Y:S01]  /*3e00*/  FFMA.FTZ R17, R46, R5, 1 ;  /* 0x3f8000002e117423 */ /* 0x000fe20000010005 */
[----:B------:R-:W-:Y:S01]  /*3e10*/  FFMA.FTZ R19, R48, R7, 1 ;  /* 0x3f80000030137423 */ /* 0x000fe20000010007 */
[----:B------:R-:W-:Y:S01]  /*3e20*/  FMUL.FTZ R6, R37, -1.4426950216293334961 ;  /* 0xbfb8aa3b25067820 */ /* 0x000fe20000410000 */
[----:B---3--:R-:W-:Y:S01]  /*3e30*/  FMUL.FTZ R36, R76, R113 ;  /* 0x000000714c247220 */ /* 0x008fe20000410000 */
[----:B------:R-:W-:Y:S01]  /*3e40*/  FADD.FTZ R5, -R109, 1 ;  /* 0x3f8000006d057421 */ /* 0x000fe20000010100 */
[----:B------:R-:W-:Y:S01]  /*3e50*/  FADD.FTZ R7, -R113, 1 ;  /* 0x3f80000071077421 */ /* 0x000fe20000010100 */
[----:B------:R-:W-:Y:S01]  /*3e60*/  FFMA.FTZ R117, R69, R14, R18 ;  /* 0x0000000e45757223 */ /* 0x000fe20000010012 */
[----:B------:R-:W-:Y:S01]  /*3e70*/  FMUL.FTZ R70, R73, R36 ;  /* 0x0000002449467220 */ /* 0x000fe20000410000 */
[----:B0-----:R-:W-:Y:S01]  /*3e80*/  HADD2.F32 R4, -RZ, R56.H0_H0 ;  /* 0x20000038ff047230 */ /* 0x001fe20000004100 */
[----:B------:R0:W3:Y:S01]  /*3e90*/  MUFU.EX2 R112, R6 ;  /* 0x0000000600707308 */ /* 0x0000e20000000800 */
[----:B------:R-:W-:Y:S01]  /*3ea0*/  FFMA.FTZ R111, R74, R5, 1 ;  /* 0x3f8000004a6f7423 */ /* 0x000fe20000010005 */
[----:B------:R-:W-:Y:S01]  /*3eb0*/  FFMA.FTZ R115, R76, R7, 1 ;  /* 0x3f8000004c737423 */ /* 0x000fe20000010007 */
[----:B------:R-:W-:Y:S01]  /*3ec0*/  FMUL.FTZ R16, R38, -1.4426950216293334961 ;  /* 0xbfb8aa3b26107820 */ /* 0x000fe20000410000 */
[----:B------:R-:W-:Y:S01]  /*3ed0*/  FFMA.FTZ R116, R70, R4, R117 ;  /* 0x0000000446747223 */ /* 0x000fe20000010075 */
[----:B------:R-:W-:Y:S01]  /*3ee0*/  FADD.FTZ R14, R78, 1 ;  /* 0x3f8000004e0e7421 */ /* 0x000fe20000010000 */
[----:B-1----:R-:W-:-:S02]  /*3ef0*/  FADD.FTZ R110, R110, 1 ;  /* 0x3f8000006e6e7421 */ /* 0x002fc40000010000 */
[----:B------:R-:W1:Y:S01]  /*3f00*/  MUFU.EX2 R114, R16 ;  /* 0x0000001000727308 */ /* 0x000e620000000800 */
[----:B0-----:R-:W0:Y:S01]  /*3f10*/  LDS.128 R4, [R98+0x10] ;  /* 0x0000100062047984 */ /* 0x001e220000000c00 */
[----:B--2---:R-:W-:Y:S02]  /*3f20*/  HADD2.F32 R46, -RZ, R8.H1_H1 ;  /* 0x30000008ff2e7230 */ /* 0x004fe40000004100 */
[--C-:B------:R-:W-:Y:S02]  /*3f30*/  HADD2.F32 R48, -RZ, R9.reuse.H0_H0 ;  /* 0x20000009ff307230 */ /* 0x100fe40000004100 */
[----:B------:R-:W-:Y:S02]  /*3f40*/  HADD2.F32 R74, -RZ, R9.H1_H1 ;  /* 0x30000009ff4a7230 */ /* 0x000fe40000004100 */
[----:B------:R-:W-:Y:S01]  /*3f50*/  MUFU.RCP R9, R84 ;  /* 0x0000005400097308 */ /* 0x000fe20000001000 */
[----:B------:R-:W-:Y:S02]  /*3f60*/  HADD2.F32 R76, -RZ, R10.H0_H0 ;  /* 0x2000000aff4c7230 */ /* 0x000fe40000004100 */
[----:B------:R-:W-:Y:S01]  /*3f70*/  FMUL.FTZ R40, R40, R48 ;  /* 0x0000003028287220 */ /* 0x000fe20000410000 */
[----:B------:R-:W-:-:S02]  /*3f80*/  HADD2.F32 R44, -RZ, R8.H0_H0 ;  /* 0x20000008ff2c7230 */ /* 0x000fc40000004100 */
[----:B------:R-:W-:Y:S01]  /*3f90*/  FMUL.FTZ R45, R45, R74 ;  /* 0x0000004a2d2d7220 */ /* 0x000fe20000410000 */
[----:B------:R-:W-:Y:S02]  /*3fa0*/  HADD2.F32 R78, -RZ, R10.H1_H1 ;  /* 0x3000000aff4e7230 */ /* 0x000fe40000004100 */
[----:B------:R-:W-:Y:S01]  /*3fb0*/  FMUL.FTZ R10, R43, R46 ;  /* 0x0000002e2b0a7220 */ /* 0x000fe20000410000 */
[--C-:B------:R-:W-:Y:S01]  /*3fc0*/  HADD2.F32 R43, -RZ, R11.reuse.H1_H1 ;  /* 0x3000000bff2b7230 */ /* 0x100fe20000004100 */
[----:B------:R2:W-:Y:S01]  /*3fd0*/  MUFU.RCP R117, R14 ;  /* 0x0000000e00757308 */ /* 0x0005e20000001000 */
[----:B---3--:R-:W-:Y:S01]  /*3fe0*/  FADD.FTZ R112, R112, 1 ;  /* 0x3f80000070707421 */ /* 0x008fe20000010000 */
[----:B------:R-:W-:Y:S01]  /*3ff0*/  FMUL.FTZ R8, R41, R44 ;  /* 0x0000002c29087220 */ /* 0x000fe20000410000 */
[----:B-1----:R-:W-:Y:S01]  /*4000*/  FADD.FTZ R114, R114, 1 ;  /* 0x3f80000072727421 */ /* 0x002fe20000010000 */
[----:B------:R-:W-:Y:S02]  /*4010*/  HADD2.F32 R41, -RZ, R11.H0_H0 ;  /* 0x2000000bff297230 */ /* 0x000fe40000004100 */
[----:B------:R-:W-:Y:S01]  /*4020*/  FMUL.FTZ R40, R83, R40 ;  /* 0x0000002853287220 */ /* 0x000fe20000410000 */
[----:B------:R-:W-:Y:S01]  /*4030*/  FMUL.FTZ R45, R72, R45 ;  /* 0x0000002d482d7220 */ /* 0x000fe20000410000 */
[----:B------:R-:W-:Y:S01]  /*4040*/  FMUL.FTZ R42, R42, R43 ;  /* 0x0000002b2a2a7220 */ /* 0x000fe20000410000 */
[----:B------:R-:W1:Y:S01]  /*4050*/  MUFU.RCP R11, R106 ;  /* 0x0000006a000b7308 */ /* 0x000e620000001000 */
[----:B--2---:R-:W-:Y:S01]  /*4060*/  FMUL.FTZ R14, R47, R76 ;  /* 0x0000004c2f0e7220 */ /* 0x004fe20000410000 */
[----:B------:R-:W-:Y:S01]  /*4070*/  FMUL.FTZ R8, R75, R8 ;  /* 0x000000084b087220 */ /* 0x000fe20000410000 */
[----:B------:R-:W-:Y:S01]  /*4080*/  FMUL.FTZ R16, R49, R78 ;  /* 0x0000004e31107220 */ /* 0x000fe20000410000 */
        /* <DEDUP_REMOVED lines=9> */
[----:B------:R-:W-:Y:S01]  /*4120*/  FMUL.FTZ R81, R10, R81 ;  /* 0x000000510a517220 */ /* 0x000fe20000410000 */
[----:B------:R-:W-:Y:S01]  /*4130*/  FMUL.FTZ R17, R16, R17 ;  /* 0x0000001110117220 */ /* 0x000fe20000410000 */
[----:B------:R-:W-:Y:S01]  /*4140*/  FMUL.FTZ R14, R14, R15 ;  /* 0x0000000f0e0e7220 */ /* 0x000fe20000410000 */
[----:B------:R-:W3:Y:S01]  /*4150*/  MUFU.RCP R112, R112 ;  /* 0x0000007000707308 */ /* 0x000ee20000001000 */
[----:B0-----:R-:W-:-:S02]  /*4160*/  HADD2.F32 R40, -RZ, R4.H0_H0 ;  /* 0x20000004ff287230 */ /* 0x001fc40000004100 */
[----:B-1----:R-:W-:Y:S01]  /*4170*/  FADD.FTZ R15, -R11, 1 ;  /* 0x3f8000000b0f7421 */ /* 0x002fe20000010100 */
[----:B------:R-:W-:Y:S02]  /*4180*/  HADD2.F32 R45, -RZ, R5.H0_H0 ;  /* 0x20000005ff2d7230 */ /* 0x000fe40000004100 */
[----:B------:R-:W-:Y:S01]  /*4190*/  FMUL.FTZ R18, R71, R41 ;  /* 0x0000002947127220 */ /* 0x000fe20000410000 */
[--C-:B------:R-:W-:Y:S02]  /*41a0*/  HADD2.F32 R84, -RZ, R7.reuse.H0_H0 ;  /* 0x20000007ff547230 */ /* 0x100fe40000004100 */
[----:B------:R-:W-:Y:S01]  /*41b0*/  FFMA.FTZ R15, R86, R15, 1 ;  /* 0x3f800000560f7423 */ /* 0x000fe2000001000f */
[----:B------:R-:W-:Y:S01]  /*41c0*/  HADD2.F32 R87, -RZ, R7.H1_H1 ;  /* 0x30000007ff577230 */ /* 0x000fe20000004100 */
[----:B------:R-:W0:Y:S01]  /*41d0*/  MUFU.RCP R85, R114 ;  /* 0x0000007200557308 */ /* 0x000e220000001000 */
[----:B------:R-:W-:Y:S01]  /*41e0*/  FADD.FTZ R7, -R9, 1 ;  /* 0x3f80000009077421 */ /* 0x000fe20000010100 */
[----:B------:R-:W-:-:S02]  /*41f0*/  HADD2.F32 R42, -RZ, R4.H1_H1 ;  /* 0x30000004ff2a7230 */ /* 0x000fc40000004100 */
[----:B------:R-:W-:Y:S01]  /*4200*/  FMUL.FTZ R4, R73, R40 ;  /* 0x0000002849047220 */ /* 0x000fe20000410000 */
[----:B------:R-:W-:Y:S01]  /*4210*/  FMUL.FTZ R10, R31, R45 ;  /* 0x0000002d1f0a7220 */ /* 0x000fe20000410000 */
[C---:B------:R-:W-:Y:S01]  /*4220*/  FFMA.FTZ R16, R82.reuse, R7, 1 ;  /* 0x3f80000052107423 */ /* 0x040fe20000010007 */
[----:B------:R-:W-:Y:S02]  /*4230*/  HADD2.F32 R75, -RZ, R5.H1_H1 ;  /* 0x30000005ff4b7230 */ /* 0x000fe40000004100 */
[----:B------:R-:W-:Y:S01]  /*4240*/  FMUL.FTZ R82, R82, R9 ;  /* 0x0000000952527220 */ /* 0x000fe20000410000 */
[----:B------:R-:W1:Y:S01]  /*4250*/  MUFU.RCP R77, R108 ;  /* 0x0000006c004d7308 */ /* 0x000e620000001000 */
[--C-:B------:R-:W-:Y:S02]  /*4260*/  HADD2.F32 R79, -RZ, R6.reuse.H0_H0 ;  /* 0x20000006ff4f7230 */ /* 0x100fe40000004100 */
[----:B------:R-:W-:Y:S01]  /*4270*/  FADD.FTZ R5, -R117, 1 ;  /* 0x3f80000075057421 */ /* 0x000fe20000010100 */
[----:B------:R-:W-:-:S02]  /*4280*/  HADD2.F32 R83, -RZ, R6.H1_H1 ;  /* 0x30000006ff537230 */ /* 0x000fc40000004100 */
        /* <DEDUP_REMOVED lines=8> */
[----:B--2---:R-:W-:Y:S01]  /*4310*/  FADD.FTZ R4, -R110, 1 ;  /* 0x3f8000006e047421 */ /* 0x004fe20000010100 */
[----:B---3--:R-:W-:Y:S01]  /*4320*/  FADD.FTZ R16, -R112, 1 ;  /* 0x3f80000070107421 */ /* 0x008fe20000010100 */
[----:B0-----:R-:W-:Y:S01]  /*4330*/  FADD.FTZ R7, -R85, 1 ;  /* 0x3f80000055077421 */ /* 0x001fe20000010100 */
[----:B------:R-:W-:Y:S01]  /*4340*/  FMUL.FTZ R47, R86, R11 ;  /* 0x0000000b562f7220 */ /* 0x000fe20000410000 */
[----:B------:R-:W-:Y:S01]  /*4350*/  FMUL.FTZ R10, R6, R5 ;  /* 0x00000005060a7220 */ /* 0x000fe20000410000 */
[----:B------:R-:W-:Y:S01]  /*4360*/  FMUL.FTZ R18, R107, R18 ;  /* 0x000000126b127220 */ /* 0x000fe20000410000 */
[----:B------:R-:W-:Y:S01]  /*4370*/  FMUL.FTZ R72, R11, R72 ;  /* 0x000000480b487220 */ /* 0x000fe20000410000 */
[----:B------:R-:W-:Y:S01]  /*4380*/  FFMA.FTZ R6, R39, R4, 1 ;  /* 0x3f80000027067423 */ /* 0x000fe20000010004 */
[----:B------:R-:W-:Y:S01]  /*4390*/  FFMA.FTZ R86, R37, R16, 1 ;  /* 0x3f80000025567423 */ /* 0x000fe20000010010 */
[----:B------:R-:W-:Y:S01]  /*43a0*/  FFMA.FTZ R106, R38, R7, 1 ;  /* 0x3f800000266a7423 */ /* 0x000fe20000010007 */
[----:B-1----:R-:W-:Y:S01]  /*43b0*/  FADD.FTZ R5, -R77, 1 ;  /* 0x3f8000004d057421 */ /* 0x002fe20000010100 */
[----:B------:R-:W-:Y:S01]  /*43c0*/  FMUL.FTZ R4, R29, R79 ;  /* 0x0000004f1d047220 */ /* 0x000fe20000410000 */
[----:B------:R-:W-:Y:S01]  /*43d0*/  FMUL.FTZ R7, R27, R83 ;  /* 0x000000531b077220 */ /* 0x000fe20000410000 */
        /* <DEDUP_REMOVED lines=21> */
[----:B------:R-:W-:Y:S01]  /*4530*/  F2FP.F16.F32.PACK_AB R7, R111, R18 ;  /* 0x000000126f07723e */ /* 0x000fe200000000ff */
[----:B------:R-:W-:Y:S01]  /*4540*/  FFMA.FTZ R33, R71, R0, R116 ;  /* 0x0000000047217223 */ /* 0x000fe20000010074 */
[----:B------:R-:W-:Y:S01]  /*4550*/  F2FP.F16.F32.PACK_AB R12, R10, R115 ;  /* 0x000000730a0c723e */ /* 0x000fe200000000ff */
[--C-:B------:R-:W-:Y:S01]  /*4560*/  HADD2.F32 R0, -RZ, R57.reuse.H0_H0 ;  /* 0x20000039ff007230 */ /* 0x100fe20000004100 */
[----:B------:R-:W-:Y:S01]  /*4570*/  F2FP.F16.F32.PACK_AB R13, R72, R9 ;  /* 0x00000009480d723e */ /* 0x000fe200000000ff */
[----:B------:R-:W-:Y:S01]  /*4580*/  FMUL.FTZ R72, R31, R82 ;  /* 0x000000521f487220 */ /* 0x000fe20000410000 */
[----:B------:R-:W-:Y:S01]  /*4590*/  F2FP.F16.F32.PACK_AB R14, R16, R11 ;  /* 0x0000000b100e723e */ /* 0x000fe200000000ff */
[----:B------:R-:W-:Y:S01]  /*45a0*/  BAR.SYNC.DEFER_BLOCKING 0x0 ;  /* 0x0000000000007b1d */ /* 0x000fe20000010000 */
[----:B------:R-:W-:Y:S01]  /*45b0*/  LEA R49, R49, R102, 0x4 ;  /* 0x0000006631317211 */ /* 0x000fe200078e20ff */
[----:B------:R-:W-:Y:S01]  /*45c0*/  FFMA.FTZ R33, R72, R0, R33 ;  /* 0x0000000048217223 */ /* 0x000fe20000010021 */
[----:B------:R-:W-:Y:S01]  /*45d0*/  F2FP.F16.F32.PACK_AB R15, R106, R15 ;  /* 0x0000000f6a0f723e */ /* 0x000fe200000000ff */
[----:B------:R-:W-:-:S02]  /*45e0*/  HADD2.F32 R0, -RZ, R57.H1_H1 ;  /* 0x30000039ff007230 */ /* 0x000fc40000004100 */
[----:B------:R-:W-:Y:S01]  /*45f0*/  FMUL.FTZ R73, R29, R30 ;  /* 0x0000001e1d497220 */ /* 0x000fe20000410000 */
[----:B------:R-:W-:Y:S01]  /*4600*/  FMUL.FTZ R110, R39, R110 ;  /* 0x0000006e276e7220 */ /* 0x000fe20000410000 */
[----:B------:R-:W-:Y:S01]  /*4610*/  FMUL.FTZ R112, R37, R112 ;  /* 0x0000007025707220 */ /* 0x000fe20000410000 */
[----:B------:R-:W-:Y:S02]  /*4620*/  FMUL.FTZ R38, R38, R85 ;  /* 0x0000005526267220 */ /* 0x000fe40000410000 */
[----:B------:R-:W-:Y:S01]  /*4630*/  FMUL.FTZ R77, R27, R110 ;  /* 0x0000006e1b4d7220 */ /* 0x000fe20000410000 */
[----:B------:R-:W-:Y:S01]  /*4640*/  FMUL.FTZ R81, R23, R112 ;  /* 0x0000007017517220 */ /* 0x000fe20000410000 */
[----:B------:R-:W-:Y:S02]  /*4650*/  HADD2.F32 R23, -RZ, R59.H1_H1 ;  /* 0x3000003bff177230 */ /* 0x000fe40000004100 */
[----:B------:R-:W-:Y:S01]  /*4660*/  FMUL.FTZ R85, R25, R38 ;  /* 0x0000002619557220 */ /* 0x000fe20000410000 */
[----:B------:R0:W-:Y:S04]  /*4670*/  STS.128 [R49], R4 ;  /* 0x0000000431007388 */ /* 0x0001e80000000c00 */
[----:B------:R-:W-:Y:S01]  /*4680*/  STS.128 [R49+0x10], R12 ;  /* 0x0000100c31007388 */ /* 0x000fe20000000c00 */
[----:B------:R-:W-:-:S03]  /*4690*/  NOP ;  /* 0x0000000000007918 */ /* 0x000fc60000000000 */
[----:B------:R-:W1:Y:S04]  /*46a0*/  LDS.128 R8, [R99] ;  /* 0x0000000063087984 */ /* 0x000e680000000c00 */
[----:B------:R-:W2:Y:S01]  /*46b0*/  LDS.128 R16, [R99+0x200] ;  /* 0x0002000063107984 */ /* 0x000ea20000000c00 */
[----:B0-----:R-:W-:Y:S01]  /*46c0*/  FMUL.FTZ R6, R28, R47 ;  /* 0x0000002f1c067220 */ /* 0x001fe20000410000 */
[--C-:B------:R-:W-:Y:S01]  /*46d0*/  HADD2.F32 R4, -RZ, R58.reuse.H0_H0 ;  /* 0x2000003aff047230 */ /* 0x100fe20000004100 */
[----:B------:R-:W-:Y:S01]  /*46e0*/  MOV R5, UR20 ;  /* 0x0000001400057c02 */ /* 0x000fe20008000f00 */
[----:B------:R-:W-:Y:S02]  /*46f0*/  HADD2.F32 R7, -RZ, R58.H1_H1 ;  /* 0x3000003aff077230 */ /* 0x000fe40000004100 */
[----:B------:R-:W-:-:S02]  /*4700*/  FFMA.FTZ R0, R6, R0, R33 ;  /* 0x0000000006007223 */ /* 0x000fc40000010021 */
[----:B------:R-:W0:Y:S02]  /*4710*/  LDC R33, c[0x0][0x21c] ;  /* 0x00008700ff217b82 */ /* 0x000e240000000800 */
[----:B------:R-:W-:Y:S01]  /*4720*/  FFMA.FTZ R0, R73, R4, R0 ;  /* 0x0000000449007223 */ /* 0x000fe20000010000 */
[----:B------:R-:W-:-:S03]  /*4730*/  MOV R4, UR17 ;  /* 0x0000001100047c02 */ /* 0x000fc60008000f00 */
[----:B------:R-:W-:Y:S01]  /*4740*/  FFMA.FTZ R0, R77, R7, R0 ;  /* 0x000000074d007223 */ /* 0x000fe20000010000 */
[----:B------:R-:W-:Y:S02]  /*4750*/  HADD2.F32 R7, -RZ, R59.H0_H0 ;  /* 0x2000003bff077230 */ /* 0x000fe40000004100 */
[----:B------:R-:W-:-:S04]  /*4760*/  IMAD.WIDE R4, R100, 0x10, R4 ;  /* 0x0000001064047825 */ /* 0x000fc800078e0204 */
[----:B------:R-:W-:Y:S01]  /*4770*/  FFMA.FTZ R106, R81, R7, R0 ;  /* 0x00000007516a7223 */ /* 0x000fe20000010000 */
[----:B-1----:R1:W-:Y:S04]  /*4780*/  STG.E.128 desc[UR28][R4.64], R8 ;  /* 0x0000000804007986 */ /* 0x0023e8000c101d1c */
[----:B--2---:R1:W-:Y:S01]  /*4790*/  STG.E.128 desc[UR28][R4.64+0x200], R16 ;  /* 0x0002001004007986 */ /* 0x0043e2000c101d1c */
[----:B------:R-:W-:Y:S05]  /*47a0*/  @!P0 BRA `(.L_x_5228) ;  /* 0x0000000000bc8947 */ /* 0x000fea0003800000 */
        /* <DEDUP_REMOVED lines=47> */
.L_x_5228:
[----:B0-----:R-:W-:Y:S01]  /*4aa0*/  ISETP.GE.AND P0, PT, R33, 0x1, PT ;  /* 0x000000012100780c */ /* 0x001fe20003f06270 */
        /* <DEDUP_REMOVED lines=28> */
[----:B------:R-:W-:Y:S01]  /*4c70*/  UIADD3 UR48, UR15, -0x1, URZ ;  /* 0xffffffff0f307890 */ /* 0x000fe2000fffe03f */
[----:B------:R-:W-:Y:S01]  /*4c80*/  FADD.FTZ R0, R3, R3 ;  /* 0x0000000303007221 */ /* 0x000fe20000010000 */
[----:B------:R-:W-:Y:S01]  /*4c90*/  FADD.FTZ R16, R2, R2 ;  /* 0x0000000202107221 */ /* 0x000fe20000010000 */
[----:B---3--:R-:W-:Y:S01]  /*4ca0*/  FADD.FTZ R15, R64, R64 ;  /* 0x00000040400f7221 */ /* 0x008fe20000010000 */
[----:B------:R-:W-:Y:S01]  /*4cb0*/  ULEA.HI UR18, UR48, UR48, URZ, 0x1 ;  /* 0x0000003030127291 */ /* 0x000fe2000f8f083f */
[----:B------:R-:W-:Y:S01]  /*4cc0*/  FADD.FTZ R14, R65, R65 ;  /* 0x00000041410e7221 */ /* 0x000fe20000010000 */
[----:B------:R-:W-:Y:S01]  /*4cd0*/  FADD.FTZ R13, R66, R66 ;  /* 0x00000042420d7221 */ /* 0x000fe20000010000 */
        /* <DEDUP_REMOVED lines=13> */
[----:B------:R-:W-:Y:S01]  /*4db0*/  UIADD3 UR48, UR48, -UR30, URZ ;  /* 0x8000001e30307290 */ /* 0x000fe2000fffe03f */
        /* <DEDUP_REMOVED lines=16> */
.L_x_5324:
        /* <DEDUP_REMOVED lines=28> */
[----:B----4-:R-:W4:Y:S04]  /*5080*/  LDG.E.128 R68, desc[UR28][R82.64+0x200] ;  /* 0x0002001c52447981 */ /* 0x010f28000c1e1d00 */
[----:B------:R-:W4:Y:S04]  /*5090*/  LDG.E.128 R72, desc[UR28][R82.64+0x400] ;  /* 0x0004001c52487981 */ /* 0x000f28000c1e1d00 */
[----:B------:R0:W4:Y:S01]  /*50a0*/  LDG.E.128 R76, desc[UR28][R82.64+0x600] ;  /* 0x0006001c524c7981 */ /* 0x000122000c1e1d00 */
[----:B------:R-:W-:Y:S01]  /*50b0*/  LOP3.LUT P0, RZ, R105, 0x1f, RZ, 0xc0, !PT ;  /* 0x0000001f69ff7812 */ /* 0x000fe2000780c0ff */
[----:B------:R-:W-:Y:S01]  /*50c0*/  ULEA UR44, UR48, UR7, 0x8 ;  /* 0x00000007302c7291 */ /* 0x000fe2000f8e403f */
[----:B------:R-:W-:-:S02]  /*50d0*/  MOV R116, UR15 ;  /* 0x0000000f00747c02 */ /* 0x000fc40008000f00 */
[----:B------:R-:W-:Y:S02]  /*50e0*/  ISETP.NE.AND P1, PT, R105, RZ, PT ;  /* 0x000000ff6900720c */ /* 0x000fe40003f25270 */
[----:B------:R-:W-:Y:S02]  /*50f0*/  ISETP.LT.OR P2, PT, R116, 0x2, P0 ;  /* 0x000000027400780c */ /* 0x000fe40000741670 */
        /* <DEDUP_REMOVED lines=46> */
[C---:B------:R-:W-:Y:S01]  /*53e0*/  FMUL.FTZ R108, R107.reuse, R95 ;  /* 0x0000005f6b6c7220 */ /* 0x040fe20000410000 */
[----:B------:R-:W-:Y:S01]  /*53f0*/  FMUL.FTZ R81, R54, UR56 ;  /* 0x0000003836517c20 */ /* 0x000fe20008410000 */
[----:B------:R-:W-:-:S04]  /*5400*/  FMUL.FTZ R112, R107, R93 ;  /* 0x0000005d6b707220 */ /* 0x000fc80000410000 */
[----:B------:R-:W0:Y:S08]  /*5410*/  MUFU.EX2 R108, R108 ;  /* 0x0000006c006c7308 */ /* 0x000e300000000800 */
[----:B------:R1:W-:Y:S08]  /*5420*/  MUFU.COS R135, R83 ;  /* 0x0000005300877308 */ /* 0x0003f00000000000 */
[----:B------:R-:W-:Y:S01]  /*5430*/  MUFU.SIN R129, R85 ;  /* 0x0000005500817308 */ /* 0x000fe20000000400 */
[----:B-1----:R-:W-:Y:S01]  /*5440*/  FMUL.RZ R83, R81, 0.15915493667125701904 ;  /* 0x3e22f98351537820 */ /* 0x002fe2000040c000 */
[----:B------:R-:W-:Y:S01]  /*5450*/  FMUL.FTZ R81, R53, UR56 ;  /* 0x0000003835517c20 */ /* 0x000fe20008410000 */
[C---:B0-----:R-:W-:Y:S01]  /*5460*/  FMUL.FTZ R144, R108.reuse, R109 ;  /* 0x0000006d6c907220 */ /* 0x041fe20000410000 */
[----:B------:R-:W-:Y:S01]  /*5470*/  FMUL.FTZ R145, R108, R145 ;  /* 0x000000916c917220 */ /* 0x000fe20000410000 */
[----:B------:R-:W0:Y:S01]  /*5480*/  @!P2 LDC R109, c[0x0][0x21c] ;  /* 0x00008700ff6dab82 */ /* 0x000e220000000800 */
[----:B------:R-:W-:-:S02]  /*5490*/  FMUL.FTZ R108, R107, R88 ;  /* 0x000000586b6c7220 */ /* 0x000fc40000410000 */
[----:B------:R1:W-:Y:S08]  /*54a0*/  MUFU.COS R133, R85 ;  /* 0x0000005500857308 */ /* 0x0003f00000000000 */
[----:B------:R-:W-:Y:S01]  /*54b0*/  MUFU.SIN R126, R83 ;  /* 0x00000053007e7308 */ /* 0x000fe20000000400 */
[----:B-1----:R-:W-:Y:S01]  /*54c0*/  FMUL.RZ R85, R81, 0.15915493667125701904 ;  /* 0x3e22f98351557820 */ /* 0x002fe2000040c000 */
[----:B------:R-:W-:-:S06]  /*54d0*/  FMUL.FTZ R81, R107, R97 ;  /* 0x000000616b517220 */ /* 0x000fcc0000410000 */
[----:B------:R1:W-:Y:S08]  /*54e0*/  MUFU.COS R127, R83 ;  /* 0x00000053007f7308 */ /* 0x0003f00000000000 */
[----:B------:R-:W-:Y:S01]  /*54f0*/  MUFU.SIN R124, R85 ;  /* 0x00000055007c7308 */ /* 0x000fe20000000400 */
[----:B-1----:R-:W-:-:S07]  /*5500*/  FMUL.FTZ R83, R107, R96 ;  /* 0x000000606b537220 */ /* 0x002fce0000410000 */
[----:B------:R1:W2:Y:S08]  /*5510*/  MUFU.EX2 R146, R83 ;  /* 0x0000005300927308 */ /* 0x0002b00000000800 */
[----:B------:R-:W-:Y:S01]  /*5520*/  MUFU.COS R125, R85 ;  /* 0x00000055007d7308 */ /* 0x000fe20000000000 */
[----:B-1----:R-:W-:Y:S01]  /*5530*/  MOV R83, UR44 ;  /* 0x0000002c00537c02 */ /* 0x002fe20008000f00 */
[----:B------:R-:W-:-:S02]  /*5540*/  ULDC.64 UR44, c[0x0][0x268] ;  /* 0x00009a00002c7ab9 */ /* 0x000fc40000000a00 */
[----:B------:R-:W-:Y:S02]  /*5550*/  UIMAD.WIDE.U32 UR46, UR10, UR44, URZ ;  /* 0x0000002c0a2e72a5 */ /* 0x000fe4000f8e003f */
[----:B------:R-:W-:Y:S02]  /*5560*/  UIMAD UR44, UR16, UR44, URZ ;  /* 0x0000002c102c72a4 */ /* 0x000fe4000f8e023f */
[----:B------:R-:W1:Y:S01]  /*5570*/  MUFU.EX2 R85, R81 ;  /* 0x0000005100557308 */ /* 0x000e620000000800 */
[C---:B--2---:R-:W-:Y:S01]  /*5580*/  FMUL.FTZ R147, R146.reuse, R147 ;  /* 0x0000009392937220 */ /* 0x044fe20000410000 */
[----:B------:R-:W-:Y:S01]  /*5590*/  UIMAD UR45, UR10, UR45, UR44 ;  /* 0x0000002d0a2d72a4 */ /* 0x000fe2000f8e022c */
[----:B------:R-:W-:Y:S01]  /*55a0*/  FMUL.FTZ R146, R146, R87 ;  /* 0x0000005792927220 */ /* 0x000fe20000410000 */
[----:B------:R-:W-:Y:S02]  /*55b0*/  UIMAD UR44, UR53, UR42, URZ ;  /* 0x0000002a352c72a4 */ /* 0x000fe4000f8e023f */
[----:B------:R-:W-:-:S02]  /*55c0*/  UIADD3 UR47, UR47, UR45, URZ ;  /* 0x0000002d2f2f7290 */ /* 0x000fc4000fffe03f */
[----:B------:R-:W-:Y:S01]  /*55d0*/  MUFU.SIN R128, R82 ;  /* 0x0000005200807308 */ /* 0x000fe20000000400 */
[----:B------:R-:W-:Y:S02]  /*55e0*/  UIMAD UR44, UR7, UR43, UR44 ;  /* 0x0000002b072c72a4 */ /* 0x000fe4000f8e022c */
[----:B------:R-:W-:-:S04]  /*55f0*/  UIMAD.WIDE.U32 UR46, UR7, UR42, UR46 ;  /* 0x0000002a072e72a5 */ /* 0x000fc8000f8e002e */
[----:B------:R-:W-:Y:S01]  /*5600*/  UIADD3 UR44, UR47, UR44, URZ ;  /* 0x0000002c2f2c7290 */ /* 0x000fe2000fffe03f */
[----:B------:R2:W-:Y:S01]  /*5610*/  MUFU.COS R114, R82 ;  /* 0x0000005200727308 */ /* 0x0005e20000000000 */
[C---:B-1----:R-:W-:Y:S01]  /*5620*/  FMUL.FTZ R84, R85.reuse, R84 ;  /* 0x0000005455547220 */ /* 0x042fe20000410000 */
[----:B------:R-:W-:Y:S01]  /*5630*/  FMUL.FTZ R85, R85, R86 ;  /* 0x0000005655557220 */ /* 0x000fe20000410000 */
[----:B------:R-:W-:Y:S01]  /*5640*/  MOV R86, UR15 ;  /* 0x0000000f00567c02 */ /* 0x000fe20008000f00 */
[----:B------:R-:W-:Y:S01]  /*5650*/  ULEA UR45, UP0, UR46, UR40, 0x3 ;  /* 0x000000282e2d7291 */ /* 0x000fe2000f80183f */
[----:B------:R-:W-:Y:S02]  /*5660*/  FMUL.FTZ R148, R84, R146 ;  /* 0x0000009254947220 */ /* 0x000fe40000410000 */
[----:B------:R-:W-:Y:S01]  /*5670*/  @!P2 IADD3 R86, R86, -0x2, RZ ;  /* 0xfffffffe5656a810 */ /* 0x000fe20007ffe0ff */
[----:B------:R-:W-:Y:S01]  /*5680*/  ULEA.HI.X UR46, UR46, UR41, UR44, 0x3, UP0 ;  /* 0x000000292e2e7291 */ /* 0x000fe200080f1c2c */
[----:B--2---:R-:W-:Y:S01]  /*5690*/  FMUL.RZ R82, R80, 0.15915493667125701904 ;  /* 0x3e22f98350527820 */ /* 0x004fe2000040c000 */
[----:B------:R-:W-:Y:S01]  /*56a0*/  SHF.L.U32 R80, R105, 0x2, RZ ;  /* 0x0000000269507819 */ /* 0x000fe200000006ff */
[----:B------:R-:W1:Y:S01]  /*56b0*/  MUFU.EX2 R112, R112 ;  /* 0x0000007000707308 */ /* 0x000e620000000800 */
[----:B0-----:R-:W-:Y:S01]  /*56c0*/  @!P2 IMAD R109, R86, R109, UR7 ;  /* 0x00000007566dae24 */ /* 0x001fe2000f8e026d */
[----:B------:R-:W-:-:S02]  /*56d0*/  MOV R86, UR45 ;  /* 0x0000002d00567c02 */ /* 0x000fc40008000f00 */
[----:B------:R-:W-:Y:S02]  /*56e0*/  LOP3.LUT R80, R80, 0xffffff80, RZ, 0xc0, !PT ;  /* 0xffffff8050507812 */ /* 0x000fe400078ec0ff */
[----:B------:R-:W-:Y:S02]  /*56f0*/  MOV R87, UR46 ;  /* 0x0000002e00577c02 */ /* 0x000fe40008000f00 */
[----:B------:R-:W-:Y:S01]  /*5700*/  MUFU.SIN R120, R82 ;  /* 0x0000005200787308 */ /* 0x000fe20000000400 */
[----:B------:R-:W-:-:S04]  /*5710*/  IADD3 R80, R80, R103, RZ ;  /* 0x0000006750507210 */ /* 0x000fc80007ffe0ff */
[----:B------:R-:W-:-:S03]  /*5720*/  LEA R81, R80, R102, 0x4 ;  /* 0x0000006650517211 */ /* 0x000fc600078e20ff */
[----:B------:R0:W-:Y:S01]  /*5730*/  MUFU.COS R121, R82 ;  /* 0x0000005200797308 */ /* 0x0001e20000000000 */
[C---:B-1----:R-:W-:Y:S01]  /*5740*/  FMUL.FTZ R141, R112.reuse, R141 ;  /* 0x0000008d708d7220 */ /* 0x042fe20000410000 */
[----:B---3--:R1:W-:Y:S01]  /*5750*/  STS.128 [R81], R64 ;  /* 0x0000004051007388 */ /* 0x0083e20000000c00 */
[----:B------:R-:W-:Y:S01]  /*5760*/  FMUL.FTZ R140, R112, R113 ;  /* 0x00000071708c7220 */ /* 0x000fe20000410000 */
[----:B------:R-:W-:Y:S02]  /*5770*/  HFMA2.MMA R112, -RZ, RZ, 0, 9.5367431640625e-07 ;  /* 0x00000010ff707435 */ /* 0x000fe400000001ff */
[----:B----4-:R-:W-:Y:S02]  /*5780*/  STS.128 [R81+0x200], R68 ;  /* 0x0002004451007388 */ /* 0x010fe40000000c00 */
[----:B------:R-:W-:Y:S01]  /*5790*/  MUFU.SIN R122, R110 ;  /* 0x0000006e007a7308 */ /* 0x000fe20000000400 */
[----:B0-----:R-:W-:Y:S01]  /*57a0*/  IADD3 R82, R105, 0x200, RZ ;  /* 0x0000020069527810 */ /* 0x001fe20007ffe0ff */
[----:B------:R-:W-:Y:S03]  /*57b0*/  STS.128 [R81+0x400], R72 ;  /* 0x0004004851007388 */ /* 0x000fe60000000c00 */
[----:B------:R-:W-:Y:S01]  /*57c0*/  SEL R83, R83, R82, !P1 ;  /* 0x0000005253537207 */ /* 0x000fe20004800000 */
[----:B------:R-:W-:Y:S01]  /*57d0*/  FMUL.FTZ R82, R50, UR56 ;  /* 0x0000003832527c20 */ /* 0x000fe20008410000 */
[----:B------:R0:W-:Y:S01]  /*57e0*/  STS.128 [R81+0x600], R76 ;  /* 0x0006004c51007388 */ /* 0x0001e20000000c00 */
[----:B------:R2:W-:Y:S01]  /*57f0*/  MUFU.COS R123, R110 ;  /* 0x0000006e007b7308 */ /* 0x0005e20000000000 */
[----:B------:R-:W-:Y:S01]  /*5800*/  LEA R83, R83, R102, 0x3 ;  /* 0x0000006653537211 */ /* 0x000fe200078e18ff */
[----:B------:R-:W-:Y:S01]  /*5810*/  FMUL.RZ R82, R82, 0.15915493667125701904 ;  /* 0x3e22f98352527820 */ /* 0x000fe2000040c000 */
[----:B-1----:R-:W-:-:S02]  /*5820*/  IMAD R65, R103, 0x3, R80 ;  /* 0x0000000367417824 */ /* 0x002fc400078e0250 */
[C---:B------:R-:W-:Y:S01]  /*5830*/  FMUL.FTZ R64, R107.reuse, R92 ;  /* 0x0000005c6b407220 */ /* 0x040fe20000410000 */
[C---:B------:R-:W-:Y:S01]  /*5840*/  FMUL.FTZ R66, R107.reuse, R91 ;  /* 0x0000005b6b427220 */ /* 0x040fe20000410000 */
[----:B------:R-:W-:Y:S01]  /*5850*/  NOP ;  /* 0x0000000000007918 */ /* 0x000fe20000000000 */
[----:B------:R-:W-:Y:S01]  /*5860*/  MUFU.SIN R116, R82 ;  /* 0x0000005200747308 */ /* 0x000fe20000000400 */
[C---:B--2---:R-:W-:Y:S01]  /*5870*/  FMUL.FTZ R110, R107.reuse, R94 ;  /* 0x0000005e6b6e7220 */ /* 0x044fe20000410000 */
[----:B------:R-:W5:Y:S01]  /*5880*/  LDG.E.64 R86, desc[UR28][R86.64] ;  /* 0x0000001c56567981 */ /* 0x000f62000c1e1b00 */
[C---:B------:R-:W-:Y:S01]  /*5890*/  FMUL.FTZ R80, R107.reuse, R90 ;  /* 0x0000005a6b507220 */ /* 0x040fe20000410000 */
[----:B0-----:R-:W-:-:S04]  /*58a0*/  FMUL.FTZ R81, R107, R89 ;  /* 0x000000596b517220 */ /* 0x001fc80000410000 */
[----:B------:R0:W-:Y:S08]  /*58b0*/  MUFU.COS R118, R82 ;  /* 0x0000005200767308 */ /* 0x0001f00000000000 */
[----:B------:R-:W-:Y:S01]  /*58c0*/  MUFU.EX2 R138, R64 ;  /* 0x00000040008a7308 */ /* 0x000fe20000000800 */
[----:B0-----:R-:W-:-:S05]  /*58d0*/  LEA R82, R65, R102, 0x4 ;  /* 0x0000006641527211 */ /* 0x001fca00078e20ff */
[----:B------:R-:W-:Y:S02]  /*58e0*/  LDS.128 R68, [R82+0x10] ;  /* 0x0000100052447984 */ /* 0x000fe40000000c00 */
[----:B------:R0:W-:Y:S02]  /*58f0*/  MUFU.EX2 R136, R66 ;  /* 0x0000004200887308 */ /* 0x0001e40000000800 */
[----:B------:R-:W-:Y:S04]  /*5900*/  LDS.128 R72, [R82+0x20] ;  /* 0x0000200052487984 */ /* 0x000fe80000000c00 */
[----:B------:R-:W-:Y:S02]  /*5910*/  LDS.128 R76, [R82+0x30] ;  /* 0x00003000524c7984 */ /* 0x000fe40000000c00 */
[----:B------:R-:W1:Y:S02]  /*5920*/  MUFU.EX2 R110, R110 ;  /* 0x0000006e006e7308 */ /* 0x000e640000000800 */
[----:B0-----:R-:W0:Y:S04]  /*5930*/  LDS.128 R64, [R82] ;  /* 0x0000000052407984 */ /* 0x001e280000000c00 */
[----:B------:R2:W-:Y:S01]  /*5940*/  STS.64 [R83+0x7780], R84 ;  /* 0x0077805453007388 */ /* 0x0005e20000000a00 */
[C---:B------:R-:W-:Y:S01]  /*5950*/  FMUL.FTZ R113, R85.reuse, R146 ;  /* 0x0000009255717220 */ /* 0x040fe20000410000 */
[----:B------:R3:W-:Y:S01]  /*5960*/  MUFU.EX2 R134, R80 ;  /* 0x0000005000867308 */ /* 0x0007e20000000800 */
[----:B------:R-:W-:-:S02]  /*5970*/  FFMA.FTZ R148, R85, R147, R148 ;  /* 0x0000009355947223 */ /* 0x000fc40000010094 */
[----:B------:R-:W-:Y:S02]  /*5980*/  FFMA.FTZ R113, R84, R147, -R113 ;  /* 0x0000009354717223 */ /* 0x000fe40000010871 */
[----:B------:R-:W-:-:S03]  /*5990*/  FMUL.FTZ R150, R144, R148 ;  /* 0x0000009490967220 */ /* 0x000fc60000410000 */
[----:B------:R4:W0:Y:S01]  /*59a0*/  MUFU.EX2 R132, R81 ;  /* 0x0000005100847308 */ /* 0x0008220000000800 */
[----:B---3--:R-:W-:Y:S01]  /*59b0*/  HFMA2.MMA R80, -RZ, RZ, 1.875, 0 ;  /* 0x3f800000ff507435 */ /* 0x008fe200000001ff */
[----:B--2---:R-:W-:Y:S01]  /*59c0*/  CS2R R82, SRZ ;  /* 0x0000000000527805 */ /* 0x004fe2000001ff00 */
[----:B-1----:R-:W-:Y:S01]  /*59d0*/  FMUL.FTZ R142, R110, R111 ;  /* 0x0000006f6e8e7220 */ /* 0x002fe20000410000 */
[-C--:B------:R-:W-:Y:S01]  /*59e0*/  FFMA.FTZ R150, R145, R113.reuse, -R150 ;  /* 0x0000007191967223 */ /* 0x080fe20000010896 */
[----:B------:R-:W-:Y:S01]  /*59f0*/  FMUL.FTZ R152, R144, R113 ;  /* 0x0000007190987220 */ /* 0x000fe20000410000 */
[----:B------:R-:W-:Y:S01]  /*5a00*/  FMUL.FTZ R143, R110, R143 ;  /* 0x0000008f6e8f7220 */ /* 0x000fe20000410000 */
[----:B------:R-:W-:Y:S01]  /*5a10*/  FMUL.FTZ R110, R107, R55 ;  /* 0x000000376b6e7220 */ /* 0x000fe20000410000 */
[----:B------:R1:W-:Y:S01]  /*5a20*/  MUFU.EX2 R130, R108 ;  /* 0x0000006c00827308 */ /* 0x0003e20000000800 */
[----:B----4-:R-:W-:Y:S01]  /*5a30*/  MOV R81, RZ ;  /* 0x000000ff00517202 */ /* 0x010fe20000000f00 */
[----:B------:R-:W-:-:S06]  /*5a40*/  FFMA.FTZ R152, R145, R148, R152 ;  /* 0x0000009491987223 */ /* 0x000fcc0000010098 */
[----:B------:R2:W3:Y:S01]  /*5a50*/  MUFU.EX2 R111, R110 ;  /* 0x0000006e006f7308 */ /* 0x0004e20000000800 */
[----:B-1----:R-:W-:Y:S01]  /*5a60*/  @!P2 IMAD.WIDE R108, R109, R112, UR26 ;  /* 0x0000001a6d6cae25 */ /* 0x002fe2000f8e0270 */
[----:B------:R-:W-:Y:S03]  /*5a70*/  BAR.SYNC.DEFER_BLOCKING 0x0 ;  /* 0x0000000000007b1d */ /* 0x000fe60000010000 */
[----:B------:R-:W-:Y:S01]  /*5a80*/  FMUL.FTZ R139, R138, R139 ;  /* 0x0000008b8a8b7220 */ /* 0x000fe20000410000 */
[C---:B--2---:R-:W-:Y:S01]  /*5a90*/  FMUL.FTZ R110, R107.reuse, R53 ;  /* 0x000000356b6e7220 */ /* 0x044fe20000410000 */
[----:B0-----:R-:W-:Y:S01]  /*5aa0*/  FMUL.FTZ R133, R132, R133 ;  /* 0x0000008584857220 */ /* 0x001fe20000410000 */
[C---:B------:R-:W-:Y:S01]  /*5ab0*/  FMUL.FTZ R113, R107.reuse, R52 ;  /* 0x000000346b717220 */ /* 0x040fe20000410000 */
[----:B------:R-:W-:Y:S01]  /*5ac0*/  FMUL.FTZ R112, R107, R54 ;  /* 0x000000366b707220 */ /* 0x000fe20000410000 */
[----:B------:R0:W5:Y:S02]  /*5ad0*/  @!P2 LDG.E.128 R80, desc[UR28][R108.64] ;  /* 0x0000001c6c50a981 */ /* 0x000164000c1e1d00 */
[----:B0-----:R-:W-:-:S04]  /*5ae0*/  FMUL.FTZ R108, R142, R150 ;  /* 0x000000968e6c7220 */ /* 0x001fc80000410000 */
[CC--:B------:R-:W-:Y:S01]  /*5af0*/  FFMA.FTZ R109, R143.reuse, R152.reuse, R108 ;  /* 0x000000988f6d7223 */ /* 0x0c0fe2000001006c */
[----:B------:R-:W-:Y:S01]  /*5b00*/  FMUL.FTZ R152, R142, R152 ;  /* 0x000000988e987220 */ /* 0x000fe20000410000 */
[----:B------:R-:W0:Y:S03]  /*5b10*/  MUFU.EX2 R110, R110 ;  /* 0x0000006e006e7308 */ /* 0x000e260000000800 */
[----:B------:R-:W-:Y:S01]  /*5b20*/  FFMA.FTZ R152, R143, R150, -R152 ;  /* 0x000000968f987223 */ /* 0x000fe20000010898 */
[----:B------:R-:W-:-:S03]  /*5b30*/  FMUL.FTZ R108, R107, R51 ;  /* 0x000000336b6c7220 */ /* 0x000fc60000410000 */
[CC--:B------:R-:W-:Y:S01]  /*5b40*/  FMUL.FTZ R150, R140.reuse, R152.reuse ;  /* 0x000000988c967220 */ /* 0x0c0fe20000410000 */
[----:B------:R-:W-:Y:S01]  /*5b50*/  FMUL.FTZ R148, R140, R109 ;  /* 0x0000006d8c947220 */ /* 0x000fe20000410000 */
[----:B------:R-:W-:Y:S02]  /*5b60*/  FMUL.FTZ R138, R138, R115 ;  /* 0x000000738a8a7220 */ /* 0x000fe40000410000 */
[C---:B------:R-:W-:Y:S01]  /*5b70*/  FFMA.FTZ R150, R141.reuse, R109, R150 ;  /* 0x0000006d8d967223 */ /* 0x040fe20000010096 */
[----:B------:R-:W-:Y:S01]  /*5b80*/  FMUL.FTZ R132, R132, R129 ;  /* 0x0000008184847220 */ /* 0x000fe20000410000 */
[----:B------:R-:W1:Y:S01]  /*5b90*/  MUFU.EX2 R108, R108 ;  /* 0x0000006c006c7308 */ /* 0x000e620000000800 */
[----:B------:R-:W-:Y:S01]  /*5ba0*/  FFMA.FTZ R148, R141, R152, -R148 ;  /* 0x000000988d947223 */ /* 0x000fe20000010894 */
[----:B---3--:R-:W-:Y:S01]  /*5bb0*/  FMUL.FTZ R129, R111, R114 ;  /* 0x000000726f817220 */ /* 0x008fe20000410000 */
[----:B------:R-:W-:Y:S01]  /*5bc0*/  FMUL.FTZ R114, R138, R150 ;  /* 0x000000968a727220 */ /* 0x000fe20000410000 */
[----:B------:R-:W-:Y:S01]  /*5bd0*/  FMUL.FTZ R137, R136, R137 ;  /* 0x0000008988897220 */ /* 0x000fe20000410000 */
[----:B------:R-:W-:Y:S01]  /*5be0*/  FMUL.FTZ R109, R138, R148 ;  /* 0x000000948a6d7220 */ /* 0x000fe20000410000 */
[----:B------:R-:W-:Y:S01]  /*5bf0*/  FMUL.FTZ R136, R136, R117 ;  /* 0x0000007588887220 */ /* 0x000fe20000410000 */
[----:B------:R-:W-:Y:S01]  /*5c00*/  FMUL.FTZ R107, R107, R50 ;  /* 0x000000326b6b7220 */ /* 0x000fe20000410000 */
[C---:B------:R-:W-:Y:S01]  /*5c10*/  FFMA.FTZ R114, R139.reuse, R148, -R114 ;  /* 0x000000948b727223 */ /* 0x040fe20000010872 */
[----:B------:R-:W2:Y:S01]  /*5c20*/  MUFU.EX2 R113, R113 ;  /* 0x0000007100717308 */ /* 0x000ea20000000800 */
[----:B------:R-:W-:Y:S01]  /*5c30*/  FFMA.FTZ R109, R139, R150, R109 ;  /* 0x000000968b6d7223 */ /* 0x000fe2000001006d */
[C---:B0-----:R-:W-:Y:S01]  /*5c40*/  FMUL.FTZ R125, R110.reuse, R125 ;  /* 0x0000007d6e7d7220 */ /* 0x041fe20000410000 */
[----:B------:R-:W-:Y:S01]  /*5c50*/  FMUL.FTZ R124, R110, R124 ;  /* 0x0000007c6e7c7220 */ /* 0x000fe20000410000 */
[----:B------:R-:W-:Y:S01]  /*5c60*/  FMUL.FTZ R110, R136, R114 ;  /* 0x00000072886e7220 */ /* 0x000fe20000410000 */
[----:B------:R-:W-:-:S03]  /*5c70*/  FMUL.FTZ R128, R111, R128 ;  /* 0x000000806f807220 */ /* 0x000fc60000410000 */
[----:B------:R-:W0:Y:S01]  /*5c80*/  MUFU.EX2 R112, R112 ;  /* 0x0000007000707308 */ /* 0x000e220000000800 */
[----:B------:R-:W-:Y:S01]  /*5c90*/  FMUL.FTZ R135, R134, R135 ;  /* 0x0000008786877220 */ /* 0x000fe20000410000 */
[----:B------:R-:W-:Y:S01]  /*5ca0*/  FMUL.FTZ R111, R136, R109 ;  /* 0x0000006d886f7220 */ /* 0x000fe20000410000 */
[----:B------:R-:W-:Y:S01]  /*5cb0*/  FMUL.FTZ R134, R134, R119 ;  /* 0x0000007786867220 */ /* 0x000fe20000410000 */
[----:B------:R-:W-:-:S04]  /*5cc0*/  FFMA.FTZ R110, R137, R109, R110 ;  /* 0x0000006d896e7223 */ /* 0x000fc8000001006e */
[----:B------:R-:W3:Y:S01]  /*5cd0*/  MUFU.EX2 R107, R107 ;  /* 0x0000006b006b7308 */ /* 0x000ee20000000800 */
[----:B------:R-:W-:Y:S01]  /*5ce0*/  FFMA.FTZ R111, R137, R114, -R111 ;  /* 0x00000072896f7223 */ /* 0x000fe2000001086f */
[C---:B-1----:R-:W-:Y:S01]  /*5cf0*/  FMUL.FTZ R121, R108.reuse, R121 ;  /* 0x000000796c797220 */ /* 0x042fe20000410000 */
[----:B------:R-:W-:Y:S01]  /*5d00*/  FMUL.FTZ R120, R108, R120 ;  /* 0x000000786c787220 */ /* 0x000fe20000410000 */
[C---:B------:R-:W-:Y:S01]  /*5d10*/  FMUL.FTZ R108, R134.reuse, R110 ;  /* 0x0000006e866c7220 */ /* 0x040fe20000410000 */
[----:B------:R-:W-:-:S03]  /*5d20*/  FMUL.FTZ R109, R134, R111 ;  /* 0x0000006f866d7220 */ /* 0x000fc60000410000 */
[----:B------:R-:W-:Y:S01]  /*5d30*/  FFMA.FTZ R111, R135, R111, -R108 ;  /* 0x0000006f876f7223 */ /* 0x000fe2000001086c */
[----:B------:R-:W-:Y:S02]  /*5d40*/  HADD2.F32 R108, -RZ, R64.H0_H0 ;  /* 0x20000040ff6c7230 */ /* 0x000fe40000004100 */
[C---:B--2---:R-:W-:Y:S01]  /*5d50*/  FMUL.FTZ R123, R113.reuse, R123 ;  /* 0x0000007b717b7220 */ /* 0x044fe20000410000 */
[----:B------:R-:W-:Y:S01]  /*5d60*/  FMUL.FTZ R122, R113, R122 ;  /* 0x0000007a717a7220 */ /* 0x000fe20000410000 */
[C---:B0-----:R-:W-:Y:S01]  /*5d70*/  FMUL.FTZ R127, R112.reuse, R127 ;  /* 0x0000007f707f7220 */ /* 0x041fe20000410000 */
[----:B------:R-:W-:Y:S01]  /*5d80*/  FMUL.FTZ R126, R112, R126 ;  /* 0x0000007e707e7220 */ /* 0x000fe20000410000 */
[----:B------:R-:W-:Y:S01]  /*5d90*/  FFMA.FTZ R113, R135, R110, R109 ;  /* 0x0000006e87717223 */ /* 0x000fe2000001006d */
[----:B------:R-:W-:Y:S02]  /*5da0*/  HADD2.F32 R112, -RZ, R60.H0_H0 ;  /* 0x2000003cff707230 */ /* 0x000fe40000004100 */
[----:B------:R-:W-:Y:S01]  /*5db0*/  FMUL.FTZ R208, R108, R97 ;  /* 0x000000616cd07220 */ /* 0x000fe20000410000 */
[----:B------:R-:W-:-:S02]  /*5dc0*/  HADD2.F32 R110, -RZ, R64.H1_H1 ;  /* 0x30000040ff6e7230 */ /* 0x000fc40000004100 */
[C---:B---3--:R-:W-:Y:S01]  /*5dd0*/  FMUL.FTZ R119, R107.reuse, R118 ;  /* 0x000000766b777220 */ /* 0x048fe20000410000 */
[----:B------:R-:W-:Y:S01]  /*5de0*/  FMUL.FTZ R117, R107, R116 ;  /* 0x000000746b757220 */ /* 0x000fe20000410000 */
[--C-:B------:R-:W-:Y:S02]  /*5df0*/  HADD2.F32 R107, -RZ, R65.reuse.H0_H0 ;  /* 0x20000041ff6b7230 */ /* 0x100fe40000004100 */
[----:B------:R-:W-:Y:S02]  /*5e00*/  HADD2.F32 R109, -RZ, R65.H1_H1 ;  /* 0x30000041ff6d7230 */ /* 0x000fe40000004100 */
[----:B------:R-:W-:Y:S01]  /*5e10*/  FMUL.FTZ R207, R110, R97 ;  /* 0x000000616ecf7220 */ /* 0x000fe20000410000 */
[C---:B------:R-:W-:Y:S01]  /*5e20*/  FMUL.FTZ R208, R112.reuse, R208 ;  /* 0x000000d070d07220 */ /* 0x040fe20000410000 */
        /* <DEDUP_REMOVED lines=12> */
[----:B------:R-:W-:Y:S01]  /*5ef0*/  FMUL.FTZ R114, R132, R113 ;  /* 0x0000007184727220 */ /* 0x000fe20000410000 */
[----:B------:R-:W-:Y:S02]  /*5f00*/  HADD2.F32 R116, -RZ, R66.H1_H1 ;  /* 0x30000042ff747230 */ /* 0x000fe40000004100 */
[----:B------:R-:W-:Y:S01]  /*5f10*/  FADD.FTZ R65, R206, R65 ;  /* 0x00000041ce417221 */ /* 0x000fe20000010000 */
[----:B------:R-:W-:Y:S01]  /*5f20*/  FMUL.FTZ R66, R144, R64 ;  /* 0x0000004090427220 */ /* 0x000fe20000410000 */
[----:B------:R-:W-:Y:S02]  /*5f30*/  HADD2.F32 R148, -RZ, R61.H0_H0 ;  /* 0x2000003dff947230 */ /* 0x000fe40000004100 */
[----:B------:R-:W-:Y:S01]  /*5f40*/  FMUL.FTZ R210, R112, R95 ;  /* 0x0000005f70d27220 */ /* 0x000fe20000410000 */
[-C--:B------:R-:W-:Y:S01]  /*5f50*/  FFMA.FTZ R115, R133, R111.reuse, -R114 ;  /* 0x0000006f85737223 */ /* 0x080fe20000010872 */
[----:B------:R-:W-:Y:S01]  /*5f60*/  FMUL.FTZ R114, R132, R111 ;  /* 0x0000006f84727220 */ /* 0x000fe20000410000 */
[-C--:B------:R-:W-:Y:S01]  /*5f70*/  FFMA.FTZ R111, R145, R65.reuse, -R66 ;  /* 0x00000041916f7223 */ /* 0x080fe20000010842 */
[----:B------:R-:W-:Y:S01]  /*5f80*/  FMUL.FTZ R66, R144, R65 ;  /* 0x0000004190427220 */ /* 0x000fe20000410000 */
[----:B------:R-:W-:Y:S01]  /*5f90*/  FMUL.FTZ R210, R148, R210 ;  /* 0x000000d294d27220 */ /* 0x000fe20000410000 */
[----:B------:R-:W-:-:S02]  /*5fa0*/  FMUL.FTZ R209, R116, R95 ;  /* 0x0000005f74d17220 */ /* 0x000fc40000410000 */
[----:B------:R-:W-:Y:S01]  /*5fb0*/  FFMA.FTZ R66, R145, R64, R66 ;  /* 0x0000004091427223 */ /* 0x000fe20000010042 */
[----:B------:R-:W-:Y:S01]  /*5fc0*/  FADD.FTZ R64, R210, R111 ;  /* 0x0000006fd2407221 */ /* 0x000fe20000010000 */
[----:B------:R-:W-:Y:S01]  /*5fd0*/  FMUL.FTZ R209, R148, R209 ;  /* 0x000000d194d17220 */ /* 0x000fe20000410000 */
[--C-:B------:R-:W-:Y:S02]  /*5fe0*/  HADD2.F32 R111, -RZ, R67.reuse.H1_H1 ;  /* 0x30000043ff6f7230 */ /* 0x100fe40000004100 */
[----:B------:R-:W-:Y:S01]  /*5ff0*/  FFMA.FTZ R118, R133, R113, R114 ;  /* 0x0000007185767223 */ /* 0x000fe20000010072 */
[----:B------:R-:W-:Y:S02]  /*6000*/  HADD2.F32 R113, -RZ, R67.H0_H0 ;  /* 0x20000043ff717230 */ /* 0x000fe40000004100 */
[----:B------:R-:W-:Y:S01]  /*6010*/  FADD.FTZ R66, R209, R66 ;  /* 0x00000042d1427221 */ /* 0x000fe20000010000 */
[----:B------:R-:W-:Y:S01]  /*6020*/  FMUL.FTZ R114, R142, R64 ;  /* 0x000000408e727220 */ /* 0x000fe20000410000 */
[----:B------:R-:W-:-:S02]  /*6030*/  HADD2.F32 R67, -RZ, R61.H1_H1 ;  /* 0x3000003dff437230 */ /* 0x000fc40000004100 */
[-C--:B------:R-:W-:Y:S01]  /*6040*/  FMUL.FTZ R212, R111, R94.reuse ;  /* 0x0000005e6fd47220 */ /* 0x080fe20000410000 */
[C---:B------:R-:W-:Y:S01]  /*6050*/  FMUL.FTZ R131, R130.reuse, R131 ;  /* 0x0000008382837220 */ /* 0x040fe20000410000 */
[----:B------:R-:W-:Y:S01]  /*6060*/  FMUL.FTZ R130, R130, R149 ;  /* 0x0000009582827220 */ /* 0x000fe20000410000 */
        /* <DEDUP_REMOVED lines=12> */
[----:B------:R-:W-:Y:S01]  /*6130*/  FFMA.FTZ R115, R131, R118, R67 ;  /* 0x0000007683737223 */ /* 0x000fe20000010043 */
[----:B------:R-:W-:-:S02]  /*6140*/  HADD2.F32 R118, -RZ, R68.H0_H0 ;  /* 0x20000044ff767230 */ /* 0x000fc40000004100 */
[-C--:B------:R-:W-:Y:S01]  /*6150*/  FFMA.FTZ R67, R141, R66.reuse, -R64 ;  /* 0x000000428d437223 */ /* 0x080fe20000010840 */
[----:B------:R-:W-:Y:S02]  /*6160*/  HADD2.F32 R148, -RZ, R68.H1_H1 ;  /* 0x30000044ff947230 */ /* 0x000fe40000004100 */
[----:B------:R-:W-:Y:S02]  /*6170*/  HADD2.F32 R64, -RZ, R62.H0_H0 ;  /* 0x2000003eff407230 */ /* 0x000fe40000004100 */
[-C--:B------:R-:W-:Y:S01]  /*6180*/  FMUL.FTZ R214, R118, R93.reuse ;  /* 0x0000005d76d67220 */ /* 0x080fe20000410000 */
[----:B------:R-:W-:Y:S01]  /*6190*/  FMUL.FTZ R66, R140, R66 ;  /* 0x000000428c427220 */ /* 0x000fe20000410000 */
[----:B------:R-:W-:Y:S02]  /*61a0*/  FMUL.FTZ R213, R148, R93 ;  /* 0x0000005d94d57220 */ /* 0x000fe40000410000 */
[----:B------:R-:W-:Y:S01]  /*61b0*/  FMUL.FTZ R214, R64, R214 ;  /* 0x000000d640d67220 */ /* 0x000fe20000410000 */
[----:B------:R-:W-:-:S02]  /*61c0*/  HADD2.F32 R151, -RZ, R69.H1_H1 ;  /* 0x30000045ff977230 */ /* 0x000fc40000004100 */
[----:B------:R-:W-:Y:S01]  /*61d0*/  FFMA.FTZ R66, R141, R65, R66 ;  /* 0x000000418d427223 */ /* 0x000fe20000010042 */
[----:B------:R-:W-:Y:S01]  /*61e0*/  FMUL.FTZ R213, R64, R213 ;  /* 0x000000d540d57220 */ /* 0x000fe20000410000 */
[----:B------:R-:W-:Y:S01]  /*61f0*/  FADD.FTZ R67, R214, R67 ;  /* 0x00000043d6437221 */ /* 0x000fe20000010000 */
[----:B------:R-:W-:Y:S02]  /*6200*/  HADD2.F32 R149, -RZ, R69.H0_H0 ;  /* 0x20000045ff957230 */ /* 0x000fe40000004100 */
[-C--:B------:R-:W-:Y:S01]  /*6210*/  FMUL.FTZ R215, R151, R92.reuse ;  /* 0x0000005c97d77220 */ /* 0x080fe20000410000 */
[----:B------:R-:W-:Y:S02]  /*6220*/  HADD2.F32 R65, -RZ, R62.H1_H1 ;  /* 0x3000003eff417230 */ /* 0x000fe40000004100 */
[----:B------:R-:W-:Y:S01]  /*6230*/  FADD.FTZ R66, R213, R66 ;  /* 0x00000042d5427221 */ /* 0x000fe20000010000 */
[----:B------:R-:W-:Y:S01]  /*6240*/  FMUL.FTZ R68, R138, R67 ;  /* 0x000000438a447220 */ /* 0x000fe20000410000 */
[----:B------:R-:W-:-:S02]  /*6250*/  FMUL.FTZ R216, R149, R92 ;  /* 0x0000005c95d87220 */ /* 0x000fc40000410000 */
[-C--:B------:R-:W-:Y:S01]  /*6260*/  FMUL.FTZ R64, R138, R66.reuse ;  /* 0x000000428a407220 */ /* 0x080fe20000410000 */
[----:B------:R-:W-:Y:S01]  /*6270*/  FMUL.FTZ R215, R65, R215 ;  /* 0x000000d741d77220 */ /* 0x000fe20000410000 */
[----:B------:R-:W-:Y:S01]  /*6280*/  FFMA.FTZ R68, R139, R66, R68 ;  /* 0x000000428b447223 */ /* 0x000fe20000010044 */
[----:B------:R-:W-:Y:S01]  /*6290*/  FMUL.FTZ R216, R65, R216 ;  /* 0x000000d841d87220 */ /* 0x000fe20000410000 */
[--C-:B------:R-:W-:Y:S02]  /*62a0*/  HADD2.F32 R150, -RZ, R70.reuse.H0_H0 ;  /* 0x20000046ff967230 */ /* 0x100fe40000004100 */
[----:B------:R-:W-:Y:S01]  /*62b0*/  FFMA.FTZ R67, R139, R67, -R64 ;  /* 0x000000438b437223 */ /* 0x000fe20000010840 */
[----:B------:R-:W-:Y:S01]  /*62c0*/  FADD.FTZ R68, R215, R68 ;  /* 0x00000044d7447221 */ /* 0x000fe20000010000 */
[----:B------:R-:W-:Y:S02]  /*62d0*/  HADD2.F32 R152, -RZ, R70.H1_H1 ;  /* 0x30000046ff987230 */ /* 0x000fe40000004100 */
[----:B------:R-:W-:-:S02]  /*62e0*/  HADD2.F32 R153, -RZ, R63.H0_H0 ;  /* 0x2000003fff997230 */ /* 0x000fc40000004100 */
[----:B------:R-:W-:Y:S01]  /*62f0*/  FADD.FTZ R67, R216, R67 ;  /* 0x00000043d8437221 */ /* 0x000fe20000010000 */
[----:B------:R-:W-:Y:S01]  /*6300*/  FMUL.FTZ R64, R136, R68 ;  /* 0x0000004488407220 */ /* 0x000fe20000410000 */
[-C--:B------:R-:W-:Y:S01]  /*6310*/  FMUL.FTZ R220, R150, R91.reuse ;  /* 0x0000005b96dc7220 */ /* 0x080fe20000410000 */
[----:B------:R-:W-:Y:S02]  /*6320*/  FMUL.FTZ R219, R152, R91 ;  /* 0x0000005b98db7220 */ /* 0x000fe40000410000 */
[-C--:B------:R-:W-:Y:S01]  /*6330*/  FFMA.FTZ R65, R137, R67.reuse, -R64 ;  /* 0x0000004389417223 */ /* 0x080fe20000010840 */
[----:B------:R-:W-:Y:S01]  /*6340*/  FMUL.FTZ R64, R136, R67 ;  /* 0x0000004388407220 */ /* 0x000fe20000410000 */
[C---:B------:R-:W-:Y:S01]  /*6350*/  FMUL.FTZ R220, R153.reuse, R220 ;  /* 0x000000dc99dc7220 */ /* 0x040fe20000410000 */
        /* <DEDUP_REMOVED lines=10> */
[-C--:B------:R-:W-:Y:S01]  /*6400*/  FMUL.FTZ R223, R153, R90.reuse ;  /* 0x0000005a99df7220 */ /* 0x080fe20000410000 */
        /* <DEDUP_REMOVED lines=18> */
[-C--:B------:R-:W-:Y:S01]  /*6530*/  FMUL.FTZ R226, R154, R89.reuse ;  /* 0x000000599ae27220 */ /* 0x080fe20000410000 */
        /* <DEDUP_REMOVED lines=11> */
[-C--:B------:R-:W-:Y:S01]  /*65f0*/  FMUL.FTZ R229, R159, R88.reuse ;  /* 0x000000589fe57220 */ /* 0x080fe20000410000 */
        /* <DEDUP_REMOVED lines=13> */
[-C--:B------:R-:W-:Y:S01]  /*66d0*/  FMUL.FTZ R232, R158, R55.reuse ;  /* 0x000000379ee87220 */ /* 0x080fe20000410000 */
        /* <DEDUP_REMOVED lines=28> */
[--C-:B------:R-:W-:Y:S02]  /*68a0*/  HADD2.F32 R164, -RZ, R76.reuse.H1_H1 ;  /* 0x3000004cffa47230 */ /* 0x100fe40000004100 */
[----:B------:R-:W-:Y:S01]  /*68b0*/  FFMA.FTZ R114, R123, R114, R67 ;  /* 0x000000727b727223 */ /* 0x000fe20000010043 */
[----:B------:R-:W-:Y:S01]  /*68c0*/  FFMA.FTZ R67, R125, R65, -R64 ;  /* 0x000000417d437223 */ /* 0x000fe20000010840 */
[----:B------:R-:W-:-:S02]  /*68d0*/  HADD2.F32 R162, -RZ, R76.H0_H0 ;  /* 0x2000004cffa27230 */ /* 0x000fc40000004100 */
[----:B------:R-:W-:Y:S01]  /*68e0*/  FMUL.FTZ R64, R124, R65 ;  /* 0x000000417c407220 */ /* 0x000fe20000410000 */
[----:B------:R-:W-:Y:S02]  /*68f0*/  HADD2.F32 R65, -RZ, R58.H0_H0 ;  /* 0x2000003aff417230 */ /* 0x000fe40000004100 */
[-C--:B------:R-:W-:Y:S01]  /*6900*/  FMUL.FTZ R235, R164, R53.reuse ;  /* 0x00000035a4eb7220 */ /* 0x080fe20000410000 */
[----:B------:R-:W-:Y:S01]  /*6910*/  FMUL.FTZ R236, R162, R53 ;  /* 0x00000035a2ec7220 */ /* 0x000fe20000410000 */
[----:B------:R-:W-:Y:S02]  /*6920*/  FFMA.FTZ R64, R125, R66, R64 ;  /* 0x000000427d407223 */ /* 0x000fe40000010040 */
[C---:B------:R-:W-:Y:S01]  /*6930*/  FMUL.FTZ R235, R65.reuse, R235 ;  /* 0x000000eb41eb7220 */ /* 0x040fe20000410000 */
[--C-:B------:R-:W-:Y:S02]  /*6940*/  HADD2.F32 R165, -RZ, R77.reuse.H0_H0 ;  /* 0x2000004dffa57230 */ /* 0x100fe40000004100 */
[----:B------:R-:W-:Y:S01]  /*6950*/  FMUL.FTZ R236, R65, R236 ;  /* 0x000000ec41ec7220 */ /* 0x000fe20000410000 */
[----:B------:R-:W-:Y:S01]  /*6960*/  FADD.FTZ R64, R235, R64 ;  /* 0x00000040eb407221 */ /* 0x000fe20000010000 */
[----:B------:R-:W-:-:S02]  /*6970*/  HADD2.F32 R167, -RZ, R77.H1_H1 ;  /* 0x3000004dffa77230 */ /* 0x000fc40000004100 */
[----:B------:R-:W-:Y:S01]  /*6980*/  FADD.FTZ R67, R236, R67 ;  /* 0x00000043ec437221 */ /* 0x000fe20000010000 */
[----:B------:R-:W-:Y:S02]  /*6990*/  HADD2.F32 R69, -RZ, R58.H1_H1 ;  /* 0x3000003aff457230 */ /* 0x000fe40000004100 */
[----:B------:R-:W-:Y:S01]  /*69a0*/  FMUL.FTZ R228, R165, R52 ;  /* 0x00000034a5e47220 */ /* 0x000fe20000410000 */
[C---:B------:R-:W-:Y:S01]  /*69b0*/  FMUL.FTZ R66, R122.reuse, R64 ;  /* 0x000000407a427220 */ /* 0x040fe20000410000 */
[-C--:B------:R-:W-:Y:S01]  /*69c0*/  FMUL.FTZ R65, R122, R67.reuse ;  /* 0x000000437a417220 */ /* 0x080fe20000410000 */
[----:B------:R-:W-:Y:S01]  /*69d0*/  FMUL.FTZ R227, R167, R52 ;  /* 0x00000034a7e37220 */ /* 0x000fe20000410000 */
[----:B------:R-:W-:Y:S01]  /*69e0*/  FMUL.FTZ R228, R69, R228 ;  /* 0x000000e445e47220 */ /* 0x000fe20000410000 */
[----:B------:R-:W-:Y:S01]  /*69f0*/  FFMA.FTZ R67, R123, R67, -R66 ;  /* 0x000000437b437223 */ /* 0x000fe20000010842 */
[--C-:B------:R-:W-:Y:S02]  /*6a00*/  HADD2.F32 R168, -RZ, R78.reuse.H1_H1 ;  /* 0x3000004effa87230 */ /* 0x100fe40000004100 */
[----:B------:R-:W-:Y:S01]  /*6a10*/  FMUL.FTZ R227, R69, R227 ;  /* 0x000000e345e37220 */ /* 0x000fe20000410000 */
[C---:B------:R-:W-:Y:S01]  /*6a20*/  FFMA.FTZ R64, R123.reuse, R64, R65 ;  /* 0x000000407b407223 */ /* 0x040fe20000010041 */
[----:B------:R-:W-:Y:S01]  /*6a30*/  FADD.FTZ R67, R228, R67 ;  /* 0x00000043e4437221 */ /* 0x000fe20000010000 */
[----:B------:R-:W-:Y:S01]  /*6a40*/  FFMA.FTZ R68, R123, R70, -R68 ;  /* 0x000000467b447223 */ /* 0x000fe20000010844 */
[----:B------:R-:W-:-:S02]  /*6a50*/  HADD2.F32 R166, -RZ, R78.H0_H0 ;  /* 0x2000004effa67230 */ /* 0x000fc40000004100 */
[----:B------:R-:W-:Y:S01]  /*6a60*/  FADD.FTZ R64, R227, R64 ;  /* 0x00000040e3407221 */ /* 0x000fe20000010000 */
[----:B------:R-:W-:Y:S02]  /*6a70*/  HADD2.F32 R65, -RZ, R59.H0_H0 ;  /* 0x2000003bff417230 */ /* 0x000fe40000004100 */
[----:B------:R-:W-:Y:S01]  /*6a80*/  FMUL.FTZ R217, R168, R51 ;  /* 0x00000033a8d97220 */ /* 0x000fe20000410000 */
[----:B------:R-:W-:Y:S01]  /*6a90*/  FMUL.FTZ R70, R120, R67 ;  /* 0x0000004378467220 */ /* 0x000fe20000410000 */
[----:B------:R-:W-:Y:S01]  /*6aa0*/  FMUL.FTZ R218, R166, R51 ;  /* 0x00000033a6da7220 */ /* 0x000fe20000410000 */
[CC--:B------:R-:W-:Y:S01]  /*6ab0*/  FMUL.FTZ R66, R120.reuse, R64.reuse ;  /* 0x0000004078427220 */ /* 0x0c0fe20000410000 */
[----:B------:R-:W-:Y:S01]  /*6ac0*/  FMUL.FTZ R217, R65, R217 ;  /* 0x000000d941d97220 */ /* 0x000fe20000410000 */
[----:B------:R-:W-:Y:S01]  /*6ad0*/  FFMA.FTZ R70, R121, R64, R70 ;  /* 0x0000004079467223 */ /* 0x000fe20000010046 */
[----:B------:R-:W-:Y:S01]  /*6ae0*/  FMUL.FTZ R218, R65, R218 ;  /* 0x000000da41da7220 */ /* 0x000fe20000410000 */
[----:B------:R-:W-:Y:S01]  /*6af0*/  FFMA.FTZ R69, R121, R67, -R66 ;  /* 0x0000004379457223 */ /* 0x000fe20000010842 */
[C---:B------:R-:W-:Y:S01]  /*6b00*/  FMUL.FTZ R65, R120.reuse, R114 ;  /* 0x0000007278417220 */ /* 0x040fe20000410000 */
[----:B------:R-:W-:Y:S01]  /*6b10*/  FADD.FTZ R70, R217, R70 ;  /* 0x00000046d9467221 */ /* 0x000fe20000010000 */
[----:B------:R-:W-:Y:S01]  /*6b20*/  ISETP.NE.AND P3, PT, R105, 0x7f, PT ;  /* 0x0000007f6900780c */ /* 0x000fe20003f65270 */
[----:B------:R-:W-:Y:S01]  /*6b30*/  FMUL.FTZ R67, R120, R68 ;  /* 0x0000004478437220 */ /* 0x000fe20000410000 */
[----:B------:R-:W-:Y:S01]  /*6b40*/  FADD.FTZ R64, R218, R69 ;  /* 0x00000045da407221 */ /* 0x000fe20000010000 */
[----:B------:R-:W-:Y:S01]  /*6b50*/  FMUL.FTZ R66, R117, R70 ;  /* 0x0000004675427220 */ /* 0x000fe20000410000 */
[C---:B------:R-:W-:Y:S01]  /*6b60*/  FFMA.FTZ R68, R121.reuse, R68, -R65 ;  /* 0x0000004479447223 */ /* 0x040fe20000010841 */
[----:B------:R-:W-:Y:S01]  /*6b70*/  FFMA.FTZ R114, R121, R114, R67 ;  /* 0x0000007279727223 */ /* 0x000fe20000010043 */
[-C--:B------:R-:W-:Y:S01]  /*6b80*/  FMUL.FTZ R65, R117, R64.reuse ;  /* 0x0000004075417220 */ /* 0x080fe20000410000 */
[----:B------:R-:W-:Y:S01]  /*6b90*/  FFMA.FTZ R69, R119, R64, -R66 ;  /* 0x0000004077457223 */ /* 0x000fe20000010842 */
[----:B------:R-:W-:-:S02]  /*6ba0*/  FMUL.FTZ R66, R117, R68 ;  /* 0x0000004475427220 */ /* 0x000fc40000410000 */
[C---:B------:R-:W-:Y:S02]  /*6bb0*/  FFMA.FTZ R70, R119.reuse, R70, R65 ;  /* 0x0000004677467223 */ /* 0x040fe40000010041 */
[-C--:B------:R-:W-:Y:S01]  /*6bc0*/  FFMA.FTZ R65, R119, R114.reuse, R66 ;  /* 0x0000007277417223 */ /* 0x080fe20000010042 */
[----:B------:R-:W-:Y:S01]  /*6bd0*/  FMUL.FTZ R66, R117, R114 ;  /* 0x0000007275427220 */ /* 0x000fe20000410000 */
[----:B------:R-:W-:-:S06]  /*6be0*/  @P3 LEA R114, R105, R102, 0x3 ;  /* 0x0000006669723211 */ /* 0x000fcc00078e18ff */
[----:B------:R-:W0:Y:S01]  /*6bf0*/  @P3 LDS.64 R114, [R114+0x8788] ;  /* 0x0087880072723984 */ /* 0x000e220000000a00 */
[--C-:B------:R-:W-:Y:S02]  /*6c00*/  HADD2.F32 R169, -RZ, R79.reuse.H0_H0 ;  /* 0x2000004fffa97230 */ /* 0x100fe40000004100 */
[----:B------:R-:W-:Y:S02]  /*6c10*/  HADD2.F32 R173, -RZ, R79.H1_H1 ;  /* 0x3000004fffad7230 */ /* 0x000fe40000004100 */
[----:B------:R-:W-:Y:S02]  /*6c20*/  HADD2.F32 R171, -RZ, R59.H1_H1 ;  /* 0x3000003bffab7230 */ /* 0x000fe40000004100 */
[-C--:B------:R-:W-:Y:S01]  /*6c30*/  FMUL.FTZ R222, R169, R50.reuse ;  /* 0x00000032a9de7220 */ /* 0x080fe20000410000 */
[----:B------:R-:W-:Y:S01]  /*6c40*/  FMUL.FTZ R64, R173, R50 ;  /* 0x00000032ad407220 */ /* 0x000fe20000410000 */
[----:B------:R-:W-:Y:S02]  /*6c50*/  LEA.HI R67, R105, R105, RZ, 0x1e ;  /* 0x0000006969437211 */ /* 0x000fe400078ff0ff */
[C---:B------:R-:W-:Y:S01]  /*6c60*/  FMUL.FTZ R222, R171.reuse, R222 ;  /* 0x000000deabde7220 */ /* 0x040fe20000410000 */
[----:B------:R-:W-:Y:S01]  /*6c70*/  BSSY B0, `(.L_x_5230) ;  /* 0x0000014000007945 */ /* 0x000fe20003800000 */
[----:B------:R-:W-:Y:S01]  /*6c80*/  FMUL.FTZ R221, R171, R64 ;  /* 0x00000040abdd7220 */ /* 0x000fe20000410000 */
[----:B------:R-:W-:Y:S01]  /*6c90*/  FFMA.FTZ R64, R119, R68, -R66 ;  /* 0x0000004477407223 */ /* 0x000fe20000010842 */
[----:B------:R-:W-:Y:S01]  /*6ca0*/  LEA R170, R67, R102, 0x4 ;  /* 0x0000006643aa7211 */ /* 0x000fe200078e20ff */
[----:B------:R-:W-:Y:S01]  /*6cb0*/  FADD.FTZ R66, R222, R69 ;  /* 0x00000045de427221 */ /* 0x000fe20000010000 */
[----:B------:R-:W-:Y:S01]  /*6cc0*/  ISETP.GT.U32.AND P2, PT, R105, 0x1f, PT ;  /* 0x0000001f6900780c */ /* 0x000fe20003f44070 */
[----:B------:R-:W-:Y:S01]  /*6cd0*/  FADD.FTZ R67, R221, R70 ;  /* 0x00000046dd437221 */ /* 0x000fe20000010000 */
[----:B------:R-:W-:Y:S11]  /*6ce0*/  @P3 BRA `(.L_x_5231) ;  /* 0x0000000000303947 */ /* 0x000ff60003800000 */
        /* <DEDUP_REMOVED lines=12> */
.L_x_5231:
[----:B------:R-:W-:Y:S05]  /*6db0*/  BSYNC B0 ;  /* 0x0000000000007941 */ /* 0x000fea0003800000 */
.L_x_5230:
        /* <DEDUP_REMOVED lines=44> */
[-C--:B------:R-:W-:Y:S01]  /*7080*/  FFMA.FTZ R87, R66, R68.reuse, -R87 ;  /* 0x0000004442577223 */ /* 0x080fe20000010857 */
[----:B------:R-:W-:-:S03]  /*7090*/  FFMA.FTZ R238, R67, R68, R238 ;  /* 0x0000004443ee7223 */ /* 0x000fc600000100ee */
[----:B------:R-:W-:Y:S01]  /*70a0*/  FADD.FTZ R87, R70, R87 ;  /* 0x0000005746577221 */ /* 0x000fe20000010000 */
[----:B------:R-:W-:-:S03]  /*70b0*/  FADD.FTZ R238, R71, R238 ;  /* 0x000000ee47ee7221 */ /* 0x000fc60000010000 */
[C---:B---3--:R-:W-:Y:S01]  /*70c0*/  FMUL.FTZ R241, R73.reuse, R87 ;  /* 0x0000005749f17220 */ /* 0x048fe20000410000 */
[----:B------:R-:W-:-:S03]  /*70d0*/  FMUL.FTZ R239, R73, R238 ;  /* 0x000000ee49ef7220 */ /* 0x000fc60000410000 */
[C---:B------:R-:W-:Y:S01]  /*70e0*/  FFMA.FTZ R240, R72.reuse, R238, R241 ;  /* 0x000000ee48f07223 */ /* 0x040fe200000100f1 */
[----:B------:R-:W-:Y:S01]  /*70f0*/  FFMA.FTZ R243, R72, R87, -R239 ;  /* 0x0000005748f37223 */ /* 0x000fe200000108ef */
[-C--:B------:R-:W-:Y:S01]  /*7100*/  FMUL.FTZ R238, R64, R69.reuse ;  /* 0x0000004540ee7220 */ /* 0x080fe20000410000 */
[----:B------:R-:W-:Y:S01]  /*7110*/  FMUL.FTZ R87, R65, R69 ;  /* 0x0000004541577220 */ /* 0x000fe20000410000 */
[----:B------:R-:W-:Y:S01]  /*7120*/  FADD.FTZ R240, R75, R240 ;  /* 0x000000f04bf07221 */ /* 0x000fe20000010000 */
[----:B------:R-:W-:Y:S01]  /*7130*/  FADD.FTZ R243, R74, R243 ;  /* 0x000000f34af37221 */ /* 0x000fe20000010000 */
[-C--:B------:R-:W-:Y:S01]  /*7140*/  FFMA.FTZ R238, R65, R68.reuse, R238 ;  /* 0x0000004441ee7223 */ /* 0x080fe200000100ee */
[----:B------:R-:W-:-:S03]  /*7150*/  FFMA.FTZ R87, R64, R68, -R87 ;  /* 0x0000004440577223 */ /* 0x000fc60000010857 */
[C---:B------:R-:W-:Y:S01]  /*7160*/  FMUL.FTZ R239, R73.reuse, R238 ;  /* 0x000000ee49ef7220 */ /* 0x040fe20000410000 */
[----:B------:R-:W-:-:S03]  /*7170*/  FMUL.FTZ R241, R73, R87 ;  /* 0x0000005749f17220 */ /* 0x000fc60000410000 */
[C---:B------:R-:W-:Y:S01]  /*7180*/  FFMA.FTZ R239, R72.reuse, R87, -R239 ;  /* 0x0000005748ef7223 */ /* 0x040fe200000108ef */
[----:B------:R-:W-:Y:S01]  /*7190*/  FFMA.FTZ R238, R72, R238, R241 ;  /* 0x000000ee48ee7223 */ /* 0x000fe200000100f1 */
[C---:B----4-:R-:W-:Y:S01]  /*71a0*/  FMUL.FTZ R87, R77.reuse, R240 ;  /* 0x000000f04d577220 */ /* 0x050fe20000410000 */
        /* <DEDUP_REMOVED lines=20> */
[----:B------:R-:W-:Y:S01]  /*72f0*/  @P3 FADD.FTZ R79, R79, R240 ;  /* 0x000000f04f4f3221 */ /* 0x000fe20000010000 */
[C---:B----4-:R-:W-:Y:S01]  /*7300*/  FMUL.FTZ R240, R238.reuse, R239 ;  /* 0x000000efeef07220 */ /* 0x050fe20000410000 */
[CC--:B-----5:R-:W-:Y:S02]  /*7310*/  FMUL.FTZ R76, R238.reuse, R241.reuse ;  /* 0x000000f1ee4c7220 */ /* 0x0e0fe40000410000 */
[----:B------:R-:W1:Y:S01]  /*7320*/  SHFL.UP PT, R242, R78, 0x2, RZ ;  /* 0x044000004ef27989 */ /* 0x000e6200000e00ff */
[C---:B------:R-:W-:Y:S01]  /*7330*/  FFMA.FTZ R241, R77.reuse, R241, R240 ;  /* 0x000000f14df17223 */ /* 0x040fe200000100f0 */
[----:B------:R-:W-:Y:S02]  /*7340*/  @P3 FFMA.FTZ R77, R77, R239, -R76 ;  /* 0x000000ef4d4d3223 */ /* 0x000fe4000001084c */
[----:B------:R-:W3:Y:S02]  /*7350*/  SHFL.UP PT, R87, R79, 0x2, RZ ;  /* 0x044000004f577989 */ /* 0x000ee400000e00ff */
[----:B------:R-:W-:-:S02]  /*7360*/  FSEL R238, R238, R241, !P3 ;  /* 0x000000f1eeee7208 */ /* 0x000fc40005800000 */
[----:B------:R-:W4:Y:S01]  /*7370*/  SHFL.UP PT, R239, R77, 0x2, RZ ;  /* 0x044000004def7989 */ /* 0x000f2200000e00ff */
[----:B------:R-:W-:-:S03]  /*7380*/  ISETP.GE.AND P3, PT, R103, 0x2, PT ;  /* 0x000000026700780c */ /* 0x000fc60003f66270 */
[----:B------:R-:W5:Y:S01]  /*7390*/  SHFL.UP PT, R241, R238, 0x2, RZ ;  /* 0x04400000eef17989 */ /* 0x000f6200000e00ff */
[----:B-1----:R-:W-:-:S04]  /*73a0*/  FMUL.FTZ R76, R238, R242 ;  /* 0x000000f2ee4c7220 */ /* 0x002fc80000410000 */
[-C--:B---3--:R-:W-:Y:S01]  /*73b0*/  FFMA.FTZ R76, R77, R87.reuse, R76 ;  /* 0x000000574d4c7223 */ /* 0x088fe2000001004c */
[----:B------:R-:W-:-:S04]  /*73c0*/  FMUL.FTZ R243, R238, R87 ;  /* 0x00000057eef37220 */ /* 0x000fc80000410000 */
[----:B------:R-:W-:Y:S01]  /*73d0*/  @P3 FADD.FTZ R79, R79, R76 ;  /* 0x0000004c4f4f3221 */ /* 0x000fe20000010000 */
[----:B----4-:R-:W-:Y:S01]  /*73e0*/  FMUL.FTZ R76, R238, R239 ;  /* 0x000000efee4c7220 */ /* 0x010fe20000410000 */
[----:B------:R-:W-:-:S03]  /*73f0*/  FFMA.FTZ R243, R77, R242, -R243 ;  /* 0x000000f24df37223 */ /* 0x000fc600000108f3 */
[-C--:B-----5:R-:W-:Y:S01]  /*7400*/  FFMA.FTZ R87, R77, R241.reuse, R76 ;  /* 0x000000f14d577223 */ /* 0x0a0fe2000001004c */
[----:B------:R-:W-:Y:S01]  /*7410*/  @P3 FADD.FTZ R78, R78, R243 ;  /* 0x000000f34e4e3221 */ /* 0x000fe20000010000 */
[----:B------:R-:W-:-:S03]  /*7420*/  FMUL.FTZ R76, R238, R241 ;  /* 0x000000f1ee4c7220 */ /* 0x000fc60000410000 */
[----:B------:R-:W-:Y:S01]  /*7430*/  FSEL R238, R238, R87, !P3 ;  /* 0x00000057eeee7208 */ /* 0x000fe20005800000 */
[----:B------:R-:W-:Y:S01]  /*7440*/  @P3 FFMA.FTZ R77, R77, R239, -R76 ;  /* 0x000000ef4d4d3223 */ /* 0x000fe2000001084c */
        /* <DEDUP_REMOVED lines=8> */
[C---:B------:R-:W-:Y:S01]  /*74d0*/  FFMA.FTZ R242, R77.reuse, R87, R240 ;  /* 0x000000574df27223 */ /* 0x040fe200000100f0 */
[----:B----4-:R-:W-:Y:S02]  /*74e0*/  FMUL.FTZ R240, R238, R239 ;  /* 0x000000efeef07220 */ /* 0x010fe40000410000 */
[----:B------:R-:W-:Y:S01]  /*74f0*/  @P3 FADD.FTZ R78, R78, R243 ;  /* 0x000000f34e4e3221 */ /* 0x000fe20000010000 */
[CC--:B-----5:R-:W-:Y:S01]  /*7500*/  FMUL.FTZ R76, R238.reuse, R241.reuse ;  /* 0x000000f1ee4c7220 */ /* 0x0e0fe20000410000 */
[----:B------:R-:W-:Y:S01]  /*7510*/  FFMA.FTZ R241, R77, R241, R240 ;  /* 0x000000f14df17223 */ /* 0x000fe200000100f0 */
[----:B------:R-:W-:Y:S02]  /*7520*/  @P3 FADD.FTZ R79, R79, R242 ;  /* 0x000000f24f4f3221 */ /* 0x000fe40000010000 */
[----:B------:R-:W-:Y:S01]  /*7530*/  @P3 FFMA.FTZ R77, R77, R239, -R76 ;  /* 0x000000ef4d4d3223 */ /* 0x000fe2000001084c */
[----:B------:R-:W1:Y:S01]  /*7540*/  SHFL.UP PT, R242, R78, 0x8, RZ ;  /* 0x050000004ef27989 */ /* 0x000e6200000e00ff */
[----:B------:R-:W-:-:S02]  /*7550*/  FSEL R238, R238, R241, !P3 ;  /* 0x000000f1eeee7208 */ /* 0x000fc40005800000 */
[----:B------:R-:W-:Y:S01]  /*7560*/  ISETP.GE.AND P3, PT, R103, 0x8, PT ;  /* 0x000000086700780c */ /* 0x000fe20003f66270 */
[----:B------:R-:W3:Y:S04]  /*7570*/  SHFL.UP PT, R239, R77, 0x8, RZ ;  /* 0x050000004def7989 */ /* 0x000ee800000e00ff */
[----:B------:R-:W4:Y:S04]  /*7580*/  SHFL.UP PT, R87, R79, 0x8, RZ ;  /* 0x050000004f577989 */ /* 0x000f2800000e00ff */
[----:B------:R-:W5:Y:S01]  /*7590*/  SHFL.UP PT, R241, R238, 0x8, RZ ;  /* 0x05000000eef17989 */ /* 0x000f6200000e00ff */
[C---:B-1----:R-:W-:Y:S01]  /*75a0*/  FMUL.FTZ R244, R238.reuse, R242 ;  /* 0x000000f2eef47220 */ /* 0x042fe20000410000 */
[C---:B---3--:R-:W-:Y:S01]  /*75b0*/  FMUL.FTZ R76, R238.reuse, R239 ;  /* 0x000000efee4c7220 */ /* 0x048fe20000410000 */
[----:B----4-:R-:W-:-:S02]  /*75c0*/  FMUL.FTZ R240, R238, R87 ;  /* 0x00000057eef07220 */ /* 0x010fc40000410000 */
[C---:B------:R-:W-:Y:S01]  /*75d0*/  FFMA.FTZ R244, R77.reuse, R87, R244 ;  /* 0x000000574df47223 */ /* 0x040fe200000100f4 */
[CC--:B-----5:R-:W-:Y:S01]  /*75e0*/  FFMA.FTZ R243, R77.reuse, R241.reuse, R76 ;  /* 0x000000f14df37223 */ /* 0x0e0fe2000001004c */
[C---:B------:R-:W-:Y:S01]  /*75f0*/  FMUL.FTZ R76, R238.reuse, R241 ;  /* 0x000000f1ee4c7220 */ /* 0x040fe20000410000 */
[----:B------:R-:W-:Y:S01]  /*7600*/  FFMA.FTZ R241, R77, R242, -R240 ;  /* 0x000000f24df17223 */ /* 0x000fe200000108f0 */
[----:B------:R-:W-:Y:S02]  /*7610*/  @P3 FADD.FTZ R79, R79, R244 ;  /* 0x000000f44f4f3221 */ /* 0x000fe40000010000 */
[----:B------:R-:W-:Y:S01]  /*7620*/  @P3 FFMA.FTZ R77, R77, R239, -R76 ;  /* 0x000000ef4d4d3223 */ /* 0x000fe2000001084c */
[----:B------:R-:W-:Y:S01]  /*7630*/  FSEL R238, R238, R243, !P3 ;  /* 0x000000f3eeee7208 */ /* 0x000fe20005800000 */
[----:B------:R-:W-:Y:S01]  /*7640*/  @P3 FADD.FTZ R78, R78, R241 ;  /* 0x000000f14e4e3221 */ /* 0x000fe20000010000 */
[----:B------:R1:W3:Y:S04]  /*7650*/  SHFL.UP PT, R87, R79, 0x10, RZ ;  /* 0x060000004f577989 */ /* 0x0002e800000e00ff */
[----:B------:R1:W4:Y:S04]  /*7660*/  SHFL.UP PT, R239, R77, 0x10, RZ ;  /* 0x060000004def7989 */ /* 0x00032800000e00ff */
[----:B------:R1:W0:Y:S04]  /*7670*/  SHFL.UP PT, R241, R238, 0x10, RZ ;  /* 0x06000000eef17989 */ /* 0x00022800000e00ff */
[----:B------:R1:W0:Y:S02]  /*7680*/  SHFL.UP PT, R242, R78, 0x10, RZ ;  /* 0x060000004ef27989 */ /* 0x00022400000e00ff */
.L_x_5353:
[C---:B---3--:R-:W-:Y:S01]  /*7690*/  FMUL.FTZ R76, R238.reuse, R87 ;  /* 0x00000057ee4c7220 */ /* 0x048fe20000410000 */
[----:B------:R-:W-:Y:S01]  /*76a0*/  ISETP.GE.AND P3, PT, R103, 0x10, PT ;  /* 0x000000106700780c */ /* 0x000fe20003f66270 */
[CC--:B0-----:R-:W-:Y:S01]  /*76b0*/  FMUL.FTZ R240, R238.reuse, R242.reuse ;  /* 0x000000f2eef07220 */ /* 0x0c1fe20000410000 */
[----:B------:R-:W-:Y:S01]  /*76c0*/  UMOV UR44, 0xffffffff ;  /* 0xffffffff002c7882 */ /* 0x000fe20000000000 */
[C---:B------:R-:W-:Y:S01]  /*76d0*/  FFMA.FTZ R243, R77.reuse, R242, -R76 ;  /* 0x000000f24df37223 */ /* 0x040fe2000001084c */
[C---:B------:R-:W-:Y:S01]  /*76e0*/  FMUL.FTZ R76, R238.reuse, R241 ;  /* 0x000000f1ee4c7220 */ /* 0x040fe20000410000 */
[----:B------:R-:W-:Y:S01]  /*76f0*/  FFMA.FTZ R242, R77, R87, R240 ;  /* 0x000000574df27223 */ /* 0x000fe200000100f0 */
[----:B----4-:R-:W-:-:S04]  /*7700*/  FMUL.FTZ R240, R238, R239 ;  /* 0x000000efeef07220 */ /* 0x010fc80000410000 */
[----:B------:R-:W-:-:S03]  /*7710*/  FFMA.FTZ R241, R77, R241, R240 ;  /* 0x000000f14df17223 */ /* 0x000fc600000100f0 */
[----:B-1----:R-:W-:Y:S01]  /*7720*/  @P3 FADD.FTZ R79, R79, R242 ;  /* 0x000000f24f4f3221 */ /* 0x002fe20000010000 */
[----:B------:R-:W-:Y:S01]  /*7730*/  @P3 FFMA.FTZ R77, R77, R239, -R76 ;  /* 0x000000ef4d4d3223 */ /* 0x000fe2000001084c */
[----:B------:R-:W-:Y:S01]  /*7740*/  @P3 FADD.FTZ R78, R78, R243 ;  /* 0x000000f34e4e3221 */ /* 0x000fe20000010000 */
[----:B------:R-:W-:Y:S01]  /*7750*/  FSEL R242, R238, R241, !P3 ;  /* 0x000000f1eef27208 */ /* 0x000fe20005800000 */
[----:B------:R-:W-:Y:S06]  /*7760*/  BRA.DIV UR44, `(.L_x_5234) ;  /* 0x000000822c7c7947 */ /* 0x000fec000b800000 */
.L_x_5356:
[----:B------:R-:W-:-:S03]  /*7770*/  UMOV UR44, 0xffffffff ;  /* 0xffffffff002c7882 */ /* 0x000fc60000000000 */
[----:B------:R-:W-:Y:S05]  /*7780*/  BRA.DIV UR44, `(.L_x_5235) ;  /* 0x000000822c9c7947 */ /* 0x000fea000b800000 */
.L_x_5359:
[----:B------:R-:W-:-:S03]  /*7790*/  UMOV UR44, 0xffffffff ;  /* 0xffffffff002c7882 */ /* 0x000fc60000000000 */
[----:B------:R-:W-:Y:S05]  /*77a0*/  BRA.DIV UR44, `(.L_x_5236) ;  /* 0x000000822cbc7947 */ /* 0x000fea000b800000 */
.L_x_5362:
[----:B------:R-:W-:-:S03]  /*77b0*/  UMOV UR44, 0xffffffff ;  /* 0xffffffff002c7882 */ /* 0x000fc60000000000 */
[----:B------:R-:W-:Y:S05]  /*77c0*/  BRA.DIV UR44, `(.L_x_5237) ;  /* 0x000000822cdc7947 */ /* 0x000fea000b800000 */
.L_x_5365:
        /* <DEDUP_REMOVED lines=10> */
.L_x_5375:
[----:B0---4-:R-:W-:-:S04]  /*7870*/  FMUL.FTZ R76, R242, R83 ;  /* 0x00000053f24c7220 */ /* 0x011fc80000410000 */
[-C--:B---3--:R-:W-:Y:S01]  /*7880*/  FFMA.FTZ R87, R77, R82.reuse, -R76 ;  /* 0x000000524d577223 */ /* 0x088fe2000001084c */
[----:B------:R-:W-:-:S03]  /*7890*/  FMUL.FTZ R76, R242, R82 ;  /* 0x00000052f24c7220 */ /* 0x000fc60000410000 */
[----:B------:R-:W-:Y:S01]  /*78a0*/  @P1 FADD.FTZ R82, R78, R87 ;  /* 0x000000574e521221 */ /* 0x000fe20000010000 */
[----:B------:R-:W-:-:S04]  /*78b0*/  FFMA.FTZ R76, R77, R83, R76 ;  /* 0x000000534d4c7223 */ /* 0x000fc8000001004c */
[----:B------:R-:W-:Y:S01]  /*78c0*/  @P1 FADD.FTZ R83, R79, R76 ;  /* 0x0000004c4f531221 */ /* 0x000fe20000010000 */
[CC--:B------:R-:W-:Y:S01]  /*78d0*/  FMUL.FTZ R76, R242.reuse, R81.reuse ;  /* 0x00000051f24c7220 */ /* 0x0c0fe20000410000 */
[----:B------:R-:W-:Y:S01]  /*78e0*/  FMUL.FTZ R242, R242, R80 ;  /* 0x00000050f2f27220 */ /* 0x000fe20000410000 */
[----:B------:R-:W-:Y:S02]  /*78f0*/  FMUL.FTZ R79, R65, R82 ;  /* 0x00000052414f7220 */ /* 0x000fe40000410000 */
[C---:B------:R-:W-:Y:S01]  /*7900*/  @P1 FFMA.FTZ R80, R77.reuse, R80, -R76 ;  /* 0x000000504d501223 */ /* 0x040fe2000001084c */
[----:B------:R-:W-:Y:S01]  /*7910*/  @P1 FFMA.FTZ R81, R77, R81, R242 ;  /* 0x000000514d511223 */ /* 0x000fe200000100f2 */
[-C--:B------:R-:W-:Y:S01]  /*7920*/  FMUL.FTZ R77, R65, R83.reuse ;  /* 0x00000053414d7220 */ /* 0x080fe20000410000 */
[----:B------:R-:W-:-:S03]  /*7930*/  FFMA.FTZ R76, R64, R83, R79 ;  /* 0x00000053404c7223 */ /* 0x000fc6000001004f */
[----:B------:R-:W-:Y:S01]  /*7940*/  FFMA.FTZ R77, R64, R82, -R77 ;  /* 0x00000052404d7223 */ /* 0x000fe2000001084d */
[----:B------:R-:W-:Y:S01]  /*7950*/  FADD.FTZ R79, R67, R76 ;  /* 0x0000004c434f7221 */ /* 0x000fe20000010000 */
[C---:B------:R-:W-:Y:S01]  /*7960*/  FMUL.FTZ R67, R65.reuse, R81 ;  /* 0x0000005141437220 */ /* 0x040fe20000410000 */
[----:B------:R3:W-:Y:S01]  /*7970*/  STS.128 [R237+0x6370], R80 ;  /* 0x00637050ed007388 */ /* 0x0007e20000000c00 */
[----:B------:R-:W-:Y:S01]  /*7980*/  FADD.FTZ R78, R66, R77 ;  /* 0x0000004d424e7221 */ /* 0x000fe20000010000 */
[-C--:B------:R-:W-:Y:S01]  /*7990*/  FMUL.FTZ R66, R65, R80.reuse ;  /* 0x0000005041427220 */ /* 0x080fe20000410000 */
[C---:B------:R-:W-:Y:S01]  /*79a0*/  FMUL.FTZ R65, R69.reuse, R79 ;  /* 0x0000004f45417220 */ /* 0x040fe20000410000 */
[C---:B------:R-:W-:Y:S02]  /*79b0*/  FFMA.FTZ R76, R64.reuse, R80, -R67 ;  /* 0x00000050404c7223 */ /* 0x040fe40000010843 */
[----:B------:R-:W-:Y:S01]  /*79c0*/  FFMA.FTZ R77, R64, R81, R66 ;  /* 0x00000051404d7223 */ /* 0x000fe20000010042 */
[-C--:B------:R-:W-:Y:S01]  /*79d0*/  FMUL.FTZ R64, R69, R78.reuse ;  /* 0x0000004e45407220 */ /* 0x080fe20000410000 */
[----:B------:R-:W-:-:S03]  /*79e0*/  FFMA.FTZ R65, R68, R78, -R65 ;  /* 0x0000004e44417223 */ /* 0x000fc60000010841 */
[----:B------:R-:W-:Y:S01]  /*79f0*/  FFMA.FTZ R64, R68, R79, R64 ;  /* 0x0000004f44407223 */ /* 0x000fe20000010040 */
[----:B------:R-:W-:Y:S01]  /*7a00*/  FADD.FTZ R66, R70, R65 ;  /* 0x0000004146427221 */ /* 0x000fe20000010000 */
[CC--:B------:R-:W-:Y:S01]  /*7a10*/  FMUL.FTZ R65, R69.reuse, R77.reuse ;  /* 0x0000004d45417220 */ /* 0x0c0fe20000410000 */
[----:B------:R-:W-:Y:S01]  /*7a20*/  FMUL.FTZ R70, R69, R76 ;  /* 0x0000004c45467220 */ /* 0x000fe20000410000 */
[----:B------:R-:W-:Y:S01]  /*7a30*/  FADD.FTZ R67, R71, R64 ;  /* 0x0000004047437221 */ /* 0x000fe20000010000 */
[C---:B------:R-:W-:Y:S01]  /*7a40*/  FMUL.FTZ R87, R73.reuse, R66 ;  /* 0x0000004249577220 */ /* 0x040fe20000410000 */
[C---:B------:R-:W-:Y:S01]  /*7a50*/  FFMA.FTZ R64, R68.reuse, R76, -R65 ;  /* 0x0000004c44407223 */ /* 0x040fe20000010841 */
[----:B------:R-:W-:Y:S01]  /*7a60*/  FFMA.FTZ R65, R68, R77, R70 ;  /* 0x0000004d44417223 */ /* 0x000fe20000010046 */
[CC--:B------:R-:W-:Y:S01]  /*7a70*/  FMUL.FTZ R71, R73.reuse, R67.reuse ;  /* 0x0000004349477220 */ /* 0x0c0fe20000410000 */
[C---:B------:R-:W-:Y:S01]  /*7a80*/  FFMA.FTZ R70, R72.reuse, R67, R87 ;  /* 0x0000004348467223 */ /* 0x040fe20000010057 */
[C---:B------:R-:W-:Y:S01]  /*7a90*/  FMUL.FTZ R68, R73.reuse, R64 ;  /* 0x0000004049447220 */ /* 0x040fe20000410000 */
[-C--:B------:R-:W-:Y:S01]  /*7aa0*/  FMUL.FTZ R69, R73, R65.reuse ;  /* 0x0000004149457220 */ /* 0x080fe20000410000 */
[C---:B------:R-:W-:Y:S01]  /*7ab0*/  FFMA.FTZ R71, R72.reuse, R66, -R71 ;  /* 0x0000004248477223 */ /* 0x040fe20000010847 */
[----:B------:R-:W-:Y:S01]  /*7ac0*/  FADD.FTZ R75, R75, R70 ;  /* 0x000000464b4b7221 */ /* 0x000fe20000010000 */
[C---:B------:R-:W-:Y:S01]  /*7ad0*/  FFMA.FTZ R73, R72.reuse, R65, R68 ;  /* 0x0000004148497223 */ /* 0x040fe20000010044 */
[----:B------:R-:W-:Y:S01]  /*7ae0*/  FFMA.FTZ R72, R72, R64, -R69 ;  /* 0x0000004048487223 */ /* 0x000fe20000010845 */
[----:B------:R-:W-:Y:S01]  /*7af0*/  FADD.FTZ R74, R74, R71 ;  /* 0x000000474a4a7221 */ /* 0x000fe20000010000 */
[----:B------:R3:W-:Y:S04]  /*7b00*/  STS.128 [R237+0x6380], R76 ;  /* 0x0063804ced007388 */ /* 0x0007e80000000c00 */
[----:B------:R3:W-:Y:S04]  /*7b10*/  STS.128 [R237+0x6390], R64 ;  /* 0x00639040ed007388 */ /* 0x0007e80000000c00 */
[----:B------:R3:W-:Y:S02]  /*7b20*/  STS.128 [R237+0x63a0], R72 ;  /* 0x0063a048ed007388 */ /* 0x0007e40000000c00 */
.L_x_5232:
[----:B------:R-:W-:Y:S05]  /*7b30*/  WARPSYNC.ALL ;  /* 0x0000000000007948 */ /* 0x000fea0003800000 */
[----:B------:R-:W-:Y:S01]  /*7b40*/  BAR.SYNC.DEFER_BLOCKING 0x0 ;  /* 0x0000000000007b1d */ /* 0x000fe20000010000 */
[----:B---3--:R-:W-:Y:S01]  /*7b50*/  MOV R66, UR15 ;  /* 0x0000000f00427c02 */ /* 0x008fe20008000f00 */
[CC--:B0-2---:R-:W-:Y:S01]  /*7b60*/  FMUL.FTZ R65, R117.reuse, R115.reuse ;  /* 0x0000007375417220 */ /* 0x0c5fe20000410000 */
[----:B------:R-:W-:Y:S01]  /*7b70*/  FMUL.FTZ R64, R117, -R114 ;  /* 0x8000007275407220 */ /* 0x000fe20000410000 */
[-C--:B------:R-:W-:Y:S01]  /*7b80*/  FMUL.FTZ R68, R119, R204.reuse ;  /* 0x000000cc77447220 */ /* 0x080fe20000410000 */
[----:B------:R-:W-:Y:S01]  /*7b90*/  ISETP.GE.OR P0, PT, R66, UR17, P0 ;  /* 0x0000001142007c0c */ /* 0x000fe20008706670 */
[----:B------:R-:W-:Y:S01]  /*7ba0*/  FMUL.FTZ R66, R117, R204 ;  /* 0x000000cc75427220 */ /* 0x000fe20000410000 */
[C---:B------:R-:W-:Y:S01]  /*7bb0*/  FFMA.FTZ R65, R119.reuse, R114, -R65 ;  /* 0x0000007277417223 */ /* 0x040fe20000010841 */
[----:B------:R-:W-:Y:S01]  /*7bc0*/  FFMA.FTZ R64, R119, -R115, R64 ;  /* 0x8000007377407223 */ /* 0x000fe20000010040 */
[-C--:B------:R-:W-:Y:S01]  /*7bd0*/  FFMA.FTZ R68, -R117, R188.reuse, -R68 ;  /* 0x000000bc75447223 */ /* 0x080fe20000010944 */
[----:B------:R-:W-:Y:S01]  /*7be0*/  FFMA.FTZ R67, R119, R188, -R66 ;  /* 0x000000bc77437223 */ /* 0x000fe20000010842 */
[CC--:B-1----:R-:W-:Y:S01]  /*7bf0*/  FMUL.FTZ R69, R120.reuse, -R65.reuse ;  /* 0x8000004178457220 */ /* 0x0c2fe20000410000 */
[-C--:B------:R-:W-:Y:S01]  /*7c00*/  FMUL.FTZ R66, R120, -R64.reuse ;  /* 0x8000004078427220 */ /* 0x080fe20000410000 */
[----:B------:R-:W-:Y:S01]  /*7c10*/  FADD.FTZ R68, -R193, R68 ;  /* 0x00000044c1447221 */ /* 0x000fe20000010100 */
[----:B------:R-:W-:Y:S01]  /*7c20*/  FADD.FTZ R67, R172, R67 ;  /* 0x00000043ac437221 */ /* 0x000fe20000010000 */
[C---:B------:R-:W-:Y:S01]  /*7c30*/  FFMA.FTZ R69, R121.reuse, R64, R69 ;  /* 0x0000004079457223 */ /* 0x040fe20000010045 */
[C---:B------:R-:W-:Y:S01]  /*7c40*/  FFMA.FTZ R66, R121.reuse, R65, -R66 ;  /* 0x0000004179427223 */ /* 0x040fe20000010842 */
[C---:B------:R-:W-:Y:S01]  /*7c50*/  FMUL.FTZ R64, R120.reuse, -R68 ;  /* 0x8000004478407220 */ /* 0x040fe20000410000 */
[----:B------:R-:W-:Y:S01]  /*7c60*/  FMUL.FTZ R65, R120, -R67 ;  /* 0x8000004378417220 */ /* 0x000fe20000410000 */
[C---:B------:R-:W-:Y:S01]  /*7c70*/  FMUL.FTZ R73, R122.reuse, -R69 ;  /* 0x800000457a497220 */ /* 0x040fe20000410000 */
[----:B------:R-:W-:Y:S01]  /*7c80*/  FMUL.FTZ R70, R122, -R66 ;  /* 0x800000427a467220 */ /* 0x000fe20000410000 */
[C---:B------:R-:W-:Y:S01]  /*7c90*/  FFMA.FTZ R67, R121.reuse, R67, -R64 ;  /* 0x0000004379437223 */ /* 0x040fe20000010840 */
[----:B------:R-:W-:Y:S01]  /*7ca0*/  FFMA.FTZ R71, R121, R68, R65 ;  /* 0x0000004479477223 */ /* 0x000fe20000010041 */
[C---:B------:R-:W-:Y:S01]  /*7cb0*/  FFMA.FTZ R73, R123.reuse, R66, -R73 ;  /* 0x000000427b497223 */ /* 0x040fe20000010849 */
[----:B------:R-:W-:Y:S01]  /*7cc0*/  FFMA.FTZ R70, R123, R69, R70 ;  /* 0x000000457b467223 */ /* 0x000fe20000010046 */
[----:B------:R-:W0:Y:S01]  /*7cd0*/  LDS.64 R64, [R170+0x6378] ;  /* 0x00637800aa407984 */ /* 0x000e220000000a00 */
[----:B------:R-:W-:Y:S01]  /*7ce0*/  FADD.FTZ R67, R174, R67 ;  /* 0x00000043ae437221 */ /* 0x000fe20000010000 */
[C---:B------:R-:W-:Y:S01]  /*7cf0*/  FMUL.FTZ R69, R124.reuse, -R73 ;  /* 0x800000497c457220 */ /* 0x040fe20000410000 */
[-C--:B------:R-:W-:Y:S01]  /*7d00*/  FMUL.FTZ R66, R124, -R70.reuse ;  /* 0x800000467c427220 */ /* 0x080fe20000410000 */
[----:B------:R-:W-:Y:S01]  /*7d10*/  FADD.FTZ R71, -R192, R71 ;  /* 0x00000047c0477221 */ /* 0x000fe20000010100 */
[C---:B------:R-:W-:Y:S01]  /*7d20*/  FMUL.FTZ R68, R122.reuse, -R67 ;  /* 0x800000437a447220 */ /* 0x040fe20000410000 */
[C---:B------:R-:W-:Y:S01]  /*7d30*/  FFMA.FTZ R69, R125.reuse, R70, R69 ;  /* 0x000000467d457223 */ /* 0x040fe20000010045 */
[----:B------:R-:W-:Y:S01]  /*7d40*/  FFMA.FTZ R73, R125, R73, -R66 ;  /* 0x000000497d497223 */ /* 0x000fe20000010842 */
[-C--:B------:R-:W-:Y:S01]  /*7d50*/  FMUL.FTZ R66, R122, -R71.reuse ;  /* 0x800000477a427220 */ /* 0x080fe20000410000 */
[C---:B------:R-:W-:Y:S01]  /*7d60*/  FFMA.FTZ R68, R123.reuse, R71, R68 ;  /* 0x000000477b447223 */ /* 0x040fe20000010044 */
[C---:B------:R-:W-:Y:S01]  /*7d70*/  FMUL.FTZ R70, R126.reuse, -R69 ;  /* 0x800000457e467220 */ /* 0x040fe20000410000 */
[----:B------:R-:W-:Y:S01]  /*7d80*/  FMUL.FTZ R72, R126, -R73 ;  /* 0x800000497e487220 */ /* 0x000fe20000410000 */
[----:B------:R-:W-:Y:S01]  /*7d90*/  FFMA.FTZ R66, R123, R67, -R66 ;  /* 0x000000437b427223 */ /* 0x000fe20000010842 */
[----:B------:R-:W-:Y:S01]  /*7da0*/  FADD.FTZ R68, -R191, R68 ;  /* 0x00000044bf447221 */ /* 0x000fe20000010100 */
[C---:B------:R-:W-:Y:S01]  /*7db0*/  FFMA.FTZ R73, R127.reuse, R73, -R70 ;  /* 0x000000497f497223 */ /* 0x040fe20000010846 */
[----:B------:R-:W-:Y:S01]  /*7dc0*/  FFMA.FTZ R72, R127, R69, R72 ;  /* 0x000000457f487223 */ /* 0x000fe20000010048 */
[----:B------:R-:W-:Y:S01]  /*7dd0*/  FADD.FTZ R66, R175, R66 ;  /* 0x00000042af427221 */ /* 0x000fe20000010000 */
[----:B------:R-:W-:Y:S01]  /*7de0*/  FMUL.FTZ R70, R124, -R68 ;  /* 0x800000447c467220 */ /* 0x000fe20000410000 */
[C---:B------:R-:W-:Y:S01]  /*7df0*/  FMUL.FTZ R67, R128.reuse, -R73 ;  /* 0x8000004980437220 */ /* 0x040fe20000410000 */
[----:B------:R-:W-:Y:S01]  /*7e00*/  FMUL.FTZ R74, R128, -R72 ;  /* 0x80000048804a7220 */ /* 0x000fe20000410000 */
[----:B------:R-:W-:-:S02]  /*7e10*/  FMUL.FTZ R69, R124, -R66 ;  /* 0x800000427c457220 */ /* 0x000fc40000410000 */
        /* <DEDUP_REMOVED lines=13> */
[-C--:B------:R-:W-:Y:S01]  /*7ef0*/  FMUL.FTZ R70, R132, -R72.reuse ;  /* 0x8000004884467220 */ /* 0x080fe20000410000 */
[C---:B------:R-:W-:Y:S01]  /*7f00*/  FFMA.FTZ R68, R127.reuse, R69, R68 ;  /* 0x000000457f447223 */ /* 0x040fe20000010044 */
[----:B------:R-:W-:Y:S01]  /*7f10*/  FFMA.FTZ R66, R127, R67, -R66 ;  /* 0x000000437f427223 */ /* 0x000fe20000010842 */
[C---:B------:R-:W-:Y:S01]  /*7f20*/  FFMA.FTZ R75, R133.reuse, R72, R75 ;  /* 0x00000048854b7223 */ /* 0x040fe2000001004b */
[----:B------:R-:W-:Y:S01]  /*7f30*/  FFMA.FTZ R73, R133, R71, -R70 ;  /* 0x0000004785497223 */ /* 0x000fe20000010846 */
        /* <DEDUP_REMOVED lines=13> */
[C---:B------:R-:W-:Y:S01]  /*8010*/  FFMA.FTZ R70, R135.reuse, R75, R70 ;  /* 0x0000004b87467223 */ /* 0x040fe20000010046 */
[C---:B------:R-:W-:Y:S01]  /*8020*/  FMUL.FTZ R66, R146.reuse, R237 ;  /* 0x000000ed92427220 */ /* 0x040fe20000410000 */
[----:B------:R-:W-:Y:S01]  /*8030*/  FMUL.FTZ R64, R146, R207 ;  /* 0x000000cf92407220 */ /* 0x000fe20000410000 */
[----:B------:R-:W-:Y:S01]  /*8040*/  FFMA.FTZ R68, R135, R73, -R68 ;  /* 0x0000004987447223 */ /* 0x000fe20000010844 */
[----:B------:R-:W-:Y:S01]  /*8050*/  FFMA.FTZ R69, R129, R69, R72 ;  /* 0x0000004581457223 */ /* 0x000fe20000010048 */
[C---:B------:R-:W-:Y:S01]  /*8060*/  FFMA.FTZ R66, R147.reuse, R207, R66 ;  /* 0x000000cf93427223 */ /* 0x040fe20000010042 */
[----:B------:R-:W-:Y:S01]  /*8070*/  FFMA.FTZ R65, R147, R237, -R64 ;  /* 0x000000ed93417223 */ /* 0x000fe20000010840 */
        /* <DEDUP_REMOVED lines=9> */
[----:B------:R-:W-:Y:S01]  /*8110*/  FMUL.FTZ R73, R136, -R68 ;  /* 0x8000004488497220 */ /* 0x000fe20000410000 */
[C---:B------:R-:W-:Y:S01]  /*8120*/  FFMA.FTZ R205, R145.reuse, R206, -R64 ;  /* 0x000000ce91cd7223 */ /* 0x040fe20000010840 */
[----:B------:R-:W-:Y:S01]  /*8130*/  FFMA.FTZ R64, R145, R208, R65 ;  /* 0x000000d091407223 */ /* 0x000fe20000010041 */
[-C--:B------:R-:W-:Y:S01]  /*8140*/  FFMA.FTZ R68, R131, R71.reuse, -R66 ;  /* 0x0000004783447223 */ /* 0x080fe20000010842 */
[----:B------:R-:W-:Y:S01]  /*8150*/  FFMA.FTZ R73, R137, R70, R73 ;  /* 0x0000004689497223 */ /* 0x000fe20000010049 */
[----:B------:R-:W-:Y:S01]  /*8160*/  FADD.FTZ R205, R210, R205 ;  /* 0x000000cdd2cd7221 */ /* 0x000fe20000010000 */
[----:B------:R-:W-:Y:S01]  /*8170*/  FADD.FTZ R209, R209, R64 ;  /* 0x00000040d1d17221 */ /* 0x000fe20000010000 */
[----:B------:R-:W-:Y:S01]  /*8180*/  FMUL.FTZ R70, R130, -R71 ;  /* 0x8000004782467220 */ /* 0x000fe20000410000 */
[----:B------:R-:W-:Y:S01]  /*8190*/  FMUL.FTZ R72, R138, -R73 ;  /* 0x800000498a487220 */ /* 0x000fe20000410000 */
[C---:B------:R-:W-:Y:S01]  /*81a0*/  FMUL.FTZ R66, R142.reuse, R205 ;  /* 0x000000cd8e427220 */ /* 0x040fe20000410000 */
[----:B------:R-:W-:Y:S01]  /*81b0*/  FMUL.FTZ R64, R142, R209 ;  /* 0x000000d18e407220 */ /* 0x000fe20000410000 */
[----:B------:R-:W-:Y:S01]  /*81c0*/  FFMA.FTZ R70, R131, R69, R70 ;  /* 0x0000004583467223 */ /* 0x000fe20000010046 */
[----:B------:R-:W-:Y:S01]  /*81d0*/  FMUL.FTZ R74, R138, -R67 ;  /* 0x800000438a4a7220 */ /* 0x000fe20000410000 */
[C---:B------:R-:W-:Y:S01]  /*81e0*/  FFMA.FTZ R65, R143.reuse, R209, R66 ;  /* 0x000000d18f417223 */ /* 0x040fe20000010042 */
[----:B------:R-:W-:Y:S01]  /*81f0*/  FFMA.FTZ R64, R143, R205, -R64 ;  /* 0x000000cd8f407223 */ /* 0x000fe20000010840 */
[----:B------:R-:W-:Y:S01]  /*8200*/  FADD.FTZ R70, -R195, R70 ;  /* 0x00000046c3467221 */ /* 0x000fe20000010100 */
[----:B------:R-:W-:Y:S01]  /*8210*/  FADD.FTZ R68, R179, R68 ;  /* 0x00000044b3447221 */ /* 0x000fe20000010000 */
[----:B------:R-:W-:Y:S01]  /*8220*/  FADD.FTZ R212, R212, R65 ;  /* 0x00000041d4d47221 */ /* 0x000fe20000010000 */
        /* <DEDUP_REMOVED lines=16> */
[-C--:B------:R-:W-:Y:S01]  /*8330*/  FMUL.FTZ R64, R138, R213.reuse ;  /* 0x000000d58a407220 */ /* 0x080fe20000410000 */
        /* <DEDUP_REMOVED lines=20> */
[C---:B------:R-:W-:Y:S01]  /*8480*/  FMUL.FTZ R68, R134.reuse, -R67 ;  /* 0x8000004386447220 */ /* 0x040fe20000410000 */
[----:B------:R-:W-:Y:S01]  /*8490*/  FADD.FTZ R70, R181, R70 ;  /* 0x00000046b5467221 */ /* 0x000fe20000010000 */
[C---:B------:R-:W-:Y:S01]  /*84a0*/  FMUL.FTZ R66, R134.reuse, R215 ;  /* 0x000000d786427220 */ /* 0x040fe20000410000 */
[----:B------:R-:W-:Y:S01]  /*84b0*/  FMUL.FTZ R64, R134, R219 ;  /* 0x000000db86407220 */ /* 0x000fe20000410000 */
[C---:B------:R-:W-:Y:S01]  /*84c0*/  FFMA.FTZ R72, R135.reuse, R69, R68 ;  /* 0x0000004587487223 */ /* 0x040fe20000010044 */
[----:B------:R-:W-:Y:S01]  /*84d0*/  FMUL.FTZ R67, R136, -R70 ;  /* 0x8000004688437220 */ /* 0x000fe20000410000 */
[C---:B------:R-:W-:Y:S01]  /*84e0*/  FFMA.FTZ R66, R135.reuse, R219, R66 ;  /* 0x000000db87427223 */ /* 0x040fe20000010042 */
[----:B------:R-:W-:Y:S01]  /*84f0*/  FFMA.FTZ R65, R135, R215, -R64 ;  /* 0x000000d787417223 */ /* 0x000fe20000010840 */
[----:B------:R-:W-:Y:S01]  /*8500*/  FADD.FTZ R72, -R197, R72 ;  /* 0x00000048c5487221 */ /* 0x000fe20000010100 */
[----:B------:R-:W-:Y:S01]  /*8510*/  FMUL.FTZ R68, R144, -R73 ;  /* 0x8000004990447220 */ /* 0x000fe20000410000 */
[----:B------:R-:W-:Y:S01]  /*8520*/  FADD.FTZ R220, R223, R66 ;  /* 0x00000042dfdc7221 */ /* 0x000fe20000010000 */
[----:B------:R-:W-:Y:S01]  /*8530*/  FADD.FTZ R224, R224, R65 ;  /* 0x00000041e0e07221 */ /* 0x000fe20000010000 */
[-C--:B------:R-:W-:Y:S01]  /*8540*/  FMUL.FTZ R66, R136, -R72.reuse ;  /* 0x8000004888427220 */ /* 0x080fe20000410000 */
[----:B------:R-:W-:Y:S01]  /*8550*/  FFMA.FTZ R67, R137, R72, R67 ;  /* 0x0000004889437223 */ /* 0x000fe20000010043 */
[C---:B------:R-:W-:Y:S01]  /*8560*/  FMUL.FTZ R64, R132.reuse, R220 ;  /* 0x000000dc84407220 */ /* 0x040fe20000410000 */
[-C--:B------:R-:W-:Y:S01]  /*8570*/  FMUL.FTZ R65, R132, R224.reuse ;  /* 0x000000e084417220 */ /* 0x080fe20000410000 */
[-C--:B------:R-:W-:Y:S01]  /*8580*/  FMUL.FTZ R74, R144, -R71.reuse ;  /* 0x80000047904a7220 */ /* 0x080fe20000410000 */
[----:B------:R-:W-:Y:S01]  /*8590*/  FADD.FTZ R67, -R198, R67 ;  /* 0x00000043c6437221 */ /* 0x000fe20000010100 */
[C---:B------:R-:W-:Y:S01]  /*85a0*/  FFMA.FTZ R223, R133.reuse, R224, -R64 ;  /* 0x000000e085df7223 */ /* 0x040fe20000010840 */
[----:B------:R-:W-:Y:S01]  /*85b0*/  FFMA.FTZ R64, R133, R220, R65 ;  /* 0x000000dc85407223 */ /* 0x000fe20000010041 */
[----:B------:R-:W-:Y:S01]  /*85c0*/  FFMA.FTZ R65, R137, R70, -R66 ;  /* 0x0000004689417223 */ /* 0x000fe20000010842 */
[----:B------:R-:W-:Y:S01]  /*85d0*/  FFMA.FTZ R68, R145, R71, -R68 ;  /* 0x0000004791447223 */ /* 0x000fe20000010844 */
        /* <DEDUP_REMOVED lines=52> */
[----:B------:R-:W-:Y:S01]  /*8920*/  FFMA.FTZ R69, R145, R73, R74 ;  /* 0x0000004991457223 */ /* 0x000fe2000001004a */
[----:B------:R-:W-:Y:S01]  /*8930*/  HFMA2.MMA R65, -RZ, RZ, 0, 0 ;  /* 0x00000000ff417435 */ /* 0x000fe200000001ff */
[-C--:B------:R-:W-:Y:S01]  /*8940*/  FMUL.FTZ R76, R146, -R70.reuse ;  /* 0x80000046924c7220 */ /* 0x080fe20000410000 */
[C---:B------:R-:W-:Y:S01]  /*8950*/  FFMA.FTZ R74, R147.reuse, R70, -R72 ;  /* 0x00000046934a7223 */ /* 0x040fe20000010848 */
[C---:B------:R-:W-:Y:S01]  /*8960*/  FMUL.FTZ R70, R122.reuse, R243 ;  /* 0x000000f37a467220 */ /* 0x040fe20000410000 */
[----:B------:R-:W-:Y:S01]  /*8970*/  FMUL.FTZ R72, R122, R233 ;  /* 0x000000e97a487220 */ /* 0x000fe20000410000 */
[----:B------:R-:W-:Y:S01]  /*8980*/  FFMA.FTZ R76, R147, R71, R76 ;  /* 0x00000047934c7223 */ /* 0x000fe2000001004c */
[C---:B------:R-:W-:Y:S01]  /*8990*/  FMUL.FTZ R73, R146.reuse, -R69 ;  /* 0x8000004592497220 */ /* 0x040fe20000410000 */
[C---:B------:R-:W-:Y:S01]  /*89a0*/  FFMA.FTZ R71, R123.reuse, R233, -R70 ;  /* 0x000000e97b477223 */ /* 0x040fe20000010846 */
[----:B------:R-:W-:Y:S01]  /*89b0*/  FFMA.FTZ R72, R123, R243, R72 ;  /* 0x000000f37b487223 */ /* 0x000fe20000010048 */
[-C--:B------:R-:W-:Y:S01]  /*89c0*/  FMUL.FTZ R70, R146, -R68.reuse ;  /* 0x8000004492467220 */ /* 0x080fe20000410000 */
[----:B------:R-:W-:Y:S01]  /*89d0*/  FFMA.FTZ R68, R147, R68, -R73 ;  /* 0x0000004493447223 */ /* 0x000fe20000010849 */
[----:B------:R-:W-:Y:S01]  /*89e0*/  FADD.FTZ R228, R228, R71 ;  /* 0x00000047e4e47221 */ /* 0x000fe20000010000 */
[----:B------:R-:W-:Y:S01]  /*89f0*/  FADD.FTZ R236, R227, R72 ;  /* 0x00000048e3ec7221 */ /* 0x000fe20000010000 */
[----:B------:R-:W-:-:S02]  /*8a00*/  MOV R235, UR7 ;  /* 0x0000000700eb7c02 */ /* 0x000fc40008000f00 */
[----:B------:R-:W-:Y:S01]  /*8a10*/  CS2R R66, SRZ ;  /* 0x0000000000427805 */ /* 0x000fe2000001ff00 */
[C---:B------:R-:W-:Y:S01]  /*8a20*/  FMUL.FTZ R72, R120.reuse, R228 ;  /* 0x000000e478487220 */ /* 0x040fe20000410000 */
[-C--:B------:R-:W-:Y:S01]  /*8a30*/  FMUL.FTZ R73, R120, R236.reuse ;  /* 0x000000ec78497220 */ /* 0x080fe20000410000 */
[----:B------:R-:W-:Y:S01]  /*8a40*/  MOV R64, 0x3f800000 ;  /* 0x3f80000000407802 */ /* 0x000fe20000000f00 */
[----:B------:R-:W-:Y:S01]  /*8a50*/  FFMA.FTZ R69, R147, R69, R70 ;  /* 0x0000004593457223 */ /* 0x000fe20000010046 */
[C---:B------:R-:W-:Y:S01]  /*8a60*/  FFMA.FTZ R72, R121.reuse, R236, R72 ;  /* 0x000000ec79487223 */ /* 0x040fe20000010048 */
[----:B------:R-:W-:Y:S01]  /*8a70*/  FFMA.FTZ R73, R121, R228, -R73 ;  /* 0x000000e479497223 */ /* 0x000fe20000010849 */
[----:B------:R-:W-:Y:S01]  /*8a80*/  LEA R235, R235, R102, 0x4 ;  /* 0x00000066ebeb7211 */ /* 0x000fe200078e20ff */
[----:B------:R-:W-:Y:S01]  /*8a90*/  FADD.FTZ R71, -R203, R76 ;  /* 0x0000004ccb477221 */ /* 0x000fe20000010100 */
[----:B------:R-:W-:Y:S01]  /*8aa0*/  FADD.FTZ R217, R217, R72 ;  /* 0x00000048d9d97221 */ /* 0x000fe20000010000 */
[----:B------:R-:W-:Y:S01]  /*8ab0*/  FADD.FTZ R218, R218, R73 ;  /* 0x00000049dada7221 */ /* 0x000fe20000010000 */
[----:B------:R-:W-:Y:S01]  /*8ac0*/  FADD.FTZ R70, R187, R74 ;  /* 0x0000004abb467221 */ /* 0x000fe20000010000 */
[----:B------:R0:W1:Y:S01]  /*8ad0*/  @!P0 LDS.128 R64, [R235+0x8b80] ;  /* 0x008b8000eb408984 */ /* 0x0000620000000c00 */
[C---:B------:R-:W-:Y:S01]  /*8ae0*/  FMUL.FTZ R72, R117.reuse, R217 ;  /* 0x000000d975487220 */ /* 0x040fe20000410000 */
[----:B------:R-:W-:-:S02]  /*8af0*/  FMUL.FTZ R74, R117, R218 ;  /* 0x000000da754a7220 */ /* 0x000fc40000410000 */
[----:B------:R0:W-:Y:S01]  /*8b00*/  STS.128 [R170+0x6d80], R68 ;  /* 0x006d8044aa007388 */ /* 0x0001e20000000c00 */
        /* <DEDUP_REMOVED lines=9> */
[----:B0-----:R-:W-:Y:S04]  /*8ba0*/  LDS.128 R68, [R221+0x6da0] ;  /* 0x006da000dd447984 */ /* 0x001fe80000000c00 */
        /* <DEDUP_REMOVED lines=40> */
.L_x_5380:
[----:B------:R-:W-:Y:S04]  /*8e30*/  BSSY B0, `(.L_x_5241) ;  /* 0x000000d000007945 */ /* 0x000fe80003800000 */
[----:B------:R-:W-:Y:S05]  /*8e40*/  @!P0 BRA `(.L_x_5242) ;  /* 0x00000000002c8947 */ /* 0x000fea0003800000 */
[C---:B0---4-:R-:W-:Y:S01]  /*8e50*/  FMUL.FTZ R84, R83.reuse, R238 ;  /* 0x000000ee53547220 */ /* 0x051fe20000410000 */
[----:B------:R-:W-:-:S03]  /*8e60*/  FMUL.FTZ R85, R83, R249 ;  /* 0x000000f953557220 */ /* 0x000fc60000410000 */
        /* <DEDUP_REMOVED lines=9> */
.L_x_5242:
[----:B------:R-:W-:Y:S05]  /*8f00*/  BSYNC B0 ;  /* 0x0000000000007941 */ /* 0x000fea0003800000 */
.L_x_5241:
[----:B------:R-:W-:Y:S01]  /*8f10*/  UMOV UR44, 0xffffffff ;  /* 0xffffffff002c7882 */ /* 0x000fe20000000000 */
[----:B------:R-:W-:Y:S02]  /*8f20*/  ISETP.GT.U32.AND P0, PT, R86, 0x1d, PT ;  /* 0x0000001d5600780c */ /* 0x000fe40003f04070 */
[----:B------:R-:W-:Y:S11]  /*8f30*/  BRA.DIV UR44, `(.L_x_5243) ;  /* 0x000000722c587947 */ /* 0x000ff6000b800000 */
[----:B0-----:R0:W0:Y:S04]  /*8f40*/  SHFL.DOWN PT, R84, R82, 0x2, 0x1f ;  /* 0x08401f0052547f89 */ /* 0x00102800000e0000 */
[----:B------:R0:W0:Y:S04]  /*8f50*/  SHFL.DOWN PT, R85, R83, 0x2, 0x1f ;  /* 0x08401f0053557f89 */ /* 0x00002800000e0000 */
[----:B--2---:R2:W0:Y:S04]  /*8f60*/  SHFL.DOWN PT, R87, R81, 0x2, 0x1f ;  /* 0x08401f0051577f89 */ /* 0x00442800000e0000 */
[----:B------:R2:W0:Y:S02]  /*8f70*/  SHFL.DOWN PT, R249, R80, 0x2, 0x1f ;  /* 0x08401f0050f97f89 */ /* 0x00042400000e0000 */
.L_x_5386:
[----:B------:R-:W-:Y:S04]  /*8f80*/  BSSY B0, `(.L_x_5244) ;  /* 0x000000d000007945 */ /* 0x000fe80003800000 */
[----:B------:R-:W-:Y:S05]  /*8f90*/  @P0 BRA `(.L_x_5245) ;  /* 0x00000000002c0947 */ /* 0x000fea0003800000 */
[C---:B0--3--:R-:W-:Y:S01]  /*8fa0*/  FMUL.FTZ R227, R83.reuse, R249 ;  /* 0x000000f953e37220 */ /* 0x049fe20000410000 */
[----:B----4-:R-:W-:-:S03]  /*8fb0*/  FMUL.FTZ R238, R83, R87 ;  /* 0x0000005753ee7220 */ /* 0x010fc60000410000 */
[C---:B------:R-:W-:Y:S01]  /*8fc0*/  FFMA.FTZ R240, R82.reuse, R87, -R227 ;  /* 0x0000005752f07223 */ /* 0x040fe200000108e3 */
[C---:B------:R-:W-:Y:S01]  /*8fd0*/  FMUL.FTZ R87, R83.reuse, R85 ;  /* 0x0000005553577220 */ /* 0x040fe20000410000 */
[C---:B------:R-:W-:Y:S01]  /*8fe0*/  FFMA.FTZ R249, R82.reuse, R249, R238 ;  /* 0x000000f952f97223 */ /* 0x040fe200000100ee */
[-C--:B------:R-:W-:Y:S01]  /*8ff0*/  FMUL.FTZ R238, R83, R84.reuse ;  /* 0x0000005453ee7220 */ /* 0x080fe20000410000 */
[----:B--2---:R-:W-:Y:S01]  /*9000*/  FADD.FTZ R81, R81, R240 ;  /* 0x000000f051517221 */ /* 0x004fe20000010000 */
[----:B------:R-:W-:Y:S01]  /*9010*/  FFMA.FTZ R87, R82, R84, -R87 ;  /* 0x0000005452577223 */ /* 0x000fe20000010857 */
[----:B------:R-:W-:Y:S01]  /*9020*/  FADD.FTZ R80, R80, R249 ;  /* 0x000000f950507221 */ /* 0x000fe20000010000 */
[----:B------:R-:W-:-:S03]  /*9030*/  FFMA.FTZ R83, R82, R85, R238 ;  /* 0x0000005552537223 */ /* 0x000fc600000100ee */
[----:B------:R-:W-:-:S07]  /*9040*/  MOV R82, R87 ;  /* 0x0000005700527202 */ /* 0x000fce0000000f00 */
.L_x_5245:
[----:B------:R-:W-:Y:S05]  /*9050*/  BSYNC B0 ;  /* 0x0000000000007941 */ /* 0x000fea0003800000 */
.L_x_5244:
[----:B------:R-:W-:Y:S01]  /*9060*/  UMOV UR44, 0xffffffff ;  /* 0xffffffff002c7882 */ /* 0x000fe20000000000 */
[----:B------:R-:W-:Y:S02]  /*9070*/  ISETP.GT.U32.AND P0, PT, R86, 0x1b, PT ;  /* 0x0000001b5600780c */ /* 0x000fe40003f04070 */
[----:B------:R-:W-:Y:S11]  /*9080*/  BRA.DIV UR44, `(.L_x_5246) ;  /* 0x000000722c747947 */ /* 0x000ff6000b800000 */
[----:B0-----:R0:W0:Y:S04]  /*9090*/  SHFL.DOWN PT, R84, R82, 0x4, 0x1f ;  /* 0x08801f0052547f89 */ /* 0x00102800000e0000 */
[----:B------:R0:W0:Y:S04]  /*90a0*/  SHFL.DOWN PT, R85, R83, 0x4, 0x1f ;  /* 0x08801f0053557f89 */ /* 0x00002800000e0000 */
[----:B------:R0:W0:Y:S04]  /*90b0*/  SHFL.DOWN PT, R87, R81, 0x4, 0x1f ;  /* 0x08801f0051577f89 */ /* 0x00002800000e0000 */
[----:B------:R0:W0:Y:S02]  /*90c0*/  SHFL.DOWN PT, R249, R80, 0x4, 0x1f ;  /* 0x08801f0050f97f89 */ /* 0x00002400000e0000 */
.L_x_5392:
        /* <DEDUP_REMOVED lines=13> */
.L_x_5248:
[----:B------:R-:W-:Y:S05]  /*91a0*/  BSYNC B0 ;  /* 0x0000000000007941 */ /* 0x000fea0003800000 */
.L_x_5247:
[----:B------:R-:W-:Y:S01]  /*91b0*/  UMOV UR44, 0xffffffff ;  /* 0xffffffff002c7882 */ /* 0x000fe20000000000 */
[----:B------:R-:W-:Y:S02]  /*91c0*/  ISETP.GT.U32.AND P0, PT, R86, 0x17, PT ;  /* 0x000000175600780c */ /* 0x000fe40003f04070 */
[----:B------:R-:W-:Y:S11]  /*91d0*/  BRA.DIV UR44, `(.L_x_5249) ;  /* 0x000000722c907947 */ /* 0x000ff6000b800000 */
[----:B0-----:R0:W0:Y:S04]  /*91e0*/  SHFL.DOWN PT, R84, R82, 0x8, 0x1f ;  /* 0x09001f0052547f89 */ /* 0x00102800000e0000 */
[----:B------:R0:W0:Y:S04]  /*91f0*/  SHFL.DOWN PT, R85, R83, 0x8, 0x1f ;  /* 0x09001f0053557f89 */ /* 0x00002800000e0000 */
[----:B------:R0:W0:Y:S04]  /*9200*/  SHFL.DOWN PT, R87, R81, 0x8, 0x1f ;  /* 0x09001f0051577f89 */ /* 0x00002800000e0000 */
[----:B------:R0:W0:Y:S02]  /*9210*/  SHFL.DOWN PT, R249, R80, 0x8, 0x1f ;  /* 0x09001f0050f97f89 */ /* 0x00002400000e0000 */
.L_x_5398:
        /* <DEDUP_REMOVED lines=13> */
.L_x_5251:
[----:B------:R-:W-:Y:S05]  /*92f0*/  BSYNC B0 ;  /* 0x0000000000007941 */ /* 0x000fea0003800000 */
.L_x_5250:
[----:B------:R-:W-:Y:S01]  /*9300*/  UMOV UR44, 0xffffffff ;  /* 0xffffffff002c7882 */ /* 0x000fe20000000000 */
[----:B------:R-:W-:Y:S02]  /*9310*/  ISETP.GT.U32.AND P0, PT, R86, 0xf, PT ;  /* 0x0000000f5600780c */ /* 0x000fe40003f04070 */
[----:B------:R-:W-:Y:S11]  /*9320*/  BRA.DIV UR44, `(.L_x_5252) ;  /* 0x000000722cac7947 */ /* 0x000ff6000b800000 */
[----:B0-----:R0:W0:Y:S04]  /*9330*/  SHFL.DOWN PT, R84, R82, 0x10, 0x1f ;  /* 0x0a001f0052547f89 */ /* 0x00102800000e0000 */
[----:B------:R0:W0:Y:S04]  /*9340*/  SHFL.DOWN PT, R85, R83, 0x10, 0x1f ;  /* 0x0a001f0053557f89 */ /* 0x00002800000e0000 */
[----:B------:R0:W0:Y:S04]  /*9350*/  SHFL.DOWN PT, R86, R81, 0x10, 0x1f ;  /* 0x0a001f0051567f89 */ /* 0x00002800000e0000 */
[----:B------:R0:W0:Y:S02]  /*9360*/  SHFL.DOWN PT, R249, R80, 0x10, 0x1f ;  /* 0x0a001f0050f97f89 */ /* 0x00002400000e0000 */
.L_x_5404:
[----:B------:R-:W-:Y:S04]  /*9370*/  BSSY B0, `(.L_x_5253) ;  /* 0x000000d000007945 */ /* 0x000fe80003800000 */
[----:B------:R-:W-:Y:S05]  /*9380*/  @P0 BRA `(.L_x_5254) ;  /* 0x00000000002c0947 */ /* 0x000fea0003800000 */
[C---:B0-----:R-:W-:Y:S01]  /*9390*/  FMUL.FTZ R87, R83.reuse, R249 ;  /* 0x000000f953577220 */ /* 0x041fe20000410000 */
[----:B------:R-:W-:-:S03]  /*93a0*/  FMUL.FTZ R240, R83, R86 ;  /* 0x0000005653f07220 */ /* 0x000fc60000410000 */
[C---:B----4-:R-:W-:Y:S01]  /*93b0*/  FFMA.FTZ R238, R82.reuse, R86, -R87 ;  /* 0x0000005652ee7223 */ /* 0x050fe20000010857 */
        /* <DEDUP_REMOVED lines=8> */
.L_x_5254:
[----:B------:R-:W-:Y:S05]  /*9440*/  BSYNC B0 ;  /* 0x0000000000007941 */ /* 0x000fea0003800000 */
.L_x_5253:
[----:B------:R-:W-:Y:S01]  /*9450*/  UMOV UR44, 0xffffffff ;  /* 0xffffffff002c7882 */ /* 0x000fe20000000000 */
[----:B------:R-:W-:Y:S02]  /*9460*/  ISETP.NE.AND P0, PT, R105, 0x1f, PT ;  /* 0x0000001f6900780c */ /* 0x000fe40003f05270 */
[----:B------:R-:W-:Y:S11]  /*9470*/  BRA.DIV UR44, `(.L_x_5255) ;  /* 0x000000722cc87947 */ /* 0x000ff6000b800000 */
[----:B------:R-:W1:Y:S04]  /*9480*/  SHFL.IDX PT, R248, R83, RZ, 0x1f ;  /* 0x00001fff53f87589 */ /* 0x000e6800000e0000 */
[----:B------:R-:W5:Y:S04]  /*9490*/  SHFL.IDX PT, R247, R82, RZ, 0x1f ;  /* 0x00001fff52f77589 */ /* 0x000f6800000e0000 */
[----:B0-----:R-:W0:Y:S04]  /*94a0*/  SHFL.DOWN PT, R85, R83, 0x1, 0x1f ;  /* 0x08201f0053557f89 */ /* 0x001e2800000e0000 */
[----:B------:R-:W0:Y:S04]  /*94b0*/  SHFL.IDX PT, R245, R81, RZ, 0x1f ;  /* 0x00001fff51f57589 */ /* 0x000e2800000e0000 */
[----:B------:R-:W0:Y:S04]  /*94c0*/  SHFL.DOWN PT, R86, R81, 0x1, 0x1f ;  /* 0x08201f0051567f89 */ /* 0x000e2800000e0000 */
[----:B------:R-:W0:Y:S04]  /*94d0*/  SHFL.IDX PT, R246, R80, RZ, 0x1f ;  /* 0x00001fff50f67589 */ /* 0x000e2800000e0000 */
[----:B------:R-:W0:Y:S01]  /*94e0*/  SHFL.DOWN PT, R249, R80, 0x1, 0x1f ;  /* 0x08201f0050f97f89 */ /* 0x000e2200000e0000 */
[-C--:B-1----:R-:W-:Y:S01]  /*94f0*/  FMUL.FTZ R87, R67, R248.reuse ;  /* 0x000000f843577220 */ /* 0x082fe20000410000 */
[----:B------:R-:W-:-:S02]  /*9500*/  FMUL.FTZ R241, R65, R248 ;  /* 0x000000f841f17220 */ /* 0x000fc40000410000 */
[----:B------:R-:W1:Y:S01]  /*9510*/  SHFL.IDX PT, R250, R66, RZ, 0x1f ;  /* 0x00001fff42fa7589 */ /* 0x000e6200000e0000 */
[----:B-----5:R-:W-:-:S03]  /*9520*/  FFMA.FTZ R244, R66, R247, -R87 ;  /* 0x000000f742f47223 */ /* 0x020fc60000010857 */
[----:B------:R-:W0:Y:S04]  /*9530*/  SHFL.IDX PT, R83, R67, RZ, 0x1f ;  /* 0x00001fff43537589 */ /* 0x000e2800000e0000 */
[----:B------:R-:W0:Y:S04]  /*9540*/  SHFL.IDX PT, R252, R64, RZ, 0x1f ;  /* 0x00001fff40fc7589 */ /* 0x000e2800000e0000 */
[----:B------:R-:W0:Y:S04]  /*9550*/  SHFL.IDX PT, R251, R65, RZ, 0x1f ;  /* 0x00001fff41fb7589 */ /* 0x000e2800000e0000 */
[----:B------:R5:W0:Y:S02]  /*9560*/  SHFL.DOWN PT, R84, R82, 0x1, 0x1f ;  /* 0x08201f0052547f89 */ /* 0x000a2400000e0000 */
[-C--:B-----5:R-:W-:Y:S01]  /*9570*/  FMUL.FTZ R82, R66, R248.reuse ;  /* 0x000000f842527220 */ /* 0x0a0fe20000410000 */
[----:B------:R-:W-:-:S03]  /*9580*/  FMUL.FTZ R248, R64, R248 ;  /* 0x000000f840f87220 */ /* 0x000fc60000410000 */
[----:B-1-3--:R-:W-:-:S07]  /*9590*/  FFMA.FTZ R227, R67, R247, R82 ;  /* 0x000000f743e37223 */ /* 0x00afce0000010052 */
.L_x_5418:
[----:B------:R-:W-:Y:S01]  /*95a0*/  BSSY B0, `(.L_x_5256) ;  /* 0x000000f000007945 */ /* 0x000fe20003800000 */
[----:B0-2---:R-:W-:Y:S02]  /*95b0*/  MOV R80, R252 ;  /* 0x000000fc00507202 */ /* 0x005fe40000000f00 */
[----:B------:R-:W-:Y:S02]  /*95c0*/  MOV R81, R251 ;  /* 0x000000fb00517202 */ /* 0x000fe40000000f00 */
[----:B------:R-:W-:Y:S01]  /*95d0*/  MOV R82, R250 ;  /* 0x000000fa00527202 */ /* 0x000fe20000000f00 */
[----:B------:R-:W-:Y:S06]  /*95e0*/  @!P0 BRA `(.L_x_5257) ;  /* 0x0000000000288947 */ /* 0x000fec0003800000 */
[C---:B------:R-:W-:Y:S01]  /*95f0*/  FMUL.FTZ R67, R85.reuse, R83 ;  /* 0x0000005355437220 */ /* 0x040fe20000410000 */
[----:B------:R-:W-:-:S03]  /*9600*/  FMUL.FTZ R66, R85, R82 ;  /* 0x0000005255427220 */ /* 0x000fc60000410000 */
[C---:B------:R-:W-:Y:S01]  /*9610*/  FFMA.FTZ R87, R84.reuse, R82, -R67 ;  /* 0x0000005254577223 */ /* 0x040fe20000010843 */
[----:B----4-:R-:W-:Y:S01]  /*9620*/  FFMA.FTZ R238, R84, R83, R66 ;  /* 0x0000005354ee7223 */ /* 0x010fe20000010042 */
[CC--:B------:R-:W-:Y:S01]  /*9630*/  FMUL.FTZ R67, R85.reuse, R81.reuse ;  /* 0x0000005155437220 */ /* 0x0c0fe20000410000 */
[-C--:B------:R-:W-:Y:S01]  /*9640*/  FMUL.FTZ R66, R85, R80.reuse ;  /* 0x0000005055427220 */ /* 0x080fe20000410000 */
[----:B------:R-:W-:Y:S01]  /*9650*/  FADD.FTZ R82, R86, R87 ;  /* 0x0000005756527221 */ /* 0x000fe20000010000 */
[----:B------:R-:W-:Y:S01]  /*9660*/  FADD.FTZ R83, R249, R238 ;  /* 0x000000eef9537221 */ /* 0x000fe20000010000 */
[C---:B------:R-:W-:Y:S01]  /*9670*/  FFMA.FTZ R80, R84.reuse, R80, -R67 ;  /* 0x0000005054507223 */ /* 0x040fe20000010843 */
[----:B------:R-:W-:-:S07]  /*9680*/  FFMA.FTZ R81, R84, R81, R66 ;  /* 0x0000005154517223 */ /* 0x000fce0000010042 */
.L_x_5257:
[----:B------:R-:W-:Y:S05]  /*9690*/  BSYNC B0 ;  /* 0x0000000000007941 */ /* 0x000fea0003800000 */
.L_x_5256:
        /* <DEDUP_REMOVED lines=18> */
[----:B------:R-:W-:Y:S01]  /*97c0*/  FADD.FTZ R74, R70, R67 ;  /* 0x00000043464a7221 */ /* 0x000fe20000010000 */
        /* <DEDUP_REMOVED lines=19> */
.L_x_5239:
[----:B------:R-:W-:Y:S01]  /*9900*/  ISETP.NE.AND P0, PT, R105, RZ, PT ;  /* 0x000000ff6900720c */ /* 0x000fe20003f05270 */
[----:B------:R-:W-:Y:S05]  /*9910*/  WARPSYNC.ALL ;  /* 0x0000000000007948 */ /* 0x000fea0003800000 */
[----:B0-----:R-:W-:Y:S01]  /*9920*/  P2R R68, PR, RZ, 0x1 ;  /* 0x00000001ff447803 */ /* 0x001fe20000000000 */
[----:B------:R-:W-:Y:S01]  /*9930*/  BAR.SYNC.DEFER_BLOCKING 0x0 ;  /* 0x0000000000007b1d */ /* 0x000fe20000010000 */
[----:B--2---:R-:W-:Y:S01]  /*9940*/  FFMA.FTZ R73, R0, R237, RZ ;  /* 0x000000ed00497223 */ /* 0x004fe200000100ff */
[----:B------:R-:W-:Y:S02]  /*9950*/  UIADD3 UR44, -UR6, UR17, URZ ;  /* 0x00000011062c7290 */ /* 0x000fe4000fffe13f */
[----:B------:R-:W-:Y:S01]  /*9960*/  USHF.R.S32.HI UR46, URZ, 0x1f, UR12 ;  /* 0x0000001f3f2e7899 */ /* 0x000fe2000801140c */
[----:B------:R-:W-:Y:S01]  /*9970*/  FFMA.FTZ R74, R16, R206, R73 ;  /* 0x000000ce104a7223 */ /* 0x000fe20000010049 */
[----:B------:R-:W-:Y:S01]  /*9980*/  ULEA UR44, UR44, 0xfffff800, 0xb ;  /* 0xfffff8002c2c7891 */ /* 0x000fe2000f8e583f */
[----:B------:R-:W-:Y:S01]  /*9990*/  BSSY B0, `(.L_x_5258) ;  /* 0x00001f8000007945 */ /* 0x000fe20003800000 */
[----:B------:R-:W-:-:S02]  /*99a0*/  USHF.R.S32.HI UR47, URZ, 0x1f, UR11 ;  /* 0x0000001f3f2f7899 */ /* 0x000fc4000801140b */
[----:B------:R-:W-:Y:S01]  /*99b0*/  UIADD3 UR44, UR57, -UR44, URZ ;  /* 0x8000002c392c7290 */ /* 0x000fe2000fffe03f */
        /* <DEDUP_REMOVED lines=10> */
[----:B-1----:R-:W-:Y:S02]  /*9a60*/  FMUL.FTZ R65, R204, UR56 ;  /* 0x00000038cc417c20 */ /* 0x002fe40008410000 */
[C---:B------:R-:W-:Y:S01]  /*9a70*/  FFMA.FTZ R68, R119.reuse, R204, R68 ;  /* 0x000000cc77447223 */ /* 0x040fe20000010044 */
[----:B------:R-:W-:Y:S01]  /*9a80*/  FFMA.FTZ R117, R119, R188, -R117 ;  /* 0x000000bc77757223 */ /* 0x000fe20000010875 */
[----:B------:R-:W-:Y:S02]  /*9a90*/  FFMA.FTZ R66, R188, UR55, R65 ;  /* 0x00000037bc427c23 */ /* 0x000fe40008010041 */
[----:B------:R-:W-:Y:S01]  /*9aa0*/  FADD.FTZ R193, -R193, R68 ;  /* 0x00000044c1c17221 */ /* 0x000fe20000010100 */
[----:B------:R-:W-:-:S03]  /*9ab0*/  FADD.FTZ R172, R172, R117 ;  /* 0x00000075acac7221 */ /* 0x000fc60000010000 */
[CC--:B------:R-:W-:Y:S01]  /*9ac0*/  FMUL.FTZ R68, R120.reuse, -R193.reuse ;  /* 0x800000c178447220 */ /* 0x0c0fe20000410000 */
[-C--:B------:R-:W-:Y:S01]  /*9ad0*/  FMUL.FTZ R120, R120, -R172.reuse ;  /* 0x800000ac78787220 */ /* 0x080fe20000410000 */
[----:B------:R-:W-:Y:S02]  /*9ae0*/  FMUL.FTZ R67, R193, UR56 ;  /* 0x00000038c1437c20 */ /* 0x000fe40008410000 */
        /* <DEDUP_REMOVED lines=8> */
[--C-:B------:R-:W-:Y:S02]  /*9b70*/  HADD2.F32 R69, -RZ, R60.reuse.H1_H1 ;  /* 0x3000003cff457230 */ /* 0x100fe40000004100 */
[----:B------:R-:W-:Y:S01]  /*9b80*/  FMUL.FTZ R123, R173, R204 ;  /* 0x000000ccad7b7220 */ /* 0x000fe20000410000 */
[----:B------:R-:W-:Y:S01]  /*9b90*/  FADD.FTZ R191, -R191, R70 ;  /* 0x00000046bfbf7221 */ /* 0x000fe20000010100 */
[----:B------:R-:W-:Y:S01]  /*9ba0*/  FADD.FTZ R175, R175, R68 ;  /* 0x00000044afaf7221 */ /* 0x000fe20000010000 */
[----:B------:R-:W-:Y:S02]  /*9bb0*/  HADD2.F32 R68, -RZ, R60.H0_H0 ;  /* 0x2000003cff447230 */ /* 0x000fe40000004100 */
[----:B------:R-:W-:Y:S01]  /*9bc0*/  FMUL.FTZ R75, R69, R96 ;  /* 0x00000060454b7220 */ /* 0x000fe20000410000 */
[C---:B------:R-:W-:Y:S01]  /*9bd0*/  FMUL.FTZ R70, R124.reuse, -R191 ;  /* 0x800000bf7c467220 */ /* 0x040fe20000410000 */
[----:B------:R-:W-:Y:S01]  /*9be0*/  FMUL.FTZ R124, R124, -R175 ;  /* 0x800000af7c7c7220 */ /* 0x000fe20000410000 */
[----:B------:R-:W-:-:S02]  /*9bf0*/  FMUL.FTZ R72, R68, R97 ;  /* 0x0000006144487220 */ /* 0x000fc40000410000 */
[C---:B------:R-:W-:Y:S01]  /*9c00*/  FFMA.FTZ R71, R125.reuse, R175, -R70 ;  /* 0x000000af7d477223 */ /* 0x040fe20000010846 */
[----:B------:R-:W-:Y:S01]  /*9c10*/  FFMA.FTZ R125, R125, R191, R124 ;  /* 0x000000bf7d7d7223 */ /* 0x000fe2000001007c */
[----:B------:R-:W-:Y:S01]  /*9c20*/  FFMA.FTZ R206, R107, -R75, R206 ;  /* 0x8000004b6bce7223 */ /* 0x000fe200000100ce */
[-C--:B------:R-:W-:Y:S01]  /*9c30*/  FFMA.FTZ R237, R108, -R72.reuse, R237 ;  /* 0x800000486ced7223 */ /* 0x080fe200000100ed */
[----:B------:R-:W-:Y:S01]  /*9c40*/  FFMA.FTZ R70, R110, -R72, R207 ;  /* 0x800000486e467223 */ /* 0x000fe200000100cf */
[----:B------:R-:W-:Y:S01]  /*9c50*/  FFMA.FTZ R207, R0, -R207, RZ ;  /* 0x800000cf00cf7223 */ /* 0x000fe200000100ff */
[--C-:B------:R-:W-:Y:S02]  /*9c60*/  HADD2.F32 R72, -RZ, R61.reuse.H0_H0 ;  /* 0x2000003dff487230 */ /* 0x100fe40000004100 */
[----:B------:R-:W-:Y:S01]  /*9c70*/  FADD.FTZ R176, R176, R71 ;  /* 0x00000047b0b07221 */ /* 0x000fe20000010000 */
[----:B------:R-:W-:Y:S01]  /*9c80*/  FADD.FTZ R190, -R190, R125 ;  /* 0x0000007dbebe7221 */ /* 0x000fe20000010100 */
[----:B------:R-:W-:Y:S01]  /*9c90*/  FFMA.FTZ R76, R16, -R208, R207 ;  /* 0x800000d0104c7223 */ /* 0x000fe200000100cf */
[----:B------:R-:W-:Y:S01]  /*9ca0*/  FFMA.FTZ R208, R109, -R75, R208 ;  /* 0x8000004b6dd07223 */ /* 0x000fe200000100d0 */
[----:B------:R-:W-:Y:S01]  /*9cb0*/  FMUL.FTZ R78, R72, R95 ;  /* 0x0000005f484e7220 */ /* 0x000fe20000410000 */
[----:B------:R-:W-:Y:S01]  /*9cc0*/  FMUL.FTZ R73, R126, -R176 ;  /* 0x800000b07e497220 */ /* 0x000fe20000410000 */
[C---:B------:R-:W-:Y:S01]  /*9cd0*/  FFMA.FTZ R75, R15.reuse, R205, R74 ;  /* 0x000000cd0f4b7223 */ /* 0x040fe2000001004a */
[----:B------:R-:W-:Y:S01]  /*9ce0*/  FFMA.FTZ R77, R15, -R209, R76 ;  /* 0x800000d10f4d7223 */ /* 0x000fe2000001004c */
[-C--:B------:R-:W-:Y:S01]  /*9cf0*/  FFMA.FTZ R205, R112, -R78.reuse, R205 ;  /* 0x8000004e70cd7223 */ /* 0x080fe200000100cd */
[----:B------:R-:W-:Y:S01]  /*9d00*/  FFMA.FTZ R209, R116, -R78, R209 ;  /* 0x8000004e74d17223 */ /* 0x000fe200000100d1 */
[-C--:B------:R-:W-:Y:S01]  /*9d10*/  FMUL.FTZ R74, R126, -R190.reuse ;  /* 0x800000be7e4a7220 */ /* 0x080fe20000410000 */
[----:B------:R-:W-:Y:S01]  /*9d20*/  FFMA.FTZ R78, R127, R190, R73 ;  /* 0x000000be7f4e7223 */ /* 0x000fe20000010049 */
[----:B------:R-:W-:-:S02]  /*9d30*/  HADD2.F32 R71, -RZ, R61.H1_H1 ;  /* 0x3000003dff477230 */ /* 0x000fc40000004100 */
[----:B------:R-:W-:Y:S01]  /*9d40*/  FFMA.FTZ R80, R14, R210, R75 ;  /* 0x000000d20e507223 */ /* 0x000fe2000001004b */
[----:B------:R-:W-:Y:S01]  /*9d50*/  FFMA.FTZ R76, R127, R176, -R74 ;  /* 0x000000b07f4c7223 */ /* 0x000fe2000001084a */
[----:B------:R-:W-:Y:S01]  /*9d60*/  FADD.FTZ R189, -R189, R78 ;  /* 0x0000004ebdbd7221 */ /* 0x000fe20000010100 */
[----:B------:R-:W-:Y:S02]  /*9d70*/  HADD2.F32 R75, -RZ, R62.H1_H1 ;  /* 0x3000003eff4b7230 */ /* 0x000fe40000004100 */
[----:B------:R-:W-:Y:S01]  /*9d80*/  FMUL.FTZ R79, R71, R94 ;  /* 0x0000005e474f7220 */ /* 0x000fe20000410000 */
[----:B------:R-:W-:Y:S01]  /*9d90*/  FADD.FTZ R177, R177, R76 ;  /* 0x0000004cb1b17221 */ /* 0x000fe20000010000 */
[----:B------:R-:W-:Y:S01]  /*9da0*/  FMUL.FTZ R78, R128, -R189 ;  /* 0x800000bd804e7220 */ /* 0x000fe20000410000 */
[----:B------:R-:W-:Y:S01]  /*9db0*/  FMUL.FTZ R125, R171, R50 ;  /* 0x00000032ab7d7220 */ /* 0x000fe20000410000 */
[-C--:B------:R-:W-:Y:S01]  /*9dc0*/  FFMA.FTZ R73, R111, -R79.reuse, R212 ;  /* 0x8000004f6f497223 */ /* 0x080fe200000100d4 */
[----:B------:R-:W-:Y:S01]  /*9dd0*/  FFMA.FTZ R210, R113, -R79, R210 ;  /* 0x8000004f71d27223 */ /* 0x000fe200000100d2 */
[----:B------:R-:W-:Y:S01]  /*9de0*/  FFMA.FTZ R212, R14, -R212, R77 ;  /* 0x800000d40ed47223 */ /* 0x000fe2000001004d */
[----:B------:R-:W-:Y:S01]  /*9df0*/  FFMA.FTZ R77, R13, R211, R80 ;  /* 0x000000d30d4d7223 */ /* 0x000fe20000010050 */
[----:B------:R-:W-:Y:S01]  /*9e00*/  FFMA.FTZ R79, R129, R177, -R78 ;  /* 0x000000b1814f7223 */ /* 0x000fe2000001084e */
[----:B------:R-:W-:Y:S01]  /*9e10*/  FMUL.FTZ R81, R75, R92 ;  /* 0x0000005c4b517220 */ /* 0x000fe20000410000 */
[----:B------:R-:W-:-:S02]  /*9e20*/  HADD2.F32 R78, -RZ, R63.H0_H0 ;  /* 0x2000003fff4e7230 */ /* 0x000fc40000004100 */
[----:B------:R-:W-:Y:S01]  /*9e30*/  FMUL.FTZ R128, R128, -R177 ;  /* 0x800000b180807220 */ /* 0x000fe20000410000 */
[----:B------:R-:W-:Y:S01]  /*9e40*/  FFMA.FTZ R80, R12, R216, R77 ;  /* 0x000000d80c507223 */ /* 0x000fe2000001004d */
[-C--:B------:R-:W-:Y:S01]  /*9e50*/  FFMA.FTZ R216, R149, -R81.reuse, R216 ;  /* 0x8000005195d87223 */ /* 0x080fe200000100d8 */
[----:B------:R-:W-:Y:S01]  /*9e60*/  FFMA.FTZ R77, R151, -R81, R214 ;  /* 0x80000051974d7223 */ /* 0x000fe200000100d6 */
[----:B------:R-:W-:Y:S01]  /*9e70*/  FMUL.FTZ R81, R78, R91 ;  /* 0x0000005b4e517220 */ /* 0x000fe20000410000 */
[----:B------:R-:W-:Y:S01]  /*9e80*/  FFMA.FTZ R129, R129, R189, R128 ;  /* 0x000000bd81817223 */ /* 0x000fe20000010080 */
[----:B------:R-:W-:Y:S01]  /*9e90*/  FADD.FTZ R178, R178, R79 ;  /* 0x0000004fb2b27221 */ /* 0x000fe20000010000 */
[----:B------:R-:W-:Y:S01]  /*9ea0*/  FFMA.FTZ R83, R11, R215, R80 ;  /* 0x000000d70b537223 */ /* 0x000fe20000010050 */
[-C--:B------:R-:W-:Y:S01]  /*9eb0*/  FFMA.FTZ R215, R150, -R81.reuse, R215 ;  /* 0x8000005196d77223 */ /* 0x080fe200000100d7 */
[----:B------:R-:W-:Y:S01]  /*9ec0*/  FFMA.FTZ R80, R152, -R81, R219 ;  /* 0x8000005198507223 */ /* 0x000fe200000100db */
[----:B------:R-:W-:Y:S01]  /*9ed0*/  FADD.FTZ R194, -R194, R129 ;  /* 0x00000081c2c27221 */ /* 0x000fe20000010100 */
[----:B------:R-:W-:Y:S01]  /*9ee0*/  FMUL.FTZ R81, R130, -R178 ;  /* 0x800000b282517220 */ /* 0x000fe20000410000 */
[----:B------:R-:W-:-:S02]  /*9ef0*/  HADD2.F32 R79, -RZ, R63.H1_H1 ;  /* 0x3000003fff4f7230 */ /* 0x000fc40000004100 */
[----:B------:R-:W-:Y:S01]  /*9f00*/  FFMA.FTZ R114, R10, R224, R83 ;  /* 0x000000e00a727223 */ /* 0x000fe20000010053 */
[-C--:B------:R-:W-:Y:S01]  /*9f10*/  FMUL.FTZ R82, R130, -R194.reuse ;  /* 0x800000c282527220 */ /* 0x080fe20000410000 */
[----:B------:R-:W-:Y:S01]  /*9f20*/  FFMA.FTZ R86, R131, R194, R81 ;  /* 0x000000c283567223 */ /* 0x000fe20000010051 */
[----:B------:R-:W-:Y:S02]  /*9f30*/  HADD2.F32 R83, -RZ, R56.H1_H1 ;  /* 0x30000038ff537230 */ /* 0x000fe40000004100 */
[----:B------:R-:W-:Y:S01]  /*9f40*/  FMUL.FTZ R85, R79, R90 ;  /* 0x0000005a4f557220 */ /* 0x000fe20000410000 */
[----:B------:R-:W-:Y:S01]  /*9f50*/  FFMA.FTZ R84, R131, R178, -R82 ;  /* 0x000000b283547223 */ /* 0x000fe20000010852 */
[----:B------:R-:W-:Y:S01]  /*9f60*/  FADD.FTZ R195, -R195, R86 ;  /* 0x00000056c3c37221 */ /* 0x000fe20000010100 */
[----:B------:R-:W-:Y:S01]  /*9f70*/  FFMA.FTZ R173, R173, -R125, R242 ;  /* 0x8000007dadad7223 */ /* 0x000fe200000100f2 */
[----:B------:R-:W-:Y:S01]  /*9f80*/  FFMA.FTZ R224, R155, -R85, R224 ;  /* 0x800000559be07223 */ /* 0x000fe200000100e0 */
[----:B------:R-:W-:Y:S01]  /*9f90*/  FADD.FTZ R179, R179, R84 ;  /* 0x00000054b3b37221 */ /* 0x000fe20000010000 */
[----:B------:R-:W-:Y:S01]  /*9fa0*/  FMUL.FTZ R86, R132, -R195 ;  /* 0x800000c384567220 */ /* 0x000fe20000410000 */
[----:B------:R-:W-:Y:S01]  /*9fb0*/  FFMA.FTZ R81, R153, -R85, R220 ;  /* 0x8000005599517223 */ /* 0x000fe200000100dc */
[----:B------:R-:W-:Y:S01]  /*9fc0*/  FFMA.FTZ R85, R9, R223, R114 ;  /* 0x000000df09557223 */ /* 0x000fe20000010072 */
[----:B------:R-:W-:Y:S01]  /*9fd0*/  FMUL.FTZ R115, R83, R88 ;  /* 0x0000005853737220 */ /* 0x000fe20000410000 */
[----:B------:R-:W-:Y:S01]  /*9fe0*/  FFMA.FTZ R87, R133, R179, -R86 ;  /* 0x000000b385577223 */ /* 0x000fe20000010856 */
[----:B------:R-:W-:-:S02]  /*9ff0*/  HADD2.F32 R86, -RZ, R57.H0_H0 ;  /* 0x20000039ff567230 */ /* 0x000fc40000004100 */
[----:B------:R-:W-:Y:S01]  /*a000*/  FMUL.FTZ R132, R132, -R179 ;  /* 0x800000b384847220 */ /* 0x000fe20000410000 */
[----:B------:R-:W-:Y:S01]  /*a010*/  FFMA.FTZ R114, R8, R230, R85 ;  /* 0x000000e608727223 */ /* 0x000fe20000010055 */
[-C--:B------:R-:W-:Y:S01]  /*a020*/  FFMA.FTZ R230, R157, -R115.reuse, R230 ;  /* 0x800000739de67223 */ /* 0x080fe200000100e6 */
[----:B------:R-:W-:Y:S01]  /*a030*/  FFMA.FTZ R85, R159, -R115, R226 ;  /* 0x800000739f557223 */ /* 0x000fe200000100e2 */
[----:B------:R-:W-:Y:S01]  /*a040*/  FFMA.FTZ R133, R133, R195, R132 ;  /* 0x000000c385857223 */ /* 0x000fe20000010084 */
[----:B------:R-:W-:Y:S01]  /*a050*/  FMUL.FTZ R115, R86, R55 ;  /* 0x0000003756737220 */ /* 0x000fe20000410000 */
[----:B------:R-:W-:Y:S01]  /*a060*/  FADD.FTZ R180, R180, R87 ;  /* 0x00000057b4b47221 */ /* 0x000fe20000010000 */
[----:B------:R-:W-:Y:S01]  /*a070*/  FFMA.FTZ R117, R7, R229, R114 ;  /* 0x000000e507757223 */ /* 0x000fe20000010072 */
[----:B------:R-:W-:Y:S01]  /*a080*/  FADD.FTZ R196, -R196, R133 ;  /* 0x00000085c4c47221 */ /* 0x000fe20000010100 */
[-C--:B------:R-:W-:Y:S01]  /*a090*/  FFMA.FTZ R229, R158, -R115.reuse, R229 ;  /* 0x800000739ee57223 */ /* 0x080fe200000100e5 */
[----:B------:R-:W-:Y:S01]  /*a0a0*/  FFMA.FTZ R114, R160, -R115, R231 ;  /* 0x80000073a0727223 */ /* 0x000fe200000100e7 */
[C---:B------:R-:W-:Y:S01]  /*a0b0*/  FMUL.FTZ R115, R134.reuse, -R180 ;  /* 0x800000b486737220 */ /* 0x040fe20000410000 */
[----:B------:R-:W-:Y:S01]  /*a0c0*/  FMUL.FTZ R120, R134, -R196 ;  /* 0x800000c486787220 */ /* 0x000fe20000410000 */
[----:B------:R-:W-:-:S02]  /*a0d0*/  HADD2.F32 R87, -RZ, R57.H1_H1 ;  /* 0x30000039ff577230 */ /* 0x000fc40000004100 */
[----:B------:R-:W-:Y:S01]  /*a0e0*/  FFMA.FTZ R126, R6, R234, R117 ;  /* 0x000000ea067e7223 */ /* 0x000fe20000010075 */
[C---:B------:R-:W-:Y:S01]  /*a0f0*/  FFMA.FTZ R124, R135.reuse, R196, R115 ;  /* 0x000000c4877c7223 */ /* 0x040fe20000010073 */
[----:B------:R-:W-:Y:S01]  /*a100*/  FFMA.FTZ R122, R135, R180, -R120 ;  /* 0x000000b4877a7223 */ /* 0x000fe20000010878 */
[----:B------:R-:W-:Y:S01]  /*a110*/  FFMA.FTZ R127, R169, -R125, R222 ;  /* 0x8000007da97f7223 */ /* 0x000fe200000100de */
[----:B------:R-:W-:Y:S01]  /*a120*/  FMUL.FTZ R119, R87, R54 ;  /* 0x0000003657777220 */ /* 0x000fe20000410000 */
[----:B------:R-:W-:Y:S01]  /*a130*/  FADD.FTZ R197, -R197, R124 ;  /* 0x0000007cc5c57221 */ /* 0x000fe20000010100 */
[----:B------:R-:W-:Y:S01]  /*a140*/  FADD.FTZ R181, R181, R122 ;  /* 0x0000007ab5b57221 */ /* 0x000fe20000010000 */
[----:B------:R-:W-:Y:S01]  /*a150*/  FFMA.FTZ R121, R5, R233, R126 ;  /* 0x000000e905797223 */ /* 0x000fe2000001007e */
[----:B------:R-:W-:Y:S01]  /*a160*/  FFMA.FTZ R234, R163, -R119, R234 ;  /* 0x80000077a3ea7223 */ /* 0x000fe200000100ea */
[C---:B------:R-:W-:Y:S01]  /*a170*/  FMUL.FTZ R122, R136.reuse, -R197 ;  /* 0x800000c5887a7220 */ /* 0x040fe20000410000 */
[----:B------:R-:W-:Y:S01]  /*a180*/  FFMA.FTZ R115, R161, -R119, R232 ;  /* 0x80000077a1737223 */ /* 0x000fe200000100e8 */
[-C--:B------:R-:W-:Y:S01]  /*a190*/  FMUL.FTZ R136, R136, -R181.reuse ;  /* 0x800000b588887220 */ /* 0x080fe20000410000 */
[----:B------:R-:W-:Y:S01]  /*a1a0*/  FFMA.FTZ R124, R4, R228, R121 ;  /* 0x000000e4047c7223 */ /* 0x000fe20000010079 */
[----:B------:R-:W-:Y:S01]  /*a1b0*/  FFMA.FTZ R119, R137, R181, -R122 ;  /* 0x000000b589777223 */ /* 0x000fe2000001087a */
[----:B------:R-:W-:-:S02]  /*a1c0*/  HADD2.F32 R122, -RZ, R59.H0_H0 ;  /* 0x2000003bff7a7230 */ /* 0x000fc40000004100 */
[----:B------:R-:W-:Y:S01]  /*a1d0*/  FFMA.FTZ R137, R137, R197, R136 ;  /* 0x000000c589897223 */ /* 0x000fe20000010088 */
[----:B------:R-:W-:Y:S01]  /*a1e0*/  FMUL.FTZ R134, R172, UR56 ;  /* 0x00000038ac867c20 */ /* 0x000fe20008410000 */
[----:B------:R-:W-:Y:S01]  /*a1f0*/  FADD.FTZ R182, R182, R119 ;  /* 0x00000077b6b67221 */ /* 0x000fe20000010000 */
[----:B------:R-:W-:Y:S01]  /*a200*/  FFMA.FTZ R119, R3, R218, R124 ;  /* 0x000000da03777223 */ /* 0x000fe2000001007c */
[----:B------:R-:W-:Y:S01]  /*a210*/  FMUL.FTZ R121, R122, R51 ;  /* 0x000000337a797220 */ /* 0x000fe20000410000 */
[----:B------:R-:W-:Y:S01]  /*a220*/  FADD.FTZ R198, -R198, R137 ;  /* 0x00000089c6c67221 */ /* 0x000fe20000010100 */
[----:B------:R-:W-:Y:S01]  /*a230*/  FFMA.FTZ R129, R193, UR55, -R134 ;  /* 0x00000037c1817c23 */ /* 0x000fe20008010886 */
[----:B------:R-:W-:Y:S01]  /*a240*/  FFMA.FTZ R135, R172, UR55, R67 ;  /* 0x00000037ac877c23 */ /* 0x000fe20008010043 */
[-C--:B------:R-:W-:Y:S01]  /*a250*/  FFMA.FTZ R218, R166, -R121.reuse, R218 ;  /* 0x80000079a6da7223 */ /* 0x080fe200000100da */
[----:B------:R-:W-:Y:S01]  /*a260*/  FFMA.FTZ R128, R168, -R121, R217 ;  /* 0x80000079a8807223 */ /* 0x000fe200000100d9 */
[C---:B------:R-:W-:Y:S01]  /*a270*/  FMUL.FTZ R121, R138.reuse, -R182 ;  /* 0x800000b68a797220 */ /* 0x040fe20000410000 */
[-C--:B------:R-:W-:Y:S01]  /*a280*/  FMUL.FTZ R124, R138, -R198.reuse ;  /* 0x800000c68a7c7220 */ /* 0x080fe20000410000 */
[----:B------:R-:W-:Y:S01]  /*a290*/  SHF.L.U32 R136, R105, 0x5, RZ ;  /* 0x0000000569887819 */ /* 0x000fe200000006ff */
[----:B------:R-:W-:Y:S01]  /*a2a0*/  FMUL.FTZ R134, R128, R129 ;  /* 0x0000008180867220 */ /* 0x000fe20000410000 */
[C---:B------:R-:W-:Y:S01]  /*a2b0*/  FFMA.FTZ R130, R139.reuse, R198, R121 ;  /* 0x000000c68b827223 */ /* 0x040fe20000010079 */
[----:B------:R-:W-:Y:S01]  /*a2c0*/  FFMA.FTZ R126, R139, R182, -R124 ;  /* 0x000000b68b7e7223 */ /* 0x000fe2000001087c */
[----:B------:R-:W-:Y:S01]  /*a2d0*/  FMUL.FTZ R121, R188, UR56 ;  /* 0x00000038bc797c20 */ /* 0x000fe20008410000 */
[----:B------:R-:W-:Y:S01]  /*a2e0*/  FFMA.FTZ R124, R169, R188, R123 ;  /* 0x000000bca97c7223 */ /* 0x000fe2000001007b */
[----:B------:R-:W-:Y:S01]  /*a2f0*/  FADD.FTZ R199, -R199, R130 ;  /* 0x00000082c7c77221 */ /* 0x000fe20000010100 */
[----:B------:R-:W-:Y:S01]  /*a300*/  FADD.FTZ R183, R183, R126 ;  /* 0x0000007eb7b77221 */ /* 0x000fe20000010000 */
[C---:B------:R-:W-:Y:S01]  /*a310*/  FFMA.FTZ R126, R204.reuse, UR55, -R121 ;  /* 0x00000037cc7e7c23 */ /* 0x040fe20008010879 */
[-C--:B------:R-:W-:Y:S01]  /*a320*/  FMUL.FTZ R204, R204, R50.reuse ;  /* 0x00000032cccc7220 */ /* 0x080fe20000410000 */
[C---:B------:R-:W-:Y:S01]  /*a330*/  FMUL.FTZ R64, R140.reuse, -R199 ;  /* 0x800000c78c407220 */ /* 0x040fe20000410000 */
[-C--:B------:R-:W-:Y:S01]  /*a340*/  FMUL.FTZ R140, R140, -R183.reuse ;  /* 0x800000b78c8c7220 */ /* 0x080fe20000410000 */
[----:B------:R-:W-:Y:S01]  /*a350*/  FMUL.FTZ R188, R188, R50 ;  /* 0x00000032bcbc7220 */ /* 0x000fe20000410000 */
[----:B------:R-:W-:Y:S01]  /*a360*/  FMUL.FTZ R126, R173, R126 ;  /* 0x0000007ead7e7220 */ /* 0x000fe20000410000 */
[C---:B------:R-:W-:Y:S01]  /*a370*/  FFMA.FTZ R65, R141.reuse, R183, -R64 ;  /* 0x000000b78d417223 */ /* 0x040fe20000010840 */
[----:B------:R-:W-:Y:S01]  /*a380*/  FFMA.FTZ R141, R141, R199, R140 ;  /* 0x000000c78d8d7223 */ /* 0x000fe2000001008c */
[----:B------:R-:W-:Y:S01]  /*a390*/  FMUL.FTZ R64, R173, R204 ;  /* 0x000000ccad407220 */ /* 0x000fe20000410000 */
[C---:B------:R-:W-:Y:S01]  /*a3a0*/  FFMA.FTZ R126, R127.reuse, R66, R126 ;  /* 0x000000427f7e7223 */ /* 0x040fe2000001007e */
[----:B------:R-:W-:Y:S01]  /*a3b0*/  FADD.FTZ R184, R184, R65 ;  /* 0x00000041b8b87221 */ /* 0x000fe20000010000 */
[----:B------:R-:W-:Y:S01]  /*a3c0*/  FADD.FTZ R200, -R200, R141 ;  /* 0x0000008dc8c87221 */ /* 0x000fe20000010100 */
[-C--:B------:R-:W-:Y:S01]  /*a3d0*/  FFMA.FTZ R125, R127, R188.reuse, R64 ;  /* 0x000000bc7f7d7223 */ /* 0x080fe20000010040 */
[----:B------:R-:W-:Y:S01]  /*a3e0*/  FMUL.FTZ R123, R173, R188 ;  /* 0x000000bcad7b7220 */ /* 0x000fe20000410000 */
[C---:B------:R-:W-:Y:S01]  /*a3f0*/  FMUL.FTZ R65, R142.reuse, -R184 ;  /* 0x800000b88e417220 */ /* 0x040fe20000410000 */
[----:B------:R-:W-:Y:S01]  /*a400*/  FMUL.FTZ R64, R142, -R200 ;  /* 0x800000c88e407220 */ /* 0x000fe20000410000 */
[----:B------:R-:W-:Y:S01]  /*a410*/  FMUL.FTZ R121, R168, R193 ;  /* 0x000000c1a8797220 */ /* 0x000fe20000410000 */
[----:B------:R-:W-:Y:S01]  /*a420*/  FFMA.FTZ R123, R127, R204, -R123 ;  /* 0x000000cc7f7b7223 */ /* 0x000fe2000001087b */
[C---:B------:R-:W-:Y:S01]  /*a430*/  FFMA.FTZ R130, R143.reuse, R200, R65 ;  /* 0x000000c88f827223 */ /* 0x040fe20000010041 */
[----:B------:R-:W-:Y:S01]  /*a440*/  FFMA.FTZ R66, R143, R184, -R64 ;  /* 0x000000b88f427223 */ /* 0x000fe20000010840 */
[----:B------:R-:W-:Y:S01]  /*a450*/  FMUL.FTZ R193, R193, R51 ;  /* 0x00000033c1c17220 */ /* 0x000fe20000410000 */
[----:B------:R-:W-:-:S02]  /*a460*/  HADD2.F32 R117, -RZ, R58.H1_H1 ;  /* 0x3000003aff757230 */ /* 0x000fc40000004100 */
[----:B------:R-:W-:Y:S01]  /*a470*/  FADD.FTZ R201, -R201, R130 ;  /* 0x00000082c9c97221 */ /* 0x000fe20000010100 */
[----:B------:R-:W-:Y:S01]  /*a480*/  FADD.FTZ R185, R185, R66 ;  /* 0x00000042b9b97221 */ /* 0x000fe20000010000 */
[----:B------:R-:W-:Y:S01]  /*a490*/  FMUL.FTZ R67, R172, R51 ;  /* 0x00000033ac437220 */ /* 0x000fe20000410000 */
[----:B------:R-:W-:Y:S01]  /*a4a0*/  FMUL.FTZ R137, R128, R193 ;  /* 0x000000c180897220 */ /* 0x000fe20000410000 */
[C---:B------:R-:W-:Y:S01]  /*a4b0*/  FMUL.FTZ R66, R144.reuse, -R201 ;  /* 0x800000c990427220 */ /* 0x040fe20000410000 */
[----:B------:R-:W-:Y:S01]  /*a4c0*/  FMUL.FTZ R144, R144, -R185 ;  /* 0x800000b990907220 */ /* 0x000fe20000410000 */
[----:B------:R-:W-:Y:S01]  /*a4d0*/  FMUL.FTZ R133, R117, R52 ;  /* 0x0000003475857220 */ /* 0x000fe20000410000 */
[----:B------:R-:W-:Y:S01]  /*a4e0*/  FFMA.FTZ R129, R218, R67, R137 ;  /* 0x00000043da817223 */ /* 0x000fe20000010089 */
[C---:B------:R-:W-:Y:S01]  /*a4f0*/  FFMA.FTZ R127, R145.reuse, R185, -R66 ;  /* 0x000000b9917f7223 */ /* 0x040fe20000010842 */
[----:B------:R-:W-:Y:S01]  /*a500*/  FFMA.FTZ R145, R145, R201, R144 ;  /* 0x000000c991917223 */ /* 0x000fe20000010090 */
[----:B------:R-:W-:Y:S01]  /*a510*/  FMUL.FTZ R137, R174, UR56 ;  /* 0x00000038ae897c20 */ /* 0x000fe20008410000 */
[----:B------:R-:W-:Y:S01]  /*a520*/  FMUL.FTZ R130, R128, R67 ;  /* 0x0000004380827220 */ /* 0x000fe20000410000 */
[----:B------:R-:W-:Y:S01]  /*a530*/  FADD.FTZ R186, R186, R127 ;  /* 0x0000007fbaba7221 */ /* 0x000fe20000010000 */
[----:B------:R-:W-:Y:S01]  /*a540*/  FADD.FTZ R202, -R202, R145 ;  /* 0x00000091caca7221 */ /* 0x000fe20000010100 */
[----:B------:R-:W-:Y:S01]  /*a550*/  FFMA.FTZ R127, R218, R135, R134 ;  /* 0x00000087da7f7223 */ /* 0x000fe20000010086 */
[----:B------:R-:W-:Y:S01]  /*a560*/  IADD3 R141, R136, 0x3, RZ ;  /* 0x00000003888d7810 */ /* 0x000fe20007ffe0ff */
[C---:B------:R-:W-:Y:S01]  /*a570*/  FMUL.FTZ R135, R146.reuse, -R186 ;  /* 0x800000ba92877220 */ /* 0x040fe20000410000 */
[----:B------:R-:W-:Y:S01]  /*a580*/  FMUL.FTZ R66, R146, -R202 ;  /* 0x800000ca92427220 */ /* 0x000fe20000410000 */
[----:B------:R-:W-:Y:S01]  /*a590*/  FMUL.FTZ R128, R167, R192 ;  /* 0x000000c0a7807220 */ /* 0x000fe20000410000 */
[-C--:B------:R-:W-:Y:S01]  /*a5a0*/  FFMA.FTZ R132, R165, -R133.reuse, R228 ;  /* 0x80000085a5847223 */ /* 0x080fe200000100e4 */
[C---:B------:R-:W-:Y:S01]  /*a5b0*/  FFMA.FTZ R134, R147.reuse, R202, R135 ;  /* 0x000000ca93867223 */ /* 0x040fe20000010087 */
[C---:B------:R-:W-:Y:S01]  /*a5c0*/  IADD3 R135, R136.reuse, 0x1, RZ ;  /* 0x0000000188877810 */ /* 0x040fe20007ffe0ff */
[----:B------:R-:W-:Y:S01]  /*a5d0*/  FFMA.FTZ R66, R147, R186, -R66 ;  /* 0x000000ba93427223 */ /* 0x000fe20000010842 */
[----:B------:R-:W-:Y:S01]  /*a5e0*/  IADD3 R139, R136, 0x2, RZ ;  /* 0x00000002888b7810 */ /* 0x000fe20007ffe0ff */
[----:B------:R-:W-:Y:S01]  /*a5f0*/  FFMA.FTZ R133, R167, -R133, R236 ;  /* 0x80000085a7857223 */ /* 0x000fe200000100ec */
[----:B------:R-:W-:Y:S01]  /*a600*/  LEA.HI.SX32 R147, R135, R136, 0x1b ;  /* 0x0000008887937211 */ /* 0x000fe200078fdaff */
[----:B------:R-:W-:Y:S01]  /*a610*/  FADD.FTZ R187, R187, R66 ;  /* 0x00000042bbbb7221 */ /* 0x000fe20000010000 */
[C---:B------:R-:W-:Y:S01]  /*a620*/  FMUL.FTZ R135, R192.reuse, UR56 ;  /* 0x00000038c0877c20 */ /* 0x040fe20008410000 */
[C---:B------:R-:W-:Y:S01]  /*a630*/  FFMA.FTZ R66, R192.reuse, UR55, -R137 ;  /* 0x00000037c0427c23 */ /* 0x040fe20008010889 */
[----:B------:R-:W-:Y:S01]  /*a640*/  FMUL.FTZ R192, R192, R52 ;  /* 0x00000034c0c07220 */ /* 0x000fe20000410000 */
[----:B------:R-:W-:Y:S01]  /*a650*/  LEA.HI.SX32 R167, R141, R136, 0x1b ;  /* 0x000000888da77211 */ /* 0x000fe200078fdaff */
[----:B------:R-:W-:Y:S01]  /*a660*/  FFMA.FTZ R128, R165, R174, R128 ;  /* 0x000000aea5807223 */ /* 0x000fe20000010080 */
[C---:B------:R-:W-:Y:S01]  /*a670*/  FFMA.FTZ R141, R174.reuse, UR55, R135 ;  /* 0x00000037ae8d7c23 */ /* 0x040fe20008010087 */
[----:B------:R-:W-:Y:S01]  /*a680*/  LEA.HI.SX32 R165, R139, R136, 0x1b ;  /* 0x000000888ba57211 */ /* 0x000fe200078fdaff */
[----:B------:R-:W-:Y:S01]  /*a690*/  FMUL.FTZ R174, R174, R52 ;  /* 0x00000034aeae7220 */ /* 0x000fe20000410000 */
[----:B------:R-:W-:Y:S01]  /*a6a0*/  FMUL.FTZ R139, R133, R192 ;  /* 0x000000c0858b7220 */ /* 0x000fe20000410000 */
[----:B------:R-:W-:Y:S01]  /*a6b0*/  FADD.FTZ R203, -R203, R134 ;  /* 0x00000086cbcb7221 */ /* 0x000fe20000010100 */
[C---:B------:R-:W-:Y:S01]  /*a6c0*/  FMUL.FTZ R134, R133.reuse, R66 ;  /* 0x0000004285867220 */ /* 0x040fe20000410000 */
[-C--:B------:R-:W-:Y:S01]  /*a6d0*/  FMUL.FTZ R143, R133, R174.reuse ;  /* 0x000000ae858f7220 */ /* 0x080fe20000410000 */
[----:B------:R-:W-:Y:S01]  /*a6e0*/  FFMA.FTZ R133, R132, R174, R139 ;  /* 0x000000ae84857223 */ /* 0x000fe2000001008b */
[-C--:B------:R-:W-:Y:S01]  /*a6f0*/  FMUL.FTZ R139, R203, R97.reuse ;  /* 0x00000061cb8b7220 */ /* 0x080fe20000410000 */
[----:B------:R-:W-:Y:S01]  /*a700*/  LEA.HI.SX32 R145, R136, R136, 0x1b ;  /* 0x0000008888917211 */ /* 0x000fe200078fdaff */
[C---:B------:R-:W-:Y:S01]  /*a710*/  FFMA.FTZ R66, R132.reuse, R192, -R143 ;  /* 0x000000c084427223 */ /* 0x040fe2000001088f */
[----:B------:R-:W-:Y:S01]  /*a720*/  FMUL.FTZ R137, R187, R97 ;  /* 0x00000061bb897220 */ /* 0x000fe20000410000 */
[----:B------:R-:W-:Y:S01]  /*a730*/  FFMA.FTZ R132, R132, R141, R134 ;  /* 0x0000008d84847223 */ /* 0x000fe20000010086 */
[----:B------:R-:W-:Y:S01]  /*a740*/  FMUL.FTZ R143, R202, R96 ;  /* 0x00000060ca8f7220 */ /* 0x000fe20000410000 */
[----:B------:R-:W-:Y:S01]  /*a750*/  FMUL.FTZ R134, R70, R139 ;  /* 0x0000008b46867220 */ /* 0x000fe20000410000 */
[----:B------:R-:W-:Y:S01]  /*a760*/  LEA R135, R145, R102, 0x2 ;  /* 0x0000006691877211 */ /* 0x000fe200078e10ff */
[----:B------:R-:W-:Y:S01]  /*a770*/  FMUL.FTZ R138, R68, R137 ;  /* 0x00000089448a7220 */ /* 0x000fe20000410000 */
[----:B------:R-:W-:Y:S01]  /*a780*/  FMUL.FTZ R141, R186, R96 ;  /* 0x00000060ba8d7220 */ /* 0x000fe20000410000 */
[----:B------:R-:W-:Y:S01]  /*a790*/  FMUL.FTZ R145, R208, R143 ;  /* 0x0000008fd0917220 */ /* 0x000fe20000410000 */
[CC--:B------:R-:W-:Y:S01]  /*a7a0*/  FFMA.FTZ R134, R237.reuse, R137.reuse, R134 ;  /* 0x00000089ed867223 */ /* 0x0c0fe20000010086 */
[----:B------:R-:W-:Y:S01]  /*a7b0*/  FMUL.FTZ R136, R70, R137 ;  /* 0x0000008946887220 */ /* 0x000fe20000410000 */
[----:B------:R0:W-:Y:S01]  /*a7c0*/  STS [R135+0x2100], R138 ;  /* 0x0021008a87007388 */ /* 0x0001e20000000800 */
[-C--:B------:R-:W-:Y:S01]  /*a7d0*/  FFMA.FTZ R145, R206, R141.reuse, R145 ;  /* 0x0000008dce917223 */ /* 0x080fe20000010091 */
[----:B------:R-:W-:Y:S01]  /*a7e0*/  FADD.FTZ R134, RZ, R134 ;  /* 0x00000086ff867221 */ /* 0x000fe20000010000 */
[----:B------:R-:W-:Y:S01]  /*a7f0*/  FFMA.FTZ R121, R166, R172, R121 ;  /* 0x000000aca6797223 */ /* 0x000fe20000010079 */
[----:B------:R-:W-:Y:S01]  /*a800*/  FMUL.FTZ R137, R208, R141 ;  /* 0x0000008dd0897220 */ /* 0x000fe20000410000 */
[-C--:B------:R-:W-:Y:S01]  /*a810*/  FFMA.FTZ R136, R237, R139.reuse, -R136 ;  /* 0x0000008bed887223 */ /* 0x080fe20000010888 */
[----:B------:R-:W-:Y:S01]  /*a820*/  LEA R166, R147, R102, 0x2 ;  /* 0x0000006693a67211 */ /* 0x000fe200078e10ff */
[----:B------:R-:W-:Y:S01]  /*a830*/  FMUL.FTZ R139, R68, R139 ;  /* 0x0000008b448b7220 */ /* 0x000fe20000410000 */
[----:B------:R-:W-:Y:S01]  /*a840*/  FMUL.FTZ R140, R201, R95 ;  /* 0x0000005fc98c7220 */ /* 0x000fe20000410000 */
[----:B------:R-:W-:-:S02]  /*a850*/  HADD2.F32 R74, -RZ, R62.H0_H0 ;  /* 0x2000003eff4a7230 */ /* 0x000fc40000004100 */
[----:B0-----:R-:W-:Y:S01]  /*a860*/  FMUL.FTZ R138, R185, R95 ;  /* 0x0000005fb98a7220 */ /* 0x001fe20000410000 */
[----:B------:R-:W-:Y:S01]  /*a870*/  LEA R168, R165, R102, 0x2 ;  /* 0x00000066a5a87211 */ /* 0x000fe200078e10ff */
[----:B------:R-:W-:Y:S01]  /*a880*/  FMUL.FTZ R141, R69, R141 ;  /* 0x0000008d458d7220 */ /* 0x000fe20000410000 */
[----:B------:R-:W-:Y:S01]  /*a890*/  FADD.FTZ R134, R134, R145 ;  /* 0x0000009186867221 */ /* 0x000fe20000010000 */
[-C--:B------:R-:W-:Y:S01]  /*a8a0*/  FFMA.FTZ R137, R206, R143.reuse, -R137 ;  /* 0x0000008fce897223 */ /* 0x080fe20000010889 */
[----:B------:R-:W-:Y:S01]  /*a8b0*/  FADD.FTZ R136, RZ, R136 ;  /* 0x00000088ff887221 */ /* 0x000fe20000010000 */
[----:B------:R-:W-:Y:S01]  /*a8c0*/  FMUL.FTZ R144, R184, R94 ;  /* 0x0000005eb8907220 */ /* 0x000fe20000410000 */
[C---:B------:R-:W-:Y:S01]  /*a8d0*/  FMUL.FTZ R145, R209.reuse, R138 ;  /* 0x0000008ad1917220 */ /* 0x040fe20000410000 */
[----:B------:R-:W-:Y:S01]  /*a8e0*/  FMUL.FTZ R142, R209, R140 ;  /* 0x0000008cd18e7220 */ /* 0x000fe20000410000 */
[----:B------:R0:W-:Y:S01]  /*a8f0*/  STS [R166+0x2104], R139 ;  /* 0x0021048ba6007388 */ /* 0x0001e20000000800 */
[----:B------:R-:W-:Y:S01]  /*a900*/  LEA R170, R167, R102, 0x2 ;  /* 0x00000066a7aa7211 */ /* 0x000fe200078e10ff */
[----:B------:R-:W-:Y:S01]  /*a910*/  FMUL.FTZ R143, R69, R143 ;  /* 0x0000008f458f7220 */ /* 0x000fe20000410000 */
[-C--:B------:R-:W-:Y:S01]  /*a920*/  FMUL.FTZ R76, R74, R93.reuse ;  /* 0x0000005d4a4c7220 */ /* 0x080fe20000410000 */
[----:B------:R1:W-:Y:S01]  /*a930*/  STS [R168+0x2108], R141 ;  /* 0x0021088da8007388 */ /* 0x0003e20000000800 */
[----:B------:R-:W-:Y:S01]  /*a940*/  FMUL.FTZ R146, R200, R94 ;  /* 0x0000005ec8927220 */ /* 0x000fe20000410000 */
[----:B------:R-:W-:Y:S01]  /*a950*/  FADD.FTZ R136, R136, R137 ;  /* 0x0000008988887221 */ /* 0x000fe20000010000 */
[C---:B------:R-:W-:Y:S01]  /*a960*/  FFMA.FTZ R145, R205.reuse, R140, -R145 ;  /* 0x0000008ccd917223 */ /* 0x040fe20000010891 */
[----:B------:R-:W-:Y:S01]  /*a970*/  FFMA.FTZ R137, R205, R138, R142 ;  /* 0x0000008acd897223 */ /* 0x000fe2000001008e */
[----:B------:R-:W-:Y:S01]  /*a980*/  FFMA.FTZ R211, R118, -R76, R211 ;  /* 0x8000004c76d37223 */ /* 0x000fe200000100d3 */
[C---:B0-----:R-:W-:Y:S01]  /*a990*/  FMUL.FTZ R139, R73.reuse, R146 ;  /* 0x00000092498b7220 */ /* 0x041fe20000410000 */
[----:B------:R0:W-:Y:S01]  /*a9a0*/  STS [R170+0x210c], R143 ;  /* 0x00210c8faa007388 */ /* 0x0001e20000000800 */
[----:B------:R-:W-:Y:S01]  /*a9b0*/  FFMA.FTZ R76, R148, -R76, R213 ;  /* 0x8000004c944c7223 */ /* 0x000fe200000100d5 */
[----:B------:R-:W-:Y:S01]  /*a9c0*/  FADD.FTZ R136, R136, R145 ;  /* 0x0000009188887221 */ /* 0x000fe20000010000 */
[----:B-1----:R-:W-:Y:S01]  /*a9d0*/  FMUL.FTZ R141, R73, R144 ;  /* 0x00000090498d7220 */ /* 0x002fe20000410000 */
[----:B------:R-:W-:Y:S01]  /*a9e0*/  FMUL.FTZ R138, R72, R138 ;  /* 0x0000008a488a7220 */ /* 0x000fe20000410000 */
[----:B------:R-:W-:Y:S01]  /*a9f0*/  FADD.FTZ R134, R134, R137 ;  /* 0x0000008986867221 */ /* 0x000fe20000010000 */
[-C--:B------:R-:W-:Y:S01]  /*aa00*/  FMUL.FTZ R137, R183, R93.reuse ;  /* 0x0000005db7897220 */ /* 0x080fe20000410000 */
[C---:B------:R-:W-:Y:S01]  /*aa10*/  FFMA.FTZ R141, R210.reuse, R146, -R141 ;  /* 0x00000092d28d7223 */ /* 0x040fe2000001088d */
[----:B------:R-:W-:Y:S01]  /*aa20*/  FFMA.FTZ R139, R210, R144, R139 ;  /* 0x00000090d28b7223 */ /* 0x000fe2000001008b */
[----:B------:R1:W-:Y:S01]  /*aa30*/  STS [R135+0x2110], R138 ;  /* 0x0021108a87007388 */ /* 0x0003e20000000800 */
[----:B0-----:R-:W-:Y:S01]  /*aa40*/  FMUL.FTZ R143, R199, R93 ;  /* 0x0000005dc78f7220 */ /* 0x001fe20000410000 */
[-C--:B------:R-:W-:Y:S01]  /*aa50*/  FMUL.FTZ R170, R198, R92.reuse ;  /* 0x0000005cc6aa7220 */ /* 0x080fe20000410000 */
[----:B------:R-:W-:Y:S01]  /*aa60*/  FADD.FTZ R136, R136, R141 ;  /* 0x0000008d88887221 */ /* 0x000fe20000010000 */
[----:B------:R-:W-:Y:S01]  /*aa70*/  FMUL.FTZ R168, R182, R92 ;  /* 0x0000005cb6a87220 */ /* 0x000fe20000410000 */
[----:B------:R-:W-:Y:S01]  /*aa80*/  FMUL.FTZ R142, R76, R143 ;  /* 0x0000008f4c8e7220 */ /* 0x000fe20000410000 */
[----:B------:R-:W-:Y:S01]  /*aa90*/  FMUL.FTZ R141, R77, R170 ;  /* 0x000000aa4d8d7220 */ /* 0x000fe20000410000 */
[----:B------:R-:W-:Y:S01]  /*aaa0*/  FADD.FTZ R134, R134, R139 ;  /* 0x0000008b86867221 */ /* 0x000fe20000010000 */
[-C--:B------:R-:W-:Y:S01]  /*aab0*/  FMUL.FTZ R166, R74, R137.reuse ;  /* 0x000000894aa67220 */ /* 0x080fe20000410000 */
[CC--:B------:R-:W-:Y:S01]  /*aac0*/  FFMA.FTZ R139, R211.reuse, R137.reuse, R142 ;  /* 0x00000089d38b7223 */ /* 0x0c0fe2000001008e */
[----:B-1----:R-:W-:Y:S01]  /*aad0*/  FMUL.FTZ R138, R76, R137 ;  /* 0x000000894c8a7220 */ /* 0x002fe20000410000 */
[----:B------:R-:W-:Y:S01]  /*aae0*/  FMUL.FTZ R140, R72, R140 ;  /* 0x0000008c488c7220 */ /* 0x000fe20000410000 */
[----:B------:R-:W-:Y:S01]  /*aaf0*/  FFMA.FTZ R137, R216, R168, R141 ;  /* 0x000000a8d8897223 */ /* 0x000fe2000001008d */
[-C--:B------:R-:W-:Y:S01]  /*ab00*/  FMUL.FTZ R142, R74, R143.reuse ;  /* 0x0000008f4a8e7220 */ /* 0x080fe20000410000 */
[----:B------:R-:W-:Y:S01]  /*ab10*/  FFMA.FTZ R141, R211, R143, -R138 ;  /* 0x0000008fd38d7223 */ /* 0x000fe2000001088a */
[-C--:B------:R-:W-:Y:S01]  /*ab20*/  FMUL.FTZ R143, R197, R91.reuse ;  /* 0x0000005bc58f7220 */ /* 0x080fe20000410000 */
[C---:B------:R-:W-:Y:S01]  /*ab30*/  FMUL.FTZ R144, R71.reuse, R144 ;  /* 0x0000009047907220 */ /* 0x040fe20000410000 */
[----:B------:R-:W-:Y:S01]  /*ab40*/  FMUL.FTZ R146, R71, R146 ;  /* 0x0000009247927220 */ /* 0x000fe20000410000 */
[----:B------:R0:W-:Y:S01]  /*ab50*/  STS [R135+0x2114], R140 ;  /* 0x0021148c87007388 */ /* 0x0001e20000000800 */
[----:B------:R-:W-:Y:S01]  /*ab60*/  FMUL.FTZ R147, R181, R91 ;  /* 0x0000005bb5937220 */ /* 0x000fe20000410000 */
[----:B------:R-:W-:-:S02]  /*ab70*/  HADD2.F32 R82, -RZ, R56.H0_H0 ;  /* 0x20000038ff527230 */ /* 0x000fc40000004100 */
[----:B------:R-:W-:Y:S01]  /*ab80*/  FMUL.FTZ R172, R180, R90 ;  /* 0x0000005ab4ac7220 */ /* 0x000fe20000410000 */
[----:B------:R1:W-:Y:S01]  /*ab90*/  STS [R135+0x2118], R144 ;  /* 0x0021189087007388 */ /* 0x0003e20000000800 */
[----:B------:R-:W-:Y:S01]  /*aba0*/  FMUL.FTZ R145, R77, R168 ;  /* 0x000000a84d917220 */ /* 0x000fe20000410000 */
[----:B------:R-:W-:Y:S01]  /*abb0*/  FMUL.FTZ R65, R171, R188 ;  /* 0x000000bcab417220 */ /* 0x000fe20000410000 */
[----:B------:R-:W-:Y:S01]  /*abc0*/  FMUL.FTZ R168, R75, R168 ;  /* 0x000000a84ba87220 */ /* 0x000fe20000410000 */
[----:B------:R2:W-:Y:S01]  /*abd0*/  STS [R135+0x211c], R146 ;  /* 0x00211c9287007388 */ /* 0x0005e20000000800 */
[C---:B------:R-:W-:Y:S01]  /*abe0*/  FMUL.FTZ R64, R171.reuse, R204 ;  /* 0x000000ccab407220 */ /* 0x040fe20000410000 */
[----:B0-----:R-:W-:Y:S01]  /*abf0*/  FMUL.FTZ R140, R80, R143 ;  /* 0x0000008f508c7220 */ /* 0x001fe20000410000 */
[----:B------:R-:W-:Y:S01]  /*ac00*/  FFMA.FTZ R126, R171, R124, R126 ;  /* 0x0000007cab7e7223 */ /* 0x000fe2000001007e */
[----:B------:R-:W-:Y:S01]  /*ac10*/  FMUL.FTZ R188, R196, R90 ;  /* 0x0000005ac4bc7220 */ /* 0x000fe20000410000 */
[----:B------:R-:W-:Y:S01]  /*ac20*/  FMUL.FTZ R84, R82, R89 ;  /* 0x0000005952547220 */ /* 0x000fe20000410000 */
[-C--:B------:R-:W-:Y:S01]  /*ac30*/  FFMA.FTZ R140, R215, R147.reuse, R140 ;  /* 0x00000093d78c7223 */ /* 0x080fe2000001008c */
[----:B-1----:R-:W-:Y:S01]  /*ac40*/  FMUL.FTZ R144, R80, R147 ;  /* 0x0000009350907220 */ /* 0x002fe20000410000 */
[----:B------:R-:W-:Y:S01]  /*ac50*/  FMUL.FTZ R165, R179, R89 ;  /* 0x00000059b3a57220 */ /* 0x000fe20000410000 */
[----:B------:R-:W-:Y:S01]  /*ac60*/  FMUL.FTZ R171, R189, R55 ;  /* 0x00000037bdab7220 */ /* 0x000fe20000410000 */
[----:B--2---:R-:W-:Y:S01]  /*ac70*/  FMUL.FTZ R146, R78, R147 ;  /* 0x000000934e927220 */ /* 0x004fe20000410000 */
[----:B------:R-:W-:Y:S01]  /*ac80*/  FMUL.FTZ R147, R81, R172 ;  /* 0x000000ac51937220 */ /* 0x000fe20000410000 */
[----:B------:R0:W-:Y:S01]  /*ac90*/  STS [R135+0x2124], R142 ;  /* 0x0021248e87007388 */ /* 0x0001e20000000800 */
[----:B------:R-:W-:Y:S01]  /*aca0*/  FFMA.FTZ R138, R216, R170, -R145 ;  /* 0x000000aad88a7223 */ /* 0x000fe20000010891 */
[----:B------:R-:W-:Y:S01]  /*acb0*/  FFMA.FTZ R213, R13, -R213, R212 ;  /* 0x800000d50dd57223 */ /* 0x000fe200000100d4 */
[----:B------:R-:W-:Y:S01]  /*acc0*/  FMUL.FTZ R145, R81, R188 ;  /* 0x000000bc51917220 */ /* 0x000fe20000410000 */
[----:B------:R1:W-:Y:S01]  /*acd0*/  STS [R135+0x2128], R168 ;  /* 0x002128a887007388 */ /* 0x0003e20000000800 */
[----:B------:R-:W-:Y:S01]  /*ace0*/  FFMA.FTZ R223, R154, -R84, R223 ;  /* 0x800000549adf7223 */ /* 0x000fe200000100df */
[----:B------:R-:W-:Y:S01]  /*acf0*/  FMUL.FTZ R170, R75, R170 ;  /* 0x000000aa4baa7220 */ /* 0x000fe20000410000 */
[----:B------:R-:W-:Y:S01]  /*ad00*/  FFMA.FTZ R84, R156, -R84, R225 ;  /* 0x800000549c547223 */ /* 0x000fe200000100e1 */
[----:B------:R2:W-:Y:S01]  /*ad10*/  STS [R135+0x2130], R146 ;  /* 0x0021309287007388 */ /* 0x0005e20000000800 */
[----:B------:R-:W-:Y:S01]  /*ad20*/  FMUL.FTZ R169, R195, R89 ;  /* 0x00000059c3a97220 */ /* 0x000fe20000410000 */
[----:B0-----:R-:W-:Y:S01]  /*ad30*/  FFMA.FTZ R142, R215, R143, -R144 ;  /* 0x0000008fd78e7223 */ /* 0x001fe20000010890 */
[----:B------:R-:W-:Y:S01]  /*ad40*/  FFMA.FTZ R144, R224, R188, -R147 ;  /* 0x000000bce0907223 */ /* 0x000fe20000010893 */
[----:B------:R-:W-:Y:S01]  /*ad50*/  FMUL.FTZ R147, R177, R55 ;  /* 0x00000037b1937220 */ /* 0x000fe20000410000 */
[----:B------:R0:W-:Y:S01]  /*ad60*/  STS [R135+0x2120], R166 ;  /* 0x002120a687007388 */ /* 0x0001e20000000800 */
[----:B-1----:R-:W-:Y:S01]  /*ad70*/  FMUL.FTZ R168, R82, R165 ;  /* 0x000000a552a87220 */ /* 0x002fe20000410000 */
[----:B------:R-:W-:Y:S01]  /*ad80*/  FMUL.FTZ R204, R194, R88 ;  /* 0x00000058c2cc7220 */ /* 0x000fe20000410000 */
[----:B------:R-:W-:Y:S01]  /*ad90*/  FFMA.FTZ R214, R12, -R214, R213 ;  /* 0x800000d60cd67223 */ /* 0x000fe200000100d5 */
[----:B------:R1:W-:Y:S01]  /*ada0*/  STS [R135+0x212c], R170 ;  /* 0x00212caa87007388 */ /* 0x0003e20000000800 */
[C---:B--2---:R-:W-:Y:S01]  /*adb0*/  FMUL.FTZ R146, R114.reuse, R171 ;  /* 0x000000ab72927220 */ /* 0x044fe20000410000 */
[----:B------:R-:W-:Y:S01]  /*adc0*/  FMUL.FTZ R167, R85, R204 ;  /* 0x000000cc55a77220 */ /* 0x000fe20000410000 */
[----:B------:R-:W-:Y:S01]  /*add0*/  FFMA.FTZ R219, R11, -R219, R214 ;  /* 0x800000db0bdb7223 */ /* 0x000fe200000100d6 */
[----:B------:R2:W-:Y:S01]  /*ade0*/  STS [R135+0x2140], R168 ;  /* 0x002140a887007388 */ /* 0x0005e20000000800 */
[----:B------:R-:W-:Y:S01]  /*adf0*/  FMUL.FTZ R212, R114, R147 ;  /* 0x0000009372d47220 */ /* 0x000fe20000410000 */
[----:B0-----:R-:W-:Y:S01]  /*ae00*/  FMUL.FTZ R166, R78, R143 ;  /* 0x0000008f4ea67220 */ /* 0x001fe20000410000 */
[-C--:B------:R-:W-:Y:S01]  /*ae10*/  FFMA.FTZ R143, R224, R172.reuse, R145 ;  /* 0x000000ace08f7223 */ /* 0x080fe20000010091 */
[----:B------:R-:W-:Y:S01]  /*ae20*/  FMUL.FTZ R172, R79, R172 ;  /* 0x000000ac4fac7220 */ /* 0x000fe20000410000 */
[----:B------:R-:W-:Y:S01]  /*ae30*/  FFMA.FTZ R145, R229, R147, R146 ;  /* 0x00000093e5917223 */ /* 0x000fe20000010092 */
[----:B------:R-:W-:Y:S01]  /*ae40*/  FMUL.FTZ R146, R84, R169 ;  /* 0x000000a954927220 */ /* 0x000fe20000410000 */
[----:B-1----:R-:W-:Y:S01]  /*ae50*/  FMUL.FTZ R170, R178, R88 ;  /* 0x00000058b2aa7220 */ /* 0x002fe20000410000 */
[----:B------:R0:W-:Y:S01]  /*ae60*/  STS [R135+0x2134], R166 ;  /* 0x002134a687007388 */ /* 0x0001e20000000800 */
[----:B------:R-:W-:Y:S01]  /*ae70*/  FMUL.FTZ R214, R86, R147 ;  /* 0x0000009356d67220 */ /* 0x000fe20000410000 */
[----:B--2---:R-:W-:Y:S01]  /*ae80*/  FADD.FTZ R168, R134, R139 ;  /* 0x0000008b86a87221 */ /* 0x004fe20000010000 */
[----:B------:R-:W-:Y:S01]  /*ae90*/  FADD.FTZ R141, R136, R141 ;  /* 0x0000008d888d7221 */ /* 0x000fe20000010000 */
[----:B------:R-:W-:Y:S01]  /*aea0*/  FMUL.FTZ R188, R79, R188 ;  /* 0x000000bc4fbc7220 */ /* 0x000fe20000410000 */
[----:B------:R1:W-:Y:S01]  /*aeb0*/  STS [R135+0x2138], R172 ;  /* 0x002138ac87007388 */ /* 0x0003e20000000800 */
[-C--:B------:R-:W-:Y:S01]  /*aec0*/  FFMA.FTZ R147, R223, R165.reuse, R146 ;  /* 0x000000a5df937223 */ /* 0x080fe20000010092 */
[-C--:B------:R-:W-:Y:S01]  /*aed0*/  FFMA.FTZ R146, R230, R170.reuse, R167 ;  /* 0x000000aae6927223 */ /* 0x080fe200000100a7 */
[----:B------:R-:W-:Y:S01]  /*aee0*/  FADD.FTZ R137, R168, R137 ;  /* 0x00000089a8897221 */ /* 0x000fe20000010000 */
[----:B------:R-:W-:Y:S01]  /*aef0*/  FADD.FTZ R141, R141, R138 ;  /* 0x0000008a8d8d7221 */ /* 0x000fe20000010000 */
[----:B0-----:R-:W-:Y:S01]  /*af00*/  FMUL.FTZ R166, R84, R165 ;  /* 0x000000a554a67220 */ /* 0x001fe20000410000 */
[----:B------:R-:W-:Y:S01]  /*af10*/  FMUL.FTZ R165, R85, R170 ;  /* 0x000000aa55a57220 */ /* 0x000fe20000410000 */
[----:B------:R-:W-:-:S02]  /*af20*/  HADD2.F32 R120, -RZ, R58.H0_H0 ;  /* 0x2000003aff787230 */ /* 0x000fc40000004100 */
[----:B------:R-:W-:Y:S01]  /*af30*/  FFMA.FTZ R220, R10, -R220, R219 ;  /* 0x800000dc0adc7223 */ /* 0x000fe200000100db */
[----:B------:R0:W-:Y:S01]  /*af40*/  STS [R135+0x213c], R188 ;  /* 0x00213cbc87007388 */ /* 0x0001e20000000800 */
[----:B-1----:R-:W-:Y:S01]  /*af50*/  FMUL.FTZ R172, R83, R170 ;  /* 0x000000aa53ac7220 */ /* 0x002fe20000410000 */
[----:B------:R-:W-:Y:S01]  /*af60*/  FMUL.FTZ R170, R82, R169 ;  /* 0x000000a952aa7220 */ /* 0x000fe20000410000 */
[----:B------:R-:W-:Y:S01]  /*af70*/  FADD.FTZ R140, R137, R140 ;  /* 0x0000008c898c7221 */ /* 0x000fe20000010000 */
[----:B------:R-:W-:Y:S01]  /*af80*/  FADD.FTZ R141, R141, R142 ;  /* 0x0000008e8d8d7221 */ /* 0x000fe20000010000 */
[----:B------:R-:W-:Y:S01]  /*af90*/  FFMA.FTZ R225, R9, -R225, R220 ;  /* 0x800000e109e17223 */ /* 0x000fe200000100dc */
[----:B------:R-:W-:Y:S01]  /*afa0*/  FMUL.FTZ R131, R120, R53 ;  /* 0x0000003578837220 */ /* 0x000fe20000410000 */
[----:B------:R1:W-:Y:S01]  /*afb0*/  STS [R135+0x2144], R170 ;  /* 0x002144aa87007388 */ /* 0x0003e20000000800 */
[----:B------:R-:W-:Y:S01]  /*afc0*/  FADD.FTZ R140, R140, R143 ;  /* 0x0000008f8c8c7221 */ /* 0x000fe20000010000 */
[----:B------:R-:W-:Y:S01]  /*afd0*/  FMUL.FTZ R134, R175, UR56 ;  /* 0x00000038af867c20 */ /* 0x000fe20008410000 */
[----:B0-----:R-:W-:Y:S01]  /*afe0*/  FMUL.FTZ R188, R86, R171 ;  /* 0x000000ab56bc7220 */ /* 0x001fe20000410000 */
[----:B------:R-:W-:Y:S01]  /*aff0*/  FFMA.FTZ R167, R223, R169, -R166 ;  /* 0x000000a9dfa77223 */ /* 0x000fe200000108a6 */
[-C--:B------:R-:W-:Y:S01]  /*b000*/  FFMA.FTZ R165, R230, R204.reuse, -R165 ;  /* 0x000000cce6a57223 */ /* 0x080fe200000108a5 */
[----:B------:R-:W-:Y:S01]  /*b010*/  FADD.FTZ R144, R141, R144 ;  /* 0x000000908d907221 */ /* 0x000fe20000010000 */
[----:B------:R-:W-:Y:S01]  /*b020*/  FMUL.FTZ R204, R83, R204 ;  /* 0x000000cc53cc7220 */ /* 0x000fe20000410000 */
[----:B------:R0:W-:Y:S01]  /*b030*/  STS [R135+0x2154], R188 ;  /* 0x002154bc87007388 */ /* 0x0001e20000000800 */
[----:B------:R-:W-:Y:S01]  /*b040*/  FFMA.FTZ R166, R229, R171, -R212 ;  /* 0x000000abe5a67223 */ /* 0x000fe200000108d4 */
[----:B-1----:R-:W-:Y:S01]  /*b050*/  FMUL.FTZ R170, R176, R54 ;  /* 0x00000036b0aa7220 */ /* 0x002fe20000410000 */
[----:B------:R-:W-:Y:S01]  /*b060*/  FFMA.FTZ R226, R8, -R226, R225 ;  /* 0x800000e208e27223 */ /* 0x000fe200000100e1 */
[----:B------:R-:W-:Y:S01]  /*b070*/  FFMA.FTZ R233, R162, -R131, R233 ;  /* 0x80000083a2e97223 */ /* 0x000fe200000100e9 */
[----:B------:R-:W-:Y:S01]  /*b080*/  FFMA.FTZ R130, R218, R193, -R130 ;  /* 0x000000c1da827223 */ /* 0x000fe20000010882 */
[----:B------:R-:W-:Y:S01]  /*b090*/  FMUL.FTZ R212, R190, R54 ;  /* 0x00000036bed47220 */ /* 0x000fe20000410000 */
[----:B------:R-:W-:Y:S01]  /*b0a0*/  FADD.FTZ R147, R140, R147 ;  /* 0x000000938c937221 */ /* 0x000fe20000010000 */
[----:B------:R-:W-:Y:S01]  /*b0b0*/  FFMA.FTZ R131, R164, -R131, R243 ;  /* 0x80000083a4837223 */ /* 0x000fe200000100f3 */
[-C--:B------:R-:W-:Y:S01]  /*b0c0*/  FMUL.FTZ R220, R191, R53.reuse ;  /* 0x00000035bfdc7220 */ /* 0x080fe20000410000 */
[----:B0-----:R-:W-:Y:S01]  /*b0d0*/  FMUL.FTZ R188, R87, R170 ;  /* 0x000000aa57bc7220 */ /* 0x001fe20000410000 */
[----:B------:R-:W-:Y:S01]  /*b0e0*/  FMUL.FTZ R218, R175, R53 ;  /* 0x00000035afda7220 */ /* 0x000fe20000410000 */
[----:B------:R-:W-:Y:S01]  /*b0f0*/  FFMA.FTZ R134, R191, UR55, -R134 ;  /* 0x00000037bf867c23 */ /* 0x000fe20008010886 */
[----:B------:R-:W-:Y:S01]  /*b100*/  FADD.FTZ R144, R144, R167 ;  /* 0x000000a790907221 */ /* 0x000fe20000010000 */
[----:B------:R0:W-:Y:S01]  /*b110*/  STS [R135+0x2178], R65 ;  /* 0x0021784187007388 */ /* 0x0001e20000000800 */
[----:B------:R-:W-:Y:S01]  /*b120*/  FFMA.FTZ R231, R7, -R231, R226 ;  /* 0x800000e707e77223 */ /* 0x000fe200000100e2 */
[----:B------:R-:W-:Y:S01]  /*b130*/  FMUL.FTZ R139, R115, R212 ;  /* 0x000000d4738b7220 */ /* 0x000fe20000410000 */
[----:B------:R-:W-:Y:S01]  /*b140*/  FADD.FTZ R146, R147, R146 ;  /* 0x0000009293927221 */ /* 0x000fe20000010000 */
[----:B------:R1:W-:Y:S01]  /*b150*/  STS [R135+0x217c], R64 ;  /* 0x00217c4087007388 */ /* 0x0003e20000000800 */
[C---:B------:R-:W-:Y:S01]  /*b160*/  FMUL.FTZ R226, R131.reuse, R220 ;  /* 0x000000dc83e27220 */ /* 0x040fe20000410000 */
[----:B------:R-:W-:Y:S01]  /*b170*/  FMUL.FTZ R134, R131, R134 ;  /* 0x0000008683867220 */ /* 0x000fe20000410000 */
[----:B------:R-:W-:Y:S01]  /*b180*/  FADD.FTZ R165, R144, R165 ;  /* 0x000000a590a57221 */ /* 0x000fe20000010000 */
[----:B------:R2:W-:Y:S01]  /*b190*/  STS [R135+0x214c], R204 ;  /* 0x00214ccc87007388 */ /* 0x0005e20000000800 */
[----:B------:R-:W-:Y:S01]  /*b1a0*/  FADD.FTZ R145, R146, R145 ;  /* 0x0000009192917221 */ /* 0x000fe20000010000 */
[----:B0-----:R-:W-:Y:S01]  /*b1b0*/  FMUL.FTZ R65, R176, UR56 ;  /* 0x00000038b0417c20 */ /* 0x001fe20008410000 */
[----:B------:R-:W-:Y:S01]  /*b1c0*/  FADD.FTZ R165, R165, R166 ;  /* 0x000000a6a5a57221 */ /* 0x000fe20000010000 */
[----:B------:R0:W-:Y:S01]  /*b1d0*/  STS [R135+0x2158], R188 ;  /* 0x002158bc87007388 */ /* 0x0001e20000000800 */
[----:B------:R-:W-:Y:S01]  /*b1e0*/  FMUL.FTZ R192, R117, R192 ;  /* 0x000000c075c07220 */ /* 0x000fe20000410000 */
[----:B-1----:R-:W-:Y:S01]  /*b1f0*/  FMUL.FTZ R64, R177, UR56 ;  /* 0x00000038b1407c20 */ /* 0x002fe20008410000 */
[----:B------:R-:W-:Y:S01]  /*b200*/  FFMA.FTZ R168, R190, UR55, -R65 ;  /* 0x00000037bea87c23 */ /* 0x000fe20008010841 */
[----:B------:R1:W-:Y:S01]  /*b210*/  STS [R135+0x2148], R172 ;  /* 0x002148ac87007388 */ /* 0x0003e20000000800 */
[----:B------:R-:W-:Y:S01]  /*b220*/  FMUL.FTZ R65, R178, UR56 ;  /* 0x00000038b2417c20 */ /* 0x000fe20008410000 */
[----:B--2---:R-:W-:Y:S01]  /*b230*/  FMUL.FTZ R204, R131, R218 ;  /* 0x000000da83cc7220 */ /* 0x004fe20000410000 */
[----:B------:R-:W-:Y:S01]  /*b240*/  FMUL.FTZ R131, R115, R170 ;  /* 0x000000aa73837220 */ /* 0x000fe20000410000 */
[----:B------:R-:W-:Y:S01]  /*b250*/  FFMA.FTZ R169, R189, UR55, -R64 ;  /* 0x00000037bda97c23 */ /* 0x000fe20008010840 */
[----:B------:R-:W-:Y:S01]  /*b260*/  FMUL.FTZ R64, R179, UR56 ;  /* 0x00000038b3407c20 */ /* 0x000fe20008410000 */
[----:B0-----:R-:W-:Y:S01]  /*b270*/  MOV R188, UR44 ;  /* 0x0000002c00bc7c02 */ /* 0x001fe20008000f00 */
[----:B------:R-:W-:Y:S01]  /*b280*/  FFMA.FTZ R226, R233, R218, R226 ;  /* 0x000000dae9e27223 */ /* 0x000fe200000100e2 */
[----:B------:R-:W-:Y:S01]  /*b290*/  FMUL.FTZ R136, R122, R67 ;  /* 0x000000437a887220 */ /* 0x000fe20000410000 */
[----:B------:R-:W-:Y:S01]  /*b2a0*/  FFMA.FTZ R173, R195, UR55, -R64 ;  /* 0x00000037c3ad7c23 */ /* 0x000fe20008010840 */
[----:B-1----:R-:W-:Y:S01]  /*b2b0*/  FFMA.FTZ R172, R234, R170, R139 ;  /* 0x000000aaeaac7223 */ /* 0x002fe2000001008b */
[----:B------:R-:W-:Y:S01]  /*b2c0*/  LEA R188, R188, -R105, 0x1 ;  /* 0x80000069bcbc7211 */ /* 0x000fe200078e08ff */
[----:B------:R-:W-:Y:S01]  /*b2d0*/  FFMA.FTZ R170, R234, R212, -R131 ;  /* 0x000000d4eaaa7223 */ /* 0x000fe20000010883 */
[----:B------:R-:W-:Y:S01]  /*b2e0*/  FFMA.FTZ R204, R233, R220, -R204 ;  /* 0x000000dce9cc7223 */ /* 0x000fe200000108cc */
[----:B------:R-:W-:Y:S01]  /*b2f0*/  FADD.FTZ R145, R145, R172 ;  /* 0x000000ac91917221 */ /* 0x000fe20000010000 */
[----:B------:R-:W-:Y:S01]  /*b300*/  ISETP.GE.AND P0, PT, R188, 0x1, PT ;  /* 0x00000001bc00780c */ /* 0x000fe20003f06270 */
[----:B------:R-:W-:Y:S01]  /*b310*/  FFMA.FTZ R172, R194, UR55, -R65 ;  /* 0x00000037c2ac7c23 */ /* 0x000fe20008010841 */
[----:B------:R-:W-:Y:S01]  /*b320*/  FADD.FTZ R165, R165, R170 ;  /* 0x000000aaa5a57221 */ /* 0x000fe20000010000 */
[----:B------:R-:W-:Y:S01]  /*b330*/  FMUL.FTZ R65, R180, UR56 ;  /* 0x00000038b4417c20 */ /* 0x000fe20008410000 */
[----:B------:R-:W-:Y:S01]  /*b340*/  FMUL.FTZ R64, R181, UR56 ;  /* 0x00000038b5407c20 */ /* 0x000fe20008410000 */
[----:B------:R-:W-:Y:S01]  /*b350*/  FFMA.FTZ R232, R6, -R232, R231 ;  /* 0x800000e806e87223 */ /* 0x000fe200000100e7 */
[----:B------:R0:W-:Y:S01]  /*b360*/  STS [R135+0x216c], R192 ;  /* 0x00216cc087007388 */ /* 0x0001e20000000800 */
[----:B------:R-:W-:Y:S01]  /*b370*/  FMUL.FTZ R212, R87, R212 ;  /* 0x000000d457d47220 */ /* 0x000fe20000410000 */
[C---:B------:R-:W-:Y:S01]  /*b380*/  FMUL.FTZ R218, R120.reuse, R218 ;  /* 0x000000da78da7220 */ /* 0x040fe20000410000 */
[----:B------:R-:W-:Y:S01]  /*b390*/  FMUL.FTZ R220, R120, R220 ;  /* 0x000000dc78dc7220 */ /* 0x000fe20000410000 */
[----:B------:R-:W-:Y:S01]  /*b3a0*/  FMUL.FTZ R174, R117, R174 ;  /* 0x000000ae75ae7220 */ /* 0x000fe20000410000 */
[----:B------:R-:W-:Y:S01]  /*b3b0*/  FMUL.FTZ R138, R122, R193 ;  /* 0x000000c17a8a7220 */ /* 0x000fe20000410000 */
[----:B------:R1:W-:Y:S01]  /*b3c0*/  STS [R135+0x2170], R136 ;  /* 0x0021708887007388 */ /* 0x0003e20000000800 */
[----:B------:R-:W-:Y:S01]  /*b3d0*/  FADD.FTZ R165, R165, R204 ;  /* 0x000000cca5a57221 */ /* 0x000fe20000010000 */
[----:B------:R-:W-:Y:S01]  /*b3e0*/  FFMA.FTZ R166, R196, UR55, -R65 ;  /* 0x00000037c4a67c23 */ /* 0x000fe20008010841 */
[----:B------:R-:W-:Y:S01]  /*b3f0*/  FMUL.FTZ R65, R182, UR56 ;  /* 0x00000038b6417c20 */ /* 0x000fe20008410000 */
[----:B0-----:R-:W-:Y:S01]  /*b400*/  FADD.FTZ R192, R145, R226 ;  /* 0x000000e291c07221 */ /* 0x001fe20000010000 */
[----:B------:R-:W-:Y:S01]  /*b410*/  FFMA.FTZ R145, R197, UR55, -R64 ;  /* 0x00000037c5917c23 */ /* 0x000fe20008010840 */
[----:B------:R-:W-:Y:S01]  /*b420*/  FMUL.FTZ R64, R183, UR56 ;  /* 0x00000038b7407c20 */ /* 0x000fe20008410000 */
[----:B------:R-:W-:Y:S01]  /*b430*/  FFMA.FTZ R243, R5, -R243, R232 ;  /* 0x800000f305f37223 */ /* 0x000fe200000100e8 */
[----:B------:R-:W-:Y:S01]  /*b440*/  FMUL.FTZ R143, R164, R191 ;  /* 0x000000bfa48f7220 */ /* 0x000fe20000410000 */
[----:B------:R-:W-:Y:S01]  /*b450*/  STS [R135+0x2150], R214 ;  /* 0x002150d687007388 */ /* 0x000fe20000000800 */
[----:B-1----:R-:W-:Y:S01]  /*b460*/  FMUL.FTZ R136, R191, UR56 ;  /* 0x00000038bf887c20 */ /* 0x002fe20008410000 */
[----:B------:R-:W-:Y:S01]  /*b470*/  FADD.FTZ R191, R165, R66 ;  /* 0x00000042a5bf7221 */ /* 0x000fe20000010000 */
[----:B------:R-:W-:Y:S01]  /*b480*/  FFMA.FTZ R146, R198, UR55, -R65 ;  /* 0x00000037c6927c23 */ /* 0x000fe20008010841 */
[----:B------:R-:W-:Y:S01]  /*b490*/  STS [R135+0x215c], R212 ;  /* 0x00215cd487007388 */ /* 0x000fe20000000800 */
[----:B------:R-:W-:Y:S01]  /*b4a0*/  FFMA.FTZ R165, R175, UR55, R136 ;  /* 0x00000037afa57c23 */ /* 0x000fe20008010088 */
[----:B------:R-:W-:Y:S01]  /*b4b0*/  FFMA.FTZ R141, R199, UR55, -R64 ;  /* 0x00000037c78d7c23 */ /* 0x000fe20008010840 */
[----:B------:R-:W-:Y:S01]  /*b4c0*/  FFMA.FTZ R236, R4, -R236, R243 ;  /* 0x800000ec04ec7223 */ /* 0x000fe200000100f3 */
        /* <DEDUP_REMOVED lines=8> */
[----:B------:R0:W-:Y:S01]  /*b550*/  STS [R135+0x2168], R174 ;  /* 0x002168ae87007388 */ /* 0x0001e20000000800 */
[----:B------:R-:W-:Y:S01]  /*b560*/  FMUL.FTZ R144, R199, UR56 ;  /* 0x00000038c7907c20 */ /* 0x000fe20008410000 */
[----:B------:R-:W-:Y:S01]  /*b570*/  FMUL.FTZ R65, R184, UR56 ;  /* 0x00000038b8417c20 */ /* 0x000fe20008410000 */
[----:B------:R-:W-:Y:S01]  /*b580*/  FMUL.FTZ R137, R200, UR56 ;  /* 0x00000038c8897c20 */ /* 0x000fe20008410000 */
[----:B------:R1:W-:Y:S01]  /*b590*/  STS [R135+0x2174], R138 ;  /* 0x0021748a87007388 */ /* 0x0003e20000000800 */
[----:B------:R-:W-:Y:S01]  /*b5a0*/  FMUL.FTZ R140, R185, UR56 ;  /* 0x00000038b98c7c20 */ /* 0x000fe20008410000 */
[----:B------:R-:W-:Y:S01]  /*b5b0*/  FMUL.FTZ R131, R202, UR56 ;  /* 0x00000038ca837c20 */ /* 0x000fe20008410000 */
[----:B------:R-:W-:Y:S01]  /*b5c0*/  FMUL.FTZ R64, R187, UR56 ;  /* 0x00000038bb407c20 */ /* 0x000fe20008410000 */
[----:B------:R-:W-:Y:S01]  /*b5d0*/  FMUL.FTZ R136, R203, UR56 ;  /* 0x00000038cb887c20 */ /* 0x000fe20008410000 */
[----:B------:R-:W-:Y:S01]  /*b5e0*/  FADD.FTZ R192, R192, R133 ;  /* 0x00000085c0c07221 */ /* 0x000fe20000010000 */
[----:B0-----:R-:W-:Y:S01]  /*b5f0*/  FMUL.FTZ R174, R195, UR56 ;  /* 0x00000038c3ae7c20 */ /* 0x001fe20008410000 */
[----:B------:R-:W-:Y:S01]  /*b600*/  FFMA.FTZ R217, R3, -R217, R236 ;  /* 0x800000d903d97223 */ /* 0x000fe200000100ec */
[----:B------:R-:W-:Y:S01]  /*b610*/  FFMA.FTZ R167, R176, UR55, R167 ;  /* 0x00000037b0a77c23 */ /* 0x000fe200080100a7 */
[----:B------:R-:W-:Y:S01]  /*b620*/  FFMA.FTZ R170, R177, UR55, R170 ;  /* 0x00000037b1aa7c23 */ /* 0x000fe200080100aa */
[----:B-1----:R-:W-:Y:S01]  /*b630*/  FMUL.FTZ R138, R201, UR56 ;  /* 0x00000038c98a7c20 */ /* 0x002fe20008410000 */
[----:B------:R-:W-:Y:S01]  /*b640*/  FMUL.FTZ R135, R186, UR56 ;  /* 0x00000038ba877c20 */ /* 0x000fe20008410000 */
[----:B------:R-:W-:Y:S01]  /*b650*/  FFMA.FTZ R171, R178, UR55, R171 ;  /* 0x00000037b2ab7c23 */ /* 0x000fe200080100ab */
[----:B------:R-:W-:Y:S01]  /*b660*/  FFMA.FTZ R174, R179, UR55, R174 ;  /* 0x00000037b3ae7c23 */ /* 0x000fe200080100ae */
[----:B------:R-:W-:Y:S01]  /*b670*/  FFMA.FTZ R147, R180, UR55, R147 ;  /* 0x00000037b4937c23 */ /* 0x000fe20008010093 */
[----:B------:R-:W-:Y:S01]  /*b680*/  FFMA.FTZ R164, R181, UR55, R164 ;  /* 0x00000037b5a47c23 */ /* 0x000fe200080100a4 */
[----:B------:R-:W-:Y:S01]  /*b690*/  FFMA.FTZ R139, R182, UR55, R139 ;  /* 0x00000037b68b7c23 */ /* 0x000fe2000801008b */
        /* <DEDUP_REMOVED lines=39> */
.L_x_5259:
[----:B------:R-:W-:Y:S05]  /*b910*/  BSYNC B0 ;  /* 0x0000000000007941 */ /* 0x000fea0003800000 */
.L_x_5258:
[----:B------:R-:W-:Y:S01]  /*b920*/  USHF.R.U32.HI UR44, URZ, 0x1, UR21 ;  /* 0x000000013f2c7899 */ /* 0x000fe20008011615 */
[----:B------:R-:W1:Y:S01]  /*b930*/  LDC.64 R64, c[0x0][0x360] ;  /* 0x0000d800ff407b82 */ /* 0x000e620000000a00 */
[----:B------:R-:W-:Y:S01]  /*b940*/  USHF.R.U64 UR53, UR20, 0x1, UR21 ;  /* 0x0000000114357899 */ /* 0x000fe20008001215 */
[----:B------:R-:W-:Y:S01]  /*b950*/  FADD.FTZ R212, R191, R130 ;  /* 0x00000082bfd47221 */ /* 0x000fe20000010000 */
[----:B------:R-:W-:Y:S01]  /*b960*/  UIMAD UR55, UR44, UR11, URZ ;  /* 0x0000000b2c3772a4 */ /* 0x000fe2000f8e023f */
[----:B------:R-:W-:Y:S01]  /*b970*/  IADD3 R130, R105, 0x80, RZ ;  /* 0x0000008069827810 */ /* 0x000fe20007ffe0ff */
[----:B------:R-:W-:Y:S01]  /*b980*/  UIMAD.WIDE.U32 UR44, UR53, UR11, URZ ;  /* 0x0000000b352c72a5 */ /* 0x000fe2000f8e003f */
[----:B------:R-:W-:Y:S01]  /*b990*/  FADD.FTZ R192, R192, R129 ;  /* 0x00000081c0c07221 */ /* 0x000fe20000010000 */
[----:B------:R-:W-:Y:S01]  /*b9a0*/  UIMAD UR55, UR47, UR53, UR55 ;  /* 0x000000352f3772a4 */ /* 0x000fe2000f8e0237 */
[C---:B------:R-:W-:Y:S01]  /*b9b0*/  FMUL.FTZ R222, R2.reuse, R222 ;  /* 0x000000de02de7220 */ /* 0x040fe20000410000 */
[----:B------:R-:W-:Y:S01]  /*b9c0*/  UIMAD UR46, UR46, UR18, URZ ;  /* 0x000000122e2e72a4 */ /* 0x000fe2000f8e023f */
[----:B------:R-:W-:Y:S01]  /*b9d0*/  FMUL.FTZ R242, R2, R242 ;  /* 0x000000f202f27220 */ /* 0x000fe20000410000 */
[----:B------:R-:W-:Y:S01]  /*b9e0*/  UIADD3 UR45, UR55, UR45, URZ ;  /* 0x0000002d372d7290 */ /* 0x000fe2000fffe03f */
[----:B------:R-:W-:Y:S01]  /*b9f0*/  BSSY B0, `(.L_x_5260) ;  /* 0x0000022000007945 */ /* 0x000fe20003800000 */
[----:B------:R-:W-:Y:S01]  /*ba00*/  UIMAD UR46, UR12, UR19, UR46 ;  /* 0x000000130c2e72a4 */ /* 0x000fe2000f8e022e */
[----:B------:R-:W-:Y:S01]  /*ba10*/  FADD.FTZ R119, R119, R222 ;  /* 0x000000de77777221 */ /* 0x000fe20000010000 */
[----:B------:R-:W-:Y:S01]  /*ba20*/  UIMAD.WIDE.U32 UR44, UR12, UR18, UR44 ;  /* 0x000000120c2c72a5 */ /* 0x000fe2000f8e002c */
[----:B------:R-:W-:Y:S01]  /*ba30*/  FADD.FTZ R217, R217, -R242 ;  /* 0x800000f2d9d97221 */ /* 0x000fe20000010000 */
[----:B------:R-:W-:Y:S01]  /*ba40*/  ISETP.GE.AND P1, PT, R188, 0x101, PT ;  /* 0x00000101bc00780c */ /* 0x000fe20003f26270 */
[----:B------:R-:W-:Y:S01]  /*ba50*/  FADD.FTZ R123, R212, R123 ;  /* 0x0000007bd47b7221 */ /* 0x000fe20000010000 */
[----:B------:R-:W-:Y:S01]  /*ba60*/  UIADD3 UR46, UR46, UR45, URZ ;  /* 0x0000002d2e2e7290 */ /* 0x000fe2000fffe03f */
[----:B------:R-:W-:Y:S01]  /*ba70*/  ISETP.GE.AND P2, PT, R188, 0x181, PT ;  /* 0x00000181bc00780c */ /* 0x000fe20003f46270 */
[----:B------:R-:W-:-:S02]  /*ba80*/  ULEA UR47, UP0, UR44, UR30, 0x3 ;  /* 0x0000001e2c2f7291 */ /* 0x000fc4000f80183f */
        /* <DEDUP_REMOVED lines=12> */
[----:B------:R-:W-:Y:S01]  /*bb50*/  LEA.HI.SX32 R65, R130, R105, 0x1b ;  /* 0x0000006982417211 */ /* 0x000fe200078fdaff */
[----:B------:R-:W-:Y:S01]  /*bb60*/  IMAD.WIDE.U32 R66, R64, UR44, R66 ;  /* 0x0000002c40427c25 */ /* 0x000fe2000f8e0042 */
[----:B------:R-:W-:Y:S02]  /*bb70*/  IADD3 R64, R105, 0x100, RZ ;  /* 0x0000010069407810 */ /* 0x000fe40007ffe0ff */
[----:B------:R-:W-:Y:S02]  /*bb80*/  LEA R65, R65, R102, 0x2 ;  /* 0x0000006641417211 */ /* 0x000fe400078e10ff */
[----:B------:R-:W-:Y:S02]  /*bb90*/  IADD3 R67, R67, R129, RZ ;  /* 0x0000008143437210 */ /* 0x000fe40007ffe0ff */
[----:B------:R-:W-:Y:S02]  /*bba0*/  IADD3 R204, R105, 0x180, RZ ;  /* 0x0000018069cc7810 */ /* 0x000fe40007ffe0ff */
[----:B------:R-:W0:Y:S01]  /*bbb0*/  LDS R65, [R65+0x2300] ;  /* 0x0023000041417984 */ /* 0x000e220000000800 */
[----:B------:R-:W-:-:S02]  /*bbc0*/  LEA.HI.SX32 R129, R64, R105, 0x1b ;  /* 0x0000006940817211 */ /* 0x000fc400078fdaff */
[----:B------:R-:W-:Y:S02]  /*bbd0*/  LEA.HI.SX32 R191, R204, R105, 0x1b ;  /* 0x00000069ccbf7211 */ /* 0x000fe400078fdaff */
[----:B------:R-:W-:Y:S01]  /*bbe0*/  LEA R129, R129, R102, 0x2 ;  /* 0x0000006681817211 */ /* 0x000fe200078e10ff */
[----:B------:R-:W-:Y:S06]  /*bbf0*/  @!P0 BRA `(.L_x_5261) ;  /* 0x0000000000048947 */ /* 0x000fec0003800000 */
[----:B0-----:R1:W-:Y:S02]  /*bc00*/  REDG.E.ADD.F32.FTZ.RN.STRONG.GPU desc[UR28][R66.64+-0x3e00], R65 ;  /* 0xffc20041420079a6 */ /* 0x0013e4000c10f39c */
.L_x_5261:
[----:B------:R-:W-:Y:S05]  /*bc10*/  BSYNC B0 ;  /* 0x0000000000007941 */ /* 0x000fea0003800000 */
.L_x_5260:
[----:B01----:R0:W1:Y:S01]  /*bc20*/  LDS R65, [R129+0x2500] ;  /* 0x0025000081417984 */ /* 0x0030620000000800 */
[----:B------:R-:W-:Y:S01]  /*bc30*/  BSSY B0, `(.L_x_5262) ;  /* 0x0000004000007945 */ /* 0x000fe20003800000 */
[----:B------:R-:W-:-:S03]  /*bc40*/  LEA R191, R191, R102, 0x2 ;  /* 0x00000066bfbf7211 */ /* 0x000fc600078e10ff */
[----:B------:R-:W-:Y:S05]  /*bc50*/  @!P1 BRA `(.L_x_5263) ;  /* 0x0000000000049947 */ /* 0x000fea0003800000 */
[----:B-1----:R2:W-:Y:S02]  /*bc60*/  REDG.E.ADD.F32.FTZ.RN.STRONG.GPU desc[UR28][R66.64+-0x3c00], R65 ;  /* 0xffc40041420079a6 */ /* 0x0025e4000c10f39c */
.L_x_5263:
[----:B------:R-:W-:Y:S05]  /*bc70*/  BSYNC B0 ;  /* 0x0000000000007941 */ /* 0x000fea0003800000 */
.L_x_5262:
[----:B-12---:R1:W2:Y:S01]  /*bc80*/  LDS R65, [R191+0x2700] ;  /* 0x00270000bf417984 */ /* 0x0062a20000000800 */
[----:B------:R-:W-:Y:S01]  /*bc90*/  BSSY B0, `(.L_x_5264) ;  /* 0x0000005000007945 */ /* 0x000fe20003800000 */
[C---:B------:R-:W-:Y:S02]  /*bca0*/  IADD3 R204, R105.reuse, 0x200, RZ ;  /* 0x0000020069cc7810 */ /* 0x040fe40007ffe0ff */
[----:B------:R-:W-:Y:S01]  /*bcb0*/  IADD3 R64, R105, 0x280, RZ ;  /* 0x0000028069407810 */ /* 0x000fe20007ffe0ff */
[----:B------:R-:W-:Y:S06]  /*bcc0*/  @!P2 BRA `(.L_x_5265) ;  /* 0x000000000004a947 */ /* 0x000fec0003800000 */
[----:B--2---:R3:W-:Y:S02]  /*bcd0*/  REDG.E.ADD.F32.FTZ.RN.STRONG.GPU desc[UR28][R66.64+-0x3a00], R65 ;  /* 0xffc60041420079a6 */ /* 0x0047e4000c10f39c */
.L_x_5265:
[----:B------:R-:W-:Y:S05]  /*bce0*/  BSYNC B0 ;  /* 0x0000000000007941 */ /* 0x000fea0003800000 */
.L_x_5264:
        /* <DEDUP_REMOVED lines=18> */
.L_x_5267:
[----:B------:R-:W-:Y:S05]  /*be10*/  BSYNC B0 ;  /* 0x0000000000007941 */ /* 0x000fea0003800000 */
.L_x_5266:
[----:B01----:R0:W1:Y:S01]  /*be20*/  LDS R65, [R193+0x2b00] ;  /* 0x002b0000c1417984 */ /* 0x0030620000000800 */
[----:B------:R-:W-:Y:S01]  /*be30*/  BSSY B0, `(.L_x_5268) ;  /* 0x0000006000007945 */ /* 0x000fe20003800000 */
[----:B------:R-:W-:Y:S02]  /*be40*/  IADD3 R130, R105, 0x400, RZ ;  /* 0x0000040069827810 */ /* 0x000fe40007ffe0ff */
[----:B------:R-:W-:Y:S02]  /*be50*/  LEA.HI.SX32 R129, R64, R105, 0x1b ;  /* 0x0000006940817211 */ /* 0x000fe400078fdaff */
[----:B------:R-:W-:Y:S01]  /*be60*/  LEA R204, R191, R102, 0x2 ;  /* 0x00000066bfcc7211 */ /* 0x000fe200078e10ff */
[----:B------:R-:W-:Y:S06]  /*be70*/  @!P0 BRA `(.L_x_5269) ;  /* 0x0000000000048947 */ /* 0x000fec0003800000 */
[----:B-1----:R2:W-:Y:S02]  /*be80*/  REDG.E.ADD.F32.FTZ.RN.STRONG.GPU desc[UR28][R66.64+-0x3600], R65 ;  /* 0xffca0041420079a6 */ /* 0x0025e4000c10f39c */
.L_x_5269:
[----:B------:R-:W-:Y:S05]  /*be90*/  BSYNC B0 ;  /* 0x0000000000007941 */ /* 0x000fea0003800000 */
.L_x_5268:
[----:B-12---:R1:W2:Y:S01]  /*bea0*/  LDS R65, [R204+0x2d00] ;  /* 0x002d0000cc417984 */ /* 0x0062a20000000800 */
[----:B------:R-:W-:Y:S01]  /*beb0*/  BSSY B0, `(.L_x_5270) ;  /* 0x0000006000007945 */ /* 0x000fe20003800000 */
[----:B------:R-:W-:Y:S02]  /*bec0*/  IADD3 R64, R105, 0x480, RZ ;  /* 0x0000048069407810 */ /* 0x000fe40007ffe0ff */
[----:B------:R-:W-:Y:S02]  /*bed0*/  LEA.HI.SX32 R191, R130, R105, 0x1b ;  /* 0x0000006982bf7211 */ /* 0x000fe400078fdaff */
[----:B0-----:R-:W-:Y:S01]  /*bee0*/  LEA R193, R129, R102, 0x2 ;  /* 0x0000006681c17211 */ /* 0x001fe200078e10ff */
[----:B------:R-:W-:Y:S06]  /*bef0*/  @!P1 BRA `(.L_x_5271) ;  /* 0x0000000000049947 */ /* 0x000fec0003800000 */
[----:B--2---:R0:W-:Y:S02]  /*bf00*/  REDG.E.ADD.F32.FTZ.RN.STRONG.GPU desc[UR28][R66.64+-0x3400], R65 ;  /* 0xffcc0041420079a6 */ /* 0x0041e4000c10f39c */
.L_x_5271:
[----:B------:R-:W-:Y:S05]  /*bf10*/  BSYNC B0 ;  /* 0x0000000000007941 */ /* 0x000fea0003800000 */
.L_x_5270:
[----:B0-2---:R0:W2:Y:S01]  /*bf20*/  LDS R65, [R193+0x2f00] ;  /* 0x002f0000c1417984 */ /* 0x0050a20000000800 */
[----:B------:R-:W-:Y:S01]  /*bf30*/  BSSY B0, `(.L_x_5272) ;  /* 0x0000006000007945 */ /* 0x000fe20003800000 */
[----:B------:R-:W-:Y:S02]  /*bf40*/  LEA.HI.SX32 R129, R64, R105, 0x1b ;  /* 0x0000006940817211 */ /* 0x000fe400078fdaff */
[----:B------:R-:W-:Y:S02]  /*bf50*/  IADD3 R130, R105, 0x500, RZ ;  /* 0x0000050069827810 */ /* 0x000fe40007ffe0ff */
[----:B------:R-:W-:Y:S01]  /*bf60*/  LEA R64, R191, R102, 0x2 ;  /* 0x00000066bf407211 */ /* 0x000fe200078e10ff */
[----:B------:R-:W-:Y:S06]  /*bf70*/  @!P2 BRA `(.L_x_5273) ;  /* 0x000000000004a947 */ /* 0x000fec0003800000 */
[----:B--2---:R3:W-:Y:S02]  /*bf80*/  REDG.E.ADD.F32.FTZ.RN.STRONG.GPU desc[UR28][R66.64+-0x3200], R65 ;  /* 0xffce0041420079a6 */ /* 0x0047e4000c10f39c */
.L_x_5273:
[----:B------:R-:W-:Y:S05]  /*bf90*/  BSYNC B0 ;  /* 0x0000000000007941 */ /* 0x000fea0003800000 */
.L_x_5272:
[----:B--23--:R2:W3:Y:S01]  /*bfa0*/  LDS R65, [R64+0x3100] ;  /* 0x0031000040417984 */ /* 0x00c4e20000000800 */
[----:B------:R-:W-:Y:S01]  /*bfb0*/  BSSY B0, `(.L_x_5274) ;  /* 0x0000005000007945 */ /* 0x000fe20003800000 */
[----:B------:R-:W-:Y:S02]  /*bfc0*/  LEA.HI.SX32 R191, R130, R105, 0x1b ;  /* 0x0000006982bf7211 */ /* 0x000fe400078fdaff */
[----:B------:R-:W-:Y:S01]  /*bfd0*/  LEA R129, R129, R102, 0x2 ;  /* 0x0000006681817211 */ /* 0x000fe200078e10ff */
[----:B------:R-:W-:Y:S06]  /*bfe0*/  @!P3 BRA `(.L_x_5275) ;  /* 0x000000000004b947 */ /* 0x000fec0003800000 */
[----:B---3--:R3:W-:Y:S02]  /*bff0*/  REDG.E.ADD.F32.FTZ.RN.STRONG.GPU desc[UR28][R66.64+-0x3000], R65 ;  /* 0xffd00041420079a6 */ /* 0x0087e4000c10f39c */
.L_x_5275:
[----:B------:R-:W-:Y:S05]  /*c000*/  BSYNC B0 ;  /* 0x0000000000007941 */ /* 0x000fea0003800000 */
.L_x_5274:
[----:B---3--:R3:W0:Y:S01]  /*c010*/  LDS R65, [R129+0x3300] ;  /* 0x0033000081417984 */ /* 0x0086220000000800 */
[----:B------:R-:W-:Y:S01]  /*c020*/  BSSY B0, `(.L_x_5276) ;  /* 0x0000004000007945 */ /* 0x000fe20003800000 */
[----:B------:R-:W-:-:S03]  /*c030*/  LEA R191, R191, R102, 0x2 ;  /* 0x00000066bfbf7211 */ /* 0x000fc600078e10ff */
[----:B------:R-:W-:Y:S05]  /*c040*/  @!P4 BRA `(.L_x_5277) ;  /* 0x000000000004c947 */ /* 0x000fea0003800000 */
[----:B0-----:R0:W-:Y:S02]  /*c050*/  REDG.E.ADD.F32.FTZ.RN.STRONG.GPU desc[UR28][R66.64+-0x2e00], R65 ;  /* 0xffd20041420079a6 */ /* 0x0011e4000c10f39c */
.L_x_5277:
[----:B------:R-:W-:Y:S05]  /*c060*/  BSYNC B0 ;  /* 0x0000000000007941 */ /* 0x000fea0003800000 */
.L_x_5276:
[----:B0-----:R0:W0:Y:S01]  /*c070*/  LDS R65, [R191+0x3500] ;  /* 0x00350000bf417984 */ /* 0x0010220000000800 */
[----:B------:R-:W-:Y:S01]  /*c080*/  BSSY B0, `(.L_x_5278) ;  /* 0x0000005000007945 */ /* 0x000fe20003800000 */
[C---:B--2---:R-:W-:Y:S02]  /*c090*/  IADD3 R64, R105.reuse, 0x580, RZ ;  /* 0x0000058069407810 */ /* 0x044fe40007ffe0ff */
[----:B------:R-:W-:Y:S01]  /*c0a0*/  IADD3 R130, R105, 0x600, RZ ;  /* 0x0000060069827810 */ /* 0x000fe20007ffe0ff */
[----:B------:R-:W-:Y:S06]  /*c0b0*/  @!P5 BRA `(.L_x_5279) ;  /* 0x000000000004d947 */ /* 0x000fec0003800000 */
[----:B0-----:R2:W-:Y:S02]  /*c0c0*/  REDG.E.ADD.F32.FTZ.RN.STRONG.GPU desc[UR28][R66.64+-0x2c00], R65 ;  /* 0xffd40041420079a6 */ /* 0x0015e4000c10f39c */
.L_x_5279:
[----:B------:R-:W-:Y:S05]  /*c0d0*/  BSYNC B0 ;  /* 0x0000000000007941 */ /* 0x000fea0003800000 */
.L_x_5278:
[-C--:B0-2---:R-:W-:Y:S01]  /*c0e0*/  LEA.HI.SX32 R65, R64, R105.reuse, 0x1b ;  /* 0x0000006940417211 */ /* 0x085fe200078fdaff */
[----:B------:R-:W-:Y:S01]  /*c0f0*/  BSSY B0, `(.L_x_5280) ;  /* 0x0000011000007945 */ /* 0x000fe20003800000 */
[----:B------:R-:W-:Y:S02]  /*c100*/  ISETP.GE.AND P6, PT, R188, 0x581, PT ;  /* 0x00000581bc00780c */ /* 0x000fe40003fc6270 */
[----:B------:R-:W-:Y:S02]  /*c110*/  LEA R65, R65, R102, 0x2 ;  /* 0x0000006641417211 */ /* 0x000fe400078e10ff */
[C---:B-1----:R-:W-:Y:S02]  /*c120*/  IADD3 R204, R105.reuse, 0x680, RZ ;  /* 0x0000068069cc7810 */ /* 0x042fe40007ffe0ff */
[----:B---3--:R-:W-:Y:S02]  /*c130*/  LEA.HI.SX32 R129, R130, R105, 0x1b ;  /* 0x0000006982817211 */ /* 0x008fe400078fdaff */
        /* <DEDUP_REMOVED lines=12> */
.L_x_5281:
[----:B------:R-:W-:Y:S05]  /*c200*/  BSYNC B0 ;  /* 0x0000000000007941 */ /* 0x000fea0003800000 */
.L_x_5280:
[----:B01----:R0:W1:Y:S01]  /*c210*/  LDS R65, [R193+0x3900] ;  /* 0x00390000c1417984 */ /* 0x0030620000000800 */
[----:B------:R-:W-:Y:S01]  /*c220*/  BSSY B0, `(.L_x_5282) ;  /* 0x0000006000007945 */ /* 0x000fe20003800000 */
[----:B------:R-:W-:Y:S02]  /*c230*/  IADD3 R130, R105, 0x780, RZ ;  /* 0x0000078069827810 */ /* 0x000fe40007ffe0ff */
[----:B------:R-:W-:Y:S02]  /*c240*/  LEA.HI.SX32 R129, R64, R105, 0x1b ;  /* 0x0000006940817211 */ /* 0x000fe400078fdaff */
[----:B------:R-:W-:Y:S01]  /*c250*/  LEA R204, R191, R102, 0x2 ;  /* 0x00000066bfcc7211 */ /* 0x000fe200078e10ff */
[----:B------:R-:W-:Y:S06]  /*c260*/  @!P0 BRA `(.L_x_5283) ;  /* 0x0000000000048947 */ /* 0x000fec0003800000 */
[----:B-1----:R2:W-:Y:S02]  /*c270*/  REDG.E.ADD.F32.FTZ.RN.STRONG.GPU desc[UR28][R66.64+-0x2800], R65 ;  /* 0xffd80041420079a6 */ /* 0x0025e4000c10f39c */
.L_x_5283:
[----:B------:R-:W-:Y:S05]  /*c280*/  BSYNC B0 ;  /* 0x0000000000007941 */ /* 0x000fea0003800000 */
.L_x_5282:
[----:B-12---:R1:W2:Y:S01]  /*c290*/  LDS R65, [R204+0x3b00] ;  /* 0x003b0000cc417984 */ /* 0x0062a20000000800 */
[----:B------:R-:W-:Y:S01]  /*c2a0*/  BSSY B0, `(.L_x_5284) ;  /* 0x0000006000007945 */ /* 0x000fe20003800000 */
[----:B------:R-:W-:Y:S02]  /*c2b0*/  IADD3 R64, R105, 0x800, RZ ;  /* 0x0000080069407810 */ /* 0x000fe40007ffe0ff */
[----:B------:R-:W-:Y:S02]  /*c2c0*/  LEA.HI.SX32 R191, R130, R105, 0x1b ;  /* 0x0000006982bf7211 */ /* 0x000fe400078fdaff */
[----:B0-----:R-:W-:Y:S01]  /*c2d0*/  LEA R193, R129, R102, 0x2 ;  /* 0x0000006681c17211 */ /* 0x001fe200078e10ff */
[----:B------:R-:W-:Y:S06]  /*c2e0*/  @!P1 BRA `(.L_x_5285) ;  /* 0x0000000000049947 */ /* 0x000fec0003800000 */
[----:B--2---:R0:W-:Y:S02]  /*c2f0*/  REDG.E.ADD.F32.FTZ.RN.STRONG.GPU desc[UR28][R66.64+-0x2600], R65 ;  /* 0xffda0041420079a6 */ /* 0x0041e4000c10f39c */
.L_x_5285:
[----:B------:R-:W-:Y:S05]  /*c300*/  BSYNC B0 ;  /* 0x0000000000007941 */ /* 0x000fea0003800000 */
.L_x_5284:
[----:B0-2---:R0:W2:Y:S01]  /*c310*/  LDS R65, [R193+0x3d00] ;  /* 0x003d0000c1417984 */ /* 0x0050a20000000800 */
[----:B------:R-:W-:Y:S01]  /*c320*/  BSSY B0, `(.L_x_5286) ;  /* 0x0000006000007945 */ /* 0x000fe20003800000 */
[----:B------:R-:W-:Y:S02]  /*c330*/  LEA.HI.SX32 R129, R64, R105, 0x1b ;  /* 0x0000006940817211 */ /* 0x000fe400078fdaff */
[----:B------:R-:W-:Y:S02]  /*c340*/  IADD3 R130, R105, 0x880, RZ ;  /* 0x0000088069827810 */ /* 0x000fe40007ffe0ff */
[----:B------:R-:W-:Y:S01]  /*c350*/  LEA R64, R191, R102, 0x2 ;  /* 0x00000066bf407211 */ /* 0x000fe200078e10ff */
[----:B------:R-:W-:Y:S06]  /*c360*/  @!P2 BRA `(.L_x_5287) ;  /* 0x000000000004a947 */ /* 0x000fec0003800000 */
[----:B--2---:R3:W-:Y:S02]  /*c370*/  REDG.E.ADD.F32.FTZ.RN.STRONG.GPU desc[UR28][R66.64+-0x2400], R65 ;  /* 0xffdc0041420079a6 */ /* 0x0047e4000c10f39c */
.L_x_5287:
[----:B------:R-:W-:Y:S05]  /*c380*/  BSYNC B0 ;  /* 0x0000000000007941 */ /* 0x000fea0003800000 */
.L_x_5286:
[----:B--23--:R2:W3:Y:S01]  /*c390*/  LDS R65, [R64+0x3f00] ;  /* 0x003f000040417984 */ /* 0x00c4e20000000800 */
[----:B------:R-:W-:Y:S01]  /*c3a0*/  BSSY B0, `(.L_x_5288) ;  /* 0x0000005000007945 */ /* 0x000fe20003800000 */
[----:B------:R-:W-:Y:S02]  /*c3b0*/  LEA.HI.SX32 R191, R130, R105, 0x1b ;  /* 0x0000006982bf7211 */ /* 0x000fe400078fdaff */
[----:B------:R-:W-:Y:S01]  /*c3c0*/  LEA R129, R129, R102, 0x2 ;  /* 0x0000006681817211 */ /* 0x000fe200078e10ff */
[----:B------:R-:W-:Y:S06]  /*c3d0*/  @!P3 BRA `(.L_x_5289) ;  /* 0x000000000004b947 */ /* 0x000fec0003800000 */
[----:B---3--:R3:W-:Y:S02]  /*c3e0*/  REDG.E.ADD.F32.FTZ.RN.STRONG.GPU desc[UR28][R66.64+-0x2200], R65 ;  /* 0xffde0041420079a6 */ /* 0x0087e4000c10f39c */
.L_x_5289:
[----:B------:R-:W-:Y:S05]  /*c3f0*/  BSYNC B0 ;  /* 0x0000000000007941 */ /* 0x000fea0003800000 */
.L_x_5288:
[----:B---3--:R3:W0:Y:S01]  /*c400*/  LDS R65, [R129+0x4100] ;  /* 0x0041000081417984 */ /* 0x0086220000000800 */
[----:B------:R-:W-:Y:S01]  /*c410*/  BSSY B0, `(.L_x_5290) ;  /* 0x0000004000007945 */ /* 0x000fe20003800000 */
[----:B------:R-:W-:-:S03]  /*c420*/  LEA R191, R191, R102, 0x2 ;  /* 0x00000066bfbf7211 */ /* 0x000fc600078e10ff */
[----:B------:R-:W-:Y:S05]  /*c430*/  @!P4 BRA `(.L_x_5291) ;  /* 0x000000000004c947 */ /* 0x000fea0003800000 */
[----:B0-----:R0:W-:Y:S02]  /*c440*/  REDG.E.ADD.F32.FTZ.RN.STRONG.GPU desc[UR28][R66.64+-0x2000], R65 ;  /* 0xffe00041420079a6 */ /* 0x0011e4000c10f39c */
.L_x_5291:
[----:B------:R-:W-:Y:S05]  /*c450*/  BSYNC B0 ;  /* 0x0000000000007941 */ /* 0x000fea0003800000 */
.L_x_5290:
[----:B0-----:R0:W0:Y:S01]  /*c460*/  LDS R65, [R191+0x4300] ;  /* 0x00430000bf417984 */ /* 0x0010220000000800 */
[----:B------:R-:W-:Y:S01]  /*c470*/  BSSY B0, `(.L_x_5292) ;  /* 0x0000005000007945 */ /* 0x000fe20003800000 */
[C---:B--2---:R-:W-:Y:S02]  /*c480*/  IADD3 R64, R105.reuse, 0x900, RZ ;  /* 0x0000090069407810 */ /* 0x044fe40007ffe0ff */
[----:B------:R-:W-:Y:S01]  /*c490*/  IADD3 R130, R105, 0x980, RZ ;  /* 0x0000098069827810 */ /* 0x000fe20007ffe0ff */
[----:B------:R-:W-:Y:S06]  /*c4a0*/  @!P5 BRA `(.L_x_5293) ;  /* 0x000000000004d947 */ /* 0x000fec0003800000 */
[----:B0-----:R2:W-:Y:S02]  /*c4b0*/  REDG.E.ADD.F32.FTZ.RN.STRONG.GPU desc[UR28][R66.64+-0x1e00], R65 ;  /* 0xffe20041420079a6 */ /* 0x0015e4000c10f39c */
.L_x_5293:
[----:B------:R-:W-:Y:S05]  /*c4c0*/  BSYNC B0 ;  /* 0x0000000000007941 */ /* 0x000fea0003800000 */
.L_x_5292:
        /* <DEDUP_REMOVED lines=18> */
.L_x_5295:
[----:B------:R-:W-:Y:S05]  /*c5f0*/  BSYNC B0 ;  /* 0x0000000000007941 */ /* 0x000fea0003800000 */
.L_x_5294:
[----:B01----:R0:W1:Y:S01]  /*c600*/  LDS R65, [R193+0x4700] ;  /* 0x00470000c1417984 */ /* 0x0030620000000800 */
[----:B------:R-:W-:Y:S01]  /*c610*/  BSSY B0, `(.L_x_5296) ;  /* 0x0000006000007945 */ /* 0x000fe20003800000 */
[----:B------:R-:W-:Y:S02]  /*c620*/  IADD3 R130, R105, 0xb00, RZ ;  /* 0x00000b0069827810 */ /* 0x000fe40007ffe0ff */
[----:B------:R-:W-:Y:S02]  /*c630*/  LEA.HI.SX32 R129, R64, R105, 0x1b ;  /* 0x0000006940817211 */ /* 0x000fe400078fdaff */
[----:B------:R-:W-:Y:S01]  /*c640*/  LEA R204, R191, R102, 0x2 ;  /* 0x00000066bfcc7211 */ /* 0x000fe200078e10ff */
[----:B------:R-:W-:Y:S06]  /*c650*/  @!P0 BRA `(.L_x_5297) ;  /* 0x0000000000048947 */ /* 0x000fec0003800000 */
[----:B-1----:R2:W-:Y:S02]  /*c660*/  REDG.E.ADD.F32.FTZ.RN.STRONG.GPU desc[UR28][R66.64+-0x1a00], R65 ;  /* 0xffe60041420079a6 */ /* 0x0025e4000c10f39c */
.L_x_5297:
[----:B------:R-:W-:Y:S05]  /*c670*/  BSYNC B0 ;  /* 0x0000000000007941 */ /* 0x000fea0003800000 */
.L_x_5296:
[----:B-12---:R1:W2:Y:S01]  /*c680*/  LDS R65, [R204+0x4900] ;  /* 0x00490000cc417984 */ /* 0x0062a20000000800 */
[----:B------:R-:W-:Y:S01]  /*c690*/  BSSY B0, `(.L_x_5298) ;  /* 0x0000006000007945 */ /* 0x000fe20003800000 */
[----:B------:R-:W-:Y:S02]  /*c6a0*/  IADD3 R64, R105, 0xb80, RZ ;  /* 0x00000b8069407810 */ /* 0x000fe40007ffe0ff */
[----:B------:R-:W-:Y:S02]  /*c6b0*/  LEA.HI.SX32 R191, R130, R105, 0x1b ;  /* 0x0000006982bf7211 */ /* 0x000fe400078fdaff */
[----:B0-----:R-:W-:Y:S01]  /*c6c0*/  LEA R193, R129, R102, 0x2 ;  /* 0x0000006681c17211 */ /* 0x001fe200078e10ff */
[----:B------:R-:W-:Y:S06]  /*c6d0*/  @!P1 BRA `(.L_x_5299) ;  /* 0x0000000000049947 */ /* 0x000fec0003800000 */
[----:B--2---:R0:W-:Y:S02]  /*c6e0*/  REDG.E.ADD.F32.FTZ.RN.STRONG.GPU desc[UR28][R66.64+-0x1800], R65 ;  /* 0xffe80041420079a6 */ /* 0x0041e4000c10f39c */
.L_x_5299:
[----:B------:R-:W-:Y:S05]  /*c6f0*/  BSYNC B0 ;  /* 0x0000000000007941 */ /* 0x000fea0003800000 */
.L_x_5298:
[----:B0-2---:R0:W2:Y:S01]  /*c700*/  LDS R65, [R193+0x4b00] ;  /* 0x004b0000c1417984 */ /* 0x0050a20000000800 */
[----:B------:R-:W-:Y:S01]  /*c710*/  BSSY B0, `(.L_x_5300) ;  /* 0x0000006000007945 */ /* 0x000fe20003800000 */
[----:B------:R-:W-:Y:S02]  /*c720*/  LEA.HI.SX32 R129, R64, R105, 0x1b ;  /* 0x0000006940817211 */ /* 0x000fe400078fdaff */
[----:B------:R-:W-:Y:S02]  /*c730*/  IADD3 R130, R105, 0xc00, RZ ;  /* 0x00000c0069827810 */ /* 0x000fe40007ffe0ff */
[----:B------:R-:W-:Y:S01]  /*c740*/  LEA R64, R191, R102, 0x2 ;  /* 0x00000066bf407211 */ /* 0x000fe200078e10ff */
[----:B------:R-:W-:Y:S06]  /*c750*/  @!P2 BRA `(.L_x_5301) ;  /* 0x000000000004a947 */ /* 0x000fec0003800000 */
[----:B--2---:R3:W-:Y:S02]  /*c760*/  REDG.E.ADD.F32.FTZ.RN.STRONG.GPU desc[UR28][R66.64+-0x1600], R65 ;  /* 0xffea0041420079a6 */ /* 0x0047e4000c10f39c */
.L_x_5301:
[----:B------:R-:W-:Y:S05]  /*c770*/  BSYNC B0 ;  /* 0x0000000000007941 */ /* 0x000fea0003800000 */
.L_x_5300:
[----:B--23--:R2:W3:Y:S01]  /*c780*/  LDS R65, [R64+0x4d00] ;  /* 0x004d000040417984 */ /* 0x00c4e20000000800 */
[----:B------:R-:W-:Y:S01]  /*c790*/  BSSY B0, `(.L_x_5302) ;  /* 0x0000005000007945 */ /* 0x000fe20003800000 */
[----:B------:R-:W-:Y:S02]  /*c7a0*/  LEA.HI.SX32 R191, R130, R105, 0x1b ;  /* 0x0000006982bf7211 */ /* 0x000fe400078fdaff */
[----:B------:R-:W-:Y:S01]  /*c7b0*/  LEA R129, R129, R102, 0x2 ;  /* 0x0000006681817211 */ /* 0x000fe200078e10ff */
[----:B------:R-:W-:Y:S06]  /*c7c0*/  @!P3 BRA `(.L_x_5303) ;  /* 0x000000000004b947 */ /* 0x000fec0003800000 */
[----:B---3--:R3:W-:Y:S02]  /*c7d0*/  REDG.E.ADD.F32.FTZ.RN.STRONG.GPU desc[UR28][R66.64+-0x1400], R65 ;  /* 0xffec0041420079a6 */ /* 0x0087e4000c10f39c */
.L_x_5303:
[----:B------:R-:W-:Y:S05]  /*c7e0*/  BSYNC B0 ;  /* 0x0000000000007941 */ /* 0x000fea0003800000 */
.L_x_5302:
[----:B---3--:R3:W0:Y:S01]  /*c7f0*/  LDS R65, [R129+0x4f00] ;  /* 0x004f000081417984 */ /* 0x0086220000000800 */
[----:B------:R-:W-:Y:S01]  /*c800*/  BSSY B0, `(.L_x_5304) ;  /* 0x0000004000007945 */ /* 0x000fe20003800000 */
[----:B------:R-:W-:-:S03]  /*c810*/  LEA R191, R191, R102, 0x2 ;  /* 0x00000066bfbf7211 */ /* 0x000fc600078e10ff */
[----:B------:R-:W-:Y:S05]  /*c820*/  @!P4 BRA `(.L_x_5305) ;  /* 0x000000000004c947 */ /* 0x000fea0003800000 */
[----:B0-----:R0:W-:Y:S02]  /*c830*/  REDG.E.ADD.F32.FTZ.RN.STRONG.GPU desc[UR28][R66.64+-0x1200], R65 ;  /* 0xffee0041420079a6 */ /* 0x0011e4000c10f39c */
.L_x_5305:
[----:B------:R-:W-:Y:S05]  /*c840*/  BSYNC B0 ;  /* 0x0000000000007941 */ /* 0x000fea0003800000 */
.L_x_5304:
[----:B0-----:R0:W0:Y:S01]  /*c850*/  LDS R65, [R191+0x5100] ;  /* 0x00510000bf417984 */ /* 0x0010220000000800 */
[----:B------:R-:W-:Y:S01]  /*c860*/  BSSY B0, `(.L_x_5306) ;  /* 0x0000005000007945 */ /* 0x000fe20003800000 */
[C---:B--2---:R-:W-:Y:S02]  /*c870*/  IADD3 R64, R105.reuse, 0xc80, RZ ;  /* 0x00000c8069407810 */ /* 0x044fe40007ffe0ff */
[----:B------:R-:W-:Y:S01]  /*c880*/  IADD3 R130, R105, 0xd00, RZ ;  /* 0x00000d0069827810 */ /* 0x000fe20007ffe0ff */
[----:B------:R-:W-:Y:S06]  /*c890*/  @!P5 BRA `(.L_x_5307) ;  /* 0x000000000004d947 */ /* 0x000fec0003800000 */
[----:B0-----:R2:W-:Y:S02]  /*c8a0*/  REDG.E.ADD.F32.FTZ.RN.STRONG.GPU desc[UR28][R66.64+-0x1000], R65 ;  /* 0xfff00041420079a6 */ /* 0x0015e4000c10f39c */
.L_x_5307:
[----:B------:R-:W-:Y:S05]  /*c8b0*/  BSYNC B0 ;  /* 0x0000000000007941 */ /* 0x000fea0003800000 */
.L_x_5306:
        /* <DEDUP_REMOVED lines=18> */
.L_x_5309:
[----:B------:R-:W-:Y:S05]  /*c9e0*/  BSYNC B0 ;  /* 0x0000000000007941 */ /* 0x000fea0003800000 */
.L_x_5308:
[----:B01----:R0:W1:Y:S01]  /*c9f0*/  LDS R65, [R193+0x5500] ;  /* 0x00550000c1417984 */ /* 0x0030620000000800 */
[----:B------:R-:W-:Y:S01]  /*ca00*/  BSSY B0, `(.L_x_5310) ;  /* 0x0000006000007945 */ /* 0x000fe20003800000 */
[----:B------:R-:W-:Y:S02]  /*ca10*/  IADD3 R130, R105, 0xe80, RZ ;  /* 0x00000e8069827810 */ /* 0x000fe40007ffe0ff */
[----:B------:R-:W-:Y:S02]  /*ca20*/  LEA.HI.SX32 R129, R64, R105, 0x1b ;  /* 0x0000006940817211 */ /* 0x000fe400078fdaff */
[----:B------:R-:W-:Y:S01]  /*ca30*/  LEA R188, R191, R102, 0x2 ;  /* 0x00000066bfbc7211 */ /* 0x000fe200078e10ff */
[----:B------:R-:W-:Y:S06]  /*ca40*/  @!P0 BRA `(.L_x_5311) ;  /* 0x0000000000048947 */ /* 0x000fec0003800000 */
[----:B-1----:R2:W-:Y:S02]  /*ca50*/  REDG.E.ADD.F32.FTZ.RN.STRONG.GPU desc[UR28][R66.64+-0xc00], R65 ;  /* 0xfff40041420079a6 */ /* 0x0025e4000c10f39c */
.L_x_5311:
[----:B------:R-:W-:Y:S05]  /*ca60*/  BSYNC B0 ;  /* 0x0000000000007941 */ /* 0x000fea0003800000 */
.L_x_5310:
[----:B-12---:R1:W2:Y:S01]  /*ca70*/  LDS R65, [R188+0x5700] ;  /* 0x00570000bc417984 */ /* 0x0062a20000000800 */
[----:B------:R-:W-:Y:S01]  /*ca80*/  BSSY B0, `(.L_x_5312) ;  /* 0x0000006000007945 */ /* 0x000fe20003800000 */
[----:B------:R-:W-:Y:S02]  /*ca90*/  IADD3 R64, R105, 0xf00, RZ ;  /* 0x00000f0069407810 */ /* 0x000fe40007ffe0ff */
[----:B------:R-:W-:Y:S02]  /*caa0*/  LEA.HI.SX32 R191, R130, R105, 0x1b ;  /* 0x0000006982bf7211 */ /* 0x000fe400078fdaff */
[----:B0-----:R-:W-:Y:S01]  /*cab0*/  LEA R193, R129, R102, 0x2 ;  /* 0x0000006681c17211 */ /* 0x001fe200078e10ff */
[----:B------:R-:W-:Y:S06]  /*cac0*/  @!P1 BRA `(.L_x_5313) ;  /* 0x0000000000049947 */ /* 0x000fec0003800000 */
[----:B--2---:R0:W-:Y:S02]  /*cad0*/  REDG.E.ADD.F32.FTZ.RN.STRONG.GPU desc[UR28][R66.64+-0xa00], R65 ;  /* 0xfff60041420079a6 */ /* 0x0041e4000c10f39c */
.L_x_5313:
[----:B------:R-:W-:Y:S05]  /*cae0*/  BSYNC B0 ;  /* 0x0000000000007941 */ /* 0x000fea0003800000 */
.L_x_5312:
[----:B0-2---:R0:W2:Y:S01]  /*caf0*/  LDS R65, [R193+0x5900] ;  /* 0x00590000c1417984 */ /* 0x0050a20000000800 */
[----:B------:R-:W-:Y:S01]  /*cb00*/  BSSY B0, `(.L_x_5314) ;  /* 0x0000006000007945 */ /* 0x000fe20003800000 */
[----:B------:R-:W-:Y:S02]  /*cb10*/  LEA.HI.SX32 R129, R64, R105, 0x1b ;  /* 0x0000006940817211 */ /* 0x000fe400078fdaff */
[----:B------:R-:W-:Y:S02]  /*cb20*/  IADD3 R130, R105, 0xf80, RZ ;  /* 0x00000f8069827810 */ /* 0x000fe40007ffe0ff */
[----:B------:R-:W-:Y:S01]  /*cb30*/  LEA R64, R191, R102, 0x2 ;  /* 0x00000066bf407211 */ /* 0x000fe200078e10ff */
[----:B------:R-:W-:Y:S06]  /*cb40*/  @!P2 BRA `(.L_x_5315) ;  /* 0x000000000004a947 */ /* 0x000fec0003800000 */
[----:B--2---:R3:W-:Y:S02]  /*cb50*/  REDG.E.ADD.F32.FTZ.RN.STRONG.GPU desc[UR28][R66.64+-0x800], R65 ;  /* 0xfff80041420079a6 */ /* 0x0047e4000c10f39c */
.L_x_5315:
[----:B------:R-:W-:Y:S05]  /*cb60*/  BSYNC B0 ;  /* 0x0000000000007941 */ /* 0x000fea0003800000 */
.L_x_5314:
[----:B--23--:R2:W3:Y:S01]  /*cb70*/  LDS R65, [R64+0x5b00] ;  /* 0x005b000040417984 */ /* 0x00c4e20000000800 */
[----:B------:R-:W-:Y:S01]  /*cb80*/  BSSY B0, `(.L_x_5316) ;  /* 0x0000005000007945 */ /* 0x000fe20003800000 */
[----:B------:R-:W-:Y:S02]  /*cb90*/  LEA.HI.SX32 R191, R130, R105, 0x1b ;  /* 0x0000006982bf7211 */ /* 0x000fe400078fdaff */
[----:B------:R-:W-:Y:S01]  /*cba0*/  LEA R129, R129, R102, 0x2 ;  /* 0x0000006681817211 */ /* 0x000fe200078e10ff */
[----:B------:R-:W-:Y:S06]  /*cbb0*/  @!P3 BRA `(.L_x_5317) ;  /* 0x000000000004b947 */ /* 0x000fec0003800000 */
[----:B---3--:R3:W-:Y:S02]  /*cbc0*/  REDG.E.ADD.F32.FTZ.RN.STRONG.GPU desc[UR28][R66.64+-0x600], R65 ;  /* 0xfffa0041420079a6 */ /* 0x0087e4000c10f39c */
.L_x_5317:
[----:B------:R-:W-:Y:S05]  /*cbd0*/  BSYNC B0 ;  /* 0x0000000000007941 */ /* 0x000fea0003800000 */
.L_x_5316:
[----:B---3--:R3:W0:Y:S01]  /*cbe0*/  LDS R65, [R129+0x5d00] ;  /* 0x005d000081417984 */ /* 0x0086220000000800 */
[----:B------:R-:W-:Y:S01]  /*cbf0*/  BSSY B0, `(.L_x_5318) ;  /* 0x0000004000007945 */ /* 0x000fe20003800000 */
[----:B------:R-:W-:-:S03]  /*cc00*/  LEA R191, R191, R102, 0x2 ;  /* 0x00000066bfbf7211 */ /* 0x000fc600078e10ff */
[----:B------:R-:W-:Y:S05]  /*cc10*/  @!P4 BRA `(.L_x_5319) ;  /* 0x000000000004c947 */ /* 0x000fea0003800000 */
[----:B0-----:R0:W-:Y:S02]  /*cc20*/  REDG.E.ADD.F32.FTZ.RN.STRONG.GPU desc[UR28][R66.64+-0x400], R65 ;  /* 0xfffc0041420079a6 */ /* 0x0011e4000c10f39c */
.L_x_5319:
[----:B------:R-:W-:Y:S05]  /*cc30*/  BSYNC B0 ;  /* 0x0000000000007941 */ /* 0x000fea0003800000 */
.L_x_5318:
[----:B0-----:R0:W0:Y:S01]  /*cc40*/  LDS R65, [R191+0x5f00] ;  /* 0x005f0000bf417984 */ /* 0x0010220000000800 */
[----:B------:R-:W-:Y:S01]  /*cc50*/  BSSY B0, `(.L_x_5320) ;  /* 0x0000004000007945 */ /* 0x000fe20003800000 */
[----:B--2---:R-:W-:-:S03]  /*cc60*/  FADD.FTZ R64, R192, R125 ;  /* 0x0000007dc0407221 */ /* 0x004fc60000010000 */
[----:B------:R-:W-:Y:S05]  /*cc70*/  @!P5 BRA `(.L_x_5321) ;  /* 0x000000000004d947 */ /* 0x000fea0003800000 */
[----:B0-----:R2:W-:Y:S02]  /*cc80*/  REDG.E.ADD.F32.FTZ.RN.STRONG.GPU desc[UR28][R66.64+-0x200], R65 ;  /* 0xfffe0041420079a6 */ /* 0x0015e4000c10f39c */
.L_x_5321:
[----:B------:R-:W-:Y:S05]  /*cc90*/  BSYNC B0 ;  /* 0x0000000000007941 */ /* 0x000fea0003800000 */
.L_x_5320:
[----:B------:R-:W5:Y:S01]  /*cca0*/  SHFL.DOWN PT, R130, R123, 0x1, 0x1f ;  /* 0x08201f007b827f89 */ /* 0x000f6200000e0000 */
[----:B------:R-:W-:Y:S01]  /*ccb0*/  ISETP.GT.AND P0, PT, R103, 0x1e, PT ;  /* 0x0000001e6700780c */ /* 0x000fe20003f04270 */
[----:B------:R-:W-:Y:S01]  /*ccc0*/  FFMA.FTZ R117, R117, R128, R132 ;  /* 0x0000008075757223 */ /* 0x000fe20000010084 */
[----:B0-2---:R-:W-:Y:S01]  /*ccd0*/  MOV R65, R123 ;  /* 0x0000007b00417202 */ /* 0x005fe20000000f00 */
[----:B---3--:R-:W0:Y:S01]  /*cce0*/  SHFL.DOWN PT, R129, R119, 0x1, 0x1f ;  /* 0x08201f0077817f89 */ /* 0x008e2200000e0000 */
[----:B------:R-:W-:Y:S01]  /*ccf0*/  MOV R66, R119 ;  /* 0x0000007700427202 */ /* 0x000fe20000000f00 */
[----:B------:R-:W-:Y:S01]  /*cd00*/  FMUL.FTZ R115, R115, R168 ;  /* 0x000000a873737220 */ /* 0x000fe20000410000 */
[----:B------:R-:W-:Y:S01]  /*cd10*/  MOV R67, R217 ;  /* 0x000000d900437202 */ /* 0x000fe20000000f00 */
[----:B-1----:R-:W1:Y:S01]  /*cd20*/  SHFL.DOWN PT, R188, R217, 0x1, 0x1f ;  /* 0x08201f00d9bc7f89 */ /* 0x002e6200000e0000 */
[----:B------:R-:W-:Y:S01]  /*cd30*/  FFMA.FTZ R17, R124, R50, R17 ;  /* 0x000000327c117223 */ /* 0x000fe20000010011 */
[----:B------:R-:W-:Y:S01]  /*cd40*/  FFMA.FTZ R127, R122, R121, R127 ;  /* 0x000000797a7f7223 */ /* 0x000fe2000001007f */
[----:B------:R-:W-:Y:S01]  /*cd50*/  FADD.FTZ R48, R117, R48 ;  /* 0x0000003075307221 */ /* 0x000fe20000010000 */
[----:B------:R-:W2:Y:S01]  /*cd60*/  SHFL.DOWN PT, R125, R64, 0x1, 0x1f ;  /* 0x08201f00407d7f89 */ /* 0x000ea200000e0000 */
[----:B------:R-:W-:Y:S01]  /*cd70*/  FFMA.FTZ R234, R234, R167, R115 ;  /* 0x000000a7eaea7223 */ /* 0x000fe20000010073 */
[----:B------:R-:W-:Y:S01]  /*cd80*/  FMUL.FTZ R190, R161, R190 ;  /* 0x000000bea1be7220 */ /* 0x000fe20000410000 */
[----:B------:R-:W-:Y:S01]  /*cd90*/  FMUL.FTZ R189, R160, R189 ;  /* 0x000000bda0bd7220 */ /* 0x000fe20000410000 */
[----:B------:R-:W-:Y:S01]  /*cda0*/  FMUL.FTZ R114, R114, R169 ;  /* 0x000000a972727220 */ /* 0x000fe20000410000 */
[----:B------:R-:W-:Y:S01]  /*cdb0*/  FMUL.FTZ R85, R85, R172 ;  /* 0x000000ac55557220 */ /* 0x000fe20000410000 */
[----:B------:R-:W-:Y:S01]  /*cdc0*/  FFMA.FTZ R190, R163, R176, R190 ;  /* 0x000000b0a3be7223 */ /* 0x000fe200000100be */
[----:B------:R-:W-:Y:S01]  /*cdd0*/  FFMA.FTZ R189, R158, R177, R189 ;  /* 0x000000b19ebd7223 */ /* 0x000fe200000100bd */
[----:B------:R-:W-:Y:S01]  /*cde0*/  FFMA.FTZ R229, R229, R170, R114 ;  /* 0x000000aae5e57223 */ /* 0x000fe20000010072 */
[----:B------:R-:W-:Y:S01]  /*cdf0*/  FMUL.FTZ R84, R84, R173 ;  /* 0x000000ad54547220 */ /* 0x000fe20000410000 */
[----:B------:R-:W-:Y:S01]  /*ce00*/  FFMA.FTZ R87, R87, R190, R234 ;  /* 0x000000be57577223 */ /* 0x000fe200000100ea */
[----:B------:R-:W-:Y:S01]  /*ce10*/  FFMA.FTZ R230, R230, R171, R85 ;  /* 0x000000abe6e67223 */ /* 0x000fe20000010055 */
[----:B-----5:R-:W-:Y:S01]  /*ce20*/  @!P0 FADD.FTZ R65, R65, R130 ;  /* 0x0000008241418221 */ /* 0x020fe20000010000 */
[----:B------:R-:W-:Y:S01]  /*ce30*/  FFMA.FTZ R86, R86, R189, R229 ;  /* 0x000000bd56567223 */ /* 0x000fe200000100e5 */
[----:B------:R-:W-:Y:S01]  /*ce40*/  FADD.FTZ R46, R87, R46 ;  /* 0x0000002e572e7221 */ /* 0x000fe20000010000 */
[----:B------:R-:W-:Y:S01]  /*ce50*/  FFMA.FTZ R223, R223, R174, R84 ;  /* 0x000000aedfdf7223 */ /* 0x000fe20000010054 */
[----:B0-----:R-:W-:Y:S01]  /*ce60*/  @!P0 FADD.FTZ R66, R66, R129 ;  /* 0x0000008142428221 */ /* 0x001fe20000010000 */
[----:B------:R-:W0:Y:S01]  /*ce70*/  SHFL.DOWN PT, R130, R65, 0x2, 0x1f ;  /* 0x08401f0041827f89 */ /* 0x000e2200000e0000 */
[----:B------:R-:W-:Y:S01]  /*ce80*/  FADD.FTZ R45, R86, R45 ;  /* 0x0000002d562d7221 */ /* 0x000fe20000010000 */
        /* <DEDUP_REMOVED lines=13> */
[----:B------:R-:W-:Y:S01]  /*cf60*/  FMUL.FTZ R80, R80, R145 ;  /* 0x0000009150507220 */ /* 0x000fe20000410000 */
[----:B------:R-:W-:Y:S01]  /*cf70*/  ISETP.NE.AND P1, PT, R103, RZ, PT ;  /* 0x000000ff6700720c */ /* 0x000fe20003f25270 */
[----:B------:R-:W-:Y:S01]  /*cf80*/  FFMA.FTZ R79, R79, R196, R224 ;  /* 0x000000c44f4f7223 */ /* 0x000fe200000100e0 */
[----:B------:R-:W-:Y:S01]  /*cf90*/  FADD.FTZ R43, R82, R43 ;  /* 0x0000002b522b7221 */ /* 0x000fe20000010000 */
[----:B------:R-:W-:Y:S01]  /*cfa0*/  FFMA.FTZ R215, R215, R164, R80 ;  /* 0x000000a4d7d77223 */ /* 0x000fe20000010050 */
[----:B------:R-:W-:Y:S01]  /*cfb0*/  ISETP.NE.AND P2, PT, R105, RZ, PT ;  /* 0x000000ff6900720c */ /* 0x000fe20003f45270 */
[----:B------:R-:W-:Y:S01]  /*cfc0*/  FADD.FTZ R42, R79, R42 ;  /* 0x0000002a4f2a7221 */ /* 0x000fe20000010000 */
        /* <DEDUP_REMOVED lines=13> */
[----:B------:R-:W-:Y:S01]  /*d0a0*/  FMUL.FTZ R201, R116, R201 ;  /* 0x000000c974c97220 */ /* 0x000fe20000410000 */
[----:B---3--:R-:W-:Y:S01]  /*d0b0*/  @!P0 FADD.FTZ R64, R64, R119 ;  /* 0x0000007740408221 */ /* 0x008fe20000010000 */
        /* <DEDUP_REMOVED lines=51> */
[----:B------:R-:W-:Y:S01]  /*d3f0*/  FFMA.FTZ R21, R190, R54, R21 ;  /* 0x00000036be157223 */ /* 0x000fe20000010015 */
[----:B------:R-:W-:Y:S01]  /*d400*/  FADD.FTZ R47, R120, R47 ;  /* 0x0000002f782f7221 */ /* 0x000fe20000010000 */
        /* <DEDUP_REMOVED lines=21> */
[----:B0-----:R-:W-:Y:S01]  /*d560*/  @!P0 FADD.FTZ R65, R65, R80 ;  /* 0x0000005041418221 */ /* 0x001fe20000010000 */
[----:B------:R-:W-:Y:S01]  /*d570*/  FADD.FTZ R37, R72, R37 ;  /* 0x0000002548257221 */ /* 0x000fe20000010000 */
[----:B------:R-:W-:Y:S01]  /*d580*/  FFMA.FTZ R32, R203, R97, R32 ;  /* 0x00000061cb207223 */ /* 0x000fe20000010020 */
[----:B------:R-:W-:Y:S01]  /*d590*/  FADD.FTZ R36, R69, R36 ;  /* 0x0000002445247221 */ /* 0x000fe20000010000 */
[----:B-1----:R-:W-:Y:S01]  /*d5a0*/  @!P0 FADD.FTZ R66, R66, R81 ;  /* 0x0000005142428221 */ /* 0x002fe20000010000 */
[----:B------:R-:W-:Y:S01]  /*d5b0*/  FADD.FTZ R35, R68, R35 ;  /* 0x0000002344237221 */ /* 0x000fe20000010000 */
        /* <DEDUP_REMOVED lines=36> */
.L_x_5323:
[----:B------:R-:W-:Y:S05]  /*d800*/  BSYNC B0 ;  /* 0x0000000000007941 */ /* 0x000fea0003800000 */
.L_x_5322:
[----:B------:R-:W-:Y:S02]  /*d810*/  UIADD3 UR7, UR7, 0x1, URZ ;  /* 0x0000000107077890 */ /* 0x000fe4000fffe03f */
[----:B------:R-:W-:Y:S02]  /*d820*/  UIADD3 UR8, UP1, UR8, 0x1, URZ ;  /* 0x0000000108087890 */ /* 0x000fe4000ff3e03f */
[----:B------:R-:W-:Y:S02]  /*d830*/  UISETP.GE.AND UP0, UPT, UR7, UR54, UPT ;  /* 0x000000360700728c */ /* 0x000fe4000bf06270 */
[----:B------:R-:W-:-:S04]  /*d840*/  UIADD3.X UR9, URZ, UR9, URZ, UP1, !UPT ;  /* 0x000000093f097290 */ /* 0x000fc80008ffe43f */
[----:B------:R-:W-:-:S13]  /*d850*/  PLOP3.LUT P0, PT, PT, PT, UP0, 0x80, 0x0 ;  /* 0x000000000000781c */ /* 0x000fda0003f0f008 */
[----:B------:R-:W-:Y:S05]  /*d860*/  @!P0 BRA `(.L_x_5324) ;  /* 0xffffff7400948947 */ /* 0x000fea000383ffff */
.L_x_5229:
[----:B------:R-:W-:Y:S01]  /*d870*/  BAR.SYNC.DEFER_BLOCKING 0x0 ;  /* 0x0000000000007b1d */ /* 0x000fe20000010000 */
[----:B------:R-:W-:-:S05]  /*d880*/  MOV R3, 0x10 ;  /* 0x0000001000037802 */ /* 0x000fca0000000f00 */
[----:B------:R-:W-:Y:S01]  /*d890*/  IMAD.WIDE R2, R100, R3, UR24 ;  /* 0x0000001864027e25 */ /* 0x000fe2000f8e0203 */
[----:B------:R-:W-:Y:S01]  /*d8a0*/  F2FP.F16.F32.PACK_AB R24, R23, R24 ;  /* 0x000000181718723e */ /* 0x000fe200000000ff */
[----:B------:R-:W-:Y:S02]  /*d8b0*/  USHF.R.S32.HI UR19, URZ, 0x1f, UR11 ;  /* 0x0000001f3f137899 */ /* 0x000fe4000801140b */
[----:B------:R-:W-:Y:S01]  /*d8c0*/  ULEA UR8, UR15, 0xfffff800, 0xb ;  /* 0xfffff8000f087891 */ /* 0x000fe2000f8e583f */
[----:B------:R-:W-:Y:S01]  /*d8d0*/  ULDC.64 UR16, c[0x0][0x388] ;  /* 0x0000e20000107ab9 */ /* 0x000fe20000000a00 */
[----:B------:R-:W-:Y:S01]  /*d8e0*/  USHF.R.S32.HI UR22, URZ, 0x1f, UR10 ;  /* 0x0000001f3f167899 */ /* 0x000fe2000801140a */
[----:B------:R-:W-:Y:S01]  /*d8f0*/  ULDC.64 UR20, c[0x0][0x390] ;  /* 0x0000e40000147ab9 */ /* 0x000fe20000000a00 */
[----:B---3--:R-:W2:Y:S04]  /*d900*/  LDG.E.128 R8, desc[UR28][R2.64] ;  /* 0x0000001c02087981 */ /* 0x008ea8000c1e1d00 */
[----:B------:R-:W3:Y:S01]  /*d910*/  LDG.E.128 R12, desc[UR28][R2.64+0x200] ;  /* 0x0002001c020c7981 */ /* 0x000ee2000c1e1d00 */
[----:B------:R-:W-:-:S02]  /*d920*/  UIMAD UR7, UR19, UR16, URZ ;  /* 0x00000010130772a4 */ /* 0x000fc4000f8e023f */
[----:B------:R-:W-:Y:S02]  /*d930*/  USHF.R.S32.HI UR9, URZ, 0x1f, UR8 ;  /* 0x0000001f3f097899 */ /* 0x000fe40008011408 */
[----:B------:R-:W-:Y:S02]  /*d940*/  UIMAD UR7, UR11, UR17, UR7 ;  /* 0x000000110b0772a4 */ /* 0x000fe4000f8e0207 */
[----:B------:R-:W-:Y:S02]  /*d950*/  UIMAD.WIDE.U32 UR16, UR11, UR16, UR8 ;  /* 0x000000100b1072a5 */ /* 0x000fe4000f8e0008 */
[----:B------:R-:W-:Y:S02]  /*d960*/  UIMAD UR18, UR22, UR20, URZ ;  /* 0x00000014161272a4 */ /* 0x000fe4000f8e023f */
[----:B------:R-:W-:Y:S02]  /*d970*/  UIADD3 UR17, UR17, UR7, URZ ;  /* 0x0000000711117290 */ /* 0x000fe4000fffe03f */
[----:B------:R-:W-:-:S02]  /*d980*/  UIMAD UR18, UR10, UR21, UR18 ;  /* 0x000000150a1272a4 */ /* 0x000fc4000f8e0212 */
[----:B------:R-:W-:Y:S02]  /*d990*/  UIMAD.WIDE.U32 UR16, UR10, UR20, UR16 ;  /* 0x000000140a1072a5 */ /* 0x000fe4000f8e0010 */
[----:B------:R-:W-:Y:S01]  /*d9a0*/  UIADD3 UR24, UP1, UR24, -0x1000, URZ ;  /* 0xfffff00018187890 */ /* 0x000fe2000ff3e03f */
[----:B------:R-:W-:Y:S01]  /*d9b0*/  ULDC.64 UR20, c[0x0][0x3e0] ;  /* 0x0000f80000147ab9 */ /* 0x000fe20000000a00 */
[----:B------:R-:W-:Y:S02]  /*d9c0*/  UIADD3 UR17, UR17, UR18, URZ ;  /* 0x0000001211117290 */ /* 0x000fe4000fffe03f */
[----:B------:R-:W-:Y:S02]  /*d9d0*/  ULEA UR7, UP0, UR16, UR20, 0x1 ;  /* 0x0000001410077291 */ /* 0x000fe4000f80083f */
[----:B------:R-:W-:Y:S02]  /*d9e0*/  UIADD3 UR13, UP2, UR13, -0x2000, URZ ;  /* 0xffffe0000d0d7890 */ /* 0x000fe4000ff5e03f */
[----:B------:R-:W-:-:S02]  /*d9f0*/  ULEA.HI.X UR16, UR16, UR21, UR17, 0x1, UP0 ;  /* 0x0000001510107291 */ /* 0x000fc400080f0c11 */
[----:B------:R-:W-:Y:S02]  /*da00*/  UIADD3 UR52, UP3, UR52, -0x1000, URZ ;  /* 0xfffff00034347890 */ /* 0x000fe4000ff7e03f */
[----:B------:R-:W-:Y:S02]  /*da10*/  UIADD3 UR50, UP4, UR50, -0x1000, URZ ;  /* 0xfffff00032327890 */ /* 0x000fe4000ff9e03f */
[----:B------:R-:W-:Y:S02]  /*da20*/  UIADD3 UR6, UR6, 0x1, URZ ;  /* 0x0000000106067890 */ /* 0x000fe4000fffe03f */
[----:B------:R-:W-:Y:S02]  /*da30*/  UIADD3.X UR25, UR25, -0x1, URZ, UP1, !UPT ;  /* 0xffffffff19197890 */ /* 0x000fe40008ffe43f */
[----:B------:R-:W-:Y:S02]  /*da40*/  UIADD3.X UR14, UR14, -0x1, URZ, UP2, !UPT ;  /* 0xffffffff0e0e7890 */ /* 0x000fe400097fe43f */
[----:B------:R-:W-:-:S02]  /*da50*/  UIADD3.X UR51, UR51, -0x1, URZ, UP3, !UPT ;  /* 0xffffffff33337890 */ /* 0x000fc40009ffe43f */
[----:B------:R-:W-:Y:S01]  /*da60*/  UIADD3.X UR49, UR49, -0x1, URZ, UP4, !UPT ;  /* 0xffffffff31317890 */ /* 0x000fe2000a7fe43f */
[----:B--2---:R-:W-:Y:S04]  /*da70*/  STS.128 [R99], R8 ;  /* 0x0000000863007388 */ /* 0x004fe80000000c00 */
[----:B---3--:R-:W-:Y:S01]  /*da80*/  STS.128 [R99+0x200], R12 ;  /* 0x0002000c63007388 */ /* 0x008fe20000000c00 */
[----:B------:R-:W-:-:S03]  /*da90*/  NOP ;  /* 0x0000000000007918 */ /* 0x000fc60000000000 */
[----:B------:R-:W2:Y:S04]  /*daa0*/  LDS.128 R4, [R98] ;  /* 0x0000000062047984 */ /* 0x000ea80000000c00 */
[----:B------:R-:W3:Y:S01]  /*dab0*/  LDS.128 R8, [R98+0x10] ;  /* 0x0000100062087984 */ /* 0x000ee20000000c00 */
[--C-:B--2---:R-:W-:Y:S02]  /*dac0*/  HADD2.F32 R0, -RZ, R4.reuse.H0_H0 ;  /* 0x20000004ff007230 */ /* 0x104fe40000004100 */
[----:B------:R-:W-:Y:S02]  /*dad0*/  HADD2.F32 R4, -RZ, R4.H1_H1 ;  /* 0x30000004ff047230 */ /* 0x000fe40000004100 */
[----:B------:R-:W-:Y:S02]  /*dae0*/  HADD2.F32 R12, -RZ, R6.H0_H0 ;  /* 0x20000006ff0c7230 */ /* 0x000fe40000004100 */
[----:B------:R-:W-:Y:S01]  /*daf0*/  FADD.FTZ R16, R0, UR5 ;  /* 0x0000000500107e21 */ /* 0x000fe20008010000 */
[----:B------:R-:W-:-:S02]  /*db00*/  HADD2.F32 R0, -RZ, R5.H0_H0 ;  /* 0x20000005ff007230 */ /* 0x000fc40000004100 */
[----:B------:R-:W-:Y:S01]  /*db10*/  FADD.FTZ R4, R4, UR5 ;  /* 0x0000000504047e21 */ /* 0x000fe20008010000 */
[----:B------:R-:W-:Y:S02]  /*db20*/  HADD2.F32 R5, -RZ, R5.H1_H1 ;  /* 0x30000005ff057230 */ /* 0x000fe40000004100 */
[----:B------:R-:W-:Y:S01]  /*db30*/  FADD.FTZ R12, R12, UR5 ;  /* 0x000000050c0c7e21 */ /* 0x000fe20008010000 */
[----:B------:R-:W-:Y:S01]  /*db40*/  BAR.SYNC.DEFER_BLOCKING 0x0 ;  /* 0x0000000000007b1d */ /* 0x000fe20000010000 */
[----:B------:R-:W-:Y:S01]  /*db50*/  FSETP.GTU.FTZ.AND P2, PT, R16, 20, PT ;  /* 0x41a000001000780b */ /* 0x000fe20003f5c000 */
[----:B------:R-:W-:Y:S01]  /*db60*/  FADD.FTZ R2, R0, UR5 ;  /* 0x0000000500027e21 */ /* 0x000fe20008010000 */
[----:B------:R-:W-:Y:S01]  /*db70*/  FSETP.GTU.FTZ.AND P1, PT, R4, 20, PT ;  /* 0x41a000000400780b */ /* 0x000fe20003f3c000 */
[----:B------:R-:W-:Y:S01]  /*db80*/  FADD.FTZ R5, R5, UR5 ;  /* 0x0000000505057e21 */ /* 0x000fe20008010000 */
[----:B------:R-:W-:Y:S01]  /*db90*/  HADD2.F32 R6, -RZ, R6.H1_H1 ;  /* 0x30000006ff067230 */ /* 0x000fe20000004100 */
[----:B------:R-:W-:-:S02]  /*dba0*/  FSETP.GTU.FTZ.AND P6, PT, R12, 20, PT ;  /* 0x41a000000c00780b */ /* 0x000fc40003fdc000 */
[----:B------:R-:W-:Y:S02]  /*dbb0*/  FSETP.GTU.FTZ.AND P0, PT, R2, 20, PT ;  /* 0x41a000000200780b */ /* 0x000fe40003f1c000 */
[----:B------:R-:W-:Y:S01]  /*dbc0*/  FSETP.GTU.FTZ.AND P4, PT, R5, 20, PT ;  /* 0x41a000000500780b */ /* 0x000fe20003f9c000 */
[----:B------:R-:W-:-:S03]  /*dbd0*/  FADD.FTZ R6, R6, UR5 ;  /* 0x0000000506067e21 */ /* 0x000fc60008010000 */
[----:B------:R-:W-:Y:S02]  /*dbe0*/  @!P2 FMUL.FTZ R0, R16, -1.4426950216293334961 ;  /* 0xbfb8aa3b1000a820 */ /* 0x000fe40000410000 */
[----:B------:R-:W-:Y:S01]  /*dbf0*/  @!P1 FMUL.FTZ R3, R4, -1.4426950216293334961 ;  /* 0xbfb8aa3b04039820 */ /* 0x000fe20000410000 */
[----:B------:R-:W-:-:S03]  /*dc00*/  FSETP.GTU.FTZ.AND P5, PT, R6, 20, PT ;  /* 0x41a000000600780b */ /* 0x000fc60003fbc000 */
[----:B------:R-:W2:Y:S01]  /*dc10*/  @!P2 MUFU.EX2 R0, R0 ;  /* 0x000000000000a308 */ /* 0x000ea20000000800 */
[----:B------:R-:W-:Y:S02]  /*dc20*/  @!P0 FMUL.FTZ R4, R2, -1.4426950216293334961 ;  /* 0xbfb8aa3b02048820 */ /* 0x000fe40000410000 */
[----:B------:R-:W-:-:S05]  /*dc30*/  @!P4 FMUL.FTZ R5, R5, -1.4426950216293334961 ;  /* 0xbfb8aa3b0505c820 */ /* 0x000fca0000410000 */
[----:B------:R-:W5:Y:S08]  /*dc40*/  @!P1 MUFU.EX2 R3, R3 ;  /* 0x0000000300039308 */ /* 0x000f700000000800 */
[----:B------:R-:W0:Y:S01]  /*dc50*/  @!P0 MUFU.EX2 R4, R4 ;  /* 0x0000000400048308 */ /* 0x000e220000000800 */
[----:B--2---:R-:W-:Y:S01]  /*dc60*/  @!P2 FADD.FTZ R2, R0, 1 ;  /* 0x3f8000000002a421 */ /* 0x004fe20000010000 */
[----:B------:R-:W-:-:S02]  /*dc70*/  HADD2.F32 R0, -RZ, R7.H0_H0 ;  /* 0x20000007ff007230 */ /* 0x000fc40000004100 */
[----:B------:R-:W-:-:S03]  /*dc80*/  HADD2.F32 R7, -RZ, R7.H1_H1 ;  /* 0x30000007ff077230 */ /* 0x000fc60000004100 */
[----:B------:R-:W-:Y:S01]  /*dc90*/  FADD.FTZ R14, R0, UR5 ;  /* 0x00000005000e7e21 */ /* 0x000fe20008010000 */
[----:B------:R-:W2:Y:S01]  /*dca0*/  @!P2 MUFU.RCP R2, R2 ;  /* 0x000000020002a308 */ /* 0x000ea20000001000 */
[----:B-----5:R-:W-:Y:S01]  /*dcb0*/  @!P1 FADD.FTZ R3, R3, 1 ;  /* 0x3f80000003039421 */ /* 0x020fe20000010000 */
[----:B------:R-:W-:Y:S01]  /*dcc0*/  FADD.FTZ R7, R7, UR5 ;  /* 0x0000000507077e21 */ /* 0x000fe20008010000 */
[----:B------:R-:W-:Y:S01]  /*dcd0*/  @!P6 FMUL.FTZ R0, R12, -1.4426950216293334961 ;  /* 0xbfb8aa3b0c00e820 */ /* 0x000fe20000410000 */
[----:B------:R-:W-:-:S04]  /*dce0*/  FSETP.GTU.FTZ.AND P3, PT, R14, 20, PT ;  /* 0x41a000000e00780b */ /* 0x000fc80003f7c000 */
[----:B------:R3:W5:Y:S01]  /*dcf0*/  @!P1 MUFU.RCP R13, R3 ;  /* 0x00000003000d9308 */ /* 0x0007620000001000 */
[----:B0-----:R-:W-:-:S07]  /*dd00*/  @!P0 FADD.FTZ R4, R4, 1 ;  /* 0x3f80000004048421 */ /* 0x001fce0000010000 */
[----:B------:R-:W0:Y:S01]  /*dd10*/  @!P0 MUFU.RCP R4, R4 ;  /* 0x0000000400048308 */ /* 0x000e220000001000 */
[--C-:B---3--:R-:W-:Y:S02]  /*dd20*/  HADD2.F32 R3, -RZ, R8.reuse.H0_H0 ;  /* 0x20000008ff037230 */ /* 0x108fe40000004100 */
[----:B--2---:R-:W-:Y:S01]  /*dd30*/  @!P2 FMUL.FTZ R35, R35, R2 ;  /* 0x000000022323a220 */ /* 0x004fe20000410000 */
[----:B------:R-:W-:Y:S01]  /*dd40*/  @!P5 FMUL.FTZ R2, R6, -1.4426950216293334961 ;  /* 0xbfb8aa3b0602d820 */ /* 0x000fe20000410000 */
[----:B------:R-:W-:Y:S01]  /*dd50*/  FSETP.GTU.FTZ.AND P2, PT, R7, 20, PT ;  /* 0x41a000000700780b */ /* 0x000fe20003f5c000 */
[----:B------:R-:W-:Y:S02]  /*dd60*/  HADD2.F32 R8, -RZ, R8.H1_H1 ;  /* 0x30000008ff087230 */ /* 0x000fe40000004100 */
[----:B------:R-:W-:Y:S01]  /*dd70*/  FADD.FTZ R6, R3, UR5 ;  /* 0x0000000503067e21 */ /* 0x000fe20008010000 */
[----:B------:R-:W-:Y:S01]  /*dd80*/  @!P3 FMUL.FTZ R3, R14, -1.4426950216293334961 ;  /* 0xbfb8aa3b0e03b820 */ /* 0x000fe20000410000 */
[----:B------:R-:W2:Y:S01]  /*dd90*/  @!P4 MUFU.EX2 R5, R5 ;  /* 0x000000050005c308 */ /* 0x000ea20000000800 */
[----:B-----5:R-:W-:Y:S01]  /*dda0*/  @!P1 FMUL.FTZ R36, R36, R13 ;  /* 0x0000000d24249220 */ /* 0x020fe20000410000 */
[----:B------:R-:W-:Y:S01]  /*ddb0*/  FADD.FTZ R8, R8, UR5 ;  /* 0x0000000508087e21 */ /* 0x000fe20008010000 */
[----:B------:R-:W-:-:S05]  /*ddc0*/  FSETP.GTU.FTZ.AND P1, PT, R6, 20, PT ;  /* 0x41a000000600780b */ /* 0x000fca0003f3c000 */
[----:B------:R-:W3:Y:S01]  /*ddd0*/  @!P3 MUFU.EX2 R3, R3 ;  /* 0x000000030003b308 */ /* 0x000ee20000000800 */
[----:B0-----:R-:W-:Y:S01]  /*dde0*/  @!P0 FMUL.FTZ R37, R37, R4 ;  /* 0x0000000425258220 */ /* 0x001fe20000410000 */
[----:B------:R-:W-:Y:S01]  /*ddf0*/  @!P2 FMUL.FTZ R4, R7, -1.4426950216293334961 ;  /* 0xbfb8aa3b0704a820 */ /* 0x000fe20000410000 */
[----:B------:R-:W-:-:S05]  /*de00*/  FSETP.GTU.FTZ.AND P0, PT, R8, 20, PT ;  /* 0x41a000000800780b */ /* 0x000fca0003f1c000 */
[----:B------:R-:W-:Y:S01]  /*de10*/  @!P1 FMUL.FTZ R6, R6, -1.4426950216293334961 ;  /* 0xbfb8aa3b06069820 */ /* 0x000fe20000410000 */
[----:B--2---:R-:W-:Y:S01]  /*de20*/  @!P4 FADD.FTZ R5, R5, 1 ;  /* 0x3f8000000505c421 */ /* 0x004fe20000010000 */
[----:B------:R-:W0:Y:S06]  /*de30*/  @!P6 MUFU.EX2 R0, R0 ;  /* 0x000000000000e308 */ /* 0x000e2c0000000800 */
[----:B------:R-:W-:Y:S01]  /*de40*/  @!P0 FMUL.FTZ R7, R8, -1.4426950216293334961 ;  /* 0xbfb8aa3b08078820 */ /* 0x000fe20000410000 */
[--C-:B------:R-:W-:Y:S01]  /*de50*/  HADD2.F32 R8, -RZ, R9.reuse.H0_H0 ;  /* 0x20000009ff087230 */ /* 0x100fe20000004100 */
[----:B------:R-:W2:Y:S01]  /*de60*/  @!P2 MUFU.EX2 R4, R4 ;  /* 0x000000040004a308 */ /* 0x000ea20000000800 */
[----:B---3--:R-:W-:Y:S01]  /*de70*/  @!P3 FADD.FTZ R3, R3, 1 ;  /* 0x3f8000000303b421 */ /* 0x008fe20000010000 */
[----:B------:R-:W-:-:S02]  /*de80*/  HADD2.F32 R9, -RZ, R9.H1_H1 ;  /* 0x30000009ff097230 */ /* 0x000fc40000004100 */
[----:B------:R-:W-:-:S03]  /*de90*/  FADD.FTZ R8, R8, UR5 ;  /* 0x0000000508087e21 */ /* 0x000fc60008010000 */
[----:B------:R-:W-:Y:S01]  /*dea0*/  FADD.FTZ R9, R9, UR5 ;  /* 0x0000000509097e21 */ /* 0x000fe20008010000 */
[----:B------:R-:W3:Y:S01]  /*deb0*/  @!P4 MUFU.RCP R5, R5 ;  /* 0x000000050005c308 */ /* 0x000ee20000001000 */
[----:B0-----:R-:W-:-:S07]  /*dec0*/  @!P6 FADD.FTZ R0, R0, 1 ;  /* 0x3f8000000000e421 */ /* 0x001fce0000010000 */
[----:B------:R-:W0:Y:S01]  /*ded0*/  @!P1 MUFU.EX2 R6, R6 ;  /* 0x0000000600069308 */ /* 0x000e220000000800 */
[----:B--2---:R-:W-:-:S07]  /*dee0*/  @!P2 FADD.FTZ R4, R4, 1 ;  /* 0x3f8000000404a421 */ /* 0x004fce0000010000 */
[----:B------:R-:W2:Y:S01]  /*def0*/  @!P5 MUFU.EX2 R2, R2 ;  /* 0x000000020002d308 */ /* 0x000ea20000000800 */
[----:B---3--:R-:W-:Y:S01]  /*df00*/  @!P4 FMUL.FTZ R38, R38, R5 ;  /* 0x000000052626c220 */ /* 0x008fe20000410000 */
[----:B------:R-:W-:-:S06]  /*df10*/  FSETP.GTU.FTZ.AND P4, PT, R8, 20, PT ;  /* 0x41a000000800780b */ /* 0x000fcc0003f9c000 */
[----:B------:R-:W3:Y:S01]  /*df20*/  @!P3 MUFU.RCP R14, R3 ;  /* 0x00000003000eb308 */ /* 0x000ee20000001000 */
[----:B0-----:R-:W-:-:S07]  /*df30*/  @!P1 FADD.FTZ R6, R6, 1 ;  /* 0x3f80000006069421 */ /* 0x001fce0000010000 */
[----:B------:R0:W5:Y:S01]  /*df40*/  @!P6 MUFU.RCP R12, R0 ;  /* 0x00000000000ce308 */ /* 0x0001620000001000 */
[----:B--2---:R-:W-:-:S07]  /*df50*/  @!P5 FADD.FTZ R2, R2, 1 ;  /* 0x3f8000000202d421 */ /* 0x004fce0000010000 */
[----:B------:R-:W2:Y:S01]  /*df60*/  @!P2 MUFU.RCP R5, R4 ;  /* 0x000000040005a308 */ /* 0x000ea20000001000 */
[--C-:B0-----:R-:W-:Y:S02]  /*df70*/  HADD2.F32 R0, -RZ, R10.reuse.H0_H0 ;  /* 0x2000000aff007230 */ /* 0x101fe40000004100 */
[----:B---3--:R-:W-:Y:S01]  /*df80*/  @!P3 FMUL.FTZ R41, R41, R14 ;  /* 0x0000000e2929b220 */ /* 0x008fe20000410000 */
[----:B------:R-:W-:Y:S02]  /*df90*/  HADD2.F32 R10, -RZ, R10.H1_H1 ;  /* 0x3000000aff0a7230 */ /* 0x000fe40000004100 */
[----:B------:R-:W-:Y:S01]  /*dfa0*/  FADD.FTZ R3, R0, UR5 ;  /* 0x0000000500037e21 */ /* 0x000fe20008010000 */
[----:B------:R-:W-:Y:S01]  /*dfb0*/  @!P4 FMUL.FTZ R0, R8, -1.4426950216293334961 ;  /* 0xbfb8aa3b0800c820 */ /* 0x000fe20000410000 */
[----:B------:R0:W3:Y:S01]  /*dfc0*/  @!P5 MUFU.RCP R13, R2 ;  /* 0x00000002000dd308 */ /* 0x0000e20000001000 */
[----:B------:R-:W-:Y:S01]  /*dfd0*/  FADD.FTZ R10, R10, UR5 ;  /* 0x000000050a0a7e21 */ /* 0x000fe20008010000 */
[----:B-----5:R-:W-:Y:S01]  /*dfe0*/  @!P6 FMUL.FTZ R39, R39, R12 ;  /* 0x0000000c2727e220 */ /* 0x020fe20000410000 */
[----:B------:R-:W-:-:S03]  /*dff0*/  FSETP.GTU.FTZ.AND P6, PT, R9, 20, PT ;  /* 0x41a000000900780b */ /* 0x000fc60003fdc000 */
[----:B------:R-:W-:Y:S02]  /*e000*/  FSETP.GTU.FTZ.AND P3, PT, R10, 20, PT ;  /* 0x41a000000a00780b */ /* 0x000fe40003f7c000 */
[----:B------:R-:W5:Y:S01]  /*e010*/  @!P1 MUFU.RCP R6, R6 ;  /* 0x0000000600069308 */ /* 0x000f620000001000 */
[--C-:B0-----:R-:W-:Y:S02]  /*e020*/  HADD2.F32 R2, -RZ, R11.reuse.H0_H0 ;  /* 0x2000000bff027230 */ /* 0x101fe40000004100 */
[----:B--2---:R-:W-:Y:S01]  /*e030*/  @!P2 FMUL.FTZ R42, R42, R5 ;  /* 0x000000052a2aa220 */ /* 0x004fe20000410000 */
[----:B------:R-:W-:Y:S02]  /*e040*/  HADD2.F32 R11, -RZ, R11.H1_H1 ;  /* 0x3000000bff0b7230 */ /* 0x000fe40000004100 */
[----:B------:R-:W-:-:S03]  /*e050*/  FADD.FTZ R8, R2, UR5 ;  /* 0x0000000502087e21 */ /* 0x000fc60008010000 */
[----:B------:R-:W-:Y:S01]  /*e060*/  FADD.FTZ R12, R11, UR5 ;  /* 0x000000050b0c7e21 */ /* 0x000fe20008010000 */
[----:B---3--:R-:W-:Y:S01]  /*e070*/  @!P5 FMUL.FTZ R40, R40, R13 ;  /* 0x0000000d2828d220 */ /* 0x008fe20000410000 */
[----:B------:R-:W-:Y:S01]  /*e080*/  FSETP.GTU.FTZ.AND P5, PT, R3, 20, PT ;  /* 0x41a000000300780b */ /* 0x000fe20003fbc000 */
[----:B------:R-:W-:Y:S01]  /*e090*/  @!P3 FMUL.FTZ R4, R10, -1.4426950216293334961 ;  /* 0xbfb8aa3b0a04b820 */ /* 0x000fe20000410000 */
[----:B------:R-:W-:Y:S01]  /*e0a0*/  FSETP.GTU.FTZ.AND P2, PT, R8, 20, PT ;  /* 0x41a000000800780b */ /* 0x000fe20003f5c000 */
[----:B------:R-:W-:Y:S01]  /*e0b0*/  @!P6 FMUL.FTZ R2, R9, -1.4426950216293334961 ;  /* 0xbfb8aa3b0902e820 */ /* 0x000fe20000410000 */
[----:B------:R-:W-:Y:S01]  /*e0c0*/  F2FP.F16.F32.PACK_AB R11, R25, R26 ;  /* 0x0000001a190b723e */ /* 0x000fe200000000ff */
[----:B------:R-:W0:Y:S01]  /*e0d0*/  @!P0 MUFU.EX2 R7, R7 ;  /* 0x0000000700078308 */ /* 0x000e220000000800 */
[----:B------:R-:W-:Y:S01]  /*e0e0*/  F2FP.F16.F32.PACK_AB R10, R27, R28 ;  /* 0x0000001c1b0a723e */ /* 0x000fe200000000ff */
[----:B-----5:R-:W-:Y:S01]  /*e0f0*/  @!P1 FMUL.FTZ R43, R43, R6 ;  /* 0x000000062b2b9220 */ /* 0x020fe20000410000 */
[----:B------:R-:W-:-:S02]  /*e100*/  FSETP.GTU.FTZ.AND P1, PT, R12, 20, PT ;  /* 0x41a000000c00780b */ /* 0x000fc40003f3c000 */
[----:B------:R-:W-:Y:S02]  /*e110*/  F2FP.F16.F32.PACK_AB R9, R29, R30 ;  /* 0x0000001e1d09723e */ /* 0x000fe400000000ff */
[----:B------:R-:W-:Y:S01]  /*e120*/  F2FP.F16.F32.PACK_AB R27, R17, R18 ;  /* 0x00000012111b723e */ /* 0x000fe200000000ff */
[----:B------:R-:W-:Y:S01]  /*e130*/  @!P5 FMUL.FTZ R3, R3, -1.4426950216293334961 ;  /* 0xbfb8aa3b0303d820 */ /* 0x000fe20000410000 */
[----:B------:R-:W-:Y:S01]  /*e140*/  F2FP.F16.F32.PACK_AB R26, R19, R20 ;  /* 0x00000014131a723e */ /* 0x000fe200000000ff */
[----:B------:R-:W-:Y:S01]  /*e150*/  @!P2 FMUL.FTZ R5, R8, -1.4426950216293334961 ;  /* 0xbfb8aa3b0805a820 */ /* 0x000fe20000410000 */
[----:B------:R-:W-:Y:S01]  /*e160*/  F2FP.F16.F32.PACK_AB R8, R31, R32 ;  /* 0x000000201f08723e */ /* 0x000fe200000000ff */
[----:B------:R-:W2:Y:S01]  /*e170*/  @!P6 MUFU.EX2 R2, R2 ;  /* 0x000000020002e308 */ /* 0x000ea20000000800 */
[----:B------:R-:W-:-:S03]  /*e180*/  F2FP.F16.F32.PACK_AB R25, R21, R22 ;  /* 0x000000161519723e */ /* 0x000fc600000000ff */
[----:B------:R-:W-:Y:S01]  /*e190*/  STS.128 [R49], R8 ;  /* 0x0000000831007388 */ /* 0x000fe20000000c00 */
[----:B------:R-:W-:Y:S01]  /*e1a0*/  @!P1 FMUL.FTZ R6, R12, -1.4426950216293334961 ;  /* 0xbfb8aa3b0c069820 */ /* 0x000fe20000410000 */
[----:B0-----:R-:W-:Y:S02]  /*e1b0*/  @!P0 FADD.FTZ R7, R7, 1 ;  /* 0x3f80000007078421 */ /* 0x001fe40000010000 */
[----:B------:R-:W-:Y:S01]  /*e1c0*/  STS.128 [R49+0x10], R24 ;  /* 0x0000101831007388 */ /* 0x000fe20000000c00 */
[----:B------:R-:W-:-:S03]  /*e1d0*/  NOP ;  /* 0x0000000000007918 */ /* 0x000fc60000000000 */
[----:B------:R-:W0:Y:S01]  /*e1e0*/  LDS.128 R8, [R99] ;  /* 0x0000000063087984 */ /* 0x000e220000000c00 */
[----:B------:R-:W3:Y:S01]  /*e1f0*/  @!P5 MUFU.EX2 R3, R3 ;  /* 0x000000030003d308 */ /* 0x000ee20000000800 */
[----:B--2---:R-:W-:Y:S02]  /*e200*/  @!P6 FADD.FTZ R2, R2, 1 ;  /* 0x3f8000000202e421 */ /* 0x004fe40000010000 */
[----:B------:R-:W2:Y:S05]  /*e210*/  LDS.128 R12, [R99+0x200] ;  /* 0x00020000630c7984 */ /* 0x000eaa0000000c00 */
[----:B------:R-:W5:Y:S08]  /*e220*/  @!P4 MUFU.EX2 R0, R0 ;  /* 0x000000000000c308 */ /* 0x000f700000000800 */
[----:B------:R-:W1:Y:S01]  /*e230*/  @!P1 MUFU.EX2 R6, R6 ;  /* 0x0000000600069308 */ /* 0x000e620000000800 */
[----:B---3--:R-:W-:-:S07]  /*e240*/  @!P5 FADD.FTZ R3, R3, 1 ;  /* 0x3f8000000303d421 */ /* 0x008fce0000010000 */
[----:B------:R-:W3:Y:S01]  /*e250*/  @!P3 MUFU.EX2 R4, R4 ;  /* 0x000000040004b308 */ /* 0x000ee20000000800 */
[----:B-----5:R-:W-:-:S07]  /*e260*/  @!P4 FADD.FTZ R0, R0, 1 ;  /* 0x3f8000000000c421 */ /* 0x020fce0000010000 */
[----:B------:R-:W5:Y:S01]  /*e270*/  @!P2 MUFU.EX2 R5, R5 ;  /* 0x000000050005a308 */ /* 0x000f620000000800 */
[----:B-1----:R-:W-:-:S07]  /*e280*/  @!P1 FADD.FTZ R6, R6, 1 ;  /* 0x3f80000006069421 */ /* 0x002fce0000010000 */
[----:B------:R1:W4:Y:S01]  /*e290*/  @!P6 MUFU.RCP R17, R2 ;  /* 0x000000020011e308 */ /* 0x0003220000001000 */
[----:B---3--:R-:W-:-:S07]  /*e2a0*/  @!P3 FADD.FTZ R4, R4, 1 ;  /* 0x3f8000000404b421 */ /* 0x008fce0000010000 */
[----:B------:R3:W0:Y:S01]  /*e2b0*/  @!P5 MUFU.RCP R16, R3 ;  /* 0x000000030010d308 */ /* 0x0006220000001000 */
[----:B-1----:R-:W-:Y:S01]  /*e2c0*/  MOV R2, UR7 ;  /* 0x0000000700027c02 */ /* 0x002fe20008000f00 */
[----:B-----5:R-:W-:-:S06]  /*e2d0*/  @!P2 FADD.FTZ R5, R5, 1 ;  /* 0x3f8000000505a421 */ /* 0x020fcc0000010000 */
[----:B------:R-:W1:Y:S01]  /*e2e0*/  @!P0 MUFU.RCP R7, R7 ;  /* 0x0000000700078308 */ /* 0x000e620000001000 */
[----:B---3--:R-:W-:Y:S01]  /*e2f0*/  MOV R3, UR16 ;  /* 0x0000001000037c02 */ /* 0x008fe20008000f00 */
[----:B----4-:R-:W-:Y:S01]  /*e300*/  @!P6 FMUL.FTZ R46, R46, R17 ;  /* 0x000000112e2ee220 */ /* 0x010fe20000410000 */
[----:B------:R-:W-:Y:S02]  /*e310*/  ULDC.64 UR16, c[0x0][0x3a8] ;  /* 0x0000ea0000107ab9 */ /* 0x000fe40000000a00 */
[----:B------:R-:W-:Y:S01]  /*e320*/  UIMAD UR7, UR19, UR16, URZ ;  /* 0x00000010130772a4 */ /* 0x000fe2000f8e023f */
[----:B------:R-:W-:Y:S01]  /*e330*/  IMAD.WIDE R2, R100, 0x10, R2 ;  /* 0x0000001064027825 */ /* 0x000fe200078e0202 */
[----:B------:R-:W-:Y:S01]  /*e340*/  UIMAD.WIDE.U32 UR8, UR11, UR16, UR8 ;  /* 0x000000100b0872a5 */ /* 0x000fe2000f8e0008 */
[----:B------:R-:W3:Y:S02]  /*e350*/  @!P4 MUFU.RCP R0, R0 ;  /* 0x000000000000c308 */ /* 0x000ee40000001000 */
[----:B0-----:R-:W-:Y:S01]  /*e360*/  @!P5 FMUL.FTZ R47, R47, R16 ;  /* 0x000000102f2fd220 */ /* 0x001fe20000410000 */
[----:B------:R-:W-:Y:S01]  /*e370*/  UIMAD UR7, UR11, UR17, UR7 ;  /* 0x000000110b0772a4 */ /* 0x000fe2000f8e0207 */
[----:B------:R-:W-:Y:S02]  /*e380*/  STG.E.128 desc[UR28][R2.64], R8 ;  /* 0x0000000802007986 */ /* 0x000fe4000c101d1c */
[----:B------:R-:W-:Y:S01]  /*e390*/  ULDC.64 UR16, c[0x0][0x3b0] ;  /* 0x0000ec0000107ab9 */ /* 0x000fe20000000a00 */
[----:B------:R-:W-:Y:S01]  /*e3a0*/  UIADD3 UR9, UR9, UR7, URZ ;  /* 0x0000000709097290 */ /* 0x000fe2000fffe03f */
[----:B--2---:R0:W-:Y:S01]  /*e3b0*/  STG.E.128 desc[UR28][R2.64+0x200], R12 ;  /* 0x0002000c02007986 */ /* 0x0041e2000c101d1c */
[----:B------:R2:W4:Y:S01]  /*e3c0*/  @!P3 MUFU.RCP R19, R4 ;  /* 0x000000040013b308 */ /* 0x0005220000001000 */
[----:B-1----:R-:W-:Y:S01]  /*e3d0*/  @!P0 FMUL.FTZ R44, R44, R7 ;  /* 0x000000072c2c8220 */ /* 0x002fe20000410000 */
[----:B------:R-:W-:Y:S01]  /*e3e0*/  F2FP.F16.F32.PACK_AB R7, R42, R41 ;  /* 0x000000292a07723e */ /* 0x000fe200000000ff */
[----:B------:R-:W-:-:S02]  /*e3f0*/  UIMAD UR7, UR22, UR16, URZ ;  /* 0x00000010160772a4 */ /* 0x000fc4000f8e023f */
[----:B------:R-:W-:Y:S01]  /*e400*/  UIMAD.WIDE.U32 UR8, UR10, UR16, UR8 ;  /* 0x000000100a0872a5 */ /* 0x000fe2000f8e0008 */
[----:B------:R-:W-:Y:S01]  /*e410*/  F2FP.F16.F32.PACK_AB R16, R44, R43 ;  /* 0x0000002b2c10723e */ /* 0x000fe200000000ff */
[----:B------:R-:W-:Y:S01]  /*e420*/  UIMAD UR7, UR10, UR17, UR7 ;  /* 0x000000110a0772a4 */ /* 0x000fe2000f8e0207 */
[----:B------:R1:W5:Y:S01]  /*e430*/  @!P2 MUFU.RCP R21, R5 ;  /* 0x000000050015a308 */ /* 0x0003620000001000 */
[----:B---3--:R-:W-:Y:S01]  /*e440*/  @!P4 FMUL.FTZ R45, R45, R0 ;  /* 0x000000002d2dc220 */ /* 0x008fe20000410000 */
[----:B--2---:R-:W-:Y:S01]  /*e450*/  F2FP.F16.F32.PACK_AB R4, R36, R35 ;  /* 0x000000232404723e */ /* 0x004fe200000000ff */
[----:B------:R-:W-:Y:S01]  /*e460*/  ULDC.64 UR16, c[0x0][0x3f0] ;  /* 0x0000fc0000107ab9 */ /* 0x000fe20000000a00 */
[----:B------:R-:W-:Y:S02]  /*e470*/  UIADD3 UR9, UR9, UR7, URZ ;  /* 0x0000000709097290 */ /* 0x000fe4000fffe03f */
[----:B------:R-:W-:Y:S01]  /*e480*/  F2FP.F16.F32.PACK_AB R17, R46, R45 ;  /* 0x0000002d2e11723e */ /* 0x000fe200000000ff */
[----:B------:R-:W-:Y:S01]  /*e490*/  ULEA UR7, UP0, UR8, UR16, 0x1 ;  /* 0x0000001008077291 */ /* 0x000fe2000f80083f */
[----:B------:R-:W2:Y:S01]  /*e4a0*/  @!P1 MUFU.RCP R6, R6 ;  /* 0x0000000600069308 */ /* 0x000ea20000001000 */
[----:B----4-:R-:W-:Y:S01]  /*e4b0*/  @!P3 FMUL.FTZ R48, R48, R19 ;  /* 0x000000133030b220 */ /* 0x010fe20000410000 */
[----:B-1----:R-:W-:Y:S01]  /*e4c0*/  FADD.FTZ R5, R35, R104 ;  /* 0x0000006823057221 */ /* 0x002fe20000010000 */
[----:B------:R-:W-:-:S02]  /*e4d0*/  ULEA.HI.X UR8, UR8, UR17, UR9, 0x1, UP0 ;  /* 0x0000001108087291 */ /* 0x000fc400080f0c09 */
[----:B0-----:R-:W-:Y:S01]  /*e4e0*/  MOV R2, UR7 ;  /* 0x0000000700027c02 */ /* 0x001fe20008000f00 */
[----:B------:R-:W-:Y:S01]  /*e4f0*/  FADD.FTZ R0, R5, R36 ;  /* 0x0000002405007221 */ /* 0x000fe20000010000 */
[----:B------:R-:W-:Y:S01]  /*e500*/  F2FP.F16.F32.PACK_AB R5, R38, R37 ;  /* 0x000000252605723e */ /* 0x000fe200000000ff */
[----:B------:R-:W-:Y:S01]  /*e510*/  UISETP.GT.AND UP0, UPT, UR15, 0x1, UPT ;  /* 0x000000010f00788c */ /* 0x000fe2000bf04270 */
[----:B-----5:R-:W-:Y:S01]  /*e520*/  @!P2 FMUL.FTZ R34, R34, R21 ;  /* 0x000000152222a220 */ /* 0x020fe20000410000 */
[----:B------:R-:W-:Y:S01]  /*e530*/  BAR.SYNC.DEFER_BLOCKING 0x0 ;  /* 0x0000000000007b1d */ /* 0x000fe20000010000 */
[----:B------:R-:W-:Y:S01]  /*e540*/  F2FP.F16.F32.PACK_AB R18, R48, R47 ;  /* 0x0000002f3012723e */ /* 0x000fe200000000ff */
[----:B------:R-:W-:Y:S01]  /*e550*/  FADD.FTZ R37, R0, R37 ;  /* 0x0000002500257221 */ /* 0x000fe20000010000 */
[----:B------:R-:W-:Y:S02]  /*e560*/  MOV R3, UR8 ;  /* 0x0000000800037c02 */ /* 0x000fe40008000f00 */
[----:B------:R-:W-:Y:S01]  /*e570*/  PLOP3.LUT P0, PT, PT, PT, UP0, 0x80, 0x0 ;  /* 0x000000000000781c */ /* 0x000fe20003f0f008 */
[----:B------:R-:W-:Y:S01]  /*e580*/  FADD.FTZ R38, R37, R38 ;  /* 0x0000002625267221 */ /* 0x000fe20000010000 */
[----:B--2---:R-:W-:Y:S01]  /*e590*/  @!P1 FMUL.FTZ R33, R33, R6 ;  /* 0x0000000621219220 */ /* 0x004fe20000410000 */
[----:B------:R-:W-:Y:S01]  /*e5a0*/  F2FP.F16.F32.PACK_AB R6, R40, R39 ;  /* 0x000000272806723e */ /* 0x000fe200000000ff */
[----:B------:R-:W-:-:S04]  /*e5b0*/  IMAD.WIDE R2, R100, 0x10, R2 ;  /* 0x0000001064027825 */ /* 0x000fc800078e0202 */
[----:B------:R-:W-:Y:S01]  /*e5c0*/  FADD.FTZ R39, R38, R39 ;  /* 0x0000002726277221 */ /* 0x000fe20000010000 */
[----:B------:R-:W-:-:S03]  /*e5d0*/  F2FP.F16.F32.PACK_AB R19, R33, R34 ;  /* 0x000000222113723e */ /* 0x000fc600000000ff */
        /* <DEDUP_REMOVED lines=13> */
[----:B------:R-:W-:-:S04]  /*e6b0*/  FADD.FTZ R47, R47, R48 ;  /* 0x000000302f2f7221 */ /* 0x000fc80000010000 */
[----:B------:R-:W-:-:S04]  /*e6c0*/  FADD.FTZ R34, R47, R34 ;  /* 0x000000222f227221 */ /* 0x000fc80000010000 */
[----:B------:R-:W-:Y:S01]  /*e6d0*/  FADD.FTZ R104, R34, R33 ;  /* 0x0000002122687221 */ /* 0x000fe20000010000 */
[----:B0-----:R0:W-:Y:S04]  /*e6e0*/  STG.E.128 desc[UR28][R2.64], R8 ;  /* 0x0000000802007986 */ /* 0x0011e8000c101d1c */
[----:B-1----:R0:W-:Y:S01]  /*e6f0*/  STG.E.128 desc[UR28][R2.64+0x200], R20 ;  /* 0x0002001402007986 */ /* 0x0021e2000c101d1c */
[----:B------:R-:W-:Y:S05]  /*e700*/  @P0 BRA `(.L_x_5325) ;  /* 0xffffff2000dc0947 */ /* 0x000fea000383ffff */
.L_x_5195:
        /* <DEDUP_REMOVED lines=40> */
.L_x_5327:
[----:B------:R-:W-:Y:S05]  /*e990*/  BSYNC B0 ;  /* 0x0000000000007941 */ /* 0x000fea0003800000 */
.L_x_5326:
[----:B------:R-:W-:Y:S01]  /*e9a0*/  ULDC.64 UR4, c[0x0][0x3f8] ;  /* 0x0000fe0000047ab9 */ /* 0x000fe20000000a00 */
[----:B------:R-:W-:Y:S01]  /*e9b0*/  BSSY B0, `(.L_x_5328) ;  /* 0x000002b000007945 */ /* 0x000fe20003800000 */
[----:B------:R-:W-:-:S04]  /*e9c0*/  ISETP.NE.U32.AND P0, PT, RZ, UR4, PT ;  /* 0x00000004ff007c0c */ /* 0x000fc8000bf05070 */
[----:B------:R-:W-:-:S13]  /*e9d0*/  ISETP.NE.AND.EX P0, PT, RZ, UR5, PT, P0 ;  /* 0x00000005ff007c0c */ /* 0x000fda000bf05300 */
[----:B------:R-:W-:Y:S05]  /*e9e0*/  @!P0 BRA `(.L_x_5329) ;  /* 0x0000000000988947 */ /* 0x000fea0003800000 */
[----:B------:R-:W-:Y:S06]  /*e9f0*/  BAR.SYNC.DEFER_BLOCKING 0x0 ;  /* 0x0000000000007b1d */ /* 0x000fec0000010000 */
[----:B01----:R-:W0:Y:S01]  /*ea00*/  SHFL.DOWN P0, R3, R104, 0x1, 0x1f ;  /* 0x08201f0068037f89 */ /* 0x003e220000000000 */
[----:B------:R-:W1:Y:S01]  /*ea10*/  S2R R4, SR_LANEID ;  /* 0x0000000000047919 */ /* 0x000e620000000000 */
[----:B------:R-:W2:Y:S01]  /*ea20*/  S2R R11, SR_TID.X ;  /* 0x00000000000b7919 */ /* 0x000ea20000002100 */
[----:B0-----:R-:W-:-:S05]  /*ea30*/  @P0 FADD R3, R3, R104 ;  /* 0x0000006803030221 */ /* 0x001fca0000000000 */
[----:B------:R-:W0:Y:S01]  /*ea40*/  SHFL.DOWN P0, R0, R3, 0x2, 0x1f ;  /* 0x08401f0003007f89 */ /* 0x000e220000000000 */
[----:B-1----:R-:W-:-:S13]  /*ea50*/  ISETP.NE.AND P1, PT, R4, RZ, PT ;  /* 0x000000ff0400720c */ /* 0x002fda0003f25270 */
[----:B------:R-:W1:Y:S01]  /*ea60*/  @!P1 S2R R6, SR_CgaCtaId ;  /* 0x0000000000069919 */ /* 0x000e620000008800 */
[----:B--2---:R-:W-:Y:S01]  /*ea70*/  @!P1 SHF.R.S32.HI R4, RZ, 0x1f, R11 ;  /* 0x0000001fff049819 */ /* 0x004fe2000001140b */
        /* <DEDUP_REMOVED lines=17> */
[----:B------:R-:W-:-:S04]  /*eb90*/  @!P0 MOV R0, 0x400 ;  /* 0x0000040000008802 */ /* 0x000fc80000000f00 */
[----:B--2---:R-:W-:-:S05]  /*eba0*/  @!P0 LEA R4, R3, R0, 0x18 ;  /* 0x0000000003048211 */ /* 0x004fca00078ec0ff */
        /* <DEDUP_REMOVED lines=10> */
.L_x_5329:
[----:B0-----:R-:W0:Y:S02]  /*ec50*/  S2R R11, SR_TID.X ;  /* 0x00000000000b7919 */ /* 0x001e240000002100 */
.L_x_5330:
[----:B------:R-:W-:Y:S05]  /*ec60*/  BSYNC B0 ;  /* 0x0000000000007941 */ /* 0x000fea0003800000 */
.L_x_5328:
[----:B------:R-:W-:Y:S02]  /*ec70*/  ULDC UR20, c[0x0][0x21c] ;  /* 0x0000870000147ab9 */ /* 0x000fe40000000800 */
[----:B0-----:R-:W-:-:S13]  /*ec80*/  ISETP.GE.AND P0, PT, R11, UR20, PT ;  /* 0x000000140b007c0c */ /* 0x001fda000bf06270 */
[----:B------:R-:W-:Y:S05]  /*ec90*/  @P0 EXIT ;  /* 0x000000000000094d */ /* 0x000fea0003800000 */
[----:B------:R-:W0:Y:S01]  /*eca0*/  S2UR UR11, SR_CgaCtaId ;  /* 0x00000000000b79c3 */ /* 0x000e220000008800 */
        /* <DEDUP_REMOVED lines=15> */
[----:B0-----:R-:W-:Y:S01]  /*eda0*/  ULEA UR8, UR11, UR8, 0x18 ;  /* 0x000000080b087291 */ /* 0x001fe2000f8ec03f */
[----:B------:R-:W-:-:S02]  /*edb0*/  ULDC.64 UR16, c[0x0][0x380] ;  /* 0x0000e00000107ab9 */ /* 0x000fc40000000a00 */
[----:B------:R-:W-:Y:S01]  /*edc0*/  ULDC.64 UR10, c[0x0][0x340] ;  /* 0x0000d000000a7ab9 */ /* 0x000fe20000000a00 */
[----:B------:R-:W-:-:S08]  /*edd0*/  ULDC.64 UR18, c[0x0][0x3d0] ;  /* 0x0000f40000127ab9 */ /* 0x000fd00000000a00 */
.L_x_5332:
[----:B------:R-:W-:Y:S02]  /*ede0*/  LEA R0, R11, UR8, 0x3 ;  /* 0x000000080b007c11 */ /* 0x000fe4000f8e18ff */
[----:B01-3--:R-:W-:Y:S02]  /*edf0*/  MOV R3, UR5 ;  /* 0x0000000500037c02 */ /* 0x00bfe40008000f00 */
[----:B------:R-:W-:Y:S01]  /*ee00*/  MOV R2, UR4 ;  /* 0x0000000400027c02 */ /* 0x000fe20008000f00 */
[----:B------:R-:W0:Y:S01]  /*ee10*/  LDS.64 R12, [R0+0x9b80] ;  /* 0x009b8000000c7984 */ /* 0x000e220000000a00 */
[----:B------:R-:W-:Y:S02]  /*ee20*/  SHF.R.S32.HI R3, RZ, 0x1f, R11 ;  /* 0x0000001fff037819 */ /* 0x000fe4000001140b */
[----:B--2---:R-:W-:Y:S01]  /*ee30*/  MOV R7, UR6 ;  /* 0x0000000600077c02 */ /* 0x004fe20008000f00 */
        /* <DEDUP_REMOVED lines=26> */
.L_x_5331:
[----:B------:R-:W-:Y:S05]  /*efe0*/  EXIT ;  /* 0x000000000000794d */ /* 0x000fea0003800000 */
.L_x_5233:
[----:B------:R-:W-:Y:S01]  /*eff0*/  HFMA2.MMA R76, -RZ, RZ, 0, 5.9604644775390625e-08 ;  /* 0x00000001ff4c7435 */ /* 0x000fe200000001ff */
[----:B------:R-:W-:Y:S02]  /*f000*/  MOV R245, R77 ;  /* 0x0000004d00f57202 */ /* 0x000fe40000000f00 */
[----:B------:R-:W-:Y:S02]  /*f010*/  MOV R243, RZ ;  /* 0x000000ff00f37202 */ /* 0x000fe40000000f00 */
[----:B------:R-:W-:-:S07]  /*f020*/  MOV R240, 0xffffffff ;  /* 0xffffffff00f07802 */ /* 0x000fce0000000f00 */
[----:B0-2---:R-:W-:Y:S05]  /*f030*/  WARPSYNC.COLLECTIVE R240, `(.L_x_5333) ;  /* 0x00000000f0087348 */ /* 0x005fea0003c00000 */
[----:B------:R1:W3:Y:S02]  /*f040*/  SHFL.UP P3, R87, R245, R76, R243 ;  /* 0x0400004cf5577389 */ /* 0x0002e400000600f3 */
[----:B0123--:R-:W-:Y:S01]  /*f050*/  ENDCOLLECTIVE ;  /* 0x000000000000791b */ /* 0x00ffe20003800000 */
.L_x_5333:
[----:B------:R-:W-:Y:S02]  /*f060*/  MOV R245, R238 ;  /* 0x000000ee00f57202 */ /* 0x000fe40000000f00 */
[----:B------:R-:W-:-:S07]  /*f070*/  MOV R239, R87 ;  /* 0x0000005700ef7202 */ /* 0x000fce0000000f00 */
[----:B------:R-:W-:Y:S05]  /*f080*/  WARPSYNC.COLLECTIVE R240, `(.L_x_5334) ;  /* 0x00000000f0087348 */ /* 0x000fea0003c00000 */
[----:B------:R0:W1:Y:S02]  /*f090*/  SHFL.UP P3, R87, R245, R76, R243 ;  /* 0x0400004cf5577389 */ /* 0x00006400000600f3 */
[----:B01----:R-:W-:Y:S01]  /*f0a0*/  ENDCOLLECTIVE ;  /* 0x000000000000791b */ /* 0x003fe20003800000 */
.L_x_5334:
[----:B------:R-:W-:Y:S02]  /*f0b0*/  MOV R245, R78 ;  /* 0x0000004e00f57202 */ /* 0x000fe40000000f00 */
[----:B------:R-:W-:-:S07]  /*f0c0*/  MOV R241, R87 ;  /* 0x0000005700f17202 */ /* 0x000fce0000000f00 */
[----:B------:R-:W-:Y:S05]  /*f0d0*/  WARPSYNC.COLLECTIVE R240, `(.L_x_5335) ;  /* 0x00000000f0087348 */ /* 0x000fea0003c00000 */
[----:B------:R0:W1:Y:S02]  /*f0e0*/  SHFL.UP P3, R87, R245, R76, R243 ;  /* 0x0400004cf5577389 */ /* 0x00006400000600f3 */
[----:B01----:R-:W-:Y:S01]  /*f0f0*/  ENDCOLLECTIVE ;  /* 0x000000000000791b */ /* 0x003fe20003800000 */
.L_x_5335:
[----:B------:R-:W-:Y:S02]  /*f100*/  MOV R245, R79 ;  /* 0x0000004f00f57202 */ /* 0x000fe40000000f00 */
[----:B------:R-:W-:-:S07]  /*f110*/  MOV R242, R87 ;  /* 0x0000005700f27202 */ /* 0x000fce0000000f00 */
[----:B------:R-:W-:Y:S05]  /*f120*/  WARPSYNC.COLLECTIVE R240, `(.L_x_5336) ;  /* 0x00000000f0087348 */ /* 0x000fea0003c00000 */
[----:B------:R0:W1:Y:S02]  /*f130*/  SHFL.UP P3, R87, R245, R76, R243 ;  /* 0x0400004cf5577389 */ /* 0x00006400000600f3 */
[----:B01----:R-:W-:Y:S01]  /*f140*/  ENDCOLLECTIVE ;  /* 0x000000000000791b */ /* 0x003fe20003800000 */
.L_x_5336:
[C---:B------:R-:W-:Y:S01]  /*f150*/  FMUL.FTZ R76, R238.reuse, R241 ;  /* 0x000000f1ee4c7220 */ /* 0x040fe20000410000 */
        /* <DEDUP_REMOVED lines=8> */
[C---:B------:R-:W-:Y:S01]  /*f1e0*/  FFMA.FTZ R87, R77.reuse, R241, R242 ;  /* 0x000000f14d577223 */ /* 0x040fe200000100f2 */
[----:B------:R-:W-:Y:S01]  /*f1f0*/  @P3 FFMA.FTZ R77, R77, R239, -R76 ;  /* 0x000000ef4d4d3223 */ /* 0x000fe2000001084c */
[----:B------:R-:W-:-:S03]  /*f200*/  HFMA2.MMA R76, -RZ, RZ, 0, 1.1920928955078125e-07 ;  /* 0x00000002ff4c7435 */ /* 0x000fc600000001ff */
[----:B------:R-:W-:Y:S02]  /*f210*/  FSEL R238, R238, R87, !P3 ;  /* 0x00000057eeee7208 */ /* 0x000fe40005800000 */
[----:B------:R-:W-:-:S07]  /*f220*/  MOV R245, R77 ;  /* 0x0000004d00f57202 */ /* 0x000fce0000000f00 */
[----:B------:R-:W-:Y:S05]  /*f230*/  WARPSYNC.COLLECTIVE R240, `(.L_x_5337) ;  /* 0x00000000f0087348 */ /* 0x000fea0003c00000 */
[----:B------:R0:W1:Y:S02]  /*f240*/  SHFL.UP P3, R87, R245, R76, R243 ;  /* 0x0400004cf5577389 */ /* 0x00006400000600f3 */
[----:B01----:R-:W-:Y:S01]  /*f250*/  ENDCOLLECTIVE ;  /* 0x000000000000791b */ /* 0x003fe20003800000 */
.L_x_5337:
[----:B------:R-:W-:Y:S02]  /*f260*/  MOV R245, R238 ;  /* 0x000000ee00f57202 */ /* 0x000fe40000000f00 */
[----:B------:R-:W-:-:S07]  /*f270*/  MOV R239, R87 ;  /* 0x0000005700ef7202 */ /* 0x000fce0000000f00 */
[----:B------:R-:W-:Y:S05]  /*f280*/  WARPSYNC.COLLECTIVE R240, `(.L_x_5338) ;  /* 0x00000000f0087348 */ /* 0x000fea0003c00000 */
[----:B------:R0:W1:Y:S02]  /*f290*/  SHFL.UP P3, R87, R245, R76, R243 ;  /* 0x0400004cf5577389 */ /* 0x00006400000600f3 */
[----:B01----:R-:W-:Y:S01]  /*f2a0*/  ENDCOLLECTIVE ;  /* 0x000000000000791b */ /* 0x003fe20003800000 */
.L_x_5338:
[----:B------:R-:W-:Y:S02]  /*f2b0*/  MOV R245, R78 ;  /* 0x0000004e00f57202 */ /* 0x000fe40000000f00 */
[----:B------:R-:W-:-:S07]  /*f2c0*/  MOV R241, R87 ;  /* 0x0000005700f17202 */ /* 0x000fce0000000f00 */
[----:B------:R-:W-:Y:S05]  /*f2d0*/  WARPSYNC.COLLECTIVE R240, `(.L_x_5339) ;  /* 0x00000000f0087348 */ /* 0x000fea0003c00000 */
[----:B------:R0:W1:Y:S02]  /*f2e0*/  SHFL.UP P3, R87, R245, R76, R243 ;  /* 0x0400004cf5577389 */ /* 0x00006400000600f3 */
[----:B01----:R-:W-:Y:S01]  /*f2f0*/  ENDCOLLECTIVE ;  /* 0x000000000000791b */ /* 0x003fe20003800000 */
.L_x_5339:
[----:B------:R-:W-:Y:S02]  /*f300*/  MOV R245, R79 ;  /* 0x0000004f00f57202 */ /* 0x000fe40000000f00 */
[----:B------:R-:W-:-:S07]  /*f310*/  MOV R242, R87 ;  /* 0x0000005700f27202 */ /* 0x000fce0000000f00 */
[----:B------:R-:W-:Y:S05]  /*f320*/  WARPSYNC.COLLECTIVE R240, `(.L_x_5340) ;  /* 0x00000000f0087348 */ /* 0x000fea0003c00000 */
[----:B------:R0:W1:Y:S02]  /*f330*/  SHFL.UP P3, R87, R245, R76, R243 ;  /* 0x0400004cf5577389 */ /* 0x00006400000600f3 */
[----:B01----:R-:W-:Y:S01]  /*f340*/  ENDCOLLECTIVE ;  /* 0x000000000000791b */ /* 0x003fe20003800000 */
.L_x_5340:
        /* <DEDUP_REMOVED lines=11> */
[----:B------:R-:W-:-:S03]  /*f400*/  HFMA2.MMA R76, -RZ, RZ, 0, 2.384185791015625e-07 ;  /* 0x00000004ff4c7435 */ /* 0x000fc600000001ff */
[----:B------:R-:W-:Y:S02]  /*f410*/  FSEL R238, R238, R87, !P3 ;  /* 0x00000057eeee7208 */ /* 0x000fe40005800000 */
[----:B------:R-:W-:-:S07]  /*f420*/  MOV R245, R77 ;  /* 0x0000004d00f57202 */ /* 0x000fce0000000f00 */
[----:B------:R-:W-:Y:S05]  /*f430*/  WARPSYNC.COLLECTIVE R240, `(.L_x_5341) ;  /* 0x00000000f0087348 */ /* 0x000fea0003c00000 */
[----:B------:R0:W1:Y:S02]  /*f440*/  SHFL.UP P3, R87, R245, R76, R243 ;  /* 0x0400004cf5577389 */ /* 0x00006400000600f3 */
[----:B01----:R-:W-:Y:S01]  /*f450*/  ENDCOLLECTIVE ;  /* 0x000000000000791b */ /* 0x003fe20003800000 */
.L_x_5341:
[----:B------:R-:W-:Y:S02]  /*f460*/  MOV R245, R238 ;  /* 0x000000ee00f57202 */ /* 0x000fe40000000f00 */
[----:B------:R-:W-:-:S07]  /*f470*/  MOV R239, R87 ;  /* 0x0000005700ef7202 */ /* 0x000fce0000000f00 */
[----:B------:R-:W-:Y:S05]  /*f480*/  WARPSYNC.COLLECTIVE R240, `(.L_x_5342) ;  /* 0x00000000f0087348 */ /* 0x000fea0003c00000 */
[----:B------:R0:W1:Y:S02]  /*f490*/  SHFL.UP P3, R87, R245, R76, R243 ;  /* 0x0400004cf5577389 */ /* 0x00006400000600f3 */
[----:B01----:R-:W-:Y:S01]  /*f4a0*/  ENDCOLLECTIVE ;  /* 0x000000000000791b */ /* 0x003fe20003800000 */
.L_x_5342:
[----:B------:R-:W-:Y:S02]  /*f4b0*/  MOV R245, R78 ;  /* 0x0000004e00f57202 */ /* 0x000fe40000000f00 */
[----:B------:R-:W-:-:S07]  /*f4c0*/  MOV R241, R87 ;  /* 0x0000005700f17202 */ /* 0x000fce0000000f00 */
[----:B------:R-:W-:Y:S05]  /*f4d0*/  WARPSYNC.COLLECTIVE R240, `(.L_x_5343) ;  /* 0x00000000f0087348 */ /* 0x000fea0003c00000 */
[----:B------:R0:W1:Y:S02]  /*f4e0*/  SHFL.UP P3, R87, R245, R76, R243 ;  /* 0x0400004cf5577389 */ /* 0x00006400000600f3 */
[----:B01----:R-:W-:Y:S01]  /*f4f0*/  ENDCOLLECTIVE ;  /* 0x000000000000791b */ /* 0x003fe20003800000 */
.L_x_5343:
[----:B------:R-:W-:Y:S02]  /*f500*/  MOV R245, R79 ;  /* 0x0000004f00f57202 */ /* 0x000fe40000000f00 */
[----:B------:R-:W-:-:S07]  /*f510*/  MOV R242, R87 ;  /* 0x0000005700f27202 */ /* 0x000fce0000000f00 */
[----:B------:R-:W-:Y:S05]  /*f520*/  WARPSYNC.COLLECTIVE R240, `(.L_x_5344) ;  /* 0x00000000f0087348 */ /* 0x000fea0003c00000 */
[----:B------:R0:W1:Y:S02]  /*f530*/  SHFL.UP P3, R87, R245, R76, R243 ;  /* 0x0400004cf5577389 */ /* 0x00006400000600f3 */
[----:B01----:R-:W-:Y:S01]  /*f540*/  ENDCOLLECTIVE ;  /* 0x000000000000791b */ /* 0x003fe20003800000 */
.L_x_5344:
        /* <DEDUP_REMOVED lines=11> */
[----:B------:R-:W-:-:S03]  /*f600*/  HFMA2.MMA R76, -RZ, RZ, 0, 4.76837158203125e-07 ;  /* 0x00000008ff4c7435 */ /* 0x000fc600000001ff */
[----:B------:R-:W-:Y:S02]  /*f610*/  FSEL R238, R238, R87, !P3 ;  /* 0x00000057eeee7208 */ /* 0x000fe40005800000 */
[----:B------:R-:W-:-:S07]  /*f620*/  MOV R245, R77 ;  /* 0x0000004d00f57202 */ /* 0x000fce0000000f00 */
[----:B------:R-:W-:Y:S05]  /*f630*/  WARPSYNC.COLLECTIVE R240, `(.L_x_5345) ;  /* 0x00000000f0087348 */ /* 0x000fea0003c00000 */
[----:B------:R0:W1:Y:S02]  /*f640*/  SHFL.UP P3, R87, R245, R76, R243 ;  /* 0x0400004cf5577389 */ /* 0x00006400000600f3 */
[----:B01----:R-:W-:Y:S01]  /*f650*/  ENDCOLLECTIVE ;  /* 0x000000000000791b */ /* 0x003fe20003800000 */
.L_x_5345:
[----:B------:R-:W-:Y:S02]  /*f660*/  MOV R245, R238 ;  /* 0x000000ee00f57202 */ /* 0x000fe40000000f00 */
[----:B------:R-:W-:-:S07]  /*f670*/  MOV R239, R87 ;  /* 0x0000005700ef7202 */ /* 0x000fce0000000f00 */
[----:B------:R-:W-:Y:S05]  /*f680*/  WARPSYNC.COLLECTIVE R240, `(.L_x_5346) ;  /* 0x00000000f0087348 */ /* 0x000fea0003c00000 */
[----:B------:R0:W1:Y:S02]  /*f690*/  SHFL.UP P3, R87, R245, R76, R243 ;  /* 0x0400004cf5577389 */ /* 0x00006400000600f3 */
[----:B01----:R-:W-:Y:S01]  /*f6a0*/  ENDCOLLECTIVE ;  /* 0x000000000000791b */ /* 0x003fe20003800000 */
.L_x_5346:
[----:B------:R-:W-:Y:S02]  /*f6b0*/  MOV R245, R78 ;  /* 0x0000004e00f57202 */ /* 0x000fe40000000f00 */
[----:B------:R-:W-:-:S07]  /*f6c0*/  MOV R241, R87 ;  /* 0x0000005700f17202 */ /* 0x000fce0000000f00 */
[----:B------:R-:W-:Y:S05]  /*f6d0*/  WARPSYNC.COLLECTIVE R240, `(.L_x_5347) ;  /* 0x00000000f0087348 */ /* 0x000fea0003c00000 */
[----:B------:R0:W1:Y:S02]  /*f6e0*/  SHFL.UP P3, R87, R245, R76, R243 ;  /* 0x0400004cf5577389 */ /* 0x00006400000600f3 */
[----:B01----:R-:W-:Y:S01]  /*f6f0*/  ENDCOLLECTIVE ;  /* 0x000000000000791b */ /* 0x003fe20003800000 */
.L_x_5347:
[----:B------:R-:W-:Y:S02]  /*f700*/  MOV R245, R79 ;  /* 0x0000004f00f57202 */ /* 0x000fe40000000f00 */
[----:B------:R-:W-:-:S07]  /*f710*/  MOV R242, R87 ;  /* 0x0000005700f27202 */ /* 0x000fce0000000f00 */
[----:B------:R-:W-:Y:S05]  /*f720*/  WARPSYNC.COLLECTIVE R240, `(.L_x_5348) ;  /* 0x00000000f0087348 */ /* 0x000fea0003c00000 */
[----:B------:R0:W1:Y:S02]  /*f730*/  SHFL.UP P3, R87, R245, R76, R243 ;  /* 0x0400004cf5577389 */ /* 0x00006400000600f3 */
[----:B01----:R-:W-:Y:S01]  /*f740*/  ENDCOLLECTIVE ;  /* 0x000000000000791b */ /* 0x003fe20003800000 */
.L_x_5348:
        /* <DEDUP_REMOVED lines=11> */
[----:B------:R-:W-:-:S03]  /*f800*/  HFMA2.MMA R76, -RZ, RZ, 0, 9.5367431640625e-07 ;  /* 0x00000010ff4c7435 */ /* 0x000fc600000001ff */
[----:B------:R-:W-:Y:S02]  /*f810*/  FSEL R238, R238, R87, !P3 ;  /* 0x00000057eeee7208 */ /* 0x000fe40005800000 */
[----:B------:R-:W-:-:S07]  /*f820*/  MOV R245, R77 ;  /* 0x0000004d00f57202 */ /* 0x000fce0000000f00 */
[----:B------:R-:W-:Y:S05]  /*f830*/  WARPSYNC.COLLECTIVE R240, `(.L_x_5349) ;  /* 0x00000000f0087348 */ /* 0x000fea0003c00000 */
[----:B------:R0:W1:Y:S02]  /*f840*/  SHFL.UP P3, R87, R245, R76, R243 ;  /* 0x0400004cf5577389 */ /* 0x00006400000600f3 */
[----:B01----:R-:W-:Y:S01]  /*f850*/  ENDCOLLECTIVE ;  /* 0x000000000000791b */ /* 0x003fe20003800000 */
.L_x_5349:
[----:B------:R-:W-:Y:S02]  /*f860*/  MOV R245, R238 ;  /* 0x000000ee00f57202 */ /* 0x000fe40000000f00 */
[----:B------:R-:W-:-:S07]  /*f870*/  MOV R239, R87 ;  /* 0x0000005700ef7202 */ /* 0x000fce0000000f00 */
[----:B------:R-:W-:Y:S05]  /*f880*/  WARPSYNC.COLLECTIVE R240, `(.L_x_5350) ;  /* 0x00000000f0087348 */ /* 0x000fea0003c00000 */
[----:B------:R0:W1:Y:S02]  /*f890*/  SHFL.UP P3, R87, R245, R76, R243 ;  /* 0x0400004cf5577389 */ /* 0x00006400000600f3 */
[----:B01----:R-:W-:Y:S01]  /*f8a0*/  ENDCOLLECTIVE ;  /* 0x000000000000791b */ /* 0x003fe20003800000 */
.L_x_5350:
[----:B------:R-:W-:Y:S02]  /*f8b0*/  MOV R245, R78 ;  /* 0x0000004e00f57202 */ /* 0x000fe40000000f00 */
[----:B------:R-:W-:-:S07]  /*f8c0*/  MOV R241, R87 ;  /* 0x0000005700f17202 */ /* 0x000fce0000000f00 */
[----:B------:R-:W-:Y:S05]  /*f8d0*/  WARPSYNC.COLLECTIVE R240, `(.L_x_5351) ;  /* 0x00000000f0087348 */ /* 0x000fea0003c00000 */
[----:B------:R0:W1:Y:S02]  /*f8e0*/  SHFL.UP P3, R87, R245, R76, R243 ;  /* 0x0400004cf5577389 */ /* 0x00006400000600f3 */
[----:B01----:R-:W-:Y:S01]  /*f8f0*/  ENDCOLLECTIVE ;  /* 0x000000000000791b */ /* 0x003fe20003800000 */
.L_x_5351:
[----:B------:R-:W-:Y:S02]  /*f900*/  MOV R245, R79 ;  /* 0x0000004f00f57202 */ /* 0x000fe40000000f00 */
[----:B------:R-:W-:-:S07]  /*f910*/  MOV R242, R87 ;  /* 0x0000005700f27202 */ /* 0x000fce0000000f00 */
[----:B------:R-:W-:Y:S05]  /*f920*/  WARPSYNC.COLLECTIVE R240, `(.L_x_5352) ;  /* 0x00000000f0087348 */ /* 0x000fea0003c00000 */
[----:B------:R0:W1:Y:S02]  /*f930*/  SHFL.UP P3, R87, R245, R76, R243 ;  /* 0x0400004cf5577389 */ /* 0x00006400000600f3 */
[----:B01----:R-:W-:Y:S01]  /*f940*/  ENDCOLLECTIVE ;  /* 0x000000000000791b */ /* 0x003fe20003800000 */
.L_x_5352:
[----:B------:R-:W-:Y:S05]  /*f950*/  BRA `(.L_x_5353) ;  /* 0xffffff7c004c7947 */ /* 0x000fea000383ffff */
.L_x_5234:
        /* <DEDUP_REMOVED lines=8> */
.L_x_5355:
[----:B------:R-:W-:Y:S05]  /*f9e0*/  BSYNC B0 ;  /* 0x0000000000007941 */ /* 0x000fea0003800000 */
.L_x_5354:
[----:B------:R-:W-:Y:S05]  /*f9f0*/  BRA `(.L_x_5356) ;  /* 0xffffff7c005c7947 */ /* 0x000fea000383ffff */
.L_x_5235:
        /* <DEDUP_REMOVED lines=8> */
.L_x_5358:
[----:B------:R-:W-:Y:S05]  /*fa80*/  BSYNC B0 ;  /* 0x0000000000007941 */ /* 0x000fea0003800000 */
.L_x_5357:
[----:B------:R-:W-:Y:S05]  /*fa90*/  BRA `(.L_x_5359) ;  /* 0xffffff7c003c7947 */ /* 0x000fea000383ffff */
.L_x_5236:
        /* <DEDUP_REMOVED lines=8> */
.L_x_5361:
[----:B------:R-:W-:Y:S05]  /*fb20*/  BSYNC B0 ;  /* 0x0000000000007941 */ /* 0x000fea0003800000 */
.L_x_5360:
[----:B------:R-:W-:Y:S05]  /*fb30*/  BRA `(.L_x_5362) ;  /* 0xffffff7c001c7947 */ /* 0x000fea000383ffff */
.L_x_5237:
        /* <DEDUP_REMOVED lines=8> */
.L_x_5364:
[----:B------:R-:W-:Y:S05]  /*fbc0*/  BSYNC B0 ;  /* 0x0000000000007941 */ /* 0x000fea0003800000 */
.L_x_5363:
[----:B------:R-:W-:Y:S05]  /*fbd0*/  BRA `(.L_x_5365) ;  /* 0xffffff7800fc7947 */ /* 0x000fea000383ffff */
.L_x_5238:
        /* <DEDUP_REMOVED lines=8> */
.L_x_5367:
[----:B------:R-:W-:Y:S05]  /*fc60*/  BSYNC B0 ;  /* 0x0000000000007941 */ /* 0x000fea0003800000 */
.L_x_5366:
        /* <DEDUP_REMOVED lines=10> */
.L_x_5368:
[----:B------:R-:W-:Y:S02]  /*fd10*/  MOV R245, R78 ;  /* 0x0000004e00f57202 */ /* 0x000fe40000000f00 */
[----:B------:R-:W-:-:S07]  /*fd20*/  MOV R242, R87 ;  /* 0x0000005700f27202 */ /* 0x000fce0000000f00 */
[----:B------:R-:W-:Y:S05]  /*fd30*/  WARPSYNC.COLLECTIVE R240, `(.L_x_5369) ;  /* 0x00000000f0087348 */ /* 0x000fea0003c00000 */
[----:B------:R0:W1:Y:S02]  /*fd40*/  SHFL.UP P3, R87, R245, R76, R243 ;  /* 0x0400004cf5577389 */ /* 0x00006400000600f3 */
[----:B01----:R-:W-:Y:S01]  /*fd50*/  ENDCOLLECTIVE ;  /* 0x000000000000791b */ /* 0x003fe20003800000 */
.L_x_5369:
[----:B------:R-:W-:Y:S02]  /*fd60*/  MOV R245, R79 ;  /* 0x0000004f00f57202 */ /* 0x000fe40000000f00 */
[----:B------:R-:W-:-:S07]  /*fd70*/  MOV R78, R87 ;  /* 0x00000057004e7202 */ /* 0x000fce0000000f00 */
[----:B------:R-:W-:Y:S05]  /*fd80*/  WARPSYNC.COLLECTIVE R240, `(.L_x_5370) ;  /* 0x00000000f0087348 */ /* 0x000fea0003c00000 */
[----:B------:R0:W1:Y:S02]  /*fd90*/  SHFL.UP P3, R87, R245, R76, R243 ;  /* 0x0400004cf5577389 */ /* 0x00006400000600f3 */
[----:B01----:R-:W-:Y:S01]  /*fda0*/  ENDCOLLECTIVE ;  /* 0x000000000000791b */ /* 0x003fe20003800000 */
.L_x_5370:
[----:B------:R-:W-:Y:S02]  /*fdb0*/  MOV R79, R87 ;  /* 0x00000057004f7202 */ /* 0x000fe40000000f00 */
[----:B------:R-:W-:-:S07]  /*fdc0*/  MOV R87, 0x1f ;  /* 0x0000001f00577802 */ /* 0x000fce0000000f00 */
[----:B------:R-:W-:Y:S05]  /*fdd0*/  WARPSYNC.COLLECTIVE R240, `(.L_x_5371) ;  /* 0x00000000f0087348 */ /* 0x000fea0003c00000 */
[----:B------:R0:W1:Y:S02]  /*fde0*/  SHFL.IDX P3, R241, R239, R238, R87 ;  /* 0x000000eeeff17389 */ /* 0x0000640000060057 */
[----:B01----:R-:W-:Y:S01]  /*fdf0*/  ENDCOLLECTIVE ;  /* 0x000000000000791b */ /* 0x003fe20003800000 */
.L_x_5371:
[----:B------:R-:W-:Y:S02]  /*fe00*/  MOV R239, R81 ;  /* 0x0000005100ef7202 */ /* 0x000fe40000000f00 */
[----:B------:R-:W-:-:S07]  /*fe10*/  MOV R80, R241 ;  /* 0x000000f100507202 */ /* 0x000fce0000000f00 */
[----:B------:R-:W-:Y:S05]  /*fe20*/  WARPSYNC.COLLECTIVE R240, `(.L_x_5372) ;  /* 0x00000000f0087348 */ /* 0x000fea0003c00000 */
[----:B------:R0:W1:Y:S02]  /*fe30*/  SHFL.IDX P3, R241, R239, R238, R87 ;  /* 0x000000eeeff17389 */ /* 0x0000640000060057 */
[----:B01----:R-:W-:Y:S01]  /*fe40*/  ENDCOLLECTIVE ;  /* 0x000000000000791b */ /* 0x003fe20003800000 */
.L_x_5372:
[----:B------:R-:W-:Y:S02]  /*fe50*/  MOV R239, R82 ;  /* 0x0000005200ef7202 */ /* 0x000fe40000000f00 */
[----:B------:R-:W-:-:S07]  /*fe60*/  MOV R81, R241 ;  /* 0x000000f100517202 */ /* 0x000fce0000000f00 */
[----:B------:R-:W-:Y:S05]  /*fe70*/  WARPSYNC.COLLECTIVE R240, `(.L_x_5373) ;  /* 0x00000000f0087348 */ /* 0x000fea0003c00000 */
[----:B------:R0:W1:Y:S02]  /*fe80*/  SHFL.IDX P3, R241, R239, R238, R87 ;  /* 0x000000eeeff17389 */ /* 0x0000640000060057 */
[----:B01----:R-:W-:Y:S01]  /*fe90*/  ENDCOLLECTIVE ;  /* 0x000000000000791b */ /* 0x003fe20003800000 */
.L_x_5373:
[----:B------:R-:W-:Y:S02]  /*fea0*/  MOV R239, R83 ;  /* 0x0000005300ef7202 */ /* 0x000fe40000000f00 */
[----:B------:R-:W-:-:S07]  /*feb0*/  MOV R82, R241 ;  /* 0x000000f100527202 */ /* 0x000fce0000000f00 */
[----:B------:R-:W-:Y:S05]  /*fec0*/  WARPSYNC.COLLECTIVE R240, `(.L_x_5374) ;  /* 0x00000000f0087348 */ /* 0x000fea0003c00000 */
[----:B------:R0:W1:Y:S02]  /*fed0*/  SHFL.IDX P3, R241, R239, R238, R87 ;  /* 0x000000eeeff17389 */ /* 0x0000640000060057 */
[----:B01----:R-:W-:Y:S01]  /*fee0*/  ENDCOLLECTIVE ;  /* 0x000000000000791b */ /* 0x003fe20003800000 */
.L_x_5374:
[----:B------:R-:W-:Y:S01]  /*fef0*/  MOV R83, R241 ;  /* 0x000000f100537202 */ /* 0x000fe20000000f00 */
[----:B------:R-:W-:Y:S06]  /*ff00*/  BRA `(.L_x_5375) ;  /* 0xffffff7800587947 */ /* 0x000fec000383ffff */
.L_x_5240:
        /* <DEDUP_REMOVED lines=9> */
.L_x_5376:
[----:B------:R-:W-:Y:S02]  /*ffa0*/  MOV R251, R85 ;  /* 0x0000005500fb7202 */ /* 0x000fe40000000f00 */
[----:B------:R-:W-:-:S07]  /*ffb0*/  MOV R87, R249 ;  /* 0x000000f900577202 */ /* 0x000fce0000000f00 */
[----:B------:R-:W-:Y:S05]  /*ffc0*/  WARPSYNC.COLLECTIVE R240, `(.L_x_5377) ;  /* 0x00000000f0087348 */ /* 0x000fea0003c00000 */
[----:B------:R0:W1:Y:S02]  /*ffd0*/  SHFL.DOWN P1, R249, R251, R250, R241 ;  /* 0x080000fafbf97389 */ /* 0x00006400000200f1 */
[----:B01----:R-:W-:Y:S01]  /*ffe0*/  ENDCOLLECTIVE ;  /* 0x000000000000791b */ /* 0x003fe20003800000 */
.L_x_5377:
[----:B------:R-:W-:Y:S02]  /*fff0*/  MOV R251, R81 ;  /* 0x0000005100fb7202 */ /* 0x000fe40000000f00 */
[----:B------:R-:W-:-:S07]  /*10000*/  MOV R227, R249 ;  /* 0x000000f900e37202 */ /* 0x000fce0000000f00 */
[----:B------:R-:W-:Y:S05]  /*10010*/  WARPSYNC.COLLECTIVE R240, `(.L_x_5378) ;  /* 0x00000000f0087348 */ /* 0x000fea0003c00000 */
[----:B------:R0:W1:Y:S02]  /*10020*/  SHFL.DOWN P1, R249, R251, R250, R241 ;  /* 0x080000fafbf97389 */ /* 0x00006400000200f1 */
[----:B01----:R-:W-:Y:S01]  /*10030*/  ENDCOLLECTIVE ;  /* 0x000000000000791b */ /* 0x003fe20003800000 */
.L_x_5378:
[----:B------:R-:W-:Y:S02]  /*10040*/  MOV R251, R80 ;  /* 0x0000005000fb7202 */ /* 0x000fe40000000f00 */
[----:B------:R-:W-:-:S07]  /*10050*/  MOV R238, R249 ;  /* 0x000000f900ee7202 */ /* 0x000fce0000000f00 */
[----:B------:R-:W-:Y:S05]  /*10060*/  WARPSYNC.COLLECTIVE R240, `(.L_x_5379) ;  /* 0x00000000f0087348 */ /* 0x000fea0003c00000 */
[----:B------:R0:W1:Y:S02]  /*10070*/  SHFL.DOWN P1, R249, R251, R250, R241 ;  /* 0x080000fafbf97389 */ /* 0x00006400000200f1 */
[----:B01----:R-:W-:Y:S01]  /*10080*/  ENDCOLLECTIVE ;  /* 0x000000000000791b */ /* 0x003fe20003800000 */
.L_x_5379:
[----:B------:R-:W-:Y:S05]  /*10090*/  BRA `(.L_x_5380) ;  /* 0xffffff8c00647947 */ /* 0x000fea000383ffff */
.L_x_5243:
        /* <DEDUP_REMOVED lines=8> */
.L_x_5382:
[----:B------:R-:W-:Y:S05]  /*10120*/  BSYNC B0 ;  /* 0x0000000000007941 */ /* 0x000fea0003800000 */
.L_x_5381:
        /* <DEDUP_REMOVED lines=8> */
.L_x_5383:
[----:B------:R-:W-:Y:S02]  /*101b0*/  MOV R251, R81 ;  /* 0x0000005100fb7202 */ /* 0x000fe40000000f00 */
[----:B------:R-:W-:-:S07]  /*101c0*/  MOV R85, R249 ;  /* 0x000000f900557202 */ /* 0x000fce0000000f00 */
[----:B------:R-:W-:Y:S05]  /*101d0*/  WARPSYNC.COLLECTIVE R240, `(.L_x_5384) ;  /* 0x00000000f0087348 */ /* 0x000fea0003c00000 */
[----:B------:R0:W1:Y:S02]  /*101e0*/  SHFL.DOWN P1, R249, R251, R250, R241 ;  /* 0x080000fafbf97389 */ /* 0x00006400000200f1 */
[----:B01----:R-:W-:Y:S01]  /*101f0*/  ENDCOLLECTIVE ;  /* 0x000000000000791b */ /* 0x003fe20003800000 */
.L_x_5384:
[----:B------:R-:W-:Y:S02]  /*10200*/  MOV R251, R80 ;  /* 0x0000005000fb7202 */ /* 0x000fe40000000f00 */
[----:B------:R-:W-:-:S07]  /*10210*/  MOV R87, R249 ;  /* 0x000000f900577202 */ /* 0x000fce0000000f00 */
[----:B------:R-:W-:Y:S05]  /*10220*/  WARPSYNC.COLLECTIVE R240, `(.L_x_5385) ;  /* 0x00000000f0087348 */ /* 0x000fea0003c00000 */
[----:B------:R0:W1:Y:S02]  /*10230*/  SHFL.DOWN P1, R249, R251, R250, R241 ;  /* 0x080000fafbf97389 */ /* 0x00006400000200f1 */
[----:B01----:R-:W-:Y:S01]  /*10240*/  ENDCOLLECTIVE ;  /* 0x000000000000791b */ /* 0x003fe20003800000 */
.L_x_5385:
[----:B------:R-:W-:Y:S05]  /*10250*/  BRA `(.L_x_5386) ;  /* 0xffffff8c00487947 */ /* 0x000fea000383ffff */
.L_x_5246:
        /* <DEDUP_REMOVED lines=8> */
.L_x_5388:
[----:B------:R-:W-:Y:S05]  /*102e0*/  BSYNC B0 ;  /* 0x0000000000007941 */ /* 0x000fea0003800000 */
.L_x_5387:
        /* <DEDUP_REMOVED lines=8> */
.L_x_5389:
[----:B------:R-:W-:Y:S02]  /*10370*/  MOV R251, R81 ;  /* 0x0000005100fb7202 */ /* 0x000fe40000000f00 */
[----:B------:R-:W-:-:S07]  /*10380*/  MOV R85, R249 ;  /* 0x000000f900557202 */ /* 0x000fce0000000f00 */
[----:B------:R-:W-:Y:S05]  /*10390*/  WARPSYNC.COLLECTIVE R240, `(.L_x_5390) ;  /* 0x00000000f0087348 */ /* 0x000fea0003c00000 */
[----:B------:R0:W1:Y:S02]  /*103a0*/  SHFL.DOWN P1, R249, R251, R250, R241 ;  /* 0x080000fafbf97389 */ /* 0x00006400000200f1 */
[----:B01----:R-:W-:Y:S01]  /*103b0*/  ENDCOLLECTIVE ;  /* 0x000000000000791b */ /* 0x003fe20003800000 */
.L_x_5390:
[----:B------:R-:W-:Y:S02]  /*103c0*/  MOV R251, R80 ;  /* 0x0000005000fb7202 */ /* 0x000fe40000000f00 */
[----:B------:R-:W-:-:S07]  /*103d0*/  MOV R87, R249 ;  /* 0x000000f900577202 */ /* 0x000fce0000000f00 */
[----:B------:R-:W-:Y:S05]  /*103e0*/  WARPSYNC.COLLECTIVE R240, `(.L_x_5391) ;  /* 0x00000000f0087348 */ /* 0x000fea0003c00000 */
[----:B------:R0:W1:Y:S02]  /*103f0*/  SHFL.DOWN P1, R249, R251, R250, R241 ;  /* 0x080000fafbf97389 */ /* 0x00006400000200f1 */
[----:B01----:R-:W-:Y:S01]  /*10400*/  ENDCOLLECTIVE ;  /* 0x000000000000791b */ /* 0x003fe20003800000 */
.L_x_5391:
[----:B------:R-:W-:Y:S05]  /*10410*/  BRA `(.L_x_5392) ;  /* 0xffffff8c002c7947 */ /* 0x000fea000383ffff */
.L_x_5249:
        /* <DEDUP_REMOVED lines=8> */
.L_x_5394:
[----:B------:R-:W-:Y:S05]  /*104a0*/  BSYNC B0 ;  /* 0x0000000000007941 */ /* 0x000fea0003800000 */
.L_x_5393:
        /* <DEDUP_REMOVED lines=8> */
.L_x_5395:
[----:B------:R-:W-:Y:S02]  /*10530*/  MOV R251, R81 ;  /* 0x0000005100fb7202 */ /* 0x000fe40000000f00 */
[----:B------:R-:W-:-:S07]  /*10540*/  MOV R85, R249 ;  /* 0x000000f900557202 */ /* 0x000fce0000000f00 */
[----:B------:R-:W-:Y:S05]  /*10550*/  WARPSYNC.COLLECTIVE R240, `(.L_x_5396) ;  /* 0x00000000f0087348 */ /* 0x000fea0003c00000 */
[----:B------:R0:W1:Y:S02]  /*10560*/  SHFL.DOWN P1, R249, R251, R250, R241 ;  /* 0x080000fafbf97389 */ /* 0x00006400000200f1 */
[----:B01----:R-:W-:Y:S01]  /*10570*/  ENDCOLLECTIVE ;  /* 0x000000000000791b */ /* 0x003fe20003800000 */
.L_x_5396:
[----:B------:R-:W-:Y:S02]  /*10580*/  MOV R251, R80 ;  /* 0x0000005000fb7202 */ /* 0x000fe40000000f00 */
[----:B------:R-:W-:-:S07]  /*10590*/  MOV R87, R249 ;  /* 0x000000f900577202 */ /* 0x000fce0000000f00 */
[----:B------:R-:W-:Y:S05]  /*105a0*/  WARPSYNC.COLLECTIVE R240, `(.L_x_5397) ;  /* 0x00000000f0087348 */ /* 0x000fea0003c00000 */
[----:B------:R0:W1:Y:S02]  /*105b0*/  SHFL.DOWN P1, R249, R251, R250, R241 ;  /* 0x080000fafbf97389 */ /* 0x00006400000200f1 */
[----:B01----:R-:W-:Y:S01]  /*105c0*/  ENDCOLLECTIVE ;  /* 0x000000000000791b */ /* 0x003fe20003800000 */
.L_x_5397:
[----:B------:R-:W-:Y:S05]  /*105d0*/  BRA `(.L_x_5398) ;  /* 0xffffff8c00107947 */ /* 0x000fea000383ffff */
.L_x_5252:
        /* <DEDUP_REMOVED lines=8> */
.L_x_5400:
[----:B------:R-:W-:Y:S05]  /*10660*/  BSYNC B0 ;  /* 0x0000000000007941 */ /* 0x000fea0003800000 */
.L_x_5399:
        /* <DEDUP_REMOVED lines=8> */
.L_x_5401:
[----:B------:R-:W-:Y:S02]  /*106f0*/  MOV R251, R81 ;  /* 0x0000005100fb7202 */ /* 0x000fe40000000f00 */
[----:B------:R-:W-:-:S07]  /*10700*/  MOV R85, R249 ;  /* 0x000000f900557202 */ /* 0x000fce0000000f00 */
[----:B------:R-:W-:Y:S05]  /*10710*/  WARPSYNC.COLLECTIVE R240, `(.L_x_5402) ;  /* 0x00000000f0087348 */ /* 0x000fea0003c00000 */
[----:B------:R0:W1:Y:S02]  /*10720*/  SHFL.DOWN P1, R249, R251, R250, R241 ;  /* 0x080000fafbf97389 */ /* 0x00006400000200f1 */
[----:B01----:R-:W-:Y:S01]  /*10730*/  ENDCOLLECTIVE ;  /* 0x000000000000791b */ /* 0x003fe20003800000 */
.L_x_5402:
[----:B------:R-:W-:Y:S02]  /*10740*/  MOV R251, R80 ;  /* 0x0000005000fb7202 */ /* 0x000fe40000000f00 */
[----:B------:R-:W-:-:S07]  /*10750*/  MOV R86, R249 ;  /* 0x000000f900567202 */ /* 0x000fce0000000f00 */
[----:B------:R-:W-:Y:S05]  /*10760*/  WARPSYNC.COLLECTIVE R240, `(.L_x_5403) ;  /* 0x00000000f0087348 */ /* 0x000fea0003c00000 */
[----:B------:R0:W1:Y:S02]  /*10770*/  SHFL.DOWN P1, R249, R251, R250, R241 ;  /* 0x080000fafbf97389 */ /* 0x00006400000200f1 */
[----:B01----:R-:W-:Y:S01]  /*10780*/  ENDCOLLECTIVE ;  /* 0x000000000000791b */ /* 0x003fe20003800000 */
.L_x_5403:
[----:B------:R-:W-:Y:S05]  /*10790*/  BRA `(.L_x_5404) ;  /* 0xffffff8800f47947 */ /* 0x000fea000383ffff */
.L_x_5255:
[----:B----4-:R-:W-:Y:S01]  /*107a0*/  HFMA2.MMA R238, -RZ, RZ, 0, 0 ;  /* 0x00000000ffee7435 */ /* 0x010fe200000001ff */
[----:B------:R-:W-:Y:S01]  /*107b0*/  BSSY B0, `(.L_x_5405) ;  /* 0x0000007000007945 */ /* 0x000fe20003800000 */
[----:B------:R-:W-:Y:S02]  /*107c0*/  MOV R239, R82 ;  /* 0x0000005200ef7202 */ /* 0x000fe40000000f00 */
[----:B------:R-:W-:Y:S02]  /*107d0*/  MOV R87, 0x1f ;  /* 0x0000001f00577802 */ /* 0x000fe40000000f00 */
[----:B------:R-:W-:-:S07]  /*107e0*/  MOV R240, 0xffffffff ;  /* 0xffffffff00f07802 */ /* 0x000fce0000000f00 */
[----:B0123--:R-:W-:Y:S05]  /*107f0*/  WARPSYNC.COLLECTIVE R240, `(.L_x_5406) ;  /* 0x00000000f0087348 */ /* 0x00ffea0003c00000 */
[----:B------:R4:W0:Y:S02]  /*10800*/  SHFL.IDX P3, R241, R239, R238, R87 ;  /* 0x000000eeeff17389 */ /* 0x0008240000060057 */
[----:B01234-:R-:W-:Y:S01]  /*10810*/  ENDCOLLECTIVE ;  /* 0x000000000000791b */ /* 0x01ffe20003800000 */
.L_x_5406:
[----:B------:R-:W-:Y:S05]  /*10820*/  BSYNC B0 ;  /* 0x0000000000007941 */ /* 0x000fea0003800000 */
.L_x_5405:
        /* <DEDUP_REMOVED lines=10> */
.L_x_5407:
[----:B------:R-:W-:Y:S02]  /*108d0*/  MOV R239, R81 ;  /* 0x0000005100ef7202 */ /* 0x000fe40000000f00 */
[----:B------:R-:W-:-:S07]  /*108e0*/  MOV R248, R241 ;  /* 0x000000f100f87202 */ /* 0x000fce0000000f00 */
[----:B------:R-:W-:Y:S05]  /*108f0*/  WARPSYNC.COLLECTIVE R240, `(.L_x_5408) ;  /* 0x00000000f0087348 */ /* 0x000fea0003c00000 */
[----:B------:R0:W1:Y:S02]  /*10900*/  SHFL.IDX P3, R241, R239, R238, R87 ;  /* 0x000000eeeff17389 */ /* 0x0000640000060057 */
[----:B01----:R-:W-:Y:S01]  /*10910*/  ENDCOLLECTIVE ;  /* 0x000000000000791b */ /* 0x003fe20003800000 */
.L_x_5408:
        /* <DEDUP_REMOVED lines=9> */
.L_x_5409:
[----:B------:R-:W-:Y:S02]  /*109b0*/  MOV R239, R64 ;  /* 0x0000004000ef7202 */ /* 0x000fe40000000f00 */
[----:B------:R-:W-:Y:S02]  /*109c0*/  MOV R246, R241 ;  /* 0x000000f100f67202 */ /* 0x000fe40000000f00 */
[----:B------:R-:W-:-:S07]  /*109d0*/  MOV R241, 0x1f ;  /* 0x0000001f00f17802 */ /* 0x000fce0000000f00 */
[----:B------:R-:W-:Y:S05]  /*109e0*/  WARPSYNC.COLLECTIVE R240, `(.L_x_5410) ;  /* 0x00000000f0087348 */ /* 0x000fea0003c00000 */
[----:B------:R0:W1:Y:S02]  /*109f0*/  SHFL.DOWN P1, R249, R251, R250, R241 ;  /* 0x080000fafbf97389 */ /* 0x00006400000200f1 */
[----:B01----:R-:W-:Y:S01]  /*10a00*/  ENDCOLLECTIVE ;  /* 0x000000000000791b */ /* 0x003fe20003800000 */
.L_x_5410:
[----:B------:R-:W-:Y:S02]  /*10a10*/  MOV R251, R83 ;  /* 0x0000005300fb7202 */ /* 0x000fe40000000f00 */
[----:B------:R-:W-:-:S07]  /*10a20*/  MOV R84, R249 ;  /* 0x000000f900547202 */ /* 0x000fce0000000f00 */
[----:B------:R-:W-:Y:S05]  /*10a30*/  WARPSYNC.COLLECTIVE R240, `(.L_x_5411) ;  /* 0x00000000f0087348 */ /* 0x000fea0003c00000 */
[----:B------:R0:W1:Y:S02]  /*10a40*/  SHFL.DOWN P1, R249, R251, R250, R241 ;  /* 0x080000fafbf97389 */ /* 0x00006400000200f1 */
[----:B01----:R-:W-:Y:S01]  /*10a50*/  ENDCOLLECTIVE ;  /* 0x000000000000791b */ /* 0x003fe20003800000 */
.L_x_5411:
[----:B------:R-:W-:Y:S02]  /*10a60*/  MOV R251, R81 ;  /* 0x0000005100fb7202 */ /* 0x000fe40000000f00 */
[----:B------:R-:W-:-:S07]  /*10a70*/  MOV R85, R249 ;  /* 0x000000f900557202 */ /* 0x000fce0000000f00 */
[----:B------:R-:W-:Y:S05]  /*10a80*/  WARPSYNC.COLLECTIVE R240, `(.L_x_5412) ;  /* 0x00000000f0087348 */ /* 0x000fea0003c00000 */
[----:B------:R0:W1:Y:S02]  /*10a90*/  SHFL.DOWN P1, R249, R251, R250, R241 ;  /* 0x080000fafbf97389 */ /* 0x00006400000200f1 */
[----:B01----:R-:W-:Y:S01]  /*10aa0*/  ENDCOLLECTIVE ;  /* 0x000000000000791b */ /* 0x003fe20003800000 */
.L_x_5412:
[----:B------:R-:W-:Y:S02]  /*10ab0*/  MOV R251, R80 ;  /* 0x0000005000fb7202 */ /* 0x000fe40000000f00 */
[----:B------:R-:W-:-:S07]  /*10ac0*/  MOV R86, R249 ;  /* 0x000000f900567202 */ /* 0x000fce0000000f00 */
[----:B------:R-:W-:Y:S05]  /*10ad0*/  WARPSYNC.COLLECTIVE R240, `(.L_x_5413) ;  /* 0x00000000f0087348 */ /* 0x000fea0003c00000 */
[----:B------:R0:W1:Y:S02]  /*10ae0*/  SHFL.DOWN P1, R249, R251, R250, R241 ;  /* 0x080000fafbf97389 */ /* 0x00006400000200f1 */
[----:B01----:R-:W-:Y:S01]  /*10af0*/  ENDCOLLECTIVE ;  /* 0x000000000000791b */ /* 0x003fe20003800000 */
.L_x_5413:
[----:B------:R-:W-:Y:S05]  /*10b00*/  WARPSYNC.COLLECTIVE R240, `(.L_x_5414) ;  /* 0x00000000f0087348 */ /* 0x000fea0003c00000 */
[----:B------:R0:W1:Y:S02]  /*10b10*/  SHFL.IDX P3, R241, R239, R238, R87 ;  /* 0x000000eeeff17389 */ /* 0x0000640000060057 */
[----:B01----:R-:W-:Y:S01]  /*10b20*/  ENDCOLLECTIVE ;  /* 0x000000000000791b */ /* 0x003fe20003800000 */
.L_x_5414:
[----:B------:R-:W-:Y:S02]  /*10b30*/  MOV R239, R65 ;  /* 0x0000004100ef7202 */ /* 0x000fe40000000f00 */
[----:B------:R-:W-:-:S07]  /*10b40*/  MOV R252, R241 ;  /* 0x000000f100fc7202 */ /* 0x000fce0000000f00 */
[----:B------:R-:W-:Y:S05]  /*10b50*/  WARPSYNC.COLLECTIVE R240, `(.L_x_5415) ;  /* 0x00000000f0087348 */ /* 0x000fea0003c00000 */
[----:B------:R0:W1:Y:S02]  /*10b60*/  SHFL.IDX P3, R241, R239, R238, R87 ;  /* 0x000000eeeff17389 */ /* 0x0000640000060057 */
[----:B01----:R-:W-:Y:S01]  /*10b70*/  ENDCOLLECTIVE ;  /* 0x000000000000791b */ /* 0x003fe20003800000 */
.L_x_5415:
[----:B------:R-:W-:Y:S02]  /*10b80*/  MOV R239, R66 ;  /* 0x0000004200ef7202 */ /* 0x000fe40000000f00 */
[----:B------:R-:W-:-:S07]  /*10b90*/  MOV R251, R241 ;  /* 0x000000f100fb7202 */ /* 0x000fce0000000f00 */
[----:B------:R-:W-:Y:S05]  /*10ba0*/  WARPSYNC.COLLECTIVE R240, `(.L_x_5416) ;  /* 0x00000000f0087348 */ /* 0x000fea0003c00000 */
[----:B------:R0:W1:Y:S02]  /*10bb0*/  SHFL.IDX P3, R241, R239, R238, R87 ;  /* 0x000000eeeff17389 */ /* 0x0000640000060057 */
[----:B01----:R-:W-:Y:S01]  /*10bc0*/  ENDCOLLECTIVE ;  /* 0x000000000000791b */ /* 0x003fe20003800000 */
.L_x_5416:
[----:B------:R-:W-:Y:S02]  /*10bd0*/  MOV R239, R67 ;  /* 0x0000004300ef7202 */ /* 0x000fe40000000f00 */
[----:B------:R-:W-:-:S07]  /*10be0*/  MOV R250, R241 ;  /* 0x000000f100fa7202 */ /* 0x000fce0000000f00 */
[----:B------:R-:W-:Y:S05]  /*10bf0*/  WARPSYNC.COLLECTIVE R240, `(.L_x_5417) ;  /* 0x00000000f0087348 */ /* 0x000fea0003c00000 */
[----:B------:R0:W1:Y:S02]  /*10c00*/  SHFL.IDX P3, R241, R239, R238, R87 ;  /* 0x000000eeeff17389 */ /* 0x0000640000060057 */
[----:B01----:R-:W-:Y:S01]  /*10c10*/  ENDCOLLECTIVE ;  /* 0x000000000000791b */ /* 0x003fe20003800000 */
.L_x_5417:
[----:B------:R-:W-:Y:S01]  /*10c20*/  MOV R83, R241 ;  /* 0x000000f100537202 */ /* 0x000fe20000000f00 */
[-C--:B------:R-:W-:Y:S01]  /*10c30*/  FMUL.FTZ R241, R65, R248.reuse ;  /* 0x000000f841f17220 */ /* 0x080fe20000410000 */
[----:B------:R-:W-:Y:S01]  /*10c40*/  FMUL.FTZ R248, R64, R248 ;  /* 0x000000f840f87220 */ /* 0x000fe20000410000 */
[----:B------:R-:W-:Y:S06]  /*10c50*/  BRA `(.L_x_5418) ;  /* 0xffffff8800507947 */ /* 0x000fec000383ffff */
.L_x_5419:
        /* <DEDUP_REMOVED lines=10> */
.L_x_18927:


//--------------------- .text._Z25selective_scan_bwd_kernelI32Selective_Scan_bwd_kernel_traitsILi128ELi16ELb1ELb1ELb1ELb0ELb0EN3c104HalfENS1_7complexIfEEEEv12SSMParamsBwd --------------------------
	.section	.text._Z25selective_scan_bwd_kernelI32Selective_Scan_bwd_kernel_traitsILi128ELi16ELb1ELb1ELb1ELb0ELb0EN3c104HalfENS1_7complexIfEEEEv12SSMParamsBwd,"ax",@progbits
	.align	128
        .global         _Z25selective_scan_bwd_kernelI32Selective_Scan_bwd_kernel_traitsILi128ELi16ELb1ELb1ELb1ELb0ELb0EN3c104HalfENS1_7complexIfEEEEv12SSMParamsBwd
        .type           _Z25selective_scan_bwd_kernelI32Selective_Scan_bwd_kernel_traitsILi128ELi16ELb1ELb1ELb1ELb0ELb0EN3c104HalfENS1_7complexIfEEEEv12SSMParamsBwd,@function
        .size           _Z25selective_scan_bwd_kernelI32Selective_Scan_bwd_kernel_traitsILi128ELi16ELb1ELb1ELb1ELb0ELb0EN3c104HalfENS1_7complexIfEEEEv12SSMParamsBwd,(.L_x_18928 - _Z25selective_scan_bwd_kernelI32Selective_Scan_bwd_kernel_traitsILi128ELi16ELb1ELb1ELb1ELb0ELb0EN3c104HalfENS1_7complexIfEEEEv12SSMParamsBwd)
        .other          _Z25selective_scan_bwd_kernelI32Selective_Scan_bwd_kernel_traitsILi128ELi16ELb1ELb1ELb1ELb0ELb0EN3c104HalfENS1_7complexIfEEEEv12SSMParamsBwd,@"STO_CUDA_ENTRY STV_DEFAULT"
_Z25selective_scan_bwd_kernelI32Selective_Scan_bwd_kernel_traitsILi128ELi16ELb1ELb1ELb1ELb0ELb0EN3c104HalfENS1_7complexIfEEEEv12SSMParamsBwd:
.text._Z25selective_scan_bwd_kernelI32Selective_Scan_bwd_kernel_traitsILi128ELi16ELb1ELb1ELb1ELb0ELb0EN3c104HalfENS1_7complexIfEEEEv12SSMParamsBwd:
        /* <DEDUP_REMOVED lines=30> */
[----:B------:R-:W-:Y:S01]  /*01e0*/  UISETP.NE.U32.AND UP0, UPT, UR6, URZ, UPT ;  /* 0x0000003f0600728c */ /* 0x000fe2000bf05070 */
[----:B------:R-:W-:Y:S01]  /*01f0*/  HFMA2.MMA R118, -RZ, RZ, 0, 0 ;  /* 0x00000000ff767435 */ /* 0x000fe200000001ff */
[----:B-1----:R-:W-:Y:S01]  /*0200*/  USHF.R.S32.HI UR4, URZ, 0x1f, UR11 ;  /* 0x0000001f3f047899 */ /* 0x002fe2000801140b */
[----:B------:R-:W-:Y:S01]  /*0210*/  IABS R0, R0 ;  /* 0x0000000000007213 */ /* 0x000fe20000000000 */
[----:B------:R-:W-:Y:S01]  /*0220*/  UISETP.NE.AND.EX UP0, UPT, UR7, URZ, UPT, UP0 ;  /* 0x0000003f0700728c */ /* 0x000fe2000bf05300 */
[----:B------:R-:W-:Y:S01]  /*0230*/  MOV R121, RZ ;  /* 0x000000ff00797202 */ /* 0x000fe20000000f00 */
[----:B------:R-:W-:Y:S01]  /*0240*/  UISETP.NE.U32.AND UP1, UPT, UR38, URZ, UPT ;  /* 0x0000003f2600728c */ /* 0x000fe2000bf25070 */
[----:B------:R-:W-:Y:S01]  /*0250*/  R2UR UR36, R0 ;  /* 0x00000000002472ca */ /* 0x000fe200000e0000 */
[----:B------:R-:W-:Y:S01]  /*0260*/  ULDC.64 UR6, c[0x0][0x290] ;  /* 0x0000a40000067ab9 */ /* 0x000fe20000000a00 */
[----:B------:R-:W-:-:S02]  /*0270*/  UIMAD UR5, UR4, UR16, URZ ;  /* 0x00000010040572a4 */ /* 0x000fc4000f8e023f */
[----:B------:R-:W-:Y:S02]  /*0280*/  UIMAD UR30, UR4, UR6, URZ ;  /* 0x00000006041e72a4 */ /* 0x000fe4000f8e023f */
[----:B------:R-:W-:Y:S02]  /*0290*/  UIMAD.WIDE.U32 UR20, UR11, UR6, URZ ;  /* 0x000000060b1472a5 */ /* 0x000fe4000f8e003f */
[----:B------:R-:W-:Y:S02]  /*02a0*/  UIMAD UR30, UR11, UR7, UR30 ;  /* 0x000000070b1e72a4 */ /* 0x000fe4000f8e021e */
[----:B------:R-:W-:Y:S01]  /*02b0*/  UISETP.NE.AND.EX UP1, UPT, UR39, URZ, UPT, UP1 ;  /* 0x0000003f2700728c */ /* 0x000fe2000bf25310 */
[----:B------:R-:W-:Y:S02]  /*02c0*/  ULDC.64 UR6, c[0x0][0x328] ;  /* 0x0000ca0000067ab9 */ /* 0x000fe40000000a00 */
[----:B------:R-:W0:Y:S01]  /*02d0*/  I2F.RP R0, UR36 ;  /* 0x0000002400007d06 */ /* 0x000e220008209400 */
[----:B------:R-:W-:-:S02]  /*02e0*/  UIMAD UR28, UR4, UR6, URZ ;  /* 0x00000006041c72a4 */ /* 0x000fc4000f8e023f */
[----:B------:R-:W-:Y:S02]  /*02f0*/  UIMAD UR17, UR11, UR17, UR5 ;  /* 0x000000110b1172a4 */ /* 0x000fe4000f8e0205 */
[----:B------:R-:W-:Y:S02]  /*0300*/  UIMAD.WIDE.U32 UR12, UR11, UR6, URZ ;  /* 0x000000060b0c72a5 */ /* 0x000fe4000f8e003f */
[----:B------:R-:W-:Y:S02]  /*0310*/  UIMAD UR28, UR11, UR7, UR28 ;  /* 0x000000070b1c72a4 */ /* 0x000fe4000f8e021c */
[----:B------:R-:W-:Y:S01]  /*0320*/  UISETP.NE.U32.AND UP2, UPT, UR34, URZ, UPT ;  /* 0x0000003f2200728c */ /* 0x000fe2000bf45070 */
[----:B------:R-:W-:Y:S01]  /*0330*/  ULDC.64 UR6, c[0x0][0x240] ;  /* 0x0000900000067ab9 */ /* 0x000fe20000000a00 */
[----:B------:R-:W-:Y:S02]  /*0340*/  UIMAD.WIDE.U32 UR24, UR11, UR16, URZ ;  /* 0x000000100b1872a5 */ /* 0x000fe4000f8e003f */
[----:B------:R-:W-:Y:S01]  /*0350*/  UIMAD UR22, UR4, UR6, URZ ;  /* 0x00000006041672a4 */ /* 0x000fe2000f8e023f */
[----:B0-----:R-:W0:Y:S01]  /*0360*/  MUFU.RCP R0, R0 ;  /* 0x0000000000007308 */ /* 0x001e220000001000 */
[----:B------:R-:W-:-:S02]  /*0370*/  UIMAD.WIDE.U32 UR14, UR11, UR6, URZ ;  /* 0x000000060b0e72a5 */ /* 0x000fc4000f8e003f */
[----:B------:R-:W-:Y:S01]  /*0380*/  UIMAD UR22, UR11, UR7, UR22 ;  /* 0x000000070b1672a4 */ /* 0x000fe2000f8e0216 */
[----:B------:R-:W-:Y:S01]  /*0390*/  UMOV UR6, URZ ;  /* 0x0000003f00067c82 */ /* 0x000fe20008000000 */
[----:B------:R-:W-:Y:S01]  /*03a0*/  @UP1 ULEA UR6, UP3, UR10, UR38, 0x2 ;  /* 0x000000260a061291 */ /* 0x000fe2000f86103f */
[----:B------:R-:W-:Y:S01]  /*03b0*/  UMOV UR7, URZ ;  /* 0x0000003f00077c82 */ /* 0x000fe20008000000 */
[----:B------:R-:W-:Y:S02]  /*03c0*/  UIMAD UR16, UR4, UR26, URZ ;  /* 0x0000001a041072a4 */ /* 0x000fe4000f8e023f */
[----:B------:R-:W-:Y:S02]  /*03d0*/  @UP1 ULEA.HI.X UR7, UR10, UR39, UR23, 0x2, UP3 ;  /* 0x000000270a071291 */ /* 0x000fe400098f1417 */
[----:B------:R-:W-:Y:S01]  /*03e0*/  MOV R220, UR6 ;  /* 0x0000000600dc7c02 */ /* 0x000fe20008000f00 */
[----:B------:R-:W-:Y:S01]  /*03f0*/  UISETP.NE.AND.EX UP1, UPT, UR35, URZ, UPT, UP2 ;  /* 0x0000003f2300728c */ /* 0x000fe2000bf25320 */
[----:B------:R-:W-:Y:S01]  /*0400*/  UMOV UR58, URZ ;  /* 0x0000003f003a7c82 */ /* 0x000fe20008000000 */
[----:B------:R-:W-:Y:S01]  /*0410*/  UMOV UR4, URZ ;  /* 0x0000003f00047c82 */ /* 0x000fe20008000000 */
[----:B0-----:R-:W-:Y:S01]  /*0420*/  IADD3 R0, R0, 0xffffffe, RZ ;  /* 0x0ffffffe00007810 */ /* 0x001fe20007ffe0ff */
[----:B------:R-:W-:Y:S01]  /*0430*/  UMOV UR59, URZ ;  /* 0x0000003f003b7c82 */ /* 0x000fe20008000000 */
[----:B------:R-:W-:Y:S01]  /*0440*/  UIMAD.WIDE.U32 UR8, UR11, UR26, URZ ;  /* 0x0000001a0b0872a5 */ /* 0x000fe2000f8e003f */
[----:B------:R-:W-:Y:S01]  /*0450*/  MOV R221, UR7 ;  /* 0x0000000700dd7c02 */ /* 0x000fe20008000f00 */
[----:B------:R-:W-:-:S02]  /*0460*/  UIMAD UR16, UR11, UR27, UR16 ;  /* 0x0000001b0b1072a4 */ /* 0x000fc4000f8e0210 */
[----:B------:R-:W0:Y:S02]  /*0470*/  F2I.FTZ.U32.TRUNC.NTZ R0, R0 ;  /* 0x0000000000007305 */ /* 0x000e24000021f000 */
[----:B------:R-:W-:Y:S01]  /*0480*/  @UP1 ULEA UR58, UP2, UR10, UR34, 0x2 ;  /* 0x000000220a3a1291 */ /* 0x000fe2000f84103f */
[----:B------:R-:W-:Y:S01]  /*0490*/  ULDC.64 UR26, c[0x0][0x288] ;  /* 0x0000a200001a7ab9 */ /* 0x000fe20000000a00 */
[----:B------:R-:W-:Y:S02]  /*04a0*/  UIADD3 UR25, UR25, UR17, URZ ;  /* 0x0000001119197290 */ /* 0x000fe4000fffe03f */
[----:B------:R-:W-:Y:S02]  /*04b0*/  @UP1 ULEA.HI.X UR59, UR10, UR35, UR23, 0x2, UP2 ;  /* 0x000000230a3b1291 */ /* 0x000fe400090f1417 */
[----:B------:R-:W-:Y:S01]  /*04c0*/  UIMAD UR29, UR23, UR26, URZ ;  /* 0x0000001a171d72a4 */ /* 0x000fe2000f8e023f */
[----:B------:R-:W-:Y:S01]  /*04d0*/  ULDC UR17, c[0x0][0x224] ;  /* 0x0000890000117ab9 */ /* 0x000fe20000000800 */
[----:B------:R-:W-:-:S02]  /*04e0*/  UIMAD.WIDE.U32 UR24, UR10, UR26, UR24 ;  /* 0x0000001a0a1872a5 */ /* 0x000fc4000f8e0018 */
[----:B------:R-:W-:Y:S01]  /*04f0*/  UIMAD UR29, UR10, UR27, UR29 ;  /* 0x0000001b0a1d72a4 */ /* 0x000fe2000f8e021d */
[----:B0-----:R-:W-:Y:S01]  /*0500*/  R2UR UR5, R0 ;  /* 0x00000000000572ca */ /* 0x001fe200000e0000 */
[----:B------:R-:W-:Y:S01]  /*0510*/  ULEA UR32, UR17, 0xfffff800, 0xb ;  /* 0xfffff80011207891 */ /* 0x000fe2000f8e583f */
[----:B------:R-:W-:Y:S01]  /*0520*/  IABS R0, UR10 ;  /* 0x0000000a00007c13 */ /* 0x000fe20008000000 */
[----:B------:R-:W-:Y:S01]  /*0530*/  ULDC.64 UR26, c[0x0][0x298] ;  /* 0x0000a600001a7ab9 */ /* 0x000fe20000000a00 */
[----:B------:R-:W-:Y:S02]  /*0540*/  UIADD3 UR21, UR21, UR30, URZ ;  /* 0x0000001e15157290 */ /* 0x000fe4000fffe03f */
[----:B------:R-:W-:Y:S01]  /*0550*/  R2UR UR37, R0 ;  /* 0x00000000002572ca */ /* 0x000fe200000e0000 */
[----:B------:R-:W-:Y:S02]  /*0560*/  UIADD3 UR48, UP2, UR32, UR24, URZ ;  /* 0x0000001820307290 */ /* 0x000fe4000ff5e03f */
[----:B------:R-:W-:-:S02]  /*0570*/  UIMAD.WIDE.U32 UR20, UR10, UR26, UR20 ;  /* 0x0000001a0a1472a5 */ /* 0x000fc4000f8e0014 */
[----:B------:R-:W-:Y:S02]  /*0580*/  ULOP3.LUT UR24, UR10, UR33, URZ, 0x3c, !UPT ;  /* 0x000000210a187292 */ /* 0x000fe4000f8e3c3f */
[----:B------:R-:W-:Y:S02]  /*0590*/  UIADD3 UR31, URZ, -UR5, URZ ;  /* 0x800000053f1f7290 */ /* 0x000fe4000fffe03f */
[----:B------:R-:W-:Y:S02]  /*05a0*/  UIADD3 UR13, UR13, UR28, URZ ;  /* 0x0000001c0d0d7290 */ /* 0x000fe4000fffe03f */
[----:B------:R-:W-:Y:S02]  /*05b0*/  UIMAD UR31, UR31, UR36, URZ ;  /* 0x000000241f1f72a4 */ /* 0x000fe4000f8e023f */
[----:B------:R-:W-:Y:S02]  /*05c0*/  UIADD3 UR15, UR15, UR22, URZ ;  /* 0x000000160f0f7290 */ /* 0x000fe4000fffe03f */
[----:B------:R-:W-:-:S02]  /*05d0*/  UIMAD.WIDE.U32 UR4, UR5, UR31, UR4 ;  /* 0x0000001f050472a5 */ /* 0x000fc4000f8e0004 */
[----:B------:R-:W-:Y:S02]  /*05e0*/  ULEA UR22, UR17, 0xfffff000, 0xc ;  /* 0xfffff00011167891 */ /* 0x000fe4000f8e603f */
[----:B------:R-:W-:Y:S02]  /*05f0*/  UIMAD.WIDE.U32 UR34, UR5, UR37, URZ ;  /* 0x00000025052272a5 */ /* 0x000fe4000f8e003f */
[----:B------:R-:W-:Y:S01]  /*0600*/  UIADD3 UR9, UR9, UR16, URZ ;  /* 0x0000001009097290 */ /* 0x000fe2000fffe03f */
[----:B------:R-:W-:Y:S02]  /*0610*/  ULDC.64 UR4, c[0x0][0x330] ;  /* 0x0000cc0000047ab9 */ /* 0x000fe40000000a00 */
[----:B------:R-:W-:Y:S02]  /*0620*/  UIMAD UR30, UR23, UR4, URZ ;  /* 0x00000004171e72a4 */ /* 0x000fe4000f8e023f */
[----:B------:R-:W-:Y:S01]  /*0630*/  UMOV UR31, UR35 ;  /* 0x00000023001f7c82 */ /* 0x000fe20008000000 */
[----:B------:R-:W-:-:S02]  /*0640*/  UIMAD UR35, UR23, UR26, URZ ;  /* 0x0000001a172372a4 */ /* 0x000fc4000f8e023f */
[----:B------:R-:W-:Y:S02]  /*0650*/  UIADD3 UR34, -UR31, URZ, URZ ;  /* 0x0000003f1f227290 */ /* 0x000fe4000fffe13f */
[----:B------:R-:W-:Y:S02]  /*0660*/  USHF.R.S32.HI UR23, URZ, 0x1f, UR32 ;  /* 0x0000001f3f177899 */ /* 0x000fe40008011420 */
[----:B------:R-:W-:Y:S02]  /*0670*/  UIMAD UR34, UR36, UR34, UR37 ;  /* 0x00000022242272a4 */ /* 0x000fe4000f8e0225 */
[----:B------:R-:W-:Y:S02]  /*0680*/  UIADD3.X UR29, UR23, UR25, UR29, UP2, !UPT ;  /* 0x00000019171d7290 */ /* 0x000fe400097fe41d */
[----:B------:R-:W-:Y:S02]  /*0690*/  UISETP.GT.U32.AND UP1, UPT, UR36, UR34, UPT ;  /* 0x000000222400728c */ /* 0x000fe4000bf24070 */
[----:B------:R-:W-:-:S02]  /*06a0*/  UIMAD UR35, UR10, UR27, UR35 ;  /* 0x0000001b0a2372a4 */ /* 0x000fc4000f8e0223 */
[----:B------:R-:W-:Y:S01]  /*06b0*/  UIMAD UR30, UR10, UR5, UR30 ;  /* 0x000000050a1e72a4 */ /* 0x000fe2000f8e021e */
[----:B------:R-:W-:Y:S01]  /*06c0*/  ULDC.64 UR26, c[0x0][0x2f0] ;  /* 0x0000bc00001a7ab9 */ /* 0x000fe20000000a00 */
[----:B------:R-:W-:Y:S02]  /*06d0*/  UIMAD.WIDE.U32 UR4, UR10, UR4, UR12 ;  /* 0x000000040a0472a5 */ /* 0x000fe4000f8e000c */
[----:B------:R-:W-:-:S03]  /*06e0*/  ULEA UR49, UP3, UR48, UR26, 0x1 ;  /* 0x0000001a30317291 */ /* 0x000fc6000f86083f */
[----:B------:R-:W-:Y:S02]  /*06f0*/  @!UP1 UIADD3 UR34, UR34, -UR36, URZ ;  /* 0x8000002422229290 */ /* 0x000fe4000fffe03f */
[----:B------:R-:W-:Y:S02]  /*0700*/  @!UP1 UIADD3 UR31, UR31, 0x1, URZ ;  /* 0x000000011f1f9890 */ /* 0x000fe4000fffe03f */
[----:B------:R-:W-:Y:S02]  /*0710*/  UISETP.GE.U32.AND UP2, UPT, UR34, UR36, UPT ;  /* 0x000000242200728c */ /* 0x000fe4000bf46070 */
[----:B------:R-:W-:Y:S02]  /*0720*/  UISETP.GE.AND UP1, UPT, UR24, URZ, UPT ;  /* 0x0000003f1800728c */ /* 0x000fe4000bf26270 */
[----:B------:R-:W-:Y:S02]  /*0730*/  ULEA.HI.X UR48, UR48, UR27, UR29, 0x1, UP3 ;  /* 0x0000001b30307291 */ /* 0x000fe400098f0c1d */
[----:B------:R-:W-:Y:S01]  /*0740*/  UIADD3 UR50, UP3, UR32, UR20, URZ ;  /* 0x0000001420327290 */ /* 0x000fe2000ff7e03f */
[----:B------:R-:W-:Y:S01]  /*0750*/  ULDC.64 UR12, c[0x0][0x2f8] ;  /* 0x0000be00000c7ab9 */ /* 0x000fe20000000a00 */
[----:B------:R-:W-:-:S03]  /*0760*/  UIADD3 UR32, UP4, UR32, UR4, URZ ;  /* 0x0000000420207290 */ /* 0x000fc6000ff9e03f */
[----:B------:R-:W-:Y:S02]  /*0770*/  @UP2 UIADD3 UR31, UR31, 0x1, URZ ;  /* 0x000000011f1f2890 */ /* 0x000fe4000fffe03f */
[----:B------:R-:W-:Y:S02]  /*0780*/  UISETP.NE.AND UP2, UPT, UR33, URZ, UPT ;  /* 0x0000003f2100728c */ /* 0x000fe4000bf45270 */
[----:B------:R-:W-:Y:S02]  /*0790*/  UIADD3.X UR20, UR23, UR21, UR35, UP3, !UPT ;  /* 0x0000001517147290 */ /* 0x000fe40009ffe423 */
[----:B------:R-:W-:Y:S02]  /*07a0*/  ULEA UR51, UP3, UR50, UR12, 0x1 ;  /* 0x0000000c32337291 */ /* 0x000fe4000f86083f */
[----:B------:R-:W-:Y:S01]  /*07b0*/  UIADD3.X UR52, UR23, UR5, UR30, UP4, !UPT ;  /* 0x0000000517347290 */ /* 0x000fe2000a7fe41e */
[----:B------:R-:W-:Y:S01]  /*07c0*/  UMOV UR12, UR31 ;  /* 0x0000001f000c7c82 */ /* 0x000fe20008000000 */
[----:B------:R-:W-:-:S02]  /*07d0*/  ULEA.HI.X UR50, UR50, UR13, UR20, 0x1, UP3 ;  /* 0x0000000d32327291 */ /* 0x000fc400098f0c14 */
[----:B------:R-:W-:Y:S02]  /*07e0*/  @!UP1 UIADD3 UR12, -UR12, URZ, URZ ;  /* 0x0000003f0c0c9290 */ /* 0x000fe4000fffe13f */
[----:B------:R-:W-:Y:S01]  /*07f0*/  @!UP2 ULOP3.LUT UR12, URZ, UR33, URZ, 0x33, !UPT ;  /* 0x000000213f0ca292 */ /* 0x000fe2000f8e333f */
[----:B------:R-:W-:Y:S01]  /*0800*/  ULDC.64 UR20, c[0x0][0x3b8] ;  /* 0x0000ee0000147ab9 */ /* 0x000fe20000000a00 */
[----:B------:R-:W-:Y:S02]  /*0810*/  ULDC.64 UR24, c[0x0][0x258] ;  /* 0x0000960000187ab9 */ /* 0x000fe40000000a00 */
[----:B------:R-:W-:Y:S02]  /*0820*/  USHF.R.S32.HI UR26, URZ, 0x1f, UR12 ;  /* 0x0000001f3f1a7899 */ /* 0x000fe4000801140c */
[----:B------:R-:W-:Y:S02]  /*0830*/  ULEA UR53, UP1, UR32, UR20, 0x1 ;  /* 0x0000001420357291 */ /* 0x000fe4000f82083f */
[----:B------:R-:W-:-:S02]  /*0840*/  UIMAD UR4, UR26, UR24, URZ ;  /* 0x000000181a0472a4 */ /* 0x000fc4000f8e023f */
[----:B------:R-:W-:Y:S02]  /*0850*/  ULEA.HI.X UR52, UR32, UR21, UR52, 0x1, UP1 ;  /* 0x0000001520347291 */ /* 0x000fe400088f0c34 */
[----:B------:R-:W-:Y:S02]  /*0860*/  UIMAD.WIDE.U32 UR20, UR12, UR24, UR14 ;  /* 0x000000180c1472a5 */ /* 0x000fe4000f8e000e */
[----:B------:R-:W-:Y:S02]  /*0870*/  UIMAD UR24, UR12, UR25, UR4 ;  /* 0x000000190c1872a4 */ /* 0x000fe4000f8e0204 */
[----:B------:R-:W-:Y:S02]  /*0880*/  USHF.R.S32.HI UR23, URZ, 0x1f, UR22 ;  /* 0x0000001f3f177899 */ /* 0x000fe40008011416 */
[----:B------:R-:W-:Y:S02]  /*0890*/  UIADD3 UR13, UP1, UR22, UR20, URZ ;  /* 0x00000014160d7290 */ /* 0x000fe4000ff3e03f */
[----:B------:R-:W-:Y:S01]  /*08a0*/  UIADD3 UR16, UR21, UR24, URZ ;  /* 0x0000001815107290 */ /* 0x000fe2000fffe03f */
[----:B------:R-:W-:Y:S01]  /*08b0*/  ULDC.64 UR4, c[0x0][0x278] ;  /* 0x00009e0000047ab9 */ /* 0x000fe20000000a00 */
[----:B------:R-:W-:Y:S01]  /*08c0*/  ULDC.64 UR14, c[0x0][0x2d8] ;  /* 0x0000b600000e7ab9 */ /* 0x000fe20000000a00 */
[----:B------:R-:W-:-:S02]  /*08d0*/  UIMAD UR20, UR26, UR4, URZ ;  /* 0x000000041a1472a4 */ /* 0x000fc4000f8e023f */
[----:B------:R-:W-:Y:S02]  /*08e0*/  ULEA UR14, UP2, UR13, UR14, 0x1 ;  /* 0x0000000e0d0e7291 */ /* 0x000fe4000f84083f */
[----:B------:R-:W-:Y:S02]  /*08f0*/  UIADD3.X UR16, UR23, UR16, URZ, UP1, !UPT ;  /* 0x0000001017107290 */ /* 0x000fe40008ffe43f */
[----:B------:R-:W-:Y:S02]  /*0900*/  UIMAD.WIDE.U32 UR8, UR12, UR4, UR8 ;  /* 0x000000040c0872a5 */ /* 0x000fe4000f8e0008 */
[----:B------:R-:W-:Y:S02]  /*0910*/  UIMAD UR24, UR12, UR5, UR20 ;  /* 0x000000050c1872a4 */ /* 0x000fe4000f8e0214 */
[----:B------:R-:W-:Y:S02]  /*0920*/  ULEA.HI.X UR15, UR13, UR15, UR16, 0x1, UP2 ;  /* 0x0000000f0d0f7291 */ /* 0x000fe400090f0c10 */
[----:B------:R-:W-:Y:S01]  /*0930*/  UISETP.GE.AND UP1, UPT, UR17, 0x1, UPT ;  /* 0x000000011100788c */ /* 0x000fe2000bf26270 */
[----:B------:R-:W-:Y:S01]  /*0940*/  @UP0 ULDC UR13, c[0x0][0x214] ;  /* 0x00008500000d0ab9 */ /* 0x000fe20000000800 */
[----:B------:R-:W-:-:S02]  /*0950*/  UIADD3 UR22, UP2, UR22, UR8, URZ ;  /* 0x0000000816167290 */ /* 0x000fc4000ff5e03f */
[----:B------:R-:W-:Y:S02]  /*0960*/  @UP0 UIMAD UR13, UR11, UR13, UR10 ;  /* 0x0000000d0b0d02a4 */ /* 0x000fe4000f8e020a */
[----:B------:R-:W-:Y:S01]  /*0970*/  UIADD3 UR24, UR9, UR24, URZ ;  /* 0x0000001809187290 */ /* 0x000fe2000fffe03f */
[----:B------:R-:W-:Y:S01]  /*0980*/  ULDC.64 UR20, c[0x0][0x2e0] ;  /* 0x0000b80000147ab9 */ /* 0x000fe20000000a00 */
[----:B------:R-:W-:Y:S01]  /*0990*/  @UP0 UIMAD UR13, UR13, UR17, URZ ;  /* 0x000000110d0d02a4 */ /* 0x000fe2000f8e023f */
[----:B------:R-:W-:Y:S01]  /*09a0*/  UMOV UR4, URZ ;  /* 0x0000003f00047c82 */ /* 0x000fe20008000000 */
[----:B------:R-:W-:Y:S02]  /*09b0*/  ULEA UR16, UP3, UR22, UR20, 0x1 ;  /* 0x0000001416107291 */ /* 0x000fe4000f86083f */
[----:B------:R-:W-:Y:S01]  /*09c0*/  UIADD3.X UR17, UR23, UR24, URZ, UP2, !UPT ;  /* 0x0000001817117290 */ /* 0x000fe200097fe43f */
        /* <DEDUP_REMOVED lines=26> */
.L_x_5518:
[----:B------:R-:W-:Y:S01]  /*0b70*/  BAR.SYNC.DEFER_BLOCKING 0x0 ;  /* 0x0000000000007b1d */ /* 0x000fe20000010000 */
[----:B------:R-:W-:Y:S02]  /*0b80*/  SHF.L.U32 R114, R119, 0x1, RZ ;  /* 0x0000000177727819 */ /* 0x000fe400000006ff */
[----:B0-----:R-:W-:Y:S02]  /*0b90*/  MOV R2, UR49 ;  /* 0x0000003100027c02 */ /* 0x001fe40008000f00 */
[----:B------:R-:W-:Y:S01]  /*0ba0*/  LOP3.LUT R114, R114, 0xffffffc0, RZ, 0xc0, !PT ;  /* 0xffffffc072727812 */ /* 0x000fe200078ec0ff */
[----:B------:R-:W-:Y:S01]  /*0bb0*/  ULDC UR7, c[0x0][0x21c] ;  /* 0x0000870000077ab9 */ /* 0x000fe20000000800 */
[----:B------:R-:W-:Y:S02]  /*0bc0*/  MOV R3, UR48 ;  /* 0x0000003000037c02 */ /* 0x000fe40008000f00 */
[----:B------:R-:W-:-:S05]  /*0bd0*/  LOP3.LUT R113, R114, 0x1f, R119, 0xf8, !PT ;  /* 0x0000001f72717812 */ /* 0x000fca00078ef877 */
[----:B------:R-:W-:-:S05]  /*0be0*/  IMAD.WIDE R2, R113, 0x10, R2 ;  /* 0x0000001071027825 */ /* 0x000fca00078e0202 */
[----:B--2---:R-:W2:Y:S04]  /*0bf0*/  LDG.E.128 R4, desc[UR18][R2.64] ;  /* 0x0000001202047981 */ /* 0x004ea8000c1e1d00 */
[----:B---3--:R-:W3:Y:S01]  /*0c00*/  LDG.E.128 R8, desc[UR18][R2.64+0x200] ;  /* 0x0002001202087981 */ /* 0x008ee2000c1e1d00 */
        /* <DEDUP_REMOVED lines=10> */
[----:B------:R-:W0:Y:S04]  /*0cb0*/  LDS.128 R60, [R0] ;  /* 0x00000000003c7984 */ /* 0x000e280000000c00 */
        /* <DEDUP_REMOVED lines=11> */
[----:B----4-:R-:W4:Y:S01]  /*0d70*/  LDS.128 R4, [R0+0x10] ;  /* 0x0000100000047984 */ /* 0x010f220000000c00 */
        /* <DEDUP_REMOVED lines=40> */
[----:B-----5:R0:W-:Y:S04]  /*1000*/  STS.128 [R16], R28 ;  /* 0x0000001c10007388 */ /* 0x0201e80000000c00 */
[----:B------:R-:W-:Y:S01]  /*1010*/  STS.128 [R16+0x200], R32 ;  /* 0x0002002010007388 */ /* 0x000fe20000000c00 */
[----:B------:R-:W-:-:S03]  /*1020*/  NOP ;  /* 0x0000000000007918 */ /* 0x000fc60000000000 */
[----:B------:R-:W1:Y:S04]  /*1030*/  LDS.128 R20, [R0] ;  /* 0x0000000000147984 */ /* 0x000e680000000c00 */
[----:B------:R2:W3:Y:S01]  /*1040*/  LDS.128 R12, [R0+0x10] ;  /* 0x00001000000c7984 */ /* 0x0004e20000000c00 */
[----:B0-----:R-:W-:Y:S02]  /*1050*/  HADD2.F32 R28, -RZ, R58.H0_H0 ;  /* 0x2000003aff1c7230 */ /* 0x001fe40000004100 */
[--C-:B-1----:R-:W-:Y:S02]  /*1060*/  HADD2.F32 R17, -RZ, R20.reuse.H0_H0 ;  /* 0x20000014ff117230 */ /* 0x102fe40000004100 */
[----:B------:R-:W-:Y:S02]  /*1070*/  HADD2.F32 R20, -RZ, R20.H1_H1 ;  /* 0x30000014ff147230 */ /* 0x000fe40000004100 */
[----:B------:R-:W-:-:S02]  /*1080*/  HADD2.F32 R2, -RZ, R21.H0_H0 ;  /* 0x20000015ff027230 */ /* 0x000fc40000004100 */
[C---:B------:R-:W-:Y:S01]  /*1090*/  FFMA.FTZ R19, R17.reuse, R18, R118 ;  /* 0x0000001211137223 */ /* 0x040fe20000010076 */
[----:B------:R-:W-:Y:S02]  /*10a0*/  HADD2.F32 R18, -RZ, R61.H1_H1 ;  /* 0x3000003dff127230 */ /* 0x000fe40000004100 */
[----:B------:R-:W-:Y:S01]  /*10b0*/  FMUL.FTZ R48, R17, UR4 ;  /* 0x0000000411307c20 */ /* 0x000fe20008410000 */
[----:B------:R-:W-:Y:S02]  /*10c0*/  HADD2.F32 R21, -RZ, R21.H1_H1 ;  /* 0x30000015ff157230 */ /* 0x000fe40000004100 */
[C---:B------:R-:W-:Y:S01]  /*10d0*/  FFMA.FTZ R19, R20.reuse, R24, R19 ;  /* 0x0000001814137223 */ /* 0x040fe20000010013 */
[--C-:B--2---:R-:W-:Y:S02]  /*10e0*/  HADD2.F32 R0, -RZ, R22.reuse.H0_H0 ;  /* 0x20000016ff007230 */ /* 0x104fe40000004100 */
        /* <DEDUP_REMOVED lines=17> */
[----:B---3--:R-:W-:-:S02]  /*1200*/  HADD2.F32 R29, -RZ, R15.H1_H1 ;  /* 0x3000000fff1d7230 */ /* 0x008fc40000004100 */
[C---:B------:R-:W-:Y:S01]  /*1210*/  FFMA.FTZ R16, R3.reuse, R18, R16 ;  /* 0x0000001203107223 */ /* 0x040fe20000010010 */
[----:B------:R-:W-:Y:S02]  /*1220*/  HADD2.F32 R18, -RZ, R12.H0_H0 ;  /* 0x2000000cff127230 */ /* 0x000fe40000004100 */
[----:B------:R-:W-:Y:S01]  /*1230*/  FMUL.FTZ R42, R3, UR4 ;  /* 0x00000004032a7c20 */ /* 0x000fe20008410000 */
[----:B------:R-:W-:Y:S02]  /*1240*/  HADD2.F32 R118, -RZ, R59.H1_H1 ;  /* 0x3000003bff767230 */ /* 0x000fe40000004100 */
[C---:B------:R-:W-:Y:S01]  /*1250*/  FFMA.FTZ R25, R23.reuse, R19, R16 ;  /* 0x0000001317197223 */ /* 0x040fe20000010010 */
[----:B------:R-:W-:Y:S02]  /*1260*/  HADD2.F32 R16, -RZ, R56.H1_H1 ;  /* 0x30000038ff107230 */ /* 0x000fe40000004100 */
        /* <DEDUP_REMOVED lines=9> */
[C---:B------:R-:W-:Y:S01]  /*1300*/  FMUL.FTZ R38, R24.reuse, UR4 ;  /* 0x0000000418267c20 */ /* 0x040fe20008410000 */
[----:B------:R-:W-:Y:S01]  /*1310*/  FFMA.FTZ R12, R24, R26, R27 ;  /* 0x0000001a180c7223 */ /* 0x000fe2000001001b */
[----:B------:R-:W-:-:S02]  /*1320*/  HADD2.F32 R26, -RZ, R14.H0_H0 ;  /* 0x2000000eff1a7230 */ /* 0x000fc40000004100 */
[C---:B------:R-:W-:Y:S01]  /*1330*/  FMUL.FTZ R37, R25.reuse, UR4 ;  /* 0x0000000419257c20 */ /* 0x040fe20008410000 */
[----:B------:R-:W-:Y:S02]  /*1340*/  HADD2.F32 R27, -RZ, R14.H1_H1 ;  /* 0x3000000eff1b7230 */ /* 0x000fe40000004100 */
[----:B------:R-:W-:Y:S01]  /*1350*/  FFMA.FTZ R13, R25, R16, R12 ;  /* 0x00000010190d7223 */ /* 0x000fe2000001000c */
[----:B------:R-:W-:Y:S02]  /*1360*/  HADD2.F32 R12, -RZ, R58.H1_H1 ;  /* 0x3000003aff0c7230 */ /* 0x000fe40000004100 */
[C---:B------:R-:W-:Y:S01]  /*1370*/  FMUL.FTZ R36, R26.reuse, UR4 ;  /* 0x000000041a247c20 */ /* 0x040fe20008410000 */
[----:B------:R-:W-:Y:S02]  /*1380*/  HADD2.F32 R14, -RZ, R59.H0_H0 ;  /* 0x2000003bff0e7230 */ /* 0x000fe40000004100 */
[----:B------:R-:W-:Y:S01]  /*1390*/  FFMA.FTZ R28, R26, R28, R13 ;  /* 0x0000001c1a1c7223 */ /* 0x000fe2000001000d */
[----:B------:R-:W-:Y:S01]  /*13a0*/  FMUL.FTZ R35, R27, UR4 ;  /* 0x000000041b237c20 */ /* 0x000fe20008410000 */
[----:B------:R-:W-:-:S02]  /*13b0*/  FMUL.FTZ R33, R29, UR4 ;  /* 0x000000041d217c20 */ /* 0x000fc40008410000 */
[----:B------:R-:W-:Y:S01]  /*13c0*/  FFMA.FTZ R13, R27, R12, R28 ;  /* 0x0000000c1b0d7223 */ /* 0x000fe2000001001c */
[----:B------:R-:W-:-:S05]  /*13d0*/  HADD2.F32 R28, -RZ, R15.H0_H0 ;  /* 0x2000000fff1c7230 */ /* 0x000fca0000004100 */
[C---:B------:R-:W-:Y:S01]  /*13e0*/  FFMA.FTZ R14, R28.reuse, R14, R13 ;  /* 0x0000000e1c0e7223 */ /* 0x040fe2000001000d */
[----:B------:R-:W-:-:S03]  /*13f0*/  FMUL.FTZ R34, R28, UR4 ;  /* 0x000000041c227c20 */ /* 0x000fc60008410000 */
        /* <DEDUP_REMOVED lines=13> */
.L_x_5421:
[----:B------:R-:W-:Y:S01]  /*14d0*/  FADD.FTZ R14, R2, R2 ;  /* 0x00000002020e7221 */ /* 0x000fe20000010000 */
        /* <DEDUP_REMOVED lines=40> */
.L_x_5517:
[----:B------:R-:W-:Y:S01]  /*1760*/  USHF.R.S32.HI UR47, URZ, 0x1f, UR7 ;  /* 0x0000001f3f2f7899 */ /* 0x000fe20008011407 */
[----:B------:R-:W-:Y:S01]  /*1770*/  SHF.L.U32 R114, R119, 0x1, RZ ;  /* 0x0000000177727819 */ /* 0x000fe200000006ff */
[----:B------:R-:W-:Y:S02]  /*1780*/  UIMAD.WIDE.U32 UR42, UR7, UR38, URZ ;  /* 0x00000026072a72a5 */ /* 0x000fe4000f8e003f */
[----:B------:R-:W-:Y:S01]  /*1790*/  UIMAD UR44, UR47, UR38, URZ ;  /* 0x000000262f2c72a4 */ /* 0x000fe2000f8e023f */
[----:B------:R-:W-:Y:S01]  /*17a0*/  LOP3.LUT R114, R114, 0xffffffc0, RZ, 0xc0, !PT ;  /* 0xffffffc072727812 */ /* 0x000fe200078ec0ff */
[----:B------:R-:W-:Y:S02]  /*17b0*/  ULEA UR45, UP0, UR42, UR14, 0x1 ;  /* 0x0000000e2a2d7291 */ /* 0x000fe4000f80083f */
[----:B------:R-:W-:Y:S01]  /*17c0*/  UIMAD UR44, UR7, UR39, UR44 ;  /* 0x00000027072c72a4 */ /* 0x000fe2000f8e022c */
[----:B------:R-:W-:-:S03]  /*17d0*/  LOP3.LUT R113, R114, 0x1f, R119, 0xf8, !PT ;  /* 0x0000001f72717812 */ /* 0x000fc600078ef877 */
[----:B------:R-:W-:Y:S01]  /*17e0*/  UIADD3 UR43, UR43, UR44, URZ ;  /* 0x0000002c2b2b7290 */ /* 0x000fe2000fffe03f */
[----:B------:R-:W-:Y:S02]  /*17f0*/  MOV R80, UR45 ;  /* 0x0000002d00507c02 */ /* 0x000fe40008000f00 */
[----:B------:R-:W-:Y:S01]  /*1800*/  IADD3 R85, R114, R113, RZ ;  /* 0x0000007172557210 */ /* 0x000fe20007ffe0ff */
[----:B------:R-:W-:Y:S02]  /*1810*/  ULEA.HI.X UR42, UR42, UR15, UR43, 0x1, UP0 ;  /* 0x0000000f2a2a7291 */ /* 0x000fe400080f0c2b */
[----:B------:R-:W-:Y:S01]  /*1820*/  USHF.R.S32.HI UR56, URZ, 0x1f, UR10 ;  /* 0x0000001f3f387899 */ /* 0x000fe2000801140a */
[----:B------:R-:W-:-:S03]  /*1830*/  ULDC.64 UR44, c[0x0][0x230] ;  /* 0x00008c00002c7ab9 */ /* 0x000fc60000000a00 */
[----:B------:R-:W-:-:S03]  /*1840*/  MOV R81, UR42 ;  /* 0x0000002a00517c02 */ /* 0x000fc60008000f00 */
[----:B------:R-:W-:-:S05]  /*1850*/  IMAD.WIDE R80, R85, 0x10, R80 ;  /* 0x0000001055507825 */ /* 0x000fca00078e0250 */
[----:B--2---:R-:W2:Y:S04]  /*1860*/  LDG.E.128 R64, desc[UR18][R80.64] ;  /* 0x0000001250407981 */ /* 0x004ea8000c1e1d00 */
[----:B01-34-:R-:W3:Y:S04]  /*1870*/  LDG.E.128 R68, desc[UR18][R80.64+0x200] ;  /* 0x0002001250447981 */ /* 0x01bee8000c1e1d00 */
[----:B------:R-:W4:Y:S04]  /*1880*/  LDG.E.128 R72, desc[UR18][R80.64+0x400] ;  /* 0x0004001250487981 */ /* 0x000f28000c1e1d00 */
[----:B------:R0:W5:Y:S01]  /*1890*/  LDG.E.128 R76, desc[UR18][R80.64+0x600] ;  /* 0x00060012504c7981 */ /* 0x000162000c1e1d00 */
[----:B------:R-:W-:-:S02]  /*18a0*/  UIMAD UR56, UR56, UR44, URZ ;  /* 0x0000002c383872a4 */ /* 0x000fc4000f8e023f */
[----:B------:R-:W-:Y:S02]  /*18b0*/  UIMAD.WIDE.U32 UR42, UR10, UR44, URZ ;  /* 0x0000002c0a2a72a5 */ /* 0x000fe4000f8e003f */
[----:B------:R-:W-:-:S03]  /*18c0*/  UIMAD UR56, UR10, UR45, UR56 ;  /* 0x0000002d0a3872a4 */ /* 0x000fc6000f8e0238 */
[----:B------:R-:W-:Y:S01]  /*18d0*/  ULDC.64 UR44, c[0x0][0x238] ;  /* 0x00008e00002c7ab9 */ /* 0x000fe20000000a00 */
[----:B------:R-:W-:Y:S02]  /*18e0*/  UIADD3 UR43, UR43, UR56, URZ ;  /* 0x000000382b2b7290 */ /* 0x000fe4000fffe03f */
[----:B------:R-:W-:Y:S02]  /*18f0*/  UIMAD UR56, UR47, UR44, URZ ;  /* 0x0000002c2f3872a4 */ /* 0x000fe4000f8e023f */
[----:B------:R-:W-:Y:S02]  /*1900*/  UIMAD.WIDE.U32 UR42, UR7, UR44, UR42 ;  /* 0x0000002c072a72a5 */ /* 0x000fe4000f8e002a */
[----:B------:R-:W-:-:S04]  /*1910*/  UIMAD UR45, UR7, UR45, UR56 ;  /* 0x0000002d072d72a4 */ /* 0x000fc8000f8e0238 */
[----:B------:R-:W-:Y:S02]  /*1920*/  UIADD3 UR45, UR43, UR45, URZ ;  /* 0x0000002d2b2d7290 */ /* 0x000fe4000fffe03f */
[----:B------:R-:W-:-:S04]  /*1930*/  ULEA UR43, UP0, UR42, UR40, 0x3 ;  /* 0x000000282a2b7291 */ /* 0x000fc8000f80183f */
[----:B------:R-:W-:Y:S02]  /*1940*/  ULEA.HI.X UR42, UR42, UR41, UR45, 0x3, UP0 ;  /* 0x000000292a2a7291 */ /* 0x000fe400080f1c2d */
[----:B0-----:R-:W-:-:S04]  /*1950*/  MOV R80, UR43 ;  /* 0x0000002b00507c02 */ /* 0x001fc80008000f00 */
[----:B------:R-:W-:Y:S01]  /*1960*/  MOV R81, UR42 ;  /* 0x0000002a00517c02 */ /* 0x000fe20008000f00 */
[----:B------:R-:W-:-:S05]  /*1970*/  ULDC.64 UR42, c[0x0][0x270] ;  /* 0x00009c00002a7ab9 */ /* 0x000fca0000000a00 */
[----:B------:R-:W5:Y:S01]  /*1980*/  LDG.E.64 R80, desc[UR18][R80.64] ;  /* 0x0000001250507981 */ /* 0x000f62000c1e1b00 */
[----:B------:R-:W-:Y:S01]  /*1990*/  UIMAD UR47, UR47, UR42, URZ ;  /* 0x0000002a2f2f72a4 */ /* 0x000fe2000f8e023f */
[----:B------:R-:W-:Y:S01]  /*19a0*/  SHF.L.U32 R82, R119, 0x2, RZ ;  /* 0x0000000277527819 */ /* 0x000fe200000006ff */
[----:B------:R-:W-:Y:S02]  /*19b0*/  UIMAD.WIDE.U32 UR44, UR7, UR42, URZ ;  /* 0x0000002a072c72a5 */ /* 0x000fe4000f8e003f */
[----:B------:R-:W-:Y:S01]  /*19c0*/  UIMAD UR42, UR7, UR43, UR47 ;  /* 0x0000002b072a72a4 */ /* 0x000fe2000f8e022f */
[----:B------:R-:W-:Y:S01]  /*19d0*/  LOP3.LUT R82, R82, 0xffffff80, RZ, 0xc0, !PT ;  /* 0xffffff8052527812 */ /* 0x000fe200078ec0ff */
[----:B------:R-:W-:Y:S02]  /*19e0*/  ULEA UR43, UP0, UR44, UR16, 0x1 ;  /* 0x000000102c2b7291 */ /* 0x000fe4000f80083f */
[----:B------:R-:W-:Y:S01]  /*19f0*/  UIADD3 UR42, UR45, UR42, URZ ;  /* 0x0000002a2d2a7290 */ /* 0x000fe2000fffe03f */
[----:B------:R-:W-:-:S03]  /*1a00*/  IADD3 R84, R82, R117, RZ ;  /* 0x0000007552547210 */ /* 0x000fc60007ffe0ff */
[----:B------:R-:W-:Y:S01]  /*1a10*/  ULEA.HI.X UR44, UR44, UR17, UR42, 0x1, UP0 ;  /* 0x000000112c2c7291 */ /* 0x000fe200080f0c2a */
[----:B------:R-:W-:Y:S02]  /*1a20*/  MOV R82, UR43 ;  /* 0x0000002b00527c02 */ /* 0x000fe40008000f00 */
[----:B------:R-:W-:-:S03]  /*1a30*/  LEA R142, R84, R116, 0x4 ;  /* 0x00000074548e7211 */ /* 0x000fc600078e20ff */
[----:B------:R-:W-:-:S03]  /*1a40*/  MOV R83, UR44 ;  /* 0x0000002c00537c02 */ /* 0x000fc60008000f00 */
[----:B------:R-:W-:Y:S01]  /*1a50*/  IMAD.WIDE R82, R85, 0x10, R82 ;  /* 0x0000001055527825 */ /* 0x000fe200078e0252 */
[----:B--2---:R0:W-:Y:S04]  /*1a60*/  STS.128 [R142], R64 ;  /* 0x000000408e007388 */ /* 0x0041e80000000c00 */
[----:B---3--:R1:W-:Y:S04]  /*1a70*/  STS.128 [R142+0x200], R68 ;  /* 0x000200448e007388 */ /* 0x0083e80000000c00 */
[----:B----4-:R2:W-:Y:S04]  /*1a80*/  STS.128 [R142+0x400], R72 ;  /* 0x000400488e007388 */ /* 0x0105e80000000c00 */
[----:B-----5:R3:W-:Y:S01]  /*1a90*/  STS.128 [R142+0x600], R76 ;  /* 0x0006004c8e007388 */ /* 0x0207e20000000c00 */
[----:B------:R-:W-:-:S03]  /*1aa0*/  NOP ;  /* 0x0000000000007918 */ /* 0x000fc60000000000 */
[----:B------:R-:W4:Y:S04]  /*1ab0*/  LDG.E.128 R88, desc[UR18][R82.64] ;  /* 0x0000001252587981 */ /* 0x000f28000c1e1d00 */
[----:B------:R-:W5:Y:S04]  /*1ac0*/  LDG.E.128 R92, desc[UR18][R82.64+0x200] ;  /* 0x00020012525c7981 */ /* 0x000f68000c1e1d00 */
[----:B------:R-:W5:Y:S04]  /*1ad0*/  LDG.E.128 R96, desc[UR18][R82.64+0x400] ;  /* 0x0004001252607981 */ /* 0x000f68000c1e1d00 */
[----:B------:R3:W5:Y:S01]  /*1ae0*/  LDG.E.128 R100, desc[UR18][R82.64+0x600] ;  /* 0x0006001252647981 */ /* 0x000762000c1e1d00 */
[----:B------:R-:W-:Y:S01]  /*1af0*/  UIADD3 UR42, UR13, -0x1, URZ ;  /* 0xffffffff0d2a7890 */ /* 0x000fe2000fffe03f */
[C---:B------:R-:W-:Y:S01]  /*1b00*/  ISETP.NE.AND P1, PT, R119.reuse, RZ, PT ;  /* 0x000000ff7700720c */ /* 0x040fe20003f25270 */
[----:B------:R-:W-:Y:S01]  /*1b10*/  BSSY B0, `(.L_x_5423) ;  /* 0x00000a7000007945 */ /* 0x000fe20003800000 */
[----:B------:R-:W-:Y:S01]  /*1b20*/  ISETP.NE.AND P0, PT, R119, 0x7f, PT ;  /* 0x0000007f7700780c */ /* 0x000fe20003f05270 */
[----:B------:R-:W-:-:S04]  /*1b30*/  ULEA.HI UR43, UR42, UR42, URZ, 0x1 ;  /* 0x0000002a2a2b7291 */ /* 0x000fc8000f8f083f */
[----:B------:R-:W-:-:S04]  /*1b40*/  ULOP3.LUT UR43, UR43, 0xfffffe, URZ, 0xc0, !UPT ;  /* 0x00fffffe2b2b7892 */ /* 0x000fc8000f8ec03f */
[----:B------:R-:W-:-:S04]  /*1b50*/  UIADD3 UR43, UR42, -UR43, URZ ;  /* 0x8000002b2a2b7290 */ /* 0x000fc8000fffe03f */
[----:B------:R-:W-:Y:S01]  /*1b60*/  ULEA UR43, UR43, UR7, 0x8 ;  /* 0x000000072b2b7291 */ /* 0x000fe2000f8e403f */
[----:B------:R-:W-:Y:S02]  /*1b70*/  R2UR UR45, R81 ;  /* 0x00000000512d72ca */ /* 0x000fe400000e0000 */
[----:B------:R-:W-:Y:S02]  /*1b80*/  R2UR UR56, R80 ;  /* 0x00000000503872ca */ /* 0x000fe400000e0000 */
[----:B------:R-:W-:-:S09]  /*1b90*/  @P0 LEA R156, R119, R116, 0x3 ;  /* 0x00000074779c0211 */ /* 0x000fd200078e18ff */
[----:B0-----:R-:W-:Y:S01]  /*1ba0*/  FMUL.FTZ R64, R112, UR45 ;  /* 0x0000002d70407c20 */ /* 0x001fe20008410000 */
[----:B------:R-:W-:Y:S01]  /*1bb0*/  FMUL.FTZ R81, R111, UR45 ;  /* 0x0000002d6f517c20 */ /* 0x000fe20008410000 */
[----:B------:R-:W-:Y:S02]  /*1bc0*/  MOV R141, UR56 ;  /* 0x00000038008d7c02 */ /* 0x000fe40008000f00 */
[----:B------:R-:W-:Y:S01]  /*1bd0*/  FMUL.RZ R66, R64, 0.15915493667125701904 ;  /* 0x3e22f98340427820 */ /* 0x000fe2000040c000 */
[----:B------:R-:W-:Y:S01]  /*1be0*/  FMUL.FTZ R64, R109, UR45 ;  /* 0x0000002d6d407c20 */ /* 0x000fe20008410000 */
[----:B------:R-:W-:Y:S01]  /*1bf0*/  FMUL.RZ R81, R81, 0.15915493667125701904 ;  /* 0x3e22f98351517820 */ /* 0x000fe2000040c000 */
[----:B------:R-:W-:Y:S01]  /*1c00*/  FMUL.FTZ R141, R141, 1.4426950216293334961 ;  /* 0x3fb8aa3b8d8d7820 */ /* 0x000fe20000410000 */
[----:B-1----:R-:W-:Y:S01]  /*1c10*/  MUFU.SIN R68, R66 ;  /* 0x0000004200447308 */ /* 0x002fe20000000400 */
[----:B------:R-:W-:Y:S01]  /*1c20*/  FMUL.RZ R67, R64, 0.15915493667125701904 ;  /* 0x3e22f98340437820 */ /* 0x000fe2000040c000 */
[----:B------:R-:W-:Y:S01]  /*1c30*/  FMUL.FTZ R64, R110, UR45 ;  /* 0x0000002d6e407c20 */ /* 0x000fe20008410000 */
[-C--:B--2---:R-:W-:Y:S01]  /*1c40*/  FMUL.FTZ R75, R105, R141.reuse ;  /* 0x0000008d694b7220 */ /* 0x084fe20000410000 */
[-C--:B---3--:R-:W-:Y:S01]  /*1c50*/  FMUL.FTZ R77, R106, R141.reuse ;  /* 0x0000008d6a4d7220 */ /* 0x088fe20000410000 */
[----:B------:R-:W-:Y:S01]  /*1c60*/  FMUL.FTZ R154, R54, R141 ;  /* 0x0000008d369a7220 */ /* 0x000fe20000410000 */
        /* <DEDUP_REMOVED lines=37> */
[-C--:B------:R-:W-:Y:S01]  /*1ec0*/  FMUL.FTZ R64, R111, R141.reuse ;  /* 0x0000008d6f407220 */ /* 0x080fe20000410000 */
[----:B------:R0:W-:Y:S08]  /*1ed0*/  MUFU.COS R152, R67 ;  /* 0x0000004300987308 */ /* 0x0001f00000000000 */
[----:B------:R-:W-:Y:S01]  /*1ee0*/  MUFU.SIN R120, R66 ;  /* 0x0000004200787308 */ /* 0x000fe20000000400 */
[----:B0-----:R-:W-:-:S07]  /*1ef0*/  FMUL.FTZ R67, R109, R141 ;  /* 0x0000008d6d437220 */ /* 0x001fce0000410000 */
[----:B------:R0:W-:Y:S08]  /*1f00*/  MUFU.COS R122, R66 ;  /* 0x00000042007a7308 */ /* 0x0001f00000000000 */
[----:B------:R-:W-:Y:S01]  /*1f10*/  MUFU.SIN R125, R81 ;  /* 0x00000051007d7308 */ /* 0x000fe20000000400 */
[----:B0-----:R-:W-:-:S07]  /*1f20*/  FMUL.FTZ R66, R112, R141 ;  /* 0x0000008d70427220 */ /* 0x001fce0000410000 */
[----:B------:R0:W1:Y:S08]  /*1f30*/  MUFU.EX2 R139, R66 ;  /* 0x00000042008b7308 */ /* 0x0000700000000800 */
[----:B------:R-:W2:Y:S01]  /*1f40*/  MUFU.EX2 R64, R64 ;  /* 0x0000004000407308 */ /* 0x000ea20000000800 */
[----:B0-----:R-:W-:-:S07]  /*1f50*/  IADD3 R66, R119, 0x200, RZ ;  /* 0x0000020077427810 */ /* 0x001fce0007ffe0ff */
[----:B------:R-:W0:Y:S01]  /*1f60*/  MUFU.EX2 R67, R67 ;  /* 0x0000004300437308 */ /* 0x000e220000000800 */
[C---:B-1----:R-:W-:Y:S01]  /*1f70*/  FMUL.FTZ R140, R139.reuse, R140 ;  /* 0x0000008c8b8c7220 */ /* 0x042fe20000410000 */
[----:B------:R-:W-:Y:S01]  /*1f80*/  FMUL.FTZ R139, R139, R68 ;  /* 0x000000448b8b7220 */ /* 0x000fe20000410000 */
[----:B------:R-:W-:-:S05]  /*1f90*/  FMUL.FTZ R68, R49, UR45 ;  /* 0x0000002d31447c20 */ /* 0x000fca0008410000 */
[----:B------:R1:W3:Y:S01]  /*1fa0*/  MUFU.COS R65, R81 ;  /* 0x0000005100417308 */ /* 0x0002e20000000000 */
[----:B--2---:R-:W-:-:S07]  /*1fb0*/  FMUL.FTZ R125, R64, R125 ;  /* 0x0000007d407d7220 */ /* 0x004fce0000410000 */
[----:B------:R-:W-:Y:S01]  /*1fc0*/  MUFU.SIN R148, R69 ;  /* 0x0000004500947308 */ /* 0x000fe20000000400 */
[C---:B0-----:R-:W-:Y:S01]  /*1fd0*/  FMUL.FTZ R138, R67.reuse, R138 ;  /* 0x0000008a438a7220 */ /* 0x041fe20000410000 */
[----:B------:R-:W-:Y:S01]  /*1fe0*/  FMUL.FTZ R137, R67, R70 ;  /* 0x0000004643897220 */ /* 0x000fe20000410000 */
[----:B------:R-:W-:Y:S01]  /*1ff0*/  FMUL.FTZ R67, R104, R141 ;  /* 0x0000008d68437220 */ /* 0x000fe20000410000 */
[----:B-1----:R-:W-:Y:S01]  /*2000*/  MOV R81, UR43 ;  /* 0x0000002b00517c02 */ /* 0x002fe20008000f00 */
[----:B------:R-:W-:-:S03]  /*2010*/  FMUL.RZ R70, R68, 0.15915493667125701904 ;  /* 0x3e22f98344467820 */ /* 0x000fc6000040c000 */
[----:B------:R0:W-:Y:S01]  /*2020*/  MUFU.COS R149, R69 ;  /* 0x0000004500957308 */ /* 0x0001e20000000000 */
[----:B---3--:R-:W-:Y:S01]  /*2030*/  FMUL.FTZ R124, R64, R65 ;  /* 0x00000041407c7220 */ /* 0x008fe20000410000 */
[----:B------:R-:W-:Y:S01]  /*2040*/  FMUL.FTZ R65, R125, R139 ;  /* 0x0000008b7d417220 */ /* 0x000fe20000410000 */
[----:B------:R-:W-:Y:S01]  /*2050*/  SEL R81, R81, R66, !P1 ;  /* 0x0000004251517207 */ /* 0x000fe20004800000 */
[----:B------:R-:W-:Y:S01]  /*2060*/  FMUL.FTZ R66, R55, R141 ;  /* 0x0000008d37427220 */ /* 0x000fe20000410000 */
[C---:B------:R-:W-:Y:S01]  /*2070*/  FMUL.FTZ R64, R124.reuse, R139 ;  /* 0x0000008b7c407220 */ /* 0x040fe20000410000 */
[----:B------:R-:W-:Y:S01]  /*2080*/  FFMA.FTZ R68, R124, R140, -R65 ;  /* 0x0000008c7c447223 */ /* 0x000fe20000010841 */
[----:B------:R-:W-:Y:S01]  /*2090*/  IMAD R65, R117, 0x3, R84 ;  /* 0x0000000375417824 */ /* 0x000fe200078e0254 */
[----:B------:R-:W-:Y:S01]  /*20a0*/  MUFU.SIN R146, R71 ;  /* 0x0000004700927308 */ /* 0x000fe20000000400 */
[-C--:B0-----:R-:W-:Y:S01]  /*20b0*/  FMUL.FTZ R69, R110, R141.reuse ;  /* 0x0000008d6e457220 */ /* 0x081fe20000410000 */
[----:B------:R-:W-:Y:S01]  /*20c0*/  FMUL.FTZ R84, R53, R141 ;  /* 0x0000008d35547220 */ /* 0x000fe20000410000 */
[----:B------:R-:W-:-:S02]  /*20d0*/  LEA R151, R81, R116, 0x3 ;  /* 0x0000007451977211 */ /* 0x000fc400078e18ff */
[----:B------:R-:W-:-:S03]  /*20e0*/  LEA R143, R65, R116, 0x4 ;  /* 0x00000074418f7211 */ /* 0x000fc600078e20ff */
[----:B------:R0:W-:Y:S08]  /*20f0*/  MUFU.COS R147, R71 ;  /* 0x0000004700937308 */ /* 0x0001f00000000000 */
[----:B------:R-:W1:Y:S01]  /*2100*/  MUFU.EX2 R69, R69 ;  /* 0x0000004500457308 */ /* 0x000e620000000800 */
[----:B0-----:R-:W-:-:S07]  /*2110*/  FMUL.FTZ R71, R107, R141 ;  /* 0x0000008d6b477220 */ /* 0x001fce0000410000 */
[----:B------:R-:W0:Y:S08]  /*2120*/  MUFU.EX2 R71, R71 ;  /* 0x0000004700477308 */ /* 0x000e300000000800 */
[----:B------:R-:W-:Y:S01]  /*2130*/  MUFU.SIN R144, R73 ;  /* 0x0000004900907308 */ /* 0x000fe20000000400 */
[C---:B-1----:R-:W-:Y:S01]  /*2140*/  FMUL.FTZ R136, R69.reuse, R136 ;  /* 0x0000008845887220 */ /* 0x042fe20000410000 */
[----:B------:R-:W-:Y:S01]  /*2150*/  FMUL.FTZ R135, R69, R72 ;  /* 0x0000004845877220 */ /* 0x000fe20000410000 */
[----:B------:R-:W-:Y:S01]  /*2160*/  FFMA.FTZ R69, R125, R140, R64 ;  /* 0x0000008c7d457223 */ /* 0x000fe20000010040 */
[----:B------:R-:W-:-:S04]  /*2170*/  FMUL.FTZ R64, R50, UR45 ;  /* 0x0000002d32407c20 */ /* 0x000fc80008410000 */
[----:B------:R1:W-:Y:S01]  /*2180*/  MUFU.COS R145, R73 ;  /* 0x0000004900917308 */ /* 0x0003e20000000000 */
[C---:B0-----:R-:W-:Y:S01]  /*2190*/  FMUL.FTZ R134, R71.reuse, R134 ;  /* 0x0000008647867220 */ /* 0x041fe20000410000 */
[----:B------:R-:W-:Y:S01]  /*21a0*/  FMUL.FTZ R133, R71, R74 ;  /* 0x0000004a47857220 */ /* 0x000fe20000410000 */
[----:B------:R-:W-:Y:S01]  /*21b0*/  FMUL.FTZ R71, R137, R68 ;  /* 0x0000004489477220 */ /* 0x000fe20000410000 */
[----:B------:R-:W-:-:S03]  /*21c0*/  FMUL.RZ R162, R64, 0.15915493667125701904 ;  /* 0x3e22f98340a27820 */ /* 0x000fc6000040c000 */
[----:B------:R-:W-:Y:S01]  /*21d0*/  FFMA.FTZ R71, R138, R69, R71 ;  /* 0x000000458a477223 */ /* 0x000fe20000010047 */
[----:B------:R-:W0:Y:S01]  /*21e0*/  MUFU.EX2 R67, R67 ;  /* 0x0000004300437308 */ /* 0x000e220000000800 */
[----:B-1----:R-:W-:Y:S01]  /*21f0*/  FMUL.FTZ R73, R108, R141 ;  /* 0x0000008d6c497220 */ /* 0x002fe20000410000 */
[----:B------:R-:W-:-:S04]  /*2200*/  FMUL.FTZ R69, R137, R69 ;  /* 0x0000004589457220 */ /* 0x000fc80000410000 */
[----:B------:R-:W-:Y:S02]  /*2210*/  FFMA.FTZ R69, R138, R68, -R69 ;  /* 0x000000448a457223 */ /* 0x000fe40000010845 */
[----:B------:R-:W1:Y:S02]  /*2220*/  MUFU.EX2 R73, R73 ;  /* 0x0000004900497308 */ /* 0x000e640000000800 */
[----:B------:R-:W-:-:S04]  /*2230*/  FMUL.FTZ R64, R135, R69 ;  /* 0x0000004587407220 */ /* 0x000fc80000410000 */
[-C--:B------:R-:W-:Y:S02]  /*2240*/  FFMA.FTZ R160, R136, R71.reuse, R64 ;  /* 0x0000004788a07223 */ /* 0x080fe40000010040 */
[----:B------:R-:W2:Y:S01]  /*2250*/  MUFU.EX2 R75, R75 ;  /* 0x0000004b004b7308 */ /* 0x000ea20000000800 */
[C---:B0-----:R-:W-:Y:S01]  /*2260*/  FMUL.FTZ R122, R67.reuse, R122 ;  /* 0x0000007a437a7220 */ /* 0x041fe20000410000 */
[----:B------:R-:W-:Y:S01]  /*2270*/  FMUL.FTZ R120, R67, R120 ;  /* 0x0000007843787220 */ /* 0x000fe20000410000 */
[----:B------:R-:W-:Y:S01]  /*2280*/  FMUL.FTZ R67, R135, R71 ;  /* 0x0000004787437220 */ /* 0x000fe20000410000 */
[----:B------:R-:W-:-:S03]  /*2290*/  FMUL.FTZ R161, R133, R160 ;  /* 0x000000a085a17220 */ /* 0x000fc60000410000 */
[----:B------:R-:W-:Y:S01]  /*22a0*/  FFMA.FTZ R159, R136, R69, -R67 ;  /* 0x00000045889f7223 */ /* 0x000fe20000010843 */
[----:B------:R-:W0:Y:S01]  /*22b0*/  MUFU.EX2 R77, R77 ;  /* 0x0000004d004d7308 */ /* 0x000e220000000800 */
[C---:B-1----:R-:W-:Y:S01]  /*22c0*/  FMUL.FTZ R132, R73.reuse, R132 ;  /* 0x0000008449847220 */ /* 0x042fe20000410000 */
[----:B------:R-:W-:Y:S01]  /*22d0*/  FMUL.FTZ R131, R73, R76 ;  /* 0x0000004c49837220 */ /* 0x000fe20000410000 */
[-C--:B------:R-:W-:Y:S01]  /*22e0*/  FFMA.FTZ R161, R134, R159.reuse, -R161 ;  /* 0x0000009f86a17223 */ /* 0x080fe200000108a1 */
[----:B------:R-:W-:-:S04]  /*22f0*/  FMUL.FTZ R159, R133, R159 ;  /* 0x0000009f859f7220 */ /* 0x000fc80000410000 */
[----:B------:R-:W1:Y:S01]  /*2300*/  MUFU.EX2 R66, R66 ;  /* 0x0000004200427308 */ /* 0x000e620000000800 */
[C---:B--2---:R-:W-:Y:S01]  /*2310*/  FMUL.FTZ R130, R75.reuse, R130 ;  /* 0x000000824b827220 */ /* 0x044fe20000410000 */
[----:B------:R-:W-:Y:S02]  /*2320*/  FMUL.FTZ R129, R75, R78 ;  /* 0x0000004e4b817220 */ /* 0x000fe40000410000 */
[----:B------:R2:W3:Y:S04]  /*2330*/  LDS.128 R72, [R143+0x20] ;  /* 0x000020008f487984 */ /* 0x0004e80000000c00 */
[----:B------:R-:W2:Y:S01]  /*2340*/  MUFU.SIN R155, R70 ;  /* 0x00000046009b7308 */ /* 0x000ea20000000400 */
[C---:B0-----:R-:W-:Y:S01]  /*2350*/  FMUL.FTZ R128, R77.reuse, R128 ;  /* 0x000000804d807220 */ /* 0x041fe20000410000 */
[----:B------:R-:W-:-:S06]  /*2360*/  FMUL.FTZ R127, R77, R82 ;  /* 0x000000524d7f7220 */ /* 0x000fcc0000410000 */
[----:B------:R0:W2:Y:S01]  /*2370*/  MUFU.COS R157, R70 ;  /* 0x00000046009d7308 */ /* 0x0000a20000000000 */
[C---:B-1----:R-:W-:Y:S01]  /*2380*/  FMUL.FTZ R126, R66.reuse, R79 ;  /* 0x0000004f427e7220 */ /* 0x042fe20000410000 */
[----:B------:R-:W-:Y:S01]  /*2390*/  FMUL.FTZ R123, R66, R123 ;  /* 0x0000007b427b7220 */ /* 0x000fe20000410000 */
[----:B------:R1:W1:Y:S04]  /*23a0*/  LDS.128 R76, [R143+0x30] ;  /* 0x000030008f4c7984 */ /* 0x0002680000000c00 */
[----:B------:R1:W1:Y:S01]  /*23b0*/  LDS.128 R64, [R143] ;  /* 0x000000008f407984 */ /* 0x0002620000000c00 */
[----:B------:R2:W1:Y:S03]  /*23c0*/  MUFU.EX2 R153, R84 ;  /* 0x0000005400997308 */ /* 0x0004660000000800 */
[----:B0-----:R0:W0:Y:S04]  /*23d0*/  LDS.128 R68, [R143+0x10] ;  /* 0x000010008f447984 */ /* 0x0010280000000c00 */
[----:B----4-:R4:W-:Y:S01]  /*23e0*/  STS.128 [R142+0x2100], R88 ;  /* 0x002100588e007388 */ /* 0x0109e20000000c00 */
[----:B------:R4:W0:Y:S03]  /*23f0*/  MUFU.COS R158, R162 ;  /* 0x000000a2009e7308 */ /* 0x0008260000000000 */
[----:B-----5:R4:W-:Y:S04]  /*2400*/  STS.128 [R142+0x2300], R92 ;  /* 0x0023005c8e007388 */ /* 0x0209e80000000c00 */
[----:B------:R4:W-:Y:S01]  /*2410*/  STS.128 [R142+0x2500], R96 ;  /* 0x002500608e007388 */ /* 0x0009e20000000c00 */
[----:B------:R-:W0:Y:S03]  /*2420*/  MUFU.EX2 R154, R154 ;  /* 0x0000009a009a7308 */ /* 0x000e260000000800 */
[----:B------:R4:W-:Y:S01]  /*2430*/  STS.128 [R142+0x2700], R100 ;  /* 0x002700648e007388 */ /* 0x0009e20000000c00 */
[----:B------:R-:W-:-:S03]  /*2440*/  NOP ;  /* 0x0000000000007918 */ /* 0x000fc60000000000 */
[----:B------:R4:W0:Y:S04]  /*2450*/  LDS.128 R80, [R143+0x2100] ;  /* 0x002100008f507984 */ /* 0x0008280000000c00 */
[----:B--2---:R4:W2:Y:S04]  /*2460*/  LDS.128 R84, [R143+0x2110] ;  /* 0x002110008f547984 */ /* 0x0048a80000000c00 */
[----:B------:R4:W0:Y:S04]  /*2470*/  LDS.128 R88, [R143+0x2120] ;  /* 0x002120008f587984 */ /* 0x0008280000000c00 */
[----:B------:R4:W0:Y:S04]  /*2480*/  LDS.128 R92, [R143+0x2130] ;  /* 0x002130008f5c7984 */ /* 0x0008280000000c00 */
[----:B------:R4:W-:Y:S01]  /*2490*/  STS.64 [R151+0xda80], R124 ;  /* 0x00da807c97007388 */ /* 0x0009e20000000a00 */
[----:B------:R-:W-:Y:S06]  /*24a0*/  BAR.SYNC.DEFER_BLOCKING 0x0 ;  /* 0x0000000000007b1d */ /* 0x000fec0000010000 */
[----:B------:R4:W0:Y:S01]  /*24b0*/  @P0 LDS.64 R100, [R156+0xea88] ;  /* 0x00ea88009c640984 */ /* 0x0008220000000a00 */
[----:B-1-3--:R-:W-:Y:S05]  /*24c0*/  @P0 BRA `(.L_x_5424) ;  /* 0x00000000002c0947 */ /* 0x00afea0003800000 */
[----:B------:R-:W-:Y:S01]  /*24d0*/  UISETP.NE.AND UP0, UPT, UR13, UR46, UPT ;  /* 0x0000002e0d00728c */ /* 0x000fe2000bf05270 */
[----:B0---4-:R-:W-:Y:S01]  /*24e0*/  HFMA2.MMA R101, -RZ, RZ, 0, 0 ;  /* 0x00000000ff657435 */ /* 0x011fe200000001ff */
[----:B------:R-:W-:-:S04]  /*24f0*/  MOV R100, 0x3f800000 ;  /* 0x3f80000000647802 */ /* 0x000fc80000000f00 */
[----:B------:R-:W-:-:S05]  /*2500*/  PLOP3.LUT P0, PT, PT, PT, UP0, 0x80, 0x0 ;  /* 0x000000000000781c */ /* 0x000fca0003f0f008 */
[----:B------:R-:W-:-:S04]  /*2510*/  @UP0 ULEA.HI UR42, UR13, UR13, URZ, 0x1 ;  /* 0x0000000d0d2a0291 */ /* 0x000fc8000f8f083f */
[----:B------:R-:W-:-:S04]  /*2520*/  @UP0 ULOP3.LUT UR42, UR42, 0xfffffe, URZ, 0xc0, !UPT ;  /* 0x00fffffe2a2a0892 */ /* 0x000fc8000f8ec03f */
[----:B------:R-:W-:-:S04]  /*2530*/  @UP0 UIADD3 UR42, -UR42, UR13, URZ ;  /* 0x0000000d2a2a0290 */ /* 0x000fc8000fffe13f */
[----:B------:R-:W-:-:S06]  /*2540*/  @UP0 ULEA UR42, UR42, UR7, 0x8 ;  /* 0x000000072a2a0291 */ /* 0x000fcc000f8e403f */
[----:B------:R-:W-:-:S04]  /*2550*/  MOV R97, UR42 ;  /* 0x0000002a00617c02 */ /* 0x000fc80008000f00 */
[----:B------:R-:W-:-:S05]  /*2560*/  @P0 LEA R96, R97, R116, 0x3 ;  /* 0x0000007461600211 */ /* 0x000fca00078e18ff */
[----:B------:R1:W3:Y:S02]  /*2570*/  @P0 LDS.64 R100, [R96+0xda80] ;  /* 0x00da800060640984 */ /* 0x0002e40000000a00 */
.L_x_5424:
[----:B------:R-:W-:Y:S05]  /*2580*/  BSYNC B0 ;  /* 0x0000000000007941 */ /* 0x000fea0003800000 */
.L_x_5423:
[----:B------:R-:W-:Y:S01]  /*2590*/  FFMA.FTZ R159, R134, R160, R159 ;  /* 0x000000a0869f7223 */ /* 0x000fe2000001009f */
[----:B-1--4-:R-:W-:Y:S01]  /*25a0*/  FMUL.FTZ R96, R51, R141 ;  /* 0x0000008d33607220 */ /* 0x012fe20000410000 */
[C---:B------:R-:W-:Y:S01]  /*25b0*/  FMUL.FTZ R99, R131.reuse, R161 ;  /* 0x000000a183637220 */ /* 0x040fe20000410000 */
[----:B------:R-:W-:Y:S01]  /*25c0*/  UISETP.GE.AND UP0, UPT, UR13, 0x2, UPT ;  /* 0x000000020d00788c */ /* 0x000fe2000bf06270 */
[----:B------:R-:W-:Y:S01]  /*25d0*/  FMUL.FTZ R98, R131, R159 ;  /* 0x0000009f83627220 */ /* 0x000fe20000410000 */
[----:B------:R-:W-:Y:S01]  /*25e0*/  FMUL.FTZ R97, R52, R141 ;  /* 0x0000008d34617220 */ /* 0x000fe20000410000 */
[C---:B------:R-:W-:Y:S01]  /*25f0*/  FFMA.FTZ R99, R132.reuse, R159, R99 ;  /* 0x0000009f84637223 */ /* 0x040fe20000010063 */
[----:B------:R-:W1:Y:S01]  /*2600*/  MUFU.EX2 R96, R96 ;  /* 0x0000006000607308 */ /* 0x000e620000000800 */
[----:B------:R-:W-:Y:S01]  /*2610*/  FFMA.FTZ R161, R132, R161, -R98 ;  /* 0x000000a184a17223 */ /* 0x000fe20000010862 */
[----:B------:R-:W-:Y:S01]  /*2620*/  LOP3.LUT R182, R119, 0x1f, RZ, 0xc0, !PT ;  /* 0x0000001f77b67812 */ /* 0x000fe200078ec0ff */
[C---:B------:R-:W-:Y:S01]  /*2630*/  FMUL.FTZ R103, R129.reuse, R99 ;  /* 0x0000006381677220 */ /* 0x040fe20000410000 */
[----:B------:R-:W-:Y:S01]  /*2640*/  PLOP3.LUT P0, PT, PT, PT, UP0, 0x80, 0x0 ;  /* 0x000000000000781c */ /* 0x000fe20003f0f008 */
[----:B------:R-:W-:Y:S01]  /*2650*/  FMUL.FTZ R102, R129, R161 ;  /* 0x000000a181667220 */ /* 0x000fe20000410000 */
[----:B------:R-:W-:Y:S01]  /*2660*/  FMUL.FTZ R98, R49, R141 ;  /* 0x0000008d31627220 */ /* 0x000fe20000410000 */
[C---:B------:R-:W-:Y:S01]  /*2670*/  FFMA.FTZ R103, R130.reuse, R161, -R103 ;  /* 0x000000a182677223 */ /* 0x040fe20000010867 */
[----:B------:R-:W4:Y:S01]  /*2680*/  MUFU.EX2 R97, R97 ;  /* 0x0000006100617308 */ /* 0x000f220000000800 */
[----:B------:R-:W-:Y:S01]  /*2690*/  FFMA.FTZ R102, R130, R99, R102 ;  /* 0x0000006382667223 */ /* 0x000fe20000010066 */
[----:B------:R-:W-:Y:S01]  /*26a0*/  ISETP.NE.OR P0, PT, R182, RZ, !P0 ;  /* 0x000000ffb600720c */ /* 0x000fe20004705670 */
[C---:B0-----:R-:W-:Y:S01]  /*26b0*/  FMUL.FTZ R143, R127.reuse, R103 ;  /* 0x000000677f8f7220 */ /* 0x041fe20000410000 */
[----:B------:R-:W-:Y:S01]  /*26c0*/  FMUL.FTZ R141, R50, R141 ;  /* 0x0000008d328d7220 */ /* 0x000fe20000410000 */
[----:B------:R-:W-:Y:S01]  /*26d0*/  FMUL.FTZ R99, R127, R102 ;  /* 0x000000667f637220 */ /* 0x000fe20000410000 */
[C---:B------:R-:W-:Y:S01]  /*26e0*/  FMUL.FTZ R151, R153.reuse, R152 ;  /* 0x0000009899977220 */ /* 0x040fe20000410000 */
[C---:B------:R-:W-:Y:S01]  /*26f0*/  FFMA.FTZ R143, R128.reuse, R102, R143 ;  /* 0x00000066808f7223 */ /* 0x040fe2000001008f */
[----:B------:R-:W-:Y:S01]  /*2700*/  FMUL.FTZ R150, R153, R150 ;  /* 0x0000009699967220 */ /* 0x000fe20000410000 */
[----:B------:R-:W-:Y:S01]  /*2710*/  FFMA.FTZ R99, R128, R103, -R99 ;  /* 0x0000006780637223 */ /* 0x000fe20000010863 */
[C---:B-1----:R-:W-:Y:S01]  /*2720*/  FMUL.FTZ R147, R96.reuse, R147 ;  /* 0x0000009360937220 */ /* 0x042fe20000410000 */
[----:B------:R-:W0:Y:S01]  /*2730*/  MUFU.EX2 R103, R141 ;  /* 0x0000008d00677308 */ /* 0x000e220000000800 */
[----:B------:R-:W-:Y:S01]  /*2740*/  FMUL.FTZ R146, R96, R146 ;  /* 0x0000009260927220 */ /* 0x000fe20000410000 */
[C---:B------:R-:W-:Y:S01]  /*2750*/  FMUL.FTZ R96, R123.reuse, R143 ;  /* 0x0000008f7b607220 */ /* 0x040fe20000410000 */
[----:B------:R-:W-:Y:S01]  /*2760*/  FMUL.FTZ R153, R123, R99 ;  /* 0x000000637b997220 */ /* 0x000fe20000410000 */
[----:B------:R-:W1:Y:S01]  /*2770*/  @!P0 LDC R159, c[0x0][0x21c] ;  /* 0x00008700ff9f8b82 */ /* 0x000e620000000800 */
[----:B------:R-:W-:Y:S01]  /*2780*/  FMUL.FTZ R149, R154, R149 ;  /* 0x000000959a957220 */ /* 0x000fe20000410000 */
[----:B------:R-:W-:Y:S01]  /*2790*/  FFMA.FTZ R99, R126, R99, -R96 ;  /* 0x000000637e637223 */ /* 0x000fe20000010860 */
[C---:B----4-:R-:W-:Y:S01]  /*27a0*/  FMUL.FTZ R145, R97.reuse, R145 ;  /* 0x0000009161917220 */ /* 0x050fe20000410000 */
[----:B------:R-:W4:Y:S01]  /*27b0*/  MUFU.SIN R102, R162 ;  /* 0x000000a200667308 */ /* 0x000f220000000400 */
[----:B------:R-:W-:Y:S01]  /*27c0*/  FMUL.FTZ R144, R97, R144 ;  /* 0x0000009061907220 */ /* 0x000fe20000410000 */
[----:B------:R-:W-:Y:S01]  /*27d0*/  MOV R97, UR13 ;  /* 0x0000000d00617c02 */ /* 0x000fe20008000f00 */
[----:B------:R-:W-:Y:S01]  /*27e0*/  FMUL.FTZ R148, R154, R148 ;  /* 0x000000949a947220 */ /* 0x000fe20000410000 */
[----:B------:R-:W-:Y:S01]  /*27f0*/  FFMA.FTZ R153, R126, R143, R153 ;  /* 0x0000008f7e997223 */ /* 0x000fe20000010099 */
[----:B------:R-:W-:Y:S01]  /*2800*/  FMUL.FTZ R154, R120, R99 ;  /* 0x00000063789a7220 */ /* 0x000fe20000410000 */
[----:B------:R-:W-:-:S02]  /*2810*/  @!P0 IADD3 R96, R97, -0x2, RZ ;  /* 0xfffffffe61608810 */ /* 0x000fc40007ffe0ff */
[----:B------:R-:W2:Y:S01]  /*2820*/  MUFU.EX2 R98, R98 ;  /* 0x0000006200627308 */ /* 0x000ea20000000800 */
[-C--:B------:R-:W-:Y:S01]  /*2830*/  FMUL.FTZ R97, R120, R153.reuse ;  /* 0x0000009978617220 */ /* 0x080fe20000410000 */
[C---:B------:R-:W-:Y:S01]  /*2840*/  FFMA.FTZ R154, R122.reuse, R153, R154 ;  /* 0x000000997a9a7223 */ /* 0x040fe2000001009a */
[C---:B0-----:R-:W-:Y:S02]  /*2850*/  FMUL.FTZ R141, R103.reuse, R158 ;  /* 0x0000009e678d7220 */ /* 0x041fe40000410000 */
[----:B------:R-:W-:Y:S01]  /*2860*/  FFMA.FTZ R152, R122, R99, -R97 ;  /* 0x000000637a987223 */ /* 0x000fe20000010861 */
[C---:B------:R-:W-:Y:S01]  /*2870*/  FMUL.FTZ R158, R150.reuse, R154 ;  /* 0x0000009a969e7220 */ /* 0x040fe20000410000 */
[----:B------:R-:W-:Y:S02]  /*2880*/  MOV R97, RZ ;  /* 0x000000ff00617202 */ /* 0x000fe40000000f00 */
[----:B------:R-:W-:Y:S01]  /*2890*/  FMUL.FTZ R153, R150, R152 ;  /* 0x0000009896997220 */ /* 0x000fe20000410000 */
[----:B----4-:R-:W-:Y:S01]  /*28a0*/  FMUL.FTZ R103, R103, R102 ;  /* 0x0000006667677220 */ /* 0x010fe20000410000 */
[----:B------:R-:W-:Y:S01]  /*28b0*/  FFMA.FTZ R158, R151, R152, -R158 ;  /* 0x00000098979e7223 */ /* 0x000fe2000001089e */
[----:B------:R-:W-:-:S02]  /*28c0*/  HADD2.F32 R102, -RZ, R64.H0_H0 ;  /* 0x20000040ff667230 */ /* 0x000fc40000004100 */
[----:B------:R-:W-:Y:S02]  /*28d0*/  HADD2.F32 R152, -RZ, R64.H1_H1 ;  /* 0x30000040ff987230 */ /* 0x000fe40000004100 */
[----:B------:R-:W-:Y:S01]  /*28e0*/  FFMA.FTZ R160, R151, R154, R153 ;  /* 0x0000009a97a07223 */ /* 0x000fe20000010099 */
[--C-:B------:R-:W-:Y:S02]  /*28f0*/  HADD2.F32 R154, -RZ, R60.reuse.H0_H0 ;  /* 0x2000003cff9a7230 */ /* 0x100fe40000004100 */
[C---:B--2---:R-:W-:Y:S01]  /*2900*/  FMUL.FTZ R142, R98.reuse, R155 ;  /* 0x0000009b628e7220 */ /* 0x044fe20000410000 */
[----:B------:R-:W-:Y:S01]  /*2910*/  FMUL.FTZ R143, R98, R157 ;  /* 0x0000009d628f7220 */ /* 0x000fe20000410000 */
[--C-:B------:R-:W-:Y:S01]  /*2920*/  HADD2.F32 R153, -RZ, R65.reuse.H0_H0 ;  /* 0x20000041ff997230 */ /* 0x100fe20000004100 */
[----:B------:R-:W-:Y:S01]  /*2930*/  HFMA2.MMA R157, -RZ, RZ, 0, 9.5367431640625e-07 ;  /* 0x00000010ff9d7435 */ /* 0x000fe200000001ff */
[----:B------:R-:W-:Y:S02]  /*2940*/  HADD2.F32 R155, -RZ, R65.H1_H1 ;  /* 0x30000041ff9b7230 */ /* 0x000fe40000004100 */
[C---:B------:R-:W-:Y:S01]  /*2950*/  FMUL.FTZ R213, R111.reuse, R102 ;  /* 0x000000666fd57220 */ /* 0x040fe20000410000 */
[----:B------:R-:W-:Y:S01]  /*2960*/  FMUL.FTZ R212, R111, R152 ;  /* 0x000000986fd47220 */ /* 0x000fe20000410000 */
[----:B------:R-:W-:-:S02]  /*2970*/  HADD2.F32 R64, -RZ, R60.H1_H1 ;  /* 0x3000003cff407230 */ /* 0x000fc40000004100 */
[----:B------:R-:W-:Y:S01]  /*2980*/  FMUL.FTZ R211, R112, R153 ;  /* 0x0000009970d37220 */ /* 0x000fe20000410000 */
[----:B-1----:R-:W-:Y:S02]  /*2990*/  @!P0 IMAD R156, R96, R159, UR7 ;  /* 0x00000007609c8e24 */ /* 0x002fe4000f8e029f */
[----:B------:R-:W-:Y:S01]  /*29a0*/  FMUL.FTZ R210, R112, R155 ;  /* 0x0000009b70d27220 */ /* 0x000fe20000410000 */
[C---:B------:R-:W-:Y:S01]  /*29b0*/  FMUL.FTZ R213, R154.reuse, R213 ;  /* 0x000000d59ad57220 */ /* 0x040fe20000410000 */
[----:B------:R-:W-:Y:S01]  /*29c0*/  HFMA2.MMA R96, -RZ, RZ, 1.875, 0 ;  /* 0x3f800000ff607435 */ /* 0x000fe200000001ff */
[----:B------:R-:W-:Y:S01]  /*29d0*/  FMUL.FTZ R212, R154, R212 ;  /* 0x000000d49ad47220 */ /* 0x000fe20000410000 */
[C---:B------:R-:W-:Y:S01]  /*29e0*/  FMUL.FTZ R211, R64.reuse, R211 ;  /* 0x000000d340d37220 */ /* 0x040fe20000410000 */
[----:B------:R-:W-:Y:S01]  /*29f0*/  FMUL.FTZ R210, R64, R210 ;  /* 0x000000d240d27220 */ /* 0x000fe20000410000 */
[-C--:B------:R-:W-:Y:S01]  /*2a00*/  FMUL.FTZ R65, R213, R139.reuse ;  /* 0x0000008bd5417220 */ /* 0x080fe20000410000 */
[----:B------:R-:W-:Y:S01]  /*2a10*/  CS2R R98, SRZ ;  /* 0x0000000000627805 */ /* 0x000fe2000001ff00 */
[----:B------:R-:W-:Y:S01]  /*2a20*/  FMUL.FTZ R64, R212, R139 ;  /* 0x0000008bd4407220 */ /* 0x000fe20000410000 */
[----:B------:R-:W-:-:S04]  /*2a30*/  @!P0 IMAD.WIDE R156, R156, R157, UR20 ;  /* 0x000000149c9c8e25 */ /* 0x000fc8000f8e029d */
[-C--:B------:R-:W-:Y:S01]  /*2a40*/  FFMA.FTZ R65, R212, R140.reuse, R65 ;  /* 0x0000008cd4417223 */ /* 0x080fe20000010041 */
[----:B------:R-:W-:Y:S01]  /*2a50*/  FFMA.FTZ R64, R213, R140, -R64 ;  /* 0x0000008cd5407223 */ /* 0x000fe20000010840 */
[----:B------:R-:W-:Y:S01]  /*2a60*/  HADD2.F32 R154, -RZ, R66.H0_H0 ;  /* 0x20000042ff9a7230 */ /* 0x000fe20000004100 */
[----:B------:R0:W5:Y:S01]  /*2a70*/  @!P0 LDG.E.128 R96, desc[UR18][R156.64] ;  /* 0x000000129c608981 */ /* 0x000162000c1e1d00 */
[----:B------:R-:W-:Y:S01]  /*2a80*/  FADD.FTZ R65, R210, R65 ;  /* 0x00000041d2417221 */ /* 0x000fe20000010000 */
[----:B------:R-:W-:Y:S01]  /*2a90*/  FADD.FTZ R64, R211, R64 ;  /* 0x00000040d3407221 */ /* 0x000fe20000010000 */
[----:B------:R-:W-:Y:S02]  /*2aa0*/  HADD2.F32 R159, -RZ, R67.H1_H1 ;  /* 0x30000043ff9f7230 */ /* 0x000fe40000004100 */
[----:B------:R-:W-:Y:S01]  /*2ab0*/  FMUL.FTZ R217, R109, R154 ;  /* 0x0000009a6dd97220 */ /* 0x000fe20000410000 */
[--C-:B------:R-:W-:Y:S01]  /*2ac0*/  HADD2.F32 R161, -RZ, R61.reuse.H0_H0 ;  /* 0x2000003dffa17230 */ /* 0x100fe20000004100 */
[----:B------:R-:W-:Y:S01]  /*2ad0*/  ISETP.GT.U32.AND P2, PT, R119, 0x1f, PT ;  /* 0x0000001f7700780c */ /* 0x000fe20003f44070 */
[----:B------:R-:W-:-:S02]  /*2ae0*/  HADD2.F32 R162, -RZ, R61.H1_H1 ;  /* 0x3000003dffa27230 */ /* 0x000fc40000004100 */
[----:B------:R-:W-:Y:S01]  /*2af0*/  FMUL.FTZ R214, R110, R159 ;  /* 0x0000009f6ed67220 */ /* 0x000fe20000410000 */
[----:B------:R-:W-:Y:S02]  /*2b00*/  HADD2.F32 R163, -RZ, R69.H1_H1 ;  /* 0x30000045ffa37230 */ /* 0x000fe40000004100 */
[----:B------:R-:W-:Y:S01]  /*2b10*/  FMUL.FTZ R217, R161, R217 ;  /* 0x000000d9a1d97220 */ /* 0x000fe20000410000 */
[----:B0-----:R-:W-:Y:S02]  /*2b20*/  HADD2.F32 R156, -RZ, R66.H1_H1 ;  /* 0x30000042ff9c7230 */ /* 0x001fe40000004100 */
[C---:B------:R-:W-:Y:S01]  /*2b30*/  FMUL.FTZ R66, R137.reuse, R64 ;  /* 0x0000004089427220 */ /* 0x040fe20000410000 */
[----:B------:R-:W-:Y:S02]  /*2b40*/  HADD2.F32 R157, -RZ, R67.H0_H0 ;  /* 0x20000043ff9d7230 */ /* 0x000fe40000004100 */
[-C--:B------:R-:W-:Y:S01]  /*2b50*/  FMUL.FTZ R67, R137, R65.reuse ;  /* 0x0000004189437220 */ /* 0x080fe20000410000 */
[----:B------:R-:W-:Y:S01]  /*2b60*/  FMUL.FTZ R214, R162, R214 ;  /* 0x000000d6a2d67220 */ /* 0x000fe20000410000 */
[----:B------:R-:W-:Y:S01]  /*2b70*/  FMUL.FTZ R216, R109, R156 ;  /* 0x0000009c6dd87220 */ /* 0x000fe20000410000 */
[C---:B------:R-:W-:Y:S01]  /*2b80*/  FFMA.FTZ R65, R138.reuse, R65, R66 ;  /* 0x000000418a417223 */ /* 0x040fe20000010042 */
[----:B------:R-:W-:Y:S01]  /*2b90*/  FFMA.FTZ R64, R138, R64, -R67 ;  /* 0x000000408a407223 */ /* 0x000fe20000010843 */
[----:B------:R-:W-:Y:S01]  /*2ba0*/  FMUL.FTZ R66, R148, R160 ;  /* 0x000000a094427220 */ /* 0x000fe20000410000 */
[----:B------:R-:W-:Y:S01]  /*2bb0*/  FMUL.FTZ R216, R161, R216 ;  /* 0x000000d8a1d87220 */ /* 0x000fe20000410000 */
[----:B------:R-:W-:Y:S01]  /*2bc0*/  FMUL.FTZ R215, R110, R157 ;  /* 0x0000009d6ed77220 */ /* 0x000fe20000410000 */
[----:B------:R-:W-:Y:S01]  /*2bd0*/  FADD.FTZ R64, R217, R64 ;  /* 0x00000040d9407221 */ /* 0x000fe20000010000 */
[-C--:B------:R-:W-:Y:S01]  /*2be0*/  FFMA.FTZ R166, R149, R158.reuse, -R66 ;  /* 0x0000009e95a67223 */ /* 0x080fe20000010842 */
[----:B------:R-:W-:Y:S01]  /*2bf0*/  FADD.FTZ R65, R216, R65 ;  /* 0x00000041d8417221 */ /* 0x000fe20000010000 */
[----:B------:R-:W-:Y:S01]  /*2c00*/  FMUL.FTZ R158, R148, R158 ;  /* 0x0000009e949e7220 */ /* 0x000fe20000410000 */
[C---:B------:R-:W-:Y:S01]  /*2c10*/  FMUL.FTZ R161, R135.reuse, R64 ;  /* 0x0000004087a17220 */ /* 0x040fe20000410000 */
[----:B------:R-:W-:Y:S01]  /*2c20*/  FMUL.FTZ R215, R162, R215 ;  /* 0x000000d7a2d77220 */ /* 0x000fe20000410000 */
[-C--:B------:R-:W-:Y:S01]  /*2c30*/  FMUL.FTZ R67, R135, R65.reuse ;  /* 0x0000004187437220 */ /* 0x080fe20000410000 */
[----:B------:R-:W-:Y:S01]  /*2c40*/  FFMA.FTZ R168, R149, R160, R158 ;  /* 0x000000a095a87223 */ /* 0x000fe2000001009e */
[----:B------:R-:W-:Y:S01]  /*2c50*/  FFMA.FTZ R161, R136, R65, R161 ;  /* 0x0000004188a17223 */ /* 0x000fe200000100a1 */
[----:B------:R-:W-:-:S02]  /*2c60*/  HADD2.F32 R158, -RZ, R68.H0_H0 ;  /* 0x20000044ff9e7230 */ /* 0x000fc40000004100 */
[----:B------:R-:W-:Y:S01]  /*2c70*/  FFMA.FTZ R64, R136, R64, -R67 ;  /* 0x0000004088407223 */ /* 0x000fe20000010843 */
[----:B------:R-:W-:Y:S02]  /*2c80*/  HADD2.F32 R160, -RZ, R68.H1_H1 ;  /* 0x30000044ffa07230 */ /* 0x000fe40000004100 */
[----:B------:R-:W-:Y:S01]  /*2c90*/  FADD.FTZ R161, R214, R161 ;  /* 0x000000a1d6a17221 */ /* 0x000fe20000010000 */
[----:B------:R-:W-:Y:S02]  /*2ca0*/  HADD2.F32 R67, -RZ, R62.H0_H0 ;  /* 0x2000003eff437230 */ /* 0x000fe40000004100 */
[----:B------:R-:W-:Y:S01]  /*2cb0*/  FADD.FTZ R64, R215, R64 ;  /* 0x00000040d7407221 */ /* 0x000fe20000010000 */
[----:B------:R-:W-:Y:S01]  /*2cc0*/  FMUL.FTZ R219, R107, R158 ;  /* 0x0000009e6bdb7220 */ /* 0x000fe20000410000 */
[----:B------:R-:W-:Y:S01]  /*2cd0*/  FMUL.FTZ R65, R133, R161 ;  /* 0x000000a185417220 */ /* 0x000fe20000410000 */
[----:B------:R-:W-:Y:S01]  /*2ce0*/  FMUL.FTZ R218, R107, R160 ;  /* 0x000000a06bda7220 */ /* 0x000fe20000410000 */
[-C--:B------:R-:W-:Y:S01]  /*2cf0*/  FMUL.FTZ R66, R133, R64.reuse ;  /* 0x0000004085427220 */ /* 0x080fe20000410000 */
[C---:B------:R-:W-:Y:S01]  /*2d00*/  FMUL.FTZ R219, R67.reuse, R219 ;  /* 0x000000db43db7220 */ /* 0x040fe20000410000 */
[C---:B------:R-:W-:Y:S01]  /*2d10*/  FFMA.FTZ R64, R134.reuse, R64, -R65 ;  /* 0x0000004086407223 */ /* 0x040fe20000010841 */
[----:B------:R-:W-:Y:S01]  /*2d20*/  FMUL.FTZ R218, R67, R218 ;  /* 0x000000da43da7220 */ /* 0x000fe20000410000 */
[----:B------:R-:W-:Y:S01]  /*2d30*/  FFMA.FTZ R65, R134, R161, R66 ;  /* 0x000000a186417223 */ /* 0x000fe20000010042 */
[----:B------:R-:W-:-:S02]  /*2d40*/  HADD2.F32 R161, -RZ, R69.H0_H0 ;  /* 0x20000045ffa17230 */ /* 0x000fc40000004100 */
[----:B------:R-:W-:Y:S01]  /*2d50*/  FADD.FTZ R64, R219, R64 ;  /* 0x00000040db407221 */ /* 0x000fe20000010000 */
[----:B------:R-:W-:Y:S02]  /*2d60*/  HADD2.F32 R68, -RZ, R62.H1_H1 ;  /* 0x3000003eff447230 */ /* 0x000fe40000004100 */
[----:B------:R-:W-:Y:S01]  /*2d70*/  FADD.FTZ R65, R218, R65 ;  /* 0x00000041da417221 */ /* 0x000fe20000010000 */
[C---:B------:R-:W-:Y:S01]  /*2d80*/  FMUL.FTZ R222, R108.reuse, R163 ;  /* 0x000000a36cde7220 */ /* 0x040fe20000410000 */
[----:B------:R-:W-:Y:S01]  /*2d90*/  FMUL.FTZ R223, R108, R161 ;  /* 0x000000a16cdf7220 */ /* 0x000fe20000410000 */
[C---:B------:R-:W-:Y:S01]  /*2da0*/  FMUL.FTZ R66, R131.reuse, R64 ;  /* 0x0000004083427220 */ /* 0x040fe20000410000 */
[----:B------:R-:W-:Y:S01]  /*2db0*/  FMUL.FTZ R67, R131, R65 ;  /* 0x0000004183437220 */ /* 0x000fe20000410000 */
[C---:B------:R-:W-:Y:S01]  /*2dc0*/  FMUL.FTZ R222, R68.reuse, R222 ;  /* 0x000000de44de7220 */ /* 0x040fe20000410000 */
[----:B------:R-:W-:Y:S01]  /*2dd0*/  FMUL.FTZ R223, R68, R223 ;  /* 0x000000df44df7220 */ /* 0x000fe20000410000 */
[C---:B------:R-:W-:Y:S01]  /*2de0*/  FFMA.FTZ R65, R132.reuse, R65, R66 ;  /* 0x0000004184417223 */ /* 0x040fe20000010042 */
[----:B------:R-:W-:Y:S01]  /*2df0*/  FFMA.FTZ R64, R132, R64, -R67 ;  /* 0x0000004084407223 */ /* 0x000fe20000010843 */
[----:B------:R-:W-:-:S02]  /*2e00*/  HADD2.F32 R162, -RZ, R70.H0_H0 ;  /* 0x20000046ffa27230 */ /* 0x000fc40000004100 */
[----:B------:R-:W-:Y:S02]  /*2e10*/  HADD2.F32 R164, -RZ, R70.H1_H1 ;  /* 0x30000046ffa47230 */ /* 0x000fe40000004100 */
[----:B------:R-:W-:Y:S01]  /*2e20*/  FADD.FTZ R65, R222, R65 ;  /* 0x00000041de417221 */ /* 0x000fe20000010000 */
[----:B------:R-:W-:Y:S01]  /*2e30*/  FADD.FTZ R64, R223, R64 ;  /* 0x00000040df407221 */ /* 0x000fe20000010000 */
[----:B------:R-:W-:Y:S02]  /*2e40*/  HADD2.F32 R68, -RZ, R63.H0_H0 ;  /* 0x2000003fff447230 */ /* 0x000fe40000004100 */
[C---:B------:R-:W-:Y:S01]  /*2e50*/  FMUL.FTZ R229, R105.reuse, R162 ;  /* 0x000000a269e57220 */ /* 0x040fe20000410000 */
[----:B------:R-:W-:Y:S01]  /*2e60*/  FMUL.FTZ R228, R105, R164 ;  /* 0x000000a469e47220 */ /* 0x000fe20000410000 */
[C---:B------:R-:W-:Y:S01]  /*2e70*/  FMUL.FTZ R67, R129.reuse, R65 ;  /* 0x0000004181437220 */ /* 0x040fe20000410000 */
[----:B------:R-:W-:Y:S01]  /*2e80*/  FMUL.FTZ R66, R129, R64 ;  /* 0x0000004081427220 */ /* 0x000fe20000410000 */
[C---:B------:R-:W-:Y:S01]  /*2e90*/  FMUL.FTZ R229, R68.reuse, R229 ;  /* 0x000000e544e57220 */ /* 0x040fe20000410000 */
[----:B------:R-:W-:Y:S01]  /*2ea0*/  FMUL.FTZ R228, R68, R228 ;  /* 0x000000e444e47220 */ /* 0x000fe20000410000 */
[C---:B------:R-:W-:Y:S01]  /*2eb0*/  FFMA.FTZ R64, R130.reuse, R64, -R67 ;  /* 0x0000004082407223 */ /* 0x040fe20000010843 */
[----:B------:R-:W-:Y:S01]  /*2ec0*/  FFMA.FTZ R65, R130, R65, R66 ;  /* 0x0000004182417223 */ /* 0x000fe20000010042 */
[----:B------:R-:W-:-:S02]  /*2ed0*/  HADD2.F32 R165, -RZ, R71.H0_H0 ;  /* 0x20000047ffa57230 */ /* 0x000fc40000004100 */
[----:B------:R-:W-:Y:S01]  /*2ee0*/  FMUL.FTZ R66, R146, R168 ;  /* 0x000000a892427220 */ /* 0x000fe20000410000 */
[----:B------:R-:W-:Y:S02]  /*2ef0*/  HADD2.F32 R167, -RZ, R71.H1_H1 ;  /* 0x30000047ffa77230 */ /* 0x000fe40000004100 */
[----:B------:R-:W-:Y:S01]  /*2f00*/  FADD.FTZ R65, R228, R65 ;  /* 0x00000041e4417221 */ /* 0x000fe20000010000 */
[----:B------:R-:W-:Y:S01]  /*2f10*/  FADD.FTZ R64, R229, R64 ;  /* 0x00000040e5407221 */ /* 0x000fe20000010000 */
[----:B------:R-:W-:Y:S02]  /*2f20*/  HADD2.F32 R68, -RZ, R63.H1_H1 ;  /* 0x3000003fff447230 */ /* 0x000fe40000004100 */
[C---:B------:R-:W-:Y:S01]  /*2f30*/  FMUL.FTZ R227, R106.reuse, R165 ;  /* 0x000000a56ae37220 */ /* 0x040fe20000410000 */
[----:B------:R-:W-:Y:S01]  /*2f40*/  FMUL.FTZ R226, R106, R167 ;  /* 0x000000a76ae27220 */ /* 0x000fe20000410000 */
[C---:B------:R-:W-:Y:S01]  /*2f50*/  FMUL.FTZ R67, R127.reuse, R65 ;  /* 0x000000417f437220 */ /* 0x040fe20000410000 */
[----:B------:R-:W-:Y:S01]  /*2f60*/  FMUL.FTZ R69, R127, R64 ;  /* 0x000000407f457220 */ /* 0x000fe20000410000 */
[CC--:B------:R-:W-:Y:S01]  /*2f70*/  FFMA.FTZ R70, R147.reuse, R166.reuse, -R66 ;  /* 0x000000a693467223 */ /* 0x0c0fe20000010842 */
[----:B------:R-:W-:Y:S01]  /*2f80*/  FMUL.FTZ R166, R146, R166 ;  /* 0x000000a692a67220 */ /* 0x000fe20000410000 */
[C---:B------:R-:W-:Y:S01]  /*2f90*/  FMUL.FTZ R227, R68.reuse, R227 ;  /* 0x000000e344e37220 */ /* 0x040fe20000410000 */
[----:B------:R-:W-:Y:S01]  /*2fa0*/  FMUL.FTZ R226, R68, R226 ;  /* 0x000000e244e27220 */ /* 0x000fe20000410000 */
[C---:B------:R-:W-:Y:S01]  /*2fb0*/  FFMA.FTZ R69, R128.reuse, R65, R69 ;  /* 0x0000004180457223 */ /* 0x040fe20000010045 */
[----:B------:R-:W-:Y:S01]  /*2fc0*/  FFMA.FTZ R64, R128, R64, -R67 ;  /* 0x0000004080407223 */ /* 0x000fe20000010843 */
[----:B------:R-:W-:Y:S01]  /*2fd0*/  FFMA.FTZ R71, R147, R168, R166 ;  /* 0x000000a893477223 */ /* 0x000fe200000100a6 */
[----:B------:R-:W-:-:S02]  /*2fe0*/  HADD2.F32 R166, -RZ, R72.H0_H0 ;  /* 0x20000048ffa67230 */ /* 0x000fc40000004100 */
[----:B------:R-:W-:Y:S01]  /*2ff0*/  FADD.FTZ R69, R226, R69 ;  /* 0x00000045e2457221 */ /* 0x000fe20000010000 */
[----:B------:R-:W-:Y:S02]  /*3000*/  HADD2.F32 R168, -RZ, R72.H1_H1 ;  /* 0x30000048ffa87230 */ /* 0x000fe40000004100 */
[----:B------:R-:W-:Y:S01]  /*3010*/  FADD.FTZ R64, R227, R64 ;  /* 0x00000040e3407221 */ /* 0x000fe20000010000 */
[----:B------:R-:W-:Y:S02]  /*3020*/  HADD2.F32 R67, -RZ, R56.H0_H0 ;  /* 0x20000038ff437230 */ /* 0x000fe40000004100 */
[----:B------:R-:W-:Y:S01]  /*3030*/  FMUL.FTZ R65, R123, R69 ;  /* 0x000000457b417220 */ /* 0x000fe20000410000 */
[----:B------:R-:W-:Y:S01]  /*3040*/  FMUL.FTZ R231, R55, R166 ;  /* 0x000000a637e77220 */ /* 0x000fe20000410000 */
[----:B------:R-:W-:Y:S01]  /*3050*/  FMUL.FTZ R66, R123, R64 ;  /* 0x000000407b427220 */ /* 0x000fe20000410000 */
[----:B------:R-:W-:Y:S01]  /*3060*/  FMUL.FTZ R230, R55, R168 ;  /* 0x000000a837e67220 */ /* 0x000fe20000410000 */
[C---:B------:R-:W-:Y:S01]  /*3070*/  FFMA.FTZ R64, R126.reuse, R64, -R65 ;  /* 0x000000407e407223 */ /* 0x040fe20000010841 */
[C---:B------:R-:W-:Y:S01]  /*3080*/  FMUL.FTZ R231, R67.reuse, R231 ;  /* 0x000000e743e77220 */ /* 0x040fe20000410000 */
[----:B------:R-:W-:Y:S01]  /*3090*/  FFMA.FTZ R69, R126, R69, R66 ;  /* 0x000000457e457223 */ /* 0x000fe20000010042 */
        /* <DEDUP_REMOVED lines=9> */
[----:B------:R-:W-:Y:S01]  /*3130*/  FMUL.FTZ R67, R120, R69 ;  /* 0x0000004578437220 */ /* 0x000fe20000410000 */
[----:B------:R-:W-:Y:S01]  /*3140*/  FMUL.FTZ R235, R68, R235 ;  /* 0x000000eb44eb7220 */ /* 0x000fe20000410000 */
[----:B------:R-:W-:Y:S01]  /*3150*/  FFMA.FTZ R69, R122, R69, R66 ;  /* 0x000000457a457223 */ /* 0x000fe20000010042 */
[----:B------:R-:W-:Y:S01]  /*3160*/  FMUL.FTZ R234, R68, R234 ;  /* 0x000000ea44ea7220 */ /* 0x000fe20000410000 */
        /* <DEDUP_REMOVED lines=20> */
[----:B------:R-:W-:Y:S01]  /*32b0*/  FFMA.FTZ R67, R145, R70, -R64 ;  /* 0x0000004691437223 */ /* 0x000fe20000010840 */
        /* <DEDUP_REMOVED lines=9> */
[----:B------:R-:W-:Y:S01]  /*3350*/  FMUL.FTZ R70, R144, R70 ;  /* 0x0000004690467220 */ /* 0x000fe20000410000 */
[----:B------:R-:W-:Y:S02]  /*3360*/  HADD2.F32 R176, -RZ, R76.H1_H1 ;  /* 0x3000004cffb07230 */ /* 0x000fe40000004100 */
[----:B------:R-:W-:Y:S01]  /*3370*/  FADD.FTZ R69, R236, R69 ;  /* 0x00000045ec457221 */ /* 0x000fe20000010000 */
[----:B------:R-:W-:Y:S01]  /*3380*/  FADD.FTZ R66, R237, R66 ;  /* 0x00000042ed427221 */ /* 0x000fe20000010000 */
[----:B------:R-:W-:Y:S02]  /*3390*/  HADD2.F32 R65, -RZ, R58.H0_H0 ;  /* 0x2000003aff417230 */ /* 0x000fe40000004100 */
[C---:B------:R-:W-:Y:S01]  /*33a0*/  FMUL.FTZ R241, R51.reuse, R174 ;  /* 0x000000ae33f17220 */ /* 0x040fe20000410000 */
[C---:B------:R-:W-:Y:S01]  /*33b0*/  FMUL.FTZ R64, R146.reuse, R69 ;  /* 0x0000004592407220 */ /* 0x040fe20000410000 */
[----:B------:R-:W-:Y:S01]  /*33c0*/  FMUL.FTZ R68, R146, R66 ;  /* 0x0000004292447220 */ /* 0x000fe20000410000 */
[----:B------:R-:W-:Y:S01]  /*33d0*/  FMUL.FTZ R240, R51, R176 ;  /* 0x000000b033f07220 */ /* 0x000fe20000410000 */
[----:B------:R-:W-:Y:S01]  /*33e0*/  FMUL.FTZ R241, R65, R241 ;  /* 0x000000f141f17220 */ /* 0x000fe20000410000 */
[C---:B------:R-:W-:Y:S01]  /*33f0*/  FFMA.FTZ R64, R147.reuse, R66, -R64 ;  /* 0x0000004293407223 */ /* 0x040fe20000010840 */
        /* <DEDUP_REMOVED lines=16> */
[----:B------:R-:W-:Y:S01]  /*3500*/  FFMA.FTZ R70, R145, R71, R70 ;  /* 0x0000004791467223 */ /* 0x000fe20000010046 */
        /* <DEDUP_REMOVED lines=20> */
[----:B------:R-:W-:Y:S01]  /*3650*/  FMUL.FTZ R74, R103, R64 ;  /* 0x00000040674a7220 */ /* 0x000fe20000410000 */
[----:B------:R-:W-:-:S02]  /*3660*/  HADD2.F32 R181, -RZ, R79.H0_H0 ;  /* 0x2000004fffb57230 */ /* 0x000fc40000004100 */
[C---:B------:R-:W-:Y:S01]  /*3670*/  FFMA.FTZ R194, R141.reuse, R68, -R70 ;  /* 0x000000448dc27223 */ /* 0x040fe20000010846 */
[----:B------:R-:W-:Y:S02]  /*3680*/  HADD2.F32 R183, -RZ, R79.H1_H1 ;  /* 0x3000004fffb77230 */ /* 0x000fe40000004100 */
[C---:B------:R-:W-:Y:S01]  /*3690*/  FFMA.FTZ R67, R141.reuse, R72, R65 ;  /* 0x000000488d437223 */ /* 0x040fe20000010041 */
[--C-:B------:R-:W-:Y:S02]  /*36a0*/  HADD2.F32 R70, -RZ, R89.reuse.H0_H0 ;  /* 0x20000059ff467230 */ /* 0x100fe40000004100 */
[-C--:B------:R-:W-:Y:S01]  /*36b0*/  FFMA.FTZ R65, R141, R66.reuse, R74 ;  /* 0x000000428d417223 */ /* 0x080fe2000001004a */
[----:B------:R-:W-:Y:S02]  /*36c0*/  HADD2.F32 R188, -RZ, R89.H1_H1 ;  /* 0x30000059ffbc7230 */ /* 0x000fe40000004100 */
[----:B------:R-:W-:Y:S01]  /*36d0*/  FMUL.FTZ R74, R103, R66 ;  /* 0x00000042674a7220 */ /* 0x000fe20000410000 */
[----:B------:R-:W-:-:S02]  /*36e0*/  HADD2.F32 R209, -RZ, R80.H0_H0 ;  /* 0x20000050ffd17230 */ /* 0x000fc40000004100 */
[C---:B------:R-:W-:Y:S01]  /*36f0*/  FMUL.FTZ R66, R50.reuse, R181 ;  /* 0x000000b532427220 */ /* 0x040fe20000410000 */
[----:B------:R-:W-:Y:S02]  /*3700*/  HADD2.F32 R187, -RZ, R80.H1_H1 ;  /* 0x30000050ffbb7230 */ /* 0x000fe40000004100 */
[----:B------:R-:W-:Y:S01]  /*3710*/  FMUL.FTZ R80, R50, R183 ;  /* 0x000000b732507220 */ /* 0x000fe20000410000 */
[----:B------:R-:W-:Y:S01]  /*3720*/  HADD2.F32 R89, -RZ, R59.H1_H1 ;  /* 0x3000003bff597230 */ /* 0x000fe20000004100 */
[----:B------:R-:W-:Y:S01]  /*3730*/  LEA.HI R69, R119, R119, RZ, 0x1e ;  /* 0x0000007777457211 */ /* 0x000fe200078ff0ff */
[--C-:B------:R-:W-:Y:S02]  /*3740*/  HADD2.F32 R186, -RZ, R81.reuse.H0_H0 ;  /* 0x20000051ffba7230 */ /* 0x100fe40000004100 */
[----:B------:R-:W-:Y:S01]  /*3750*/  FFMA.FTZ R64, R141, R64, -R74 ;  /* 0x000000408d407223 */ /* 0x000fe2000001084a */
[----:B------:R-:W-:Y:S02]  /*3760*/  HADD2.F32 R206, -RZ, R81.H1_H1 ;  /* 0x30000051ffce7230 */ /* 0x000fe40000004100 */
[C---:B------:R-:W-:Y:S01]  /*3770*/  FMUL.FTZ R81, R89.reuse, R66 ;  /* 0x0000004259517220 */ /* 0x040fe20000410000 */
[----:B------:R-:W-:Y:S01]  /*3780*/  FMUL.FTZ R80, R89, R80 ;  /* 0x0000005059507220 */ /* 0x000fe20000410000 */
[----:B------:R-:W-:-:S02]  /*3790*/  HADD2.F32 R185, -RZ, R88.H0_H0 ;  /* 0x20000058ffb97230 */ /* 0x000fc40000004100 */
[----:B------:R-:W-:Y:S01]  /*37a0*/  FMUL.FTZ R208, R16, R187 ;  /* 0x000000bb10d07220 */ /* 0x000fe20000410000 */
[----:B------:R-:W-:Y:S01]  /*37b0*/  HADD2.F32 R77, -RZ, R88.H1_H1 ;  /* 0x30000058ff4d7230 */ /* 0x000fe20000004100 */
[----:B------:R-:W-:Y:S01]  /*37c0*/  LEA R88, R69, R116, 0x4 ;  /* 0x0000007445587211 */ /* 0x000fe200078e20ff */
[----:B------:R-:W-:Y:S01]  /*37d0*/  FADD.FTZ R67, R80, R67 ;  /* 0x0000004350437221 */ /* 0x000fe20000010000 */
[----:B------:R-:W-:Y:S01]  /*37e0*/  FADD.FTZ R66, R81, R194 ;  /* 0x000000c251427221 */ /* 0x000fe20000010000 */
[--C-:B------:R-:W-:Y:S02]  /*37f0*/  HADD2.F32 R205, -RZ, R82.reuse.H0_H0 ;  /* 0x20000052ffcd7230 */ /* 0x100fe40000004100 */
[----:B------:R-:W-:Y:S01]  /*3800*/  FMUL.FTZ R207, R15, R186 ;  /* 0x000000ba0fcf7220 */ /* 0x000fe20000410000 */
[----:B------:R-:W-:Y:S02]  /*3810*/  HADD2.F32 R191, -RZ, R82.H1_H1 ;  /* 0x30000052ffbf7230 */ /* 0x000fe40000004100 */
[----:B------:R-:W-:Y:S01]  /*3820*/  FMUL.FTZ R209, R16, R209 ;  /* 0x000000d110d17220 */ /* 0x000fe20000410000 */
[--C-:B------:R-:W-:Y:S01]  /*3830*/  HADD2.F32 R82, -RZ, R83.reuse.H0_H0 ;  /* 0x20000053ff527230 */ /* 0x100fe20000004100 */
[----:B------:R0:W-:Y:S01]  /*3840*/  STS.128 [R88+0xc670], R64 ;  /* 0x00c6704058007388 */ /* 0x0001e20000000c00 */
[----:B------:R-:W-:-:S02]  /*3850*/  HADD2.F32 R190, -RZ, R83.H1_H1 ;  /* 0x30000053ffbe7230 */ /* 0x000fc40000004100 */
[C---:B------:R-:W-:Y:S01]  /*3860*/  FMUL.FTZ R204, R14.reuse, R191 ;  /* 0x000000bf0ecc7220 */ /* 0x040fe20000410000 */
[--C-:B------:R-:W-:Y:S02]  /*3870*/  HADD2.F32 R195, -RZ, R84.reuse.H1_H1 ;  /* 0x30000054ffc37230 */ /* 0x100fe40000004100 */
[----:B------:R-:W-:Y:S01]  /*3880*/  FMUL.FTZ R206, R15, R206 ;  /* 0x000000ce0fce7220 */ /* 0x000fe20000410000 */
[--C-:B------:R-:W-:Y:S02]  /*3890*/  HADD2.F32 R76, -RZ, R85.reuse.H0_H0 ;  /* 0x20000055ff4c7230 */ /* 0x100fe40000004100 */
[----:B------:R-:W-:Y:S01]  /*38a0*/  FMUL.FTZ R201, R13, R190 ;  /* 0x000000be0dc97220 */ /* 0x000fe20000410000 */
[----:B------:R-:W-:Y:S02]  /*38b0*/  HADD2.F32 R78, -RZ, R85.H1_H1 ;  /* 0x30000055ff4e7230 */ /* 0x000fe40000004100 */
[----:B------:R-:W-:Y:S01]  /*38c0*/  FMUL.FTZ R205, R14, R205 ;  /* 0x000000cd0ecd7220 */ /* 0x000fe20000410000 */
[----:B------:R-:W-:-:S02]  /*38d0*/  HADD2.F32 R199, -RZ, R84.H0_H0 ;  /* 0x20000054ffc77230 */ /* 0x000fc40000004100 */
[----:B------:R-:W-:Y:S01]  /*38e0*/  FMUL.FTZ R203, R13, R82 ;  /* 0x000000520dcb7220 */ /* 0x000fe20000410000 */
[--C-:B------:R-:W-:Y:S02]  /*38f0*/  HADD2.F32 R79, -RZ, R86.reuse.H0_H0 ;  /* 0x20000056ff4f7230 */ /* 0x100fe40000004100 */
[----:B------:R-:W-:Y:S01]  /*3900*/  FMUL.FTZ R185, R8, R185 ;  /* 0x000000b908b97220 */ /* 0x000fe20000410000 */
[----:B------:R-:W-:Y:S02]  /*3910*/  HADD2.F32 R83, -RZ, R86.H1_H1 ;  /* 0x30000056ff537230 */ /* 0x000fe40000004100 */
[----:B------:R-:W-:Y:S01]  /*3920*/  FMUL.FTZ R199, R12, R199 ;  /* 0x000000c70cc77220 */ /* 0x000fe20000410000 */
[--C-:B------:R-:W-:Y:S02]  /*3930*/  HADD2.F32 R72, -RZ, R87.reuse.H0_H0 ;  /* 0x20000057ff487230 */ /* 0x100fe40000004100 */
[----:B------:R-:W-:Y:S01]  /*3940*/  FMUL.FTZ R186, R8, R77 ;  /* 0x0000004d08ba7220 */ /* 0x000fe20000410000 */
[----:B------:R-:W-:-:S02]  /*3950*/  HADD2.F32 R184, -RZ, R87.H1_H1 ;  /* 0x30000057ffb87230 */ /* 0x000fc40000004100 */
[C---:B------:R-:W-:Y:S01]  /*3960*/  FMUL.FTZ R187, R7.reuse, R70 ;  /* 0x0000004607bb7220 */ /* 0x040fe20000410000 */
        /* <DEDUP_REMOVED lines=9> */
[C---:B------:R-:W-:Y:S01]  /*3a00*/  FMUL.FTZ R189, R6.reuse, R189 ;  /* 0x000000bd06bd7220 */ /* 0x040fe20000410000 */
        /* <DEDUP_REMOVED lines=32> */
[-C--:B------:R-:W-:Y:S01]  /*3c10*/  FFMA.FTZ R83, R74, R68.reuse, -R83 ;  /* 0x000000444a537223 */ /* 0x080fe20000010853 */
[----:B------:R-:W-:-:S03]  /*3c20*/  FFMA.FTZ R82, R75, R68, R82 ;  /* 0x000000444b527223 */ /* 0x000fc60000010052 */
[----:B------:R-:W-:Y:S01]  /*3c30*/  FADD.FTZ R83, R70, R83 ;  /* 0x0000005346537221 */ /* 0x000fe20000010000 */
[----:B------:R-:W-:-:S03]  /*3c40*/  FADD.FTZ R82, R71, R82 ;  /* 0x0000005247527221 */ /* 0x000fc60000010000 */
[C---:B-1----:R-:W-:Y:S01]  /*3c50*/  FMUL.FTZ R243, R65.reuse, R83 ;  /* 0x0000005341f37220 */ /* 0x042fe20000410000 */
        /* <DEDUP_REMOVED lines=8> */
[----:B------:R-:W-:Y:S02]  /*3ce0*/  FFMA.FTZ R83, R72, R68, -R83 ;  /* 0x0000004448537223 */ /* 0x000fe40000010853 */
[----:B--2---:R-:W-:Y:S01]  /*3cf0*/  FMUL.FTZ R247, R77, R245 ;  /* 0x000000f54df77220 */ /* 0x004fe20000410000 */
[C---:B------:R-:W-:Y:S01]  /*3d00*/  FMUL.FTZ R85, R65.reuse, R82 ;  /* 0x0000005241557220 */ /* 0x040fe20000410000 */
[----:B------:R-:W-:-:S02]  /*3d10*/  FMUL.FTZ R243, R65, R83 ;  /* 0x0000005341f37220 */ /* 0x000fc40000410000 */
[----:B------:R-:W-:Y:S01]  /*3d20*/  FFMA.FTZ R86, R76, R84, R247 ;  /* 0x000000544c567223 */ /* 0x000fe200000100f7 */
[C---:B------:R-:W-:Y:S01]  /*3d30*/  FFMA.FTZ R85, R64.reuse, R83, -R85 ;  /* 0x0000005340557223 */ /* 0x040fe20000010855 */
[----:B------:R-:W-:Y:S01]  /*3d40*/  FFMA.FTZ R243, R64, R82, R243 ;  /* 0x0000005240f37223 */ /* 0x000fe200000100f3 */
[----:B------:R-:W-:Y:S01]  /*3d50*/  FMUL.FTZ R83, R77, R84 ;  /* 0x000000544d537220 */ /* 0x000fe20000410000 */
[----:B------:R-:W-:Y:S01]  /*3d60*/  FADD.FTZ R79, R79, R86 ;  /* 0x000000564f4f7221 */ /* 0x000fe20000010000 */
[C---:B------:R-:W-:Y:S01]  /*3d70*/  FMUL.FTZ R84, R77.reuse, R85 ;  /* 0x000000554d547220 */ /* 0x040fe20000410000 */
[----:B------:R-:W-:Y:S01]  /*3d80*/  FMUL.FTZ R82, R77, R243 ;  /* 0x000000f34d527220 */ /* 0x000fe20000410000 */
[C---:B------:R-:W-:Y:S02]  /*3d90*/  FFMA.FTZ R245, R76.reuse, R245, -R83 ;  /* 0x000000f54cf57223 */ /* 0x040fe40000010853 */
[C---:B------:R-:W-:Y:S01]  /*3da0*/  FFMA.FTZ R83, R76.reuse, R243, R84 ;  /* 0x000000f34c537223 */ /* 0x040fe20000010054 */
[----:B------:R-:W-:Y:S01]  /*3db0*/  FFMA.FTZ R77, R76, R85, -R82 ;  /* 0x000000554c4d7223 */ /* 0x000fe20000010852 */
        /* <DEDUP_REMOVED lines=9> */
[C---:B------:R-:W-:Y:S01]  /*3e50*/  FFMA.FTZ R85, R77.reuse, R244, -R76 ;  /* 0x000000f44d557223 */ /* 0x040fe2000001084c */
[----:B------:R-:W-:-:S03]  /*3e60*/  FFMA.FTZ R82, R77, R82, R243 ;  /* 0x000000524d527223 */ /* 0x000fc600000100f3 */
[----:B------:R-:W-:Y:S01]  /*3e70*/  @P0 FADD.FTZ R78, R78, R85 ;  /* 0x000000554e4e0221 */ /* 0x000fe20000010000 */
[----:B--2---:R-:W-:Y:S01]  /*3e80*/  FMUL.FTZ R76, R83, R84 ;  /* 0x00000054534c7220 */ /* 0x004fe20000410000 */
[----:B------:R-:W-:Y:S01]  /*3e90*/  @P0 FADD.FTZ R79, R79, R82 ;  /* 0x000000524f4f0221 */ /* 0x000fe20000010000 */
[-C--:B----4-:R-:W-:Y:S02]  /*3ea0*/  FMUL.FTZ R85, R83, R86.reuse ;  /* 0x0000005653557220 */ /* 0x090fe40000410000 */
[----:B------:R-:W0:Y:S01]  /*3eb0*/  SHFL.UP PT, R244, R78, 0x2, RZ ;  /* 0x044000004ef47989 */ /* 0x000e2200000e00ff */
[C---:B------:R-:W-:Y:S01]  /*3ec0*/  FFMA.FTZ R76, R77.reuse, R86, R76 ;  /* 0x000000564d4c7223 */ /* 0x040fe2000001004c */
[----:B------:R-:W-:Y:S02]  /*3ed0*/  @P0 FFMA.FTZ R77, R77, R84, -R85 ;  /* 0x000000544d4d0223 */ /* 0x000fe40000010855 */
[----:B------:R-:W1:Y:S02]  /*3ee0*/  SHFL.UP PT, R82, R79, 0x2, RZ ;  /* 0x044000004f527989 */ /* 0x000e6400000e00ff */
[----:B------:R-:W-:-:S02]  /*3ef0*/  FSEL R83, R83, R76, !P0 ;  /* 0x0000004c53537208 */ /* 0x000fc40004000000 */
[----:B------:R-:W2:Y:S01]  /*3f00*/  SHFL.UP PT, R84, R77, 0x2, RZ ;  /* 0x044000004d547989 */ /* 0x000ea200000e00ff */
[----:B------:R-:W-:-:S03]  /*3f10*/  ISETP.GE.AND P0, PT, R117, 0x2, PT ;  /* 0x000000027500780c */ /* 0x000fc60003f06270 */
[----:B------:R-:W4:Y:S01]  /*3f20*/  SHFL.UP PT, R86, R83, 0x2, RZ ;  /* 0x0440000053567989 */ /* 0x000f2200000e00ff */
[C---:B0-----:R-:W-:Y:S01]  /*3f30*/  FMUL.FTZ R76, R83.reuse, R244 ;  /* 0x000000f4534c7220 */ /* 0x041fe20000410000 */
[----:B-1----:R-:W-:-:S03]  /*3f40*/  FMUL.FTZ R85, R83, R82 ;  /* 0x0000005253557220 */ /* 0x002fc60000410000 */
[C---:B------:R-:W-:Y:S01]  /*3f50*/  FFMA.FTZ R76, R77.reuse, R82, R76 ;  /* 0x000000524d4c7223 */ /* 0x040fe2000001004c */
[----:B------:R-:W-:-:S04]  /*3f60*/  FFMA.FTZ R85, R77, R244, -R85 ;  /* 0x000000f44d557223 */ /* 0x000fc80000010855 */
[----:B------:R-:W-:Y:S01]  /*3f70*/  @P0 FADD.FTZ R79, R79, R76 ;  /* 0x0000004c4f4f0221 */ /* 0x000fe20000010000 */
[C---:B--2---:R-:W-:Y:S01]  /*3f80*/  FMUL.FTZ R76, R83.reuse, R84 ;  /* 0x00000054534c7220 */ /* 0x044fe20000410000 */
[----:B------:R-:W-:Y:S01]  /*3f90*/  @P0 FADD.FTZ R78, R78, R85 ;  /* 0x000000554e4e0221 */ /* 0x000fe20000010000 */
[-C--:B----4-:R-:W-:Y:S02]  /*3fa0*/  FMUL.FTZ R85, R83, R86.reuse ;  /* 0x0000005653557220 */ /* 0x090fe40000410000 */
[C---:B------:R-:W-:Y:S01]  /*3fb0*/  FFMA.FTZ R76, R77.reuse, R86, R76 ;  /* 0x000000564d4c7223 */ /* 0x040fe2000001004c */
[----:B------:R-:W0:Y:S01]  /*3fc0*/  SHFL.UP PT, R82, R79, 0x4, RZ ;  /* 0x048000004f527989 */ /* 0x000e2200000e00ff */
[----:B------:R-:W-:-:S03]  /*3fd0*/  @P0 FFMA.FTZ R77, R77, R84, -R85 ;  /* 0x000000544d4d0223 */ /* 0x000fc60000010855 */
[----:B------:R-:W-:Y:S01]  /*3fe0*/  FSEL R83, R83, R76, !P0 ;  /* 0x0000004c53537208 */ /* 0x000fe20004000000 */
[----:B------:R-:W1:Y:S01]  /*3ff0*/  SHFL.UP PT, R244, R78, 0x4, RZ ;  /* 0x048000004ef47989 */ /* 0x000e6200000e00ff */
[----:B------:R-:W-:-:S03]  /*4000*/  ISETP.GE.AND P0, PT, R117, 0x4, PT ;  /* 0x000000047500780c */ /* 0x000fc60003f06270 */
[----:B------:R-:W2:Y:S04]  /*4010*/  SHFL.UP PT, R84, R77, 0x4, RZ ;  /* 0x048000004d547989 */ /* 0x000ea800000e00ff */
[----:B------:R-:W4:Y:S01]  /*4020*/  SHFL.UP PT, R86, R83, 0x4, RZ ;  /* 0x0480000053567989 */ /* 0x000f2200000e00ff */
[C---:B0-----:R-:W-:Y:S01]  /*4030*/  FMUL.FTZ R76, R83.reuse, R82 ;  /* 0x00000052534c7220 */ /* 0x041fe20000410000 */
[----:B-1----:R-:W-:-:S03]  /*4040*/  FMUL.FTZ R85, R83, R244 ;  /* 0x000000f453557220 */ /* 0x002fc60000410000 */
[C---:B------:R-:W-:Y:S01]  /*4050*/  FFMA.FTZ R245, R77.reuse, R244, -R76 ;  /* 0x000000f44df57223 */ /* 0x040fe2000001084c */
[----:B------:R-:W-:Y:S01]  /*4060*/  FFMA.FTZ R82, R77, R82, R85 ;  /* 0x000000524d527223 */ /* 0x000fe20000010055 */
[C---:B--2---:R-:W-:Y:S02]  /*4070*/  FMUL.FTZ R243, R83.reuse, R84 ;  /* 0x0000005453f37220 */ /* 0x044fe40000410000 */
[----:B------:R-:W-:Y:S01]  /*4080*/  @P0 FADD.FTZ R78, R78, R245 ;  /* 0x000000f54e4e0221 */ /* 0x000fe20000010000 */
[-C--:B----4-:R-:W-:Y:S01]  /*4090*/  FMUL.FTZ R85, R83, R86.reuse ;  /* 0x0000005653557220 */ /* 0x090fe20000410000 */
[----:B------:R-:W-:Y:S01]  /*40a0*/  FFMA.FTZ R86, R77, R86, R243 ;  /* 0x000000564d567223 */ /* 0x000fe200000100f3 */
[----:B------:R-:W-:Y:S02]  /*40b0*/  @P0 FADD.FTZ R79, R79, R82 ;  /* 0x000000524f4f0221 */ /* 0x000fe40000010000 */
[----:B------:R-:W0:Y:S01]  /*40c0*/  SHFL.UP PT, R244, R78, 0x8, RZ ;  /* 0x050000004ef47989 */ /* 0x000e2200000e00ff */
[----:B------:R-:W-:Y:S01]  /*40d0*/  @P0 FFMA.FTZ R77, R77, R84, -R85 ;  /* 0x000000544d4d0223 */ /* 0x000fe20000010855 */
[----:B------:R-:W-:-:S02]  /*40e0*/  FSEL R83, R83, R86, !P0 ;  /* 0x0000005653537208 */ /* 0x000fc40004000000 */
[----:B------:R-:W-:Y:S01]  /*40f0*/  SHFL.UP PT, R82, R79, 0x8, RZ ;  /* 0x050000004f527989 */ /* 0x000fe200000e00ff */
[----:B------:R-:W-:-:S03]  /*4100*/  ISETP.GE.AND P0, PT, R117, 0x8, PT ;  /* 0x000000087500780c */ /* 0x000fc60003f06270 */
[----:B------:R-:W1:Y:S04]  /*4110*/  SHFL.UP PT, R84, R77, 0x8, RZ ;  /* 0x050000004d547989 */ /* 0x000e6800000e00ff */
[----:B------:R-:W2:Y:S01]  /*4120*/  SHFL.UP PT, R86, R83, 0x8, RZ ;  /* 0x0500000053567989 */ /* 0x000ea200000e00ff */
[C---:B0-----:R-:W-:Y:S01]  /*4130*/  FMUL.FTZ R245, R83.reuse, R244 ;  /* 0x000000f453f57220 */ /* 0x041fe20000410000 */
[----:B-1----:R-:W-:-:S04]  /*4140*/  FMUL.FTZ R76, R83, R84 ;  /* 0x00000054534c7220 */ /* 0x002fc80000410000 */
[----:B--2---:R-:W-:Y:S01]  /*4150*/  FFMA.FTZ R242, R77, R86, R76 ;  /* 0x000000564df27223 */ /* 0x004fe2000001004c */
[C---:B------:R-:W-:Y:S01]  /*4160*/  FMUL.FTZ R76, R83.reuse, R82 ;  /* 0x00000052534c7220 */ /* 0x040fe20000410000 */
[----:B------:R-:W-:Y:S01]  /*4170*/  FMUL.FTZ R85, R83, R86 ;  /* 0x0000005653557220 */ /* 0x000fe20000410000 */
[C---:B------:R-:W-:Y:S02]  /*4180*/  FFMA.FTZ R82, R77.reuse, R82, R245 ;  /* 0x000000524d527223 */ /* 0x040fe400000100f5 */
[C---:B------:R-:W-:Y:S01]  /*4190*/  FFMA.FTZ R243, R77.reuse, R244, -R76 ;  /* 0x000000f44df37223 */ /* 0x040fe2000001084c */
[----:B------:R-:W-:Y:S01]  /*41a0*/  @P0 FFMA.FTZ R77, R77, R84, -R85 ;  /* 0x000000544d4d0223 */ /* 0x000fe20000010855 */
[----:B------:R-:W-:Y:S01]  /*41b0*/  FSEL R83, R83, R242, !P0 ;  /* 0x000000f253537208 */ /* 0x000fe20004000000 */
[----:B------:R-:W-:Y:S01]  /*41c0*/  @P0 FADD.FTZ R79, R79, R82 ;  /* 0x000000524f4f0221 */ /* 0x000fe20000010000 */
[----:B------:R-:W-:Y:S02]  /*41d0*/  @P0 FADD.FTZ R78, R78, R243 ;  /* 0x000000f34e4e0221 */ /* 0x000fe40000010000 */
[----:B------:R0:W1:Y:S04]  /*41e0*/  SHFL.UP PT, R84, R77, 0x10, RZ ;  /* 0x060000004d547989 */ /* 0x00006800000e00ff */
[----:B------:R0:W2:Y:S04]  /*41f0*/  SHFL.UP PT, R86, R83, 0x10, RZ ;  /* 0x0600000053567989 */ /* 0x0000a800000e00ff */
[----:B------:R0:W4:Y:S04]  /*4200*/  SHFL.UP PT, R244, R78, 0x10, RZ ;  /* 0x060000004ef47989 */ /* 0x00012800000e00ff */
[----:B------:R0:W0:Y:S02]  /*4210*/  SHFL.UP PT, R82, R79, 0x10, RZ ;  /* 0x060000004f527989 */ /* 0x00002400000e00ff */
.L_x_5545:
[----:B------:R-:W-:Y:S01]  /*4220*/  ISETP.GE.AND P0, PT, R117, 0x10, PT ;  /* 0x000000107500780c */ /* 0x000fe20003f06270 */
[C---:B----4-:R-:W-:Y:S01]  /*4230*/  FMUL.FTZ R85, R83.reuse, R244 ;  /* 0x000000f453557220 */ /* 0x050fe20000410000 */
[C---:B-1----:R-:W-:Y:S01]  /*4240*/  FMUL.FTZ R243, R83.reuse, R84 ;  /* 0x0000005453f37220 */ /* 0x042fe20000410000 */
[-C--:B0-----:R-:W-:Y:S01]  /*4250*/  FMUL.FTZ R76, R83, R82.reuse ;  /* 0x00000052534c7220 */ /* 0x081fe20000410000 */
[----:B------:R-:W-:Y:S01]  /*4260*/  UMOV UR42, 0xffffffff ;  /* 0xffffffff002a7882 */ /* 0x000fe20000000000 */
[----:B------:R-:W-:Y:S01]  /*4270*/  FFMA.FTZ R82, R77, R82, R85 ;  /* 0x000000524d527223 */ /* 0x000fe20000010055 */
[-C--:B--2---:R-:W-:Y:S01]  /*4280*/  FMUL.FTZ R85, R83, R86.reuse ;  /* 0x0000005653557220 */ /* 0x084fe20000410000 */
[C---:B------:R-:W-:Y:S01]  /*4290*/  FFMA.FTZ R86, R77.reuse, R86, R243 ;  /* 0x000000564d567223 */ /* 0x040fe200000100f3 */
[----:B------:R-:W-:-:S04]  /*42a0*/  FFMA.FTZ R245, R77, R244, -R76 ;  /* 0x000000f44df57223 */ /* 0x000fc8000001084c */
[----:B------:R-:W-:Y:S01]  /*42b0*/  FSEL R244, R83, R86, !P0 ;  /* 0x0000005653f47208 */ /* 0x000fe20004000000 */
[----:B------:R-:W-:Y:S01]  /*42c0*/  @P0 FFMA.FTZ R77, R77, R84, -R85 ;  /* 0x000000544d4d0223 */ /* 0x000fe20000010855 */
[----:B------:R-:W-:Y:S01]  /*42d0*/  @P0 FADD.FTZ R78, R78, R245 ;  /* 0x000000f54e4e0221 */ /* 0x000fe20000010000 */
[----:B------:R-:W-:Y:S01]  /*42e0*/  @P0 FADD.FTZ R79, R79, R82 ;  /* 0x000000524f4f0221 */ /* 0x000fe20000010000 */
[----:B------:R-:W-:Y:S06]  /*42f0*/  BRA.DIV UR42, `(.L_x_5427) ;  /* 0x0000007e2acc7947 */ /* 0x000fec000b800000 */
.L_x_5548:
[----:B------:R-:W-:-:S03]  /*4300*/  UMOV UR42, 0xffffffff ;  /* 0xffffffff002a7882 */ /* 0x000fc60000000000 */
[----:B------:R-:W-:Y:S05]  /*4310*/  BRA.DIV UR42, `(.L_x_5428) ;  /* 0x0000007e2aec7947 */ /* 0x000fea000b800000 */
.L_x_5551:
[----:B------:R-:W-:-:S03]  /*4320*/  UMOV UR42, 0xffffffff ;  /* 0xffffffff002a7882 */ /* 0x000fc60000000000 */
[----:B------:R-:W-:Y:S05]  /*4330*/  BRA.DIV UR42, `(.L_x_5429) ;  /* 0x000000822a0c7947 */ /* 0x000fea000b800000 */
.L_x_5554:
[----:B------:R-:W-:-:S03]  /*4340*/  UMOV UR42, 0xffffffff ;  /* 0xffffffff002a7882 */ /* 0x000fc60000000000 */
[----:B------:R-:W-:Y:S05]  /*4350*/  BRA.DIV UR42, `(.L_x_5430) ;  /* 0x000000822a2c7947 */ /* 0x000fea000b800000 */
.L_x_5557:
        /* <DEDUP_REMOVED lines=10> */
.L_x_5567:
[----:B0---4-:R-:W-:-:S04]  /*4400*/  FMUL.FTZ R76, R244, R99 ;  /* 0x00000063f44c7220 */ /* 0x011fc80000410000 */
[-C--:B--2---:R-:W-:Y:S01]  /*4410*/  FFMA.FTZ R83, R77, R98.reuse, -R76 ;  /* 0x000000624d537223 */ /* 0x084fe2000001084c */
[----:B------:R-:W-:-:S03]  /*4420*/  FMUL.FTZ R76, R244, R98 ;  /* 0x00000062f44c7220 */ /* 0x000fc60000410000 */
[----:B------:R-:W-:Y:S01]  /*4430*/  @P1 FADD.FTZ R98, R78, R83 ;  /* 0x000000534e621221 */ /* 0x000fe20000010000 */
[----:B------:R-:W-:-:S03]  /*4440*/  FFMA.FTZ R76, R77, R99, R76 ;  /* 0x000000634d4c7223 */ /* 0x000fc6000001004c */
[----:B------:R-:W-:Y:S01]  /*4450*/  FMUL.FTZ R83, R73, R98 ;  /* 0x0000006249537220 */ /* 0x000fe20000410000 */
[----:B------:R-:W-:Y:S01]  /*4460*/  @P1 FADD.FTZ R99, R79, R76 ;  /* 0x0000004c4f631221 */ /* 0x000fe20000010000 */
[C---:B------:R-:W-:Y:S01]  /*4470*/  FMUL.FTZ R76, R244.reuse, R97 ;  /* 0x00000061f44c7220 */ /* 0x040fe20000410000 */
[-C--:B------:R-:W-:Y:S02]  /*4480*/  FMUL.FTZ R244, R244, R96.reuse ;  /* 0x00000060f4f47220 */ /* 0x080fe40000410000 */
[-C--:B------:R-:W-:Y:S01]  /*4490*/  FMUL.FTZ R79, R73, R99.reuse ;  /* 0x00000063494f7220 */ /* 0x080fe20000410000 */
[C---:B------:R-:W-:Y:S01]  /*44a0*/  @P1 FFMA.FTZ R96, R77.reuse, R96, -R76 ;  /* 0x000000604d601223 */ /* 0x040fe2000001084c */
[C---:B------:R-:W-:Y:S01]  /*44b0*/  FFMA.FTZ R76, R72.reuse, R99, R83 ;  /* 0x00000063484c7223 */ /* 0x040fe20000010053 */
[----:B------:R-:W-:Y:S01]  /*44c0*/  @P1 FFMA.FTZ R97, R77, R97, R244 ;  /* 0x000000614d611223 */ /* 0x000fe200000100f4 */
[----:B------:R-:W-:Y:S02]  /*44d0*/  FFMA.FTZ R79, R72, R98, -R79 ;  /* 0x00000062484f7223 */ /* 0x000fe4000001084f */
[----:B------:R-:W-:Y:S01]  /*44e0*/  FADD.FTZ R75, R75, R76 ;  /* 0x0000004c4b4b7221 */ /* 0x000fe20000010000 */
[C---:B------:R-:W-:Y:S01]  /*44f0*/  FMUL.FTZ R77, R73.reuse, R97 ;  /* 0x00000061494d7220 */ /* 0x040fe20000410000 */
[----:B------:R-:W-:Y:S01]  /*4500*/  FADD.FTZ R74, R74, R79 ;  /* 0x0000004f4a4a7221 */ /* 0x000fe20000010000 */
[----:B------:R-:W-:Y:S01]  /*4510*/  FMUL.FTZ R79, R73, R96 ;  /* 0x00000060494f7220 */ /* 0x000fe20000410000 */
[C---:B------:R-:W-:Y:S01]  /*4520*/  FMUL.FTZ R83, R69.reuse, R75 ;  /* 0x0000004b45537220 */ /* 0x040fe20000410000 */
[----:B------:R0:W-:Y:S01]  /*4530*/  STS.128 [R87+0xc670], R96 ;  /* 0x00c6706057007388 */ /* 0x0001e20000000c00 */
        /* <DEDUP_REMOVED lines=24> */
.L_x_5425:
[----:B------:R-:W-:Y:S05]  /*46c0*/  WARPSYNC.ALL ;  /* 0x0000000000007948 */ /* 0x000fea0003800000 */
[----:B------:R-:W-:Y:S01]  /*46d0*/  LOP3.LUT P0, RZ, R119, 0x1f, RZ, 0xc0, !PT ;  /* 0x0000001f77ff7812 */ /* 0x000fe2000780c0ff */
[----:B------:R-:W-:Y:S01]  /*46e0*/  BAR.SYNC.DEFER_BLOCKING 0x0 ;  /* 0x0000000000007b1d */ /* 0x000fe20000010000 */
[CC--:B0--3--:R-:W-:Y:S01]  /*46f0*/  FMUL.FTZ R65, R103.reuse, R101.reuse ;  /* 0x0000006567417220 */ /* 0x0c9fe20000410000 */
        /* <DEDUP_REMOVED lines=8> */
[CC--:B------:R-:W-:Y:S01]  /*4780*/  FMUL.FTZ R69, R142.reuse, -R65.reuse ;  /* 0x800000418e457220 */ /* 0x0c0fe20000410000 */
[----:B------:R-:W-:Y:S01]  /*4790*/  FMUL.FTZ R68, R142, -R64 ;  /* 0x800000408e447220 */ /* 0x000fe20000410000 */
[----:B------:R-:W-:Y:S01]  /*47a0*/  FFMA.FTZ R66, R141, R200, -R66 ;  /* 0x000000c88d427223 */ /* 0x000fe20000010842 */
[----:B------:R-:W-:Y:S01]  /*47b0*/  FADD.FTZ R67, -R198, R67 ;  /* 0x00000043c6437221 */ /* 0x000fe20000010100 */
[C---:B------:R-:W-:Y:S01]  /*47c0*/  FFMA.FTZ R69, R143.reuse, R64, R69 ;  /* 0x000000408f457223 */ /* 0x040fe20000010045 */
[----:B------:R-:W-:Y:S01]  /*47d0*/  FFMA.FTZ R68, R143, R65, -R68 ;  /* 0x000000418f447223 */ /* 0x000fe20000010844 */
[----:B------:R-:W-:Y:S01]  /*47e0*/  FADD.FTZ R66, R197, R66 ;  /* 0x00000042c5427221 */ /* 0x000fe20000010000 */
[----:B------:R-:W-:Y:S01]  /*47f0*/  FMUL.FTZ R64, R142, -R67 ;  /* 0x800000438e407220 */ /* 0x000fe20000410000 */
[CC--:B------:R-:W-:Y:S01]  /*4800*/  FMUL.FTZ R65, R144.reuse, -R69.reuse ;  /* 0x8000004590417220 */ /* 0x0c0fe20000410000 */
[----:B------:R-:W-:Y:S01]  /*4810*/  FMUL.FTZ R72, R144, -R68 ;  /* 0x8000004490487220 */ /* 0x000fe20000410000 */
[-C--:B------:R-:W-:Y:S01]  /*4820*/  FMUL.FTZ R70, R142, -R66.reuse ;  /* 0x800000428e467220 */ /* 0x080fe20000410000 */
[----:B------:R-:W-:Y:S01]  /*4830*/  FFMA.FTZ R66, R143, R66, -R64 ;  /* 0x000000428f427223 */ /* 0x000fe20000010840 */
[C---:B------:R-:W-:Y:S01]  /*4840*/  FFMA.FTZ R68, R145.reuse, R68, -R65 ;  /* 0x0000004491447223 */ /* 0x040fe20000010841 */
[----:B------:R-:W-:Y:S01]  /*4850*/  FFMA.FTZ R72, R145, R69, R72 ;  /* 0x0000004591487223 */ /* 0x000fe20000010048 */
[----:B------:R-:W0:Y:S01]  /*4860*/  LDS.64 R64, [R88+0xc678] ;  /* 0x00c6780058407984 */ /* 0x000e220000000a00 */
[----:B------:R-:W-:Y:S01]  /*4870*/  FFMA.FTZ R67, R143, R67, R70 ;  /* 0x000000438f437223 */ /* 0x000fe20000010046 */
[C---:B------:R-:W-:Y:S01]  /*4880*/  FMUL.FTZ R69, R146.reuse, -R68 ;  /* 0x8000004492457220 */ /* 0x040fe20000410000 */
[-C--:B------:R-:W-:Y:S01]  /*4890*/  FMUL.FTZ R70, R146, -R72.reuse ;  /* 0x8000004892467220 */ /* 0x080fe20000410000 */
[----:B------:R-:W-:Y:S01]  /*48a0*/  FADD.FTZ R66, R195, R66 ;  /* 0x00000042c3427221 */ /* 0x000fe20000010000 */
[----:B------:R-:W-:Y:S01]  /*48b0*/  FADD.FTZ R67, -R196, R67 ;  /* 0x00000043c4437221 */ /* 0x000fe20000010100 */
[C---:B------:R-:W-:Y:S01]  /*48c0*/  FFMA.FTZ R72, R147.reuse, R72, R69 ;  /* 0x0000004893487223 */ /* 0x040fe20000010045 */
[----:B------:R-:W-:Y:S01]  /*48d0*/  FFMA.FTZ R70, R147, R68, -R70 ;  /* 0x0000004493467223 */ /* 0x000fe20000010846 */
[C---:B------:R-:W-:Y:S01]  /*48e0*/  FMUL.FTZ R68, R144.reuse, -R66 ;  /* 0x8000004290447220 */ /* 0x040fe20000410000 */
[-C--:B------:R-:W-:Y:S01]  /*48f0*/  FMUL.FTZ R69, R144, -R67.reuse ;  /* 0x8000004390457220 */ /* 0x080fe20000410000 */
[C---:B------:R-:W-:Y:S01]  /*4900*/  FMUL.FTZ R71, R148.reuse, -R72 ;  /* 0x8000004894477220 */ /* 0x040fe20000410000 */
[----:B------:R-:W-:Y:S01]  /*4910*/  FMUL.FTZ R74, R148, -R70 ;  /* 0x80000046944a7220 */ /* 0x000fe20000410000 */
[C---:B------:R-:W-:Y:S01]  /*4920*/  FFMA.FTZ R67, R145.reuse, R67, R68 ;  /* 0x0000004391437223 */ /* 0x040fe20000010044 */
[----:B------:R-:W-:Y:S01]  /*4930*/  FFMA.FTZ R66, R145, R66, -R69 ;  /* 0x0000004291427223 */ /* 0x000fe20000010845 */
[C---:B------:R-:W-:Y:S01]  /*4940*/  FFMA.FTZ R71, R149.reuse, R70, -R71 ;  /* 0x0000004695477223 */ /* 0x040fe20000010847 */
[----:B------:R-:W-:Y:S01]  /*4950*/  FFMA.FTZ R74, R149, R72, R74 ;  /* 0x00000048954a7223 */ /* 0x000fe2000001004a */
[----:B------:R-:W-:Y:S01]  /*4960*/  FADD.FTZ R67, -R194, R67 ;  /* 0x00000043c2437221 */ /* 0x000fe20000010100 */
[----:B------:R-:W-:Y:S01]  /*4970*/  FADD.FTZ R66, R193, R66 ;  /* 0x00000042c1427221 */ /* 0x000fe20000010000 */
[C---:B------:R-:W-:Y:S01]  /*4980*/  FMUL.FTZ R69, R150.reuse, -R71 ;  /* 0x8000004796457220 */ /* 0x040fe20000410000 */
        /* <DEDUP_REMOVED lines=13> */
[CC--:B------:R-:W-:Y:S01]  /*4a60*/  FMUL.FTZ R66, R148.reuse, -R68.reuse ;  /* 0x8000004494427220 */ /* 0x0c0fe20000410000 */
        /* <DEDUP_REMOVED lines=8> */
[CC--:B0-----:R-:W-:Y:S01]  /*4af0*/  FMUL.FTZ R66, R125.reuse, R64.reuse ;  /* 0x000000407d427220 */ /* 0x0c1fe20000410000 */
[----:B------:R-:W-:Y:S01]  /*4b00*/  FMUL.FTZ R67, R125, R65 ;  /* 0x000000417d437220 */ /* 0x000fe20000410000 */
[----:B------:R-:W-:Y:S01]  /*4b10*/  FADD.FTZ R68, R189, R68 ;  /* 0x00000044bd447221 */ /* 0x000fe20000010000 */
[----:B------:R-:W-:Y:S01]  /*4b20*/  FMUL.FTZ R70, R150, -R69 ;  /* 0x8000004596467220 */ /* 0x000fe20000410000 */
[C---:B-----5:R-:W-:Y:S01]  /*4b30*/  FFMA.FTZ R97, R124.reuse, R65, R66 ;  /* 0x000000417c617223 */ /* 0x060fe20000010042 */
[----:B------:R-:W-:Y:S01]  /*4b40*/  FFMA.FTZ R64, R124, R64, -R67 ;  /* 0x000000407c407223 */ /* 0x000fe20000010843 */
[C---:B------:R-:W-:Y:S01]  /*4b50*/  FMUL.FTZ R66, R127.reuse, -R73 ;  /* 0x800000497f427220 */ /* 0x040fe20000410000 */
[-C--:B------:R-:W-:Y:S01]  /*4b60*/  FMUL.FTZ R67, R127, -R75.reuse ;  /* 0x8000004b7f437220 */ /* 0x080fe20000410000 */
[----:B------:R-:W-:Y:S01]  /*4b70*/  FADD.FTZ R97, R212, R97 ;  /* 0x00000061d4617221 */ /* 0x000fe20000010000 */
[----:B------:R-:W-:Y:S01]  /*4b80*/  FADD.FTZ R213, R213, R64 ;  /* 0x00000040d5d57221 */ /* 0x000fe20000010000 */
[----:B------:R-:W-:Y:S01]  /*4b90*/  FFMA.FTZ R66, R128, R75, -R66 ;  /* 0x0000004b80427223 */ /* 0x000fe20000010842 */
[-C--:B------:R-:W-:Y:S01]  /*4ba0*/  FMUL.FTZ R72, R150, -R68.reuse ;  /* 0x8000004496487220 */ /* 0x080fe20000410000 */
[C---:B------:R-:W-:Y:S01]  /*4bb0*/  FMUL.FTZ R64, R139.reuse, R97 ;  /* 0x000000618b407220 */ /* 0x040fe20000410000 */
[----:B------:R-:W-:Y:S01]  /*4bc0*/  FMUL.FTZ R65, R139, R213 ;  /* 0x000000d58b417220 */ /* 0x000fe20000410000 */
[----:B------:R-:W-:Y:S01]  /*4bd0*/  FFMA.FTZ R70, R151, R68, -R70 ;  /* 0x0000004497467223 */ /* 0x000fe20000010846 */
[----:B------:R-:W-:Y:S01]  /*4be0*/  FFMA.FTZ R67, R128, R73, R67 ;  /* 0x0000004980437223 */ /* 0x000fe20000010043 */
[C---:B------:R-:W-:Y:S01]  /*4bf0*/  FFMA.FTZ R64, R140.reuse, R213, -R64 ;  /* 0x000000d58c407223 */ /* 0x040fe20000010840 */
[----:B------:R-:W-:Y:S01]  /*4c00*/  FFMA.FTZ R65, R140, R97, R65 ;  /* 0x000000618c417223 */ /* 0x000fe20000010041 */
[C---:B------:R-:W-:Y:S01]  /*4c10*/  FMUL.FTZ R68, R129.reuse, -R66 ;  /* 0x8000004281447220 */ /* 0x040fe20000410000 */
[-C--:B------:R-:W-:Y:S01]  /*4c20*/  FMUL.FTZ R71, R129, -R67.reuse ;  /* 0x8000004381477220 */ /* 0x080fe20000410000 */
[----:B------:R-:W-:Y:S01]  /*4c30*/  FADD.FTZ R96, R211, R64 ;  /* 0x00000040d3607221 */ /* 0x000fe20000010000 */
[----:B------:R-:W-:Y:S01]  /*4c40*/  FADD.FTZ R210, R210, R65 ;  /* 0x00000041d2d27221 */ /* 0x000fe20000010000 */
[C---:B------:R-:W-:Y:S01]  /*4c50*/  FFMA.FTZ R73, R130.reuse, R67, R68 ;  /* 0x0000004382497223 */ /* 0x040fe20000010044 */
[----:B------:R-:W-:Y:S01]  /*4c60*/  FFMA.FTZ R69, R151, R69, R72 ;  /* 0x0000004597457223 */ /* 0x000fe20000010048 */
[C---:B------:R-:W-:Y:S01]  /*4c70*/  FMUL.FTZ R67, R137.reuse, R96 ;  /* 0x0000006089437220 */ /* 0x040fe20000410000 */
[----:B------:R-:W-:Y:S01]  /*4c80*/  FMUL.FTZ R65, R137, R210 ;  /* 0x000000d289417220 */ /* 0x000fe20000410000 */
[----:B------:R-:W-:Y:S01]  /*4c90*/  FFMA.FTZ R72, R130, R66, -R71 ;  /* 0x0000004282487223 */ /* 0x000fe20000010847 */
[----:B------:R-:W-:Y:S01]  /*4ca0*/  FADD.FTZ R71, -R188, R69 ;  /* 0x00000045bc477221 */ /* 0x000fe20000010100 */
[C---:B------:R-:W-:Y:S01]  /*4cb0*/  FFMA.FTZ R67, R138.reuse, R210, R67 ;  /* 0x000000d28a437223 */ /* 0x040fe20000010043 */
[----:B------:R-:W-:Y:S01]  /*4cc0*/  FFMA.FTZ R64, R138, R96, -R65 ;  /* 0x000000608a407223 */ /* 0x000fe20000010841 */
[----:B------:R-:W-:Y:S01]  /*4cd0*/  FADD.FTZ R69, R187, R70 ;  /* 0x00000046bb457221 */ /* 0x000fe20000010000 */
[----:B------:R-:W-:Y:S01]  /*4ce0*/  FMUL.FTZ R65, R120, -R71 ;  /* 0x8000004778417220 */ /* 0x000fe20000410000 */
[----:B------:R-:W-:Y:S01]  /*4cf0*/  FADD.FTZ R99, R216, R67 ;  /* 0x00000043d8637221 */ /* 0x000fe20000010000 */
[----:B------:R-:W-:Y:S01]  /*4d00*/  FADD.FTZ R217, R217, R64 ;  /* 0x00000040d9d97221 */ /* 0x000fe20000010000 */
[-C--:B------:R-:W-:Y:S01]  /*4d10*/  FMUL.FTZ R68, R120, -R69.reuse ;  /* 0x8000004578447220 */ /* 0x080fe20000410000 */
[C---:B------:R-:W-:Y:S01]  /*4d20*/  FFMA.FTZ R66, R122.reuse, R69, -R65 ;  /* 0x000000457a427223 */ /* 0x040fe20000010841 */
[C---:B------:R-:W-:Y:S01]  /*4d30*/  FMUL.FTZ R64, R135.reuse, R99 ;  /* 0x0000006387407220 */ /* 0x040fe20000410000 */
[----:B------:R-:W-:Y:S01]  /*4d40*/  FMUL.FTZ R65, R135, R217 ;  /* 0x000000d987417220 */ /* 0x000fe20000410000 */
[C---:B------:R-:W-:Y:S01]  /*4d50*/  FMUL.FTZ R67, R131.reuse, -R73 ;  /* 0x8000004983437220 */ /* 0x040fe20000410000 */
[----:B------:R-:W-:Y:S01]  /*4d60*/  FFMA.FTZ R71, R122, R71, R68 ;  /* 0x000000477a477223 */ /* 0x000fe20000010044 */
[C---:B------:R-:W-:Y:S01]  /*4d70*/  FFMA.FTZ R64, R136.reuse, R217, -R64 ;  /* 0x000000d988407223 */ /* 0x040fe20000010840 */
[----:B------:R-:W-:Y:S01]  /*4d80*/  FFMA.FTZ R65, R136, R99, R65 ;  /* 0x0000006388417223 */ /* 0x000fe20000010041 */
[-C--:B------:R-:W-:Y:S01]  /*4d90*/  FMUL.FTZ R68, R131, -R72.reuse ;  /* 0x8000004883447220 */ /* 0x080fe20000410000 */
[----:B------:R-:W-:Y:S01]  /*4da0*/  FFMA.FTZ R72, R132, R72, -R67 ;  /* 0x0000004884487223 */ /* 0x000fe20000010843 */
[----:B------:R-:W-:Y:S01]  /*4db0*/  FADD.FTZ R98, R215, R64 ;  /* 0x00000040d7627221 */ /* 0x000fe20000010000 */
[----:B------:R-:W-:Y:S01]  /*4dc0*/  FADD.FTZ R214, R214, R65 ;  /* 0x00000041d6d67221 */ /* 0x000fe20000010000 */
        /* <DEDUP_REMOVED lines=8> */
[-C--:B------:R-:W-:Y:S01]  /*4e50*/  FMUL.FTZ R68, R123, -R66.reuse ;  /* 0x800000427b447220 */ /* 0x080fe20000410000 */
[----:B------:R-:W-:Y:S01]  /*4e60*/  FFMA.FTZ R66, R126, R66, -R69 ;  /* 0x000000427e427223 */ /* 0x000fe20000010845 */
[----:B------:R-:W-:Y:S01]  /*4e70*/  FADD.FTZ R125, R218, R67 ;  /* 0x00000043da7d7221 */ /* 0x000fe20000010000 */
[----:B------:R-:W-:Y:S01]  /*4e80*/  FADD.FTZ R219, R219, R64 ;  /* 0x00000040dbdb7221 */ /* 0x000fe20000010000 */
[CC--:B------:R-:W-:Y:S01]  /*4e90*/  FMUL.FTZ R69, R133.reuse, -R72.reuse ;  /* 0x8000004885457220 */ /* 0x0c0fe20000410000 */
[----:B------:R-:W-:Y:S01]  /*4ea0*/  FMUL.FTZ R67, R133, -R73 ;  /* 0x8000004985437220 */ /* 0x000fe20000410000 */
[C---:B------:R-:W-:Y:S01]  /*4eb0*/  FMUL.FTZ R64, R131.reuse, R125 ;  /* 0x0000007d83407220 */ /* 0x040fe20000410000 */
[----:B------:R-:W-:Y:S01]  /*4ec0*/  FMUL.FTZ R65, R131, R219 ;  /* 0x000000db83417220 */ /* 0x000fe20000410000 */
[C---:B------:R-:W-:Y:S01]  /*4ed0*/  FFMA.FTZ R69, R134.reuse, R73, R69 ;  /* 0x0000004986457223 */ /* 0x040fe20000010045 */
        /* <DEDUP_REMOVED lines=19> */
[CC--:B------:R-:W-:Y:S01]  /*5010*/  FMUL.FTZ R68, R127.reuse, -R66.reuse ;  /* 0x800000427f447220 */ /* 0x0c0fe20000410000 */
[C---:B------:R-:W-:Y:S01]  /*5020*/  FFMA.FTZ R66, R128.reuse, R66, -R65 ;  /* 0x0000004280427223 */ /* 0x040fe20000010841 */
[C---:B------:R-:W-:Y:S01]  /*5030*/  FMUL.FTZ R64, R127.reuse, R211 ;  /* 0x000000d37f407220 */ /* 0x040fe20000410000 */
[----:B------:R-:W-:Y:S01]  /*5040*/  FMUL.FTZ R65, R127, R229 ;  /* 0x000000e57f417220 */ /* 0x000fe20000410000 */
[C---:B------:R-:W-:Y:S01]  /*5050*/  FFMA.FTZ R71, R128.reuse, R71, R68 ;  /* 0x0000004780477223 */ /* 0x040fe20000010044 */
[C---:B------:R-:W-:Y:S01]  /*5060*/  FMUL.FTZ R68, R137.reuse, -R73 ;  /* 0x8000004989447220 */ /* 0x040fe20000410000 */
[C---:B------:R-:W-:Y:S01]  /*5070*/  FFMA.FTZ R212, R128.reuse, R229, -R64 ;  /* 0x000000e580d47223 */ /* 0x040fe20000010840 */
[----:B------:R-:W-:Y:S01]  /*5080*/  FFMA.FTZ R67, R128, R211, R65 ;  /* 0x000000d380437223 */ /* 0x000fe20000010041 */
[-C--:B------:R-:W-:Y:S01]  /*5090*/  FMUL.FTZ R75, R137, -R69.reuse ;  /* 0x80000045894b7220 */ /* 0x080fe20000410000 */
[----:B------:R-:W-:Y:S01]  /*50a0*/  FFMA.FTZ R65, R138, R69, R68 ;  /* 0x000000458a417223 */ /* 0x000fe20000010044 */
[----:B------:R-:W-:Y:S01]  /*50b0*/  FADD.FTZ R212, R227, R212 ;  /* 0x000000d4e3d47221 */ /* 0x000fe20000010000 */
[----:B------:R-:W-:Y:S01]  /*50c0*/  FADD.FTZ R68, R93, R66 ;  /* 0x000000425d447221 */ /* 0x000fe20000010000 */
[----:B------:R-:W-:Y:S01]  /*50d0*/  FADD.FTZ R226, R226, R67 ;  /* 0x00000043e2e27221 */ /* 0x000fe20000010000 */
[----:B------:R-:W-:Y:S01]  /*50e0*/  FADD.FTZ R71, -R94, R71 ;  /* 0x000000475e477221 */ /* 0x000fe20000010100 */
[----:B------:R-:W-:Y:S01]  /*50f0*/  FMUL.FTZ R69, R123, R212 ;  /* 0x000000d47b457220 */ /* 0x000fe20000410000 */
[----:B------:R-:W-:Y:S01]  /*5100*/  FMUL.FTZ R70, R129, -R68 ;  /* 0x8000004481467220 */ /* 0x000fe20000410000 */
[-C--:B------:R-:W-:Y:S01]  /*5110*/  FMUL.FTZ R67, R123, R226.reuse ;  /* 0x000000e27b437220 */ /* 0x080fe20000410000 */
[----:B------:R-:W-:Y:S01]  /*5120*/  FFMA.FTZ R64, R138, R73, -R75 ;  /* 0x000000498a407223 */ /* 0x000fe2000001084b */
[-C--:B------:R-:W-:Y:S01]  /*5130*/  FMUL.FTZ R73, R129, -R71.reuse ;  /* 0x8000004781497220 */ /* 0x080fe20000410000 */
[----:B------:R-:W-:Y:S01]  /*5140*/  FFMA.FTZ R69, R126, R226, R69 ;  /* 0x000000e27e457223 */ /* 0x000fe20000010045 */
[----:B------:R-:W-:Y:S01]  /*5150*/  FFMA.FTZ R71, R130, R71, R70 ;  /* 0x0000004782477223 */ /* 0x000fe20000010046 */
[----:B------:R-:W-:Y:S01]  /*5160*/  FFMA.FTZ R66, R126, R212, -R67 ;  /* 0x000000d47e427223 */ /* 0x000fe20000010843 */
[----:B------:R-:W-:Y:S01]  /*5170*/  FFMA.FTZ R68, R130, R68, -R73 ;  /* 0x0000004482447223 */ /* 0x000fe20000010849 */
[----:B------:R-:W-:Y:S01]  /*5180*/  FADD.FTZ R215, R230, R69 ;  /* 0x00000045e6d77221 */ /* 0x000fe20000010000 */
[----:B------:R-:W-:Y:S01]  /*5190*/  FADD.FTZ R71, -R92, R71 ;  /* 0x000000475c477221 */ /* 0x000fe20000010100 */
[----:B------:R-:W-:Y:S01]  /*51a0*/  FADD.FTZ R231, R231, R66 ;  /* 0x00000042e7e77221 */ /* 0x000fe20000010000 */
[----:B------:R-:W-:Y:S01]  /*51b0*/  FADD.FTZ R68, R91, R68 ;  /* 0x000000445b447221 */ /* 0x000fe20000010000 */
[C---:B------:R-:W-:Y:S01]  /*51c0*/  FMUL.FTZ R66, R120.reuse, R215 ;  /* 0x000000d778427220 */ /* 0x040fe20000410000 */
[C---:B------:R-:W-:Y:S01]  /*51d0*/  FMUL.FTZ R69, R131.reuse, -R71 ;  /* 0x8000004783457220 */ /* 0x040fe20000410000 */
        /* <DEDUP_REMOVED lines=8> */
[----:B------:R-:W-:Y:S01]  /*5260*/  FADD.FTZ R234, R234, R67 ;  /* 0x00000043eaea7221 */ /* 0x000fe20000010000 */
[----:B------:R-:W-:Y:S01]  /*5270*/  FADD.FTZ R73, -R90, R73 ;  /* 0x000000495a497221 */ /* 0x000fe20000010100 */
[C---:B------:R-:W-:Y:S01]  /*5280*/  FMUL.FTZ R67, R150.reuse, R216 ;  /* 0x000000d896437220 */ /* 0x040fe20000410000 */
[C---:B------:R-:W-:Y:S01]  /*5290*/  FMUL.FTZ R70, R133.reuse, -R68 ;  /* 0x8000004485467220 */ /* 0x040fe20000410000 */
[-C--:B------:R-:W-:Y:S01]  /*52a0*/  FMUL.FTZ R66, R150, R234.reuse ;  /* 0x000000ea96427220 */ /* 0x080fe20000410000 */
[-C--:B------:R-:W-:Y:S01]  /*52b0*/  FMUL.FTZ R69, R133, -R73.reuse ;  /* 0x8000004985457220 */ /* 0x080fe20000410000 */
[C---:B------:R-:W-:Y:S01]  /*52c0*/  FFMA.FTZ R67, R151.reuse, R234, R67 ;  /* 0x000000ea97437223 */ /* 0x040fe20000010043 */
[C---:B------:R-:W-:Y:S01]  /*52d0*/  FFMA.FTZ R70, R134.reuse, R73, R70 ;  /* 0x0000004986467223 */ /* 0x040fe20000010046 */
[----:B------:R-:W-:Y:S01]  /*52e0*/  FFMA.FTZ R66, R151, R216, -R66 ;  /* 0x000000d897427223 */ /* 0x000fe20000010842 */
[----:B------:R-:W-:Y:S01]  /*52f0*/  FFMA.FTZ R68, R134, R68, -R69 ;  /* 0x0000004486447223 */ /* 0x000fe20000010845 */
[----:B------:R-:W-:Y:S01]  /*5300*/  FADD.FTZ R223, R238, R67 ;  /* 0x00000043eedf7221 */ /* 0x000fe20000010000 */
[----:B------:R-:W-:Y:S01]  /*5310*/  FADD.FTZ R70, -R201, R70 ;  /* 0x00000046c9467221 */ /* 0x000fe20000010100 */
[----:B------:R-:W-:Y:S01]  /*5320*/  FADD.FTZ R239, R239, R66 ;  /* 0x00000042efef7221 */ /* 0x000fe20000010000 */
[----:B------:R-:W-:Y:S01]  /*5330*/  FADD.FTZ R69, R203, R68 ;  /* 0x00000044cb457221 */ /* 0x000fe20000010000 */
[C---:B------:R-:W-:Y:S01]  /*5340*/  FMUL.FTZ R66, R148.reuse, R223 ;  /* 0x000000df94427220 */ /* 0x040fe20000410000 */
[CC--:B------:R-:W-:Y:S01]  /*5350*/  FMUL.FTZ R72, R135.reuse, -R70.reuse ;  /* 0x8000004687487220 */ /* 0x0c0fe20000410000 */
[----:B------:R-:W-:Y:S01]  /*5360*/  FMUL.FTZ R68, R148, R239 ;  /* 0x000000ef94447220 */ /* 0x000fe20000410000 */
[----:B------:R-:W-:Y:S01]  /*5370*/  FMUL.FTZ R71, R135, -R69 ;  /* 0x8000004587477220 */ /* 0x000fe20000410000 */
        /* <DEDUP_REMOVED lines=24> */
[C---:B------:R-:W-:Y:S01]  /*5500*/  FFMA.FTZ R66, R145.reuse, R241, -R66 ;  /* 0x000000f191427223 */ /* 0x040fe20000010842 */
[C---:B------:R-:W-:Y:S01]  /*5510*/  FFMA.FTZ R72, R140.reuse, R72, -R67 ;  /* 0x000000488c487223 */ /* 0x040fe20000010843 */
[----:B------:R-:W-:Y:S01]  /*5520*/  FFMA.FTZ R67, R145, R235, R68 ;  /* 0x000000eb91437223 */ /* 0x000fe20000010044 */
[----:B------:R-:W-:Y:S01]  /*5530*/  FMUL.FTZ R69, R139, -R65 ;  /* 0x800000418b457220 */ /* 0x000fe20000410000 */
[----:B------:R-:W-:Y:S01]  /*5540*/  FADD.FTZ R228, R233, R66 ;  /* 0x00000042e9e47221 */ /* 0x000fe20000010000 */
[----:B------:R-:W-:Y:S01]  /*5550*/  FFMA.FTZ R73, R140, R71, R70 ;  /* 0x000000478c497223 */ /* 0x000fe20000010046 */
[----:B------:R-:W-:Y:S01]  /*5560*/  FADD.FTZ R232, R232, R67 ;  /* 0x00000043e8e87221 */ /* 0x000fe20000010000 */
[-C--:B------:R-:W-:Y:S01]  /*5570*/  FMUL.FTZ R71, R139, -R64.reuse ;  /* 0x800000408b477220 */ /* 0x080fe20000410000 */
[----:B------:R-:W-:Y:S01]  /*5580*/  FFMA.FTZ R64, R140, R64, -R69 ;  /* 0x000000408c407223 */ /* 0x000fe20000010845 */
[C---:B------:R-:W-:Y:S01]  /*5590*/  FMUL.FTZ R68, R142.reuse, R228 ;  /* 0x000000e48e447220 */ /* 0x040fe20000410000 */
[-C--:B------:R-:W-:Y:S01]  /*55a0*/  FMUL.FTZ R69, R142, R232.reuse ;  /* 0x000000e88e457220 */ /* 0x080fe20000410000 */
[----:B------:R-:W-:Y:S01]  /*55b0*/  HFMA2.MMA R77, -RZ, RZ, 0, 0 ;  /* 0x00000000ff4d7435 */ /* 0x000fe200000001ff */
[----:B------:R-:W-:Y:S01]  /*55c0*/  MOV R227, UR7 ;  /* 0x0000000700e37c02 */ /* 0x000fe20008000f00 */
[C---:B------:R-:W-:Y:S01]  /*55d0*/  FFMA.FTZ R233, R143.reuse, R232, R68 ;  /* 0x000000e88fe97223 */ /* 0x040fe20000010044 */
[----:B------:R-:W-:Y:S01]  /*55e0*/  FFMA.FTZ R68, R143, R228, -R69 ;  /* 0x000000e48f447223 */ /* 0x000fe20000010845 */
[----:B------:R-:W-:-:S02]  /*55f0*/  MOV R76, 0x3f800000 ;  /* 0x3f800000004c7802 */ /* 0x000fc40000000f00 */
[----:B------:R-:W-:Y:S01]  /*5600*/  CS2R R78, SRZ ;  /* 0x00000000004e7805 */ /* 0x000fe2000001ff00 */
[----:B------:R-:W-:Y:S01]  /*5610*/  FADD.FTZ R233, R224, R233 ;  /* 0x000000e9e0e97221 */ /* 0x000fe20000010000 */
[----:B------:R-:W-:Y:S01]  /*5620*/  FADD.FTZ R225, R225, R68 ;  /* 0x00000044e1e17221 */ /* 0x000fe20000010000 */
[----:B------:R-:W-:Y:S01]  /*5630*/  LEA R227, R227, R116, 0x4 ;  /* 0x00000074e3e37211 */ /* 0x000fe200078e20ff */
[----:B------:R-:W-:Y:S01]  /*5640*/  FFMA.FTZ R65, R140, R65, R71 ;  /* 0x000000418c417223 */ /* 0x000fe20000010047 */
[----:B------:R-:W-:Y:S01]  /*5650*/  FADD.FTZ R67, -R208, R73 ;  /* 0x00000049d0437221 */ /* 0x000fe20000010100 */
[----:B------:R-:W-:Y:S01]  /*5660*/  FADD.FTZ R66, R209, R72 ;  /* 0x00000048d1427221 */ /* 0x000fe20000010000 */
[C---:B------:R-:W-:Y:S01]  /*5670*/  FMUL.FTZ R68, R103.reuse, R233 ;  /* 0x000000e967447220 */ /* 0x040fe20000410000 */
[-C--:B------:R-:W-:Y:S01]  /*5680*/  FMUL.FTZ R70, R103, R225.reuse ;  /* 0x000000e167467220 */ /* 0x080fe20000410000 */
[----:B------:R0:W1:Y:S02]  /*5690*/  @!P0 LDS.128 R76, [R227+0xee80] ;  /* 0x00ee8000e34c8984 */ /* 0x0000640000000c00 */
[C---:B------:R-:W-:Y:S01]  /*56a0*/  FFMA.FTZ R68, R141.reuse, R225, -R68 ;  /* 0x000000e18d447223 */ /* 0x040fe20000010844 */
[----:B------:R-:W-:Y:S01]  /*56b0*/  FFMA.FTZ R69, R141, R233, R70 ;  /* 0x000000e98d457223 */ /* 0x000fe20000010046 */
[----:B------:R0:W-:Y:S02]  /*56c0*/  STS.128 [R88+0xd080], R64 ;  /* 0x00d0804058007388 */ /* 0x0001e40000000c00 */
        /* <DEDUP_REMOVED lines=19> */
[CC--:B------:R-:W-:Y:S01]  /*5800*/  FMUL.FTZ R85, R73.reuse, R71.reuse ;  /* 0x0000004749557220 */ /* 0x0c0fe20000410000 */
[----:B------:R-:W-:Y:S02]  /*5810*/  FMUL.FTZ R87, R73, R70 ;  /* 0x0000004649577220 */ /* 0x000fe40000410000 */
[----:B---3--:R-:W-:Y:S01]  /*5820*/  FMUL.FTZ R247, R81, R248 ;  /* 0x000000f851f77220 */ /* 0x008fe20000410000 */
[C---:B------:R-:W-:Y:S01]  /*5830*/  FFMA.FTZ R85, R72.reuse, R70, -R85 ;  /* 0x0000004648557223 */ /* 0x040fe20000010855 */
[----:B------:R-:W-:Y:S02]  /*5840*/  FFMA.FTZ R84, R72, R71, R87 ;  /* 0x0000004748547223 */ /* 0x000fe40000010057 */
[----:B------:R-:W-:Y:S01]  /*5850*/  FFMA.FTZ R247, R80, R243, -R247 ;  /* 0x000000f350f77223 */ /* 0x000fe200000108f7 */
        /* <DEDUP_REMOVED lines=9> */
[----:B------:R-:W-:Y:S02]  /*58f0*/  FFMA.FTZ R248, R80, R248, R85 ;  /* 0x000000f850f87223 */ /* 0x000fe40000010055 */
        /* <DEDUP_REMOVED lines=11> */
.L_x_5572:
[----:B------:R-:W-:Y:S04]  /*59b0*/  BSSY B0, `(.L_x_5434) ;  /* 0x000000d000007945 */ /* 0x000fe80003800000 */
[----:B------:R-:W-:Y:S05]  /*59c0*/  @!P0 BRA `(.L_x_5435) ;  /* 0x00000000002c8947 */ /* 0x000fea0003800000 */
        /* <DEDUP_REMOVED lines=11> */
.L_x_5435:
[----:B------:R-:W-:Y:S05]  /*5a80*/  BSYNC B0 ;  /* 0x0000000000007941 */ /* 0x000fea0003800000 */
.L_x_5434:
[----:B------:R-:W-:Y:S01]  /*5a90*/  UMOV UR42, 0xffffffff ;  /* 0xffffffff002a7882 */ /* 0x000fe20000000000 */
[----:B------:R-:W-:Y:S02]  /*5aa0*/  ISETP.GT.U32.AND P0, PT, R182, 0x1d, PT ;  /* 0x0000001db600780c */ /* 0x000fe40003f04070 */
[----:B------:R-:W-:Y:S11]  /*5ab0*/  BRA.DIV UR42, `(.L_x_5436) ;  /* 0x0000006e2aa47947 */ /* 0x000ff6000b800000 */
[----:B--2---:R2:W1:Y:S04]  /*5ac0*/  SHFL.DOWN PT, R80, R247, 0x2, 0x1f ;  /* 0x08401f00f7507f89 */ /* 0x00446800000e0000 */
[----:B---3--:R2:W3:Y:S04]  /*5ad0*/  SHFL.DOWN PT, R81, R248, 0x2, 0x1f ;  /* 0x08401f00f8517f89 */ /* 0x0084e800000e0000 */
[----:B----4-:R2:W4:Y:S04]  /*5ae0*/  SHFL.DOWN PT, R82, R246, 0x2, 0x1f ;  /* 0x08401f00f6527f89 */ /* 0x01052800000e0000 */
[----:B0-----:R2:W0:Y:S02]  /*5af0*/  SHFL.DOWN PT, R249, R87, 0x2, 0x1f ;  /* 0x08401f0057f97f89 */ /* 0x00142400000e0000 */
.L_x_5578:
[----:B------:R-:W-:Y:S04]  /*5b00*/  BSSY B0, `(.L_x_5437) ;  /* 0x000000d000007945 */ /* 0x000fe80003800000 */
[----:B------:R-:W-:Y:S05]  /*5b10*/  @P0 BRA `(.L_x_5438) ;  /* 0x00000000002c0947 */ /* 0x000fea0003800000 */
[C---:B---3--:R-:W-:Y:S01]  /*5b20*/  FMUL.FTZ R83, R248.reuse, R81 ;  /* 0x00000051f8537220 */ /* 0x048fe20000410000 */
[CC--:B0-----:R-:W-:Y:S01]  /*5b30*/  FMUL.FTZ R84, R248.reuse, R249.reuse ;  /* 0x000000f9f8547220 */ /* 0x0c1fe20000410000 */
[C---:B----4-:R-:W-:Y:S01]  /*5b40*/  FMUL.FTZ R86, R248.reuse, R82 ;  /* 0x00000052f8567220 */ /* 0x050fe20000410000 */
[-C--:B-12---:R-:W-:Y:S01]  /*5b50*/  FMUL.FTZ R248, R248, R80.reuse ;  /* 0x00000050f8f87220 */ /* 0x086fe20000410000 */
[C---:B------:R-:W-:Y:S01]  /*5b60*/  FFMA.FTZ R83, R247.reuse, R80, -R83 ;  /* 0x00000050f7537223 */ /* 0x040fe20000010853 */
[C---:B------:R-:W-:Y:S01]  /*5b70*/  FFMA.FTZ R85, R247.reuse, R82, -R84 ;  /* 0x00000052f7557223 */ /* 0x040fe20000010854 */
[C---:B------:R-:W-:Y:S01]  /*5b80*/  FFMA.FTZ R86, R247.reuse, R249, R86 ;  /* 0x000000f9f7567223 */ /* 0x040fe20000010056 */
[----:B------:R-:W-:Y:S02]  /*5b90*/  FFMA.FTZ R248, R247, R81, R248 ;  /* 0x00000051f7f87223 */ /* 0x000fe400000100f8 */
[----:B------:R-:W-:Y:S01]  /*5ba0*/  FADD.FTZ R246, R246, R85 ;  /* 0x00000055f6f67221 */ /* 0x000fe20000010000 */
[----:B------:R-:W-:Y:S01]  /*5bb0*/  FADD.FTZ R87, R87, R86 ;  /* 0x0000005657577221 */ /* 0x000fe20000010000 */
[----:B------:R-:W-:-:S07]  /*5bc0*/  MOV R247, R83 ;  /* 0x0000005300f77202 */ /* 0x000fce0000000f00 */
.L_x_5438:
[----:B------:R-:W-:Y:S05]  /*5bd0*/  BSYNC B0 ;  /* 0x0000000000007941 */ /* 0x000fea0003800000 */
.L_x_5437:
[----:B------:R-:W-:Y:S01]  /*5be0*/  UMOV UR42, 0xffffffff ;  /* 0xffffffff002a7882 */ /* 0x000fe20000000000 */
[----:B------:R-:W-:Y:S02]  /*5bf0*/  ISETP.GT.U32.AND P0, PT, R182, 0x1b, PT ;  /* 0x0000001bb600780c */ /* 0x000fe40003f04070 */
[----:B------:R-:W-:Y:S11]  /*5c00*/  BRA.DIV UR42, `(.L_x_5439) ;  /* 0x0000006e2ac07947 */ /* 0x000ff6000b800000 */
[----:B-1----:R1:W1:Y:S04]  /*5c10*/  SHFL.DOWN PT, R80, R247, 0x4, 0x1f ;  /* 0x08801f00f7507f89 */ /* 0x00226800000e0000 */
[----:B---3--:R3:W1:Y:S04]  /*5c20*/  SHFL.DOWN PT, R81, R248, 0x4, 0x1f ;  /* 0x08801f00f8517f89 */ /* 0x00866800000e0000 */
[----:B----4-:R3:W4:Y:S04]  /*5c30*/  SHFL.DOWN PT, R82, R246, 0x4, 0x1f ;  /* 0x08801f00f6527f89 */ /* 0x01072800000e0000 */
[----:B0-----:R3:W0:Y:S02]  /*5c40*/  SHFL.DOWN PT, R249, R87, 0x4, 0x1f ;  /* 0x08801f0057f97f89 */ /* 0x00162400000e0000 */
.L_x_5584:
        /* <DEDUP_REMOVED lines=13> */
.L_x_5441:
[----:B------:R-:W-:Y:S05]  /*5d20*/  BSYNC B0 ;  /* 0x0000000000007941 */ /* 0x000fea0003800000 */
.L_x_5440:
[----:B------:R-:W-:Y:S01]  /*5d30*/  UMOV UR42, 0xffffffff ;  /* 0xffffffff002a7882 */ /* 0x000fe20000000000 */
[----:B------:R-:W-:Y:S02]  /*5d40*/  ISETP.GT.U32.AND P0, PT, R182, 0x17, PT ;  /* 0x00000017b600780c */ /* 0x000fe40003f04070 */
[----:B------:R-:W-:Y:S11]  /*5d50*/  BRA.DIV UR42, `(.L_x_5442) ;  /* 0x0000006e2adc7947 */ /* 0x000ff6000b800000 */
[----:B-1----:R1:W1:Y:S04]  /*5d60*/  SHFL.DOWN PT, R80, R247, 0x8, 0x1f ;  /* 0x09001f00f7507f89 */ /* 0x00226800000e0000 */
[----:B------:R0:W1:Y:S04]  /*5d70*/  SHFL.DOWN PT, R81, R248, 0x8, 0x1f ;  /* 0x09001f00f8517f89 */ /* 0x00006800000e0000 */
[----:B----4-:R4:W1:Y:S04]  /*5d80*/  SHFL.DOWN PT, R82, R246, 0x8, 0x1f ;  /* 0x09001f00f6527f89 */ /* 0x01086800000e0000 */
[----:B0-----:R4:W0:Y:S02]  /*5d90*/  SHFL.DOWN PT, R249, R87, 0x8, 0x1f ;  /* 0x09001f0057f97f89 */ /* 0x00182400000e0000 */
.L_x_5590:
        /* <DEDUP_REMOVED lines=13> */
.L_x_5444:
[----:B------:R-:W-:Y:S05]  /*5e70*/  BSYNC B0 ;  /* 0x0000000000007941 */ /* 0x000fea0003800000 */
.L_x_5443:
[----:B------:R-:W-:Y:S01]  /*5e80*/  UMOV UR42, 0xffffffff ;  /* 0xffffffff002a7882 */ /* 0x000fe20000000000 */
[----:B------:R-:W-:Y:S02]  /*5e90*/  ISETP.GT.U32.AND P0, PT, R182, 0xf, PT ;  /* 0x0000000fb600780c */ /* 0x000fe40003f04070 */
[----:B------:R-:W-:Y:S11]  /*5ea0*/  BRA.DIV UR42, `(.L_x_5445) ;  /* 0x0000006e2af87947 */ /* 0x000ff6000b800000 */
[----:B-1----:R1:W1:Y:S04]  /*5eb0*/  SHFL.DOWN PT, R80, R247, 0x10, 0x1f ;  /* 0x0a001f00f7507f89 */ /* 0x00226800000e0000 */
[----:B------:R0:W1:Y:S04]  /*5ec0*/  SHFL.DOWN PT, R81, R248, 0x10, 0x1f ;  /* 0x0a001f00f8517f89 */ /* 0x00006800000e0000 */
[----:B------:R1:W1:Y:S04]  /*5ed0*/  SHFL.DOWN PT, R82, R246, 0x10, 0x1f ;  /* 0x0a001f00f6527f89 */ /* 0x00026800000e0000 */
[----:B0-----:R0:W0:Y:S02]  /*5ee0*/  SHFL.DOWN PT, R249, R87, 0x10, 0x1f ;  /* 0x0a001f0057f97f89 */ /* 0x00102400000e0000 */
.L_x_5596:
        /* <DEDUP_REMOVED lines=13> */
.L_x_5447:
[----:B------:R-:W-:Y:S05]  /*5fc0*/  BSYNC B0 ;  /* 0x0000000000007941 */ /* 0x000fea0003800000 */
.L_x_5446:
[----:B------:R-:W-:Y:S01]  /*5fd0*/  UMOV UR42, 0xffffffff ;  /* 0xffffffff002a7882 */ /* 0x000fe20000000000 */
[----:B------:R-:W-:Y:S02]  /*5fe0*/  ISETP.NE.AND P0, PT, R119, 0x1f, PT ;  /* 0x0000001f7700780c */ /* 0x000fe40003f05270 */
[----:B------:R-:W-:Y:S11]  /*5ff0*/  BRA.DIV UR42, `(.L_x_5448) ;  /* 0x000000722a147947 */ /* 0x000ff6000b800000 */
[----:B------:R-:W5:Y:S04]  /*6000*/  SHFL.IDX PT, R242, R248, RZ, 0x1f ;  /* 0x00001ffff8f27589 */ /* 0x000f6800000e0000 */
[----:B------:R-:W2:Y:S04]  /*6010*/  SHFL.IDX PT, R240, R247, RZ, 0x1f ;  /* 0x00001ffff7f07589 */ /* 0x000ea800000e0000 */
[----:B------:R-:W3:Y:S04]  /*6020*/  SHFL.IDX PT, R243, R87, RZ, 0x1f ;  /* 0x00001fff57f37589 */ /* 0x000ee800000e0000 */
[----:B0-----:R-:W0:Y:S04]  /*6030*/  SHFL.DOWN PT, R249, R87, 0x1, 0x1f ;  /* 0x08201f0057f97f89 */ /* 0x001e2800000e0000 */
[----:B-1----:R-:W1:Y:S04]  /*6040*/  SHFL.DOWN PT, R81, R248, 0x1, 0x1f ;  /* 0x08201f00f8517f89 */ /* 0x002e6800000e0000 */
[----:B------:R-:W0:Y:S04]  /*6050*/  SHFL.IDX PT, R245, R246, RZ, 0x1f ;  /* 0x00001ffff6f57589 */ /* 0x000e2800000e0000 */
[----:B------:R-:W0:Y:S01]  /*6060*/  SHFL.DOWN PT, R244, R246, 0x1, 0x1f ;  /* 0x08201f00f6f47f89 */ /* 0x000e2200000e0000 */
[-C--:B-----5:R-:W-:Y:S01]  /*6070*/  FMUL.FTZ R83, R79, R242.reuse ;  /* 0x000000f24f537220 */ /* 0x0a0fe20000410000 */
[----:B------:R-:W-:-:S02]  /*6080*/  FMUL.FTZ R182, R78, R242 ;  /* 0x000000f24eb67220 */ /* 0x000fc40000410000 */
[----:B------:R-:W0:Y:S01]  /*6090*/  SHFL.IDX PT, R250, R78, RZ, 0x1f ;  /* 0x00001fff4efa7589 */ /* 0x000e2200000e0000 */
[-C--:B--2---:R-:W-:Y:S01]  /*60a0*/  FFMA.FTZ R238, R78, R240.reuse, -R83 ;  /* 0x000000f04eee7223 */ /* 0x084fe20000010853 */
[----:B------:R-:W-:Y:S02]  /*60b0*/  FFMA.FTZ R182, R79, R240, R182 ;  /* 0x000000f04fb67223 */ /* 0x000fe400000100b6 */
[----:B---34-:R-:W2:Y:S04]  /*60c0*/  SHFL.IDX PT, R87, R79, RZ, 0x1f ;  /* 0x00001fff4f577589 */ /* 0x018ea800000e0000 */
[----:B------:R-:W3:Y:S04]  /*60d0*/  SHFL.IDX PT, R252, R76, RZ, 0x1f ;  /* 0x00001fff4cfc7589 */ /* 0x000ee800000e0000 */
[----:B------:R-:W4:Y:S04]  /*60e0*/  SHFL.IDX PT, R251, R77, RZ, 0x1f ;  /* 0x00001fff4dfb7589 */ /* 0x000f2800000e0000 */
[----:B------:R5:W0:Y:S02]  /*60f0*/  SHFL.DOWN PT, R80, R247, 0x1, 0x1f ;  /* 0x08201f00f7507f89 */ /* 0x000a2400000e0000 */
[-C--:B-----5:R-:W-:Y:S01]  /*6100*/  FMUL.FTZ R247, R77, R242.reuse ;  /* 0x000000f24df77220 */ /* 0x0a0fe20000410000 */
[----:B-1----:R-:W-:-:S07]  /*6110*/  FMUL.FTZ R242, R76, R242 ;  /* 0x000000f24cf27220 */ /* 0x002fce0000410000 */
.L_x_5610:
[----:B------:R-:W-:Y:S01]  /*6120*/  BSSY B0, `(.L_x_5449) ;  /* 0x000000f000007945 */ /* 0x000fe20003800000 */
[----:B---3--:R-:W-:Y:S02]  /*6130*/  MOV R84, R252 ;  /* 0x000000fc00547202 */ /* 0x008fe40000000f00 */
[----:B----4-:R-:W-:Y:S02]  /*6140*/  MOV R85, R251 ;  /* 0x000000fb00557202 */ /* 0x010fe40000000f00 */
[----:B0-----:R-:W-:Y:S01]  /*6150*/  MOV R86, R250 ;  /* 0x000000fa00567202 */ /* 0x001fe20000000f00 */
[----:B------:R-:W-:Y:S06]  /*6160*/  @!P0 BRA `(.L_x_5450) ;  /* 0x0000000000288947 */ /* 0x000fec0003800000 */
[C---:B--2---:R-:W-:Y:S01]  /*6170*/  FMUL.FTZ R79, R81.reuse, R87 ;  /* 0x00000057514f7220 */ /* 0x044fe20000410000 */
        /* <DEDUP_REMOVED lines=9> */
.L_x_5450:
[----:B------:R-:W-:Y:S05]  /*6210*/  BSYNC B0 ;  /* 0x0000000000007941 */ /* 0x000fea0003800000 */
.L_x_5449:
[C---:B------:R-:W-:Y:S01]  /*6220*/  FMUL.FTZ R78, R69.reuse, R86 ;  /* 0x00000056454e7220 */ /* 0x040fe20000410000 */
[-C--:B--2---:R-:W-:Y:S01]  /*6230*/  FMUL.FTZ R79, R69, R87.reuse ;  /* 0x00000057454f7220 */ /* 0x084fe20000410000 */
[----:B------:R2:W-:Y:S01]  /*6240*/  STS.128 [R237+0xd0b0], R84 ;  /* 0x00d0b054ed007388 */ /* 0x0005e20000000c00 */
        /* <DEDUP_REMOVED lines=35> */
.L_x_5432:
[C---:B------:R-:W-:Y:S01]  /*6480*/  ISETP.NE.AND P0, PT, R119.reuse, RZ, PT ;  /* 0x000000ff7700720c */ /* 0x040fe20003f05270 */
[----:B------:R-:W-:Y:S05]  /*6490*/  WARPSYNC.ALL ;  /* 0x0000000000007948 */ /* 0x000fea0003800000 */
[----:B0-2---:R-:W-:Y:S01]  /*64a0*/  P2R R64, PR, RZ, 0x1 ;  /* 0x00000001ff407803 */ /* 0x005fe20000000000 */
[----:B------:R-:W-:Y:S01]  /*64b0*/  BAR.SYNC.DEFER_BLOCKING 0x0 ;  /* 0x0000000000007b1d */ /* 0x000fe20000010000 */
[----:B------:R-:W-:Y:S01]  /*64c0*/  HADD2.F32 R84, -RZ, R58.H0_H0 ;  /* 0x2000003aff547230 */ /* 0x000fe20000004100 */
[C---:B------:R-:W-:Y:S01]  /*64d0*/  IADD3 R240, R119.reuse, 0x200, RZ ;  /* 0x0000020077f07810 */ /* 0x040fe20007ffe0ff */
[----:B------:R-:W-:Y:S01]  /*64e0*/  HADD2.F32 R83, -RZ, R57.H1_H1 ;  /* 0x30000039ff537230 */ /* 0x000fe20000004100 */
[C---:B------:R-:W-:Y:S01]  /*64f0*/  IADD3 R182, R119.reuse, 0xa00, RZ ;  /* 0x00000a0077b67810 */ /* 0x040fe20007ffe0ff */
[----:B------:R-:W-:Y:S01]  /*6500*/  FFMA.FTZ R252, -R16, R97, -RZ ;  /* 0x0000006110fc7223 */ /* 0x000fe200000109ff */
[C---:B------:R-:W-:Y:S01]  /*6510*/  IADD3 R238, R119.reuse, 0xf80, RZ ;  /* 0x00000f8077ee7810 */ /* 0x040fe20007ffe0ff */
[----:B------:R-:W-:Y:S01]  /*6520*/  ULEA UR42, UR13, 0xfffff800, 0xb ;  /* 0xfffff8000d2a7891 */ /* 0x000fe2000f8e583f */
[-C--:B------:R-:W-:Y:S01]  /*6530*/  LEA.HI.SX32 R249, R119, R119.reuse, 0x1b ;  /* 0x0000007777f97211 */ /* 0x080fe200078fdaff */
[----:B------:R-:W-:Y:S01]  /*6540*/  USHF.R.S32.HI UR44, URZ, 0x1f, UR11 ;  /* 0x0000001f3f2c7899 */ /* 0x000fe2000801140b */
[----:B------:R-:W-:Y:S01]  /*6550*/  LEA.HI.SX32 R243, R238, R119, 0x1b ;  /* 0x00000077eef37211 */ /* 0x000fe200078fdaff */
[----:B------:R-:W-:Y:S01]  /*6560*/  UIADD3 UR42, -UR42, UR55, URZ ;  /* 0x000000372a2a7290 */ /* 0x000fe2000fffe13f */
[----:B------:R-:W-:Y:S01]  /*6570*/  LEA R249, R249, R116, 0x2 ;  /* 0x00000074f9f97211 */ /* 0x000fe200078e10ff */
[----:B------:R-:W-:Y:S01]  /*6580*/  USHF.R.S32.HI UR47, URZ, 0x1f, UR12 ;  /* 0x0000001f3f2f7899 */ /* 0x000fe2000801140c */
[----:B------:R-:W-:Y:S01]  /*6590*/  BSSY B0, `(.L_x_5451) ;  /* 0x00002d3000007945 */ /* 0x000fe20003800000 */
[----:B------:R-:W0:Y:S04]  /*65a0*/  LDS.64 R64, [R88+0xd088] ;  /* 0x00d0880058407984 */ /* 0x000e280000000a00 */
[----:B-1----:R1:W-:Y:S02]  /*65b0*/  @!P0 STS.128 [R227+0xee80], R76 ;  /* 0x00ee804ce3008388 */ /* 0x0023e40000000c00 */
[----:B-1----:R-:W-:-:S02]  /*65c0*/  HADD2.F32 R78, -RZ, R59.H0_H0 ;  /* 0x2000003bff4e7230 */ /* 0x002fc40000004100 */
[----:B------:R-:W-:-:S03]  /*65d0*/  HADD2.F32 R79, -RZ, R58.H1_H1 ;  /* 0x3000003aff4f7230 */ /* 0x000fc60000004100 */
[----:B------:R-:W-:Y:S01]  /*65e0*/  FMUL.FTZ R70, R49, R78 ;  /* 0x0000004e31467220 */ /* 0x000fe20000410000 */
[-C--:B0-----:R-:W-:Y:S01]  /*65f0*/  FMUL.FTZ R66, R64, -R101.reuse ;  /* 0x8000006540427220 */ /* 0x081fe20000410000 */
[----:B------:R-:W-:-:S03]  /*6600*/  FMUL.FTZ R101, R65, -R101 ;  /* 0x8000006541657220 */ /* 0x000fc60000410000 */
[-C--:B------:R-:W-:Y:S01]  /*6610*/  FFMA.FTZ R65, R65, R100.reuse, R66 ;  /* 0x0000006441417223 */ /* 0x080fe20000010042 */
[----:B------:R-:W-:-:S03]  /*6620*/  FFMA.FTZ R101, R64, R100, -R101 ;  /* 0x0000006440657223 */ /* 0x000fc60000010865 */
[----:B------:R-:W-:Y:S01]  /*6630*/  FADD.FTZ R80, -R202, R65 ;  /* 0x00000041ca507221 */ /* 0x000fe20000010100 */
[----:B------:R-:W-:Y:S01]  /*6640*/  FADD.FTZ R200, R200, R101 ;  /* 0x00000065c8c87221 */ /* 0x000fe20000010000 */
[----:B------:R-:W-:Y:S01]  /*6650*/  FMUL.FTZ R65, R50, R89 ;  /* 0x0000005932417220 */ /* 0x000fe20000410000 */
[----:B------:R-:W-:Y:S01]  /*6660*/  IADD3 R202, R119, 0xf00, RZ ;  /* 0x00000f0077ca7810 */ /* 0x000fe20007ffe0ff */
[C---:B------:R-:W-:Y:S01]  /*6670*/  FMUL.FTZ R64, R103.reuse, -R80 ;  /* 0x8000005067407220 */ /* 0x040fe20000410000 */
[-C--:B------:R-:W-:Y:S01]  /*6680*/  FMUL.FTZ R66, R103, -R200.reuse ;  /* 0x800000c867427220 */ /* 0x080fe20000410000 */
[----:B------:R-:W-:Y:S01]  /*6690*/  FMUL.FTZ R69, R200, UR45 ;  /* 0x0000002dc8457c20 */ /* 0x000fe20008410000 */
[-C--:B------:R-:W-:Y:S01]  /*66a0*/  FFMA.FTZ R68, R183, -R65.reuse, R230 ;  /* 0x80000041b7447223 */ /* 0x080fe200000100e6 */
[C---:B------:R-:W-:Y:S01]  /*66b0*/  FFMA.FTZ R64, R141.reuse, R200, -R64 ;  /* 0x000000c88d407223 */ /* 0x040fe20000010840 */
[-C--:B------:R-:W-:Y:S01]  /*66c0*/  FFMA.FTZ R141, R141, R80.reuse, R66 ;  /* 0x000000508d8d7223 */ /* 0x080fe20000010042 */
[----:B------:R-:W-:Y:S01]  /*66d0*/  FMUL.FTZ R66, R183, R80 ;  /* 0x00000050b7427220 */ /* 0x000fe20000410000 */
[C---:B------:R-:W-:Y:S01]  /*66e0*/  FFMA.FTZ R67, R181.reuse, -R65, R224 ;  /* 0x80000041b5437223 */ /* 0x040fe200000100e0 */
[C---:B------:R-:W-:Y:S01]  /*66f0*/  FMUL.FTZ R65, R80.reuse, UR45 ;  /* 0x0000002d50417c20 */ /* 0x040fe20008410000 */
[----:B------:R-:W-:Y:S01]  /*6700*/  FFMA.FTZ R69, R80, UR56, -R69 ;  /* 0x0000003850457c23 */ /* 0x000fe20008010845 */
[----:B------:R-:W-:Y:S01]  /*6710*/  FFMA.FTZ R72, R181, R200, R66 ;  /* 0x000000c8b5487223 */ /* 0x000fe20000010042 */
[----:B------:R-:W-:Y:S01]  /*6720*/  FMUL.FTZ R80, R50, R80 ;  /* 0x0000005032507220 */ /* 0x000fe20000410000 */
[----:B------:R-:W-:Y:S01]  /*6730*/  FFMA.FTZ R66, R200, UR56, R65 ;  /* 0x00000038c8427c23 */ /* 0x000fe20008010041 */
[----:B------:R-:W-:Y:S01]  /*6740*/  FMUL.FTZ R76, R50, R200 ;  /* 0x000000c8324c7220 */ /* 0x000fe20000410000 */
[----:B------:R-:W-:Y:S01]  /*6750*/  FMUL.FTZ R69, R68, R69 ;  /* 0x0000004544457220 */ /* 0x000fe20000410000 */
[----:B------:R-:W-:Y:S01]  /*6760*/  FADD.FTZ R197, R197, R64 ;  /* 0x00000040c5c57221 */ /* 0x000fe20000010000 */
[----:B------:R-:W-:Y:S01]  /*6770*/  FADD.FTZ R141, -R198, R141 ;  /* 0x0000008dc68d7221 */ /* 0x000fe20000010100 */
[C---:B------:R-:W-:Y:S01]  /*6780*/  FMUL.FTZ R64, R68.reuse, R80 ;  /* 0x0000005044407220 */ /* 0x040fe20000410000 */
[----:B------:R-:W-:Y:S01]  /*6790*/  FMUL.FTZ R71, R68, R76 ;  /* 0x0000004c44477220 */ /* 0x000fe20000410000 */
[----:B------:R-:W-:Y:S01]  /*67a0*/  FFMA.FTZ R74, R67, R66, R69 ;  /* 0x00000042434a7223 */ /* 0x000fe20000010045 */
[----:B------:R-:W-:Y:S01]  /*67b0*/  FMUL.FTZ R73, R197, UR45 ;  /* 0x0000002dc5497c20 */ /* 0x000fe20008410000 */
[C---:B------:R-:W-:Y:S01]  /*67c0*/  FMUL.FTZ R68, R142.reuse, -R141 ;  /* 0x8000008d8e447220 */ /* 0x040fe20000410000 */
[-C--:B------:R-:W-:Y:S01]  /*67d0*/  FFMA.FTZ R65, R67, R76.reuse, R64 ;  /* 0x0000004c43417223 */ /* 0x080fe20000010040 */
[----:B------:R-:W-:Y:S01]  /*67e0*/  FMUL.FTZ R66, R89, R76 ;  /* 0x0000004c59427220 */ /* 0x000fe20000410000 */
[-C--:B------:R-:W-:Y:S01]  /*67f0*/  FMUL.FTZ R142, R142, -R197.reuse ;  /* 0x800000c58e8e7220 */ /* 0x080fe20000410000 */
[----:B------:R-:W-:Y:S01]  /*6800*/  FFMA.FTZ R64, R67, R80, -R71 ;  /* 0x0000005043407223 */ /* 0x000fe20000010847 */
[-C--:B------:R-:W-:Y:S01]  /*6810*/  FFMA.FTZ R33, R50, R72.reuse, R33 ;  /* 0x0000004832217223 */ /* 0x080fe20000010021 */
[----:B------:R-:W-:Y:S01]  /*6820*/  FFMA.FTZ R76, R89, R72, R74 ;  /* 0x00000048594c7223 */ /* 0x000fe2000001004a */
[CC--:B------:R-:W-:Y:S01]  /*6830*/  FFMA.FTZ R71, R180.reuse, -R70.reuse, R233 ;  /* 0x80000046b4477223 */ /* 0x0c0fe200000100e9 */
[C---:B------:R-:W-:Y:S01]  /*6840*/  FMUL.FTZ R72, R141.reuse, UR45 ;  /* 0x0000002d8d487c20 */ /* 0x040fe20008410000 */
[----:B------:R-:W-:Y:S01]  /*6850*/  FFMA.FTZ R74, R141, UR56, -R73 ;  /* 0x000000388d4a7c23 */ /* 0x000fe20008010849 */
[C---:B------:R-:W-:Y:S01]  /*6860*/  FFMA.FTZ R68, R143.reuse, R197, -R68 ;  /* 0x000000c58f447223 */ /* 0x040fe20000010844 */
[-C--:B------:R-:W-:Y:S01]  /*6870*/  FFMA.FTZ R143, R143, R141.reuse, R142 ;  /* 0x0000008d8f8f7223 */ /* 0x080fe2000001008e */
[-C--:B------:R-:W-:Y:S01]  /*6880*/  FMUL.FTZ R69, R180, R141.reuse ;  /* 0x0000008db4457220 */ /* 0x080fe20000410000 */
[----:B------:R-:W-:Y:S01]  /*6890*/  FMUL.FTZ R142, R49, R141 ;  /* 0x0000008d318e7220 */ /* 0x000fe20000410000 */
[C---:B------:R-:W-:Y:S01]  /*68a0*/  FFMA.FTZ R70, R178.reuse, -R70, R225 ;  /* 0x80000046b2467223 */ /* 0x040fe200000100e1 */
[----:B------:R-:W-:Y:S01]  /*68b0*/  FFMA.FTZ R73, R197, UR56, R72 ;  /* 0x00000038c5497c23 */ /* 0x000fe20008010048 */
[-C--:B------:R-:W-:Y:S01]  /*68c0*/  FMUL.FTZ R141, R49, R197.reuse ;  /* 0x000000c5318d7220 */ /* 0x080fe20000410000 */
[----:B------:R-:W-:Y:S01]  /*68d0*/  FMUL.FTZ R74, R71, R74 ;  /* 0x0000004a474a7220 */ /* 0x000fe20000410000 */
[----:B------:R-:W-:Y:S01]  /*68e0*/  FADD.FTZ R195, R195, R68 ;  /* 0x00000044c3c37221 */ /* 0x000fe20000010000 */
[----:B------:R-:W-:Y:S01]  /*68f0*/  FFMA.FTZ R178, R178, R197, R69 ;  /* 0x000000c5b2b27223 */ /* 0x000fe20000010045 */
[----:B------:R-:W-:Y:S01]  /*6900*/  FADD.FTZ R143, -R196, R143 ;  /* 0x0000008fc48f7221 */ /* 0x000fe20000010100 */
[C---:B------:R-:W-:Y:S01]  /*6910*/  FMUL.FTZ R69, R71.reuse, R142 ;  /* 0x0000008e47457220 */ /* 0x040fe20000410000 */
[----:B------:R-:W-:Y:S01]  /*6920*/  FMUL.FTZ R75, R71, R141 ;  /* 0x0000008d474b7220 */ /* 0x000fe20000410000 */
[----:B------:R-:W-:Y:S01]  /*6930*/  FFMA.FTZ R73, R70, R73, R74 ;  /* 0x0000004946497223 */ /* 0x000fe2000001004a */
[----:B------:R-:W-:Y:S01]  /*6940*/  FMUL.FTZ R71, R52, R79 ;  /* 0x0000004f34477220 */ /* 0x000fe20000410000 */
[----:B------:R-:W-:Y:S01]  /*6950*/  FMUL.FTZ R74, R195, UR45 ;  /* 0x0000002dc34a7c20 */ /* 0x000fe20008410000 */
[----:B------:R-:W-:Y:S01]  /*6960*/  FFMA.FTZ R68, R70, R141, R69 ;  /* 0x0000008d46447223 */ /* 0x000fe20000010045 */
[----:B------:R-:W-:Y:S01]  /*6970*/  FFMA.FTZ R77, R78, R178, R73 ;  /* 0x000000b24e4d7223 */ /* 0x000fe20000010049 */
[C---:B------:R-:W-:Y:S01]  /*6980*/  FMUL.FTZ R72, R179.reuse, R143 ;  /* 0x0000008fb3487220 */ /* 0x040fe20000410000 */
[----:B------:R-:W-:Y:S01]  /*6990*/  FFMA.FTZ R69, R70, R142, -R75 ;  /* 0x0000008e46457223 */ /* 0x000fe2000001084b */
[-C--:B------:R-:W-:Y:S01]  /*69a0*/  FFMA.FTZ R179, R179, -R71.reuse, R232 ;  /* 0x80000047b3b37223 */ /* 0x080fe200000100e8 */
[----:B------:R-:W-:Y:S01]  /*69b0*/  FFMA.FTZ R73, R177, -R71, R228 ;  /* 0x80000047b1497223 */ /* 0x000fe200000100e4 */
[C---:B------:R-:W-:Y:S01]  /*69c0*/  FMUL.FTZ R70, R144.reuse, -R143 ;  /* 0x8000008f90467220 */ /* 0x040fe20000410000 */
[C---:B------:R-:W-:Y:S01]  /*69d0*/  FMUL.FTZ R71, R143.reuse, UR45 ;  /* 0x0000002d8f477c20 */ /* 0x040fe20008410000 */
[----:B------:R-:W-:Y:S01]  /*69e0*/  FFMA.FTZ R74, R143, UR56, -R74 ;  /* 0x000000388f4a7c23 */ /* 0x000fe2000801084a */
[-C--:B------:R-:W-:Y:S01]  /*69f0*/  FMUL.FTZ R144, R144, -R195.reuse ;  /* 0x800000c390907220 */ /* 0x080fe20000410000 */
[-C--:B------:R-:W-:Y:S01]  /*6a00*/  FFMA.FTZ R177, R177, R195.reuse, R72 ;  /* 0x000000c3b1b17223 */ /* 0x080fe20000010048 */
[----:B------:R-:W-:Y:S01]  /*6a10*/  FFMA.FTZ R70, R145, R195, -R70 ;  /* 0x000000c391467223 */ /* 0x000fe20000010846 */
[----:B------:R-:W-:Y:S01]  /*6a20*/  FFMA.FTZ R72, R195, UR56, R71 ;  /* 0x00000038c3487c23 */ /* 0x000fe20008010047 */
[----:B------:R-:W-:Y:S01]  /*6a30*/  FMUL.FTZ R75, R179, R74 ;  /* 0x0000004ab34b7220 */ /* 0x000fe20000410000 */
[----:B------:R-:W-:Y:S01]  /*6a40*/  FFMA.FTZ R145, R145, R143, R144 ;  /* 0x0000008f91917223 */ /* 0x000fe20000010090 */
[----:B------:R-:W-:Y:S01]  /*6a50*/  FMUL.FTZ R67, R89, R80 ;  /* 0x0000005059437220 */ /* 0x000fe20000410000 */
[C---:B------:R-:W-:Y:S01]  /*6a60*/  FMUL.FTZ R141, R78.reuse, R141 ;  /* 0x0000008d4e8d7220 */ /* 0x040fe20000410000 */
[----:B------:R-:W-:Y:S01]  /*6a70*/  FMUL.FTZ R142, R78, R142 ;  /* 0x0000008e4e8e7220 */ /* 0x000fe20000410000 */
[----:B------:R-:W-:Y:S01]  /*6a80*/  FADD.FTZ R17, R76, R17 ;  /* 0x000000114c117221 */ /* 0x000fe20000010000 */
[C---:B------:R-:W-:Y:S01]  /*6a90*/  FMUL.FTZ R80, R52.reuse, R143 ;  /* 0x0000008f34507220 */ /* 0x040fe20000410000 */
[----:B------:R-:W-:Y:S01]  /*6aa0*/  FMUL.FTZ R78, R52, R195 ;  /* 0x000000c3344e7220 */ /* 0x000fe20000410000 */
[----:B------:R-:W-:Y:S01]  /*6ab0*/  FADD.FTZ R193, R193, R70 ;  /* 0x00000046c1c17221 */ /* 0x000fe20000010000 */
[----:B------:R-:W-:Y:S01]  /*6ac0*/  FFMA.FTZ R76, R73, R72, R75 ;  /* 0x00000048494c7223 */ /* 0x000fe2000001004b */
[----:B------:R-:W-:Y:S01]  /*6ad0*/  FADD.FTZ R194, -R194, R145 ;  /* 0x00000091c2c27221 */ /* 0x000fe20000010100 */
[C---:B------:R-:W-:Y:S01]  /*6ae0*/  FMUL.FTZ R70, R179.reuse, R80 ;  /* 0x00000050b3467220 */ /* 0x040fe20000410000 */
[----:B------:R-:W-:Y:S01]  /*6af0*/  FMUL.FTZ R71, R179, R78 ;  /* 0x0000004eb3477220 */ /* 0x000fe20000410000 */
[----:B------:R-:W-:Y:S01]  /*6b00*/  FADD.FTZ R18, R77, R18 ;  /* 0x000000124d127221 */ /* 0x000fe20000010000 */
[----:B------:R-:W-:Y:S01]  /*6b10*/  FFMA.FTZ R82, R79, R177, R76 ;  /* 0x000000b14f527223 */ /* 0x000fe2000001004c */
[----:B------:R-:W-:Y:S01]  /*6b20*/  FMUL.FTZ R77, R193, UR45 ;  /* 0x0000002dc14d7c20 */ /* 0x000fe20008410000 */
[----:B------:R-:W-:Y:S01]  /*6b30*/  FMUL.FTZ R74, R51, R84 ;  /* 0x00000054334a7220 */ /* 0x000fe20000410000 */
[----:B------:R-:W-:Y:S01]  /*6b40*/  FMUL.FTZ R76, R194, UR45 ;  /* 0x0000002dc24c7c20 */ /* 0x000fe20008410000 */
[C---:B------:R-:W-:Y:S01]  /*6b50*/  FMUL.FTZ R72, R146.reuse, -R194 ;  /* 0x800000c292487220 */ /* 0x040fe20000410000 */
[C---:B------:R-:W-:Y:S01]  /*6b60*/  FFMA.FTZ R70, R73.reuse, R78, R70 ;  /* 0x0000004e49467223 */ /* 0x040fe20000010046 */
[----:B------:R-:W-:Y:S01]  /*6b70*/  FFMA.FTZ R71, R73, R80, -R71 ;  /* 0x0000005049477223 */ /* 0x000fe20000010847 */
[----:B------:R-:W-:Y:S01]  /*6b80*/  FMUL.FTZ R143, R79, R78 ;  /* 0x0000004e4f8f7220 */ /* 0x000fe20000410000 */
[----:B------:R-:W-:Y:S01]  /*6b90*/  FMUL.FTZ R146, R146, -R193 ;  /* 0x800000c192927220 */ /* 0x000fe20000410000 */
[----:B------:R-:W-:Y:S01]  /*6ba0*/  FFMA.FTZ R35, R52, R177, R35 ;  /* 0x000000b134237223 */ /* 0x000fe20000010023 */
[----:B------:R-:W-:Y:S01]  /*6bb0*/  FMUL.FTZ R73, R176, R194 ;  /* 0x000000c2b0497220 */ /* 0x000fe20000410000 */
[----:B------:R-:W-:Y:S01]  /*6bc0*/  FFMA.FTZ R78, R194, UR56, -R77 ;  /* 0x00000038c24e7c23 */ /* 0x000fe2000801084d */
[----:B------:R-:W-:Y:S01]  /*6bd0*/  FFMA.FTZ R75, R176, -R74, R235 ;  /* 0x8000004ab04b7223 */ /* 0x000fe200000100eb */
[-C--:B------:R-:W-:Y:S01]  /*6be0*/  FMUL.FTZ R177, R51, R194.reuse ;  /* 0x000000c233b17220 */ /* 0x080fe20000410000 */
[----:B------:R-:W-:Y:S01]  /*6bf0*/  FFMA.FTZ R77, R193, UR56, R76 ;  /* 0x00000038c14d7c23 */ /* 0x000fe2000801004c */
[-C--:B------:R-:W-:Y:S01]  /*6c00*/  FFMA.FTZ R72, R147, R193.reuse, -R72 ;  /* 0x000000c193487223 */ /* 0x080fe20000010848 */
[-C--:B------:R-:W-:Y:S01]  /*6c10*/  FMUL.FTZ R76, R51, R193.reuse ;  /* 0x000000c1334c7220 */ /* 0x080fe20000410000 */
[----:B------:R-:W-:Y:S01]  /*6c20*/  FFMA.FTZ R147, R147, R194, R146 ;  /* 0x000000c293937223 */ /* 0x000fe20000010092 */
[C---:B------:R-:W-:Y:S01]  /*6c30*/  FFMA.FTZ R74, R174.reuse, -R74, R241 ;  /* 0x8000004aae4a7223 */ /* 0x040fe200000100f1 */
[----:B------:R-:W-:Y:S01]  /*6c40*/  FFMA.FTZ R174, R174, R193, R73 ;  /* 0x000000c1aeae7223 */ /* 0x000fe20000010049 */
[----:B------:R-:W-:Y:S01]  /*6c50*/  FMUL.FTZ R145, R79, R80 ;  /* 0x000000504f917220 */ /* 0x000fe20000410000 */
[CC--:B------:R-:W-:Y:S01]  /*6c60*/  FMUL.FTZ R73, R75.reuse, R177.reuse ;  /* 0x000000b14b497220 */ /* 0x0c0fe20000410000 */
[C---:B------:R-:W-:Y:S01]  /*6c70*/  FMUL.FTZ R80, R75.reuse, R76 ;  /* 0x0000004c4b507220 */ /* 0x040fe20000410000 */
[----:B------:R-:W-:Y:S01]  /*6c80*/  FMUL.FTZ R78, R75, R78 ;  /* 0x0000004e4b4e7220 */ /* 0x000fe20000410000 */
[----:B------:R-:W-:Y:S01]  /*6c90*/  FADD.FTZ R79, -R192, R147 ;  /* 0x00000093c04f7221 */ /* 0x000fe20000010100 */
[----:B------:R-:W-:Y:S01]  /*6ca0*/  FADD.FTZ R191, R191, R72 ;  /* 0x00000048bfbf7221 */ /* 0x000fe20000010000 */
[CC--:B------:R-:W-:Y:S01]  /*6cb0*/  FFMA.FTZ R72, R74.reuse, R76.reuse, R73 ;  /* 0x0000004c4a487223 */ /* 0x0c0fe20000010049 */
[C---:B------:R-:W-:Y:S01]  /*6cc0*/  FFMA.FTZ R73, R74.reuse, R177, -R80 ;  /* 0x000000b14a497223 */ /* 0x040fe20000010850 */
[----:B------:R-:W-:Y:S01]  /*6cd0*/  FFMA.FTZ R77, R74, R77, R78 ;  /* 0x0000004d4a4d7223 */ /* 0x000fe2000001004e */
[C---:B------:R-:W-:Y:S01]  /*6ce0*/  FMUL.FTZ R74, R148.reuse, -R79 ;  /* 0x8000004f944a7220 */ /* 0x040fe20000410000 */
[----:B------:R-:W-:Y:S01]  /*6cf0*/  FMUL.FTZ R148, R148, -R191 ;  /* 0x800000bf94947220 */ /* 0x000fe20000410000 */
[----:B------:R-:W-:Y:S01]  /*6d00*/  FADD.FTZ R19, R82, R19 ;  /* 0x0000001352137221 */ /* 0x000fe20000010000 */
[----:B------:R-:W-:Y:S01]  /*6d10*/  FMUL.FTZ R75, R54, R83 ;  /* 0x00000053364b7220 */ /* 0x000fe20000410000 */
[C---:B------:R-:W-:Y:S01]  /*6d20*/  FFMA.FTZ R74, R149.reuse, R191, -R74 ;  /* 0x000000bf954a7223 */ /* 0x040fe2000001084a */
[----:B------:R-:W-:Y:S01]  /*6d30*/  FFMA.FTZ R149, R149, R79, R148 ;  /* 0x0000004f95957223 */ /* 0x000fe20000010094 */
[----:B------:R-:W-:Y:S01]  /*6d40*/  FMUL.FTZ R147, R84, R76 ;  /* 0x0000004c54937220 */ /* 0x000fe20000410000 */
[----:B------:R-:W-:Y:S01]  /*6d50*/  FFMA.FTZ R76, R173, -R75, R218 ;  /* 0x8000004bad4c7223 */ /* 0x000fe200000100da */
[----:B------:R-:W-:Y:S01]  /*6d60*/  FADD.FTZ R82, R189, R74 ;  /* 0x0000004abd527221 */ /* 0x000fe20000010000 */
[C---:B------:R-:W-:Y:S01]  /*6d70*/  FMUL.FTZ R74, R175.reuse, R79 ;  /* 0x0000004faf4a7220 */ /* 0x040fe20000410000 */
[----:B------:R-:W-:Y:S01]  /*6d80*/  FADD.FTZ R81, -R190, R149 ;  /* 0x00000095be517221 */ /* 0x000fe20000010100 */
[----:B------:R-:W-:Y:S01]  /*6d90*/  FFMA.FTZ R77, R84, R174, R77 ;  /* 0x000000ae544d7223 */ /* 0x000fe2000001004d */
[----:B------:R-:W-:Y:S01]  /*6da0*/  FFMA.FTZ R175, R175, -R75, R236 ;  /* 0x8000004bafaf7223 */ /* 0x000fe200000100ec */
[----:B------:R-:W-:Y:S01]  /*6db0*/  FFMA.FTZ R173, R173, R191, R74 ;  /* 0x000000bfadad7223 */ /* 0x000fe2000001004a */
[C---:B------:R-:W-:Y:S01]  /*6dc0*/  FMUL.FTZ R74, R150.reuse, -R81 ;  /* 0x80000051964a7220 */ /* 0x040fe20000410000 */
[-C--:B------:R-:W-:Y:S01]  /*6dd0*/  FMUL.FTZ R150, R150, -R82.reuse ;  /* 0x8000005296967220 */ /* 0x080fe20000410000 */
[----:B------:R-:W-:Y:S01]  /*6de0*/  FMUL.FTZ R78, R191, UR45 ;  /* 0x0000002dbf4e7c20 */ /* 0x000fe20008410000 */
[----:B------:R-:W-:Y:S01]  /*6df0*/  FMUL.FTZ R75, R79, UR45 ;  /* 0x0000002d4f4b7c20 */ /* 0x000fe20008410000 */
[----:B------:R-:W-:Y:S01]  /*6e00*/  FADD.FTZ R20, R77, R20 ;  /* 0x000000144d147221 */ /* 0x000fe20000010000 */
[C---:B------:R-:W-:Y:S01]  /*6e10*/  FMUL.FTZ R149, R54.reuse, R79 ;  /* 0x0000004f36957220 */ /* 0x040fe20000410000 */
[C---:B------:R-:W-:Y:S01]  /*6e20*/  FFMA.FTZ R77, R151.reuse, R81, R150 ;  /* 0x00000051974d7223 */ /* 0x040fe20000010096 */
[----:B------:R-:W-:Y:S01]  /*6e30*/  FFMA.FTZ R74, R151, R82, -R74 ;  /* 0x00000052974a7223 */ /* 0x000fe2000001084a */
[----:B------:R-:W-:Y:S01]  /*6e40*/  FFMA.FTZ R78, R79, UR56, -R78 ;  /* 0x000000384f4e7c23 */ /* 0x000fe2000801084e */
[----:B------:R-:W-:Y:S01]  /*6e50*/  FFMA.FTZ R79, R191, UR56, R75 ;  /* 0x00000038bf4f7c23 */ /* 0x000fe2000801004b */
[----:B------:R-:W-:Y:S01]  /*6e60*/  FMUL.FTZ R151, R54, R191 ;  /* 0x000000bf36977220 */ /* 0x000fe20000410000 */
[----:B------:R-:W-:Y:S01]  /*6e70*/  FMUL.FTZ R75, R175, R149 ;  /* 0x00000095af4b7220 */ /* 0x000fe20000410000 */
[----:B------:R-:W-:Y:S01]  /*6e80*/  FADD.FTZ R77, -R188, R77 ;  /* 0x0000004dbc4d7221 */ /* 0x000fe20000010100 */
[----:B------:R-:W-:Y:S01]  /*6e90*/  FADD.FTZ R187, R187, R74 ;  /* 0x0000004abbbb7221 */ /* 0x000fe20000010000 */
[C---:B------:R-:W-:Y:S01]  /*6ea0*/  FMUL.FTZ R78, R175.reuse, R78 ;  /* 0x0000004eaf4e7220 */ /* 0x040fe20000410000 */
[-C--:B------:R-:W-:Y:S01]  /*6eb0*/  FMUL.FTZ R74, R175, R151.reuse ;  /* 0x00000097af4a7220 */ /* 0x080fe20000410000 */
[----:B------:R-:W-:Y:S01]  /*6ec0*/  FFMA.FTZ R144, R76, R151, R75 ;  /* 0x000000974c907223 */ /* 0x000fe2000001004b */
[C---:B------:R-:W-:Y:S01]  /*6ed0*/  FMUL.FTZ R75, R120.reuse, -R77 ;  /* 0x8000004d784b7220 */ /* 0x040fe20000410000 */
[----:B------:R-:W-:Y:S01]  /*6ee0*/  FMUL.FTZ R120, R120, -R187 ;  /* 0x800000bb78787220 */ /* 0x000fe20000410000 */
[C---:B------:R-:W-:Y:S01]  /*6ef0*/  FFMA.FTZ R74, R76.reuse, R149, -R74 ;  /* 0x000000954c4a7223 */ /* 0x040fe2000001084a */
[----:B------:R-:W-:Y:S01]  /*6f00*/  FFMA.FTZ R78, R76, R79, R78 ;  /* 0x0000004f4c4e7223 */ /* 0x000fe2000001004e */
[C---:B------:R-:W-:Y:S01]  /*6f10*/  FFMA.FTZ R76, R122.reuse, R187, -R75 ;  /* 0x000000bb7a4c7223 */ /* 0x040fe2000001084b */
[----:B------:R-:W-:Y:S01]  /*6f20*/  FFMA.FTZ R75, R122, R77, R120 ;  /* 0x0000004d7a4b7223 */ /* 0x000fe20000010078 */
[C---:B------:R-:W-:Y:S01]  /*6f30*/  FMUL.FTZ R151, R83.reuse, R151 ;  /* 0x0000009753977220 */ /* 0x040fe20000410000 */
[----:B------:R-:W-:Y:S01]  /*6f40*/  FFMA.FTZ R80, R83, R173, R78 ;  /* 0x000000ad53507223 */ /* 0x000fe2000001004e */
[----:B------:R-:W-:Y:S01]  /*6f50*/  FADD.FTZ R179, R185, R76 ;  /* 0x0000004cb9b37221 */ /* 0x000fe20000010000 */
[----:B------:R-:W-:Y:S01]  /*6f60*/  FADD.FTZ R186, -R186, R75 ;  /* 0x0000004bbaba7221 */ /* 0x000fe20000010100 */
[----:B------:R-:W-:Y:S01]  /*6f70*/  FMUL.FTZ R149, R83, R149 ;  /* 0x0000009553957220 */ /* 0x000fe20000410000 */
[----:B------:R-:W-:Y:S01]  /*6f80*/  FADD.FTZ R21, R80, R21 ;  /* 0x0000001550157221 */ /* 0x000fe20000010000 */
[----:B------:R-:W-:Y:S01]  /*6f90*/  FMUL.FTZ R80, R82, UR45 ;  /* 0x0000002d52507c20 */ /* 0x000fe20008410000 */
[CC--:B------:R-:W-:Y:S01]  /*6fa0*/  FMUL.FTZ R75, R123.reuse, -R186.reuse ;  /* 0x800000ba7b4b7220 */ /* 0x0c0fe20000410000 */
[----:B------:R-:W-:Y:S01]  /*6fb0*/  FMUL.FTZ R123, R123, -R179 ;  /* 0x800000b37b7b7220 */ /* 0x000fe20000410000 */
[----:B------:R-:W-:Y:S01]  /*6fc0*/  FMUL.FTZ R79, R172, R81 ;  /* 0x00000051ac4f7220 */ /* 0x000fe20000410000 */
[C---:B------:R-:W-:Y:S01]  /*6fd0*/  FFMA.FTZ R83, R81.reuse, UR56, -R80 ;  /* 0x0000003851537c23 */ /* 0x040fe20008010850 */
[C---:B------:R-:W-:Y:S01]  /*6fe0*/  FFMA.FTZ R76, R126.reuse, R179, -R75 ;  /* 0x000000b37e4c7223 */ /* 0x040fe2000001084b */
[----:B------:R-:W-:Y:S01]  /*6ff0*/  FFMA.FTZ R123, R126, R186, R123 ;  /* 0x000000ba7e7b7223 */ /* 0x000fe2000001007b */
[----:B------:R-:W-:Y:S01]  /*7000*/  FMUL.FTZ R75, R81, UR45 ;  /* 0x0000002d514b7c20 */ /* 0x000fe20008410000 */
[----:B------:R-:W-:Y:S01]  /*7010*/  FMUL.FTZ R175, R53, R81 ;  /* 0x0000005135af7220 */ /* 0x000fe20000410000 */
[----:B------:R-:W-:Y:S01]  /*7020*/  FADD.FTZ R95, R95, R76 ;  /* 0x0000004c5f5f7221 */ /* 0x000fe20000010000 */
[----:B------:R-:W-:Y:S01]  /*7030*/  FADD.FTZ R184, -R184, R123 ;  /* 0x0000007bb8b87221 */ /* 0x000fe20000010100 */
[----:B------:R-:W-:Y:S01]  /*7040*/  FFMA.FTZ R81, R82, UR56, R75 ;  /* 0x0000003852517c23 */ /* 0x000fe2000801004b */
[----:B------:R-:W-:Y:S01]  /*7050*/  FMUL.FTZ R177, R84, R177 ;  /* 0x000000b154b17220 */ /* 0x000fe20000410000 */
[----:B------:R-:W-:-:S02]  /*7060*/  HADD2.F32 R84, -RZ, R57.H0_H0 ;  /* 0x20000039ff547230 */ /* 0x000fc40000004100 */
[C---:B------:R-:W-:Y:S01]  /*7070*/  FMUL.FTZ R75, R127.reuse, -R184 ;  /* 0x800000b87f4b7220 */ /* 0x040fe20000410000 */
[----:B------:R-:W-:Y:S01]  /*7080*/  FMUL.FTZ R127, R127, -R95 ;  /* 0x8000005f7f7f7220 */ /* 0x000fe20000410000 */
[----:B------:R-:W-:Y:S01]  /*7090*/  FFMA.FTZ R37, R54, R173, R37 ;  /* 0x000000ad36257223 */ /* 0x000fe20000010025 */
[C---:B------:R-:W-:Y:S01]  /*70a0*/  FMUL.FTZ R173, R53.reuse, R82 ;  /* 0x0000005235ad7220 */ /* 0x040fe20000410000 */
[C---:B------:R-:W-:Y:S01]  /*70b0*/  FFMA.FTZ R76, R128.reuse, R95, -R75 ;  /* 0x0000005f804c7223 */ /* 0x040fe2000001084b */
[----:B------:R-:W-:Y:S01]  /*70c0*/  FFMA.FTZ R127, R128, R184, R127 ;  /* 0x000000b8807f7223 */ /* 0x000fe2000001007f */
[----:B------:R-:W-:Y:S01]  /*70d0*/  FMUL.FTZ R78, R53, R84 ;  /* 0x00000054354e7220 */ /* 0x000fe20000410000 */
[----:B------:R-:W-:Y:S01]  /*70e0*/  FFMA.FTZ R79, R170, R82, R79 ;  /* 0x00000052aa4f7223 */ /* 0x000fe2000001004f */
[----:B------:R-:W-:Y:S01]  /*70f0*/  FADD.FTZ R93, R93, R76 ;  /* 0x0000004c5d5d7221 */ /* 0x000fe20000010000 */
[----:B------:R-:W-:Y:S01]  /*7100*/  FADD.FTZ R94, -R94, R127 ;  /* 0x0000007f5e5e7221 */ /* 0x000fe20000010100 */
[-C--:B------:R-:W-:Y:S01]  /*7110*/  FFMA.FTZ R172, R172, -R78.reuse, R223 ;  /* 0x8000004eacac7223 */ /* 0x080fe200000100df */
[----:B------:R-:W-:Y:S01]  /*7120*/  FFMA.FTZ R78, R170, -R78, R239 ;  /* 0x8000004eaa4e7223 */ /* 0x000fe200000100ef */
[----:B------:R-:W-:Y:S01]  /*7130*/  FFMA.FTZ R38, R53, R79, R38 ;  /* 0x0000004f35267223 */ /* 0x000fe20000010026 */
[CC--:B------:R-:W-:Y:S01]  /*7140*/  FMUL.FTZ R75, R129.reuse, -R94.reuse ;  /* 0x8000005e814b7220 */ /* 0x0c0fe20000410000 */
[----:B------:R-:W-:Y:S01]  /*7150*/  FMUL.FTZ R129, R129, -R93 ;  /* 0x8000005d81817220 */ /* 0x000fe20000410000 */
[C---:B------:R-:W-:Y:S01]  /*7160*/  FMUL.FTZ R80, R172.reuse, R83 ;  /* 0x00000053ac507220 */ /* 0x040fe20000410000 */
[----:B------:R-:W-:Y:S01]  /*7170*/  FMUL.FTZ R85, R172, R175 ;  /* 0x000000afac557220 */ /* 0x000fe20000410000 */
[C---:B------:R-:W-:Y:S01]  /*7180*/  FFMA.FTZ R76, R130.reuse, R93, -R75 ;  /* 0x0000005d824c7223 */ /* 0x040fe2000001084b */
[----:B------:R-:W-:Y:S01]  /*7190*/  FFMA.FTZ R129, R130, R94, R129 ;  /* 0x0000005e82817223 */ /* 0x000fe20000010081 */
[----:B------:R-:W-:Y:S01]  /*71a0*/  FMUL.FTZ R172, R172, R173 ;  /* 0x000000adacac7220 */ /* 0x000fe20000410000 */
[----:B------:R-:W-:-:S02]  /*71b0*/  HADD2.F32 R83, -RZ, R56.H1_H1 ;  /* 0x30000038ff537230 */ /* 0x000fc40000004100 */
[----:B------:R-:W-:Y:S01]  /*71c0*/  FFMA.FTZ R80, R78, R81, R80 ;  /* 0x000000514e507223 */ /* 0x000fe20000010050 */
[----:B------:R-:W-:Y:S01]  /*71d0*/  FADD.FTZ R92, -R92, R129 ;  /* 0x000000815c5c7221 */ /* 0x000fe20000010100 */
[----:B------:R-:W-:Y:S01]  /*71e0*/  FADD.FTZ R91, R91, R76 ;  /* 0x0000004c5b5b7221 */ /* 0x000fe20000010000 */
[C---:B------:R-:W-:Y:S01]  /*71f0*/  FFMA.FTZ R146, R78.reuse, R173, R85 ;  /* 0x000000ad4e927223 */ /* 0x040fe20000010055 */
[----:B------:R-:W-:Y:S01]  /*7200*/  FFMA.FTZ R251, R78, R175, -R172 ;  /* 0x000000af4efb7223 */ /* 0x000fe200000108ac */
[----:B------:R-:W-:Y:S01]  /*7210*/  FFMA.FTZ R75, R84, R79, R80 ;  /* 0x0000004f544b7223 */ /* 0x000fe20000010050 */
[----:B------:R-:W-:Y:S01]  /*7220*/  FMUL.FTZ R78, R104, R83 ;  /* 0x00000053684e7220 */ /* 0x000fe20000410000 */
[----:B------:R-:W-:Y:S01]  /*7230*/  FMUL.FTZ R79, R131, -R92 ;  /* 0x8000005c834f7220 */ /* 0x000fe20000410000 */
[----:B------:R-:W-:Y:S01]  /*7240*/  FMUL.FTZ R82, R187, UR45 ;  /* 0x0000002dbb527c20 */ /* 0x000fe20008410000 */
[----:B------:R-:W-:Y:S01]  /*7250*/  FMUL.FTZ R76, R171, R77 ;  /* 0x0000004dab4c7220 */ /* 0x000fe20000410000 */
[----:B------:R-:W-:Y:S01]  /*7260*/  FMUL.FTZ R131, R131, -R91 ;  /* 0x8000005b83837220 */ /* 0x000fe20000410000 */
[-C--:B------:R-:W-:Y:S01]  /*7270*/  FFMA.FTZ R171, R171, -R78.reuse, R234 ;  /* 0x8000004eabab7223 */ /* 0x080fe200000100ea */
[----:B------:R-:W-:Y:S01]  /*7280*/  FMUL.FTZ R80, R77, UR45 ;  /* 0x0000002d4d507c20 */ /* 0x000fe20008410000 */
[----:B------:R-:W-:Y:S01]  /*7290*/  FFMA.FTZ R78, R169, -R78, R216 ;  /* 0x8000004ea94e7223 */ /* 0x000fe200000100d8 */
[----:B------:R-:W-:Y:S01]  /*72a0*/  FFMA.FTZ R82, R77, UR56, -R82 ;  /* 0x000000384d527c23 */ /* 0x000fe20008010852 */
[----:B------:R-:W-:Y:S01]  /*72b0*/  FFMA.FTZ R169, R169, R187, R76 ;  /* 0x000000bba9a97223 */ /* 0x000fe2000001004c */
[C---:B------:R-:W-:Y:S01]  /*72c0*/  FFMA.FTZ R131, R132.reuse, R92, R131 ;  /* 0x0000005c84837223 */ /* 0x040fe20000010083 */
[----:B------:R-:W-:Y:S01]  /*72d0*/  FFMA.FTZ R76, R132, R91, -R79 ;  /* 0x0000005b844c7223 */ /* 0x000fe2000001084f */
[C---:B------:R-:W-:Y:S01]  /*72e0*/  FMUL.FTZ R81, R104.reuse, R77 ;  /* 0x0000004d68517220 */ /* 0x040fe20000410000 */
[----:B------:R-:W-:Y:S01]  /*72f0*/  FFMA.FTZ R77, R187, UR56, R80 ;  /* 0x00000038bb4d7c23 */ /* 0x000fe20008010050 */
[----:B------:R-:W-:Y:S01]  /*7300*/  FMUL.FTZ R187, R104, R187 ;  /* 0x000000bb68bb7220 */ /* 0x000fe20000410000 */
[----:B------:R-:W-:Y:S01]  /*7310*/  FMUL.FTZ R82, R171, R82 ;  /* 0x00000052ab527220 */ /* 0x000fe20000410000 */
[----:B------:R-:W-:Y:S01]  /*7320*/  FADD.FTZ R90, -R90, R131 ;  /* 0x000000835a5a7221 */ /* 0x000fe20000010100 */
[----:B------:R-:W-:Y:S01]  /*7330*/  FADD.FTZ R199, R199, R76 ;  /* 0x0000004cc7c77221 */ /* 0x000fe20000010000 */
[C---:B------:R-:W-:Y:S01]  /*7340*/  FMUL.FTZ R79, R171.reuse, R81 ;  /* 0x00000051ab4f7220 */ /* 0x040fe20000410000 */
[----:B------:R-:W-:Y:S01]  /*7350*/  FMUL.FTZ R148, R171, R187 ;  /* 0x000000bbab947220 */ /* 0x000fe20000410000 */
[----:B------:R-:W-:Y:S01]  /*7360*/  FFMA.FTZ R82, R78, R77, R82 ;  /* 0x0000004d4e527223 */ /* 0x000fe20000010052 */
[C---:B------:R-:W-:Y:S01]  /*7370*/  FMUL.FTZ R77, R133.reuse, -R90 ;  /* 0x8000005a854d7220 */ /* 0x040fe20000410000 */
[----:B------:R-:W-:Y:S01]  /*7380*/  FMUL.FTZ R133, R133, -R199 ;  /* 0x800000c785857220 */ /* 0x000fe20000410000 */
[----:B------:R-:W-:-:S02]  /*7390*/  HADD2.F32 R76, -RZ, R56.H0_H0 ;  /* 0x20000038ff4c7230 */ /* 0x000fc40000004100 */
[C---:B------:R-:W-:Y:S01]  /*73a0*/  FFMA.FTZ R150, R78.reuse, R187, R79 ;  /* 0x000000bb4e967223 */ /* 0x040fe2000001004f */
[----:B------:R-:W-:Y:S01]  /*73b0*/  FFMA.FTZ R148, R78, R81, -R148 ;  /* 0x000000514e947223 */ /* 0x000fe20000010894 */
[C---:B------:R-:W-:Y:S01]  /*73c0*/  FFMA.FTZ R78, R134.reuse, R199, -R77 ;  /* 0x000000c7864e7223 */ /* 0x040fe2000001084d */
[----:B------:R-:W-:Y:S01]  /*73d0*/  FFMA.FTZ R134, R134, R90, R133 ;  /* 0x0000005a86867223 */ /* 0x000fe20000010085 */
[----:B------:R-:W-:Y:S01]  /*73e0*/  FMUL.FTZ R79, R55, R76 ;  /* 0x0000004c374f7220 */ /* 0x000fe20000410000 */
[----:B------:R-:W-:Y:S01]  /*73f0*/  FMUL.FTZ R133, R83, R187 ;  /* 0x000000bb53857220 */ /* 0x000fe20000410000 */
[----:B------:R-:W-:Y:S01]  /*7400*/  FADD.FTZ R203, R203, R78 ;  /* 0x0000004ecbcb7221 */ /* 0x000fe20000010000 */
[----:B------:R-:W-:Y:S01]  /*7410*/  FADD.FTZ R201, -R201, R134 ;  /* 0x00000086c9c97221 */ /* 0x000fe20000010100 */
[C---:B------:R-:W-:Y:S01]  /*7420*/  FMUL.FTZ R171, R83.reuse, R81 ;  /* 0x0000005153ab7220 */ /* 0x040fe20000410000 */
[----:B------:R-:W-:Y:S01]  /*7430*/  FFMA.FTZ R78, R83, R169, R82 ;  /* 0x000000a9534e7223 */ /* 0x000fe20000010052 */
[C---:B------:R-:W-:Y:S01]  /*7440*/  FMUL.FTZ R173, R84.reuse, R173 ;  /* 0x000000ad54ad7220 */ /* 0x040fe20000410000 */
[----:B------:R-:W-:Y:S01]  /*7450*/  FMUL.FTZ R175, R84, R175 ;  /* 0x000000af54af7220 */ /* 0x000fe20000410000 */
[CC--:B------:R-:W-:Y:S01]  /*7460*/  FMUL.FTZ R80, R168.reuse, R186.reuse ;  /* 0x000000baa8507220 */ /* 0x0c0fe20000410000 */
[----:B------:R-:W-:Y:S01]  /*7470*/  FMUL.FTZ R83, R179, UR45 ;  /* 0x0000002db3537c20 */ /* 0x000fe20008410000 */
[-C--:B------:R-:W-:Y:S01]  /*7480*/  FFMA.FTZ R168, R168, -R79.reuse, R215 ;  /* 0x8000004fa8a87223 */ /* 0x080fe200000100d7 */
[----:B------:R-:W-:Y:S01]  /*7490*/  FFMA.FTZ R84, R166, -R79, R231 ;  /* 0x8000004fa6547223 */ /* 0x000fe200000100e7 */
[C---:B------:R-:W-:Y:S01]  /*74a0*/  FMUL.FTZ R82, R135.reuse, -R203 ;  /* 0x800000cb87527220 */ /* 0x040fe20000410000 */
[----:B------:R-:W-:Y:S01]  /*74b0*/  FMUL.FTZ R79, R135, -R201 ;  /* 0x800000c9874f7220 */ /* 0x000fe20000410000 */
[C---:B------:R-:W-:Y:S01]  /*74c0*/  FMUL.FTZ R86, R186.reuse, UR45 ;  /* 0x0000002dba567c20 */ /* 0x040fe20008410000 */
[----:B------:R-:W-:Y:S01]  /*74d0*/  FFMA.FTZ R85, R186, UR56, -R83 ;  /* 0x00000038ba557c23 */ /* 0x000fe20008010853 */
[----:B------:R-:W-:Y:S01]  /*74e0*/  FFMA.FTZ R77, R166, R179, R80 ;  /* 0x000000b3a64d7223 */ /* 0x000fe20000010050 */
[C---:B------:R-:W-:Y:S01]  /*74f0*/  FFMA.FTZ R81, R136.reuse, R201, R82 ;  /* 0x000000c988517223 */ /* 0x040fe20000010052 */
[----:B------:R-:W-:Y:S01]  /*7500*/  FFMA.FTZ R80, R136, R203, -R79 ;  /* 0x000000cb88507223 */ /* 0x000fe2000001084f */
[----:B------:R-:W-:Y:S01]  /*7510*/  FFMA.FTZ R83, R179, UR56, R86 ;  /* 0x00000038b3537c23 */ /* 0x000fe20008010056 */
[----:B------:R-:W-:Y:S01]  /*7520*/  FMUL.FTZ R86, R168, R85 ;  /* 0x00000055a8567220 */ /* 0x000fe20000410000 */
[----:B------:R-:W-:Y:S01]  /*7530*/  FADD.FTZ R204, -R204, R81 ;  /* 0x00000051cccc7221 */ /* 0x000fe20000010100 */
[----:B------:R-:W-:Y:S01]  /*7540*/  FMUL.FTZ R135, R55, R186 ;  /* 0x000000ba37877220 */ /* 0x000fe20000410000 */
[----:B------:R-:W-:-:S02]  /*7550*/  HADD2.F32 R79, -RZ, R63.H1_H1 ;  /* 0x3000003fff4f7230 */ /* 0x000fc40000004100 */
[----:B------:R-:W-:Y:S01]  /*7560*/  FADD.FTZ R205, R205, R80 ;  /* 0x00000050cdcd7221 */ /* 0x000fe20000010000 */
[----:B------:R-:W-:Y:S01]  /*7570*/  FFMA.FTZ R81, R84, R83, R86 ;  /* 0x0000005354517223 */ /* 0x000fe20000010056 */
[-C--:B------:R-:W-:Y:S01]  /*7580*/  FMUL.FTZ R83, R137, -R204.reuse ;  /* 0x800000cc89537220 */ /* 0x080fe20000410000 */
[----:B------:R-:W-:Y:S01]  /*7590*/  FMUL.FTZ R179, R55, R179 ;  /* 0x000000b337b37220 */ /* 0x000fe20000410000 */
[----:B------:R-:W-:Y:S01]  /*75a0*/  FMUL.FTZ R87, R168, R135 ;  /* 0x00000087a8577220 */ /* 0x000fe20000410000 */
[----:B------:R-:W-:Y:S01]  /*75b0*/  FMUL.FTZ R137, R137, -R205 ;  /* 0x800000cd89897220 */ /* 0x000fe20000410000 */
[----:B------:R-:W-:Y:S01]  /*75c0*/  FMUL.FTZ R82, R106, R79 ;  /* 0x0000004f6a527220 */ /* 0x000fe20000410000 */
[-C--:B------:R-:W-:Y:S01]  /*75d0*/  FMUL.FTZ R136, R168, R179.reuse ;  /* 0x000000b3a8887220 */ /* 0x080fe20000410000 */
[----:B------:R-:W-:Y:S01]  /*75e0*/  FFMA.FTZ R134, R84, R179, R87 ;  /* 0x000000b354867223 */ /* 0x000fe20000010057 */
[C---:B------:R-:W-:Y:S01]  /*75f0*/  FFMA.FTZ R137, R138.reuse, R204, R137 ;  /* 0x000000cc8a897223 */ /* 0x040fe20000010089 */
[-C--:B------:R-:W-:Y:S01]  /*7600*/  FFMA.FTZ R87, R167, -R82.reuse, R226 ;  /* 0x80000052a7577223 */ /* 0x080fe200000100e2 */
[----:B------:R-:W-:Y:S01]  /*7610*/  FFMA.FTZ R85, R165, -R82, R212 ;  /* 0x80000052a5557223 */ /* 0x000fe200000100d4 */
        /* <DEDUP_REMOVED lines=8> */
[-C--:B------:R-:W-:Y:S01]  /*76a0*/  FMUL.FTZ R139, R139, -R207.reuse ;  /* 0x800000cf8b8b7220 */ /* 0x080fe20000410000 */
[----:B------:R-:W-:Y:S01]  /*76b0*/  FMUL.FTZ R89, R87, R84 ;  /* 0x0000005457597220 */ /* 0x000fe20000410000 */
[----:B------:R-:W-:Y:S01]  /*76c0*/  FFMA.FTZ R84, R140, R207, -R83 ;  /* 0x000000cf8c547223 */ /* 0x000fe20000010853 */
[----:B------:R-:W-:Y:S01]  /*76d0*/  FMUL.FTZ R166, R106, R95 ;  /* 0x0000005f6aa67220 */ /* 0x000fe20000410000 */
[----:B------:R-:W-:Y:S01]  /*76e0*/  FMUL.FTZ R82, R184, UR45 ;  /* 0x0000002db8527c20 */ /* 0x000fe20008410000 */
[----:B------:R-:W-:Y:S01]  /*76f0*/  FFMA.FTZ R83, R140, R206, R139 ;  /* 0x000000ce8c537223 */ /* 0x000fe2000001008b */
[----:B------:R-:W-:Y:S01]  /*7700*/  FADD.FTZ R209, R209, R84 ;  /* 0x00000054d1d17221 */ /* 0x000fe20000010000 */
[--C-:B------:R-:W-:Y:S01]  /*7710*/  HADD2.F32 R132, -RZ, R60.reuse.H0_H0 ;  /* 0x2000003cff847230 */ /* 0x100fe20000004100 */
[----:B------:R-:W-:Y:S01]  /*7720*/  SHF.L.U32 R84, R119, 0x5, RZ ;  /* 0x0000000577547819 */ /* 0x000fe200000006ff */
[C---:B------:R-:W-:Y:S01]  /*7730*/  FMUL.FTZ R86, R87.reuse, R138 ;  /* 0x0000008a57567220 */ /* 0x040fe20000410000 */
[----:B------:R-:W-:Y:S01]  /*7740*/  FMUL.FTZ R87, R87, R166 ;  /* 0x000000a657577220 */ /* 0x000fe20000410000 */
[----:B------:R-:W-:Y:S01]  /*7750*/  FFMA.FTZ R82, R95, UR56, R82 ;  /* 0x000000385f527c23 */ /* 0x000fe20008010052 */
[----:B------:R-:W-:Y:S01]  /*7760*/  FADD.FTZ R208, -R208, R83 ;  /* 0x00000053d0d07221 */ /* 0x000fe20000010100 */
[----:B------:R-:W-:Y:S01]  /*7770*/  IADD3 R83, R84, 0x1, RZ ;  /* 0x0000000154537810 */ /* 0x000fe20007ffe0ff */
[----:B------:R-:W-:Y:S01]  /*7780*/  FMUL.FTZ R129, R111, R132 ;  /* 0x000000846f817220 */ /* 0x000fe20000410000 */
[----:B------:R-:W-:-:S02]  /*7790*/  HADD2.F32 R131, -RZ, R60.H1_H1 ;  /* 0x3000003cff837230 */ /* 0x000fc40000004100 */
[C---:B------:R-:W-:Y:S01]  /*77a0*/  FFMA.FTZ R139, R85.reuse, R138, -R87 ;  /* 0x0000008a558b7223 */ /* 0x040fe20000010857 */
[C---:B------:R-:W-:Y:S01]  /*77b0*/  FFMA.FTZ R137, R85.reuse, R166, R86 ;  /* 0x000000a655897223 */ /* 0x040fe20000010056 */
[----:B------:R-:W-:Y:S01]  /*77c0*/  FFMA.FTZ R82, R85, R82, R89 ;  /* 0x0000005255527223 */ /* 0x000fe20000010059 */
[----:B------:R-:W-:Y:S01]  /*77d0*/  IADD3 R87, R84, 0x3, RZ ;  /* 0x0000000354577810 */ /* 0x000fe20007ffe0ff */
[-C--:B------:R-:W-:Y:S01]  /*77e0*/  FFMA.FTZ R130, R102, -R129.reuse, R213 ;  /* 0x8000008166827223 */ /* 0x080fe200000100d5 */
[----:B------:R-:W-:Y:S01]  /*77f0*/  IADD3 R85, R84, 0x2, RZ ;  /* 0x0000000254557810 */ /* 0x000fe20007ffe0ff */
[----:B------:R-:W-:Y:S01]  /*7800*/  FFMA.FTZ R129, R152, -R129, R97 ;  /* 0x8000008198817223 */ /* 0x000fe20000010061 */
[-C--:B------:R-:W-:Y:S01]  /*7810*/  LEA.HI.SX32 R89, R83, R84.reuse, 0x1b ;  /* 0x0000005453597211 */ /* 0x080fe200078fdaff */
[----:B------:R-:W-:Y:S01]  /*7820*/  FMUL.FTZ R83, R111, R209 ;  /* 0x000000d16f537220 */ /* 0x000fe20000410000 */
[----:B------:R-:W-:Y:S01]  /*7830*/  FMUL.FTZ R126, R112, R131 ;  /* 0x00000083707e7220 */ /* 0x000fe20000410000 */
[----:B------:R-:W-:Y:S01]  /*7840*/  LEA.HI.SX32 R247, R87, R84, 0x1b ;  /* 0x0000005457f77211 */ /* 0x000fe200078fdaff */
[----:B------:R-:W-:Y:S01]  /*7850*/  FMUL.FTZ R80, R167, R184 ;  /* 0x000000b8a7507220 */ /* 0x000fe20000410000 */
[----:B------:R-:W-:Y:S01]  /*7860*/  LEA.HI.SX32 R101, R85, R84, 0x1b ;  /* 0x0000005455657211 */ /* 0x000fe200078fdaff */
[----:B------:R-:W-:Y:S01]  /*7870*/  FMUL.FTZ R85, R111, R208 ;  /* 0x000000d06f557220 */ /* 0x000fe20000410000 */
[----:B------:R-:W-:Y:S01]  /*7880*/  LEA.HI.SX32 R87, R84, R84, 0x1b ;  /* 0x0000005454577211 */ /* 0x000fe200078fdaff */
[----:B------:R-:W-:Y:S01]  /*7890*/  FMUL.FTZ R84, R129, R83 ;  /* 0x0000005381547220 */ /* 0x000fe20000410000 */
[----:B------:R-:W-:Y:S01]  /*78a0*/  FFMA.FTZ R127, R155, -R126, R210 ;  /* 0x8000007e9b7f7223 */ /* 0x000fe200000100d2 */
[----:B------:R-:W-:Y:S01]  /*78b0*/  FMUL.FTZ R86, R112, R207 ;  /* 0x000000cf70567220 */ /* 0x000fe20000410000 */
[----:B------:R-:W-:Y:S01]  /*78c0*/  FFMA.FTZ R80, R165, R95, R80 ;  /* 0x0000005fa5507223 */ /* 0x000fe20000010050 */
[----:B------:R-:W-:Y:S01]  /*78d0*/  LEA R244, R87, R116, 0x2 ;  /* 0x0000007457f47211 */ /* 0x000fe200078e10ff */
[----:B------:R-:W-:-:S02]  /*78e0*/  HADD2.F32 R128, -RZ, R61.H0_H0 ;  /* 0x2000003dff807230 */ /* 0x000fc40000004100 */
[-C--:B------:R-:W-:Y:S01]  /*78f0*/  FMUL.FTZ R87, R129, R85.reuse ;  /* 0x0000005581577220 */ /* 0x080fe20000410000 */
[-C--:B------:R-:W-:Y:S01]  /*7900*/  FMUL.FTZ R95, R132, R85.reuse ;  /* 0x00000055845f7220 */ /* 0x080fe20000410000 */
[----:B------:R-:W-:Y:S01]  /*7910*/  FFMA.FTZ R84, R130, R85, -R84 ;  /* 0x0000005582547223 */ /* 0x000fe20000010854 */
[----:B------:R-:W-:Y:S01]  /*7920*/  FMUL.FTZ R88, R112, R206 ;  /* 0x000000ce70587220 */ /* 0x000fe20000410000 */
[----:B------:R-:W-:Y:S01]  /*7930*/  FFMA.FTZ R126, R153, -R126, R96 ;  /* 0x8000007e997e7223 */ /* 0x000fe20000010060 */
[----:B------:R-:W-:Y:S01]  /*7940*/  FMUL.FTZ R85, R127, R86 ;  /* 0x000000567f557220 */ /* 0x000fe20000410000 */
[----:B------:R-:W-:Y:S01]  /*7950*/  LEA R248, R89, R116, 0x2 ;  /* 0x0000007459f87211 */ /* 0x000fe200078e10ff */
[-C--:B------:R-:W-:Y:S01]  /*7960*/  FMUL.FTZ R89, R132, R83.reuse ;  /* 0x0000005384597220 */ /* 0x080fe20000410000 */
[----:B------:R-:W-:Y:S01]  /*7970*/  FFMA.FTZ R87, R130, R83, R87 ;  /* 0x0000005382577223 */ /* 0x000fe20000010057 */
[----:B------:R-:W-:Y:S02]  /*7980*/  HADD2.F32 R123, -RZ, R61.H1_H1 ;  /* 0x3000003dff7b7230 */ /* 0x000fe40000004100 */
[----:B------:R-:W-:Y:S01]  /*7990*/  FMUL.FTZ R120, R109, R128 ;  /* 0x000000806d787220 */ /* 0x000fe20000410000 */
[-C--:B------:R-:W-:Y:S01]  /*79a0*/  FMUL.FTZ R83, R127, R88.reuse ;  /* 0x000000587f537220 */ /* 0x080fe20000410000 */
[----:B------:R-:W-:Y:S01]  /*79b0*/  FFMA.FTZ R85, R126, R88, -R85 ;  /* 0x000000587e557223 */ /* 0x000fe20000010855 */
[----:B------:R-:W-:Y:S01]  /*79c0*/  FADD.FTZ R84, RZ, R84 ;  /* 0x00000054ff547221 */ /* 0x000fe20000010000 */
[----:B------:R0:W-:Y:S01]  /*79d0*/  STS [R244+0x4200], R89 ;  /* 0x00420059f4007388 */ /* 0x0001e20000000800 */
[----:B------:R-:W-:Y:S01]  /*79e0*/  LEA R246, R101, R116, 0x2 ;  /* 0x0000007465f67211 */ /* 0x000fe200078e10ff */
[----:B------:R-:W-:Y:S01]  /*79f0*/  FFMA.FTZ R122, R154, -R120, R217 ;  /* 0x800000789a7a7223 */ /* 0x000fe200000100d9 */
[----:B------:R-:W-:Y:S01]  /*7a00*/  FFMA.FTZ R100, R126, R86, R83 ;  /* 0x000000567e647223 */ /* 0x000fe20000010053 */
[----:B------:R-:W-:Y:S01]  /*7a10*/  FADD.FTZ R87, RZ, R87 ;  /* 0x00000057ff577221 */ /* 0x000fe20000010000 */
[----:B------:R-:W-:Y:S01]  /*7a20*/  FADD.FTZ R84, R84, R85 ;  /* 0x0000005554547221 */ /* 0x000fe20000010000 */
[----:B------:R-:W-:Y:S01]  /*7a30*/  FMUL.FTZ R101, R110, R123 ;  /* 0x0000007b6e657220 */ /* 0x000fe20000410000 */
[----:B------:R-:W-:Y:S01]  /*7a40*/  FFMA.FTZ R120, R156, -R120, R99 ;  /* 0x800000789c787223 */ /* 0x000fe20000010063 */
[C---:B------:R-:W-:Y:S01]  /*7a50*/  FMUL.FTZ R85, R109.reuse, R205 ;  /* 0x000000cd6d557220 */ /* 0x040fe20000410000 */
[----:B------:R1:W-:Y:S01]  /*7a60*/  STS [R248+0x4204], R95 ;  /* 0x0042045ff8007388 */ /* 0x0003e20000000800 */
[----:B0-----:R-:W-:Y:S01]  /*7a70*/  FMUL.FTZ R89, R109, R204 ;  /* 0x000000cc6d597220 */ /* 0x001fe20000410000 */
[----:B------:R-:W-:Y:S01]  /*7a80*/  FMUL.FTZ R83, R131, R86 ;  /* 0x0000005683537220 */ /* 0x000fe20000410000 */
[----:B------:R-:W-:Y:S01]  /*7a90*/  FADD.FTZ R87, R87, R100 ;  /* 0x0000006457577221 */ /* 0x000fe20000010000 */
[-C--:B------:R-:W-:Y:S01]  /*7aa0*/  FFMA.FTZ R103, R157, -R101.reuse, R98 ;  /* 0x800000659d677223 */ /* 0x080fe20000010062 */
[----:B------:R-:W-:Y:S01]  /*7ab0*/  FFMA.FTZ R101, R159, -R101, R214 ;  /* 0x800000659f657223 */ /* 0x000fe200000100d6 */
[----:B------:R-:W-:Y:S01]  /*7ac0*/  FMUL.FTZ R170, R110, R201 ;  /* 0x000000c96eaa7220 */ /* 0x000fe20000410000 */
[----:B------:R-:W-:Y:S01]  /*7ad0*/  FMUL.FTZ R100, R120, R85 ;  /* 0x0000005578647220 */ /* 0x000fe20000410000 */
[----:B------:R0:W-:Y:S01]  /*7ae0*/  STS [R246+0x4208], R83 ;  /* 0x00420853f6007388 */ /* 0x0001e20000000800 */
[----:B------:R-:W-:Y:S01]  /*7af0*/  FMUL.FTZ R168, R110, R203 ;  /* 0x000000cb6ea87220 */ /* 0x000fe20000410000 */
[----:B-1----:R-:W-:Y:S01]  /*7b00*/  FMUL.FTZ R95, R120, R89 ;  /* 0x00000059785f7220 */ /* 0x002fe20000410000 */
[----:B------:R-:W-:Y:S01]  /*7b10*/  FMUL.FTZ R140, R101, R170 ;  /* 0x000000aa658c7220 */ /* 0x000fe20000410000 */
[----:B------:R-:W-:Y:S01]  /*7b20*/  LEA R247, R247, R116, 0x2 ;  /* 0x00000074f7f77211 */ /* 0x000fe200078e10ff */
[----:B------:R-:W-:Y:S01]  /*7b30*/  FMUL.FTZ R88, R131, R88 ;  /* 0x0000005883587220 */ /* 0x000fe20000410000 */
[-C--:B------:R-:W-:Y:S01]  /*7b40*/  FFMA.FTZ R86, R122, R85.reuse, R95 ;  /* 0x000000557a567223 */ /* 0x080fe2000001005f */
[C---:B------:R-:W-:Y:S01]  /*7b50*/  FMUL.FTZ R85, R128.reuse, R85 ;  /* 0x0000005580557220 */ /* 0x040fe20000410000 */
[-C--:B------:R-:W-:Y:S01]  /*7b60*/  FMUL.FTZ R165, R128, R89.reuse ;  /* 0x0000005980a57220 */ /* 0x080fe20000410000 */
[-C--:B------:R-:W-:Y:S01]  /*7b70*/  FMUL.FTZ R181, R123, R168.reuse ;  /* 0x000000a87bb57220 */ /* 0x080fe20000410000 */
[----:B0-----:R-:W-:Y:S01]  /*7b80*/  FFMA.FTZ R83, R122, R89, -R100 ;  /* 0x000000597a537223 */ /* 0x001fe20000010864 */
[----:B------:R-:W-:Y:S01]  /*7b90*/  FADD.FTZ R86, R87, R86 ;  /* 0x0000005657567221 */ /* 0x000fe20000010000 */
[----:B------:R-:W-:Y:S01]  /*7ba0*/  FFMA.FTZ R87, R103, R168, R140 ;  /* 0x000000a867577223 */ /* 0x000fe2000001008c */
[----:B------:R-:W-:-:S02]  /*7bb0*/  HADD2.F32 R100, -RZ, R62.H0_H0 ;  /* 0x2000003eff647230 */ /* 0x000fc40000004100 */
[----:B------:R-:W-:Y:S01]  /*7bc0*/  FADD.FTZ R83, R84, R83 ;  /* 0x0000005354537221 */ /* 0x000fe20000010000 */
[----:B------:R-:W-:Y:S01]  /*7bd0*/  FMUL.FTZ R84, R101, R168 ;  /* 0x000000a865547220 */ /* 0x000fe20000410000 */
[----:B------:R-:W-:Y:S01]  /*7be0*/  FADD.FTZ R140, R86, R87 ;  /* 0x00000057568c7221 */ /* 0x000fe20000010000 */
[C---:B------:R-:W-:Y:S01]  /*7bf0*/  FMUL.FTZ R86, R107.reuse, R90 ;  /* 0x0000005a6b567220 */ /* 0x040fe20000410000 */
[----:B------:R-:W-:Y:S01]  /*7c00*/  FMUL.FTZ R87, R107, R100 ;  /* 0x000000646b577220 */ /* 0x000fe20000410000 */
[----:B------:R-:W-:Y:S01]  /*7c10*/  FFMA.FTZ R84, R103, R170, -R84 ;  /* 0x000000aa67547223 */ /* 0x000fe20000010854 */
[----:B------:R-:W-:Y:S01]  /*7c20*/  HADD2.F32 R89, -RZ, R62.H1_H1 ;  /* 0x3000003eff597230 */ /* 0x000fe20000004100 */
[----:B------:R0:W-:Y:S01]  /*7c30*/  STS [R247+0x420c], R88 ;  /* 0x00420c58f7007388 */ /* 0x0001e20000000800 */
[----:B------:R-:W-:Y:S01]  /*7c40*/  FFMA.FTZ R95, R160, -R87, R125 ;  /* 0x80000057a05f7223 */ /* 0x000fe2000001007d */
[----:B------:R-:W-:Y:S01]  /*7c50*/  FADD.FTZ R167, R83, R84 ;  /* 0x0000005453a77221 */ /* 0x000fe20000010000 */
[----:B------:R-:W-:Y:S01]  /*7c60*/  FMUL.FTZ R84, R107, R199 ;  /* 0x000000c76b547220 */ /* 0x000fe20000410000 */
[----:B------:R-:W-:Y:S01]  /*7c70*/  FFMA.FTZ R87, R158, -R87, R219 ;  /* 0x800000579e577223 */ /* 0x000fe200000100db */
[C---:B------:R-:W-:Y:S01]  /*7c80*/  FMUL.FTZ R168, R95.reuse, R86 ;  /* 0x000000565fa87220 */ /* 0x040fe20000410000 */
[----:B------:R1:W-:Y:S01]  /*7c90*/  STS [R244+0x4210], R85 ;  /* 0x00421055f4007388 */ /* 0x0003e20000000800 */
[----:B------:R-:W-:Y:S01]  /*7ca0*/  FMUL.FTZ R83, R95, R84 ;  /* 0x000000545f537220 */ /* 0x000fe20000410000 */
[----:B------:R-:W-:Y:S01]  /*7cb0*/  FMUL.FTZ R183, R123, R170 ;  /* 0x000000aa7bb77220 */ /* 0x000fe20000410000 */
[----:B------:R-:W-:Y:S01]  /*7cc0*/  FMUL.FTZ R185, R100, R86 ;  /* 0x0000005664b97220 */ /* 0x000fe20000410000 */
[----:B0-----:R-:W-:Y:S01]  /*7cd0*/  HADD2.F32 R88, -RZ, R63.H0_H0 ;  /* 0x2000003fff587230 */ /* 0x001fe20000004100 */
[----:B------:R0:W-:Y:S01]  /*7ce0*/  STS [R244+0x4214], R165 ;  /* 0x004214a5f4007388 */ /* 0x0001e20000000800 */
[C---:B------:R-:W-:Y:S01]  /*7cf0*/  FMUL.FTZ R172, R108.reuse, R92 ;  /* 0x0000005c6cac7220 */ /* 0x040fe20000410000 */
[C---:B------:R-:W-:Y:S01]  /*7d00*/  FMUL.FTZ R189, R105.reuse, R94 ;  /* 0x0000005e69bd7220 */ /* 0x040fe20000410000 */
[C---:B------:R-:W-:Y:S01]  /*7d10*/  FMUL.FTZ R170, R108.reuse, R91 ;  /* 0x0000005b6caa7220 */ /* 0x040fe20000410000 */
[----:B------:R2:W-:Y:S01]  /*7d20*/  STS [R244+0x4218], R181 ;  /* 0x004218b5f4007388 */ /* 0x0005e20000000800 */
[----:B-1----:R-:W-:Y:S01]  /*7d30*/  FMUL.FTZ R85, R108, R89 ;  /* 0x000000596c557220 */ /* 0x002fe20000410000 */
[----:B------:R-:W-:Y:S01]  /*7d40*/  FMUL.FTZ R187, R105, R93 ;  /* 0x0000005d69bb7220 */ /* 0x000fe20000410000 */
[----:B------:R-:W-:Y:S01]  /*7d50*/  FMUL.FTZ R195, R79, R138 ;  /* 0x0000008a4fc37220 */ /* 0x000fe20000410000 */
[----:B------:R1:W-:Y:S01]  /*7d60*/  STS [R244+0x421c], R183 ;  /* 0x00421cb7f4007388 */ /* 0x0003e20000000800 */
[----:B------:R-:W-:Y:S01]  /*7d70*/  FMUL.FTZ R179, R76, R179 ;  /* 0x000000b34cb37220 */ /* 0x000fe20000410000 */
[C---:B0-----:R-:W-:Y:S01]  /*7d80*/  FFMA.FTZ R165, R87.reuse, R84, R168 ;  /* 0x0000005457a57223 */ /* 0x041fe200000100a8 */
[----:B------:R-:W-:Y:S01]  /*7d90*/  FFMA.FTZ R168, R87, R86, -R83 ;  /* 0x0000005657a87223 */ /* 0x000fe20000010853 */
[----:B------:R-:W-:Y:S01]  /*7da0*/  FMUL.FTZ R83, R105, R88 ;  /* 0x0000005869537220 */ /* 0x000fe20000410000 */
[-C--:B------:R-:W-:Y:S01]  /*7db0*/  FFMA.FTZ R86, R161, -R85.reuse, R124 ;  /* 0x80000055a1567223 */ /* 0x080fe2000001007c */
[----:B--2---:R-:W-:Y:S01]  /*7dc0*/  FMUL.FTZ R181, R100, R84 ;  /* 0x0000005464b57220 */ /* 0x004fe20000410000 */
[----:B------:R-:W-:Y:S01]  /*7dd0*/  FFMA.FTZ R85, R163, -R85, R222 ;  /* 0x80000055a3557223 */ /* 0x000fe200000100de */
[-C--:B------:R-:W-:Y:S01]  /*7de0*/  FFMA.FTZ R84, R162, -R83.reuse, R229 ;  /* 0x80000053a2547223 */ /* 0x080fe200000100e5 */
[----:B------:R-:W-:Y:S01]  /*7df0*/  FFMA.FTZ R83, R164, -R83, R211 ;  /* 0x80000053a4537223 */ /* 0x000fe200000100d3 */
[----:B------:R-:W-:Y:S01]  /*7e00*/  FADD.FTZ R140, R140, R165 ;  /* 0x000000a58c8c7221 */ /* 0x000fe20000010000 */
[----:B-1----:R-:W-:Y:S01]  /*7e10*/  FMUL.FTZ R183, R85, R172 ;  /* 0x000000ac55b77220 */ /* 0x002fe20000410000 */
[----:B------:R0:W-:Y:S01]  /*7e20*/  STS [R244+0x4220], R181 ;  /* 0x004220b5f4007388 */ /* 0x0001e20000000800 */
[C---:B------:R-:W-:Y:S01]  /*7e30*/  FMUL.FTZ R191, R83.reuse, R189 ;  /* 0x000000bd53bf7220 */ /* 0x040fe20000410000 */
[-C--:B------:R-:W-:Y:S01]  /*7e40*/  FMUL.FTZ R193, R88, R187.reuse ;  /* 0x000000bb58c17220 */ /* 0x080fe20000410000 */
[-C--:B------:R-:W-:Y:S01]  /*7e50*/  FFMA.FTZ R183, R86, R170.reuse, R183 ;  /* 0x000000aa56b77223 */ /* 0x080fe200000100b7 */
[----:B------:R1:W-:Y:S01]  /*7e60*/  STS [R244+0x4224], R185 ;  /* 0x004224b9f4007388 */ /* 0x0003e20000000800 */
[-C--:B------:R-:W-:Y:S01]  /*7e70*/  FFMA.FTZ R191, R84, R187.reuse, R191 ;  /* 0x000000bb54bf7223 */ /* 0x080fe200000100bf */
[----:B------:R-:W-:Y:S01]  /*7e80*/  FMUL.FTZ R187, R83, R187 ;  /* 0x000000bb53bb7220 */ /* 0x000fe20000410000 */
[----:B------:R-:W-:Y:S01]  /*7e90*/  FADD.FTZ R167, R167, R168 ;  /* 0x000000a8a7a77221 */ /* 0x000fe20000010000 */
[----:B------:R-:W-:Y:S01]  /*7ea0*/  FADD.FTZ R140, R140, R183 ;  /* 0x000000b78c8c7221 */ /* 0x000fe20000010000 */
[----:B------:R-:W-:Y:S01]  /*7eb0*/  FMUL.FTZ R135, R76, R135 ;  /* 0x000000874c877220 */ /* 0x000fe20000410000 */
[-C--:B0-----:R-:W-:Y:S01]  /*7ec0*/  FMUL.FTZ R181, R85, R170.reuse ;  /* 0x000000aa55b57220 */ /* 0x081fe20000410000 */
[----:B------:R-:W-:Y:S01]  /*7ed0*/  STS [R244+0x4230], R193 ;  /* 0x004230c1f4007388 */ /* 0x000fe20000000800 */
[----:B------:R-:W-:Y:S01]  /*7ee0*/  FADD.FTZ R140, R140, R191 ;  /* 0x000000bf8c8c7221 */ /* 0x000fe20000010000 */
[----:B------:R-:W-:Y:S01]  /*7ef0*/  IADD3 R138, R119, 0x180, RZ ;  /* 0x00000180778a7810 */ /* 0x000fe20007ffe0ff */
[C---:B-1----:R-:W-:Y:S01]  /*7f00*/  FMUL.FTZ R185, R89.reuse, R170 ;  /* 0x000000aa59b97220 */ /* 0x042fe20000410000 */
[-C--:B------:R-:W-:Y:S01]  /*7f10*/  FFMA.FTZ R170, R86, R172.reuse, -R181 ;  /* 0x000000ac56aa7223 */ /* 0x080fe200000108b5 */
[----:B------:R-:W-:Y:S01]  /*7f20*/  FMUL.FTZ R181, R89, R172 ;  /* 0x000000ac59b57220 */ /* 0x000fe20000410000 */
[-C--:B------:R-:W-:Y:S01]  /*7f30*/  FFMA.FTZ R172, R84, R189.reuse, -R187 ;  /* 0x000000bd54ac7223 */ /* 0x080fe200000108bb */
[----:B------:R-:W-:Y:S01]  /*7f40*/  FADD.FTZ R137, R140, R137 ;  /* 0x000000898c897221 */ /* 0x000fe20000010000 */
[----:B------:R-:W-:Y:S01]  /*7f50*/  FADD.FTZ R167, R167, R170 ;  /* 0x000000aaa7a77221 */ /* 0x000fe20000010000 */
[----:B------:R-:W-:Y:S01]  /*7f60*/  FMUL.FTZ R189, R88, R189 ;  /* 0x000000bd58bd7220 */ /* 0x000fe20000410000 */
[----:B------:R-:W-:Y:S01]  /*7f70*/  FMUL.FTZ R187, R79, R166 ;  /* 0x000000a64fbb7220 */ /* 0x000fe20000410000 */
[----:B------:R-:W-:Y:S01]  /*7f80*/  FADD.FTZ R137, R137, R134 ;  /* 0x0000008689897221 */ /* 0x000fe20000010000 */
[----:B------:R-:W-:Y:S01]  /*7f90*/  FADD.FTZ R172, R167, R172 ;  /* 0x000000aca7ac7221 */ /* 0x000fe20000010000 */
[----:B------:R-:W-:Y:S01]  /*7fa0*/  STS [R244+0x4228], R185 ;  /* 0x004228b9f4007388 */ /* 0x000fe20000000800 */
[----:B------:R-:W-:Y:S01]  /*7fb0*/  IADD3 R140, R119, 0x280, RZ ;  /* 0x00000280778c7810 */ /* 0x000fe20007ffe0ff */
[----:B------:R-:W-:Y:S01]  /*7fc0*/  FADD.FTZ R137, R137, R150 ;  /* 0x0000009689897221 */ /* 0x000fe20000010000 */
[----:B------:R-:W-:Y:S01]  /*7fd0*/  FADD.FTZ R139, R172, R139 ;  /* 0x0000008bac8b7221 */ /* 0x000fe20000010000 */
[----:B------:R-:W-:Y:S01]  /*7fe0*/  STS [R244+0x422c], R181 ;  /* 0x00422cb5f4007388 */ /* 0x000fe20000000800 */
[----:B------:R-:W-:Y:S01]  /*7ff0*/  FFMA.FTZ R36, R51, R174, R36 ;  /* 0x000000ae33247223 */ /* 0x000fe20000010024 */
[----:B------:R-:W-:Y:S01]  /*8000*/  FADD.FTZ R137, R137, R146 ;  /* 0x0000009289897221 */ /* 0x000fe20000010000 */
[----:B------:R-:W-:Y:S01]  /*8010*/  FADD.FTZ R139, R139, R136 ;  /* 0x000000888b8b7221 */ /* 0x000fe20000010000 */
[----:B------:R-:W-:Y:S01]  /*8020*/  STS [R244+0x4234], R189 ;  /* 0x004234bdf4007388 */ /* 0x000fe20000000800 */
[----:B------:R-:W-:Y:S01]  /*8030*/  IADD3 R146, R119, 0x480, RZ ;  /* 0x0000048077927810 */ /* 0x000fe20007ffe0ff */
[----:B------:R-:W-:Y:S01]  /*8040*/  FADD.FTZ R250, R137, R144 ;  /* 0x0000009089fa7221 */ /* 0x000fe20000010000 */
[----:B------:R-:W-:Y:S01]  /*8050*/  FADD.FTZ R148, R139, R148 ;  /* 0x000000948b947221 */ /* 0x000fe20000010000 */
[----:B------:R-:W-:Y:S01]  /*8060*/  STS [R244+0x4238], R187 ;  /* 0x004238bbf4007388 */ /* 0x000fe20000000800 */
[----:B------:R-:W-:Y:S01]  /*8070*/  IADD3 R144, R119, 0x400, RZ ;  /* 0x0000040077907810 */ /* 0x000fe20007ffe0ff */
[----:B------:R-:W-:Y:S01]  /*8080*/  FFMA.FTZ R34, R49, R178, R34 ;  /* 0x000000b231227223 */ /* 0x000fe20000010022 */
[----:B------:R-:W-:Y:S01]  /*8090*/  FADD.FTZ R251, R148, R251 ;  /* 0x000000fb94fb7221 */ /* 0x000fe20000010000 */
[----:B------:R-:W-:Y:S01]  /*80a0*/  STS [R244+0x423c], R195 ;  /* 0x00423cc3f4007388 */ /* 0x000fe20000000800 */
[----:B------:R-:W-:Y:S01]  /*80b0*/  IADD3 R134, R119, 0x80, RZ ;  /* 0x0000008077867810 */ /* 0x000fe20007ffe0ff */
[----:B------:R-:W-:Y:S01]  /*80c0*/  FADD.FTZ R22, R75, R22 ;  /* 0x000000164b167221 */ /* 0x000fe20000010000 */
[C---:B------:R-:W-:Y:S01]  /*80d0*/  IADD3 R148, R119.reuse, 0x500, RZ ;  /* 0x0000050077947810 */ /* 0x040fe20007ffe0ff */
[----:B------:R-:W-:Y:S01]  /*80e0*/  STS [R244+0x4240], R179 ;  /* 0x004240b3f4007388 */ /* 0x000fe20000000800 */
[----:B------:R-:W-:Y:S01]  /*80f0*/  IADD3 R150, R119, 0x580, RZ ;  /* 0x0000058077967810 */ /* 0x000fe20007ffe0ff */
[----:B------:R-:W-:Y:S01]  /*8100*/  FADD.FTZ R74, R251, R74 ;  /* 0x0000004afb4a7221 */ /* 0x000fe20000010000 */
[C---:B------:R-:W-:Y:S01]  /*8110*/  IADD3 R166, R119.reuse, 0x600, RZ ;  /* 0x0000060077a67810 */ /* 0x040fe20007ffe0ff */
[----:B------:R0:W-:Y:S01]  /*8120*/  STS [R244+0x4244], R135 ;  /* 0x00424487f4007388 */ /* 0x0001e20000000800 */
[C---:B------:R-:W-:Y:S01]  /*8130*/  IADD3 R168, R119.reuse, 0x680, RZ ;  /* 0x0000068077a87810 */ /* 0x040fe20007ffe0ff */
[----:B------:R-:W-:Y:S01]  /*8140*/  FADD.FTZ R75, R250, R72 ;  /* 0x00000048fa4b7221 */ /* 0x000fe20000010000 */
[C---:B------:R-:W-:Y:S01]  /*8150*/  IADD3 R170, R119.reuse, 0x700, RZ ;  /* 0x0000070077aa7810 */ /* 0x040fe20007ffe0ff */
[----:B------:R-:W-:Y:S01]  /*8160*/  STS [R244+0x4248], R133 ;  /* 0x00424885f4007388 */ /* 0x000fe20000000800 */
[C---:B------:R-:W-:Y:S01]  /*8170*/  IADD3 R172, R119.reuse, 0x780, RZ ;  /* 0x0000078077ac7810 */ /* 0x040fe20007ffe0ff */
[----:B------:R-:W-:Y:S01]  /*8180*/  FADD.FTZ R74, R74, R73 ;  /* 0x000000494a4a7221 */ /* 0x000fe20000010000 */
[C---:B------:R-:W-:Y:S01]  /*8190*/  IADD3 R174, R119.reuse, 0x800, RZ ;  /* 0x0000080077ae7810 */ /* 0x040fe20007ffe0ff */
[----:B------:R-:W-:Y:S01]  /*81a0*/  STS [R244+0x424c], R171 ;  /* 0x00424cabf4007388 */ /* 0x000fe20000000800 */
[----:B------:R-:W-:Y:S01]  /*81b0*/  IADD3 R136, R119, 0x100, RZ ;  /* 0x0000010077887810 */ /* 0x000fe20007ffe0ff */
[----:B------:R-:W-:Y:S01]  /*81c0*/  FADD.FTZ R75, R75, R70 ;  /* 0x000000464b4b7221 */ /* 0x000fe20000010000 */
[C---:B------:R-:W-:Y:S01]  /*81d0*/  IADD3 R176, R119.reuse, 0x880, RZ ;  /* 0x0000088077b07810 */ /* 0x040fe20007ffe0ff */
[----:B------:R-:W-:Y:S01]  /*81e0*/  STS [R244+0x4250], R173 ;  /* 0x004250adf4007388 */ /* 0x000fe20000000800 */
[----:B------:R-:W-:Y:S01]  /*81f0*/  IADD3 R178, R119, 0x900, RZ ;  /* 0x0000090077b27810 */ /* 0x000fe20007ffe0ff */
[----:B------:R-:W-:Y:S01]  /*8200*/  FFMA.FTZ R210, -R15, R210, -RZ ;  /* 0x000000d20fd27223 */ /* 0x000fe200000109ff */
[C---:B------:R-:W-:Y:S01]  /*8210*/  IADD3 R180, R119.reuse, 0x980, RZ ;  /* 0x0000098077b47810 */ /* 0x040fe20007ffe0ff */
[----:B------:R-:W-:Y:S01]  /*8220*/  STS [R244+0x4254], R175 ;  /* 0x004254aff4007388 */ /* 0x000fe20000000800 */
[C---:B------:R-:W-:Y:S01]  /*8230*/  IADD3 R184, R119.reuse, 0xa80, RZ ;  /* 0x00000a8077b87810 */ /* 0x040fe20007ffe0ff */
[----:B------:R-:W-:Y:S01]  /*8240*/  FFMA.FTZ R81, R76, R77, R81 ;  /* 0x0000004d4c517223 */ /* 0x000fe20000010051 */
[C---:B------:R-:W-:Y:S01]  /*8250*/  IADD3 R186, R119.reuse, 0xb00, RZ ;  /* 0x00000b0077ba7810 */ /* 0x040fe20007ffe0ff */
[----:B------:R-:W-:Y:S01]  /*8260*/  STS [R244+0x4258], R151 ;  /* 0x00425897f4007388 */ /* 0x000fe20000000800 */
[----:B------:R-:W-:Y:S01]  /*8270*/  IADD3 R188, R119, 0xb80, RZ ;  /* 0x00000b8077bc7810 */ /* 0x000fe20007ffe0ff */
[----:B------:R-:W-:Y:S01]  /*8280*/  FMUL.FTZ R73, R13, R98 ;  /* 0x000000620d497220 */ /* 0x000fe20000410000 */
[C---:B------:R-:W-:Y:S01]  /*8290*/  IADD3 R190, R119.reuse, 0xc00, RZ ;  /* 0x00000c0077be7810 */ /* 0x040fe20007ffe0ff */
[----:B------:R-:W-:Y:S01]  /*82a0*/  STS [R244+0x425c], R149 ;  /* 0x00425c95f4007388 */ /* 0x000fe20000000800 */
[C---:B------:R-:W-:Y:S01]  /*82b0*/  IADD3 R192, R119.reuse, 0xc80, RZ ;  /* 0x00000c8077c07810 */ /* 0x040fe20007ffe0ff */
[----:B------:R-:W-:Y:S01]  /*82c0*/  FFMA.FTZ R125, -R12, R125, -RZ ;  /* 0x0000007d0c7d7223 */ /* 0x000fe200000109ff */
[C---:B------:R-:W-:Y:S01]  /*82d0*/  IADD3 R194, R119.reuse, 0xd00, RZ ;  /* 0x00000d0077c27810 */ /* 0x040fe20007ffe0ff */
[----:B------:R1:W-:Y:S01]  /*82e0*/  STS [R244+0x4260], R147 ;  /* 0x00426093f4007388 */ /* 0x0003e20000000800 */
[----:B------:R-:W-:Y:S01]  /*82f0*/  IADD3 R196, R119, 0xd80, RZ ;  /* 0x00000d8077c47810 */ /* 0x000fe20007ffe0ff */
[----:B------:R-:W-:Y:S01]  /*8300*/  FFMA.FTZ R40, R55, R77, R40 ;  /* 0x0000004d37287223 */ /* 0x000fe20000010028 */
[C---:B------:R-:W-:Y:S01]  /*8310*/  IADD3 R198, R119.reuse, 0xe00, RZ ;  /* 0x00000e0077c67810 */ /* 0x040fe20007ffe0ff */
[----:B------:R-:W-:Y:S01]  /*8320*/  STS [R244+0x4264], R177 ;  /* 0x004264b1f4007388 */ /* 0x000fe20000000800 */
[----:B------:R-:W-:Y:S01]  /*8330*/  IADD3 R200, R119, 0xe80, RZ ;  /* 0x00000e8077c87810 */ /* 0x000fe20007ffe0ff */
[----:B------:R-:W-:Y:S01]  /*8340*/  FADD.FTZ R24, R81, R24 ;  /* 0x0000001851187221 */ /* 0x000fe20000010000 */
[-C--:B0-----:R-:W-:Y:S01]  /*8350*/  LEA.HI.SX32 R135, R138, R119.reuse, 0x1b ;  /* 0x000000778a877211 */ /* 0x081fe200078fdaff */
[----:B------:R-:W-:Y:S01]  /*8360*/  STS [R244+0x4268], R143 ;  /* 0x0042688ff4007388 */ /* 0x000fe20000000800 */
[----:B------:R-:W-:Y:S01]  /*8370*/  LEA.HI.SX32 R137, R240, R119, 0x1b ;  /* 0x00000077f0897211 */ /* 0x000fe200078fdaff */
[----:B------:R-:W-:Y:S01]  /*8380*/  FFMA.FTZ R215, -R8, R215, -RZ ;  /* 0x000000d708d77223 */ /* 0x000fe200000109ff */
[-C--:B------:R-:W-:Y:S01]  /*8390*/  LEA.HI.SX32 R139, R140, R119.reuse, 0x1b ;  /* 0x000000778c8b7211 */ /* 0x080fe200078fdaff */
[----:B------:R0:W-:Y:S01]  /*83a0*/  STS [R244+0x426c], R145 ;  /* 0x00426c91f4007388 */ /* 0x0001e20000000800 */
[-C--:B-1----:R-:W-:Y:S01]  /*83b0*/  LEA.HI.SX32 R147, R146, R119.reuse, 0x1b ;  /* 0x0000007792937211 */ /* 0x082fe200078fdaff */
[----:B------:R-:W-:Y:S01]  /*83c0*/  FMUL.FTZ R77, R11, R124 ;  /* 0x0000007c0b4d7220 */ /* 0x000fe20000410000 */
[-C--:B------:R-:W-:Y:S01]  /*83d0*/  LEA.HI.SX32 R97, R134, R119.reuse, 0x1b ;  /* 0x0000007786617211 */ /* 0x080fe200078fdaff */
[----:B------:R-:W-:Y:S01]  /*83e0*/  STS [R244+0x4270], R141 ;  /* 0x0042708df4007388 */ /* 0x000fe20000000800 */
[-C--:B------:R-:W-:Y:S01]  /*83f0*/  LEA.HI.SX32 R149, R148, R119.reuse, 0x1b ;  /* 0x0000007794957211 */ /* 0x080fe200078fdaff */
[----:B------:R-:W-:Y:S01]  /*8400*/  FMUL.FTZ R81, R9, R212 ;  /* 0x000000d409517220 */ /* 0x000fe20000410000 */
[-C--:B------:R-:W-:Y:S01]  /*8410*/  LEA.HI.SX32 R151, R150, R119.reuse, 0x1b ;  /* 0x0000007796977211 */ /* 0x080fe200078fdaff */
[----:B------:R1:W-:Y:S01]  /*8420*/  STS [R244+0x4274], R142 ;  /* 0x0042748ef4007388 */ /* 0x0003e20000000800 */
[----:B------:R-:W-:Y:S01]  /*8430*/  LEA.HI.SX32 R165, R166, R119, 0x1b ;  /* 0x00000077a6a57211 */ /* 0x000fe200078fdaff */
[----:B------:R-:W-:Y:S01]  /*8440*/  FFMA.FTZ R99, -R14, R99, -RZ ;  /* 0x000000630e637223 */ /* 0x000fe200000109ff */
[-C--:B0-----:R-:W-:Y:S01]  /*8450*/  LEA.HI.SX32 R145, R144, R119.reuse, 0x1b ;  /* 0x0000007790917211 */ /* 0x081fe200078fdaff */
[----:B------:R0:W-:Y:S01]  /*8460*/  STS [R244+0x4278], R66 ;  /* 0x00427842f4007388 */ /* 0x0001e20000000800 */
[----:B------:R-:W-:Y:S01]  /*8470*/  LEA.HI.SX32 R167, R168, R119, 0x1b ;  /* 0x00000077a8a77211 */ /* 0x000fe200078fdaff */
[----:B------:R-:W-:Y:S01]  /*8480*/  FMUL.FTZ R217, R14, R217 ;  /* 0x000000d90ed97220 */ /* 0x000fe20000410000 */
[-C--:B------:R-:W-:Y:S01]  /*8490*/  LEA.HI.SX32 R171, R170, R119.reuse, 0x1b ;  /* 0x00000077aaab7211 */ /* 0x080fe200078fdaff */
[----:B------:R2:W-:Y:S01]  /*84a0*/  STS [R244+0x427c], R67 ;  /* 0x00427c43f4007388 */ /* 0x0005e20000000800 */
[----:B------:R-:W-:Y:S01]  /*84b0*/  LEA.HI.SX32 R173, R172, R119, 0x1b ;  /* 0x00000077acad7211 */ /* 0x000fe200078fdaff */
[----:B------:R-:W-:Y:S01]  /*84c0*/  FMUL.FTZ R219, R12, R219 ;  /* 0x000000db0cdb7220 */ /* 0x000fe20000410000 */
[C---:B-1----:R-:W-:Y:S01]  /*84d0*/  IADD3 R142, R119.reuse, 0x380, RZ ;  /* 0x00000380778e7810 */ /* 0x042fe20007ffe0ff */
[----:B------:R-:W-:Y:S01]  /*84e0*/  BAR.SYNC.DEFER_BLOCKING 0x0 ;  /* 0x0000000000007b1d */ /* 0x000fe20000010000 */
[----:B------:R-:W-:Y:S01]  /*84f0*/  LEA.HI.SX32 R175, R174, R119, 0x1b ;  /* 0x00000077aeaf7211 */ /* 0x000fe200078fdaff */
[C---:B------:R-:W-:Y:S01]  /*8500*/  FMUL.FTZ R229, R10.reuse, R229 ;  /* 0x000000e50ae57220 */ /* 0x040fe20000410000 */
[----:B0-----:R-:W-:Y:S01]  /*8510*/  IADD3 R66, R119, 0x300, RZ ;  /* 0x0000030077427810 */ /* 0x001fe20007ffe0ff */
[----:B------:R-:W-:Y:S01]  /*8520*/  FFMA.FTZ R211, -R10, R211, -RZ ;  /* 0x000000d30ad37223 */ /* 0x000fe200000109ff */
[----:B------:R-:W-:Y:S01]  /*8530*/  LEA.HI.SX32 R143, R142, R119, 0x1b ;  /* 0x000000778e8f7211 */ /* 0x000fe200078fdaff */
[----:B--2---:R-:W-:Y:S01]  /*8540*/  FMUL.FTZ R67, R16, R213 ;  /* 0x000000d510437220 */ /* 0x004fe20000410000 */
[-C--:B------:R-:W-:Y:S01]  /*8550*/  LEA.HI.SX32 R141, R66, R119.reuse, 0x1b ;  /* 0x00000077428d7211 */ /* 0x080fe200078fdaff */
[----:B------:R-:W-:Y:S01]  /*8560*/  FADD.FTZ R66, R74, R71 ;  /* 0x000000474a427221 */ /* 0x000fe20000010000 */
[-C--:B------:R-:W-:Y:S01]  /*8570*/  LEA.HI.SX32 R133, R136, R119.reuse, 0x1b ;  /* 0x0000007788857211 */ /* 0x080fe200078fdaff */
[----:B------:R-:W-:Y:S01]  /*8580*/  FADD.FTZ R74, R75, R68 ;  /* 0x000000444b4a7221 */ /* 0x000fe20000010000 */
[-C--:B------:R-:W-:Y:S01]  /*8590*/  LEA.HI.SX32 R177, R176, R119.reuse, 0x1b ;  /* 0x00000077b0b17211 */ /* 0x080fe200078fdaff */
[----:B------:R-:W-:Y:S01]  /*85a0*/  FADD.FTZ R75, R66, R69 ;  /* 0x00000045424b7221 */ /* 0x000fe20000010000 */
[-C--:B------:R-:W-:Y:S01]  /*85b0*/  LEA.HI.SX32 R179, R178, R119.reuse, 0x1b ;  /* 0x00000077b2b37211 */ /* 0x080fe200078fdaff */
[----:B------:R-:W-:Y:S01]  /*85c0*/  FMUL.FTZ R69, R15, R96 ;  /* 0x000000600f457220 */ /* 0x000fe20000410000 */
[-C--:B------:R-:W-:Y:S01]  /*85d0*/  LEA.HI.SX32 R181, R180, R119.reuse, 0x1b ;  /* 0x00000077b4b57211 */ /* 0x080fe200078fdaff */
[----:B------:R-:W-:Y:S01]  /*85e0*/  FFMA.FTZ R71, -R9, R226, -RZ ;  /* 0x000000e209477223 */ /* 0x000fe200000109ff */
[-C--:B------:R-:W-:Y:S01]  /*85f0*/  LEA.HI.SX32 R183, R182, R119.reuse, 0x1b ;  /* 0x00000077b6b77211 */ /* 0x080fe200078fdaff */
[----:B------:R-:W-:Y:S01]  /*8600*/  FMUL.FTZ R66, R92, UR45 ;  /* 0x0000002d5c427c20 */ /* 0x000fe20008410000 */
[----:B------:R-:W-:Y:S01]  /*8610*/  LEA.HI.SX32 R185, R184, R119, 0x1b ;  /* 0x00000077b8b97211 */ /* 0x000fe200078fdaff */
[----:B------:R-:W-:Y:S01]  /*8620*/  FMUL.FTZ R231, R8, R231 ;  /* 0x000000e708e77220 */ /* 0x000fe20000410000 */
[----:B------:R-:W-:Y:S01]  /*8630*/  LEA.HI.SX32 R187, R186, R119, 0x1b ;  /* 0x00000077babb7211 */ /* 0x000fe200078fdaff */
[----:B------:R-:W-:Y:S01]  /*8640*/  FMUL.FTZ R239, R6, R239 ;  /* 0x000000ef06ef7220 */ /* 0x000fe20000410000 */
[-C--:B------:R-:W-:Y:S01]  /*8650*/  LEA.HI.SX32 R189, R188, R119.reuse, 0x1b ;  /* 0x00000077bcbd7211 */ /* 0x080fe200078fdaff */
[----:B------:R-:W0:Y:S01]  /*8660*/  LDS R245, [R249+0x4200] ;  /* 0x00420000f9f57984 */ /* 0x000e220000000800 */
[----:B------:R-:W-:Y:S01]  /*8670*/  LEA.HI.SX32 R191, R190, R119, 0x1b ;  /* 0x00000077bebf7211 */ /* 0x000fe200078fdaff */
[----:B------:R-:W-:Y:S01]  /*8680*/  FFMA.FTZ R223, -R6, R223, -RZ ;  /* 0x000000df06df7223 */ /* 0x000fe200000109ff */
[----:B------:R-:W-:Y:S01]  /*8690*/  LEA.HI.SX32 R193, R192, R119, 0x1b ;  /* 0x00000077c0c17211 */ /* 0x000fe200078fdaff */
[----:B------:R-:W-:Y:S01]  /*86a0*/  FMUL.FTZ R241, R4, R241 ;  /* 0x000000f104f17220 */ /* 0x000fe20000410000 */
[----:B------:R-:W-:Y:S01]  /*86b0*/  LEA.HI.SX32 R195, R194, R119, 0x1b ;  /* 0x00000077c2c37211 */ /* 0x000fe200078fdaff */
[----:B------:R-:W-:Y:S01]  /*86c0*/  FFMA.FTZ R235, -R4, R235, -RZ ;  /* 0x000000eb04eb7223 */ /* 0x000fe200000109ff */
[----:B------:R-:W-:Y:S01]  /*86d0*/  LEA.HI.SX32 R197, R196, R119, 0x1b ;  /* 0x00000077c4c57211 */ /* 0x000fe200078fdaff */
[----:B------:R-:W-:Y:S01]  /*86e0*/  FFMA.FTZ R233, -R2, R233, -RZ ;  /* 0x000000e902e97223 */ /* 0x000fe200000109ff */
[----:B------:R-:W-:Y:S01]  /*86f0*/  LEA.HI.SX32 R213, R198, R119, 0x1b ;  /* 0x00000077c6d57211 */ /* 0x000fe200078fdaff */
[----:B------:R-:W-:Y:S01]  /*8700*/  FMUL.FTZ R225, R2, R225 ;  /* 0x000000e102e17220 */ /* 0x000fe20000410000 */
[----:B------:R-:W-:Y:S01]  /*8710*/  LEA.HI.SX32 R227, R200, R119, 0x1b ;  /* 0x00000077c8e37211 */ /* 0x000fe200078fdaff */
[----:B------:R-:W-:Y:S01]  /*8720*/  FFMA.FTZ R39, R104, R169, R39 ;  /* 0x000000a968277223 */ /* 0x000fe20000010027 */
[----:B------:R-:W-:Y:S01]  /*8730*/  LEA.HI.SX32 R237, R202, R119, 0x1b ;  /* 0x00000077caed7211 */ /* 0x000fe200078fdaff */
[----:B------:R-:W-:Y:S01]  /*8740*/  FMUL.FTZ R212, R90, UR45 ;  /* 0x0000002d5ad47c20 */ /* 0x000fe20008410000 */
[-C--:B------:R-:W-:Y:S01]  /*8750*/  LEA R134, R135, R116.reuse, 0x2 ;  /* 0x0000007487867211 */ /* 0x080fe200078e10ff */
[----:B------:R-:W-:Y:S01]  /*8760*/  FMUL.FTZ R124, R203, UR45 ;  /* 0x0000002dcb7c7c20 */ /* 0x000fe20008410000 */
[-C--:B------:R-:W-:Y:S01]  /*8770*/  LEA R135, R137, R116.reuse, 0x2 ;  /* 0x0000007489877211 */ /* 0x080fe200078e10ff */
[----:B------:R-:W-:Y:S01]  /*8780*/  FMUL.FTZ R98, R201, UR45 ;  /* 0x0000002dc9627c20 */ /* 0x000fe20008410000 */
[-C--:B------:R-:W-:Y:S01]  /*8790*/  LEA R136, R139, R116.reuse, 0x2 ;  /* 0x000000748b887211 */ /* 0x080fe200078e10ff */
[----:B------:R-:W-:Y:S01]  /*87a0*/  FMUL.FTZ R169, R205, UR45 ;  /* 0x0000002dcda97c20 */ /* 0x000fe20008410000 */
[-C--:B------:R-:W-:Y:S01]  /*87b0*/  LEA R137, R141, R116.reuse, 0x2 ;  /* 0x000000748d897211 */ /* 0x080fe200078e10ff */
[----:B------:R-:W1:Y:S01]  /*87c0*/  LDS R180, [R135+0x4a00] ;  /* 0x004a000087b47984 */ /* 0x000e620000000800 */
[-C--:B------:R-:W-:Y:S01]  /*87d0*/  LEA R138, R143, R116.reuse, 0x2 ;  /* 0x000000748f8a7211 */ /* 0x080fe200078e10ff */
[----:B------:R-:W-:Y:S01]  /*87e0*/  FMUL.FTZ R68, R206, UR45 ;  /* 0x0000002dce447c20 */ /* 0x000fe20008410000 */
[-C--:B------:R-:W-:Y:S01]  /*87f0*/  LEA R139, R145, R116.reuse, 0x2 ;  /* 0x00000074918b7211 */ /* 0x080fe200078e10ff */
[----:B------:R-:W2:Y:S01]  /*8800*/  LDS R182, [R137+0x4e00] ;  /* 0x004e000089b67984 */ /* 0x000ea20000000800 */
[-C--:B------:R-:W-:Y:S01]  /*8810*/  LEA R140, R147, R116.reuse, 0x2 ;  /* 0x00000074938c7211 */ /* 0x080fe200078e10ff */
[----:B------:R-:W-:Y:S01]  /*8820*/  FADD.FTZ R23, R78, R23 ;  /* 0x000000174e177221 */ /* 0x000fe20000010000 */
[-C--:B------:R-:W-:Y:S01]  /*8830*/  LEA R141, R149, R116.reuse, 0x2 ;  /* 0x00000074958d7211 */ /* 0x080fe200078e10ff */
[----:B------:R-:W3:Y:S01]  /*8840*/  LDS R184, [R139+0x5200] ;  /* 0x005200008bb87984 */ /* 0x000ee20000000800 */
[-C--:B------:R-:W-:Y:S01]  /*8850*/  LEA R142, R151, R116.reuse, 0x2 ;  /* 0x00000074978e7211 */ /* 0x080fe200078e10ff */
[----:B------:R-:W-:Y:S01]  /*8860*/  FFMA.FTZ R212, R199, UR56, R212 ;  /* 0x00000038c7d47c23 */ /* 0x000fe200080100d4 */
[-C--:B------:R-:W-:Y:S01]  /*8870*/  LEA R143, R165, R116.reuse, 0x2 ;  /* 0x00000074a58f7211 */ /* 0x080fe200078e10ff */
[----:B------:R-:W4:Y:S01]  /*8880*/  LDS R186, [R141+0x5600] ;  /* 0x005600008dba7984 */ /* 0x000f220000000800 */
[-C--:B------:R-:W-:Y:S01]  /*8890*/  LEA R144, R167, R116.reuse, 0x2 ;  /* 0x00000074a7907211 */ /* 0x080fe200078e10ff */
[----:B------:R-:W-:Y:S01]  /*88a0*/  FFMA.FTZ R124, R201, UR56, -R124 ;  /* 0x00000038c97c7c23 */ /* 0x000fe2000801087c */
[-C--:B------:R-:W-:Y:S01]  /*88b0*/  LEA R145, R171, R116.reuse, 0x2 ;  /* 0x00000074ab917211 */ /* 0x080fe200078e10ff */
[----:B------:R-:W0:Y:S01]  /*88c0*/  LDS R188, [R143+0x5a00] ;  /* 0x005a00008fbc7984 */ /* 0x000e220000000800 */
[-C--:B------:R-:W-:Y:S01]  /*88d0*/  LEA R146, R173, R116.reuse, 0x2 ;  /* 0x00000074ad927211 */ /* 0x080fe200078e10ff */
[----:B------:R-:W-:Y:S01]  /*88e0*/  FFMA.FTZ R98, R203, UR56, R98 ;  /* 0x00000038cb627c23 */ /* 0x000fe20008010062 */
        /* <DEDUP_REMOVED lines=27> */
[----:B------:R-:W-:Y:S02]  /*8aa0*/  LEA R176, R243, R116, 0x2 ;  /* 0x00000074f3b07211 */ /* 0x000fe400078e10ff */
[----:B------:R-:W-:Y:S01]  /*8ab0*/  MOV R76, UR42 ;  /* 0x0000002a004c7c02 */ /* 0x000fe20008000f00 */
[----:B------:R-:W0:Y:S03]  /*8ac0*/  LDS R189, [R144+0x5c00] ;  /* 0x005c000090bd7984 */ /* 0x000e260000000800 */
[----:B------:R-:W-:Y:S01]  /*8ad0*/  LEA R76, R76, -R119, 0x1 ;  /* 0x800000774c4c7211 */ /* 0x000fe200078e08ff */
[----:B------:R-:W0:Y:S03]  /*8ae0*/  LDS R191, [R146+0x6000] ;  /* 0x0060000092bf7984 */ /* 0x000e260000000800 */
[----:B------:R-:W-:Y:S01]  /*8af0*/  ISETP.GE.AND P0, PT, R76, 0x1, PT ;  /* 0x000000014c00780c */ /* 0x000fe20003f06270 */
        /* <DEDUP_REMOVED lines=18> */
[----:B-----5:R-:W-:-:S03]  /*8c20*/  FFMA.FTZ R67, -R13, R214, -RZ ;  /* 0x000000d60d437223 */ /* 0x020fc600000109ff */
[----:B------:R-:W-:Y:S04]  /*8c30*/  STS [R247+0x840c], R210 ;  /* 0x00840cd2f7007388 */ /* 0x000fe80000000800 */
[----:B------:R5:W-:Y:S01]  /*8c40*/  STS [R244+0x841c], R67 ;  /* 0x00841c43f4007388 */ /* 0x000be20000000800 */
[----:B-1----:R-:W-:-:S03]  /*8c50*/  FFMA.FTZ R69, -R11, R222, -RZ ;  /* 0x000000de0b457223 */ /* 0x002fc600000109ff */
[----:B------:R1:W-:Y:S04]  /*8c60*/  STS [R244+0x8418], R73 ;  /* 0x00841849f4007388 */ /* 0x0003e80000000800 */
[----:B------:R2:W-:Y:S01]  /*8c70*/  STS [R244+0x842c], R69 ;  /* 0x00842c45f4007388 */ /* 0x0005e20000000800 */
[----:B-----5:R-:W-:-:S03]  /*8c80*/  FFMA.FTZ R67, -R7, R234, -RZ ;  /* 0x000000ea07437223 */ /* 0x020fc600000109ff */
[----:B------:R5:W-:Y:S01]  /*8c90*/  STS [R244+0x8424], R125 ;  /* 0x0084247df4007388 */ /* 0x000be20000000800 */
[----:B-1----:R-:W-:-:S03]  /*8ca0*/  FMUL.FTZ R73, R7, R216 ;  /* 0x000000d807497220 */ /* 0x002fc60000410000 */
[----:B------:R1:W-:Y:S01]  /*8cb0*/  STS [R244+0x844c], R67 ;  /* 0x00844c43f4007388 */ /* 0x0003e20000000800 */
[----:B--2---:R-:W-:-:S03]  /*8cc0*/  FFMA.FTZ R69, -R5, R236, -RZ ;  /* 0x000000ec05457223 */ /* 0x004fc600000109ff */
[----:B------:R2:W-:Y:S01]  /*8cd0*/  STS [R244+0x8444], R215 ;  /* 0x008444d7f4007388 */ /* 0x0005e20000000800 */
[----:B-----5:R-:W-:-:S03]  /*8ce0*/  FMUL.FTZ R125, R0, R224 ;  /* 0x000000e0007d7220 */ /* 0x020fc60000410000 */
[----:B------:R5:W-:Y:S01]  /*8cf0*/  STS [R244+0x8428], R77 ;  /* 0x0084284df4007388 */ /* 0x000be20000000800 */
[----:B-1----:R-:W-:-:S03]  /*8d00*/  FMUL.FTZ R67, R93, UR45 ;  /* 0x0000002d5d437c20 */ /* 0x002fc60008410000 */
[----:B------:R1:W-:Y:S01]  /*8d10*/  STS [R244+0x8438], R81 ;  /* 0x00843851f4007388 */ /* 0x0003e20000000800 */
[----:B------:R-:W-:Y:S01]  /*8d20*/  FFMA.FTZ R96, R94, UR56, -R67 ;  /* 0x000000385e607c23 */ /* 0x000fe20008010843 */
[----:B--2---:R-:W-:Y:S02]  /*8d30*/  FFMA.FTZ R215, R91, UR56, R66 ;  /* 0x000000385bd77c23 */ /* 0x004fe40008010042 */
[----:B------:R2:W-:Y:S01]  /*8d40*/  STS [R244+0x843c], R71 ;  /* 0x00843c47f4007388 */ /* 0x0005e20000000800 */
[----:B------:R-:W-:Y:S01]  /*8d50*/  FMUL.FTZ R67, R199, UR45 ;  /* 0x0000002dc7437c20 */ /* 0x000fe20008410000 */
[----:B-----5:R-:W-:Y:S01]  /*8d60*/  FMUL.FTZ R77, R5, R218 ;  /* 0x000000da054d7220 */ /* 0x020fe20000410000 */
[----:B------:R-:W-:Y:S01]  /*8d70*/  FMUL.FTZ R66, R204, UR45 ;  /* 0x0000002dcc427c20 */ /* 0x000fe20008410000 */
[----:B------:R5:W-:Y:S01]  /*8d80*/  STS [R244+0x8448], R73 ;  /* 0x00844849f4007388 */ /* 0x000be20000000800 */
[----:B------:R-:W-:Y:S01]  /*8d90*/  FFMA.FTZ R210, R90, UR56, -R67 ;  /* 0x000000385ad27c23 */ /* 0x000fe20008010843 */
[----:B-1----:R-:W-:Y:S01]  /*8da0*/  FMUL.FTZ R81, R3, R228 ;  /* 0x000000e403517220 */ /* 0x002fe20000410000 */
[----:B------:R-:W-:Y:S01]  /*8db0*/  FMUL.FTZ R67, R209, UR45 ;  /* 0x0000002dd1437c20 */ /* 0x000fe20008410000 */
[----:B------:R1:W-:Y:S01]  /*8dc0*/  STS [R244+0x845c], R69 ;  /* 0x00845c45f4007388 */ /* 0x0003e20000000800 */
[----:B--2---:R-:W-:-:S02]  /*8dd0*/  FFMA.FTZ R71, -R3, R232, -RZ ;  /* 0x000000e803477223 */ /* 0x004fc400000109ff */
[----:B------:R-:W-:Y:S01]  /*8de0*/  FFMA.FTZ R78, R208, UR56, -R67 ;  /* 0x00000038d04e7c23 */ /* 0x000fe20008010843 */
[----:B------:R2:W-:Y:S01]  /*8df0*/  STS [R244+0x8414], R99 ;  /* 0x00841463f4007388 */ /* 0x0005e20000000800 */
[----:B-----5:R-:W-:-:S03]  /*8e00*/  FFMA.FTZ R73, -R0, R230, -RZ ;  /* 0x000000e600497223 */ /* 0x020fc600000109ff */
[----:B------:R5:W-:Y:S01]  /*8e10*/  STS [R244+0x8478], R125 ;  /* 0x0084787df4007388 */ /* 0x000be20000000800 */
[----:B-1----:R-:W-:-:S03]  /*8e20*/  FMUL.FTZ R69, R91, UR45 ;  /* 0x0000002d5b457c20 */ /* 0x002fc60008410000 */
[----:B------:R-:W-:Y:S01]  /*8e30*/  STS [R244+0x8410], R217 ;  /* 0x008410d9f4007388 */ /* 0x000fe20000000800 */
[----:B--2---:R-:W-:Y:S01]  /*8e40*/  FMUL.FTZ R99, R164, R94 ;  /* 0x0000005ea4637220 */ /* 0x004fe20000410000 */
[----:B------:R-:W-:Y:S01]  /*8e50*/  FMUL.FTZ R94, R94, UR45 ;  /* 0x0000002d5e5e7c20 */ /* 0x000fe20008410000 */
[----:B------:R-:W-:Y:S01]  /*8e60*/  FFMA.FTZ R164, R92, UR56, -R69 ;  /* 0x000000385ca47c23 */ /* 0x000fe20008010845 */
[----:B------:R-:W-:Y:S01]  /*8e70*/  STS [R244+0x8420], R219 ;  /* 0x008420dbf4007388 */ /* 0x000fe20000000800 */
[----:B-----5:R-:W-:Y:S01]  /*8e80*/  FFMA.FTZ R125, R205, UR56, R66 ;  /* 0x00000038cd7d7c23 */ /* 0x020fe20008010042 */
[----:B------:R-:W-:Y:S01]  /*8e90*/  FMUL.FTZ R69, R207, UR45 ;  /* 0x0000002dcf457c20 */ /* 0x000fe20008410000 */
[----:B------:R-:W-:Y:S01]  /*8ea0*/  FMUL.FTZ R66, R208, UR45 ;  /* 0x0000002dd0427c20 */ /* 0x000fe20008410000 */
[----:B------:R-:W-:Y:S04]  /*8eb0*/  STS [R244+0x8430], R229 ;  /* 0x008430e5f4007388 */ /* 0x000fe80000000800 */
[----:B------:R1:W-:Y:S04]  /*8ec0*/  STS [R244+0x8434], R211 ;  /* 0x008434d3f4007388 */ /* 0x0003e80000000800 */
[----:B------:R-:W-:Y:S04]  /*8ed0*/  STS [R244+0x8440], R231 ;  /* 0x008440e7f4007388 */ /* 0x000fe80000000800 */
[----:B------:R-:W-:Y:S01]  /*8ee0*/  STS [R244+0x8450], R239 ;  /* 0x008450eff4007388 */ /* 0x000fe20000000800 */
[----:B-1----:R-:W-:Y:S01]  /*8ef0*/  FFMA.FTZ R211, R93, UR56, R94 ;  /* 0x000000385dd37c23 */ /* 0x002fe2000801005e */
[----:B------:R-:W-:-:S02]  /*8f00*/  FFMA.FTZ R94, R206, UR56, -R69 ;  /* 0x00000038ce5e7c23 */ /* 0x000fc40008010845 */
[----:B------:R-:W-:Y:S04]  /*8f10*/  STS [R244+0x8454], R223 ;  /* 0x008454dff4007388 */ /* 0x000fe80000000800 */
[----:B------:R1:W-:Y:S04]  /*8f20*/  STS [R244+0x8458], R77 ;  /* 0x0084584df4007388 */ /* 0x0003e80000000800 */
[----:B------:R-:W-:Y:S04]  /*8f30*/  STS [R244+0x8460], R241 ;  /* 0x008460f1f4007388 */ /* 0x000fe80000000800 */
[----:B------:R-:W-:Y:S01]  /*8f40*/  STS [R244+0x8464], R235 ;  /* 0x008464ebf4007388 */ /* 0x000fe20000000800 */
[----:B-1----:R-:W-:-:S03]  /*8f50*/  FFMA.FTZ R77, R207, UR56, R68 ;  /* 0x00000038cf4d7c23 */ /* 0x002fc60008010044 */
[----:B------:R1:W-:Y:S04]  /*8f60*/  STS [R244+0x8468], R81 ;  /* 0x00846851f4007388 */ /* 0x0003e80000000800 */
[----:B------:R2:W-:Y:S04]  /*8f70*/  STS [R244+0x846c], R71 ;  /* 0x00846c47f4007388 */ /* 0x0005e80000000800 */
[----:B------:R2:W-:Y:S01]  /*8f80*/  STS [R244+0x8470], R225 ;  /* 0x008470e1f4007388 */ /* 0x0005e20000000800 */
[----:B-1----:R-:W-:-:S03]  /*8f90*/  FFMA.FTZ R81, R209, UR56, R66 ;  /* 0x00000038d1517c23 */ /* 0x002fc60008010042 */
[----:B------:R2:W-:Y:S04]  /*8fa0*/  STS [R244+0x8474], R233 ;  /* 0x008474e9f4007388 */ /* 0x0005e80000000800 */
[----:B------:R2:W-:Y:S01]  /*8fb0*/  STS [R244+0x847c], R73 ;  /* 0x00847c49f4007388 */ /* 0x0005e20000000800 */
[----:B------:R-:W-:Y:S06]  /*8fc0*/  BAR.SYNC.DEFER_BLOCKING 0x0 ;  /* 0x0000000000007b1d */ /* 0x000fec0000010000 */
[----:B0--34-:R-:W-:Y:S05]  /*8fd0*/  @!P0 BRA `(.L_x_5452) ;  /* 0x0000000000b88947 */ /* 0x019fea0003800000 */
[----:B------:R-:W-:Y:S01]  /*8fe0*/  UIMAD UR45, UR47, UR26, URZ ;  /* 0x0000001a2f2d72a4 */ /* 0x000fe2000f8e023f */
[----:B------:R-:W0:Y:S01]  /*8ff0*/  LDS R249, [R249+0x8400] ;  /* 0x00840000f9f97984 */ /* 0x000e220000000800 */
[----:B------:R-:W-:Y:S01]  /*9000*/  UIMAD.WIDE.U32 UR42, UR12, UR26, URZ ;  /* 0x0000001a0c2a72a5 */ /* 0x000fe2000f8e003f */
[----:B--2---:R-:W-:Y:S01]  /*9010*/  MOV R73, UR22 ;  /* 0x0000001600497c02 */ /* 0x004fe20008000f00 */
[----:B------:R-:W-:Y:S01]  /*9020*/  UIMAD UR57, UR12, UR27, UR45 ;  /* 0x0000001b0c3972a4 */ /* 0x000fe2000f8e022d */
[----:B------:R-:W-:Y:S01]  /*9030*/  MOV R67, UR30 ;  /* 0x0000001e00437c02 */ /* 0x000fe20008000f00 */
[----:B------:R-:W-:Y:S02]  /*9040*/  USHF.R.U32.HI UR45, URZ, 0x1, UR25 ;  /* 0x000000013f2d7899 */ /* 0x000fe40008011619 */
[----:B------:R-:W-:Y:S02]  /*9050*/  USHF.R.U64 UR56, UR24, 0x1, UR25 ;  /* 0x0000000118387899 */ /* 0x000fe40008001219 */
[----:B------:R-:W-:-:S02]  /*9060*/  UIADD3 UR43, UR43, UR57, URZ ;  /* 0x000000392b2b7290 */ /* 0x000fc4000fffe03f */
[----:B------:R-:W-:Y:S02]  /*9070*/  UIMAD UR45, UR45, UR11, URZ ;  /* 0x0000000b2d2d72a4 */ /* 0x000fe4000f8e023f */
[----:B------:R-:W-:Y:S02]  /*9080*/  UIMAD.WIDE.U32 UR42, UR11, UR56, UR42 ;  /* 0x000000380b2a72a5 */ /* 0x000fe4000f8e002a */
[----:B------:R-:W-:Y:S02]  /*9090*/  UIMAD UR45, UR44, UR56, UR45 ;  /* 0x000000382c2d72a4 */ /* 0x000fe4000f8e022d */
[----:B------:R-:W-:Y:S02]  /*90a0*/  UIMAD UR57, UR47, UR34, URZ ;  /* 0x000000222f3972a4 */ /* 0x000fe4000f8e023f */
[----:B------:R-:W-:Y:S02]  /*90b0*/  UIADD3 UR56, UR43, UR45, URZ ;  /* 0x0000002d2b387290 */ /* 0x000fe4000fffe03f */
[----:B------:R-:W-:-:S02]  /*90c0*/  ULEA UR45, UP0, UR42, UR28, 0x3 ;  /* 0x0000001c2a2d7291 */ /* 0x000fc4000f80183f */
[----:B------:R-:W-:Y:S02]  /*90d0*/  UIMAD UR57, UR12, UR35, UR57 ;  /* 0x000000230c3972a4 */ /* 0x000fe4000f8e0239 */
[----:B------:R-:W-:Y:S02]  /*90e0*/  ULEA.HI.X UR56, UR42, UR29, UR56, 0x3, UP0 ;  /* 0x0000001d2a387291 */ /* 0x000fe400080f1c38 */
[----:B------:R-:W-:Y:S02]  /*90f0*/  UIMAD.WIDE.U32 UR42, UR12, UR34, URZ ;  /* 0x000000220c2a72a5 */ /* 0x000fe4000f8e003f */
[----:B------:R-:W-:Y:S02]  /*9100*/  USHF.R.U64 UR60, UR32, 0x1, UR33 ;  /* 0x00000001203c7899 */ /* 0x000fe40008001221 */
[----:B------:R-:W-:Y:S02]  /*9110*/  UIADD3 UR43, UR43, UR57, URZ ;  /* 0x000000392b2b7290 */ /* 0x000fe4000fffe03f */
[----:B------:R-:W-:-:S02]  /*9120*/  USHF.R.U32.HI UR57, URZ, 0x1, UR33 ;  /* 0x000000013f397899 */ /* 0x000fc40008011621 */
        /* <DEDUP_REMOVED lines=18> */
[----:B------:R-:W-:Y:S02]  /*9250*/  LEA R70, P0, R72, UR45, 0x2 ;  /* 0x0000002d48467c11 */ /* 0x000fe4000f8010ff */
[----:B------:R-:W-:Y:S02]  /*9260*/  IADD3 R67, R69, UR42, RZ ;  /* 0x0000002a45437c10 */ /* 0x000fe4000fffe0ff */
[----:B------:R-:W-:Y:S02]  /*9270*/  LEA R66, P1, R68, UR43, 0x2 ;  /* 0x0000002b44427c11 */ /* 0x000fe4000f8210ff */
[----:B------:R-:W-:Y:S02]  /*9280*/  LEA.HI.X R71, R72, UR56, R71, 0x2, P0 ;  /* 0x0000003848477c11 */ /* 0x000fe400080f1447 */
[----:B------:R-:W-:-:S03]  /*9290*/  LEA.HI.X R67, R68, UR57, R67, 0x2, P1 ;  /* 0x0000003944437c11 */ /* 0x000fc600088f1443 */
[----:B------:R1:W-:Y:S04]  /*92a0*/  REDG.E.ADD.F32.FTZ.RN.STRONG.GPU desc[UR18][R70.64], R245 ;  /* 0x000000f5460079a6 */ /* 0x0003e8000c10f392 */
[----:B0-----:R1:W-:Y:S02]  /*92b0*/  REDG.E.ADD.F32.FTZ.RN.STRONG.GPU desc[UR18][R66.64], R249 ;  /* 0x000000f9420079a6 */ /* 0x0013e4000c10f392 */
.L_x_5452:
[----:B------:R-:W-:Y:S05]  /*92c0*/  BSYNC B0 ;  /* 0x0000000000007941 */ /* 0x000fea0003800000 */
.L_x_5451:
[----:B------:R-:W-:Y:S01]  /*92d0*/  USHF.R.U32.HI UR42, URZ, 0x1, UR25 ;  /* 0x000000013f2a7899 */ /* 0x000fe20008011619 */
[----:B------:R-:W0:Y:S01]  /*92e0*/  LDS R97, [R97+0x8600] ;  /* 0x0086000061617984 */ /* 0x000e220000000800 */
[----:B------:R-:W-:Y:S01]  /*92f0*/  USHF.R.U64 UR45, UR24, 0x1, UR25 ;  /* 0x00000001182d7899 */ /* 0x000fe20008001219 */
[----:B-1----:R-:W1:Y:S01]  /*9300*/  LDC.64 R66, c[0x0][0x360] ;  /* 0x0000d800ff427b82 */ /* 0x002e620000000a00 */
[----:B------:R-:W-:Y:S01]  /*9310*/  UIMAD UR56, UR42, UR11, URZ ;  /* 0x0000000b2a3872a4 */ /* 0x000fe2000f8e023f */
[----:B------:R-:W-:Y:S01]  /*9320*/  SHF.L.U32 R72, R119, 0x2, RZ ;  /* 0x0000000277487819 */ /* 0x000fe200000006ff */
[----:B------:R-:W-:Y:S01]  /*9330*/  UIMAD.WIDE.U32 UR42, UR45, UR11, URZ ;  /* 0x0000000b2d2a72a5 */ /* 0x000fe2000f8e003f */
[----:B--2---:R-:W-:Y:S01]  /*9340*/  SHF.R.U32.HI R73, RZ, 0x1e, R119 ;  /* 0x0000001eff497819 */ /* 0x004fe20000011677 */
[----:B------:R-:W-:Y:S01]  /*9350*/  UIMAD UR45, UR44, UR45, UR56 ;  /* 0x0000002d2c2d72a4 */ /* 0x000fe2000f8e0238 */
[----:B------:R-:W-:Y:S01]  /*9360*/  BSSY B0, `(.L_x_5453) ;  /* 0x0000030000007945 */ /* 0x000fe20003800000 */
[----:B------:R-:W-:Y:S01]  /*9370*/  USHF.R.U32.HI UR56, URZ, 0x1, UR33 ;  /* 0x000000013f387899 */ /* 0x000fe20008011621 */
[----:B------:R-:W2:Y:S01]  /*9380*/  LDC.64 R68, c[0x0][0x380] ;  /* 0x0000e000ff447b82 */ /* 0x000ea20000000a00 */
[----:B------:R-:W-:Y:S01]  /*9390*/  UIADD3 UR43, UR45, UR43, URZ ;  /* 0x0000002b2d2b7290 */ /* 0x000fe2000fffe03f */
[----:B------:R-:W-:Y:S01]  /*93a0*/  ISETP.GE.AND P2, PT, R76, 0x181, PT ;  /* 0x000001814c00780c */ /* 0x000fe20003f46270 */
[----:B------:R-:W-:Y:S01]  /*93b0*/  USHF.R.U64 UR45, UR32, 0x1, UR33 ;  /* 0x00000001202d7899 */ /* 0x000fe20008001221 */
[----:B------:R-:W-:Y:S01]  /*93c0*/  FADD.FTZ R64, R75, R64 ;  /* 0x000000404b407221 */ /* 0x000fe20000010000 */
[----:B------:R-:W-:Y:S01]  /*93d0*/  UIMAD UR57, UR56, UR11, URZ ;  /* 0x0000000b383972a4 */ /* 0x000fe2000f8e023f */
[----:B------:R-:W-:Y:S01]  /*93e0*/  FADD.FTZ R65, R74, R65 ;  /* 0x000000414a417221 */ /* 0x000fe20000010000 */
[----:B------:R-:W-:-:S02]  /*93f0*/  UIMAD UR56, UR47, UR26, URZ ;  /* 0x0000001a2f3872a4 */ /* 0x000fc4000f8e023f */
[----:B------:R-:W-:Y:S02]  /*9400*/  UIMAD UR57, UR44, UR45, UR57 ;  /* 0x0000002d2c3972a4 */ /* 0x000fe4000f8e0239 */
[----:B------:R-:W-:Y:S02]  /*9410*/  UIMAD.WIDE.U32 UR44, UR45, UR11, URZ ;  /* 0x0000000b2d2c72a5 */ /* 0x000fe4000f8e003f */
[----:B------:R-:W-:Y:S02]  /*9420*/  UIMAD UR56, UR12, UR27, UR56 ;  /* 0x0000001b0c3872a4 */ /* 0x000fe4000f8e0238 */
[----:B------:R-:W-:Y:S02]  /*9430*/  UIMAD.WIDE.U32 UR42, UR12, UR26, UR42 ;  /* 0x0000001a0c2a72a5 */ /* 0x000fe4000f8e002a */
[----:B------:R-:W-:Y:S02]  /*9440*/  UIMAD UR47, UR47, UR34, URZ ;  /* 0x000000222f2f72a4 */ /* 0x000fe4000f8e023f */
[----:B------:R-:W-:-:S02]  /*9450*/  UIADD3 UR45, UR57, UR45, URZ ;  /* 0x0000002d392d7290 */ /* 0x000fc4000fffe03f */
[----:B------:R-:W-:Y:S02]  /*9460*/  UIADD3 UR56, UR56, UR43, URZ ;  /* 0x0000002b38387290 */ /* 0x000fe4000fffe03f */
[----:B------:R-:W-:Y:S02]  /*9470*/  UIMAD UR47, UR12, UR35, UR47 ;  /* 0x000000230c2f72a4 */ /* 0x000fe4000f8e022f */
[----:B------:R-:W-:Y:S02]  /*9480*/  ULEA UR43, UP0, UR42, UR28, 0x3 ;  /* 0x0000001c2a2b7291 */ /* 0x000fe4000f80183f */
[----:B------:R-:W-:Y:S02]  /*9490*/  UIMAD.WIDE.U32 UR44, UR12, UR34, UR44 ;  /* 0x000000220c2c72a5 */ /* 0x000fe4000f8e002c */
[----:B------:R-:W-:Y:S02]  /*94a0*/  ULEA.HI.X UR56, UR42, UR29, UR56, 0x3, UP0 ;  /* 0x0000001d2a387291 */ /* 0x000fe400080f1c38 */
[----:B------:R-:W-:Y:S01]  /*94b0*/  UIADD3 UR47, UR47, UR45, URZ ;  /* 0x0000002d2f2f7290 */ /* 0x000fe2000fffe03f */
[----:B------:R-:W-:Y:S01]  /*94c0*/  IADD3 R70, P0, R72, UR43, RZ ;  /* 0x0000002b48467c10 */ /* 0x000fe2000ff1e0ff */
[----:B------:R-:W-:-:S02]  /*94d0*/  UIADD3 UR42, UR6, -UR46, URZ ;  /* 0x8000002e062a7290 */ /* 0x000fc4000fffe03f */
[----:B------:R-:W-:Y:S01]  /*94e0*/  ULEA UR45, UP0, UR44, UR36, 0x3 ;  /* 0x000000242c2d7291 */ /* 0x000fe2000f80183f */
[C---:B------:R-:W-:Y:S01]  /*94f0*/  IADD3.X R71, R73.reuse, UR56, RZ, P0, !PT ;  /* 0x0000003849477c10 */ /* 0x040fe200087fe4ff */
[----:B------:R-:W-:Y:S01]  /*9500*/  UIMAD UR42, UR42, -0x1000, URZ ;  /* 0xfffff0002a2a78a4 */ /* 0x000fe2000f8e023f */
[----:B------:R-:W-:Y:S01]  /*9510*/  ISETP.GE.AND P0, PT, R76, 0x81, PT ;  /* 0x000000814c00780c */ /* 0x000fe20003f06270 */
[----:B------:R-:W-:Y:S02]  /*9520*/  ULEA.HI.X UR47, UR44, UR37, UR47, 0x3, UP0 ;  /* 0x000000252c2f7291 */ /* 0x000fe400080f1c2f */
[----:B------:R-:W-:Y:S01]  /*9530*/  IADD3 R72, P1, R72, UR45, RZ ;  /* 0x0000002d48487c10 */ /* 0x000fe2000ff3e0ff */
[----:B------:R-:W-:Y:S01]  /*9540*/  USHF.L.U64.HI UR43, UR8, 0x2, UR9 ;  /* 0x00000002082b7899 */ /* 0x000fe20008010209 */
[----:B------:R-:W-:Y:S01]  /*9550*/  MOV R217, UR42 ;  /* 0x0000002a00d97c02 */ /* 0x000fe20008000f00 */
[----:B------:R-:W-:Y:S01]  /*9560*/  USHF.L.U32 UR42, UR8, 0x2, URZ ;  /* 0x00000002082a7899 */ /* 0x000fe2000800063f */
[----:B------:R-:W-:-:S02]  /*9570*/  IADD3.X R73, R73, UR47, RZ, P1, !PT ;  /* 0x0000002f49497c10 */ /* 0x000fc40008ffe4ff */
[----:B------:R-:W-:Y:S01]  /*9580*/  ISETP.GE.AND P1, PT, R76, 0x101, PT ;  /* 0x000001014c00780c */ /* 0x000fe20003f26270 */
[----:B------:R-:W-:-:S04]  /*9590*/  IMAD.WIDE R70, R217, 0x4, R70 ;  /* 0x00000004d9467825 */ /* 0x000fc800078e0246 */
[----:B------:R-:W-:-:S04]  /*95a0*/  IMAD.WIDE R72, R217, 0x4, R72 ;  /* 0x00000004d9487825 */ /* 0x000fc800078e0248 */
[----:B-1----:R-:W-:Y:S02]  /*95b0*/  IMAD R214, R66, UR43, RZ ;  /* 0x0000002b42d67c24 */ /* 0x002fe4000f8e02ff */
[----:B--2---:R-:W-:Y:S02]  /*95c0*/  IMAD R216, R68, UR43, RZ ;  /* 0x0000002b44d87c24 */ /* 0x004fe4000f8e02ff */
        /* <DEDUP_REMOVED lines=9> */
.L_x_5454:
[----:B------:R-:W-:Y:S05]  /*9660*/  BSYNC B0 ;  /* 0x0000000000007941 */ /* 0x000fea0003800000 */
.L_x_5453:
[----:B------:R-:W1:Y:S01]  /*9670*/  LDS R133, [R133+0x8800] ;  /* 0x0088000085857984 */ /* 0x000e620000000800 */
[----:B------:R-:W-:Y:S04]  /*9680*/  BSSY B0, `(.L_x_5455) ;  /* 0x0000004000007945 */ /* 0x000fe80003800000 */
[----:B------:R-:W-:Y:S05]  /*9690*/  @!P1 BRA `(.L_x_5456) ;  /* 0x0000000000089947 */ /* 0x000fea0003800000 */
[----:B------:R2:W-:Y:S04]  /*96a0*/  REDG.E.ADD.F32.FTZ.RN.STRONG.GPU desc[UR18][R70.64+-0x3c00], R178 ;  /* 0xffc400b2460079a6 */ /* 0x0005e8000c10f392 */
[----:B-1----:R2:W-:Y:S02]  /*96b0*/  REDG.E.ADD.F32.FTZ.RN.STRONG.GPU desc[UR18][R72.64+-0x3c00], R133 ;  /* 0xffc40085480079a6 */ /* 0x0025e4000c10f392 */
.L_x_5456:
[----:B------:R-:W-:Y:S05]  /*96c0*/  BSYNC B0 ;  /* 0x0000000000007941 */ /* 0x000fea0003800000 */
.L_x_5455:
[----:B------:R3:W4:Y:S01]  /*96d0*/  LDS R67, [R134+0x8a00] ;  /* 0x008a000086437984 */ /* 0x0007220000000800 */
[----:B------:R-:W-:Y:S04]  /*96e0*/  BSSY B0, `(.L_x_5457) ;  /* 0x0000004000007945 */ /* 0x000fe80003800000 */
[----:B------:R-:W-:Y:S05]  /*96f0*/  @!P2 BRA `(.L_x_5458) ;  /* 0x000000000008a947 */ /* 0x000fea0003800000 */
[----:B------:R0:W-:Y:S04]  /*9700*/  REDG.E.ADD.F32.FTZ.RN.STRONG.GPU desc[UR18][R70.64+-0x3a00], R179 ;  /* 0xffc600b3460079a6 */ /* 0x0001e8000c10f392 */
[----:B----4-:R0:W-:Y:S02]  /*9710*/  REDG.E.ADD.F32.FTZ.RN.STRONG.GPU desc[UR18][R72.64+-0x3a00], R67 ;  /* 0xffc60043480079a6 */ /* 0x0101e4000c10f392 */
.L_x_5458:
[----:B------:R-:W-:Y:S05]  /*9720*/  BSYNC B0 ;  /* 0x0000000000007941 */ /* 0x000fea0003800000 */
.L_x_5457:
[----:B------:R-:W0:Y:S01]  /*9730*/  LDS R135, [R135+0x8c00] ;  /* 0x008c000087877984 */ /* 0x000e220000000800 */
[C---:B------:R-:W-:Y:S01]  /*9740*/  ISETP.GE.AND P6, PT, R76.reuse, 0x201, PT ;  /* 0x000002014c00780c */ /* 0x040fe20003fc6270 */
[----:B------:R-:W-:Y:S01]  /*9750*/  BSSY B0, `(.L_x_5459) ;  /* 0x000000a000007945 */ /* 0x000fe20003800000 */
[C---:B------:R-:W-:Y:S02]  /*9760*/  ISETP.GE.AND P0, PT, R76.reuse, 0x281, PT ;  /* 0x000002814c00780c */ /* 0x040fe40003f06270 */
[C---:B------:R-:W-:Y:S02]  /*9770*/  ISETP.GE.AND P1, PT, R76.reuse, 0x301, PT ;  /* 0x000003014c00780c */ /* 0x040fe40003f26270 */
[C---:B------:R-:W-:Y:S02]  /*9780*/  ISETP.GE.AND P2, PT, R76.reuse, 0x381, PT ;  /* 0x000003814c00780c */ /* 0x040fe40003f46270 */
[C---:B------:R-:W-:Y:S02]  /*9790*/  ISETP.GE.AND P3, PT, R76.reuse, 0x401, PT ;  /* 0x000004014c00780c */ /* 0x040fe40003f66270 */
[----:B------:R-:W-:-:S02]  /*97a0*/  ISETP.GE.AND P4, PT, R76, 0x481, PT ;  /* 0x000004814c00780c */ /* 0x000fc40003f86270 */
[----:B------:R-:W-:Y:S01]  /*97b0*/  ISETP.GE.AND P5, PT, R76, 0x501, PT ;  /* 0x000005014c00780c */ /* 0x000fe20003fa6270 */
[----:B------:R-:W-:-:S12]  /*97c0*/  @!P6 BRA `(.L_x_5460) ;  /* 0x000000000008e947 */ /* 0x000fd80003800000 */
[----:B------:R1:W-:Y:S04]  /*97d0*/  REDG.E.ADD.F32.FTZ.RN.STRONG.GPU desc[UR18][R70.64+-0x3800], R180 ;  /* 0xffc800b4460079a6 */ /* 0x0003e8000c10f392 */
[----:B0-----:R0:W-:Y:S02]  /*97e0*/  REDG.E.ADD.F32.FTZ.RN.STRONG.GPU desc[UR18][R72.64+-0x3800], R135 ;  /* 0xffc80087480079a6 */ /* 0x0011e4000c10f392 */
.L_x_5460:
[----:B------:R-:W-:Y:S05]  /*97f0*/  BSYNC B0 ;  /* 0x0000000000007941 */ /* 0x000fea0003800000 */
.L_x_5459:
[----:B0---4-:R0:W4:Y:S01]  /*9800*/  LDS R67, [R136+0x8e00] ;  /* 0x008e000088437984 */ /* 0x0111220000000800 */
[----:B------:R-:W-:Y:S04]  /*9810*/  BSSY B0, `(.L_x_5461) ;  /* 0x0000004000007945 */ /* 0x000fe80003800000 */
[----:B------:R-:W-:Y:S05]  /*9820*/  @!P0 BRA `(.L_x_5462) ;  /* 0x0000000000088947 */ /* 0x000fea0003800000 */
[----:B------:R0:W-:Y:S04]  /*9830*/  REDG.E.ADD.F32.FTZ.RN.STRONG.GPU desc[UR18][R70.64+-0x3600], R181 ;  /* 0xffca00b5460079a6 */ /* 0x0001e8000c10f392 */
[----:B----4-:R0:W-:Y:S02]  /*9840*/  REDG.E.ADD.F32.FTZ.RN.STRONG.GPU desc[UR18][R72.64+-0x3600], R67 ;  /* 0xffca0043480079a6 */ /* 0x0101e4000c10f392 */
.L_x_5462:
[----:B------:R-:W-:Y:S05]  /*9850*/  BSYNC B0 ;  /* 0x0000000000007941 */ /* 0x000fea0003800000 */
.L_x_5461:
[----:B------:R-:W0:Y:S01]  /*9860*/  LDS R137, [R137+0x9000] ;  /* 0x0090000089897984 */ /* 0x000e220000000800 */
[----:B------:R-:W-:Y:S04]  /*9870*/  BSSY B0, `(.L_x_5463) ;  /* 0x0000004000007945 */ /* 0x000fe80003800000 */
[----:B------:R-:W-:Y:S05]  /*9880*/  @!P1 BRA `(.L_x_5464) ;  /* 0x0000000000089947 */ /* 0x000fea0003800000 */
[----:B------:R1:W-:Y:S04]  /*9890*/  REDG.E.ADD.F32.FTZ.RN.STRONG.GPU desc[UR18][R70.64+-0x3400], R182 ;  /* 0xffcc00b6460079a6 */ /* 0x0003e8000c10f392 */
[----:B0-----:R0:W-:Y:S02]  /*98a0*/  REDG.E.ADD.F32.FTZ.RN.STRONG.GPU desc[UR18][R72.64+-0x3400], R137 ;  /* 0xffcc0089480079a6 */ /* 0x0011e4000c10f392 */
.L_x_5464:
[----:B------:R-:W-:Y:S05]  /*98b0*/  BSYNC B0 ;  /* 0x0000000000007941 */ /* 0x000fea0003800000 */
.L_x_5463:
[----:B0---4-:R0:W4:Y:S01]  /*98c0*/  LDS R67, [R138+0x9200] ;  /* 0x009200008a437984 */ /* 0x0111220000000800 */
[----:B------:R-:W-:Y:S04]  /*98d0*/  BSSY B0, `(.L_x_5465) ;  /* 0x0000004000007945 */ /* 0x000fe80003800000 */
[----:B------:R-:W-:Y:S05]  /*98e0*/  @!P2 BRA `(.L_x_5466) ;  /* 0x000000000008a947 */ /* 0x000fea0003800000 */
[----:B------:R0:W-:Y:S04]  /*98f0*/  REDG.E.ADD.F32.FTZ.RN.STRONG.GPU desc[UR18][R70.64+-0x3200], R183 ;  /* 0xffce00b7460079a6 */ /* 0x0001e8000c10f392 */
[----:B----4-:R0:W-:Y:S02]  /*9900*/  REDG.E.ADD.F32.FTZ.RN.STRONG.GPU desc[UR18][R72.64+-0x3200], R67 ;  /* 0xffce0043480079a6 */ /* 0x0101e4000c10f392 */
.L_x_5466:
[----:B------:R-:W-:Y:S05]  /*9910*/  BSYNC B0 ;  /* 0x0000000000007941 */ /* 0x000fea0003800000 */
.L_x_5465:
[----:B------:R-:W0:Y:S01]  /*9920*/  LDS R139, [R139+0x9400] ;  /* 0x009400008b8b7984 */ /* 0x000e220000000800 */
[----:B------:R-:W-:Y:S04]  /*9930*/  BSSY B0, `(.L_x_5467) ;  /* 0x0000004000007945 */ /* 0x000fe80003800000 */
[----:B------:R-:W-:Y:S05]  /*9940*/  @!P3 BRA `(.L_x_5468) ;  /* 0x000000000008b947 */ /* 0x000fea0003800000 */
[----:B------:R1:W-:Y:S04]  /*9950*/  REDG.E.ADD.F32.FTZ.RN.STRONG.GPU desc[UR18][R70.64+-0x3000], R184 ;  /* 0xffd000b8460079a6 */ /* 0x0003e8000c10f392 */
[----:B0-----:R0:W-:Y:S02]  /*9960*/  REDG.E.ADD.F32.FTZ.RN.STRONG.GPU desc[UR18][R72.64+-0x3000], R139 ;  /* 0xffd0008b480079a6 */ /* 0x0011e4000c10f392 */
.L_x_5468:
[----:B------:R-:W-:Y:S05]  /*9970*/  BSYNC B0 ;  /* 0x0000000000007941 */ /* 0x000fea0003800000 */
.L_x_5467:
[----:B0---4-:R0:W4:Y:S01]  /*9980*/  LDS R67, [R140+0x9600] ;  /* 0x009600008c437984 */ /* 0x0111220000000800 */
[----:B------:R-:W-:Y:S04]  /*9990*/  BSSY B0, `(.L_x_5469) ;  /* 0x0000004000007945 */ /* 0x000fe80003800000 */
[----:B------:R-:W-:Y:S05]  /*99a0*/  @!P4 BRA `(.L_x_5470) ;  /* 0x000000000008c947 */ /* 0x000fea0003800000 */
[----:B------:R0:W-:Y:S04]  /*99b0*/  REDG.E.ADD.F32.FTZ.RN.STRONG.GPU desc[UR18][R70.64+-0x2e00], R185 ;  /* 0xffd200b9460079a6 */ /* 0x0001e8000c10f392 */
[----:B----4-:R0:W-:Y:S02]  /*99c0*/  REDG.E.ADD.F32.FTZ.RN.STRONG.GPU desc[UR18][R72.64+-0x2e00], R67 ;  /* 0xffd20043480079a6 */ /* 0x0101e4000c10f392 */
.L_x_5470:
[----:B------:R-:W-:Y:S05]  /*99d0*/  BSYNC B0 ;  /* 0x0000000000007941 */ /* 0x000fea0003800000 */
.L_x_5469:
[----:B------:R-:W0:Y:S01]  /*99e0*/  LDS R141, [R141+0x9800] ;  /* 0x009800008d8d7984 */ /* 0x000e220000000800 */
[----:B------:R-:W-:Y:S04]  /*99f0*/  BSSY B0, `(.L_x_5471) ;  /* 0x0000004000007945 */ /* 0x000fe80003800000 */
[----:B------:R-:W-:Y:S05]  /*9a00*/  @!P5 BRA `(.L_x_5472) ;  /* 0x000000000008d947 */ /* 0x000fea0003800000 */
[----:B------:R1:W-:Y:S04]  /*9a10*/  REDG.E.ADD.F32.FTZ.RN.STRONG.GPU desc[UR18][R70.64+-0x2c00], R186 ;  /* 0xffd400ba460079a6 */ /* 0x0003e8000c10f392 */
[----:B0-----:R0:W-:Y:S02]  /*9a20*/  REDG.E.ADD.F32.FTZ.RN.STRONG.GPU desc[UR18][R72.64+-0x2c00], R141 ;  /* 0xffd4008d480079a6 */ /* 0x0011e4000c10f392 */
.L_x_5472:
[----:B------:R-:W-:Y:S05]  /*9a30*/  BSYNC B0 ;  /* 0x0000000000007941 */ /* 0x000fea0003800000 */
.L_x_5471:
[----:B0---4-:R0:W4:Y:S01]  /*9a40*/  LDS R67, [R142+0x9a00] ;  /* 0x009a00008e437984 */ /* 0x0111220000000800 */
        /* <DEDUP_REMOVED lines=10> */
[----:B----4-:R0:W-:Y:S02]  /*9af0*/  REDG.E.ADD.F32.FTZ.RN.STRONG.GPU desc[UR18][R72.64+-0x2a00], R67 ;  /* 0xffd60043480079a6 */ /* 0x0101e4000c10f392 */
.L_x_5474:
[----:B------:R-:W-:Y:S05]  /*9b00*/  BSYNC B0 ;  /* 0x0000000000007941 */ /* 0x000fea0003800000 */
.L_x_5473:
[----:B------:R-:W0:Y:S01]  /*9b10*/  LDS R143, [R143+0x9c00] ;  /* 0x009c00008f8f7984 */ /* 0x000e220000000800 */
[----:B------:R-:W-:Y:S04]  /*9b20*/  BSSY B0, `(.L_x_5475) ;  /* 0x0000004000007945 */ /* 0x000fe80003800000 */
[----:B------:R-:W-:Y:S05]  /*9b30*/  @!P0 BRA `(.L_x_5476) ;  /* 0x0000000000088947 */ /* 0x000fea0003800000 */
[----:B------:R1:W-:Y:S04]  /*9b40*/  REDG.E.ADD.F32.FTZ.RN.STRONG.GPU desc[UR18][R70.64+-0x2800], R188 ;  /* 0xffd800bc460079a6 */ /* 0x0003e8000c10f392 */
[----:B0-----:R0:W-:Y:S02]  /*9b50*/  REDG.E.ADD.F32.FTZ.RN.STRONG.GPU desc[UR18][R72.64+-0x2800], R143 ;  /* 0xffd8008f480079a6 */ /* 0x0011e4000c10f392 */
.L_x_5476:
[----:B------:R-:W-:Y:S05]  /*9b60*/  BSYNC B0 ;  /* 0x0000000000007941 */ /* 0x000fea0003800000 */
.L_x_5475:
[----:B0---4-:R0:W4:Y:S01]  /*9b70*/  LDS R67, [R144+0x9e00] ;  /* 0x009e000090437984 */ /* 0x0111220000000800 */
[----:B------:R-:W-:Y:S04]  /*9b80*/  BSSY B0, `(.L_x_5477) ;  /* 0x0000004000007945 */ /* 0x000fe80003800000 */
[----:B------:R-:W-:Y:S05]  /*9b90*/  @!P1 BRA `(.L_x_5478) ;  /* 0x0000000000089947 */ /* 0x000fea0003800000 */
[----:B------:R0:W-:Y:S04]  /*9ba0*/  REDG.E.ADD.F32.FTZ.RN.STRONG.GPU desc[UR18][R70.64+-0x2600], R189 ;  /* 0xffda00bd460079a6 */ /* 0x0001e8000c10f392 */
[----:B----4-:R0:W-:Y:S02]  /*9bb0*/  REDG.E.ADD.F32.FTZ.RN.STRONG.GPU desc[UR18][R72.64+-0x2600], R67 ;  /* 0xffda0043480079a6 */ /* 0x0101e4000c10f392 */
.L_x_5478:
[----:B------:R-:W-:Y:S05]  /*9bc0*/  BSYNC B0 ;  /* 0x0000000000007941 */ /* 0x000fea0003800000 */
.L_x_5477:
[----:B------:R-:W0:Y:S01]  /*9bd0*/  LDS R145, [R145+0xa000] ;  /* 0x00a0000091917984 */ /* 0x000e220000000800 */
[----:B------:R-:W-:Y:S04]  /*9be0*/  BSSY B0, `(.L_x_5479) ;  /* 0x0000004000007945 */ /* 0x000fe80003800000 */
[----:B------:R-:W-:Y:S05]  /*9bf0*/  @!P2 BRA `(.L_x_5480) ;  /* 0x000000000008a947 */ /* 0x000fea0003800000 */
[----:B------:R1:W-:Y:S04]  /*9c00*/  REDG.E.ADD.F32.FTZ.RN.STRONG.GPU desc[UR18][R70.64+-0x2400], R190 ;  /* 0xffdc00be460079a6 */ /* 0x0003e8000c10f392 */
[----:B0-----:R0:W-:Y:S02]  /*9c10*/  REDG.E.ADD.F32.FTZ.RN.STRONG.GPU desc[UR18][R72.64+-0x2400], R145 ;  /* 0xffdc0091480079a6 */ /* 0x0011e4000c10f392 */
.L_x_5480:
[----:B------:R-:W-:Y:S05]  /*9c20*/  BSYNC B0 ;  /* 0x0000000000007941 */ /* 0x000fea0003800000 */
.L_x_5479:
[----:B0---4-:R0:W4:Y:S01]  /*9c30*/  LDS R67, [R146+0xa200] ;  /* 0x00a2000092437984 */ /* 0x0111220000000800 */
[----:B------:R-:W-:Y:S04]  /*9c40*/  BSSY B0, `(.L_x_5481) ;  /* 0x0000004000007945 */ /* 0x000fe80003800000 */
[----:B------:R-:W-:Y:S05]  /*9c50*/  @!P3 BRA `(.L_x_5482) ;  /* 0x000000000008b947 */ /* 0x000fea0003800000 */
[----:B------:R0:W-:Y:S04]  /*9c60*/  REDG.E.ADD.F32.FTZ.RN.STRONG.GPU desc[UR18][R70.64+-0x2200], R191 ;  /* 0xffde00bf460079a6 */ /* 0x0001e8000c10f392 */
[----:B----4-:R0:W-:Y:S02]  /*9c70*/  REDG.E.ADD.F32.FTZ.RN.STRONG.GPU desc[UR18][R72.64+-0x2200], R67 ;  /* 0xffde0043480079a6 */ /* 0x0101e4000c10f392 */
.L_x_5482:
[----:B------:R-:W-:Y:S05]  /*9c80*/  BSYNC B0 ;  /* 0x0000000000007941 */ /* 0x000fea0003800000 */
.L_x_5481:
[----:B------:R-:W0:Y:S01]  /*9c90*/  LDS R147, [R147+0xa400] ;  /* 0x00a4000093937984 */ /* 0x000e220000000800 */
[----:B------:R-:W-:Y:S04]  /*9ca0*/  BSSY B0, `(.L_x_5483) ;  /* 0x0000004000007945 */ /* 0x000fe80003800000 */
[----:B------:R-:W-:Y:S05]  /*9cb0*/  @!P4 BRA `(.L_x_5484) ;  /* 0x000000000008c947 */ /* 0x000fea0003800000 */
[----:B------:R1:W-:Y:S04]  /*9cc0*/  REDG.E.ADD.F32.FTZ.RN.STRONG.GPU desc[UR18][R70.64+-0x2000], R192 ;  /* 0xffe000c0460079a6 */ /* 0x0003e8000c10f392 */
[----:B0-----:R0:W-:Y:S02]  /*9cd0*/  REDG.E.ADD.F32.FTZ.RN.STRONG.GPU desc[UR18][R72.64+-0x2000], R147 ;  /* 0xffe00093480079a6 */ /* 0x0011e4000c10f392 */
.L_x_5484:
[----:B------:R-:W-:Y:S05]  /*9ce0*/  BSYNC B0 ;  /* 0x0000000000007941 */ /* 0x000fea0003800000 */
.L_x_5483:
[----:B0---4-:R0:W4:Y:S01]  /*9cf0*/  LDS R67, [R148+0xa600] ;  /* 0x00a6000094437984 */ /* 0x0111220000000800 */
[----:B------:R-:W-:Y:S04]  /*9d00*/  BSSY B0, `(.L_x_5485) ;  /* 0x0000004000007945 */ /* 0x000fe80003800000 */
[----:B------:R-:W-:Y:S05]  /*9d10*/  @!P5 BRA `(.L_x_5486) ;  /* 0x000000000008d947 */ /* 0x000fea0003800000 */
[----:B------:R0:W-:Y:S04]  /*9d20*/  REDG.E.ADD.F32.FTZ.RN.STRONG.GPU desc[UR18][R70.64+-0x1e00], R193 ;  /* 0xffe200c1460079a6 */ /* 0x0001e8000c10f392 */
[----:B----4-:R0:W-:Y:S02]  /*9d30*/  REDG.E.ADD.F32.FTZ.RN.STRONG.GPU desc[UR18][R72.64+-0x1e00], R67 ;  /* 0xffe20043480079a6 */ /* 0x0101e4000c10f392 */
.L_x_5486:
[----:B------:R-:W-:Y:S05]  /*9d40*/  BSYNC B0 ;  /* 0x0000000000007941 */ /* 0x000fea0003800000 */
.L_x_5485:
        /* <DEDUP_REMOVED lines=12> */
.L_x_5488:
[----:B------:R-:W-:Y:S05]  /*9e10*/  BSYNC B0 ;  /* 0x0000000000007941 */ /* 0x000fea0003800000 */
.L_x_5487:
[----:B0---4-:R0:W4:Y:S01]  /*9e20*/  LDS R67, [R150+0xaa00] ;  /* 0x00aa000096437984 */ /* 0x0111220000000800 */
[----:B------:R-:W-:Y:S04]  /*9e30*/  BSSY B0, `(.L_x_5489) ;  /* 0x0000004000007945 */ /* 0x000fe80003800000 */
[----:B------:R-:W-:Y:S05]  /*9e40*/  @!P0 BRA `(.L_x_5490) ;  /* 0x0000000000088947 */ /* 0x000fea0003800000 */
[----:B------:R0:W-:Y:S04]  /*9e50*/  REDG.E.ADD.F32.FTZ.RN.STRONG.GPU desc[UR18][R70.64+-0x1a00], R195 ;  /* 0xffe600c3460079a6 */ /* 0x0001e8000c10f392 */
[----:B----4-:R0:W-:Y:S02]  /*9e60*/  REDG.E.ADD.F32.FTZ.RN.STRONG.GPU desc[UR18][R72.64+-0x1a00], R67 ;  /* 0xffe60043480079a6 */ /* 0x0101e4000c10f392 */
.L_x_5490:
[----:B------:R-:W-:Y:S05]  /*9e70*/  BSYNC B0 ;  /* 0x0000000000007941 */ /* 0x000fea0003800000 */
.L_x_5489:
[----:B------:R-:W0:Y:S01]  /*9e80*/  LDS R151, [R151+0xac00] ;  /* 0x00ac000097977984 */ /* 0x000e220000000800 */
[----:B------:R-:W-:Y:S04]  /*9e90*/  BSSY B0, `(.L_x_5491) ;  /* 0x0000004000007945 */ /* 0x000fe80003800000 */
[----:B------:R-:W-:Y:S05]  /*9ea0*/  @!P1 BRA `(.L_x_5492) ;  /* 0x0000000000089947 */ /* 0x000fea0003800000 */
[----:B------:R1:W-:Y:S04]  /*9eb0*/  REDG.E.ADD.F32.FTZ.RN.STRONG.GPU desc[UR18][R70.64+-0x1800], R196 ;  /* 0xffe800c4460079a6 */ /* 0x0003e8000c10f392 */
[----:B0-----:R0:W-:Y:S02]  /*9ec0*/  REDG.E.ADD.F32.FTZ.RN.STRONG.GPU desc[UR18][R72.64+-0x1800], R151 ;  /* 0xffe80097480079a6 */ /* 0x0011e4000c10f392 */
.L_x_5492:
[----:B------:R-:W-:Y:S05]  /*9ed0*/  BSYNC B0 ;  /* 0x0000000000007941 */ /* 0x000fea0003800000 */
.L_x_5491:
[----:B------:R-:W0:Y:S01]  /*9ee0*/  LDS R165, [R165+0xae00] ;  /* 0x00ae0000a5a57984 */ /* 0x000e220000000800 */
[----:B------:R-:W-:Y:S04]  /*9ef0*/  BSSY B0, `(.L_x_5493) ;  /* 0x0000004000007945 */ /* 0x000fe80003800000 */
[----:B------:R-:W-:Y:S05]  /*9f00*/  @!P2 BRA `(.L_x_5494) ;  /* 0x000000000008a947 */ /* 0x000fea0003800000 */
[----:B------:R1:W-:Y:S04]  /*9f10*/  REDG.E.ADD.F32.FTZ.RN.STRONG.GPU desc[UR18][R70.64+-0x1600], R197 ;  /* 0xffea00c5460079a6 */ /* 0x0003e8000c10f392 */
[----:B0-----:R0:W-:Y:S02]  /*9f20*/  REDG.E.ADD.F32.FTZ.RN.STRONG.GPU desc[UR18][R72.64+-0x1600], R165 ;  /* 0xffea00a5480079a6 */ /* 0x0011e4000c10f392 */
.L_x_5494:
[----:B------:R-:W-:Y:S05]  /*9f30*/  BSYNC B0 ;  /* 0x0000000000007941 */ /* 0x000fea0003800000 */
.L_x_5493:
[----:B0---4-:R0:W4:Y:S01]  /*9f40*/  LDS R67, [R166+0xb000] ;  /* 0x00b00000a6437984 */ /* 0x0111220000000800 */
[----:B------:R-:W-:Y:S04]  /*9f50*/  BSSY B0, `(.L_x_5495) ;  /* 0x0000004000007945 */ /* 0x000fe80003800000 */
[----:B------:R-:W-:Y:S05]  /*9f60*/  @!P3 BRA `(.L_x_5496) ;  /* 0x000000000008b947 */ /* 0x000fea0003800000 */
[----:B------:R0:W-:Y:S04]  /*9f70*/  REDG.E.ADD.F32.FTZ.RN.STRONG.GPU desc[UR18][R70.64+-0x1400], R198 ;  /* 0xffec00c6460079a6 */ /* 0x0001e8000c10f392 */
[----:B----4-:R0:W-:Y:S02]  /*9f80*/  REDG.E.ADD.F32.FTZ.RN.STRONG.GPU desc[UR18][R72.64+-0x1400], R67 ;  /* 0xffec0043480079a6 */ /* 0x0101e4000c10f392 */
.L_x_5496:
[----:B------:R-:W-:Y:S05]  /*9f90*/  BSYNC B0 ;  /* 0x0000000000007941 */ /* 0x000fea0003800000 */
.L_x_5495:
[----:B------:R-:W0:Y:S01]  /*9fa0*/  LDS R167, [R167+0xb200] ;  /* 0x00b20000a7a77984 */ /* 0x000e220000000800 */
[----:B------:R-:W-:Y:S04]  /*9fb0*/  BSSY B0, `(.L_x_5497) ;  /* 0x0000004000007945 */ /* 0x000fe80003800000 */
[----:B------:R-:W-:Y:S05]  /*9fc0*/  @!P4 BRA `(.L_x_5498) ;  /* 0x000000000008c947 */ /* 0x000fea0003800000 */
[----:B------:R1:W-:Y:S04]  /*9fd0*/  REDG.E.ADD.F32.FTZ.RN.STRONG.GPU desc[UR18][R70.64+-0x1200], R200 ;  /* 0xffee00c8460079a6 */ /* 0x0003e8000c10f392 */
[----:B0-----:R0:W-:Y:S02]  /*9fe0*/  REDG.E.ADD.F32.FTZ.RN.STRONG.GPU desc[UR18][R72.64+-0x1200], R167 ;  /* 0xffee00a7480079a6 */ /* 0x0011e4000c10f392 */
.L_x_5498:
[----:B------:R-:W-:Y:S05]  /*9ff0*/  BSYNC B0 ;  /* 0x0000000000007941 */ /* 0x000fea0003800000 */
.L_x_5497:
[----:B0---4-:R0:W4:Y:S01]  /*a000*/  LDS R67, [R168+0xb400] ;  /* 0x00b40000a8437984 */ /* 0x0111220000000800 */
[----:B------:R-:W-:Y:S04]  /*a010*/  BSSY B0, `(.L_x_5499) ;  /* 0x0000004000007945 */ /* 0x000fe80003800000 */
[----:B------:R-:W-:Y:S05]  /*a020*/  @!P5 BRA `(.L_x_5500) ;  /* 0x000000000008d947 */ /* 0x000fea0003800000 */
[----:B------:R0:W-:Y:S04]  /*a030*/  REDG.E.ADD.F32.FTZ.RN.STRONG.GPU desc[UR18][R70.64+-0x1000], R202 ;  /* 0xfff000ca460079a6 */ /* 0x0001e8000c10f392 */
[----:B----4-:R0:W-:Y:S02]  /*a040*/  REDG.E.ADD.F32.FTZ.RN.STRONG.GPU desc[UR18][R72.64+-0x1000], R67 ;  /* 0xfff00043480079a6 */ /* 0x0101e4000c10f392 */
.L_x_5500:
[----:B------:R-:W-:Y:S05]  /*a050*/  BSYNC B0 ;  /* 0x0000000000007941 */ /* 0x000fea0003800000 */
.L_x_5499:
        /* <DEDUP_REMOVED lines=9> */
[----:B0-----:R-:W-:-:S12]  /*a0f0*/  @!P6 BRA `(.L_x_5502) ;  /* 0x000000000008e947 */ /* 0x001fd80003800000 */
[----:B------:R0:W-:Y:S04]  /*a100*/  REDG.E.ADD.F32.FTZ.RN.STRONG.GPU desc[UR18][R70.64+-0xe00], R213 ;  /* 0xfff200d5460079a6 */ /* 0x0001e8000c10f392 */
[----:B----4-:R0:W-:Y:S02]  /*a110*/  REDG.E.ADD.F32.FTZ.RN.STRONG.GPU desc[UR18][R72.64+-0xe00], R67 ;  /* 0xfff20043480079a6 */ /* 0x0101e4000c10f392 */
.L_x_5502:
[----:B------:R-:W-:Y:S05]  /*a120*/  BSYNC B0 ;  /* 0x0000000000007941 */ /* 0x000fea0003800000 */
.L_x_5501:
[----:B------:R-:W0:Y:S01]  /*a130*/  LDS R171, [R171+0xb800] ;  /* 0x00b80000abab7984 */ /* 0x000e220000000800 */
[----:B------:R-:W-:Y:S04]  /*a140*/  BSSY B0, `(.L_x_5503) ;  /* 0x0000004000007945 */ /* 0x000fe80003800000 */
[----:B------:R-:W-:Y:S05]  /*a150*/  @!P0 BRA `(.L_x_5504) ;  /* 0x0000000000088947 */ /* 0x000fea0003800000 */
[----:B------:R1:W-:Y:S04]  /*a160*/  REDG.E.ADD.F32.FTZ.RN.STRONG.GPU desc[UR18][R70.64+-0xc00], R227 ;  /* 0xfff400e3460079a6 */ /* 0x0003e8000c10f392 */
[----:B0-----:R0:W-:Y:S02]  /*a170*/  REDG.E.ADD.F32.FTZ.RN.STRONG.GPU desc[UR18][R72.64+-0xc00], R171 ;  /* 0xfff400ab480079a6 */ /* 0x0011e4000c10f392 */
.L_x_5504:
[----:B------:R-:W-:Y:S05]  /*a180*/  BSYNC B0 ;  /* 0x0000000000007941 */ /* 0x000fea0003800000 */
.L_x_5503:
[----:B0---4-:R0:W4:Y:S01]  /*a190*/  LDS R67, [R172+0xba00] ;  /* 0x00ba0000ac437984 */ /* 0x0111220000000800 */
[----:B------:R-:W-:Y:S04]  /*a1a0*/  BSSY B0, `(.L_x_5505) ;  /* 0x0000004000007945 */ /* 0x000fe80003800000 */
[----:B------:R-:W-:Y:S05]  /*a1b0*/  @!P1 BRA `(.L_x_5506) ;  /* 0x0000000000089947 */ /* 0x000fea0003800000 */
[----:B------:R0:W-:Y:S04]  /*a1c0*/  REDG.E.ADD.F32.FTZ.RN.STRONG.GPU desc[UR18][R70.64+-0xa00], R237 ;  /* 0xfff600ed460079a6 */ /* 0x0001e8000c10f392 */
[----:B----4-:R0:W-:Y:S02]  /*a1d0*/  REDG.E.ADD.F32.FTZ.RN.STRONG.GPU desc[UR18][R72.64+-0xa00], R67 ;  /* 0xfff60043480079a6 */ /* 0x0101e4000c10f392 */
.L_x_5506:
[----:B------:R-:W-:Y:S05]  /*a1e0*/  BSYNC B0 ;  /* 0x0000000000007941 */ /* 0x000fea0003800000 */
.L_x_5505:
[----:B------:R-:W0:Y:S01]  /*a1f0*/  LDS R173, [R173+0xbc00] ;  /* 0x00bc0000adad7984 */ /* 0x000e220000000800 */
[----:B------:R-:W-:Y:S04]  /*a200*/  BSSY B0, `(.L_x_5507) ;  /* 0x0000004000007945 */ /* 0x000fe80003800000 */
[----:B------:R-:W-:Y:S05]  /*a210*/  @!P2 BRA `(.L_x_5508) ;  /* 0x000000000008a947 */ /* 0x000fea0003800000 */
[----:B------:R1:W-:Y:S04]  /*a220*/  REDG.E.ADD.F32.FTZ.RN.STRONG.GPU desc[UR18][R70.64+-0x800], R238 ;  /* 0xfff800ee460079a6 */ /* 0x0003e8000c10f392 */
[----:B0-----:R0:W-:Y:S02]  /*a230*/  REDG.E.ADD.F32.FTZ.RN.STRONG.GPU desc[UR18][R72.64+-0x800], R173 ;  /* 0xfff800ad480079a6 */ /* 0x0011e4000c10f392 */
.L_x_5508:
[----:B------:R-:W-:Y:S05]  /*a240*/  BSYNC B0 ;  /* 0x0000000000007941 */ /* 0x000fea0003800000 */
.L_x_5507:
[----:B0---4-:R0:W4:Y:S01]  /*a250*/  LDS R67, [R174+0xbe00] ;  /* 0x00be0000ae437984 */ /* 0x0111220000000800 */
[----:B------:R-:W-:Y:S04]  /*a260*/  BSSY B0, `(.L_x_5509) ;  /* 0x0000004000007945 */ /* 0x000fe80003800000 */
[----:B------:R-:W-:Y:S05]  /*a270*/  @!P3 BRA `(.L_x_5510) ;  /* 0x000000000008b947 */ /* 0x000fea0003800000 */
[----:B------:R0:W-:Y:S04]  /*a280*/  REDG.E.ADD.F32.FTZ.RN.STRONG.GPU desc[UR18][R70.64+-0x600], R240 ;  /* 0xfffa00f0460079a6 */ /* 0x0001e8000c10f392 */
[----:B----4-:R0:W-:Y:S02]  /*a290*/  REDG.E.ADD.F32.FTZ.RN.STRONG.GPU desc[UR18][R72.64+-0x600], R67 ;  /* 0xfffa0043480079a6 */ /* 0x0101e4000c10f392 */
.L_x_5510:
[----:B------:R-:W-:Y:S05]  /*a2a0*/  BSYNC B0 ;  /* 0x0000000000007941 */ /* 0x000fea0003800000 */
.L_x_5509:
[----:B------:R-:W0:Y:S01]  /*a2b0*/  LDS R175, [R175+0xc000] ;  /* 0x00c00000afaf7984 */ /* 0x000e220000000800 */
[----:B------:R-:W-:Y:S04]  /*a2c0*/  BSSY B0, `(.L_x_5511) ;  /* 0x0000004000007945 */ /* 0x000fe80003800000 */
[----:B------:R-:W-:Y:S05]  /*a2d0*/  @!P4 BRA `(.L_x_5512) ;  /* 0x000000000008c947 */ /* 0x000fea0003800000 */
[----:B------:R1:W-:Y:S04]  /*a2e0*/  REDG.E.ADD.F32.FTZ.RN.STRONG.GPU desc[UR18][R70.64+-0x400], R242 ;  /* 0xfffc00f2460079a6 */ /* 0x0003e8000c10f392 */
[----:B0-----:R0:W-:Y:S02]  /*a2f0*/  REDG.E.ADD.F32.FTZ.RN.STRONG.GPU desc[UR18][R72.64+-0x400], R175 ;  /* 0xfffc00af480079a6 */ /* 0x0011e4000c10f392 */
.L_x_5512:
[----:B------:R-:W-:Y:S05]  /*a300*/  BSYNC B0 ;  /* 0x0000000000007941 */ /* 0x000fea0003800000 */
.L_x_5511:
[----:B0---4-:R0:W4:Y:S01]  /*a310*/  LDS R67, [R176+0xc200] ;  /* 0x00c20000b0437984 */ /* 0x0111220000000800 */
[----:B------:R-:W-:Y:S04]  /*a320*/  BSSY B0, `(.L_x_5513) ;  /* 0x0000004000007945 */ /* 0x000fe80003800000 */
[----:B------:R-:W-:Y:S05]  /*a330*/  @!P5 BRA `(.L_x_5514) ;  /* 0x000000000008d947 */ /* 0x000fea0003800000 */
[----:B------:R0:W-:Y:S04]  /*a340*/  REDG.E.ADD.F32.FTZ.RN.STRONG.GPU desc[UR18][R70.64+-0x200], R243 ;  /* 0xfffe00f3460079a6 */ /* 0x0001e8000c10f392 */
[----:B----4-:R0:W-:Y:S02]  /*a350*/  REDG.E.ADD.F32.FTZ.RN.STRONG.GPU desc[UR18][R72.64+-0x200], R67 ;  /* 0xfffe0043480079a6 */ /* 0x0101e4000c10f392 */
.L_x_5514:
[----:B------:R-:W-:Y:S05]  /*a360*/  BSYNC B0 ;  /* 0x0000000000007941 */ /* 0x000fea0003800000 */
.L_x_5513:
[----:B------:R-:W5:Y:S01]  /*a370*/  SHFL.DOWN PT, R66, R65, 0x1, 0x1f ;  /* 0x08201f0041427f89 */ /* 0x000f6200000e0000 */
[----:B------:R-:W-:Y:S01]  /*a380*/  ISETP.GT.AND P0, PT, R117, 0x1e, PT ;  /* 0x0000001e7500780c */ /* 0x000fe20003f04270 */
[----:B------:R-:W-:Y:S01]  /*a390*/  FMUL.FTZ R210, R95, R210 ;  /* 0x000000d25fd27220 */ /* 0x000fe20000410000 */
[----:B------:R-:W-:Y:S01]  /*a3a0*/  ISETP.NE.AND P1, PT, R117, RZ, PT ;  /* 0x000000ff7500720c */ /* 0x000fe20003f25270 */
[----:B0---4-:R-:W0:Y:S01]  /*a3b0*/  SHFL.DOWN PT, R67, R64, 0x1, 0x1f ;  /* 0x08201f0040437f89 */ /* 0x011e2200000e0000 */
[----:B------:R-:W-:Y:S01]  /*a3c0*/  ISETP.NE.AND P2, PT, R119, RZ, PT ;  /* 0x000000ff7700720c */ /* 0x000fe20003f45270 */
        /* <DEDUP_REMOVED lines=18> */
[----:B-----5:R-:W-:Y:S01]  /*a4f0*/  @!P0 FADD.FTZ R65, R65, R66 ;  /* 0x0000004241418221 */ /* 0x020fe20000010000 */
[----:B------:R-:W-:Y:S01]  /*a500*/  FFMA.FTZ R82, R79, R80, R82 ;  /* 0x000000504f527223 */ /* 0x000fe20000010052 */
[-C--:B------:R-:W-:Y:S01]  /*a510*/  FFMA.FTZ R83, R88, R99.reuse, R83 ;  /* 0x0000006358537223 */ /* 0x080fe20000010053 */
[----:B------:R-:W-:Y:S01]  /*a520*/  FFMA.FTZ R86, R89, R92, R86 ;  /* 0x0000005c59567223 */ /* 0x000fe20000010056 */
[----:B0-----:R-:W-:Y:S01]  /*a530*/  @!P0 FADD.FTZ R64, R64, R67 ;  /* 0x0000004340408221 */ /* 0x001fe20000010000 */
[----:B------:R-:W0:Y:S01]  /*a540*/  SHFL.DOWN PT, R66, R65, 0x2, 0x1f ;  /* 0x08401f0041427f89 */ /* 0x000e2200000e0000 */
[----:B------:R-:W-:Y:S01]  /*a550*/  ISETP.GT.AND P0, PT, R117, 0x1d, PT ;  /* 0x0000001d7500780c */ /* 0x000fe20003f04270 */
[----:B------:R-:W-:Y:S01]  /*a560*/  FFMA.FTZ R126, R131, R206, R126 ;  /* 0x000000ce837e7223 */ /* 0x000fe2000001007e */
[----:B------:R-:W-:Y:S01]  /*a570*/  BSSY B0, `(.L_x_5515) ;  /* 0x0000048000007945 */ /* 0x000fe20003800000 */
[----:B------:R-:W4:Y:S01]  /*a580*/  SHFL.DOWN PT, R67, R64, 0x2, 0x1f ;  /* 0x08401f0040437f89 */ /* 0x000f2200000e0000 */
[----:B------:R-:W-:Y:S01]  /*a590*/  FFMA.FTZ R41, R106, R80, R41 ;  /* 0x000000506a297223 */ /* 0x000fe20000010029 */
[----:B------:R-:W-:Y:S01]  /*a5a0*/  FFMA.FTZ R42, R105, R99, R42 ;  /* 0x00000063692a7223 */ /* 0x000fe2000001002a */
[----:B------:R-:W-:Y:S01]  /*a5b0*/  FADD.FTZ R25, R82, R25 ;  /* 0x0000001952197221 */ /* 0x000fe20000010000 */
[----:B------:R-:W-:Y:S01]  /*a5c0*/  FADD.FTZ R26, R83, R26 ;  /* 0x0000001a531a7221 */ /* 0x000fe20000010000 */
[----:B------:R-:W-:Y:S01]  /*a5d0*/  FFMA.FTZ R43, R108, R92, R43 ;  /* 0x0000005c6c2b7223 */ /* 0x000fe2000001002b */
[----:B------:R-:W-:Y:S01]  /*a5e0*/  FADD.FTZ R27, R86, R27 ;  /* 0x0000001b561b7221 */ /* 0x000fe20000010000 */
[----:B------:R-:W-:Y:S01]  /*a5f0*/  FFMA.FTZ R47, R112, R206, R47 ;  /* 0x000000ce702f7223 */ /* 0x000fe2000001002f */
[----:B------:R-:W-:-:S02]  /*a600*/  FADD.FTZ R31, R126, R31 ;  /* 0x0000001f7e1f7221 */ /* 0x000fc40000010000 */
[----:B0-----:R-:W-:Y:S01]  /*a610*/  @!P0 FADD.FTZ R65, R65, R66 ;  /* 0x0000004241418221 */ /* 0x001fe20000010000 */
[----:B----4-:R-:W-:-:S04]  /*a620*/  @!P0 FADD.FTZ R64, R64, R67 ;  /* 0x0000004340408221 */ /* 0x010fc80000010000 */
[----:B------:R-:W0:Y:S01]  /*a630*/  SHFL.DOWN PT, R66, R65, 0x4, 0x1f ;  /* 0x08801f0041427f89 */ /* 0x000e2200000e0000 */
[----:B------:R-:W-:-:S03]  /*a640*/  ISETP.GT.AND P0, PT, R117, 0x1b, PT ;  /* 0x0000001b7500780c */ /* 0x000fc60003f04270 */
[----:B------:R-:W4:Y:S10]  /*a650*/  SHFL.DOWN PT, R67, R64, 0x4, 0x1f ;  /* 0x08801f0040437f89 */ /* 0x000f3400000e0000 */
[----:B0-----:R-:W-:Y:S01]  /*a660*/  @!P0 FADD.FTZ R65, R65, R66 ;  /* 0x0000004241418221 */ /* 0x001fe20000010000 */
[----:B----4-:R-:W-:-:S04]  /*a670*/  @!P0 FADD.FTZ R64, R64, R67 ;  /* 0x0000004340408221 */ /* 0x010fc80000010000 */
[----:B------:R-:W0:Y:S01]  /*a680*/  SHFL.DOWN PT, R66, R65, 0x8, 0x1f ;  /* 0x09001f0041427f89 */ /* 0x000e2200000e0000 */
[----:B------:R-:W-:-:S03]  /*a690*/  ISETP.GT.AND P0, PT, R117, 0x17, PT ;  /* 0x000000177500780c */ /* 0x000fc60003f04270 */
[----:B------:R-:W4:Y:S10]  /*a6a0*/  SHFL.DOWN PT, R67, R64, 0x8, 0x1f ;  /* 0x09001f0040437f89 */ /* 0x000f3400000e0000 */
[----:B0-----:R-:W-:Y:S01]  /*a6b0*/  @!P0 FADD.FTZ R65, R65, R66 ;  /* 0x0000004241418221 */ /* 0x001fe20000010000 */
[----:B------:R-:W-:Y:S01]  /*a6c0*/  FMUL.FTZ R66, R159, R201 ;  /* 0x000000c99f427220 */ /* 0x000fe20000410000 */
[----:B----4-:R-:W-:-:S03]  /*a6d0*/  @!P0 FADD.FTZ R64, R64, R67 ;  /* 0x0000004340408221 */ /* 0x010fc60000010000 */
[----:B------:R-:W0:Y:S01]  /*a6e0*/  SHFL.DOWN PT, R68, R65, 0x10, 0x1f ;  /* 0x0a001f0041447f89 */ /* 0x000e2200000e0000 */
[----:B------:R-:W-:Y:S01]  /*a6f0*/  ISETP.GT.AND P0, PT, R117, 0xf, PT ;  /* 0x0000000f7500780c */ /* 0x000fe20003f04270 */
[----:B------:R-:W-:Y:S01]  /*a700*/  FMUL.FTZ R67, R160, R90 ;  /* 0x0000005aa0437220 */ /* 0x000fe20000410000 */
[----:B------:R-:W-:Y:S01]  /*a710*/  FFMA.FTZ R66, R157, R203, R66 ;  /* 0x000000cb9d427223 */ /* 0x000fe20000010042 */
[----:B------:R-:W4:Y:S02]  /*a720*/  SHFL.DOWN PT, R69, R64, 0x10, 0x1f ;  /* 0x0a001f0040457f89 */ /* 0x000f2400000e0000 */
[----:B------:R-:W-:Y:S01]  /*a730*/  FFMA.FTZ R67, R158, R199, R67 ;  /* 0x000000c79e437223 */ /* 0x000fe20000010043 */
[-C--:B------:R-:W-:Y:S01]  /*a740*/  FFMA.FTZ R98, R123, R66.reuse, R98 ;  /* 0x000000427b627223 */ /* 0x080fe20000010062 */
[----:B------:R-:W-:Y:S02]  /*a750*/  FFMA.FTZ R45, R110, R66, R45 ;  /* 0x000000426e2d7223 */ /* 0x000fe4000001002d */
[-C--:B------:R-:W-:Y:S01]  /*a760*/  FFMA.FTZ R44, R107, R67.reuse, R44 ;  /* 0x000000436b2c7223 */ /* 0x080fe2000001002c */
[----:B------:R-:W-:Y:S01]  /*a770*/  FFMA.FTZ R87, R100, R67, R87 ;  /* 0x0000004364577223 */ /* 0x000fe20000010057 */
[----:B------:R-:W-:Y:S01]  /*a780*/  FMUL.FTZ R67, R156, R204 ;  /* 0x000000cc9c437220 */ /* 0x000fe20000410000 */
[----:B------:R-:W-:-:S02]  /*a790*/  FADD.FTZ R29, R98, R29 ;  /* 0x0000001d621d7221 */ /* 0x000fc40000010000 */
[----:B------:R-:W-:Y:S01]  /*a7a0*/  FADD.FTZ R28, R87, R28 ;  /* 0x0000001c571c7221 */ /* 0x000fe20000010000 */
[----:B------:R-:W-:-:S04]  /*a7b0*/  FFMA.FTZ R67, R154, R205, R67 ;  /* 0x000000cd9a437223 */ /* 0x000fc80000010043 */
[-C--:B------:R-:W-:Y:S01]  /*a7c0*/  FFMA.FTZ R125, R128, R67.reuse, R125 ;  /* 0x00000043807d7223 */ /* 0x080fe2000001007d */
[----:B------:R-:W-:Y:S01]  /*a7d0*/  FFMA.FTZ R46, R109, R67, R46 ;  /* 0x000000436d2e7223 */ /* 0x000fe2000001002e */
[----:B0-----:R-:W-:Y:S02]  /*a7e0*/  @!P0 FADD.FTZ R65, R65, R68 ;  /* 0x0000004441418221 */ /* 0x001fe40000010000 */
[----:B------:R-:W-:Y:S01]  /*a7f0*/  FADD.FTZ R30, R125, R30 ;  /* 0x0000001e7d1e7221 */ /* 0x000fe20000010000 */
[----:B----4-:R-:W-:Y:S02]  /*a800*/  @!P0 FADD.FTZ R64, R64, R69 ;  /* 0x0000004540408221 */ /* 0x010fe40000010000 */
[----:B------:R-:W-:Y:S01]  /*a810*/  MOV R68, R65 ;  /* 0x0000004100447202 */ /* 0x000fe20000000f00 */
[----:B------:R-:W-:Y:S02]  /*a820*/  FMUL.FTZ R65, R152, R208 ;  /* 0x000000d098417220 */ /* 0x000fe40000410000 */
[----:B------:R-:W-:-:S02]  /*a830*/  MOV R69, R64 ;  /* 0x0000004000457202 */ /* 0x000fc40000000f00 */
[----:B------:R-:W-:-:S03]  /*a840*/  FFMA.FTZ R65, R102, R209, R65 ;  /* 0x000000d166417223 */ /* 0x000fc60000010041 */
[----:B------:R0:W-:Y:S01]  /*a850*/  @!P1 STS.64 [R115+0xc608], R68 ;  /* 0x00c6084473009388 */ /* 0x0001e20000000a00 */
[-C--:B------:R-:W-:Y:S01]  /*a860*/  FFMA.FTZ R81, R132, R65.reuse, R81 ;  /* 0x0000004184517223 */ /* 0x080fe20000010051 */
[----:B------:R-:W-:-:S03]  /*a870*/  FFMA.FTZ R48, R111, R65, R48 ;  /* 0x000000416f307223 */ /* 0x000fc60000010030 */
[----:B------:R-:W-:Y:S01]  /*a880*/  FADD.FTZ R32, R81, R32 ;  /* 0x0000002051207221 */ /* 0x000fe20000010000 */
[----:B------:R-:W-:Y:S06]  /*a890*/  BAR.SYNC.DEFER_BLOCKING 0x0 ;  /* 0x0000000000007b1d */ /* 0x000fec0000010000 */
[----:B------:R-:W-:Y:S05]  /*a8a0*/  @P2 BRA `(.L_x_5516) ;  /* 0x0000000000502947 */ /* 0x000fea0003800000 */
[----:B------:R-:W4:Y:S01]  /*a8b0*/  S2UR UR43, SR_CgaCtaId ;  /* 0x00000000002b79c3 */ /* 0x000f220000008800 */
[----:B------:R-:W-:Y:S01]  /*a8c0*/  UMOV UR42, 0x400 ;  /* 0x00000400002a7882 */ /* 0x000fe20000000000 */
[----:B------:R-:W-:Y:S01]  /*a8d0*/  UISETP.NE.AND UP0, UPT, UR13, UR46, UPT ;  /* 0x0000002e0d00728c */ /* 0x000fe2000bf05270 */
[----:B-12---:R-:W-:-:S05]  /*a8e0*/  MOV R71, UR7 ;  /* 0x0000000700477c02 */ /* 0x006fca0008000f00 */
[----:B------:R-:W-:Y:S01]  /*a8f0*/  PLOP3.LUT P0, PT, PT, PT, UP0, 0x80, 0x0 ;  /* 0x000000000000781c */ /* 0x000fe20003f0f008 */
[----:B----4-:R-:W-:-:S06]  /*a900*/  ULEA UR42, UR43, UR42, 0x18 ;  /* 0x0000002a2b2a7291 */ /* 0x010fcc000f8ec03f */
[----:B------:R-:W-:-:S04]  /*a910*/  MOV R116, UR42 ;  /* 0x0000002a00747c02 */ /* 0x000fc80008000f00 */
[----:B------:R-:W-:Y:S01]  /*a920*/  LEA R71, R71, R116, 0x3 ;  /* 0x0000007447477211 */ /* 0x000fe200078e18ff */
[----:B------:R-:W1:Y:S04]  /*a930*/  LDS.128 R64, [R116+0xc610] ;  /* 0x00c6100074407984 */ /* 0x000e680000000c00 */
[----:B------:R-:W0:Y:S04]  /*a940*/  LDS.64 R72, [R116+0xc620] ;  /* 0x00c6200074487984 */ /* 0x000e280000000a00 */
[----:B------:R-:W2:Y:S01]  /*a950*/  @P0 LDS.64 R74, [R71+0xfe80] ;  /* 0x00fe8000474a0984 */ /* 0x000ea20000000a00 */
[----:B-1----:R-:W-:Y:S01]  /*a960*/  FADD.FTZ R70, R69, R65 ;  /* 0x0000004145467221 */ /* 0x002fe20000010000 */
[----:B------:R-:W-:-:S03]  /*a970*/  FADD.FTZ R65, R68, R64 ;  /* 0x0000004044417221 */ /* 0x000fc60000010000 */
[----:B------:R-:W-:Y:S01]  /*a980*/  FADD.FTZ R70, R67, R70 ;  /* 0x0000004643467221 */ /* 0x000fe20000010000 */
[----:B------:R-:W-:-:S03]  /*a990*/  FADD.FTZ R65, R66, R65 ;  /* 0x0000004142417221 */ /* 0x000fc60000010000 */
[----:B0-----:R-:W-:Y:S01]  /*a9a0*/  FADD.FTZ R69, R70, R73 ;  /* 0x0000004946457221 */ /* 0x001fe20000010000 */
[----:B------:R-:W-:-:S03]  /*a9b0*/  FADD.FTZ R68, R65, R72 ;  /* 0x0000004841447221 */ /* 0x000fc60000010000 */
[----:B--2---:R-:W-:Y:S01]  /*a9c0*/  @P0 FADD.FTZ R69, R69, R75 ;  /* 0x0000004b45450221 */ /* 0x004fe20000010000 */
[----:B------:R-:W-:-:S05]  /*a9d0*/  @P0 FADD.FTZ R68, R68, R74 ;  /* 0x0000004a44440221 */ /* 0x000fca0000010000 */
[----:B------:R4:W-:Y:S02]  /*a9e0*/  STS.64 [R71+0xfe80], R68 ;  /* 0x00fe804447007388 */ /* 0x0009e40000000a00 */
.L_x_5516:
[----:B------:R-:W-:Y:S05]  /*a9f0*/  BSYNC B0 ;  /* 0x0000000000007941 */ /* 0x000fea0003800000 */
.L_x_5515:
[----:B------:R-:W-:Y:S02]  /*aa00*/  UIADD3 UR7, UR7, 0x1, URZ ;  /* 0x0000000107077890 */ /* 0x000fe4000fffe03f */
[----:B------:R-:W-:Y:S02]  /*aa10*/  UIADD3 UR8, UP1, UR8, 0x1, URZ ;  /* 0x0000000108087890 */ /* 0x000fe4000ff3e03f */
[----:B------:R-:W-:Y:S02]  /*aa20*/  UISETP.GE.AND UP0, UPT, UR7, UR54, UPT ;  /* 0x000000360700728c */ /* 0x000fe4000bf06270 */
[----:B------:R-:W-:-:S04]  /*aa30*/  UIADD3.X UR9, URZ, UR9, URZ, UP1, !UPT ;  /* 0x000000093f097290 */ /* 0x000fc80008ffe43f */
[----:B------:R-:W-:-:S13]  /*aa40*/  PLOP3.LUT P0, PT, PT, PT, UP0, 0x80, 0x0 ;  /* 0x000000000000781c */ /* 0x000fda0003f0f008 */
[----:B------:R-:W-:Y:S05]  /*aa50*/  @!P0 BRA `(.L_x_5517) ;  /* 0xffffff6c00408947 */ /* 0x000fea000383ffff */
.L_x_5422:
        /* <DEDUP_REMOVED lines=27> */
[----:B------:R-:W-:Y:S01]  /*ac10*/  F2FP.F16.F32.PACK_AB R32, R31, R32 ;  /* 0x000000201f20723e */ /* 0x000fe200000000ff */
[----:B------:R-:W-:Y:S01]  /*ac20*/  STS.128 [R4+0x10], R40 ;  /* 0x0000102804007388 */ /* 0x000fe20000000c00 */
[----:B------:R-:W-:-:S03]  /*ac30*/  NOP ;  /* 0x0000000000007918 */ /* 0x000fc60000000000 */
[----:B------:R-:W5:Y:S01]  /*ac40*/  LDS.128 R8, [R6] ;  /* 0x0000000006087984 */ /* 0x000f620000000c00 */
[----:B------:R-:W-:Y:S01]  /*ac50*/  UIMAD UR26, UR10, UR23, UR26 ;  /* 0x000000170a1a72a4 */ /* 0x000fe2000f8e021a */
[----:B------:R-:W-:Y:S01]  /*ac60*/  F2FP.F16.F32.PACK_AB R33, R29, R30 ;  /* 0x0000001e1d21723e */ /* 0x000fe200000000ff */
[----:B------:R-:W-:Y:S01]  /*ac70*/  UIMAD.WIDE.U32 UR22, UR10, UR22, UR24 ;  /* 0x000000160a1672a5 */ /* 0x000fe2000f8e0018 */
[----:B------:R-:W0:Y:S01]  /*ac80*/  LDS.128 R12, [R6+0x200] ;  /* 0x00020000060c7984 */ /* 0x000e220000000c00 */
[----:B------:R-:W-:Y:S01]  /*ac90*/  F2FP.F16.F32.PACK_AB R35, R25, R26 ;  /* 0x0000001a1923723e */ /* 0x000fe200000000ff */
[----:B------:R-:W-:Y:S01]  /*aca0*/  ULDC.64 UR24, c[0x0][0x3e0] ;  /* 0x0000f80000187ab9 */ /* 0x000fe20000000a00 */
[----:B------:R-:W-:Y:S01]  /*acb0*/  UIADD3 UR23, UR23, UR26, URZ ;  /* 0x0000001a17177290 */ /* 0x000fe2000fffe03f */
[----:B------:R-:W-:Y:S01]  /*acc0*/  F2FP.F16.F32.PACK_AB R34, R27, R28 ;  /* 0x0000001c1b22723e */ /* 0x000fe200000000ff */
        /* <DEDUP_REMOVED lines=13> */
[----:B------:R-:W-:Y:S01]  /*ada0*/  UIADD3 UR16, UP2, UR16, -0x2000, URZ ;  /* 0xffffe00010107890 */ /* 0x000fe2000ff5e03f */
[----:B------:R-:W-:Y:S01]  /*adb0*/  FADD.FTZ R28, R29, R28 ;  /* 0x0000001c1d1c7221 */ /* 0x000fe20000010000 */
[----:B------:R-:W-:Y:S01]  /*adc0*/  UIMAD UR22, UR28, UR24, URZ ;  /* 0x000000181c1672a4 */ /* 0x000fe2000f8e023f */
[----:B------:R-:W-:Y:S01]  /*add0*/  IMAD.WIDE R2, R113, 0x10, R2 ;  /* 0x0000001071027825 */ /* 0x000fe200078e0202 */
[----:B------:R-:W-:-:S03]  /*ade0*/  UIMAD.WIDE.U32 UR8, UR11, UR24, UR8 ;  /* 0x000000180b0872a5 */ /* 0x000fc6000f8e0008 */
[----:B------:R-:W-:Y:S01]  /*adf0*/  FADD.FTZ R27, R28, R27 ;  /* 0x0000001b1c1b7221 */ /* 0x000fe20000010000 */
[----:B------:R-:W-:Y:S02]  /*ae00*/  UIMAD UR22, UR11, UR25, UR22 ;  /* 0x000000190b1672a4 */ /* 0x000fe4000f8e0216 */
[----:B------:R-:W-:Y:S01]  /*ae10*/  UIADD3 UR53, UP3, UR53, -0x1000, URZ ;  /* 0xfffff00035357890 */ /* 0x000fe2000ff7e03f */
[----:B------:R-:W-:Y:S01]  /*ae20*/  FADD.FTZ R26, R27, R26 ;  /* 0x0000001a1b1a7221 */ /* 0x000fe20000010000 */
[----:B------:R-:W-:Y:S01]  /*ae30*/  ULDC.64 UR24, c[0x0][0x3b0] ;  /* 0x0000ec0000187ab9 */ /* 0x000fe20000000a00 */
[----:B------:R-:W-:Y:S02]  /*ae40*/  UIADD3 UR9, UR9, UR22, URZ ;  /* 0x0000001609097290 */ /* 0x000fe4000fffe03f */
[----:B------:R-:W-:Y:S01]  /*ae50*/  UIMAD UR22, UR27, UR24, URZ ;  /* 0x000000181b1672a4 */ /* 0x000fe2000f8e023f */
[----:B------:R-:W-:Y:S01]  /*ae60*/  FADD.FTZ R25, R26, R25 ;  /* 0x000000191a197221 */ /* 0x000fe20000010000 */
[----:B------:R-:W-:-:S02]  /*ae70*/  UIMAD.WIDE.U32 UR8, UR10, UR24, UR8 ;  /* 0x000000180a0872a5 */ /* 0x000fc4000f8e0008 */
[----:B------:R-:W-:Y:S01]  /*ae80*/  UIMAD UR22, UR10, UR25, UR22 ;  /* 0x000000190a1672a4 */ /* 0x000fe2000f8e0216 */
[----:B-----5:R-:W-:Y:S01]  /*ae90*/  STG.E.128 desc[UR18][R2.64], R8 ;  /* 0x0000000802007986 */ /* 0x020fe2000c101d12 */
[----:B------:R-:W-:Y:S01]  /*aea0*/  FADD.FTZ R24, R25, R24 ;  /* 0x0000001819187221 */ /* 0x000fe20000010000 */
[----:B------:R-:W-:Y:S01]  /*aeb0*/  ULDC.64 UR24, c[0x0][0x3f0] ;  /* 0x0000fc0000187ab9 */ /* 0x000fe20000000a00 */
[----:B------:R-:W-:Y:S01]  /*aec0*/  UIADD3 UR22, UR9, UR22, URZ ;  /* 0x0000001609167290 */ /* 0x000fe2000fffe03f */
[----:B0-----:R0:W-:Y:S01]  /*aed0*/  STG.E.128 desc[UR18][R2.64+0x200], R12 ;  /* 0x0002000c02007986 */ /* 0x0011e2000c101d12 */
[----:B------:R-:W-:Y:S01]  /*aee0*/  ULEA UR9, UP0, UR8, UR24, 0x1 ;  /* 0x0000001808097291 */ /* 0x000fe2000f80083f */
[----:B------:R-:W-:Y:S01]  /*aef0*/  FADD.FTZ R23, R24, R23 ;  /* 0x0000001718177221 */ /* 0x000fe20000010000 */
[----:B------:R-:W-:Y:S01]  /*af00*/  UIADD3 UR51, UP4, UR51, -0x1000, URZ ;  /* 0xfffff00033337890 */ /* 0x000fe2000ff9e03f */
[----:B------:R-:W-:Y:S01]  /*af10*/  BAR.SYNC.DEFER_BLOCKING 0x0 ;  /* 0x0000000000007b1d */ /* 0x000fe20000010000 */
[----:B------:R-:W-:Y:S01]  /*af20*/  ULEA.HI.X UR8, UR8, UR25, UR22, 0x1, UP0 ;  /* 0x0000001908087291 */ /* 0x000fe200080f0c16 */
[----:B------:R-:W-:Y:S01]  /*af30*/  FADD.FTZ R22, R23, R22 ;  /* 0x0000001617167221 */ /* 0x000fe20000010000 */
[----:B------:R-:W-:-:S02]  /*af40*/  UISETP.GT.AND UP0, UPT, UR13, 0x1, UPT ;  /* 0x000000010d00788c */ /* 0x000fc4000bf04270 */
[----:B------:R-:W-:Y:S01]  /*af50*/  UIADD3 UR49, UP5, UR49, -0x1000, URZ ;  /* 0xfffff00031317890 */ /* 0x000fe2000ffbe03f */
[----:B------:R-:W-:Y:S01]  /*af60*/  FADD.FTZ R21, R22, R21 ;  /* 0x0000001516157221 */ /* 0x000fe20000010000 */
[----:B------:R-:W-:Y:S02]  /*af70*/  UIADD3 UR6, UR6, 0x1, URZ ;  /* 0x0000000106067890 */ /* 0x000fe4000fffe03f */
[----:B------:R-:W-:Y:S01]  /*af80*/  PLOP3.LUT P0, PT, PT, PT, UP0, 0x80, 0x0 ;  /* 0x000000000000781c */ /* 0x000fe20003f0f008 */
[----:B------:R-:W-:Y:S01]  /*af90*/  FADD.FTZ R20, R21, R20 ;  /* 0x0000001415147221 */ /* 0x000fe20000010000 */
[----:B------:R-:W-:Y:S02]  /*afa0*/  UIADD3.X UR15, UR15, -0x1, URZ, UP1, !UPT ;  /* 0xffffffff0f0f7890 */ /* 0x000fe40008ffe43f */
[----:B------:R-:W-:Y:S01]  /*afb0*/  UIADD3.X UR17, UR17, -0x1, URZ, UP2, !UPT ;  /* 0xffffffff11117890 */ /* 0x000fe200097fe43f */
[----:B0-----:R-:W-:Y:S01]  /*afc0*/  MOV R2, UR9 ;  /* 0x0000000900027c02 */ /* 0x001fe20008000f00 */
[----:B------:R-:W-:Y:S01]  /*afd0*/  FADD.FTZ R19, R20, R19 ;  /* 0x0000001314137221 */ /* 0x000fe20000010000 */
[----:B------:R-:W-:Y:S01]  /*afe0*/  MOV R3, UR8 ;  /* 0x0000000800037c02 */ /* 0x000fe20008000f00 */
[----:B------:R-:W-:-:S02]  /*aff0*/  UIADD3.X UR52, UR52, -0x1, URZ, UP3, !UPT ;  /* 0xffffffff34347890 */ /* 0x000fc40009ffe43f */
[----:B------:R-:W-:Y:S01]  /*b000*/  FADD.FTZ R18, R19, R18 ;  /* 0x0000001213127221 */ /* 0x000fe20000010000 */
[----:B------:R-:W-:Y:S01]  /*b010*/  UIADD3.X UR50, UR50, -0x1, URZ, UP4, !UPT ;  /* 0xffffffff32327890 */ /* 0x000fe2000a7fe43f */
[----:B------:R-:W-:Y:S01]  /*b020*/  IMAD.WIDE R2, R113, 0x10, R2 ;  /* 0x0000001071027825 */ /* 0x000fe200078e0202 */
[----:B------:R-:W-:-:S03]  /*b030*/  UIADD3.X UR48, UR48, -0x1, URZ, UP5, !UPT ;  /* 0xffffffff30307890 */ /* 0x000fc6000affe43f */
[----:B------:R-:W-:Y:S01]  /*b040*/  FADD.FTZ R121, R18, R17 ;  /* 0x0000001112797221 */ /* 0x000fe20000010000 */
[----:B------:R-:W-:Y:S01]  /*b050*/  STS.128 [R4], R32 ;  /* 0x0000002004007388 */ /* 0x000fe20000000c00 */
[----:B------:R-:W-:-:S03]  /*b060*/  UMOV UR13, UR7 ;  /* 0x00000007000d7c82 */ /* 0x000fc60008000000 */
[----:B------:R-:W-:Y:S01]  /*b070*/  STS.128 [R4+0x10], R36 ;  /* 0x0000102404007388 */ /* 0x000fe20000000c00 */
[----:B------:R-:W-:-:S03]  /*b080*/  NOP ;  /* 0x0000000000007918 */ /* 0x000fc60000000000 */
[----:B------:R-:W0:Y:S04]  /*b090*/  LDS.128 R8, [R6] ;  /* 0x0000000006087984 */ /* 0x000e280000000c00 */
[----:B------:R-:W5:Y:S04]  /*b0a0*/  LDS.128 R40, [R6+0x200] ;  /* 0x0002000006287984 */ /* 0x000f680000000c00 */
[----:B0-----:R0:W-:Y:S04]  /*b0b0*/  STG.E.128 desc[UR18][R2.64], R8 ;  /* 0x0000000802007986 */ /* 0x0011e8000c101d12 */
[----:B-----5:R0:W-:Y:S01]  /*b0c0*/  STG.E.128 desc[UR18][R2.64+0x200], R40 ;  /* 0x0002002802007986 */ /* 0x0201e2000c101d12 */
[----:B------:R-:W-:Y:S05]  /*b0d0*/  @P0 BRA `(.L_x_5518) ;  /* 0xffffff5800a40947 */ /* 0x000fea000383ffff */
.L_x_5420:
[----:B------:R-:W-:Y:S02]  /*b0e0*/  ULDC.64 UR4, c[0x0][0x3d8] ;  /* 0x0000f60000047ab9 */ /* 0x000fe40000000a00 */
[----:B------:R-:W-:-:S04]  /*b0f0*/  ISETP.NE.U32.AND P0, PT, RZ, UR4, PT ;  /* 0x00000004ff007c0c */ /* 0x000fc8000bf05070 */
[----:B------:R-:W-:-:S13]  /*b100*/  ISETP.NE.AND.EX P0, PT, RZ, UR5, PT, P0 ;  /* 0x00000005ff007c0c */ /* 0x000fda000bf05300 */
[----:B------:R-:W-:Y:S05]  /*b110*/  @!P0 BRA `(.L_x_5519) ;  /* 0x00000000009c8947 */ /* 0x000fea0003800000 */
[----:B0-----:R-:W0:Y:S01]  /*b120*/  SHFL.DOWN P0, R3, R118, 0x1, 0x1f ;  /* 0x08201f0076037f89 */ /* 0x001e220000000000 */
[----:B------:R-:W-:Y:S01]  /*b130*/  BSSY B0, `(.L_x_5519) ;  /* 0x0000025000007945 */ /* 0x000fe20003800000 */
[----:B------:R-:W5:Y:S01]  /*b140*/  S2R R4, SR_LANEID ;  /* 0x0000000000047919 */ /* 0x000f620000000000 */
[----:B0-----:R-:W-:-:S05]  /*b150*/  @P0 FADD R3, R3, R118 ;  /* 0x0000007603030221 */ /* 0x001fca0000000000 */
[----:B------:R-:W0:Y:S01]  /*b160*/  SHFL.DOWN P0, R0, R3, 0x2, 0x1f ;  /* 0x08401f0003007f89 */ /* 0x000e220000000000 */
[----:B-----5:R-:W-:Y:S02]  /*b170*/  ISETP.NE.AND P1, PT, R4, RZ, PT ;  /* 0x000000ff0400720c */ /* 0x020fe40003f25270 */
[----:B------:R-:W5:Y:S11]  /*b180*/  S2R R4, SR_TID.X ;  /* 0x0000000000047919 */ /* 0x000f760000002100 */
[----:B------:R-:W1:Y:S01]  /*b190*/  @!P1 S2R R9, SR_CgaCtaId ;  /* 0x0000000000099919 */ /* 0x000e620000008800 */
[----:B------:R-:W-:Y:S01]  /*b1a0*/  @!P1 MOV R6, 0x400 ;  /* 0x0000040000069802 */ /* 0x000fe20000000f00 */
[----:B0-----:R-:W-:-:S05]  /*b1b0*/  @P0 FADD R0, R3, R0 ;  /* 0x0000000003000221 */ /* 0x001fca0000000000 */
[----:B------:R-:W0:Y:S01]  /*b1c0*/  SHFL.DOWN P0, R5, R0, 0x4, 0x1f ;  /* 0x08801f0000057f89 */ /* 0x000e220000000000 */
[----:B-----5:R-:W-:-:S04]  /*b1d0*/  @!P1 SHF.R.S32.HI R3, RZ, 0x1f, R4 ;  /* 0x0000001fff039819 */ /* 0x020fc80000011404 */
[----:B------:R-:W-:Y:S02]  /*b1e0*/  @!P1 LEA.HI R3, R3, R4, RZ, 0x5 ;  /* 0x0000000403039211 */ /* 0x000fe400078f28ff */
        /* <DEDUP_REMOVED lines=13> */
[----:B0-----:R-:W-:Y:S02]  /*b2c0*/  @!P0 MOV R0, 0x400 ;  /* 0x0000040000008802 */ /* 0x001fe40000000f00 */
[----:B------:R-:W-:Y:S02]  /*b2d0*/  R2UR UR4, R220 ;  /* 0x00000000dc0472ca */ /* 0x000fe400000e0000 */
[----:B------:R-:W-:Y:S02]  /*b2e0*/  R2UR UR5, R221 ;  /* 0x00000000dd0572ca */ /* 0x000fe400000e0000 */
        /* <DEDUP_REMOVED lines=9> */
.L_x_5520:
[----:B------:R-:W-:Y:S05]  /*b380*/  BSYNC B0 ;  /* 0x0000000000007941 */ /* 0x000fea0003800000 */
.L_x_5519:
[----:B------:R-:W-:Y:S01]  /*b390*/  ULDC.64 UR4, c[0x0][0x3f8] ;  /* 0x0000fe0000047ab9 */ /* 0x000fe20000000a00 */
[----:B------:R-:W-:Y:S01]  /*b3a0*/  BSSY B0, `(.L_x_5521) ;  /* 0x000002b000007945 */ /* 0x000fe20003800000 */
[----:B------:R-:W-:-:S04]  /*b3b0*/  ISETP.NE.U32.AND P0, PT, RZ, UR4, PT ;  /* 0x00000004ff007c0c */ /* 0x000fc8000bf05070 */
[----:B------:R-:W-:-:S13]  /*b3c0*/  ISETP.NE.AND.EX P0, PT, RZ, UR5, PT, P0 ;  /* 0x00000005ff007c0c */ /* 0x000fda000bf05300 */
[----:B------:R-:W-:Y:S05]  /*b3d0*/  @!P0 BRA `(.L_x_5522) ;  /* 0x0000000000988947 */ /* 0x000fea0003800000 */
[----:B------:R-:W-:Y:S06]  /*b3e0*/  BAR.SYNC.DEFER_BLOCKING 0x0 ;  /* 0x0000000000007b1d */ /* 0x000fec0000010000 */
[----:B0-----:R-:W0:Y:S01]  /*b3f0*/  SHFL.DOWN P0, R0, R121, 0x1, 0x1f ;  /* 0x08201f0079007f89 */ /* 0x001e220000000000 */
[----:B------:R-:W5:Y:S01]  /*b400*/  S2R R4, SR_LANEID ;  /* 0x0000000000047919 */ /* 0x000f620000000000 */
[----:B-1----:R-:W1:Y:S01]  /*b410*/  S2R R7, SR_TID.X ;  /* 0x0000000000077919 */ /* 0x002e620000002100 */
[----:B0-----:R-:W-:-:S05]  /*b420*/  @P0 FADD R0, R0, R121 ;  /* 0x0000007900000221 */ /* 0x001fca0000000000 */
[----:B------:R-:W0:Y:S01]  /*b430*/  SHFL.DOWN P0, R3, R0, 0x2, 0x1f ;  /* 0x08401f0000037f89 */ /* 0x000e220000000000 */
[----:B-----5:R-:W-:-:S13]  /*b440*/  ISETP.NE.AND P1, PT, R4, RZ, PT ;  /* 0x000000ff0400720c */ /* 0x020fda0003f25270 */
[----:B------:R-:W5:Y:S01]  /*b450*/  @!P1 S2R R11, SR_CgaCtaId ;  /* 0x00000000000b9919 */ /* 0x000f620000008800 */
[----:B------:R-:W-:Y:S01]  /*b460*/  @!P1 MOV R4, 0x400 ;  /* 0x0000040000049802 */ /* 0x000fe20000000f00 */
[----:B0-----:R-:W-:Y:S01]  /*b470*/  @P0 FADD R3, R0, R3 ;  /* 0x0000000300030221 */ /* 0x001fe20000000000 */
[----:B-1----:R-:W-:-:S04]  /*b480*/  @!P1 SHF.R.S32.HI R0, RZ, 0x1f, R7 ;  /* 0x0000001fff009819 */ /* 0x002fc80000011407 */
[----:B------:R-:W0:Y:S01]  /*b490*/  SHFL.DOWN P0, R2, R3, 0x4, 0x1f ;  /* 0x08801f0003027f89 */ /* 0x000e220000000000 */
[----:B------:R-:W-:-:S04]  /*b4a0*/  @!P1 LEA.HI R0, R0, R7, RZ, 0x5 ;  /* 0x0000000700009211 */ /* 0x000fc800078f28ff */
[----:B------:R-:W-:Y:S02]  /*b4b0*/  @!P1 SHF.R.S32.HI R0, RZ, 0x5, R0 ;  /* 0x00000005ff009819 */ /* 0x000fe40000011400 */
[----:B-----5:R-:W-:Y:S01]  /*b4c0*/  @!P1 LEA R11, R11, R4, 0x18 ;  /* 0x000000040b0b9211 */ /* 0x020fe200078ec0ff */
        /* <DEDUP_REMOVED lines=11> */
[----:B-1----:R-:W-:-:S04]  /*b580*/  @!P0 MOV R0, 0x400 ;  /* 0x0000040000008802 */ /* 0x002fc80000000f00 */
        /* <DEDUP_REMOVED lines=11> */
.L_x_5522:
[----:B01----:R-:W0:Y:S02]  /*b640*/  S2R R7, SR_TID.X ;  /* 0x0000000000077919 */ /* 0x003e240000002100 */
.L_x_5523:
[----:B------:R-:W-:Y:S05]  /*b650*/  BSYNC B0 ;  /* 0x0000000000007941 */ /* 0x000fea0003800000 */
.L_x_5521:
[----:B------:R-:W-:Y:S02]  /*b660*/  ULDC UR14, c[0x0][0x21c] ;  /* 0x00008700000e7ab9 */ /* 0x000fe40000000800 */
[----:B0-----:R-:W-:-:S13]  /*b670*/  ISETP.GE.AND P0, PT, R7, UR14, PT ;  /* 0x0000000e07007c0c */ /* 0x001fda000bf06270 */
[----:B------:R-:W-:Y:S05]  /*b680*/  @P0 EXIT ;  /* 0x000000000000094d */ /* 0x000fea0003800000 */
[----:B------:R-:W0:Y:S01]  /*b690*/  S2UR UR11, SR_CgaCtaId ;  /* 0x00000000000b79c3 */ /* 0x000e220000008800 */
        /* <DEDUP_REMOVED lines=9> */
[----:B0-----:R-:W-:-:S03]  /*b730*/  ULEA UR7, UR11, UR7, 0x18 ;  /* 0x000000070b077291 */ /* 0x001fc6000f8ec03f */
[----:B------:R-:W-:-:S09]  /*b740*/  ULDC.64 UR10, c[0x0][0x340] ;  /* 0x0000d000000a7ab9 */ /* 0x000fd20000000a00 */
.L_x_5524:
[C---:B-1----:R-:W-:Y:S02]  /*b750*/  LEA R0, R7.reuse, UR7, 0x3 ;  /* 0x0000000707007c11 */ /* 0x042fe4000f8e18ff */
[----:B------:R-:W-:Y:S02]  /*b760*/  SHF.R.S32.HI R4, RZ, 0x1f, R7 ;  /* 0x0000001fff047819 */ /* 0x000fe40000011407 */
[----:B0-----:R-:W-:Y:S01]  /*b770*/  MOV R2, UR4 ;  /* 0x0000000400027c02 */ /* 0x001fe20008000f00 */
        /* <DEDUP_REMOVED lines=16> */
.L_x_5426:
[----:B------:R-:W-:Y:S01]  /*b880*/  HFMA2.MMA R242, -RZ, RZ, 0, 5.9604644775390625e-08 ;  /* 0x00000001fff27435 */ /* 0x000fe200000001ff */
[----:B------:R-:W-:Y:S02]  /*b890*/  MOV R243, R77 ;  /* 0x0000004d00f37202 */ /* 0x000fe40000000f00 */
[----:B------:R-:W-:Y:S02]  /*b8a0*/  MOV R76, RZ ;  /* 0x000000ff004c7202 */ /* 0x000fe40000000f00 */
[----:B------:R-:W-:-:S07]  /*b8b0*/  MOV R85, 0xffffffff ;  /* 0xffffffff00557802 */ /* 0x000fce0000000f00 */
[----:B---3-5:R-:W-:Y:S05]  /*b8c0*/  WARPSYNC.COLLECTIVE R85, `(.L_x_5525) ;  /* 0x0000000055087348 */ /* 0x028fea0003c00000 */
[----:B------:R0:W1:Y:S02]  /*b8d0*/  SHFL.UP P0, R82, R243, R242, R76 ;  /* 0x040000f2f3527389 */ /* 0x000064000000004c */
[----:B01-3-5:R-:W-:Y:S01]  /*b8e0*/  ENDCOLLECTIVE ;  /* 0x000000000000791b */ /* 0x02bfe20003800000 */
.L_x_5525:
[----:B------:R-:W-:Y:S02]  /*b8f0*/  MOV R243, R83 ;  /* 0x0000005300f37202 */ /* 0x000fe40000000f00 */
[----:B------:R-:W-:-:S07]  /*b900*/  MOV R84, R82 ;  /* 0x0000005200547202 */ /* 0x000fce0000000f00 */
[----:B------:R-:W-:Y:S05]  /*b910*/  WARPSYNC.COLLECTIVE R85, `(.L_x_5526) ;  /* 0x0000000055087348 */ /* 0x000fea0003c00000 */
[----:B------:R0:W1:Y:S02]  /*b920*/  SHFL.UP P0, R82, R243, R242, R76 ;  /* 0x040000f2f3527389 */ /* 0x000064000000004c */
[----:B01----:R-:W-:Y:S01]  /*b930*/  ENDCOLLECTIVE ;  /* 0x000000000000791b */ /* 0x003fe20003800000 */
.L_x_5526:
[----:B------:R-:W-:Y:S02]  /*b940*/  MOV R243, R78 ;  /* 0x0000004e00f37202 */ /* 0x000fe40000000f00 */
[----:B------:R-:W-:-:S07]  /*b950*/  MOV R86, R82 ;  /* 0x0000005200567202 */ /* 0x000fce0000000f00 */
[----:B------:R-:W-:Y:S05]  /*b960*/  WARPSYNC.COLLECTIVE R85, `(.L_x_5527) ;  /* 0x0000000055087348 */ /* 0x000fea0003c00000 */
[----:B------:R0:W1:Y:S02]  /*b970*/  SHFL.UP P0, R82, R243, R242, R76 ;  /* 0x040000f2f3527389 */ /* 0x000064000000004c */
[----:B01----:R-:W-:Y:S01]  /*b980*/  ENDCOLLECTIVE ;  /* 0x000000000000791b */ /* 0x003fe20003800000 */
.L_x_5527:
[----:B------:R-:W-:Y:S02]  /*b990*/  MOV R243, R79 ;  /* 0x0000004f00f37202 */ /* 0x000fe40000000f00 */
[----:B------:R-:W-:-:S07]  /*b9a0*/  MOV R244, R82 ;  /* 0x0000005200f47202 */ /* 0x000fce0000000f00 */
[----:B------:R-:W-:Y:S05]  /*b9b0*/  WARPSYNC.COLLECTIVE R85, `(.L_x_5528) ;  /* 0x0000000055087348 */ /* 0x000fea0003c00000 */
[----:B------:R0:W1:Y:S02]  /*b9c0*/  SHFL.UP P0, R82, R243, R242, R76 ;  /* 0x040000f2f3527389 */ /* 0x000064000000004c */
[----:B01----:R-:W-:Y:S01]  /*b9d0*/  ENDCOLLECTIVE ;  /* 0x000000000000791b */ /* 0x003fe20003800000 */
.L_x_5528:
[C---:B------:R-:W-:Y:S01]  /*b9e0*/  FMUL.FTZ R247, R83.reuse, R244 ;  /* 0x000000f453f77220 */ /* 0x040fe20000410000 */
[----:B------:R-:W-:Y:S01]  /*b9f0*/  FMUL.FTZ R85, R83, R86 ;  /* 0x0000005653557220 */ /* 0x000fe20000410000 */
[----:B------:R-:W-:Y:S01]  /*ba00*/  HFMA2.MMA R242, -RZ, RZ, 0, 1.1920928955078125e-07 ;  /* 0x00000002fff27435 */ /* 0x000fe200000001ff */
[----:B------:R-:W-:Y:S01]  /*ba10*/  ISETP.GE.AND P0, PT, R117, 0x1, PT ;  /* 0x000000017500780c */ /* 0x000fe20003f06270 */
[-C--:B------:R-:W-:Y:S01]  /*ba20*/  FMUL.FTZ R246, R83, R82.reuse ;  /* 0x0000005253f67220 */ /* 0x080fe20000410000 */
[----:B------:R-:W-:-:S03]  /*ba30*/  FFMA.FTZ R82, R77, R82, R247 ;  /* 0x000000524d527223 */ /* 0x000fc600000100f7 */
[----:B------:R-:W-:-:S08]  /*ba40*/  FFMA.FTZ R245, R77, R244, -R246 ;  /* 0x000000f44df57223 */ /* 0x000fd000000108f6 */
[----:B------:R-:W-:Y:S01]  /*ba50*/  @P0 FADD.FTZ R79, R79, R82 ;  /* 0x000000524f4f0221 */ /* 0x000fe20000010000 */
[----:B------:R-:W-:Y:S01]  /*ba60*/  FMUL.FTZ R82, R83, R84 ;  /* 0x0000005453527220 */ /* 0x000fe20000410000 */
[----:B------:R-:W-:-:S03]  /*ba70*/  @P0 FADD.FTZ R78, R78, R245 ;  /* 0x000000f54e4e0221 */ /* 0x000fc60000010000 */
[C---:B------:R-:W-:Y:S01]  /*ba80*/  FFMA.FTZ R82, R77.reuse, R86, R82 ;  /* 0x000000564d527223 */ /* 0x040fe20000010052 */
[----:B------:R-:W-:Y:S01]  /*ba90*/  @P0 FFMA.FTZ R77, R77, R84, -R85 ;  /* 0x000000544d4d0223 */ /* 0x000fe20000010855 */
[----:B------:R-:W-:-:S03]  /*baa0*/  MOV R85, 0xffffffff ;  /* 0xffffffff00557802 */ /* 0x000fc60000000f00 */
[----:B------:R-:W-:Y:S02]  /*bab0*/  FSEL R83, R83, R82, !P0 ;  /* 0x0000005253537208 */ /* 0x000fe40004000000 */
[----:B------:R-:W-:-:S07]  /*bac0*/  MOV R243, R77 ;  /* 0x0000004d00f37202 */ /* 0x000fce0000000f00 */
[----:B------:R-:W-:Y:S05]  /*bad0*/  WARPSYNC.COLLECTIVE R85, `(.L_x_5529) ;  /* 0x0000000055087348 */ /* 0x000fea0003c00000 */
[----:B------:R0:W1:Y:S02]  /*bae0*/  SHFL.UP P0, R82, R243, R242, R76 ;  /* 0x040000f2f3527389 */ /* 0x000064000000004c */
[----:B01----:R-:W-:Y:S01]  /*baf0*/  ENDCOLLECTIVE ;  /* 0x000000000000791b */ /* 0x003fe20003800000 */
.L_x_5529:
[----:B------:R-:W-:Y:S02]  /*bb00*/  MOV R243, R83 ;  /* 0x0000005300f37202 */ /* 0x000fe40000000f00 */
[----:B------:R-:W-:-:S07]  /*bb10*/  MOV R84, R82 ;  /* 0x0000005200547202 */ /* 0x000fce0000000f00 */
[----:B------:R-:W-:Y:S05]  /*bb20*/  WARPSYNC.COLLECTIVE R85, `(.L_x_5530) ;  /* 0x0000000055087348 */ /* 0x000fea0003c00000 */
[----:B------:R0:W1:Y:S02]  /*bb30*/  SHFL.UP P0, R82, R243, R242, R76 ;  /* 0x040000f2f3527389 */ /* 0x000064000000004c */
[----:B01----:R-:W-:Y:S01]  /*bb40*/  ENDCOLLECTIVE ;  /* 0x000000000000791b */ /* 0x003fe20003800000 */
.L_x_5530:
[----:B------:R-:W-:Y:S02]  /*bb50*/  MOV R243, R78 ;  /* 0x0000004e00f37202 */ /* 0x000fe40000000f00 */
[----:B------:R-:W-:-:S07]  /*bb60*/  MOV R86, R82 ;  /* 0x0000005200567202 */ /* 0x000fce0000000f00 */
[----:B------:R-:W-:Y:S05]  /*bb70*/  WARPSYNC.COLLECTIVE R85, `(.L_x_5531) ;  /* 0x0000000055087348 */ /* 0x000fea0003c00000 */
[----:B------:R0:W1:Y:S02]  /*bb80*/  SHFL.UP P0, R82, R243, R242, R76 ;  /* 0x040000f2f3527389 */ /* 0x000064000000004c */
[----:B01----:R-:W-:Y:S01]  /*bb90*/  ENDCOLLECTIVE ;  /* 0x000000000000791b */ /* 0x003fe20003800000 */
.L_x_5531:
[----:B------:R-:W-:Y:S02]  /*bba0*/  MOV R243, R79 ;  /* 0x0000004f00f37202 */ /* 0x000fe40000000f00 */
[----:B------:R-:W-:-:S07]  /*bbb0*/  MOV R244, R82 ;  /* 0x0000005200f47202 */ /* 0x000fce0000000f00 */
[----:B------:R-:W-:Y:S05]  /*bbc0*/  WARPSYNC.COLLECTIVE R85, `(.L_x_5532) ;  /* 0x0000000055087348 */ /* 0x000fea0003c00000 */
[----:B------:R0:W1:Y:S02]  /*bbd0*/  SHFL.UP P0, R82, R243, R242, R76 ;  /* 0x040000f2f3527389 */ /* 0x000064000000004c */
[----:B01----:R-:W-:Y:S01]  /*bbe0*/  ENDCOLLECTIVE ;  /* 0x000000000000791b */ /* 0x003fe20003800000 */
.L_x_5532:
[C---:B------:R-:W-:Y:S01]  /*bbf0*/  FMUL.FTZ R247, R83.reuse, R244 ;  /* 0x000000f453f77220 */ /* 0x040fe20000410000 */
[----:B------:R-:W-:Y:S01]  /*bc00*/  FMUL.FTZ R85, R83, R86 ;  /* 0x0000005653557220 */ /* 0x000fe20000410000 */
[----:B------:R-:W-:Y:S01]  /*bc10*/  HFMA2.MMA R242, -RZ, RZ, 0, 2.384185791015625e-07 ;  /* 0x00000004fff27435 */ /* 0x000fe200000001ff */
        /* <DEDUP_REMOVED lines=15> */
.L_x_5533:
[----:B------:R-:W-:Y:S02]  /*bd10*/  MOV R243, R83 ;  /* 0x0000005300f37202 */ /* 0x000fe40000000f00 */
[----:B------:R-:W-:-:S07]  /*bd20*/  MOV R84, R82 ;  /* 0x0000005200547202 */ /* 0x000fce0000000f00 */
[----:B------:R-:W-:Y:S05]  /*bd30*/  WARPSYNC.COLLECTIVE R85, `(.L_x_5534) ;  /* 0x0000000055087348 */ /* 0x000fea0003c00000 */
[----:B------:R0:W1:Y:S02]  /*bd40*/  SHFL.UP P0, R82, R243, R242, R76 ;  /* 0x040000f2f3527389 */ /* 0x000064000000004c */
[----:B01----:R-:W-:Y:S01]  /*bd50*/  ENDCOLLECTIVE ;  /* 0x000000000000791b */ /* 0x003fe20003800000 */
.L_x_5534:
[----:B------:R-:W-:Y:S02]  /*bd60*/  MOV R243, R78 ;  /* 0x0000004e00f37202 */ /* 0x000fe40000000f00 */
[----:B------:R-:W-:-:S07]  /*bd70*/  MOV R86, R82 ;  /* 0x0000005200567202 */ /* 0x000fce0000000f00 */
[----:B------:R-:W-:Y:S05]  /*bd80*/  WARPSYNC.COLLECTIVE R85, `(.L_x_5535) ;  /* 0x0000000055087348 */ /* 0x000fea0003c00000 */
[----:B------:R0:W1:Y:S02]  /*bd90*/  SHFL.UP P0, R82, R243, R242, R76 ;  /* 0x040000f2f3527389 */ /* 0x000064000000004c */
[----:B01----:R-:W-:Y:S01]  /*bda0*/  ENDCOLLECTIVE ;  /* 0x000000000000791b */ /* 0x003fe20003800000 */
.L_x_5535:
[----:B------:R-:W-:Y:S02]  /*bdb0*/  MOV R243, R79 ;  /* 0x0000004f00f37202 */ /* 0x000fe40000000f00 */
[----:B------:R-:W-:-:S07]  /*bdc0*/  MOV R244, R82 ;  /* 0x0000005200f47202 */ /* 0x000fce0000000f00 */
[----:B------:R-:W-:Y:S05]  /*bdd0*/  WARPSYNC.COLLECTIVE R85, `(.L_x_5536) ;  /* 0x0000000055087348 */ /* 0x000fea0003c00000 */
[----:B------:R0:W1:Y:S02]  /*bde0*/  SHFL.UP P0, R82, R243, R242, R76 ;  /* 0x040000f2f3527389 */ /* 0x000064000000004c */
[----:B01----:R-:W-:Y:S01]  /*bdf0*/  ENDCOLLECTIVE ;  /* 0x000000000000791b */ /* 0x003fe20003800000 */
.L_x_5536:
[C---:B------:R-:W-:Y:S01]  /*be00*/  FMUL.FTZ R247, R83.reuse, R244 ;  /* 0x000000f453f77220 */ /* 0x040fe20000410000 */
[----:B------:R-:W-:Y:S01]  /*be10*/  FMUL.FTZ R85, R83, R86 ;  /* 0x0000005653557220 */ /* 0x000fe20000410000 */
[----:B------:R-:W-:Y:S01]  /*be20*/  HFMA2.MMA R242, -RZ, RZ, 0, 4.76837158203125e-07 ;  /* 0x00000008fff27435 */ /* 0x000fe200000001ff */
        /* <DEDUP_REMOVED lines=15> */
.L_x_5537:
[----:B------:R-:W-:Y:S02]  /*bf20*/  MOV R243, R83 ;  /* 0x0000005300f37202 */ /* 0x000fe40000000f00 */
[----:B------:R-:W-:-:S07]  /*bf30*/  MOV R84, R82 ;  /* 0x0000005200547202 */ /* 0x000fce0000000f00 */
[----:B------:R-:W-:Y:S05]  /*bf40*/  WARPSYNC.COLLECTIVE R85, `(.L_x_5538) ;  /* 0x0000000055087348 */ /* 0x000fea0003c00000 */
[----:B------:R0:W1:Y:S02]  /*bf50*/  SHFL.UP P0, R82, R243, R242, R76 ;  /* 0x040000f2f3527389 */ /* 0x000064000000004c */
[----:B01----:R-:W-:Y:S01]  /*bf60*/  ENDCOLLECTIVE ;  /* 0x000000000000791b */ /* 0x003fe20003800000 */
.L_x_5538:
[----:B------:R-:W-:Y:S02]  /*bf70*/  MOV R243, R78 ;  /* 0x0000004e00f37202 */ /* 0x000fe40000000f00 */
[----:B------:R-:W-:-:S07]  /*bf80*/  MOV R86, R82 ;  /* 0x0000005200567202 */ /* 0x000fce0000000f00 */
[----:B------:R-:W-:Y:S05]  /*bf90*/  WARPSYNC.COLLECTIVE R85, `(.L_x_5539) ;  /* 0x0000000055087348 */ /* 0x000fea0003c00000 */
[----:B------:R0:W1:Y:S02]  /*bfa0*/  SHFL.UP P0, R82, R243, R242, R76 ;  /* 0x040000f2f3527389 */ /* 0x000064000000004c */
[----:B01----:R-:W-:Y:S01]  /*bfb0*/  ENDCOLLECTIVE ;  /* 0x000000000000791b */ /* 0x003fe20003800000 */
.L_x_5539:
[----:B------:R-:W-:Y:S02]  /*bfc0*/  MOV R243, R79 ;  /* 0x0000004f00f37202 */ /* 0x000fe40000000f00 */
[----:B------:R-:W-:-:S07]  /*bfd0*/  MOV R244, R82 ;  /* 0x0000005200f47202 */ /* 0x000fce0000000f00 */
[----:B------:R-:W-:Y:S05]  /*bfe0*/  WARPSYNC.COLLECTIVE R85, `(.L_x_5540) ;  /* 0x0000000055087348 */ /* 0x000fea0003c00000 */
[----:B------:R0:W1:Y:S02]  /*bff0*/  SHFL.UP P0, R82, R243, R242, R76 ;  /* 0x040000f2f3527389 */ /* 0x000064000000004c */
[----:B01----:R-:W-:Y:S01]  /*c000*/  ENDCOLLECTIVE ;  /* 0x000000000000791b */ /* 0x003fe20003800000 */
.L_x_5540:
[C---:B------:R-:W-:Y:S01]  /*c010*/  FMUL.FTZ R247, R83.reuse, R244 ;  /* 0x000000f453f77220 */ /* 0x040fe20000410000 */
[----:B------:R-:W-:Y:S01]  /*c020*/  FMUL.FTZ R85, R83, R86 ;  /* 0x0000005653557220 */ /* 0x000fe20000410000 */
[----:B------:R-:W-:Y:S01]  /*c030*/  HFMA2.MMA R242, -RZ, RZ, 0, 9.5367431640625e-07 ;  /* 0x00000010fff27435 */ /* 0x000fe200000001ff */
        /* <DEDUP_REMOVED lines=15> */
.L_x_5541:
[----:B------:R-:W-:Y:S02]  /*c130*/  MOV R243, R83 ;  /* 0x0000005300f37202 */ /* 0x000fe40000000f00 */
[----:B------:R-:W-:-:S07]  /*c140*/  MOV R84, R82 ;  /* 0x0000005200547202 */ /* 0x000fce0000000f00 */
[----:B------:R-:W-:Y:S05]  /*c150*/  WARPSYNC.COLLECTIVE R85, `(.L_x_5542) ;  /* 0x0000000055087348 */ /* 0x000fea0003c00000 */
[----:B------:R0:W1:Y:S02]  /*c160*/  SHFL.UP P0, R82, R243, R242, R76 ;  /* 0x040000f2f3527389 */ /* 0x000064000000004c */
[----:B01----:R-:W-:Y:S01]  /*c170*/  ENDCOLLECTIVE ;  /* 0x000000000000791b */ /* 0x003fe20003800000 */
.L_x_5542:
[----:B------:R-:W-:Y:S02]  /*c180*/  MOV R243, R78 ;  /* 0x0000004e00f37202 */ /* 0x000fe40000000f00 */
[----:B------:R-:W-:-:S07]  /*c190*/  MOV R86, R82 ;  /* 0x0000005200567202 */ /* 0x000fce0000000f00 */
[----:B------:R-:W-:Y:S05]  /*c1a0*/  WARPSYNC.COLLECTIVE R85, `(.L_x_5543) ;  /* 0x0000000055087348 */ /* 0x000fea0003c00000 */
[----:B------:R0:W1:Y:S02]  /*c1b0*/  SHFL.UP P0, R82, R243, R242, R76 ;  /* 0x040000f2f3527389 */ /* 0x000064000000004c */
[----:B01----:R-:W-:Y:S01]  /*c1c0*/  ENDCOLLECTIVE ;  /* 0x000000000000791b */ /* 0x003fe20003800000 */
.L_x_5543:
[----:B------:R-:W-:Y:S02]  /*c1d0*/  MOV R243, R79 ;  /* 0x0000004f00f37202 */ /* 0x000fe40000000f00 */
[----:B------:R-:W-:-:S07]  /*c1e0*/  MOV R244, R82 ;  /* 0x0000005200f47202 */ /* 0x000fce0000000f00 */
[----:B------:R-:W-:Y:S05]  /*c1f0*/  WARPSYNC.COLLECTIVE R85, `(.L_x_5544) ;  /* 0x0000000055087348 */ /* 0x000fea0003c00000 */
[----:B------:R0:W1:Y:S02]  /*c200*/  SHFL.UP P0, R82, R243, R242, R76 ;  /* 0x040000f2f3527389 */ /* 0x000064000000004c */
[----:B01----:R-:W-:Y:S01]  /*c210*/  ENDCOLLECTIVE ;  /* 0x000000000000791b */ /* 0x003fe20003800000 */
.L_x_5544:
[----:B------:R-:W-:Y:S05]  /*c220*/  BRA `(.L_x_5545) ;  /* 0xffffff7c00fc7947 */ /* 0x000fea000383ffff */
.L_x_5427:
        /* <DEDUP_REMOVED lines=8> */
.L_x_5547:
[----:B------:R-:W-:Y:S05]  /*c2b0*/  BSYNC B0 ;  /* 0x0000000000007941 */ /* 0x000fea0003800000 */
.L_x_5546:
[----:B------:R-:W-:Y:S05]  /*c2c0*/  BRA `(.L_x_5548) ;  /* 0xffffff80000c7947 */ /* 0x000fea000383ffff */
.L_x_5428:
        /* <DEDUP_REMOVED lines=8> */
.L_x_5550:
[----:B------:R-:W-:Y:S05]  /*c350*/  BSYNC B0 ;  /* 0x0000000000007941 */ /* 0x000fea0003800000 */
.L_x_5549:
[----:B------:R-:W-:Y:S05]  /*c360*/  BRA `(.L_x_5551) ;  /* 0xffffff7c00ec7947 */ /* 0x000fea000383ffff */
.L_x_5429:
        /* <DEDUP_REMOVED lines=8> */
.L_x_5553:
[----:B------:R-:W-:Y:S05]  /*c3f0*/  BSYNC B0 ;  /* 0x0000000000007941 */ /* 0x000fea0003800000 */
.L_x_5552:
[----:B------:R-:W-:Y:S05]  /*c400*/  BRA `(.L_x_5554) ;  /* 0xffffff7c00cc7947 */ /* 0x000fea000383ffff */
.L_x_5430:
        /* <DEDUP_REMOVED lines=8> */
.L_x_5556:
[----:B------:R-:W-:Y:S05]  /*c490*/  BSYNC B0 ;  /* 0x0000000000007941 */ /* 0x000fea0003800000 */
.L_x_5555:
[----:B------:R-:W-:Y:S05]  /*c4a0*/  BRA `(.L_x_5557) ;  /* 0xffffff7c00ac7947 */ /* 0x000fea000383ffff */
.L_x_5431:
        /* <DEDUP_REMOVED lines=8> */
.L_x_5559:
[----:B------:R-:W-:Y:S05]  /*c530*/  BSYNC B0 ;  /* 0x0000000000007941 */ /* 0x000fea0003800000 */
.L_x_5558:
        /* <DEDUP_REMOVED lines=10> */
.L_x_5560:
[----:B------:R-:W-:Y:S02]  /*c5e0*/  MOV R243, R78 ;  /* 0x0000004e00f37202 */ /* 0x000fe40000000f00 */
[----:B------:R-:W-:-:S07]  /*c5f0*/  MOV R244, R82 ;  /* 0x0000005200f47202 */ /* 0x000fce0000000f00 */
[----:B------:R-:W-:Y:S05]  /*c600*/  WARPSYNC.COLLECTIVE R85, `(.L_x_5561) ;  /* 0x0000000055087348 */ /* 0x000fea0003c00000 */
[----:B------:R0:W1:Y:S02]  /*c610*/  SHFL.UP P0, R82, R243, R242, R76 ;  /* 0x040000f2f3527389 */ /* 0x000064000000004c */
[----:B01----:R-:W-:Y:S01]  /*c620*/  ENDCOLLECTIVE ;  /* 0x000000000000791b */ /* 0x003fe20003800000 */
.L_x_5561:
[----:B------:R-:W-:Y:S02]  /*c630*/  MOV R243, R79 ;  /* 0x0000004f00f37202 */ /* 0x000fe40000000f00 */
[----:B------:R-:W-:-:S07]  /*c640*/  MOV R78, R82 ;  /* 0x00000052004e7202 */ /* 0x000fce0000000f00 */
[----:B------:R-:W-:Y:S05]  /*c650*/  WARPSYNC.COLLECTIVE R85, `(.L_x_5562) ;  /* 0x0000000055087348 */ /* 0x000fea0003c00000 */
[----:B------:R0:W1:Y:S02]  /*c660*/  SHFL.UP P0, R82, R243, R242, R76 ;  /* 0x040000f2f3527389 */ /* 0x000064000000004c */
[----:B01----:R-:W-:Y:S01]  /*c670*/  ENDCOLLECTIVE ;  /* 0x000000000000791b */ /* 0x003fe20003800000 */
.L_x_5562:
[----:B------:R-:W-:Y:S02]  /*c680*/  MOV R79, R82 ;  /* 0x00000052004f7202 */ /* 0x000fe40000000f00 */
[----:B------:R-:W-:-:S07]  /*c690*/  MOV R82, 0x1f ;  /* 0x0000001f00527802 */ /* 0x000fce0000000f00 */
[----:B------:R-:W-:Y:S05]  /*c6a0*/  WARPSYNC.COLLECTIVE R85, `(.L_x_5563) ;  /* 0x0000000055087348 */ /* 0x000fea0003c00000 */
[----:B------:R0:W1:Y:S02]  /*c6b0*/  SHFL.IDX P3, R86, R84, R83, R82 ;  /* 0x0000005354567389 */ /* 0x0000640000060052 */
[----:B01----:R-:W-:Y:S01]  /*c6c0*/  ENDCOLLECTIVE ;  /* 0x000000000000791b */ /* 0x003fe20003800000 */
.L_x_5563:
[----:B------:R-:W-:Y:S02]  /*c6d0*/  MOV R84, R97 ;  /* 0x0000006100547202 */ /* 0x000fe40000000f00 */
[----:B------:R-:W-:-:S07]  /*c6e0*/  MOV R96, R86 ;  /* 0x0000005600607202 */ /* 0x000fce0000000f00 */
[----:B------:R-:W-:Y:S05]  /*c6f0*/  WARPSYNC.COLLECTIVE R85, `(.L_x_5564) ;  /* 0x0000000055087348 */ /* 0x000fea0003c00000 */
[----:B------:R0:W1:Y:S02]  /*c700*/  SHFL.IDX P3, R86, R84, R83, R82 ;  /* 0x0000005354567389 */ /* 0x0000640000060052 */
[----:B01----:R-:W-:Y:S01]  /*c710*/  ENDCOLLECTIVE ;  /* 0x000000000000791b */ /* 0x003fe20003800000 */
.L_x_5564:
[----:B------:R-:W-:Y:S02]  /*c720*/  MOV R84, R98 ;  /* 0x0000006200547202 */ /* 0x000fe40000000f00 */
[----:B------:R-:W-:-:S07]  /*c730*/  MOV R97, R86 ;  /* 0x0000005600617202 */ /* 0x000fce0000000f00 */
[----:B------:R-:W-:Y:S05]  /*c740*/  WARPSYNC.COLLECTIVE R85, `(.L_x_5565) ;  /* 0x0000000055087348 */ /* 0x000fea0003c00000 */
[----:B------:R0:W1:Y:S02]  /*c750*/  SHFL.IDX P3, R86, R84, R83, R82 ;  /* 0x0000005354567389 */ /* 0x0000640000060052 */
[----:B01----:R-:W-:Y:S01]  /*c760*/  ENDCOLLECTIVE ;  /* 0x000000000000791b */ /* 0x003fe20003800000 */
.L_x_5565:
[----:B------:R-:W-:Y:S02]  /*c770*/  MOV R84, R99 ;  /* 0x0000006300547202 */ /* 0x000fe40000000f00 */
[----:B------:R-:W-:-:S07]  /*c780*/  MOV R98, R86 ;  /* 0x0000005600627202 */ /* 0x000fce0000000f00 */
[----:B------:R-:W-:Y:S05]  /*c790*/  WARPSYNC.COLLECTIVE R85, `(.L_x_5566) ;  /* 0x0000000055087348 */ /* 0x000fea0003c00000 */
[----:B------:R0:W1:Y:S02]  /*c7a0*/  SHFL.IDX P3, R86, R84, R83, R82 ;  /* 0x0000005354567389 */ /* 0x0000640000060052 */
[----:B01----:R-:W-:Y:S01]  /*c7b0*/  ENDCOLLECTIVE ;  /* 0x000000000000791b */ /* 0x003fe20003800000 */
.L_x_5566:
[----:B------:R-:W-:Y:S01]  /*c7c0*/  MOV R99, R86 ;  /* 0x0000005600637202 */ /* 0x000fe20000000f00 */
[----:B------:R-:W-:Y:S06]  /*c7d0*/  BRA `(.L_x_5567) ;  /* 0xffffff7c00087947 */ /* 0x000fec000383ffff */
.L_x_5433:
[----:B------:R-:W-:Y:S01]  /*c7e0*/  HFMA2.MMA R251, -RZ, RZ, 0, 5.9604644775390625e-08 ;  /* 0x00000001fffb7435 */ /* 0x000fe200000001ff */
[----:B------:R-:W-:Y:S02]  /*c7f0*/  MOV R250, R247 ;  /* 0x000000f700fa7202 */ /* 0x000fe40000000f00 */
[----:B------:R-:W-:Y:S02]  /*c800*/  MOV R252, 0x1f ;  /* 0x0000001f00fc7802 */ /* 0x000fe40000000f00 */
[----:B------:R-:W-:-:S07]  /*c810*/  MOV R85, 0xffffffff ;  /* 0xffffffff00557802 */ /* 0x000fce0000000f00 */
[----:B-1----:R-:W-:Y:S05]  /*c820*/  WARPSYNC.COLLECTIVE R85, `(.L_x_5568) ;  /* 0x0000000055087348 */ /* 0x002fea0003c00000 */
[----:B------:R0:W2:Y:S02]  /*c830*/  SHFL.DOWN P1, R249, R250, R251, R252 ;  /* 0x080000fbfaf97389 */ /* 0x0000a400000200fc */
[----:B012---:R-:W-:Y:S01]  /*c840*/  ENDCOLLECTIVE ;  /* 0x000000000000791b */ /* 0x007fe20003800000 */
.L_x_5568:
[----:B------:R-:W-:Y:S02]  /*c850*/  MOV R250, R248 ;  /* 0x000000f800fa7202 */ /* 0x000fe40000000f00 */
[----:B------:R-:W-:-:S07]  /*c860*/  MOV R80, R249 ;  /* 0x000000f900507202 */ /* 0x000fce0000000f00 */
[----:B------:R-:W-:Y:S05]  /*c870*/  WARPSYNC.COLLECTIVE R85, `(.L_x_5569) ;  /* 0x0000000055087348 */ /* 0x000fea0003c00000 */
[----:B------:R0:W1:Y:S02]  /*c880*/  SHFL.DOWN P1, R249, R250, R251, R252 ;  /* 0x080000fbfaf97389 */ /* 0x00006400000200fc */
[----:B01----:R-:W-:Y:S01]  /*c890*/  ENDCOLLECTIVE ;  /* 0x000000000000791b */ /* 0x003fe20003800000 */
.L_x_5569:
[----:B------:R-:W-:Y:S02]  /*c8a0*/  MOV R250, R246 ;  /* 0x000000f600fa7202 */ /* 0x000fe40000000f00 */
[----:B------:R-:W-:-:S07]  /*c8b0*/  MOV R81, R249 ;  /* 0x000000f900517202 */ /* 0x000fce0000000f00 */
[----:B------:R-:W-:Y:S05]  /*c8c0*/  WARPSYNC.COLLECTIVE R85, `(.L_x_5570) ;  /* 0x0000000055087348 */ /* 0x000fea0003c00000 */
[----:B------:R0:W1:Y:S02]  /*c8d0*/  SHFL.DOWN P1, R249, R250, R251, R252 ;  /* 0x080000fbfaf97389 */ /* 0x00006400000200fc */
[----:B01----:R-:W-:Y:S01]  /*c8e0*/  ENDCOLLECTIVE ;  /* 0x000000000000791b */ /* 0x003fe20003800000 */
.L_x_5570:
[----:B------:R-:W-:Y:S02]  /*c8f0*/  MOV R250, R87 ;  /* 0x0000005700fa7202 */ /* 0x000fe40000000f00 */
[----:B------:R-:W-:-:S07]  /*c900*/  MOV R82, R249 ;  /* 0x000000f900527202 */ /* 0x000fce0000000f00 */
[----:B------:R-:W-:Y:S05]  /*c910*/  WARPSYNC.COLLECTIVE R85, `(.L_x_5571) ;  /* 0x0000000055087348 */ /* 0x000fea0003c00000 */
[----:B------:R0:W1:Y:S02]  /*c920*/  SHFL.DOWN P1, R249, R250, R251, R252 ;  /* 0x080000fbfaf97389 */ /* 0x00006400000200fc */
[----:B01----:R-:W-:Y:S01]  /*c930*/  ENDCOLLECTIVE ;  /* 0x000000000000791b */ /* 0x003fe20003800000 */
.L_x_5571:
[----:B------:R-:W-:Y:S05]  /*c940*/  BRA `(.L_x_5572) ;  /* 0xffffff9000187947 */ /* 0x000fea000383ffff */
.L_x_5436:
        /* <DEDUP_REMOVED lines=8> */
.L_x_5574:
[----:B------:R-:W-:Y:S05]  /*c9d0*/  BSYNC B0 ;  /* 0x0000000000007941 */ /* 0x000fea0003800000 */
.L_x_5573:
        /* <DEDUP_REMOVED lines=8> */
.L_x_5575:
[----:B------:R-:W-:Y:S02]  /*ca60*/  MOV R250, R246 ;  /* 0x000000f600fa7202 */ /* 0x000fe40000000f00 */
[----:B------:R-:W-:-:S07]  /*ca70*/  MOV R81, R249 ;  /* 0x000000f900517202 */ /* 0x000fce0000000f00 */
[----:B------:R-:W-:Y:S05]  /*ca80*/  WARPSYNC.COLLECTIVE R85, `(.L_x_5576) ;  /* 0x0000000055087348 */ /* 0x000fea0003c00000 */
[----:B------:R0:W1:Y:S02]  /*ca90*/  SHFL.DOWN P1, R249, R250, R251, R252 ;  /* 0x080000fbfaf97389 */ /* 0x00006400000200fc */
[----:B01----:R-:W-:Y:S01]  /*caa0*/  ENDCOLLECTIVE ;  /* 0x000000000000791b */ /* 0x003fe20003800000 */
.L_x_5576:
[----:B------:R-:W-:Y:S02]  /*cab0*/  MOV R250, R87 ;  /* 0x0000005700fa7202 */ /* 0x000fe40000000f00 */
[----:B------:R-:W-:-:S07]  /*cac0*/  MOV R82, R249 ;  /* 0x000000f900527202 */ /* 0x000fce0000000f00 */
[----:B------:R-:W-:Y:S05]  /*cad0*/  WARPSYNC.COLLECTIVE R85, `(.L_x_5577) ;  /* 0x0000000055087348 */ /* 0x000fea0003c00000 */
[----:B------:R0:W1:Y:S02]  /*cae0*/  SHFL.DOWN P1, R249, R250, R251, R252 ;  /* 0x080000fbfaf97389 */ /* 0x00006400000200fc */
[----:B01----:R-:W-:Y:S01]  /*caf0*/  ENDCOLLECTIVE ;  /* 0x000000000000791b */ /* 0x003fe20003800000 */
.L_x_5577:
[----:B------:R-:W-:Y:S05]  /*cb00*/  BRA `(.L_x_5578) ;  /* 0xffffff8c00fc7947 */ /* 0x000fea000383ffff */
.L_x_5439:
        /* <DEDUP_REMOVED lines=8> */
.L_x_5580:
[----:B------:R-:W-:Y:S05]  /*cb90*/  BSYNC B0 ;  /* 0x0000000000007941 */ /* 0x000fea0003800000 */
.L_x_5579:
        /* <DEDUP_REMOVED lines=8> */
.L_x_5581:
[----:B------:R-:W-:Y:S02]  /*cc20*/  MOV R250, R246 ;  /* 0x000000f600fa7202 */ /* 0x000fe40000000f00 */
[----:B------:R-:W-:-:S07]  /*cc30*/  MOV R81, R249 ;  /* 0x000000f900517202 */ /* 0x000fce0000000f00 */
[----:B------:R-:W-:Y:S05]  /*cc40*/  WARPSYNC.COLLECTIVE R85, `(.L_x_5582) ;  /* 0x0000000055087348 */ /* 0x000fea0003c00000 */
[----:B------:R0:W1:Y:S02]  /*cc50*/  SHFL.DOWN P1, R249, R250, R251, R252 ;  /* 0x080000fbfaf97389 */ /* 0x00006400000200fc */
[----:B01----:R-:W-:Y:S01]  /*cc60*/  ENDCOLLECTIVE ;  /* 0x000000000000791b */ /* 0x003fe20003800000 */
.L_x_5582:
[----:B------:R-:W-:Y:S02]  /*cc70*/  MOV R250, R87 ;  /* 0x0000005700fa7202 */ /* 0x000fe40000000f00 */
[----:B------:R-:W-:-:S07]  /*cc80*/  MOV R82, R249 ;  /* 0x000000f900527202 */ /* 0x000fce0000000f00 */
[----:B------:R-:W-:Y:S05]  /*cc90*/  WARPSYNC.COLLECTIVE R85, `(.L_x_5583) ;  /* 0x0000000055087348 */ /* 0x000fea0003c00000 */
[----:B------:R0:W1:Y:S02]  /*cca0*/  SHFL.DOWN P1, R249, R250, R251, R252 ;  /* 0x080000fbfaf97389 */ /* 0x00006400000200fc */
[----:B01----:R-:W-:Y:S01]  /*ccb0*/  ENDCOLLECTIVE ;  /* 0x000000000000791b */ /* 0x003fe20003800000 */
.L_x_5583:
[----:B------:R-:W-:Y:S05]  /*ccc0*/  BRA `(.L_x_5584) ;  /* 0xffffff8c00e07947 */ /* 0x000fea000383ffff */
.L_x_5442:
        /* <DEDUP_REMOVED lines=8> */
.L_x_5586:
[----:B------:R-:W-:Y:S05]  /*cd50*/  BSYNC B0 ;  /* 0x0000000000007941 */ /* 0x000fea0003800000 */
.L_x_5585:
        /* <DEDUP_REMOVED lines=8> */
.L_x_5587:
[----:B------:R-:W-:Y:S02]  /*cde0*/  MOV R250, R246 ;  /* 0x000000f600fa7202 */ /* 0x000fe40000000f00 */
[----:B------:R-:W-:-:S07]  /*cdf0*/  MOV R81, R249 ;  /* 0x000000f900517202 */ /* 0x000fce0000000f00 */
[----:B------:R-:W-:Y:S05]  /*ce00*/  WARPSYNC.COLLECTIVE R85, `(.L_x_5588) ;  /* 0x0000000055087348 */ /* 0x000fea0003c00000 */
[----:B------:R0:W1:Y:S02]  /*ce10*/  SHFL.DOWN P1, R249, R250, R251, R252 ;  /* 0x080000fbfaf97389 */ /* 0x00006400000200fc */
[----:B01----:R-:W-:Y:S01]  /*ce20*/  ENDCOLLECTIVE ;  /* 0x000000000000791b */ /* 0x003fe20003800000 */
.L_x_5588:
[----:B------:R-:W-:Y:S02]  /*ce30*/  MOV R250, R87 ;  /* 0x0000005700fa7202 */ /* 0x000fe40000000f00 */
[----:B------:R-:W-:-:S07]  /*ce40*/  MOV R82, R249 ;  /* 0x000000f900527202 */ /* 0x000fce0000000f00 */
[----:B------:R-:W-:Y:S05]  /*ce50*/  WARPSYNC.COLLECTIVE R85, `(.L_x_5589) ;  /* 0x0000000055087348 */ /* 0x000fea0003c00000 */
[----:B------:R0:W1:Y:S02]  /*ce60*/  SHFL.DOWN P1, R249, R250, R251, R252 ;  /* 0x080000fbfaf97389 */ /* 0x00006400000200fc */
[----:B01----:R-:W-:Y:S01]  /*ce70*/  ENDCOLLECTIVE ;  /* 0x000000000000791b */ /* 0x003fe20003800000 */
.L_x_5589:
[----:B------:R-:W-:Y:S05]  /*ce80*/  BRA `(.L_x_5590) ;  /* 0xffffff8c00c47947 */ /* 0x000fea000383ffff */
.L_x_5445:
        /* <DEDUP_REMOVED lines=8> */
.L_x_5592:
[----:B------:R-:W-:Y:S05]  /*cf10*/  BSYNC B0 ;  /* 0x0000000000007941 */ /* 0x000fea0003800000 */
.L_x_5591:
        /* <DEDUP_REMOVED lines=8> */
.L_x_5593:
[----:B------:R-:W-:Y:S02]  /*cfa0*/  MOV R250, R246 ;  /* 0x000000f600fa7202 */ /* 0x000fe40000000f00 */
[----:B------:R-:W-:-:S07]  /*cfb0*/  MOV R81, R249 ;  /* 0x000000f900517202 */ /* 0x000fce0000000f00 */
[----:B------:R-:W-:Y:S05]  /*cfc0*/  WARPSYNC.COLLECTIVE R85, `(.L_x_5594) ;  /* 0x0000000055087348 */ /* 0x000fea0003c00000 */
[----:B------:R0:W1:Y:S02]  /*cfd0*/  SHFL.DOWN P1, R249, R250, R251, R252 ;  /* 0x080000fbfaf97389 */ /* 0x00006400000200fc */
[----:B01----:R-:W-:Y:S01]  /*cfe0*/  ENDCOLLECTIVE ;  /* 0x000000000000791b */ /* 0x003fe20003800000 */
.L_x_5594:
[----:B------:R-:W-:Y:S02]  /*cff0*/  MOV R250, R87 ;  /* 0x0000005700fa7202 */ /* 0x000fe40000000f00 */
[----:B------:R-:W-:-:S07]  /*d000*/  MOV R82, R249 ;  /* 0x000000f900527202 */ /* 0x000fce0000000f00 */
[----:B------:R-:W-:Y:S05]  /*d010*/  WARPSYNC.COLLECTIVE R85, `(.L_x_5595) ;  /* 0x0000000055087348 */ /* 0x000fea0003c00000 */
[----:B------:R0:W1:Y:S02]  /*d020*/  SHFL.DOWN P1, R249, R250, R251, R252 ;  /* 0x080000fbfaf97389 */ /* 0x00006400000200fc */
[----:B01----:R-:W-:Y:S01]  /*d030*/  ENDCOLLECTIVE ;  /* 0x000000000000791b */ /* 0x003fe20003800000 */
.L_x_5595:
[----:B------:R-:W-:Y:S05]  /*d040*/  BRA `(.L_x_5596) ;  /* 0xffffff8c00a87947 */ /* 0x000fea000383ffff */
.L_x_5448:
[----:B------:R-:W-:Y:S01]  /*d050*/  HFMA2.MMA R83, -RZ, RZ, 0, 0 ;  /* 0x00000000ff537435 */ /* 0x000fe200000001ff */
[----:B------:R-:W-:Y:S01]  /*d060*/  BSSY B0, `(.L_x_5597) ;  /* 0x0000007000007945 */ /* 0x000fe20003800000 */
[----:B------:R-:W-:Y:S02]  /*d070*/  MOV R84, R247 ;  /* 0x000000f700547202 */ /* 0x000fe40000000f00 */
[----:B-1----:R-:W-:Y:S02]  /*d080*/  MOV R82, 0x1f ;  /* 0x0000001f00527802 */ /* 0x002fe40000000f00 */
[----:B------:R-:W-:-:S07]  /*d090*/  MOV R85, 0xffffffff ;  /* 0xffffffff00557802 */ /* 0x000fce0000000f00 */
[----:B0-234-:R-:W-:Y:S05]  /*d0a0*/  WARPSYNC.COLLECTIVE R85, `(.L_x_5598) ;  /* 0x0000000055087348 */ /* 0x01dfea0003c00000 */
[----:B------:R1:W0:Y:S02]  /*d0b0*/  SHFL.IDX P3, R86, R84, R83, R82 ;  /* 0x0000005354567389 */ /* 0x0002240000060052 */
[----:B01234-:R-:W-:Y:S01]  /*d0c0*/  ENDCOLLECTIVE ;  /* 0x000000000000791b */ /* 0x01ffe20003800000 */
.L_x_5598:
[----:B------:R-:W-:Y:S05]  /*d0d0*/  BSYNC B0 ;  /* 0x0000000000007941 */ /* 0x000fea0003800000 */
.L_x_5597:
        /* <DEDUP_REMOVED lines=10> */
.L_x_5599:
[----:B------:R-:W-:Y:S02]  /*d180*/  MOV R252, 0x1f ;  /* 0x0000001f00fc7802 */ /* 0x000fe40000000f00 */
[----:B------:R-:W-:Y:S02]  /*d190*/  MOV R84, R246 ;  /* 0x000000f600547202 */ /* 0x000fe40000000f00 */
[----:B------:R-:W-:-:S07]  /*d1a0*/  MOV R242, R86 ;  /* 0x0000005600f27202 */ /* 0x000fce0000000f00 */
[----:B------:R-:W-:Y:S05]  /*d1b0*/  WARPSYNC.COLLECTIVE R85, `(.L_x_5600) ;  /* 0x0000000055087348 */ /* 0x000fea0003c00000 */
[----:B------:R0:W1:Y:S02]  /*d1c0*/  SHFL.IDX P3, R86, R84, R83, R82 ;  /* 0x0000005354567389 */ /* 0x0000640000060052 */
[----:B01----:R-:W-:Y:S01]  /*d1d0*/  ENDCOLLECTIVE ;  /* 0x000000000000791b */ /* 0x003fe20003800000 */
.L_x_5600:
[-C--:B------:R-:W-:Y:S01]  /*d1e0*/  FMUL.FTZ R81, R79, R242.reuse ;  /* 0x000000f24f517220 */ /* 0x080fe20000410000 */
[-C--:B------:R-:W-:Y:S01]  /*d1f0*/  FMUL.FTZ R182, R78, R242.reuse ;  /* 0x000000f24eb67220 */ /* 0x080fe20000410000 */
[-C--:B------:R-:W-:Y:S01]  /*d200*/  FMUL.FTZ R247, R77, R242.reuse ;  /* 0x000000f24df77220 */ /* 0x080fe20000410000 */
[----:B------:R-:W-:Y:S01]  /*d210*/  FMUL.FTZ R242, R76, R242 ;  /* 0x000000f24cf27220 */ /* 0x000fe20000410000 */
[-C--:B------:R-:W-:Y:S01]  /*d220*/  FFMA.FTZ R238, R78, R240.reuse, -R81 ;  /* 0x000000f04eee7223 */ /* 0x080fe20000010851 */
[----:B------:R-:W-:Y:S01]  /*d230*/  FFMA.FTZ R182, R79, R240, R182 ;  /* 0x000000f04fb67223 */ /* 0x000fe200000100b6 */
[----:B------:R-:W-:Y:S02]  /*d240*/  MOV R84, R87 ;  /* 0x0000005700547202 */ /* 0x000fe40000000f00 */
[----:B------:R-:W-:-:S07]  /*d250*/  MOV R245, R86 ;  /* 0x0000005600f57202 */ /* 0x000fce0000000f00 */
[----:B------:R-:W-:Y:S05]  /*d260*/  WARPSYNC.COLLECTIVE R85, `(.L_x_5601) ;  /* 0x0000000055087348 */ /* 0x000fea0003c00000 */
[----:B------:R0:W1:Y:S02]  /*d270*/  SHFL.IDX P3, R86, R84, R83, R82 ;  /* 0x0000005354567389 */ /* 0x0000640000060052 */
[----:B01----:R-:W-:Y:S01]  /*d280*/  ENDCOLLECTIVE ;  /* 0x000000000000791b */ /* 0x003fe20003800000 */
.L_x_5601:
[----:B------:R-:W-:Y:S05]  /*d290*/  WARPSYNC.COLLECTIVE R85, `(.L_x_5602) ;  /* 0x0000000055087348 */ /* 0x000fea0003c00000 */
[----:B------:R0:W1:Y:S02]  /*d2a0*/  SHFL.DOWN P1, R249, R250, R251, R252 ;  /* 0x080000fbfaf97389 */ /* 0x00006400000200fc */
[----:B01----:R-:W-:Y:S01]  /*d2b0*/  ENDCOLLECTIVE ;  /* 0x000000000000791b */ /* 0x003fe20003800000 */
.L_x_5602:
[----:B------:R-:W-:Y:S02]  /*d2c0*/  MOV R84, R76 ;  /* 0x0000004c00547202 */ /* 0x000fe40000000f00 */
[----:B------:R-:W-:Y:S02]  /*d2d0*/  MOV R250, R248 ;  /* 0x000000f800fa7202 */ /* 0x000fe40000000f00 */
[----:B------:R-:W-:Y:S02]  /*d2e0*/  MOV R243, R86 ;  /* 0x0000005600f37202 */ /* 0x000fe40000000f00 */
[----:B------:R-:W-:-:S07]  /*d2f0*/  MOV R80, R249 ;  /* 0x000000f900507202 */ /* 0x000fce0000000f00 */
[----:B------:R-:W-:Y:S05]  /*d300*/  WARPSYNC.COLLECTIVE R85, `(.L_x_5603) ;  /* 0x0000000055087348 */ /* 0x000fea0003c00000 */
[----:B------:R0:W1:Y:S02]  /*d310*/  SHFL.DOWN P1, R249, R250, R251, R252 ;  /* 0x080000fbfaf97389 */ /* 0x00006400000200fc */
[----:B01----:R-:W-:Y:S01]  /*d320*/  ENDCOLLECTIVE ;  /* 0x000000000000791b */ /* 0x003fe20003800000 */
.L_x_5603:
[----:B------:R-:W-:Y:S02]  /*d330*/  MOV R250, R246 ;  /* 0x000000f600fa7202 */ /* 0x000fe40000000f00 */
[----:B------:R-:W-:-:S07]  /*d340*/  MOV R81, R249 ;  /* 0x000000f900517202 */ /* 0x000fce0000000f00 */
[----:B------:R-:W-:Y:S05]  /*d350*/  WARPSYNC.COLLECTIVE R85, `(.L_x_5604) ;  /* 0x0000000055087348 */ /* 0x000fea0003c00000 */
[----:B------:R0:W1:Y:S02]  /*d360*/  SHFL.DOWN P1, R249, R250, R251, R252 ;  /* 0x080000fbfaf97389 */ /* 0x00006400000200fc */
[----:B01----:R-:W-:Y:S01]  /*d370*/  ENDCOLLECTIVE ;  /* 0x000000000000791b */ /* 0x003fe20003800000 */
.L_x_5604:
[----:B------:R-:W-:Y:S02]  /*d380*/  MOV R250, R87 ;  /* 0x0000005700fa7202 */ /* 0x000fe40000000f00 */
[----:B------:R-:W-:-:S07]  /*d390*/  MOV R244, R249 ;  /* 0x000000f900f47202 */ /* 0x000fce0000000f00 */
[----:B------:R-:W-:Y:S05]  /*d3a0*/  WARPSYNC.COLLECTIVE R85, `(.L_x_5605) ;  /* 0x0000000055087348 */ /* 0x000fea0003c00000 */
[----:B------:R0:W1:Y:S02]  /*d3b0*/  SHFL.DOWN P1, R249, R250, R251, R252 ;  /* 0x080000fbfaf97389 */ /* 0x00006400000200fc */
[----:B01----:R-:W-:Y:S01]  /*d3c0*/  ENDCOLLECTIVE ;  /* 0x000000000000791b */ /* 0x003fe20003800000 */
.L_x_5605:
[----:B------:R-:W-:Y:S05]  /*d3d0*/  WARPSYNC.COLLECTIVE R85, `(.L_x_5606) ;  /* 0x0000000055087348 */ /* 0x000fea0003c00000 */
[----:B------:R0:W1:Y:S02]  /*d3e0*/  SHFL.IDX P3, R86, R84, R83, R82 ;  /* 0x0000005354567389 */ /* 0x0000640000060052 */
[----:B01----:R-:W-:Y:S01]  /*d3f0*/  ENDCOLLECTIVE ;  /* 0x000000000000791b */ /* 0x003fe20003800000 */
.L_x_5606:
[----:B------:R-:W-:Y:S02]  /*d400*/  MOV R84, R77 ;  /* 0x0000004d00547202 */ /* 0x000fe40000000f00 */
[----:B------:R-:W-:-:S07]  /*d410*/  MOV R252, R86 ;  /* 0x0000005600fc7202 */ /* 0x000fce0000000f00 */
[----:B------:R-:W-:Y:S05]  /*d420*/  WARPSYNC.COLLECTIVE R85, `(.L_x_5607) ;  /* 0x0000000055087348 */ /* 0x000fea0003c00000 */
[----:B------:R0:W1:Y:S02]  /*d430*/  SHFL.IDX P3, R86, R84, R83, R82 ;  /* 0x0000005354567389 */ /* 0x0000640000060052 */
[----:B01----:R-:W-:Y:S01]  /*d440*/  ENDCOLLECTIVE ;  /* 0x000000000000791b */ /* 0x003fe20003800000 */
.L_x_5607:
[----:B------:R-:W-:Y:S02]  /*d450*/  MOV R84, R78 ;  /* 0x0000004e00547202 */ /* 0x000fe40000000f00 */
[----:B------:R-:W-:-:S07]  /*d460*/  MOV R251, R86 ;  /* 0x0000005600fb7202 */ /* 0x000fce0000000f00 */
[----:B------:R-:W-:Y:S05]  /*d470*/  WARPSYNC.COLLECTIVE R85, `(.L_x_5608) ;  /* 0x0000000055087348 */ /* 0x000fea0003c00000 */
[----:B------:R0:W1:Y:S02]  /*d480*/  SHFL.IDX P3, R86, R84, R83, R82 ;  /* 0x0000005354567389 */ /* 0x0000640000060052 */
[----:B01----:R-:W-:Y:S01]  /*d490*/  ENDCOLLECTIVE ;  /* 0x000000000000791b */ /* 0x003fe20003800000 */
.L_x_5608:
[----:B------:R-:W-:Y:S02]  /*d4a0*/  MOV R84, R79 ;  /* 0x0000004f00547202 */ /* 0x000fe40000000f00 */
[----:B------:R-:W-:-:S07]  /*d4b0*/  MOV R250, R86 ;  /* 0x0000005600fa7202 */ /* 0x000fce0000000f00 */
[----:B------:R-:W-:Y:S05]  /*d4c0*/  WARPSYNC.COLLECTIVE R85, `(.L_x_5609) ;  /* 0x0000000055087348 */ /* 0x000fea0003c00000 */
[----:B------:R0:W1:Y:S02]  /*d4d0*/  SHFL.IDX P3, R86, R84, R83, R82 ;  /* 0x0000005354567389 */ /* 0x0000640000060052 */
[----:B01----:R-:W-:Y:S01]  /*d4e0*/  ENDCOLLECTIVE ;  /* 0x000000000000791b */ /* 0x003fe20003800000 */
.L_x_5609:
[----:B------:R-:W-:Y:S01]  /*d4f0*/  MOV R87, R86 ;  /* 0x0000005600577202 */ /* 0x000fe20000000f00 */
[----:B------:R-:W-:Y:S06]  /*d500*/  BRA `(.L_x_5610) ;  /* 0xffffff8c00047947 */ /* 0x000fec000383ffff */
.L_x_5611:
        /* <DEDUP_REMOVED lines=15> */
.L_x_18928:


//--------------------- .text._Z25selective_scan_bwd_kernelI32Selective_Scan_bwd_kernel_traitsILi128ELi16ELb1ELb1ELb1ELb0ELb1EN3c104HalfENS1_7complexIfEEEEv12SSMParamsBwd --------------------------
	.section	.text._Z25selective_scan_bwd_kernelI32Selective_Scan_bwd_kernel_traitsILi128ELi16ELb1ELb1ELb1ELb0ELb1EN3c104HalfENS1_7complexIfEEEEv12SSMParamsBwd,"ax",@progbits
	.align	128
        .global         _Z25selective_scan_bwd_kernelI32Selective_Scan_bwd_kernel_traitsILi128ELi16ELb1ELb1ELb1ELb0ELb1EN3c104HalfENS1_7complexIfEEEEv12SSMParamsBwd
        .type           _Z25selective_scan_bwd_kernelI32Selective_Scan_bwd_kernel_traitsILi128ELi16ELb1ELb1ELb1ELb0ELb1EN3c104HalfENS1_7complexIfEEEEv12SSMParamsBwd,@function
        .size           _Z25selective_scan_bwd_kernelI32Selective_Scan_bwd_kernel_traitsILi128ELi16ELb1ELb1ELb1ELb0ELb1EN3c104HalfENS1_7complexIfEEEEv12SSMParamsBwd,(.L_x_18929 - _Z25selective_scan_bwd_kernelI32Selective_Scan_bwd_kernel_traitsILi128ELi16ELb1ELb1ELb1ELb0ELb1EN3c104HalfENS1_7complexIfEEEEv12SSMParamsBwd)
        .other          _Z25selective_scan_bwd_kernelI32Selective_Scan_bwd_kernel_traitsILi128ELi16ELb1ELb1ELb1ELb0ELb1EN3c104HalfENS1_7complexIfEEEEv12SSMParamsBwd,@"STO_CUDA_ENTRY STV_DEFAULT"
_Z25selective_scan_bwd_kernelI32Selective_Scan_bwd_kernel_traitsILi128ELi16ELb1ELb1ELb1ELb0ELb1EN3c104HalfENS1_7complexIfEEEEv12SSMParamsBwd:
.text._Z25selective_scan_bwd_kernelI32Selective_Scan_bwd_kernel_traitsILi128ELi16ELb1ELb1ELb1ELb0ELb1EN3c104HalfENS1_7complexIfEEEEv12SSMParamsBwd:
        /* <DEDUP_REMOVED lines=69> */
[----:B------:R-:W-:Y:S01]  /*0450*/  UIMAD.WIDE.U32 UR14, UR11, UR28, URZ ;  /* 0x0000001c0b0e72a5 */ /* 0x000fe2000f8e003f */
[----:B0-----:R-:W-:Y:S01]  /*0460*/  IADD3 R0, R0, 0xffffffe, RZ ;  /* 0x0ffffffe00007810 */ /* 0x001fe20007ffe0ff */
[----:B------:R-:W-:Y:S01]  /*0470*/  UIMAD UR16, UR11, UR29, UR16 ;  /* 0x0000001d0b1072a4 */ /* 0x000fe2000f8e0210 */
[----:B------:R-:W-:Y:S01]  /*0480*/  MOV R219, UR7 ;  /* 0x0000000700db7c02 */ /* 0x000fe20008000f00 */
[----:B------:R-:W-:Y:S01]  /*0490*/  UIADD3 UR25, UR25, UR17, URZ ;  /* 0x0000001119197290 */ /* 0x000fe2000fffe03f */
[----:B------:R-:W-:-:S02]  /*04a0*/  ULDC.64 UR28, c[0x0][0x288] ;  /* 0x0000a200001c7ab9 */ /* 0x000fc40000000a00 */
[----:B------:R-:W0:Y:S02]  /*04b0*/  F2I.FTZ.U32.TRUNC.NTZ R0, R0 ;  /* 0x0000000000007305 */ /* 0x000e24000021f000 */
[----:B------:R-:W-:Y:S02]  /*04c0*/  @UP1 ULEA UR58, UP2, UR10, UR34, 0x2 ;  /* 0x000000220a3a1291 */ /* 0x000fe4000f84103f */
[----:B------:R-:W-:Y:S02]  /*04d0*/  UIMAD UR27, UR23, UR28, URZ ;  /* 0x0000001c171b72a4 */ /* 0x000fe4000f8e023f */
[----:B------:R-:W-:Y:S01]  /*04e0*/  @UP1 ULEA.HI.X UR59, UR10, UR35, UR23, 0x2, UP2 ;  /* 0x000000230a3b1291 */ /* 0x000fe200090f1417 */
[----:B------:R-:W-:Y:S01]  /*04f0*/  ULDC UR17, c[0x0][0x224] ;  /* 0x0000890000117ab9 */ /* 0x000fe20000000800 */
[----:B------:R-:W-:Y:S02]  /*0500*/  UIMAD UR27, UR10, UR29, UR27 ;  /* 0x0000001d0a1b72a4 */ /* 0x000fe4000f8e021b */
[----:B------:R-:W-:-:S02]  /*0510*/  UIMAD.WIDE.U32 UR24, UR10, UR28, UR24 ;  /* 0x0000001c0a1872a5 */ /* 0x000fc4000f8e0018 */
[----:B------:R-:W-:Y:S01]  /*0520*/  ULEA UR32, UR17, 0xfffff800, 0xb ;  /* 0xfffff80011207891 */ /* 0x000fe2000f8e583f */
[----:B------:R-:W-:Y:S01]  /*0530*/  ULDC.64 UR28, c[0x0][0x298] ;  /* 0x0000a600001c7ab9 */ /* 0x000fe20000000a00 */
[----:B0-----:R-:W-:Y:S01]  /*0540*/  R2UR UR5, R0 ;  /* 0x00000000000572ca */ /* 0x001fe200000e0000 */
[----:B------:R-:W-:Y:S01]  /*0550*/  UIADD3 UR19, UR19, UR30, URZ ;  /* 0x0000001e13137290 */ /* 0x000fe2000fffe03f */
[----:B------:R-:W-:Y:S01]  /*0560*/  IABS R0, UR10 ;  /* 0x0000000a00007c13 */ /* 0x000fe20008000000 */
[----:B------:R-:W-:Y:S02]  /*0570*/  UIADD3 UR46, UP2, UR32, UR24, URZ ;  /* 0x00000018202e7290 */ /* 0x000fe4000ff5e03f */
[----:B------:R-:W-:Y:S01]  /*0580*/  UIADD3 UR13, UR13, UR26, URZ ;  /* 0x0000001a0d0d7290 */ /* 0x000fe2000fffe03f */
[----:B------:R-:W-:Y:S01]  /*0590*/  R2UR UR37, R0 ;  /* 0x00000000002572ca */ /* 0x000fe200000e0000 */
[----:B------:R-:W-:Y:S02]  /*05a0*/  ULEA UR48, UP3, UR46, UR48, 0x1 ;  /* 0x000000302e307291 */ /* 0x000fe4000f86083f */
[----:B------:R-:W-:-:S02]  /*05b0*/  UIMAD.WIDE.U32 UR18, UR10, UR28, UR18 ;  /* 0x0000001c0a1272a5 */ /* 0x000fc4000f8e0012 */
[----:B------:R-:W-:Y:S02]  /*05c0*/  UIADD3 UR9, UR9, UR22, URZ ;  /* 0x0000001609097290 */ /* 0x000fe4000fffe03f */
[----:B------:R-:W-:Y:S02]  /*05d0*/  UIADD3 UR31, URZ, -UR5, URZ ;  /* 0x800000053f1f7290 */ /* 0x000fe4000fffe03f */
[----:B------:R-:W-:Y:S02]  /*05e0*/  ULEA UR24, UR17, 0xfffff000, 0xc ;  /* 0xfffff00011187891 */ /* 0x000fe4000f8e603f */
[----:B------:R-:W-:-:S04]  /*05f0*/  UIMAD UR31, UR31, UR36, URZ ;  /* 0x000000241f1f72a4 */ /* 0x000fc8000f8e023f */
[----:B------:R-:W-:-:S04]  /*0600*/  UIMAD.WIDE.U32 UR4, UR5, UR31, UR4 ;  /* 0x0000001f050472a5 */ /* 0x000fc8000f8e0004 */
[----:B------:R-:W-:-:S03]  /*0610*/  UIMAD.WIDE.U32 UR34, UR5, UR37, URZ ;  /* 0x00000025052272a5 */ /* 0x000fc6000f8e003f */
[----:B------:R-:W-:Y:S02]  /*0620*/  ULDC.64 UR4, c[0x0][0x330] ;  /* 0x0000cc0000047ab9 */ /* 0x000fe40000000a00 */
[----:B------:R-:W-:Y:S02]  /*0630*/  UIMAD UR30, UR23, UR4, URZ ;  /* 0x00000004171e72a4 */ /* 0x000fe4000f8e023f */
[----:B------:R-:W-:Y:S01]  /*0640*/  UMOV UR31, UR35 ;  /* 0x00000023001f7c82 */ /* 0x000fe20008000000 */
[----:B------:R-:W-:Y:S02]  /*0650*/  UIMAD UR35, UR23, UR28, URZ ;  /* 0x0000001c172372a4 */ /* 0x000fe4000f8e023f */
[----:B------:R-:W-:Y:S02]  /*0660*/  UIADD3 UR34, -UR31, URZ, URZ ;  /* 0x0000003f1f227290 */ /* 0x000fe4000fffe13f */
[----:B------:R-:W-:Y:S02]  /*0670*/  USHF.R.S32.HI UR23, URZ, 0x1f, UR32 ;  /* 0x0000001f3f177899 */ /* 0x000fe40008011420 */
[----:B------:R-:W-:-:S02]  /*0680*/  UIMAD UR34, UR36, UR34, UR37 ;  /* 0x00000022242272a4 */ /* 0x000fc4000f8e0225 */
[----:B------:R-:W-:Y:S02]  /*0690*/  UIADD3.X UR27, UR23, UR25, UR27, UP2, !UPT ;  /* 0x00000019171b7290 */ /* 0x000fe400097fe41b */
[----:B------:R-:W-:Y:S02]  /*06a0*/  UISETP.GT.U32.AND UP1, UPT, UR36, UR34, UPT ;  /* 0x000000222400728c */ /* 0x000fe4000bf24070 */
[----:B------:R-:W-:Y:S02]  /*06b0*/  UIMAD UR30, UR10, UR5, UR30 ;  /* 0x000000050a1e72a4 */ /* 0x000fe4000f8e021e */
[----:B------:R-:W-:Y:S02]  /*06c0*/  UIMAD.WIDE.U32 UR4, UR10, UR4, UR12 ;  /* 0x000000040a0472a5 */ /* 0x000fe4000f8e000c */
[----:B------:R-:W-:Y:S02]  /*06d0*/  ULOP3.LUT UR12, UR10, UR33, URZ, 0x3c, !UPT ;  /* 0x000000210a0c7292 */ /* 0x000fe4000f8e3c3f */
[----:B------:R-:W-:-:S02]  /*06e0*/  ULEA.HI.X UR46, UR46, UR49, UR27, 0x1, UP3 ;  /* 0x000000312e2e7291 */ /* 0x000fc400098f0c1b */
[----:B------:R-:W-:Y:S02]  /*06f0*/  UIMAD UR29, UR10, UR29, UR35 ;  /* 0x0000001d0a1d72a4 */ /* 0x000fe4000f8e0223 */
[----:B------:R-:W-:Y:S02]  /*0700*/  @!UP1 UIADD3 UR34, UR34, -UR36, URZ ;  /* 0x8000002422229290 */ /* 0x000fe4000fffe03f */
[----:B------:R-:W-:Y:S02]  /*0710*/  @!UP1 UIADD3 UR31, UR31, 0x1, URZ ;  /* 0x000000011f1f9890 */ /* 0x000fe4000fffe03f */
[----:B------:R-:W-:Y:S02]  /*0720*/  UISETP.GE.U32.AND UP2, UPT, UR34, UR36, UPT ;  /* 0x000000242200728c */ /* 0x000fe4000bf46070 */
[----:B------:R-:W-:Y:S02]  /*0730*/  UISETP.GE.AND UP1, UPT, UR12, URZ, UPT ;  /* 0x0000003f0c00728c */ /* 0x000fe4000bf26270 */
[----:B------:R-:W-:-:S02]  /*0740*/  UIADD3 UR49, UP3, UR32, UR18, URZ ;  /* 0x0000001220317290 */ /* 0x000fc4000ff7e03f */
[----:B------:R-:W-:Y:S02]  /*0750*/  UIADD3 UR32, UP4, UR32, UR4, URZ ;  /* 0x0000000420207290 */ /* 0x000fe4000ff9e03f */
[----:B------:R-:W-:Y:S02]  /*0760*/  UIADD3.X UR18, UR23, UR19, UR29, UP3, !UPT ;  /* 0x0000001317127290 */ /* 0x000fe40009ffe41d */
[----:B------:R-:W-:Y:S02]  /*0770*/  ULEA UR50, UP3, UR49, UR50, 0x1 ;  /* 0x0000003231327291 */ /* 0x000fe4000f86083f */
[----:B------:R-:W-:Y:S02]  /*0780*/  @UP2 UIADD3 UR31, UR31, 0x1, URZ ;  /* 0x000000011f1f2890 */ /* 0x000fe4000fffe03f */
[----:B------:R-:W-:Y:S02]  /*0790*/  UISETP.NE.AND UP2, UPT, UR33, URZ, UPT ;  /* 0x0000003f2100728c */ /* 0x000fe4000bf45270 */
[----:B------:R-:W-:-:S02]  /*07a0*/  ULEA.HI.X UR49, UR49, UR51, UR18, 0x1, UP3 ;  /* 0x0000003331317291 */ /* 0x000fc400098f0c12 */
[----:B------:R-:W-:Y:S01]  /*07b0*/  UIADD3.X UR52, UR23, UR5, UR30, UP4, !UPT ;  /* 0x0000000517347290 */ /* 0x000fe2000a7fe41e */
[----:B------:R-:W-:Y:S01]  /*07c0*/  UMOV UR12, UR31 ;  /* 0x0000001f000c7c82 */ /* 0x000fe20008000000 */
[----:B------:R-:W-:Y:S01]  /*07d0*/  ULDC.64 UR18, c[0x0][0x3b8] ;  /* 0x0000ee0000127ab9 */ /* 0x000fe20000000a00 */
[----:B------:R-:W-:Y:S02]  /*07e0*/  @!UP1 UIADD3 UR12, -UR12, URZ, URZ ;  /* 0x0000003f0c0c9290 */ /* 0x000fe4000fffe13f */
[----:B------:R-:W-:Y:S02]  /*07f0*/  ULEA UR53, UP1, UR32, UR18, 0x1 ;  /* 0x0000001220357291 */ /* 0x000fe4000f82083f */
[----:B------:R-:W-:Y:S02]  /*0800*/  @!UP2 ULOP3.LUT UR12, URZ, UR33, URZ, 0x33, !UPT ;  /* 0x000000213f0ca292 */ /* 0x000fe4000f8e333f */
[----:B------:R-:W-:Y:S02]  /*0810*/  ULEA.HI.X UR52, UR32, UR19, UR52, 0x1, UP1 ;  /* 0x0000001320347291 */ /* 0x000fe400088f0c34 */
[----:B------:R-:W-:Y:S01]  /*0820*/  USHF.R.S32.HI UR13, URZ, 0x1f, UR12 ;  /* 0x0000001f3f0d7899 */ /* 0x000fe2000801140c */
[----:B------:R-:W-:Y:S01]  /*0830*/  ULDC.64 UR18, c[0x0][0x258] ;  /* 0x0000960000127ab9 */ /* 0x000fe20000000a00 */
[----:B------:R-:W-:-:S02]  /*0840*/  USHF.R.S32.HI UR25, URZ, 0x1f, UR24 ;  /* 0x0000001f3f197899 */ /* 0x000fc40008011418 */
[----:B------:R-:W-:Y:S02]  /*0850*/  UIMAD UR4, UR13, UR18, URZ ;  /* 0x000000120d0472a4 */ /* 0x000fe4000f8e023f */
[----:B------:R-:W-:Y:S02]  /*0860*/  UIMAD.WIDE.U32 UR22, UR12, UR18, UR8 ;  /* 0x000000120c1672a5 */ /* 0x000fe4000f8e0008 */
[----:B------:R-:W-:Y:S02]  /*0870*/  UIMAD UR8, UR12, UR19, UR4 ;  /* 0x000000130c0872a4 */ /* 0x000fe4000f8e0204 */
[----:B------:R-:W-:Y:S01]  /*0880*/  UIADD3 UR9, UR15, UR16, URZ ;  /* 0x000000100f097290 */ /* 0x000fe2000fffe03f */
[----:B------:R-:W-:Y:S01]  /*0890*/  ULDC.64 UR18, c[0x0][0x278] ;  /* 0x00009e0000127ab9 */ /* 0x000fe20000000a00 */
[----:B------:R-:W-:Y:S02]  /*08a0*/  UIADD3 UR15, UP1, UR24, UR22, URZ ;  /* 0x00000016180f7290 */ /* 0x000fe4000ff3e03f */
[----:B------:R-:W-:-:S02]  /*08b0*/  UIMAD UR16, UR13, UR18, URZ ;  /* 0x000000120d1072a4 */ /* 0x000fc4000f8e023f */
[----:B------:R-:W-:Y:S01]  /*08c0*/  UIADD3 UR8, UR23, UR8, URZ ;  /* 0x0000000817087290 */ /* 0x000fe2000fffe03f */
[----:B------:R-:W-:Y:S01]  /*08d0*/  ULDC.64 UR4, c[0x0][0x2d8] ;  /* 0x0000b60000047ab9 */ /* 0x000fe20000000a00 */
[----:B------:R-:W-:Y:S02]  /*08e0*/  UIMAD UR19, UR12, UR19, UR16 ;  /* 0x000000130c1372a4 */ /* 0x000fe4000f8e0210 */
[----:B------:R-:W-:Y:S02]  /*08f0*/  ULEA UR13, UP2, UR15, UR4, 0x1 ;  /* 0x000000040f0d7291 */ /* 0x000fe4000f84083f */
[----:B------:R-:W-:Y:S01]  /*0900*/  UIADD3.X UR4, UR25, UR8, URZ, UP1, !UPT ;  /* 0x0000000819047290 */ /* 0x000fe20008ffe43f */
[----:B------:R-:W-:Y:S02]  /*0910*/  @UP0 ULDC UR16, c[0x0][0x214] ;  /* 0x0000850000100ab9 */ /* 0x000fe40000000800 */
[----:B------:R-:W-:Y:S01]  /*0920*/  UMOV UR8, UR14 ;  /* 0x0000000e00087c82 */ /* 0x000fe20008000000 */
[----:B------:R-:W-:-:S02]  /*0930*/  @UP0 UIMAD UR16, UR11, UR16, UR10 ;  /* 0x000000100b1002a4 */ /* 0x000fc4000f8e020a */
[----:B------:R-:W-:Y:S02]  /*0940*/  UISETP.GE.AND UP1, UPT, UR17, 0x1, UPT ;  /* 0x000000011100788c */ /* 0x000fe4000bf26270 */
[----:B------:R-:W-:Y:S02]  /*0950*/  UIMAD.WIDE.U32 UR8, UR12, UR18, UR8 ;  /* 0x000000120c0872a5 */ /* 0x000fe4000f8e0008 */
[----:B------:R-:W-:Y:S02]  /*0960*/  ULEA.HI.X UR18, UR15, UR5, UR4, 0x1, UP2 ;  /* 0x000000050f127291 */ /* 0x000fe400090f0c04 */
[----:B------:R-:W-:Y:S01]  /*0970*/  @UP0 UIMAD UR16, UR16, UR17, URZ ;  /* 0x00000011101002a4 */ /* 0x000fe2000f8e023f */
[----:B------:R-:W-:Y:S01]  /*0980*/  UMOV UR4, URZ ;  /* 0x0000003f00047c82 */ /* 0x000fe20008000000 */
[----:B------:R-:W-:Y:S01]  /*0990*/  @UP0 ULDC UR22, c[0x0][0x21c] ;  /* 0x0000870000160ab9 */ /* 0x000fe20000000800 */
[----:B------:R-:W-:Y:S02]  /*09a0*/  UIADD3 UR24, UP2, UR24, UR8, URZ ;  /* 0x0000000818187290 */ /* 0x000fe4000ff5e03f */
[----:B------:R-:W-:-:S02]  /*09b0*/  @UP0 UIMAD UR16, UR16, UR22, URZ ;  /* 0x00000016101002a4 */ /* 0x000fc4000f8e023f */
[----:B------:R-:W-:Y:S01]  /*09c0*/  UIADD3 UR9, UR9, UR19, URZ ;  /* 0x0000001309097290 */ /* 0x000fe2000fffe03f */
[----:B------:R-:W-:Y:S01]  /*09d0*/  @UP0 ULDC.64 UR22, c[0x0][0x310] ;  /* 0x0000c40000160ab9 */ /* 0x000fe20000000a00 */
[----:B------:R-:W-:Y:S01]  /*09e0*/  ULDC.64 UR14, c[0x0][0x2e0] ;  /* 0x0000b800000e7ab9 */ /* 0x000fe20000000a00 */
[----:B------:R-:W-:Y:S02]  /*09f0*/  @UP0 UIMAD.WIDE UR22, UR16, 0x10, UR22 ;  /* 0x00000010101608a5 */ /* 0x000fe4000f8e0216 */
[----:B------:R-:W-:Y:S02]  /*0a00*/  ULEA UR8, UP3, UR24, UR14, 0x1 ;  /* 0x0000000e18087291 */ /* 0x000fe4000f86083f */
[----:B------:R-:W-:Y:S01]  /*0a10*/  UIADD3.X UR9, UR25, UR9, URZ, UP2, !UPT ;  /* 0x0000000919097290 */ /* 0x000fe200097fe43f */
        /* <DEDUP_REMOVED lines=24> */
.L_x_5710:
[----:B------:R-:W-:Y:S01]  /*0ba0*/  BAR.SYNC.DEFER_BLOCKING 0x0 ;  /* 0x0000000000007b1d */ /* 0x000fe20000010000 */
[----:B------:R-:W-:Y:S02]  /*0bb0*/  SHF.L.U32 R33, R116, 0x1, RZ ;  /* 0x0000000174217819 */ /* 0x000fe400000006ff */
[----:B0-----:R-:W-:Y:S02]  /*0bc0*/  MOV R2, UR48 ;  /* 0x0000003000027c02 */ /* 0x001fe40008000f00 */
        /* <DEDUP_REMOVED lines=12> */
[----:B---3--:R-:W3:Y:S01]  /*0c90*/  LDG.E.128 R8, desc[UR20][R2.64+0x200] ;  /* 0x0002001402087981 */ /* 0x008ee2000c1e1d00 */
        /* <DEDUP_REMOVED lines=51> */
[----:B----4-:R3:W4:Y:S01]  /*0fd0*/  LDG.E.128 R48, desc[UR20][R2.64+0x200] ;  /* 0x0002001402307981 */ /* 0x010722000c1e1d00 */
        /* <DEDUP_REMOVED lines=8> */
[----:B------:R-:W-:Y:S01]  /*1060*/  UIADD3 UR25, UR25, UR26, URZ ;  /* 0x0000001a19197290 */ /* 0x000fe2000fffe03f */
[----:B0-----:R-:W-:-:S02]  /*1070*/  HADD2.F32 R47, -RZ, R28.H0_H0 ;  /* 0x2000001cff2f7230 */ /* 0x001fc40000004100 */
[----:B------:R-:W-:Y:S01]  /*1080*/  HADD2.F32 R69, -RZ, R30.H0_H0 ;  /* 0x2000001eff457230 */ /* 0x000fe20000004100 */
[----:B------:R-:W-:Y:S01]  /*1090*/  ULEA.HI.X UR24, UR24, UR29, UR25, 0x1, UP0 ;  /* 0x0000001d18187291 */ /* 0x000fe200080f0c19 */
[----:B---3--:R-:W-:Y:S01]  /*10a0*/  MOV R2, UR19 ;  /* 0x0000001300027c02 */ /* 0x008fe20008000f00 */
[----:B------:R-:W-:Y:S01]  /*10b0*/  HADD2.F32 R71, -RZ, R31.H0_H0 ;  /* 0x2000001fff477230 */ /* 0x000fe20000004100 */
[----:B------:R-:W-:-:S03]  /*10c0*/  ULDC.64 UR26, c[0x0][0x398] ;  /* 0x0000e600001a7ab9 */ /* 0x000fc60000000a00 */
[----:B------:R-:W-:Y:S01]  /*10d0*/  MOV R3, UR24 ;  /* 0x0000001800037c02 */ /* 0x000fe20008000f00 */
[----:B--2---:R-:W-:Y:S02]  /*10e0*/  STS.128 [R110], R40 ;  /* 0x000000286e007388 */ /* 0x004fe40000000c00 */
[----:B------:R-:W-:Y:S02]  /*10f0*/  IMAD.WIDE R2, R111, 0x10, R2 ;  /* 0x000000106f027825 */ /* 0x000fe400078e0202 */
[----:B----4-:R0:W-:Y:S01]  /*1100*/  STS.128 [R110+0x200], R48 ;  /* 0x000200306e007388 */ /* 0x0101e20000000c00 */
[----:B------:R-:W-:-:S03]  /*1110*/  NOP ;  /* 0x0000000000007918 */ /* 0x000fc60000000000 */
[----:B------:R-:W2:Y:S01]  /*1120*/  LDS.128 R36, [R45] ;  /* 0x000000002d247984 */ /* 0x000ea20000000c00 */
[----:B------:R-:W-:Y:S02]  /*1130*/  HADD2.F32 R73, -RZ, R31.H1_H1 ;  /* 0x3000001fff497230 */ /* 0x000fe40000004100 */
[----:B------:R-:W-:Y:S01]  /*1140*/  HADD2.F32 R63, -RZ, R58.H0_H0 ;  /* 0x2000003aff3f7230 */ /* 0x000fe20000004100 */
[----:B------:R-:W3:Y:S01]  /*1150*/  LDS.128 R12, [R45+0x10] ;  /* 0x000010002d0c7984 */ /* 0x000ee20000000c00 */
[--C-:B-1----:R-:W-:Y:S02]  /*1160*/  HADD2.F32 R75, -RZ, R24.reuse.H0_H0 ;  /* 0x20000018ff4b7230 */ /* 0x102fe40000004100 */
[----:B------:R-:W-:Y:S01]  /*1170*/  HADD2.F32 R77, -RZ, R24.H1_H1 ;  /* 0x30000018ff4d7230 */ /* 0x000fe20000004100 */
[----:B------:R-:W-:Y:S01]  /*1180*/  BAR.SYNC.DEFER_BLOCKING 0x0 ;  /* 0x0000000000007b1d */ /* 0x000fe20000010000 */
[----:B------:R-:W-:Y:S02]  /*1190*/  HADD2.F32 R79, -RZ, R25.H1_H1 ;  /* 0x30000019ff4f7230 */ /* 0x000fe40000004100 */
[----:B------:R-:W-:Y:S01]  /*11a0*/  HADD2.F32 R80, -RZ, R59.H0_H0 ;  /* 0x2000003bff507230 */ /* 0x000fe20000004100 */
[----:B------:R-:W-:-:S02]  /*11b0*/  UIMAD UR19, UR7, UR26, URZ ;  /* 0x0000001a071372a4 */ /* 0x000fc4000f8e023f */
[----:B------:R-:W-:Y:S01]  /*11c0*/  ULDC.64 UR24, c[0x0][0x3a0] ;  /* 0x0000e80000187ab9 */ /* 0x000fe20000000a00 */
[----:B------:R-:W4:Y:S04]  /*11d0*/  LDG.E.128 R16, desc[UR20][R2.64] ;  /* 0x0000001402107981 */ /* 0x000f28000c1e1d00 */
[----:B------:R1:W5:Y:S01]  /*11e0*/  LDG.E.128 R20, desc[UR20][R2.64+0x200] ;  /* 0x0002001402147981 */ /* 0x000362000c1e1d00 */
[----:B0-----:R-:W-:Y:S01]  /*11f0*/  HADD2.F32 R49, -RZ, R28.H1_H1 ;  /* 0x3000001cff317230 */ /* 0x001fe20000004100 */
[----:B------:R-:W-:Y:S01]  /*1200*/  UIMAD UR19, UR11, UR27, UR19 ;  /* 0x0000001b0b1372a4 */ /* 0x000fe2000f8e0213 */
[----:B------:R-:W-:Y:S01]  /*1210*/  HADD2.F32 R51, -RZ, R29.H0_H0 ;  /* 0x2000001dff337230 */ /* 0x000fe20000004100 */
[----:B------:R-:W-:Y:S01]  /*1220*/  UIMAD.WIDE.U32 UR26, UR11, UR26, UR8 ;  /* 0x0000001a0b1a72a5 */ /* 0x000fe2000f8e0008 */
[----:B--2---:R-:W-:-:S02]  /*1230*/  HADD2.F32 R44, -RZ, R36.H0_H0 ;  /* 0x20000024ff2c7230 */ /* 0x004fc40000004100 */
[----:B------:R-:W-:Y:S01]  /*1240*/  HADD2.F32 R36, -RZ, R36.H1_H1 ;  /* 0x30000024ff247230 */ /* 0x000fe20000004100 */
[----:B------:R-:W-:Y:S01]  /*1250*/  UIADD3 UR27, UR27, UR19, URZ ;  /* 0x000000131b1b7290 */ /* 0x000fe2000fffe03f */
[--C-:B------:R-:W-:Y:S02]  /*1260*/  HADD2.F32 R40, -RZ, R37.reuse.H0_H0 ;  /* 0x20000025ff287230 */ /* 0x100fe40000004100 */
[----:B------:R-:W-:Y:S01]  /*1270*/  FMUL.FTZ R0, R44, -1.4426950216293334961 ;  /* 0xbfb8aa3b2c007820 */ /* 0x000fe20000410000 */
[----:B------:R-:W-:Y:S02]  /*1280*/  HADD2.F32 R42, -RZ, R37.H1_H1 ;  /* 0x30000025ff2a7230 */ /* 0x000fe40000004100 */
[----:B------:R-:W-:Y:S01]  /*1290*/  FMUL.FTZ R32, R36, -1.4426950216293334961 ;  /* 0xbfb8aa3b24207820 */ /* 0x000fe20000410000 */
[--C-:B------:R-:W-:Y:S02]  /*12a0*/  HADD2.F32 R43, -RZ, R38.reuse.H0_H0 ;  /* 0x20000026ff2b7230 */ /* 0x100fe40000004100 */
[----:B------:R-:W-:Y:S01]  /*12b0*/  FMUL.FTZ R34, R40, -1.4426950216293334961 ;  /* 0xbfb8aa3b28227820 */ /* 0x000fe20000410000 */
[----:B------:R-:W-:Y:S01]  /*12c0*/  HADD2.F32 R65, -RZ, R38.H1_H1 ;  /* 0x30000026ff417230 */ /* 0x000fe20000004100 */
[----:B------:R-:W0:Y:S01]  /*12d0*/  MUFU.EX2 R0, R0 ;  /* 0x0000000000007308 */ /* 0x000e220000000800 */
[----:B-1----:R-:W-:Y:S01]  /*12e0*/  FMUL.FTZ R2, R42, -1.4426950216293334961 ;  /* 0xbfb8aa3b2a027820 */ /* 0x002fe20000410000 */
[----:B------:R-:W-:Y:S01]  /*12f0*/  FMUL.FTZ R35, R43, -1.4426950216293334961 ;  /* 0xbfb8aa3b2b237820 */ /* 0x000fe20000410000 */
[----:B------:R-:W-:-:S02]  /*1300*/  HADD2.F32 R66, -RZ, R39.H0_H0 ;  /* 0x20000027ff427230 */ /* 0x000fc40000004100 */
[----:B------:R-:W-:Y:S01]  /*1310*/  FMUL.FTZ R38, R65, -1.4426950216293334961 ;  /* 0xbfb8aa3b41267820 */ /* 0x000fe20000410000 */
[----:B------:R-:W-:Y:S01]  /*1320*/  HADD2.F32 R67, -RZ, R39.H1_H1 ;  /* 0x30000027ff437230 */ /* 0x000fe20000004100 */
[----:B------:R-:W-:Y:S01]  /*1330*/  UIMAD UR19, UR18, UR24, URZ ;  /* 0x00000018121372a4 */ /* 0x000fe2000f8e023f */
[--C-:B---3--:R-:W-:Y:S01]  /*1340*/  HADD2.F32 R68, -RZ, R12.reuse.H0_H0 ;  /* 0x2000000cff447230 */ /* 0x108fe20000004100 */
[----:B------:R-:W-:Y:S01]  /*1350*/  MUFU.EX2 R32, R32 ;  /* 0x0000002000207308 */ /* 0x000fe20000000800 */
[----:B------:R-:W-:Y:S01]  /*1360*/  FMUL.FTZ R41, R66, -1.4426950216293334961 ;  /* 0xbfb8aa3b42297820 */ /* 0x000fe20000410000 */
[----:B------:R-:W-:Y:S01]  /*1370*/  FMUL.FTZ R39, R67, -1.4426950216293334961 ;  /* 0xbfb8aa3b43277820 */ /* 0x000fe20000410000 */
[----:B------:R-:W-:Y:S01]  /*1380*/  HADD2.F32 R70, -RZ, R12.H1_H1 ;  /* 0x3000000cff467230 */ /* 0x000fe20000004100 */
[----:B------:R-:W-:Y:S01]  /*1390*/  UIMAD UR28, UR10, UR25, UR19 ;  /* 0x000000190a1c72a4 */ /* 0x000fe2000f8e0213 */
[----:B------:R-:W-:Y:S01]  /*13a0*/  HADD2.F32 R48, -RZ, R30.H1_H1 ;  /* 0x3000001eff307230 */ /* 0x000fe20000004100 */
[----:B------:R-:W-:Y:S01]  /*13b0*/  UIMAD.WIDE.U32 UR24, UR10, UR24, UR26 ;  /* 0x000000180a1872a5 */ /* 0x000fe2000f8e001a */
[----:B------:R-:W-:Y:S01]  /*13c0*/  HADD2.F32 R50, -RZ, R25.H0_H0 ;  /* 0x20000019ff327230 */ /* 0x000fe20000004100 */
[----:B------:R-:W1:Y:S01]  /*13d0*/  MUFU.EX2 R34, R34 ;  /* 0x0000002200227308 */ /* 0x000e620000000800 */
[----:B0-----:R-:W-:Y:S01]  /*13e0*/  FADD.FTZ R0, R0, 1 ;  /* 0x3f80000000007421 */ /* 0x001fe20000010000 */
[----:B------:R-:W-:Y:S01]  /*13f0*/  FMUL.FTZ R31, R70, -1.4426950216293334961 ;  /* 0xbfb8aa3b461f7820 */ /* 0x000fe20000410000 */
[----:B------:R-:W-:Y:S01]  /*1400*/  HADD2.F32 R76, -RZ, R13.H1_H1 ;  /* 0x3000000dff4c7230 */ /* 0x000fe20000004100 */
[----:B------:R-:W-:Y:S01]  /*1410*/  ULDC.64 UR26, c[0x0][0x3e8] ;  /* 0x0000fa00001a7ab9 */ /* 0x000fe20000000a00 */
[--C-:B------:R-:W-:Y:S01]  /*1420*/  HADD2.F32 R98, -RZ, R14.reuse.H0_H0 ;  /* 0x2000000eff627230 */ /* 0x100fe20000004100 */
[----:B------:R-:W-:Y:S01]  /*1430*/  ULEA UR19, UP0, UR24, UR26, 0x1 ;  /* 0x0000001a18137291 */ /* 0x000fe2000f80083f */
[----:B------:R-:W-:Y:S01]  /*1440*/  HADD2.F32 R100, -RZ, R14.H1_H1 ;  /* 0x3000000eff647230 */ /* 0x000fe20000004100 */
[----:B------:R-:W0:Y:S01]  /*1450*/  MUFU.RCP R81, R0 ;  /* 0x0000000000517308 */ /* 0x000e220000001000 */
[--C-:B------:R-:W-:Y:S01]  /*1460*/  HADD2.F32 R102, -RZ, R15.reuse.H0_H0 ;  /* 0x2000000fff667230 */ /* 0x100fe20000004100 */
[----:B------:R-:W-:Y:S01]  /*1470*/  UIADD3 UR26, UR25, UR28, URZ ;  /* 0x0000001c191a7290 */ /* 0x000fe2000fffe03f */
[----:B------:R-:W-:-:S02]  /*1480*/  HADD2.F32 R104, -RZ, R15.H1_H1 ;  /* 0x3000000fff687230 */ /* 0x000fc40000004100 */
[----:B------:R-:W-:Y:S01]  /*1490*/  HADD2.F32 R14, -RZ, R53.H0_H0 ;  /* 0x20000035ff0e7230 */ /* 0x000fe20000004100 */
[----:B------:R-:W-:Y:S02]  /*14a0*/  ULEA.HI.X UR26, UR24, UR27, UR26, 0x1, UP0 ;  /* 0x0000001b181a7291 */ /* 0x000fe400080f0c1a */
[----:B------:R2:W3:Y:S01]  /*14b0*/  MUFU.EX2 R3, R2 ;  /* 0x0000000200037308 */ /* 0x0004e20000000800 */
[----:B-1----:R-:W-:Y:S01]  /*14c0*/  FADD.FTZ R34, R34, 1 ;  /* 0x3f80000022227421 */ /* 0x002fe20000010000 */
[----:B------:R-:W-:Y:S02]  /*14d0*/  ULDC.64 UR24, c[0x0][0x320] ;  /* 0x0000c80000187ab9 */ /* 0x000fe40000000a00 */
[----:B------:R-:W-:-:S04]  /*14e0*/  ISETP.NE.U32.AND P0, PT, RZ, UR24, PT ;  /* 0x00000018ff007c0c */ /* 0x000fc8000bf05070 */
[----:B------:R1:W3:Y:S01]  /*14f0*/  MUFU.EX2 R37, R35 ;  /* 0x0000002300257308 */ /* 0x0002e20000000800 */
[----:B--2---:R-:W-:Y:S01]  /*1500*/  FADD.FTZ R2, R32, 1 ;  /* 0x3f80000020027421 */ /* 0x004fe20000010000 */
[C---:B0-----:R-:W-:Y:S01]  /*1510*/  FMUL.FTZ R32, R44.reuse, R81 ;  /* 0x000000512c207220 */ /* 0x041fe20000410000 */
[----:B------:R-:W-:Y:S01]  /*1520*/  FADD.FTZ R25, -R81, 1 ;  /* 0x3f80000051197421 */ /* 0x000fe20000010100 */
[----:B------:R-:W-:Y:S02]  /*1530*/  ISETP.NE.AND.EX P0, PT, RZ, UR25, PT, P0 ;  /* 0x00000019ff007c0c */ /* 0x000fe4000bf05300 */
[----:B------:R-:W-:Y:S01]  /*1540*/  FMUL.FTZ R0, R47, R32 ;  /* 0x000000202f007220 */ /* 0x000fe20000410000 */
[----:B------:R-:W-:Y:S01]  /*1550*/  FFMA.FTZ R83, R44, R25, 1 ;  /* 0x3f8000002c537423 */ /* 0x000fe20000010019 */
[----:B------:R0:W2:Y:S01]  /*1560*/  MUFU.RCP R85, R2 ;  /* 0x0000000200557308 */ /* 0x0000a20000001000 */
[----:B-1----:R-:W-:-:S05]  /*1570*/  HADD2.F32 R35, -RZ, R56.H0_H0 ;  /* 0x20000038ff237230 */ /* 0x002fca0000004100 */
[----:B------:R-:W-:Y:S01]  /*1580*/  FFMA.FTZ R46, R0, R35, R117 ;  /* 0x00000023002e7223 */ /* 0x000fe20000010075 */
[----:B---3--:R-:W-:Y:S01]  /*1590*/  FADD.FTZ R35, R3, 1 ;  /* 0x3f80000003237421 */ /* 0x008fe20000010000 */
[----:B------:R-:W1:Y:S01]  /*15a0*/  MUFU.RCP R89, R34 ;  /* 0x0000002200597308 */ /* 0x000e620000001000 */
[----:B------:R-:W-:Y:S01]  /*15b0*/  FADD.FTZ R37, R37, 1 ;  /* 0x3f80000025257421 */ /* 0x000fe20000010000 */
[----:B0-----:R-:W-:-:S06]  /*15c0*/  HADD2.F32 R2, -RZ, R56.H1_H1 ;  /* 0x30000038ff027230 */ /* 0x001fcc0000004100 */
[----:B------:R-:W0:Y:S01]  /*15d0*/  MUFU.EX2 R38, R38 ;  /* 0x0000002600267308 */ /* 0x000e220000000800 */
[----:B--2---:R-:W-:-:S04]  /*15e0*/  FMUL.FTZ R28, R36, R85 ;  /* 0x00000055241c7220 */ /* 0x004fc80000410000 */
[----:B------:R-:W-:-:S03]  /*15f0*/  FMUL.FTZ R3, R49, R28 ;  /* 0x0000001c31037220 */ /* 0x000fc60000410000 */
[----:B------:R2:W3:Y:S01]  /*1600*/  MUFU.RCP R93, R35 ;  /* 0x00000023005d7308 */ /* 0x0004e20000001000 */
[----:B-1----:R-:W-:-:S07]  /*1610*/  FMUL.FTZ R34, R40, R89 ;  /* 0x0000005928227220 */ /* 0x002fce0000410000 */
[----:B------:R1:W3:Y:S01]  /*1620*/  MUFU.EX2 R61, R41 ;  /* 0x00000029003d7308 */ /* 0x0002e20000000800 */
[----:B0-----:R-:W-:Y:S01]  /*1630*/  FADD.FTZ R38, R38, 1 ;  /* 0x3f80000026267421 */ /* 0x001fe20000010000 */
[----:B--2---:R-:W-:-:S06]  /*1640*/  HADD2.F32 R35, -RZ, R57.H1_H1 ;  /* 0x30000039ff237230 */ /* 0x004fcc0000004100 */
[----:B------:R0:W2:Y:S01]  /*1650*/  MUFU.RCP R78, R37 ;  /* 0x00000025004e7308 */ /* 0x0000a20000001000 */
[----:B-1----:R-:W-:Y:S01]  /*1660*/  FMUL.FTZ R41, R68, -1.4426950216293334961 ;  /* 0xbfb8aa3b44297820 */ /* 0x002fe20000410000 */
[----:B---3--:R-:W-:-:S04]  /*1670*/  FADD.FTZ R25, -R93, 1 ;  /* 0x3f8000005d197421 */ /* 0x008fc80000010100 */
[----:B------:R-:W-:Y:S02]  /*1680*/  FFMA.FTZ R95, R42, R25, 1 ;  /* 0x3f8000002a5f7423 */ /* 0x000fe40000010019 */
[----:B------:R1:W3:Y:S01]  /*1690*/  MUFU.EX2 R62, R39 ;  /* 0x00000027003e7308 */ /* 0x0002e20000000800 */
[----:B------:R-:W-:Y:S01]  /*16a0*/  FADD.FTZ R12, R61, 1 ;  /* 0x3f8000003d0c7421 */ /* 0x000fe20000010000 */
        /* <DEDUP_REMOVED lines=9> */
[----:B------:R-:W0:Y:S01]  /*1740*/  MUFU.RCP R97, R12 ;  /* 0x0000000c00617308 */ /* 0x000e220000001000 */
[----:B------:R-:W-:Y:S01]  /*1750*/  FMUL.FTZ R61, R69, R30 ;  /* 0x0000001e453d7220 */ /* 0x000fe20000410000 */
[----:B---3--:R-:W-:Y:S01]  /*1760*/  FADD.FTZ R24, R62, 1 ;  /* 0x3f8000003e187421 */ /* 0x008fe20000010000 */
[----:B------:R-:W-:-:S04]  /*1770*/  FMUL.FTZ R60, R46, R29 ;  /* 0x0000001d2e3c7220 */ /* 0x000fc80000410000 */
[----:B------:R-:W-:Y:S01]  /*1780*/  FFMA.FTZ R74, R60, R35, R39 ;  /* 0x000000233c4a7223 */ /* 0x000fe20000010027 */
[----:B------:R1:W2:Y:S01]  /*1790*/  MUFU.EX2 R64, R41 ;  /* 0x0000002900407308 */ /* 0x0002a20000000800 */
[--C-:B------:R-:W-:Y:S02]  /*17a0*/  HADD2.F32 R39, -RZ, R26.reuse.H1_H1 ;  /* 0x3000001aff277230 */ /* 0x100fe40000004100 */
[----:B------:R-:W-:Y:S01]  /*17b0*/  FFMA.FTZ R63, R61, R63, R74 ;  /* 0x0000003f3d3f7223 */ /* 0x000fe2000001004a */
[----:B------:R-:W-:Y:S02]  /*17c0*/  HADD2.F32 R74, -RZ, R13.H0_H0 ;  /* 0x2000000dff4a7230 */ /* 0x000fe40000004100 */
[----:B------:R-:W-:Y:S01]  /*17d0*/  FADD.FTZ R13, -R89, 1 ;  /* 0x3f800000590d7421 */ /* 0x000fe20000010100 */
[----:B------:R-:W-:Y:S02]  /*17e0*/  HADD2.F32 R35, -RZ, R27.H1_H1 ;  /* 0x3000001bff237230 */ /* 0x000fe40000004100 */
[----:B------:R-:W-:Y:S01]  /*17f0*/  FADD.FTZ R27, -R85, 1 ;  /* 0x3f800000551b7421 */ /* 0x000fe20000010100 */
[----:B------:R3:W2:Y:S01]  /*1800*/  MUFU.EX2 R72, R31 ;  /* 0x0000001f00487308 */ /* 0x0006a20000000800 */
[----:B-1----:R-:W-:-:S02]  /*1810*/  HADD2.F32 R41, -RZ, R26.H0_H0 ;  /* 0x2000001aff297230 */ /* 0x002fc40000004100 */
[----:B------:R-:W-:Y:S01]  /*1820*/  FMUL.FTZ R12, R74, -1.4426950216293334961 ;  /* 0xbfb8aa3b4a0c7820 */ /* 0x000fe20000410000 */
[----:B------:R-:W-:Y:S02]  /*1830*/  HADD2.F32 R26, -RZ, R58.H1_H1 ;  /* 0x3000003aff1a7230 */ /* 0x000fe40000004100 */
[----:B------:R-:W-:Y:S01]  /*1840*/  FFMA.FTZ R87, R36, R27, 1 ;  /* 0x3f80000024577423 */ /* 0x000fe2000001001b */
[----:B0-----:R-:W-:Y:S01]  /*1850*/  FMUL.FTZ R36, R66, R97 ;  /* 0x0000006142247220 */ /* 0x001fe20000410000 */
[----:B------:R-:W-:Y:S01]  /*1860*/  FMUL.FTZ R27, R76, -1.4426950216293334961 ;  /* 0xbfb8aa3b4c1b7820 */ /* 0x000fe20000410000 */
[----:B------:R-:W-:Y:S01]  /*1870*/  FFMA.FTZ R91, R40, R13, 1 ;  /* 0x3f800000285b7423 */ /* 0x000fe2000001000d */
[----:B------:R0:W1:Y:S01]  /*1880*/  MUFU.RCP R92, R24 ;  /* 0x00000018005c7308 */ /* 0x0000620000001000 */
[----:B---3--:R-:W-:Y:S01]  /*1890*/  FMUL.FTZ R31, R65, R84 ;  /* 0x00000054411f7220 */ /* 0x008fe20000410000 */
[----:B--2---:R-:W-:Y:S01]  /*18a0*/  FADD.FTZ R13, R64, 1 ;  /* 0x3f800000400d7421 */ /* 0x004fe20000010000 */
[----:B------:R-:W-:-:S02]  /*18b0*/  HADD2.F32 R40, -RZ, R59.H1_H1 ;  /* 0x3000003bff287230 */ /* 0x000fc40000004100 */
[----:B------:R-:W-:-:S03]  /*18c0*/  FMUL.FTZ R62, R48, R31 ;  /* 0x0000001f303e7220 */ /* 0x000fc60000410000 */
[----:B------:R-:W2:Y:S01]  /*18d0*/  MUFU.EX2 R44, R27 ;  /* 0x0000001b002c7308 */ /* 0x000ea20000000800 */
[----:B------:R-:W-:Y:S01]  /*18e0*/  FFMA.FTZ R38, R62, R26, R63 ;  /* 0x0000001a3e267223 */ /* 0x000fe2000001003f */
[----:B------:R-:W-:Y:S01]  /*18f0*/  FMUL.FTZ R63, R71, R36 ;  /* 0x00000024473f7220 */ /* 0x000fe20000410000 */
[----:B------:R-:W-:Y:S01]  /*1900*/  FADD.FTZ R72, R72, 1 ;  /* 0x3f80000048487421 */ /* 0x000fe20000010000 */
[----:B0-----:R-:W-:Y:S02]  /*1910*/  FADD.FTZ R24, -R84, 1 ;  /* 0x3f80000054187421 */ /* 0x001fe40000010100 */
[----:B------:R-:W-:Y:S02]  /*1920*/  FFMA.FTZ R25, R63, R80, R38 ;  /* 0x000000503f197223 */ /* 0x000fe40000010026 */
[----:B------:R0:W3:Y:S01]  /*1930*/  MUFU.EX2 R26, R12 ;  /* 0x0000000c001a7308 */ /* 0x0000e20000000800 */
[----:B-1----:R-:W-:Y:S01]  /*1940*/  FMUL.FTZ R38, R67, R92 ;  /* 0x0000005c43267220 */ /* 0x002fe20000410000 */
[----:B------:R-:W-:-:S03]  /*1950*/  FFMA.FTZ R88, R65, R24, 1 ;  /* 0x3f80000041587423 */ /* 0x000fc60000010018 */
[----:B------:R-:W-:-:S03]  /*1960*/  FMUL.FTZ R64, R73, R38 ;  /* 0x0000002649407220 */ /* 0x000fc60000410000 */
[----:B------:R1:W1:Y:S01]  /*1970*/  MUFU.RCP R99, R13 ;  /* 0x0000000d00637308 */ /* 0x0002620000001000 */
[----:B------:R-:W-:Y:S01]  /*1980*/  FFMA.FTZ R80, R64, R40, R25 ;  /* 0x0000002840507223 */ /* 0x000fe20000010019 */
[----:B0-----:R-:W-:Y:S01]  /*1990*/  FADD.FTZ R12, -R78, 1 ;  /* 0x3f8000004e0c7421 */ /* 0x001fe20000010100 */
[----:B--2---:R-:W-:-:S03]  /*19a0*/  FADD.FTZ R44, R44, 1 ;  /* 0x3f8000002c2c7421 */ /* 0x004fc60000010000 */
[----:B------:R-:W-:Y:S01]  /*19b0*/  FFMA.FTZ R82, R43, R12, 1 ;  /* 0x3f8000002b527423 */ /* 0x000fe2000001000c */
[----:B------:R-:W-:Y:S01]  /*19c0*/  FADD.FTZ R12, -R92, 1 ;  /* 0x3f8000005c0c7421 */ /* 0x000fe20000010100 */
[----:B------:R-:W0:Y:S01]  /*19d0*/  MUFU.RCP R101, R72 ;  /* 0x0000004800657308 */ /* 0x000e220000001000 */
[----:B---3--:R-:W-:Y:S01]  /*19e0*/  FADD.FTZ R42, R26, 1 ;  /* 0x3f8000001a2a7421 */ /* 0x008fe20000010000 */
[----:B-1----:R-:W-:Y:S01]  /*19f0*/  FADD.FTZ R13, -R97, 1 ;  /* 0x3f800000610d7421 */ /* 0x002fe20000010100 */
[--C-:B------:R-:W-:Y:S02]  /*1a00*/  HADD2.F32 R43, -RZ, R52.reuse.H0_H0 ;  /* 0x20000034ff2b7230 */ /* 0x100fe40000004100 */
[----:B------:R-:W-:Y:S01]  /*1a10*/  FFMA.FTZ R96, R67, R12, 1 ;  /* 0x3f80000043607423 */ /* 0x000fe2000001000c */
[----:B------:R-:W-:Y:S02]  /*1a20*/  HADD2.F32 R12, -RZ, R52.H1_H1 ;  /* 0x30000034ff0c7230 */ /* 0x000fe40000004100 */
[----:B------:R-:W-:Y:S01]  /*1a30*/  FFMA.FTZ R90, R66, R13, 1 ;  /* 0x3f800000425a7423 */ /* 0x000fe2000001000d */
[----:B------:R0:W1:Y:S01]  /*1a40*/  MUFU.RCP R105, R42 ;  /* 0x0000002a00697308 */ /* 0x0000620000001000 */
[----:B------:R-:W-:Y:S01]  /*1a50*/  FMUL.FTZ R40, R68, R99 ;  /* 0x0000006344287220 */ /* 0x000fe20000410000 */
[----:B------:R-:W-:-:S03]  /*1a60*/  FADD.FTZ R13, -R99, 1 ;  /* 0x3f800000630d7421 */ /* 0x000fc60000010100 */
[----:B------:R-:W-:-:S03]  /*1a70*/  FMUL.FTZ R65, R75, R40 ;  /* 0x000000284b417220 */ /* 0x000fc60000410000 */
[----:B------:R-:W2:Y:S01]  /*1a80*/  MUFU.RCP R109, R44 ;  /* 0x0000002c006d7308 */ /* 0x000ea20000001000 */
[C---:B0-----:R-:W-:Y:S01]  /*1a90*/  FMUL.FTZ R42, R70.reuse, R101 ;  /* 0x00000065462a7220 */ /* 0x041fe20000410000 */
[----:B------:R-:W-:Y:S01]  /*1aa0*/  FFMA.FTZ R43, R65, R43, R80 ;  /* 0x0000002b412b7223 */ /* 0x000fe20000010050 */
[----:B------:R-:W-:Y:S02]  /*1ab0*/  FADD.FTZ R15, -R101, 1 ;  /* 0x3f800000650f7421 */ /* 0x000fe40000010100 */
[----:B------:R-:W-:Y:S02]  /*1ac0*/  FMUL.FTZ R66, R77, R42 ;  /* 0x0000002a4d427220 */ /* 0x000fe40000410000 */
[----:B------:R-:W-:Y:S02]  /*1ad0*/  FFMA.FTZ R103, R70, R15, 1 ;  /* 0x3f80000046677423 */ /* 0x000fe4000001000f */
[----:B------:R-:W-:Y:S01]  /*1ae0*/  FFMA.FTZ R12, R66, R12, R43 ;  /* 0x0000000c420c7223 */ /* 0x000fe2000001002b */
[----:B-1----:R-:W-:-:S04]  /*1af0*/  FMUL.FTZ R43, R74, R105 ;  /* 0x000000694a2b7220 */ /* 0x002fc80000410000 */
[----:B------:R-:W-:Y:S01]  /*1b00*/  FMUL.FTZ R67, R50, R43 ;  /* 0x0000002b32437220 */ /* 0x000fe20000410000 */
[----:B--2---:R-:W-:Y:S01]  /*1b10*/  FMUL.FTZ R44, R76, R109 ;  /* 0x0000006d4c2c7220 */ /* 0x004fe20000410000 */
[----:B------:R-:W-:-:S04]  /*1b20*/  FADD.FTZ R15, -R109, 1 ;  /* 0x3f8000006d0f7421 */ /* 0x000fc80000010100 */
[----:B------:R-:W-:Y:S01]  /*1b30*/  FFMA.FTZ R117, R76, R15, 1 ;  /* 0x3f8000004c757423 */ /* 0x000fe2000001000f */
[----:B----4-:R0:W-:Y:S04]  /*1b40*/  STS.128 [R110], R16 ;  /* 0x000000106e007388 */ /* 0x0101e80000000c00 */
[----:B-----5:R1:W-:Y:S01]  /*1b50*/  STS.128 [R110+0x200], R20 ;  /* 0x000200146e007388 */ /* 0x0203e20000000c00 */
[----:B------:R-:W-:-:S03]  /*1b60*/  NOP ;  /* 0x0000000000007918 */ /* 0x000fc60000000000 */
[----:B------:R-:W2:Y:S01]  /*1b70*/  LDS.128 R24, [R45] ;  /* 0x000000002d187984 */ /* 0x000ea20000000c00 */
[----:B0-----:R-:W-:Y:S01]  /*1b80*/  FFMA.FTZ R19, R68, R13, 1 ;  /* 0x3f80000044137423 */ /* 0x001fe2000001000d */
[----:B------:R-:W-:Y:S01]  /*1b90*/  FADD.FTZ R13, -R105, 1 ;  /* 0x3f800000690d7421 */ /* 0x000fe20000010100 */
[----:B------:R-:W-:Y:S01]  /*1ba0*/  FMUL.FTZ R68, R79, R44 ;  /* 0x0000002c4f447220 */ /* 0x000fe20000410000 */
[----:B------:R-:W-:Y:S01]  /*1bb0*/  FMUL.FTZ R16, R98, -1.4426950216293334961 ;  /* 0xbfb8aa3b62107820 */ /* 0x000fe20000410000 */
[----:B-1----:R-:W-:Y:S01]  /*1bc0*/  FFMA.FTZ R23, R67, R14, R12 ;  /* 0x0000000e43177223 */ /* 0x002fe2000001000c */
[----:B------:R-:W-:Y:S02]  /*1bd0*/  HADD2.F32 R12, -RZ, R53.H1_H1 ;  /* 0x30000035ff0c7230 */ /* 0x000fe40000004100 */
[----:B------:R-:W-:Y:S01]  /*1be0*/  FFMA.FTZ R107, R74, R13, 1 ;  /* 0x3f8000004a6b7423 */ /* 0x000fe2000001000d */
[----:B------:R-:W-:Y:S01]  /*1bf0*/  FMUL.FTZ R17, R100, -1.4426950216293334961 ;  /* 0xbfb8aa3b64117820 */ /* 0x000fe20000410000 */
[----:B------:R-:W-:Y:S01]  /*1c00*/  MUFU.EX2 R21, R16 ;  /* 0x0000001000157308 */ /* 0x000fe20000000800 */
[----:B------:R-:W-:-:S02]  /*1c10*/  FFMA.FTZ R106, R68, R12, R23 ;  /* 0x0000000c446a7223 */ /* 0x000fc40000010017 */
[----:B------:R0:W1:Y:S05]  /*1c20*/  LDS.128 R12, [R45+0x10] ;  /* 0x000010002d0c7984 */ /* 0x00006a0000000c00 */
[----:B------:R-:W3:Y:S01]  /*1c30*/  MUFU.EX2 R23, R17 ;  /* 0x0000001100177308 */ /* 0x000ee20000000800 */
[--C-:B--2---:R-:W-:Y:S02]  /*1c40*/  HADD2.F32 R72, -RZ, R24.reuse.H1_H1 ;  /* 0x30000018ff487230 */ /* 0x104fe40000004100 */
[----:B------:R-:W-:Y:S02]  /*1c50*/  HADD2.F32 R70, -RZ, R24.H0_H0 ;  /* 0x20000018ff467230 */ /* 0x000fe40000004100 */
[----:B------:R-:W-:Y:S01]  /*1c60*/  FMUL.FTZ R24, R102, -1.4426950216293334961 ;  /* 0xbfb8aa3b66187820 */ /* 0x000fe20000410000 */
[----:B------:R-:W-:-:S02]  /*1c70*/  HADD2.F32 R94, -RZ, R27.H1_H1 ;  /* 0x3000001bff5e7230 */ /* 0x000fc40000004100 */
[----:B------:R-:W-:Y:S01]  /*1c80*/  FMUL.FTZ R18, R49, R72 ;  /* 0x0000004831127220 */ /* 0x000fe20000410000 */
[----:B------:R-:W-:Y:S02]  /*1c90*/  HADD2.F32 R49, -RZ, R27.H0_H0 ;  /* 0x2000001bff317230 */ /* 0x000fe40000004100 */
[----:B------:R-:W-:Y:S01]  /*1ca0*/  FMUL.FTZ R27, R104, -1.4426950216293334961 ;  /* 0xbfb8aa3b681b7820 */ /* 0x000fe20000410000 */
[--C-:B------:R-:W-:Y:S02]  /*1cb0*/  HADD2.F32 R80, -RZ, R26.reuse.H0_H0 ;  /* 0x2000001aff507230 */ /* 0x100fe40000004100 */
[----:B------:R-:W-:Y:S01]  /*1cc0*/  FMUL.FTZ R18, R85, R18 ;  /* 0x0000001255127220 */ /* 0x000fe20000410000 */
[----:B------:R-:W-:Y:S01]  /*1cd0*/  HADD2.F32 R86, -RZ, R26.H1_H1 ;  /* 0x3000001aff567230 */ /* 0x000fe20000004100 */
[----:B0-----:R-:W0:Y:S01]  /*1ce0*/  MUFU.EX2 R45, R27 ;  /* 0x0000001b002d7308 */ /* 0x001e220000000800 */
[--C-:B------:R-:W-:Y:S02]  /*1cf0*/  HADD2.F32 R74, -RZ, R25.reuse.H0_H0 ;  /* 0x20000019ff4a7230 */ /* 0x100fe40000004100 */
[----:B------:R-:W-:Y:S01]  /*1d00*/  FMUL.FTZ R87, R18, R87 ;  /* 0x0000005712577220 */ /* 0x000fe20000410000 */
[----:B------:R-:W-:-:S02]  /*1d10*/  HADD2.F32 R76, -RZ, R25.H1_H1 ;  /* 0x30000019ff4c7230 */ /* 0x000fc40000004100 */
[----:B---3--:R-:W-:Y:S01]  /*1d20*/  FADD.FTZ R18, R23, 1 ;  /* 0x3f80000017127421 */ /* 0x008fe20000010000 */
[----:B------:R-:W-:Y:S01]  /*1d30*/  FMUL.FTZ R16, R47, R70 ;  /* 0x000000462f107220 */ /* 0x000fe20000410000 */
[----:B------:R-:W-:Y:S01]  /*1d40*/  FMUL.FTZ R69, R69, R80 ;  /* 0x0000005045457220 */ /* 0x000fe20000410000 */
[----:B------:R-:W-:Y:S01]  /*1d50*/  FMUL.FTZ R22, R71, R49 ;  /* 0x0000003147167220 */ /* 0x000fe20000410000 */
[----:B------:R2:W3:Y:S01]  /*1d60*/  MUFU.EX2 R26, R24 ;  /* 0x00000018001a7308 */ /* 0x0004e20000000800 */
        /* <DEDUP_REMOVED lines=8> */
[----:B--2---:R-:W-:Y:S01]  /*1df0*/  FADD.FTZ R24, R21, 1 ;  /* 0x3f80000015187421 */ /* 0x004fe20000010000 */
[----:B0-----:R-:W-:Y:S01]  /*1e00*/  FADD.FTZ R45, R45, 1 ;  /* 0x3f8000002d2d7421 */ /* 0x001fe20000010000 */
[----:B------:R-:W-:Y:S01]  /*1e10*/  FMUL.FTZ R22, R69, R82 ;  /* 0x0000005245167220 */ /* 0x000fe20000410000 */
[----:B------:R-:W-:Y:S01]  /*1e20*/  FMUL.FTZ R20, R89, R20 ;  /* 0x0000001459147220 */ /* 0x000fe20000410000 */
[----:B-1----:R-:W-:-:S02]  /*1e30*/  HADD2.F32 R51, -RZ, R12.H0_H0 ;  /* 0x2000000cff337230 */ /* 0x002fc40000004100 */
[----:B------:R-:W-:Y:S01]  /*1e40*/  FMUL.FTZ R17, R48, R86 ;  /* 0x0000005630117220 */ /* 0x000fe20000410000 */
[----:B------:R-:W-:Y:S01]  /*1e50*/  HADD2.F32 R69, -RZ, R12.H1_H1 ;  /* 0x3000000cff457230 */ /* 0x000fe20000004100 */
[----:B------:R-:W0:Y:S01]  /*1e60*/  MUFU.RCP R25, R24 ;  /* 0x0000001800197308 */ /* 0x000e220000001000 */
[----:B---3--:R-:W-:Y:S01]  /*1e70*/  FADD.FTZ R26, R26, 1 ;  /* 0x3f8000001a1a7421 */ /* 0x008fe20000010000 */
[--C-:B------:R-:W-:Y:S02]  /*1e80*/  HADD2.F32 R78, -RZ, R14.reuse.H0_H0 ;  /* 0x2000000eff4e7230 */ /* 0x100fe40000004100 */
[----:B------:R-:W-:Y:S01]  /*1e90*/  FMUL.FTZ R96, R73, R96 ;  /* 0x0000006049607220 */ /* 0x000fe20000410000 */
[----:B------:R-:W-:Y:S01]  /*1ea0*/  FMUL.FTZ R21, R20, R91 ;  /* 0x0000005b14157220 */ /* 0x000fe20000410000 */
[--C-:B------:R-:W-:Y:S02]  /*1eb0*/  HADD2.F32 R71, -RZ, R13.reuse.H0_H0 ;  /* 0x2000000dff477230 */ /* 0x100fe40000004100 */
[----:B------:R-:W-:Y:S01]  /*1ec0*/  FMUL.FTZ R12, R75, R51 ;  /* 0x000000334b0c7220 */ /* 0x000fe20000410000 */
[----:B------:R-:W-:Y:S01]  /*1ed0*/  HADD2.F32 R73, -RZ, R13.H1_H1 ;  /* 0x3000000dff497230 */ /* 0x000fe20000004100 */
[----:B------:R-:W1:Y:S01]  /*1ee0*/  MUFU.RCP R83, R26 ;  /* 0x0000001a00537308 */ /* 0x000e620000001000 */
[----:B------:R-:W-:-:S02]  /*1ef0*/  HADD2.F32 R81, -RZ, R14.H1_H1 ;  /* 0x3000000eff517230 */ /* 0x000fc40000004100 */
[----:B------:R-:W-:Y:S01]  /*1f00*/  FMUL.FTZ R14, R77, R69 ;  /* 0x000000454d0e7220 */ /* 0x000fe20000410000 */
[----:B------:R-:W-:Y:S01]  /*1f10*/  FMUL.FTZ R20, R41, R78 ;  /* 0x0000004e29147220 */ /* 0x000fe20000410000 */
[----:B------:R-:W-:Y:S01]  /*1f20*/  FMUL.FTZ R17, R84, R17 ;  /* 0x0000001154117220 */ /* 0x000fe20000410000 */
[--C-:B------:R-:W-:Y:S02]  /*1f30*/  HADD2.F32 R82, -RZ, R15.reuse.H0_H0 ;  /* 0x2000000fff527230 */ /* 0x100fe40000004100 */
[----:B------:R-:W-:Y:S01]  /*1f40*/  FMUL.FTZ R12, R99, R12 ;  /* 0x0000000c630c7220 */ /* 0x000fe20000410000 */
[----:B------:R-:W-:Y:S01]  /*1f50*/  HADD2.F32 R84, -RZ, R15.H1_H1 ;  /* 0x3000000fff547230 */ /* 0x000fe20000004100 */
[----:B------:R-:W2:Y:S01]  /*1f60*/  MUFU.RCP R85, R45 ;  /* 0x0000002d00557308 */ /* 0x000ea20000001000 */
[----:B0-----:R-:W-:Y:S01]  /*1f70*/  FADD.FTZ R13, -R25, 1 ;  /* 0x3f800000190d7421 */ /* 0x001fe20000010100 */
[----:B------:R-:W-:Y:S01]  /*1f80*/  FADD.FTZ R15, -R27, 1 ;  /* 0x3f8000001b0f7421 */ /* 0x000fe20000010100 */
[----:B------:R-:W-:Y:S01]  /*1f90*/  FMUL.FTZ R14, R101, R14 ;  /* 0x0000000e650e7220 */ /* 0x000fe20000410000 */
[----:B------:R-:W-:Y:S01]  /*1fa0*/  FMUL.FTZ R24, R39, R81 ;  /* 0x0000005127187220 */ /* 0x000fe20000410000 */
[----:B------:R-:W-:Y:S01]  /*1fb0*/  FFMA.FTZ R13, R98, R13, 1 ;  /* 0x3f800000620d7423 */ /* 0x000fe2000001000d */
[----:B------:R-:W-:Y:S01]  /*1fc0*/  FMUL.FTZ R20, R25, R20 ;  /* 0x0000001419147220 */ /* 0x000fe20000410000 */
[C---:B------:R-:W-:Y:S01]  /*1fd0*/  FFMA.FTZ R15, R100.reuse, R15, 1 ;  /* 0x3f800000640f7423 */ /* 0x040fe2000001000f */
        /* <DEDUP_REMOVED lines=41> */
[----:B------:R-:W-:Y:S01]  /*2270*/  BAR.SYNC.DEFER_BLOCKING 0x0 ;  /* 0x0000000000007b1d */ /* 0x000fe20000010000 */
[----:B------:R-:W-:Y:S01]  /*2280*/  F2FP.F16.F32.PACK_AB R26, R26, R13 ;  /* 0x0000000d1a1a723e */ /* 0x000fe200000000ff */
[----:B------:R-:W-:Y:S01]  /*2290*/  HADD2.F32 R13, -RZ, R54.H0_H0 ;  /* 0x20000036ff0d7230 */ /* 0x000fe20000004100 */
[----:B------:R-:W-:Y:S01]  /*22a0*/  F2FP.F16.F32.PACK_AB R27, R27, R14 ;  /* 0x0000000e1b1b723e */ /* 0x000fe200000000ff */
[--C-:B------:R-:W-:Y:S01]  /*22b0*/  HADD2.F32 R45, -RZ, R9.reuse.H0_H0 ;  /* 0x20000009ff2d7230 */ /* 0x100fe20000004100 */
        /* <DEDUP_REMOVED lines=8> */
[----:B------:R-:W-:Y:S02]  /*2340*/  HADD2.F32 R37, -RZ, R5.H0_H0 ;  /* 0x20000005ff257230 */ /* 0x000fe40000004100 */
[----:B------:R-:W-:Y:S01]  /*2350*/  FMUL.FTZ R104, R104, R85 ;  /* 0x0000005568687220 */ /* 0x000fe20000410000 */
[----:B------:R-:W-:-:S02]  /*2360*/  HADD2.F32 R117, -RZ, R55.H1_H1 ;  /* 0x30000037ff757230 */ /* 0x000fc40000004100 */
[----:B------:R-:W-:Y:S02]  /*2370*/  HADD2.F32 R41, -RZ, R11.H0_H0 ;  /* 0x2000000bff297230 */ /* 0x000fe40000004100 */
[----:B------:R-:W-:Y:S01]  /*2380*/  FMUL.FTZ R83, R35, R104 ;  /* 0x0000006823537220 */ /* 0x000fe20000410000 */
[----:B------:R-:W-:Y:S02]  /*2390*/  HADD2.F32 R33, -RZ, R7.H0_H0 ;  /* 0x20000007ff217230 */ /* 0x000fe40000004100 */
[----:B------:R-:W-:Y:S02]  /*23a0*/  HADD2.F32 R11, -RZ, R11.H1_H1 ;  /* 0x3000000bff0b7230 */ /* 0x000fe40000004100 */
[----:B------:R-:W-:Y:S01]  /*23b0*/  HADD2.F32 R7, -RZ, R7.H1_H1 ;  /* 0x30000007ff077230 */ /* 0x000fe20000004100 */
[----:B------:R0:W-:Y:S04]  /*23c0*/  STS.128 [R109], R20 ;  /* 0x000000146d007388 */ /* 0x0001e80000000c00 */
[----:B------:R-:W-:Y:S01]  /*23d0*/  STS.128 [R109+0x10], R24 ;  /* 0x000010186d007388 */ /* 0x000fe20000000c00 */
[----:B------:R-:W-:-:S03]  /*23e0*/  NOP ;  /* 0x0000000000007918 */ /* 0x000fc60000000000 */
[----:B------:R-:W1:Y:S04]  /*23f0*/  LDS.128 R12, [R110] ;  /* 0x000000006e0c7984 */ /* 0x000e680000000c00 */
[----:B------:R-:W2:Y:S01]  /*2400*/  LDS.128 R16, [R110+0x200] ;  /* 0x000200006e107984 */ /* 0x000ea20000000c00 */
[----:B0-----:R-:W-:Y:S01]  /*2410*/  HADD2.F32 R21, -RZ, R55.H0_H0 ;  /* 0x20000037ff157230 */ /* 0x001fe20000004100 */
[----:B------:R-:W0:Y:S01]  /*2420*/  LDC R23, c[0x0][0x21c] ;  /* 0x00008700ff177b82 */ /* 0x000e220000000800 */
[----:B------:R-:W-:Y:S02]  /*2430*/  HADD2.F32 R22, -RZ, R5.H1_H1 ;  /* 0x30000005ff167230 */ /* 0x000fe40000004100 */
[----:B------:R-:W-:Y:S02]  /*2440*/  HADD2.F32 R20, -RZ, R10.H0_H0 ;  /* 0x2000000aff147230 */ /* 0x000fe40000004100 */
[----:B------:R-:W-:Y:S01]  /*2450*/  FFMA.FTZ R106, R79, R21, R106 ;  /* 0x000000154f6a7223 */ /* 0x000fe2000001006a */
[----:B------:R-:W-:-:S02]  /*2460*/  HADD2.F32 R21, -RZ, R4.H1_H1 ;  /* 0x30000004ff157230 */ /* 0x000fc40000004100 */
[----:B------:R-:W-:-:S04]  /*2470*/  IMAD.WIDE R4, R111, 0x10, R8 ;  /* 0x000000106f047825 */ /* 0x000fc800078e0208 */
[----:B------:R-:W-:Y:S01]  /*2480*/  FFMA.FTZ R117, R83, R117, R106 ;  /* 0x0000007553757223 */ /* 0x000fe2000001006a */
[----:B------:R-:W-:Y:S02]  /*2490*/  HADD2.F32 R8, -RZ, R6.H0_H0 ;  /* 0x20000006ff087230 */ /* 0x000fe40000004100 */
[----:B------:R-:W-:Y:S02]  /*24a0*/  HADD2.F32 R10, -RZ, R10.H1_H1 ;  /* 0x3000000aff0a7230 */ /* 0x000fe40000004100 */
[----:B------:R-:W-:Y:S01]  /*24b0*/  HADD2.F32 R6, -RZ, R6.H1_H1 ;  /* 0x30000006ff067230 */ /* 0x000fe20000004100 */
        /* <DEDUP_REMOVED lines=30> */
[----:B------:R-:W-:Y:S01]  /*26a0*/  ULDC.64 UR26, c[0x0][0x2c8] ;  /* 0x0000b200001a7ab9 */ /* 0x000fe20000000a00 */
[----:B------:R-:W-:Y:S01]  /*26b0*/  F2FP.F16.F32.PACK_AB R13, R44, R43 ;  /* 0x0000002b2c0d723e */ /* 0x000fe200000000ff */
[----:B------:R-:W-:Y:S01]  /*26c0*/  STS.128 [R109], R16 ;  /* 0x000000106d007388 */ /* 0x000fe20000000c00 */
        /* <DEDUP_REMOVED lines=17> */
.L_x_5613:
[----:B0-----:R-:W-:Y:S01]  /*27e0*/  ISETP.GE.AND P0, PT, R23, 0x1, PT ;  /* 0x000000011700780c */ /* 0x001fe20003f06270 */
        /* <DEDUP_REMOVED lines=27> */
[----:B---3--:R-:W-:Y:S01]  /*29a0*/  FMUL.FTZ R31, R3, UR4 ;  /* 0x00000004031f7c20 */ /* 0x008fe20008410000 */
        /* <DEDUP_REMOVED lines=47> */
.L_x_5709:
        /* <DEDUP_REMOVED lines=11> */
[----:B------:R-:W-:Y:S01]  /*2d50*/  ULEA.HI.X UR42, UR42, UR14, UR43, 0x1, UP0 ;  /* 0x0000000e2a2a7291 */ /* 0x000fe200080f0c2b */
[----:B------:R-:W-:-:S05]  /*2d60*/  ULDC.64 UR44, c[0x0][0x230] ;  /* 0x00008c00002c7ab9 */ /* 0x000fca0000000a00 */
[----:B------:R-:W-:-:S03]  /*2d70*/  MOV R77, UR42 ;  /* 0x0000002a004d7c02 */ /* 0x000fc60008000f00 */
[----:B------:R-:W-:-:S05]  /*2d80*/  IMAD.WIDE R76, R81, 0x10, R76 ;  /* 0x00000010514c7825 */ /* 0x000fca00078e024c */
[----:B--2---:R-:W2:Y:S04]  /*2d90*/  LDG.E.128 R60, desc[UR20][R76.64] ;  /* 0x000000144c3c7981 */ /* 0x004ea8000c1e1d00 */
[----:B01-3--:R-:W3:Y:S04]  /*2da0*/  LDG.E.128 R64, desc[UR20][R76.64+0x200] ;  /* 0x000200144c407981 */ /* 0x00bee8000c1e1d00 */
[----:B----4-:R-:W4:Y:S04]  /*2db0*/  LDG.E.128 R68, desc[UR20][R76.64+0x400] ;  /* 0x000400144c447981 */ /* 0x010f28000c1e1d00 */
[----:B------:R0:W4:Y:S01]  /*2dc0*/  LDG.E.128 R72, desc[UR20][R76.64+0x600] ;  /* 0x000600144c487981 */ /* 0x000122000c1e1d00 */
[----:B------:R-:W-:-:S02]  /*2dd0*/  UIMAD UR51, UR18, UR44, URZ ;  /* 0x0000002c123372a4 */ /* 0x000fc4000f8e023f */
[----:B------:R-:W-:Y:S02]  /*2de0*/  UIMAD.WIDE.U32 UR42, UR10, UR44, URZ ;  /* 0x0000002c0a2a72a5 */ /* 0x000fe4000f8e003f */
[----:B------:R-:W-:-:S03]  /*2df0*/  UIMAD UR51, UR10, UR45, UR51 ;  /* 0x0000002d0a3372a4 */ /* 0x000fc6000f8e0233 */
[----:B------:R-:W-:Y:S01]  /*2e00*/  ULDC.64 UR44, c[0x0][0x238] ;  /* 0x00008e00002c7ab9 */ /* 0x000fe20000000a00 */
        /* <DEDUP_REMOVED lines=9> */
[----:B------:R-:W-:-:S03]  /*2ea0*/  ULDC.64 UR42, c[0x0][0x270] ;  /* 0x00009c00002a7ab9 */ /* 0x000fc60000000a00 */
[----:B------:R-:W-:-:S06]  /*2eb0*/  MOV R77, UR45 ;  /* 0x0000002d004d7c02 */ /* 0x000fcc0008000f00 */
[----:B------:R-:W4:Y:S01]  /*2ec0*/  LDG.E.64 R76, desc[UR20][R76.64] ;  /* 0x000000144c4c7981 */ /* 0x000f22000c1e1b00 */
        /* <DEDUP_REMOVED lines=16> */
[----:B------:R3:W-:Y:S01]  /*2fd0*/  STS.128 [R138+0x600], R72 ;  /* 0x000600488a007388 */ /* 0x0007e20000000c00 */
[----:B------:R-:W-:-:S03]  /*2fe0*/  NOP ;  /* 0x0000000000007918 */ /* 0x000fc60000000000 */
[----:B------:R-:W4:Y:S04]  /*2ff0*/  LDG.E.128 R80, desc[UR20][R78.64] ;  /* 0x000000144e507981 */ /* 0x000f28000c1e1d00 */
[----:B------:R-:W4:Y:S04]  /*3000*/  LDG.E.128 R84, desc[UR20][R78.64+0x200] ;  /* 0x000200144e547981 */ /* 0x000f28000c1e1d00 */
[----:B------:R-:W4:Y:S04]  /*3010*/  LDG.E.128 R88, desc[UR20][R78.64+0x400] ;  /* 0x000400144e587981 */ /* 0x000f28000c1e1d00 */
[----:B------:R3:W4:Y:S01]  /*3020*/  LDG.E.128 R92, desc[UR20][R78.64+0x600] ;  /* 0x000600144e5c7981 */ /* 0x000722000c1e1d00 */
[----:B------:R-:W-:Y:S01]  /*3030*/  UIADD3 UR42, UR17, -0x1, URZ ;  /* 0xffffffff112a7890 */ /* 0x000fe2000fffe03f */
[C---:B------:R-:W-:Y:S01]  /*3040*/  ISETP.NE.AND P1, PT, R116.reuse, RZ, PT ;  /* 0x000000ff7400720c */ /* 0x040fe20003f25270 */
[----:B------:R-:W-:Y:S01]  /*3050*/  HFMA2.MMA R137, -RZ, RZ, 0, 9.5367431640625e-07 ;  /* 0x00000010ff897435 */ /* 0x000fe200000001ff */
[----:B------:R-:W-:Y:S01]  /*3060*/  LOP3.LUT P0, RZ, R116, 0x1f, RZ, 0xc0, !PT ;  /* 0x0000001f74ff7812 */ /* 0x000fe2000780c0ff */
[----:B------:R-:W-:-:S04]  /*3070*/  ULEA.HI UR43, UR42, UR42, URZ, 0x1 ;  /* 0x0000002a2a2b7291 */ /* 0x000fc8000f8f083f */
[----:B------:R-:W-:-:S04]  /*3080*/  ULOP3.LUT UR43, UR43, 0xfffffe, URZ, 0xc0, !UPT ;  /* 0x00fffffe2b2b7892 */ /* 0x000fc8000f8ec03f */
[----:B------:R-:W-:-:S04]  /*3090*/  UIADD3 UR43, UR42, -UR43, URZ ;  /* 0x8000002b2a2b7290 */ /* 0x000fc8000fffe03f */
[----:B------:R-:W-:Y:S01]  /*30a0*/  ULEA UR43, UR43, UR7, 0x8 ;  /* 0x000000072b2b7291 */ /* 0x000fe2000f8e403f */
[----:B------:R-:W-:Y:S02]  /*30b0*/  R2UR UR44, R77 ;  /* 0x000000004d2c72ca */ /* 0x000fe400000e0000 */
[----:B------:R-:W-:-:S11]  /*30c0*/  R2UR UR45, R76 ;  /* 0x000000004c2d72ca */ /* 0x000fd600000e0000 */
[----:B0-----:R-:W-:Y:S01]  /*30d0*/  FMUL.FTZ R60, R48, UR44 ;  /* 0x0000002c303c7c20 */ /* 0x001fe20008410000 */
[----:B------:R-:W-:Y:S01]  /*30e0*/  FMUL.FTZ R77, R47, UR44 ;  /* 0x0000002c2f4d7c20 */ /* 0x000fe20008410000 */
[----:B------:R-:W-:Y:S02]  /*30f0*/  MOV R151, UR45 ;  /* 0x0000002d00977c02 */ /* 0x000fe40008000f00 */
[----:B------:R-:W-:Y:S01]  /*3100*/  FMUL.RZ R62, R60, 0.15915493667125701904 ;  /* 0x3e22f9833c3e7820 */ /* 0x000fe2000040c000 */
[----:B------:R-:W-:Y:S01]  /*3110*/  FMUL.FTZ R60, R45, UR44 ;  /* 0x0000002c2d3c7c20 */ /* 0x000fe20008410000 */
[----:B------:R-:W-:Y:S01]  /*3120*/  FMUL.RZ R77, R77, 0.15915493667125701904 ;  /* 0x3e22f9834d4d7820 */ /* 0x000fe2000040c000 */
[----:B------:R-:W-:Y:S01]  /*3130*/  FMUL.FTZ R151, R151, 1.4426950216293334961 ;  /* 0x3fb8aa3b97977820 */ /* 0x000fe20000410000 */
[----:B------:R-:W-:Y:S01]  /*3140*/  MUFU.SIN R63, R62 ;  /* 0x0000003e003f7308 */ /* 0x000fe20000000400 */
[----:B-1----:R-:W-:Y:S01]  /*3150*/  FMUL.RZ R64, R60, 0.15915493667125701904 ;  /* 0x3e22f9833c407820 */ /* 0x002fe2000040c000 */
[----:B------:R-:W-:Y:S01]  /*3160*/  FMUL.FTZ R60, R46, UR44 ;  /* 0x0000002c2e3c7c20 */ /* 0x000fe20008410000 */
[-C--:B------:R-:W-:Y:S01]  /*3170*/  FMUL.FTZ R157, R35, R151.reuse ;  /* 0x00000097239d7220 */ /* 0x080fe20000410000 */
[-C--:B------:R-:W-:Y:S01]  /*3180*/  FMUL.FTZ R156, R38, R151.reuse ;  /* 0x00000097269c7220 */ /* 0x080fe20000410000 */
[----:B------:R-:W-:Y:S01]  /*3190*/  FMUL.FTZ R158, R33, R151 ;  /* 0x00000097219e7220 */ /* 0x000fe20000410000 */
[----:B------:R-:W-:Y:S01]  /*31a0*/  FMUL.RZ R66, R60, 0.15915493667125701904 ;  /* 0x3e22f9833c427820 */ /* 0x000fe2000040c000 */
[----:B------:R-:W-:Y:S01]  /*31b0*/  FMUL.FTZ R60, R43, UR44 ;  /* 0x0000002c2b3c7c20 */ /* 0x000fe20008410000 */
[----:B------:R0:W-:Y:S03]  /*31c0*/  MUFU.COS R135, R62 ;  /* 0x0000003e00877308 */ /* 0x0001e60000000000 */
[----:B--2---:R-:W-:Y:S01]  /*31d0*/  FMUL.RZ R68, R60, 0.15915493667125701904 ;  /* 0x3e22f9833c447820 */ /* 0x004fe2000040c000 */
        /* <DEDUP_REMOVED lines=17> */
[----:B---3--:R-:W-:Y:S01]  /*32f0*/  MUFU.SIN R73, R64 ;  /* 0x0000004000497308 */ /* 0x008fe20000000400 */
        /* <DEDUP_REMOVED lines=22> */
[----:B------:R1:W2:Y:S01]  /*3460*/  MUFU.EX2 R134, R62 ;  /* 0x0000003e00867308 */ /* 0x0002a20000000800 */
[----:B0-----:R-:W-:-:S07]  /*3470*/  FMUL.FTZ R64, R45, R151 ;  /* 0x000000972d407220 */ /* 0x001fce0000410000 */
[----:B------:R-:W-:Y:S01]  /*3480*/  MUFU.SIN R123, R77 ;  /* 0x0000004d007b7308 */ /* 0x000fe20000000400 */
[----:B-1----:R-:W-:-:S07]  /*3490*/  IADD3 R62, R116, 0x200, RZ ;  /* 0x00000200743e7810 */ /* 0x002fce0007ffe0ff */
[----:B------:R-:W0:Y:S01]  /*34a0*/  MUFU.EX2 R60, R60 ;  /* 0x0000003c003c7308 */ /* 0x000e220000000800 */
[C---:B--2---:R-:W-:Y:S01]  /*34b0*/  FMUL.FTZ R135, R134.reuse, R135 ;  /* 0x0000008786877220 */ /* 0x044fe20000410000 */
[----:B------:R-:W-:-:S06]  /*34c0*/  FMUL.FTZ R134, R134, R63 ;  /* 0x0000003f86867220 */ /* 0x000fcc0000410000 */
[----:B------:R1:W2:Y:S08]  /*34d0*/  MUFU.COS R61, R77 ;  /* 0x0000004d003d7308 */ /* 0x0002b00000000000 */
[----:B------:R-:W3:Y:S01]  /*34e0*/  MUFU.EX2 R64, R64 ;  /* 0x0000004000407308 */ /* 0x000ee20000000800 */
[----:B-1----:R-:W-:Y:S01]  /*34f0*/  MOV R77, UR43 ;  /* 0x0000002b004d7c02 */ /* 0x002fe20008000f00 */
[----:B0-----:R-:W-:-:S03]  /*3500*/  FMUL.FTZ R123, R60, R123 ;  /* 0x0000007b3c7b7220 */ /* 0x001fc60000410000 */
[----:B------:R-:W-:Y:S01]  /*3510*/  SEL R154, R77, R62, !P1 ;  /* 0x0000003e4d9a7207 */ /* 0x000fe20004800000 */
[----:B------:R-:W-:Y:S02]  /*3520*/  FMUL.FTZ R62, R41, R151 ;  /* 0x00000097293e7220 */ /* 0x000fe40000410000 */
[----:B------:R-:W-:Y:S01]  /*3530*/  MUFU.SIN R145, R66 ;  /* 0x0000004200917308 */ /* 0x000fe20000000400 */
[----:B--2---:R-:W-:Y:S01]  /*3540*/  FMUL.FTZ R122, R60, R61 ;  /* 0x0000003d3c7a7220 */ /* 0x004fe20000410000 */
[-C--:B------:R-:W-:Y:S01]  /*3550*/  FMUL.FTZ R61, R123, R134.reuse ;  /* 0x000000867b3d7220 */ /* 0x080fe20000410000 */
[----:B------:R-:W-:Y:S01]  /*3560*/  FMUL.FTZ R60, R42, R151 ;  /* 0x000000972a3c7220 */ /* 0x000fe20000410000 */
[----:B------:R-:W-:Y:S02]  /*3570*/  LEA R154, R154, R113, 0x3 ;  /* 0x000000719a9a7211 */ /* 0x000fe400078e18ff */
[----:B------:R-:W-:Y:S01]  /*3580*/  FFMA.FTZ R63, R122, R135, -R61 ;  /* 0x000000877a3f7223 */ /* 0x000fe2000001083d */
[----:B------:R-:W-:Y:S01]  /*3590*/  FMUL.FTZ R61, R39, R151 ;  /* 0x00000097273d7220 */ /* 0x000fe20000410000 */
[----:B------:R0:W-:Y:S01]  /*35a0*/  MUFU.COS R146, R66 ;  /* 0x0000004200927308 */ /* 0x0001e20000000000 */
[C---:B---3--:R-:W-:Y:S01]  /*35b0*/  FMUL.FTZ R133, R64.reuse, R133 ;  /* 0x0000008540857220 */ /* 0x048fe20000410000 */
[----:B------:R-:W-:Y:S01]  /*35c0*/  FMUL.FTZ R132, R64, R65 ;  /* 0x0000004140847220 */ /* 0x000fe20000410000 */
[----:B------:R-:W-:-:S04]  /*35d0*/  FMUL.FTZ R64, R122, R134 ;  /* 0x000000867a407220 */ /* 0x000fc80000410000 */
[----:B------:R-:W-:Y:S01]  /*35e0*/  FFMA.FTZ R64, R123, R135, R64 ;  /* 0x000000877b407223 */ /* 0x000fe20000010040 */
[----:B------:R-:W-:Y:S01]  /*35f0*/  MUFU.SIN R143, R68 ;  /* 0x00000044008f7308 */ /* 0x000fe20000000400 */
[----:B0-----:R-:W-:-:S07]  /*3600*/  FMUL.FTZ R66, R46, R151 ;  /* 0x000000972e427220 */ /* 0x001fce0000410000 */
[----:B------:R-:W0:Y:S08]  /*3610*/  MUFU.EX2 R66, R66 ;  /* 0x0000004200427308 */ /* 0x000e300000000800 */
[----:B------:R1:W-:Y:S08]  /*3620*/  MUFU.COS R144, R68 ;  /* 0x0000004400907308 */ /* 0x0003f00000000000 */
[----:B------:R-:W-:Y:S01]  /*3630*/  MUFU.SIN R139, R76 ;  /* 0x0000004c008b7308 */ /* 0x000fe20000000400 */
[----:B-1----:R-:W-:Y:S01]  /*3640*/  FMUL.FTZ R68, R43, R151 ;  /* 0x000000972b447220 */ /* 0x002fe20000410000 */
[C---:B0-----:R-:W-:Y:S01]  /*3650*/  FMUL.FTZ R131, R66.reuse, R131 ;  /* 0x0000008342837220 */ /* 0x041fe20000410000 */
[----:B------:R-:W-:Y:S01]  /*3660*/  FMUL.FTZ R130, R66, R67 ;  /* 0x0000004342827220 */ /* 0x000fe20000410000 */
[----:B------:R-:W-:-:S04]  /*3670*/  FMUL.FTZ R66, R132, R64 ;  /* 0x0000004084427220 */ /* 0x000fc80000410000 */
[----:B------:R0:W-:Y:S01]  /*3680*/  MUFU.COS R140, R76 ;  /* 0x0000004c008c7308 */ /* 0x0001e20000000000 */
[----:B------:R-:W-:-:S04]  /*3690*/  FFMA.FTZ R66, R133, R63, -R66 ;  /* 0x0000003f85427223 */ /* 0x000fc80000010842 */
[----:B------:R-:W-:-:S03]  /*36a0*/  FMUL.FTZ R65, R130, R66 ;  /* 0x0000004282417220 */ /* 0x000fc60000410000 */
[----:B------:R-:W1:Y:S01]  /*36b0*/  MUFU.EX2 R68, R68 ;  /* 0x0000004400447308 */ /* 0x000e620000000800 */
[----:B0-----:R-:W-:-:S04]  /*36c0*/  MOV R76, UR17 ;  /* 0x00000011004c7c02 */ /* 0x001fc80008000f00 */
[----:B------:R-:W-:Y:S01]  /*36d0*/  ISETP.LT.OR P2, PT, R76, 0x2, P0 ;  /* 0x000000024c00780c */ /* 0x000fe20000741670 */
[----:B------:R-:W-:Y:S01]  /*36e0*/  FMUL.FTZ R76, R132, R63 ;  /* 0x0000003f844c7220 */ /* 0x000fe20000410000 */
[----:B------:R-:W-:Y:S01]  /*36f0*/  FMUL.FTZ R63, R34, UR44 ;  /* 0x0000002c223f7c20 */ /* 0x000fe20008410000 */
[----:B------:R-:W-:Y:S02]  /*3700*/  MUFU.SIN R141, R70 ;  /* 0x00000046008d7308 */ /* 0x000fe40000000400 */
[----:B------:R-:W-:Y:S01]  /*3710*/  FFMA.FTZ R76, R133, R64, R76 ;  /* 0x00000040854c7223 */ /* 0x000fe2000001004c */
[----:B------:R-:W-:-:S03]  /*3720*/  FMUL.RZ R63, R63, 0.15915493667125701904 ;  /* 0x3e22f9833f3f7820 */ /* 0x000fc6000040c000 */
[-C--:B------:R-:W-:Y:S01]  /*3730*/  FMUL.FTZ R64, R130, R76.reuse ;  /* 0x0000004c82407220 */ /* 0x080fe20000410000 */
[C---:B------:R-:W-:Y:S01]  /*3740*/  FFMA.FTZ R65, R131.reuse, R76, R65 ;  /* 0x0000004c83417223 */ /* 0x040fe20000010041 */
[----:B------:R0:W-:Y:S01]  /*3750*/  MUFU.COS R142, R70 ;  /* 0x00000046008e7308 */ /* 0x0001e20000000000 */
[C---:B-1----:R-:W-:Y:S01]  /*3760*/  FMUL.FTZ R128, R68.reuse, R69 ;  /* 0x0000004544807220 */ /* 0x042fe20000410000 */
[----:B------:R-:W-:Y:S01]  /*3770*/  FFMA.FTZ R64, R131, R66, -R64 ;  /* 0x0000004283407223 */ /* 0x000fe20000010840 */
[----:B------:R-:W-:Y:S01]  /*3780*/  FMUL.FTZ R129, R68, R129 ;  /* 0x0000008144817220 */ /* 0x000fe20000410000 */
[----:B------:R-:W1:Y:S02]  /*3790*/  @!P2 LDC R136, c[0x0][0x21c] ;  /* 0x00008700ff88ab82 */ /* 0x000e640000000800 */
[----:B------:R-:W-:Y:S02]  /*37a0*/  FMUL.FTZ R66, R128, R64 ;  /* 0x0000004080427220 */ /* 0x000fe40000410000 */
[----:B------:R-:W2:Y:S01]  /*37b0*/  MUFU.EX2 R62, R62 ;  /* 0x0000003e003e7308 */ /* 0x000ea20000000800 */
[----:B0-----:R-:W-:Y:S01]  /*37c0*/  FMUL.FTZ R70, R44, R151 ;  /* 0x000000972c467220 */ /* 0x001fe20000410000 */
[----:B------:R-:W-:-:S06]  /*37d0*/  FFMA.FTZ R66, R129, R65, R66 ;  /* 0x0000004181427223 */ /* 0x000fcc0000010042 */
[----:B------:R-:W0:Y:S08]  /*37e0*/  MUFU.EX2 R60, R60 ;  /* 0x0000003c003c7308 */ /* 0x000e300000000800 */
[----:B------:R-:W3:Y:S01]  /*37f0*/  MUFU.EX2 R70, R70 ;  /* 0x0000004600467308 */ /* 0x000ee20000000800 */
[C---:B--2---:R-:W-:Y:S01]  /*3800*/  FMUL.FTZ R125, R62.reuse, R125 ;  /* 0x0000007d3e7d7220 */ /* 0x044fe20000410000 */
[----:B------:R-:W-:Y:S01]  /*3810*/  FMUL.FTZ R124, R62, R73 ;  /* 0x000000493e7c7220 */ /* 0x000fe20000410000 */
[----:B------:R-:W-:-:S04]  /*3820*/  FMUL.FTZ R62, R128, R65 ;  /* 0x00000041803e7220 */ /* 0x000fc80000410000 */
[----:B------:R-:W-:Y:S01]  /*3830*/  FFMA.FTZ R62, R129, R64, -R62 ;  /* 0x00000040813e7223 */ /* 0x000fe2000001083e */
[----:B------:R-:W2:Y:S01]  /*3840*/  MUFU.EX2 R61, R61 ;  /* 0x0000003d003d7308 */ /* 0x000ea20000000800 */
[C---:B0-----:R-:W-:Y:S01]  /*3850*/  FMUL.FTZ R121, R60.reuse, R121 ;  /* 0x000000793c797220 */ /* 0x041fe20000410000 */
[----:B------:R-:W-:Y:S01]  /*3860*/  FMUL.FTZ R120, R60, R75 ;  /* 0x0000004b3c787220 */ /* 0x000fe20000410000 */
[----:B------:R-:W-:-:S05]  /*3870*/  IMAD R60, R114, 0x3, R118 ;  /* 0x00000003723c7824 */ /* 0x000fca00078e0276 */
[----:B------:R-:W-:Y:S01]  /*3880*/  LEA R152, R60, R113, 0x4 ;  /* 0x000000713c987211 */ /* 0x000fe200078e20ff */
[C---:B---3--:R-:W-:Y:S01]  /*3890*/  FMUL.FTZ R126, R70.reuse, R71 ;  /* 0x00000047467e7220 */ /* 0x048fe20000410000 */
[----:B------:R-:W-:Y:S01]  /*38a0*/  FMUL.FTZ R127, R70, R127 ;  /* 0x0000007f467f7220 */ /* 0x000fe20000410000 */
[-C--:B------:R-:W-:Y:S01]  /*38b0*/  FMUL.FTZ R60, R40, R151.reuse ;  /* 0x00000097283c7220 */ /* 0x080fe20000410000 */
[----:B------:R-:W-:Y:S01]  /*38c0*/  MUFU.SIN R160, R63 ;  /* 0x0000003f00a07308 */ /* 0x000fe20000000400 */
[C---:B------:R-:W-:Y:S01]  /*38d0*/  FMUL.FTZ R64, R126.reuse, R66 ;  /* 0x000000427e407220 */ /* 0x040fe20000410000 */
[----:B------:R-:W-:Y:S01]  /*38e0*/  LDS.128 R68, [R152+0x10] ;  /* 0x0000100098447984 */ /* 0x000fe20000000c00 */
[C---:B--2---:R-:W-:Y:S01]  /*38f0*/  FMUL.FTZ R119, R61.reuse, R74 ;  /* 0x0000004a3d777220 */ /* 0x044fe20000410000 */
[----:B------:R-:W-:Y:S01]  /*3900*/  FMUL.FTZ R118, R61, R72 ;  /* 0x000000483d767220 */ /* 0x000fe20000410000 */
[-C--:B------:R-:W-:Y:S01]  /*3910*/  FMUL.FTZ R61, R126, R62.reuse ;  /* 0x0000003e7e3d7220 */ /* 0x080fe20000410000 */
[C---:B------:R-:W-:Y:S01]  /*3920*/  FFMA.FTZ R159, R127.reuse, R62, -R64 ;  /* 0x0000003e7f9f7223 */ /* 0x040fe20000010840 */
[----:B------:R-:W-:Y:S01]  /*3930*/  LDS.128 R72, [R152+0x20] ;  /* 0x0000200098487984 */ /* 0x000fe20000000c00 */
[----:B------:R0:W-:Y:S01]  /*3940*/  MUFU.COS R162, R63 ;  /* 0x0000003f00a27308 */ /* 0x0001e20000000000 */
[----:B------:R-:W-:Y:S01]  /*3950*/  FFMA.FTZ R161, R127, R66, R61 ;  /* 0x000000427fa17223 */ /* 0x000fe2000001003d */
[----:B------:R-:W-:Y:S01]  /*3960*/  MOV R61, UR17 ;  /* 0x00000011003d7c02 */ /* 0x000fe20008000f00 */
[----:B------:R-:W2:Y:S03]  /*3970*/  LDS.128 R64, [R152] ;  /* 0x0000000098407984 */ /* 0x000ea60000000c00 */
[----:B------:R-:W-:Y:S01]  /*3980*/  @!P2 IADD3 R61, R61, -0x2, RZ ;  /* 0xfffffffe3d3da810 */ /* 0x000fe20007ffe0ff */
[----:B------:R-:W3:Y:S01]  /*3990*/  LDS.128 R76, [R152+0x30] ;  /* 0x00003000984c7984 */ /* 0x000ee20000000c00 */
[----:B------:R1:W2:Y:S01]  /*39a0*/  MUFU.EX2 R153, R60 ;  /* 0x0000003c00997308 */ /* 0x0002a20000000800 */
[----:B0-----:R-:W-:-:S02]  /*39b0*/  FMUL.FTZ R63, R37, R151 ;  /* 0x00000097253f7220 */ /* 0x001fc40000410000 */
[----:B----4-:R-:W-:Y:S01]  /*39c0*/  STS.128 [R138+0x2100], R80 ;  /* 0x002100508a007388 */ /* 0x010fe20000000c00 */
[----:B-1----:R-:W-:Y:S02]  /*39d0*/  @!P2 IMAD R136, R61, R136, UR7 ;  /* 0x000000073d88ae24 */ /* 0x002fe4000f8e0288 */
[----:B------:R-:W-:Y:S01]  /*39e0*/  FMUL.FTZ R164, R124, R161 ;  /* 0x000000a17ca47220 */ /* 0x000fe20000410000 */
[----:B------:R-:W-:Y:S01]  /*39f0*/  MOV R61, RZ ;  /* 0x000000ff003d7202 */ /* 0x000fe20000000f00 */
[----:B------:R-:W-:Y:S01]  /*3a00*/  STS.128 [R138+0x2300], R84 ;  /* 0x002300548a007388 */ /* 0x000fe20000000c00 */
[----:B------:R0:W-:Y:S01]  /*3a10*/  MUFU.EX2 R155, R63 ;  /* 0x0000003f009b7308 */ /* 0x0001e20000000800 */
[----:B------:R-:W-:Y:S01]  /*3a20*/  HFMA2.MMA R60, -RZ, RZ, 1.875, 0 ;  /* 0x3f800000ff3c7435 */ /* 0x000fe200000001ff */
[----:B------:R-:W-:Y:S01]  /*3a30*/  @!P2 IMAD.WIDE R136, R136, R137, UR22 ;  /* 0x000000168888ae25 */ /* 0x000fe2000f8e0289 */
[----:B------:R-:W-:Y:S04]  /*3a40*/  STS.128 [R138+0x2500], R88 ;  /* 0x002500588a007388 */ /* 0x000fe80000000c00 */
[----:B------:R1:W-:Y:S01]  /*3a50*/  STS.128 [R138+0x2700], R92 ;  /* 0x0027005c8a007388 */ /* 0x0003e20000000c00 */
[----:B------:R-:W-:-:S03]  /*3a60*/  NOP ;  /* 0x0000000000007918 */ /* 0x000fc60000000000 */
[----:B------:R-:W-:Y:S01]  /*3a70*/  LDS.128 R80, [R152+0x2100] ;  /* 0x0021000098507984 */ /* 0x000fe20000000c00 */
[----:B0-----:R-:W-:Y:S01]  /*3a80*/  CS2R R62, SRZ ;  /* 0x00000000003e7805 */ /* 0x001fe2000001ff00 */
[----:B------:R-:W0:Y:S02]  /*3a90*/  MUFU.EX2 R157, R157 ;  /* 0x0000009d009d7308 */ /* 0x000e240000000800 */
[----:B------:R-:W4:Y:S04]  /*3aa0*/  LDS.128 R84, [R152+0x2110] ;  /* 0x0021100098547984 */ /* 0x000f280000000c00 */
[----:B------:R-:W4:Y:S01]  /*3ab0*/  LDS.128 R88, [R152+0x2120] ;  /* 0x0021200098587984 */ /* 0x000f220000000c00 */
[----:B-1----:R-:W-:Y:S01]  /*3ac0*/  FMUL.FTZ R138, R36, R151 ;  /* 0x00000097248a7220 */ /* 0x002fe20000410000 */
[----:B------:R-:W-:Y:S02]  /*3ad0*/  MUFU.EX2 R156, R156 ;  /* 0x0000009c009c7308 */ /* 0x000fe40000000800 */
[----:B------:R-:W1:Y:S04]  /*3ae0*/  LDS.128 R92, [R152+0x2130] ;  /* 0x00213000985c7984 */ /* 0x000e680000000c00 */
[----:B------:R3:W-:Y:S01]  /*3af0*/  STS.64 [R154+0xda80], R122 ;  /* 0x00da807a9a007388 */ /* 0x0007e20000000a00 */
[-C--:B------:R-:W-:Y:S01]  /*3b00*/  FMUL.FTZ R166, R124, R159.reuse ;  /* 0x0000009f7ca67220 */ /* 0x080fe20000410000 */
[C---:B------:R-:W-:Y:S01]  /*3b10*/  FFMA.FTZ R164, R125.reuse, R159, -R164 ;  /* 0x0000009f7da47223 */ /* 0x040fe200000108a4 */
[----:B------:R-:W-:Y:S01]  /*3b20*/  FMUL.FTZ R151, R34, R151 ;  /* 0x0000009722977220 */ /* 0x000fe20000410000 */
[----:B------:R-:W-:Y:S01]  /*3b30*/  BAR.SYNC.DEFER_BLOCKING 0x0 ;  /* 0x0000000000007b1d */ /* 0x000fe20000010000 */
[----:B------:R-:W-:-:S05]  /*3b40*/  FFMA.FTZ R166, R125, R161, R166 ;  /* 0x000000a17da67223 */ /* 0x000fca00000100a6 */
[----:B------:R-:W-:Y:S01]  /*3b50*/  MUFU.EX2 R151, R151 ;  /* 0x0000009700977308 */ /* 0x000fe20000000800 */
[C---:B--2---:R-:W-:Y:S01]  /*3b60*/  FMUL.FTZ R150, R153.reuse, R150 ;  /* 0x0000009699967220 */ /* 0x044fe20000410000 */
[----:B------:R-:W-:-:S06]  /*3b70*/  FMUL.FTZ R149, R153, R149 ;  /* 0x0000009599957220 */ /* 0x000fcc0000410000 */
[----:B------:R-:W2:Y:S01]  /*3b80*/  MUFU.EX2 R138, R138 ;  /* 0x0000008a008a7308 */ /* 0x000ea20000000800 */
[----:B------:R4:W5:Y:S01]  /*3b90*/  @!P2 LDG.E.128 R60, desc[UR20][R136.64] ;  /* 0x00000014883ca981 */ /* 0x000962000c1e1d00 */
[C---:B0-----:R-:W-:Y:S01]  /*3ba0*/  FMUL.FTZ R144, R157.reuse, R144 ;  /* 0x000000909d907220 */ /* 0x041fe20000410000 */
[----:B------:R-:W-:Y:S01]  /*3bb0*/  FMUL.FTZ R143, R157, R143 ;  /* 0x0000008f9d8f7220 */ /* 0x000fe20000410000 */
[C---:B------:R-:W-:Y:S01]  /*3bc0*/  FMUL.FTZ R148, R155.reuse, R148 ;  /* 0x000000949b947220 */ /* 0x040fe20000410000 */
[----:B------:R-:W-:Y:S01]  /*3bd0*/  FMUL.FTZ R147, R155, R147 ;  /* 0x000000939b937220 */ /* 0x000fe20000410000 */
[----:B---3--:R-:W-:Y:S02]  /*3be0*/  HADD2.F32 R154, -RZ, R56.H0_H0 ;  /* 0x20000038ff9a7230 */ /* 0x008fe40000004100 */
[----:B------:R-:W0:Y:S01]  /*3bf0*/  MUFU.EX2 R158, R158 ;  /* 0x0000009e009e7308 */ /* 0x000e220000000800 */
[C---:B--2---:R-:W-:Y:S01]  /*3c00*/  FMUL.FTZ R142, R138.reuse, R142 ;  /* 0x0000008e8a8e7220 */ /* 0x044fe20000410000 */
[----:B------:R-:W-:Y:S01]  /*3c10*/  FMUL.FTZ R141, R138, R141 ;  /* 0x0000008d8a8d7220 */ /* 0x000fe20000410000 */
[----:B------:R-:W-:Y:S01]  /*3c20*/  FMUL.FTZ R138, R151, R162 ;  /* 0x000000a2978a7220 */ /* 0x000fe20000410000 */
[C---:B----4-:R-:W-:Y:S01]  /*3c30*/  FMUL.FTZ R137, R120.reuse, R164 ;  /* 0x000000a478897220 */ /* 0x050fe20000410000 */
[----:B------:R-:W-:Y:S01]  /*3c40*/  FMUL.FTZ R136, R120, R166 ;  /* 0x000000a678887220 */ /* 0x000fe20000410000 */
[C---:B------:R-:W-:Y:S01]  /*3c50*/  FMUL.FTZ R146, R156.reuse, R146 ;  /* 0x000000929c927220 */ /* 0x040fe20000410000 */
[----:B------:R-:W-:Y:S01]  /*3c60*/  FMUL.FTZ R145, R156, R145 ;  /* 0x000000919c917220 */ /* 0x000fe20000410000 */
[C---:B------:R-:W-:Y:S01]  /*3c70*/  FFMA.FTZ R137, R121.reuse, R166, R137 ;  /* 0x000000a679897223 */ /* 0x040fe20000010089 */
[----:B------:R-:W-:Y:S01]  /*3c80*/  FFMA.FTZ R136, R121, R164, -R136 ;  /* 0x000000a479887223 */ /* 0x000fe20000010888 */
[----:B------:R-:W-:Y:S01]  /*3c90*/  HADD2.F32 R156, -RZ, R66.H1_H1 ;  /* 0x30000042ff9c7230 */ /* 0x000fe20000004100 */
[----:B------:R-:W-:Y:S01]  /*3ca0*/  ISETP.NE.AND P2, PT, R116, 0x7f, PT ;  /* 0x0000007f7400780c */ /* 0x000fe20003f45270 */
[C---:B------:R-:W-:Y:S01]  /*3cb0*/  FMUL.FTZ R153, R118.reuse, R137 ;  /* 0x0000008976997220 */ /* 0x040fe20000410000 */
[----:B------:R-:W-:Y:S01]  /*3cc0*/  FMUL.FTZ R152, R118, R136 ;  /* 0x0000008876987220 */ /* 0x000fe20000410000 */
[----:B------:R-:W-:-:S02]  /*3cd0*/  HADD2.F32 R161, -RZ, R57.H1_H1 ;  /* 0x30000039ffa17230 */ /* 0x000fc40000004100 */
[----:B------:R-:W-:Y:S01]  /*3ce0*/  FMUL.FTZ R213, R45, R156 ;  /* 0x0000009c2dd57220 */ /* 0x000fe20000410000 */
[C---:B------:R-:W-:Y:S01]  /*3cf0*/  FFMA.FTZ R153, R119.reuse, R136, -R153 ;  /* 0x0000008877997223 */ /* 0x040fe20000010899 */
[----:B------:R-:W-:Y:S01]  /*3d00*/  FFMA.FTZ R152, R119, R137, R152 ;  /* 0x0000008977987223 */ /* 0x000fe20000010098 */
[----:B------:R-:W-:Y:S01]  /*3d10*/  FMUL.FTZ R137, R151, R160 ;  /* 0x000000a097897220 */ /* 0x000fe20000410000 */
[--C-:B------:R-:W-:Y:S02]  /*3d20*/  HADD2.F32 R136, -RZ, R64.reuse.H0_H0 ;  /* 0x20000040ff887230 */ /* 0x100fe40000004100 */
[C---:B------:R-:W-:Y:S01]  /*3d30*/  FMUL.FTZ R157, R149.reuse, R153 ;  /* 0x00000099959d7220 */ /* 0x040fe20000410000 */
[----:B------:R-:W-:Y:S01]  /*3d40*/  FMUL.FTZ R155, R149, R152 ;  /* 0x00000098959b7220 */ /* 0x000fe20000410000 */
[----:B------:R-:W-:Y:S02]  /*3d50*/  HADD2.F32 R151, -RZ, R65.H0_H0 ;  /* 0x20000041ff977230 */ /* 0x000fe40000004100 */
[----:B0-----:R-:W-:Y:S01]  /*3d60*/  FMUL.FTZ R140, R158, R140 ;  /* 0x0000008c9e8c7220 */ /* 0x001fe20000410000 */
[----:B------:R-:W-:Y:S01]  /*3d70*/  FFMA.FTZ R160, R150, R152, R157 ;  /* 0x0000009896a07223 */ /* 0x000fe2000001009d */
[----:B------:R-:W-:-:S02]  /*3d80*/  HADD2.F32 R152, -RZ, R64.H1_H1 ;  /* 0x30000040ff987230 */ /* 0x000fc40000004100 */
[----:B------:R-:W-:Y:S01]  /*3d90*/  FFMA.FTZ R159, R150, R153, -R155 ;  /* 0x00000099969f7223 */ /* 0x000fe2000001089b */
[----:B------:R-:W-:Y:S02]  /*3da0*/  HADD2.F32 R153, -RZ, R65.H1_H1 ;  /* 0x30000041ff997230 */ /* 0x000fe40000004100 */
[C---:B------:R-:W-:Y:S01]  /*3db0*/  FMUL.FTZ R210, R47.reuse, R136 ;  /* 0x000000882fd27220 */ /* 0x040fe20000410000 */
[----:B------:R-:W-:Y:S02]  /*3dc0*/  HADD2.F32 R64, -RZ, R56.H1_H1 ;  /* 0x30000038ff407230 */ /* 0x000fe40000004100 */
[----:B------:R-:W-:Y:S01]  /*3dd0*/  FMUL.FTZ R209, R47, R152 ;  /* 0x000000982fd17220 */ /* 0x000fe20000410000 */
[C---:B------:R-:W-:Y:S01]  /*3de0*/  FMUL.FTZ R208, R48.reuse, R151 ;  /* 0x0000009730d07220 */ /* 0x040fe20000410000 */
[----:B------:R-:W-:Y:S01]  /*3df0*/  FMUL.FTZ R207, R48, R153 ;  /* 0x0000009930cf7220 */ /* 0x000fe20000410000 */
[C---:B------:R-:W-:Y:S01]  /*3e00*/  FMUL.FTZ R210, R154.reuse, R210 ;  /* 0x000000d29ad27220 */ /* 0x040fe20000410000 */
[----:B------:R-:W-:Y:S01]  /*3e10*/  FMUL.FTZ R209, R154, R209 ;  /* 0x000000d19ad17220 */ /* 0x000fe20000410000 */
[C---:B------:R-:W-:Y:S01]  /*3e20*/  FMUL.FTZ R208, R64.reuse, R208 ;  /* 0x000000d040d07220 */ /* 0x040fe20000410000 */
[----:B------:R-:W-:Y:S01]  /*3e30*/  FMUL.FTZ R207, R64, R207 ;  /* 0x000000cf40cf7220 */ /* 0x000fe20000410000 */
[-C--:B------:R-:W-:Y:S01]  /*3e40*/  FMUL.FTZ R64, R210, R134.reuse ;  /* 0x00000086d2407220 */ /* 0x080fe20000410000 */
[----:B------:R-:W-:Y:S01]  /*3e50*/  FMUL.FTZ R65, R209, R134 ;  /* 0x00000086d1417220 */ /* 0x000fe20000410000 */
[----:B------:R-:W-:Y:S01]  /*3e60*/  FMUL.FTZ R139, R158, R139 ;  /* 0x0000008b9e8b7220 */ /* 0x000fe20000410000 */
[----:B------:R-:W-:-:S02]  /*3e70*/  HADD2.F32 R154, -RZ, R66.H0_H0 ;  /* 0x20000042ff9a7230 */ /* 0x000fc40000004100 */
[-C--:B------:R-:W-:Y:S01]  /*3e80*/  FFMA.FTZ R64, R209, R135.reuse, R64 ;  /* 0x00000087d1407223 */ /* 0x080fe20000010040 */
[----:B------:R-:W-:Y:S01]  /*3e90*/  FFMA.FTZ R65, R210, R135, -R65 ;  /* 0x00000087d2417223 */ /* 0x000fe20000010841 */
[--C-:B------:R-:W-:Y:S01]  /*3ea0*/  HADD2.F32 R155, -RZ, R67.reuse.H0_H0 ;  /* 0x20000043ff9b7230 */ /* 0x100fe20000004100 */
[----:B------:R-:W-:Y:S01]  /*3eb0*/  BSSY B0, `(.L_x_5615) ;  /* 0x00000fd000007945 */ /* 0x000fe20003800000 */
        /* <DEDUP_REMOVED lines=9> */
[C---:B------:R-:W-:Y:S01]  /*3f50*/  FFMA.FTZ R64, R133.reuse, R64, R67 ;  /* 0x0000004085407223 */ /* 0x040fe20000010043 */
[----:B------:R-:W-:Y:S01]  /*3f60*/  FMUL.FTZ R214, R158, R214 ;  /* 0x000000d69ed67220 */ /* 0x000fe20000410000 */
[----:B------:R-:W-:Y:S01]  /*3f70*/  FFMA.FTZ R65, R133, R65, -R66 ;  /* 0x0000004185417223 */ /* 0x000fe20000010842 */
[----:B------:R-:W-:Y:S01]  /*3f80*/  FMUL.FTZ R67, R147, R160 ;  /* 0x000000a093437220 */ /* 0x000fe20000410000 */
[----:B------:R-:W-:Y:S01]  /*3f90*/  FADD.FTZ R64, R213, R64 ;  /* 0x00000040d5407221 */ /* 0x000fe20000010000 */
[----:B------:R-:W-:Y:S01]  /*3fa0*/  FMUL.FTZ R211, R46, R157 ;  /* 0x0000009d2ed37220 */ /* 0x000fe20000410000 */
[----:B------:R-:W-:Y:S01]  /*3fb0*/  FADD.FTZ R65, R214, R65 ;  /* 0x00000041d6417221 */ /* 0x000fe20000010000 */
[-C--:B------:R-:W-:Y:S01]  /*3fc0*/  FFMA.FTZ R166, R148, R159.reuse, -R67 ;  /* 0x0000009f94a67223 */ /* 0x080fe20000010843 */
[C---:B------:R-:W-:Y:S01]  /*3fd0*/  FMUL.FTZ R66, R130.reuse, R64 ;  /* 0x0000004082427220 */ /* 0x040fe20000410000 */
[----:B------:R-:W-:Y:S01]  /*3fe0*/  FMUL.FTZ R159, R147, R159 ;  /* 0x0000009f939f7220 */ /* 0x000fe20000410000 */
[-C--:B------:R-:W-:Y:S01]  /*3ff0*/  FMUL.FTZ R158, R130, R65.reuse ;  /* 0x00000041829e7220 */ /* 0x080fe20000410000 */
[----:B------:R-:W-:Y:S01]  /*4000*/  FMUL.FTZ R212, R161, R212 ;  /* 0x000000d4a1d47220 */ /* 0x000fe20000410000 */
[----:B------:R-:W-:Y:S01]  /*4010*/  FFMA.FTZ R65, R131, R65, -R66 ;  /* 0x0000004183417223 */ /* 0x000fe20000010842 */
[----:B------:R-:W-:Y:S01]  /*4020*/  FFMA.FTZ R167, R148, R160, R159 ;  /* 0x000000a094a77223 */ /* 0x000fe2000001009f */
        /* <DEDUP_REMOVED lines=63> */
[C---:B------:R-:W-:Y:S01]  /*4420*/  FMUL.FTZ R67, R118.reuse, R65 ;  /* 0x0000004176437220 */ /* 0x040fe20000410000 */
[C---:B------:R-:W-:Y:S01]  /*4430*/  FMUL.FTZ R227, R39.reuse, R168 ;  /* 0x000000a827e37220 */ /* 0x040fe20000410000 */
[----:B------:R-:W-:Y:S01]  /*4440*/  FMUL.FTZ R64, R118, R68 ;  /* 0x0000004476407220 */ /* 0x000fe20000410000 */
        /* <DEDUP_REMOVED lines=51> */
[C---:B------:R-:W-:Y:S01]  /*4780*/  FMUL.FTZ R69, R143.reuse, R70 ;  /* 0x000000468f457220 */ /* 0x040fe20000410000 */
[----:B------:R-:W-:Y:S01]  /*4790*/  FMUL.FTZ R71, R143, R68 ;  /* 0x000000448f477220 */ /* 0x000fe20000410000 */
[----:B------:R-:W-:Y:S01]  /*47a0*/  FMUL.FTZ R238, R35, R174 ;  /* 0x000000ae23ee7220 */ /* 0x000fe20000410000 */
[----:B------:R-:W-:Y:S01]  /*47b0*/  FFMA.FTZ R68, R144, R68, R73 ;  /* 0x0000004490447223 */ /* 0x000fe20000010049 */
[----:B------:R-:W-:Y:S01]  /*47c0*/  FMUL.FTZ R237, R64, R237 ;  /* 0x000000ed40ed7220 */ /* 0x000fe20000410000 */
[-C--:B------:R-:W-:Y:S01]  /*47d0*/  FMUL.FTZ R67, R143, R66.reuse ;  /* 0x000000428f437220 */ /* 0x080fe20000410000 */
[C---:B------:R-:W-:Y:S01]  /*47e0*/  FFMA.FTZ R69, R144.reuse, R66, R69 ;  /* 0x0000004290457223 */ /* 0x040fe20000010045 */
[----:B------:R-:W-:Y:S01]  /*47f0*/  FFMA.FTZ R71, R144, R65, -R71 ;  /* 0x0000004190477223 */ /* 0x000fe20000010847 */
[----:B------:R-:W-:-:S02]  /*4800*/  HADD2.F32 R175, -RZ, R77.H0_H0 ;  /* 0x2000004dffaf7230 */ /* 0x000fc40000004100 */
[----:B------:R-:W-:Y:S01]  /*4810*/  FMUL.FTZ R238, R64, R238 ;  /* 0x000000ee40ee7220 */ /* 0x000fe20000410000 */
[----:B------:R-:W-:Y:S01]  /*4820*/  FADD.FTZ R68, R237, R68 ;  /* 0x00000044ed447221 */ /* 0x000fe20000010000 */
[----:B------:R-:W-:Y:S01]  /*4830*/  FFMA.FTZ R67, R144, R70, -R67 ;  /* 0x0000004690437223 */ /* 0x000fe20000010843 */
[----:B------:R-:W-:Y:S02]  /*4840*/  HADD2.F32 R177, -RZ, R77.H1_H1 ;  /* 0x3000004dffb17230 */ /* 0x000fe40000004100 */
[C---:B------:R-:W-:Y:S01]  /*4850*/  FMUL.FTZ R65, R141.reuse, R69 ;  /* 0x000000458d417220 */ /* 0x040fe20000410000 */
[----:B------:R-:W-:Y:S02]  /*4860*/  HADD2.F32 R72, -RZ, R54.H1_H1 ;  /* 0x30000036ff487230 */ /* 0x000fe40000004100 */
[----:B------:R-:W-:Y:S01]  /*4870*/  FADD.FTZ R71, R238, R71 ;  /* 0x00000047ee477221 */ /* 0x000fe20000010000 */
[----:B------:R-:W-:Y:S01]  /*4880*/  FMUL.FTZ R230, R36, R175 ;  /* 0x000000af24e67220 */ /* 0x000fe20000410000 */
[C---:B------:R-:W-:Y:S01]  /*4890*/  FMUL.FTZ R70, R141.reuse, R68 ;  /* 0x000000448d467220 */ /* 0x040fe20000410000 */
[----:B------:R-:W-:Y:S01]  /*48a0*/  FFMA.FTZ R64, R142, R67, -R65 ;  /* 0x000000438e407223 */ /* 0x000fe20000010841 */
[----:B------:R-:W-:Y:S01]  /*48b0*/  FMUL.FTZ R229, R36, R177 ;  /* 0x000000b124e57220 */ /* 0x000fe20000410000 */
[CC--:B------:R-:W-:Y:S01]  /*48c0*/  FMUL.FTZ R65, R141.reuse, R71.reuse ;  /* 0x000000478d417220 */ /* 0x0c0fe20000410000 */
[----:B------:R-:W-:Y:S01]  /*48d0*/  FMUL.FTZ R230, R72, R230 ;  /* 0x000000e648e67220 */ /* 0x000fe20000410000 */
[----:B------:R-:W-:Y:S01]  /*48e0*/  FFMA.FTZ R71, R142, R71, -R70 ;  /* 0x000000478e477223 */ /* 0x000fe20000010846 */
        /* <DEDUP_REMOVED lines=8> */
[----:B------:R-:W-:Y:S01]  /*4970*/  FMUL.FTZ R69, R139, R71 ;  /* 0x000000478b457220 */ /* 0x000fe20000410000 */
[----:B------:R-:W-:Y:S02]  /*4980*/  HADD2.F32 R180, -RZ, R55.H0_H0 ;  /* 0x20000037ffb47230 */ /* 0x000fe40000004100 */
[----:B------:R-:W-:Y:S01]  /*4990*/  FMUL.FTZ R221, R33, R178 ;  /* 0x000000b221dd7220 */ /* 0x000fe20000410000 */
[----:B------:R-:W-:Y:S01]  /*49a0*/  FMUL.FTZ R67, R139, R68 ;  /* 0x000000448b437220 */ /* 0x000fe20000410000 */
[----:B------:R-:W-:Y:S01]  /*49b0*/  FMUL.FTZ R65, R33, R182 ;  /* 0x000000b621417220 */ /* 0x000fe20000410000 */
[----:B------:R-:W-:Y:S01]  /*49c0*/  FFMA.FTZ R68, R140, R68, R69 ;  /* 0x000000448c447223 */ /* 0x000fe20000010045 */
[C---:B------:R-:W-:Y:S01]  /*49d0*/  FMUL.FTZ R69, R139.reuse, R64 ;  /* 0x000000408b457220 */ /* 0x040fe20000410000 */
[----:B------:R-:W-:Y:S01]  /*49e0*/  FMUL.FTZ R221, R180, R221 ;  /* 0x000000ddb4dd7220 */ /* 0x000fe20000410000 */
[----:B------:R-:W-:Y:S01]  /*49f0*/  FFMA.FTZ R67, R140, R71, -R67 ;  /* 0x000000478c437223 */ /* 0x000fe20000010843 */
[----:B------:R-:W-:Y:S01]  /*4a00*/  FMUL.FTZ R222, R180, R65 ;  /* 0x00000041b4de7220 */ /* 0x000fe20000410000 */
[----:B------:R-:W-:Y:S01]  /*4a10*/  FMUL.FTZ R65, R139, R66 ;  /* 0x000000428b417220 */ /* 0x000fe20000410000 */
[----:B------:R-:W-:-:S02]  /*4a20*/  HADD2.F32 R181, -RZ, R79.H1_H1 ;  /* 0x3000004fffb57230 */ /* 0x000fc40000004100 */
[----:B------:R-:W-:Y:S01]  /*4a30*/  FFMA.FTZ R66, R140, R66, R69 ;  /* 0x000000428c427223 */ /* 0x000fe20000010045 */
[----:B------:R-:W-:Y:S01]  /*4a40*/  FADD.FTZ R70, R221, R68 ;  /* 0x00000044dd467221 */ /* 0x000fe20000010000 */
[----:B------:R-:W-:Y:S01]  /*4a50*/  FADD.FTZ R68, R222, R67 ;  /* 0x00000043de447221 */ /* 0x000fe20000010000 */
[--C-:B------:R-:W-:Y:S02]  /*4a60*/  HADD2.F32 R74, -RZ, R87.reuse.H0_H0 ;  /* 0x20000057ff4a7230 */ /* 0x100fe40000004100 */
[----:B------:R-:W-:Y:S01]  /*4a70*/  FFMA.FTZ R67, R140, R64, -R65 ;  /* 0x000000408c437223 */ /* 0x000fe20000010841 */
[----:B------:R-:W-:Y:S02]  /*4a80*/  HADD2.F32 R76, -RZ, R87.H1_H1 ;  /* 0x30000057ff4c7230 */ /* 0x000fe40000004100 */
[----:B------:R-:W-:Y:S01]  /*4a90*/  FMUL.FTZ R64, R34, R181 ;  /* 0x000000b522407220 */ /* 0x000fe20000410000 */
[--C-:B------:R-:W-:Y:S02]  /*4aa0*/  HADD2.F32 R187, -RZ, R84.reuse.H0_H0 ;  /* 0x20000054ffbb7230 */ /* 0x100fe40000004100 */
[----:B------:R-:W-:Y:S01]  /*4ab0*/  FMUL.FTZ R65, R137, R70 ;  /* 0x0000004689417220 */ /* 0x000fe20000410000 */
[----:B------:R-:W-:Y:S01]  /*4ac0*/  HADD2.F32 R197, -RZ, R84.H1_H1 ;  /* 0x30000054ffc57230 */ /* 0x000fe20000004100 */
[----:B------:R-:W-:Y:S01]  /*4ad0*/  @P2 LEA R84, R116, R113, 0x3 ;  /* 0x0000007174542211 */ /* 0x000fe200078e18ff */
[----:B------:R-:W-:-:S02]  /*4ae0*/  HADD2.F32 R78, -RZ, R85.H0_H0 ;  /* 0x20000055ff4e7230 */ /* 0x000fc40000004100 */
[C---:B------:R-:W-:Y:S01]  /*4af0*/  FMUL.FTZ R69, R137.reuse, R68 ;  /* 0x0000004489457220 */ /* 0x040fe20000410000 */
[----:B------:R-:W-:Y:S02]  /*4b00*/  HADD2.F32 R186, -RZ, R85.H1_H1 ;  /* 0x30000055ffba7230 */ /* 0x000fe40000004100 */
[C---:B------:R-:W-:Y:S01]  /*4b10*/  FMUL.FTZ R85, R137.reuse, R66 ;  /* 0x0000004289557220 */ /* 0x040fe20000410000 */
[----:B------:R-:W-:Y:S02]  /*4b20*/  HADD2.F32 R87, -RZ, R55.H1_H1 ;  /* 0x30000037ff577230 */ /* 0x000fe40000004100 */
[----:B------:R-:W-:Y:S01]  /*4b30*/  FFMA.FTZ R203, R138, R68, -R65 ;  /* 0x000000448acb7223 */ /* 0x000fe20000010841 */
[--C-:B------:R-:W-:Y:S02]  /*4b40*/  HADD2.F32 R204, -RZ, R81.reuse.H0_H0 ;  /* 0x20000051ffcc7230 */ /* 0x100fe40000004100 */
[----:B------:R-:W-:Y:S01]  /*4b50*/  FMUL.FTZ R65, R137, R67 ;  /* 0x0000004389417220 */ /* 0x000fe20000410000 */
[----:B------:R-:W-:-:S02]  /*4b60*/  HADD2.F32 R194, -RZ, R81.H1_H1 ;  /* 0x30000051ffc27230 */ /* 0x000fc40000004100 */
[----:B------:R-:W-:Y:S01]  /*4b70*/  FMUL.FTZ R81, R87, R64 ;  /* 0x0000004057517220 */ /* 0x000fe20000410000 */
[C---:B------:R-:W-:Y:S01]  /*4b80*/  FFMA.FTZ R64, R138.reuse, R67, -R85 ;  /* 0x000000438a407223 */ /* 0x040fe20000010855 */
[----:B------:R-:W-:Y:S01]  /*4b90*/  HADD2.F32 R179, -RZ, R79.H0_H0 ;  /* 0x2000004fffb37230 */ /* 0x000fe20000004100 */
[----:B------:R-:W0:Y:S01]  /*4ba0*/  @P2 LDS.64 R84, [R84+0xea88] ;  /* 0x00ea880054542984 */ /* 0x000e220000000a00 */
[--C-:B------:R-:W-:Y:S02]  /*4bb0*/  HADD2.F32 R191, -RZ, R82.reuse.H0_H0 ;  /* 0x20000052ffbf7230 */ /* 0x100fe40000004100 */
[----:B------:R-:W-:Y:S01]  /*4bc0*/  FFMA.FTZ R196, R138, R70, R69 ;  /* 0x000000468ac47223 */ /* 0x000fe20000010045 */
[----:B------:R-:W-:Y:S02]  /*4bd0*/  HADD2.F32 R201, -RZ, R82.H1_H1 ;  /* 0x30000052ffc97230 */ /* 0x000fe40000004100 */
[----:B------:R-:W-:Y:S01]  /*4be0*/  FMUL.FTZ R82, R34, R179 ;  /* 0x000000b322527220 */ /* 0x000fe20000410000 */
[----:B------:R-:W-:-:S02]  /*4bf0*/  HADD2.F32 R200, -RZ, R83.H0_H0 ;  /* 0x20000053ffc87230 */ /* 0x000fc40000004100 */
[----:B------:R-:W-:Y:S01]  /*4c00*/  FFMA.FTZ R65, R138, R66, R65 ;  /* 0x000000428a417223 */ /* 0x000fe20000010041 */
[----:B------:R-:W-:Y:S02]  /*4c10*/  HADD2.F32 R190, -RZ, R83.H1_H1 ;  /* 0x30000053ffbe7230 */ /* 0x000fe40000004100 */
[----:B------:R-:W-:Y:S01]  /*4c20*/  FMUL.FTZ R82, R87, R82 ;  /* 0x0000005257527220 */ /* 0x000fe20000410000 */
[--C-:B------:R-:W-:Y:S02]  /*4c30*/  HADD2.F32 R83, -RZ, R86.reuse.H0_H0 ;  /* 0x20000056ff537230 */ /* 0x100fe40000004100 */
[----:B------:R-:W-:Y:S01]  /*4c40*/  FADD.FTZ R67, R81, R196 ;  /* 0x000000c451437221 */ /* 0x000fe20000010000 */
[----:B------:R-:W-:Y:S01]  /*4c50*/  HADD2.F32 R183, -RZ, R86.H1_H1 ;  /* 0x30000056ffb77230 */ /* 0x000fe20000004100 */
[----:B------:R-:W-:Y:S01]  /*4c60*/  LEA.HI R86, R116, R116, RZ, 0x1e ;  /* 0x0000007474567211 */ /* 0x000fe200078ff0ff */
[--C-:B------:R-:W-:Y:S02]  /*4c70*/  HADD2.F32 R199, -RZ, R80.reuse.H0_H0 ;  /* 0x20000050ffc77230 */ /* 0x100fe40000004100 */
[----:B------:R-:W-:Y:S01]  /*4c80*/  FADD.FTZ R66, R82, R203 ;  /* 0x000000cb52427221 */ /* 0x000fe20000010000 */
[----:B------:R-:W-:Y:S01]  /*4c90*/  HADD2.F32 R205, -RZ, R80.H1_H1 ;  /* 0x30000050ffcd7230 */ /* 0x000fe20000004100 */
[----:B------:R-:W-:Y:S01]  /*4ca0*/  LEA R86, R86, R113, 0x4 ;  /* 0x0000007156567211 */ /* 0x000fe200078e20ff */
[----:B------:R-:W-:-:S02]  /*4cb0*/  HADD2.F32 R77, -RZ, R88.H0_H0 ;  /* 0x20000058ff4d7230 */ /* 0x000fc40000004100 */
[----:B------:R-:W-:Y:S02]  /*4cc0*/  HADD2.F32 R79, -RZ, R88.H1_H1 ;  /* 0x30000058ff4f7230 */ /* 0x000fe40000004100 */
[--C-:B------:R-:W-:Y:S02]  /*4cd0*/  HADD2.F32 R72, -RZ, R89.reuse.H0_H0 ;  /* 0x20000059ff487230 */ /* 0x100fe40000004100 */
[----:B------:R-:W-:Y:S02]  /*4ce0*/  HADD2.F32 R184, -RZ, R89.H1_H1 ;  /* 0x30000059ffb87230 */ /* 0x000fe40000004100 */
[--C-:B------:R-:W-:Y:S02]  /*4cf0*/  HADD2.F32 R185, -RZ, R90.reuse.H0_H0 ;  /* 0x2000005affb97230 */ /* 0x100fe40000004100 */
[----:B------:R-:W-:Y:S02]  /*4d00*/  HADD2.F32 R75, -RZ, R90.H1_H1 ;  /* 0x3000005aff4b7230 */ /* 0x000fe40000004100 */
[----:B------:R-:W-:-:S02]  /*4d10*/  HADD2.F32 R70, -RZ, R91.H0_H0 ;  /* 0x2000005bff467230 */ /* 0x000fc40000004100 */
[----:B------:R-:W-:Y:S02]  /*4d20*/  HADD2.F32 R188, -RZ, R91.H1_H1 ;  /* 0x3000005bffbc7230 */ /* 0x000fe40000004100 */
[--C-:B-1----:R-:W-:Y:S02]  /*4d30*/  HADD2.F32 R189, -RZ, R92.reuse.H0_H0 ;  /* 0x2000005cffbd7230 */ /* 0x102fe40000004100 */
[----:B------:R-:W-:Y:S02]  /*4d40*/  HADD2.F32 R73, -RZ, R92.H1_H1 ;  /* 0x3000005cff497230 */ /* 0x000fe40000004100 */
[--C-:B------:R-:W-:Y:S02]  /*4d50*/  HADD2.F32 R68, -RZ, R93.reuse.H0_H0 ;  /* 0x2000005dff447230 */ /* 0x100fe40000004100 */
[----:B------:R-:W-:Y:S02]  /*4d60*/  HADD2.F32 R192, -RZ, R93.H1_H1 ;  /* 0x3000005dffc07230 */ /* 0x000fe40000004100 */
[----:B------:R-:W-:-:S02]  /*4d70*/  HADD2.F32 R193, -RZ, R94.H0_H0 ;  /* 0x2000005effc17230 */ /* 0x000fc40000004100 */
[----:B------:R-:W-:Y:S02]  /*4d80*/  HADD2.F32 R71, -RZ, R94.H1_H1 ;  /* 0x3000005eff477230 */ /* 0x000fe40000004100 */
[--C-:B------:R-:W-:Y:S02]  /*4d90*/  HADD2.F32 R195, -RZ, R95.reuse.H0_H0 ;  /* 0x2000005fffc37230 */ /* 0x100fe40000004100 */
[----:B------:R-:W-:Y:S01]  /*4da0*/  HADD2.F32 R69, -RZ, R95.H1_H1 ;  /* 0x3000005fff457230 */ /* 0x000fe20000004100 */
[----:B0-----:R-:W-:Y:S06]  /*4db0*/  @P2 BRA `(.L_x_5616) ;  /* 0x0000000000302947 */ /* 0x001fec0003800000 */
[----:B------:R-:W0:Y:S01]  /*4dc0*/  LDC R80, c[0x0][0x224] ;  /* 0x00008900ff507b82 */ /* 0x000e220000000800 */
[----:B------:R-:W-:Y:S02]  /*4dd0*/  MOV R85, RZ ;  /* 0x000000ff00557202 */ /* 0x000fe40000000f00 */
        /* <DEDUP_REMOVED lines=10> */
.L_x_5616:
[----:B------:R-:W-:Y:S05]  /*4e80*/  BSYNC B0 ;  /* 0x0000000000007941 */ /* 0x000fea0003800000 */
.L_x_5615:
[----:B------:R-:W-:Y:S01]  /*4e90*/  ISETP.GT.U32.AND P2, PT, R116, 0x1f, PT ;  /* 0x0000001f7400780c */ /* 0x000fe20003f44070 */
[----:B------:R2:W-:Y:S01]  /*4ea0*/  STS.128 [R86+0xc670], R64 ;  /* 0x00c6704056007388 */ /* 0x0005e20000000c00 */
[----:B------:R-:W-:Y:S01]  /*4eb0*/  FMUL.FTZ R206, R16, R199 ;  /* 0x000000c710ce7220 */ /* 0x000fe20000410000 */
[----:B------:R-:W-:Y:S01]  /*4ec0*/  FMUL.FTZ R203, R15, R194 ;  /* 0x000000c20fcb7220 */ /* 0x000fe20000410000 */
[----:B------:R-:W-:Y:S01]  /*4ed0*/  FMUL.FTZ R202, R14, R191 ;  /* 0x000000bf0eca7220 */ /* 0x000fe20000410000 */
[----:B------:R-:W-:Y:S01]  /*4ee0*/  FMUL.FTZ R199, R13, R190 ;  /* 0x000000be0dc77220 */ /* 0x000fe20000410000 */
[----:B------:R-:W-:Y:S01]  /*4ef0*/  FMUL.FTZ R198, R12, R187 ;  /* 0x000000bb0cc67220 */ /* 0x000fe20000410000 */
[----:B------:R-:W-:Y:S01]  /*4f00*/  FMUL.FTZ R89, R11, R186 ;  /* 0x000000ba0b597220 */ /* 0x000fe20000410000 */
[----:B------:R-:W-:Y:S01]  /*4f10*/  FMUL.FTZ R91, R10, R183 ;  /* 0x000000b70a5b7220 */ /* 0x000fe20000410000 */
[----:B0-----:R-:W-:Y:S01]  /*4f20*/  LOP3.LUT R80, R116, 0x1f, RZ, 0xc0, !PT ;  /* 0x0000001f74507812 */ /* 0x001fe200078ec0ff */
        /* <DEDUP_REMOVED lines=26> */
[----:B--2---:R-:W-:Y:S05]  /*50d0*/  @P2 BRA `(.L_x_5617) ;  /* 0x0000000800cc2947 */ /* 0x004fea0003800000 */
        /* <DEDUP_REMOVED lines=8> */
[-C--:B------:R-:W-:Y:S01]  /*5160*/  FFMA.FTZ R83, R74, R68.reuse, -R83 ;  /* 0x000000444a537223 */ /* 0x080fe20000010853 */
[----:B------:R-:W-:-:S03]  /*5170*/  FFMA.FTZ R240, R75, R68, R240 ;  /* 0x000000444bf07223 */ /* 0x000fc600000100f0 */
[----:B------:R-:W-:Y:S01]  /*5180*/  FADD.FTZ R83, R70, R83 ;  /* 0x0000005346537221 */ /* 0x000fe20000010000 */
[----:B------:R-:W-:-:S03]  /*5190*/  FADD.FTZ R240, R71, R240 ;  /* 0x000000f047f07221 */ /* 0x000fc60000010000 */
[C---:B--2---:R-:W-:Y:S01]  /*51a0*/  FMUL.FTZ R243, R65.reuse, R83 ;  /* 0x0000005341f37220 */ /* 0x044fe20000410000 */
        /* <DEDUP_REMOVED lines=9> */
[----:B---3--:R-:W-:Y:S01]  /*5240*/  FMUL.FTZ R247, R77, R245 ;  /* 0x000000f54df77220 */ /* 0x008fe20000410000 */
        /* <DEDUP_REMOVED lines=82> */
.L_x_5737:
        /* <DEDUP_REMOVED lines=8> */
[----:B------:R-:W-:-:S05]  /*57f0*/  FFMA.FTZ R78, R243, R248, -R78 ;  /* 0x000000f8f34e7223 */ /* 0x000fca000001084e */
[----:B------:R-:W-:Y:S01]  /*5800*/  @P3 FFMA.FTZ R243, R243, R246, -R77 ;  /* 0x000000f6f3f33223 */ /* 0x000fe2000001084d */
[----:B------:R-:W-:Y:S01]  /*5810*/  @P3 FADD.FTZ R245, R245, R78 ;  /* 0x0000004ef5f53221 */ /* 0x000fe20000010000 */
[----:B------:R-:W-:Y:S01]  /*5820*/  @P3 FADD.FTZ R244, R244, R239 ;  /* 0x000000eff4f43221 */ /* 0x000fe20000010000 */
[----:B------:R-:W-:Y:S01]  /*5830*/  FSEL R246, R83, R240, !P3 ;  /* 0x000000f053f67208 */ /* 0x000fe20005800000 */
[----:B------:R-:W-:Y:S06]  /*5840*/  BRA.DIV UR42, `(.L_x_5619) ;  /* 0x0000007e2aac7947 */ /* 0x000fec000b800000 */
.L_x_5740:
[----:B------:R-:W-:-:S03]  /*5850*/  UMOV UR42, 0xffffffff ;  /* 0xffffffff002a7882 */ /* 0x000fc60000000000 */
[----:B------:R-:W-:Y:S05]  /*5860*/  BRA.DIV UR42, `(.L_x_5620) ;  /* 0x0000007e2acc7947 */ /* 0x000fea000b800000 */
.L_x_5743:
[----:B------:R-:W-:-:S03]  /*5870*/  UMOV UR42, 0xffffffff ;  /* 0xffffffff002a7882 */ /* 0x000fc60000000000 */
[----:B------:R-:W-:Y:S05]  /*5880*/  BRA.DIV UR42, `(.L_x_5621) ;  /* 0x0000007e2aec7947 */ /* 0x000fea000b800000 */
.L_x_5746:
[----:B------:R-:W-:-:S03]  /*5890*/  UMOV UR42, 0xffffffff ;  /* 0xffffffff002a7882 */ /* 0x000fc60000000000 */
[----:B------:R-:W-:Y:S05]  /*58a0*/  BRA.DIV UR42, `(.L_x_5622) ;  /* 0x000000822a0c7947 */ /* 0x000fea000b800000 */
.L_x_5749:
[----:B------:R-:W-:-:S03]  /*58b0*/  UMOV UR42, 0xffffffff ;  /* 0xffffffff002a7882 */ /* 0x000fc60000000000 */
[----:B------:R-:W-:Y:S05]  /*58c0*/  BRA.DIV UR42, `(.L_x_5623) ;  /* 0x000000822a2c7947 */ /* 0x000fea000b800000 */
[----:B-----5:R0:W2:Y:S04]  /*58d0*/  SHFL.IDX PT, R76, R60, RZ, 0x1f ;  /* 0x00001fff3c4c7589 */ /* 0x0200a800000e0000 */
[----:B------:R0:W3:Y:S04]  /*58e0*/  SHFL.IDX PT, R77, R61, RZ, 0x1f ;  /* 0x00001fff3d4d7589 */ /* 0x0000e800000e0000 */
[----:B------:R0:W4:Y:S04]  /*58f0*/  SHFL.IDX PT, R78, R62, RZ, 0x1f ;  /* 0x00001fff3e4e7589 */ /* 0x00012800000e0000 */
[----:B------:R0:W0:Y:S04]  /*5900*/  SHFL.IDX PT, R79, R63, RZ, 0x1f ;  /* 0x00001fff3f4f7589 */ /* 0x00002800000e0000 */
[----:B------:R-:W0:Y:S04]  /*5910*/  SHFL.UP PT, R243, R243, 0x1, RZ ;  /* 0x04200000f3f37989 */ /* 0x000e2800000e00ff */
[----:B------:R-:W0:Y:S04]  /*5920*/  SHFL.UP PT, R246, R246, 0x1, RZ ;  /* 0x04200000f6f67989 */ /* 0x000e2800000e00ff */
[----:B------:R-:W0:Y:S04]  /*5930*/  SHFL.UP PT, R245, R245, 0x1, RZ ;  /* 0x04200000f5f57989 */ /* 0x000e2800000e00ff */
[----:B--23--:R-:W0:Y:S02]  /*5940*/  SHFL.UP PT, R244, R244, 0x1, RZ ;  /* 0x04200000f4f47989 */ /* 0x00ce2400000e00ff */
.L_x_5759:
[C---:B0---4-:R-:W-:Y:S01]  /*5950*/  FMUL.FTZ R62, R246.reuse, R78 ;  /* 0x0000004ef63e7220 */ /* 0x051fe20000410000 */
[----:B------:R-:W-:-:S03]  /*5960*/  FMUL.FTZ R60, R246, R79 ;  /* 0x0000004ff63c7220 */ /* 0x000fc60000410000 */
[C---:B------:R-:W-:Y:S01]  /*5970*/  FFMA.FTZ R61, R243.reuse, R79, R62 ;  /* 0x0000004ff33d7223 */ /* 0x040fe2000001003e */
[----:B------:R-:W-:-:S03]  /*5980*/  FFMA.FTZ R60, R243, R78, -R60 ;  /* 0x0000004ef33c7223 */ /* 0x000fc6000001083c */
        /* <DEDUP_REMOVED lines=8> */
[C---:B------:R-:W-:Y:S01]  /*5a10*/  FFMA.FTZ R61, R72.reuse, R78, -R61 ;  /* 0x0000004e483d7223 */ /* 0x040fe2000001083d */
[----:B------:R-:W-:-:S03]  /*5a20*/  FFMA.FTZ R60, R72, R79, R63 ;  /* 0x0000004f483c7223 */ /* 0x000fc6000001003f */
[----:B------:R-:W-:Y:S01]  /*5a30*/  FADD.FTZ R62, R74, R61 ;  /* 0x0000003d4a3e7221 */ /* 0x000fe20000010000 */
[----:B------:R-:W-:Y:S01]  /*5a40*/  FADD.FTZ R63, R75, R60 ;  /* 0x0000003c4b3f7221 */ /* 0x000fe20000010000 */
[C---:B------:R-:W-:Y:S01]  /*5a50*/  FMUL.FTZ R61, R73.reuse, R77 ;  /* 0x0000004d493d7220 */ /* 0x040fe20000410000 */
[-C--:B------:R-:W-:Y:S01]  /*5a60*/  FMUL.FTZ R74, R73, R76.reuse ;  /* 0x0000004c494a7220 */ /* 0x080fe20000410000 */
[----:B------:R0:W-:Y:S01]  /*5a70*/  STS.128 [R241+0xc670], R76 ;  /* 0x00c6704cf1007388 */ /* 0x0001e20000000c00 */
[C---:B------:R-:W-:Y:S01]  /*5a80*/  FMUL.FTZ R73, R69.reuse, R63 ;  /* 0x0000003f45497220 */ /* 0x040fe20000410000 */
[C---:B------:R-:W-:Y:S01]  /*5a90*/  FFMA.FTZ R60, R72.reuse, R76, -R61 ;  /* 0x0000004c483c7223 */ /* 0x040fe2000001083d */
        /* <DEDUP_REMOVED lines=23> */
.L_x_5617:
[----:B------:R-:W-:Y:S05]  /*5c10*/  WARPSYNC.ALL ;  /* 0x0000000000007948 */ /* 0x000fea0003800000 */
[----:B------:R-:W-:Y:S01]  /*5c20*/  BAR.SYNC.DEFER_BLOCKING 0x0 ;  /* 0x0000000000007b1d */ /* 0x000fe20000010000 */
[C---:B01---5:R-:W-:Y:S01]  /*5c30*/  FMUL.FTZ R63, R137.reuse, -R84 ;  /* 0x80000054893f7220 */ /* 0x063fe20000410000 */
[----:B------:R-:W-:Y:S01]  /*5c40*/  MOV R60, UR17 ;  /* 0x00000011003c7c02 */ /* 0x000fe20008000f00 */
[CC--:B------:R-:W-:Y:S01]  /*5c50*/  FMUL.FTZ R61, R137.reuse, R85.reuse ;  /* 0x00000055893d7220 */ /* 0x0c0fe20000410000 */
[C---:B------:R-:W-:Y:S01]  /*5c60*/  FMUL.FTZ R62, R138.reuse, R196 ;  /* 0x000000c48a3e7220 */ /* 0x040fe20000410000 */
[----:B------:R-:W-:Y:S01]  /*5c70*/  FFMA.FTZ R63, R138, -R85, R63 ;  /* 0x800000558a3f7223 */ /* 0x000fe2000001003f */
[----:B------:R-:W-:Y:S01]  /*5c80*/  ISETP.GE.OR P0, PT, R60, UR19, P0 ;  /* 0x000000133c007c0c */ /* 0x000fe20008706670 */
[C---:B------:R-:W-:Y:S01]  /*5c90*/  FFMA.FTZ R61, R138.reuse, R84, -R61 ;  /* 0x000000548a3d7223 */ /* 0x040fe2000001083d */
[C---:B------:R-:W-:Y:S01]  /*5ca0*/  FMUL.FTZ R60, R137.reuse, R196 ;  /* 0x000000c4893c7220 */ /* 0x040fe20000410000 */
[----:B------:R-:W-:Y:S01]  /*5cb0*/  FFMA.FTZ R65, -R137, R195, -R62 ;  /* 0x000000c389417223 */ /* 0x000fe2000001093e */
[C---:B------:R-:W-:Y:S01]  /*5cc0*/  FMUL.FTZ R67, R139.reuse, -R63 ;  /* 0x8000003f8b437220 */ /* 0x040fe20000410000 */
[----:B------:R-:W-:Y:S01]  /*5cd0*/  FMUL.FTZ R62, R139, -R61 ;  /* 0x8000003d8b3e7220 */ /* 0x000fe20000410000 */
[----:B------:R-:W-:Y:S01]  /*5ce0*/  FFMA.FTZ R60, R138, R195, -R60 ;  /* 0x000000c38a3c7223 */ /* 0x000fe2000001083c */
[----:B------:R-:W-:Y:S01]  /*5cf0*/  FADD.FTZ R65, -R194, R65 ;  /* 0x00000041c2417221 */ /* 0x000fe20000010100 */
[C---:B------:R-:W-:Y:S01]  /*5d00*/  FFMA.FTZ R67, R140.reuse, R61, -R67 ;  /* 0x0000003d8c437223 */ /* 0x040fe20000010843 */
[C---:B------:R-:W-:Y:S01]  /*5d10*/  FFMA.FTZ R62, R140.reuse, R63, R62 ;  /* 0x0000003f8c3e7223 */ /* 0x040fe2000001003e */
[----:B------:R-:W-:Y:S01]  /*5d20*/  FADD.FTZ R60, R193, R60 ;  /* 0x0000003cc13c7221 */ /* 0x000fe20000010000 */
[----:B------:R-:W-:Y:S01]  /*5d30*/  FMUL.FTZ R61, R139, -R65 ;  /* 0x800000418b3d7220 */ /* 0x000fe20000410000 */
[CC--:B------:R-:W-:Y:S01]  /*5d40*/  FMUL.FTZ R63, R141.reuse, -R67.reuse ;  /* 0x800000438d3f7220 */ /* 0x0c0fe20000410000 */
[----:B------:R-:W-:Y:S01]  /*5d50*/  FMUL.FTZ R68, R141, -R62 ;  /* 0x8000003e8d447220 */ /* 0x000fe20000410000 */
[-C--:B------:R-:W-:Y:S01]  /*5d60*/  FMUL.FTZ R66, R139, -R60.reuse ;  /* 0x8000003c8b427220 */ /* 0x080fe20000410000 */
[----:B------:R-:W-:Y:S01]  /*5d70*/  FFMA.FTZ R64, R140, R60, -R61 ;  /* 0x0000003c8c407223 */ /* 0x000fe2000001083d */
[C---:B------:R-:W-:Y:S01]  /*5d80*/  FFMA.FTZ R63, R142.reuse, R62, R63 ;  /* 0x0000003e8e3f7223 */ /* 0x040fe2000001003f */
[----:B------:R-:W-:Y:S01]  /*5d90*/  FFMA.FTZ R68, R142, R67, -R68 ;  /* 0x000000438e447223 */ /* 0x000fe20000010844 */
[----:B------:R-:W0:Y:S01]  /*5da0*/  LDS.64 R60, [R86+0xc678] ;  /* 0x00c67800563c7984 */ /* 0x000e220000000a00 */
        /* <DEDUP_REMOVED lines=8> */
[-C--:B------:R-:W-:Y:S01]  /*5e30*/  FMUL.FTZ R63, R141, -R65.reuse ;  /* 0x800000418d3f7220 */ /* 0x080fe20000410000 */
        /* <DEDUP_REMOVED lines=9> */
[----:B------:R-:W-:Y:S01]  /*5ed0*/  FMUL.FTZ R66, R147, -R69 ;  /* 0x8000004593427220 */ /* 0x000fe20000410000 */
[C---:B------:R-:W-:Y:S01]  /*5ee0*/  FMUL.FTZ R63, R143.reuse, -R67 ;  /* 0x800000438f3f7220 */ /* 0x040fe20000410000 */
[-C--:B------:R-:W-:Y:S01]  /*5ef0*/  FMUL.FTZ R62, R143, -R64.reuse ;  /* 0x800000408f3e7220 */ /* 0x080fe20000410000 */
        /* <DEDUP_REMOVED lines=18> */
[CC--:B0-----:R-:W-:Y:S01]  /*6020*/  FMUL.FTZ R63, R123.reuse, R61.reuse ;  /* 0x0000003d7b3f7220 */ /* 0x0c1fe20000410000 */
[-C--:B------:R-:W-:Y:S01]  /*6030*/  FMUL.FTZ R62, R123, R60.reuse ;  /* 0x0000003c7b3e7220 */ /* 0x080fe20000410000 */
[----:B------:R-:W-:Y:S01]  /*6040*/  FADD.FTZ R64, R185, R64 ;  /* 0x00000040b9407221 */ /* 0x000fe20000010000 */
[----:B------:R-:W-:Y:S01]  /*6050*/  FADD.FTZ R65, -R186, R65 ;  /* 0x00000041ba417221 */ /* 0x000fe20000010100 */
[C---:B------:R-:W-:Y:S01]  /*6060*/  FFMA.FTZ R63, R122.reuse, R60, -R63 ;  /* 0x0000003c7a3f7223 */ /* 0x040fe2000001083f */
[----:B------:R-:W-:Y:S01]  /*6070*/  FFMA.FTZ R62, R122, R61, R62 ;  /* 0x0000003d7a3e7223 */ /* 0x000fe2000001003e */
[C---:B------:R-:W-:Y:S01]  /*6080*/  FMUL.FTZ R66, R147.reuse, -R64 ;  /* 0x8000004093427220 */ /* 0x040fe20000410000 */
[-C--:B------:R-:W-:Y:S01]  /*6090*/  FMUL.FTZ R67, R147, -R65.reuse ;  /* 0x8000004193437220 */ /* 0x080fe20000410000 */
[----:B------:R-:W-:Y:S01]  /*60a0*/  FADD.FTZ R123, R210, R63 ;  /* 0x0000003fd27b7221 */ /* 0x000fe20000010000 */
[----:B------:R-:W-:Y:S01]  /*60b0*/  FADD.FTZ R209, R209, R62 ;  /* 0x0000003ed1d17221 */ /* 0x000fe20000010000 */
[----:B------:R-:W-:Y:S01]  /*60c0*/  FFMA.FTZ R65, R148, R65, R66 ;  /* 0x0000004194417223 */ /* 0x000fe20000010042 */
[CC--:B------:R-:W-:Y:S01]  /*60d0*/  FMUL.FTZ R66, R120.reuse, -R68.reuse ;  /* 0x8000004478427220 */ /* 0x0c0fe20000410000 */
[----:B------:R-:W-:Y:S01]  /*60e0*/  FMUL.FTZ R61, R120, -R69 ;  /* 0x80000045783d7220 */ /* 0x000fe20000410000 */
[C---:B------:R-:W-:Y:S01]  /*60f0*/  FMUL.FTZ R62, R134.reuse, R123 ;  /* 0x0000007b863e7220 */ /* 0x040fe20000410000 */
[----:B------:R-:W-:Y:S01]  /*6100*/  FMUL.FTZ R60, R134, R209 ;  /* 0x000000d1863c7220 */ /* 0x000fe20000410000 */
[C---:B------:R-:W-:Y:S01]  /*6110*/  FFMA.FTZ R66, R121.reuse, R69, R66 ;  /* 0x0000004579427223 */ /* 0x040fe20000010042 */
[----:B------:R-:W-:Y:S01]  /*6120*/  FFMA.FTZ R68, R121, R68, -R61 ;  /* 0x0000004479447223 */ /* 0x000fe2000001083d */
[C---:B------:R-:W-:Y:S01]  /*6130*/  FFMA.FTZ R62, R135.reuse, R209, R62 ;  /* 0x000000d1873e7223 */ /* 0x040fe2000001003e */
[----:B------:R-:W-:Y:S01]  /*6140*/  FFMA.FTZ R61, R135, R123, -R60 ;  /* 0x0000007b873d7223 */ /* 0x000fe2000001083c */
[C---:B------:R-:W-:Y:S01]  /*6150*/  FMUL.FTZ R60, R124.reuse, -R66 ;  /* 0x800000427c3c7220 */ /* 0x040fe20000410000 */
[----:B------:R-:W-:Y:S01]  /*6160*/  FMUL.FTZ R63, R124, -R68 ;  /* 0x800000447c3f7220 */ /* 0x000fe20000410000 */
[----:B------:R-:W-:Y:S01]  /*6170*/  FADD.FTZ R122, R207, R62 ;  /* 0x0000003ecf7a7221 */ /* 0x000fe20000010000 */
[----:B------:R-:W-:Y:S01]  /*6180*/  FADD.FTZ R208, R208, R61 ;  /* 0x0000003dd0d07221 */ /* 0x000fe20000010000 */
[----:B------:R-:W-:Y:S01]  /*6190*/  FFMA.FTZ R64, R148, R64, -R67 ;  /* 0x0000004094407223 */ /* 0x000fe20000010843 */
[----:B------:R-:W-:Y:S01]  /*61a0*/  FFMA.FTZ R68, R125, R68, -R60 ;  /* 0x000000447d447223 */ /* 0x000fe2000001083c */
[C---:B------:R-:W-:Y:S01]  /*61b0*/  FMUL.FTZ R60, R132.reuse, R122 ;  /* 0x0000007a843c7220 */ /* 0x040fe20000410000 */
[-C--:B------:R-:W-:Y:S01]  /*61c0*/  FMUL.FTZ R61, R132, R208.reuse ;  /* 0x000000d0843d7220 */ /* 0x080fe20000410000 */
[----:B------:R-:W-:Y:S01]  /*61d0*/  FADD.FTZ R65, -R184, R65 ;  /* 0x00000041b8417221 */ /* 0x000fe20000010100 */
[----:B------:R-:W-:Y:S01]  /*61e0*/  FADD.FTZ R64, R183, R64 ;  /* 0x00000040b7407221 */ /* 0x000fe20000010000 */
[C---:B------:R-:W-:Y:S01]  /*61f0*/  FFMA.FTZ R207, R133.reuse, R208, -R60 ;  /* 0x000000d085cf7223 */ /* 0x040fe2000001083c */
[----:B------:R-:W-:Y:S01]  /*6200*/  FFMA.FTZ R60, R133, R122, R61 ;  /* 0x0000007a853c7223 */ /* 0x000fe2000001003d */
[CC--:B------:R-:W-:Y:S01]  /*6210*/  FMUL.FTZ R61, R149.reuse, -R65.reuse ;  /* 0x80000041953d7220 */ /* 0x0c0fe20000410000 */
[----:B------:R-:W-:Y:S01]  /*6220*/  FMUL.FTZ R62, R149, -R64 ;  /* 0x80000040953e7220 */ /* 0x000fe20000410000 */
[----:B------:R-:W-:Y:S01]  /*6230*/  FADD.FTZ R207, R214, R207 ;  /* 0x000000cfd6cf7221 */ /* 0x000fe20000010000 */
[----:B------:R-:W-:Y:S01]  /*6240*/  FFMA.FTZ R66, R125, R66, R63 ;  /* 0x000000427d427223 */ /* 0x000fe2000001003f */
[----:B------:R-:W-:Y:S01]  /*6250*/  FADD.FTZ R213, R213, R60 ;  /* 0x0000003cd5d57221 */ /* 0x000fe20000010000 */
[C---:B------:R-:W-:Y:S01]  /*6260*/  FFMA.FTZ R63, R150.reuse, R64, -R61 ;  /* 0x00000040963f7223 */ /* 0x040fe2000001083d */
[----:B------:R-:W-:Y:S01]  /*6270*/  FFMA.FTZ R64, R150, R65, R62 ;  /* 0x0000004196407223 */ /* 0x000fe2000001003e */
[C---:B------:R-:W-:Y:S01]  /*6280*/  FMUL.FTZ R62, R130.reuse, R207 ;  /* 0x000000cf823e7220 */ /* 0x040fe20000410000 */
[-C--:B------:R-:W-:Y:S01]  /*6290*/  FMUL.FTZ R60, R130, R213.reuse ;  /* 0x000000d5823c7220 */ /* 0x080fe20000410000 */
[C---:B------:R-:W-:Y:S01]  /*62a0*/  FMUL.FTZ R70, R126.reuse, -R66 ;  /* 0x800000427e467220 */ /* 0x040fe20000410000 */
[----:B------:R-:W-:Y:S01]  /*62b0*/  FADD.FTZ R64, -R95, R64 ;  /* 0x000000405f407221 */ /* 0x000fe20000010100 */
[C---:B------:R-:W-:Y:S01]  /*62c0*/  FFMA.FTZ R62, R131.reuse, R213, R62 ;  /* 0x000000d5833e7223 */ /* 0x040fe2000001003e */
[----:B------:R-:W-:Y:S01]  /*62d0*/  FFMA.FTZ R61, R131, R207, -R60 ;  /* 0x000000cf833d7223 */ /* 0x000fe2000001083c */
[-C--:B------:R-:W-:Y:S01]  /*62e0*/  FMUL.FTZ R65, R126, -R68.reuse ;  /* 0x800000447e417220 */ /* 0x080fe20000410000 */
[----:B------:R-:W-:Y:S01]  /*62f0*/  FADD.FTZ R63, R94, R63 ;  /* 0x0000003f5e3f7221 */ /* 0x000fe20000010000 */
[----:B------:R-:W-:Y:S01]  /*6300*/  FADD.FTZ R210, R211, R62 ;  /* 0x0000003ed3d27221 */ /* 0x000fe20000010000 */
[----:B------:R-:W-:Y:S01]  /*6310*/  FADD.FTZ R212, R212, R61 ;  /* 0x0000003dd4d47221 */ /* 0x000fe20000010000 */
[C---:B------:R-:W-:Y:S01]  /*6320*/  FFMA.FTZ R70, R127.reuse, R68, -R70 ;  /* 0x000000447f467223 */ /* 0x040fe20000010846 */
[----:B------:R-:W-:Y:S01]  /*6330*/  FMUL.FTZ R62, R118, -R64 ;  /* 0x80000040763e7220 */ /* 0x000fe20000410000 */
[C---:B------:R-:W-:Y:S01]  /*6340*/  FMUL.FTZ R60, R128.reuse, R210 ;  /* 0x000000d2803c7220 */ /* 0x040fe20000410000 */
[----:B------:R-:W-:Y:S01]  /*6350*/  FMUL.FTZ R61, R128, R212 ;  /* 0x000000d4803d7220 */ /* 0x000fe20000410000 */
[----:B------:R-:W-:Y:S01]  /*6360*/  FFMA.FTZ R66, R127, R66, R65 ;  /* 0x000000427f427223 */ /* 0x000fe20000010041 */
[-C--:B------:R-:W-:Y:S01]  /*6370*/  FMUL.FTZ R65, R118, -R63.reuse ;  /* 0x8000003f76417220 */ /* 0x080fe20000410000 */
        /* <DEDUP_REMOVED lines=14> */
[C---:B------:R-:W-:Y:S01]  /*6460*/  FMUL.FTZ R60, R130.reuse, -R68 ;  /* 0x80000044823c7220 */ /* 0x040fe20000410000 */
[-C--:B------:R-:W-:Y:S01]  /*6470*/  FMUL.FTZ R65, R130, -R70.reuse ;  /* 0x8000004682417220 */ /* 0x080fe20000410000 */
[----:B------:R-:W-:Y:S01]  /*6480*/  FADD.FTZ R214, R217, R62 ;  /* 0x0000003ed9d67221 */ /* 0x000fe20000010000 */
[----:B------:R-:W-:Y:S01]  /*6490*/  FADD.FTZ R220, R220, R61 ;  /* 0x0000003ddcdc7221 */ /* 0x000fe20000010000 */
[----:B------:R-:W-:Y:S01]  /*64a0*/  FFMA.FTZ R70, R131, R70, -R60 ;  /* 0x0000004683467223 */ /* 0x000fe2000001083c */
[----:B------:R-:W-:Y:S01]  /*64b0*/  FADD.FTZ R64, -R93, R64 ;  /* 0x000000405d407221 */ /* 0x000fe20000010100 */
[C---:B------:R-:W-:Y:S01]  /*64c0*/  FMUL.FTZ R60, R124.reuse, R214 ;  /* 0x000000d67c3c7220 */ /* 0x040fe20000410000 */
[----:B------:R-:W-:Y:S01]  /*64d0*/  FMUL.FTZ R61, R124, R220 ;  /* 0x000000dc7c3d7220 */ /* 0x000fe20000410000 */
        /* <DEDUP_REMOVED lines=8> */
[----:B------:R-:W-:Y:S01]  /*6560*/  FFMA.FTZ R66, R121, R64, R61 ;  /* 0x0000004079427223 */ /* 0x000fe2000001003d */
[----:B------:R-:W-:Y:S01]  /*6570*/  FADD.FTZ R63, R90, R63 ;  /* 0x0000003f5a3f7221 */ /* 0x000fe20000010000 */
[C---:B------:R-:W-:Y:S01]  /*6580*/  FMUL.FTZ R62, R120.reuse, R217 ;  /* 0x000000d9783e7220 */ /* 0x040fe20000410000 */
[----:B------:R-:W-:Y:S01]  /*6590*/  FMUL.FTZ R60, R120, R225 ;  /* 0x000000e1783c7220 */ /* 0x000fe20000410000 */
[----:B------:R-:W-:Y:S01]  /*65a0*/  FADD.FTZ R66, -R91, R66 ;  /* 0x000000425b427221 */ /* 0x000fe20000010100 */
[----:B------:R-:W-:Y:S01]  /*65b0*/  FMUL.FTZ R67, R124, -R63 ;  /* 0x8000003f7c437220 */ /* 0x000fe20000410000 */
[C---:B------:R-:W-:Y:S01]  /*65c0*/  FFMA.FTZ R62, R121.reuse, R225, R62 ;  /* 0x000000e1793e7223 */ /* 0x040fe2000001003e */
[----:B------:R-:W-:Y:S01]  /*65d0*/  FFMA.FTZ R61, R121, R217, -R60 ;  /* 0x000000d9793d7223 */ /* 0x000fe2000001083c */
[----:B------:R-:W-:Y:S01]  /*65e0*/  FFMA.FTZ R65, R131, R68, R65 ;  /* 0x0000004483417223 */ /* 0x000fe20000010041 */
        /* <DEDUP_REMOVED lines=8> */
[----:B------:R-:W-:Y:S01]  /*6670*/  FADD.FTZ R66, -R89, R66 ;  /* 0x0000004259427221 */ /* 0x000fe20000010100 */
[C---:B------:R-:W-:Y:S01]  /*6680*/  FFMA.FTZ R223, R119.reuse, R224, -R60 ;  /* 0x000000e077df7223 */ /* 0x040fe2000001083c */
[----:B------:R-:W-:Y:S01]  /*6690*/  FFMA.FTZ R60, R119, R216, R61 ;  /* 0x000000d8773c7223 */ /* 0x000fe2000001003d */
[----:B------:R-:W-:Y:S01]  /*66a0*/  FADD.FTZ R63, R88, R63 ;  /* 0x0000003f583f7221 */ /* 0x000fe20000010000 */
[-C--:B------:R-:W-:Y:S01]  /*66b0*/  FMUL.FTZ R62, R126, -R66.reuse ;  /* 0x800000427e3e7220 */ /* 0x080fe20000410000 */
[----:B------:R-:W-:Y:S01]  /*66c0*/  FADD.FTZ R223, R228, R223 ;  /* 0x000000dfe4df7221 */ /* 0x000fe20000010000 */
[----:B------:R-:W-:Y:S01]  /*66d0*/  FADD.FTZ R227, R227, R60 ;  /* 0x0000003ce3e37221 */ /* 0x000fe20000010000 */
[-C--:B------:R-:W-:Y:S01]  /*66e0*/  FMUL.FTZ R64, R132, -R65.reuse ;  /* 0x8000004184407220 */ /* 0x080fe20000410000 */
[----:B------:R-:W-:Y:S01]  /*66f0*/  FFMA.FTZ R65, R133, R65, R68 ;  /* 0x0000004185417223 */ /* 0x000fe20000010044 */
[C---:B------:R-:W-:Y:S01]  /*6700*/  FMUL.FTZ R61, R149.reuse, R223 ;  /* 0x000000df953d7220 */ /* 0x040fe20000410000 */
[----:B------:R-:W-:Y:S01]  /*6710*/  FMUL.FTZ R60, R149, R227 ;  /* 0x000000e3953c7220 */ /* 0x000fe20000410000 */
        /* <DEDUP_REMOVED lines=9> */
[C---:B------:R-:W-:Y:S01]  /*67b0*/  FMUL.FTZ R67, R128.reuse, -R62 ;  /* 0x8000003e80437220 */ /* 0x040fe20000410000 */
[C---:B------:R-:W-:Y:S01]  /*67c0*/  FMUL.FTZ R61, R147.reuse, R226 ;  /* 0x000000e2933d7220 */ /* 0x040fe20000410000 */
[----:B------:R-:W-:Y:S01]  /*67d0*/  FMUL.FTZ R63, R147, R232 ;  /* 0x000000e8933f7220 */ /* 0x000fe20000410000 */
[-C--:B------:R-:W-:Y:S01]  /*67e0*/  FMUL.FTZ R66, R128, -R68.reuse ;  /* 0x8000004480427220 */ /* 0x080fe20000410000 */
[C---:B------:R-:W-:Y:S01]  /*67f0*/  FFMA.FTZ R68, R129.reuse, R68, R67 ;  /* 0x0000004481447223 */ /* 0x040fe20000010043 */
[C---:B------:R-:W-:Y:S01]  /*6800*/  FFMA.FTZ R61, R148.reuse, R232, -R61 ;  /* 0x000000e8943d7223 */ /* 0x040fe2000001083d */
[----:B------:R-:W-:Y:S01]  /*6810*/  FFMA.FTZ R60, R148, R226, R63 ;  /* 0x000000e2943c7223 */ /* 0x000fe2000001003f */
        /* <DEDUP_REMOVED lines=26> */
[----:B------:R-:W-:Y:S01]  /*69c0*/  FFMA.FTZ R64, R133, R70, -R64 ;  /* 0x0000004685407223 */ /* 0x000fe20000010840 */
[----:B------:R-:W-:Y:S01]  /*69d0*/  FADD.FTZ R235, R238, R61 ;  /* 0x0000003deeeb7221 */ /* 0x000fe20000010000 */
[----:B------:R-:W-:Y:S01]  /*69e0*/  FADD.FTZ R66, R204, R63 ;  /* 0x0000003fcc427221 */ /* 0x000fe20000010000 */
[C---:B------:R-:W-:Y:S01]  /*69f0*/  FMUL.FTZ R70, R134.reuse, -R68 ;  /* 0x8000004486467220 */ /* 0x040fe20000410000 */
[----:B------:R-:W-:Y:S01]  /*6a00*/  FADD.FTZ R237, R237, R60 ;  /* 0x0000003ceded7221 */ /* 0x000fe20000010000 */
[----:B------:R-:W-:Y:S01]  /*6a10*/  HFMA2.MMA R61, -RZ, RZ, 0, 0 ;  /* 0x00000000ff3d7435 */ /* 0x000fe200000001ff */
[CC--:B------:R-:W-:Y:S01]  /*6a20*/  FMUL.FTZ R69, R134.reuse, -R66.reuse ;  /* 0x8000004286457220 */ /* 0x0c0fe20000410000 */
[----:B------:R-:W-:Y:S01]  /*6a30*/  FFMA.FTZ R71, R135, R66, -R70 ;  /* 0x0000004287477223 */ /* 0x000fe20000010846 */
[C---:B------:R-:W-:Y:S01]  /*6a40*/  FMUL.FTZ R67, R141.reuse, R237 ;  /* 0x000000ed8d437220 */ /* 0x040fe20000410000 */
[----:B------:R-:W-:Y:S01]  /*6a50*/  FMUL.FTZ R66, R141, R235 ;  /* 0x000000eb8d427220 */ /* 0x000fe20000410000 */
[C---:B------:R-:W-:Y:S01]  /*6a60*/  FFMA.FTZ R70, R135.reuse, R68, R69 ;  /* 0x0000004487467223 */ /* 0x040fe20000010045 */
[----:B------:R-:W-:Y:S01]  /*6a70*/  FMUL.FTZ R69, R134, -R65 ;  /* 0x8000004186457220 */ /* 0x000fe20000410000 */
[C---:B------:R-:W-:Y:S01]  /*6a80*/  FFMA.FTZ R67, R142.reuse, R235, -R67 ;  /* 0x000000eb8e437223 */ /* 0x040fe20000010843 */
[----:B------:R-:W-:Y:S01]  /*6a90*/  FFMA.FTZ R66, R142, R237, R66 ;  /* 0x000000ed8e427223 */ /* 0x000fe20000010042 */
[-C--:B------:R-:W-:Y:S01]  /*6aa0*/  FMUL.FTZ R68, R134, -R64.reuse ;  /* 0x8000004086447220 */ /* 0x080fe20000410000 */
[----:B------:R-:W-:Y:S01]  /*6ab0*/  FFMA.FTZ R64, R135, R64, -R69 ;  /* 0x0000004087407223 */ /* 0x000fe20000010845 */
[----:B------:R-:W-:Y:S01]  /*6ac0*/  FADD.FTZ R230, R230, R67 ;  /* 0x00000043e6e67221 */ /* 0x000fe20000010000 */
[----:B------:R-:W-:Y:S01]  /*6ad0*/  FADD.FTZ R238, R229, R66 ;  /* 0x00000042e5ee7221 */ /* 0x000fe20000010000 */
[----:B------:R-:W-:Y:S01]  /*6ae0*/  FADD.FTZ R66, R206, R71 ;  /* 0x00000047ce427221 */ /* 0x000fe20000010000 */
[----:B------:R-:W-:Y:S01]  /*6af0*/  FFMA.FTZ R65, R135, R65, R68 ;  /* 0x0000004187417223 */ /* 0x000fe20000010044 */
[C---:B------:R-:W-:Y:S01]  /*6b00*/  FMUL.FTZ R71, R139.reuse, R230 ;  /* 0x000000e68b477220 */ /* 0x040fe20000410000 */
[----:B------:R-:W-:Y:S01]  /*6b10*/  FMUL.FTZ R69, R139, R238 ;  /* 0x000000ee8b457220 */ /* 0x000fe20000410000 */
[----:B------:R-:W-:-:S02]  /*6b20*/  MOV R234, UR7 ;  /* 0x0000000700ea7c02 */ /* 0x000fc40008000f00 */
[----:B------:R-:W-:Y:S01]  /*6b30*/  CS2R R62, SRZ ;  /* 0x00000000003e7805 */ /* 0x000fe2000001ff00 */
[C---:B------:R-:W-:Y:S01]  /*6b40*/  FFMA.FTZ R68, R140.reuse, R238, R71 ;  /* 0x000000ee8c447223 */ /* 0x040fe20000010047 */
[----:B------:R-:W-:Y:S01]  /*6b50*/  FFMA.FTZ R69, R140, R230, -R69 ;  /* 0x000000e68c457223 */ /* 0x000fe20000010845 */
[----:B------:R-:W-:Y:S01]  /*6b60*/  MOV R60, 0x3f800000 ;  /* 0x3f800000003c7802 */ /* 0x000fe20000000f00 */
[----:B------:R-:W-:Y:S01]  /*6b70*/  FADD.FTZ R67, -R205, R70 ;  /* 0x00000046cd437221 */ /* 0x000fe20000010100 */
[----:B------:R-:W-:Y:S01]  /*6b80*/  FADD.FTZ R221, R221, R68 ;  /* 0x00000044dddd7221 */ /* 0x000fe20000010000 */
[----:B------:R-:W-:Y:S01]  /*6b90*/  FADD.FTZ R229, R222, R69 ;  /* 0x00000045dee57221 */ /* 0x000fe20000010000 */
[----:B------:R-:W-:Y:S02]  /*6ba0*/  LEA R234, R234, R113, 0x4 ;  /* 0x00000071eaea7211 */ /* 0x000fe400078e20ff */
[C---:B------:R-:W-:Y:S01]  /*6bb0*/  FMUL.FTZ R69, R137.reuse, R221 ;  /* 0x000000dd89457220 */ /* 0x040fe20000410000 */
[----:B------:R-:W-:-:S02]  /*6bc0*/  FMUL.FTZ R68, R137, R229 ;  /* 0x000000e589447220 */ /* 0x000fc40000410000 */
[----:B------:R0:W1:Y:S01]  /*6bd0*/  @!P0 LDS.128 R60, [R234+0xee80] ;  /* 0x00ee8000ea3c8984 */ /* 0x0000620000000c00 */
[C---:B------:R-:W-:Y:S01]  /*6be0*/  FFMA.FTZ R69, R138.reuse, R229, -R69 ;  /* 0x000000e58a457223 */ /* 0x040fe20000010845 */
[----:B------:R-:W-:Y:S02]  /*6bf0*/  FFMA.FTZ R68, R138, R221, R68 ;  /* 0x000000dd8a447223 */ /* 0x000fe40000010044 */
[----:B------:R0:W-:Y:S01]  /*6c00*/  STS.128 [R86+0xd080], R64 ;  /* 0x00d0804056007388 */ /* 0x0001e20000000c00 */
        /* <DEDUP_REMOVED lines=13> */
[C---:B------:R-:W-:Y:S01]  /*6ce0*/  FFMA.FTZ R81, R64.reuse, R68, -R81 ;  /* 0x0000004440517223 */ /* 0x040fe20000010851 */
[----:B------:R-:W-:-:S03]  /*6cf0*/  FFMA.FTZ R83, R64, R69, R83 ;  /* 0x0000004540537223 */ /* 0x000fc60000010053 */
[C---:B--2---:R-:W-:Y:S01]  /*6d00*/  FMUL.FTZ R82, R73.reuse, R81 ;  /* 0x0000005149527220 */ /* 0x044fe20000410000 */
[----:B------:R-:W-:-:S03]  /*6d10*/  FMUL.FTZ R239, R73, R83 ;  /* 0x0000005349ef7220 */ /* 0x000fc60000410000 */
[C---:B------:R-:W-:Y:S01]  /*6d20*/  FFMA.FTZ R249, R72.reuse, R83, R82 ;  /* 0x0000005348f97223 */ /* 0x040fe20000010052 */
[----:B------:R-:W-:Y:S01]  /*6d30*/  FFMA.FTZ R81, R72, R81, -R239 ;  /* 0x0000005148517223 */ /* 0x000fe200000108ef */
[C---:B------:R-:W-:Y:S01]  /*6d40*/  FMUL.FTZ R83, R65.reuse, R71 ;  /* 0x0000004741537220 */ /* 0x040fe20000410000 */
[-C--:B------:R-:W-:Y:S02]  /*6d50*/  FMUL.FTZ R239, R65, R70.reuse ;  /* 0x0000004641ef7220 */ /* 0x080fe40000410000 */
[----:B---3--:R-:W-:Y:S01]  /*6d60*/  FMUL.FTZ R240, R77, R81 ;  /* 0x000000514df07220 */ /* 0x008fe20000410000 */
        /* <DEDUP_REMOVED lines=21> */
[----:B------:R-:W-:-:S03]  /*6ec0*/  MOV R78, R81 ;  /* 0x00000051004e7202 */ /* 0x000fc60000000f00 */
[----:B------:R0:W3:Y:S04]  /*6ed0*/  SHFL.DOWN PT, R239, R249, 0x1, 0x1f ;  /* 0x08201f00f9ef7f89 */ /* 0x0000e800000e0000 */
[----:B------:R0:W4:Y:S04]  /*6ee0*/  SHFL.DOWN PT, R240, R77, 0x1, 0x1f ;  /* 0x08201f004df07f89 */ /* 0x00012800000e0000 */
[----:B------:R0:W0:Y:S02]  /*6ef0*/  SHFL.DOWN PT, R83, R76, 0x1, 0x1f ;  /* 0x08201f004c537f89 */ /* 0x00002400000e0000 */
.L_x_5764:
        /* <DEDUP_REMOVED lines=13> */
.L_x_5627:
[----:B------:R-:W-:Y:S05]  /*6fd0*/  BSYNC B0 ;  /* 0x0000000000007941 */ /* 0x000fea0003800000 */
.L_x_5626:
[----:B------:R-:W-:Y:S01]  /*6fe0*/  UMOV UR42, 0xffffffff ;  /* 0xffffffff002a7882 */ /* 0x000fe20000000000 */
[----:B------:R-:W-:Y:S02]  /*6ff0*/  ISETP.GT.U32.AND P0, PT, R80, 0x1d, PT ;  /* 0x0000001d5000780c */ /* 0x000fe40003f04070 */
[----:B------:R-:W-:Y:S11]  /*7000*/  BRA.DIV UR42, `(.L_x_5628) ;  /* 0x0000006e2a847947 */ /* 0x000ff6000b800000 */
[----:B--2---:R2:W1:Y:S04]  /*7010*/  SHFL.DOWN PT, R82, R78, 0x2, 0x1f ;  /* 0x08401f004e527f89 */ /* 0x00446800000e0000 */
[----:B0-----:R2:W0:Y:S04]  /*7020*/  SHFL.DOWN PT, R81, R249, 0x2, 0x1f ;  /* 0x08401f00f9517f89 */ /* 0x00142800000e0000 */
[----:B---3--:R2:W3:Y:S04]  /*7030*/  SHFL.DOWN PT, R239, R77, 0x2, 0x1f ;  /* 0x08401f004def7f89 */ /* 0x0084e800000e0000 */
[----:B------:R2:W0:Y:S02]  /*7040*/  SHFL.DOWN PT, R83, R76, 0x2, 0x1f ;  /* 0x08401f004c537f89 */ /* 0x00042400000e0000 */
.L_x_5770:
[----:B------:R-:W-:Y:S04]  /*7050*/  BSSY B0, `(.L_x_5629) ;  /* 0x000000d000007945 */ /* 0x000fe80003800000 */
[----:B------:R-:W-:Y:S05]  /*7060*/  @P0 BRA `(.L_x_5630) ;  /* 0x00000000002c0947 */ /* 0x000fea0003800000 */
[C---:B0-----:R-:W-:Y:S01]  /*7070*/  FMUL.FTZ R79, R249.reuse, R83 ;  /* 0x00000053f94f7220 */ /* 0x041fe20000410000 */
[----:B---34-:R-:W-:-:S03]  /*7080*/  FMUL.FTZ R240, R249, R239 ;  /* 0x000000eff9f07220 */ /* 0x018fc60000410000 */
[C---:B------:R-:W-:Y:S01]  /*7090*/  FFMA.FTZ R242, R78.reuse, R239, -R79 ;  /* 0x000000ef4ef27223 */ /* 0x040fe2000001084f */
[C---:B------:R-:W-:Y:S01]  /*70a0*/  FMUL.FTZ R79, R249.reuse, R81 ;  /* 0x00000051f94f7220 */ /* 0x040fe20000410000 */
[C---:B------:R-:W-:Y:S01]  /*70b0*/  FFMA.FTZ R83, R78.reuse, R83, R240 ;  /* 0x000000534e537223 */ /* 0x040fe200000100f0 */
[-C--:B-1----:R-:W-:Y:S01]  /*70c0*/  FMUL.FTZ R240, R249, R82.reuse ;  /* 0x00000052f9f07220 */ /* 0x082fe20000410000 */
[----:B--2---:R-:W-:Y:S01]  /*70d0*/  FADD.FTZ R77, R77, R242 ;  /* 0x000000f24d4d7221 */ /* 0x004fe20000010000 */
[----:B------:R-:W-:Y:S01]  /*70e0*/  FFMA.FTZ R79, R78, R82, -R79 ;  /* 0x000000524e4f7223 */ /* 0x000fe2000001084f */
[----:B------:R-:W-:Y:S01]  /*70f0*/  FADD.FTZ R76, R76, R83 ;  /* 0x000000534c4c7221 */ /* 0x000fe20000010000 */
[----:B------:R-:W-:-:S03]  /*7100*/  FFMA.FTZ R249, R78, R81, R240 ;  /* 0x000000514ef97223 */ /* 0x000fc600000100f0 */
[----:B------:R-:W-:-:S07]  /*7110*/  MOV R78, R79 ;  /* 0x0000004f004e7202 */ /* 0x000fce0000000f00 */
.L_x_5630:
[----:B------:R-:W-:Y:S05]  /*7120*/  BSYNC B0 ;  /* 0x0000000000007941 */ /* 0x000fea0003800000 */
.L_x_5629:
[----:B------:R-:W-:Y:S01]  /*7130*/  UMOV UR42, 0xffffffff ;  /* 0xffffffff002a7882 */ /* 0x000fe20000000000 */
[----:B------:R-:W-:Y:S02]  /*7140*/  ISETP.GT.U32.AND P0, PT, R80, 0x1b, PT ;  /* 0x0000001b5000780c */ /* 0x000fe40003f04070 */
[----:B------:R-:W-:Y:S11]  /*7150*/  BRA.DIV UR42, `(.L_x_5631) ;  /* 0x0000006e2aa07947 */ /* 0x000ff6000b800000 */
[----:B-1----:R1:W1:Y:S04]  /*7160*/  SHFL.DOWN PT, R82, R78, 0x4, 0x1f ;  /* 0x08801f004e527f89 */ /* 0x00226800000e0000 */
[----:B0-----:R0:W0:Y:S04]  /*7170*/  SHFL.DOWN PT, R81, R249, 0x4, 0x1f ;  /* 0x08801f00f9517f89 */ /* 0x00102800000e0000 */
[----:B---3--:R3:W0:Y:S04]  /*7180*/  SHFL.DOWN PT, R239, R77, 0x4, 0x1f ;  /* 0x08801f004def7f89 */ /* 0x00862800000e0000 */
[----:B------:R3:W0:Y:S02]  /*7190*/  SHFL.DOWN PT, R83, R76, 0x4, 0x1f ;  /* 0x08801f004c537f89 */ /* 0x00062400000e0000 */
.L_x_5776:
[----:B------:R-:W-:Y:S04]  /*71a0*/  BSSY B0, `(.L_x_5632) ;  /* 0x000000d000007945 */ /* 0x000fe80003800000 */
[----:B------:R-:W-:Y:S05]  /*71b0*/  @P0 BRA `(.L_x_5633) ;  /* 0x00000000002c0947 */ /* 0x000fea0003800000 */
[C---:B0-----:R-:W-:Y:S01]  /*71c0*/  FMUL.FTZ R79, R249.reuse, R83 ;  /* 0x00000053f94f7220 */ /* 0x041fe20000410000 */
[----:B----4-:R-:W-:-:S03]  /*71d0*/  FMUL.FTZ R240, R249, R239 ;  /* 0x000000eff9f07220 */ /* 0x010fc60000410000 */
[C---:B------:R-:W-:Y:S01]  /*71e0*/  FFMA.FTZ R242, R78.reuse, R239, -R79 ;  /* 0x000000ef4ef27223 */ /* 0x040fe2000001084f */
[C---:B------:R-:W-:Y:S01]  /*71f0*/  FMUL.FTZ R79, R249.reuse, R81 ;  /* 0x00000051f94f7220 */ /* 0x040fe20000410000 */
[C---:B------:R-:W-:Y:S01]  /*7200*/  FFMA.FTZ R83, R78.reuse, R83, R240 ;  /* 0x000000534e537223 */ /* 0x040fe200000100f0 */
[-C--:B-1----:R-:W-:Y:S01]  /*7210*/  FMUL.FTZ R240, R249, R82.reuse ;  /* 0x00000052f9f07220 */ /* 0x082fe20000410000 */
[----:B--23--:R-:W-:Y:S01]  /*7220*/  FADD.FTZ R77, R77, R242 ;  /* 0x000000f24d4d7221 */ /* 0x00cfe20000010000 */
[----:B------:R-:W-:Y:S01]  /*7230*/  FFMA.FTZ R79, R78, R82, -R79 ;  /* 0x000000524e4f7223 */ /* 0x000fe2000001084f */
[----:B------:R-:W-:Y:S01]  /*7240*/  FADD.FTZ R76, R76, R83 ;  /* 0x000000534c4c7221 */ /* 0x000fe20000010000 */
[----:B------:R-:W-:-:S03]  /*7250*/  FFMA.FTZ R249, R78, R81, R240 ;  /* 0x000000514ef97223 */ /* 0x000fc600000100f0 */
[----:B------:R-:W-:-:S07]  /*7260*/  MOV R78, R79 ;  /* 0x0000004f004e7202 */ /* 0x000fce0000000f00 */
.L_x_5633:
[----:B------:R-:W-:Y:S05]  /*7270*/  BSYNC B0 ;  /* 0x0000000000007941 */ /* 0x000fea0003800000 */
.L_x_5632:
[----:B------:R-:W-:Y:S01]  /*7280*/  UMOV UR42, 0xffffffff ;  /* 0xffffffff002a7882 */ /* 0x000fe20000000000 */
[----:B------:R-:W-:Y:S02]  /*7290*/  ISETP.GT.U32.AND P0, PT, R80, 0x17, PT ;  /* 0x000000175000780c */ /* 0x000fe40003f04070 */
[----:B------:R-:W-:Y:S11]  /*72a0*/  BRA.DIV UR42, `(.L_x_5634) ;  /* 0x0000006e2abc7947 */ /* 0x000ff6000b800000 */
[----:B-1----:R1:W1:Y:S04]  /*72b0*/  SHFL.DOWN PT, R82, R78, 0x8, 0x1f ;  /* 0x09001f004e527f89 */ /* 0x00226800000e0000 */
[----:B0-----:R0:W0:Y:S04]  /*72c0*/  SHFL.DOWN PT, R81, R249, 0x8, 0x1f ;  /* 0x09001f00f9517f89 */ /* 0x00102800000e0000 */
[----:B------:R0:W0:Y:S04]  /*72d0*/  SHFL.DOWN PT, R239, R77, 0x8, 0x1f ;  /* 0x09001f004def7f89 */ /* 0x00002800000e0000 */
[----:B------:R0:W0:Y:S02]  /*72e0*/  SHFL.DOWN PT, R83, R76, 0x8, 0x1f ;  /* 0x09001f004c537f89 */ /* 0x00002400000e0000 */
.L_x_5782:
        /* <DEDUP_REMOVED lines=13> */
.L_x_5636:
[----:B------:R-:W-:Y:S05]  /*73c0*/  BSYNC B0 ;  /* 0x0000000000007941 */ /* 0x000fea0003800000 */
.L_x_5635:
[----:B------:R-:W-:Y:S01]  /*73d0*/  UMOV UR42, 0xffffffff ;  /* 0xffffffff002a7882 */ /* 0x000fe20000000000 */
[----:B------:R-:W-:Y:S02]  /*73e0*/  ISETP.GT.U32.AND P0, PT, R80, 0xf, PT ;  /* 0x0000000f5000780c */ /* 0x000fe40003f04070 */
[----:B------:R-:W-:Y:S11]  /*73f0*/  BRA.DIV UR42, `(.L_x_5637) ;  /* 0x0000006e2ad87947 */ /* 0x000ff6000b800000 */
[----:B------:R1:W2:Y:S04]  /*7400*/  SHFL.DOWN PT, R80, R78, 0x10, 0x1f ;  /* 0x0a001f004e507f89 */ /* 0x0002a800000e0000 */
[----:B0-----:R0:W0:Y:S04]  /*7410*/  SHFL.DOWN PT, R81, R249, 0x10, 0x1f ;  /* 0x0a001f00f9517f89 */ /* 0x00102800000e0000 */
[----:B-1----:R1:W0:Y:S04]  /*7420*/  SHFL.DOWN PT, R82, R77, 0x10, 0x1f ;  /* 0x0a001f004d527f89 */ /* 0x00222800000e0000 */
[----:B------:R1:W0:Y:S02]  /*7430*/  SHFL.DOWN PT, R83, R76, 0x10, 0x1f ;  /* 0x0a001f004c537f89 */ /* 0x00022400000e0000 */
.L_x_5788:
[----:B------:R-:W-:Y:S04]  /*7440*/  BSSY B0, `(.L_x_5638) ;  /* 0x000000d000007945 */ /* 0x000fe80003800000 */
[----:B------:R-:W-:Y:S05]  /*7450*/  @P0 BRA `(.L_x_5639) ;  /* 0x00000000002c0947 */ /* 0x000fea0003800000 */
[C---:B0-----:R-:W-:Y:S01]  /*7460*/  FMUL.FTZ R79, R249.reuse, R83 ;  /* 0x00000053f94f7220 */ /* 0x041fe20000410000 */
[----:B------:R-:W-:-:S03]  /*7470*/  FMUL.FTZ R242, R249, R82 ;  /* 0x00000052f9f27220 */ /* 0x000fc60000410000 */
[C---:B----4-:R-:W-:Y:S01]  /*7480*/  FFMA.FTZ R240, R78.reuse, R82, -R79 ;  /* 0x000000524ef07223 */ /* 0x050fe2000001084f */
[C---:B------:R-:W-:Y:S01]  /*7490*/  FMUL.FTZ R79, R249.reuse, R81 ;  /* 0x00000051f94f7220 */ /* 0x040fe20000410000 */
[-C--:B--2---:R-:W-:Y:S01]  /*74a0*/  FMUL.FTZ R82, R249, R80.reuse ;  /* 0x00000050f9527220 */ /* 0x084fe20000410000 */
[C---:B------:R-:W-:Y:S01]  /*74b0*/  FFMA.FTZ R83, R78.reuse, R83, R242 ;  /* 0x000000534e537223 */ /* 0x040fe200000100f2 */
[----:B-1-3--:R-:W-:Y:S01]  /*74c0*/  FADD.FTZ R77, R77, R240 ;  /* 0x000000f04d4d7221 */ /* 0x00afe20000010000 */
[C---:B------:R-:W-:Y:S01]  /*74d0*/  FFMA.FTZ R79, R78.reuse, R80, -R79 ;  /* 0x000000504e4f7223 */ /* 0x040fe2000001084f */
[----:B------:R-:W-:Y:S01]  /*74e0*/  FFMA.FTZ R249, R78, R81, R82 ;  /* 0x000000514ef97223 */ /* 0x000fe20000010052 */
[----:B------:R-:W-:-:S03]  /*74f0*/  FADD.FTZ R76, R76, R83 ;  /* 0x000000534c4c7221 */ /* 0x000fc60000010000 */
[----:B------:R-:W-:-:S07]  /*7500*/  MOV R78, R79 ;  /* 0x0000004f004e7202 */ /* 0x000fce0000000f00 */
.L_x_5639:
[----:B------:R-:W-:Y:S05]  /*7510*/  BSYNC B0 ;  /* 0x0000000000007941 */ /* 0x000fea0003800000 */
.L_x_5638:
[----:B------:R-:W-:Y:S01]  /*7520*/  UMOV UR42, 0xffffffff ;  /* 0xffffffff002a7882 */ /* 0x000fe20000000000 */
[----:B------:R-:W-:Y:S02]  /*7530*/  ISETP.NE.AND P0, PT, R116, 0x1f, PT ;  /* 0x0000001f7400780c */ /* 0x000fe40003f05270 */
[----:B------:R-:W-:Y:S11]  /*7540*/  BRA.DIV UR42, `(.L_x_5640) ;  /* 0x0000006e2af47947 */ /* 0x000ff6000b800000 */
[----:B------:R-:W5:Y:S04]  /*7550*/  SHFL.IDX PT, R250, R249, RZ, 0x1f ;  /* 0x00001ffff9fa7589 */ /* 0x000f6800000e0000 */
[----:B------:R-:W1:Y:S04]  /*7560*/  SHFL.IDX PT, R247, R78, RZ, 0x1f ;  /* 0x00001fff4ef77589 */ /* 0x000e6800000e0000 */
[----:B--2---:R-:W2:Y:S04]  /*7570*/  SHFL.DOWN PT, R80, R78, 0x1, 0x1f ;  /* 0x08201f004e507f89 */ /* 0x004ea800000e0000 */
[----:B------:R-:W2:Y:S04]  /*7580*/  SHFL.IDX PT, R246, R76, RZ, 0x1f ;  /* 0x00001fff4cf67589 */ /* 0x000ea800000e0000 */
[----:B------:R-:W2:Y:S04]  /*7590*/  SHFL.DOWN PT, R251, R76, 0x1, 0x1f ;  /* 0x08201f004cfb7f89 */ /* 0x000ea800000e0000 */
[----:B------:R-:W2:Y:S04]  /*75a0*/  SHFL.IDX PT, R248, R77, RZ, 0x1f ;  /* 0x00001fff4df87589 */ /* 0x000ea800000e0000 */
[----:B0-----:R-:W0:Y:S01]  /*75b0*/  SHFL.DOWN PT, R82, R77, 0x1, 0x1f ;  /* 0x08201f004d527f89 */ /* 0x001e2200000e0000 */
[-C--:B-----5:R-:W-:Y:S01]  /*75c0*/  FMUL.FTZ R245, R63, R250.reuse ;  /* 0x000000fa3ff57220 */ /* 0x0a0fe20000410000 */
[----:B----4-:R-:W-:-:S02]  /*75d0*/  FMUL.FTZ R240, R62, R250 ;  /* 0x000000fa3ef07220 */ /* 0x010fc40000410000 */
[----:B------:R-:W4:Y:S01]  /*75e0*/  SHFL.IDX PT, R78, R62, RZ, 0x1f ;  /* 0x00001fff3e4e7589 */ /* 0x000f2200000e0000 */
[-C--:B-1----:R-:W-:Y:S01]  /*75f0*/  FFMA.FTZ R245, R62, R247.reuse, -R245 ;  /* 0x000000f73ef57223 */ /* 0x082fe200000108f5 */
[----:B------:R-:W-:Y:S02]  /*7600*/  FFMA.FTZ R243, R63, R247, R240 ;  /* 0x000000f73ff37223 */ /* 0x000fe400000100f0 */
[----:B------:R-:W1:Y:S04]  /*7610*/  SHFL.IDX PT, R79, R63, RZ, 0x1f ;  /* 0x00001fff3f4f7589 */ /* 0x000e6800000e0000 */
[----:B---3--:R-:W3:Y:S04]  /*7620*/  SHFL.IDX PT, R76, R60, RZ, 0x1f ;  /* 0x00001fff3c4c7589 */ /* 0x008ee800000e0000 */
[----:B------:R-:W0:Y:S04]  /*7630*/  SHFL.IDX PT, R252, R61, RZ, 0x1f ;  /* 0x00001fff3dfc7589 */ /* 0x000e2800000e0000 */
[----:B------:R5:W0:Y:S02]  /*7640*/  SHFL.DOWN PT, R81, R249, 0x1, 0x1f ;  /* 0x08201f00f9517f89 */ /* 0x000a2400000e0000 */
[-C--:B-----5:R-:W-:Y:S01]  /*7650*/  FMUL.FTZ R249, R61, R250.reuse ;  /* 0x000000fa3df97220 */ /* 0x0a0fe20000410000 */
[----:B--2-4-:R-:W-:-:S07]  /*7660*/  FMUL.FTZ R250, R60, R250 ;  /* 0x000000fa3cfa7220 */ /* 0x014fce0000410000 */
.L_x_5802:
[----:B------:R-:W-:Y:S01]  /*7670*/  BSSY B0, `(.L_x_5641) ;  /* 0x000000d000007945 */ /* 0x000fe20003800000 */
[----:B0-----:R-:W-:-:S03]  /*7680*/  MOV R77, R252 ;  /* 0x000000fc004d7202 */ /* 0x001fc60000000f00 */
[----:B------:R-:W-:Y:S05]  /*7690*/  @!P0 BRA `(.L_x_5642) ;  /* 0x0000000000288947 */ /* 0x000fea0003800000 */
[C---:B-1----:R-:W-:Y:S01]  /*76a0*/  FMUL.FTZ R63, R81.reuse, R79 ;  /* 0x0000004f513f7220 */ /* 0x042fe20000410000 */
[----:B------:R-:W-:-:S03]  /*76b0*/  FMUL.FTZ R62, R81, R78 ;  /* 0x0000004e513e7220 */ /* 0x000fc60000410000 */
[C---:B------:R-:W-:Y:S01]  /*76c0*/  FFMA.FTZ R83, R80.reuse, R78, -R63 ;  /* 0x0000004e50537223 */ /* 0x040fe2000001083f */
[----:B------:R-:W-:Y:S01]  /*76d0*/  FFMA.FTZ R240, R80, R79, R62 ;  /* 0x0000004f50f07223 */ /* 0x000fe2000001003e */
[CC--:B------:R-:W-:Y:S01]  /*76e0*/  FMUL.FTZ R63, R81.reuse, R77.reuse ;  /* 0x0000004d513f7220 */ /* 0x0c0fe20000410000 */
[-C--:B---3--:R-:W-:Y:S01]  /*76f0*/  FMUL.FTZ R62, R81, R76.reuse ;  /* 0x0000004c513e7220 */ /* 0x088fe20000410000 */
[----:B------:R-:W-:Y:S01]  /*7700*/  FADD.FTZ R78, R82, R83 ;  /* 0x00000053524e7221 */ /* 0x000fe20000010000 */
[----:B------:R-:W-:Y:S01]  /*7710*/  FADD.FTZ R79, R251, R240 ;  /* 0x000000f0fb4f7221 */ /* 0x000fe20000010000 */
[C---:B------:R-:W-:Y:S01]  /*7720*/  FFMA.FTZ R76, R80.reuse, R76, -R63 ;  /* 0x0000004c504c7223 */ /* 0x040fe2000001083f */
[----:B------:R-:W-:-:S07]  /*7730*/  FFMA.FTZ R77, R80, R77, R62 ;  /* 0x0000004d504d7223 */ /* 0x000fce000001003e */
.L_x_5642:
[----:B------:R-:W-:Y:S05]  /*7740*/  BSYNC B0 ;  /* 0x0000000000007941 */ /* 0x000fea0003800000 */
.L_x_5641:
[C---:B-1----:R-:W-:Y:S01]  /*7750*/  FMUL.FTZ R63, R69.reuse, R79 ;  /* 0x0000004f453f7220 */ /* 0x042fe20000410000 */
[-C--:B------:R-:W-:Y:S01]  /*7760*/  FMUL.FTZ R62, R69, R78.reuse ;  /* 0x0000004e453e7220 */ /* 0x080fe20000410000 */
[----:B---3--:R2:W-:Y:S01]  /*7770*/  STS.128 [R241+0xd0b0], R76 ;  /* 0x00d0b04cf1007388 */ /* 0x0085e20000000c00 */
        /* <DEDUP_REMOVED lines=35> */
.L_x_5624:
[----:B------:R-:W-:Y:S01]  /*79b0*/  ISETP.NE.AND P0, PT, R116, RZ, PT ;  /* 0x000000ff7400720c */ /* 0x000fe20003f05270 */
[----:B------:R-:W-:Y:S05]  /*79c0*/  WARPSYNC.ALL ;  /* 0x0000000000007948 */ /* 0x000fea0003800000 */
[----:B0-----:R-:W-:Y:S01]  /*79d0*/  P2R R64, PR, RZ, 0x1 ;  /* 0x00000001ff407803 */ /* 0x001fe20000000000 */
[----:B------:R-:W-:Y:S01]  /*79e0*/  BAR.SYNC.DEFER_BLOCKING 0x0 ;  /* 0x0000000000007b1d */ /* 0x000fe20000010000 */
[----:B------:R-:W-:Y:S01]  /*79f0*/  FMUL.FTZ R67, R34, R87 ;  /* 0x0000005722437220 */ /* 0x000fe20000410000 */
[--C-:B--2---:R-:W-:Y:S02]  /*7a00*/  HADD2.F32 R75, -RZ, R54.reuse.H1_H1 ;  /* 0x30000036ff4b7230 */ /* 0x104fe40000004100 */
[----:B------:R-:W-:Y:S01]  /*7a10*/  FFMA.FTZ R252, -R16, R209, -RZ ;  /* 0x000000d110fc7223 */ /* 0x000fe200000109ff */
[----:B------:R-:W-:Y:S01]  /*7a20*/  HADD2.F32 R80, -RZ, R54.H0_H0 ;  /* 0x20000036ff507230 */ /* 0x000fe20000004100 */
[----:B------:R-:W-:Y:S01]  /*7a30*/  ULEA UR42, UR17, 0xfffff800, 0xb ;  /* 0xfffff800112a7891 */ /* 0x000fe2000f8e583f */
[----:B------:R-:W-:Y:S01]  /*7a40*/  HADD2.F32 R77, -RZ, R53.H1_H1 ;  /* 0x30000035ff4d7230 */ /* 0x000fe20000004100 */
[----:B------:R-:W-:Y:S01]  /*7a50*/  USHF.R.S32.HI UR47, URZ, 0x1f, UR12 ;  /* 0x0000001f3f2f7899 */ /* 0x000fe2000801140c */
[----:B------:R-:W-:Y:S01]  /*7a60*/  HADD2.F32 R79, -RZ, R52.H1_H1 ;  /* 0x30000034ff4f7230 */ /* 0x000fe20000004100 */
[----:B------:R-:W-:Y:S01]  /*7a70*/  UIADD3 UR42, -UR42, UR55, URZ ;  /* 0x000000372a2a7290 */ /* 0x000fe2000fffe13f */
[----:B------:R-:W-:Y:S01]  /*7a80*/  BSSY B0, `(.L_x_5643) ;  /* 0x00002d6000007945 */ /* 0x000fe20003800000 */
[----:B------:R-:W-:Y:S01]  /*7a90*/  USHF.R.S32.HI UR51, URZ, 0x1f, UR11 ;  /* 0x0000001f3f337899 */ /* 0x000fe2000801140b */
[----:B------:R-:W0:Y:S04]  /*7aa0*/  LDS.64 R64, [R86+0xd088] ;  /* 0x00d0880056407984 */ /* 0x000e280000000a00 */
[----:B-1----:R1:W-:Y:S01]  /*7ab0*/  @!P0 STS.128 [R234+0xee80], R60 ;  /* 0x00ee803cea008388 */ /* 0x0023e20000000c00 */
[-C--:B0-----:R-:W-:Y:S01]  /*7ac0*/  FMUL.FTZ R66, R64, -R85.reuse ;  /* 0x8000005540427220 */ /* 0x081fe20000410000 */
[----:B------:R-:W-:-:S03]  /*7ad0*/  FMUL.FTZ R85, R65, -R85 ;  /* 0x8000005541557220 */ /* 0x000fc60000410000 */
[-C--:B------:R-:W-:Y:S01]  /*7ae0*/  FFMA.FTZ R65, R65, R84.reuse, R66 ;  /* 0x0000005441417223 */ /* 0x080fe20000010042 */
[----:B------:R-:W-:-:S03]  /*7af0*/  FFMA.FTZ R64, R64, R84, -R85 ;  /* 0x0000005440407223 */ /* 0x000fc60000010855 */
[----:B------:R-:W-:Y:S01]  /*7b00*/  FADD.FTZ R72, -R196, R65 ;  /* 0x00000041c4487221 */ /* 0x000fe20000010100 */
[----:B------:R-:W-:Y:S01]  /*7b10*/  FADD.FTZ R74, R195, R64 ;  /* 0x00000040c34a7221 */ /* 0x000fe20000010000 */
[----:B------:R-:W-:Y:S02]  /*7b20*/  IADD3 R195, R116, 0xf80, RZ ;  /* 0x00000f8074c37810 */ /* 0x000fe40007ffe0ff */
[-C--:B------:R-:W-:Y:S01]  /*7b30*/  FMUL.FTZ R65, R137, -R72.reuse ;  /* 0x8000004889417220 */ /* 0x080fe20000410000 */
[----:B------:R-:W-:Y:S01]  /*7b40*/  FMUL.FTZ R66, R181, R72 ;  /* 0x00000048b5427220 */ /* 0x000fe20000410000 */
[-C--:B------:R-:W-:Y:S01]  /*7b50*/  FMUL.FTZ R137, R137, -R74.reuse ;  /* 0x8000004a89897220 */ /* 0x080fe20000410000 */
[----:B------:R-:W-:Y:S01]  /*7b60*/  FMUL.FTZ R69, R74, UR44 ;  /* 0x0000002c4a457c20 */ /* 0x000fe20008410000 */
[CC--:B------:R-:W-:Y:S01]  /*7b70*/  FFMA.FTZ R64, R138.reuse, R74.reuse, -R65 ;  /* 0x0000004a8a407223 */ /* 0x0c0fe20000010841 */
[----:B------:R-:W-:Y:S01]  /*7b80*/  FFMA.FTZ R68, R179, R74, R66 ;  /* 0x0000004ab3447223 */ /* 0x000fe20000010042 */
[-C--:B------:R-:W-:Y:S01]  /*7b90*/  FFMA.FTZ R137, R138, R72.reuse, R137 ;  /* 0x000000488a897223 */ /* 0x080fe20000010089 */
[C---:B------:R-:W-:Y:S01]  /*7ba0*/  FMUL.FTZ R65, R72.reuse, UR44 ;  /* 0x0000002c48417c20 */ /* 0x040fe20008410000 */
[----:B------:R-:W-:Y:S01]  /*7bb0*/  FFMA.FTZ R66, R72, UR45, -R69 ;  /* 0x0000002d48427c23 */ /* 0x000fe20008010845 */
[-C--:B------:R-:W-:Y:S01]  /*7bc0*/  FFMA.FTZ R181, R181, -R67.reuse, R244 ;  /* 0x80000043b5b57223 */ /* 0x080fe200000100f4 */
[C---:B------:R-:W-:Y:S01]  /*7bd0*/  FMUL.FTZ R72, R34.reuse, R72 ;  /* 0x0000004822487220 */ /* 0x040fe20000410000 */
[----:B------:R-:W-:Y:S01]  /*7be0*/  FMUL.FTZ R70, R34, R74 ;  /* 0x0000004a22467220 */ /* 0x000fe20000410000 */
[----:B------:R-:W-:Y:S01]  /*7bf0*/  FFMA.FTZ R67, R179, -R67, R222 ;  /* 0x80000043b3437223 */ /* 0x000fe200000100de */
[----:B-1----:R-:W-:Y:S01]  /*7c00*/  FFMA.FTZ R62, R74, UR45, R65 ;  /* 0x0000002d4a3e7c23 */ /* 0x002fe20008010041 */
[C---:B------:R-:W-:Y:S01]  /*7c10*/  FMUL.FTZ R60, R181.reuse, R72 ;  /* 0x00000048b53c7220 */ /* 0x040fe20000410000 */
[C---:B------:R-:W-:Y:S01]  /*7c20*/  FMUL.FTZ R63, R181.reuse, R70 ;  /* 0x00000046b53f7220 */ /* 0x040fe20000410000 */
[----:B------:R-:W-:Y:S01]  /*7c30*/  FMUL.FTZ R181, R181, R66 ;  /* 0x00000042b5b57220 */ /* 0x000fe20000410000 */
[----:B------:R-:W-:Y:S01]  /*7c40*/  FADD.FTZ R137, -R194, R137 ;  /* 0x00000089c2897221 */ /* 0x000fe20000010100 */
[----:B------:R-:W-:Y:S01]  /*7c50*/  FADD.FTZ R74, R193, R64 ;  /* 0x00000040c14a7221 */ /* 0x000fe20000010000 */
[C---:B------:R-:W-:Y:S01]  /*7c60*/  FFMA.FTZ R61, R67.reuse, R70, R60 ;  /* 0x00000046433d7223 */ /* 0x040fe2000001003c */
[----:B------:R-:W-:Y:S01]  /*7c70*/  FFMA.FTZ R64, R67, R62, R181 ;  /* 0x0000003e43407223 */ /* 0x000fe200000100b5 */
[----:B------:R-:W-:Y:S01]  /*7c80*/  FMUL.FTZ R62, R87, R70 ;  /* 0x00000046573e7220 */ /* 0x000fe20000410000 */
[-C--:B------:R-:W-:Y:S01]  /*7c90*/  FMUL.FTZ R65, R139, -R137.reuse ;  /* 0x800000898b417220 */ /* 0x080fe20000410000 */
[----:B------:R-:W-:Y:S01]  /*7ca0*/  FMUL.FTZ R66, R33, R180 ;  /* 0x000000b421427220 */ /* 0x000fe20000410000 */
[----:B------:R-:W-:Y:S01]  /*7cb0*/  FMUL.FTZ R139, R139, -R74 ;  /* 0x8000004a8b8b7220 */ /* 0x000fe20000410000 */
[----:B------:R-:W-:Y:S01]  /*7cc0*/  FMUL.FTZ R70, R74, UR44 ;  /* 0x0000002c4a467c20 */ /* 0x000fe20008410000 */
[-C--:B------:R-:W-:Y:S01]  /*7cd0*/  FFMA.FTZ R60, R67, R72.reuse, -R63 ;  /* 0x00000048433c7223 */ /* 0x080fe2000001083f */
[C---:B------:R-:W-:Y:S01]  /*7ce0*/  FMUL.FTZ R63, R87.reuse, R72 ;  /* 0x00000048573f7220 */ /* 0x040fe20000410000 */
[-C--:B------:R-:W-:Y:S01]  /*7cf0*/  FFMA.FTZ R17, R34, R68.reuse, R17 ;  /* 0x0000004422117223 */ /* 0x080fe20000010011 */
[----:B------:R-:W-:Y:S01]  /*7d00*/  FFMA.FTZ R72, R87, R68, R64 ;  /* 0x0000004457487223 */ /* 0x000fe20000010040 */
[C---:B------:R-:W-:Y:S01]  /*7d10*/  FFMA.FTZ R64, R140.reuse, R74, -R65 ;  /* 0x0000004a8c407223 */ /* 0x040fe20000010841 */
[-C--:B------:R-:W-:Y:S01]  /*7d20*/  FFMA.FTZ R139, R140, R137.reuse, R139 ;  /* 0x000000898c8b7223 */ /* 0x080fe2000001008b */
[C---:B------:R-:W-:Y:S01]  /*7d30*/  FFMA.FTZ R67, R178.reuse, -R66, R221 ;  /* 0x80000042b2437223 */ /* 0x040fe200000100dd */
[C---:B------:R-:W-:Y:S01]  /*7d40*/  FMUL.FTZ R68, R137.reuse, UR44 ;  /* 0x0000002c89447c20 */ /* 0x040fe20008410000 */
[----:B------:R-:W-:Y:S01]  /*7d50*/  FFMA.FTZ R70, R137, UR45, -R70 ;  /* 0x0000002d89467c23 */ /* 0x000fe20008010846 */
[-C--:B------:R-:W-:Y:S01]  /*7d60*/  FMUL.FTZ R65, R178, R137.reuse ;  /* 0x00000089b2417220 */ /* 0x080fe20000410000 */
[C---:B------:R-:W-:Y:S01]  /*7d70*/  FMUL.FTZ R73, R33.reuse, R137 ;  /* 0x0000008921497220 */ /* 0x040fe20000410000 */
[----:B------:R-:W-:Y:S01]  /*7d80*/  FMUL.FTZ R137, R33, R74 ;  /* 0x0000004a21897220 */ /* 0x000fe20000410000 */
[----:B------:R-:W-:Y:S01]  /*7d90*/  FFMA.FTZ R66, R182, -R66, R229 ;  /* 0x80000042b6427223 */ /* 0x000fe200000100e5 */
[----:B------:R-:W-:Y:S01]  /*7da0*/  FFMA.FTZ R71, R74, UR45, R68 ;  /* 0x0000002d4a477c23 */ /* 0x000fe20008010044 */
[----:B------:R-:W-:Y:S01]  /*7db0*/  FADD.FTZ R139, -R192, R139 ;  /* 0x0000008bc08b7221 */ /* 0x000fe20000010100 */
[C---:B------:R-:W-:Y:S01]  /*7dc0*/  FMUL.FTZ R70, R67.reuse, R70 ;  /* 0x0000004643467220 */ /* 0x040fe20000410000 */
[----:B------:R-:W-:Y:S01]  /*7dd0*/  FFMA.FTZ R69, R182, R74, R65 ;  /* 0x0000004ab6457223 */ /* 0x000fe20000010041 */
[C---:B------:R-:W-:Y:S01]  /*7de0*/  FMUL.FTZ R65, R67.reuse, R73 ;  /* 0x0000004943417220 */ /* 0x040fe20000410000 */
[----:B------:R-:W-:Y:S01]  /*7df0*/  FMUL.FTZ R68, R67, R137 ;  /* 0x0000008943447220 */ /* 0x000fe20000410000 */
[----:B------:R-:W-:Y:S01]  /*7e00*/  FADD.FTZ R74, R191, R64 ;  /* 0x00000040bf4a7221 */ /* 0x000fe20000010000 */
[C---:B------:R-:W-:Y:S01]  /*7e10*/  FFMA.FTZ R71, R66.reuse, R71, R70 ;  /* 0x0000004742477223 */ /* 0x040fe20000010046 */
[----:B------:R-:W-:Y:S01]  /*7e20*/  FMUL.FTZ R67, R141, -R139 ;  /* 0x8000008b8d437220 */ /* 0x000fe20000410000 */
[C---:B------:R-:W-:Y:S01]  /*7e30*/  FFMA.FTZ R64, R66.reuse, R137, R65 ;  /* 0x0000008942407223 */ /* 0x040fe20000010041 */
[-C--:B------:R-:W-:Y:S01]  /*7e40*/  FFMA.FTZ R65, R66, R73.reuse, -R68 ;  /* 0x0000004942417223 */ /* 0x080fe20000010844 */
[C---:B------:R-:W-:Y:S01]  /*7e50*/  FMUL.FTZ R138, R180.reuse, R73 ;  /* 0x00000049b48a7220 */ /* 0x040fe20000410000 */
[-C--:B------:R-:W-:Y:S01]  /*7e60*/  FFMA.FTZ R18, R33, R69.reuse, R18 ;  /* 0x0000004521127223 */ /* 0x080fe20000010012 */
[-C--:B------:R-:W-:Y:S01]  /*7e70*/  FMUL.FTZ R141, R141, -R74.reuse ;  /* 0x8000004a8d8d7220 */ /* 0x080fe20000410000 */
[----:B------:R-:W-:Y:S01]  /*7e80*/  FFMA.FTZ R73, R180, R69, R71 ;  /* 0x00000045b4497223 */ /* 0x000fe20000010047 */
[-C--:B------:R-:W-:Y:S01]  /*7e90*/  FFMA.FTZ R66, R142, R74.reuse, -R67 ;  /* 0x0000004a8e427223 */ /* 0x080fe20000010843 */
[----:B------:R-:W-:Y:S01]  /*7ea0*/  FMUL.FTZ R69, R36, R75 ;  /* 0x0000004b24457220 */ /* 0x000fe20000410000 */
[----:B------:R-:W-:Y:S01]  /*7eb0*/  FMUL.FTZ R70, R74, UR44 ;  /* 0x0000002c4a467c20 */ /* 0x000fe20008410000 */
[-C--:B------:R-:W-:Y:S01]  /*7ec0*/  FFMA.FTZ R141, R142, R139.reuse, R141 ;  /* 0x0000008b8e8d7223 */ /* 0x080fe2000001008d */
[----:B------:R-:W-:Y:S01]  /*7ed0*/  FMUL.FTZ R68, R177, R139 ;  /* 0x0000008bb1447220 */ /* 0x000fe20000410000 */
[----:B------:R-:W-:Y:S01]  /*7ee0*/  FMUL.FTZ R67, R139, UR44 ;  /* 0x0000002c8b437c20 */ /* 0x000fe20008410000 */
[----:B------:R-:W-:Y:S01]  /*7ef0*/  FADD.FTZ R78, R189, R66 ;  /* 0x00000042bd4e7221 */ /* 0x000fe20000010000 */
[----:B------:R-:W-:Y:S01]  /*7f00*/  FFMA.FTZ R177, R177, -R69, R238 ;  /* 0x80000045b1b17223 */ /* 0x000fe200000100ee */
[----:B------:R-:W-:Y:S01]  /*7f10*/  FFMA.FTZ R66, R139, UR45, -R70 ;  /* 0x0000002d8b427c23 */ /* 0x000fe20008010846 */
[C---:B------:R-:W-:Y:S01]  /*7f20*/  FMUL.FTZ R140, R36.reuse, R139 ;  /* 0x0000008b248c7220 */ /* 0x040fe20000410000 */
[----:B------:R-:W-:Y:S01]  /*7f30*/  FMUL.FTZ R142, R36, R74 ;  /* 0x0000004a248e7220 */ /* 0x000fe20000410000 */
[----:B------:R-:W-:Y:S01]  /*7f40*/  FADD.FTZ R49, R72, R49 ;  /* 0x0000003148317221 */ /* 0x000fe20000010000 */
[----:B------:R-:W-:Y:S01]  /*7f50*/  FFMA.FTZ R70, R74, UR45, R67 ;  /* 0x0000002d4a467c23 */ /* 0x000fe20008010043 */
[----:B------:R-:W-:Y:S01]  /*7f60*/  FFMA.FTZ R69, R175, -R69, R230 ;  /* 0x80000045af457223 */ /* 0x000fe200000100e6 */
[C---:B------:R-:W-:Y:S01]  /*7f70*/  FMUL.FTZ R72, R177.reuse, R140 ;  /* 0x0000008cb1487220 */ /* 0x040fe20000410000 */
[C---:B------:R-:W-:Y:S01]  /*7f80*/  FMUL.FTZ R71, R177.reuse, R66 ;  /* 0x00000042b1477220 */ /* 0x040fe20000410000 */
[----:B------:R-:W-:Y:S01]  /*7f90*/  FMUL.FTZ R67, R177, R142 ;  /* 0x0000008eb1437220 */ /* 0x000fe20000410000 */
[----:B------:R-:W-:Y:S01]  /*7fa0*/  FADD.FTZ R141, -R190, R141 ;  /* 0x0000008dbe8d7221 */ /* 0x000fe20000010100 */
[----:B------:R-:W-:Y:S01]  /*7fb0*/  FFMA.FTZ R68, R175, R74, R68 ;  /* 0x0000004aaf447223 */ /* 0x000fe20000010044 */
[C---:B------:R-:W-:Y:S01]  /*7fc0*/  FFMA.FTZ R66, R69.reuse, R142, R72 ;  /* 0x0000008e45427223 */ /* 0x040fe20000010048 */
[C---:B------:R-:W-:Y:S01]  /*7fd0*/  FFMA.FTZ R67, R69.reuse, R140, -R67 ;  /* 0x0000008c45437223 */ /* 0x040fe20000010843 */
[----:B------:R-:W-:Y:S01]  /*7fe0*/  FFMA.FTZ R71, R69, R70, R71 ;  /* 0x0000004645477223 */ /* 0x000fe20000010047 */
[-C--:B------:R-:W-:Y:S01]  /*7ff0*/  FMUL.FTZ R69, R143, -R141.reuse ;  /* 0x8000008d8f457220 */ /* 0x080fe20000410000 */
[----:B------:R-:W-:Y:S01]  /*8000*/  FFMA.FTZ R19, R36, R68, R19 ;  /* 0x0000004424137223 */ /* 0x000fe20000010013 */
[----:B------:R-:W-:Y:S01]  /*8010*/  FMUL.FTZ R70, R35, R80 ;  /* 0x0000005023467220 */ /* 0x000fe20000410000 */
[----:B------:R-:W-:Y:S01]  /*8020*/  FFMA.FTZ R76, R75, R68, R71 ;  /* 0x000000444b4c7223 */ /* 0x000fe20000010047 */
[-C--:B------:R-:W-:Y:S01]  /*8030*/  FFMA.FTZ R68, R144, R78.reuse, -R69 ;  /* 0x0000004e90447223 */ /* 0x080fe20000010845 */
[----:B------:R-:W-:Y:S01]  /*8040*/  FMUL.FTZ R143, R143, -R78 ;  /* 0x8000004e8f8f7220 */ /* 0x000fe20000410000 */
[-C--:B------:R-:W-:Y:S01]  /*8050*/  FMUL.FTZ R69, R176, R141.reuse ;  /* 0x0000008db0457220 */ /* 0x080fe20000410000 */
[----:B------:R-:W-:Y:S01]  /*8060*/  FMUL.FTZ R74, R78, UR44 ;  /* 0x0000002c4e4a7c20 */ /* 0x000fe20008410000 */
[----:B------:R-:W-:Y:S01]  /*8070*/  FADD.FTZ R50, R73, R50 ;  /* 0x0000003249327221 */ /* 0x000fe20000010000 */
[-C--:B------:R-:W-:Y:S01]  /*8080*/  FFMA.FTZ R72, R176, -R70.reuse, R237 ;  /* 0x80000046b0487223 */ /* 0x080fe200000100ed */
[----:B------:R-:W-:Y:S01]  /*8090*/  FFMA.FTZ R71, R174, -R70, R235 ;  /* 0x80000046ae477223 */ /* 0x000fe200000100eb */
[-C--:B------:R-:W-:Y:S01]  /*80a0*/  FFMA.FTZ R143, R144, R141.reuse, R143 ;  /* 0x0000008d908f7223 */ /* 0x080fe2000001008f */
[C---:B------:R-:W-:Y:S01]  /*80b0*/  FMUL.FTZ R73, R141.reuse, UR44 ;  /* 0x0000002c8d497c20 */ /* 0x040fe20008410000 */
[-C--:B------:R-:W-:Y:S01]  /*80c0*/  FFMA.FTZ R70, R174, R78.reuse, R69 ;  /* 0x0000004eae467223 */ /* 0x080fe20000010045 */
[----:B------:R-:W-:Y:S01]  /*80d0*/  FFMA.FTZ R69, R141, UR45, -R74 ;  /* 0x0000002d8d457c23 */ /* 0x000fe2000801084a */
[C---:B------:R-:W-:Y:S01]  /*80e0*/  FMUL.FTZ R174, R35.reuse, R141 ;  /* 0x0000008d23ae7220 */ /* 0x040fe20000410000 */
[----:B------:R-:W-:Y:S01]  /*80f0*/  FMUL.FTZ R144, R35, R78 ;  /* 0x0000004e23907220 */ /* 0x000fe20000410000 */
[C---:B------:R-:W-:Y:S01]  /*8100*/  FMUL.FTZ R142, R75.reuse, R142 ;  /* 0x0000008e4b8e7220 */ /* 0x040fe20000410000 */
[----:B------:R-:W-:Y:S01]  /*8110*/  FMUL.FTZ R140, R75, R140 ;  /* 0x0000008c4b8c7220 */ /* 0x000fe20000410000 */
[----:B------:R-:W-:Y:S01]  /*8120*/  FFMA.FTZ R74, R78, UR45, R73 ;  /* 0x0000002d4e4a7c23 */ /* 0x000fe20008010049 */
[----:B------:R-:W-:Y:S01]  /*8130*/  FADD.FTZ R187, R187, R68 ;  /* 0x00000044bbbb7221 */ /* 0x000fe20000010000 */
[C---:B------:R-:W-:Y:S01]  /*8140*/  FMUL.FTZ R68, R72.reuse, R174 ;  /* 0x000000ae48447220 */ /* 0x040fe20000410000 */
[CC--:B------:R-:W-:Y:S01]  /*8150*/  FMUL.FTZ R75, R72.reuse, R144.reuse ;  /* 0x00000090484b7220 */ /* 0x0c0fe20000410000 */
[----:B------:R-:W-:Y:S01]  /*8160*/  FMUL.FTZ R73, R72, R69 ;  /* 0x0000004548497220 */ /* 0x000fe20000410000 */
[----:B------:R-:W-:Y:S01]  /*8170*/  FADD.FTZ R188, -R188, R143 ;  /* 0x0000008fbcbc7221 */ /* 0x000fe20000010100 */
[C---:B------:R-:W-:Y:S01]  /*8180*/  FFMA.FTZ R68, R71.reuse, R144, R68 ;  /* 0x0000009047447223 */ /* 0x040fe20000010044 */
[C---:B------:R-:W-:Y:S01]  /*8190*/  FFMA.FTZ R69, R71.reuse, R174, -R75 ;  /* 0x000000ae47457223 */ /* 0x040fe2000001084b */
[----:B------:R-:W-:Y:S01]  /*81a0*/  FFMA.FTZ R73, R71, R74, R73 ;  /* 0x0000004a47497223 */ /* 0x000fe20000010049 */
[C---:B------:R-:W-:Y:S01]  /*81b0*/  FMUL.FTZ R71, R145.reuse, -R188 ;  /* 0x800000bc91477220 */ /* 0x040fe20000410000 */
[----:B------:R-:W-:Y:S01]  /*81c0*/  FMUL.FTZ R145, R145, -R187 ;  /* 0x800000bb91917220 */ /* 0x000fe20000410000 */
[-C--:B------:R-:W-:Y:S01]  /*81d0*/  FFMA.FTZ R20, R35, R70.reuse, R20 ;  /* 0x0000004623147223 */ /* 0x080fe20000010014 */
[----:B------:R-:W-:Y:S01]  /*81e0*/  FFMA.FTZ R75, R80, R70, R73 ;  /* 0x00000046504b7223 */ /* 0x000fe20000010049 */
[----:B------:R-:W-:Y:S01]  /*81f0*/  FMUL.FTZ R73, R38, R77 ;  /* 0x0000004d26497220 */ /* 0x000fe20000410000 */
[CC--:B------:R-:W-:Y:S01]  /*8200*/  FFMA.FTZ R145, R146.reuse, R188.reuse, R145 ;  /* 0x000000bc92917223 */ /* 0x0c0fe20000010091 */
[----:B------:R-:W-:Y:S01]  /*8210*/  FFMA.FTZ R70, R146, R187, -R71 ;  /* 0x000000bb92467223 */ /* 0x000fe20000010847 */
[----:B------:R-:W-:Y:S01]  /*8220*/  FMUL.FTZ R72, R173, R188 ;  /* 0x000000bcad487220 */ /* 0x000fe20000410000 */
[----:B------:R-:W-:Y:S01]  /*8230*/  FMUL.FTZ R71, R187, UR44 ;  /* 0x0000002cbb477c20 */ /* 0x000fe20008410000 */
[-C--:B------:R-:W-:Y:S01]  /*8240*/  FFMA.FTZ R173, R173, -R73.reuse, R228 ;  /* 0x80000049adad7223 */ /* 0x080fe200000100e4 */
[----:B------:R-:W-:Y:S01]  /*8250*/  FADD.FTZ R145, -R186, R145 ;  /* 0x00000091ba917221 */ /* 0x000fe20000010100 */
[----:B------:R-:W-:Y:S01]  /*8260*/  FFMA.FTZ R73, R171, -R73, R236 ;  /* 0x80000049ab497223 */ /* 0x000fe200000100ec */
[----:B------:R-:W-:Y:S01]  /*8270*/  FADD.FTZ R78, R185, R70 ;  /* 0x00000046b94e7221 */ /* 0x000fe20000010000 */
[----:B------:R-:W-:Y:S01]  /*8280*/  FFMA.FTZ R171, R171, R187, R72 ;  /* 0x000000bbabab7223 */ /* 0x000fe20000010048 */
[C---:B------:R-:W-:Y:S01]  /*8290*/  FFMA.FTZ R72, R188.reuse, UR45, -R71 ;  /* 0x0000002dbc487c23 */ /* 0x040fe20008010847 */
[C---:B------:R-:W-:Y:S01]  /*82a0*/  FMUL.FTZ R71, R147.reuse, -R145 ;  /* 0x8000009193477220 */ /* 0x040fe20000410000 */
[----:B------:R-:W-:Y:S01]  /*82b0*/  FMUL.FTZ R147, R147, -R78 ;  /* 0x8000004e93937220 */ /* 0x000fe20000410000 */
[----:B------:R-:W-:Y:S01]  /*82c0*/  FMUL.FTZ R70, R188, UR44 ;  /* 0x0000002cbc467c20 */ /* 0x000fe20008410000 */
[----:B------:R-:W-:Y:S01]  /*82d0*/  FADD.FTZ R51, R76, R51 ;  /* 0x000000334c337221 */ /* 0x000fe20000010000 */
[C---:B------:R-:W-:Y:S01]  /*82e0*/  FMUL.FTZ R146, R38.reuse, R188 ;  /* 0x000000bc26927220 */ /* 0x040fe20000410000 */
[----:B------:R-:W-:Y:S01]  /*82f0*/  FADD.FTZ R96, R75, R96 ;  /* 0x000000604b607221 */ /* 0x000fe20000010000 */
[----:B------:R-:W-:Y:S01]  /*8300*/  FMUL.FTZ R76, R38, R187 ;  /* 0x000000bb264c7220 */ /* 0x000fe20000410000 */
[----:B------:R-:W-:Y:S01]  /*8310*/  FMUL.FTZ R75, R173, R72 ;  /* 0x00000048ad4b7220 */ /* 0x000fe20000410000 */
[C---:B------:R-:W-:Y:S01]  /*8320*/  FFMA.FTZ R147, R148.reuse, R145, R147 ;  /* 0x0000009194937223 */ /* 0x040fe20000010093 */
[----:B------:R-:W-:Y:S01]  /*8330*/  FFMA.FTZ R74, R187, UR45, R70 ;  /* 0x0000002dbb4a7c23 */ /* 0x000fe20008010046 */
[----:B------:R-:W-:Y:S01]  /*8340*/  FFMA.FTZ R72, R148, R78, -R71 ;  /* 0x0000004e94487223 */ /* 0x000fe20000010847 */
[C---:B------:R-:W-:Y:S01]  /*8350*/  FMUL.FTZ R70, R173.reuse, R146 ;  /* 0x00000092ad467220 */ /* 0x040fe20000410000 */
[-C--:B------:R-:W-:Y:S01]  /*8360*/  FMUL.FTZ R173, R173, R76.reuse ;  /* 0x0000004cadad7220 */ /* 0x080fe20000410000 */
[----:B------:R-:W-:Y:S01]  /*8370*/  FADD.FTZ R184, -R184, R147 ;  /* 0x00000093b8b87221 */ /* 0x000fe20000010100 */
[----:B------:R-:W-:Y:S01]  /*8380*/  FADD.FTZ R183, R183, R72 ;  /* 0x00000048b7b77221 */ /* 0x000fe20000010000 */
[C---:B------:R-:W-:Y:S01]  /*8390*/  FFMA.FTZ R70, R73.reuse, R76, R70 ;  /* 0x0000004c49467223 */ /* 0x040fe20000010046 */
[C---:B------:R-:W-:Y:S01]  /*83a0*/  FFMA.FTZ R71, R73.reuse, R146, -R173 ;  /* 0x0000009249477223 */ /* 0x040fe200000108ad */
[----:B------:R-:W-:Y:S01]  /*83b0*/  FFMA.FTZ R74, R73, R74, R75 ;  /* 0x0000004a494a7223 */ /* 0x000fe2000001004b */
[C---:B------:R-:W-:Y:S01]  /*83c0*/  FMUL.FTZ R73, R149.reuse, -R184 ;  /* 0x800000b895497220 */ /* 0x040fe20000410000 */
[----:B------:R-:W-:Y:S01]  /*83d0*/  FMUL.FTZ R149, R149, -R183 ;  /* 0x800000b795957220 */ /* 0x000fe20000410000 */
[C---:B------:R-:W-:Y:S01]  /*83e0*/  FMUL.FTZ R144, R80.reuse, R144 ;  /* 0x0000009050907220 */ /* 0x040fe20000410000 */
[----:B------:R-:W-:Y:S01]  /*83f0*/  FMUL.FTZ R174, R80, R174 ;  /* 0x000000ae50ae7220 */ /* 0x000fe20000410000 */
[----:B------:R-:W-:-:S02]  /*8400*/  HADD2.F32 R80, -RZ, R53.H0_H0 ;  /* 0x20000035ff507230 */ /* 0x000fc40000004100 */
[C---:B------:R-:W-:Y:S01]  /*8410*/  FFMA.FTZ R73, R150.reuse, R183, -R73 ;  /* 0x000000b796497223 */ /* 0x040fe20000010849 */
[----:B------:R-:W-:Y:S01]  /*8420*/  FFMA.FTZ R150, R150, R184, R149 ;  /* 0x000000b896967223 */ /* 0x000fe20000010095 */
[C---:B------:R-:W-:Y:S01]  /*8430*/  FMUL.FTZ R148, R77.reuse, R76 ;  /* 0x0000004c4d947220 */ /* 0x040fe20000410000 */
[----:B------:R-:W-:Y:S01]  /*8440*/  FFMA.FTZ R76, R77, R171, R74 ;  /* 0x000000ab4d4c7223 */ /* 0x000fe2000001004a */
[----:B------:R-:W-:Y:S01]  /*8450*/  FMUL.FTZ R72, R37, R80 ;  /* 0x0000005025487220 */ /* 0x000fe20000410000 */
[----:B------:R-:W-:Y:S01]  /*8460*/  FADD.FTZ R95, -R95, R150 ;  /* 0x000000965f5f7221 */ /* 0x000fe20000010100 */
[----:B------:R-:W-:Y:S01]  /*8470*/  FADD.FTZ R94, R94, R73 ;  /* 0x000000495e5e7221 */ /* 0x000fe20000010000 */
[C---:B------:R-:W-:Y:S01]  /*8480*/  FMUL.FTZ R73, R172.reuse, R145 ;  /* 0x00000091ac497220 */ /* 0x040fe20000410000 */
[-C--:B------:R-:W-:Y:S01]  /*8490*/  FFMA.FTZ R172, R172, -R72.reuse, R233 ;  /* 0x80000048acac7223 */ /* 0x080fe200000100e9 */
[----:B------:R-:W-:Y:S01]  /*84a0*/  FFMA.FTZ R75, R170, -R72, R231 ;  /* 0x80000048aa4b7223 */ /* 0x000fe200000100e7 */
[----:B------:R-:W-:Y:S01]  /*84b0*/  FMUL.FTZ R72, R118, -R95 ;  /* 0x8000005f76487220 */ /* 0x000fe20000410000 */
[----:B------:R-:W-:Y:S01]  /*84c0*/  FFMA.FTZ R74, R170, R78, R73 ;  /* 0x0000004eaa4a7223 */ /* 0x000fe20000010049 */
[-C--:B------:R-:W-:Y:S01]  /*84d0*/  FMUL.FTZ R118, R118, -R94.reuse ;  /* 0x8000005e76767220 */ /* 0x080fe20000410000 */
[----:B------:R-:W-:Y:S01]  /*84e0*/  FADD.FTZ R97, R76, R97 ;  /* 0x000000614c617221 */ /* 0x000fe20000010000 */
[C---:B------:R-:W-:Y:S01]  /*84f0*/  FMUL.FTZ R76, R78.reuse, UR44 ;  /* 0x0000002c4e4c7c20 */ /* 0x040fe20008410000 */
[----:B------:R-:W-:Y:S01]  /*8500*/  FFMA.FTZ R73, R119, R94, -R72 ;  /* 0x0000005e77497223 */ /* 0x000fe20000010848 */
[----:B------:R-:W-:Y:S01]  /*8510*/  FMUL.FTZ R72, R145, UR44 ;  /* 0x0000002c91487c20 */ /* 0x000fe20008410000 */
[----:B------:R-:W-:Y:S01]  /*8520*/  FMUL.FTZ R150, R37, R145 ;  /* 0x0000009125967220 */ /* 0x000fe20000410000 */
[----:B------:R-:W-:Y:S01]  /*8530*/  FMUL.FTZ R146, R77, R146 ;  /* 0x000000924d927220 */ /* 0x000fe20000410000 */
[----:B------:R-:W-:Y:S01]  /*8540*/  FFMA.FTZ R118, R119, R95, R118 ;  /* 0x0000005f77767223 */ /* 0x000fe20000010076 */
[----:B------:R-:W-:Y:S01]  /*8550*/  FFMA.FTZ R77, R145, UR45, -R76 ;  /* 0x0000002d914d7c23 */ /* 0x000fe2000801084c */
[----:B------:R-:W-:Y:S01]  /*8560*/  FFMA.FTZ R76, R78, UR45, R72 ;  /* 0x0000002d4e4c7c23 */ /* 0x000fe20008010048 */
[----:B------:R-:W-:Y:S01]  /*8570*/  FMUL.FTZ R170, R37, R78 ;  /* 0x0000004e25aa7220 */ /* 0x000fe20000410000 */
[----:B------:R-:W-:Y:S01]  /*8580*/  FMUL.FTZ R72, R172, R150 ;  /* 0x00000096ac487220 */ /* 0x000fe20000410000 */
[----:B------:R-:W-:Y:S01]  /*8590*/  FADD.FTZ R93, -R93, R118 ;  /* 0x000000765d5d7221 */ /* 0x000fe20000010100 */
[----:B------:R-:W-:Y:S01]  /*85a0*/  FADD.FTZ R92, R92, R73 ;  /* 0x000000495c5c7221 */ /* 0x000fe20000010000 */
[-C--:B------:R-:W-:Y:S01]  /*85b0*/  FMUL.FTZ R73, R172, R170.reuse ;  /* 0x000000aaac497220 */ /* 0x080fe20000410000 */
[C---:B------:R-:W-:Y:S01]  /*85c0*/  FFMA.FTZ R251, R75.reuse, R170, R72 ;  /* 0x000000aa4bfb7223 */ /* 0x040fe20000010048 */
[C---:B------:R-:W-:Y:S01]  /*85d0*/  FMUL.FTZ R72, R120.reuse, -R93 ;  /* 0x8000005d78487220 */ /* 0x040fe20000410000 */
[----:B------:R-:W-:Y:S01]  /*85e0*/  FMUL.FTZ R120, R120, -R92 ;  /* 0x8000005c78787220 */ /* 0x000fe20000410000 */
[----:B------:R-:W-:Y:S01]  /*85f0*/  FFMA.FTZ R250, R75, R150, -R73 ;  /* 0x000000964bfa7223 */ /* 0x000fe20000010849 */
[----:B------:R-:W-:Y:S01]  /*8600*/  FMUL.FTZ R77, R172, R77 ;  /* 0x0000004dac4d7220 */ /* 0x000fe20000410000 */
[C---:B------:R-:W-:Y:S01]  /*8610*/  FFMA.FTZ R73, R121.reuse, R92, -R72 ;  /* 0x0000005c79497223 */ /* 0x040fe20000010848 */
[----:B------:R-:W-:Y:S01]  /*8620*/  FFMA.FTZ R120, R121, R93, R120 ;  /* 0x0000005d79787223 */ /* 0x000fe20000010078 */
[----:B------:R-:W-:Y:S01]  /*8630*/  FFMA.FTZ R22, R37, R74, R22 ;  /* 0x0000004a25167223 */ /* 0x000fe20000010016 */
[----:B------:R-:W-:Y:S01]  /*8640*/  FFMA.FTZ R77, R75, R76, R77 ;  /* 0x0000004c4b4d7223 */ /* 0x000fe2000001004d */
[----:B------:R-:W-:Y:S01]  /*8650*/  FADD.FTZ R90, R90, R73 ;  /* 0x000000495a5a7221 */ /* 0x000fe20000010000 */
[----:B------:R-:W-:Y:S01]  /*8660*/  FADD.FTZ R91, -R91, R120 ;  /* 0x000000785b5b7221 */ /* 0x000fe20000010100 */
[----:B------:R-:W-:Y:S01]  /*8670*/  FMUL.FTZ R75, R40, R79 ;  /* 0x0000004f284b7220 */ /* 0x000fe20000410000 */
[----:B------:R-:W-:Y:S01]  /*8680*/  FFMA.FTZ R77, R80, R74, R77 ;  /* 0x0000004a504d7223 */ /* 0x000fe2000001004d */
[C---:B------:R-:W-:Y:S01]  /*8690*/  FMUL.FTZ R74, R169.reuse, R184 ;  /* 0x000000b8a94a7220 */ /* 0x040fe20000410000 */
[C---:B------:R-:W-:Y:S01]  /*86a0*/  FMUL.FTZ R72, R124.reuse, -R91 ;  /* 0x8000005b7c487220 */ /* 0x040fe20000410000 */
[-C--:B------:R-:W-:Y:S01]  /*86b0*/  FMUL.FTZ R124, R124, -R90.reuse ;  /* 0x8000005a7c7c7220 */ /* 0x080fe20000410000 */
[-C--:B------:R-:W-:Y:S01]  /*86c0*/  FFMA.FTZ R169, R169, -R75.reuse, R226 ;  /* 0x8000004ba9a97223 */ /* 0x080fe200000100e2 */
[----:B------:R-:W-:Y:S01]  /*86d0*/  FFMA.FTZ R75, R167, -R75, R232 ;  /* 0x8000004ba74b7223 */ /* 0x000fe200000100e8 */
[C---:B------:R-:W-:Y:S01]  /*86e0*/  FFMA.FTZ R73, R125.reuse, R90, -R72 ;  /* 0x0000005a7d497223 */ /* 0x040fe20000010848 */
[----:B------:R-:W-:Y:S01]  /*86f0*/  FFMA.FTZ R124, R125, R91, R124 ;  /* 0x0000005b7d7c7223 */ /* 0x000fe2000001007c */
[----:B------:R-:W-:Y:S01]  /*8700*/  FMUL.FTZ R72, R184, UR44 ;  /* 0x0000002cb8487c20 */ /* 0x000fe20008410000 */
[----:B------:R-:W-:Y:S01]  /*8710*/  FFMA.FTZ R167, R167, R183, R74 ;  /* 0x000000b7a7a77223 */ /* 0x000fe2000001004a */
[----:B------:R-:W-:Y:S01]  /*8720*/  FADD.FTZ R88, R88, R73 ;  /* 0x0000004958587221 */ /* 0x000fe20000010000 */
[----:B------:R-:W-:Y:S01]  /*8730*/  FADD.FTZ R89, -R89, R124 ;  /* 0x0000007c59597221 */ /* 0x000fe20000010100 */
[----:B------:R-:W-:Y:S01]  /*8740*/  FADD.FTZ R98, R77, R98 ;  /* 0x000000624d627221 */ /* 0x000fe20000010000 */
[C---:B------:R-:W-:Y:S01]  /*8750*/  FFMA.FTZ R74, R183.reuse, UR45, R72 ;  /* 0x0000002db74a7c23 */ /* 0x040fe20008010048 */
[----:B------:R-:W-:Y:S01]  /*8760*/  FMUL.FTZ R77, R183, UR44 ;  /* 0x0000002cb74d7c20 */ /* 0x000fe20008410000 */
[CC--:B------:R-:W-:Y:S01]  /*8770*/  FMUL.FTZ R72, R126.reuse, -R89.reuse ;  /* 0x800000597e487220 */ /* 0x0c0fe20000410000 */
[----:B------:R-:W-:Y:S01]  /*8780*/  FMUL.FTZ R126, R126, -R88 ;  /* 0x800000587e7e7220 */ /* 0x000fe20000410000 */
[----:B------:R-:W-:Y:S01]  /*8790*/  FMUL.FTZ R172, R40, R184 ;  /* 0x000000b828ac7220 */ /* 0x000fe20000410000 */
[----:B------:R-:W-:Y:S01]  /*87a0*/  FFMA.FTZ R76, R184, UR45, -R77 ;  /* 0x0000002db84c7c23 */ /* 0x000fe2000801084d */
[C---:B------:R-:W-:Y:S01]  /*87b0*/  FFMA.FTZ R73, R127.reuse, R88, -R72 ;  /* 0x000000587f497223 */ /* 0x040fe20000010848 */
[----:B------:R-:W-:Y:S01]  /*87c0*/  FFMA.FTZ R126, R127, R89, R126 ;  /* 0x000000597f7e7223 */ /* 0x000fe2000001007e */
[----:B------:R-:W-:Y:S01]  /*87d0*/  FMUL.FTZ R176, R40, R183 ;  /* 0x000000b728b07220 */ /* 0x000fe20000410000 */
[----:B------:R-:W-:Y:S01]  /*87e0*/  FMUL.FTZ R77, R169, R76 ;  /* 0x0000004ca94d7220 */ /* 0x000fe20000410000 */
[----:B------:R-:W-:Y:S01]  /*87f0*/  FADD.FTZ R198, R198, R73 ;  /* 0x00000049c6c67221 */ /* 0x000fe20000010000 */
[----:B------:R-:W-:Y:S01]  /*8800*/  FADD.FTZ R197, -R197, R126 ;  /* 0x0000007ec5c57221 */ /* 0x000fe20000010100 */
[----:B------:R-:W-:Y:S01]  /*8810*/  FMUL.FTZ R78, R169, R172 ;  /* 0x000000aca94e7220 */ /* 0x000fe20000410000 */
[----:B------:R-:W-:Y:S01]  /*8820*/  FFMA.FTZ R76, R75, R74, R77 ;  /* 0x0000004a4b4c7223 */ /* 0x000fe2000001004d */
[----:B------:R-:W-:Y:S01]  /*8830*/  FMUL.FTZ R139, R169, R176 ;  /* 0x000000b0a98b7220 */ /* 0x000fe20000410000 */
[C---:B------:R-:W-:Y:S01]  /*8840*/  FMUL.FTZ R74, R128.reuse, -R197 ;  /* 0x800000c5804a7220 */ /* 0x040fe20000410000 */
[----:B------:R-:W-:Y:S01]  /*8850*/  FMUL.FTZ R128, R128, -R198 ;  /* 0x800000c680807220 */ /* 0x000fe20000410000 */
[----:B------:R-:W-:-:S02]  /*8860*/  HADD2.F32 R72, -RZ, R52.H0_H0 ;  /* 0x20000034ff487230 */ /* 0x000fc40000004100 */
[----:B------:R-:W-:Y:S01]  /*8870*/  FFMA.FTZ R141, R75, R176, R78 ;  /* 0x000000b04b8d7223 */ /* 0x000fe2000001004e */
[C---:B------:R-:W-:Y:S01]  /*8880*/  FFMA.FTZ R73, R129.reuse, R198, -R74 ;  /* 0x000000c681497223 */ /* 0x040fe2000001084a */
[----:B------:R-:W-:Y:S01]  /*8890*/  FFMA.FTZ R128, R129, R197, R128 ;  /* 0x000000c581807223 */ /* 0x000fe20000010080 */
[----:B------:R-:W-:Y:S01]  /*88a0*/  FFMA.FTZ R139, R75, R172, -R139 ;  /* 0x000000ac4b8b7223 */ /* 0x000fe2000001088b */
[----:B------:R-:W-:Y:S01]  /*88b0*/  FMUL.FTZ R75, R39, R72 ;  /* 0x00000048274b7220 */ /* 0x000fe20000410000 */
[----:B------:R-:W-:Y:S01]  /*88c0*/  FADD.FTZ R200, R200, R73 ;  /* 0x00000049c8c87221 */ /* 0x000fe20000010000 */
[----:B------:R-:W-:Y:S01]  /*88d0*/  FADD.FTZ R199, -R199, R128 ;  /* 0x00000080c7c77221 */ /* 0x000fe20000010100 */
[----:B------:R-:W-:Y:S01]  /*88e0*/  FFMA.FTZ R74, R79, R167, R76 ;  /* 0x000000a74f4a7223 */ /* 0x000fe2000001004c */
[----:B------:R-:W-:Y:S01]  /*88f0*/  FMUL.FTZ R78, R94, UR44 ;  /* 0x0000002c5e4e7c20 */ /* 0x000fe20008410000 */
[----:B------:R-:W-:Y:S01]  /*8900*/  FMUL.FTZ R170, R80, R170 ;  /* 0x000000aa50aa7220 */ /* 0x000fe20000410000 */
[----:B------:R-:W-:Y:S01]  /*8910*/  FMUL.FTZ R76, R130, -R199 ;  /* 0x800000c7824c7220 */ /* 0x000fe20000410000 */
[----:B------:R-:W-:Y:S01]  /*8920*/  FMUL.FTZ R150, R80, R150 ;  /* 0x0000009650967220 */ /* 0x000fe20000410000 */
[----:B------:R-:W-:Y:S01]  /*8930*/  FMUL.FTZ R73, R168, R95 ;  /* 0x0000005fa8497220 */ /* 0x000fe20000410000 */
[----:B------:R-:W-:Y:S01]  /*8940*/  FMUL.FTZ R130, R130, -R200 ;  /* 0x800000c882827220 */ /* 0x000fe20000410000 */
[-C--:B------:R-:W-:Y:S01]  /*8950*/  FFMA.FTZ R168, R168, -R75.reuse, R227 ;  /* 0x8000004ba8a87223 */ /* 0x080fe200000100e3 */
[----:B------:R-:W-:Y:S01]  /*8960*/  FFMA.FTZ R80, R166, -R75, R223 ;  /* 0x8000004ba6507223 */ /* 0x000fe200000100df */
[C---:B------:R-:W-:Y:S01]  /*8970*/  FMUL.FTZ R75, R95.reuse, UR44 ;  /* 0x0000002c5f4b7c20 */ /* 0x040fe20008410000 */
[----:B------:R-:W-:Y:S01]  /*8980*/  FFMA.FTZ R81, R95, UR45, -R78 ;  /* 0x0000002d5f517c23 */ /* 0x000fe2000801084e */
[C---:B------:R-:W-:Y:S01]  /*8990*/  FMUL.FTZ R176, R79.reuse, R176 ;  /* 0x000000b04fb07220 */ /* 0x040fe20000410000 */
[----:B------:R-:W-:Y:S01]  /*89a0*/  FMUL.FTZ R172, R79, R172 ;  /* 0x000000ac4fac7220 */ /* 0x000fe20000410000 */
[C---:B------:R-:W-:Y:S01]  /*89b0*/  FFMA.FTZ R130, R131.reuse, R199, R130 ;  /* 0x000000c783827223 */ /* 0x040fe20000010082 */
[----:B------:R-:W-:Y:S01]  /*89c0*/  FFMA.FTZ R79, R131, R200, -R76 ;  /* 0x000000c8834f7223 */ /* 0x000fe2000001084c */
[----:B------:R-:W-:Y:S01]  /*89d0*/  FFMA.FTZ R77, R94, UR45, R75 ;  /* 0x0000002d5e4d7c23 */ /* 0x000fe2000801004b */
[----:B------:R-:W-:Y:S01]  /*89e0*/  FMUL.FTZ R129, R39, R95 ;  /* 0x0000005f27817220 */ /* 0x000fe20000410000 */
[----:B------:R-:W-:-:S02]  /*89f0*/  HADD2.F32 R75, -RZ, R59.H1_H1 ;  /* 0x3000003bff4b7230 */ /* 0x000fc40000004100 */
[----:B------:R-:W-:Y:S01]  /*8a00*/  FMUL.FTZ R76, R168, R81 ;  /* 0x00000051a84c7220 */ /* 0x000fe20000410000 */
[----:B------:R-:W-:Y:S01]  /*8a10*/  FADD.FTZ R201, -R201, R130 ;  /* 0x00000082c9c97221 */ /* 0x000fe20000010100 */
[----:B------:R-:W-:Y:S01]  /*8a20*/  FADD.FTZ R202, R202, R79 ;  /* 0x0000004fcaca7221 */ /* 0x000fe20000010000 */
[----:B------:R-:W-:Y:S01]  /*8a30*/  FMUL.FTZ R131, R39, R94 ;  /* 0x0000005e27837220 */ /* 0x000fe20000410000 */
[----:B------:R-:W-:Y:S01]  /*8a40*/  FMUL.FTZ R83, R168, R129 ;  /* 0x00000081a8537220 */ /* 0x000fe20000410000 */
[----:B------:R-:W-:Y:S01]  /*8a50*/  FFMA.FTZ R77, R80, R77, R76 ;  /* 0x0000004d504d7223 */ /* 0x000fe2000001004c */
[----:B------:R-:W-:Y:S01]  /*8a60*/  FMUL.FTZ R78, R42, R75 ;  /* 0x0000004b2a4e7220 */ /* 0x000fe20000410000 */
[C---:B------:R-:W-:Y:S01]  /*8a70*/  FMUL.FTZ R76, R132.reuse, -R201 ;  /* 0x800000c9844c7220 */ /* 0x040fe20000410000 */
[----:B------:R-:W-:Y:S01]  /*8a80*/  FMUL.FTZ R132, R132, -R202 ;  /* 0x800000ca84847220 */ /* 0x000fe20000410000 */
[----:B------:R-:W-:Y:S01]  /*8a90*/  FFMA.FTZ R130, R80, R131, R83 ;  /* 0x0000008350827223 */ /* 0x000fe20000010053 */
[-C--:B------:R-:W-:Y:S01]  /*8aa0*/  FFMA.FTZ R83, R165, -R78.reuse, R216 ;  /* 0x8000004ea5537223 */ /* 0x080fe200000100d8 */
[----:B------:R-:W-:Y:S01]  /*8ab0*/  FFMA.FTZ R81, R163, -R78, R224 ;  /* 0x8000004ea3517223 */ /* 0x000fe200000100e0 */
[C---:B------:R-:W-:Y:S01]  /*8ac0*/  FFMA.FTZ R78, R133.reuse, R201, R132 ;  /* 0x000000c9854e7223 */ /* 0x040fe20000010084 */
[----:B------:R-:W-:Y:S01]  /*8ad0*/  FMUL.FTZ R128, R168, R131 ;  /* 0x00000083a8807220 */ /* 0x000fe20000410000 */
[----:B------:R-:W-:Y:S01]  /*8ae0*/  FFMA.FTZ R79, R133, R202, -R76 ;  /* 0x000000ca854f7223 */ /* 0x000fe2000001084c */
[----:B------:R-:W-:Y:S01]  /*8af0*/  FFMA.FTZ R73, R166, R94, R73 ;  /* 0x0000005ea6497223 */ /* 0x000fe20000010049 */
[----:B------:R-:W-:Y:S01]  /*8b00*/  FADD.FTZ R203, -R203, R78 ;  /* 0x0000004ecbcb7221 */ /* 0x000fe20000010100 */
[----:B------:R-:W-:Y:S01]  /*8b10*/  FFMA.FTZ R128, R80, R129, -R128 ;  /* 0x0000008150807223 */ /* 0x000fe20000010880 */
[----:B------:R-:W-:Y:S01]  /*8b20*/  FADD.FTZ R204, R204, R79 ;  /* 0x0000004fcccc7221 */ /* 0x000fe20000010000 */
[----:B------:R-:W-:Y:S01]  /*8b30*/  FMUL.FTZ R80, R92, UR44 ;  /* 0x0000002c5c507c20 */ /* 0x000fe20008410000 */
[C---:B------:R-:W-:Y:S01]  /*8b40*/  FMUL.FTZ R79, R93.reuse, UR44 ;  /* 0x0000002c5d4f7c20 */ /* 0x040fe20008410000 */
[C---:B------:R-:W-:Y:S01]  /*8b50*/  FMUL.FTZ R78, R134.reuse, -R203 ;  /* 0x800000cb864e7220 */ /* 0x040fe20000410000 */
[-C--:B------:R-:W-:Y:S01]  /*8b60*/  FMUL.FTZ R134, R134, -R204.reuse ;  /* 0x800000cc86867220 */ /* 0x080fe20000410000 */
[----:B------:R-:W-:Y:S01]  /*8b70*/  FFMA.FTZ R80, R93, UR45, -R80 ;  /* 0x0000002d5d507c23 */ /* 0x000fe20008010850 */
[----:B------:R-:W-:Y:S01]  /*8b80*/  FFMA.FTZ R82, R92, UR45, R79 ;  /* 0x0000002d5c527c23 */ /* 0x000fe2000801004f */
[----:B------:R-:W-:Y:S01]  /*8b90*/  FFMA.FTZ R79, R135, R204, -R78 ;  /* 0x000000cc874f7223 */ /* 0x000fe2000001084e */
[----:B------:R-:W-:Y:S01]  /*8ba0*/  FMUL.FTZ R132, R42, R93 ;  /* 0x0000005d2a847220 */ /* 0x000fe20000410000 */
[----:B------:R-:W-:Y:S01]  /*8bb0*/  FMUL.FTZ R85, R83, R80 ;  /* 0x0000005053557220 */ /* 0x000fe20000410000 */
[----:B------:R-:W-:Y:S01]  /*8bc0*/  FFMA.FTZ R80, R135, R203, R134 ;  /* 0x000000cb87507223 */ /* 0x000fe20000010086 */
[----:B------:R-:W-:Y:S01]  /*8bd0*/  FADD.FTZ R206, R206, R79 ;  /* 0x0000004fcece7221 */ /* 0x000fe20000010000 */
[----:B------:R-:W-:Y:S01]  /*8be0*/  SHF.L.U32 R79, R116, 0x5, RZ ;  /* 0x00000005744f7819 */ /* 0x000fe200000006ff */
[----:B------:R-:W-:-:S02]  /*8bf0*/  HADD2.F32 R126, -RZ, R56.H0_H0 ;  /* 0x20000038ff7e7230 */ /* 0x000fc40000004100 */
[----:B------:R-:W-:Y:S01]  /*8c00*/  FMUL.FTZ R166, R42, R92 ;  /* 0x0000005c2aa67220 */ /* 0x000fe20000410000 */
[----:B------:R-:W-:Y:S01]  /*8c10*/  FADD.FTZ R205, -R205, R80 ;  /* 0x00000050cdcd7221 */ /* 0x000fe20000010100 */
[----:B------:R-:W-:Y:S01]  /*8c20*/  FMUL.FTZ R84, R83, R132 ;  /* 0x0000008453547220 */ /* 0x000fe20000410000 */
[----:B------:R-:W-:Y:S01]  /*8c30*/  IADD3 R80, R79, 0x1, RZ ;  /* 0x000000014f507810 */ /* 0x000fe20007ffe0ff */
[----:B------:R-:W-:Y:S01]  /*8c40*/  FMUL.FTZ R133, R83, R166 ;  /* 0x000000a653857220 */ /* 0x000fe20000410000 */
[----:B------:R-:W-:Y:S01]  /*8c50*/  FMUL.FTZ R124, R47, R126 ;  /* 0x0000007e2f7c7220 */ /* 0x000fe20000410000 */
[----:B------:R-:W-:Y:S02]  /*8c60*/  HADD2.F32 R127, -RZ, R56.H1_H1 ;  /* 0x30000038ff7f7230 */ /* 0x000fe40000004100 */
[C---:B------:R-:W-:Y:S01]  /*8c70*/  FFMA.FTZ R78, R81.reuse, R82, R85 ;  /* 0x00000052514e7223 */ /* 0x040fe20000010055 */
[C---:B------:R-:W-:Y:S01]  /*8c80*/  FFMA.FTZ R134, R81.reuse, R166, R84 ;  /* 0x000000a651867223 */ /* 0x040fe20000010054 */
[-C--:B------:R-:W-:Y:S01]  /*8c90*/  LEA.HI.SX32 R82, R80, R79.reuse, 0x1b ;  /* 0x0000004f50527211 */ /* 0x080fe200078fdaff */
[----:B------:R-:W-:Y:S01]  /*8ca0*/  FFMA.FTZ R133, R81, R132, -R133 ;  /* 0x0000008451857223 */ /* 0x000fe20000010885 */
[C---:B------:R-:W-:Y:S01]  /*8cb0*/  IADD3 R84, R79.reuse, 0x2, RZ ;  /* 0x000000024f547810 */ /* 0x040fe20007ffe0ff */
[-C--:B------:R-:W-:Y:S01]  /*8cc0*/  FFMA.FTZ R125, R136, -R124.reuse, R123 ;  /* 0x8000007c887d7223 */ /* 0x080fe2000001007b */
[C---:B------:R-:W-:Y:S01]  /*8cd0*/  IADD3 R86, R79.reuse, 0x3, RZ ;  /* 0x000000034f567810 */ /* 0x040fe20007ffe0ff */
[----:B------:R-:W-:Y:S01]  /*8ce0*/  FFMA.FTZ R124, R152, -R124, R209 ;  /* 0x8000007c987c7223 */ /* 0x000fe200000100d1 */
[----:B------:R-:W-:Y:S01]  /*8cf0*/  LEA.HI.SX32 R80, R79, R79, 0x1b ;  /* 0x0000004f4f507211 */ /* 0x000fe200078fdaff */
[----:B------:R-:W-:Y:S01]  /*8d00*/  FMUL.FTZ R81, R47, R205 ;  /* 0x000000cd2f517220 */ /* 0x000fe20000410000 */
[----:B------:R-:W-:Y:S01]  /*8d10*/  FMUL.FTZ R118, R48, R127 ;  /* 0x0000007f30767220 */ /* 0x000fe20000410000 */
[----:B------:R-:W-:Y:S01]  /*8d20*/  LEA.HI.SX32 R248, R84, R79, 0x1b ;  /* 0x0000004f54f87211 */ /* 0x000fe200078fdaff */
[----:B------:R-:W-:Y:S01]  /*8d30*/  FMUL.FTZ R165, R165, R93 ;  /* 0x0000005da5a57220 */ /* 0x000fe20000410000 */
[----:B------:R-:W-:Y:S01]  /*8d40*/  LEA.HI.SX32 R246, R86, R79, 0x1b ;  /* 0x0000004f56f67211 */ /* 0x000fe200078fdaff */
[----:B------:R-:W-:Y:S01]  /*8d50*/  FMUL.FTZ R79, R47, R206 ;  /* 0x000000ce2f4f7220 */ /* 0x000fe20000410000 */
[----:B------:R-:W-:Y:S01]  /*8d60*/  LEA R245, R80, R113, 0x2 ;  /* 0x0000007150f57211 */ /* 0x000fe200078e10ff */
[----:B------:R-:W-:Y:S01]  /*8d70*/  FMUL.FTZ R80, R124, R81 ;  /* 0x000000517c507220 */ /* 0x000fe20000410000 */
[----:B------:R-:W-:-:S02]  /*8d80*/  HADD2.F32 R120, -RZ, R57.H0_H0 ;  /* 0x20000039ff787230 */ /* 0x000fc40000004100 */
[----:B------:R-:W-:Y:S01]  /*8d90*/  FFMA.FTZ R121, R153, -R118, R122 ;  /* 0x8000007699797223 */ /* 0x000fe2000001007a */
[----:B------:R-:W-:Y:S01]  /*8da0*/  FMUL.FTZ R168, R48, R203 ;  /* 0x000000cb30a87220 */ /* 0x000fe20000410000 */
[----:B------:R-:W-:Y:S01]  /*8db0*/  LEA R247, R82, R113, 0x2 ;  /* 0x0000007152f77211 */ /* 0x000fe200078e10ff */
[----:B------:R-:W-:Y:S01]  /*8dc0*/  FFMA.FTZ R76, R163, R92, R165 ;  /* 0x0000005ca34c7223 */ /* 0x000fe200000100a5 */
[-C--:B------:R-:W-:Y:S01]  /*8dd0*/  FMUL.FTZ R82, R124, R79.reuse ;  /* 0x0000004f7c527220 */ /* 0x080fe20000410000 */
[-C--:B------:R-:W-:Y:S01]  /*8de0*/  FMUL.FTZ R84, R126, R79.reuse ;  /* 0x0000004f7e547220 */ /* 0x080fe20000410000 */
[----:B------:R-:W-:Y:S01]  /*8df0*/  FFMA.FTZ R80, R125, R79, R80 ;  /* 0x0000004f7d507223 */ /* 0x000fe20000010050 */
[----:B------:R-:W-:Y:S02]  /*8e00*/  HADD2.F32 R119, -RZ, R57.H1_H1 ;  /* 0x30000039ff777230 */ /* 0x000fe40000004100 */
[----:B------:R-:W-:Y:S01]  /*8e10*/  FMUL.FTZ R92, R48, R204 ;  /* 0x000000cc305c7220 */ /* 0x000fe20000410000 */
[----:B------:R-:W-:Y:S01]  /*8e20*/  FFMA.FTZ R118, R151, -R118, R208 ;  /* 0x8000007697767223 */ /* 0x000fe200000100d0 */
[----:B------:R-:W-:Y:S01]  /*8e30*/  FMUL.FTZ R79, R121, R168 ;  /* 0x000000a8794f7220 */ /* 0x000fe20000410000 */
[----:B------:R-:W-:Y:S01]  /*8e40*/  FMUL.FTZ R94, R45, R120 ;  /* 0x000000782d5e7220 */ /* 0x000fe20000410000 */
[-C--:B------:R-:W-:Y:S01]  /*8e50*/  FMUL.FTZ R86, R126, R81.reuse ;  /* 0x000000517e567220 */ /* 0x080fe20000410000 */
[----:B------:R-:W-:Y:S01]  /*8e60*/  FFMA.FTZ R82, R125, R81, -R82 ;  /* 0x000000517d527223 */ /* 0x000fe20000010852 */
[----:B------:R-:W-:Y:S01]  /*8e70*/  FFMA.FTZ R79, R118, R92, R79 ;  /* 0x0000005c764f7223 */ /* 0x000fe2000001004f */
[----:B------:R-:W-:Y:S01]  /*8e80*/  FADD.FTZ R80, RZ, R80 ;  /* 0x00000050ff507221 */ /* 0x000fe20000010000 */
[----:B------:R-:W-:Y:S01]  /*8e90*/  FMUL.FTZ R87, R46, R119 ;  /* 0x000000772e577220 */ /* 0x000fe20000410000 */
[----:B------:R-:W-:Y:S01]  /*8ea0*/  FFMA.FTZ R95, R154, -R94, R207 ;  /* 0x8000005e9a5f7223 */ /* 0x000fe200000100cf */
[----:B------:R-:W-:Y:S01]  /*8eb0*/  FMUL.FTZ R81, R121, R92 ;  /* 0x0000005c79517220 */ /* 0x000fe20000410000 */
[----:B------:R-:W-:Y:S01]  /*8ec0*/  FFMA.FTZ R94, R156, -R94, R213 ;  /* 0x8000005e9c5e7223 */ /* 0x000fe200000100d5 */
[----:B------:R-:W-:Y:S01]  /*8ed0*/  FMUL.FTZ R143, R45, R201 ;  /* 0x000000c92d8f7220 */ /* 0x000fe20000410000 */
[----:B------:R-:W-:Y:S01]  /*8ee0*/  FADD.FTZ R79, R80, R79 ;  /* 0x0000004f504f7221 */ /* 0x000fe20000010000 */
[-C--:B------:R-:W-:Y:S01]  /*8ef0*/  FFMA.FTZ R93, R155, -R87.reuse, R212 ;  /* 0x800000579b5d7223 */ /* 0x080fe200000100d4 */
[----:B------:R-:W-:Y:S01]  /*8f00*/  FFMA.FTZ R81, R118, R168, -R81 ;  /* 0x000000a876517223 */ /* 0x000fe20000010851 */
[----:B------:R-:W-:Y:S01]  /*8f10*/  FADD.FTZ R82, RZ, R82 ;  /* 0x00000052ff527221 */ /* 0x000fe20000010000 */
[----:B------:R-:W-:Y:S01]  /*8f20*/  FFMA.FTZ R87, R157, -R87, R210 ;  /* 0x800000579d577223 */ /* 0x000fe200000100d2 */
[----:B------:R-:W-:Y:S01]  /*8f30*/  FMUL.FTZ R85, R45, R202 ;  /* 0x000000ca2d557220 */ /* 0x000fe20000410000 */
[----:B------:R-:W-:Y:S01]  /*8f40*/  FMUL.FTZ R80, R94, R143 ;  /* 0x0000008f5e507220 */ /* 0x000fe20000410000 */
[----:B------:R-:W-:Y:S01]  /*8f50*/  FMUL.FTZ R178, R46, R199 ;  /* 0x000000c72eb27220 */ /* 0x000fe20000410000 */
[----:B------:R0:W-:Y:S01]  /*8f60*/  STS [R245+0x4200], R84 ;  /* 0x00420054f5007388 */ /* 0x0001e20000000800 */
[----:B------:R-:W-:Y:S01]  /*8f70*/  FADD.FTZ R81, R82, R81 ;  /* 0x0000005152517221 */ /* 0x000fe20000010000 */
[-C--:B------:R-:W-:Y:S01]  /*8f80*/  FFMA.FTZ R80, R95, R85.reuse, R80 ;  /* 0x000000555f507223 */ /* 0x080fe20000010050 */
[----:B------:R-:W-:Y:S01]  /*8f90*/  FMUL.FTZ R82, R94, R85 ;  /* 0x000000555e527220 */ /* 0x000fe20000410000 */
[----:B------:R1:W-:Y:S01]  /*8fa0*/  STS [R247+0x4204], R86 ;  /* 0x00420456f7007388 */ /* 0x0003e20000000800 */
[----:B------:R-:W-:Y:S01]  /*8fb0*/  FMUL.FTZ R83, R127, R92 ;  /* 0x0000005c7f537220 */ /* 0x000fe20000410000 */
[----:B------:R-:W-:Y:S01]  /*8fc0*/  FADD.FTZ R79, R79, R80 ;  /* 0x000000504f4f7221 */ /* 0x000fe20000010000 */
[----:B------:R-:W-:Y:S01]  /*8fd0*/  FFMA.FTZ R82, R95, R143, -R82 ;  /* 0x0000008f5f527223 */ /* 0x000fe20000010852 */
[--C-:B------:R-:W-:Y:S01]  /*8fe0*/  HADD2.F32 R92, -RZ, R58.reuse.H0_H0 ;  /* 0x2000003aff5c7230 */ /* 0x100fe20000004100 */
[-C--:B------:R-:W-:Y:S01]  /*8ff0*/  LEA R248, R248, R113.reuse, 0x2 ;  /* 0x00000071f8f87211 */ /* 0x080fe200078e10ff */
[----:B0-----:R-:W-:Y:S01]  /*9000*/  FMUL.FTZ R84, R46, R200 ;  /* 0x000000c82e547220 */ /* 0x001fe20000410000 */
[----:B------:R-:W-:Y:S01]  /*9010*/  FADD.FTZ R81, R81, R82 ;  /* 0x0000005251517221 */ /* 0x000fe20000010000 */
[----:B------:R-:W-:Y:S01]  /*9020*/  LEA R246, R246, R113, 0x2 ;  /* 0x00000071f6f67211 */ /* 0x000fe200078e10ff */
[----:B------:R-:W-:Y:S01]  /*9030*/  FMUL.FTZ R82, R120, R143 ;  /* 0x0000008f78527220 */ /* 0x000fe20000410000 */
[C---:B-1----:R-:W-:Y:S01]  /*9040*/  FMUL.FTZ R86, R87.reuse, R178 ;  /* 0x000000b257567220 */ /* 0x042fe20000410000 */
[-C--:B------:R-:W-:Y:S01]  /*9050*/  FMUL.FTZ R80, R87, R84.reuse ;  /* 0x0000005457507220 */ /* 0x080fe20000410000 */
[----:B------:R0:W-:Y:S01]  /*9060*/  STS [R248+0x4208], R83 ;  /* 0x00420853f8007388 */ /* 0x0001e20000000800 */
[----:B------:R-:W-:Y:S01]  /*9070*/  FMUL.FTZ R145, R43, R197 ;  /* 0x000000c52b917220 */ /* 0x000fe20000410000 */
[----:B------:R-:W-:Y:S01]  /*9080*/  FFMA.FTZ R86, R93, R84, R86 ;  /* 0x000000545d567223 */ /* 0x000fe20000010056 */
[----:B------:R-:W-:Y:S01]  /*9090*/  FMUL.FTZ R137, R180, R137 ;  /* 0x00000089b4897220 */ /* 0x000fe20000410000 */
[----:B------:R-:W-:Y:S01]  /*90a0*/  FMUL.FTZ R163, R41, R91 ;  /* 0x0000005b29a37220 */ /* 0x000fe20000410000 */
[----:B------:R-:W-:Y:S01]  /*90b0*/  FMUL.FTZ R186, R44, R88 ;  /* 0x000000582cba7220 */ /* 0x000fe20000410000 */
[----:B------:R-:W-:Y:S01]  /*90c0*/  FADD.FTZ R135, R79, R86 ;  /* 0x000000564f877221 */ /* 0x000fe20000010000 */
[----:B------:R-:W-:Y:S01]  /*90d0*/  FFMA.FTZ R86, R93, R178, -R80 ;  /* 0x000000b25d567223 */ /* 0x000fe20000010850 */
[----:B------:R-:W-:Y:S01]  /*90e0*/  FMUL.FTZ R79, R43, R92 ;  /* 0x0000005c2b4f7220 */ /* 0x000fe20000410000 */
[----:B------:R-:W-:Y:S01]  /*90f0*/  FMUL.FTZ R80, R120, R85 ;  /* 0x0000005578507220 */ /* 0x000fe20000410000 */
[----:B0-----:R-:W-:Y:S01]  /*9100*/  FMUL.FTZ R83, R127, R168 ;  /* 0x000000a87f537220 */ /* 0x001fe20000410000 */
[----:B------:R-:W-:Y:S01]  /*9110*/  FADD.FTZ R143, R81, R86 ;  /* 0x00000056518f7221 */ /* 0x000fe20000010000 */
[----:B------:R-:W-:Y:S01]  /*9120*/  FFMA.FTZ R86, R160, -R79, R215 ;  /* 0x8000004fa0567223 */ /* 0x000fe200000100d7 */
[----:B------:R-:W-:Y:S01]  /*9130*/  FMUL.FTZ R168, R119, R84 ;  /* 0x0000005477a87220 */ /* 0x000fe20000410000 */
[----:B------:R-:W-:Y:S01]  /*9140*/  HADD2.F32 R84, -RZ, R59.H0_H0 ;  /* 0x2000003bff547230 */ /* 0x000fe20000004100 */
[----:B------:R0:W-:Y:S01]  /*9150*/  STS [R246+0x420c], R83 ;  /* 0x00420c53f6007388 */ /* 0x0001e20000000800 */
[----:B------:R-:W-:-:S02]  /*9160*/  HADD2.F32 R85, -RZ, R58.H1_H1 ;  /* 0x3000003aff557230 */ /* 0x000fc40000004100 */
[----:B------:R-:W-:Y:S01]  /*9170*/  FMUL.FTZ R81, R43, R198 ;  /* 0x000000c62b517220 */ /* 0x000fe20000410000 */
[-C--:B------:R-:W-:Y:S01]  /*9180*/  FMUL.FTZ R180, R86, R145.reuse ;  /* 0x0000009156b47220 */ /* 0x080fe20000410000 */
[----:B------:R1:W-:Y:S01]  /*9190*/  STS [R245+0x4218], R168 ;  /* 0x004218a8f5007388 */ /* 0x0003e20000000800 */
[----:B------:R-:W-:Y:S01]  /*91a0*/  FMUL.FTZ R184, R92, R145 ;  /* 0x000000915cb87220 */ /* 0x000fe20000410000 */
[----:B------:R-:W-:Y:S01]  /*91b0*/  FMUL.FTZ R182, R86, R81 ;  /* 0x0000005156b67220 */ /* 0x000fe20000410000 */
[----:B------:R-:W-:Y:S01]  /*91c0*/  FMUL.FTZ R178, R119, R178 ;  /* 0x000000b277b27220 */ /* 0x000fe20000410000 */
[----:B------:R2:W-:Y:S01]  /*91d0*/  STS [R245+0x4210], R80 ;  /* 0x00421050f5007388 */ /* 0x0005e20000000800 */
[----:B------:R-:W-:Y:S01]  /*91e0*/  FMUL.FTZ R188, R44, R89 ;  /* 0x000000592cbc7220 */ /* 0x000fe20000410000 */
[----:B0-----:R-:W-:Y:S01]  /*91f0*/  FFMA.FTZ R83, R158, -R79, R211 ;  /* 0x8000004f9e537223 */ /* 0x001fe200000100d3 */
[C---:B------:R-:W-:Y:S01]  /*9200*/  FMUL.FTZ R79, R41.reuse, R84 ;  /* 0x00000054294f7220 */ /* 0x040fe20000410000 */
[----:B------:R0:W-:Y:S01]  /*9210*/  STS [R245+0x4214], R82 ;  /* 0x00421452f5007388 */ /* 0x0001e20000000800 */
[----:B------:R-:W-:Y:S01]  /*9220*/  FMUL.FTZ R149, R41, R90 ;  /* 0x0000005a29957220 */ /* 0x000fe20000410000 */
[CC--:B------:R-:W-:Y:S01]  /*9230*/  FFMA.FTZ R180, R83.reuse, R81.reuse, R180 ;  /* 0x0000005153b47223 */ /* 0x0c0fe200000100b4 */
[----:B-1----:R-:W-:Y:S01]  /*9240*/  FMUL.FTZ R168, R92, R81 ;  /* 0x000000515ca87220 */ /* 0x002fe20000410000 */
[----:B------:R-:W-:Y:S01]  /*9250*/  FMUL.FTZ R81, R44, R85 ;  /* 0x000000552c517220 */ /* 0x000fe20000410000 */
[----:B------:R-:W-:Y:S01]  /*9260*/  FFMA.FTZ R182, R83, R145, -R182 ;  /* 0x0000009153b67223 */ /* 0x000fe200000108b6 */
[-C--:B--2---:R-:W-:Y:S01]  /*9270*/  FFMA.FTZ R80, R162, -R79.reuse, R217 ;  /* 0x8000004fa2507223 */ /* 0x084fe200000100d9 */
[----:B------:R-:W-:Y:S01]  /*9280*/  FFMA.FTZ R79, R164, -R79, R225 ;  /* 0x8000004fa44f7223 */ /* 0x000fe200000100e1 */
[----:B------:R1:W-:Y:S01]  /*9290*/  STS [R245+0x4224], R184 ;  /* 0x004224b8f5007388 */ /* 0x0003e20000000800 */
[----:B------:R-:W-:Y:S01]  /*92a0*/  FMUL.FTZ R192, R84, R149 ;  /* 0x0000009554c07220 */ /* 0x000fe20000410000 */
[-C--:B0-----:R-:W-:Y:S01]  /*92b0*/  FFMA.FTZ R82, R159, -R81.reuse, R220 ;  /* 0x800000519f527223 */ /* 0x081fe200000100dc */
[----:B------:R-:W-:Y:S01]  /*92c0*/  FFMA.FTZ R81, R161, -R81, R214 ;  /* 0x80000051a1517223 */ /* 0x000fe200000100d6 */
[----:B------:R-:W-:Y:S01]  /*92d0*/  FMUL.FTZ R165, R79, R163 ;  /* 0x000000a34fa57220 */ /* 0x000fe20000410000 */
[----:B------:R0:W-:Y:S01]  /*92e0*/  STS [R245+0x421c], R178 ;  /* 0x00421cb2f5007388 */ /* 0x0001e20000000800 */
[----:B------:R-:W-:Y:S01]  /*92f0*/  FADD.FTZ R143, R143, R182 ;  /* 0x000000b68f8f7221 */ /* 0x000fe20000010000 */
[C---:B------:R-:W-:Y:S01]  /*9300*/  FMUL.FTZ R147, R81.reuse, R186 ;  /* 0x000000ba51937220 */ /* 0x040fe20000410000 */
[----:B------:R-:W-:Y:S01]  /*9310*/  FMUL.FTZ R145, R81, R188 ;  /* 0x000000bc51917220 */ /* 0x000fe20000410000 */
[----:B------:R2:W-:Y:S01]  /*9320*/  STS [R245+0x4220], R168 ;  /* 0x004220a8f5007388 */ /* 0x0005e20000000800 */
[-C--:B-1----:R-:W-:Y:S01]  /*9330*/  FFMA.FTZ R184, R80, R149.reuse, R165 ;  /* 0x0000009550b87223 */ /* 0x082fe200000100a5 */
[----:B------:R-:W-:Y:S01]  /*9340*/  FMUL.FTZ R149, R79, R149 ;  /* 0x000000954f957220 */ /* 0x000fe20000410000 */
[----:B------:R-:W-:Y:S01]  /*9350*/  FADD.FTZ R135, R135, R180 ;  /* 0x000000b487877221 */ /* 0x000fe20000010000 */
[-C--:B------:R-:W-:Y:S01]  /*9360*/  FMUL.FTZ R194, R84, R163.reuse ;  /* 0x000000a354c27220 */ /* 0x080fe20000410000 */
[----:B------:R-:W-:Y:S01]  /*9370*/  FMUL.FTZ R166, R75, R166 ;  /* 0x000000a64ba67220 */ /* 0x000fe20000410000 */
[-C--:B0-----:R-:W-:Y:S01]  /*9380*/  FFMA.FTZ R178, R82, R188.reuse, -R147 ;  /* 0x000000bc52b27223 */ /* 0x081fe20000010893 */
[----:B------:R-:W-:Y:S01]  /*9390*/  FFMA.FTZ R190, R80, R163, -R149 ;  /* 0x000000a350be7223 */ /* 0x000fe20000010895 */
[----:B------:R-:W-:Y:S01]  /*93a0*/  FMUL.FTZ R188, R85, R188 ;  /* 0x000000bc55bc7220 */ /* 0x000fe20000410000 */
[----:B------:R-:W-:Y:S01]  /*93b0*/  FMUL.FTZ R132, R75, R132 ;  /* 0x000000844b847220 */ /* 0x000fe20000410000 */
[-C--:B--2---:R-:W-:Y:S01]  /*93c0*/  FFMA.FTZ R168, R82, R186.reuse, R145 ;  /* 0x000000ba52a87223 */ /* 0x084fe20000010091 */
[----:B------:R-:W-:Y:S01]  /*93d0*/  FADD.FTZ R143, R143, R178 ;  /* 0x000000b28f8f7221 */ /* 0x000fe20000010000 */
[----:B------:R-:W-:Y:S01]  /*93e0*/  FMUL.FTZ R186, R85, R186 ;  /* 0x000000ba55ba7220 */ /* 0x000fe20000410000 */
[C---:B------:R-:W-:Y:S01]  /*93f0*/  FMUL.FTZ R196, R72.reuse, R131 ;  /* 0x0000008348c47220 */ /* 0x040fe20000410000 */
[----:B------:R-:W-:Y:S01]  /*9400*/  FADD.FTZ R135, R135, R168 ;  /* 0x000000a887877221 */ /* 0x000fe20000010000 */
[----:B------:R-:W-:Y:S01]  /*9410*/  FADD.FTZ R190, R143, R190 ;  /* 0x000000be8fbe7221 */ /* 0x000fe20000010000 */
[----:B------:R-:W-:Y:S01]  /*9420*/  FMUL.FTZ R234, R72, R129 ;  /* 0x0000008148ea7220 */ /* 0x000fe20000410000 */
[----:B------:R-:W-:Y:S01]  /*9430*/  STS [R245+0x4228], R186 ;  /* 0x004228baf5007388 */ /* 0x000fe20000000800 */
[----:B------:R-:W-:Y:S01]  /*9440*/  FADD.FTZ R135, R135, R184 ;  /* 0x000000b887877221 */ /* 0x000fe20000010000 */
[----:B------:R-:W-:Y:S01]  /*9450*/  FADD.FTZ R133, R190, R133 ;  /* 0x00000085be857221 */ /* 0x000fe20000010000 */
[----:B------:R-:W-:Y:S01]  /*9460*/  FFMA.FTZ R21, R38, R171, R21 ;  /* 0x000000ab26157223 */ /* 0x000fe20000010015 */
        /* <DEDUP_REMOVED lines=13> */
[----:B------:R-:W-:Y:S01]  /*9540*/  IADD3 R133, R116, 0x280, RZ ;  /* 0x0000028074857810 */ /* 0x000fe20007ffe0ff */
[----:B------:R-:W-:Y:S01]  /*9550*/  FFMA.FTZ R23, R40, R167, R23 ;  /* 0x000000a728177223 */ /* 0x000fe20000010017 */
[C---:B------:R-:W-:Y:S01]  /*9560*/  IADD3 R135, R116.reuse, 0x300, RZ ;  /* 0x0000030074877810 */ /* 0x040fe20007ffe0ff */
[----:B------:R0:W-:Y:S01]  /*9570*/  STS [R245+0x423c], R132 ;  /* 0x00423c84f5007388 */ /* 0x0001e20000000800 */
[----:B------:R-:W-:Y:S01]  /*9580*/  IADD3 R139, R116, 0x480, RZ ;  /* 0x00000480748b7810 */ /* 0x000fe20007ffe0ff */
[----:B------:R-:W-:Y:S01]  /*9590*/  FADD.FTZ R251, R130, R251 ;  /* 0x000000fb82fb7221 */ /* 0x000fe20000010000 */
[C---:B------:R-:W-:Y:S01]  /*95a0*/  IADD3 R141, R116.reuse, 0x500, RZ ;  /* 0x00000500748d7810 */ /* 0x040fe20007ffe0ff */
[----:B------:R-:W-:Y:S01]  /*95b0*/  STS [R245+0x4240], R196 ;  /* 0x004240c4f5007388 */ /* 0x000fe20000000800 */
        /* <DEDUP_REMOVED lines=13> */
[----:B------:R-:W-:Y:S01]  /*9690*/  FMUL.FTZ R66, R14, R207 ;  /* 0x000000cf0e427220 */ /* 0x000fe20000410000 */
[C---:B------:R-:W-:Y:S01]  /*96a0*/  IADD3 R167, R116.reuse, 0x880, RZ ;  /* 0x0000088074a77810 */ /* 0x040fe20007ffe0ff */
[----:B------:R-:W-:Y:S01]  /*96b0*/  STS [R245+0x4250], R170 ;  /* 0x004250aaf5007388 */ /* 0x000fe20000000800 */
[----:B------:R-:W-:Y:S01]  /*96c0*/  IADD3 R169, R116, 0x900, RZ ;  /* 0x0000090074a97810 */ /* 0x000fe20007ffe0ff */
[----:B------:R-:W-:Y:S01]  /*96d0*/  FADD.FTZ R250, R250, R71 ;  /* 0x00000047fafa7221 */ /* 0x000fe20000010000 */
[C---:B------:R-:W-:Y:S01]  /*96e0*/  IADD3 R173, R116.reuse, 0xa00, RZ ;  /* 0x00000a0074ad7810 */ /* 0x040fe20007ffe0ff */
[----:B------:R-:W-:Y:S01]  /*96f0*/  STS [R245+0x4254], R150 ;  /* 0x00425496f5007388 */ /* 0x000fe20000000800 */
[----:B------:R-:W-:Y:S01]  /*9700*/  IADD3 R175, R116, 0xa80, RZ ;  /* 0x00000a8074af7810 */ /* 0x000fe20007ffe0ff */
[----:B------:R-:W-:Y:S01]  /*9710*/  FMUL.FTZ R71, R164, R91 ;  /* 0x0000005ba4477220 */ /* 0x000fe20000410000 */
[C---:B------:R-:W-:Y:S01]  /*9720*/  IADD3 R177, R116.reuse, 0xb00, RZ ;  /* 0x00000b0074b17810 */ /* 0x040fe20007ffe0ff */
[----:B------:R1:W-:Y:S01]  /*9730*/  STS [R245+0x4258], R148 ;  /* 0x00425894f5007388 */ /* 0x0003e20000000800 */
[----:B------:R-:W-:Y:S01]  /*9740*/  IADD3 R179, R116, 0xb80, RZ ;  /* 0x00000b8074b37810 */ /* 0x000fe20007ffe0ff */
[----:B------:R-:W-:Y:S01]  /*9750*/  FFMA.FTZ R77, R72, R73, R77 ;  /* 0x00000049484d7223 */ /* 0x000fe2000001004d */
[C---:B------:R-:W-:Y:S01]  /*9760*/  IADD3 R181, R116.reuse, 0xc00, RZ ;  /* 0x00000c0074b57810 */ /* 0x040fe20007ffe0ff */
[----:B------:R-:W-:Y:S01]  /*9770*/  STS [R245+0x425c], R146 ;  /* 0x00425c92f5007388 */ /* 0x000fe20000000800 */
[C---:B------:R-:W-:Y:S01]  /*9780*/  IADD3 R183, R116.reuse, 0xc80, RZ ;  /* 0x00000c8074b77810 */ /* 0x040fe20007ffe0ff */
[----:B------:R-:W-:Y:S01]  /*9790*/  FADD.FTZ R72, R251, R64 ;  /* 0x00000040fb487221 */ /* 0x000fe20000010000 */
[C---:B------:R-:W-:Y:S01]  /*97a0*/  IADD3 R185, R116.reuse, 0xd00, RZ ;  /* 0x00000d0074b97810 */ /* 0x040fe20007ffe0ff */
[----:B------:R-:W-:Y:S01]  /*97b0*/  STS [R245+0x4260], R144 ;  /* 0x00426090f5007388 */ /* 0x000fe20000000800 */
[----:B------:R-:W-:Y:S01]  /*97c0*/  IADD3 R187, R116, 0xd80, RZ ;  /* 0x00000d8074bb7810 */ /* 0x000fe20007ffe0ff */
[----:B------:R-:W-:Y:S01]  /*97d0*/  FFMA.FTZ R64, -R12, R215, -RZ ;  /* 0x000000d70c407223 */ /* 0x000fe200000109ff */
[C---:B------:R-:W-:Y:S01]  /*97e0*/  IADD3 R189, R116.reuse, 0xe00, RZ ;  /* 0x00000e0074bd7810 */ /* 0x040fe20007ffe0ff */
[----:B------:R-:W-:Y:S01]  /*97f0*/  STS [R245+0x4264], R174 ;  /* 0x004264aef5007388 */ /* 0x000fe20000000800 */
[----:B------:R-:W-:Y:S01]  /*9800*/  IADD3 R191, R116, 0xe80, RZ ;  /* 0x00000e8074bf7810 */ /* 0x000fe20007ffe0ff */
[----:B------:R-:W-:Y:S01]  /*9810*/  FFMA.FTZ R71, R162, R90, R71 ;  /* 0x0000005aa2477223 */ /* 0x000fe20000010047 */
[C---:B------:R-:W-:Y:S01]  /*9820*/  IADD3 R193, R116.reuse, 0xf00, RZ ;  /* 0x00000f0074c17810 */ /* 0x040fe20007ffe0ff */
[----:B------:R2:W-:Y:S01]  /*9830*/  STS [R245+0x4268], R142 ;  /* 0x0042688ef5007388 */ /* 0x0005e20000000800 */
[-C--:B------:R-:W-:Y:S01]  /*9840*/  LEA.HI.SX32 R128, R116, R116.reuse, 0x1b ;  /* 0x0000007474807211 */ /* 0x080fe200078fdaff */
[----:B------:R-:W-:Y:S01]  /*9850*/  FADD.FTZ R99, R74, R99 ;  /* 0x000000634a637221 */ /* 0x000fe20000010000 */
[-C--:B0-----:R-:W-:Y:S01]  /*9860*/  LEA.HI.SX32 R132, R129, R116.reuse, 0x1b ;  /* 0x0000007481847211 */ /* 0x081fe200078fdaff */
[----:B------:R0:W-:Y:S01]  /*9870*/  STS [R245+0x426c], R140 ;  /* 0x00426c8cf5007388 */ /* 0x0001e20000000800 */
[----:B------:R-:W-:Y:S01]  /*9880*/  LEA.HI.SX32 R134, R131, R116, 0x1b ;  /* 0x0000007483867211 */ /* 0x000fe200078fdaff */
[----:B------:R-:W-:Y:S01]  /*9890*/  FMUL.FTZ R212, R13, R212 ;  /* 0x000000d40dd47220 */ /* 0x000fe20000410000 */
[-C--:B-1----:R-:W-:Y:S01]  /*98a0*/  LEA.HI.SX32 R148, R139, R116.reuse, 0x1b ;  /* 0x000000748b947211 */ /* 0x082fe200078fdaff */
[----:B------:R1:W-:Y:S01]  /*98b0*/  STS [R245+0x4270], R137 ;  /* 0x00427089f5007388 */ /* 0x0003e20000000800 */
[-C--:B------:R-:W-:Y:S01]  /*98c0*/  LEA.HI.SX32 R150, R141, R116.reuse, 0x1b ;  /* 0x000000748d967211 */ /* 0x080fe200078fdaff */
[----:B------:R-:W-:Y:S01]  /*98d0*/  FMUL.FTZ R68, R12, R211 ;  /* 0x000000d30c447220 */ /* 0x000fe20000410000 */
[-C--:B--2---:R-:W-:Y:S01]  /*98e0*/  LEA.HI.SX32 R142, R135, R116.reuse, 0x1b ;  /* 0x00000074878e7211 */ /* 0x084fe200078fdaff */
[----:B------:R2:W-:Y:S01]  /*98f0*/  STS [R245+0x4274], R138 ;  /* 0x0042748af5007388 */ /* 0x0005e20000000800 */
[-C--:B------:R-:W-:Y:S01]  /*9900*/  LEA.HI.SX32 R166, R143, R116.reuse, 0x1b ;  /* 0x000000748fa67211 */ /* 0x080fe200078fdaff */
[----:B------:R-:W-:Y:S01]  /*9910*/  FMUL.FTZ R74, R10, R217 ;  /* 0x000000d90a4a7220 */ /* 0x000fe20000410000 */
[-C--:B0-----:R-:W-:Y:S01]  /*9920*/  LEA.HI.SX32 R140, R133, R116.reuse, 0x1b ;  /* 0x00000074858c7211 */ /* 0x081fe200078fdaff */
[----:B------:R0:W-:Y:S01]  /*9930*/  STS [R245+0x4278], R62 ;  /* 0x0042783ef5007388 */ /* 0x0001e20000000800 */
[-C--:B------:R-:W-:Y:S01]  /*9940*/  LEA.HI.SX32 R168, R145, R116.reuse, 0x1b ;  /* 0x0000007491a87211 */ /* 0x080fe200078fdaff */
[----:B------:R-:W-:Y:S01]  /*9950*/  FADD.FTZ R250, R250, R69 ;  /* 0x00000045fafa7221 */ /* 0x000fe20000010000 */
[----:B-1----:R-:W-:Y:S01]  /*9960*/  IADD3 R137, R116, 0x400, RZ ;  /* 0x0000040074897810 */ /* 0x002fe20007ffe0ff */
[----:B------:R1:W-:Y:S01]  /*9970*/  STS [R245+0x427c], R63 ;  /* 0x00427c3ff5007388 */ /* 0x0003e20000000800 */
[-C--:B------:R-:W-:Y:S01]  /*9980*/  LEA.HI.SX32 R170, R147, R116.reuse, 0x1b ;  /* 0x0000007493aa7211 */ /* 0x080fe200078fdaff */
[----:B------:R-:W-:Y:S01]  /*9990*/  FFMA.FTZ R24, R39, R73, R24 ;  /* 0x0000004927187223 */ /* 0x000fe20000010018 */
[-C--:B--2---:R-:W-:Y:S01]  /*99a0*/  LEA.HI.SX32 R138, R209, R116.reuse, 0x1b ;  /* 0x00000074d18a7211 */ /* 0x084fe200078fdaff */
[----:B------:R-:W-:Y:S01]  /*99b0*/  FMUL.FTZ R70, R90, UR44 ;  /* 0x0000002c5a467c20 */ /* 0x000fe20008410000 */
[----:B------:R-:W-:Y:S01]  /*99c0*/  LEA.HI.SX32 R146, R137, R116, 0x1b ;  /* 0x0000007489927211 */ /* 0x000fe200078fdaff */
[----:B0-----:R-:W-:Y:S01]  /*99d0*/  FMUL.FTZ R62, R16, R123 ;  /* 0x0000007b103e7220 */ /* 0x001fe20000410000 */
[C---:B------:R-:W-:Y:S01]  /*99e0*/  IADD3 R123, R116.reuse, 0x80, RZ ;  /* 0x00000080747b7810 */ /* 0x040fe20007ffe0ff */
[----:B------:R-:W-:Y:S01]  /*99f0*/  FFMA.FTZ R210, -R13, R210, -RZ ;  /* 0x000000d20dd27223 */ /* 0x000fe200000109ff */
[-C--:B------:R-:W-:Y:S01]  /*9a00*/  LEA.HI.SX32 R182, R171, R116.reuse, 0x1b ;  /* 0x00000074abb67211 */ /* 0x080fe200078fdaff */
[----:B------:R-:W-:Y:S01]  /*9a10*/  FMUL.FTZ R73, R91, UR44 ;  /* 0x0000002c5b497c20 */ /* 0x000fe20008410000 */
[----:B-1----:R-:W-:Y:S01]  /*9a20*/  IADD3 R63, R116, 0x380, RZ ;  /* 0x00000380743f7810 */ /* 0x002fe20007ffe0ff */
[----:B------:R-:W-:Y:S01]  /*9a30*/  FADD.FTZ R250, R250, R67 ;  /* 0x00000043fafa7221 */ /* 0x000fe20000010000 */
[----:B------:R-:W-:Y:S01]  /*9a40*/  LEA.HI.SX32 R130, R123, R116, 0x1b ;  /* 0x000000747b827211 */ /* 0x000fe200078fdaff */
[----:B------:R-:W-:Y:S01]  /*9a50*/  FMUL.FTZ R220, R11, R220 ;  /* 0x000000dc0bdc7220 */ /* 0x000fe20000410000 */
[----:B------:R-:W-:Y:S01]  /*9a60*/  LEA.HI.SX32 R144, R63, R116, 0x1b ;  /* 0x000000743f907211 */ /* 0x000fe200078fdaff */
[----:B------:R-:W-:Y:S01]  /*9a70*/  FMUL.FTZ R63, R15, R208 ;  /* 0x000000d00f3f7220 */ /* 0x000fe20000410000 */
[----:B------:R-:W-:Y:S01]  /*9a80*/  LEA.HI.SX32 R172, R149, R116, 0x1b ;  /* 0x0000007495ac7211 */ /* 0x000fe200078fdaff */
[----:B------:R-:W-:Y:S01]  /*9a90*/  FFMA.FTZ R214, -R11, R214, -RZ ;  /* 0x000000d60bd67223 */ /* 0x000fe200000109ff */
        /* <DEDUP_REMOVED lines=17> */
[C---:B------:R-:W-:Y:S01]  /*9bb0*/  FMUL.FTZ R222, R0.reuse, R222 ;  /* 0x000000de00de7220 */ /* 0x040fe20000410000 */
[----:B------:R-:W-:Y:S01]  /*9bc0*/  LEA.HI.SX32 R194, R183, R116, 0x1b ;  /* 0x00000074b7c27211 */ /* 0x000fe200078fdaff */
[----:B------:R-:W-:Y:S01]  /*9bd0*/  FFMA.FTZ R244, -R0, R244, -RZ ;  /* 0x000000f400f47223 */ /* 0x000fe200000109ff */
[-C--:B------:R-:W-:Y:S01]  /*9be0*/  LEA.HI.SX32 R196, R185, R116.reuse, 0x1b ;  /* 0x00000074b9c47211 */ /* 0x080fe200078fdaff */
[----:B------:R-:W-:Y:S01]  /*9bf0*/  FFMA.FTZ R70, R91, UR45, -R70 ;  /* 0x0000002d5b467c23 */ /* 0x000fe20008010846 */
[-C--:B------:R-:W-:Y:S01]  /*9c00*/  LEA.HI.SX32 R234, R187, R116.reuse, 0x1b ;  /* 0x00000074bbea7211 */ /* 0x080fe200078fdaff */
[----:B------:R-:W-:Y:S01]  /*9c10*/  FFMA.FTZ R73, R90, UR45, R73 ;  /* 0x0000002d5a497c23 */ /* 0x000fe20008010049 */
[-C--:B------:R-:W-:Y:S01]  /*9c20*/  LEA.HI.SX32 R240, R189, R116.reuse, 0x1b ;  /* 0x00000074bdf07211 */ /* 0x080fe200078fdaff */
[----:B------:R-:W-:Y:S01]  /*9c30*/  FADD.FTZ R91, R250, R65 ;  /* 0x00000041fa5b7221 */ /* 0x000fe20000010000 */
[-C--:B------:R-:W-:Y:S01]  /*9c40*/  LEA.HI.SX32 R242, R191, R116.reuse, 0x1b ;  /* 0x00000074bff27211 */ /* 0x080fe200078fdaff */
[----:B------:R-:W-:Y:S01]  /*9c50*/  FMUL.FTZ R215, R89, UR44 ;  /* 0x0000002c59d77c20 */ /* 0x000fe20008410000 */
[-C--:B------:R-:W-:Y:S01]  /*9c60*/  LEA.HI.SX32 R193, R193, R116.reuse, 0x1b ;  /* 0x00000074c1c17211 */ /* 0x080fe200078fdaff */
[----:B------:R-:W-:Y:S01]  /*9c70*/  FMUL.FTZ R208, R200, UR44 ;  /* 0x0000002cc8d07c20 */ /* 0x000fe20008410000 */
[----:B------:R-:W-:Y:S01]  /*9c80*/  LEA.HI.SX32 R171, R195, R116, 0x1b ;  /* 0x00000074c3ab7211 */ /* 0x000fe200078fdaff */
[----:B------:R-:W-:Y:S01]  /*9c90*/  FMUL.FTZ R65, R199, UR44 ;  /* 0x0000002cc7417c20 */ /* 0x000fe20008410000 */
[-C--:B------:R-:W-:Y:S01]  /*9ca0*/  LEA R249, R128, R113.reuse, 0x2 ;  /* 0x0000007180f97211 */ /* 0x080fe200078e10ff */
[----:B------:R-:W-:Y:S01]  /*9cb0*/  BAR.SYNC.DEFER_BLOCKING 0x0 ;  /* 0x0000000000007b1d */ /* 0x000fe20000010000 */
[-C--:B------:R-:W-:Y:S01]  /*9cc0*/  LEA R123, R130, R113.reuse, 0x2 ;  /* 0x00000071827b7211 */ /* 0x080fe200078e10ff */
[----:B------:R-:W-:Y:S01]  /*9cd0*/  FMUL.FTZ R90, R204, UR44 ;  /* 0x0000002ccc5a7c20 */ /* 0x000fe20008410000 */
[-C--:B------:R-:W-:Y:S01]  /*9ce0*/  LEA R128, R132, R113.reuse, 0x2 ;  /* 0x0000007184807211 */ /* 0x080fe200078e10ff */
[----:B------:R-:W-:Y:S01]  /*9cf0*/  FMUL.FTZ R207, R203, UR44 ;  /* 0x0000002ccbcf7c20 */ /* 0x000fe20008410000 */
[-C--:B------:R-:W-:Y:S01]  /*9d00*/  LEA R129, R134, R113.reuse, 0x2 ;  /* 0x0000007186817211 */ /* 0x080fe200078e10ff */
[----:B------:R-:W-:Y:S01]  /*9d10*/  FFMA.FTZ R215, R88, UR45, R215 ;  /* 0x0000002d58d77c23 */ /* 0x000fe200080100d7 */
[-C--:B------:R-:W-:Y:S01]  /*9d20*/  LEA R130, R138, R113.reuse, 0x2 ;  /* 0x000000718a827211 */ /* 0x080fe200078e10ff */
[----:B------:R-:W-:Y:S01]  /*9d30*/  FFMA.FTZ R208, R199, UR45, -R208 ;  /* 0x0000002dc7d07c23 */ /* 0x000fe200080108d0 */
[-C--:B------:R-:W-:Y:S01]  /*9d40*/  LEA R131, R140, R113.reuse, 0x2 ;  /* 0x000000718c837211 */ /* 0x080fe200078e10ff */
[----:B------:R-:W-:Y:S01]  /*9d50*/  FFMA.FTZ R164, R200, UR45, R65 ;  /* 0x0000002dc8a47c23 */ /* 0x000fe20008010041 */
[-C--:B------:R-:W-:Y:S01]  /*9d60*/  LEA R132, R142, R113.reuse, 0x2 ;  /* 0x000000718e847211 */ /* 0x080fe200078e10ff */
[----:B------:R-:W-:Y:S01]  /*9d70*/  FFMA.FTZ R90, R203, UR45, -R90 ;  /* 0x0000002dcb5a7c23 */ /* 0x000fe2000801085a */
[-C--:B------:R-:W-:Y:S01]  /*9d80*/  LEA R133, R144, R113.reuse, 0x2 ;  /* 0x0000007190857211 */ /* 0x080fe200078e10ff */
[----:B------:R-:W-:Y:S01]  /*9d90*/  FFMA.FTZ R207, R204, UR45, R207 ;  /* 0x0000002dcccf7c23 */ /* 0x000fe200080100cf */
[----:B------:R-:W-:-:S02]  /*9da0*/  LEA R134, R146, R113, 0x2 ;  /* 0x0000007192867211 */ /* 0x000fc400078e10ff */
[-C--:B------:R-:W-:Y:S02]  /*9db0*/  LEA R135, R148, R113.reuse, 0x2 ;  /* 0x0000007194877211 */ /* 0x080fe400078e10ff */
[-C--:B------:R-:W-:Y:S02]  /*9dc0*/  LEA R137, R150, R113.reuse, 0x2 ;  /* 0x0000007196897211 */ /* 0x080fe400078e10ff */
[-C--:B------:R-:W-:Y:S02]  /*9dd0*/  LEA R138, R166, R113.reuse, 0x2 ;  /* 0x00000071a68a7211 */ /* 0x080fe400078e10ff */
[-C--:B------:R-:W-:Y:S01]  /*9de0*/  LEA R139, R168, R113.reuse, 0x2 ;  /* 0x00000071a88b7211 */ /* 0x080fe200078e10ff */
[----:B------:R-:W0:Y:S01]  /*9df0*/  LDS R243, [R249+0x4200] ;  /* 0x00420000f9f37984 */ /* 0x000e220000000800 */
[-C--:B------:R-:W-:Y:S02]  /*9e00*/  LEA R140, R170, R113.reuse, 0x2 ;  /* 0x00000071aa8c7211 */ /* 0x080fe400078e10ff */
[-C--:B------:R-:W-:Y:S01]  /*9e10*/  LEA R141, R172, R113.reuse, 0x2 ;  /* 0x00000071ac8d7211 */ /* 0x080fe200078e10ff */
[----:B------:R-:W1:Y:S01]  /*9e20*/  LDS R173, [R128+0x4600] ;  /* 0x0046000080ad7984 */ /* 0x000e620000000800 */
[----:B------:R-:W-:-:S02]  /*9e30*/  LEA R142, R174, R113, 0x2 ;  /* 0x00000071ae8e7211 */ /* 0x000fc400078e10ff */
[-C--:B------:R-:W-:Y:S01]  /*9e40*/  LEA R143, R176, R113.reuse, 0x2 ;  /* 0x00000071b08f7211 */ /* 0x080fe200078e10ff */
[----:B------:R-:W2:Y:S01]  /*9e50*/  LDS R172, [R123+0x4400] ;  /* 0x004400007bac7984 */ /* 0x000ea20000000800 */
[-C--:B------:R-:W-:Y:S02]  /*9e60*/  LEA R144, R178, R113.reuse, 0x2 ;  /* 0x00000071b2907211 */ /* 0x080fe400078e10ff */
[-C--:B------:R-:W-:Y:S01]  /*9e70*/  LEA R145, R180, R113.reuse, 0x2 ;  /* 0x00000071b4917211 */ /* 0x080fe200078e10ff */
[----:B------:R-:W3:Y:S01]  /*9e80*/  LDS R174, [R129+0x4800] ;  /* 0x0048000081ae7984 */ /* 0x000ee20000000800 */
[-C--:B------:R-:W-:Y:S02]  /*9e90*/  LEA R146, R182, R113.reuse, 0x2 ;  /* 0x00000071b6927211 */ /* 0x080fe400078e10ff */
[-C--:B------:R-:W-:Y:S01]  /*9ea0*/  LEA R147, R184, R113.reuse, 0x2 ;  /* 0x00000071b8937211 */ /* 0x080fe200078e10ff */
[----:B------:R-:W4:Y:S01]  /*9eb0*/  LDS R175, [R130+0x4a00] ;  /* 0x004a000082af7984 */ /* 0x000f220000000800 */
        /* <DEDUP_REMOVED lines=41> */
[----:B-----5:R-:W-:Y:S01]  /*a150*/  FFMA.FTZ R62, -R14, R213, -RZ ;  /* 0x000000d50e3e7223 */ /* 0x020fe200000109ff */
[----:B-1----:R-:W-:-:S05]  /*a160*/  FFMA.FTZ R63, -R15, R122, -RZ ;  /* 0x0000007a0f3f7223 */ /* 0x002fca00000109ff */
[----:B------:R1:W-:Y:S04]  /*a170*/  STS [R246+0x840c], R63 ;  /* 0x00840c3ff6007388 */ /* 0x0003e80000000800 */
[----:B------:R5:W-:Y:S04]  /*a180*/  STS [R245+0x8414], R62 ;  /* 0x0084143ef5007388 */ /* 0x000be80000000800 */
[----:B------:R2:W-:Y:S01]  /*a190*/  STS [R245+0x8410], R66 ;  /* 0x00841042f5007388 */ /* 0x0005e20000000800 */
[----:B-1----:R-:W-:-:S03]  /*a1a0*/  MOV R63, UR42 ;  /* 0x0000002a003f7c02 */ /* 0x002fc60008000f00 */
[----:B------:R1:W-:Y:S01]  /*a1b0*/  STS [R245+0x8424], R64 ;  /* 0x00842440f5007388 */ /* 0x0003e20000000800 */
[----:B-----5:R-:W-:Y:S01]  /*a1c0*/  FFMA.FTZ R62, -R8, R227, -RZ ;  /* 0x000000e3083e7223 */ /* 0x020fe200000109ff */
[----:B------:R-:W-:Y:S01]  /*a1d0*/  LEA R162, R63, -R116, 0x1 ;  /* 0x800000743fa27211 */ /* 0x000fe200078e08ff */
[----:B------:R-:W-:Y:S01]  /*a1e0*/  FMUL.FTZ R63, R197, UR44 ;  /* 0x0000002cc53f7c20 */ /* 0x000fe20008410000 */
[----:B------:R5:W-:Y:S01]  /*a1f0*/  STS [R245+0x8418], R212 ;  /* 0x008418d4f5007388 */ /* 0x000be20000000800 */
[----:B--2---:R-:W-:Y:S01]  /*a200*/  FFMA.FTZ R66, -R10, R225, -RZ ;  /* 0x000000e10a427223 */ /* 0x004fe200000109ff */
[----:B------:R-:W-:Y:S02]  /*a210*/  ISETP.GE.AND P0, PT, R162, 0x1, PT ;  /* 0x00000001a200780c */ /* 0x000fe40003f06270 */
[----:B------:R2:W-:Y:S01]  /*a220*/  STS [R245+0x8444], R62 ;  /* 0x0084443ef5007388 */ /* 0x0005e20000000800 */
[----:B-1----:R-:W-:-:S03]  /*a230*/  FFMA.FTZ R64, -R6, R233, -RZ ;  /* 0x000000e906407223 */ /* 0x002fc600000109ff */
[----:B------:R1:W-:Y:S01]  /*a240*/  STS [R245+0x8434], R66 ;  /* 0x00843442f5007388 */ /* 0x0003e20000000800 */
[----:B-----5:R-:W-:Y:S01]  /*a250*/  FFMA.FTZ R212, R198, UR45, R63 ;  /* 0x0000002dc6d47c23 */ /* 0x020fe2000801003f */
[----:B------:R-:W-:Y:S02]  /*a260*/  FMUL.FTZ R63, R201, UR44 ;  /* 0x0000002cc93f7c20 */ /* 0x000fe40008410000 */
[----:B------:R5:W-:Y:S01]  /*a270*/  STS [R245+0x8420], R68 ;  /* 0x00842044f5007388 */ /* 0x000be20000000800 */
[----:B--2---:R-:W-:Y:S01]  /*a280*/  FFMA.FTZ R62, -R4, R237, -RZ ;  /* 0x000000ed043e7223 */ /* 0x004fe200000109ff */
[----:B------:R-:W-:Y:S02]  /*a290*/  FFMA.FTZ R122, R202, UR45, R63 ;  /* 0x0000002dca7a7c23 */ /* 0x000fe4000801003f */
[----:B------:R2:W-:Y:S01]  /*a2a0*/  STS [R245+0x8430], R74 ;  /* 0x0084304af5007388 */ /* 0x0005e20000000800 */
[----:B------:R-:W-:Y:S01]  /*a2b0*/  FMUL.FTZ R63, R205, UR44 ;  /* 0x0000002ccd3f7c20 */ /* 0x000fe20008410000 */
[----:B-1----:R-:W-:-:S02]  /*a2c0*/  FMUL.FTZ R66, R6, R231 ;  /* 0x000000e706427220 */ /* 0x002fc40000410000 */
[----:B------:R1:W-:Y:S01]  /*a2d0*/  STS [R245+0x8464], R62 ;  /* 0x0084643ef5007388 */ /* 0x0003e20000000800 */
[----:B-----5:R-:W-:-:S03]  /*a2e0*/  FMUL.FTZ R68, R8, R223 ;  /* 0x000000df08447220 */ /* 0x020fc60000410000 */
[----:B------:R5:W-:Y:S01]  /*a2f0*/  STS [R245+0x8450], R66 ;  /* 0x00845042f5007388 */ /* 0x000be20000000800 */
[----:B--2---:R-:W-:-:S03]  /*a300*/  FMUL.FTZ R74, R4, R235 ;  /* 0x000000eb044a7220 */ /* 0x004fc60000410000 */
[----:B------:R2:W-:Y:S01]  /*a310*/  STS [R245+0x8454], R64 ;  /* 0x00845440f5007388 */ /* 0x0005e20000000800 */
[----:B-1----:R-:W-:-:S03]  /*a320*/  FMUL.FTZ R62, R198, UR44 ;  /* 0x0000002cc63e7c20 */ /* 0x002fc60008410000 */
[----:B------:R1:W-:Y:S01]  /*a330*/  STS [R245+0x841c], R210 ;  /* 0x00841cd2f5007388 */ /* 0x0003e20000000800 */
[----:B------:R-:W-:Y:S01]  /*a340*/  FFMA.FTZ R217, R197, UR45, -R62 ;  /* 0x0000002dc5d97c23 */ /* 0x000fe2000801083e */
[----:B-----5:R-:W-:Y:S01]  /*a350*/  FMUL.FTZ R66, R2, R229 ;  /* 0x000000e502427220 */ /* 0x020fe20000410000 */
[----:B------:R-:W-:Y:S01]  /*a360*/  FMUL.FTZ R62, R202, UR44 ;  /* 0x0000002cca3e7c20 */ /* 0x000fe20008410000 */
[----:B------:R-:W-:Y:S01]  /*a370*/  STS [R245+0x8428], R220 ;  /* 0x008428dcf5007388 */ /* 0x000fe20000000800 */
[----:B--2---:R-:W-:Y:S02]  /*a380*/  FFMA.FTZ R64, -R2, R221, -RZ ;  /* 0x000000dd02407223 */ /* 0x004fe400000109ff */
[----:B------:R-:W-:Y:S01]  /*a390*/  FFMA.FTZ R213, R201, UR45, -R62 ;  /* 0x0000002dc9d57c23 */ /* 0x000fe2000801083e */
[----:B------:R-:W-:Y:S01]  /*a3a0*/  STS [R245+0x842c], R214 ;  /* 0x00842cd6f5007388 */ /* 0x000fe20000000800 */
[----:B-1----:R-:W-:Y:S01]  /*a3b0*/  FMUL.FTZ R210, R88, UR44 ;  /* 0x0000002c58d27c20 */ /* 0x002fe20008410000 */
[----:B------:R-:W-:-:S02]  /*a3c0*/  FMUL.FTZ R62, R206, UR44 ;  /* 0x0000002cce3e7c20 */ /* 0x000fc40008410000 */
[----:B------:R-:W-:Y:S01]  /*a3d0*/  STS [R245+0x8438], R224 ;  /* 0x008438e0f5007388 */ /* 0x000fe20000000800 */
[----:B------:R-:W-:Y:S01]  /*a3e0*/  FFMA.FTZ R210, R89, UR45, -R210 ;  /* 0x0000002d59d27c23 */ /* 0x000fe200080108d2 */
[----:B------:R-:W-:Y:S02]  /*a3f0*/  FFMA.FTZ R211, R205, UR45, -R62 ;  /* 0x0000002dcdd37c23 */ /* 0x000fe4000801083e */
        /* <DEDUP_REMOVED lines=9> */
[----:B-1----:R-:W-:-:S03]  /*a490*/  FFMA.FTZ R74, R206, UR45, R63 ;  /* 0x0000002dce4a7c23 */ /* 0x002fc6000801003f */
[----:B------:R2:W-:Y:S04]  /*a4a0*/  STS [R245+0x8470], R66 ;  /* 0x00847042f5007388 */ /* 0x0005e80000000800 */
[----:B------:R2:W-:Y:S04]  /*a4b0*/  STS [R245+0x8474], R64 ;  /* 0x00847440f5007388 */ /* 0x0005e80000000800 */
[----:B------:R2:W-:Y:S04]  /*a4c0*/  STS [R245+0x8478], R222 ;  /* 0x008478def5007388 */ /* 0x0005e80000000800 */
[----:B------:R2:W-:Y:S01]  /*a4d0*/  STS [R245+0x847c], R244 ;  /* 0x00847cf4f5007388 */ /* 0x0005e20000000800 */
[----:B------:R-:W-:Y:S06]  /*a4e0*/  BAR.SYNC.DEFER_BLOCKING 0x0 ;  /* 0x0000000000007b1d */ /* 0x000fec0000010000 */
[----:B0--34-:R-:W-:Y:S05]  /*a4f0*/  @!P0 BRA `(.L_x_5644) ;  /* 0x0000000000b88947 */ /* 0x019fea0003800000 */
[----:B------:R-:W-:Y:S01]  /*a500*/  UIMAD UR44, UR47, UR28, URZ ;  /* 0x0000001c2f2c72a4 */ /* 0x000fe2000f8e023f */
[----:B------:R-:W0:Y:S01]  /*a510*/  LDS R249, [R249+0x8400] ;  /* 0x00840000f9f97984 */ /* 0x000e220000000800 */
[----:B------:R-:W-:Y:S01]  /*a520*/  UIMAD.WIDE.U32 UR42, UR12, UR28, URZ ;  /* 0x0000001c0c2a72a5 */ /* 0x000fe2000f8e003f */
[----:B------:R-:W-:Y:S01]  /*a530*/  MOV R69, UR24 ;  /* 0x0000001800457c02 */ /* 0x000fe20008000f00 */
        /* <DEDUP_REMOVED lines=19> */
[----:B------:R-:W-:Y:S02]  /*a670*/  UIMAD UR56, UR51, UR57, UR56 ;  /* 0x00000039333872a4 */ /* 0x000fe4000f8e0238 */
[----:B------:R-:W-:Y:S02]  /*a680*/  ULEA UR57, UR17, 0xfffff000, 0xc ;  /* 0xfffff00011397891 */ /* 0x000fe4000f8e603f */
[----:B------:R-:W-:Y:S02]  /*a690*/  UIADD3 UR56, UR43, UR56, URZ ;  /* 0x000000382b387290 */ /* 0x000fe4000fffe03f */
[----:B------:R-:W-:Y:S02]  /*a6a0*/  ULEA UR43, UP0, UR42, UR38, 0x3 ;  /* 0x000000262a2b7291 */ /* 0x000fe4000f80183f */
[----:B--2---:R-:W-:Y:S02]  /*a6b0*/  IADD3 R64, P0, R116, UR57, RZ ;  /* 0x0000003974407c10 */ /* 0x004fe4000ff1e0ff */
[----:B------:R-:W-:Y:S01]  /*a6c0*/  MOV R62, UR57 ;  /* 0x00000039003e7c02 */ /* 0x000fe20008000f00 */
[----:B------:R-:W-:-:S02]  /*a6d0*/  USHF.R.S32.HI UR57, URZ, 0x1f, UR7 ;  /* 0x0000001f3f397899 */ /* 0x000fc40008011407 */
[----:B------:R-:W-:Y:S01]  /*a6e0*/  ULEA.HI.X UR56, UR42, UR39, UR56, 0x3, UP0 ;  /* 0x000000272a387291 */ /* 0x000fe200080f1c38 */
        /* <DEDUP_REMOVED lines=15> */
.L_x_5644:
[----:B------:R-:W-:Y:S05]  /*a7e0*/  BSYNC B0 ;  /* 0x0000000000007941 */ /* 0x000fea0003800000 */
.L_x_5643:
[----:B------:R-:W-:Y:S01]  /*a7f0*/  USHF.R.U32.HI UR43, URZ, 0x1, UR27 ;  /* 0x000000013f2b7899 */ /* 0x000fe2000801161b */
[----:B------:R-:W0:Y:S01]  /*a800*/  LDS R123, [R123+0x8600] ;  /* 0x008600007b7b7984 */ /* 0x000e220000000800 */
[----:B------:R-:W-:Y:S01]  /*a810*/  USHF.R.U64 UR56, UR26, 0x1, UR27 ;  /* 0x000000011a387899 */ /* 0x000fe2000800121b */
[----:B-1----:R-:W1:Y:S01]  /*a820*/  LDC.64 R62, c[0x0][0x360] ;  /* 0x0000d800ff3e7b82 */ /* 0x002e620000000a00 */
[----:B------:R-:W-:Y:S01]  /*a830*/  USHF.R.U32.HI UR57, URZ, 0x1, UR35 ;  /* 0x000000013f397899 */ /* 0x000fe20008011623 */
[----:B------:R-:W-:Y:S01]  /*a840*/  SHF.L.U32 R68, R116, 0x2, RZ ;  /* 0x0000000274447819 */ /* 0x000fe200000006ff */
[----:B------:R-:W-:Y:S01]  /*a850*/  UIMAD UR43, UR43, UR11, URZ ;  /* 0x0000000b2b2b72a4 */ /* 0x000fe2000f8e023f */
[----:B------:R-:W-:Y:S01]  /*a860*/  SHF.R.U32.HI R69, RZ, 0x1e, R116 ;  /* 0x0000001eff457819 */ /* 0x000fe20000011674 */
[----:B------:R-:W-:Y:S01]  /*a870*/  UIMAD.WIDE.U32 UR44, UR56, UR11, URZ ;  /* 0x0000000b382c72a5 */ /* 0x000fe2000f8e003f */
[----:B------:R-:W-:Y:S01]  /*a880*/  BSSY B0, `(.L_x_5645) ;  /* 0x0000030000007945 */ /* 0x000fe20003800000 */
[----:B------:R-:W-:Y:S01]  /*a890*/  USHF.R.U64 UR42, UR34, 0x1, UR35 ;  /* 0x00000001222a7899 */ /* 0x000fe20008001223 */
[----:B--2---:R-:W2:Y:S01]  /*a8a0*/  LDC.64 R64, c[0x0][0x380] ;  /* 0x0000e000ff407b82 */ /* 0x004ea20000000a00 */
[----:B------:R-:W-:Y:S01]  /*a8b0*/  UIMAD UR57, UR57, UR11, URZ ;  /* 0x0000000b393972a4 */ /* 0x000fe2000f8e023f */
[----:B------:R-:W-:Y:S01]  /*a8c0*/  ISETP.GE.AND P2, PT, R162, 0x181, PT ;  /* 0x00000181a200780c */ /* 0x000fe20003f46270 */
[----:B------:R-:W-:Y:S01]  /*a8d0*/  UIMAD UR56, UR51, UR56, UR43 ;  /* 0x00000038333872a4 */ /* 0x000fe2000f8e022b */
[----:B------:R-:W-:Y:S01]  /*a8e0*/  FADD.FTZ R60, R91, R60 ;  /* 0x0000003c5b3c7221 */ /* 0x000fe20000010000 */
[----:B------:R-:W-:Y:S01]  /*a8f0*/  UIMAD UR57, UR51, UR42, UR57 ;  /* 0x0000002a333972a4 */ /* 0x000fe2000f8e0239 */
[----:B------:R-:W-:Y:S01]  /*a900*/  FADD.FTZ R61, R72, R61 ;  /* 0x0000003d483d7221 */ /* 0x000fe20000010000 */
[----:B------:R-:W-:-:S02]  /*a910*/  UIADD3 UR45, UR56, UR45, URZ ;  /* 0x0000002d382d7290 */ /* 0x000fc4000fffe03f */
[----:B------:R-:W-:Y:S02]  /*a920*/  UIMAD.WIDE.U32 UR42, UR42, UR11, URZ ;  /* 0x0000000b2a2a72a5 */ /* 0x000fe4000f8e003f */
[----:B------:R-:W-:Y:S02]  /*a930*/  UIMAD UR56, UR47, UR28, URZ ;  /* 0x0000001c2f3872a4 */ /* 0x000fe4000f8e023f */
[----:B------:R-:W-:Y:S02]  /*a940*/  UIMAD UR51, UR47, UR36, URZ ;  /* 0x000000242f3372a4 */ /* 0x000fe4000f8e023f */
[----:B------:R-:W-:Y:S02]  /*a950*/  UIADD3 UR43, UR57, UR43, URZ ;  /* 0x0000002b392b7290 */ /* 0x000fe4000fffe03f */
[----:B------:R-:W-:Y:S02]  /*a960*/  UIMAD UR47, UR12, UR29, UR56 ;  /* 0x0000001d0c2f72a4 */ /* 0x000fe4000f8e0238 */
[----:B------:R-:W-:-:S02]  /*a970*/  UIMAD.WIDE.U32 UR44, UR12, UR28, UR44 ;  /* 0x0000001c0c2c72a5 */ /* 0x000fc4000f8e002c */
[----:B------:R-:W-:Y:S02]  /*a980*/  UIMAD UR51, UR12, UR37, UR51 ;  /* 0x000000250c3372a4 */ /* 0x000fe4000f8e0233 */
[----:B------:R-:W-:Y:S02]  /*a990*/  UIMAD.WIDE.U32 UR42, UR12, UR36, UR42 ;  /* 0x000000240c2a72a5 */ /* 0x000fe4000f8e002a */
[----:B------:R-:W-:Y:S02]  /*a9a0*/  UIADD3 UR47, UR47, UR45, URZ ;  /* 0x0000002d2f2f7290 */ /* 0x000fe4000fffe03f */
[----:B------:R-:W-:Y:S02]  /*a9b0*/  ULEA UR56, UP0, UR44, UR30, 0x3 ;  /* 0x0000001e2c387291 */ /* 0x000fe4000f80183f */
[----:B------:R-:W-:Y:S02]  /*a9c0*/  UIADD3 UR51, UR51, UR43, URZ ;  /* 0x0000002b33337290 */ /* 0x000fe4000fffe03f */
[----:B------:R-:W-:-:S02]  /*a9d0*/  ULEA.HI.X UR47, UR44, UR31, UR47, 0x3, UP0 ;  /* 0x0000001f2c2f7291 */ /* 0x000fc400080f1c2f */
[----:B------:R-:W-:Y:S01]  /*a9e0*/  UIADD3 UR45, UR6, -UR19, URZ ;  /* 0x80000013062d7290 */ /* 0x000fe2000fffe03f */
[----:B------:R-:W-:Y:S01]  /*a9f0*/  IADD3 R66, P0, R68, UR56, RZ ;  /* 0x0000003844427c10 */ /* 0x000fe2000ff1e0ff */
[----:B------:R-:W-:Y:S02]  /*aa00*/  ULEA UR43, UP0, UR42, UR38, 0x3 ;  /* 0x000000262a2b7291 */ /* 0x000fe4000f80183f */
[----:B------:R-:W-:Y:S01]  /*aa10*/  UIMAD UR45, UR45, -0x1000, URZ ;  /* 0xfffff0002d2d78a4 */ /* 0x000fe2000f8e023f */
[----:B------:R-:W-:Y:S01]  /*aa20*/  IADD3.X R67, R69, UR47, RZ, P0, !PT ;  /* 0x0000002f45437c10 */ /* 0x000fe200087fe4ff */
[----:B------:R-:W-:Y:S01]  /*aa30*/  ULEA.HI.X UR51, UR42, UR39, UR51, 0x3, UP0 ;  /* 0x000000272a337291 */ /* 0x000fe200080f1c33 */
[----:B------:R-:W-:Y:S01]  /*aa40*/  ISETP.GE.AND P0, PT, R162, 0x81, PT ;  /* 0x00000081a200780c */ /* 0x000fe20003f06270 */
[----:B------:R-:W-:Y:S01]  /*aa50*/  USHF.L.U64.HI UR44, UR8, 0x2, UR9 ;  /* 0x00000002082c7899 */ /* 0x000fe20008010209 */
[----:B------:R-:W-:Y:S01]  /*aa60*/  IADD3 R68, P1, R68, UR43, RZ ;  /* 0x0000002b44447c10 */ /* 0x000fe2000ff3e0ff */
[----:B------:R-:W-:Y:S01]  /*aa70*/  USHF.L.U32 UR42, UR8, 0x2, URZ ;  /* 0x00000002082a7899 */ /* 0x000fe2000800063f */
[----:B------:R-:W-:-:S02]  /*aa80*/  MOV R221, UR45 ;  /* 0x0000002d00dd7c02 */ /* 0x000fc40008000f00 */
[----:B------:R-:W-:Y:S01]  /*aa90*/  IADD3.X R69, R69, UR51, RZ, P1, !PT ;  /* 0x0000003345457c10 */ /* 0x000fe20008ffe4ff */
[----:B-1----:R-:W-:Y:S01]  /*aaa0*/  IMAD R214, R62, UR44, RZ ;  /* 0x0000002c3ed67c24 */ /* 0x002fe2000f8e02ff */
[----:B------:R-:W-:Y:S01]  /*aab0*/  ISETP.GE.AND P1, PT, R162, 0x101, PT ;  /* 0x00000101a200780c */ /* 0x000fe20003f26270 */
[----:B------:R-:W-:-:S04]  /*aac0*/  IMAD.WIDE R66, R221, 0x4, R66 ;  /* 0x00000004dd427825 */ /* 0x000fc800078e0242 */
[----:B------:R-:W-:-:S04]  /*aad0*/  IMAD.WIDE R68, R221, 0x4, R68 ;  /* 0x00000004dd447825 */ /* 0x000fc800078e0244 */
        /* <DEDUP_REMOVED lines=10> */
.L_x_5646:
[----:B------:R-:W-:Y:S05]  /*ab80*/  BSYNC B0 ;  /* 0x0000000000007941 */ /* 0x000fea0003800000 */
.L_x_5645:
[----:B------:R1:W2:Y:S01]  /*ab90*/  LDS R63, [R128+0x8800] ;  /* 0x00880000803f7984 */ /* 0x0002a20000000800 */
[----:B------:R-:W-:Y:S04]  /*aba0*/  BSSY B0, `(.L_x_5647) ;  /* 0x0000004000007945 */ /* 0x000fe80003800000 */
[----:B------:R-:W-:Y:S05]  /*abb0*/  @!P1 BRA `(.L_x_5648) ;  /* 0x0000000000089947 */ /* 0x000fea0003800000 */
[----:B------:R3:W-:Y:S04]  /*abc0*/  REDG.E.ADD.F32.FTZ.RN.STRONG.GPU desc[UR20][R66.64+-0x3c00], R173 ;  /* 0xffc400ad420079a6 */ /* 0x0007e8000c10f394 */
[----:B--2---:R3:W-:Y:S02]  /*abd0*/  REDG.E.ADD.F32.FTZ.RN.STRONG.GPU desc[UR20][R68.64+-0x3c00], R63 ;  /* 0xffc4003f440079a6 */ /* 0x0047e4000c10f394 */
.L_x_5648:
[----:B------:R-:W-:Y:S05]  /*abe0*/  BSYNC B0 ;  /* 0x0000000000007941 */ /* 0x000fea0003800000 */
.L_x_5647:
[----:B------:R-:W4:Y:S01]  /*abf0*/  LDS R129, [R129+0x8a00] ;  /* 0x008a000081817984 */ /* 0x000f220000000800 */
[----:B------:R-:W-:Y:S04]  /*ac00*/  BSSY B0, `(.L_x_5649) ;  /* 0x0000004000007945 */ /* 0x000fe80003800000 */
[----:B------:R-:W-:Y:S05]  /*ac10*/  @!P2 BRA `(.L_x_5650) ;  /* 0x000000000008a947 */ /* 0x000fea0003800000 */
[----:B------:R0:W-:Y:S04]  /*ac20*/  REDG.E.ADD.F32.FTZ.RN.STRONG.GPU desc[UR20][R66.64+-0x3a00], R174 ;  /* 0xffc600ae420079a6 */ /* 0x0001e8000c10f394 */
[----:B----4-:R0:W-:Y:S02]  /*ac30*/  REDG.E.ADD.F32.FTZ.RN.STRONG.GPU desc[UR20][R68.64+-0x3a00], R129 ;  /* 0xffc60081440079a6 */ /* 0x0101e4000c10f394 */
.L_x_5650:
[----:B------:R-:W-:Y:S05]  /*ac40*/  BSYNC B0 ;  /* 0x0000000000007941 */ /* 0x000fea0003800000 */
.L_x_5649:
[----:B--23--:R2:W3:Y:S01]  /*ac50*/  LDS R63, [R130+0x8c00] ;  /* 0x008c0000823f7984 */ /* 0x00c4e20000000800 */
        /* <DEDUP_REMOVED lines=8> */
[----:B--2---:R-:W-:-:S12]  /*ace0*/  @!P6 BRA `(.L_x_5652) ;  /* 0x000000000008e947 */ /* 0x004fd80003800000 */
[----:B------:R2:W-:Y:S04]  /*acf0*/  REDG.E.ADD.F32.FTZ.RN.STRONG.GPU desc[UR20][R66.64+-0x3800], R175 ;  /* 0xffc800af420079a6 */ /* 0x0005e8000c10f394 */
[----:B---3--:R2:W-:Y:S02]  /*ad00*/  REDG.E.ADD.F32.FTZ.RN.STRONG.GPU desc[UR20][R68.64+-0x3800], R63 ;  /* 0xffc8003f440079a6 */ /* 0x0085e4000c10f394 */
.L_x_5652:
[----:B------:R-:W-:Y:S05]  /*ad10*/  BSYNC B0 ;  /* 0x0000000000007941 */ /* 0x000fea0003800000 */
.L_x_5651:
[----:B------:R-:W0:Y:S01]  /*ad20*/  LDS R131, [R131+0x8e00] ;  /* 0x008e000083837984 */ /* 0x000e220000000800 */
[----:B------:R-:W-:Y:S04]  /*ad30*/  BSSY B0, `(.L_x_5653) ;  /* 0x0000004000007945 */ /* 0x000fe80003800000 */
[----:B------:R-:W-:Y:S05]  /*ad40*/  @!P0 BRA `(.L_x_5654) ;  /* 0x0000000000088947 */ /* 0x000fea0003800000 */
[----:B------:R1:W-:Y:S04]  /*ad50*/  REDG.E.ADD.F32.FTZ.RN.STRONG.GPU desc[UR20][R66.64+-0x3600], R176 ;  /* 0xffca00b0420079a6 */ /* 0x0003e8000c10f394 */
[----:B0-----:R1:W-:Y:S02]  /*ad60*/  REDG.E.ADD.F32.FTZ.RN.STRONG.GPU desc[UR20][R68.64+-0x3600], R131 ;  /* 0xffca0083440079a6 */ /* 0x0013e4000c10f394 */
.L_x_5654:
[----:B------:R-:W-:Y:S05]  /*ad70*/  BSYNC B0 ;  /* 0x0000000000007941 */ /* 0x000fea0003800000 */
.L_x_5653:
[----:B--23--:R2:W3:Y:S01]  /*ad80*/  LDS R63, [R132+0x9000] ;  /* 0x00900000843f7984 */ /* 0x00c4e20000000800 */
[----:B------:R-:W-:Y:S04]  /*ad90*/  BSSY B0, `(.L_x_5655) ;  /* 0x0000004000007945 */ /* 0x000fe80003800000 */
[----:B------:R-:W-:Y:S05]  /*ada0*/  @!P1 BRA `(.L_x_5656) ;  /* 0x0000000000089947 */ /* 0x000fea0003800000 */
[----:B------:R0:W-:Y:S04]  /*adb0*/  REDG.E.ADD.F32.FTZ.RN.STRONG.GPU desc[UR20][R66.64+-0x3400], R177 ;  /* 0xffcc00b1420079a6 */ /* 0x0001e8000c10f394 */
[----:B---3--:R3:W-:Y:S02]  /*adc0*/  REDG.E.ADD.F32.FTZ.RN.STRONG.GPU desc[UR20][R68.64+-0x3400], R63 ;  /* 0xffcc003f440079a6 */ /* 0x0087e4000c10f394 */
.L_x_5656:
[----:B------:R-:W-:Y:S05]  /*add0*/  BSYNC B0 ;  /* 0x0000000000007941 */ /* 0x000fea0003800000 */
.L_x_5655:
[----:B------:R-:W0:Y:S01]  /*ade0*/  LDS R133, [R133+0x9200] ;  /* 0x0092000085857984 */ /* 0x000e220000000800 */
[----:B------:R-:W-:Y:S04]  /*adf0*/  BSSY B0, `(.L_x_5657) ;  /* 0x0000004000007945 */ /* 0x000fe80003800000 */
[----:B------:R-:W-:Y:S05]  /*ae00*/  @!P2 BRA `(.L_x_5658) ;  /* 0x000000000008a947 */ /* 0x000fea0003800000 */
[----:B------:R1:W-:Y:S04]  /*ae10*/  REDG.E.ADD.F32.FTZ.RN.STRONG.GPU desc[UR20][R66.64+-0x3200], R178 ;  /* 0xffce00b2420079a6 */ /* 0x0003e8000c10f394 */
[----:B0-----:R1:W-:Y:S02]  /*ae20*/  REDG.E.ADD.F32.FTZ.RN.STRONG.GPU desc[UR20][R68.64+-0x3200], R133 ;  /* 0xffce0085440079a6 */ /* 0x0013e4000c10f394 */
.L_x_5658:
[----:B------:R-:W-:Y:S05]  /*ae30*/  BSYNC B0 ;  /* 0x0000000000007941 */ /* 0x000fea0003800000 */
.L_x_5657:
[----:B---3--:R3:W0:Y:S01]  /*ae40*/  LDS R63, [R134+0x9400] ;  /* 0x00940000863f7984 */ /* 0x0086220000000800 */
[----:B------:R-:W-:Y:S04]  /*ae50*/  BSSY B0, `(.L_x_5659) ;  /* 0x0000004000007945 */ /* 0x000fe80003800000 */
[----:B------:R-:W-:Y:S05]  /*ae60*/  @!P3 BRA `(.L_x_5660) ;  /* 0x000000000008b947 */ /* 0x000fea0003800000 */
[----:B------:R1:W-:Y:S04]  /*ae70*/  REDG.E.ADD.F32.FTZ.RN.STRONG.GPU desc[UR20][R66.64+-0x3000], R179 ;  /* 0xffd000b3420079a6 */ /* 0x0003e8000c10f394 */
[----:B0-----:R1:W-:Y:S02]  /*ae80*/  REDG.E.ADD.F32.FTZ.RN.STRONG.GPU desc[UR20][R68.64+-0x3000], R63 ;  /* 0xffd0003f440079a6 */ /* 0x0013e4000c10f394 */
.L_x_5660:
[----:B------:R-:W-:Y:S05]  /*ae90*/  BSYNC B0 ;  /* 0x0000000000007941 */ /* 0x000fea0003800000 */
.L_x_5659:
[----:B------:R-:W0:Y:S01]  /*aea0*/  LDS R135, [R135+0x9600] ;  /* 0x0096000087877984 */ /* 0x000e220000000800 */
[----:B------:R-:W-:Y:S04]  /*aeb0*/  BSSY B0, `(.L_x_5661) ;  /* 0x0000004000007945 */ /* 0x000fe80003800000 */
[----:B------:R-:W-:Y:S05]  /*aec0*/  @!P4 BRA `(.L_x_5662) ;  /* 0x000000000008c947 */ /* 0x000fea0003800000 */
[----:B------:R1:W-:Y:S04]  /*aed0*/  REDG.E.ADD.F32.FTZ.RN.STRONG.GPU desc[UR20][R66.64+-0x2e00], R180 ;  /* 0xffd200b4420079a6 */ /* 0x0003e8000c10f394 */
[----:B0-----:R1:W-:Y:S02]  /*aee0*/  REDG.E.ADD.F32.FTZ.RN.STRONG.GPU desc[UR20][R68.64+-0x2e00], R135 ;  /* 0xffd20087440079a6 */ /* 0x0013e4000c10f394 */
.L_x_5662:
[----:B------:R-:W-:Y:S05]  /*aef0*/  BSYNC B0 ;  /* 0x0000000000007941 */ /* 0x000fea0003800000 */
.L_x_5661:
[----:B------:R-:W0:Y:S01]  /*af00*/  LDS R137, [R137+0x9800] ;  /* 0x0098000089897984 */ /* 0x000e220000000800 */
[----:B------:R-:W-:Y:S04]  /*af10*/  BSSY B0, `(.L_x_5663) ;  /* 0x0000004000007945 */ /* 0x000fe80003800000 */
[----:B------:R-:W-:Y:S05]  /*af20*/  @!P5 BRA `(.L_x_5664) ;  /* 0x000000000008d947 */ /* 0x000fea0003800000 */
[----:B------:R1:W-:Y:S04]  /*af30*/  REDG.E.ADD.F32.FTZ.RN.STRONG.GPU desc[UR20][R66.64+-0x2c00], R181 ;  /* 0xffd400b5420079a6 */ /* 0x0003e8000c10f394 */
[----:B0-----:R1:W-:Y:S02]  /*af40*/  REDG.E.ADD.F32.FTZ.RN.STRONG.GPU desc[UR20][R68.64+-0x2c00], R137 ;  /* 0xffd40089440079a6 */ /* 0x0013e4000c10f394 */
.L_x_5664:
[----:B------:R-:W-:Y:S05]  /*af50*/  BSYNC B0 ;  /* 0x0000000000007941 */ /* 0x000fea0003800000 */
.L_x_5663:
[----:B01----:R0:W1:Y:S01]  /*af60*/  LDS R63, [R138+0x9a00] ;  /* 0x009a00008a3f7984 */ /* 0x0030620000000800 */
        /* <DEDUP_REMOVED lines=10> */
[----:B-1----:R0:W-:Y:S02]  /*b010*/  REDG.E.ADD.F32.FTZ.RN.STRONG.GPU desc[UR20][R68.64+-0x2a00], R63 ;  /* 0xffd6003f440079a6 */ /* 0x0021e4000c10f394 */
.L_x_5666:
[----:B------:R-:W-:Y:S05]  /*b020*/  BSYNC B0 ;  /* 0x0000000000007941 */ /* 0x000fea0003800000 */
.L_x_5665:
[----:B------:R-:W0:Y:S01]  /*b030*/  LDS R139, [R139+0x9c00] ;  /* 0x009c00008b8b7984 */ /* 0x000e220000000800 */
[----:B------:R-:W-:Y:S04]  /*b040*/  BSSY B0, `(.L_x_5667) ;  /* 0x0000004000007945 */ /* 0x000fe80003800000 */
[----:B------:R-:W-:Y:S05]  /*b050*/  @!P0 BRA `(.L_x_5668) ;  /* 0x0000000000088947 */ /* 0x000fea0003800000 */
[----:B------:R1:W-:Y:S04]  /*b060*/  REDG.E.ADD.F32.FTZ.RN.STRONG.GPU desc[UR20][R66.64+-0x2800], R183 ;  /* 0xffd800b7420079a6 */ /* 0x0003e8000c10f394 */
[----:B0-----:R0:W-:Y:S02]  /*b070*/  REDG.E.ADD.F32.FTZ.RN.STRONG.GPU desc[UR20][R68.64+-0x2800], R139 ;  /* 0xffd8008b440079a6 */ /* 0x0011e4000c10f394 */
.L_x_5668:
[----:B------:R-:W-:Y:S05]  /*b080*/  BSYNC B0 ;  /* 0x0000000000007941 */ /* 0x000fea0003800000 */
.L_x_5667:
[----:B01----:R0:W1:Y:S01]  /*b090*/  LDS R63, [R140+0x9e00] ;  /* 0x009e00008c3f7984 */ /* 0x0030620000000800 */
[----:B------:R-:W-:Y:S04]  /*b0a0*/  BSSY B0, `(.L_x_5669) ;  /* 0x0000004000007945 */ /* 0x000fe80003800000 */
[----:B------:R-:W-:Y:S05]  /*b0b0*/  @!P1 BRA `(.L_x_5670) ;  /* 0x0000000000089947 */ /* 0x000fea0003800000 */
[----:B------:R0:W-:Y:S04]  /*b0c0*/  REDG.E.ADD.F32.FTZ.RN.STRONG.GPU desc[UR20][R66.64+-0x2600], R184 ;  /* 0xffda00b8420079a6 */ /* 0x0001e8000c10f394 */
[----:B-1----:R0:W-:Y:S02]  /*b0d0*/  REDG.E.ADD.F32.FTZ.RN.STRONG.GPU desc[UR20][R68.64+-0x2600], R63 ;  /* 0xffda003f440079a6 */ /* 0x0021e4000c10f394 */
.L_x_5670:
[----:B------:R-:W-:Y:S05]  /*b0e0*/  BSYNC B0 ;  /* 0x0000000000007941 */ /* 0x000fea0003800000 */
.L_x_5669:
[----:B------:R-:W0:Y:S01]  /*b0f0*/  LDS R141, [R141+0xa000] ;  /* 0x00a000008d8d7984 */ /* 0x000e220000000800 */
[----:B------:R-:W-:Y:S04]  /*b100*/  BSSY B0, `(.L_x_5671) ;  /* 0x0000004000007945 */ /* 0x000fe80003800000 */
[----:B------:R-:W-:Y:S05]  /*b110*/  @!P2 BRA `(.L_x_5672) ;  /* 0x000000000008a947 */ /* 0x000fea0003800000 */
[----:B------:R1:W-:Y:S04]  /*b120*/  REDG.E.ADD.F32.FTZ.RN.STRONG.GPU desc[UR20][R66.64+-0x2400], R185 ;  /* 0xffdc00b9420079a6 */ /* 0x0003e8000c10f394 */
[----:B0-----:R0:W-:Y:S02]  /*b130*/  REDG.E.ADD.F32.FTZ.RN.STRONG.GPU desc[UR20][R68.64+-0x2400], R141 ;  /* 0xffdc008d440079a6 */ /* 0x0011e4000c10f394 */
.L_x_5672:
[----:B------:R-:W-:Y:S05]  /*b140*/  BSYNC B0 ;  /* 0x0000000000007941 */ /* 0x000fea0003800000 */
.L_x_5671:
[----:B01----:R0:W1:Y:S01]  /*b150*/  LDS R63, [R142+0xa200] ;  /* 0x00a200008e3f7984 */ /* 0x0030620000000800 */
[----:B------:R-:W-:Y:S04]  /*b160*/  BSSY B0, `(.L_x_5673) ;  /* 0x0000004000007945 */ /* 0x000fe80003800000 */
[----:B------:R-:W-:Y:S05]  /*b170*/  @!P3 BRA `(.L_x_5674) ;  /* 0x000000000008b947 */ /* 0x000fea0003800000 */
[----:B------:R0:W-:Y:S04]  /*b180*/  REDG.E.ADD.F32.FTZ.RN.STRONG.GPU desc[UR20][R66.64+-0x2200], R186 ;  /* 0xffde00ba420079a6 */ /* 0x0001e8000c10f394 */
[----:B-1----:R0:W-:Y:S02]  /*b190*/  REDG.E.ADD.F32.FTZ.RN.STRONG.GPU desc[UR20][R68.64+-0x2200], R63 ;  /* 0xffde003f440079a6 */ /* 0x0021e4000c10f394 */
.L_x_5674:
[----:B------:R-:W-:Y:S05]  /*b1a0*/  BSYNC B0 ;  /* 0x0000000000007941 */ /* 0x000fea0003800000 */
.L_x_5673:
[----:B------:R-:W0:Y:S01]  /*b1b0*/  LDS R143, [R143+0xa400] ;  /* 0x00a400008f8f7984 */ /* 0x000e220000000800 */
[----:B------:R-:W-:Y:S04]  /*b1c0*/  BSSY B0, `(.L_x_5675) ;  /* 0x0000004000007945 */ /* 0x000fe80003800000 */
[----:B------:R-:W-:Y:S05]  /*b1d0*/  @!P4 BRA `(.L_x_5676) ;  /* 0x000000000008c947 */ /* 0x000fea0003800000 */
[----:B------:R1:W-:Y:S04]  /*b1e0*/  REDG.E.ADD.F32.FTZ.RN.STRONG.GPU desc[UR20][R66.64+-0x2000], R187 ;  /* 0xffe000bb420079a6 */ /* 0x0003e8000c10f394 */
[----:B0-----:R0:W-:Y:S02]  /*b1f0*/  REDG.E.ADD.F32.FTZ.RN.STRONG.GPU desc[UR20][R68.64+-0x2000], R143 ;  /* 0xffe0008f440079a6 */ /* 0x0011e4000c10f394 */
.L_x_5676:
[----:B------:R-:W-:Y:S05]  /*b200*/  BSYNC B0 ;  /* 0x0000000000007941 */ /* 0x000fea0003800000 */
.L_x_5675:
[----:B01----:R0:W1:Y:S01]  /*b210*/  LDS R63, [R144+0xa600] ;  /* 0x00a60000903f7984 */ /* 0x0030620000000800 */
[----:B------:R-:W-:Y:S04]  /*b220*/  BSSY B0, `(.L_x_5677) ;  /* 0x0000004000007945 */ /* 0x000fe80003800000 */
[----:B------:R-:W-:Y:S05]  /*b230*/  @!P5 BRA `(.L_x_5678) ;  /* 0x000000000008d947 */ /* 0x000fea0003800000 */
[----:B------:R0:W-:Y:S04]  /*b240*/  REDG.E.ADD.F32.FTZ.RN.STRONG.GPU desc[UR20][R66.64+-0x1e00], R188 ;  /* 0xffe200bc420079a6 */ /* 0x0001e8000c10f394 */
[----:B-1----:R0:W-:Y:S02]  /*b250*/  REDG.E.ADD.F32.FTZ.RN.STRONG.GPU desc[UR20][R68.64+-0x1e00], R63 ;  /* 0xffe2003f440079a6 */ /* 0x0021e4000c10f394 */
.L_x_5678:
[----:B------:R-:W-:Y:S05]  /*b260*/  BSYNC B0 ;  /* 0x0000000000007941 */ /* 0x000fea0003800000 */
.L_x_5677:
        /* <DEDUP_REMOVED lines=12> */
.L_x_5680:
[----:B------:R-:W-:Y:S05]  /*b330*/  BSYNC B0 ;  /* 0x0000000000007941 */ /* 0x000fea0003800000 */
.L_x_5679:
[----:B01----:R0:W1:Y:S01]  /*b340*/  LDS R63, [R146+0xaa00] ;  /* 0x00aa0000923f7984 */ /* 0x0030620000000800 */
[----:B------:R-:W-:Y:S04]  /*b350*/  BSSY B0, `(.L_x_5681) ;  /* 0x0000004000007945 */ /* 0x000fe80003800000 */
[----:B------:R-:W-:Y:S05]  /*b360*/  @!P0 BRA `(.L_x_5682) ;  /* 0x0000000000088947 */ /* 0x000fea0003800000 */
[----:B------:R0:W-:Y:S04]  /*b370*/  REDG.E.ADD.F32.FTZ.RN.STRONG.GPU desc[UR20][R66.64+-0x1a00], R190 ;  /* 0xffe600be420079a6 */ /* 0x0001e8000c10f394 */
[----:B-1----:R0:W-:Y:S02]  /*b380*/  REDG.E.ADD.F32.FTZ.RN.STRONG.GPU desc[UR20][R68.64+-0x1a00], R63 ;  /* 0xffe6003f440079a6 */ /* 0x0021e4000c10f394 */
.L_x_5682:
[----:B------:R-:W-:Y:S05]  /*b390*/  BSYNC B0 ;  /* 0x0000000000007941 */ /* 0x000fea0003800000 */
.L_x_5681:
[----:B------:R-:W0:Y:S01]  /*b3a0*/  LDS R147, [R147+0xac00] ;  /* 0x00ac000093937984 */ /* 0x000e220000000800 */
[----:B------:R-:W-:Y:S04]  /*b3b0*/  BSSY B0, `(.L_x_5683) ;  /* 0x0000004000007945 */ /* 0x000fe80003800000 */
[----:B------:R-:W-:Y:S05]  /*b3c0*/  @!P1 BRA `(.L_x_5684) ;  /* 0x0000000000089947 */ /* 0x000fea0003800000 */
[----:B------:R1:W-:Y:S04]  /*b3d0*/  REDG.E.ADD.F32.FTZ.RN.STRONG.GPU desc[UR20][R66.64+-0x1800], R191 ;  /* 0xffe800bf420079a6 */ /* 0x0003e8000c10f394 */
[----:B0-----:R0:W-:Y:S02]  /*b3e0*/  REDG.E.ADD.F32.FTZ.RN.STRONG.GPU desc[UR20][R68.64+-0x1800], R147 ;  /* 0xffe80093440079a6 */ /* 0x0011e4000c10f394 */
.L_x_5684:
[----:B------:R-:W-:Y:S05]  /*b3f0*/  BSYNC B0 ;  /* 0x0000000000007941 */ /* 0x000fea0003800000 */
.L_x_5683:
[----:B01----:R0:W1:Y:S01]  /*b400*/  LDS R63, [R148+0xae00] ;  /* 0x00ae0000943f7984 */ /* 0x0030620000000800 */
[----:B------:R-:W-:Y:S04]  /*b410*/  BSSY B0, `(.L_x_5685) ;  /* 0x0000004000007945 */ /* 0x000fe80003800000 */
[----:B------:R-:W-:Y:S05]  /*b420*/  @!P2 BRA `(.L_x_5686) ;  /* 0x000000000008a947 */ /* 0x000fea0003800000 */
[----:B------:R0:W-:Y:S04]  /*b430*/  REDG.E.ADD.F32.FTZ.RN.STRONG.GPU desc[UR20][R66.64+-0x1600], R192 ;  /* 0xffea00c0420079a6 */ /* 0x0001e8000c10f394 */
[----:B-1----:R0:W-:Y:S02]  /*b440*/  REDG.E.ADD.F32.FTZ.RN.STRONG.GPU desc[UR20][R68.64+-0x1600], R63 ;  /* 0xffea003f440079a6 */ /* 0x0021e4000c10f394 */
.L_x_5686:
[----:B------:R-:W-:Y:S05]  /*b450*/  BSYNC B0 ;  /* 0x0000000000007941 */ /* 0x000fea0003800000 */
.L_x_5685:
[----:B------:R-:W0:Y:S01]  /*b460*/  LDS R149, [R149+0xb000] ;  /* 0x00b0000095957984 */ /* 0x000e220000000800 */
[----:B------:R-:W-:Y:S04]  /*b470*/  BSSY B0, `(.L_x_5687) ;  /* 0x0000004000007945 */ /* 0x000fe80003800000 */
[----:B------:R-:W-:Y:S05]  /*b480*/  @!P3 BRA `(.L_x_5688) ;  /* 0x000000000008b947 */ /* 0x000fea0003800000 */
[----:B------:R1:W-:Y:S04]  /*b490*/  REDG.E.ADD.F32.FTZ.RN.STRONG.GPU desc[UR20][R66.64+-0x1400], R193 ;  /* 0xffec00c1420079a6 */ /* 0x0003e8000c10f394 */
[----:B0-----:R0:W-:Y:S02]  /*b4a0*/  REDG.E.ADD.F32.FTZ.RN.STRONG.GPU desc[UR20][R68.64+-0x1400], R149 ;  /* 0xffec0095440079a6 */ /* 0x0011e4000c10f394 */
.L_x_5688:
[----:B------:R-:W-:Y:S05]  /*b4b0*/  BSYNC B0 ;  /* 0x0000000000007941 */ /* 0x000fea0003800000 */
.L_x_5687:
[----:B01----:R0:W1:Y:S01]  /*b4c0*/  LDS R63, [R150+0xb200] ;  /* 0x00b20000963f7984 */ /* 0x0030620000000800 */
[----:B------:R-:W-:Y:S04]  /*b4d0*/  BSSY B0, `(.L_x_5689) ;  /* 0x0000004000007945 */ /* 0x000fe80003800000 */
[----:B------:R-:W-:Y:S05]  /*b4e0*/  @!P4 BRA `(.L_x_5690) ;  /* 0x000000000008c947 */ /* 0x000fea0003800000 */
[----:B------:R0:W-:Y:S04]  /*b4f0*/  REDG.E.ADD.F32.FTZ.RN.STRONG.GPU desc[UR20][R66.64+-0x1200], R194 ;  /* 0xffee00c2420079a6 */ /* 0x0001e8000c10f394 */
[----:B-1----:R0:W-:Y:S02]  /*b500*/  REDG.E.ADD.F32.FTZ.RN.STRONG.GPU desc[UR20][R68.64+-0x1200], R63 ;  /* 0xffee003f440079a6 */ /* 0x0021e4000c10f394 */
.L_x_5690:
[----:B------:R-:W-:Y:S05]  /*b510*/  BSYNC B0 ;  /* 0x0000000000007941 */ /* 0x000fea0003800000 */
.L_x_5689:
[----:B------:R-:W0:Y:S01]  /*b520*/  LDS R163, [R163+0xb400] ;  /* 0x00b40000a3a37984 */ /* 0x000e220000000800 */
[----:B------:R-:W-:Y:S04]  /*b530*/  BSSY B0, `(.L_x_5691) ;  /* 0x0000004000007945 */ /* 0x000fe80003800000 */
[----:B------:R-:W-:Y:S05]  /*b540*/  @!P5 BRA `(.L_x_5692) ;  /* 0x000000000008d947 */ /* 0x000fea0003800000 */
[----:B------:R1:W-:Y:S04]  /*b550*/  REDG.E.ADD.F32.FTZ.RN.STRONG.GPU desc[UR20][R66.64+-0x1000], R195 ;  /* 0xfff000c3420079a6 */ /* 0x0003e8000c10f394 */
[----:B0-----:R0:W-:Y:S02]  /*b560*/  REDG.E.ADD.F32.FTZ.RN.STRONG.GPU desc[UR20][R68.64+-0x1000], R163 ;  /* 0xfff000a3440079a6 */ /* 0x0011e4000c10f394 */
.L_x_5692:
[----:B------:R-:W-:Y:S05]  /*b570*/  BSYNC B0 ;  /* 0x0000000000007941 */ /* 0x000fea0003800000 */
.L_x_5691:
        /* <DEDUP_REMOVED lines=12> */
.L_x_5694:
[----:B------:R-:W-:Y:S05]  /*b640*/  BSYNC B0 ;  /* 0x0000000000007941 */ /* 0x000fea0003800000 */
.L_x_5693:
[----:B01----:R0:W1:Y:S01]  /*b650*/  LDS R63, [R166+0xb800] ;  /* 0x00b80000a63f7984 */ /* 0x0030620000000800 */
[----:B------:R-:W-:Y:S04]  /*b660*/  BSSY B0, `(.L_x_5695) ;  /* 0x0000004000007945 */ /* 0x000fe80003800000 */
[----:B------:R-:W-:Y:S05]  /*b670*/  @!P0 BRA `(.L_x_5696) ;  /* 0x0000000000088947 */ /* 0x000fea0003800000 */
[----:B------:R0:W-:Y:S04]  /*b680*/  REDG.E.ADD.F32.FTZ.RN.STRONG.GPU desc[UR20][R66.64+-0xc00], R209 ;  /* 0xfff400d1420079a6 */ /* 0x0001e8000c10f394 */
[----:B-1----:R0:W-:Y:S02]  /*b690*/  REDG.E.ADD.F32.FTZ.RN.STRONG.GPU desc[UR20][R68.64+-0xc00], R63 ;  /* 0xfff4003f440079a6 */ /* 0x0021e4000c10f394 */
.L_x_5696:
[----:B------:R-:W-:Y:S05]  /*b6a0*/  BSYNC B0 ;  /* 0x0000000000007941 */ /* 0x000fea0003800000 */
.L_x_5695:
[----:B------:R-:W0:Y:S01]  /*b6b0*/  LDS R167, [R167+0xba00] ;  /* 0x00ba0000a7a77984 */ /* 0x000e220000000800 */
[----:B------:R-:W-:Y:S04]  /*b6c0*/  BSSY B0, `(.L_x_5697) ;  /* 0x0000004000007945 */ /* 0x000fe80003800000 */
[----:B------:R-:W-:Y:S05]  /*b6d0*/  @!P1 BRA `(.L_x_5698) ;  /* 0x0000000000089947 */ /* 0x000fea0003800000 */
[----:B------:R1:W-:Y:S04]  /*b6e0*/  REDG.E.ADD.F32.FTZ.RN.STRONG.GPU desc[UR20][R66.64+-0xa00], R234 ;  /* 0xfff600ea420079a6 */ /* 0x0003e8000c10f394 */
[----:B0-----:R0:W-:Y:S02]  /*b6f0*/  REDG.E.ADD.F32.FTZ.RN.STRONG.GPU desc[UR20][R68.64+-0xa00], R167 ;  /* 0xfff600a7440079a6 */ /* 0x0011e4000c10f394 */
.L_x_5698:
[----:B------:R-:W-:Y:S05]  /*b700*/  BSYNC B0 ;  /* 0x0000000000007941 */ /* 0x000fea0003800000 */
.L_x_5697:
[----:B01----:R0:W1:Y:S01]  /*b710*/  LDS R63, [R168+0xbc00] ;  /* 0x00bc0000a83f7984 */ /* 0x0030620000000800 */
[----:B------:R-:W-:Y:S04]  /*b720*/  BSSY B0, `(.L_x_5699) ;  /* 0x0000004000007945 */ /* 0x000fe80003800000 */
[----:B------:R-:W-:Y:S05]  /*b730*/  @!P2 BRA `(.L_x_5700) ;  /* 0x000000000008a947 */ /* 0x000fea0003800000 */
[----:B------:R0:W-:Y:S04]  /*b740*/  REDG.E.ADD.F32.FTZ.RN.STRONG.GPU desc[UR20][R66.64+-0x800], R239 ;  /* 0xfff800ef420079a6 */ /* 0x0001e8000c10f394 */
[----:B-1----:R0:W-:Y:S02]  /*b750*/  REDG.E.ADD.F32.FTZ.RN.STRONG.GPU desc[UR20][R68.64+-0x800], R63 ;  /* 0xfff8003f440079a6 */ /* 0x0021e4000c10f394 */
.L_x_5700:
[----:B------:R-:W-:Y:S05]  /*b760*/  BSYNC B0 ;  /* 0x0000000000007941 */ /* 0x000fea0003800000 */
.L_x_5699:
[----:B------:R-:W0:Y:S01]  /*b770*/  LDS R169, [R169+0xbe00] ;  /* 0x00be0000a9a97984 */ /* 0x000e220000000800 */
[----:B------:R-:W-:Y:S04]  /*b780*/  BSSY B0, `(.L_x_5701) ;  /* 0x0000004000007945 */ /* 0x000fe80003800000 */
[----:B------:R-:W-:Y:S05]  /*b790*/  @!P3 BRA `(.L_x_5702) ;  /* 0x000000000008b947 */ /* 0x000fea0003800000 */
[----:B------:R1:W-:Y:S04]  /*b7a0*/  REDG.E.ADD.F32.FTZ.RN.STRONG.GPU desc[UR20][R66.64+-0x600], R240 ;  /* 0xfffa00f0420079a6 */ /* 0x0003e8000c10f394 */
[----:B0-----:R0:W-:Y:S02]  /*b7b0*/  REDG.E.ADD.F32.FTZ.RN.STRONG.GPU desc[UR20][R68.64+-0x600], R169 ;  /* 0xfffa00a9440079a6 */ /* 0x0011e4000c10f394 */
.L_x_5702:
[----:B------:R-:W-:Y:S05]  /*b7c0*/  BSYNC B0 ;  /* 0x0000000000007941 */ /* 0x000fea0003800000 */
.L_x_5701:
[----:B01----:R0:W1:Y:S01]  /*b7d0*/  LDS R63, [R170+0xc000] ;  /* 0x00c00000aa3f7984 */ /* 0x0030620000000800 */
[----:B------:R-:W-:Y:S04]  /*b7e0*/  BSSY B0, `(.L_x_5703) ;  /* 0x0000004000007945 */ /* 0x000fe80003800000 */
[----:B------:R-:W-:Y:S05]  /*b7f0*/  @!P4 BRA `(.L_x_5704) ;  /* 0x000000000008c947 */ /* 0x000fea0003800000 */
[----:B------:R0:W-:Y:S04]  /*b800*/  REDG.E.ADD.F32.FTZ.RN.STRONG.GPU desc[UR20][R66.64+-0x400], R241 ;  /* 0xfffc00f1420079a6 */ /* 0x0001e8000c10f394 */
[----:B-1----:R0:W-:Y:S02]  /*b810*/  REDG.E.ADD.F32.FTZ.RN.STRONG.GPU desc[UR20][R68.64+-0x400], R63 ;  /* 0xfffc003f440079a6 */ /* 0x0021e4000c10f394 */
.L_x_5704:
[----:B------:R-:W-:Y:S05]  /*b820*/  BSYNC B0 ;  /* 0x0000000000007941 */ /* 0x000fea0003800000 */
.L_x_5703:
[----:B------:R-:W0:Y:S01]  /*b830*/  LDS R171, [R171+0xc200] ;  /* 0x00c20000abab7984 */ /* 0x000e220000000800 */
[----:B------:R-:W-:Y:S04]  /*b840*/  BSSY B0, `(.L_x_5705) ;  /* 0x0000004000007945 */ /* 0x000fe80003800000 */
[----:B------:R-:W-:Y:S05]  /*b850*/  @!P5 BRA `(.L_x_5706) ;  /* 0x000000000008d947 */ /* 0x000fea0003800000 */
[----:B------:R1:W-:Y:S04]  /*b860*/  REDG.E.ADD.F32.FTZ.RN.STRONG.GPU desc[UR20][R66.64+-0x200], R242 ;  /* 0xfffe00f2420079a6 */ /* 0x0003e8000c10f394 */
[----:B0-----:R0:W-:Y:S02]  /*b870*/  REDG.E.ADD.F32.FTZ.RN.STRONG.GPU desc[UR20][R68.64+-0x200], R171 ;  /* 0xfffe00ab440079a6 */ /* 0x0011e4000c10f394 */
.L_x_5706:
[----:B------:R-:W-:Y:S05]  /*b880*/  BSYNC B0 ;  /* 0x0000000000007941 */ /* 0x000fea0003800000 */
.L_x_5705:
[----:B01----:R-:W0:Y:S01]  /*b890*/  SHFL.DOWN PT, R63, R60, 0x1, 0x1f ;  /* 0x08201f003c3f7f89 */ /* 0x003e2200000e0000 */
[C---:B------:R-:W-:Y:S01]  /*b8a0*/  ISETP.GT.AND P0, PT, R114.reuse, 0x1e, PT ;  /* 0x0000001e7200780c */ /* 0x040fe20003f04270 */
[----:B------:R-:W-:Y:S01]  /*b8b0*/  FMUL.FTZ R81, R81, R210 ;  /* 0x000000d251517220 */ /* 0x000fe20000410000 */
[----:B------:R-:W-:Y:S01]  /*b8c0*/  ISETP.NE.AND P1, PT, R114, RZ, PT ;  /* 0x000000ff7200720c */ /* 0x000fe20003f25270 */
[----:B------:R-:W1:Y:S01]  /*b8d0*/  SHFL.DOWN PT, R62, R61, 0x1, 0x1f ;  /* 0x08201f003d3e7f89 */ /* 0x000e6200000e0000 */
        /* <DEDUP_REMOVED lines=21> */
[-C--:B------:R-:W-:Y:S01]  /*ba30*/  FFMA.FTZ R78, R75, R76.reuse, R78 ;  /* 0x0000004c4b4e7223 */ /* 0x080fe2000001004e */
[----:B------:R-:W-:Y:S01]  /*ba40*/  FFMA.FTZ R73, R84, R71, R73 ;  /* 0x0000004754497223 */ /* 0x000fe20000010049 */
[----:B-1----:R-:W-:Y:S01]  /*ba50*/  @!P0 FADD.FTZ R61, R61, R62 ;  /* 0x0000003e3d3d8221 */ /* 0x002fe20000010000 */
[----:B------:R-:W0:Y:S01]  /*ba60*/  SHFL.DOWN PT, R63, R60, 0x2, 0x1f ;  /* 0x08401f003c3f7f89 */ /* 0x000e2200000e0000 */
[----:B------:R-:W-:Y:S01]  /*ba70*/  ISETP.GT.AND P0, PT, R114, 0x1d, PT ;  /* 0x0000001d7200780c */ /* 0x000fe20003f04270 */
[----:B------:R-:W-:Y:S01]  /*ba80*/  FFMA.FTZ R83, R92, R197, R83 ;  /* 0x000000c55c537223 */ /* 0x000fe20000010053 */
[----:B------:R-:W-:Y:S01]  /*ba90*/  FFMA.FTZ R95, R120, R201, R95 ;  /* 0x000000c9785f7223 */ /* 0x000fe2000001005f */
[----:B------:R-:W1:Y:S01]  /*baa0*/  SHFL.DOWN PT, R62, R61, 0x2, 0x1f ;  /* 0x08401f003d3e7f89 */ /* 0x000e6200000e0000 */
[----:B------:R-:W-:Y:S01]  /*bab0*/  FFMA.FTZ R125, R126, R205, R125 ;  /* 0x000000cd7e7d7223 */ /* 0x000fe2000001007d */
[----:B------:R-:W-:Y:S01]  /*bac0*/  BSSY B0, `(.L_x_5707) ;  /* 0x0000045000007945 */ /* 0x000fe20003800000 */
[----:B------:R-:W-:Y:S01]  /*bad0*/  FADD.FTZ R100, R77, R100 ;  /* 0x000000644d647221 */ /* 0x000fe20000010000 */
[----:B------:R-:W-:Y:S01]  /*bae0*/  FFMA.FTZ R25, R42, R76, R25 ;  /* 0x0000004c2a197223 */ /* 0x000fe20000010019 */
[----:B------:R-:W-:Y:S01]  /*baf0*/  FFMA.FTZ R26, R41, R71, R26 ;  /* 0x00000047291a7223 */ /* 0x000fe2000001001a */
[----:B------:R-:W-:Y:S01]  /*bb00*/  FADD.FTZ R101, R78, R101 ;  /* 0x000000654e657221 */ /* 0x000fe20000010000 */
[----:B------:R-:W-:Y:S01]  /*bb10*/  FADD.FTZ R102, R73, R102 ;  /* 0x0000006649667221 */ /* 0x000fe20000010000 */
[----:B------:R-:W-:Y:S01]  /*bb20*/  FFMA.FTZ R28, R43, R197, R28 ;  /* 0x000000c52b1c7223 */ /* 0x000fe2000001001c */
[----:B------:R-:W-:Y:S01]  /*bb30*/  FADD.FTZ R104, R83, R104 ;  /* 0x0000006853687221 */ /* 0x000fe20000010000 */
[----:B------:R-:W-:Y:S01]  /*bb40*/  FFMA.FTZ R30, R45, R201, R30 ;  /* 0x000000c92d1e7223 */ /* 0x000fe2000001001e */
[----:B------:R-:W-:Y:S01]  /*bb50*/  FADD.FTZ R106, R95, R106 ;  /* 0x0000006a5f6a7221 */ /* 0x000fe20000010000 */
[----:B------:R-:W-:Y:S01]  /*bb60*/  FFMA.FTZ R32, R47, R205, R32 ;  /* 0x000000cd2f207223 */ /* 0x000fe20000010020 */
[----:B------:R-:W-:Y:S01]  /*bb70*/  FADD.FTZ R108, R125, R108 ;  /* 0x0000006c7d6c7221 */ /* 0x000fe20000010000 */
        /* <DEDUP_REMOVED lines=13> */
[----:B------:R-:W-:Y:S01]  /*bc50*/  ISETP.GT.AND P0, PT, R114, 0xf, PT ;  /* 0x0000000f7200780c */ /* 0x000fe20003f04270 */
[----:B------:R-:W-:Y:S02]  /*bc60*/  FMUL.FTZ R62, R161, R89 ;  /* 0x00000059a13e7220 */ /* 0x000fe40000410000 */
[----:B------:R-:W1:Y:S02]  /*bc70*/  SHFL.DOWN PT, R64, R61, 0x10, 0x1f ;  /* 0x0a001f003d407f89 */ /* 0x000e6400000e0000 */
[----:B------:R-:W-:-:S04]  /*bc80*/  FFMA.FTZ R62, R159, R88, R62 ;  /* 0x000000589f3e7223 */ /* 0x000fc8000001003e */
[-C--:B------:R-:W-:Y:S01]  /*bc90*/  FFMA.FTZ R27, R44, R62.reuse, R27 ;  /* 0x0000003e2c1b7223 */ /* 0x080fe2000001001b */
[----:B------:R-:W-:Y:S01]  /*bca0*/  FFMA.FTZ R82, R85, R62, R82 ;  /* 0x0000003e55527223 */ /* 0x000fe20000010052 */
[----:B------:R-:W-:-:S03]  /*bcb0*/  FMUL.FTZ R62, R157, R199 ;  /* 0x000000c79d3e7220 */ /* 0x000fc60000410000 */
[----:B------:R-:W-:Y:S01]  /*bcc0*/  FADD.FTZ R103, R82, R103 ;  /* 0x0000006752677221 */ /* 0x000fe20000010000 */
[----:B------:R-:W-:-:S04]  /*bcd0*/  FFMA.FTZ R62, R155, R200, R62 ;  /* 0x000000c89b3e7223 */ /* 0x000fc8000001003e */
[-C--:B------:R-:W-:Y:S01]  /*bce0*/  FFMA.FTZ R164, R119, R62.reuse, R164 ;  /* 0x0000003e77a47223 */ /* 0x080fe200000100a4 */
[----:B------:R-:W-:Y:S01]  /*bcf0*/  FFMA.FTZ R29, R46, R62, R29 ;  /* 0x0000003e2e1d7223 */ /* 0x000fe2000001001d */
[----:B0-----:R-:W-:Y:S02]  /*bd00*/  @!P0 FADD.FTZ R60, R60, R63 ;  /* 0x0000003f3c3c8221 */ /* 0x001fe40000010000 */
[----:B------:R-:W-:Y:S01]  /*bd10*/  FADD.FTZ R105, R164, R105 ;  /* 0x00000069a4697221 */ /* 0x000fe20000010000 */
[----:B-1----:R-:W-:Y:S02]  /*bd20*/  @!P0 FADD.FTZ R61, R61, R64 ;  /* 0x000000403d3d8221 */ /* 0x002fe40000010000 */
        /* <DEDUP_REMOVED lines=19> */
[----:B------:R-:W0:Y:S04]  /*be60*/  LDS.64 R68, [R113+0xc620] ;  /* 0x00c6200071447984 */ /* 0x000e280000000a00 */
[----:B------:R-:W5:Y:S01]  /*be70*/  @P0 LDS.64 R70, [R67+0xfe80] ;  /* 0x00fe800043460984 */ /* 0x000f620000000a00 */
[----:B-1----:R-:W-:Y:S01]  /*be80*/  FADD.FTZ R66, R65, R61 ;  /* 0x0000003d41427221 */ /* 0x002fe20000010000 */
[----:B------:R-:W-:-:S03]  /*be90*/  FADD.FTZ R61, R64, R60 ;  /* 0x0000003c403d7221 */ /* 0x000fc60000010000 */
[----:B------:R-:W-:Y:S01]  /*bea0*/  FADD.FTZ R66, R63, R66 ;  /* 0x000000423f427221 */ /* 0x000fe20000010000 */
[----:B------:R-:W-:-:S03]  /*beb0*/  FADD.FTZ R61, R62, R61 ;  /* 0x0000003d3e3d7221 */ /* 0x000fc60000010000 */
[----:B0-----:R-:W-:Y:S01]  /*bec0*/  FADD.FTZ R65, R66, R69 ;  /* 0x0000004542417221 */ /* 0x001fe20000010000 */
[----:B------:R-:W-:-:S03]  /*bed0*/  FADD.FTZ R64, R61, R68 ;  /* 0x000000443d407221 */ /* 0x000fc60000010000 */
[----:B-----5:R-:W-:Y:S01]  /*bee0*/  @P0 FADD.FTZ R65, R65, R71 ;  /* 0x0000004741410221 */ /* 0x020fe20000010000 */
[----:B------:R-:W-:-:S05]  /*bef0*/  @P0 FADD.FTZ R64, R64, R70 ;  /* 0x0000004640400221 */ /* 0x000fca0000010000 */
[----:B------:R1:W-:Y:S02]  /*bf00*/  STS.64 [R67+0xfe80], R64 ;  /* 0x00fe804043007388 */ /* 0x0003e40000000a00 */
.L_x_5708:
[----:B------:R-:W-:Y:S05]  /*bf10*/  BSYNC B0 ;  /* 0x0000000000007941 */ /* 0x000fea0003800000 */
.L_x_5707:
[----:B------:R-:W-:Y:S02]  /*bf20*/  UIADD3 UR7, UR7, 0x1, URZ ;  /* 0x0000000107077890 */ /* 0x000fe4000fffe03f */
[----:B------:R-:W-:Y:S02]  /*bf30*/  UIADD3 UR8, UP1, UR8, 0x1, URZ ;  /* 0x0000000108087890 */ /* 0x000fe4000ff3e03f */
[----:B------:R-:W-:Y:S02]  /*bf40*/  UISETP.GE.AND UP0, UPT, UR7, UR54, UPT ;  /* 0x000000360700728c */ /* 0x000fe4000bf06270 */
[----:B------:R-:W-:-:S04]  /*bf50*/  UIADD3.X UR9, URZ, UR9, URZ, UP1, !UPT ;  /* 0x000000093f097290 */ /* 0x000fc80008ffe43f */
[----:B------:R-:W-:-:S13]  /*bf60*/  PLOP3.LUT P0, PT, PT, PT, UP0, 0x80, 0x0 ;  /* 0x000000000000781c */ /* 0x000fda0003f0f008 */
[----:B------:R-:W-:Y:S05]  /*bf70*/  @!P0 BRA `(.L_x_5709) ;  /* 0xffffff6c00488947 */ /* 0x000fea000383ffff */
.L_x_5614:
        /* <DEDUP_REMOVED lines=23> */
[----:B------:R-:W-:Y:S01]  /*c0f0*/  F2FP.F16.F32.PACK_AB R7, R101, R102 ;  /* 0x000000666507723e */ /* 0x000fe200000000ff */
[----:B------:R-:W-:Y:S01]  /*c100*/  STS.128 [R109], R32 ;  /* 0x000000206d007388 */ /* 0x000fe20000000c00 */
[----:B------:R-:W-:Y:S01]  /*c110*/  UIMAD UR7, UR10, UR19, UR7 ;  /* 0x000000130a0772a4 */ /* 0x000fe2000f8e0207 */
[----:B------:R-:W-:Y:S01]  /*c120*/  FADD.FTZ R0, R5, R106 ;  /* 0x0000006a05007221 */ /* 0x000fe20000010000 */
[----:B------:R-:W-:Y:S01]  /*c130*/  UIMAD.WIDE.U32 UR18, UR10, UR18, UR24 ;  /* 0x000000120a1272a5 */ /* 0x000fe2000f8e0018 */
[----:B------:R-:W-:Y:S01]  /*c140*/  STS.128 [R109+0x10], R24 ;  /* 0x000010186d007388 */ /* 0x000fe20000000c00 */
[----:B------:R-:W-:-:S03]  /*c150*/  NOP ;  /* 0x0000000000007918 */ /* 0x000fc60000000000 */
[----:B------:R-:W5:Y:S01]  /*c160*/  LDS.128 R8, [R110] ;  /* 0x000000006e087984 */ /* 0x000f620000000c00 */
[----:B------:R-:W-:Y:S01]  /*c170*/  ULDC.64 UR24, c[0x0][0x3e0] ;  /* 0x0000f80000187ab9 */ /* 0x000fe20000000a00 */
[----:B------:R-:W-:Y:S01]  /*c180*/  UIADD3 UR19, UR19, UR7, URZ ;  /* 0x0000000713137290 */ /* 0x000fe2000fffe03f */
[----:B------:R-:W-:Y:S01]  /*c190*/  F2FP.F16.F32.PACK_AB R5, R105, R106 ;  /* 0x0000006a6905723e */ /* 0x000fe200000000ff */
[----:B------:R-:W0:Y:S01]  /*c1a0*/  LDS.128 R12, [R110+0x200] ;  /* 0x000200006e0c7984 */ /* 0x000e220000000c00 */
        /* <DEDUP_REMOVED lines=31> */
[----:B-----5:R-:W-:Y:S01]  /*c3a0*/  STG.E.128 desc[UR20][R2.64], R8 ;  /* 0x0000000802007986 */ /* 0x020fe2000c101d14 */
[----:B------:R-:W-:Y:S01]  /*c3b0*/  UIADD3 UR9, UR9, UR7, URZ ;  /* 0x0000000709097290 */ /* 0x000fe2000fffe03f */
[----:B------:R-:W-:Y:S01]  /*c3c0*/  FADD.FTZ R97, R98, R97 ;  /* 0x0000006162617221 */ /* 0x000fe20000010000 */
[----:B------:R-:W-:Y:S01]  /*c3d0*/  ULEA UR7, UP0, UR8, UR18, 0x1 ;  /* 0x0000001208077291 */ /* 0x000fe2000f80083f */
[----:B0-----:R0:W-:Y:S01]  /*c3e0*/  STG.E.128 desc[UR20][R2.64+0x200], R12 ;  /* 0x0002000c02007986 */ /* 0x0011e2000c101d14 */
[----:B------:R-:W-:Y:S01]  /*c3f0*/  UIADD3 UR50, UP4, UR50, -0x1000, URZ ;  /* 0xfffff00032327890 */ /* 0x000fe2000ff9e03f */
[----:B------:R-:W-:Y:S01]  /*c400*/  FADD.FTZ R96, R97, R96 ;  /* 0x0000006061607221 */ /* 0x000fe20000010000 */
[----:B------:R-:W-:Y:S01]  /*c410*/  ULEA.HI.X UR8, UR8, UR19, UR9, 0x1, UP0 ;  /* 0x0000001308087291 */ /* 0x000fe200080f0c09 */
[----:B------:R-:W-:Y:S01]  /*c420*/  BAR.SYNC.DEFER_BLOCKING 0x0 ;  /* 0x0000000000007b1d */ /* 0x000fe20000010000 */
[----:B------:R-:W-:Y:S01]  /*c430*/  UISETP.GT.AND UP0, UPT, UR17, 0x1, UPT ;  /* 0x000000011100788c */ /* 0x000fe2000bf04270 */
[----:B------:R-:W-:Y:S01]  /*c440*/  FADD.FTZ R51, R96, R51 ;  /* 0x0000003360337221 */ /* 0x000fe20000010000 */
[----:B------:R-:W-:-:S02]  /*c450*/  UIADD3 UR53, UP5, UR53, -0x1000, URZ ;  /* 0xfffff00035357890 */ /* 0x000fc4000ffbe03f */
[----:B------:R-:W-:Y:S01]  /*c460*/  UIADD3 UR6, UR6, 0x1, URZ ;  /* 0x0000000106067890 */ /* 0x000fe2000fffe03f */
[----:B------:R-:W-:Y:S01]  /*c470*/  FADD.FTZ R50, R51, R50 ;  /* 0x0000003233327221 */ /* 0x000fe20000010000 */
[----:B------:R-:W-:Y:S01]  /*c480*/  PLOP3.LUT P0, PT, PT, PT, UP0, 0x80, 0x0 ;  /* 0x000000000000781c */ /* 0x000fe20003f0f008 */
[----:B------:R-:W-:Y:S02]  /*c490*/  UIADD3.X UR14, UR14, -0x1, URZ, UP1, !UPT ;  /* 0xffffffff0e0e7890 */ /* 0x000fe40008ffe43f */
[----:B------:R-:W-:Y:S01]  /*c4a0*/  UIADD3.X UR16, UR16, -0x1, URZ, UP2, !UPT ;  /* 0xffffffff10107890 */ /* 0x000fe200097fe43f */
[----:B------:R-:W-:Y:S01]  /*c4b0*/  FADD.FTZ R115, R50, R49 ;  /* 0x0000003132737221 */ /* 0x000fe20000010000 */
[----:B------:R-:W-:Y:S01]  /*c4c0*/  UIADD3.X UR46, UR46, -0x1, URZ, UP3, !UPT ;  /* 0xffffffff2e2e7890 */ /* 0x000fe20009ffe43f */
[----:B0-----:R-:W-:Y:S01]  /*c4d0*/  MOV R2, UR7 ;  /* 0x0000000700027c02 */ /* 0x001fe20008000f00 */
[----:B------:R-:W-:Y:S01]  /*c4e0*/  UIADD3.X UR49, UR49, -0x1, URZ, UP4, !UPT ;  /* 0xffffffff31317890 */ /* 0x000fe2000a7fe43f */
[----:B------:R-:W-:Y:S01]  /*c4f0*/  MOV R3, UR8 ;  /* 0x0000000800037c02 */ /* 0x000fe20008000f00 */
[----:B------:R-:W-:-:S02]  /*c500*/  UIADD3.X UR52, UR52, -0x1, URZ, UP5, !UPT ;  /* 0xffffffff34347890 */ /* 0x000fc4000affe43f */
[----:B------:R-:W-:Y:S01]  /*c510*/  IMAD.WIDE R2, R111, 0x10, R2 ;  /* 0x000000106f027825 */ /* 0x000fe200078e0202 */
[----:B------:R-:W-:Y:S04]  /*c520*/  STS.128 [R109], R4 ;  /* 0x000000046d007388 */ /* 0x000fe80000000c00 */
[----:B------:R-:W-:Y:S01]  /*c530*/  STS.128 [R109+0x10], R16 ;  /* 0x000010106d007388 */ /* 0x000fe20000000c00 */
[----:B------:R-:W-:-:S03]  /*c540*/  NOP ;  /* 0x0000000000007918 */ /* 0x000fc60000000000 */
[----:B------:R-:W0:Y:S04]  /*c550*/  LDS.128 R8, [R110] ;  /* 0x000000006e087984 */ /* 0x000e280000000c00 */
[----:B------:R-:W5:Y:S04]  /*c560*/  LDS.128 R20, [R110+0x200] ;  /* 0x000200006e147984 */ /* 0x000f680000000c00 */
[----:B0-----:R0:W-:Y:S04]  /*c570*/  STG.E.128 desc[UR20][R2.64], R8 ;  /* 0x0000000802007986 */ /* 0x0011e8000c101d14 */
[----:B-----5:R0:W-:Y:S01]  /*c580*/  STG.E.128 desc[UR20][R2.64+0x200], R20 ;  /* 0x0002001402007986 */ /* 0x0201e2000c101d14 */
[----:B------:R-:W-:Y:S05]  /*c590*/  @P0 BRA `(.L_x_5710) ;  /* 0xffffff4400800947 */ /* 0x000fea000383ffff */
.L_x_5612:
[----:B------:R-:W-:Y:S02]  /*c5a0*/  ULDC.64 UR4, c[0x0][0x3d8] ;  /* 0x0000f60000047ab9 */ /* 0x000fe40000000a00 */
[----:B------:R-:W-:-:S04]  /*c5b0*/  ISETP.NE.U32.AND P0, PT, RZ, UR4, PT ;  /* 0x00000004ff007c0c */ /* 0x000fc8000bf05070 */
[----:B------:R-:W-:-:S13]  /*c5c0*/  ISETP.NE.AND.EX P0, PT, RZ, UR5, PT, P0 ;  /* 0x00000005ff007c0c */ /* 0x000fda000bf05300 */
[----:B------:R-:W-:Y:S05]  /*c5d0*/  @!P0 BRA `(.L_x_5711) ;  /* 0x00000000009c8947 */ /* 0x000fea0003800000 */
[----:B------:R-:W5:Y:S01]  /*c5e0*/  SHFL.DOWN P0, R0, R117, 0x1, 0x1f ;  /* 0x08201f0075007f89 */ /* 0x000f620000000000 */
[----:B------:R-:W-:Y:S01]  /*c5f0*/  BSSY B0, `(.L_x_5711) ;  /* 0x0000025000007945 */ /* 0x000fe20003800000 */
[----:B------:R-:W1:Y:S01]  /*c600*/  S2R R4, SR_LANEID ;  /* 0x0000000000047919 */ /* 0x000e620000000000 */
[----:B-----5:R-:W-:-:S05]  /*c610*/  @P0 FADD R0, R0, R117 ;  /* 0x0000007500000221 */ /* 0x020fca0000000000 */
[----:B0-----:R-:W0:Y:S01]  /*c620*/  SHFL.DOWN P0, R3, R0, 0x2, 0x1f ;  /* 0x08401f0000037f89 */ /* 0x001e220000000000 */
[----:B-1----:R-:W-:Y:S02]  /*c630*/  ISETP.NE.AND P1, PT, R4, RZ, PT ;  /* 0x000000ff0400720c */ /* 0x002fe40003f25270 */
[----:B------:R-:W1:Y:S11]  /*c640*/  S2R R4, SR_TID.X ;  /* 0x0000000000047919 */ /* 0x000e760000002100 */
[----:B------:R-:W5:Y:S01]  /*c650*/  @!P1 S2R R11, SR_CgaCtaId ;  /* 0x00000000000b9919 */ /* 0x000f620000008800 */
[----:B0-----:R-:W-:Y:S01]  /*c660*/  @P0 FADD R3, R0, R3 ;  /* 0x0000000300030221 */ /* 0x001fe20000000000 */
[----:B------:R-:W-:-:S04]  /*c670*/  @!P1 MOV R0, 0x400 ;  /* 0x0000040000009802 */ /* 0x000fc80000000f00 */
[----:B------:R-:W0:Y:S01]  /*c680*/  SHFL.DOWN P0, R2, R3, 0x4, 0x1f ;  /* 0x08801f0003027f89 */ /* 0x000e220000000000 */
[----:B-1----:R-:W-:-:S04]  /*c690*/  @!P1 SHF.R.S32.HI R9, RZ, 0x1f, R4 ;  /* 0x0000001fff099819 */ /* 0x002fc80000011404 */
[----:B------:R-:W-:Y:S02]  /*c6a0*/  @!P1 LEA.HI R9, R9, R4, RZ, 0x5 ;  /* 0x0000000409099211 */ /* 0x000fe400078f28ff */
[----:B-----5:R-:W-:Y:S01]  /*c6b0*/  @!P1 LEA R11, R11, R0, 0x18 ;  /* 0x000000000b0b9211 */ /* 0x020fe200078ec0ff */
        /* <DEDUP_REMOVED lines=24> */
.L_x_5712:
[----:B------:R-:W-:Y:S05]  /*c840*/  BSYNC B0 ;  /* 0x0000000000007941 */ /* 0x000fea0003800000 */
.L_x_5711:
        /* <DEDUP_REMOVED lines=43> */
.L_x_5714:
[----:B01----:R-:W0:Y:S02]  /*cb00*/  S2R R7, SR_TID.X ;  /* 0x0000000000077919 */ /* 0x003e240000002100 */
.L_x_5715:
[----:B------:R-:W-:Y:S05]  /*cb10*/  BSYNC B0 ;  /* 0x0000000000007941 */ /* 0x000fea0003800000 */
.L_x_5713:
        /* <DEDUP_REMOVED lines=15> */
.L_x_5716:
        /* <DEDUP_REMOVED lines=19> */
.L_x_5618:
[----:B------:R-:W-:Y:S01]  /*cd40*/  HFMA2.MMA R78, -RZ, RZ, 0, 5.9604644775390625e-08 ;  /* 0x00000001ff4e7435 */ /* 0x000fe200000001ff */
[----:B------:R-:W-:Y:S02]  /*cd50*/  MOV R247, R243 ;  /* 0x000000f300f77202 */ /* 0x000fe40000000f00 */
[----:B------:R-:W-:Y:S02]  /*cd60*/  MOV R77, RZ ;  /* 0x000000ff004d7202 */ /* 0x000fe40000000f00 */
[----:B------:R-:W-:-:S07]  /*cd70*/  MOV R242, 0xffffffff ;  /* 0xffffffff00f27802 */ /* 0x000fce0000000f00 */
[----:B-1---5:R-:W-:Y:S05]  /*cd80*/  WARPSYNC.COLLECTIVE R242, `(.L_x_5717) ;  /* 0x00000000f2087348 */ /* 0x022fea0003c00000 */
[----:B------:R0:W2:Y:S02]  /*cd90*/  SHFL.UP P3, R76, R247, R78, R77 ;  /* 0x0400004ef74c7389 */ /* 0x0000a4000006004d */
[----:B012--5:R-:W-:Y:S01]  /*cda0*/  ENDCOLLECTIVE ;  /* 0x000000000000791b */ /* 0x027fe20003800000 */
.L_x_5717:
[----:B------:R-:W-:Y:S02]  /*cdb0*/  MOV R247, R83 ;  /* 0x0000005300f77202 */ /* 0x000fe40000000f00 */
[----:B------:R-:W-:-:S07]  /*cdc0*/  MOV R246, R76 ;  /* 0x0000004c00f67202 */ /* 0x000fce0000000f00 */
[----:B------:R-:W-:Y:S05]  /*cdd0*/  WARPSYNC.COLLECTIVE R242, `(.L_x_5718) ;  /* 0x00000000f2087348 */ /* 0x000fea0003c00000 */
[----:B------:R0:W1:Y:S02]  /*cde0*/  SHFL.UP P3, R76, R247, R78, R77 ;  /* 0x0400004ef74c7389 */ /* 0x000064000006004d */
[----:B01----:R-:W-:Y:S01]  /*cdf0*/  ENDCOLLECTIVE ;  /* 0x000000000000791b */ /* 0x003fe20003800000 */
.L_x_5718:
[----:B------:R-:W-:Y:S02]  /*ce00*/  MOV R247, R245 ;  /* 0x000000f500f77202 */ /* 0x000fe40000000f00 */
[----:B------:R-:W-:-:S07]  /*ce10*/  MOV R240, R76 ;  /* 0x0000004c00f07202 */ /* 0x000fce0000000f00 */
[----:B------:R-:W-:Y:S05]  /*ce20*/  WARPSYNC.COLLECTIVE R242, `(.L_x_5719) ;  /* 0x00000000f2087348 */ /* 0x000fea0003c00000 */
[----:B------:R0:W1:Y:S02]  /*ce30*/  SHFL.UP P3, R76, R247, R78, R77 ;  /* 0x0400004ef74c7389 */ /* 0x000064000006004d */
[----:B01----:R-:W-:Y:S01]  /*ce40*/  ENDCOLLECTIVE ;  /* 0x000000000000791b */ /* 0x003fe20003800000 */
.L_x_5719:
[----:B------:R-:W-:Y:S02]  /*ce50*/  MOV R247, R244 ;  /* 0x000000f400f77202 */ /* 0x000fe40000000f00 */
[----:B------:R-:W-:-:S07]  /*ce60*/  MOV R248, R76 ;  /* 0x0000004c00f87202 */ /* 0x000fce0000000f00 */
[----:B------:R-:W-:Y:S05]  /*ce70*/  WARPSYNC.COLLECTIVE R242, `(.L_x_5720) ;  /* 0x00000000f2087348 */ /* 0x000fea0003c00000 */
[----:B------:R0:W1:Y:S02]  /*ce80*/  SHFL.UP P3, R76, R247, R78, R77 ;  /* 0x0400004ef74c7389 */ /* 0x000064000006004d */
[----:B01----:R-:W-:Y:S01]  /*ce90*/  ENDCOLLECTIVE ;  /* 0x000000000000791b */ /* 0x003fe20003800000 */
.L_x_5720:
[C---:B------:R-:W-:Y:S01]  /*cea0*/  FMUL.FTZ R79, R83.reuse, R248 ;  /* 0x000000f8534f7220 */ /* 0x040fe20000410000 */
[C---:B------:R-:W-:Y:S01]  /*ceb0*/  FMUL.FTZ R77, R83.reuse, R240 ;  /* 0x000000f0534d7220 */ /* 0x040fe20000410000 */
[----:B------:R-:W-:Y:S01]  /*cec0*/  HFMA2.MMA R78, -RZ, RZ, 0, 1.1920928955078125e-07 ;  /* 0x00000002ff4e7435 */ /* 0x000fe200000001ff */
[----:B------:R-:W-:Y:S01]  /*ced0*/  ISETP.GE.AND P3, PT, R114, 0x1, PT ;  /* 0x000000017200780c */ /* 0x000fe20003f66270 */
[-C--:B------:R-:W-:Y:S01]  /*cee0*/  FMUL.FTZ R250, R83, R76.reuse ;  /* 0x0000004c53fa7220 */ /* 0x080fe20000410000 */
[----:B------:R-:W-:Y:S01]  /*cef0*/  FFMA.FTZ R79, R243, R76, R79 ;  /* 0x0000004cf34f7223 */ /* 0x000fe2000001004f */
[----:B------:R-:W-:Y:S02]  /*cf00*/  FMUL.FTZ R76, R83, R246 ;  /* 0x000000f6534c7220 */ /* 0x000fe40000410000 */
[C---:B------:R-:W-:Y:S02]  /*cf10*/  FFMA.FTZ R250, R243.reuse, R248, -R250 ;  /* 0x000000f8f3fa7223 */ /* 0x040fe400000108fa */
[----:B------:R-:W-:-:S05]  /*cf20*/  FFMA.FTZ R76, R243, R240, R76 ;  /* 0x000000f0f34c7223 */ /* 0x000fca000001004c */
[----:B------:R-:W-:Y:S01]  /*cf30*/  FSEL R83, R83, R76, !P3 ;  /* 0x0000004c53537208 */ /* 0x000fe20005800000 */
[----:B------:R-:W-:Y:S01]  /*cf40*/  @P3 FFMA.FTZ R243, R243, R246, -R77 ;  /* 0x000000f6f3f33223 */ /* 0x000fe2000001084d */
[----:B------:R-:W-:Y:S01]  /*cf50*/  MOV R77, RZ ;  /* 0x000000ff004d7202 */ /* 0x000fe20000000f00 */
[----:B------:R-:W-:Y:S01]  /*cf60*/  @P3 FADD.FTZ R245, R245, R250 ;  /* 0x000000faf5f53221 */ /* 0x000fe20000010000 */
[----:B------:R-:W-:Y:S02]  /*cf70*/  @P3 FADD.FTZ R244, R244, R79 ;  /* 0x0000004ff4f43221 */ /* 0x000fe40000010000 */
[----:B------:R-:W-:-:S07]  /*cf80*/  MOV R247, R243 ;  /* 0x000000f300f77202 */ /* 0x000fce0000000f00 */
[----:B------:R-:W-:Y:S05]  /*cf90*/  WARPSYNC.COLLECTIVE R242, `(.L_x_5721) ;  /* 0x00000000f2087348 */ /* 0x000fea0003c00000 */
[----:B------:R0:W1:Y:S02]  /*cfa0*/  SHFL.UP P3, R76, R247, R78, R77 ;  /* 0x0400004ef74c7389 */ /* 0x000064000006004d */
[----:B01----:R-:W-:Y:S01]  /*cfb0*/  ENDCOLLECTIVE ;  /* 0x000000000000791b */ /* 0x003fe20003800000 */
.L_x_5721:
[----:B------:R-:W-:Y:S02]  /*cfc0*/  MOV R247, R83 ;  /* 0x0000005300f77202 */ /* 0x000fe40000000f00 */
[----:B------:R-:W-:-:S07]  /*cfd0*/  MOV R240, R76 ;  /* 0x0000004c00f07202 */ /* 0x000fce0000000f00 */
[----:B------:R-:W-:Y:S05]  /*cfe0*/  WARPSYNC.COLLECTIVE R242, `(.L_x_5722) ;  /* 0x00000000f2087348 */ /* 0x000fea0003c00000 */
[----:B------:R0:W1:Y:S02]  /*cff0*/  SHFL.UP P3, R76, R247, R78, R77 ;  /* 0x0400004ef74c7389 */ /* 0x000064000006004d */
[----:B01----:R-:W-:Y:S01]  /*d000*/  ENDCOLLECTIVE ;  /* 0x000000000000791b */ /* 0x003fe20003800000 */
.L_x_5722:
[----:B------:R-:W-:Y:S02]  /*d010*/  MOV R247, R245 ;  /* 0x000000f500f77202 */ /* 0x000fe40000000f00 */
[----:B------:R-:W-:-:S07]  /*d020*/  MOV R246, R76 ;  /* 0x0000004c00f67202 */ /* 0x000fce0000000f00 */
[----:B------:R-:W-:Y:S05]  /*d030*/  WARPSYNC.COLLECTIVE R242, `(.L_x_5723) ;  /* 0x00000000f2087348 */ /* 0x000fea0003c00000 */
[----:B------:R0:W1:Y:S02]  /*d040*/  SHFL.UP P3, R76, R247, R78, R77 ;  /* 0x0400004ef74c7389 */ /* 0x000064000006004d */
[----:B01----:R-:W-:Y:S01]  /*d050*/  ENDCOLLECTIVE ;  /* 0x000000000000791b */ /* 0x003fe20003800000 */
.L_x_5723:
[----:B------:R-:W-:Y:S02]  /*d060*/  MOV R247, R244 ;  /* 0x000000f400f77202 */ /* 0x000fe40000000f00 */
[----:B------:R-:W-:-:S07]  /*d070*/  MOV R248, R76 ;  /* 0x0000004c00f87202 */ /* 0x000fce0000000f00 */
[----:B------:R-:W-:Y:S05]  /*d080*/  WARPSYNC.COLLECTIVE R242, `(.L_x_5724) ;  /* 0x00000000f2087348 */ /* 0x000fea0003c00000 */
[----:B------:R0:W1:Y:S02]  /*d090*/  SHFL.UP P3, R76, R247, R78, R77 ;  /* 0x0400004ef74c7389 */ /* 0x000064000006004d */
[----:B01----:R-:W-:Y:S01]  /*d0a0*/  ENDCOLLECTIVE ;  /* 0x000000000000791b */ /* 0x003fe20003800000 */
.L_x_5724:
[C---:B------:R-:W-:Y:S01]  /*d0b0*/  FMUL.FTZ R79, R83.reuse, R248 ;  /* 0x000000f8534f7220 */ /* 0x040fe20000410000 */
[----:B------:R-:W-:Y:S01]  /*d0c0*/  FMUL.FTZ R77, R83, R246 ;  /* 0x000000f6534d7220 */ /* 0x000fe20000410000 */
[----:B------:R-:W-:Y:S01]  /*d0d0*/  HFMA2.MMA R78, -RZ, RZ, 0, 2.384185791015625e-07 ;  /* 0x00000004ff4e7435 */ /* 0x000fe200000001ff */
[----:B------:R-:W-:Y:S02]  /*d0e0*/  MOV R250, R76 ;  /* 0x0000004c00fa7202 */ /* 0x000fe40000000f00 */
[----:B------:R-:W-:-:S03]  /*d0f0*/  ISETP.GE.AND P3, PT, R114, 0x2, PT ;  /* 0x000000027200780c */ /* 0x000fc60003f66270 */
[-C--:B------:R-:W-:Y:S01]  /*d100*/  FMUL.FTZ R76, R83, R250.reuse ;  /* 0x000000fa534c7220 */ /* 0x080fe20000410000 */
[----:B------:R-:W-:-:S03]  /*d110*/  FFMA.FTZ R79, R243, R250, R79 ;  /* 0x000000faf34f7223 */ /* 0x000fc6000001004f */
[----:B------:R-:W-:-:S06]  /*d120*/  FFMA.FTZ R76, R243, R248, -R76 ;  /* 0x000000f8f34c7223 */ /* 0x000fcc000001084c */
[----:B------:R-:W-:Y:S01]  /*d130*/  @P3 FADD.FTZ R245, R245, R76 ;  /* 0x0000004cf5f53221 */ /* 0x000fe20000010000 */
[----:B------:R-:W-:Y:S01]  /*d140*/  FMUL.FTZ R76, R83, R240 ;  /* 0x000000f0534c7220 */ /* 0x000fe20000410000 */
[----:B------:R-:W-:-:S03]  /*d150*/  @P3 FADD.FTZ R244, R244, R79 ;  /* 0x0000004ff4f43221 */ /* 0x000fc60000010000 */
[C---:B------:R-:W-:Y:S01]  /*d160*/  FFMA.FTZ R76, R243.reuse, R246, R76 ;  /* 0x000000f6f34c7223 */ /* 0x040fe2000001004c */
[----:B------:R-:W-:Y:S01]  /*d170*/  @P3 FFMA.FTZ R243, R243, R240, -R77 ;  /* 0x000000f0f3f33223 */ /* 0x000fe2000001084d */
[----:B------:R-:W-:-:S03]  /*d180*/  MOV R77, RZ ;  /* 0x000000ff004d7202 */ /* 0x000fc60000000f00 */
[----:B------:R-:W-:Y:S02]  /*d190*/  FSEL R83, R83, R76, !P3 ;  /* 0x0000004c53537208 */ /* 0x000fe40005800000 */
[----:B------:R-:W-:-:S07]  /*d1a0*/  MOV R247, R243 ;  /* 0x000000f300f77202 */ /* 0x000fce0000000f00 */
[----:B------:R-:W-:Y:S05]  /*d1b0*/  WARPSYNC.COLLECTIVE R242, `(.L_x_5725) ;  /* 0x00000000f2087348 */ /* 0x000fea0003c00000 */
[----:B------:R0:W1:Y:S02]  /*d1c0*/  SHFL.UP P3, R76, R247, R78, R77 ;  /* 0x0400004ef74c7389 */ /* 0x000064000006004d */
[----:B01----:R-:W-:Y:S01]  /*d1d0*/  ENDCOLLECTIVE ;  /* 0x000000000000791b */ /* 0x003fe20003800000 */
.L_x_5725:
[----:B------:R-:W-:Y:S02]  /*d1e0*/  MOV R247, R83 ;  /* 0x0000005300f77202 */ /* 0x000fe40000000f00 */
[----:B------:R-:W-:-:S07]  /*d1f0*/  MOV R246, R76 ;  /* 0x0000004c00f67202 */ /* 0x000fce0000000f00 */
[----:B------:R-:W-:Y:S05]  /*d200*/  WARPSYNC.COLLECTIVE R242, `(.L_x_5726) ;  /* 0x00000000f2087348 */ /* 0x000fea0003c00000 */
[----:B------:R0:W1:Y:S02]  /*d210*/  SHFL.UP P3, R76, R247, R78, R77 ;  /* 0x0400004ef74c7389 */ /* 0x000064000006004d */
[----:B01----:R-:W-:Y:S01]  /*d220*/  ENDCOLLECTIVE ;  /* 0x000000000000791b */ /* 0x003fe20003800000 */
.L_x_5726:
[----:B------:R-:W-:Y:S02]  /*d230*/  MOV R247, R245 ;  /* 0x000000f500f77202 */ /* 0x000fe40000000f00 */
[----:B------:R-:W-:-:S07]  /*d240*/  MOV R240, R76 ;  /* 0x0000004c00f07202 */ /* 0x000fce0000000f00 */
[----:B------:R-:W-:Y:S05]  /*d250*/  WARPSYNC.COLLECTIVE R242, `(.L_x_5727) ;  /* 0x00000000f2087348 */ /* 0x000fea0003c00000 */
[----:B------:R0:W1:Y:S02]  /*d260*/  SHFL.UP P3, R76, R247, R78, R77 ;  /* 0x0400004ef74c7389 */ /* 0x000064000006004d */
[----:B01----:R-:W-:Y:S01]  /*d270*/  ENDCOLLECTIVE ;  /* 0x000000000000791b */ /* 0x003fe20003800000 */
.L_x_5727:
[----:B------:R-:W-:Y:S02]  /*d280*/  MOV R247, R244 ;  /* 0x000000f400f77202 */ /* 0x000fe40000000f00 */
[----:B------:R-:W-:-:S07]  /*d290*/  MOV R248, R76 ;  /* 0x0000004c00f87202 */ /* 0x000fce0000000f00 */
[----:B------:R-:W-:Y:S05]  /*d2a0*/  WARPSYNC.COLLECTIVE R242, `(.L_x_5728) ;  /* 0x00000000f2087348 */ /* 0x000fea0003c00000 */
[----:B------:R0:W1:Y:S02]  /*d2b0*/  SHFL.UP P3, R76, R247, R78, R77 ;  /* 0x0400004ef74c7389 */ /* 0x000064000006004d */
[----:B01----:R-:W-:Y:S01]  /*d2c0*/  ENDCOLLECTIVE ;  /* 0x000000000000791b */ /* 0x003fe20003800000 */
.L_x_5728:
[C---:B------:R-:W-:Y:S01]  /*d2d0*/  FMUL.FTZ R79, R83.reuse, R248 ;  /* 0x000000f8534f7220 */ /* 0x040fe20000410000 */
[C---:B------:R-:W-:Y:S01]  /*d2e0*/  FMUL.FTZ R77, R83.reuse, R240 ;  /* 0x000000f0534d7220 */ /* 0x040fe20000410000 */
[----:B------:R-:W-:Y:S01]  /*d2f0*/  HFMA2.MMA R78, -RZ, RZ, 0, 4.76837158203125e-07 ;  /* 0x00000008ff4e7435 */ /* 0x000fe200000001ff */
        /* <DEDUP_REMOVED lines=15> */
.L_x_5729:
[----:B------:R-:W-:Y:S02]  /*d3f0*/  MOV R247, R83 ;  /* 0x0000005300f77202 */ /* 0x000fe40000000f00 */
[----:B------:R-:W-:-:S07]  /*d400*/  MOV R240, R76 ;  /* 0x0000004c00f07202 */ /* 0x000fce0000000f00 */
[----:B------:R-:W-:Y:S05]  /*d410*/  WARPSYNC.COLLECTIVE R242, `(.L_x_5730) ;  /* 0x00000000f2087348 */ /* 0x000fea0003c00000 */
[----:B------:R0:W1:Y:S02]  /*d420*/  SHFL.UP P3, R76, R247, R78, R77 ;  /* 0x0400004ef74c7389 */ /* 0x000064000006004d */
[----:B01----:R-:W-:Y:S01]  /*d430*/  ENDCOLLECTIVE ;  /* 0x000000000000791b */ /* 0x003fe20003800000 */
.L_x_5730:
[----:B------:R-:W-:Y:S02]  /*d440*/  MOV R247, R245 ;  /* 0x000000f500f77202 */ /* 0x000fe40000000f00 */
[----:B------:R-:W-:-:S07]  /*d450*/  MOV R248, R76 ;  /* 0x0000004c00f87202 */ /* 0x000fce0000000f00 */
[----:B------:R-:W-:Y:S05]  /*d460*/  WARPSYNC.COLLECTIVE R242, `(.L_x_5731) ;  /* 0x00000000f2087348 */ /* 0x000fea0003c00000 */
[----:B------:R0:W1:Y:S02]  /*d470*/  SHFL.UP P3, R76, R247, R78, R77 ;  /* 0x0400004ef74c7389 */ /* 0x000064000006004d */
[----:B01----:R-:W-:Y:S01]  /*d480*/  ENDCOLLECTIVE ;  /* 0x000000000000791b */ /* 0x003fe20003800000 */
.L_x_5731:
[----:B------:R-:W-:Y:S02]  /*d490*/  MOV R247, R244 ;  /* 0x000000f400f77202 */ /* 0x000fe40000000f00 */
[----:B------:R-:W-:-:S07]  /*d4a0*/  MOV R246, R76 ;  /* 0x0000004c00f67202 */ /* 0x000fce0000000f00 */
[----:B------:R-:W-:Y:S05]  /*d4b0*/  WARPSYNC.COLLECTIVE R242, `(.L_x_5732) ;  /* 0x00000000f2087348 */ /* 0x000fea0003c00000 */
[----:B------:R0:W1:Y:S02]  /*d4c0*/  SHFL.UP P3, R76, R247, R78, R77 ;  /* 0x0400004ef74c7389 */ /* 0x000064000006004d */
[----:B01----:R-:W-:Y:S01]  /*d4d0*/  ENDCOLLECTIVE ;  /* 0x000000000000791b */ /* 0x003fe20003800000 */
.L_x_5732:
[C---:B------:R-:W-:Y:S01]  /*d4e0*/  FMUL.FTZ R79, R83.reuse, R246 ;  /* 0x000000f6534f7220 */ /* 0x040fe20000410000 */
[C---:B------:R-:W-:Y:S01]  /*d4f0*/  FMUL.FTZ R77, R83.reuse, R248 ;  /* 0x000000f8534d7220 */ /* 0x040fe20000410000 */
[----:B------:R-:W-:Y:S01]  /*d500*/  HFMA2.MMA R78, -RZ, RZ, 0, 9.5367431640625e-07 ;  /* 0x00000010ff4e7435 */ /* 0x000fe200000001ff */
        /* <DEDUP_REMOVED lines=15> */
.L_x_5733:
[----:B------:R-:W-:Y:S02]  /*d600*/  MOV R247, R83 ;  /* 0x0000005300f77202 */ /* 0x000fe40000000f00 */
[----:B------:R-:W-:-:S07]  /*d610*/  MOV R246, R76 ;  /* 0x0000004c00f67202 */ /* 0x000fce0000000f00 */
[----:B------:R-:W-:Y:S05]  /*d620*/  WARPSYNC.COLLECTIVE R242, `(.L_x_5734) ;  /* 0x00000000f2087348 */ /* 0x000fea0003c00000 */
[----:B------:R0:W1:Y:S02]  /*d630*/  SHFL.UP P3, R76, R247, R78, R77 ;  /* 0x0400004ef74c7389 */ /* 0x000064000006004d */
[----:B01----:R-:W-:Y:S01]  /*d640*/  ENDCOLLECTIVE ;  /* 0x000000000000791b */ /* 0x003fe20003800000 */
.L_x_5734:
[----:B------:R-:W-:Y:S02]  /*d650*/  MOV R247, R245 ;  /* 0x000000f500f77202 */ /* 0x000fe40000000f00 */
[----:B------:R-:W-:-:S07]  /*d660*/  MOV R240, R76 ;  /* 0x0000004c00f07202 */ /* 0x000fce0000000f00 */
[----:B------:R-:W-:Y:S05]  /*d670*/  WARPSYNC.COLLECTIVE R242, `(.L_x_5735) ;  /* 0x00000000f2087348 */ /* 0x000fea0003c00000 */
[----:B------:R0:W1:Y:S02]  /*d680*/  SHFL.UP P3, R76, R247, R78, R77 ;  /* 0x0400004ef74c7389 */ /* 0x000064000006004d */
[----:B01----:R-:W-:Y:S01]  /*d690*/  ENDCOLLECTIVE ;  /* 0x000000000000791b */ /* 0x003fe20003800000 */
.L_x_5735:
[----:B------:R-:W-:Y:S02]  /*d6a0*/  MOV R247, R244 ;  /* 0x000000f400f77202 */ /* 0x000fe40000000f00 */
[----:B------:R-:W-:-:S07]  /*d6b0*/  MOV R248, R76 ;  /* 0x0000004c00f87202 */ /* 0x000fce0000000f00 */
[----:B------:R-:W-:Y:S05]  /*d6c0*/  WARPSYNC.COLLECTIVE R242, `(.L_x_5736) ;  /* 0x00000000f2087348 */ /* 0x000fea0003c00000 */
[----:B------:R0:W1:Y:S02]  /*d6d0*/  SHFL.UP P3, R76, R247, R78, R77 ;  /* 0x0400004ef74c7389 */ /* 0x000064000006004d */
[----:B01----:R-:W-:Y:S01]  /*d6e0*/  ENDCOLLECTIVE ;  /* 0x000000000000791b */ /* 0x003fe20003800000 */
.L_x_5736:
[----:B------:R-:W-:Y:S05]  /*d6f0*/  BRA `(.L_x_5737) ;  /* 0xffffff80001c7947 */ /* 0x000fea000383ffff */
.L_x_5619:
        /* <DEDUP_REMOVED lines=8> */
.L_x_5739:
[----:B------:R-:W-:Y:S05]  /*d780*/  BSYNC B0 ;  /* 0x0000000000007941 */ /* 0x000fea0003800000 */
.L_x_5738:
[----:B------:R-:W-:Y:S05]  /*d790*/  BRA `(.L_x_5740) ;  /* 0xffffff80002c7947 */ /* 0x000fea000383ffff */
.L_x_5620:
        /* <DEDUP_REMOVED lines=8> */
.L_x_5742:
[----:B------:R-:W-:Y:S05]  /*d820*/  BSYNC B0 ;  /* 0x0000000000007941 */ /* 0x000fea0003800000 */
.L_x_5741:
[----:B------:R-:W-:Y:S05]  /*d830*/  BRA `(.L_x_5743) ;  /* 0xffffff80000c7947 */ /* 0x000fea000383ffff */
.L_x_5621:
        /* <DEDUP_REMOVED lines=8> */
.L_x_5745:
[----:B------:R-:W-:Y:S05]  /*d8c0*/  BSYNC B0 ;  /* 0x0000000000007941 */ /* 0x000fea0003800000 */
.L_x_5744:
[----:B------:R-:W-:Y:S05]  /*d8d0*/  BRA `(.L_x_5746) ;  /* 0xffffff7c00ec7947 */ /* 0x000fea000383ffff */
.L_x_5622:
        /* <DEDUP_REMOVED lines=8> */
.L_x_5748:
[----:B------:R-:W-:Y:S05]  /*d960*/  BSYNC B0 ;  /* 0x0000000000007941 */ /* 0x000fea0003800000 */
.L_x_5747:
[----:B------:R-:W-:Y:S05]  /*d970*/  BRA `(.L_x_5749) ;  /* 0xffffff7c00cc7947 */ /* 0x000fea000383ffff */
.L_x_5623:
        /* <DEDUP_REMOVED lines=8> */
.L_x_5751:
[----:B------:R-:W-:Y:S05]  /*da00*/  BSYNC B0 ;  /* 0x0000000000007941 */ /* 0x000fea0003800000 */
.L_x_5750:
        /* <DEDUP_REMOVED lines=10> */
.L_x_5752:
[----:B------:R-:W-:Y:S02]  /*dab0*/  MOV R83, 0x1f ;  /* 0x0000001f00537802 */ /* 0x000fe40000000f00 */
[----:B------:R-:W-:Y:S02]  /*dac0*/  MOV R247, R245 ;  /* 0x000000f500f77202 */ /* 0x000fe40000000f00 */
[----:B------:R-:W-:-:S07]  /*dad0*/  MOV R246, R76 ;  /* 0x0000004c00f67202 */ /* 0x000fce0000000f00 */
[----:B------:R-:W-:Y:S05]  /*dae0*/  WARPSYNC.COLLECTIVE R242, `(.L_x_5753) ;  /* 0x00000000f2087348 */ /* 0x000fea0003c00000 */
[----:B------:R0:W1:Y:S02]  /*daf0*/  SHFL.UP P3, R76, R247, R78, R77 ;  /* 0x0400004ef74c7389 */ /* 0x000064000006004d */
[----:B01----:R-:W-:Y:S01]  /*db00*/  ENDCOLLECTIVE ;  /* 0x000000000000791b */ /* 0x003fe20003800000 */
.L_x_5753:
[----:B------:R-:W-:Y:S02]  /*db10*/  MOV R247, R244 ;  /* 0x000000f400f77202 */ /* 0x000fe40000000f00 */
[----:B------:R-:W-:-:S07]  /*db20*/  MOV R245, R76 ;  /* 0x0000004c00f57202 */ /* 0x000fce0000000f00 */
[----:B------:R-:W-:Y:S05]  /*db30*/  WARPSYNC.COLLECTIVE R242, `(.L_x_5754) ;  /* 0x00000000f2087348 */ /* 0x000fea0003c00000 */
[----:B------:R0:W1:Y:S02]  /*db40*/  SHFL.UP P3, R76, R247, R78, R77 ;  /* 0x0400004ef74c7389 */ /* 0x000064000006004d */
[----:B01----:R-:W-:Y:S01]  /*db50*/  ENDCOLLECTIVE ;  /* 0x000000000000791b */ /* 0x003fe20003800000 */
.L_x_5754:
[----:B------:R-:W-:Y:S05]  /*db60*/  WARPSYNC.COLLECTIVE R242, `(.L_x_5755) ;  /* 0x00000000f2087348 */ /* 0x000fea0003c00000 */
[----:B------:R0:W1:Y:S02]  /*db70*/  SHFL.IDX P3, R79, R239, R240, R83 ;  /* 0x000000f0ef4f7389 */ /* 0x0000640000060053 */
[----:B01----:R-:W-:Y:S01]  /*db80*/  ENDCOLLECTIVE ;  /* 0x000000000000791b */ /* 0x003fe20003800000 */
.L_x_5755:
[----:B------:R-:W-:Y:S02]  /*db90*/  MOV R239, R61 ;  /* 0x0000003d00ef7202 */ /* 0x000fe40000000f00 */
[----:B------:R-:W-:Y:S02]  /*dba0*/  MOV R244, R76 ;  /* 0x0000004c00f47202 */ /* 0x000fe40000000f00 */
[----:B------:R-:W-:-:S07]  /*dbb0*/  MOV R76, R79 ;  /* 0x0000004f004c7202 */ /* 0x000fce0000000f00 */
[----:B------:R-:W-:Y:S05]  /*dbc0*/  WARPSYNC.COLLECTIVE R242, `(.L_x_5756) ;  /* 0x00000000f2087348 */ /* 0x000fea0003c00000 */
[----:B------:R0:W1:Y:S02]  /*dbd0*/  SHFL.IDX P3, R79, R239, R240, R83 ;  /* 0x000000f0ef4f7389 */ /* 0x0000640000060053 */
[----:B01----:R-:W-:Y:S01]  /*dbe0*/  ENDCOLLECTIVE ;  /* 0x000000000000791b */ /* 0x003fe20003800000 */
.L_x_5756:
[----:B------:R-:W-:Y:S02]  /*dbf0*/  MOV R239, R62 ;  /* 0x0000003e00ef7202 */ /* 0x000fe40000000f00 */
[----:B------:R-:W-:-:S07]  /*dc00*/  MOV R77, R79 ;  /* 0x0000004f004d7202 */ /* 0x000fce0000000f00 */
[----:B------:R-:W-:Y:S05]  /*dc10*/  WARPSYNC.COLLECTIVE R242, `(.L_x_5757) ;  /* 0x00000000f2087348 */ /* 0x000fea0003c00000 */
[----:B------:R0:W1:Y:S02]  /*dc20*/  SHFL.IDX P3, R79, R239, R240, R83 ;  /* 0x000000f0ef4f7389 */ /* 0x0000640000060053 */
[----:B01----:R-:W-:Y:S01]  /*dc30*/  ENDCOLLECTIVE ;  /* 0x000000000000791b */ /* 0x003fe20003800000 */
.L_x_5757:
[----:B------:R-:W-:Y:S02]  /*dc40*/  MOV R239, R63 ;  /* 0x0000003f00ef7202 */ /* 0x000fe40000000f00 */
[----:B------:R-:W-:-:S07]  /*dc50*/  MOV R78, R79 ;  /* 0x0000004f004e7202 */ /* 0x000fce0000000f00 */
[----:B------:R-:W-:Y:S05]  /*dc60*/  WARPSYNC.COLLECTIVE R242, `(.L_x_5758) ;  /* 0x00000000f2087348 */ /* 0x000fea0003c00000 */
[----:B------:R0:W1:Y:S02]  /*dc70*/  SHFL.IDX P3, R79, R239, R240, R83 ;  /* 0x000000f0ef4f7389 */ /* 0x0000640000060053 */
[----:B01----:R-:W-:Y:S01]  /*dc80*/  ENDCOLLECTIVE ;  /* 0x000000000000791b */ /* 0x003fe20003800000 */
.L_x_5758:
[----:B------:R-:W-:Y:S05]  /*dc90*/  BRA `(.L_x_5759) ;  /* 0xffffff7c002c7947 */ /* 0x000fea000383ffff */
.L_x_5625:
[----:B------:R-:W-:Y:S01]  /*dca0*/  HFMA2.MMA R252, -RZ, RZ, 0, 5.9604644775390625e-08 ;  /* 0x00000001fffc7435 */ /* 0x000fe200000001ff */
[-C--:B------:R-:W-:Y:S02]  /*dcb0*/  MOV R251, R81.reuse ;  /* 0x0000005100fb7202 */ /* 0x080fe40000000f00 */
[----:B------:R-:W-:Y:S02]  /*dcc0*/  MOV R79, 0x1f ;  /* 0x0000001f004f7802 */ /* 0x000fe40000000f00 */
[----:B------:R-:W-:Y:S02]  /*dcd0*/  MOV R242, 0xffffffff ;  /* 0xffffffff00f27802 */ /* 0x000fe40000000f00 */
[----:B------:R-:W-:-:S07]  /*dce0*/  MOV R78, R81 ;  /* 0x00000051004e7202 */ /* 0x000fce0000000f00 */
[----:B-1----:R-:W-:Y:S05]  /*dcf0*/  WARPSYNC.COLLECTIVE R242, `(.L_x_5760) ;  /* 0x00000000f2087348 */ /* 0x002fea0003c00000 */
[----:B------:R0:W2:Y:S02]  /*dd00*/  SHFL.DOWN P1, R83, R251, R252, R79 ;  /* 0x080000fcfb537389 */ /* 0x0000a4000002004f */
[----:B012---:R-:W-:Y:S01]  /*dd10*/  ENDCOLLECTIVE ;  /* 0x000000000000791b */ /* 0x007fe20003800000 */
.L_x_5760:
[----:B------:R-:W-:Y:S02]  /*dd20*/  MOV R251, R249 ;  /* 0x000000f900fb7202 */ /* 0x000fe40000000f00 */
[----:B------:R-:W-:-:S07]  /*dd30*/  MOV R82, R83 ;  /* 0x0000005300527202 */ /* 0x000fce0000000f00 */
[----:B------:R-:W-:Y:S05]  /*dd40*/  WARPSYNC.COLLECTIVE R242, `(.L_x_5761) ;  /* 0x00000000f2087348 */ /* 0x000fea0003c00000 */
[----:B------:R0:W1:Y:S02]  /*dd50*/  SHFL.DOWN P1, R83, R251, R252, R79 ;  /* 0x080000fcfb537389 */ /* 0x000064000002004f */
[----:B01----:R-:W-:Y:S01]  /*dd60*/  ENDCOLLECTIVE ;  /* 0x000000000000791b */ /* 0x003fe20003800000 */
.L_x_5761:
[----:B------:R-:W-:Y:S02]  /*dd70*/  MOV R251, R77 ;  /* 0x0000004d00fb7202 */ /* 0x000fe40000000f00 */
[----:B------:R-:W-:-:S07]  /*dd80*/  MOV R239, R83 ;  /* 0x0000005300ef7202 */ /* 0x000fce0000000f00 */
[----:B------:R-:W-:Y:S05]  /*dd90*/  WARPSYNC.COLLECTIVE R242, `(.L_x_5762) ;  /* 0x00000000f2087348 */ /* 0x000fea0003c00000 */
[----:B------:R0:W1:Y:S02]  /*dda0*/  SHFL.DOWN P1, R83, R251, R252, R79 ;  /* 0x080000fcfb537389 */ /* 0x000064000002004f */
[----:B01----:R-:W-:Y:S01]  /*ddb0*/  ENDCOLLECTIVE ;  /* 0x000000000000791b */ /* 0x003fe20003800000 */
.L_x_5762:
[----:B------:R-:W-:Y:S02]  /*ddc0*/  MOV R251, R76 ;  /* 0x0000004c00fb7202 */ /* 0x000fe40000000f00 */
[----:B------:R-:W-:-:S07]  /*ddd0*/  MOV R240, R83 ;  /* 0x0000005300f07202 */ /* 0x000fce0000000f00 */
[----:B------:R-:W-:Y:S05]  /*dde0*/  WARPSYNC.COLLECTIVE R242, `(.L_x_5763) ;  /* 0x00000000f2087348 */ /* 0x000fea0003c00000 */
[----:B------:R0:W1:Y:S02]  /*ddf0*/  SHFL.DOWN P1, R83, R251, R252, R79 ;  /* 0x080000fcfb537389 */ /* 0x000064000002004f */
[----:B01----:R-:W-:Y:S01]  /*de00*/  ENDCOLLECTIVE ;  /* 0x000000000000791b */ /* 0x003fe20003800000 */
.L_x_5763:
[----:B------:R-:W-:Y:S05]  /*de10*/  BRA `(.L_x_5764) ;  /* 0xffffff9000387947 */ /* 0x000fea000383ffff */
.L_x_5628:
        /* <DEDUP_REMOVED lines=8> */
.L_x_5766:
[----:B------:R-:W-:Y:S05]  /*dea0*/  BSYNC B0 ;  /* 0x0000000000007941 */ /* 0x000fea0003800000 */
.L_x_5765:
        /* <DEDUP_REMOVED lines=8> */
.L_x_5767:
[----:B------:R-:W-:Y:S02]  /*df30*/  MOV R251, R77 ;  /* 0x0000004d00fb7202 */ /* 0x000fe40000000f00 */
[----:B------:R-:W-:-:S07]  /*df40*/  MOV R81, R83 ;  /* 0x0000005300517202 */ /* 0x000fce0000000f00 */
[----:B------:R-:W-:Y:S05]  /*df50*/  WARPSYNC.COLLECTIVE R242, `(.L_x_5768) ;  /* 0x00000000f2087348 */ /* 0x000fea0003c00000 */
[----:B------:R0:W1:Y:S02]  /*df60*/  SHFL.DOWN P1, R83, R251, R252, R79 ;  /* 0x080000fcfb537389 */ /* 0x000064000002004f */
[----:B01----:R-:W-:Y:S01]  /*df70*/  ENDCOLLECTIVE ;  /* 0x000000000000791b */ /* 0x003fe20003800000 */
.L_x_5768:
[----:B------:R-:W-:Y:S02]  /*df80*/  MOV R251, R76 ;  /* 0x0000004c00fb7202 */ /* 0x000fe40000000f00 */
[----:B------:R-:W-:-:S07]  /*df90*/  MOV R239, R83 ;  /* 0x0000005300ef7202 */ /* 0x000fce0000000f00 */
[----:B------:R-:W-:Y:S05]  /*dfa0*/  WARPSYNC.COLLECTIVE R242, `(.L_x_5769) ;  /* 0x00000000f2087348 */ /* 0x000fea0003c00000 */
[----:B------:R0:W1:Y:S02]  /*dfb0*/  SHFL.DOWN P1, R83, R251, R252, R79 ;  /* 0x080000fcfb537389 */ /* 0x000064000002004f */
[----:B01----:R-:W-:Y:S01]  /*dfc0*/  ENDCOLLECTIVE ;  /* 0x000000000000791b */ /* 0x003fe20003800000 */
.L_x_5769:
[----:B------:R-:W-:Y:S05]  /*dfd0*/  BRA `(.L_x_5770) ;  /* 0xffffff90001c7947 */ /* 0x000fea000383ffff */
.L_x_5631:
        /* <DEDUP_REMOVED lines=8> */
.L_x_5772:
[----:B------:R-:W-:Y:S05]  /*e060*/  BSYNC B0 ;  /* 0x0000000000007941 */ /* 0x000fea0003800000 */
.L_x_5771:
        /* <DEDUP_REMOVED lines=8> */
.L_x_5773:
[----:B------:R-:W-:Y:S02]  /*e0f0*/  MOV R251, R77 ;  /* 0x0000004d00fb7202 */ /* 0x000fe40000000f00 */
[----:B------:R-:W-:-:S07]  /*e100*/  MOV R81, R83 ;  /* 0x0000005300517202 */ /* 0x000fce0000000f00 */
[----:B------:R-:W-:Y:S05]  /*e110*/  WARPSYNC.COLLECTIVE R242, `(.L_x_5774) ;  /* 0x00000000f2087348 */ /* 0x000fea0003c00000 */
[----:B------:R0:W1:Y:S02]  /*e120*/  SHFL.DOWN P1, R83, R251, R252, R79 ;  /* 0x080000fcfb537389 */ /* 0x000064000002004f */
[----:B01----:R-:W-:Y:S01]  /*e130*/  ENDCOLLECTIVE ;  /* 0x000000000000791b */ /* 0x003fe20003800000 */
.L_x_5774:
[----:B------:R-:W-:Y:S02]  /*e140*/  MOV R251, R76 ;  /* 0x0000004c00fb7202 */ /* 0x000fe40000000f00 */
[----:B------:R-:W-:-:S07]  /*e150*/  MOV R239, R83 ;  /* 0x0000005300ef7202 */ /* 0x000fce0000000f00 */
[----:B------:R-:W-:Y:S05]  /*e160*/  WARPSYNC.COLLECTIVE R242, `(.L_x_5775) ;  /* 0x00000000f2087348 */ /* 0x000fea0003c00000 */
[----:B------:R0:W1:Y:S02]  /*e170*/  SHFL.DOWN P1, R83, R251, R252, R79 ;  /* 0x080000fcfb537389 */ /* 0x000064000002004f */
[----:B01----:R-:W-:Y:S01]  /*e180*/  ENDCOLLECTIVE ;  /* 0x000000000000791b */ /* 0x003fe20003800000 */
.L_x_5775:
[----:B------:R-:W-:Y:S05]  /*e190*/  BRA `(.L_x_5776) ;  /* 0xffffff9000007947 */ /* 0x000fea000383ffff */
.L_x_5634:
        /* <DEDUP_REMOVED lines=8> */
.L_x_5778:
[----:B------:R-:W-:Y:S05]  /*e220*/  BSYNC B0 ;  /* 0x0000000000007941 */ /* 0x000fea0003800000 */
.L_x_5777:
        /* <DEDUP_REMOVED lines=8> */
.L_x_5779:
[----:B------:R-:W-:Y:S02]  /*e2b0*/  MOV R251, R77 ;  /* 0x0000004d00fb7202 */ /* 0x000fe40000000f00 */
[----:B------:R-:W-:-:S07]  /*e2c0*/  MOV R81, R83 ;  /* 0x0000005300517202 */ /* 0x000fce0000000f00 */
[----:B------:R-:W-:Y:S05]  /*e2d0*/  WARPSYNC.COLLECTIVE R242, `(.L_x_5780) ;  /* 0x00000000f2087348 */ /* 0x000fea0003c00000 */
[----:B------:R0:W1:Y:S02]  /*e2e0*/  SHFL.DOWN P1, R83, R251, R252, R79 ;  /* 0x080000fcfb537389 */ /* 0x000064000002004f */
[----:B01----:R-:W-:Y:S01]  /*e2f0*/  ENDCOLLECTIVE ;  /* 0x000000000000791b */ /* 0x003fe20003800000 */
.L_x_5780:
[----:B------:R-:W-:Y:S02]  /*e300*/  MOV R251, R76 ;  /* 0x0000004c00fb7202 */ /* 0x000fe40000000f00 */
[----:B------:R-:W-:-:S07]  /*e310*/  MOV R239, R83 ;  /* 0x0000005300ef7202 */ /* 0x000fce0000000f00 */
[----:B------:R-:W-:Y:S05]  /*e320*/  WARPSYNC.COLLECTIVE R242, `(.L_x_5781) ;  /* 0x00000000f2087348 */ /* 0x000fea0003c00000 */
[----:B------:R0:W1:Y:S02]  /*e330*/  SHFL.DOWN P1, R83, R251, R252, R79 ;  /* 0x080000fcfb537389 */ /* 0x000064000002004f */
[----:B01----:R-:W-:Y:S01]  /*e340*/  ENDCOLLECTIVE ;  /* 0x000000000000791b */ /* 0x003fe20003800000 */
.L_x_5781:
[----:B------:R-:W-:Y:S05]  /*e350*/  BRA `(.L_x_5782) ;  /* 0xffffff8c00e47947 */ /* 0x000fea000383ffff */
.L_x_5637:
        /* <DEDUP_REMOVED lines=8> */
.L_x_5784:
[----:B------:R-:W-:Y:S05]  /*e3e0*/  BSYNC B0 ;  /* 0x0000000000007941 */ /* 0x000fea0003800000 */
.L_x_5783:
        /* <DEDUP_REMOVED lines=8> */
.L_x_5785:
[----:B------:R-:W-:Y:S02]  /*e470*/  MOV R251, R77 ;  /* 0x0000004d00fb7202 */ /* 0x000fe40000000f00 */
[----:B------:R-:W-:-:S07]  /*e480*/  MOV R81, R83 ;  /* 0x0000005300517202 */ /* 0x000fce0000000f00 */
[----:B------:R-:W-:Y:S05]  /*e490*/  WARPSYNC.COLLECTIVE R242, `(.L_x_5786) ;  /* 0x00000000f2087348 */ /* 0x000fea0003c00000 */
[----:B------:R0:W1:Y:S02]  /*e4a0*/  SHFL.DOWN P1, R83, R251, R252, R79 ;  /* 0x080000fcfb537389 */ /* 0x000064000002004f */
[----:B01----:R-:W-:Y:S01]  /*e4b0*/  ENDCOLLECTIVE ;  /* 0x000000000000791b */ /* 0x003fe20003800000 */
.L_x_5786:
[----:B------:R-:W-:Y:S02]  /*e4c0*/  MOV R251, R76 ;  /* 0x0000004c00fb7202 */ /* 0x000fe40000000f00 */
[----:B------:R-:W-:-:S07]  /*e4d0*/  MOV R82, R83 ;  /* 0x0000005300527202 */ /* 0x000fce0000000f00 */
[----:B------:R-:W-:Y:S05]  /*e4e0*/  WARPSYNC.COLLECTIVE R242, `(.L_x_5787) ;  /* 0x00000000f2087348 */ /* 0x000fea0003c00000 */
[----:B------:R0:W1:Y:S02]  /*e4f0*/  SHFL.DOWN P1, R83, R251, R252, R79 ;  /* 0x080000fcfb537389 */ /* 0x000064000002004f */
[----:B01----:R-:W-:Y:S01]  /*e500*/  ENDCOLLECTIVE ;  /* 0x000000000000791b */ /* 0x003fe20003800000 */
.L_x_5787:
[----:B------:R-:W-:Y:S05]  /*e510*/  BRA `(.L_x_5788) ;  /* 0xffffff8c00c87947 */ /* 0x000fea000383ffff */
.L_x_5640:
[----:B----4-:R-:W-:Y:S01]  /*e520*/  HFMA2.MMA R240, -RZ, RZ, 0, 0 ;  /* 0x00000000fff07435 */ /* 0x010fe200000001ff */
[----:B------:R-:W-:Y:S01]  /*e530*/  BSSY B0, `(.L_x_5789) ;  /* 0x0000007000007945 */ /* 0x000fe20003800000 */
[----:B------:R-:W-:Y:S02]  /*e540*/  MOV R239, R78 ;  /* 0x0000004e00ef7202 */ /* 0x000fe40000000f00 */
[----:B0-----:R-:W-:Y:S02]  /*e550*/  MOV R83, 0x1f ;  /* 0x0000001f00537802 */ /* 0x001fe40000000f00 */
[----:B------:R-:W-:-:S07]  /*e560*/  MOV R242, 0xffffffff ;  /* 0xffffffff00f27802 */ /* 0x000fce0000000f00 */
[----:B-123--:R-:W-:Y:S05]  /*e570*/  WARPSYNC.COLLECTIVE R242, `(.L_x_5790) ;  /* 0x00000000f2087348 */ /* 0x00efea0003c00000 */
[----:B------:R0:W4:Y:S02]  /*e580*/  SHFL.IDX P3, R79, R239, R240, R83 ;  /* 0x000000f0ef4f7389 */ /* 0x0001240000060053 */
[----:B01234-:R-:W-:Y:S01]  /*e590*/  ENDCOLLECTIVE ;  /* 0x000000000000791b */ /* 0x01ffe20003800000 */
.L_x_5790:
[----:B------:R-:W-:Y:S05]  /*e5a0*/  BSYNC B0 ;  /* 0x0000000000007941 */ /* 0x000fea0003800000 */
.L_x_5789:
        /* <DEDUP_REMOVED lines=10> */
.L_x_5791:
[----:B------:R-:W-:Y:S02]  /*e650*/  MOV R239, R77 ;  /* 0x0000004d00ef7202 */ /* 0x000fe40000000f00 */
[----:B------:R-:W-:-:S07]  /*e660*/  MOV R250, R79 ;  /* 0x0000004f00fa7202 */ /* 0x000fce0000000f00 */
[----:B------:R-:W-:Y:S05]  /*e670*/  WARPSYNC.COLLECTIVE R242, `(.L_x_5792) ;  /* 0x00000000f2087348 */ /* 0x000fea0003c00000 */
[----:B------:R0:W1:Y:S02]  /*e680*/  SHFL.IDX P3, R79, R239, R240, R83 ;  /* 0x000000f0ef4f7389 */ /* 0x0000640000060053 */
[----:B01----:R-:W-:Y:S01]  /*e690*/  ENDCOLLECTIVE ;  /* 0x000000000000791b */ /* 0x003fe20003800000 */
.L_x_5792:
        /* <DEDUP_REMOVED lines=9> */
.L_x_5793:
[----:B------:R-:W-:Y:S02]  /*e730*/  MOV R239, R60 ;  /* 0x0000003c00ef7202 */ /* 0x000fe40000000f00 */
[----:B------:R-:W-:Y:S02]  /*e740*/  MOV R246, R79 ;  /* 0x0000004f00f67202 */ /* 0x000fe40000000f00 */
[----:B------:R-:W-:-:S07]  /*e750*/  MOV R79, 0x1f ;  /* 0x0000001f004f7802 */ /* 0x000fce0000000f00 */
[----:B------:R-:W-:Y:S05]  /*e760*/  WARPSYNC.COLLECTIVE R242, `(.L_x_5794) ;  /* 0x00000000f2087348 */ /* 0x000fea0003c00000 */
[----:B------:R0:W1:Y:S02]  /*e770*/  SHFL.DOWN P1, R83, R251, R252, R79 ;  /* 0x080000fcfb537389 */ /* 0x000064000002004f */
[----:B01----:R-:W-:Y:S01]  /*e780*/  ENDCOLLECTIVE ;  /* 0x000000000000791b */ /* 0x003fe20003800000 */
.L_x_5794:
[----:B------:R-:W-:Y:S01]  /*e790*/  MOV R251, R249 ;  /* 0x000000f900fb7202 */ /* 0x000fe20000000f00 */
[-C--:B------:R-:W-:Y:S01]  /*e7a0*/  FMUL.FTZ R249, R61, R250.reuse ;  /* 0x000000fa3df97220 */ /* 0x080fe20000410000 */
[----:B------:R-:W-:Y:S01]  /*e7b0*/  FMUL.FTZ R250, R60, R250 ;  /* 0x000000fa3cfa7220 */ /* 0x000fe20000410000 */
[----:B------:R-:W-:-:S07]  /*e7c0*/  MOV R80, R83 ;  /* 0x0000005300507202 */ /* 0x000fce0000000f00 */
[----:B------:R-:W-:Y:S05]  /*e7d0*/  WARPSYNC.COLLECTIVE R242, `(.L_x_5795) ;  /* 0x00000000f2087348 */ /* 0x000fea0003c00000 */
[----:B------:R0:W1:Y:S02]  /*e7e0*/  SHFL.DOWN P1, R83, R251, R252, R79 ;  /* 0x080000fcfb537389 */ /* 0x000064000002004f */
[----:B01----:R-:W-:Y:S01]  /*e7f0*/  ENDCOLLECTIVE ;  /* 0x000000000000791b */ /* 0x003fe20003800000 */
.L_x_5795:
[----:B------:R-:W-:Y:S02]  /*e800*/  MOV R251, R77 ;  /* 0x0000004d00fb7202 */ /* 0x000fe40000000f00 */
[----:B------:R-:W-:-:S07]  /*e810*/  MOV R81, R83 ;  /* 0x0000005300517202 */ /* 0x000fce0000000f00 */
[----:B------:R-:W-:Y:S05]  /*e820*/  WARPSYNC.COLLECTIVE R242, `(.L_x_5796) ;  /* 0x00000000f2087348 */ /* 0x000fea0003c00000 */
[----:B------:R0:W1:Y:S02]  /*e830*/  SHFL.DOWN P1, R83, R251, R252, R79 ;  /* 0x080000fcfb537389 */ /* 0x000064000002004f */
[----:B01----:R-:W-:Y:S01]  /*e840*/  ENDCOLLECTIVE ;  /* 0x000000000000791b */ /* 0x003fe20003800000 */
.L_x_5796:
[----:B------:R-:W-:Y:S02]  /*e850*/  MOV R251, R76 ;  /* 0x0000004c00fb7202 */ /* 0x000fe40000000f00 */
[----:B------:R-:W-:-:S07]  /*e860*/  MOV R82, R83 ;  /* 0x0000005300527202 */ /* 0x000fce0000000f00 */
[----:B------:R-:W-:Y:S05]  /*e870*/  WARPSYNC.COLLECTIVE R242, `(.L_x_5797) ;  /* 0x00000000f2087348 */ /* 0x000fea0003c00000 */
[----:B------:R0:W1:Y:S02]  /*e880*/  SHFL.DOWN P1, R83, R251, R252, R79 ;  /* 0x080000fcfb537389 */ /* 0x000064000002004f */
[----:B01----:R-:W-:Y:S01]  /*e890*/  ENDCOLLECTIVE ;  /* 0x000000000000791b */ /* 0x003fe20003800000 */
.L_x_5797:
[----:B------:R-:W-:Y:S01]  /*e8a0*/  MOV R251, R83 ;  /* 0x0000005300fb7202 */ /* 0x000fe20000000f00 */
[----:B------:R-:W-:-:S11]  /*e8b0*/  HFMA2.MMA R83, -RZ, RZ, 0, 1.847743988037109375e-06 ;  /* 0x0000001fff537435 */ /* 0x000fd600000001ff */
[----:B------:R-:W-:Y:S05]  /*e8c0*/  WARPSYNC.COLLECTIVE R242, `(.L_x_5798) ;  /* 0x00000000f2087348 */ /* 0x000fea0003c00000 */
[----:B------:R0:W1:Y:S02]  /*e8d0*/  SHFL.IDX P3, R79, R239, R240, R83 ;  /* 0x000000f0ef4f7389 */ /* 0x0000640000060053 */
[----:B01----:R-:W-:Y:S01]  /*e8e0*/  ENDCOLLECTIVE ;  /* 0x000000000000791b */ /* 0x003fe20003800000 */
.L_x_5798:
[----:B------:R-:W-:Y:S02]  /*e8f0*/  MOV R239, R61 ;  /* 0x0000003d00ef7202 */ /* 0x000fe40000000f00 */
[----:B------:R-:W-:-:S07]  /*e900*/  MOV R76, R79 ;  /* 0x0000004f004c7202 */ /* 0x000fce0000000f00 */
[----:B------:R-:W-:Y:S05]  /*e910*/  WARPSYNC.COLLECTIVE R242, `(.L_x_5799) ;  /* 0x00000000f2087348 */ /* 0x000fea0003c00000 */
[----:B------:R0:W1:Y:S02]  /*e920*/  SHFL.IDX P3, R79, R239, R240, R83 ;  /* 0x000000f0ef4f7389 */ /* 0x0000640000060053 */
[----:B01----:R-:W-:Y:S01]  /*e930*/  ENDCOLLECTIVE ;  /* 0x000000000000791b */ /* 0x003fe20003800000 */
.L_x_5799:
[----:B------:R-:W-:Y:S02]  /*e940*/  MOV R239, R62 ;  /* 0x0000003e00ef7202 */ /* 0x000fe40000000f00 */
[----:B------:R-:W-:-:S07]  /*e950*/  MOV R252, R79 ;  /* 0x0000004f00fc7202 */ /* 0x000fce0000000f00 */
[----:B------:R-:W-:Y:S05]  /*e960*/  WARPSYNC.COLLECTIVE R242, `(.L_x_5800) ;  /* 0x00000000f2087348 */ /* 0x000fea0003c00000 */
[----:B------:R0:W1:Y:S02]  /*e970*/  SHFL.IDX P3, R79, R239, R240, R83 ;  /* 0x000000f0ef4f7389 */ /* 0x0000640000060053 */
[----:B01----:R-:W-:Y:S01]  /*e980*/  ENDCOLLECTIVE ;  /* 0x000000000000791b */ /* 0x003fe20003800000 */
.L_x_5800:
[----:B------:R-:W-:Y:S02]  /*e990*/  MOV R239, R63 ;  /* 0x0000003f00ef7202 */ /* 0x000fe40000000f00 */
[----:B------:R-:W-:-:S07]  /*e9a0*/  MOV R78, R79 ;  /* 0x0000004f004e7202 */ /* 0x000fce0000000f00 */
[----:B------:R-:W-:Y:S05]  /*e9b0*/  WARPSYNC.COLLECTIVE R242, `(.L_x_5801) ;  /* 0x00000000f2087348 */ /* 0x000fea0003c00000 */
[----:B------:R0:W1:Y:S02]  /*e9c0*/  SHFL.IDX P3, R79, R239, R240, R83 ;  /* 0x000000f0ef4f7389 */ /* 0x0000640000060053 */
[----:B01----:R-:W-:Y:S01]  /*e9d0*/  ENDCOLLECTIVE ;  /* 0x000000000000791b */ /* 0x003fe20003800000 */
.L_x_5801:
[----:B------:R-:W-:Y:S05]  /*e9e0*/  BRA `(.L_x_5802) ;  /* 0xffffff8c00207947 */ /* 0x000fea000383ffff */
.L_x_5803:
        /* <DEDUP_REMOVED lines=9> */
.L_x_18929:


//--------------------- .text._Z25selective_scan_bwd_kernelI32Selective_Scan_bwd_kernel_traitsILi128ELi16ELb1ELb1ELb1ELb1ELb0EN3c104HalfENS1_7complexIfEEEEv12SSMParamsBwd --------------------------
	.section	.text._Z25selective_scan_bwd_kernelI32Selective_Scan_bwd_kernel_traitsILi128ELi16ELb1ELb1ELb1ELb1ELb0EN3c104HalfENS1_7complexIfEEEEv12SSMParamsBwd,"ax",@progbits
	.align	128
        .global         _Z25selective_scan_bwd_kernelI32Selective_Scan_bwd_kernel_traitsILi128ELi16ELb1ELb1ELb1ELb1ELb0EN3c104HalfENS1_7complexIfEEEEv12SSMParamsBwd
        .type           _Z25selective_scan_bwd_kernelI32Selective_Scan_bwd_kernel_traitsILi128ELi16ELb1ELb1ELb1ELb1ELb0EN3c104HalfENS1_7complexIfEEEEv12SSMParamsBwd,@function
        .size           _Z25selective_scan_bwd_kernelI32Selective_Scan_bwd_kernel_traitsILi128ELi16ELb1ELb1ELb1ELb1ELb0EN3c104HalfENS1_7complexIfEEEEv12SSMParamsBwd,(.L_x_18930 - _Z25selective_scan_bwd_kernelI32Selective_Scan_bwd_kernel_traitsILi128ELi16ELb1ELb1ELb1ELb1ELb0EN3c104HalfENS1_7complexIfEEEEv12SSMParamsBwd)
        .other          _Z25selective_scan_bwd_kernelI32Selective_Scan_bwd_kernel_traitsILi128ELi16ELb1ELb1ELb1ELb1ELb0EN3c104HalfENS1_7complexIfEEEEv12SSMParamsBwd,@"STO_CUDA_ENTRY STV_DEFAULT"
_Z25selective_scan_bwd_kernelI32Selective_Scan_bwd_kernel_traitsILi128ELi16ELb1ELb1ELb1ELb1ELb0EN3c104HalfENS1_7complexIfEEEEv12SSMParamsBwd:
.text._Z25selective_scan_bwd_kernelI32Selective_Scan_bwd_kernel_traitsILi128ELi16ELb1ELb1ELb1ELb1ELb0EN3c104HalfENS1_7complexIfEEEEv12SSMParamsBwd:
        /* <DEDUP_REMOVED lines=68> */
[----:B------:R-:W-:Y:S01]  /*0440*/  UIADD3 UR25, UR25, UR17, URZ ;  /* 0x0000001119197290 */ /* 0x000fe2000fffe03f */
[----:B------:R-:W-:Y:S01]  /*0450*/  MOV R217, UR7 ;  /* 0x0000000700d97c02 */ /* 0x000fe20008000f00 */
[----:B------:R-:W-:-:S02]  /*0460*/  UIMAD.WIDE.U32 UR8, UR11, UR26, URZ ;  /* 0x0000001a0b0872a5 */ /* 0x000fc4000f8e003f */
[----:B------:R-:W0:Y:S02]  /*0470*/  F2I.FTZ.U32.TRUNC.NTZ R0, R0 ;  /* 0x0000000000007305 */ /* 0x000e24000021f000 */
[----:B------:R-:W-:Y:S02]  /*0480*/  @UP1 ULEA UR58, UP2, UR10, UR34, 0x2 ;  /* 0x000000220a3a1291 */ /* 0x000fe4000f84103f */
[----:B------:R-:W-:Y:S02]  /*0490*/  UIMAD UR16, UR11, UR27, UR16 ;  /* 0x0000001b0b1072a4 */ /* 0x000fe4000f8e0210 */
[----:B------:R-:W-:Y:S01]  /*04a0*/  @UP1 ULEA.HI.X UR59, UR10, UR35, UR23, 0x2, UP2 ;  /* 0x000000230a3b1291 */ /* 0x000fe200090f1417 */
[----:B------:R-:W-:Y:S01]  /*04b0*/  ULDC.64 UR26, c[0x0][0x288] ;  /* 0x0000a200001a7ab9 */ /* 0x000fe20000000a00 */
[----:B------:R-:W-:Y:S01]  /*04c0*/  ULDC UR17, c[0x0][0x224] ;  /* 0x0000890000117ab9 */ /* 0x000fe20000000800 */
[----:B------:R-:W-:Y:S02]  /*04d0*/  UIMAD UR29, UR23, UR26, URZ ;  /* 0x0000001a171d72a4 */ /* 0x000fe4000f8e023f */
[----:B------:R-:W-:-:S02]  /*04e0*/  UIMAD.WIDE.U32 UR24, UR10, UR26, UR24 ;  /* 0x0000001a0a1872a5 */ /* 0x000fc4000f8e0018 */
[----:B------:R-:W-:Y:S01]  /*04f0*/  ULEA UR32, UR17, 0xfffff800, 0xb ;  /* 0xfffff80011207891 */ /* 0x000fe2000f8e583f */
[----:B0-----:R-:W-:Y:S01]  /*0500*/  R2UR UR5, R0 ;  /* 0x00000000000572ca */ /* 0x001fe200000e0000 */
[----:B------:R-:W-:Y:S01]  /*0510*/  UIADD3 UR21, UR21, UR30, URZ ;  /* 0x0000001e15157290 */ /* 0x000fe2000fffe03f */
[----:B------:R-:W-:Y:S01]  /*0520*/  IABS R0, UR10 ;  /* 0x0000000a00007c13 */ /* 0x000fe20008000000 */
[----:B------:R-:W-:Y:S02]  /*0530*/  UIMAD UR29, UR10, UR27, UR29 ;  /* 0x0000001b0a1d72a4 */ /* 0x000fe4000f8e021d */
[----:B------:R-:W-:Y:S01]  /*0540*/  USHF.R.S32.HI UR30, URZ, 0x1f, UR32 ;  /* 0x0000001f3f1e7899 */ /* 0x000fe20008011420 */
[----:B------:R-:W-:Y:S01]  /*0550*/  R2UR UR37, R0 ;  /* 0x00000000002572ca */ /* 0x000fe200000e0000 */
[----:B------:R-:W-:Y:S01]  /*0560*/  UIADD3 UR50, UP2, UR32, UR24, URZ ;  /* 0x0000001820327290 */ /* 0x000fe2000ff5e03f */
[----:B------:R-:W-:Y:S01]  /*0570*/  ULDC.64 UR26, c[0x0][0x298] ;  /* 0x0000a600001a7ab9 */ /* 0x000fe20000000a00 */
[----:B------:R-:W-:-:S02]  /*0580*/  UIADD3 UR13, UR13, UR28, URZ ;  /* 0x0000001c0d0d7290 */ /* 0x000fc4000fffe03f */
[----:B------:R-:W-:Y:S02]  /*0590*/  UIADD3.X UR29, UR30, UR25, UR29, UP2, !UPT ;  /* 0x000000191e1d7290 */ /* 0x000fe400097fe41d */
[----:B------:R-:W-:Y:S02]  /*05a0*/  UIADD3 UR31, URZ, -UR5, URZ ;  /* 0x800000053f1f7290 */ /* 0x000fe4000fffe03f */
[----:B------:R-:W-:Y:S02]  /*05b0*/  UIMAD.WIDE.U32 UR20, UR10, UR26, UR20 ;  /* 0x0000001a0a1472a5 */ /* 0x000fe4000f8e0014 */
[----:B------:R-:W-:Y:S02]  /*05c0*/  UIMAD UR31, UR31, UR36, URZ ;  /* 0x000000241f1f72a4 */ /* 0x000fe4000f8e023f */
[----:B------:R-:W-:Y:S02]  /*05d0*/  UIADD3 UR15, UR15, UR22, URZ ;  /* 0x000000160f0f7290 */ /* 0x000fe4000fffe03f */
[----:B------:R-:W-:-:S02]  /*05e0*/  UIMAD.WIDE.U32 UR4, UR5, UR31, UR4 ;  /* 0x0000001f050472a5 */ /* 0x000fc4000f8e0004 */
[----:B------:R-:W-:Y:S02]  /*05f0*/  ULEA UR22, UR17, 0xfffff000, 0xc ;  /* 0xfffff00011167891 */ /* 0x000fe4000f8e603f */
[----:B------:R-:W-:Y:S02]  /*0600*/  UIMAD.WIDE.U32 UR34, UR5, UR37, URZ ;  /* 0x00000025052272a5 */ /* 0x000fe4000f8e003f */
[----:B------:R-:W-:Y:S01]  /*0610*/  UIADD3 UR9, UR9, UR16, URZ ;  /* 0x0000001009097290 */ /* 0x000fe2000fffe03f */
[----:B------:R-:W-:Y:S01]  /*0620*/  ULDC.64 UR4, c[0x0][0x330] ;  /* 0x0000cc0000047ab9 */ /* 0x000fe20000000a00 */
[----:B------:R-:W-:-:S03]  /*0630*/  USHF.R.S32.HI UR25, URZ, 0x1f, UR22 ;  /* 0x0000001f3f197899 */ /* 0x000fc60008011416 */
[----:B------:R-:W-:Y:S01]  /*0640*/  UMOV UR31, UR35 ;  /* 0x00000023001f7c82 */ /* 0x000fe20008000000 */
[----:B------:R-:W-:Y:S02]  /*0650*/  UIMAD UR35, UR23, UR26, URZ ;  /* 0x0000001a172372a4 */ /* 0x000fe4000f8e023f */
[----:B------:R-:W-:Y:S02]  /*0660*/  UIADD3 UR34, -UR31, URZ, URZ ;  /* 0x0000003f1f227290 */ /* 0x000fe4000fffe13f */
[----:B------:R-:W-:Y:S02]  /*0670*/  UIMAD UR23, UR23, UR4, URZ ;  /* 0x00000004171772a4 */ /* 0x000fe4000f8e023f */
[----:B------:R-:W-:Y:S02]  /*0680*/  UIMAD UR34, UR36, UR34, UR37 ;  /* 0x00000022242272a4 */ /* 0x000fe4000f8e0225 */
[----:B------:R-:W-:Y:S02]  /*0690*/  UIMAD UR35, UR10, UR27, UR35 ;  /* 0x0000001b0a2372a4 */ /* 0x000fe4000f8e0223 */
[----:B------:R-:W-:-:S02]  /*06a0*/  UISETP.GT.U32.AND UP1, UPT, UR36, UR34, UPT ;  /* 0x000000222400728c */ /* 0x000fc4000bf24070 */
[----:B------:R-:W-:Y:S01]  /*06b0*/  UIMAD UR52, UR10, UR5, UR23 ;  /* 0x000000050a3472a4 */ /* 0x000fe2000f8e0217 */
[----:B------:R-:W-:Y:S01]  /*06c0*/  ULDC.64 UR26, c[0x0][0x2f0] ;  /* 0x0000bc00001a7ab9 */ /* 0x000fe20000000a00 */
[----:B------:R-:W-:Y:S02]  /*06d0*/  ULOP3.LUT UR23, UR10, UR33, URZ, 0x3c, !UPT ;  /* 0x000000210a177292 */ /* 0x000fe4000f8e3c3f */
[----:B------:R-:W-:Y:S02]  /*06e0*/  ULEA UR51, UP3, UR50, UR26, 0x1 ;  /* 0x0000001a32337291 */ /* 0x000fe4000f86083f */
[----:B------:R-:W-:-:S03]  /*06f0*/  UIMAD.WIDE.U32 UR4, UR10, UR4, UR12 ;  /* 0x000000040a0472a5 */ /* 0x000fc6000f8e000c */
        /* <DEDUP_REMOVED lines=73> */
.L_x_5933:
        /* <DEDUP_REMOVED lines=29> */
[----:B------:R-:W2:Y:S04]  /*0d60*/  LDS.128 R24, [R10] ;  /* 0x000000000a187984 */ /* 0x000ea80000000c00 */
[----:B------:R-:W-:Y:S01]  /*0d70*/  LDS.128 R4, [R10+0x10] ;  /* 0x000010000a047984 */ /* 0x000fe20000000c00 */
[----:B------:R-:W-:Y:S01]  /*0d80*/  BAR.SYNC.DEFER_BLOCKING 0x0 ;  /* 0x0000000000007b1d */ /* 0x000fe20000010000 */
[--C-:B0-----:R-:W-:Y:S02]  /*0d90*/  HADD2.F32 R0, -RZ, R60.reuse.H0_H0 ;  /* 0x2000003cff007230 */ /* 0x101fe40000004100 */
[----:B------:R-:W-:-:S05]  /*0da0*/  HADD2.F32 R8, -RZ, R60.H1_H1 ;  /* 0x3000003cff087230 */ /* 0x000fca0000004100 */
[----:B-1----:R-:W0:Y:S01]  /*0db0*/  LDC R20, c[0x0][0x21c] ;  /* 0x00008700ff147b82 */ /* 0x002e220000000800 */
[----:B------:R-:W3:Y:S04]  /*0dc0*/  LDG.E.128 R28, desc[UR18][R2.64] ;  /* 0x00000012021c7981 */ /* 0x000ee8000c1e1d00 */
[----:B------:R1:W4:Y:S01]  /*0dd0*/  LDG.E.128 R32, desc[UR18][R2.64+0x200] ;  /* 0x0002001202207981 */ /* 0x000322000c1e1d00 */
[----:B------:R-:W-:Y:S01]  /*0de0*/  HADD2.F32 R18, -RZ, R62.H0_H0 ;  /* 0x2000003eff127230 */ /* 0x000fe20000004100 */
[----:B------:R-:W-:Y:S01]  /*0df0*/  BSSY B0, `(.L_x_5805) ;  /* 0x0000053000007945 */ /* 0x000fe20003800000 */
[----:B------:R-:W-:Y:S01]  /*0e00*/  HADD2.F32 R19, -RZ, R63.H0_H0 ;  /* 0x2000003fff137230 */ /* 0x000fe20000004100 */
[----:B0-----:R-:W-:Y:S01]  /*0e10*/  ISETP.GE.AND P5, PT, R20, 0x1, PT ;  /* 0x000000011400780c */ /* 0x001fe20003fa6270 */
[----:B--2---:R-:W-:-:S02]  /*0e20*/  HADD2.F32 R107, -RZ, R24.H0_H0 ;  /* 0x20000018ff6b7230 */ /* 0x004fc40000004100 */
[----:B------:R-:W-:Y:S02]  /*0e30*/  HADD2.F32 R105, -RZ, R25.H0_H0 ;  /* 0x20000019ff697230 */ /* 0x000fe40000004100 */
[----:B------:R-:W-:Y:S02]  /*0e40*/  HADD2.F32 R103, -RZ, R26.H0_H0 ;  /* 0x2000001aff677230 */ /* 0x000fe40000004100 */
[----:B------:R-:W-:Y:S01]  /*0e50*/  FADD.FTZ R107, R107, UR5 ;  /* 0x000000056b6b7e21 */ /* 0x000fe20008010000 */
[----:B-1----:R-:W-:Y:S02]  /*0e60*/  HADD2.F32 R2, -RZ, R61.H0_H0 ;  /* 0x2000003dff027230 */ /* 0x002fe40000004100 */
        /* <DEDUP_REMOVED lines=18> */
[----:B---3--:R-:W-:Y:S04]  /*0f90*/  STS.128 [R109], R28 ;  /* 0x0000001c6d007388 */ /* 0x008fe80000000c00 */
[----:B----4-:R-:W-:Y:S01]  /*0fa0*/  STS.128 [R109+0x200], R32 ;  /* 0x000200206d007388 */ /* 0x010fe20000000c00 */
[----:B------:R-:W-:-:S03]  /*0fb0*/  NOP ;  /* 0x0000000000007918 */ /* 0x000fc60000000000 */
[----:B------:R-:W0:Y:S02]  /*0fc0*/  LDS.128 R36, [R10] ;  /* 0x000000000a247984 */ /* 0x000e240000000c00 */
[--C-:B0-----:R-:W-:Y:S02]  /*0fd0*/  HADD2.F32 R16, -RZ, R36.reuse.H0_H0 ;  /* 0x20000024ff107230 */ /* 0x101fe40000004100 */
[----:B------:R-:W-:Y:S02]  /*0fe0*/  HADD2.F32 R15, -RZ, R36.H1_H1 ;  /* 0x30000024ff0f7230 */ /* 0x000fe40000004100 */
[--C-:B------:R-:W-:Y:S02]  /*0ff0*/  HADD2.F32 R14, -RZ, R37.reuse.H0_H0 ;  /* 0x20000025ff0e7230 */ /* 0x100fe40000004100 */
[----:B------:R-:W-:Y:S01]  /*1000*/  FFMA.FTZ R0, R16, R0, R115 ;  /* 0x0000000010007223 */ /* 0x000fe20000010073 */
[----:B------:R-:W-:Y:S02]  /*1010*/  HADD2.F32 R13, -RZ, R37.H1_H1 ;  /* 0x30000025ff0d7230 */ /* 0x000fe40000004100 */
[----:B------:R-:W-:-:S02]  /*1020*/  HADD2.F32 R12, -RZ, R38.H0_H0 ;  /* 0x20000026ff0c7230 */ /* 0x000fc40000004100 */
[----:B------:R-:W-:Y:S01]  /*1030*/  FFMA.FTZ R3, R15, R8, R0 ;  /* 0x000000080f037223 */ /* 0x000fe20000010000 */
[----:B------:R-:W-:Y:S01]  /*1040*/  HADD2.F32 R0, -RZ, R61.H1_H1 ;  /* 0x3000003dff007230 */ /* 0x000fe20000004100 */
[----:B------:R-:W0:Y:S02]  /*1050*/  LDS.128 R8, [R10+0x10] ;  /* 0x000010000a087984 */ /* 0x000e240000000c00 */
[----:B------:R-:W-:Y:S01]  /*1060*/  FFMA.FTZ R2, R14, R2, R3 ;  /* 0x000000020e027223 */ /* 0x000fe20000010003 */
[----:B------:R-:W-:-:S03]  /*1070*/  HADD2.F32 R3, -RZ, R38.H1_H1 ;  /* 0x30000026ff037230 */ /* 0x000fc60000004100 */
[----:B------:R-:W-:Y:S01]  /*1080*/  FFMA.FTZ R17, R13, R0, R2 ;  /* 0x000000000d117223 */ /* 0x000fe20000010002 */
[----:B------:R-:W-:Y:S02]  /*1090*/  HADD2.F32 R2, -RZ, R62.H1_H1 ;  /* 0x3000003eff027230 */ /* 0x000fe40000004100 */
[----:B------:R-:W-:Y:S02]  /*10a0*/  HADD2.F32 R0, -RZ, R39.H0_H0 ;  /* 0x20000027ff007230 */ /* 0x000fe40000004100 */
[----:B------:R-:W-:-:S04]  /*10b0*/  FFMA.FTZ R18, R12, R18, R17 ;  /* 0x000000120c127223 */ /* 0x000fc80000010011 */
[----:B------:R-:W-:Y:S01]  /*10c0*/  FFMA.FTZ R17, R3, R2, R18 ;  /* 0x0000000203117223 */ /* 0x000fe20000010012 */
[----:B------:R-:W-:Y:S02]  /*10d0*/  HADD2.F32 R2, -RZ, R39.H1_H1 ;  /* 0x30000027ff027230 */ /* 0x000fe40000004100 */
[----:B------:R-:W-:Y:S02]  /*10e0*/  HADD2.F32 R18, -RZ, R63.H1_H1 ;  /* 0x3000003fff127230 */ /* 0x000fe40000004100 */
[----:B------:R-:W-:-:S04]  /*10f0*/  FFMA.FTZ R17, R0, R19, R17 ;  /* 0x0000001300117223 */ /* 0x000fc80000010011 */
        /* <DEDUP_REMOVED lines=34> */
.L_x_5806:
[----:B------:R-:W-:Y:S05]  /*1320*/  BSYNC B0 ;  /* 0x0000000000007941 */ /* 0x000fea0003800000 */
.L_x_5805:
        /* <DEDUP_REMOVED lines=39> */
.L_x_5808:
[----:B------:R-:W-:Y:S05]  /*15a0*/  BSYNC B0 ;  /* 0x0000000000007941 */ /* 0x000fea0003800000 */
.L_x_5807:
        /* <DEDUP_REMOVED lines=39> */
.L_x_5810:
[----:B------:R-:W-:Y:S05]  /*1820*/  BSYNC B0 ;  /* 0x0000000000007941 */ /* 0x000fea0003800000 */
.L_x_5809:
        /* <DEDUP_REMOVED lines=39> */
.L_x_5812:
[----:B------:R-:W-:Y:S05]  /*1aa0*/  BSYNC B0 ;  /* 0x0000000000007941 */ /* 0x000fea0003800000 */
.L_x_5811:
        /* <DEDUP_REMOVED lines=39> */
.L_x_5814:
[----:B------:R-:W-:Y:S05]  /*1d20*/  BSYNC B0 ;  /* 0x0000000000007941 */ /* 0x000fea0003800000 */
.L_x_5813:
        /* <DEDUP_REMOVED lines=39> */
.L_x_5816:
[----:B------:R-:W-:Y:S05]  /*1fa0*/  BSYNC B0 ;  /* 0x0000000000007941 */ /* 0x000fea0003800000 */
.L_x_5815:
        /* <DEDUP_REMOVED lines=39> */
.L_x_5818:
[----:B------:R-:W-:Y:S05]  /*2220*/  BSYNC B0 ;  /* 0x0000000000007941 */ /* 0x000fea0003800000 */
.L_x_5817:
        /* <DEDUP_REMOVED lines=40> */
.L_x_5820:
[----:B------:R-:W-:Y:S05]  /*24b0*/  BSYNC B0 ;  /* 0x0000000000007941 */ /* 0x000fea0003800000 */
.L_x_5819:
        /* <DEDUP_REMOVED lines=39> */
.L_x_5822:
[----:B------:R-:W-:Y:S05]  /*2730*/  BSYNC B0 ;  /* 0x0000000000007941 */ /* 0x000fea0003800000 */
.L_x_5821:
        /* <DEDUP_REMOVED lines=39> */
.L_x_5824:
[----:B------:R-:W-:Y:S05]  /*29b0*/  BSYNC B0 ;  /* 0x0000000000007941 */ /* 0x000fea0003800000 */
.L_x_5823:
        /* <DEDUP_REMOVED lines=37> */
.L_x_5826:
[----:B------:R-:W-:Y:S05]  /*2c10*/  BSYNC B0 ;  /* 0x0000000000007941 */ /* 0x000fea0003800000 */
.L_x_5825:
        /* <DEDUP_REMOVED lines=33> */
.L_x_5828:
[----:B------:R-:W-:Y:S05]  /*2e30*/  BSYNC B0 ;  /* 0x0000000000007941 */ /* 0x000fea0003800000 */
.L_x_5827:
        /* <DEDUP_REMOVED lines=33> */
.L_x_5830:
[----:B------:R-:W-:Y:S05]  /*3050*/  BSYNC B0 ;  /* 0x0000000000007941 */ /* 0x000fea0003800000 */
.L_x_5829:
        /* <DEDUP_REMOVED lines=33> */
.L_x_5832:
[----:B------:R-:W-:Y:S05]  /*3270*/  BSYNC B0 ;  /* 0x0000000000007941 */ /* 0x000fea0003800000 */
.L_x_5831:
        /* <DEDUP_REMOVED lines=33> */
.L_x_5834:
[----:B------:R-:W-:Y:S05]  /*3490*/  BSYNC B0 ;  /* 0x0000000000007941 */ /* 0x000fea0003800000 */
.L_x_5833:
        /* <DEDUP_REMOVED lines=33> */
.L_x_5836:
[----:B------:R-:W-:Y:S05]  /*36b0*/  BSYNC B0 ;  /* 0x0000000000007941 */ /* 0x000fea0003800000 */
.L_x_5835:
        /* <DEDUP_REMOVED lines=52> */
.L_x_5932:
        /* <DEDUP_REMOVED lines=58> */
[----:B------:R-:W-:-:S02]  /*3da0*/  ISETP.NE.AND P1, PT, R116, RZ, PT ;  /* 0x000000ff7400720c */ /* 0x000fc40003f25270 */
[----:B------:R-:W-:Y:S01]  /*3db0*/  LOP3.LUT P0, RZ, R116, 0x1f, RZ, 0xc0, !PT ;  /* 0x0000001f74ff7812 */ /* 0x000fe2000780c0ff */
[----:B------:R-:W-:Y:S01]  /*3dc0*/  ULEA.HI UR43, UR42, UR42, URZ, 0x1 ;  /* 0x0000002a2a2b7291 */ /* 0x000fe2000f8f083f */
[----:B------:R-:W-:-:S03]  /*3dd0*/  MOV R135, 0x10 ;  /* 0x0000001000877802 */ /* 0x000fc60000000f00 */
        /* <DEDUP_REMOVED lines=15> */
[C---:B------:R-:W-:Y:S01]  /*3ed0*/  FMUL.FTZ R157, R136.reuse, R54 ;  /* 0x00000036889d7220 */ /* 0x040fe20000410000 */
[----:B------:R-:W-:-:S02]  /*3ee0*/  FMUL.FTZ R158, R136, R51 ;  /* 0x00000033889e7220 */ /* 0x000fc40000410000 */
        /* <DEDUP_REMOVED lines=43> */
[----:B------:R0:W1:Y:S08]  /*41a0*/  MUFU.EX2 R132, R66 ;  /* 0x0000004200847308 */ /* 0x0000700000000800 */
[----:B------:R-:W2:Y:S01]  /*41b0*/  MUFU.EX2 R64, R64 ;  /* 0x0000004000407308 */ /* 0x000ea20000000800 */
[----:B0-----:R-:W-:-:S07]  /*41c0*/  IADD3 R66, R116, 0x200, RZ ;  /* 0x0000020074427810 */ /* 0x001fce0007ffe0ff */
[----:B------:R-:W0:Y:S01]  /*41d0*/  MUFU.COS R65, R81 ;  /* 0x0000005100417308 */ /* 0x000e220000000000 */
[C---:B-1----:R-:W-:Y:S01]  /*41e0*/  FMUL.FTZ R133, R132.reuse, R133 ;  /* 0x0000008584857220 */ /* 0x042fe20000410000 */
[----:B------:R-:W-:-:S06]  /*41f0*/  FMUL.FTZ R132, R132, R67 ;  /* 0x0000004384847220 */ /* 0x000fcc0000410000 */
[----:B------:R-:W-:Y:S01]  /*4200*/  MUFU.SIN R145, R68 ;  /* 0x0000004400917308 */ /* 0x000fe20000000400 */
[----:B--2---:R-:W-:-:S07]  /*4210*/  FMUL.FTZ R123, R64, R123 ;  /* 0x0000007b407b7220 */ /* 0x004fce0000410000 */
[----:B------:R1:W-:Y:S01]  /*4220*/  MUFU.COS R146, R68 ;  /* 0x0000004400927308 */ /* 0x0003e20000000000 */
[----:B0-----:R-:W-:Y:S01]  /*4230*/  FMUL.FTZ R122, R64, R65 ;  /* 0x00000041407a7220 */ /* 0x001fe20000410000 */
[----:B------:R-:W-:Y:S01]  /*4240*/  FMUL.FTZ R65, R123, R132 ;  /* 0x000000847b417220 */ /* 0x000fe20000410000 */
[----:B------:R-:W-:-:S03]  /*4250*/  FMUL.FTZ R64, R136, R101 ;  /* 0x0000006588407220 */ /* 0x000fc60000410000 */
[----:B------:R-:W-:Y:S01]  /*4260*/  FFMA.FTZ R67, R122, R133, -R65 ;  /* 0x000000857a437223 */ /* 0x000fe20000010841 */
[C---:B------:R-:W-:Y:S01]  /*4270*/  FMUL.FTZ R65, R136.reuse, R102 ;  /* 0x0000006688417220 */ /* 0x040fe20000410000 */
[----:B------:R-:W-:Y:S01]  /*4280*/  MUFU.SIN R143, R70 ;  /* 0x00000046008f7308 */ /* 0x000fe20000000400 */
[----:B-1----:R-:W-:-:S07]  /*4290*/  FMUL.FTZ R68, R136, R105 ;  /* 0x0000006988447220 */ /* 0x002fce0000410000 */
[----:B------:R0:W-:Y:S08]  /*42a0*/  MUFU.COS R144, R70 ;  /* 0x0000004600907308 */ /* 0x0001f00000000000 */
[----:B------:R-:W1:Y:S01]  /*42b0*/  MUFU.EX2 R68, R68 ;  /* 0x0000004400447308 */ /* 0x000e620000000800 */
[----:B0-----:R-:W-:-:S07]  /*42c0*/  FMUL.FTZ R70, R136, R106 ;  /* 0x0000006a88467220 */ /* 0x001fce0000410000 */
[----:B------:R-:W0:Y:S08]  /*42d0*/  MUFU.EX2 R70, R70 ;  /* 0x0000004600467308 */ /* 0x000e300000000800 */
[----:B------:R-:W-:Y:S01]  /*42e0*/  MUFU.SIN R137, R79 ;  /* 0x0000004f00897308 */ /* 0x000fe20000000400 */
[C---:B-1----:R-:W-:Y:S01]  /*42f0*/  FMUL.FTZ R131, R68.reuse, R131 ;  /* 0x0000008344837220 */ /* 0x042fe20000410000 */
[----:B------:R-:W-:-:S04]  /*4300*/  FMUL.FTZ R130, R68, R69 ;  /* 0x0000004544827220 */ /* 0x000fc80000410000 */
[----:B------:R-:W-:Y:S02]  /*4310*/  FMUL.FTZ R80, R130, R67 ;  /* 0x0000004382507220 */ /* 0x000fe40000410000 */
[----:B------:R1:W-:Y:S01]  /*4320*/  MUFU.COS R138, R79 ;  /* 0x0000004f008a7308 */ /* 0x0003e20000000000 */
[C---:B0-----:R-:W-:Y:S01]  /*4330*/  FMUL.FTZ R129, R70.reuse, R129 ;  /* 0x0000008146817220 */ /* 0x041fe20000410000 */
[----:B------:R-:W-:-:S06]  /*4340*/  FMUL.FTZ R128, R70, R71 ;  /* 0x0000004746807220 */ /* 0x000fcc0000410000 */
[----:B------:R-:W-:Y:S01]  /*4350*/  MUFU.SIN R141, R72 ;  /* 0x00000048008d7308 */ /* 0x000fe20000000400 */
[----:B-1----:R-:W-:-:S04]  /*4360*/  MOV R79, UR43 ;  /* 0x0000002b004f7c02 */ /* 0x002fc80008000f00 */
[----:B------:R-:W-:Y:S01]  /*4370*/  SEL R154, R79, R66, !P1 ;  /* 0x000000424f9a7207 */ /* 0x000fe20004800000 */
[----:B------:R-:W-:Y:S02]  /*4380*/  FMUL.FTZ R66, R122, R132 ;  /* 0x000000847a427220 */ /* 0x000fe40000410000 */
[----:B------:R0:W-:Y:S01]  /*4390*/  MUFU.COS R142, R72 ;  /* 0x00000048008e7308 */ /* 0x0001e20000000000 */
[----:B------:R-:W-:Y:S01]  /*43a0*/  LEA R154, R154, R113, 0x3 ;  /* 0x000000719a9a7211 */ /* 0x000fe200078e18ff */
[----:B------:R-:W-:Y:S01]  /*43b0*/  FFMA.FTZ R68, R123, R133, R66 ;  /* 0x000000857b447223 */ /* 0x000fe20000010042 */
[----:B------:R-:W-:-:S03]  /*43c0*/  FMUL.FTZ R66, R40, UR45 ;  /* 0x0000002d28427c20 */ /* 0x000fc60008410000 */
[-C--:B------:R-:W-:Y:S01]  /*43d0*/  FMUL.FTZ R70, R130, R68.reuse ;  /* 0x0000004482467220 */ /* 0x080fe20000410000 */
[C---:B------:R-:W-:Y:S01]  /*43e0*/  FFMA.FTZ R80, R131.reuse, R68, R80 ;  /* 0x0000004483507223 */ /* 0x040fe20000010050 */
[----:B------:R-:W-:Y:S01]  /*43f0*/  MUFU.SIN R139, R74 ;  /* 0x0000004a008b7308 */ /* 0x000fe20000000400 */
[----:B0-----:R-:W-:Y:S01]  /*4400*/  FMUL.FTZ R72, R136, R103 ;  /* 0x0000006788487220 */ /* 0x001fe20000410000 */
[----:B------:R-:W-:Y:S01]  /*4410*/  FFMA.FTZ R70, R131, R67, -R70 ;  /* 0x0000004383467223 */ /* 0x000fe20000010846 */
[----:B------:R-:W-:Y:S01]  /*4420*/  FMUL.RZ R69, R66, 0.15915493667125701904 ;  /* 0x3e22f98342457820 */ /* 0x000fe2000040c000 */
[C---:B------:R-:W-:Y:S02]  /*4430*/  FMUL.FTZ R66, R128.reuse, R80 ;  /* 0x0000005080427220 */ /* 0x040fe40000410000 */
[-C--:B------:R-:W-:Y:S02]  /*4440*/  FMUL.FTZ R67, R128, R70.reuse ;  /* 0x0000004680437220 */ /* 0x080fe40000410000 */
[----:B------:R0:W-:Y:S01]  /*4450*/  MUFU.COS R140, R74 ;  /* 0x0000004a008c7308 */ /* 0x0001e20000000000 */
[C---:B------:R-:W-:Y:S01]  /*4460*/  FFMA.FTZ R66, R129.reuse, R70, -R66 ;  /* 0x0000004681427223 */ /* 0x040fe20000010842 */
[----:B------:R-:W-:-:S06]  /*4470*/  FFMA.FTZ R67, R129, R80, R67 ;  /* 0x0000005081437223 */ /* 0x000fcc0000010043 */
[----:B------:R-:W1:Y:S01]  /*4480*/  MUFU.EX2 R72, R72 ;  /* 0x0000004800487308 */ /* 0x000e620000000800 */
[----:B0-----:R-:W-:-:S04]  /*4490*/  MOV R74, UR13 ;  /* 0x0000000d004a7c02 */ /* 0x001fc80008000f00 */
[----:B------:R-:W-:Y:S01]  /*44a0*/  ISETP.LT.OR P2, PT, R74, 0x2, P0 ;  /* 0x000000024a00780c */ /* 0x000fe20000741670 */
[----:B------:R-:W-:Y:S02]  /*44b0*/  FMUL.FTZ R74, R136, R104 ;  /* 0x00000068884a7220 */ /* 0x000fe40000410000 */
[----:B------:R-:W0:Y:S08]  /*44c0*/  MUFU.EX2 R64, R64 ;  /* 0x0000004000407308 */ /* 0x000e300000000800 */
[----:B------:R-:W2:Y:S01]  /*44d0*/  MUFU.EX2 R74, R74 ;  /* 0x0000004a004a7308 */ /* 0x000ea20000000800 */
[C---:B-1----:R-:W-:Y:S01]  /*44e0*/  FMUL.FTZ R126, R72.reuse, R73 ;  /* 0x00000049487e7220 */ /* 0x042fe20000410000 */
[----:B------:R-:W-:Y:S01]  /*44f0*/  FMUL.FTZ R127, R72, R127 ;  /* 0x0000007f487f7220 */ /* 0x000fe20000410000 */
[----:B------:R-:W1:Y:S02]  /*4500*/  @!P2 LDC R134, c[0x0][0x21c] ;  /* 0x00008700ff86ab82 */ /* 0x000e640000000800 */
[C---:B------:R-:W-:Y:S01]  /*4510*/  FMUL.FTZ R70, R126.reuse, R66 ;  /* 0x000000427e467220 */ /* 0x040fe20000410000 */
[----:B------:R-:W-:-:S02]  /*4520*/  FMUL.FTZ R68, R126, R67 ;  /* 0x000000437e447220 */ /* 0x000fc40000410000 */
[----:B------:R-:W3:Y:S01]  /*4530*/  MUFU.EX2 R65, R65 ;  /* 0x0000004100417308 */ /* 0x000ee20000000800 */
[C---:B0-----:R-:W-:Y:S01]  /*4540*/  FMUL.FTZ R121, R64.reuse, R121 ;  /* 0x0000007940797220 */ /* 0x041fe20000410000 */
[----:B------:R-:W-:Y:S01]  /*4550*/  FMUL.FTZ R120, R64, R77 ;  /* 0x0000004d40787220 */ /* 0x000fe20000410000 */
[C---:B------:R-:W-:Y:S01]  /*4560*/  FFMA.FTZ R70, R127.reuse, R67, R70 ;  /* 0x000000437f467223 */ /* 0x040fe20000010046 */
[----:B------:R-:W-:Y:S02]  /*4570*/  IMAD R64, R114, 0x3, R117 ;  /* 0x0000000372407824 */ /* 0x000fe400078e0275 */
[----:B------:R-:W-:Y:S01]  /*4580*/  FFMA.FTZ R68, R127, R66, -R68 ;  /* 0x000000427f447223 */ /* 0x000fe20000010844 */
[C---:B------:R-:W-:Y:S01]  /*4590*/  FMUL.FTZ R66, R136.reuse, R55 ;  /* 0x0000003788427220 */ /* 0x040fe20000410000 */
[----:B------:R-:W-:Y:S01]  /*45a0*/  FMUL.FTZ R67, R136, R53 ;  /* 0x0000003588437220 */ /* 0x000fe20000410000 */
[----:B------:R-:W-:Y:S01]  /*45b0*/  MUFU.SIN R160, R69 ;  /* 0x0000004500a07308 */ /* 0x000fe20000000400 */
[C---:B--2---:R-:W-:Y:S01]  /*45c0*/  FMUL.FTZ R124, R74.reuse, R75 ;  /* 0x0000004b4a7c7220 */ /* 0x044fe20000410000 */
[----:B------:R-:W-:Y:S01]  /*45d0*/  FMUL.FTZ R125, R74, R125 ;  /* 0x0000007d4a7d7220 */ /* 0x000fe20000410000 */
[----:B------:R-:W-:Y:S01]  /*45e0*/  LEA R152, R64, R113, 0x4 ;  /* 0x0000007140987211 */ /* 0x000fe200078e20ff */
[----:B------:R-:W-:Y:S01]  /*45f0*/  FMUL.FTZ R64, R136, R100 ;  /* 0x0000006488407220 */ /* 0x000fe20000410000 */
[----:B------:R-:W-:-:S03]  /*4600*/  FMUL.FTZ R72, R124, R70 ;  /* 0x000000467c487220 */ /* 0x000fc60000410000 */
[----:B------:R0:W-:Y:S01]  /*4610*/  MUFU.COS R162, R69 ;  /* 0x0000004500a27308 */ /* 0x0001e20000000000 */
[C---:B---3--:R-:W-:Y:S01]  /*4620*/  FMUL.FTZ R119, R65.reuse, R78 ;  /* 0x0000004e41777220 */ /* 0x048fe20000410000 */
[----:B------:R-:W-:Y:S01]  /*4630*/  FMUL.FTZ R117, R65, R76 ;  /* 0x0000004c41757220 */ /* 0x000fe20000410000 */
[-C--:B------:R-:W-:Y:S01]  /*4640*/  FMUL.FTZ R65, R124, R68.reuse ;  /* 0x000000447c417220 */ /* 0x080fe20000410000 */
[C---:B------:R-:W-:Y:S01]  /*4650*/  FFMA.FTZ R161, R125.reuse, R68, -R72 ;  /* 0x000000447da17223 */ /* 0x040fe20000010848 */
[----:B------:R-:W-:Y:S02]  /*4660*/  LDS.128 R76, [R152+0x20] ;  /* 0x00002000984c7984 */ /* 0x000fe40000000c00 */
[----:B------:R-:W-:Y:S01]  /*4670*/  FFMA.FTZ R159, R125, R70, R65 ;  /* 0x000000467d9f7223 */ /* 0x000fe20000010041 */
[----:B------:R-:W2:Y:S01]  /*4680*/  MUFU.EX2 R153, R66 ;  /* 0x0000004200997308 */ /* 0x000ea20000000800 */
[----:B0-----:R-:W0:Y:S01]  /*4690*/  LDS.128 R68, [R152] ;  /* 0x0000000098447984 */ /* 0x001e220000000c00 */
[----:B------:R-:W-:Y:S01]  /*46a0*/  FMUL.FTZ R164, R120, R161 ;  /* 0x000000a178a47220 */ /* 0x000fe20000410000 */
[----:B------:R-:W-:-:S02]  /*46b0*/  MOV R65, UR13 ;  /* 0x0000000d00417c02 */ /* 0x000fc40008000f00 */
[----:B------:R-:W3:Y:S03]  /*46c0*/  LDS.128 R72, [R152+0x10] ;  /* 0x0000100098487984 */ /* 0x000ee60000000c00 */
[----:B------:R1:W-:Y:S01]  /*46d0*/  MUFU.EX2 R156, R67 ;  /* 0x00000043009c7308 */ /* 0x0003e20000000800 */
[----:B------:R-:W3:Y:S01]  /*46e0*/  LDS.128 R80, [R152+0x30] ;  /* 0x0000300098507984 */ /* 0x000ee20000000c00 */
[----:B------:R-:W-:Y:S01]  /*46f0*/  FFMA.FTZ R166, R121, R159, R164 ;  /* 0x0000009f79a67223 */ /* 0x000fe200000100a4 */
[----:B------:R-:W-:Y:S02]  /*4700*/  @!P2 IADD3 R65, R65, -0x2, RZ ;  /* 0xfffffffe4141a810 */ /* 0x000fe40007ffe0ff */
[----:B----4-:R-:W-:Y:S03]  /*4710*/  STS.128 [R151+0x2100], R84 ;  /* 0x0021005497007388 */ /* 0x010fe60000000c00 */
[----:B------:R4:W0:Y:S01]  /*4720*/  MUFU.EX2 R155, R64 ;  /* 0x00000040009b7308 */ /* 0x0008220000000800 */
[----:B------:R-:W-:Y:S01]  /*4730*/  STS.128 [R151+0x2300], R88 ;  /* 0x0023005897007388 */ /* 0x000fe20000000c00 */
[C---:B--2---:R-:W-:Y:S01]  /*4740*/  FMUL.FTZ R150, R153.reuse, R150 ;  /* 0x0000009699967220 */ /* 0x044fe20000410000 */
[----:B------:R-:W-:Y:S01]  /*4750*/  FMUL.FTZ R149, R153, R149 ;  /* 0x0000009599957220 */ /* 0x000fe20000410000 */
[----:B-1----:R-:W-:Y:S01]  /*4760*/  CS2R R66, SRZ ;  /* 0x0000000000427805 */ /* 0x002fe2000001ff00 */
[----:B------:R-:W-:Y:S03]  /*4770*/  STS.128 [R151+0x2500], R92 ;  /* 0x0025005c97007388 */ /* 0x000fe60000000c00 */
[----:B------:R-:W-:Y:S01]  /*4780*/  MUFU.EX2 R157, R157 ;  /* 0x0000009d009d7308 */ /* 0x000fe20000000800 */
[----:B------:R1:W-:Y:S01]  /*4790*/  STS.128 [R151+0x2700], R96 ;  /* 0x0027006097007388 */ /* 0x0003e20000000c00 */
[----:B------:R-:W-:-:S03]  /*47a0*/  NOP ;  /* 0x0000000000007918 */ /* 0x000fc60000000000 */
[----:B------:R-:W-:Y:S01]  /*47b0*/  LDS.128 R84, [R152+0x2100] ;  /* 0x0021000098547984 */ /* 0x000fe20000000c00 */
[----:B------:R-:W-:Y:S01]  /*47c0*/  FMUL.FTZ R164, R120, R159 ;  /* 0x0000009f78a47220 */ /* 0x000fe20000410000 */
[----:B------:R-:W-:Y:S01]  /*47d0*/  @!P2 IMAD R134, R65, R134, UR7 ;  /* 0x000000074186ae24 */ /* 0x000fe2000f8e0286 */
[----:B------:R-:W-:Y:S01]  /*47e0*/  HFMA2.MMA R65, -RZ, RZ, 0, 0 ;  /* 0x00000000ff417435 */ /* 0x000fe200000001ff */
[----:B------:R-:W2:Y:S01]  /*47f0*/  LDS.128 R88, [R152+0x2110] ;  /* 0x0021100098587984 */ /* 0x000ea20000000c00 */
[----:B----4-:R-:W-:Y:S01]  /*4800*/  MOV R64, 0x3f800000 ;  /* 0x3f80000000407802 */ /* 0x010fe20000000f00 */
[----:B------:R-:W-:Y:S02]  /*4810*/  MUFU.EX2 R158, R158 ;  /* 0x0000009e009e7308 */ /* 0x000fe40000000800 */
[----:B------:R-:W4:Y:S01]  /*4820*/  LDS.128 R92, [R152+0x2120] ;  /* 0x00212000985c7984 */ /* 0x000f220000000c00 */
[----:B-1----:R-:W-:-:S03]  /*4830*/  FMUL.FTZ R151, R136, R52 ;  /* 0x0000003488977220 */ /* 0x002fc60000410000 */
[----:B------:R1:W4:Y:S01]  /*4840*/  LDS.128 R96, [R152+0x2130] ;  /* 0x0021300098607984 */ /* 0x0003220000000c00 */
[----:B------:R-:W-:Y:S01]  /*4850*/  FFMA.FTZ R164, R121, R161, -R164 ;  /* 0x000000a179a47223 */ /* 0x000fe200000108a4 */
[----:B------:R-:W-:-:S04]  /*4860*/  @!P2 IMAD.WIDE R134, R134, R135, UR20 ;  /* 0x000000148686ae25 */ /* 0x000fc8000f8e0287 */
[----:B------:R-:W-:Y:S01]  /*4870*/  FMUL.FTZ R159, R136, R45 ;  /* 0x0000002d889f7220 */ /* 0x000fe20000410000 */
[----:B------:R3:W-:Y:S01]  /*4880*/  STS.64 [R154+0xda80], R122 ;  /* 0x00da807a9a007388 */ /* 0x0007e20000000a00 */
[----:B------:R-:W3:Y:S01]  /*4890*/  MUFU.EX2 R151, R151 ;  /* 0x0000009700977308 */ /* 0x000ee20000000800 */
[----:B------:R-:W-:Y:S01]  /*48a0*/  BAR.SYNC.DEFER_BLOCKING 0x0 ;  /* 0x0000000000007b1d */ /* 0x000fe20000010000 */
[C---:B------:R-:W-:Y:S01]  /*48b0*/  FMUL.FTZ R153, R117.reuse, R164 ;  /* 0x000000a475997220 */ /* 0x040fe20000410000 */
[----:B-1----:R-:W-:-:S03]  /*48c0*/  FMUL.FTZ R152, R117, R166 ;  /* 0x000000a675987220 */ /* 0x002fc60000410000 */
[C---:B------:R-:W-:Y:S01]  /*48d0*/  FFMA.FTZ R153, R119.reuse, R166, R153 ;  /* 0x000000a677997223 */ /* 0x040fe20000010099 */
[----:B------:R-:W-:Y:S01]  /*48e0*/  FFMA.FTZ R152, R119, R164, -R152 ;  /* 0x000000a477987223 */ /* 0x000fe20000010898 */
[C---:B0-----:R-:W-:Y:S01]  /*48f0*/  FMUL.FTZ R148, R155.reuse, R148 ;  /* 0x000000949b947220 */ /* 0x041fe20000410000 */
[----:B------:R-:W-:Y:S01]  /*4900*/  FMUL.FTZ R147, R155, R147 ;  /* 0x000000939b937220 */ /* 0x000fe20000410000 */
[----:B------:R-:W-:Y:S01]  /*4910*/  FMUL.FTZ R136, R136, R40 ;  /* 0x0000002888887220 */ /* 0x000fe20000410000 */
[----:B------:R-:W-:Y:S01]  /*4920*/  FMUL.FTZ R155, R149, R153 ;  /* 0x00000099959b7220 */ /* 0x000fe20000410000 */
[----:B------:R-:W0:Y:S03]  /*4930*/  MUFU.EX2 R159, R159 ;  /* 0x0000009f009f7308 */ /* 0x000e260000000800 */
[----:B------:R-:W-:Y:S01]  /*4940*/  FFMA.FTZ R155, R150, R152, -R155 ;  /* 0x00000098969b7223 */ /* 0x000fe2000001089b */
[----:B------:R1:W5:Y:S01]  /*4950*/  @!P2 LDG.E.128 R64, desc[UR18][R134.64] ;  /* 0x000000128640a981 */ /* 0x000362000c1e1d00 */
[C---:B------:R-:W-:Y:S01]  /*4960*/  FMUL.FTZ R145, R156.reuse, R145 ;  /* 0x000000919c917220 */ /* 0x040fe20000410000 */
[C---:B---3--:R-:W-:Y:S01]  /*4970*/  FMUL.FTZ R140, R151.reuse, R140 ;  /* 0x0000008c978c7220 */ /* 0x048fe20000410000 */
[----:B------:R-:W-:Y:S01]  /*4980*/  FMUL.FTZ R139, R151, R139 ;  /* 0x0000008b978b7220 */ /* 0x000fe20000410000 */
[----:B------:R-:W-:Y:S01]  /*4990*/  FMUL.FTZ R146, R156, R146 ;  /* 0x000000929c927220 */ /* 0x000fe20000410000 */
[C---:B0-----:R-:W-:Y:S01]  /*49a0*/  FMUL.FTZ R138, R159.reuse, R138 ;  /* 0x0000008a9f8a7220 */ /* 0x041fe20000410000 */
[----:B------:R-:W-:Y:S01]  /*49b0*/  FMUL.FTZ R137, R159, R137 ;  /* 0x000000899f897220 */ /* 0x000fe20000410000 */
[----:B------:R-:W-:-:S02]  /*49c0*/  HADD2.F32 R154, -RZ, R60.H0_H0 ;  /* 0x2000003cff9a7230 */ /* 0x000fc40000004100 */
[----:B------:R-:W-:Y:S01]  /*49d0*/  FMUL.FTZ R144, R157, R144 ;  /* 0x000000909d907220 */ /* 0x000fe20000410000 */
[----:B------:R-:W-:Y:S02]  /*49e0*/  HADD2.F32 R156, -RZ, R70.H1_H1 ;  /* 0x30000046ff9c7230 */ /* 0x000fe40000004100 */
[----:B-1----:R-:W-:Y:S01]  /*49f0*/  FMUL.FTZ R134, R149, R152 ;  /* 0x0000009895867220 */ /* 0x002fe20000410000 */
[----:B------:R-:W0:Y:S01]  /*4a00*/  MUFU.EX2 R135, R136 ;  /* 0x0000008800877308 */ /* 0x000e220000000800 */
[----:B------:R-:W-:Y:S01]  /*4a10*/  FMUL.FTZ R143, R157, R143 ;  /* 0x0000008f9d8f7220 */ /* 0x000fe20000410000 */
[--C-:B------:R-:W-:Y:S02]  /*4a20*/  HADD2.F32 R157, -RZ, R71.reuse.H1_H1 ;  /* 0x30000047ff9d7230 */ /* 0x100fe40000004100 */
[----:B------:R-:W-:Y:S01]  /*4a30*/  FFMA.FTZ R134, R150, R153, R134 ;  /* 0x0000009996867223 */ /* 0x000fe20000010086 */
[C---:B------:R-:W-:Y:S01]  /*4a40*/  FMUL.FTZ R153, R147.reuse, R155 ;  /* 0x0000009b93997220 */ /* 0x040fe20000410000 */
[C---:B------:R-:W-:Y:S01]  /*4a50*/  FMUL.FTZ R142, R158.reuse, R142 ;  /* 0x0000008e9e8e7220 */ /* 0x040fe20000410000 */
[----:B------:R-:W-:Y:S01]  /*4a60*/  FMUL.FTZ R141, R158, R141 ;  /* 0x0000008d9e8d7220 */ /* 0x000fe20000410000 */
[-C--:B------:R-:W-:Y:S01]  /*4a70*/  FMUL.FTZ R152, R147, R134.reuse ;  /* 0x0000008693987220 */ /* 0x080fe20000410000 */
[----:B------:R-:W-:Y:S01]  /*4a80*/  FFMA.FTZ R153, R148, R134, R153 ;  /* 0x0000008694997223 */ /* 0x000fe20000010099 */
[----:B------:R-:W-:Y:S01]  /*4a90*/  FMUL.FTZ R212, R156, R105 ;  /* 0x000000699cd47220 */ /* 0x000fe20000410000 */
[----:B------:R-:W-:Y:S01]  /*4aa0*/  FMUL.FTZ R210, R157, R106 ;  /* 0x0000006a9dd27220 */ /* 0x000fe20000410000 */
[----:B------:R-:W-:Y:S01]  /*4ab0*/  FFMA.FTZ R152, R148, R155, -R152 ;  /* 0x0000009b94987223 */ /* 0x000fe20000010898 */
[C---:B------:R-:W-:Y:S01]  /*4ac0*/  FMUL.FTZ R151, R145.reuse, R153 ;  /* 0x0000009991977220 */ /* 0x040fe20000410000 */
[----:B------:R-:W-:Y:S01]  /*4ad0*/  HADD2.F32 R155, -RZ, R71.H0_H0 ;  /* 0x20000047ff9b7230 */ /* 0x000fe20000004100 */
[----:B------:R-:W-:Y:S01]  /*4ae0*/  ISETP.NE.AND P2, PT, R116, 0x7f, PT ;  /* 0x0000007f7400780c */ /* 0x000fe20003f45270 */
[-C--:B------:R-:W-:Y:S01]  /*4af0*/  FMUL.FTZ R134, R145, R152.reuse ;  /* 0x0000009891867220 */ /* 0x080fe20000410000 */
[----:B------:R-:W-:Y:S01]  /*4b00*/  FFMA.FTZ R159, R146, R152, -R151 ;  /* 0x00000098929f7223 */ /* 0x000fe20000010897 */
[C---:B0-----:R-:W-:Y:S01]  /*4b10*/  FMUL.FTZ R136, R135.reuse, R162 ;  /* 0x000000a287887220 */ /* 0x041fe20000410000 */
[----:B------:R-:W-:Y:S01]  /*4b20*/  FMUL.FTZ R135, R135, R160 ;  /* 0x000000a087877220 */ /* 0x000fe20000410000 */
[----:B------:R-:W-:-:S02]  /*4b30*/  HADD2.F32 R152, -RZ, R68.H1_H1 ;  /* 0x30000044ff987230 */ /* 0x000fc40000004100 */
[----:B------:R-:W-:Y:S01]  /*4b40*/  FFMA.FTZ R160, R146, R153, R134 ;  /* 0x0000009992a07223 */ /* 0x000fe20000010086 */
[----:B------:R-:W-:Y:S02]  /*4b50*/  HADD2.F32 R134, -RZ, R68.H0_H0 ;  /* 0x20000044ff867230 */ /* 0x000fe40000004100 */
[----:B------:R-:W-:Y:S01]  /*4b60*/  FMUL.FTZ R211, R155, R106 ;  /* 0x0000006a9bd37220 */ /* 0x000fe20000410000 */
[--C-:B------:R-:W-:Y:S02]  /*4b70*/  HADD2.F32 R151, -RZ, R69.reuse.H0_H0 ;  /* 0x20000045ff977230 */ /* 0x100fe40000004100 */
[-C--:B------:R-:W-:Y:S01]  /*4b80*/  FMUL.FTZ R208, R152, R107.reuse ;  /* 0x0000006b98d07220 */ /* 0x080fe20000410000 */
[----:B------:R-:W-:Y:S02]  /*4b90*/  HADD2.F32 R153, -RZ, R69.H1_H1 ;  /* 0x30000045ff997230 */ /* 0x000fe40000004100 */
[----:B------:R-:W-:Y:S01]  /*4ba0*/  FMUL.FTZ R209, R134, R107 ;  /* 0x0000006b86d17220 */ /* 0x000fe20000410000 */
[----:B------:R-:W-:-:S02]  /*4bb0*/  HADD2.F32 R68, -RZ, R60.H1_H1 ;  /* 0x3000003cff447230 */ /* 0x000fc40000004100 */
[----:B------:R-:W-:Y:S01]  /*4bc0*/  FMUL.FTZ R207, R151, R108 ;  /* 0x0000006c97cf7220 */ /* 0x000fe20000410000 */
[C---:B------:R-:W-:Y:S01]  /*4bd0*/  FMUL.FTZ R208, R154.reuse, R208 ;  /* 0x000000d09ad07220 */ /* 0x040fe20000410000 */
[----:B------:R-:W-:Y:S01]  /*4be0*/  FMUL.FTZ R206, R153, R108 ;  /* 0x0000006c99ce7220 */ /* 0x000fe20000410000 */
[----:B------:R-:W-:Y:S01]  /*4bf0*/  FMUL.FTZ R209, R154, R209 ;  /* 0x000000d19ad17220 */ /* 0x000fe20000410000 */
[C---:B------:R-:W-:Y:S01]  /*4c00*/  FMUL.FTZ R207, R68.reuse, R207 ;  /* 0x000000cf44cf7220 */ /* 0x040fe20000410000 */
[----:B------:R-:W-:Y:S02]  /*4c10*/  HADD2.F32 R154, -RZ, R70.H0_H0 ;  /* 0x20000046ff9a7230 */ /* 0x000fe40000004100 */
[----:B------:R-:W-:Y:S01]  /*4c20*/  FMUL.FTZ R206, R68, R206 ;  /* 0x000000ce44ce7220 */ /* 0x000fe20000410000 */
[-C--:B------:R-:W-:Y:S01]  /*4c30*/  FMUL.FTZ R68, R208, R132.reuse ;  /* 0x00000084d0447220 */ /* 0x080fe20000410000 */
[----:B------:R-:W-:Y:S01]  /*4c40*/  FMUL.FTZ R69, R209, R132 ;  /* 0x00000084d1457220 */ /* 0x000fe20000410000 */
[----:B------:R-:W-:-:S02]  /*4c50*/  HADD2.F32 R71, -RZ, R61.H0_H0 ;  /* 0x2000003dff477230 */ /* 0x000fc40000004100 */
[----:B------:R-:W-:Y:S01]  /*4c60*/  FMUL.FTZ R213, R154, R105 ;  /* 0x000000699ad57220 */ /* 0x000fe20000410000 */
[-C--:B------:R-:W-:Y:S01]  /*4c70*/  FFMA.FTZ R68, R209, R133.reuse, -R68 ;  /* 0x00000085d1447223 */ /* 0x080fe20000010844 */
[----:B------:R-:W-:Y:S01]  /*4c80*/  FFMA.FTZ R69, R208, R133, R69 ;  /* 0x00000085d0457223 */ /* 0x000fe20000010045 */
[----:B------:R-:W-:Y:S01]  /*4c90*/  FMUL.FTZ R161, R143, R160 ;  /* 0x000000a08fa17220 */ /* 0x000fe20000410000 */
[----:B------:R-:W-:Y:S01]  /*4ca0*/  FMUL.FTZ R212, R71, R212 ;  /* 0x000000d447d47220 */ /* 0x000fe20000410000 */
[----:B------:R-:W-:Y:S01]  /*4cb0*/  FADD.FTZ R68, R207, R68 ;  /* 0x00000044cf447221 */ /* 0x000fe20000010000 */
[----:B------:R-:W-:Y:S01]  /*4cc0*/  FADD.FTZ R69, R206, R69 ;  /* 0x00000045ce457221 */ /* 0x000fe20000010000 */
[----:B------:R-:W-:Y:S01]  /*4cd0*/  FMUL.FTZ R213, R71, R213 ;  /* 0x000000d547d57220 */ /* 0x000fe20000410000 */
[----:B------:R-:W-:Y:S01]  /*4ce0*/  FFMA.FTZ R166, R144, R159, -R161 ;  /* 0x0000009f90a67223 */ /* 0x000fe200000108a1 */
[C---:B------:R-:W-:Y:S01]  /*4cf0*/  FMUL.FTZ R158, R130.reuse, R68 ;  /* 0x00000044829e7220 */ /* 0x040fe20000410000 */
[----:B------:R-:W-:Y:S01]  /*4d00*/  FMUL.FTZ R70, R130, R69 ;  /* 0x0000004582467220 */ /* 0x000fe20000410000 */
[----:B------:R-:W-:Y:S01]  /*4d10*/  FMUL.FTZ R159, R143, R159 ;  /* 0x0000009f8f9f7220 */ /* 0x000fe20000410000 */
[----:B------:R-:W-:-:S02]  /*4d20*/  HADD2.F32 R161, -RZ, R73.H1_H1 ;  /* 0x30000049ffa17230 */ /* 0x000fc40000004100 */
[C---:B------:R-:W-:Y:S01]  /*4d30*/  FFMA.FTZ R69, R131.reuse, R69, R158 ;  /* 0x0000004583457223 */ /* 0x040fe2000001009e */
[----:B------:R-:W-:Y:S01]  /*4d40*/  FFMA.FTZ R70, R131, R68, -R70 ;  /* 0x0000004483467223 */ /* 0x000fe20000010846 */
[----:B------:R-:W-:Y:S02]  /*4d50*/  HADD2.F32 R158, -RZ, R61.H1_H1 ;  /* 0x3000003dff9e7230 */ /* 0x000fe40000004100 */
[----:B------:R-:W-:Y:S01]  /*4d60*/  FFMA.FTZ R167, R144, R160, R159 ;  /* 0x000000a090a77223 */ /* 0x000fe2000001009f */
[----:B------:R-:W-:Y:S01]  /*4d70*/  FADD.FTZ R69, R212, R69 ;  /* 0x00000045d4457221 */ /* 0x000fe20000010000 */
[----:B------:R-:W-:Y:S01]  /*4d80*/  FADD.FTZ R70, R213, R70 ;  /* 0x00000046d5467221 */ /* 0x000fe20000010000 */
[--C-:B------:R-:W-:Y:S02]  /*4d90*/  HADD2.F32 R160, -RZ, R72.reuse.H1_H1 ;  /* 0x30000048ffa07230 */ /* 0x100fe40000004100 */
[----:B------:R-:W-:Y:S01]  /*4da0*/  FMUL.FTZ R211, R158, R211 ;  /* 0x000000d39ed37220 */ /* 0x000fe20000410000 */
[C---:B------:R-:W-:Y:S01]  /*4db0*/  FMUL.FTZ R71, R128.reuse, R69 ;  /* 0x0000004580477220 */ /* 0x040fe20000410000 */
[----:B------:R-:W-:Y:S01]  /*4dc0*/  FMUL.FTZ R68, R128, R70 ;  /* 0x0000004680447220 */ /* 0x000fe20000410000 */
[----:B------:R-:W-:Y:S01]  /*4dd0*/  FMUL.FTZ R210, R158, R210 ;  /* 0x000000d29ed27220 */ /* 0x000fe20000410000 */
[----:B------:R-:W-:-:S02]  /*4de0*/  HADD2.F32 R158, -RZ, R72.H0_H0 ;  /* 0x20000048ff9e7230 */ /* 0x000fc40000004100 */
[C---:B------:R-:W-:Y:S01]  /*4df0*/  FFMA.FTZ R70, R129.reuse, R70, -R71 ;  /* 0x0000004681467223 */ /* 0x040fe20000010847 */
[----:B------:R-:W-:Y:S01]  /*4e00*/  FFMA.FTZ R69, R129, R69, R68 ;  /* 0x0000004581457223 */ /* 0x000fe20000010044 */
[----:B------:R-:W-:Y:S02]  /*4e10*/  HADD2.F32 R71, -RZ, R62.H0_H0 ;  /* 0x2000003eff477230 */ /* 0x000fe40000004100 */
[-C--:B------:R-:W-:Y:S01]  /*4e20*/  FMUL.FTZ R214, R160, R103.reuse ;  /* 0x00000067a0d67220 */ /* 0x080fe20000410000 */
[----:B------:R-:W-:Y:S01]  /*4e30*/  FADD.FTZ R70, R211, R70 ;  /* 0x00000046d3467221 */ /* 0x000fe20000010000 */
[----:B------:R-:W-:Y:S01]  /*4e40*/  FADD.FTZ R69, R210, R69 ;  /* 0x00000045d2457221 */ /* 0x000fe20000010000 */
[----:B------:R-:W-:Y:S01]  /*4e50*/  FMUL.FTZ R215, R158, R103 ;  /* 0x000000679ed77220 */ /* 0x000fe20000410000 */
[C---:B------:R-:W-:Y:S01]  /*4e60*/  FMUL.FTZ R214, R71.reuse, R214 ;  /* 0x000000d647d67220 */ /* 0x040fe20000410000 */
[C---:B------:R-:W-:Y:S01]  /*4e70*/  FMUL.FTZ R72, R126.reuse, R70 ;  /* 0x000000467e487220 */ /* 0x040fe20000410000 */
[----:B------:R-:W-:Y:S01]  /*4e80*/  FMUL.FTZ R68, R126, R69 ;  /* 0x000000457e447220 */ /* 0x000fe20000410000 */
[----:B------:R-:W-:Y:S01]  /*4e90*/  FMUL.FTZ R215, R71, R215 ;  /* 0x000000d747d77220 */ /* 0x000fe20000410000 */
[----:B------:R-:W-:-:S02]  /*4ea0*/  HADD2.F32 R159, -RZ, R73.H0_H0 ;  /* 0x20000049ff9f7230 */ /* 0x000fc40000004100 */
[C---:B------:R-:W-:Y:S01]  /*4eb0*/  FFMA.FTZ R69, R127.reuse, R69, R72 ;  /* 0x000000457f457223 */ /* 0x040fe20000010048 */
[----:B------:R-:W-:Y:S01]  /*4ec0*/  FFMA.FTZ R68, R127, R70, -R68 ;  /* 0x000000467f447223 */ /* 0x000fe20000010844 */
[----:B------:R-:W-:Y:S02]  /*4ed0*/  HADD2.F32 R71, -RZ, R62.H1_H1 ;  /* 0x3000003eff477230 */ /* 0x000fe40000004100 */
        /* <DEDUP_REMOVED lines=8> */
[----:B------:R-:W-:-:S02]  /*4f60*/  HADD2.F32 R164, -RZ, R74.H1_H1 ;  /* 0x3000004affa47230 */ /* 0x000fc40000004100 */
[C---:B------:R-:W-:Y:S01]  /*4f70*/  FFMA.FTZ R70, R125.reuse, R68, -R70 ;  /* 0x000000447d467223 */ /* 0x040fe20000010846 */
[----:B------:R-:W-:Y:S01]  /*4f80*/  FFMA.FTZ R69, R125, R69, R72 ;  /* 0x000000457d457223 */ /* 0x000fe20000010048 */
[----:B------:R-:W-:Y:S02]  /*4f90*/  HADD2.F32 R162, -RZ, R74.H0_H0 ;  /* 0x2000004affa27230 */ /* 0x000fe40000004100 */
[----:B------:R-:W-:Y:S01]  /*4fa0*/  FMUL.FTZ R73, R141, R166 ;  /* 0x000000a68d497220 */ /* 0x000fe20000410000 */
[----:B------:R-:W-:Y:S01]  /*4fb0*/  FADD.FTZ R70, R219, R70 ;  /* 0x00000046db467221 */ /* 0x000fe20000010000 */
[----:B------:R-:W-:Y:S01]  /*4fc0*/  FADD.FTZ R69, R218, R69 ;  /* 0x00000045da457221 */ /* 0x000fe20000010000 */
[----:B------:R-:W-:Y:S02]  /*4fd0*/  HADD2.F32 R71, -RZ, R63.H0_H0 ;  /* 0x2000003fff477230 */ /* 0x000fe40000004100 */
[-C--:B------:R-:W-:Y:S01]  /*4fe0*/  FMUL.FTZ R224, R164, R101.reuse ;  /* 0x00000065a4e07220 */ /* 0x080fe20000410000 */
        /* <DEDUP_REMOVED lines=16> */
[-C--:B------:R-:W-:Y:S01]  /*50f0*/  FMUL.FTZ R72, R117, R68.reuse ;  /* 0x0000004475487220 */ /* 0x080fe20000410000 */
[----:B------:R-:W-:Y:S01]  /*5100*/  FMUL.FTZ R223, R75, R223 ;  /* 0x000000df4bdf7220 */ /* 0x000fe20000410000 */
[----:B------:R-:W-:Y:S01]  /*5110*/  FFMA.FTZ R68, R119, R68, -R69 ;  /* 0x0000004477447223 */ /* 0x000fe20000010845 */
[----:B------:R-:W-:Y:S01]  /*5120*/  FFMA.FTZ R74, R142, R166, -R71 ;  /* 0x000000a68e4a7223 */ /* 0x000fe20000010847 */
        /* <DEDUP_REMOVED lines=9> */
[----:B------:R-:W-:Y:S01]  /*51c0*/  FMUL.FTZ R226, R168, R55 ;  /* 0x00000037a8e27220 */ /* 0x000fe20000410000 */
        /* <DEDUP_REMOVED lines=11> */
[-C--:B------:R-:W-:Y:S01]  /*5280*/  FMUL.FTZ R231, R167, R100.reuse ;  /* 0x00000064a7e77220 */ /* 0x080fe20000410000 */
        /* <DEDUP_REMOVED lines=12> */
[-C--:B------:R-:W-:Y:S01]  /*5350*/  FMUL.FTZ R234, R172, R53.reuse ;  /* 0x00000035acea7220 */ /* 0x080fe20000410000 */
[C---:B------:R-:W-:Y:S01]  /*5360*/  FMUL.FTZ R70, R145.reuse, R68 ;  /* 0x0000004491467220 */ /* 0x040fe20000410000 */
[----:B------:R-:W-:Y:S01]  /*5370*/  FMUL.FTZ R235, R170, R53 ;  /* 0x00000035aaeb7220 */ /* 0x000fe20000410000 */
[-C--:B------:R-:W-:Y:S01]  /*5380*/  FMUL.FTZ R69, R145, R71.reuse ;  /* 0x0000004791457220 */ /* 0x080fe20000410000 */
[C---:B------:R-:W-:Y:S01]  /*5390*/  FMUL.FTZ R234, R73.reuse, R234 ;  /* 0x000000ea49ea7220 */ /* 0x040fe20000410000 */
[C---:B------:R-:W-:Y:S01]  /*53a0*/  FFMA.FTZ R71, R146.reuse, R71, R70 ;  /* 0x0000004792477223 */ /* 0x040fe20000010046 */
[----:B------:R-:W-:Y:S01]  /*53b0*/  FMUL.FTZ R235, R73, R235 ;  /* 0x000000eb49eb7220 */ /* 0x000fe20000410000 */
[----:B------:R-:W-:Y:S01]  /*53c0*/  FFMA.FTZ R68, R146, R68, -R69 ;  /* 0x0000004492447223 */ /* 0x000fe20000010845 */
[----:B------:R-:W-:-:S02]  /*53d0*/  HADD2.F32 R171, -RZ, R79.H0_H0 ;  /* 0x2000004fffab7230 */ /* 0x000fc40000004100 */
[----:B------:R-:W-:Y:S01]  /*53e0*/  FMUL.FTZ R69, R139, R72 ;  /* 0x000000488b457220 */ /* 0x000fe20000410000 */
[----:B------:R-:W-:Y:S01]  /*53f0*/  FADD.FTZ R71, R234, R71 ;  /* 0x00000047ea477221 */ /* 0x000fe20000010000 */
[----:B------:R-:W-:Y:S02]  /*5400*/  HADD2.F32 R173, -RZ, R79.H1_H1 ;  /* 0x3000004fffad7230 */ /* 0x000fe40000004100 */
[----:B------:R-:W-:Y:S01]  /*5410*/  FADD.FTZ R68, R235, R68 ;  /* 0x00000044eb447221 */ /* 0x000fe20000010000 */
[----:B------:R-:W-:Y:S02]  /*5420*/  HADD2.F32 R70, -RZ, R57.H1_H1 ;  /* 0x30000039ff467230 */ /* 0x000fe40000004100 */
[----:B------:R-:W-:Y:S01]  /*5430*/  FFMA.FTZ R75, R140, R74, -R69 ;  /* 0x0000004a8c4b7223 */ /* 0x000fe20000010845 */
[-C--:B------:R-:W-:Y:S01]  /*5440*/  FMUL.FTZ R233, R171, R54.reuse ;  /* 0x00000036abe97220 */ /* 0x080fe20000410000 */
        /* <DEDUP_REMOVED lines=22> */
[--C-:B--2---:R-:W-:Y:S02]  /*55b0*/  HADD2.F32 R197, -RZ, R88.reuse.H0_H0 ;  /* 0x20000058ffc57230 */ /* 0x104fe40000004100 */
[----:B------:R-:W-:Y:S01]  /*55c0*/  FADD.FTZ R68, R237, R68 ;  /* 0x00000044ed447221 */ /* 0x000fe20000010000 */
[----:B------:R-:W-:Y:S01]  /*55d0*/  HADD2.F32 R187, -RZ, R88.H1_H1 ;  /* 0x30000058ffbb7230 */ /* 0x000fe20000004100 */
[----:B------:R-:W-:Y:S01]  /*55e0*/  @P2 LEA R88, R116, R113, 0x3 ;  /* 0x0000007174582211 */ /* 0x000fe200078e18ff */
[----:B------:R-:W-:Y:S02]  /*55f0*/  HADD2.F32 R177, -RZ, R81.H1_H1 ;  /* 0x30000051ffb17230 */ /* 0x000fe40000004100 */
[----:B------:R-:W-:Y:S01]  /*5600*/  FMUL.FTZ R229, R175, R52 ;  /* 0x00000034afe57220 */ /* 0x000fe20000410000 */
[----:B------:R-:W-:Y:S02]  /*5610*/  HADD2.F32 R71, -RZ, R58.H1_H1 ;  /* 0x3000003aff477230 */ /* 0x000fe40000004100 */
[----:B------:R-:W-:Y:S01]  /*5620*/  FMUL.FTZ R69, R139, R73 ;  /* 0x000000498b457220 */ /* 0x000fe20000410000 */
[----:B------:R-:W-:-:S02]  /*5630*/  HADD2.F32 R178, -RZ, R82.H0_H0 ;  /* 0x20000052ffb27230 */ /* 0x000fc40000004100 */
[----:B------:R-:W-:Y:S01]  /*5640*/  FMUL.FTZ R228, R177, R52 ;  /* 0x00000034b1e47220 */ /* 0x000fe20000410000 */
[----:B------:R-:W-:Y:S02]  /*5650*/  HADD2.F32 R180, -RZ, R82.H1_H1 ;  /* 0x30000052ffb47230 */ /* 0x000fe40000004100 */
[-C--:B------:R-:W-:Y:S01]  /*5660*/  FMUL.FTZ R70, R139, R68.reuse ;  /* 0x000000448b467220 */ /* 0x080fe20000410000 */
[--C-:B------:R-:W-:Y:S02]  /*5670*/  HADD2.F32 R82, -RZ, R89.reuse.H0_H0 ;  /* 0x20000059ff527230 */ /* 0x100fe40000004100 */
[C---:B------:R-:W-:Y:S01]  /*5680*/  FMUL.FTZ R229, R71.reuse, R229 ;  /* 0x000000e547e57220 */ /* 0x040fe20000410000 */
[----:B------:R-:W-:Y:S02]  /*5690*/  HADD2.F32 R182, -RZ, R89.H1_H1 ;  /* 0x30000059ffb67230 */ /* 0x000fe40000004100 */
[C---:B------:R-:W-:Y:S01]  /*56a0*/  FFMA.FTZ R68, R140.reuse, R68, -R69 ;  /* 0x000000448c447223 */ /* 0x040fe20000010845 */
[----:B------:R-:W0:Y:S01]  /*56b0*/  @P2 LDS.64 R88, [R88+0xea88] ;  /* 0x00ea880058582984 */ /* 0x000e220000000a00 */
[----:B------:R-:W-:Y:S01]  /*56c0*/  FMUL.FTZ R228, R71, R228 ;  /* 0x000000e447e47220 */ /* 0x000fe20000410000 */
[----:B------:R-:W-:Y:S01]  /*56d0*/  FFMA.FTZ R73, R140, R73, R70 ;  /* 0x000000498c497223 */ /* 0x000fe20000010046 */
[----:B------:R-:W-:Y:S01]  /*56e0*/  FADD.FTZ R68, R229, R68 ;  /* 0x00000044e5447221 */ /* 0x000fe20000010000 */
[----:B------:R-:W-:Y:S01]  /*56f0*/  FMUL.FTZ R77, R139, R74 ;  /* 0x0000004a8b4d7220 */ /* 0x000fe20000410000 */
[----:B------:R-:W-:-:S02]  /*5700*/  HADD2.F32 R70, -RZ, R59.H0_H0 ;  /* 0x2000003bff467230 */ /* 0x000fc40000004100 */
[----:B------:R-:W-:Y:S01]  /*5710*/  FADD.FTZ R73, R228, R73 ;  /* 0x00000049e4497221 */ /* 0x000fe20000010000 */
[-C--:B------:R-:W-:Y:S01]  /*5720*/  FMUL.FTZ R220, R180, R45.reuse ;  /* 0x0000002db4dc7220 */ /* 0x080fe20000410000 */
[C---:B------:R-:W-:Y:S01]  /*5730*/  FMUL.FTZ R71, R137.reuse, R68 ;  /* 0x0000004489477220 */ /* 0x040fe20000410000 */
[----:B------:R-:W-:Y:S01]  /*5740*/  FMUL.FTZ R221, R178, R45 ;  /* 0x0000002db2dd7220 */ /* 0x000fe20000410000 */
[CC--:B------:R-:W-:Y:S01]  /*5750*/  FMUL.FTZ R69, R137.reuse, R73.reuse ;  /* 0x0000004989457220 */ /* 0x0c0fe20000410000 */
[----:B------:R-:W-:Y:S01]  /*5760*/  FFMA.FTZ R77, R140, R72, R77 ;  /* 0x000000488c4d7223 */ /* 0x000fe2000001004d */
[----:B------:R-:W-:Y:S01]  /*5770*/  FMUL.FTZ R220, R70, R220 ;  /* 0x000000dc46dc7220 */ /* 0x000fe20000410000 */
[----:B------:R-:W-:Y:S01]  /*5780*/  FFMA.FTZ R71, R138, R73, R71 ;  /* 0x000000498a477223 */ /* 0x000fe20000010047 */
[----:B------:R-:W-:Y:S01]  /*5790*/  FMUL.FTZ R221, R70, R221 ;  /* 0x000000dd46dd7220 */ /* 0x000fe20000410000 */
[----:B------:R-:W-:Y:S01]  /*57a0*/  FFMA.FTZ R70, R138, R68, -R69 ;  /* 0x000000448a467223 */ /* 0x000fe20000010845 */
[C---:B------:R-:W-:Y:S01]  /*57b0*/  FMUL.FTZ R69, R137.reuse, R77 ;  /* 0x0000004d89457220 */ /* 0x040fe20000410000 */
[----:B------:R-:W-:Y:S01]  /*57c0*/  FADD.FTZ R73, R220, R71 ;  /* 0x00000047dc497221 */ /* 0x000fe20000010000 */
[-C--:B------:R-:W-:Y:S01]  /*57d0*/  FMUL.FTZ R68, R137, R75.reuse ;  /* 0x0000004b89447220 */ /* 0x080fe20000410000 */
[----:B------:R-:W-:Y:S01]  /*57e0*/  FADD.FTZ R72, R221, R70 ;  /* 0x00000046dd487221 */ /* 0x000fe20000010000 */
[C---:B------:R-:W-:Y:S01]  /*57f0*/  FFMA.FTZ R70, R138.reuse, R75, -R69 ;  /* 0x0000004b8a467223 */ /* 0x040fe20000010845 */
[C---:B------:R-:W-:Y:S01]  /*5800*/  FMUL.FTZ R69, R135.reuse, R73 ;  /* 0x0000004987457220 */ /* 0x040fe20000410000 */
[----:B------:R-:W-:Y:S01]  /*5810*/  FFMA.FTZ R71, R138, R77, R68 ;  /* 0x0000004d8a477223 */ /* 0x000fe20000010044 */
[----:B------:R-:W-:Y:S01]  /*5820*/  FMUL.FTZ R68, R135, R72 ;  /* 0x0000004887447220 */ /* 0x000fe20000410000 */
[----:B------:R-:W-:-:S02]  /*5830*/  HADD2.F32 R179, -RZ, R83.H0_H0 ;  /* 0x20000053ffb37230 */ /* 0x000fc40000004100 */
[C---:B------:R-:W-:Y:S01]  /*5840*/  FFMA.FTZ R203, R136.reuse, R72, -R69 ;  /* 0x0000004888cb7223 */ /* 0x040fe20000010845 */
[----:B------:R-:W-:Y:S02]  /*5850*/  HADD2.F32 R181, -RZ, R83.H1_H1 ;  /* 0x30000053ffb57230 */ /* 0x000fe40000004100 */
[----:B------:R-:W-:Y:S01]  /*5860*/  FMUL.FTZ R69, R135, R70 ;  /* 0x0000004687457220 */ /* 0x000fe20000410000 */
[--C-:B------:R-:W-:Y:S02]  /*5870*/  HADD2.F32 R80, -RZ, R91.reuse.H0_H0 ;  /* 0x2000005bff507230 */ /* 0x100fe40000004100 */
[----:B------:R-:W-:Y:S01]  /*5880*/  FFMA.FTZ R194, R136, R73, R68 ;  /* 0x0000004988c27223 */ /* 0x000fe20000010044 */
[----:B------:R-:W-:Y:S02]  /*5890*/  HADD2.F32 R78, -RZ, R91.H1_H1 ;  /* 0x3000005bff4e7230 */ /* 0x000fe40000004100 */
[----:B------:R-:W-:Y:S01]  /*58a0*/  FMUL.FTZ R68, R181, R40 ;  /* 0x00000028b5447220 */ /* 0x000fe20000410000 */
[----:B------:R-:W-:-:S02]  /*58b0*/  HADD2.F32 R201, -RZ, R86.H0_H0 ;  /* 0x20000056ffc97230 */ /* 0x000fc40000004100 */
[-C--:B------:R-:W-:Y:S01]  /*58c0*/  FFMA.FTZ R69, R136, R71.reuse, R69 ;  /* 0x0000004788457223 */ /* 0x080fe20000010045 */
[----:B------:R-:W-:Y:S02]  /*58d0*/  HADD2.F32 R191, -RZ, R86.H1_H1 ;  /* 0x30000056ffbf7230 */ /* 0x000fe40000004100 */
[----:B------:R-:W-:Y:S01]  /*58e0*/  FMUL.FTZ R86, R179, R40 ;  /* 0x00000028b3567220 */ /* 0x000fe20000410000 */
[----:B------:R-:W-:Y:S02]  /*58f0*/  HADD2.F32 R91, -RZ, R59.H1_H1 ;  /* 0x3000003bff5b7230 */ /* 0x000fe40000004100 */
[----:B------:R-:W-:Y:S01]  /*5900*/  FMUL.FTZ R71, R135, R71 ;  /* 0x0000004787477220 */ /* 0x000fe20000410000 */
[--C-:B------:R-:W-:Y:S01]  /*5910*/  HADD2.F32 R186, -RZ, R87.reuse.H0_H0 ;  /* 0x20000057ffba7230 */ /* 0x100fe20000004100 */
[----:B------:R-:W-:Y:S01]  /*5920*/  BSSY B0, `(.L_x_5838) ;  /* 0x000002b000007945 */ /* 0x000fe20003800000 */
[----:B------:R-:W-:Y:S02]  /*5930*/  HADD2.F32 R198, -RZ, R87.H1_H1 ;  /* 0x30000057ffc67230 */ /* 0x000fe40000004100 */
[----:B------:R-:W-:Y:S01]  /*5940*/  FMUL.FTZ R86, R91, R86 ;  /* 0x000000565b567220 */ /* 0x000fe20000410000 */
[----:B------:R-:W-:-:S02]  /*5950*/  HADD2.F32 R190, -RZ, R85.H0_H0 ;  /* 0x20000055ffbe7230 */ /* 0x000fc40000004100 */
[----:B------:R-:W-:Y:S02]  /*5960*/  HADD2.F32 R202, -RZ, R85.H1_H1 ;  /* 0x30000055ffca7230 */ /* 0x000fe40000004100 */
[----:B------:R-:W-:Y:S01]  /*5970*/  FMUL.FTZ R85, R91, R68 ;  /* 0x000000445b557220 */ /* 0x000fe20000410000 */
[--C-:B------:R-:W-:Y:S02]  /*5980*/  HADD2.F32 R87, -RZ, R90.reuse.H0_H0 ;  /* 0x2000005aff577230 */ /* 0x100fe40000004100 */
[----:B------:R-:W-:Y:S01]  /*5990*/  FFMA.FTZ R68, R136, R70, -R71 ;  /* 0x0000004688447223 */ /* 0x000fe20000010847 */
[----:B------:R-:W-:Y:S01]  /*59a0*/  HADD2.F32 R183, -RZ, R90.H1_H1 ;  /* 0x3000005affb77230 */ /* 0x000fe20000004100 */
[----:B------:R-:W-:Y:S01]  /*59b0*/  LEA.HI R90, R116, R116, RZ, 0x1e ;  /* 0x00000074745a7211 */ /* 0x000fe200078ff0ff */
[--C-:B------:R-:W-:Y:S02]  /*59c0*/  HADD2.F32 R205, -RZ, R84.reuse.H0_H0 ;  /* 0x20000054ffcd7230 */ /* 0x100fe40000004100 */
[----:B------:R-:W-:Y:S01]  /*59d0*/  FADD.FTZ R71, R85, R194 ;  /* 0x000000c255477221 */ /* 0x000fe20000010000 */
[----:B------:R-:W-:Y:S01]  /*59e0*/  HADD2.F32 R199, -RZ, R84.H1_H1 ;  /* 0x30000054ffc77230 */ /* 0x000fe20000004100 */
[----:B------:R-:W-:Y:S01]  /*59f0*/  LEA R90, R90, R113, 0x4 ;  /* 0x000000715a5a7211 */ /* 0x000fe200078e20ff */
[----:B----4-:R-:W-:-:S02]  /*5a00*/  HADD2.F32 R83, -RZ, R92.H0_H0 ;  /* 0x2000005cff537230 */ /* 0x010fc40000004100 */
[----:B------:R-:W-:Y:S01]  /*5a10*/  FADD.FTZ R70, R86, R203 ;  /* 0x000000cb56467221 */ /* 0x000fe20000010000 */
[----:B------:R-:W-:Y:S02]  /*5a20*/  HADD2.F32 R81, -RZ, R92.H1_H1 ;  /* 0x3000005cff517230 */ /* 0x000fe40000004100 */
[--C-:B------:R-:W-:Y:S02]  /*5a30*/  HADD2.F32 R76, -RZ, R93.reuse.H0_H0 ;  /* 0x2000005dff4c7230 */ /* 0x100fe40000004100 */
[----:B------:R-:W-:Y:S02]  /*5a40*/  HADD2.F32 R184, -RZ, R93.H1_H1 ;  /* 0x3000005dffb87230 */ /* 0x000fe40000004100 */
[--C-:B------:R-:W-:Y:S02]  /*5a50*/  HADD2.F32 R185, -RZ, R94.reuse.H0_H0 ;  /* 0x2000005effb97230 */ /* 0x100fe40000004100 */
[----:B------:R-:W-:Y:S02]  /*5a60*/  HADD2.F32 R79, -RZ, R94.H1_H1 ;  /* 0x3000005eff4f7230 */ /* 0x000fe40000004100 */
        /* <DEDUP_REMOVED lines=11> */
[----:B------:R-:W-:Y:S01]  /*5b20*/  UISETP.NE.AND UP0, UPT, UR13, UR46, UPT ;  /* 0x0000002e0d00728c */ /* 0x000fe2000bf05270 */
[----:B------:R-:W-:Y:S02]  /*5b30*/  MOV R89, RZ ;  /* 0x000000ff00597202 */ /* 0x000fe40000000f00 */
[----:B------:R-:W-:-:S03]  /*5b40*/  MOV R88, 0x3f800000 ;  /* 0x3f80000000587802 */ /* 0x000fc60000000f00 */
        /* <DEDUP_REMOVED lines=8> */
.L_x_5839:
[----:B------:R-:W-:Y:S05]  /*5bd0*/  BSYNC B0 ;  /* 0x0000000000007941 */ /* 0x000fea0003800000 */
.L_x_5838:
        /* <DEDUP_REMOVED lines=57> */
[-C--:B------:R-:W-:Y:S01]  /*5f70*/  FFMA.FTZ R240, R77, R72.reuse, R240 ;  /* 0x000000484df07223 */ /* 0x080fe200000100f0 */
[----:B------:R-:W-:Y:S01]  /*5f80*/  FFMA.FTZ R87, R76, R72, -R87 ;  /* 0x000000484c577223 */ /* 0x000fe20000010857 */
[----:B---3--:R-:W-:Y:S02]  /*5f90*/  FMUL.FTZ R245, R81, R243 ;  /* 0x000000f351f57220 */ /* 0x008fe40000410000 */
[C---:B------:R-:W-:Y:S01]  /*5fa0*/  FMUL.FTZ R239, R69.reuse, R240 ;  /* 0x000000f045ef7220 */ /* 0x040fe20000410000 */
[----:B------:R-:W-:Y:S01]  /*5fb0*/  FMUL.FTZ R241, R69, R87 ;  /* 0x0000005745f17220 */ /* 0x000fe20000410000 */
[----:B------:R-:W-:-:S02]  /*5fc0*/  FFMA.FTZ R244, R80, R242, R245 ;  /* 0x000000f250f47223 */ /* 0x000fc400000100f5 */
[C---:B------:R-:W-:Y:S01]  /*5fd0*/  FFMA.FTZ R239, R68.reuse, R87, -R239 ;  /* 0x0000005744ef7223 */ /* 0x040fe200000108ef */
[----:B------:R-:W-:Y:S01]  /*5fe0*/  FFMA.FTZ R241, R68, R240, R241 ;  /* 0x000000f044f17223 */ /* 0x000fe200000100f1 */
[C---:B------:R-:W-:Y:S02]  /*5ff0*/  FMUL.FTZ R87, R81.reuse, R242 ;  /* 0x000000f251577220 */ /* 0x040fe40000410000 */
[C---:B------:R-:W-:Y:S01]  /*6000*/  FMUL.FTZ R242, R81.reuse, R239 ;  /* 0x000000ef51f27220 */ /* 0x040fe20000410000 */
[----:B------:R-:W-:Y:S01]  /*6010*/  FMUL.FTZ R240, R81, R241 ;  /* 0x000000f151f07220 */ /* 0x000fe20000410000 */
[C---:B------:R-:W-:Y:S02]  /*6020*/  FFMA.FTZ R87, R80.reuse, R243, -R87 ;  /* 0x000000f350577223 */ /* 0x040fe40000010857 */
[C---:B------:R-:W-:Y:S01]  /*6030*/  FFMA.FTZ R81, R80.reuse, R241, R242 ;  /* 0x000000f150517223 */ /* 0x040fe200000100f2 */
[----:B------:R-:W-:Y:S01]  /*6040*/  FFMA.FTZ R239, R80, R239, -R240 ;  /* 0x000000ef50ef7223 */ /* 0x000fe200000108f0 */
        /* <DEDUP_REMOVED lines=71> */
.L_x_5960:
        /* <DEDUP_REMOVED lines=14> */
.L_x_5963:
[----:B------:R-:W-:-:S03]  /*65a0*/  UMOV UR42, 0xffffffff ;  /* 0xffffffff002a7882 */ /* 0x000fc60000000000 */
[----:B------:R-:W-:Y:S05]  /*65b0*/  BRA.DIV UR42, `(.L_x_5843) ;  /* 0x0000008a2a0c7947 */ /* 0x000fea000b800000 */
.L_x_5966:
[----:B------:R-:W-:-:S03]  /*65c0*/  UMOV UR42, 0xffffffff ;  /* 0xffffffff002a7882 */ /* 0x000fc60000000000 */
[----:B------:R-:W-:Y:S05]  /*65d0*/  BRA.DIV UR42, `(.L_x_5844) ;  /* 0x0000008a2a2c7947 */ /* 0x000fea000b800000 */
.L_x_5969:
[----:B------:R-:W-:-:S03]  /*65e0*/  UMOV UR42, 0xffffffff ;  /* 0xffffffff002a7882 */ /* 0x000fc60000000000 */
[----:B------:R-:W-:Y:S05]  /*65f0*/  BRA.DIV UR42, `(.L_x_5845) ;  /* 0x0000008a2a4c7947 */ /* 0x000fea000b800000 */
.L_x_5972:
[----:B------:R-:W-:-:S03]  /*6600*/  UMOV UR42, 0xffffffff ;  /* 0xffffffff002a7882 */ /* 0x000fc60000000000 */
[----:B------:R-:W-:Y:S05]  /*6610*/  BRA.DIV UR42, `(.L_x_5846) ;  /* 0x0000008a2a6c7947 */ /* 0x000fea000b800000 */
[----:B-----5:R-:W0:Y:S04]  /*6620*/  SHFL.IDX PT, R64, R64, RZ, 0x1f ;  /* 0x00001fff40407589 */ /* 0x020e2800000e0000 */
[----:B------:R-:W2:Y:S04]  /*6630*/  SHFL.IDX PT, R65, R65, RZ, 0x1f ;  /* 0x00001fff41417589 */ /* 0x000ea800000e0000 */
[----:B------:R-:W3:Y:S04]  /*6640*/  SHFL.IDX PT, R66, R66, RZ, 0x1f ;  /* 0x00001fff42427589 */ /* 0x000ee800000e0000 */
[----:B------:R-:W4:Y:S04]  /*6650*/  SHFL.IDX PT, R67, R67, RZ, 0x1f ;  /* 0x00001fff43437589 */ /* 0x000f2800000e0000 */
[----:B------:R-:W0:Y:S04]  /*6660*/  SHFL.UP PT, R239, R239, 0x1, RZ ;  /* 0x04200000efef7989 */ /* 0x000e2800000e00ff */
[----:B------:R0:W0:Y:S04]  /*6670*/  SHFL.UP PT, R245, R246, 0x1, RZ ;  /* 0x04200000f6f57989 */ /* 0x00002800000e00ff */
[----:B------:R-:W0:Y:S04]  /*6680*/  SHFL.UP PT, R241, R241, 0x1, RZ ;  /* 0x04200000f1f17989 */ /* 0x000e2800000e00ff */
[----:B--2---:R-:W0:Y:S02]  /*6690*/  SHFL.UP PT, R240, R240, 0x1, RZ ;  /* 0x04200000f0f07989 */ /* 0x004e2400000e00ff */
.L_x_5982:
[C---:B0---4-:R-:W-:Y:S01]  /*66a0*/  FMUL.FTZ R80, R245.reuse, R67 ;  /* 0x00000043f5507220 */ /* 0x051fe20000410000 */
[----:B---3--:R-:W-:-:S03]  /*66b0*/  FMUL.FTZ R82, R245, R66 ;  /* 0x00000042f5527220 */ /* 0x008fc60000410000 */
[C---:B------:R-:W-:Y:S01]  /*66c0*/  FFMA.FTZ R80, R239.reuse, R66, -R80 ;  /* 0x00000042ef507223 */ /* 0x040fe20000010850 */
[----:B------:R-:W-:Y:S01]  /*66d0*/  FFMA.FTZ R81, R239, R67, R82 ;  /* 0x00000043ef517223 */ /* 0x000fe20000010052 */
[----:B------:R-:W-:Y:S02]  /*66e0*/  FMUL.FTZ R82, R245, R64 ;  /* 0x00000040f5527220 */ /* 0x000fe40000410000 */
[----:B------:R-:W-:Y:S01]  /*66f0*/  @P1 FADD.FTZ R66, R241, R80 ;  /* 0x00000050f1421221 */ /* 0x000fe20000010000 */
[----:B------:R-:W-:Y:S01]  /*6700*/  @P1 FADD.FTZ R67, R240, R81 ;  /* 0x00000051f0431221 */ /* 0x000fe20000010000 */
[-C--:B------:R-:W-:Y:S01]  /*6710*/  FMUL.FTZ R80, R245, R65.reuse ;  /* 0x00000041f5507220 */ /* 0x080fe20000410000 */
[----:B------:R-:W-:Y:S01]  /*6720*/  @P1 FFMA.FTZ R65, R239, R65, R82 ;  /* 0x00000041ef411223 */ /* 0x000fe20000010052 */
[----:B------:R-:W-:Y:S02]  /*6730*/  FMUL.FTZ R81, R77, R66 ;  /* 0x000000424d517220 */ /* 0x000fe40000410000 */
[----:B------:R-:W-:-:S02]  /*6740*/  @P1 FFMA.FTZ R64, R239, R64, -R80 ;  /* 0x00000040ef401223 */ /* 0x000fc40000010850 */
[CC--:B------:R-:W-:Y:S01]  /*6750*/  FFMA.FTZ R240, R76.reuse, R67.reuse, R81 ;  /* 0x000000434cf07223 */ /* 0x0c0fe20000010051 */
[C---:B------:R-:W-:Y:S01]  /*6760*/  FMUL.FTZ R81, R77.reuse, R67 ;  /* 0x000000434d517220 */ /* 0x040fe20000410000 */
[----:B------:R-:W-:Y:S01]  /*6770*/  FMUL.FTZ R83, R77, R64 ;  /* 0x000000404d537220 */ /* 0x000fe20000410000 */
[----:B------:R0:W-:Y:S01]  /*6780*/  STS.128 [R238+0xc670], R64 ;  /* 0x00c67040ee007388 */ /* 0x0001e20000000c00 */
[----:B------:R-:W-:Y:S01]  /*6790*/  FADD.FTZ R79, R79, R240 ;  /* 0x000000f04f4f7221 */ /* 0x000fe20000010000 */
[----:B------:R-:W-:-:S03]  /*67a0*/  FFMA.FTZ R81, R76, R66, -R81 ;  /* 0x000000424c517223 */ /* 0x000fc60000010851 */
[----:B------:R-:W-:Y:S01]  /*67b0*/  FMUL.FTZ R87, R73, R79 ;  /* 0x0000004f49577220 */ /* 0x000fe20000410000 */
        /* <DEDUP_REMOVED lines=26> */
.L_x_5840:
[----:B------:R-:W-:Y:S05]  /*6960*/  WARPSYNC.ALL ;  /* 0x0000000000007948 */ /* 0x000fea0003800000 */
[----:B------:R-:W-:Y:S01]  /*6970*/  BAR.SYNC.DEFER_BLOCKING 0x0 ;  /* 0x0000000000007b1d */ /* 0x000fe20000010000 */
[C---:B01---5:R-:W-:Y:S01]  /*6980*/  FMUL.FTZ R67, R135.reuse, -R88 ;  /* 0x8000005887437220 */ /* 0x063fe20000410000 */
[----:B------:R-:W-:Y:S01]  /*6990*/  MOV R64, UR13 ;  /* 0x0000000d00407c02 */ /* 0x000fe20008000f00 */
[CC--:B------:R-:W-:Y:S01]  /*69a0*/  FMUL.FTZ R65, R135.reuse, R89.reuse ;  /* 0x0000005987417220 */ /* 0x0c0fe20000410000 */
[CC--:B------:R-:W-:Y:S01]  /*69b0*/  FMUL.FTZ R66, R136.reuse, R196.reuse ;  /* 0x000000c488427220 */ /* 0x0c0fe20000410000 */
[----:B------:R-:W-:Y:S01]  /*69c0*/  FFMA.FTZ R67, R136, -R89, R67 ;  /* 0x8000005988437223 */ /* 0x000fe20000010043 */
[----:B------:R-:W-:Y:S01]  /*69d0*/  ISETP.GE.OR P0, PT, R64, UR46, P0 ;  /* 0x0000002e40007c0c */ /* 0x000fe20008706670 */
[C---:B------:R-:W-:Y:S01]  /*69e0*/  FMUL.FTZ R64, R135.reuse, R196 ;  /* 0x000000c487407220 */ /* 0x040fe20000410000 */
[C---:B------:R-:W-:Y:S01]  /*69f0*/  FFMA.FTZ R65, R136.reuse, R88, -R65 ;  /* 0x0000005888417223 */ /* 0x040fe20000010841 */
[----:B------:R-:W-:Y:S01]  /*6a00*/  FFMA.FTZ R69, -R135, R195, -R66 ;  /* 0x000000c387457223 */ /* 0x000fe20000010942 */
[C---:B------:R-:W-:Y:S01]  /*6a10*/  FMUL.FTZ R71, R137.reuse, -R67 ;  /* 0x8000004389477220 */ /* 0x040fe20000410000 */
[----:B------:R-:W-:Y:S01]  /*6a20*/  FFMA.FTZ R64, R136, R195, -R64 ;  /* 0x000000c388407223 */ /* 0x000fe20000010840 */
[-C--:B------:R-:W-:Y:S01]  /*6a30*/  FMUL.FTZ R66, R137, -R65.reuse ;  /* 0x8000004189427220 */ /* 0x080fe20000410000 */
[----:B------:R-:W-:Y:S01]  /*6a40*/  FADD.FTZ R69, -R194, R69 ;  /* 0x00000045c2457221 */ /* 0x000fe20000010100 */
[C---:B------:R-:W-:Y:S01]  /*6a50*/  FFMA.FTZ R71, R138.reuse, R65, -R71 ;  /* 0x000000418a477223 */ /* 0x040fe20000010847 */
[----:B------:R-:W-:Y:S01]  /*6a60*/  FADD.FTZ R64, R193, R64 ;  /* 0x00000040c1407221 */ /* 0x000fe20000010000 */
[C---:B------:R-:W-:Y:S01]  /*6a70*/  FFMA.FTZ R66, R138.reuse, R67, R66 ;  /* 0x000000438a427223 */ /* 0x040fe20000010042 */
[----:B------:R-:W-:Y:S01]  /*6a80*/  FMUL.FTZ R65, R137, -R69 ;  /* 0x8000004589417220 */ /* 0x000fe20000410000 */
[----:B------:R-:W-:Y:S01]  /*6a90*/  FMUL.FTZ R67, R139, -R71 ;  /* 0x800000478b437220 */ /* 0x000fe20000410000 */
[----:B------:R-:W-:Y:S01]  /*6aa0*/  FMUL.FTZ R70, R137, -R64 ;  /* 0x8000004089467220 */ /* 0x000fe20000410000 */
[----:B------:R-:W-:Y:S01]  /*6ab0*/  FMUL.FTZ R72, R139, -R66 ;  /* 0x800000428b487220 */ /* 0x000fe20000410000 */
[----:B------:R-:W-:Y:S01]  /*6ac0*/  FFMA.FTZ R68, R138, R64, -R65 ;  /* 0x000000408a447223 */ /* 0x000fe20000010841 */
[----:B------:R-:W-:Y:S01]  /*6ad0*/  FFMA.FTZ R67, R140, R66, R67 ;  /* 0x000000428c437223 */ /* 0x000fe20000010043 */
[----:B------:R-:W-:Y:S01]  /*6ae0*/  FFMA.FTZ R69, R138, R69, R70 ;  /* 0x000000458a457223 */ /* 0x000fe20000010046 */
[----:B------:R-:W0:Y:S01]  /*6af0*/  LDS.64 R64, [R90+0xc678] ;  /* 0x00c678005a407984 */ /* 0x000e220000000a00 */
[----:B------:R-:W-:Y:S01]  /*6b00*/  FFMA.FTZ R72, R140, R71, -R72 ;  /* 0x000000478c487223 */ /* 0x000fe20000010848 */
[-C--:B------:R-:W-:Y:S01]  /*6b10*/  FMUL.FTZ R71, R141, -R67.reuse ;  /* 0x800000438d477220 */ /* 0x080fe20000410000 */
[----:B------:R-:W-:Y:S01]  /*6b20*/  FADD.FTZ R68, R191, R68 ;  /* 0x00000044bf447221 */ /* 0x000fe20000010000 */
[----:B------:R-:W-:Y:S01]  /*6b30*/  FADD.FTZ R69, -R192, R69 ;  /* 0x00000045c0457221 */ /* 0x000fe20000010100 */
[-C--:B------:R-:W-:Y:S01]  /*6b40*/  FMUL.FTZ R66, R141, -R72.reuse ;  /* 0x800000488d427220 */ /* 0x080fe20000410000 */
[C---:B------:R-:W-:Y:S01]  /*6b50*/  FFMA.FTZ R72, R142.reuse, R72, -R71 ;  /* 0x000000488e487223 */ /* 0x040fe20000010847 */
[C---:B------:R-:W-:Y:S01]  /*6b60*/  FMUL.FTZ R71, R139.reuse, -R68 ;  /* 0x800000448b477220 */ /* 0x040fe20000410000 */
[----:B------:R-:W-:Y:S01]  /*6b70*/  HFMA2.MMA R77, -RZ, RZ, 0, 0 ;  /* 0x00000000ff4d7435 */ /* 0x000fe200000001ff */
[----:B------:R-:W-:Y:S01]  /*6b80*/  FFMA.FTZ R66, R142, R67, R66 ;  /* 0x000000438e427223 */ /* 0x000fe20000010042 */
[-C--:B------:R-:W-:Y:S01]  /*6b90*/  FMUL.FTZ R67, R139, -R69.reuse ;  /* 0x800000458b437220 */ /* 0x080fe20000410000 */
        /* <DEDUP_REMOVED lines=10> */
[-C--:B------:R-:W-:Y:S01]  /*6c40*/  FMUL.FTZ R70, R145, -R73.reuse ;  /* 0x8000004991467220 */ /* 0x080fe20000410000 */
[-C--:B------:R-:W-:Y:S01]  /*6c50*/  FMUL.FTZ R66, R141, -R68.reuse ;  /* 0x800000448d427220 */ /* 0x080fe20000410000 */
[----:B------:R-:W-:Y:S01]  /*6c60*/  FFMA.FTZ R69, R146, R73, -R69 ;  /* 0x0000004992457223 */ /* 0x000fe20000010845 */
[----:B------:R-:W-:Y:S01]  /*6c70*/  FFMA.FTZ R68, R142, R68, -R67 ;  /* 0x000000448e447223 */ /* 0x000fe20000010843 */
[----:B------:R-:W-:Y:S01]  /*6c80*/  FFMA.FTZ R70, R146, R75, R70 ;  /* 0x0000004b92467223 */ /* 0x000fe20000010046 */
[----:B------:R-:W-:Y:S01]  /*6c90*/  FFMA.FTZ R71, R142, R71, R66 ;  /* 0x000000478e477223 */ /* 0x000fe20000010042 */
[-C--:B------:R-:W-:Y:S01]  /*6ca0*/  FMUL.FTZ R67, R147, -R69.reuse ;  /* 0x8000004593437220 */ /* 0x080fe20000410000 */
[----:B------:R-:W-:Y:S01]  /*6cb0*/  FADD.FTZ R68, R187, R68 ;  /* 0x00000044bb447221 */ /* 0x000fe20000010000 */
[-C--:B------:R-:W-:Y:S01]  /*6cc0*/  FMUL.FTZ R66, R147, -R70.reuse ;  /* 0x8000004693427220 */ /* 0x080fe20000410000 */
[----:B------:R-:W-:Y:S01]  /*6cd0*/  FADD.FTZ R71, -R188, R71 ;  /* 0x00000047bc477221 */ /* 0x000fe20000010100 */
[C---:B------:R-:W-:Y:S01]  /*6ce0*/  FFMA.FTZ R70, R148.reuse, R70, R67 ;  /* 0x0000004694467223 */ /* 0x040fe20000010043 */
[----:B------:R-:W-:Y:S01]  /*6cf0*/  MOV R76, 0x3f800000 ;  /* 0x3f800000004c7802 */ /* 0x000fe20000000f00 */
[----:B------:R-:W-:Y:S01]  /*6d00*/  FFMA.FTZ R66, R148, R69, -R66 ;  /* 0x0000004594427223 */ /* 0x000fe20000010842 */
[----:B------:R-:W-:Y:S01]  /*6d10*/  FMUL.FTZ R67, R143, -R71 ;  /* 0x800000478f437220 */ /* 0x000fe20000410000 */
[----:B------:R-:W-:Y:S01]  /*6d20*/  FMUL.FTZ R73, R149, -R70 ;  /* 0x8000004695497220 */ /* 0x000fe20000410000 */
[----:B------:R-:W-:Y:S01]  /*6d30*/  FMUL.FTZ R69, R143, -R68 ;  /* 0x800000448f457220 */ /* 0x000fe20000410000 */
[----:B------:R-:W-:Y:S01]  /*6d40*/  FMUL.FTZ R75, R149, -R66 ;  /* 0x80000042954b7220 */ /* 0x000fe20000410000 */
[----:B------:R-:W-:Y:S01]  /*6d50*/  FFMA.FTZ R68, R144, R68, -R67 ;  /* 0x0000004490447223 */ /* 0x000fe20000010843 */
[----:B------:R-:W-:Y:S01]  /*6d60*/  FFMA.FTZ R72, R150, R66, -R73 ;  /* 0x0000004296487223 */ /* 0x000fe20000010849 */
[C---:B0-----:R-:W-:Y:S01]  /*6d70*/  FMUL.FTZ R67, R123.reuse, R65 ;  /* 0x000000417b437220 */ /* 0x041fe20000410000 */
[-C--:B------:R-:W-:Y:S01]  /*6d80*/  FMUL.FTZ R66, R123, R64.reuse ;  /* 0x000000407b427220 */ /* 0x080fe20000410000 */
[----:B------:R-:W-:Y:S01]  /*6d90*/  FFMA.FTZ R69, R144, R71, R69 ;  /* 0x0000004790457223 */ /* 0x000fe20000010045 */
[----:B------:R-:W-:Y:S01]  /*6da0*/  FADD.FTZ R68, R185, R68 ;  /* 0x00000044b9447221 */ /* 0x000fe20000010000 */
[C---:B------:R-:W-:Y:S01]  /*6db0*/  FFMA.FTZ R64, R122.reuse, R64, -R67 ;  /* 0x000000407a407223 */ /* 0x040fe20000010843 */
[----:B------:R-:W-:Y:S01]  /*6dc0*/  FFMA.FTZ R123, R122, R65, R66 ;  /* 0x000000417a7b7223 */ /* 0x000fe20000010042 */
[----:B------:R-:W-:Y:S01]  /*6dd0*/  FFMA.FTZ R74, R150, R70, R75 ;  /* 0x00000046964a7223 */ /* 0x000fe2000001004b */
[----:B------:R-:W-:Y:S01]  /*6de0*/  FADD.FTZ R69, -R186, R69 ;  /* 0x00000045ba457221 */ /* 0x000fe20000010100 */
[----:B------:R-:W-:Y:S01]  /*6df0*/  FADD.FTZ R209, R209, R64 ;  /* 0x00000040d1d17221 */ /* 0x000fe20000010000 */
[----:B------:R-:W-:Y:S01]  /*6e00*/  FADD.FTZ R123, R208, R123 ;  /* 0x0000007bd07b7221 */ /* 0x000fe20000010000 */
[----:B------:R-:W-:Y:S01]  /*6e10*/  FMUL.FTZ R70, R145, -R68 ;  /* 0x8000004491467220 */ /* 0x000fe20000410000 */
[----:B------:R-:W-:Y:S01]  /*6e20*/  FMUL.FTZ R65, R117, -R74 ;  /* 0x8000004a75417220 */ /* 0x000fe20000410000 */
[----:B------:R-:W-:Y:S01]  /*6e30*/  FMUL.FTZ R71, R145, -R69 ;  /* 0x8000004591477220 */ /* 0x000fe20000410000 */
[C---:B------:R-:W-:Y:S01]  /*6e40*/  FMUL.FTZ R66, R132.reuse, R209 ;  /* 0x000000d184427220 */ /* 0x040fe20000410000 */
[----:B------:R-:W-:Y:S01]  /*6e50*/  FMUL.FTZ R64, R132, R123 ;  /* 0x0000007b84407220 */ /* 0x000fe20000410000 */
[C---:B------:R-:W-:Y:S01]  /*6e60*/  FFMA.FTZ R69, R146.reuse, R69, R70 ;  /* 0x0000004592457223 */ /* 0x040fe20000010046 */
[-C--:B------:R-:W-:Y:S01]  /*6e70*/  FMUL.FTZ R70, R117, -R72.reuse ;  /* 0x8000004875467220 */ /* 0x080fe20000410000 */
[----:B------:R-:W-:Y:S01]  /*6e80*/  FFMA.FTZ R72, R119, R72, -R65 ;  /* 0x0000004877487223 */ /* 0x000fe20000010841 */
[C---:B------:R-:W-:Y:S01]  /*6e90*/  FFMA.FTZ R65, R133.reuse, R123, R66 ;  /* 0x0000007b85417223 */ /* 0x040fe20000010042 */
[----:B------:R-:W-:Y:S01]  /*6ea0*/  FFMA.FTZ R64, R133, R209, -R64 ;  /* 0x000000d185407223 */ /* 0x000fe20000010840 */
[----:B------:R-:W-:Y:S01]  /*6eb0*/  FFMA.FTZ R70, R119, R74, R70 ;  /* 0x0000004a77467223 */ /* 0x000fe20000010046 */
[----:B------:R-:W-:Y:S01]  /*6ec0*/  FFMA.FTZ R68, R146, R68, -R71 ;  /* 0x0000004492447223 */ /* 0x000fe20000010847 */
[----:B------:R-:W-:Y:S01]  /*6ed0*/  FADD.FTZ R206, R206, R65 ;  /* 0x00000041cece7221 */ /* 0x000fe20000010000 */
[----:B------:R-:W-:Y:S01]  /*6ee0*/  FADD.FTZ R122, R207, R64 ;  /* 0x00000040cf7a7221 */ /* 0x000fe20000010000 */
[----:B------:R-:W-:Y:S01]  /*6ef0*/  FMUL.FTZ R66, R120, -R70 ;  /* 0x8000004678427220 */ /* 0x000fe20000410000 */
[----:B------:R-:W-:Y:S01]  /*6f00*/  FADD.FTZ R68, R183, R68 ;  /* 0x00000044b7447221 */ /* 0x000fe20000010000 */
[C---:B------:R-:W-:Y:S01]  /*6f10*/  FMUL.FTZ R64, R130.reuse, R206 ;  /* 0x000000ce82407220 */ /* 0x040fe20000410000 */
[----:B------:R-:W-:Y:S01]  /*6f20*/  FMUL.FTZ R65, R130, R122 ;  /* 0x0000007a82417220 */ /* 0x000fe20000410000 */
[-C--:B------:R-:W-:Y:S01]  /*6f30*/  FMUL.FTZ R67, R120, -R72.reuse ;  /* 0x8000004878437220 */ /* 0x080fe20000410000 */
[----:B------:R-:W-:Y:S01]  /*6f40*/  FFMA.FTZ R72, R121, R72, -R66 ;  /* 0x0000004879487223 */ /* 0x000fe20000010842 */
[C---:B------:R-:W-:Y:S01]  /*6f50*/  FFMA.FTZ R64, R131.reuse, R122, -R64 ;  /* 0x0000007a83407223 */ /* 0x040fe20000010840 */
[----:B------:R-:W-:Y:S01]  /*6f60*/  FFMA.FTZ R65, R131, R206, R65 ;  /* 0x000000ce83417223 */ /* 0x000fe20000010041 */
[----:B------:R-:W-:Y:S01]  /*6f70*/  FADD.FTZ R69, -R184, R69 ;  /* 0x00000045b8457221 */ /* 0x000fe20000010100 */
[----:B------:R-:W-:Y:S01]  /*6f80*/  FMUL.FTZ R66, R147, -R68 ;  /* 0x8000004493427220 */ /* 0x000fe20000410000 */
[----:B------:R-:W-:Y:S01]  /*6f90*/  FADD.FTZ R213, R213, R64 ;  /* 0x00000040d5d57221 */ /* 0x000fe20000010000 */
[----:B------:R-:W-:Y:S01]  /*6fa0*/  FADD.FTZ R207, R212, R65 ;  /* 0x00000041d4cf7221 */ /* 0x000fe20000010000 */
[----:B------:R-:W-:Y:S01]  /*6fb0*/  FFMA.FTZ R70, R121, R70, R67 ;  /* 0x0000004679467223 */ /* 0x000fe20000010043 */
[-C--:B------:R-:W-:Y:S01]  /*6fc0*/  FMUL.FTZ R67, R147, -R69.reuse ;  /* 0x8000004593437220 */ /* 0x080fe20000410000 */
[----:B------:R-:W-:Y:S01]  /*6fd0*/  FFMA.FTZ R69, R148, R69, R66 ;  /* 0x0000004594457223 */ /* 0x000fe20000010042 */
[C---:B------:R-:W-:Y:S01]  /*6fe0*/  FMUL.FTZ R66, R128.reuse, R213 ;  /* 0x000000d580427220 */ /* 0x040fe20000410000 */
[-C--:B------:R-:W-:Y:S01]  /*6ff0*/  FMUL.FTZ R64, R128, R207.reuse ;  /* 0x000000cf80407220 */ /* 0x080fe20000410000 */
[----:B------:R-:W-:Y:S01]  /*7000*/  FFMA.FTZ R68, R148, R68, -R67 ;  /* 0x0000004494447223 */ /* 0x000fe20000010843 */
[C---:B------:R-:W-:Y:S01]  /*7010*/  FMUL.FTZ R67, R124.reuse, -R72 ;  /* 0x800000487c437220 */ /* 0x040fe20000410000 */
[C---:B------:R-:W-:Y:S01]  /*7020*/  FFMA.FTZ R65, R129.reuse, R207, R66 ;  /* 0x000000cf81417223 */ /* 0x040fe20000010042 */
[----:B------:R-:W-:Y:S01]  /*7030*/  FFMA.FTZ R64, R129, R213, -R64 ;  /* 0x000000d581407223 */ /* 0x000fe20000010840 */
[----:B------:R-:W-:Y:S01]  /*7040*/  FADD.FTZ R68, R99, R68 ;  /* 0x0000004463447221 */ /* 0x000fe20000010000 */
[-C--:B------:R-:W-:Y:S01]  /*7050*/  FMUL.FTZ R74, R124, -R70.reuse ;  /* 0x800000467c4a7220 */ /* 0x080fe20000410000 */
[----:B------:R-:W-:Y:S01]  /*7060*/  FADD.FTZ R210, R210, R65 ;  /* 0x00000041d2d27221 */ /* 0x000fe20000010000 */
[----:B------:R-:W-:Y:S01]  /*7070*/  FADD.FTZ R208, R211, R64 ;  /* 0x00000040d3d07221 */ /* 0x000fe20000010000 */
[----:B------:R-:W-:Y:S01]  /*7080*/  FADD.FTZ R69, -R182, R69 ;  /* 0x00000045b6457221 */ /* 0x000fe20000010100 */
[----:B------:R-:W-:Y:S01]  /*7090*/  FFMA.FTZ R70, R125, R70, R67 ;  /* 0x000000467d467223 */ /* 0x000fe20000010043 */
[C---:B------:R-:W-:Y:S01]  /*70a0*/  FMUL.FTZ R64, R126.reuse, R210 ;  /* 0x000000d27e407220 */ /* 0x040fe20000410000 */
[----:B------:R-:W-:Y:S01]  /*70b0*/  FMUL.FTZ R65, R126, R208 ;  /* 0x000000d07e417220 */ /* 0x000fe20000410000 */
[----:B------:R-:W-:Y:S01]  /*70c0*/  FMUL.FTZ R66, R149, -R68 ;  /* 0x8000004495427220 */ /* 0x000fe20000410000 */
[----:B------:R-:W-:Y:S01]  /*70d0*/  FFMA.FTZ R74, R125, R72, -R74 ;  /* 0x000000487d4a7223 */ /* 0x000fe2000001084a */
[C---:B------:R-:W-:Y:S01]  /*70e0*/  FFMA.FTZ R64, R127.reuse, R208, -R64 ;  /* 0x000000d07f407223 */ /* 0x040fe20000010840 */
[----:B------:R-:W-:Y:S01]  /*70f0*/  FFMA.FTZ R65, R127, R210, R65 ;  /* 0x000000d27f417223 */ /* 0x000fe20000010041 */
[-C--:B------:R-:W-:Y:S01]  /*7100*/  FMUL.FTZ R67, R149, -R69.reuse ;  /* 0x8000004595437220 */ /* 0x080fe20000410000 */
[----:B------:R-:W-:Y:S01]  /*7110*/  FFMA.FTZ R69, R150, R69, R66 ;  /* 0x0000004596457223 */ /* 0x000fe20000010042 */
[----:B------:R-:W-:Y:S01]  /*7120*/  FADD.FTZ R215, R215, R64 ;  /* 0x00000040d7d77221 */ /* 0x000fe20000010000 */
[----:B------:R-:W-:Y:S01]  /*7130*/  FADD.FTZ R211, R214, R65 ;  /* 0x00000041d6d37221 */ /* 0x000fe20000010000 */
[C---:B------:R-:W-:Y:S01]  /*7140*/  FMUL.FTZ R65, R126.reuse, -R70 ;  /* 0x800000467e417220 */ /* 0x040fe20000410000 */
[-C--:B------:R-:W-:Y:S01]  /*7150*/  FMUL.FTZ R72, R126, -R74.reuse ;  /* 0x8000004a7e487220 */ /* 0x080fe20000410000 */
[C---:B------:R-:W-:Y:S01]  /*7160*/  FMUL.FTZ R66, R124.reuse, R215 ;  /* 0x000000d77c427220 */ /* 0x040fe20000410000 */
[-C--:B------:R-:W-:Y:S01]  /*7170*/  FMUL.FTZ R64, R124, R211.reuse ;  /* 0x000000d37c407220 */ /* 0x080fe20000410000 */
[C---:B------:R-:W-:Y:S01]  /*7180*/  FFMA.FTZ R74, R127.reuse, R74, -R65 ;  /* 0x0000004a7f4a7223 */ /* 0x040fe20000010841 */
[----:B------:R-:W-:Y:S01]  /*7190*/  FFMA.FTZ R72, R127, R70, R72 ;  /* 0x000000467f487223 */ /* 0x000fe20000010048 */
[C---:B------:R-:W-:Y:S01]  /*71a0*/  FFMA.FTZ R65, R125.reuse, R211, R66 ;  /* 0x000000d37d417223 */ /* 0x040fe20000010042 */
[----:B------:R-:W-:Y:S01]  /*71b0*/  FFMA.FTZ R64, R125, R215, -R64 ;  /* 0x000000d77d407223 */ /* 0x000fe20000010840 */
[----:B------:R-:W-:Y:S01]  /*71c0*/  FFMA.FTZ R68, R150, R68, -R67 ;  /* 0x0000004496447223 */ /* 0x000fe20000010843 */
[----:B------:R-:W-:Y:S01]  /*71d0*/  FMUL.FTZ R66, R128, -R72 ;  /* 0x8000004880427220 */ /* 0x000fe20000410000 */
[----:B------:R-:W-:Y:S01]  /*71e0*/  FADD.FTZ R218, R218, R65 ;  /* 0x00000041dada7221 */ /* 0x000fe20000010000 */
[----:B------:R-:W-:Y:S01]  /*71f0*/  FADD.FTZ R212, R219, R64 ;  /* 0x00000040dbd47221 */ /* 0x000fe20000010000 */
[----:B------:R-:W-:Y:S01]  /*7200*/  FMUL.FTZ R67, R128, -R74 ;  /* 0x8000004a80437220 */ /* 0x000fe20000410000 */
[----:B------:R-:W-:Y:S01]  /*7210*/  FADD.FTZ R68, R97, R68 ;  /* 0x0000004461447221 */ /* 0x000fe20000010000 */
[C---:B------:R-:W-:Y:S01]  /*7220*/  FMUL.FTZ R64, R120.reuse, R218 ;  /* 0x000000da78407220 */ /* 0x040fe20000410000 */
[----:B------:R-:W-:Y:S01]  /*7230*/  FMUL.FTZ R65, R120, R212 ;  /* 0x000000d478417220 */ /* 0x000fe20000410000 */
[----:B------:R-:W-:Y:S01]  /*7240*/  FFMA.FTZ R74, R129, R74, -R66 ;  /* 0x0000004a814a7223 */ /* 0x000fe20000010842 */
[----:B------:R-:W-:Y:S01]  /*7250*/  FADD.FTZ R66, -R98, R69 ;  /* 0x0000004562427221 */ /* 0x000fe20000010100 */
[C---:B------:R-:W-:Y:S01]  /*7260*/  FFMA.FTZ R64, R121.reuse, R212, -R64 ;  /* 0x000000d479407223 */ /* 0x040fe20000010840 */
[----:B------:R-:W-:Y:S01]  /*7270*/  FFMA.FTZ R65, R121, R218, R65 ;  /* 0x000000da79417223 */ /* 0x000fe20000010041 */
[----:B------:R-:W-:Y:S01]  /*7280*/  FFMA.FTZ R72, R129, R72, R67 ;  /* 0x0000004881487223 */ /* 0x000fe20000010043 */
[----:B------:R-:W-:Y:S01]  /*7290*/  FMUL.FTZ R67, R117, -R68 ;  /* 0x8000004475437220 */ /* 0x000fe20000410000 */
[----:B------:R-:W-:Y:S01]  /*72a0*/  FADD.FTZ R225, R225, R64 ;  /* 0x00000040e1e17221 */ /* 0x000fe20000010000 */
[----:B------:R-:W-:Y:S01]  /*72b0*/  FADD.FTZ R219, R224, R65 ;  /* 0x00000041e0db7221 */ /* 0x000fe20000010000 */
[-C--:B------:R-:W-:Y:S01]  /*72c0*/  FMUL.FTZ R70, R117, -R66.reuse ;  /* 0x8000004275467220 */ /* 0x080fe20000410000 */
[----:B------:R-:W-:Y:S01]  /*72d0*/  FFMA.FTZ R69, R119, R66, R67 ;  /* 0x0000004277457223 */ /* 0x000fe20000010043 */
[C---:B------:R-:W-:Y:S01]  /*72e0*/  FMUL.FTZ R66, R117.reuse, R225 ;  /* 0x000000e175427220 */ /* 0x040fe20000410000 */
[-C--:B------:R-:W-:Y:S01]  /*72f0*/  FMUL.FTZ R64, R117, R219.reuse ;  /* 0x000000db75407220 */ /* 0x080fe20000410000 */
[C---:B------:R-:W-:Y:S01]  /*7300*/  FFMA.FTZ R70, R119.reuse, R68, -R70 ;  /* 0x0000004477467223 */ /* 0x040fe20000010846 */
[C---:B------:R-:W-:Y:S01]  /*7310*/  FMUL.FTZ R68, R130.reuse, -R72 ;  /* 0x8000004882447220 */ /* 0x040fe20000410000 */
[C---:B------:R-:W-:Y:S01]  /*7320*/  FFMA.FTZ R67, R119.reuse, R219, R66 ;  /* 0x000000db77437223 */ /* 0x040fe20000010042 */
[----:B------:R-:W-:Y:S01]  /*7330*/  FFMA.FTZ R214, R119, R225, -R64 ;  /* 0x000000e177d67223 */ /* 0x000fe20000010840 */
[----:B------:R-:W-:Y:S01]  /*7340*/  FADD.FTZ R70, R95, R70 ;  /* 0x000000465f467221 */ /* 0x000fe20000010000 */
[-C--:B------:R-:W-:Y:S01]  /*7350*/  FMUL.FTZ R65, R130, -R74.reuse ;  /* 0x8000004a82417220 */ /* 0x080fe20000410000 */
[----:B------:R-:W-:Y:S01]  /*7360*/  FFMA.FTZ R64, R131, R74, -R68 ;  /* 0x0000004a83407223 */ /* 0x000fe20000010844 */
[----:B------:R-:W-:Y:S01]  /*7370*/  FADD.FTZ R222, R222, R67 ;  /* 0x00000043dede7221 */ /* 0x000fe20000010000 */
[----:B------:R-:W-:Y:S01]  /*7380*/  FADD.FTZ R214, R223, R214 ;  /* 0x000000d6dfd67221 */ /* 0x000fe20000010000 */
[----:B------:R-:W-:Y:S01]  /*7390*/  FADD.FTZ R68, -R96, R69 ;  /* 0x0000004560447221 */ /* 0x000fe20000010100 */
[C---:B------:R-:W-:Y:S01]  /*73a0*/  FMUL.FTZ R71, R120.reuse, -R70 ;  /* 0x8000004678477220 */ /* 0x040fe20000410000 */
[----:B------:R-:W-:Y:S01]  /*73b0*/  FFMA.FTZ R65, R131, R72, R65 ;  /* 0x0000004883417223 */ /* 0x000fe20000010041 */
        /* <DEDUP_REMOVED lines=25> */
[-C--:B------:R-:W-:Y:S01]  /*7550*/  FMUL.FTZ R69, R145, R224.reuse ;  /* 0x000000e091457220 */ /* 0x080fe20000410000 */
        /* <DEDUP_REMOVED lines=30> */
[----:B------:R-:W-:Y:S01]  /*7740*/  MOV R68, UR7 ;  /* 0x0000000700447c02 */ /* 0x000fe20008000f00 */
[----:B------:R-:W-:Y:S01]  /*7750*/  FADD.FTZ R237, R237, R66 ;  /* 0x00000042eded7221 */ /* 0x000fe20000010000 */
[----:B------:R-:W-:Y:S01]  /*7760*/  FADD.FTZ R70, R203, R70 ;  /* 0x00000046cb467221 */ /* 0x000fe20000010000 */
[----:B------:R-:W-:Y:S01]  /*7770*/  FADD.FTZ R239, R236, R69 ;  /* 0x00000045ecef7221 */ /* 0x000fe20000010000 */
[----:B------:R-:W-:Y:S01]  /*7780*/  FMUL.FTZ R66, R132, -R71 ;  /* 0x8000004784427220 */ /* 0x000fe20000410000 */
[----:B------:R-:W-:Y:S01]  /*7790*/  LEA R233, R68, R113, 0x4 ;  /* 0x0000007144e97211 */ /* 0x000fe200078e20ff */
[-C--:B------:R-:W-:Y:S01]  /*77a0*/  FMUL.FTZ R68, R132, -R70.reuse ;  /* 0x8000004684447220 */ /* 0x080fe20000410000 */
[----:B------:R-:W-:Y:S01]  /*77b0*/  FMUL.FTZ R67, R139, R239 ;  /* 0x000000ef8b437220 */ /* 0x000fe20000410000 */
[----:B------:R-:W-:Y:S01]  /*77c0*/  FFMA.FTZ R70, R133, R70, -R66 ;  /* 0x0000004685467223 */ /* 0x000fe20000010842 */
[----:B------:R-:W-:Y:S01]  /*77d0*/  FMUL.FTZ R66, R139, R237 ;  /* 0x000000ed8b427220 */ /* 0x000fe20000410000 */
[----:B------:R-:W-:Y:S01]  /*77e0*/  FFMA.FTZ R71, R133, R71, R68 ;  /* 0x0000004785477223 */ /* 0x000fe20000010044 */
[----:B------:R-:W-:Y:S01]  /*77f0*/  FFMA.FTZ R234, R140, R237, -R67 ;  /* 0x000000ed8cea7223 */ /* 0x000fe20000010843 */
[----:B------:R-:W-:Y:S01]  /*7800*/  FMUL.FTZ R69, R132, -R65 ;  /* 0x8000004184457220 */ /* 0x000fe20000410000 */
[----:B------:R-:W-:Y:S01]  /*7810*/  FFMA.FTZ R67, R140, R239, R66 ;  /* 0x000000ef8c437223 */ /* 0x000fe20000010042 */
[-C--:B------:R-:W-:Y:S01]  /*7820*/  FMUL.FTZ R66, R132, -R64.reuse ;  /* 0x8000004084427220 */ /* 0x080fe20000410000 */
[----:B------:R-:W-:Y:S01]  /*7830*/  FADD.FTZ R234, R229, R234 ;  /* 0x000000eae5ea7221 */ /* 0x000fe20000010000 */
[----:B------:R-:W-:Y:S01]  /*7840*/  FFMA.FTZ R64, R133, R64, -R69 ;  /* 0x0000004085407223 */ /* 0x000fe20000010845 */
[----:B------:R-:W-:Y:S01]  /*7850*/  FADD.FTZ R228, R228, R67 ;  /* 0x00000043e4e47221 */ /* 0x000fe20000010000 */
[----:B------:R-:W-:Y:S01]  /*7860*/  FADD.FTZ R67, -R204, R71 ;  /* 0x00000047cc437221 */ /* 0x000fe20000010100 */
[C---:B------:R-:W-:Y:S01]  /*7870*/  FMUL.FTZ R71, R137.reuse, R234 ;  /* 0x000000ea89477220 */ /* 0x040fe20000410000 */
[----:B------:R-:W-:Y:S01]  /*7880*/  CS2R R78, SRZ ;  /* 0x00000000004e7805 */ /* 0x000fe2000001ff00 */
[-C--:B------:R-:W-:Y:S01]  /*7890*/  FMUL.FTZ R69, R137, R228.reuse ;  /* 0x000000e489457220 */ /* 0x080fe20000410000 */
[----:B------:R-:W-:Y:S01]  /*78a0*/  FFMA.FTZ R65, R133, R65, R66 ;  /* 0x0000004185417223 */ /* 0x000fe20000010042 */
[C---:B------:R-:W-:Y:S01]  /*78b0*/  FFMA.FTZ R71, R138.reuse, R228, R71 ;  /* 0x000000e48a477223 */ /* 0x040fe20000010047 */
[----:B------:R-:W-:Y:S01]  /*78c0*/  FADD.FTZ R66, R205, R70 ;  /* 0x00000046cd427221 */ /* 0x000fe20000010000 */
[----:B------:R-:W-:Y:S01]  /*78d0*/  FFMA.FTZ R68, R138, R234, -R69 ;  /* 0x000000ea8a447223 */ /* 0x000fe20000010845 */
[----:B------:R0:W1:Y:S01]  /*78e0*/  @!P0 LDS.128 R76, [R233+0xee80] ;  /* 0x00ee8000e94c8984 */ /* 0x0000620000000c00 */
[----:B------:R-:W-:-:S02]  /*78f0*/  FADD.FTZ R229, R220, R71 ;  /* 0x00000047dce57221 */ /* 0x000fc40000010000 */
[----:B------:R-:W-:Y:S01]  /*7900*/  FADD.FTZ R221, R221, R68 ;  /* 0x00000044dddd7221 */ /* 0x000fe20000010000 */
[----:B------:R0:W-:Y:S01]  /*7910*/  STS.128 [R90+0xd080], R64 ;  /* 0x00d080405a007388 */ /* 0x0001e20000000c00 */
[C---:B------:R-:W-:Y:S02]  /*7920*/  FMUL.FTZ R69, R135.reuse, R229 ;  /* 0x000000e587457220 */ /* 0x040fe40000410000 */
[-C--:B------:R-:W-:Y:S02]  /*7930*/  FMUL.FTZ R68, R135, R221.reuse ;  /* 0x000000dd87447220 */ /* 0x080fe40000410000 */
[C---:B------:R-:W-:Y:S02]  /*7940*/  FFMA.FTZ R69, R136.reuse, R221, -R69 ;  /* 0x000000dd88457223 */ /* 0x040fe40000010845 */
[----:B------:R-:W-:Y:S02]  /*7950*/  FFMA.FTZ R68, R136, R229, R68 ;  /* 0x000000e588447223 */ /* 0x000fe40000010044 */
[----:B------:R-:W-:-:S02]  /*7960*/  FADD.FTZ R220, R86, R69 ;  /* 0x0000004556dc7221 */ /* 0x000fc40000010000 */
        /* <DEDUP_REMOVED lines=20> */
[C---:B---3--:R-:W-:Y:S01]  /*7ab0*/  FMUL.FTZ R240, R81.reuse, R241 ;  /* 0x000000f151f07220 */ /* 0x048fe20000410000 */
[----:B------:R-:W-:Y:S01]  /*7ac0*/  FMUL.FTZ R245, R81, R251 ;  /* 0x000000fb51f57220 */ /* 0x000fe20000410000 */
[C---:B------:R-:W-:Y:S01]  /*7ad0*/  FFMA.FTZ R85, R72.reuse, R70, -R85 ;  /* 0x0000004648557223 */ /* 0x040fe20000010855 */
[----:B------:R-:W-:Y:S01]  /*7ae0*/  FFMA.FTZ R86, R72, R71, R87 ;  /* 0x0000004748567223 */ /* 0x000fe20000010057 */
[C---:B------:R-:W-:Y:S01]  /*7af0*/  FFMA.FTZ R251, R80.reuse, R251, R240 ;  /* 0x000000fb50fb7223 */ /* 0x040fe200000100f0 */
[----:B------:R-:W-:Y:S01]  /*7b00*/  FFMA.FTZ R245, R80, R241, -R245 ;  /* 0x000000f150f57223 */ /* 0x000fe200000108f5 */
        /* <DEDUP_REMOVED lines=19> */
.L_x_5987:
[----:B------:R-:W-:Y:S04]  /*7c40*/  BSSY B0, `(.L_x_5849) ;  /* 0x000000d000007945 */ /* 0x000fe80003800000 */
[----:B------:R-:W-:Y:S05]  /*7c50*/  @!P0 BRA `(.L_x_5850) ;  /* 0x00000000002c8947 */ /* 0x000fea0003800000 */
[C---:B0-----:R-:W-:Y:S01]  /*7c60*/  FMUL.FTZ R244, R251.reuse, R80 ;  /* 0x00000050fbf47220 */ /* 0x041fe20000410000 */
[----:B----4-:R-:W-:-:S03]  /*7c70*/  FMUL.FTZ R81, R251, R242 ;  /* 0x000000f2fb517220 */ /* 0x010fc60000410000 */
[C---:B------:R-:W-:Y:S01]  /*7c80*/  FFMA.FTZ R83, R245.reuse, R242, -R244 ;  /* 0x000000f2f5537223 */ /* 0x040fe200000108f4 */
[----:B------:R-:W-:Y:S01]  /*7c90*/  FFMA.FTZ R242, R245, R80, R81 ;  /* 0x00000050f5f27223 */ /* 0x000fe20000010051 */
[-C--:B---3--:R-:W-:Y:S01]  /*7ca0*/  FMUL.FTZ R81, R251, R240.reuse ;  /* 0x000000f0fb517220 */ /* 0x088fe20000410000 */
[----:B--2---:R-:W-:Y:S01]  /*7cb0*/  FMUL.FTZ R80, R82, R251 ;  /* 0x000000fb52507220 */ /* 0x004fe20000410000 */
[----:B------:R-:W-:Y:S01]  /*7cc0*/  FADD.FTZ R86, R86, R83 ;  /* 0x0000005356567221 */ /* 0x000fe20000010000 */
[----:B------:R-:W-:Y:S01]  /*7cd0*/  FADD.FTZ R85, R85, R242 ;  /* 0x000000f255557221 */ /* 0x000fe20000010000 */
[----:B------:R-:W-:Y:S01]  /*7ce0*/  FFMA.FTZ R81, R82, R245, -R81 ;  /* 0x000000f552517223 */ /* 0x000fe20000010851 */
[----:B------:R-:W-:-:S04]  /*7cf0*/  FFMA.FTZ R251, R245, R240, R80 ;  /* 0x000000f0f5fb7223 */ /* 0x000fc80000010050 */
[----:B------:R-:W-:-:S07]  /*7d00*/  MOV R245, R81 ;  /* 0x0000005100f57202 */ /* 0x000fce0000000f00 */
.L_x_5850:
[----:B------:R-:W-:Y:S05]  /*7d10*/  BSYNC B0 ;  /* 0x0000000000007941 */ /* 0x000fea0003800000 */
.L_x_5849:
[----:B------:R-:W-:Y:S01]  /*7d20*/  UMOV UR42, 0xffffffff ;  /* 0xffffffff002a7882 */ /* 0x000fe20000000000 */
[----:B------:R-:W-:Y:S02]  /*7d30*/  ISETP.GT.U32.AND P0, PT, R84, 0x1d, PT ;  /* 0x0000001d5400780c */ /* 0x000fe40003f04070 */
[----:B------:R-:W-:Y:S11]  /*7d40*/  BRA.DIV UR42, `(.L_x_5851) ;  /* 0x000000762ac87947 */ /* 0x000ff6000b800000 */
[----:B--2---:R2:W1:Y:S04]  /*7d50*/  SHFL.DOWN PT, R82, R245, 0x2, 0x1f ;  /* 0x08401f00f5527f89 */ /* 0x00446800000e0000 */
[----:B---3--:R2:W3:Y:S04]  /*7d60*/  SHFL.DOWN PT, R240, R251, 0x2, 0x1f ;  /* 0x08401f00fbf07f89 */ /* 0x0084e800000e0000 */
[----:B----4-:R2:W4:Y:S04]  /*7d70*/  SHFL.DOWN PT, R242, R86, 0x2, 0x1f ;  /* 0x08401f0056f27f89 */ /* 0x01052800000e0000 */
[----:B0-----:R2:W0:Y:S02]  /*7d80*/  SHFL.DOWN PT, R80, R85, 0x2, 0x1f ;  /* 0x08401f0055507f89 */ /* 0x00142400000e0000 */
.L_x_5993:
[----:B------:R-:W-:Y:S04]  /*7d90*/  BSSY B0, `(.L_x_5852) ;  /* 0x000000d000007945 */ /* 0x000fe80003800000 */
[----:B------:R-:W-:Y:S05]  /*7da0*/  @P0 BRA `(.L_x_5853) ;  /* 0x00000000002c0947 */ /* 0x000fea0003800000 */
[C---:B----4-:R-:W-:Y:S01]  /*7db0*/  FMUL.FTZ R81, R251.reuse, R242 ;  /* 0x000000f2fb517220 */ /* 0x050fe20000410000 */
[----:B0-----:R-:W-:-:S03]  /*7dc0*/  FMUL.FTZ R244, R251, R80 ;  /* 0x00000050fbf47220 */ /* 0x001fc60000410000 */
[----:B------:R-:W-:Y:S01]  /*7dd0*/  FFMA.FTZ R80, R245, R80, R81 ;  /* 0x00000050f5507223 */ /* 0x000fe20000010051 */
[C---:B---3--:R-:W-:Y:S01]  /*7de0*/  FMUL.FTZ R81, R251.reuse, R240 ;  /* 0x000000f0fb517220 */ /* 0x048fe20000410000 */
[----:B-12---:R-:W-:Y:S01]  /*7df0*/  FMUL.FTZ R251, R251, R82 ;  /* 0x00000052fbfb7220 */ /* 0x006fe20000410000 */
[----:B------:R-:W-:Y:S01]  /*7e00*/  FFMA.FTZ R83, R245, R242, -R244 ;  /* 0x000000f2f5537223 */ /* 0x000fe200000108f4 */
[----:B------:R-:W-:Y:S01]  /*7e10*/  FADD.FTZ R85, R85, R80 ;  /* 0x0000005055557221 */ /* 0x000fe20000010000 */
[C---:B------:R-:W-:Y:S01]  /*7e20*/  FFMA.FTZ R81, R245.reuse, R82, -R81 ;  /* 0x00000052f5517223 */ /* 0x040fe20000010851 */
[----:B------:R-:W-:Y:S01]  /*7e30*/  FFMA.FTZ R251, R245, R240, R251 ;  /* 0x000000f0f5fb7223 */ /* 0x000fe200000100fb */
[----:B------:R-:W-:-:S03]  /*7e40*/  FADD.FTZ R86, R86, R83 ;  /* 0x0000005356567221 */ /* 0x000fc60000010000 */
[----:B------:R-:W-:-:S07]  /*7e50*/  MOV R245, R81 ;  /* 0x0000005100f57202 */ /* 0x000fce0000000f00 */
.L_x_5853:
[----:B------:R-:W-:Y:S05]  /*7e60*/  BSYNC B0 ;  /* 0x0000000000007941 */ /* 0x000fea0003800000 */
.L_x_5852:
[----:B------:R-:W-:Y:S01]  /*7e70*/  UMOV UR42, 0xffffffff ;  /* 0xffffffff002a7882 */ /* 0x000fe20000000000 */
[----:B------:R-:W-:Y:S02]  /*7e80*/  ISETP.GT.U32.AND P0, PT, R84, 0x1b, PT ;  /* 0x0000001b5400780c */ /* 0x000fe40003f04070 */
[----:B------:R-:W-:Y:S11]  /*7e90*/  BRA.DIV UR42, `(.L_x_5854) ;  /* 0x000000762ae47947 */ /* 0x000ff6000b800000 */
[----:B-1----:R1:W1:Y:S04]  /*7ea0*/  SHFL.DOWN PT, R82, R245, 0x4, 0x1f ;  /* 0x08801f00f5527f89 */ /* 0x00226800000e0000 */
[----:B---3--:R3:W1:Y:S04]  /*7eb0*/  SHFL.DOWN PT, R240, R251, 0x4, 0x1f ;  /* 0x08801f00fbf07f89 */ /* 0x00866800000e0000 */
[----:B----4-:R3:W4:Y:S04]  /*7ec0*/  SHFL.DOWN PT, R242, R86, 0x4, 0x1f ;  /* 0x08801f0056f27f89 */ /* 0x01072800000e0000 */
[----:B0-----:R3:W0:Y:S02]  /*7ed0*/  SHFL.DOWN PT, R80, R85, 0x4, 0x1f ;  /* 0x08801f0055507f89 */ /* 0x00162400000e0000 */
.L_x_5999:
[----:B------:R-:W-:Y:S04]  /*7ee0*/  BSSY B0, `(.L_x_5855) ;  /* 0x000000d000007945 */ /* 0x000fe80003800000 */
[----:B------:R-:W-:Y:S05]  /*7ef0*/  @P0 BRA `(.L_x_5856) ;  /* 0x00000000002c0947 */ /* 0x000fea0003800000 */
[C---:B----4-:R-:W-:Y:S01]  /*7f00*/  FMUL.FTZ R81, R251.reuse, R242 ;  /* 0x000000f2fb517220 */ /* 0x050fe20000410000 */
[----:B0-----:R-:W-:-:S03]  /*7f10*/  FMUL.FTZ R244, R251, R80 ;  /* 0x00000050fbf47220 */ /* 0x001fc60000410000 */
[----:B------:R-:W-:Y:S01]  /*7f20*/  FFMA.FTZ R80, R245, R80, R81 ;  /* 0x00000050f5507223 */ /* 0x000fe20000010051 */
[C---:B-1----:R-:W-:Y:S01]  /*7f30*/  FMUL.FTZ R81, R251.reuse, R240 ;  /* 0x000000f0fb517220 */ /* 0x042fe20000410000 */
[----:B--23--:R-:W-:Y:S01]  /*7f40*/  FMUL.FTZ R251, R251, R82 ;  /* 0x00000052fbfb7220 */ /* 0x00cfe20000410000 */
[----:B------:R-:W-:Y:S01]  /*7f50*/  FFMA.FTZ R83, R245, R242, -R244 ;  /* 0x000000f2f5537223 */ /* 0x000fe200000108f4 */
[----:B------:R-:W-:Y:S01]  /*7f60*/  FADD.FTZ R85, R85, R80 ;  /* 0x0000005055557221 */ /* 0x000fe20000010000 */
[C---:B------:R-:W-:Y:S01]  /*7f70*/  FFMA.FTZ R81, R245.reuse, R82, -R81 ;  /* 0x00000052f5517223 */ /* 0x040fe20000010851 */
[----:B------:R-:W-:Y:S01]  /*7f80*/  FFMA.FTZ R251, R245, R240, R251 ;  /* 0x000000f0f5fb7223 */ /* 0x000fe200000100fb */
[----:B------:R-:W-:-:S03]  /*7f90*/  FADD.FTZ R86, R86, R83 ;  /* 0x0000005356567221 */ /* 0x000fc60000010000 */
[----:B------:R-:W-:-:S07]  /*7fa0*/  MOV R245, R81 ;  /* 0x0000005100f57202 */ /* 0x000fce0000000f00 */
.L_x_5856:
[----:B------:R-:W-:Y:S05]  /*7fb0*/  BSYNC B0 ;  /* 0x0000000000007941 */ /* 0x000fea0003800000 */
.L_x_5855:
[----:B------:R-:W-:Y:S01]  /*7fc0*/  UMOV UR42, 0xffffffff ;  /* 0xffffffff002a7882 */ /* 0x000fe20000000000 */
[----:B------:R-:W-:Y:S02]  /*7fd0*/  ISETP.GT.U32.AND P0, PT, R84, 0x17, PT ;  /* 0x000000175400780c */ /* 0x000fe40003f04070 */
[----:B------:R-:W-:Y:S11]  /*7fe0*/  BRA.DIV UR42, `(.L_x_5857) ;  /* 0x0000007a2a007947 */ /* 0x000ff6000b800000 */
[----:B-1----:R1:W1:Y:S04]  /*7ff0*/  SHFL.DOWN PT, R82, R245, 0x8, 0x1f ;  /* 0x09001f00f5527f89 */ /* 0x00226800000e0000 */
[----:B------:R0:W1:Y:S04]  /*8000*/  SHFL.DOWN PT, R240, R251, 0x8, 0x1f ;  /* 0x09001f00fbf07f89 */ /* 0x00006800000e0000 */
[----:B----4-:R4:W1:Y:S04]  /*8010*/  SHFL.DOWN PT, R242, R86, 0x8, 0x1f ;  /* 0x09001f0056f27f89 */ /* 0x01086800000e0000 */
[----:B0-----:R4:W0:Y:S02]  /*8020*/  SHFL.DOWN PT, R80, R85, 0x8, 0x1f ;  /* 0x09001f0055507f89 */ /* 0x00182400000e0000 */
.L_x_6005:
[----:B------:R-:W-:Y:S04]  /*8030*/  BSSY B0, `(.L_x_5858) ;  /* 0x000000d000007945 */ /* 0x000fe80003800000 */
[----:B------:R-:W-:Y:S05]  /*8040*/  @P0 BRA `(.L_x_5859) ;  /* 0x00000000002c0947 */ /* 0x000fea0003800000 */
[C---:B-1----:R-:W-:Y:S01]  /*8050*/  FMUL.FTZ R81, R251.reuse, R242 ;  /* 0x000000f2fb517220 */ /* 0x042fe20000410000 */
[----:B0-----:R-:W-:-:S03]  /*8060*/  FMUL.FTZ R244, R251, R80 ;  /* 0x00000050fbf47220 */ /* 0x001fc60000410000 */
[----:B------:R-:W-:Y:S01]  /*8070*/  FFMA.FTZ R80, R245, R80, R81 ;  /* 0x00000050f5507223 */ /* 0x000fe20000010051 */
[C---:B------:R-:W-:Y:S01]  /*8080*/  FMUL.FTZ R81, R251.reuse, R240 ;  /* 0x000000f0fb517220 */ /* 0x040fe20000410000 */
[----:B--23--:R-:W-:Y:S01]  /*8090*/  FMUL.FTZ R251, R251, R82 ;  /* 0x00000052fbfb7220 */ /* 0x00cfe20000410000 */
[----:B------:R-:W-:Y:S01]  /*80a0*/  FFMA.FTZ R83, R245, R242, -R244 ;  /* 0x000000f2f5537223 */ /* 0x000fe200000108f4 */
[----:B----4-:R-:W-:Y:S01]  /*80b0*/  FADD.FTZ R85, R85, R80 ;  /* 0x0000005055557221 */ /* 0x010fe20000010000 */
[C---:B------:R-:W-:Y:S01]  /*80c0*/  FFMA.FTZ R81, R245.reuse, R82, -R81 ;  /* 0x00000052f5517223 */ /* 0x040fe20000010851 */
[----:B------:R-:W-:Y:S01]  /*80d0*/  FFMA.FTZ R251, R245, R240, R251 ;  /* 0x000000f0f5fb7223 */ /* 0x000fe200000100fb */
[----:B------:R-:W-:-:S03]  /*80e0*/  FADD.FTZ R86, R86, R83 ;  /* 0x0000005356567221 */ /* 0x000fc60000010000 */
[----:B------:R-:W-:-:S07]  /*80f0*/  MOV R245, R81 ;  /* 0x0000005100f57202 */ /* 0x000fce0000000f00 */
.L_x_5859:
[----:B------:R-:W-:Y:S05]  /*8100*/  BSYNC B0 ;  /* 0x0000000000007941 */ /* 0x000fea0003800000 */
.L_x_5858:
[----:B------:R-:W-:Y:S01]  /*8110*/  UMOV UR42, 0xffffffff ;  /* 0xffffffff002a7882 */ /* 0x000fe20000000000 */
[----:B------:R-:W-:Y:S02]  /*8120*/  ISETP.GT.U32.AND P0, PT, R84, 0xf, PT ;  /* 0x0000000f5400780c */ /* 0x000fe40003f04070 */
[----:B------:R-:W-:Y:S11]  /*8130*/  BRA.DIV UR42, `(.L_x_5860) ;  /* 0x0000007a2a1c7947 */ /* 0x000ff6000b800000 */
[----:B-1----:R1:W1:Y:S04]  /*8140*/  SHFL.DOWN PT, R82, R245, 0x10, 0x1f ;  /* 0x0a001f00f5527f89 */ /* 0x00226800000e0000 */
[----:B------:R0:W1:Y:S04]  /*8150*/  SHFL.DOWN PT, R84, R251, 0x10, 0x1f ;  /* 0x0a001f00fb547f89 */ /* 0x00006800000e0000 */
[----:B------:R1:W1:Y:S04]  /*8160*/  SHFL.DOWN PT, R240, R86, 0x10, 0x1f ;  /* 0x0a001f0056f07f89 */ /* 0x00026800000e0000 */
[----:B0-----:R0:W0:Y:S02]  /*8170*/  SHFL.DOWN PT, R80, R85, 0x10, 0x1f ;  /* 0x0a001f0055507f89 */ /* 0x00102400000e0000 */
.L_x_6011:
        /* <DEDUP_REMOVED lines=13> */
.L_x_5862:
[----:B------:R-:W-:Y:S05]  /*8250*/  BSYNC B0 ;  /* 0x0000000000007941 */ /* 0x000fea0003800000 */
.L_x_5861:
[----:B------:R-:W-:Y:S01]  /*8260*/  UMOV UR42, 0xffffffff ;  /* 0xffffffff002a7882 */ /* 0x000fe20000000000 */
[----:B------:R-:W-:Y:S02]  /*8270*/  ISETP.NE.AND P0, PT, R116, 0x1f, PT ;  /* 0x0000001f7400780c */ /* 0x000fe40003f05270 */
[----:B------:R-:W-:Y:S11]  /*8280*/  BRA.DIV UR42, `(.L_x_5863) ;  /* 0x0000007a2a387947 */ /* 0x000ff6000b800000 */
[----:B------:R-:W5:Y:S04]  /*8290*/  SHFL.IDX PT, R246, R251, RZ, 0x1f ;  /* 0x00001ffffbf67589 */ /* 0x000f6800000e0000 */
[----:B------:R-:W0:Y:S04]  /*82a0*/  SHFL.IDX PT, R244, R245, RZ, 0x1f ;  /* 0x00001ffff5f47589 */ /* 0x000e2800000e0000 */
[----:B------:R-:W2:Y:S04]  /*82b0*/  SHFL.IDX PT, R243, R85, RZ, 0x1f ;  /* 0x00001fff55f37589 */ /* 0x000ea800000e0000 */
[----:B------:R-:W2:Y:S04]  /*82c0*/  SHFL.DOWN PT, R250, R85, 0x1, 0x1f ;  /* 0x08201f0055fa7f89 */ /* 0x000ea800000e0000 */
[----:B------:R-:W2:Y:S04]  /*82d0*/  SHFL.DOWN PT, R248, R251, 0x1, 0x1f ;  /* 0x08201f00fbf87f89 */ /* 0x000ea800000e0000 */
[----:B------:R-:W2:Y:S04]  /*82e0*/  SHFL.IDX PT, R242, R86, RZ, 0x1f ;  /* 0x00001fff56f27589 */ /* 0x000ea800000e0000 */
[----:B------:R-:W2:Y:S01]  /*82f0*/  SHFL.DOWN PT, R247, R86, 0x1, 0x1f ;  /* 0x08201f0056f77f89 */ /* 0x000ea200000e0000 */
[-C--:B-----5:R-:W-:Y:S01]  /*8300*/  FMUL.FTZ R241, R79, R246.reuse ;  /* 0x000000f64ff17220 */ /* 0x0a0fe20000410000 */
[----:B-1----:R-:W-:-:S02]  /*8310*/  FMUL.FTZ R240, R78, R246 ;  /* 0x000000f64ef07220 */ /* 0x002fc40000410000 */
[----:B------:R-:W1:Y:S01]  /*8320*/  SHFL.IDX PT, R252, R78, RZ, 0x1f ;  /* 0x00001fff4efc7589 */ /* 0x000e6200000e0000 */
[-C--:B0-----:R-:W-:Y:S01]  /*8330*/  FFMA.FTZ R241, R78, R244.reuse, -R241 ;  /* 0x000000f44ef17223 */ /* 0x081fe200000108f1 */
[----:B------:R-:W-:Y:S02]  /*8340*/  FFMA.FTZ R240, R79, R244, R240 ;  /* 0x000000f44ff07223 */ /* 0x000fe400000100f0 */
[----:B------:R-:W0:Y:S04]  /*8350*/  SHFL.IDX PT, R87, R79, RZ, 0x1f ;  /* 0x00001fff4f577589 */ /* 0x000e2800000e0000 */
[----:B------:R-:W0:Y:S04]  /*8360*/  SHFL.IDX PT, R84, R76, RZ, 0x1f ;  /* 0x00001fff4c547589 */ /* 0x000e2800000e0000 */
[----:B--234-:R-:W2:Y:S04]  /*8370*/  SHFL.IDX PT, R85, R77, RZ, 0x1f ;  /* 0x00001fff4d557589 */ /* 0x01cea800000e0000 */
[----:B------:R3:W4:Y:S02]  /*8380*/  SHFL.DOWN PT, R249, R245, 0x1, 0x1f ;  /* 0x08201f00f5f97f89 */ /* 0x00072400000e0000 */
[-C--:B---3--:R-:W-:Y:S01]  /*8390*/  FMUL.FTZ R245, R77, R246.reuse ;  /* 0x000000f64df57220 */ /* 0x088fe20000410000 */
[----:B-1----:R-:W-:-:S07]  /*83a0*/  FMUL.FTZ R246, R76, R246 ;  /* 0x000000f64cf67220 */ /* 0x002fce0000410000 */
.L_x_6025:
[----:B------:R-:W-:Y:S01]  /*83b0*/  BSSY B0, `(.L_x_5864) ;  /* 0x000000d000007945 */ /* 0x000fe20003800000 */
[----:B------:R-:W-:-:S03]  /*83c0*/  MOV R86, R252 ;  /* 0x000000fc00567202 */ /* 0x000fc60000000f00 */
[----:B------:R-:W-:Y:S05]  /*83d0*/  @!P0 BRA `(.L_x_5865) ;  /* 0x0000000000288947 */ /* 0x000fea0003800000 */
[C---:B0-----:R-:W-:Y:S01]  /*83e0*/  FMUL.FTZ R78, R248.reuse, R87 ;  /* 0x00000057f84e7220 */ /* 0x041fe20000410000 */
[C---:B------:R-:W-:Y:S01]  /*83f0*/  FMUL.FTZ R80, R248.reuse, R86 ;  /* 0x00000056f8507220 */ /* 0x040fe20000410000 */
[C---:B--2---:R-:W-:Y:S01]  /*8400*/  FMUL.FTZ R79, R248.reuse, R85 ;  /* 0x00000055f84f7220 */ /* 0x044fe20000410000 */
[----:B------:R-:W-:Y:S01]  /*8410*/  FMUL.FTZ R248, R248, R84 ;  /* 0x00000054f8f87220 */ /* 0x000fe20000410000 */
[C---:B----4-:R-:W-:Y:S01]  /*8420*/  FFMA.FTZ R78, R249.reuse, R86, -R78 ;  /* 0x00000056f94e7223 */ /* 0x050fe2000001084e */
[C---:B------:R-:W-:Y:S01]  /*8430*/  FFMA.FTZ R87, R249.reuse, R87, R80 ;  /* 0x00000057f9577223 */ /* 0x040fe20000010050 */
[C---:B------:R-:W-:Y:S01]  /*8440*/  FFMA.FTZ R84, R249.reuse, R84, -R79 ;  /* 0x00000054f9547223 */ /* 0x040fe2000001084f */
[----:B------:R-:W-:Y:S01]  /*8450*/  FFMA.FTZ R85, R249, R85, R248 ;  /* 0x00000055f9557223 */ /* 0x000fe200000100f8 */
[----:B------:R-:W-:Y:S01]  /*8460*/  FADD.FTZ R86, R247, R78 ;  /* 0x0000004ef7567221 */ /* 0x000fe20000010000 */
[----:B------:R-:W-:-:S07]  /*8470*/  FADD.FTZ R87, R250, R87 ;  /* 0x00000057fa577221 */ /* 0x000fce0000010000 */
.L_x_5865:
[----:B------:R-:W-:Y:S05]  /*8480*/  BSYNC B0 ;  /* 0x0000000000007941 */ /* 0x000fea0003800000 */
.L_x_5864:
        /* <DEDUP_REMOVED lines=11> */
[C---:B------:R-:W-:Y:S01]  /*8540*/  FMUL.FTZ R69, R73.reuse, R83 ;  /* 0x0000005349457220 */ /* 0x040fe20000410000 */
        /* <DEDUP_REMOVED lines=26> */
.L_x_5847:
[----:B------:R-:W-:Y:S01]  /*86f0*/  ISETP.NE.AND P0, PT, R116, RZ, PT ;  /* 0x000000ff7400720c */ /* 0x000fe20003f05270 */
[----:B------:R-:W-:Y:S05]  /*8700*/  WARPSYNC.ALL ;  /* 0x0000000000007948 */ /* 0x000fea0003800000 */
[----:B0-----:R-:W-:Y:S01]  /*8710*/  P2R R64, PR, RZ, 0x1 ;  /* 0x00000001ff407803 */ /* 0x001fe20000000000 */
[----:B------:R-:W-:Y:S01]  /*8720*/  BAR.SYNC.DEFER_BLOCKING 0x0 ;  /* 0x0000000000007b1d */ /* 0x000fe20000010000 */
[----:B------:R-:W-:Y:S01]  /*8730*/  FMUL.FTZ R67, R91, R40 ;  /* 0x000000285b437220 */ /* 0x000fe20000410000 */
[--C-:B------:R-:W-:Y:S02]  /*8740*/  HADD2.F32 R83, -RZ, R58.reuse.H1_H1 ;  /* 0x3000003aff537230 */ /* 0x100fe40000004100 */
[----:B------:R-:W-:Y:S01]  /*8750*/  FFMA.FTZ R252, -R16, R123, -RZ ;  /* 0x0000007b10fc7223 */ /* 0x000fe200000109ff */
[----:B------:R-:W-:Y:S01]  /*8760*/  HADD2.F32 R86, -RZ, R58.H0_H0 ;  /* 0x2000003aff567230 */ /* 0x000fe20000004100 */
[----:B------:R-:W-:Y:S01]  /*8770*/  ULEA UR42, UR13, 0xfffff800, 0xb ;  /* 0xfffff8000d2a7891 */ /* 0x000fe2000f8e583f */
[----:B------:R-:W-:Y:S01]  /*8780*/  HADD2.F32 R85, -RZ, R56.H1_H1 ;  /* 0x30000038ff557230 */ /* 0x000fe20000004100 */
[----:B------:R-:W-:Y:S01]  /*8790*/  USHF.R.S32.HI UR44, URZ, 0x1f, UR11 ;  /* 0x0000001f3f2c7899 */ /* 0x000fe2000801140b */
[----:B------:R-:W-:Y:S01]  /*87a0*/  BSSY B0, `(.L_x_5866) ;  /* 0x00002d9000007945 */ /* 0x000fe20003800000 */
[----:B------:R-:W-:-:S02]  /*87b0*/  UIADD3 UR42, -UR42, UR55, URZ ;  /* 0x000000372a2a7290 */ /* 0x000fc4000fffe13f */
[----:B------:R-:W-:Y:S01]  /*87c0*/  USHF.R.S32.HI UR47, URZ, 0x1f, UR12 ;  /* 0x0000001f3f2f7899 */ /* 0x000fe2000801140c */
[----:B------:R-:W0:Y:S04]  /*87d0*/  LDS.64 R64, [R90+0xd088] ;  /* 0x00d088005a407984 */ /* 0x000e280000000a00 */
[----:B-1----:R1:W-:Y:S02]  /*87e0*/  @!P0 STS.128 [R233+0xee80], R76 ;  /* 0x00ee804ce9008388 */ /* 0x0023e40000000c00 */
[----:B-1----:R-:W-:Y:S01]  /*87f0*/  HADD2.F32 R79, -RZ, R59.H0_H0 ;  /* 0x2000003bff4f7230 */ /* 0x002fe20000004100 */
[----:B------:R-:W-:Y:S01]  /*8800*/  IADD3 R233, R116, 0x200, RZ ;  /* 0x0000020074e97810 */ /* 0x000fe20007ffe0ff */
[-C--:B0-----:R-:W-:Y:S01]  /*8810*/  FMUL.FTZ R66, R64, -R89.reuse ;  /* 0x8000005940427220 */ /* 0x081fe20000410000 */
[----:B------:R-:W-:-:S03]  /*8820*/  FMUL.FTZ R89, R65, -R89 ;  /* 0x8000005941597220 */ /* 0x000fc60000410000 */
[-C--:B------:R-:W-:Y:S01]  /*8830*/  FFMA.FTZ R65, R65, R88.reuse, R66 ;  /* 0x0000005841417223 */ /* 0x080fe20000010042 */
[----:B------:R-:W-:Y:S01]  /*8840*/  FFMA.FTZ R64, R64, R88, -R89 ;  /* 0x0000005840407223 */ /* 0x000fe20000010859 */
[--C-:B------:R-:W-:Y:S02]  /*8850*/  HADD2.F32 R88, -RZ, R57.reuse.H0_H0 ;  /* 0x20000039ff587230 */ /* 0x100fe40000004100 */
[----:B------:R-:W-:Y:S01]  /*8860*/  FADD.FTZ R80, -R196, R65 ;  /* 0x00000041c4507221 */ /* 0x000fe20000010100 */
[----:B------:R-:W-:Y:S01]  /*8870*/  FADD.FTZ R74, R195, R64 ;  /* 0x00000040c34a7221 */ /* 0x000fe20000010000 */
[----:B------:R-:W-:Y:S02]  /*8880*/  IADD3 R195, R116, 0xf00, RZ ;  /* 0x00000f0074c37810 */ /* 0x000fe40007ffe0ff */
[C---:B------:R-:W-:Y:S01]  /*8890*/  FMUL.FTZ R65, R135.reuse, -R80 ;  /* 0x8000005087417220 */ /* 0x040fe20000410000 */
[----:B------:R-:W-:Y:S01]  /*88a0*/  FMUL.FTZ R135, R135, -R74 ;  /* 0x8000004a87877220 */ /* 0x000fe20000410000 */
[----:B------:R-:W-:Y:S01]  /*88b0*/  FMUL.FTZ R70, R74, UR45 ;  /* 0x0000002d4a467c20 */ /* 0x000fe20008410000 */
[C---:B------:R-:W-:Y:S01]  /*88c0*/  FMUL.FTZ R66, R181.reuse, R80 ;  /* 0x00000050b5427220 */ /* 0x040fe20000410000 */
[----:B------:R-:W-:Y:S01]  /*88d0*/  FMUL.FTZ R69, R80, UR45 ;  /* 0x0000002d50457c20 */ /* 0x000fe20008410000 */
[C---:B------:R-:W-:Y:S01]  /*88e0*/  FFMA.FTZ R64, R136.reuse, R74, -R65 ;  /* 0x0000004a88407223 */ /* 0x040fe20000010841 */
[----:B------:R-:W-:Y:S01]  /*88f0*/  FFMA.FTZ R135, R136, R80, R135 ;  /* 0x0000005088877223 */ /* 0x000fe20000010087 */
[-C--:B------:R-:W-:Y:S01]  /*8900*/  FFMA.FTZ R65, R181, -R67.reuse, R236 ;  /* 0x80000043b5417223 */ /* 0x080fe200000100ec */
[C---:B------:R-:W-:Y:S01]  /*8910*/  FFMA.FTZ R70, R80.reuse, UR56, -R70 ;  /* 0x0000003850467c23 */ /* 0x040fe20008010846 */
[C---:B------:R-:W-:Y:S01]  /*8920*/  FFMA.FTZ R68, R179.reuse, R74, R66 ;  /* 0x0000004ab3447223 */ /* 0x040fe20000010042 */
[-C--:B------:R-:W-:Y:S01]  /*8930*/  FMUL.FTZ R80, R80, R40.reuse ;  /* 0x0000002850507220 */ /* 0x080fe20000410000 */
[C---:B------:R-:W-:Y:S01]  /*8940*/  FFMA.FTZ R66, R74.reuse, UR56, R69 ;  /* 0x000000384a427c23 */ /* 0x040fe20008010045 */
[----:B------:R-:W-:Y:S01]  /*8950*/  FMUL.FTZ R74, R74, R40 ;  /* 0x000000284a4a7220 */ /* 0x000fe20000410000 */
[----:B------:R-:W-:Y:S01]  /*8960*/  FFMA.FTZ R67, R179, -R67, R220 ;  /* 0x80000043b3437223 */ /* 0x000fe200000100dc */
[----:B------:R-:W-:Y:S01]  /*8970*/  FADD.FTZ R76, R193, R64 ;  /* 0x00000040c14c7221 */ /* 0x000fe20000010000 */
[C---:B------:R-:W-:Y:S01]  /*8980*/  FMUL.FTZ R69, R65.reuse, R70 ;  /* 0x0000004641457220 */ /* 0x040fe20000410000 */
[C---:B------:R-:W-:Y:S01]  /*8990*/  FMUL.FTZ R64, R65.reuse, R80 ;  /* 0x0000005041407220 */ /* 0x040fe20000410000 */
[----:B------:R-:W-:Y:S01]  /*89a0*/  FADD.FTZ R135, -R194, R135 ;  /* 0x00000087c2877221 */ /* 0x000fe20000010100 */
[----:B------:R-:W-:Y:S01]  /*89b0*/  FMUL.FTZ R71, R65, R74 ;  /* 0x0000004a41477220 */ /* 0x000fe20000410000 */
[C---:B------:R-:W-:Y:S01]  /*89c0*/  FFMA.FTZ R72, R67.reuse, R66, R69 ;  /* 0x0000004243487223 */ /* 0x040fe20000010045 */
[-C--:B------:R-:W-:Y:S01]  /*89d0*/  FFMA.FTZ R65, R67, R74.reuse, R64 ;  /* 0x0000004a43417223 */ /* 0x080fe20000010040 */
[----:B------:R-:W-:Y:S01]  /*89e0*/  FMUL.FTZ R66, R91, R74 ;  /* 0x0000004a5b427220 */ /* 0x000fe20000410000 */
[----:B------:R-:W-:Y:S01]  /*89f0*/  FMUL.FTZ R69, R137, -R135 ;  /* 0x8000008789457220 */ /* 0x000fe20000410000 */
[----:B------:R-:W-:Y:S01]  /*8a00*/  FMUL.FTZ R70, R79, R45 ;  /* 0x0000002d4f467220 */ /* 0x000fe20000410000 */
[----:B------:R-:W-:Y:S01]  /*8a10*/  FMUL.FTZ R137, R137, -R76 ;  /* 0x8000004c89897220 */ /* 0x000fe20000410000 */
[----:B------:R-:W-:Y:S01]  /*8a20*/  FMUL.FTZ R74, R76, UR45 ;  /* 0x0000002d4c4a7c20 */ /* 0x000fe20008410000 */
[-C--:B------:R-:W-:Y:S01]  /*8a30*/  FFMA.FTZ R64, R67, R80.reuse, -R71 ;  /* 0x0000005043407223 */ /* 0x080fe20000010847 */
[C---:B------:R-:W-:Y:S01]  /*8a40*/  FMUL.FTZ R67, R91.reuse, R80 ;  /* 0x000000505b437220 */ /* 0x040fe20000410000 */
[----:B------:R-:W-:Y:S01]  /*8a50*/  FFMA.FTZ R17, R68, R40, R17 ;  /* 0x0000002844117223 */ /* 0x000fe20000010011 */
[----:B------:R-:W-:Y:S01]  /*8a60*/  FFMA.FTZ R91, R91, R68, R72 ;  /* 0x000000445b5b7223 */ /* 0x000fe20000010048 */
[C---:B------:R-:W-:Y:S01]  /*8a70*/  FFMA.FTZ R68, R138.reuse, R76, -R69 ;  /* 0x0000004c8a447223 */ /* 0x040fe20000010845 */
[-C--:B------:R-:W-:Y:S01]  /*8a80*/  FFMA.FTZ R137, R138, R135.reuse, R137 ;  /* 0x000000878a897223 */ /* 0x080fe20000010089 */
[CC--:B------:R-:W-:Y:S01]  /*8a90*/  FFMA.FTZ R71, R180.reuse, -R70.reuse, R229 ;  /* 0x80000046b4477223 */ /* 0x0c0fe200000100e5 */
[C---:B------:R-:W-:Y:S01]  /*8aa0*/  FMUL.FTZ R72, R135.reuse, UR45 ;  /* 0x0000002d87487c20 */ /* 0x040fe20008410000 */
[C---:B------:R-:W-:Y:S01]  /*8ab0*/  FFMA.FTZ R74, R135.reuse, UR56, -R74 ;  /* 0x00000038874a7c23 */ /* 0x040fe2000801084a */
[----:B------:R-:W-:Y:S01]  /*8ac0*/  FMUL.FTZ R69, R180, R135 ;  /* 0x00000087b4457220 */ /* 0x000fe20000410000 */
[-C--:B------:R-:W-:Y:S01]  /*8ad0*/  FMUL.FTZ R136, R135, R45.reuse ;  /* 0x0000002d87887220 */ /* 0x080fe20000410000 */
[----:B------:R-:W-:Y:S01]  /*8ae0*/  FMUL.FTZ R135, R76, R45 ;  /* 0x0000002d4c877220 */ /* 0x000fe20000410000 */
[----:B------:R-:W-:Y:S01]  /*8af0*/  FFMA.FTZ R70, R178, -R70, R221 ;  /* 0x80000046b2467223 */ /* 0x000fe200000100dd */
[----:B------:R-:W-:Y:S01]  /*8b00*/  FFMA.FTZ R75, R76, UR56, R72 ;  /* 0x000000384c4b7c23 */ /* 0x000fe20008010048 */
[----:B------:R-:W-:Y:S01]  /*8b10*/  FADD.FTZ R137, -R192, R137 ;  /* 0x00000089c0897221 */ /* 0x000fe20000010100 */
[C---:B------:R-:W-:Y:S01]  /*8b20*/  FMUL.FTZ R74, R71.reuse, R74 ;  /* 0x0000004a474a7220 */ /* 0x040fe20000410000 */
[----:B------:R-:W-:Y:S01]  /*8b30*/  FFMA.FTZ R73, R178, R76, R69 ;  /* 0x0000004cb2497223 */ /* 0x000fe20000010045 */
[CC--:B------:R-:W-:Y:S01]  /*8b40*/  FMUL.FTZ R69, R71.reuse, R136.reuse ;  /* 0x0000008847457220 */ /* 0x0c0fe20000410000 */
[----:B------:R-:W-:Y:S01]  /*8b50*/  FMUL.FTZ R77, R71, R135 ;  /* 0x00000087474d7220 */ /* 0x000fe20000410000 */
[----:B------:R-:W-:Y:S01]  /*8b60*/  FADD.FTZ R76, R191, R68 ;  /* 0x00000044bf4c7221 */ /* 0x000fe20000010000 */
[C---:B------:R-:W-:Y:S01]  /*8b70*/  FFMA.FTZ R74, R70.reuse, R75, R74 ;  /* 0x0000004b464a7223 */ /* 0x040fe2000001004a */
[----:B------:R-:W-:Y:S01]  /*8b80*/  FMUL.FTZ R71, R139, -R137 ;  /* 0x800000898b477220 */ /* 0x000fe20000410000 */
[C---:B------:R-:W-:Y:S01]  /*8b90*/  FFMA.FTZ R68, R70.reuse, R135, R69 ;  /* 0x0000008746447223 */ /* 0x040fe20000010045 */
[----:B------:R-:W-:Y:S01]  /*8ba0*/  FFMA.FTZ R69, R70, R136, -R77 ;  /* 0x0000008846457223 */ /* 0x000fe2000001084d */
[----:B------:R-:W-:Y:S01]  /*8bb0*/  FFMA.FTZ R82, R79, R73, R74 ;  /* 0x000000494f527223 */ /* 0x000fe2000001004a */
[----:B------:R-:W-:Y:S01]  /*8bc0*/  FFMA.FTZ R70, R140, R76, -R71 ;  /* 0x0000004c8c467223 */ /* 0x000fe20000010847 */
[C---:B------:R-:W-:Y:S01]  /*8bd0*/  FMUL.FTZ R74, R76.reuse, UR45 ;  /* 0x0000002d4c4a7c20 */ /* 0x040fe20008410000 */
[----:B------:R-:W-:Y:S01]  /*8be0*/  FFMA.FTZ R18, R73, R45, R18 ;  /* 0x0000002d49127223 */ /* 0x000fe20000010012 */
[----:B------:R-:W-:Y:S01]  /*8bf0*/  FMUL.FTZ R72, R177, R137 ;  /* 0x00000089b1487220 */ /* 0x000fe20000410000 */
[----:B------:R-:W-:Y:S01]  /*8c00*/  FMUL.FTZ R71, R137, UR45 ;  /* 0x0000002d89477c20 */ /* 0x000fe20008410000 */
[----:B------:R-:W-:Y:S01]  /*8c10*/  FMUL.FTZ R73, R83, R52 ;  /* 0x0000003453497220 */ /* 0x000fe20000410000 */
[-C--:B------:R-:W-:Y:S01]  /*8c20*/  FMUL.FTZ R139, R139, -R76.reuse ;  /* 0x8000004c8b8b7220 */ /* 0x080fe20000410000 */
[----:B------:R-:W-:Y:S01]  /*8c30*/  FADD.FTZ R84, R189, R70 ;  /* 0x00000046bd547221 */ /* 0x000fe20000010000 */
[----:B------:R-:W-:Y:S01]  /*8c40*/  FFMA.FTZ R70, R137, UR56, -R74 ;  /* 0x0000003889467c23 */ /* 0x000fe2000801084a */
[----:B------:R-:W-:Y:S01]  /*8c50*/  FFMA.FTZ R72, R175, R76, R72 ;  /* 0x0000004caf487223 */ /* 0x000fe20000010048 */
[C---:B------:R-:W-:Y:S01]  /*8c60*/  FFMA.FTZ R74, R76.reuse, UR56, R71 ;  /* 0x000000384c4a7c23 */ /* 0x040fe20008010047 */
[----:B------:R-:W-:Y:S01]  /*8c70*/  FFMA.FTZ R177, R177, -R73, R228 ;  /* 0x80000049b1b17223 */ /* 0x000fe200000100e4 */
[-C--:B------:R-:W-:Y:S01]  /*8c80*/  FMUL.FTZ R78, R137, R52.reuse ;  /* 0x00000034894e7220 */ /* 0x080fe20000410000 */
[----:B------:R-:W-:Y:S01]  /*8c90*/  FMUL.FTZ R76, R76, R52 ;  /* 0x000000344c4c7220 */ /* 0x000fe20000410000 */
[----:B------:R-:W-:Y:S01]  /*8ca0*/  FFMA.FTZ R139, R140, R137, R139 ;  /* 0x000000898c8b7223 */ /* 0x000fe2000001008b */
[----:B------:R-:W-:Y:S01]  /*8cb0*/  FFMA.FTZ R73, R175, -R73, R234 ;  /* 0x80000049af497223 */ /* 0x000fe200000100ea */
[C---:B------:R-:W-:Y:S01]  /*8cc0*/  FMUL.FTZ R80, R177.reuse, R78 ;  /* 0x0000004eb1507220 */ /* 0x040fe20000410000 */
[C---:B------:R-:W-:Y:S01]  /*8cd0*/  FMUL.FTZ R75, R177.reuse, R70 ;  /* 0x00000046b14b7220 */ /* 0x040fe20000410000 */
[-C--:B------:R-:W-:Y:S01]  /*8ce0*/  FMUL.FTZ R71, R177, R76.reuse ;  /* 0x0000004cb1477220 */ /* 0x080fe20000410000 */
[----:B------:R-:W-:Y:S01]  /*8cf0*/  FADD.FTZ R175, -R190, R139 ;  /* 0x0000008bbeaf7221 */ /* 0x000fe20000010100 */
[C---:B------:R-:W-:Y:S01]  /*8d00*/  FFMA.FTZ R70, R73.reuse, R76, R80 ;  /* 0x0000004c49467223 */ /* 0x040fe20000010050 */
[C---:B------:R-:W-:Y:S01]  /*8d10*/  FFMA.FTZ R75, R73.reuse, R74, R75 ;  /* 0x0000004a494b7223 */ /* 0x040fe2000001004b */
[----:B------:R-:W-:Y:S01]  /*8d20*/  FFMA.FTZ R71, R73, R78, -R71 ;  /* 0x0000004e49477223 */ /* 0x000fe20000010847 */
[-C--:B------:R-:W-:Y:S01]  /*8d30*/  FMUL.FTZ R73, R141, -R175.reuse ;  /* 0x800000af8d497220 */ /* 0x080fe20000410000 */
[C---:B------:R-:W-:Y:S01]  /*8d40*/  FMUL.FTZ R139, R83.reuse, R76 ;  /* 0x0000004c538b7220 */ /* 0x040fe20000410000 */
[C---:B------:R-:W-:Y:S01]  /*8d50*/  FMUL.FTZ R137, R83.reuse, R78 ;  /* 0x0000004e53897220 */ /* 0x040fe20000410000 */
[----:B------:R-:W-:Y:S01]  /*8d60*/  FFMA.FTZ R19, R72, R52, R19 ;  /* 0x0000003448137223 */ /* 0x000fe20000010013 */
[----:B------:R-:W-:Y:S01]  /*8d70*/  FFMA.FTZ R83, R83, R72, R75 ;  /* 0x0000004853537223 */ /* 0x000fe2000001004b */
[-C--:B------:R-:W-:Y:S01]  /*8d80*/  FFMA.FTZ R72, R142, R84.reuse, -R73 ;  /* 0x000000548e487223 */ /* 0x080fe20000010849 */
[----:B------:R-:W-:Y:S01]  /*8d90*/  FMUL.FTZ R73, R176, R175 ;  /* 0x000000afb0497220 */ /* 0x000fe20000410000 */
[-C--:B------:R-:W-:Y:S01]  /*8da0*/  FMUL.FTZ R141, R141, -R84.reuse ;  /* 0x800000548d8d7220 */ /* 0x080fe20000410000 */
[----:B------:R-:W-:Y:S01]  /*8db0*/  FMUL.FTZ R78, R84, UR45 ;  /* 0x0000002d544e7c20 */ /* 0x000fe20008410000 */
[----:B------:R-:W-:Y:S01]  /*8dc0*/  FMUL.FTZ R74, R86, R51 ;  /* 0x00000033564a7220 */ /* 0x000fe20000410000 */
[----:B------:R-:W-:Y:S01]  /*8dd0*/  FFMA.FTZ R75, R174, R84, R73 ;  /* 0x00000054ae4b7223 */ /* 0x000fe20000010049 */
[C---:B------:R-:W-:Y:S01]  /*8de0*/  FMUL.FTZ R135, R79.reuse, R135 ;  /* 0x000000874f877220 */ /* 0x040fe20000410000 */
[----:B------:R-:W-:Y:S01]  /*8df0*/  FMUL.FTZ R136, R79, R136 ;  /* 0x000000884f887220 */ /* 0x000fe20000410000 */
[----:B------:R-:W-:Y:S01]  /*8e00*/  FFMA.FTZ R141, R142, R175, R141 ;  /* 0x000000af8e8d7223 */ /* 0x000fe2000001008d */
[C---:B------:R-:W-:Y:S01]  /*8e10*/  FMUL.FTZ R77, R175.reuse, UR45 ;  /* 0x0000002daf4d7c20 */ /* 0x040fe20008410000 */
[C---:B------:R-:W-:Y:S01]  /*8e20*/  FFMA.FTZ R73, R175.reuse, UR56, -R78 ;  /* 0x00000038af497c23 */ /* 0x040fe2000801084e */
[-C--:B------:R-:W-:Y:S01]  /*8e30*/  FFMA.FTZ R76, R176, -R74.reuse, R239 ;  /* 0x8000004ab04c7223 */ /* 0x080fe200000100ef */
[-C--:B------:R-:W-:Y:S01]  /*8e40*/  FMUL.FTZ R175, R175, R51.reuse ;  /* 0x00000033afaf7220 */ /* 0x080fe20000410000 */
[----:B------:R-:W-:Y:S01]  /*8e50*/  FMUL.FTZ R79, R84, R51 ;  /* 0x00000033544f7220 */ /* 0x000fe20000410000 */
[----:B------:R-:W-:Y:S01]  /*8e60*/  FFMA.FTZ R74, R174, -R74, R237 ;  /* 0x8000004aae4a7223 */ /* 0x000fe200000100ed */
[----:B------:R-:W-:Y:S01]  /*8e70*/  FFMA.FTZ R77, R84, UR56, R77 ;  /* 0x00000038544d7c23 */ /* 0x000fe2000801004d */
[C---:B------:R-:W-:Y:S01]  /*8e80*/  FMUL.FTZ R81, R76.reuse, R175 ;  /* 0x000000af4c517220 */ /* 0x040fe20000410000 */
[C---:B------:R-:W-:Y:S01]  /*8e90*/  FMUL.FTZ R78, R76.reuse, R79 ;  /* 0x0000004f4c4e7220 */ /* 0x040fe20000410000 */
[----:B------:R-:W-:Y:S01]  /*8ea0*/  FMUL.FTZ R76, R76, R73 ;  /* 0x000000494c4c7220 */ /* 0x000fe20000410000 */
[----:B------:R-:W-:Y:S01]  /*8eb0*/  FADD.FTZ R84, -R188, R141 ;  /* 0x0000008dbc547221 */ /* 0x000fe20000010100 */
[----:B------:R-:W-:Y:S01]  /*8ec0*/  FADD.FTZ R187, R187, R72 ;  /* 0x00000048bbbb7221 */ /* 0x000fe20000010000 */
[----:B------:R-:W-:Y:S01]  /*8ed0*/  FFMA.FTZ R20, R75, R51, R20 ;  /* 0x000000334b147223 */ /* 0x000fe20000010014 */
[C---:B------:R-:W-:Y:S01]  /*8ee0*/  FFMA.FTZ R76, R74.reuse, R77, R76 ;  /* 0x0000004d4a4c7223 */ /* 0x040fe2000001004c */
[C---:B------:R-:W-:Y:S01]  /*8ef0*/  FFMA.FTZ R72, R74.reuse, R79, R81 ;  /* 0x0000004f4a487223 */ /* 0x040fe20000010051 */
[----:B------:R-:W-:Y:S01]  /*8f00*/  FFMA.FTZ R73, R74, R175, -R78 ;  /* 0x000000af4a497223 */ /* 0x000fe2000001084e */
[----:B------:R-:W-:-:S02]  /*8f10*/  HADD2.F32 R81, -RZ, R57.H1_H1 ;  /* 0x30000039ff517230 */ /* 0x000fc40000004100 */
[C---:B------:R-:W-:Y:S01]  /*8f20*/  FFMA.FTZ R80, R86.reuse, R75, R76 ;  /* 0x0000004b56507223 */ /* 0x040fe2000001004c */
[CC--:B------:R-:W-:Y:S01]  /*8f30*/  FMUL.FTZ R75, R143.reuse, -R84.reuse ;  /* 0x800000548f4b7220 */ /* 0x0c0fe20000410000 */
[----:B------:R-:W-:Y:S01]  /*8f40*/  FMUL.FTZ R143, R143, -R187 ;  /* 0x800000bb8f8f7220 */ /* 0x000fe20000410000 */
[-C--:B------:R-:W-:Y:S01]  /*8f50*/  FMUL.FTZ R76, R173, R84.reuse ;  /* 0x00000054ad4c7220 */ /* 0x080fe20000410000 */
[----:B------:R-:W-:Y:S01]  /*8f60*/  FMUL.FTZ R141, R86, R79 ;  /* 0x0000004f568d7220 */ /* 0x000fe20000410000 */
[C---:B------:R-:W-:Y:S01]  /*8f70*/  FFMA.FTZ R74, R144.reuse, R187, -R75 ;  /* 0x000000bb904a7223 */ /* 0x040fe2000001084b */
[----:B------:R-:W-:Y:S01]  /*8f80*/  FFMA.FTZ R143, R144, R84, R143 ;  /* 0x00000054908f7223 */ /* 0x000fe2000001008f */
[----:B------:R-:W-:Y:S01]  /*8f90*/  FMUL.FTZ R75, R187, UR45 ;  /* 0x0000002dbb4b7c20 */ /* 0x000fe20008410000 */
[----:B------:R-:W-:Y:S01]  /*8fa0*/  FMUL.FTZ R175, R86, R175 ;  /* 0x000000af56af7220 */ /* 0x000fe20000410000 */
[----:B------:R-:W-:Y:S01]  /*8fb0*/  FMUL.FTZ R77, R81, R54 ;  /* 0x00000036514d7220 */ /* 0x000fe20000410000 */
[----:B------:R-:W-:Y:S01]  /*8fc0*/  FADD.FTZ R186, -R186, R143 ;  /* 0x0000008fbaba7221 */ /* 0x000fe20000010100 */
[----:B------:R-:W-:Y:S01]  /*8fd0*/  FADD.FTZ R86, R185, R74 ;  /* 0x0000004ab9567221 */ /* 0x000fe20000010000 */
[----:B------:R-:W-:Y:S01]  /*8fe0*/  FFMA.FTZ R78, R171, R187, R76 ;  /* 0x000000bbab4e7223 */ /* 0x000fe2000001004c */
[C---:B------:R-:W-:Y:S01]  /*8ff0*/  FFMA.FTZ R76, R84.reuse, UR56, -R75 ;  /* 0x00000038544c7c23 */ /* 0x040fe2000801084b */
[----:B------:R-:W-:Y:S01]  /*9000*/  FMUL.FTZ R75, R145, -R186 ;  /* 0x800000ba914b7220 */ /* 0x000fe20000410000 */
[-C--:B------:R-:W-:Y:S01]  /*9010*/  FFMA.FTZ R173, R173, -R77.reuse, R232 ;  /* 0x8000004dadad7223 */ /* 0x080fe200000100e8 */
[----:B------:R-:W-:Y:S01]  /*9020*/  FMUL.FTZ R145, R145, -R86 ;  /* 0x8000005691917220 */ /* 0x000fe20000410000 */
[----:B------:R-:W-:Y:S01]  /*9030*/  FMUL.FTZ R74, R84, UR45 ;  /* 0x0000002d544a7c20 */ /* 0x000fe20008410000 */
[----:B------:R-:W-:Y:S01]  /*9040*/  FADD.FTZ R49, R82, R49 ;  /* 0x0000003152317221 */ /* 0x000fe20000010000 */
[-C--:B------:R-:W-:Y:S01]  /*9050*/  FMUL.FTZ R84, R84, R54.reuse ;  /* 0x0000003654547220 */ /* 0x080fe20000410000 */
[----:B------:R-:W-:Y:S01]  /*9060*/  FMUL.FTZ R82, R187, R54 ;  /* 0x00000036bb527220 */ /* 0x000fe20000410000 */
[----:B------:R-:W-:Y:S01]  /*9070*/  FADD.FTZ R47, R80, R47 ;  /* 0x0000002f502f7221 */ /* 0x000fe20000010000 */
[----:B------:R-:W-:Y:S01]  /*9080*/  FMUL.FTZ R79, R173, R76 ;  /* 0x0000004cad4f7220 */ /* 0x000fe20000410000 */
[C---:B------:R-:W-:Y:S01]  /*9090*/  FFMA.FTZ R145, R146.reuse, R186, R145 ;  /* 0x000000ba92917223 */ /* 0x040fe20000010091 */
[----:B------:R-:W-:Y:S01]  /*90a0*/  FFMA.FTZ R80, R187, UR56, R74 ;  /* 0x00000038bb507c23 */ /* 0x000fe2000801004a */
[----:B------:R-:W-:Y:S01]  /*90b0*/  FFMA.FTZ R76, R146, R86, -R75 ;  /* 0x00000056924c7223 */ /* 0x000fe2000001084b */
[----:B------:R-:W-:Y:S01]  /*90c0*/  FMUL.FTZ R74, R173, R84 ;  /* 0x00000054ad4a7220 */ /* 0x000fe20000410000 */
[----:B------:R-:W-:Y:S01]  /*90d0*/  FFMA.FTZ R77, R171, -R77, R226 ;  /* 0x8000004dab4d7223 */ /* 0x000fe200000100e2 */
[-C--:B------:R-:W-:Y:S01]  /*90e0*/  FMUL.FTZ R173, R173, R82.reuse ;  /* 0x00000052adad7220 */ /* 0x080fe20000410000 */
[----:B------:R-:W-:Y:S01]  /*90f0*/  FADD.FTZ R184, -R184, R145 ;  /* 0x00000091b8b87221 */ /* 0x000fe20000010100 */
[----:B------:R-:W-:Y:S01]  /*9100*/  FADD.FTZ R183, R183, R76 ;  /* 0x0000004cb7b77221 */ /* 0x000fe20000010000 */
[C---:B------:R-:W-:Y:S01]  /*9110*/  FFMA.FTZ R74, R77.reuse, R82, R74 ;  /* 0x000000524d4a7223 */ /* 0x040fe2000001004a */
[C---:B------:R-:W-:Y:S01]  /*9120*/  FFMA.FTZ R75, R77.reuse, R84, -R173 ;  /* 0x000000544d4b7223 */ /* 0x040fe200000108ad */
[----:B------:R-:W-:Y:S01]  /*9130*/  FFMA.FTZ R79, R77, R80, R79 ;  /* 0x000000504d4f7223 */ /* 0x000fe2000001004f */
[C---:B------:R-:W-:Y:S01]  /*9140*/  FMUL.FTZ R77, R147.reuse, -R184 ;  /* 0x800000b8934d7220 */ /* 0x040fe20000410000 */
[-C--:B------:R-:W-:Y:S01]  /*9150*/  FMUL.FTZ R147, R147, -R183.reuse ;  /* 0x800000b793937220 */ /* 0x080fe20000410000 */
[C---:B------:R-:W-:Y:S01]  /*9160*/  FMUL.FTZ R145, R81.reuse, R82 ;  /* 0x0000005251917220 */ /* 0x040fe20000410000 */
[C---:B------:R-:W-:Y:S01]  /*9170*/  FMUL.FTZ R143, R81.reuse, R84 ;  /* 0x00000054518f7220 */ /* 0x040fe20000410000 */
        /* <DEDUP_REMOVED lines=8> */
[----:B------:R-:W-:Y:S01]  /*9200*/  FFMA.FTZ R21, R78, R54, R21 ;  /* 0x000000364e157223 */ /* 0x000fe20000010015 */
[CC--:B------:R-:W-:Y:S01]  /*9210*/  FMUL.FTZ R77, R149.reuse, -R182.reuse ;  /* 0x800000b6954d7220 */ /* 0x0c0fe20000410000 */
[----:B------:R-:W-:Y:S01]  /*9220*/  FMUL.FTZ R149, R149, -R99 ;  /* 0x8000006395957220 */ /* 0x000fe20000410000 */
[----:B------:R-:W-:Y:S01]  /*9230*/  FMUL.FTZ R78, R88, R53 ;  /* 0x00000035584e7220 */ /* 0x000fe20000410000 */
[----:B------:R-:W-:Y:S01]  /*9240*/  FMUL.FTZ R80, R86, UR45 ;  /* 0x0000002d56507c20 */ /* 0x000fe20008410000 */
[C---:B------:R-:W-:Y:S01]  /*9250*/  FFMA.FTZ R146, R150.reuse, R99, -R77 ;  /* 0x0000006396927223 */ /* 0x040fe2000001084d */
[----:B------:R-:W-:Y:S01]  /*9260*/  FFMA.FTZ R149, R150, R182, R149 ;  /* 0x000000b696957223 */ /* 0x000fe20000010095 */
[----:B------:R-:W-:Y:S01]  /*9270*/  FFMA.FTZ R77, R86, UR56, R76 ;  /* 0x00000038564d7c23 */ /* 0x000fe2000801004c */
[----:B------:R-:W-:Y:S01]  /*9280*/  FADD.FTZ R46, R81, R46 ;  /* 0x0000002e512e7221 */ /* 0x000fe20000010000 */
[----:B------:R-:W-:Y:S01]  /*9290*/  FADD.FTZ R146, R97, R146 ;  /* 0x0000009261927221 */ /* 0x000fe20000010000 */
[----:B------:R-:W-:Y:S01]  /*92a0*/  FADD.FTZ R98, -R98, R149 ;  /* 0x0000009562627221 */ /* 0x000fe20000010100 */
[----:B------:R-:W-:Y:S01]  /*92b0*/  FFMA.FTZ R172, R172, -R78, R231 ;  /* 0x8000004eacac7223 */ /* 0x000fe200000100e7 */
[C---:B------:R-:W-:Y:S01]  /*92c0*/  FFMA.FTZ R81, R186.reuse, UR56, -R80 ;  /* 0x00000038ba517c23 */ /* 0x040fe20008010850 */
[----:B------:R-:W-:Y:S01]  /*92d0*/  FADD.FTZ R48, R83, R48 ;  /* 0x0000003053307221 */ /* 0x000fe20000010000 */
[C---:B------:R-:W-:Y:S01]  /*92e0*/  FMUL.FTZ R76, R117.reuse, -R98 ;  /* 0x80000062754c7220 */ /* 0x040fe20000410000 */
[----:B------:R-:W-:Y:S01]  /*92f0*/  FMUL.FTZ R117, R117, -R146 ;  /* 0x8000009275757220 */ /* 0x000fe20000410000 */
[-C--:B------:R-:W-:Y:S01]  /*9300*/  FMUL.FTZ R147, R186, R53.reuse ;  /* 0x00000035ba937220 */ /* 0x080fe20000410000 */
[----:B------:R-:W-:Y:S01]  /*9310*/  FMUL.FTZ R83, R86, R53 ;  /* 0x0000003556537220 */ /* 0x000fe20000410000 */
[----:B------:R-:W-:Y:S01]  /*9320*/  FFMA.FTZ R78, R170, -R78, R235 ;  /* 0x8000004eaa4e7223 */ /* 0x000fe200000100eb */
[C---:B------:R-:W-:Y:S01]  /*9330*/  FMUL.FTZ R80, R172.reuse, R81 ;  /* 0x00000051ac507220 */ /* 0x040fe20000410000 */
[C---:B------:R-:W-:Y:S01]  /*9340*/  FFMA.FTZ R117, R119.reuse, R98, R117 ;  /* 0x0000006277757223 */ /* 0x040fe20000010075 */
[----:B------:R-:W-:Y:S01]  /*9350*/  FFMA.FTZ R76, R119, R146, -R76 ;  /* 0x00000092774c7223 */ /* 0x000fe2000001084c */
[C---:B------:R-:W-:Y:S01]  /*9360*/  FMUL.FTZ R251, R172.reuse, R147 ;  /* 0x00000093acfb7220 */ /* 0x040fe20000410000 */
[----:B------:R-:W-:Y:S01]  /*9370*/  FMUL.FTZ R250, R172, R83 ;  /* 0x00000053acfa7220 */ /* 0x000fe20000410000 */
[----:B------:R-:W-:Y:S01]  /*9380*/  FFMA.FTZ R80, R78, R77, R80 ;  /* 0x0000004d4e507223 */ /* 0x000fe20000010050 */
[----:B------:R-:W-:Y:S01]  /*9390*/  FADD.FTZ R96, -R96, R117 ;  /* 0x0000007560607221 */ /* 0x000fe20000010100 */
[----:B------:R-:W-:Y:S01]  /*93a0*/  FMUL.FTZ R77, R85, R100 ;  /* 0x00000064554d7220 */ /* 0x000fe20000410000 */
[----:B------:R-:W-:Y:S01]  /*93b0*/  FADD.FTZ R95, R95, R76 ;  /* 0x0000004c5f5f7221 */ /* 0x000fe20000010000 */
[C---:B------:R-:W-:Y:S01]  /*93c0*/  FFMA.FTZ R251, R78.reuse, R83, R251 ;  /* 0x000000534efb7223 */ /* 0x040fe200000100fb */
[----:B------:R-:W-:Y:S01]  /*93d0*/  FFMA.FTZ R250, R78, R147, -R250 ;  /* 0x000000934efa7223 */ /* 0x000fe200000108fa */
[----:B------:R-:W-:Y:S01]  /*93e0*/  FFMA.FTZ R22, R79, R53, R22 ;  /* 0x000000354f167223 */ /* 0x000fe20000010016 */
[----:B------:R-:W-:Y:S01]  /*93f0*/  FFMA.FTZ R82, R88, R79, R80 ;  /* 0x0000004f58527223 */ /* 0x000fe20000010050 */
[C---:B------:R-:W-:Y:S01]  /*9400*/  FMUL.FTZ R78, R169.reuse, R184 ;  /* 0x000000b8a94e7220 */ /* 0x040fe20000410000 */
[CC--:B------:R-:W-:Y:S01]  /*9410*/  FMUL.FTZ R76, R120.reuse, -R96.reuse ;  /* 0x80000060784c7220 */ /* 0x0c0fe20000410000 */
[-C--:B------:R-:W-:Y:S01]  /*9420*/  FFMA.FTZ R169, R169, -R77.reuse, R230 ;  /* 0x8000004da9a97223 */ /* 0x080fe200000100e6 */
[----:B------:R-:W-:Y:S01]  /*9430*/  FFMA.FTZ R79, R167, -R77, R224 ;  /* 0x8000004da74f7223 */ /* 0x000fe200000100e0 */
[-C--:B------:R-:W-:Y:S01]  /*9440*/  FMUL.FTZ R77, R120, -R95.reuse ;  /* 0x8000005f784d7220 */ /* 0x080fe20000410000 */
[----:B------:R-:W-:Y:S01]  /*9450*/  FFMA.FTZ R76, R121, R95, -R76 ;  /* 0x0000005f794c7223 */ /* 0x000fe2000001084c */
[----:B------:R-:W-:Y:S01]  /*9460*/  FMUL.FTZ R81, R183, UR45 ;  /* 0x0000002db7517c20 */ /* 0x000fe20008410000 */
[----:B------:R-:W-:Y:S01]  /*9470*/  FFMA.FTZ R80, R167, R183, R78 ;  /* 0x000000b7a7507223 */ /* 0x000fe2000001004e */
[----:B------:R-:W-:Y:S01]  /*9480*/  FFMA.FTZ R77, R121, R96, R77 ;  /* 0x00000060794d7223 */ /* 0x000fe2000001004d */
[----:B------:R-:W-:Y:S01]  /*9490*/  FADD.FTZ R93, R93, R76 ;  /* 0x0000004c5d5d7221 */ /* 0x000fe20000010000 */
[----:B------:R-:W-:Y:S01]  /*94a0*/  FMUL.FTZ R76, R184, UR45 ;  /* 0x0000002db84c7c20 */ /* 0x000fe20008410000 */
[----:B------:R-:W-:Y:S01]  /*94b0*/  FADD.FTZ R43, R82, R43 ;  /* 0x0000002b522b7221 */ /* 0x000fe20000010000 */
[----:B------:R-:W-:Y:S01]  /*94c0*/  FADD.FTZ R94, -R94, R77 ;  /* 0x0000004d5e5e7221 */ /* 0x000fe20000010100 */
[-C--:B------:R-:W-:Y:S01]  /*94d0*/  FMUL.FTZ R77, R124, -R93.reuse ;  /* 0x8000005d7c4d7220 */ /* 0x080fe20000410000 */
[----:B------:R-:W-:Y:S01]  /*94e0*/  FFMA.FTZ R78, R183, UR56, R76 ;  /* 0x00000038b74e7c23 */ /* 0x000fe2000801004c */
[----:B------:R-:W-:Y:S01]  /*94f0*/  FFMA.FTZ R82, R184, UR56, -R81 ;  /* 0x00000038b8527c23 */ /* 0x000fe20008010851 */
[----:B------:R-:W-:Y:S01]  /*9500*/  FMUL.FTZ R76, R124, -R94 ;  /* 0x8000005e7c4c7220 */ /* 0x000fe20000410000 */
[----:B------:R-:W-:Y:S01]  /*9510*/  FMUL.FTZ R184, R184, R100 ;  /* 0x00000064b8b87220 */ /* 0x000fe20000410000 */
[----:B------:R-:W-:Y:S01]  /*9520*/  FFMA.FTZ R77, R125, R94, R77 ;  /* 0x0000005e7d4d7223 */ /* 0x000fe2000001004d */
[----:B------:R-:W-:Y:S01]  /*9530*/  FMUL.FTZ R84, R183, R100 ;  /* 0x00000064b7547220 */ /* 0x000fe20000410000 */
[----:B------:R-:W-:Y:S01]  /*9540*/  FFMA.FTZ R76, R125, R93, -R76 ;  /* 0x0000005d7d4c7223 */ /* 0x000fe2000001084c */
[C---:B------:R-:W-:Y:S01]  /*9550*/  FMUL.FTZ R81, R169.reuse, R82 ;  /* 0x00000052a9517220 */ /* 0x040fe20000410000 */
[C---:B------:R-:W-:Y:S01]  /*9560*/  FMUL.FTZ R140, R169.reuse, R184 ;  /* 0x000000b8a98c7220 */ /* 0x040fe20000410000 */
[----:B------:R-:W-:Y:S01]  /*9570*/  FADD.FTZ R92, -R92, R77 ;  /* 0x0000004d5c5c7221 */ /* 0x000fe20000010100 */
[----:B------:R-:W-:Y:S01]  /*9580*/  FMUL.FTZ R169, R169, R84 ;  /* 0x00000054a9a97220 */ /* 0x000fe20000410000 */
[----:B------:R-:W-:Y:S01]  /*9590*/  FADD.FTZ R197, R197, R76 ;  /* 0x0000004cc5c57221 */ /* 0x000fe20000010000 */
[C---:B------:R-:W-:Y:S01]  /*95a0*/  FFMA.FTZ R81, R79.reuse, R78, R81 ;  /* 0x0000004e4f517223 */ /* 0x040fe20000010051 */
[C---:B------:R-:W-:Y:S01]  /*95b0*/  FMUL.FTZ R78, R126.reuse, -R92 ;  /* 0x8000005c7e4e7220 */ /* 0x040fe20000410000 */
[C---:B------:R-:W-:Y:S01]  /*95c0*/  FFMA.FTZ R140, R79.reuse, R84, R140 ;  /* 0x000000544f8c7223 */ /* 0x040fe2000001008c */
[----:B------:R-:W-:Y:S01]  /*95d0*/  FFMA.FTZ R138, R79, R184, -R169 ;  /* 0x000000b84f8a7223 */ /* 0x000fe200000108a9 */
[-C--:B------:R-:W-:Y:S01]  /*95e0*/  FMUL.FTZ R79, R126, -R197.reuse ;  /* 0x800000c57e4f7220 */ /* 0x080fe20000410000 */
[----:B------:R-:W-:Y:S01]  /*95f0*/  FFMA.FTZ R78, R127, R197, -R78 ;  /* 0x000000c57f4e7223 */ /* 0x000fe2000001084e */
[----:B------:R-:W-:-:S02]  /*9600*/  HADD2.F32 R76, -RZ, R56.H0_H0 ;  /* 0x20000038ff4c7230 */ /* 0x000fc40000004100 */
[----:B------:R-:W-:Y:S01]  /*9610*/  FFMA.FTZ R23, R80, R100, R23 ;  /* 0x0000006450177223 */ /* 0x000fe20000010017 */
[----:B------:R-:W-:Y:S01]  /*9620*/  FFMA.FTZ R79, R127, R92, R79 ;  /* 0x0000005c7f4f7223 */ /* 0x000fe2000001004f */
[----:B------:R-:W-:Y:S01]  /*9630*/  FADD.FTZ R199, R199, R78 ;  /* 0x0000004ec7c77221 */ /* 0x000fe20000010000 */
[----:B------:R-:W-:Y:S01]  /*9640*/  FMUL.FTZ R78, R168, R182 ;  /* 0x000000b6a84e7220 */ /* 0x000fe20000410000 */
[C---:B------:R-:W-:Y:S01]  /*9650*/  FFMA.FTZ R77, R85.reuse, R80, R81 ;  /* 0x00000050554d7223 */ /* 0x040fe20000010051 */
[----:B------:R-:W-:Y:S01]  /*9660*/  FADD.FTZ R198, -R198, R79 ;  /* 0x0000004fc6c67221 */ /* 0x000fe20000010100 */
[C---:B------:R-:W-:Y:S01]  /*9670*/  FMUL.FTZ R169, R85.reuse, R84 ;  /* 0x0000005455a97220 */ /* 0x040fe20000410000 */
[----:B------:R-:W-:Y:S01]  /*9680*/  FMUL.FTZ R167, R85, R184 ;  /* 0x000000b855a77220 */ /* 0x000fe20000410000 */
[----:B------:R-:W-:Y:S01]  /*9690*/  FMUL.FTZ R80, R76, R55 ;  /* 0x000000374c507220 */ /* 0x000fe20000410000 */
[----:B------:R-:W-:Y:S01]  /*96a0*/  FFMA.FTZ R79, R166, R99, R78 ;  /* 0x00000063a64f7223 */ /* 0x000fe2000001004e */
[----:B------:R-:W-:Y:S01]  /*96b0*/  FMUL.FTZ R85, R99, UR45 ;  /* 0x0000002d63557c20 */ /* 0x000fe20008410000 */
[----:B------:R-:W-:Y:S01]  /*96c0*/  FMUL.FTZ R78, R128, -R198 ;  /* 0x800000c6804e7220 */ /* 0x000fe20000410000 */
[-C--:B------:R-:W-:Y:S01]  /*96d0*/  FFMA.FTZ R168, R168, -R80.reuse, R223 ;  /* 0x80000050a8a87223 */ /* 0x080fe200000100df */
[----:B------:R-:W-:Y:S01]  /*96e0*/  FFMA.FTZ R82, R166, -R80, R227 ;  /* 0x80000050a6527223 */ /* 0x000fe200000100e3 */
[-C--:B------:R-:W-:Y:S01]  /*96f0*/  FMUL.FTZ R81, R128, -R199.reuse ;  /* 0x800000c780517220 */ /* 0x080fe20000410000 */
[C---:B------:R-:W-:Y:S01]  /*9700*/  FMUL.FTZ R80, R182.reuse, UR45 ;  /* 0x0000002db6507c20 */ /* 0x040fe20008410000 */
[----:B------:R-:W-:Y:S01]  /*9710*/  FFMA.FTZ R87, R182, UR56, -R85 ;  /* 0x00000038b6577c23 */ /* 0x000fe20008010855 */
[C---:B------:R-:W-:Y:S01]  /*9720*/  FFMA.FTZ R78, R129.reuse, R199, -R78 ;  /* 0x000000c7814e7223 */ /* 0x040fe2000001084e */
[----:B------:R-:W-:Y:S01]  /*9730*/  FMUL.FTZ R149, R88, R83 ;  /* 0x0000005358957220 */ /* 0x000fe20000410000 */
[----:B------:R-:W-:Y:S01]  /*9740*/  FFMA.FTZ R83, R129, R198, R81 ;  /* 0x000000c681537223 */ /* 0x000fe20000010051 */
[----:B------:R-:W-:Y:S01]  /*9750*/  FFMA.FTZ R85, R99, UR56, R80 ;  /* 0x0000003863557c23 */ /* 0x000fe20008010050 */
[----:B------:R-:W-:Y:S01]  /*9760*/  FMUL.FTZ R84, R168, R87 ;  /* 0x00000057a8547220 */ /* 0x000fe20000410000 */
[----:B------:R-:W-:Y:S01]  /*9770*/  FADD.FTZ R201, R201, R78 ;  /* 0x0000004ec9c97221 */ /* 0x000fe20000010000 */
[----:B------:R-:W-:Y:S01]  /*9780*/  FMUL.FTZ R129, R182, R55 ;  /* 0x00000037b6817220 */ /* 0x000fe20000410000 */
[----:B------:R-:W-:-:S02]  /*9790*/  HADD2.F32 R81, -RZ, R63.H1_H1 ;  /* 0x3000003fff517230 */ /* 0x000fc40000004100 */
[----:B------:R-:W-:Y:S01]  /*97a0*/  FADD.FTZ R200, -R200, R83 ;  /* 0x00000053c8c87221 */ /* 0x000fe20000010100 */
[----:B------:R-:W-:Y:S01]  /*97b0*/  FFMA.FTZ R83, R82, R85, R84 ;  /* 0x0000005552537223 */ /* 0x000fe20000010054 */
[----:B------:R-:W-:Y:S01]  /*97c0*/  FMUL.FTZ R85, R130, -R201 ;  /* 0x800000c982557220 */ /* 0x000fe20000410000 */
[----:B------:R-:W-:Y:S01]  /*97d0*/  FMUL.FTZ R171, R99, R55 ;  /* 0x0000003763ab7220 */ /* 0x000fe20000410000 */
[----:B------:R-:W-:Y:S01]  /*97e0*/  FMUL.FTZ R89, R168, R129 ;  /* 0x00000081a8597220 */ /* 0x000fe20000410000 */
[----:B------:R-:W-:Y:S01]  /*97f0*/  FMUL.FTZ R80, R81, R102 ;  /* 0x0000006651507220 */ /* 0x000fe20000410000 */
[-C--:B------:R-:W-:Y:S01]  /*9800*/  FMUL.FTZ R78, R130, -R200.reuse ;  /* 0x800000c8824e7220 */ /* 0x080fe20000410000 */
[----:B------:R-:W-:Y:S01]  /*9810*/  FFMA.FTZ R85, R131, R200, R85 ;  /* 0x000000c883557223 */ /* 0x000fe20000010055 */
[-C--:B------:R-:W-:Y:S01]  /*9820*/  FFMA.FTZ R144, R82, R171.reuse, R89 ;  /* 0x000000ab52907223 */ /* 0x080fe20000010059 */
[----:B------:R-:W-:Y:S01]  /*9830*/  FMUL.FTZ R142, R168, R171 ;  /* 0x000000aba88e7220 */ /* 0x000fe20000410000 */
[-C--:B------:R-:W-:Y:S01]  /*9840*/  FFMA.FTZ R89, R165, -R80.reuse, R222 ;  /* 0x80000050a5597223 */ /* 0x080fe200000100de */
[----:B------:R-:W-:Y:S01]  /*9850*/  FFMA.FTZ R87, R163, -R80, R214 ;  /* 0x80000050a3577223 */ /* 0x000fe200000100d6 */
[----:B------:R-:W-:Y:S01]  /*9860*/  FFMA.FTZ R80, R131, R201, -R78 ;  /* 0x000000c983507223 */ /* 0x000fe2000001084e */
[----:B------:R-:W-:Y:S01]  /*9870*/  FMUL.FTZ R97, R146, UR45 ;  /* 0x0000002d92617c20 */ /* 0x000fe20008410000 */
[----:B------:R-:W-:Y:S01]  /*9880*/  FADD.FTZ R202, -R202, R85 ;  /* 0x00000055caca7221 */ /* 0x000fe20000010100 */
[----:B------:R-:W-:Y:S01]  /*9890*/  FADD.FTZ R50, R91, R50 ;  /* 0x000000325b327221 */ /* 0x000fe20000010000 */
[----:B------:R-:W-:Y:S01]  /*98a0*/  FFMA.FTZ R142, R82, R129, -R142 ;  /* 0x00000081528e7223 */ /* 0x000fe2000001088e */
[C---:B------:R-:W-:Y:S01]  /*98b0*/  FMUL.FTZ R91, R98.reuse, UR45 ;  /* 0x0000002d625b7c20 */ /* 0x040fe20008410000 */
[----:B------:R-:W-:Y:S01]  /*98c0*/  FMUL.FTZ R165, R165, R98 ;  /* 0x00000062a5a57220 */ /* 0x000fe20000410000 */
[----:B------:R-:W-:Y:S01]  /*98d0*/  FADD.FTZ R203, R203, R80 ;  /* 0x00000050cbcb7221 */ /* 0x000fe20000010000 */
[----:B------:R-:W-:Y:S01]  /*98e0*/  FFMA.FTZ R82, R98, UR56, -R97 ;  /* 0x0000003862527c23 */ /* 0x000fe20008010861 */
[----:B------:R-:W-:Y:S01]  /*98f0*/  FMUL.FTZ R80, R132, -R202 ;  /* 0x800000ca84507220 */ /* 0x000fe20000410000 */
[----:B------:R-:W-:Y:S01]  /*9900*/  FFMA.FTZ R84, R146, UR56, R91 ;  /* 0x0000003892547c23 */ /* 0x000fe2000801005b */
[----:B------:R-:W-:Y:S01]  /*9910*/  FFMA.FTZ R78, R163, R146, R165 ;  /* 0x00000092a34e7223 */ /* 0x000fe200000100a5 */
[----:B------:R-:W-:Y:S01]  /*9920*/  FMUL.FTZ R91, R89, R82 ;  /* 0x00000052595b7220 */ /* 0x000fe20000410000 */
[-C--:B------:R-:W-:Y:S01]  /*9930*/  FMUL.FTZ R130, R98, R102.reuse ;  /* 0x0000006662827220 */ /* 0x080fe20000410000 */
[----:B------:R-:W-:Y:S01]  /*9940*/  FMUL.FTZ R146, R146, R102 ;  /* 0x0000006692927220 */ /* 0x000fe20000410000 */
[-C--:B------:R-:W-:Y:S01]  /*9950*/  FFMA.FTZ R82, R133, R203.reuse, -R80 ;  /* 0x000000cb85527223 */ /* 0x080fe20000010850 */
[----:B------:R-:W-:Y:S01]  /*9960*/  FMUL.FTZ R85, R132, -R203 ;  /* 0x800000cb84557220 */ /* 0x000fe20000410000 */
[C---:B------:R-:W-:Y:S01]  /*9970*/  FMUL.FTZ R86, R89.reuse, R130 ;  /* 0x0000008259567220 */ /* 0x040fe20000410000 */
[----:B------:R-:W-:Y:S01]  /*9980*/  FMUL.FTZ R131, R89, R146 ;  /* 0x0000009259837220 */ /* 0x000fe20000410000 */
[----:B------:R-:W-:Y:S01]  /*9990*/  FADD.FTZ R205, R205, R82 ;  /* 0x00000052cdcd7221 */ /* 0x000fe20000010000 */
[--C-:B------:R-:W-:Y:S01]  /*99a0*/  HADD2.F32 R128, -RZ, R60.reuse.H0_H0 ;  /* 0x2000003cff807230 */ /* 0x100fe20000004100 */
[----:B------:R-:W-:Y:S01]  /*99b0*/  SHF.L.U32 R82, R116, 0x5, RZ ;  /* 0x0000000574527819 */ /* 0x000fe200000006ff */
[----:B------:R-:W-:Y:S01]  /*99c0*/  FFMA.FTZ R85, R133, R202, R85 ;  /* 0x000000ca85557223 */ /* 0x000fe20000010055 */
[C---:B------:R-:W-:Y:S01]  /*99d0*/  FFMA.FTZ R132, R87.reuse, R146, R86 ;  /* 0x0000009257847223 */ /* 0x040fe20000010056 */
[C---:B------:R-:W-:Y:S01]  /*99e0*/  FFMA.FTZ R131, R87.reuse, R130, -R131 ;  /* 0x0000008257837223 */ /* 0x040fe20000010883 */
[----:B------:R-:W-:Y:S01]  /*99f0*/  FFMA.FTZ R80, R87, R84, R91 ;  /* 0x0000005457507223 */ /* 0x000fe2000001005b */
[----:B------:R-:W-:Y:S01]  /*9a00*/  IADD3 R87, R82, 0x2, RZ ;  /* 0x0000000252577810 */ /* 0x000fe20007ffe0ff */
[----:B------:R-:W-:Y:S01]  /*9a10*/  FMUL.FTZ R125, R128, R107 ;  /* 0x0000006b807d7220 */ /* 0x000fe20000410000 */
[----:B------:R-:W-:Y:S01]  /*9a20*/  FADD.FTZ R204, -R204, R85 ;  /* 0x00000055cccc7221 */ /* 0x000fe20000010100 */
[----:B------:R-:W-:Y:S01]  /*9a30*/  HADD2.F32 R127, -RZ, R60.H1_H1 ;  /* 0x3000003cff7f7230 */ /* 0x000fe20000004100 */
[----:B------:R-:W-:Y:S01]  /*9a40*/  IADD3 R85, R82, 0x1, RZ ;  /* 0x0000000152557810 */ /* 0x000fe20007ffe0ff */
[-C--:B------:R-:W-:Y:S01]  /*9a50*/  FFMA.FTZ R126, R134, -R125.reuse, R209 ;  /* 0x8000007d867e7223 */ /* 0x080fe200000100d1 */
[----:B------:R-:W-:Y:S01]  /*9a60*/  IADD3 R89, R82, 0x3, RZ ;  /* 0x0000000352597810 */ /* 0x000fe20007ffe0ff */
[----:B------:R-:W-:Y:S01]  /*9a70*/  FFMA.FTZ R125, R152, -R125, R123 ;  /* 0x8000007d987d7223 */ /* 0x000fe2000001007b */
[----:B------:R-:W-:Y:S01]  /*9a80*/  LEA.HI.SX32 R248, R87, R82, 0x1b ;  /* 0x0000005257f87211 */ /* 0x000fe200078fdaff */
[----:B------:R-:W-:Y:S01]  /*9a90*/  FMUL.FTZ R87, R204, R107 ;  /* 0x0000006bcc577220 */ /* 0x000fe20000410000 */
[----:B------:R-:W-:Y:S01]  /*9aa0*/  FMUL.FTZ R120, R127, R108 ;  /* 0x0000006c7f787220 */ /* 0x000fe20000410000 */
[-C--:B------:R-:W-:Y:S01]  /*9ab0*/  LEA.HI.SX32 R84, R85, R82.reuse, 0x1b ;  /* 0x0000005255547211 */ /* 0x080fe200078fdaff */
[----:B------:R-:W-:Y:S01]  /*9ac0*/  FMUL.FTZ R147, R88, R147 ;  /* 0x0000009358937220 */ /* 0x000fe20000410000 */
[-C--:B------:R-:W-:Y:S01]  /*9ad0*/  LEA.HI.SX32 R246, R89, R82.reuse, 0x1b ;  /* 0x0000005259f67211 */ /* 0x080fe200078fdaff */
[----:B------:R-:W-:Y:S01]  /*9ae0*/  FMUL.FTZ R85, R205, R107 ;  /* 0x0000006bcd557220 */ /* 0x000fe20000410000 */
[----:B------:R-:W-:Y:S01]  /*9af0*/  LEA.HI.SX32 R244, R82, R82, 0x1b ;  /* 0x0000005252f47211 */ /* 0x000fe200078fdaff */
[----:B------:R-:W-:Y:S01]  /*9b00*/  FMUL.FTZ R89, R125, R87 ;  /* 0x000000577d597220 */ /* 0x000fe20000410000 */
[----:B------:R-:W-:Y:S01]  /*9b10*/  FFMA.FTZ R121, R153, -R120, R206 ;  /* 0x8000007899797223 */ /* 0x000fe200000100ce */
[-C--:B------:R-:W-:Y:S01]  /*9b20*/  FMUL.FTZ R88, R202, R108.reuse ;  /* 0x0000006cca587220 */ /* 0x080fe20000410000 */
[--C-:B------:R-:W-:Y:S01]  /*9b30*/  HADD2.F32 R124, -RZ, R61.reuse.H0_H0 ;  /* 0x2000003dff7c7230 */ /* 0x100fe20000004100 */
[----:B------:R-:W-:Y:S01]  /*9b40*/  LEA R244, R244, R113, 0x2 ;  /* 0x00000071f4f47211 */ /* 0x000fe200078e10ff */
[-C--:B------:R-:W-:Y:S01]  /*9b50*/  FMUL.FTZ R82, R125, R85.reuse ;  /* 0x000000557d527220 */ /* 0x080fe20000410000 */
[-C--:B------:R-:W-:Y:S01]  /*9b60*/  FMUL.FTZ R91, R128, R85.reuse ;  /* 0x00000055805b7220 */ /* 0x080fe20000410000 */
[----:B------:R-:W-:Y:S01]  /*9b70*/  FFMA.FTZ R89, R126, R85, R89 ;  /* 0x000000557e597223 */ /* 0x000fe20000010059 */
[----:B------:R-:W-:Y:S01]  /*9b80*/  FMUL.FTZ R86, R203, R108 ;  /* 0x0000006ccb567220 */ /* 0x000fe20000410000 */
[----:B------:R-:W-:Y:S01]  /*9b90*/  FFMA.FTZ R120, R151, -R120, R122 ;  /* 0x8000007897787223 */ /* 0x000fe2000001007a */
[----:B------:R-:W-:Y:S01]  /*9ba0*/  FMUL.FTZ R85, R121, R88 ;  /* 0x0000005879557220 */ /* 0x000fe20000410000 */
[----:B------:R-:W-:-:S02]  /*9bb0*/  HADD2.F32 R119, -RZ, R61.H1_H1 ;  /* 0x3000003dff777230 */ /* 0x000fc40000004100 */
[----:B------:R-:W-:Y:S01]  /*9bc0*/  FMUL.FTZ R99, R124, R105 ;  /* 0x000000697c637220 */ /* 0x000fe20000410000 */
[----:B------:R-:W-:Y:S01]  /*9bd0*/  LEA R247, R84, R113, 0x2 ;  /* 0x0000007154f77211 */ /* 0x000fe200078e10ff */
[-C--:B------:R-:W-:Y:S01]  /*9be0*/  FMUL.FTZ R84, R128, R87.reuse ;  /* 0x0000005780547220 */ /* 0x080fe20000410000 */
[----:B------:R-:W-:Y:S01]  /*9bf0*/  FFMA.FTZ R82, R126, R87, -R82 ;  /* 0x000000577e527223 */ /* 0x000fe20000010852 */
[----:B------:R0:W-:Y:S01]  /*9c00*/  STS [R244+0x4200], R91 ;  /* 0x0042005bf4007388 */ /* 0x0001e20000000800 */
[-C--:B------:R-:W-:Y:S01]  /*9c10*/  FFMA.FTZ R90, R120, R86.reuse, R85 ;  /* 0x00000056785a7223 */ /* 0x080fe20000010055 */
[-C--:B------:R-:W-:Y:S01]  /*9c20*/  FMUL.FTZ R87, R121, R86.reuse ;  /* 0x0000005679577220 */ /* 0x080fe20000410000 */
[----:B------:R-:W-:Y:S01]  /*9c30*/  FADD.FTZ R89, RZ, R89 ;  /* 0x00000059ff597221 */ /* 0x000fe20000010000 */
[----:B------:R-:W-:Y:S01]  /*9c40*/  FMUL.FTZ R85, R127, R86 ;  /* 0x000000567f557220 */ /* 0x000fe20000410000 */
[-C--:B------:R-:W-:Y:S01]  /*9c50*/  FFMA.FTZ R117, R154, -R99.reuse, R213 ;  /* 0x800000639a757223 */ /* 0x080fe200000100d5 */
[----:B------:R-:W-:Y:S01]  /*9c60*/  FFMA.FTZ R99, R156, -R99, R207 ;  /* 0x800000639c637223 */ /* 0x000fe200000100cf */
[----:B------:R-:W-:Y:S01]  /*9c70*/  FMUL.FTZ R86, R200, R105 ;  /* 0x00000069c8567220 */ /* 0x000fe20000410000 */
[----:B------:R1:W-:Y:S01]  /*9c80*/  STS [R247+0x4204], R84 ;  /* 0x00420454f7007388 */ /* 0x0003e20000000800 */
[----:B------:R-:W-:Y:S01]  /*9c90*/  FFMA.FTZ R87, R120, R88, -R87 ;  /* 0x0000005878577223 */ /* 0x000fe20000010857 */
[----:B0-----:R-:W-:Y:S01]  /*9ca0*/  FMUL.FTZ R91, R119, R106 ;  /* 0x0000006a775b7220 */ /* 0x001fe20000410000 */
[----:B------:R-:W-:Y:S01]  /*9cb0*/  FADD.FTZ R82, RZ, R82 ;  /* 0x00000052ff527221 */ /* 0x000fe20000010000 */
[----:B------:R-:W-:Y:S01]  /*9cc0*/  FADD.FTZ R89, R89, R90 ;  /* 0x0000005a59597221 */ /* 0x000fe20000010000 */
[----:B------:R-:W-:Y:S01]  /*9cd0*/  FMUL.FTZ R90, R99, R86 ;  /* 0x00000056635a7220 */ /* 0x000fe20000410000 */
[-C--:B------:R-:W-:Y:S01]  /*9ce0*/  FFMA.FTZ R97, R155, -R91.reuse, R208 ;  /* 0x8000005b9b617223 */ /* 0x080fe200000100d0 */
[----:B------:R-:W-:Y:S01]  /*9cf0*/  FFMA.FTZ R91, R157, -R91, R210 ;  /* 0x8000005b9d5b7223 */ /* 0x000fe200000100d2 */
[-C--:B------:R-:W-:Y:S01]  /*9d00*/  FMUL.FTZ R150, R198, R106.reuse ;  /* 0x0000006ac6967220 */ /* 0x080fe20000410000 */
[----:B------:R-:W-:Y:S01]  /*9d10*/  LEA R248, R248, R113, 0x2 ;  /* 0x00000071f8f87211 */ /* 0x000fe200078e10ff */
[----:B-1----:R-:W-:Y:S01]  /*9d20*/  FMUL.FTZ R84, R201, R105 ;  /* 0x00000069c9547220 */ /* 0x002fe20000410000 */
[----:B------:R-:W-:Y:S01]  /*9d30*/  FADD.FTZ R82, R82, R87 ;  /* 0x0000005752527221 */ /* 0x000fe20000010000 */
[----:B------:R-:W-:Y:S01]  /*9d40*/  FMUL.FTZ R148, R199, R106 ;  /* 0x0000006ac7947220 */ /* 0x000fe20000410000 */
[----:B------:R-:W-:Y:S01]  /*9d50*/  FMUL.FTZ R98, R91, R150 ;  /* 0x000000965b627220 */ /* 0x000fe20000410000 */
[-C--:B------:R-:W-:Y:S01]  /*9d60*/  FMUL.FTZ R87, R99, R84.reuse ;  /* 0x0000005463577220 */ /* 0x080fe20000410000 */
[----:B------:R-:W-:Y:S01]  /*9d70*/  FFMA.FTZ R90, R117, R84, R90 ;  /* 0x00000054755a7223 */ /* 0x000fe2000001005a */
[----:B------:R0:W-:Y:S01]  /*9d80*/  STS [R248+0x4208], R85 ;  /* 0x00420855f8007388 */ /* 0x0001e20000000800 */
[----:B------:R-:W-:Y:S01]  /*9d90*/  FFMA.FTZ R98, R97, R148, R98 ;  /* 0x0000009461627223 */ /* 0x000fe20000010062 */
[----:B------:R-:W-:Y:S01]  /*9da0*/  FFMA.FTZ R87, R117, R86, -R87 ;  /* 0x0000005675577223 */ /* 0x000fe20000010857 */
[----:B------:R-:W-:Y:S01]  /*9db0*/  FADD.FTZ R89, R89, R90 ;  /* 0x0000005a59597221 */ /* 0x000fe20000010000 */
[----:B------:R-:W-:Y:S01]  /*9dc0*/  FMUL.FTZ R173, R119, R148 ;  /* 0x0000009477ad7220 */ /* 0x000fe20000410000 */
[----:B------:R-:W-:Y:S01]  /*9dd0*/  LEA R246, R246, R113, 0x2 ;  /* 0x00000071f6f67211 */ /* 0x000fe200078e10ff */
[----:B------:R-:W-:Y:S01]  /*9de0*/  FADD.FTZ R82, R82, R87 ;  /* 0x0000005752527221 */ /* 0x000fe20000010000 */
[----:B------:R-:W-:Y:S01]  /*9df0*/  FADD.FTZ R133, R89, R98 ;  /* 0x0000006259857221 */ /* 0x000fe20000010000 */
[----:B------:R-:W-:-:S02]  /*9e00*/  HADD2.F32 R98, -RZ, R62.H0_H0 ;  /* 0x2000003eff627230 */ /* 0x000fc40000004100 */
[-C--:B------:R-:W-:Y:S01]  /*9e10*/  FMUL.FTZ R177, R92, R103.reuse ;  /* 0x000000675cb17220 */ /* 0x080fe20000410000 */
[----:B0-----:R-:W-:Y:S01]  /*9e20*/  FMUL.FTZ R85, R127, R88 ;  /* 0x000000587f557220 */ /* 0x001fe20000410000 */
[----:B------:R-:W-:Y:S01]  /*9e30*/  FMUL.FTZ R88, R91, R148 ;  /* 0x000000945b587220 */ /* 0x000fe20000410000 */
[C---:B------:R-:W-:Y:S01]  /*9e40*/  FMUL.FTZ R163, R124.reuse, R84 ;  /* 0x000000547ca37220 */ /* 0x040fe20000410000 */
[----:B------:R-:W-:Y:S02]  /*9e50*/  HADD2.F32 R89, -RZ, R62.H1_H1 ;  /* 0x3000003eff597230 */ /* 0x000fe40000004100 */
[----:B------:R-:W-:Y:S01]  /*9e60*/  FMUL.FTZ R165, R124, R86 ;  /* 0x000000567ca57220 */ /* 0x000fe20000410000 */
[----:B------:R-:W-:Y:S01]  /*9e70*/  FFMA.FTZ R87, R97, R150, -R88 ;  /* 0x0000009661577223 */ /* 0x000fe20000010858 */
[----:B------:R0:W-:Y:S01]  /*9e80*/  STS [R246+0x420c], R85 ;  /* 0x00420c55f6007388 */ /* 0x0001e20000000800 */
[----:B------:R-:W-:Y:S02]  /*9e90*/  HADD2.F32 R88, -RZ, R63.H0_H0 ;  /* 0x2000003fff587230 */ /* 0x000fe40000004100 */
[-C--:B------:R-:W-:Y:S01]  /*9ea0*/  FMUL.FTZ R168, R94, R104.reuse ;  /* 0x000000685ea87220 */ /* 0x080fe20000410000 */
[----:B------:R-:W-:Y:S01]  /*9eb0*/  FADD.FTZ R148, R82, R87 ;  /* 0x0000005752947221 */ /* 0x000fe20000010000 */
[----:B------:R-:W-:Y:S01]  /*9ec0*/  FMUL.FTZ R87, R98, R103 ;  /* 0x0000006762577220 */ /* 0x000fe20000410000 */
[----:B------:R1:W-:Y:S01]  /*9ed0*/  STS [R244+0x4210], R163 ;  /* 0x004210a3f4007388 */ /* 0x0003e20000000800 */
[----:B------:R-:W-:Y:S01]  /*9ee0*/  FMUL.FTZ R181, R96, R101 ;  /* 0x0000006560b57220 */ /* 0x000fe20000410000 */
[----:B------:R-:W-:Y:S01]  /*9ef0*/  FMUL.FTZ R166, R93, R104 ;  /* 0x000000685da67220 */ /* 0x000fe20000410000 */
[-C--:B------:R-:W-:Y:S01]  /*9f00*/  FFMA.FTZ R90, R160, -R87.reuse, R211 ;  /* 0x80000057a05a7223 */ /* 0x080fe200000100d3 */
[----:B------:R-:W-:Y:S01]  /*9f10*/  FFMA.FTZ R87, R158, -R87, R215 ;  /* 0x800000579e577223 */ /* 0x000fe200000100d7 */
[----:B0-----:R-:W-:Y:S01]  /*9f20*/  FMUL.FTZ R85, R197, R103 ;  /* 0x00000067c5557220 */ /* 0x001fe20000410000 */
[----:B------:R0:W-:Y:S01]  /*9f30*/  STS [R244+0x4218], R173 ;  /* 0x004218adf4007388 */ /* 0x0001e20000000800 */
[C---:B------:R-:W-:Y:S01]  /*9f40*/  FMUL.FTZ R82, R90.reuse, R177 ;  /* 0x000000b15a527220 */ /* 0x040fe20000410000 */
[----:B------:R-:W-:Y:S01]  /*9f50*/  FMUL.FTZ R179, R95, R101 ;  /* 0x000000655fb37220 */ /* 0x000fe20000410000 */
[-C--:B------:R-:W-:Y:S01]  /*9f60*/  FMUL.FTZ R84, R90, R85.reuse ;  /* 0x000000555a547220 */ /* 0x080fe20000410000 */
[----:B-1----:R-:W-:Y:S01]  /*9f70*/  FMUL.FTZ R163, R119, R150 ;  /* 0x0000009677a37220 */ /* 0x002fe20000410000 */
[----:B------:R-:W-:Y:S01]  /*9f80*/  FFMA.FTZ R150, R87, R85, R82 ;  /* 0x0000005557967223 */ /* 0x000fe20000010052 */
[C---:B------:R-:W-:Y:S01]  /*9f90*/  FMUL.FTZ R82, R88.reuse, R101 ;  /* 0x0000006558527220 */ /* 0x040fe20000410000 */
[----:B------:R1:W-:Y:S01]  /*9fa0*/  STS [R244+0x4214], R165 ;  /* 0x004214a5f4007388 */ /* 0x0003e20000000800 */
[----:B------:R-:W-:Y:S01]  /*9fb0*/  FMUL.FTZ R185, R88, R179 ;  /* 0x000000b358b97220 */ /* 0x000fe20000410000 */
[----:B------:R-:W-:Y:S01]  /*9fc0*/  FADD.FTZ R133, R133, R150 ;  /* 0x0000009685857221 */ /* 0x000fe20000010000 */
[----:B0-----:R-:W-:Y:S01]  /*9fd0*/  FMUL.FTZ R173, R98, R85 ;  /* 0x0000005562ad7220 */ /* 0x001fe20000410000 */
[----:B------:R-:W-:Y:S01]  /*9fe0*/  FMUL.FTZ R85, R89, R104 ;  /* 0x0000006859557220 */ /* 0x000fe20000410000 */
[----:B------:R0:W-:Y:S01]  /*9ff0*/  STS [R244+0x421c], R163 ;  /* 0x00421ca3f4007388 */ /* 0x0001e20000000800 */
[----:B------:R-:W-:Y:S01]  /*a000*/  FMUL.FTZ R187, R81, R130 ;  /* 0x0000008251bb7220 */ /* 0x000fe20000410000 */
[----:B------:R-:W-:Y:S01]  /*a010*/  FMUL.FTZ R171, R76, R171 ;  /* 0x000000ab4cab7220 */ /* 0x000fe20000410000 */
[-C--:B------:R-:W-:Y:S01]  /*a020*/  FFMA.FTZ R86, R159, -R85.reuse, R212 ;  /* 0x800000559f567223 */ /* 0x080fe200000100d4 */
[----:B------:R-:W-:Y:S01]  /*a030*/  FFMA.FTZ R85, R161, -R85, R218 ;  /* 0x80000055a1557223 */ /* 0x000fe200000100da */
[----:B-1----:R-:W-:Y:S01]  /*a040*/  FFMA.FTZ R165, R87, R177, -R84 ;  /* 0x000000b157a57223 */ /* 0x002fe20000010854 */
[-C--:B------:R-:W-:Y:S01]  /*a050*/  FFMA.FTZ R84, R162, -R82.reuse, R225 ;  /* 0x80000052a2547223 */ /* 0x080fe200000100e1 */
[----:B------:R-:W-:Y:S01]  /*a060*/  FFMA.FTZ R82, R164, -R82, R219 ;  /* 0x80000052a4527223 */ /* 0x000fe200000100db */
[----:B------:R1:W-:Y:S01]  /*a070*/  STS [R244+0x4220], R173 ;  /* 0x004220adf4007388 */ /* 0x0003e20000000800 */
[----:B------:R-:W-:Y:S01]  /*a080*/  FADD.FTZ R148, R148, R165 ;  /* 0x000000a594947221 */ /* 0x000fe20000010000 */
[----:B0-----:R-:W-:Y:S01]  /*a090*/  FMUL.FTZ R163, R85, R168 ;  /* 0x000000a855a37220 */ /* 0x001fe20000410000 */
[----:B------:R-:W-:Y:S01]  /*a0a0*/  FMUL.FTZ R183, R82, R181 ;  /* 0x000000b552b77220 */ /* 0x000fe20000410000 */
[----:B------:R-:W-:Y:S01]  /*a0b0*/  FMUL.FTZ R177, R98, R177 ;  /* 0x000000b162b17220 */ /* 0x000fe20000410000 */
[----:B------:R-:W-:Y:S01]  /*a0c0*/  FMUL.FTZ R129, R76, R129 ;  /* 0x000000814c817220 */ /* 0x000fe20000410000 */
[-C--:B------:R-:W-:Y:S01]  /*a0d0*/  FFMA.FTZ R170, R86, R166.reuse, R163 ;  /* 0x000000a656aa7223 */ /* 0x080fe200000100a3 */
[-C--:B------:R-:W-:Y:S01]  /*a0e0*/  FMUL.FTZ R163, R89, R166.reuse ;  /* 0x000000a659a37220 */ /* 0x080fe20000410000 */
[----:B------:R-:W-:Y:S01]  /*a0f0*/  STS [R244+0x4230], R185 ;  /* 0x004230b9f4007388 */ /* 0x000fe20000000800 */
[----:B------:R-:W-:Y:S01]  /*a100*/  IADD3 R123, R116, 0x80, RZ ;  /* 0x00000080747b7810 */ /* 0x000fe20007ffe0ff */
[----:B-1----:R-:W-:Y:S01]  /*a110*/  FMUL.FTZ R173, R85, R166 ;  /* 0x000000a655ad7220 */ /* 0x002fe20000410000 */
[-C--:B------:R-:W-:Y:S01]  /*a120*/  FFMA.FTZ R166, R84, R179.reuse, R183 ;  /* 0x000000b354a67223 */ /* 0x080fe200000100b7 */
[----:B------:R-:W-:Y:S01]  /*a130*/  FMUL.FTZ R179, R82, R179 ;  /* 0x000000b352b37220 */ /* 0x000fe20000410000 */
[----:B------:R-:W-:Y:S01]  /*a140*/  FADD.FTZ R133, R133, R170 ;  /* 0x000000aa85857221 */ /* 0x000fe20000010000 */
[----:B------:R-:W-:Y:S01]  /*a150*/  FFMA.FTZ R173, R86, R168, -R173 ;  /* 0x000000a856ad7223 */ /* 0x000fe200000108ad */
[----:B------:R0:W-:Y:S01]  /*a160*/  STS [R244+0x4224], R177 ;  /* 0x004224b1f4007388 */ /* 0x0001e20000000800 */
[-C--:B------:R-:W-:Y:S01]  /*a170*/  FFMA.FTZ R179, R84, R181.reuse, -R179 ;  /* 0x000000b554b37223 */ /* 0x080fe200000108b3 */
[----:B------:R-:W-:Y:S01]  /*a180*/  FMUL.FTZ R181, R88, R181 ;  /* 0x000000b558b57220 */ /* 0x000fe20000410000 */
[----:B------:R-:W-:Y:S01]  /*a190*/  FADD.FTZ R148, R148, R173 ;  /* 0x000000ad94947221 */ /* 0x000fe20000010000 */
[----:B------:R-:W-:Y:S01]  /*a1a0*/  FMUL.FTZ R183, R81, R146 ;  /* 0x0000009251b77220 */ /* 0x000fe20000410000 */
[----:B------:R-:W-:Y:S01]  /*a1b0*/  FADD.FTZ R133, R133, R166 ;  /* 0x000000a685857221 */ /* 0x000fe20000010000 */
[----:B------:R1:W-:Y:S01]  /*a1c0*/  STS [R244+0x4228], R163 ;  /* 0x004228a3f4007388 */ /* 0x0003e20000000800 */
[----:B------:R-:W-:Y:S01]  /*a1d0*/  FADD.FTZ R148, R148, R179 ;  /* 0x000000b394947221 */ /* 0x000fe20000010000 */
[----:B------:R-:W-:Y:S01]  /*a1e0*/  IADD3 R165, R116, 0x780, RZ ;  /* 0x0000078074a57810 */ /* 0x000fe20007ffe0ff */
[----:B------:R-:W-:Y:S01]  /*a1f0*/  FADD.FTZ R133, R133, R132 ;  /* 0x0000008485857221 */ /* 0x000fe20000010000 */
[----:B0-----:R-:W-:Y:S01]  /*a200*/  FMUL.FTZ R177, R89, R168 ;  /* 0x000000a859b17220 */ /* 0x001fe20000410000 */
[----:B------:R-:W-:Y:S01]  /*a210*/  FADD.FTZ R131, R148, R131 ;  /* 0x0000008394837221 */ /* 0x000fe20000010000 */
[----:B------:R-:W-:Y:S01]  /*a220*/  STS [R244+0x4234], R181 ;  /* 0x004234b5f4007388 */ /* 0x000fe20000000800 */
[----:B------:R-:W-:Y:S01]  /*a230*/  FADD.FTZ R133, R133, R144 ;  /* 0x0000009085857221 */ /* 0x000fe20000010000 */
[C---:B------:R-:W-:Y:S01]  /*a240*/  IADD3 R173, R116.reuse, 0x980, RZ ;  /* 0x0000098074ad7810 */ /* 0x040fe20007ffe0ff */
[----:B------:R-:W-:Y:S01]  /*a250*/  FADD.FTZ R131, R131, R142 ;  /* 0x0000008e83837221 */ /* 0x000fe20000010000 */
[----:B------:R0:W-:Y:S01]  /*a260*/  STS [R244+0x422c], R177 ;  /* 0x00422cb1f4007388 */ /* 0x0001e20000000800 */
[----:B------:R-:W-:Y:S01]  /*a270*/  FADD.FTZ R140, R133, R140 ;  /* 0x0000008c858c7221 */ /* 0x000fe20000010000 */
[C---:B------:R-:W-:Y:S01]  /*a280*/  IADD3 R133, R116.reuse, 0x280, RZ ;  /* 0x0000028074857810 */ /* 0x040fe20007ffe0ff */
[----:B------:R-:W-:Y:S01]  /*a290*/  FADD.FTZ R131, R131, R138 ;  /* 0x0000008a83837221 */ /* 0x000fe20000010000 */
[----:B------:R2:W-:Y:S01]  /*a2a0*/  STS [R244+0x4238], R183 ;  /* 0x004238b7f4007388 */ /* 0x0005e20000000800 */
[----:B-1----:R-:W-:Y:S01]  /*a2b0*/  IADD3 R163, R116, 0x700, RZ ;  /* 0x0000070074a37810 */ /* 0x002fe20007ffe0ff */
[----:B------:R-:W-:Y:S01]  /*a2c0*/  FADD.FTZ R251, R140, R251 ;  /* 0x000000fb8cfb7221 */ /* 0x000fe20000010000 */
[----:B------:R-:W-:Y:S01]  /*a2d0*/  FADD.FTZ R250, R131, R250 ;  /* 0x000000fa83fa7221 */ /* 0x000fe20000010000 */
[----:B------:R1:W-:Y:S01]  /*a2e0*/  STS [R244+0x423c], R187 ;  /* 0x00423cbbf4007388 */ /* 0x0003e20000000800 */
[C---:B------:R-:W-:Y:S01]  /*a2f0*/  IADD3 R131, R116.reuse, 0x180, RZ ;  /* 0x0000018074837810 */ /* 0x040fe20007ffe0ff */
[----:B------:R-:W-:Y:S01]  /*a300*/  FMUL.FTZ R122, R15, R122 ;  /* 0x0000007a0f7a7220 */ /* 0x000fe20000410000 */
[C---:B0-----:R-:W-:Y:S01]  /*a310*/  IADD3 R177, R116.reuse, 0xa80, RZ ;  /* 0x00000a8074b17810 */ /* 0x041fe20007ffe0ff */
[----:B------:R0:W-:Y:S01]  /*a320*/  STS [R244+0x4240], R171 ;  /* 0x004240abf4007388 */ /* 0x0001e20000000800 */
[----:B------:R-:W-:Y:S01]  /*a330*/  IADD3 R179, R116, 0xb00, RZ ;  /* 0x00000b0074b37810 */ /* 0x000fe20007ffe0ff */
[----:B------:R-:W-:Y:S01]  /*a340*/  FADD.FTZ R250, R250, R75 ;  /* 0x0000004bfafa7221 */ /* 0x000fe20000010000 */
[C---:B------:R-:W-:Y:S01]  /*a350*/  IADD3 R181, R116.reuse, 0xb80, RZ ;  /* 0x00000b8074b57810 */ /* 0x040fe20007ffe0ff */
[----:B------:R3:W-:Y:S01]  /*a360*/  STS [R244+0x4244], R129 ;  /* 0x00424481f4007388 */ /* 0x0007e20000000800 */
[----:B--2---:R-:W-:Y:S01]  /*a370*/  IADD3 R183, R116, 0xc00, RZ ;  /* 0x00000c0074b77810 */ /* 0x004fe20007ffe0ff */
[----:B------:R-:W-:Y:S01]  /*a380*/  FADD.FTZ R250, R250, R73 ;  /* 0x00000049fafa7221 */ /* 0x000fe20000010000 */
[C---:B------:R-:W-:Y:S01]  /*a390*/  IADD3 R185, R116.reuse, 0xc80, RZ ;  /* 0x00000c8074b97810 */ /* 0x040fe20007ffe0ff */
[----:B------:R2:W-:Y:S01]  /*a3a0*/  STS [R244+0x4248], R169 ;  /* 0x004248a9f4007388 */ /* 0x0005e20000000800 */
[----:B-1----:R-:W-:Y:S01]  /*a3b0*/  IADD3 R187, R116, 0xd00, RZ ;  /* 0x00000d0074bb7810 */ /* 0x002fe20007ffe0ff */
[----:B------:R-:W-:Y:S01]  /*a3c0*/  FADD.FTZ R250, R250, R71 ;  /* 0x00000047fafa7221 */ /* 0x000fe20000010000 */
[C---:B0-----:R-:W-:Y:S01]  /*a3d0*/  IADD3 R171, R116.reuse, 0x900, RZ ;  /* 0x0000090074ab7810 */ /* 0x041fe20007ffe0ff */
[----:B------:R0:W-:Y:S01]  /*a3e0*/  STS [R244+0x424c], R167 ;  /* 0x00424ca7f4007388 */ /* 0x0001e20000000800 */
[----:B------:R-:W-:Y:S01]  /*a3f0*/  IADD3 R189, R116, 0xd80, RZ ;  /* 0x00000d8074bd7810 */ /* 0x000fe20007ffe0ff */
[----:B------:R-:W-:Y:S01]  /*a400*/  FFMA.FTZ R76, R76, R79, R83 ;  /* 0x0000004f4c4c7223 */ /* 0x000fe20000010053 */
[C---:B---3--:R-:W-:Y:S01]  /*a410*/  IADD3 R129, R116.reuse, 0x100, RZ ;  /* 0x0000010074817810 */ /* 0x048fe20007ffe0ff */
[----:B------:R1:W-:Y:S01]  /*a420*/  STS [R244+0x4250], R149 ;  /* 0x00425095f4007388 */ /* 0x0003e20000000800 */
[C---:B------:R-:W-:Y:S01]  /*a430*/  IADD3 R191, R116.reuse, 0xe00, RZ ;  /* 0x00000e0074bf7810 */ /* 0x040fe20007ffe0ff */
[----:B------:R-:W-:Y:S01]  /*a440*/  FFMA.FTZ R24, R79, R55, R24 ;  /* 0x000000374f187223 */ /* 0x000fe20000010018 */
[C---:B--2---:R-:W-:Y:S01]  /*a450*/  IADD3 R169, R116.reuse, 0x880, RZ ;  /* 0x0000088074a97810 */ /* 0x044fe20007ffe0ff */
[----:B------:R2:W-:Y:S01]  /*a460*/  STS [R244+0x4254], R147 ;  /* 0x00425493f4007388 */ /* 0x0005e20000000800 */
[----:B------:R-:W-:Y:S01]  /*a470*/  IADD3 R193, R116, 0xe80, RZ ;  /* 0x00000e8074c17810 */ /* 0x000fe20007ffe0ff */
[----:B------:R-:W-:Y:S01]  /*a480*/  FADD.FTZ R79, R250, R69 ;  /* 0x00000045fa4f7221 */ /* 0x000fe20000010000 */
[C---:B0-----:R-:W-:Y:S01]  /*a490*/  IADD3 R167, R116.reuse, 0x800, RZ ;  /* 0x0000080074a77810 */ /* 0x041fe20007ffe0ff */
[----:B------:R0:W-:Y:S01]  /*a4a0*/  STS [R244+0x4258], R145 ;  /* 0x00425891f4007388 */ /* 0x0001e20000000800 */
[----:B------:R-:W-:Y:S01]  /*a4b0*/  LEA.HI.SX32 R130, R123, R116, 0x1b ;  /* 0x000000747b827211 */ /* 0x000fe200078fdaff */
[----:B------:R-:W-:Y:S01]  /*a4c0*/  FFMA.FTZ R69, -R13, R210, -RZ ;  /* 0x000000d20d457223 */ /* 0x000fe200000109ff */
[C---:B-1----:R-:W-:Y:S01]  /*a4d0*/  IADD3 R149, R116.reuse, 0x680, RZ ;  /* 0x0000068074957810 */ /* 0x042fe20007ffe0ff */
[----:B------:R1:W-:Y:S01]  /*a4e0*/  STS [R244+0x425c], R143 ;  /* 0x00425c8ff4007388 */ /* 0x0003e20000000800 */
[----:B------:R-:W-:Y:S01]  /*a4f0*/  LEA.HI.SX32 R132, R129, R116, 0x1b ;  /* 0x0000007481847211 */ /* 0x000fe200078fdaff */
[----:B------:R-:W-:Y:S01]  /*a500*/  FMUL.FTZ R71, R13, R208 ;  /* 0x000000d00d477220 */ /* 0x000fe20000410000 */
[C---:B--2---:R-:W-:Y:S01]  /*a510*/  IADD3 R147, R116.reuse, 0x600, RZ ;  /* 0x0000060074937810 */ /* 0x044fe20007ffe0ff */
[----:B------:R2:W-:Y:S01]  /*a520*/  STS [R244+0x4260], R141 ;  /* 0x0042608df4007388 */ /* 0x0005e20000000800 */
[----:B------:R-:W-:Y:S01]  /*a530*/  LEA.HI.SX32 R138, R233, R116, 0x1b ;  /* 0x00000074e98a7211 */ /* 0x000fe200078fdaff */
[----:B------:R-:W-:Y:S01]  /*a540*/  FMUL.FTZ R73, R11, R212 ;  /* 0x000000d40b497220 */ /* 0x000fe20000410000 */
[----:B0-----:R-:W-:Y:S01]  /*a550*/  IADD3 R145, R116, 0x580, RZ ;  /* 0x0000058074917810 */ /* 0x001fe20007ffe0ff */
[----:B------:R0:W-:Y:S01]  /*a560*/  STS [R244+0x4264], R175 ;  /* 0x004264aff4007388 */ /* 0x0001e20000000800 */
[----:B------:R-:W-:Y:S01]  /*a570*/  LEA.HI.SX32 R140, R133, R116, 0x1b ;  /* 0x00000074858c7211 */ /* 0x000fe200078fdaff */
[----:B------:R-:W-:Y:S01]  /*a580*/  FMUL.FTZ R75, R164, R96 ;  /* 0x00000060a44b7220 */ /* 0x000fe20000410000 */
[C---:B-1----:R-:W-:Y:S01]  /*a590*/  IADD3 R143, R116.reuse, 0x500, RZ ;  /* 0x00000500748f7810 */ /* 0x042fe20007ffe0ff */
[----:B------:R1:W-:Y:S01]  /*a5a0*/  STS [R244+0x4268], R139 ;  /* 0x0042688bf4007388 */ /* 0x0003e20000000800 */
[-C--:B------:R-:W-:Y:S01]  /*a5b0*/  LEA.HI.SX32 R166, R145, R116.reuse, 0x1b ;  /* 0x0000007491a67211 */ /* 0x080fe200078fdaff */
[----:B------:R-:W-:Y:S01]  /*a5c0*/  FADD.FTZ R251, R251, R74 ;  /* 0x0000004afbfb7221 */ /* 0x000fe20000010000 */
[----:B--2---:R-:W-:Y:S01]  /*a5d0*/  IADD3 R141, R116, 0x480, RZ ;  /* 0x00000480748d7810 */ /* 0x004fe20007ffe0ff */
[----:B------:R2:W-:Y:S01]  /*a5e0*/  STS [R244+0x426c], R137 ;  /* 0x00426c89f4007388 */ /* 0x0005e20000000800 */
[-C--:B------:R-:W-:Y:S01]  /*a5f0*/  LEA.HI.SX32 R150, R143, R116.reuse, 0x1b ;  /* 0x000000748f967211 */ /* 0x080fe200078fdaff */
[----:B------:R-:W-:Y:S01]  /*a600*/  FFMA.FTZ R207, -R14, R207, -RZ ;  /* 0x000000cf0ecf7223 */ /* 0x000fe200000109ff */
[C---:B0-----:R-:W-:Y:S01]  /*a610*/  IADD3 R175, R116.reuse, 0xa00, RZ ;  /* 0x00000a0074af7810 */ /* 0x041fe20007ffe0ff */
[----:B------:R0:W-:Y:S01]  /*a620*/  STS [R244+0x4270], R135 ;  /* 0x00427087f4007388 */ /* 0x0001e20000000800 */
[----:B------:R-:W-:Y:S01]  /*a630*/  LEA.HI.SX32 R148, R141, R116, 0x1b ;  /* 0x000000748d947211 */ /* 0x000fe200078fdaff */
[----:B------:R-:W-:Y:S01]  /*a640*/  FMUL.FTZ R83, R9, R214 ;  /* 0x000000d609537220 */ /* 0x000fe20000410000 */
[C---:B-1----:R-:W-:Y:S01]  /*a650*/  IADD3 R139, R116.reuse, 0x400, RZ ;  /* 0x00000400748b7810 */ /* 0x042fe20007ffe0ff */
[----:B------:R1:W-:Y:S01]  /*a660*/  STS [R244+0x4274], R136 ;  /* 0x00427488f4007388 */ /* 0x0003e20000000800 */
[-C--:B------:R-:W-:Y:S01]  /*a670*/  LEA.HI.SX32 R168, R147, R116.reuse, 0x1b ;  /* 0x0000007493a87211 */ /* 0x080fe200078fdaff */
[----:B------:R-:W-:Y:S01]  /*a680*/  FADD.FTZ R251, R251, R72 ;  /* 0x00000048fbfb7221 */ /* 0x000fe20000010000 */
[C---:B--2---:R-:W-:Y:S01]  /*a690*/  IADD3 R137, R116.reuse, 0x380, RZ ;  /* 0x0000038074897810 */ /* 0x044fe20007ffe0ff */
[----:B------:R-:W-:Y:S01]  /*a6a0*/  STS [R244+0x4278], R66 ;  /* 0x00427842f4007388 */ /* 0x000fe20000000800 */
[-C--:B------:R-:W-:Y:S01]  /*a6b0*/  LEA.HI.SX32 R146, R139, R116.reuse, 0x1b ;  /* 0x000000748b927211 */ /* 0x080fe200078fdaff */
[----:B------:R-:W-:Y:S01]  /*a6c0*/  FADD.FTZ R44, R77, R44 ;  /* 0x0000002c4d2c7221 */ /* 0x000fe20000010000 */
[----:B0-----:R-:W-:Y:S01]  /*a6d0*/  IADD3 R135, R116, 0x300, RZ ;  /* 0x0000030074877810 */ /* 0x001fe20007ffe0ff */
[----:B------:R0:W-:Y:S01]  /*a6e0*/  STS [R244+0x427c], R67 ;  /* 0x00427c43f4007388 */ /* 0x0001e20000000800 */
[-C--:B------:R-:W-:Y:S01]  /*a6f0*/  LEA.HI.SX32 R144, R137, R116.reuse, 0x1b ;  /* 0x0000007489907211 */ /* 0x080fe200078fdaff */
[----:B------:R-:W-:Y:S01]  /*a700*/  FFMA.FTZ R75, R162, R95, R75 ;  /* 0x0000005fa24b7223 */ /* 0x000fe2000001004b */
[-C--:B-1----:R-:W-:Y:S01]  /*a710*/  LEA.HI.SX32 R136, R131, R116.reuse, 0x1b ;  /* 0x0000007483887211 */ /* 0x082fe200078fdaff */
[----:B------:R-:W-:Y:S01]  /*a720*/  FMUL.FTZ R77, R95, UR45 ;  /* 0x0000002d5f4d7c20 */ /* 0x000fe20008410000 */
[-C--:B------:R-:W-:Y:S01]  /*a730*/  LEA.HI.SX32 R142, R135, R116.reuse, 0x1b ;  /* 0x00000074878e7211 */ /* 0x080fe200078fdaff */
[----:B------:R-:W-:Y:S01]  /*a740*/  FFMA.FTZ R211, -R12, R211, -RZ ;  /* 0x000000d30cd37223 */ /* 0x000fe200000109ff */
[-C--:B------:R-:W-:Y:S01]  /*a750*/  LEA.HI.SX32 R170, R149, R116.reuse, 0x1b ;  /* 0x0000007495aa7211 */ /* 0x080fe200078fdaff */
[----:B------:R-:W-:Y:S01]  /*a760*/  FMUL.FTZ R213, R14, R213 ;  /* 0x000000d50ed57220 */ /* 0x000fe20000410000 */
[-C--:B------:R-:W-:Y:S01]  /*a770*/  LEA.HI.SX32 R172, R163, R116.reuse, 0x1b ;  /* 0x00000074a3ac7211 */ /* 0x080fe200078fdaff */
[----:B0-----:R-:W-:Y:S01]  /*a780*/  FMUL.FTZ R67, R16, R209 ;  /* 0x000000d110437220 */ /* 0x001fe20000410000 */
[----:B------:R-:W-:Y:S01]  /*a790*/  IADD3 R209, R116, 0xf80, RZ ;  /* 0x00000f8074d17810 */ /* 0x000fe20007ffe0ff */
[----:B------:R-:W-:Y:S01]  /*a7a0*/  FADD.FTZ R251, R251, R70 ;  /* 0x00000046fbfb7221 */ /* 0x000fe20000010000 */
[-C--:B------:R-:W-:Y:S01]  /*a7b0*/  LEA.HI.SX32 R180, R171, R116.reuse, 0x1b ;  /* 0x00000074abb47211 */ /* 0x080fe200078fdaff */
[----:B------:R-:W-:Y:S01]  /*a7c0*/  FMUL.FTZ R215, R12, R215 ;  /* 0x000000d70cd77220 */ /* 0x000fe20000410000 */
[-C--:B------:R-:W-:Y:S01]  /*a7d0*/  LEA.HI.SX32 R66, R116, R116.reuse, 0x1b ;  /* 0x0000007474427211 */ /* 0x080fe200078fdaff */
[C---:B------:R-:W-:Y:S01]  /*a7e0*/  FMUL.FTZ R225, R10.reuse, R225 ;  /* 0x000000e10ae17220 */ /* 0x040fe20000410000 */
[-C--:B------:R-:W-:Y:S01]  /*a7f0*/  LEA.HI.SX32 R174, R165, R116.reuse, 0x1b ;  /* 0x00000074a5ae7211 */ /* 0x080fe200078fdaff */
[----:B------:R-:W-:Y:S01]  /*a800*/  FFMA.FTZ R219, -R10, R219, -RZ ;  /* 0x000000db0adb7223 */ /* 0x000fe200000109ff */
        /* <DEDUP_REMOVED lines=17> */
[----:B------:R-:W-:Y:S01]  /*a920*/  FADD.FTZ R74, R251, R68 ;  /* 0x00000044fb4a7221 */ /* 0x000fe20000010000 */
[-C--:B------:R-:W-:Y:S01]  /*a930*/  LEA.HI.SX32 R196, R187, R116.reuse, 0x1b ;  /* 0x00000074bbc47211 */ /* 0x080fe200078fdaff */
[----:B------:R-:W-:Y:S01]  /*a940*/  FMUL.FTZ R214, R92, UR45 ;  /* 0x0000002d5cd67c20 */ /* 0x000fe20008410000 */
[-C--:B------:R-:W-:Y:S01]  /*a950*/  LEA.HI.SX32 R238, R189, R116.reuse, 0x1b ;  /* 0x00000074bdee7211 */ /* 0x080fe200078fdaff */
[----:B------:R-:W-:Y:S01]  /*a960*/  FMUL.FTZ R208, R198, UR45 ;  /* 0x0000002dc6d07c20 */ /* 0x000fe20008410000 */
[-C--:B------:R-:W-:Y:S01]  /*a970*/  LEA.HI.SX32 R240, R191, R116.reuse, 0x1b ;  /* 0x00000074bff07211 */ /* 0x080fe200078fdaff */
[----:B------:R-:W-:Y:S01]  /*a980*/  FMUL.FTZ R162, R200, UR45 ;  /* 0x0000002dc8a27c20 */ /* 0x000fe20008410000 */
[-C--:B------:R-:W-:Y:S01]  /*a990*/  LEA.HI.SX32 R242, R193, R116.reuse, 0x1b ;  /* 0x00000074c1f27211 */ /* 0x080fe200078fdaff */
[----:B------:R-:W-:Y:S01]  /*a9a0*/  FMUL.FTZ R68, R202, UR45 ;  /* 0x0000002dca447c20 */ /* 0x000fe20008410000 */
[-C--:B------:R-:W-:Y:S01]  /*a9b0*/  LEA.HI.SX32 R171, R195, R116.reuse, 0x1b ;  /* 0x00000074c3ab7211 */ /* 0x080fe200078fdaff */
[----:B------:R-:W-:Y:S01]  /*a9c0*/  FFMA.FTZ R77, R96, UR56, -R77 ;  /* 0x00000038604d7c23 */ /* 0x000fe2000801084d */
[----:B------:R-:W-:Y:S01]  /*a9d0*/  LEA.HI.SX32 R209, R209, R116, 0x1b ;  /* 0x00000074d1d17211 */ /* 0x000fe200078fdaff */
[----:B------:R-:W-:Y:S01]  /*a9e0*/  FFMA.FTZ R214, R197, UR56, R214 ;  /* 0x00000038c5d67c23 */ /* 0x000fe200080100d6 */
[-C--:B------:R-:W-:Y:S01]  /*a9f0*/  LEA R123, R130, R113.reuse, 0x2 ;  /* 0x00000071827b7211 */ /* 0x080fe200078e10ff */
[----:B------:R-:W-:Y:S01]  /*aa00*/  BAR.SYNC.DEFER_BLOCKING 0x0 ;  /* 0x0000000000007b1d */ /* 0x000fe20000010000 */
[-C--:B------:R-:W-:Y:S01]  /*aa10*/  LEA R129, R132, R113.reuse, 0x2 ;  /* 0x0000007184817211 */ /* 0x080fe200078e10ff */
[----:B------:R-:W-:Y:S01]  /*aa20*/  FFMA.FTZ R208, R199, UR56, R208 ;  /* 0x00000038c7d07c23 */ /* 0x000fe200080100d0 */
[-C--:B------:R-:W-:Y:S01]  /*aa30*/  LEA R130, R136, R113.reuse, 0x2 ;  /* 0x0000007188827211 */ /* 0x080fe200078e10ff */
[----:B------:R-:W-:Y:S01]  /*aa40*/  FFMA.FTZ R162, R201, UR56, R162 ;  /* 0x00000038c9a27c23 */ /* 0x000fe200080100a2 */
[----:B------:R-:W-:-:S02]  /*aa50*/  LEA R131, R138, R113, 0x2 ;  /* 0x000000718a837211 */ /* 0x000fc400078e10ff */
[-C--:B------:R-:W-:Y:S02]  /*aa60*/  LEA R132, R140, R113.reuse, 0x2 ;  /* 0x000000718c847211 */ /* 0x080fe400078e10ff */
[-C--:B------:R-:W-:Y:S02]  /*aa70*/  LEA R133, R142, R113.reuse, 0x2 ;  /* 0x000000718e857211 */ /* 0x080fe400078e10ff */
[-C--:B------:R-:W-:Y:S02]  /*aa80*/  LEA R135, R144, R113.reuse, 0x2 ;  /* 0x0000007190877211 */ /* 0x080fe400078e10ff */
[-C--:B------:R-:W-:Y:S02]  /*aa90*/  LEA R136, R146, R113.reuse, 0x2 ;  /* 0x0000007192887211 */ /* 0x080fe400078e10ff */
[-C--:B------:R-:W-:Y:S02]  /*aaa0*/  LEA R137, R148, R113.reuse, 0x2 ;  /* 0x0000007194897211 */ /* 0x080fe400078e10ff */
[----:B------:R-:W-:-:S02]  /*aab0*/  LEA R138, R150, R113, 0x2 ;  /* 0x00000071968a7211 */ /* 0x000fc400078e10ff */
[-C--:B------:R-:W-:Y:S02]  /*aac0*/  LEA R139, R166, R113.reuse, 0x2 ;  /* 0x00000071a68b7211 */ /* 0x080fe400078e10ff */
[-C--:B------:R-:W-:Y:S02]  /*aad0*/  LEA R140, R168, R113.reuse, 0x2 ;  /* 0x00000071a88c7211 */ /* 0x080fe400078e10ff */
[-C--:B------:R-:W-:Y:S01]  /*aae0*/  LEA R141, R170, R113.reuse, 0x2 ;  /* 0x00000071aa8d7211 */ /* 0x080fe200078e10ff */
[----:B------:R-:W0:Y:S01]  /*aaf0*/  LDS R173, [R123+0x4400] ;  /* 0x004400007bad7984 */ /* 0x000e220000000800 */
[-C--:B------:R-:W-:Y:S02]  /*ab00*/  LEA R142, R172, R113.reuse, 0x2 ;  /* 0x00000071ac8e7211 */ /* 0x080fe400078e10ff */
[-C--:B----4-:R-:W-:Y:S01]  /*ab10*/  LEA R249, R66, R113.reuse, 0x2 ;  /* 0x0000007142f97211 */ /* 0x090fe200078e10ff */
[----:B------:R-:W1:Y:S01]  /*ab20*/  LDS R175, [R130+0x4800] ;  /* 0x0048000082af7984 */ /* 0x000e620000000800 */
[-C--:B------:R-:W-:Y:S01]  /*ab30*/  LEA R143, R174, R113.reuse, 0x2 ;  /* 0x00000071ae8f7211 */ /* 0x080fe200078e10ff */
[----:B------:R-:W-:Y:S01]  /*ab40*/  FMUL.FTZ R66, R96, UR45 ;  /* 0x0000002d60427c20 */ /* 0x000fe20008410000 */
[-C--:B------:R-:W-:Y:S01]  /*ab50*/  LEA R144, R176, R113.reuse, 0x2 ;  /* 0x00000071b0907211 */ /* 0x080fe200078e10ff */
[----:B------:R-:W2:Y:S01]  /*ab60*/  LDS R245, [R249+0x4200] ;  /* 0x00420000f9f57984 */ /* 0x000ea20000000800 */
[-C--:B------:R-:W-:Y:S01]  /*ab70*/  LEA R145, R178, R113.reuse, 0x2 ;  /* 0x00000071b2917211 */ /* 0x080fe200078e10ff */
[----:B------:R-:W-:Y:S01]  /*ab80*/  FFMA.FTZ R95, R95, UR56, R66 ;  /* 0x000000385f5f7c23 */ /* 0x000fe20008010042 */
[-C--:B------:R-:W-:Y:S01]  /*ab90*/  LEA R146, R180, R113.reuse, 0x2 ;  /* 0x00000071b4927211 */ /* 0x080fe200078e10ff */
[----:B------:R-:W3:Y:S01]  /*aba0*/  LDS R174, [R129+0x4600] ;  /* 0x0046000081ae7984 */ /* 0x000ee20000000800 */
[-C--:B------:R-:W-:Y:S01]  /*abb0*/  LEA R147, R182, R113.reuse, 0x2 ;  /* 0x00000071b6937211 */ /* 0x080fe200078e10ff */
[----:B------:R-:W-:Y:S01]  /*abc0*/  FMUL.FTZ R66, R94, UR45 ;  /* 0x0000002d5e427c20 */ /* 0x000fe20008410000 */
        /* <DEDUP_REMOVED lines=42> */
[----:B------:R-:W-:Y:S01]  /*ae70*/  STS [R248+0x8408], R122 ;  /* 0x0084087af8007388 */ /* 0x000fe20000000800 */
[----:B-----5:R-:W-:-:S05]  /*ae80*/  FFMA.FTZ R67, -R15, R206, -RZ ;  /* 0x000000ce0f437223 */ /* 0x020fca00000109ff */
[----:B------:R5:W-:Y:S04]  /*ae90*/  STS [R246+0x840c], R67 ;  /* 0x00840c43f6007388 */ /* 0x000be80000000800 */
[----:B------:R1:W-:Y:S04]  /*aea0*/  STS [R244+0x841c], R69 ;  /* 0x00841c45f4007388 */ /* 0x0003e80000000800 */
[----:B------:R2:W-:Y:S01]  /*aeb0*/  STS [R244+0x8418], R71 ;  /* 0x00841847f4007388 */ /* 0x0005e20000000800 */
[----:B-----5:R-:W-:-:S03]  /*aec0*/  FFMA.FTZ R67, -R11, R218, -RZ ;  /* 0x000000da0b437223 */ /* 0x020fc600000109ff */
[----:B------:R5:W-:Y:S01]  /*aed0*/  STS [R244+0x8428], R73 ;  /* 0x00842849f4007388 */ /* 0x000be20000000800 */
[----:B-1----:R-:W-:-:S03]  /*aee0*/  FFMA.FTZ R69, -R9, R222, -RZ ;  /* 0x000000de09457223 */ /* 0x002fc600000109ff */
[----:B------:R1:W-:Y:S01]  /*aef0*/  STS [R244+0x842c], R67 ;  /* 0x00842c43f4007388 */ /* 0x0003e20000000800 */
[----:B--2---:R-:W-:-:S03]  /*af00*/  FFMA.FTZ R71, -R7, R230, -RZ ;  /* 0x000000e607477223 */ /* 0x004fc600000109ff */
[----:B------:R2:W-:Y:S01]  /*af10*/  STS [R244+0x843c], R69 ;  /* 0x00843c45f4007388 */ /* 0x0005e20000000800 */
[----:B-----5:R-:W-:-:S03]  /*af20*/  FMUL.FTZ R73, R5, R226 ;  /* 0x000000e205497220 */ /* 0x020fc60000410000 */
[----:B------:R5:W-:Y:S01]  /*af30*/  STS [R244+0x8414], R207 ;  /* 0x008414cff4007388 */ /* 0x000be20000000800 */
[----:B-1----:R-:W-:-:S03]  /*af40*/  FFMA.FTZ R67, -R5, R232, -RZ ;  /* 0x000000e805437223 */ /* 0x002fc600000109ff */
[----:B------:R1:W-:Y:S01]  /*af50*/  STS [R244+0x8438], R83 ;  /* 0x00843853f4007388 */ /* 0x0003e20000000800 */
[----:B--2---:R-:W-:-:S03]  /*af60*/  FFMA.FTZ R69, -R3, R228, -RZ ;  /* 0x000000e403457223 */ /* 0x004fc600000109ff */
[----:B------:R2:W-:Y:S01]  /*af70*/  STS [R244+0x845c], R67 ;  /* 0x00845c43f4007388 */ /* 0x0005e20000000800 */
[----:B-----5:R-:W-:-:S03]  /*af80*/  FMUL.FTZ R207, R7, R224 ;  /* 0x000000e007cf7220 */ /* 0x020fc60000410000 */
[----:B------:R5:W-:Y:S01]  /*af90*/  STS [R244+0x844c], R71 ;  /* 0x00844c47f4007388 */ /* 0x000be20000000800 */
[----:B-1----:R-:W-:-:S03]  /*afa0*/  FMUL.FTZ R83, R3, R234 ;  /* 0x000000ea03537220 */ /* 0x002fc60000410000 */
[----:B------:R1:W-:Y:S01]  /*afb0*/  STS [R244+0x8458], R73 ;  /* 0x00845849f4007388 */ /* 0x0003e20000000800 */
[----:B--2---:R-:W-:-:S03]  /*afc0*/  MOV R67, UR42 ;  /* 0x0000002a00437c02 */ /* 0x004fc60008000f00 */
[----:B------:R2:W-:Y:S01]  /*afd0*/  STS [R244+0x846c], R69 ;  /* 0x00846c45f4007388 */ /* 0x0005e20000000800 */
[----:B------:R-:W-:Y:S01]  /*afe0*/  LEA R164, R67, -R116, 0x1 ;  /* 0x8000007443a47211 */ /* 0x000fe200078e08ff */
[----:B------:R-:W-:Y:S01]  /*aff0*/  FMUL.FTZ R67, R93, UR45 ;  /* 0x0000002d5d437c20 */ /* 0x000fe20008410000 */
[----:B-----5:R-:W-:Y:S01]  /*b000*/  FFMA.FTZ R71, -R0, R236, -RZ ;  /* 0x000000ec00477223 */ /* 0x020fe200000109ff */
[----:B------:R5:W-:Y:S01]  /*b010*/  STS [R244+0x8424], R211 ;  /* 0x008424d3f4007388 */ /* 0x000be20000000800 */
[----:B------:R-:W-:Y:S01]  /*b020*/  ISETP.GE.AND P0, PT, R164, 0x1, PT ;  /* 0x00000001a400780c */ /* 0x000fe20003f06270 */
[----:B------:R-:W-:Y:S01]  /*b030*/  FFMA.FTZ R212, R94, UR56, -R67 ;  /* 0x000000385ed47c23 */ /* 0x000fe20008010843 */
[----:B-1----:R-:W-:Y:S01]  /*b040*/  FMUL.FTZ R73, R0, R220 ;  /* 0x000000dc00497220 */ /* 0x002fe20000410000 */
[----:B------:R-:W-:Y:S01]  /*b050*/  FMUL.FTZ R67, R201, UR45 ;  /* 0x0000002dc9437c20 */ /* 0x000fe20008410000 */
[----:B--2---:R-:W-:Y:S01]  /*b060*/  FMUL.FTZ R69, R199, UR45 ;  /* 0x0000002dc7457c20 */ /* 0x004fe20008410000 */
[----:B------:R1:W-:Y:S02]  /*b070*/  STS [R244+0x8410], R213 ;  /* 0x008410d5f4007388 */ /* 0x0003e40000000800 */
[----:B------:R-:W-:Y:S01]  /*b080*/  FFMA.FTZ R206, R200, UR56, -R67 ;  /* 0x00000038c8ce7c23 */ /* 0x000fe20008010843 */
[----:B------:R-:W-:Y:S01]  /*b090*/  FFMA.FTZ R210, R198, UR56, -R69 ;  /* 0x00000038c6d27c23 */ /* 0x000fe20008010845 */
[----:B-----5:R-:W-:Y:S01]  /*b0a0*/  FFMA.FTZ R211, R93, UR56, R66 ;  /* 0x000000385dd37c23 */ /* 0x020fe20008010042 */
[----:B------:R-:W-:Y:S01]  /*b0b0*/  STS [R244+0x8420], R215 ;  /* 0x008420d7f4007388 */ /* 0x000fe20000000800 */
[----:B------:R-:W-:Y:S01]  /*b0c0*/  FMUL.FTZ R69, R203, UR45 ;  /* 0x0000002dcb457c20 */ /* 0x000fe20008410000 */
[----:B------:R-:W-:Y:S01]  /*b0d0*/  FMUL.FTZ R67, R205, UR45 ;  /* 0x0000002dcd437c20 */ /* 0x000fe20008410000 */
[----:B------:R-:W-:Y:S01]  /*b0e0*/  FMUL.FTZ R66, R204, UR45 ;  /* 0x0000002dcc427c20 */ /* 0x000fe20008410000 */
[----:B------:R-:W-:Y:S01]  /*b0f0*/  STS [R244+0x8430], R225 ;  /* 0x008430e1f4007388 */ /* 0x000fe20000000800 */
[----:B-1----:R-:W-:Y:S01]  /*b100*/  FMUL.FTZ R213, R197, UR45 ;  /* 0x0000002dc5d57c20 */ /* 0x002fe20008410000 */
[----:B------:R-:W-:Y:S01]  /*b110*/  FFMA.FTZ R122, R202, UR56, -R69 ;  /* 0x00000038ca7a7c23 */ /* 0x000fe20008010845 */
[----:B------:R-:W-:Y:S01]  /*b120*/  FFMA.FTZ R96, R204, UR56, -R67 ;  /* 0x00000038cc607c23 */ /* 0x000fe20008010843 */
[----:B------:R-:W-:Y:S01]  /*b130*/  STS [R244+0x8434], R219 ;  /* 0x008434dbf4007388 */ /* 0x000fe20000000800 */
[----:B------:R-:W-:-:S03]  /*b140*/  FFMA.FTZ R213, R92, UR56, -R213 ;  /* 0x000000385cd57c23 */ /* 0x000fc600080108d5 */
[----:B------:R-:W-:Y:S04]  /*b150*/  STS [R244+0x8440], R227 ;  /* 0x008440e3f4007388 */ /* 0x000fe80000000800 */
[----:B------:R-:W-:Y:S04]  /*b160*/  STS [R244+0x8444], R223 ;  /* 0x008444dff4007388 */ /* 0x000fe80000000800 */
[----:B------:R1:W-:Y:S04]  /*b170*/  STS [R244+0x8448], R207 ;  /* 0x008448cff4007388 */ /* 0x0003e80000000800 */
[----:B------:R-:W-:Y:S04]  /*b180*/  STS [R244+0x8450], R235 ;  /* 0x008450ebf4007388 */ /* 0x000fe80000000800 */
[----:B------:R-:W-:Y:S01]  /*b190*/  STS [R244+0x8454], R231 ;  /* 0x008454e7f4007388 */ /* 0x000fe20000000800 */
[----:B-1----:R-:W-:-:S03]  /*b1a0*/  FFMA.FTZ R207, R205, UR56, R66 ;  /* 0x00000038cdcf7c23 */ /* 0x002fc60008010042 */
[----:B------:R-:W-:Y:S04]  /*b1b0*/  STS [R244+0x8460], R237 ;  /* 0x008460edf4007388 */ /* 0x000fe80000000800 */
[----:B------:R-:W-:Y:S04]  /*b1c0*/  STS [R244+0x8464], R239 ;  /* 0x008464eff4007388 */ /* 0x000fe80000000800 */
        /* <DEDUP_REMOVED lines=54> */
.L_x_5867:
[----:B------:R-:W-:Y:S05]  /*b530*/  BSYNC B0 ;  /* 0x0000000000007941 */ /* 0x000fea0003800000 */
.L_x_5866:
        /* <DEDUP_REMOVED lines=57> */
.L_x_5869:
[----:B------:R-:W-:Y:S05]  /*b8d0*/  BSYNC B0 ;  /* 0x0000000000007941 */ /* 0x000fea0003800000 */
.L_x_5868:
[----:B------:R-:W1:Y:S01]  /*b8e0*/  LDS R129, [R129+0x8800] ;  /* 0x0088000081817984 */ /* 0x000e620000000800 */
[----:B------:R-:W-:Y:S04]  /*b8f0*/  BSSY B0, `(.L_x_5870) ;  /* 0x0000004000007945 */ /* 0x000fe80003800000 */
[----:B------:R-:W-:Y:S05]  /*b900*/  @!P1 BRA `(.L_x_5871) ;  /* 0x0000000000089947 */ /* 0x000fea0003800000 */
[----:B------:R2:W-:Y:S04]  /*b910*/  REDG.E.ADD.F32.FTZ.RN.STRONG.GPU desc[UR18][R70.64+-0x3c00], R174 ;  /* 0xffc400ae460079a6 */ /* 0x0005e8000c10f392 */
[----:B-1----:R2:W-:Y:S02]  /*b920*/  REDG.E.ADD.F32.FTZ.RN.STRONG.GPU desc[UR18][R72.64+-0x3c00], R129 ;  /* 0xffc40081480079a6 */ /* 0x0025e4000c10f392 */
.L_x_5871:
[----:B------:R-:W-:Y:S05]  /*b930*/  BSYNC B0 ;  /* 0x0000000000007941 */ /* 0x000fea0003800000 */
.L_x_5870:
[----:B------:R3:W4:Y:S01]  /*b940*/  LDS R67, [R130+0x8a00] ;  /* 0x008a000082437984 */ /* 0x0007220000000800 */
[----:B------:R-:W-:Y:S04]  /*b950*/  BSSY B0, `(.L_x_5872) ;  /* 0x0000004000007945 */ /* 0x000fe80003800000 */
[----:B------:R-:W-:Y:S05]  /*b960*/  @!P2 BRA `(.L_x_5873) ;  /* 0x000000000008a947 */ /* 0x000fea0003800000 */
[----:B------:R0:W-:Y:S04]  /*b970*/  REDG.E.ADD.F32.FTZ.RN.STRONG.GPU desc[UR18][R70.64+-0x3a00], R175 ;  /* 0xffc600af460079a6 */ /* 0x0001e8000c10f392 */
[----:B----4-:R0:W-:Y:S02]  /*b980*/  REDG.E.ADD.F32.FTZ.RN.STRONG.GPU desc[UR18][R72.64+-0x3a00], R67 ;  /* 0xffc60043480079a6 */ /* 0x0101e4000c10f392 */
.L_x_5873:
[----:B------:R-:W-:Y:S05]  /*b990*/  BSYNC B0 ;  /* 0x0000000000007941 */ /* 0x000fea0003800000 */
.L_x_5872:
        /* <DEDUP_REMOVED lines=12> */
.L_x_5875:
[----:B------:R-:W-:Y:S05]  /*ba60*/  BSYNC B0 ;  /* 0x0000000000007941 */ /* 0x000fea0003800000 */
.L_x_5874:
[----:B0---4-:R0:W4:Y:S01]  /*ba70*/  LDS R67, [R132+0x8e00] ;  /* 0x008e000084437984 */ /* 0x0111220000000800 */
[----:B------:R-:W-:Y:S04]  /*ba80*/  BSSY B0, `(.L_x_5876) ;  /* 0x0000004000007945 */ /* 0x000fe80003800000 */
[----:B------:R-:W-:Y:S05]  /*ba90*/  @!P0 BRA `(.L_x_5877) ;  /* 0x0000000000088947 */ /* 0x000fea0003800000 */
[----:B------:R0:W-:Y:S04]  /*baa0*/  REDG.E.ADD.F32.FTZ.RN.STRONG.GPU desc[UR18][R70.64+-0x3600], R177 ;  /* 0xffca00b1460079a6 */ /* 0x0001e8000c10f392 */
[----:B----4-:R0:W-:Y:S02]  /*bab0*/  REDG.E.ADD.F32.FTZ.RN.STRONG.GPU desc[UR18][R72.64+-0x3600], R67 ;  /* 0xffca0043480079a6 */ /* 0x0101e4000c10f392 */
.L_x_5877:
[----:B------:R-:W-:Y:S05]  /*bac0*/  BSYNC B0 ;  /* 0x0000000000007941 */ /* 0x000fea0003800000 */
.L_x_5876:
[----:B------:R-:W0:Y:S01]  /*bad0*/  LDS R133, [R133+0x9000] ;  /* 0x0090000085857984 */ /* 0x000e220000000800 */
[----:B------:R-:W-:Y:S04]  /*bae0*/  BSSY B0, `(.L_x_5878) ;  /* 0x0000004000007945 */ /* 0x000fe80003800000 */
[----:B------:R-:W-:Y:S05]  /*baf0*/  @!P1 BRA `(.L_x_5879) ;  /* 0x0000000000089947 */ /* 0x000fea0003800000 */
[----:B------:R1:W-:Y:S04]  /*bb00*/  REDG.E.ADD.F32.FTZ.RN.STRONG.GPU desc[UR18][R70.64+-0x3400], R178 ;  /* 0xffcc00b2460079a6 */ /* 0x0003e8000c10f392 */
[----:B0-----:R0:W-:Y:S02]  /*bb10*/  REDG.E.ADD.F32.FTZ.RN.STRONG.GPU desc[UR18][R72.64+-0x3400], R133 ;  /* 0xffcc0085480079a6 */ /* 0x0011e4000c10f392 */
.L_x_5879:
[----:B------:R-:W-:Y:S05]  /*bb20*/  BSYNC B0 ;  /* 0x0000000000007941 */ /* 0x000fea0003800000 */
.L_x_5878:
[----:B------:R-:W0:Y:S01]  /*bb30*/  LDS R135, [R135+0x9200] ;  /* 0x0092000087877984 */ /* 0x000e220000000800 */
[----:B------:R-:W-:Y:S04]  /*bb40*/  BSSY B0, `(.L_x_5880) ;  /* 0x0000004000007945 */ /* 0x000fe80003800000 */
[----:B------:R-:W-:Y:S05]  /*bb50*/  @!P2 BRA `(.L_x_5881) ;  /* 0x000000000008a947 */ /* 0x000fea0003800000 */
[----:B------:R1:W-:Y:S04]  /*bb60*/  REDG.E.ADD.F32.FTZ.RN.STRONG.GPU desc[UR18][R70.64+-0x3200], R179 ;  /* 0xffce00b3460079a6 */ /* 0x0003e8000c10f392 */
[----:B0-----:R0:W-:Y:S02]  /*bb70*/  REDG.E.ADD.F32.FTZ.RN.STRONG.GPU desc[UR18][R72.64+-0x3200], R135 ;  /* 0xffce0087480079a6 */ /* 0x0011e4000c10f392 */
.L_x_5881:
[----:B------:R-:W-:Y:S05]  /*bb80*/  BSYNC B0 ;  /* 0x0000000000007941 */ /* 0x000fea0003800000 */
.L_x_5880:
[----:B0---4-:R0:W4:Y:S01]  /*bb90*/  LDS R67, [R136+0x9400] ;  /* 0x0094000088437984 */ /* 0x0111220000000800 */
[----:B------:R-:W-:Y:S04]  /*bba0*/  BSSY B0, `(.L_x_5882) ;  /* 0x0000004000007945 */ /* 0x000fe80003800000 */
[----:B------:R-:W-:Y:S05]  /*bbb0*/  @!P3 BRA `(.L_x_5883) ;  /* 0x000000000008b947 */ /* 0x000fea0003800000 */
[----:B------:R0:W-:Y:S04]  /*bbc0*/  REDG.E.ADD.F32.FTZ.RN.STRONG.GPU desc[UR18][R70.64+-0x3000], R180 ;  /* 0xffd000b4460079a6 */ /* 0x0001e8000c10f392 */
[----:B----4-:R0:W-:Y:S02]  /*bbd0*/  REDG.E.ADD.F32.FTZ.RN.STRONG.GPU desc[UR18][R72.64+-0x3000], R67 ;  /* 0xffd00043480079a6 */ /* 0x0101e4000c10f392 */
.L_x_5883:
[----:B------:R-:W-:Y:S05]  /*bbe0*/  BSYNC B0 ;  /* 0x0000000000007941 */ /* 0x000fea0003800000 */
.L_x_5882:
[----:B------:R-:W0:Y:S01]  /*bbf0*/  LDS R137, [R137+0x9600] ;  /* 0x0096000089897984 */ /* 0x000e220000000800 */
[----:B------:R-:W-:Y:S04]  /*bc00*/  BSSY B0, `(.L_x_5884) ;  /* 0x0000004000007945 */ /* 0x000fe80003800000 */
[----:B------:R-:W-:Y:S05]  /*bc10*/  @!P4 BRA `(.L_x_5885) ;  /* 0x000000000008c947 */ /* 0x000fea0003800000 */
[----:B------:R1:W-:Y:S04]  /*bc20*/  REDG.E.ADD.F32.FTZ.RN.STRONG.GPU desc[UR18][R70.64+-0x2e00], R181 ;  /* 0xffd200b5460079a6 */ /* 0x0003e8000c10f392 */
[----:B0-----:R0:W-:Y:S02]  /*bc30*/  REDG.E.ADD.F32.FTZ.RN.STRONG.GPU desc[UR18][R72.64+-0x2e00], R137 ;  /* 0xffd20089480079a6 */ /* 0x0011e4000c10f392 */
.L_x_5885:
[----:B------:R-:W-:Y:S05]  /*bc40*/  BSYNC B0 ;  /* 0x0000000000007941 */ /* 0x000fea0003800000 */
.L_x_5884:
[----:B0---4-:R0:W4:Y:S01]  /*bc50*/  LDS R67, [R138+0x9800] ;  /* 0x009800008a437984 */ /* 0x0111220000000800 */
[----:B------:R-:W-:Y:S04]  /*bc60*/  BSSY B0, `(.L_x_5886) ;  /* 0x0000004000007945 */ /* 0x000fe80003800000 */
[----:B------:R-:W-:Y:S05]  /*bc70*/  @!P5 BRA `(.L_x_5887) ;  /* 0x000000000008d947 */ /* 0x000fea0003800000 */
[----:B------:R0:W-:Y:S04]  /*bc80*/  REDG.E.ADD.F32.FTZ.RN.STRONG.GPU desc[UR18][R70.64+-0x2c00], R182 ;  /* 0xffd400b6460079a6 */ /* 0x0001e8000c10f392 */
[----:B----4-:R0:W-:Y:S02]  /*bc90*/  REDG.E.ADD.F32.FTZ.RN.STRONG.GPU desc[UR18][R72.64+-0x2c00], R67 ;  /* 0xffd40043480079a6 */ /* 0x0101e4000c10f392 */
.L_x_5887:
[----:B------:R-:W-:Y:S05]  /*bca0*/  BSYNC B0 ;  /* 0x0000000000007941 */ /* 0x000fea0003800000 */
.L_x_5886:
        /* <DEDUP_REMOVED lines=12> */
.L_x_5889:
[----:B------:R-:W-:Y:S05]  /*bd70*/  BSYNC B0 ;  /* 0x0000000000007941 */ /* 0x000fea0003800000 */
.L_x_5888:
[----:B0---4-:R0:W4:Y:S01]  /*bd80*/  LDS R67, [R140+0x9c00] ;  /* 0x009c00008c437984 */ /* 0x0111220000000800 */
[----:B------:R-:W-:Y:S04]  /*bd90*/  BSSY B0, `(.L_x_5890) ;  /* 0x0000004000007945 */ /* 0x000fe80003800000 */
[----:B------:R-:W-:Y:S05]  /*bda0*/  @!P0 BRA `(.L_x_5891) ;  /* 0x0000000000088947 */ /* 0x000fea0003800000 */
[----:B------:R0:W-:Y:S04]  /*bdb0*/  REDG.E.ADD.F32.FTZ.RN.STRONG.GPU desc[UR18][R70.64+-0x2800], R184 ;  /* 0xffd800b8460079a6 */ /* 0x0001e8000c10f392 */
[----:B----4-:R0:W-:Y:S02]  /*bdc0*/  REDG.E.ADD.F32.FTZ.RN.STRONG.GPU desc[UR18][R72.64+-0x2800], R67 ;  /* 0xffd80043480079a6 */ /* 0x0101e4000c10f392 */
.L_x_5891:
[----:B------:R-:W-:Y:S05]  /*bdd0*/  BSYNC B0 ;  /* 0x0000000000007941 */ /* 0x000fea0003800000 */
.L_x_5890:
[----:B------:R-:W0:Y:S01]  /*bde0*/  LDS R141, [R141+0x9e00] ;  /* 0x009e00008d8d7984 */ /* 0x000e220000000800 */
[----:B------:R-:W-:Y:S04]  /*bdf0*/  BSSY B0, `(.L_x_5892) ;  /* 0x0000004000007945 */ /* 0x000fe80003800000 */
[----:B------:R-:W-:Y:S05]  /*be00*/  @!P1 BRA `(.L_x_5893) ;  /* 0x0000000000089947 */ /* 0x000fea0003800000 */
[----:B------:R1:W-:Y:S04]  /*be10*/  REDG.E.ADD.F32.FTZ.RN.STRONG.GPU desc[UR18][R70.64+-0x2600], R185 ;  /* 0xffda00b9460079a6 */ /* 0x0003e8000c10f392 */
[----:B0-----:R0:W-:Y:S02]  /*be20*/  REDG.E.ADD.F32.FTZ.RN.STRONG.GPU desc[UR18][R72.64+-0x2600], R141 ;  /* 0xffda008d480079a6 */ /* 0x0011e4000c10f392 */
.L_x_5893:
[----:B------:R-:W-:Y:S05]  /*be30*/  BSYNC B0 ;  /* 0x0000000000007941 */ /* 0x000fea0003800000 */
.L_x_5892:
[----:B0---4-:R0:W4:Y:S01]  /*be40*/  LDS R67, [R142+0xa000] ;  /* 0x00a000008e437984 */ /* 0x0111220000000800 */
[----:B------:R-:W-:Y:S04]  /*be50*/  BSSY B0, `(.L_x_5894) ;  /* 0x0000004000007945 */ /* 0x000fe80003800000 */
[----:B------:R-:W-:Y:S05]  /*be60*/  @!P2 BRA `(.L_x_5895) ;  /* 0x000000000008a947 */ /* 0x000fea0003800000 */
[----:B------:R0:W-:Y:S04]  /*be70*/  REDG.E.ADD.F32.FTZ.RN.STRONG.GPU desc[UR18][R70.64+-0x2400], R186 ;  /* 0xffdc00ba460079a6 */ /* 0x0001e8000c10f392 */
[----:B----4-:R0:W-:Y:S02]  /*be80*/  REDG.E.ADD.F32.FTZ.RN.STRONG.GPU desc[UR18][R72.64+-0x2400], R67 ;  /* 0xffdc0043480079a6 */ /* 0x0101e4000c10f392 */
.L_x_5895:
[----:B------:R-:W-:Y:S05]  /*be90*/  BSYNC B0 ;  /* 0x0000000000007941 */ /* 0x000fea0003800000 */
.L_x_5894:
[----:B------:R-:W0:Y:S01]  /*bea0*/  LDS R143, [R143+0xa200] ;  /* 0x00a200008f8f7984 */ /* 0x000e220000000800 */
[----:B------:R-:W-:Y:S04]  /*beb0*/  BSSY B0, `(.L_x_5896) ;  /* 0x0000004000007945 */ /* 0x000fe80003800000 */
[----:B------:R-:W-:Y:S05]  /*bec0*/  @!P3 BRA `(.L_x_5897) ;  /* 0x000000000008b947 */ /* 0x000fea0003800000 */
[----:B------:R1:W-:Y:S04]  /*bed0*/  REDG.E.ADD.F32.FTZ.RN.STRONG.GPU desc[UR18][R70.64+-0x2200], R187 ;  /* 0xffde00bb460079a6 */ /* 0x0003e8000c10f392 */
[----:B0-----:R0:W-:Y:S02]  /*bee0*/  REDG.E.ADD.F32.FTZ.RN.STRONG.GPU desc[UR18][R72.64+-0x2200], R143 ;  /* 0xffde008f480079a6 */ /* 0x0011e4000c10f392 */
.L_x_5897:
[----:B------:R-:W-:Y:S05]  /*bef0*/  BSYNC B0 ;  /* 0x0000000000007941 */ /* 0x000fea0003800000 */
.L_x_5896:
[----:B0---4-:R0:W4:Y:S01]  /*bf00*/  LDS R67, [R144+0xa400] ;  /* 0x00a4000090437984 */ /* 0x0111220000000800 */
[----:B------:R-:W-:Y:S04]  /*bf10*/  BSSY B0, `(.L_x_5898) ;  /* 0x0000004000007945 */ /* 0x000fe80003800000 */
[----:B------:R-:W-:Y:S05]  /*bf20*/  @!P4 BRA `(.L_x_5899) ;  /* 0x000000000008c947 */ /* 0x000fea0003800000 */
[----:B------:R0:W-:Y:S04]  /*bf30*/  REDG.E.ADD.F32.FTZ.RN.STRONG.GPU desc[UR18][R70.64+-0x2000], R188 ;  /* 0xffe000bc460079a6 */ /* 0x0001e8000c10f392 */
[----:B----4-:R0:W-:Y:S02]  /*bf40*/  REDG.E.ADD.F32.FTZ.RN.STRONG.GPU desc[UR18][R72.64+-0x2000], R67 ;  /* 0xffe00043480079a6 */ /* 0x0101e4000c10f392 */
.L_x_5899:
[----:B------:R-:W-:Y:S05]  /*bf50*/  BSYNC B0 ;  /* 0x0000000000007941 */ /* 0x000fea0003800000 */
.L_x_5898:
[----:B------:R-:W0:Y:S01]  /*bf60*/  LDS R145, [R145+0xa600] ;  /* 0x00a6000091917984 */ /* 0x000e220000000800 */
[----:B------:R-:W-:Y:S04]  /*bf70*/  BSSY B0, `(.L_x_5900) ;  /* 0x0000004000007945 */ /* 0x000fe80003800000 */
[----:B------:R-:W-:Y:S05]  /*bf80*/  @!P5 BRA `(.L_x_5901) ;  /* 0x000000000008d947 */ /* 0x000fea0003800000 */
[----:B------:R1:W-:Y:S04]  /*bf90*/  REDG.E.ADD.F32.FTZ.RN.STRONG.GPU desc[UR18][R70.64+-0x1e00], R189 ;  /* 0xffe200bd460079a6 */ /* 0x0003e8000c10f392 */
[----:B0-----:R0:W-:Y:S02]  /*bfa0*/  REDG.E.ADD.F32.FTZ.RN.STRONG.GPU desc[UR18][R72.64+-0x1e00], R145 ;  /* 0xffe20091480079a6 */ /* 0x0011e4000c10f392 */
.L_x_5901:
[----:B------:R-:W-:Y:S05]  /*bfb0*/  BSYNC B0 ;  /* 0x0000000000007941 */ /* 0x000fea0003800000 */
.L_x_5900:
        /* <DEDUP_REMOVED lines=12> */
.L_x_5903:
[----:B------:R-:W-:Y:S05]  /*c080*/  BSYNC B0 ;  /* 0x0000000000007941 */ /* 0x000fea0003800000 */
.L_x_5902:
[----:B------:R-:W0:Y:S01]  /*c090*/  LDS R147, [R147+0xaa00] ;  /* 0x00aa000093937984 */ /* 0x000e220000000800 */
[----:B------:R-:W-:Y:S04]  /*c0a0*/  BSSY B0, `(.L_x_5904) ;  /* 0x0000004000007945 */ /* 0x000fe80003800000 */
[----:B------:R-:W-:Y:S05]  /*c0b0*/  @!P0 BRA `(.L_x_5905) ;  /* 0x0000000000088947 */ /* 0x000fea0003800000 */
[----:B------:R1:W-:Y:S04]  /*c0c0*/  REDG.E.ADD.F32.FTZ.RN.STRONG.GPU desc[UR18][R70.64+-0x1a00], R191 ;  /* 0xffe600bf460079a6 */ /* 0x0003e8000c10f392 */
[----:B0-----:R0:W-:Y:S02]  /*c0d0*/  REDG.E.ADD.F32.FTZ.RN.STRONG.GPU desc[UR18][R72.64+-0x1a00], R147 ;  /* 0xffe60093480079a6 */ /* 0x0011e4000c10f392 */
.L_x_5905:
[----:B------:R-:W-:Y:S05]  /*c0e0*/  BSYNC B0 ;  /* 0x0000000000007941 */ /* 0x000fea0003800000 */
.L_x_5904:
[----:B0---4-:R0:W4:Y:S01]  /*c0f0*/  LDS R67, [R148+0xac00] ;  /* 0x00ac000094437984 */ /* 0x0111220000000800 */
[----:B------:R-:W-:Y:S04]  /*c100*/  BSSY B0, `(.L_x_5906) ;  /* 0x0000004000007945 */ /* 0x000fe80003800000 */
[----:B------:R-:W-:Y:S05]  /*c110*/  @!P1 BRA `(.L_x_5907) ;  /* 0x0000000000089947 */ /* 0x000fea0003800000 */
[----:B------:R0:W-:Y:S04]  /*c120*/  REDG.E.ADD.F32.FTZ.RN.STRONG.GPU desc[UR18][R70.64+-0x1800], R192 ;  /* 0xffe800c0460079a6 */ /* 0x0001e8000c10f392 */
[----:B----4-:R0:W-:Y:S02]  /*c130*/  REDG.E.ADD.F32.FTZ.RN.STRONG.GPU desc[UR18][R72.64+-0x1800], R67 ;  /* 0xffe80043480079a6 */ /* 0x0101e4000c10f392 */
.L_x_5907:
[----:B------:R-:W-:Y:S05]  /*c140*/  BSYNC B0 ;  /* 0x0000000000007941 */ /* 0x000fea0003800000 */
.L_x_5906:
[----:B------:R-:W0:Y:S01]  /*c150*/  LDS R149, [R149+0xae00] ;  /* 0x00ae000095957984 */ /* 0x000e220000000800 */
[----:B------:R-:W-:Y:S04]  /*c160*/  BSSY B0, `(.L_x_5908) ;  /* 0x0000004000007945 */ /* 0x000fe80003800000 */
[----:B------:R-:W-:Y:S05]  /*c170*/  @!P2 BRA `(.L_x_5909) ;  /* 0x000000000008a947 */ /* 0x000fea0003800000 */
[----:B------:R1:W-:Y:S04]  /*c180*/  REDG.E.ADD.F32.FTZ.RN.STRONG.GPU desc[UR18][R70.64+-0x1600], R193 ;  /* 0xffea00c1460079a6 */ /* 0x0003e8000c10f392 */
[----:B0-----:R0:W-:Y:S02]  /*c190*/  REDG.E.ADD.F32.FTZ.RN.STRONG.GPU desc[UR18][R72.64+-0x1600], R149 ;  /* 0xffea0095480079a6 */ /* 0x0011e4000c10f392 */
.L_x_5909:
[----:B------:R-:W-:Y:S05]  /*c1a0*/  BSYNC B0 ;  /* 0x0000000000007941 */ /* 0x000fea0003800000 */
.L_x_5908:
[----:B0---4-:R0:W4:Y:S01]  /*c1b0*/  LDS R67, [R150+0xb000] ;  /* 0x00b0000096437984 */ /* 0x0111220000000800 */
[----:B------:R-:W-:Y:S04]  /*c1c0*/  BSSY B0, `(.L_x_5910) ;  /* 0x0000004000007945 */ /* 0x000fe80003800000 */
[----:B------:R-:W-:Y:S05]  /*c1d0*/  @!P3 BRA `(.L_x_5911) ;  /* 0x000000000008b947 */ /* 0x000fea0003800000 */
[----:B------:R0:W-:Y:S04]  /*c1e0*/  REDG.E.ADD.F32.FTZ.RN.STRONG.GPU desc[UR18][R70.64+-0x1400], R194 ;  /* 0xffec00c2460079a6 */ /* 0x0001e8000c10f392 */
[----:B----4-:R0:W-:Y:S02]  /*c1f0*/  REDG.E.ADD.F32.FTZ.RN.STRONG.GPU desc[UR18][R72.64+-0x1400], R67 ;  /* 0xffec0043480079a6 */ /* 0x0101e4000c10f392 */
.L_x_5911:
[----:B------:R-:W-:Y:S05]  /*c200*/  BSYNC B0 ;  /* 0x0000000000007941 */ /* 0x000fea0003800000 */
.L_x_5910:
[----:B------:R-:W0:Y:S01]  /*c210*/  LDS R163, [R163+0xb200] ;  /* 0x00b20000a3a37984 */ /* 0x000e220000000800 */
[----:B------:R-:W-:Y:S04]  /*c220*/  BSSY B0, `(.L_x_5912) ;  /* 0x0000004000007945 */ /* 0x000fe80003800000 */
[----:B------:R-:W-:Y:S05]  /*c230*/  @!P4 BRA `(.L_x_5913) ;  /* 0x000000000008c947 */ /* 0x000fea0003800000 */
[----:B------:R1:W-:Y:S04]  /*c240*/  REDG.E.ADD.F32.FTZ.RN.STRONG.GPU desc[UR18][R70.64+-0x1200], R195 ;  /* 0xffee00c3460079a6 */ /* 0x0003e8000c10f392 */
[----:B0-----:R0:W-:Y:S02]  /*c250*/  REDG.E.ADD.F32.FTZ.RN.STRONG.GPU desc[UR18][R72.64+-0x1200], R163 ;  /* 0xffee00a3480079a6 */ /* 0x0011e4000c10f392 */
.L_x_5913:
[----:B------:R-:W-:Y:S05]  /*c260*/  BSYNC B0 ;  /* 0x0000000000007941 */ /* 0x000fea0003800000 */
.L_x_5912:
[----:B------:R-:W0:Y:S01]  /*c270*/  LDS R165, [R165+0xb400] ;  /* 0x00b40000a5a57984 */ /* 0x000e220000000800 */
[----:B------:R-:W-:Y:S04]  /*c280*/  BSSY B0, `(.L_x_5914) ;  /* 0x0000004000007945 */ /* 0x000fe80003800000 */
[----:B------:R-:W-:Y:S05]  /*c290*/  @!P5 BRA `(.L_x_5915) ;  /* 0x000000000008d947 */ /* 0x000fea0003800000 */
[----:B------:R1:W-:Y:S04]  /*c2a0*/  REDG.E.ADD.F32.FTZ.RN.STRONG.GPU desc[UR18][R70.64+-0x1000], R196 ;  /* 0xfff000c4460079a6 */ /* 0x0003e8000c10f392 */
[----:B0-----:R0:W-:Y:S02]  /*c2b0*/  REDG.E.ADD.F32.FTZ.RN.STRONG.GPU desc[UR18][R72.64+-0x1000], R165 ;  /* 0xfff000a5480079a6 */ /* 0x0011e4000c10f392 */
.L_x_5915:
[----:B------:R-:W-:Y:S05]  /*c2c0*/  BSYNC B0 ;  /* 0x0000000000007941 */ /* 0x000fea0003800000 */
.L_x_5914:
        /* <DEDUP_REMOVED lines=12> */
.L_x_5917:
[----:B------:R-:W-:Y:S05]  /*c390*/  BSYNC B0 ;  /* 0x0000000000007941 */ /* 0x000fea0003800000 */
.L_x_5916:
[----:B------:R-:W0:Y:S01]  /*c3a0*/  LDS R167, [R167+0xb800] ;  /* 0x00b80000a7a77984 */ /* 0x000e220000000800 */
[----:B------:R-:W-:Y:S04]  /*c3b0*/  BSSY B0, `(.L_x_5918) ;  /* 0x0000004000007945 */ /* 0x000fe80003800000 */
[----:B------:R-:W-:Y:S05]  /*c3c0*/  @!P0 BRA `(.L_x_5919) ;  /* 0x0000000000088947 */ /* 0x000fea0003800000 */
[----:B------:R1:W-:Y:S04]  /*c3d0*/  REDG.E.ADD.F32.FTZ.RN.STRONG.GPU desc[UR18][R70.64+-0xc00], R233 ;  /* 0xfff400e9460079a6 */ /* 0x0003e8000c10f392 */
[----:B0-----:R0:W-:Y:S02]  /*c3e0*/  REDG.E.ADD.F32.FTZ.RN.STRONG.GPU desc[UR18][R72.64+-0xc00], R167 ;  /* 0xfff400a7480079a6 */ /* 0x0011e4000c10f392 */
.L_x_5919:
[----:B------:R-:W-:Y:S05]  /*c3f0*/  BSYNC B0 ;  /* 0x0000000000007941 */ /* 0x000fea0003800000 */
.L_x_5918:
[----:B0---4-:R0:W4:Y:S01]  /*c400*/  LDS R67, [R168+0xba00] ;  /* 0x00ba0000a8437984 */ /* 0x0111220000000800 */
[----:B------:R-:W-:Y:S04]  /*c410*/  BSSY B0, `(.L_x_5920) ;  /* 0x0000004000007945 */ /* 0x000fe80003800000 */
[----:B------:R-:W-:Y:S05]  /*c420*/  @!P1 BRA `(.L_x_5921) ;  /* 0x0000000000089947 */ /* 0x000fea0003800000 */
[----:B------:R0:W-:Y:S04]  /*c430*/  REDG.E.ADD.F32.FTZ.RN.STRONG.GPU desc[UR18][R70.64+-0xa00], R238 ;  /* 0xfff600ee460079a6 */ /* 0x0001e8000c10f392 */
[----:B----4-:R0:W-:Y:S02]  /*c440*/  REDG.E.ADD.F32.FTZ.RN.STRONG.GPU desc[UR18][R72.64+-0xa00], R67 ;  /* 0xfff60043480079a6 */ /* 0x0101e4000c10f392 */
.L_x_5921:
[----:B------:R-:W-:Y:S05]  /*c450*/  BSYNC B0 ;  /* 0x0000000000007941 */ /* 0x000fea0003800000 */
.L_x_5920:
[----:B------:R-:W0:Y:S01]  /*c460*/  LDS R169, [R169+0xbc00] ;  /* 0x00bc0000a9a97984 */ /* 0x000e220000000800 */
[----:B------:R-:W-:Y:S04]  /*c470*/  BSSY B0, `(.L_x_5922) ;  /* 0x0000004000007945 */ /* 0x000fe80003800000 */
[----:B------:R-:W-:Y:S05]  /*c480*/  @!P2 BRA `(.L_x_5923) ;  /* 0x000000000008a947 */ /* 0x000fea0003800000 */
[----:B------:R1:W-:Y:S04]  /*c490*/  REDG.E.ADD.F32.FTZ.RN.STRONG.GPU desc[UR18][R70.64+-0x800], R240 ;  /* 0xfff800f0460079a6 */ /* 0x0003e8000c10f392 */
[----:B0-----:R0:W-:Y:S02]  /*c4a0*/  REDG.E.ADD.F32.FTZ.RN.STRONG.GPU desc[UR18][R72.64+-0x800], R169 ;  /* 0xfff800a9480079a6 */ /* 0x0011e4000c10f392 */
.L_x_5923:
[----:B------:R-:W-:Y:S05]  /*c4b0*/  BSYNC B0 ;  /* 0x0000000000007941 */ /* 0x000fea0003800000 */
.L_x_5922:
[----:B0---4-:R0:W4:Y:S01]  /*c4c0*/  LDS R67, [R170+0xbe00] ;  /* 0x00be0000aa437984 */ /* 0x0111220000000800 */
[----:B------:R-:W-:Y:S04]  /*c4d0*/  BSSY B0, `(.L_x_5924) ;  /* 0x0000004000007945 */ /* 0x000fe80003800000 */
[----:B------:R-:W-:Y:S05]  /*c4e0*/  @!P3 BRA `(.L_x_5925) ;  /* 0x000000000008b947 */ /* 0x000fea0003800000 */
[----:B------:R0:W-:Y:S04]  /*c4f0*/  REDG.E.ADD.F32.FTZ.RN.STRONG.GPU desc[UR18][R70.64+-0x600], R241 ;  /* 0xfffa00f1460079a6 */ /* 0x0001e8000c10f392 */
[----:B----4-:R0:W-:Y:S02]  /*c500*/  REDG.E.ADD.F32.FTZ.RN.STRONG.GPU desc[UR18][R72.64+-0x600], R67 ;  /* 0xfffa0043480079a6 */ /* 0x0101e4000c10f392 */
.L_x_5925:
[----:B------:R-:W-:Y:S05]  /*c510*/  BSYNC B0 ;  /* 0x0000000000007941 */ /* 0x000fea0003800000 */
.L_x_5924:
[----:B------:R-:W0:Y:S01]  /*c520*/  LDS R171, [R171+0xc000] ;  /* 0x00c00000abab7984 */ /* 0x000e220000000800 */
[----:B------:R-:W-:Y:S04]  /*c530*/  BSSY B0, `(.L_x_5926) ;  /* 0x0000004000007945 */ /* 0x000fe80003800000 */
[----:B------:R-:W-:Y:S05]  /*c540*/  @!P4 BRA `(.L_x_5927) ;  /* 0x000000000008c947 */ /* 0x000fea0003800000 */
[----:B------:R1:W-:Y:S04]  /*c550*/  REDG.E.ADD.F32.FTZ.RN.STRONG.GPU desc[UR18][R70.64+-0x400], R242 ;  /* 0xfffc00f2460079a6 */ /* 0x0003e8000c10f392 */
[----:B0-----:R0:W-:Y:S02]  /*c560*/  REDG.E.ADD.F32.FTZ.RN.STRONG.GPU desc[UR18][R72.64+-0x400], R171 ;  /* 0xfffc00ab480079a6 */ /* 0x0011e4000c10f392 */
.L_x_5927:
[----:B------:R-:W-:Y:S05]  /*c570*/  BSYNC B0 ;  /* 0x0000000000007941 */ /* 0x000fea0003800000 */
.L_x_5926:
[----:B0---4-:R0:W4:Y:S01]  /*c580*/  LDS R67, [R172+0xc200] ;  /* 0x00c20000ac437984 */ /* 0x0111220000000800 */
[----:B------:R-:W-:Y:S04]  /*c590*/  BSSY B0, `(.L_x_5928) ;  /* 0x0000004000007945 */ /* 0x000fe80003800000 */
[----:B------:R-:W-:Y:S05]  /*c5a0*/  @!P5 BRA `(.L_x_5929) ;  /* 0x000000000008d947 */ /* 0x000fea0003800000 */
[----:B------:R0:W-:Y:S04]  /*c5b0*/  REDG.E.ADD.F32.FTZ.RN.STRONG.GPU desc[UR18][R70.64+-0x200], R243 ;  /* 0xfffe00f3460079a6 */ /* 0x0001e8000c10f392 */
[----:B----4-:R0:W-:Y:S02]  /*c5c0*/  REDG.E.ADD.F32.FTZ.RN.STRONG.GPU desc[UR18][R72.64+-0x200], R67 ;  /* 0xfffe0043480079a6 */ /* 0x0101e4000c10f392 */
.L_x_5929:
[----:B------:R-:W-:Y:S05]  /*c5d0*/  BSYNC B0 ;  /* 0x0000000000007941 */ /* 0x000fea0003800000 */
.L_x_5928:
        /* <DEDUP_REMOVED lines=26> */
[----:B------:R-:W-:Y:S01]  /*c780*/  FFMA.FTZ R81, R81, R78, R80 ;  /* 0x0000004e51517223 */ /* 0x000fe20000010050 */
[----:B------:R-:W-:Y:S01]  /*c790*/  FFMA.FTZ R88, R88, R75, R77 ;  /* 0x0000004b58587223 */ /* 0x000fe2000001004d */
[----:B0-----:R-:W-:Y:S01]  /*c7a0*/  @!P0 FADD.FTZ R64, R64, R67 ;  /* 0x0000004340408221 */ /* 0x001fe20000010000 */
[----:B------:R-:W0:Y:S01]  /*c7b0*/  SHFL.DOWN PT, R66, R65, 0x2, 0x1f ;  /* 0x08401f0041427f89 */ /* 0x000e2200000e0000 */
[----:B------:R-:W-:Y:S01]  /*c7c0*/  ISETP.GT.AND P0, PT, R114, 0x1d, PT ;  /* 0x0000001d7200780c */ /* 0x000fe20003f04270 */
[----:B------:R-:W-:Y:S01]  /*c7d0*/  FFMA.FTZ R89, R89, R94, R86 ;  /* 0x0000005e59597223 */ /* 0x000fe20000010056 */
[----:B------:R-:W-:Y:S01]  /*c7e0*/  FFMA.FTZ R119, R119, R198, R208 ;  /* 0x000000c677777223 */ /* 0x000fe200000100d0 */
[----:B------:R-:W4:Y:S01]  /*c7f0*/  SHFL.DOWN PT, R67, R64, 0x2, 0x1f ;  /* 0x08401f0040437f89 */ /* 0x000f2200000e0000 */
        /* <DEDUP_REMOVED lines=26> */
[----:B------:R-:W-:Y:S01]  /*c9a0*/  ISETP.GT.AND P0, PT, R114, 0xf, PT ;  /* 0x0000000f7200780c */ /* 0x000fe20003f04270 */
[----:B------:R-:W-:Y:S02]  /*c9b0*/  FMUL.FTZ R67, R160, R92 ;  /* 0x0000005ca0437220 */ /* 0x000fe40000410000 */
[----:B------:R-:W4:Y:S02]  /*c9c0*/  SHFL.DOWN PT, R69, R64, 0x10, 0x1f ;  /* 0x0a001f0040457f89 */ /* 0x000f2400000e0000 */
[----:B------:R-:W-:-:S04]  /*c9d0*/  FFMA.FTZ R67, R158, R197, R67 ;  /* 0x000000c59e437223 */ /* 0x000fc80000010043 */
[----:B------:R-:W-:Y:S01]  /*c9e0*/  FFMA.FTZ R28, R67, R103, R28 ;  /* 0x00000067431c7223 */ /* 0x000fe2000001001c */
[----:B------:R-:W-:Y:S01]  /*c9f0*/  FFMA.FTZ R98, R98, R67, R87 ;  /* 0x0000004362627223 */ /* 0x000fe20000010057 */
[----:B------:R-:W-:-:S03]  /*ca00*/  FMUL.FTZ R67, R156, R200 ;  /* 0x000000c89c437220 */ /* 0x000fc60000410000 */
[----:B------:R-:W-:Y:S01]  /*ca10*/  FADD.FTZ R37, R98, R37 ;  /* 0x0000002562257221 */ /* 0x000fe20000010000 */
[----:B------:R-:W-:-:S04]  /*ca20*/  FFMA.FTZ R67, R154, R201, R67 ;  /* 0x000000c99a437223 */ /* 0x000fc80000010043 */
[----:B------:R-:W-:Y:S01]  /*ca30*/  FFMA.FTZ R124, R124, R67, R117 ;  /* 0x000000437c7c7223 */ /* 0x000fe20000010075 */
        /* <DEDUP_REMOVED lines=9> */
[----:B------:R-:W-:Y:S01]  /*cad0*/  FFMA.FTZ R128, R128, R65, R125 ;  /* 0x0000004180807223 */ /* 0x000fe2000001007d */
        /* <DEDUP_REMOVED lines=24> */
.L_x_5931:
[----:B------:R-:W-:Y:S05]  /*cc60*/  BSYNC B0 ;  /* 0x0000000000007941 */ /* 0x000fea0003800000 */
.L_x_5930:
[----:B------:R-:W-:Y:S02]  /*cc70*/  UIADD3 UR7, UR7, 0x1, URZ ;  /* 0x0000000107077890 */ /* 0x000fe4000fffe03f */
[----:B------:R-:W-:Y:S02]  /*cc80*/  UIADD3 UR8, UP1, UR8, 0x1, URZ ;  /* 0x0000000108087890 */ /* 0x000fe4000ff3e03f */
[----:B------:R-:W-:Y:S02]  /*cc90*/  UISETP.GE.AND UP0, UPT, UR7, UR54, UPT ;  /* 0x000000360700728c */ /* 0x000fe4000bf06270 */
[----:B------:R-:W-:-:S04]  /*cca0*/  UIADD3.X UR9, URZ, UR9, URZ, UP1, !UPT ;  /* 0x000000093f097290 */ /* 0x000fc80008ffe43f */
[----:B------:R-:W-:-:S13]  /*ccb0*/  PLOP3.LUT P0, PT, PT, PT, UP0, 0x80, 0x0 ;  /* 0x000000000000781c */ /* 0x000fda0003f0f008 */
[----:B------:R-:W-:Y:S05]  /*ccc0*/  @!P0 BRA `(.L_x_5932) ;  /* 0xffffff6c004c8947 */ /* 0x000fea000383ffff */
.L_x_5837:
[----:B------:R-:W-:Y:S01]  /*ccd0*/  BAR.SYNC.DEFER_BLOCKING 0x0 ;  /* 0x0000000000007b1d */ /* 0x000fe20000010000 */
[----:B------:R-:W-:-:S05]  /*cce0*/  MOV R3, 0x10 ;  /* 0x0000001000037802 */ /* 0x000fca0000000f00 */
[----:B------:R-:W-:Y:S01]  /*ccf0*/  IMAD.WIDE R2, R110, R3, UR48 ;  /* 0x000000306e027e25 */ /* 0x000fe2000f8e0203 */
[----:B------:R-:W-:Y:S01]  /*cd00*/  IADD3 R0, R114, R114, R111 ;  /* 0x0000007272007210 */ /* 0x000fe20007ffe06f */
[----:B------:R-:W-:Y:S01]  /*cd10*/  UIADD3 UR7, UR13, -0x1, URZ ;  /* 0xffffffff0d077890 */ /* 0x000fe2000fffe03f */
[----:B------:R-:W-:Y:S01]  /*cd20*/  F2FP.F16.F32.PACK_AB R24, R23, R24 ;  /* 0x000000181718723e */ /* 0x000fe200000000ff */
[----:B------:R-:W-:Y:S01]  /*cd30*/  USHF.R.S32.HI UR30, URZ, 0x1f, UR11 ;  /* 0x0000001f3f1e7899 */ /* 0x000fe2000801140b */
[----:B------:R-:W-:Y:S01]  /*cd40*/  ULDC.64 UR24, c[0x0][0x388] ;  /* 0x0000e20000187ab9 */ /* 0x000fe20000000a00 */
[----:B------:R-:W-:Y:S01]  /*cd50*/  USHF.R.S32.HI UR27, URZ, 0x1f, UR10 ;  /* 0x0000001f3f1b7899 */ /* 0x000fe2000801140a */
[----:B------:R-:W-:Y:S01]  /*cd60*/  ULDC.64 UR28, c[0x0][0x3e0] ;  /* 0x0000f800001c7ab9 */ /* 0x000fe20000000a00 */
[----:B------:R-:W5:Y:S04]  /*cd70*/  LDG.E.128 R8, desc[UR18][R2.64] ;  /* 0x0000001202087981 */ /* 0x000f68000c1e1d00 */
[----:B------:R-:W2:Y:S01]  /*cd80*/  LDG.E.128 R12, desc[UR18][R2.64+0x200] ;  /* 0x00020012020c7981 */ /* 0x000ea2000c1e1d00 */
[----:B------:R-:W-:Y:S01]  /*cd90*/  LEA R0, R0, R113, 0x4 ;  /* 0x0000007100007211 */ /* 0x000fe200078e20ff */
[----:B------:R-:W-:-:S02]  /*cda0*/  USHF.L.U32 UR8, UR7, 0xb, URZ ;  /* 0x0000000b07087899 */ /* 0x000fc4000800063f */
[----:B------:R-:W-:Y:S02]  /*cdb0*/  UIMAD UR22, UR30, UR24, URZ ;  /* 0x000000181e1672a4 */ /* 0x000fe4000f8e023f */
[----:B------:R-:W-:Y:S02]  /*cdc0*/  USHF.R.S32.HI UR9, URZ, 0x1f, UR8 ;  /* 0x0000001f3f097899 */ /* 0x000fe40008011408 */
[----:B------:R-:W-:Y:S02]  /*cdd0*/  UIMAD UR26, UR11, UR25, UR22 ;  /* 0x000000190b1a72a4 */ /* 0x000fe4000f8e0216 */
[----:B------:R-:W-:Y:S01]  /*cde0*/  UIMAD.WIDE.U32 UR24, UR11, UR24, UR8 ;  /* 0x000000180b1872a5 */ /* 0x000fe2000f8e0008 */
[----:B------:R-:W-:Y:S01]  /*cdf0*/  ULDC.64 UR22, c[0x0][0x390] ;  /* 0x0000e40000167ab9 */ /* 0x000fe20000000a00 */
[----:B------:R-:W-:Y:S02]  /*ce00*/  UIADD3 UR48, UP1, UR48, -0x1000, URZ ;  /* 0xfffff00030307890 */ /* 0x000fe4000ff3e03f */
[----:B------:R-:W-:-:S02]  /*ce10*/  UIADD3 UR25, UR25, UR26, URZ ;  /* 0x0000001a19197290 */ /* 0x000fc4000fffe03f */
[----:B------:R-:W-:Y:S02]  /*ce20*/  UIMAD UR26, UR27, UR22, URZ ;  /* 0x000000161b1a72a4 */ /* 0x000fe4000f8e023f */
[----:B------:R-:W-:Y:S02]  /*ce30*/  UIADD3 UR14, UP2, UR14, -0x2000, URZ ;  /* 0xffffe0000e0e7890 */ /* 0x000fe4000ff5e03f */
[----:B------:R-:W-:Y:S02]  /*ce40*/  UIMAD UR26, UR10, UR23, UR26 ;  /* 0x000000170a1a72a4 */ /* 0x000fe4000f8e021a */
[----:B------:R-:W-:Y:S02]  /*ce50*/  UIMAD.WIDE.U32 UR22, UR10, UR22, UR24 ;  /* 0x000000160a1672a5 */ /* 0x000fe4000f8e0018 */
[----:B------:R-:W-:Y:S02]  /*ce60*/  UIADD3 UR16, UP3, UR16, -0x2000, URZ ;  /* 0xffffe00010107890 */ /* 0x000fe4000ff7e03f */
[----:B------:R-:W-:-:S02]  /*ce70*/  UIADD3 UR24, UR23, UR26, URZ ;  /* 0x0000001a17187290 */ /* 0x000fc4000fffe03f */
[----:B------:R-:W-:Y:S02]  /*ce80*/  ULEA UR23, UP0, UR22, UR28, 0x1 ;  /* 0x0000001c16177291 */ /* 0x000fe4000f80083f */
[----:B------:R-:W-:Y:S02]  /*ce90*/  UIADD3 UR51, UP4, UR51, -0x1000, URZ ;  /* 0xfffff00033337890 */ /* 0x000fe4000ff9e03f */
[----:B------:R-:W-:Y:S02]  /*cea0*/  ULEA.HI.X UR22, UR22, UR29, UR24, 0x1, UP0 ;  /* 0x0000001d16167291 */ /* 0x000fe400080f0c18 */
[----:B------:R-:W-:Y:S01]  /*ceb0*/  UIADD3 UR53, UP5, UR53, -0x1000, URZ ;  /* 0xfffff00035357890 */ /* 0x000fe2000ffbe03f */
[----:B------:R-:W-:Y:S01]  /*cec0*/  ULDC.64 UR24, c[0x0][0x3a8] ;  /* 0x0000ea0000187ab9 */ /* 0x000fe20000000a00 */
[----:B------:R-:W-:Y:S02]  /*ced0*/  UIADD3 UR6, UR6, 0x1, URZ ;  /* 0x0000000106067890 */ /* 0x000fe4000fffe03f */
[----:B------:R-:W-:-:S02]  /*cee0*/  UIMAD.WIDE.U32 UR8, UR11, UR24, UR8 ;  /* 0x000000180b0872a5 */ /* 0x000fc4000f8e0008 */
[----:B------:R-:W-:Y:S02]  /*cef0*/  UIADD3.X UR49, UR49, -0x1, URZ, UP1, !UPT ;  /* 0xffffffff31317890 */ /* 0x000fe40008ffe43f */
[----:B------:R-:W-:Y:S02]  /*cf00*/  UIADD3.X UR15, UR15, -0x1, URZ, UP2, !UPT ;  /* 0xffffffff0f0f7890 */ /* 0x000fe400097fe43f */
[----:B------:R-:W-:Y:S02]  /*cf10*/  UIADD3.X UR17, UR17, -0x1, URZ, UP3, !UPT ;  /* 0xffffffff11117890 */ /* 0x000fe40009ffe43f */
[----:B------:R-:W-:Y:S02]  /*cf20*/  UIADD3.X UR50, UR50, -0x1, URZ, UP4, !UPT ;  /* 0xffffffff32327890 */ /* 0x000fe4000a7fe43f */
[----:B------:R-:W-:Y:S01]  /*cf30*/  UIADD3.X UR52, UR52, -0x1, URZ, UP5, !UPT ;  /* 0xffffffff34347890 */ /* 0x000fe2000affe43f */
[----:B-----5:R-:W-:Y:S04]  /*cf40*/  STS.128 [R109], R8 ;  /* 0x000000086d007388 */ /* 0x020fe80000000c00 */
[----:B--2---:R-:W-:Y:S01]  /*cf50*/  STS.128 [R109+0x200], R12 ;  /* 0x0002000c6d007388 */ /* 0x004fe20000000c00 */
[----:B------:R-:W-:-:S03]  /*cf60*/  NOP ;  /* 0x0000000000007918 */ /* 0x000fc60000000000 */
[----:B------:R-:W2:Y:S04]  /*cf70*/  LDS.128 R4, [R0] ;  /* 0x0000000000047984 */ /* 0x000ea80000000c00 */
[----:B------:R5:W0:Y:S01]  /*cf80*/  LDS.128 R8, [R0+0x10] ;  /* 0x0000100000087984 */ /* 0x000a220000000c00 */
        /* <DEDUP_REMOVED lines=14> */
[--C-:B-----5:R-:W-:Y:S01]  /*d070*/  HADD2.F32 R0, -RZ, R7.reuse.H0_H0 ;  /* 0x20000007ff007230 */ /* 0x120fe20000004100 */
        /* <DEDUP_REMOVED lines=15> */
[----:B------:R-:W5:Y:S08]  /*d170*/  @!P1 MUFU.EX2 R4, R4 ;  /* 0x0000000400049308 */ /* 0x000f700000000800 */
[----:B------:R-:W1:Y:S01]  /*d180*/  @!P0 MUFU.EX2 R5, R5 ;  /* 0x0000000500058308 */ /* 0x000e620000000800 */
[----:B--2---:R-:W-:-:S07]  /*d190*/  @!P2 FADD.FTZ R3, R2, 1 ;  /* 0x3f8000000203a421 */ /* 0x004fce0000010000 */
[----:B------:R0:W2:Y:S01]  /*d1a0*/  @!P2 MUFU.RCP R2, R3 ;  /* 0x000000030002a308 */ /* 0x0000a20000001000 */
[----:B-----5:R-:W-:-:S07]  /*d1b0*/  @!P1 FADD.FTZ R4, R4, 1 ;  /* 0x3f80000004049421 */ /* 0x020fce0000010000 */
[----:B------:R-:W5:Y:S01]  /*d1c0*/  @!P1 MUFU.RCP R13, R4 ;  /* 0x00000004000d9308 */ /* 0x000f620000001000 */
[----:B-1----:R-:W-:Y:S01]  /*d1d0*/  @!P0 FADD.FTZ R5, R5, 1 ;  /* 0x3f80000005058421 */ /* 0x002fe20000010000 */
[--C-:B0-----:R-:W-:Y:S02]  /*d1e0*/  HADD2.F32 R3, -RZ, R8.reuse.H0_H0 ;  /* 0x20000008ff037230 */ /* 0x101fe40000004100 */
[----:B------:R-:W-:-:S04]  /*d1f0*/  HADD2.F32 R8, -RZ, R8.H1_H1 ;  /* 0x30000008ff087230 */ /* 0x000fc80000004100 */
[----:B------:R0:W1:Y:S01]  /*d200*/  @!P0 MUFU.RCP R6, R5 ;  /* 0x0000000500068308 */ /* 0x0000620000001000 */
[----:B--2---:R-:W-:Y:S01]  /*d210*/  @!P2 FMUL.FTZ R33, R33, R2 ;  /* 0x000000022121a220 */ /* 0x004fe20000410000 */
[----:B------:R-:W-:Y:S01]  /*d220*/  FSETP.GTU.FTZ.AND P2, PT, R7, 20, PT ;  /* 0x41a000000700780b */ /* 0x000fe20003f5c000 */
[----:B------:R-:W-:Y:S01]  /*d230*/  FADD.FTZ R8, R8, UR5 ;  /* 0x0000000508087e21 */ /* 0x000fe20008010000 */
[----:B------:R-:W-:-:S04]  /*d240*/  @!P5 FMUL.FTZ R2, R15, -1.4426950216293334961 ;  /* 0xbfb8aa3b0f02d820 */ /* 0x000fc80000410000 */
[----:B------:R-:W2:Y:S01]  /*d250*/  @!P6 MUFU.EX2 R0, R0 ;  /* 0x000000000000e308 */ /* 0x000ea20000000800 */
[----:B0-----:R-:W-:Y:S01]  /*d260*/  FADD.FTZ R5, R3, UR5 ;  /* 0x0000000503057e21 */ /* 0x001fe20008010000 */
[----:B-----5:R-:W-:Y:S01]  /*d270*/  @!P1 FMUL.FTZ R34, R34, R13 ;  /* 0x0000000d22229220 */ /* 0x020fe20000410000 */
[----:B------:R-:W-:-:S03]  /*d280*/  @!P3 FMUL.FTZ R3, R16, -1.4426950216293334961 ;  /* 0xbfb8aa3b1003b820 */ /* 0x000fc60000410000 */
[----:B------:R-:W-:Y:S01]  /*d290*/  FSETP.GTU.FTZ.AND P1, PT, R5, 20, PT ;  /* 0x41a000000500780b */ /* 0x000fe20003f3c000 */
[----:B------:R-:W-:Y:S01]  /*d2a0*/  @!P2 FMUL.FTZ R4, R7, -1.4426950216293334961 ;  /* 0xbfb8aa3b0704a820 */ /* 0x000fe20000410000 */
[----:B------:R-:W0:Y:S01]  /*d2b0*/  @!P4 MUFU.EX2 R12, R12 ;  /* 0x0000000c000cc308 */ /* 0x000e220000000800 */
[----:B-1----:R-:W-:Y:S01]  /*d2c0*/  @!P0 FMUL.FTZ R35, R35, R6 ;  /* 0x0000000623238220 */ /* 0x002fe20000410000 */
[----:B------:R-:W-:Y:S01]  /*d2d0*/  FSETP.GTU.FTZ.AND P0, PT, R8, 20, PT ;  /* 0x41a000000800780b */ /* 0x000fe20003f1c000 */
[--C-:B------:R-:W-:Y:S02]  /*d2e0*/  HADD2.F32 R7, -RZ, R9.reuse.H0_H0 ;  /* 0x20000009ff077230 */ /* 0x100fe40000004100 */
[----:B------:R-:W-:-:S03]  /*d2f0*/  HADD2.F32 R9, -RZ, R9.H1_H1 ;  /* 0x30000009ff097230 */ /* 0x000fc60000004100 */
[----:B------:R-:W1:Y:S01]  /*d300*/  @!P2 MUFU.EX2 R4, R4 ;  /* 0x000000040004a308 */ /* 0x000e620000000800 */
[----:B--2---:R-:W-:Y:S01]  /*d310*/  @!P6 FADD.FTZ R0, R0, 1 ;  /* 0x3f8000000000e421 */ /* 0x004fe20000010000 */
[----:B------:R-:W-:Y:S01]  /*d320*/  FADD.FTZ R16, R7, UR5 ;  /* 0x0000000507107e21 */ /* 0x000fe20008010000 */
[----:B------:R-:W-:Y:S01]  /*d330*/  @!P1 FMUL.FTZ R5, R5, -1.4426950216293334961 ;  /* 0xbfb8aa3b05059820 */ /* 0x000fe20000410000 */
[----:B------:R-:W-:-:S03]  /*d340*/  FADD.FTZ R9, R9, UR5 ;  /* 0x0000000509097e21 */ /* 0x000fc60008010000 */
[----:B------:R-:W-:Y:S01]  /*d350*/  @!P0 FMUL.FTZ R6, R8, -1.4426950216293334961 ;  /* 0xbfb8aa3b08068820 */ /* 0x000fe20000410000 */
[----:B------:R-:W2:Y:S01]  /*d360*/  @!P5 MUFU.EX2 R2, R2 ;  /* 0x000000020002d308 */ /* 0x000ea20000000800 */
[----:B0-----:R-:W-:-:S07]  /*d370*/  @!P4 FADD.FTZ R12, R12, 1 ;  /* 0x3f8000000c0cc421 */ /* 0x001fce0000010000 */
[----:B------:R-:W0:Y:S01]  /*d380*/  @!P1 MUFU.EX2 R5, R5 ;  /* 0x0000000500059308 */ /* 0x000e220000000800 */
[----:B-1----:R-:W-:-:S07]  /*d390*/  @!P2 FADD.FTZ R4, R4, 1 ;  /* 0x3f8000000404a421 */ /* 0x002fce0000010000 */
[----:B------:R-:W1:Y:S01]  /*d3a0*/  @!P3 MUFU.EX2 R3, R3 ;  /* 0x000000030003b308 */ /* 0x000e620000000800 */
[----:B--2---:R-:W-:-:S07]  /*d3b0*/  @!P5 FADD.FTZ R2, R2, 1 ;  /* 0x3f8000000202d421 */ /* 0x004fce0000010000 */
[----:B------:R2:W5:Y:S01]  /*d3c0*/  @!P6 MUFU.RCP R8, R0 ;  /* 0x000000000008e308 */ /* 0x0005620000001000 */
[----:B0-----:R-:W-:-:S07]  /*d3d0*/  @!P1 FADD.FTZ R5, R5, 1 ;  /* 0x3f80000005059421 */ /* 0x001fce0000010000 */
[----:B------:R-:W0:Y:S01]  /*d3e0*/  @!P2 MUFU.RCP R7, R4 ;  /* 0x000000040007a308 */ /* 0x000e220000001000 */
[----:B-1----:R-:W-:Y:S01]  /*d3f0*/  @!P3 FADD.FTZ R3, R3, 1 ;  /* 0x3f8000000303b421 */ /* 0x002fe20000010000 */
[--C-:B--2---:R-:W-:Y:S02]  /*d400*/  HADD2.F32 R0, -RZ, R10.reuse.H0_H0 ;  /* 0x2000000aff007230 */ /* 0x104fe40000004100 */
[----:B------:R-:W-:-:S04]  /*d410*/  HADD2.F32 R10, -RZ, R10.H1_H1 ;  /* 0x3000000aff0a7230 */ /* 0x000fc80000004100 */
[----:B------:R-:W1:Y:S01]  /*d420*/  @!P4 MUFU.RCP R13, R12 ;  /* 0x0000000c000dc308 */ /* 0x000e620000001000 */
[----:B-----5:R-:W-:Y:S01]  /*d430*/  @!P6 FMUL.FTZ R37, R37, R8 ;  /* 0x000000082525e220 */ /* 0x020fe20000410000 */
[----:B------:R-:W-:Y:S01]  /*d440*/  FSETP.GTU.FTZ.AND P6, PT, R9, 20, PT ;  /* 0x41a000000900780b */ /* 0x000fe20003fdc000 */
[----:B------:R-:W-:-:S05]  /*d450*/  FADD.FTZ R10, R10, UR5 ;  /* 0x000000050a0a7e21 */ /* 0x000fca0008010000 */
[----:B------:R2:W5:Y:S01]  /*d460*/  @!P5 MUFU.RCP R15, R2 ;  /* 0x00000002000fd308 */ /* 0x0005620000001000 */
[----:B0-----:R-:W-:-:S07]  /*d470*/  @!P2 FMUL.FTZ R42, R42, R7 ;  /* 0x000000072a2aa220 */ /* 0x001fce0000410000 */
[----:B------:R-:W0:Y:S01]  /*d480*/  @!P1 MUFU.RCP R8, R5 ;  /* 0x0000000500089308 */ /* 0x000e220000001000 */
[--C-:B--2---:R-:W-:Y:S02]  /*d490*/  HADD2.F32 R2, -RZ, R11.reuse.H0_H0 ;  /* 0x2000000bff027230 */ /* 0x104fe40000004100 */
[----:B-1----:R-:W-:Y:S01]  /*d4a0*/  @!P4 FMUL.FTZ R36, R36, R13 ;  /* 0x0000000d2424c220 */ /* 0x002fe20000410000 */
[----:B------:R-:W-:Y:S01]  /*d4b0*/  FSETP.GTU.FTZ.AND P4, PT, R16, 20, PT ;  /* 0x41a000001000780b */ /* 0x000fe20003f9c000 */
[----:B------:R-:W-:Y:S01]  /*d4c0*/  HADD2.F32 R11, -RZ, R11.H1_H1 ;  /* 0x3000000bff0b7230 */ /* 0x000fe20000004100 */
[----:B------:R-:W-:Y:S01]  /*d4d0*/  F2FP.F16.F32.PACK_AB R13, R29, R30 ;  /* 0x0000001e1d0d723e */ /* 0x000fe200000000ff */
[----:B------:R-:W-:Y:S01]  /*d4e0*/  FADD.FTZ R12, R2, UR5 ;  /* 0x00000005020c7e21 */ /* 0x000fe20008010000 */
[----:B------:R-:W-:Y:S01]  /*d4f0*/  @!P6 FMUL.FTZ R2, R9, -1.4426950216293334961 ;  /* 0xbfb8aa3b0902e820 */ /* 0x000fe20000410000 */
[----:B------:R1:W2:Y:S01]  /*d500*/  @!P3 MUFU.RCP R14, R3 ;  /* 0x00000003000eb308 */ /* 0x0002a20000001000 */
[----:B-----5:R-:W-:Y:S01]  /*d510*/  @!P5 FMUL.FTZ R38, R38, R15 ;  /* 0x0000000f2626d220 */ /* 0x020fe20000410000 */
[----:B------:R-:W-:Y:S01]  /*d520*/  FADD.FTZ R11, R11, UR5 ;  /* 0x000000050b0b7e21 */ /* 0x000fe20008010000 */
[----:B------:R-:W-:-:S02]  /*d530*/  FSETP.GTU.FTZ.AND P2, PT, R12, 20, PT ;  /* 0x41a000000c00780b */ /* 0x000fc40003f5c000 */
[----:B------:R-:W-:Y:S02]  /*d540*/  F2FP.F16.F32.PACK_AB R15, R25, R26 ;  /* 0x0000001a190f723e */ /* 0x000fe400000000ff */
[----:B------:R-:W-:Y:S01]  /*d550*/  F2FP.F16.F32.PACK_AB R26, R19, R20 ;  /* 0x00000014131a723e */ /* 0x000fe200000000ff */
[----:B------:R-:W5:Y:S01]  /*d560*/  @!P0 MUFU.EX2 R6, R6 ;  /* 0x0000000600068308 */ /* 0x000f620000000800 */
[----:B-1----:R-:W-:Y:S01]  /*d570*/  FADD.FTZ R3, R0, UR5 ;  /* 0x0000000500037e21 */ /* 0x002fe20008010000 */
[----:B0-----:R-:W-:Y:S01]  /*d580*/  @!P1 FMUL.FTZ R41, R41, R8 ;  /* 0x0000000829299220 */ /* 0x001fe20000410000 */
[----:B------:R-:W-:Y:S01]  /*d590*/  LEA R8, R114, R111, 0x1 ;  /* 0x0000006f72087211 */ /* 0x000fe200078e08ff */
[----:B------:R-:W-:Y:S01]  /*d5a0*/  @!P4 FMUL.FTZ R0, R16, -1.4426950216293334961 ;  /* 0xbfb8aa3b1000c820 */ /* 0x000fe20000410000 */
[----:B------:R-:W-:Y:S02]  /*d5b0*/  F2FP.F16.F32.PACK_AB R25, R21, R22 ;  /* 0x000000161519723e */ /* 0x000fe400000000ff */
[----:B------:R-:W-:Y:S01]  /*d5c0*/  FSETP.GTU.FTZ.AND P5, PT, R3, 20, PT ;  /* 0x41a000000300780b */ /* 0x000fe20003fbc000 */
[----:B------:R-:W-:Y:S01]  /*d5d0*/  @!P2 FMUL.FTZ R5, R12, -1.4426950216293334961 ;  /* 0xbfb8aa3b0c05a820 */ /* 0x000fe20000410000 */
[----:B--2---:R-:W-:Y:S01]  /*d5e0*/  @!P3 FMUL.FTZ R39, R39, R14 ;  /* 0x0000000e2727b220 */ /* 0x004fe20000410000 */
[----:B------:R-:W-:Y:S01]  /*d5f0*/  F2FP.F16.F32.PACK_AB R14, R27, R28 ;  /* 0x0000001c1b0e723e */ /* 0x000fe200000000ff */
[----:B------:R-:W0:Y:S01]  /*d600*/  @!P6 MUFU.EX2 R2, R2 ;  /* 0x000000020002e308 */ /* 0x000e220000000800 */
        /* <DEDUP_REMOVED lines=8> */
[----:B------:R-:W1:Y:S01]  /*d690*/  @!P4 MUFU.EX2 R0, R0 ;  /* 0x000000000000c308 */ /* 0x000e620000000800 */
[----:B------:R2:W-:Y:S01]  /*d6a0*/  STS.128 [R8+0x10], R24 ;  /* 0x0000101808007388 */ /* 0x0005e20000000c00 */
[----:B------:R-:W-:-:S03]  /*d6b0*/  NOP ;  /* 0x0000000000007918 */ /* 0x000fc60000000000 */
[----:B------:R-:W5:Y:S03]  /*d6c0*/  LDS.128 R12, [R109] ;  /* 0x000000006d0c7984 */ /* 0x000f660000000c00 */
[----:B------:R-:W3:Y:S01]  /*d6d0*/  @!P5 MUFU.EX2 R3, R3 ;  /* 0x000000030003d308 */ /* 0x000ee20000000800 */
[----:B------:R-:W-:Y:S02]  /*d6e0*/  @!P1 FMUL.FTZ R7, R11, -1.4426950216293334961 ;  /* 0xbfb8aa3b0b079820 */ /* 0x000fe40000410000 */
[----:B------:R-:W-:Y:S01]  /*d6f0*/  @!P3 FMUL.FTZ R4, R10, -1.4426950216293334961 ;  /* 0xbfb8aa3b0a04b820 */ /* 0x000fe20000410000 */
[----:B------:R-:W4:Y:S01]  /*d700*/  LDS.128 R16, [R109+0x200] ;  /* 0x000200006d107984 */ /* 0x000f220000000c00 */
[----:B0-----:R-:W-:Y:S01]  /*d710*/  @!P6 FADD.FTZ R2, R2, 1 ;  /* 0x3f8000000202e421 */ /* 0x001fe20000010000 */
[----:B------:R-:W-:Y:S02]  /*d720*/  F2FP.F16.F32.PACK_AB R20, R34, R33 ;  /* 0x000000212214723e */ /* 0x000fe400000000ff */
[----:B------:R-:W-:Y:S01]  /*d730*/  F2FP.F16.F32.PACK_AB R23, R42, R39 ;  /* 0x000000272a17723e */ /* 0x000fe200000000ff */
[----:B------:R-:W0:Y:S01]  /*d740*/  @!P1 MUFU.EX2 R7, R7 ;  /* 0x0000000700079308 */ /* 0x000e220000000800 */
[----:B-1----:R-:W-:Y:S01]  /*d750*/  @!P4 FADD.FTZ R0, R0, 1 ;  /* 0x3f8000000000c421 */ /* 0x002fe20000010000 */
[----:B------:R-:W-:-:S06]  /*d760*/  F2FP.F16.F32.PACK_AB R22, R38, R37 ;  /* 0x000000252616723e */ /* 0x000fcc00000000ff */
[----:B------:R-:W1:Y:S01]  /*d770*/  @!P3 MUFU.EX2 R4, R4 ;  /* 0x000000040004b308 */ /* 0x000e620000000800 */
[----:B---3--:R-:W-:-:S07]  /*d780*/  @!P5 FADD.FTZ R3, R3, 1 ;  /* 0x3f8000000303d421 */ /* 0x008fce0000010000 */
[----:B------:R-:W3:Y:S01]  /*d790*/  @!P2 MUFU.EX2 R5, R5 ;  /* 0x000000050005a308 */ /* 0x000ee20000000800 */
[----:B0-----:R-:W-:-:S07]  /*d7a0*/  @!P1 FADD.FTZ R7, R7, 1 ;  /* 0x3f80000007079421 */ /* 0x001fce0000010000 */
[----:B------:R-:W0:Y:S01]  /*d7b0*/  @!P0 MUFU.RCP R9, R6 ;  /* 0x0000000600098308 */ /* 0x000e220000001000 */
[----:B-1----:R-:W-:-:S07]  /*d7c0*/  @!P3 FADD.FTZ R4, R4, 1 ;  /* 0x3f8000000404b421 */ /* 0x002fce0000010000 */
[----:B------:R1:W5:Y:S01]  /*d7d0*/  @!P6 MUFU.RCP R11, R2 ;  /* 0x00000002000be308 */ /* 0x0003620000001000 */
[----:B---3--:R-:W-:-:S07]  /*d7e0*/  @!P2 FADD.FTZ R5, R5, 1 ;  /* 0x3f8000000505a421 */ /* 0x008fce0000010000 */
[----:B------:R3:W4:Y:S01]  /*d7f0*/  @!P5 MUFU.RCP R6, R3 ;  /* 0x000000030006d308 */ /* 0x0007220000001000 */
[----:B-1----:R-:W-:Y:S01]  /*d800*/  MOV R2, UR23 ;  /* 0x0000001700027c02 */ /* 0x002fe20008000f00 */
[----:B0-----:R-:W-:-:S05]  /*d810*/  @!P0 FMUL.FTZ R44, R44, R9 ;  /* 0x000000092c2c8220 */ /* 0x001fca0000410000 */
[----:B--2---:R-:W-:Y:S01]  /*d820*/  F2FP.F16.F32.PACK_AB R24, R44, R41 ;  /* 0x000000292c18723e */ /* 0x004fe200000000ff */
[----:B------:R-:W0:Y:S01]  /*d830*/  @!P4 MUFU.RCP R0, R0 ;  /* 0x000000000000c308 */ /* 0x000e220000001000 */
[----:B---3--:R-:W-:Y:S01]  /*d840*/  MOV R3, UR22 ;  /* 0x0000001600037c02 */ /* 0x008fe20008000f00 */
[----:B-----5:R-:W-:Y:S01]  /*d850*/  @!P6 FMUL.FTZ R46, R46, R11 ;  /* 0x0000000b2e2ee220 */ /* 0x020fe20000410000 */
[----:B------:R-:W-:Y:S01]  /*d860*/  UIMAD UR22, UR30, UR24, URZ ;  /* 0x000000181e1672a4 */ /* 0x000fe2000f8e023f */
[----:B------:R-:W-:-:S03]  /*d870*/  IMAD.WIDE R2, R110, 0x10, R2 ;  /* 0x000000106e027825 */ /* 0x000fc600078e0202 */
[----:B------:R-:W-:Y:S01]  /*d880*/  UIMAD UR22, UR11, UR25, UR22 ;  /* 0x000000190b1672a4 */ /* 0x000fe2000f8e0216 */
[----:B------:R-:W1:Y:S01]  /*d890*/  @!P3 MUFU.RCP R21, R4 ;  /* 0x000000040015b308 */ /* 0x000e620000001000 */
[----:B----4-:R-:W-:Y:S01]  /*d8a0*/  @!P5 FMUL.FTZ R47, R47, R6 ;  /* 0x000000062f2fd220 */ /* 0x010fe20000410000 */
[----:B------:R-:W-:Y:S01]  /*d8b0*/  ULDC.64 UR24, c[0x0][0x3b0] ;  /* 0x0000ec0000187ab9 */ /* 0x000fe20000000a00 */
[----:B------:R-:W-:Y:S01]  /*d8c0*/  STG.E.128 desc[UR18][R2.64], R12 ;  /* 0x0000000c02007986 */ /* 0x000fe2000c101d12 */
[----:B------:R-:W-:Y:S02]  /*d8d0*/  UIADD3 UR9, UR9, UR22, URZ ;  /* 0x0000001609097290 */ /* 0x000fe4000fffe03f */
[----:B------:R-:W-:Y:S01]  /*d8e0*/  UIMAD UR22, UR27, UR24, URZ ;  /* 0x000000181b1672a4 */ /* 0x000fe2000f8e023f */
[----:B------:R2:W-:Y:S01]  /*d8f0*/  STG.E.128 desc[UR18][R2.64+0x200], R16 ;  /* 0x0002001002007986 */ /* 0x0005e2000c101d12 */
[----:B------:R3:W4:Y:S01]  /*d900*/  @!P2 MUFU.RCP R10, R5 ;  /* 0x00000005000aa308 */ /* 0x0007220000001000 */
[----:B0-----:R-:W-:Y:S01]  /*d910*/  @!P4 FMUL.FTZ R43, R43, R0 ;  /* 0x000000002b2bc220 */ /* 0x001fe20000410000 */
[----:B------:R-:W-:-:S02]  /*d920*/  UIMAD UR22, UR10, UR25, UR22 ;  /* 0x000000190a1672a4 */ /* 0x000fc4000f8e0216 */
[----:B------:R-:W-:Y:S02]  /*d930*/  UIMAD.WIDE.U32 UR8, UR10, UR24, UR8 ;  /* 0x000000180a0872a5 */ /* 0x000fe4000f8e0008 */
[----:B------:R-:W-:Y:S01]  /*d940*/  F2FP.F16.F32.PACK_AB R25, R46, R43 ;  /* 0x0000002b2e19723e */ /* 0x000fe200000000ff */
[----:B------:R-:W-:Y:S01]  /*d950*/  ULDC.64 UR24, c[0x0][0x3f0] ;  /* 0x0000fc0000187ab9 */ /* 0x000fe20000000a00 */
[----:B------:R-:W0:Y:S01]  /*d960*/  @!P1 MUFU.RCP R7, R7 ;  /* 0x0000000700079308 */ /* 0x000e220000001000 */
[----:B-1----:R-:W-:Y:S01]  /*d970*/  @!P3 FMUL.FTZ R48, R48, R21 ;  /* 0x000000153030b220 */ /* 0x002fe20000410000 */
[----:B------:R-:W-:Y:S01]  /*d980*/  F2FP.F16.F32.PACK_AB R21, R36, R35 ;  /* 0x000000232415723e */ /* 0x000fe200000000ff */
[----:B------:R-:W-:Y:S01]  /*d990*/  BAR.SYNC.DEFER_BLOCKING 0x0 ;  /* 0x0000000000007b1d */ /* 0x000fe20000010000 */
[----:B---3--:R-:W-:Y:S01]  /*d9a0*/  FADD.FTZ R5, R33, R118 ;  /* 0x0000007621057221 */ /* 0x008fe20000010000 */
[----:B------:R-:W-:Y:S01]  /*d9b0*/  UIADD3 UR22, UR9, UR22, URZ ;  /* 0x0000001609167290 */ /* 0x000fe2000fffe03f */
[----:B------:R-:W-:Y:S01]  /*d9c0*/  F2FP.F16.F32.PACK_AB R26, R48, R47 ;  /* 0x0000002f301a723e */ /* 0x000fe200000000ff */
[----:B------:R-:W-:Y:S01]  /*d9d0*/  ULEA UR9, UP0, UR8, UR24, 0x1 ;  /* 0x0000001808097291 */ /* 0x000fe2000f80083f */
[----:B------:R-:W-:Y:S01]  /*d9e0*/  FADD.FTZ R0, R5, R34 ;  /* 0x0000002205007221 */ /* 0x000fe20000010000 */
[----:B----4-:R-:W-:-:S02]  /*d9f0*/  @!P2 FMUL.FTZ R49, R49, R10 ;  /* 0x0000000a3131a220 */ /* 0x010fc40000410000 */
[----:B------:R-:W-:Y:S01]  /*da00*/  ULEA.HI.X UR8, UR8, UR25, UR22, 0x1, UP0 ;  /* 0x0000001908087291 */ /* 0x000fe200080f0c16 */
[----:B------:R-:W-:Y:S01]  /*da10*/  FADD.FTZ R5, R0, R35 ;  /* 0x0000002300057221 */ /* 0x000fe20000010000 */
[----:B--2---:R-:W-:Y:S01]  /*da20*/  MOV R2, UR9 ;  /* 0x0000000900027c02 */ /* 0x004fe20008000f00 */
[----:B------:R-:W-:Y:S02]  /*da30*/  UISETP.GT.AND UP0, UPT, UR13, 0x1, UPT ;  /* 0x000000010d00788c */ /* 0x000fe4000bf04270 */
[----:B------:R-:W-:Y:S01]  /*da40*/  FADD.FTZ R36, R5, R36 ;  /* 0x0000002405247221 */ /* 0x000fe20000010000 */
[----:B0-----:R-:W-:Y:S01]  /*da50*/  @!P1 FMUL.FTZ R50, R50, R7 ;  /* 0x0000000732329220 */ /* 0x001fe20000410000 */
[----:B------:R-:W-:Y:S01]  /*da60*/  MOV R3, UR8 ;  /* 0x0000000800037c02 */ /* 0x000fe20008000f00 */
[----:B------:R-:W-:Y:S01]  /*da70*/  UMOV UR13, UR7 ;  /* 0x00000007000d7c82 */ /* 0x000fe20008000000 */
[----:B------:R-:W-:Y:S01]  /*da80*/  FADD.FTZ R37, R36, R37 ;  /* 0x0000002524257221 */ /* 0x000fe20000010000 */
[----:B------:R-:W-:-:S02]  /*da90*/  PLOP3.LUT P0, PT, PT, PT, UP0, 0x80, 0x0 ;  /* 0x000000000000781c */ /* 0x000fc40003f0f008 */
[----:B------:R-:W-:Y:S01]  /*daa0*/  F2FP.F16.F32.PACK_AB R27, R50, R49 ;  /* 0x00000031321b723e */ /* 0x000fe200000000ff */
[----:B------:R-:W-:Y:S01]  /*dab0*/  FADD.FTZ R38, R37, R38 ;  /* 0x0000002625267221 */ /* 0x000fe20000010000 */
[----:B------:R-:W-:Y:S01]  /*dac0*/  IMAD.WIDE R110, R110, 0x10, R2 ;  /* 0x000000106e6e7825 */ /* 0x000fe200078e0202 */
        /* <DEDUP_REMOVED lines=18> */
.L_x_5804:
        /* <DEDUP_REMOVED lines=30> */
[----:B-1----:R-:W-:Y:S02]  /*ddd0*/  @!P0 MOV R0, 0x400 ;  /* 0x0000040000008802 */ /* 0x002fe40000000f00 */
[----:B------:R-:W-:Y:S02]  /*dde0*/  R2UR UR4, R216 ;  /* 0x00000000d80472ca */ /* 0x000fe400000e0000 */
[----:B------:R-:W-:Y:S02]  /*ddf0*/  R2UR UR5, R217 ;  /* 0x00000000d90572ca */ /* 0x000fe400000e0000 */
        /* <DEDUP_REMOVED lines=9> */
.L_x_5935:
[----:B------:R-:W-:Y:S05]  /*de90*/  BSYNC B0 ;  /* 0x0000000000007941 */ /* 0x000fea0003800000 */
.L_x_5934:
        /* <DEDUP_REMOVED lines=8> */
[----:B-1----:R-:W1:Y:S01]  /*df20*/  S2R R7, SR_TID.X ;  /* 0x0000000000077919 */ /* 0x002e620000002100 */
[----:B--2---:R-:W-:-:S05]  /*df30*/  @P0 FADD R3, R3, R118 ;  /* 0x0000007603030221 */ /* 0x004fca0000000000 */
[----:B------:R-:W2:Y:S01]  /*df40*/  SHFL.DOWN P0, R0, R3, 0x2, 0x1f ;  /* 0x08401f0003007f89 */ /* 0x000ea20000000000 */
[----:B---3--:R-:W-:-:S13]  /*df50*/  ISETP.NE.AND P1, PT, R4, RZ, PT ;  /* 0x000000ff0400720c */ /* 0x008fda0003f25270 */
[----:B------:R-:W3:Y:S01]  /*df60*/  @!P1 S2R R6, SR_CgaCtaId ;  /* 0x0000000000069919 */ /* 0x000ee20000008800 */
[----:B-1----:R-:W-:Y:S01]  /*df70*/  @!P1 SHF.R.S32.HI R4, RZ, 0x1f, R7 ;  /* 0x0000001fff049819 */ /* 0x002fe20000011407 */
[----:B--2---:R-:W-:Y:S01]  /*df80*/  @P0 FADD R0, R3, R0 ;  /* 0x0000000003000221 */ /* 0x004fe20000000000 */
        /* <DEDUP_REMOVED lines=28> */
.L_x_5937:
[----:B-12---:R-:W3:Y:S02]  /*e150*/  S2R R7, SR_TID.X ;  /* 0x0000000000077919 */ /* 0x006ee40000002100 */
.L_x_5938:
[----:B------:R-:W-:Y:S05]  /*e160*/  BSYNC B0 ;  /* 0x0000000000007941 */ /* 0x000fea0003800000 */
.L_x_5936:
        /* <DEDUP_REMOVED lines=15> */
.L_x_5939:
[C---:B------:R-:W-:Y:S02]  /*e260*/  LEA R0, R7.reuse, UR7, 0x3 ;  /* 0x0000000707007c11 */ /* 0x040fe4000f8e18ff */
[----:B-1----:R-:W-:Y:S02]  /*e270*/  SHF.R.S32.HI R4, RZ, 0x1f, R7 ;  /* 0x0000001fff047819 */ /* 0x002fe40000011407 */
[----:B--23--:R-:W-:Y:S01]  /*e280*/  MOV R2, UR4 ;  /* 0x0000000400027c02 */ /* 0x00cfe20008000f00 */
[----:B------:R-:W1:Y:S01]  /*e290*/  LDS.64 R8, [R0+0xfe80] ;  /* 0x00fe800000087984 */ /* 0x000e620000000a00 */
        /* <DEDUP_REMOVED lines=11> */
[----:B-1----:R3:W-:Y:S04]  /*e350*/  REDG.E.ADD.F32.FTZ.RN.STRONG.GPU desc[UR18][R2.64], R8 ;  /* 0x00000008020079a6 */ /* 0x0027e8000c10f392 */
[----:B------:R3:W-:Y:S06]  /*e360*/  REDG.E.ADD.F32.FTZ.RN.STRONG.GPU desc[UR18][R2.64+0x4], R9 ;  /* 0x00000409020079a6 */ /* 0x0007ec000c10f392 */
[----:B------:R-:W-:Y:S05]  /*e370*/  @!P0 BRA `(.L_x_5939) ;  /* 0xfffffffc00b88947 */ /* 0x000fea000383ffff */
[----:B------:R-:W-:Y:S05]  /*e380*/  EXIT ;  /* 0x000000000000794d */ /* 0x000fea0003800000 */
.L_x_5841:
[----:B------:R-:W-:Y:S01]  /*e390*/  HFMA2.MMA R243, -RZ, RZ, 0, 5.9604644775390625e-08 ;  /* 0x00000001fff37435 */ /* 0x000fe200000001ff */
[----:B------:R-:W-:Y:S02]  /*e3a0*/  MOV R244, R239 ;  /* 0x000000ef00f47202 */ /* 0x000fe40000000f00 */
[----:B------:R-:W-:Y:S02]  /*e3b0*/  MOV R242, RZ ;  /* 0x000000ff00f27202 */ /* 0x000fe40000000f00 */
[----:B------:R-:W-:-:S07]  /*e3c0*/  MOV R83, 0xffffffff ;  /* 0xffffffff00537802 */ /* 0x000fce0000000f00 */
[----:B-1---5:R-:W-:Y:S05]  /*e3d0*/  WARPSYNC.COLLECTIVE R83, `(.L_x_5940) ;  /* 0x0000000053087348 */ /* 0x022fea0003c00000 */
[----:B------:R0:W2:Y:S02]  /*e3e0*/  SHFL.UP P3, R80, R244, R243, R242 ;  /* 0x040000f3f4507389 */ /* 0x0000a400000600f2 */
[----:B012--5:R-:W-:Y:S01]  /*e3f0*/  ENDCOLLECTIVE ;  /* 0x000000000000791b */ /* 0x027fe20003800000 */
.L_x_5940:
[----:B------:R-:W-:Y:S02]  /*e400*/  MOV R244, R81 ;  /* 0x0000005100f47202 */ /* 0x000fe40000000f00 */
[----:B------:R-:W-:-:S07]  /*e410*/  MOV R82, R80 ;  /* 0x0000005000527202 */ /* 0x000fce0000000f00 */
[----:B------:R-:W-:Y:S05]  /*e420*/  WARPSYNC.COLLECTIVE R83, `(.L_x_5941) ;  /* 0x0000000053087348 */ /* 0x000fea0003c00000 */
[----:B------:R0:W1:Y:S02]  /*e430*/  SHFL.UP P3, R80, R244, R243, R242 ;  /* 0x040000f3f4507389 */ /* 0x00006400000600f2 */
[----:B01----:R-:W-:Y:S01]  /*e440*/  ENDCOLLECTIVE ;  /* 0x000000000000791b */ /* 0x003fe20003800000 */
.L_x_5941:
[----:B------:R-:W-:Y:S02]  /*e450*/  MOV R244, R241 ;  /* 0x000000f100f47202 */ /* 0x000fe40000000f00 */
[----:B------:R-:W-:-:S07]  /*e460*/  MOV R246, R80 ;  /* 0x0000005000f67202 */ /* 0x000fce0000000f00 */
[----:B------:R-:W-:Y:S05]  /*e470*/  WARPSYNC.COLLECTIVE R83, `(.L_x_5942) ;  /* 0x0000000053087348 */ /* 0x000fea0003c00000 */
[----:B------:R0:W1:Y:S02]  /*e480*/  SHFL.UP P3, R80, R244, R243, R242 ;  /* 0x040000f3f4507389 */ /* 0x00006400000600f2 */
[----:B01----:R-:W-:Y:S01]  /*e490*/  ENDCOLLECTIVE ;  /* 0x000000000000791b */ /* 0x003fe20003800000 */
.L_x_5942:
[----:B------:R-:W-:Y:S02]  /*e4a0*/  MOV R244, R240 ;  /* 0x000000f000f47202 */ /* 0x000fe40000000f00 */
[----:B------:R-:W-:-:S07]  /*e4b0*/  MOV R248, R80 ;  /* 0x0000005000f87202 */ /* 0x000fce0000000f00 */
[----:B------:R-:W-:Y:S05]  /*e4c0*/  WARPSYNC.COLLECTIVE R83, `(.L_x_5943) ;  /* 0x0000000053087348 */ /* 0x000fea0003c00000 */
[----:B------:R0:W1:Y:S02]  /*e4d0*/  SHFL.UP P3, R80, R244, R243, R242 ;  /* 0x040000f3f4507389 */ /* 0x00006400000600f2 */
[----:B01----:R-:W-:Y:S01]  /*e4e0*/  ENDCOLLECTIVE ;  /* 0x000000000000791b */ /* 0x003fe20003800000 */
.L_x_5943:
        /* <DEDUP_REMOVED lines=11> */
[----:B------:R-:W-:Y:S01]  /*e5a0*/  MOV R83, 0xffffffff ;  /* 0xffffffff00537802 */ /* 0x000fe20000000f00 */
[----:B------:R-:W-:Y:S01]  /*e5b0*/  @P3 FADD.FTZ R241, R241, R250 ;  /* 0x000000faf1f13221 */ /* 0x000fe20000010000 */
[----:B------:R-:W-:Y:S02]  /*e5c0*/  @P3 FADD.FTZ R240, R240, R87 ;  /* 0x00000057f0f03221 */ /* 0x000fe40000010000 */
[----:B------:R-:W-:-:S07]  /*e5d0*/  MOV R244, R239 ;  /* 0x000000ef00f47202 */ /* 0x000fce0000000f00 */
[----:B------:R-:W-:Y:S05]  /*e5e0*/  WARPSYNC.COLLECTIVE R83, `(.L_x_5944) ;  /* 0x0000000053087348 */ /* 0x000fea0003c00000 */
[----:B------:R0:W1:Y:S02]  /*e5f0*/  SHFL.UP P3, R80, R244, R243, R242 ;  /* 0x040000f3f4507389 */ /* 0x00006400000600f2 */
[----:B01----:R-:W-:Y:S01]  /*e600*/  ENDCOLLECTIVE ;  /* 0x000000000000791b */ /* 0x003fe20003800000 */
.L_x_5944:
[----:B------:R-:W-:Y:S02]  /*e610*/  MOV R244, R81 ;  /* 0x0000005100f47202 */ /* 0x000fe40000000f00 */
[----:B------:R-:W-:-:S07]  /*e620*/  MOV R82, R80 ;  /* 0x0000005000527202 */ /* 0x000fce0000000f00 */
[----:B------:R-:W-:Y:S05]  /*e630*/  WARPSYNC.COLLECTIVE R83, `(.L_x_5945) ;  /* 0x0000000053087348 */ /* 0x000fea0003c00000 */
[----:B------:R0:W1:Y:S02]  /*e640*/  SHFL.UP P3, R80, R244, R243, R242 ;  /* 0x040000f3f4507389 */ /* 0x00006400000600f2 */
[----:B01----:R-:W-:Y:S01]  /*e650*/  ENDCOLLECTIVE ;  /* 0x000000000000791b */ /* 0x003fe20003800000 */
.L_x_5945:
[----:B------:R-:W-:Y:S02]  /*e660*/  MOV R244, R241 ;  /* 0x000000f100f47202 */ /* 0x000fe40000000f00 */
[----:B------:R-:W-:-:S07]  /*e670*/  MOV R246, R80 ;  /* 0x0000005000f67202 */ /* 0x000fce0000000f00 */
[----:B------:R-:W-:Y:S05]  /*e680*/  WARPSYNC.COLLECTIVE R83, `(.L_x_5946) ;  /* 0x0000000053087348 */ /* 0x000fea0003c00000 */
[----:B------:R0:W1:Y:S02]  /*e690*/  SHFL.UP P3, R80, R244, R243, R242 ;  /* 0x040000f3f4507389 */ /* 0x00006400000600f2 */
[----:B01----:R-:W-:Y:S01]  /*e6a0*/  ENDCOLLECTIVE ;  /* 0x000000000000791b */ /* 0x003fe20003800000 */
.L_x_5946:
[----:B------:R-:W-:Y:S02]  /*e6b0*/  MOV R244, R240 ;  /* 0x000000f000f47202 */ /* 0x000fe40000000f00 */
[----:B------:R-:W-:-:S07]  /*e6c0*/  MOV R248, R80 ;  /* 0x0000005000f87202 */ /* 0x000fce0000000f00 */
[----:B------:R-:W-:Y:S05]  /*e6d0*/  WARPSYNC.COLLECTIVE R83, `(.L_x_5947) ;  /* 0x0000000053087348 */ /* 0x000fea0003c00000 */
[----:B------:R0:W1:Y:S02]  /*e6e0*/  SHFL.UP P3, R80, R244, R243, R242 ;  /* 0x040000f3f4507389 */ /* 0x00006400000600f2 */
[----:B01----:R-:W-:Y:S01]  /*e6f0*/  ENDCOLLECTIVE ;  /* 0x000000000000791b */ /* 0x003fe20003800000 */
.L_x_5947:
        /* <DEDUP_REMOVED lines=19> */
.L_x_5948:
[----:B------:R-:W-:Y:S02]  /*e830*/  MOV R244, R81 ;  /* 0x0000005100f47202 */ /* 0x000fe40000000f00 */
[----:B------:R-:W-:-:S07]  /*e840*/  MOV R82, R80 ;  /* 0x0000005000527202 */ /* 0x000fce0000000f00 */
[----:B------:R-:W-:Y:S05]  /*e850*/  WARPSYNC.COLLECTIVE R83, `(.L_x_5949) ;  /* 0x0000000053087348 */ /* 0x000fea0003c00000 */
[----:B------:R0:W1:Y:S02]  /*e860*/  SHFL.UP P3, R80, R244, R243, R242 ;  /* 0x040000f3f4507389 */ /* 0x00006400000600f2 */
[----:B01----:R-:W-:Y:S01]  /*e870*/  ENDCOLLECTIVE ;  /* 0x000000000000791b */ /* 0x003fe20003800000 */
.L_x_5949:
[----:B------:R-:W-:Y:S02]  /*e880*/  MOV R244, R241 ;  /* 0x000000f100f47202 */ /* 0x000fe40000000f00 */
[----:B------:R-:W-:-:S07]  /*e890*/  MOV R246, R80 ;  /* 0x0000005000f67202 */ /* 0x000fce0000000f00 */
[----:B------:R-:W-:Y:S05]  /*e8a0*/  WARPSYNC.COLLECTIVE R83, `(.L_x_5950) ;  /* 0x0000000053087348 */ /* 0x000fea0003c00000 */
[----:B------:R0:W1:Y:S02]  /*e8b0*/  SHFL.UP P3, R80, R244, R243, R242 ;  /* 0x040000f3f4507389 */ /* 0x00006400000600f2 */
[----:B01----:R-:W-:Y:S01]  /*e8c0*/  ENDCOLLECTIVE ;  /* 0x000000000000791b */ /* 0x003fe20003800000 */
.L_x_5950:
[----:B------:R-:W-:Y:S02]  /*e8d0*/  MOV R244, R240 ;  /* 0x000000f000f47202 */ /* 0x000fe40000000f00 */
[----:B------:R-:W-:-:S07]  /*e8e0*/  MOV R248, R80 ;  /* 0x0000005000f87202 */ /* 0x000fce0000000f00 */
[----:B------:R-:W-:Y:S05]  /*e8f0*/  WARPSYNC.COLLECTIVE R83, `(.L_x_5951) ;  /* 0x0000000053087348 */ /* 0x000fea0003c00000 */
[----:B------:R0:W1:Y:S02]  /*e900*/  SHFL.UP P3, R80, R244, R243, R242 ;  /* 0x040000f3f4507389 */ /* 0x00006400000600f2 */
[----:B01----:R-:W-:Y:S01]  /*e910*/  ENDCOLLECTIVE ;  /* 0x000000000000791b */ /* 0x003fe20003800000 */
.L_x_5951:
        /* <DEDUP_REMOVED lines=18> */
.L_x_5952:
[----:B------:R-:W-:Y:S02]  /*ea40*/  MOV R244, R81 ;  /* 0x0000005100f47202 */ /* 0x000fe40000000f00 */
[----:B------:R-:W-:-:S07]  /*ea50*/  MOV R82, R80 ;  /* 0x0000005000527202 */ /* 0x000fce0000000f00 */
[----:B------:R-:W-:Y:S05]  /*ea60*/  WARPSYNC.COLLECTIVE R83, `(.L_x_5953) ;  /* 0x0000000053087348 */ /* 0x000fea0003c00000 */
[----:B------:R0:W1:Y:S02]  /*ea70*/  SHFL.UP P3, R80, R244, R243, R242 ;  /* 0x040000f3f4507389 */ /* 0x00006400000600f2 */
[----:B01----:R-:W-:Y:S01]  /*ea80*/  ENDCOLLECTIVE ;  /* 0x000000000000791b */ /* 0x003fe20003800000 */
.L_x_5953:
[----:B------:R-:W-:Y:S02]  /*ea90*/  MOV R244, R241 ;  /* 0x000000f100f47202 */ /* 0x000fe40000000f00 */
[----:B------:R-:W-:-:S07]  /*eaa0*/  MOV R248, R80 ;  /* 0x0000005000f87202 */ /* 0x000fce0000000f00 */
[----:B------:R-:W-:Y:S05]  /*eab0*/  WARPSYNC.COLLECTIVE R83, `(.L_x_5954) ;  /* 0x0000000053087348 */ /* 0x000fea0003c00000 */
[----:B------:R0:W1:Y:S02]  /*eac0*/  SHFL.UP P3, R80, R244, R243, R242 ;  /* 0x040000f3f4507389 */ /* 0x00006400000600f2 */
[----:B01----:R-:W-:Y:S01]  /*ead0*/  ENDCOLLECTIVE ;  /* 0x000000000000791b */ /* 0x003fe20003800000 */
.L_x_5954:
[----:B------:R-:W-:Y:S02]  /*eae0*/  MOV R244, R240 ;  /* 0x000000f000f47202 */ /* 0x000fe40000000f00 */
[----:B------:R-:W-:-:S07]  /*eaf0*/  MOV R246, R80 ;  /* 0x0000005000f67202 */ /* 0x000fce0000000f00 */
[----:B------:R-:W-:Y:S05]  /*eb00*/  WARPSYNC.COLLECTIVE R83, `(.L_x_5955) ;  /* 0x0000000053087348 */ /* 0x000fea0003c00000 */
[----:B------:R0:W1:Y:S02]  /*eb10*/  SHFL.UP P3, R80, R244, R243, R242 ;  /* 0x040000f3f4507389 */ /* 0x00006400000600f2 */
[----:B01----:R-:W-:Y:S01]  /*eb20*/  ENDCOLLECTIVE ;  /* 0x000000000000791b */ /* 0x003fe20003800000 */
.L_x_5955:
        /* <DEDUP_REMOVED lines=18> */
.L_x_5956:
[----:B------:R-:W-:Y:S02]  /*ec50*/  MOV R244, R81 ;  /* 0x0000005100f47202 */ /* 0x000fe40000000f00 */
[----:B------:R-:W-:-:S07]  /*ec60*/  MOV R82, R80 ;  /* 0x0000005000527202 */ /* 0x000fce0000000f00 */
[----:B------:R-:W-:Y:S05]  /*ec70*/  WARPSYNC.COLLECTIVE R83, `(.L_x_5957) ;  /* 0x0000000053087348 */ /* 0x000fea0003c00000 */
[----:B------:R0:W1:Y:S02]  /*ec80*/  SHFL.UP P3, R80, R244, R243, R242 ;  /* 0x040000f3f4507389 */ /* 0x00006400000600f2 */
[----:B01----:R-:W-:Y:S01]  /*ec90*/  ENDCOLLECTIVE ;  /* 0x000000000000791b */ /* 0x003fe20003800000 */
.L_x_5957:
[----:B------:R-:W-:Y:S02]  /*eca0*/  MOV R244, R241 ;  /* 0x000000f100f47202 */ /* 0x000fe40000000f00 */
[----:B------:R-:W-:-:S07]  /*ecb0*/  MOV R246, R80 ;  /* 0x0000005000f67202 */ /* 0x000fce0000000f00 */
[----:B------:R-:W-:Y:S05]  /*ecc0*/  WARPSYNC.COLLECTIVE R83, `(.L_x_5958) ;  /* 0x0000000053087348 */ /* 0x000fea0003c00000 */
[----:B------:R0:W1:Y:S02]  /*ecd0*/  SHFL.UP P3, R80, R244, R243, R242 ;  /* 0x040000f3f4507389 */ /* 0x00006400000600f2 */
[----:B01----:R-:W-:Y:S01]  /*ece0*/  ENDCOLLECTIVE ;  /* 0x000000000000791b */ /* 0x003fe20003800000 */
.L_x_5958:
[----:B------:R-:W-:Y:S02]  /*ecf0*/  MOV R244, R240 ;  /* 0x000000f000f47202 */ /* 0x000fe40000000f00 */
[----:B------:R-:W-:-:S07]  /*ed00*/  MOV R248, R80 ;  /* 0x0000005000f87202 */ /* 0x000fce0000000f00 */
[----:B------:R-:W-:Y:S05]  /*ed10*/  WARPSYNC.COLLECTIVE R83, `(.L_x_5959) ;  /* 0x0000000053087348 */ /* 0x000fea0003c00000 */
[----:B------:R0:W1:Y:S02]  /*ed20*/  SHFL.UP P3, R80, R244, R243, R242 ;  /* 0x040000f3f4507389 */ /* 0x00006400000600f2 */
[----:B01----:R-:W-:Y:S01]  /*ed30*/  ENDCOLLECTIVE ;  /* 0x000000000000791b */ /* 0x003fe20003800000 */
.L_x_5959:
[----:B------:R-:W-:Y:S05]  /*ed40*/  BRA `(.L_x_5960) ;  /* 0xffffff7400dc7947 */ /* 0x000fea000383ffff */
.L_x_5842:
        /* <DEDUP_REMOVED lines=8> */
.L_x_5962:
[----:B------:R-:W-:Y:S05]  /*edd0*/  BSYNC B0 ;  /* 0x0000000000007941 */ /* 0x000fea0003800000 */
.L_x_5961:
[----:B------:R-:W-:Y:S05]  /*ede0*/  BRA `(.L_x_5963) ;  /* 0xffffff7400ec7947 */ /* 0x000fea000383ffff */
.L_x_5843:
        /* <DEDUP_REMOVED lines=8> */
.L_x_5965:
[----:B------:R-:W-:Y:S05]  /*ee70*/  BSYNC B0 ;  /* 0x0000000000007941 */ /* 0x000fea0003800000 */
.L_x_5964:
[----:B------:R-:W-:Y:S05]  /*ee80*/  BRA `(.L_x_5966) ;  /* 0xffffff7400cc7947 */ /* 0x000fea000383ffff */
.L_x_5844:
        /* <DEDUP_REMOVED lines=8> */
.L_x_5968:
[----:B------:R-:W-:Y:S05]  /*ef10*/  BSYNC B0 ;  /* 0x0000000000007941 */ /* 0x000fea0003800000 */
.L_x_5967:
[----:B------:R-:W-:Y:S05]  /*ef20*/  BRA `(.L_x_5969) ;  /* 0xffffff7400ac7947 */ /* 0x000fea000383ffff */
.L_x_5845:
        /* <DEDUP_REMOVED lines=8> */
.L_x_5971:
[----:B------:R-:W-:Y:S05]  /*efb0*/  BSYNC B0 ;  /* 0x0000000000007941 */ /* 0x000fea0003800000 */
.L_x_5970:
[----:B------:R-:W-:Y:S05]  /*efc0*/  BRA `(.L_x_5972) ;  /* 0xffffff74008c7947 */ /* 0x000fea000383ffff */
.L_x_5846:
        /* <DEDUP_REMOVED lines=8> */
.L_x_5974:
[----:B------:R-:W-:Y:S05]  /*f050*/  BSYNC B0 ;  /* 0x0000000000007941 */ /* 0x000fea0003800000 */
.L_x_5973:
        /* <DEDUP_REMOVED lines=10> */
.L_x_5975:
[----:B------:R-:W-:Y:S02]  /*f100*/  MOV R244, R241 ;  /* 0x000000f100f47202 */ /* 0x000fe40000000f00 */
[----:B------:R-:W-:-:S07]  /*f110*/  MOV R245, R80 ;  /* 0x0000005000f57202 */ /* 0x000fce0000000f00 */
[----:B------:R-:W-:Y:S05]  /*f120*/  WARPSYNC.COLLECTIVE R83, `(.L_x_5976) ;  /* 0x0000000053087348 */ /* 0x000fea0003c00000 */
[----:B------:R0:W1:Y:S02]  /*f130*/  SHFL.UP P3, R80, R244, R243, R242 ;  /* 0x040000f3f4507389 */ /* 0x00006400000600f2 */
[----:B01----:R-:W-:Y:S01]  /*f140*/  ENDCOLLECTIVE ;  /* 0x000000000000791b */ /* 0x003fe20003800000 */
.L_x_5976:
[----:B------:R-:W-:Y:S02]  /*f150*/  MOV R244, R240 ;  /* 0x000000f000f47202 */ /* 0x000fe40000000f00 */
[----:B------:R-:W-:-:S07]  /*f160*/  MOV R241, R80 ;  /* 0x0000005000f17202 */ /* 0x000fce0000000f00 */
[----:B------:R-:W-:Y:S05]  /*f170*/  WARPSYNC.COLLECTIVE R83, `(.L_x_5977) ;  /* 0x0000000053087348 */ /* 0x000fea0003c00000 */
[----:B------:R0:W1:Y:S02]  /*f180*/  SHFL.UP P3, R80, R244, R243, R242 ;  /* 0x040000f3f4507389 */ /* 0x00006400000600f2 */
[----:B01----:R-:W-:Y:S01]  /*f190*/  ENDCOLLECTIVE ;  /* 0x000000000000791b */ /* 0x003fe20003800000 */
.L_x_5977:
[----:B------:R-:W-:Y:S02]  /*f1a0*/  MOV R240, R80 ;  /* 0x0000005000f07202 */ /* 0x000fe40000000f00 */
[----:B------:R-:W-:-:S07]  /*f1b0*/  MOV R80, 0x1f ;  /* 0x0000001f00507802 */ /* 0x000fce0000000f00 */
[----:B------:R-:W-:Y:S05]  /*f1c0*/  WARPSYNC.COLLECTIVE R83, `(.L_x_5978) ;  /* 0x0000000053087348 */ /* 0x000fea0003c00000 */
[----:B------:R0:W1:Y:S02]  /*f1d0*/  SHFL.IDX P3, R87, R82, R81, R80 ;  /* 0x0000005152577389 */ /* 0x0000640000060050 */
[----:B01----:R-:W-:Y:S01]  /*f1e0*/  ENDCOLLECTIVE ;  /* 0x000000000000791b */ /* 0x003fe20003800000 */
.L_x_5978:
[----:B------:R-:W-:Y:S02]  /*f1f0*/  MOV R82, R65 ;  /* 0x0000004100527202 */ /* 0x000fe40000000f00 */
[----:B------:R-:W-:-:S07]  /*f200*/  MOV R64, R87 ;  /* 0x0000005700407202 */ /* 0x000fce0000000f00 */
[----:B------:R-:W-:Y:S05]  /*f210*/  WARPSYNC.COLLECTIVE R83, `(.L_x_5979) ;  /* 0x0000000053087348 */ /* 0x000fea0003c00000 */
[----:B------:R0:W1:Y:S02]  /*f220*/  SHFL.IDX P3, R87, R82, R81, R80 ;  /* 0x0000005152577389 */ /* 0x0000640000060050 */
[----:B01----:R-:W-:Y:S01]  /*f230*/  ENDCOLLECTIVE ;  /* 0x000000000000791b */ /* 0x003fe20003800000 */
.L_x_5979:
[----:B------:R-:W-:Y:S02]  /*f240*/  MOV R82, R66 ;  /* 0x0000004200527202 */ /* 0x000fe40000000f00 */
[----:B------:R-:W-:-:S07]  /*f250*/  MOV R65, R87 ;  /* 0x0000005700417202 */ /* 0x000fce0000000f00 */
[----:B------:R-:W-:Y:S05]  /*f260*/  WARPSYNC.COLLECTIVE R83, `(.L_x_5980) ;  /* 0x0000000053087348 */ /* 0x000fea0003c00000 */
[----:B------:R0:W1:Y:S02]  /*f270*/  SHFL.IDX P3, R87, R82, R81, R80 ;  /* 0x0000005152577389 */ /* 0x0000640000060050 */
[----:B01----:R-:W-:Y:S01]  /*f280*/  ENDCOLLECTIVE ;  /* 0x000000000000791b */ /* 0x003fe20003800000 */
.L_x_5980:
[----:B------:R-:W-:Y:S02]  /*f290*/  MOV R82, R67 ;  /* 0x0000004300527202 */ /* 0x000fe40000000f00 */
[----:B------:R-:W-:-:S07]  /*f2a0*/  MOV R66, R87 ;  /* 0x0000005700427202 */ /* 0x000fce0000000f00 */
[----:B------:R-:W-:Y:S05]  /*f2b0*/  WARPSYNC.COLLECTIVE R83, `(.L_x_5981) ;  /* 0x0000000053087348 */ /* 0x000fea0003c00000 */
[----:B------:R0:W1:Y:S02]  /*f2c0*/  SHFL.IDX P3, R87, R82, R81, R80 ;  /* 0x0000005152577389 */ /* 0x0000640000060050 */
[----:B01----:R-:W-:Y:S01]  /*f2d0*/  ENDCOLLECTIVE ;  /* 0x000000000000791b */ /* 0x003fe20003800000 */
.L_x_5981:
[----:B------:R-:W-:Y:S01]  /*f2e0*/  MOV R67, R87 ;  /* 0x0000005700437202 */ /* 0x000fe20000000f00 */
[----:B------:R-:W-:Y:S06]  /*f2f0*/  BRA `(.L_x_5982) ;  /* 0xffffff7000e87947 */ /* 0x000fec000383ffff */
.L_x_5848:
[----:B------:R-:W-:Y:S01]  /*f300*/  HFMA2.MMA R87, -RZ, RZ, 0, 5.9604644775390625e-08 ;  /* 0x00000001ff577435 */ /* 0x000fe200000001ff */
[----:B------:R-:W-:Y:S02]  /*f310*/  MOV R250, R245 ;  /* 0x000000f500fa7202 */ /* 0x000fe40000000f00 */
[----:B------:R-:W-:Y:S02]  /*f320*/  MOV R252, 0x1f ;  /* 0x0000001f00fc7802 */ /* 0x000fe40000000f00 */
[----:B------:R-:W-:-:S07]  /*f330*/  MOV R83, 0xffffffff ;  /* 0xffffffff00537802 */ /* 0x000fce0000000f00 */
[----:B-1----:R-:W-:Y:S05]  /*f340*/  WARPSYNC.COLLECTIVE R83, `(.L_x_5983) ;  /* 0x0000000053087348 */ /* 0x002fea0003c00000 */
[----:B------:R0:W2:Y:S02]  /*f350*/  SHFL.DOWN P1, R80, R250, R87, R252 ;  /* 0x08000057fa507389 */ /* 0x0000a400000200fc */
[----:B012---:R-:W-:Y:S01]  /*f360*/  ENDCOLLECTIVE ;  /* 0x000000000000791b */ /* 0x007fe20003800000 */
.L_x_5983:
[----:B------:R-:W-:Y:S02]  /*f370*/  MOV R250, R251 ;  /* 0x000000fb00fa7202 */ /* 0x000fe40000000f00 */
[----:B------:R-:W-:-:S07]  /*f380*/  MOV R82, R80 ;  /* 0x0000005000527202 */ /* 0x000fce0000000f00 */
[----:B------:R-:W-:Y:S05]  /*f390*/  WARPSYNC.COLLECTIVE R83, `(.L_x_5984) ;  /* 0x0000000053087348 */ /* 0x000fea0003c00000 */
[----:B------:R0:W1:Y:S02]  /*f3a0*/  SHFL.DOWN P1, R80, R250, R87, R252 ;  /* 0x08000057fa507389 */ /* 0x00006400000200fc */
[----:B01----:R-:W-:Y:S01]  /*f3b0*/  ENDCOLLECTIVE ;  /* 0x000000000000791b */ /* 0x003fe20003800000 */
.L_x_5984:
[----:B------:R-:W-:Y:S02]  /*f3c0*/  MOV R250, R86 ;  /* 0x0000005600fa7202 */ /* 0x000fe40000000f00 */
[----:B------:R-:W-:-:S07]  /*f3d0*/  MOV R240, R80 ;  /* 0x0000005000f07202 */ /* 0x000fce0000000f00 */
[----:B------:R-:W-:Y:S05]  /*f3e0*/  WARPSYNC.COLLECTIVE R83, `(.L_x_5985) ;  /* 0x0000000053087348 */ /* 0x000fea0003c00000 */
[----:B------:R0:W1:Y:S02]  /*f3f0*/  SHFL.DOWN P1, R80, R250, R87, R252 ;  /* 0x08000057fa507389 */ /* 0x00006400000200fc */
[----:B01----:R-:W-:Y:S01]  /*f400*/  ENDCOLLECTIVE ;  /* 0x000000000000791b */ /* 0x003fe20003800000 */
.L_x_5985:
[----:B------:R-:W-:Y:S02]  /*f410*/  MOV R250, R85 ;  /* 0x0000005500fa7202 */ /* 0x000fe40000000f00 */
[----:B------:R-:W-:-:S07]  /*f420*/  MOV R242, R80 ;  /* 0x0000005000f27202 */ /* 0x000fce0000000f00 */
[----:B------:R-:W-:Y:S05]  /*f430*/  WARPSYNC.COLLECTIVE R83, `(.L_x_5986) ;  /* 0x0000000053087348 */ /* 0x000fea0003c00000 */
[----:B------:R0:W1:Y:S02]  /*f440*/  SHFL.DOWN P1, R80, R250, R87, R252 ;  /* 0x08000057fa507389 */ /* 0x00006400000200fc */
[----:B01----:R-:W-:Y:S01]  /*f450*/  ENDCOLLECTIVE ;  /* 0x000000000000791b */ /* 0x003fe20003800000 */
.L_x_5986:
[----:B------:R-:W-:Y:S05]  /*f460*/  BRA `(.L_x_5987) ;  /* 0xffffff8400f47947 */ /* 0x000fea000383ffff */
.L_x_5851:
        /* <DEDUP_REMOVED lines=8> */
.L_x_5989:
[----:B------:R-:W-:Y:S05]  /*f4f0*/  BSYNC B0 ;  /* 0x0000000000007941 */ /* 0x000fea0003800000 */
.L_x_5988:
        /* <DEDUP_REMOVED lines=8> */
.L_x_5990:
[----:B------:R-:W-:Y:S02]  /*f580*/  MOV R250, R86 ;  /* 0x0000005600fa7202 */ /* 0x000fe40000000f00 */
[----:B------:R-:W-:-:S07]  /*f590*/  MOV R240, R80 ;  /* 0x0000005000f07202 */ /* 0x000fce0000000f00 */
[----:B------:R-:W-:Y:S05]  /*f5a0*/  WARPSYNC.COLLECTIVE R83, `(.L_x_5991) ;  /* 0x0000000053087348 */ /* 0x000fea0003c00000 */
[----:B------:R0:W1:Y:S02]  /*f5b0*/  SHFL.DOWN P1, R80, R250, R87, R252 ;  /* 0x08000057fa507389 */ /* 0x00006400000200fc */
[----:B01----:R-:W-:Y:S01]  /*f5c0*/  ENDCOLLECTIVE ;  /* 0x000000000000791b */ /* 0x003fe20003800000 */
.L_x_5991:
[----:B------:R-:W-:Y:S02]  /*f5d0*/  MOV R250, R85 ;  /* 0x0000005500fa7202 */ /* 0x000fe40000000f00 */
[----:B------:R-:W-:-:S07]  /*f5e0*/  MOV R242, R80 ;  /* 0x0000005000f27202 */ /* 0x000fce0000000f00 */
[----:B------:R-:W-:Y:S05]  /*f5f0*/  WARPSYNC.COLLECTIVE R83, `(.L_x_5992) ;  /* 0x0000000053087348 */ /* 0x000fea0003c00000 */
[----:B------:R0:W1:Y:S02]  /*f600*/  SHFL.DOWN P1, R80, R250, R87, R252 ;  /* 0x08000057fa507389 */ /* 0x00006400000200fc */
[----:B01----:R-:W-:Y:S01]  /*f610*/  ENDCOLLECTIVE ;  /* 0x000000000000791b */ /* 0x003fe20003800000 */
.L_x_5992:
[----:B------:R-:W-:Y:S05]  /*f620*/  BRA `(.L_x_5993) ;  /* 0xffffff8400d87947 */ /* 0x000fea000383ffff */
.L_x_5854:
        /* <DEDUP_REMOVED lines=8> */
.L_x_5995:
[----:B------:R-:W-:Y:S05]  /*f6b0*/  BSYNC B0 ;  /* 0x0000000000007941 */ /* 0x000fea0003800000 */
.L_x_5994:
        /* <DEDUP_REMOVED lines=8> */
.L_x_5996:
[----:B------:R-:W-:Y:S02]  /*f740*/  MOV R250, R86 ;  /* 0x0000005600fa7202 */ /* 0x000fe40000000f00 */
[----:B------:R-:W-:-:S07]  /*f750*/  MOV R240, R80 ;  /* 0x0000005000f07202 */ /* 0x000fce0000000f00 */
[----:B------:R-:W-:Y:S05]  /*f760*/  WARPSYNC.COLLECTIVE R83, `(.L_x_5997) ;  /* 0x0000000053087348 */ /* 0x000fea0003c00000 */
[----:B------:R0:W1:Y:S02]  /*f770*/  SHFL.DOWN P1, R80, R250, R87, R252 ;  /* 0x08000057fa507389 */ /* 0x00006400000200fc */
[----:B01----:R-:W-:Y:S01]  /*f780*/  ENDCOLLECTIVE ;  /* 0x000000000000791b */ /* 0x003fe20003800000 */
.L_x_5997:
[----:B------:R-:W-:Y:S02]  /*f790*/  MOV R250, R85 ;  /* 0x0000005500fa7202 */ /* 0x000fe40000000f00 */
[----:B------:R-:W-:-:S07]  /*f7a0*/  MOV R242, R80 ;  /* 0x0000005000f27202 */ /* 0x000fce0000000f00 */
[----:B------:R-:W-:Y:S05]  /*f7b0*/  WARPSYNC.COLLECTIVE R83, `(.L_x_5998) ;  /* 0x0000000053087348 */ /* 0x000fea0003c00000 */
[----:B------:R0:W1:Y:S02]  /*f7c0*/  SHFL.DOWN P1, R80, R250, R87, R252 ;  /* 0x08000057fa507389 */ /* 0x00006400000200fc */
[----:B01----:R-:W-:Y:S01]  /*f7d0*/  ENDCOLLECTIVE ;  /* 0x000000000000791b */ /* 0x003fe20003800000 */
.L_x_5998:
[----:B------:R-:W-:Y:S05]  /*f7e0*/  BRA `(.L_x_5999) ;  /* 0xffffff8400bc7947 */ /* 0x000fea000383ffff */
.L_x_5857:
        /* <DEDUP_REMOVED lines=8> */
.L_x_6001:
[----:B------:R-:W-:Y:S05]  /*f870*/  BSYNC B0 ;  /* 0x0000000000007941 */ /* 0x000fea0003800000 */
.L_x_6000:
        /* <DEDUP_REMOVED lines=8> */
.L_x_6002:
[----:B------:R-:W-:Y:S02]  /*f900*/  MOV R250, R86 ;  /* 0x0000005600fa7202 */ /* 0x000fe40000000f00 */
[----:B------:R-:W-:-:S07]  /*f910*/  MOV R240, R80 ;  /* 0x0000005000f07202 */ /* 0x000fce0000000f00 */
[----:B------:R-:W-:Y:S05]  /*f920*/  WARPSYNC.COLLECTIVE R83, `(.L_x_6003) ;  /* 0x0000000053087348 */ /* 0x000fea0003c00000 */
[----:B------:R0:W1:Y:S02]  /*f930*/  SHFL.DOWN P1, R80, R250, R87, R252 ;  /* 0x08000057fa507389 */ /* 0x00006400000200fc */
[----:B01----:R-:W-:Y:S01]  /*f940*/  ENDCOLLECTIVE ;  /* 0x000000000000791b */ /* 0x003fe20003800000 */
.L_x_6003:
[----:B------:R-:W-:Y:S02]  /*f950*/  MOV R250, R85 ;  /* 0x0000005500fa7202 */ /* 0x000fe40000000f00 */
[----:B------:R-:W-:-:S07]  /*f960*/  MOV R242, R80 ;  /* 0x0000005000f27202 */ /* 0x000fce0000000f00 */
[----:B------:R-:W-:Y:S05]  /*f970*/  WARPSYNC.COLLECTIVE R83, `(.L_x_6004) ;  /* 0x0000000053087348 */ /* 0x000fea0003c00000 */
[----:B------:R0:W1:Y:S02]  /*f980*/  SHFL.DOWN P1, R80, R250, R87, R252 ;  /* 0x08000057fa507389 */ /* 0x00006400000200fc */
[----:B01----:R-:W-:Y:S01]  /*f990*/  ENDCOLLECTIVE ;  /* 0x000000000000791b */ /* 0x003fe20003800000 */
.L_x_6004:
[----:B------:R-:W-:Y:S05]  /*f9a0*/  BRA `(.L_x_6005) ;  /* 0xffffff8400a07947 */ /* 0x000fea000383ffff */
.L_x_5860:
        /* <DEDUP_REMOVED lines=8> */
.L_x_6007:
[----:B------:R-:W-:Y:S05]  /*fa30*/  BSYNC B0 ;  /* 0x0000000000007941 */ /* 0x000fea0003800000 */
.L_x_6006:
        /* <DEDUP_REMOVED lines=8> */
.L_x_6008:
[----:B------:R-:W-:Y:S02]  /*fac0*/  MOV R250, R86 ;  /* 0x0000005600fa7202 */ /* 0x000fe40000000f00 */
[----:B------:R-:W-:-:S07]  /*fad0*/  MOV R84, R80 ;  /* 0x0000005000547202 */ /* 0x000fce0000000f00 */
[----:B------:R-:W-:Y:S05]  /*fae0*/  WARPSYNC.COLLECTIVE R83, `(.L_x_6009) ;  /* 0x0000000053087348 */ /* 0x000fea0003c00000 */
[----:B------:R0:W1:Y:S02]  /*faf0*/  SHFL.DOWN P1, R80, R250, R87, R252 ;  /* 0x08000057fa507389 */ /* 0x00006400000200fc */
[----:B01----:R-:W-:Y:S01]  /*fb00*/  ENDCOLLECTIVE ;  /* 0x000000000000791b */ /* 0x003fe20003800000 */
.L_x_6009:
[----:B------:R-:W-:Y:S02]  /*fb10*/  MOV R250, R85 ;  /* 0x0000005500fa7202 */ /* 0x000fe40000000f00 */
[----:B------:R-:W-:-:S07]  /*fb20*/  MOV R240, R80 ;  /* 0x0000005000f07202 */ /* 0x000fce0000000f00 */
[----:B------:R-:W-:Y:S05]  /*fb30*/  WARPSYNC.COLLECTIVE R83, `(.L_x_6010) ;  /* 0x0000000053087348 */ /* 0x000fea0003c00000 */
[----:B------:R0:W1:Y:S02]  /*fb40*/  SHFL.DOWN P1, R80, R250, R87, R252 ;  /* 0x08000057fa507389 */ /* 0x00006400000200fc */
[----:B01----:R-:W-:Y:S01]  /*fb50*/  ENDCOLLECTIVE ;  /* 0x000000000000791b */ /* 0x003fe20003800000 */
.L_x_6010:
[----:B------:R-:W-:Y:S05]  /*fb60*/  BRA `(.L_x_6011) ;  /* 0xffffff8400847947 */ /* 0x000fea000383ffff */
.L_x_5863:
[----:B------:R-:W-:Y:S01]  /*fb70*/  HFMA2.MMA R81, -RZ, RZ, 0, 0 ;  /* 0x00000000ff517435 */ /* 0x000fe200000001ff */
[----:B------:R-:W-:Y:S01]  /*fb80*/  BSSY B0, `(.L_x_6012) ;  /* 0x0000007000007945 */ /* 0x000fe20003800000 */
[----:B-1----:R-:W-:Y:S02]  /*fb90*/  MOV R82, R245 ;  /* 0x000000f500527202 */ /* 0x002fe40000000f00 */
[----:B0-----:R-:W-:Y:S02]  /*fba0*/  MOV R80, 0x1f ;  /* 0x0000001f00507802 */ /* 0x001fe40000000f00 */
[----:B------:R-:W-:-:S07]  /*fbb0*/  MOV R83, 0xffffffff ;  /* 0xffffffff00537802 */ /* 0x000fce0000000f00 */
[----:B--234-:R-:W-:Y:S05]  /*fbc0*/  WARPSYNC.COLLECTIVE R83, `(.L_x_6013) ;  /* 0x0000000053087348 */ /* 0x01cfea0003c00000 */
[----:B------:R0:W1:Y:S02]  /*fbd0*/  SHFL.IDX P3, R87, R82, R81, R80 ;  /* 0x0000005152577389 */ /* 0x0000640000060050 */
[----:B01234-:R-:W-:Y:S01]  /*fbe0*/  ENDCOLLECTIVE ;  /* 0x000000000000791b */ /* 0x01ffe20003800000 */
.L_x_6013:
[----:B------:R-:W-:Y:S05]  /*fbf0*/  BSYNC B0 ;  /* 0x0000000000007941 */ /* 0x000fea0003800000 */
.L_x_6012:
        /* <DEDUP_REMOVED lines=9> */
.L_x_6014:
[----:B------:R-:W-:Y:S02]  /*fc90*/  MOV R252, 0x1f ;  /* 0x0000001f00fc7802 */ /* 0x000fe40000000f00 */
[----:B------:R-:W-:Y:S02]  /*fca0*/  MOV R82, R86 ;  /* 0x0000005600527202 */ /* 0x000fe40000000f00 */
[----:B------:R-:W-:-:S07]  /*fcb0*/  MOV R246, R87 ;  /* 0x0000005700f67202 */ /* 0x000fce0000000f00 */
[----:B------:R-:W-:Y:S05]  /*fcc0*/  WARPSYNC.COLLECTIVE R83, `(.L_x_6015) ;  /* 0x0000000053087348 */ /* 0x000fea0003c00000 */
[----:B------:R0:W1:Y:S02]  /*fcd0*/  SHFL.IDX P3, R87, R82, R81, R80 ;  /* 0x0000005152577389 */ /* 0x0000640000060050 */
[----:B01----:R-:W-:Y:S01]  /*fce0*/  ENDCOLLECTIVE ;  /* 0x000000000000791b */ /* 0x003fe20003800000 */
.L_x_6015:
        /* <DEDUP_REMOVED lines=11> */
.L_x_6016:
[----:B------:R-:W-:Y:S02]  /*fda0*/  MOV R82, R76 ;  /* 0x0000004c00527202 */ /* 0x000fe40000000f00 */
[----:B------:R-:W-:Y:S01]  /*fdb0*/  MOV R243, R87 ;  /* 0x0000005700f37202 */ /* 0x000fe20000000f00 */
[----:B------:R-:W-:-:S11]  /*fdc0*/  HFMA2.MMA R87, -RZ, RZ, 0, 5.9604644775390625e-08 ;  /* 0x00000001ff577435 */ /* 0x000fd600000001ff */
[----:B------:R-:W-:Y:S05]  /*fdd0*/  WARPSYNC.COLLECTIVE R83, `(.L_x_6017) ;  /* 0x0000000053087348 */ /* 0x000fea0003c00000 */
[----:B------:R0:W1:Y:S02]  /*fde0*/  SHFL.DOWN P1, R80, R250, R87, R252 ;  /* 0x08000057fa507389 */ /* 0x00006400000200fc */
[----:B01----:R-:W-:Y:S01]  /*fdf0*/  ENDCOLLECTIVE ;  /* 0x000000000000791b */ /* 0x003fe20003800000 */
.L_x_6017:
[----:B------:R-:W-:Y:S02]  /*fe00*/  MOV R250, R251 ;  /* 0x000000fb00fa7202 */ /* 0x000fe40000000f00 */
[----:B------:R-:W-:-:S07]  /*fe10*/  MOV R249, R80 ;  /* 0x0000005000f97202 */ /* 0x000fce0000000f00 */
[----:B------:R-:W-:Y:S05]  /*fe20*/  WARPSYNC.COLLECTIVE R83, `(.L_x_6018) ;  /* 0x0000000053087348 */ /* 0x000fea0003c00000 */
[----:B------:R0:W1:Y:S02]  /*fe30*/  SHFL.DOWN P1, R80, R250, R87, R252 ;  /* 0x08000057fa507389 */ /* 0x00006400000200fc */
[----:B01----:R-:W-:Y:S01]  /*fe40*/  ENDCOLLECTIVE ;  /* 0x000000000000791b */ /* 0x003fe20003800000 */
.L_x_6018:
[----:B------:R-:W-:Y:S02]  /*fe50*/  MOV R250, R86 ;  /* 0x0000005600fa7202 */ /* 0x000fe40000000f00 */
[----:B------:R-:W-:-:S07]  /*fe60*/  MOV R248, R80 ;  /* 0x0000005000f87202 */ /* 0x000fce0000000f00 */
[----:B------:R-:W-:Y:S05]  /*fe70*/  WARPSYNC.COLLECTIVE R83, `(.L_x_6019) ;  /* 0x0000000053087348 */ /* 0x000fea0003c00000 */
[----:B------:R0:W1:Y:S02]  /*fe80*/  SHFL.DOWN P1, R80, R250, R87, R252 ;  /* 0x08000057fa507389 */ /* 0x00006400000200fc */
[----:B01----:R-:W-:Y:S01]  /*fe90*/  ENDCOLLECTIVE ;  /* 0x000000000000791b */ /* 0x003fe20003800000 */
.L_x_6019:
[----:B------:R-:W-:Y:S02]  /*fea0*/  MOV R250, R85 ;  /* 0x0000005500fa7202 */ /* 0x000fe40000000f00 */
[----:B------:R-:W-:-:S07]  /*feb0*/  MOV R247, R80 ;  /* 0x0000005000f77202 */ /* 0x000fce0000000f00 */
[----:B------:R-:W-:Y:S05]  /*fec0*/  WARPSYNC.COLLECTIVE R83, `(.L_x_6020) ;  /* 0x0000000053087348 */ /* 0x000fea0003c00000 */
[----:B------:R0:W1:Y:S02]  /*fed0*/  SHFL.DOWN P1, R80, R250, R87, R252 ;  /* 0x08000057fa507389 */ /* 0x00006400000200fc */
[----:B01----:R-:W-:Y:S01]  /*fee0*/  ENDCOLLECTIVE ;  /* 0x000000000000791b */ /* 0x003fe20003800000 */
.L_x_6020:
[----:B------:R-:W-:Y:S01]  /*fef0*/  MOV R250, R80 ;  /* 0x0000005000fa7202 */ /* 0x000fe20000000f00 */
[----:B------:R-:W-:-:S11]  /*ff00*/  HFMA2.MMA R80, -RZ, RZ, 0, 1.847743988037109375e-06 ;  /* 0x0000001fff507435 */ /* 0x000fd600000001ff */
[----:B------:R-:W-:Y:S05]  /*ff10*/  WARPSYNC.COLLECTIVE R83, `(.L_x_6021) ;  /* 0x0000000053087348 */ /* 0x000fea0003c00000 */
[----:B------:R0:W1:Y:S02]  /*ff20*/  SHFL.IDX P3, R87, R82, R81, R80 ;  /* 0x0000005152577389 */ /* 0x0000640000060050 */
[----:B01----:R-:W-:Y:S01]  /*ff30*/  ENDCOLLECTIVE ;  /* 0x000000000000791b */ /* 0x003fe20003800000 */
.L_x_6021:
[----:B------:R-:W-:Y:S02]  /*ff40*/  MOV R82, R77 ;  /* 0x0000004d00527202 */ /* 0x000fe40000000f00 */
[----:B------:R-:W-:-:S07]  /*ff50*/  MOV R84, R87 ;  /* 0x0000005700547202 */ /* 0x000fce0000000f00 */
[----:B------:R-:W-:Y:S05]  /*ff60*/  WARPSYNC.COLLECTIVE R83, `(.L_x_6022) ;  /* 0x0000000053087348 */ /* 0x000fea0003c00000 */
[----:B------:R0:W1:Y:S02]  /*ff70*/  SHFL.IDX P3, R87, R82, R81, R80 ;  /* 0x0000005152577389 */ /* 0x0000640000060050 */
[----:B01----:R-:W-:Y:S01]  /*ff80*/  ENDCOLLECTIVE ;  /* 0x000000000000791b */ /* 0x003fe20003800000 */
.L_x_6022:
[----:B------:R-:W-:Y:S02]  /*ff90*/  MOV R82, R78 ;  /* 0x0000004e00527202 */ /* 0x000fe40000000f00 */
[----:B------:R-:W-:-:S07]  /*ffa0*/  MOV R85, R87 ;  /* 0x0000005700557202 */ /* 0x000fce0000000f00 */
[----:B------:R-:W-:Y:S05]  /*ffb0*/  WARPSYNC.COLLECTIVE R83, `(.L_x_6023) ;  /* 0x0000000053087348 */ /* 0x000fea0003c00000 */
[----:B------:R0:W1:Y:S02]  /*ffc0*/  SHFL.IDX P3, R87, R82, R81, R80 ;  /* 0x0000005152577389 */ /* 0x0000640000060050 */
[----:B01----:R-:W-:Y:S01]  /*ffd0*/  ENDCOLLECTIVE ;  /* 0x000000000000791b */ /* 0x003fe20003800000 */
.L_x_6023:
[----:B------:R-:W-:Y:S02]  /*ffe0*/  MOV R82, R79 ;  /* 0x0000004f00527202 */ /* 0x000fe40000000f00 */
[----:B------:R-:W-:-:S07]  /*fff0*/  MOV R252, R87 ;  /* 0x0000005700fc7202 */ /* 0x000fce0000000f00 */
[----:B------:R-:W-:Y:S05]  /*10000*/  WARPSYNC.COLLECTIVE R83, `(.L_x_6024) ;  /* 0x0000000053087348 */ /* 0x000fea0003c00000 */
[----:B------:R0:W1:Y:S02]  /*10010*/  SHFL.IDX P3, R87, R82, R81, R80 ;  /* 0x0000005152577389 */ /* 0x0000640000060050 */
[----:B01----:R-:W-:Y:S01]  /*10020*/  ENDCOLLECTIVE ;  /* 0x000000000000791b */ /* 0x003fe20003800000 */
.L_x_6024:
[----:B------:R-:W-:Y:S05]  /*10030*/  BRA `(.L_x_6025) ;  /* 0xffffff8000dc7947 */ /* 0x000fea000383ffff */
.L_x_6026:
        /* <DEDUP_REMOVED lines=12> */
.L_x_18930:


//--------------------- .text._Z25selective_scan_bwd_kernelI32Selective_Scan_bwd_kernel_traitsILi128ELi16ELb1ELb1ELb1ELb1ELb1EN3c104HalfENS1_7complexIfEEEEv12SSMParamsBwd --------------------------
	.section	.text._Z25selective_scan_bwd_kernelI32Selective_Scan_bwd_kernel_traitsILi128ELi16ELb1ELb1ELb1ELb1ELb1EN3c104HalfENS1_7complexIfEEEEv12SSMParamsBwd,"ax",@progbits
	.align	128
        .global         _Z25selective_scan_bwd_kernelI32Selective_Scan_bwd_kernel_traitsILi128ELi16ELb1ELb1ELb1ELb1ELb1EN3c104HalfENS1_7complexIfEEEEv12SSMParamsBwd
        .type           _Z25selective_scan_bwd_kernelI32Selective_Scan_bwd_kernel_traitsILi128ELi16ELb1ELb1ELb1ELb1ELb1EN3c104HalfENS1_7complexIfEEEEv12SSMParamsBwd,@function
        .size           _Z25selective_scan_bwd_kernelI32Selective_Scan_bwd_kernel_traitsILi128ELi16ELb1ELb1ELb1ELb1ELb1EN3c104HalfENS1_7complexIfEEEEv12SSMParamsBwd,(.L_x_18931 - _Z25selective_scan_bwd_kernelI32Selective_Scan_bwd_kernel_traitsILi128ELi16ELb1ELb1ELb1ELb1ELb1EN3c104HalfENS1_7complexIfEEEEv12SSMParamsBwd)
        .other          _Z25selective_scan_bwd_kernelI32Selective_Scan_bwd_kernel_traitsILi128ELi16ELb1ELb1ELb1ELb1ELb1EN3c104HalfENS1_7complexIfEEEEv12SSMParamsBwd,@"STO_CUDA_ENTRY STV_DEFAULT"
_Z25selective_scan_bwd_kernelI32Selective_Scan_bwd_kernel_traitsILi128ELi16ELb1ELb1ELb1ELb1ELb1EN3c104HalfENS1_7complexIfEEEEv12SSMParamsBwd:
.text._Z25selective_scan_bwd_kernelI32Selective_Scan_bwd_kernel_traitsILi128ELi16ELb1ELb1ELb1ELb1ELb1EN3c104HalfENS1_7complexIfEEEEv12SSMParamsBwd:
        /* <DEDUP_REMOVED lines=40> */
[----:B------:R-:W-:Y:S01]  /*0280*/  UIMAD UR5, UR4, UR30, URZ ;  /* 0x0000001e040572a4 */ /* 0x000fe2000f8e023f */
[----:B------:R-:W-:Y:S01]  /*0290*/  R2UR UR36, R0 ;  /* 0x00000000002472ca */ /* 0x000fe200000e0000 */
[----:B------:R-:W-:Y:S01]  /*02a0*/  ULDC.64 UR6, c[0x0][0x290] ;  /* 0x0000a40000067ab9 */ /* 0x000fe20000000a00 */
[----:B------:R-:W-:-:S02]  /*02b0*/  UIMAD.WIDE.U32 UR24, UR16, UR30, URZ ;  /* 0x0000001e101872a5 */ /* 0x000fc4000f8e003f */
[----:B------:R-:W-:Y:S02]  /*02c0*/  UIMAD UR30, UR4, UR6, URZ ;  /* 0x00000006041e72a4 */ /* 0x000fe4000f8e023f */
[----:B------:R-:W-:Y:S02]  /*02d0*/  UIMAD.WIDE.U32 UR18, UR16, UR6, URZ ;  /* 0x00000006101272a5 */ /* 0x000fe4000f8e003f */
[----:B------:R-:W-:Y:S02]  /*02e0*/  UIMAD UR30, UR16, UR7, UR30 ;  /* 0x00000007101e72a4 */ /* 0x000fe4000f8e021e */
[----:B------:R-:W-:Y:S01]  /*02f0*/  UISETP.NE.U32.AND UP1, UPT, UR28, URZ, UPT ;  /* 0x0000003f1c00728c */ /* 0x000fe2000bf25070 */
[----:B------:R-:W-:Y:S02]  /*0300*/  ULDC.64 UR6, c[0x0][0x328] ;  /* 0x0000ca0000067ab9 */ /* 0x000fe40000000a00 */
[----:B------:R-:W0:Y:S01]  /*0310*/  I2F.RP R0, UR36 ;  /* 0x0000002400007d06 */ /* 0x000e220008209400 */
[----:B------:R-:W-:-:S02]  /*0320*/  UIMAD UR23, UR4, UR6, URZ ;  /* 0x00000006041772a4 */ /* 0x000fc4000f8e023f */
[----:B------:R-:W-:Y:S02]  /*0330*/  UIMAD.WIDE.U32 UR12, UR16, UR6, URZ ;  /* 0x00000006100c72a5 */ /* 0x000fe4000f8e003f */
[----:B------:R-:W-:Y:S02]  /*0340*/  UIMAD UR23, UR16, UR7, UR23 ;  /* 0x00000007101772a4 */ /* 0x000fe4000f8e0217 */
[----:B------:R-:W-:Y:S01]  /*0350*/  UISETP.NE.AND.EX UP1, UPT, UR29, URZ, UPT, UP1 ;  /* 0x0000003f1d00728c */ /* 0x000fe2000bf25310 */
[----:B------:R-:W-:Y:S01]  /*0360*/  ULDC.64 UR6, c[0x0][0x240] ;  /* 0x0000900000067ab9 */ /* 0x000fe20000000a00 */
[----:B------:R-:W-:Y:S02]  /*0370*/  UIMAD UR14, UR4, UR26, URZ ;  /* 0x0000001a040e72a4 */ /* 0x000fe4000f8e023f */
[----:B------:R-:W-:Y:S02]  /*0380*/  UIMAD UR22, UR4, UR6, URZ ;  /* 0x00000006041672a4 */ /* 0x000fe4000f8e023f */
[----:B------:R-:W-:Y:S01]  /*0390*/  UISETP.NE.U32.AND UP2, UPT, UR34, URZ, UPT ;  /* 0x0000003f2200728c */ /* 0x000fe2000bf45070 */
[----:B0-----:R-:W0:Y:S01]  /*03a0*/  MUFU.RCP R0, R0 ;  /* 0x0000000000007308 */ /* 0x001e220000001000 */
[----:B------:R-:W-:Y:S01]  /*03b0*/  UIMAD UR22, UR16, UR7, UR22 ;  /* 0x00000007101672a4 */ /* 0x000fe2000f8e0216 */
[----:B------:R-:W-:-:S02]  /*03c0*/  UMOV UR4, URZ ;  /* 0x0000003f00047c82 */ /* 0x000fc40008000000 */
[----:B------:R-:W-:Y:S02]  /*03d0*/  @UP1 ULEA UR4, UP3, UR17, UR28, 0x2 ;  /* 0x0000001c11041291 */ /* 0x000fe4000f86103f */
[----:B------:R-:W-:Y:S02]  /*03e0*/  UIMAD UR31, UR16, UR31, UR5 ;  /* 0x0000001f101f72a4 */ /* 0x000fe4000f8e0205 */
[----:B------:R-:W-:Y:S01]  /*03f0*/  UIMAD.WIDE.U32 UR8, UR16, UR6, URZ ;  /* 0x00000006100872a5 */ /* 0x000fe2000f8e003f */
[----:B------:R-:W-:Y:S01]  /*0400*/  UMOV UR5, URZ ;  /* 0x0000003f00057c82 */ /* 0x000fe20008000000 */
[----:B------:R-:W-:Y:S01]  /*0410*/  @UP1 ULEA.HI.X UR5, UR17, UR29, UR15, 0x2, UP3 ;  /* 0x0000001d11051291 */ /* 0x000fe200098f140f */
[----:B------:R-:W-:Y:S01]  /*0420*/  MOV R218, UR4 ;  /* 0x0000000400da7c02 */ /* 0x000fe20008000f00 */
[----:B------:R-:W-:Y:S01]  /*0430*/  UISETP.NE.AND.EX UP1, UPT, UR35, URZ, UPT, UP2 ;  /* 0x0000003f2300728c */ /* 0x000fe2000bf25320 */
[----:B------:R-:W-:Y:S01]  /*0440*/  UMOV UR6, URZ ;  /* 0x0000003f00067c82 */ /* 0x000fe20008000000 */
[----:B------:R-:W-:Y:S01]  /*0450*/  UIADD3 UR25, UR25, UR31, URZ ;  /* 0x0000001f19197290 */ /* 0x000fe2000fffe03f */
[----:B0-----:R-:W-:Y:S01]  /*0460*/  IADD3 R0, R0, 0xffffffe, RZ ;  /* 0x0ffffffe00007810 */ /* 0x001fe20007ffe0ff */
[----:B------:R-:W-:Y:S01]  /*0470*/  UIMAD.WIDE.U32 UR10, UR16, UR26, URZ ;  /* 0x0000001a100a72a5 */ /* 0x000fe2000f8e003f */
[----:B------:R-:W-:Y:S01]  /*0480*/  MOV R219, UR5 ;  /* 0x0000000500db7c02 */ /* 0x000fe20008000f00 */
[----:B------:R-:W-:-:S02]  /*0490*/  UIMAD UR14, UR16, UR27, UR14 ;  /* 0x0000001b100e72a4 */ /* 0x000fc4000f8e020e */
[----:B------:R-:W-:Y:S01]  /*04a0*/  UIADD3 UR19, UR19, UR30, URZ ;  /* 0x0000001e13137290 */ /* 0x000fe2000fffe03f */
[----:B------:R-:W0:Y:S02]  /*04b0*/  F2I.FTZ.U32.TRUNC.NTZ R0, R0 ;  /* 0x0000000000007305 */ /* 0x000e24000021f000 */
[----:B------:R-:W-:Y:S01]  /*04c0*/  @UP1 ULEA UR60, UP2, UR17, UR34, 0x2 ;  /* 0x00000022113c1291 */ /* 0x000fe2000f84103f */
[----:B------:R-:W-:Y:S01]  /*04d0*/  ULDC.64 UR26, c[0x0][0x288] ;  /* 0x0000a200001a7ab9 */ /* 0x000fe20000000a00 */
[----:B------:R-:W-:Y:S02]  /*04e0*/  UIADD3 UR13, UR13, UR23, URZ ;  /* 0x000000170d0d7290 */ /* 0x000fe4000fffe03f */
[----:B------:R-:W-:Y:S02]  /*04f0*/  @UP1 ULEA.HI.X UR61, UR17, UR35, UR15, 0x2, UP2 ;  /* 0x00000023113d1291 */ /* 0x000fe400090f140f */
[----:B------:R-:W-:Y:S02]  /*0500*/  UIMAD UR32, UR15, UR26, URZ ;  /* 0x0000001a0f2072a4 */ /* 0x000fe4000f8e023f */
[----:B------:R-:W-:-:S02]  /*0510*/  UIADD3 UR9, UR9, UR22, URZ ;  /* 0x0000001609097290 */ /* 0x000fc4000fffe03f */
[----:B------:R-:W-:Y:S01]  /*0520*/  UIADD3 UR11, UR11, UR14, URZ ;  /* 0x0000000e0b0b7290 */ /* 0x000fe2000fffe03f */
[----:B0-----:R-:W-:Y:S02]  /*0530*/  R2UR UR7, R0 ;  /* 0x00000000000772ca */ /* 0x001fe400000e0000 */
        /* <DEDUP_REMOVED lines=12> */
[----:B------:R-:W-:Y:S02]  /*0600*/  UIADD3 UR34, -UR31, URZ, URZ ;  /* 0x0000003f1f227290 */ /* 0x000fe4000fffe13f */
[----:B------:R-:W-:Y:S02]  /*0610*/  UIMAD UR35, UR15, UR28, URZ ;  /* 0x0000001c0f2372a4 */ /* 0x000fe4000f8e023f */
[----:B------:R-:W-:Y:S02]  /*0620*/  UIMAD UR34, UR36, UR34, UR37 ;  /* 0x00000022242272a4 */ /* 0x000fe4000f8e0225 */
[----:B------:R-:W-:Y:S02]  /*0630*/  UIMAD.WIDE.U32 UR18, UR17, UR28, UR18 ;  /* 0x0000001c111272a5 */ /* 0x000fe4000f8e0012 */
[----:B------:R-:W-:-:S02]  /*0640*/  UISETP.GT.U32.AND UP1, UPT, UR36, UR34, UPT ;  /* 0x000000222400728c */ /* 0x000fc4000bf24070 */
[----:B------:R-:W-:Y:S02]  /*0650*/  USHF.R.S32.HI UR28, URZ, 0x1f, UR32 ;  /* 0x0000001f3f1c7899 */ /* 0x000fe40008011420 */
[----:B------:R-:W-:Y:S01]  /*0660*/  UIADD3 UR50, UP2, UR32, UR26, URZ ;  /* 0x0000001a20327290 */ /* 0x000fe2000ff5e03f */
[----:B------:R-:W-:Y:S01]  /*0670*/  ULDC.64 UR24, c[0x0][0x330] ;  /* 0x0000cc0000187ab9 */ /* 0x000fe20000000a00 */
[----:B------:R-:W-:Y:S02]  /*0680*/  UIMAD UR29, UR17, UR29, UR35 ;  /* 0x0000001d111d72a4 */ /* 0x000fe4000f8e0223 */
[----:B------:R-:W-:-:S03]  /*0690*/  UIADD3.X UR7, UR28, UR27, UR7, UP2, !UPT ;  /* 0x0000001b1c077290 */ /* 0x000fc600097fe407 */
[----:B------:R-:W-:Y:S02]  /*06a0*/  @!UP1 UIADD3 UR34, UR34, -UR36, URZ ;  /* 0x8000002422229290 */ /* 0x000fe4000fffe03f */
[----:B------:R-:W-:Y:S02]  /*06b0*/  ULEA UR52, UP3, UR50, UR52, 0x1 ;  /* 0x0000003432347291 */ /* 0x000fe4000f86083f */
[----:B------:R-:W-:Y:S02]  /*06c0*/  UISETP.GE.U32.AND UP2, UPT, UR34, UR36, UPT ;  /* 0x000000242200728c */ /* 0x000fe4000bf46070 */
[----:B------:R-:W-:Y:S02]  /*06d0*/  ULEA.HI.X UR50, UR50, UR53, UR7, 0x1, UP3 ;  /* 0x0000003532327291 */ /* 0x000fe400098f0c07 */
[----:B------:R-:W-:Y:S02]  /*06e0*/  ULOP3.LUT UR7, UR17, UR33, URZ, 0x3c, !UPT ;  /* 0x0000002111077292 */ /* 0x000fe4000f8e3c3f */
[----:B------:R-:W-:-:S02]  /*06f0*/  @!UP1 UIADD3 UR31, UR31, 0x1, URZ ;  /* 0x000000011f1f9890 */ /* 0x000fc4000fffe03f */
[----:B------:R-:W-:Y:S02]  /*0700*/  UIMAD UR15, UR15, UR24, URZ ;  /* 0x000000180f0f72a4 */ /* 0x000fe4000f8e023f */
[----:B------:R-:W-:Y:S02]  /*0710*/  UISETP.GE.AND UP1, UPT, UR7, URZ, UPT ;  /* 0x0000003f0700728c */ /* 0x000fe4000bf26270 */
[----:B------:R-:W-:Y:S02]  /*0720*/  @UP2 UIADD3 UR31, UR31, 0x1, URZ ;  /* 0x000000011f1f2890 */ /* 0x000fe4000fffe03f */
[----:B------:R-:W-:Y:S02]  /*0730*/  UISETP.NE.AND UP2, UPT, UR33, URZ, UPT ;  /* 0x0000003f2100728c */ /* 0x000fe4000bf45270 */
[----:B------:R-:W-:Y:S02]  /*0740*/  UIMAD UR30, UR17, UR25, UR15 ;  /* 0x00000019111e72a4 */ /* 0x000fe4000f8e020f */
[----:B------:R-:W-:-:S02]  /*0750*/  UIMAD.WIDE.U32 UR24, UR17, UR24, UR12 ;  /* 0x00000018111872a5 */ /* 0x000fc4000f8e000c */
[----:B------:R-:W-:Y:S01]  /*0760*/  UIADD3 UR12, UP3, UR32, UR18, URZ ;  /* 0x00000012200c7290 */ /* 0x000fe2000ff7e03f */
[----:B------:R-:W-:Y:S01]  /*0770*/  ULDC.64 UR26, c[0x0][0x2f8] ;  /* 0x0000be00001a7ab9 */ /* 0x000fe20000000a00 */
[----:B------:R-:W-:Y:S02]  /*0780*/  UMOV UR15, UR31 ;  /* 0x0000001f000f7c82 */ /* 0x000fe40008000000 */
[----:B------:R-:W-:Y:S02]  /*0790*/  UIADD3.X UR18, UR28, UR19, UR29, UP3, !UPT ;  /* 0x000000131c127290 */ /* 0x000fe40009ffe41d */
[----:B------:R-:W-:Y:S02]  /*07a0*/  ULEA UR7, UP3, UR12, UR26, 0x1 ;  /* 0x0000001a0c077291 */ /* 0x000fe4000f86083f */
[----:B------:R-:W-:Y:S02]  /*07b0*/  @!UP1 UIADD3 UR15, -UR15, URZ, URZ ;  /* 0x0000003f0f0f9290 */ /* 0x000fe4000fffe13f */
[----:B------:R-:W-:-:S02]  /*07c0*/  @!UP2 ULOP3.LUT UR15, URZ, UR33, URZ, 0x33, !UPT ;  /* 0x000000213f0fa292 */ /* 0x000fc4000f8e333f */
[----:B------:R-:W-:Y:S02]  /*07d0*/  ULEA.HI.X UR12, UR12, UR27, UR18, 0x1, UP3 ;  /* 0x0000001b0c0c7291 */ /* 0x000fe400098f0c12 */
[----:B------:R-:W-:Y:S02]  /*07e0*/  USHF.R.S32.HI UR27, URZ, 0x1f, UR15 ;  /* 0x0000001f3f1b7899 */ /* 0x000fe4000801140f */
[----:B------:R-:W-:Y:S01]  /*07f0*/  UIADD3 UR32, UP4, UR32, UR24, URZ ;  /* 0x0000001820207290 */ /* 0x000fe2000ff9e03f */
[----:B------:R-:W-:Y:S01]  /*0800*/  ULDC.64 UR18, c[0x0][0x258] ;  /* 0x0000960000127ab9 */ /* 0x000fe20000000a00 */
[----:B------:R-:W-:Y:S02]  /*0810*/  ULEA UR24, UR6, 0xfffff000, 0xc ;  /* 0xfffff00006187891 */ /* 0x000fe4000f8e603f */
[----:B------:R-:W-:Y:S02]  /*0820*/  UIMAD UR13, UR27, UR18, URZ ;  /* 0x000000121b0d72a4 */ /* 0x000fe4000f8e023f */
[----:B------:R-:W-:-:S02]  /*0830*/  UIADD3.X UR53, UR28, UR25, UR30, UP4, !UPT ;  /* 0x000000191c357290 */ /* 0x000fc4000a7fe41e */
[----:B------:R-:W-:Y:S02]  /*0840*/  ULEA UR54, UP1, UR32, UR54, 0x1 ;  /* 0x0000003620367291 */ /* 0x000fe4000f82083f */
[----:B------:R-:W-:Y:S02]  /*0850*/  UIMAD.WIDE.U32 UR22, UR15, UR18, UR8 ;  /* 0x000000120f1672a5 */ /* 0x000fe4000f8e0008 */
[----:B------:R-:W-:Y:S02]  /*0860*/  UIMAD UR13, UR15, UR19, UR13 ;  /* 0x000000130f0d72a4 */ /* 0x000fe4000f8e020d */
[----:B------:R-:W-:Y:S01]  /*0870*/  ULEA.HI.X UR53, UR32, UR55, UR53, 0x1, UP1 ;  /* 0x0000003720357291 */ /* 0x000fe200088f0c35 */
[----:B------:R-:W-:Y:S01]  /*0880*/  ULDC.64 UR18, c[0x0][0x278] ;  /* 0x00009e0000127ab9 */ /* 0x000fe20000000a00 */
[----:B------:R-:W-:Y:S02]  /*0890*/  UIADD3 UR26, UP1, UR24, UR22, URZ ;  /* 0x00000016181a7290 */ /* 0x000fe4000ff3e03f */
[----:B------:R-:W-:-:S02]  /*08a0*/  UIADD3 UR22, UR23, UR13, URZ ;  /* 0x0000000d17167290 */ /* 0x000fc4000fffe03f */
[----:B------:R-:W-:Y:S02]  /*08b0*/  UIMAD UR13, UR27, UR18, URZ ;  /* 0x000000121b0d72a4 */ /* 0x000fe4000f8e023f */
[----:B------:R-:W-:Y:S01]  /*08c0*/  USHF.R.S32.HI UR25, URZ, 0x1f, UR24 ;  /* 0x0000001f3f197899 */ /* 0x000fe20008011418 */
[----:B------:R-:W-:Y:S01]  /*08d0*/  ULDC.64 UR8, c[0x0][0x2d8] ;  /* 0x0000b60000087ab9 */ /* 0x000fe20000000a00 */
[----:B------:R-:W-:Y:S02]  /*08e0*/  UIMAD.WIDE.U32 UR10, UR15, UR18, UR10 ;  /* 0x000000120f0a72a5 */ /* 0x000fe4000f8e000a */
[----:B------:R-:W-:Y:S02]  /*08f0*/  ULEA UR14, UP2, UR26, UR8, 0x1 ;  /* 0x000000081a0e7291 */ /* 0x000fe4000f84083f */
[----:B------:R-:W-:Y:S02]  /*0900*/  UIADD3.X UR8, UR25, UR22, URZ, UP1, !UPT ;  /* 0x0000001619087290 */ /* 0x000fe40008ffe43f */
[----:B------:R-:W-:-:S02]  /*0910*/  UIMAD UR22, UR15, UR19, UR13 ;  /* 0x000000130f1672a4 */ /* 0x000fc4000f8e020d */
[----:B------:R-:W-:Y:S01]  /*0920*/  UISETP.GE.AND UP1, UPT, UR6, 0x1, UPT ;  /* 0x000000010600788c */ /* 0x000fe2000bf26270 */
[----:B------:R-:W-:Y:S01]  /*0930*/  @UP0 ULDC UR13, c[0x0][0x214] ;  /* 0x00008500000d0ab9 */ /* 0x000fe20000000800 */
[----:B------:R-:W-:Y:S02]  /*0940*/  ULEA.HI.X UR26, UR26, UR9, UR8, 0x1, UP2 ;  /* 0x000000091a1a7291 */ /* 0x000fe400090f0c08 */
[----:B------:R-:W-:Y:S01]  /*0950*/  @UP0 UIMAD UR13, UR16, UR13, UR17 ;  /* 0x0000000d100d02a4 */ /* 0x000fe2000f8e0211 */
[----:B------:R-:W-:Y:S01]  /*0960*/  UMOV UR9, URZ ;  /* 0x0000003f00097c82 */ /* 0x000fe20008000000 */
[----:B------:R-:W-:Y:S02]  /*0970*/  @UP0 ULDC UR23, c[0x0][0x21c] ;  /* 0x0000870000170ab9 */ /* 0x000fe40000000800 */
[----:B------:R-:W-:Y:S02]  /*0980*/  @UP0 UIMAD UR13, UR13, UR6, URZ ;  /* 0x000000060d0d02a4 */ /* 0x000fe4000f8e023f */
[----:B------:R-:W-:-:S02]  /*0990*/  UIADD3 UR11, UR11, UR22, URZ ;  /* 0x000000160b0b7290 */ /* 0x000fc4000fffe03f */
[----:B------:R-:W-:Y:S02]  /*09a0*/  @UP0 UIMAD UR13, UR13, UR23, URZ ;  /* 0x000000170d0d02a4 */ /* 0x000fe4000f8e023f */
[----:B------:R-:W-:Y:S01]  /*09b0*/  UIADD3 UR24, UP2, UR24, UR10, URZ ;  /* 0x0000000a18187290 */ /* 0x000fe2000ff5e03f */
[----:B------:R-:W-:Y:S01]  /*09c0*/  @UP0 ULDC.64 UR22, c[0x0][0x310] ;  /* 0x0000c40000160ab9 */ /* 0x000fe20000000a00 */
[----:B------:R-:W-:Y:S01]  /*09d0*/  ULDC.64 UR18, c[0x0][0x2e0] ;  /* 0x0000b80000127ab9 */ /* 0x000fe20000000a00 */
[----:B------:R-:W-:Y:S02]  /*09e0*/  @UP0 UIMAD.WIDE UR22, UR13, 0x10, UR22 ;  /* 0x000000100d1608a5 */ /* 0x000fe4000f8e0216 */
[----:B------:R-:W-:Y:S02]  /*09f0*/  ULEA UR18, UP3, UR24, UR18, 0x1 ;  /* 0x0000001218127291 */ /* 0x000fe4000f86083f */
[----:B------:R-:W-:Y:S01]  /*0a00*/  UIADD3.X UR11, UR25, UR11, URZ, UP2, !UPT ;  /* 0x0000000b190b7290 */ /* 0x000fe200097fe43f */
        /* <DEDUP_REMOVED lines=18> */
[----:B------:R-:W-:Y:S01]  /*0b30*/  UMOV UR7, URZ ;  /* 0x0000003f00077c82 */ /* 0x000fe20008000000 */
[----:B-1----:R-:W-:-:S06]  /*0b40*/  ULEA UR4, UR5, UR4, 0x18 ;  /* 0x0000000405047291 */ /* 0x002fcc000f8ec03f */
[----:B------:R-:W-:Y:S02]  /*0b50*/  MOV R114, UR4 ;  /* 0x0000000400727c02 */ /* 0x000fe40008000f00 */
[----:B0-----:R-:W-:-:S04]  /*0b60*/  SHF.R.S32.HI R0, RZ, 0x1f, R117 ;  /* 0x0000001fff007819 */ /* 0x001fc80000011475 */
[----:B------:R-:W-:-:S04]  /*0b70*/  LEA.HI R0, R0, R117, RZ, 0x5 ;  /* 0x0000007500007211 */ /* 0x000fc800078f28ff */
[----:B------:R-:W-:-:S04]  /*0b80*/  SHF.R.S32.HI R113, RZ, 0x5, R0 ;  /* 0x00000005ff717819 */ /* 0x000fc80000011400 */
[----:B--2---:R-:W-:-:S07]  /*0b90*/  LEA R113, R113, R114, 0x3 ;  /* 0x0000007271717211 */ /* 0x004fce00078e18ff */
.L_x_6157:
        /* <DEDUP_REMOVED lines=95> */
.L_x_6029:
[----:B------:R-:W-:Y:S05]  /*1190*/  BSYNC B0 ;  /* 0x0000000000007941 */ /* 0x000fea0003800000 */
.L_x_6028:
        /* <DEDUP_REMOVED lines=36> */
.L_x_6031:
[----:B------:R-:W-:Y:S05]  /*13e0*/  BSYNC B0 ;  /* 0x0000000000007941 */ /* 0x000fea0003800000 */
.L_x_6030:
        /* <DEDUP_REMOVED lines=36> */
.L_x_6033:
[----:B------:R-:W-:Y:S05]  /*1630*/  BSYNC B0 ;  /* 0x0000000000007941 */ /* 0x000fea0003800000 */
.L_x_6032:
        /* <DEDUP_REMOVED lines=36> */
.L_x_6035:
[----:B------:R-:W-:Y:S05]  /*1880*/  BSYNC B0 ;  /* 0x0000000000007941 */ /* 0x000fea0003800000 */
.L_x_6034:
        /* <DEDUP_REMOVED lines=36> */
.L_x_6037:
[----:B------:R-:W-:Y:S05]  /*1ad0*/  BSYNC B0 ;  /* 0x0000000000007941 */ /* 0x000fea0003800000 */
.L_x_6036:
        /* <DEDUP_REMOVED lines=36> */
.L_x_6039:
[----:B------:R-:W-:Y:S05]  /*1d20*/  BSYNC B0 ;  /* 0x0000000000007941 */ /* 0x000fea0003800000 */
.L_x_6038:
        /* <DEDUP_REMOVED lines=36> */
.L_x_6041:
[----:B------:R-:W-:Y:S05]  /*1f70*/  BSYNC B0 ;  /* 0x0000000000007941 */ /* 0x000fea0003800000 */
.L_x_6040:
        /* <DEDUP_REMOVED lines=36> */
.L_x_6043:
[----:B------:R-:W-:Y:S05]  /*21c0*/  BSYNC B0 ;  /* 0x0000000000007941 */ /* 0x000fea0003800000 */
.L_x_6042:
        /* <DEDUP_REMOVED lines=36> */
.L_x_6045:
[----:B------:R-:W-:Y:S05]  /*2410*/  BSYNC B0 ;  /* 0x0000000000007941 */ /* 0x000fea0003800000 */
.L_x_6044:
        /* <DEDUP_REMOVED lines=34> */
.L_x_6047:
[----:B------:R-:W-:Y:S05]  /*2640*/  BSYNC B0 ;  /* 0x0000000000007941 */ /* 0x000fea0003800000 */
.L_x_6046:
        /* <DEDUP_REMOVED lines=33> */
.L_x_6049:
[----:B------:R-:W-:Y:S05]  /*2860*/  BSYNC B0 ;  /* 0x0000000000007941 */ /* 0x000fea0003800000 */
.L_x_6048:
        /* <DEDUP_REMOVED lines=33> */
.L_x_6051:
[----:B------:R-:W-:Y:S05]  /*2a80*/  BSYNC B0 ;  /* 0x0000000000007941 */ /* 0x000fea0003800000 */
.L_x_6050:
        /* <DEDUP_REMOVED lines=33> */
.L_x_6053:
[----:B------:R-:W-:Y:S05]  /*2ca0*/  BSYNC B0 ;  /* 0x0000000000007941 */ /* 0x000fea0003800000 */
.L_x_6052:
        /* <DEDUP_REMOVED lines=33> */
.L_x_6055:
[----:B------:R-:W-:Y:S05]  /*2ec0*/  BSYNC B0 ;  /* 0x0000000000007941 */ /* 0x000fea0003800000 */
.L_x_6054:
        /* <DEDUP_REMOVED lines=33> */
.L_x_6057:
[----:B------:R-:W-:Y:S05]  /*30e0*/  BSYNC B0 ;  /* 0x0000000000007941 */ /* 0x000fea0003800000 */
.L_x_6056:
        /* <DEDUP_REMOVED lines=33> */
.L_x_6059:
[----:B------:R-:W-:Y:S05]  /*3300*/  BSYNC B0 ;  /* 0x0000000000007941 */ /* 0x000fea0003800000 */
.L_x_6058:
[----:B------:R-:W-:Y:S01]  /*3310*/  USHF.R.S32.HI UR6, URZ, 0x1f, UR16 ;  /* 0x0000001f3f067899 */ /* 0x000fe20008011410 */
[----:B------:R-:W0:Y:S01]  /*3320*/  LDS.128 R20, [R110] ;  /* 0x000000006e147984 */ /* 0x000e220000000c00 */
[----:B------:R-:W-:Y:S01]  /*3330*/  ULEA UR4, UR10, 0xfffff800, 0xb ;  /* 0xfffff8000a047891 */ /* 0x000fe2000f8e583f */
[----:B------:R-:W-:Y:S01]  /*3340*/  ULDC.64 UR26, c[0x0][0x2a0] ;  /* 0x0000a800001a7ab9 */ /* 0x000fe20000000a00 */
[----:B------:R-:W-:Y:S01]  /*3350*/  USHF.R.S32.HI UR47, URZ, 0x1f, UR17 ;  /* 0x0000001f3f2f7899 */ /* 0x000fe20008011411 */
[----:B-1----:R-:W-:Y:S01]  /*3360*/  LDS.128 R8, [R110+0x10] ;  /* 0x000010006e087984 */ /* 0x002fe20000000c00 */
[----:B------:R-:W-:Y:S02]  /*3370*/  UIMAD UR18, UR6, UR26, URZ ;  /* 0x0000001a061272a4 */ /* 0x000fe4000f8e023f */
[----:B------:R-:W-:Y:S02]  /*3380*/  USHF.R.S32.HI UR5, URZ, 0x1f, UR4 ;  /* 0x0000001f3f057899 */ /* 0x000fe40008011404 */
[----:B------:R-:W-:-:S02]  /*3390*/  UIMAD UR24, UR16, UR27, UR18 ;  /* 0x0000001b101872a4 */ /* 0x000fc4000f8e0212 */
[----:B------:R-:W-:-:S03]  /*33a0*/  UIMAD.WIDE.U32 UR18, UR16, UR26, UR4 ;  /* 0x0000001a101272a5 */ /* 0x000fc6000f8e0004 */
        /* <DEDUP_REMOVED lines=11> */
[----:B------:R-:W-:-:S03]  /*3460*/  MOV R3, UR18 ;  /* 0x0000001200037c02 */ /* 0x000fc60008000f00 */
[----:B------:R-:W-:Y:S01]  /*3470*/  IMAD.WIDE R2, R112, 0x10, R2 ;  /* 0x0000001070027825 */ /* 0x000fe200078e0202 */
[----:B------:R-:W-:Y:S06]  /*3480*/  BAR.SYNC.DEFER_BLOCKING 0x0 ;  /* 0x0000000000007b1d */ /* 0x000fec0000010000 */
[----:B------:R-:W2:Y:S04]  /*3490*/  LDG.E.128 R24, desc[UR20][R2.64] ;  /* 0x0000001402187981 */ /* 0x000ea8000c1e1d00 */
[----:B------:R1:W3:Y:S01]  /*34a0*/  LDG.E.128 R28, desc[UR20][R2.64+0x200] ;  /* 0x00020014021c7981 */ /* 0x0002e2000c1e1d00 */
[----:B------:R-:W-:-:S04]  /*34b0*/  UIMAD UR18, UR6, UR26, URZ ;  /* 0x0000001a061272a4 */ /* 0x000fc8000f8e023f */
[----:B------:R-:W-:Y:S02]  /*34c0*/  UIMAD UR24, UR16, UR27, UR18 ;  /* 0x0000001b101872a4 */ /* 0x000fe4000f8e0212 */
        /* <DEDUP_REMOVED lines=11> */
[----:B0-----:R-:W-:Y:S01]  /*3580*/  HADD2.F32 R41, -RZ, R20.H0_H0 ;  /* 0x20000014ff297230 */ /* 0x001fe20000004100 */
[----:B------:R-:W-:Y:S02]  /*3590*/  ULDC.64 UR26, c[0x0][0x398] ;  /* 0x0000e600001a7ab9 */ /* 0x000fe40000000a00 */
[----:B------:R-:W-:-:S03]  /*35a0*/  MOV R3, UR18 ;  /* 0x0000001200037c02 */ /* 0x000fc60008000f00 */
        /* <DEDUP_REMOVED lines=29> */
[----:B------:R-:W-:Y:S01]  /*3780*/  ULDC.64 UR26, c[0x0][0x3a0] ;  /* 0x0000e800001a7ab9 */ /* 0x000fe20000000a00 */
[----:B-1----:R-:W-:Y:S01]  /*3790*/  HADD2.F32 R72, -RZ, R4.H0_H0 ;  /* 0x20000004ff487230 */ /* 0x002fe20000004100 */
[----:B------:R-:W1:Y:S01]  /*37a0*/  MUFU.EX2 R24, R24 ;  /* 0x0000001800187308 */ /* 0x000e620000000800 */
[----:B------:R-:W-:Y:S01]  /*37b0*/  FMUL.FTZ R29, R48, -1.4426950216293334961 ;  /* 0xbfb8aa3b301d7820 */ /* 0x000fe20000410000 */
[----:B------:R-:W-:Y:S01]  /*37c0*/  FMUL.FTZ R30, R70, -1.4426950216293334961 ;  /* 0xbfb8aa3b461e7820 */ /* 0x000fe20000410000 */
[----:B------:R-:W-:-:S02]  /*37d0*/  HADD2.F32 R45, -RZ, R21.H1_H1 ;  /* 0x30000015ff2d7230 */ /* 0x000fc40000004100 */
[----:B------:R-:W-:Y:S01]  /*37e0*/  FMUL.FTZ R31, R72, -1.4426950216293334961 ;  /* 0xbfb8aa3b481f7820 */ /* 0x000fe20000410000 */
[--C-:B------:R-:W-:Y:S01]  /*37f0*/  HADD2.F32 R78, -RZ, R5.reuse.H0_H0 ;  /* 0x20000005ff4e7230 */ /* 0x100fe20000004100 */
[----:B------:R-:W-:Y:S01]  /*3800*/  UIADD3 UR19, UR19, UR24, URZ ;  /* 0x0000001813137290 */ /* 0x000fe2000fffe03f */
[--C-:B------:R-:W-:Y:S01]  /*3810*/  HADD2.F32 R47, -RZ, R22.reuse.H0_H0 ;  /* 0x20000016ff2f7230 */ /* 0x100fe20000004100 */
[----:B------:R-:W3:Y:S01]  /*3820*/  MUFU.EX2 R25, R25 ;  /* 0x0000001900197308 */ /* 0x000ee20000000800 */
[----:B0-----:R-:W-:Y:S01]  /*3830*/  FADD.FTZ R37, R37, 1 ;  /* 0x3f80000025257421 */ /* 0x001fe20000010000 */
[----:B------:R-:W-:Y:S01]  /*3840*/  HADD2.F32 R49, -RZ, R22.H1_H1 ;  /* 0x30000016ff317230 */ /* 0x000fe20000004100 */
[----:B------:R-:W-:Y:S01]  /*3850*/  UIMAD UR24, UR47, UR26, URZ ;  /* 0x0000001a2f1872a4 */ /* 0x000fe2000f8e023f */
[----:B------:R-:W-:Y:S01]  /*3860*/  HADD2.F32 R82, -RZ, R5.H1_H1 ;  /* 0x30000005ff527230 */ /* 0x000fe20000004100 */
[----:B------:R-:W-:Y:S01]  /*3870*/  UIMAD.WIDE.U32 UR18, UR17, UR26, UR18 ;  /* 0x0000001a111272a5 */ /* 0x000fe2000f8e0012 */
[----:B------:R-:W-:Y:S01]  /*3880*/  HADD2.F32 R5, -RZ, R57.H1_H1 ;  /* 0x30000039ff057230 */ /* 0x000fe20000004100 */
[----:B------:R-:W-:Y:S01]  /*3890*/  UIMAD UR24, UR17, UR27, UR24 ;  /* 0x0000001b111872a4 */ /* 0x000fe2000f8e0218 */
[----:B------:R1:W0:Y:S01]  /*38a0*/  MUFU.EX2 R26, R2 ;  /* 0x00000002001a7308 */ /* 0x0002220000000800 */
[--C-:B------:R-:W-:Y:S01]  /*38b0*/  HADD2.F32 R67, -RZ, R23.reuse.H0_H0 ;  /* 0x20000017ff437230 */ /* 0x100fe20000004100 */
[----:B------:R-:W-:Y:S01]  /*38c0*/  ULDC.64 UR26, c[0x0][0x3e8] ;  /* 0x0000fa00001a7ab9 */ /* 0x000fe20000000a00 */
[----:B------:R-:W-:Y:S01]  /*38d0*/  HADD2.F32 R42, -RZ, R23.H1_H1 ;  /* 0x30000017ff2a7230 */ /* 0x000fe20000004100 */
[----:B------:R-:W-:Y:S01]  /*38e0*/  UIADD3 UR25, UR19, UR24, URZ ;  /* 0x0000001813197290 */ /* 0x000fe2000fffe03f */
[----:B------:R-:W-:Y:S01]  /*38f0*/  HADD2.F32 R23, -RZ, R11.H0_H0 ;  /* 0x2000000bff177230 */ /* 0x000fe20000004100 */
[----:B------:R-:W-:Y:S01]  /*3900*/  ULEA UR24, UP0, UR18, UR26, 0x1 ;  /* 0x0000001a12187291 */ /* 0x000fe2000f80083f */
[----:B------:R-:W-:Y:S01]  /*3910*/  HADD2.F32 R76, -RZ, R4.H1_H1 ;  /* 0x30000004ff4c7230 */ /* 0x000fe20000004100 */
[----:B------:R5:W5:Y:S01]  /*3920*/  MUFU.RCP R71, R37 ;  /* 0x0000002500477308 */ /* 0x000b620000001000 */
[----:B-1----:R-:W-:Y:S01]  /*3930*/  FADD.FTZ R2, R24, 1 ;  /* 0x3f80000018027421 */ /* 0x002fe20000010000 */
[----:B---3--:R-:W-:Y:S01]  /*3940*/  FADD.FTZ R25, R25, 1 ;  /* 0x3f80000019197421 */ /* 0x008fe20000010000 */
[----:B------:R-:W-:-:S02]  /*3950*/  HADD2.F32 R69, -RZ, R8.H0_H0 ;  /* 0x20000008ff457230 */ /* 0x000fc40000004100 */
[----:B------:R-:W-:Y:S01]  /*3960*/  FMUL.FTZ R4, R76, -1.4426950216293334961 ;  /* 0xbfb8aa3b4c047820 */ /* 0x000fe20000410000 */
[----:B------:R-:W-:Y:S01]  /*3970*/  HADD2.F32 R33, -RZ, R8.H1_H1 ;  /* 0x30000008ff217230 */ /* 0x000fe20000004100 */
[----:B------:R-:W-:Y:S01]  /*3980*/  ULEA.HI.X UR25, UR18, UR27, UR25, 0x1, UP0 ;  /* 0x0000001b12197291 */ /* 0x000fe200080f0c19 */
        /* <DEDUP_REMOVED lines=111> */
[--C-:B------:R-:W-:Y:S02]  /*4080*/  HADD2.F32 R72, -RZ, R10.reuse.H0_H0 ;  /* 0x2000000aff487230 */ /* 0x100fe40000004100 */
[----:B------:R-:W-:Y:S01]  /*4090*/  FMUL.FTZ R40, R40, R48 ;  /* 0x0000003028287220 */ /* 0x000fe20000410000 */
[----:B------:R-:W-:-:S02]  /*40a0*/  HADD2.F32 R74, -RZ, R10.H1_H1 ;  /* 0x3000000aff4a7230 */ /* 0x000fc40000004100 */
[----:B------:R-:W-:Y:S01]  /*40b0*/  FMUL.FTZ R10, R43, R46 ;  /* 0x0000002e2b0a7220 */ /* 0x000fe20000410000 */
[----:B------:R-:W-:Y:S02]  /*40c0*/  HADD2.F32 R44, -RZ, R8.H0_H0 ;  /* 0x20000008ff2c7230 */ /* 0x000fe40000004100 */
[----:B------:R-:W-:Y:S01]  /*40d0*/  FMUL.FTZ R45, R45, R70 ;  /* 0x000000462d2d7220 */ /* 0x000fe20000410000 */
[--C-:B------:R-:W-:Y:S01]  /*40e0*/  HADD2.F32 R43, -RZ, R11.reuse.H1_H1 ;  /* 0x3000000bff2b7230 */ /* 0x100fe20000004100 */
[----:B------:R2:W-:Y:S01]  /*40f0*/  MUFU.RCP R95, R14 ;  /* 0x0000000e005f7308 */ /* 0x0005e20000001000 */
[----:B---3--:R-:W-:Y:S01]  /*4100*/  FADD.FTZ R90, R90, 1 ;  /* 0x3f8000005a5a7421 */ /* 0x008fe20000010000 */
[----:B-1----:R-:W-:Y:S01]  /*4110*/  FADD.FTZ R92, R92, 1 ;  /* 0x3f8000005c5c7421 */ /* 0x002fe20000010000 */
[----:B------:R-:W-:Y:S01]  /*4120*/  FMUL.FTZ R8, R41, R44 ;  /* 0x0000002c29087220 */ /* 0x000fe20000410000 */
        /* <DEDUP_REMOVED lines=77> */
[----:B------:R-:W-:Y:S01]  /*4600*/  FMUL.FTZ R67, R31, R78 ;  /* 0x0000004e1f437220 */ /* 0x000fe20000410000 */
[----:B------:R-:W-:Y:S01]  /*4610*/  F2FP.F16.F32.PACK_AB R6, R17, R14 ;  /* 0x0000000e1106723e */ /* 0x000fe200000000ff */
[----:B------:R-:W-:Y:S01]  /*4620*/  FMUL.FTZ R0, R33, R76 ;  /* 0x0000004c21007220 */ /* 0x000fe20000410000 */
[----:B------:R-:W-:Y:S01]  /*4630*/  F2FP.F16.F32.PACK_AB R4, R77, R8 ;  /* 0x000000084d04723e */ /* 0x000fe200000000ff */
[----:B------:R-:W-:Y:S01]  /*4640*/  HADD2.F32 R8, -RZ, R52.H1_H1 ;  /* 0x30000034ff087230 */ /* 0x000fe20000004100 */
[----:B------:R-:W-:Y:S01]  /*4650*/  F2FP.F16.F32.PACK_AB R7, R89, R18 ;  /* 0x000000125907723e */ /* 0x000fe200000000ff */
[----:B------:R-:W-:Y:S01]  /*4660*/  HADD2.F32 R33, -RZ, R53.H0_H0 ;  /* 0x20000035ff217230 */ /* 0x000fe20000004100 */
[----:B------:R-:W-:Y:S01]  /*4670*/  F2FP.F16.F32.PACK_AB R12, R10, R93 ;  /* 0x0000005d0a0c723e */ /* 0x000fe200000000ff */
[----:B------:R-:W-:Y:S01]  /*4680*/  FMUL.FTZ R30, R30, R71 ;  /* 0x000000471e1e7220 */ /* 0x000fe20000410000 */
[----:B------:R-:W-:Y:S01]  /*4690*/  F2FP.F16.F32.PACK_AB R13, R80, R9 ;  /* 0x00000009500d723e */ /* 0x000fe200000000ff */
[----:B------:R-:W-:Y:S01]  /*46a0*/  FFMA.FTZ R80, R0, R8, R121 ;  /* 0x0000000800507223 */ /* 0x000fe20000010079 */
[----:B------:R-:W-:Y:S01]  /*46b0*/  F2FP.F16.F32.PACK_AB R14, R16, R11 ;  /* 0x0000000b100e723e */ /* 0x000fe200000000ff */
[----:B------:R-:W-:Y:S01]  /*46c0*/  BAR.SYNC.DEFER_BLOCKING 0x0 ;  /* 0x0000000000007b1d */ /* 0x000fe20000010000 */
[----:B------:R-:W-:Y:S01]  /*46d0*/  LEA R49, R49, R114, 0x4 ;  /* 0x0000007231317211 */ /* 0x000fe200078e20ff */
[----:B------:R-:W-:Y:S01]  /*46e0*/  FFMA.FTZ R80, R67, R33, R80 ;  /* 0x0000002143507223 */ /* 0x000fe20000010050 */
[----:B------:R-:W-:Y:S01]  /*46f0*/  F2FP.F16.F32.PACK_AB R15, R84, R15 ;  /* 0x0000000f540f723e */ /* 0x000fe200000000ff */
[----:B------:R-:W-:Y:S01]  /*4700*/  FMUL.FTZ R69, R28, R47 ;  /* 0x0000002f1c457220 */ /* 0x000fe20000410000 */
[----:B------:R-:W-:-:S03]  /*4710*/  FMUL.FTZ R71, R29, R30 ;  /* 0x0000001e1d477220 */ /* 0x000fc60000410000 */
[----:B------:R-:W0:Y:S01]  /*4720*/  LDC R33, c[0x0][0x21c] ;  /* 0x00008700ff217b82 */ /* 0x000e220000000800 */
[----:B------:R-:W-:Y:S01]  /*4730*/  FMUL.FTZ R88, R39, R88 ;  /* 0x0000005827587220 */ /* 0x000fe20000410000 */
[----:B------:R-:W-:Y:S01]  /*4740*/  FMUL.FTZ R90, R37, R90 ;  /* 0x0000005a255a7220 */ /* 0x000fe20000410000 */
[----:B------:R-:W-:Y:S02]  /*4750*/  FMUL.FTZ R38, R38, R81 ;  /* 0x0000005126267220 */ /* 0x000fe40000410000 */
[----:B------:R-:W-:Y:S02]  /*4760*/  FMUL.FTZ R77, R27, R88 ;  /* 0x000000581b4d7220 */ /* 0x000fe40000410000 */
[----:B------:R-:W-:Y:S01]  /*4770*/  FMUL.FTZ R81, R25, R38 ;  /* 0x0000002619517220 */ /* 0x000fe20000410000 */
[----:B------:R1:W-:Y:S04]  /*4780*/  STS.128 [R49], R4 ;  /* 0x0000000431007388 */ /* 0x0003e80000000c00 */
[----:B------:R-:W-:Y:S01]  /*4790*/  STS.128 [R49+0x10], R12 ;  /* 0x0000100c31007388 */ /* 0x000fe20000000c00 */
[----:B------:R-:W-:-:S03]  /*47a0*/  NOP ;  /* 0x0000000000007918 */ /* 0x000fc60000000000 */
[----:B------:R-:W2:Y:S04]  /*47b0*/  LDS.128 R8, [R111] ;  /* 0x000000006f087984 */ /* 0x000ea80000000c00 */
[----:B------:R-:W3:Y:S01]  /*47c0*/  LDS.128 R16, [R111+0x200] ;  /* 0x000200006f107984 */ /* 0x000ee20000000c00 */
[----:B-1----:R-:W-:Y:S02]  /*47d0*/  HADD2.F32 R4, -RZ, R53.H1_H1 ;  /* 0x30000035ff047230 */ /* 0x002fe40000004100 */
[--C-:B------:R-:W-:Y:S02]  /*47e0*/  HADD2.F32 R5, -RZ, R54.reuse.H0_H0 ;  /* 0x20000036ff057230 */ /* 0x100fe40000004100 */
[----:B------:R-:W-:Y:S02]  /*47f0*/  HADD2.F32 R7, -RZ, R54.H1_H1 ;  /* 0x30000036ff077230 */ /* 0x000fe40000004100 */
[----:B------:R-:W-:Y:S01]  /*4800*/  FFMA.FTZ R4, R69, R4, R80 ;  /* 0x0000000445047223 */ /* 0x000fe20000010050 */
[----:B------:R-:W-:Y:S01]  /*4810*/  FMUL.FTZ R80, R23, R90 ;  /* 0x0000005a17507220 */ /* 0x000fe20000410000 */
[----:B------:R-:W-:-:S02]  /*4820*/  HADD2.F32 R23, -RZ, R55.H1_H1 ;  /* 0x30000037ff177230 */ /* 0x000fc40000004100 */
[----:B------:R-:W-:Y:S01]  /*4830*/  FFMA.FTZ R6, R71, R5, R4 ;  /* 0x0000000547067223 */ /* 0x000fe20000010004 */
[----:B------:R-:W-:Y:S02]  /*4840*/  MOV R4, UR24 ;  /* 0x0000001800047c02 */ /* 0x000fe40008000f00 */
[----:B------:R-:W-:Y:S01]  /*4850*/  MOV R5, UR25 ;  /* 0x0000001900057c02 */ /* 0x000fe20008000f00 */
[----:B------:R-:W-:Y:S01]  /*4860*/  FFMA.FTZ R7, R77, R7, R6 ;  /* 0x000000074d077223 */ /* 0x000fe20000010006 */
[----:B------:R-:W-:Y:S02]  /*4870*/  HADD2.F32 R6, -RZ, R55.H0_H0 ;  /* 0x20000037ff067230 */ /* 0x000fe40000004100 */
[----:B------:R-:W-:-:S04]  /*4880*/  IMAD.WIDE R4, R112, 0x10, R4 ;  /* 0x0000001070047825 */ /* 0x000fc800078e0204 */
[----:B------:R-:W-:Y:S01]  /*4890*/  FFMA.FTZ R116, R80, R6, R7 ;  /* 0x0000000650747223 */ /* 0x000fe20000010007 */
[----:B--2---:R1:W-:Y:S04]  /*48a0*/  STG.E.128 desc[UR20][R4.64], R8 ;  /* 0x0000000804007986 */ /* 0x0043e8000c101d14 */
[----:B---3--:R1:W-:Y:S01]  /*48b0*/  STG.E.128 desc[UR20][R4.64+0x200], R16 ;  /* 0x0002001004007986 */ /* 0x0083e2000c101d14 */
[----:B0-----:R-:W-:Y:S05]  /*48c0*/  @!P0 BRA `(.L_x_6060) ;  /* 0x0000000000bc8947 */ /* 0x001fea0003800000 */
[----:B------:R-:W-:Y:S01]  /*48d0*/  BAR.SYNC.DEFER_BLOCKING 0x0 ;  /* 0x0000000000007b1d */ /* 0x000fe20000010000 */
        /* <DEDUP_REMOVED lines=26> */
[----:B------:R0:W-:Y:S01]  /*4a80*/  STS.128 [R49], R4 ;  /* 0x0000000431007388 */ /* 0x0001e20000000c00 */
        /* <DEDUP_REMOVED lines=14> */
[----:B0-----:R-:W-:-:S04]  /*4b70*/  MOV R4, UR18 ;  /* 0x0000001200047c02 */ /* 0x001fc80008000f00 */
[----:B------:R-:W-:-:S03]  /*4b80*/  MOV R5, UR4 ;  /* 0x0000000400057c02 */ /* 0x000fc60008000f00 */
[----:B------:R-:W-:-:S05]  /*4b90*/  IMAD.WIDE R4, R112, 0x10, R4 ;  /* 0x0000001070047825 */ /* 0x000fca00078e0204 */
[----:B-1----:R0:W-:Y:S04]  /*4ba0*/  STG.E.128 desc[UR20][R4.64], R8 ;  /* 0x0000000804007986 */ /* 0x0021e8000c101d14 */
[----:B--2---:R0:W-:Y:S02]  /*4bb0*/  STG.E.128 desc[UR20][R4.64+0x200], R12 ;  /* 0x0002000c04007986 */ /* 0x0041e4000c101d14 */
.L_x_6060:
[----:B------:R-:W-:Y:S01]  /*4bc0*/  ISETP.GE.AND P0, PT, R33, 0x1, PT ;  /* 0x000000012100780c */ /* 0x000fe20003f06270 */
        /* <DEDUP_REMOVED lines=29> */
[----:B0-----:R-:W-:Y:S01]  /*4da0*/  FADD.FTZ R15, R2, R2 ;  /* 0x00000002020f7221 */ /* 0x001fe20000010000 */
        /* <DEDUP_REMOVED lines=31> */
.L_x_6156:
[----:B------:R-:W-:Y:S01]  /*4fa0*/  USHF.R.S32.HI UR51, URZ, 0x1f, UR6 ;  /* 0x0000001f3f337899 */ /* 0x000fe20008011406 */
[----:B------:R-:W-:Y:S01]  /*4fb0*/  SHF.L.U32 R60, R117, 0x1, RZ ;  /* 0x00000001753c7819 */ /* 0x000fe200000006ff */
[----:B------:R-:W-:Y:S02]  /*4fc0*/  UIMAD.WIDE.U32 UR18, UR6, UR40, URZ ;  /* 0x00000028061272a5 */ /* 0x000fe4000f8e003f */
[----:B------:R-:W-:Y:S01]  /*4fd0*/  UIMAD UR44, UR51, UR40, URZ ;  /* 0x00000028332c72a4 */ /* 0x000fe2000f8e023f */
[----:B------:R-:W-:-:S03]  /*4fe0*/  LOP3.LUT R60, R60, 0xffffffc0, RZ, 0xc0, !PT ;  /* 0xffffffc03c3c7812 */ /* 0x000fc600078ec0ff */
[----:B------:R-:W-:Y:S01]  /*4ff0*/  UIMAD UR45, UR6, UR41, UR44 ;  /* 0x00000029062d72a4 */ /* 0x000fe2000f8e022c */
[C---:B------:R-:W-:Y:S01]  /*5000*/  LOP3.LUT R112, R60.reuse, 0x1f, R117, 0xf8, !PT ;  /* 0x0000001f3c707812 */ /* 0x040fe200078ef875 */
[----:B------:R-:W-:Y:S02]  /*5010*/  ULEA UR44, UP0, UR18, UR14, 0x1 ;  /* 0x0000000e122c7291 */ /* 0x000fe4000f80083f */
[----:B------:R-:W-:Y:S01]  /*5020*/  UIADD3 UR19, UR19, UR45, URZ ;  /* 0x0000002d13137290 */ /* 0x000fe2000fffe03f */
[----:B------:R-:W-:-:S03]  /*5030*/  IADD3 R81, R60, R112, RZ ;  /* 0x000000703c517210 */ /* 0x000fc60007ffe0ff */
[----:B------:R-:W-:Y:S01]  /*5040*/  ULEA.HI.X UR18, UR18, UR13, UR19, 0x1, UP0 ;  /* 0x0000000d12127291 */ /* 0x000fe200080f0c13 */
[----:B------:R-:W-:Y:S01]  /*5050*/  MOV R76, UR44 ;  /* 0x0000002c004c7c02 */ /* 0x000fe20008000f00 */
[----:B------:R-:W-:-:S04]  /*5060*/  ULDC.64 UR44, c[0x0][0x230] ;  /* 0x00008c00002c7ab9 */ /* 0x000fc80000000a00 */
        /* <DEDUP_REMOVED lines=8> */
[----:B------:R-:W-:-:S04]  /*50f0*/  UIMAD UR45, UR17, UR45, UR57 ;  /* 0x0000002d112d72a4 */ /* 0x000fc8000f8e0239 */
[----:B------:R-:W-:-:S03]  /*5100*/  UIADD3 UR19, UR19, UR45, URZ ;  /* 0x0000002d13137290 */ /* 0x000fc6000fffe03f */
[----:B------:R-:W-:Y:S02]  /*5110*/  ULDC.64 UR44, c[0x0][0x238] ;  /* 0x00008e00002c7ab9 */ /* 0x000fe40000000a00 */
        /* <DEDUP_REMOVED lines=41> */
[----:B------:R-:W-:-:S03]  /*53b0*/  R2UR UR44, R76 ;  /* 0x000000004c2c72ca */ /* 0x000fc600000e0000 */
[----:B------:R-:W-:-:S08]  /*53c0*/  MOV R155, UR18 ;  /* 0x00000012009b7c02 */ /* 0x000fd00008000f00 */
        /* <DEDUP_REMOVED lines=10> */
[C---:B------:R-:W-:Y:S01]  /*5470*/  FMUL.FTZ R158, R152.reuse, R97 ;  /* 0x00000061989e7220 */ /* 0x040fe20000410000 */
[C---:B------:R-:W-:Y:S01]  /*5480*/  FMUL.FTZ R157, R152.reuse, R98 ;  /* 0x00000062989d7220 */ /* 0x040fe20000410000 */
        /* <DEDUP_REMOVED lines=10> */
[----:B--2---:R-:W-:Y:S01]  /*5530*/  MUFU.SIN R68, R65 ;  /* 0x0000004100447308 */ /* 0x004fe20000000400 */
        /* <DEDUP_REMOVED lines=31> */
[----:B------:R-:W-:Y:S01]  /*5730*/  MUFU.COS R61, R77 ;  /* 0x0000004d003d7308 */ /* 0x000fe20000000000 */
[----:B0-----:R-:W-:-:S07]  /*5740*/  FMUL.FTZ R62, R152, R108 ;  /* 0x0000006c983e7220 */ /* 0x001fce0000410000 */
[----:B------:R0:W1:Y:S08]  /*5750*/  MUFU.EX2 R135, R62 ;  /* 0x0000003e00877308 */ /* 0x0000700000000800 */
[----:B------:R-:W2:Y:S01]  /*5760*/  MUFU.EX2 R60, R60 ;  /* 0x0000003c003c7308 */ /* 0x000ea20000000800 */
[----:B0-----:R-:W-:-:S04]  /*5770*/  IADD3 R62, R117, 0x200, RZ ;  /* 0x00000200753e7810 */ /* 0x001fc80007ffe0ff */
[----:B------:R-:W-:Y:S01]  /*5780*/  SEL R155, R155, R62, !P1 ;  /* 0x0000003e9b9b7207 */ /* 0x000fe20004800000 */
[----:B------:R-:W-:Y:S02]  /*5790*/  FMUL.FTZ R62, R152, R103 ;  /* 0x00000067983e7220 */ /* 0x000fe40000410000 */
[----:B------:R-:W-:Y:S01]  /*57a0*/  MUFU.SIN R148, R63 ;  /* 0x0000003f00947308 */ /* 0x000fe20000000400 */
[C---:B-1----:R-:W-:Y:S01]  /*57b0*/  FMUL.FTZ R136, R135.reuse, R136 ;  /* 0x0000008887887220 */ /* 0x042fe20000410000 */
[----:B------:R-:W-:Y:S01]  /*57c0*/  FMUL.FTZ R135, R135, R64 ;  /* 0x0000004087877220 */ /* 0x000fe20000410000 */
[----:B------:R-:W-:-:S05]  /*57d0*/  LEA R155, R155, R114, 0x3 ;  /* 0x000000729b9b7211 */ /* 0x000fca00078e18ff */
[----:B------:R0:W-:Y:S01]  /*57e0*/  MUFU.COS R149, R63 ;  /* 0x0000003f00957308 */ /* 0x0001e20000000000 */
[----:B--2---:R-:W-:-:S04]  /*57f0*/  FMUL.FTZ R122, R60, R61 ;  /* 0x0000003d3c7a7220 */ /* 0x004fc80000410000 */
[----:B------:R-:W-:-:S03]  /*5800*/  FMUL.FTZ R64, R122, R135 ;  /* 0x000000877a407220 */ /* 0x000fc60000410000 */
[----:B------:R-:W1:Y:S01]  /*5810*/  MUFU.SIN R123, R77 ;  /* 0x0000004d007b7308 */ /* 0x000e620000000400 */
[----:B0-----:R-:W-:-:S07]  /*5820*/  FMUL.FTZ R63, R152, R107 ;  /* 0x0000006b983f7220 */ /* 0x001fce0000410000 */
[----:B------:R-:W-:Y:S08]  /*5830*/  MUFU.SIN R146, R65 ;  /* 0x0000004100927308 */ /* 0x000ff00000000400 */
[----:B------:R0:W-:Y:S01]  /*5840*/  MUFU.COS R147, R65 ;  /* 0x0000004100937308 */ /* 0x0001e20000000000 */
[----:B-1----:R-:W-:Y:S01]  /*5850*/  FMUL.FTZ R123, R60, R123 ;  /* 0x0000007b3c7b7220 */ /* 0x002fe20000410000 */
[----:B------:R-:W-:-:S03]  /*5860*/  FMUL.FTZ R60, R152, R102 ;  /* 0x00000066983c7220 */ /* 0x000fc60000410000 */
[C---:B------:R-:W-:Y:S01]  /*5870*/  FMUL.FTZ R61, R123.reuse, R135 ;  /* 0x000000877b3d7220 */ /* 0x040fe20000410000 */
[----:B------:R-:W-:Y:S02]  /*5880*/  FFMA.FTZ R64, R123, R136, R64 ;  /* 0x000000887b407223 */ /* 0x000fe40000010040 */
[----:B------:R-:W1:Y:S01]  /*5890*/  MUFU.EX2 R63, R63 ;  /* 0x0000003f003f7308 */ /* 0x000e620000000800 */
[----:B0-----:R-:W-:-:S07]  /*58a0*/  FMUL.FTZ R65, R152, R106 ;  /* 0x0000006a98417220 */ /* 0x001fce0000410000 */
[----:B------:R-:W0:Y:S08]  /*58b0*/  MUFU.EX2 R65, R65 ;  /* 0x0000004100417308 */ /* 0x000e300000000800 */
[----:B------:R-:W-:Y:S01]  /*58c0*/  MUFU.SIN R144, R67 ;  /* 0x0000004300907308 */ /* 0x000fe20000000400 */
[C---:B-1----:R-:W-:Y:S01]  /*58d0*/  FMUL.FTZ R133, R63.reuse, R66 ;  /* 0x000000423f857220 */ /* 0x042fe20000410000 */
[----:B------:R-:W-:Y:S01]  /*58e0*/  FMUL.FTZ R134, R63, R134 ;  /* 0x000000863f867220 */ /* 0x000fe20000410000 */
[----:B------:R-:W-:Y:S01]  /*58f0*/  FFMA.FTZ R63, R122, R136, -R61 ;  /* 0x000000887a3f7223 */ /* 0x000fe2000001083d */
[----:B------:R-:W-:Y:S01]  /*5900*/  FMUL.FTZ R61, R152, R101 ;  /* 0x00000065983d7220 */ /* 0x000fe20000410000 */
[----:B------:R-:W-:-:S03]  /*5910*/  FMUL.FTZ R66, R133, R64 ;  /* 0x0000004085427220 */ /* 0x000fc60000410000 */
[----:B------:R1:W-:Y:S01]  /*5920*/  MUFU.COS R145, R67 ;  /* 0x0000004300917308 */ /* 0x0003e20000000000 */
[C---:B0-----:R-:W-:Y:S01]  /*5930*/  FMUL.FTZ R132, R65.reuse, R132 ;  /* 0x0000008441847220 */ /* 0x041fe20000410000 */
[----:B------:R-:W-:Y:S01]  /*5940*/  FMUL.FTZ R131, R65, R68 ;  /* 0x0000004441837220 */ /* 0x000fe20000410000 */
[-C--:B------:R-:W-:Y:S01]  /*5950*/  FMUL.FTZ R65, R133, R63.reuse ;  /* 0x0000003f85417220 */ /* 0x080fe20000410000 */
[----:B------:R-:W-:-:S03]  /*5960*/  FFMA.FTZ R66, R134, R63, -R66 ;  /* 0x0000003f86427223 */ /* 0x000fc60000010842 */
[----:B------:R-:W-:Y:S01]  /*5970*/  FFMA.FTZ R65, R134, R64, R65 ;  /* 0x0000004086417223 */ /* 0x000fe20000010041 */
[----:B------:R-:W-:Y:S01]  /*5980*/  MUFU.SIN R142, R69 ;  /* 0x00000045008e7308 */ /* 0x000fe20000000400 */
[----:B-1----:R-:W-:Y:S01]  /*5990*/  FMUL.FTZ R67, R152, R105 ;  /* 0x0000006998437220 */ /* 0x002fe20000410000 */
[----:B------:R-:W-:Y:S01]  /*59a0*/  FMUL.FTZ R68, R131, R66 ;  /* 0x0000004283447220 */ /* 0x000fe20000410000 */
[----:B------:R-:W-:-:S03]  /*59b0*/  FMUL.FTZ R64, R50, UR45 ;  /* 0x0000002d32407c20 */ /* 0x000fc60008410000 */
[-C--:B------:R-:W-:Y:S01]  /*59c0*/  FFMA.FTZ R68, R132, R65.reuse, R68 ;  /* 0x0000004184447223 */ /* 0x080fe20000010044 */
[----:B------:R-:W-:Y:S01]  /*59d0*/  FMUL.RZ R163, R64, 0.15915493667125701904 ;  /* 0x3e22f98340a37820 */ /* 0x000fe2000040c000 */
[----:B------:R-:W0:Y:S08]  /*59e0*/  MUFU.EX2 R67, R67 ;  /* 0x0000004300437308 */ /* 0x000e300000000800 */
[----:B------:R1:W-:Y:S08]  /*59f0*/  MUFU.COS R143, R69 ;  /* 0x00000045008f7308 */ /* 0x0003f00000000000 */
[----:B------:R-:W2:Y:S01]  /*5a00*/  MUFU.EX2 R62, R62 ;  /* 0x0000003e003e7308 */ /* 0x000ea20000000800 */
[----:B-1----:R-:W-:Y:S01]  /*5a10*/  FMUL.FTZ R69, R152, R104 ;  /* 0x0000006898457220 */ /* 0x002fe20000410000 */
[C---:B0-----:R-:W-:Y:S01]  /*5a20*/  FMUL.FTZ R130, R67.reuse, R130 ;  /* 0x0000008243827220 */ /* 0x041fe20000410000 */
[----:B------:R-:W-:Y:S01]  /*5a30*/  FMUL.FTZ R129, R67, R70 ;  /* 0x0000004643817220 */ /* 0x000fe20000410000 */
[----:B------:R-:W-:-:S04]  /*5a40*/  FMUL.FTZ R67, R131, R65 ;  /* 0x0000004183437220 */ /* 0x000fc80000410000 */
[----:B------:R-:W0:Y:S01]  /*5a50*/  MUFU.EX2 R69, R69 ;  /* 0x0000004500457308 */ /* 0x000e220000000800 */
[----:B------:R-:W-:-:S04]  /*5a60*/  FFMA.FTZ R67, R132, R66, -R67 ;  /* 0x0000004284437223 */ /* 0x000fc80000010843 */
[----:B------:R-:W-:-:S03]  /*5a70*/  FMUL.FTZ R65, R129, R67 ;  /* 0x0000004381417220 */ /* 0x000fc60000410000 */
[----:B------:R1:W3:Y:S01]  /*5a80*/  MUFU.EX2 R63, R61 ;  /* 0x0000003d003f7308 */ /* 0x0002e20000000800 */
[----:B------:R-:W-:Y:S01]  /*5a90*/  FFMA.FTZ R65, R130, R68, R65 ;  /* 0x0000004482417223 */ /* 0x000fe20000010041 */
[C---:B--2---:R-:W-:Y:S01]  /*5aa0*/  FMUL.FTZ R126, R62.reuse, R71 ;  /* 0x000000473e7e7220 */ /* 0x044fe20000410000 */
[----:B------:R-:W-:-:S05]  /*5ab0*/  FMUL.FTZ R125, R62, R125 ;  /* 0x0000007d3e7d7220 */ /* 0x000fca0000410000 */
[----:B------:R-:W-:Y:S01]  /*5ac0*/  MUFU.SIN R140, R75 ;  /* 0x0000004b008c7308 */ /* 0x000fe20000000400 */
[----:B-1----:R-:W-:Y:S01]  /*5ad0*/  FMUL.FTZ R61, R129, R68 ;  /* 0x00000044813d7220 */ /* 0x002fe20000410000 */
[C---:B0-----:R-:W-:Y:S01]  /*5ae0*/  FMUL.FTZ R127, R69.reuse, R72 ;  /* 0x00000048457f7220 */ /* 0x041fe20000410000 */
[----:B------:R-:W-:Y:S02]  /*5af0*/  FMUL.FTZ R128, R69, R128 ;  /* 0x0000008045807220 */ /* 0x000fe40000410000 */
[----:B------:R-:W-:Y:S01]  /*5b00*/  FFMA.FTZ R67, R130, R67, -R61 ;  /* 0x0000004382437223 */ /* 0x000fe2000001083d */
[----:B------:R-:W-:Y:S02]  /*5b10*/  IMAD R61, R115, 0x3, R118 ;  /* 0x00000003733d7824 */ /* 0x000fe400078e0276 */
[----:B------:R0:W-:Y:S01]  /*5b20*/  MUFU.COS R141, R75 ;  /* 0x0000004b008d7308 */ /* 0x0001e20000000000 */
[C---:B---3--:R-:W-:Y:S01]  /*5b30*/  FMUL.FTZ R120, R63.reuse, R120 ;  /* 0x000000783f787220 */ /* 0x048fe20000410000 */
[----:B------:R-:W-:Y:S01]  /*5b40*/  FMUL.FTZ R118, R63, R74 ;  /* 0x0000004a3f767220 */ /* 0x000fe20000410000 */
[C---:B------:R-:W-:Y:S01]  /*5b50*/  FMUL.FTZ R63, R127.reuse, R65 ;  /* 0x000000417f3f7220 */ /* 0x040fe20000410000 */
[----:B------:R-:W-:Y:S01]  /*5b60*/  FMUL.FTZ R62, R127, R67 ;  /* 0x000000437f3e7220 */ /* 0x000fe20000410000 */
[----:B------:R-:W-:-:S02]  /*5b70*/  LEA R153, R61, R114, 0x4 ;  /* 0x000000723d997211 */ /* 0x000fc400078e20ff */
[C---:B------:R-:W-:Y:S01]  /*5b80*/  FFMA.FTZ R160, R128.reuse, R67, -R63 ;  /* 0x0000004380a07223 */ /* 0x040fe2000001083f */
[----:B------:R-:W1:Y:S01]  /*5b90*/  MUFU.EX2 R60, R60 ;  /* 0x0000003c003c7308 */ /* 0x000e620000000800 */
[----:B0-----:R-:W-:Y:S01]  /*5ba0*/  MOV R75, UR10 ;  /* 0x0000000a004b7c02 */ /* 0x001fe20008000f00 */
[----:B------:R-:W-:Y:S01]  /*5bb0*/  FFMA.FTZ R162, R128, R65, R62 ;  /* 0x0000004180a27223 */ /* 0x000fe2000001003e */
[----:B------:R-:W-:Y:S01]  /*5bc0*/  LDS.128 R68, [R153+0x10] ;  /* 0x0000100099447984 */ /* 0x000fe20000000c00 */
[----:B------:R-:W-:Y:S01]  /*5bd0*/  MOV R61, UR10 ;  /* 0x0000000a003d7c02 */ /* 0x000fe20008000f00 */
[----:B------:R-:W-:Y:S01]  /*5be0*/  FMUL.FTZ R63, R152, R99 ;  /* 0x00000063983f7220 */ /* 0x000fe20000410000 */
[----:B------:R-:W-:Y:S01]  /*5bf0*/  ISETP.LT.OR P2, PT, R75, 0x2, P0 ;  /* 0x000000024b00780c */ /* 0x000fe20000741670 */
[----:B------:R-:W0:Y:S01]  /*5c00*/  LDS.128 R64, [R153] ;  /* 0x0000000099407984 */ /* 0x000e220000000c00 */
[----:B------:R-:W-:Y:S03]  /*5c10*/  MUFU.EX2 R158, R158 ;  /* 0x0000009e009e7308 */ /* 0x000fe60000000800 */
[----:B------:R-:W-:Y:S05]  /*5c20*/  LDS.128 R76, [R153+0x30] ;  /* 0x00003000994c7984 */ /* 0x000fea0000000c00 */
[----:B------:R-:W-:Y:S01]  /*5c30*/  MUFU.SIN R161, R163 ;  /* 0x000000a300a17308 */ /* 0x000fe20000000400 */
[C---:B-1----:R-:W-:Y:S01]  /*5c40*/  FMUL.FTZ R124, R60.reuse, R73 ;  /* 0x000000493c7c7220 */ /* 0x042fe20000410000 */
[----:B------:R-:W-:Y:S01]  /*5c50*/  FMUL.FTZ R121, R60, R121 ;  /* 0x000000793c797220 */ /* 0x000fe20000410000 */
[----:B------:R-:W1:Y:S01]  /*5c60*/  @!P2 LDC R138, c[0x0][0x21c] ;  /* 0x00008700ff8aab82 */ /* 0x000e620000000800 */
[----:B------:R-:W2:Y:S01]  /*5c70*/  LDS.128 R72, [R153+0x20] ;  /* 0x0000200099487984 */ /* 0x000ea20000000c00 */
[----:B------:R-:W-:Y:S01]  /*5c80*/  FMUL.FTZ R60, R152, R100 ;  /* 0x00000064983c7220 */ /* 0x000fe20000410000 */
[----:B------:R-:W-:-:S02]  /*5c90*/  @!P2 IADD3 R61, R61, -0x2, RZ ;  /* 0xfffffffe3d3da810 */ /* 0x000fc40007ffe0ff */
[----:B----4-:R-:W-:Y:S01]  /*5ca0*/  STS.128 [R137+0x2100], R80 ;  /* 0x0021005089007388 */ /* 0x010fe20000000c00 */
[----:B------:R3:W4:Y:S03]  /*5cb0*/  MUFU.EX2 R154, R60 ;  /* 0x0000003c009a7308 */ /* 0x0007260000000800 */
[----:B------:R-:W-:Y:S04]  /*5cc0*/  STS.128 [R137+0x2300], R84 ;  /* 0x0023005489007388 */ /* 0x000fe80000000c00 */
[----:B------:R-:W-:Y:S01]  /*5cd0*/  STS.128 [R137+0x2500], R88 ;  /* 0x0025005889007388 */ /* 0x000fe20000000c00 */
[----:B------:R4:W0:Y:S01]  /*5ce0*/  MUFU.EX2 R156, R63 ;  /* 0x0000003f009c7308 */ /* 0x0008220000000800 */
[----:B---3--:R-:W-:-:S02]  /*5cf0*/  HFMA2.MMA R60, -RZ, RZ, 1.875, 0 ;  /* 0x3f800000ff3c7435 */ /* 0x008fc400000001ff */
[----:B------:R3:W-:Y:S01]  /*5d00*/  STS.128 [R137+0x2700], R92 ;  /* 0x0027005c89007388 */ /* 0x0007e20000000c00 */
[----:B------:R-:W-:-:S03]  /*5d10*/  NOP ;  /* 0x0000000000007918 */ /* 0x000fc60000000000 */
[----:B------:R-:W-:Y:S01]  /*5d20*/  LDS.128 R80, [R153+0x2100] ;  /* 0x0021000099507984 */ /* 0x000fe20000000c00 */
[----:B-1----:R-:W-:Y:S02]  /*5d30*/  @!P2 IMAD R138, R61, R138, UR6 ;  /* 0x000000063d8aae24 */ /* 0x002fe4000f8e028a */
[----:B------:R-:W-:Y:S01]  /*5d40*/  FMUL.FTZ R167, R125, R160 ;  /* 0x000000a07da77220 */ /* 0x000fe20000410000 */
[----:B------:R-:W-:Y:S01]  /*5d50*/  MOV R61, RZ ;  /* 0x000000ff003d7202 */ /* 0x000fe20000000f00 */
[----:B------:R-:W1:Y:S01]  /*5d60*/  LDS.128 R84, [R153+0x2110] ;  /* 0x0021100099547984 */ /* 0x000e620000000c00 */
[----:B----4-:R-:W-:Y:S01]  /*5d70*/  CS2R R62, SRZ ;  /* 0x00000000003e7805 */ /* 0x010fe2000001ff00 */
[----:B------:R-:W-:-:S04]  /*5d80*/  @!P2 IMAD.WIDE R138, R138, R139, UR22 ;  /* 0x000000168a8aae25 */ /* 0x000fc8000f8e028b */
[----:B------:R-:W-:Y:S01]  /*5d90*/  FMUL.FTZ R165, R125, R162 ;  /* 0x000000a27da57220 */ /* 0x000fe20000410000 */
[----:B------:R-:W4:Y:S01]  /*5da0*/  LDS.128 R88, [R153+0x2120] ;  /* 0x0021200099587984 */ /* 0x000f220000000c00 */
[----:B---3--:R-:W-:Y:S01]  /*5db0*/  FMUL.FTZ R137, R152, R96 ;  /* 0x0000006098897220 */ /* 0x008fe20000410000 */
[----:B------:R-:W-:Y:S02]  /*5dc0*/  MUFU.COS R163, R163 ;  /* 0x000000a300a37308 */ /* 0x000fe40000000000 */
[----:B------:R-:W3:Y:S04]  /*5dd0*/  LDS.128 R92, [R153+0x2130] ;  /* 0x00213000995c7984 */ /* 0x000ee80000000c00 */
[----:B------:R2:W-:Y:S01]  /*5de0*/  STS.64 [R155+0xda80], R122 ;  /* 0x00da807a9b007388 */ /* 0x0005e20000000a00 */
[C---:B------:R-:W-:Y:S01]  /*5df0*/  FFMA.FTZ R167, R126.reuse, R162, R167 ;  /* 0x000000a27ea77223 */ /* 0x040fe200000100a7 */
[----:B------:R-:W-:Y:S01]  /*5e00*/  FFMA.FTZ R165, R126, R160, -R165 ;  /* 0x000000a07ea57223 */ /* 0x000fe200000108a5 */
[----:B------:R-:W-:Y:S01]  /*5e10*/  FMUL.FTZ R152, R152, R50 ;  /* 0x0000003298987220 */ /* 0x000fe20000410000 */
[----:B------:R-:W-:Y:S06]  /*5e20*/  BAR.SYNC.DEFER_BLOCKING 0x0 ;  /* 0x0000000000007b1d */ /* 0x000fec0000010000 */
[----:B------:R-:W2:Y:S01]  /*5e30*/  MUFU.EX2 R137, R137 ;  /* 0x0000008900897308 */ /* 0x000ea20000000800 */
[----:B------:R-:W-:-:S07]  /*5e40*/  FMUL.FTZ R150, R154, R150 ;  /* 0x000000969a967220 */ /* 0x000fce0000410000 */
[----:B------:R-:W1:Y:S08]  /*5e50*/  MUFU.EX2 R152, R152 ;  /* 0x0000009800987308 */ /* 0x000e700000000800 */
[----:B------:R-:W4:Y:S01]  /*5e60*/  MUFU.EX2 R157, R157 ;  /* 0x0000009d009d7308 */ /* 0x000f220000000800 */
[----:B------:R1:W5:Y:S01]  /*5e70*/  @!P2 LDG.E.128 R60, desc[UR20][R138.64] ;  /* 0x000000148a3ca981 */ /* 0x000362000c1e1d00 */
[----:B------:R-:W-:Y:S01]  /*5e80*/  FMUL.FTZ R151, R154, R151 ;  /* 0x000000979a977220 */ /* 0x000fe20000410000 */
[C---:B0-----:R-:W-:Y:S01]  /*5e90*/  FMUL.FTZ R149, R156.reuse, R149 ;  /* 0x000000959c957220 */ /* 0x041fe20000410000 */
[----:B------:R-:W-:Y:S01]  /*5ea0*/  FMUL.FTZ R148, R156, R148 ;  /* 0x000000949c947220 */ /* 0x000fe20000410000 */
[C---:B------:R-:W-:Y:S01]  /*5eb0*/  FMUL.FTZ R145, R158.reuse, R145 ;  /* 0x000000919e917220 */ /* 0x040fe20000410000 */
[----:B------:R-:W-:Y:S01]  /*5ec0*/  FMUL.FTZ R144, R158, R144 ;  /* 0x000000909e907220 */ /* 0x000fe20000410000 */
[C---:B--2---:R-:W-:Y:S01]  /*5ed0*/  FMUL.FTZ R143, R137.reuse, R143 ;  /* 0x0000008f898f7220 */ /* 0x044fe20000410000 */
[----:B------:R-:W-:Y:S01]  /*5ee0*/  FMUL.FTZ R142, R137, R142 ;  /* 0x0000008e898e7220 */ /* 0x000fe20000410000 */
[----:B-1----:R-:W-:Y:S01]  /*5ef0*/  FMUL.FTZ R137, R152, R161 ;  /* 0x000000a198897220 */ /* 0x002fe20000410000 */
[----:B------:R-:W0:Y:S01]  /*5f00*/  MUFU.EX2 R159, R159 ;  /* 0x0000009f009f7308 */ /* 0x000e220000000800 */
[C---:B------:R-:W-:Y:S01]  /*5f10*/  FMUL.FTZ R139, R121.reuse, R167 ;  /* 0x000000a7798b7220 */ /* 0x040fe20000410000 */
[-C--:B------:R-:W-:Y:S01]  /*5f20*/  FMUL.FTZ R138, R121, R165.reuse ;  /* 0x000000a5798a7220 */ /* 0x080fe20000410000 */
[----:B------:R-:W-:Y:S01]  /*5f30*/  HADD2.F32 R155, -RZ, R65.H1_H1 ;  /* 0x30000041ff9b7230 */ /* 0x000fe20000004100 */
[----:B------:R-:W-:Y:S01]  /*5f40*/  ISETP.NE.AND P2, PT, R117, 0x7f, PT ;  /* 0x0000007f7500780c */ /* 0x000fe20003f45270 */
[C---:B------:R-:W-:Y:S01]  /*5f50*/  FFMA.FTZ R139, R124.reuse, R165, -R139 ;  /* 0x000000a57c8b7223 */ /* 0x040fe2000001088b */
[----:B------:R-:W-:Y:S01]  /*5f60*/  FFMA.FTZ R167, R124, R167, R138 ;  /* 0x000000a77ca77223 */ /* 0x000fe2000001008a */
[----:B----4-:R-:W-:Y:S01]  /*5f70*/  FMUL.FTZ R147, R157, R147 ;  /* 0x000000939d937220 */ /* 0x010fe20000410000 */
[----:B------:R-:W-:Y:S01]  /*5f80*/  FMUL.FTZ R208, R155, R108 ;  /* 0x0000006c9bd07220 */ /* 0x000fe20000410000 */
[C---:B------:R-:W-:Y:S01]  /*5f90*/  FMUL.FTZ R153, R118.reuse, R139 ;  /* 0x0000008b76997220 */ /* 0x040fe20000410000 */
[----:B------:R-:W-:Y:S01]  /*5fa0*/  FMUL.FTZ R138, R118, R167 ;  /* 0x000000a7768a7220 */ /* 0x000fe20000410000 */
[----:B------:R-:W-:Y:S01]  /*5fb0*/  FMUL.FTZ R146, R157, R146 ;  /* 0x000000929d927220 */ /* 0x000fe20000410000 */
[----:B------:R-:W-:-:S02]  /*5fc0*/  HADD2.F32 R157, -RZ, R67.H0_H0 ;  /* 0x20000043ff9d7230 */ /* 0x000fc40000004100 */
[C---:B------:R-:W-:Y:S01]  /*5fd0*/  FFMA.FTZ R153, R120.reuse, R167, R153 ;  /* 0x000000a778997223 */ /* 0x040fe20000010099 */
[----:B------:R-:W-:Y:S01]  /*5fe0*/  FFMA.FTZ R138, R120, R139, -R138 ;  /* 0x0000008b788a7223 */ /* 0x000fe2000001088a */
[----:B------:R-:W-:Y:S01]  /*5ff0*/  FMUL.FTZ R139, R152, R163 ;  /* 0x000000a3988b7220 */ /* 0x000fe20000410000 */
[--C-:B------:R-:W-:Y:S02]  /*6000*/  HADD2.F32 R152, -RZ, R64.reuse.H1_H1 ;  /* 0x30000040ff987230 */ /* 0x100fe40000004100 */
[C---:B------:R-:W-:Y:S01]  /*6010*/  FMUL.FTZ R154, R150.reuse, R153 ;  /* 0x00000099969a7220 */ /* 0x040fe20000410000 */
[----:B------:R-:W-:Y:S01]  /*6020*/  FMUL.FTZ R156, R150, R138 ;  /* 0x0000008a969c7220 */ /* 0x000fe20000410000 */
[C---:B0-----:R-:W-:Y:S01]  /*6030*/  FMUL.FTZ R141, R159.reuse, R141 ;  /* 0x0000008d9f8d7220 */ /* 0x041fe20000410000 */
[----:B------:R-:W-:Y:S01]  /*6040*/  FMUL.FTZ R140, R159, R140 ;  /* 0x0000008c9f8c7220 */ /* 0x000fe20000410000 */
[----:B------:R-:W-:Y:S01]  /*6050*/  FFMA.FTZ R158, R151, R138, -R154 ;  /* 0x0000008a979e7223 */ /* 0x000fe2000001089a */
[----:B------:R-:W-:-:S02]  /*6060*/  HADD2.F32 R138, -RZ, R64.H0_H0 ;  /* 0x20000040ff8a7230 */ /* 0x000fc40000004100 */
[----:B------:R-:W-:Y:S01]  /*6070*/  FFMA.FTZ R160, R151, R153, R156 ;  /* 0x0000009997a07223 */ /* 0x000fe2000001009c */
[--C-:B------:R-:W-:Y:S02]  /*6080*/  HADD2.F32 R154, -RZ, R56.reuse.H0_H0 ;  /* 0x20000038ff9a7230 */ /* 0x100fe40000004100 */
[-C--:B------:R-:W-:Y:S01]  /*6090*/  FMUL.FTZ R210, R152, R109.reuse ;  /* 0x0000006d98d27220 */ /* 0x080fe20000410000 */
[----:B------:R-:W-:Y:S02]  /*60a0*/  HADD2.F32 R153, -RZ, R65.H0_H0 ;  /* 0x20000041ff997230 */ /* 0x000fe40000004100 */
[----:B------:R-:W-:Y:S01]  /*60b0*/  FMUL.FTZ R211, R138, R109 ;  /* 0x0000006d8ad37220 */ /* 0x000fe20000410000 */
[----:B------:R-:W-:Y:S02]  /*60c0*/  HADD2.F32 R64, -RZ, R56.H1_H1 ;  /* 0x30000038ff407230 */ /* 0x000fe40000004100 */
[----:B------:R-:W-:Y:S01]  /*60d0*/  FMUL.FTZ R210, R154, R210 ;  /* 0x000000d29ad27220 */ /* 0x000fe20000410000 */
[----:B------:R-:W-:-:S02]  /*60e0*/  HADD2.F32 R156, -RZ, R66.H1_H1 ;  /* 0x30000042ff9c7230 */ /* 0x000fc40000004100 */
[----:B------:R-:W-:Y:S01]  /*60f0*/  FMUL.FTZ R211, R154, R211 ;  /* 0x000000d39ad37220 */ /* 0x000fe20000410000 */
[----:B------:R-:W-:Y:S01]  /*6100*/  FMUL.FTZ R209, R153, R108 ;  /* 0x0000006c99d17220 */ /* 0x000fe20000410000 */
[C---:B------:R-:W-:Y:S01]  /*6110*/  FMUL.FTZ R208, R64.reuse, R208 ;  /* 0x000000d040d07220 */ /* 0x040fe20000410000 */
[----:B------:R-:W-:Y:S02]  /*6120*/  HADD2.F32 R154, -RZ, R66.H0_H0 ;  /* 0x20000042ff9a7230 */ /* 0x000fe40000004100 */
[----:B------:R-:W-:Y:S01]  /*6130*/  FMUL.FTZ R65, R211, R135 ;  /* 0x00000087d3417220 */ /* 0x000fe20000410000 */
[----:B------:R-:W-:Y:S01]  /*6140*/  FMUL.FTZ R209, R64, R209 ;  /* 0x000000d140d17220 */ /* 0x000fe20000410000 */
[C---:B------:R-:W-:Y:S01]  /*6150*/  FMUL.FTZ R64, R210.reuse, R135 ;  /* 0x00000087d2407220 */ /* 0x040fe20000410000 */
[----:B------:R-:W-:Y:S02]  /*6160*/  HADD2.F32 R159, -RZ, R67.H1_H1 ;  /* 0x30000043ff9f7230 */ /* 0x000fe40000004100 */
[----:B------:R-:W-:Y:S01]  /*6170*/  FFMA.FTZ R65, R210, R136, R65 ;  /* 0x00000088d2417223 */ /* 0x000fe20000010041 */
[----:B------:R-:W-:-:S02]  /*6180*/  HADD2.F32 R161, -RZ, R57.H0_H0 ;  /* 0x20000039ffa17230 */ /* 0x000fc40000004100 */
[----:B------:R-:W-:Y:S01]  /*6190*/  FFMA.FTZ R64, R211, R136, -R64 ;  /* 0x00000088d3407223 */ /* 0x000fe20000010840 */
[-C--:B------:R-:W-:Y:S01]  /*61a0*/  FMUL.FTZ R215, R154, R107.reuse ;  /* 0x0000006b9ad77220 */ /* 0x080fe20000410000 */
[----:B------:R-:W-:Y:S01]  /*61b0*/  FADD.FTZ R65, R208, R65 ;  /* 0x00000041d0417221 */ /* 0x000fe20000010000 */
[----:B------:R-:W-:Y:S01]  /*61c0*/  FMUL.FTZ R214, R156, R107 ;  /* 0x0000006b9cd67220 */ /* 0x000fe20000410000 */
[----:B------:R-:W-:Y:S01]  /*61d0*/  FADD.FTZ R64, R209, R64 ;  /* 0x00000040d1407221 */ /* 0x000fe20000010000 */
[----:B------:R-:W-:Y:S01]  /*61e0*/  FMUL.FTZ R215, R161, R215 ;  /* 0x000000d7a1d77220 */ /* 0x000fe20000410000 */
[-C--:B------:R-:W-:Y:S01]  /*61f0*/  FMUL.FTZ R67, R133, R65.reuse ;  /* 0x0000004185437220 */ /* 0x080fe20000410000 */
[----:B------:R-:W-:Y:S01]  /*6200*/  FMUL.FTZ R214, R161, R214 ;  /* 0x000000d6a1d67220 */ /* 0x000fe20000410000 */
[-C--:B------:R-:W-:Y:S01]  /*6210*/  FMUL.FTZ R66, R133, R64.reuse ;  /* 0x0000004085427220 */ /* 0x080fe20000410000 */
[----:B------:R-:W-:Y:S02]  /*6220*/  HADD2.F32 R162, -RZ, R57.H1_H1 ;  /* 0x30000039ffa27230 */ /* 0x000fe40000004100 */
[C---:B------:R-:W-:Y:S01]  /*6230*/  FFMA.FTZ R64, R134.reuse, R64, -R67 ;  /* 0x0000004086407223 */ /* 0x040fe20000010843 */
[----:B------:R-:W-:Y:S01]  /*6240*/  FMUL.FTZ R212, R159, R106 ;  /* 0x0000006a9fd47220 */ /* 0x000fe20000410000 */
[----:B------:R-:W-:Y:S01]  /*6250*/  FFMA.FTZ R65, R134, R65, R66 ;  /* 0x0000004186417223 */ /* 0x000fe20000010042 */
[----:B------:R-:W-:Y:S01]  /*6260*/  FMUL.FTZ R66, R148, R160 ;  /* 0x000000a094427220 */ /* 0x000fe20000410000 */
[----:B------:R-:W-:Y:S01]  /*6270*/  FADD.FTZ R64, R215, R64 ;  /* 0x00000040d7407221 */ /* 0x000fe20000010000 */
[----:B------:R-:W-:Y:S01]  /*6280*/  FMUL.FTZ R213, R157, R106 ;  /* 0x0000006a9dd57220 */ /* 0x000fe20000410000 */
[----:B------:R-:W-:Y:S01]  /*6290*/  FADD.FTZ R65, R214, R65 ;  /* 0x00000041d6417221 */ /* 0x000fe20000010000 */
[----:B------:R-:W-:Y:S01]  /*62a0*/  FFMA.FTZ R166, R149, R158, -R66 ;  /* 0x0000009e95a67223 */ /* 0x000fe20000010842 */
[C---:B------:R-:W-:Y:S01]  /*62b0*/  FMUL.FTZ R161, R131.reuse, R64 ;  /* 0x0000004083a17220 */ /* 0x040fe20000410000 */
[----:B------:R-:W-:Y:S01]  /*62c0*/  FMUL.FTZ R158, R148, R158 ;  /* 0x0000009e949e7220 */ /* 0x000fe20000410000 */
[-C--:B------:R-:W-:Y:S01]  /*62d0*/  FMUL.FTZ R67, R131, R65.reuse ;  /* 0x0000004183437220 */ /* 0x080fe20000410000 */
[----:B------:R-:W-:Y:S01]  /*62e0*/  FMUL.FTZ R212, R162, R212 ;  /* 0x000000d4a2d47220 */ /* 0x000fe20000410000 */
[----:B------:R-:W-:Y:S01]  /*62f0*/  FFMA.FTZ R161, R132, R65, R161 ;  /* 0x0000004184a17223 */ /* 0x000fe200000100a1 */
[----:B------:R-:W-:Y:S01]  /*6300*/  FFMA.FTZ R168, R149, R160, R158 ;  /* 0x000000a095a87223 */ /* 0x000fe2000001009e */
[----:B------:R-:W-:Y:S01]  /*6310*/  FMUL.FTZ R213, R162, R213 ;  /* 0x000000d5a2d57220 */ /* 0x000fe20000410000 */
[----:B------:R-:W-:Y:S01]  /*6320*/  FFMA.FTZ R64, R132, R64, -R67 ;  /* 0x0000004084407223 */ /* 0x000fe20000010843 */
[----:B------:R-:W-:-:S02]  /*6330*/  HADD2.F32 R158, -RZ, R68.H0_H0 ;  /* 0x20000044ff9e7230 */ /* 0x000fc40000004100 */
[----:B------:R-:W-:Y:S01]  /*6340*/  FADD.FTZ R161, R212, R161 ;  /* 0x000000a1d4a17221 */ /* 0x000fe20000010000 */
[----:B------:R-:W-:Y:S02]  /*6350*/  HADD2.F32 R160, -RZ, R68.H1_H1 ;  /* 0x30000044ffa07230 */ /* 0x000fe40000004100 */
[----:B------:R-:W-:Y:S01]  /*6360*/  FADD.FTZ R64, R213, R64 ;  /* 0x00000040d5407221 */ /* 0x000fe20000010000 */
[----:B------:R-:W-:Y:S02]  /*6370*/  HADD2.F32 R67, -RZ, R58.H0_H0 ;  /* 0x2000003aff437230 */ /* 0x000fe40000004100 */
[C---:B------:R-:W-:Y:S01]  /*6380*/  FMUL.FTZ R65, R129.reuse, R161 ;  /* 0x000000a181417220 */ /* 0x040fe20000410000 */
[-C--:B------:R-:W-:Y:S01]  /*6390*/  FMUL.FTZ R217, R158, R105.reuse ;  /* 0x000000699ed97220 */ /* 0x080fe20000410000 */
[-C--:B------:R-:W-:Y:S01]  /*63a0*/  FMUL.FTZ R66, R129, R64.reuse ;  /* 0x0000004081427220 */ /* 0x080fe20000410000 */
[----:B------:R-:W-:Y:S01]  /*63b0*/  FMUL.FTZ R216, R160, R105 ;  /* 0x00000069a0d87220 */ /* 0x000fe20000410000 */
[C---:B------:R-:W-:Y:S01]  /*63c0*/  FFMA.FTZ R64, R130.reuse, R64, -R65 ;  /* 0x0000004082407223 */ /* 0x040fe20000010841 */
[C---:B------:R-:W-:Y:S01]  /*63d0*/  FMUL.FTZ R217, R67.reuse, R217 ;  /* 0x000000d943d97220 */ /* 0x040fe20000410000 */
[----:B------:R-:W-:Y:S01]  /*63e0*/  FFMA.FTZ R65, R130, R161, R66 ;  /* 0x000000a182417223 */ /* 0x000fe20000010042 */
[----:B------:R-:W-:Y:S01]  /*63f0*/  FMUL.FTZ R216, R67, R216 ;  /* 0x000000d843d87220 */ /* 0x000fe20000410000 */
[----:B------:R-:W-:-:S02]  /*6400*/  HADD2.F32 R163, -RZ, R69.H1_H1 ;  /* 0x30000045ffa37230 */ /* 0x000fc40000004100 */
[----:B------:R-:W-:Y:S01]  /*6410*/  FADD.FTZ R64, R217, R64 ;  /* 0x00000040d9407221 */ /* 0x000fe20000010000 */
[----:B------:R-:W-:Y:S02]  /*6420*/  HADD2.F32 R161, -RZ, R69.H0_H0 ;  /* 0x20000045ffa17230 */ /* 0x000fe40000004100 */
[----:B------:R-:W-:Y:S01]  /*6430*/  FADD.FTZ R65, R216, R65 ;  /* 0x00000041d8417221 */ /* 0x000fe20000010000 */
[----:B------:R-:W-:Y:S02]  /*6440*/  HADD2.F32 R68, -RZ, R58.H1_H1 ;  /* 0x3000003aff447230 */ /* 0x000fe40000004100 */
        /* <DEDUP_REMOVED lines=13> */
[----:B------:R-:W-:Y:S01]  /*6520*/  FMUL.FTZ R227, R162, R103 ;  /* 0x00000067a2e37220 */ /* 0x000fe20000410000 */
[C---:B------:R-:W-:Y:S01]  /*6530*/  FMUL.FTZ R67, R125.reuse, R65 ;  /* 0x000000417d437220 */ /* 0x040fe20000410000 */
[----:B------:R-:W-:Y:S01]  /*6540*/  FMUL.FTZ R226, R164, R103 ;  /* 0x00000067a4e27220 */ /* 0x000fe20000410000 */
[-C--:B------:R-:W-:Y:S01]  /*6550*/  FMUL.FTZ R66, R125, R64.reuse ;  /* 0x000000407d427220 */ /* 0x080fe20000410000 */
[----:B------:R-:W-:Y:S01]  /*6560*/  FMUL.FTZ R227, R68, R227 ;  /* 0x000000e344e37220 */ /* 0x000fe20000410000 */
[----:B------:R-:W-:Y:S01]  /*6570*/  FFMA.FTZ R64, R126, R64, -R67 ;  /* 0x000000407e407223 */ /* 0x000fe20000010843 */
[----:B------:R-:W-:-:S02]  /*6580*/  HADD2.F32 R167, -RZ, R71.H1_H1 ;  /* 0x30000047ffa77230 */ /* 0x000fc40000004100 */
[----:B------:R-:W-:Y:S01]  /*6590*/  FMUL.FTZ R226, R68, R226 ;  /* 0x000000e244e27220 */ /* 0x000fe20000410000 */
[----:B------:R-:W-:Y:S01]  /*65a0*/  FFMA.FTZ R65, R126, R65, R66 ;  /* 0x000000417e417223 */ /* 0x000fe20000010042 */
[----:B------:R-:W-:Y:S01]  /*65b0*/  FADD.FTZ R64, R227, R64 ;  /* 0x00000040e3407221 */ /* 0x000fe20000010000 */
[----:B------:R-:W-:Y:S01]  /*65c0*/  FMUL.FTZ R66, R146, R168 ;  /* 0x000000a892427220 */ /* 0x000fe20000410000 */
[----:B------:R-:W-:Y:S02]  /*65d0*/  HADD2.F32 R165, -RZ, R71.H0_H0 ;  /* 0x20000047ffa57230 */ /* 0x000fe40000004100 */
[----:B------:R-:W-:Y:S01]  /*65e0*/  FADD.FTZ R65, R226, R65 ;  /* 0x00000041e2417221 */ /* 0x000fe20000010000 */
[----:B------:R-:W-:Y:S02]  /*65f0*/  HADD2.F32 R68, -RZ, R59.H1_H1 ;  /* 0x3000003bff447230 */ /* 0x000fe40000004100 */
[----:B------:R-:W-:Y:S01]  /*6600*/  FMUL.FTZ R224, R167, R102 ;  /* 0x00000066a7e07220 */ /* 0x000fe20000410000 */
[----:B------:R-:W-:Y:S01]  /*6610*/  FMUL.FTZ R69, R121, R64 ;  /* 0x0000004079457220 */ /* 0x000fe20000410000 */
[-C--:B------:R-:W-:Y:S01]  /*6620*/  FFMA.FTZ R70, R147, R166.reuse, -R66 ;  /* 0x000000a693467223 */ /* 0x080fe20000010842 */
[----:B------:R-:W-:Y:S01]  /*6630*/  FMUL.FTZ R166, R146, R166 ;  /* 0x000000a692a67220 */ /* 0x000fe20000410000 */
        /* <DEDUP_REMOVED lines=16> */
[----:B------:R-:W-:Y:S01]  /*6740*/  FFMA.FTZ R64, R120, R65, -R67 ;  /* 0x0000004178407223 */ /* 0x000fe20000010843 */
[----:B------:R-:W-:Y:S01]  /*6750*/  FMUL.FTZ R229, R68, R229 ;  /* 0x000000e544e57220 */ /* 0x000fe20000410000 */
        /* <DEDUP_REMOVED lines=8> */
[C---:B------:R-:W-:Y:S01]  /*67e0*/  FMUL.FTZ R68, R150.reuse, R64 ;  /* 0x0000004096447220 */ /* 0x040fe20000410000 */
        /* <DEDUP_REMOVED lines=23> */
[----:B------:R-:W-:Y:S02]  /*6960*/  HADD2.F32 R67, -RZ, R53.H1_H1 ;  /* 0x30000035ff437230 */ /* 0x000fe40000004100 */
[----:B------:R-:W-:Y:S01]  /*6970*/  FMUL.FTZ R236, R175, R98 ;  /* 0x00000062afec7220 */ /* 0x000fe20000410000 */
[C---:B------:R-:W-:Y:S01]  /*6980*/  FMUL.FTZ R66, R146.reuse, R64 ;  /* 0x0000004092427220 */ /* 0x040fe20000410000 */
[-C--:B------:R-:W-:Y:S01]  /*6990*/  FMUL.FTZ R65, R146, R69.reuse ;  /* 0x0000004592417220 */ /* 0x080fe20000410000 */
[----:B------:R-:W-:Y:S01]  /*69a0*/  FMUL.FTZ R237, R173, R98 ;  /* 0x00000062aded7220 */ /* 0x000fe20000410000 */
[----:B------:R-:W-:Y:S01]  /*69b0*/  FMUL.FTZ R236, R67, R236 ;  /* 0x000000ec43ec7220 */ /* 0x000fe20000410000 */
[----:B------:R-:W-:Y:S01]  /*69c0*/  FFMA.FTZ R69, R147, R69, R66 ;  /* 0x0000004593457223 */ /* 0x000fe20000010042 */
[----:B------:R-:W-:Y:S01]  /*69d0*/  FMUL.FTZ R66, R144, R71 ;  /* 0x0000004790427220 */ /* 0x000fe20000410000 */
[----:B------:R-:W-:Y:S01]  /*69e0*/  FMUL.FTZ R237, R67, R237 ;  /* 0x000000ed43ed7220 */ /* 0x000fe20000410000 */
[----:B------:R-:W-:Y:S01]  /*69f0*/  FFMA.FTZ R64, R147, R64, -R65 ;  /* 0x0000004093407223 */ /* 0x000fe20000010841 */
[----:B------:R-:W-:Y:S01]  /*6a00*/  FADD.FTZ R69, R236, R69 ;  /* 0x00000045ec457221 */ /* 0x000fe20000010000 */
[CC--:B------:R-:W-:Y:S01]  /*6a10*/  FMUL.FTZ R68, R144.reuse, R70.reuse ;  /* 0x0000004690447220 */ /* 0x0c0fe20000410000 */
[----:B------:R-:W-:Y:S01]  /*6a20*/  FFMA.FTZ R66, R145, R70, -R66 ;  /* 0x0000004691427223 */ /* 0x000fe20000010842 */
[----:B------:R-:W-:Y:S01]  /*6a30*/  FADD.FTZ R64, R237, R64 ;  /* 0x00000040ed407221 */ /* 0x000fe20000010000 */
[----:B------:R-:W-:Y:S01]  /*6a40*/  FMUL.FTZ R70, R144, R69 ;  /* 0x0000004590467220 */ /* 0x000fe20000410000 */
[----:B------:R-:W-:-:S02]  /*6a50*/  HADD2.F32 R176, -RZ, R76.H1_H1 ;  /* 0x3000004cffb07230 */ /* 0x000fc40000004100 */
[C---:B------:R-:W-:Y:S01]  /*6a60*/  FFMA.FTZ R68, R145.reuse, R71, R68 ;  /* 0x0000004791447223 */ /* 0x040fe20000010044 */
[----:B------:R-:W-:Y:S02]  /*6a70*/  HADD2.F32 R174, -RZ, R76.H0_H0 ;  /* 0x2000004cffae7230 */ /* 0x000fe40000004100 */
[-C--:B------:R-:W-:Y:S01]  /*6a80*/  FMUL.FTZ R72, R144, R64.reuse ;  /* 0x0000004090487220 */ /* 0x080fe20000410000 */
[C---:B------:R-:W-:Y:S01]  /*6a90*/  FFMA.FTZ R70, R145.reuse, R64, -R70 ;  /* 0x0000004091467223 */ /* 0x040fe20000010846 */
[----:B------:R-:W-:Y:S02]  /*6aa0*/  HADD2.F32 R64, -RZ, R54.H0_H0 ;  /* 0x20000036ff407230 */ /* 0x000fe40000004100 */
[-C--:B------:R-:W-:Y:S01]  /*6ab0*/  FMUL.FTZ R238, R176, R97.reuse ;  /* 0x00000061b0ee7220 */ /* 0x080fe20000410000 */
[----:B------:R-:W-:Y:S01]  /*6ac0*/  FMUL.FTZ R239, R174, R97 ;  /* 0x00000061aeef7220 */ /* 0x000fe20000410000 */
[----:B------:R-:W-:Y:S01]  /*6ad0*/  FFMA.FTZ R69, R145, R69, R72 ;  /* 0x0000004591457223 */ /* 0x000fe20000010048 */
[----:B------:R-:W-:-:S02]  /*6ae0*/  HADD2.F32 R199, -RZ, R84.H0_H0 ;  /* 0x20000054ffc77230 */ /* 0x000fc40000004100 */
[C---:B------:R-:W-:Y:S01]  /*6af0*/  FMUL.FTZ R238, R64.reuse, R238 ;  /* 0x000000ee40ee7220 */ /* 0x040fe20000410000 */
[----:B------:R-:W-:Y:S01]  /*6b00*/  FMUL.FTZ R239, R64, R239 ;  /* 0x000000ef40ef7220 */ /* 0x000fe20000410000 */
[----:B------:R-:W-:Y:S01]  /*6b10*/  HADD2.F32 R197, -RZ, R84.H1_H1 ;  /* 0x30000054ffc57230 */ /* 0x000fe20000004100 */
[----:B------:R-:W-:Y:S01]  /*6b20*/  @P2 LEA R84, R117, R114, 0x3 ;  /* 0x0000007275542211 */ /* 0x000fe200078e18ff */
[--C-:B------:R-:W-:Y:S02]  /*6b30*/  HADD2.F32 R177, -RZ, R77.reuse.H0_H0 ;  /* 0x2000004dffb17230 */ /* 0x100fe40000004100 */
[----:B------:R-:W-:Y:S01]  /*6b40*/  FADD.FTZ R69, R238, R69 ;  /* 0x00000045ee457221 */ /* 0x000fe20000010000 */
[----:B------:R-:W-:Y:S02]  /*6b50*/  HADD2.F32 R179, -RZ, R77.H1_H1 ;  /* 0x3000004dffb37230 */ /* 0x000fe40000004100 */
[----:B------:R-:W-:Y:S01]  /*6b60*/  FADD.FTZ R70, R239, R70 ;  /* 0x00000046ef467221 */ /* 0x000fe20000010000 */
[----:B------:R-:W-:-:S02]  /*6b70*/  HADD2.F32 R71, -RZ, R54.H1_H1 ;  /* 0x30000036ff477230 */ /* 0x000fc40000004100 */
[-C--:B------:R-:W-:Y:S01]  /*6b80*/  FMUL.FTZ R231, R177, R96.reuse ;  /* 0x00000060b1e77220 */ /* 0x080fe20000410000 */
[--C-:B------:R-:W-:Y:S02]  /*6b90*/  HADD2.F32 R178, -RZ, R78.reuse.H1_H1 ;  /* 0x3000004effb27230 */ /* 0x100fe40000004100 */
[C---:B------:R-:W-:Y:S01]  /*6ba0*/  FMUL.FTZ R67, R142.reuse, R69 ;  /* 0x000000458e437220 */ /* 0x040fe20000410000 */
[----:B------:R-:W-:Y:S02]  /*6bb0*/  HADD2.F32 R182, -RZ, R78.H0_H0 ;  /* 0x2000004effb67230 */ /* 0x000fe40000004100 */
[----:B------:R-:W-:Y:S01]  /*6bc0*/  FMUL.FTZ R230, R179, R96 ;  /* 0x00000060b3e67220 */ /* 0x000fe20000410000 */
[--C-:B------:R-:W-:Y:S02]  /*6bd0*/  HADD2.F32 R78, -RZ, R85.reuse.H0_H0 ;  /* 0x20000055ff4e7230 */ /* 0x100fe40000004100 */
[----:B------:R-:W-:Y:S01]  /*6be0*/  FMUL.FTZ R72, R142, R70 ;  /* 0x000000468e487220 */ /* 0x000fe20000410000 */
[----:B------:R-:W-:-:S02]  /*6bf0*/  HADD2.F32 R186, -RZ, R85.H1_H1 ;  /* 0x30000055ffba7230 */ /* 0x000fc40000004100 */
[----:B------:R-:W-:Y:S01]  /*6c00*/  FMUL.FTZ R231, R71, R231 ;  /* 0x000000e747e77220 */ /* 0x000fe20000410000 */
[----:B------:R-:W0:Y:S01]  /*6c10*/  @P2 LDS.64 R84, [R84+0xea88] ;  /* 0x00ea880054542984 */ /* 0x000e220000000a00 */
[----:B------:R-:W-:Y:S01]  /*6c20*/  FFMA.FTZ R70, R143, R70, -R67 ;  /* 0x000000468f467223 */ /* 0x000fe20000010843 */
[----:B------:R-:W-:Y:S01]  /*6c30*/  FMUL.FTZ R230, R71, R230 ;  /* 0x000000e647e67220 */ /* 0x000fe20000410000 */
[----:B------:R-:W-:Y:S01]  /*6c40*/  FFMA.FTZ R69, R143, R69, R72 ;  /* 0x000000458f457223 */ /* 0x000fe20000010048 */
[C---:B------:R-:W-:Y:S01]  /*6c50*/  FMUL.FTZ R65, R142.reuse, R66 ;  /* 0x000000428e417220 */ /* 0x040fe20000410000 */
[----:B------:R-:W-:Y:S01]  /*6c60*/  FADD.FTZ R70, R231, R70 ;  /* 0x00000046e7467221 */ /* 0x000fe20000010000 */
[-C--:B------:R-:W-:Y:S01]  /*6c70*/  FMUL.FTZ R64, R142, R68.reuse ;  /* 0x000000448e407220 */ /* 0x080fe20000410000 */
[----:B------:R-:W-:Y:S01]  /*6c80*/  FADD.FTZ R69, R230, R69 ;  /* 0x00000045e6457221 */ /* 0x000fe20000010000 */
[----:B------:R-:W-:Y:S01]  /*6c90*/  FFMA.FTZ R68, R143, R68, R65 ;  /* 0x000000448f447223 */ /* 0x000fe20000010041 */
[----:B------:R-:W-:-:S02]  /*6ca0*/  HADD2.F32 R180, -RZ, R55.H0_H0 ;  /* 0x20000037ffb47230 */ /* 0x000fc40000004100 */
[----:B------:R-:W-:Y:S01]  /*6cb0*/  FMUL.FTZ R72, R140, R70 ;  /* 0x000000468c487220 */ /* 0x000fe20000410000 */
[----:B------:R-:W-:Y:S01]  /*6cc0*/  FMUL.FTZ R65, R178, R51 ;  /* 0x00000033b2417220 */ /* 0x000fe20000410000 */
[----:B------:R-:W-:Y:S01]  /*6cd0*/  FFMA.FTZ R64, R143, R66, -R64 ;  /* 0x000000428f407223 */ /* 0x000fe20000010840 */
[----:B------:R-:W-:Y:S01]  /*6ce0*/  FMUL.FTZ R66, R140, R69 ;  /* 0x000000458c427220 */ /* 0x000fe20000410000 */
[----:B------:R-:W-:Y:S01]  /*6cf0*/  FMUL.FTZ R223, R182, R51 ;  /* 0x00000033b6df7220 */ /* 0x000fe20000410000 */
[C---:B------:R-:W-:Y:S01]  /*6d00*/  FFMA.FTZ R69, R141.reuse, R69, R72 ;  /* 0x000000458d457223 */ /* 0x040fe20000010048 */
[C---:B------:R-:W-:Y:S01]  /*6d10*/  FMUL.FTZ R222, R180.reuse, R65 ;  /* 0x00000041b4de7220 */ /* 0x040fe20000410000 */
[----:B------:R-:W-:Y:S01]  /*6d20*/  FFMA.FTZ R70, R141, R70, -R66 ;  /* 0x000000468d467223 */ /* 0x000fe20000010842 */
[----:B------:R-:W-:Y:S01]  /*6d30*/  FMUL.FTZ R223, R180, R223 ;  /* 0x000000dfb4df7220 */ /* 0x000fe20000410000 */
[----:B------:R-:W-:Y:S01]  /*6d40*/  FMUL.FTZ R66, R140, R68 ;  /* 0x000000448c427220 */ /* 0x000fe20000410000 */
[----:B------:R-:W-:Y:S01]  /*6d50*/  FADD.FTZ R72, R222, R69 ;  /* 0x00000045de487221 */ /* 0x000fe20000010000 */
[-C--:B------:R-:W-:Y:S01]  /*6d60*/  FMUL.FTZ R65, R140, R64.reuse ;  /* 0x000000408c417220 */ /* 0x080fe20000410000 */
[----:B------:R-:W-:Y:S01]  /*6d70*/  FADD.FTZ R70, R223, R70 ;  /* 0x00000046df467221 */ /* 0x000fe20000010000 */
[----:B------:R-:W-:Y:S01]  /*6d80*/  FFMA.FTZ R66, R141, R64, -R66 ;  /* 0x000000408d427223 */ /* 0x000fe20000010842 */
[----:B------:R-:W-:Y:S01]  /*6d90*/  FMUL.FTZ R64, R137, R72 ;  /* 0x0000004889407220 */ /* 0x000fe20000410000 */
[----:B------:R-:W-:-:S02]  /*6da0*/  HADD2.F32 R181, -RZ, R79.H0_H0 ;  /* 0x2000004fffb57230 */ /* 0x000fc40000004100 */
[----:B------:R-:W-:Y:S01]  /*6db0*/  FFMA.FTZ R196, R141, R68, R65 ;  /* 0x000000448dc47223 */ /* 0x000fe20000010041 */
[----:B------:R-:W-:Y:S02]  /*6dc0*/  HADD2.F32 R183, -RZ, R79.H1_H1 ;  /* 0x3000004fffb77230 */ /* 0x000fe40000004100 */
[-C--:B------:R-:W-:Y:S01]  /*6dd0*/  FMUL.FTZ R65, R137, R70.reuse ;  /* 0x0000004689417220 */ /* 0x080fe20000410000 */
[--C-:B------:R-:W-:Y:S02]  /*6de0*/  HADD2.F32 R207, -RZ, R80.reuse.H0_H0 ;  /* 0x20000050ffcf7230 */ /* 0x100fe40000004100 */
[----:B------:R-:W-:Y:S01]  /*6df0*/  FFMA.FTZ R205, R139, R70, -R64 ;  /* 0x000000468bcd7223 */ /* 0x000fe20000010840 */
[----:B------:R-:W-:Y:S02]  /*6e00*/  HADD2.F32 R201, -RZ, R80.H1_H1 ;  /* 0x30000050ffc97230 */ /* 0x000fe40000004100 */
[----:B------:R-:W-:Y:S01]  /*6e10*/  FMUL.FTZ R80, R137, R66 ;  /* 0x0000004289507220 */ /* 0x000fe20000410000 */
[----:B------:R-:W-:-:S02]  /*6e20*/  HADD2.F32 R74, -RZ, R87.H0_H0 ;  /* 0x20000057ff4a7230 */ /* 0x000fc40000004100 */
[----:B------:R-:W-:Y:S01]  /*6e30*/  FMUL.FTZ R64, R183, R50 ;  /* 0x00000032b7407220 */ /* 0x000fe20000410000 */
[----:B------:R-:W-:Y:S02]  /*6e40*/  HADD2.F32 R76, -RZ, R87.H1_H1 ;  /* 0x30000057ff4c7230 */ /* 0x000fe40000004100 */
[C---:B------:R-:W-:Y:S01]  /*6e50*/  FFMA.FTZ R198, R139.reuse, R72, R65 ;  /* 0x000000488bc67223 */ /* 0x040fe20000010041 */
[--C-:B------:R-:W-:Y:S02]  /*6e60*/  HADD2.F32 R203, -RZ, R82.reuse.H0_H0 ;  /* 0x20000052ffcb7230 */ /* 0x100fe40000004100 */
[----:B------:R-:W-:Y:S01]  /*6e70*/  FFMA.FTZ R65, R139, R196, R80 ;  /* 0x000000c48b417223 */ /* 0x000fe20000010050 */
[----:B------:R-:W-:Y:S02]  /*6e80*/  HADD2.F32 R195, -RZ, R82.H1_H1 ;  /* 0x30000052ffc37230 */ /* 0x000fe40000004100 */
[----:B------:R-:W-:Y:S01]  /*6e90*/  FMUL.FTZ R82, R181, R50 ;  /* 0x00000032b5527220 */ /* 0x000fe20000410000 */
[----:B------:R-:W-:Y:S01]  /*6ea0*/  HADD2.F32 R87, -RZ, R55.H1_H1 ;  /* 0x30000037ff577230 */ /* 0x000fe20000004100 */
[----:B------:R-:W-:Y:S01]  /*6eb0*/  LEA.HI R67, R117, R117, RZ, 0x1e ;  /* 0x0000007575437211 */ /* 0x000fe200078ff0ff */
[----:B------:R-:W-:-:S02]  /*6ec0*/  HADD2.F32 R194, -RZ, R81.H0_H0 ;  /* 0x20000051ffc27230 */ /* 0x000fc40000004100 */
[----:B------:R-:W-:Y:S01]  /*6ed0*/  FMUL.FTZ R196, R137, R196 ;  /* 0x000000c489c47220 */ /* 0x000fe20000410000 */
[----:B------:R-:W-:Y:S02]  /*6ee0*/  HADD2.F32 R204, -RZ, R81.H1_H1 ;  /* 0x30000051ffcc7230 */ /* 0x000fe40000004100 */
[C---:B------:R-:W-:Y:S01]  /*6ef0*/  FMUL.FTZ R81, R87.reuse, R64 ;  /* 0x0000004057517220 */ /* 0x040fe20000410000 */
[----:B------:R-:W-:Y:S01]  /*6f00*/  FMUL.FTZ R82, R87, R82 ;  /* 0x0000005257527220 */ /* 0x000fe20000410000 */
[----:B------:R-:W-:Y:S01]  /*6f10*/  BSSY B0, `(.L_x_6062) ;  /* 0x0000026000007945 */ /* 0x000fe20003800000 */
[--C-:B------:R-:W-:Y:S02]  /*6f20*/  HADD2.F32 R187, -RZ, R86.reuse.H0_H0 ;  /* 0x20000056ffbb7230 */ /* 0x100fe40000004100 */
[----:B------:R-:W-:Y:S01]  /*6f30*/  FFMA.FTZ R64, R139, R66, -R196 ;  /* 0x000000428b407223 */ /* 0x000fe200000108c4 */
[----:B------:R-:W-:Y:S01]  /*6f40*/  HADD2.F32 R191, -RZ, R86.H1_H1 ;  /* 0x30000056ffbf7230 */ /* 0x000fe20000004100 */
[----:B------:R-:W-:Y:S01]  /*6f50*/  LEA R86, R67, R114, 0x4 ;  /* 0x0000007243567211 */ /* 0x000fe200078e20ff */
[----:B------:R-:W-:-:S02]  /*6f60*/  HADD2.F32 R190, -RZ, R83.H0_H0 ;  /* 0x20000053ffbe7230 */ /* 0x000fc40000004100 */
[----:B------:R-:W-:Y:S01]  /*6f70*/  FADD.FTZ R67, R81, R198 ;  /* 0x000000c651437221 */ /* 0x000fe20000010000 */
[----:B------:R-:W-:Y:S02]  /*6f80*/  HADD2.F32 R200, -RZ, R83.H1_H1 ;  /* 0x30000053ffc87230 */ /* 0x000fe40000004100 */
[----:B------:R-:W-:Y:S01]  /*6f90*/  FADD.FTZ R66, R82, R205 ;  /* 0x000000cd52427221 */ /* 0x000fe20000010000 */
[--C-:B------:R-:W-:Y:S02]  /*6fa0*/  HADD2.F32 R79, -RZ, R88.reuse.H0_H0 ;  /* 0x20000058ff4f7230 */ /* 0x100fe40000004100 */
[----:B------:R-:W-:Y:S02]  /*6fb0*/  HADD2.F32 R83, -RZ, R88.H1_H1 ;  /* 0x30000058ff537230 */ /* 0x000fe40000004100 */
[--C-:B------:R-:W-:Y:S02]  /*6fc0*/  HADD2.F32 R72, -RZ, R89.reuse.H0_H0 ;  /* 0x20000059ff487230 */ /* 0x100fe40000004100 */
[----:B------:R-:W-:-:S02]  /*6fd0*/  HADD2.F32 R184, -RZ, R89.H1_H1 ;  /* 0x30000059ffb87230 */ /* 0x000fc40000004100 */
[--C-:B------:R-:W-:Y:S02]  /*6fe0*/  HADD2.F32 R185, -RZ, R90.reuse.H0_H0 ;  /* 0x2000005affb97230 */ /* 0x100fe40000004100 */
[----:B------:R-:W-:Y:S02]  /*6ff0*/  HADD2.F32 R77, -RZ, R90.H1_H1 ;  /* 0x3000005aff4d7230 */ /* 0x000fe40000004100 */
[--C-:B------:R-:W-:Y:S02]  /*7000*/  HADD2.F32 R70, -RZ, R91.reuse.H0_H0 ;  /* 0x2000005bff467230 */ /* 0x100fe40000004100 */
[----:B------:R-:W-:Y:S02]  /*7010*/  HADD2.F32 R188, -RZ, R91.H1_H1 ;  /* 0x3000005bffbc7230 */ /* 0x000fe40000004100 */
[--C-:B---3--:R-:W-:Y:S02]  /*7020*/  HADD2.F32 R189, -RZ, R92.reuse.H0_H0 ;  /* 0x2000005cffbd7230 */ /* 0x108fe40000004100 */
[----:B------:R-:W-:-:S02]  /*7030*/  HADD2.F32 R75, -RZ, R92.H1_H1 ;  /* 0x3000005cff4b7230 */ /* 0x000fc40000004100 */
[--C-:B------:R-:W-:Y:S02]  /*7040*/  HADD2.F32 R68, -RZ, R93.reuse.H0_H0 ;  /* 0x2000005dff447230 */ /* 0x100fe40000004100 */
[----:B------:R-:W-:Y:S02]  /*7050*/  HADD2.F32 R192, -RZ, R93.H1_H1 ;  /* 0x3000005dffc07230 */ /* 0x000fe40000004100 */
[--C-:B------:R-:W-:Y:S02]  /*7060*/  HADD2.F32 R193, -RZ, R94.reuse.H0_H0 ;  /* 0x2000005effc17230 */ /* 0x100fe40000004100 */
        /* <DEDUP_REMOVED lines=14> */
[----:B------:R-:W-:-:S06]  /*7150*/  LEA R85, R85, R114, 0x3 ;  /* 0x0000007255557211 */ /* 0x000fcc00078e18ff */
[----:B------:R-:W0:Y:S02]  /*7160*/  LDS.64 R84, [R85+0xda80] ;  /* 0x00da800055547984 */ /* 0x000e240000000a00 */
.L_x_6063:
[----:B------:R-:W-:Y:S05]  /*7170*/  BSYNC B0 ;  /* 0x0000000000007941 */ /* 0x000fea0003800000 */
.L_x_6062:
[----:B------:R-:W-:Y:S01]  /*7180*/  ISETP.GT.U32.AND P2, PT, R117, 0x1f, PT ;  /* 0x0000001f7500780c */ /* 0x000fe20003f44070 */
[----:B------:R1:W-:Y:S01]  /*7190*/  STS.128 [R86+0xc670], R64 ;  /* 0x00c6704056007388 */ /* 0x0003e20000000c00 */
[----:B------:R-:W-:Y:S01]  /*71a0*/  FMUL.FTZ R206, R16, R201 ;  /* 0x000000c910ce7220 */ /* 0x000fe20000410000 */
[----:B------:R-:W-:Y:S01]  /*71b0*/  FMUL.FTZ R205, R15, R194 ;  /* 0x000000c20fcd7220 */ /* 0x000fe20000410000 */
[----:B------:R-:W-:Y:S01]  /*71c0*/  FMUL.FTZ R202, R14, R195 ;  /* 0x000000c30eca7220 */ /* 0x000fe20000410000 */
[----:B------:R-:W-:Y:S01]  /*71d0*/  FMUL.FTZ R201, R13, R190 ;  /* 0x000000be0dc97220 */ /* 0x000fe20000410000 */
[----:B------:R-:W-:Y:S01]  /*71e0*/  FMUL.FTZ R88, R11, R186 ;  /* 0x000000ba0b587220 */ /* 0x000fe20000410000 */
[C---:B------:R-:W-:Y:S01]  /*71f0*/  FMUL.FTZ R89, R10.reuse, R187 ;  /* 0x000000bb0a597220 */ /* 0x040fe20000410000 */
[----:B------:R-:W-:Y:S01]  /*7200*/  FMUL.FTZ R90, R10, R191 ;  /* 0x000000bf0a5a7220 */ /* 0x000fe20000410000 */
[----:B------:R-:W-:Y:S01]  /*7210*/  LOP3.LUT R80, R117, 0x1f, RZ, 0xc0, !PT ;  /* 0x0000001f75507812 */ /* 0x000fe200078ec0ff */
[----:B------:R-:W-:Y:S01]  /*7220*/  FMUL.FTZ R207, R16, R207 ;  /* 0x000000cf10cf7220 */ /* 0x000fe20000410000 */
[----:B------:R-:W-:Y:S01]  /*7230*/  FMUL.FTZ R204, R15, R204 ;  /* 0x000000cc0fcc7220 */ /* 0x000fe20000410000 */
[----:B------:R-:W-:Y:S01]  /*7240*/  FMUL.FTZ R203, R14, R203 ;  /* 0x000000cb0ecb7220 */ /* 0x000fe20000410000 */
[----:B------:R-:W-:Y:S01]  /*7250*/  FMUL.FTZ R200, R13, R200 ;  /* 0x000000c80dc87220 */ /* 0x000fe20000410000 */
[C---:B------:R-:W-:Y:S01]  /*7260*/  FMUL.FTZ R199, R12.reuse, R199 ;  /* 0x000000c70cc77220 */ /* 0x040fe20000410000 */
        /* <DEDUP_REMOVED lines=21> */
[----:B-1----:R-:W-:Y:S05]  /*73c0*/  @P2 BRA `(.L_x_6064) ;  /* 0x0000000800cc2947 */ /* 0x002fea0003800000 */
[----:B------:R-:W-:Y:S01]  /*73d0*/  IMAD R243, R117, 0x50, R114 ;  /* 0x0000005075f37824 */ /* 0x000fe200078e0272 */
[----:B------:R-:W-:-:S04]  /*73e0*/  UMOV UR18, 0xffffffff ;  /* 0xffffffff00127882 */ /* 0x000fc80000000000 */
[----:B------:R-:W-:Y:S04]  /*73f0*/  LDS.128 R72, [R243+0xc670] ;  /* 0x00c67000f3487984 */ /* 0x000fe80000000c00 */
[----:B------:R-:W1:Y:S04]  /*7400*/  LDS.128 R68, [R243+0xc680] ;  /* 0x00c68000f3447984 */ /* 0x000e680000000c00 */
[----:B------:R-:W2:Y:S04]  /*7410*/  LDS.128 R64, [R243+0xc690] ;  /* 0x00c69000f3407984 */ /* 0x000ea80000000c00 */
[----:B------:R-:W3:Y:S01]  /*7420*/  LDS.128 R76, [R243+0xc6a0] ;  /* 0x00c6a000f34c7984 */ /* 0x000ee20000000c00 */
[-C--:B-1----:R-:W-:Y:S01]  /*7430*/  FMUL.FTZ R83, R75, R69.reuse ;  /* 0x000000454b537220 */ /* 0x082fe20000410000 */
[----:B------:R-:W-:-:S03]  /*7440*/  FMUL.FTZ R240, R74, R69 ;  /* 0x000000454af07220 */ /* 0x000fc60000410000 */
[-C--:B------:R-:W-:Y:S01]  /*7450*/  FFMA.FTZ R83, R74, R68.reuse, -R83 ;  /* 0x000000444a537223 */ /* 0x080fe20000010853 */
[----:B------:R-:W-:-:S03]  /*7460*/  FFMA.FTZ R240, R75, R68, R240 ;  /* 0x000000444bf07223 */ /* 0x000fc600000100f0 */
[----:B------:R-:W-:Y:S01]  /*7470*/  FADD.FTZ R83, R70, R83 ;  /* 0x0000005346537221 */ /* 0x000fe20000010000 */
[----:B------:R-:W-:-:S03]  /*7480*/  FADD.FTZ R240, R71, R240 ;  /* 0x000000f047f07221 */ /* 0x000fc60000010000 */
[C---:B--2---:R-:W-:Y:S01]  /*7490*/  FMUL.FTZ R245, R65.reuse, R83 ;  /* 0x0000005341f57220 */ /* 0x044fe20000410000 */
[----:B------:R-:W-:-:S03]  /*74a0*/  FMUL.FTZ R241, R65, R240 ;  /* 0x000000f041f17220 */ /* 0x000fc60000410000 */
[----:B------:R-:W-:Y:S01]  /*74b0*/  FFMA.FTZ R242, R64, R240, R245 ;  /* 0x000000f040f27223 */ /* 0x000fe200000100f5 */
[----:B------:R-:W-:Y:S01]  /*74c0*/  FMUL.FTZ R240, R72, R69 ;  /* 0x0000004548f07220 */ /* 0x000fe20000410000 */
[----:B------:R-:W-:Y:S01]  /*74d0*/  FFMA.FTZ R247, R64, R83, -R241 ;  /* 0x0000005340f77223 */ /* 0x000fe200000108f1 */
[----:B------:R-:W-:Y:S01]  /*74e0*/  FMUL.FTZ R83, R73, R69 ;  /* 0x0000004549537220 */ /* 0x000fe20000410000 */
[----:B------:R-:W-:Y:S01]  /*74f0*/  FADD.FTZ R242, R67, R242 ;  /* 0x000000f243f27221 */ /* 0x000fe20000010000 */
[-C--:B------:R-:W-:Y:S01]  /*7500*/  FFMA.FTZ R240, R73, R68.reuse, R240 ;  /* 0x0000004449f07223 */ /* 0x080fe200000100f0 */
[----:B------:R-:W-:Y:S01]  /*7510*/  FADD.FTZ R247, R66, R247 ;  /* 0x000000f742f77221 */ /* 0x000fe20000010000 */
[----:B------:R-:W-:Y:S02]  /*7520*/  FFMA.FTZ R83, R72, R68, -R83 ;  /* 0x0000004448537223 */ /* 0x000fe40000010853 */
[C---:B------:R-:W-:Y:S02]  /*7530*/  FMUL.FTZ R241, R65.reuse, R240 ;  /* 0x000000f041f17220 */ /* 0x040fe40000410000 */
[----:B------:R-:W-:-:S02]  /*7540*/  FMUL.FTZ R245, R65, R83 ;  /* 0x0000005341f57220 */ /* 0x000fc40000410000 */
[C---:B------:R-:W-:Y:S01]  /*7550*/  FFMA.FTZ R244, R64.reuse, R83, -R241 ;  /* 0x0000005340f47223 */ /* 0x040fe200000108f1 */
[C---:B---3--:R-:W-:Y:S01]  /*7560*/  FMUL.FTZ R83, R77.reuse, R242 ;  /* 0x000000f24d537220 */ /* 0x048fe20000410000 */
[----:B------:R-:W-:Y:S01]  /*7570*/  FFMA.FTZ R245, R64, R240, R245 ;  /* 0x000000f040f57223 */ /* 0x000fe200000100f5 */
[CC--:B------:R-:W-:Y:S01]  /*7580*/  FMUL.FTZ R241, R77.reuse, R247.reuse ;  /* 0x000000f74df17220 */ /* 0x0c0fe20000410000 */
[C---:B------:R-:W-:Y:S01]  /*7590*/  FMUL.FTZ R240, R77.reuse, R244 ;  /* 0x000000f44df07220 */ /* 0x040fe20000410000 */
[C---:B------:R-:W-:Y:S01]  /*75a0*/  FFMA.FTZ R247, R76.reuse, R247, -R83 ;  /* 0x000000f74cf77223 */ /* 0x040fe20000010853 */
[-C--:B------:R-:W-:Y:S01]  /*75b0*/  FMUL.FTZ R83, R77, R245.reuse ;  /* 0x000000f54d537220 */ /* 0x080fe20000410000 */
[----:B------:R-:W-:Y:S02]  /*75c0*/  FFMA.FTZ R242, R76, R242, R241 ;  /* 0x000000f24cf27223 */ /* 0x000fe400000100f1 */
[----:B------:R-:W-:Y:S01]  /*75d0*/  FADD.FTZ R246, R78, R247 ;  /* 0x000000f74ef67221 */ /* 0x000fe20000010000 */
[C---:B------:R-:W-:Y:S01]  /*75e0*/  FFMA.FTZ R244, R76.reuse, R244, -R83 ;  /* 0x000000f44cf47223 */ /* 0x040fe20000010853 */
[----:B------:R-:W-:Y:S01]  /*75f0*/  FFMA.FTZ R83, R76, R245, R240 ;  /* 0x000000f54c537223 */ /* 0x000fe200000100f0 */
[----:B------:R-:W-:Y:S01]  /*7600*/  FADD.FTZ R245, R79, R242 ;  /* 0x000000f24ff57221 */ /* 0x000fe20000010000 */
[----:B------:R-:W-:Y:S06]  /*7610*/  BRA.DIV UR18, `(.L_x_6065) ;  /* 0x0000008212ac7947 */ /* 0x000fec000b800000 */
[----:B------:R-:W1:Y:S01]  /*7620*/  SHFL.UP PT, R76, R245, 0x1, RZ ;  /* 0x04200000f54c7989 */ /* 0x000e6200000e00ff */
[----:B------:R-:W-:-:S03]  /*7630*/  ISETP.GE.AND P3, PT, R115, 0x1, PT ;  /* 0x000000017300780c */ /* 0x000fc60003f66270 */
[----:B------:R-:W2:Y:S04]  /*7640*/  SHFL.UP PT, R241, R246, 0x1, RZ ;  /* 0x04200000f6f17989 */ /* 0x000ea800000e00ff */
[----:B------:R-:W3:Y:S04]  /*7650*/  SHFL.UP PT, R240, R244, 0x1, RZ ;  /* 0x04200000f4f07989 */ /* 0x000ee800000e00ff */
[----:B------:R-:W4:Y:S01]  /*7660*/  SHFL.UP PT, R79, R83, 0x1, RZ ;  /* 0x04200000534f7989 */ /* 0x000f2200000e00ff */
[C---:B-1----:R-:W-:Y:S01]  /*7670*/  FMUL.FTZ R77, R83.reuse, R76 ;  /* 0x0000004c534d7220 */ /* 0x042fe20000410000 */
[----:B--2---:R-:W-:-:S03]  /*7680*/  FMUL.FTZ R247, R83, R241 ;  /* 0x000000f153f77220 */ /* 0x004fc60000410000 */
[C---:B------:R-:W-:Y:S01]  /*7690*/  FFMA.FTZ R77, R244.reuse, R241, -R77 ;  /* 0x000000f1f44d7223 */ /* 0x040fe2000001084d */
[----:B------:R-:W-:Y:S01]  /*76a0*/  FFMA.FTZ R76, R244, R76, R247 ;  /* 0x0000004cf44c7223 */ /* 0x000fe200000100f7 */
[-C--:B---3--:R-:W-:Y:S02]  /*76b0*/  FMUL.FTZ R241, R83, R240.reuse ;  /* 0x000000f053f17220 */ /* 0x088fe40000410000 */
[----:B------:R-:W-:Y:S01]  /*76c0*/  @P3 FADD.FTZ R246, R246, R77 ;  /* 0x0000004df6f63221 */ /* 0x000fe20000010000 */
[----:B------:R-:W-:Y:S01]  /*76d0*/  @P3 FADD.FTZ R245, R245, R76 ;  /* 0x0000004cf5f53221 */ /* 0x000fe20000010000 */
[-C--:B----4-:R-:W-:Y:S01]  /*76e0*/  FMUL.FTZ R77, R83, R79.reuse ;  /* 0x0000004f534d7220 */ /* 0x090fe20000410000 */
[C---:B------:R-:W-:Y:S02]  /*76f0*/  FFMA.FTZ R76, R244.reuse, R79, R241 ;  /* 0x0000004ff44c7223 */ /* 0x040fe400000100f1 */
[----:B------:R-:W1:Y:S01]  /*7700*/  SHFL.UP PT, R241, R246, 0x2, RZ ;  /* 0x04400000f6f17989 */ /* 0x000e6200000e00ff */
[----:B------:R-:W-:-:S02]  /*7710*/  @P3 FFMA.FTZ R244, R244, R240, -R77 ;  /* 0x000000f0f4f43223 */ /* 0x000fc4000001084d */
[----:B------:R-:W-:Y:S01]  /*7720*/  FSEL R83, R83, R76, !P3 ;  /* 0x0000004c53537208 */ /* 0x000fe20005800000 */
[----:B------:R-:W2:Y:S01]  /*7730*/  SHFL.UP PT, R247, R245, 0x2, RZ ;  /* 0x04400000f5f77989 */ /* 0x000ea200000e00ff */
[----:B------:R-:W-:-:S03]  /*7740*/  ISETP.GE.AND P3, PT, R115, 0x2, PT ;  /* 0x000000027300780c */ /* 0x000fc60003f66270 */
[----:B------:R-:W3:Y:S04]  /*7750*/  SHFL.UP PT, R79, R244, 0x2, RZ ;  /* 0x04400000f44f7989 */ /* 0x000ee800000e00ff */
[----:B------:R-:W4:Y:S01]  /*7760*/  SHFL.UP PT, R240, R83, 0x2, RZ ;  /* 0x0440000053f07989 */ /* 0x000f2200000e00ff */
[C---:B-1----:R-:W-:Y:S01]  /*7770*/  FMUL.FTZ R77, R83.reuse, R241 ;  /* 0x000000f1534d7220 */ /* 0x042fe20000410000 */
        /* <DEDUP_REMOVED lines=8> */
[----:B------:R-:W1:Y:S01]  /*7800*/  SHFL.UP PT, R241, R246, 0x4, RZ ;  /* 0x04800000f6f17989 */ /* 0x000e6200000e00ff */
[----:B------:R-:W-:Y:S01]  /*7810*/  @P3 FFMA.FTZ R244, R244, R79, -R240 ;  /* 0x0000004ff4f43223 */ /* 0x000fe200000108f0 */
[----:B------:R-:W-:Y:S02]  /*7820*/  FSEL R83, R83, R76, !P3 ;  /* 0x0000004c53537208 */ /* 0x000fe40005800000 */
[----:B------:R-:W2:Y:S01]  /*7830*/  SHFL.UP PT, R76, R245, 0x4, RZ ;  /* 0x04800000f54c7989 */ /* 0x000ea200000e00ff */
[----:B------:R-:W-:-:S03]  /*7840*/  ISETP.GE.AND P3, PT, R115, 0x4, PT ;  /* 0x000000047300780c */ /* 0x000fc60003f66270 */
[----:B------:R-:W3:Y:S04]  /*7850*/  SHFL.UP PT, R240, R244, 0x4, RZ ;  /* 0x04800000f4f07989 */ /* 0x000ee800000e00ff */
[----:B------:R-:W4:Y:S01]  /*7860*/  SHFL.UP PT, R79, R83, 0x4, RZ ;  /* 0x04800000534f7989 */ /* 0x000f2200000e00ff */
[C---:B-1----:R-:W-:Y:S01]  /*7870*/  FMUL.FTZ R247, R83.reuse, R241 ;  /* 0x000000f153f77220 */ /* 0x042fe20000410000 */
[----:B--2---:R-:W-:-:S03]  /*7880*/  FMUL.FTZ R77, R83, R76 ;  /* 0x0000004c534d7220 */ /* 0x004fc60000410000 */
[C---:B------:R-:W-:Y:S01]  /*7890*/  FFMA.FTZ R78, R244.reuse, R76, R247 ;  /* 0x0000004cf44e7223 */ /* 0x040fe200000100f7 */
[C---:B------:R-:W-:Y:S01]  /*78a0*/  FFMA.FTZ R241, R244.reuse, R241, -R77 ;  /* 0x000000f1f4f17223 */ /* 0x040fe2000001084d */
[-C--:B---3--:R-:W-:Y:S02]  /*78b0*/  FMUL.FTZ R76, R83, R240.reuse ;  /* 0x000000f0534c7220 */ /* 0x088fe40000410000 */
[----:B------:R-:W-:Y:S01]  /*78c0*/  @P3 FADD.FTZ R245, R245, R78 ;  /* 0x0000004ef5f53221 */ /* 0x000fe20000010000 */
[CC--:B----4-:R-:W-:Y:S01]  /*78d0*/  FMUL.FTZ R77, R83.reuse, R79.reuse ;  /* 0x0000004f534d7220 */ /* 0x0d0fe20000410000 */
[----:B------:R-:W-:Y:S01]  /*78e0*/  FFMA.FTZ R76, R244, R79, R76 ;  /* 0x0000004ff44c7223 */ /* 0x000fe2000001004c */
[----:B------:R-:W-:Y:S02]  /*78f0*/  @P3 FADD.FTZ R246, R246, R241 ;  /* 0x000000f1f6f63221 */ /* 0x000fe40000010000 */
[----:B------:R-:W-:Y:S02]  /*7900*/  @P3 FFMA.FTZ R244, R244, R240, -R77 ;  /* 0x000000f0f4f43223 */ /* 0x000fe4000001084d */
[----:B------:R-:W-:Y:S01]  /*7910*/  FSEL R83, R83, R76, !P3 ;  /* 0x0000004c53537208 */ /* 0x000fe20005800000 */
[----:B------:R-:W-:Y:S01]  /*7920*/  SHFL.UP PT, R240, R246, 0x8, RZ ;  /* 0x05000000f6f07989 */ /* 0x000fe200000e00ff */
[----:B------:R-:W-:-:S03]  /*7930*/  ISETP.GE.AND P3, PT, R115, 0x8, PT ;  /* 0x000000087300780c */ /* 0x000fc60003f66270 */
[----:B------:R-:W1:Y:S04]  /*7940*/  SHFL.UP PT, R79, R244, 0x8, RZ ;  /* 0x05000000f44f7989 */ /* 0x000e6800000e00ff */
[----:B------:R-:W2:Y:S04]  /*7950*/  SHFL.UP PT, R241, R83, 0x8, RZ ;  /* 0x0500000053f17989 */ /* 0x000ea800000e00ff */
[----:B------:R-:W3:Y:S01]  /*7960*/  SHFL.UP PT, R76, R245, 0x8, RZ ;  /* 0x05000000f54c7989 */ /* 0x000ee200000e00ff */
[----:B-1----:R-:W-:-:S04]  /*7970*/  FMUL.FTZ R77, R83, R79 ;  /* 0x0000004f534d7220 */ /* 0x002fc80000410000 */
[CC--:B--2---:R-:W-:Y:S01]  /*7980*/  FFMA.FTZ R242, R244.reuse, R241.reuse, R77 ;  /* 0x000000f1f4f27223 */ /* 0x0c4fe2000001004d */
[C---:B------:R-:W-:Y:S01]  /*7990*/  FMUL.FTZ R78, R83.reuse, R241 ;  /* 0x000000f1534e7220 */ /* 0x040fe20000410000 */
[C---:B------:R-:W-:Y:S01]  /*79a0*/  FMUL.FTZ R241, R83.reuse, R240 ;  /* 0x000000f053f17220 */ /* 0x040fe20000410000 */
[C---:B---3--:R-:W-:Y:S02]  /*79b0*/  FMUL.FTZ R77, R83.reuse, R76 ;  /* 0x0000004c534d7220 */ /* 0x048fe40000410000 */
[----:B------:R-:W-:Y:S01]  /*79c0*/  FSEL R83, R83, R242, !P3 ;  /* 0x000000f253537208 */ /* 0x000fe20005800000 */
[C---:B------:R-:W-:Y:S01]  /*79d0*/  FFMA.FTZ R76, R244.reuse, R76, R241 ;  /* 0x0000004cf44c7223 */ /* 0x040fe200000100f1 */
[C---:B------:R-:W-:Y:S01]  /*79e0*/  FFMA.FTZ R77, R244.reuse, R240, -R77 ;  /* 0x000000f0f44d7223 */ /* 0x040fe2000001084d */
[----:B------:R-:W-:Y:S02]  /*79f0*/  @P3 FFMA.FTZ R244, R244, R79, -R78 ;  /* 0x0000004ff4f43223 */ /* 0x000fe4000001084e */
[----:B------:R-:W-:Y:S01]  /*7a00*/  @P3 FADD.FTZ R245, R245, R76 ;  /* 0x0000004cf5f53221 */ /* 0x000fe20000010000 */
[----:B------:R1:W2:Y:S01]  /*7a10*/  SHFL.UP PT, R79, R83, 0x10, RZ ;  /* 0x06000000534f7989 */ /* 0x0002a200000e00ff */
[----:B------:R-:W-:-:S03]  /*7a20*/  @P3 FADD.FTZ R246, R246, R77 ;  /* 0x0000004df6f63221 */ /* 0x000fc60000010000 */
[----:B------:R1:W3:Y:S04]  /*7a30*/  SHFL.UP PT, R240, R244, 0x10, RZ ;  /* 0x06000000f4f07989 */ /* 0x0002e800000e00ff */
[----:B------:R1:W4:Y:S04]  /*7a40*/  SHFL.UP PT, R241, R246, 0x10, RZ ;  /* 0x06000000f6f17989 */ /* 0x00032800000e00ff */
[----:B------:R1:W0:Y:S02]  /*7a50*/  SHFL.UP PT, R76, R245, 0x10, RZ ;  /* 0x06000000f54c7989 */ /* 0x00022400000e00ff */
.L_x_6184:
[-C--:B----4-:R-:W-:Y:S01]  /*7a60*/  FMUL.FTZ R247, R83, R241.reuse ;  /* 0x000000f153f77220 */ /* 0x090fe20000410000 */
[----:B------:R-:W-:Y:S01]  /*7a70*/  ISETP.GE.AND P3, PT, R115, 0x10, PT ;  /* 0x000000107300780c */ /* 0x000fe20003f66270 */
[CC--:B0-----:R-:W-:Y:S01]  /*7a80*/  FMUL.FTZ R77, R83.reuse, R76.reuse ;  /* 0x0000004c534d7220 */ /* 0x0c1fe20000410000 */
[----:B------:R-:W-:Y:S01]  /*7a90*/  UMOV UR18, 0xffffffff ;  /* 0xffffffff00127882 */ /* 0x000fe20000000000 */
[C---:B------:R-:W-:Y:S01]  /*7aa0*/  FFMA.FTZ R78, R244.reuse, R76, R247 ;  /* 0x0000004cf44e7223 */ /* 0x040fe200000100f7 */
[C---:B---3--:R-:W-:Y:S01]  /*7ab0*/  FMUL.FTZ R76, R83.reuse, R240 ;  /* 0x000000f0534c7220 */ /* 0x048fe20000410000 */
[C---:B------:R-:W-:Y:S01]  /*7ac0*/  FFMA.FTZ R241, R244.reuse, R241, -R77 ;  /* 0x000000f1f4f17223 */ /* 0x040fe2000001084d */
[-C--:B--2---:R-:W-:Y:S02]  /*7ad0*/  FMUL.FTZ R77, R83, R79.reuse ;  /* 0x0000004f534d7220 */ /* 0x084fe40000410000 */
[----:B------:R-:W-:-:S05]  /*7ae0*/  FFMA.FTZ R76, R244, R79, R76 ;  /* 0x0000004ff44c7223 */ /* 0x000fca000001004c */
[----:B-1----:R-:W-:Y:S01]  /*7af0*/  @P3 FFMA.FTZ R244, R244, R240, -R77 ;  /* 0x000000f0f4f43223 */ /* 0x002fe2000001084d */
[----:B------:R-:W-:Y:S01]  /*7b00*/  @P3 FADD.FTZ R246, R246, R241 ;  /* 0x000000f1f6f63221 */ /* 0x000fe20000010000 */
[----:B------:R-:W-:Y:S01]  /*7b10*/  @P3 FADD.FTZ R245, R245, R78 ;  /* 0x0000004ef5f53221 */ /* 0x000fe20000010000 */
[----:B------:R-:W-:Y:S01]  /*7b20*/  FSEL R247, R83, R76, !P3 ;  /* 0x0000004c53f77208 */ /* 0x000fe20005800000 */
[----:B------:R-:W-:Y:S06]  /*7b30*/  BRA.DIV UR18, `(.L_x_6066) ;  /* 0x0000008612c47947 */ /* 0x000fec000b800000 */
.L_x_6187:
[----:B------:R-:W-:-:S03]  /*7b40*/  UMOV UR18, 0xffffffff ;  /* 0xffffffff00127882 */ /* 0x000fc60000000000 */
[----:B------:R-:W-:Y:S05]  /*7b50*/  BRA.DIV UR18, `(.L_x_6067) ;  /* 0x0000008612e47947 */ /* 0x000fea000b800000 */
.L_x_6190:
[----:B------:R-:W-:-:S03]  /*7b60*/  UMOV UR18, 0xffffffff ;  /* 0xffffffff00127882 */ /* 0x000fc60000000000 */
[----:B------:R-:W-:Y:S05]  /*7b70*/  BRA.DIV UR18, `(.L_x_6068) ;  /* 0x0000008a12047947 */ /* 0x000fea000b800000 */
.L_x_6193:
[----:B------:R-:W-:-:S03]  /*7b80*/  UMOV UR18, 0xffffffff ;  /* 0xffffffff00127882 */ /* 0x000fc60000000000 */
[----:B------:R-:W-:Y:S05]  /*7b90*/  BRA.DIV UR18, `(.L_x_6069) ;  /* 0x0000008a12247947 */ /* 0x000fea000b800000 */
.L_x_6196:
[----:B------:R-:W-:-:S03]  /*7ba0*/  UMOV UR18, 0xffffffff ;  /* 0xffffffff00127882 */ /* 0x000fc60000000000 */
[----:B------:R-:W-:Y:S05]  /*7bb0*/  BRA.DIV UR18, `(.L_x_6070) ;  /* 0x0000008a12447947 */ /* 0x000fea000b800000 */
[----:B-----5:R0:W1:Y:S04]  /*7bc0*/  SHFL.IDX PT, R76, R60, RZ, 0x1f ;  /* 0x00001fff3c4c7589 */ /* 0x02006800000e0000 */
[----:B------:R0:W2:Y:S04]  /*7bd0*/  SHFL.IDX PT, R77, R61, RZ, 0x1f ;  /* 0x00001fff3d4d7589 */ /* 0x0000a800000e0000 */
[----:B------:R0:W3:Y:S04]  /*7be0*/  SHFL.IDX PT, R78, R62, RZ, 0x1f ;  /* 0x00001fff3e4e7589 */ /* 0x0000e800000e0000 */
[----:B------:R0:W4:Y:S04]  /*7bf0*/  SHFL.IDX PT, R79, R63, RZ, 0x1f ;  /* 0x00001fff3f4f7589 */ /* 0x00012800000e0000 */
[----:B------:R-:W0:Y:S04]  /*7c00*/  SHFL.UP PT, R244, R244, 0x1, RZ ;  /* 0x04200000f4f47989 */ /* 0x000e2800000e00ff */
[----:B------:R-:W0:Y:S04]  /*7c10*/  SHFL.UP PT, R247, R247, 0x1, RZ ;  /* 0x04200000f7f77989 */ /* 0x000e2800000e00ff */
[----:B------:R-:W0:Y:S04]  /*7c20*/  SHFL.UP PT, R246, R246, 0x1, RZ ;  /* 0x04200000f6f67989 */ /* 0x000e2800000e00ff */
[----:B-12---:R-:W0:Y:S02]  /*7c30*/  SHFL.UP PT, R245, R245, 0x1, RZ ;  /* 0x04200000f5f57989 */ /* 0x006e2400000e00ff */
.L_x_6206:
[C---:B0---4-:R-:W-:Y:S01]  /*7c40*/  FMUL.FTZ R61, R247.reuse, R79 ;  /* 0x0000004ff73d7220 */ /* 0x051fe20000410000 */
[----:B---3--:R-:W-:-:S03]  /*7c50*/  FMUL.FTZ R60, R247, R78 ;  /* 0x0000004ef73c7220 */ /* 0x008fc60000410000 */
[C---:B------:R-:W-:Y:S01]  /*7c60*/  FFMA.FTZ R61, R244.reuse, R78, -R61 ;  /* 0x0000004ef43d7223 */ /* 0x040fe2000001083d */
[----:B------:R-:W-:-:S03]  /*7c70*/  FFMA.FTZ R60, R244, R79, R60 ;  /* 0x0000004ff43c7223 */ /* 0x000fc6000001003c */
[----:B------:R-:W-:Y:S01]  /*7c80*/  @P1 FADD.FTZ R78, R246, R61 ;  /* 0x0000003df64e1221 */ /* 0x000fe20000010000 */
[----:B------:R-:W-:Y:S01]  /*7c90*/  FMUL.FTZ R61, R247, R77 ;  /* 0x0000004df73d7220 */ /* 0x000fe20000410000 */
[----:B------:R-:W-:Y:S01]  /*7ca0*/  @P1 FADD.FTZ R79, R245, R60 ;  /* 0x0000003cf54f1221 */ /* 0x000fe20000010000 */
[-C--:B------:R-:W-:Y:S02]  /*7cb0*/  FMUL.FTZ R60, R247, R76.reuse ;  /* 0x0000004cf73c7220 */ /* 0x080fe40000410000 */
[C---:B------:R-:W-:Y:S01]  /*7cc0*/  @P1 FFMA.FTZ R76, R244.reuse, R76, -R61 ;  /* 0x0000004cf44c1223 */ /* 0x040fe2000001083d */
[C---:B------:R-:W-:Y:S01]  /*7cd0*/  FMUL.FTZ R61, R73.reuse, R79 ;  /* 0x0000004f493d7220 */ /* 0x040fe20000410000 */
[----:B------:R-:W-:Y:S01]  /*7ce0*/  @P1 FFMA.FTZ R77, R244, R77, R60 ;  /* 0x0000004df44d1223 */ /* 0x000fe2000001003c */
[-C--:B------:R-:W-:Y:S02]  /*7cf0*/  FMUL.FTZ R60, R73, R78.reuse ;  /* 0x0000004e493c7220 */ /* 0x080fe40000410000 */
[----:B------:R-:W-:-:S02]  /*7d00*/  FFMA.FTZ R61, R72, R78, -R61 ;  /* 0x0000004e483d7223 */ /* 0x000fc4000001083d */
[----:B------:R-:W-:Y:S01]  /*7d10*/  FFMA.FTZ R60, R72, R79, R60 ;  /* 0x0000004f483c7223 */ /* 0x000fe2000001003c */
[----:B------:R1:W-:Y:S01]  /*7d20*/  STS.128 [R243+0xc670], R76 ;  /* 0x00c6704cf3007388 */ /* 0x0003e20000000c00 */
[----:B------:R-:W-:Y:S01]  /*7d30*/  FADD.FTZ R62, R74, R61 ;  /* 0x0000003d4a3e7221 */ /* 0x000fe20000010000 */
[CC--:B------:R-:W-:Y:S01]  /*7d40*/  FMUL.FTZ R61, R73.reuse, R77.reuse ;  /* 0x0000004d493d7220 */ /* 0x0c0fe20000410000 */
[-C--:B------:R-:W-:Y:S01]  /*7d50*/  FMUL.FTZ R74, R73, R76.reuse ;  /* 0x0000004c494a7220 */ /* 0x080fe20000410000 */
[----:B------:R-:W-:Y:S02]  /*7d60*/  FADD.FTZ R63, R75, R60 ;  /* 0x0000003c4b3f7221 */ /* 0x000fe40000010000 */
[C---:B------:R-:W-:Y:S01]  /*7d70*/  FFMA.FTZ R60, R72.reuse, R76, -R61 ;  /* 0x0000004c483c7223 */ /* 0x040fe2000001083d */
[----:B------:R-:W-:Y:S01]  /*7d80*/  FFMA.FTZ R61, R72, R77, R74 ;  /* 0x0000004d483d7223 */ /* 0x000fe2000001004a */
[C---:B------:R-:W-:Y:S01]  /*7d90*/  FMUL.FTZ R72, R69.reuse, R62 ;  /* 0x0000003e45487220 */ /* 0x040fe20000410000 */
[----:B------:R-:W-:-:S03]  /*7da0*/  FMUL.FTZ R73, R69, R63 ;  /* 0x0000003f45497220 */ /* 0x000fc60000410000 */
[C---:B------:R-:W-:Y:S01]  /*7db0*/  FFMA.FTZ R72, R68.reuse, R63, R72 ;  /* 0x0000003f44487223 */ /* 0x040fe20000010048 */
[----:B------:R-:W-:Y:S01]  /*7dc0*/  FFMA.FTZ R73, R68, R62, -R73 ;  /* 0x0000003e44497223 */ /* 0x000fe20000010849 */
[----:B------:R1:W-:Y:S02]  /*7dd0*/  STS.128 [R243+0xc680], R60 ;  /* 0x00c6803cf3007388 */ /* 0x0003e40000000c00 */
[----:B------:R-:W-:Y:S01]  /*7de0*/  FADD.FTZ R75, R71, R72 ;  /* 0x00000048474b7221 */ /* 0x000fe20000010000 */
[----:B------:R-:W-:Y:S01]  /*7df0*/  FADD.FTZ R74, R70, R73 ;  /* 0x00000049464a7221 */ /* 0x000fe20000010000 */
[CC--:B------:R-:W-:Y:S01]  /*7e00*/  FMUL.FTZ R71, R69.reuse, R61.reuse ;  /* 0x0000003d45477220 */ /* 0x0c0fe20000410000 */
[----:B------:R-:W-:Y:S02]  /*7e10*/  FMUL.FTZ R70, R69, R60 ;  /* 0x0000003c45467220 */ /* 0x000fe40000410000 */
        /* <DEDUP_REMOVED lines=13> */
[----:B------:R1:W-:Y:S02]  /*7ef0*/  STS.128 [R243+0xc6a0], R64 ;  /* 0x00c6a040f3007388 */ /* 0x0003e40000000c00 */
.L_x_6064:
[----:B------:R-:W-:Y:S05]  /*7f00*/  WARPSYNC.ALL ;  /* 0x0000000000007948 */ /* 0x000fea0003800000 */
[----:B------:R-:W-:Y:S01]  /*7f10*/  BAR.SYNC.DEFER_BLOCKING 0x0 ;  /* 0x0000000000007b1d */ /* 0x000fe20000010000 */
[CC--:B01---5:R-:W-:Y:S01]  /*7f20*/  FMUL.FTZ R61, R137.reuse, R85.reuse ;  /* 0x00000055893d7220 */ /* 0x0e3fe20000410000 */
        /* <DEDUP_REMOVED lines=13> */
[----:B------:R-:W-:Y:S01]  /*8000*/  FFMA.FTZ R65, R141, R60, R65 ;  /* 0x0000003c8d417223 */ /* 0x000fe20000010041 */
        /* <DEDUP_REMOVED lines=17> */
[-C--:B------:R-:W-:Y:S01]  /*8120*/  FMUL.FTZ R65, R142, -R63.reuse ;  /* 0x8000003f8e417220 */ /* 0x080fe20000410000 */
[C---:B------:R-:W-:Y:S01]  /*8130*/  FMUL.FTZ R70, R146.reuse, -R66 ;  /* 0x8000004292467220 */ /* 0x040fe20000410000 */
[C---:B------:R-:W-:Y:S01]  /*8140*/  FFMA.FTZ R63, R143.reuse, R63, R64 ;  /* 0x0000003f8f3f7223 */ /* 0x040fe20000010040 */
[----:B------:R-:W-:Y:S01]  /*8150*/  FMUL.FTZ R67, R146, -R68 ;  /* 0x8000004492437220 */ /* 0x000fe20000410000 */
[----:B------:R-:W-:Y:S01]  /*8160*/  FFMA.FTZ R62, R143, R62, -R65 ;  /* 0x0000003e8f3e7223 */ /* 0x000fe20000010841 */
[C---:B------:R-:W-:Y:S01]  /*8170*/  FFMA.FTZ R70, R147.reuse, R68, R70 ;  /* 0x0000004493467223 */ /* 0x040fe20000010046 */
        /* <DEDUP_REMOVED lines=19> */
[C---:B------:R-:W-:Y:S01]  /*82b0*/  FMUL.FTZ R71, R118.reuse, -R69 ;  /* 0x8000004576477220 */ /* 0x040fe20000410000 */
[C---:B------:R-:W-:Y:S01]  /*82c0*/  FFMA.FTZ R63, R147.reuse, R63, R62 ;  /* 0x0000003f933f7223 */ /* 0x040fe2000001003e */
[-C--:B------:R-:W-:Y:S01]  /*82d0*/  FMUL.FTZ R66, R118, -R67.reuse ;  /* 0x8000004376427220 */ /* 0x080fe20000410000 */
[----:B------:R-:W-:Y:S01]  /*82e0*/  FFMA.FTZ R64, R147, R64, -R65 ;  /* 0x0000004093407223 */ /* 0x000fe20000010841 */
[----:B------:R-:W-:Y:S01]  /*82f0*/  FFMA.FTZ R71, R120, R67, -R71 ;  /* 0x0000004378477223 */ /* 0x000fe20000010847 */
[----:B------:R-:W-:Y:S01]  /*8300*/  FADD.FTZ R65, -R186, R63 ;  /* 0x0000003fba417221 */ /* 0x000fe20000010100 */
[----:B------:R-:W-:Y:S01]  /*8310*/  FFMA.FTZ R69, R120, R69, R66 ;  /* 0x0000004578457223 */ /* 0x000fe20000010042 */
[C---:B0-----:R-:W-:Y:S01]  /*8320*/  FMUL.FTZ R63, R123.reuse, R61 ;  /* 0x0000003d7b3f7220 */ /* 0x041fe20000410000 */
[-C--:B------:R-:W-:Y:S01]  /*8330*/  FMUL.FTZ R62, R123, R60.reuse ;  /* 0x0000003c7b3e7220 */ /* 0x080fe20000410000 */
[----:B------:R-:W-:Y:S01]  /*8340*/  FADD.FTZ R64, R185, R64 ;  /* 0x00000040b9407221 */ /* 0x000fe20000010000 */
        /* <DEDUP_REMOVED lines=13> */
[C---:B------:R-:W-:Y:S01]  /*8420*/  FFMA.FTZ R61, R136.reuse, R123, R61 ;  /* 0x0000007b883d7223 */ /* 0x040fe2000001003d */
[----:B------:R-:W-:Y:S01]  /*8430*/  FFMA.FTZ R60, R136, R211, -R60 ;  /* 0x000000d3883c7223 */ /* 0x000fe2000001083c */
[----:B------:R-:W-:Y:S01]  /*8440*/  FMUL.FTZ R64, R125, -R62 ;  /* 0x8000003e7d407220 */ /* 0x000fe20000410000 */
[----:B------:R-:W-:Y:S01]  /*8450*/  FFMA.FTZ R65, R149, R65, R68 ;  /* 0x0000004195417223 */ /* 0x000fe20000010044 */
[----:B------:R-:W-:Y:S01]  /*8460*/  FADD.FTZ R208, R208, R61 ;  /* 0x0000003dd0d07221 */ /* 0x000fe20000010000 */
[----:B------:R-:W-:Y:S01]  /*8470*/  FADD.FTZ R122, R209, R60 ;  /* 0x0000003cd17a7221 */ /* 0x000fe20000010000 */
[-C--:B------:R-:W-:Y:S01]  /*8480*/  FMUL.FTZ R67, R125, -R63.reuse ;  /* 0x8000003f7d437220 */ /* 0x080fe20000410000 */
[----:B------:R-:W-:Y:S01]  /*8490*/  FFMA.FTZ R68, R126, R63, R64 ;  /* 0x0000003f7e447223 */ /* 0x000fe20000010040 */
[C---:B------:R-:W-:Y:S01]  /*84a0*/  FMUL.FTZ R61, R133.reuse, R208 ;  /* 0x000000d0853d7220 */ /* 0x040fe20000410000 */
[-C--:B------:R-:W-:Y:S01]  /*84b0*/  FMUL.FTZ R63, R133, R122.reuse ;  /* 0x0000007a853f7220 */ /* 0x080fe20000410000 */
[----:B------:R-:W-:Y:S01]  /*84c0*/  FADD.FTZ R65, -R184, R65 ;  /* 0x00000041b8417221 */ /* 0x000fe20000010100 */
[----:B------:R-:W-:Y:S01]  /*84d0*/  FADD.FTZ R66, R95, R66 ;  /* 0x000000425f427221 */ /* 0x000fe20000010000 */
[C---:B------:R-:W-:Y:S01]  /*84e0*/  FFMA.FTZ R60, R134.reuse, R122, -R61 ;  /* 0x0000007a863c7223 */ /* 0x040fe2000001083d */
[----:B------:R-:W-:Y:S01]  /*84f0*/  FFMA.FTZ R63, R134, R208, R63 ;  /* 0x000000d0863f7223 */ /* 0x000fe2000001003f */
[----:B------:R-:W-:Y:S01]  /*8500*/  FFMA.FTZ R67, R126, R62, -R67 ;  /* 0x0000003e7e437223 */ /* 0x000fe20000010843 */
[----:B------:R-:W-:Y:S01]  /*8510*/  FMUL.FTZ R62, R150, -R65 ;  /* 0x80000041963e7220 */ /* 0x000fe20000410000 */
[----:B------:R-:W-:Y:S01]  /*8520*/  FADD.FTZ R215, R215, R60 ;  /* 0x0000003cd7d77221 */ /* 0x000fe20000010000 */
[----:B------:R-:W-:Y:S01]  /*8530*/  FADD.FTZ R209, R214, R63 ;  /* 0x0000003fd6d17221 */ /* 0x000fe20000010000 */
[----:B------:R-:W-:Y:S01]  /*8540*/  FMUL.FTZ R64, R150, -R66 ;  /* 0x8000004296407220 */ /* 0x000fe20000410000 */
[----:B------:R-:W-:Y:S01]  /*8550*/  FMUL.FTZ R63, R127, -R68 ;  /* 0x800000447f3f7220 */ /* 0x000fe20000410000 */
[C---:B------:R-:W-:Y:S01]  /*8560*/  FMUL.FTZ R61, R131.reuse, R215 ;  /* 0x000000d7833d7220 */ /* 0x040fe20000410000 */
[----:B------:R-:W-:Y:S01]  /*8570*/  FMUL.FTZ R60, R131, R209 ;  /* 0x000000d1833c7220 */ /* 0x000fe20000410000 */
[C---:B------:R-:W-:Y:S01]  /*8580*/  FFMA.FTZ R62, R151.reuse, R66, -R62 ;  /* 0x00000042973e7223 */ /* 0x040fe2000001083e */
[----:B------:R-:W-:Y:S01]  /*8590*/  FFMA.FTZ R65, R151, R65, R64 ;  /* 0x0000004197417223 */ /* 0x000fe20000010040 */
[C---:B------:R-:W-:Y:S01]  /*85a0*/  FFMA.FTZ R61, R132.reuse, R209, R61 ;  /* 0x000000d1843d7223 */ /* 0x040fe2000001003d */
[----:B------:R-:W-:Y:S01]  /*85b0*/  FFMA.FTZ R60, R132, R215, -R60 ;  /* 0x000000d7843c7223 */ /* 0x000fe2000001083c */
[-C--:B------:R-:W-:Y:S01]  /*85c0*/  FFMA.FTZ R66, R128, R67.reuse, -R63 ;  /* 0x0000004380427223 */ /* 0x080fe2000001083f */
[----:B------:R-:W-:Y:S01]  /*85d0*/  FMUL.FTZ R69, R127, -R67 ;  /* 0x800000437f457220 */ /* 0x000fe20000410000 */
[----:B------:R-:W-:Y:S01]  /*85e0*/  FADD.FTZ R212, R212, R61 ;  /* 0x0000003dd4d47221 */ /* 0x000fe20000010000 */
[----:B------:R-:W-:Y:S01]  /*85f0*/  FADD.FTZ R210, R213, R60 ;  /* 0x0000003cd5d27221 */ /* 0x000fe20000010000 */
[----:B------:R-:W-:Y:S01]  /*8600*/  FADD.FTZ R67, -R94, R65 ;  /* 0x000000415e437221 */ /* 0x000fe20000010100 */
[----:B------:R-:W-:Y:S01]  /*8610*/  FFMA.FTZ R68, R128, R68, R69 ;  /* 0x0000004480447223 */ /* 0x000fe20000010045 */
[C---:B------:R-:W-:Y:S01]  /*8620*/  FMUL.FTZ R61, R129.reuse, R212 ;  /* 0x000000d4813d7220 */ /* 0x040fe20000410000 */
[-C--:B------:R-:W-:Y:S01]  /*8630*/  FMUL.FTZ R63, R129, R210.reuse ;  /* 0x000000d2813f7220 */ /* 0x080fe20000410000 */
[----:B------:R-:W-:Y:S01]  /*8640*/  FADD.FTZ R65, R93, R62 ;  /* 0x0000003e5d417221 */ /* 0x000fe20000010000 */
[----:B------:R-:W-:Y:S01]  /*8650*/  FMUL.FTZ R69, R118, -R67 ;  /* 0x8000004376457220 */ /* 0x000fe20000410000 */
[C---:B------:R-:W-:Y:S01]  /*8660*/  FFMA.FTZ R60, R130.reuse, R210, -R61 ;  /* 0x000000d2823c7223 */ /* 0x040fe2000001083d */
[----:B------:R-:W-:Y:S01]  /*8670*/  FFMA.FTZ R63, R130, R212, R63 ;  /* 0x000000d4823f7223 */ /* 0x000fe2000001003f */
[-C--:B------:R-:W-:Y:S01]  /*8680*/  FMUL.FTZ R64, R118, -R65.reuse ;  /* 0x8000004176407220 */ /* 0x080fe20000410000 */
[----:B------:R-:W-:Y:S01]  /*8690*/  FFMA.FTZ R62, R120, R65, -R69 ;  /* 0x00000041783e7223 */ /* 0x000fe20000010845 */
        /* <DEDUP_REMOVED lines=20> */
[C---:B------:R-:W-:Y:S01]  /*87e0*/  FFMA.FTZ R60, R126.reuse, R214, -R61 ;  /* 0x000000d67e3c7223 */ /* 0x040fe2000001083d */
[----:B------:R-:W-:Y:S01]  /*87f0*/  FFMA.FTZ R63, R126, R220, R63 ;  /* 0x000000dc7e3f7223 */ /* 0x000fe2000001003f */
        /* <DEDUP_REMOVED lines=9> */
[----:B------:R-:W-:Y:S01]  /*8890*/  FMUL.FTZ R66, R133, -R69 ;  /* 0x8000004585427220 */ /* 0x000fe20000410000 */
[C---:B------:R-:W-:Y:S01]  /*88a0*/  FFMA.FTZ R61, R124.reuse, R221, R61 ;  /* 0x000000dd7c3d7223 */ /* 0x040fe2000001003d */
[----:B------:R-:W-:Y:S01]  /*88b0*/  FFMA.FTZ R60, R124, R227, -R60 ;  /* 0x000000e37c3c7223 */ /* 0x000fe2000001083c */
[----:B------:R-:W-:Y:S01]  /*88c0*/  FADD.FTZ R62, R89, R62 ;  /* 0x0000003e593e7221 */ /* 0x000fe20000010000 */
[-C--:B------:R-:W-:Y:S01]  /*88d0*/  FMUL.FTZ R63, R133, -R65.reuse ;  /* 0x80000041853f7220 */ /* 0x080fe20000410000 */
[----:B------:R-:W-:Y:S01]  /*88e0*/  FADD.FTZ R224, R224, R61 ;  /* 0x0000003de0e07221 */ /* 0x000fe20000010000 */
[----:B------:R-:W-:Y:S01]  /*88f0*/  FADD.FTZ R216, R225, R60 ;  /* 0x0000003ce1d87221 */ /* 0x000fe20000010000 */
[----:B------:R-:W-:Y:S01]  /*8900*/  FFMA.FTZ R65, R134, R65, R66 ;  /* 0x0000004186417223 */ /* 0x000fe20000010042 */
[----:B------:R-:W-:Y:S01]  /*8910*/  FADD.FTZ R67, -R90, R67 ;  /* 0x000000435a437221 */ /* 0x000fe20000010100 */
[C---:B------:R-:W-:Y:S01]  /*8920*/  FMUL.FTZ R66, R125.reuse, -R62 ;  /* 0x8000003e7d427220 */ /* 0x040fe20000410000 */
[----:B------:R-:W-:Y:S01]  /*8930*/  FFMA.FTZ R64, R134, R69, -R63 ;  /* 0x0000004586407223 */ /* 0x000fe2000001083f */
        /* <DEDUP_REMOVED lines=60> */
[----:B------:R-:W-:Y:S01]  /*8d00*/  FMUL.FTZ R68, R142, R239 ;  /* 0x000000ef8e447220 */ /* 0x000fe20000410000 */
[----:B------:R-:W-:Y:S01]  /*8d10*/  MOV R71, UR6 ;  /* 0x0000000600477c02 */ /* 0x000fe20008000f00 */
[-C--:B------:R-:W-:Y:S01]  /*8d20*/  FMUL.FTZ R72, R135, -R66.reuse ;  /* 0x8000004287487220 */ /* 0x080fe20000410000 */
[----:B------:R-:W-:Y:S01]  /*8d30*/  FFMA.FTZ R70, R136, R66, -R67 ;  /* 0x0000004288467223 */ /* 0x000fe20000010843 */
[-C--:B------:R-:W-:Y:S01]  /*8d40*/  FMUL.FTZ R66, R142, R237.reuse ;  /* 0x000000ed8e427220 */ /* 0x080fe20000410000 */
[----:B------:R-:W-:Y:S01]  /*8d50*/  FFMA.FTZ R67, R143, R237, R68 ;  /* 0x000000ed8f437223 */ /* 0x000fe20000010044 */
[----:B------:R-:W-:Y:S01]  /*8d60*/  FFMA.FTZ R73, R136, R69, R72 ;  /* 0x0000004588497223 */ /* 0x000fe20000010048 */
[----:B------:R-:W-:Y:S01]  /*8d70*/  FMUL.FTZ R69, R135, -R65 ;  /* 0x8000004187457220 */ /* 0x000fe20000410000 */
[----:B------:R-:W-:Y:S01]  /*8d80*/  FFMA.FTZ R66, R143, R239, -R66 ;  /* 0x000000ef8f427223 */ /* 0x000fe20000010842 */
[----:B------:R-:W-:Y:S01]  /*8d90*/  FADD.FTZ R230, R230, R67 ;  /* 0x00000043e6e67221 */ /* 0x000fe20000010000 */
[----:B------:R-:W-:Y:S01]  /*8da0*/  LEA R234, R71, R114, 0x4 ;  /* 0x0000007247ea7211 */ /* 0x000fe200078e20ff */
[-C--:B------:R-:W-:Y:S01]  /*8db0*/  FMUL.FTZ R71, R135, -R64.reuse ;  /* 0x8000004087477220 */ /* 0x080fe20000410000 */
[----:B------:R-:W-:Y:S01]  /*8dc0*/  FADD.FTZ R238, R231, R66 ;  /* 0x00000042e7ee7221 */ /* 0x000fe20000010000 */
[----:B------:R-:W-:Y:S01]  /*8dd0*/  FFMA.FTZ R64, R136, R64, -R69 ;  /* 0x0000004088407223 */ /* 0x000fe20000010845 */
[C---:B------:R-:W-:Y:S01]  /*8de0*/  FMUL.FTZ R69, R140.reuse, R230 ;  /* 0x000000e68c457220 */ /* 0x040fe20000410000 */
[----:B------:R-:W-:Y:S01]  /*8df0*/  HFMA2.MMA R61, -RZ, RZ, 0, 0 ;  /* 0x00000000ff3d7435 */ /* 0x000fe200000001ff */
[----:B------:R-:W-:Y:S01]  /*8e00*/  FMUL.FTZ R68, R140, R238 ;  /* 0x000000ee8c447220 */ /* 0x000fe20000410000 */
[----:B------:R-:W-:-:S02]  /*8e10*/  MOV R60, 0x3f800000 ;  /* 0x3f800000003c7802 */ /* 0x000fc40000000f00 */
[----:B------:R-:W-:Y:S01]  /*8e20*/  CS2R R62, SRZ ;  /* 0x00000000003e7805 */ /* 0x000fe2000001ff00 */
[----:B------:R-:W-:Y:S01]  /*8e30*/  FFMA.FTZ R65, R136, R65, R71 ;  /* 0x0000004188417223 */ /* 0x000fe20000010047 */
[C---:B------:R-:W-:Y:S01]  /*8e40*/  FFMA.FTZ R231, R141.reuse, R230, R68 ;  /* 0x000000e68de77223 */ /* 0x040fe20000010044 */
[----:B------:R-:W-:Y:S01]  /*8e50*/  FFMA.FTZ R68, R141, R238, -R69 ;  /* 0x000000ee8d447223 */ /* 0x000fe20000010845 */
[----:B------:R-:W-:Y:S01]  /*8e60*/  FADD.FTZ R67, -R206, R73 ;  /* 0x00000049ce437221 */ /* 0x000fe20000010100 */
[----:B------:R-:W-:Y:S01]  /*8e70*/  FADD.FTZ R66, R207, R70 ;  /* 0x00000046cf427221 */ /* 0x000fe20000010000 */
        /* <DEDUP_REMOVED lines=27> */
[CC--:B------:R-:W-:Y:S01]  /*9030*/  FMUL.FTZ R83, R65.reuse, R71.reuse ;  /* 0x0000004741537220 */ /* 0x0c0fe20000410000 */
[----:B------:R-:W-:Y:S01]  /*9040*/  FMUL.FTZ R241, R65, R70 ;  /* 0x0000004641f17220 */ /* 0x000fe20000410000 */
        /* <DEDUP_REMOVED lines=26> */
.L_x_6211:
[----:B------:R-:W-:Y:S04]  /*91f0*/  BSSY B0, `(.L_x_6073) ;  /* 0x000000d000007945 */ /* 0x000fe80003800000 */
[----:B------:R-:W-:Y:S05]  /*9200*/  @!P0 BRA `(.L_x_6074) ;  /* 0x00000000002c8947 */ /* 0x000fea0003800000 */
        /* <DEDUP_REMOVED lines=11> */
.L_x_6074:
[----:B------:R-:W-:Y:S05]  /*92c0*/  BSYNC B0 ;  /* 0x0000000000007941 */ /* 0x000fea0003800000 */
.L_x_6073:
[----:B------:R-:W-:Y:S01]  /*92d0*/  UMOV UR18, 0xffffffff ;  /* 0xffffffff00127882 */ /* 0x000fe20000000000 */
[----:B------:R-:W-:Y:S02]  /*92e0*/  ISETP.GT.U32.AND P0, PT, R80, 0x1d, PT ;  /* 0x0000001d5000780c */ /* 0x000fe40003f04070 */
[----:B------:R-:W-:Y:S11]  /*92f0*/  BRA.DIV UR18, `(.L_x_6075) ;  /* 0x00000076129c7947 */ /* 0x000ff6000b800000 */
[----:B---3--:R3:W1:Y:S04]  /*9300*/  SHFL.DOWN PT, R240, R252, 0x2, 0x1f ;  /* 0x08401f00fcf07f89 */ /* 0x00866800000e0000 */
[----:B0-----:R3:W0:Y:S04]  /*9310*/  SHFL.DOWN PT, R81, R77, 0x2, 0x1f ;  /* 0x08401f004d517f89 */ /* 0x00162800000e0000 */
[----:B--2---:R3:W2:Y:S04]  /*9320*/  SHFL.DOWN PT, R241, R251, 0x2, 0x1f ;  /* 0x08401f00fbf17f89 */ /* 0x0046a800000e0000 */
[----:B------:R3:W0:Y:S02]  /*9330*/  SHFL.DOWN PT, R83, R82, 0x2, 0x1f ;  /* 0x08401f0052537f89 */ /* 0x00062400000e0000 */
.L_x_6217:
[----:B------:R-:W-:Y:S04]  /*9340*/  BSSY B0, `(.L_x_6076) ;  /* 0x000000d000007945 */ /* 0x000fe80003800000 */
[----:B------:R-:W-:Y:S05]  /*9350*/  @P0 BRA `(.L_x_6077) ;  /* 0x00000000002c0947 */ /* 0x000fea0003800000 */
[C---:B0-----:R-:W-:Y:S01]  /*9360*/  FMUL.FTZ R79, R77.reuse, R83 ;  /* 0x000000534d4f7220 */ /* 0x041fe20000410000 */
[----:B--2---:R-:W-:-:S03]  /*9370*/  FMUL.FTZ R76, R77, R241 ;  /* 0x000000f14d4c7220 */ /* 0x004fc60000410000 */
[C---:B------:R-:W-:Y:S01]  /*9380*/  FFMA.FTZ R78, R252.reuse, R241, -R79 ;  /* 0x000000f1fc4e7223 */ /* 0x040fe2000001084f */
[C---:B------:R-:W-:Y:S01]  /*9390*/  FMUL.FTZ R79, R77.reuse, R81 ;  /* 0x000000514d4f7220 */ /* 0x040fe20000410000 */
[C---:B------:R-:W-:Y:S01]  /*93a0*/  FFMA.FTZ R83, R252.reuse, R83, R76 ;  /* 0x00000053fc537223 */ /* 0x040fe2000001004c */
[-C--:B-1----:R-:W-:Y:S01]  /*93b0*/  FMUL.FTZ R76, R77, R240.reuse ;  /* 0x000000f04d4c7220 */ /* 0x082fe20000410000 */
[----:B---3--:R-:W-:Y:S01]  /*93c0*/  FADD.FTZ R251, R251, R78 ;  /* 0x0000004efbfb7221 */ /* 0x008fe20000010000 */
[----:B------:R-:W-:Y:S01]  /*93d0*/  FFMA.FTZ R79, R252, R240, -R79 ;  /* 0x000000f0fc4f7223 */ /* 0x000fe2000001084f */
[----:B------:R-:W-:Y:S01]  /*93e0*/  FADD.FTZ R82, R82, R83 ;  /* 0x0000005352527221 */ /* 0x000fe20000010000 */
[----:B------:R-:W-:-:S03]  /*93f0*/  FFMA.FTZ R77, R252, R81, R76 ;  /* 0x00000051fc4d7223 */ /* 0x000fc6000001004c */
[----:B------:R-:W-:-:S07]  /*9400*/  MOV R252, R79 ;  /* 0x0000004f00fc7202 */ /* 0x000fce0000000f00 */
.L_x_6077:
[----:B------:R-:W-:Y:S05]  /*9410*/  BSYNC B0 ;  /* 0x0000000000007941 */ /* 0x000fea0003800000 */
.L_x_6076:
[----:B------:R-:W-:Y:S01]  /*9420*/  UMOV UR18, 0xffffffff ;  /* 0xffffffff00127882 */ /* 0x000fe20000000000 */
[----:B------:R-:W-:Y:S02]  /*9430*/  ISETP.GT.U32.AND P0, PT, R80, 0x1b, PT ;  /* 0x0000001b5000780c */ /* 0x000fe40003f04070 */
[----:B------:R-:W-:Y:S11]  /*9440*/  BRA.DIV UR18, `(.L_x_6078) ;  /* 0x0000007612b87947 */ /* 0x000ff6000b800000 */
[----:B-1----:R1:W1:Y:S04]  /*9450*/  SHFL.DOWN PT, R240, R252, 0x4, 0x1f ;  /* 0x08801f00fcf07f89 */ /* 0x00226800000e0000 */
[----:B0-----:R0:W0:Y:S04]  /*9460*/  SHFL.DOWN PT, R81, R77, 0x4, 0x1f ;  /* 0x08801f004d517f89 */ /* 0x00102800000e0000 */
[----:B--2---:R2:W0:Y:S04]  /*9470*/  SHFL.DOWN PT, R241, R251, 0x4, 0x1f ;  /* 0x08801f00fbf17f89 */ /* 0x00442800000e0000 */
[----:B------:R2:W0:Y:S02]  /*9480*/  SHFL.DOWN PT, R83, R82, 0x4, 0x1f ;  /* 0x08801f0052537f89 */ /* 0x00042400000e0000 */
.L_x_6223:
[----:B------:R-:W-:Y:S04]  /*9490*/  BSSY B0, `(.L_x_6079) ;  /* 0x000000d000007945 */ /* 0x000fe80003800000 */
[----:B------:R-:W-:Y:S05]  /*94a0*/  @P0 BRA `(.L_x_6080) ;  /* 0x00000000002c0947 */ /* 0x000fea0003800000 */
[C---:B0-----:R-:W-:Y:S01]  /*94b0*/  FMUL.FTZ R79, R77.reuse, R83 ;  /* 0x000000534d4f7220 */ /* 0x041fe20000410000 */
[----:B------:R-:W-:-:S03]  /*94c0*/  FMUL.FTZ R76, R77, R241 ;  /* 0x000000f14d4c7220 */ /* 0x000fc60000410000 */
        /* <DEDUP_REMOVED lines=9> */
.L_x_6080:
[----:B------:R-:W-:Y:S05]  /*9560*/  BSYNC B0 ;  /* 0x0000000000007941 */ /* 0x000fea0003800000 */
.L_x_6079:
[----:B------:R-:W-:Y:S01]  /*9570*/  UMOV UR18, 0xffffffff ;  /* 0xffffffff00127882 */ /* 0x000fe20000000000 */
[----:B------:R-:W-:Y:S02]  /*9580*/  ISETP.GT.U32.AND P0, PT, R80, 0x17, PT ;  /* 0x000000175000780c */ /* 0x000fe40003f04070 */
[----:B------:R-:W-:Y:S11]  /*9590*/  BRA.DIV UR18, `(.L_x_6081) ;  /* 0x0000007612d47947 */ /* 0x000ff6000b800000 */
[----:B-1----:R1:W1:Y:S04]  /*95a0*/  SHFL.DOWN PT, R240, R252, 0x8, 0x1f ;  /* 0x09001f00fcf07f89 */ /* 0x00226800000e0000 */
[----:B0-----:R0:W0:Y:S04]  /*95b0*/  SHFL.DOWN PT, R81, R77, 0x8, 0x1f ;  /* 0x09001f004d517f89 */ /* 0x00102800000e0000 */
[----:B------:R0:W0:Y:S04]  /*95c0*/  SHFL.DOWN PT, R241, R251, 0x8, 0x1f ;  /* 0x09001f00fbf17f89 */ /* 0x00002800000e0000 */
[----:B------:R0:W0:Y:S02]  /*95d0*/  SHFL.DOWN PT, R83, R82, 0x8, 0x1f ;  /* 0x09001f0052537f89 */ /* 0x00002400000e0000 */
.L_x_6229:
        /* <DEDUP_REMOVED lines=13> */
.L_x_6083:
[----:B------:R-:W-:Y:S05]  /*96b0*/  BSYNC B0 ;  /* 0x0000000000007941 */ /* 0x000fea0003800000 */
.L_x_6082:
[----:B------:R-:W-:Y:S01]  /*96c0*/  UMOV UR18, 0xffffffff ;  /* 0xffffffff00127882 */ /* 0x000fe20000000000 */
[----:B------:R-:W-:Y:S02]  /*96d0*/  ISETP.GT.U32.AND P0, PT, R80, 0xf, PT ;  /* 0x0000000f5000780c */ /* 0x000fe40003f04070 */
[----:B------:R-:W-:Y:S11]  /*96e0*/  BRA.DIV UR18, `(.L_x_6084) ;  /* 0x0000007612f07947 */ /* 0x000ff6000b800000 */
[----:B0-----:R0:W0:Y:S04]  /*96f0*/  SHFL.DOWN PT, R81, R252, 0x10, 0x1f ;  /* 0x0a001f00fc517f89 */ /* 0x00102800000e0000 */
[----:B------:R0:W0:Y:S04]  /*9700*/  SHFL.DOWN PT, R80, R77, 0x10, 0x1f ;  /* 0x0a001f004d507f89 */ /* 0x00002800000e0000 */
[----:B-1----:R1:W0:Y:S04]  /*9710*/  SHFL.DOWN PT, R240, R251, 0x10, 0x1f ;  /* 0x0a001f00fbf07f89 */ /* 0x00222800000e0000 */
[----:B------:R1:W0:Y:S02]  /*9720*/  SHFL.DOWN PT, R83, R82, 0x10, 0x1f ;  /* 0x0a001f0052537f89 */ /* 0x00022400000e0000 */
.L_x_6235:
[----:B------:R-:W-:Y:S04]  /*9730*/  BSSY B0, `(.L_x_6085) ;  /* 0x000000d000007945 */ /* 0x000fe80003800000 */
[----:B------:R-:W-:Y:S05]  /*9740*/  @P0 BRA `(.L_x_6086) ;  /* 0x00000000002c0947 */ /* 0x000fea0003800000 */
[C---:B0-----:R-:W-:Y:S01]  /*9750*/  FMUL.FTZ R76, R77.reuse, R240 ;  /* 0x000000f04d4c7220 */ /* 0x041fe20000410000 */
[----:B------:R-:W-:-:S03]  /*9760*/  FMUL.FTZ R79, R77, R83 ;  /* 0x000000534d4f7220 */ /* 0x000fc60000410000 */
[C---:B------:R-:W-:Y:S01]  /*9770*/  FFMA.FTZ R83, R252.reuse, R83, R76 ;  /* 0x00000053fc537223 */ /* 0x040fe2000001004c */
[C---:B------:R-:W-:Y:S01]  /*9780*/  FMUL.FTZ R76, R77.reuse, R80 ;  /* 0x000000504d4c7220 */ /* 0x040fe20000410000 */
[-C--:B---3--:R-:W-:Y:S01]  /*9790*/  FMUL.FTZ R77, R77, R81.reuse ;  /* 0x000000514d4d7220 */ /* 0x088fe20000410000 */
[----:B------:R-:W-:Y:S01]  /*97a0*/  FFMA.FTZ R240, R252, R240, -R79 ;  /* 0x000000f0fcf07223 */ /* 0x000fe2000001084f */
[----:B-12---:R-:W-:Y:S01]  /*97b0*/  FADD.FTZ R82, R82, R83 ;  /* 0x0000005352527221 */ /* 0x006fe20000010000 */
[C---:B------:R-:W-:Y:S01]  /*97c0*/  FFMA.FTZ R76, R252.reuse, R81, -R76 ;  /* 0x00000051fc4c7223 */ /* 0x040fe2000001084c */
[----:B------:R-:W-:Y:S01]  /*97d0*/  FFMA.FTZ R77, R252, R80, R77 ;  /* 0x00000050fc4d7223 */ /* 0x000fe2000001004d */
[----:B------:R-:W-:-:S03]  /*97e0*/  FADD.FTZ R251, R251, R240 ;  /* 0x000000f0fbfb7221 */ /* 0x000fc60000010000 */
[----:B------:R-:W-:-:S07]  /*97f0*/  MOV R252, R76 ;  /* 0x0000004c00fc7202 */ /* 0x000fce0000000f00 */
.L_x_6086:
[----:B------:R-:W-:Y:S05]  /*9800*/  BSYNC B0 ;  /* 0x0000000000007941 */ /* 0x000fea0003800000 */
.L_x_6085:
[----:B------:R-:W-:Y:S01]  /*9810*/  UMOV UR18, 0xffffffff ;  /* 0xffffffff00127882 */ /* 0x000fe20000000000 */
[----:B------:R-:W-:Y:S02]  /*9820*/  ISETP.NE.AND P0, PT, R117, 0x1f, PT ;  /* 0x0000001f7500780c */ /* 0x000fe40003f05270 */
[----:B------:R-:W-:Y:S11]  /*9830*/  BRA.DIV UR18, `(.L_x_6087) ;  /* 0x0000007a120c7947 */ /* 0x000ff6000b800000 */
[----:B------:R-:W5:Y:S04]  /*9840*/  SHFL.IDX PT, R250, R77, RZ, 0x1f ;  /* 0x00001fff4dfa7589 */ /* 0x000f6800000e0000 */
[----:B------:R-:W4:Y:S04]  /*9850*/  SHFL.IDX PT, R249, R252, RZ, 0x1f ;  /* 0x00001ffffcf97589 */ /* 0x000f2800000e0000 */
[----:B0-----:R-:W0:Y:S04]  /*9860*/  SHFL.DOWN PT, R80, R77, 0x1, 0x1f ;  /* 0x08201f004d507f89 */ /* 0x001e2800000e0000 */
[----:B------:R-:W0:Y:S04]  /*9870*/  SHFL.IDX PT, R248, R82, RZ, 0x1f ;  /* 0x00001fff52f87589 */ /* 0x000e2800000e0000 */
[----:B---3--:R-:W3:Y:S04]  /*9880*/  SHFL.DOWN PT, R252, R252, 0x1, 0x1f ;  /* 0x08201f00fcfc7f89 */ /* 0x008ee800000e0000 */
[----:B-12---:R-:W1:Y:S04]  /*9890*/  SHFL.DOWN PT, R82, R82, 0x1, 0x1f ;  /* 0x08201f0052527f89 */ /* 0x006e6800000e0000 */
[----:B------:R-:W2:Y:S01]  /*98a0*/  SHFL.IDX PT, R78, R62, RZ, 0x1f ;  /* 0x00001fff3e4e7589 */ /* 0x000ea200000e0000 */
[-C--:B-----5:R-:W-:Y:S01]  /*98b0*/  FMUL.FTZ R83, R63, R250.reuse ;  /* 0x000000fa3f537220 */ /* 0x0a0fe20000410000 */
[----:B------:R-:W-:-:S02]  /*98c0*/  FMUL.FTZ R240, R62, R250 ;  /* 0x000000fa3ef07220 */ /* 0x000fc40000410000 */
[----:B------:R-:W0:Y:S01]  /*98d0*/  SHFL.IDX PT, R79, R63, RZ, 0x1f ;  /* 0x00001fff3f4f7589 */ /* 0x000e2200000e0000 */
[-C--:B----4-:R-:W-:Y:S01]  /*98e0*/  FFMA.FTZ R246, R62, R249.reuse, -R83 ;  /* 0x000000f93ef67223 */ /* 0x090fe20000010853 */
[----:B------:R-:W-:Y:S02]  /*98f0*/  FFMA.FTZ R245, R63, R249, R240 ;  /* 0x000000f93ff57223 */ /* 0x000fe400000100f0 */
[----:B------:R-:W4:Y:S04]  /*9900*/  SHFL.IDX PT, R76, R60, RZ, 0x1f ;  /* 0x00001fff3c4c7589 */ /* 0x000f2800000e0000 */
[----:B------:R-:W0:Y:S04]  /*9910*/  SHFL.IDX PT, R77, R61, RZ, 0x1f ;  /* 0x00001fff3d4d7589 */ /* 0x000e2800000e0000 */
[----:B------:R-:W0:Y:S04]  /*9920*/  SHFL.IDX PT, R247, R251, RZ, 0x1f ;  /* 0x00001ffffbf77589 */ /* 0x000e2800000e0000 */
[----:B------:R5:W0:Y:S02]  /*9930*/  SHFL.DOWN PT, R81, R251, 0x1, 0x1f ;  /* 0x08201f00fb517f89 */ /* 0x000a2400000e0000 */
[-C--:B-----5:R-:W-:Y:S01]  /*9940*/  FMUL.FTZ R251, R61, R250.reuse ;  /* 0x000000fa3dfb7220 */ /* 0x0a0fe20000410000 */
[----:B-123--:R-:W-:-:S07]  /*9950*/  FMUL.FTZ R250, R60, R250 ;  /* 0x000000fa3cfa7220 */ /* 0x00efce0000410000 */
.L_x_6249:
[----:B------:R-:W-:Y:S04]  /*9960*/  BSSY B0, `(.L_x_6088) ;  /* 0x000000c000007945 */ /* 0x000fe80003800000 */
[----:B------:R-:W-:Y:S05]  /*9970*/  @!P0 BRA `(.L_x_6089) ;  /* 0x0000000000288947 */ /* 0x000fea0003800000 */
[C---:B0-----:R-:W-:Y:S01]  /*9980*/  FMUL.FTZ R63, R80.reuse, R79 ;  /* 0x0000004f503f7220 */ /* 0x041fe20000410000 */
[----:B------:R-:W-:-:S03]  /*9990*/  FMUL.FTZ R62, R80, R78 ;  /* 0x0000004e503e7220 */ /* 0x000fc60000410000 */
[----:B------:R-:W-:Y:S01]  /*99a0*/  FFMA.FTZ R78, R252, R78, -R63 ;  /* 0x0000004efc4e7223 */ /* 0x000fe2000001083f */
[----:B------:R-:W-:Y:S01]  /*99b0*/  FMUL.FTZ R63, R80, R77 ;  /* 0x0000004d503f7220 */ /* 0x000fe20000410000 */
[----:B------:R-:W-:Y:S01]  /*99c0*/  FFMA.FTZ R79, R252, R79, R62 ;  /* 0x0000004ffc4f7223 */ /* 0x000fe2000001003e */
[-C--:B----4-:R-:W-:Y:S01]  /*99d0*/  FMUL.FTZ R80, R80, R76.reuse ;  /* 0x0000004c50507220 */ /* 0x090fe20000410000 */
[----:B------:R-:W-:Y:S01]  /*99e0*/  FADD.FTZ R78, R81, R78 ;  /* 0x0000004e514e7221 */ /* 0x000fe20000010000 */
[----:B------:R-:W-:Y:S01]  /*99f0*/  FFMA.FTZ R76, R252, R76, -R63 ;  /* 0x0000004cfc4c7223 */ /* 0x000fe2000001083f */
[----:B------:R-:W-:Y:S01]  /*9a00*/  FADD.FTZ R79, R82, R79 ;  /* 0x0000004f524f7221 */ /* 0x000fe20000010000 */
[----:B------:R-:W-:-:S07]  /*9a10*/  FFMA.FTZ R77, R252, R77, R80 ;  /* 0x0000004dfc4d7223 */ /* 0x000fce0000010050 */
.L_x_6089:
[----:B------:R-:W-:Y:S05]  /*9a20*/  BSYNC B0 ;  /* 0x0000000000007941 */ /* 0x000fea0003800000 */
.L_x_6088:
[C---:B0-----:R-:W-:Y:S01]  /*9a30*/  FMUL.FTZ R63, R69.reuse, R79 ;  /* 0x0000004f453f7220 */ /* 0x041fe20000410000 */
[-C--:B------:R-:W-:Y:S01]  /*9a40*/  FMUL.FTZ R62, R69, R78.reuse ;  /* 0x0000004e453e7220 */ /* 0x080fe20000410000 */
[----:B----4-:R2:W-:Y:S01]  /*9a50*/  STS.128 [R243+0xd0b0], R76 ;  /* 0x00d0b04cf3007388 */ /* 0x0105e20000000c00 */
        /* <DEDUP_REMOVED lines=35> */
.L_x_6071:
[C---:B------:R-:W-:Y:S01]  /*9c90*/  ISETP.NE.AND P0, PT, R117.reuse, RZ, PT ;  /* 0x000000ff7500720c */ /* 0x040fe20003f05270 */
[----:B------:R-:W-:Y:S05]  /*9ca0*/  WARPSYNC.ALL ;  /* 0x0000000000007948 */ /* 0x000fea0003800000 */
[----:B0-----:R-:W-:Y:S01]  /*9cb0*/  P2R R64, PR, RZ, 0x1 ;  /* 0x00000001ff407803 */ /* 0x001fe20000000000 */
[----:B------:R-:W-:Y:S01]  /*9cc0*/  BAR.SYNC.DEFER_BLOCKING 0x0 ;  /* 0x0000000000007b1d */ /* 0x000fe20000010000 */
[--C-:B--2---:R-:W-:Y:S02]  /*9cd0*/  HADD2.F32 R75, -RZ, R54.reuse.H1_H1 ;  /* 0x30000036ff4b7230 */ /* 0x104fe40000004100 */
[----:B------:R-:W-:Y:S01]  /*9ce0*/  FFMA.FTZ R252, -R16, R123, -RZ ;  /* 0x0000007b10fc7223 */ /* 0x000fe200000109ff */
[----:B------:R-:W-:Y:S01]  /*9cf0*/  HADD2.F32 R82, -RZ, R54.H0_H0 ;  /* 0x20000036ff527230 */ /* 0x000fe20000004100 */
[----:B------:R-:W-:Y:S01]  /*9d00*/  LEA.HI.SX32 R249, R117, R117, 0x1b ;  /* 0x0000007575f97211 */ /* 0x000fe200078fdaff */
[----:B------:R-:W-:Y:S01]  /*9d10*/  HADD2.F32 R243, -RZ, R52.H0_H0 ;  /* 0x20000034fff37230 */ /* 0x000fe20000004100 */
[----:B------:R-:W-:Y:S01]  /*9d20*/  UIADD3 UR18, -UR7, UR46, URZ ;  /* 0x0000002e07127290 */ /* 0x000fe2000fffe13f */
[----:B------:R-:W-:Y:S01]  /*9d30*/  BSSY B0, `(.L_x_6090) ;  /* 0x00002db000007945 */ /* 0x000fe20003800000 */
[----:B------:R-:W-:Y:S01]  /*9d40*/  LEA R249, R249, R114, 0x2 ;  /* 0x00000072f9f97211 */ /* 0x000fe200078e10ff */
[----:B------:R-:W-:-:S02]  /*9d50*/  USHF.R.S32.HI UR19, URZ, 0x1f, UR16 ;  /* 0x0000001f3f137899 */ /* 0x000fc40008011410 */
[----:B------:R-:W-:-:S04]  /*9d60*/  ULEA UR18, UR18, 0xfffff800, 0xb ;  /* 0xfffff80012127891 */ /* 0x000fc8000f8e583f */
[----:B------:R-:W-:Y:S01]  /*9d70*/  UIADD3 UR18, UR56, -UR18, URZ ;  /* 0x8000001238127290 */ /* 0x000fe2000fffe03f */
[----:B------:R-:W0:Y:S04]  /*9d80*/  LDS.64 R64, [R86+0xd088] ;  /* 0x00d0880056407984 */ /* 0x000e280000000a00 */
[----:B-1----:R1:W-:Y:S02]  /*9d90*/  @!P0 STS.128 [R234+0xee80], R60 ;  /* 0x00ee803cea008388 */ /* 0x0023e40000000c00 */
[----:B-1----:R-:W-:Y:S01]  /*9da0*/  IADD3 R234, R117, 0x200, RZ ;  /* 0x0000020075ea7810 */ /* 0x002fe20007ffe0ff */
        /* <DEDUP_REMOVED lines=10> */
[C---:B------:R-:W-:Y:S01]  /*9e50*/  FMUL.FTZ R67, R85.reuse, UR45 ;  /* 0x0000002d55437c20 */ /* 0x040fe20008410000 */
[----:B------:R-:W-:Y:S01]  /*9e60*/  FMUL.FTZ R62, R85, R50 ;  /* 0x00000032553e7220 */ /* 0x000fe20000410000 */
[C---:B------:R-:W-:Y:S01]  /*9e70*/  FFMA.FTZ R64, R139.reuse, R85, -R64 ;  /* 0x000000558b407223 */ /* 0x040fe20000010840 */
[-C--:B------:R-:W-:Y:S01]  /*9e80*/  FFMA.FTZ R139, R139, R72.reuse, R66 ;  /* 0x000000488b8b7223 */ /* 0x080fe20000010042 */
[C---:B------:R-:W-:Y:S01]  /*9e90*/  FMUL.FTZ R66, R183.reuse, R72 ;  /* 0x00000048b7427220 */ /* 0x040fe20000410000 */
[C---:B------:R-:W-:Y:S01]  /*9ea0*/  FFMA.FTZ R70, R72.reuse, UR44, -R67 ;  /* 0x0000002c48467c23 */ /* 0x040fe20008010843 */
[-C--:B------:R-:W-:Y:S01]  /*9eb0*/  FFMA.FTZ R183, R183, -R65.reuse, R244 ;  /* 0x80000041b7b77223 */ /* 0x080fe200000100f4 */
[C---:B------:R-:W-:Y:S01]  /*9ec0*/  FFMA.FTZ R65, R181.reuse, -R65, R222 ;  /* 0x80000041b5417223 */ /* 0x040fe200000100de */
[----:B------:R-:W-:Y:S01]  /*9ed0*/  FFMA.FTZ R68, R181, R85, R66 ;  /* 0x00000055b5447223 */ /* 0x000fe20000010042 */
[C---:B------:R-:W-:Y:S01]  /*9ee0*/  FMUL.FTZ R66, R72.reuse, UR45 ;  /* 0x0000002d48427c20 */ /* 0x040fe20008410000 */
[----:B------:R-:W-:Y:S01]  /*9ef0*/  FMUL.FTZ R72, R72, R50 ;  /* 0x0000003248487220 */ /* 0x000fe20000410000 */
[----:B------:R-:W-:Y:S01]  /*9f00*/  FMUL.FTZ R61, R183, R62 ;  /* 0x0000003eb73d7220 */ /* 0x000fe20000410000 */
[----:B------:R-:W-:Y:S01]  /*9f10*/  FADD.FTZ R139, -R194, R139 ;  /* 0x0000008bc28b7221 */ /* 0x000fe20000010100 */
[----:B------:R-:W-:Y:S01]  /*9f20*/  FFMA.FTZ R66, R85, UR44, R66 ;  /* 0x0000002c55427c23 */ /* 0x000fe20008010042 */
[C---:B------:R-:W-:Y:S01]  /*9f30*/  FMUL.FTZ R60, R183.reuse, R72 ;  /* 0x00000048b73c7220 */ /* 0x040fe20000410000 */
[----:B------:R-:W-:Y:S01]  /*9f40*/  FMUL.FTZ R183, R183, R70 ;  /* 0x00000046b7b77220 */ /* 0x000fe20000410000 */
[----:B------:R-:W-:Y:S01]  /*9f50*/  FADD.FTZ R74, R193, R64 ;  /* 0x00000040c14a7221 */ /* 0x000fe20000010000 */
[C---:B------:R-:W-:Y:S01]  /*9f60*/  FFMA.FTZ R61, R65.reuse, R72, -R61 ;  /* 0x00000048413d7223 */ /* 0x040fe2000001083d */
[C---:B------:R-:W-:Y:S01]  /*9f70*/  FFMA.FTZ R60, R65.reuse, R62, R60 ;  /* 0x0000003e413c7223 */ /* 0x040fe2000001003c */
[----:B------:R-:W-:Y:S01]  /*9f80*/  FFMA.FTZ R70, R65, R66, R183 ;  /* 0x0000004241467223 */ /* 0x000fe200000100b7 */
[C---:B------:R-:W-:Y:S01]  /*9f90*/  FMUL.FTZ R63, R87.reuse, R72 ;  /* 0x00000048573f7220 */ /* 0x040fe20000410000 */
[-C--:B------:R-:W-:Y:S01]  /*9fa0*/  FMUL.FTZ R64, R140, -R139.reuse ;  /* 0x8000008b8c407220 */ /* 0x080fe20000410000 */
[----:B------:R-:W-:Y:S01]  /*9fb0*/  FMUL.FTZ R65, R178, R139 ;  /* 0x0000008bb2417220 */ /* 0x000fe20000410000 */
[----:B------:R-:W-:Y:S01]  /*9fc0*/  FFMA.FTZ R72, R87, R68, R70 ;  /* 0x0000004457487223 */ /* 0x000fe20000010046 */
[-C--:B------:R-:W-:Y:S01]  /*9fd0*/  FMUL.FTZ R140, R140, -R74.reuse ;  /* 0x8000004a8c8c7220 */ /* 0x080fe20000410000 */
[----:B------:R-:W-:Y:S01]  /*9fe0*/  FMUL.FTZ R70, R74, UR45 ;  /* 0x0000002d4a467c20 */ /* 0x000fe20008410000 */
[----:B------:R-:W-:Y:S01]  /*9ff0*/  FMUL.FTZ R66, R180, R51 ;  /* 0x00000033b4427220 */ /* 0x000fe20000410000 */
[CC--:B------:R-:W-:Y:S01]  /*a000*/  FFMA.FTZ R64, R141.reuse, R74.reuse, -R64 ;  /* 0x0000004a8d407223 */ /* 0x0c0fe20000010840 */
[----:B------:R-:W-:Y:S01]  /*a010*/  FFMA.FTZ R67, R182, R74, R65 ;  /* 0x0000004ab6437223 */ /* 0x000fe20000010041 */
[----:B------:R-:W-:Y:S01]  /*a020*/  FFMA.FTZ R17, R68, R50, R17 ;  /* 0x0000003244117223 */ /* 0x000fe20000010011 */
        /* <DEDUP_REMOVED lines=17> */
[----:B------:R-:W-:Y:S01]  /*a140*/  FMUL.FTZ R66, R142, -R141 ;  /* 0x8000008d8e427220 */ /* 0x000fe20000410000 */
[----:B------:R-:W-:Y:S01]  /*a150*/  FFMA.FTZ R73, R180, R67, R69 ;  /* 0x00000043b4497223 */ /* 0x000fe20000010045 */
[-C--:B------:R-:W-:Y:S01]  /*a160*/  FMUL.FTZ R67, R75, R96.reuse ;  /* 0x000000604b437220 */ /* 0x080fe20000410000 */
[----:B------:R-:W-:Y:S01]  /*a170*/  FMUL.FTZ R70, R191, UR45 ;  /* 0x0000002dbf467c20 */ /* 0x000fe20008410000 */
[----:B------:R-:W-:Y:S01]  /*a180*/  FMUL.FTZ R142, R142, -R191 ;  /* 0x800000bf8e8e7220 */ /* 0x000fe20000410000 */
[C---:B------:R-:W-:Y:S01]  /*a190*/  FMUL.FTZ R68, R179.reuse, R141 ;  /* 0x0000008db3447220 */ /* 0x040fe20000410000 */
[-C--:B------:R-:W-:Y:S01]  /*a1a0*/  FFMA.FTZ R179, R179, -R67.reuse, R230 ;  /* 0x80000043b3b37223 */ /* 0x080fe200000100e6 */
[----:B------:R-:W-:Y:S01]  /*a1b0*/  FFMA.FTZ R69, R177, -R67, R238 ;  /* 0x80000043b1457223 */ /* 0x000fe200000100ee */
[----:B------:R-:W-:Y:S01]  /*a1c0*/  FFMA.FTZ R66, R143, R191, -R66 ;  /* 0x000000bf8f427223 */ /* 0x000fe20000010842 */
[C---:B------:R-:W-:Y:S01]  /*a1d0*/  FMUL.FTZ R67, R141.reuse, UR45 ;  /* 0x0000002d8d437c20 */ /* 0x040fe20008410000 */
[C---:B------:R-:W-:Y:S01]  /*a1e0*/  FFMA.FTZ R70, R141.reuse, UR44, -R70 ;  /* 0x0000002c8d467c23 */ /* 0x040fe20008010846 */
[-C--:B------:R-:W-:Y:S01]  /*a1f0*/  FMUL.FTZ R76, R141, R96.reuse ;  /* 0x000000608d4c7220 */ /* 0x080fe20000410000 */
[----:B------:R-:W-:Y:S01]  /*a200*/  FMUL.FTZ R74, R191, R96 ;  /* 0x00000060bf4a7220 */ /* 0x000fe20000410000 */
[----:B------:R-:W-:Y:S01]  /*a210*/  FADD.FTZ R33, R72, R33 ;  /* 0x0000002148217221 */ /* 0x000fe20000010000 */
[----:B------:R-:W-:Y:S01]  /*a220*/  FFMA.FTZ R143, R143, R141, R142 ;  /* 0x0000008d8f8f7223 */ /* 0x000fe2000001008e */
[----:B------:R-:W-:Y:S01]  /*a230*/  FFMA.FTZ R72, R177, R191, R68 ;  /* 0x000000bfb1487223 */ /* 0x000fe20000010044 */
[----:B------:R-:W-:Y:S01]  /*a240*/  FADD.FTZ R78, R189, R66 ;  /* 0x00000042bd4e7221 */ /* 0x000fe20000010000 */
[----:B------:R-:W-:Y:S01]  /*a250*/  FFMA.FTZ R68, R191, UR44, R67 ;  /* 0x0000002cbf447c23 */ /* 0x000fe20008010043 */
[C---:B------:R-:W-:Y:S01]  /*a260*/  FMUL.FTZ R66, R179.reuse, R76 ;  /* 0x0000004cb3427220 */ /* 0x040fe20000410000 */
[C---:B------:R-:W-:Y:S01]  /*a270*/  FMUL.FTZ R71, R179.reuse, R70 ;  /* 0x00000046b3477220 */ /* 0x040fe20000410000 */
[-C--:B------:R-:W-:Y:S01]  /*a280*/  FMUL.FTZ R67, R179, R74.reuse ;  /* 0x0000004ab3437220 */ /* 0x080fe20000410000 */
[----:B------:R-:W-:Y:S01]  /*a290*/  FADD.FTZ R177, -R190, R143 ;  /* 0x0000008fbeb17221 */ /* 0x000fe20000010100 */
[C---:B------:R-:W-:Y:S01]  /*a2a0*/  FFMA.FTZ R66, R69.reuse, R74, R66 ;  /* 0x0000004a45427223 */ /* 0x040fe20000010042 */
[C---:B------:R-:W-:Y:S01]  /*a2b0*/  FFMA.FTZ R71, R69.reuse, R68, R71 ;  /* 0x0000004445477223 */ /* 0x040fe20000010047 */
[----:B------:R-:W-:Y:S01]  /*a2c0*/  FFMA.FTZ R67, R69, R76, -R67 ;  /* 0x0000004c45437223 */ /* 0x000fe20000010843 */
[C---:B------:R-:W-:Y:S01]  /*a2d0*/  FMUL.FTZ R143, R75.reuse, R74 ;  /* 0x0000004a4b8f7220 */ /* 0x040fe20000410000 */
[-C--:B------:R-:W-:Y:S01]  /*a2e0*/  FMUL.FTZ R68, R144, -R177.reuse ;  /* 0x800000b190447220 */ /* 0x080fe20000410000 */
[----:B------:R-:W-:Y:S01]  /*a2f0*/  FMUL.FTZ R69, R176, R177 ;  /* 0x000000b1b0457220 */ /* 0x000fe20000410000 */
[----:B------:R-:W-:Y:S01]  /*a300*/  FMUL.FTZ R144, R144, -R78 ;  /* 0x8000004e90907220 */ /* 0x000fe20000410000 */
[----:B------:R-:W-:Y:S01]  /*a310*/  FMUL.FTZ R74, R78, UR45 ;  /* 0x0000002d4e4a7c20 */ /* 0x000fe20008410000 */
[----:B------:R-:W-:Y:S01]  /*a320*/  FMUL.FTZ R70, R82, R97 ;  /* 0x0000006152467220 */ /* 0x000fe20000410000 */
[C---:B------:R-:W-:Y:S01]  /*a330*/  FMUL.FTZ R141, R75.reuse, R76 ;  /* 0x0000004c4b8d7220 */ /* 0x040fe20000410000 */
[----:B------:R-:W-:Y:S01]  /*a340*/  FFMA.FTZ R76, R75, R72, R71 ;  /* 0x000000484b4c7223 */ /* 0x000fe20000010047 */
[----:B------:R-:W-:Y:S01]  /*a350*/  FADD.FTZ R34, R73, R34 ;  /* 0x0000002249227221 */ /* 0x000fe20000010000 */
        /* <DEDUP_REMOVED lines=14> */
[----:B------:R-:W-:Y:S01]  /*a440*/  FADD.FTZ R187, R187, R68 ;  /* 0x00000044bbbb7221 */ /* 0x000fe20000010000 */
[----:B------:R-:W-:Y:S01]  /*a450*/  FADD.FTZ R80, -R188, R145 ;  /* 0x00000091bc507221 */ /* 0x000fe20000010100 */
[C---:B------:R-:W-:Y:S01]  /*a460*/  FFMA.FTZ R68, R70.reuse, R75, R77 ;  /* 0x0000004b46447223 */ /* 0x040fe2000001004d */
[----:B------:R-:W-:Y:S01]  /*a470*/  FFMA.FTZ R72, R70, R73, R72 ;  /* 0x0000004946487223 */ /* 0x000fe20000010048 */
[----:B------:R-:W-:-:S02]  /*a480*/  HADD2.F32 R77, -RZ, R53.H1_H1 ;  /* 0x30000035ff4d7230 */ /* 0x000fc40000004100 */
[----:B------:R-:W-:Y:S01]  /*a490*/  FFMA.FTZ R69, R70, R177, -R74 ;  /* 0x000000b146457223 */ /* 0x000fe2000001084a */
[----:B------:R-:W-:Y:S01]  /*a4a0*/  FMUL.FTZ R70, R146, -R80 ;  /* 0x8000005092467220 */ /* 0x000fe20000410000 */
[C---:B------:R-:W-:Y:S01]  /*a4b0*/  FMUL.FTZ R145, R82.reuse, R75 ;  /* 0x0000004b52917220 */ /* 0x040fe20000410000 */
[----:B------:R-:W-:Y:S01]  /*a4c0*/  FFMA.FTZ R20, R71, R97, R20 ;  /* 0x0000006147147223 */ /* 0x000fe20000010014 */
[----:B------:R-:W-:Y:S01]  /*a4d0*/  FFMA.FTZ R75, R82, R71, R72 ;  /* 0x00000047524b7223 */ /* 0x000fe20000010048 */
[-C--:B------:R-:W-:Y:S01]  /*a4e0*/  FMUL.FTZ R146, R146, -R187.reuse ;  /* 0x800000bb92927220 */ /* 0x080fe20000410000 */
[----:B------:R-:W-:Y:S01]  /*a4f0*/  FMUL.FTZ R71, R77, R98 ;  /* 0x000000624d477220 */ /* 0x000fe20000410000 */
[-C--:B------:R-:W-:Y:S01]  /*a500*/  FMUL.FTZ R72, R175, R80.reuse ;  /* 0x00000050af487220 */ /* 0x080fe20000410000 */
[C---:B------:R-:W-:Y:S01]  /*a510*/  FFMA.FTZ R70, R147.reuse, R187, -R70 ;  /* 0x000000bb93467223 */ /* 0x040fe20000010846 */
[----:B------:R-:W-:Y:S01]  /*a520*/  FFMA.FTZ R147, R147, R80, R146 ;  /* 0x0000005093937223 */ /* 0x000fe20000010092 */
[C---:B------:R-:W-:Y:S01]  /*a530*/  FFMA.FTZ R73, R173.reuse, -R71, R228 ;  /* 0x80000047ad497223 */ /* 0x040fe200000100e4 */
[----:B------:R-:W-:Y:S01]  /*a540*/  FFMA.FTZ R74, R173, R187, R72 ;  /* 0x000000bbad4a7223 */ /* 0x000fe20000010048 */
[----:B------:R-:W-:Y:S01]  /*a550*/  FFMA.FTZ R175, R175, -R71, R236 ;  /* 0x80000047afaf7223 */ /* 0x000fe200000100ec */
[----:B------:R-:W-:Y:S01]  /*a560*/  FADD.FTZ R173, R185, R70 ;  /* 0x00000046b9ad7221 */ /* 0x000fe20000010000 */
[C---:B------:R-:W-:Y:S01]  /*a570*/  FMUL.FTZ R71, R187.reuse, UR45 ;  /* 0x0000002dbb477c20 */ /* 0x040fe20008410000 */
[----:B------:R-:W-:Y:S01]  /*a580*/  FMUL.FTZ R70, R80, UR45 ;  /* 0x0000002d50467c20 */ /* 0x000fe20008410000 */
[----:B------:R-:W-:Y:S01]  /*a590*/  FADD.FTZ R79, -R186, R147 ;  /* 0x00000093ba4f7221 */ /* 0x000fe20000010100 */
[----:B------:R-:W-:Y:S01]  /*a5a0*/  FADD.FTZ R35, R76, R35 ;  /* 0x000000234c237221 */ /* 0x000fe20000010000 */
[----:B------:R-:W-:Y:S01]  /*a5b0*/  FFMA.FTZ R72, R80, UR44, -R71 ;  /* 0x0000002c50487c23 */ /* 0x000fe20008010847 */
[----:B------:R-:W-:Y:S01]  /*a5c0*/  FFMA.FTZ R76, R187, UR44, R70 ;  /* 0x0000002cbb4c7c23 */ /* 0x000fe20008010046 */
[C---:B------:R-:W-:Y:S01]  /*a5d0*/  FMUL.FTZ R70, R148.reuse, -R79 ;  /* 0x8000004f94467220 */ /* 0x040fe20000410000 */
[-C--:B------:R-:W-:Y:S01]  /*a5e0*/  FMUL.FTZ R148, R148, -R173.reuse ;  /* 0x800000ad94947220 */ /* 0x080fe20000410000 */
[----:B------:R-:W-:Y:S01]  /*a5f0*/  FADD.FTZ R36, R75, R36 ;  /* 0x000000244b247221 */ /* 0x000fe20000010000 */
[-C--:B------:R-:W-:Y:S01]  /*a600*/  FMUL.FTZ R80, R80, R98.reuse ;  /* 0x0000006250507220 */ /* 0x080fe20000410000 */
[----:B------:R-:W-:Y:S01]  /*a610*/  FMUL.FTZ R78, R187, R98 ;  /* 0x00000062bb4e7220 */ /* 0x000fe20000410000 */
[----:B------:R-:W-:Y:S01]  /*a620*/  FMUL.FTZ R75, R175, R72 ;  /* 0x00000048af4b7220 */ /* 0x000fe20000410000 */
[C---:B------:R-:W-:Y:S01]  /*a630*/  FFMA.FTZ R72, R149.reuse, R173, -R70 ;  /* 0x000000ad95487223 */ /* 0x040fe20000010846 */
[----:B------:R-:W-:Y:S01]  /*a640*/  FFMA.FTZ R149, R149, R79, R148 ;  /* 0x0000004f95957223 */ /* 0x000fe20000010094 */
[----:B------:R-:W-:Y:S01]  /*a650*/  FMUL.FTZ R177, R82, R177 ;  /* 0x000000b152b17220 */ /* 0x000fe20000410000 */
[C---:B------:R-:W-:Y:S01]  /*a660*/  FMUL.FTZ R82, R175.reuse, R80 ;  /* 0x00000050af527220 */ /* 0x040fe20000410000 */
[-C--:B------:R-:W-:Y:S01]  /*a670*/  FMUL.FTZ R71, R175, R78.reuse ;  /* 0x0000004eaf477220 */ /* 0x080fe20000410000 */
[----:B------:R-:W-:Y:S01]  /*a680*/  FADD.FTZ R95, R95, R72 ;  /* 0x000000485f5f7221 */ /* 0x000fe20000010000 */
[----:B------:R-:W-:Y:S01]  /*a690*/  FADD.FTZ R184, -R184, R149 ;  /* 0x00000095b8b87221 */ /* 0x000fe20000010100 */
[C---:B------:R-:W-:Y:S01]  /*a6a0*/  FFMA.FTZ R70, R73.reuse, R78, R82 ;  /* 0x0000004e49467223 */ /* 0x040fe20000010052 */
[C---:B------:R-:W-:Y:S01]  /*a6b0*/  FFMA.FTZ R71, R73.reuse, R80, -R71 ;  /* 0x0000005049477223 */ /* 0x040fe20000010847 */
[----:B------:R-:W-:Y:S01]  /*a6c0*/  FFMA.FTZ R75, R73, R76, R75 ;  /* 0x0000004c494b7223 */ /* 0x000fe2000001004b */
[C---:B------:R-:W-:Y:S01]  /*a6d0*/  FMUL.FTZ R73, R150.reuse, -R95 ;  /* 0x8000005f96497220 */ /* 0x040fe20000410000 */
[----:B------:R-:W-:Y:S01]  /*a6e0*/  FMUL.FTZ R72, R150, -R184 ;  /* 0x800000b896487220 */ /* 0x000fe20000410000 */
[----:B------:R-:W-:-:S02]  /*a6f0*/  HADD2.F32 R82, -RZ, R53.H0_H0 ;  /* 0x20000035ff527230 */ /* 0x000fc40000004100 */
[----:B------:R-:W-:Y:S01]  /*a700*/  FFMA.FTZ R76, R77, R74, R75 ;  /* 0x0000004a4d4c7223 */ /* 0x000fe2000001004b */
[C---:B------:R-:W-:Y:S01]  /*a710*/  FFMA.FTZ R73, R151.reuse, R184, R73 ;  /* 0x000000b897497223 */ /* 0x040fe20000010049 */
[----:B------:R-:W-:Y:S01]  /*a720*/  FFMA.FTZ R72, R151, R95, -R72 ;  /* 0x0000005f97487223 */ /* 0x000fe20000010848 */
[C---:B------:R-:W-:Y:S01]  /*a730*/  FMUL.FTZ R147, R77.reuse, R78 ;  /* 0x0000004e4d937220 */ /* 0x040fe20000410000 */
[----:B------:R-:W-:Y:S01]  /*a740*/  FMUL.FTZ R149, R77, R80 ;  /* 0x000000504d957220 */ /* 0x000fe20000410000 */
[----:B------:R-:W-:Y:S01]  /*a750*/  FADD.FTZ R75, -R94, R73 ;  /* 0x000000495e4b7221 */ /* 0x000fe20000010100 */
[----:B------:R-:W-:Y:S01]  /*a760*/  FADD.FTZ R93, R93, R72 ;  /* 0x000000485d5d7221 */ /* 0x000fe20000010000 */
[----:B------:R-:W-:Y:S01]  /*a770*/  FADD.FTZ R37, R76, R37 ;  /* 0x000000254c257221 */ /* 0x000fe20000010000 */
[----:B------:R-:W-:Y:S01]  /*a780*/  FMUL.FTZ R78, R173, UR45 ;  /* 0x0000002dad4e7c20 */ /* 0x000fe20008410000 */
[C---:B------:R-:W-:Y:S01]  /*a790*/  FMUL.FTZ R73, R118.reuse, -R75 ;  /* 0x8000004b76497220 */ /* 0x040fe20000410000 */
[----:B------:R-:W-:Y:S01]  /*a7a0*/  FMUL.FTZ R118, R118, -R93 ;  /* 0x8000005d76767220 */ /* 0x000fe20000410000 */
[----:B------:R-:W-:Y:S01]  /*a7b0*/  FFMA.FTZ R21, R74, R98, R21 ;  /* 0x000000624a157223 */ /* 0x000fe20000010015 */
[----:B------:R-:W-:Y:S01]  /*a7c0*/  FMUL.FTZ R77, R172, R79 ;  /* 0x0000004fac4d7220 */ /* 0x000fe20000410000 */
[C---:B------:R-:W-:Y:S01]  /*a7d0*/  FFMA.FTZ R72, R120.reuse, R93, -R73 ;  /* 0x0000005d78487223 */ /* 0x040fe20000010849 */
[----:B------:R-:W-:Y:S01]  /*a7e0*/  FFMA.FTZ R73, R120, R75, R118 ;  /* 0x0000004b78497223 */ /* 0x000fe20000010076 */
[C---:B------:R-:W-:Y:S01]  /*a7f0*/  FMUL.FTZ R76, R79.reuse, UR45 ;  /* 0x0000002d4f4c7c20 */ /* 0x040fe20008410000 */
[-C--:B------:R-:W-:Y:S01]  /*a800*/  FMUL.FTZ R74, R82, R99.reuse ;  /* 0x00000063524a7220 */ /* 0x080fe20000410000 */
[C---:B------:R-:W-:Y:S01]  /*a810*/  FFMA.FTZ R81, R79.reuse, UR44, -R78 ;  /* 0x0000002c4f517c23 */ /* 0x040fe2000801084e */
[----:B------:R-:W-:Y:S01]  /*a820*/  FMUL.FTZ R151, R79, R99 ;  /* 0x000000634f977220 */ /* 0x000fe20000410000 */
[----:B------:R-:W-:Y:S01]  /*a830*/  FFMA.FTZ R77, R170, R173, R77 ;  /* 0x000000adaa4d7223 */ /* 0x000fe2000001004d */
[----:B------:R-:W-:Y:S01]  /*a840*/  FFMA.FTZ R79, R173, UR44, R76 ;  /* 0x0000002cad4f7c23 */ /* 0x000fe2000801004c */
[----:B------:R-:W-:Y:S01]  /*a850*/  FADD.FTZ R92, -R92, R73 ;  /* 0x000000495c5c7221 */ /* 0x000fe20000010100 */
[----:B------:R-:W-:Y:S01]  /*a860*/  FFMA.FTZ R172, R172, -R74, R233 ;  /* 0x8000004aacac7223 */ /* 0x000fe200000100e9 */
[----:B------:R-:W-:Y:S01]  /*a870*/  FADD.FTZ R91, R91, R72 ;  /* 0x000000485b5b7221 */ /* 0x000fe20000010000 */
[----:B------:R-:W-:Y:S01]  /*a880*/  FMUL.FTZ R173, R173, R99 ;  /* 0x00000063adad7220 */ /* 0x000fe20000410000 */
[C---:B------:R-:W-:Y:S01]  /*a890*/  FMUL.FTZ R73, R121.reuse, -R92 ;  /* 0x8000005c79497220 */ /* 0x040fe20000410000 */
[----:B------:R-:W-:Y:S01]  /*a8a0*/  FFMA.FTZ R74, R170, -R74, R235 ;  /* 0x8000004aaa4a7223 */ /* 0x000fe200000100eb */
[C---:B------:R-:W-:Y:S01]  /*a8b0*/  FMUL.FTZ R251, R172.reuse, R151 ;  /* 0x00000097acfb7220 */ /* 0x040fe20000410000 */
[C---:B------:R-:W-:Y:S01]  /*a8c0*/  FMUL.FTZ R250, R172.reuse, R173 ;  /* 0x000000adacfa7220 */ /* 0x040fe20000410000 */
[----:B------:R-:W-:Y:S01]  /*a8d0*/  FMUL.FTZ R121, R121, -R91 ;  /* 0x8000005b79797220 */ /* 0x000fe20000410000 */
[----:B------:R-:W-:Y:S01]  /*a8e0*/  FMUL.FTZ R72, R172, R81 ;  /* 0x00000051ac487220 */ /* 0x000fe20000410000 */
[C---:B------:R-:W-:Y:S01]  /*a8f0*/  FFMA.FTZ R251, R74.reuse, R173, R251 ;  /* 0x000000ad4afb7223 */ /* 0x040fe200000100fb */
[----:B------:R-:W-:Y:S01]  /*a900*/  FFMA.FTZ R250, R74, R151, -R250 ;  /* 0x000000974afa7223 */ /* 0x000fe200000108fa */
[----:B------:R-:W-:Y:S01]  /*a910*/  FFMA.FTZ R121, R124, R92, R121 ;  /* 0x0000005c7c797223 */ /* 0x000fe20000010079 */
[----:B------:R-:W-:Y:S01]  /*a920*/  FFMA.FTZ R74, R74, R79, R72 ;  /* 0x0000004f4a4a7223 */ /* 0x000fe20000010048 */
[----:B------:R-:W-:Y:S01]  /*a930*/  FFMA.FTZ R72, R124, R91, -R73 ;  /* 0x0000005b7c487223 */ /* 0x000fe20000010849 */
[----:B------:R-:W-:-:S02]  /*a940*/  HADD2.F32 R80, -RZ, R52.H1_H1 ;  /* 0x30000034ff507230 */ /* 0x000fc40000004100 */
[----:B------:R-:W-:Y:S01]  /*a950*/  FADD.FTZ R90, -R90, R121 ;  /* 0x000000795a5a7221 */ /* 0x000fe20000010100 */
[----:B------:R-:W-:Y:S01]  /*a960*/  FFMA.FTZ R22, R77, R99, R22 ;  /* 0x000000634d167223 */ /* 0x000fe20000010016 */
[----:B------:R-:W-:Y:S01]  /*a970*/  FADD.FTZ R89, R89, R72 ;  /* 0x0000004859597221 */ /* 0x000fe20000010000 */
[----:B------:R-:W-:Y:S01]  /*a980*/  FMUL.FTZ R72, R171, R184 ;  /* 0x000000b8ab487220 */ /* 0x000fe20000410000 */
[----:B------:R-:W-:Y:S01]  /*a990*/  FMUL.FTZ R73, R125, -R90 ;  /* 0x8000005a7d497220 */ /* 0x000fe20000410000 */
[----:B------:R-:W-:Y:S01]  /*a9a0*/  FFMA.FTZ R77, R82, R77, R74 ;  /* 0x0000004d524d7223 */ /* 0x000fe2000001004a */
[----:B------:R-:W-:Y:S01]  /*a9b0*/  FMUL.FTZ R74, R80, R100 ;  /* 0x00000064504a7220 */ /* 0x000fe20000410000 */
[----:B------:R-:W-:Y:S01]  /*a9c0*/  FFMA.FTZ R76, R169, R95, R72 ;  /* 0x0000005fa94c7223 */ /* 0x000fe20000010048 */
[-C--:B------:R-:W-:Y:S01]  /*a9d0*/  FFMA.FTZ R72, R126, R89.reuse, -R73 ;  /* 0x000000597e487223 */ /* 0x080fe20000010849 */
[----:B------:R-:W-:Y:S01]  /*a9e0*/  FMUL.FTZ R125, R125, -R89 ;  /* 0x800000597d7d7220 */ /* 0x000fe20000410000 */
[-C--:B------:R-:W-:Y:S01]  /*a9f0*/  FFMA.FTZ R171, R171, -R74.reuse, R232 ;  /* 0x8000004aabab7223 */ /* 0x080fe200000100e8 */
[----:B------:R-:W-:Y:S01]  /*aa00*/  FFMA.FTZ R74, R169, -R74, R226 ;  /* 0x8000004aa94a7223 */ /* 0x000fe200000100e2 */
[----:B------:R-:W-:Y:S01]  /*aa10*/  FADD.FTZ R195, R195, R72 ;  /* 0x00000048c3c37221 */ /* 0x000fe20000010000 */
[C---:B------:R-:W-:Y:S01]  /*aa20*/  FMUL.FTZ R73, R95.reuse, UR45 ;  /* 0x0000002d5f497c20 */ /* 0x040fe20008410000 */
[C---:B------:R-:W-:Y:S01]  /*aa30*/  FMUL.FTZ R72, R184.reuse, UR45 ;  /* 0x0000002db8487c20 */ /* 0x040fe20008410000 */
[----:B------:R-:W-:Y:S01]  /*aa40*/  FMUL.FTZ R169, R184, R100 ;  /* 0x00000064b8a97220 */ /* 0x000fe20000410000 */
[----:B------:R-:W-:Y:S01]  /*aa50*/  FFMA.FTZ R125, R126, R90, R125 ;  /* 0x0000005a7e7d7223 */ /* 0x000fe2000001007d */
[----:B------:R-:W-:Y:S01]  /*aa60*/  FFMA.FTZ R78, R184, UR44, -R73 ;  /* 0x0000002cb84e7c23 */ /* 0x000fe20008010849 */
[C---:B------:R-:W-:Y:S01]  /*aa70*/  FFMA.FTZ R79, R95.reuse, UR44, R72 ;  /* 0x0000002c5f4f7c23 */ /* 0x040fe20008010048 */
[----:B------:R-:W-:Y:S01]  /*aa80*/  FMUL.FTZ R95, R95, R100 ;  /* 0x000000645f5f7220 */ /* 0x000fe20000410000 */
[C---:B------:R-:W-:Y:S01]  /*aa90*/  FMUL.FTZ R73, R171.reuse, R169 ;  /* 0x000000a9ab497220 */ /* 0x040fe20000410000 */
[----:B------:R-:W-:Y:S01]  /*aaa0*/  FADD.FTZ R88, -R88, R125 ;  /* 0x0000007d58587221 */ /* 0x000fe20000010100 */
[C---:B------:R-:W-:Y:S01]  /*aab0*/  FMUL.FTZ R78, R171.reuse, R78 ;  /* 0x0000004eab4e7220 */ /* 0x040fe20000410000 */
[-C--:B------:R-:W-:Y:S01]  /*aac0*/  FMUL.FTZ R72, R171, R95.reuse ;  /* 0x0000005fab487220 */ /* 0x080fe20000410000 */
[C---:B------:R-:W-:Y:S01]  /*aad0*/  FFMA.FTZ R126, R74.reuse, R95, R73 ;  /* 0x0000005f4a7e7223 */ /* 0x040fe20000010049 */
[----:B------:R-:W-:Y:S01]  /*aae0*/  FADD.FTZ R38, R77, R38 ;  /* 0x000000264d267221 */ /* 0x000fe20000010000 */
[CC--:B------:R-:W-:Y:S01]  /*aaf0*/  FMUL.FTZ R73, R127.reuse, -R88.reuse ;  /* 0x800000587f497220 */ /* 0x0c0fe20000410000 */
[----:B------:R-:W-:Y:S01]  /*ab00*/  FMUL.FTZ R77, R127, -R195 ;  /* 0x800000c37f4d7220 */ /* 0x000fe20000410000 */
[C---:B------:R-:W-:Y:S01]  /*ab10*/  FFMA.FTZ R127, R74.reuse, R169, -R72 ;  /* 0x000000a94a7f7223 */ /* 0x040fe20000010848 */
[----:B------:R-:W-:Y:S01]  /*ab20*/  FFMA.FTZ R79, R74, R79, R78 ;  /* 0x0000004f4a4f7223 */ /* 0x000fe2000001004e */
[C---:B------:R-:W-:Y:S01]  /*ab30*/  FFMA.FTZ R74, R128.reuse, R195, -R73 ;  /* 0x000000c3804a7223 */ /* 0x040fe20000010849 */
[----:B------:R-:W-:Y:S01]  /*ab40*/  FFMA.FTZ R128, R128, R88, R77 ;  /* 0x0000005880807223 */ /* 0x000fe2000001004d */
[----:B------:R-:W-:Y:S01]  /*ab50*/  FFMA.FTZ R23, R76, R100, R23 ;  /* 0x000000644c177223 */ /* 0x000fe20000010017 */
[C---:B------:R-:W-:Y:S01]  /*ab60*/  FFMA.FTZ R72, R80.reuse, R76, R79 ;  /* 0x0000004c50487223 */ /* 0x040fe2000001004f */
[----:B------:R-:W-:Y:S01]  /*ab70*/  FADD.FTZ R199, R199, R74 ;  /* 0x0000004ac7c77221 */ /* 0x000fe20000010000 */
[----:B------:R-:W-:Y:S01]  /*ab80*/  FADD.FTZ R197, -R197, R128 ;  /* 0x00000080c5c57221 */ /* 0x000fe20000010100 */
[----:B------:R-:W-:Y:S01]  /*ab90*/  FMUL.FTZ R73, R243, R101 ;  /* 0x00000065f3497220 */ /* 0x000fe20000410000 */
[C---:B------:R-:W-:Y:S01]  /*aba0*/  FMUL.FTZ R171, R80.reuse, R95 ;  /* 0x0000005f50ab7220 */ /* 0x040fe20000410000 */
[C---:B------:R-:W-:Y:S01]  /*abb0*/  FMUL.FTZ R76, R129.reuse, -R199 ;  /* 0x800000c7814c7220 */ /* 0x040fe20000410000 */
[----:B------:R-:W-:Y:S01]  /*abc0*/  FMUL.FTZ R77, R129, -R197 ;  /* 0x800000c5814d7220 */ /* 0x000fe20000410000 */
[----:B------:R-:W-:Y:S01]  /*abd0*/  FMUL.FTZ R169, R80, R169 ;  /* 0x000000a950a97220 */ /* 0x000fe20000410000 */
[C---:B------:R-:W-:Y:S01]  /*abe0*/  FFMA.FTZ R79, R168.reuse, -R73, R225 ;  /* 0x80000049a84f7223 */ /* 0x040fe200000100e1 */
[----:B------:R-:W-:Y:S01]  /*abf0*/  FMUL.FTZ R168, R168, R75 ;  /* 0x0000004ba8a87220 */ /* 0x000fe20000410000 */
[C---:B------:R-:W-:Y:S01]  /*ac00*/  FFMA.FTZ R74, R130.reuse, R199, -R77 ;  /* 0x000000c7824a7223 */ /* 0x040fe2000001084d */
[----:B------:R-:W-:Y:S01]  /*ac10*/  FFMA.FTZ R77, R130, R197, R76 ;  /* 0x000000c5824d7223 */ /* 0x000fe2000001004c */
[----:B------:R-:W-:Y:S01]  /*ac20*/  FMUL.FTZ R80, R93, UR45 ;  /* 0x0000002d5d507c20 */ /* 0x000fe20008410000 */
[----:B------:R-:W-:Y:S01]  /*ac30*/  FMUL.FTZ R76, R75, UR45 ;  /* 0x0000002d4b4c7c20 */ /* 0x000fe20008410000 */
[----:B------:R-:W-:Y:S01]  /*ac40*/  FADD.FTZ R201, R201, R74 ;  /* 0x0000004ac9c97221 */ /* 0x000fe20000010000 */
[----:B------:R-:W-:Y:S01]  /*ac50*/  FADD.FTZ R200, -R200, R77 ;  /* 0x0000004dc8c87221 */ /* 0x000fe20000010100 */
[C---:B------:R-:W-:Y:S01]  /*ac60*/  FMUL.FTZ R173, R82.reuse, R173 ;  /* 0x000000ad52ad7220 */ /* 0x040fe20000410000 */
[----:B------:R-:W-:Y:S01]  /*ac70*/  FMUL.FTZ R151, R82, R151 ;  /* 0x0000009752977220 */ /* 0x000fe20000410000 */
[C---:B------:R-:W-:Y:S01]  /*ac80*/  FMUL.FTZ R77, R131.reuse, -R201 ;  /* 0x800000c9834d7220 */ /* 0x040fe20000410000 */
[-C--:B------:R-:W-:Y:S01]  /*ac90*/  FMUL.FTZ R74, R131, -R200.reuse ;  /* 0x800000c8834a7220 */ /* 0x080fe20000410000 */
[C---:B------:R-:W-:Y:S01]  /*aca0*/  FFMA.FTZ R78, R166.reuse, -R73, R229 ;  /* 0x80000049a64e7223 */ /* 0x040fe200000100e5 */
[----:B------:R-:W-:Y:S01]  /*acb0*/  FFMA.FTZ R73, R166, R93, R168 ;  /* 0x0000005da6497223 */ /* 0x000fe200000100a8 */
[C---:B------:R-:W-:Y:S01]  /*acc0*/  FFMA.FTZ R77, R132.reuse, R200, R77 ;  /* 0x000000c8844d7223 */ /* 0x040fe2000001004d */
[----:B------:R-:W-:Y:S01]  /*acd0*/  FFMA.FTZ R132, R132, R201, -R74 ;  /* 0x000000c984847223 */ /* 0x000fe2000001084a */
[C---:B------:R-:W-:Y:S01]  /*ace0*/  FFMA.FTZ R80, R75.reuse, UR44, -R80 ;  /* 0x0000002c4b507c23 */ /* 0x040fe20008010850 */
[-C--:B------:R-:W-:Y:S01]  /*acf0*/  FMUL.FTZ R82, R75, R101.reuse ;  /* 0x000000654b527220 */ /* 0x080fe20000410000 */
[C---:B------:R-:W-:Y:S01]  /*ad00*/  FFMA.FTZ R81, R93.reuse, UR44, R76 ;  /* 0x0000002c5d517c23 */ /* 0x040fe2000801004c */
[----:B------:R-:W-:Y:S01]  /*ad10*/  FMUL.FTZ R93, R93, R101 ;  /* 0x000000655d5d7220 */ /* 0x000fe20000410000 */
[----:B------:R-:W-:-:S02]  /*ad20*/  HADD2.F32 R75, -RZ, R59.H1_H1 ;  /* 0x3000003bff4b7230 */ /* 0x000fc40000004100 */
[----:B------:R-:W-:Y:S01]  /*ad30*/  FADD.FTZ R202, -R202, R77 ;  /* 0x0000004dcaca7221 */ /* 0x000fe20000010100 */
[----:B------:R-:W-:Y:S01]  /*ad40*/  FADD.FTZ R203, R203, R132 ;  /* 0x00000084cbcb7221 */ /* 0x000fe20000010000 */
[C---:B------:R-:W-:Y:S01]  /*ad50*/  FMUL.FTZ R129, R79.reuse, R82 ;  /* 0x000000524f817220 */ /* 0x040fe20000410000 */
[C---:B------:R-:W-:Y:S01]  /*ad60*/  FMUL.FTZ R80, R79.reuse, R80 ;  /* 0x000000504f507220 */ /* 0x040fe20000410000 */
[----:B------:R-:W-:Y:S01]  /*ad70*/  FMUL.FTZ R79, R79, R93 ;  /* 0x0000005d4f4f7220 */ /* 0x000fe20000410000 */
[----:B------:R-:W-:Y:S01]  /*ad80*/  FMUL.FTZ R77, R133, -R202 ;  /* 0x800000ca854d7220 */ /* 0x000fe20000410000 */
[----:B------:R-:W-:Y:S01]  /*ad90*/  FMUL.FTZ R76, R75, R102 ;  /* 0x000000664b4c7220 */ /* 0x000fe20000410000 */
[-C--:B------:R-:W-:Y:S01]  /*ada0*/  FMUL.FTZ R133, R133, -R203.reuse ;  /* 0x800000cb85857220 */ /* 0x080fe20000410000 */
[----:B------:R-:W-:Y:S01]  /*adb0*/  FFMA.FTZ R128, R78, R82, -R79 ;  /* 0x000000524e807223 */ /* 0x000fe2000001084f */
[C---:B------:R-:W-:Y:S01]  /*adc0*/  FMUL.FTZ R74, R167.reuse, R92 ;  /* 0x0000005ca74a7220 */ /* 0x040fe20000410000 */
[-C--:B------:R-:W-:Y:S01]  /*add0*/  FFMA.FTZ R167, R167, -R76.reuse, R224 ;  /* 0x8000004ca7a77223 */ /* 0x080fe200000100e0 */
[----:B------:R-:W-:Y:S01]  /*ade0*/  FFMA.FTZ R79, R165, -R76, R216 ;  /* 0x8000004ca54f7223 */ /* 0x000fe200000100d8 */
[C---:B------:R-:W-:Y:S01]  /*adf0*/  FFMA.FTZ R133, R134.reuse, R202, R133 ;  /* 0x000000ca86857223 */ /* 0x040fe20000010085 */
[----:B------:R-:W-:Y:S01]  /*ae00*/  FFMA.FTZ R76, R134, R203, -R77 ;  /* 0x000000cb864c7223 */ /* 0x000fe2000001084d */
[----:B------:R-:W-:Y:S01]  /*ae10*/  FMUL.FTZ R77, R91, UR45 ;  /* 0x0000002d5b4d7c20 */ /* 0x000fe20008410000 */
[----:B------:R-:W-:Y:S01]  /*ae20*/  FFMA.FTZ R129, R78, R93, R129 ;  /* 0x0000005d4e817223 */ /* 0x000fe20000010081 */
[----:B------:R-:W-:Y:S01]  /*ae30*/  FADD.FTZ R204, -R204, R133 ;  /* 0x00000085cccc7221 */ /* 0x000fe20000010100 */
[----:B------:R-:W-:Y:S01]  /*ae40*/  FADD.FTZ R205, R205, R76 ;  /* 0x0000004ccdcd7221 */ /* 0x000fe20000010000 */
[----:B------:R-:W-:Y:S01]  /*ae50*/  FFMA.FTZ R80, R78, R81, R80 ;  /* 0x000000514e507223 */ /* 0x000fe20000010050 */
[----:B------:R-:W-:Y:S01]  /*ae60*/  FFMA.FTZ R78, R92, UR44, -R77 ;  /* 0x0000002c5c4e7c23 */ /* 0x000fe2000801084d */
[C---:B------:R-:W-:Y:S01]  /*ae70*/  FMUL.FTZ R77, R135.reuse, -R204 ;  /* 0x800000cc874d7220 */ /* 0x040fe20000410000 */
[----:B------:R-:W-:Y:S01]  /*ae80*/  FMUL.FTZ R135, R135, -R205 ;  /* 0x800000cd87877220 */ /* 0x000fe20000410000 */
[----:B------:R-:W-:-:S02]  /*ae90*/  HADD2.F32 R124, -RZ, R56.H0_H0 ;  /* 0x20000038ff7c7230 */ /* 0x000fc40000004100 */
[C---:B------:R-:W-:Y:S01]  /*aea0*/  FMUL.FTZ R76, R92.reuse, UR45 ;  /* 0x0000002d5c4c7c20 */ /* 0x040fe20008410000 */
[-C--:B------:R-:W-:Y:S01]  /*aeb0*/  FMUL.FTZ R130, R92, R102.reuse ;  /* 0x000000665c827220 */ /* 0x080fe20000410000 */
[----:B------:R-:W-:Y:S01]  /*aec0*/  FMUL.FTZ R132, R91, R102 ;  /* 0x000000665b847220 */ /* 0x000fe20000410000 */
[C---:B------:R-:W-:Y:S01]  /*aed0*/  FFMA.FTZ R135, R136.reuse, R204, R135 ;  /* 0x000000cc88877223 */ /* 0x040fe20000010087 */
[----:B------:R-:W-:Y:S01]  /*aee0*/  FMUL.FTZ R81, R167, R78 ;  /* 0x0000004ea7517220 */ /* 0x000fe20000410000 */
[----:B------:R-:W-:Y:S01]  /*aef0*/  FFMA.FTZ R78, R136, R205, -R77 ;  /* 0x000000cd884e7223 */ /* 0x000fe2000001084d */
[----:B------:R-:W-:Y:S01]  /*af00*/  FFMA.FTZ R76, R91, UR44, R76 ;  /* 0x0000002c5b4c7c23 */ /* 0x000fe2000801004c */
[C---:B------:R-:W-:Y:S01]  /*af10*/  FMUL.FTZ R134, R167.reuse, R130 ;  /* 0x00000082a7867220 */ /* 0x040fe20000410000 */
[----:B------:R-:W-:Y:S01]  /*af20*/  FMUL.FTZ R133, R167, R132 ;  /* 0x00000084a7857220 */ /* 0x000fe20000410000 */
[----:B------:R-:W-:Y:S01]  /*af30*/  SHF.L.U32 R77, R117, 0x5, RZ ;  /* 0x00000005754d7819 */ /* 0x000fe200000006ff */
[----:B------:R-:W-:Y:S01]  /*af40*/  FMUL.FTZ R120, R124, R109 ;  /* 0x0000006d7c787220 */ /* 0x000fe20000410000 */
[----:B------:R-:W-:Y:S01]  /*af50*/  FFMA.FTZ R74, R165, R91, R74 ;  /* 0x0000005ba54a7223 */ /* 0x000fe2000001004a */
[----:B------:R-:W-:Y:S01]  /*af60*/  FADD.FTZ R206, -R206, R135 ;  /* 0x00000087cece7221 */ /* 0x000fe20000010100 */
[----:B------:R-:W-:-:S02]  /*af70*/  HADD2.F32 R125, -RZ, R56.H1_H1 ;  /* 0x30000038ff7d7230 */ /* 0x000fc40000004100 */
[C---:B------:R-:W-:Y:S01]  /*af80*/  FMUL.FTZ R165, R243.reuse, R93 ;  /* 0x0000005df3a57220 */ /* 0x040fe20000410000 */
[C---:B------:R-:W-:Y:S01]  /*af90*/  FMUL.FTZ R131, R243.reuse, R82 ;  /* 0x00000052f3837220 */ /* 0x040fe20000410000 */
[----:B------:R-:W-:Y:S01]  /*afa0*/  FFMA.FTZ R243, R243, R73, R80 ;  /* 0x00000049f3f37223 */ /* 0x000fe20000010050 */
[----:B------:R-:W-:Y:S01]  /*afb0*/  FADD.FTZ R207, R207, R78 ;  /* 0x0000004ecfcf7221 */ /* 0x000fe20000010000 */
[C---:B------:R-:W-:Y:S01]  /*afc0*/  FFMA.FTZ R134, R79.reuse, R132, R134 ;  /* 0x000000844f867223 */ /* 0x040fe20000010086 */
[C---:B------:R-:W-:Y:S01]  /*afd0*/  FFMA.FTZ R133, R79.reuse, R130, -R133 ;  /* 0x000000824f857223 */ /* 0x040fe20000010885 */
[----:B------:R-:W-:Y:S01]  /*afe0*/  FFMA.FTZ R76, R79, R76, R81 ;  /* 0x0000004c4f4c7223 */ /* 0x000fe20000010051 */
[C---:B------:R-:W-:Y:S01]  /*aff0*/  IADD3 R78, R77.reuse, 0x1, RZ ;  /* 0x000000014d4e7810 */ /* 0x040fe20007ffe0ff */
[-C--:B------:R-:W-:Y:S01]  /*b000*/  FFMA.FTZ R121, R138, -R120.reuse, R211 ;  /* 0x800000788a797223 */ /* 0x080fe200000100d3 */
[C---:B------:R-:W-:Y:S01]  /*b010*/  IADD3 R80, R77.reuse, 0x2, RZ ;  /* 0x000000024d507810 */ /* 0x040fe20007ffe0ff */
[----:B------:R-:W-:Y:S01]  /*b020*/  FFMA.FTZ R120, R152, -R120, R123 ;  /* 0x8000007898787223 */ /* 0x000fe2000001007b */
[----:B------:R-:W-:Y:S01]  /*b030*/  IADD3 R82, R77, 0x3, RZ ;  /* 0x000000034d527810 */ /* 0x000fe20007ffe0ff */
[----:B------:R-:W-:Y:S01]  /*b040*/  FMUL.FTZ R79, R206, R109 ;  /* 0x0000006dce4f7220 */ /* 0x000fe20000410000 */
[----:B------:R-:W-:Y:S01]  /*b050*/  FMUL.FTZ R94, R125, R108 ;  /* 0x0000006c7d5e7220 */ /* 0x000fe20000410000 */
[--C-:B------:R-:W-:Y:S01]  /*b060*/  HADD2.F32 R118, -RZ, R57.reuse.H0_H0 ;  /* 0x20000039ff767230 */ /* 0x100fe20000004100 */
[----:B------:R-:W-:Y:S01]  /*b070*/  LEA.HI.SX32 R83, R78, R77, 0x1b ;  /* 0x0000004d4e537211 */ /* 0x000fe200078fdaff */
[----:B------:R-:W-:Y:S01]  /*b080*/  FMUL.FTZ R78, R120, R79 ;  /* 0x0000004f784e7220 */ /* 0x000fe20000410000 */
[-C--:B------:R-:W-:Y:S01]  /*b090*/  LEA.HI.SX32 R247, R80, R77.reuse, 0x1b ;  /* 0x0000004d50f77211 */ /* 0x080fe200078fdaff */
[----:B------:R-:W-:Y:S01]  /*b0a0*/  FFMA.FTZ R95, R155, -R94, R208 ;  /* 0x8000005e9b5f7223 */ /* 0x000fe200000100d0 */
[-C--:B------:R-:W-:Y:S01]  /*b0b0*/  LEA.HI.SX32 R167, R82, R77.reuse, 0x1b ;  /* 0x0000004d52a77211 */ /* 0x080fe200078fdaff */
[----:B------:R-:W-:Y:S01]  /*b0c0*/  FMUL.FTZ R84, R204, R108 ;  /* 0x0000006ccc547220 */ /* 0x000fe20000410000 */
[----:B------:R-:W-:Y:S01]  /*b0d0*/  LEA.HI.SX32 R81, R77, R77, 0x1b ;  /* 0x0000004d4d517211 */ /* 0x000fe200078fdaff */
[----:B------:R-:W-:Y:S01]  /*b0e0*/  FMUL.FTZ R77, R207, R109 ;  /* 0x0000006dcf4d7220 */ /* 0x000fe20000410000 */
[----:B------:R-:W-:-:S02]  /*b0f0*/  HADD2.F32 R93, -RZ, R57.H1_H1 ;  /* 0x30000039ff5d7230 */ /* 0x000fc40000004100 */
[----:B------:R-:W-:Y:S01]  /*b100*/  FMUL.FTZ R91, R118, R107 ;  /* 0x0000006b765b7220 */ /* 0x000fe20000410000 */
[-C--:B------:R-:W-:Y:S01]  /*b110*/  LEA R242, R81, R114.reuse, 0x2 ;  /* 0x0000007251f27211 */ /* 0x080fe200078e10ff */
[-C--:B------:R-:W-:Y:S01]  /*b120*/  FMUL.FTZ R80, R120, R77.reuse ;  /* 0x0000004d78507220 */ /* 0x080fe20000410000 */
[CC--:B------:R-:W-:Y:S01]  /*b130*/  FMUL.FTZ R81, R124.reuse, R77.reuse ;  /* 0x0000004d7c517220 */ /* 0x0c0fe20000410000 */
[----:B------:R-:W-:Y:S01]  /*b140*/  FFMA.FTZ R78, R121, R77, R78 ;  /* 0x0000004d794e7223 */ /* 0x000fe2000001004e */
[----:B------:R-:W-:Y:S01]  /*b150*/  LEA R246, R83, R114, 0x2 ;  /* 0x0000007253f67211 */ /* 0x000fe200078e10ff */
[----:B------:R-:W-:Y:S01]  /*b160*/  FMUL.FTZ R82, R205, R108 ;  /* 0x0000006ccd527220 */ /* 0x000fe20000410000 */
[----:B------:R-:W-:Y:S01]  /*b170*/  FFMA.FTZ R94, R153, -R94, R122 ;  /* 0x8000005e995e7223 */ /* 0x000fe2000001007a */
[----:B------:R-:W-:Y:S01]  /*b180*/  FMUL.FTZ R77, R95, R84 ;  /* 0x000000545f4d7220 */ /* 0x000fe20000410000 */
[----:B------:R-:W-:Y:S01]  /*b190*/  FMUL.FTZ R83, R124, R79 ;  /* 0x0000004f7c537220 */ /* 0x000fe20000410000 */
[----:B------:R-:W-:Y:S01]  /*b1a0*/  FMUL.FTZ R85, R93, R106 ;  /* 0x0000006a5d557220 */ /* 0x000fe20000410000 */
[----:B------:R-:W-:Y:S01]  /*b1b0*/  FFMA.FTZ R92, R154, -R91, R215 ;  /* 0x8000005b9a5c7223 */ /* 0x000fe200000100d7 */
[----:B------:R-:W-:Y:S01]  /*b1c0*/  FFMA.FTZ R80, R121, R79, -R80 ;  /* 0x0000004f79507223 */ /* 0x000fe20000010850 */
[----:B------:R-:W-:Y:S01]  /*b1d0*/  FFMA.FTZ R91, R156, -R91, R209 ;  /* 0x8000005b9c5b7223 */ /* 0x000fe200000100d1 */
[----:B------:R-:W-:Y:S01]  /*b1e0*/  FMUL.FTZ R135, R202, R107 ;  /* 0x0000006bca877220 */ /* 0x000fe20000410000 */
[-C--:B------:R-:W-:Y:S01]  /*b1f0*/  FMUL.FTZ R79, R95, R82.reuse ;  /* 0x000000525f4f7220 */ /* 0x080fe20000410000 */
[----:B------:R-:W-:Y:S01]  /*b200*/  FFMA.FTZ R77, R94, R82, R77 ;  /* 0x000000525e4d7223 */ /* 0x000fe2000001004d */
[----:B------:R-:W-:Y:S01]  /*b210*/  FMUL.FTZ R62, R87, R62 ;  /* 0x0000003e573e7220 */ /* 0x000fe20000410000 */
[----:B------:R0:W-:Y:S01]  /*b220*/  STS [R242+0x4200], R81 ;  /* 0x00420051f2007388 */ /* 0x0001e20000000800 */
[----:B------:R-:W-:Y:S01]  /*b230*/  LEA R247, R247, R114, 0x2 ;  /* 0x00000072f7f77211 */ /* 0x000fe200078e10ff */
[----:B------:R-:W-:Y:S01]  /*b240*/  FMUL.FTZ R82, R125, R82 ;  /* 0x000000527d527220 */ /* 0x000fe20000410000 */
[----:B------:R-:W-:Y:S01]  /*b250*/  FADD.FTZ R78, RZ, R78 ;  /* 0x0000004eff4e7221 */ /* 0x000fe20000010000 */
[----:B------:R1:W-:Y:S01]  /*b260*/  STS [R246+0x4204], R83 ;  /* 0x00420453f6007388 */ /* 0x0003e20000000800 */
[-C--:B------:R-:W-:Y:S01]  /*b270*/  FFMA.FTZ R87, R157, -R85.reuse, R210 ;  /* 0x800000559d577223 */ /* 0x080fe200000100d2 */
[----:B------:R-:W-:Y:S01]  /*b280*/  FFMA.FTZ R85, R159, -R85, R212 ;  /* 0x800000559f557223 */ /* 0x000fe200000100d4 */
[----:B------:R-:W-:Y:S01]  /*b290*/  FMUL.FTZ R136, R200, R106 ;  /* 0x0000006ac8887220 */ /* 0x000fe20000410000 */
[----:B------:R-:W-:Y:S01]  /*b2a0*/  FADD.FTZ R77, R78, R77 ;  /* 0x0000004d4e4d7221 */ /* 0x000fe20000010000 */
[----:B------:R2:W-:Y:S01]  /*b2b0*/  STS [R247+0x4208], R82 ;  /* 0x00420852f7007388 */ /* 0x0005e20000000800 */
[----:B0-----:R-:W-:Y:S01]  /*b2c0*/  FMUL.FTZ R81, R91, R135 ;  /* 0x000000875b517220 */ /* 0x001fe20000410000 */
[----:B------:R-:W-:Y:S01]  /*b2d0*/  FFMA.FTZ R79, R94, R84, -R79 ;  /* 0x000000545e4f7223 */ /* 0x000fe2000001084f */
[----:B------:R-:W-:Y:S01]  /*b2e0*/  FADD.FTZ R80, RZ, R80 ;  /* 0x00000050ff507221 */ /* 0x000fe20000010000 */
[----:B------:R-:W-:Y:S01]  /*b2f0*/  FMUL.FTZ R86, R85, R136 ;  /* 0x0000008855567220 */ /* 0x000fe20000410000 */
[----:B-1----:R-:W-:Y:S01]  /*b300*/  FMUL.FTZ R83, R203, R107 ;  /* 0x0000006bcb537220 */ /* 0x002fe20000410000 */
[----:B------:R-:W-:Y:S01]  /*b310*/  LEA R248, R167, R114, 0x2 ;  /* 0x00000072a7f87211 */ /* 0x000fe200078e10ff */
[----:B------:R-:W-:Y:S01]  /*b320*/  FADD.FTZ R79, R80, R79 ;  /* 0x0000004f504f7221 */ /* 0x000fe20000010000 */
[----:B------:R-:W-:Y:S01]  /*b330*/  FMUL.FTZ R179, R197, R105 ;  /* 0x00000069c5b37220 */ /* 0x000fe20000410000 */
[CC--:B------:R-:W-:Y:S01]  /*b340*/  FFMA.FTZ R78, R92.reuse, R83.reuse, R81 ;  /* 0x000000535c4e7223 */ /* 0x0c0fe20000010051 */
[----:B--2---:R-:W-:Y:S01]  /*b350*/  FMUL.FTZ R82, R201, R106 ;  /* 0x0000006ac9527220 */ /* 0x004fe20000410000 */
[----:B------:R-:W-:Y:S01]  /*b360*/  FMUL.FTZ R80, R91, R83 ;  /* 0x000000535b507220 */ /* 0x000fe20000410000 */
[----:B------:R-:W-:Y:S01]  /*b370*/  FMUL.FTZ R81, R125, R84 ;  /* 0x000000547d517220 */ /* 0x000fe20000410000 */
[----:B------:R-:W-:Y:S01]  /*b380*/  FADD.FTZ R77, R77, R78 ;  /* 0x0000004e4d4d7221 */ /* 0x000fe20000010000 */
[-C--:B------:R-:W-:Y:S01]  /*b390*/  FFMA.FTZ R86, R87, R82.reuse, R86 ;  /* 0x0000005257567223 */ /* 0x080fe20000010056 */
[----:B------:R-:W-:Y:S01]  /*b3a0*/  FFMA.FTZ R80, R92, R135, -R80 ;  /* 0x000000875c507223 */ /* 0x000fe20000010850 */
[----:B------:R-:W-:Y:S01]  /*b3b0*/  FMUL.FTZ R167, R85, R82 ;  /* 0x0000005255a77220 */ /* 0x000fe20000410000 */
[----:B------:R0:W-:Y:S01]  /*b3c0*/  STS [R248+0x420c], R81 ;  /* 0x00420c51f8007388 */ /* 0x0001e20000000800 */
[----:B------:R-:W-:Y:S01]  /*b3d0*/  FADD.FTZ R140, R77, R86 ;  /* 0x000000564d8c7221 */ /* 0x000fe20000010000 */
[----:B------:R-:W-:-:S02]  /*b3e0*/  HADD2.F32 R86, -RZ, R58.H0_H0 ;  /* 0x2000003aff567230 */ /* 0x000fc40000004100 */
[----:B------:R-:W-:Y:S01]  /*b3f0*/  FADD.FTZ R79, R79, R80 ;  /* 0x000000504f4f7221 */ /* 0x000fe20000010000 */
[----:B------:R-:W-:Y:S01]  /*b400*/  FFMA.FTZ R78, R87, R136, -R167 ;  /* 0x00000088574e7223 */ /* 0x000fe200000108a7 */
[----:B------:R-:W-:Y:S01]  /*b410*/  FMUL.FTZ R77, R118, R83 ;  /* 0x00000053764d7220 */ /* 0x000fe20000410000 */
[-C--:B------:R-:W-:Y:S01]  /*b420*/  FMUL.FTZ R175, R199, R105.reuse ;  /* 0x00000069c7af7220 */ /* 0x080fe20000410000 */
[----:B------:R-:W-:Y:S01]  /*b430*/  FMUL.FTZ R83, R86, R105 ;  /* 0x0000006956537220 */ /* 0x000fe20000410000 */
[----:B------:R-:W-:Y:S01]  /*b440*/  FADD.FTZ R142, R79, R78 ;  /* 0x0000004e4f8e7221 */ /* 0x000fe20000010000 */
[C---:B------:R-:W-:Y:S01]  /*b450*/  FMUL.FTZ R79, R93.reuse, R82 ;  /* 0x000000525d4f7220 */ /* 0x040fe20000410000 */
[----:B0-----:R-:W-:Y:S02]  /*b460*/  HADD2.F32 R81, -RZ, R58.H1_H1 ;  /* 0x3000003aff517230 */ /* 0x001fe40000004100 */
[----:B------:R-:W-:Y:S01]  /*b470*/  FFMA.FTZ R84, R160, -R83, R213 ;  /* 0x80000053a0547223 */ /* 0x000fe200000100d5 */
[----:B------:R-:W-:Y:S01]  /*b480*/  FMUL.FTZ R135, R118, R135 ;  /* 0x0000008776877220 */ /* 0x000fe20000410000 */
[----:B------:R-:W-:Y:S01]  /*b490*/  FFMA.FTZ R83, R158, -R83, R217 ;  /* 0x800000539e537223 */ /* 0x000fe200000100d9 */
[----:B------:R0:W-:Y:S01]  /*b4a0*/  STS [R242+0x4218], R79 ;  /* 0x0042184ff2007388 */ /* 0x0001e20000000800 */
[C---:B------:R-:W-:Y:S01]  /*b4b0*/  FMUL.FTZ R78, R84.reuse, R179 ;  /* 0x000000b3544e7220 */ /* 0x040fe20000410000 */
[----:B------:R-:W-:Y:S01]  /*b4c0*/  FMUL.FTZ R80, R84, R175 ;  /* 0x000000af54507220 */ /* 0x000fe20000410000 */
[----:B------:R-:W-:Y:S01]  /*b4d0*/  HADD2.F32 R82, -RZ, R59.H0_H0 ;  /* 0x2000003bff527230 */ /* 0x000fe20000004100 */
[----:B------:R1:W-:Y:S01]  /*b4e0*/  STS [R242+0x4210], R77 ;  /* 0x0042104df2007388 */ /* 0x0003e20000000800 */
[----:B------:R-:W-:Y:S01]  /*b4f0*/  FMUL.FTZ R144, R88, R104 ;  /* 0x0000006858907220 */ /* 0x000fe20000410000 */
[----:B------:R-:W-:Y:S01]  /*b500*/  FMUL.FTZ R167, R93, R136 ;  /* 0x000000885da77220 */ /* 0x000fe20000410000 */
[-C--:B------:R-:W-:Y:S01]  /*b510*/  FMUL.FTZ R136, R195, R104.reuse ;  /* 0x00000068c3887220 */ /* 0x080fe20000410000 */
[----:B------:R2:W-:Y:S01]  /*b520*/  STS [R242+0x4214], R135 ;  /* 0x00421487f2007388 */ /* 0x0005e20000000800 */
[-C--:B------:R-:W-:Y:S01]  /*b530*/  FMUL.FTZ R148, R82, R103.reuse ;  /* 0x0000006752947220 */ /* 0x080fe20000410000 */
[----:B0-----:R-:W-:Y:S01]  /*b540*/  FMUL.FTZ R79, R81, R104 ;  /* 0x00000068514f7220 */ /* 0x001fe20000410000 */
[-C--:B------:R-:W-:Y:S01]  /*b550*/  FMUL.FTZ R183, R90, R103.reuse ;  /* 0x000000675ab77220 */ /* 0x080fe20000410000 */
[----:B------:R0:W-:Y:S01]  /*b560*/  STS [R242+0x421c], R167 ;  /* 0x00421ca7f2007388 */ /* 0x0001e20000000800 */
[----:B------:R-:W-:Y:S01]  /*b570*/  FMUL.FTZ R181, R89, R103 ;  /* 0x0000006759b57220 */ /* 0x000fe20000410000 */
[----:B-1----:R-:W-:Y:S01]  /*b580*/  FMUL.FTZ R77, R86, R175 ;  /* 0x000000af564d7220 */ /* 0x002fe20000410000 */
[C---:B------:R-:W-:Y:S01]  /*b590*/  FMUL.FTZ R137, R180.reuse, R137 ;  /* 0x00000089b4897220 */ /* 0x040fe20000410000 */
[----:B------:R-:W-:Y:S01]  /*b5a0*/  FMUL.FTZ R139, R180, R139 ;  /* 0x0000008bb48b7220 */ /* 0x000fe20000410000 */
[----:B------:R-:W-:Y:S01]  /*b5b0*/  FMUL.FTZ R185, R82, R181 ;  /* 0x000000b552b97220 */ /* 0x000fe20000410000 */
[C---:B--2---:R-:W-:Y:S01]  /*b5c0*/  FFMA.FTZ R135, R83.reuse, R175, R78 ;  /* 0x000000af53877223 */ /* 0x044fe2000001004e */
[----:B------:R-:W-:Y:S01]  /*b5d0*/  FFMA.FTZ R175, R83, R179, -R80 ;  /* 0x000000b353af7223 */ /* 0x000fe20000010850 */
[-C--:B------:R-:W-:Y:S01]  /*b5e0*/  FFMA.FTZ R80, R163, -R79.reuse, R220 ;  /* 0x8000004fa3507223 */ /* 0x080fe200000100dc */
[----:B------:R-:W-:Y:S01]  /*b5f0*/  FFMA.FTZ R79, R161, -R79, R214 ;  /* 0x8000004fa14f7223 */ /* 0x000fe200000100d6 */
[----:B------:R-:W-:Y:S01]  /*b600*/  FFMA.FTZ R78, R164, -R148, R221 ;  /* 0x80000094a44e7223 */ /* 0x000fe200000100dd */
[----:B0-----:R-:W-:Y:S01]  /*b610*/  FMUL.FTZ R167, R81, R136 ;  /* 0x0000008851a77220 */ /* 0x001fe20000410000 */
[----:B------:R-:W-:Y:S01]  /*b620*/  FMUL.FTZ R146, R80, R144 ;  /* 0x0000009050927220 */ /* 0x000fe20000410000 */
[----:B------:R0:W-:Y:S01]  /*b630*/  STS [R242+0x4220], R77 ;  /* 0x0042204df2007388 */ /* 0x0001e20000000800 */
[----:B------:R-:W-:Y:S01]  /*b640*/  FADD.FTZ R135, R140, R135 ;  /* 0x000000878c877221 */ /* 0x000fe20000010000 */
[----:B------:R-:W-:Y:S01]  /*b650*/  FMUL.FTZ R179, R86, R179 ;  /* 0x000000b356b37220 */ /* 0x000fe20000410000 */
[-C--:B------:R-:W-:Y:S01]  /*b660*/  FFMA.FTZ R146, R79, R136.reuse, R146 ;  /* 0x000000884f927223 */ /* 0x080fe20000010092 */
[----:B------:R-:W-:Y:S01]  /*b670*/  FMUL.FTZ R136, R80, R136 ;  /* 0x0000008850887220 */ /* 0x000fe20000410000 */
[----:B------:R1:W-:Y:S01]  /*b680*/  STS [R242+0x4228], R167 ;  /* 0x004228a7f2007388 */ /* 0x0003e20000000800 */
[----:B------:R-:W-:Y:S01]  /*b690*/  FMUL.FTZ R150, R78, R181 ;  /* 0x000000b54e967220 */ /* 0x000fe20000410000 */
[----:B------:R-:W-:Y:S01]  /*b6a0*/  FADD.FTZ R142, R142, R175 ;  /* 0x000000af8e8e7221 */ /* 0x000fe20000010000 */
[----:B------:R-:W-:Y:S01]  /*b6b0*/  FADD.FTZ R135, R135, R146 ;  /* 0x0000009287877221 */ /* 0x000fe20000010000 */
[----:B------:R2:W-:Y:S01]  /*b6c0*/  STS [R242+0x4224], R179 ;  /* 0x004224b3f2007388 */ /* 0x0005e20000000800 */
[----:B0-----:R-:W-:Y:S01]  /*b6d0*/  FFMA.FTZ R77, R162, -R148, R227 ;  /* 0x80000094a24d7223 */ /* 0x001fe200000100e3 */
[----:B------:R-:W-:Y:S01]  /*b6e0*/  FMUL.FTZ R148, R78, R183 ;  /* 0x000000b74e947220 */ /* 0x000fe20000410000 */
[C---:B------:R-:W-:Y:S01]  /*b6f0*/  FMUL.FTZ R187, R75.reuse, R132 ;  /* 0x000000844bbb7220 */ /* 0x040fe20000410000 */
[----:B------:R-:W-:Y:S01]  /*b700*/  FMUL.FTZ R189, R75, R130 ;  /* 0x000000824bbd7220 */ /* 0x000fe20000410000 */
[----:B------:R-:W-:Y:S01]  /*b710*/  STS [R242+0x4230], R185 ;  /* 0x004230b9f2007388 */ /* 0x000fe20000000800 */
[----:B------:R-:W-:Y:S01]  /*b720*/  FFMA.FTZ R148, R77, R181, R148 ;  /* 0x000000b54d947223 */ /* 0x000fe20000010094 */
[-C--:B-1----:R-:W-:Y:S01]  /*b730*/  FFMA.FTZ R167, R79, R144.reuse, -R136 ;  /* 0x000000904fa77223 */ /* 0x082fe20000010888 */
[-C--:B------:R-:W-:Y:S01]  /*b740*/  FFMA.FTZ R181, R77, R183.reuse, -R150 ;  /* 0x000000b74db57223 */ /* 0x080fe20000010896 */
[----:B------:R-:W-:Y:S01]  /*b750*/  FMUL.FTZ R183, R82, R183 ;  /* 0x000000b752b77220 */ /* 0x000fe20000410000 */
[----:B--2---:R-:W-:Y:S01]  /*b760*/  FMUL.FTZ R179, R81, R144 ;  /* 0x0000009051b37220 */ /* 0x004fe20000410000 */
[----:B------:R-:W-:Y:S01]  /*b770*/  FADD.FTZ R142, R142, R167 ;  /* 0x000000a78e8e7221 */ /* 0x000fe20000010000 */
[----:B------:R-:W-:Y:S01]  /*b780*/  FADD.FTZ R135, R135, R148 ;  /* 0x0000009487877221 */ /* 0x000fe20000010000 */
[----:B------:R-:W-:Y:S01]  /*b790*/  STS [R242+0x4238], R187 ;  /* 0x004238bbf2007388 */ /* 0x000fe20000000800 */
[----:B------:R-:W-:Y:S01]  /*b7a0*/  IADD3 R130, R117, 0x180, RZ ;  /* 0x0000018075827810 */ /* 0x000fe20007ffe0ff */
[----:B------:R-:W-:Y:S01]  /*b7b0*/  FADD.FTZ R142, R142, R181 ;  /* 0x000000b58e8e7221 */ /* 0x000fe20000010000 */
[----:B------:R-:W-:Y:S01]  /*b7c0*/  FADD.FTZ R134, R135, R134 ;  /* 0x0000008687867221 */ /* 0x000fe20000010000 */
[----:B------:R-:W-:Y:S01]  /*b7d0*/  STS [R242+0x422c], R179 ;  /* 0x00422cb3f2007388 */ /* 0x000fe20000000800 */
[C---:B------:R-:W-:Y:S01]  /*b7e0*/  IADD3 R132, R117.reuse, 0x280, RZ ;  /* 0x0000028075847810 */ /* 0x040fe20007ffe0ff */
        /* <DEDUP_REMOVED lines=32> */
[----:B------:R-:W-:Y:S01]  /*b9f0*/  FMUL.FTZ R71, R164, R90 ;  /* 0x0000005aa4477220 */ /* 0x000fe20000410000 */
        /* <DEDUP_REMOVED lines=23> */
[----:B------:R-:W-:Y:S01]  /*bb70*/  FFMA.FTZ R209, -R14, R209, -RZ ;  /* 0x000000d10ed17223 */ /* 0x000fe200000109ff */
[----:B------:R-:W-:Y:S01]  /*bb80*/  IADD3 R198, R117, 0xf80, RZ ;  /* 0x00000f8075c67810 */ /* 0x000fe20007ffe0ff */
[----:B------:R0:W-:Y:S01]  /*bb90*/  STS [R242+0x4270], R137 ;  /* 0x00427089f2007388 */ /* 0x0001e20000000800 */
[----:B------:R-:W-:Y:S01]  /*bba0*/  LEA.HI.SX32 R241, R126, R117, 0x1b ;  /* 0x000000757ef17211 */ /* 0x000fe200078fdaff */
[----:B------:R-:W-:Y:S01]  /*bbb0*/  FFMA.FTZ R221, -R10, R221, -RZ ;  /* 0x000000dd0add7223 */ /* 0x000fe200000109ff */
[-C--:B------:R-:W-:Y:S01]  /*bbc0*/  LEA.HI.SX32 R123, R128, R117.reuse, 0x1b ;  /* 0x00000075807b7211 */ /* 0x080fe200078fdaff */
[----:B------:R-:W-:Y:S01]  /*bbd0*/  STS [R242+0x4274], R139 ;  /* 0x0042748bf2007388 */ /* 0x000fe20000000800 */
[-C--:B------:R-:W-:Y:S01]  /*bbe0*/  LEA.HI.SX32 R127, R130, R117.reuse, 0x1b ;  /* 0x00000075827f7211 */ /* 0x080fe200078fdaff */
[----:B------:R-:W-:Y:S01]  /*bbf0*/  FMUL.FTZ R69, R11, R214 ;  /* 0x000000d60b457220 */ /* 0x000fe20000410000 */
[-C--:B------:R-:W-:Y:S01]  /*bc00*/  LEA.HI.SX32 R129, R132, R117.reuse, 0x1b ;  /* 0x0000007584817211 */ /* 0x080fe200078fdaff */
[----:B------:R1:W-:Y:S01]  /*bc10*/  STS [R242+0x4278], R62 ;  /* 0x0042783ef2007388 */ /* 0x0003e20000000800 */
[-C--:B------:R-:W-:Y:S01]  /*bc20*/  LEA.HI.SX32 R133, R134, R117.reuse, 0x1b ;  /* 0x0000007586857211 */ /* 0x080fe200078fdaff */
[----:B------:R-:W-:Y:S01]  /*bc30*/  FADD.FTZ R251, R251, R70 ;  /* 0x00000046fbfb7221 */ /* 0x000fe20000010000 */
[-C--:B------:R-:W-:Y:S01]  /*bc40*/  LEA.HI.SX32 R193, R136, R117.reuse, 0x1b ;  /* 0x0000007588c17211 */ /* 0x080fe200078fdaff */
[----:B------:R2:W-:Y:S01]  /*bc50*/  STS [R242+0x427c], R63 ;  /* 0x00427c3ff2007388 */ /* 0x0005e20000000800 */
[----:B------:R-:W-:Y:S01]  /*bc60*/  LEA.HI.SX32 R135, R140, R117, 0x1b ;  /* 0x000000758c877211 */ /* 0x000fe200078fdaff */
[----:B------:R-:W-:Y:S01]  /*bc70*/  FMUL.FTZ R215, R14, R215 ;  /* 0x000000d70ed77220 */ /* 0x000fe20000410000 */
[-C--:B------:R-:W-:Y:S01]  /*bc80*/  LEA.HI.SX32 R191, R142, R117.reuse, 0x1b ;  /* 0x000000758ebf7211 */ /* 0x080fe200078fdaff */
[----:B------:R-:W-:Y:S01]  /*bc90*/  BAR.SYNC.DEFER_BLOCKING 0x0 ;  /* 0x0000000000007b1d */ /* 0x000fe20000010000 */
[----:B0-----:R-:W-:Y:S01]  /*bca0*/  LEA.HI.SX32 R137, R144, R117, 0x1b ;  /* 0x0000007590897211 */ /* 0x001fe200078fdaff */
[----:B------:R-:W-:Y:S01]  /*bcb0*/  FFMA.FTZ R24, R73, R101, R24 ;  /* 0x0000006549187223 */ /* 0x000fe20000010018 */
[----:B-1----:R-:W-:Y:S01]  /*bcc0*/  IADD3 R62, R117, 0x300, RZ ;  /* 0x00000300753e7810 */ /* 0x002fe20007ffe0ff */
[----:B------:R-:W-:Y:S01]  /*bcd0*/  FMUL.FTZ R217, R12, R217 ;  /* 0x000000d90cd97220 */ /* 0x000fe20000410000 */
[----:B------:R-:W-:Y:S01]  /*bce0*/  LEA.HI.SX32 R189, R146, R117, 0x1b ;  /* 0x0000007592bd7211 */ /* 0x000fe200078fdaff */
[----:B--2---:R-:W-:Y:S01]  /*bcf0*/  FMUL.FTZ R63, R16, R211 ;  /* 0x000000d3103f7220 */ /* 0x004fe20000410000 */
[----:B------:R-:W-:Y:S01]  /*bd00*/  LEA.HI.SX32 R211, R234, R117, 0x1b ;  /* 0x00000075ead37211 */ /* 0x000fe200078fdaff */
[----:B------:R-:W-:Y:S01]  /*bd10*/  FFMA.FTZ R213, -R12, R213, -RZ ;  /* 0x000000d50cd57223 */ /* 0x000fe200000109ff */
[-C--:B------:R-:W-:Y:S01]  /*bd20*/  LEA.HI.SX32 R131, R62, R117.reuse, 0x1b ;  /* 0x000000753e837211 */ /* 0x080fe200078fdaff */
[----:B------:R-:W-:Y:S01]  /*bd30*/  FMUL.FTZ R62, R199, UR45 ;  /* 0x0000002dc73e7c20 */ /* 0x000fe20008410000 */
[-C--:B------:R-:W-:Y:S01]  /*bd40*/  LEA.HI.SX32 R139, R148, R117.reuse, 0x1b ;  /* 0x00000075948b7211 */ /* 0x080fe200078fdaff */
[----:B------:R-:W-:Y:S01]  /*bd50*/  FMUL.FTZ R73, R89, UR45 ;  /* 0x0000002d59497c20 */ /* 0x000fe20008410000 */
[-C--:B------:R-:W-:Y:S01]  /*bd60*/  LEA.HI.SX32 R187, R150, R117.reuse, 0x1b ;  /* 0x0000007596bb7211 */ /* 0x080fe200078fdaff */
[----:B------:R-:W-:Y:S01]  /*bd70*/  FMUL.FTZ R70, R90, UR45 ;  /* 0x0000002d5a467c20 */ /* 0x000fe20008410000 */
        /* <DEDUP_REMOVED lines=20> */
[-C--:B------:R-:W-:Y:S01]  /*bec0*/  LEA.HI.SX32 R151, R186, R117.reuse, 0x1b ;  /* 0x00000075ba977211 */ /* 0x080fe200078fdaff */
[----:B------:R-:W-:Y:S01]  /*bed0*/  FADD.FTZ R251, R251, R68 ;  /* 0x00000044fbfb7221 */ /* 0x000fe20000010000 */
        /* <DEDUP_REMOVED lines=13> */
[----:B------:R-:W-:Y:S01]  /*bfb0*/  FADD.FTZ R40, R243, R40 ;  /* 0x00000028f3287221 */ /* 0x000fe20000010000 */
[-C--:B------:R-:W-:Y:S01]  /*bfc0*/  LEA R240, R123, R114.reuse, 0x2 ;  /* 0x000000727bf07211 */ /* 0x080fe200078e10ff */
[----:B------:R-:W-:Y:S01]  /*bfd0*/  FADD.FTZ R89, R89, R64 ;  /* 0x0000004059597221 */ /* 0x000fe20000010000 */
[-C--:B------:R-:W-:Y:S01]  /*bfe0*/  LEA R234, R127, R114.reuse, 0x2 ;  /* 0x000000727fea7211 */ /* 0x080fe200078e10ff */
[----:B------:R-:W-:Y:S01]  /*bff0*/  FFMA.FTZ R212, R195, UR44, R212 ;  /* 0x0000002cc3d47c23 */ /* 0x000fe200080100d4 */
[-C--:B------:R-:W-:Y:S01]  /*c000*/  LEA R211, R211, R114.reuse, 0x2 ;  /* 0x00000072d3d37211 */ /* 0x080fe200078e10ff */
[----:B------:R-:W1:Y:S01]  /*c010*/  LDS R168, [R240+0x4600] ;  /* 0x00460000f0a87984 */ /* 0x000e620000000800 */
[-C--:B------:R-:W-:Y:S01]  /*c020*/  LEA R198, R129, R114.reuse, 0x2 ;  /* 0x0000007281c67211 */ /* 0x080fe200078e10ff */
[----:B------:R-:W-:Y:S01]  /*c030*/  FFMA.FTZ R214, R199, UR44, R214 ;  /* 0x0000002cc7d67c23 */ /* 0x000fe200080100d6 */
[-C--:B------:R-:W-:Y:S01]  /*c040*/  LEA R196, R131, R114.reuse, 0x2 ;  /* 0x0000007283c47211 */ /* 0x080fe200078e10ff */
[----:B------:R-:W2:Y:S01]  /*c050*/  LDS R166, [R211+0x4a00] ;  /* 0x004a0000d3a67984 */ /* 0x000ea20000000800 */
[-C--:B------:R-:W-:Y:S01]  /*c060*/  LEA R194, R133, R114.reuse, 0x2 ;  /* 0x0000007285c27211 */ /* 0x080fe200078e10ff */
[----:B------:R-:W-:Y:S01]  /*c070*/  FFMA.FTZ R90, R207, UR44, R90 ;  /* 0x0000002ccf5a7c23 */ /* 0x000fe2000801005a */
[----:B------:R-:W-:-:S02]  /*c080*/  LEA R193, R193, R114, 0x2 ;  /* 0x00000072c1c17211 */ /* 0x000fc400078e10ff */
[-C--:B------:R-:W-:Y:S01]  /*c090*/  LEA R192, R135, R114.reuse, 0x2 ;  /* 0x0000007287c07211 */ /* 0x080fe200078e10ff */
[----:B------:R-:W3:Y:S01]  /*c0a0*/  LDS R150, [R194+0x5000] ;  /* 0x00500000c2967984 */ /* 0x000ee20000000800 */
[-C--:B------:R-:W-:Y:S02]  /*c0b0*/  LEA R191, R191, R114.reuse, 0x2 ;  /* 0x00000072bfbf7211 */ /* 0x080fe400078e10ff */
[-C--:B------:R-:W-:Y:S01]  /*c0c0*/  LEA R190, R137, R114.reuse, 0x2 ;  /* 0x0000007289be7211 */ /* 0x080fe200078e10ff */
[----:B------:R-:W4:Y:S01]  /*c0d0*/  LDS R148, [R192+0x5400] ;  /* 0x00540000c0947984 */ /* 0x000f220000000800 */
        /* <DEDUP_REMOVED lines=28> */
[----:B------:R-:W-:Y:S01]  /*c2a0*/  LEA R170, R169, R114, 0x2 ;  /* 0x00000072a9aa7211 */ /* 0x000fe200078e10ff */
[----:B------:R-:W0:Y:S01]  /*c2b0*/  LDS R167, [R234+0x4800] ;  /* 0x00480000eaa77984 */ /* 0x000e220000000800 */
[----:B------:R-:W-:Y:S01]  /*c2c0*/  MOV R162, UR18 ;  /* 0x0000001200a27c02 */ /* 0x000fe20008000f00 */
[----:B------:R-:W-:-:S02]  /*c2d0*/  USHF.R.S32.HI UR18, URZ, 0x1f, UR15 ;  /* 0x0000001f3f127899 */ /* 0x000fc4000801140f */
[----:B------:R-:W0:Y:S01]  /*c2e0*/  LDS R169, [R241+0x4400] ;  /* 0x00440000f1a97984 */ /* 0x000e220000000800 */
[----:B------:R-:W-:-:S03]  /*c2f0*/  LEA R162, R162, -R117, 0x1 ;  /* 0x80000075a2a27211 */ /* 0x000fc600078e08ff */
[----:B------:R-:W0:Y:S01]  /*c300*/  LDS R141, [R185+0x6200] ;  /* 0x00620000b98d7984 */ /* 0x000e220000000800 */
[----:B------:R-:W-:-:S03]  /*c310*/  ISETP.GE.AND P0, PT, R162, 0x1, PT ;  /* 0x00000001a200780c */ /* 0x000fc60003f06270 */
        /* <DEDUP_REMOVED lines=18> */
[----:B-----5:R-:W-:Y:S01]  /*c440*/  FFMA.FTZ R63, -R15, R208, -RZ ;  /* 0x000000d00f3f7223 */ /* 0x020fe200000109ff */
[----:B------:R-:W-:-:S04]  /*c450*/  FMUL.FTZ R208, R200, UR45 ;  /* 0x0000002dc8d07c20 */ /* 0x000fc80008410000 */
[----:B------:R5:W-:Y:S01]  /*c460*/  STS [R248+0x840c], R63 ;  /* 0x00840c3ff8007388 */ /* 0x000be20000000800 */
[----:B------:R-:W-:-:S03]  /*c470*/  FFMA.FTZ R208, R201, UR44, R208 ;  /* 0x0000002cc9d07c23 */ /* 0x000fc600080100d0 */
        /* <DEDUP_REMOVED lines=14> */
[----:B-----5:R-:W-:Y:S01]  /*c560*/  FFMA.FTZ R221, R197, UR44, -R62 ;  /* 0x0000002cc5dd7c23 */ /* 0x020fe2000801083e */
[----:B------:R-:W-:Y:S02]  /*c570*/  FMUL.FTZ R62, R202, UR45 ;  /* 0x0000002dca3e7c20 */ /* 0x000fe40008410000 */
        /* <DEDUP_REMOVED lines=9> */
[----:B--2---:R-:W-:-:S03]  /*c610*/  FMUL.FTZ R67, R0, R222 ;  /* 0x000000de00437220 */ /* 0x004fc60000410000 */
[----:B------:R2:W-:Y:S01]  /*c620*/  STS [R242+0x8420], R217 ;  /* 0x008420d9f2007388 */ /* 0x0005e20000000800 */
[----:B-----5:R-:W-:-:S03]  /*c630*/  FMUL.FTZ R63, R203, UR45 ;  /* 0x0000002dcb3f7c20 */ /* 0x020fc60008410000 */
[----:B------:R5:W-:Y:S01]  /*c640*/  STS [R242+0x8424], R213 ;  /* 0x008424d5f2007388 */ /* 0x000be20000000800 */
[----:B------:R-:W-:Y:S01]  /*c650*/  FFMA.FTZ R164, R202, UR44, -R63 ;  /* 0x0000002ccaa47c23 */ /* 0x000fe2000801083f */
[----:B-1----:R-:W-:Y:S02]  /*c660*/  FFMA.FTZ R215, R203, UR44, R62 ;  /* 0x0000002ccbd77c23 */ /* 0x002fe4000801003e */
[----:B------:R1:W-:Y:S01]  /*c670*/  STS [R242+0x847c], R65 ;  /* 0x00847c41f2007388 */ /* 0x0003e20000000800 */
[----:B------:R-:W-:Y:S01]  /*c680*/  FMUL.FTZ R63, R205, UR45 ;  /* 0x0000002dcd3f7c20 */ /* 0x000fe20008410000 */
[----:B--2---:R-:W-:Y:S01]  /*c690*/  FMUL.FTZ R217, R195, UR45 ;  /* 0x0000002dc3d97c20 */ /* 0x004fe20008410000 */
[C---:B------:R-:W-:Y:S01]  /*c6a0*/  FMUL.FTZ R62, R204.reuse, UR45 ;  /* 0x0000002dcc3e7c20 */ /* 0x040fe20008410000 */
[----:B------:R-:W-:Y:S01]  /*c6b0*/  STS [R242+0x8430], R227 ;  /* 0x008430e3f2007388 */ /* 0x000fe20000000800 */
[----:B------:R-:W-:Y:S01]  /*c6c0*/  FFMA.FTZ R122, R204, UR44, -R63 ;  /* 0x0000002ccc7a7c23 */ /* 0x000fe2000801083f */
[----:B-----5:R-:W-:Y:S01]  /*c6d0*/  FMUL.FTZ R213, R207, UR45 ;  /* 0x0000002dcfd57c20 */ /* 0x020fe20008410000 */
[----:B------:R-:W-:Y:S01]  /*c6e0*/  FFMA.FTZ R217, R88, UR44, -R217 ;  /* 0x0000002c58d97c23 */ /* 0x000fe200080108d9 */
[----:B------:R-:W-:Y:S01]  /*c6f0*/  STS [R242+0x8440], R229 ;  /* 0x008440e5f2007388 */ /* 0x000fe20000000800 */
[----:B-1----:R-:W-:Y:S01]  /*c700*/  FMUL.FTZ R65, R201, UR45 ;  /* 0x0000002dc9417c20 */ /* 0x002fe20008410000 */
[----:B------:R-:W-:-:S02]  /*c710*/  FFMA.FTZ R213, R206, UR44, -R213 ;  /* 0x0000002cced57c23 */ /* 0x000fc400080108d5 */
[----:B------:R-:W-:Y:S01]  /*c720*/  STS [R242+0x8444], R225 ;  /* 0x008444e1f2007388 */ /* 0x000fe20000000800 */
[----:B------:R-:W-:-:S03]  /*c730*/  FFMA.FTZ R210, R200, UR44, -R65 ;  /* 0x0000002cc8d27c23 */ /* 0x000fc60008010841 */
        /* <DEDUP_REMOVED lines=9> */
[----:B------:R2:W-:Y:S01]  /*c7d0*/  STS [R242+0x8478], R67 ;  /* 0x00847843f2007388 */ /* 0x0005e20000000800 */
[----:B------:R-:W-:Y:S06]  /*c7e0*/  BAR.SYNC.DEFER_BLOCKING 0x0 ;  /* 0x0000000000007b1d */ /* 0x000fec0000010000 */
[----:B0--34-:R-:W-:Y:S05]  /*c7f0*/  @!P0 BRA `(.L_x_6091) ;  /* 0x0000000000b88947 */ /* 0x019fea0003800000 */
[----:B------:R-:W-:Y:S01]  /*c800*/  UIMAD UR51, UR18, UR28, URZ ;  /* 0x0000001c123372a4 */ /* 0x000fe2000f8e023f */
[----:B------:R-:W0:Y:S01]  /*c810*/  LDS R249, [R249+0x8400] ;  /* 0x00840000f9f97984 */ /* 0x000e220000000800 */
[----:B------:R-:W-:Y:S01]  /*c820*/  UIMAD.WIDE.U32 UR44, UR15, UR28, URZ ;  /* 0x0000001c0f2c72a5 */ /* 0x000fe2000f8e003f */
[----:B------:R-:W-:Y:S01]  /*c830*/  MOV R63, UR24 ;  /* 0x00000018003f7c02 */ /* 0x000fe20008000f00 */
[----:B------:R-:W-:Y:S02]  /*c840*/  UIMAD UR51, UR15, UR29, UR51 ;  /* 0x0000001d0f3372a4 */ /* 0x000fe4000f8e0233 */
[----:B------:R-:W-:Y:S02]  /*c850*/  USHF.R.U64 UR57, UR26, 0x1, UR27 ;  /* 0x000000011a397899 */ /* 0x000fe4000800121b */
[----:B------:R-:W-:Y:S02]  /*c860*/  UIADD3 UR45, UR45, UR51, URZ ;  /* 0x000000332d2d7290 */ /* 0x000fe4000fffe03f */
[----:B------:R-:W-:-:S02]  /*c870*/  USHF.R.U32.HI UR51, URZ, 0x1, UR27 ;  /* 0x000000013f337899 */ /* 0x000fc4000801161b */
[----:B------:R-:W-:Y:S02]  /*c880*/  UIMAD.WIDE.U32 UR44, UR16, UR57, UR44 ;  /* 0x00000039102c72a5 */ /* 0x000fe4000f8e002c */
[----:B------:R-:W-:Y:S02]  /*c890*/  UIMAD UR51, UR51, UR16, URZ ;  /* 0x00000010333372a4 */ /* 0x000fe4000f8e023f */
[----:B------:R-:W-:Y:S02]  /*c8a0*/  UIMAD UR58, UR18, UR36, URZ ;  /* 0x00000024123a72a4 */ /* 0x000fe4000f8e023f */
[----:B------:R-:W-:Y:S02]  /*c8b0*/  UIMAD UR57, UR19, UR57, UR51 ;  /* 0x00000039133972a4 */ /* 0x000fe4000f8e0233 */
[----:B------:R-:W-:Y:S02]  /*c8c0*/  ULEA UR51, UP0, UR44, UR30, 0x3 ;  /* 0x0000001e2c337291 */ /* 0x000fe4000f80183f */
[----:B------:R-:W-:-:S02]  /*c8d0*/  UIADD3 UR57, UR45, UR57, URZ ;  /* 0x000000392d397290 */ /* 0x000fc4000fffe03f */
        /* <DEDUP_REMOVED lines=9> */
[----:B------:R-:W-:Y:S02]  /*c970*/  USHF.R.S32.HI UR59, URZ, 0x1f, UR6 ;  /* 0x0000001f3f3b7899 */ /* 0x000fe40008011406 */
[----:B------:R-:W-:Y:S02]  /*c980*/  UIADD3 UR58, UR45, UR58, URZ ;  /* 0x0000003a2d3a7290 */ /* 0x000fe4000fffe03f */
[----:B------:R-:W-:-:S04]  /*c990*/  ULEA UR45, UP0, UR44, UR38, 0x3 ;  /* 0x000000262c2d7291 */ /* 0x000fc8000f80183f */
[----:B------:R-:W-:Y:S02]  /*c9a0*/  ULEA.HI.X UR58, UR44, UR39, UR58, 0x3, UP0 ;  /* 0x000000272c3a7291 */ /* 0x000fe400080f1c3a */
[----:B------:R-:W-:-:S06]  /*c9b0*/  ULEA UR44, UR10, 0xfffff000, 0xc ;  /* 0xfffff0000a2c7891 */ /* 0x000fcc000f8e603f */
[----:B------:R-:W-:Y:S02]  /*c9c0*/  IADD3 R66, P0, R117, UR44, RZ ;  /* 0x0000002c75427c10 */ /* 0x000fe4000ff1e0ff */
[----:B------:R-:W-:Y:S01]  /*c9d0*/  MOV R62, UR44 ;  /* 0x0000002c003e7c02 */ /* 0x000fe20008000f00 */
[----:B------:R-:W-:Y:S02]  /*c9e0*/  UIMAD UR44, UR59, UR24, URZ ;  /* 0x000000183b2c72a4 */ /* 0x000fe4000f8e023f */
[----:B------:R-:W-:Y:S01]  /*c9f0*/  UIMAD UR59, UR59, UR32, URZ ;  /* 0x000000203b3b72a4 */ /* 0x000fe2000f8e023f */
[----:B--2---:R-:W-:Y:S01]  /*ca00*/  LEA.HI.X.SX32 R67, R62, RZ, 0x1, P0 ;  /* 0x000000ff3e437211 */ /* 0x004fe200000f0eff */
[----:B------:R-:W-:Y:S02]  /*ca10*/  UIMAD UR44, UR6, UR25, UR44 ;  /* 0x00000019062c72a4 */ /* 0x000fe4000f8e022c */
[----:B------:R-:W-:Y:S02]  /*ca20*/  UIMAD UR59, UR6, UR33, UR59 ;  /* 0x00000021063b72a4 */ /* 0x000fe4000f8e023b */
[----:B------:R-:W-:-:S05]  /*ca30*/  IMAD.WIDE.U32 R62, R63, UR6, R66 ;  /* 0x000000063f3e7c25 */ /* 0x000fca000f8e0042 */
[----:B------:R-:W-:Y:S02]  /*ca40*/  IADD3 R65, R63, UR44, RZ ;  /* 0x0000002c3f417c10 */ /* 0x000fe4000fffe0ff */
        /* <DEDUP_REMOVED lines=9> */
.L_x_6091:
[----:B------:R-:W-:Y:S05]  /*cae0*/  BSYNC B0 ;  /* 0x0000000000007941 */ /* 0x000fea0003800000 */
.L_x_6090:
[----:B------:R-:W-:Y:S01]  /*caf0*/  USHF.R.U32.HI UR44, URZ, 0x1, UR27 ;  /* 0x000000013f2c7899 */ /* 0x000fe2000801161b */
[----:B------:R-:W0:Y:S01]  /*cb00*/  LDS R241, [R241+0x8600] ;  /* 0x00860000f1f17984 */ /* 0x000e220000000800 */
[----:B------:R-:W-:Y:S01]  /*cb10*/  USHF.R.U64 UR51, UR26, 0x1, UR27 ;  /* 0x000000011a337899 */ /* 0x000fe2000800121b */
[----:B------:R-:W3:Y:S01]  /*cb20*/  LDC.64 R62, c[0x0][0x360] ;  /* 0x0000d800ff3e7b82 */ /* 0x000ee20000000a00 */
[----:B------:R-:W-:Y:S01]  /*cb30*/  UIMAD UR57, UR44, UR16, URZ ;  /* 0x000000102c3972a4 */ /* 0x000fe2000f8e023f */
[----:B------:R-:W-:Y:S01]  /*cb40*/  SHF.L.U32 R66, R117, 0x2, RZ ;  /* 0x0000000275427819 */ /* 0x000fe200000006ff */
[----:B------:R-:W-:Y:S01]  /*cb50*/  UIMAD.WIDE.U32 UR44, UR51, UR16, URZ ;  /* 0x00000010332c72a5 */ /* 0x000fe2000f8e003f */
[----:B--2---:R-:W-:Y:S01]  /*cb60*/  SHF.R.U32.HI R67, RZ, 0x1e, R117 ;  /* 0x0000001eff437819 */ /* 0x004fe20000011675 */
[----:B------:R-:W-:Y:S01]  /*cb70*/  UIMAD UR57, UR19, UR51, UR57 ;  /* 0x00000033133972a4 */ /* 0x000fe2000f8e0239 */
[----:B------:R-:W-:Y:S01]  /*cb80*/  BSSY B0, `(.L_x_6092) ;  /* 0x0000030000007945 */ /* 0x000fe20003800000 */
[----:B------:R-:W-:Y:S01]  /*cb90*/  UIMAD UR51, UR18, UR28, URZ ;  /* 0x0000001c123372a4 */ /* 0x000fe2000f8e023f */
[----:B-1----:R-:W1:Y:S01]  /*cba0*/  LDC.64 R64, c[0x0][0x380] ;  /* 0x0000e000ff407b82 */ /* 0x002e620000000a00 */
[----:B------:R-:W-:Y:S01]  /*cbb0*/  UIADD3 UR45, UR57, UR45, URZ ;  /* 0x0000002d392d7290 */ /* 0x000fe2000fffe03f */
[----:B------:R-:W-:Y:S01]  /*cbc0*/  ISETP.GE.AND P2, PT, R162, 0x181, PT ;  /* 0x00000181a200780c */ /* 0x000fe20003f46270 */
[----:B------:R-:W-:Y:S01]  /*cbd0*/  UIMAD UR51, UR15, UR29, UR51 ;  /* 0x0000001d0f3372a4 */ /* 0x000fe2000f8e0233 */
[----:B------:R-:W-:Y:S01]  /*cbe0*/  FADD.FTZ R61, R72, R61 ;  /* 0x0000003d483d7221 */ /* 0x000fe20000010000 */
[----:B------:R-:W-:Y:S01]  /*cbf0*/  UIMAD.WIDE.U32 UR44, UR15, UR28, UR44 ;  /* 0x0000001c0f2c72a5 */ /* 0x000fe2000f8e002c */
[----:B------:R-:W-:Y:S01]  /*cc00*/  FADD.FTZ R60, R89, R60 ;  /* 0x0000003c593c7221 */ /* 0x000fe20000010000 */
[----:B------:R-:W-:-:S02]  /*cc10*/  UIMAD UR18, UR18, UR36, URZ ;  /* 0x00000024121272a4 */ /* 0x000fc4000f8e023f */
[----:B------:R-:W-:Y:S02]  /*cc20*/  UIADD3 UR57, UR51, UR45, URZ ;  /* 0x0000002d33397290 */ /* 0x000fe4000fffe03f */
[----:B------:R-:W-:Y:S02]  /*cc30*/  ULEA UR51, UP0, UR44, UR30, 0x3 ;  /* 0x0000001e2c337291 */ /* 0x000fe4000f80183f */
[----:B------:R-:W-:Y:S02]  /*cc40*/  USHF.R.U32.HI UR45, URZ, 0x1, UR35 ;  /* 0x000000013f2d7899 */ /* 0x000fe40008011623 */
[----:B------:R-:W-:Y:S02]  /*cc50*/  ULEA.HI.X UR57, UR44, UR31, UR57, 0x3, UP0 ;  /* 0x0000001f2c397291 */ /* 0x000fe400080f1c39 */
[----:B------:R-:W-:Y:S01]  /*cc60*/  USHF.R.U64 UR44, UR34, 0x1, UR35 ;  /* 0x00000001222c7899 */ /* 0x000fe20008001223 */
[----:B------:R-:W-:Y:S01]  /*cc70*/  IADD3 R68, P0, R66, UR51, RZ ;  /* 0x0000003342447c10 */ /* 0x000fe2000ff1e0ff */
[----:B------:R-:W-:-:S02]  /*cc80*/  UIMAD UR45, UR45, UR16, URZ ;  /* 0x000000102d2d72a4 */ /* 0x000fc4000f8e023f */
[----:B------:R-:W-:Y:S01]  /*cc90*/  UIMAD UR18, UR15, UR37, UR18 ;  /* 0x000000250f1272a4 */ /* 0x000fe2000f8e0212 */
[----:B------:R-:W-:Y:S01]  /*cca0*/  IADD3.X R69, R67, UR57, RZ, P0, !PT ;  /* 0x0000003943457c10 */ /* 0x000fe200087fe4ff */
[----:B------:R-:W-:Y:S01]  /*ccb0*/  UIMAD UR19, UR19, UR44, UR45 ;  /* 0x0000002c131372a4 */ /* 0x000fe2000f8e022d */
[----:B------:R-:W-:Y:S01]  /*ccc0*/  ISETP.GE.AND P0, PT, R162, 0x81, PT ;  /* 0x00000081a200780c */ /* 0x000fe20003f06270 */
[----:B------:R-:W-:-:S04]  /*ccd0*/  UIMAD.WIDE.U32 UR44, UR44, UR16, URZ ;  /* 0x000000102c2c72a5 */ /* 0x000fc8000f8e003f */
[----:B------:R-:W-:-:S04]  /*cce0*/  UIADD3 UR45, UR19, UR45, URZ ;  /* 0x0000002d132d7290 */ /* 0x000fc8000fffe03f */
[----:B------:R-:W-:-:S04]  /*ccf0*/  UIMAD.WIDE.U32 UR44, UR15, UR36, UR44 ;  /* 0x000000240f2c72a5 */ /* 0x000fc8000f8e002c */
[----:B------:R-:W-:Y:S02]  /*cd00*/  UIADD3 UR19, UR18, UR45, URZ ;  /* 0x0000002d12137290 */ /* 0x000fe4000fffe03f */
[----:B------:R-:W-:Y:S02]  /*cd10*/  ULEA UR18, UP0, UR44, UR38, 0x3 ;  /* 0x000000262c127291 */ /* 0x000fe4000f80183f */
[----:B------:R-:W-:Y:S02]  /*cd20*/  USHF.L.U64.HI UR45, UR5, 0x2, UR4 ;  /* 0x00000002052d7899 */ /* 0x000fe40008010204 */
[----:B------:R-:W-:Y:S02]  /*cd30*/  ULEA.HI.X UR44, UR44, UR39, UR19, 0x3, UP0 ;  /* 0x000000272c2c7291 */ /* 0x000fe400080f1c13 */
[----:B------:R-:W-:Y:S01]  /*cd40*/  UIADD3 UR19, UR7, -UR46, URZ ;  /* 0x8000002e07137290 */ /* 0x000fe2000fffe03f */
[----:B------:R-:W-:Y:S01]  /*cd50*/  IADD3 R66, P1, R66, UR18, RZ ;  /* 0x0000001242427c10 */ /* 0x000fe2000ff3e0ff */
[----:B------:R-:W-:Y:S01]  /*cd60*/  USHF.L.U32 UR18, UR5, 0x2, URZ ;  /* 0x0000000205127899 */ /* 0x000fe2000800063f */
[----:B---3--:R-:W-:Y:S01]  /*cd70*/  IMAD R216, R62, UR45, RZ ;  /* 0x0000002d3ed87c24 */ /* 0x008fe2000f8e02ff */
[----:B------:R-:W-:Y:S01]  /*cd80*/  UIMAD UR19, UR19, -0x1000, URZ ;  /* 0xfffff000131378a4 */ /* 0x000fe2000f8e023f */
[----:B------:R-:W-:Y:S01]  /*cd90*/  IADD3.X R67, R67, UR44, RZ, P1, !PT ;  /* 0x0000002c43437c10 */ /* 0x000fe20008ffe4ff */
[----:B-1----:R-:W-:Y:S01]  /*cda0*/  IMAD R220, R64, UR45, RZ ;  /* 0x0000002d40dc7c24 */ /* 0x002fe2000f8e02ff */
[----:B------:R-:W-:Y:S01]  /*cdb0*/  ISETP.GE.AND P1, PT, R162, 0x101, PT ;  /* 0x00000101a200780c */ /* 0x000fe20003f26270 */
[----:B------:R-:W-:-:S02]  /*cdc0*/  IMAD R63, R63, UR18, R216 ;  /* 0x000000123f3f7c24 */ /* 0x000fc4000f8e02d8 */
[----:B------:R-:W-:Y:S01]  /*cdd0*/  MOV R223, UR19 ;  /* 0x0000001300df7c02 */ /* 0x000fe20008000f00 */
[----:B------:R-:W-:-:S04]  /*cde0*/  IMAD R65, R65, UR18, R220 ;  /* 0x0000001241417c24 */ /* 0x000fc8000f8e02dc */
[----:B------:R-:W-:-:S04]  /*cdf0*/  IMAD.WIDE R68, R223, 0x4, R68 ;  /* 0x00000004df447825 */ /* 0x000fc800078e0244 */
[----:B------:R-:W-:-:S04]  /*ce00*/  IMAD.WIDE R66, R223, 0x4, R66 ;  /* 0x00000004df427825 */ /* 0x000fc800078e0242 */
[----:B------:R-:W-:-:S04]  /*ce10*/  IMAD.WIDE.U32 R68, R62, UR18, R68 ;  /* 0x000000123e447c25 */ /* 0x000fc8000f8e0044 */
[----:B------:R-:W-:Y:S01]  /*ce20*/  IMAD.WIDE.U32 R66, R64, UR18, R66 ;  /* 0x0000001240427c25 */ /* 0x000fe2000f8e0042 */
[----:B------:R-:W-:-:S04]  /*ce30*/  IADD3 R69, R69, R63, RZ ;  /* 0x0000003f45457210 */ /* 0x000fc80007ffe0ff */
[----:B------:R-:W-:Y:S01]  /*ce40*/  IADD3 R67, R67, R65, RZ ;  /* 0x0000004143437210 */ /* 0x000fe20007ffe0ff */
[----:B0-----:R-:W-:Y:S06]  /*ce50*/  @!P0 BRA `(.L_x_6093) ;  /* 0x0000000000088947 */ /* 0x001fec0003800000 */
[----:B------:R0:W-:Y:S04]  /*ce60*/  REDG.E.ADD.F32.FTZ.RN.STRONG.GPU desc[UR20][R68.64+-0x3e00], R169 ;  /* 0xffc200a9440079a6 */ /* 0x0001e8000c10f394 */
[----:B------:R0:W-:Y:S02]  /*ce70*/  REDG.E.ADD.F32.FTZ.RN.STRONG.GPU desc[UR20][R66.64+-0x3e00], R241 ;  /* 0xffc200f1420079a6 */ /* 0x0001e4000c10f394 */
.L_x_6093:
[----:B------:R-:W-:Y:S05]  /*ce80*/  BSYNC B0 ;  /* 0x0000000000007941 */ /* 0x000fea0003800000 */
.L_x_6092:
[----:B------:R1:W2:Y:S01]  /*ce90*/  LDS R63, [R240+0x8800] ;  /* 0x00880000f03f7984 */ /* 0x0002a20000000800 */
[----:B------:R-:W-:Y:S04]  /*cea0*/  BSSY B0, `(.L_x_6094) ;  /* 0x0000004000007945 */ /* 0x000fe80003800000 */
[----:B------:R-:W-:Y:S05]  /*ceb0*/  @!P1 BRA `(.L_x_6095) ;  /* 0x0000000000089947 */ /* 0x000fea0003800000 */
[----:B------:R3:W-:Y:S04]  /*cec0*/  REDG.E.ADD.F32.FTZ.RN.STRONG.GPU desc[UR20][R68.64+-0x3c00], R168 ;  /* 0xffc400a8440079a6 */ /* 0x0007e8000c10f394 */
[----:B--2---:R3:W-:Y:S02]  /*ced0*/  REDG.E.ADD.F32.FTZ.RN.STRONG.GPU desc[UR20][R66.64+-0x3c00], R63 ;  /* 0xffc4003f420079a6 */ /* 0x0047e4000c10f394 */
.L_x_6095:
[----:B------:R-:W-:Y:S05]  /*cee0*/  BSYNC B0 ;  /* 0x0000000000007941 */ /* 0x000fea0003800000 */
.L_x_6094:
[----:B--23--:R2:W3:Y:S01]  /*cef0*/  LDS R63, [R234+0x8a00] ;  /* 0x008a0000ea3f7984 */ /* 0x00c4e20000000800 */
[----:B------:R-:W-:Y:S04]  /*cf00*/  BSSY B0, `(.L_x_6096) ;  /* 0x0000004000007945 */ /* 0x000fe80003800000 */
[----:B------:R-:W-:Y:S05]  /*cf10*/  @!P2 BRA `(.L_x_6097) ;  /* 0x000000000008a947 */ /* 0x000fea0003800000 */
[----:B------:R4:W-:Y:S04]  /*cf20*/  REDG.E.ADD.F32.FTZ.RN.STRONG.GPU desc[UR20][R68.64+-0x3a00], R167 ;  /* 0xffc600a7440079a6 */ /* 0x0009e8000c10f394 */
[----:B---3--:R4:W-:Y:S02]  /*cf30*/  REDG.E.ADD.F32.FTZ.RN.STRONG.GPU desc[UR20][R66.64+-0x3a00], R63 ;  /* 0xffc6003f420079a6 */ /* 0x0089e4000c10f394 */
.L_x_6097:
[----:B------:R-:W-:Y:S05]  /*cf40*/  BSYNC B0 ;  /* 0x0000000000007941 */ /* 0x000fea0003800000 */
.L_x_6096:
        /* <DEDUP_REMOVED lines=12> */
.L_x_6099:
[----:B------:R-:W-:Y:S05]  /*d010*/  BSYNC B0 ;  /* 0x0000000000007941 */ /* 0x000fea0003800000 */
.L_x_6098:
[----:B---34-:R3:W4:Y:S01]  /*d020*/  LDS R63, [R198+0x8e00] ;  /* 0x008e0000c63f7984 */ /* 0x0187220000000800 */
[----:B------:R-:W-:Y:S04]  /*d030*/  BSSY B0, `(.L_x_6100) ;  /* 0x0000004000007945 */ /* 0x000fe80003800000 */
[----:B------:R-:W-:Y:S05]  /*d040*/  @!P0 BRA `(.L_x_6101) ;  /* 0x0000000000088947 */ /* 0x000fea0003800000 */
[----:B------:R0:W-:Y:S04]  /*d050*/  REDG.E.ADD.F32.FTZ.RN.STRONG.GPU desc[UR20][R68.64+-0x3600], R165 ;  /* 0xffca00a5440079a6 */ /* 0x0001e8000c10f394 */
[----:B----4-:R4:W-:Y:S02]  /*d060*/  REDG.E.ADD.F32.FTZ.RN.STRONG.GPU desc[UR20][R66.64+-0x3600], R63 ;  /* 0xffca003f420079a6 */ /* 0x0109e4000c10f394 */
.L_x_6101:
[----:B------:R-:W-:Y:S05]  /*d070*/  BSYNC B0 ;  /* 0x0000000000007941 */ /* 0x000fea0003800000 */
.L_x_6100:
[----:B----4-:R4:W0:Y:S01]  /*d080*/  LDS R63, [R196+0x9000] ;  /* 0x00900000c43f7984 */ /* 0x0108220000000800 */
[----:B------:R-:W-:Y:S04]  /*d090*/  BSSY B0, `(.L_x_6102) ;  /* 0x0000004000007945 */ /* 0x000fe80003800000 */
[----:B------:R-:W-:Y:S05]  /*d0a0*/  @!P1 BRA `(.L_x_6103) ;  /* 0x0000000000089947 */ /* 0x000fea0003800000 */
[----:B------:R1:W-:Y:S04]  /*d0b0*/  REDG.E.ADD.F32.FTZ.RN.STRONG.GPU desc[UR20][R68.64+-0x3400], R151 ;  /* 0xffcc0097440079a6 */ /* 0x0003e8000c10f394 */
[----:B0-----:R1:W-:Y:S02]  /*d0c0*/  REDG.E.ADD.F32.FTZ.RN.STRONG.GPU desc[UR20][R66.64+-0x3400], R63 ;  /* 0xffcc003f420079a6 */ /* 0x0013e4000c10f394 */
.L_x_6103:
[----:B------:R-:W-:Y:S05]  /*d0d0*/  BSYNC B0 ;  /* 0x0000000000007941 */ /* 0x000fea0003800000 */
.L_x_6102:
[----:B01----:R0:W1:Y:S01]  /*d0e0*/  LDS R63, [R194+0x9200] ;  /* 0x00920000c23f7984 */ /* 0x0030620000000800 */
[----:B------:R-:W-:Y:S04]  /*d0f0*/  BSSY B0, `(.L_x_6104) ;  /* 0x0000004000007945 */ /* 0x000fe80003800000 */
[----:B------:R-:W-:Y:S05]  /*d100*/  @!P2 BRA `(.L_x_6105) ;  /* 0x000000000008a947 */ /* 0x000fea0003800000 */
[----:B------:R0:W-:Y:S04]  /*d110*/  REDG.E.ADD.F32.FTZ.RN.STRONG.GPU desc[UR20][R68.64+-0x3200], R150 ;  /* 0xffce0096440079a6 */ /* 0x0001e8000c10f394 */
[----:B-1----:R0:W-:Y:S02]  /*d120*/  REDG.E.ADD.F32.FTZ.RN.STRONG.GPU desc[UR20][R66.64+-0x3200], R63 ;  /* 0xffce003f420079a6 */ /* 0x0021e4000c10f394 */
.L_x_6105:
[----:B------:R-:W-:Y:S05]  /*d130*/  BSYNC B0 ;  /* 0x0000000000007941 */ /* 0x000fea0003800000 */
.L_x_6104:
[----:B------:R-:W0:Y:S01]  /*d140*/  LDS R193, [R193+0x9400] ;  /* 0x00940000c1c17984 */ /* 0x000e220000000800 */
[----:B------:R-:W-:Y:S04]  /*d150*/  BSSY B0, `(.L_x_6106) ;  /* 0x0000004000007945 */ /* 0x000fe80003800000 */
[----:B------:R-:W-:Y:S05]  /*d160*/  @!P3 BRA `(.L_x_6107) ;  /* 0x000000000008b947 */ /* 0x000fea0003800000 */
[----:B------:R1:W-:Y:S04]  /*d170*/  REDG.E.ADD.F32.FTZ.RN.STRONG.GPU desc[UR20][R68.64+-0x3000], R149 ;  /* 0xffd00095440079a6 */ /* 0x0003e8000c10f394 */
[----:B0-----:R0:W-:Y:S02]  /*d180*/  REDG.E.ADD.F32.FTZ.RN.STRONG.GPU desc[UR20][R66.64+-0x3000], R193 ;  /* 0xffd000c1420079a6 */ /* 0x0011e4000c10f394 */
.L_x_6107:
[----:B------:R-:W-:Y:S05]  /*d190*/  BSYNC B0 ;  /* 0x0000000000007941 */ /* 0x000fea0003800000 */
.L_x_6106:
[----:B01----:R0:W1:Y:S01]  /*d1a0*/  LDS R63, [R192+0x9600] ;  /* 0x00960000c03f7984 */ /* 0x0030620000000800 */
[----:B------:R-:W-:Y:S04]  /*d1b0*/  BSSY B0, `(.L_x_6108) ;  /* 0x0000004000007945 */ /* 0x000fe80003800000 */
[----:B------:R-:W-:Y:S05]  /*d1c0*/  @!P4 BRA `(.L_x_6109) ;  /* 0x000000000008c947 */ /* 0x000fea0003800000 */
[----:B------:R0:W-:Y:S04]  /*d1d0*/  REDG.E.ADD.F32.FTZ.RN.STRONG.GPU desc[UR20][R68.64+-0x2e00], R148 ;  /* 0xffd20094440079a6 */ /* 0x0001e8000c10f394 */
[----:B-1----:R0:W-:Y:S02]  /*d1e0*/  REDG.E.ADD.F32.FTZ.RN.STRONG.GPU desc[UR20][R66.64+-0x2e00], R63 ;  /* 0xffd2003f420079a6 */ /* 0x0021e4000c10f394 */
.L_x_6109:
[----:B------:R-:W-:Y:S05]  /*d1f0*/  BSYNC B0 ;  /* 0x0000000000007941 */ /* 0x000fea0003800000 */
.L_x_6108:
[----:B------:R-:W0:Y:S01]  /*d200*/  LDS R191, [R191+0x9800] ;  /* 0x00980000bfbf7984 */ /* 0x000e220000000800 */
[----:B------:R-:W-:Y:S04]  /*d210*/  BSSY B0, `(.L_x_6110) ;  /* 0x0000004000007945 */ /* 0x000fe80003800000 */
[----:B------:R-:W-:Y:S05]  /*d220*/  @!P5 BRA `(.L_x_6111) ;  /* 0x000000000008d947 */ /* 0x000fea0003800000 */
[----:B------:R1:W-:Y:S04]  /*d230*/  REDG.E.ADD.F32.FTZ.RN.STRONG.GPU desc[UR20][R68.64+-0x2c00], R147 ;  /* 0xffd40093440079a6 */ /* 0x0003e8000c10f394 */
[----:B0-----:R0:W-:Y:S02]  /*d240*/  REDG.E.ADD.F32.FTZ.RN.STRONG.GPU desc[UR20][R66.64+-0x2c00], R191 ;  /* 0xffd400bf420079a6 */ /* 0x0011e4000c10f394 */
.L_x_6111:
[----:B------:R-:W-:Y:S05]  /*d250*/  BSYNC B0 ;  /* 0x0000000000007941 */ /* 0x000fea0003800000 */
.L_x_6110:
        /* <DEDUP_REMOVED lines=12> */
.L_x_6113:
[----:B------:R-:W-:Y:S05]  /*d320*/  BSYNC B0 ;  /* 0x0000000000007941 */ /* 0x000fea0003800000 */
.L_x_6112:
[----:B------:R-:W0:Y:S01]  /*d330*/  LDS R189, [R189+0x9c00] ;  /* 0x009c0000bdbd7984 */ /* 0x000e220000000800 */
[----:B------:R-:W-:Y:S04]  /*d340*/  BSSY B0, `(.L_x_6114) ;  /* 0x0000004000007945 */ /* 0x000fe80003800000 */
[----:B------:R-:W-:Y:S05]  /*d350*/  @!P0 BRA `(.L_x_6115) ;  /* 0x0000000000088947 */ /* 0x000fea0003800000 */
[----:B------:R1:W-:Y:S04]  /*d360*/  REDG.E.ADD.F32.FTZ.RN.STRONG.GPU desc[UR20][R68.64+-0x2800], R145 ;  /* 0xffd80091440079a6 */ /* 0x0003e8000c10f394 */
[----:B0-----:R0:W-:Y:S02]  /*d370*/  REDG.E.ADD.F32.FTZ.RN.STRONG.GPU desc[UR20][R66.64+-0x2800], R189 ;  /* 0xffd800bd420079a6 */ /* 0x0011e4000c10f394 */
.L_x_6115:
[----:B------:R-:W-:Y:S05]  /*d380*/  BSYNC B0 ;  /* 0x0000000000007941 */ /* 0x000fea0003800000 */
.L_x_6114:
[----:B01----:R0:W1:Y:S01]  /*d390*/  LDS R63, [R188+0x9e00] ;  /* 0x009e0000bc3f7984 */ /* 0x0030620000000800 */
[----:B------:R-:W-:Y:S04]  /*d3a0*/  BSSY B0, `(.L_x_6116) ;  /* 0x0000004000007945 */ /* 0x000fe80003800000 */
[----:B------:R-:W-:Y:S05]  /*d3b0*/  @!P1 BRA `(.L_x_6117) ;  /* 0x0000000000089947 */ /* 0x000fea0003800000 */
[----:B------:R0:W-:Y:S04]  /*d3c0*/  REDG.E.ADD.F32.FTZ.RN.STRONG.GPU desc[UR20][R68.64+-0x2600], R144 ;  /* 0xffda0090440079a6 */ /* 0x0001e8000c10f394 */
[----:B-1----:R0:W-:Y:S02]  /*d3d0*/  REDG.E.ADD.F32.FTZ.RN.STRONG.GPU desc[UR20][R66.64+-0x2600], R63 ;  /* 0xffda003f420079a6 */ /* 0x0021e4000c10f394 */
.L_x_6117:
[----:B------:R-:W-:Y:S05]  /*d3e0*/  BSYNC B0 ;  /* 0x0000000000007941 */ /* 0x000fea0003800000 */
.L_x_6116:
[----:B------:R-:W0:Y:S01]  /*d3f0*/  LDS R187, [R187+0xa000] ;  /* 0x00a00000bbbb7984 */ /* 0x000e220000000800 */
[----:B------:R-:W-:Y:S04]  /*d400*/  BSSY B0, `(.L_x_6118) ;  /* 0x0000004000007945 */ /* 0x000fe80003800000 */
[----:B------:R-:W-:Y:S05]  /*d410*/  @!P2 BRA `(.L_x_6119) ;  /* 0x000000000008a947 */ /* 0x000fea0003800000 */
[----:B------:R1:W-:Y:S04]  /*d420*/  REDG.E.ADD.F32.FTZ.RN.STRONG.GPU desc[UR20][R68.64+-0x2400], R143 ;  /* 0xffdc008f440079a6 */ /* 0x0003e8000c10f394 */
[----:B0-----:R0:W-:Y:S02]  /*d430*/  REDG.E.ADD.F32.FTZ.RN.STRONG.GPU desc[UR20][R66.64+-0x2400], R187 ;  /* 0xffdc00bb420079a6 */ /* 0x0011e4000c10f394 */
.L_x_6119:
[----:B------:R-:W-:Y:S05]  /*d440*/  BSYNC B0 ;  /* 0x0000000000007941 */ /* 0x000fea0003800000 */
.L_x_6118:
[----:B01----:R0:W1:Y:S01]  /*d450*/  LDS R63, [R186+0xa200] ;  /* 0x00a20000ba3f7984 */ /* 0x0030620000000800 */
[----:B------:R-:W-:Y:S04]  /*d460*/  BSSY B0, `(.L_x_6120) ;  /* 0x0000004000007945 */ /* 0x000fe80003800000 */
[----:B------:R-:W-:Y:S05]  /*d470*/  @!P3 BRA `(.L_x_6121) ;  /* 0x000000000008b947 */ /* 0x000fea0003800000 */
[----:B------:R0:W-:Y:S04]  /*d480*/  REDG.E.ADD.F32.FTZ.RN.STRONG.GPU desc[UR20][R68.64+-0x2200], R142 ;  /* 0xffde008e440079a6 */ /* 0x0001e8000c10f394 */
[----:B-1----:R0:W-:Y:S02]  /*d490*/  REDG.E.ADD.F32.FTZ.RN.STRONG.GPU desc[UR20][R66.64+-0x2200], R63 ;  /* 0xffde003f420079a6 */ /* 0x0021e4000c10f394 */
.L_x_6121:
[----:B------:R-:W-:Y:S05]  /*d4a0*/  BSYNC B0 ;  /* 0x0000000000007941 */ /* 0x000fea0003800000 */
.L_x_6120:
[----:B------:R-:W0:Y:S01]  /*d4b0*/  LDS R185, [R185+0xa400] ;  /* 0x00a40000b9b97984 */ /* 0x000e220000000800 */
[----:B------:R-:W-:Y:S04]  /*d4c0*/  BSSY B0, `(.L_x_6122) ;  /* 0x0000004000007945 */ /* 0x000fe80003800000 */
[----:B------:R-:W-:Y:S05]  /*d4d0*/  @!P4 BRA `(.L_x_6123) ;  /* 0x000000000008c947 */ /* 0x000fea0003800000 */
[----:B------:R1:W-:Y:S04]  /*d4e0*/  REDG.E.ADD.F32.FTZ.RN.STRONG.GPU desc[UR20][R68.64+-0x2000], R141 ;  /* 0xffe0008d440079a6 */ /* 0x0003e8000c10f394 */
[----:B0-----:R0:W-:Y:S02]  /*d4f0*/  REDG.E.ADD.F32.FTZ.RN.STRONG.GPU desc[UR20][R66.64+-0x2000], R185 ;  /* 0xffe000b9420079a6 */ /* 0x0011e4000c10f394 */
.L_x_6123:
[----:B------:R-:W-:Y:S05]  /*d500*/  BSYNC B0 ;  /* 0x0000000000007941 */ /* 0x000fea0003800000 */
.L_x_6122:
[----:B01----:R0:W1:Y:S01]  /*d510*/  LDS R63, [R184+0xa600] ;  /* 0x00a60000b83f7984 */ /* 0x0030620000000800 */
[----:B------:R-:W-:Y:S04]  /*d520*/  BSSY B0, `(.L_x_6124) ;  /* 0x0000004000007945 */ /* 0x000fe80003800000 */
[----:B------:R-:W-:Y:S05]  /*d530*/  @!P5 BRA `(.L_x_6125) ;  /* 0x000000000008d947 */ /* 0x000fea0003800000 */
[----:B------:R0:W-:Y:S04]  /*d540*/  REDG.E.ADD.F32.FTZ.RN.STRONG.GPU desc[UR20][R68.64+-0x1e00], R140 ;  /* 0xffe2008c440079a6 */ /* 0x0001e8000c10f394 */
[----:B-1----:R0:W-:Y:S02]  /*d550*/  REDG.E.ADD.F32.FTZ.RN.STRONG.GPU desc[UR20][R66.64+-0x1e00], R63 ;  /* 0xffe2003f420079a6 */ /* 0x0021e4000c10f394 */
.L_x_6125:
[----:B------:R-:W-:Y:S05]  /*d560*/  BSYNC B0 ;  /* 0x0000000000007941 */ /* 0x000fea0003800000 */
.L_x_6124:
        /* <DEDUP_REMOVED lines=12> */
.L_x_6127:
[----:B------:R-:W-:Y:S05]  /*d630*/  BSYNC B0 ;  /* 0x0000000000007941 */ /* 0x000fea0003800000 */
.L_x_6126:
[----:B01----:R0:W1:Y:S01]  /*d640*/  LDS R63, [R182+0xaa00] ;  /* 0x00aa0000b63f7984 */ /* 0x0030620000000800 */
[----:B------:R-:W-:Y:S04]  /*d650*/  BSSY B0, `(.L_x_6128) ;  /* 0x0000004000007945 */ /* 0x000fe80003800000 */
[----:B------:R-:W-:Y:S05]  /*d660*/  @!P0 BRA `(.L_x_6129) ;  /* 0x0000000000088947 */ /* 0x000fea0003800000 */
[----:B------:R0:W-:Y:S04]  /*d670*/  REDG.E.ADD.F32.FTZ.RN.STRONG.GPU desc[UR20][R68.64+-0x1a00], R137 ;  /* 0xffe60089440079a6 */ /* 0x0001e8000c10f394 */
[----:B-1----:R0:W-:Y:S02]  /*d680*/  REDG.E.ADD.F32.FTZ.RN.STRONG.GPU desc[UR20][R66.64+-0x1a00], R63 ;  /* 0xffe6003f420079a6 */ /* 0x0021e4000c10f394 */
.L_x_6129:
[----:B------:R-:W-:Y:S05]  /*d690*/  BSYNC B0 ;  /* 0x0000000000007941 */ /* 0x000fea0003800000 */
.L_x_6128:
[----:B------:R-:W0:Y:S01]  /*d6a0*/  LDS R181, [R181+0xac00] ;  /* 0x00ac0000b5b57984 */ /* 0x000e220000000800 */
[----:B------:R-:W-:Y:S04]  /*d6b0*/  BSSY B0, `(.L_x_6130) ;  /* 0x0000004000007945 */ /* 0x000fe80003800000 */
[----:B------:R-:W-:Y:S05]  /*d6c0*/  @!P1 BRA `(.L_x_6131) ;  /* 0x0000000000089947 */ /* 0x000fea0003800000 */
[----:B------:R1:W-:Y:S04]  /*d6d0*/  REDG.E.ADD.F32.FTZ.RN.STRONG.GPU desc[UR20][R68.64+-0x1800], R136 ;  /* 0xffe80088440079a6 */ /* 0x0003e8000c10f394 */
[----:B0-----:R0:W-:Y:S02]  /*d6e0*/  REDG.E.ADD.F32.FTZ.RN.STRONG.GPU desc[UR20][R66.64+-0x1800], R181 ;  /* 0xffe800b5420079a6 */ /* 0x0011e4000c10f394 */
.L_x_6131:
[----:B------:R-:W-:Y:S05]  /*d6f0*/  BSYNC B0 ;  /* 0x0000000000007941 */ /* 0x000fea0003800000 */
.L_x_6130:
[----:B01----:R0:W1:Y:S01]  /*d700*/  LDS R63, [R180+0xae00] ;  /* 0x00ae0000b43f7984 */ /* 0x0030620000000800 */
[----:B------:R-:W-:Y:S04]  /*d710*/  BSSY B0, `(.L_x_6132) ;  /* 0x0000004000007945 */ /* 0x000fe80003800000 */
[----:B------:R-:W-:Y:S05]  /*d720*/  @!P2 BRA `(.L_x_6133) ;  /* 0x000000000008a947 */ /* 0x000fea0003800000 */
[----:B------:R0:W-:Y:S04]  /*d730*/  REDG.E.ADD.F32.FTZ.RN.STRONG.GPU desc[UR20][R68.64+-0x1600], R135 ;  /* 0xffea0087440079a6 */ /* 0x0001e8000c10f394 */
[----:B-1----:R0:W-:Y:S02]  /*d740*/  REDG.E.ADD.F32.FTZ.RN.STRONG.GPU desc[UR20][R66.64+-0x1600], R63 ;  /* 0xffea003f420079a6 */ /* 0x0021e4000c10f394 */
.L_x_6133:
[----:B------:R-:W-:Y:S05]  /*d750*/  BSYNC B0 ;  /* 0x0000000000007941 */ /* 0x000fea0003800000 */
.L_x_6132:
[----:B------:R-:W0:Y:S01]  /*d760*/  LDS R179, [R179+0xb000] ;  /* 0x00b00000b3b37984 */ /* 0x000e220000000800 */
[----:B------:R-:W-:Y:S04]  /*d770*/  BSSY B0, `(.L_x_6134) ;  /* 0x0000004000007945 */ /* 0x000fe80003800000 */
[----:B------:R-:W-:Y:S05]  /*d780*/  @!P3 BRA `(.L_x_6135) ;  /* 0x000000000008b947 */ /* 0x000fea0003800000 */
[----:B------:R1:W-:Y:S04]  /*d790*/  REDG.E.ADD.F32.FTZ.RN.STRONG.GPU desc[UR20][R68.64+-0x1400], R134 ;  /* 0xffec0086440079a6 */ /* 0x0003e8000c10f394 */
[----:B0-----:R0:W-:Y:S02]  /*d7a0*/  REDG.E.ADD.F32.FTZ.RN.STRONG.GPU desc[UR20][R66.64+-0x1400], R179 ;  /* 0xffec00b3420079a6 */ /* 0x0011e4000c10f394 */
.L_x_6135:
[----:B------:R-:W-:Y:S05]  /*d7b0*/  BSYNC B0 ;  /* 0x0000000000007941 */ /* 0x000fea0003800000 */
.L_x_6134:
[----:B01----:R0:W1:Y:S01]  /*d7c0*/  LDS R63, [R178+0xb200] ;  /* 0x00b20000b23f7984 */ /* 0x0030620000000800 */
[----:B------:R-:W-:Y:S04]  /*d7d0*/  BSSY B0, `(.L_x_6136) ;  /* 0x0000004000007945 */ /* 0x000fe80003800000 */
[----:B------:R-:W-:Y:S05]  /*d7e0*/  @!P4 BRA `(.L_x_6137) ;  /* 0x000000000008c947 */ /* 0x000fea0003800000 */
[----:B------:R0:W-:Y:S04]  /*d7f0*/  REDG.E.ADD.F32.FTZ.RN.STRONG.GPU desc[UR20][R68.64+-0x1200], R133 ;  /* 0xffee0085440079a6 */ /* 0x0001e8000c10f394 */
[----:B-1----:R0:W-:Y:S02]  /*d800*/  REDG.E.ADD.F32.FTZ.RN.STRONG.GPU desc[UR20][R66.64+-0x1200], R63 ;  /* 0xffee003f420079a6 */ /* 0x0021e4000c10f394 */
.L_x_6137:
[----:B------:R-:W-:Y:S05]  /*d810*/  BSYNC B0 ;  /* 0x0000000000007941 */ /* 0x000fea0003800000 */
.L_x_6136:
[----:B------:R-:W0:Y:S01]  /*d820*/  LDS R177, [R177+0xb400] ;  /* 0x00b40000b1b17984 */ /* 0x000e220000000800 */
[----:B------:R-:W-:Y:S04]  /*d830*/  BSSY B0, `(.L_x_6138) ;  /* 0x0000004000007945 */ /* 0x000fe80003800000 */
[----:B------:R-:W-:Y:S05]  /*d840*/  @!P5 BRA `(.L_x_6139) ;  /* 0x000000000008d947 */ /* 0x000fea0003800000 */
[----:B------:R1:W-:Y:S04]  /*d850*/  REDG.E.ADD.F32.FTZ.RN.STRONG.GPU desc[UR20][R68.64+-0x1000], R132 ;  /* 0xfff00084440079a6 */ /* 0x0003e8000c10f394 */
[----:B0-----:R0:W-:Y:S02]  /*d860*/  REDG.E.ADD.F32.FTZ.RN.STRONG.GPU desc[UR20][R66.64+-0x1000], R177 ;  /* 0xfff000b1420079a6 */ /* 0x0011e4000c10f394 */
.L_x_6139:
[----:B------:R-:W-:Y:S05]  /*d870*/  BSYNC B0 ;  /* 0x0000000000007941 */ /* 0x000fea0003800000 */
.L_x_6138:
        /* <DEDUP_REMOVED lines=12> */
.L_x_6141:
[----:B------:R-:W-:Y:S05]  /*d940*/  BSYNC B0 ;  /* 0x0000000000007941 */ /* 0x000fea0003800000 */
.L_x_6140:
[----:B------:R-:W0:Y:S01]  /*d950*/  LDS R175, [R175+0xb800] ;  /* 0x00b80000afaf7984 */ /* 0x000e220000000800 */
[----:B------:R-:W-:Y:S04]  /*d960*/  BSSY B0, `(.L_x_6142) ;  /* 0x0000004000007945 */ /* 0x000fe80003800000 */
[----:B------:R-:W-:Y:S05]  /*d970*/  @!P0 BRA `(.L_x_6143) ;  /* 0x0000000000088947 */ /* 0x000fea0003800000 */
[----:B------:R1:W-:Y:S04]  /*d980*/  REDG.E.ADD.F32.FTZ.RN.STRONG.GPU desc[UR20][R68.64+-0xc00], R130 ;  /* 0xfff40082440079a6 */ /* 0x0003e8000c10f394 */
[----:B0-----:R0:W-:Y:S02]  /*d990*/  REDG.E.ADD.F32.FTZ.RN.STRONG.GPU desc[UR20][R66.64+-0xc00], R175 ;  /* 0xfff400af420079a6 */ /* 0x0011e4000c10f394 */
.L_x_6143:
[----:B------:R-:W-:Y:S05]  /*d9a0*/  BSYNC B0 ;  /* 0x0000000000007941 */ /* 0x000fea0003800000 */
.L_x_6142:
[----:B01----:R0:W1:Y:S01]  /*d9b0*/  LDS R63, [R174+0xba00] ;  /* 0x00ba0000ae3f7984 */ /* 0x0030620000000800 */
[----:B------:R-:W-:Y:S04]  /*d9c0*/  BSSY B0, `(.L_x_6144) ;  /* 0x0000004000007945 */ /* 0x000fe80003800000 */
[----:B------:R-:W-:Y:S05]  /*d9d0*/  @!P1 BRA `(.L_x_6145) ;  /* 0x0000000000089947 */ /* 0x000fea0003800000 */
[----:B------:R0:W-:Y:S04]  /*d9e0*/  REDG.E.ADD.F32.FTZ.RN.STRONG.GPU desc[UR20][R68.64+-0xa00], R129 ;  /* 0xfff60081440079a6 */ /* 0x0001e8000c10f394 */
[----:B-1----:R0:W-:Y:S02]  /*d9f0*/  REDG.E.ADD.F32.FTZ.RN.STRONG.GPU desc[UR20][R66.64+-0xa00], R63 ;  /* 0xfff6003f420079a6 */ /* 0x0021e4000c10f394 */
.L_x_6145:
[----:B------:R-:W-:Y:S05]  /*da00*/  BSYNC B0 ;  /* 0x0000000000007941 */ /* 0x000fea0003800000 */
.L_x_6144:
[----:B------:R-:W0:Y:S01]  /*da10*/  LDS R173, [R173+0xbc00] ;  /* 0x00bc0000adad7984 */ /* 0x000e220000000800 */
[----:B------:R-:W-:Y:S04]  /*da20*/  BSSY B0, `(.L_x_6146) ;  /* 0x0000004000007945 */ /* 0x000fe80003800000 */
[----:B------:R-:W-:Y:S05]  /*da30*/  @!P2 BRA `(.L_x_6147) ;  /* 0x000000000008a947 */ /* 0x000fea0003800000 */
[----:B------:R1:W-:Y:S04]  /*da40*/  REDG.E.ADD.F32.FTZ.RN.STRONG.GPU desc[UR20][R68.64+-0x800], R128 ;  /* 0xfff80080440079a6 */ /* 0x0003e8000c10f394 */
[----:B0-----:R0:W-:Y:S02]  /*da50*/  REDG.E.ADD.F32.FTZ.RN.STRONG.GPU desc[UR20][R66.64+-0x800], R173 ;  /* 0xfff800ad420079a6 */ /* 0x0011e4000c10f394 */
.L_x_6147:
[----:B------:R-:W-:Y:S05]  /*da60*/  BSYNC B0 ;  /* 0x0000000000007941 */ /* 0x000fea0003800000 */
.L_x_6146:
[----:B01----:R0:W1:Y:S01]  /*da70*/  LDS R63, [R172+0xbe00] ;  /* 0x00be0000ac3f7984 */ /* 0x0030620000000800 */
[----:B------:R-:W-:Y:S04]  /*da80*/  BSSY B0, `(.L_x_6148) ;  /* 0x0000004000007945 */ /* 0x000fe80003800000 */
[----:B------:R-:W-:Y:S05]  /*da90*/  @!P3 BRA `(.L_x_6149) ;  /* 0x000000000008b947 */ /* 0x000fea0003800000 */
[----:B------:R0:W-:Y:S04]  /*daa0*/  REDG.E.ADD.F32.FTZ.RN.STRONG.GPU desc[UR20][R68.64+-0x600], R127 ;  /* 0xfffa007f440079a6 */ /* 0x0001e8000c10f394 */
[----:B-1----:R0:W-:Y:S02]  /*dab0*/  REDG.E.ADD.F32.FTZ.RN.STRONG.GPU desc[UR20][R66.64+-0x600], R63 ;  /* 0xfffa003f420079a6 */ /* 0x0021e4000c10f394 */
.L_x_6149:
[----:B------:R-:W-:Y:S05]  /*dac0*/  BSYNC B0 ;  /* 0x0000000000007941 */ /* 0x000fea0003800000 */
.L_x_6148:
[----:B------:R-:W0:Y:S01]  /*dad0*/  LDS R171, [R171+0xc000] ;  /* 0x00c00000abab7984 */ /* 0x000e220000000800 */
[----:B------:R-:W-:Y:S04]  /*dae0*/  BSSY B0, `(.L_x_6150) ;  /* 0x0000004000007945 */ /* 0x000fe80003800000 */
[----:B------:R-:W-:Y:S05]  /*daf0*/  @!P4 BRA `(.L_x_6151) ;  /* 0x000000000008c947 */ /* 0x000fea0003800000 */
[----:B------:R1:W-:Y:S04]  /*db00*/  REDG.E.ADD.F32.FTZ.RN.STRONG.GPU desc[UR20][R68.64+-0x400], R126 ;  /* 0xfffc007e440079a6 */ /* 0x0003e8000c10f394 */
[----:B0-----:R0:W-:Y:S02]  /*db10*/  REDG.E.ADD.F32.FTZ.RN.STRONG.GPU desc[UR20][R66.64+-0x400], R171 ;  /* 0xfffc00ab420079a6 */ /* 0x0011e4000c10f394 */
.L_x_6151:
[----:B------:R-:W-:Y:S05]  /*db20*/  BSYNC B0 ;  /* 0x0000000000007941 */ /* 0x000fea0003800000 */
.L_x_6150:
[----:B01----:R0:W1:Y:S01]  /*db30*/  LDS R63, [R170+0xc200] ;  /* 0x00c20000aa3f7984 */ /* 0x0030620000000800 */
[----:B------:R-:W-:Y:S04]  /*db40*/  BSSY B0, `(.L_x_6152) ;  /* 0x0000004000007945 */ /* 0x000fe80003800000 */
[----:B------:R-:W-:Y:S05]  /*db50*/  @!P5 BRA `(.L_x_6153) ;  /* 0x000000000008d947 */ /* 0x000fea0003800000 */
[----:B------:R0:W-:Y:S04]  /*db60*/  REDG.E.ADD.F32.FTZ.RN.STRONG.GPU desc[UR20][R68.64+-0x200], R123 ;  /* 0xfffe007b440079a6 */ /* 0x0001e8000c10f394 */
[----:B-1----:R0:W-:Y:S02]  /*db70*/  REDG.E.ADD.F32.FTZ.RN.STRONG.GPU desc[UR20][R66.64+-0x200], R63 ;  /* 0xfffe003f420079a6 */ /* 0x0021e4000c10f394 */
.L_x_6153:
[----:B------:R-:W-:Y:S05]  /*db80*/  BSYNC B0 ;  /* 0x0000000000007941 */ /* 0x000fea0003800000 */
.L_x_6152:
[----:B------:R-:W5:Y:S01]  /*db90*/  SHFL.DOWN PT, R62, R61, 0x1, 0x1f ;  /* 0x08201f003d3e7f89 */ /* 0x000f6200000e0000 */
[C---:B------:R-:W-:Y:S01]  /*dba0*/  ISETP.GT.AND P0, PT, R115.reuse, 0x1e, PT ;  /* 0x0000001e7300780c */ /* 0x040fe20003f04270 */
[----:B------:R-:W-:Y:S01]  /*dbb0*/  FMUL.FTZ R78, R78, R73 ;  /* 0x000000494e4e7220 */ /* 0x000fe20000410000 */
[----:B------:R-:W-:Y:S01]  /*dbc0*/  ISETP.NE.AND P1, PT, R115, RZ, PT ;  /* 0x000000ff7300720c */ /* 0x000fe20003f25270 */
[----:B01----:R-:W0:Y:S01]  /*dbd0*/  SHFL.DOWN PT, R63, R60, 0x1, 0x1f ;  /* 0x08201f003c3f7f89 */ /* 0x003e2200000e0000 */
        /* <DEDUP_REMOVED lines=28> */
[----:B------:R-:W1:Y:S01]  /*dda0*/  SHFL.DOWN PT, R63, R60, 0x2, 0x1f ;  /* 0x08401f003c3f7f89 */ /* 0x000e6200000e0000 */
[----:B------:R-:W-:Y:S01]  /*ddb0*/  FFMA.FTZ R80, R81, R88, R80 ;  /* 0x0000005851507223 */ /* 0x000fe20000010050 */
[----:B------:R-:W-:Y:S01]  /*ddc0*/  FFMA.FTZ R83, R86, R197, R83 ;  /* 0x000000c556537223 */ /* 0x000fe20000010053 */
[----:B------:R-:W-:Y:S01]  /*ddd0*/  FFMA.FTZ R208, R93, R200, R208 ;  /* 0x000000c85dd07223 */ /* 0x000fe200000100d0 */
[----:B------:R-:W-:Y:S01]  /*dde0*/  FFMA.FTZ R94, R125, R204, R94 ;  /* 0x000000cc7d5e7223 */ /* 0x000fe2000001005e */
[----:B------:R-:W-:Y:S01]  /*ddf0*/  BSSY B0, `(.L_x_6154) ;  /* 0x0000041000007945 */ /* 0x000fe20003800000 */
[----:B------:R-:W-:Y:S01]  /*de00*/  FFMA.FTZ R25, R74, R102, R25 ;  /* 0x000000664a197223 */ /* 0x000fe20000010019 */
[----:B------:R-:W-:Y:S01]  /*de10*/  FFMA.FTZ R26, R71, R103, R26 ;  /* 0x00000067471a7223 */ /* 0x000fe2000001001a */
[----:B------:R-:W-:Y:S01]  /*de20*/  FADD.FTZ R41, R76, R41 ;  /* 0x000000294c297221 */ /* 0x000fe20000010000 */
        /* <DEDUP_REMOVED lines=26> */
[----:B------:R-:W-:Y:S01]  /*dfd0*/  FFMA.FTZ R91, R118, R63, R91 ;  /* 0x0000003f765b7223 */ /* 0x000fe2000001005b */
[----:B------:R-:W-:-:S03]  /*dfe0*/  FFMA.FTZ R30, R63, R107, R30 ;  /* 0x0000006b3f1e7223 */ /* 0x000fc6000001001e */
[----:B------:R-:W-:Y:S01]  /*dff0*/  FADD.FTZ R46, R91, R46 ;  /* 0x0000002e5b2e7221 */ /* 0x000fe20000010000 */
[----:B0-----:R-:W-:Y:S01]  /*e000*/  @!P0 FADD.FTZ R61, R61, R62 ;  /* 0x0000003e3d3d8221 */ /* 0x001fe20000010000 */
[----:B-1----:R-:W-:-:S04]  /*e010*/  @!P0 FADD.FTZ R60, R60, R65 ;  /* 0x000000413c3c8221 */ /* 0x002fc80000010000 */
[----:B------:R-:W-:Y:S01]  /*e020*/  MOV R65, R61 ;  /* 0x0000003d00417202 */ /* 0x000fe20000000f00 */
[----:B------:R-:W-:Y:S01]  /*e030*/  FMUL.FTZ R61, R152, R206 ;  /* 0x000000ce983d7220 */ /* 0x000fe20000410000 */
[----:B------:R-:W-:-:S03]  /*e040*/  MOV R64, R60 ;  /* 0x0000003c00407202 */ /* 0x000fc60000000f00 */
[----:B------:R-:W-:Y:S02]  /*e050*/  FFMA.FTZ R61, R138, R207, R61 ;  /* 0x000000cf8a3d7223 */ /* 0x000fe4000001003d */
[----:B------:R0:W-:Y:S02]  /*e060*/  @!P1 STS.64 [R113+0xc608], R64 ;  /* 0x00c6084071009388 */ /* 0x0001e40000000a00 */
[----:B------:R-:W-:Y:S01]  /*e070*/  FFMA.FTZ R121, R124, R61, R121 ;  /* 0x0000003d7c797223 */ /* 0x000fe20000010079 */
        /* <DEDUP_REMOVED lines=24> */
.L_x_6155:
[----:B------:R-:W-:Y:S05]  /*e200*/  BSYNC B0 ;  /* 0x0000000000007941 */ /* 0x000fea0003800000 */
.L_x_6154:
[----:B------:R-:W-:Y:S02]  /*e210*/  UIADD3 UR6, UR6, 0x1, URZ ;  /* 0x0000000106067890 */ /* 0x000fe4000fffe03f */
[----:B------:R-:W-:Y:S02]  /*e220*/  UIADD3 UR5, UP1, UR5, 0x1, URZ ;  /* 0x0000000105057890 */ /* 0x000fe4000ff3e03f */
[----:B------:R-:W-:Y:S02]  /*e230*/  UISETP.GE.AND UP0, UPT, UR6, UR55, UPT ;  /* 0x000000370600728c */ /* 0x000fe4000bf06270 */
[----:B------:R-:W-:-:S04]  /*e240*/  UIADD3.X UR4, URZ, UR4, URZ, UP1, !UPT ;  /* 0x000000043f047290 */ /* 0x000fc80008ffe43f */
[----:B------:R-:W-:-:S13]  /*e250*/  PLOP3.LUT P0, PT, PT, PT, UP0, 0x80, 0x0 ;  /* 0x000000000000781c */ /* 0x000fda0003f0f008 */
[----:B------:R-:W-:Y:S05]  /*e260*/  @!P0 BRA `(.L_x_6156) ;  /* 0xffffff6c004c8947 */ /* 0x000fea000383ffff */
.L_x_6061:
        /* <DEDUP_REMOVED lines=9> */
[----:B0-----:R-:W5:Y:S04]  /*e300*/  LDG.E.128 R8, desc[UR20][R2.64] ;  /* 0x0000001402087981 */ /* 0x001f68000c1e1d00 */
[----:B------:R-:W2:Y:S01]  /*e310*/  LDG.E.128 R12, desc[UR20][R2.64+0x200] ;  /* 0x00020014020c7981 */ /* 0x000ea2000c1e1d00 */
[----:B------:R-:W-:-:S02]  /*e320*/  UIMAD UR6, UR27, UR18, URZ ;  /* 0x000000121b0672a4 */ /* 0x000fc4000f8e023f */
[----:B------:R-:W-:Y:S02]  /*e330*/  USHF.R.S32.HI UR5, URZ, 0x1f, UR4 ;  /* 0x0000001f3f057899 */ /* 0x000fe40008011404 */
[----:B------:R-:W-:Y:S02]  /*e340*/  UIMAD UR6, UR16, UR19, UR6 ;  /* 0x00000013100672a4 */ /* 0x000fe4000f8e0206 */
[----:B------:R-:W-:Y:S02]  /*e350*/  UIMAD.WIDE.U32 UR18, UR16, UR18, UR4 ;  /* 0x00000012101272a5 */ /* 0x000fe4000f8e0004 */
[----:B------:R-:W-:Y:S02]  /*e360*/  UIADD3 UR48, UP1, UR48, -0x1000, URZ ;  /* 0xfffff00030307890 */ /* 0x000fe4000ff3e03f */
        /* <DEDUP_REMOVED lines=10> */
[----:B------:R-:W-:Y:S02]  /*e410*/  UIADD3 UR54, UP4, UR54, -0x1000, URZ ;  /* 0xfffff00036367890 */ /* 0x000fe4000ff9e03f */
[----:B------:R-:W-:Y:S02]  /*e420*/  UIADD3 UR52, UP5, UR52, -0x1000, URZ ;  /* 0xfffff00034347890 */ /* 0x000fe4000ffbe03f */
[----:B------:R-:W-:Y:S02]  /*e430*/  UIADD3 UR7, UR7, 0x1, URZ ;  /* 0x0000000107077890 */ /* 0x000fe4000fffe03f */
[----:B------:R-:W-:Y:S02]  /*e440*/  UIADD3.X UR49, UR49, -0x1, URZ, UP1, !UPT ;  /* 0xffffffff31317890 */ /* 0x000fe40008ffe43f */
[----:B------:R-:W-:-:S02]  /*e450*/  UIADD3.X UR13, UR13, -0x1, URZ, UP2, !UPT ;  /* 0xffffffff0d0d7890 */ /* 0x000fc400097fe43f */
[----:B------:R-:W-:Y:S02]  /*e460*/  UIADD3.X UR11, UR11, -0x1, URZ, UP3, !UPT ;  /* 0xffffffff0b0b7890 */ /* 0x000fe40009ffe43f */
[----:B------:R-:W-:Y:S02]  /*e470*/  UIADD3.X UR53, UR53, -0x1, URZ, UP4, !UPT ;  /* 0xffffffff35357890 */ /* 0x000fe4000a7fe43f */
[----:B------:R-:W-:Y:S01]  /*e480*/  UIADD3.X UR50, UR50, -0x1, URZ, UP5, !UPT ;  /* 0xffffffff32327890 */ /* 0x000fe2000affe43f */
[----:B-----5:R-:W-:Y:S04]  /*e490*/  STS.128 [R111], R8 ;  /* 0x000000086f007388 */ /* 0x020fe80000000c00 */
[----:B--2---:R-:W-:Y:S01]  /*e4a0*/  STS.128 [R111+0x200], R12 ;  /* 0x0002000c6f007388 */ /* 0x004fe20000000c00 */
[----:B------:R-:W-:-:S03]  /*e4b0*/  NOP ;  /* 0x0000000000007918 */ /* 0x000fc60000000000 */
[----:B------:R-:W0:Y:S04]  /*e4c0*/  LDS.128 R4, [R110] ;  /* 0x000000006e047984 */ /* 0x000e280000000c00 */
[----:B------:R-:W2:Y:S01]  /*e4d0*/  LDS.128 R8, [R110+0x10] ;  /* 0x000010006e087984 */ /* 0x000ea20000000c00 */
[--C-:B0-----:R-:W-:Y:S02]  /*e4e0*/  HADD2.F32 R0, -RZ, R4.reuse.H0_H0 ;  /* 0x20000004ff007230 */ /* 0x101fe40000004100 */
        /* <DEDUP_REMOVED lines=20> */
[----:B------:R-:W0:Y:S01]  /*e630*/  @!P2 MUFU.EX2 R0, R0 ;  /* 0x000000000000a308 */ /* 0x000e220000000800 */
[----:B------:R-:W-:Y:S02]  /*e640*/  @!P0 FMUL.FTZ R4, R2, -1.4426950216293334961 ;  /* 0xbfb8aa3b02048820 */ /* 0x000fe40000410000 */
[----:B------:R-:W-:-:S05]  /*e650*/  @!P4 FMUL.FTZ R5, R5, -1.4426950216293334961 ;  /* 0xbfb8aa3b0505c820 */ /* 0x000fca0000410000 */
[----:B------:R-:W5:Y:S08]  /*e660*/  @!P1 MUFU.EX2 R3, R3 ;  /* 0x0000000300039308 */ /* 0x000f700000000800 */
[----:B------:R-:W1:Y:S01]  /*e670*/  @!P0 MUFU.EX2 R4, R4 ;  /* 0x0000000400048308 */ /* 0x000e620000000800 */
[----:B0-----:R-:W-:Y:S01]  /*e680*/  @!P2 FADD.FTZ R2, R0, 1 ;  /* 0x3f8000000002a421 */ /* 0x001fe20000010000 */
[----:B------:R-:W-:-:S02]  /*e690*/  HADD2.F32 R0, -RZ, R7.H0_H0 ;  /* 0x20000007ff007230 */ /* 0x000fc40000004100 */
[----:B------:R-:W-:-:S03]  /*e6a0*/  HADD2.F32 R7, -RZ, R7.H1_H1 ;  /* 0x30000007ff077230 */ /* 0x000fc60000004100 */
[----:B------:R-:W-:Y:S01]  /*e6b0*/  FADD.FTZ R16, R0, UR8 ;  /* 0x0000000800107e21 */ /* 0x000fe20008010000 */
[----:B------:R0:W3:Y:S01]  /*e6c0*/  @!P2 MUFU.RCP R13, R2 ;  /* 0x00000002000da308 */ /* 0x0000e20000001000 */
[----:B-----5:R-:W-:Y:S01]  /*e6d0*/  @!P1 FADD.FTZ R3, R3, 1 ;  /* 0x3f80000003039421 */ /* 0x020fe20000010000 */
[----:B------:R-:W-:Y:S01]  /*e6e0*/  FADD.FTZ R7, R7, UR8 ;  /* 0x0000000807077e21 */ /* 0x000fe20008010000 */
[----:B------:R-:W-:Y:S01]  /*e6f0*/  @!P6 FMUL.FTZ R0, R14, -1.4426950216293334961 ;  /* 0xbfb8aa3b0e00e820 */ /* 0x000fe20000410000 */
[----:B------:R-:W-:-:S04]  /*e700*/  FSETP.GTU.FTZ.AND P3, PT, R16, 20, PT ;  /* 0x41a000001000780b */ /* 0x000fc80003f7c000 */
[----:B------:R2:W5:Y:S01]  /*e710*/  @!P1 MUFU.RCP R12, R3 ;  /* 0x00000003000c9308 */ /* 0x0005620000001000 */
[----:B-1----:R-:W-:Y:S01]  /*e720*/  @!P0 FADD.FTZ R4, R4, 1 ;  /* 0x3f80000004048421 */ /* 0x002fe20000010000 */
[----:B0-----:R-:W-:-:S06]  /*e730*/  @!P5 FMUL.FTZ R2, R6, -1.4426950216293334961 ;  /* 0xbfb8aa3b0602d820 */ /* 0x001fcc0000410000 */
[----:B------:R0:W1:Y:S01]  /*e740*/  @!P0 MUFU.RCP R15, R4 ;  /* 0x00000004000f8308 */ /* 0x0000620000001000 */
[----:B---3--:R-:W-:Y:S01]  /*e750*/  @!P2 FMUL.FTZ R48, R48, R13 ;  /* 0x0000000d3030a220 */ /* 0x008fe20000410000 */
[----:B------:R-:W-:Y:S01]  /*e760*/  FSETP.GTU.FTZ.AND P2, PT, R7, 20, PT ;  /* 0x41a000000700780b */ /* 0x000fe20003f5c000 */
[--C-:B--2---:R-:W-:Y:S02]  /*e770*/  HADD2.F32 R3, -RZ, R8.reuse.H0_H0 ;  /* 0x20000008ff037230 */ /* 0x104fe40000004100 */
[----:B------:R-:W-:-:S03]  /*e780*/  HADD2.F32 R8, -RZ, R8.H1_H1 ;  /* 0x30000008ff087230 */ /* 0x000fc60000004100 */
[----:B------:R-:W2:Y:S01]  /*e790*/  @!P4 MUFU.EX2 R5, R5 ;  /* 0x000000050005c308 */ /* 0x000ea20000000800 */
[----:B------:R-:W-:Y:S01]  /*e7a0*/  FADD.FTZ R6, R3, UR8 ;  /* 0x0000000803067e21 */ /* 0x000fe20008010000 */
[----:B------:R-:W-:Y:S01]  /*e7b0*/  FADD.FTZ R8, R8, UR8 ;  /* 0x0000000808087e21 */ /* 0x000fe20008010000 */
[----:B------:R-:W-:Y:S01]  /*e7c0*/  @!P3 FMUL.FTZ R3, R16, -1.4426950216293334961 ;  /* 0xbfb8aa3b1003b820 */ /* 0x000fe20000410000 */
[----:B-----5:R-:W-:Y:S02]  /*e7d0*/  @!P1 FMUL.FTZ R47, R47, R12 ;  /* 0x0000000c2f2f9220 */ /* 0x020fe40000410000 */
[----:B------:R-:W-:Y:S01]  /*e7e0*/  FSETP.GTU.FTZ.AND P1, PT, R6, 20, PT ;  /* 0x41a000000600780b */ /* 0x000fe20003f3c000 */
[----:B0-----:R-:W-:Y:S01]  /*e7f0*/  @!P2 FMUL.FTZ R4, R7, -1.4426950216293334961 ;  /* 0xbfb8aa3b0704a820 */ /* 0x001fe20000410000 */
[----:B------:R-:W0:Y:S01]  /*e800*/  @!P5 MUFU.EX2 R2, R2 ;  /* 0x000000020002d308 */ /* 0x000e220000000800 */
[----:B-1----:R-:W-:Y:S01]  /*e810*/  @!P0 FMUL.FTZ R46, R46, R15 ;  /* 0x0000000f2e2e8220 */ /* 0x002fe20000410000 */
[----:B------:R-:W-:-:S06]  /*e820*/  FSETP.GTU.FTZ.AND P0, PT, R8, 20, PT ;  /* 0x41a000000800780b */ /* 0x000fcc0003f1c000 */
[----:B------:R-:W1:Y:S01]  /*e830*/  @!P3 MUFU.EX2 R3, R3 ;  /* 0x000000030003b308 */ /* 0x000e620000000800 */
[----:B--2---:R-:W-:Y:S02]  /*e840*/  @!P4 FADD.FTZ R5, R5, 1 ;  /* 0x3f8000000505c421 */ /* 0x004fe40000010000 */
[----:B------:R-:W-:-:S04]  /*e850*/  @!P1 FMUL.FTZ R6, R6, -1.4426950216293334961 ;  /* 0xbfb8aa3b06069820 */ /* 0x000fc80000410000 */
[----:B------:R-:W-:Y:S01]  /*e860*/  @!P0 FMUL.FTZ R7, R8, -1.4426950216293334961 ;  /* 0xbfb8aa3b08078820 */ /* 0x000fe20000410000 */
[----:B------:R-:W2:Y:S01]  /*e870*/  @!P2 MUFU.EX2 R4, R4 ;  /* 0x000000040004a308 */ /* 0x000ea20000000800 */
[----:B0-----:R-:W-:Y:S01]  /*e880*/  @!P5 FADD.FTZ R2, R2, 1 ;  /* 0x3f8000000202d421 */ /* 0x001fe20000010000 */
[--C-:B------:R-:W-:Y:S02]  /*e890*/  HADD2.F32 R8, -RZ, R9.reuse.H0_H0 ;  /* 0x20000009ff087230 */ /* 0x100fe40000004100 */
[----:B------:R-:W-:-:S03]  /*e8a0*/  HADD2.F32 R9, -RZ, R9.H1_H1 ;  /* 0x30000009ff097230 */ /* 0x000fc60000004100 */
[----:B------:R-:W-:Y:S01]  /*e8b0*/  FADD.FTZ R8, R8, UR8 ;  /* 0x0000000808087e21 */ /* 0x000fe20008010000 */
[----:B------:R-:W0:Y:S01]  /*e8c0*/  @!P6 MUFU.EX2 R0, R0 ;  /* 0x000000000000e308 */ /* 0x000e220000000800 */
[----:B-1----:R-:W-:Y:S01]  /*e8d0*/  @!P3 FADD.FTZ R3, R3, 1 ;  /* 0x3f8000000303b421 */ /* 0x002fe20000010000 */
[----:B------:R-:W-:-:S06]  /*e8e0*/  FADD.FTZ R9, R9, UR8 ;  /* 0x0000000809097e21 */ /* 0x000fcc0008010000 */
[----:B------:R-:W1:Y:S01]  /*e8f0*/  @!P4 MUFU.RCP R12, R5 ;  /* 0x00000005000cc308 */ /* 0x000e620000001000 */
[----:B--2---:R-:W-:-:S07]  /*e900*/  @!P2 FADD.FTZ R4, R4, 1 ;  /* 0x3f8000000404a421 */ /* 0x004fce0000010000 */
[----:B------:R-:W2:Y:S01]  /*e910*/  @!P5 MUFU.RCP R2, R2 ;  /* 0x000000020002d308 */ /* 0x000ea20000001000 */
[----:B0-----:R-:W-:-:S07]  /*e920*/  @!P6 FADD.FTZ R0, R0, 1 ;  /* 0x3f8000000000e421 */ /* 0x001fce0000010000 */
[----:B------:R-:W0:Y:S01]  /*e930*/  @!P1 MUFU.EX2 R6, R6 ;  /* 0x0000000600069308 */ /* 0x000e220000000800 */
[----:B-1----:R-:W-:Y:S01]  /*e940*/  @!P4 FMUL.FTZ R45, R45, R12 ;  /* 0x0000000c2d2dc220 */ /* 0x002fe20000410000 */
[----:B------:R-:W-:-:S06]  /*e950*/  FSETP.GTU.FTZ.AND P4, PT, R8, 20, PT ;  /* 0x41a000000800780b */ /* 0x000fcc0003f9c000 */
[----:B------:R-:W1:Y:S01]  /*e960*/  @!P3 MUFU.RCP R3, R3 ;  /* 0x000000030003b308 */ /* 0x000e620000001000 */
[----:B--2---:R-:W-:Y:S01]  /*e970*/  @!P5 FMUL.FTZ R43, R43, R2 ;  /* 0x000000022b2bd220 */ /* 0x004fe20000410000 */
[--C-:B------:R-:W-:Y:S02]  /*e980*/  HADD2.F32 R2, -RZ, R11.reuse.H0_H0 ;  /* 0x2000000bff027230 */ /* 0x100fe40000004100 */
[----:B------:R-:W-:-:S04]  /*e990*/  HADD2.F32 R11, -RZ, R11.H1_H1 ;  /* 0x3000000bff0b7230 */ /* 0x000fc80000004100 */
[----:B------:R2:W3:Y:S01]  /*e9a0*/  @!P6 MUFU.RCP R13, R0 ;  /* 0x00000000000de308 */ /* 0x0004e20000001000 */
[----:B0-----:R-:W-:-:S07]  /*e9b0*/  @!P1 FADD.FTZ R6, R6, 1 ;  /* 0x3f80000006069421 */ /* 0x001fce0000010000 */
[----:B------:R-:W0:Y:S01]  /*e9c0*/  @!P2 MUFU.RCP R4, R4 ;  /* 0x000000040004a308 */ /* 0x000e220000001000 */
[--C-:B--2---:R-:W-:Y:S02]  /*e9d0*/  HADD2.F32 R0, -RZ, R10.reuse.H0_H0 ;  /* 0x2000000aff007230 */ /* 0x104fe40000004100 */
[----:B-1----:R-:W-:Y:S01]  /*e9e0*/  @!P3 FMUL.FTZ R42, R42, R3 ;  /* 0x000000032a2ab220 */ /* 0x002fe20000410000 */
[----:B------:R-:W-:Y:S02]  /*e9f0*/  HADD2.F32 R10, -RZ, R10.H1_H1 ;  /* 0x3000000aff0a7230 */ /* 0x000fe40000004100 */
[----:B------:R-:W-:Y:S01]  /*ea00*/  FADD.FTZ R12, R0, UR8 ;  /* 0x00000008000c7e21 */ /* 0x000fe20008010000 */
[----:B------:R-:W-:Y:S02]  /*ea10*/  @!P4 FMUL.FTZ R0, R8, -1.4426950216293334961 ;  /* 0xbfb8aa3b0800c820 */ /* 0x000fe40000410000 */
[----:B------:R-:W-:Y:S01]  /*ea20*/  FADD.FTZ R10, R10, UR8 ;  /* 0x000000080a0a7e21 */ /* 0x000fe20008010000 */
[----:B------:R1:W2:Y:S01]  /*ea30*/  @!P1 MUFU.RCP R5, R6 ;  /* 0x0000000600059308 */ /* 0x0002a20000001000 */
[----:B------:R-:W-:Y:S01]  /*ea40*/  FADD.FTZ R8, R2, UR8 ;  /* 0x0000000802087e21 */ /* 0x000fe20008010000 */
[----:B---3--:R-:W-:Y:S01]  /*ea50*/  @!P6 FMUL.FTZ R44, R44, R13 ;  /* 0x0000000d2c2ce220 */ /* 0x008fe20000410000 */
[----:B------:R-:W-:-:S02]  /*ea60*/  FSETP.GTU.FTZ.AND P6, PT, R9, 20, PT ;  /* 0x41a000000900780b */ /* 0x000fc40003fdc000 */
[----:B------:R-:W-:Y:S02]  /*ea70*/  FSETP.GTU.FTZ.AND P3, PT, R10, 20, PT ;  /* 0x41a000000a00780b */ /* 0x000fe40003f7c000 */
[----:B------:R-:W-:Y:S01]  /*ea80*/  FSETP.GTU.FTZ.AND P5, PT, R12, 20, PT ;  /* 0x41a000000c00780b */ /* 0x000fe20003fbc000 */
[----:B0-----:R-:W-:Y:S01]  /*ea90*/  @!P2 FMUL.FTZ R41, R41, R4 ;  /* 0x000000042929a220 */ /* 0x001fe20000410000 */
[----:B------:R-:W-:Y:S01]  /*eaa0*/  FSETP.GTU.FTZ.AND P2, PT, R8, 20, PT ;  /* 0x41a000000800780b */ /* 0x000fe20003f5c000 */
[----:B-1----:R-:W-:Y:S01]  /*eab0*/  FADD.FTZ R6, R11, UR8 ;  /* 0x000000080b067e21 */ /* 0x002fe20008010000 */
[----:B------:R-:W-:Y:S01]  /*eac0*/  F2FP.F16.F32.PACK_AB R11, R25, R26 ;  /* 0x0000001a190b723e */ /* 0x000fe200000000ff */
[----:B------:R-:W0:Y:S01]  /*ead0*/  @!P0 MUFU.EX2 R7, R7 ;  /* 0x0000000700078308 */ /* 0x000e220000000800 */
[----:B------:R-:W-:Y:S02]  /*eae0*/  F2FP.F16.F32.PACK_AB R26, R19, R20 ;  /* 0x00000014131a723e */ /* 0x000fe400000000ff */
[----:B------:R-:W-:Y:S01]  /*eaf0*/  F2FP.F16.F32.PACK_AB R25, R21, R22 ;  /* 0x000000161519723e */ /* 0x000fe200000000ff */
[----:B------:R-:W-:Y:S01]  /*eb00*/  @!P6 FMUL.FTZ R2, R9, -1.4426950216293334961 ;  /* 0xbfb8aa3b0902e820 */ /* 0x000fe20000410000 */
[----:B--2---:R-:W-:Y:S01]  /*eb10*/  @!P1 FMUL.FTZ R40, R40, R5 ;  /* 0x0000000528289220 */ /* 0x004fe20000410000 */
[----:B------:R-:W-:Y:S01]  /*eb20*/  @!P3 FMUL.FTZ R4, R10, -1.4426950216293334961 ;  /* 0xbfb8aa3b0a04b820 */ /* 0x000fe20000410000 */
[----:B------:R-:W-:Y:S01]  /*eb30*/  F2FP.F16.F32.PACK_AB R10, R27, R28 ;  /* 0x0000001c1b0a723e */ /* 0x000fe200000000ff */
[----:B------:R-:W-:Y:S01]  /*eb40*/  @!P5 FMUL.FTZ R3, R12, -1.4426950216293334961 ;  /* 0xbfb8aa3b0c03d820 */ /* 0x000fe20000410000 */
[----:B------:R-:W-:Y:S01]  /*eb50*/  F2FP.F16.F32.PACK_AB R9, R29, R30 ;  /* 0x0000001e1d09723e */ /* 0x000fe200000000ff */
[----:B------:R-:W-:Y:S01]  /*eb60*/  @!P2 FMUL.FTZ R5, R8, -1.4426950216293334961 ;  /* 0xbfb8aa3b0805a820 */ /* 0x000fe20000410000 */
[----:B------:R-:W-:Y:S01]  /*eb70*/  F2FP.F16.F32.PACK_AB R8, R31, R32 ;  /* 0x000000201f08723e */ /* 0x000fe200000000ff */
[----:B------:R-:W1:Y:S01]  /*eb80*/  @!P6 MUFU.EX2 R2, R2 ;  /* 0x000000020002e308 */ /* 0x000e620000000800 */
[----:B------:R-:W-:-:S02]  /*eb90*/  F2FP.F16.F32.PACK_AB R27, R17, R18 ;  /* 0x00000012111b723e */ /* 0x000fc400000000ff */
[----:B------:R-:W-:Y:S01]  /*eba0*/  FSETP.GTU.FTZ.AND P1, PT, R6, 20, PT ;  /* 0x41a000000600780b */ /* 0x000fe20003f3c000 */
[----:B------:R-:W-:Y:S01]  /*ebb0*/  STS.128 [R49], R8 ;  /* 0x0000000831007388 */ /* 0x000fe20000000c00 */
[----:B0-----:R-:W-:-:S03]  /*ebc0*/  @!P0 FADD.FTZ R7, R7, 1 ;  /* 0x3f80000007078421 */ /* 0x001fc60000010000 */
[----:B------:R-:W-:Y:S01]  /*ebd0*/  STS.128 [R49+0x10], R24 ;  /* 0x0000101831007388 */ /* 0x000fe20000000c00 */
[----:B------:R-:W-:-:S03]  /*ebe0*/  NOP ;  /* 0x0000000000007918 */ /* 0x000fc60000000000 */
[----:B------:R-:W0:Y:S01]  /*ebf0*/  LDS.128 R8, [R111] ;  /* 0x000000006f087984 */ /* 0x000e220000000c00 */
[----:B------:R-:W2:Y:S03]  /*ec00*/  @!P5 MUFU.EX2 R3, R3 ;  /* 0x000000030003d308 */ /* 0x000ea60000000800 */
[----:B------:R-:W-:Y:S01]  /*ec10*/  @!P1 FMUL.FTZ R6, R6, -1.4426950216293334961 ;  /* 0xbfb8aa3b06069820 */ /* 0x000fe20000410000 */
[----:B-1----:R-:W-:Y:S01]  /*ec20*/  @!P6 FADD.FTZ R2, R2, 1 ;  /* 0x3f8000000202e421 */ /* 0x002fe20000010000 */
[----:B------:R-:W1:Y:S03]  /*ec30*/  LDS.128 R12, [R111+0x200] ;  /* 0x000200006f0c7984 */ /* 0x000e660000000c00 */
[----:B------:R-:W3:Y:S08]  /*ec40*/  @!P2 MUFU.EX2 R5, R5 ;  /* 0x000000050005a308 */ /* 0x000ef00000000800 */
[----:B------:R-:W5:Y:S01]  /*ec50*/  @!P3 MUFU.EX2 R4, R4 ;  /* 0x000000040004b308 */ /* 0x000f620000000800 */
[----:B--2---:R-:W-:-:S07]  /*ec60*/  @!P5 FADD.FTZ R3, R3, 1 ;  /* 0x3f8000000303d421 */ /* 0x004fce0000010000 */
[----:B------:R-:W2:Y:S01]  /*ec70*/  @!P1 MUFU.EX2 R6, R6 ;  /* 0x0000000600069308 */ /* 0x000ea20000000800 */
[----:B---3--:R-:W-:-:S07]  /*ec80*/  @!P2 FADD.FTZ R5, R5, 1 ;  /* 0x3f8000000505a421 */ /* 0x008fce0000010000 */
[----:B------:R-:W3:Y:S01]  /*ec90*/  @!P4 MUFU.EX2 R0, R0 ;  /* 0x000000000000c308 */ /* 0x000ee20000000800 */
[----:B-----5:R-:W-:-:S07]  /*eca0*/  @!P3 FADD.FTZ R4, R4, 1 ;  /* 0x3f8000000404b421 */ /* 0x020fce0000010000 */
[----:B------:R-:W5:Y:S01]  /*ecb0*/  @!P0 MUFU.RCP R16, R7 ;  /* 0x0000000700108308 */ /* 0x000f620000001000 */
[----:B--2---:R-:W-:-:S07]  /*ecc0*/  @!P1 FADD.FTZ R6, R6, 1 ;  /* 0x3f80000006069421 */ /* 0x004fce0000010000 */
[----:B------:R2:W4:Y:S01]  /*ecd0*/  @!P6 MUFU.RCP R18, R2 ;  /* 0x000000020012e308 */ /* 0x0005220000001000 */
[----:B---3--:R-:W-:-:S07]  /*ece0*/  @!P4 FADD.FTZ R0, R0, 1 ;  /* 0x3f8000000000c421 */ /* 0x008fce0000010000 */
[----:B------:R3:W0:Y:S01]  /*ecf0*/  @!P5 MUFU.RCP R7, R3 ;  /* 0x000000030007d308 */ /* 0x0006220000001000 */
[----:B--2---:R-:W-:Y:S01]  /*ed00*/  MOV R2, UR6 ;  /* 0x0000000600027c02 */ /* 0x004fe20008000f00 */
[----:B-----5:R-:W-:-:S05]  /*ed10*/  @!P0 FMUL.FTZ R39, R39, R16 ;  /* 0x0000001027278220 */ /* 0x020fca0000410000 */
[----:B------:R-:W-:Y:S01]  /*ed20*/  F2FP.F16.F32.PACK_AB R16, R39, R40 ;  /* 0x000000282710723e */ /* 0x000fe200000000ff */
[----:B------:R-:W2:Y:S01]  /*ed30*/  @!P2 MUFU.RCP R5, R5 ;  /* 0x000000050005a308 */ /* 0x000ea20000001000 */
[----:B---3--:R-:W-:Y:S01]  /*ed40*/  MOV R3, UR18 ;  /* 0x0000001200037c02 */ /* 0x008fe20008000f00 */
[----:B----4-:R-:W-:Y:S01]  /*ed50*/  @!P6 FMUL.FTZ R37, R37, R18 ;  /* 0x000000122525e220 */ /* 0x010fe20000410000 */
[----:B------:R-:W-:Y:S02]  /*ed60*/  ULDC.64 UR18, c[0x0][0x3a8] ;  /* 0x0000ea0000127ab9 */ /* 0x000fe40000000a00 */
[----:B------:R-:W-:Y:S01]  /*ed70*/  UIMAD UR6, UR27, UR18, URZ ;  /* 0x000000121b0672a4 */ /* 0x000fe2000f8e023f */
[----:B------:R-:W-:Y:S01]  /*ed80*/  IMAD.WIDE R2, R112, 0x10, R2 ;  /* 0x0000001070027825 */ /* 0x000fe200078e0202 */
[----:B------:R-:W-:Y:S01]  /*ed90*/  UIMAD.WIDE.U32 UR4, UR16, UR18, UR4 ;  /* 0x00000012100472a5 */ /* 0x000fe2000f8e0004 */
[----:B------:R3:W4:Y:S02]  /*eda0*/  @!P4 MUFU.RCP R17, R0 ;  /* 0x000000000011c308 */ /* 0x0007240000001000 */
[----:B0-----:R-:W-:Y:S01]  /*edb0*/  @!P5 FMUL.FTZ R36, R36, R7 ;  /* 0x000000072424d220 */ /* 0x001fe20000410000 */
[----:B------:R-:W-:Y:S01]  /*edc0*/  F2FP.F16.F32.PACK_AB R7, R41, R42 ;  /* 0x0000002a2907723e */ /* 0x000fe200000000ff */
[----:B------:R-:W-:Y:S01]  /*edd0*/  STG.E.128 desc[UR20][R2.64], R8 ;  /* 0x0000000802007986 */ /* 0x000fe2000c101d14 */
[----:B------:R-:W-:-:S03]  /*ede0*/  UIMAD UR6, UR16, UR19, UR6 ;  /* 0x00000013100672a4 */ /* 0x000fc6000f8e0206 */
[----:B-1----:R0:W-:Y:S01]  /*edf0*/  STG.E.128 desc[UR20][R2.64+0x200], R12 ;  /* 0x0002000c02007986 */ /* 0x0021e2000c101d14 */
[----:B------:R-:W1:Y:S01]  /*ee00*/  @!P3 MUFU.RCP R4, R4 ;  /* 0x000000040004b308 */ /* 0x000e620000001000 */
[----:B---3--:R-:W-:Y:S01]  /*ee10*/  FADD.FTZ R0, R48, R119 ;  /* 0x0000007730007221 */ /* 0x008fe20000010000 */
[----:B--2---:R-:W-:Y:S01]  /*ee20*/  @!P2 FMUL.FTZ R34, R34, R5 ;  /* 0x000000052222a220 */ /* 0x004fe20000410000 */
[----:B------:R-:W-:Y:S01]  /*ee30*/  ULDC.64 UR18, c[0x0][0x3b0] ;  /* 0x0000ec0000127ab9 */ /* 0x000fe20000000a00 */
[----:B------:R-:W-:Y:S01]  /*ee40*/  UIADD3 UR5, UR5, UR6, URZ ;  /* 0x0000000605057290 */ /* 0x000fe2000fffe03f */
[----:B------:R-:W-:Y:S01]  /*ee50*/  FADD.FTZ R5, R0, R47 ;  /* 0x0000002f00057221 */ /* 0x000fe20000010000 */
[----:B------:R-:W-:Y:S02]  /*ee60*/  UIMAD UR6, UR26, UR18, URZ ;  /* 0x000000121a0672a4 */ /* 0x000fe4000f8e023f */
[----:B------:R-:W2:Y:S01]  /*ee70*/  @!P1 MUFU.RCP R6, R6 ;  /* 0x0000000600069308 */ /* 0x000ea20000001000 */
[----:B----4-:R-:W-:Y:S01]  /*ee80*/  @!P4 FMUL.FTZ R38, R38, R17 ;  /* 0x000000112626c220 */ /* 0x010fe20000410000 */
[----:B------:R-:W-:Y:S01]  /*ee90*/  FADD.FTZ R0, R5, R46 ;  /* 0x0000002e05007221 */ /* 0x000fe20000010000 */
[----:B------:R-:W-:Y:S01]  /*eea0*/  F2FP.F16.F32.PACK_AB R5, R45, R46 ;  /* 0x0000002e2d05723e */ /* 0x000fe200000000ff */
[----:B------:R-:W-:-:S02]  /*eeb0*/  UIMAD UR6, UR17, UR19, UR6 ;  /* 0x00000013110672a4 */ /* 0x000fc4000f8e0206 */
[----:B------:R-:W-:Y:S01]  /*eec0*/  F2FP.F16.F32.PACK_AB R17, R37, R38 ;  /* 0x000000262511723e */ /* 0x000fe200000000ff */
[----:B------:R-:W-:Y:S01]  /*eed0*/  FADD.FTZ R45, R0, R45 ;  /* 0x0000002d002d7221 */ /* 0x000fe20000010000 */
[----:B------:R-:W-:Y:S01]  /*eee0*/  UIMAD.WIDE.U32 UR4, UR17, UR18, UR4 ;  /* 0x00000012110472a5 */ /* 0x000fe2000f8e0004 */
[----:B-1----:R-:W-:Y:S01]  /*eef0*/  @!P3 FMUL.FTZ R35, R35, R4 ;  /* 0x000000042323b220 */ /* 0x002fe20000410000 */
[----:B------:R-:W-:Y:S01]  /*ef00*/  F2FP.F16.F32.PACK_AB R4, R47, R48 ;  /* 0x000000302f04723e */ /* 0x000fe200000000ff */
[----:B------:R-:W-:Y:S01]  /*ef10*/  ULDC.64 UR18, c[0x0][0x3f0] ;  /* 0x0000fc0000127ab9 */ /* 0x000fe20000000a00 */
[----:B------:R-:W-:Y:S02]  /*ef20*/  UIADD3 UR6, UR5, UR6, URZ ;  /* 0x0000000605067290 */ /* 0x000fe4000fffe03f */
[----:B------:R-:W-:Y:S01]  /*ef30*/  F2FP.F16.F32.PACK_AB R18, R35, R36 ;  /* 0x000000242312723e */ /* 0x000fe200000000ff */
[----:B------:R-:W-:Y:S01]  /*ef40*/  ULEA UR5, UP0, UR4, UR18, 0x1 ;  /* 0x0000001204057291 */ /* 0x000fe2000f80083f */
[----:B--2---:R-:W-:Y:S01]  /*ef50*/  @!P1 FMUL.FTZ R33, R33, R6 ;  /* 0x0000000621219220 */ /* 0x004fe20000410000 */
[----:B------:R-:W-:Y:S01]  /*ef60*/  F2FP.F16.F32.PACK_AB R6, R43, R44 ;  /* 0x0000002c2b06723e */ /* 0x000fe200000000ff */
[----:B------:R-:W-:Y:S01]  /*ef70*/  BAR.SYNC.DEFER_BLOCKING 0x0 ;  /* 0x0000000000007b1d */ /* 0x000fe20000010000 */
[----:B------:R-:W-:Y:S01]  /*ef80*/  FADD.FTZ R44, R45, R44 ;  /* 0x0000002c2d2c7221 */ /* 0x000fe20000010000 */
[----:B------:R-:W-:Y:S01]  /*ef90*/  ULEA.HI.X UR4, UR4, UR19, UR6, 0x1, UP0 ;  /* 0x0000001304047291 */ /* 0x000fe200080f0c06 */
[----:B------:R-:W-:Y:S01]  /*efa0*/  F2FP.F16.F32.PACK_AB R19, R33, R34 ;  /* 0x000000222113723e */ /* 0x000fe200000000ff */
[----:B------:R-:W-:Y:S01]  /*efb0*/  UISETP.GT.AND UP0, UPT, UR10, 0x1, UPT ;  /* 0x000000010a00788c */ /* 0x000fe2000bf04270 */
[----:B------:R-:W-:Y:S01]  /*efc0*/  FADD.FTZ R43, R44, R43 ;  /* 0x0000002b2c2b7221 */ /* 0x000fe20000010000 */
[----:B0-----:R-:W-:-:S02]  /*efd0*/  MOV R2, UR5 ;  /* 0x0000000500027c02 */ /* 0x001fc40008000f00 */
[----:B------:R-:W-:Y:S01]  /*efe0*/  MOV R3, UR4 ;  /* 0x0000000400037c02 */ /* 0x000fe20008000f00 */
[----:B------:R-:W-:Y:S01]  /*eff0*/  FADD.FTZ R42, R43, R42 ;  /* 0x0000002a2b2a7221 */ /* 0x000fe20000010000 */
[----:B------:R-:W-:-:S03]  /*f000*/  PLOP3.LUT P0, PT, PT, PT, UP0, 0x80, 0x0 ;  /* 0x000000000000781c */ /* 0x000fc60003f0f008 */
[----:B------:R-:W-:Y:S01]  /*f010*/  FADD.FTZ R41, R42, R41 ;  /* 0x000000292a297221 */ /* 0x000fe20000010000 */
[----:B------:R-:W-:-:S04]  /*f020*/  IMAD.WIDE R2, R112, 0x10, R2 ;  /* 0x0000001070027825 */ /* 0x000fc800078e0202 */
        /* <DEDUP_REMOVED lines=16> */
.L_x_6027:
        /* <DEDUP_REMOVED lines=42> */
.L_x_6159:
[----:B------:R-:W-:Y:S05]  /*f3d0*/  BSYNC B0 ;  /* 0x0000000000007941 */ /* 0x000fea0003800000 */
.L_x_6158:
        /* <DEDUP_REMOVED lines=8> */
[----:B-1----:R-:W1:Y:S01]  /*f460*/  S2R R7, SR_TID.X ;  /* 0x0000000000077919 */ /* 0x002e620000002100 */
[----:B0-----:R-:W-:-:S05]  /*f470*/  @P0 FADD R0, R0, R119 ;  /* 0x0000007700000221 */ /* 0x001fca0000000000 */
[----:B------:R-:W0:Y:S01]  /*f480*/  SHFL.DOWN P0, R3, R0, 0x2, 0x1f ;  /* 0x08401f0000037f89 */ /* 0x000e220000000000 */
[----:B--2---:R-:W-:-:S13]  /*f490*/  ISETP.NE.AND P1, PT, R4, RZ, PT ;  /* 0x000000ff0400720c */ /* 0x004fda0003f25270 */
[----:B------:R-:W2:Y:S01]  /*f4a0*/  @!P1 S2R R11, SR_CgaCtaId ;  /* 0x00000000000b9919 */ /* 0x000ea20000008800 */
[----:B------:R-:W-:Y:S01]  /*f4b0*/  @!P1 MOV R4, 0x400 ;  /* 0x0000040000049802 */ /* 0x000fe20000000f00 */
[----:B0-----:R-:W-:Y:S01]  /*f4c0*/  @P0 FADD R3, R0, R3 ;  /* 0x0000000300030221 */ /* 0x001fe20000000000 */
[----:B-1----:R-:W-:-:S04]  /*f4d0*/  @!P1 SHF.R.S32.HI R0, RZ, 0x1f, R7 ;  /* 0x0000001fff009819 */ /* 0x002fc80000011407 */
        /* <DEDUP_REMOVED lines=27> */
.L_x_6161:
[----:B01----:R-:W0:Y:S02]  /*f690*/  S2R R7, SR_TID.X ;  /* 0x0000000000077919 */ /* 0x003e240000002100 */
.L_x_6162:
[----:B------:R-:W-:Y:S05]  /*f6a0*/  BSYNC B0 ;  /* 0x0000000000007941 */ /* 0x000fea0003800000 */
.L_x_6160:
        /* <DEDUP_REMOVED lines=15> */
.L_x_6163:
[C---:B-1----:R-:W-:Y:S02]  /*f7a0*/  LEA R0, R7.reuse, UR7, 0x3 ;  /* 0x0000000707007c11 */ /* 0x042fe4000f8e18ff */
[----:B------:R-:W-:Y:S02]  /*f7b0*/  SHF.R.S32.HI R4, RZ, 0x1f, R7 ;  /* 0x0000001fff047819 */ /* 0x000fe40000011407 */
[----:B0-2---:R-:W-:Y:S01]  /*f7c0*/  MOV R2, UR4 ;  /* 0x0000000400027c02 */ /* 0x005fe20008000f00 */
        /* <DEDUP_REMOVED lines=16> */
.L_x_6065:
[----:B------:R-:W-:Y:S01]  /*f8d0*/  HFMA2.MMA R78, -RZ, RZ, 0, 5.9604644775390625e-08 ;  /* 0x00000001ff4e7435 */ /* 0x000fe200000001ff */
[----:B------:R-:W-:Y:S02]  /*f8e0*/  MOV R249, R244 ;  /* 0x000000f400f97202 */ /* 0x000fe40000000f00 */
[----:B------:R-:W-:Y:S02]  /*f8f0*/  MOV R77, RZ ;  /* 0x000000ff004d7202 */ /* 0x000fe40000000f00 */
[----:B------:R-:W-:-:S07]  /*f900*/  MOV R242, 0xffffffff ;  /* 0xffffffff00f27802 */ /* 0x000fce0000000f00 */
[----:B0----5:R-:W-:Y:S05]  /*f910*/  WARPSYNC.COLLECTIVE R242, `(.L_x_6164) ;  /* 0x00000000f2087348 */ /* 0x021fea0003c00000 */
[----:B------:R1:W2:Y:S02]  /*f920*/  SHFL.UP P3, R76, R249, R78, R77 ;  /* 0x0400004ef94c7389 */ /* 0x0002a4000006004d */
[----:B012--5:R-:W-:Y:S01]  /*f930*/  ENDCOLLECTIVE ;  /* 0x000000000000791b */ /* 0x027fe20003800000 */
.L_x_6164:
[----:B------:R-:W-:Y:S02]  /*f940*/  MOV R249, R83 ;  /* 0x0000005300f97202 */ /* 0x000fe40000000f00 */
[----:B------:R-:W-:-:S07]  /*f950*/  MOV R240, R76 ;  /* 0x0000004c00f07202 */ /* 0x000fce0000000f00 */
[----:B------:R-:W-:Y:S05]  /*f960*/  WARPSYNC.COLLECTIVE R242, `(.L_x_6165) ;  /* 0x00000000f2087348 */ /* 0x000fea0003c00000 */
[----:B------:R0:W1:Y:S02]  /*f970*/  SHFL.UP P3, R76, R249, R78, R77 ;  /* 0x0400004ef94c7389 */ /* 0x000064000006004d */
[----:B01----:R-:W-:Y:S01]  /*f980*/  ENDCOLLECTIVE ;  /* 0x000000000000791b */ /* 0x003fe20003800000 */
.L_x_6165:
[----:B------:R-:W-:Y:S02]  /*f990*/  MOV R249, R246 ;  /* 0x000000f600f97202 */ /* 0x000fe40000000f00 */
[----:B------:R-:W-:-:S07]  /*f9a0*/  MOV R79, R76 ;  /* 0x0000004c004f7202 */ /* 0x000fce0000000f00 */
[----:B------:R-:W-:Y:S05]  /*f9b0*/  WARPSYNC.COLLECTIVE R242, `(.L_x_6166) ;  /* 0x00000000f2087348 */ /* 0x000fea0003c00000 */
[----:B------:R0:W1:Y:S02]  /*f9c0*/  SHFL.UP P3, R76, R249, R78, R77 ;  /* 0x0400004ef94c7389 */ /* 0x000064000006004d */
[----:B01----:R-:W-:Y:S01]  /*f9d0*/  ENDCOLLECTIVE ;  /* 0x000000000000791b */ /* 0x003fe20003800000 */
.L_x_6166:
[----:B------:R-:W-:Y:S02]  /*f9e0*/  MOV R249, R245 ;  /* 0x000000f500f97202 */ /* 0x000fe40000000f00 */
[----:B------:R-:W-:-:S07]  /*f9f0*/  MOV R241, R76 ;  /* 0x0000004c00f17202 */ /* 0x000fce0000000f00 */
[----:B------:R-:W-:Y:S05]  /*fa00*/  WARPSYNC.COLLECTIVE R242, `(.L_x_6167) ;  /* 0x00000000f2087348 */ /* 0x000fea0003c00000 */
[----:B------:R0:W1:Y:S02]  /*fa10*/  SHFL.UP P3, R76, R249, R78, R77 ;  /* 0x0400004ef94c7389 */ /* 0x000064000006004d */
[----:B01----:R-:W-:Y:S01]  /*fa20*/  ENDCOLLECTIVE ;  /* 0x000000000000791b */ /* 0x003fe20003800000 */
.L_x_6167:
        /* <DEDUP_REMOVED lines=17> */
.L_x_6168:
[----:B------:R-:W-:Y:S02]  /*fb40*/  MOV R249, R83 ;  /* 0x0000005300f97202 */ /* 0x000fe40000000f00 */
[----:B------:R-:W-:-:S07]  /*fb50*/  MOV R79, R76 ;  /* 0x0000004c004f7202 */ /* 0x000fce0000000f00 */
[----:B------:R-:W-:Y:S05]  /*fb60*/  WARPSYNC.COLLECTIVE R242, `(.L_x_6169) ;  /* 0x00000000f2087348 */ /* 0x000fea0003c00000 */
[----:B------:R0:W1:Y:S02]  /*fb70*/  SHFL.UP P3, R76, R249, R78, R77 ;  /* 0x0400004ef94c7389 */ /* 0x000064000006004d */
[----:B01----:R-:W-:Y:S01]  /*fb80*/  ENDCOLLECTIVE ;  /* 0x000000000000791b */ /* 0x003fe20003800000 */
.L_x_6169:
[----:B------:R-:W-:Y:S02]  /*fb90*/  MOV R249, R246 ;  /* 0x000000f600f97202 */ /* 0x000fe40000000f00 */
[----:B------:R-:W-:-:S07]  /*fba0*/  MOV R240, R76 ;  /* 0x0000004c00f07202 */ /* 0x000fce0000000f00 */
[----:B------:R-:W-:Y:S05]  /*fbb0*/  WARPSYNC.COLLECTIVE R242, `(.L_x_6170) ;  /* 0x00000000f2087348 */ /* 0x000fea0003c00000 */
[----:B------:R0:W1:Y:S02]  /*fbc0*/  SHFL.UP P3, R76, R249, R78, R77 ;  /* 0x0400004ef94c7389 */ /* 0x000064000006004d */
[----:B01----:R-:W-:Y:S01]  /*fbd0*/  ENDCOLLECTIVE ;  /* 0x000000000000791b */ /* 0x003fe20003800000 */
.L_x_6170:
[----:B------:R-:W-:Y:S02]  /*fbe0*/  MOV R249, R245 ;  /* 0x000000f500f97202 */ /* 0x000fe40000000f00 */
[----:B------:R-:W-:-:S07]  /*fbf0*/  MOV R241, R76 ;  /* 0x0000004c00f17202 */ /* 0x000fce0000000f00 */
[----:B------:R-:W-:Y:S05]  /*fc00*/  WARPSYNC.COLLECTIVE R242, `(.L_x_6171) ;  /* 0x00000000f2087348 */ /* 0x000fea0003c00000 */
[----:B------:R0:W1:Y:S02]  /*fc10*/  SHFL.UP P3, R76, R249, R78, R77 ;  /* 0x0400004ef94c7389 */ /* 0x000064000006004d */
[----:B01----:R-:W-:Y:S01]  /*fc20*/  ENDCOLLECTIVE ;  /* 0x000000000000791b */ /* 0x003fe20003800000 */
.L_x_6171:
[----:B------:R-:W-:Y:S01]  /*fc30*/  HFMA2.MMA R78, -RZ, RZ, 0, 2.384185791015625e-07 ;  /* 0x00000004ff4e7435 */ /* 0x000fe200000001ff */
[----:B------:R-:W-:Y:S01]  /*fc40*/  MOV R247, R76 ;  /* 0x0000004c00f77202 */ /* 0x000fe20000000f00 */
[----:B------:R-:W-:Y:S01]  /*fc50*/  FMUL.FTZ R76, R83, R241 ;  /* 0x000000f1534c7220 */ /* 0x000fe20000410000 */
[----:B------:R-:W-:-:S03]  /*fc60*/  ISETP.GE.AND P3, PT, R115, 0x2, PT ;  /* 0x000000027300780c */ /* 0x000fc60003f66270 */
[-C--:B------:R-:W-:Y:S01]  /*fc70*/  FMUL.FTZ R251, R83, R247.reuse ;  /* 0x000000f753fb7220 */ /* 0x080fe20000410000 */
[----:B------:R-:W-:-:S03]  /*fc80*/  FFMA.FTZ R76, R244, R247, R76 ;  /* 0x000000f7f44c7223 */ /* 0x000fc6000001004c */
[----:B------:R-:W-:Y:S01]  /*fc90*/  FFMA.FTZ R251, R244, R241, -R251 ;  /* 0x000000f1f4fb7223 */ /* 0x000fe200000108fb */
[----:B------:R-:W-:-:S05]  /*fca0*/  FMUL.FTZ R241, R83, R79 ;  /* 0x0000004f53f17220 */ /* 0x000fca0000410000 */
[----:B------:R-:W-:Y:S01]  /*fcb0*/  @P3 FADD.FTZ R245, R245, R76 ;  /* 0x0000004cf5f53221 */ /* 0x000fe20000010000 */
[-C--:B------:R-:W-:Y:S01]  /*fcc0*/  FFMA.FTZ R76, R244, R240.reuse, R241 ;  /* 0x000000f0f44c7223 */ /* 0x080fe200000100f1 */
        /* <DEDUP_REMOVED lines=8> */
.L_x_6172:
[----:B------:R-:W-:Y:S02]  /*fd50*/  MOV R249, R83 ;  /* 0x0000005300f97202 */ /* 0x000fe40000000f00 */
[----:B------:R-:W-:-:S07]  /*fd60*/  MOV R240, R76 ;  /* 0x0000004c00f07202 */ /* 0x000fce0000000f00 */
[----:B------:R-:W-:Y:S05]  /*fd70*/  WARPSYNC.COLLECTIVE R242, `(.L_x_6173) ;  /* 0x00000000f2087348 */ /* 0x000fea0003c00000 */
[----:B------:R0:W1:Y:S02]  /*fd80*/  SHFL.UP P3, R76, R249, R78, R77 ;  /* 0x0400004ef94c7389 */ /* 0x000064000006004d */
[----:B01----:R-:W-:Y:S01]  /*fd90*/  ENDCOLLECTIVE ;  /* 0x000000000000791b */ /* 0x003fe20003800000 */
.L_x_6173:
[----:B------:R-:W-:Y:S02]  /*fda0*/  MOV R249, R246 ;  /* 0x000000f600f97202 */ /* 0x000fe40000000f00 */
[----:B------:R-:W-:-:S07]  /*fdb0*/  MOV R79, R76 ;  /* 0x0000004c004f7202 */ /* 0x000fce0000000f00 */
[----:B------:R-:W-:Y:S05]  /*fdc0*/  WARPSYNC.COLLECTIVE R242, `(.L_x_6174) ;  /* 0x00000000f2087348 */ /* 0x000fea0003c00000 */
[----:B------:R0:W1:Y:S02]  /*fdd0*/  SHFL.UP P3, R76, R249, R78, R77 ;  /* 0x0400004ef94c7389 */ /* 0x000064000006004d */
[----:B01----:R-:W-:Y:S01]  /*fde0*/  ENDCOLLECTIVE ;  /* 0x000000000000791b */ /* 0x003fe20003800000 */
.L_x_6174:
[----:B------:R-:W-:Y:S02]  /*fdf0*/  MOV R249, R245 ;  /* 0x000000f500f97202 */ /* 0x000fe40000000f00 */
[----:B------:R-:W-:-:S07]  /*fe00*/  MOV R241, R76 ;  /* 0x0000004c00f17202 */ /* 0x000fce0000000f00 */
[----:B------:R-:W-:Y:S05]  /*fe10*/  WARPSYNC.COLLECTIVE R242, `(.L_x_6175) ;  /* 0x00000000f2087348 */ /* 0x000fea0003c00000 */
[----:B------:R0:W1:Y:S02]  /*fe20*/  SHFL.UP P3, R76, R249, R78, R77 ;  /* 0x0400004ef94c7389 */ /* 0x000064000006004d */
[----:B01----:R-:W-:Y:S01]  /*fe30*/  ENDCOLLECTIVE ;  /* 0x000000000000791b */ /* 0x003fe20003800000 */
.L_x_6175:
        /* <DEDUP_REMOVED lines=17> */
.L_x_6176:
[----:B------:R-:W-:Y:S02]  /*ff50*/  MOV R249, R83 ;  /* 0x0000005300f97202 */ /* 0x000fe40000000f00 */
[----:B------:R-:W-:-:S07]  /*ff60*/  MOV R79, R76 ;  /* 0x0000004c004f7202 */ /* 0x000fce0000000f00 */
[----:B------:R-:W-:Y:S05]  /*ff70*/  WARPSYNC.COLLECTIVE R242, `(.L_x_6177) ;  /* 0x00000000f2087348 */ /* 0x000fea0003c00000 */
[----:B------:R0:W1:Y:S02]  /*ff80*/  SHFL.UP P3, R76, R249, R78, R77 ;  /* 0x0400004ef94c7389 */ /* 0x000064000006004d */
[----:B01----:R-:W-:Y:S01]  /*ff90*/  ENDCOLLECTIVE ;  /* 0x000000000000791b */ /* 0x003fe20003800000 */
.L_x_6177:
[----:B------:R-:W-:Y:S02]  /*ffa0*/  MOV R249, R246 ;  /* 0x000000f600f97202 */ /* 0x000fe40000000f00 */
[----:B------:R-:W-:-:S07]  /*ffb0*/  MOV R241, R76 ;  /* 0x0000004c00f17202 */ /* 0x000fce0000000f00 */
[----:B------:R-:W-:Y:S05]  /*ffc0*/  WARPSYNC.COLLECTIVE R242, `(.L_x_6178) ;  /* 0x00000000f2087348 */ /* 0x000fea0003c00000 */
[----:B------:R0:W1:Y:S02]  /*ffd0*/  SHFL.UP P3, R76, R249, R78, R77 ;  /* 0x0400004ef94c7389 */ /* 0x000064000006004d */
[----:B01----:R-:W-:Y:S01]  /*ffe0*/  ENDCOLLECTIVE ;  /* 0x000000000000791b */ /* 0x003fe20003800000 */
.L_x_6178:
[----:B------:R-:W-:Y:S02]  /*fff0*/  MOV R249, R245 ;  /* 0x000000f500f97202 */ /* 0x000fe40000000f00 */
[----:B------:R-:W-:-:S07]  /*10000*/  MOV R240, R76 ;  /* 0x0000004c00f07202 */ /* 0x000fce0000000f00 */
[----:B------:R-:W-:Y:S05]  /*10010*/  WARPSYNC.COLLECTIVE R242, `(.L_x_6179) ;  /* 0x00000000f2087348 */ /* 0x000fea0003c00000 */
[----:B------:R0:W1:Y:S02]  /*10020*/  SHFL.UP P3, R76, R249, R78, R77 ;  /* 0x0400004ef94c7389 */ /* 0x000064000006004d */
[----:B01----:R-:W-:Y:S01]  /*10030*/  ENDCOLLECTIVE ;  /* 0x000000000000791b */ /* 0x003fe20003800000 */
.L_x_6179:
[----:B------:R-:W-:Y:S01]  /*10040*/  FMUL.FTZ R251, R83, R240 ;  /* 0x000000f053fb7220 */ /* 0x000fe20000410000 */
[----:B------:R-:W-:Y:S01]  /*10050*/  HFMA2.MMA R78, -RZ, RZ, 0, 9.5367431640625e-07 ;  /* 0x00000010ff4e7435 */ /* 0x000fe200000001ff */
[----:B------:R-:W-:Y:S01]  /*10060*/  ISETP.GE.AND P3, PT, R115, 0x8, PT ;  /* 0x000000087300780c */ /* 0x000fe20003f66270 */
[-C--:B------:R-:W-:Y:S01]  /*10070*/  FMUL.FTZ R247, R83, R76.reuse ;  /* 0x0000004c53f77220 */ /* 0x080fe20000410000 */
[----:B------:R-:W-:-:S03]  /*10080*/  FFMA.FTZ R76, R244, R76, R251 ;  /* 0x0000004cf44c7223 */ /* 0x000fc600000100fb */
[----:B------:R-:W-:-:S08]  /*10090*/  FFMA.FTZ R247, R244, R240, -R247 ;  /* 0x000000f0f4f77223 */ /* 0x000fd000000108f7 */
[----:B------:R-:W-:Y:S01]  /*100a0*/  @P3 FADD.FTZ R246, R246, R247 ;  /* 0x000000f7f6f63221 */ /* 0x000fe20000010000 */
[----:B------:R-:W-:Y:S01]  /*100b0*/  @P3 FADD.FTZ R245, R245, R76 ;  /* 0x0000004cf5f53221 */ /* 0x000fe20000010000 */
[C---:B------:R-:W-:Y:S01]  /*100c0*/  FMUL.FTZ R247, R83.reuse, R79 ;  /* 0x0000004f53f77220 */ /* 0x040fe20000410000 */
[----:B------:R-:W-:-:S03]  /*100d0*/  FMUL.FTZ R76, R83, R241 ;  /* 0x000000f1534c7220 */ /* 0x000fc60000410000 */
[C---:B------:R-:W-:Y:S01]  /*100e0*/  FFMA.FTZ R240, R244.reuse, R241, R247 ;  /* 0x000000f1f4f07223 */ /* 0x040fe200000100f7 */
[----:B------:R-:W-:-:S04]  /*100f0*/  @P3 FFMA.FTZ R244, R244, R79, -R76 ;  /* 0x0000004ff4f43223 */ /* 0x000fc8000001084c */
[----:B------:R-:W-:Y:S02]  /*10100*/  FSEL R83, R83, R240, !P3 ;  /* 0x000000f053537208 */ /* 0x000fe40005800000 */
[----:B------:R-:W-:-:S07]  /*10110*/  MOV R249, R244 ;  /* 0x000000f400f97202 */ /* 0x000fce0000000f00 */
[----:B------:R-:W-:Y:S05]  /*10120*/  WARPSYNC.COLLECTIVE R242, `(.L_x_6180) ;  /* 0x00000000f2087348 */ /* 0x000fea0003c00000 */
[----:B------:R0:W1:Y:S02]  /*10130*/  SHFL.UP P3, R76, R249, R78, R77 ;  /* 0x0400004ef94c7389 */ /* 0x000064000006004d */
[----:B01----:R-:W-:Y:S01]  /*10140*/  ENDCOLLECTIVE ;  /* 0x000000000000791b */ /* 0x003fe20003800000 */
.L_x_6180:
[----:B------:R-:W-:Y:S02]  /*10150*/  MOV R249, R83 ;  /* 0x0000005300f97202 */ /* 0x000fe40000000f00 */
[----:B------:R-:W-:-:S07]  /*10160*/  MOV R240, R76 ;  /* 0x0000004c00f07202 */ /* 0x000fce0000000f00 */
[----:B------:R-:W-:Y:S05]  /*10170*/  WARPSYNC.COLLECTIVE R242, `(.L_x_6181) ;  /* 0x00000000f2087348 */ /* 0x000fea0003c00000 */
[----:B------:R0:W1:Y:S02]  /*10180*/  SHFL.UP P3, R76, R249, R78, R77 ;  /* 0x0400004ef94c7389 */ /* 0x000064000006004d */
[----:B01----:R-:W-:Y:S01]  /*10190*/  ENDCOLLECTIVE ;  /* 0x000000000000791b */ /* 0x003fe20003800000 */
.L_x_6181:
[----:B------:R-:W-:Y:S02]  /*101a0*/  MOV R249, R246 ;  /* 0x000000f600f97202 */ /* 0x000fe40000000f00 */
[----:B------:R-:W-:-:S07]  /*101b0*/  MOV R79, R76 ;  /* 0x0000004c004f7202 */ /* 0x000fce0000000f00 */
[----:B------:R-:W-:Y:S05]  /*101c0*/  WARPSYNC.COLLECTIVE R242, `(.L_x_6182) ;  /* 0x00000000f2087348 */ /* 0x000fea0003c00000 */
[----:B------:R0:W1:Y:S02]  /*101d0*/  SHFL.UP P3, R76, R249, R78, R77 ;  /* 0x0400004ef94c7389 */ /* 0x000064000006004d */
[----:B01----:R-:W-:Y:S01]  /*101e0*/  ENDCOLLECTIVE ;  /* 0x000000000000791b */ /* 0x003fe20003800000 */
.L_x_6182:
[----:B------:R-:W-:Y:S02]  /*101f0*/  MOV R249, R245 ;  /* 0x000000f500f97202 */ /* 0x000fe40000000f00 */
[----:B------:R-:W-:-:S07]  /*10200*/  MOV R241, R76 ;  /* 0x0000004c00f17202 */ /* 0x000fce0000000f00 */
[----:B------:R-:W-:Y:S05]  /*10210*/  WARPSYNC.COLLECTIVE R242, `(.L_x_6183) ;  /* 0x00000000f2087348 */ /* 0x000fea0003c00000 */
[----:B------:R0:W1:Y:S02]  /*10220*/  SHFL.UP P3, R76, R249, R78, R77 ;  /* 0x0400004ef94c7389 */ /* 0x000064000006004d */
[----:B01----:R-:W-:Y:S01]  /*10230*/  ENDCOLLECTIVE ;  /* 0x000000000000791b */ /* 0x003fe20003800000 */
.L_x_6183:
[----:B------:R-:W-:Y:S05]  /*10240*/  BRA `(.L_x_6184) ;  /* 0xffffff7800047947 */ /* 0x000fea000383ffff */
.L_x_6066:
        /* <DEDUP_REMOVED lines=8> */
.L_x_6186:
[----:B------:R-:W-:Y:S05]  /*102d0*/  BSYNC B0 ;  /* 0x0000000000007941 */ /* 0x000fea0003800000 */
.L_x_6185:
[----:B------:R-:W-:Y:S05]  /*102e0*/  BRA `(.L_x_6187) ;  /* 0xffffff7800147947 */ /* 0x000fea000383ffff */
.L_x_6067:
        /* <DEDUP_REMOVED lines=8> */
.L_x_6189:
[----:B------:R-:W-:Y:S05]  /*10370*/  BSYNC B0 ;  /* 0x0000000000007941 */ /* 0x000fea0003800000 */
.L_x_6188:
[----:B------:R-:W-:Y:S05]  /*10380*/  BRA `(.L_x_6190) ;  /* 0xffffff7400f47947 */ /* 0x000fea000383ffff */
.L_x_6068:
        /* <DEDUP_REMOVED lines=8> */
.L_x_6192:
[----:B------:R-:W-:Y:S05]  /*10410*/  BSYNC B0 ;  /* 0x0000000000007941 */ /* 0x000fea0003800000 */
.L_x_6191:
[----:B------:R-:W-:Y:S05]  /*10420*/  BRA `(.L_x_6193) ;  /* 0xffffff7400d47947 */ /* 0x000fea000383ffff */
.L_x_6069:
        /* <DEDUP_REMOVED lines=8> */
.L_x_6195:
[----:B------:R-:W-:Y:S05]  /*104b0*/  BSYNC B0 ;  /* 0x0000000000007941 */ /* 0x000fea0003800000 */
.L_x_6194:
[----:B------:R-:W-:Y:S05]  /*104c0*/  BRA `(.L_x_6196) ;  /* 0xffffff7400b47947 */ /* 0x000fea000383ffff */
.L_x_6070:
        /* <DEDUP_REMOVED lines=8> */
.L_x_6198:
[----:B------:R-:W-:Y:S05]  /*10550*/  BSYNC B0 ;  /* 0x0000000000007941 */ /* 0x000fea0003800000 */
.L_x_6197:
        /* <DEDUP_REMOVED lines=10> */
.L_x_6199:
[----:B------:R-:W-:Y:S02]  /*10600*/  MOV R83, 0x1f ;  /* 0x0000001f00537802 */ /* 0x000fe40000000f00 */
[----:B------:R-:W-:Y:S02]  /*10610*/  MOV R249, R246 ;  /* 0x000000f600f97202 */ /* 0x000fe40000000f00 */
[----:B------:R-:W-:-:S07]  /*10620*/  MOV R247, R76 ;  /* 0x0000004c00f77202 */ /* 0x000fce0000000f00 */
[----:B------:R-:W-:Y:S05]  /*10630*/  WARPSYNC.COLLECTIVE R242, `(.L_x_6200) ;  /* 0x00000000f2087348 */ /* 0x000fea0003c00000 */
[----:B------:R0:W1:Y:S02]  /*10640*/  SHFL.UP P3, R76, R249, R78, R77 ;  /* 0x0400004ef94c7389 */ /* 0x000064000006004d */
[----:B01----:R-:W-:Y:S01]  /*10650*/  ENDCOLLECTIVE ;  /* 0x000000000000791b */ /* 0x003fe20003800000 */
.L_x_6200:
[----:B------:R-:W-:Y:S02]  /*10660*/  MOV R249, R245 ;  /* 0x000000f500f97202 */ /* 0x000fe40000000f00 */
[----:B------:R-:W-:-:S07]  /*10670*/  MOV R246, R76 ;  /* 0x0000004c00f67202 */ /* 0x000fce0000000f00 */
[----:B------:R-:W-:Y:S05]  /*10680*/  WARPSYNC.COLLECTIVE R242, `(.L_x_6201) ;  /* 0x00000000f2087348 */ /* 0x000fea0003c00000 */
[----:B------:R0:W1:Y:S02]  /*10690*/  SHFL.UP P3, R76, R249, R78, R77 ;  /* 0x0400004ef94c7389 */ /* 0x000064000006004d */
[----:B01----:R-:W-:Y:S01]  /*106a0*/  ENDCOLLECTIVE ;  /* 0x000000000000791b */ /* 0x003fe20003800000 */
.L_x_6201:
[----:B------:R-:W-:Y:S05]  /*106b0*/  WARPSYNC.COLLECTIVE R242, `(.L_x_6202) ;  /* 0x00000000f2087348 */ /* 0x000fea0003c00000 */
[----:B------:R0:W1:Y:S02]  /*106c0*/  SHFL.IDX P3, R79, R241, R240, R83 ;  /* 0x000000f0f14f7389 */ /* 0x0000640000060053 */
[----:B01----:R-:W-:Y:S01]  /*106d0*/  ENDCOLLECTIVE ;  /* 0x000000000000791b */ /* 0x003fe20003800000 */
.L_x_6202:
[----:B------:R-:W-:Y:S02]  /*106e0*/  MOV R241, R61 ;  /* 0x0000003d00f17202 */ /* 0x000fe40000000f00 */
[----:B------:R-:W-:Y:S02]  /*106f0*/  MOV R245, R76 ;  /* 0x0000004c00f57202 */ /* 0x000fe40000000f00 */
[----:B------:R-:W-:-:S07]  /*10700*/  MOV R76, R79 ;  /* 0x0000004f004c7202 */ /* 0x000fce0000000f00 */
[----:B------:R-:W-:Y:S05]  /*10710*/  WARPSYNC.COLLECTIVE R242, `(.L_x_6203) ;  /* 0x00000000f2087348 */ /* 0x000fea0003c00000 */
[----:B------:R0:W1:Y:S02]  /*10720*/  SHFL.IDX P3, R79, R241, R240, R83 ;  /* 0x000000f0f14f7389 */ /* 0x0000640000060053 */
[----:B01----:R-:W-:Y:S01]  /*10730*/  ENDCOLLECTIVE ;  /* 0x000000000000791b */ /* 0x003fe20003800000 */
.L_x_6203:
[----:B------:R-:W-:Y:S02]  /*10740*/  MOV R241, R62 ;  /* 0x0000003e00f17202 */ /* 0x000fe40000000f00 */
[----:B------:R-:W-:-:S07]  /*10750*/  MOV R77, R79 ;  /* 0x0000004f004d7202 */ /* 0x000fce0000000f00 */
[----:B------:R-:W-:Y:S05]  /*10760*/  WARPSYNC.COLLECTIVE R242, `(.L_x_6204) ;  /* 0x00000000f2087348 */ /* 0x000fea0003c00000 */
[----:B------:R0:W1:Y:S02]  /*10770*/  SHFL.IDX P3, R79, R241, R240, R83 ;  /* 0x000000f0f14f7389 */ /* 0x0000640000060053 */
[----:B01----:R-:W-:Y:S01]  /*10780*/  ENDCOLLECTIVE ;  /* 0x000000000000791b */ /* 0x003fe20003800000 */
.L_x_6204:
[----:B------:R-:W-:Y:S02]  /*10790*/  MOV R241, R63 ;  /* 0x0000003f00f17202 */ /* 0x000fe40000000f00 */
[----:B------:R-:W-:-:S07]  /*107a0*/  MOV R78, R79 ;  /* 0x0000004f004e7202 */ /* 0x000fce0000000f00 */
[----:B------:R-:W-:Y:S05]  /*107b0*/  WARPSYNC.COLLECTIVE R242, `(.L_x_6205) ;  /* 0x00000000f2087348 */ /* 0x000fea0003c00000 */
[----:B------:R0:W1:Y:S02]  /*107c0*/  SHFL.IDX P3, R79, R241, R240, R83 ;  /* 0x000000f0f14f7389 */ /* 0x0000640000060053 */
[----:B01----:R-:W-:Y:S01]  /*107d0*/  ENDCOLLECTIVE ;  /* 0x000000000000791b */ /* 0x003fe20003800000 */
.L_x_6205:
[----:B------:R-:W-:Y:S05]  /*107e0*/  BRA `(.L_x_6206) ;  /* 0xffffff7400147947 */ /* 0x000fea000383ffff */
.L_x_6072:
[----:B------:R-:W-:Y:S01]  /*107f0*/  HFMA2.MMA R78, -RZ, RZ, 0, 5.9604644775390625e-08 ;  /* 0x00000001ff4e7435 */ /* 0x000fe200000001ff */
[----:B------:R-:W-:Y:S02]  /*10800*/  MOV R79, R252 ;  /* 0x000000fc004f7202 */ /* 0x000fe40000000f00 */
[----:B------:R-:W-:Y:S02]  /*10810*/  MOV R76, 0x1f ;  /* 0x0000001f004c7802 */ /* 0x000fe40000000f00 */
[----:B------:R-:W-:Y:S02]  /*10820*/  MOV R242, 0xffffffff ;  /* 0xffffffff00f27802 */ /* 0x000fe40000000f00 */
[----:B------:R-:W-:-:S07]  /*10830*/  MOV R77, R81 ;  /* 0x00000051004d7202 */ /* 0x000fce0000000f00 */
[----:B-1----:R-:W-:Y:S05]  /*10840*/  WARPSYNC.COLLECTIVE R242, `(.L_x_6207) ;  /* 0x00000000f2087348 */ /* 0x002fea0003c00000 */
[----:B------:R0:W2:Y:S02]  /*10850*/  SHFL.DOWN P1, R83, R79, R78, R76 ;  /* 0x0800004e4f537389 */ /* 0x0000a4000002004c */
[----:B012---:R-:W-:Y:S01]  /*10860*/  ENDCOLLECTIVE ;  /* 0x000000000000791b */ /* 0x007fe20003800000 */
.L_x_6207:
[----:B------:R-:W-:Y:S02]  /*10870*/  MOV R79, R81 ;  /* 0x00000051004f7202 */ /* 0x000fe40000000f00 */
[----:B------:R-:W-:-:S07]  /*10880*/  MOV R241, R83 ;  /* 0x0000005300f17202 */ /* 0x000fce0000000f00 */
[----:B------:R-:W-:Y:S05]  /*10890*/  WARPSYNC.COLLECTIVE R242, `(.L_x_6208) ;  /* 0x00000000f2087348 */ /* 0x000fea0003c00000 */
[----:B------:R0:W1:Y:S02]  /*108a0*/  SHFL.DOWN P1, R83, R79, R78, R76 ;  /* 0x0800004e4f537389 */ /* 0x000064000002004c */
[----:B01----:R-:W-:Y:S01]  /*108b0*/  ENDCOLLECTIVE ;  /* 0x000000000000791b */ /* 0x003fe20003800000 */
.L_x_6208:
[----:B------:R-:W-:Y:S02]  /*108c0*/  MOV R79, R251 ;  /* 0x000000fb004f7202 */ /* 0x000fe40000000f00 */
[----:B------:R-:W-:-:S07]  /*108d0*/  MOV R240, R83 ;  /* 0x0000005300f07202 */ /* 0x000fce0000000f00 */
[----:B------:R-:W-:Y:S05]  /*108e0*/  WARPSYNC.COLLECTIVE R242, `(.L_x_6209) ;  /* 0x00000000f2087348 */ /* 0x000fea0003c00000 */
[----:B------:R0:W1:Y:S02]  /*108f0*/  SHFL.DOWN P1, R83, R79, R78, R76 ;  /* 0x0800004e4f537389 */ /* 0x000064000002004c */
[----:B01----:R-:W-:Y:S01]  /*10900*/  ENDCOLLECTIVE ;  /* 0x000000000000791b */ /* 0x003fe20003800000 */
.L_x_6209:
[----:B------:R-:W-:Y:S02]  /*10910*/  MOV R79, R82 ;  /* 0x00000052004f7202 */ /* 0x000fe40000000f00 */
[----:B------:R-:W-:-:S07]  /*10920*/  MOV R245, R83 ;  /* 0x0000005300f57202 */ /* 0x000fce0000000f00 */
[----:B------:R-:W-:Y:S05]  /*10930*/  WARPSYNC.COLLECTIVE R242, `(.L_x_6210) ;  /* 0x00000000f2087348 */ /* 0x000fea0003c00000 */
[----:B------:R0:W1:Y:S02]  /*10940*/  SHFL.DOWN P1, R83, R79, R78, R76 ;  /* 0x0800004e4f537389 */ /* 0x000064000002004c */
[----:B01----:R-:W-:Y:S01]  /*10950*/  ENDCOLLECTIVE ;  /* 0x000000000000791b */ /* 0x003fe20003800000 */
.L_x_6210:
[----:B------:R-:W-:Y:S05]  /*10960*/  BRA `(.L_x_6211) ;  /* 0xffffff8800207947 */ /* 0x000fea000383ffff */
.L_x_6075:
        /* <DEDUP_REMOVED lines=8> */
.L_x_6213:
[----:B------:R-:W-:Y:S05]  /*109f0*/  BSYNC B0 ;  /* 0x0000000000007941 */ /* 0x000fea0003800000 */
.L_x_6212:
        /* <DEDUP_REMOVED lines=8> */
.L_x_6214:
[----:B------:R-:W-:Y:S02]  /*10a80*/  MOV R79, R251 ;  /* 0x000000fb004f7202 */ /* 0x000fe40000000f00 */
[----:B------:R-:W-:-:S07]  /*10a90*/  MOV R81, R83 ;  /* 0x0000005300517202 */ /* 0x000fce0000000f00 */
[----:B------:R-:W-:Y:S05]  /*10aa0*/  WARPSYNC.COLLECTIVE R242, `(.L_x_6215) ;  /* 0x00000000f2087348 */ /* 0x000fea0003c00000 */
[----:B------:R0:W1:Y:S02]  /*10ab0*/  SHFL.DOWN P1, R83, R79, R78, R76 ;  /* 0x0800004e4f537389 */ /* 0x000064000002004c */
[----:B01----:R-:W-:Y:S01]  /*10ac0*/  ENDCOLLECTIVE ;  /* 0x000000000000791b */ /* 0x003fe20003800000 */
.L_x_6215:
[----:B------:R-:W-:Y:S02]  /*10ad0*/  MOV R79, R82 ;  /* 0x00000052004f7202 */ /* 0x000fe40000000f00 */
[----:B------:R-:W-:-:S07]  /*10ae0*/  MOV R241, R83 ;  /* 0x0000005300f17202 */ /* 0x000fce0000000f00 */
[----:B------:R-:W-:Y:S05]  /*10af0*/  WARPSYNC.COLLECTIVE R242, `(.L_x_6216) ;  /* 0x00000000f2087348 */ /* 0x000fea0003c00000 */
[----:B------:R0:W1:Y:S02]  /*10b00*/  SHFL.DOWN P1, R83, R79, R78, R76 ;  /* 0x0800004e4f537389 */ /* 0x000064000002004c */
[----:B01----:R-:W-:Y:S01]  /*10b10*/  ENDCOLLECTIVE ;  /* 0x000000000000791b */ /* 0x003fe20003800000 */
.L_x_6216:
[----:B------:R-:W-:Y:S05]  /*10b20*/  BRA `(.L_x_6217) ;  /* 0xffffff8800047947 */ /* 0x000fea000383ffff */
.L_x_6078:
        /* <DEDUP_REMOVED lines=8> */
.L_x_6219:
[----:B------:R-:W-:Y:S05]  /*10bb0*/  BSYNC B0 ;  /* 0x0000000000007941 */ /* 0x000fea0003800000 */
.L_x_6218:
        /* <DEDUP_REMOVED lines=8> */
.L_x_6220:
[----:B------:R-:W-:Y:S02]  /*10c40*/  MOV R79, R251 ;  /* 0x000000fb004f7202 */ /* 0x000fe40000000f00 */
[----:B------:R-:W-:-:S07]  /*10c50*/  MOV R81, R83 ;  /* 0x0000005300517202 */ /* 0x000fce0000000f00 */
[----:B------:R-:W-:Y:S05]  /*10c60*/  WARPSYNC.COLLECTIVE R242, `(.L_x_6221) ;  /* 0x00000000f2087348 */ /* 0x000fea0003c00000 */
[----:B------:R0:W1:Y:S02]  /*10c70*/  SHFL.DOWN P1, R83, R79, R78, R76 ;  /* 0x0800004e4f537389 */ /* 0x000064000002004c */
[----:B01----:R-:W-:Y:S01]  /*10c80*/  ENDCOLLECTIVE ;  /* 0x000000000000791b */ /* 0x003fe20003800000 */
.L_x_6221:
[----:B------:R-:W-:Y:S02]  /*10c90*/  MOV R79, R82 ;  /* 0x00000052004f7202 */ /* 0x000fe40000000f00 */
[----:B------:R-:W-:-:S07]  /*10ca0*/  MOV R241, R83 ;  /* 0x0000005300f17202 */ /* 0x000fce0000000f00 */
[----:B------:R-:W-:Y:S05]  /*10cb0*/  WARPSYNC.COLLECTIVE R242, `(.L_x_6222) ;  /* 0x00000000f2087348 */ /* 0x000fea0003c00000 */
[----:B------:R0:W1:Y:S02]  /*10cc0*/  SHFL.DOWN P1, R83, R79, R78, R76 ;  /* 0x0800004e4f537389 */ /* 0x000064000002004c */
[----:B01----:R-:W-:Y:S01]  /*10cd0*/  ENDCOLLECTIVE ;  /* 0x000000000000791b */ /* 0x003fe20003800000 */
.L_x_6222:
[----:B------:R-:W-:Y:S05]  /*10ce0*/  BRA `(.L_x_6223) ;  /* 0xffffff8400e87947 */ /* 0x000fea000383ffff */
.L_x_6081:
        /* <DEDUP_REMOVED lines=8> */
.L_x_6225:
[----:B------:R-:W-:Y:S05]  /*10d70*/  BSYNC B0 ;  /* 0x0000000000007941 */ /* 0x000fea0003800000 */
.L_x_6224:
        /* <DEDUP_REMOVED lines=8> */
.L_x_6226:
[----:B------:R-:W-:Y:S02]  /*10e00*/  MOV R79, R251 ;  /* 0x000000fb004f7202 */ /* 0x000fe40000000f00 */
[----:B------:R-:W-:-:S07]  /*10e10*/  MOV R81, R83 ;  /* 0x0000005300517202 */ /* 0x000fce0000000f00 */
[----:B------:R-:W-:Y:S05]  /*10e20*/  WARPSYNC.COLLECTIVE R242, `(.L_x_6227) ;  /* 0x00000000f2087348 */ /* 0x000fea0003c00000 */
[----:B------:R0:W1:Y:S02]  /*10e30*/  SHFL.DOWN P1, R83, R79, R78, R76 ;  /* 0x0800004e4f537389 */ /* 0x000064000002004c */
[----:B01----:R-:W-:Y:S01]  /*10e40*/  ENDCOLLECTIVE ;  /* 0x000000000000791b */ /* 0x003fe20003800000 */
.L_x_6227:
[----:B------:R-:W-:Y:S02]  /*10e50*/  MOV R79, R82 ;  /* 0x00000052004f7202 */ /* 0x000fe40000000f00 */
[----:B------:R-:W-:-:S07]  /*10e60*/  MOV R241, R83 ;  /* 0x0000005300f17202 */ /* 0x000fce0000000f00 */
[----:B------:R-:W-:Y:S05]  /*10e70*/  WARPSYNC.COLLECTIVE R242, `(.L_x_6228) ;  /* 0x00000000f2087348 */ /* 0x000fea0003c00000 */
[----:B------:R0:W1:Y:S02]  /*10e80*/  SHFL.DOWN P1, R83, R79, R78, R76 ;  /* 0x0800004e4f537389 */ /* 0x000064000002004c */
[----:B01----:R-:W-:Y:S01]  /*10e90*/  ENDCOLLECTIVE ;  /* 0x000000000000791b */ /* 0x003fe20003800000 */
.L_x_6228:
[----:B------:R-:W-:Y:S05]  /*10ea0*/  BRA `(.L_x_6229) ;  /* 0xffffff8400cc7947 */ /* 0x000fea000383ffff */
.L_x_6084:
        /* <DEDUP_REMOVED lines=8> */
.L_x_6231:
[----:B------:R-:W-:Y:S05]  /*10f30*/  BSYNC B0 ;  /* 0x0000000000007941 */ /* 0x000fea0003800000 */
.L_x_6230:
        /* <DEDUP_REMOVED lines=8> */
.L_x_6232:
[----:B------:R-:W-:Y:S02]  /*10fc0*/  MOV R79, R251 ;  /* 0x000000fb004f7202 */ /* 0x000fe40000000f00 */
[----:B------:R-:W-:-:S07]  /*10fd0*/  MOV R80, R83 ;  /* 0x0000005300507202 */ /* 0x000fce0000000f00 */
[----:B------:R-:W-:Y:S05]  /*10fe0*/  WARPSYNC.COLLECTIVE R242, `(.L_x_6233) ;  /* 0x00000000f2087348 */ /* 0x000fea0003c00000 */
[----:B------:R0:W1:Y:S02]  /*10ff0*/  SHFL.DOWN P1, R83, R79, R78, R76 ;  /* 0x0800004e4f537389 */ /* 0x000064000002004c */
[----:B01----:R-:W-:Y:S01]  /*11000*/  ENDCOLLECTIVE ;  /* 0x000000000000791b */ /* 0x003fe20003800000 */
.L_x_6233:
[----:B------:R-:W-:Y:S02]  /*11010*/  MOV R79, R82 ;  /* 0x00000052004f7202 */ /* 0x000fe40000000f00 */
[----:B------:R-:W-:-:S07]  /*11020*/  MOV R240, R83 ;  /* 0x0000005300f07202 */ /* 0x000fce0000000f00 */
[----:B------:R-:W-:Y:S05]  /*11030*/  WARPSYNC.COLLECTIVE R242, `(.L_x_6234) ;  /* 0x00000000f2087348 */ /* 0x000fea0003c00000 */
[----:B------:R0:W1:Y:S02]  /*11040*/  SHFL.DOWN P1, R83, R79, R78, R76 ;  /* 0x0800004e4f537389 */ /* 0x000064000002004c */
[----:B01----:R-:W-:Y:S01]  /*11050*/  ENDCOLLECTIVE ;  /* 0x000000000000791b */ /* 0x003fe20003800000 */
.L_x_6234:
[----:B------:R-:W-:Y:S05]  /*11060*/  BRA `(.L_x_6235) ;  /* 0xffffff8400b07947 */ /* 0x000fea000383ffff */
.L_x_6087:
        /* <DEDUP_REMOVED lines=8> */
.L_x_6237:
[----:B------:R-:W-:Y:S05]  /*110f0*/  BSYNC B0 ;  /* 0x0000000000007941 */ /* 0x000fea0003800000 */
.L_x_6236:
[----:B------:R-:W-:Y:S01]  /*11100*/  HFMA2.MMA R240, -RZ, RZ, 0, 0 ;  /* 0x00000000fff07435 */ /* 0x000fe200000001ff */
[----:B------:R-:W-:Y:S01]  /*11110*/  MOV R241, R77 ;  /* 0x0000004d00f17202 */ /* 0x000fe20000000f00 */
[----:B------:R-:W-:Y:S01]  /*11120*/  HFMA2.MMA R78, -RZ, RZ, 0, 5.9604644775390625e-08 ;  /* 0x00000001ff4e7435 */ /* 0x000fe200000001ff */
[----:B------:R-:W-:Y:S02]  /*11130*/  MOV R83, 0x1f ;  /* 0x0000001f00537802 */ /* 0x000fe40000000f00 */
[----:B------:R-:W-:Y:S02]  /*11140*/  MOV R242, 0xffffffff ;  /* 0xffffffff00f27802 */ /* 0x000fe40000000f00 */
[----:B------:R-:W-:-:S07]  /*11150*/  MOV R249, R79 ;  /* 0x0000004f00f97202 */ /* 0x000fce0000000f00 */
[----:B------:R-:W-:Y:S05]  /*11160*/  WARPSYNC.COLLECTIVE R242, `(.L_x_6238) ;  /* 0x00000000f2087348 */ /* 0x000fea0003c00000 */
[----:B------:R0:W1:Y:S02]  /*11170*/  SHFL.IDX P3, R79, R241, R240, R83 ;  /* 0x000000f0f14f7389 */ /* 0x0000640000060053 */
[----:B01----:R-:W-:Y:S01]  /*11180*/  ENDCOLLECTIVE ;  /* 0x000000000000791b */ /* 0x003fe20003800000 */
.L_x_6238:
        /* <DEDUP_REMOVED lines=9> */
.L_x_6239:
[----:B------:R-:W-:Y:S02]  /*11220*/  MOV R76, 0x1f ;  /* 0x0000001f004c7802 */ /* 0x000fe40000000f00 */
[----:B------:R-:W-:Y:S02]  /*11230*/  MOV R241, R82 ;  /* 0x0000005200f17202 */ /* 0x000fe40000000f00 */
[----:B------:R-:W-:-:S07]  /*11240*/  MOV R247, R79 ;  /* 0x0000004f00f77202 */ /* 0x000fce0000000f00 */
[----:B------:R-:W-:Y:S05]  /*11250*/  WARPSYNC.COLLECTIVE R242, `(.L_x_6240) ;  /* 0x00000000f2087348 */ /* 0x000fea0003c00000 */
[----:B------:R0:W1:Y:S02]  /*11260*/  SHFL.IDX P3, R79, R241, R240, R83 ;  /* 0x000000f0f14f7389 */ /* 0x0000640000060053 */
[----:B01----:R-:W-:Y:S01]  /*11270*/  ENDCOLLECTIVE ;  /* 0x000000000000791b */ /* 0x003fe20003800000 */
.L_x_6240:
[----:B------:R-:W-:Y:S02]  /*11280*/  MOV R241, R60 ;  /* 0x0000003c00f17202 */ /* 0x000fe40000000f00 */
[----:B------:R-:W-:Y:S02]  /*11290*/  MOV R248, R79 ;  /* 0x0000004f00f87202 */ /* 0x000fe40000000f00 */
[----:B------:R-:W-:-:S07]  /*112a0*/  MOV R79, R252 ;  /* 0x000000fc004f7202 */ /* 0x000fce0000000f00 */
[----:B------:R-:W-:Y:S05]  /*112b0*/  WARPSYNC.COLLECTIVE R242, `(.L_x_6241) ;  /* 0x00000000f2087348 */ /* 0x000fea0003c00000 */
[----:B------:R0:W1:Y:S02]  /*112c0*/  SHFL.DOWN P1, R83, R79, R78, R76 ;  /* 0x0800004e4f537389 */ /* 0x000064000002004c */
[----:B01----:R-:W-:Y:S01]  /*112d0*/  ENDCOLLECTIVE ;  /* 0x000000000000791b */ /* 0x003fe20003800000 */
.L_x_6241:
[----:B------:R-:W-:Y:S02]  /*112e0*/  MOV R79, R77 ;  /* 0x0000004d004f7202 */ /* 0x000fe40000000f00 */
[----:B------:R-:W-:-:S07]  /*112f0*/  MOV R252, R83 ;  /* 0x0000005300fc7202 */ /* 0x000fce0000000f00 */
[----:B------:R-:W-:Y:S05]  /*11300*/  WARPSYNC.COLLECTIVE R242, `(.L_x_6242) ;  /* 0x00000000f2087348 */ /* 0x000fea0003c00000 */
[----:B------:R0:W1:Y:S02]  /*11310*/  SHFL.DOWN P1, R83, R79, R78, R76 ;  /* 0x0800004e4f537389 */ /* 0x000064000002004c */
[----:B01----:R-:W-:Y:S01]  /*11320*/  ENDCOLLECTIVE ;  /* 0x000000000000791b */ /* 0x003fe20003800000 */
.L_x_6242:
[----:B------:R-:W-:Y:S01]  /*11330*/  MOV R79, R251 ;  /* 0x000000fb004f7202 */ /* 0x000fe20000000f00 */
[-C--:B------:R-:W-:Y:S01]  /*11340*/  FMUL.FTZ R251, R61, R250.reuse ;  /* 0x000000fa3dfb7220 */ /* 0x080fe20000410000 */
[----:B------:R-:W-:Y:S01]  /*11350*/  FMUL.FTZ R250, R60, R250 ;  /* 0x000000fa3cfa7220 */ /* 0x000fe20000410000 */
[----:B------:R-:W-:-:S07]  /*11360*/  MOV R80, R83 ;  /* 0x0000005300507202 */ /* 0x000fce0000000f00 */
[----:B------:R-:W-:Y:S05]  /*11370*/  WARPSYNC.COLLECTIVE R242, `(.L_x_6243) ;  /* 0x00000000f2087348 */ /* 0x000fea0003c00000 */
[----:B------:R0:W1:Y:S02]  /*11380*/  SHFL.DOWN P1, R83, R79, R78, R76 ;  /* 0x0800004e4f537389 */ /* 0x000064000002004c */
[----:B01----:R-:W-:Y:S01]  /*11390*/  ENDCOLLECTIVE ;  /* 0x000000000000791b */ /* 0x003fe20003800000 */
.L_x_6243:
[----:B------:R-:W-:Y:S02]  /*113a0*/  MOV R79, R82 ;  /* 0x00000052004f7202 */ /* 0x000fe40000000f00 */
[----:B------:R-:W-:-:S07]  /*113b0*/  MOV R81, R83 ;  /* 0x0000005300517202 */ /* 0x000fce0000000f00 */
[----:B------:R-:W-:Y:S05]  /*113c0*/  WARPSYNC.COLLECTIVE R242, `(.L_x_6244) ;  /* 0x00000000f2087348 */ /* 0x000fea0003c00000 */
[----:B------:R0:W1:Y:S02]  /*113d0*/  SHFL.DOWN P1, R83, R79, R78, R76 ;  /* 0x0800004e4f537389 */ /* 0x000064000002004c */
[----:B01----:R-:W-:Y:S01]  /*113e0*/  ENDCOLLECTIVE ;  /* 0x000000000000791b */ /* 0x003fe20003800000 */
.L_x_6244:
[----:B------:R-:W-:Y:S01]  /*113f0*/  MOV R82, R83 ;  /* 0x0000005300527202 */ /* 0x000fe20000000f00 */
[----:B------:R-:W-:-:S11]  /*11400*/  HFMA2.MMA R83, -RZ, RZ, 0, 1.847743988037109375e-06 ;  /* 0x0000001fff537435 */ /* 0x000fd600000001ff */
[----:B------:R-:W-:Y:S05]  /*11410*/  WARPSYNC.COLLECTIVE R242, `(.L_x_6245) ;  /* 0x00000000f2087348 */ /* 0x000fea0003c00000 */
[----:B------:R0:W1:Y:S02]  /*11420*/  SHFL.IDX P3, R79, R241, R240, R83 ;  /* 0x000000f0f14f7389 */ /* 0x0000640000060053 */
[----:B01----:R-:W-:Y:S01]  /*11430*/  ENDCOLLECTIVE ;  /* 0x000000000000791b */ /* 0x003fe20003800000 */
.L_x_6245:
[----:B------:R-:W-:Y:S02]  /*11440*/  MOV R241, R61 ;  /* 0x0000003d00f17202 */ /* 0x000fe40000000f00 */
[----:B------:R-:W-:-:S07]  /*11450*/  MOV R76, R79 ;  /* 0x0000004f004c7202 */ /* 0x000fce0000000f00 */
[----:B------:R-:W-:Y:S05]  /*11460*/  WARPSYNC.COLLECTIVE R242, `(.L_x_6246) ;  /* 0x00000000f2087348 */ /* 0x000fea0003c00000 */
[----:B------:R0:W1:Y:S02]  /*11470*/  SHFL.IDX P3, R79, R241, R240, R83 ;  /* 0x000000f0f14f7389 */ /* 0x0000640000060053 */
[----:B01----:R-:W-:Y:S01]  /*11480*/  ENDCOLLECTIVE ;  /* 0x000000000000791b */ /* 0x003fe20003800000 */
.L_x_6246:
[----:B------:R-:W-:Y:S02]  /*11490*/  MOV R241, R62 ;  /* 0x0000003e00f17202 */ /* 0x000fe40000000f00 */
[----:B------:R-:W-:-:S07]  /*114a0*/  MOV R77, R79 ;  /* 0x0000004f004d7202 */ /* 0x000fce0000000f00 */
[----:B------:R-:W-:Y:S05]  /*114b0*/  WARPSYNC.COLLECTIVE R242, `(.L_x_6247) ;  /* 0x00000000f2087348 */ /* 0x000fea0003c00000 */
[----:B------:R0:W1:Y:S02]  /*114c0*/  SHFL.IDX P3, R79, R241, R240, R83 ;  /* 0x000000f0f14f7389 */ /* 0x0000640000060053 */
[----:B01----:R-:W-:Y:S01]  /*114d0*/  ENDCOLLECTIVE ;  /* 0x000000000000791b */ /* 0x003fe20003800000 */
.L_x_6247:
[----:B------:R-:W-:Y:S02]  /*114e0*/  MOV R241, R63 ;  /* 0x0000003f00f17202 */ /* 0x000fe40000000f00 */
[----:B------:R-:W-:-:S07]  /*114f0*/  MOV R78, R79 ;  /* 0x0000004f004e7202 */ /* 0x000fce0000000f00 */
[----:B------:R-:W-:Y:S05]  /*11500*/  WARPSYNC.COLLECTIVE R242, `(.L_x_6248) ;  /* 0x00000000f2087348 */ /* 0x000fea0003c00000 */
[----:B------:R0:W1:Y:S02]  /*11510*/  SHFL.IDX P3, R79, R241, R240, R83 ;  /* 0x000000f0f14f7389 */ /* 0x0000640000060053 */
[----:B01----:R-:W-:Y:S01]  /*11520*/  ENDCOLLECTIVE ;  /* 0x000000000000791b */ /* 0x003fe20003800000 */
.L_x_6248:
[----:B------:R-:W-:Y:S05]  /*11530*/  BRA `(.L_x_6249) ;  /* 0xffffff8400087947 */ /* 0x000fea000383ffff */
.L_x_6250:
        /* <DEDUP_REMOVED lines=12> */
.L_x_18931:


//--------------------- .text._Z25selective_scan_bwd_kernelI32Selective_Scan_bwd_kernel_traitsILi64ELi16ELb0ELb0ELb0ELb0ELb0EN3c104HalfENS1_7complexIfEEEEv12SSMParamsBwd --------------------------
	.section	.text._Z25selective_scan_bwd_kernelI32Selective_Scan_bwd_kernel_traitsILi64ELi16ELb0ELb0ELb0ELb0ELb0EN3c104HalfENS1_7complexIfEEEEv12SSMParamsBwd,"ax",@progbits
	.align	128
        .global         _Z25selective_scan_bwd_kernelI32Selective_Scan_bwd_kernel_traitsILi64ELi16ELb0ELb0ELb0ELb0ELb0EN3c104HalfENS1_7complexIfEEEEv12SSMParamsBwd
        .type           _Z25selective_scan_bwd_kernelI32Selective_Scan_bwd_kernel_traitsILi64ELi16ELb0ELb0ELb0ELb0ELb0EN3c104HalfENS1_7complexIfEEEEv12SSMParamsBwd,@function
        .size           _Z25selective_scan_bwd_kernelI32Selective_Scan_bwd_kernel_traitsILi64ELi16ELb0ELb0ELb0ELb0ELb0EN3c104HalfENS1_7complexIfEEEEv12SSMParamsBwd,(.L_x_18932 - _Z25selective_scan_bwd_kernelI32Selective_Scan_bwd_kernel_traitsILi64ELi16ELb0ELb0ELb0ELb0ELb0EN3c104HalfENS1_7complexIfEEEEv12SSMParamsBwd)
        .other          _Z25selective_scan_bwd_kernelI32Selective_Scan_bwd_kernel_traitsILi64ELi16ELb0ELb0ELb0ELb0ELb0EN3c104HalfENS1_7complexIfEEEEv12SSMParamsBwd,@"STO_CUDA_ENTRY STV_DEFAULT"
_Z25selective_scan_bwd_kernelI32Selective_Scan_bwd_kernel_traitsILi64ELi16ELb0ELb0ELb0ELb0ELb0EN3c104HalfENS1_7complexIfEEEEv12SSMParamsBwd:
.text._Z25selective_scan_bwd_kernelI32Selective_Scan_bwd_kernel_traitsILi64ELi16ELb0ELb0ELb0ELb0ELb0EN3c104HalfENS1_7complexIfEEEEv12SSMParamsBwd:
        /* <DEDUP_REMOVED lines=118> */
.L_x_6288:
        /* <DEDUP_REMOVED lines=136> */
[----:B----4-:R0:W-:Y:S04]  /*0fe0*/  STS.U16 [R112+0x80], R9 ;  /* 0x0000800970007388 */ /* 0x0101e80000000400 */
[----:B-----5:R-:W-:Y:S04]  /*0ff0*/  STS.U16 [R111+0xc0], R6 ;  /* 0x0000c0066f007388 */ /* 0x020fe80000000400 */
[----:B------:R1:W-:Y:S04]  /*1000*/  STS.U16 [R110+0x100], R11 ;  /* 0x0001000b6e007388 */ /* 0x0003e80000000400 */
[----:B------:R-:W-:Y:S01]  /*1010*/  STS.U16 [R109+0x140], R8 ;  /* 0x000140086d007388 */ /* 0x000fe20000000400 */
[----:B0-----:R-:W-:-:S03]  /*1020*/  LEA.HI.SX32 R9, R0, R0, 0x1b ;  /* 0x0000000000097211 */ /* 0x001fc600078fdaff */
[----:B------:R0:W-:Y:S04]  /*1030*/  STS.U16 [R108+0x180], R13 ;  /* 0x0001800d6c007388 */ /* 0x0001e80000000400 */
[----:B------:R-:W-:Y:S04]  /*1040*/  STS.U16 [R107+0x1c0], R10 ;  /* 0x0001c00a6b007388 */ /* 0x000fe80000000400 */
[----:B------:R2:W-:Y:S01]  /*1050*/  STS.U16 [R106+0x200], R15 ;  /* 0x0002000f6a007388 */ /* 0x0005e20000000400 */
[----:B------:R-:W-:-:S03]  /*1060*/  LEA R98, R9, R116, 0x1 ;  /* 0x0000007409627211 */ /* 0x000fc600078e08ff */
        /* <DEDUP_REMOVED lines=25> */
[----:B------:R-:W-:Y:S01]  /*1200*/  IMAD.WIDE R4, R7, 0x2, R2 ;  /* 0x0000000207047825 */ /* 0x000fe200078e0202 */
[----:B------:R-:W-:Y:S01]  /*1210*/  BAR.SYNC.DEFER_BLOCKING 0x0 ;  /* 0x0000000000007b1d */ /* 0x000fe20000010000 */
[----:B------:R-:W-:-:S02]  /*1220*/  PRMT R6, RZ, 0x7610, R6 ;  /* 0x00007610ff067816 */ /* 0x000fc40000000006 */
[----:B0-----:R-:W-:Y:S02]  /*1230*/  PRMT R13, RZ, 0x7610, R13 ;  /* 0x00007610ff0d7816 */ /* 0x001fe4000000000d */
[----:B------:R-:W-:Y:S02]  /*1240*/  PRMT R8, RZ, 0x7610, R8 ;  /* 0x00007610ff087816 */ /* 0x000fe40000000008 */
[----:B--2---:R-:W-:Y:S02]  /*1250*/  PRMT R15, RZ, 0x7610, R15 ;  /* 0x00007610ff0f7816 */ /* 0x004fe4000000000f */
[----:B------:R-:W-:Y:S02]  /*1260*/  PRMT R10, RZ, 0x7610, R10 ;  /* 0x00007610ff0a7816 */ /* 0x000fe4000000000a */
[----:B---3--:R-:W-:Y:S02]  /*1270*/  PRMT R17, RZ, 0x7610, R17 ;  /* 0x00007610ff117816 */ /* 0x008fe40000000011 */
[----:B------:R-:W-:-:S02]  /*1280*/  PRMT R12, RZ, 0x7610, R12 ;  /* 0x00007610ff0c7816 */ /* 0x000fc4000000000c */
[----:B----4-:R-:W-:Y:S01]  /*1290*/  PRMT R19, RZ, 0x7610, R19 ;  /* 0x00007610ff137816 */ /* 0x010fe20000000013 */
[----:B------:R-:W2:Y:S01]  /*12a0*/  @!P2 LDG.E.U16 R11, desc[UR18][R4.64] ;  /* 0x00000012040ba981 */ /* 0x000ea2000c1e1500 */
[----:B------:R-:W-:-:S03]  /*12b0*/  ISETP.GE.AND P2, PT, R34, UR7, PT ;  /* 0x0000000722007c0c */ /* 0x000fc6000bf46270 */
[----:B------:R-:W3:Y:S01]  /*12c0*/  @!P1 LDG.E.U16 R6, desc[UR18][R4.64+0x40] ;  /* 0x0000401204069981 */ /* 0x000ee2000c1e1500 */
        /* <DEDUP_REMOVED lines=15> */
[----:B------:R-:W-:Y:S02]  /*13c0*/  PRMT R0, RZ, 0x7610, R0 ;  /* 0x00007610ff007816 */ /* 0x000fe40000000000 */
[----:B------:R-:W-:Y:S02]  /*13d0*/  PRMT R9, RZ, 0x7610, R9 ;  /* 0x00007610ff097816 */ /* 0x000fe40000000009 */
[----:B------:R-:W-:Y:S02]  /*13e0*/  PRMT R14, RZ, 0x7610, R14 ;  /* 0x00007610ff0e7816 */ /* 0x000fe4000000000e */
[----:B-----5:R-:W-:Y:S01]  /*13f0*/  PRMT R21, RZ, 0x7610, R21 ;  /* 0x00007610ff157816 */ /* 0x020fe20000000015 */
[----:B------:R-:W5:Y:S01]  /*1400*/  @!P0 LDG.E.U16 R0, desc[UR18][R4.64+0x240] ;  /* 0x0002401204008981 */ /* 0x000f62000c1e1500 */
[----:B------:R-:W-:-:S02]  /*1410*/  PRMT R16, RZ, 0x7610, R16 ;  /* 0x00007610ff107816 */ /* 0x000fc40000000010 */
[----:B------:R-:W-:Y:S01]  /*1420*/  PRMT R18, RZ, 0x7610, R18 ;  /* 0x00007610ff127816 */ /* 0x000fe20000000012 */
[----:B------:R-:W5:Y:S04]  /*1430*/  @!P4 LDG.E.U16 R9, desc[UR18][R4.64+0x280] ;  /* 0x000280120409c981 */ /* 0x000f68000c1e1500 */
        /* <DEDUP_REMOVED lines=35> */
[----:B------:R0:W-:Y:S04]  /*1670*/  STS.U16 [R106+0x200], R19 ;  /* 0x000200136a007388 */ /* 0x0001e80000000400 */
[----:B-----5:R-:W-:Y:S04]  /*1680*/  STS.U16 [R105+0x240], R0 ;  /* 0x0002400069007388 */ /* 0x020fe80000000400 */
[----:B------:R-:W-:Y:S04]  /*1690*/  STS.U16 [R104+0x280], R9 ;  /* 0x0002800968007388 */ /* 0x000fe80000000400 */
[----:B------:R-:W-:Y:S04]  /*16a0*/  STS.U16 [R103+0x2c0], R14 ;  /* 0x0002c00e67007388 */ /* 0x000fe80000000400 */
[----:B------:R1:W-:Y:S04]  /*16b0*/  STS.U16 [R102+0x300], R21 ;  /* 0x0003001566007388 */ /* 0x0003e80000000400 */
[----:B------:R-:W-:Y:S04]  /*16c0*/  STS.U16 [R101+0x340], R16 ;  /* 0x0003401065007388 */ /* 0x000fe80000000400 */
[----:B------:R2:W-:Y:S04]  /*16d0*/  STS.U16 [R100+0x380], R23 ;  /* 0x0003801764007388 */ /* 0x0005e80000000400 */
        /* <DEDUP_REMOVED lines=40> */
[----:B------:R-:W-:Y:S01]  /*1960*/  PRMT R34, RZ, 0x7610, R34 ;  /* 0x00007610ff227816 */ /* 0x000fe20000000022 */
[----:B------:R-:W5:Y:S04]  /*1970*/  @!P0 LDG.E.U16 R28, desc[UR18][R2.64+0x240] ;  /* 0x00024012021c8981 */ /* 0x000f68000c1e1500 */
[----:B------:R-:W5:Y:S04]  /*1980*/  @!P4 LDG.E.U16 R29, desc[UR18][R2.64+0x280] ;  /* 0x00028012021dc981 */ /* 0x000f68000c1e1500 */
[----:B------:R-:W5:Y:S04]  /*1990*/  @!P6 LDG.E.U16 R30, desc[UR18][R2.64+0x2c0] ;  /* 0x0002c012021ee981 */ /* 0x000f68000c1e1500 */
[----:B------:R-:W5:Y:S04]  /*19a0*/  @!P5 LDG.E.U16 R31, desc[UR18][R2.64+0x300] ;  /* 0x00030012021fd981 */ /* 0x000f68000c1e1500 */
[----:B------:R-:W5:Y:S04]  /*19b0*/  @!P3 LDG.E.U16 R32, desc[UR18][R2.64+0x340] ;  /* 0x000340120220b981 */ /* 0x000f68000c1e1500 */
[----:B------:R-:W5:Y:S04]  /*19c0*/  @!P2 LDG.E.U16 R33, desc[UR18][R2.64+0x380] ;  /* 0x000380120221a981 */ /* 0x000f68000c1e1500 */
[----:B------:R-:W5:Y:S01]  /*19d0*/  @!P1 LDG.E.U16 R34, desc[UR18][R2.64+0x3c0] ;  /* 0x0003c01202229981 */ /* 0x000f62000c1e1500 */
        /* <DEDUP_REMOVED lines=33> */
[----:B------:R-:W0:Y:S04]  /*1bf0*/  LDS.U16 R22, [R98+0xa] ;  /* 0x00000a0062167984 */ /* 0x000e280000000400 */
[----:B------:R-:W0:Y:S04]  /*1c00*/  LDS.U16 R23, [R98+0xc] ;  /* 0x00000c0062177984 */ /* 0x000e280000000400 */
[----:B------:R-:W0:Y:S04]  /*1c10*/  LDS.U16 R24, [R98+0xe] ;  /* 0x00000e0062187984 */ /* 0x000e280000000400 */
[----:B------:R-:W0:Y:S04]  /*1c20*/  LDS.U16 R25, [R98+0x10] ;  /* 0x0000100062197984 */ /* 0x000e280000000400 */
[----:B------:R-:W0:Y:S04]  /*1c30*/  LDS.U16 R26, [R98+0x12] ;  /* 0x00001200621a7984 */ /* 0x000e280000000400 */
[----:B------:R-:W0:Y:S01]  /*1c40*/  LDS.U16 R27, [R98+0x14] ;  /* 0x00001400621b7984 */ /* 0x000e220000000400 */
[----:B--2---:R-:W-:-:S02]  /*1c50*/  HADD2.F32 R29, -RZ, R2.H0_H0 ;  /* 0x20000002ff1d7230 */ /* 0x004fc40000004100 */
[----:B------:R-:W-:Y:S01]  /*1c60*/  HADD2.F32 R30, -RZ, R97.H0_H0 ;  /* 0x20000061ff1e7230 */ /* 0x000fe20000004100 */
[----:B------:R-:W2:Y:S01]  /*1c70*/  LDS.U16 R2, [R98+0x16] ;  /* 0x0000160062027984 */ /* 0x000ea20000000400 */
[----:B-1----:R-:W-:Y:S02]  /*1c80*/  HADD2.F32 R50, -RZ, R3.H0_H0 ;  /* 0x20000003ff327230 */ /* 0x002fe40000004100 */
[----:B------:R-:W-:Y:S01]  /*1c90*/  FFMA.FTZ R31, R29, R28, R120 ;  /* 0x0000001c1d1f7223 */ /* 0x000fe20000010078 */
[----:B------:R-:W-:Y:S01]  /*1ca0*/  HADD2.F32 R28, -RZ, R96.H0_H0 ;  /* 0x20000060ff1c7230 */ /* 0x000fe20000004100 */
[----:B------:R-:W1:Y:S01]  /*1cb0*/  LDS.U16 R3, [R98+0x18] ;  /* 0x0000180062037984 */ /* 0x000e620000000400 */
[----:B---3--:R-:W-:Y:S02]  /*1cc0*/  HADD2.F32 R49, -RZ, R19.H0_H0 ;  /* 0x20000013ff317230 */ /* 0x008fe40000004100 */
[----:B------:R-:W-:Y:S01]  /*1cd0*/  FFMA.FTZ R30, R50, R30, R31 ;  /* 0x0000001e321e7223 */ /* 0x000fe2000001001f */
[----:B------:R-:W-:Y:S01]  /*1ce0*/  HADD2.F32 R32, -RZ, R95.H0_H0 ;  /* 0x2000005fff207230 */ /* 0x000fe20000004100 */
[----:B------:R-:W3:Y:S01]  /*1cf0*/  LDS.U16 R19, [R98+0x1a] ;  /* 0x00001a0062137984 */ /* 0x000ee20000000400 */
[----:B----4-:R-:W-:-:S02]  /*1d00*/  HADD2.F32 R48, -RZ, R20.H0_H0 ;  /* 0x20000014ff307230 */ /* 0x010fc40000004100 */
[----:B------:R-:W-:Y:S01]  /*1d10*/  FFMA.FTZ R31, R49, R28, R30 ;  /* 0x0000001c311f7223 */ /* 0x000fe2000001001e */
[----:B------:R-:W-:Y:S01]  /*1d20*/  HADD2.F32 R28, -RZ, R94.H0_H0 ;  /* 0x2000005eff1c7230 */ /* 0x000fe20000004100 */
[----:B------:R-:W4:Y:S01]  /*1d30*/  LDS.U16 R20, [R98+0x1c] ;  /* 0x00001c0062147984 */ /* 0x000f220000000400 */
[----:B-----5:R-:W-:Y:S02]  /*1d40*/  HADD2.F32 R47, -RZ, R21.H0_H0 ;  /* 0x20000015ff2f7230 */ /* 0x020fe40000004100 */
[----:B------:R-:W-:Y:S01]  /*1d50*/  FFMA.FTZ R32, R48, R32, R31 ;  /* 0x0000002030207223 */ /* 0x000fe2000001001f */
[----:B------:R-:W-:Y:S01]  /*1d60*/  HADD2.F32 R30, -RZ, R93.H0_H0 ;  /* 0x2000005dff1e7230 */ /* 0x000fe20000004100 */
[----:B------:R-:W5:Y:S01]  /*1d70*/  LDS.U16 R21, [R98+0x1e] ;  /* 0x00001e0062157984 */ /* 0x000f620000000400 */
[----:B0-----:R-:W-:Y:S02]  /*1d80*/  HADD2.F32 R22, -RZ, R22.H0_H0 ;  /* 0x20000016ff167230 */ /* 0x001fe40000004100 */
[----:B------:R-:W-:Y:S01]  /*1d90*/  FFMA.FTZ R31, R47, R28, R32 ;  /* 0x0000001c2f1f7223 */ /* 0x000fe20000010020 */
[----:B------:R-:W-:-:S02]  /*1da0*/  HADD2.F32 R28, -RZ, R92.H0_H0 ;  /* 0x2000005cff1c7230 */ /* 0x000fc40000004100 */
[----:B------:R-:W-:Y:S02]  /*1db0*/  HADD2.F32 R23, -RZ, R23.H0_H0 ;  /* 0x20000017ff177230 */ /* 0x000fe40000004100 */
[----:B------:R-:W-:Y:S01]  /*1dc0*/  FFMA.FTZ R30, R22, R30, R31 ;  /* 0x0000001e161e7223 */ /* 0x000fe2000001001f */
[----:B------:R-:W-:Y:S02]  /*1dd0*/  HADD2.F32 R32, -RZ, R91.H0_H0 ;  /* 0x2000005bff207230 */ /* 0x000fe40000004100 */
[----:B------:R-:W-:Y:S02]  /*1de0*/  HADD2.F32 R24, -RZ, R24.H0_H0 ;  /* 0x20000018ff187230 */ /* 0x000fe40000004100 */
[----:B------:R-:W-:Y:S01]  /*1df0*/  FFMA.FTZ R31, R23, R28, R30 ;  /* 0x0000001c171f7223 */ /* 0x000fe2000001001e */
[----:B------:R-:W-:Y:S02]  /*1e00*/  HADD2.F32 R28, -RZ, R90.H0_H0 ;  /* 0x2000005aff1c7230 */ /* 0x000fe40000004100 */
        /* <DEDUP_REMOVED lines=9> */
[----:B--2---:R-:W-:Y:S02]  /*1ea0*/  HADD2.F32 R2, -RZ, R2.H0_H0 ;  /* 0x20000002ff027230 */ /* 0x004fe40000004100 */
[----:B------:R-:W-:Y:S01]  /*1eb0*/  FFMA.FTZ R31, R27, R28, R30 ;  /* 0x0000001c1b1f7223 */ /* 0x000fe2000001001e */
[----:B------:R-:W-:Y:S02]  /*1ec0*/  HADD2.F32 R28, -RZ, R86.H0_H0 ;  /* 0x20000056ff1c7230 */ /* 0x000fe40000004100 */
[----:B-1----:R-:W-:Y:S02]  /*1ed0*/  HADD2.F32 R3, -RZ, R3.H0_H0 ;  /* 0x20000003ff037230 */ /* 0x002fe40000004100 */
[----:B------:R-:W-:Y:S01]  /*1ee0*/  FFMA.FTZ R32, R2, R32, R31 ;  /* 0x0000002002207223 */ /* 0x000fe2000001001f */
[----:B------:R-:W-:Y:S01]  /*1ef0*/  ISETP.GE.AND P0, PT, R33, 0x1, PT ;  /* 0x000000012100780c */ /* 0x000fe20003f06270 */
        /* <DEDUP_REMOVED lines=61> */
[----:B------:R-:W-:Y:S01]  /*22d0*/  FADD.FTZ R47, R47, R47 ;  /* 0x0000002f2f2f7221 */ /* 0x000fe20000010000 */
[----:B------:R-:W-:Y:S01]  /*22e0*/  FADD.FTZ R40, R2, R2 ;  /* 0x0000000202287221 */ /* 0x000fe20000010000 */
[----:B------:R-:W-:Y:S01]  /*22f0*/  FADD.FTZ R39, R3, R3 ;  /* 0x0000000303277221 */ /* 0x000fe20000010000 */
[----:B------:R-:W-:Y:S01]  /*2300*/  FADD.FTZ R38, R19, R19 ;  /* 0x0000001313267221 */ /* 0x000fe20000010000 */
[----:B------:R-:W-:Y:S01]  /*2310*/  LOP3.LUT R198, R119, 0x1f, RZ, 0xc0, !PT ;  /* 0x0000001f77c67812 */ /* 0x000fe200078ec0ff */
[----:B------:R-:W-:Y:S01]  /*2320*/  FADD.FTZ R35, R4, UR5 ;  /* 0x0000000504237e21 */ /* 0x000fe20008010000 */
        /* <DEDUP_REMOVED lines=30> */
.L_x_6283:
        /* <DEDUP_REMOVED lines=37> */
[----:B0-----:R-:W-:Y:S02]  /*2760*/  MOV R14, UR47 ;  /* 0x0000002f000e7c02 */ /* 0x001fe40008000f00 */
[----:B------:R-:W-:Y:S02]  /*2770*/  MOV R12, UR45 ;  /* 0x0000002d000c7c02 */ /* 0x000fe40008000f00 */
[----:B------:R-:W-:Y:S02]  /*2780*/  MOV R15, UR46 ;  /* 0x0000002e000f7c02 */ /* 0x000fe40008000f00 */
[----:B------:R-:W-:-:S04]  /*2790*/  MOV R13, UR44 ;  /* 0x0000002c000d7c02 */ /* 0x000fc80008000f00 */
[----:B------:R-:W5:Y:S04]  /*27a0*/  LDG.E.64 R14, desc[UR18][R14.64] ;  /* 0x000000120e0e7981 */ /* 0x000f68000c1e1b00 */
[----:B------:R-:W5:Y:S01]  /*27b0*/  LDG.E.64 R12, desc[UR18][R12.64] ;  /* 0x000000120c0c7981 */ /* 0x000f62000c1e1b00 */
        /* <DEDUP_REMOVED lines=33> */
[----:B------:R-:W-:Y:S08]  /*29d0*/  MUFU.SIN R127, R4 ;  /* 0x00000004007f7308 */ /* 0x000ff00000000400 */
[----:B------:R0:W-:Y:S08]  /*29e0*/  MUFU.COS R131, R4 ;  /* 0x0000000400837308 */ /* 0x0001f00000000000 */
[----:B------:R1:W-:Y:S01]  /*29f0*/  MUFU.COS R135, R6 ;  /* 0x0000000600877308 */ /* 0x0003e20000000000 */
[----:B0-----:R-:W-:-:S07]  /*2a00*/  FMUL.FTZ R4, R26, UR53 ;  /* 0x000000351a047c20 */ /* 0x001fce0008410000 */
[----:B------:R-:W0:Y:S01]  /*2a10*/  MUFU.EX2 R2, R2 ;  /* 0x0000000200027308 */ /* 0x000e220000000800 */
[----:B-1----:R-:W-:Y:S01]  /*2a20*/  FMUL.RZ R6, R4, 0.15915493667125701904 ;  /* 0x3e22f98304067820 */ /* 0x002fe2000040c000 */
[----:B------:R-:W-:-:S06]  /*2a30*/  HFMA2.MMA R4, -RZ, RZ, 0, 1.52587890625e-05 ;  /* 0x00000100ff047435 */ /* 0x000fcc00000001ff */
[----:B------:R-:W1:Y:S08]  /*2a40*/  MUFU.SIN R125, R7 ;  /* 0x00000007007d7308 */ /* 0x000e700000000400 */
[----:B------:R2:W3:Y:S01]  /*2a50*/  MUFU.COS R133, R7 ;  /* 0x0000000700857308 */ /* 0x0004e20000000000 */
[C---:B0-----:R-:W-:Y:S01]  /*2a60*/  FMUL.FTZ R18, R2.reuse, R5 ;  /* 0x0000000502127220 */ /* 0x041fe20000410000 */
[----:B------:R-:W-:-:S06]  /*2a70*/  FMUL.FTZ R19, R2, R19 ;  /* 0x0000001302137220 */ /* 0x000fcc0000410000 */
[----:B------:R-:W0:Y:S01]  /*2a80*/  MUFU.SIN R143, R3 ;  /* 0x00000003008f7308 */ /* 0x000e220000000400 */
[----:B--2---:R-:W-:-:S07]  /*2a90*/  MOV R7, UR52 ;  /* 0x0000003400077c02 */ /* 0x004fce0008000f00 */
[----:B------:R2:W4:Y:S08]  /*2aa0*/  MUFU.COS R129, R3 ;  /* 0x0000000300817308 */ /* 0x0005300000000000 */
[----:B------:R0:W0:Y:S01]  /*2ab0*/  MUFU.SIN R145, R147 ;  /* 0x0000009300917308 */ /* 0x0000220000000400 */
[----:B--2---:R-:W-:Y:S01]  /*2ac0*/  IADD3 R3, R119, 0x200, RZ ;  /* 0x0000020077037810 */ /* 0x004fe20007ffe0ff */
[----:B------:R-:W-:-:S02]  /*2ad0*/  @!P1 IMAD R3, R7, R4, UR7 ;  /* 0x0000000707039e24 */ /* 0x000fc4000f8e0204 */
[----:B------:R-:W-:-:S03]  /*2ae0*/  FMUL.FTZ R4, R25, UR53 ;  /* 0x0000003519047c20 */ /* 0x000fc60008410000 */
[----:B------:R-:W-:Y:S01]  /*2af0*/  LEA R3, R3, R116, 0x3 ;  /* 0x0000007403037211 */ /* 0x000fe200078e18ff */
[----:B------:R-:W-:Y:S01]  /*2b00*/  FMUL.RZ R4, R4, 0.15915493667125701904 ;  /* 0x3e22f98304047820 */ /* 0x000fe2000040c000 */
[----:B------:R-:W2:Y:S03]  /*2b10*/  MUFU.COS R147, R147 ;  /* 0x0000009300937308 */ /* 0x000ea60000000000 */
[----:B------:R0:W-:Y:S01]  /*2b20*/  STS.64 [R3+0x10b0], R18 ;  /* 0x0010b01203007388 */ /* 0x0001e20000000a00 */
[----:B------:R-:W-:Y:S06]  /*2b30*/  BAR.SYNC.DEFER_BLOCKING 0x0 ;  /* 0x0000000000007b1d */ /* 0x000fec0000010000 */
[----:B------:R0:W0:Y:S08]  /*2b40*/  MUFU.SIN R156, R6 ;  /* 0x00000006009c7308 */ /* 0x0000300000000400 */
[----:B------:R0:W0:Y:S08]  /*2b50*/  MUFU.COS R144, R6 ;  /* 0x0000000600907308 */ /* 0x0000300000000000 */
[----:B------:R0:W0:Y:S01]  /*2b60*/  MUFU.SIN R154, R4 ;  /* 0x00000004009a7308 */ /* 0x0000220000000400 */
[----:B------:R-:W0:Y:S01]  /*2b70*/  @P0 LDS.64 R16, [R16+0x20b8] ;  /* 0x0020b80010100984 */ /* 0x000e220000000a00 */
[----:B-1234-:R-:W-:Y:S05]  /*2b80*/  @P0 BRA `(.L_x_6254) ;  /* 0x0000000000200947 */ /* 0x01efea0003800000 */
[----:B------:R-:W-:Y:S01]  /*2b90*/  UISETP.NE.AND UP0, UPT, UR48, UR49, UPT ;  /* 0x000000313000728c */ /* 0x000fe2000bf05270 */
[----:B0-----:R-:W-:Y:S02]  /*2ba0*/  MOV R16, 0x3f800000 ;  /* 0x3f80000000107802 */ /* 0x001fe40000000f00 */
[----:B------:R-:W-:-:S03]  /*2bb0*/  MOV R17, RZ ;  /* 0x000000ff00117202 */ /* 0x000fc60000000f00 */
[----:B------:R-:W-:-:S05]  /*2bc0*/  PLOP3.LUT P0, PT, PT, PT, UP0, 0x80, 0x0 ;  /* 0x000000000000781c */ /* 0x000fca0003f0f008 */
[----:B------:R-:W-:-:S06]  /*2bd0*/  @UP0 ULEA UR44, UR51, UR7, 0x8 ;  /* 0x00000007332c0291 */ /* 0x000fcc000f8e403f */
[----:B------:R-:W-:-:S04]  /*2be0*/  MOV R3, UR44 ;  /* 0x0000002c00037c02 */ /* 0x000fc80008000f00 */
[----:B------:R-:W-:-:S05]  /*2bf0*/  @P0 LEA R2, R3, R116, 0x3 ;  /* 0x0000007403020211 */ /* 0x000fca00078e18ff */
[----:B------:R1:W2:Y:S02]  /*2c00*/  @P0 LDS.64 R16, [R2+0x10b0] ;  /* 0x0010b00002100984 */ /* 0x0002a40000000a00 */
.L_x_6254:
[----:B------:R-:W-:Y:S05]  /*2c10*/  BSYNC B0 ;  /* 0x0000000000007941 */ /* 0x000fea0003800000 */
.L_x_6253:
[----:B------:R-:W-:Y:S01]  /*2c20*/  UISETP.GE.AND UP0, UPT, UR48, 0x2, UPT ;  /* 0x000000023000788c */ /* 0x000fe2000bf06270 */
[----:B-1----:R-:W-:Y:S01]  /*2c30*/  FMUL.FTZ R2, R24, UR53 ;  /* 0x0000003518027c20 */ /* 0x002fe20008410000 */
[----:B------:R1:W-:Y:S01]  /*2c40*/  MUFU.COS R146, R4 ;  /* 0x0000000400927308 */ /* 0x0003e20000000000 */
[-C--:B0-----:R-:W-:Y:S01]  /*2c50*/  FMUL.FTZ R3, R33, R8.reuse ;  /* 0x0000000821037220 */ /* 0x081fe20000410000 */
[-C--:B------:R-:W-:Y:S01]  /*2c60*/  FMUL.FTZ R10, R32, R8.reuse ;  /* 0x00000008200a7220 */ /* 0x080fe20000410000 */
[----:B------:R-:W-:Y:S01]  /*2c70*/  FMUL.RZ R5, R2, 0.15915493667125701904 ;  /* 0x3e22f98302057820 */ /* 0x000fe2000040c000 */
[----:B------:R-:W-:Y:S01]  /*2c80*/  PLOP3.LUT P0, PT, PT, PT, UP0, 0x80, 0x0 ;  /* 0x000000000000781c */ /* 0x000fe20003f0f008 */
[----:B------:R-:W-:Y:S01]  /*2c90*/  FMUL.FTZ R2, R23, UR53 ;  /* 0x0000003517027c20 */ /* 0x000fe20008410000 */
[-C--:B------:R-:W-:Y:S01]  /*2ca0*/  FMUL.FTZ R122, R31, R8.reuse ;  /* 0x000000081f7a7220 */ /* 0x080fe20000410000 */
[----:B------:R-:W-:Y:S01]  /*2cb0*/  MOV R155, 0x10 ;  /* 0x00000010009b7802 */ /* 0x000fe20000000f00 */
[----:B------:R-:W-:Y:S01]  /*2cc0*/  MUFU.EX2 R138, R3 ;  /* 0x00000003008a7308 */ /* 0x000fe20000000800 */
[----:B------:R-:W-:Y:S01]  /*2cd0*/  ISETP.NE.OR P0, PT, R198, RZ, !P0 ;  /* 0x000000ffc600720c */ /* 0x000fe20004705670 */
[----:B------:R-:W-:Y:S01]  /*2ce0*/  FMUL.RZ R6, R2, 0.15915493667125701904 ;  /* 0x3e22f98302067820 */ /* 0x000fe2000040c000 */
[----:B------:R-:W-:Y:S01]  /*2cf0*/  FMUL.FTZ R2, R22, UR53 ;  /* 0x0000003516027c20 */ /* 0x000fe20008410000 */
[----:B-1----:R-:W-:Y:S01]  /*2d00*/  MOV R4, UR48 ;  /* 0x0000003000047c02 */ /* 0x002fe20008000f00 */
[----:B------:R-:W-:-:S02]  /*2d10*/  FMUL.FTZ R124, R30, R8 ;  /* 0x000000081e7c7220 */ /* 0x000fc40000410000 */
[----:B------:R-:W-:Y:S01]  /*2d20*/  FMUL.RZ R148, R2, 0.15915493667125701904 ;  /* 0x3e22f98302947820 */ /* 0x000fe2000040c000 */
[-C--:B------:R-:W-:Y:S01]  /*2d30*/  FMUL.FTZ R2, R34, R8.reuse ;  /* 0x0000000822027220 */ /* 0x080fe20000410000 */
[----:B------:R-:W-:Y:S05]  /*2d40*/  MUFU.EX2 R10, R10 ;  /* 0x0000000a000a7308 */ /* 0x000fea0000000800 */
[----:B------:R-:W0:Y:S01]  /*2d50*/  @!P0 LDC R7, c[0x0][0x21c] ;  /* 0x00008700ff078b82 */ /* 0x000e220000000800 */
[----:B------:R-:W-:Y:S02]  /*2d60*/  @!P0 IADD3 R4, R4, -0x2, RZ ;  /* 0xfffffffe04048810 */ /* 0x000fe40007ffe0ff */
[----:B------:R-:W1:Y:S01]  /*2d70*/  MUFU.EX2 R140, R2 ;  /* 0x00000002008c7308 */ /* 0x000e620000000800 */
[----:B------:R-:W-:Y:S01]  /*2d80*/  FMUL.FTZ R130, R27, R8 ;  /* 0x000000081b827220 */ /* 0x000fe20000410000 */
[----:B------:R-:W-:-:S06]  /*2d90*/  HADD2.F32 R206, -RZ, R199.H0_H0 ;  /* 0x200000c7ffce7230 */ /* 0x000fcc0000004100 */
[----:B------:R-:W3:Y:S08]  /*2da0*/  MUFU.EX2 R122, R122 ;  /* 0x0000007a007a7308 */ /* 0x000ef00000000800 */
[----:B------:R-:W-:Y:S01]  /*2db0*/  MUFU.SIN R149, R5 ;  /* 0x0000000500957308 */ /* 0x000fe20000000400 */
[----:B0-----:R-:W-:Y:S02]  /*2dc0*/  @!P0 IMAD R126, R4, R7, UR7 ;  /* 0x00000007047e8e24 */ /* 0x001fe4000f8e0207 */
[----:B-1----:R-:W-:Y:S01]  /*2dd0*/  FMUL.FTZ R141, R140, R141 ;  /* 0x0000008d8c8d7220 */ /* 0x002fe20000410000 */
[----:B------:R-:W-:-:S04]  /*2de0*/  MOV R4, 0x3f800000 ;  /* 0x3f80000000047802 */ /* 0x000fc80000000f00 */
[----:B------:R0:W-:Y:S01]  /*2df0*/  MUFU.COS R153, R5 ;  /* 0x0000000500997308 */ /* 0x0001e20000000000 */
[----:B------:R-:W-:-:S04]  /*2e00*/  @!P0 IMAD.WIDE R2, R126, R155, UR20 ;  /* 0x000000147e028e25 */ /* 0x000fc8000f8e029b */
[-C--:B------:R-:W-:Y:S01]  /*2e10*/  FMUL.FTZ R126, R29, R8.reuse ;  /* 0x000000081d7e7220 */ /* 0x080fe20000410000 */
[----:B------:R-:W-:Y:S01]  /*2e20*/  FMUL.FTZ R140, R140, R9 ;  /* 0x000000098c8c7220 */ /* 0x000fe20000410000 */
[----:B------:R-:W-:Y:S01]  /*2e30*/  FMUL.FTZ R9, R26, R8 ;  /* 0x000000081a097220 */ /* 0x000fe20000410000 */
[----:B------:R-:W-:Y:S01]  /*2e40*/  MUFU.SIN R159, R6 ;  /* 0x00000006009f7308 */ /* 0x000fe20000000400 */
[----:B0-----:R-:W-:Y:S01]  /*2e50*/  HFMA2.MMA R5, -RZ, RZ, 0, 0 ;  /* 0x00000000ff057435 */ /* 0x001fe200000001ff */
[----:B------:R-:W-:-:S06]  /*2e60*/  FMUL.FTZ R206, R35, R206 ;  /* 0x000000ce23ce7220 */ /* 0x000fcc0000410000 */
[----:B------:R0:W-:Y:S01]  /*2e70*/  MUFU.COS R151, R6 ;  /* 0x0000000600977308 */ /* 0x0001e20000000000 */
[C---:B------:R-:W-:Y:S01]  /*2e80*/  FMUL.FTZ R139, R138.reuse, R139 ;  /* 0x0000008b8a8b7220 */ /* 0x040fe20000410000 */
[----:B------:R-:W-:-:S06]  /*2e90*/  FMUL.FTZ R138, R138, R11 ;  /* 0x0000000b8a8a7220 */ /* 0x000fcc0000410000 */
[----:B------:R-:W1:Y:S01]  /*2ea0*/  MUFU.EX2 R124, R124 ;  /* 0x0000007c007c7308 */ /* 0x000e620000000800 */
[----:B0-----:R-:W-:Y:S01]  /*2eb0*/  CS2R R6, SRZ ;  /* 0x0000000000067805 */ /* 0x001fe2000001ff00 */
[----:B------:R-:W-:-:S06]  /*2ec0*/  HADD2.F32 R209, -RZ, R97.H0_H0 ;  /* 0x20000061ffd17230 */ /* 0x000fcc0000004100 */
[----:B------:R-:W0:Y:S01]  /*2ed0*/  MUFU.EX2 R126, R126 ;  /* 0x0000007e007e7308 */ /* 0x000e220000000800 */
[----:B------:R4:W5:Y:S01]  /*2ee0*/  @!P0 LDG.E.128 R4, desc[UR18][R2.64] ;  /* 0x0000001202048981 */ /* 0x000962000c1e1d00 */
[----:B------:R-:W-:-:S06]  /*2ef0*/  FMUL.FTZ R11, RZ, R140 ;  /* 0x0000008cff0b7220 */ /* 0x000fcc0000410000 */
[----:B------:R2:W2:Y:S01]  /*2f00*/  MUFU.EX2 R142, R130 ;  /* 0x00000082008e7308 */ /* 0x0004a20000000800 */
[----:B----4-:R-:W-:Y:S01]  /*2f10*/  FMUL.FTZ R3, R25, R8 ;  /* 0x0000000819037220 */ /* 0x010fe20000410000 */
[----:B------:R-:W-:-:S06]  /*2f20*/  FMUL.FTZ R2, R206, R140 ;  /* 0x0000008cce027220 */ /* 0x000fcc0000410000 */
[----:B------:R-:W4:Y:S01]  /*2f30*/  MUFU.EX2 R9, R9 ;  /* 0x0000000900097308 */ /* 0x000f220000000800 */
[----:B------:R-:W-:Y:S01]  /*2f40*/  FMUL.FTZ R136, R10, R121 ;  /* 0x000000790a887220 */ /* 0x000fe20000410000 */
[C---:B---3--:R-:W-:Y:S01]  /*2f50*/  FMUL.FTZ R135, R122.reuse, R135 ;  /* 0x000000877a877220 */ /* 0x048fe20000410000 */
[----:B------:R-:W-:Y:S01]  /*2f60*/  FMUL.FTZ R134, R122, R123 ;  /* 0x0000007b7a867220 */ /* 0x000fe20000410000 */
[----:B------:R-:W-:Y:S01]  /*2f70*/  FFMA.FTZ R121, RZ, R141, R2 ;  /* 0x0000008dff797223 */ /* 0x000fe20000010002 */
[----:B------:R-:W-:Y:S01]  /*2f80*/  FMUL.FTZ R209, R34, R209 ;  /* 0x000000d122d17220 */ /* 0x000fe20000410000 */
[----:B------:R-:W-:Y:S02]  /*2f90*/  FFMA.FTZ R122, R206, R141, -R11 ;  /* 0x0000008dce7a7223 */ /* 0x000fe4000001080b */
[----:B------:R-:W3:Y:S01]  /*2fa0*/  MUFU.EX2 R3, R3 ;  /* 0x0000000300037308 */ /* 0x000ee20000000800 */
[----:B------:R-:W-:Y:S01]  /*2fb0*/  FADD.FTZ R121, RZ, R121 ;  /* 0x00000079ff797221 */ /* 0x000fe20000010000 */
[----:B------:R-:W-:Y:S01]  /*2fc0*/  FADD.FTZ R122, R209, R122 ;  /* 0x0000007ad17a7221 */ /* 0x000fe20000010000 */
[----:B------:R-:W-:Y:S01]  /*2fd0*/  FMUL.FTZ R137, R10, R137 ;  /* 0x000000890a897220 */ /* 0x000fe20000410000 */
[C---:B-1----:R-:W-:Y:S01]  /*2fe0*/  FMUL.FTZ R133, R124.reuse, R133 ;  /* 0x000000857c857220 */ /* 0x042fe20000410000 */
[----:B------:R-:W-:Y:S01]  /*2ff0*/  FMUL.FTZ R132, R124, R125 ;  /* 0x0000007d7c847220 */ /* 0x000fe20000410000 */
[C---:B0-----:R-:W-:Y:S01]  /*3000*/  FMUL.FTZ R131, R126.reuse, R131 ;  /* 0x000000837e837220 */ /* 0x041fe20000410000 */
[----:B--2---:R-:W-:Y:S01]  /*3010*/  FMUL.FTZ R130, R126, R127 ;  /* 0x0000007f7e827220 */ /* 0x004fe20000410000 */
[----:B------:R-:W-:-:S02]  /*3020*/  HADD2.F32 R208, -RZ, R96.H0_H0 ;  /* 0x20000060ffd07230 */ /* 0x000fc40000004100 */
[----:B------:R-:W-:Y:S01]  /*3030*/  FMUL.FTZ R10, R24, R8 ;  /* 0x00000008180a7220 */ /* 0x000fe20000410000 */
[C---:B------:R-:W-:Y:S01]  /*3040*/  FMUL.FTZ R127, R142.reuse, R147 ;  /* 0x000000938e7f7220 */ /* 0x040fe20000410000 */
[----:B------:R-:W-:Y:S01]  /*3050*/  FMUL.FTZ R126, R142, R145 ;  /* 0x000000918e7e7220 */ /* 0x000fe20000410000 */
[CC--:B------:R-:W-:Y:S01]  /*3060*/  FMUL.FTZ R124, R138.reuse, R121.reuse ;  /* 0x000000798a7c7220 */ /* 0x0c0fe20000410000 */
[----:B------:R-:W-:Y:S01]  /*3070*/  FMUL.FTZ R142, R138, R122 ;  /* 0x0000007a8a8e7220 */ /* 0x000fe20000410000 */
[C---:B----4-:R-:W-:Y:S01]  /*3080*/  FMUL.FTZ R157, R9.reuse, R144 ;  /* 0x00000090099d7220 */ /* 0x050fe20000410000 */
[----:B------:R-:W-:Y:S01]  /*3090*/  FMUL.FTZ R156, R9, R156 ;  /* 0x0000009c099c7220 */ /* 0x000fe20000410000 */
[----:B------:R-:W-:Y:S01]  /*30a0*/  FFMA.FTZ R9, R139, R122, -R124 ;  /* 0x0000007a8b097223 */ /* 0x000fe2000001087c */
[----:B------:R-:W-:Y:S01]  /*30b0*/  FMUL.FTZ R208, R33, R208 ;  /* 0x000000d021d07220 */ /* 0x000fe20000410000 */
[----:B------:R-:W-:Y:S01]  /*30c0*/  FFMA.FTZ R142, R139, R121, R142 ;  /* 0x000000798b8e7223 */ /* 0x000fe2000001008e */
[----:B------:R-:W0:Y:S01]  /*30d0*/  MUFU.EX2 R10, R10 ;  /* 0x0000000a000a7308 */ /* 0x000e220000000800 */
[-C--:B------:R-:W-:Y:S01]  /*30e0*/  FMUL.FTZ R2, R23, R8.reuse ;  /* 0x0000000817027220 */ /* 0x080fe20000410000 */
[----:B------:R-:W-:Y:S01]  /*30f0*/  FADD.FTZ R9, R208, R9 ;  /* 0x00000009d0097221 */ /* 0x000fe20000010000 */
[----:B------:R-:W-:Y:S01]  /*3100*/  FMUL.FTZ R11, R22, R8 ;  /* 0x00000008160b7220 */ /* 0x000fe20000410000 */
[----:B------:R-:W-:Y:S01]  /*3110*/  FADD.FTZ R142, RZ, R142 ;  /* 0x0000008eff8e7221 */ /* 0x000fe20000010000 */
[C---:B---3--:R-:W-:Y:S01]  /*3120*/  FMUL.FTZ R155, R3.reuse, R146 ;  /* 0x00000092039b7220 */ /* 0x048fe20000410000 */
[----:B------:R-:W-:Y:S01]  /*3130*/  FMUL.FTZ R154, R3, R154 ;  /* 0x0000009a039a7220 */ /* 0x000fe20000410000 */
[----:B------:R-:W-:-:S02]  /*3140*/  HADD2.F32 R211, -RZ, R95.H0_H0 ;  /* 0x2000005fffd37230 */ /* 0x000fc40000004100 */
[CC--:B------:R-:W-:Y:S01]  /*3150*/  FMUL.FTZ R3, R136.reuse, R9.reuse ;  /* 0x0000000988037220 */ /* 0x0c0fe20000410000 */
[-C--:B------:R-:W-:Y:S01]  /*3160*/  FMUL.FTZ R122, R136, R142.reuse ;  /* 0x0000008e887a7220 */ /* 0x080fe20000410000 */
[----:B------:R-:W-:Y:S02]  /*3170*/  MUFU.COS R158, R148 ;  /* 0x00000094009e7308 */ /* 0x000fe40000000000 */
[C---:B------:R-:W-:Y:S01]  /*3180*/  FFMA.FTZ R3, R137.reuse, R142, R3 ;  /* 0x0000008e89037223 */ /* 0x040fe20000010003 */
[----:B------:R-:W-:Y:S01]  /*3190*/  FFMA.FTZ R122, R137, R9, -R122 ;  /* 0x00000009897a7223 */ /* 0x000fe2000001087a */
[----:B------:R-:W-:-:S04]  /*31a0*/  FMUL.FTZ R211, R32, R211 ;  /* 0x000000d320d37220 */ /* 0x000fc80000410000 */
[----:B------:R-:W1:Y:S01]  /*31b0*/  MUFU.EX2 R2, R2 ;  /* 0x0000000200027308 */ /* 0x000e620000000800 */
[----:B------:R-:W-:Y:S01]  /*31c0*/  FADD.FTZ R3, RZ, R3 ;  /* 0x00000003ff037221 */ /* 0x000fe20000010000 */
[----:B------:R-:W-:-:S06]  /*31d0*/  FADD.FTZ R122, R211, R122 ;  /* 0x0000007ad37a7221 */ /* 0x000fcc0000010000 */
[----:B------:R-:W2:Y:S08]  /*31e0*/  MUFU.EX2 R11, R11 ;  /* 0x0000000b000b7308 */ /* 0x000eb00000000800 */
[----:B------:R-:W3:Y:S01]  /*31f0*/  MUFU.SIN R148, R148 ;  /* 0x0000009400947308 */ /* 0x000ee20000000400 */
[C---:B0-----:R-:W-:Y:S01]  /*3200*/  FMUL.FTZ R153, R10.reuse, R153 ;  /* 0x000000990a997220 */ /* 0x041fe20000410000 */
[----:B------:R-:W-:Y:S01]  /*3210*/  FMUL.FTZ R152, R10, R149 ;  /* 0x000000950a987220 */ /* 0x000fe20000410000 */
[----:B------:R-:W-:-:S02]  /*3220*/  HADD2.F32 R204, -RZ, R94.H0_H0 ;  /* 0x2000005effcc7230 */ /* 0x000fc40000004100 */
[C---:B------:R-:W-:Y:S01]  /*3230*/  FMUL.FTZ R10, R134.reuse, R3 ;  /* 0x00000003860a7220 */ /* 0x040fe20000410000 */
[----:B------:R-:W-:-:S03]  /*3240*/  FMUL.FTZ R124, R134, R122 ;  /* 0x0000007a867c7220 */ /* 0x000fc60000410000 */
[----:B------:R-:W-:Y:S01]  /*3250*/  FFMA.FTZ R9, R135, R122, -R10 ;  /* 0x0000007a87097223 */ /* 0x000fe2000001080a */
[----:B------:R-:W-:Y:S01]  /*3260*/  FMUL.FTZ R204, R31, R204 ;  /* 0x000000cc1fcc7220 */ /* 0x000fe20000410000 */
[----:B------:R-:W-:Y:S01]  /*3270*/  FFMA.FTZ R124, R135, R3, R124 ;  /* 0x00000003877c7223 */ /* 0x000fe2000001007c */
[----:B------:R-:W-:Y:S01]  /*3280*/  FMUL.FTZ R10, R18, R140 ;  /* 0x0000008c120a7220 */ /* 0x000fe20000410000 */
[C---:B-1----:R-:W-:Y:S01]  /*3290*/  FMUL.FTZ R151, R2.reuse, R151 ;  /* 0x0000009702977220 */ /* 0x042fe20000410000 */
[----:B------:R-:W-:Y:S01]  /*32a0*/  FMUL.FTZ R150, R2, R159 ;  /* 0x0000009f02967220 */ /* 0x000fe20000410000 */
[----:B------:R-:W-:Y:S01]  /*32b0*/  FMUL.FTZ R128, R28, R8 ;  /* 0x000000081c807220 */ /* 0x000fe20000410000 */
[----:B------:R-:W-:Y:S01]  /*32c0*/  FMUL.FTZ R2, R21, UR53 ;  /* 0x0000003515027c20 */ /* 0x000fe20008410000 */
[C---:B--2---:R-:W-:Y:S01]  /*32d0*/  FMUL.FTZ R149, R11.reuse, R158 ;  /* 0x0000009e0b957220 */ /* 0x044fe20000410000 */
[----:B---3--:R-:W-:Y:S01]  /*32e0*/  FMUL.FTZ R148, R11, R148 ;  /* 0x000000940b947220 */ /* 0x008fe20000410000 */
[----:B------:R-:W-:Y:S01]  /*32f0*/  FADD.FTZ R9, R204, R9 ;  /* 0x00000009cc097221 */ /* 0x000fe20000010000 */
[----:B------:R-:W-:Y:S01]  /*3300*/  FADD.FTZ R11, RZ, R124 ;  /* 0x0000007cff0b7221 */ /* 0x000fe20000010000 */
[C---:B------:R-:W-:Y:S01]  /*3310*/  FMUL.FTZ R3, R19.reuse, R140 ;  /* 0x0000008c13037220 */ /* 0x040fe20000410000 */
[----:B------:R-:W-:Y:S01]  /*3320*/  FFMA.FTZ R10, R19, R141, R10 ;  /* 0x0000008d130a7223 */ /* 0x000fe2000001000a */
[----:B------:R-:W-:Y:S01]  /*3330*/  FMUL.RZ R123, R2, 0.15915493667125701904 ;  /* 0x3e22f983027b7820 */ /* 0x000fe2000040c000 */
[C---:B------:R-:W-:Y:S01]  /*3340*/  FMUL.FTZ R144, R132.reuse, R9 ;  /* 0x0000000984907220 */ /* 0x040fe20000410000 */
[----:B------:R-:W-:Y:S01]  /*3350*/  FMUL.FTZ R2, R21, R8 ;  /* 0x0000000815027220 */ /* 0x000fe20000410000 */
[----:B------:R-:W-:Y:S01]  /*3360*/  FMUL.FTZ R124, R132, R11 ;  /* 0x0000000b847c7220 */ /* 0x000fe20000410000 */
[----:B------:R-:W-:Y:S01]  /*3370*/  FFMA.FTZ R3, R18, R141, -R3 ;  /* 0x0000008d12037223 */ /* 0x000fe20000010803 */
[----:B------:R-:W0:Y:S01]  /*3380*/  MUFU.EX2 R128, R128 ;  /* 0x0000008000807308 */ /* 0x000e220000000800 */
[----:B------:R-:W-:Y:S01]  /*3390*/  FMUL.FTZ R122, R138, R10 ;  /* 0x0000000a8a7a7220 */ /* 0x000fe20000410000 */
[----:B------:R-:W-:-:S02]  /*33a0*/  HADD2.F32 R213, -RZ, R93.H0_H0 ;  /* 0x2000005dffd57230 */ /* 0x000fc40000004100 */
[C---:B------:R-:W-:Y:S01]  /*33b0*/  FFMA.FTZ R144, R133.reuse, R11, R144 ;  /* 0x0000000b85907223 */ /* 0x040fe20000010090 */
[----:B------:R-:W-:Y:S01]  /*33c0*/  FFMA.FTZ R142, R133, R9, -R124 ;  /* 0x00000009858e7223 */ /* 0x000fe2000001087c */
[CC--:B------:R-:W-:Y:S01]  /*33d0*/  FFMA.FTZ R122, R139.reuse, R3.reuse, -R122 ;  /* 0x000000038b7a7223 */ /* 0x0c0fe2000001087a */
[----:B------:R-:W-:Y:S01]  /*33e0*/  FMUL.FTZ R124, R138, R3 ;  /* 0x000000038a7c7220 */ /* 0x000fe20000410000 */
[----:B------:R-:W-:Y:S01]  /*33f0*/  FMUL.FTZ R213, R30, R213 ;  /* 0x000000d51ed57220 */ /* 0x000fe20000410000 */
[----:B------:R-:W-:Y:S01]  /*3400*/  MUFU.COS R147, R123 ;  /* 0x0000007b00937308 */ /* 0x000fe20000000000 */
[----:B------:R-:W-:Y:S01]  /*3410*/  FADD.FTZ R144, RZ, R144 ;  /* 0x00000090ff907221 */ /* 0x000fe20000010000 */
[----:B------:R-:W-:Y:S01]  /*3420*/  FFMA.FTZ R124, R139, R10, R124 ;  /* 0x0000000a8b7c7223 */ /* 0x000fe2000001007c */
[----:B------:R-:W-:-:S05]  /*3430*/  HADD2.F32 R210, -RZ, R92.H0_H0 ;  /* 0x2000005cffd27230 */ /* 0x000fca0000004100 */
[----:B------:R-:W1:Y:S01]  /*3440*/  MUFU.EX2 R2, R2 ;  /* 0x0000000200027308 */ /* 0x000e620000000800 */
[----:B------:R-:W-:Y:S01]  /*3450*/  FADD.FTZ R142, R213, R142 ;  /* 0x0000008ed58e7221 */ /* 0x000fe20000010000 */
[----:B------:R-:W-:-:S06]  /*3460*/  FMUL.FTZ R146, R130, R144 ;  /* 0x0000009082927220 */ /* 0x000fcc0000410000 */
[----:B------:R-:W2:Y:S01]  /*3470*/  MUFU.SIN R3, R123 ;  /* 0x0000007b00037308 */ /* 0x000ea20000000400 */
[----:B------:R-:W-:Y:S01]  /*3480*/  FMUL.FTZ R10, R136, R124 ;  /* 0x0000007c880a7220 */ /* 0x000fe20000410000 */
[-C--:B------:R-:W-:Y:S01]  /*3490*/  FMUL.FTZ R121, R130, R142.reuse ;  /* 0x0000008e82797220 */ /* 0x080fe20000410000 */
[----:B------:R-:W-:Y:S01]  /*34a0*/  FFMA.FTZ R11, R131, R142, -R146 ;  /* 0x0000008e830b7223 */ /* 0x000fe20000010892 */
[----:B------:R-:W-:Y:S01]  /*34b0*/  FMUL.FTZ R210, R29, R210 ;  /* 0x000000d21dd27220 */ /* 0x000fe20000410000 */
[-C--:B------:R-:W-:Y:S01]  /*34c0*/  FMUL.FTZ R9, R136, R122.reuse ;  /* 0x0000007a88097220 */ /* 0x080fe20000410000 */
[C---:B0-----:R-:W-:Y:S01]  /*34d0*/  FMUL.FTZ R129, R128.reuse, R129 ;  /* 0x0000008180817220 */ /* 0x041fe20000410000 */
[----:B------:R-:W-:Y:S01]  /*34e0*/  FFMA.FTZ R10, R137, R122, -R10 ;  /* 0x0000007a890a7223 */ /* 0x000fe2000001080a */
[----:B------:R-:W-:Y:S01]  /*34f0*/  FMUL.FTZ R128, R128, R143 ;  /* 0x0000008f80807220 */ /* 0x000fe20000410000 */
[----:B------:R-:W-:Y:S01]  /*3500*/  FFMA.FTZ R121, R131, R144, R121 ;  /* 0x0000009083797223 */ /* 0x000fe20000010079 */
[----:B------:R-:W-:Y:S01]  /*3510*/  FADD.FTZ R11, R210, R11 ;  /* 0x0000000bd20b7221 */ /* 0x000fe20000010000 */
[----:B------:R-:W-:Y:S01]  /*3520*/  FFMA.FTZ R9, R137, R124, R9 ;  /* 0x0000007c89097223 */ /* 0x000fe20000010009 */
[----:B------:R-:W-:Y:S01]  /*3530*/  FMUL.FTZ R122, R134, R10 ;  /* 0x0000000a867a7220 */ /* 0x000fe20000410000 */
[----:B-1----:R-:W-:Y:S01]  /*3540*/  FMUL.FTZ R147, R2, R147 ;  /* 0x0000009302937220 */ /* 0x002fe20000410000 */
[----:B------:R-:W-:Y:S01]  /*3550*/  FADD.FTZ R121, RZ, R121 ;  /* 0x00000079ff797221 */ /* 0x000fe20000010000 */
[----:B------:R-:W-:Y:S01]  /*3560*/  FMUL.FTZ R142, R128, R11 ;  /* 0x0000000b808e7220 */ /* 0x000fe20000410000 */
[----:B--2---:R-:W-:Y:S01]  /*3570*/  FMUL.FTZ R146, R2, R3 ;  /* 0x0000000302927220 */ /* 0x004fe20000410000 */
[-C--:B------:R-:W-:Y:S01]  /*3580*/  FMUL.FTZ R2, R134, R9.reuse ;  /* 0x0000000986027220 */ /* 0x080fe20000410000 */
[----:B------:R-:W-:Y:S01]  /*3590*/  FFMA.FTZ R122, R135, R9, R122 ;  /* 0x00000009877a7223 */ /* 0x000fe2000001007a */
[----:B------:R-:W-:-:S02]  /*35a0*/  HADD2.F32 R215, -RZ, R91.H0_H0 ;  /* 0x2000005bffd77230 */ /* 0x000fc40000004100 */
        /* <DEDUP_REMOVED lines=10> */
[----:B------:R-:W-:Y:S01]  /*3650*/  FMUL.FTZ R2, R126, R142 ;  /* 0x0000008e7e027220 */ /* 0x000fe20000410000 */
[----:B------:R-:W-:Y:S01]  /*3660*/  FFMA.FTZ R3, R133, R122, R3 ;  /* 0x0000007a85037223 */ /* 0x000fe20000010003 */
[----:B------:R-:W-:-:S02]  /*3670*/  HADD2.F32 R212, -RZ, R90.H0_H0 ;  /* 0x2000005affd47230 */ /* 0x000fc40000004100 */
[-C--:B------:R-:W-:Y:S01]  /*3680*/  FFMA.FTZ R9, R127, R124.reuse, -R2 ;  /* 0x0000007c7f097223 */ /* 0x080fe20000010802 */
[-C--:B------:R-:W-:Y:S01]  /*3690*/  FMUL.FTZ R2, R130, R3.reuse ;  /* 0x0000000382027220 */ /* 0x080fe20000410000 */
[----:B------:R-:W-:Y:S01]  /*36a0*/  FMUL.FTZ R11, R126, R124 ;  /* 0x0000007c7e0b7220 */ /* 0x000fe20000410000 */
[----:B------:R-:W-:Y:S01]  /*36b0*/  FMUL.FTZ R122, R130, R10 ;  /* 0x0000000a827a7220 */ /* 0x000fe20000410000 */
[----:B------:R-:W-:Y:S01]  /*36c0*/  FMUL.FTZ R212, R27, R212 ;  /* 0x000000d41bd47220 */ /* 0x000fe20000410000 */
[----:B------:R-:W-:Y:S01]  /*36d0*/  FFMA.FTZ R2, R131, R10, -R2 ;  /* 0x0000000a83027223 */ /* 0x000fe20000010802 */
[----:B------:R-:W-:Y:S01]  /*36e0*/  FFMA.FTZ R11, R127, R142, R11 ;  /* 0x0000008e7f0b7223 */ /* 0x000fe2000001000b */
[----:B------:R-:W-:Y:S01]  /*36f0*/  FFMA.FTZ R122, R131, R3, R122 ;  /* 0x00000003837a7223 */ /* 0x000fe2000001007a */
[----:B------:R-:W-:Y:S01]  /*3700*/  FADD.FTZ R9, R212, R9 ;  /* 0x00000009d4097221 */ /* 0x000fe20000010000 */
[----:B------:R-:W-:Y:S01]  /*3710*/  FMUL.FTZ R10, R128, R2 ;  /* 0x00000002800a7220 */ /* 0x000fe20000410000 */
[----:B------:R-:W-:-:S02]  /*3720*/  FADD.FTZ R11, RZ, R11 ;  /* 0x0000000bff0b7221 */ /* 0x000fc40000010000 */
[----:B------:R-:W-:Y:S01]  /*3730*/  FMUL.FTZ R142, R156, R9 ;  /* 0x000000099c8e7220 */ /* 0x000fe20000410000 */
        /* <DEDUP_REMOVED lines=23> */
[----:B------:R-:W-:Y:S01]  /*38b0*/  FADD.FTZ R11, RZ, R11 ;  /* 0x0000000bff0b7221 */ /* 0x000fe20000010000 */
[----:B------:R-:W-:Y:S01]  /*38c0*/  FFMA.FTZ R10, R157, R2, -R10 ;  /* 0x000000029d0a7223 */ /* 0x000fe2000001080a */
[----:B------:R-:W-:Y:S01]  /*38d0*/  FMUL.FTZ R144, R152, R9 ;  /* 0x0000000998907220 */ /* 0x000fe20000410000 */
[----:B------:R-:W-:Y:S01]  /*38e0*/  FMUL.FTZ R2, R20, UR53 ;  /* 0x0000003514027c20 */ /* 0x000fe20008410000 */
[----:B------:R-:W-:-:S02]  /*38f0*/  HADD2.F32 R121, -RZ, R87.H0_H0 ;  /* 0x20000057ff797230 */ /* 0x000fc40000004100 */
[-C--:B------:R-:W-:Y:S01]  /*3900*/  FMUL.FTZ R142, R152, R11.reuse ;  /* 0x0000000b988e7220 */ /* 0x080fe20000410000 */
[----:B------:R-:W-:Y:S01]  /*3910*/  FFMA.FTZ R144, R153, R11, R144 ;  /* 0x0000000b99907223 */ /* 0x000fe20000010090 */
[----:B------:R-:W-:Y:S01]  /*3920*/  FMUL.RZ R159, R2, 0.15915493667125701904 ;  /* 0x3e22f983029f7820 */ /* 0x000fe2000040c000 */
[----:B------:R-:W-:Y:S01]  /*3930*/  FFMA.FTZ R124, R157, R3, R124 ;  /* 0x000000039d7c7223 */ /* 0x000fe2000001007c */
[----:B------:R-:W-:Y:S01]  /*3940*/  FMUL.FTZ R2, R154, R10 ;  /* 0x0000000a9a027220 */ /* 0x000fe20000410000 */
[----:B------:R-:W-:Y:S01]  /*3950*/  FFMA.FTZ R142, R153, R9, -R142 ;  /* 0x00000009998e7223 */ /* 0x000fe2000001088e */
[----:B------:R-:W-:Y:S01]  /*3960*/  FMUL.FTZ R217, R24, R121 ;  /* 0x0000007918d97220 */ /* 0x000fe20000410000 */
[----:B------:R-:W-:Y:S01]  /*3970*/  FADD.FTZ R144, RZ, R144 ;  /* 0x00000090ff907221 */ /* 0x000fe20000010000 */
[-C--:B------:R-:W-:Y:S01]  /*3980*/  FFMA.FTZ R2, R155, R124.reuse, R2 ;  /* 0x0000007c9b027223 */ /* 0x080fe20000010002 */
        /* <DEDUP_REMOVED lines=8> */
[----:B------:R-:W-:Y:S01]  /*3a10*/  HADD2.F32 R124, -RZ, R86.H0_H0 ;  /* 0x20000056ff7c7230 */ /* 0x000fe20000004100 */
[----:B------:R-:W-:Y:S01]  /*3a20*/  MUFU.EX2 R8, R8 ;  /* 0x0000000800087308 */ /* 0x000fe20000000800 */
[-C--:B------:R-:W-:Y:S01]  /*3a30*/  FFMA.FTZ R142, R153, R10.reuse, -R142 ;  /* 0x0000000a998e7223 */ /* 0x080fe2000001088e */
[----:B------:R-:W-:Y:S01]  /*3a40*/  FMUL.FTZ R10, R152, R10 ;  /* 0x0000000a980a7220 */ /* 0x000fe20000410000 */
[----:B------:R-:W-:Y:S01]  /*3a50*/  FFMA.FTZ R158, R151, R144, R158 ;  /* 0x00000090979e7223 */ /* 0x000fe2000001009e */
[----:B------:R-:W-:-:S04]  /*3a60*/  FMUL.FTZ R218, R23, R124 ;  /* 0x0000007c17da7220 */ /* 0x000fc80000410000 */
[----:B------:R-:W0:Y:S01]  /*3a70*/  MUFU.SIN R3, R159 ;  /* 0x0000009f00037308 */ /* 0x000e220000000400 */
[----:B------:R-:W-:Y:S01]  /*3a80*/  FFMA.FTZ R10, R153, R2, R10 ;  /* 0x00000002990a7223 */ /* 0x000fe2000001000a */
[----:B------:R-:W-:Y:S01]  /*3a90*/  FADD.FTZ R158, RZ, R158 ;  /* 0x0000009eff9e7221 */ /* 0x000fe20000010000 */
[----:B------:R-:W-:-:S05]  /*3aa0*/  FADD.FTZ R11, R218, R9 ;  /* 0x00000009da0b7221 */ /* 0x000fca0000010000 */
[----:B------:R-:W1:Y:S01]  /*3ab0*/  MUFU.COS R145, R159 ;  /* 0x0000009f00917308 */ /* 0x000e620000000000 */
[----:B------:R-:W-:Y:S02]  /*3ac0*/  HADD2.F32 R125, -RZ, R85.H0_H0 ;  /* 0x20000055ff7d7230 */ /* 0x000fe40000004100 */
[----:B------:R-:W-:Y:S01]  /*3ad0*/  FMUL.FTZ R2, R150, R10 ;  /* 0x0000000a96027220 */ /* 0x000fe20000410000 */
[C---:B------:R-:W-:Y:S01]  /*3ae0*/  FMUL.FTZ R144, R148.reuse, R158 ;  /* 0x0000009e94907220 */ /* 0x040fe20000410000 */
[-C--:B------:R-:W-:Y:S01]  /*3af0*/  FMUL.FTZ R143, R148, R11.reuse ;  /* 0x0000000b948f7220 */ /* 0x080fe20000410000 */
[-C--:B------:R-:W-:Y:S01]  /*3b00*/  FMUL.FTZ R9, R150, R142.reuse ;  /* 0x0000008e96097220 */ /* 0x080fe20000410000 */
[----:B------:R-:W-:Y:S01]  /*3b10*/  FFMA.FTZ R2, R151, R142, -R2 ;  /* 0x0000008e97027223 */ /* 0x000fe20000010802 */
[C---:B------:R-:W-:Y:S01]  /*3b20*/  FFMA.FTZ R142, R149.reuse, R11, -R144 ;  /* 0x0000000b958e7223 */ /* 0x040fe20000010890 */
[----:B------:R-:W-:Y:S01]  /*3b30*/  FMUL.FTZ R219, R22, R125 ;  /* 0x0000007d16db7220 */ /* 0x000fe20000410000 */
[----:B------:R-:W-:Y:S01]  /*3b40*/  FFMA.FTZ R143, R149, R158, R143 ;  /* 0x0000009e958f7223 */ /* 0x000fe2000001008f */
[----:B------:R-:W-:Y:S01]  /*3b50*/  FFMA.FTZ R9, R151, R10, R9 ;  /* 0x0000000a97097223 */ /* 0x000fe20000010009 */
[----:B0-----:R-:W-:Y:S01]  /*3b60*/  FMUL.FTZ R144, R8, R3 ;  /* 0x0000000308907220 */ /* 0x001fe20000410000 */
[----:B------:R-:W-:Y:S01]  /*3b70*/  FADD.FTZ R3, R219, R142 ;  /* 0x0000008edb037221 */ /* 0x000fe20000010000 */
[----:B------:R-:W-:Y:S01]  /*3b80*/  FADD.FTZ R143, RZ, R143 ;  /* 0x0000008fff8f7221 */ /* 0x000fe20000010000 */
[----:B------:R-:W-:-:S02]  /*3b90*/  HADD2.F32 R142, -RZ, R84.H0_H0 ;  /* 0x20000054ff8e7230 */ /* 0x000fc40000004100 */
[----:B-1----:R-:W-:Y:S01]  /*3ba0*/  FMUL.FTZ R145, R8, R145 ;  /* 0x0000009108917220 */ /* 0x002fe20000410000 */
[----:B------:R-:W-:Y:S01]  /*3bb0*/  FMUL.FTZ R8, R148, R9 ;  /* 0x0000000994087220 */ /* 0x000fe20000410000 */
[----:B------:R-:W-:Y:S01]  /*3bc0*/  FMUL.FTZ R160, R146, R3 ;  /* 0x0000000392a07220 */ /* 0x000fe20000410000 */
[-C--:B------:R-:W-:Y:S01]  /*3bd0*/  FMUL.FTZ R10, R148, R2.reuse ;  /* 0x00000002940a7220 */ /* 0x080fe20000410000 */
[CC--:B------:R-:W-:Y:S01]  /*3be0*/  FMUL.FTZ R158, R146.reuse, R143.reuse ;  /* 0x0000008f929e7220 */ /* 0x0c0fe20000410000 */
[----:B------:R-:W-:Y:S01]  /*3bf0*/  FFMA.FTZ R8, R149, R2, -R8 ;  /* 0x0000000295087223 */ /* 0x000fe20000010808 */
[----:B------:R-:W-:Y:S01]  /*3c00*/  FFMA.FTZ R160, R147, R143, R160 ;  /* 0x0000008f93a07223 */ /* 0x000fe200000100a0 */
[----:B------:R-:W-:Y:S01]  /*3c10*/  FFMA.FTZ R10, R149, R9, R10 ;  /* 0x00000009950a7223 */ /* 0x000fe2000001000a */
[----:B------:R-:W-:Y:S01]  /*3c20*/  FFMA.FTZ R11, R147, R3, -R158 ;  /* 0x00000003930b7223 */ /* 0x000fe2000001089e */
[----:B------:R-:W-:Y:S01]  /*3c30*/  FMUL.FTZ R192, R21, R142 ;  /* 0x0000008e15c07220 */ /* 0x000fe20000410000 */
[C---:B------:R-:W-:Y:S01]  /*3c40*/  FMUL.FTZ R9, R146.reuse, R8 ;  /* 0x0000000892097220 */ /* 0x040fe20000410000 */
[----:B------:R-:W-:Y:S01]  /*3c50*/  FADD.FTZ R160, RZ, R160 ;  /* 0x000000a0ffa07221 */ /* 0x000fe20000010000 */
[-C--:B------:R-:W-:Y:S01]  /*3c60*/  FMUL.FTZ R3, R146, R10.reuse ;  /* 0x0000000a92037220 */ /* 0x080fe20000410000 */
[----:B------:R-:W-:Y:S01]  /*3c70*/  FADD.FTZ R11, R192, R11 ;  /* 0x0000000bc00b7221 */ /* 0x000fe20000010000 */
[----:B------:R-:W-:Y:S01]  /*3c80*/  FFMA.FTZ R9, R147, R10, R9 ;  /* 0x0000000a93097223 */ /* 0x000fe20000010009 */
[----:B------:R-:W-:-:S02]  /*3c90*/  HADD2.F32 R143, -RZ, R83.H0_H0 ;  /* 0x20000053ff8f7230 */ /* 0x000fc40000004100 */
[C---:B------:R-:W-:Y:S01]  /*3ca0*/  FMUL.FTZ R10, R144.reuse, R160 ;  /* 0x000000a0900a7220 */ /* 0x040fe20000410000 */
[----:B------:R-:W-:Y:S01]  /*3cb0*/  FFMA.FTZ R3, R147, R8, -R3 ;  /* 0x0000000893037223 */ /* 0x000fe20000010803 */
[CC--:B------:R-:W-:Y:S01]  /*3cc0*/  FMUL.FTZ R159, R144.reuse, R11.reuse ;  /* 0x0000000b909f7220 */ /* 0x0c0fe20000410000 */
[----:B------:R-:W-:Y:S01]  /*3cd0*/  ISETP.GT.U32.AND P2, PT, R119, 0x1f, PT ;  /* 0x0000001f7700780c */ /* 0x000fe20003f44070 */
[C---:B------:R-:W-:Y:S01]  /*3ce0*/  FFMA.FTZ R10, R145.reuse, R11, -R10 ;  /* 0x0000000b910a7223 */ /* 0x040fe2000001080a */
[C---:B------:R-:W-:Y:S01]  /*3cf0*/  FMUL.FTZ R2, R144.reuse, R3 ;  /* 0x0000000390027220 */ /* 0x040fe20000410000 */
[----:B------:R-:W-:Y:S01]  /*3d00*/  FMUL.FTZ R8, R144, R9 ;  /* 0x0000000990087220 */ /* 0x000fe20000410000 */
[C---:B------:R-:W-:Y:S01]  /*3d10*/  FFMA.FTZ R11, R145.reuse, R160, R159 ;  /* 0x000000a0910b7223 */ /* 0x040fe2000001009f */
[----:B------:R-:W-:Y:S01]  /*3d20*/  FMUL.FTZ R191, R20, R143 ;  /* 0x0000008f14bf7220 */ /* 0x000fe20000410000 */
[C---:B------:R-:W-:Y:S01]  /*3d30*/  FFMA.FTZ R9, R145.reuse, R9, R2 ;  /* 0x0000000991097223 */ /* 0x040fe20000010002 */
[----:B------:R-:W-:Y:S01]  /*3d40*/  FFMA.FTZ R8, R145, R3, -R8 ;  /* 0x0000000391087223 */ /* 0x000fe20000010808 */
        /* <DEDUP_REMOVED lines=42> */
[----:B------:R-:W-:Y:S01]  /*3ff0*/  LEA R193, R119, R116, 0x5 ;  /* 0x0000007477c17211 */ /* 0x000fe200078e28ff */
[----:B------:R-:W-:-:S04]  /*4000*/  UMOV UR44, 0xffffffff ;  /* 0xffffffff002c7882 */ /* 0x000fc80000000000 */
[----:B------:R-:W-:Y:S04]  /*4010*/  LDS.128 R8, [R193+0x8a0] ;  /* 0x0008a000c1087984 */ /* 0x000fe80000000c00 */
[----:B------:R-:W0:Y:S02]  /*4020*/  LDS.128 R12, [R193+0x8b0] ;  /* 0x0008b000c10c7984 */ /* 0x000e240000000c00 */
[-C--:B0-----:R-:W-:Y:S01]  /*4030*/  FMUL.FTZ R195, R11, R13.reuse ;  /* 0x0000000d0bc37220 */ /* 0x081fe20000410000 */
[-C--:B------:R-:W-:Y:S01]  /*4040*/  FMUL.FTZ R194, R10, R13.reuse ;  /* 0x0000000d0ac27220 */ /* 0x080fe20000410000 */
[-C--:B------:R-:W-:Y:S01]  /*4050*/  FMUL.FTZ R3, R9, R13.reuse ;  /* 0x0000000d09037220 */ /* 0x080fe20000410000 */
[----:B------:R-:W-:Y:S01]  /*4060*/  FMUL.FTZ R2, R8, R13 ;  /* 0x0000000d08027220 */ /* 0x000fe20000410000 */
[-C--:B------:R-:W-:Y:S01]  /*4070*/  FFMA.FTZ R195, R10, R12.reuse, -R195 ;  /* 0x0000000c0ac37223 */ /* 0x080fe200000108c3 */
[-C--:B------:R-:W-:Y:S01]  /*4080*/  FFMA.FTZ R196, R11, R12.reuse, R194 ;  /* 0x0000000c0bc47223 */ /* 0x080fe200000100c2 */
[-C--:B------:R-:W-:Y:S01]  /*4090*/  FFMA.FTZ R194, R8, R12.reuse, -R3 ;  /* 0x0000000c08c27223 */ /* 0x080fe20000010803 */
        /* <DEDUP_REMOVED lines=11> */
[----:B------:R-:W-:Y:S01]  /*4150*/  FFMA.FTZ R200, R194, R201, R203 ;  /* 0x000000c9c2c87223 */ /* 0x000fe200000100cb */
[----:B--2---:R-:W-:Y:S01]  /*4160*/  FMUL.FTZ R14, R12, R3 ;  /* 0x000000030c0e7220 */ /* 0x004fe20000410000 */
        /* <DEDUP_REMOVED lines=14> */
[----:B------:R-:W-:Y:S01]  /*4250*/  FFMA.FTZ R14, R194, R197, -R203 ;  /* 0x000000c5c20e7223 */ /* 0x000fe200000108cb */
        /* <DEDUP_REMOVED lines=15> */
[----:B------:R-:W-:Y:S01]  /*4350*/  FFMA.FTZ R196, R194, R197, -R203 ;  /* 0x000000c5c2c47223 */ /* 0x000fe200000108cb */
[----:B--2---:R-:W-:Y:S01]  /*4360*/  FMUL.FTZ R14, R12, R3 ;  /* 0x000000030c0e7220 */ /* 0x004fe20000410000 */
[----:B------:R-:W-:Y:S02]  /*4370*/  FFMA.FTZ R200, R194, R201, R200 ;  /* 0x000000c9c2c87223 */ /* 0x000fe400000100c8 */
        /* <DEDUP_REMOVED lines=13> */
[----:B------:R-:W-:Y:S01]  /*4450*/  FFMA.FTZ R196, R194, R201, R196 ;  /* 0x000000c9c2c47223 */ /* 0x000fe200000100c4 */
[----:B--2---:R-:W-:Y:S01]  /*4460*/  FMUL.FTZ R203, R12, R3 ;  /* 0x000000030ccb7220 */ /* 0x004fe20000410000 */
[C---:B------:R-:W-:Y:S02]  /*4470*/  FFMA.FTZ R14, R194.reuse, R197, -R14 ;  /* 0x000000c5c20e7223 */ /* 0x040fe4000001080e */
[----:B------:R-:W-:Y:S01]  /*4480*/  @P0 FADD.FTZ R15, R15, R196 ;  /* 0x000000c40f0f0221 */ /* 0x000fe20000010000 */
[-C--:B---3--:R-:W-:Y:S01]  /*4490*/  FFMA.FTZ R203, R194, R13.reuse, R203 ;  /* 0x0000000dc2cb7223 */ /* 0x088fe200000100cb */
[----:B------:R-:W-:Y:S01]  /*44a0*/  FMUL.FTZ R2, R12, R13 ;  /* 0x0000000d0c027220 */ /* 0x000fe20000410000 */
[----:B------:R-:W-:Y:S02]  /*44b0*/  @P0 FADD.FTZ R195, R195, R14 ;  /* 0x0000000ec3c30221 */ /* 0x000fe40000010000 */
[----:B------:R0:W1:Y:S01]  /*44c0*/  SHFL.UP PT, R14, R15, 0x10, RZ ;  /* 0x060000000f0e7989 */ /* 0x00006200000e00ff */
[----:B------:R-:W-:Y:S01]  /*44d0*/  @P0 FFMA.FTZ R194, R194, R3, -R2 ;  /* 0x00000003c2c20223 */ /* 0x000fe20000010802 */
[----:B------:R-:W-:-:S02]  /*44e0*/  FSEL R203, R12, R203, !P0 ;  /* 0x000000cb0ccb7208 */ /* 0x000fc40004000000 */
[----:B------:R0:W2:Y:S04]  /*44f0*/  SHFL.UP PT, R13, R195, 0x10, RZ ;  /* 0x06000000c30d7989 */ /* 0x0000a800000e00ff */
[----:B------:R0:W3:Y:S04]  /*4500*/  SHFL.UP PT, R3, R194, 0x10, RZ ;  /* 0x06000000c2037989 */ /* 0x0000e800000e00ff */
[----:B------:R0:W4:Y:S02]  /*4510*/  SHFL.UP PT, R12, R203, 0x10, RZ ;  /* 0x06000000cb0c7989 */ /* 0x00012400000e00ff */
.L_x_6316:
[----:B------:R-:W-:Y:S01]  /*4520*/  ISETP.GE.AND P0, PT, R117, 0x10, PT ;  /* 0x000000107500780c */ /* 0x000fe20003f06270 */
[C---:B---3--:R-:W-:Y:S01]  /*4530*/  FMUL.FTZ R197, R203.reuse, R3 ;  /* 0x00000003cbc57220 */ /* 0x048fe20000410000 */
[CC--:B--2---:R-:W-:Y:S01]  /*4540*/  FMUL.FTZ R201, R203.reuse, R13.reuse ;  /* 0x0000000dcbc97220 */ /* 0x0c4fe20000410000 */
[C---:B-1----:R-:W-:Y:S01]  /*4550*/  FMUL.FTZ R2, R203.reuse, R14 ;  /* 0x0000000ecb027220 */ /* 0x042fe20000410000 */
[----:B------:R-:W-:Y:S01]  /*4560*/  UMOV UR44, 0xffffffff ;  /* 0xffffffff002c7882 */ /* 0x000fe20000000000 */
[CC--:B----4-:R-:W-:Y:S01]  /*4570*/  FFMA.FTZ R196, R194.reuse, R12.reuse, R197 ;  /* 0x0000000cc2c47223 */ /* 0x0d0fe200000100c5 */
[C---:B------:R-:W-:Y:S01]  /*4580*/  FMUL.FTZ R12, R203.reuse, R12 ;  /* 0x0000000ccb0c7220 */ /* 0x040fe20000410000 */
[C---:B------:R-:W-:Y:S01]  /*4590*/  FFMA.FTZ R14, R194.reuse, R14, R201 ;  /* 0x0000000ec20e7223 */ /* 0x040fe200000100c9 */
[----:B------:R-:W-:Y:S02]  /*45a0*/  FFMA.FTZ R2, R194, R13, -R2 ;  /* 0x0000000dc2027223 */ /* 0x000fe40000010802 */
[----:B------:R-:W-:-:S03]  /*45b0*/  FSEL R196, R203, R196, !P0 ;  /* 0x000000c4cbc47208 */ /* 0x000fc60004000000 */
[----:B0-----:R-:W-:Y:S01]  /*45c0*/  @P0 FFMA.FTZ R194, R194, R3, -R12 ;  /* 0x00000003c2c20223 */ /* 0x001fe2000001080c */
[----:B------:R-:W-:Y:S01]  /*45d0*/  @P0 FADD.FTZ R15, R15, R14 ;  /* 0x0000000e0f0f0221 */ /* 0x000fe20000010000 */
[----:B------:R-:W-:Y:S01]  /*45e0*/  @P0 FADD.FTZ R195, R195, R2 ;  /* 0x00000002c3c30221 */ /* 0x000fe20000010000 */
[----:B------:R-:W-:Y:S06]  /*45f0*/  BRA.DIV UR44, `(.L_x_6257) ;  /* 0x0000006a2c407947 */ /* 0x000fec000b800000 */
.L_x_6319:
[----:B------:R-:W-:-:S03]  /*4600*/  UMOV UR44, 0xffffffff ;  /* 0xffffffff002c7882 */ /* 0x000fc60000000000 */
[----:B------:R-:W-:Y:S05]  /*4610*/  BRA.DIV UR44, `(.L_x_6258) ;  /* 0x0000006a2c607947 */ /* 0x000fea000b800000 */
.L_x_6322:
[----:B------:R-:W-:-:S03]  /*4620*/  UMOV UR44, 0xffffffff ;  /* 0xffffffff002c7882 */ /* 0x000fc60000000000 */
[----:B------:R-:W-:Y:S05]  /*4630*/  BRA.DIV UR44, `(.L_x_6259) ;  /* 0x0000006a2c807947 */ /* 0x000fea000b800000 */
.L_x_6325:
[----:B------:R-:W-:-:S03]  /*4640*/  UMOV UR44, 0xffffffff ;  /* 0xffffffff002c7882 */ /* 0x000fc60000000000 */
[----:B------:R-:W-:Y:S05]  /*4650*/  BRA.DIV UR44, `(.L_x_6260) ;  /* 0x0000006a2ca07947 */ /* 0x000fea000b800000 */
.L_x_6328:
        /* <DEDUP_REMOVED lines=10> */
.L_x_6338:
        /* <DEDUP_REMOVED lines=22> */
.L_x_6255:
[----:B------:R-:W-:Y:S05]  /*4860*/  WARPSYNC.ALL ;  /* 0x0000000000007948 */ /* 0x000fea0003800000 */
[----:B------:R-:W-:Y:S01]  /*4870*/  LOP3.LUT P0, RZ, R119, 0x1f, RZ, 0xc0, !PT ;  /* 0x0000001f77ff7812 */ /* 0x000fe2000780c0ff */
[----:B------:R-:W-:Y:S01]  /*4880*/  BAR.SYNC.DEFER_BLOCKING 0x0 ;  /* 0x0000000000007b1d */ /* 0x000fe20000010000 */
[CC--:B------:R-:W-:Y:S01]  /*4890*/  FMUL.FTZ R2, R144.reuse, R159.reuse ;  /* 0x0000009f90027220 */ /* 0x0c0fe20000410000 */
[C---:B------:R-:W-:Y:S01]  /*48a0*/  FMUL.FTZ R3, R145.reuse, R159 ;  /* 0x0000009f91037220 */ /* 0x040fe20000410000 */
[C---:B0-----:R-:W-:Y:S01]  /*48b0*/  FMUL.FTZ R5, R144.reuse, R17 ;  /* 0x0000001190057220 */ /* 0x041fe20000410000 */
[CC--:B------:R-:W-:Y:S01]  /*48c0*/  FMUL.FTZ R4, R144.reuse, -R16.reuse ;  /* 0x8000001090047220 */ /* 0x0c0fe20000410000 */
[CC--:B------:R-:W-:Y:S01]  /*48d0*/  FFMA.FTZ R7, R145.reuse, R175.reuse, -R2 ;  /* 0x000000af91077223 */ /* 0x0c0fe20000010802 */
[----:B------:R-:W-:Y:S01]  /*48e0*/  FFMA.FTZ R9, -R144, R175, -R3 ;  /* 0x000000af90097223 */ /* 0x000fe20000010903 */
[C---:B------:R-:W-:Y:S01]  /*48f0*/  FFMA.FTZ R5, R145.reuse, R16, -R5 ;  /* 0x0000001091057223 */ /* 0x040fe20000010805 */
[----:B------:R-:W-:Y:S01]  /*4900*/  FFMA.FTZ R4, R145, -R17, R4 ;  /* 0x8000001191047223 */ /* 0x000fe20000010004 */
[----:B------:R-:W-:Y:S01]  /*4910*/  FADD.FTZ R7, R176, R7 ;  /* 0x00000007b0077221 */ /* 0x000fe20000010000 */
[----:B------:R-:W-:Y:S01]  /*4920*/  FADD.FTZ R9, -R160, R9 ;  /* 0x00000009a0097221 */ /* 0x000fe20000010100 */
[C---:B------:R-:W-:Y:S01]  /*4930*/  FMUL.FTZ R11, R146.reuse, -R5 ;  /* 0x80000005920b7220 */ /* 0x040fe20000410000 */
[CC--:B------:R-:W-:Y:S01]  /*4940*/  FMUL.FTZ R6, R146.reuse, -R4.reuse ;  /* 0x8000000492067220 */ /* 0x0c0fe20000410000 */
[C---:B------:R-:W-:Y:S01]  /*4950*/  FMUL.FTZ R10, R146.reuse, -R7 ;  /* 0x80000007920a7220 */ /* 0x040fe20000410000 */
[----:B------:R-:W-:Y:S01]  /*4960*/  FMUL.FTZ R8, R146, -R9 ;  /* 0x8000000992087220 */ /* 0x000fe20000410000 */
[C---:B------:R-:W-:Y:S01]  /*4970*/  FFMA.FTZ R11, R147.reuse, R4, R11 ;  /* 0x00000004930b7223 */ /* 0x040fe2000001000b */
[C---:B------:R-:W-:Y:S01]  /*4980*/  FFMA.FTZ R6, R147.reuse, R5, -R6 ;  /* 0x0000000593067223 */ /* 0x040fe20000010806 */
[C---:B------:R-:W-:Y:S01]  /*4990*/  FFMA.FTZ R10, R147.reuse, R9, R10 ;  /* 0x00000009930a7223 */ /* 0x040fe2000001000a */
[----:B------:R-:W-:Y:S01]  /*49a0*/  FFMA.FTZ R8, R147, R7, -R8 ;  /* 0x0000000793087223 */ /* 0x000fe20000010808 */
[CC--:B------:R-:W-:Y:S01]  /*49b0*/  FMUL.FTZ R5, R148.reuse, -R11.reuse ;  /* 0x8000000b94057220 */ /* 0x0c0fe20000410000 */
[CC--:B------:R-:W-:Y:S01]  /*49c0*/  FMUL.FTZ R4, R148.reuse, -R6.reuse ;  /* 0x8000000694047220 */ /* 0x0c0fe20000410000 */
[----:B------:R-:W-:Y:S01]  /*49d0*/  FADD.FTZ R10, -R161, R10 ;  /* 0x0000000aa10a7221 */ /* 0x000fe20000010100 */
[----:B------:R-:W-:Y:S01]  /*49e0*/  FADD.FTZ R8, R177, R8 ;  /* 0x00000008b1087221 */ /* 0x000fe20000010000 */
[C---:B------:R-:W-:Y:S01]  /*49f0*/  FFMA.FTZ R5, R149.reuse, R6, -R5 ;  /* 0x0000000695057223 */ /* 0x040fe20000010805 */
[----:B------:R-:W0:Y:S01]  /*4a00*/  LDS.64 R2, [R158+0x8a8] ;  /* 0x0008a8009e027984 */ /* 0x000e220000000a00 */
[C---:B------:R-:W-:Y:S01]  /*4a10*/  FMUL.FTZ R7, R148.reuse, -R10 ;  /* 0x8000000a94077220 */ /* 0x040fe20000410000 */
[-C--:B------:R-:W-:Y:S01]  /*4a20*/  FMUL.FTZ R9, R148, -R8.reuse ;  /* 0x8000000894097220 */ /* 0x080fe20000410000 */
[C---:B------:R-:W-:Y:S01]  /*4a30*/  FFMA.FTZ R4, R149.reuse, R11, R4 ;  /* 0x0000000b95047223 */ /* 0x040fe20000010004 */
[CC--:B------:R-:W-:Y:S01]  /*4a40*/  FMUL.FTZ R11, R150.reuse, -R5.reuse ;  /* 0x80000005960b7220 */ /* 0x0c0fe20000410000 */
[C---:B------:R-:W-:Y:S01]  /*4a50*/  FFMA.FTZ R7, R149.reuse, R8, -R7 ;  /* 0x0000000895077223 */ /* 0x040fe20000010807 */
[----:B------:R-:W-:Y:S01]  /*4a60*/  FFMA.FTZ R9, R149, R10, R9 ;  /* 0x0000000a95097223 */ /* 0x000fe20000010009 */
[-C--:B------:R-:W-:Y:S01]  /*4a70*/  FMUL.FTZ R6, R150, -R4.reuse ;  /* 0x8000000496067220 */ /* 0x080fe20000410000 */
[C---:B------:R-:W-:Y:S01]  /*4a80*/  FFMA.FTZ R11, R151.reuse, R4, R11 ;  /* 0x00000004970b7223 */ /* 0x040fe2000001000b */
[----:B------:R-:W-:Y:S01]  /*4a90*/  FADD.FTZ R7, R178, R7 ;  /* 0x00000007b2077221 */ /* 0x000fe20000010000 */
[----:B------:R-:W-:Y:S01]  /*4aa0*/  FADD.FTZ R9, -R162, R9 ;  /* 0x00000009a2097221 */ /* 0x000fe20000010100 */
[----:B------:R-:W-:Y:S01]  /*4ab0*/  FFMA.FTZ R6, R151, R5, -R6 ;  /* 0x0000000597067223 */ /* 0x000fe20000010806 */
[----:B------:R-:W-:Y:S01]  /*4ac0*/  MOV R5, UR49 ;  /* 0x0000003100057c02 */ /* 0x000fe20008000f00 */
[C---:B------:R-:W-:Y:S01]  /*4ad0*/  FMUL.FTZ R8, R150.reuse, -R7 ;  /* 0x8000000796087220 */ /* 0x040fe20000410000 */
[----:B------:R-:W-:Y:S01]  /*4ae0*/  FMUL.FTZ R4, R150, -R9 ;  /* 0x8000000996047220 */ /* 0x000fe20000410000 */
[C---:B------:R-:W-:Y:S01]  /*4af0*/  FMUL.FTZ R10, R152.reuse, -R11 ;  /* 0x8000000b980a7220 */ /* 0x040fe20000410000 */
[----:B------:R-:W-:Y:S01]  /*4b00*/  ISETP.LE.OR P0, PT, R5, UR48, P0 ;  /* 0x0000003005007c0c */ /* 0x000fe20008703670 */
[C---:B------:R-:W-:Y:S01]  /*4b10*/  FFMA.FTZ R8, R151.reuse, R9, R8 ;  /* 0x0000000997087223 */ /* 0x040fe20000010008 */
[----:B------:R-:W-:Y:S01]  /*4b20*/  FFMA.FTZ R4, R151, R7, -R4 ;  /* 0x0000000797047223 */ /* 0x000fe20000010804 */
[-C--:B------:R-:W-:Y:S01]  /*4b30*/  FFMA.FTZ R10, R153, R6.reuse, -R10 ;  /* 0x00000006990a7223 */ /* 0x080fe2000001080a */
[----:B------:R-:W-:Y:S01]  /*4b40*/  FMUL.FTZ R6, R152, -R6 ;  /* 0x8000000698067220 */ /* 0x000fe20000410000 */
[----:B------:R-:W-:Y:S01]  /*4b50*/  FADD.FTZ R8, -R163, R8 ;  /* 0x00000008a3087221 */ /* 0x000fe20000010100 */
[----:B------:R-:W-:-:S02]  /*4b60*/  FADD.FTZ R4, R179, R4 ;  /* 0x00000004b3047221 */ /* 0x000fc40000010000 */
[----:B------:R-:W-:Y:S01]  /*4b70*/  FFMA.FTZ R6, R153, R11, R6 ;  /* 0x0000000b99067223 */ /* 0x000fe20000010006 */
[----:B------:R-:W-:-:S04]  /*4b80*/  FMUL.FTZ R7, R152, -R8 ;  /* 0x8000000898077220 */ /* 0x000fc80000410000 */
[-C--:B------:R-:W-:Y:S01]  /*4b90*/  FFMA.FTZ R7, R153, R4.reuse, -R7 ;  /* 0x0000000499077223 */ /* 0x080fe20000010807 */
[----:B------:R-:W-:-:S03]  /*4ba0*/  FMUL.FTZ R4, R152, -R4 ;  /* 0x8000000498047220 */ /* 0x000fc60000410000 */
[----:B------:R-:W-:Y:S01]  /*4bb0*/  FADD.FTZ R7, R180, R7 ;  /* 0x00000007b4077221 */ /* 0x000fe20000010000 */
[C---:B0-----:R-:W-:Y:S01]  /*4bc0*/  FMUL.FTZ R5, R19.reuse, R2 ;  /* 0x0000000213057220 */ /* 0x041fe20000410000 */
[----:B------:R-:W-:-:S03]  /*4bd0*/  FMUL.FTZ R19, R19, R3 ;  /* 0x0000000313137220 */ /* 0x000fc60000410000 */
[C---:B------:R-:W-:Y:S01]  /*4be0*/  FFMA.FTZ R5, R18.reuse, R3, R5 ;  /* 0x0000000312057223 */ /* 0x040fe20000010005 */
[----:B------:R-:W-:Y:S01]  /*4bf0*/  FFMA.FTZ R19, R18, R2, -R19 ;  /* 0x0000000212137223 */ /* 0x000fe20000010813 */
[----:B------:R-:W-:Y:S02]  /*4c00*/  FMUL.FTZ R2, R154, -R6 ;  /* 0x800000069a027220 */ /* 0x000fe40000410000 */
[----:B------:R-:W-:Y:S01]  /*4c10*/  FADD.FTZ R193, RZ, R5 ;  /* 0x00000005ffc17221 */ /* 0x000fe20000010000 */
[----:B------:R-:W-:Y:S01]  /*4c20*/  FFMA.FTZ R5, R153, R8, R4 ;  /* 0x0000000899057223 */ /* 0x000fe20000010004 */
[----:B------:R-:W-:Y:S01]  /*4c30*/  FADD.FTZ R206, R206, R19 ;  /* 0x00000013cece7221 */ /* 0x000fe20000010000 */
[CC--:B------:R-:W-:Y:S01]  /*4c40*/  FFMA.FTZ R8, R155.reuse, R10.reuse, -R2 ;  /* 0x0000000a9b087223 */ /* 0x0c0fe20000010802 */
[----:B------:R-:W-:Y:S01]  /*4c50*/  FMUL.FTZ R10, R154, -R10 ;  /* 0x8000000a9a0a7220 */ /* 0x000fe20000410000 */
[----:B------:R-:W-:Y:S01]  /*4c60*/  FADD.FTZ R5, -R164, R5 ;  /* 0x00000005a4057221 */ /* 0x000fe20000010100 */
[C---:B------:R-:W-:Y:S01]  /*4c70*/  FMUL.FTZ R2, R140.reuse, R206 ;  /* 0x000000ce8c027220 */ /* 0x040fe20000410000 */
[----:B------:R-:W-:Y:S01]  /*4c80*/  FMUL.FTZ R3, R140, R193 ;  /* 0x000000c18c037220 */ /* 0x000fe20000410000 */
[----:B------:R-:W-:Y:S01]  /*4c90*/  FFMA.FTZ R10, R155, R6, R10 ;  /* 0x000000069b0a7223 */ /* 0x000fe2000001000a */
[----:B------:R-:W-:Y:S01]  /*4ca0*/  FMUL.FTZ R4, R154, -R5 ;  /* 0x800000059a047220 */ /* 0x000fe20000410000 */
[C---:B------:R-:W-:Y:S01]  /*4cb0*/  FFMA.FTZ R195, R141.reuse, R193, R2 ;  /* 0x000000c18dc37223 */ /* 0x040fe20000010002 */
[----:B------:R-:W-:Y:S01]  /*4cc0*/  FFMA.FTZ R2, R141, R206, -R3 ;  /* 0x000000ce8d027223 */ /* 0x000fe20000010803 */
[----:B------:R-:W-:Y:S01]  /*4cd0*/  FMUL.FTZ R14, R156, -R10 ;  /* 0x8000000a9c0e7220 */ /* 0x000fe20000410000 */
[-C--:B------:R-:W-:Y:S01]  /*4ce0*/  FFMA.FTZ R6, R155, R7.reuse, -R4 ;  /* 0x000000079b067223 */ /* 0x080fe20000010804 */
[----:B------:R-:W-:Y:S01]  /*4cf0*/  FMUL.FTZ R4, R154, -R7 ;  /* 0x800000079a047220 */ /* 0x000fe20000410000 */
[----:B------:R-:W-:Y:S01]  /*4d00*/  FADD.FTZ R209, R209, R2 ;  /* 0x00000002d1d17221 */ /* 0x000fe20000010000 */
[----:B------:R-:W-:Y:S01]  /*4d10*/  FADD.FTZ R195, RZ, R195 ;  /* 0x000000c3ffc37221 */ /* 0x000fe20000010000 */
[-C--:B------:R-:W-:Y:S01]  /*4d20*/  FFMA.FTZ R14, R157, R8.reuse, -R14 ;  /* 0x000000089d0e7223 */ /* 0x080fe2000001080e */
[----:B------:R-:W-:Y:S01]  /*4d30*/  FFMA.FTZ R12, R155, R5, R4 ;  /* 0x000000059b0c7223 */ /* 0x000fe20000010004 */
[----:B------:R-:W-:Y:S01]  /*4d40*/  FMUL.FTZ R4, R138, R209 ;  /* 0x000000d18a047220 */ /* 0x000fe20000410000 */
[----:B------:R-:W-:Y:S01]  /*4d50*/  FMUL.FTZ R8, R156, -R8 ;  /* 0x800000089c087220 */ /* 0x000fe20000410000 */
[-C--:B------:R-:W-:Y:S01]  /*4d60*/  FMUL.FTZ R2, R138, R195.reuse ;  /* 0x000000c38a027220 */ /* 0x080fe20000410000 */
[----:B------:R-:W-:Y:S01]  /*4d70*/  FADD.FTZ R12, -R165, R12 ;  /* 0x0000000ca50c7221 */ /* 0x000fe20000010100 */
[----:B------:R-:W-:Y:S01]  /*4d80*/  FFMA.FTZ R4, R139, R195, R4 ;  /* 0x000000c38b047223 */ /* 0x000fe20000010004 */
[----:B------:R-:W-:Y:S01]  /*4d90*/  FFMA.FTZ R8, R157, R10, R8 ;  /* 0x0000000a9d087223 */ /* 0x000fe20000010008 */
[----:B------:R-:W-:Y:S01]  /*4da0*/  FADD.FTZ R6, R181, R6 ;  /* 0x00000006b5067221 */ /* 0x000fe20000010000 */
[----:B------:R-:W-:Y:S01]  /*4db0*/  FMUL.FTZ R5, R156, -R12 ;  /* 0x8000000c9c057220 */ /* 0x000fe20000410000 */
[----:B------:R-:W-:Y:S01]  /*4dc0*/  FFMA.FTZ R3, R139, R209, -R2 ;  /* 0x000000d18b037223 */ /* 0x000fe20000010802 */
[----:B------:R-:W-:Y:S01]  /*4dd0*/  FADD.FTZ R18, RZ, R4 ;  /* 0x00000004ff127221 */ /* 0x000fe20000010000 */
[----:B------:R-:W-:Y:S01]  /*4de0*/  FMUL.FTZ R10, R126, -R8 ;  /* 0x800000087e0a7220 */ /* 0x000fe20000410000 */
[-C--:B------:R-:W-:Y:S01]  /*4df0*/  FFMA.FTZ R5, R157, R6.reuse, -R5 ;  /* 0x000000069d057223 */ /* 0x080fe20000010805 */
[----:B------:R-:W-:Y:S01]  /*4e00*/  FMUL.FTZ R6, R156, -R6 ;  /* 0x800000069c067220 */ /* 0x000fe20000410000 */
[----:B------:R-:W-:Y:S01]  /*4e10*/  FADD.FTZ R208, R208, R3 ;  /* 0x00000003d0d07221 */ /* 0x000fe20000010000 */
[----:B------:R-:W-:Y:S01]  /*4e20*/  FMUL.FTZ R2, R136, R18 ;  /* 0x0000001288027220 */ /* 0x000fe20000410000 */
[-C--:B------:R-:W-:Y:S01]  /*4e30*/  FFMA.FTZ R10, R127, R14.reuse, -R10 ;  /* 0x0000000e7f0a7223 */ /* 0x080fe2000001080a */
        /* <DEDUP_REMOVED lines=21> */
[C---:B------:R-:W-:Y:S01]  /*4f90*/  FMUL.FTZ R5, R128.reuse, -R8 ;  /* 0x8000000880057220 */ /* 0x040fe20000410000 */
        /* <DEDUP_REMOVED lines=8> */
[----:B------:R-:W-:Y:S01]  /*5020*/  FMUL.FTZ R4, R132, R204 ;  /* 0x000000cc84047220 */ /* 0x000fe20000410000 */
[----:B------:R-:W-:Y:S01]  /*5030*/  FFMA.FTZ R3, R129, R8, R6 ;  /* 0x0000000881037223 */ /* 0x000fe20000010006 */
[C---:B------:R-:W-:Y:S01]  /*5040*/  FFMA.FTZ R2, R133.reuse, R204, -R2 ;  /* 0x000000cc85027223 */ /* 0x040fe20000010802 */
[----:B------:R-:W-:Y:S01]  /*5050*/  FMUL.FTZ R14, R130, -R10 ;  /* 0x8000000a820e7220 */ /* 0x000fe20000410000 */
        /* <DEDUP_REMOVED lines=34> */
[----:B------:R-:W-:Y:S01]  /*5280*/  FMUL.FTZ R4, R126, R215 ;  /* 0x000000d77e047220 */ /* 0x000fe20000410000 */
[----:B------:R-:W-:Y:S01]  /*5290*/  FFMA.FTZ R7, R133, R6, R8 ;  /* 0x0000000685077223 */ /* 0x000fe20000010008 */
[----:B------:R-:W-:Y:S01]  /*52a0*/  FADD.FTZ R5, R186, R5 ;  /* 0x00000005ba057221 */ /* 0x000fe20000010000 */
[----:B------:R-:W-:Y:S01]  /*52b0*/  FFMA.FTZ R6, R135, R3, -R2 ;  /* 0x0000000387067223 */ /* 0x000fe20000010802 */
[-C--:B------:R-:W-:Y:S01]  /*52c0*/  FMUL.FTZ R2, R126, R201.reuse ;  /* 0x000000c97e027220 */ /* 0x080fe20000410000 */
[C---:B------:R-:W-:Y:S01]  /*52d0*/  FFMA.FTZ R4, R127.reuse, R201, R4 ;  /* 0x000000c97f047223 */ /* 0x040fe20000010004 */
[----:B------:R-:W-:Y:S01]  /*52e0*/  FADD.FTZ R7, -R170, R7 ;  /* 0x00000007aa077221 */ /* 0x000fe20000010100 */
[C---:B------:R-:W-:Y:S01]  /*52f0*/  FMUL.FTZ R12, R134.reuse, -R5 ;  /* 0x80000005860c7220 */ /* 0x040fe20000410000 */
[C---:B------:R-:W-:Y:S01]  /*5300*/  FMUL.FTZ R8, R134.reuse, -R3 ;  /* 0x8000000386087220 */ /* 0x040fe20000410000 */
[----:B------:R-:W-:Y:S01]  /*5310*/  FFMA.FTZ R3, R127, R215, -R2 ;  /* 0x000000d77f037223 */ /* 0x000fe20000010802 */
[----:B------:R-:W-:Y:S01]  /*5320*/  FADD.FTZ R200, RZ, R4 ;  /* 0x00000004ffc87221 */ /* 0x000fe20000010000 */
[-C--:B------:R-:W-:Y:S01]  /*5330*/  FMUL.FTZ R4, R134, -R7.reuse ;  /* 0x8000000786047220 */ /* 0x080fe20000410000 */
[C---:B------:R-:W-:Y:S01]  /*5340*/  FFMA.FTZ R12, R135.reuse, R7, R12 ;  /* 0x00000007870c7223 */ /* 0x040fe2000001000c */
[----:B------:R-:W-:Y:S01]  /*5350*/  FADD.FTZ R212, R212, R3 ;  /* 0x00000003d4d47221 */ /* 0x000fe20000010000 */
[C---:B------:R-:W-:Y:S01]  /*5360*/  FMUL.FTZ R2, R156.reuse, R200 ;  /* 0x000000c89c027220 */ /* 0x040fe20000410000 */
[----:B------:R-:W-:Y:S01]  /*5370*/  FFMA.FTZ R10, R135, R5, -R4 ;  /* 0x00000005870a7223 */ /* 0x000fe20000010804 */
[----:B------:R-:W-:Y:S01]  /*5380*/  FADD.FTZ R12, -R171, R12 ;  /* 0x0000000cab0c7221 */ /* 0x000fe20000010100 */
[----:B------:R-:W-:Y:S01]  /*5390*/  FMUL.FTZ R4, R156, R212 ;  /* 0x000000d49c047220 */ /* 0x000fe20000410000 */
[----:B------:R-:W-:Y:S01]  /*53a0*/  FFMA.FTZ R8, R135, R14, R8 ;  /* 0x0000000e87087223 */ /* 0x000fe20000010008 */
[----:B------:R-:W-:Y:S01]  /*53b0*/  FFMA.FTZ R2, R157, R212, -R2 ;  /* 0x000000d49d027223 */ /* 0x000fe20000010802 */
[----:B------:R-:W-:Y:S01]  /*53c0*/  FADD.FTZ R10, R187, R10 ;  /* 0x0000000abb0a7221 */ /* 0x000fe20000010000 */
        /* <DEDUP_REMOVED lines=13> */
[C---:B------:R-:W-:Y:S01]  /*54a0*/  FFMA.FTZ R4, R155.reuse, R203, R4 ;  /* 0x000000cb9b047223 */ /* 0x040fe20000010004 */
        /* <DEDUP_REMOVED lines=8> */
[C---:B------:R-:W-:Y:S01]  /*5530*/  FMUL.FTZ R2, R152.reuse, R202 ;  /* 0x000000ca98027220 */ /* 0x040fe20000410000 */
[-C--:B------:R-:W-:Y:S01]  /*5540*/  FFMA.FTZ R12, R139, R5.reuse, -R4 ;  /* 0x000000058b0c7223 */ /* 0x080fe20000010804 */
[-C--:B------:R-:W-:Y:S01]  /*5550*/  FMUL.FTZ R4, R152, R216.reuse ;  /* 0x000000d898047220 */ /* 0x080fe20000410000 */
[----:B------:R-:W-:Y:S01]  /*5560*/  FMUL.FTZ R8, R138, -R5 ;  /* 0x800000058a087220 */ /* 0x000fe20000410000 */
[C---:B------:R-:W-:Y:S01]  /*5570*/  FFMA.FTZ R2, R153.reuse, R216, -R2 ;  /* 0x000000d899027223 */ /* 0x040fe20000010802 */
[----:B------:R-:W-:Y:S01]  /*5580*/  MOV R3, UR7 ;  /* 0x0000000700037c02 */ /* 0x000fe20008000f00 */
[----:B------:R-:W-:Y:S01]  /*5590*/  FFMA.FTZ R205, R153, R202, R4 ;  /* 0x000000ca99cd7223 */ /* 0x000fe20000010004 */
[----:B------:R-:W-:Y:S01]  /*55a0*/  FFMA.FTZ R214, R139, R7, R8 ;  /* 0x000000078bd67223 */ /* 0x000fe20000010008 */
[----:B------:R-:W-:Y:S01]  /*55b0*/  FADD.FTZ R217, R217, R2 ;  /* 0x00000002d9d97221 */ /* 0x000fe20000010000 */
[----:B------:R-:W-:Y:S01]  /*55c0*/  @!P0 LEA R10, R3, R116, 0x4 ;  /* 0x00000074030a8211 */ /* 0x000fe200078e20ff */
[----:B------:R-:W-:Y:S01]  /*55d0*/  FADD.FTZ R205, RZ, R205 ;  /* 0x000000cdffcd7221 */ /* 0x000fe20000010000 */
[----:B------:R-:W-:Y:S01]  /*55e0*/  FADD.FTZ R9, -R173, R214 ;  /* 0x000000d6ad097221 */ /* 0x000fe20000010100 */
[C---:B------:R-:W-:Y:S01]  /*55f0*/  FMUL.FTZ R8, R150.reuse, R217 ;  /* 0x000000d996087220 */ /* 0x040fe20000410000 */
[----:B------:R-:W-:Y:S01]  /*5600*/  FADD.FTZ R12, R189, R12 ;  /* 0x0000000cbd0c7221 */ /* 0x000fe20000010000 */
[----:B------:R-:W-:Y:S01]  /*5610*/  FMUL.FTZ R2, R150, R205 ;  /* 0x000000cd96027220 */ /* 0x000fe20000410000 */
[----:B------:R-:W-:Y:S01]  /*5620*/  FMUL.FTZ R220, R140, -R9 ;  /* 0x800000098cdc7220 */ /* 0x000fe20000410000 */
[C---:B------:R-:W-:Y:S01]  /*5630*/  FFMA.FTZ R8, R151.reuse, R205, R8 ;  /* 0x000000cd97087223 */ /* 0x040fe20000010008 */
[----:B------:R-:W-:Y:S01]  /*5640*/  FMUL.FTZ R14, R138, -R14 ;  /* 0x8000000e8a0e7220 */ /* 0x000fe20000410000 */
[----:B------:R-:W-:Y:S01]  /*5650*/  FFMA.FTZ R3, R151, R217, -R2 ;  /* 0x000000d997037223 */ /* 0x000fe20000010802 */
[-C--:B------:R-:W-:Y:S01]  /*5660*/  FFMA.FTZ R13, R141, R12.reuse, -R220 ;  /* 0x0000000c8d0d7223 */ /* 0x080fe200000108dc */
[----:B------:R-:W-:Y:S01]  /*5670*/  FADD.FTZ R214, RZ, R8 ;  /* 0x00000008ffd67221 */ /* 0x000fe20000010000 */
[----:B------:R-:W-:Y:S01]  /*5680*/  FMUL.FTZ R8, R140, -R12 ;  /* 0x8000000c8c087220 */ /* 0x000fe20000410000 */
[----:B------:R-:W-:Y:S01]  /*5690*/  FADD.FTZ R218, R218, R3 ;  /* 0x00000003dada7221 */ /* 0x000fe20000010000 */
[----:B------:R-:W-:Y:S01]  /*56a0*/  FFMA.FTZ R14, R139, R6, R14 ;  /* 0x000000068b0e7223 */ /* 0x000fe2000001000e */
[----:B------:R-:W-:Y:S01]  /*56b0*/  FMUL.FTZ R2, R148, R214 ;  /* 0x000000d694027220 */ /* 0x000fe20000410000 */
[----:B------:R-:W-:Y:S01]  /*56c0*/  FMUL.FTZ R12, R140, -R11 ;  /* 0x8000000b8c0c7220 */ /* 0x000fe20000410000 */
[-C--:B------:R-:W-:Y:S01]  /*56d0*/  FMUL.FTZ R3, R148, R218.reuse ;  /* 0x000000da94037220 */ /* 0x080fe20000410000 */
[----:B------:R-:W-:Y:S01]  /*56e0*/  FFMA.FTZ R15, R141, R9, R8 ;  /* 0x000000098d0f7223 */ /* 0x000fe20000010008 */
[----:B------:R-:W-:Y:S01]  /*56f0*/  FFMA.FTZ R2, R149, R218, -R2 ;  /* 0x000000da95027223 */ /* 0x000fe20000010802 */
[----:B------:R-:W-:Y:S01]  /*5700*/  FFMA.FTZ R9, R141, R14, R12 ;  /* 0x0000000e8d097223 */ /* 0x000fe2000001000c */
[----:B------:R-:W-:Y:S01]  /*5710*/  FFMA.FTZ R3, R149, R214, R3 ;  /* 0x000000d695037223 */ /* 0x000fe20000010003 */
[----:B------:R-:W-:Y:S01]  /*5720*/  HFMA2.MMA R5, -RZ, RZ, 0, 0 ;  /* 0x00000000ff057435 */ /* 0x000fe200000001ff */
[----:B------:R-:W-:Y:S01]  /*5730*/  FADD.FTZ R219, R219, R2 ;  /* 0x00000002dbdb7221 */ /* 0x000fe20000010000 */
[----:B------:R-:W-:Y:S01]  /*5740*/  MOV R4, 0x3f800000 ;  /* 0x3f80000000047802 */ /* 0x000fe20000000f00 */
[----:B------:R-:W-:Y:S01]  /*5750*/  FADD.FTZ R221, RZ, R3 ;  /* 0x00000003ffdd7221 */ /* 0x000fe20000010000 */
[----:B------:R-:W-:Y:S01]  /*5760*/  CS2R R6, SRZ ;  /* 0x0000000000067805 */ /* 0x000fe2000001ff00 */
[----:B------:R-:W-:Y:S01]  /*5770*/  FMUL.FTZ R12, R146, R219 ;  /* 0x000000db920c7220 */ /* 0x000fe20000410000 */
[----:B------:R-:W-:Y:S01]  /*5780*/  FMUL.FTZ R8, R140, -R14 ;  /* 0x8000000e8c087220 */ /* 0x000fe20000410000 */
[----:B------:R-:W-:-:S02]  /*5790*/  FMUL.FTZ R2, R146, R221 ;  /* 0x000000dd92027220 */ /* 0x000fc40000410000 */
[C---:B------:R-:W-:Y:S01]  /*57a0*/  FFMA.FTZ R12, R147.reuse, R221, R12 ;  /* 0x000000dd930c7223 */ /* 0x040fe2000001000c */
[----:B------:R0:W1:Y:S01]  /*57b0*/  @!P0 LDS.128 R4, [R10+0x22b0] ;  /* 0x0022b0000a048984 */ /* 0x0000620000000c00 */
[----:B------:R-:W-:Y:S01]  /*57c0*/  FFMA.FTZ R3, R147, R219, -R2 ;  /* 0x000000db93037223 */ /* 0x000fe20000010802 */
[----:B------:R-:W-:Y:S01]  /*57d0*/  FFMA.FTZ R8, R141, R11, -R8 ;  /* 0x0000000b8d087223 */ /* 0x000fe20000010808 */
[----:B------:R-:W-:Y:S01]  /*57e0*/  FADD.FTZ R220, RZ, R12 ;  /* 0x0000000cffdc7221 */ /* 0x000fe20000010000 */
[----:B------:R-:W-:Y:S01]  /*57f0*/  FADD.FTZ R11, -R174, R15 ;  /* 0x0000000fae0b7221 */ /* 0x000fe20000010100 */
[----:B------:R-:W-:Y:S02]  /*5800*/  FADD.FTZ R192, R192, R3 ;  /* 0x00000003c0c07221 */ /* 0x000fe40000010000 */
[----:B------:R-:W-:Y:S01]  /*5810*/  FMUL.FTZ R2, R144, R220 ;  /* 0x000000dc90027220 */ /* 0x000fe20000410000 */
[----:B0-----:R-:W-:Y:S01]  /*5820*/  FADD.FTZ R10, R190, R13 ;  /* 0x0000000dbe0a7221 */ /* 0x001fe20000010000 */
[----:B------:R-:W-:-:S02]  /*5830*/  FMUL.FTZ R3, R144, R192 ;  /* 0x000000c090037220 */ /* 0x000fc40000410000 */
[C---:B------:R-:W-:Y:S02]  /*5840*/  FFMA.FTZ R2, R145.reuse, R192, -R2 ;  /* 0x000000c091027223 */ /* 0x040fe40000010802 */
[----:B------:R0:W-:Y:S01]  /*5850*/  STS.128 [R158+0xcb0], R8 ;  /* 0x000cb0089e007388 */ /* 0x0001e20000000c00 */
[----:B------:R-:W-:Y:S01]  /*5860*/  FFMA.FTZ R3, R145, R220, R3 ;  /* 0x000000dc91037223 */ /* 0x000fe20000010003 */
[----:B------:R-:W-:-:S03]  /*5870*/  FADD.FTZ R223, R191, R2 ;  /* 0x00000002bfdf7221 */ /* 0x000fc60000010000 */
[----:B------:R-:W-:Y:S01]  /*5880*/  FADD.FTZ R191, RZ, R3 ;  /* 0x00000003ffbf7221 */ /* 0x000fe20000010000 */
[----:B------:R-:W-:Y:S06]  /*5890*/  BAR.SYNC.DEFER_BLOCKING 0x0 ;  /* 0x0000000000007b1d */ /* 0x000fec0000010000 */
[----:B------:R-:W-:Y:S05]  /*58a0*/  @P2 BRA `(.L_x_6262) ;  /* 0x0000000800b42947 */ /* 0x000fea0003800000 */
[----:B------:R-:W-:Y:S01]  /*58b0*/  LEA R222, R119, R116, 0x5 ;  /* 0x0000007477de7211 */ /* 0x000fe200078e28ff */
[----:B------:R-:W-:Y:S01]  /*58c0*/  UMOV UR44, 0xffffffff ;  /* 0xffffffff002c7882 */ /* 0x000fe20000000000 */
[----:B------:R-:W-:-:S03]  /*58d0*/  ISETP.NE.AND P0, PT, R198, 0x1f, PT ;  /* 0x0000001fc600780c */ /* 0x000fc60003f05270 */
[----:B------:R-:W-:Y:S04]  /*58e0*/  LDS.128 R12, [R222+0xcb0] ;  /* 0x000cb000de0c7984 */ /* 0x000fe80000000c00 */
[----:B0-----:R-:W0:Y:S02]  /*58f0*/  LDS.128 R8, [R222+0xcc0] ;  /* 0x000cc000de087984 */ /* 0x001e240000000c00 */
[C---:B0-----:R-:W-:Y:S01]  /*5900*/  FMUL.FTZ R225, R13.reuse, R11 ;  /* 0x0000000b0de17220 */ /* 0x041fe20000410000 */
[C---:B------:R-:W-:Y:S01]  /*5910*/  FMUL.FTZ R224, R13.reuse, R10 ;  /* 0x0000000a0de07220 */ /* 0x040fe20000410000 */
[C---:B------:R-:W-:Y:S01]  /*5920*/  FMUL.FTZ R3, R13.reuse, R9 ;  /* 0x000000090d037220 */ /* 0x040fe20000410000 */
[----:B------:R-:W-:Y:S01]  /*5930*/  FMUL.FTZ R2, R13, R8 ;  /* 0x000000080d027220 */ /* 0x000fe20000410000 */
[C---:B------:R-:W-:Y:S01]  /*5940*/  FFMA.FTZ R13, R12.reuse, R10, -R225 ;  /* 0x0000000a0c0d7223 */ /* 0x040fe200000108e1 */
[C---:B------:R-:W-:Y:S01]  /*5950*/  FFMA.FTZ R224, R12.reuse, R11, R224 ;  /* 0x0000000b0ce07223 */ /* 0x040fe200000100e0 */
[C---:B------:R-:W-:Y:S01]  /*5960*/  FFMA.FTZ R225, R12.reuse, R8, -R3 ;  /* 0x000000080ce17223 */ /* 0x040fe20000010803 */
[----:B------:R-:W-:Y:S01]  /*5970*/  FFMA.FTZ R226, R12, R9, R2 ;  /* 0x000000090ce27223 */ /* 0x000fe20000010002 */
        /* <DEDUP_REMOVED lines=8> */
.L_x_6343:
        /* <DEDUP_REMOVED lines=14> */
.L_x_6265:
[----:B------:R-:W-:Y:S05]  /*5ae0*/  BSYNC B0 ;  /* 0x0000000000007941 */ /* 0x000fea0003800000 */
.L_x_6264:
[----:B------:R-:W-:-:S03]  /*5af0*/  UMOV UR44, 0xffffffff ;  /* 0xffffffff002c7882 */ /* 0x000fc60000000000 */
[----:B------:R-:W-:Y:S05]  /*5b00*/  BRA.DIV UR44, `(.L_x_6266) ;  /* 0x0000005a2ccc7947 */ /* 0x000fea000b800000 */
[----:B--2---:R2:W1:Y:S04]  /*5b10*/  SHFL.DOWN PT, R3, R225, 0x2, 0x1f ;  /* 0x08401f00e1037f89 */ /* 0x00446800000e0000 */
[----:B---3--:R2:W3:Y:S04]  /*5b20*/  SHFL.DOWN PT, R12, R226, 0x2, 0x1f ;  /* 0x08401f00e20c7f89 */ /* 0x0084e800000e0000 */
[----:B0-----:R2:W0:Y:S04]  /*5b30*/  SHFL.DOWN PT, R13, R224, 0x2, 0x1f ;  /* 0x08401f00e00d7f89 */ /* 0x00142800000e0000 */
[----:B----4-:R2:W4:Y:S02]  /*5b40*/  SHFL.DOWN PT, R14, R15, 0x2, 0x1f ;  /* 0x08401f000f0e7f89 */ /* 0x01052400000e0000 */
.L_x_6349:
[----:B------:R-:W-:Y:S01]  /*5b50*/  BSSY B0, `(.L_x_6267) ;  /* 0x000000e000007945 */ /* 0x000fe20003800000 */
[----:B------:R-:W-:-:S03]  /*5b60*/  ISETP.GT.U32.AND P0, PT, R198, 0x1b, PT ;  /* 0x0000001bc600780c */ /* 0x000fc60003f04070 */
[----:B------:R-:W-:Y:S10]  /*5b70*/  @P1 BRA `(.L_x_6268) ;  /* 0x00000000002c1947 */ /* 0x000ff40003800000 */
[C---:B----4-:R-:W-:Y:S01]  /*5b80*/  FMUL.FTZ R228, R226.reuse, R14 ;  /* 0x0000000ee2e47220 */ /* 0x050fe20000410000 */
[C---:B---3--:R-:W-:Y:S01]  /*5b90*/  FMUL.FTZ R2, R226.reuse, R12 ;  /* 0x0000000ce2027220 */ /* 0x048fe20000410000 */
[CC--:B0-----:R-:W-:Y:S02]  /*5ba0*/  FMUL.FTZ R229, R226.reuse, R13.reuse ;  /* 0x0000000de2e57220 */ /* 0x0c1fe40000410000 */
[C---:B------:R-:W-:Y:S01]  /*5bb0*/  FFMA.FTZ R227, R225.reuse, R13, -R228 ;  /* 0x0000000de1e37223 */ /* 0x040fe200000108e4 */
[-C--:B-1----:R-:W-:Y:S01]  /*5bc0*/  FMUL.FTZ R13, R226, R3.reuse ;  /* 0x00000003e20d7220 */ /* 0x082fe20000410000 */
[C---:B------:R-:W-:Y:S01]  /*5bd0*/  FFMA.FTZ R2, R225.reuse, R3, -R2 ;  /* 0x00000003e1027223 */ /* 0x040fe20000010802 */
[C---:B------:R-:W-:Y:S01]  /*5be0*/  FFMA.FTZ R14, R225.reuse, R14, R229 ;  /* 0x0000000ee10e7223 */ /* 0x040fe200000100e5 */
[----:B--2---:R-:W-:Y:S01]  /*5bf0*/  FADD.FTZ R224, R224, R227 ;  /* 0x000000e3e0e07221 */ /* 0x004fe20000010000 */
[----:B------:R-:W-:Y:S02]  /*5c00*/  FFMA.FTZ R226, R225, R12, R13 ;  /* 0x0000000ce1e27223 */ /* 0x000fe4000001000d */
[----:B------:R-:W-:Y:S01]  /*5c10*/  FADD.FTZ R15, R15, R14 ;  /* 0x0000000e0f0f7221 */ /* 0x000fe20000010000 */
[----:B------:R-:W-:-:S07]  /*5c20*/  MOV R225, R2 ;  /* 0x0000000200e17202 */ /* 0x000fce0000000f00 */
.L_x_6268:
[----:B------:R-:W-:Y:S05]  /*5c30*/  BSYNC B0 ;  /* 0x0000000000007941 */ /* 0x000fea0003800000 */
.L_x_6267:
[----:B------:R-:W-:-:S03]  /*5c40*/  UMOV UR44, 0xffffffff ;  /* 0xffffffff002c7882 */ /* 0x000fc60000000000 */
[----:B------:R-:W-:Y:S05]  /*5c50*/  BRA.DIV UR44, `(.L_x_6269) ;  /* 0x0000005a2cec7947 */ /* 0x000fea000b800000 */
[----:B-1----:R1:W1:Y:S04]  /*5c60*/  SHFL.DOWN PT, R3, R225, 0x4, 0x1f ;  /* 0x08801f00e1037f89 */ /* 0x00226800000e0000 */
[----:B---3--:R3:W1:Y:S04]  /*5c70*/  SHFL.DOWN PT, R12, R226, 0x4, 0x1f ;  /* 0x08801f00e20c7f89 */ /* 0x00866800000e0000 */
[----:B0-----:R3:W0:Y:S04]  /*5c80*/  SHFL.DOWN PT, R13, R224, 0x4, 0x1f ;  /* 0x08801f00e00d7f89 */ /* 0x00162800000e0000 */
[----:B----4-:R3:W4:Y:S02]  /*5c90*/  SHFL.DOWN PT, R14, R15, 0x4, 0x1f ;  /* 0x08801f000f0e7f89 */ /* 0x01072400000e0000 */
.L_x_6355:
[----:B------:R-:W-:Y:S01]  /*5ca0*/  BSSY B0, `(.L_x_6270) ;  /* 0x000000e000007945 */ /* 0x000fe20003800000 */
[----:B------:R-:W-:-:S03]  /*5cb0*/  ISETP.GT.U32.AND P1, PT, R198, 0x17, PT ;  /* 0x00000017c600780c */ /* 0x000fc60003f24070 */
[----:B------:R-:W-:Y:S10]  /*5cc0*/  @P0 BRA `(.L_x_6271) ;  /* 0x00000000002c0947 */ /* 0x000ff40003800000 */
[C---:B----4-:R-:W-:Y:S01]  /*5cd0*/  FMUL.FTZ R228, R226.reuse, R14 ;  /* 0x0000000ee2e47220 */ /* 0x050fe20000410000 */
[C---:B-1----:R-:W-:Y:S01]  /*5ce0*/  FMUL.FTZ R2, R226.reuse, R12 ;  /* 0x0000000ce2027220 */ /* 0x042fe20000410000 */
[CC--:B0-----:R-:W-:Y:S02]  /*5cf0*/  FMUL.FTZ R229, R226.reuse, R13.reuse ;  /* 0x0000000de2e57220 */ /* 0x0c1fe40000410000 */
[C---:B------:R-:W-:Y:S01]  /*5d00*/  FFMA.FTZ R227, R225.reuse, R13, -R228 ;  /* 0x0000000de1e37223 */ /* 0x040fe200000108e4 */
[-C--:B------:R-:W-:Y:S01]  /*5d10*/  FMUL.FTZ R13, R226, R3.reuse ;  /* 0x00000003e20d7220 */ /* 0x080fe20000410000 */
[C---:B------:R-:W-:Y:S01]  /*5d20*/  FFMA.FTZ R2, R225.reuse, R3, -R2 ;  /* 0x00000003e1027223 */ /* 0x040fe20000010802 */
[C---:B------:R-:W-:Y:S01]  /*5d30*/  FFMA.FTZ R14, R225.reuse, R14, R229 ;  /* 0x0000000ee10e7223 */ /* 0x040fe200000100e5 */
[----:B--23--:R-:W-:Y:S01]  /*5d40*/  FADD.FTZ R224, R224, R227 ;  /* 0x000000e3e0e07221 */ /* 0x00cfe20000010000 */
[----:B------:R-:W-:Y:S02]  /*5d50*/  FFMA.FTZ R226, R225, R12, R13 ;  /* 0x0000000ce1e27223 */ /* 0x000fe4000001000d */
[----:B------:R-:W-:Y:S01]  /*5d60*/  FADD.FTZ R15, R15, R14 ;  /* 0x0000000e0f0f7221 */ /* 0x000fe20000010000 */
[----:B------:R-:W-:-:S07]  /*5d70*/  MOV R225, R2 ;  /* 0x0000000200e17202 */ /* 0x000fce0000000f00 */
.L_x_6271:
[----:B------:R-:W-:Y:S05]  /*5d80*/  BSYNC B0 ;  /* 0x0000000000007941 */ /* 0x000fea0003800000 */
.L_x_6270:
[----:B------:R-:W-:-:S03]  /*5d90*/  UMOV UR44, 0xffffffff ;  /* 0xffffffff002c7882 */ /* 0x000fc60000000000 */
[----:B------:R-:W-:Y:S05]  /*5da0*/  BRA.DIV UR44, `(.L_x_6272) ;  /* 0x0000005e2c0c7947 */ /* 0x000fea000b800000 */
[----:B-1----:R1:W1:Y:S04]  /*5db0*/  SHFL.DOWN PT, R3, R225, 0x8, 0x1f ;  /* 0x09001f00e1037f89 */ /* 0x00226800000e0000 */
[----:B------:R1:W1:Y:S04]  /*5dc0*/  SHFL.DOWN PT, R12, R226, 0x8, 0x1f ;  /* 0x09001f00e20c7f89 */ /* 0x00026800000e0000 */
[----:B0-----:R0:W0:Y:S04]  /*5dd0*/  SHFL.DOWN PT, R13, R224, 0x8, 0x1f ;  /* 0x09001f00e00d7f89 */ /* 0x00102800000e0000 */
[----:B----4-:R4:W0:Y:S02]  /*5de0*/  SHFL.DOWN PT, R14, R15, 0x8, 0x1f ;  /* 0x09001f000f0e7f89 */ /* 0x01082400000e0000 */
.L_x_6361:
[----:B------:R-:W-:Y:S01]  /*5df0*/  BSSY B0, `(.L_x_6273) ;  /* 0x000000e000007945 */ /* 0x000fe20003800000 */
[----:B------:R-:W-:-:S03]  /*5e00*/  ISETP.GT.U32.AND P0, PT, R198, 0xf, PT ;  /* 0x0000000fc600780c */ /* 0x000fc60003f04070 */
[----:B------:R-:W-:Y:S10]  /*5e10*/  @P1 BRA `(.L_x_6274) ;  /* 0x00000000002c1947 */ /* 0x000ff40003800000 */
[C---:B0-----:R-:W-:Y:S01]  /*5e20*/  FMUL.FTZ R228, R226.reuse, R14 ;  /* 0x0000000ee2e47220 */ /* 0x041fe20000410000 */
[C---:B-1----:R-:W-:Y:S01]  /*5e30*/  FMUL.FTZ R2, R226.reuse, R12 ;  /* 0x0000000ce2027220 */ /* 0x042fe20000410000 */
[CC--:B------:R-:W-:Y:S02]  /*5e40*/  FMUL.FTZ R229, R226.reuse, R13.reuse ;  /* 0x0000000de2e57220 */ /* 0x0c0fe40000410000 */
[C---:B------:R-:W-:Y:S01]  /*5e50*/  FFMA.FTZ R227, R225.reuse, R13, -R228 ;  /* 0x0000000de1e37223 */ /* 0x040fe200000108e4 */
[-C--:B------:R-:W-:Y:S01]  /*5e60*/  FMUL.FTZ R13, R226, R3.reuse ;  /* 0x00000003e20d7220 */ /* 0x080fe20000410000 */
[C---:B------:R-:W-:Y:S01]  /*5e70*/  FFMA.FTZ R2, R225.reuse, R3, -R2 ;  /* 0x00000003e1027223 */ /* 0x040fe20000010802 */
[C---:B------:R-:W-:Y:S01]  /*5e80*/  FFMA.FTZ R14, R225.reuse, R14, R229 ;  /* 0x0000000ee10e7223 */ /* 0x040fe200000100e5 */
[----:B--23--:R-:W-:Y:S01]  /*5e90*/  FADD.FTZ R224, R224, R227 ;  /* 0x000000e3e0e07221 */ /* 0x00cfe20000010000 */
[----:B------:R-:W-:Y:S02]  /*5ea0*/  FFMA.FTZ R226, R225, R12, R13 ;  /* 0x0000000ce1e27223 */ /* 0x000fe4000001000d */
[----:B----4-:R-:W-:Y:S01]  /*5eb0*/  FADD.FTZ R15, R15, R14 ;  /* 0x0000000e0f0f7221 */ /* 0x010fe20000010000 */
[----:B------:R-:W-:-:S07]  /*5ec0*/  MOV R225, R2 ;  /* 0x0000000200e17202 */ /* 0x000fce0000000f00 */
.L_x_6274:
[----:B------:R-:W-:Y:S05]  /*5ed0*/  BSYNC B0 ;  /* 0x0000000000007941 */ /* 0x000fea0003800000 */
.L_x_6273:
[----:B------:R-:W-:-:S03]  /*5ee0*/  UMOV UR44, 0xffffffff ;  /* 0xffffffff002c7882 */ /* 0x000fc60000000000 */
[----:B------:R-:W-:Y:S05]  /*5ef0*/  BRA.DIV UR44, `(.L_x_6275) ;  /* 0x0000005e2c2c7947 */ /* 0x000fea000b800000 */
[----:B-1----:R1:W1:Y:S04]  /*5f00*/  SHFL.DOWN PT, R3, R225, 0x10, 0x1f ;  /* 0x0a001f00e1037f89 */ /* 0x00226800000e0000 */
[----:B------:R1:W1:Y:S04]  /*5f10*/  SHFL.DOWN PT, R12, R226, 0x10, 0x1f ;  /* 0x0a001f00e20c7f89 */ /* 0x00026800000e0000 */
[----:B0-----:R0:W0:Y:S04]  /*5f20*/  SHFL.DOWN PT, R13, R224, 0x10, 0x1f ;  /* 0x0a001f00e00d7f89 */ /* 0x00102800000e0000 */
[----:B------:R0:W0:Y:S02]  /*5f30*/  SHFL.DOWN PT, R14, R15, 0x10, 0x1f ;  /* 0x0a001f000f0e7f89 */ /* 0x00002400000e0000 */
.L_x_6367:
[----:B------:R-:W-:Y:S01]  /*5f40*/  BSSY B0, `(.L_x_6276) ;  /* 0x000000e000007945 */ /* 0x000fe20003800000 */
[----:B------:R-:W-:-:S03]  /*5f50*/  ISETP.NE.AND P1, PT, R119, 0x1f, PT ;  /* 0x0000001f7700780c */ /* 0x000fc60003f25270 */
        /* <DEDUP_REMOVED lines=12> */
.L_x_6277:
[----:B------:R-:W-:Y:S05]  /*6020*/  BSYNC B0 ;  /* 0x0000000000007941 */ /* 0x000fea0003800000 */
.L_x_6276:
[----:B------:R-:W-:-:S03]  /*6030*/  UMOV UR44, 0xffffffff ;  /* 0xffffffff002c7882 */ /* 0x000fc60000000000 */
[----:B------:R-:W-:Y:S05]  /*6040*/  BRA.DIV UR44, `(.L_x_6278) ;  /* 0x0000005e2c4c7947 */ /* 0x000fea000b800000 */
[----:B------:R-:W1:Y:S04]  /*6050*/  SHFL.IDX PT, R238, R226, RZ, 0x1f ;  /* 0x00001fffe2ee7589 */ /* 0x000e6800000e0000 */
[----:B------:R-:W5:Y:S04]  /*6060*/  SHFL.IDX PT, R232, R225, RZ, 0x1f ;  /* 0x00001fffe1e87589 */ /* 0x000f6800000e0000 */
[----:B------:R-:W0:Y:S04]  /*6070*/  SHFL.DOWN PT, R237, R226, 0x1, 0x1f ;  /* 0x08201f00e2ed7f89 */ /* 0x000e2800000e0000 */
[----:B------:R-:W0:Y:S04]  /*6080*/  SHFL.IDX PT, R231, R224, RZ, 0x1f ;  /* 0x00001fffe0e77589 */ /* 0x000e2800000e0000 */
        /* <DEDUP_REMOVED lines=9> */
[----:B------:R-:W0:Y:S04]  /*6120*/  SHFL.IDX PT, R240, R4, RZ, 0x1f ;  /* 0x00001fff04f07589 */ /* 0x000e2800000e0000 */
[----:B------:R-:W0:Y:S04]  /*6130*/  SHFL.IDX PT, R227, R5, RZ, 0x1f ;  /* 0x00001fff05e37589 */ /* 0x000e2800000e0000 */
[----:B------:R2:W0:Y:S02]  /*6140*/  SHFL.DOWN PT, R235, R225, 0x1, 0x1f ;  /* 0x08201f00e1eb7f89 */ /* 0x00042400000e0000 */
[-C--:B--2---:R-:W-:Y:S01]  /*6150*/  FMUL.FTZ R225, R5, R238.reuse ;  /* 0x000000ee05e17220 */ /* 0x084fe20000410000 */
[----:B-1----:R-:W-:-:S07]  /*6160*/  FMUL.FTZ R238, R4, R238 ;  /* 0x000000ee04ee7220 */ /* 0x002fce0000410000 */
.L_x_6381:
[----:B------:R-:W-:Y:S01]  /*6170*/  BSSY B0, `(.L_x_6279) ;  /* 0x0000010000007945 */ /* 0x000fe20003800000 */
[----:B0-----:R-:W-:Y:S02]  /*6180*/  MOV R12, R240 ;  /* 0x000000f0000c7202 */ /* 0x001fe40000000f00 */
[----:B------:R-:W-:Y:S02]  /*6190*/  MOV R13, R227 ;  /* 0x000000e3000d7202 */ /* 0x000fe40000000f00 */
[----:B------:R-:W-:Y:S02]  /*61a0*/  MOV R14, R228 ;  /* 0x000000e4000e7202 */ /* 0x000fe40000000f00 */
[----:B---34-:R-:W-:Y:S01]  /*61b0*/  MOV R15, R229 ;  /* 0x000000e5000f7202 */ /* 0x018fe20000000f00 */
[----:B------:R-:W-:Y:S06]  /*61c0*/  @!P1 BRA `(.L_x_6280) ;  /* 0x0000000000289947 */ /* 0x000fec0003800000 */
[C---:B------:R-:W-:Y:S01]  /*61d0*/  FMUL.FTZ R6, R237.reuse, R15 ;  /* 0x0000000fed067220 */ /* 0x040fe20000410000 */
        /* <DEDUP_REMOVED lines=8> */
[----:B------:R-:W-:-:S07]  /*6260*/  FADD.FTZ R15, R239, R224 ;  /* 0x000000e0ef0f7221 */ /* 0x000fce0000010000 */
.L_x_6280:
[----:B------:R-:W-:Y:S05]  /*6270*/  BSYNC B0 ;  /* 0x0000000000007941 */ /* 0x000fea0003800000 */
.L_x_6279:
        /* <DEDUP_REMOVED lines=10> */
[----:B------:R2:W-:Y:S01]  /*6320*/  STS.128 [R222+0xcc0], R12 ;  /* 0x000cc00cde007388 */ /* 0x0005e20000000c00 */
[-C--:B------:R-:W-:Y:S01]  /*6330*/  FFMA.FTZ R4, R4, R232.reuse, -R225 ;  /* 0x000000e804047223 */ /* 0x080fe200000108e1 */
[----:B------:R-:W-:Y:S01]  /*6340*/  FFMA.FTZ R5, R5, R232, R238 ;  /* 0x000000e805057223 */ /* 0x000fe200000100ee */
[----:B------:R-:W-:Y:S01]  /*6350*/  FADD.FTZ R6, R231, R234 ;  /* 0x000000eae7067221 */ /* 0x000fe20000010000 */
[----:B------:R2:W-:Y:S01]  /*6360*/  STS.128 [R222+0xcb0], R8 ;  /* 0x000cb008de007388 */ /* 0x0005e20000000c00 */
[----:B------:R-:W-:-:S07]  /*6370*/  FADD.FTZ R7, R230, R233 ;  /* 0x000000e9e6077221 */ /* 0x000fce0000010000 */
.L_x_6262:
[----:B------:R-:W-:Y:S05]  /*6380*/  WARPSYNC.ALL ;  /* 0x0000000000007948 */ /* 0x000fea0003800000 */
[----:B------:R-:W-:Y:S01]  /*6390*/  BAR.SYNC.DEFER_BLOCKING 0x0 ;  /* 0x0000000000007b1d */ /* 0x000fe20000010000 */
[----:B------:R-:W-:Y:S02]  /*63a0*/  ISETP.NE.AND P2, PT, R119, RZ, PT ;  /* 0x000000ff7700720c */ /* 0x000fe40003f45270 */
[----:B--2---:R-:W-:Y:S02]  /*63b0*/  MOV R13, UR7 ;  /* 0x00000007000d7c02 */ /* 0x004fe40008000f00 */
        /* <DEDUP_REMOVED lines=23> */
[----:B------:R-:W-:Y:S01]  /*6530*/  FMUL.FTZ R16, R220, R17 ;  /* 0x00000011dc107220 */ /* 0x000fe20000410000 */
[----:B------:R-:W-:Y:S01]  /*6540*/  FADD.FTZ R52, R17, R52 ;  /* 0x0000003411347221 */ /* 0x000fe20000010000 */
        /* <DEDUP_REMOVED lines=15> */
[----:B------:R-:W-:Y:S01]  /*6640*/  FMUL.FTZ R152, R152, -R179 ;  /* 0x800000b398987220 */ /* 0x000fe20000410000 */
[----:B------:R-:W-:Y:S02]  /*6650*/  FMUL.FTZ R144, R24, R163 ;  /* 0x000000a318907220 */ /* 0x000fe40000410000 */
[C---:B------:R-:W-:Y:S01]  /*6660*/  FFMA.FTZ R3, R153.reuse, R179, -R2 ;  /* 0x000000b399037223 */ /* 0x040fe20000010802 */
[----:B------:R-:W-:Y:S01]  /*6670*/  FFMA.FTZ R153, R153, R163, R152 ;  /* 0x000000a399997223 */ /* 0x000fe20000010098 */
[----:B------:R-:W-:Y:S02]  /*6680*/  FMUL.FTZ R146, R205, R144 ;  /* 0x00000090cd927220 */ /* 0x000fe40000410000 */
        /* <DEDUP_REMOVED lines=19> */
[----:B------:R-:W-:Y:S01]  /*67c0*/  FFMA.FTZ R3, R0, R206, RZ ;  /* 0x000000ce00037223 */ /* 0x000fe200000100ff */
[----:B------:R-:W-:Y:S01]  /*67d0*/  FMUL.FTZ R149, R200, R147 ;  /* 0x00000093c8957220 */ /* 0x000fe20000410000 */
[----:B------:R-:W-:Y:S01]  /*67e0*/  FADD.FTZ R167, -R167, R8 ;  /* 0x00000008a7a77221 */ /* 0x000fe20000010100 */
[----:B------:R-:W-:Y:S01]  /*67f0*/  FADD.FTZ R183, R183, R2 ;  /* 0x00000002b7b77221 */ /* 0x000fe20000010000 */
[----:B------:R-:W-:-:S02]  /*6800*/  FFMA.FTZ R8, R50, R209, R3 ;  /* 0x000000d132087223 */ /* 0x000fc40000010003 */
[C---:B------:R-:W-:Y:S01]  /*6810*/  FMUL.FTZ R2, R128.reuse, -R167 ;  /* 0x800000a780027220 */ /* 0x040fe20000410000 */
[-C--:B------:R-:W-:Y:S01]  /*6820*/  FMUL.FTZ R128, R128, -R183.reuse ;  /* 0x800000b780807220 */ /* 0x080fe20000410000 */
[----:B------:R-:W-:Y:S02]  /*6830*/  FFMA.FTZ R9, R49, R208, R8 ;  /* 0x000000d031097223 */ /* 0x000fe40000010008 */
[C---:B------:R-:W-:Y:S01]  /*6840*/  FFMA.FTZ R3, R129.reuse, R183, -R2 ;  /* 0x000000b781037223 */ /* 0x040fe20000010802 */
[----:B------:R-:W-:Y:S01]  /*6850*/  FFMA.FTZ R129, R129, R167, R128 ;  /* 0x000000a781817223 */ /* 0x000fe20000010080 */
[----:B------:R-:W-:Y:S01]  /*6860*/  FFMA.FTZ R8, R48, R211, R9 ;  /* 0x000000d330087223 */ /* 0x000fe20000010009 */
[----:B------:R-:W-:Y:S01]  /*6870*/  FFMA.FTZ R9, R0, -R193, RZ ;  /* 0x800000c100097223 */ /* 0x000fe200000100ff */
[----:B------:R-:W-:Y:S01]  /*6880*/  FADD.FTZ R184, R184, R3 ;  /* 0x00000003b8b87221 */ /* 0x000fe20000010000 */
[----:B------:R-:W-:Y:S01]  /*6890*/  FADD.FTZ R168, -R168, R129 ;  /* 0x00000081a8a87221 */ /* 0x000fe20000010100 */
[----:B------:R-:W-:Y:S01]  /*68a0*/  FFMA.FTZ R11, R47, R204, R8 ;  /* 0x000000cc2f0b7223 */ /* 0x000fe20000010008 */
[----:B------:R-:W-:Y:S01]  /*68b0*/  FFMA.FTZ R10, R50, -R195, R9 ;  /* 0x800000c3320a7223 */ /* 0x000fe20000010009 */
[C---:B------:R-:W-:Y:S01]  /*68c0*/  FMUL.FTZ R2, R130.reuse, -R184 ;  /* 0x800000b882027220 */ /* 0x040fe20000410000 */
[----:B------:R-:W-:Y:S01]  /*68d0*/  FMUL.FTZ R3, R130, -R168 ;  /* 0x800000a882037220 */ /* 0x000fe20000410000 */
[----:B------:R-:W-:-:S02]  /*68e0*/  FFMA.FTZ R12, R46, R213, R11 ;  /* 0x000000d52e0c7223 */ /* 0x000fc4000001000b */
[C---:B------:R-:W-:Y:S01]  /*68f0*/  FFMA.FTZ R8, R131.reuse, R168, R2 ;  /* 0x000000a883087223 */ /* 0x040fe20000010002 */
[----:B------:R-:W-:Y:S01]  /*6900*/  FFMA.FTZ R2, R131, R184, -R3 ;  /* 0x000000b883027223 */ /* 0x000fe20000010803 */
[----:B------:R-:W-:Y:S01]  /*6910*/  FFMA.FTZ R3, R49, -R18, R10 ;  /* 0x8000001231037223 */ /* 0x000fe2000001000a */
[----:B-1----:R-:W-:Y:S01]  /*6920*/  FFMA.FTZ R5, R45, R210, R12 ;  /* 0x000000d22d057223 */ /* 0x002fe2000001000c */
[----:B------:R-:W-:Y:S01]  /*6930*/  FADD.FTZ R169, -R169, R8 ;  /* 0x00000008a9a97221 */ /* 0x000fe20000010100 */
[----:B------:R-:W-:Y:S01]  /*6940*/  FADD.FTZ R185, R185, R2 ;  /* 0x00000002b9b97221 */ /* 0x000fe20000010000 */
[----:B------:R-:W-:Y:S01]  /*6950*/  FFMA.FTZ R4, R48, -R19, R3 ;  /* 0x8000001330047223 */ /* 0x000fe20000010003 */
[----:B------:R-:W-:Y:S01]  /*6960*/  FFMA.FTZ R6, R44, R215, R5 ;  /* 0x000000d72c067223 */ /* 0x000fe20000010005 */
[C---:B------:R-:W-:Y:S01]  /*6970*/  FMUL.FTZ R2, R132.reuse, -R169 ;  /* 0x800000a984027220 */ /* 0x040fe20000410000 */
[-C--:B------:R-:W-:Y:S01]  /*6980*/  FMUL.FTZ R132, R132, -R185.reuse ;  /* 0x800000b984847220 */ /* 0x080fe20000410000 */
[----:B------:R-:W-:Y:S01]  /*6990*/  FFMA.FTZ R5, R47, -R196, R4 ;  /* 0x800000c42f057223 */ /* 0x000fe20000010004 */
[----:B------:R-:W-:Y:S01]  /*69a0*/  FFMA.FTZ R7, R43, R212, R6 ;  /* 0x000000d42b077223 */ /* 0x000fe20000010006 */
[C---:B------:R-:W-:Y:S01]  /*69b0*/  FFMA.FTZ R3, R133.reuse, R185, -R2 ;  /* 0x000000b985037223 */ /* 0x040fe20000010802 */
[----:B------:R-:W-:Y:S01]  /*69c0*/  FFMA.FTZ R133, R133, R169, R132 ;  /* 0x000000a985857223 */ /* 0x000fe20000010084 */
[----:B------:R-:W-:Y:S01]  /*69d0*/  FFMA.FTZ R4, R46, -R197, R5 ;  /* 0x800000c52e047223 */ /* 0x000fe20000010005 */
[----:B------:R-:W-:Y:S01]  /*69e0*/  FFMA.FTZ R6, R42, R207, R7 ;  /* 0x000000cf2a067223 */ /* 0x000fe20000010007 */
[----:B------:R-:W-:Y:S01]  /*69f0*/  FADD.FTZ R186, R186, R3 ;  /* 0x00000003baba7221 */ /* 0x000fe20000010000 */
[----:B------:R-:W-:Y:S01]  /*6a00*/  FADD.FTZ R170, -R170, R133 ;  /* 0x00000085aaaa7221 */ /* 0x000fe20000010100 */
[----:B------:R-:W-:Y:S01]  /*6a10*/  FFMA.FTZ R5, R45, -R194, R4 ;  /* 0x800000c22d057223 */ /* 0x000fe20000010004 */
[----:B------:R-:W-:Y:S01]  /*6a20*/  FFMA.FTZ R7, R41, R216, R6 ;  /* 0x000000d829077223 */ /* 0x000fe20000010006 */
[C---:B------:R-:W-:Y:S01]  /*6a30*/  FMUL.FTZ R2, R134.reuse, -R186 ;  /* 0x800000ba86027220 */ /* 0x040fe20000410000 */
[-C--:B------:R-:W-:Y:S01]  /*6a40*/  FMUL.FTZ R3, R134, -R170.reuse ;  /* 0x800000aa86037220 */ /* 0x080fe20000410000 */
[----:B------:R-:W-:Y:S01]  /*6a50*/  FFMA.FTZ R6, R44, -R201, R5 ;  /* 0x800000c92c067223 */ /* 0x000fe20000010005 */
[----:B------:R-:W-:Y:S01]  /*6a60*/  FFMA.FTZ R8, R40, R217, R7 ;  /* 0x000000d928087223 */ /* 0x000fe20000010007 */
[C---:B------:R-:W-:Y:S01]  /*6a70*/  FFMA.FTZ R4, R135.reuse, R170, R2 ;  /* 0x000000aa87047223 */ /* 0x040fe20000010002 */
[----:B------:R-:W-:Y:S01]  /*6a80*/  FFMA.FTZ R2, R135, R186, -R3 ;  /* 0x000000ba87027223 */ /* 0x000fe20000010803 */
[----:B------:R-:W-:Y:S01]  /*6a90*/  FFMA.FTZ R3, R43, -R200, R6 ;  /* 0x800000c82b037223 */ /* 0x000fe20000010006 */
[----:B------:R-:W-:Y:S01]  /*6aa0*/  FFMA.FTZ R5, R39, R218, R8 ;  /* 0x000000da27057223 */ /* 0x000fe20000010008 */
[----:B------:R-:W-:Y:S01]  /*6ab0*/  FADD.FTZ R171, -R171, R4 ;  /* 0x00000004abab7221 */ /* 0x000fe20000010100 */
[----:B------:R-:W-:Y:S01]  /*6ac0*/  FADD.FTZ R187, R187, R2 ;  /* 0x00000002bbbb7221 */ /* 0x000fe20000010000 */
[----:B------:R-:W-:Y:S01]  /*6ad0*/  FFMA.FTZ R4, R42, -R203, R3 ;  /* 0x800000cb2a047223 */ /* 0x000fe20000010003 */
[----:B------:R-:W-:Y:S01]  /*6ae0*/  FFMA.FTZ R6, R38, R219, R5 ;  /* 0x000000db26067223 */ /* 0x000fe20000010005 */
[C---:B------:R-:W-:Y:S01]  /*6af0*/  FMUL.FTZ R2, R136.reuse, -R171 ;  /* 0x800000ab88027220 */ /* 0x040fe20000410000 */
[-C--:B------:R-:W-:Y:S01]  /*6b00*/  FMUL.FTZ R136, R136, -R187.reuse ;  /* 0x800000bb88887220 */ /* 0x080fe20000410000 */
[----:B------:R-:W-:Y:S01]  /*6b10*/  FFMA.FTZ R5, R41, -R202, R4 ;  /* 0x800000ca29057223 */ /* 0x000fe20000010004 */
[----:B------:R-:W-:Y:S01]  /*6b20*/  FMUL.FTZ R10, R175, UR53 ;  /* 0x00000035af0a7c20 */ /* 0x000fe20008410000 */
[C---:B------:R-:W-:Y:S01]  /*6b30*/  FFMA.FTZ R3, R137.reuse, R187, -R2 ;  /* 0x000000bb89037223 */ /* 0x040fe20000010802 */
[----:B------:R-:W-:Y:S01]  /*6b40*/  FFMA.FTZ R137, R137, R171, R136 ;  /* 0x000000ab89897223 */ /* 0x000fe20000010088 */
[----:B------:R-:W-:Y:S01]  /*6b50*/  FFMA.FTZ R2, R40, -R205, R5 ;  /* 0x800000cd28027223 */ /* 0x000fe20000010005 */
[----:B------:R-:W-:Y:S01]  /*6b60*/  FFMA.FTZ R7, R37, R192, R6 ;  /* 0x000000c025077223 */ /* 0x000fe20000010006 */
[----:B------:R-:W-:Y:S01]  /*6b70*/  FADD.FTZ R188, R188, R3 ;  /* 0x00000003bcbc7221 */ /* 0x000fe20000010000 */
[----:B------:R-:W-:Y:S01]  /*6b80*/  FMUL.FTZ R8, R159, UR53 ;  /* 0x000000359f087c20 */ /* 0x000fe20008410000 */
[----:B------:R-:W-:Y:S01]  /*6b90*/  FFMA.FTZ R3, R39, -R214, R2 ;  /* 0x800000d627037223 */ /* 0x000fe20000010002 */
[----:B------:R-:W-:Y:S01]  /*6ba0*/  FFMA.FTZ R10, R159, UR54, -R10 ;  /* 0x000000369f0a7c23 */ /* 0x000fe2000801080a */
[----:B------:R-:W-:Y:S01]  /*6bb0*/  FADD.FTZ R172, -R172, R137 ;  /* 0x00000089acac7221 */ /* 0x000fe20000010100 */
[----:B------:R-:W-:Y:S01]  /*6bc0*/  FFMA.FTZ R6, R36, R223, R7 ;  /* 0x000000df24067223 */ /* 0x000fe20000010007 */
[----:B------:R-:W-:Y:S01]  /*6bd0*/  FFMA.FTZ R2, R38, -R221, R3 ;  /* 0x800000dd26027223 */ /* 0x000fe20000010003 */
[----:B------:R-:W-:Y:S01]  /*6be0*/  FFMA.FTZ R5, -R20, R143, R223 ;  /* 0x0000008f14057223 */ /* 0x000fe200000101df */
[----:B------:R-:W-:Y:S01]  /*6bf0*/  FFMA.FTZ R8, R175, UR54, R8 ;  /* 0x00000036af087c23 */ /* 0x000fe20008010008 */
[----:B------:R-:W-:Y:S01]  /*6c00*/  FMUL.FTZ R9, R191, R10 ;  /* 0x0000000abf097220 */ /* 0x000fe20000410000 */
[----:B------:R-:W-:Y:S01]  /*6c10*/  FFMA.FTZ R7, R37, -R220, R2 ;  /* 0x800000dc25077223 */ /* 0x000fe20000010002 */
[C---:B------:R-:W-:Y:S01]  /*6c20*/  FMUL.FTZ R3, R138.reuse, -R188 ;  /* 0x800000bc8a037220 */ /* 0x040fe20000410000 */
[----:B------:R-:W-:Y:S01]  /*6c30*/  FMUL.FTZ R2, R138, -R172 ;  /* 0x800000ac8a027220 */ /* 0x000fe20000410000 */
[----:B------:R-:W-:Y:S01]  /*6c40*/  FFMA.FTZ R10, R5, R8, R9 ;  /* 0x00000008050a7223 */ /* 0x000fe20000010009 */
[----:B------:R-:W-:Y:S01]  /*6c50*/  FMUL.FTZ R12, R20, R159 ;  /* 0x0000009f140c7220 */ /* 0x000fe20000410000 */
[C---:B------:R-:W-:Y:S01]  /*6c60*/  FFMA.FTZ R8, R139.reuse, R172, R3 ;  /* 0x000000ac8b087223 */ /* 0x040fe20000010003 */
[----:B------:R-:W-:Y:S01]  /*6c70*/  FFMA.FTZ R2, R139, R188, -R2 ;  /* 0x000000bc8b027223 */ /* 0x000fe20000010802 */
[----:B------:R-:W-:Y:S01]  /*6c80*/  FMUL.FTZ R3, R176, UR53 ;  /* 0x00000035b0037c20 */ /* 0x000fe20008410000 */
[----:B------:R-:W-:Y:S01]  /*6c90*/  FFMA.FTZ R143, R143, R175, R10 ;  /* 0x000000af8f8f7223 */ /* 0x000fe2000001000a */
[----:B------:R-:W-:Y:S01]  /*6ca0*/  FADD.FTZ R173, -R173, R8 ;  /* 0x00000008adad7221 */ /* 0x000fe20000010100 */
[----:B------:R-:W-:Y:S01]  /*6cb0*/  FADD.FTZ R189, R189, R2 ;  /* 0x00000002bdbd7221 */ /* 0x000fe20000010000 */
[----:B------:R-:W-:Y:S01]  /*6cc0*/  FFMA.FTZ R3, R160, UR54, -R3 ;  /* 0x00000036a0037c23 */ /* 0x000fe20008010803 */
[----:B------:R-:W-:-:S02]  /*6cd0*/  HADD2.F32 R8, -RZ, R97.H0_H0 ;  /* 0x20000061ff087230 */ /* 0x000fc40000004100 */
[C---:B------:R-:W-:Y:S01]  /*6ce0*/  FMUL.FTZ R2, R140.reuse, -R173 ;  /* 0x800000ad8c027220 */ /* 0x040fe20000410000 */
[----:B------:R-:W-:Y:S01]  /*6cf0*/  FMUL.FTZ R140, R140, -R189 ;  /* 0x800000bd8c8c7220 */ /* 0x000fe20000410000 */
[----:B------:R-:W-:Y:S01]  /*6d00*/  FMUL.FTZ R15, R220, R3 ;  /* 0x00000003dc0f7220 */ /* 0x000fe20000410000 */
[-C--:B------:R-:W-:Y:S01]  /*6d10*/  FMUL.FTZ R10, R34, R189.reuse ;  /* 0x000000bd220a7220 */ /* 0x080fe20000410000 */
[C---:B------:R-:W-:Y:S01]  /*6d20*/  FFMA.FTZ R3, R141.reuse, R189, -R2 ;  /* 0x000000bd8d037223 */ /* 0x040fe20000010802 */
[----:B------:R-:W-:Y:S01]  /*6d30*/  FFMA.FTZ R141, R141, R173, R140 ;  /* 0x000000ad8d8d7223 */ /* 0x000fe2000001008c */
[----:B------:R-:W-:Y:S01]  /*6d40*/  FMUL.FTZ R4, R20, R175 ;  /* 0x000000af14047220 */ /* 0x000fe20000410000 */
[----:B------:R-:W-:Y:S01]  /*6d50*/  FMUL.FTZ R14, R191, R12 ;  /* 0x0000000cbf0e7220 */ /* 0x000fe20000410000 */
[----:B------:R-:W-:Y:S01]  /*6d60*/  FMUL.FTZ R9, R21, R160 ;  /* 0x000000a015097220 */ /* 0x000fe20000410000 */
[C---:B------:R-:W-:Y:S01]  /*6d70*/  FFMA.FTZ R209, -R34.reuse, R8, R209 ;  /* 0x0000000822d17223 */ /* 0x040fe200000101d1 */
[----:B------:R-:W-:Y:S01]  /*6d80*/  FMUL.FTZ R128, R34, R173 ;  /* 0x000000ad22807220 */ /* 0x000fe20000410000 */
[----:B------:R-:W-:Y:S01]  /*6d90*/  FMUL.FTZ R130, R195, R10 ;  /* 0x0000000ac3827220 */ /* 0x000fe20000410000 */
[----:B------:R-:W-:Y:S01]  /*6da0*/  FADD.FTZ R174, -R174, R141 ;  /* 0x0000008daeae7221 */ /* 0x000fe20000010100 */
[----:B------:R-:W-:Y:S01]  /*6db0*/  FFMA.FTZ R7, R36, -R191, R7 ;  /* 0x800000bf24077223 */ /* 0x000fe20000010007 */
[----:B------:R-:W-:Y:S01]  /*6dc0*/  FADD.FTZ R190, R190, R3 ;  /* 0x00000003bebe7221 */ /* 0x000fe20000010000 */
[----:B------:R-:W-:Y:S01]  /*6dd0*/  FADD.FTZ R51, R4, R51 ;  /* 0x0000003304337221 */ /* 0x000fe20000010000 */
[-C--:B------:R-:W-:Y:S01]  /*6de0*/  FMUL.FTZ R191, R191, R4.reuse ;  /* 0x00000004bfbf7220 */ /* 0x080fe20000410000 */
[----:B------:R-:W-:Y:S01]  /*6df0*/  FFMA.FTZ R4, R5, R4, R14 ;  /* 0x0000000405047223 */ /* 0x000fe2000001000e */
[----:B------:R-:W-:Y:S01]  /*6e00*/  FFMA.FTZ R192, -R21, R142, R192 ;  /* 0x0000008e15c07223 */ /* 0x000fe200000101c0 */
[----:B------:R-:W-:Y:S01]  /*6e10*/  FMUL.FTZ R11, R220, R9 ;  /* 0x00000009dc0b7220 */ /* 0x000fe20000410000 */
[----:B------:R-:W-:-:S02]  /*6e20*/  HADD2.F32 R3, -RZ, R199.H0_H0 ;  /* 0x200000c7ff037230 */ /* 0x000fc40000004100 */
[----:B------:R-:W-:Y:S01]  /*6e30*/  FFMA.FTZ R129, R209, R128, -R130 ;  /* 0x00000080d1817223 */ /* 0x000fe20000010882 */
[----:B------:R-:W-:Y:S01]  /*6e40*/  FMUL.FTZ R14, R35, R174 ;  /* 0x000000ae230e7220 */ /* 0x000fe20000410000 */
[----:B------:R-:W-:Y:S01]  /*6e50*/  FMUL.FTZ R128, R195, R128 ;  /* 0x00000080c3807220 */ /* 0x000fe20000410000 */
[C---:B------:R-:W-:Y:S01]  /*6e60*/  FMUL.FTZ R2, R35.reuse, R190 ;  /* 0x000000be23027220 */ /* 0x040fe20000410000 */
[C---:B------:R-:W-:Y:S01]  /*6e70*/  FFMA.FTZ R17, R192.reuse, R17, R11 ;  /* 0x00000011c0117223 */ /* 0x040fe2000001000b */
[----:B------:R-:W-:Y:S01]  /*6e80*/  FFMA.FTZ R11, -R35, R3, R206 ;  /* 0x00000003230b7223 */ /* 0x000fe200000101ce */
[----:B------:R-:W-:Y:S01]  /*6e90*/  FMUL.FTZ R126, R193, R14 ;  /* 0x0000000ec17e7220 */ /* 0x000fe20000410000 */
[----:B------:R-:W-:Y:S01]  /*6ea0*/  FFMA.FTZ R127, R209, R10, R128 ;  /* 0x0000000ad17f7223 */ /* 0x000fe20000010080 */
[----:B------:R-:W-:Y:S01]  /*6eb0*/  FMUL.FTZ R128, R193, R2 ;  /* 0x00000002c1807220 */ /* 0x000fe20000410000 */
[----:B------:R-:W-:Y:S01]  /*6ec0*/  FFMA.FTZ R16, R192, R9, -R16 ;  /* 0x00000009c0107223 */ /* 0x000fe20000010810 */
[----:B------:R-:W-:-:S02]  /*6ed0*/  HADD2.F32 R9, -RZ, R96.H0_H0 ;  /* 0x20000060ff097230 */ /* 0x000fc40000004100 */
[----:B------:R-:W-:Y:S01]  /*6ee0*/  FFMA.FTZ R126, R11, R2, R126 ;  /* 0x000000020b7e7223 */ /* 0x000fe2000001007e */
[----:B------:R-:W-:Y:S01]  /*6ef0*/  FMUL.FTZ R13, R33, R188 ;  /* 0x000000bc210d7220 */ /* 0x000fe20000410000 */
[----:B------:R-:W-:Y:S01]  /*6f00*/  FFMA.FTZ R128, R11, R14, -R128 ;  /* 0x0000000e0b807223 */ /* 0x000fe20000010880 */
[----:B------:R-:W-:Y:S01]  /*6f10*/  FFMA.FTZ R5, R5, R12, -R191 ;  /* 0x0000000c05057223 */ /* 0x000fe200000108bf */
[----:B------:R-:W-:Y:S02]  /*6f20*/  HADD2.F32 R12, -RZ, R95.H0_H0 ;  /* 0x2000005fff0c7230 */ /* 0x000fe40000004100 */
[----:B------:R-:W-:Y:S01]  /*6f30*/  FADD.FTZ R126, RZ, R126 ;  /* 0x0000007eff7e7221 */ /* 0x000fe20000010000 */
[C---:B------:R-:W-:Y:S01]  /*6f40*/  FFMA.FTZ R208, -R33.reuse, R9, R208 ;  /* 0x0000000921d07223 */ /* 0x040fe200000101d0 */
[----:B------:R-:W-:Y:S01]  /*6f50*/  FMUL.FTZ R131, R33, R172 ;  /* 0x000000ac21837220 */ /* 0x000fe20000410000 */
[----:B------:R-:W-:Y:S01]  /*6f60*/  FMUL.FTZ R133, R18, R13 ;  /* 0x0000000d12857220 */ /* 0x000fe20000410000 */
[----:B------:R-:W-:Y:S01]  /*6f70*/  FMUL.FTZ R14, R32, R187 ;  /* 0x000000bb200e7220 */ /* 0x000fe20000410000 */
        /* <DEDUP_REMOVED lines=22> */
[----:B------:R-:W-:Y:S01]  /*70e0*/  FMUL.FTZ R128, R30, R185 ;  /* 0x000000b91e807220 */ /* 0x000fe20000410000 */
[----:B------:R-:W-:Y:S01]  /*70f0*/  FADD.FTZ R130, R131, R130 ;  /* 0x0000008283827221 */ /* 0x000fe20000010000 */
[----:B------:R-:W-:Y:S01]  /*7100*/  FADD.FTZ R132, R133, R132 ;  /* 0x0000008485847221 */ /* 0x000fe20000010000 */
[----:B------:R-:W-:Y:S01]  /*7110*/  FFMA.FTZ R135, R204, R129, R135 ;  /* 0x00000081cc877223 */ /* 0x000fe20000010087 */
[----:B------:R-:W-:Y:S02]  /*7120*/  HADD2.F32 R131, -RZ, R92.H0_H0 ;  /* 0x2000005cff837230 */ /* 0x000fe40000004100 */
[C---:B------:R-:W-:Y:S01]  /*7130*/  FFMA.FTZ R213, -R30.reuse, R126, R213 ;  /* 0x0000007e1ed57223 */ /* 0x040fe200000101d5 */
[----:B------:R-:W-:Y:S01]  /*7140*/  FMUL.FTZ R134, R30, R169 ;  /* 0x000000a91e867220 */ /* 0x000fe20000410000 */
[----:B------:R-:W-:Y:S01]  /*7150*/  FMUL.FTZ R136, R197, R128 ;  /* 0x00000080c5887220 */ /* 0x000fe20000410000 */
[C---:B------:R-:W-:Y:S01]  /*7160*/  FMUL.FTZ R133, R29.reuse, R184 ;  /* 0x000000b81d857220 */ /* 0x040fe20000410000 */
        /* <DEDUP_REMOVED lines=25> */
[----:B------:R-:W-:Y:S01]  /*7300*/  FFMA.FTZ R212, -R27, R135, R212 ;  /* 0x000000871bd47223 */ /* 0x000fe200000101d4 */
[-C--:B------:R-:W-:Y:S01]  /*7310*/  FMUL.FTZ R138, R200, R137.reuse ;  /* 0x00000089c88a7220 */ /* 0x080fe20000410000 */
[----:B------:R-:W-:Y:S01]  /*7320*/  FADD.FTZ R82, R143, R82 ;  /* 0x000000528f527221 */ /* 0x000fe20000010000 */
[----:B------:R-:W-:Y:S01]  /*7330*/  FADD.FTZ R134, R134, R139 ;  /* 0x0000008b86867221 */ /* 0x000fe20000010000 */
[C---:B------:R-:W-:Y:S01]  /*7340*/  FFMA.FTZ R149, R212.reuse, R137, R149 ;  /* 0x00000089d4957223 */ /* 0x040fe20000010095 */
[----:B------:R-:W-:Y:S01]  /*7350*/  FFMA.FTZ R147, R212, R147, -R138 ;  /* 0x00000093d4937223 */ /* 0x000fe2000001088a */
[C---:B------:R-:W-:Y:S01]  /*7360*/  FMUL.FTZ R139, R25.reuse, R180 ;  /* 0x000000b4198b7220 */ /* 0x040fe20000410000 */
[----:B------:R-:W-:Y:S01]  /*7370*/  FMUL.FTZ R138, R26, R165 ;  /* 0x000000a51a8a7220 */ /* 0x000fe20000410000 */
[----:B------:R-:W-:Y:S01]  /*7380*/  FADD.FTZ R136, R136, R145 ;  /* 0x0000009188887221 */ /* 0x000fe20000010000 */
[----:B------:R-:W-:Y:S01]  /*7390*/  FADD.FTZ R149, R134, R149 ;  /* 0x0000009586957221 */ /* 0x000fe20000010000 */
[C---:B------:R-:W-:Y:S01]  /*73a0*/  FFMA.FTZ R216, -R25.reuse, R122, R216 ;  /* 0x0000007a19d87223 */ /* 0x040fe200000101d8 */
[----:B------:R-:W-:Y:S01]  /*73b0*/  FMUL.FTZ R143, R25, R164 ;  /* 0x000000a4198f7220 */ /* 0x000fe20000410000 */
[----:B------:R-:W-:Y:S01]  /*73c0*/  FMUL.FTZ R145, R202, R139 ;  /* 0x0000008bca917220 */ /* 0x000fe20000410000 */
[C---:B------:R-:W-:Y:S01]  /*73d0*/  FFMA.FTZ R207, -R26.reuse, R123, R207 ;  /* 0x0000007b1acf7223 */ /* 0x040fe200000101cf */
[----:B------:R-:W-:Y:S01]  /*73e0*/  FMUL.FTZ R134, R26, R181 ;  /* 0x000000b51a867220 */ /* 0x000fe20000410000 */
[C---:B------:R-:W-:Y:S01]  /*73f0*/  FMUL.FTZ R140, R203.reuse, R138 ;  /* 0x0000008acb8c7220 */ /* 0x040fe20000410000 */
[-C--:B------:R-:W-:Y:S01]  /*7400*/  FFMA.FTZ R145, R216, R143.reuse, -R145 ;  /* 0x0000008fd8917223 */ /* 0x080fe20000010891 */
[----:B------:R-:W-:Y:S01]  /*7410*/  FMUL.FTZ R143, R202, R143 ;  /* 0x0000008fca8f7220 */ /* 0x000fe20000410000 */
[-C--:B------:R-:W-:Y:S01]  /*7420*/  FMUL.FTZ R141, R203, R134.reuse ;  /* 0x00000086cb8d7220 */ /* 0x080fe20000410000 */
[C---:B------:R-:W-:Y:S01]  /*7430*/  FFMA.FTZ R140, R207.reuse, R134, R140 ;  /* 0x00000086cf8c7223 */ /* 0x040fe2000001008c */
[----:B------:R-:W-:Y:S01]  /*7440*/  FADD.FTZ R147, R136, R147 ;  /* 0x0000009388937221 */ /* 0x000fe20000010000 */
[C---:B------:R-:W-:Y:S01]  /*7450*/  FMUL.FTZ R136, R24.reuse, R179 ;  /* 0x000000b318887220 */ /* 0x040fe20000410000 */
[----:B------:R-:W-:Y:S01]  /*7460*/  FFMA.FTZ R138, R207, R138, -R141 ;  /* 0x0000008acf8a7223 */ /* 0x000fe2000001088d */
[----:B------:R-:W-:Y:S01]  /*7470*/  FADD.FTZ R140, R149, R140 ;  /* 0x0000008c958c7221 */ /* 0x000fe20000010000 */
[----:B------:R-:W-:Y:S01]  /*7480*/  FFMA.FTZ R217, -R24, R121, R217 ;  /* 0x0000007918d97223 */ /* 0x000fe200000101d9 */
[----:B------:R-:W-:Y:S01]  /*7490*/  FFMA.FTZ R143, R216, R139, R143 ;  /* 0x0000008bd88f7223 */ /* 0x000fe2000001008f */
[----:B------:R-:W-:Y:S01]  /*74a0*/  FADD.FTZ R138, R147, R138 ;  /* 0x0000008a938a7221 */ /* 0x000fe20000010000 */
[-C--:B------:R-:W-:Y:S01]  /*74b0*/  FMUL.FTZ R149, R205, R136.reuse ;  /* 0x00000088cd957220 */ /* 0x080fe20000410000 */
[----:B------:R-:W-:Y:S01]  /*74c0*/  FFMA.FTZ R141, R217, R136, R146 ;  /* 0x00000088d98d7223 */ /* 0x000fe20000010092 */
[----:B------:R-:W-:Y:S01]  /*74d0*/  FADD.FTZ R140, R140, R143 ;  /* 0x0000008f8c8c7221 */ /* 0x000fe20000010000 */
[----:B------:R-:W-:Y:S01]  /*74e0*/  FMUL.FTZ R143, R23, R178 ;  /* 0x000000b2178f7220 */ /* 0x000fe20000410000 */
[----:B------:R-:W-:Y:S01]  /*74f0*/  FADD.FTZ R138, R138, R145 ;  /* 0x000000918a8a7221 */ /* 0x000fe20000010000 */
[----:B------:R-:W-:Y:S01]  /*7500*/  FFMA.FTZ R149, R217, R144, -R149 ;  /* 0x00000090d9957223 */ /* 0x000fe20000010895 */
[----:B------:R-:W-:Y:S01]  /*7510*/  FADD.FTZ R140, R140, R141 ;  /* 0x0000008d8c8c7221 */ /* 0x000fe20000010000 */
[C---:B------:R-:W-:Y:S01]  /*7520*/  FFMA.FTZ R218, -R23.reuse, R124, R218 ;  /* 0x0000007c17da7223 */ /* 0x040fe200000101da */
[----:B------:R-:W-:Y:S01]  /*7530*/  FMUL.FTZ R141, R23, R162 ;  /* 0x000000a2178d7220 */ /* 0x000fe20000410000 */
[----:B------:R-:W-:Y:S01]  /*7540*/  FMUL.FTZ R145, R214, R143 ;  /* 0x0000008fd6917220 */ /* 0x000fe20000410000 */
[C---:B------:R-:W-:Y:S01]  /*7550*/  FMUL.FTZ R144, R22.reuse, R177 ;  /* 0x000000b116907220 */ /* 0x040fe20000410000 */
[C---:B------:R-:W-:Y:S01]  /*7560*/  FFMA.FTZ R219, -R22.reuse, R125, R219 ;  /* 0x0000007d16db7223 */ /* 0x040fe200000101db */
[----:B------:R-:W-:Y:S01]  /*7570*/  FMUL.FTZ R146, R22, R161 ;  /* 0x000000a116927220 */ /* 0x000fe20000410000 */
[-C--:B------:R-:W-:Y:S01]  /*7580*/  FFMA.FTZ R145, R218, R141.reuse, -R145 ;  /* 0x0000008dda917223 */ /* 0x080fe20000010891 */
        /* <DEDUP_REMOVED lines=12> */
[----:B------:R-:W0:Y:S01]  /*7650*/  SHFL.DOWN PT, R148, R7, 0x1, 0x1f ;  /* 0x08201f0007947f89 */ /* 0x000e2200000e0000 */
[----:B------:R-:W-:Y:S01]  /*7660*/  FFMA.FTZ R15, R192, R149, R15 ;  /* 0x00000095c00f7223 */ /* 0x000fe2000001000f */
[----:B------:R-:W-:Y:S01]  /*7670*/  FADD.FTZ R140, R140, R141 ;  /* 0x0000008d8c8c7221 */ /* 0x000fe20000010000 */
[----:B------:R-:W-:Y:S01]  /*7680*/  FADD.FTZ R138, R147, R16 ;  /* 0x00000010938a7221 */ /* 0x000fe20000010000 */
[----:B------:R-:W1:Y:S01]  /*7690*/  SHFL.DOWN PT, R141, R6, 0x1, 0x1f ;  /* 0x08201f00068d7f89 */ /* 0x000e6200000e0000 */
[----:B------:R-:W-:Y:S01]  /*76a0*/  FFMA.FTZ R142, R142, R176, R15 ;  /* 0x000000b08e8e7223 */ /* 0x000fe2000001000f */
[----:B------:R-:W-:Y:S01]  /*76b0*/  FADD.FTZ R17, R140, R17 ;  /* 0x000000118c117221 */ /* 0x000fe20000010000 */
[----:B------:R-:W-:Y:S01]  /*76c0*/  FADD.FTZ R138, R138, R5 ;  /* 0x000000058a8a7221 */ /* 0x000fe20000010000 */
[----:B------:R-:W-:Y:S01]  /*76d0*/  FMUL.FTZ R5, R178, UR53 ;  /* 0x00000035b2057c20 */ /* 0x000fe20008410000 */
[----:B------:R-:W-:Y:S01]  /*76e0*/  FMUL.FTZ R146, R177, UR53 ;  /* 0x00000035b1927c20 */ /* 0x000fe20008410000 */
[----:B------:R-:W-:Y:S01]  /*76f0*/  FADD.FTZ R4, R17, R4 ;  /* 0x0000000411047221 */ /* 0x000fe20000010000 */
[C---:B------:R-:W-:Y:S01]  /*7700*/  FMUL.FTZ R16, R161.reuse, UR53 ;  /* 0x00000035a1107c20 */ /* 0x040fe20008410000 */
[----:B------:R-:W2:Y:S01]  /*7710*/  SHFL.DOWN PT, R140, R138, 0x1, 0x1f ;  /* 0x08201f008a8c7f89 */ /* 0x000ea200000e0000 */
[C---:B------:R-:W-:Y:S01]  /*7720*/  FFMA.FTZ R15, R162.reuse, UR54, -R5 ;  /* 0x00000036a20f7c23 */ /* 0x040fe20008010805 */
[----:B------:R-:W-:Y:S01]  /*7730*/  FMUL.FTZ R5, R162, UR53 ;  /* 0x00000035a2057c20 */ /* 0x000fe20008410000 */
[----:B------:R-:W-:Y:S01]  /*7740*/  FFMA.FTZ R146, R161, UR54, -R146 ;  /* 0x00000036a1927c23 */ /* 0x000fe20008010892 */
[----:B------:R-:W3:Y:S01]  /*7750*/  SHFL.DOWN PT, R17, R4, 0x1, 0x1f ;  /* 0x08201f0004117f89 */ /* 0x000ee200000e0000 */
[----:B------:R-:W-:Y:S01]  /*7760*/  FMUL.FTZ R15, R214, R15 ;  /* 0x0000000fd60f7220 */ /* 0x000fe20000410000 */
[----:B------:R-:W-:Y:S01]  /*7770*/  FFMA.FTZ R5, R178, UR54, R5 ;  /* 0x00000036b2057c23 */ /* 0x000fe20008010005 */
[----:B------:R-:W-:Y:S01]  /*7780*/  FMUL.FTZ R146, R221, R146 ;  /* 0x00000092dd927220 */ /* 0x000fe20000410000 */
[----:B------:R-:W-:Y:S01]  /*7790*/  FFMA.FTZ R16, R177, UR54, R16 ;  /* 0x00000036b1107c23 */ /* 0x000fe20008010010 */
[----:B------:R-:W-:Y:S01]  /*77a0*/  FADD.FTZ R55, R136, R55 ;  /* 0x0000003788377221 */ /* 0x000fe20000010000 */
[----:B------:R-:W-:Y:S01]  /*77b0*/  FFMA.FTZ R5, R218, R5, R15 ;  /* 0x00000005da057223 */ /* 0x000fe2000001000f */
[----:B------:R-:W-:Y:S01]  /*77c0*/  FMUL.FTZ R15, R180, UR53 ;  /* 0x00000035b40f7c20 */ /* 0x000fe20008410000 */
[----:B------:R-:W-:Y:S01]  /*77d0*/  FFMA.FTZ R16, R219, R16, R146 ;  /* 0x00000010db107223 */ /* 0x000fe20000010092 */
[----:B0-----:R-:W-:Y:S01]  /*77e0*/  @!P0 FADD.FTZ R7, R7, R148 ;  /* 0x0000009407078221 */ /* 0x001fe20000010000 */
[----:B------:R-:W-:Y:S01]  /*77f0*/  FFMA.FTZ R178, R124, R178, R5 ;  /* 0x000000b27cb27223 */ /* 0x000fe20000010005 */
[----:B------:R-:W-:Y:S01]  /*7800*/  MOV R5, R138 ;  /* 0x0000008a00057202 */ /* 0x000fe20000000f00 */
[----:B------:R-:W-:Y:S01]  /*7810*/  FFMA.FTZ R125, R125, R177, R16 ;  /* 0x000000b17d7d7223 */ /* 0x000fe20000010010 */
[----:B-1----:R-:W-:Y:S01]  /*7820*/  @!P0 FADD.FTZ R6, R6, R141 ;  /* 0x0000008d06068221 */ /* 0x002fe20000010000 */
[----:B------:R-:W0:Y:S01]  /*7830*/  SHFL.DOWN PT, R138, R7, 0x2, 0x1f ;  /* 0x08401f00078a7f89 */ /* 0x000e2200000e0000 */
[----:B------:R-:W-:Y:S01]  /*7840*/  FMUL.FTZ R16, R179, UR53 ;  /* 0x00000035b3107c20 */ /* 0x000fe20008410000 */
[----:B------:R-:W-:Y:S01]  /*7850*/  FADD.FTZ R80, R125, R80 ;  /* 0x000000507d507221 */ /* 0x000fe20000010000 */
[----:B------:R-:W-:Y:S01]  /*7860*/  FADD.FTZ R57, R134, R57 ;  /* 0x0000003986397221 */ /* 0x000fe20000010000 */
[----:B------:R-:W1:Y:S01]  /*7870*/  SHFL.DOWN PT, R141, R6, 0x2, 0x1f ;  /* 0x08401f00068d7f89 */ /* 0x000e6200000e0000 */
[----:B------:R-:W-:Y:S01]  /*7880*/  FFMA.FTZ R16, R163, UR54, -R16 ;  /* 0x00000036a3107c23 */ /* 0x000fe20008010810 */
[----:B--2---:R-:W-:Y:S01]  /*7890*/  @!P0 FADD.FTZ R5, R5, R140 ;  /* 0x0000008c05058221 */ /* 0x004fe20000010000 */
[----:B------:R-:W-:Y:S01]  /*78a0*/  FADD.FTZ R64, R13, R64 ;  /* 0x000000400d407221 */ /* 0x000fe20000010000 */
[----:B------:R-:W-:Y:S01]  /*78b0*/  FMUL.FTZ R13, R190, UR53 ;  /* 0x00000035be0d7c20 */ /* 0x000fe20008410000 */
[----:B------:R-:W-:Y:S01]  /*78c0*/  FMUL.FTZ R124, R205, R16 ;  /* 0x00000010cd7c7220 */ /* 0x000fe20000410000 */
[----:B---3--:R-:W-:Y:S01]  /*78d0*/  @!P0 FADD.FTZ R4, R17, R4 ;  /* 0x0000000411048221 */ /* 0x008fe20000010000 */
[----:B------:R-:W2:Y:S01]  /*78e0*/  SHFL.DOWN PT, R136, R5, 0x2, 0x1f ;  /* 0x08401f0005887f89 */ /* 0x000ea200000e0000 */
[----:B------:R-:W-:Y:S01]  /*78f0*/  FMUL.FTZ R16, R163, UR53 ;  /* 0x00000035a3107c20 */ /* 0x000fe20008410000 */
[----:B------:R-:W-:Y:S01]  /*7900*/  ISETP.GT.AND P0, PT, R117, 0x1d, PT ;  /* 0x0000001d7500780c */ /* 0x000fe20003f04270 */
[C---:B------:R-:W-:Y:S01]  /*7910*/  FFMA.FTZ R17, R164.reuse, UR54, -R15 ;  /* 0x00000036a4117c23 */ /* 0x040fe2000801080f */
[----:B------:R-:W3:Y:S01]  /*7920*/  SHFL.DOWN PT, R125, R4, 0x2, 0x1f ;  /* 0x08401f00047d7f89 */ /* 0x000ee200000e0000 */
[----:B------:R-:W-:Y:S01]  /*7930*/  FFMA.FTZ R16, R179, UR54, R16 ;  /* 0x00000036b3107c23 */ /* 0x000fe20008010010 */
[----:B------:R-:W-:Y:S01]  /*7940*/  FMUL.FTZ R15, R164, UR53 ;  /* 0x00000035a40f7c20 */ /* 0x000fe20008410000 */
[----:B------:R-:W-:Y:S01]  /*7950*/  FMUL.FTZ R17, R202, R17 ;  /* 0x00000011ca117220 */ /* 0x000fe20000410000 */
[----:B------:R-:W-:Y:S01]  /*7960*/  FADD.FTZ R63, R14, R63 ;  /* 0x0000003f0e3f7221 */ /* 0x000fe20000010000 */
[----:B------:R-:W-:Y:S01]  /*7970*/  FFMA.FTZ R16, R217, R16, R124 ;  /* 0x00000010d9107223 */ /* 0x000fe2000001007c */
[----:B------:R-:W-:Y:S01]  /*7980*/  FFMA.FTZ R15, R180, UR54, R15 ;  /* 0x00000036b40f7c23 */ /* 0x000fe2000801000f */
[----:B------:R-:W-:Y:S01]  /*7990*/  FADD.FTZ R53, R144, R53 ;  /* 0x0000003590357221 */ /* 0x000fe20000010000 */
[----:B------:R-:W-:Y:S01]  /*79a0*/  FADD.FTZ R81, R142, R81 ;  /* 0x000000518e517221 */ /* 0x000fe20000010000 */
[----:B------:R-:W-:Y:S01]  /*79b0*/  FFMA.FTZ R121, R121, R179, R16 ;  /* 0x000000b379797223 */ /* 0x000fe20000010010 */
[----:B------:R-:W-:Y:S01]  /*79c0*/  FFMA.FTZ R15, R216, R15, R17 ;  /* 0x0000000fd80f7223 */ /* 0x000fe20000010011 */
[----:B0-----:R-:W-:Y:S01]  /*79d0*/  @!P0 FADD.FTZ R7, R7, R138 ;  /* 0x0000008a07078221 */ /* 0x001fe20000010000 */
[----:B------:R-:W-:Y:S01]  /*79e0*/  FMUL.FTZ R16, R181, UR53 ;  /* 0x00000035b5107c20 */ /* 0x000fe20008410000 */
[----:B-1----:R-:W-:Y:S01]  /*79f0*/  @!P0 FADD.FTZ R6, R6, R141 ;  /* 0x0000008d06068221 */ /* 0x002fe20000010000 */
[----:B------:R-:W-:Y:S01]  /*7a00*/  FADD.FTZ R78, R121, R78 ;  /* 0x0000004e794e7221 */ /* 0x000fe20000010000 */
[----:B------:R-:W-:Y:S01]  /*7a10*/  FFMA.FTZ R122, R122, R180, R15 ;  /* 0x000000b47a7a7223 */ /* 0x000fe2000001000f */
[----:B------:R-:W0:Y:S01]  /*7a20*/  SHFL.DOWN PT, R138, R7, 0x4, 0x1f ;  /* 0x08801f00078a7f89 */ /* 0x000e2200000e0000 */
[----:B------:R-:W-:Y:S01]  /*7a30*/  FFMA.FTZ R16, R165, UR54, -R16 ;  /* 0x00000036a5107c23 */ /* 0x000fe20008010810 */
[----:B------:R-:W-:Y:S01]  /*7a40*/  FMUL.FTZ R15, R182, UR53 ;  /* 0x00000035b60f7c20 */ /* 0x000fe20008410000 */
[----:B------:R-:W-:Y:S01]  /*7a50*/  FADD.FTZ R77, R122, R77 ;  /* 0x0000004d7a4d7221 */ /* 0x000fe20000010000 */
[----:B--2---:R-:W-:Y:S01]  /*7a60*/  @!P0 FADD.FTZ R5, R5, R136 ;  /* 0x0000008805058221 */ /* 0x004fe20000010000 */
[----:B------:R-:W-:Y:S01]  /*7a70*/  FMUL.FTZ R134, R203, R16 ;  /* 0x00000010cb867220 */ /* 0x000fe20000410000 */
[----:B------:R-:W-:Y:S01]  /*7a80*/  FMUL.FTZ R122, R165, UR53 ;  /* 0x00000035a57a7c20 */ /* 0x000fe20008410000 */
[----:B------:R-:W-:Y:S01]  /*7a90*/  FMUL.FTZ R16, R183, UR53 ;  /* 0x00000035b7107c20 */ /* 0x000fe20008410000 */
[----:B---3--:R-:W-:Y:S01]  /*7aa0*/  @!P0 FADD.FTZ R4, R4, R125 ;  /* 0x0000007d04048221 */ /* 0x008fe20000010000 */
[----:B------:R-:W1:Y:S01]  /*7ab0*/  SHFL.DOWN PT, R136, R5, 0x4, 0x1f ;  /* 0x08801f0005887f89 */ /* 0x000e6200000e0000 */
[----:B------:R-:W-:Y:S01]  /*7ac0*/  ISETP.GT.AND P0, PT, R117, 0x1b, PT ;  /* 0x0000001b7500780c */ /* 0x000fe20003f04270 */
[----:B------:R-:W-:Y:S01]  /*7ad0*/  FFMA.FTZ R124, R181, UR54, R122 ;  /* 0x00000036b57c7c23 */ /* 0x000fe2000801007a */
[C---:B------:R-:W-:Y:S01]  /*7ae0*/  FFMA.FTZ R122, R167.reuse, UR54, -R16 ;  /* 0x00000036a77a7c23 */ /* 0x040fe20008010810 */
[----:B------:R-:W2:Y:S01]  /*7af0*/  SHFL.DOWN PT, R125, R6, 0x4, 0x1f ;  /* 0x08801f00067d7f89 */ /* 0x000ea200000e0000 */
[----:B------:R-:W-:Y:S01]  /*7b00*/  FMUL.FTZ R16, R167, UR53 ;  /* 0x00000035a7107c20 */ /* 0x000fe20008410000 */
[----:B------:R-:W-:Y:S01]  /*7b10*/  FFMA.FTZ R15, R166, UR54, -R15 ;  /* 0x00000036a60f7c23 */ /* 0x000fe2000801080f */
[----:B------:R-:W-:Y:S01]  /*7b20*/  FFMA.FTZ R124, R207, R124, R134 ;  /* 0x0000007ccf7c7223 */ /* 0x000fe20000010086 */
[----:B------:R-:W3:Y:S01]  /*7b30*/  SHFL.DOWN PT, R121, R4, 0x4, 0x1f ;  /* 0x08801f0004797f89 */ /* 0x000ee200000e0000 */
[----:B------:R-:W-:Y:S01]  /*7b40*/  FMUL.FTZ R122, R201, R122 ;  /* 0x0000007ac97a7220 */ /* 0x000fe20000410000 */
[----:B------:R-:W-:Y:S01]  /*7b50*/  FFMA.FTZ R16, R183, UR54, R16 ;  /* 0x00000036b7107c23 */ /* 0x000fe20008010010 */
[----:B------:R-:W-:Y:S01]  /*7b60*/  FMUL.FTZ R17, R200, R15 ;  /* 0x0000000fc8117220 */ /* 0x000fe20000410000 */
[----:B------:R-:W-:Y:S01]  /*7b70*/  FMUL.FTZ R15, R166, UR53 ;  /* 0x00000035a60f7c20 */ /* 0x000fe20008410000 */
[----:B------:R-:W-:Y:S01]  /*7b80*/  FFMA.FTZ R123, R123, R181, R124 ;  /* 0x000000b57b7b7223 */ /* 0x000fe2000001007c */
[----:B------:R-:W-:Y:S01]  /*7b90*/  FFMA.FTZ R215, R215, R16, R122 ;  /* 0x00000010d7d77223 */ /* 0x000fe2000001007a */
[----:B0-----:R-:W-:Y:S01]  /*7ba0*/  @!P0 FADD.FTZ R7, R7, R138 ;  /* 0x0000008a07078221 */ /* 0x001fe20000010000 */
[----:B------:R-:W-:Y:S01]  /*7bb0*/  FFMA.FTZ R15, R182, UR54, R15 ;  /* 0x00000036b60f7c23 */ /* 0x000fe2000801000f */
[----:B------:R-:W-:Y:S01]  /*7bc0*/  FADD.FTZ R76, R123, R76 ;  /* 0x0000004c7b4c7221 */ /* 0x000fe20000010000 */
[----:B------:R-:W-:Y:S01]  /*7bd0*/  FFMA.FTZ R215, R130, R183, R215 ;  /* 0x000000b782d77223 */ /* 0x000fe200000100d7 */
[----:B------:R-:W-:Y:S01]  /*7be0*/  FMUL.FTZ R16, R185, UR53 ;  /* 0x00000035b9107c20 */ /* 0x000fe20008410000 */
[----:B------:R-:W0:Y:S01]  /*7bf0*/  SHFL.DOWN PT, R130, R7, 0x8, 0x1f ;  /* 0x09001f0007827f89 */ /* 0x000e2200000e0000 */
[----:B------:R-:W-:Y:S01]  /*7c00*/  FFMA.FTZ R212, R212, R15, R17 ;  /* 0x0000000fd4d47223 */ /* 0x000fe20000010011 */
[----:B------:R-:W-:Y:S01]  /*7c10*/  FMUL.FTZ R15, R184, UR53 ;  /* 0x00000035b80f7c20 */ /* 0x000fe20008410000 */
[----:B------:R-:W-:Y:S01]  /*7c20*/  FFMA.FTZ R122, R169, UR54, -R16 ;  /* 0x00000036a97a7c23 */ /* 0x000fe20008010810 */
[----:B-1----:R-:W-:Y:S01]  /*7c30*/  @!P0 FADD.FTZ R5, R5, R136 ;  /* 0x0000008805058221 */ /* 0x002fe20000010000 */
[----:B------:R-:W-:Y:S01]  /*7c40*/  FMUL.FTZ R16, R169, UR53 ;  /* 0x00000035a9107c20 */ /* 0x000fe20008410000 */
[C---:B------:R-:W-:Y:S01]  /*7c50*/  FFMA.FTZ R17, R168.reuse, UR54, -R15 ;  /* 0x00000036a8117c23 */ /* 0x040fe2000801080f */
[----:B------:R-:W-:Y:S01]  /*7c60*/  FMUL.FTZ R15, R168, UR53 ;  /* 0x00000035a80f7c20 */ /* 0x000fe20008410000 */
[----:B--2---:R-:W-:Y:S01]  /*7c70*/  @!P0 FADD.FTZ R6, R6, R125 ;  /* 0x0000007d06068221 */ /* 0x004fe20000010000 */
[----:B------:R-:W1:Y:S01]  /*7c80*/  SHFL.DOWN PT, R124, R5, 0x8, 0x1f ;  /* 0x09001f00057c7f89 */ /* 0x000e6200000e0000 */
[----:B------:R-:W-:Y:S01]  /*7c90*/  FMUL.FTZ R17, R194, R17 ;  /* 0x00000011c2117220 */ /* 0x000fe20000410000 */
[----:B------:R-:W-:Y:S01]  /*7ca0*/  FFMA.FTZ R15, R184, UR54, R15 ;  /* 0x00000036b80f7c23 */ /* 0x000fe2000801000f */
[----:B---3--:R-:W-:Y:S01]  /*7cb0*/  @!P0 FADD.FTZ R4, R4, R121 ;  /* 0x0000007904048221 */ /* 0x008fe20000010000 */
[----:B------:R-:W2:Y:S01]  /*7cc0*/  SHFL.DOWN PT, R123, R6, 0x8, 0x1f ;  /* 0x09001f00067b7f89 */ /* 0x000ea200000e0000 */
[----:B------:R-:W-:Y:S01]  /*7cd0*/  ISETP.GT.AND P0, PT, R117, 0x17, PT ;  /* 0x000000177500780c */ /* 0x000fe20003f04270 */
[----:B------:R-:W-:Y:S01]  /*7ce0*/  FMUL.FTZ R122, R197, R122 ;  /* 0x0000007ac57a7220 */ /* 0x000fe20000410000 */
[----:B------:R-:W-:Y:S01]  /*7cf0*/  FFMA.FTZ R16, R185, UR54, R16 ;  /* 0x00000036b9107c23 */ /* 0x000fe20008010010 */
[----:B------:R-:W3:Y:S01]  /*7d00*/  SHFL.DOWN PT, R121, R4, 0x8, 0x1f ;  /* 0x09001f0004797f89 */ /* 0x000ee200000e0000 */
[----:B------:R-:W-:Y:S01]  /*7d10*/  FFMA.FTZ R210, R210, R15, R17 ;  /* 0x0000000fd2d27223 */ /* 0x000fe20000010011 */
[----:B------:R-:W-:Y:S01]  /*7d20*/  FMUL.FTZ R15, R186, UR53 ;  /* 0x00000035ba0f7c20 */ /* 0x000fe20008410000 */
[----:B------:R-:W-:Y:S01]  /*7d30*/  FFMA.FTZ R213, R213, R16, R122 ;  /* 0x00000010d5d57223 */ /* 0x000fe2000001007a */
[----:B------:R-:W-:Y:S01]  /*7d40*/  FMUL.FTZ R16, R187, UR53 ;  /* 0x00000035bb107c20 */ /* 0x000fe20008410000 */
[----:B------:R-:W-:Y:S01]  /*7d50*/  FFMA.FTZ R212, R135, R182, R212 ;  /* 0x000000b687d47223 */ /* 0x000fe200000100d4 */
[----:B------:R-:W-:Y:S01]  /*7d60*/  FFMA.FTZ R15, R170, UR54, -R15 ;  /* 0x00000036aa0f7c23 */ /* 0x000fe2000801080f */
[----:B------:R-:W-:Y:S01]  /*7d70*/  FFMA.FTZ R213, R126, R185, R213 ;  /* 0x000000b97ed57223 */ /* 0x000fe200000100d5 */
[C---:B------:R-:W-:Y:S01]  /*7d80*/  FFMA.FTZ R122, R171.reuse, UR54, -R16 ;  /* 0x00000036ab7a7c23 */ /* 0x040fe20008010810 */
[----:B------:R-:W-:Y:S01]  /*7d90*/  FMUL.FTZ R16, R171, UR53 ;  /* 0x00000035ab107c20 */ /* 0x000fe20008410000 */
[----:B0-----:R-:W-:Y:S01]  /*7da0*/  @!P0 FADD.FTZ R7, R7, R130 ;  /* 0x0000008207078221 */ /* 0x001fe20000010000 */
[----:B------:R-:W-:Y:S01]  /*7db0*/  FMUL.FTZ R17, R196, R15 ;  /* 0x0000000fc4117220 */ /* 0x000fe20000410000 */
[----:B------:R-:W-:Y:S01]  /*7dc0*/  FMUL.FTZ R15, R170, UR53 ;  /* 0x00000035aa0f7c20 */ /* 0x000fe20008410000 */
[----:B------:R-:W-:Y:S01]  /*7dd0*/  FMUL.FTZ R122, R19, R122 ;  /* 0x0000007a137a7220 */ /* 0x000fe20000410000 */
[----:B------:R-:W-:Y:S01]  /*7de0*/  FFMA.FTZ R16, R187, UR54, R16 ;  /* 0x00000036bb107c23 */ /* 0x000fe20008010010 */
[----:B------:R-:W0:Y:S01]  /*7df0*/  SHFL.DOWN PT, R126, R7, 0x10, 0x1f ;  /* 0x0a001f00077e7f89 */ /* 0x000e2200000e0000 */
[----:B-1----:R-:W-:Y:S01]  /*7e00*/  @!P0 FADD.FTZ R5, R5, R124 ;  /* 0x0000007c05058221 */ /* 0x002fe20000010000 */
[----:B------:R-:W-:Y:S01]  /*7e10*/  FFMA.FTZ R15, R186, UR54, R15 ;  /* 0x00000036ba0f7c23 */ /* 0x000fe2000801000f */
[----:B------:R-:W-:Y:S01]  /*7e20*/  FFMA.FTZ R211, R211, R16, R122 ;  /* 0x00000010d3d37223 */ /* 0x000fe2000001007a */
[----:B------:R-:W-:Y:S01]  /*7e30*/  FMUL.FTZ R16, R173, UR53 ;  /* 0x00000035ad107c20 */ /* 0x000fe20008410000 */
[----:B--2---:R-:W-:Y:S01]  /*7e40*/  @!P0 FADD.FTZ R6, R6, R123 ;  /* 0x0000007b06068221 */ /* 0x004fe20000010000 */
[----:B------:R-:W1:Y:S01]  /*7e50*/  SHFL.DOWN PT, R124, R5, 0x10, 0x1f ;  /* 0x0a001f00057c7f89 */ /* 0x000e6200000e0000 */
[----:B------:R-:W-:Y:S01]  /*7e60*/  FFMA.FTZ R204, R204, R15, R17 ;  /* 0x0000000fcccc7223 */ /* 0x000fe20000010011 */
[----:B------:R-:W-:Y:S01]  /*7e70*/  FMUL.FTZ R15, R188, UR53 ;  /* 0x00000035bc0f7c20 */ /* 0x000fe20008410000 */
[----:B---3--:R-:W-:Y:S01]  /*7e80*/  @!P0 FADD.FTZ R4, R4, R121 ;  /* 0x0000007904048221 */ /* 0x008fe20000010000 */
[----:B------:R-:W2:Y:S01]  /*7e90*/  SHFL.DOWN PT, R123, R6, 0x10, 0x1f ;  /* 0x0a001f00067b7f89 */ /* 0x000ea200000e0000 */
[----:B------:R-:W-:Y:S01]  /*7ea0*/  FFMA.FTZ R211, R12, R187, R211 ;  /* 0x000000bb0cd37223 */ /* 0x000fe200000100d3 */
[----:B------:R-:W-:Y:S01]  /*7eb0*/  FMUL.FTZ R12, R189, UR53 ;  /* 0x00000035bd0c7c20 */ /* 0x000fe20008410000 */
[----:B------:R-:W-:Y:S01]  /*7ec0*/  FFMA.FTZ R15, R172, UR54, -R15 ;  /* 0x00000036ac0f7c23 */ /* 0x000fe2000801080f */
[----:B------:R-:W3:Y:S01]  /*7ed0*/  SHFL.DOWN PT, R121, R4, 0x10, 0x1f ;  /* 0x0a001f0004797f89 */ /* 0x000ee200000e0000 */
[----:B------:R-:W-:Y:S01]  /*7ee0*/  ISETP.GT.AND P0, PT, R117, 0xf, PT ;  /* 0x0000000f7500780c */ /* 0x000fe20003f04270 */
[----:B------:R-:W-:Y:S01]  /*7ef0*/  FFMA.FTZ R12, R173, UR54, -R12 ;  /* 0x00000036ad0c7c23 */ /* 0x000fe2000801080c */
[----:B------:R-:W-:Y:S01]  /*7f00*/  FMUL.FTZ R17, R18, R15 ;  /* 0x0000000f12117220 */ /* 0x000fe20000410000 */
[----:B------:R-:W-:Y:S01]  /*7f10*/  FMUL.FTZ R15, R172, UR53 ;  /* 0x00000035ac0f7c20 */ /* 0x000fe20008410000 */
[----:B------:R-:W-:Y:S01]  /*7f20*/  FFMA.FTZ R16, R189, UR54, R16 ;  /* 0x00000036bd107c23 */ /* 0x000fe20008010010 */
[----:B------:R-:W-:Y:S01]  /*7f30*/  FMUL.FTZ R18, R195, R12 ;  /* 0x0000000cc3127220 */ /* 0x000fe20000410000 */
[C---:B------:R-:W-:Y:S01]  /*7f40*/  FFMA.FTZ R12, R174.reuse, UR54, -R13 ;  /* 0x00000036ae0c7c23 */ /* 0x040fe2000801080d */
[----:B------:R-:W-:Y:S01]  /*7f50*/  FMUL.FTZ R13, R174, UR53 ;  /* 0x00000035ae0d7c20 */ /* 0x000fe20008410000 */
[----:B------:R-:W-:Y:S01]  /*7f60*/  FFMA.FTZ R15, R188, UR54, R15 ;  /* 0x00000036bc0f7c23 */ /* 0x000fe2000801000f */
[----:B------:R-:W-:Y:S01]  /*7f70*/  FFMA.FTZ R209, R209, R16, R18 ;  /* 0x00000010d1d17223 */ /* 0x000fe20000010012 */
[----:B------:R-:W-:Y:S01]  /*7f80*/  FMUL.FTZ R14, R193, R12 ;  /* 0x0000000cc10e7220 */ /* 0x000fe20000410000 */
[----:B------:R-:W-:Y:S01]  /*7f90*/  FFMA.FTZ R12, R190, UR54, R13 ;  /* 0x00000036be0c7c23 */ /* 0x000fe2000801000d */
[----:B------:R-:W-:Y:S01]  /*7fa0*/  FFMA.FTZ R208, R208, R15, R17 ;  /* 0x0000000fd0d07223 */ /* 0x000fe20000010011 */
[----:B0-----:R-:W-:Y:S01]  /*7fb0*/  @!P0 FADD.FTZ R7, R7, R126 ;  /* 0x0000007e07078221 */ /* 0x001fe20000010000 */
        /* <DEDUP_REMOVED lines=8> */
[----:B------:R-:W-:Y:S01]  /*8040*/  FADD.FTZ R54, R143, R54 ;  /* 0x000000368f367221 */ /* 0x000fe20000010000 */
[----:B---3--:R-:W-:Y:S01]  /*8050*/  @!P0 FADD.FTZ R4, R4, R121 ;  /* 0x0000007904048221 */ /* 0x008fe20000010000 */
[----:B------:R-:W-:Y:S01]  /*8060*/  FADD.FTZ R79, R178, R79 ;  /* 0x0000004fb24f7221 */ /* 0x000fe20000010000 */
        /* <DEDUP_REMOVED lines=21> */
[----:B------:R-:W-:Y:S01]  /*81c0*/  UISETP.NE.AND UP0, UPT, UR48, UR49, UPT ;  /* 0x000000313000728c */ /* 0x000fe2000bf05270 */
[----:B------:R-:W-:Y:S01]  /*81d0*/  MOV R3, UR7 ;  /* 0x0000000700037c02 */ /* 0x000fe20008000f00 */
[----:B------:R-:W-:-:S04]  /*81e0*/  UMOV UR44, 0x400 ;  /* 0x00000400002c7882 */ /* 0x000fc80000000000 */
[----:B------:R-:W-:Y:S01]  /*81f0*/  PLOP3.LUT P0, PT, PT, PT, UP0, 0x80, 0x0 ;  /* 0x000000000000781c */ /* 0x000fe20003f0f008 */
[----:B0-----:R-:W-:-:S06]  /*8200*/  ULEA UR44, UR45, UR44, 0x18 ;  /* 0x0000002c2d2c7291 */ /* 0x001fcc000f8ec03f */
[----:B------:R-:W-:-:S04]  /*8210*/  MOV R116, UR44 ;  /* 0x0000002c00747c02 */ /* 0x000fc80008000f00 */
[----:B------:R-:W-:Y:S01]  /*8220*/  LEA R14, R3, R116, 0x3 ;  /* 0x00000074030e7211 */ /* 0x000fe200078e18ff */
[----:B------:R-:W0:Y:S04]  /*8230*/  LDS.128 R8, [R116+0x870] ;  /* 0x0008700074087984 */ /* 0x000e280000000c00 */
[----:B------:R-:W1:Y:S04]  /*8240*/  @P0 LDS.64 R2, [R14+0x3ab0] ;  /* 0x003ab0000e020984 */ /* 0x000e680000000a00 */
[----:B------:R-:W2:Y:S01]  /*8250*/  @P0 LDS.64 R12, [R14+0x32b0] ;  /* 0x0032b0000e0c0984 */ /* 0x000ea20000000a00 */
[----:B0-----:R-:W-:Y:S01]  /*8260*/  FADD.FTZ R7, R7, R11 ;  /* 0x0000000b07077221 */ /* 0x001fe20000010000 */
        /* <DEDUP_REMOVED lines=9> */
.L_x_6282:
[----:B------:R-:W-:Y:S05]  /*8300*/  BSYNC B0 ;  /* 0x0000000000007941 */ /* 0x000fea0003800000 */
.L_x_6281:
[----:B------:R-:W-:-:S04]  /*8310*/  UIADD3 UR7, UR7, 0x1, URZ ;  /* 0x0000000107077890 */ /* 0x000fc8000fffe03f */
[----:B------:R-:W-:-:S06]  /*8320*/  UISETP.GE.AND UP0, UPT, UR7, UR50, UPT ;  /* 0x000000320700728c */ /* 0x000fcc000bf06270 */
[----:B------:R-:W-:-:S13]  /*8330*/  PLOP3.LUT P0, PT, PT, PT, UP0, 0x80, 0x0 ;  /* 0x000000000000781c */ /* 0x000fda0003f0f008 */
[----:B------:R-:W-:Y:S05]  /*8340*/  @!P0 BRA `(.L_x_6283) ;  /* 0xffffffa000708947 */ /* 0x000fea000383ffff */
.L_x_6252:
[----:B------:R-:W-:Y:S01]  /*8350*/  BAR.SYNC.DEFER_BLOCKING 0x0 ;  /* 0x0000000000007b1d */ /* 0x000fe20000010000 */
[----:B------:R-:W-:Y:S01]  /*8360*/  F2FP.F16.F32.PACK_AB R65, R65, R66 ;  /* 0x000000424141723e */ /* 0x000fe200000000ff */
[----:B------:R-:W-:Y:S01]  /*8370*/  ULEA UR36, UR48, 0xfffffc00, 0xa ;  /* 0xfffffc0030247891 */ /* 0x000fe2000f8e503f */
[----:B------:R-:W-:Y:S01]  /*8380*/  F2FP.F16.F32.PACK_AB R63, R63, R64 ;  /* 0x000000403f3f723e */ /* 0x000fe200000000ff */
[----:B------:R-:W-:Y:S01]  /*8390*/  USHF.R.S32.HI UR29, URZ, 0x1f, UR10 ;  /* 0x0000001f3f1d7899 */ /* 0x000fe2000801140a */
[----:B------:R-:W-:-:S03]  /*83a0*/  PRMT R49, R65, 0x7632, R49 ;  /* 0x0000763241317816 */ /* 0x000fc60000000031 */
[----:B------:R-:W1:Y:S01]  /*83b0*/  S2UR UR27, SR_CgaCtaId ;  /* 0x00000000001b79c3 */ /* 0x000e620000008800 */
        /* <DEDUP_REMOVED lines=24> */
[----:B-1----:R-:W-:Y:S01]  /*8540*/  ULEA UR26, UR27, UR26, 0x18 ;  /* 0x0000001a1b1a7291 */ /* 0x002fe2000f8ec03f */
[----:B------:R1:W-:Y:S01]  /*8550*/  STS.U16 [R98+0xa], R2 ;  /* 0x00000a0262007388 */ /* 0x0003e20000000400 */
[----:B--2---:R-:W-:-:S03]  /*8560*/  PRMT R49, R59, 0x7632, R49 ;  /* 0x000076323b317816 */ /* 0x004fc60000000031 */
[----:B------:R-:W-:Y:S01]  /*8570*/  STS.U16 [R98], R65 ;  /* 0x0000004162007388 */ /* 0x000fe20000000400 */
[----:B------:R-:W-:Y:S02]  /*8580*/  MOV R116, UR26 ;  /* 0x0000001a00747c02 */ /* 0x000fe40008000f00 */
[----:B---3--:R-:W-:Y:S01]  /*8590*/  PRMT R0, R55, 0x7632, R0 ;  /* 0x0000763237007816 */ /* 0x008fe20000000000 */
[----:B------:R2:W-:Y:S01]  /*85a0*/  STS.U16 [R98+0xe], R49 ;  /* 0x00000e3162007388 */ /* 0x0005e20000000400 */
[----:B-1----:R-:W-:-:S03]  /*85b0*/  PRMT R2, R51, 0x7632, R2 ;  /* 0x0000763233027816 */ /* 0x002fc60000000002 */
[----:B------:R-:W-:Y:S04]  /*85c0*/  STS.U16 [R98+0x4], R63 ;  /* 0x0000043f62007388 */ /* 0x000fe80000000400 */
[----:B------:R-:W-:Y:S01]  /*85d0*/  STS.U16 [R98+0x8], R61 ;  /* 0x0000083d62007388 */ /* 0x000fe20000000400 */
[----:B--2---:R-:W-:-:S03]  /*85e0*/  PRMT R49, R53, 0x7632, R49 ;  /* 0x0000763235317816 */ /* 0x004fc60000000031 */
[----:B------:R-:W-:Y:S04]  /*85f0*/  STS.U16 [R98+0xc], R59 ;  /* 0x00000c3b62007388 */ /* 0x000fe80000000400 */
[----:B------:R-:W-:Y:S04]  /*8600*/  STS.U16 [R98+0x10], R57 ;  /* 0x0000103962007388 */ /* 0x000fe80000000400 */
[----:B------:R1:W-:Y:S04]  /*8610*/  STS.U16 [R98+0x12], R3 ;  /* 0x0000120362007388 */ /* 0x0003e80000000400 */
[----:B------:R-:W-:Y:S04]  /*8620*/  STS.U16 [R98+0x14], R55 ;  /* 0x0000143762007388 */ /* 0x000fe80000000400 */
[----:B------:R-:W-:Y:S01]  /*8630*/  STS.U16 [R98+0x16], R0 ;  /* 0x0000160062007388 */ /* 0x000fe20000000400 */
[----:B-1----:R-:W-:-:S03]  /*8640*/  MOV R3, UR36 ;  /* 0x0000002400037c02 */ /* 0x002fc60008000f00 */
[----:B------:R-:W-:Y:S04]  /*8650*/  STS.U16 [R98+0x18], R53 ;  /* 0x0000183562007388 */ /* 0x000fe80000000400 */
[----:B------:R-:W-:Y:S04]  /*8660*/  STS.U16 [R98+0x1a], R49 ;  /* 0x00001a3162007388 */ /* 0x000fe80000000400 */
[----:B------:R-:W-:Y:S04]  /*8670*/  STS.U16 [R98+0x1c], R51 ;  /* 0x00001c3362007388 */ /* 0x000fe80000000400 */
[----:B------:R1:W-:Y:S01]  /*8680*/  STS.U16 [R98+0x1e], R2 ;  /* 0x00001e0262007388 */ /* 0x0003e20000000400 */
[----:B------:R-:W-:-:S03]  /*8690*/  NOP ;  /* 0x0000000000007918 */ /* 0x000fc60000000000 */
[----:B------:R-:W-:Y:S01]  /*86a0*/  LDS.U16 R9, [R114] ;  /* 0x0000000072097984 */ /* 0x000fe20000000400 */
[----:B-1----:R-:W-:-:S03]  /*86b0*/  SHF.L.U32 R2, R119, 0x4, RZ ;  /* 0x0000000477027819 */ /* 0x002fc600000006ff */
[----:B------:R-:W-:Y:S01]  /*86c0*/  LDS.U16 R11, [R113+0x40] ;  /* 0x00004000710b7984 */ /* 0x000fe20000000400 */
[----:B------:R-:W-:-:S03]  /*86d0*/  LOP3.LUT R2, R2, 0xfffffe00, RZ, 0xc0, !PT ;  /* 0xfffffe0002027812 */ /* 0x000fc600078ec0ff */
[----:B------:R-:W-:Y:S01]  /*86e0*/  LDS.U16 R13, [R112+0x80] ;  /* 0x00008000700d7984 */ /* 0x000fe20000000400 */
[----:B------:R-:W-:-:S03]  /*86f0*/  LOP3.LUT R97, R2, 0x1f, R119, 0xf8, !PT ;  /* 0x0000001f02617812 */ /* 0x000fc600078ef877 */
[----:B------:R-:W-:Y:S01]  /*8700*/  LDS.U16 R15, [R111+0xc0] ;  /* 0x0000c0006f0f7984 */ /* 0x000fe20000000400 */
[----:B------:R-:W-:-:S03]  /*8710*/  SHF.R.S32.HI R34, RZ, 0x1f, R97 ;  /* 0x0000001fff227819 */ /* 0x000fc60000011461 */
        /* <DEDUP_REMOVED lines=18> */
[----:B------:R-:W1:Y:S02]  /*8840*/  LDS R0, [R116+0x840] ;  /* 0x0008400074007984 */ /* 0x000e640000000800 */
[----:B-1----:R-:W-:-:S13]  /*8850*/  ISETP.GE.AND P1, PT, R97, R0, PT ;  /* 0x000000006100720c */ /* 0x002fda0003f26270 */
[----:B------:R-:W-:Y:S05]  /*8860*/  @P1 BRA `(.L_x_6285) ;  /* 0x0000000000341947 */ /* 0x000fea0003800000 */
        /* <DEDUP_REMOVED lines=13> */
.L_x_6285:
[----:B------:R-:W-:Y:S05]  /*8940*/  BSYNC B0 ;  /* 0x0000000000007941 */ /* 0x000fea0003800000 */
.L_x_6284:
        /* <DEDUP_REMOVED lines=8> */
[C---:B0-----:R-:W-:Y:S01]  /*89d0*/  LEA R4, P1, R97.reuse, UR34, 0x1 ;  /* 0x0000002261047c11 */ /* 0x041fe2000f8208ff */
        /* <DEDUP_REMOVED lines=8> */
[----:B-1----:R-:W-:Y:S02]  /*8a60*/  MOV R6, UR29 ;  /* 0x0000001d00067c02 */ /* 0x002fe40008000f00 */
[----:B------:R-:W-:Y:S02]  /*8a70*/  ISETP.GE.AND P4, PT, R55, R0, PT ;  /* 0x000000003700720c */ /* 0x000fe40003f86270 */
[C---:B------:R-:W-:Y:S02]  /*8a80*/  LEA R4, P3, R6.reuse, R4, 0x1 ;  /* 0x0000000406047211 */ /* 0x040fe400078608ff */
[----:B------:R-:W-:Y:S01]  /*8a90*/  MOV R7, UR26 ;  /* 0x0000001a00077c02 */ /* 0x000fe20008000f00 */
[----:B------:R-:W-:Y:S01]  /*8aa0*/  UIMAD.WIDE.U32 UR26, UR10, UR30, URZ ;  /* 0x0000001e0a1a72a5 */ /* 0x000fe2000f8e003f */
[----:B------:R-:W-:Y:S02]  /*8ab0*/  LOP3.LUT R57, R97, 0x80, RZ, 0xfc, !PT ;  /* 0x0000008061397812 */ /* 0x000fe400078efcff */
[----:B------:R-:W-:Y:S01]  /*8ac0*/  LEA.HI.X R5, R6, R5, R7, 0x1, P3 ;  /* 0x0000000506057211 */ /* 0x000fe200018f0c07 */
[----:B------:R-:W-:Y:S01]  /*8ad0*/  FADD.FTZ R7, R67, R118 ;  /* 0x0000007643077221 */ /* 0x000fe20000010000 */
[C---:B------:R-:W-:Y:S01]  /*8ae0*/  LOP3.LUT R59, R97.reuse, 0xa0, RZ, 0xfc, !PT ;  /* 0x000000a0613b7812 */ /* 0x040fe200078efcff */
[----:B------:R-:W-:Y:S01]  /*8af0*/  UIADD3 UR29, UR27, UR28, URZ ;  /* 0x0000001c1b1d7290 */ /* 0x000fe2000fffe03f */
        /* <DEDUP_REMOVED lines=9> */
[-C--:B------:R-:W-:Y:S02]  /*8b90*/  ISETP.GE.AND P1, PT, R61, R0.reuse, PT ;  /* 0x000000003d00720c */ /* 0x080fe40003f26270 */
[----:B------:R-:W-:-:S02]  /*8ba0*/  ISETP.GE.AND P4, PT, R63, R0, PT ;  /* 0x000000003f00720c */ /* 0x000fc40003f86270 */
[-C--:B------:R-:W-:Y:S02]  /*8bb0*/  ISETP.GE.AND P5, PT, R65, R0.reuse, PT ;  /* 0x000000004100720c */ /* 0x080fe40003fa6270 */
[----:B------:R-:W-:Y:S02]  /*8bc0*/  ISETP.GE.AND P6, PT, R83, R0, PT ;  /* 0x000000005300720c */ /* 0x000fe40003fc6270 */
[C---:B------:R-:W-:Y:S01]  /*8bd0*/  LOP3.LUT R85, R97.reuse, 0x140, RZ, 0xfc, !PT ;  /* 0x0000014061557812 */ /* 0x040fe200078efcff */
[----:B------:R-:W-:Y:S01]  /*8be0*/  @!P3 STG.E.U16 desc[UR18][R4.64+-0x700], R17 ;  /* 0xfff900110400b986 */ /* 0x000fe2000c101512 */
        /* <DEDUP_REMOVED lines=17> */
[----:B------:R-:W-:Y:S01]  /*8d00*/  @!P1 STG.E.U16 desc[UR18][R4.64+-0x580], R29 ;  /* 0xfffa801d04009986 */ /* 0x000fe2000c101512 */
[----:B------:R-:W-:Y:S02]  /*8d10*/  F2FP.F16.F32.PACK_AB R67, R68, R67 ;  /* 0x000000434443723e */ /* 0x000fe400000000ff */
[----:B------:R-:W-:Y:S01]  /*8d20*/  LOP3.LUT R6, R6, 0xfffffe00, RZ, 0xc0, !PT ;  /* 0xfffffe0006067812 */ /* 0x000fe200078ec0ff */
[----:B------:R-:W-:Y:S03]  /*8d30*/  @!P2 STG.E.U16 desc[UR18][R4.64+-0x540], R31 ;  /* 0xfffac01f0400a986 */ /* 0x000fe6000c101512 */
[----:B------:R-:W-:Y:S01]  /*8d40*/  LEA R49, R117, R6, 0x4 ;  /* 0x0000000675317211 */ /* 0x000fe200078e20ff */
[----:B------:R-:W-:Y:S03]  /*8d50*/  @!P3 STG.E.U16 desc[UR18][R4.64+-0x500], R33 ;  /* 0xfffb00210400b986 */ /* 0x000fe6000c101512 */
[C---:B------:R-:W-:Y:S01]  /*8d60*/  IADD3 R0, R49.reuse, 0x1, RZ ;  /* 0x0000000131007810 */ /* 0x040fe20007ffe0ff */
[----:B------:R-:W-:Y:S01]  /*8d70*/  @!P4 STG.E.U16 desc[UR18][R4.64+-0x4c0], R35 ;  /* 0xfffb40230400c986 */ /* 0x000fe2000c101512 */
[----:B------:R-:W-:-:S02]  /*8d80*/  IADD3 R6, R49, 0x2, RZ ;  /* 0x0000000231067810 */ /* 0x000fc40007ffe0ff */
[----:B------:R-:W-:Y:S01]  /*8d90*/  LEA.HI.SX32 R9, R0, R49, 0x1b ;  /* 0x0000003100097211 */ /* 0x000fe200078fdaff */
[----:B------:R-:W-:Y:S01]  /*8da0*/  @!P5 STG.E.U16 desc[UR18][R4.64+-0x480], R37 ;  /* 0xfffb80250400d986 */ /* 0x000fe2000c101512 */
[----:B------:R-:W-:Y:S01]  /*8db0*/  FADD.FTZ R0, R7, R68 ;  /* 0x0000004407007221 */ /* 0x000fe20000010000 */
[C---:B------:R-:W-:Y:S02]  /*8dc0*/  IADD3 R8, R49.reuse, 0x3, RZ ;  /* 0x0000000331087810 */ /* 0x040fe40007ffe0ff */
[----:B------:R2:W-:Y:S01]  /*8dd0*/  @!P6 STG.E.U16 desc[UR18][R4.64+-0x440], R39 ;  /* 0xfffbc0270400e986 */ /* 0x0005e2000c101512 */
[----:B------:R-:W-:Y:S01]  /*8de0*/  FADD.FTZ R7, R0, R69 ;  /* 0x0000004500077221 */ /* 0x000fe20000010000 */
[----:B------:R-:W-:Y:S01]  /*8df0*/  IADD3 R10, R49, 0x4, RZ ;  /* 0x00000004310a7810 */ /* 0x000fe20007ffe0ff */
[----:B------:R-:W-:Y:S02]  /*8e00*/  BAR.SYNC.DEFER_BLOCKING 0x0 ;  /* 0x0000000000007b1d */ /* 0x000fe40000010000 */
[----:B------:R-:W-:Y:S01]  /*8e10*/  FADD.FTZ R0, R7, R70 ;  /* 0x0000004607007221 */ /* 0x000fe20000010000 */
[----:B------:R-:W-:-:S02]  /*8e20*/  IADD3 R12, R49, 0x5, RZ ;  /* 0x00000005310c7810 */ /* 0x000fc40007ffe0ff */
[----:B------:R-:W-:Y:S02]  /*8e30*/  IADD3 R14, R49, 0x6, RZ ;  /* 0x00000006310e7810 */ /* 0x000fe40007ffe0ff */
[-C--:B0-----:R-:W-:Y:S02]  /*8e40*/  LEA.HI.SX32 R11, R6, R49.reuse, 0x1b ;  /* 0x00000031060b7211 */ /* 0x081fe400078fdaff */
[----:B-1----:R-:W-:Y:S01]  /*8e50*/  LEA.HI.SX32 R13, R8, R49, 0x1b ;  /* 0x00000031080d7211 */ /* 0x002fe200078fdaff */
[----:B--2---:R-:W-:Y:S01]  /*8e60*/  FADD.FTZ R5, R0, R71 ;  /* 0x0000004700057221 */ /* 0x004fe20000010000 */
[----:B------:R-:W-:Y:S02]  /*8e70*/  F2FP.F16.F32.PACK_AB R69, R70, R69 ;  /* 0x000000454645723e */ /* 0x000fe400000000ff */
[-C--:B------:R-:W-:Y:S02]  /*8e80*/  LEA.HI.SX32 R15, R10, R49.reuse, 0x1b ;  /* 0x000000310a0f7211 */ /* 0x080fe400078fdaff */
[----:B------:R-:W-:-:S02]  /*8e90*/  LEA.HI.SX32 R17, R12, R49, 0x1b ;  /* 0x000000310c117211 */ /* 0x000fc400078fdaff */
[----:B------:R-:W-:Y:S02]  /*8ea0*/  PRMT R6, R67, 0x7632, R6 ;  /* 0x0000763243067816 */ /* 0x000fe40000000006 */
[-C--:B------:R-:W-:Y:S02]  /*8eb0*/  LEA R9, R9, R116.reuse, 0x1 ;  /* 0x0000007409097211 */ /* 0x080fe400078e08ff */
[----:B------:R-:W-:Y:S01]  /*8ec0*/  F2FP.F16.F32.PACK_AB R71, R72, R71 ;  /* 0x000000474847723e */ /* 0x000fe200000000ff */
[----:B------:R-:W-:Y:S01]  /*8ed0*/  FADD.FTZ R72, R5, R72 ;  /* 0x0000004805487221 */ /* 0x000fe20000010000 */
[----:B------:R-:W-:Y:S02]  /*8ee0*/  IADD3 R16, R49, 0x7, RZ ;  /* 0x0000000731107810 */ /* 0x000fe40007ffe0ff */
[----:B------:R-:W-:Y:S01]  /*8ef0*/  LEA.HI.SX32 R19, R14, R49, 0x1b ;  /* 0x000000310e137211 */ /* 0x000fe200078fdaff */
[----:B------:R-:W-:Y:S01]  /*8f00*/  STS.U16 [R98], R67 ;  /* 0x0000004362007388 */ /* 0x000fe20000000400 */
[----:B------:R-:W-:-:S02]  /*8f10*/  LEA R11, R11, R116, 0x1 ;  /* 0x000000740b0b7211 */ /* 0x000fc400078e08ff */
[----:B------:R-:W-:Y:S01]  /*8f20*/  IADD3 R18, R49, 0x8, RZ ;  /* 0x0000000831127810 */ /* 0x000fe20007ffe0ff */
[----:B------:R0:W-:Y:S01]  /*8f30*/  STS.U16 [R9+0x2], R6 ;  /* 0x0000020609007388 */ /* 0x0001e20000000400 */
[----:B------:R-:W-:Y:S02]  /*8f40*/  PRMT R7, R69, 0x7632, R7 ;  /* 0x0000763245077816 */ /* 0x000fe40000000007 */
[-C--:B------:R-:W-:Y:S01]  /*8f50*/  LEA R13, R13, R116.reuse, 0x1 ;  /* 0x000000740d0d7211 */ /* 0x080fe200078e08ff */
[----:B------:R1:W-:Y:S01]  /*8f60*/  STS.U16 [R11+0x4], R69 ;  /* 0x000004450b007388 */ /* 0x0003e20000000400 */
[----:B------:R-:W-:Y:S02]  /*8f70*/  IADD3 R20, R49, 0x9, RZ ;  /* 0x0000000931147810 */ /* 0x000fe40007ffe0ff */
[----:B------:R-:W-:Y:S01]  /*8f80*/  LEA R15, R15, R116, 0x1 ;  /* 0x000000740f0f7211 */ /* 0x000fe200078e08ff */
[----:B------:R-:W-:Y:S01]  /*8f90*/  STS.U16 [R13+0x6], R7 ;  /* 0x000006070d007388 */ /* 0x000fe20000000400 */
[----:B------:R-:W-:-:S02]  /*8fa0*/  IADD3 R22, R49, 0xa, RZ ;  /* 0x0000000a31167810 */ /* 0x000fc40007ffe0ff */
[----:B------:R-:W-:Y:S01]  /*8fb0*/  PRMT R8, R71, 0x7632, R8 ;  /* 0x0000763247087816 */ /* 0x000fe20000000008 */
[----:B------:R-:W-:Y:S01]  /*8fc0*/  STS.U16 [R15+0x8], R71 ;  /* 0x000008470f007388 */ /* 0x000fe20000000400 */
[-C--:B------:R-:W-:Y:S02]  /*8fd0*/  LEA R17, R17, R116.reuse, 0x1 ;  /* 0x0000007411117211 */ /* 0x080fe400078e08ff */
[----:B------:R-:W-:Y:S02]  /*8fe0*/  IADD3 R24, R49, 0xb, RZ ;  /* 0x0000000b31187810 */ /* 0x000fe40007ffe0ff */
[----:B------:R-:W-:Y:S01]  /*8ff0*/  LEA.HI.SX32 R21, R16, R49, 0x1b ;  /* 0x0000003110157211 */ /* 0x000fe200078fdaff */
[----:B------:R-:W-:Y:S01]  /*9000*/  STS.U16 [R17+0xa], R8 ;  /* 0x00000a0811007388 */ /* 0x000fe20000000400 */
[----:B------:R-:W-:Y:S01]  /*9010*/  F2FP.F16.F32.PACK_AB R0, R74, R73 ;  /* 0x000000494a00723e */ /* 0x000fe200000000ff */
[----:B------:R-:W-:Y:S01]  /*9020*/  FADD.FTZ R73, R72, R73 ;  /* 0x0000004948497221 */ /* 0x000fe20000010000 */
[----:B------:R-:W-:-:S02]  /*9030*/  LEA R19, R19, R116, 0x1 ;  /* 0x0000007413137211 */ /* 0x000fc400078e08ff */
[----:B------:R-:W-:Y:S01]  /*9040*/  IADD3 R26, R49, 0xc, RZ ;  /* 0x0000000c311a7810 */ /* 0x000fe20007ffe0ff */
[----:B------:R-:W-:Y:S01]  /*9050*/  FADD.FTZ R74, R73, R74 ;  /* 0x0000004a494a7221 */ /* 0x000fe20000010000 */
[----:B------:R-:W-:Y:S01]  /*9060*/  LEA.HI.SX32 R23, R18, R49, 0x1b ;  /* 0x0000003112177211 */ /* 0x000fe200078fdaff */
[----:B------:R2:W-:Y:S01]  /*9070*/  STS.U16 [R19+0xc], R0 ;  /* 0x00000c0013007388 */ /* 0x0005e20000000400 */
[----:B------:R-:W-:Y:S01]  /*9080*/  F2FP.F16.F32.PACK_AB R4, R76, R75 ;  /* 0x0000004b4c04723e */ /* 0x000fe200000000ff */
[----:B------:R-:W-:Y:S01]  /*9090*/  FADD.FTZ R75, R74, R75 ;  /* 0x0000004b4a4b7221 */ /* 0x000fe20000010000 */
[----:B------:R-:W-:Y:S02]  /*90a0*/  IADD3 R28, R49, 0xd, RZ ;  /* 0x0000000d311c7810 */ /* 0x000fe40007ffe0ff */
[----:B------:R-:W-:Y:S01]  /*90b0*/  LEA.HI.SX32 R25, R20, R49, 0x1b ;  /* 0x0000003114197211 */ /* 0x000fe200078fdaff */
[----:B------:R-:W-:Y:S01]  /*90c0*/  FADD.FTZ R76, R75, R76 ;  /* 0x0000004c4b4c7221 */ /* 0x000fe20000010000 */
[----:B------:R-:W-:-:S02]  /*90d0*/  IADD3 R30, R49, 0xe, RZ ;  /* 0x0000000e311e7810 */ /* 0x000fc40007ffe0ff */
[-C--:B------:R-:W-:Y:S02]  /*90e0*/  LEA.HI.SX32 R27, R22, R49.reuse, 0x1b ;  /* 0x00000031161b7211 */ /* 0x080fe400078fdaff */
[----:B------:R-:W-:Y:S02]  /*90f0*/  IADD3 R32, R49, 0xf, RZ ;  /* 0x0000000f31207810 */ /* 0x000fe40007ffe0ff */
[----:B------:R-:W-:Y:S02]  /*9100*/  LEA.HI.SX32 R41, R24, R49, 0x1b ;  /* 0x0000003118297211 */ /* 0x000fe400078fdaff */
[----:B0-----:R-:W-:Y:S01]  /*9110*/  F2FP.F16.F32.PACK_AB R6, R78, R77 ;  /* 0x0000004d4e06723e */ /* 0x001fe200000000ff */
[----:B------:R-:W-:Y:S01]  /*9120*/  FADD.FTZ R77, R76, R77 ;  /* 0x0000004d4c4d7221 */ /* 0x000fe20000010000 */
[----:B------:R-:W-:Y:S02]  /*9130*/  PRMT R9, R0, 0x7632, R9 ;  /* 0x0000763200097816 */ /* 0x000fe40000000009 */
[----:B------:R-:W-:Y:S01]  /*9140*/  LEA R21, R21, R116, 0x1 ;  /* 0x0000007415157211 */ /* 0x000fe200078e08ff */
[----:B------:R-:W-:Y:S01]  /*9150*/  FADD.FTZ R78, R77, R78 ;  /* 0x0000004e4d4e7221 */ /* 0x000fe20000010000 */
[----:B------:R-:W-:-:S02]  /*9160*/  LEA.HI.SX32 R43, R26, R49, 0x1b ;  /* 0x000000311a2b7211 */ /* 0x000fc400078fdaff */
[----:B------:R-:W-:Y:S01]  /*9170*/  PRMT R10, R4, 0x7610, R10 ;  /* 0x00007610040a7816 */ /* 0x000fe2000000000a */
[----:B------:R-:W-:Y:S01]  /*9180*/  STS.U16 [R21+0xe], R9 ;  /* 0x00000e0915007388 */ /* 0x000fe20000000400 */
[-C--:B------:R-:W-:Y:S02]  /*9190*/  LEA R23, R23, R116.reuse, 0x1 ;  /* 0x0000007417177211 */ /* 0x080fe400078e08ff */
[----:B------:R-:W-:Y:S02]  /*91a0*/  LEA.HI.SX32 R45, R28, R49, 0x1b ;  /* 0x000000311c2d7211 */ /* 0x000fe400078fdaff */
[----:B-1----:R-:W-:Y:S01]  /*91b0*/  PRMT R11, R4, 0x7632, R11 ;  /* 0x00007632040b7816 */ /* 0x002fe2000000000b */
[----:B------:R-:W-:Y:S01]  /*91c0*/  STS.U16 [R23+0x10], R10 ;  /* 0x0000100a17007388 */ /* 0x000fe20000000400 */
[-C--:B------:R-:W-:Y:S02]  /*91d0*/  LEA R25, R25, R116.reuse, 0x1 ;  /* 0x0000007419197211 */ /* 0x080fe400078e08ff */
[----:B--2---:R-:W-:Y:S01]  /*91e0*/  F2FP.F16.F32.PACK_AB R0, R80, R79 ;  /* 0x0000004f5000723e */ /* 0x004fe200000000ff */
[----:B------:R-:W-:Y:S01]  /*91f0*/  FADD.FTZ R79, R78, R79 ;  /* 0x0000004f4e4f7221 */ /* 0x000fe20000010000 */
[-C--:B------:R-:W-:Y:S01]  /*9200*/  LEA.HI.SX32 R47, R30, R49.reuse, 0x1b ;  /* 0x000000311e2f7211 */ /* 0x080fe200078fdaff */
[----:B------:R-:W-:Y:S01]  /*9210*/  STS.U16 [R25+0x12], R11 ;  /* 0x0000120b19007388 */ /* 0x000fe20000000400 */
[----:B------:R-:W-:Y:S01]  /*9220*/  LEA R27, R27, R116, 0x1 ;  /* 0x000000741b1b7211 */ /* 0x000fe200078e08ff */
[----:B------:R-:W-:Y:S01]  /*9230*/  FADD.FTZ R80, R79, R80 ;  /* 0x000000504f507221 */ /* 0x000fe20000010000 */
[----:B------:R-:W-:-:S02]  /*9240*/  LEA.HI.SX32 R49, R32, R49, 0x1b ;  /* 0x0000003120317211 */ /* 0x000fc400078fdaff */
[----:B------:R-:W-:Y:S01]  /*9250*/  F2FP.F16.F32.PACK_AB R4, R82, R81 ;  /* 0x000000515204723e */ /* 0x000fe200000000ff */
[----:B------:R0:W-:Y:S01]  /*9260*/  STS.U16 [R27+0x14], R6 ;  /* 0x000014061b007388 */ /* 0x0001e20000000400 */
[----:B------:R-:W-:Y:S01]  /*9270*/  PRMT R8, R6, 0x7632, R8 ;  /* 0x0000763206087816 */ /* 0x000fe20000000008 */
[----:B------:R-:W-:Y:S01]  /*9280*/  FADD.FTZ R81, R80, R81 ;  /* 0x0000005150517221 */ /* 0x000fe20000010000 */
[-C--:B------:R-:W-:Y:S02]  /*9290*/  LEA R41, R41, R116.reuse, 0x1 ;  /* 0x0000007429297211 */ /* 0x080fe400078e08ff */
[-C--:B------:R-:W-:Y:S01]  /*92a0*/  LEA R43, R43, R116.reuse, 0x1 ;  /* 0x000000742b2b7211 */ /* 0x080fe200078e08ff */
[----:B------:R-:W-:Y:S01]  /*92b0*/  FADD.FTZ R118, R81, R82 ;  /* 0x0000005251767221 */ /* 0x000fe20000010000 */
[----:B------:R-:W-:Y:S01]  /*92c0*/  PRMT R12, R0, 0x7632, R12 ;  /* 0x00007632000c7816 */ /* 0x000fe2000000000c */
[----:B------:R-:W-:Y:S01]  /*92d0*/  STS.U16 [R41+0x16], R8 ;  /* 0x0000160829007388 */ /* 0x000fe20000000400 */
[----:B------:R-:W-:-:S02]  /*92e0*/  LEA R45, R45, R116, 0x1 ;  /* 0x000000742d2d7211 */ /* 0x000fc400078e08ff */
        /* <DEDUP_REMOVED lines=44> */
.L_x_6287:
[----:B------:R-:W-:Y:S05]  /*95b0*/  BSYNC B0 ;  /* 0x0000000000007941 */ /* 0x000fea0003800000 */
.L_x_6286:
        /* <DEDUP_REMOVED lines=54> */
.L_x_6251:
        /* <DEDUP_REMOVED lines=31> */
[----:B------:R-:W-:Y:S02]  /*9b10*/  MOV R2, UR22 ;  /* 0x0000001600027c02 */ /* 0x000fe40008000f00 */
[----:B-1----:R-:W-:Y:S02]  /*9b20*/  @!P0 LEA R0, R3, R0, 0x18 ;  /* 0x0000000003008211 */ /* 0x002fe400078ec0ff */
[----:B------:R-:W-:-:S04]  /*9b30*/  MOV R3, UR23 ;  /* 0x0000001700037c02 */ /* 0x000fc80008000f00 */
[----:B------:R-:W0:Y:S02]  /*9b40*/  @!P0 LDS R0, [R0+0x858] ;  /* 0x0008580000008984 */ /* 0x000e240000000800 */
[----:B0-----:R-:W-:-:S05]  /*9b50*/  @!P0 FADD.FTZ R7, R7, R0 ;  /* 0x0000000007078221 */ /* 0x001fca0000010000 */
[----:B------:R1:W-:Y:S02]  /*9b60*/  REDG.E.ADD.F32.FTZ.RN.STRONG.GPU desc[UR18][R2.64], R7 ;  /* 0x00000007020079a6 */ /* 0x0003e4000c10f392 */
.L_x_6290:
[----:B------:R-:W-:Y:S05]  /*9b70*/  BSYNC B0 ;  /* 0x0000000000007941 */ /* 0x000fea0003800000 */
.L_x_6289:
        /* <DEDUP_REMOVED lines=31> */
[----:B------:R-:W-:Y:S02]  /*9d70*/  @!P0 MOV R0, 0x400 ;  /* 0x0000040000008802 */ /* 0x000fe40000000f00 */
[----:B------:R-:W-:Y:S02]  /*9d80*/  MOV R2, UR24 ;  /* 0x0000001800027c02 */ /* 0x000fe40008000f00 */
[----:B0-----:R-:W-:Y:S02]  /*9d90*/  @!P0 LEA R0, R3, R0, 0x18 ;  /* 0x0000000003008211 */ /* 0x001fe400078ec0ff */
[----:B------:R-:W-:-:S04]  /*9da0*/  MOV R3, UR25 ;  /* 0x0000001900037c02 */ /* 0x000fc80008000f00 */
[----:B------:R-:W3:Y:S02]  /*9db0*/  @!P0 LDS R0, [R0+0x858] ;  /* 0x0008580000008984 */ /* 0x000ee40000000800 */
[----:B---3--:R-:W-:-:S05]  /*9dc0*/  @!P0 FADD.FTZ R7, R7, R0 ;  /* 0x0000000007078221 */ /* 0x008fca0000010000 */
[----:B------:R4:W-:Y:S01]  /*9dd0*/  REDG.E.ADD.F32.FTZ.RN.STRONG.GPU desc[UR18][R2.64], R7 ;  /* 0x00000007020079a6 */ /* 0x0009e2000c10f392 */
[----:B------:R-:W-:Y:S01]  /*9de0*/  HFMA2.MMA R13, -RZ, RZ, 0, 0 ;  /* 0x00000000ff0d7435 */ /* 0x000fe200000001ff */
[----:B------:R-:W-:Y:S10]  /*9df0*/  BRA `(.L_x_6293) ;  /* 0x0000000000047947 */ /* 0x000ff40003800000 */
.L_x_6292:
[----:B------:R-:W2:Y:S02]  /*9e00*/  S2R R13, SR_TID.X ;  /* 0x00000000000d7919 */ /* 0x000ea40000002100 */
.L_x_6293:
[----:B------:R-:W-:Y:S05]  /*9e10*/  BSYNC B0 ;  /* 0x0000000000007941 */ /* 0x000fea0003800000 */
.L_x_6291:
        /* <DEDUP_REMOVED lines=43> */
.L_x_6295:
        /* <DEDUP_REMOVED lines=74> */
.L_x_6294:
[----:B------:R-:W-:Y:S05]  /*a570*/  EXIT ;  /* 0x000000000000794d */ /* 0x000fea0003800000 */
.L_x_6256:
[----:B------:R-:W-:Y:S01]  /*a580*/  HFMA2.MMA R202, -RZ, RZ, 0, 5.9604644775390625e-08 ;  /* 0x00000001ffca7435 */ /* 0x000fe200000001ff */
[----:B------:R-:W-:Y:S02]  /*a590*/  MOV R205, R194 ;  /* 0x000000c200cd7202 */ /* 0x000fe40000000f00 */
[----:B------:R-:W-:Y:S02]  /*a5a0*/  MOV R221, RZ ;  /* 0x000000ff00dd7202 */ /* 0x000fe40000000f00 */
[----:B------:R-:W-:-:S07]  /*a5b0*/  MOV R2, 0xffffffff ;  /* 0xffffffff00027802 */ /* 0x000fce0000000f00 */
[----:B------:R-:W-:Y:S05]  /*a5c0*/  WARPSYNC.COLLECTIVE R2, `(.L_x_6296) ;  /* 0x0000000002087348 */ /* 0x000fea0003c00000 */
[----:B------:R0:W1:Y:S02]  /*a5d0*/  SHFL.UP P0, R201, R205, R202, R221 ;  /* 0x040000cacdc97389 */ /* 0x00006400000000dd */
[----:B01----:R-:W-:Y:S01]  /*a5e0*/  ENDCOLLECTIVE ;  /* 0x000000000000791b */ /* 0x003fe20003800000 */
.L_x_6296:
[----:B------:R-:W-:Y:S02]  /*a5f0*/  MOV R205, R12 ;  /* 0x0000000c00cd7202 */ /* 0x000fe40000000f00 */
[----:B------:R-:W-:-:S07]  /*a600*/  MOV R3, R201 ;  /* 0x000000c900037202 */ /* 0x000fce0000000f00 */
[----:B------:R-:W-:Y:S05]  /*a610*/  WARPSYNC.COLLECTIVE R2, `(.L_x_6297) ;  /* 0x0000000002087348 */ /* 0x000fea0003c00000 */
[----:B------:R0:W1:Y:S02]  /*a620*/  SHFL.UP P0, R201, R205, R202, R221 ;  /* 0x040000cacdc97389 */ /* 0x00006400000000dd */
[----:B01----:R-:W-:Y:S01]  /*a630*/  ENDCOLLECTIVE ;  /* 0x000000000000791b */ /* 0x003fe20003800000 */
.L_x_6297:
[----:B------:R-:W-:Y:S01]  /*a640*/  FMUL.FTZ R203, R12, R3 ;  /* 0x000000030ccb7220 */ /* 0x000fe20000410000 */
[----:B------:R-:W-:Y:S02]  /*a650*/  MOV R205, R195 ;  /* 0x000000c300cd7202 */ /* 0x000fe40000000f00 */
[----:B------:R-:W-:-:S07]  /*a660*/  MOV R13, R201 ;  /* 0x000000c9000d7202 */ /* 0x000fce0000000f00 */
[----:B------:R-:W-:Y:S05]  /*a670*/  WARPSYNC.COLLECTIVE R2, `(.L_x_6298) ;  /* 0x0000000002087348 */ /* 0x000fea0003c00000 */
[----:B------:R0:W1:Y:S02]  /*a680*/  SHFL.UP P0, R201, R205, R202, R221 ;  /* 0x040000cacdc97389 */ /* 0x00006400000000dd */
[----:B01----:R-:W-:Y:S01]  /*a690*/  ENDCOLLECTIVE ;  /* 0x000000000000791b */ /* 0x003fe20003800000 */
.L_x_6298:
[----:B------:R-:W-:Y:S01]  /*a6a0*/  FFMA.FTZ R203, R194, R13, R203 ;  /* 0x0000000dc2cb7223 */ /* 0x000fe200000100cb */
[----:B------:R-:W-:Y:S02]  /*a6b0*/  MOV R205, R15 ;  /* 0x0000000f00cd7202 */ /* 0x000fe40000000f00 */
[----:B------:R-:W-:-:S07]  /*a6c0*/  MOV R197, R201 ;  /* 0x000000c900c57202 */ /* 0x000fce0000000f00 */
[----:B------:R-:W-:Y:S05]  /*a6d0*/  WARPSYNC.COLLECTIVE R2, `(.L_x_6299) ;  /* 0x0000000002087348 */ /* 0x000fea0003c00000 */
[----:B------:R0:W1:Y:S02]  /*a6e0*/  SHFL.UP P0, R201, R205, R202, R221 ;  /* 0x040000cacdc97389 */ /* 0x00006400000000dd */
[----:B01----:R-:W-:Y:S01]  /*a6f0*/  ENDCOLLECTIVE ;  /* 0x000000000000791b */ /* 0x003fe20003800000 */
.L_x_6299:
[C---:B------:R-:W-:Y:S01]  /*a700*/  FMUL.FTZ R200, R12.reuse, R197 ;  /* 0x000000c50cc87220 */ /* 0x040fe20000410000 */
[----:B------:R-:W-:Y:S01]  /*a710*/  HFMA2.MMA R202, -RZ, RZ, 0, 1.1920928955078125e-07 ;  /* 0x00000002ffca7435 */ /* 0x000fe200000001ff */
[----:B------:R-:W-:Y:S01]  /*a720*/  ISETP.GE.AND P0, PT, R117, 0x1, PT ;  /* 0x000000017500780c */ /* 0x000fe20003f06270 */
[-C--:B------:R-:W-:Y:S01]  /*a730*/  FMUL.FTZ R14, R12, R201.reuse ;  /* 0x000000c90c0e7220 */ /* 0x080fe20000410000 */
[----:B------:R-:W-:-:S03]  /*a740*/  FFMA.FTZ R200, R194, R201, R200 ;  /* 0x000000c9c2c87223 */ /* 0x000fc600000100c8 */
[----:B------:R-:W-:Y:S01]  /*a750*/  FFMA.FTZ R196, R194, R197, -R14 ;  /* 0x000000c5c2c47223 */ /* 0x000fe2000001080e */
[C---:B------:R-:W-:Y:S01]  /*a760*/  FMUL.FTZ R14, R12.reuse, R13 ;  /* 0x0000000d0c0e7220 */ /* 0x040fe20000410000 */
[----:B------:R-:W-:-:S06]  /*a770*/  FSEL R12, R12, R203, !P0 ;  /* 0x000000cb0c0c7208 */ /* 0x000fcc0004000000 */
[----:B------:R-:W-:Y:S01]  /*a780*/  @P0 FFMA.FTZ R194, R194, R3, -R14 ;  /* 0x00000003c2c20223 */ /* 0x000fe2000001080e */
[----:B------:R-:W-:Y:S01]  /*a790*/  @P0 FADD.FTZ R195, R195, R196 ;  /* 0x000000c4c3c30221 */ /* 0x000fe20000010000 */
[----:B------:R-:W-:-:S03]  /*a7a0*/  @P0 FADD.FTZ R15, R15, R200 ;  /* 0x000000c80f0f0221 */ /* 0x000fc60000010000 */
[----:B------:R-:W-:-:S07]  /*a7b0*/  MOV R205, R194 ;  /* 0x000000c200cd7202 */ /* 0x000fce0000000f00 */
[----:B------:R-:W-:Y:S05]  /*a7c0*/  WARPSYNC.COLLECTIVE R2, `(.L_x_6300) ;  /* 0x0000000002087348 */ /* 0x000fea0003c00000 */
[----:B------:R0:W1:Y:S02]  /*a7d0*/  SHFL.UP P0, R201, R205, R202, R221 ;  /* 0x040000cacdc97389 */ /* 0x00006400000000dd */
[----:B01----:R-:W-:Y:S01]  /*a7e0*/  ENDCOLLECTIVE ;  /* 0x000000000000791b */ /* 0x003fe20003800000 */
.L_x_6300:
[----:B------:R-:W-:Y:S02]  /*a7f0*/  MOV R205, R12 ;  /* 0x0000000c00cd7202 */ /* 0x000fe40000000f00 */
[----:B------:R-:W-:-:S07]  /*a800*/  MOV R3, R201 ;  /* 0x000000c900037202 */ /* 0x000fce0000000f00 */
[----:B------:R-:W-:Y:S05]  /*a810*/  WARPSYNC.COLLECTIVE R2, `(.L_x_6301) ;  /* 0x0000000002087348 */ /* 0x000fea0003c00000 */
[----:B------:R0:W1:Y:S02]  /*a820*/  SHFL.UP P0, R201, R205, R202, R221 ;  /* 0x040000cacdc97389 */ /* 0x00006400000000dd */
[----:B01----:R-:W-:Y:S01]  /*a830*/  ENDCOLLECTIVE ;  /* 0x000000000000791b */ /* 0x003fe20003800000 */
.L_x_6301:
[----:B------:R-:W-:Y:S01]  /*a840*/  FMUL.FTZ R203, R12, R3 ;  /* 0x000000030ccb7220 */ /* 0x000fe20000410000 */
[----:B------:R-:W-:Y:S02]  /*a850*/  MOV R205, R195 ;  /* 0x000000c300cd7202 */ /* 0x000fe40000000f00 */
[----:B------:R-:W-:-:S07]  /*a860*/  MOV R13, R201 ;  /* 0x000000c9000d7202 */ /* 0x000fce0000000f00 */
[----:B------:R-:W-:Y:S05]  /*a870*/  WARPSYNC.COLLECTIVE R2, `(.L_x_6302) ;  /* 0x0000000002087348 */ /* 0x000fea0003c00000 */
[----:B------:R0:W1:Y:S02]  /*a880*/  SHFL.UP P0, R201, R205, R202, R221 ;  /* 0x040000cacdc97389 */ /* 0x00006400000000dd */
[----:B01----:R-:W-:Y:S01]  /*a890*/  ENDCOLLECTIVE ;  /* 0x000000000000791b */ /* 0x003fe20003800000 */
.L_x_6302:
[----:B------:R-:W-:Y:S01]  /*a8a0*/  FFMA.FTZ R203, R194, R13, R203 ;  /* 0x0000000dc2cb7223 */ /* 0x000fe200000100cb */
[----:B------:R-:W-:Y:S02]  /*a8b0*/  MOV R205, R15 ;  /* 0x0000000f00cd7202 */ /* 0x000fe40000000f00 */
[----:B------:R-:W-:-:S07]  /*a8c0*/  MOV R197, R201 ;  /* 0x000000c900c57202 */ /* 0x000fce0000000f00 */
[----:B------:R-:W-:Y:S05]  /*a8d0*/  WARPSYNC.COLLECTIVE R2, `(.L_x_6303) ;  /* 0x0000000002087348 */ /* 0x000fea0003c00000 */
[----:B------:R0:W1:Y:S02]  /*a8e0*/  SHFL.UP P0, R201, R205, R202, R221 ;  /* 0x040000cacdc97389 */ /* 0x00006400000000dd */
[----:B01----:R-:W-:Y:S01]  /*a8f0*/  ENDCOLLECTIVE ;  /* 0x000000000000791b */ /* 0x003fe20003800000 */
.L_x_6303:
[C---:B------:R-:W-:Y:S01]  /*a900*/  FMUL.FTZ R200, R12.reuse, R197 ;  /* 0x000000c50cc87220 */ /* 0x040fe20000410000 */
[----:B------:R-:W-:Y:S01]  /*a910*/  HFMA2.MMA R202, -RZ, RZ, 0, 2.384185791015625e-07 ;  /* 0x00000004ffca7435 */ /* 0x000fe200000001ff */
        /* <DEDUP_REMOVED lines=13> */
.L_x_6304:
[----:B------:R-:W-:Y:S02]  /*a9f0*/  MOV R205, R12 ;  /* 0x0000000c00cd7202 */ /* 0x000fe40000000f00 */
[----:B------:R-:W-:-:S07]  /*aa00*/  MOV R3, R201 ;  /* 0x000000c900037202 */ /* 0x000fce0000000f00 */
[----:B------:R-:W-:Y:S05]  /*aa10*/  WARPSYNC.COLLECTIVE R2, `(.L_x_6305) ;  /* 0x0000000002087348 */ /* 0x000fea0003c00000 */
[----:B------:R0:W1:Y:S02]  /*aa20*/  SHFL.UP P0, R201, R205, R202, R221 ;  /* 0x040000cacdc97389 */ /* 0x00006400000000dd */
[----:B01----:R-:W-:Y:S01]  /*aa30*/  ENDCOLLECTIVE ;  /* 0x000000000000791b */ /* 0x003fe20003800000 */
.L_x_6305:
[----:B------:R-:W-:Y:S01]  /*aa40*/  FMUL.FTZ R203, R12, R3 ;  /* 0x000000030ccb7220 */ /* 0x000fe20000410000 */
[----:B------:R-:W-:Y:S02]  /*aa50*/  MOV R205, R195 ;  /* 0x000000c300cd7202 */ /* 0x000fe40000000f00 */
[----:B------:R-:W-:-:S07]  /*aa60*/  MOV R13, R201 ;  /* 0x000000c9000d7202 */ /* 0x000fce0000000f00 */
[----:B------:R-:W-:Y:S05]  /*aa70*/  WARPSYNC.COLLECTIVE R2, `(.L_x_6306) ;  /* 0x0000000002087348 */ /* 0x000fea0003c00000 */
[----:B------:R0:W1:Y:S02]  /*aa80*/  SHFL.UP P0, R201, R205, R202, R221 ;  /* 0x040000cacdc97389 */ /* 0x00006400000000dd */
[----:B01----:R-:W-:Y:S01]  /*aa90*/  ENDCOLLECTIVE ;  /* 0x000000000000791b */ /* 0x003fe20003800000 */
.L_x_6306:
[----:B------:R-:W-:Y:S01]  /*aaa0*/  FFMA.FTZ R203, R194, R13, R203 ;  /* 0x0000000dc2cb7223 */ /* 0x000fe200000100cb */
[----:B------:R-:W-:Y:S02]  /*aab0*/  MOV R205, R15 ;  /* 0x0000000f00cd7202 */ /* 0x000fe40000000f00 */
[----:B------:R-:W-:-:S07]  /*aac0*/  MOV R197, R201 ;  /* 0x000000c900c57202 */ /* 0x000fce0000000f00 */
[----:B------:R-:W-:Y:S05]  /*aad0*/  WARPSYNC.COLLECTIVE R2, `(.L_x_6307) ;  /* 0x0000000002087348 */ /* 0x000fea0003c00000 */
[----:B------:R0:W1:Y:S02]  /*aae0*/  SHFL.UP P0, R201, R205, R202, R221 ;  /* 0x040000cacdc97389 */ /* 0x00006400000000dd */
[----:B01----:R-:W-:Y:S01]  /*aaf0*/  ENDCOLLECTIVE ;  /* 0x000000000000791b */ /* 0x003fe20003800000 */
.L_x_6307:
[C---:B------:R-:W-:Y:S01]  /*ab00*/  FMUL.FTZ R200, R12.reuse, R197 ;  /* 0x000000c50cc87220 */ /* 0x040fe20000410000 */
[----:B------:R-:W-:Y:S01]  /*ab10*/  HFMA2.MMA R202, -RZ, RZ, 0, 4.76837158203125e-07 ;  /* 0x00000008ffca7435 */ /* 0x000fe200000001ff */
        /* <DEDUP_REMOVED lines=13> */
.L_x_6308:
[----:B------:R-:W-:Y:S02]  /*abf0*/  MOV R205, R12 ;  /* 0x0000000c00cd7202 */ /* 0x000fe40000000f00 */
[----:B------:R-:W-:-:S07]  /*ac00*/  MOV R3, R201 ;  /* 0x000000c900037202 */ /* 0x000fce0000000f00 */
[----:B------:R-:W-:Y:S05]  /*ac10*/  WARPSYNC.COLLECTIVE R2, `(.L_x_6309) ;  /* 0x0000000002087348 */ /* 0x000fea0003c00000 */
[----:B------:R0:W1:Y:S02]  /*ac20*/  SHFL.UP P0, R201, R205, R202, R221 ;  /* 0x040000cacdc97389 */ /* 0x00006400000000dd */
[----:B01----:R-:W-:Y:S01]  /*ac30*/  ENDCOLLECTIVE ;  /* 0x000000000000791b */ /* 0x003fe20003800000 */
.L_x_6309:
[----:B------:R-:W-:Y:S01]  /*ac40*/  FMUL.FTZ R203, R12, R3 ;  /* 0x000000030ccb7220 */ /* 0x000fe20000410000 */
[----:B------:R-:W-:Y:S02]  /*ac50*/  MOV R205, R195 ;  /* 0x000000c300cd7202 */ /* 0x000fe40000000f00 */
[----:B------:R-:W-:-:S07]  /*ac60*/  MOV R13, R201 ;  /* 0x000000c9000d7202 */ /* 0x000fce0000000f00 */
[----:B------:R-:W-:Y:S05]  /*ac70*/  WARPSYNC.COLLECTIVE R2, `(.L_x_6310) ;  /* 0x0000000002087348 */ /* 0x000fea0003c00000 */
[----:B------:R0:W1:Y:S02]  /*ac80*/  SHFL.UP P0, R201, R205, R202, R221 ;  /* 0x040000cacdc97389 */ /* 0x00006400000000dd */
[----:B01----:R-:W-:Y:S01]  /*ac90*/  ENDCOLLECTIVE ;  /* 0x000000000000791b */ /* 0x003fe20003800000 */
.L_x_6310:
[----:B------:R-:W-:Y:S01]  /*aca0*/  FFMA.FTZ R203, R194, R13, R203 ;  /* 0x0000000dc2cb7223 */ /* 0x000fe200000100cb */
[----:B------:R-:W-:Y:S02]  /*acb0*/  MOV R205, R15 ;  /* 0x0000000f00cd7202 */ /* 0x000fe40000000f00 */
[----:B------:R-:W-:-:S07]  /*acc0*/  MOV R197, R201 ;  /* 0x000000c900c57202 */ /* 0x000fce0000000f00 */
[----:B------:R-:W-:Y:S05]  /*acd0*/  WARPSYNC.COLLECTIVE R2, `(.L_x_6311) ;  /* 0x0000000002087348 */ /* 0x000fea0003c00000 */
[----:B------:R0:W1:Y:S02]  /*ace0*/  SHFL.UP P0, R201, R205, R202, R221 ;  /* 0x040000cacdc97389 */ /* 0x00006400000000dd */
[----:B01----:R-:W-:Y:S01]  /*acf0*/  ENDCOLLECTIVE ;  /* 0x000000000000791b */ /* 0x003fe20003800000 */
.L_x_6311:
[C---:B------:R-:W-:Y:S01]  /*ad00*/  FMUL.FTZ R200, R12.reuse, R197 ;  /* 0x000000c50cc87220 */ /* 0x040fe20000410000 */
[----:B------:R-:W-:Y:S01]  /*ad10*/  HFMA2.MMA R202, -RZ, RZ, 0, 9.5367431640625e-07 ;  /* 0x00000010ffca7435 */ /* 0x000fe200000001ff */
[----:B------:R-:W-:Y:S01]  /*ad20*/  ISETP.GE.AND P0, PT, R117, 0x8, PT ;  /* 0x000000087500780c */ /* 0x000fe20003f06270 */
[-C--:B------:R-:W-:Y:S01]  /*ad30*/  FMUL.FTZ R14, R12, R201.reuse ;  /* 0x000000c90c0e7220 */ /* 0x080fe20000410000 */
[----:B------:R-:W-:Y:S02]  /*ad40*/  FFMA.FTZ R200, R194, R201, R200 ;  /* 0x000000c9c2c87223 */ /* 0x000fe400000100c8 */
[----:B------:R-:W-:Y:S01]  /*ad50*/  FSEL R203, R12, R203, !P0 ;  /* 0x000000cb0ccb7208 */ /* 0x000fe20004000000 */
[----:B------:R-:W-:Y:S01]  /*ad60*/  FFMA.FTZ R196, R194, R197, -R14 ;  /* 0x000000c5c2c47223 */ /* 0x000fe2000001080e */
[----:B------:R-:W-:-:S07]  /*ad70*/  FMUL.FTZ R14, R12, R13 ;  /* 0x0000000d0c0e7220 */ /* 0x000fce0000410000 */
[----:B------:R-:W-:Y:S01]  /*ad80*/  @P0 FFMA.FTZ R194, R194, R3, -R14 ;  /* 0x00000003c2c20223 */ /* 0x000fe2000001080e */
[----:B------:R-:W-:Y:S01]  /*ad90*/  @P0 FADD.FTZ R195, R195, R196 ;  /* 0x000000c4c3c30221 */ /* 0x000fe20000010000 */
[----:B------:R-:W-:-:S03]  /*ada0*/  @P0 FADD.FTZ R15, R15, R200 ;  /* 0x000000c80f0f0221 */ /* 0x000fc60000010000 */
[----:B------:R-:W-:-:S07]  /*adb0*/  MOV R205, R194 ;  /* 0x000000c200cd7202 */ /* 0x000fce0000000f00 */
[----:B------:R-:W-:Y:S05]  /*adc0*/  WARPSYNC.COLLECTIVE R2, `(.L_x_6312) ;  /* 0x0000000002087348 */ /* 0x000fea0003c00000 */
[----:B------:R0:W1:Y:S02]  /*add0*/  SHFL.UP P0, R201, R205, R202, R221 ;  /* 0x040000cacdc97389 */ /* 0x00006400000000dd */
[----:B01----:R-:W-:Y:S01]  /*ade0*/  ENDCOLLECTIVE ;  /* 0x000000000000791b */ /* 0x003fe20003800000 */
.L_x_6312:
[----:B------:R-:W-:Y:S02]  /*adf0*/  MOV R205, R203 ;  /* 0x000000cb00cd7202 */ /* 0x000fe40000000f00 */
[----:B------:R-:W-:-:S07]  /*ae00*/  MOV R3, R201 ;  /* 0x000000c900037202 */ /* 0x000fce0000000f00 */
[----:B------:R-:W-:Y:S05]  /*ae10*/  WARPSYNC.COLLECTIVE R2, `(.L_x_6313) ;  /* 0x0000000002087348 */ /* 0x000fea0003c00000 */
[----:B------:R0:W1:Y:S02]  /*ae20*/  SHFL.UP P0, R201, R205, R202, R221 ;  /* 0x040000cacdc97389 */ /* 0x00006400000000dd */
[----:B01----:R-:W-:Y:S01]  /*ae30*/  ENDCOLLECTIVE ;  /* 0x000000000000791b */ /* 0x003fe20003800000 */
.L_x_6313:
[----:B------:R-:W-:Y:S02]  /*ae40*/  MOV R205, R195 ;  /* 0x000000c300cd7202 */ /* 0x000fe40000000f00 */
[----:B------:R-:W-:-:S07]  /*ae50*/  MOV R12, R201 ;  /* 0x000000c9000c7202 */ /* 0x000fce0000000f00 */
[----:B------:R-:W-:Y:S05]  /*ae60*/  WARPSYNC.COLLECTIVE R2, `(.L_x_6314) ;  /* 0x0000000002087348 */ /* 0x000fea0003c00000 */
[----:B------:R0:W1:Y:S02]  /*ae70*/  SHFL.UP P0, R201, R205, R202, R221 ;  /* 0x040000cacdc97389 */ /* 0x00006400000000dd */
[----:B01----:R-:W-:Y:S01]  /*ae80*/  ENDCOLLECTIVE ;  /* 0x000000000000791b */ /* 0x003fe20003800000 */
.L_x_6314:
[----:B------:R-:W-:Y:S02]  /*ae90*/  MOV R205, R15 ;  /* 0x0000000f00cd7202 */ /* 0x000fe40000000f00 */
[----:B------:R-:W-:-:S07]  /*aea0*/  MOV R13, R201 ;  /* 0x000000c9000d7202 */ /* 0x000fce0000000f00 */
[----:B------:R-:W-:Y:S05]  /*aeb0*/  WARPSYNC.COLLECTIVE R2, `(.L_x_6315) ;  /* 0x0000000002087348 */ /* 0x000fea0003c00000 */
[----:B------:R0:W1:Y:S02]  /*aec0*/  SHFL.UP P0, R201, R205, R202, R221 ;  /* 0x040000cacdc97389 */ /* 0x00006400000000dd */
[----:B01----:R-:W-:Y:S01]  /*aed0*/  ENDCOLLECTIVE ;  /* 0x000000000000791b */ /* 0x003fe20003800000 */
.L_x_6315:
[----:B------:R-:W-:Y:S01]  /*aee0*/  MOV R14, R201 ;  /* 0x000000c9000e7202 */ /* 0x000fe20000000f00 */
[----:B------:R-:W-:Y:S06]  /*aef0*/  BRA `(.L_x_6316) ;  /* 0xffffff9400887947 */ /* 0x000fec000383ffff */
.L_x_6257:
        /* <DEDUP_REMOVED lines=8> */
.L_x_6318:
[----:B------:R-:W-:Y:S05]  /*af80*/  BSYNC B0 ;  /* 0x0000000000007941 */ /* 0x000fea0003800000 */
.L_x_6317:
[----:B------:R-:W-:Y:S05]  /*af90*/  BRA `(.L_x_6319) ;  /* 0xffffff9400987947 */ /* 0x000fea000383ffff */
.L_x_6258:
        /* <DEDUP_REMOVED lines=8> */
.L_x_6321:
[----:B------:R-:W-:Y:S05]  /*b020*/  BSYNC B0 ;  /* 0x0000000000007941 */ /* 0x000fea0003800000 */
.L_x_6320:
[----:B------:R-:W-:Y:S05]  /*b030*/  BRA `(.L_x_6322) ;  /* 0xffffff9400787947 */ /* 0x000fea000383ffff */
.L_x_6259:
        /* <DEDUP_REMOVED lines=8> */
.L_x_6324:
[----:B------:R-:W-:Y:S05]  /*b0c0*/  BSYNC B0 ;  /* 0x0000000000007941 */ /* 0x000fea0003800000 */
.L_x_6323:
[----:B------:R-:W-:Y:S05]  /*b0d0*/  BRA `(.L_x_6325) ;  /* 0xffffff9400587947 */ /* 0x000fea000383ffff */
.L_x_6260:
        /* <DEDUP_REMOVED lines=8> */
.L_x_6327:
[----:B------:R-:W-:Y:S05]  /*b160*/  BSYNC B0 ;  /* 0x0000000000007941 */ /* 0x000fea0003800000 */
.L_x_6326:
[----:B------:R-:W-:Y:S05]  /*b170*/  BRA `(.L_x_6328) ;  /* 0xffffff9400387947 */ /* 0x000fea000383ffff */
.L_x_6261:
        /* <DEDUP_REMOVED lines=8> */
.L_x_6330:
[----:B------:R-:W-:Y:S05]  /*b200*/  BSYNC B0 ;  /* 0x0000000000007941 */ /* 0x000fea0003800000 */
.L_x_6329:
        /* <DEDUP_REMOVED lines=10> */
.L_x_6331:
[----:B------:R-:W-:Y:S02]  /*b2b0*/  MOV R13, 0x1f ;  /* 0x0000001f000d7802 */ /* 0x000fe40000000f00 */
[----:B------:R-:W-:Y:S02]  /*b2c0*/  MOV R205, R195 ;  /* 0x000000c300cd7202 */ /* 0x000fe40000000f00 */
[----:B------:R-:W-:-:S07]  /*b2d0*/  MOV R196, R201 ;  /* 0x000000c900c47202 */ /* 0x000fce0000000f00 */
[----:B------:R-:W-:Y:S05]  /*b2e0*/  WARPSYNC.COLLECTIVE R2, `(.L_x_6332) ;  /* 0x0000000002087348 */ /* 0x000fea0003c00000 */
[----:B------:R0:W1:Y:S02]  /*b2f0*/  SHFL.UP P0, R201, R205, R202, R221 ;  /* 0x040000cacdc97389 */ /* 0x00006400000000dd */
[----:B01----:R-:W-:Y:S01]  /*b300*/  ENDCOLLECTIVE ;  /* 0x000000000000791b */ /* 0x003fe20003800000 */
.L_x_6332:
[----:B------:R-:W-:Y:S02]  /*b310*/  MOV R205, R15 ;  /* 0x0000000f00cd7202 */ /* 0x000fe40000000f00 */
[----:B------:R-:W-:-:S07]  /*b320*/  MOV R195, R201 ;  /* 0x000000c900c37202 */ /* 0x000fce0000000f00 */
[----:B------:R-:W-:Y:S05]  /*b330*/  WARPSYNC.COLLECTIVE R2, `(.L_x_6333) ;  /* 0x0000000002087348 */ /* 0x000fea0003c00000 */
[----:B------:R0:W1:Y:S02]  /*b340*/  SHFL.UP P0, R201, R205, R202, R221 ;  /* 0x040000cacdc97389 */ /* 0x00006400000000dd */
[----:B01----:R-:W-:Y:S01]  /*b350*/  ENDCOLLECTIVE ;  /* 0x000000000000791b */ /* 0x003fe20003800000 */
.L_x_6333:
[----:B------:R-:W-:Y:S05]  /*b360*/  WARPSYNC.COLLECTIVE R2, `(.L_x_6334) ;  /* 0x0000000002087348 */ /* 0x000fea0003c00000 */
[----:B------:R0:W1:Y:S02]  /*b370*/  SHFL.IDX P0, R14, R3, R12, R13 ;  /* 0x0000000c030e7389 */ /* 0x000064000000000d */
[----:B01----:R-:W-:Y:S01]  /*b380*/  ENDCOLLECTIVE ;  /* 0x000000000000791b */ /* 0x003fe20003800000 */
.L_x_6334:
[----:B------:R-:W-:Y:S02]  /*b390*/  MOV R3, R5 ;  /* 0x0000000500037202 */ /* 0x000fe40000000f00 */
[----:B------:R-:W-:Y:S02]  /*b3a0*/  MOV R15, R201 ;  /* 0x000000c9000f7202 */ /* 0x000fe40000000f00 */
[----:B------:R-:W-:-:S07]  /*b3b0*/  MOV R4, R14 ;  /* 0x0000000e00047202 */ /* 0x000fce0000000f00 */
[----:B------:R-:W-:Y:S05]  /*b3c0*/  WARPSYNC.COLLECTIVE R2, `(.L_x_6335) ;  /* 0x0000000002087348 */ /* 0x000fea0003c00000 */
[----:B------:R0:W1:Y:S02]  /*b3d0*/  SHFL.IDX P0, R14, R3, R12, R13 ;  /* 0x0000000c030e7389 */ /* 0x000064000000000d */
[----:B01----:R-:W-:Y:S01]  /*b3e0*/  ENDCOLLECTIVE ;  /* 0x000000000000791b */ /* 0x003fe20003800000 */
.L_x_6335:
[----:B------:R-:W-:Y:S02]  /*b3f0*/  MOV R3, R6 ;  /* 0x0000000600037202 */ /* 0x000fe40000000f00 */
[----:B------:R-:W-:-:S07]  /*b400*/  MOV R5, R14 ;  /* 0x0000000e00057202 */ /* 0x000fce0000000f00 */
[----:B------:R-:W-:Y:S05]  /*b410*/  WARPSYNC.COLLECTIVE R2, `(.L_x_6336) ;  /* 0x0000000002087348 */ /* 0x000fea0003c00000 */
[----:B------:R0:W1:Y:S02]  /*b420*/  SHFL.IDX P0, R14, R3, R12, R13 ;  /* 0x0000000c030e7389 */ /* 0x000064000000000d */
[----:B01----:R-:W-:Y:S01]  /*b430*/  ENDCOLLECTIVE ;  /* 0x000000000000791b */ /* 0x003fe20003800000 */
.L_x_6336:
[----:B------:R-:W-:Y:S02]  /*b440*/  MOV R3, R7 ;  /* 0x0000000700037202 */ /* 0x000fe40000000f00 */
[----:B------:R-:W-:-:S07]  /*b450*/  MOV R6, R14 ;  /* 0x0000000e00067202 */ /* 0x000fce0000000f00 */
[----:B------:R-:W-:Y:S05]  /*b460*/  WARPSYNC.COLLECTIVE R2, `(.L_x_6337) ;  /* 0x0000000002087348 */ /* 0x000fea0003c00000 */
[----:B------:R0:W1:Y:S02]  /*b470*/  SHFL.IDX P0, R14, R3, R12, R13 ;  /* 0x0000000c030e7389 */ /* 0x000064000000000d */
[----:B01----:R-:W-:Y:S01]  /*b480*/  ENDCOLLECTIVE ;  /* 0x000000000000791b */ /* 0x003fe20003800000 */
.L_x_6337:
[----:B------:R-:W-:Y:S01]  /*b490*/  MOV R7, R14 ;  /* 0x0000000e00077202 */ /* 0x000fe20000000f00 */
[----:B------:R-:W-:Y:S06]  /*b4a0*/  BRA `(.L_x_6338) ;  /* 0xffffff9000947947 */ /* 0x000fec000383ffff */
.L_x_6263:
        /* <DEDUP_REMOVED lines=8> */
.L_x_6339:
[----:B------:R-:W-:Y:S02]  /*b530*/  MOV R229, R226 ;  /* 0x000000e200e57202 */ /* 0x000fe40000000f00 */
[----:B------:R-:W-:-:S07]  /*b540*/  MOV R3, R239 ;  /* 0x000000ef00037202 */ /* 0x000fce0000000f00 */
[----:B------:R-:W-:Y:S05]  /*b550*/  WARPSYNC.COLLECTIVE R2, `(.L_x_6340) ;  /* 0x0000000002087348 */ /* 0x000fea0003c00000 */
[----:B------:R0:W1:Y:S02]  /*b560*/  SHFL.DOWN P2, R239, R229, R228, R227 ;  /* 0x080000e4e5ef7389 */ /* 0x00006400000400e3 */
[----:B01----:R-:W-:Y:S01]  /*b570*/  ENDCOLLECTIVE ;  /* 0x000000000000791b */ /* 0x003fe20003800000 */
.L_x_6340:
[----:B------:R-:W-:Y:S02]  /*b580*/  MOV R229, R13 ;  /* 0x0000000d00e57202 */ /* 0x000fe40000000f00 */
[----:B------:R-:W-:-:S07]  /*b590*/  MOV R12, R239 ;  /* 0x000000ef000c7202 */ /* 0x000fce0000000f00 */
[----:B------:R-:W-:Y:S05]  /*b5a0*/  WARPSYNC.COLLECTIVE R2, `(.L_x_6341) ;  /* 0x0000000002087348 */ /* 0x000fea0003c00000 */
[----:B------:R0:W1:Y:S02]  /*b5b0*/  SHFL.DOWN P2, R239, R229, R228, R227 ;  /* 0x080000e4e5ef7389 */ /* 0x00006400000400e3 */
[----:B01----:R-:W-:Y:S01]  /*b5c0*/  ENDCOLLECTIVE ;  /* 0x000000000000791b */ /* 0x003fe20003800000 */
.L_x_6341:
[----:B------:R-:W-:Y:S02]  /*b5d0*/  MOV R229, R15 ;  /* 0x0000000f00e57202 */ /* 0x000fe40000000f00 */
[----:B------:R-:W-:-:S07]  /*b5e0*/  MOV R14, R239 ;  /* 0x000000ef000e7202 */ /* 0x000fce0000000f00 */
[----:B------:R-:W-:Y:S05]  /*b5f0*/  WARPSYNC.COLLECTIVE R2, `(.L_x_6342) ;  /* 0x0000000002087348 */ /* 0x000fea0003c00000 */
[----:B------:R0:W1:Y:S02]  /*b600*/  SHFL.DOWN P2, R239, R229, R228, R227 ;  /* 0x080000e4e5ef7389 */ /* 0x00006400000400e3 */
[----:B01----:R-:W-:Y:S01]  /*b610*/  ENDCOLLECTIVE ;  /* 0x000000000000791b */ /* 0x003fe20003800000 */
.L_x_6342:
[----:B------:R-:W-:Y:S01]  /*b620*/  MOV R230, R239 ;  /* 0x000000ef00e67202 */ /* 0x000fe20000000f00 */
[----:B------:R-:W-:Y:S06]  /*b630*/  BRA `(.L_x_6343) ;  /* 0xffffffa000f07947 */ /* 0x000fec000383ffff */
.L_x_6266:
[----:B------:R-:W-:Y:S01]  /*b640*/  HFMA2.MMA R228, -RZ, RZ, 0, 1.1920928955078125e-07 ;  /* 0x00000002ffe47435 */ /* 0x000fe200000001ff */
[----:B------:R-:W-:Y:S01]  /*b650*/  BSSY B0, `(.L_x_6344) ;  /* 0x0000007000007945 */ /* 0x000fe20003800000 */
[----:B------:R-:W-:Y:S02]  /*b660*/  MOV R229, R225 ;  /* 0x000000e100e57202 */ /* 0x000fe40000000f00 */
[----:B------:R-:W-:Y:S02]  /*b670*/  MOV R227, 0x1f ;  /* 0x0000001f00e37802 */ /* 0x000fe40000000f00 */
[----:B------:R-:W-:-:S07]  /*b680*/  MOV R2, 0xffffffff ;  /* 0xffffffff00027802 */ /* 0x000fce0000000f00 */
[----:B01234-:R-:W-:Y:S05]  /*b690*/  WARPSYNC.COLLECTIVE R2, `(.L_x_6345) ;  /* 0x0000000002087348 */ /* 0x01ffea0003c00000 */
[----:B------:R0:W0:Y:S02]  /*b6a0*/  SHFL.DOWN P2, R239, R229, R228, R227 ;  /* 0x080000e4e5ef7389 */ /* 0x00002400000400e3 */
[----:B01234-:R-:W-:Y:S01]  /*b6b0*/  ENDCOLLECTIVE ;  /* 0x000000000000791b */ /* 0x01ffe20003800000 */
.L_x_6345:
[----:B------:R-:W-:Y:S05]  /*b6c0*/  BSYNC B0 ;  /* 0x0000000000007941 */ /* 0x000fea0003800000 */
.L_x_6344:
        /* <DEDUP_REMOVED lines=8> */
.L_x_6346:
[----:B------:R-:W-:Y:S02]  /*b750*/  MOV R229, R224 ;  /* 0x000000e000e57202 */ /* 0x000fe40000000f00 */
[----:B------:R-:W-:-:S07]  /*b760*/  MOV R12, R239 ;  /* 0x000000ef000c7202 */ /* 0x000fce0000000f00 */
[----:B------:R-:W-:Y:S05]  /*b770*/  WARPSYNC.COLLECTIVE R2, `(.L_x_6347) ;  /* 0x0000000002087348 */ /* 0x000fea0003c00000 */
[----:B------:R0:W1:Y:S02]  /*b780*/  SHFL.DOWN P2, R239, R229, R228, R227 ;  /* 0x080000e4e5ef7389 */ /* 0x00006400000400e3 */
[----:B01----:R-:W-:Y:S01]  /*b790*/  ENDCOLLECTIVE ;  /* 0x000000000000791b */ /* 0x003fe20003800000 */
.L_x_6347:
[----:B------:R-:W-:Y:S02]  /*b7a0*/  MOV R229, R15 ;  /* 0x0000000f00e57202 */ /* 0x000fe40000000f00 */
[----:B------:R-:W-:-:S07]  /*b7b0*/  MOV R13, R239 ;  /* 0x000000ef000d7202 */ /* 0x000fce0000000f00 */
[----:B------:R-:W-:Y:S05]  /*b7c0*/  WARPSYNC.COLLECTIVE R2, `(.L_x_6348) ;  /* 0x0000000002087348 */ /* 0x000fea0003c00000 */
[----:B------:R0:W1:Y:S02]  /*b7d0*/  SHFL.DOWN P2, R239, R229, R228, R227 ;  /* 0x080000e4e5ef7389 */ /* 0x00006400000400e3 */
[----:B01----:R-:W-:Y:S01]  /*b7e0*/  ENDCOLLECTIVE ;  /* 0x000000000000791b */ /* 0x003fe20003800000 */
.L_x_6348:
[----:B------:R-:W-:Y:S01]  /*b7f0*/  MOV R14, R239 ;  /* 0x000000ef000e7202 */ /* 0x000fe20000000f00 */
[----:B------:R-:W-:Y:S06]  /*b800*/  BRA `(.L_x_6349) ;  /* 0xffffffa000d07947 */ /* 0x000fec000383ffff */
.L_x_6269:
[----:B------:R-:W-:Y:S01]  /*b810*/  HFMA2.MMA R228, -RZ, RZ, 0, 2.384185791015625e-07 ;  /* 0x00000004ffe47435 */ /* 0x000fe200000001ff */
[----:B------:R-:W-:Y:S01]  /*b820*/  BSSY B0, `(.L_x_6350) ;  /* 0x0000007000007945 */ /* 0x000fe20003800000 */
[----:B------:R-:W-:Y:S02]  /*b830*/  MOV R229, R225 ;  /* 0x000000e100e57202 */ /* 0x000fe40000000f00 */
[----:B------:R-:W-:Y:S02]  /*b840*/  MOV R227, 0x1f ;  /* 0x0000001f00e37802 */ /* 0x000fe40000000f00 */
[----:B------:R-:W-:-:S07]  /*b850*/  MOV R2, 0xffffffff ;  /* 0xffffffff00027802 */ /* 0x000fce0000000f00 */
[----:B01234-:R-:W-:Y:S05]  /*b860*/  WARPSYNC.COLLECTIVE R2, `(.L_x_6351) ;  /* 0x0000000002087348 */ /* 0x01ffea0003c00000 */
[----:B------:R0:W0:Y:S02]  /*b870*/  SHFL.DOWN P2, R239, R229, R228, R227 ;  /* 0x080000e4e5ef7389 */ /* 0x00002400000400e3 */
[----:B01234-:R-:W-:Y:S01]  /*b880*/  ENDCOLLECTIVE ;  /* 0x000000000000791b */ /* 0x01ffe20003800000 */
.L_x_6351:
[----:B------:R-:W-:Y:S05]  /*b890*/  BSYNC B0 ;  /* 0x0000000000007941 */ /* 0x000fea0003800000 */
.L_x_6350:
        /* <DEDUP_REMOVED lines=8> */
.L_x_6352:
[----:B------:R-:W-:Y:S02]  /*b920*/  MOV R229, R224 ;  /* 0x000000e000e57202 */ /* 0x000fe40000000f00 */
[----:B------:R-:W-:-:S07]  /*b930*/  MOV R12, R239 ;  /* 0x000000ef000c7202 */ /* 0x000fce0000000f00 */
[----:B------:R-:W-:Y:S05]  /*b940*/  WARPSYNC.COLLECTIVE R2, `(.L_x_6353) ;  /* 0x0000000002087348 */ /* 0x000fea0003c00000 */
[----:B------:R0:W1:Y:S02]  /*b950*/  SHFL.DOWN P2, R239, R229, R228, R227 ;  /* 0x080000e4e5ef7389 */ /* 0x00006400000400e3 */
[----:B01----:R-:W-:Y:S01]  /*b960*/  ENDCOLLECTIVE ;  /* 0x000000000000791b */ /* 0x003fe20003800000 */
.L_x_6353:
[----:B------:R-:W-:Y:S02]  /*b970*/  MOV R229, R15 ;  /* 0x0000000f00e57202 */ /* 0x000fe40000000f00 */
[----:B------:R-:W-:-:S07]  /*b980*/  MOV R13, R239 ;  /* 0x000000ef000d7202 */ /* 0x000fce0000000f00 */
[----:B------:R-:W-:Y:S05]  /*b990*/  WARPSYNC.COLLECTIVE R2, `(.L_x_6354) ;  /* 0x0000000002087348 */ /* 0x000fea0003c00000 */
[----:B------:R0:W1:Y:S02]  /*b9a0*/  SHFL.DOWN P2, R239, R229, R228, R227 ;  /* 0x080000e4e5ef7389 */ /* 0x00006400000400e3 */
[----:B01----:R-:W-:Y:S01]  /*b9b0*/  ENDCOLLECTIVE ;  /* 0x000000000000791b */ /* 0x003fe20003800000 */
.L_x_6354:
[----:B------:R-:W-:Y:S01]  /*b9c0*/  MOV R14, R239 ;  /* 0x000000ef000e7202 */ /* 0x000fe20000000f00 */
[----:B------:R-:W-:Y:S06]  /*b9d0*/  BRA `(.L_x_6355) ;  /* 0xffffffa000b07947 */ /* 0x000fec000383ffff */
.L_x_6272:
[----:B------:R-:W-:Y:S01]  /*b9e0*/  HFMA2.MMA R228, -RZ, RZ, 0, 4.76837158203125e-07 ;  /* 0x00000008ffe47435 */ /* 0x000fe200000001ff */
[----:B------:R-:W-:Y:S01]  /*b9f0*/  BSSY B0, `(.L_x_6356) ;  /* 0x0000007000007945 */ /* 0x000fe20003800000 */
[----:B------:R-:W-:Y:S02]  /*ba00*/  MOV R229, R225 ;  /* 0x000000e100e57202 */ /* 0x000fe40000000f00 */
[----:B------:R-:W-:Y:S02]  /*ba10*/  MOV R227, 0x1f ;  /* 0x0000001f00e37802 */ /* 0x000fe40000000f00 */
[----:B------:R-:W-:-:S07]  /*ba20*/  MOV R2, 0xffffffff ;  /* 0xffffffff00027802 */ /* 0x000fce0000000f00 */
[----:B01234-:R-:W-:Y:S05]  /*ba30*/  WARPSYNC.COLLECTIVE R2, `(.L_x_6357) ;  /* 0x0000000002087348 */ /* 0x01ffea0003c00000 */
[----:B------:R0:W0:Y:S02]  /*ba40*/  SHFL.DOWN P2, R239, R229, R228, R227 ;  /* 0x080000e4e5ef7389 */ /* 0x00002400000400e3 */
[----:B01234-:R-:W-:Y:S01]  /*ba50*/  ENDCOLLECTIVE ;  /* 0x000000000000791b */ /* 0x01ffe20003800000 */
.L_x_6357:
[----:B------:R-:W-:Y:S05]  /*ba60*/  BSYNC B0 ;  /* 0x0000000000007941 */ /* 0x000fea0003800000 */
.L_x_6356:
        /* <DEDUP_REMOVED lines=8> */
.L_x_6358:
[----:B------:R-:W-:Y:S02]  /*baf0*/  MOV R229, R224 ;  /* 0x000000e000e57202 */ /* 0x000fe40000000f00 */
[----:B------:R-:W-:-:S07]  /*bb00*/  MOV R12, R239 ;  /* 0x000000ef000c7202 */ /* 0x000fce0000000f00 */
[----:B------:R-:W-:Y:S05]  /*bb10*/  WARPSYNC.COLLECTIVE R2, `(.L_x_6359) ;  /* 0x0000000002087348 */ /* 0x000fea0003c00000 */
[----:B------:R0:W1:Y:S02]  /*bb20*/  SHFL.DOWN P2, R239, R229, R228, R227 ;  /* 0x080000e4e5ef7389 */ /* 0x00006400000400e3 */
[----:B01----:R-:W-:Y:S01]  /*bb30*/  ENDCOLLECTIVE ;  /* 0x000000000000791b */ /* 0x003fe20003800000 */
.L_x_6359:
[----:B------:R-:W-:Y:S02]  /*bb40*/  MOV R229, R15 ;  /* 0x0000000f00e57202 */ /* 0x000fe40000000f00 */
[----:B------:R-:W-:-:S07]  /*bb50*/  MOV R13, R239 ;  /* 0x000000ef000d7202 */ /* 0x000fce0000000f00 */
[----:B------:R-:W-:Y:S05]  /*bb60*/  WARPSYNC.COLLECTIVE R2, `(.L_x_6360) ;  /* 0x0000000002087348 */ /* 0x000fea0003c00000 */
[----:B------:R0:W1:Y:S02]  /*bb70*/  SHFL.DOWN P2, R239, R229, R228, R227 ;  /* 0x080000e4e5ef7389 */ /* 0x00006400000400e3 */
[----:B01----:R-:W-:Y:S01]  /*bb80*/  ENDCOLLECTIVE ;  /* 0x000000000000791b */ /* 0x003fe20003800000 */
.L_x_6360:
[----:B------:R-:W-:Y:S01]  /*bb90*/  MOV R14, R239 ;  /* 0x000000ef000e7202 */ /* 0x000fe20000000f00 */
[----:B------:R-:W-:Y:S06]  /*bba0*/  BRA `(.L_x_6361) ;  /* 0xffffffa000907947 */ /* 0x000fec000383ffff */
.L_x_6275:
[----:B------:R-:W-:Y:S01]  /*bbb0*/  HFMA2.MMA R228, -RZ, RZ, 0, 9.5367431640625e-07 ;  /* 0x00000010ffe47435 */ /* 0x000fe200000001ff */
[----:B------:R-:W-:Y:S01]  /*bbc0*/  BSSY B0, `(.L_x_6362) ;  /* 0x0000007000007945 */ /* 0x000fe20003800000 */
[----:B------:R-:W-:Y:S02]  /*bbd0*/  MOV R229, R225 ;  /* 0x000000e100e57202 */ /* 0x000fe40000000f00 */
[----:B------:R-:W-:Y:S02]  /*bbe0*/  MOV R227, 0x1f ;  /* 0x0000001f00e37802 */ /* 0x000fe40000000f00 */
[----:B------:R-:W-:-:S07]  /*bbf0*/  MOV R2, 0xffffffff ;  /* 0xffffffff00027802 */ /* 0x000fce0000000f00 */
[----:B01234-:R-:W-:Y:S05]  /*bc00*/  WARPSYNC.COLLECTIVE R2, `(.L_x_6363) ;  /* 0x0000000002087348 */ /* 0x01ffea0003c00000 */
[----:B------:R0:W0:Y:S02]  /*bc10*/  SHFL.DOWN P2, R239, R229, R228, R227 ;  /* 0x080000e4e5ef7389 */ /* 0x00002400000400e3 */
[----:B01234-:R-:W-:Y:S01]  /*bc20*/  ENDCOLLECTIVE ;  /* 0x000000000000791b */ /* 0x01ffe20003800000 */
.L_x_6363:
[----:B------:R-:W-:Y:S05]  /*bc30*/  BSYNC B0 ;  /* 0x0000000000007941 */ /* 0x000fea0003800000 */
.L_x_6362:
        /* <DEDUP_REMOVED lines=8> */
.L_x_6364:
[----:B------:R-:W-:Y:S02]  /*bcc0*/  MOV R229, R224 ;  /* 0x000000e000e57202 */ /* 0x000fe40000000f00 */
[----:B------:R-:W-:-:S07]  /*bcd0*/  MOV R12, R239 ;  /* 0x000000ef000c7202 */ /* 0x000fce0000000f00 */
[----:B------:R-:W-:Y:S05]  /*bce0*/  WARPSYNC.COLLECTIVE R2, `(.L_x_6365) ;  /* 0x0000000002087348 */ /* 0x000fea0003c00000 */
[----:B------:R0:W1:Y:S02]  /*bcf0*/  SHFL.DOWN P2, R239, R229, R228, R227 ;  /* 0x080000e4e5ef7389 */ /* 0x00006400000400e3 */
[----:B01----:R-:W-:Y:S01]  /*bd00*/  ENDCOLLECTIVE ;  /* 0x000000000000791b */ /* 0x003fe20003800000 */
.L_x_6365:
[----:B------:R-:W-:Y:S02]  /*bd10*/  MOV R229, R15 ;  /* 0x0000000f00e57202 */ /* 0x000fe40000000f00 */
[----:B------:R-:W-:-:S07]  /*bd20*/  MOV R13, R239 ;  /* 0x000000ef000d7202 */ /* 0x000fce0000000f00 */
[----:B------:R-:W-:Y:S05]  /*bd30*/  WARPSYNC.COLLECTIVE R2, `(.L_x_6366) ;  /* 0x0000000002087348 */ /* 0x000fea0003c00000 */
[----:B------:R0:W1:Y:S02]  /*bd40*/  SHFL.DOWN P2, R239, R229, R228, R227 ;  /* 0x080000e4e5ef7389 */ /* 0x00006400000400e3 */
[----:B01----:R-:W-:Y:S01]  /*bd50*/  ENDCOLLECTIVE ;  /* 0x000000000000791b */ /* 0x003fe20003800000 */
.L_x_6366:
[----:B------:R-:W-:Y:S01]  /*bd60*/  MOV R14, R239 ;  /* 0x000000ef000e7202 */ /* 0x000fe20000000f00 */
[----:B------:R-:W-:Y:S06]  /*bd70*/  BRA `(.L_x_6367) ;  /* 0xffffffa000707947 */ /* 0x000fec000383ffff */
.L_x_6278:
[----:B-1----:R-:W-:Y:S01]  /*bd80*/  HFMA2.MMA R12, -RZ, RZ, 0, 0 ;  /* 0x00000000ff0c7435 */ /* 0x002fe200000001ff */
[----:B------:R-:W-:Y:S01]  /*bd90*/  BSSY B0, `(.L_x_6368) ;  /* 0x0000007000007945 */ /* 0x000fe20003800000 */
[----:B------:R-:W-:Y:S02]  /*bda0*/  MOV R3, R225 ;  /* 0x000000e100037202 */ /* 0x000fe40000000f00 */
[----:B0-----:R-:W-:Y:S02]  /*bdb0*/  MOV R13, 0x1f ;  /* 0x0000001f000d7802 */ /* 0x001fe40000000f00 */
[----:B------:R-:W-:-:S07]  /*bdc0*/  MOV R2, 0xffffffff ;  /* 0xffffffff00027802 */ /* 0x000fce0000000f00 */
[----:B--234-:R-:W-:Y:S05]  /*bdd0*/  WARPSYNC.COLLECTIVE R2, `(.L_x_6369) ;  /* 0x0000000002087348 */ /* 0x01cfea0003c00000 */
[----:B------:R0:W1:Y:S02]  /*bde0*/  SHFL.IDX P0, R14, R3, R12, R13 ;  /* 0x0000000c030e7389 */ /* 0x000064000000000d */
[----:B01234-:R-:W-:Y:S01]  /*bdf0*/  ENDCOLLECTIVE ;  /* 0x000000000000791b */ /* 0x01ffe20003800000 */
.L_x_6369:
[----:B------:R-:W-:Y:S05]  /*be00*/  BSYNC B0 ;  /* 0x0000000000007941 */ /* 0x000fea0003800000 */
.L_x_6368:
        /* <DEDUP_REMOVED lines=10> */
.L_x_6370:
[----:B------:R-:W-:Y:S02]  /*beb0*/  MOV R3, R224 ;  /* 0x000000e000037202 */ /* 0x000fe40000000f00 */
[----:B------:R-:W-:-:S05]  /*bec0*/  MOV R238, R14 ;  /* 0x0000000e00ee7202 */ /* 0x000fca0000000f00 */
[-C--:B------:R-:W-:Y:S01]  /*bed0*/  FMUL.FTZ R14, R6, R238.reuse ;  /* 0x000000ee060e7220 */ /* 0x080fe20000410000 */
[-C--:B------:R-:W-:Y:S01]  /*bee0*/  FMUL.FTZ R227, R7, R238.reuse ;  /* 0x000000ee07e37220 */ /* 0x080fe20000410000 */
[-C--:B------:R-:W-:Y:S01]  /*bef0*/  FMUL.FTZ R225, R5, R238.reuse ;  /* 0x000000ee05e17220 */ /* 0x080fe20000410000 */
[----:B------:R-:W-:Y:S01]  /*bf00*/  FMUL.FTZ R238, R4, R238 ;  /* 0x000000ee04ee7220 */ /* 0x000fe20000410000 */
[-C--:B------:R-:W-:Y:S01]  /*bf10*/  FFMA.FTZ R233, R7, R232.reuse, R14 ;  /* 0x000000e807e97223 */ /* 0x080fe2000001000e */
[----:B------:R-:W-:-:S07]  /*bf20*/  FFMA.FTZ R234, R6, R232, -R227 ;  /* 0x000000e806ea7223 */ /* 0x000fce00000108e3 */
[----:B------:R-:W-:Y:S05]  /*bf30*/  WARPSYNC.COLLECTIVE R2, `(.L_x_6371) ;  /* 0x0000000002087348 */ /* 0x000fea0003c00000 */
[----:B------:R0:W1:Y:S02]  /*bf40*/  SHFL.IDX P0, R14, R3, R12, R13 ;  /* 0x0000000c030e7389 */ /* 0x000064000000000d */
[----:B01----:R-:W-:Y:S01]  /*bf50*/  ENDCOLLECTIVE ;  /* 0x000000000000791b */ /* 0x003fe20003800000 */
.L_x_6371:
[----:B------:R-:W-:Y:S02]  /*bf60*/  MOV R227, 0x1f ;  /* 0x0000001f00e37802 */ /* 0x000fe40000000f00 */
[----:B------:R-:W-:Y:S02]  /*bf70*/  MOV R3, R15 ;  /* 0x0000000f00037202 */ /* 0x000fe40000000f00 */
[----:B------:R-:W-:-:S07]  /*bf80*/  MOV R231, R14 ;  /* 0x0000000e00e77202 */ /* 0x000fce0000000f00 */
[----:B------:R-:W-:Y:S05]  /*bf90*/  WARPSYNC.COLLECTIVE R2, `(.L_x_6372) ;  /* 0x0000000002087348 */ /* 0x000fea0003c00000 */
[----:B------:R0:W1:Y:S02]  /*bfa0*/  SHFL.IDX P0, R14, R3, R12, R13 ;  /* 0x0000000c030e7389 */ /* 0x000064000000000d */
[----:B01----:R-:W-:Y:S01]  /*bfb0*/  ENDCOLLECTIVE ;  /* 0x000000000000791b */ /* 0x003fe20003800000 */
.L_x_6372:
[----:B------:R-:W-:Y:S05]  /*bfc0*/  WARPSYNC.COLLECTIVE R2, `(.L_x_6373) ;  /* 0x0000000002087348 */ /* 0x000fea0003c00000 */
[----:B------:R0:W1:Y:S02]  /*bfd0*/  SHFL.DOWN P2, R239, R229, R228, R227 ;  /* 0x080000e4e5ef7389 */ /* 0x00006400000400e3 */
[----:B01----:R-:W-:Y:S01]  /*bfe0*/  ENDCOLLECTIVE ;  /* 0x000000000000791b */ /* 0x003fe20003800000 */
.L_x_6373:
[----:B------:R-:W-:Y:S02]  /*bff0*/  MOV R3, R4 ;  /* 0x0000000400037202 */ /* 0x000fe40000000f00 */
[----:B------:R-:W-:Y:S02]  /*c000*/  MOV R229, R226 ;  /* 0x000000e200e57202 */ /* 0x000fe40000000f00 */
[----:B------:R-:W-:Y:S02]  /*c010*/  MOV R230, R14 ;  /* 0x0000000e00e67202 */ /* 0x000fe40000000f00 */
[----:B------:R-:W-:-:S07]  /*c020*/  MOV R235, R239 ;  /* 0x000000ef00eb7202 */ /* 0x000fce0000000f00 */
[----:B------:R-:W-:Y:S05]  /*c030*/  WARPSYNC.COLLECTIVE R2, `(.L_x_6374) ;  /* 0x0000000002087348 */ /* 0x000fea0003c00000 */
[----:B------:R0:W1:Y:S02]  /*c040*/  SHFL.DOWN P2, R239, R229, R228, R227 ;  /* 0x080000e4e5ef7389 */ /* 0x00006400000400e3 */
[----:B01----:R-:W-:Y:S01]  /*c050*/  ENDCOLLECTIVE ;  /* 0x000000000000791b */ /* 0x003fe20003800000 */
.L_x_6374:
[----:B------:R-:W-:Y:S02]  /*c060*/  MOV R229, R224 ;  /* 0x000000e000e57202 */ /* 0x000fe40000000f00 */
[----:B------:R-:W-:-:S07]  /*c070*/  MOV R237, R239 ;  /* 0x000000ef00ed7202 */ /* 0x000fce0000000f00 */
[----:B------:R-:W-:Y:S05]  /*c080*/  WARPSYNC.COLLECTIVE R2, `(.L_x_6375) ;  /* 0x0000000002087348 */ /* 0x000fea0003c00000 */
[----:B------:R0:W1:Y:S02]  /*c090*/  SHFL.DOWN P2, R239, R229, R228, R227 ;  /* 0x080000e4e5ef7389 */ /* 0x00006400000400e3 */
[----:B01----:R-:W-:Y:S01]  /*c0a0*/  ENDCOLLECTIVE ;  /* 0x000000000000791b */ /* 0x003fe20003800000 */
.L_x_6375:
[----:B------:R-:W-:Y:S02]  /*c0b0*/  MOV R229, R15 ;  /* 0x0000000f00e57202 */ /* 0x000fe40000000f00 */
[----:B------:R-:W-:-:S07]  /*c0c0*/  MOV R236, R239 ;  /* 0x000000ef00ec7202 */ /* 0x000fce0000000f00 */
[----:B------:R-:W-:Y:S05]  /*c0d0*/  WARPSYNC.COLLECTIVE R2, `(.L_x_6376) ;  /* 0x0000000002087348 */ /* 0x000fea0003c00000 */
[----:B------:R0:W1:Y:S02]  /*c0e0*/  SHFL.DOWN P2, R239, R229, R228, R227 ;  /* 0x080000e4e5ef7389 */ /* 0x00006400000400e3 */
[----:B01----:R-:W-:Y:S01]  /*c0f0*/  ENDCOLLECTIVE ;  /* 0x000000000000791b */ /* 0x003fe20003800000 */
.L_x_6376:
[----:B------:R-:W-:Y:S05]  /*c100*/  WARPSYNC.COLLECTIVE R2, `(.L_x_6377) ;  /* 0x0000000002087348 */ /* 0x000fea0003c00000 */
[----:B------:R0:W1:Y:S02]  /*c110*/  SHFL.IDX P0, R14, R3, R12, R13 ;  /* 0x0000000c030e7389 */ /* 0x000064000000000d */
[----:B01----:R-:W-:Y:S01]  /*c120*/  ENDCOLLECTIVE ;  /* 0x000000000000791b */ /* 0x003fe20003800000 */
.L_x_6377:
[----:B------:R-:W-:Y:S02]  /*c130*/  MOV R3, R5 ;  /* 0x0000000500037202 */ /* 0x000fe40000000f00 */
[----:B------:R-:W-:-:S07]  /*c140*/  MOV R240, R14 ;  /* 0x0000000e00f07202 */ /* 0x000fce0000000f00 */
[----:B------:R-:W-:Y:S05]  /*c150*/  WARPSYNC.COLLECTIVE R2, `(.L_x_6378) ;  /* 0x0000000002087348 */ /* 0x000fea0003c00000 */
[----:B------:R0:W1:Y:S02]  /*c160*/  SHFL.IDX P0, R14, R3, R12, R13 ;  /* 0x0000000c030e7389 */ /* 0x000064000000000d */
[----:B01----:R-:W-:Y:S01]  /*c170*/  ENDCOLLECTIVE ;  /* 0x000000000000791b */ /* 0x003fe20003800000 */
.L_x_6378:
[----:B------:R-:W-:Y:S02]  /*c180*/  MOV R3, R6 ;  /* 0x0000000600037202 */ /* 0x000fe40000000f00 */
[----:B------:R-:W-:-:S07]  /*c190*/  MOV R227, R14 ;  /* 0x0000000e00e37202 */ /* 0x000fce0000000f00 */
[----:B------:R-:W-:Y:S05]  /*c1a0*/  WARPSYNC.COLLECTIVE R2, `(.L_x_6379) ;  /* 0x0000000002087348 */ /* 0x000fea0003c00000 */
[----:B------:R0:W1:Y:S02]  /*c1b0*/  SHFL.IDX P0, R14, R3, R12, R13 ;  /* 0x0000000c030e7389 */ /* 0x000064000000000d */
[----:B01----:R-:W-:Y:S01]  /*c1c0*/  ENDCOLLECTIVE ;  /* 0x000000000000791b */ /* 0x003fe20003800000 */
.L_x_6379:
[----:B------:R-:W-:Y:S02]  /*c1d0*/  MOV R3, R7 ;  /* 0x0000000700037202 */ /* 0x000fe40000000f00 */
[----:B------:R-:W-:-:S07]  /*c1e0*/  MOV R228, R14 ;  /* 0x0000000e00e47202 */ /* 0x000fce0000000f00 */
[----:B------:R-:W-:Y:S05]  /*c1f0*/  WARPSYNC.COLLECTIVE R2, `(.L_x_6380) ;  /* 0x0000000002087348 */ /* 0x000fea0003c00000 */
[----:B------:R0:W1:Y:S02]  /*c200*/  SHFL.IDX P0, R14, R3, R12, R13 ;  /* 0x0000000c030e7389 */ /* 0x000064000000000d */
[----:B01----:R-:W-:Y:S01]  /*c210*/  ENDCOLLECTIVE ;  /* 0x000000000000791b */ /* 0x003fe20003800000 */
.L_x_6380:
[----:B------:R-:W-:Y:S01]  /*c220*/  MOV R229, R14 ;  /* 0x0000000e00e57202 */ /* 0x000fe20000000f00 */
[----:B------:R-:W-:Y:S06]  /*c230*/  BRA `(.L_x_6381) ;  /* 0xffffff9c00cc7947 */ /* 0x000fec000383ffff */
.L_x_6382:
        /* <DEDUP_REMOVED lines=12> */
.L_x_18932:


//--------------------- .text._Z25selective_scan_bwd_kernelI32Selective_Scan_bwd_kernel_traitsILi64ELi16ELb0ELb0ELb0ELb0ELb1EN3c104HalfENS1_7complexIfEEEEv12SSMParamsBwd --------------------------
	.section	.text._Z25selective_scan_bwd_kernelI32Selective_Scan_bwd_kernel_traitsILi64ELi16ELb0ELb0ELb0ELb0ELb1EN3c104HalfENS1_7complexIfEEEEv12SSMParamsBwd,"ax",@progbits
	.align	128
        .global         _Z25selective_scan_bwd_kernelI32Selective_Scan_bwd_kernel_traitsILi64ELi16ELb0ELb0ELb0ELb0ELb1EN3c104HalfENS1_7complexIfEEEEv12SSMParamsBwd
        .type           _Z25selective_scan_bwd_kernelI32Selective_Scan_bwd_kernel_traitsILi64ELi16ELb0ELb0ELb0ELb0ELb1EN3c104HalfENS1_7complexIfEEEEv12SSMParamsBwd,@function
        .size           _Z25selective_scan_bwd_kernelI32Selective_Scan_bwd_kernel_traitsILi64ELi16ELb0ELb0ELb0ELb0ELb1EN3c104HalfENS1_7complexIfEEEEv12SSMParamsBwd,(.L_x_18933 - _Z25selective_scan_bwd_kernelI32Selective_Scan_bwd_kernel_traitsILi64ELi16ELb0ELb0ELb0ELb0ELb1EN3c104HalfENS1_7complexIfEEEEv12SSMParamsBwd)
        .other          _Z25selective_scan_bwd_kernelI32Selective_Scan_bwd_kernel_traitsILi64ELi16ELb0ELb0ELb0ELb0ELb1EN3c104HalfENS1_7complexIfEEEEv12SSMParamsBwd,@"STO_CUDA_ENTRY STV_DEFAULT"
_Z25selective_scan_bwd_kernelI32Selective_Scan_bwd_kernel_traitsILi64ELi16ELb0ELb0ELb0ELb0ELb1EN3c104HalfENS1_7complexIfEEEEv12SSMParamsBwd:
.text._Z25selective_scan_bwd_kernelI32Selective_Scan_bwd_kernel_traitsILi64ELi16ELb0ELb0ELb0ELb0ELb1EN3c104HalfENS1_7complexIfEEEEv12SSMParamsBwd:
        /* <DEDUP_REMOVED lines=39> */
[----:B-1----:R-:W-:Y:S01]  /*0270*/  LEA R7, R27, 0xfffffc00, 0xa ;  /* 0xfffffc001b077811 */ /* 0x002fe200078e50ff */
[----:B------:R-:W1:Y:S02]  /*0280*/  LDC.64 R16, c[0x0][0x330] ;  /* 0x0000cc00ff107b82 */ /* 0x000e640000000a00 */
[----:B------:R-:W-:Y:S01]  /*0290*/  UIADD3 UR7, UR7, UR10, URZ ;  /* 0x0000000a07077290 */ /* 0x000fe2000fffe03f */
[----:B------:R-:W-:Y:S01]  /*02a0*/  IADD3 R10, P3, R7, R2, RZ ;  /* 0x00000002070a7210 */ /* 0x000fe20007f7e0ff */
[----:B-----5:R-:W-:Y:S01]  /*02b0*/  IMAD R2, R132, R14, RZ ;  /* 0x0000000e84027224 */ /* 0x020fe200078e02ff */
[----:B------:R-:W-:-:S03]  /*02c0*/  SHF.R.S32.HI R9, RZ, 0x1f, R7 ;  /* 0x0000001fff097819 */ /* 0x000fc60000011407 */
[----:B------:R-:W-:Y:S01]  /*02d0*/  IMAD R12, R129, R15, R2 ;  /* 0x0000000f810c7224 */ /* 0x000fe200078e0202 */
[----:B------:R-:W-:Y:S01]  /*02e0*/  IADD3.X R11, R9, R3, R11, P3, !PT ;  /* 0x00000003090b7210 */ /* 0x000fe20001ffe40b */
[----:B------:R-:W-:Y:S01]  /*02f0*/  IMAD.WIDE.U32 R2, R129, R14, UR6 ;  /* 0x0000000681027e25 */ /* 0x000fe2000f8e000e */
[----:B------:R-:W-:Y:S01]  /*0300*/  UIMAD UR8, UR8, UR12, URZ ;  /* 0x0000000c080872a4 */ /* 0x000fe2000f8e023f */
[----:B------:R-:W2:Y:S01]  /*0310*/  @P2 LDC R14, c[0x0][0x214] ;  /* 0x00008500ff0e2b82 */ /* 0x000ea20000000800 */
[----:B------:R-:W-:Y:S02]  /*0320*/  UIMAD.WIDE.U32 UR4, UR16, UR12, URZ ;  /* 0x0000000c100472a5 */ /* 0x000fe4000f8e003f */
[----:B------:R-:W-:Y:S01]  /*0330*/  UIMAD UR8, UR16, UR13, UR8 ;  /* 0x0000000d100872a4 */ /* 0x000fe2000f8e0208 */
[----:B---3--:R-:W-:-:S04]  /*0340*/  ISETP.NE.U32.AND P3, PT, R22, RZ, PT ;  /* 0x000000ff1600720c */ /* 0x008fc80003f65070 */
[----:B------:R-:W3:Y:S01]  /*0350*/  @P2 LDC R15, c[0x0][0x21c] ;  /* 0x00008700ff0f2b82 */ /* 0x000ee20000000800 */
[----:B0-----:R-:W-:Y:S01]  /*0360*/  ISETP.NE.U32.AND P4, PT, R24, RZ, PT ;  /* 0x000000ff1800720c */ /* 0x001fe20003f85070 */
[----:B------:R-:W-:-:S06]  /*0370*/  UIADD3 UR5, UR5, UR8, URZ ;  /* 0x0000000805057290 */ /* 0x000fcc000fffe03f */
[----:B------:R-:W0:Y:S01]  /*0380*/  LDC.64 R28, c[0x0][0x2f0] ;  /* 0x0000bc00ff1c7b82 */ /* 0x000e220000000a00 */
[----:B-1----:R-:W-:Y:S01]  /*0390*/  IMAD R4, R132, R16, RZ ;  /* 0x0000001084047224 */ /* 0x002fe200078e02ff */
[----:B------:R-:W-:-:S06]  /*03a0*/  ISETP.NE.AND.EX P3, PT, R23, RZ, PT, P3 ;  /* 0x000000ff1700720c */ /* 0x000fcc0003f65330 */
[----:B------:R-:W1:Y:S01]  /*03b0*/  LDC.64 R30, c[0x0][0x2f8] ;  /* 0x0000be00ff1e7b82 */ /* 0x000e620000000a00 */
[----:B------:R-:W-:-:S07]  /*03c0*/  ISETP.NE.AND.EX P4, PT, R25, RZ, PT, P4 ;  /* 0x000000ff1900720c */ /* 0x000fce0003f85340 */
[----:B------:R-:W5:Y:S01]  /*03d0*/  LDC.64 R32, c[0x0][0x3b8] ;  /* 0x0000ee00ff207b82 */ /* 0x000f620000000a00 */
[----:B------:R-:W-:-:S07]  /*03e0*/  IMAD R13, R129, R17, R4 ;  /* 0x00000011810d7224 */ /* 0x000fce00078e0204 */
[----:B------:R-:W1:Y:S01]  /*03f0*/  @P2 LDC.64 R20, c[0x0][0x310] ;  /* 0x0000c400ff142b82 */ /* 0x000e620000000a00 */
[----:B------:R-:W-:Y:S01]  /*0400*/  IMAD.WIDE.U32 R4, R129, R16, UR4 ;  /* 0x0000000481047e25 */ /* 0x000fe2000f8e0010 */
[----:B------:R-:W-:Y:S01]  /*0410*/  UMOV UR4, URZ ;  /* 0x0000003f00047c82 */ /* 0x000fe20008000000 */
[C---:B------:R-:W-:Y:S02]  /*0420*/  IADD3 R8, P5, R7.reuse, R2, RZ ;  /* 0x0000000207087210 */ /* 0x040fe40007fbe0ff */
[----:B------:R-:W-:Y:S02]  /*0430*/  CS2R R18, SRZ ;  /* 0x0000000000127805 */ /* 0x000fe4000001ff00 */
[----:B------:R-:W-:Y:S02]  /*0440*/  CS2R R16, SRZ ;  /* 0x0000000000107805 */ /* 0x000fe4000001ff00 */
[----:B------:R-:W-:Y:S01]  /*0450*/  IADD3 R2, P6, R7, R4, RZ ;  /* 0x0000000407027210 */ /* 0x000fe20007fde0ff */
        /* <DEDUP_REMOVED lines=9> */
[----:B--2---:R-:W-:-:S04]  /*04f0*/  @P2 IMAD R0, R14, UR16, R129 ;  /* 0x000000100e002c24 */ /* 0x004fc8000f8e0281 */
[----:B------:R-:W-:Y:S01]  /*0500*/  @P2 IMAD R0, R0, R27, RZ ;  /* 0x0000001b00002224 */ /* 0x000fe200078e02ff */
[----:B------:R-:W-:Y:S02]  /*0510*/  @P1 R2UR UR5, R6 ;  /* 0x00000000060512ca */ /* 0x000fe400000e0000 */
[C---:B------:R-:W-:Y:S01]  /*0520*/  @P3 LEA R18, P1, R129.reuse, R22, 0x2 ;  /* 0x0000001681123211 */ /* 0x040fe200078210ff */
[----:B---3--:R-:W-:Y:S01]  /*0530*/  @P2 IMAD R3, R0, R15, RZ ;  /* 0x0000000f00032224 */ /* 0x008fe200078e02ff */
[----:B-----5:R-:W-:Y:S02]  /*0540*/  LEA R0, P4, R2, R32, 0x1 ;  /* 0x0000002002007211 */ /* 0x020fe400078808ff */
[----:B------:R-:W-:Y:S02]  /*0550*/  @P3 LEA.HI.X R19, R129, R23, R132, 0x2, P1 ;  /* 0x0000001781133211 */ /* 0x000fe400008f1484 */
[----:B0-----:R-:W-:Y:S02]  /*0560*/  LEA R6, P1, R10, R28, 0x1 ;  /* 0x0000001c0a067211 */ /* 0x001fe400078208ff */
        /* <DEDUP_REMOVED lines=26> */
.L_x_6425:
        /* <DEDUP_REMOVED lines=27> */
[----:B------:R-:W-:Y:S02]  /*08c0*/  PRMT R55, RZ, 0x7610, R55 ;  /* 0x00007610ff377816 */ /* 0x000fe40000000037 */
[----:B------:R-:W-:Y:S01]  /*08d0*/  PRMT R57, RZ, 0x7610, R57 ;  /* 0x00007610ff397816 */ /* 0x000fe20000000039 */
[----:B------:R-:W-:Y:S01]  /*08e0*/  USHF.R.S32.HI UR22, URZ, 0x1f, UR16 ;  /* 0x0000001f3f167899 */ /* 0x000fe20008011410 */
[----:B------:R-:W-:Y:S01]  /*08f0*/  LOP3.LUT R11, R11, 0x1f, R128, 0xf8, !PT ;  /* 0x0000001f0b0b7812 */ /* 0x000fe200078ef880 */
[----:B------:R-:W-:Y:S01]  /*0900*/  ULDC.64 UR18, c[0x0][0x2a8] ;  /* 0x0000aa0000127ab9 */ /* 0x000fe20000000a00 */
[----:B------:R-:W-:Y:S01]  /*0910*/  IADD3 R32, -R2, UR8, RZ ;  /* 0x0000000802207c10 */ /* 0x000fe2000fffe1ff */
[----:B------:R-:W-:Y:S01]  /*0920*/  ULDC.64 UR20, c[0x0][0x318] ;  /* 0x0000c60000147ab9 */ /* 0x000fe20000000a00 */
[C---:B------:R-:W-:Y:S02]  /*0930*/  LOP3.LUT R10, R11.reuse, 0x20, RZ, 0xfc, !PT ;  /* 0x000000200b0a7812 */ /* 0x040fe400078efcff */
[----:B------:R-:W-:-:S02]  /*0940*/  ISETP.GE.AND P2, PT, R11, R32, PT ;  /* 0x000000200b00720c */ /* 0x000fc40003f46270 */
[----:B------:R-:W-:Y:S02]  /*0950*/  ISETP.GE.AND P1, PT, R10, R32, PT ;  /* 0x000000200a00720c */ /* 0x000fe40003f26270 */
[----:B------:R-:W-:Y:S02]  /*0960*/  SHF.R.S32.HI R0, RZ, 0x1f, R11 ;  /* 0x0000001fff007819 */ /* 0x000fe4000001140b */
[C---:B------:R-:W-:Y:S02]  /*0970*/  LEA R4, P3, R11.reuse, UR9, 0x1 ;  /* 0x000000090b047c11 */ /* 0x040fe4000f8608ff */
[C---:B------:R-:W-:Y:S02]  /*0980*/  LOP3.LUT R12, R11.reuse, 0x40, RZ, 0xfc, !PT ;  /* 0x000000400b0c7812 */ /* 0x040fe400078efcff */
[C---:B------:R-:W-:Y:S02]  /*0990*/  LOP3.LUT R13, R11.reuse, 0x60, RZ, 0xfc, !PT ;  /* 0x000000600b0d7812 */ /* 0x040fe400078efcff */
[----:B------:R-:W-:-:S02]  /*09a0*/  LOP3.LUT R14, R11, 0x80, RZ, 0xfc, !PT ;  /* 0x000000800b0e7812 */ /* 0x000fc400078efcff */
[C---:B------:R-:W-:Y:S02]  /*09b0*/  LOP3.LUT R15, R11.reuse, 0xa0, RZ, 0xfc, !PT ;  /* 0x000000a00b0f7812 */ /* 0x040fe400078efcff */
[C---:B------:R-:W-:Y:S02]  /*09c0*/  LEA.HI.X R5, R11.reuse, UR10, R0, 0x1, P3 ;  /* 0x0000000a0b057c11 */ /* 0x040fe400098f0c00 */
[C---:B------:R-:W-:Y:S02]  /*09d0*/  LOP3.LUT R22, R11.reuse, 0xc0, RZ, 0xfc, !PT ;  /* 0x000000c00b167812 */ /* 0x040fe400078efcff */
[-C--:B------:R-:W-:Y:S01]  /*09e0*/  ISETP.GE.AND P0, PT, R12, R32.reuse, PT ;  /* 0x000000200c00720c */ /* 0x080fe20003f06270 */
[----:B------:R-:W2:Y:S01]  /*09f0*/  @!P2 LDG.E.U16 R6, desc[UR14][R4.64] ;  /* 0x0000000e0406a981 */ /* 0x000ea2000c1e1500 */
[----:B------:R-:W-:Y:S02]  /*0a00*/  LOP3.LUT R23, R11, 0xe0, RZ, 0xfc, !PT ;  /* 0x000000e00b177812 */ /* 0x000fe400078efcff */
[----:B------:R-:W-:Y:S01]  /*0a10*/  ISETP.GE.AND P4, PT, R13, R32, PT ;  /* 0x000000200d00720c */ /* 0x000fe20003f86270 */
[----:B------:R-:W3:Y:S01]  /*0a20*/  @!P1 LDG.E.U16 R3, desc[UR14][R4.64+0x40] ;  /* 0x0000400e04039981 */ /* 0x000ee2000c1e1500 */
[----:B------:R-:W-:-:S02]  /*0a30*/  LOP3.LUT R24, R11, 0x100, RZ, 0xfc, !PT ;  /* 0x000001000b187812 */ /* 0x000fc400078efcff */
[-C--:B------:R-:W-:Y:S02]  /*0a40*/  ISETP.GE.AND P6, PT, R14, R32.reuse, PT ;  /* 0x000000200e00720c */ /* 0x080fe40003fc6270 */
[-C--:B------:R-:W-:Y:S02]  /*0a50*/  ISETP.GE.AND P5, PT, R15, R32.reuse, PT ;  /* 0x000000200f00720c */ /* 0x080fe40003fa6270 */
[-C--:B------:R-:W-:Y:S01]  /*0a60*/  ISETP.GE.AND P3, PT, R22, R32.reuse, PT ;  /* 0x000000201600720c */ /* 0x080fe20003f66270 */
[----:B----4-:R-:W4:Y:S01]  /*0a70*/  @!P0 LDG.E.U16 R8, desc[UR14][R4.64+0x80] ;  /* 0x0000800e04088981 */ /* 0x010f22000c1e1500 */
        /* <DEDUP_REMOVED lines=97> */
[----:B------:R3:W-:Y:S04]  /*1090*/  STS.U16 [R116+0x1c0], R33 ;  /* 0x0001c02174007388 */ /* 0x0007e80000000400 */
[----:B------:R-:W-:Y:S01]  /*10a0*/  STS.U16 [R115+0x200], R38 ;  /* 0x0002002673007388 */ /* 0x000fe20000000400 */
[----:B------:R-:W-:-:S03]  /*10b0*/  LEA R107, R107, UR7, 0x1 ;  /* 0x000000076b6b7c11 */ /* 0x000fc6000f8e08ff */
[----:B------:R4:W-:Y:S04]  /*10c0*/  STS.U16 [R114+0x240], R35 ;  /* 0x0002402372007388 */ /* 0x0009e80000000400 */
[----:B------:R-:W-:Y:S04]  /*10d0*/  STS.U16 [R113+0x280], R40 ;  /* 0x0002802871007388 */ /* 0x000fe80000000400 */
        /* <DEDUP_REMOVED lines=30> */
[----:B----4-:R-:W-:-:S02]  /*12c0*/  PRMT R35, RZ, 0x7610, R35 ;  /* 0x00007610ff237816 */ /* 0x010fc40000000023 */
[----:B------:R-:W-:Y:S01]  /*12d0*/  PRMT R38, RZ, 0x7610, R38 ;  /* 0x00007610ff267816 */ /* 0x000fe20000000026 */
        /* <DEDUP_REMOVED lines=18> */
[----:B-----5:R-:W-:Y:S02]  /*1400*/  PRMT R37, RZ, 0x7610, R37 ;  /* 0x00007610ff257816 */ /* 0x020fe40000000025 */
        /* <DEDUP_REMOVED lines=38> */
[----:B------:R-:W-:Y:S04]  /*1670*/  STS.U16 [R113+0x280], R40 ;  /* 0x0002802871007388 */ /* 0x000fe80000000400 */
[----:B------:R4:W-:Y:S04]  /*1680*/  STS.U16 [R112+0x2c0], R3 ;  /* 0x0002c00370007388 */ /* 0x0009e80000000400 */
        /* <DEDUP_REMOVED lines=35> */
[----:B------:R-:W5:Y:S01]  /*18c0*/  @!P5 LDG.E.U16 R50, desc[UR14][R4.64+0x100] ;  /* 0x0001000e0432d981 */ /* 0x000f62000c1e1500 */
[----:B------:R-:W-:-:S03]  /*18d0*/  ISETP.GE.AND P5, PT, R27, R32, PT ;  /* 0x000000201b00720c */ /* 0x000fc60003fa6270 */
        /* <DEDUP_REMOVED lines=9> */
[----:B------:R-:W5:Y:S04]  /*1970*/  @!P5 LDG.E.U16 R53, desc[UR14][R4.64+0x2c0] ;  /* 0x0002c00e0435d981 */ /* 0x000f68000c1e1500 */
[----:B------:R-:W5:Y:S01]  /*1980*/  @!P0 LDG.E.U16 R55, desc[UR14][R4.64+0x340] ;  /* 0x0003400e04378981 */ /* 0x000f62000c1e1500 */
[----:B------:R-:W-:-:S03]  /*1990*/  ISETP.GE.AND P0, PT, R31, R32, PT ;  /* 0x000000201f00720c */ /* 0x000fc60003f06270 */
[----:B------:R-:W5:Y:S04]  /*19a0*/  @!P1 LDG.E.U16 R58, desc[UR14][R4.64+0x300] ;  /* 0x0003000e043a9981 */ /* 0x000f68000c1e1500 */
[----:B------:R-:W5:Y:S06]  /*19b0*/  @!P2 LDG.E.U16 R60, desc[UR14][R4.64+0x380] ;  /* 0x0003800e043ca981 */ /* 0x000f6c000c1e1500 */
        /* <DEDUP_REMOVED lines=20> */
[----:B----4-:R2:W-:Y:S04]  /*1b00*/  STS.U16 [R121+0x80], R8 ;  /* 0x0000800879007388 */ /* 0x0105e80000000400 */
[----:B-----5:R-:W-:Y:S04]  /*1b10*/  STS.U16 [R120+0xc0], R9 ;  /* 0x0000c00978007388 */ /* 0x020fe80000000400 */
[----:B------:R-:W-:Y:S04]  /*1b20*/  STS.U16 [R119+0x100], R50 ;  /* 0x0001003277007388 */ /* 0x000fe80000000400 */
[----:B------:R3:W-:Y:S01]  /*1b30*/  STS.U16 [R118+0x140], R3 ;  /* 0x0001400376007388 */ /* 0x0007e20000000400 */
[----:B0-----:R-:W-:-:S04]  /*1b40*/  IMAD.WIDE.U32 R6, R129, UR18, R4 ;  /* 0x0000001281067c25 */ /* 0x001fc8000f8e0004 */
[----:B--2---:R-:W-:Y:S01]  /*1b50*/  IMAD R8, R132, UR18, RZ ;  /* 0x0000001284087c24 */ /* 0x004fe2000f8e02ff */
[--C-:B---3--:R-:W-:Y:S01]  /*1b60*/  SHF.R.S32.HI R3, RZ, 0x1f, R2.reuse ;  /* 0x0000001fff037819 */ /* 0x108fe20000011402 */
[----:B------:R-:W-:Y:S02]  /*1b70*/  STS.U16 [R117+0x180], R52 ;  /* 0x0001803475007388 */ /* 0x000fe40000000400 */
[----:B------:R-:W-:Y:S02]  /*1b80*/  @!P0 IMAD.WIDE.U32 R4, R64, UR16, R2 ;  /* 0x0000001040048c25 */ /* 0x000fe4000f8e0002 */
[----:B------:R0:W-:Y:S01]  /*1b90*/  STS.U16 [R116+0x1c0], R49 ;  /* 0x0001c03174007388 */ /* 0x0001e20000000400 */
[----:B------:R-:W-:Y:S01]  /*1ba0*/  @!P0 MOV R50, R2 ;  /* 0x0000000200328202 */ /* 0x000fe20000000f00 */
[----:B------:R-:W-:Y:S02]  /*1bb0*/  IMAD R61, R129, UR19, R8 ;  /* 0x00000013813d7c24 */ /* 0x000fe4000f8e0208 */
[----:B------:R-:W-:Y:S01]  /*1bc0*/  STS.U16 [R115+0x200], R54 ;  /* 0x0002003673007388 */ /* 0x000fe20000000400 */
[----:B------:R-:W-:-:S03]  /*1bd0*/  @!P0 IADD3 R5, R59, R5, RZ ;  /* 0x000000053b058210 */ /* 0x000fc60007ffe0ff */
[----:B------:R2:W-:Y:S01]  /*1be0*/  STS.U16 [R114+0x240], R51 ;  /* 0x0002403372007388 */ /* 0x0005e20000000400 */
[----:B0-----:R-:W-:Y:S01]  /*1bf0*/  IADD3 R49, P1, R91, R6, RZ ;  /* 0x000000065b317210 */ /* 0x001fe20007f3e0ff */
[----:B-1----:R-:W-:Y:S02]  /*1c00*/  IMAD R6, R62, UR22, RZ ;  /* 0x000000163e067c24 */ /* 0x002fe4000f8e02ff */
[----:B------:R-:W-:Y:S01]  /*1c10*/  STS.U16 [R113+0x280], R56 ;  /* 0x0002803871007388 */ /* 0x000fe20000000400 */
[----:B------:R-:W-:-:S03]  /*1c20*/  IADD3.X R52, R90, R61, R7, P1, !PT ;  /* 0x0000003d5a347210 */ /* 0x000fc60000ffe407 */
[----:B------:R0:W-:Y:S01]  /*1c30*/  STS.U16 [R112+0x2c0], R53 ;  /* 0x0002c03570007388 */ /* 0x0001e20000000400 */
[----:B--2---:R-:W-:Y:S01]  /*1c40*/  @!P0 MOV R51, R3 ;  /* 0x0000000300338202 */ /* 0x004fe20000000f00 */
[----:B------:R-:W-:-:S04]  /*1c50*/  IMAD.WIDE.U32 R8, R62, UR16, RZ ;  /* 0x000000103e087c25 */ /* 0x000fc8000f8e00ff */
[----:B------:R-:W-:-:S04]  /*1c60*/  @!P0 IMAD.WIDE.U32 R50, R62, UR16, R50 ;  /* 0x000000103e328c25 */ /* 0x000fc8000f8e0032 */
[----:B0-----:R-:W-:Y:S02]  /*1c70*/  IMAD R53, R63, UR16, R6 ;  /* 0x000000103f357c24 */ /* 0x001fe4000f8e0206 */
[----:B------:R-:W-:Y:S01]  /*1c80*/  @!P0 IMAD.WIDE.U32 R6, R129, UR18, R4 ;  /* 0x0000001281068c25 */ /* 0x000fe2000f8e0004 */
[----:B------:R-:W-:Y:S01]  /*1c90*/  LEA R4, P1, R11, UR20, 0x1 ;  /* 0x000000140b047c11 */ /* 0x000fe2000f8208ff */
[----:B------:R-:W-:Y:S01]  /*1ca0*/  STS.U16 [R111+0x300], R58 ;  /* 0x0003003a6f007388 */ /* 0x000fe20000000400 */
[----:B------:R-:W-:Y:S01]  /*1cb0*/  @!P0 IADD3 R51, R53, R51, RZ ;  /* 0x0000003335338210 */ /* 0x000fe20007ffe0ff */
[----:B------:R-:W-:Y:S01]  /*1cc0*/  ULDC.64 UR18, c[0x0][0x2b8] ;  /* 0x0000ae0000127ab9 */ /* 0x000fe20000000a00 */
[----:B------:R-:W-:Y:S02]  /*1cd0*/  LEA.HI.X R5, R11, UR21, R0, 0x1, P1 ;  /* 0x000000150b057c11 */ /* 0x000fe400088f0c00 */
[----:B------:R-:W-:Y:S02]  /*1ce0*/  LEA R4, P2, R49, R4, 0x1 ;  /* 0x0000000431047211 */ /* 0x000fe400078408ff */
[----:B------:R-:W-:Y:S01]  /*1cf0*/  @!P0 IADD3 R54, P1, R11, R6, RZ ;  /* 0x000000060b368210 */ /* 0x000fe20007f3e0ff */
[----:B------:R0:W-:Y:S01]  /*1d00*/  STS.U16 [R110+0x340], R55 ;  /* 0x000340376e007388 */ /* 0x0001e20000000400 */
[----:B------:R-:W-:-:S02]  /*1d10*/  IADD3 R9, R9, R53, RZ ;  /* 0x0000003509097210 */ /* 0x000fc40007ffe0ff */
[----:B------:R-:W-:Y:S01]  /*1d20*/  LEA.HI.X R5, R49, R5, R52, 0x1, P2 ;  /* 0x0000000531057211 */ /* 0x000fe200010f0c34 */
[----:B------:R-:W-:Y:S01]  /*1d30*/  IMAD R52, R132, UR18, RZ ;  /* 0x0000001284347c24 */ /* 0x000fe2000f8e02ff */
[----:B------:R-:W-:Y:S01]  /*1d40*/  STS.U16 [R109+0x380], R60 ;  /* 0x0003803c6d007388 */ /* 0x000fe20000000400 */
[----:B------:R-:W-:Y:S01]  /*1d50*/  IMAD.WIDE.U32 R8, R129, UR18, R8 ;  /* 0x0000001281087c25 */ /* 0x000fe2000f8e0008 */
[----:B0-----:R-:W-:-:S03]  /*1d60*/  @!P0 IADD3.X R55, R0, R7, R61, P1, !PT ;  /* 0x0000000700378210 */ /* 0x001fc60000ffe43d */
[C---:B------:R-:W-:Y:S01]  /*1d70*/  @!P0 IMAD.WIDE.U32 R6, R129.reuse, UR18, R50 ;  /* 0x0000001281068c25 */ /* 0x040fe2000f8e0032 */
[C---:B------:R-:W-:Y:S01]  /*1d80*/  @!P0 LEA R50, P1, R54.reuse, UR20, 0x1 ;  /* 0x0000001436328c11 */ /* 0x040fe2000f8208ff */
[----:B------:R0:W-:Y:S01]  /*1d90*/  STS.U16 [R108+0x3c0], R57 ;  /* 0x0003c0396c007388 */ /* 0x0001e20000000400 */
[----:B------:R-:W-:Y:S02]  /*1da0*/  NOP ;  /* 0x0000000000007918 */ /* 0x000fe40000000000 */
[----:B------:R-:W-:Y:S01]  /*1db0*/  @!P0 LEA.HI.X R51, R54, UR21, R55, 0x1, P1 ;  /* 0x0000001536338c11 */ /* 0x000fe200088f0c37 */
[----:B------:R-:W-:Y:S01]  /*1dc0*/  LDS.U16 R62, [R107] ;  /* 0x000000006b3e7984 */ /* 0x000fe20000000400 */
[----:B0-----:R-:W-:Y:S01]  /*1dd0*/  IMAD R57, R129, UR19, R52 ;  /* 0x0000001381397c24 */ /* 0x001fe2000f8e0234 */
[----:B------:R-:W-:Y:S02]  /*1de0*/  ULDC.64 UR18, c[0x0][0x308] ;  /* 0x0000c20000127ab9 */ /* 0x000fe40000000a00 */
        /* <DEDUP_REMOVED lines=19> */
[----:B------:R-:W-:-:S02]  /*1f20*/  @!P0 IADD3.X R60, R0, R7, R57, P2, !PT ;  /* 0x00000007003c8210 */ /* 0x000fc400017fe439 */
[----:B------:R-:W-:Y:S02]  /*1f30*/  IADD3.X R58, R90, R57, R9, P3, !PT ;  /* 0x000000395a3a7210 */ /* 0x000fe40001ffe409 */
[----:B------:R-:W-:Y:S02]  /*1f40*/  LEA.HI.X R7, R11, UR19, R0, 0x1, P1 ;  /* 0x000000130b077c11 */ /* 0x000fe400088f0c00 */
[----:B------:R-:W-:Y:S02]  /*1f50*/  LEA R8, P2, R49, R8, 0x1 ;  /* 0x0000000831087211 */ /* 0x000fe400078408ff */
[----:B------:R-:W-:Y:S02]  /*1f60*/  @!P0 LEA R6, P1, R53, UR18, 0x1 ;  /* 0x0000001235068c11 */ /* 0x000fe4000f8208ff */
[----:B------:R-:W-:Y:S02]  /*1f70*/  LEA.HI.X R9, R49, R7, R58, 0x1, P2 ;  /* 0x0000000731097211 */ /* 0x000fe400010f0c3a */
[----:B------:R-:W-:-:S02]  /*1f80*/  @!P0 LEA.HI.X R7, R53, UR19, R60, 0x1, P1 ;  /* 0x0000001335078c11 */ /* 0x000fc400088f0c3c */
[-C--:B------:R-:W-:Y:S02]  /*1f90*/  ISETP.GE.AND P1, PT, R10, R32.reuse, PT ;  /* 0x000000200a00720c */ /* 0x080fe40003f26270 */
[----:B------:R-:W-:Y:S02]  /*1fa0*/  PRMT R49, RZ, 0x7610, R49 ;  /* 0x00007610ff317816 */ /* 0x000fe40000000031 */
[----:B------:R-:W-:Y:S02]  /*1fb0*/  PRMT R57, RZ, 0x7610, R57 ;  /* 0x00007610ff397816 */ /* 0x000fe40000000039 */
[----:B------:R-:W-:Y:S02]  /*1fc0*/  PRMT R56, RZ, 0x7610, R56 ;  /* 0x00007610ff387816 */ /* 0x000fe40000000038 */
[-C--:B------:R-:W-:Y:S01]  /*1fd0*/  ISETP.GE.AND P2, PT, R12, R32.reuse, PT ;  /* 0x000000200c00720c */ /* 0x080fe20003f46270 */
[----:B------:R-:W2:Y:S04]  /*1fe0*/  @!P4 LDG.E.U16 R70, desc[UR14][R4.64+-0x680] ;  /* 0xfff9800e0446c981 */ /* 0x000ea8000c1e1500 */
[----:B------:R-:W3:Y:S01]  /*1ff0*/  @!P1 LDG.E.U16 R49, desc[UR14][R4.64+-0x7c0] ;  /* 0xfff8400e04319981 */ /* 0x000ee2000c1e1500 */
[----:B------:R-:W-:-:S02]  /*2000*/  ISETP.GE.AND P1, PT, R23, R32, PT ;  /* 0x000000201700720c */ /* 0x000fc40003f26270 */
[-C--:B------:R-:W-:Y:S01]  /*2010*/  ISETP.GE.AND P3, PT, R13, R32.reuse, PT ;  /* 0x000000200d00720c */ /* 0x080fe20003f66270 */
[----:B------:R0:W4:Y:S10]  /*2020*/  @!P0 LDG.E.U16 R56, desc[UR14][R50.64] ;  /* 0x0000000e32388981 */ /* 0x000134000c1e1500 */
[----:B------:R-:W5:Y:S01]  /*2030*/  @!P1 LDG.E.U16 R57, desc[UR14][R4.64+-0x640] ;  /* 0xfff9c00e04399981 */ /* 0x000f62000c1e1500 */
[----:B------:R-:W-:-:S02]  /*2040*/  ISETP.GE.AND P1, PT, R24, R32, PT ;  /* 0x000000201800720c */ /* 0x000fc40003f26270 */
[----:B0-----:R-:W-:Y:S02]  /*2050*/  PRMT R51, RZ, 0x7610, R51 ;  /* 0x00007610ff337816 */ /* 0x001fe40000000033 */
[----:B------:R-:W-:Y:S02]  /*2060*/  PRMT R58, RZ, 0x7610, R58 ;  /* 0x00007610ff3a7816 */ /* 0x000fe4000000003a */
[----:B------:R-:W-:Y:S02]  /*2070*/  PRMT R53, RZ, 0x7610, R53 ;  /* 0x00007610ff357816 */ /* 0x000fe40000000035 */
[----:B------:R-:W-:Y:S02]  /*2080*/  PRMT R60, RZ, 0x7610, R60 ;  /* 0x00007610ff3c7816 */ /* 0x000fe4000000003c */
[----:B------:R-:W-:Y:S01]  /*2090*/  PRMT R55, RZ, 0x7610, R55 ;  /* 0x00007610ff377816 */ /* 0x000fe20000000037 */
[----:B------:R-:W2:Y:S04]  /*20a0*/  @!P2 LDG.E.U16 R58, desc[UR14][R4.64+-0x780] ;  /* 0xfff8800e043aa981 */ /* 0x000ea8000c1e1500 */
[----:B------:R-:W5:Y:S01]  /*20b0*/  @!P1 LDG.E.U16 R72, desc[UR14][R4.64+-0x600] ;  /* 0xfffa000e04489981 */ /* 0x000f62000c1e1500 */
[----:B------:R-:W-:-:S02]  /*20c0*/  ISETP.GE.AND P1, PT, R25, R32, PT ;  /* 0x000000201900720c */ /* 0x000fc40003f26270 */
[-C--:B------:R-:W-:Y:S01]  /*20d0*/  ISETP.GE.AND P2, PT, R27, R32.reuse, PT ;  /* 0x000000201b00720c */ /* 0x080fe20003f46270 */
[----:B------:R-:W5:Y:S01]  /*20e0*/  @!P3 LDG.E.U16 R53, desc[UR14][R4.64+-0x740] ;  /* 0xfff8c00e0435b981 */ /* 0x000f62000c1e1500 */
[-C--:B------:R-:W-:Y:S02]  /*20f0*/  ISETP.GE.AND P3, PT, R28, R32.reuse, PT ;  /* 0x000000201c00720c */ /* 0x080fe40003f66270 */
[-C--:B------:R-:W-:Y:S01]  /*2100*/  ISETP.GE.AND P4, PT, R29, R32.reuse, PT ;  /* 0x000000201d00720c */ /* 0x080fe20003f86270 */
[----:B------:R-:W5:Y:S01]  /*2110*/  @!P5 LDG.E.U16 R60, desc[UR14][R4.64+-0x700] ;  /* 0xfff9000e043cd981 */ /* 0x000f62000c1e1500 */
[----:B------:R-:W-:-:S03]  /*2120*/  ISETP.GE.AND P5, PT, R30, R32, PT ;  /* 0x000000201e00720c */ /* 0x000fc60003fa6270 */
[----:B------:R-:W5:Y:S04]  /*2130*/  @!P6 LDG.E.U16 R55, desc[UR14][R4.64+-0x6c0] ;  /* 0xfff9400e0437e981 */ /* 0x000f68000c1e1500 */
[----:B------:R-:W5:Y:S01]  /*2140*/  @!P1 LDG.E.U16 R51, desc[UR14][R4.64+-0x5c0] ;  /* 0xfffa400e04339981 */ /* 0x000f62000c1e1500 */
[-C--:B------:R-:W-:Y:S02]  /*2150*/  ISETP.GE.AND P1, PT, R26, R32.reuse, PT ;  /* 0x000000201a00720c */ /* 0x080fe40003f26270 */
[----:B------:R-:W-:Y:S01]  /*2160*/  ISETP.GE.AND P6, PT, R31, R32, PT ;  /* 0x000000201f00720c */ /* 0x000fe20003fc6270 */
[----:B------:R-:W5:Y:S01]  /*2170*/  @!P3 LDG.E.U16 R74, desc[UR14][R4.64+-0x500] ;  /* 0xfffb000e044ab981 */ /* 0x000f62000c1e1500 */
[----:B------:R-:W-:Y:S02]  /*2180*/  PRMT R50, RZ, 0x7610, R50 ;  /* 0x00007610ff327816 */ /* 0x000fe40000000032 */
[----:B------:R-:W-:Y:S01]  /*2190*/  PRMT R59, RZ, 0x7610, R59 ;  /* 0x00007610ff3b7816 */ /* 0x000fe2000000003b */
[----:B------:R-:W5:Y:S01]  /*21a0*/  @!P5 LDG.E.U16 R76, desc[UR14][R4.64+-0x480] ;  /* 0xfffb800e044cd981 */ /* 0x000f62000c1e1500 */
[----:B------:R-:W-:-:S04]  /*21b0*/  PRMT R61, RZ, 0x7610, R61 ;  /* 0x00007610ff3d7816 */ /* 0x000fc8000000003d */
[----:B------:R-:W5:Y:S04]  /*21c0*/  @!P2 LDG.E.U16 R59, desc[UR14][R4.64+-0x540] ;  /* 0xfffac00e043ba981 */ /* 0x000f68000c1e1500 */
[----:B------:R-:W5:Y:S04]  /*21d0*/  @!P1 LDG.E.U16 R50, desc[UR14][R4.64+-0x580] ;  /* 0xfffa800e04329981 */ /* 0x000f68000c1e1500 */
[----:B------:R-:W5:Y:S04]  /*21e0*/  @!P4 LDG.E.U16 R61, desc[UR14][R4.64+-0x4c0] ;  /* 0xfffb400e043dc981 */ /* 0x000f68000c1e1500 */
[----:B------:R0:W5:Y:S01]  /*21f0*/  @!P6 LDG.E.U16 R65, desc[UR14][R4.64+-0x440] ;  /* 0xfffbc00e0441e981 */ /* 0x000162000c1e1500 */
[----:B------:R-:W-:-:S02]  /*2200*/  P2R R79, PR, RZ, 0x2 ;  /* 0x00000002ff4f7803 */ /* 0x000fc40000000000 */
[----:B------:R-:W-:Y:S02]  /*2210*/  ISETP.GE.AND P1, PT, R10, R32, PT ;  /* 0x000000200a00720c */ /* 0x000fe40003f26270 */
[----:B0-----:R-:W-:Y:S02]  /*2220*/  PRMT R5, RZ, 0x7610, R5 ;  /* 0x00007610ff057816 */ /* 0x001fe40000000005 */
        /* <DEDUP_REMOVED lines=9> */
[----:B---3--:R-:W-:Y:S04]  /*22c0*/  STS.U16 [R122+0x40], R49 ;  /* 0x000040317a007388 */ /* 0x008fe80000000400 */
[----:B--2---:R-:W-:Y:S04]  /*22d0*/  STS.U16 [R121+0x80], R58 ;  /* 0x0000803a79007388 */ /* 0x004fe80000000400 */
[----:B-----5:R-:W-:Y:S04]  /*22e0*/  STS.U16 [R120+0xc0], R53 ;  /* 0x0000c03578007388 */ /* 0x020fe80000000400 */
        /* <DEDUP_REMOVED lines=18> */
[----:B------:R-:W2:Y:S04]  /*2410*/  LDS.U16 R60, [R107+0xa] ;  /* 0x00000a006b3c7984 */ /* 0x000ea80000000400 */
[----:B------:R-:W3:Y:S04]  /*2420*/  LDS.U16 R61, [R107+0xc] ;  /* 0x00000c006b3d7984 */ /* 0x000ee80000000400 */
[----:B------:R-:W4:Y:S04]  /*2430*/  LDS.U16 R4, [R107+0xe] ;  /* 0x00000e006b047984 */ /* 0x000f280000000400 */
[----:B------:R-:W5:Y:S04]  /*2440*/  LDS.U16 R67, [R107+0x10] ;  /* 0x000010006b437984 */ /* 0x000f680000000400 */
[----:B------:R-:W5:Y:S04]  /*2450*/  LDS.U16 R69, [R107+0x12] ;  /* 0x000012006b457984 */ /* 0x000f680000000400 */
[----:B------:R-:W-:Y:S04]  /*2460*/  LDS.U16 R70, [R107+0x14] ;  /* 0x000014006b467984 */ /* 0x000fe80000000400 */
[----:B------:R-:W5:Y:S04]  /*2470*/  LDS.U16 R71, [R107+0x16] ;  /* 0x000016006b477984 */ /* 0x000f680000000400 */
[----:B------:R-:W5:Y:S04]  /*2480*/  LDS.U16 R72, [R107+0x18] ;  /* 0x000018006b487984 */ /* 0x000f680000000400 */
[----:B------:R-:W-:Y:S04]  /*2490*/  LDS.U16 R73, [R107+0x1a] ;  /* 0x00001a006b497984 */ /* 0x000fe80000000400 */
[----:B------:R-:W5:Y:S04]  /*24a0*/  LDS.U16 R74, [R107+0x1c] ;  /* 0x00001c006b4a7984 */ /* 0x000f680000000400 */
[----:B------:R-:W-:Y:S01]  /*24b0*/  LDS.U16 R76, [R107+0x1e] ;  /* 0x00001e006b4c7984 */ /* 0x000fe20000000400 */
[----:B------:R-:W-:Y:S01]  /*24c0*/  BAR.SYNC.DEFER_BLOCKING 0x0 ;  /* 0x0000000000007b1d */ /* 0x000fe20000010000 */
[----:B0-----:R-:W-:-:S02]  /*24d0*/  PRMT R56, RZ, 0x7610, R56 ;  /* 0x00007610ff387816 */ /* 0x001fc40000000038 */
[----:B-1----:R-:W-:-:S04]  /*24e0*/  PRMT R50, RZ, 0x7610, R50 ;  /* 0x00007610ff327816 */ /* 0x002fc80000000032 */
[----:B------:R0:W5:Y:S01]  /*24f0*/  @!P0 LDG.E.U16 R56, desc[UR14][R6.64] ;  /* 0x0000000e06388981 */ /* 0x000162000c1e1500 */
[----:B------:R-:W-:-:S03]  /*2500*/  ISETP.GE.AND P0, PT, R12, R32, PT ;  /* 0x000000200c00720c */ /* 0x000fc60003f06270 */
[----:B------:R-:W5:Y:S01]  /*2510*/  @!P1 LDG.E.U16 R5, desc[UR14][R8.64+-0x7c0] ;  /* 0xfff8400e08059981 */ /* 0x000f62000c1e1500 */
[----:B------:R-:W-:Y:S02]  /*2520*/  ISETP.GE.AND P1, PT, R13, R32, PT ;  /* 0x000000200d00720c */ /* 0x000fe40003f26270 */
[----:B------:R-:W-:Y:S01]  /*2530*/  PRMT R49, RZ, 0x7610, R49 ;  /* 0x00007610ff317816 */ /* 0x000fe20000000031 */
[----:B------:R-:W5:Y:S01]  /*2540*/  @!P2 LDG.E.U16 R81, desc[UR14][R8.64+-0x540] ;  /* 0xfffac00e0851a981 */ /* 0x000f62000c1e1500 */
[----:B------:R-:W-:-:S03]  /*2550*/  PRMT R51, RZ, 0x7610, R51 ;  /* 0x00007610ff337816 */ /* 0x000fc60000000033 */
        /* <DEDUP_REMOVED lines=14> */
[----:B------:R-:W-:Y:S02]  /*2640*/  ISETP.GE.AND P0, PT, R24, R32, PT ;  /* 0x000000201800720c */ /* 0x000fe40003f06270 */
[----:B------:R-:W-:-:S06]  /*2650*/  PRMT R7, RZ, 0x7610, R7 ;  /* 0x00007610ff077816 */ /* 0x000fcc0000000007 */
[----:B------:R-:W5:Y:S01]  /*2660*/  @!P1 LDG.E.U16 R7, desc[UR14][R8.64+-0x640] ;  /* 0xfff9c00e08079981 */ /* 0x000f62000c1e1500 */
[----:B------:R-:W-:-:S04]  /*2670*/  ISETP.NE.AND P1, PT, R79, RZ, PT ;  /* 0x000000ff4f00720c */ /* 0x000fc80003f25270 */
[----:B------:R-:W5:Y:S01]  /*2680*/  @!P0 LDG.E.U16 R84, desc[UR14][R8.64+-0x600] ;  /* 0xfffa000e08548981 */ /* 0x000f62000c1e1500 */
[----:B------:R-:W-:Y:S02]  /*2690*/  ISETP.GE.AND P0, PT, R25, R32, PT ;  /* 0x000000201900720c */ /* 0x000fe40003f06270 */
[----:B------:R-:W-:-:S06]  /*26a0*/  PRMT R79, RZ, 0x7610, R79 ;  /* 0x00007610ff4f7816 */ /* 0x000fcc000000004f */
[----:B------:R-:W5:Y:S05]  /*26b0*/  @!P1 LDG.E.U16 R86, desc[UR14][R8.64+-0x580] ;  /* 0xfffa800e08569981 */ /* 0x000f6a000c1e1500 */
[----:B------:R0:W5:Y:S01]  /*26c0*/  @!P0 LDG.E.U16 R79, desc[UR14][R8.64+-0x5c0] ;  /* 0xfffa400e084f8981 */ /* 0x000162000c1e1500 */
[----:B--2---:R-:W-:Y:S02]  /*26d0*/  HADD2.F32 R60, -RZ, R60.H0_H0 ;  /* 0x2000003cff3c7230 */ /* 0x004fe40000004100 */
[----:B------:R-:W-:-:S03]  /*26e0*/  HADD2.F32 R57, -RZ, R57.H0_H0 ;  /* 0x20000039ff397230 */ /* 0x000fc60000004100 */
[----:B------:R-:W-:Y:S02]  /*26f0*/  FMUL.FTZ R135, R60, -1.4426950216293334961 ;  /* 0xbfb8aa3b3c877820 */ /* 0x000fe40000410000 */
[----:B------:R-:W-:Y:S01]  /*2700*/  FMUL.FTZ R65, R57, -1.4426950216293334961 ;  /* 0xbfb8aa3b39417820 */ /* 0x000fe20000410000 */
[----:B------:R-:W-:-:S03]  /*2710*/  HADD2.F32 R53, -RZ, R53.H0_H0 ;  /* 0x20000035ff357230 */ /* 0x000fc60000004100 */
[----:B------:R4:W1:Y:S01]  /*2720*/  MUFU.EX2 R82, R65 ;  /* 0x0000004100527308 */ /* 0x0008620000000800 */
[----:B------:R-:W-:Y:S02]  /*2730*/  HADD2.F32 R55, -RZ, R55.H0_H0 ;  /* 0x20000037ff377230 */ /* 0x000fe40000004100 */
[----:B------:R-:W-:Y:S01]  /*2740*/  FMUL.FTZ R87, R53, -1.4426950216293334961 ;  /* 0xbfb8aa3b35577820 */ /* 0x000fe20000410000 */
[----:B---3--:R-:W-:-:S04]  /*2750*/  HADD2.F32 R61, -RZ, R61.H0_H0 ;  /* 0x2000003dff3d7230 */ /* 0x008fc80000004100 */
[----:B------:R-:W-:Y:S01]  /*2760*/  MUFU.EX2 R135, R135 ;  /* 0x0000008700877308 */ /* 0x000fe20000000800 */
[----:B------:R-:W-:Y:S02]  /*2770*/  HADD2.F32 R58, -RZ, R58.H0_H0 ;  /* 0x2000003aff3a7230 */ /* 0x000fe40000004100 */
[----:B------:R-:W-:Y:S01]  /*2780*/  FMUL.FTZ R89, R55, -1.4426950216293334961 ;  /* 0xbfb8aa3b37597820 */ /* 0x000fe20000410000 */
[----:B----4-:R-:W-:Y:S02]  /*2790*/  HADD2.F32 R65, -RZ, R4.H0_H0 ;  /* 0x20000004ff417230 */ /* 0x010fe40000004100 */
[----:B------:R-:W-:Y:S01]  /*27a0*/  FMUL.FTZ R4, R61, -1.4426950216293334961 ;  /* 0xbfb8aa3b3d047820 */ /* 0x000fe20000410000 */
[----:B0-----:R-:W-:Y:S01]  /*27b0*/  FMUL.FTZ R8, R58, -1.4426950216293334961 ;  /* 0xbfb8aa3b3a087820 */ /* 0x001fe20000410000 */
[----:B------:R-:W-:Y:S01]  /*27c0*/  MUFU.EX2 R87, R87 ;  /* 0x0000005700577308 */ /* 0x000fe20000000800 */
[----:B------:R-:W-:Y:S01]  /*27d0*/  FMUL.FTZ R141, R65, -1.4426950216293334961 ;  /* 0xbfb8aa3b418d7820 */ /* 0x000fe20000410000 */
[----:B------:R-:W-:-:S06]  /*27e0*/  HADD2.F32 R59, -RZ, R59.H0_H0 ;  /* 0x2000003bff3b7230 */ /* 0x000fcc0000004100 */
[----:B------:R-:W-:Y:S01]  /*27f0*/  MUFU.EX2 R137, R4 ;  /* 0x0000000400897308 */ /* 0x000fe20000000800 */
[----:B-1----:R-:W-:Y:S01]  /*2800*/  FADD.FTZ R82, R82, 1 ;  /* 0x3f80000052527421 */ /* 0x002fe20000010000 */
[----:B-----5:R-:W-:-:S06]  /*2810*/  HADD2.F32 R67, -RZ, R67.H0_H0 ;  /* 0x20000043ff437230 */ /* 0x020fcc0000004100 */
[----:B------:R-:W-:Y:S01]  /*2820*/  MUFU.EX2 R89, R89 ;  /* 0x0000005900597308 */ /* 0x000fe20000000800 */
[----:B------:R-:W-:-:S07]  /*2830*/  FMUL.FTZ R9, R59, -1.4426950216293334961 ;  /* 0xbfb8aa3b3b097820 */ /* 0x000fce0000410000 */
[----:B------:R-:W0:Y:S01]  /*2840*/  MUFU.EX2 R8, R8 ;  /* 0x0000000800087308 */ /* 0x000e220000000800 */
[----:B------:R-:W-:Y:S02]  /*2850*/  HADD2.F32 R69, -RZ, R69.H0_H0 ;  /* 0x20000045ff457230 */ /* 0x000fe40000004100 */
[----:B------:R-:W-:-:S05]  /*2860*/  FMUL.FTZ R142, R67, -1.4426950216293334961 ;  /* 0xbfb8aa3b438e7820 */ /* 0x000fca0000410000 */
[----:B------:R-:W1:Y:S01]  /*2870*/  MUFU.EX2 R141, R141 ;  /* 0x0000008d008d7308 */ /* 0x000e620000000800 */
[----:B------:R-:W-:-:S07]  /*2880*/  FMUL.FTZ R143, R69, -1.4426950216293334961 ;  /* 0xbfb8aa3b458f7820 */ /* 0x000fce0000410000 */
[----:B------:R-:W-:Y:S01]  /*2890*/  MUFU.RCP R82, R82 ;  /* 0x0000005200527308 */ /* 0x000fe20000001000 */
[----:B------:R-:W-:Y:S02]  /*28a0*/  HADD2.F32 R71, -RZ, R71.H0_H0 ;  /* 0x20000047ff477230 */ /* 0x000fe40000004100 */
[----:B0-----:R-:W-:-:S05]  /*28b0*/  FADD.FTZ R8, R8, 1 ;  /* 0x3f80000008087421 */ /* 0x001fca0000010000 */
[----:B------:R-:W0:Y:S01]  /*28c0*/  MUFU.EX2 R9, R9 ;  /* 0x0000000900097308 */ /* 0x000e220000000800 */
[----:B------:R-:W-:Y:S02]  /*28d0*/  HADD2.F32 R62, -RZ, R62.H0_H0 ;  /* 0x2000003eff3e7230 */ /* 0x000fe40000004100 */
[----:B------:R-:W-:-:S05]  /*28e0*/  FMUL.FTZ R144, R71, -1.4426950216293334961 ;  /* 0xbfb8aa3b47907820 */ /* 0x000fca0000410000 */
[----:B------:R-:W2:Y:S01]  /*28f0*/  MUFU.EX2 R142, R142 ;  /* 0x0000008e008e7308 */ /* 0x000ea20000000800 */
[----:B-1----:R-:W-:Y:S01]  /*2900*/  FADD.FTZ R141, R141, 1 ;  /* 0x3f8000008d8d7421 */ /* 0x002fe20000010000 */
[----:B------:R-:W-:-:S06]  /*2910*/  HADD2.F32 R72, -RZ, R72.H0_H0 ;  /* 0x20000048ff487230 */ /* 0x000fcc0000004100 */
[----:B------:R-:W1:Y:S01]  /*2920*/  MUFU.EX2 R143, R143 ;  /* 0x0000008f008f7308 */ /* 0x000e620000000800 */
[----:B0-----:R-:W-:Y:S01]  /*2930*/  FADD.FTZ R9, R9, 1 ;  /* 0x3f80000009097421 */ /* 0x001fe20000010000 */
[----:B------:R-:W-:Y:S02]  /*2940*/  HADD2.F32 R131, -RZ, R131.H0_H0 ;  /* 0x20000083ff837230 */ /* 0x000fe40000004100 */
[----:B------:R-:W-:-:S04]  /*2950*/  FMUL.FTZ R146, R72, -1.4426950216293334961 ;  /* 0xbfb8aa3b48927820 */ /* 0x000fc80000410000 */
[----:B------:R-:W-:Y:S01]  /*2960*/  MUFU.EX2 R147, R144 ;  /* 0x0000009000937308 */ /* 0x000fe20000000800 */
[----:B--2---:R-:W-:Y:S01]  /*2970*/  FADD.FTZ R142, R142, 1 ;  /* 0x3f8000008e8e7421 */ /* 0x004fe20000010000 */
[----:B------:R-:W-:-:S06]  /*2980*/  HADD2.F32 R133, -RZ, R133.H0_H0 ;  /* 0x20000085ff857230 */ /* 0x000fcc0000004100 */
[----:B------:R0:W-:Y:S01]  /*2990*/  MUFU.RCP R144, R141 ;  /* 0x0000008d00907308 */ /* 0x0001e20000001000 */
[----:B------:R-:W-:Y:S02]  /*29a0*/  HADD2.F32 R134, -RZ, R134.H0_H0 ;  /* 0x20000086ff867230 */ /* 0x000fe40000004100 */
[----:B-1----:R-:W-:-:S05]  /*29b0*/  FADD.FTZ R143, R143, 1 ;  /* 0x3f8000008f8f7421 */ /* 0x002fca0000010000 */
[----:B------:R-:W-:Y:S01]  /*29c0*/  MUFU.EX2 R149, R146 ;  /* 0x0000009200957308 */ /* 0x000fe20000000800 */
[----:B------:R-:W-:-:S07]  /*29d0*/  HADD2.F32 R138, -RZ, R138.H0_H0 ;  /* 0x2000008aff8a7230 */ /* 0x000fce0000004100 */
[----:B------:R-:W-:Y:S01]  /*29e0*/  MUFU.RCP R146, R142 ;  /* 0x0000008e00927308 */ /* 0x000fe20000001000 */
[----:B------:R-:W-:-:S07]  /*29f0*/  HADD2.F32 R74, -RZ, R74.H0_H0 ;  /* 0x2000004aff4a7230 */ /* 0x000fce0000004100 */
[----:B------:R1:W-:Y:S01]  /*2a00*/  MUFU.RCP R152, R143 ;  /* 0x0000008f00987308 */ /* 0x0003e20000001000 */
[----:B------:R-:W-:Y:S02]  /*2a10*/  HADD2.F32 R73, -RZ, R73.H0_H0 ;  /* 0x20000049ff497230 */ /* 0x000fe40000004100 */
[----:B------:R-:W-:Y:S01]  /*2a20*/  FMUL.FTZ R151, R74, -1.4426950216293334961 ;  /* 0xbfb8aa3b4a977820 */ /* 0x000fe20000410000 */
[----:B------:R-:W-:Y:S01]  /*2a30*/  HADD2.F32 R140, -RZ, R140.H0_H0 ;  /* 0x2000008cff8c7230 */ /* 0x000fe20000004100 */
        /* <DEDUP_REMOVED lines=15> */
[----:B------:R-:W-:Y:S01]  /*2b30*/  STS.U16 [R108+0x3c0], R85 ;  /* 0x0003c0556c007388 */ /* 0x000fe20000000400 */
[----:B------:R-:W-:-:S03]  /*2b40*/  NOP ;  /* 0x0000000000007918 */ /* 0x000fc60000000000 */
[----:B------:R-:W4:Y:S04]  /*2b50*/  LDS.U16 R49, [R107] ;  /* 0x000000006b317984 */ /* 0x000f280000000400 */
[----:B------:R-:W5:Y:S04]  /*2b60*/  LDS.U16 R50, [R107+0x2] ;  /* 0x000002006b327984 */ /* 0x000f680000000400 */
[----:B------:R-:W5:Y:S04]  /*2b70*/  LDS.U16 R56, [R107+0x6] ;  /* 0x000006006b387984 */ /* 0x000f680000000400 */
[----:B------:R-:W5:Y:S01]  /*2b80*/  LDS.U16 R51, [R107+0x4] ;  /* 0x000004006b337984 */ /* 0x000f620000000400 */
[----:B--2---:R-:W-:-:S03]  /*2b90*/  FADD.FTZ R81, R135, 1 ;  /* 0x3f80000087517421 */ /* 0x004fc60000010000 */
[----:B------:R-:W2:Y:S01]  /*2ba0*/  LDS.U16 R135, [R107+0x8] ;  /* 0x000008006b877984 */ /* 0x000ea20000000400 */
[----:B------:R-:W-:Y:S01]  /*2bb0*/  FADD.FTZ R80, R87, 1 ;  /* 0x3f80000057507421 */ /* 0x000fe20000010000 */
[----:B---3--:R-:W-:Y:S01]  /*2bc0*/  FADD.FTZ R88, R137, 1 ;  /* 0x3f80000089587421 */ /* 0x008fe20000010000 */
[----:B------:R-:W-:Y:S01]  /*2bd0*/  FADD.FTZ R84, R89, 1 ;  /* 0x3f80000059547421 */ /* 0x000fe20000010000 */
[----:B------:R-:W3:Y:S03]  /*2be0*/  LDS.U16 R137, [R107+0xc] ;  /* 0x00000c006b897984 */ /* 0x000ee60000000400 */
[----:B------:R-:W5:Y:S01]  /*2bf0*/  MUFU.RCP R80, R80 ;  /* 0x0000005000507308 */ /* 0x000f620000001000 */
[----:B------:R-:W3:Y:S01]  /*2c00*/  LDS.U16 R136, [R107+0xa] ;  /* 0x00000a006b887984 */ /* 0x000ee20000000400 */
[----:B------:R-:W-:-:S03]  /*2c10*/  FADD.FTZ R6, -R82, 1 ;  /* 0x3f80000052067421 */ /* 0x000fc60000010100 */
[----:B0-----:R-:W0:Y:S03]  /*2c20*/  LDS.U16 R141, [R107+0xe] ;  /* 0x00000e006b8d7984 */ /* 0x001e260000000400 */
[----:B------:R-:W2:Y:S01]  /*2c30*/  MUFU.RCP R84, R84 ;  /* 0x0000005400547308 */ /* 0x000ea20000001000 */
[----:B-1----:R-:W1:Y:S01]  /*2c40*/  LDS.U16 R143, [R107+0x12] ;  /* 0x000012006b8f7984 */ /* 0x002e620000000400 */
[----:B------:R-:W-:Y:S01]  /*2c50*/  FMUL.FTZ R148, R73, -1.4426950216293334961 ;  /* 0xbfb8aa3b49947820 */ /* 0x000fe20000410000 */
[----:B------:R-:W-:Y:S02]  /*2c60*/  HADD2.F32 R70, -RZ, R70.H0_H0 ;  /* 0x20000046ff467230 */ /* 0x000fe40000004100 */
[----:B------:R-:W-:Y:S01]  /*2c70*/  HADD2.F32 R139, -RZ, R139.H0_H0 ;  /* 0x2000008bff8b7230 */ /* 0x000fe20000004100 */
[----:B------:R-:W-:Y:S02]  /*2c80*/  LDS.U16 R154, [R107+0x1a] ;  /* 0x00001a006b9a7984 */ /* 0x000fe40000000400 */
[----:B------:R2:W2:Y:S01]  /*2c90*/  MUFU.RCP R79, R8 ;  /* 0x00000008004f7308 */ /* 0x0004a20000001000 */
[----:B----4-:R-:W-:-:S02]  /*2ca0*/  HADD2.F32 R49, -RZ, R49.H0_H0 ;  /* 0x20000031ff317230 */ /* 0x010fc40000004100 */
[----:B------:R-:W-:-:S03]  /*2cb0*/  FFMA.FTZ R6, R57, R6, 1 ;  /* 0x3f80000039067423 */ /* 0x000fc60000010006 */
[----:B------:R-:W-:Y:S02]  /*2cc0*/  FMUL.FTZ R5, R62, R49 ;  /* 0x000000313e057220 */ /* 0x000fe40000410000 */
[----:B------:R-:W4:Y:S01]  /*2cd0*/  MUFU.RCP R81, R81 ;  /* 0x0000005100517308 */ /* 0x000f220000001000 */
[----:B-----5:R-:W-:Y:S02]  /*2ce0*/  HADD2.F32 R50, -RZ, R50.H0_H0 ;  /* 0x20000032ff327230 */ /* 0x020fe40000004100 */
[----:B------:R-:W-:Y:S01]  /*2cf0*/  FMUL.FTZ R5, R82, R5 ;  /* 0x0000000552057220 */ /* 0x000fe20000410000 */
[----:B------:R-:W-:Y:S02]  /*2d00*/  HADD2.F32 R56, -RZ, R56.H0_H0 ;  /* 0x20000038ff387230 */ /* 0x000fe40000004100 */
[----:B------:R-:W-:Y:S02]  /*2d10*/  HADD2.F32 R51, -RZ, R51.H0_H0 ;  /* 0x20000033ff337230 */ /* 0x000fe40000004100 */
[----:B------:R-:W-:Y:S01]  /*2d20*/  FMUL.FTZ R5, R5, R6 ;  /* 0x0000000605057220 */ /* 0x000fe20000410000 */
[----:B------:R5:W3:Y:S01]  /*2d30*/  MUFU.RCP R86, R9 ;  /* 0x0000000900567308 */ /* 0x000ae20000001000 */
[----:B------:R-:W-:Y:S01]  /*2d40*/  FADD.FTZ R6, -R80, 1 ;  /* 0x3f80000050067421 */ /* 0x000fe20000010100 */
[----:B------:R-:W-:Y:S01]  /*2d50*/  FMUL.FTZ R7, R131, R50 ;  /* 0x0000003283077220 */ /* 0x000fe20000410000 */
[----:B------:R-:W-:Y:S01]  /*2d60*/  FMUL.FTZ R142, R133, R56 ;  /* 0x00000038858e7220 */ /* 0x000fe20000410000 */
[----:B--2---:R-:W-:Y:S01]  /*2d70*/  FADD.FTZ R8, -R84, 1 ;  /* 0x3f80000054087421 */ /* 0x004fe20000010100 */
[----:B------:R-:W-:Y:S01]  /*2d80*/  FADD.FTZ R83, -R79, 1 ;  /* 0x3f8000004f537421 */ /* 0x000fe20000010100 */
[----:B------:R-:W-:Y:S01]  /*2d90*/  FFMA.FTZ R6, R53, R6, 1 ;  /* 0x3f80000035067423 */ /* 0x000fe20000010006 */
[----:B------:R-:W-:Y:S01]  /*2da0*/  FMUL.FTZ R7, R80, R7 ;  /* 0x0000000750077220 */ /* 0x000fe20000410000 */
[----:B-----5:R-:W-:Y:S01]  /*2db0*/  FMUL.FTZ R9, R134, R51 ;  /* 0x0000003386097220 */ /* 0x020fe20000410000 */
[----:B------:R-:W-:Y:S01]  /*2dc0*/  FMUL.FTZ R142, R79, R142 ;  /* 0x0000008e4f8e7220 */ /* 0x000fe20000410000 */
[----:B------:R-:W2:Y:S01]  /*2dd0*/  MUFU.RCP R88, R88 ;  /* 0x0000005800587308 */ /* 0x000ea20000001000 */
[----:B------:R-:W-:Y:S01]  /*2de0*/  FFMA.FTZ R8, R55, R8, 1 ;  /* 0x3f80000037087423 */ /* 0x000fe20000010008 */
[----:B------:R-:W-:Y:S01]  /*2df0*/  FFMA.FTZ R83, R58, R83, 1 ;  /* 0x3f8000003a537423 */ /* 0x000fe20000010053 */
[----:B------:R-:W-:Y:S01]  /*2e00*/  FMUL.FTZ R9, R84, R9 ;  /* 0x0000000954097220 */ /* 0x000fe20000410000 */
[----:B------:R-:W-:Y:S01]  /*2e10*/  FMUL.FTZ R158, R7, R6 ;  /* 0x00000006079e7220 */ /* 0x000fe20000410000 */
[----:B----4-:R-:W-:Y:S01]  /*2e20*/  FADD.FTZ R7, -R81, 1 ;  /* 0x3f80000051077421 */ /* 0x010fe20000010100 */
[----:B------:R-:W-:-:S02]  /*2e30*/  HADD2.F32 R135, -RZ, R135.H0_H0 ;  /* 0x20000087ff877230 */ /* 0x000fc40000004100 */
[----:B------:R-:W-:Y:S01]  /*2e40*/  FMUL.FTZ R87, R9, R8 ;  /* 0x0000000809577220 */ /* 0x000fe20000410000 */
[----:B------:R-:W-:Y:S01]  /*2e50*/  FMUL.FTZ R160, R142, R83 ;  /* 0x000000538ea07220 */ /* 0x000fe20000410000 */
[----:B------:R-:W-:Y:S01]  /*2e60*/  FFMA.FTZ R9, R60, R7, 1 ;  /* 0x3f8000003c097423 */ /* 0x000fe20000010007 */
[----:B------:R-:W4:Y:S01]  /*2e70*/  LDS.U16 R142, [R107+0x10] ;  /* 0x000010006b8e7984 */ /* 0x000f220000000400 */
[----:B------:R-:W-:Y:S01]  /*2e80*/  FMUL.FTZ R7, R138, R135 ;  /* 0x000000878a077220 */ /* 0x000fe20000410000 */
[C---:B---3--:R-:W-:Y:S01]  /*2e90*/  FADD.FTZ R6, -R86.reuse, 1 ;  /* 0x3f80000056067421 */ /* 0x048fe20000010100 */
[----:B------:R-:W-:Y:S02]  /*2ea0*/  HADD2.F32 R137, -RZ, R137.H0_H0 ;  /* 0x20000089ff897230 */ /* 0x000fe40000004100 */
[----:B------:R-:W-:Y:S01]  /*2eb0*/  FMUL.FTZ R7, R86, R7 ;  /* 0x0000000756077220 */ /* 0x000fe20000410000 */
[----:B------:R-:W-:Y:S01]  /*2ec0*/  FFMA.FTZ R6, R59, R6, 1 ;  /* 0x3f8000003b067423 */ /* 0x000fe20000010006 */
[----:B------:R2:W3:Y:S01]  /*2ed0*/  MUFU.EX2 R150, R148 ;  /* 0x0000009400967308 */ /* 0x0004e20000000800 */
[----:B------:R-:W-:-:S02]  /*2ee0*/  HADD2.F32 R136, -RZ, R136.H0_H0 ;  /* 0x20000088ff887230 */ /* 0x000fc40000004100 */
[----:B------:R-:W-:Y:S01]  /*2ef0*/  FMUL.FTZ R89, R7, R6 ;  /* 0x0000000607597220 */ /* 0x000fe20000410000 */
[----:B------:R-:W-:Y:S01]  /*2f00*/  FMUL.FTZ R85, R140, R137 ;  /* 0x000000898c557220 */ /* 0x000fe20000410000 */
[----:B------:R-:W5:Y:S03]  /*2f10*/  LDS.U16 R7, [R107+0x16] ;  /* 0x000016006b077984 */ /* 0x000f660000000400 */
[----:B------:R0:W-:Y:S01]  /*2f20*/  MUFU.EX2 R153, R151 ;  /* 0x0000009700997308 */ /* 0x0001e20000000800 */
[----:B--2---:R-:W-:Y:S01]  /*2f30*/  FADD.FTZ R148, -R88, 1 ;  /* 0x3f80000058947421 */ /* 0x004fe20000010100 */
[----:B------:R-:W-:Y:S01]  /*2f40*/  FMUL.FTZ R4, R70, -1.4426950216293334961 ;  /* 0xbfb8aa3b46047820 */ /* 0x000fe20000410000 */
[----:B------:R-:W-:Y:S01]  /*2f50*/  FMUL.FTZ R85, R88, R85 ;  /* 0x0000005558557220 */ /* 0x000fe20000410000 */
[----:B------:R-:W-:Y:S01]  /*2f60*/  FMUL.FTZ R8, R139, R136 ;  /* 0x000000888b087220 */ /* 0x000fe20000410000 */
[----:B------:R-:W-:Y:S01]  /*2f70*/  FFMA.FTZ R148, R61, R148, 1 ;  /* 0x3f8000003d947423 */ /* 0x000fe20000010094 */
[----:B------:R-:W-:Y:S04]  /*2f80*/  LDS.U16 R6, [R107+0x14] ;  /* 0x000014006b067984 */ /* 0x000fe80000000400 */
[----:B0-----:R-:W0:Y:S01]  /*2f90*/  LDS.U16 R151, [R107+0x18] ;  /* 0x000018006b977984 */ /* 0x001e220000000400 */
[----:B------:R2:W1:Y:S01]  /*2fa0*/  MUFU.EX2 R145, R4 ;  /* 0x0000000400917308 */ /* 0x0004620000000800 */
[----:B------:R-:W-:Y:S01]  /*2fb0*/  FMUL.FTZ R157, R85, R148 ;  /* 0x00000094559d7220 */ /* 0x000fe20000410000 */
[----:B------:R-:W-:Y:S01]  /*2fc0*/  FMUL.FTZ R8, R81, R8 ;  /* 0x0000000851087220 */ /* 0x000fe20000410000 */
[----:B------:R-:W-:-:S02]  /*2fd0*/  HADD2.F32 R148, -RZ, R78.H0_H0 ;  /* 0x2000004eff947230 */ /* 0x000fc40000004100 */
[----:B------:R-:W-:Y:S02]  /*2fe0*/  HADD2.F32 R141, -RZ, R141.H0_H0 ;  /* 0x2000008dff8d7230 */ /* 0x000fe40000004100 */
[----:B------:R-:W-:Y:S01]  /*2ff0*/  FMUL.FTZ R162, R8, R9 ;  /* 0x0000000908a27220 */ /* 0x000fe20000410000 */
[----:B------:R-:W-:Y:S02]  /*3000*/  HADD2.F32 R76, -RZ, R76.H0_H0 ;  /* 0x2000004cff4c7230 */ /* 0x000fe40000004100 */
[----:B------:R-:W-:Y:S01]  /*3010*/  FADD.FTZ R8, -R144, 1 ;  /* 0x3f80000090087421 */ /* 0x000fe20000010100 */
[----:B------:R-:W-:Y:S01]  /*3020*/  FMUL.FTZ R9, R148, R141 ;  /* 0x0000008d94097220 */ /* 0x000fe20000410000 */
[----:B---3--:R-:W-:Y:S01]  /*3030*/  FADD.FTZ R78, R150, 1 ;  /* 0x3f800000964e7421 */ /* 0x008fe20000010000 */
[----:B------:R-:W-:Y:S02]  /*3040*/  HADD2.F32 R150, -RZ, R75.H0_H0 ;  /* 0x2000004bff967230 */ /* 0x000fe40000004100 */
[----:B--2---:R-:W-:Y:S01]  /*3050*/  FMUL.FTZ R4, R76, -1.4426950216293334961 ;  /* 0xbfb8aa3b4c047820 */ /* 0x004fe20000410000 */
[----:B------:R-:W-:Y:S01]  /*3060*/  FFMA.FTZ R164, R65, R8, 1 ;  /* 0x3f80000041a47423 */ /* 0x000fe20000010008 */
[----:B------:R-:W-:Y:S01]  /*3070*/  FMUL.FTZ R75, R144, R9 ;  /* 0x00000009904b7220 */ /* 0x000fe20000410000 */
[----:B------:R-:W2:Y:S01]  /*3080*/  LDS.U16 R8, [R107+0x1c] ;  /* 0x00001c006b087984 */ /* 0x000ea20000000400 */
[----:B-1----:R-:W-:-:S03]  /*3090*/  FADD.FTZ R145, R145, 1 ;  /* 0x3f80000091917421 */ /* 0x002fc60000010000 */
[----:B------:R-:W1:Y:S01]  /*30a0*/  LDS.U16 R9, [R107+0x1e] ;  /* 0x00001e006b097984 */ /* 0x000e620000000400 */
[----:B------:R-:W-:Y:S01]  /*30b0*/  FADD.FTZ R147, R147, 1 ;  /* 0x3f80000093937421 */ /* 0x000fe20000010000 */
[----:B------:R-:W-:Y:S02]  /*30c0*/  HADD2.F32 R143, -RZ, R143.H0_H0 ;  /* 0x2000008fff8f7230 */ /* 0x000fe40000004100 */
[----:B------:R-:W-:Y:S01]  /*30d0*/  FADD.FTZ R149, R149, 1 ;  /* 0x3f80000095957421 */ /* 0x000fe20000010000 */
[----:B------:R-:W3:Y:S01]  /*30e0*/  MUFU.EX2 R4, R4 ;  /* 0x0000000400047308 */ /* 0x000ee20000000800 */
[----:B------:R-:W-:Y:S01]  /*30f0*/  FADD.FTZ R168, -R152, 1 ;  /* 0x3f80000098a87421 */ /* 0x000fe20000010100 */
[----:B----4-:R-:W-:-:S06]  /*3100*/  HADD2.F32 R142, -RZ, R142.H0_H0 ;  /* 0x2000008eff8e7230 */ /* 0x010fcc0000004100 */
[----:B------:R4:W-:Y:S01]  /*3110*/  MUFU.RCP R83, R145 ;  /* 0x0000009100537308 */ /* 0x0009e20000001000 */
[----:B------:R-:W-:Y:S01]  /*3120*/  FFMA.FTZ R168, R69, R168, 1 ;  /* 0x3f80000045a87423 */ /* 0x000fe200000100a8 */
[----:B------:R-:W-:-:S06]  /*3130*/  FADD.FTZ R166, -R146, 1 ;  /* 0x3f80000092a67421 */ /* 0x000fcc0000010100 */
[----:B------:R5:W2:Y:S01]  /*3140*/  MUFU.RCP R156, R147 ;  /* 0x00000093009c7308 */ /* 0x000aa20000001000 */
[----:B----4-:R-:W-:-:S07]  /*3150*/  HADD2.F32 R145, -RZ, R77.H0_H0 ;  /* 0x2000004dff917230 */ /* 0x010fce0000004100 */
[----:B------:R4:W1:Y:S01]  /*3160*/  MUFU.RCP R85, R149 ;  /* 0x0000009500557308 */ /* 0x0008620000001000 */
[----:B-----5:R-:W-:Y:S01]  /*3170*/  FMUL.FTZ R147, R150, R143 ;  /* 0x0000008f96937220 */ /* 0x020fe20000410000 */
[----:B------:R-:W-:-:S03]  /*3180*/  FMUL.FTZ R77, R145, R142 ;  /* 0x0000008e914d7220 */ /* 0x000fc60000410000 */
[----:B------:R-:W-:Y:S01]  /*3190*/  FMUL.FTZ R147, R152, R147 ;  /* 0x0000009398937220 */ /* 0x000fe20000410000 */
[----:B------:R-:W-:Y:S01]  /*31a0*/  FFMA.FTZ R166, R67, R166, 1 ;  /* 0x3f80000043a67423 */ /* 0x000fe200000100a6 */
[----:B------:R-:W-:Y:S01]  /*31b0*/  FMUL.FTZ R77, R146, R77 ;  /* 0x0000004d924d7220 */ /* 0x000fe20000410000 */
[----:B------:R-:W5:Y:S01]  /*31c0*/  MUFU.RCP R78, R78 ;  /* 0x0000004e004e7308 */ /* 0x000f620000001000 */
[----:B------:R-:W-:Y:S01]  /*31d0*/  FMUL.FTZ R159, R147, R168 ;  /* 0x000000a8939f7220 */ /* 0x000fe20000410000 */
[----:B------:R-:W-:Y:S02]  /*31e0*/  HADD2.F32 R147, -RZ, R66.H0_H0 ;  /* 0x20000042ff937230 */ /* 0x000fe40000004100 */
[----:B------:R-:W-:Y:S02]  /*31f0*/  HADD2.F32 R66, -RZ, R64.H0_H0 ;  /* 0x20000040ff427230 */ /* 0x000fe40000004100 */
[----:B------:R-:W-:Y:S01]  /*3200*/  FADD.FTZ R155, R153, 1 ;  /* 0x3f800000999b7421 */ /* 0x000fe20000010000 */
[----:B------:R-:W-:-:S02]  /*3210*/  HADD2.F32 R64, -RZ, R7.H0_H0 ;  /* 0x20000007ff407230 */ /* 0x000fc40000004100 */
[----:B------:R-:W-:Y:S01]  /*3220*/  FMUL.FTZ R166, R77, R166 ;  /* 0x000000a64da67220 */ /* 0x000fe20000410000 */
[----:B0-----:R-:W-:Y:S02]  /*3230*/  HADD2.F32 R151, -RZ, R151.H0_H0 ;  /* 0x20000097ff977230 */ /* 0x001fe40000004100 */
[----:B---3--:R-:W-:Y:S01]  /*3240*/  FADD.FTZ R77, R4, 1 ;  /* 0x3f800000044d7421 */ /* 0x008fe20000010000 */
[----:B------:R-:W-:Y:S01]  /*3250*/  FMUL.FTZ R164, R75, R164 ;  /* 0x000000a44ba47220 */ /* 0x000fe20000410000 */
[----:B----4-:R-:W-:Y:S01]  /*3260*/  HADD2.F32 R149, -RZ, R63.H0_H0 ;  /* 0x2000003fff957230 */ /* 0x010fe20000004100 */
[----:B------:R1:W0:Y:S01]  /*3270*/  MUFU.RCP R75, R155 ;  /* 0x0000009b004b7308 */ /* 0x0002220000001000 */
[----:B--2---:R-:W-:Y:S01]  /*3280*/  FADD.FTZ R4, -R156, 1 ;  /* 0x3f8000009c047421 */ /* 0x004fe20000010100 */
[----:B------:R-:W-:Y:S01]  /*3290*/  FMUL.FTZ R7, R147, R64 ;  /* 0x0000004093077220 */ /* 0x000fe20000410000 */
[----:B------:R-:W-:Y:S02]  /*32a0*/  HADD2.F32 R68, -RZ, R68.H0_H0 ;  /* 0x20000044ff447230 */ /* 0x000fe40000004100 */
[----:B------:R-:W-:Y:S01]  /*32b0*/  FMUL.FTZ R168, R66, R151 ;  /* 0x0000009742a87220 */ /* 0x000fe20000410000 */
[----:B------:R-:W-:-:S02]  /*32c0*/  HADD2.F32 R63, -RZ, R6.H0_H0 ;  /* 0x20000006ff3f7230 */ /* 0x000fc40000004100 */
[----:B------:R-:W-:Y:S01]  /*32d0*/  FFMA.FTZ R6, R71, R4, 1 ;  /* 0x3f80000047067423 */ /* 0x000fe20000010004 */
[C---:B-1----:R-:W-:Y:S01]  /*32e0*/  FADD.FTZ R155, -R85.reuse, 1 ;  /* 0x3f800000559b7421 */ /* 0x042fe20000010100 */
[----:B------:R-:W1:Y:S01]  /*32f0*/  MUFU.RCP R77, R77 ;  /* 0x0000004d004d7308 */ /* 0x000e620000001000 */
[----:B------:R-:W-:Y:S01]  /*3300*/  FMUL.FTZ R7, R156, R7 ;  /* 0x000000079c077220 */ /* 0x000fe20000410000 */
[----:B------:R-:W-:Y:S02]  /*3310*/  HADD2.F32 R154, -RZ, R154.H0_H0 ;  /* 0x2000009aff9a7230 */ /* 0x000fe40000004100 */
[----:B------:R-:W-:Y:S01]  /*3320*/  FFMA.FTZ R155, R72, R155, 1 ;  /* 0x3f800000489b7423 */ /* 0x000fe2000001009b */
[----:B------:R-:W-:Y:S01]  /*3330*/  FMUL.FTZ R168, R85, R168 ;  /* 0x000000a855a87220 */ /* 0x000fe20000410000 */
[----:B------:R-:W-:Y:S01]  /*3340*/  FADD.FTZ R153, -R83, 1 ;  /* 0x3f80000053997421 */ /* 0x000fe20000010100 */
[----:B------:R-:W-:Y:S01]  /*3350*/  FMUL.FTZ R4, R68, R63 ;  /* 0x0000003f44047220 */ /* 0x000fe20000410000 */
[----:B------:R-:W-:Y:S01]  /*3360*/  FMUL.FTZ R7, R7, R6 ;  /* 0x0000000607077220 */ /* 0x000fe20000410000 */
[----:B-----5:R-:W-:Y:S01]  /*3370*/  FADD.FTZ R6, -R78, 1 ;  /* 0x3f8000004e067421 */ /* 0x020fe20000010100 */
[----:B------:R-:W-:Y:S01]  /*3380*/  FMUL.FTZ R168, R168, R155 ;  /* 0x0000009ba8a87220 */ /* 0x000fe20000410000 */
[----:B------:R-:W-:Y:S01]  /*3390*/  FFMA.FTZ R153, R70, R153, 1 ;  /* 0x3f80000046997423 */ /* 0x000fe20000010099 */
[----:B------:R-:W-:Y:S01]  /*33a0*/  FMUL.FTZ R4, R83, R4 ;  /* 0x0000000453047220 */ /* 0x000fe20000410000 */
[----:B------:R-:W-:Y:S01]  /*33b0*/  FMUL.FTZ R155, R149, R154 ;  /* 0x0000009a959b7220 */ /* 0x000fe20000410000 */
[----:B------:R-:W-:Y:S01]  /*33c0*/  FFMA.FTZ R161, R73, R6, 1 ;  /* 0x3f80000049a17423 */ /* 0x000fe20000010006 */
[----:B------:R-:W2:Y:S01]  /*33d0*/  S2UR UR8, SR_CgaCtaId ;  /* 0x00000000000879c3 */ /* 0x000ea20000008800 */
[----:B------:R-:W-:Y:S01]  /*33e0*/  FMUL.FTZ R4, R4, R153 ;  /* 0x0000009904047220 */ /* 0x000fe20000410000 */
[----:B------:R-:W-:Y:S01]  /*33f0*/  FMUL.FTZ R6, R78, R155 ;  /* 0x0000009b4e067220 */ /* 0x000fe20000410000 */
[----:B------:R-:W-:-:S02]  /*3400*/  HADD2.F32 R153, -RZ, R54.H0_H0 ;  /* 0x20000036ff997230 */ /* 0x000fc40000004100 */
[----:B------:R-:W-:Y:S02]  /*3410*/  HADD2.F32 R155, -RZ, R52.H0_H0 ;  /* 0x20000034ff9b7230 */ /* 0x000fe40000004100 */
        /* <DEDUP_REMOVED lines=17> */
[----:B------:R-:W-:-:S02]  /*3530*/  PRMT R8, R5, 0x7632, R8 ;  /* 0x0000763205087816 */ /* 0x000fc40000000008 */
[----:B------:R-:W-:Y:S02]  /*3540*/  PRMT R158, R87, 0x7632, R158 ;  /* 0x00007632579e7816 */ /* 0x000fe4000000009e */
[----:B------:R-:W-:Y:S01]  /*3550*/  ISETP.NE.AND P1, PT, R128, RZ, PT ;  /* 0x000000ff8000720c */ /* 0x000fe20003f25270 */
[----:B------:R-:W-:Y:S01]  /*3560*/  UMOV UR7, 0x400 ;  /* 0x0000040000077882 */ /* 0x000fe20000000000 */
        /* <DEDUP_REMOVED lines=12> */
[----:B-1----:R-:W-:Y:S01]  /*3630*/  PRMT R8, R4, 0x7632, R8 ;  /* 0x0000763204087816 */ /* 0x002fe20000000008 */
[----:B------:R1:W-:Y:S01]  /*3640*/  STS.U16 [R107+0xe], R5 ;  /* 0x00000e056b007388 */ /* 0x0003e20000000400 */
[C---:B------:R-:W-:Y:S02]  /*3650*/  PRMT R9, R161.reuse, 0x7610, R9 ;  /* 0x00007610a1097816 */ /* 0x040fe40000000009 */
[----:B0-----:R-:W-:Y:S02]  /*3660*/  PRMT R158, R161, 0x7632, R158 ;  /* 0x00007632a19e7816 */ /* 0x001fe4000000009e */
[----:B-1----:R-:W-:Y:S01]  /*3670*/  PRMT R5, R6, 0x7632, R5 ;  /* 0x0000763206057816 */ /* 0x002fe20000000005 */
        /* <DEDUP_REMOVED lines=54> */
.L_x_6385:
[----:B------:R-:W-:Y:S05]  /*39e0*/  BSYNC B0 ;  /* 0x0000000000007941 */ /* 0x000fea0003800000 */
.L_x_6384:
        /* <DEDUP_REMOVED lines=12> */
[-C--:B------:R-:W-:Y:S01]  /*3ab0*/  ISETP.GE.AND P4, PT, R22, R158.reuse, PT ;  /* 0x0000009e1600720c */ /* 0x080fe20003f86270 */
[----:B------:R-:W-:Y:S01]  /*3ac0*/  HADD2.F32 R40, -RZ, R40.H0_H0 ;  /* 0x20000028ff287230 */ /* 0x000fe20000004100 */
[----:B------:R-:W-:Y:S01]  /*3ad0*/  IADD3.X R5, R90, R9, R5, P3, !PT ;  /* 0x000000095a057210 */ /* 0x000fe20001ffe405 */
[----:B------:R-:W-:Y:S01]  /*3ae0*/  HADD2.F32 R38, -RZ, R38.H0_H0 ;  /* 0x20000026ff267230 */ /* 0x000fe20000004100 */
        /* <DEDUP_REMOVED lines=42> */
[----:B------:R-:W-:Y:S01]  /*3d90*/  ISETP.NE.U32.AND P0, PT, RZ, UR18, PT ;  /* 0x00000012ff007c0c */ /* 0x000fe2000bf05070 */
[----:B------:R-:W-:Y:S02]  /*3da0*/  HADD2.F32 R41, -RZ, R41.H0_H0 ;  /* 0x20000029ff297230 */ /* 0x000fe40000004100 */
[----:B------:R-:W-:Y:S01]  /*3db0*/  FMUL.FTZ R67, R67, R146 ;  /* 0x0000009243437220 */ /* 0x000fe20000410000 */
[----:B------:R-:W-:Y:S01]  /*3dc0*/  @!P2 STG.E.U16 desc[UR14][R4.64+-0x580], R175 ;  /* 0xfffa80af0400a986 */ /* 0x000fe2000c10150e */
[----:B------:R-:W-:Y:S01]  /*3dd0*/  ISETP.NE.AND.EX P0, PT, RZ, UR19, PT, P0 ;  /* 0x00000013ff007c0c */ /* 0x000fe2000bf05300 */
[----:B------:R-:W-:Y:S01]  /*3de0*/  HADD2.F32 R39, -RZ, R39.H0_H0 ;  /* 0x20000027ff277230 */ /* 0x000fe20000004100 */
[----:B------:R-:W-:Y:S01]  /*3df0*/  ISETP.GE.AND P2, PT, R30, R158, PT ;  /* 0x0000009e1e00720c */ /* 0x000fe20003f46270 */
[----:B------:R-:W-:Y:S01]  /*3e00*/  FMUL.FTZ R69, R69, R152 ;  /* 0x0000009845457220 */ /* 0x000fe20000410000 */
[----:B------:R-:W-:Y:S01]  /*3e10*/  FMUL.FTZ R70, R70, R83 ;  /* 0x0000005346467220 */ /* 0x000fe20000410000 */
        /* <DEDUP_REMOVED lines=63> */
[----:B------:R-:W0:Y:S01]  /*4210*/  LDC.64 R70, c[0x0][0x2c0] ;  /* 0x0000b000ff467b82 */ /* 0x000e220000000a00 */
[----:B------:R-:W-:Y:S01]  /*4220*/  PRMT R43, R59, 0x7632, R43 ;  /* 0x000076323b2b7816 */ /* 0x000fe2000000002b */
[----:B------:R-:W-:Y:S01]  /*4230*/  BSSY B0, `(.L_x_6387) ;  /* 0x0000042000007945 */ /* 0x000fe20003800000 */
[----:B------:R-:W-:Y:S01]  /*4240*/  F2FP.F16.F32.PACK_AB R42, R42, R61 ;  /* 0x0000003d2a2a723e */ /* 0x000fe200000000ff */
[----:B------:R1:W-:Y:S01]  /*4250*/  STS.U16 [R107+0x2], R39 ;  /* 0x000002276b007388 */ /* 0x0003e20000000400 */
[----:B------:R-:W-:-:S02]  /*4260*/  F2FP.F16.F32.PACK_AB R51, R56, R51 ;  /* 0x000000333833723e */ /* 0x000fc400000000ff */
[----:B------:R-:W-:Y:S01]  /*4270*/  F2FP.F16.F32.PACK_AB R44, R44, R67 ;  /* 0x000000432c2c723e */ /* 0x000fe200000000ff */
[----:B------:R2:W-:Y:S01]  /*4280*/  STS.U16 [R107+0xa], R43 ;  /* 0x00000a2b6b007388 */ /* 0x0005e20000000400 */
[----:B------:R-:W-:Y:S02]  /*4290*/  F2FP.F16.F32.PACK_AB R63, R64, R63 ;  /* 0x0000003f403f723e */ /* 0x000fe400000000ff */
[----:B------:R-:W-:Y:S01]  /*42a0*/  F2FP.F16.F32.PACK_AB R7, R7, R72 ;  /* 0x000000480707723e */ /* 0x000fe200000000ff */
[----:B------:R3:W-:Y:S01]  /*42b0*/  STS.U16 [R107+0xc], R42 ;  /* 0x00000c2a6b007388 */ /* 0x0007e20000000400 */
[----:B------:R-:W-:Y:S02]  /*42c0*/  F2FP.F16.F32.PACK_AB R8, R9, R8 ;  /* 0x000000080908723e */ /* 0x000fe400000000ff */
[----:B-1----:R-:W-:Y:S01]  /*42d0*/  PRMT R39, R42, 0x7632, R39 ;  /* 0x000076322a277816 */ /* 0x002fe20000000027 */
[----:B------:R-:W-:Y:S01]  /*42e0*/  STS.U16 [R107], R49 ;  /* 0x000000316b007388 */ /* 0x000fe20000000400 */
[----:B------:R-:W-:-:S02]  /*42f0*/  PRMT R41, R51, 0x7632, R41 ;  /* 0x0000763233297816 */ /* 0x000fc40000000029 */
[----:B------:R-:W-:Y:S01]  /*4300*/  PRMT R45, R44, 0x7632, R45 ;  /* 0x000076322c2d7816 */ /* 0x000fe2000000002d */
[----:B------:R-:W-:Y:S01]  /*4310*/  STS.U16 [R107+0x4], R51 ;  /* 0x000004336b007388 */ /* 0x000fe20000000400 */
[----:B------:R-:W-:Y:S02]  /*4320*/  PRMT R9, R63, 0x7632, R9 ;  /* 0x000076323f097816 */ /* 0x000fe40000000009 */
[C---:B--2---:R-:W-:Y:S01]  /*4330*/  PRMT R43, R7.reuse, 0x7610, R43 ;  /* 0x00007610072b7816 */ /* 0x044fe2000000002b */
        /* <DEDUP_REMOVED lines=15> */
[----:B0-----:R-:W-:-:S03]  /*4430*/  IMAD.WIDE.U32 R8, R70, UR16, RZ ;  /* 0x0000001046087c25 */ /* 0x001fc6000f8e00ff */
[----:B------:R-:W-:Y:S01]  /*4440*/  LDS.U16 R39, [R122+0x40] ;  /* 0x000040007a277984 */ /* 0x000fe20000000400 */
        /* <DEDUP_REMOVED lines=32> */
.L_x_6388:
[----:B------:R-:W-:Y:S05]  /*4650*/  BSYNC B0 ;  /* 0x0000000000007941 */ /* 0x000fea0003800000 */
.L_x_6387:
[----:B------:R-:W-:Y:S01]  /*4660*/  MOV R2, R8 ;  /* 0x0000000800027202 */ /* 0x000fe20000000f00 */
[----:B------:R-:W-:Y:S01]  /*4670*/  ULDC.64 UR20, c[0x0][0x2c8] ;  /* 0x0000b20000147ab9 */ /* 0x000fe20000000a00 */
[----:B------:R-:W-:Y:S01]  /*4680*/  MOV R3, R71 ;  /* 0x0000004700037202 */ /* 0x000fe20000000f00 */
[----:B------:R-:W-:Y:S01]  /*4690*/  IMAD R32, R132, UR20, RZ ;  /* 0x0000001484207c24 */ /* 0x000fe2000f8e02ff */
[----:B------:R-:W-:Y:S02]  /*46a0*/  LEA R8, P0, R11, UR18, 0x1 ;  /* 0x000000120b087c11 */ /* 0x000fe4000f8008ff */
[-C--:B------:R-:W-:Y:S01]  /*46b0*/  ISETP.GE.AND P4, PT, R10, R44.reuse, PT ;  /* 0x0000002c0a00720c */ /* 0x080fe20003f86270 */
[----:B------:R-:W-:Y:S01]  /*46c0*/  IMAD.WIDE.U32 R2, R129, UR20, R2 ;  /* 0x0000001481027c25 */ /* 0x000fe2000f8e0002 */
[----:B------:R-:W-:Y:S02]  /*46d0*/  LEA.HI.X R11, R11, UR19, R0, 0x1, P0 ;  /* 0x000000130b0b7c11 */ /* 0x000fe400080f0c00 */
[----:B------:R-:W-:Y:S01]  /*46e0*/  ISETP.GE.AND P3, PT, R12, R44, PT ;  /* 0x0000002c0c00720c */ /* 0x000fe20003f66270 */
[----:B------:R-:W-:Y:S01]  /*46f0*/  IMAD R9, R129, UR21, R32 ;  /* 0x0000001581097c24 */ /* 0x000fe2000f8e0220 */
[----:B0-----:R-:W-:-:S02]  /*4700*/  IADD3 R7, P2, R91, R2, RZ ;  /* 0x000000025b077210 */ /* 0x001fc40007f5e0ff */
[-C--:B------:R-:W-:Y:S02]  /*4710*/  ISETP.GE.AND P6, PT, R15, R44.reuse, PT ;  /* 0x0000002c0f00720c */ /* 0x080fe40003fc6270 */
[----:B------:R-:W-:Y:S02]  /*4720*/  IADD3.X R0, R90, R9, R3, P2, !PT ;  /* 0x000000095a007210 */ /* 0x000fe400017fe403 */
[----:B------:R-:W-:Y:S02]  /*4730*/  ISETP.GE.AND P2, PT, R13, R44, PT ;  /* 0x0000002c0d00720c */ /* 0x000fe40003f46270 */
[C---:B------:R-:W-:Y:S02]  /*4740*/  LEA R2, P0, R7.reuse, R8, 0x1 ;  /* 0x0000000807027211 */ /* 0x040fe400078008ff */
        /* <DEDUP_REMOVED lines=27> */
.L_x_6386:
[----:B------:R-:W-:Y:S01]  /*4900*/  HADD2.F32 R0, -RZ, R198.H0_H0 ;  /* 0x200000c6ff007230 */ /* 0x000fe20000004100 */
[----:B------:R-:W-:Y:S01]  /*4910*/  BAR.SYNC.DEFER_BLOCKING 0x0 ;  /* 0x0000000000007b1d */ /* 0x000fe20000010000 */
        /* <DEDUP_REMOVED lines=29> */
[----:B------:R-:W0:Y:S01]  /*4af0*/  LDC R7, c[0x0][0x21c] ;  /* 0x00008700ff077b82 */ /* 0x000e220000000800 */
        /* <DEDUP_REMOVED lines=11> */
[----:B------:R-:W-:Y:S02]  /*4bb0*/  CS2R R52, SRZ ;  /* 0x0000000000347805 */ /* 0x000fe4000001ff00 */
[----:B------:R-:W-:Y:S01]  /*4bc0*/  CS2R R50, SRZ ;  /* 0x0000000000327805 */ /* 0x000fe2000001ff00 */
[----:B------:R-:W-:Y:S01]  /*4bd0*/  FFMA.FTZ R0, R4, R0, R3 ;  /* 0x0000000004007223 */ /* 0x000fe20000010003 */
[----:B------:R-:W-:Y:S01]  /*4be0*/  HADD2.F32 R3, -RZ, R95.H0_H0 ;  /* 0x2000005fff037230 */ /* 0x000fe20000004100 */
[----:B------:R-:W-:-:S02]  /*4bf0*/  CS2R R48, SRZ ;  /* 0x0000000000307805 */ /* 0x000fc4000001ff00 */
[----:B------:R-:W-:Y:S01]  /*4c00*/  CS2R R46, SRZ ;  /* 0x00000000002e7805 */ /* 0x000fe2000001ff00 */
[----:B------:R-:W-:Y:S01]  /*4c10*/  FFMA.FTZ R0, R147, R2, R0 ;  /* 0x0000000293007223 */ /* 0x000fe20000010000 */
[----:B------:R-:W-:Y:S01]  /*4c20*/  HADD2.F32 R2, -RZ, R94.H0_H0 ;  /* 0x2000005eff027230 */ /* 0x000fe20000004100 */
[----:B------:R-:W-:Y:S02]  /*4c30*/  CS2R R44, SRZ ;  /* 0x00000000002c7805 */ /* 0x000fe4000001ff00 */
[----:B------:R-:W-:Y:S01]  /*4c40*/  CS2R R42, SRZ ;  /* 0x00000000002a7805 */ /* 0x000fe2000001ff00 */
[----:B------:R-:W-:Y:S01]  /*4c50*/  FFMA.FTZ R0, R5, R3, R0 ;  /* 0x0000000305007223 */ /* 0x000fe20000010000 */
[----:B------:R-:W-:Y:S01]  /*4c60*/  HADD2.F32 R3, -RZ, R93.H0_H0 ;  /* 0x2000005dff037230 */ /* 0x000fe20000004100 */
[----:B0-----:R-:W-:Y:S02]  /*4c70*/  ISETP.GE.AND P0, PT, R7, 0x1, PT ;  /* 0x000000010700780c */ /* 0x001fe40003f06270 */
[----:B------:R-:W-:Y:S01]  /*4c80*/  FFMA.FTZ R0, R149, R2, R0 ;  /* 0x0000000295007223 */ /* 0x000fe20000010000 */
[----:B------:R-:W-:-:S03]  /*4c90*/  MOV R41, RZ ;  /* 0x000000ff00297202 */ /* 0x000fc60000000f00 */
[----:B------:R-:W-:-:S04]  /*4ca0*/  FFMA.FTZ R0, R153, R3, R0 ;  /* 0x0000000399007223 */ /* 0x000fc80000010000 */
[----:B------:R-:W-:-:S03]  /*4cb0*/  FFMA.FTZ R127, R155, R127, R0 ;  /* 0x0000007f9b7f7223 */ /* 0x000fc60000010000 */
        /* <DEDUP_REMOVED lines=31> */
.L_x_6420:
        /* <DEDUP_REMOVED lines=15> */
[----:B------:R-:W-:Y:S02]  /*4fa0*/  IMAD R146, R132, UR20, RZ ;  /* 0x0000001484927c24 */ /* 0x000fe4000f8e02ff */
[----:B------:R-:W-:Y:S01]  /*4fb0*/  IMAD R13, R129, UR25, R134 ;  /* 0x00000019810d7c24 */ /* 0x000fe2000f8e0286 */
[----:B------:R-:W-:Y:S01]  /*4fc0*/  ISETP.NE.OR P0, PT, R199, RZ, !P0 ;  /* 0x000000ffc700720c */ /* 0x000fe20004705670 */
[----:B------:R-:W-:-:S04]  /*4fd0*/  IMAD.WIDE.U32 R8, R129, UR20, RZ ;  /* 0x0000001481087c25 */ /* 0x000fc8000f8e00ff */
[----:B------:R-:W-:Y:S02]  /*4fe0*/  IMAD R137, R129, UR21, R146 ;  /* 0x0000001581897c24 */ /* 0x000fe4000f8e0292 */
[----:B------:R-:W-:-:S03]  /*4ff0*/  IMAD R133, R11, UR22, RZ ;  /* 0x000000160b857c24 */ /* 0x000fc6000f8e02ff */
[----:B------:R-:W-:-:S03]  /*5000*/  IADD3 R9, R9, R137, RZ ;  /* 0x0000008909097210 */ /* 0x000fc60007ffe0ff */
[----:B------:R-:W0:Y:S01]  /*5010*/  @!P0 LDC R137, c[0x0][0x21c] ;  /* 0x00008700ff898b82 */ /* 0x000e220000000800 */
[----:B------:R-:W-:Y:S01]  /*5020*/  IMAD.WIDE.U32 R8, R24, UR18, R8 ;  /* 0x0000001218087c25 */ /* 0x000fe2000f8e0008 */
[----:B------:R-:W-:-:S03]  /*5030*/  IADD3 R134, R128, 0x200, RZ ;  /* 0x0000020080867810 */ /* 0x000fc60007ffe0ff */
[----:B------:R-:W-:-:S05]  /*5040*/  HADD2.F32 R220, -RZ, R106.H0_H0 ;  /* 0x2000006affdc7230 */ /* 0x000fca0000004100 */
[----:B------:R-:W-:Y:S01]  /*5050*/  FMUL.FTZ R220, R87, R220 ;  /* 0x000000dc57dc7220 */ /* 0x000fe20000410000 */
[----:B------:R-:W-:Y:S02]  /*5060*/  HADD2.F32 R221, -RZ, R105.H0_H0 ;  /* 0x20000069ffdd7230 */ /* 0x000fe40000004100 */
[----:B------:R-:W-:-:S03]  /*5070*/  HADD2.F32 R222, -RZ, R104.H0_H0 ;  /* 0x20000068ffde7230 */ /* 0x000fc60000004100 */
[----:B------:R-:W-:Y:S02]  /*5080*/  FMUL.FTZ R221, R86, R221 ;  /* 0x000000dd56dd7220 */ /* 0x000fe40000410000 */
[----:B------:R-:W-:Y:S01]  /*5090*/  FMUL.FTZ R222, R85, R222 ;  /* 0x000000de55de7220 */ /* 0x000fe20000410000 */
[----:B------:R-:W-:-:S05]  /*50a0*/  HADD2.F32 R223, -RZ, R103.H0_H0 ;  /* 0x20000067ffdf7230 */ /* 0x000fca0000004100 */
[----:B------:R-:W-:Y:S01]  /*50b0*/  FMUL.FTZ R223, R84, R223 ;  /* 0x000000df54df7220 */ /* 0x000fe20000410000 */
        /* <DEDUP_REMOVED lines=35> */
[----:B---3--:R3:W-:Y:S08]  /*52f0*/  MUFU.COS R142, R7 ;  /* 0x00000007008e7308 */ /* 0x0087f00000000000 */
[----:B------:R-:W-:Y:S01]  /*5300*/  MUFU.SIN R153, R10 ;  /* 0x0000000a00997308 */ /* 0x000fe20000000400 */
[----:B---3--:R-:W-:-:S05]  /*5310*/  IMAD.WIDE.U32 R6, R129, UR24, RZ ;  /* 0x0000001881067c25 */ /* 0x008fca000f8e00ff */
[----:B------:R-:W-:Y:S01]  /*5320*/  IADD3 R7, R7, R13, RZ ;  /* 0x0000000d07077210 */ /* 0x000fe20007ffe0ff */
[----:B------:R-:W-:Y:S01]  /*5330*/  IMAD R13, R11, UR18, RZ ;  /* 0x000000120b0d7c24 */ /* 0x000fe2000f8e02ff */
[----:B------:R3:W-:Y:S01]  /*5340*/  MUFU.COS R155, R10 ;  /* 0x0000000a009b7308 */ /* 0x0007e20000000000 */
[C---:B------:R-:W-:Y:S02]  /*5350*/  IMAD R11, R24.reuse, UR23, R133 ;  /* 0x00000017180b7c24 */ /* 0x040fe4000f8e0285 */
[----:B------:R-:W-:-:S04]  /*5360*/  IMAD.WIDE.U32 R6, R24, UR22, R6 ;  /* 0x0000001618067c25 */ /* 0x000fc8000f8e0006 */
[----:B------:R-:W-:Y:S01]  /*5370*/  IMAD R133, R24, UR19, R13 ;  /* 0x0000001318857c24 */ /* 0x000fe2000f8e020d */
[----:B------:R-:W-:Y:S01]  /*5380*/  MUFU.SIN R166, R12 ;  /* 0x0000000c00a67308 */ /* 0x000fe20000000400 */
[----:B---3--:R-:W-:Y:S01]  /*5390*/  FMUL.FTZ R10, R79, UR31 ;  /* 0x0000001f4f0a7c20 */ /* 0x008fe20008410000 */
[----:B------:R-:W-:Y:S01]  /*53a0*/  IADD3 R11, R7, R11, RZ ;  /* 0x0000000b070b7210 */ /* 0x000fe20007ffe0ff */
[----:B------:R-:W-:Y:S01]  /*53b0*/  FMUL.FTZ R7, R78, UR31 ;  /* 0x0000001f4e077c20 */ /* 0x000fe20008410000 */
[----:B-1----:R-:W-:Y:S01]  /*53c0*/  LEA R2, P2, R6, R2, 0x3 ;  /* 0x0000000206027211 */ /* 0x002fe200078418ff */
[----:B------:R-:W-:Y:S01]  /*53d0*/  FMUL.RZ R23, R10, 0.15915493667125701904 ;  /* 0x3e22f9830a177820 */ /* 0x000fe2000040c000 */
[----:B------:R-:W-:Y:S01]  /*53e0*/  MOV R10, UR30 ;  /* 0x0000001e000a7c02 */ /* 0x000fe20008000f00 */
[----:B------:R-:W-:Y:S01]  /*53f0*/  FMUL.RZ R7, R7, 0.15915493667125701904 ;  /* 0x3e22f98307077820 */ /* 0x000fe2000040c000 */
[----:B------:R1:W-:Y:S01]  /*5400*/  MUFU.COS R167, R12 ;  /* 0x0000000c00a77308 */ /* 0x0003e20000000000 */
[----:B------:R-:W-:-:S02]  /*5410*/  IADD3 R9, R9, R133, RZ ;  /* 0x0000008509097210 */ /* 0x000fc40007ffe0ff */
[----:B------:R-:W-:Y:S02]  /*5420*/  LEA.HI.X R3, R6, R3, R11, 0x3, P2 ;  /* 0x0000000306037211 */ /* 0x000fe400010f1c0b */
[----:B------:R-:W-:-:S03]  /*5430*/  ISETP.NE.AND P2, PT, R128, RZ, PT ;  /* 0x000000ff8000720c */ /* 0x000fc60003f45270 */
[----:B------:R-:W-:Y:S01]  /*5440*/  MUFU.SIN R164, R23 ;  /* 0x0000001700a47308 */ /* 0x000fe20000000400 */
[----:B-1----:R-:W-:Y:S01]  /*5450*/  FMUL.FTZ R12, R10, 1.4426950216293334961 ;  /* 0x3fb8aa3b0a0c7820 */ /* 0x002fe20000410000 */
[----:B--2---:R-:W-:-:S03]  /*5460*/  LEA R10, P3, R8, R4, 0x3 ;  /* 0x00000004080a7211 */ /* 0x004fc600078618ff */
[----:B------:R-:W-:Y:S01]  /*5470*/  FMUL.FTZ R13, R88, R12 ;  /* 0x0000000c580d7220 */ /* 0x000fe20000410000 */
[----:B------:R-:W-:Y:S02]  /*5480*/  LEA.HI.X R11, R8, R5, R9, 0x3, P3 ;  /* 0x00000005080b7211 */ /* 0x000fe400018f1c09 */
[----:B------:R1:W2:Y:S01]  /*5490*/  LDG.E.64 R8, desc[UR14][R2.64] ;  /* 0x0000000e02087981 */ /* 0x0002a2000c1e1b00 */
[----:B------:R-:W-:Y:S01]  /*54a0*/  MUFU.COS R165, R23 ;  /* 0x0000001700a57308 */ /* 0x000fe20000000000 */
[----:B------:R-:W-:Y:S02]  /*54b0*/  @!P2 LEA R134, R39, R24, 0x8 ;  /* 0x000000182786a211 */ /* 0x000fe400078e40ff */
[----:B------:R-:W2:Y:S01]  /*54c0*/  LDG.E.64 R10, desc[UR14][R10.64] ;  /* 0x0000000e0a0a7981 */ /* 0x000ea2000c1e1b00 */
[----:B------:R-:W-:-:S04]  /*54d0*/  @!P0 IADD3 R5, R124, -0x2, RZ ;  /* 0xfffffffe7c058810 */ /* 0x000fc80007ffe0ff */
[----:B------:R-:W3:Y:S01]  /*54e0*/  MUFU.EX2 R13, R13 ;  /* 0x0000000d000d7308 */ /* 0x000ee20000000800 */
[----:B------:R-:W-:Y:S01]  /*54f0*/  LEA R134, R134, R89, 0x3 ;  /* 0x0000005986867211 */ /* 0x000fe200078e18ff */
[----:B0-----:R-:W-:-:S06]  /*5500*/  @!P0 IMAD R133, R5, R137, R24 ;  /* 0x0000008905858224 */ /* 0x001fcc00078e0218 */
[----:B------:R-:W-:Y:S01]  /*5510*/  MUFU.SIN R157, R7 ;  /* 0x00000007009d7308 */ /* 0x000fe20000000400 */
[C---:B---3--:R-:W-:Y:S01]  /*5520*/  FMUL.FTZ R22, R13.reuse, R22 ;  /* 0x000000160d167220 */ /* 0x048fe20000410000 */
[----:B------:R-:W-:-:S05]  /*5530*/  FMUL.FTZ R23, R13, R14 ;  /* 0x0000000e0d177220 */ /* 0x000fca0000410000 */
[----:B------:R0:W-:Y:S01]  /*5540*/  STS.64 [R134+0x10b0], R22 ;  /* 0x0010b01686007388 */ /* 0x0001e20000000a00 */
[----:B------:R-:W-:Y:S01]  /*5550*/  FMUL.FTZ R13, R76, UR31 ;  /* 0x0000001f4c0d7c20 */ /* 0x000fe20008410000 */
[----:B-1----:R-:W-:-:S04]  /*5560*/  @!P0 IMAD.WIDE R2, R133, 0x10, R20 ;  /* 0x0000001085028825 */ /* 0x002fc800078e0214 */
[----:B------:R-:W-:Y:S01]  /*5570*/  FMUL.FTZ R4, R77, UR31 ;  /* 0x0000001f4d047c20 */ /* 0x000fe20008410000 */
[----:B------:R-:W-:Y:S01]  /*5580*/  FMUL.RZ R133, R13, 0.15915493667125701904 ;  /* 0x3e22f9830d857820 */ /* 0x000fe2000040c000 */
[----:B------:R-:W-:Y:S01]  /*5590*/  FMUL.FTZ R13, R75, UR31 ;  /* 0x0000001f4b0d7c20 */ /* 0x000fe20008410000 */
[----:B------:R-:W-:Y:S01]  /*55a0*/  HFMA2.MMA R5, -RZ, RZ, 0, 0 ;  /* 0x00000000ff057435 */ /* 0x000fe200000001ff */
[-C--:B------:R-:W-:Y:S01]  /*55b0*/  FMUL.FTZ R14, R86, R12.reuse ;  /* 0x0000000c560e7220 */ /* 0x080fe20000410000 */
[----:B------:R1:W-:Y:S01]  /*55c0*/  MUFU.COS R163, R7 ;  /* 0x0000000700a37308 */ /* 0x0003e20000000000 */
[----:B------:R-:W-:Y:S01]  /*55d0*/  FMUL.RZ R137, R4, 0.15915493667125701904 ;  /* 0x3e22f98304897820 */ /* 0x000fe2000040c000 */
[----:B------:R-:W-:Y:S01]  /*55e0*/  FMUL.RZ R141, R13, 0.15915493667125701904 ;  /* 0x3e22f9830d8d7820 */ /* 0x000fe2000040c000 */
[----:B------:R-:W-:Y:S01]  /*55f0*/  MOV R4, 0x3f800000 ;  /* 0x3f80000000047802 */ /* 0x000fe20000000f00 */
[-C--:B------:R-:W-:Y:S01]  /*5600*/  FMUL.FTZ R13, R87, R12.reuse ;  /* 0x0000000c570d7220 */ /* 0x080fe20000410000 */
[----:B-1----:R-:W-:Y:S01]  /*5610*/  CS2R R6, SRZ ;  /* 0x0000000000067805 */ /* 0x002fe2000001ff00 */
[----:B------:R-:W-:Y:S06]  /*5620*/  BAR.SYNC.DEFER_BLOCKING 0x0 ;  /* 0x0000000000007b1d */ /* 0x000fec0000010000 */
[----:B------:R-:W1:Y:S08]  /*5630*/  MUFU.EX2 R14, R14 ;  /* 0x0000000e000e7308 */ /* 0x000e700000000800 */
[----:B------:R-:W3:Y:S01]  /*5640*/  MUFU.EX2 R13, R13 ;  /* 0x0000000d000d7308 */ /* 0x000ee20000000800 */
[----:B----4-:R4:W5:Y:S07]  /*5650*/  @!P0 LDG.E.128 R4, desc[UR14][R2.64] ;  /* 0x0000000e02048981 */ /* 0x01096e000c1e1d00 */
[----:B------:R-:W-:Y:S01]  /*5660*/  MUFU.SIN R158, R133 ;  /* 0x00000085009e7308 */ /* 0x000fe20000000400 */
[-C--:B----4-:R-:W-:Y:S01]  /*5670*/  FMUL.FTZ R2, R85, R12.reuse ;  /* 0x0000000c55027220 */ /* 0x090fe20000410000 */
[----:B------:R-:W-:-:S06]  /*5680*/  FMUL.FTZ R3, R84, R12 ;  /* 0x0000000c54037220 */ /* 0x000fcc0000410000 */
[----:B------:R4:W-:Y:S01]  /*5690*/  MUFU.COS R154, R133 ;  /* 0x00000085009a7308 */ /* 0x0009e20000000000 */
[----:B0-----:R-:W-:-:S07]  /*56a0*/  FMUL.FTZ R134, R82, R12 ;  /* 0x0000000c52867220 */ /* 0x001fce0000410000 */
[----:B------:R-:W0:Y:S01]  /*56b0*/  MUFU.EX2 R2, R2 ;  /* 0x0000000200027308 */ /* 0x000e220000000800 */
[----:B----4-:R-:W-:-:S07]  /*56c0*/  FMUL.FTZ R133, R83, R12 ;  /* 0x0000000c53857220 */ /* 0x010fce0000410000 */
[----:B------:R-:W4:Y:S01]  /*56d0*/  MUFU.EX2 R3, R3 ;  /* 0x0000000300037308 */ /* 0x000f220000000800 */
[----:B-1----:R-:W-:Y:S01]  /*56e0*/  FMUL.FTZ R148, R14, R15 ;  /* 0x0000000f0e947220 */ /* 0x002fe20000410000 */
[----:B------:R-:W-:Y:S02]  /*56f0*/  HADD2.F32 R15, -RZ, R198.H0_H0 ;  /* 0x200000c6ff0f7230 */ /* 0x000fe40000004100 */
[----:B---3--:R-:W-:-:S04]  /*5700*/  FMUL.FTZ R149, R13, R136 ;  /* 0x000000880d957220 */ /* 0x008fc80000410000 */
[----:B------:R-:W1:Y:S01]  /*5710*/  MUFU.EX2 R133, R133 ;  /* 0x0000008500857308 */ /* 0x000e620000000800 */
[----:B------:R-:W-:Y:S01]  /*5720*/  FMUL.FTZ R151, R13, R138 ;  /* 0x0000008a0d977220 */ /* 0x000fe20000410000 */
[----:B------:R-:W-:Y:S01]  /*5730*/  FMUL.FTZ R208, R88, R15 ;  /* 0x0000000f58d07220 */ /* 0x000fe20000410000 */
[----:B------:R-:W-:Y:S01]  /*5740*/  FMUL.FTZ R13, R80, R12 ;  /* 0x0000000c500d7220 */ /* 0x000fe20000410000 */
[----:B------:R-:W-:-:S04]  /*5750*/  FMUL.FTZ R15, RZ, R149 ;  /* 0x00000095ff0f7220 */ /* 0x000fc80000410000 */
[----:B------:R-:W3:Y:S01]  /*5760*/  MUFU.EX2 R134, R134 ;  /* 0x0000008600867308 */ /* 0x000ee20000000800 */
[C---:B0-----:R-:W-:Y:S01]  /*5770*/  FMUL.FTZ R146, R2.reuse, R131 ;  /* 0x0000008302927220 */ /* 0x041fe20000410000 */
[----:B------:R-:W-:Y:S01]  /*5780*/  FMUL.FTZ R145, R2, R145 ;  /* 0x0000009102917220 */ /* 0x000fe20000410000 */
[C---:B----4-:R-:W-:Y:S01]  /*5790*/  FMUL.FTZ R144, R3.reuse, R144 ;  /* 0x0000009003907220 */ /* 0x050fe20000410000 */
[----:B------:R-:W-:Y:S01]  /*57a0*/  FMUL.FTZ R143, R3, R140 ;  /* 0x0000008c038f7220 */ /* 0x000fe20000410000 */
[----:B------:R-:W-:Y:S01]  /*57b0*/  FMUL.FTZ R3, R79, R12 ;  /* 0x0000000c4f037220 */ /* 0x000fe20000410000 */
[C---:B------:R-:W-:Y:S01]  /*57c0*/  FMUL.FTZ R2, R208.reuse, R149 ;  /* 0x00000095d0027220 */ /* 0x040fe20000410000 */
[----:B------:R-:W-:Y:S01]  /*57d0*/  FFMA.FTZ R15, R208, R151, -R15 ;  /* 0x00000097d00f7223 */ /* 0x000fe2000001080f */
[----:B------:R-:W0:Y:S01]  /*57e0*/  MUFU.EX2 R13, R13 ;  /* 0x0000000d000d7308 */ /* 0x000e220000000800 */
[----:B------:R-:W-:Y:S01]  /*57f0*/  FMUL.FTZ R147, R14, R147 ;  /* 0x000000930e937220 */ /* 0x000fe20000410000 */
[----:B------:R-:W-:Y:S01]  /*5800*/  FFMA.FTZ R131, RZ, R151, R2 ;  /* 0x00000097ff837223 */ /* 0x000fe20000010002 */
[----:B------:R-:W-:Y:S01]  /*5810*/  FADD.FTZ R15, R220, R15 ;  /* 0x0000000fdc0f7221 */ /* 0x000fe20000010000 */
[----:B-1----:R-:W-:-:S02]  /*5820*/  FMUL.FTZ R142, R133, R142 ;  /* 0x0000008e858e7220 */ /* 0x002fc40000410000 */
[----:B------:R-:W-:Y:S02]  /*5830*/  FADD.FTZ R131, RZ, R131 ;  /* 0x00000083ff837221 */ /* 0x000fe40000010000 */
[----:B------:R-:W-:Y:S01]  /*5840*/  MUFU.SIN R156, R141 ;  /* 0x0000008d009c7308 */ /* 0x000fe20000000400 */
[C---:B---3--:R-:W-:Y:S01]  /*5850*/  FMUL.FTZ R140, R134.reuse, R135 ;  /* 0x00000087868c7220 */ /* 0x048fe20000410000 */
[----:B------:R-:W-:-:S06]  /*5860*/  FMUL.FTZ R139, R134, R139 ;  /* 0x0000008b868b7220 */ /* 0x000fcc0000410000 */
[----:B------:R1:W-:Y:S01]  /*5870*/  MUFU.COS R168, R141 ;  /* 0x0000008d00a87308 */ /* 0x0003e20000000000 */
[----:B------:R-:W-:Y:S01]  /*5880*/  FMUL.FTZ R2, R77, R12 ;  /* 0x0000000c4d027220 */ /* 0x000fe20000410000 */
[----:B------:R-:W-:-:S06]  /*5890*/  FMUL.FTZ R134, R147, R131 ;  /* 0x0000008393867220 */ /* 0x000fcc0000410000 */
[----:B------:R-:W3:Y:S01]  /*58a0*/  MUFU.EX2 R3, R3 ;  /* 0x0000000300037308 */ /* 0x000ee20000000800 */
[----:B-1----:R-:W-:Y:S01]  /*58b0*/  FMUL.FTZ R141, R133, R150 ;  /* 0x00000096858d7220 */ /* 0x002fe20000410000 */
[----:B------:R-:W-:-:S04]  /*58c0*/  FMUL.FTZ R133, R147, R15 ;  /* 0x0000000f93857220 */ /* 0x000fc80000410000 */
[C---:B------:R-:W-:Y:S01]  /*58d0*/  FFMA.FTZ R133, R148.reuse, R131, R133 ;  /* 0x0000008394857223 */ /* 0x040fe20000010085 */
[----:B------:R-:W-:Y:S01]  /*58e0*/  FFMA.FTZ R134, R148, R15, -R134 ;  /* 0x0000000f94867223 */ /* 0x000fe20000010886 */
[----:B------:R-:W-:Y:S02]  /*58f0*/  MUFU.SIN R159, R137 ;  /* 0x00000089009f7308 */ /* 0x000fe40000000400 */
[----:B------:R-:W-:Y:S01]  /*5900*/  FADD.FTZ R133, RZ, R133 ;  /* 0x00000085ff857221 */ /* 0x000fe20000010000 */
[----:B------:R-:W-:Y:S01]  /*5910*/  FMUL.FTZ R14, R78, R12 ;  /* 0x0000000c4e0e7220 */ /* 0x000fe20000410000 */
[C---:B0-----:R-:W-:Y:S01]  /*5920*/  FMUL.FTZ R167, R13.reuse, R167 ;  /* 0x000000a70da77220 */ /* 0x041fe20000410000 */
[----:B------:R-:W-:Y:S01]  /*5930*/  FMUL.FTZ R166, R13, R166 ;  /* 0x000000a60da67220 */ /* 0x000fe20000410000 */
[-C--:B------:R-:W-:Y:S02]  /*5940*/  FMUL.FTZ R13, R76, R12.reuse ;  /* 0x0000000c4c0d7220 */ /* 0x080fe40000410000 */
[----:B------:R-:W-:Y:S01]  /*5950*/  MUFU.COS R161, R137 ;  /* 0x0000008900a17308 */ /* 0x000fe20000000000 */
[----:B------:R-:W-:Y:S01]  /*5960*/  FMUL.FTZ R15, R75, R12 ;  /* 0x0000000c4b0f7220 */ /* 0x000fe20000410000 */
[----:B------:R-:W-:Y:S01]  /*5970*/  FADD.FTZ R134, R221, R134 ;  /* 0x00000086dd867221 */ /* 0x000fe20000010000 */
[----:B------:R-:W-:-:S05]  /*5980*/  FMUL.FTZ R131, R145, R133 ;  /* 0x0000008591837220 */ /* 0x000fca0000410000 */
[----:B------:R-:W0:Y:S01]  /*5990*/  MUFU.EX2 R2, R2 ;  /* 0x0000000200027308 */ /* 0x000e220000000800 */
[C---:B---3--:R-:W-:Y:S01]  /*59a0*/  FMUL.FTZ R165, R3.reuse, R165 ;  /* 0x000000a503a57220 */ /* 0x048fe20000410000 */
[----:B------:R-:W-:Y:S01]  /*59b0*/  FMUL.FTZ R164, R3, R164 ;  /* 0x000000a403a47220 */ /* 0x000fe20000410000 */
[-C--:B------:R-:W-:Y:S01]  /*59c0*/  FFMA.FTZ R131, R146, R134.reuse, -R131 ;  /* 0x0000008692837223 */ /* 0x080fe20000010883 */
[----:B------:R-:W-:-:S04]  /*59d0*/  FMUL.FTZ R3, R145, R134 ;  /* 0x0000008691037220 */ /* 0x000fc80000410000 */
[----:B------:R-:W1:Y:S01]  /*59e0*/  MUFU.EX2 R14, R14 ;  /* 0x0000000e000e7308 */ /* 0x000e620000000800 */
[----:B------:R-:W-:Y:S01]  /*59f0*/  FFMA.FTZ R3, R146, R133, R3 ;  /* 0x0000008592037223 */ /* 0x000fe20000010003 */
[----:B------:R-:W-:-:S06]  /*5a00*/  FADD.FTZ R131, R222, R131 ;  /* 0x00000083de837221 */ /* 0x000fcc0000010000 */
[----:B------:R-:W3:Y:S01]  /*5a10*/  MUFU.EX2 R13, R13 ;  /* 0x0000000d000d7308 */ /* 0x000ee20000000800 */
[----:B------:R-:W-:Y:S01]  /*5a20*/  FADD.FTZ R3, RZ, R3 ;  /* 0x00000003ff037221 */ /* 0x000fe20000010000 */
[----:B------:R-:W-:-:S06]  /*5a30*/  FMUL.FTZ R133, R143, R131 ;  /* 0x000000838f857220 */ /* 0x000fcc0000410000 */
[----:B------:R-:W4:Y:S01]  /*5a40*/  MUFU.EX2 R15, R15 ;  /* 0x0000000f000f7308 */ /* 0x000f220000000800 */
[C---:B0-----:R-:W-:Y:S01]  /*5a50*/  FMUL.FTZ R161, R2.reuse, R161 ;  /* 0x000000a102a17220 */ /* 0x041fe20000410000 */
[----:B------:R-:W-:Y:S01]  /*5a60*/  FMUL.FTZ R160, R2, R159 ;  /* 0x0000009f02a07220 */ /* 0x000fe20000410000 */
[-C--:B------:R-:W-:Y:S01]  /*5a70*/  FMUL.FTZ R2, R143, R3.reuse ;  /* 0x000000038f027220 */ /* 0x080fe20000410000 */
[C---:B------:R-:W-:Y:S01]  /*5a80*/  FFMA.FTZ R133, R144.reuse, R3, R133 ;  /* 0x0000000390857223 */ /* 0x040fe20000010085 */
[----:B------:R-:W-:Y:S02]  /*5a90*/  FMUL.FTZ R137, R81, R12 ;  /* 0x0000000c51897220 */ /* 0x000fe40000410000 */
[----:B------:R-:W-:Y:S01]  /*5aa0*/  FFMA.FTZ R2, R144, R131, -R2 ;  /* 0x0000008390027223 */ /* 0x000fe20000010802 */
[----:B------:R-:W-:Y:S01]  /*5ab0*/  FADD.FTZ R133, RZ, R133 ;  /* 0x00000085ff857221 */ /* 0x000fe20000010000 */
[----:B-1----:R-:W-:Y:S01]  /*5ac0*/  FMUL.FTZ R162, R14, R157 ;  /* 0x0000009d0ea27220 */ /* 0x002fe20000410000 */
[----:B------:R-:W0:Y:S01]  /*5ad0*/  MUFU.EX2 R152, R137 ;  /* 0x0000008900987308 */ /* 0x000e220000000800 */
[C---:B---3--:R-:W-:Y:S01]  /*5ae0*/  FMUL.FTZ R159, R13.reuse, R154 ;  /* 0x0000009a0d9f7220 */ /* 0x048fe20000410000 */
[----:B------:R-:W-:Y:S01]  /*5af0*/  FMUL.FTZ R158, R13, R158 ;  /* 0x0000009e0d9e7220 */ /* 0x000fe20000410000 */
[----:B------:R-:W-:Y:S01]  /*5b00*/  FADD.FTZ R13, R223, R2 ;  /* 0x00000002df0d7221 */ /* 0x000fe20000010000 */
[C---:B----4-:R-:W-:Y:S01]  /*5b10*/  FMUL.FTZ R157, R15.reuse, R168 ;  /* 0x000000a80f9d7220 */ /* 0x050fe20000410000 */
[----:B------:R-:W-:Y:S01]  /*5b20*/  FMUL.FTZ R156, R15, R156 ;  /* 0x0000009c0f9c7220 */ /* 0x000fe20000410000 */
[----:B------:R-:W-:Y:S01]  /*5b30*/  FMUL.FTZ R15, R141, R133 ;  /* 0x000000858d0f7220 */ /* 0x000fe20000410000 */
[----:B------:R-:W-:-:S03]  /*5b40*/  FMUL.FTZ R3, R23, R149 ;  /* 0x0000009517037220 */ /* 0x000fc60000410000 */
[-C--:B------:R-:W-:Y:S01]  /*5b50*/  FFMA.FTZ R131, R142, R13.reuse, -R15 ;  /* 0x0000000d8e837223 */ /* 0x080fe2000001080f */
[----:B------:R-:W-:Y:S01]  /*5b60*/  FMUL.FTZ R15, R141, R13 ;  /* 0x0000000d8d0f7220 */ /* 0x000fe20000410000 */
[----:B------:R-:W-:Y:S01]  /*5b70*/  FMUL.FTZ R163, R14, R163 ;  /* 0x000000a30ea37220 */ /* 0x000fe20000410000 */
[----:B------:R-:W-:Y:S02]  /*5b80*/  HADD2.F32 R224, -RZ, R102.H0_H0 ;  /* 0x20000066ffe07230 */ /* 0x000fe40000004100 */
[C---:B------:R-:W-:Y:S01]  /*5b90*/  FMUL.FTZ R14, R22.reuse, R149 ;  /* 0x00000095160e7220 */ /* 0x040fe20000410000 */
[----:B------:R-:W-:Y:S01]  /*5ba0*/  FFMA.FTZ R3, R22, R151, -R3 ;  /* 0x0000009716037223 */ /* 0x000fe20000010803 */
[----:B------:R-:W-:Y:S02]  /*5bb0*/  FFMA.FTZ R133, R142, R133, R15 ;  /* 0x000000858e857223 */ /* 0x000fe4000001000f */
[----:B------:R-:W-:Y:S01]  /*5bc0*/  FFMA.FTZ R14, R23, R151, R14 ;  /* 0x00000097170e7223 */ /* 0x000fe2000001000e */
[----:B------:R-:W-:Y:S01]  /*5bd0*/  FMUL.FTZ R13, R147, R3 ;  /* 0x00000003930d7220 */ /* 0x000fe20000410000 */
[----:B------:R-:W-:Y:S01]  /*5be0*/  FMUL.FTZ R224, R83, R224 ;  /* 0x000000e053e07220 */ /* 0x000fe20000410000 */
[----:B------:R-:W-:Y:S01]  /*5bf0*/  FADD.FTZ R133, RZ, R133 ;  /* 0x00000085ff857221 */ /* 0x000fe20000010000 */
[----:B0-----:R-:W-:Y:S01]  /*5c00*/  FMUL.FTZ R135, R152, R153 ;  /* 0x0000009998877220 */ /* 0x001fe20000410000 */
[-C--:B------:R-:W-:Y:S01]  /*5c10*/  FFMA.FTZ R15, R148, R14.reuse, R13 ;  /* 0x0000000e940f7223 */ /* 0x080fe2000001000d */
[----:B------:R-:W-:Y:S01]  /*5c20*/  FADD.FTZ R131, R224, R131 ;  /* 0x00000083e0837221 */ /* 0x000fe20000010000 */
[----:B------:R-:W-:Y:S01]  /*5c30*/  FMUL.FTZ R153, R139, R133 ;  /* 0x000000858b997220 */ /* 0x000fe20000410000 */
[----:B------:R-:W-:Y:S01]  /*5c40*/  FMUL.FTZ R2, R74, UR31 ;  /* 0x0000001f4a027c20 */ /* 0x000fe20008410000 */
[----:B------:R-:W-:Y:S01]  /*5c50*/  FMUL.FTZ R13, R147, R14 ;  /* 0x0000000e930d7220 */ /* 0x000fe20000410000 */
[----:B------:R-:W-:Y:S01]  /*5c60*/  FMUL.FTZ R137, R152, R155 ;  /* 0x0000009b98897220 */ /* 0x000fe20000410000 */
[----:B------:R-:W-:Y:S01]  /*5c70*/  FFMA.FTZ R134, R140, R131, -R153 ;  /* 0x000000838c867223 */ /* 0x000fe20000010899 */
[----:B------:R-:W-:Y:S01]  /*5c80*/  FMUL.RZ R152, R2, 0.15915493667125701904 ;  /* 0x3e22f98302987820 */ /* 0x000fe2000040c000 */
[----:B------:R-:W-:Y:S01]  /*5c90*/  FFMA.FTZ R13, R148, R3, -R13 ;  /* 0x00000003940d7223 */ /* 0x000fe2000001080d */
[----:B------:R-:W-:Y:S01]  /*5ca0*/  FMUL.FTZ R131, R139, R131 ;  /* 0x000000838b837220 */ /* 0x000fe20000410000 */
[----:B------:R-:W-:Y:S01]  /*5cb0*/  FMUL.FTZ R2, R74, R12 ;  /* 0x0000000c4a027220 */ /* 0x000fe20000410000 */
[----:B------:R-:W-:Y:S01]  /*5cc0*/  FMUL.FTZ R3, R145, R15 ;  /* 0x0000000f91037220 */ /* 0x000fe20000410000 */
[----:B------:R-:W-:-:S02]  /*5cd0*/  HADD2.F32 R225, -RZ, R101.H0_H0 ;  /* 0x20000065ffe17230 */ /* 0x000fc40000004100 */
[----:B------:R-:W-:Y:S01]  /*5ce0*/  FFMA.FTZ R131, R140, R133, R131 ;  /* 0x000000858c837223 */ /* 0x000fe20000010083 */
[----:B------:R-:W-:Y:S01]  /*5cf0*/  FFMA.FTZ R14, R146, R13, -R3 ;  /* 0x0000000d920e7223 */ /* 0x000fe20000010803 */
[----:B------:R-:W-:Y:S01]  /*5d00*/  MUFU.EX2 R2, R2 ;  /* 0x0000000200027308 */ /* 0x000fe20000000800 */
[----:B------:R-:W-:Y:S01]  /*5d10*/  FMUL.FTZ R225, R82, R225 ;  /* 0x000000e152e17220 */ /* 0x000fe20000410000 */
[----:B------:R-:W-:Y:S01]  /*5d20*/  FADD.FTZ R138, RZ, R131 ;  /* 0x00000083ff8a7221 */ /* 0x000fe20000010000 */
[----:B------:R-:W-:Y:S01]  /*5d30*/  FMUL.FTZ R13, R145, R13 ;  /* 0x0000000d910d7220 */ /* 0x000fe20000410000 */
[----:B------:R-:W-:-:S04]  /*5d40*/  HADD2.F32 R226, -RZ, R100.H0_H0 ;  /* 0x20000064ffe27230 */ /* 0x000fc80000004100 */
[----:B------:R-:W0:Y:S01]  /*5d50*/  MUFU.SIN R3, R152 ;  /* 0x0000009800037308 */ /* 0x000e220000000400 */
[----:B------:R-:W-:Y:S01]  /*5d60*/  FADD.FTZ R136, R225, R134 ;  /* 0x00000086e1887221 */ /* 0x000fe20000010000 */
[----:B------:R-:W-:Y:S01]  /*5d70*/  FMUL.FTZ R150, R135, R138 ;  /* 0x0000008a87967220 */ /* 0x000fe20000410000 */
[----:B------:R-:W-:-:S05]  /*5d80*/  FFMA.FTZ R13, R146, R15, R13 ;  /* 0x0000000f920d7223 */ /* 0x000fca000001000d */
[----:B------:R-:W1:Y:S01]  /*5d90*/  MUFU.COS R155, R152 ;  /* 0x00000098009b7308 */ /* 0x000e620000000000 */
[-C--:B------:R-:W-:Y:S01]  /*5da0*/  FMUL.FTZ R133, R135, R136.reuse ;  /* 0x0000008887857220 */ /* 0x080fe20000410000 */
[----:B------:R-:W-:Y:S01]  /*5db0*/  FFMA.FTZ R131, R137, R136, -R150 ;  /* 0x0000008889837223 */ /* 0x000fe20000010896 */
[----:B------:R-:W-:Y:S01]  /*5dc0*/  FMUL.FTZ R226, R81, R226 ;  /* 0x000000e251e27220 */ /* 0x000fe20000410000 */
[C---:B------:R-:W-:Y:S01]  /*5dd0*/  FMUL.FTZ R134, R143.reuse, R14 ;  /* 0x0000000e8f867220 */ /* 0x040fe20000410000 */
[-C--:B------:R-:W-:Y:S01]  /*5de0*/  FMUL.FTZ R15, R143, R13.reuse ;  /* 0x0000000d8f0f7220 */ /* 0x080fe20000410000 */
[----:B------:R-:W-:Y:S01]  /*5df0*/  FFMA.FTZ R133, R137, R138, R133 ;  /* 0x0000008a89857223 */ /* 0x000fe20000010085 */
[----:B------:R-:W-:Y:S01]  /*5e00*/  FADD.FTZ R131, R226, R131 ;  /* 0x00000083e2837221 */ /* 0x000fe20000010000 */
[C---:B------:R-:W-:Y:S01]  /*5e10*/  FFMA.FTZ R134, R144.reuse, R13, R134 ;  /* 0x0000000d90867223 */ /* 0x040fe20000010086 */
[----:B------:R-:W-:Y:S01]  /*5e20*/  FFMA.FTZ R15, R144, R14, -R15 ;  /* 0x0000000e900f7223 */ /* 0x000fe2000001080f */
[----:B------:R-:W-:Y:S01]  /*5e30*/  FADD.FTZ R133, RZ, R133 ;  /* 0x00000085ff857221 */ /* 0x000fe20000010000 */
[----:B0-----:R-:W-:Y:S01]  /*5e40*/  FMUL.FTZ R154, R2, R3 ;  /* 0x00000003029a7220 */ /* 0x001fe20000410000 */
[----:B------:R-:W-:Y:S01]  /*5e50*/  FMUL.FTZ R14, R166, R131 ;  /* 0x00000083a60e7220 */ /* 0x000fe20000410000 */
[C---:B------:R-:W-:Y:S01]  /*5e60*/  FMUL.FTZ R3, R141.reuse, R134 ;  /* 0x000000868d037220 */ /* 0x040fe20000410000 */
[----:B------:R-:W-:Y:S01]  /*5e70*/  FMUL.FTZ R13, R141, R15 ;  /* 0x0000000f8d0d7220 */ /* 0x000fe20000410000 */
[----:B------:R-:W-:-:S02]  /*5e80*/  HADD2.F32 R227, -RZ, R99.H0_H0 ;  /* 0x20000063ffe37230 */ /* 0x000fc40000004100 */
[----:B-1----:R-:W-:Y:S01]  /*5e90*/  FMUL.FTZ R155, R2, R155 ;  /* 0x0000009b029b7220 */ /* 0x002fe20000410000 */
[-C--:B------:R-:W-:Y:S01]  /*5ea0*/  FMUL.FTZ R2, R166, R133.reuse ;  /* 0x00000085a6027220 */ /* 0x080fe20000410000 */
[C---:B------:R-:W-:Y:S01]  /*5eb0*/  FFMA.FTZ R14, R167.reuse, R133, R14 ;  /* 0x00000085a70e7223 */ /* 0x040fe2000001000e */
[C---:B------:R-:W-:Y:S01]  /*5ec0*/  FFMA.FTZ R3, R142.reuse, R15, -R3 ;  /* 0x0000000f8e037223 */ /* 0x040fe20000010803 */
[----:B------:R-:W-:Y:S01]  /*5ed0*/  FFMA.FTZ R13, R142, R134, R13 ;  /* 0x000000868e0d7223 */ /* 0x000fe2000001000d */
[----:B------:R-:W-:Y:S01]  /*5ee0*/  FFMA.FTZ R134, R167, R131, -R2 ;  /* 0x00000083a7867223 */ /* 0x000fe20000010802 */
[----:B------:R-:W-:Y:S01]  /*5ef0*/  FMUL.FTZ R227, R80, R227 ;  /* 0x000000e350e37220 */ /* 0x000fe20000410000 */
[----:B------:R-:W-:Y:S01]  /*5f00*/  FADD.FTZ R131, RZ, R14 ;  /* 0x0000000eff837221 */ /* 0x000fe20000010000 */
[C---:B------:R-:W-:Y:S01]  /*5f10*/  FMUL.FTZ R14, R139.reuse, R3 ;  /* 0x000000038b0e7220 */ /* 0x040fe20000410000 */
[----:B------:R-:W-:Y:S01]  /*5f20*/  FMUL.FTZ R15, R139, R13 ;  /* 0x0000000d8b0f7220 */ /* 0x000fe20000410000 */
[----:B------:R-:W-:Y:S01]  /*5f30*/  FADD.FTZ R134, R227, R134 ;  /* 0x00000086e3867221 */ /* 0x000fe20000010000 */
[----:B------:R-:W-:Y:S01]  /*5f40*/  FMUL.FTZ R138, R164, R131 ;  /* 0x00000083a48a7220 */ /* 0x000fe20000410000 */
[C---:B------:R-:W-:Y:S01]  /*5f50*/  FFMA.FTZ R14, R140.reuse, R13, R14 ;  /* 0x0000000d8c0e7223 */ /* 0x040fe2000001000e */
[----:B------:R-:W-:Y:S01]  /*5f60*/  FFMA.FTZ R2, R140, R3, -R15 ;  /* 0x000000038c027223 */ /* 0x000fe2000001080f */
[-C--:B------:R-:W-:Y:S01]  /*5f70*/  FMUL.FTZ R150, R164, R134.reuse ;  /* 0x00000086a4967220 */ /* 0x080fe20000410000 */
[----:B------:R-:W-:Y:S01]  /*5f80*/  FFMA.FTZ R13, R165, R134, -R138 ;  /* 0x00000086a50d7223 */ /* 0x000fe2000001088a */
[----:B------:R-:W-:Y:S01]  /*5f90*/  FMUL.FTZ R134, R135, R14 ;  /* 0x0000000e87867220 */ /* 0x000fe20000410000 */
[----:B------:R-:W-:-:S02]  /*5fa0*/  HADD2.F32 R136, -RZ, R98.H0_H0 ;  /* 0x20000062ff887230 */ /* 0x000fc40000004100 */
[-C--:B------:R-:W-:Y:S01]  /*5fb0*/  FMUL.FTZ R3, R135, R2.reuse ;  /* 0x0000000287037220 */ /* 0x080fe20000410000 */
[----:B------:R-:W-:Y:S02]  /*5fc0*/  FFMA.FTZ R134, R137, R2, -R134 ;  /* 0x0000000289867223 */ /* 0x000fe40000010886 */
[----:B------:R-:W-:Y:S01]  /*5fd0*/  FMUL.FTZ R228, R79, R136 ;  /* 0x000000884fe47220 */ /* 0x000fe20000410000 */
[----:B------:R-:W-:Y:S01]  /*5fe0*/  FFMA.FTZ R3, R137, R14, R3 ;  /* 0x0000000e89037223 */ /* 0x000fe20000010003 */
[----:B------:R-:W-:Y:S01]  /*5ff0*/  FMUL.FTZ R2, R166, R134 ;  /* 0x00000086a6027220 */ /* 0x000fe20000410000 */
[----:B------:R-:W-:Y:S01]  /*6000*/  FFMA.FTZ R150, R165, R131, R150 ;  /* 0x00000083a5967223 */ /* 0x000fe20000010096 */
[----:B------:R-:W-:Y:S02]  /*6010*/  FADD.FTZ R14, R228, R13 ;  /* 0x0000000de40e7221 */ /* 0x000fe40000010000 */
[-C--:B------:R-:W-:Y:S01]  /*6020*/  FFMA.FTZ R13, R167, R3.reuse, R2 ;  /* 0x00000003a70d7223 */ /* 0x080fe20000010002 */
[----:B------:R-:W-:Y:S01]  /*6030*/  FADD.FTZ R150, RZ, R150 ;  /* 0x00000096ff967221 */ /* 0x000fe20000010000 */
[----:B------:R-:W-:Y:S01]  /*6040*/  FMUL.FTZ R2, R166, R3 ;  /* 0x00000003a6027220 */ /* 0x000fe20000410000 */
[----:B------:R-:W-:Y:S01]  /*6050*/  FMUL.FTZ R15, R162, R14 ;  /* 0x0000000ea20f7220 */ /* 0x000fe20000410000 */
[----:B------:R-:W-:-:S02]  /*6060*/  HADD2.F32 R131, -RZ, R97.H0_H0 ;  /* 0x20000061ff837230 */ /* 0x000fc40000004100 */
[----:B------:R-:W-:Y:S01]  /*6070*/  FMUL.FTZ R138, R162, R150 ;  /* 0x00000096a28a7220 */ /* 0x000fe20000410000 */
[----:B------:R-:W-:Y:S01]  /*6080*/  FFMA.FTZ R2, R167, R134, -R2 ;  /* 0x00000086a7027223 */ /* 0x000fe20000010802 */
[C---:B------:R-:W-:Y:S02]  /*6090*/  FFMA.FTZ R15, R163.reuse, R150, R15 ;  /* 0x00000096a30f7223 */ /* 0x040fe4000001000f */
[----:B------:R-:W-:Y:S01]  /*60a0*/  FFMA.FTZ R138, R163, R14, -R138 ;  /* 0x0000000ea38a7223 */ /* 0x000fe2000001088a */
[CC--:B------:R-:W-:Y:S01]  /*60b0*/  FMUL.FTZ R134, R164.reuse, R2.reuse ;  /* 0x00000002a4867220 */ /* 0x0c0fe20000410000 */
[----:B------:R-:W-:Y:S01]  /*60c0*/  FMUL.FTZ R14, R164, R13 ;  /* 0x0000000da40e7220 */ /* 0x000fe20000410000 */
[----:B------:R-:W-:Y:S01]  /*60d0*/  FMUL.FTZ R215, R78, R131 ;  /* 0x000000834ed77220 */ /* 0x000fe20000410000 */
[----:B------:R-:W-:Y:S01]  /*60e0*/  FADD.FTZ R15, RZ, R15 ;  /* 0x0000000fff0f7221 */ /* 0x000fe20000010000 */
[C---:B------:R-:W-:Y:S01]  /*60f0*/  FFMA.FTZ R13, R165.reuse, R13, R134 ;  /* 0x0000000da50d7223 */ /* 0x040fe20000010086 */
[----:B------:R-:W-:Y:S01]  /*6100*/  FFMA.FTZ R14, R165, R2, -R14 ;  /* 0x00000002a50e7223 */ /* 0x000fe2000001080e */
[----:B------:R-:W-:-:S02]  /*6110*/  HADD2.F32 R134, -RZ, R96.H0_H0 ;  /* 0x20000060ff867230 */ /* 0x000fc40000004100 */
[----:B------:R-:W-:Y:S01]  /*6120*/  FADD.FTZ R138, R215, R138 ;  /* 0x0000008ad78a7221 */ /* 0x000fe20000010000 */
[----:B------:R-:W-:-:S03]  /*6130*/  FMUL.FTZ R2, R160, R15 ;  /* 0x0000000fa0027220 */ /* 0x000fc60000410000 */
[-C--:B------:R-:W-:Y:S01]  /*6140*/  FMUL.FTZ R152, R160, R138.reuse ;  /* 0x0000008aa0987220 */ /* 0x080fe20000410000 */
[----:B------:R-:W-:Y:S01]  /*6150*/  FFMA.FTZ R150, R161, R138, -R2 ;  /* 0x0000008aa1967223 */ /* 0x000fe20000010802 */
[----:B------:R-:W-:Y:S01]  /*6160*/  FMUL.FTZ R217, R77, R134 ;  /* 0x000000864dd97220 */ /* 0x000fe20000410000 */
[C---:B------:R-:W-:Y:S01]  /*6170*/  FMUL.FTZ R2, R162.reuse, R13 ;  /* 0x0000000da2027220 */ /* 0x040fe20000410000 */
        /* <DEDUP_REMOVED lines=22> */
[----:B------:R-:W-:-:S02]  /*62e0*/  HADD2.F32 R138, -RZ, R94.H0_H0 ;  /* 0x2000005eff8a7230 */ /* 0x000fc40000004100 */
[----:B------:R-:W-:Y:S01]  /*62f0*/  FFMA.FTZ R15, R157, R168, -R152 ;  /* 0x000000a89d0f7223 */ /* 0x000fe20000010898 */
[----:B------:R-:W-:Y:S01]  /*6300*/  FMUL.FTZ R150, R158, R2 ;  /* 0x000000029e967220 */ /* 0x000fe20000410000 */
[----:B------:R-:W-:Y:S01]  /*6310*/  FMUL.FTZ R168, R156, R168 ;  /* 0x000000a89ca87220 */ /* 0x000fe20000410000 */
[----:B------:R-:W-:Y:S01]  /*6320*/  MUFU.COS R13, R169 ;  /* 0x000000a9000d7308 */ /* 0x000fe20000000000 */
[----:B------:R-:W-:Y:S01]  /*6330*/  FMUL.FTZ R206, R75, R138 ;  /* 0x0000008a4bce7220 */ /* 0x000fe20000410000 */
[-C--:B------:R-:W-:Y:S01]  /*6340*/  FFMA.FTZ R150, R159, R14.reuse, -R150 ;  /* 0x0000000e9f967223 */ /* 0x080fe20000010896 */
[----:B------:R-:W-:Y:S01]  /*6350*/  FFMA.FTZ R168, R157, R3, R168 ;  /* 0x000000039da87223 */ /* 0x000fe200000100a8 */
[----:B------:R-:W-:-:S04]  /*6360*/  FMUL.FTZ R14, R158, R14 ;  /* 0x0000000e9e0e7220 */ /* 0x000fc80000410000 */
[----:B------:R-:W0:Y:S01]  /*6370*/  MUFU.EX2 R12, R12 ;  /* 0x0000000c000c7308 */ /* 0x000e220000000800 */
[----:B------:R-:W-:Y:S01]  /*6380*/  FADD.FTZ R152, R206, R15 ;  /* 0x0000000fce987221 */ /* 0x000fe20000010000 */
[----:B------:R-:W-:Y:S01]  /*6390*/  FFMA.FTZ R14, R159, R2, R14 ;  /* 0x000000029f0e7223 */ /* 0x000fe2000001000e */
[----:B------:R-:W-:-:S05]  /*63a0*/  FMUL.FTZ R15, R156, R150 ;  /* 0x000000969c0f7220 */ /* 0x000fca0000410000 */
[----:B------:R1:W3:Y:S01]  /*63b0*/  MUFU.SIN R3, R169 ;  /* 0x000000a900037308 */ /* 0x0002e20000000400 */
[----:B------:R-:W-:Y:S01]  /*63c0*/  FADD.FTZ R168, RZ, R168 ;  /* 0x000000a8ffa87221 */ /* 0x000fe20000010000 */
[----:B------:R-:W-:Y:S02]  /*63d0*/  HADD2.F32 R153, -RZ, R93.H0_H0 ;  /* 0x2000005dff997230 */ /* 0x000fe40000004100 */
[-C--:B------:R-:W-:Y:S01]  /*63e0*/  FMUL.FTZ R2, R156, R14.reuse ;  /* 0x0000000e9c027220 */ /* 0x080fe20000410000 */
[C---:B------:R-:W-:Y:S01]  /*63f0*/  FFMA.FTZ R15, R157.reuse, R14, R15 ;  /* 0x0000000e9d0f7223 */ /* 0x040fe2000001000f */
[C---:B------:R-:W-:Y:S01]  /*6400*/  FMUL.FTZ R170, R154.reuse, R168 ;  /* 0x000000a89aaa7220 */ /* 0x040fe20000410000 */
[C---:B------:R-:W-:Y:S01]  /*6410*/  FMUL.FTZ R171, R154.reuse, R152 ;  /* 0x000000989aab7220 */ /* 0x040fe20000410000 */
[----:B------:R-:W-:Y:S01]  /*6420*/  FFMA.FTZ R2, R157, R150, -R2 ;  /* 0x000000969d027223 */ /* 0x000fe20000010802 */
[----:B------:R-:W-:Y:S01]  /*6430*/  FMUL.FTZ R14, R154, R15 ;  /* 0x0000000f9a0e7220 */ /* 0x000fe20000410000 */
[C---:B-1----:R-:W-:Y:S01]  /*6440*/  FFMA.FTZ R169, R155.reuse, R152, -R170 ;  /* 0x000000989ba97223 */ /* 0x042fe200000108aa */
[----:B------:R-:W-:Y:S01]  /*6450*/  FMUL.FTZ R204, R74, R153 ;  /* 0x000000994acc7220 */ /* 0x000fe20000410000 */
[C---:B------:R-:W-:Y:S01]  /*6460*/  FFMA.FTZ R171, R155.reuse, R168, R171 ;  /* 0x000000a89bab7223 */ /* 0x040fe200000100ab */
[----:B------:R-:W-:Y:S01]  /*6470*/  ISETP.NE.AND P0, PT, R128, 0x3f, PT ;  /* 0x0000003f8000780c */ /* 0x000fe20003f05270 */
[----:B0-----:R-:W-:Y:S01]  /*6480*/  FMUL.FTZ R152, R12, R13 ;  /* 0x0000000d0c987220 */ /* 0x001fe20000410000 */
[-C--:B------:R-:W-:Y:S01]  /*6490*/  FFMA.FTZ R13, R155, R2.reuse, -R14 ;  /* 0x000000029b0d7223 */ /* 0x080fe2000001080e */
[----:B------:R-:W-:Y:S01]  /*64a0*/  FADD.FTZ R169, R204, R169 ;  /* 0x000000a9cca97221 */ /* 0x000fe20000010000 */
[----:B------:R-:W-:Y:S01]  /*64b0*/  FMUL.FTZ R2, R154, R2 ;  /* 0x000000029a027220 */ /* 0x000fe20000410000 */
[----:B---3--:R-:W-:Y:S01]  /*64c0*/  FMUL.FTZ R150, R12, R3 ;  /* 0x000000030c967220 */ /* 0x008fe20000410000 */
[----:B------:R-:W-:-:S02]  /*64d0*/  FADD.FTZ R171, RZ, R171 ;  /* 0x000000abffab7221 */ /* 0x000fc40000010000 */
[----:B------:R-:W-:Y:S01]  /*64e0*/  FFMA.FTZ R15, R155, R15, R2 ;  /* 0x0000000f9b0f7223 */ /* 0x000fe20000010002 */
[C---:B------:R-:W-:Y:S01]  /*64f0*/  FMUL.FTZ R14, R150.reuse, R169 ;  /* 0x000000a9960e7220 */ /* 0x040fe20000410000 */
[-C--:B------:R-:W-:Y:S01]  /*6500*/  FMUL.FTZ R3, R150, R171.reuse ;  /* 0x000000ab96037220 */ /* 0x080fe20000410000 */
[C---:B--2---:R-:W-:Y:S02]  /*6510*/  FMUL.FTZ R2, R9.reuse, R10 ;  /* 0x0000000a09027220 */ /* 0x044fe40000410000 */
[C---:B------:R-:W-:Y:S01]  /*6520*/  FFMA.FTZ R14, R152.reuse, R171, R14 ;  /* 0x000000ab980e7223 */ /* 0x040fe2000001000e */
[----:B------:R-:W-:Y:S01]  /*6530*/  FFMA.FTZ R12, R152, R169, -R3 ;  /* 0x000000a9980c7223 */ /* 0x000fe20000010803 */
[-C--:B------:R-:W-:Y:S01]  /*6540*/  FFMA.FTZ R171, R8, R11.reuse, R2 ;  /* 0x0000000b08ab7223 */ /* 0x080fe20000010002 */
[----:B------:R-:W-:Y:S01]  /*6550*/  FMUL.FTZ R3, R9, R11 ;  /* 0x0000000b09037220 */ /* 0x000fe20000410000 */
[----:B------:R-:W-:-:S03]  /*6560*/  @P0 LEA R2, R128, R89, 0x3 ;  /* 0x0000005980020211 */ /* 0x000fc600078e18ff */
[----:B------:R-:W-:-:S03]  /*6570*/  FFMA.FTZ R187, R8, R10, -R3 ;  /* 0x0000000a08bb7223 */ /* 0x000fc60000010803 */
[----:B------:R-:W0:Y:S01]  /*6580*/  @P0 LDS.64 R2, [R2+0x20b8] ;  /* 0x0020b80002020984 */ /* 0x000e220000000a00 */
[----:B------:R-:W-:Y:S02]  /*6590*/  HADD2.F32 R168, -RZ, R92.H0_H0 ;  /* 0x2000005cffa87230 */ /* 0x000fe40000004100 */
[C---:B------:R-:W-:Y:S01]  /*65a0*/  FMUL.FTZ R9, R150.reuse, R13 ;  /* 0x0000000d96097220 */ /* 0x040fe20000410000 */
[-C--:B------:R-:W-:Y:S01]  /*65b0*/  FMUL.FTZ R8, R150, R15.reuse ;  /* 0x0000000f96087220 */ /* 0x080fe20000410000 */
[----:B------:R-:W-:Y:S01]  /*65c0*/  BSSY B0, `(.L_x_6390) ;  /* 0x0000014000007945 */ /* 0x000fe20003800000 */
[----:B------:R-:W-:Y:S01]  /*65d0*/  FMUL.FTZ R207, R73, R168 ;  /* 0x000000a849cf7220 */ /* 0x000fe20000410000 */
[C---:B------:R-:W-:Y:S01]  /*65e0*/  FFMA.FTZ R9, R152.reuse, R15, R9 ;  /* 0x0000000f98097223 */ /* 0x040fe20000010009 */
[----:B------:R-:W-:Y:S01]  /*65f0*/  FFMA.FTZ R8, R152, R13, -R8 ;  /* 0x0000000d98087223 */ /* 0x000fe20000010808 */
[----:B------:R-:W-:Y:S01]  /*6600*/  LEA R169, R128, R89, 0x4 ;  /* 0x0000005980a97211 */ /* 0x000fe200078e20ff */
[----:B------:R-:W-:Y:S01]  /*6610*/  FADD.FTZ R10, R207, R12 ;  /* 0x0000000ccf0a7221 */ /* 0x000fe20000010000 */
[----:B------:R-:W-:Y:S01]  /*6620*/  FADD.FTZ R11, RZ, R14 ;  /* 0x0000000eff0b7221 */ /* 0x000fe20000010000 */
[----:B------:R-:W-:Y:S06]  /*6630*/  @P0 BRA `(.L_x_6391) ;  /* 0x0000000000300947 */ /* 0x000fec0003800000 */
[----:B------:R-:W1:Y:S01]  /*6640*/  LDC R13, c[0x0][0x224] ;  /* 0x00008900ff0d7b82 */ /* 0x000e620000000800 */
[----:B0-----:R-:W-:Y:S02]  /*6650*/  MOV R2, 0x3f800000 ;  /* 0x3f80000000027802 */ /* 0x001fe40000000f00 */
[----:B------:R-:W-:Y:S02]  /*6660*/  MOV R3, RZ ;  /* 0x000000ff00037202 */ /* 0x000fe40000000f00 */
[----:B-1----:R-:W-:-:S13]  /*6670*/  ISETP.NE.AND P0, PT, R124, R13, PT ;  /* 0x0000000d7c00720c */ /* 0x002fda0003f05270 */
[----:B------:R-:W-:Y:S05]  /*6680*/  @!P0 BRA `(.L_x_6391) ;  /* 0x00000000001c8947 */ /* 0x000fea0003800000 */
[----:B------:R-:W-:-:S04]  /*6690*/  IADD3 R3, R13, -UR6, RZ ;  /* 0x800000060d037c10 */ /* 0x000fc8000fffe0ff */
[----:B------:R-:W-:-:S04]  /*66a0*/  LEA.HI R2, R3, R3, RZ, 0x1 ;  /* 0x0000000303027211 */ /* 0x000fc800078f08ff */
[----:B------:R-:W-:-:S04]  /*66b0*/  LOP3.LUT R2, R2, 0xfffffe, RZ, 0xc0, !PT ;  /* 0x00fffffe02027812 */ /* 0x000fc800078ec0ff */
[----:B------:R-:W-:-:S04]  /*66c0*/  IADD3 R3, -R2, R3, RZ ;  /* 0x0000000302037210 */ /* 0x000fc80007ffe1ff */
[----:B------:R-:W-:-:S04]  /*66d0*/  LEA R2, R3, R24, 0x8 ;  /* 0x0000001803027211 */ /* 0x000fc800078e40ff */
[----:B------:R-:W-:-:S06]  /*66e0*/  LEA R2, R2, R89, 0x3 ;  /* 0x0000005902027211 */ /* 0x000fcc00078e18ff */
[----:B------:R-:W1:Y:S02]  /*66f0*/  LDS.64 R2, [R2+0x10b0] ;  /* 0x0010b00002027984 */ /* 0x000e640000000a00 */
.L_x_6391:
[----:B------:R-:W-:Y:S05]  /*6700*/  BSYNC B0 ;  /* 0x0000000000007941 */ /* 0x000fea0003800000 */
.L_x_6390:
        /* <DEDUP_REMOVED lines=32> */
[C---:B------:R-:W-:Y:S01]  /*6910*/  FMUL.FTZ R187, R25.reuse, R187 ;  /* 0x000000bb19bb7220 */ /* 0x040fe20000410000 */
[----:B------:R-:W-:Y:S01]  /*6920*/  FMUL.FTZ R171, R25, R171 ;  /* 0x000000ab19ab7220 */ /* 0x000fe20000410000 */
[----:B------:R-:W-:Y:S06]  /*6930*/  BAR.SYNC.DEFER_BLOCKING 0x0 ;  /* 0x0000000000007b1d */ /* 0x000fec0000010000 */
[----:B--2---:R-:W-:Y:S05]  /*6940*/  @P3 BRA `(.L_x_6392) ;  /* 0x00000008001c3947 */ /* 0x004fea0003800000 */
[----:B------:R-:W-:Y:S01]  /*6950*/  LEA R209, R128, R89, 0x5 ;  /* 0x0000005980d17211 */ /* 0x000fe200078e28ff */
[----:B------:R-:W-:-:S04]  /*6960*/  UMOV UR7, 0xffffffff ;  /* 0xffffffff00077882 */ /* 0x000fc80000000000 */
[----:B------:R-:W-:Y:S04]  /*6970*/  LDS.128 R8, [R209+0x8a0] ;  /* 0x0008a000d1087984 */ /* 0x000fe80000000c00 */
[----:B------:R-:W2:Y:S02]  /*6980*/  LDS.128 R12, [R209+0x8b0] ;  /* 0x0008b000d10c7984 */ /* 0x000ea40000000c00 */
[-C--:B--2---:R-:W-:Y:S01]  /*6990*/  FMUL.FTZ R213, R11, R13.reuse ;  /* 0x0000000d0bd57220 */ /* 0x084fe20000410000 */
        /* <DEDUP_REMOVED lines=10> */
[----:B------:R-:W2:Y:S01]  /*6a40*/  SHFL.UP PT, R219, R211, 0x1, RZ ;  /* 0x04200000d3db7989 */ /* 0x000ea200000e00ff */
[----:B------:R-:W-:-:S03]  /*6a50*/  ISETP.GE.AND P0, PT, R126, 0x1, PT ;  /* 0x000000017e00780c */ /* 0x000fc60003f06270 */
[----:B------:R-:W3:Y:S04]  /*6a60*/  SHFL.UP PT, R229, R212, 0x1, RZ ;  /* 0x04200000d4e57989 */ /* 0x000ee800000e00ff */
[----:B------:R-:W4:Y:S04]  /*6a70*/  SHFL.UP PT, R13, R210, 0x1, RZ ;  /* 0x04200000d20d7989 */ /* 0x000f2800000e00ff */
[----:B------:R-:W0:Y:S01]  /*6a80*/  SHFL.UP PT, R213, R12, 0x1, RZ ;  /* 0x042000000cd57989 */ /* 0x000e2200000e00ff */
[C---:B--2---:R-:W-:Y:S01]  /*6a90*/  FMUL.FTZ R15, R12.reuse, R219 ;  /* 0x000000db0c0f7220 */ /* 0x044fe20000410000 */
[----:B---3--:R-:W-:-:S03]  /*6aa0*/  FMUL.FTZ R14, R12, R229 ;  /* 0x000000e50c0e7220 */ /* 0x008fc60000410000 */
[----:B------:R-:W-:Y:S01]  /*6ab0*/  FFMA.FTZ R15, R210, R229, R15 ;  /* 0x000000e5d20f7223 */ /* 0x000fe2000001000f */
[----:B----4-:R-:W-:Y:S01]  /*6ac0*/  FMUL.FTZ R214, R12, R13 ;  /* 0x0000000d0cd67220 */ /* 0x010fe20000410000 */
[----:B------:R-:W-:Y:S02]  /*6ad0*/  FFMA.FTZ R216, R210, R219, -R14 ;  /* 0x000000dbd2d87223 */ /* 0x000fe4000001080e */
[----:B------:R-:W-:Y:S01]  /*6ae0*/  @P0 FADD.FTZ R212, R212, R15 ;  /* 0x0000000fd4d40221 */ /* 0x000fe20000010000 */
[-C--:B0-----:R-:W-:Y:S01]  /*6af0*/  FMUL.FTZ R14, R12, R213.reuse ;  /* 0x000000d50c0e7220 */ /* 0x081fe20000410000 */
        /* <DEDUP_REMOVED lines=13> */
[C---:B------:R-:W-:Y:S02]  /*6bd0*/  FFMA.FTZ R229, R210.reuse, R229, R216 ;  /* 0x000000e5d2e57223 */ /* 0x040fe400000100d8 */
[----:B------:R-:W-:Y:S01]  /*6be0*/  @P0 FADD.FTZ R211, R211, R214 ;  /* 0x000000d6d3d30221 */ /* 0x000fe20000010000 */
[-C--:B----4-:R-:W-:Y:S01]  /*6bf0*/  FFMA.FTZ R15, R210, R213.reuse, R14 ;  /* 0x000000d5d20f7223 */ /* 0x090fe2000001000e */
[----:B------:R-:W-:Y:S01]  /*6c00*/  FMUL.FTZ R213, R12, R213 ;  /* 0x000000d50cd57220 */ /* 0x000fe20000410000 */
        /* <DEDUP_REMOVED lines=39> */
.L_x_6453:
[----:B------:R-:W-:Y:S01]  /*6e80*/  ISETP.GE.AND P0, PT, R126, 0x10, PT ;  /* 0x000000107e00780c */ /* 0x000fe20003f06270 */
[C---:B----4-:R-:W-:Y:S01]  /*6e90*/  FMUL.FTZ R15, R13.reuse, R12 ;  /* 0x0000000c0d0f7220 */ /* 0x050fe20000410000 */
[CC--:B--2---:R-:W-:Y:S01]  /*6ea0*/  FMUL.FTZ R219, R13.reuse, R213.reuse ;  /* 0x000000d50ddb7220 */ /* 0x0c4fe20000410000 */
[C---:B---3--:R-:W-:Y:S01]  /*6eb0*/  FMUL.FTZ R216, R13.reuse, R214 ;  /* 0x000000d60dd87220 */ /* 0x048fe20000410000 */
[----:B------:R-:W-:Y:S01]  /*6ec0*/  UMOV UR7, 0xffffffff ;  /* 0xffffffff00077882 */ /* 0x000fe20000000000 */
[CC--:B0-----:R-:W-:Y:S01]  /*6ed0*/  FFMA.FTZ R218, R210.reuse, R14.reuse, R15 ;  /* 0x0000000ed2da7223 */ /* 0x0c1fe2000001000f */
[C---:B------:R-:W-:Y:S01]  /*6ee0*/  FMUL.FTZ R15, R13.reuse, R14 ;  /* 0x0000000e0d0f7220 */ /* 0x040fe20000410000 */
[C---:B------:R-:W-:Y:S01]  /*6ef0*/  FFMA.FTZ R219, R210.reuse, R214, R219 ;  /* 0x000000d6d2db7223 */ /* 0x040fe200000100db */
[----:B------:R-:W-:Y:S02]  /*6f00*/  FFMA.FTZ R216, R210, R213, -R216 ;  /* 0x000000d5d2d87223 */ /* 0x000fe400000108d8 */
[----:B------:R-:W-:-:S03]  /*6f10*/  FSEL R218, R13, R218, !P0 ;  /* 0x000000da0dda7208 */ /* 0x000fc60004000000 */
[----:B------:R-:W-:Y:S01]  /*6f20*/  @P0 FFMA.FTZ R210, R210, R12, -R15 ;  /* 0x0000000cd2d20223 */ /* 0x000fe2000001080f */
[----:B------:R-:W-:Y:S01]  /*6f30*/  @P0 FADD.FTZ R212, R212, R219 ;  /* 0x000000dbd4d40221 */ /* 0x000fe20000010000 */
[----:B------:R-:W-:Y:S01]  /*6f40*/  @P0 FADD.FTZ R211, R211, R216 ;  /* 0x000000d8d3d30221 */ /* 0x000fe20000010000 */
[----:B------:R-:W-:Y:S06]  /*6f50*/  BRA.DIV UR7, `(.L_x_6394) ;  /* 0x0000006607ac7947 */ /* 0x000fec000b800000 */
.L_x_6456:
[----:B------:R-:W-:-:S03]  /*6f60*/  UMOV UR7, 0xffffffff ;  /* 0xffffffff00077882 */ /* 0x000fc60000000000 */
[----:B------:R-:W-:Y:S05]  /*6f70*/  BRA.DIV UR7, `(.L_x_6395) ;  /* 0x0000006607cc7947 */ /* 0x000fea000b800000 */
.L_x_6459:
[----:B------:R-:W-:-:S03]  /*6f80*/  UMOV UR7, 0xffffffff ;  /* 0xffffffff00077882 */ /* 0x000fc60000000000 */
[----:B------:R-:W-:Y:S05]  /*6f90*/  BRA.DIV UR7, `(.L_x_6396) ;  /* 0x0000006607ec7947 */ /* 0x000fea000b800000 */
.L_x_6462:
[----:B------:R-:W-:-:S03]  /*6fa0*/  UMOV UR7, 0xffffffff ;  /* 0xffffffff00077882 */ /* 0x000fc60000000000 */
[----:B------:R-:W-:Y:S05]  /*6fb0*/  BRA.DIV UR7, `(.L_x_6397) ;  /* 0x0000006a070c7947 */ /* 0x000fea000b800000 */
.L_x_6465:
        /* <DEDUP_REMOVED lines=10> */
.L_x_6475:
        /* <DEDUP_REMOVED lines=22> */
.L_x_6392:
[----:B------:R-:W-:Y:S05]  /*71c0*/  WARPSYNC.ALL ;  /* 0x0000000000007948 */ /* 0x000fea0003800000 */
[-C--:B--2--5:R-:W-:Y:S01]  /*71d0*/  FMUL.FTZ R5, R152, R171.reuse ;  /* 0x000000ab98057220 */ /* 0x0a4fe20000410000 */
[C---:B------:R-:W-:Y:S01]  /*71e0*/  FMUL.FTZ R7, R150.reuse, R171 ;  /* 0x000000ab96077220 */ /* 0x040fe20000410000 */
[----:B------:R-:W-:Y:S01]  /*71f0*/  BAR.SYNC.DEFER_BLOCKING 0x0 ;  /* 0x0000000000007b1d */ /* 0x000fe20000010000 */
[CC--:B01----:R-:W-:Y:S01]  /*7200*/  FMUL.FTZ R4, R150.reuse, -R2.reuse ;  /* 0x8000000296047220 */ /* 0x0c3fe20000410000 */
[-C--:B------:R-:W-:Y:S01]  /*7210*/  FFMA.FTZ R9, -R150, R187.reuse, -R5 ;  /* 0x000000bb96097223 */ /* 0x080fe20000010905 */
[----:B------:R-:W-:Y:S01]  /*7220*/  FFMA.FTZ R7, R152, R187, -R7 ;  /* 0x000000bb98077223 */ /* 0x000fe20000010807 */
[-C--:B------:R-:W-:Y:S01]  /*7230*/  FMUL.FTZ R5, R150, R3.reuse ;  /* 0x0000000396057220 */ /* 0x080fe20000410000 */
[----:B------:R-:W-:Y:S01]  /*7240*/  FFMA.FTZ R4, R152, -R3, R4 ;  /* 0x8000000398047223 */ /* 0x000fe20000010004 */
[----:B------:R-:W-:Y:S01]  /*7250*/  FADD.FTZ R9, -R170, R9 ;  /* 0x00000009aa097221 */ /* 0x000fe20000010100 */
[----:B------:R-:W-:Y:S01]  /*7260*/  FADD.FTZ R7, R186, R7 ;  /* 0x00000007ba077221 */ /* 0x000fe20000010000 */
[----:B------:R-:W-:Y:S01]  /*7270*/  FFMA.FTZ R5, R152, R2, -R5 ;  /* 0x0000000298057223 */ /* 0x000fe20000010805 */
[CC--:B------:R-:W-:Y:S01]  /*7280*/  FMUL.FTZ R6, R154.reuse, -R4.reuse ;  /* 0x800000049a067220 */ /* 0x0c0fe20000410000 */
[C---:B------:R-:W-:Y:S01]  /*7290*/  FMUL.FTZ R8, R154.reuse, -R9 ;  /* 0x800000099a087220 */ /* 0x040fe20000410000 */
[C---:B------:R-:W-:Y:S01]  /*72a0*/  FMUL.FTZ R10, R154.reuse, -R7 ;  /* 0x800000079a0a7220 */ /* 0x040fe20000410000 */
[-C--:B------:R-:W-:Y:S01]  /*72b0*/  FMUL.FTZ R11, R154, -R5.reuse ;  /* 0x800000059a0b7220 */ /* 0x080fe20000410000 */
[C---:B------:R-:W-:Y:S01]  /*72c0*/  FFMA.FTZ R6, R155.reuse, R5, -R6 ;  /* 0x000000059b067223 */ /* 0x040fe20000010806 */
[C---:B------:R-:W-:Y:S01]  /*72d0*/  FFMA.FTZ R7, R155.reuse, R7, -R8 ;  /* 0x000000079b077223 */ /* 0x040fe20000010808 */
[C---:B------:R-:W-:Y:S01]  /*72e0*/  FFMA.FTZ R9, R155.reuse, R9, R10 ;  /* 0x000000099b097223 */ /* 0x040fe2000001000a */
[----:B------:R-:W-:Y:S01]  /*72f0*/  FFMA.FTZ R11, R155, R4, R11 ;  /* 0x000000049b0b7223 */ /* 0x000fe2000001000b */
[-C--:B------:R-:W-:Y:S01]  /*7300*/  FMUL.FTZ R8, R156, -R6.reuse ;  /* 0x800000069c087220 */ /* 0x080fe20000410000 */
[----:B------:R-:W-:Y:S01]  /*7310*/  FADD.FTZ R7, R188, R7 ;  /* 0x00000007bc077221 */ /* 0x000fe20000010000 */
[----:B------:R-:W-:Y:S01]  /*7320*/  FADD.FTZ R9, -R172, R9 ;  /* 0x00000009ac097221 */ /* 0x000fe20000010100 */
[CC--:B------:R-:W-:Y:S01]  /*7330*/  FMUL.FTZ R4, R156.reuse, -R11.reuse ;  /* 0x8000000b9c047220 */ /* 0x0c0fe20000410000 */
[C---:B------:R-:W-:Y:S01]  /*7340*/  FFMA.FTZ R8, R157.reuse, R11, R8 ;  /* 0x0000000b9d087223 */ /* 0x040fe20000010008 */
[----:B------:R-:W-:Y:S01]  /*7350*/  FMUL.FTZ R10, R156, -R7 ;  /* 0x800000079c0a7220 */ /* 0x000fe20000410000 */
[----:B------:R-:W-:Y:S01]  /*7360*/  ISETP.GE.AND P0, PT, R124, UR32, PT ;  /* 0x000000207c007c0c */ /* 0x000fe2000bf06270 */
[C---:B------:R-:W-:Y:S01]  /*7370*/  FFMA.FTZ R6, R157.reuse, R6, -R4 ;  /* 0x000000069d067223 */ /* 0x040fe20000010804 */
[----:B------:R-:W-:Y:S01]  /*7380*/  FMUL.FTZ R14, R158, -R8 ;  /* 0x800000089e0e7220 */ /* 0x000fe20000410000 */
[-C--:B------:R-:W-:Y:S01]  /*7390*/  FFMA.FTZ R12, R157, R9.reuse, R10 ;  /* 0x000000099d0c7223 */ /* 0x080fe2000001000a */
[----:B------:R-:W-:Y:S01]  /*73a0*/  FMUL.FTZ R10, R156, -R9 ;  /* 0x800000099c0a7220 */ /* 0x000fe20000410000 */
[----:B------:R-:W0:Y:S01]  /*73b0*/  LDS.64 R4, [R169+0x8a8] ;  /* 0x0008a800a9047984 */ /* 0x000e220000000a00 */
[-C--:B------:R-:W-:Y:S01]  /*73c0*/  FMUL.FTZ R9, R158, -R6.reuse ;  /* 0x800000069e097220 */ /* 0x080fe20000410000 */
[----:B------:R-:W-:Y:S01]  /*73d0*/  FFMA.FTZ R14, R159, R6, -R14 ;  /* 0x000000069f0e7223 */ /* 0x000fe2000001080e */
[----:B------:R-:W-:Y:S01]  /*73e0*/  FFMA.FTZ R10, R157, R7, -R10 ;  /* 0x000000079d0a7223 */ /* 0x000fe2000001080a */
[----:B------:R-:W-:Y:S01]  /*73f0*/  FADD.FTZ R12, -R173, R12 ;  /* 0x0000000cad0c7221 */ /* 0x000fe20000010100 */
[----:B------:R-:W-:Y:S01]  /*7400*/  FFMA.FTZ R9, R159, R8, R9 ;  /* 0x000000089f097223 */ /* 0x000fe20000010009 */
[----:B------:R-:W-:Y:S01]  /*7410*/  FMUL.FTZ R8, R160, -R14 ;  /* 0x8000000ea0087220 */ /* 0x000fe20000410000 */
[----:B------:R-:W-:Y:S01]  /*7420*/  FADD.FTZ R10, R189, R10 ;  /* 0x0000000abd0a7221 */ /* 0x000fe20000010000 */
[----:B------:R-:W-:Y:S01]  /*7430*/  FMUL.FTZ R6, R158, -R12 ;  /* 0x8000000c9e067220 */ /* 0x000fe20000410000 */
[-C--:B------:R-:W-:Y:S01]  /*7440*/  FMUL.FTZ R7, R160, -R9.reuse ;  /* 0x80000009a0077220 */ /* 0x080fe20000410000 */
[----:B------:R-:W-:Y:S01]  /*7450*/  FFMA.FTZ R8, R161, R9, R8 ;  /* 0x00000009a1087223 */ /* 0x000fe20000010008 */
[----:B------:R-:W-:Y:S01]  /*7460*/  FMUL.FTZ R11, R158, -R10 ;  /* 0x8000000a9e0b7220 */ /* 0x000fe20000410000 */
[----:B------:R-:W-:Y:S01]  /*7470*/  ISETP.NE.OR P0, PT, R199, RZ, P0 ;  /* 0x000000ffc700720c */ /* 0x000fe20000705670 */
        /* <DEDUP_REMOVED lines=22> */
[-C--:B------:R-:W-:Y:S01]  /*75e0*/  FMUL.FTZ R7, R162, -R6.reuse ;  /* 0x80000006a2077220 */ /* 0x080fe20000410000 */
[C---:B------:R-:W-:Y:S01]  /*75f0*/  FFMA.FTZ R12, R167.reuse, R13, -R12 ;  /* 0x0000000da70c7223 */ /* 0x040fe2000001080c */
[----:B------:R-:W-:Y:S01]  /*7600*/  FFMA.FTZ R14, R167, R9, R14 ;  /* 0x00000009a70e7223 */ /* 0x000fe2000001000e */
[C---:B------:R-:W-:Y:S01]  /*7610*/  FFMA.FTZ R9, R163.reuse, R6, -R10 ;  /* 0x00000006a3097223 */ /* 0x040fe2000001080a */
[----:B------:R-:W-:Y:S01]  /*7620*/  FFMA.FTZ R11, R163, R8, R7 ;  /* 0x00000008a30b7223 */ /* 0x000fe20000010007 */
[CC--:B0-----:R-:W-:Y:S01]  /*7630*/  FMUL.FTZ R7, R23.reuse, R5.reuse ;  /* 0x0000000517077220 */ /* 0x0c1fe20000410000 */
        /* <DEDUP_REMOVED lines=9> */
[C---:B------:R-:W-:Y:S01]  /*76d0*/  FMUL.FTZ R5, R139.reuse, -R8 ;  /* 0x800000088b057220 */ /* 0x040fe20000410000 */
[----:B------:R-:W-:Y:S01]  /*76e0*/  FMUL.FTZ R15, R139, -R13 ;  /* 0x8000000d8b0f7220 */ /* 0x000fe20000410000 */
[C---:B------:R-:W-:Y:S01]  /*76f0*/  FMUL.FTZ R6, R149.reuse, R219 ;  /* 0x000000db95067220 */ /* 0x040fe20000410000 */
[-C--:B------:R-:W-:Y:S01]  /*7700*/  FMUL.FTZ R4, R149, R216.reuse ;  /* 0x000000d895047220 */ /* 0x080fe20000410000 */
[----:B------:R-:W-:Y:S01]  /*7710*/  FFMA.FTZ R13, R140, R13, -R5 ;  /* 0x0000000d8c0d7223 */ /* 0x000fe20000010805 */
[----:B------:R-:W-:Y:S01]  /*7720*/  FADD.FTZ R11, -R176, R11 ;  /* 0x0000000bb00b7221 */ /* 0x000fe20000010100 */
[C---:B------:R-:W-:Y:S01]  /*7730*/  FFMA.FTZ R6, R151.reuse, R216, R6 ;  /* 0x000000d897067223 */ /* 0x040fe20000010006 */
[----:B------:R-:W-:Y:S01]  /*7740*/  FFMA.FTZ R5, R151, R219, -R4 ;  /* 0x000000db97057223 */ /* 0x000fe20000010804 */
[----:B------:R-:W-:Y:S01]  /*7750*/  FADD.FTZ R9, R192, R9 ;  /* 0x00000009c0097221 */ /* 0x000fe20000010000 */
[----:B------:R-:W-:Y:S01]  /*7760*/  FMUL.FTZ R4, R164, -R11 ;  /* 0x8000000ba4047220 */ /* 0x000fe20000410000 */
[----:B------:R-:W-:Y:S01]  /*7770*/  FADD.FTZ R213, RZ, R6 ;  /* 0x00000006ffd57221 */ /* 0x000fe20000010000 */
[----:B------:R-:W-:Y:S01]  /*7780*/  FADD.FTZ R220, R220, R5 ;  /* 0x00000005dcdc7221 */ /* 0x000fe20000010000 */
[----:B------:R-:W-:Y:S01]  /*7790*/  FFMA.FTZ R15, R140, R8, R15 ;  /* 0x000000088c0f7223 */ /* 0x000fe2000001000f */
[----:B------:R-:W-:Y:S01]  /*77a0*/  FFMA.FTZ R8, R165, R9, -R4 ;  /* 0x00000009a5087223 */ /* 0x000fe20000010804 */
[C---:B------:R-:W-:Y:S01]  /*77b0*/  FMUL.FTZ R5, R147.reuse, R213 ;  /* 0x000000d593057220 */ /* 0x040fe20000410000 */
[-C--:B------:R-:W-:Y:S01]  /*77c0*/  FMUL.FTZ R6, R147, R220.reuse ;  /* 0x000000dc93067220 */ /* 0x080fe20000410000 */
[----:B------:R-:W-:Y:S01]  /*77d0*/  FMUL.FTZ R10, R164, -R9 ;  /* 0x80000009a40a7220 */ /* 0x000fe20000410000 */
[C---:B------:R-:W-:Y:S01]  /*77e0*/  FMUL.FTZ R7, R141.reuse, -R15 ;  /* 0x8000000f8d077220 */ /* 0x040fe20000410000 */
[C---:B------:R-:W-:Y:S01]  /*77f0*/  FFMA.FTZ R4, R148.reuse, R220, -R5 ;  /* 0x000000dc94047223 */ /* 0x040fe20000010805 */
[----:B------:R-:W-:Y:S01]  /*7800*/  FFMA.FTZ R6, R148, R213, R6 ;  /* 0x000000d594067223 */ /* 0x000fe20000010006 */
[----:B------:R-:W-:Y:S01]  /*7810*/  FMUL.FTZ R12, R141, -R13 ;  /* 0x8000000d8d0c7220 */ /* 0x000fe20000410000 */
[----:B------:R-:W-:Y:S01]  /*7820*/  FFMA.FTZ R10, R165, R11, R10 ;  /* 0x0000000ba50a7223 */ /* 0x000fe2000001000a */
[----:B------:R-:W-:Y:S01]  /*7830*/  FADD.FTZ R221, R221, R4 ;  /* 0x00000004dddd7221 */ /* 0x000fe20000010000 */
[----:B------:R-:W-:Y:S01]  /*7840*/  FADD.FTZ R211, RZ, R6 ;  /* 0x00000006ffd37221 */ /* 0x000fe20000010000 */
[----:B------:R-:W-:Y:S01]  /*7850*/  FADD.FTZ R8, R193, R8 ;  /* 0x00000008c1087221 */ /* 0x000fe20000010000 */
[C---:B------:R-:W-:Y:S01]  /*7860*/  FFMA.FTZ R13, R142.reuse, R13, -R7 ;  /* 0x0000000d8e0d7223 */ /* 0x040fe20000010807 */
[C---:B------:R-:W-:Y:S01]  /*7870*/  FMUL.FTZ R5, R145.reuse, R221 ;  /* 0x000000dd91057220 */ /* 0x040fe20000410000 */
[----:B------:R-:W-:Y:S01]  /*7880*/  FMUL.FTZ R4, R145, R211 ;  /* 0x000000d391047220 */ /* 0x000fe20000410000 */
[----:B------:R-:W-:Y:S01]  /*7890*/  FFMA.FTZ R12, R142, R15, R12 ;  /* 0x0000000f8e0c7223 */ /* 0x000fe2000001000c */
[----:B------:R-:W-:Y:S01]  /*78a0*/  FADD.FTZ R10, -R177, R10 ;  /* 0x0000000ab10a7221 */ /* 0x000fe20000010100 */
[C---:B------:R-:W-:Y:S01]  /*78b0*/  FFMA.FTZ R214, R146.reuse, R211, R5 ;  /* 0x000000d392d67223 */ /* 0x040fe20000010005 */
[----:B------:R-:W-:Y:S01]  /*78c0*/  FFMA.FTZ R5, R146, R221, -R4 ;  /* 0x000000dd92057223 */ /* 0x000fe20000010804 */
[----:B------:R-:W-:Y:S01]  /*78d0*/  FMUL.FTZ R7, R166, -R8 ;  /* 0x80000008a6077220 */ /* 0x000fe20000410000 */
[CC--:B------:R-:W-:Y:S01]  /*78e0*/  FMUL.FTZ R15, R143.reuse, -R13.reuse ;  /* 0x8000000d8f0f7220 */ /* 0x0c0fe20000410000 */
[----:B------:R-:W-:Y:S01]  /*78f0*/  FADD.FTZ R214, RZ, R214 ;  /* 0x000000d6ffd67221 */ /* 0x000fe20000010000 */
[----:B------:R-:W-:Y:S01]  /*7900*/  FADD.FTZ R222, R222, R5 ;  /* 0x00000005dede7221 */ /* 0x000fe20000010000 */
[----:B------:R-:W-:Y:S01]  /*7910*/  FMUL.FTZ R4, R143, -R12 ;  /* 0x8000000c8f047220 */ /* 0x000fe20000410000 */
[----:B------:R-:W-:Y:S01]  /*7920*/  FFMA.FTZ R11, R167, R10, R7 ;  /* 0x0000000aa70b7223 */ /* 0x000fe20000010007 */
[C---:B------:R-:W-:Y:S01]  /*7930*/  FMUL.FTZ R5, R143.reuse, R214 ;  /* 0x000000d68f057220 */ /* 0x040fe20000410000 */
[----:B------:R-:W-:Y:S01]  /*7940*/  FMUL.FTZ R7, R143, R222 ;  /* 0x000000de8f077220 */ /* 0x000fe20000410000 */
[C---:B------:R-:W-:Y:S01]  /*7950*/  FFMA.FTZ R15, R144.reuse, R12, R15 ;  /* 0x0000000c900f7223 */ /* 0x040fe2000001000f */
[C---:B------:R-:W-:Y:S01]  /*7960*/  FFMA.FTZ R13, R144.reuse, R13, -R4 ;  /* 0x0000000d900d7223 */ /* 0x040fe20000010804 */
[----:B------:R-:W-:Y:S01]  /*7970*/  FFMA.FTZ R4, R144, R222, -R5 ;  /* 0x000000de90047223 */ /* 0x000fe20000010805 */
[----:B------:R-:W-:Y:S01]  /*7980*/  FMUL.FTZ R6, R166, -R10 ;  /* 0x8000000aa6067220 */ /* 0x000fe20000410000 */
[----:B------:R-:W-:Y:S01]  /*7990*/  FFMA.FTZ R7, R144, R214, R7 ;  /* 0x000000d690077223 */ /* 0x000fe20000010007 */
[----:B------:R-:W-:Y:S01]  /*79a0*/  FMUL.FTZ R5, R145, -R15 ;  /* 0x8000000f91057220 */ /* 0x000fe20000410000 */
[----:B------:R-:W-:Y:S01]  /*79b0*/  FADD.FTZ R223, R223, R4 ;  /* 0x00000004dfdf7221 */ /* 0x000fe20000010000 */
[----:B------:R-:W-:Y:S01]  /*79c0*/  FFMA.FTZ R9, R167, R8, -R6 ;  /* 0x00000008a7097223 */ /* 0x000fe20000010806 */
[----:B------:R-:W-:Y:S01]  /*79d0*/  FADD.FTZ R209, RZ, R7 ;  /* 0x00000007ffd17221 */ /* 0x000fe20000010000 */
[-C--:B------:R-:W-:Y:S01]  /*79e0*/  FMUL.FTZ R6, R145, -R13.reuse ;  /* 0x8000000d91067220 */ /* 0x080fe20000410000 */
[C---:B------:R-:W-:Y:S01]  /*79f0*/  FFMA.FTZ R13, R146.reuse, R13, -R5 ;  /* 0x0000000d920d7223 */ /* 0x040fe20000010805 */
[C---:B------:R-:W-:Y:S01]  /*7a00*/  FMUL.FTZ R5, R141.reuse, R223 ;  /* 0x000000df8d057220 */ /* 0x040fe20000410000 */
[----:B------:R-:W-:Y:S01]  /*7a10*/  FMUL.FTZ R4, R141, R209 ;  /* 0x000000d18d047220 */ /* 0x000fe20000410000 */
[----:B------:R-:W-:Y:S01]  /*7a20*/  FFMA.FTZ R10, R146, R15, R6 ;  /* 0x0000000f920a7223 */ /* 0x000fe20000010006 */
[----:B------:R-:W-:Y:S01]  /*7a30*/  FADD.FTZ R6, R194, R9 ;  /* 0x00000009c2067221 */ /* 0x000fe20000010000 */
[C---:B------:R-:W-:Y:S01]  /*7a40*/  FFMA.FTZ R212, R142.reuse, R209, R5 ;  /* 0x000000d18ed47223 */ /* 0x040fe20000010005 */
[----:B------:R-:W-:Y:S01]  /*7a50*/  FFMA.FTZ R5, R142, R223, -R4 ;  /* 0x000000df8e057223 */ /* 0x000fe20000010804 */
[----:B------:R-:W-:Y:S01]  /*7a60*/  FADD.FTZ R8, -R178, R11 ;  /* 0x0000000bb2087221 */ /* 0x000fe20000010100 */
[C---:B------:R-:W-:Y:S01]  /*7a70*/  FMUL.FTZ R7, R135.reuse, -R6 ;  /* 0x8000000687077220 */ /* 0x040fe20000410000 */
[----:B------:R-:W-:Y:S01]  /*7a80*/  FADD.FTZ R212, RZ, R212 ;  /* 0x000000d4ffd47221 */ /* 0x000fe20000010000 */
[----:B------:R-:W-:Y:S01]  /*7a90*/  FADD.FTZ R224, R224, R5 ;  /* 0x00000005e0e07221 */ /* 0x000fe20000010000 */
[-C--:B------:R-:W-:Y:S01]  /*7aa0*/  FMUL.FTZ R4, R135, -R8.reuse ;  /* 0x8000000887047220 */ /* 0x080fe20000410000 */
[----:B------:R-:W-:Y:S01]  /*7ab0*/  FFMA.FTZ R12, R137, R8, R7 ;  /* 0x00000008890c7223 */ /* 0x000fe20000010007 */
[C---:B------:R-:W-:Y:S01]  /*7ac0*/  FMUL.FTZ R5, R139.reuse, R212 ;  /* 0x000000d48b057220 */ /* 0x040fe20000410000 */
[----:B------:R-:W-:Y:S01]  /*7ad0*/  FMUL.FTZ R7, R139, R224 ;  /* 0x000000e08b077220 */ /* 0x000fe20000410000 */
[----:B------:R-:W-:Y:S01]  /*7ae0*/  FFMA.FTZ R6, R137, R6, -R4 ;  /* 0x0000000689067223 */ /* 0x000fe20000010804 */
[----:B------:R-:W-:Y:S01]  /*7af0*/  FMUL.FTZ R9, R147, -R10 ;  /* 0x8000000a93097220 */ /* 0x000fe20000410000 */
[C---:B------:R-:W-:Y:S01]  /*7b00*/  FFMA.FTZ R4, R140.reuse, R224, -R5 ;  /* 0x000000e08c047223 */ /* 0x040fe20000010805 */
[----:B------:R-:W-:Y:S01]  /*7b10*/  FFMA.FTZ R7, R140, R212, R7 ;  /* 0x000000d48c077223 */ /* 0x000fe20000010007 */
[----:B------:R-:W-:Y:S01]  /*7b20*/  FADD.FTZ R12, -R179, R12 ;  /* 0x0000000cb30c7221 */ /* 0x000fe20000010100 */
[-C--:B------:R-:W-:Y:S01]  /*7b30*/  FMUL.FTZ R11, R147, -R13.reuse ;  /* 0x8000000d930b7220 */ /* 0x080fe20000410000 */
[----:B------:R-:W-:Y:S01]  /*7b40*/  FADD.FTZ R225, R225, R4 ;  /* 0x00000004e1e17221 */ /* 0x000fe20000010000 */
[----:B------:R-:W-:Y:S01]  /*7b50*/  FADD.FTZ R210, RZ, R7 ;  /* 0x00000007ffd27221 */ /* 0x000fe20000010000 */
[C---:B------:R-:W-:Y:S01]  /*7b60*/  FFMA.FTZ R8, R148.reuse, R13, -R9 ;  /* 0x0000000d94087223 */ /* 0x040fe20000010809 */
[----:B------:R-:W-:Y:S01]  /*7b70*/  FADD.FTZ R7, R195, R6 ;  /* 0x00000006c3077221 */ /* 0x000fe20000010000 */
[----:B------:R-:W-:Y:S01]  /*7b80*/  FMUL.FTZ R9, R139, -R12 ;  /* 0x8000000c8b097220 */ /* 0x000fe20000410000 */
[C---:B------:R-:W-:Y:S01]  /*7b90*/  FMUL.FTZ R6, R135.reuse, R225 ;  /* 0x000000e187067220 */ /* 0x040fe20000410000 */
[----:B------:R-:W-:Y:S01]  /*7ba0*/  FMUL.FTZ R4, R135, R210 ;  /* 0x000000d287047220 */ /* 0x000fe20000410000 */
[----:B------:R-:W-:Y:S01]  /*7bb0*/  FFMA.FTZ R10, R148, R10, R11 ;  /* 0x0000000a940a7223 */ /* 0x000fe2000001000b */
[-C--:B------:R-:W-:Y:S01]  /*7bc0*/  FMUL.FTZ R11, R139, -R7.reuse ;  /* 0x800000078b0b7220 */ /* 0x080fe20000410000 */
[C---:B------:R-:W-:Y:S01]  /*7bd0*/  FFMA.FTZ R9, R140.reuse, R7, -R9 ;  /* 0x000000078c097223 */ /* 0x040fe20000010809 */
[C---:B------:R-:W-:Y:S01]  /*7be0*/  FFMA.FTZ R6, R137.reuse, R210, R6 ;  /* 0x000000d289067223 */ /* 0x040fe20000010006 */
[----:B------:R-:W-:Y:S01]  /*7bf0*/  FFMA.FTZ R5, R137, R225, -R4 ;  /* 0x000000e189057223 */ /* 0x000fe20000010804 */
[----:B------:R-:W-:Y:S01]  /*7c00*/  FFMA.FTZ R11, R140, R12, R11 ;  /* 0x0000000c8c0b7223 */ /* 0x000fe2000001000b */
[----:B------:R-:W-:Y:S01]  /*7c10*/  FADD.FTZ R9, R196, R9 ;  /* 0x00000009c4097221 */ /* 0x000fe20000010000 */
[----:B------:R-:W-:Y:S01]  /*7c20*/  FADD.FTZ R208, RZ, R6 ;  /* 0x00000006ffd07221 */ /* 0x000fe20000010000 */
        /* <DEDUP_REMOVED lines=12> */
[----:B------:R-:W-:Y:S01]  /*7cf0*/  FADD.FTZ R23, RZ, R5 ;  /* 0x00000005ff177221 */ /* 0x000fe20000010000 */
        /* <DEDUP_REMOVED lines=25> */
[C---:B------:R-:W-:Y:S01]  /*7e90*/  FMUL.FTZ R5, R147.reuse, -R12 ;  /* 0x8000000c93057220 */ /* 0x040fe20000410000 */
[----:B------:R-:W-:Y:S01]  /*7ea0*/  @!P0 LEA R13, R24, R89, 0x4 ;  /* 0x00000059180d8211 */ /* 0x000fe200078e20ff */
[----:B------:R-:W-:Y:S01]  /*7eb0*/  FMUL.FTZ R4, R160, R215 ;  /* 0x000000d7a0047220 */ /* 0x000fe20000410000 */
[-C--:B------:R-:W-:Y:S01]  /*7ec0*/  FMUL.FTZ R7, R147, -R6.reuse ;  /* 0x8000000693077220 */ /* 0x080fe20000410000 */
[----:B------:R-:W-:Y:S01]  /*7ed0*/  FFMA.FTZ R11, R148, R6, -R5 ;  /* 0x00000006940b7223 */ /* 0x000fe20000010805 */
[-C--:B------:R-:W-:Y:S01]  /*7ee0*/  FMUL.FTZ R6, R160, R229.reuse ;  /* 0x000000e5a0067220 */ /* 0x080fe20000410000 */
[C---:B------:R-:W-:Y:S01]  /*7ef0*/  FFMA.FTZ R4, R161.reuse, R229, -R4 ;  /* 0x000000e5a1047223 */ /* 0x040fe20000010804 */
[----:B------:R-:W-:Y:S01]  /*7f00*/  FFMA.FTZ R9, R148, R12, R7 ;  /* 0x0000000c94097223 */ /* 0x000fe20000010007 */
[----:B------:R-:W-:Y:S01]  /*7f10*/  FADD.FTZ R14, R202, R11 ;  /* 0x0000000bca0e7221 */ /* 0x000fe20000010000 */
[----:B------:R-:W-:Y:S01]  /*7f20*/  FFMA.FTZ R218, R161, R215, R6 ;  /* 0x000000d7a1da7223 */ /* 0x000fe20000010006 */
[----:B------:R-:W-:Y:S01]  /*7f30*/  FADD.FTZ R230, R217, R4 ;  /* 0x00000004d9e67221 */ /* 0x000fe20000010000 */
[----:B------:R-:W-:Y:S01]  /*7f40*/  FADD.FTZ R232, -R184, R9 ;  /* 0x00000009b8e87221 */ /* 0x000fe20000010100 */
[----:B------:R-:W-:Y:S01]  /*7f50*/  HFMA2.MMA R5, -RZ, RZ, 0, 0 ;  /* 0x00000000ff057435 */ /* 0x000fe200000001ff */
[----:B------:R-:W-:Y:S01]  /*7f60*/  FADD.FTZ R218, RZ, R218 ;  /* 0x000000daffda7221 */ /* 0x000fe20000010000 */
[C---:B------:R-:W-:Y:S01]  /*7f70*/  FMUL.FTZ R12, R158.reuse, R230 ;  /* 0x000000e69e0c7220 */ /* 0x040fe20000410000 */
        /* <DEDUP_REMOVED lines=11> */
[C---:B------:R-:W-:Y:S01]  /*8030*/  FMUL.FTZ R12, R156.reuse, R217 ;  /* 0x000000d99c0c7220 */ /* 0x040fe20000410000 */
[----:B------:R-:W-:Y:S01]  /*8040*/  FFMA.FTZ R236, R151, R232, R9 ;  /* 0x000000e897ec7223 */ /* 0x000fe20000010009 */
[----:B------:R0:W1:Y:S01]  /*8050*/  @!P0 LDS.128 R4, [R13+0x22b0] ;  /* 0x0022b0000d048984 */ /* 0x0000620000000c00 */
[-C--:B------:R-:W-:Y:S01]  /*8060*/  FMUL.FTZ R14, R156, R205.reuse ;  /* 0x000000cd9c0e7220 */ /* 0x080fe20000410000 */
[----:B------:R-:W-:Y:S01]  /*8070*/  FFMA.FTZ R9, R157, R205, -R12 ;  /* 0x000000cd9d097223 */ /* 0x000fe2000001080c */
[-C--:B------:R-:W-:Y:S01]  /*8080*/  FMUL.FTZ R12, R149, -R8.reuse ;  /* 0x80000008950c7220 */ /* 0x080fe20000410000 */
[----:B------:R-:W-:Y:S01]  /*8090*/  FFMA.FTZ R8, R151, R8, -R11 ;  /* 0x0000000897087223 */ /* 0x000fe2000001080b */
[----:B------:R-:W-:Y:S01]  /*80a0*/  FFMA.FTZ R14, R157, R217, R14 ;  /* 0x000000d99d0e7223 */ /* 0x000fe2000001000e */
[----:B------:R-:W-:Y:S01]  /*80b0*/  FADD.FTZ R232, R206, R9 ;  /* 0x00000009cee87221 */ /* 0x000fe20000010000 */
[----:B------:R-:W-:Y:S01]  /*80c0*/  FFMA.FTZ R9, R151, R10, R12 ;  /* 0x0000000a97097223 */ /* 0x000fe2000001000c */
[----:B------:R-:W-:Y:S01]  /*80d0*/  FADD.FTZ R11, -R185, R236 ;  /* 0x000000ecb90b7221 */ /* 0x000fe20000010100 */
[----:B------:R-:W-:Y:S01]  /*80e0*/  FADD.FTZ R206, RZ, R14 ;  /* 0x0000000effce7221 */ /* 0x000fe20000010000 */
[----:B------:R-:W-:Y:S01]  /*80f0*/  FMUL.FTZ R12, R154, R232 ;  /* 0x000000e89a0c7220 */ /* 0x000fe20000410000 */
[----:B------:R-:W-:-:S02]  /*8100*/  FADD.FTZ R10, R203, R234 ;  /* 0x000000eacb0a7221 */ /* 0x000fc40000010000 */
[-C--:B0-----:R-:W-:Y:S01]  /*8110*/  FMUL.FTZ R13, R154, R206.reuse ;  /* 0x000000ce9a0d7220 */ /* 0x081fe20000410000 */
        /* <DEDUP_REMOVED lines=12> */
[----:B------:R-:W-:Y:S01]  /*81e0*/  LEA R207, R128, R89, 0x5 ;  /* 0x0000005980cf7211 */ /* 0x000fe200078e28ff */
[----:B------:R-:W-:Y:S01]  /*81f0*/  UMOV UR7, 0xffffffff ;  /* 0xffffffff00077882 */ /* 0x000fe20000000000 */
[----:B------:R-:W-:-:S03]  /*8200*/  ISETP.NE.AND P0, PT, R199, 0x1f, PT ;  /* 0x0000001fc700780c */ /* 0x000fc60003f05270 */
[----:B------:R-:W-:Y:S04]  /*8210*/  LDS.128 R12, [R207+0xcb0] ;  /* 0x000cb000cf0c7984 */ /* 0x000fe80000000c00 */
[----:B------:R-:W0:Y:S02]  /*8220*/  LDS.128 R8, [R207+0xcc0] ;  /* 0x000cc000cf087984 */ /* 0x000e240000000c00 */
        /* <DEDUP_REMOVED lines=11> */
[----:B------:R0:W2:Y:S04]  /*82e0*/  SHFL.DOWN PT, R13, R248, 0x1, 0x1f ;  /* 0x08201f00f80d7f89 */ /* 0x0000a800000e0000 */
[----:B------:R0:W3:Y:S04]  /*82f0*/  SHFL.DOWN PT, R12, R249, 0x1, 0x1f ;  /* 0x08201f00f90c7f89 */ /* 0x0000e800000e0000 */
[----:B------:R0:W4:Y:S04]  /*8300*/  SHFL.DOWN PT, R14, R245, 0x1, 0x1f ;  /* 0x08201f00f50e7f89 */ /* 0x00012800000e0000 */
[----:B------:R0:W0:Y:S02]  /*8310*/  SHFL.DOWN PT, R247, R244, 0x1, 0x1f ;  /* 0x08201f00f4f77f89 */ /* 0x00002400000e0000 */
.L_x_6480:
        /* <DEDUP_REMOVED lines=13> */
.L_x_6402:
[----:B------:R-:W-:Y:S05]  /*83f0*/  BSYNC B0 ;  /* 0x0000000000007941 */ /* 0x000fea0003800000 */
.L_x_6401:
[----:B------:R-:W-:Y:S01]  /*8400*/  UMOV UR7, 0xffffffff ;  /* 0xffffffff00077882 */ /* 0x000fe20000000000 */
[----:B------:R-:W-:Y:S02]  /*8410*/  ISETP.GT.U32.AND P0, PT, R199, 0x1d, PT ;  /* 0x0000001dc700780c */ /* 0x000fe40003f04070 */
[----:B------:R-:W-:Y:S11]  /*8420*/  BRA.DIV UR7, `(.L_x_6403) ;  /* 0x0000005a07407947 */ /* 0x000ff6000b800000 */
[----:B---3--:R3:W1:Y:S04]  /*8430*/  SHFL.DOWN PT, R12, R248, 0x2, 0x1f ;  /* 0x08401f00f80c7f89 */ /* 0x00866800000e0000 */
[----:B--2---:R3:W2:Y:S04]  /*8440*/  SHFL.DOWN PT, R13, R249, 0x2, 0x1f ;  /* 0x08401f00f90d7f89 */ /* 0x0046a800000e0000 */
[----:B----4-:R3:W4:Y:S04]  /*8450*/  SHFL.DOWN PT, R14, R245, 0x2, 0x1f ;  /* 0x08401f00f50e7f89 */ /* 0x01072800000e0000 */
[----:B0-----:R3:W0:Y:S02]  /*8460*/  SHFL.DOWN PT, R247, R244, 0x2, 0x1f ;  /* 0x08401f00f4f77f89 */ /* 0x00162400000e0000 */
.L_x_6486:
        /* <DEDUP_REMOVED lines=13> */
.L_x_6405:
[----:B------:R-:W-:Y:S05]  /*8540*/  BSYNC B0 ;  /* 0x0000000000007941 */ /* 0x000fea0003800000 */
.L_x_6404:
[----:B------:R-:W-:Y:S01]  /*8550*/  UMOV UR7, 0xffffffff ;  /* 0xffffffff00077882 */ /* 0x000fe20000000000 */
[----:B------:R-:W-:Y:S02]  /*8560*/  ISETP.GT.U32.AND P0, PT, R199, 0x1b, PT ;  /* 0x0000001bc700780c */ /* 0x000fe40003f04070 */
[----:B------:R-:W-:Y:S11]  /*8570*/  BRA.DIV UR7, `(.L_x_6406) ;  /* 0x0000005a075c7947 */ /* 0x000ff6000b800000 */
[----:B-1----:R1:W1:Y:S04]  /*8580*/  SHFL.DOWN PT, R12, R248, 0x4, 0x1f ;  /* 0x08801f00f80c7f89 */ /* 0x00226800000e0000 */
[----:B--2---:R2:W1:Y:S04]  /*8590*/  SHFL.DOWN PT, R13, R249, 0x4, 0x1f ;  /* 0x08801f00f90d7f89 */ /* 0x00446800000e0000 */
[----:B----4-:R2:W4:Y:S04]  /*85a0*/  SHFL.DOWN PT, R14, R245, 0x4, 0x1f ;  /* 0x08801f00f50e7f89 */ /* 0x01052800000e0000 */
[----:B0-----:R2:W0:Y:S02]  /*85b0*/  SHFL.DOWN PT, R247, R244, 0x4, 0x1f ;  /* 0x08801f00f4f77f89 */ /* 0x00142400000e0000 */
.L_x_6492:
        /* <DEDUP_REMOVED lines=13> */
.L_x_6408:
[----:B------:R-:W-:Y:S05]  /*8690*/  BSYNC B0 ;  /* 0x0000000000007941 */ /* 0x000fea0003800000 */
.L_x_6407:
[----:B------:R-:W-:Y:S01]  /*86a0*/  UMOV UR7, 0xffffffff ;  /* 0xffffffff00077882 */ /* 0x000fe20000000000 */
[----:B------:R-:W-:Y:S02]  /*86b0*/  ISETP.GT.U32.AND P0, PT, R199, 0x17, PT ;  /* 0x00000017c700780c */ /* 0x000fe40003f04070 */
[----:B------:R-:W-:Y:S11]  /*86c0*/  BRA.DIV UR7, `(.L_x_6409) ;  /* 0x0000005a07787947 */ /* 0x000ff6000b800000 */
[----:B-1----:R1:W1:Y:S04]  /*86d0*/  SHFL.DOWN PT, R12, R248, 0x8, 0x1f ;  /* 0x09001f00f80c7f89 */ /* 0x00226800000e0000 */
[----:B------:R0:W1:Y:S04]  /*86e0*/  SHFL.DOWN PT, R13, R249, 0x8, 0x1f ;  /* 0x09001f00f90d7f89 */ /* 0x00006800000e0000 */
[----:B----4-:R4:W1:Y:S04]  /*86f0*/  SHFL.DOWN PT, R14, R245, 0x8, 0x1f ;  /* 0x09001f00f50e7f89 */ /* 0x01086800000e0000 */
[----:B0-----:R4:W0:Y:S02]  /*8700*/  SHFL.DOWN PT, R247, R244, 0x8, 0x1f ;  /* 0x09001f00f4f77f89 */ /* 0x00182400000e0000 */
.L_x_6498:
        /* <DEDUP_REMOVED lines=13> */
.L_x_6411:
[----:B------:R-:W-:Y:S05]  /*87e0*/  BSYNC B0 ;  /* 0x0000000000007941 */ /* 0x000fea0003800000 */
.L_x_6410:
[----:B------:R-:W-:Y:S01]  /*87f0*/  UMOV UR7, 0xffffffff ;  /* 0xffffffff00077882 */ /* 0x000fe20000000000 */
[----:B------:R-:W-:Y:S02]  /*8800*/  ISETP.GT.U32.AND P0, PT, R199, 0xf, PT ;  /* 0x0000000fc700780c */ /* 0x000fe40003f04070 */
[----:B------:R-:W-:Y:S11]  /*8810*/  BRA.DIV UR7, `(.L_x_6412) ;  /* 0x0000005a07947947 */ /* 0x000ff6000b800000 */
[----:B-1----:R1:W1:Y:S04]  /*8820*/  SHFL.DOWN PT, R12, R248, 0x10, 0x1f ;  /* 0x0a001f00f80c7f89 */ /* 0x00226800000e0000 */
[----:B------:R0:W1:Y:S04]  /*8830*/  SHFL.DOWN PT, R13, R249, 0x10, 0x1f ;  /* 0x0a001f00f90d7f89 */ /* 0x00006800000e0000 */
[----:B------:R1:W1:Y:S04]  /*8840*/  SHFL.DOWN PT, R14, R245, 0x10, 0x1f ;  /* 0x0a001f00f50e7f89 */ /* 0x00026800000e0000 */
[----:B0-----:R0:W0:Y:S02]  /*8850*/  SHFL.DOWN PT, R247, R244, 0x10, 0x1f ;  /* 0x0a001f00f4f77f89 */ /* 0x00102400000e0000 */
.L_x_6504:
        /* <DEDUP_REMOVED lines=13> */
.L_x_6414:
[----:B------:R-:W-:Y:S05]  /*8930*/  BSYNC B0 ;  /* 0x0000000000007941 */ /* 0x000fea0003800000 */
.L_x_6413:
[----:B------:R-:W-:-:S03]  /*8940*/  UMOV UR7, 0xffffffff ;  /* 0xffffffff00077882 */ /* 0x000fc60000000000 */
[----:B------:R-:W-:Y:S05]  /*8950*/  BRA.DIV UR7, `(.L_x_6415) ;  /* 0x0000005a07b47947 */ /* 0x000fea000b800000 */
[----:B------:R-:W5:Y:S04]  /*8960*/  SHFL.IDX PT, R246, R249, RZ, 0x1f ;  /* 0x00001ffff9f67589 */ /* 0x000f6800000e0000 */
[----:B------:R-:W1:Y:S04]  /*8970*/  SHFL.IDX PT, R236, R248, RZ, 0x1f ;  /* 0x00001ffff8ec7589 */ /* 0x000e6800000e0000 */
[----:B------:R0:W2:Y:S04]  /*8980*/  SHFL.DOWN PT, R241, R248, 0x1, 0x1f ;  /* 0x08201f00f8f17f89 */ /* 0x0000a800000e0000 */
[----:B------:R0:W2:Y:S04]  /*8990*/  SHFL.DOWN PT, R242, R249, 0x1, 0x1f ;  /* 0x08201f00f9f27f89 */ /* 0x0000a800000e0000 */
[----:B------:R0:W2:Y:S04]  /*89a0*/  SHFL.IDX PT, R240, R245, RZ, 0x1f ;  /* 0x00001ffff5f07589 */ /* 0x0000a800000e0000 */
[----:B------:R0:W2:Y:S04]  /*89b0*/  SHFL.DOWN PT, R243, R245, 0x1, 0x1f ;  /* 0x08201f00f5f37f89 */ /* 0x0000a800000e0000 */
[----:B------:R2:W2:Y:S01]  /*89c0*/  SHFL.IDX PT, R239, R244, RZ, 0x1f ;  /* 0x00001ffff4ef7589 */ /* 0x0004a200000e0000 */
[-C--:B-----5:R-:W-:Y:S01]  /*89d0*/  FMUL.FTZ R237, R7, R246.reuse ;  /* 0x000000f607ed7220 */ /* 0x0a0fe20000410000 */
[CC--:B------:R-:W-:Y:S01]  /*89e0*/  FMUL.FTZ R238, R6.reuse, R246.reuse ;  /* 0x000000f606ee7220 */ /* 0x0c0fe20000410000 */
[----:B------:R-:W-:Y:S01]  /*89f0*/  FMUL.FTZ R231, R5, R246 ;  /* 0x000000f605e77220 */ /* 0x000fe20000410000 */
[----:B0-----:R0:W0:Y:S01]  /*8a00*/  SHFL.DOWN PT, R247, R244, 0x1, 0x1f ;  /* 0x08201f00f4f77f89 */ /* 0x00102200000e0000 */
[-C--:B-1----:R-:W-:Y:S01]  /*8a10*/  FFMA.FTZ R237, R6, R236.reuse, -R237 ;  /* 0x000000ec06ed7223 */ /* 0x082fe200000108ed */
[----:B------:R-:W-:Y:S01]  /*8a20*/  FFMA.FTZ R238, R7, R236, R238 ;  /* 0x000000ec07ee7223 */ /* 0x000fe200000100ee */
[----:B------:R-:W-:Y:S01]  /*8a30*/  FMUL.FTZ R246, R4, R246 ;  /* 0x000000f604f67220 */ /* 0x000fe20000410000 */
[----:B------:R1:W0:Y:S04]  /*8a40*/  SHFL.IDX PT, R250, R6, RZ, 0x1f ;  /* 0x00001fff06fa7589 */ /* 0x00022800000e0000 */
[----:B------:R1:W0:Y:S04]  /*8a50*/  SHFL.IDX PT, R15, R7, RZ, 0x1f ;  /* 0x00001fff070f7589 */ /* 0x00022800000e0000 */
[----:B------:R1:W0:Y:S04]  /*8a60*/  SHFL.IDX PT, R252, R4, RZ, 0x1f ;  /* 0x00001fff04fc7589 */ /* 0x00022800000e0000 */
[----:B------:R1:W0:Y:S02]  /*8a70*/  SHFL.IDX PT, R251, R5, RZ, 0x1f ;  /* 0x00001fff05fb7589 */ /* 0x00022400000e0000 */
.L_x_6518:
[----:B------:R-:W-:Y:S01]  /*8a80*/  ISETP.NE.AND P0, PT, R128, 0x1f, PT ;  /* 0x0000001f8000780c */ /* 0x000fe20003f05270 */
[----:B------:R-:W-:Y:S01]  /*8a90*/  BSSY B0, `(.L_x_6416) ;  /* 0x000000f000007945 */ /* 0x000fe20003800000 */
[----:B0-----:R-:W-:Y:S02]  /*8aa0*/  MOV R12, R252 ;  /* 0x000000fc000c7202 */ /* 0x001fe40000000f00 */
[----:B------:R-:W-:Y:S02]  /*8ab0*/  MOV R13, R251 ;  /* 0x000000fb000d7202 */ /* 0x000fe40000000f00 */
[----:B------:R-:W-:-:S07]  /*8ac0*/  MOV R14, R250 ;  /* 0x000000fa000e7202 */ /* 0x000fce0000000f00 */
[----:B------:R-:W-:Y:S05]  /*8ad0*/  @!P0 BRA `(.L_x_6417) ;  /* 0x0000000000288947 */ /* 0x000fea0003800000 */
[C---:B-12---:R-:W-:Y:S01]  /*8ae0*/  FMUL.FTZ R6, R242.reuse, R15 ;  /* 0x0000000ff2067220 */ /* 0x046fe20000410000 */
[C---:B---34-:R-:W-:Y:S01]  /*8af0*/  FMUL.FTZ R244, R242.reuse, R14 ;  /* 0x0000000ef2f47220 */ /* 0x058fe20000410000 */
        /* <DEDUP_REMOVED lines=8> */
.L_x_6417:
[----:B------:R-:W-:Y:S05]  /*8b80*/  BSYNC B0 ;  /* 0x0000000000007941 */ /* 0x000fea0003800000 */
.L_x_6416:
[C---:B-1----:R-:W-:Y:S01]  /*8b90*/  FMUL.FTZ R6, R9.reuse, R14 ;  /* 0x0000000e09067220 */ /* 0x042fe20000410000 */
[CC--:B------:R-:W-:Y:S01]  /*8ba0*/  FMUL.FTZ R7, R9.reuse, R15.reuse ;  /* 0x0000000f09077220 */ /* 0x0c0fe20000410000 */
[----:B------:R0:W-:Y:S01]  /*8bb0*/  STS.128 [R207+0xcc0], R12 ;  /* 0x000cc00ccf007388 */ /* 0x0001e20000000c00 */
[----:B------:R-:W-:Y:S01]  /*8bc0*/  FFMA.FTZ R4, R4, R236, -R231 ;  /* 0x000000ec04047223 */ /* 0x000fe200000108e7 */
[C---:B--2---:R-:W-:Y:S01]  /*8bd0*/  FFMA.FTZ R242, R8.reuse, R15, R6 ;  /* 0x0000000f08f27223 */ /* 0x044fe20000010006 */
[----:B------:R-:W-:Y:S01]  /*8be0*/  FFMA.FTZ R241, R8, R14, -R7 ;  /* 0x0000000e08f17223 */ /* 0x000fe20000010807 */
[CC--:B------:R-:W-:Y:S01]  /*8bf0*/  FMUL.FTZ R6, R9.reuse, R12.reuse ;  /* 0x0000000c09067220 */ /* 0x0c0fe20000410000 */
[-C--:B------:R-:W-:Y:S01]  /*8c00*/  FMUL.FTZ R7, R9, R13.reuse ;  /* 0x0000000d09077220 */ /* 0x080fe20000410000 */
[----:B------:R-:W-:Y:S01]  /*8c10*/  FADD.FTZ R11, R11, R242 ;  /* 0x000000f20b0b7221 */ /* 0x000fe20000010000 */
[----:B------:R-:W-:Y:S01]  /*8c20*/  FADD.FTZ R10, R10, R241 ;  /* 0x000000f10a0a7221 */ /* 0x000fe20000010000 */
[C---:B------:R-:W-:Y:S01]  /*8c30*/  FFMA.FTZ R9, R8.reuse, R13, R6 ;  /* 0x0000000d08097223 */ /* 0x040fe20000010006 */
[----:B------:R-:W-:Y:S01]  /*8c40*/  FFMA.FTZ R8, R8, R12, -R7 ;  /* 0x0000000c08087223 */ /* 0x000fe20000010807 */
[----:B------:R-:W-:Y:S01]  /*8c50*/  FFMA.FTZ R5, R5, R236, R246 ;  /* 0x000000ec05057223 */ /* 0x000fe200000100f6 */
[----:B------:R-:W-:Y:S01]  /*8c60*/  FADD.FTZ R6, R240, R237 ;  /* 0x000000edf0067221 */ /* 0x000fe20000010000 */
[----:B------:R-:W-:-:S02]  /*8c70*/  FADD.FTZ R7, R239, R238 ;  /* 0x000000eeef077221 */ /* 0x000fc40000010000 */
[----:B------:R0:W-:Y:S05]  /*8c80*/  STS.128 [R207+0xcb0], R8 ;  /* 0x000cb008cf007388 */ /* 0x0001ea0000000c00 */
.L_x_6399:
[----:B------:R-:W-:Y:S05]  /*8c90*/  WARPSYNC.ALL ;  /* 0x0000000000007948 */ /* 0x000fea0003800000 */
[----:B------:R-:W-:Y:S01]  /*8ca0*/  BAR.SYNC.DEFER_BLOCKING 0x0 ;  /* 0x0000000000007b1d */ /* 0x000fe20000010000 */
[----:B0-----:R-:W-:Y:S01]  /*8cb0*/  FFMA.FTZ R13, R0, -R216, RZ ;  /* 0x800000d8000d7223 */ /* 0x001fe200000100ff */
[C---:B------:R-:W-:Y:S02]  /*8cc0*/  ISETP.GT.AND P0, PT, R126.reuse, 0x1e, PT ;  /* 0x0000001e7e00780c */ /* 0x040fe40003f04270 */
[----:B------:R-:W-:Y:S01]  /*8cd0*/  ISETP.NE.AND P2, PT, R126, RZ, PT ;  /* 0x000000ff7e00720c */ /* 0x000fe20003f45270 */
[----:B------:R-:W-:Y:S01]  /*8ce0*/  FFMA.FTZ R13, R40, -R213, R13 ;  /* 0x800000d5280d7223 */ /* 0x000fe2000001000d */
[----:B------:R-:W-:Y:S01]  /*8cf0*/  BSSY B0, `(.L_x_6418) ;  /* 0x00001ee000007945 */ /* 0x000fe20003800000 */
[----:B------:R-:W0:Y:S02]  /*8d00*/  LDS.64 R8, [R169+0xcb8] ;  /* 0x000cb800a9087984 */ /* 0x000e240000000a00 */
[-C--:B0-----:R-:W-:Y:S01]  /*8d10*/  FMUL.FTZ R10, R8, -R3.reuse ;  /* 0x80000003080a7220 */ /* 0x081fe20000410000 */
[----:B------:R-:W-:-:S03]  /*8d20*/  FMUL.FTZ R3, R9, -R3 ;  /* 0x8000000309037220 */ /* 0x000fc60000410000 */
[-C--:B------:R-:W-:Y:S01]  /*8d30*/  FFMA.FTZ R10, R9, R2.reuse, R10 ;  /* 0x00000002090a7223 */ /* 0x080fe2000001000a */
[----:B------:R-:W-:-:S03]  /*8d40*/  FFMA.FTZ R2, R8, R2, -R3 ;  /* 0x0000000208027223 */ /* 0x000fc60000010803 */
[----:B------:R-:W-:Y:S01]  /*8d50*/  FADD.FTZ R171, -R171, R10 ;  /* 0x0000000aabab7221 */ /* 0x000fe20000010100 */
[----:B------:R-:W-:Y:S01]  /*8d60*/  FADD.FTZ R187, R187, R2 ;  /* 0x00000002bbbb7221 */ /* 0x000fe20000010000 */
[----:B------:R-:W-:Y:S02]  /*8d70*/  @!P1 LEA R10, R24, R89, 0x4 ;  /* 0x00000059180a9211 */ /* 0x000fe400078e20ff */
[C---:B------:R-:W-:Y:S01]  /*8d80*/  FMUL.FTZ R3, R150.reuse, -R171 ;  /* 0x800000ab96037220 */ /* 0x040fe20000410000 */
[-C--:B------:R-:W-:Y:S02]  /*8d90*/  FMUL.FTZ R150, R150, -R187.reuse ;  /* 0x800000bb96967220 */ /* 0x080fe40000410000 */
[----:B-1----:R0:W-:Y:S01]  /*8da0*/  @!P1 STS.128 [R10+0x22b0], R4 ;  /* 0x0022b0040a009388 */ /* 0x0021e20000000c00 */
[C---:B------:R-:W-:Y:S01]  /*8db0*/  FFMA.FTZ R3, R152.reuse, R187, -R3 ;  /* 0x000000bb98037223 */ /* 0x040fe20000010803 */
[----:B------:R-:W-:-:S03]  /*8dc0*/  FFMA.FTZ R9, R152, R171, R150 ;  /* 0x000000ab98097223 */ /* 0x000fc60000010096 */
[----:B------:R-:W-:Y:S01]  /*8dd0*/  FADD.FTZ R186, R186, R3 ;  /* 0x00000003baba7221 */ /* 0x000fe20000010000 */
[----:B------:R-:W-:-:S03]  /*8de0*/  FADD.FTZ R3, -R170, R9 ;  /* 0x00000009aa037221 */ /* 0x000fc60000010100 */
[CC--:B------:R-:W-:Y:S01]  /*8df0*/  FMUL.FTZ R2, R154.reuse, -R186.reuse ;  /* 0x800000ba9a027220 */ /* 0x0c0fe20000410000 */
[-C--:B------:R-:W-:Y:S01]  /*8e00*/  FMUL.FTZ R9, R154, -R3.reuse ;  /* 0x800000039a097220 */ /* 0x080fe20000410000 */
[-C--:B------:R-:W-:Y:S02]  /*8e10*/  FMUL.FTZ R12, R74, R3.reuse ;  /* 0x000000034a0c7220 */ /* 0x080fe40000410000 */
[C---:B------:R-:W-:Y:S01]  /*8e20*/  FFMA.FTZ R11, R155.reuse, R3, R2 ;  /* 0x000000039b0b7223 */ /* 0x040fe20000010002 */
[----:B------:R-:W-:Y:S01]  /*8e30*/  FFMA.FTZ R9, R155, R186, -R9 ;  /* 0x000000ba9b097223 */ /* 0x000fe20000010809 */
[----:B0-----:R-:W-:Y:S02]  /*8e40*/  FMUL.FTZ R10, R187, UR31 ;  /* 0x0000001fbb0a7c20 */ /* 0x001fe40008410000 */
[----:B------:R-:W-:Y:S01]  /*8e50*/  FADD.FTZ R172, -R172, R11 ;  /* 0x0000000bacac7221 */ /* 0x000fe20000010100 */
[----:B------:R-:W-:Y:S01]  /*8e60*/  FADD.FTZ R188, R188, R9 ;  /* 0x00000009bcbc7221 */ /* 0x000fe20000010000 */
[----:B------:R-:W-:-:S02]  /*8e70*/  FFMA.FTZ R10, R171, UR30, -R10 ;  /* 0x0000001eab0a7c23 */ /* 0x000fc4000801080a */
        /* <DEDUP_REMOVED lines=30> */
[----:B------:R-:W-:Y:S01]  /*9060*/  FMUL.FTZ R165, R77, R174 ;  /* 0x000000ae4da57220 */ /* 0x000fe20000410000 */
        /* <DEDUP_REMOVED lines=9> */
[----:B------:R-:W-:Y:S01]  /*9100*/  FFMA.FTZ R9, R0, R219, RZ ;  /* 0x000000db00097223 */ /* 0x000fe200000100ff */
[----:B------:R-:W-:Y:S01]  /*9110*/  FMUL.FTZ R167, R218, R165 ;  /* 0x000000a5daa77220 */ /* 0x000fe20000410000 */
[C---:B------:R-:W-:Y:S01]  /*9120*/  FMUL.FTZ R2, R135.reuse, -R178 ;  /* 0x800000b287027220 */ /* 0x040fe20000410000 */
[----:B------:R-:W-:Y:S01]  /*9130*/  FMUL.FTZ R135, R135, -R194 ;  /* 0x800000c287877220 */ /* 0x000fe20000410000 */
[----:B------:R-:W-:Y:S01]  /*9140*/  FFMA.FTZ R9, R40, R220, R9 ;  /* 0x000000dc28097223 */ /* 0x000fe20000010009 */
[----:B------:R-:W-:Y:S01]  /*9150*/  FMUL.FTZ R158, R81, R178 ;  /* 0x000000b2519e7220 */ /* 0x000fe20000410000 */
[C---:B------:R-:W-:Y:S01]  /*9160*/  FFMA.FTZ R2, R137.reuse, R194, -R2 ;  /* 0x000000c289027223 */ /* 0x040fe20000010802 */
[----:B------:R-:W-:-:S03]  /*9170*/  FFMA.FTZ R8, R137, R178, R135 ;  /* 0x000000b289087223 */ /* 0x000fc60000010087 */
[----:B------:R-:W-:Y:S01]  /*9180*/  FADD.FTZ R195, R195, R2 ;  /* 0x00000002c3c37221 */ /* 0x000fe20000010000 */
[----:B------:R-:W-:Y:S01]  /*9190*/  FFMA.FTZ R2, R38, R221, R9 ;  /* 0x000000dd26027223 */ /* 0x000fe20000010009 */
[----:B------:R-:W-:Y:S02]  /*91a0*/  FADD.FTZ R179, -R179, R8 ;  /* 0x00000008b3b37221 */ /* 0x000fe40000010100 */
[----:B------:R-:W-:Y:S01]  /*91b0*/  FMUL.FTZ R9, R139, -R195 ;  /* 0x800000c38b097220 */ /* 0x000fe20000410000 */
[----:B------:R-:W-:Y:S01]  /*91c0*/  FFMA.FTZ R15, R37, R222, R2 ;  /* 0x000000de250f7223 */ /* 0x000fe20000010002 */
[-C--:B------:R-:W-:Y:S02]  /*91d0*/  FMUL.FTZ R2, R139, -R179.reuse ;  /* 0x800000b38b027220 */ /* 0x080fe40000410000 */
        /* <DEDUP_REMOVED lines=43> */
[----:B------:R-:W-:Y:S01]  /*9490*/  FADD.FTZ R13, RZ, R204 ;  /* 0x000000ccff0d7221 */ /* 0x000fe20000010000 */
[----:B------:R-:W-:Y:S01]  /*94a0*/  FMUL.FTZ R171, R73, R171 ;  /* 0x000000ab49ab7220 */ /* 0x000fe20000410000 */
[----:B------:R-:W-:Y:S01]  /*94b0*/  FADD.FTZ R183, -R183, R146 ;  /* 0x00000092b7b77221 */ /* 0x000fe20000010100 */
[----:B------:R-:W-:Y:S01]  /*94c0*/  FFMA.FTZ R2, R28, -R217, R5 ;  /* 0x800000d91c027223 */ /* 0x000fe20000010005 */
[----:B------:R-:W-:Y:S01]  /*94d0*/  FFMA.FTZ R6, R25, R234, R6 ;  /* 0x000000ea19067223 */ /* 0x000fe20000010006 */
[C---:B------:R-:W-:Y:S01]  /*94e0*/  FMUL.FTZ R4, R73.reuse, R187 ;  /* 0x000000bb49047220 */ /* 0x040fe20000410000 */
[----:B------:R-:W-:Y:S01]  /*94f0*/  FFMA.FTZ R234, -R73, R168, R234 ;  /* 0x000000a849ea7223 */ /* 0x000fe200000101ea */
[----:B------:R-:W-:Y:S01]  /*9500*/  FFMA.FTZ R5, R27, -R206, R2 ;  /* 0x800000ce1b057223 */ /* 0x000fe20000010002 */
[----:B------:R-:W-:Y:S01]  /*9510*/  FMUL.FTZ R11, R13, R171 ;  /* 0x000000ab0d0b7220 */ /* 0x000fe20000410000 */
[----:B------:R-:W-:Y:S01]  /*9520*/  FFMA.FTZ R9, R187, UR30, R8 ;  /* 0x0000001ebb097c23 */ /* 0x000fe20008010008 */
[----:B------:R-:W-:Y:S01]  /*9530*/  FMUL.FTZ R10, R13, R10 ;  /* 0x0000000a0d0a7220 */ /* 0x000fe20000410000 */
[----:B------:R-:W-:Y:S01]  /*9540*/  FFMA.FTZ R2, R26, -R233, R5 ;  /* 0x800000e91a027223 */ /* 0x000fe20000010005 */
[----:B------:R-:W-:Y:S01]  /*9550*/  FMUL.FTZ R5, R147, -R183 ;  /* 0x800000b793057220 */ /* 0x000fe20000410000 */
[----:B------:R-:W-:Y:S01]  /*9560*/  FADD.FTZ R57, R4, R57 ;  /* 0x0000003904397221 */ /* 0x000fe20000010000 */
[-C--:B------:R-:W-:Y:S01]  /*9570*/  FMUL.FTZ R8, R13, R4.reuse ;  /* 0x000000040d087220 */ /* 0x080fe20000410000 */
[----:B------:R-:W-:Y:S01]  /*9580*/  FFMA.FTZ R7, R25, -R13, R2 ;  /* 0x8000000d19077223 */ /* 0x000fe20000010002 */
[----:B------:R-:W-:Y:S01]  /*9590*/  FMUL.FTZ R2, R147, -R201 ;  /* 0x800000c993027220 */ /* 0x000fe20000410000 */
[C---:B------:R-:W-:Y:S01]  /*95a0*/  FFMA.FTZ R4, R234.reuse, R4, R11 ;  /* 0x00000004ea047223 */ /* 0x040fe2000001000b */
[----:B------:R-:W-:Y:S01]  /*95b0*/  FFMA.FTZ R13, R234, R9, R10 ;  /* 0x00000009ea0d7223 */ /* 0x000fe2000001000a */
[C---:B------:R-:W-:Y:S01]  /*95c0*/  FFMA.FTZ R9, R148.reuse, R201, -R5 ;  /* 0x000000c994097223 */ /* 0x040fe20000010805 */
[----:B------:R-:W-:Y:S01]  /*95d0*/  FFMA.FTZ R11, R148, R183, R2 ;  /* 0x000000b7940b7223 */ /* 0x000fe20000010002 */
[----:B------:R-:W-:Y:S01]  /*95e0*/  FMUL.FTZ R2, R186, UR31 ;  /* 0x0000001fba027c20 */ /* 0x000fe20008410000 */
[----:B------:R-:W-:Y:S01]  /*95f0*/  FFMA.FTZ R5, R234, R171, -R8 ;  /* 0x000000abea057223 */ /* 0x000fe20000010808 */
[----:B------:R-:W-:Y:S01]  /*9600*/  FADD.FTZ R202, R202, R9 ;  /* 0x00000009caca7221 */ /* 0x000fe20000010000 */
[----:B------:R-:W-:Y:S01]  /*9610*/  FADD.FTZ R184, -R184, R11 ;  /* 0x0000000bb8b87221 */ /* 0x000fe20000010100 */
[----:B------:R-:W-:Y:S01]  /*9620*/  FFMA.FTZ R14, R3, UR30, -R2 ;  /* 0x0000001e030e7c23 */ /* 0x000fe20008010802 */
[C---:B------:R-:W-:Y:S01]  /*9630*/  FFMA.FTZ R235, -R74.reuse, R153, R235 ;  /* 0x000000994aeb7223 */ /* 0x040fe200000101eb */
[----:B------:R-:W-:Y:S01]  /*9640*/  FMUL.FTZ R10, R74, R186 ;  /* 0x000000ba4a0a7220 */ /* 0x000fe20000410000 */
[C---:B------:R-:W-:Y:S01]  /*9650*/  FMUL.FTZ R2, R149.reuse, -R184 ;  /* 0x800000b895027220 */ /* 0x040fe20000410000 */
[----:B------:R-:W-:Y:S01]  /*9660*/  FMUL.FTZ R149, R149, -R202 ;  /* 0x800000ca95957220 */ /* 0x000fe20000410000 */
[----:B------:R-:W-:Y:S01]  /*9670*/  FMUL.FTZ R140, R233, R12 ;  /* 0x0000000ce98c7220 */ /* 0x000fe20000410000 */
[----:B------:R-:W-:-:S02]  /*9680*/  HADD2.F32 R11, -RZ, R106.H0_H0 ;  /* 0x2000006aff0b7230 */ /* 0x000fc40000004100 */
[C---:B------:R-:W-:Y:S01]  /*9690*/  FFMA.FTZ R2, R151.reuse, R202, -R2 ;  /* 0x000000ca97027223 */ /* 0x040fe20000010802 */
[----:B------:R-:W-:Y:S01]  /*96a0*/  FFMA.FTZ R8, R151, R184, R149 ;  /* 0x000000b897087223 */ /* 0x000fe20000010095 */
[----:B------:R-:W-:Y:S01]  /*96b0*/  FFMA.FTZ R187, R168, R187, R13 ;  /* 0x000000bba8bb7223 */ /* 0x000fe2000001000d */
[----:B------:R-:W-:Y:S01]  /*96c0*/  FFMA.FTZ R137, R235, R10, R140 ;  /* 0x0000000aeb897223 */ /* 0x000fe2000001008c */
[----:B------:R-:W-:Y:S01]  /*96d0*/  FFMA.FTZ R13, -R87, R11, R220 ;  /* 0x0000000b570d7223 */ /* 0x000fe200000101dc */
[----:B------:R-:W-:Y:S01]  /*96e0*/  FADD.FTZ R185, -R185, R8 ;  /* 0x00000008b9b97221 */ /* 0x000fe20000010100 */
[C---:B------:R-:W-:Y:S01]  /*96f0*/  FMUL.FTZ R8, R87.reuse, R202 ;  /* 0x000000ca57087220 */ /* 0x040fe20000410000 */
[----:B------:R-:W-:Y:S01]  /*9700*/  FMUL.FTZ R140, R87, R184 ;  /* 0x000000b8578c7220 */ /* 0x000fe20000410000 */
[----:B------:R-:W-:Y:S01]  /*9710*/  FADD.FTZ R203, R203, R2 ;  /* 0x00000002cbcb7221 */ /* 0x000fe20000010000 */
[----:B------:R-:W-:Y:S01]  /*9720*/  FMUL.FTZ R135, R233, R10 ;  /* 0x0000000ae9877220 */ /* 0x000fe20000410000 */
[----:B------:R-:W-:Y:S01]  /*9730*/  FMUL.FTZ R142, R213, R8 ;  /* 0x00000008d58e7220 */ /* 0x000fe20000410000 */
[----:B------:R-:W-:-:S02]  /*9740*/  HADD2.F32 R2, -RZ, R198.H0_H0 ;  /* 0x200000c6ff027230 */ /* 0x000fc40000004100 */
[----:B------:R-:W-:Y:S01]  /*9750*/  FMUL.FTZ R139, R88, R185 ;  /* 0x000000b9588b7220 */ /* 0x000fe20000410000 */
[----:B------:R-:W-:Y:S01]  /*9760*/  FADD.FTZ R58, R10, R58 ;  /* 0x0000003a0a3a7221 */ /* 0x000fe20000010000 */
[-C--:B------:R-:W-:Y:S01]  /*9770*/  FFMA.FTZ R144, R13, R140.reuse, -R142 ;  /* 0x0000008c0d907223 */ /* 0x080fe2000001088e */
[----:B------:R-:W-:Y:S02]  /*9780*/  HADD2.F32 R10, -RZ, R105.H0_H0 ;  /* 0x20000069ff0a7230 */ /* 0x000fe40000004100 */
[----:B------:R-:W-:Y:S01]  /*9790*/  FMUL.FTZ R142, R213, R140 ;  /* 0x0000008cd58e7220 */ /* 0x000fe20000410000 */
[----:B------:R-:W-:Y:S01]  /*97a0*/  FFMA.FTZ R135, R235, R12, -R135 ;  /* 0x0000000ceb877223 */ /* 0x000fe20000010887 */
[----:B------:R-:W-:Y:S01]  /*97b0*/  FMUL.FTZ R140, R86, R201 ;  /* 0x000000c9568c7220 */ /* 0x000fe20000410000 */
[C---:B------:R-:W-:Y:S01]  /*97c0*/  FFMA.FTZ R12, -R88.reuse, R2, R219 ;  /* 0x00000002580c7223 */ /* 0x040fe200000101db */
[----:B------:R-:W-:Y:S01]  /*97d0*/  FMUL.FTZ R9, R88, R203 ;  /* 0x000000cb58097220 */ /* 0x000fe20000410000 */
[----:B------:R-:W-:Y:S01]  /*97e0*/  FMUL.FTZ R141, R216, R139 ;  /* 0x0000008bd88d7220 */ /* 0x000fe20000410000 */
[C---:B------:R-:W-:Y:S01]  /*97f0*/  FFMA.FTZ R221, -R86.reuse, R10, R221 ;  /* 0x0000000a56dd7223 */ /* 0x040fe200000101dd */
[----:B------:R-:W-:Y:S01]  /*9800*/  FMUL.FTZ R146, R86, R183 ;  /* 0x000000b756927220 */ /* 0x000fe20000410000 */
[----:B------:R-:W-:Y:S01]  /*9810*/  FMUL.FTZ R148, R211, R140 ;  /* 0x0000008cd3947220 */ /* 0x000fe20000410000 */
[-C--:B------:R-:W-:Y:S01]  /*9820*/  FFMA.FTZ R141, R12, R9.reuse, R141 ;  /* 0x000000090c8d7223 */ /* 0x080fe2000001008d */
[----:B------:R-:W-:Y:S01]  /*9830*/  FMUL.FTZ R143, R216, R9 ;  /* 0x00000009d88f7220 */ /* 0x000fe20000410000 */
[----:B------:R-:W-:-:S02]  /*9840*/  HADD2.F32 R15, -RZ, R104.H0_H0 ;  /* 0x20000068ff0f7230 */ /* 0x000fc40000004100 */
[----:B------:R-:W-:Y:S01]  /*9850*/  FFMA.FTZ R148, R221, R146, -R148 ;  /* 0x00000092dd947223 */ /* 0x000fe20000010894 */
[----:B------:R-:W-:Y:S01]  /*9860*/  FFMA.FTZ R142, R13, R8, R142 ;  /* 0x000000080d8e7223 */ /* 0x000fe2000001008e */
[----:B------:R-:W-:Y:S01]  /*9870*/  FADD.FTZ R141, RZ, R141 ;  /* 0x0000008dff8d7221 */ /* 0x000fe20000010000 */
[----:B------:R-:W-:Y:S01]  /*9880*/  FFMA.FTZ R143, R12, R139, -R143 ;  /* 0x0000008b0c8f7223 */ /* 0x000fe2000001088f */
[----:B------:R-:W-:Y:S01]  /*9890*/  FMUL.FTZ R146, R211, R146 ;  /* 0x00000092d3927220 */ /* 0x000fe20000410000 */
[----:B------:R-:W-:Y:S01]  /*98a0*/  FMUL.FTZ R139, R85, R200 ;  /* 0x000000c8558b7220 */ /* 0x000fe20000410000 */
[----:B------:R-:W-:Y:S01]  /*98b0*/  FADD.FTZ R141, R141, R142 ;  /* 0x0000008e8d8d7221 */ /* 0x000fe20000010000 */
[----:B------:R-:W-:Y:S01]  /*98c0*/  FFMA.FTZ R222, -R85, R15, R222 ;  /* 0x0000000f55de7223 */ /* 0x000fe200000101de */
[----:B------:R-:W-:Y:S01]  /*98d0*/  FFMA.FTZ R146, R221, R140, R146 ;  /* 0x0000008cdd927223 */ /* 0x000fe20000010092 */
[----:B------:R-:W-:Y:S01]  /*98e0*/  FMUL.FTZ R145, R85, R182 ;  /* 0x000000b655917220 */ /* 0x000fe20000410000 */
[----:B------:R-:W-:Y:S01]  /*98f0*/  FMUL.FTZ R147, R214, R139 ;  /* 0x0000008bd6937220 */ /* 0x000fe20000410000 */
[----:B------:R-:W-:Y:S01]  /*9900*/  FADD.FTZ R143, RZ, R143 ;  /* 0x0000008fff8f7221 */ /* 0x000fe20000010000 */
[----:B------:R-:W-:-:S02]  /*9910*/  HADD2.F32 R142, -RZ, R103.H0_H0 ;  /* 0x20000067ff8e7230 */ /* 0x000fc40000004100 */
[----:B------:R-:W-:Y:S01]  /*9920*/  FADD.FTZ R146, R141, R146 ;  /* 0x000000928d927221 */ /* 0x000fe20000010000 */
[----:B------:R-:W-:Y:S01]  /*9930*/  FFMA.FTZ R147, R222, R145, -R147 ;  /* 0x00000091de937223 */ /* 0x000fe20000010893 */
[----:B------:R-:W-:Y:S01]  /*9940*/  FMUL.FTZ R141, R84, R197 ;  /* 0x000000c5548d7220 */ /* 0x000fe20000410000 */
[----:B------:R-:W-:Y:S01]  /*9950*/  FMUL.FTZ R145, R214, R145 ;  /* 0x00000091d6917220 */ /* 0x000fe20000410000 */
[----:B------:R-:W-:Y:S01]  /*9960*/  FADD.FTZ R143, R143, R144 ;  /* 0x000000908f8f7221 */ /* 0x000fe20000010000 */
[C---:B------:R-:W-:Y:S01]  /*9970*/  FFMA.FTZ R144, -R84.reuse, R142, R223 ;  /* 0x0000008e54907223 */ /* 0x040fe200000101df */
[----:B------:R-:W-:Y:S01]  /*9980*/  FMUL.FTZ R150, R84, R181 ;  /* 0x000000b554967220 */ /* 0x000fe20000410000 */
[----:B------:R-:W-:Y:S01]  /*9990*/  FMUL.FTZ R151, R209, R141 ;  /* 0x0000008dd1977220 */ /* 0x000fe20000410000 */
[----:B------:R-:W-:Y:S01]  /*99a0*/  FFMA.FTZ R145, R222, R139, R145 ;  /* 0x0000008bde917223 */ /* 0x000fe20000010091 */
[----:B------:R-:W-:Y:S01]  /*99b0*/  FADD.FTZ R148, R143, R148 ;  /* 0x000000948f947221 */ /* 0x000fe20000010000 */
[----:B------:R-:W-:-:S02]  /*99c0*/  HADD2.F32 R143, -RZ, R102.H0_H0 ;  /* 0x20000066ff8f7230 */ /* 0x000fc40000004100 */
[-C--:B------:R-:W-:Y:S01]  /*99d0*/  FFMA.FTZ R155, R144, R150.reuse, -R151 ;  /* 0x00000096909b7223 */ /* 0x080fe20000010897 */
[----:B------:R-:W-:Y:S01]  /*99e0*/  FADD.FTZ R149, R146, R145 ;  /* 0x0000009192957221 */ /* 0x000fe20000010000 */
[----:B------:R-:W-:Y:S01]  /*99f0*/  FMUL.FTZ R151, R209, R150 ;  /* 0x00000096d1977220 */ /* 0x000fe20000410000 */
[C---:B------:R-:W-:Y:S01]  /*9a00*/  FMUL.FTZ R145, R83.reuse, R196 ;  /* 0x000000c453917220 */ /* 0x040fe20000410000 */
[C---:B------:R-:W-:Y:S01]  /*9a10*/  FFMA.FTZ R224, -R83.reuse, R143, R224 ;  /* 0x0000008f53e07223 */ /* 0x040fe200000101e0 */
[----:B------:R-:W-:Y:S01]  /*9a20*/  FMUL.FTZ R157, R83, R180 ;  /* 0x000000b4539d7220 */ /* 0x000fe20000410000 */
[----:B------:R-:W-:Y:S01]  /*9a30*/  FFMA.FTZ R150, R144, R141, R151 ;  /* 0x0000008d90967223 */ /* 0x000fe20000010097 */
[----:B------:R-:W-:Y:S01]  /*9a40*/  FMUL.FTZ R151, R212, R145 ;  /* 0x00000091d4977220 */ /* 0x000fe20000410000 */
[----:B------:R-:W-:Y:S01]  /*9a50*/  FADD.FTZ R148, R148, R147 ;  /* 0x0000009394947221 */ /* 0x000fe20000010000 */
[----:B------:R-:W-:Y:S02]  /*9a60*/  HADD2.F32 R146, -RZ, R101.H0_H0 ;  /* 0x20000065ff927230 */ /* 0x000fe40000004100 */
[----:B------:R-:W-:Y:S01]  /*9a70*/  FMUL.FTZ R147, R82, R195 ;  /* 0x000000c352937220 */ /* 0x000fe20000410000 */
[-C--:B------:R-:W-:Y:S01]  /*9a80*/  FFMA.FTZ R152, R224, R157.reuse, -R151 ;  /* 0x0000009de0987223 */ /* 0x080fe20000010897 */
[----:B------:R-:W-:Y:S01]  /*9a90*/  FMUL.FTZ R157, R212, R157 ;  /* 0x0000009dd49d7220 */ /* 0x000fe20000410000 */
[----:B------:R-:W-:Y:S01]  /*9aa0*/  FADD.FTZ R150, R149, R150 ;  /* 0x0000009695967221 */ /* 0x000fe20000010000 */
[C---:B------:R-:W-:Y:S01]  /*9ab0*/  FFMA.FTZ R225, -R82.reuse, R146, R225 ;  /* 0x0000009252e17223 */ /* 0x040fe200000101e1 */
[----:B------:R-:W-:Y:S01]  /*9ac0*/  FMUL.FTZ R151, R82, R179 ;  /* 0x000000b352977220 */ /* 0x000fe20000410000 */
[----:B------:R-:W-:Y:S01]  /*9ad0*/  FFMA.FTZ R157, R224, R145, R157 ;  /* 0x00000091e09d7223 */ /* 0x000fe2000001009d */
[----:B------:R-:W-:Y:S01]  /*9ae0*/  FMUL.FTZ R154, R210, R147 ;  /* 0x00000093d29a7220 */ /* 0x000fe20000410000 */
[----:B------:R-:W-:Y:S01]  /*9af0*/  FADD.FTZ R155, R148, R155 ;  /* 0x0000009b949b7221 */ /* 0x000fe20000010000 */
[----:B------:R-:W-:-:S02]  /*9b00*/  HADD2.F32 R149, -RZ, R100.H0_H0 ;  /* 0x20000064ff957230 */ /* 0x000fc40000004100 */
[----:B------:R-:W-:Y:S01]  /*9b10*/  FMUL.FTZ R148, R81, R194 ;  /* 0x000000c251947220 */ /* 0x000fe20000410000 */
[----:B------:R-:W-:Y:S01]  /*9b20*/  FADD.FTZ R157, R150, R157 ;  /* 0x0000009d969d7221 */ /* 0x000fe20000010000 */
[-C--:B------:R-:W-:Y:S01]  /*9b30*/  FFMA.FTZ R156, R225, R151.reuse, -R154 ;  /* 0x00000097e19c7223 */ /* 0x080fe2000001089a */
[----:B------:R-:W-:Y:S01]  /*9b40*/  FMUL.FTZ R150, R210, R151 ;  /* 0x00000097d2967220 */ /* 0x000fe20000410000 */
[----:B------:R-:W-:Y:S01]  /*9b50*/  FFMA.FTZ R151, -R81, R149, R226 ;  /* 0x0000009551977223 */ /* 0x000fe200000101e2 */
[C---:B------:R-:W-:Y:S01]  /*9b60*/  FMUL.FTZ R160, R208.reuse, R148 ;  /* 0x00000094d0a07220 */ /* 0x040fe20000410000 */
[----:B------:R-:W-:Y:S01]  /*9b70*/  FADD.FTZ R155, R155, R152 ;  /* 0x000000989b9b7221 */ /* 0x000fe20000010000 */
[----:B------:R-:W-:Y:S01]  /*9b80*/  FFMA.FTZ R154, R225, R147, R150 ;  /* 0x00000093e19a7223 */ /* 0x000fe20000010096 */
[----:B------:R-:W-:Y:S02]  /*9b90*/  HADD2.F32 R150, -RZ, R99.H0_H0 ;  /* 0x20000063ff967230 */ /* 0x000fe40000004100 */
[-C--:B------:R-:W-:Y:S01]  /*9ba0*/  FFMA.FTZ R160, R151, R158.reuse, -R160 ;  /* 0x0000009e97a07223 */ /* 0x080fe200000108a0 */
[----:B------:R-:W-:Y:S01]  /*9bb0*/  FMUL.FTZ R158, R208, R158 ;  /* 0x0000009ed09e7220 */ /* 0x000fe20000410000 */
[----:B------:R-:W-:Y:S01]  /*9bc0*/  FADD.FTZ R154, R157, R154 ;  /* 0x0000009a9d9a7221 */ /* 0x000fe20000010000 */
[C---:B------:R-:W-:Y:S01]  /*9bd0*/  FMUL.FTZ R152, R80.reuse, R193 ;  /* 0x000000c150987220 */ /* 0x040fe20000410000 */
[----:B------:R-:W-:Y:S01]  /*9be0*/  FFMA.FTZ R227, -R80, R150, R227 ;  /* 0x0000009650e37223 */ /* 0x000fe200000101e3 */
[----:B------:R-:W-:Y:S01]  /*9bf0*/  FFMA.FTZ R157, R151, R148, R158 ;  /* 0x00000094979d7223 */ /* 0x000fe2000001009e */
[----:B------:R-:W-:Y:S01]  /*9c00*/  FMUL.FTZ R158, R23, R162 ;  /* 0x000000a2179e7220 */ /* 0x000fe20000410000 */
[----:B------:R-:W-:Y:S01]  /*9c10*/  FADD.FTZ R155, R155, R156 ;  /* 0x0000009c9b9b7221 */ /* 0x000fe20000010000 */
[-C--:B------:R-:W-:Y:S01]  /*9c20*/  FMUL.FTZ R159, R23, R152.reuse ;  /* 0x00000098179f7220 */ /* 0x080fe20000410000 */
[----:B------:R-:W-:Y:S01]  /*9c30*/  FADD.FTZ R154, R154, R157 ;  /* 0x0000009d9a9a7221 */ /* 0x000fe20000010000 */
[----:B------:R-:W-:Y:S01]  /*9c40*/  FFMA.FTZ R157, R227, R152, R158 ;  /* 0x00000098e39d7223 */ /* 0x000fe2000001009e */
[----:B------:R-:W-:Y:S01]  /*9c50*/  FADD.FTZ R160, R155, R160 ;  /* 0x000000a09ba07221 */ /* 0x000fe20000010000 */
[----:B------:R-:W-:Y:S01]  /*9c60*/  FFMA.FTZ R159, R227, R162, -R159 ;  /* 0x000000a2e39f7223 */ /* 0x000fe2000001089f */
[C---:B------:R-:W-:Y:S01]  /*9c70*/  FFMA.FTZ R228, -R79.reuse, R136, R228 ;  /* 0x000000884fe47223 */ /* 0x040fe200000101e4 */
[----:B------:R-:W-:Y:S01]  /*9c80*/  FADD.FTZ R157, R154, R157 ;  /* 0x0000009d9a9d7221 */ /* 0x000fe20000010000 */
[C---:B------:R-:W-:Y:S01]  /*9c90*/  FMUL.FTZ R154, R78.reuse, R191 ;  /* 0x000000bf4e9a7220 */ /* 0x040fe20000410000 */
[----:B------:R-:W-:Y:S01]  /*9ca0*/  FMUL.FTZ R155, R79, R192 ;  /* 0x000000c04f9b7220 */ /* 0x000fe20000410000 */
[C---:B------:R-:W-:Y:S01]  /*9cb0*/  FFMA.FTZ R229, -R78.reuse, R131, R229 ;  /* 0x000000834ee57223 */ /* 0x040fe200000101e5 */
[----:B------:R-:W-:Y:S01]  /*9cc0*/  FMUL.FTZ R162, R78, R175 ;  /* 0x000000af4ea27220 */ /* 0x000fe20000410000 */
[----:B------:R-:W-:Y:S01]  /*9cd0*/  FMUL.FTZ R164, R215, R154 ;  /* 0x0000009ad7a47220 */ /* 0x000fe20000410000 */
[-C--:B------:R-:W-:Y:S01]  /*9ce0*/  FFMA.FTZ R156, R228, R155.reuse, R163 ;  /* 0x0000009be49c7223 */ /* 0x080fe200000100a3 */
[----:B------:R-:W-:Y:S01]  /*9cf0*/  FMUL.FTZ R158, R22, R155 ;  /* 0x0000009b169e7220 */ /* 0x000fe20000410000 */
[----:B------:R-:W-:Y:S01]  /*9d00*/  FFMA.FTZ R230, -R77, R134, R230 ;  /* 0x000000864de67223 */ /* 0x000fe200000101e6 */
[-C--:B------:R-:W-:Y:S01]  /*9d10*/  FFMA.FTZ R163, R229, R162.reuse, -R164 ;  /* 0x000000a2e5a37223 */ /* 0x080fe200000108a4 */
[----:B------:R-:W-:Y:S01]  /*9d20*/  FMUL.FTZ R162, R215, R162 ;  /* 0x000000a2d7a27220 */ /* 0x000fe20000410000 */
[----:B------:R-:W-:Y:S01]  /*9d30*/  FFMA.FTZ R158, R228, R161, -R158 ;  /* 0x000000a1e49e7223 */ /* 0x000fe2000001089e */
[----:B------:R-:W-:Y:S01]  /*9d40*/  FADD.FTZ R156, R157, R156 ;  /* 0x0000009c9d9c7221 */ /* 0x000fe20000010000 */
[----:B------:R-:W-:Y:S01]  /*9d50*/  FMUL.FTZ R157, R77, R190 ;  /* 0x000000be4d9d7220 */ /* 0x000fe20000410000 */
[----:B------:R-:W-:Y:S01]  /*9d60*/  FFMA.FTZ R161, R229, R154, R162 ;  /* 0x0000009ae5a17223 */ /* 0x000fe200000100a2 */
[----:B------:R-:W-:Y:S01]  /*9d70*/  FADD.FTZ R159, R160, R159 ;  /* 0x0000009fa09f7221 */ /* 0x000fe20000010000 */
[----:B------:R-:W-:Y:S01]  /*9d80*/  FFMA.FTZ R205, -R76, R133, R205 ;  /* 0x000000854ccd7223 */ /* 0x000fe200000101cd */
[-C--:B------:R-:W-:Y:S01]  /*9d90*/  FMUL.FTZ R162, R218, R157.reuse ;  /* 0x0000009ddaa27220 */ /* 0x080fe20000410000 */
[----:B------:R-:W-:Y:S01]  /*9da0*/  FADD.FTZ R161, R156, R161 ;  /* 0x000000a19ca17221 */ /* 0x000fe20000010000 */
[----:B------:R-:W-:Y:S01]  /*9db0*/  FFMA.FTZ R160, R230, R157, R167 ;  /* 0x0000009de6a07223 */ /* 0x000fe200000100a7 */
[----:B------:R-:W-:Y:S01]  /*9dc0*/  FADD.FTZ R158, R159, R158 ;  /* 0x0000009e9f9e7221 */ /* 0x000fe20000010000 */
[----:B------:R-:W-:Y:S01]  /*9dd0*/  FMUL.FTZ R156, R76, R189 ;  /* 0x000000bd4c9c7220 */ /* 0x000fe20000410000 */
[----:B------:R-:W-:Y:S01]  /*9de0*/  FFMA.FTZ R165, R230, R165, -R162 ;  /* 0x000000a5e6a57223 */ /* 0x000fe200000108a2 */
[----:B------:R-:W-:Y:S01]  /*9df0*/  FADD.FTZ R160, R161, R160 ;  /* 0x000000a0a1a07221 */ /* 0x000fe20000010000 */
[----:B------:R-:W-:Y:S01]  /*9e00*/  FADD.FTZ R158, R158, R163 ;  /* 0x000000a39e9e7221 */ /* 0x000fe20000010000 */
[----:B------:R-:W-:Y:S01]  /*9e10*/  FMUL.FTZ R162, R76, R173 ;  /* 0x000000ad4ca27220 */ /* 0x000fe20000410000 */
[----:B------:R-:W-:Y:S01]  /*9e20*/  FMUL.FTZ R164, R217, R156 ;  /* 0x0000009cd9a47220 */ /* 0x000fe20000410000 */
[C---:B------:R-:W-:Y:S01]  /*9e30*/  FMUL.FTZ R161, R75.reuse, R188 ;  /* 0x000000bc4ba17220 */ /* 0x040fe20000410000 */
        /* <DEDUP_REMOVED lines=11> */
[----:B------:R-:W0:Y:S01]  /*9ef0*/  SHFL.DOWN PT, R162, R7, 0x1, 0x1f ;  /* 0x08201f0007a27f89 */ /* 0x000e2200000e0000 */
[----:B------:R-:W-:Y:S01]  /*9f00*/  FADD.FTZ R158, R158, R167 ;  /* 0x000000a79e9e7221 */ /* 0x000fe20000010000 */
[----:B------:R-:W-:Y:S01]  /*9f10*/  FADD.FTZ R3, R160, R3 ;  /* 0x00000003a0037221 */ /* 0x000fe20000010000 */
[----:B------:R-:W-:Y:S01]  /*9f20*/  FFMA.FTZ R160, R232, R161, R163 ;  /* 0x000000a1e8a07223 */ /* 0x000fe200000100a3 */
[----:B------:R-:W-:Y:S01]  /*9f30*/  FMUL.FTZ R14, R233, R14 ;  /* 0x0000000ee90e7220 */ /* 0x000fe20000410000 */
[----:B------:R-:W-:Y:S01]  /*9f40*/  FADD.FTZ R158, R158, R135 ;  /* 0x000000879e9e7221 */ /* 0x000fe20000010000 */
[----:B------:R-:W-:Y:S01]  /*9f50*/  FFMA.FTZ R165, R186, UR30, R165 ;  /* 0x0000001ebaa57c23 */ /* 0x000fe200080100a5 */
[----:B------:R-:W-:Y:S01]  /*9f60*/  FADD.FTZ R160, R3, R160 ;  /* 0x000000a003a07221 */ /* 0x000fe20000010000 */
[----:B------:R-:W-:Y:S01]  /*9f70*/  FMUL.FTZ R159, R188, UR31 ;  /* 0x0000001fbc9f7c20 */ /* 0x000fe20008410000 */
[----:B------:R-:W-:Y:S01]  /*9f80*/  FADD.FTZ R5, R158, R5 ;  /* 0x000000059e057221 */ /* 0x000fe20000010000 */
[----:B------:R-:W-:Y:S01]  /*9f90*/  FFMA.FTZ R14, R235, R165, R14 ;  /* 0x000000a5eb0e7223 */ /* 0x000fe2000001000e */
[----:B------:R-:W-:Y:S01]  /*9fa0*/  FADD.FTZ R137, R160, R137 ;  /* 0x00000089a0897221 */ /* 0x000fe20000010000 */
[C---:B------:R-:W-:Y:S01]  /*9fb0*/  FFMA.FTZ R159, R172.reuse, UR30, -R159 ;  /* 0x0000001eac9f7c23 */ /* 0x040fe2000801089f */
[----:B------:R-:W-:Y:S01]  /*9fc0*/  FMUL.FTZ R3, R172, UR31 ;  /* 0x0000001fac037c20 */ /* 0x000fe20008410000 */
[----:B------:R-:W1:Y:S01]  /*9fd0*/  SHFL.DOWN PT, R160, R5, 0x1, 0x1f ;  /* 0x08201f0005a07f89 */ /* 0x000e6200000e0000 */
[----:B------:R-:W-:Y:S01]  /*9fe0*/  FADD.FTZ R4, R137, R4 ;  /* 0x0000000489047221 */ /* 0x000fe20000010000 */
[----:B------:R-:W-:Y:S01]  /*9ff0*/  FFMA.FTZ R186, R153, R186, R14 ;  /* 0x000000ba99ba7223 */ /* 0x000fe2000001000e */
[----:B------:R-:W-:Y:S01]  /*a000*/  FMUL.FTZ R14, R189, UR31 ;  /* 0x0000001fbd0e7c20 */ /* 0x000fe20008410000 */
[----:B------:R-:W2:Y:S01]  /*a010*/  SHFL.DOWN PT, R137, R6, 0x1, 0x1f ;  /* 0x08201f0006897f89 */ /* 0x000ea200000e0000 */
[----:B------:R-:W-:Y:S01]  /*a020*/  FMUL.FTZ R159, R206, R159 ;  /* 0x0000009fce9f7220 */ /* 0x000fe20000410000 */
[----:B------:R-:W-:Y:S01]  /*a030*/  FFMA.FTZ R3, R188, UR30, R3 ;  /* 0x0000001ebc037c23 */ /* 0x000fe20008010003 */
[C---:B------:R-:W-:Y:S01]  /*a040*/  FFMA.FTZ R158, R173.reuse, UR30, -R14 ;  /* 0x0000001ead9e7c23 */ /* 0x040fe2000801080e */
[----:B------:R-:W5:Y:S01]  /*a050*/  SHFL.DOWN PT, R135, R4, 0x1, 0x1f ;  /* 0x08201f0004877f89 */ /* 0x000f6200000e0000 */
[----:B------:R-:W-:Y:S01]  /*a060*/  FMUL.FTZ R14, R173, UR31 ;  /* 0x0000001fad0e7c20 */ /* 0x000fe20008410000 */
[----:B0-----:R-:W-:Y:S01]  /*a070*/  @!P0 FADD.FTZ R7, R7, R162 ;  /* 0x000000a207078221 */ /* 0x001fe20000010000 */
[----:B------:R-:W-:Y:S01]  /*a080*/  FFMA.FTZ R3, R232, R3, R159 ;  /* 0x00000003e8037223 */ /* 0x000fe2000001009f */
[----:B------:R-:W-:Y:S01]  /*a090*/  FMUL.FTZ R158, R217, R158 ;  /* 0x0000009ed99e7220 */ /* 0x000fe20000410000 */
[----:B------:R-:W-:Y:S01]  /*a0a0*/  FFMA.FTZ R14, R189, UR30, R14 ;  /* 0x0000001ebd0e7c23 */ /* 0x000fe2000801000e */
[----:B------:R-:W-:Y:S01]  /*a0b0*/  FADD.FTZ R60, R156, R60 ;  /* 0x0000003c9c3c7221 */ /* 0x000fe20000010000 */
[----:B------:R-:W-:Y:S01]  /*a0c0*/  FFMA.FTZ R3, R138, R188, R3 ;  /* 0x000000bc8a037223 */ /* 0x000fe20000010003 */
[----:B------:R-:W-:Y:S01]  /*a0d0*/  FADD.FTZ R56, R187, R56 ;  /* 0x00000038bb387221 */ /* 0x000fe20000010000 */
[----:B------:R-:W-:Y:S01]  /*a0e0*/  FFMA.FTZ R14, R205, R14, R158 ;  /* 0x0000000ecd0e7223 */ /* 0x000fe2000001009e */
[----:B------:R-:W-:Y:S01]  /*a0f0*/  FADD.FTZ R59, R161, R59 ;  /* 0x0000003ba13b7221 */ /* 0x000fe20000010000 */
[----:B------:R-:W-:Y:S01]  /*a100*/  FADD.FTZ R54, R3, R54 ;  /* 0x0000003603367221 */ /* 0x000fe20000010000 */
[----:B------:R-:W-:Y:S01]  /*a110*/  FMUL.FTZ R3, R190, UR31 ;  /* 0x0000001fbe037c20 */ /* 0x000fe20008410000 */
[----:B------:R-:W-:Y:S01]  /*a120*/  FFMA.FTZ R156, R133, R189, R14 ;  /* 0x000000bd859c7223 */ /* 0x000fe2000001000e */
[----:B------:R-:W-:Y:S01]  /*a130*/  FMUL.FTZ R14, R191, UR31 ;  /* 0x0000001fbf0e7c20 */ /* 0x000fe20008410000 */
[----:B------:R-:W-:Y:S01]  /*a140*/  FADD.FTZ R55, R186, R55 ;  /* 0x00000037ba377221 */ /* 0x000fe20000010000 */
[----:B-1----:R-:W-:Y:S01]  /*a150*/  @!P0 FADD.FTZ R5, R5, R160 ;  /* 0x000000a005058221 */ /* 0x002fe20000010000 */
[----:B------:R-:W-:Y:S01]  /*a160*/  FFMA.FTZ R3, R174, UR30, -R3 ;  /* 0x0000001eae037c23 */ /* 0x000fe20008010803 */
[----:B------:R-:W0:Y:S01]  /*a170*/  SHFL.DOWN PT, R160, R7, 0x2, 0x1f ;  /* 0x08401f0007a07f89 */ /* 0x000e2200000e0000 */
[----:B------:R-:W-:Y:S01]  /*a180*/  FFMA.FTZ R138, R175, UR30, -R14 ;  /* 0x0000001eaf8a7c23 */ /* 0x000fe2000801080e */
[----:B--2---:R-:W-:Y:S01]  /*a190*/  @!P0 FADD.FTZ R6, R6, R137 ;  /* 0x0000008906068221 */ /* 0x004fe20000010000 */
[----:B------:R-:W-:Y:S01]  /*a1a0*/  FMUL.FTZ R133, R218, R3 ;  /* 0x00000003da857220 */ /* 0x000fe20000410000 */
[----:B------:R-:W1:Y:S01]  /*a1b0*/  SHFL.DOWN PT, R158, R5, 0x2, 0x1f ;  /* 0x08401f00059e7f89 */ /* 0x000e6200000e0000 */
[----:B------:R-:W-:Y:S01]  /*a1c0*/  FMUL.FTZ R3, R174, UR31 ;  /* 0x0000001fae037c20 */ /* 0x000fe20008410000 */
[----:B-----5:R-:W-:Y:S01]  /*a1d0*/  @!P0 FADD.FTZ R4, R135, R4 ;  /* 0x0000000487048221 */ /* 0x020fe20000010000 */
[----:B------:R-:W-:Y:S01]  /*a1e0*/  ISETP.GT.AND P0, PT, R126, 0x1d, PT ;  /* 0x0000001d7e00780c */ /* 0x000fe20003f04270 */
[----:B------:R-:W2:Y:S01]  /*a1f0*/  SHFL.DOWN PT, R137, R6, 0x2, 0x1f ;  /* 0x08401f0006897f89 */ /* 0x000ea200000e0000 */
[----:B------:R-:W-:Y:S01]  /*a200*/  FMUL.FTZ R14, R175, UR31 ;  /* 0x0000001faf0e7c20 */ /* 0x000fe20008410000 */
[----:B------:R-:W-:Y:S01]  /*a210*/  FFMA.FTZ R3, R190, UR30, R3 ;  /* 0x0000001ebe037c23 */ /* 0x000fe20008010003 */
[----:B------:R-:W-:Y:S01]  /*a220*/  FMUL.FTZ R138, R215, R138 ;  /* 0x0000008ad78a7220 */ /* 0x000fe20000410000 */
[----:B------:R-:W5:Y:S01]  /*a230*/  SHFL.DOWN PT, R135, R4, 0x2, 0x1f ;  /* 0x08401f0004877f89 */ /* 0x000f6200000e0000 */
        /* <DEDUP_REMOVED lines=8> */
[----:B------:R-:W-:Y:S01]  /*a2c0*/  FFMA.FTZ R134, R131, R191, R14 ;  /* 0x000000bf83867223 */ /* 0x000fe2000001000e */
[----:B------:R-:W-:Y:S01]  /*a2d0*/  FMUL.FTZ R14, R193, UR31 ;  /* 0x0000001fc10e7c20 */ /* 0x000fe20008410000 */
[----:B------:R-:W-:Y:S01]  /*a2e0*/  FFMA.FTZ R3, R176, UR30, -R3 ;  /* 0x0000001eb0037c23 */ /* 0x000fe20008010803 */
[----:B0-----:R-:W-:Y:S01]  /*a2f0*/  @!P0 FADD.FTZ R7, R7, R160 ;  /* 0x000000a007078221 */ /* 0x001fe20000010000 */
[----:B------:R-:W-:Y:S01]  /*a300*/  FADD.FTZ R51, R134, R51 ;  /* 0x0000003386337221 */ /* 0x000fe20000010000 */
[----:B------:R-:W-:Y:S01]  /*a310*/  FFMA.FTZ R14, R177, UR30, -R14 ;  /* 0x0000001eb10e7c23 */ /* 0x000fe2000801080e */
[----:B------:R-:W-:Y:S01]  /*a320*/  FADD.FTZ R52, R133, R52 ;  /* 0x0000003485347221 */ /* 0x000fe20000010000 */
[----:B-1----:R-:W-:Y:S01]  /*a330*/  @!P0 FADD.FTZ R5, R5, R158 ;  /* 0x0000009e05058221 */ /* 0x002fe20000010000 */
[----:B------:R-:W0:Y:S01]  /*a340*/  SHFL.DOWN PT, R138, R7, 0x4, 0x1f ;  /* 0x08801f00078a7f89 */ /* 0x000e2200000e0000 */
[----:B------:R-:W-:Y:S01]  /*a350*/  FMUL.FTZ R133, R22, R3 ;  /* 0x0000000316857220 */ /* 0x000fe20000410000 */
[----:B------:R-:W-:Y:S01]  /*a360*/  FMUL.FTZ R22, R23, R14 ;  /* 0x0000000e17167220 */ /* 0x000fe20000410000 */
[----:B--2---:R-:W-:Y:S01]  /*a370*/  @!P0 FADD.FTZ R6, R6, R137 ;  /* 0x0000008906068221 */ /* 0x004fe20000010000 */
[----:B------:R-:W1:Y:S01]  /*a380*/  SHFL.DOWN PT, R134, R5, 0x4, 0x1f ;  /* 0x08801f0005867f89 */ /* 0x000e6200000e0000 */
[----:B------:R-:W-:Y:S01]  /*a390*/  FMUL.FTZ R14, R177, UR31 ;  /* 0x0000001fb10e7c20 */ /* 0x000fe20008410000 */
[----:B------:R-:W-:Y:S01]  /*a3a0*/  FMUL.FTZ R23, R176, UR31 ;  /* 0x0000001fb0177c20 */ /* 0x000fe20008410000 */
[----:B-----5:R-:W-:Y:S01]  /*a3b0*/  @!P0 FADD.FTZ R4, R4, R135 ;  /* 0x0000008704048221 */ /* 0x020fe20000010000 */
[----:B------:R-:W-:Y:S01]  /*a3c0*/  ISETP.GT.AND P0, PT, R126, 0x1b, PT ;  /* 0x0000001b7e00780c */ /* 0x000fe20003f04270 */
[----:B------:R-:W2:Y:S01]  /*a3d0*/  SHFL.DOWN PT, R137, R6, 0x4, 0x1f ;  /* 0x08801f0006897f89 */ /* 0x000ea200000e0000 */
[----:B------:R-:W-:Y:S01]  /*a3e0*/  FMUL.FTZ R3, R194, UR31 ;  /* 0x0000001fc2037c20 */ /* 0x000fe20008410000 */
[----:B------:R-:W-:Y:S01]  /*a3f0*/  FFMA.FTZ R14, R193, UR30, R14 ;  /* 0x0000001ec10e7c23 */ /* 0x000fe2000801000e */
[----:B------:R-:W-:Y:S01]  /*a400*/  FFMA.FTZ R131, R192, UR30, R23 ;  /* 0x0000001ec0837c23 */ /* 0x000fe20008010017 */
[----:B------:R-:W5:Y:S01]  /*a410*/  SHFL.DOWN PT, R135, R4, 0x4, 0x1f ;  /* 0x08801f0004877f89 */ /* 0x000f6200000e0000 */
[C---:B------:R-:W-:Y:S01]  /*a420*/  FFMA.FTZ R23, R178.reuse, UR30, -R3 ;  /* 0x0000001eb2177c23 */ /* 0x040fe20008010803 */
[----:B------:R-:W-:Y:S01]  /*a430*/  FFMA.FTZ R227, R227, R14, R22 ;  /* 0x0000000ee3e37223 */ /* 0x000fe20000010016 */
[----:B------:R-:W-:Y:S01]  /*a440*/  FMUL.FTZ R3, R178, UR31 ;  /* 0x0000001fb2037c20 */ /* 0x000fe20008410000 */
[----:B------:R-:W-:Y:S01]  /*a450*/  FFMA.FTZ R131, R228, R131, R133 ;  /* 0x00000083e4837223 */ /* 0x000fe20000010085 */
[----:B------:R-:W-:Y:S01]  /*a460*/  FMUL.FTZ R208, R208, R23 ;  /* 0x00000017d0d07220 */ /* 0x000fe20000410000 */
[----:B------:R-:W-:Y:S01]  /*a470*/  FFMA.FTZ R150, R150, R193, R227 ;  /* 0x000000c196967223 */ /* 0x000fe200000100e3 */
[----:B------:R-:W-:Y:S01]  /*a480*/  FFMA.FTZ R14, R194, UR30, R3 ;  /* 0x0000001ec20e7c23 */ /* 0x000fe20008010003 */
[----:B------:R-:W-:Y:S01]  /*a490*/  FFMA.FTZ R131, R136, R192, R131 ;  /* 0x000000c088837223 */ /* 0x000fe20000010083 */
[----:B------:R-:W-:Y:S01]  /*a4a0*/  FMUL.FTZ R3, R196, UR31 ;  /* 0x0000001fc4037c20 */ /* 0x000fe20008410000 */
[----:B------:R-:W-:Y:S01]  /*a4b0*/  FADD.FTZ R63, R155, R63 ;  /* 0x0000003f9b3f7221 */ /* 0x000fe20000010000 */
[----:B0-----:R-:W-:Y:S01]  /*a4c0*/  @!P0 FADD.FTZ R7, R7, R138 ;  /* 0x0000008a07078221 */ /* 0x001fe20000010000 */
[----:B------:R-:W-:Y:S01]  /*a4d0*/  FFMA.FTZ R14, R151, R14, R208 ;  /* 0x0000000e970e7223 */ /* 0x000fe200000100d0 */
[----:B------:R-:W-:Y:S01]  /*a4e0*/  FADD.FTZ R50, R131, R50 ;  /* 0x0000003283327221 */ /* 0x000fe20000010000 */
[----:B------:R-:W-:Y:S01]  /*a4f0*/  FADD.FTZ R64, R152, R64 ;  /* 0x0000004098407221 */ /* 0x000fe20000010000 */
[----:B-1----:R-:W-:Y:S01]  /*a500*/  @!P0 FADD.FTZ R5, R5, R134 ;  /* 0x0000008605058221 */ /* 0x002fe20000010000 */
[----:B------:R-:W-:Y:S01]  /*a510*/  FFMA.FTZ R149, R149, R194, R14 ;  /* 0x000000c295957223 */ /* 0x000fe2000001000e */
[----:B------:R-:W0:Y:S01]  /*a520*/  SHFL.DOWN PT, R134, R7, 0x8, 0x1f ;  /* 0x09001f0007867f89 */ /* 0x000e2200000e0000 */
[----:B------:R-:W-:Y:S01]  /*a530*/  FMUL.FTZ R14, R195, UR31 ;  /* 0x0000001fc30e7c20 */ /* 0x000fe20008410000 */
[----:B------:R-:W-:Y:S01]  /*a540*/  FADD.FTZ R65, R148, R65 ;  /* 0x0000004194417221 */ /* 0x000fe20000010000 */
[----:B--2---:R-:W-:Y:S01]  /*a550*/  @!P0 FADD.FTZ R6, R6, R137 ;  /* 0x0000008906068221 */ /* 0x004fe20000010000 */
[----:B------:R-:W1:Y:S01]  /*a560*/  SHFL.DOWN PT, R22, R5, 0x8, 0x1f ;  /* 0x09001f0005167f89 */ /* 0x000e6200000e0000 */
[C---:B------:R-:W-:Y:S01]  /*a570*/  FFMA.FTZ R23, R179.reuse, UR30, -R14 ;  /* 0x0000001eb3177c23 */ /* 0x040fe2000801080e */
[----:B------:R-:W-:Y:S01]  /*a580*/  FMUL.FTZ R14, R179, UR31 ;  /* 0x0000001fb30e7c20 */ /* 0x000fe20008410000 */
[----:B-----5:R-:W-:Y:S01]  /*a590*/  @!P0 FADD.FTZ R4, R4, R135 ;  /* 0x0000008704048221 */ /* 0x020fe20000010000 */
[----:B------:R-:W-:Y:S01]  /*a5a0*/  ISETP.GT.AND P0, PT, R126, 0x17, PT ;  /* 0x000000177e00780c */ /* 0x000fe20003f04270 */
[----:B------:R-:W2:Y:S01]  /*a5b0*/  SHFL.DOWN PT, R133, R6, 0x8, 0x1f ;  /* 0x09001f0006857f89 */ /* 0x000ea200000e0000 */
[----:B------:R-:W-:Y:S01]  /*a5c0*/  FMUL.FTZ R210, R210, R23 ;  /* 0x00000017d2d27220 */ /* 0x000fe20000410000 */
[C---:B------:R-:W-:Y:S01]  /*a5d0*/  FFMA.FTZ R23, R180.reuse, UR30, -R3 ;  /* 0x0000001eb4177c23 */ /* 0x040fe20008010803 */
[----:B------:R-:W-:Y:S01]  /*a5e0*/  FFMA.FTZ R14, R195, UR30, R14 ;  /* 0x0000001ec30e7c23 */ /* 0x000fe2000801000e */
[----:B------:R-:W5:Y:S01]  /*a5f0*/  SHFL.DOWN PT, R131, R4, 0x8, 0x1f ;  /* 0x09001f0004837f89 */ /* 0x000f6200000e0000 */
[----:B------:R-:W-:Y:S01]  /*a600*/  FMUL.FTZ R3, R180, UR31 ;  /* 0x0000001fb4037c20 */ /* 0x000fe20008410000 */
[----:B------:R-:W-:Y:S01]  /*a610*/  FMUL.FTZ R23, R212, R23 ;  /* 0x00000017d4177220 */ /* 0x000fe20000410000 */
[----:B------:R-:W-:Y:S01]  /*a620*/  FFMA.FTZ R225, R225, R14, R210 ;  /* 0x0000000ee1e17223 */ /* 0x000fe200000100d2 */
[----:B------:R-:W-:Y:S01]  /*a630*/  FMUL.FTZ R14, R197, UR31 ;  /* 0x0000001fc50e7c20 */ /* 0x000fe20008410000 */
[----:B------:R-:W-:Y:S01]  /*a640*/  FFMA.FTZ R3, R196, UR30, R3 ;  /* 0x0000001ec4037c23 */ /* 0x000fe20008010003 */
[----:B------:R-:W-:Y:S01]  /*a650*/  FADD.FTZ R49, R150, R49 ;  /* 0x0000003196317221 */ /* 0x000fe20000010000 */
[----:B------:R-:W-:Y:S01]  /*a660*/  FFMA.FTZ R146, R146, R195, R225 ;  /* 0x000000c392927223 */ /* 0x000fe200000100e1 */
[----:B------:R-:W-:Y:S01]  /*a670*/  FFMA.FTZ R14, R181, UR30, -R14 ;  /* 0x0000001eb50e7c23 */ /* 0x000fe2000801080e */
[----:B------:R-:W-:Y:S01]  /*a680*/  FFMA.FTZ R224, R224, R3, R23 ;  /* 0x00000003e0e07223 */ /* 0x000fe20000010017 */
[----:B------:R-:W-:Y:S01]  /*a690*/  FMUL.FTZ R3, R200, UR31 ;  /* 0x0000001fc8037c20 */ /* 0x000fe20008410000 */
[----:B0-----:R-:W-:Y:S01]  /*a6a0*/  @!P0 FADD.FTZ R7, R7, R134 ;  /* 0x0000008607078221 */ /* 0x001fe20000010000 */
[----:B------:R-:W-:Y:S01]  /*a6b0*/  FMUL.FTZ R209, R209, R14 ;  /* 0x0000000ed1d17220 */ /* 0x000fe20000410000 */
[----:B------:R-:W-:Y:S01]  /*a6c0*/  FMUL.FTZ R14, R181, UR31 ;  /* 0x0000001fb50e7c20 */ /* 0x000fe20008410000 */
[C---:B------:R-:W-:Y:S01]  /*a6d0*/  FFMA.FTZ R23, R182.reuse, UR30, -R3 ;  /* 0x0000001eb6177c23 */ /* 0x040fe20008010803 */
[----:B-1----:R-:W-:Y:S01]  /*a6e0*/  @!P0 FADD.FTZ R5, R5, R22 ;  /* 0x0000001605058221 */ /* 0x002fe20000010000 */
[----:B------:R-:W-:Y:S01]  /*a6f0*/  FMUL.FTZ R3, R182, UR31 ;  /* 0x0000001fb6037c20 */ /* 0x000fe20008410000 */
[----:B------:R-:W0:Y:S01]  /*a700*/  SHFL.DOWN PT, R22, R7, 0x10, 0x1f ;  /* 0x0a001f0007167f89 */ /* 0x000e2200000e0000 */
[----:B------:R-:W-:Y:S01]  /*a710*/  FMUL.FTZ R23, R214, R23 ;  /* 0x00000017d6177220 */ /* 0x000fe20000410000 */
[----:B------:R-:W-:Y:S01]  /*a720*/  FFMA.FTZ R143, R143, R196, R224 ;  /* 0x000000c48f8f7223 */ /* 0x000fe200000100e0 */
[----:B--2---:R-:W-:Y:S01]  /*a730*/  @!P0 FADD.FTZ R6, R6, R133 ;  /* 0x0000008506068221 */ /* 0x004fe20000010000 */
[----:B------:R-:W1:Y:S01]  /*a740*/  SHFL.DOWN PT, R134, R5, 0x10, 0x1f ;  /* 0x0a001f0005867f89 */ /* 0x000e6200000e0000 */
[----:B------:R-:W-:Y:S01]  /*a750*/  FFMA.FTZ R3, R200, UR30, R3 ;  /* 0x0000001ec8037c23 */ /* 0x000fe20008010003 */
[----:B------:R-:W-:Y:S01]  /*a760*/  FADD.FTZ R66, R147, R66 ;  /* 0x0000004293427221 */ /* 0x000fe20000010000 */
[----:B-----5:R-:W-:Y:S01]  /*a770*/  @!P0 FADD.FTZ R4, R4, R131 ;  /* 0x0000008304048221 */ /* 0x020fe20000010000 */
[----:B------:R-:W-:Y:S01]  /*a780*/  ISETP.GT.AND P0, PT, R126, 0xf, PT ;  /* 0x0000000f7e00780c */ /* 0x000fe20003f04270 */
[----:B------:R-:W2:Y:S01]  /*a790*/  SHFL.DOWN PT, R135, R6, 0x10, 0x1f ;  /* 0x0a001f0006877f89 */ /* 0x000ea200000e0000 */
[----:B------:R-:W-:Y:S01]  /*a7a0*/  FFMA.FTZ R131, R197, UR30, R14 ;  /* 0x0000001ec5837c23 */ /* 0x000fe2000801000e */
[----:B------:R-:W-:Y:S01]  /*a7b0*/  FMUL.FTZ R14, R201, UR31 ;  /* 0x0000001fc90e7c20 */ /* 0x000fe20008410000 */
[----:B------:R-:W-:Y:S01]  /*a7c0*/  FFMA.FTZ R222, R222, R3, R23 ;  /* 0x00000003dede7223 */ /* 0x000fe20000010017 */
[----:B------:R-:W5:Y:S01]  /*a7d0*/  SHFL.DOWN PT, R133, R4, 0x10, 0x1f ;  /* 0x0a001f0004857f89 */ /* 0x000f6200000e0000 */
[----:B------:R-:W-:Y:S01]  /*a7e0*/  FMUL.FTZ R3, R202, UR31 ;  /* 0x0000001fca037c20 */ /* 0x000fe20008410000 */
[----:B------:R-:W-:Y:S01]  /*a7f0*/  FFMA.FTZ R14, R183, UR30, -R14 ;  /* 0x0000001eb70e7c23 */ /* 0x000fe2000801080e */
[----:B------:R-:W-:Y:S01]  /*a800*/  FFMA.FTZ R131, R144, R131, R209 ;  /* 0x0000008390837223 */ /* 0x000fe200000100d1 */
[----:B------:R-:W-:Y:S01]  /*a810*/  FMUL.FTZ R23, R184, UR31 ;  /* 0x0000001fb8177c20 */ /* 0x000fe20008410000 */
[----:B------:R-:W-:Y:S01]  /*a820*/  FADD.FTZ R48, R149, R48 ;  /* 0x0000003095307221 */ /* 0x000fe20000010000 */
[----:B------:R-:W-:Y:S01]  /*a830*/  FMUL.FTZ R138, R211, R14 ;  /* 0x0000000ed38a7220 */ /* 0x000fe20000410000 */
[----:B------:R-:W-:Y:S01]  /*a840*/  FMUL.FTZ R14, R203, UR31 ;  /* 0x0000001fcb0e7c20 */ /* 0x000fe20008410000 */
[----:B------:R-:W-:Y:S01]  /*a850*/  FFMA.FTZ R142, R142, R197, R131 ;  /* 0x000000c58e8e7223 */ /* 0x000fe20000010083 */
[----:B------:R-:W-:Y:S01]  /*a860*/  FFMA.FTZ R131, R15, R200, R222 ;  /* 0x000000c80f837223 */ /* 0x000fe200000100de */
[----:B------:R-:W-:Y:S01]  /*a870*/  FADD.FTZ R67, R145, R67 ;  /* 0x0000004391437221 */ /* 0x000fe20000010000 */
[----:B0-----:R-:W-:Y:S01]  /*a880*/  @!P0 FADD.FTZ R7, R7, R22 ;  /* 0x0000001607078221 */ /* 0x001fe20000010000 */
[----:B------:R-:W-:Y:S01]  /*a890*/  FFMA.FTZ R22, R184, UR30, -R3 ;  /* 0x0000001eb8167c23 */ /* 0x000fe20008010803 */
[C---:B------:R-:W-:Y:S01]  /*a8a0*/  FFMA.FTZ R3, R185.reuse, UR30, -R14 ;  /* 0x0000001eb9037c23 */ /* 0x040fe2000801080e */
[----:B------:R-:W-:Y:S01]  /*a8b0*/  FMUL.FTZ R14, R185, UR31 ;  /* 0x0000001fb90e7c20 */ /* 0x000fe20008410000 */
[----:B-1----:R-:W-:Y:S01]  /*a8c0*/  @!P0 FADD.FTZ R5, R5, R134 ;  /* 0x0000008605058221 */ /* 0x002fe20000010000 */
[----:B------:R-:W-:Y:S01]  /*a8d0*/  FMUL.FTZ R134, R213, R22 ;  /* 0x00000016d5867220 */ /* 0x000fe20000410000 */
[----:B------:R-:W-:Y:S01]  /*a8e0*/  FMUL.FTZ R22, R183, UR31 ;  /* 0x0000001fb7167c20 */ /* 0x000fe20008410000 */
[----:B------:R-:W-:Y:S01]  /*a8f0*/  FMUL.FTZ R15, R216, R3 ;  /* 0x00000003d80f7220 */ /* 0x000fe20000410000 */
[----:B------:R-:W-:Y:S01]  /*a900*/  FFMA.FTZ R3, R203, UR30, R14 ;  /* 0x0000001ecb037c23 */ /* 0x000fe2000801000e */
[----:B--2---:R-:W-:Y:S01]  /*a910*/  @!P0 FADD.FTZ R6, R6, R135 ;  /* 0x0000008706068221 */ /* 0x004fe20000010000 */
[----:B------:R-:W-:Y:S01]  /*a920*/  FFMA.FTZ R136, R201, UR30, R22 ;  /* 0x0000001ec9887c23 */ /* 0x000fe20008010016 */
[----:B------:R-:W-:Y:S01]  /*a930*/  FFMA.FTZ R22, R202, UR30, R23 ;  /* 0x0000001eca167c23 */ /* 0x000fe20008010017 */
[----:B------:R-:W-:Y:S01]  /*a940*/  FFMA.FTZ R3, R12, R3, R15 ;  /* 0x000000030c037223 */ /* 0x000fe2000001000f */
[----:B-----5:R-:W-:Y:S01]  /*a950*/  @!P0 FADD.FTZ R4, R4, R133 ;  /* 0x0000008504048221 */ /* 0x020fe20000010000 */
[----:B------:R-:W-:Y:S01]  /*a960*/  FFMA.FTZ R221, R221, R136, R138 ;  /* 0x00000088dddd7223 */ /* 0x000fe2000001008a */
[----:B------:R-:W-:Y:S01]  /*a970*/  FFMA.FTZ R22, R13, R22, R134 ;  /* 0x000000160d167223 */ /* 0x000fe20000010086 */
[----:B------:R-:W-:Y:S01]  /*a980*/  FFMA.FTZ R2, R2, R203, R3 ;  /* 0x000000cb02027223 */ /* 0x000fe20000010003 */
[----:B------:R-:W-:Y:S01]  /*a990*/  FADD.FTZ R47, R146, R47 ;  /* 0x0000002f922f7221 */ /* 0x000fe20000010000 */
[----:B------:R0:W-:Y:S01]  /*a9a0*/  @!P2 STS.128 [R125+0x860], R4 ;  /* 0x000860047d00a388 */ /* 0x0001e20000000c00 */
        /* <DEDUP_REMOVED lines=34> */
.L_x_6419:
[----:B------:R-:W-:Y:S05]  /*abd0*/  BSYNC B0 ;  /* 0x0000000000007941 */ /* 0x000fea0003800000 */
.L_x_6418:
[----:B------:R-:W-:-:S04]  /*abe0*/  IADD3 R24, R24, 0x1, RZ ;  /* 0x0000000118187810 */ /* 0x000fc80007ffe0ff */
[----:B------:R-:W-:-:S13]  /*abf0*/  ISETP.GE.AND P0, PT, R24, UR33, PT ;  /* 0x0000002118007c0c */ /* 0x000fda000bf06270 */
[----:B------:R-:W-:Y:S05]  /*ac00*/  @!P0 BRA `(.L_x_6420) ;  /* 0xffffffa000a88947 */ /* 0x000fea000383ffff */
.L_x_6389:
[----:B------:R-:W-:Y:S01]  /*ac10*/  BAR.SYNC.DEFER_BLOCKING 0x0 ;  /* 0x0000000000007b1d */ /* 0x000fe20000010000 */
[----:B------:R-:W-:Y:S02]  /*ac20*/  F2FP.F16.F32.PACK_AB R71, R71, R72 ;  /* 0x000000484747723e */ /* 0x000fe400000000ff */
[----:B------:R-:W-:Y:S02]  /*ac30*/  F2FP.F16.F32.PACK_AB R69, R69, R70 ;  /* 0x000000464545723e */ /* 0x000fe400000000ff */
[----:B------:R-:W-:-:S03]  /*ac40*/  PRMT R0, R71, 0x7632, R0 ;  /* 0x0000763247007816 */ /* 0x000fc60000000000 */
[----:B------:R-:W2:Y:S01]  /*ac50*/  S2UR UR8, SR_CgaCtaId ;  /* 0x00000000000879c3 */ /* 0x000ea20000008800 */
        /* <DEDUP_REMOVED lines=14> */
[----:B01----:R-:W-:Y:S02]  /*ad40*/  PRMT R4, R65, 0x7632, R4 ;  /* 0x0000763241047816 */ /* 0x003fe40000000004 */
[----:B------:R-:W-:Y:S01]  /*ad50*/  IADD3 R32, -R8, UR18, RZ ;  /* 0x0000001208207c10 */ /* 0x000fe2000fffe1ff */
[----:B------:R0:W-:Y:S01]  /*ad60*/  STS.U16 [R107+0x6], R2 ;  /* 0x000006026b007388 */ /* 0x0001e20000000400 */
[----:B--2---:R-:W-:-:S03]  /*ad70*/  ULEA UR7, UR8, UR7, 0x18 ;  /* 0x0000000708077291 */ /* 0x004fc6000f8ec03f */
[----:B------:R1:W-:Y:S01]  /*ad80*/  STS.U16 [R107+0xa], R3 ;  /* 0x00000a036b007388 */ /* 0x0003e20000000400 */
[----:B------:R-:W-:Y:S01]  /*ad90*/  USHF.R.S32.HI UR8, URZ, 0x1f, UR16 ;  /* 0x0000001f3f087899 */ /* 0x000fe20008011410 */
[----:B---3--:R-:W-:Y:S02]  /*ada0*/  PRMT R0, R63, 0x7632, R0 ;  /* 0x000076323f007816 */ /* 0x008fe40000000000 */
[----:B------:R-:W-:Y:S01]  /*adb0*/  STS.U16 [R107], R71 ;  /* 0x000000476b007388 */ /* 0x000fe20000000400 */
[----:B0-----:R-:W-:Y:S01]  /*adc0*/  PRMT R2, R61, 0x7632, R2 ;  /* 0x000076323d027816 */ /* 0x001fe20000000002 */
[----:B-----5:R-:W-:Y:S02]  /*add0*/  IMAD.WIDE.U32 R6, R10, UR16, RZ ;  /* 0x000000100a067c25 */ /* 0x020fe4000f8e00ff */
[----:B------:R0:W-:Y:S01]  /*ade0*/  STS.U16 [R107+0x12], R0 ;  /* 0x000012006b007388 */ /* 0x0001e20000000400 */
[----:B-1----:R-:W-:-:S03]  /*adf0*/  PRMT R3, R59, 0x7632, R3 ;  /* 0x000076323b037816 */ /* 0x002fc60000000003 */
[----:B------:R-:W-:Y:S04]  /*ae00*/  STS.U16 [R107+0x4], R69 ;  /* 0x000004456b007388 */ /* 0x000fe80000000400 */
[----:B------:R-:W-:Y:S01]  /*ae10*/  STS.U16 [R107+0x8], R67 ;  /* 0x000008436b007388 */ /* 0x000fe20000000400 */
[----:B0-----:R-:W-:-:S03]  /*ae20*/  PRMT R0, R57, 0x7632, R0 ;  /* 0x0000763239007816 */ /* 0x001fc60000000000 */
[----:B------:R-:W-:Y:S04]  /*ae30*/  STS.U16 [R107+0xc], R65 ;  /* 0x00000c416b007388 */ /* 0x000fe80000000400 */
[----:B------:R0:W-:Y:S04]  /*ae40*/  STS.U16 [R107+0xe], R4 ;  /* 0x00000e046b007388 */ /* 0x0001e80000000400 */
[----:B------:R-:W-:Y:S04]  /*ae50*/  STS.U16 [R107+0x10], R63 ;  /* 0x0000103f6b007388 */ /* 0x000fe80000000400 */
[----:B------:R-:W-:Y:S01]  /*ae60*/  STS.U16 [R107+0x14], R61 ;  /* 0x0000143d6b007388 */ /* 0x000fe20000000400 */
[----:B0-----:R-:W-:-:S03]  /*ae70*/  SHF.L.U32 R4, R128, 0x4, RZ ;  /* 0x0000000480047819 */ /* 0x001fc600000006ff */
[----:B------:R-:W-:Y:S01]  /*ae80*/  STS.U16 [R107+0x16], R2 ;  /* 0x000016026b007388 */ /* 0x000fe20000000400 */
[----:B------:R-:W-:Y:S01]  /*ae90*/  LOP3.LUT R5, R4, 0xfffffe00, RZ, 0xc0, !PT ;  /* 0xfffffe0004057812 */ /* 0x000fe200078ec0ff */
[----:B------:R-:W-:Y:S02]  /*aea0*/  IMAD R4, R10, UR8, RZ ;  /* 0x000000080a047c24 */ /* 0x000fe4000f8e02ff */
[----:B------:R-:W-:Y:S01]  /*aeb0*/  STS.U16 [R107+0x18], R59 ;  /* 0x0000183b6b007388 */ /* 0x000fe20000000400 */
[----:B------:R-:W-:Y:S01]  /*aec0*/  LOP3.LUT R101, R5, 0x1f, R128, 0xf8, !PT ;  /* 0x0000001f05657812 */ /* 0x000fe200078ef880 */
[----:B------:R-:W-:Y:S02]  /*aed0*/  IMAD R11, R11, UR16, R4 ;  /* 0x000000100b0b7c24 */ /* 0x000fe4000f8e0204 */
[----:B------:R0:W-:Y:S01]  /*aee0*/  STS.U16 [R107+0x1a], R3 ;  /* 0x00001a036b007388 */ /* 0x0001e20000000400 */
[----:B------:R-:W-:Y:S02]  /*aef0*/  SHF.R.S32.HI R5, RZ, 0x1f, R8 ;  /* 0x0000001fff057819 */ /* 0x000fe40000011408 */
[----:B------:R-:W-:Y:S01]  /*af00*/  IADD3 R4, P2, R101, R8, RZ ;  /* 0x0000000865047210 */ /* 0x000fe20007f5e0ff */
[----:B------:R-:W-:Y:S01]  /*af10*/  STS.U16 [R107+0x1c], R57 ;  /* 0x00001c396b007388 */ /* 0x000fe20000000400 */
[----:B------:R-:W-:-:S02]  /*af20*/  SHF.R.S32.HI R34, RZ, 0x1f, R101 ;  /* 0x0000001fff227819 */ /* 0x000fc40000011465 */
[----:B------:R-:W-:Y:S01]  /*af30*/  IADD3 R67, R7, R11, RZ ;  /* 0x0000000b07437210 */ /* 0x000fe20007ffe0ff */
[----:B------:R-:W-:Y:S01]  /*af40*/  STS.U16 [R107+0x1e], R0 ;  /* 0x00001e006b007388 */ /* 0x000fe20000000400 */
[----:B------:R-:W-:-:S03]  /*af50*/  NOP ;  /* 0x0000000000007918 */ /* 0x000fc60000000000 */
[----:B------:R-:W-:Y:S01]  /*af60*/  LDS.U16 R13, [R123] ;  /* 0x000000007b0d7984 */ /* 0x000fe20000000400 */
[----:B0-----:R-:W0:Y:S01]  /*af70*/  LDC.64 R2, c[0x0][0x3a8] ;  /* 0x0000ea00ff027b82 */ /* 0x001e220000000a00 */
[----:B------:R-:W-:Y:S02]  /*af80*/  IADD3.X R5, R34, R5, RZ, P2, !PT ;  /* 0x0000000522057210 */ /* 0x000fe400017fe4ff */
        /* <DEDUP_REMOVED lines=32> */
.L_x_6422:
[----:B------:R-:W-:Y:S05]  /*b190*/  BSYNC B0 ;  /* 0x0000000000007941 */ /* 0x000fea0003800000 */
.L_x_6421:
[----:B------:R-:W-:Y:S01]  /*b1a0*/  MOV R7, R67 ;  /* 0x0000004300077202 */ /* 0x000fe20000000f00 */
[----:B------:R-:W-:Y:S01]  /*b1b0*/  ULDC.64 UR20, c[0x0][0x390] ;  /* 0x0000e40000147ab9 */ /* 0x000fe20000000a00 */
[----:B------:R-:W-:Y:S01]  /*b1c0*/  ULDC.64 UR18, c[0x0][0x3e0] ;  /* 0x0000f80000127ab9 */ /* 0x000fe20000000a00 */
[----:B------:R-:W-:Y:S01]  /*b1d0*/  IMAD R8, R132, UR20, RZ ;  /* 0x0000001484087c24 */ /* 0x000fe2000f8e02ff */
[----:B------:R-:W-:Y:S01]  /*b1e0*/  LEA R9, P0, R101, UR18, 0x1 ;  /* 0x0000001265097c11 */ /* 0x000fe2000f8008ff */
[----:B------:R-:W-:Y:S01]  /*b1f0*/  IMAD.WIDE.U32 R6, R129, UR20, R6 ;  /* 0x0000001481067c25 */ /* 0x000fe2000f8e0006 */
[C---:B------:R-:W-:Y:S01]  /*b200*/  LOP3.LUT R67, R101.reuse, 0x20, RZ, 0xfc, !PT ;  /* 0x0000002065437812 */ /* 0x040fe200078efcff */
[----:B------:R-:W-:Y:S01]  /*b210*/  BSSY B0, `(.L_x_6423) ;  /* 0x00000bb000007945 */ /* 0x000fe20003800000 */
[----:B------:R-:W-:Y:S01]  /*b220*/  LOP3.LUT R69, R101, 0x40, RZ, 0xfc, !PT ;  /* 0x0000004065457812 */ /* 0x000fe200078efcff */
[----:B0-----:R-:W-:Y:S01]  /*b230*/  IMAD R11, R129, UR21, R8 ;  /* 0x00000015810b7c24 */ /* 0x001fe2000f8e0208 */
[----:B------:R-:W-:-:S02]  /*b240*/  IADD3 R8, P2, R91, R6, RZ ;  /* 0x000000065b087210 */ /* 0x000fc40007f5e0ff */
[C---:B------:R-:W-:Y:S02]  /*b250*/  LOP3.LUT R71, R101.reuse, 0x60, RZ, 0xfc, !PT ;  /* 0x0000006065477812 */ /* 0x040fe400078efcff */
[----:B------:R-:W-:Y:S02]  /*b260*/  IADD3.X R7, R90, R11, R7, P2, !PT ;  /* 0x0000000b5a077210 */ /* 0x000fe400017fe407 */
[----:B------:R-:W-:Y:S02]  /*b270*/  LEA.HI.X R10, R101, UR19, R34, 0x1, P0 ;  /* 0x00000013650a7c11 */ /* 0x000fe400080f0c22 */
[-C--:B------:R-:W-:Y:S02]  /*b280*/  ISETP.GE.AND P0, PT, R67, R0.reuse, PT ;  /* 0x000000004300720c */ /* 0x080fe40003f06270 */
[-C--:B------:R-:W-:Y:S02]  /*b290*/  ISETP.GE.AND P2, PT, R69, R0.reuse, PT ;  /* 0x000000004500720c */ /* 0x080fe40003f46270 */
[----:B------:R-:W-:-:S02]  /*b2a0*/  ISETP.GE.AND P4, PT, R71, R0, PT ;  /* 0x000000004700720c */ /* 0x000fc40003f86270 */
[C---:B------:R-:W-:Y:S02]  /*b2b0*/  LEA R6, P3, R8.reuse, R9, 0x1 ;  /* 0x0000000908067211 */ /* 0x040fe400078608ff */
[C---:B------:R-:W-:Y:S02]  /*b2c0*/  LOP3.LUT R73, R101.reuse, 0x80, RZ, 0xfc, !PT ;  /* 0x0000008065497812 */ /* 0x040fe400078efcff */
[----:B------:R-:W-:Y:S02]  /*b2d0*/  LEA.HI.X R7, R8, R10, R7, 0x1, P3 ;  /* 0x0000000a08077211 */ /* 0x000fe400018f0c07 */
        /* <DEDUP_REMOVED lines=112> */
[----:B--2---:R-:W-:Y:S01]  /*b9e0*/  F2FP.F16.F32.PACK_AB R0, R54, R53 ;  /* 0x000000353600723e */ /* 0x004fe200000000ff */
[----:B------:R-:W-:Y:S01]  /*b9f0*/  FADD.FTZ R53, R52, R53 ;  /* 0x0000003534357221 */ /* 0x000fe20000010000 */
[-C--:B------:R-:W-:Y:S01]  /*ba00*/  LEA.HI.SX32 R28, R28, R99.reuse, 0x1b ;  /* 0x000000631c1c7211 */ /* 0x080fe200078fdaff */
[----:B------:R0:W-:Y:S01]  /*ba10*/  STS.U16 [R23+0x12], R35 ;  /* 0x0000122317007388 */ /* 0x0001e20000000400 */
[----:B------:R-:W-:Y:S01]  /*ba20*/  LEA R24, R24, UR7, 0x1 ;  /* 0x0000000718187c11 */ /* 0x000fe2000f8e08ff */
[----:B------:R-:W-:Y:S01]  /*ba30*/  FADD.FTZ R54, R53, R54 ;  /* 0x0000003635367221 */ /* 0x000fe20000010000 */
[----:B------:R-:W-:Y:S02]  /*ba40*/  LEA.HI.SX32 R29, R29, R99, 0x1b ;  /* 0x000000631d1d7211 */ /* 0x000fe400078fdaff */
[----:B------:R-:W-:Y:S01]  /*ba50*/  F2FP.F16.F32.PACK_AB R6, R56, R55 ;  /* 0x000000373806723e */ /* 0x000fe200000000ff */
[----:B------:R-:W-:Y:S01]  /*ba60*/  STS.U16 [R24+0x14], R8 ;  /* 0x0000140818007388 */ /* 0x000fe20000000400 */
[----:B------:R-:W-:Y:S01]  /*ba70*/  PRMT R12, R8, 0x7632, R12 ;  /* 0x00007632080c7816 */ /* 0x000fe2000000000c */
[----:B------:R-:W-:Y:S01]  /*ba80*/  FADD.FTZ R55, R54, R55 ;  /* 0x0000003736377221 */ /* 0x000fe20000010000 */
[----:B------:R-:W-:Y:S01]  /*ba90*/  LEA R25, R25, UR7, 0x1 ;  /* 0x0000000719197c11 */ /* 0x000fe2000f8e08ff */
[----:B0-----:R-:W-:Y:S01]  /*baa0*/  IMAD R35, R3, UR16, R30 ;  /* 0x0000001003237c24 */ /* 0x001fe2000f8e021e */
[----:B------:R-:W-:Y:S01]  /*bab0*/  LEA R26, R26, UR7, 0x1 ;  /* 0x000000071a1a7c11 */ /* 0x000fe2000f8e08ff */
[----:B------:R-:W-:Y:S01]  /*bac0*/  FADD.FTZ R130, R55, R56 ;  /* 0x0000003837827221 */ /* 0x000fe20000010000 */
[----:B------:R-:W-:Y:S01]  /*bad0*/  PRMT R14, R0, 0x7632, R14 ;  /* 0x00007632000e7816 */ /* 0x000fe2000000000e */
[----:B------:R-:W-:Y:S01]  /*bae0*/  STS.U16 [R25+0x16], R12 ;  /* 0x0000160c19007388 */ /* 0x000fe20000000400 */
[----:B------:R-:W-:-:S02]  /*baf0*/  LEA R27, R27, UR7, 0x1 ;  /* 0x000000071b1b7c11 */ /* 0x000fc4000f8e08ff */
[----:B------:R-:W-:Y:S01]  /*bb00*/  LEA R28, R28, UR7, 0x1 ;  /* 0x000000071c1c7c11 */ /* 0x000fe2000f8e08ff */
[----:B------:R-:W-:Y:S01]  /*bb10*/  STS.U16 [R26+0x18], R0 ;  /* 0x000018001a007388 */ /* 0x000fe20000000400 */
[----:B------:R-:W-:Y:S02]  /*bb20*/  PRMT R31, R6, 0x7632, R31 ;  /* 0x00007632061f7816 */ /* 0x000fe4000000001f */
[----:B------:R-:W-:Y:S01]  /*bb30*/  LEA R29, R29, UR7, 0x1 ;  /* 0x000000071d1d7c11 */ /* 0x000fe2000f8e08ff */
[----:B------:R-:W-:Y:S04]  /*bb40*/  STS.U16 [R27+0x1a], R14 ;  /* 0x00001a0e1b007388 */ /* 0x000fe80000000400 */
[----:B------:R0:W-:Y:S04]  /*bb50*/  STS.U16 [R28+0x1c], R6 ;  /* 0x00001c061c007388 */ /* 0x0001e80000000400 */
[----:B------:R1:W-:Y:S01]  /*bb60*/  STS.U16 [R29+0x1e], R31 ;  /* 0x00001e1f1d007388 */ /* 0x0003e20000000400 */
        /* <DEDUP_REMOVED lines=22> */
[----:B-1----:R-:W-:Y:S01]  /*bcd0*/  IADD3.X R31, R34, -0x1, RZ, P1, !PT ;  /* 0xffffffff221f7810 */ /* 0x002fe20000ffe4ff */
        /* <DEDUP_REMOVED lines=14> */
.L_x_6424:
[----:B------:R-:W-:Y:S05]  /*bdc0*/  BSYNC B0 ;  /* 0x0000000000007941 */ /* 0x000fea0003800000 */
.L_x_6423:
        /* <DEDUP_REMOVED lines=52> */
.L_x_6383:
[----:B------:R-:W-:Y:S02]  /*c110*/  ULDC.64 UR4, c[0x0][0x3d8] ;  /* 0x0000f60000047ab9 */ /* 0x000fe40000000a00 */
[----:B------:R-:W-:-:S04]  /*c120*/  ISETP.NE.U32.AND P0, PT, RZ, UR4, PT ;  /* 0x00000004ff007c0c */ /* 0x000fc8000bf05070 */
[----:B------:R-:W-:-:S13]  /*c130*/  ISETP.NE.AND.EX P0, PT, RZ, UR5, PT, P0 ;  /* 0x00000005ff007c0c */ /* 0x000fda000bf05300 */
[----:B------:R-:W-:Y:S05]  /*c140*/  @!P0 BRA `(.L_x_6426) ;  /* 0x0000000000808947 */ /* 0x000fea0003800000 */
[----:B------:R-:W0:Y:S01]  /*c150*/  SHFL.DOWN P0, R0, R127, 0x1, 0x1f ;  /* 0x08201f007f007f89 */ /* 0x000e220000000000 */
[----:B------:R-:W-:Y:S01]  /*c160*/  BSSY B0, `(.L_x_6426) ;  /* 0x000001e000007945 */ /* 0x000fe20003800000 */
        /* <DEDUP_REMOVED lines=23> */
[----:B0-----:R-:W0:Y:S01]  /*c2e0*/  @!P0 S2R R3, SR_CgaCtaId ;  /* 0x0000000000038919 */ /* 0x001e220000008800 */
[----:B------:R-:W-:-:S04]  /*c2f0*/  @!P0 MOV R0, 0x400 ;  /* 0x0000040000008802 */ /* 0x000fc80000000f00 */
[----:B0-----:R-:W-:-:S06]  /*c300*/  @!P0 LEA R3, R3, R0, 0x18 ;  /* 0x0000000003038211 */ /* 0x001fcc00078ec0ff */
[----:B------:R-:W0:Y:S02]  /*c310*/  @!P0 LDS R3, [R3+0x858] ;  /* 0x0008580003038984 */ /* 0x000e240000000800 */
[----:B0-----:R-:W-:-:S05]  /*c320*/  @!P0 FADD.FTZ R4, R4, R3 ;  /* 0x0000000304048221 */ /* 0x001fca0000010000 */
[----:B------:R1:W-:Y:S02]  /*c330*/  REDG.E.ADD.F32.FTZ.RN.STRONG.GPU desc[UR14][R18.64], R4 ;  /* 0x00000004120079a6 */ /* 0x0003e4000c10f38e */
.L_x_6427:
[----:B------:R-:W-:Y:S05]  /*c340*/  BSYNC B0 ;  /* 0x0000000000007941 */ /* 0x000fea0003800000 */
.L_x_6426:
        /* <DEDUP_REMOVED lines=32> */
[----:B-1----:R-:W-:-:S06]  /*c550*/  @!P0 LEA R0, R3, R0, 0x18 ;  /* 0x0000000003008211 */ /* 0x002fcc00078ec0ff */
[----:B------:R-:W0:Y:S02]  /*c560*/  @!P0 LDS R0, [R0+0x858] ;  /* 0x0008580000008984 */ /* 0x000e240000000800 */
[----:B0-----:R-:W-:-:S05]  /*c570*/  @!P0 FADD.FTZ R7, R7, R0 ;  /* 0x0000000007078221 */ /* 0x001fca0000010000 */
[----:B------:R1:W-:Y:S01]  /*c580*/  REDG.E.ADD.F32.FTZ.RN.STRONG.GPU desc[UR14][R16.64], R7 ;  /* 0x00000007100079a6 */ /* 0x0003e2000c10f38e */
[----:B------:R-:W-:Y:S01]  /*c590*/  HFMA2.MMA R21, -RZ, RZ, 0, 0 ;  /* 0x00000000ff157435 */ /* 0x000fe200000001ff */
[----:B------:R-:W-:Y:S10]  /*c5a0*/  BRA `(.L_x_6430) ;  /* 0x0000000000047947 */ /* 0x000ff40003800000 */
.L_x_6429:
[----:B------:R-:W2:Y:S02]  /*c5b0*/  S2R R21, SR_TID.X ;  /* 0x0000000000157919 */ /* 0x000ea40000002100 */
.L_x_6430:
[----:B------:R-:W-:Y:S05]  /*c5c0*/  BSYNC B0 ;  /* 0x0000000000007941 */ /* 0x000fea0003800000 */
.L_x_6428:
[----:B------:R-:W-:Y:S02]  /*c5d0*/  ULDC UR22, c[0x0][0x21c] ;  /* 0x0000870000167ab9 */ /* 0x000fe40000000800 */
[----:B--2---:R-:W-:-:S13]  /*c5e0*/  ISETP.GE.AND P0, PT, R21, UR22, PT ;  /* 0x0000001615007c0c */ /* 0x004fda000bf06270 */
[----:B------:R-:W-:Y:S05]  /*c5f0*/  @P0 EXIT ;  /* 0x000000000000094d */ /* 0x000fea0003800000 */
[----:B------:R-:W-:Y:S01]  /*c600*/  ULDC.64 UR6, c[0x0][0x338] ;  /* 0x0000ce0000067ab9 */ /* 0x000fe20000000a00 */
[----:B------:R-:W2:Y:S01]  /*c610*/  S2UR UR5, SR_CgaCtaId ;  /* 0x00000000000579c3 */ /* 0x000ea20000008800 */
[C---:B------:R-:W-:Y:S01]  /*c620*/  IMAD R0, R132.reuse, UR6, RZ ;  /* 0x0000000684007c24 */ /* 0x040fe2000f8e02ff */
[----:B------:R-:W-:Y:S01]  /*c630*/  ULDC.64 UR8, c[0x0][0x358] ;  /* 0x0000d60000087ab9 */ /* 0x000fe20000000a00 */
[C---:B01----:R-:W-:Y:S01]  /*c640*/  IMAD.WIDE.U32 R6, R129.reuse, UR6, RZ ;  /* 0x0000000681067c25 */ /* 0x043fe2000f8e00ff */
        /* <DEDUP_REMOVED lines=35> */
.L_x_6432:
        /* <DEDUP_REMOVED lines=64> */
.L_x_6431:
[----:B------:R-:W-:Y:S05]  /*cc80*/  EXIT ;  /* 0x000000000000794d */ /* 0x000fea0003800000 */
.L_x_6393:
[----:B------:R-:W-:Y:S01]  /*cc90*/  HFMA2.MMA R230, -RZ, RZ, 0, 5.9604644775390625e-08 ;  /* 0x00000001ffe67435 */ /* 0x000fe200000001ff */
[----:B------:R-:W-:Y:S02]  /*cca0*/  MOV R216, R210 ;  /* 0x000000d200d87202 */ /* 0x000fe40000000f00 */
[----:B------:R-:W-:Y:S02]  /*ccb0*/  MOV R233, RZ ;  /* 0x000000ff00e97202 */ /* 0x000fe40000000f00 */
[----:B------:R-:W-:-:S07]  /*ccc0*/  MOV R15, 0xffffffff ;  /* 0xffffffff000f7802 */ /* 0x000fce0000000f00 */
[----:B01---5:R-:W-:Y:S05]  /*ccd0*/  WARPSYNC.COLLECTIVE R15, `(.L_x_6433) ;  /* 0x000000000f087348 */ /* 0x023fea0003c00000 */
[----:B------:R2:W3:Y:S02]  /*cce0*/  SHFL.UP P0, R229, R216, R230, R233 ;  /* 0x040000e6d8e57389 */ /* 0x0004e400000000e9 */
[----:B0123-5:R-:W-:Y:S01]  /*ccf0*/  ENDCOLLECTIVE ;  /* 0x000000000000791b */ /* 0x02ffe20003800000 */
.L_x_6433:
[----:B------:R-:W-:Y:S02]  /*cd00*/  MOV R216, R12 ;  /* 0x0000000c00d87202 */ /* 0x000fe40000000f00 */
[----:B------:R-:W-:-:S07]  /*cd10*/  MOV R13, R229 ;  /* 0x000000e5000d7202 */ /* 0x000fce0000000f00 */
[----:B------:R-:W-:Y:S05]  /*cd20*/  WARPSYNC.COLLECTIVE R15, `(.L_x_6434) ;  /* 0x000000000f087348 */ /* 0x000fea0003c00000 */
[----:B------:R0:W1:Y:S02]  /*cd30*/  SHFL.UP P0, R229, R216, R230, R233 ;  /* 0x040000e6d8e57389 */ /* 0x00006400000000e9 */
[----:B01----:R-:W-:Y:S01]  /*cd40*/  ENDCOLLECTIVE ;  /* 0x000000000000791b */ /* 0x003fe20003800000 */
.L_x_6434:
[----:B------:R-:W-:Y:S02]  /*cd50*/  MOV R216, R211 ;  /* 0x000000d300d87202 */ /* 0x000fe40000000f00 */
[----:B------:R-:W-:-:S07]  /*cd60*/  MOV R213, R229 ;  /* 0x000000e500d57202 */ /* 0x000fce0000000f00 */
[----:B------:R-:W-:Y:S05]  /*cd70*/  WARPSYNC.COLLECTIVE R15, `(.L_x_6435) ;  /* 0x000000000f087348 */ /* 0x000fea0003c00000 */
[----:B------:R0:W1:Y:S02]  /*cd80*/  SHFL.UP P0, R229, R216, R230, R233 ;  /* 0x040000e6d8e57389 */ /* 0x00006400000000e9 */
[----:B01----:R-:W-:Y:S01]  /*cd90*/  ENDCOLLECTIVE ;  /* 0x000000000000791b */ /* 0x003fe20003800000 */
.L_x_6435:
[----:B------:R-:W-:Y:S02]  /*cda0*/  MOV R216, R212 ;  /* 0x000000d400d87202 */ /* 0x000fe40000000f00 */
[----:B------:R-:W-:-:S07]  /*cdb0*/  MOV R219, R229 ;  /* 0x000000e500db7202 */ /* 0x000fce0000000f00 */
[----:B------:R-:W-:Y:S05]  /*cdc0*/  WARPSYNC.COLLECTIVE R15, `(.L_x_6436) ;  /* 0x000000000f087348 */ /* 0x000fea0003c00000 */
[----:B------:R0:W1:Y:S02]  /*cdd0*/  SHFL.UP P0, R229, R216, R230, R233 ;  /* 0x040000e6d8e57389 */ /* 0x00006400000000e9 */
[----:B01----:R-:W-:Y:S01]  /*cde0*/  ENDCOLLECTIVE ;  /* 0x000000000000791b */ /* 0x003fe20003800000 */
.L_x_6436:
        /* <DEDUP_REMOVED lines=17> */
.L_x_6437:
[----:B------:R-:W-:Y:S02]  /*cf00*/  MOV R216, R12 ;  /* 0x0000000c00d87202 */ /* 0x000fe40000000f00 */
[----:B------:R-:W-:-:S07]  /*cf10*/  MOV R13, R229 ;  /* 0x000000e5000d7202 */ /* 0x000fce0000000f00 */
[----:B------:R-:W-:Y:S05]  /*cf20*/  WARPSYNC.COLLECTIVE R15, `(.L_x_6438) ;  /* 0x000000000f087348 */ /* 0x000fea0003c00000 */
[----:B------:R0:W1:Y:S02]  /*cf30*/  SHFL.UP P0, R229, R216, R230, R233 ;  /* 0x040000e6d8e57389 */ /* 0x00006400000000e9 */
[----:B01----:R-:W-:Y:S01]  /*cf40*/  ENDCOLLECTIVE ;  /* 0x000000000000791b */ /* 0x003fe20003800000 */
.L_x_6438:
[----:B------:R-:W-:Y:S02]  /*cf50*/  MOV R216, R211 ;  /* 0x000000d300d87202 */ /* 0x000fe40000000f00 */
[----:B------:R-:W-:-:S07]  /*cf60*/  MOV R213, R229 ;  /* 0x000000e500d57202 */ /* 0x000fce0000000f00 */
[----:B------:R-:W-:Y:S05]  /*cf70*/  WARPSYNC.COLLECTIVE R15, `(.L_x_6439) ;  /* 0x000000000f087348 */ /* 0x000fea0003c00000 */
[----:B------:R0:W1:Y:S02]  /*cf80*/  SHFL.UP P0, R229, R216, R230, R233 ;  /* 0x040000e6d8e57389 */ /* 0x00006400000000e9 */
[----:B01----:R-:W-:Y:S01]  /*cf90*/  ENDCOLLECTIVE ;  /* 0x000000000000791b */ /* 0x003fe20003800000 */
.L_x_6439:
[----:B------:R-:W-:Y:S02]  /*cfa0*/  MOV R216, R212 ;  /* 0x000000d400d87202 */ /* 0x000fe40000000f00 */
[----:B------:R-:W-:-:S07]  /*cfb0*/  MOV R219, R229 ;  /* 0x000000e500db7202 */ /* 0x000fce0000000f00 */
[----:B------:R-:W-:Y:S05]  /*cfc0*/  WARPSYNC.COLLECTIVE R15, `(.L_x_6440) ;  /* 0x000000000f087348 */ /* 0x000fea0003c00000 */
[----:B------:R0:W1:Y:S02]  /*cfd0*/  SHFL.UP P0, R229, R216, R230, R233 ;  /* 0x040000e6d8e57389 */ /* 0x00006400000000e9 */
[----:B01----:R-:W-:Y:S01]  /*cfe0*/  ENDCOLLECTIVE ;  /* 0x000000000000791b */ /* 0x003fe20003800000 */
.L_x_6440:
        /* <DEDUP_REMOVED lines=17> */
.L_x_6441:
[----:B------:R-:W-:Y:S02]  /*d100*/  MOV R216, R12 ;  /* 0x0000000c00d87202 */ /* 0x000fe40000000f00 */
[----:B------:R-:W-:-:S07]  /*d110*/  MOV R13, R229 ;  /* 0x000000e5000d7202 */ /* 0x000fce0000000f00 */
[----:B------:R-:W-:Y:S05]  /*d120*/  WARPSYNC.COLLECTIVE R15, `(.L_x_6442) ;  /* 0x000000000f087348 */ /* 0x000fea0003c00000 */
[----:B------:R0:W1:Y:S02]  /*d130*/  SHFL.UP P0, R229, R216, R230, R233 ;  /* 0x040000e6d8e57389 */ /* 0x00006400000000e9 */
[----:B01----:R-:W-:Y:S01]  /*d140*/  ENDCOLLECTIVE ;  /* 0x000000000000791b */ /* 0x003fe20003800000 */
.L_x_6442:
[----:B------:R-:W-:Y:S02]  /*d150*/  MOV R216, R211 ;  /* 0x000000d300d87202 */ /* 0x000fe40000000f00 */
[----:B------:R-:W-:-:S07]  /*d160*/  MOV R213, R229 ;  /* 0x000000e500d57202 */ /* 0x000fce0000000f00 */
[----:B------:R-:W-:Y:S05]  /*d170*/  WARPSYNC.COLLECTIVE R15, `(.L_x_6443) ;  /* 0x000000000f087348 */ /* 0x000fea0003c00000 */
[----:B------:R0:W1:Y:S02]  /*d180*/  SHFL.UP P0, R229, R216, R230, R233 ;  /* 0x040000e6d8e57389 */ /* 0x00006400000000e9 */
[----:B01----:R-:W-:Y:S01]  /*d190*/  ENDCOLLECTIVE ;  /* 0x000000000000791b */ /* 0x003fe20003800000 */
.L_x_6443:
[----:B------:R-:W-:Y:S02]  /*d1a0*/  MOV R216, R212 ;  /* 0x000000d400d87202 */ /* 0x000fe40000000f00 */
[----:B------:R-:W-:-:S07]  /*d1b0*/  MOV R219, R229 ;  /* 0x000000e500db7202 */ /* 0x000fce0000000f00 */
[----:B------:R-:W-:Y:S05]  /*d1c0*/  WARPSYNC.COLLECTIVE R15, `(.L_x_6444) ;  /* 0x000000000f087348 */ /* 0x000fea0003c00000 */
[----:B------:R0:W1:Y:S02]  /*d1d0*/  SHFL.UP P0, R229, R216, R230, R233 ;  /* 0x040000e6d8e57389 */ /* 0x00006400000000e9 */
[----:B01----:R-:W-:Y:S01]  /*d1e0*/  ENDCOLLECTIVE ;  /* 0x000000000000791b */ /* 0x003fe20003800000 */
.L_x_6444:
        /* <DEDUP_REMOVED lines=17> */
.L_x_6445:
[----:B------:R-:W-:Y:S02]  /*d300*/  MOV R216, R12 ;  /* 0x0000000c00d87202 */ /* 0x000fe40000000f00 */
[----:B------:R-:W-:-:S07]  /*d310*/  MOV R13, R229 ;  /* 0x000000e5000d7202 */ /* 0x000fce0000000f00 */
[----:B------:R-:W-:Y:S05]  /*d320*/  WARPSYNC.COLLECTIVE R15, `(.L_x_6446) ;  /* 0x000000000f087348 */ /* 0x000fea0003c00000 */
[----:B------:R0:W1:Y:S02]  /*d330*/  SHFL.UP P0, R229, R216, R230, R233 ;  /* 0x040000e6d8e57389 */ /* 0x00006400000000e9 */
[----:B01----:R-:W-:Y:S01]  /*d340*/  ENDCOLLECTIVE ;  /* 0x000000000000791b */ /* 0x003fe20003800000 */
.L_x_6446:
[----:B------:R-:W-:Y:S02]  /*d350*/  MOV R216, R211 ;  /* 0x000000d300d87202 */ /* 0x000fe40000000f00 */
[----:B------:R-:W-:-:S07]  /*d360*/  MOV R213, R229 ;  /* 0x000000e500d57202 */ /* 0x000fce0000000f00 */
[----:B------:R-:W-:Y:S05]  /*d370*/  WARPSYNC.COLLECTIVE R15, `(.L_x_6447) ;  /* 0x000000000f087348 */ /* 0x000fea0003c00000 */
[----:B------:R0:W1:Y:S02]  /*d380*/  SHFL.UP P0, R229, R216, R230, R233 ;  /* 0x040000e6d8e57389 */ /* 0x00006400000000e9 */
[----:B01----:R-:W-:Y:S01]  /*d390*/  ENDCOLLECTIVE ;  /* 0x000000000000791b */ /* 0x003fe20003800000 */
.L_x_6447:
[----:B------:R-:W-:Y:S02]  /*d3a0*/  MOV R216, R212 ;  /* 0x000000d400d87202 */ /* 0x000fe40000000f00 */
[----:B------:R-:W-:-:S07]  /*d3b0*/  MOV R219, R229 ;  /* 0x000000e500db7202 */ /* 0x000fce0000000f00 */
[----:B------:R-:W-:Y:S05]  /*d3c0*/  WARPSYNC.COLLECTIVE R15, `(.L_x_6448) ;  /* 0x000000000f087348 */ /* 0x000fea0003c00000 */
[----:B------:R0:W1:Y:S02]  /*d3d0*/  SHFL.UP P0, R229, R216, R230, R233 ;  /* 0x040000e6d8e57389 */ /* 0x00006400000000e9 */
[----:B01----:R-:W-:Y:S01]  /*d3e0*/  ENDCOLLECTIVE ;  /* 0x000000000000791b */ /* 0x003fe20003800000 */
.L_x_6448:
        /* <DEDUP_REMOVED lines=17> */
.L_x_6449:
[----:B------:R-:W-:Y:S02]  /*d500*/  MOV R216, R13 ;  /* 0x0000000d00d87202 */ /* 0x000fe40000000f00 */
[----:B------:R-:W-:-:S07]  /*d510*/  MOV R12, R229 ;  /* 0x000000e5000c7202 */ /* 0x000fce0000000f00 */
[----:B------:R-:W-:Y:S05]  /*d520*/  WARPSYNC.COLLECTIVE R15, `(.L_x_6450) ;  /* 0x000000000f087348 */ /* 0x000fea0003c00000 */
[----:B------:R0:W1:Y:S02]  /*d530*/  SHFL.UP P0, R229, R216, R230, R233 ;  /* 0x040000e6d8e57389 */ /* 0x00006400000000e9 */
[----:B01----:R-:W-:Y:S01]  /*d540*/  ENDCOLLECTIVE ;  /* 0x000000000000791b */ /* 0x003fe20003800000 */
.L_x_6450:
[----:B------:R-:W-:Y:S02]  /*d550*/  MOV R216, R211 ;  /* 0x000000d300d87202 */ /* 0x000fe40000000f00 */
[----:B------:R-:W-:-:S07]  /*d560*/  MOV R14, R229 ;  /* 0x000000e5000e7202 */ /* 0x000fce0000000f00 */
[----:B------:R-:W-:Y:S05]  /*d570*/  WARPSYNC.COLLECTIVE R15, `(.L_x_6451) ;  /* 0x000000000f087348 */ /* 0x000fea0003c00000 */
[----:B------:R0:W1:Y:S02]  /*d580*/  SHFL.UP P0, R229, R216, R230, R233 ;  /* 0x040000e6d8e57389 */ /* 0x00006400000000e9 */
[----:B01----:R-:W-:Y:S01]  /*d590*/  ENDCOLLECTIVE ;  /* 0x000000000000791b */ /* 0x003fe20003800000 */
.L_x_6451:
[----:B------:R-:W-:Y:S02]  /*d5a0*/  MOV R216, R212 ;  /* 0x000000d400d87202 */ /* 0x000fe40000000f00 */
[----:B------:R-:W-:-:S07]  /*d5b0*/  MOV R213, R229 ;  /* 0x000000e500d57202 */ /* 0x000fce0000000f00 */
[----:B------:R-:W-:Y:S05]  /*d5c0*/  WARPSYNC.COLLECTIVE R15, `(.L_x_6452) ;  /* 0x000000000f087348 */ /* 0x000fea0003c00000 */
[----:B------:R0:W1:Y:S02]  /*d5d0*/  SHFL.UP P0, R229, R216, R230, R233 ;  /* 0x040000e6d8e57389 */ /* 0x00006400000000e9 */
[----:B01----:R-:W-:Y:S01]  /*d5e0*/  ENDCOLLECTIVE ;  /* 0x000000000000791b */ /* 0x003fe20003800000 */
.L_x_6452:
[----:B------:R-:W-:Y:S01]  /*d5f0*/  MOV R214, R229 ;  /* 0x000000e500d67202 */ /* 0x000fe20000000f00 */
[----:B------:R-:W-:Y:S06]  /*d600*/  BRA `(.L_x_6453) ;  /* 0xffffff98001c7947 */ /* 0x000fec000383ffff */
.L_x_6394:
        /* <DEDUP_REMOVED lines=8> */
.L_x_6455:
[----:B------:R-:W-:Y:S05]  /*d690*/  BSYNC B0 ;  /* 0x0000000000007941 */ /* 0x000fea0003800000 */
.L_x_6454:
[----:B------:R-:W-:Y:S05]  /*d6a0*/  BRA `(.L_x_6456) ;  /* 0xffffff98002c7947 */ /* 0x000fea000383ffff */
.L_x_6395:
        /* <DEDUP_REMOVED lines=8> */
.L_x_6458:
[----:B------:R-:W-:Y:S05]  /*d730*/  BSYNC B0 ;  /* 0x0000000000007941 */ /* 0x000fea0003800000 */
.L_x_6457:
[----:B------:R-:W-:Y:S05]  /*d740*/  BRA `(.L_x_6459) ;  /* 0xffffff98000c7947 */ /* 0x000fea000383ffff */
.L_x_6396:
        /* <DEDUP_REMOVED lines=8> */
.L_x_6461:
[----:B------:R-:W-:Y:S05]  /*d7d0*/  BSYNC B0 ;  /* 0x0000000000007941 */ /* 0x000fea0003800000 */
.L_x_6460:
[----:B------:R-:W-:Y:S05]  /*d7e0*/  BRA `(.L_x_6462) ;  /* 0xffffff9400ec7947 */ /* 0x000fea000383ffff */
.L_x_6397:
        /* <DEDUP_REMOVED lines=8> */
.L_x_6464:
[----:B------:R-:W-:Y:S05]  /*d870*/  BSYNC B0 ;  /* 0x0000000000007941 */ /* 0x000fea0003800000 */
.L_x_6463:
[----:B------:R-:W-:Y:S05]  /*d880*/  BRA `(.L_x_6465) ;  /* 0xffffff9400cc7947 */ /* 0x000fea000383ffff */
.L_x_6398:
        /* <DEDUP_REMOVED lines=8> */
.L_x_6467:
[----:B------:R-:W-:Y:S05]  /*d910*/  BSYNC B0 ;  /* 0x0000000000007941 */ /* 0x000fea0003800000 */
.L_x_6466:
        /* <DEDUP_REMOVED lines=10> */
.L_x_6468:
[----:B------:R-:W-:Y:S02]  /*d9c0*/  MOV R12, 0x1f ;  /* 0x0000001f000c7802 */ /* 0x000fe40000000f00 */
[----:B------:R-:W-:Y:S02]  /*d9d0*/  MOV R216, R211 ;  /* 0x000000d300d87202 */ /* 0x000fe40000000f00 */
[----:B------:R-:W-:-:S07]  /*d9e0*/  MOV R218, R229 ;  /* 0x000000e500da7202 */ /* 0x000fce0000000f00 */
[----:B------:R-:W-:Y:S05]  /*d9f0*/  WARPSYNC.COLLECTIVE R15, `(.L_x_6469) ;  /* 0x000000000f087348 */ /* 0x000fea0003c00000 */
[----:B------:R0:W1:Y:S02]  /*da00*/  SHFL.UP P0, R229, R216, R230, R233 ;  /* 0x040000e6d8e57389 */ /* 0x00006400000000e9 */
[----:B01----:R-:W-:Y:S01]  /*da10*/  ENDCOLLECTIVE ;  /* 0x000000000000791b */ /* 0x003fe20003800000 */
.L_x_6469:
[----:B------:R-:W-:Y:S02]  /*da20*/  MOV R216, R212 ;  /* 0x000000d400d87202 */ /* 0x000fe40000000f00 */
[----:B------:R-:W-:-:S07]  /*da30*/  MOV R211, R229 ;  /* 0x000000e500d37202 */ /* 0x000fce0000000f00 */
[----:B------:R-:W-:Y:S05]  /*da40*/  WARPSYNC.COLLECTIVE R15, `(.L_x_6470) ;  /* 0x000000000f087348 */ /* 0x000fea0003c00000 */
[----:B------:R0:W1:Y:S02]  /*da50*/  SHFL.UP P0, R229, R216, R230, R233 ;  /* 0x040000e6d8e57389 */ /* 0x00006400000000e9 */
[----:B01----:R-:W-:Y:S01]  /*da60*/  ENDCOLLECTIVE ;  /* 0x000000000000791b */ /* 0x003fe20003800000 */
.L_x_6470:
[----:B------:R-:W-:Y:S05]  /*da70*/  WARPSYNC.COLLECTIVE R15, `(.L_x_6471) ;  /* 0x000000000f087348 */ /* 0x000fea0003c00000 */
[----:B------:R0:W1:Y:S02]  /*da80*/  SHFL.IDX P0, R231, R14, R13, R12 ;  /* 0x0000000d0ee77389 */ /* 0x000064000000000c */
[----:B01----:R-:W-:Y:S01]  /*da90*/  ENDCOLLECTIVE ;  /* 0x000000000000791b */ /* 0x003fe20003800000 */
.L_x_6471:
[----:B------:R-:W-:Y:S02]  /*daa0*/  MOV R14, R5 ;  /* 0x00000005000e7202 */ /* 0x000fe40000000f00 */
[----:B------:R-:W-:Y:S02]  /*dab0*/  MOV R212, R229 ;  /* 0x000000e500d47202 */ /* 0x000fe40000000f00 */
[----:B------:R-:W-:-:S07]  /*dac0*/  MOV R4, R231 ;  /* 0x000000e700047202 */ /* 0x000fce0000000f00 */
[----:B------:R-:W-:Y:S05]  /*dad0*/  WARPSYNC.COLLECTIVE R15, `(.L_x_6472) ;  /* 0x000000000f087348 */ /* 0x000fea0003c00000 */
[----:B------:R0:W1:Y:S02]  /*dae0*/  SHFL.IDX P0, R231, R14, R13, R12 ;  /* 0x0000000d0ee77389 */ /* 0x000064000000000c */
[----:B01----:R-:W-:Y:S01]  /*daf0*/  ENDCOLLECTIVE ;  /* 0x000000000000791b */ /* 0x003fe20003800000 */
.L_x_6472:
[----:B------:R-:W-:Y:S02]  /*db00*/  MOV R14, R6 ;  /* 0x00000006000e7202 */ /* 0x000fe40000000f00 */
[----:B------:R-:W-:-:S07]  /*db10*/  MOV R5, R231 ;  /* 0x000000e700057202 */ /* 0x000fce0000000f00 */
[----:B------:R-:W-:Y:S05]  /*db20*/  WARPSYNC.COLLECTIVE R15, `(.L_x_6473) ;  /* 0x000000000f087348 */ /* 0x000fea0003c00000 */
[----:B------:R0:W1:Y:S02]  /*db30*/  SHFL.IDX P0, R231, R14, R13, R12 ;  /* 0x0000000d0ee77389 */ /* 0x000064000000000c */
[----:B01----:R-:W-:Y:S01]  /*db40*/  ENDCOLLECTIVE ;  /* 0x000000000000791b */ /* 0x003fe20003800000 */
.L_x_6473:
[----:B------:R-:W-:Y:S02]  /*db50*/  MOV R14, R7 ;  /* 0x00000007000e7202 */ /* 0x000fe40000000f00 */
[----:B------:R-:W-:-:S07]  /*db60*/  MOV R6, R231 ;  /* 0x000000e700067202 */ /* 0x000fce0000000f00 */
[----:B------:R-:W-:Y:S05]  /*db70*/  WARPSYNC.COLLECTIVE R15, `(.L_x_6474) ;  /* 0x000000000f087348 */ /* 0x000fea0003c00000 */
[----:B------:R0:W1:Y:S02]  /*db80*/  SHFL.IDX P0, R231, R14, R13, R12 ;  /* 0x0000000d0ee77389 */ /* 0x000064000000000c */
[----:B01----:R-:W-:Y:S01]  /*db90*/  ENDCOLLECTIVE ;  /* 0x000000000000791b */ /* 0x003fe20003800000 */
.L_x_6474:
[----:B------:R-:W-:Y:S01]  /*dba0*/  MOV R7, R231 ;  /* 0x000000e700077202 */ /* 0x000fe20000000f00 */
[----:B------:R-:W-:Y:S06]  /*dbb0*/  BRA `(.L_x_6475) ;  /* 0xffffff9400287947 */ /* 0x000fec000383ffff */
.L_x_6400:
[----:B------:R-:W-:Y:S01]  /*dbc0*/  HFMA2.MMA R251, -RZ, RZ, 0, 5.9604644775390625e-08 ;  /* 0x00000001fffb7435 */ /* 0x000fe200000001ff */
[----:B------:R-:W-:Y:S02]  /*dbd0*/  MOV R250, R248 ;  /* 0x000000f800fa7202 */ /* 0x000fe40000000f00 */
[----:B------:R-:W-:Y:S02]  /*dbe0*/  MOV R252, 0x1f ;  /* 0x0000001f00fc7802 */ /* 0x000fe40000000f00 */
[----:B------:R-:W-:-:S07]  /*dbf0*/  MOV R15, 0xffffffff ;  /* 0xffffffff000f7802 */ /* 0x000fce0000000f00 */
[----:B-1----:R-:W-:Y:S05]  /*dc00*/  WARPSYNC.COLLECTIVE R15, `(.L_x_6476) ;  /* 0x000000000f087348 */ /* 0x002fea0003c00000 */
[----:B------:R0:W2:Y:S02]  /*dc10*/  SHFL.DOWN P2, R247, R250, R251, R252 ;  /* 0x080000fbfaf77389 */ /* 0x0000a400000400fc */
[----:B012---:R-:W-:Y:S01]  /*dc20*/  ENDCOLLECTIVE ;  /* 0x000000000000791b */ /* 0x007fe20003800000 */
.L_x_6476:
[----:B------:R-:W-:Y:S02]  /*dc30*/  MOV R250, R249 ;  /* 0x000000f900fa7202 */ /* 0x000fe40000000f00 */
[----:B------:R-:W-:-:S07]  /*dc40*/  MOV R13, R247 ;  /* 0x000000f7000d7202 */ /* 0x000fce0000000f00 */
[----:B------:R-:W-:Y:S05]  /*dc50*/  WARPSYNC.COLLECTIVE R15, `(.L_x_6477) ;  /* 0x000000000f087348 */ /* 0x000fea0003c00000 */
[----:B------:R0:W1:Y:S02]  /*dc60*/  SHFL.DOWN P2, R247, R250, R251, R252 ;  /* 0x080000fbfaf77389 */ /* 0x00006400000400fc */
[----:B01----:R-:W-:Y:S01]  /*dc70*/  ENDCOLLECTIVE ;  /* 0x000000000000791b */ /* 0x003fe20003800000 */
.L_x_6477:
[----:B------:R-:W-:Y:S02]  /*dc80*/  MOV R250, R245 ;  /* 0x000000f500fa7202 */ /* 0x000fe40000000f00 */
[----:B------:R-:W-:-:S07]  /*dc90*/  MOV R12, R247 ;  /* 0x000000f7000c7202 */ /* 0x000fce0000000f00 */
[----:B------:R-:W-:Y:S05]  /*dca0*/  WARPSYNC.COLLECTIVE R15, `(.L_x_6478) ;  /* 0x000000000f087348 */ /* 0x000fea0003c00000 */
[----:B------:R0:W1:Y:S02]  /*dcb0*/  SHFL.DOWN P2, R247, R250, R251, R252 ;  /* 0x080000fbfaf77389 */ /* 0x00006400000400fc */
[----:B01----:R-:W-:Y:S01]  /*dcc0*/  ENDCOLLECTIVE ;  /* 0x000000000000791b */ /* 0x003fe20003800000 */
.L_x_6478:
[----:B------:R-:W-:Y:S02]  /*dcd0*/  MOV R250, R244 ;  /* 0x000000f400fa7202 */ /* 0x000fe40000000f00 */
[----:B------:R-:W-:-:S07]  /*dce0*/  MOV R14, R247 ;  /* 0x000000f7000e7202 */ /* 0x000fce0000000f00 */
[----:B------:R-:W-:Y:S05]  /*dcf0*/  WARPSYNC.COLLECTIVE R15, `(.L_x_6479) ;  /* 0x000000000f087348 */ /* 0x000fea0003c00000 */
[----:B------:R0:W1:Y:S02]  /*dd00*/  SHFL.DOWN P2, R247, R250, R251, R252 ;  /* 0x080000fbfaf77389 */ /* 0x00006400000400fc */
[----:B01----:R-:W-:Y:S01]  /*dd10*/  ENDCOLLECTIVE ;  /* 0x000000000000791b */ /* 0x003fe20003800000 */
.L_x_6479:
[----:B------:R-:W-:Y:S05]  /*dd20*/  BRA `(.L_x_6480) ;  /* 0xffffffa4007c7947 */ /* 0x000fea000383ffff */
.L_x_6403:
        /* <DEDUP_REMOVED lines=8> */
.L_x_6482:
[----:B------:R-:W-:Y:S05]  /*ddb0*/  BSYNC B0 ;  /* 0x0000000000007941 */ /* 0x000fea0003800000 */
.L_x_6481:
        /* <DEDUP_REMOVED lines=8> */
.L_x_6483:
[----:B------:R-:W-:Y:S02]  /*de40*/  MOV R250, R245 ;  /* 0x000000f500fa7202 */ /* 0x000fe40000000f00 */
[----:B------:R-:W-:-:S07]  /*de50*/  MOV R13, R247 ;  /* 0x000000f7000d7202 */ /* 0x000fce0000000f00 */
[----:B------:R-:W-:Y:S05]  /*de60*/  WARPSYNC.COLLECTIVE R15, `(.L_x_6484) ;  /* 0x000000000f087348 */ /* 0x000fea0003c00000 */
[----:B------:R0:W1:Y:S02]  /*de70*/  SHFL.DOWN P2, R247, R250, R251, R252 ;  /* 0x080000fbfaf77389 */ /* 0x00006400000400fc */
[----:B01----:R-:W-:Y:S01]  /*de80*/  ENDCOLLECTIVE ;  /* 0x000000000000791b */ /* 0x003fe20003800000 */
.L_x_6484:
[----:B------:R-:W-:Y:S02]  /*de90*/  MOV R250, R244 ;  /* 0x000000f400fa7202 */ /* 0x000fe40000000f00 */
[----:B------:R-:W-:-:S07]  /*dea0*/  MOV R14, R247 ;  /* 0x000000f7000e7202 */ /* 0x000fce0000000f00 */
[----:B------:R-:W-:Y:S05]  /*deb0*/  WARPSYNC.COLLECTIVE R15, `(.L_x_6485) ;  /* 0x000000000f087348 */ /* 0x000fea0003c00000 */
[----:B------:R0:W1:Y:S02]  /*dec0*/  SHFL.DOWN P2, R247, R250, R251, R252 ;  /* 0x080000fbfaf77389 */ /* 0x00006400000400fc */
[----:B01----:R-:W-:Y:S01]  /*ded0*/  ENDCOLLECTIVE ;  /* 0x000000000000791b */ /* 0x003fe20003800000 */
.L_x_6485:
[----:B------:R-:W-:Y:S05]  /*dee0*/  BRA `(.L_x_6486) ;  /* 0xffffffa400607947 */ /* 0x000fea000383ffff */
.L_x_6406:
        /* <DEDUP_REMOVED lines=8> */
.L_x_6488:
[----:B------:R-:W-:Y:S05]  /*df70*/  BSYNC B0 ;  /* 0x0000000000007941 */ /* 0x000fea0003800000 */
.L_x_6487:
        /* <DEDUP_REMOVED lines=8> */
.L_x_6489:
[----:B------:R-:W-:Y:S02]  /*e000*/  MOV R250, R245 ;  /* 0x000000f500fa7202 */ /* 0x000fe40000000f00 */
[----:B------:R-:W-:-:S07]  /*e010*/  MOV R13, R247 ;  /* 0x000000f7000d7202 */ /* 0x000fce0000000f00 */
[----:B------:R-:W-:Y:S05]  /*e020*/  WARPSYNC.COLLECTIVE R15, `(.L_x_6490) ;  /* 0x000000000f087348 */ /* 0x000fea0003c00000 */
[----:B------:R0:W1:Y:S02]  /*e030*/  SHFL.DOWN P2, R247, R250, R251, R252 ;  /* 0x080000fbfaf77389 */ /* 0x00006400000400fc */
[----:B01----:R-:W-:Y:S01]  /*e040*/  ENDCOLLECTIVE ;  /* 0x000000000000791b */ /* 0x003fe20003800000 */
.L_x_6490:
[----:B------:R-:W-:Y:S02]  /*e050*/  MOV R250, R244 ;  /* 0x000000f400fa7202 */ /* 0x000fe40000000f00 */
[----:B------:R-:W-:-:S07]  /*e060*/  MOV R14, R247 ;  /* 0x000000f7000e7202 */ /* 0x000fce0000000f00 */
[----:B------:R-:W-:Y:S05]  /*e070*/  WARPSYNC.COLLECTIVE R15, `(.L_x_6491) ;  /* 0x000000000f087348 */ /* 0x000fea0003c00000 */
[----:B------:R0:W1:Y:S02]  /*e080*/  SHFL.DOWN P2, R247, R250, R251, R252 ;  /* 0x080000fbfaf77389 */ /* 0x00006400000400fc */
[----:B01----:R-:W-:Y:S01]  /*e090*/  ENDCOLLECTIVE ;  /* 0x000000000000791b */ /* 0x003fe20003800000 */
.L_x_6491:
[----:B------:R-:W-:Y:S05]  /*e0a0*/  BRA `(.L_x_6492) ;  /* 0xffffffa400447947 */ /* 0x000fea000383ffff */
.L_x_6409:
        /* <DEDUP_REMOVED lines=8> */
.L_x_6494:
[----:B------:R-:W-:Y:S05]  /*e130*/  BSYNC B0 ;  /* 0x0000000000007941 */ /* 0x000fea0003800000 */
.L_x_6493:
        /* <DEDUP_REMOVED lines=8> */
.L_x_6495:
[----:B------:R-:W-:Y:S02]  /*e1c0*/  MOV R250, R245 ;  /* 0x000000f500fa7202 */ /* 0x000fe40000000f00 */
[----:B------:R-:W-:-:S07]  /*e1d0*/  MOV R13, R247 ;  /* 0x000000f7000d7202 */ /* 0x000fce0000000f00 */
[----:B------:R-:W-:Y:S05]  /*e1e0*/  WARPSYNC.COLLECTIVE R15, `(.L_x_6496) ;  /* 0x000000000f087348 */ /* 0x000fea0003c00000 */
[----:B------:R0:W1:Y:S02]  /*e1f0*/  SHFL.DOWN P2, R247, R250, R251, R252 ;  /* 0x080000fbfaf77389 */ /* 0x00006400000400fc */
[----:B01----:R-:W-:Y:S01]  /*e200*/  ENDCOLLECTIVE ;  /* 0x000000000000791b */ /* 0x003fe20003800000 */
.L_x_6496:
[----:B------:R-:W-:Y:S02]  /*e210*/  MOV R250, R244 ;  /* 0x000000f400fa7202 */ /* 0x000fe40000000f00 */
[----:B------:R-:W-:-:S07]  /*e220*/  MOV R14, R247 ;  /* 0x000000f7000e7202 */ /* 0x000fce0000000f00 */
[----:B------:R-:W-:Y:S05]  /*e230*/  WARPSYNC.COLLECTIVE R15, `(.L_x_6497) ;  /* 0x000000000f087348 */ /* 0x000fea0003c00000 */
[----:B------:R0:W1:Y:S02]  /*e240*/  SHFL.DOWN P2, R247, R250, R251, R252 ;  /* 0x080000fbfaf77389 */ /* 0x00006400000400fc */
[----:B01----:R-:W-:Y:S01]  /*e250*/  ENDCOLLECTIVE ;  /* 0x000000000000791b */ /* 0x003fe20003800000 */
.L_x_6497:
[----:B------:R-:W-:Y:S05]  /*e260*/  BRA `(.L_x_6498) ;  /* 0xffffffa400287947 */ /* 0x000fea000383ffff */
.L_x_6412:
        /* <DEDUP_REMOVED lines=8> */
.L_x_6500:
[----:B------:R-:W-:Y:S05]  /*e2f0*/  BSYNC B0 ;  /* 0x0000000000007941 */ /* 0x000fea0003800000 */
.L_x_6499:
        /* <DEDUP_REMOVED lines=8> */
.L_x_6501:
[----:B------:R-:W-:Y:S02]  /*e380*/  MOV R250, R245 ;  /* 0x000000f500fa7202 */ /* 0x000fe40000000f00 */
[----:B------:R-:W-:-:S07]  /*e390*/  MOV R13, R247 ;  /* 0x000000f7000d7202 */ /* 0x000fce0000000f00 */
[----:B------:R-:W-:Y:S05]  /*e3a0*/  WARPSYNC.COLLECTIVE R15, `(.L_x_6502) ;  /* 0x000000000f087348 */ /* 0x000fea0003c00000 */
[----:B------:R0:W1:Y:S02]  /*e3b0*/  SHFL.DOWN P2, R247, R250, R251, R252 ;  /* 0x080000fbfaf77389 */ /* 0x00006400000400fc */
[----:B01----:R-:W-:Y:S01]  /*e3c0*/  ENDCOLLECTIVE ;  /* 0x000000000000791b */ /* 0x003fe20003800000 */
.L_x_6502:
[----:B------:R-:W-:Y:S02]  /*e3d0*/  MOV R250, R244 ;  /* 0x000000f400fa7202 */ /* 0x000fe40000000f00 */
[----:B------:R-:W-:-:S07]  /*e3e0*/  MOV R14, R247 ;  /* 0x000000f7000e7202 */ /* 0x000fce0000000f00 */
[----:B------:R-:W-:Y:S05]  /*e3f0*/  WARPSYNC.COLLECTIVE R15, `(.L_x_6503) ;  /* 0x000000000f087348 */ /* 0x000fea0003c00000 */
[----:B------:R0:W1:Y:S02]  /*e400*/  SHFL.DOWN P2, R247, R250, R251, R252 ;  /* 0x080000fbfaf77389 */ /* 0x00006400000400fc */
[----:B01----:R-:W-:Y:S01]  /*e410*/  ENDCOLLECTIVE ;  /* 0x000000000000791b */ /* 0x003fe20003800000 */
.L_x_6503:
[----:B------:R-:W-:Y:S05]  /*e420*/  BRA `(.L_x_6504) ;  /* 0xffffffa4000c7947 */ /* 0x000fea000383ffff */
.L_x_6415:
        /* <DEDUP_REMOVED lines=8> */
.L_x_6506:
[----:B------:R-:W-:Y:S05]  /*e4b0*/  BSYNC B0 ;  /* 0x0000000000007941 */ /* 0x000fea0003800000 */
.L_x_6505:
        /* <DEDUP_REMOVED lines=10> */
.L_x_6507:
[----:B------:R-:W-:Y:S02]  /*e560*/  MOV R252, 0x1f ;  /* 0x0000001f00fc7802 */ /* 0x000fe40000000f00 */
[----:B------:R-:W-:Y:S02]  /*e570*/  MOV R14, R245 ;  /* 0x000000f5000e7202 */ /* 0x000fe40000000f00 */
[----:B------:R-:W-:-:S07]  /*e580*/  MOV R246, R231 ;  /* 0x000000e700f67202 */ /* 0x000fce0000000f00 */
[----:B------:R-:W-:Y:S05]  /*e590*/  WARPSYNC.COLLECTIVE R15, `(.L_x_6508) ;  /* 0x000000000f087348 */ /* 0x000fea0003c00000 */
[----:B------:R0:W1:Y:S02]  /*e5a0*/  SHFL.IDX P0, R231, R14, R13, R12 ;  /* 0x0000000d0ee77389 */ /* 0x000064000000000c */
[----:B01----:R-:W-:Y:S01]  /*e5b0*/  ENDCOLLECTIVE ;  /* 0x000000000000791b */ /* 0x003fe20003800000 */
.L_x_6508:
        /* <DEDUP_REMOVED lines=9> */
.L_x_6509:
[----:B------:R-:W-:Y:S05]  /*e650*/  WARPSYNC.COLLECTIVE R15, `(.L_x_6510) ;  /* 0x000000000f087348 */ /* 0x000fea0003c00000 */
[----:B------:R0:W1:Y:S02]  /*e660*/  SHFL.DOWN P2, R247, R250, R251, R252 ;  /* 0x080000fbfaf77389 */ /* 0x00006400000400fc */
[----:B01----:R-:W-:Y:S01]  /*e670*/  ENDCOLLECTIVE ;  /* 0x000000000000791b */ /* 0x003fe20003800000 */
.L_x_6510:
[----:B------:R-:W-:Y:S02]  /*e680*/  MOV R14, R4 ;  /* 0x00000004000e7202 */ /* 0x000fe40000000f00 */
[----:B------:R-:W-:Y:S02]  /*e690*/  MOV R250, R249 ;  /* 0x000000f900fa7202 */ /* 0x000fe40000000f00 */
[----:B------:R-:W-:Y:S02]  /*e6a0*/  MOV R239, R231 ;  /* 0x000000e700ef7202 */ /* 0x000fe40000000f00 */
[----:B------:R-:W-:-:S07]  /*e6b0*/  MOV R241, R247 ;  /* 0x000000f700f17202 */ /* 0x000fce0000000f00 */
[----:B------:R-:W-:Y:S05]  /*e6c0*/  WARPSYNC.COLLECTIVE R15, `(.L_x_6511) ;  /* 0x000000000f087348 */ /* 0x000fea0003c00000 */
[----:B------:R0:W1:Y:S02]  /*e6d0*/  SHFL.DOWN P2, R247, R250, R251, R252 ;  /* 0x080000fbfaf77389 */ /* 0x00006400000400fc */
[----:B01----:R-:W-:Y:S01]  /*e6e0*/  ENDCOLLECTIVE ;  /* 0x000000000000791b */ /* 0x003fe20003800000 */
.L_x_6511:
[----:B------:R-:W-:Y:S02]  /*e6f0*/  MOV R250, R245 ;  /* 0x000000f500fa7202 */ /* 0x000fe40000000f00 */
[----:B------:R-:W-:-:S07]  /*e700*/  MOV R242, R247 ;  /* 0x000000f700f27202 */ /* 0x000fce0000000f00 */
[----:B------:R-:W-:Y:S05]  /*e710*/  WARPSYNC.COLLECTIVE R15, `(.L_x_6512) ;  /* 0x000000000f087348 */ /* 0x000fea0003c00000 */
[----:B------:R0:W1:Y:S02]  /*e720*/  SHFL.DOWN P2, R247, R250, R251, R252 ;  /* 0x080000fbfaf77389 */ /* 0x00006400000400fc */
[----:B01----:R-:W-:Y:S01]  /*e730*/  ENDCOLLECTIVE ;  /* 0x000000000000791b */ /* 0x003fe20003800000 */
.L_x_6512:
[----:B------:R-:W-:Y:S02]  /*e740*/  MOV R250, R244 ;  /* 0x000000f400fa7202 */ /* 0x000fe40000000f00 */
[----:B------:R-:W-:-:S07]  /*e750*/  MOV R243, R247 ;  /* 0x000000f700f37202 */ /* 0x000fce0000000f00 */
[----:B------:R-:W-:Y:S05]  /*e760*/  WARPSYNC.COLLECTIVE R15, `(.L_x_6513) ;  /* 0x000000000f087348 */ /* 0x000fea0003c00000 */
[----:B------:R0:W1:Y:S02]  /*e770*/  SHFL.DOWN P2, R247, R250, R251, R252 ;  /* 0x080000fbfaf77389 */ /* 0x00006400000400fc */
[----:B01----:R-:W-:Y:S01]  /*e780*/  ENDCOLLECTIVE ;  /* 0x000000000000791b */ /* 0x003fe20003800000 */
.L_x_6513:
[----:B------:R-:W-:Y:S05]  /*e790*/  WARPSYNC.COLLECTIVE R15, `(.L_x_6514) ;  /* 0x000000000f087348 */ /* 0x000fea0003c00000 */
[----:B------:R0:W1:Y:S02]  /*e7a0*/  SHFL.IDX P0, R231, R14, R13, R12 ;  /* 0x0000000d0ee77389 */ /* 0x000064000000000c */
[----:B01----:R-:W-:Y:S01]  /*e7b0*/  ENDCOLLECTIVE ;  /* 0x000000000000791b */ /* 0x003fe20003800000 */
.L_x_6514:
[----:B------:R-:W-:Y:S02]  /*e7c0*/  MOV R14, R5 ;  /* 0x00000005000e7202 */ /* 0x000fe40000000f00 */
[----:B------:R-:W-:-:S07]  /*e7d0*/  MOV R252, R231 ;  /* 0x000000e700fc7202 */ /* 0x000fce0000000f00 */
[----:B------:R-:W-:Y:S05]  /*e7e0*/  WARPSYNC.COLLECTIVE R15, `(.L_x_6515) ;  /* 0x000000000f087348 */ /* 0x000fea0003c00000 */
[----:B------:R0:W1:Y:S02]  /*e7f0*/  SHFL.IDX P0, R231, R14, R13, R12 ;  /* 0x0000000d0ee77389 */ /* 0x000064000000000c */
[----:B01----:R-:W-:Y:S01]  /*e800*/  ENDCOLLECTIVE ;  /* 0x000000000000791b */ /* 0x003fe20003800000 */
.L_x_6515:
[----:B------:R-:W-:Y:S02]  /*e810*/  MOV R14, R6 ;  /* 0x00000006000e7202 */ /* 0x000fe40000000f00 */
[----:B------:R-:W-:-:S07]  /*e820*/  MOV R251, R231 ;  /* 0x000000e700fb7202 */ /* 0x000fce0000000f00 */
[----:B------:R-:W-:Y:S05]  /*e830*/  WARPSYNC.COLLECTIVE R15, `(.L_x_6516) ;  /* 0x000000000f087348 */ /* 0x000fea0003c00000 */
[----:B------:R0:W1:Y:S02]  /*e840*/  SHFL.IDX P0, R231, R14, R13, R12 ;  /* 0x0000000d0ee77389 */ /* 0x000064000000000c */
[----:B01----:R-:W-:Y:S01]  /*e850*/  ENDCOLLECTIVE ;  /* 0x000000000000791b */ /* 0x003fe20003800000 */
.L_x_6516:
[----:B------:R-:W-:Y:S02]  /*e860*/  MOV R14, R7 ;  /* 0x00000007000e7202 */ /* 0x000fe40000000f00 */
[----:B------:R-:W-:-:S07]  /*e870*/  MOV R250, R231 ;  /* 0x000000e700fa7202 */ /* 0x000fce0000000f00 */
[----:B------:R-:W-:Y:S05]  /*e880*/  WARPSYNC.COLLECTIVE R15, `(.L_x_6517) ;  /* 0x000000000f087348 */ /* 0x000fea0003c00000 */
[----:B------:R0:W1:Y:S02]  /*e890*/  SHFL.IDX P0, R231, R14, R13, R12 ;  /* 0x0000000d0ee77389 */ /* 0x000064000000000c */
[----:B01----:R-:W-:Y:S01]  /*e8a0*/  ENDCOLLECTIVE ;  /* 0x000000000000791b */ /* 0x003fe20003800000 */
.L_x_6517:
[----:B------:R-:W-:Y:S01]  /*e8b0*/  MOV R15, R231 ;  /* 0x000000e7000f7202 */ /* 0x000fe20000000f00 */
[-C--:B------:R-:W-:Y:S01]  /*e8c0*/  FMUL.FTZ R231, R5, R246.reuse ;  /* 0x000000f605e77220 */ /* 0x080fe20000410000 */
[----:B------:R-:W-:Y:S01]  /*e8d0*/  FMUL.FTZ R246, R4, R246 ;  /* 0x000000f604f67220 */ /* 0x000fe20000410000 */
[----:B------:R-:W-:Y:S06]  /*e8e0*/  BRA `(.L_x_6518) ;  /* 0xffffffa000647947 */ /* 0x000fec000383ffff */
.L_x_6519:
        /* <DEDUP_REMOVED lines=9> */
.L_x_18933:


//--------------------- .text._Z25selective_scan_bwd_kernelI32Selective_Scan_bwd_kernel_traitsILi64ELi16ELb0ELb0ELb0ELb1ELb0EN3c104HalfENS1_7complexIfEEEEv12SSMParamsBwd --------------------------
	.section	.text._Z25selective_scan_bwd_kernelI32Selective_Scan_bwd_kernel_traitsILi64ELi16ELb0ELb0ELb0ELb1ELb0EN3c104HalfENS1_7complexIfEEEEv12SSMParamsBwd,"ax",@progbits
	.align	128
        .global         _Z25selective_scan_bwd_kernelI32Selective_Scan_bwd_kernel_traitsILi64ELi16ELb0ELb0ELb0ELb1ELb0EN3c104HalfENS1_7complexIfEEEEv12SSMParamsBwd
        .type           _Z25selective_scan_bwd_kernelI32Selective_Scan_bwd_kernel_traitsILi64ELi16ELb0ELb0ELb0ELb1ELb0EN3c104HalfENS1_7complexIfEEEEv12SSMParamsBwd,@function
        .size           _Z25selective_scan_bwd_kernelI32Selective_Scan_bwd_kernel_traitsILi64ELi16ELb0ELb0ELb0ELb1ELb0EN3c104HalfENS1_7complexIfEEEEv12SSMParamsBwd,(.L_x_18934 - _Z25selective_scan_bwd_kernelI32Selective_Scan_bwd_kernel_traitsILi64ELi16ELb0ELb0ELb0ELb1ELb0EN3c104HalfENS1_7complexIfEEEEv12SSMParamsBwd)
        .other          _Z25selective_scan_bwd_kernelI32Selective_Scan_bwd_kernel_traitsILi64ELi16ELb0ELb0ELb0ELb1ELb0EN3c104HalfENS1_7complexIfEEEEv12SSMParamsBwd,@"STO_CUDA_ENTRY STV_DEFAULT"
_Z25selective_scan_bwd_kernelI32Selective_Scan_bwd_kernel_traitsILi64ELi16ELb0ELb0ELb0ELb1ELb0EN3c104HalfENS1_7complexIfEEEEv12SSMParamsBwd:
.text._Z25selective_scan_bwd_kernelI32Selective_Scan_bwd_kernel_traitsILi64ELi16ELb0ELb0ELb0ELb1ELb0EN3c104HalfENS1_7complexIfEEEEv12SSMParamsBwd:
        /* <DEDUP_REMOVED lines=118> */
.L_x_6589:
        /* <DEDUP_REMOVED lines=225> */
[----:B------:R-:W-:Y:S02]  /*1570*/  ISETP.NE.AND P0, PT, R36, RZ, PT ;  /* 0x000000ff2400720c */ /* 0x000fe40003f05270 */
[----:B------:R-:W-:Y:S01]  /*1580*/  MOV R3, UR17 ;  /* 0x0000001100037c02 */ /* 0x000fe20008000f00 */
[----:B------:R-:W0:Y:S01]  /*1590*/  LDC R36, c[0x0][0x21c] ;  /* 0x00008700ff247b82 */ /* 0x000e220000000800 */
        /* <DEDUP_REMOVED lines=12> */
[----:B------:R-:W-:-:S05]  /*1660*/  MOV R2, UR16 ;  /* 0x0000001000027c02 */ /* 0x000fca0008000f00 */
[----:B------:R-:W-:Y:S01]  /*1670*/  IMAD.WIDE R8, R9, 0x2, R2 ;  /* 0x0000000209087825 */ /* 0x000fe200078e0202 */
        /* <DEDUP_REMOVED lines=12> */
[----:B-----5:R-:W-:Y:S04]  /*1740*/  STS.U16 [R105+0x240], R16 ;  /* 0x0002401069007388 */ /* 0x020fe80000000400 */
[----:B---3--:R-:W-:Y:S04]  /*1750*/  STS.U16 [R104+0x280], R21 ;  /* 0x0002801568007388 */ /* 0x008fe80000000400 */
[----:B----4-:R-:W-:Y:S04]  /*1760*/  STS.U16 [R103+0x2c0], R18 ;  /* 0x0002c01267007388 */ /* 0x010fe80000000400 */
[----:B------:R-:W-:Y:S04]  /*1770*/  STS.U16 [R102+0x300], R23 ;  /* 0x0003001766007388 */ /* 0x000fe80000000400 */
[----:B------:R1:W-:Y:S04]  /*1780*/  STS.U16 [R101+0x340], R20 ;  /* 0x0003401465007388 */ /* 0x0003e80000000400 */
[----:B------:R2:W-:Y:S04]  /*1790*/  STS.U16 [R100+0x380], R25 ;  /* 0x0003801964007388 */ /* 0x0005e80000000400 */
[----:B------:R-:W-:Y:S01]  /*17a0*/  STS.U16 [R99+0x3c0], R0 ;  /* 0x0003c00063007388 */ /* 0x000fe20000000400 */
[----:B------:R-:W-:-:S03]  /*17b0*/  NOP ;  /* 0x0000000000007918 */ /* 0x000fc60000000000 */
[----:B------:R-:W3:Y:S04]  /*17c0*/  LDS.U16 R7, [R98] ;  /* 0x0000000062077984 */ /* 0x000ee80000000400 */
[----:B------:R-:W4:Y:S04]  /*17d0*/  LDS.U16 R10, [R98+0x2] ;  /* 0x00000200620a7984 */ /* 0x000f280000000400 */
[----:B------:R-:W5:Y:S04]  /*17e0*/  LDS.U16 R11, [R98+0x4] ;  /* 0x00000400620b7984 */ /* 0x000f680000000400 */
[----:B------:R-:W0:Y:S04]  /*17f0*/  LDS.U16 R12, [R98+0x6] ;  /* 0x00000600620c7984 */ /* 0x000e280000000400 */
[----:B------:R-:W0:Y:S04]  /*1800*/  LDS.U16 R13, [R98+0x8] ;  /* 0x00000800620d7984 */ /* 0x000e280000000400 */
[----:B------:R-:W0:Y:S04]  /*1810*/  LDS.U16 R14, [R98+0xa] ;  /* 0x00000a00620e7984 */ /* 0x000e280000000400 */
[----:B------:R-:W0:Y:S04]  /*1820*/  LDS.U16 R15, [R98+0xc] ;  /* 0x00000c00620f7984 */ /* 0x000e280000000400 */
[----:B------:R-:W0:Y:S04]  /*1830*/  LDS.U16 R16, [R98+0xe] ;  /* 0x00000e0062107984 */ /* 0x000e280000000400 */
        /* <DEDUP_REMOVED lines=9> */
[----:B-1----:R-:W-:-:S05]  /*18d0*/  PRMT R20, RZ, 0x7610, R20 ;  /* 0x00007610ff147816 */ /* 0x002fca0000000014 */
[----:B------:R-:W5:Y:S01]  /*18e0*/  @!P0 LDG.E.U16 R3, desc[UR18][R8.64] ;  /* 0x0000001208038981 */ /* 0x000f62000c1e1500 */
[----:B------:R-:W-:Y:S02]  /*18f0*/  ISETP.NE.AND P0, PT, R22, RZ, PT ;  /* 0x000000ff1600720c */ /* 0x000fe40003f05270 */
[----:B------:R-:W-:Y:S01]  /*1900*/  PRMT R21, RZ, 0x7610, R21 ;  /* 0x00007610ff157816 */ /* 0x000fe20000000015 */
[----:B------:R-:W5:Y:S01]  /*1910*/  @!P5 LDG.E.U16 R33, desc[UR18][R8.64+0x380] ;  /* 0x000380120821d981 */ /* 0x000f62000c1e1500 */
[----:B------:R-:W-:Y:S02]  /*1920*/  PRMT R23, RZ, 0x7610, R23 ;  /* 0x00007610ff177816 */ /* 0x000fe40000000017 */
[----:B--2---:R-:W-:Y:S01]  /*1930*/  PRMT R25, RZ, 0x7610, R25 ;  /* 0x00007610ff197816 */ /* 0x004fe20000000019 */
[----:B------:R-:W2:Y:S06]  /*1940*/  @!P6 LDG.E.U16 R34, desc[UR18][R8.64+0x3c0] ;  /* 0x0003c0120822e981 */ /* 0x000eac000c1e1500 */
[----:B------:R-:W2:Y:S01]  /*1950*/  @!P0 LDG.E.U16 R20, desc[UR18][R8.64+0x40] ;  /* 0x0000401208148981 */ /* 0x000ea2000c1e1500 */
[----:B------:R-:W-:-:S02]  /*1960*/  ISETP.NE.AND P0, PT, R24, RZ, PT ;  /* 0x000000ff1800720c */ /* 0x000fc40003f05270 */
[----:B------:R-:W-:-:S11]  /*1970*/  PRMT R22, RZ, 0x7610, R22 ;  /* 0x00007610ff167816 */ /* 0x000fd60000000016 */
[----:B------:R-:W2:Y:S01]  /*1980*/  @!P0 LDG.E.U16 R21, desc[UR18][R8.64+0x80] ;  /* 0x0000801208158981 */ /* 0x000ea2000c1e1500 */
[----:B------:R-:W-:-:S13]  /*1990*/  ISETP.NE.AND P0, PT, R26, RZ, PT ;  /* 0x000000ff1a00720c */ /* 0x000fda0003f05270 */
[----:B------:R-:W2:Y:S01]  /*19a0*/  @!P0 LDG.E.U16 R22, desc[UR18][R8.64+0xc0] ;  /* 0x0000c01208168981 */ /* 0x000ea2000c1e1500 */
[----:B------:R-:W-:Y:S02]  /*19b0*/  ISETP.NE.AND P0, PT, R27, RZ, PT ;  /* 0x000000ff1b00720c */ /* 0x000fe40003f05270 */
[----:B------:R-:W-:-:S11]  /*19c0*/  PRMT R24, RZ, 0x7610, R24 ;  /* 0x00007610ff187816 */ /* 0x000fd60000000018 */
[----:B------:R-:W2:Y:S01]  /*19d0*/  @!P0 LDG.E.U16 R23, desc[UR18][R8.64+0x100] ;  /* 0x0001001208178981 */ /* 0x000ea2000c1e1500 */
[----:B------:R-:W-:-:S13]  /*19e0*/  ISETP.NE.AND P0, PT, R28, RZ, PT ;  /* 0x000000ff1c00720c */ /* 0x000fda0003f05270 */
[----:B------:R-:W2:Y:S01]  /*19f0*/  @!P0 LDG.E.U16 R24, desc[UR18][R8.64+0x140] ;  /* 0x0001401208188981 */ /* 0x000ea2000c1e1500 */
[----:B------:R-:W-:Y:S02]  /*1a00*/  ISETP.NE.AND P0, PT, R29, RZ, PT ;  /* 0x000000ff1d00720c */ /* 0x000fe40003f05270 */
[----:B------:R-:W-:-:S11]  /*1a10*/  PRMT R26, RZ, 0x7610, R26 ;  /* 0x00007610ff1a7816 */ /* 0x000fd6000000001a */
[----:B------:R-:W2:Y:S01]  /*1a20*/  @!P0 LDG.E.U16 R25, desc[UR18][R8.64+0x180] ;  /* 0x0001801208198981 */ /* 0x000ea2000c1e1500 */
[----:B------:R-:W-:Y:S02]  /*1a30*/  ISETP.NE.AND P0, PT, R30, RZ, PT ;  /* 0x000000ff1e00720c */ /* 0x000fe40003f05270 */
[----:B------:R-:W-:-:S11]  /*1a40*/  PRMT R27, RZ, 0x7610, R27 ;  /* 0x00007610ff1b7816 */ /* 0x000fd6000000001b */
[----:B------:R-:W2:Y:S01]  /*1a50*/  @!P0 LDG.E.U16 R26, desc[UR18][R8.64+0x1c0] ;  /* 0x0001c012081a8981 */ /* 0x000ea2000c1e1500 */
[----:B------:R-:W-:Y:S02]  /*1a60*/  ISETP.NE.AND P0, PT, R31, RZ, PT ;  /* 0x000000ff1f00720c */ /* 0x000fe40003f05270 */
[----:B------:R-:W-:Y:S02]  /*1a70*/  PRMT R28, RZ, 0x7610, R28 ;  /* 0x00007610ff1c7816 */ /* 0x000fe4000000001c */
[----:B------:R-:W-:Y:S02]  /*1a80*/  PRMT R29, RZ, 0x7610, R29 ;  /* 0x00007610ff1d7816 */ /* 0x000fe4000000001d */
[----:B------:R-:W-:Y:S02]  /*1a90*/  PRMT R30, RZ, 0x7610, R30 ;  /* 0x00007610ff1e7816 */ /* 0x000fe4000000001e */
[----:B------:R-:W-:Y:S02]  /*1aa0*/  PRMT R31, RZ, 0x7610, R31 ;  /* 0x00007610ff1f7816 */ /* 0x000fe4000000001f */
[----:B------:R-:W2:Y:S04]  /*1ab0*/  @!P1 LDG.E.U16 R29, desc[UR18][R8.64+0x280] ;  /* 0x00028012081d9981 */ /* 0x000ea8000c1e1500 */
[----:B------:R-:W2:Y:S01]  /*1ac0*/  @!P0 LDG.E.U16 R27, desc[UR18][R8.64+0x200] ;  /* 0x00020012081b8981 */ /* 0x000ea2000c1e1500 */
[----:B------:R-:W-:-:S02]  /*1ad0*/  ISETP.NE.AND P0, PT, R32, RZ, PT ;  /* 0x000000ff2000720c */ /* 0x000fc40003f05270 */
[----:B------:R-:W-:Y:S01]  /*1ae0*/  PRMT R32, RZ, 0x7610, R32 ;  /* 0x00007610ff207816 */ /* 0x000fe20000000020 */
[----:B------:R-:W2:Y:S04]  /*1af0*/  @!P2 LDG.E.U16 R30, desc[UR18][R8.64+0x2c0] ;  /* 0x0002c012081ea981 */ /* 0x000ea8000c1e1500 */
[----:B------:R-:W2:Y:S04]  /*1b00*/  @!P3 LDG.E.U16 R31, desc[UR18][R8.64+0x300] ;  /* 0x00030012081fb981 */ /* 0x000ea8000c1e1500 */
[----:B------:R-:W2:Y:S04]  /*1b10*/  @!P4 LDG.E.U16 R32, desc[UR18][R8.64+0x340] ;  /* 0x000340120820c981 */ /* 0x000ea8000c1e1500 */
[----:B------:R-:W2:Y:S01]  /*1b20*/  @!P0 LDG.E.U16 R28, desc[UR18][R8.64+0x240] ;  /* 0x00024012081c8981 */ /* 0x000ea2000c1e1500 */
[----:B---3--:R-:W-:-:S05]  /*1b30*/  HADD2.F32 R7, -RZ, R7.H0_H0 ;  /* 0x20000007ff077230 */ /* 0x008fca0000004100 */
[----:B------:R-:W-:Y:S01]  /*1b40*/  FADD.FTZ R82, R7, UR5 ;  /* 0x0000000507527e21 */ /* 0x000fe20008010000 */
[----:B------:R-:W-:-:S04]  /*1b50*/  HADD2.F32 R35, -RZ, R91.H0_H0 ;  /* 0x2000005bff237230 */ /* 0x000fc80000004100 */
[----:B------:R-:W-:Y:S01]  /*1b60*/  FSETP.GTU.FTZ.AND P4, PT, R82, 20, PT ;  /* 0x41a000005200780b */ /* 0x000fe20003f9c000 */
[----:B----4-:R-:W-:Y:S02]  /*1b70*/  HADD2.F32 R10, -RZ, R10.H0_H0 ;  /* 0x2000000aff0a7230 */ /* 0x010fe40000004100 */
[----:B-----5:R-:W-:Y:S02]  /*1b80*/  HADD2.F32 R11, -RZ, R11.H0_H0 ;  /* 0x2000000bff0b7230 */ /* 0x020fe40000004100 */
[----:B0-----:R-:W-:Y:S02]  /*1b90*/  HADD2.F32 R12, -RZ, R12.H0_H0 ;  /* 0x2000000cff0c7230 */ /* 0x001fe40000004100 */
        /* <DEDUP_REMOVED lines=18> */
[----:B------:R-:W-:Y:S04]  /*1cc0*/  STS.U16 [R114], R3 ;  /* 0x0000000372007388 */ /* 0x000fe80000000400 */
[----:B--2---:R-:W-:Y:S04]  /*1cd0*/  STS.U16 [R113+0x40], R20 ;  /* 0x0000401471007388 */ /* 0x004fe80000000400 */
        /* <DEDUP_REMOVED lines=25> */
[----:B------:R-:W1:Y:S04]  /*1e70*/  LDS.U16 R27, [R98+0x10] ;  /* 0x00001000621b7984 */ /* 0x000e680000000400 */
[----:B------:R-:W1:Y:S01]  /*1e80*/  LDS.U16 R26, [R98+0x12] ;  /* 0x00001200621a7984 */ /* 0x000e620000000400 */
[----:B--2---:R-:W-:-:S03]  /*1e90*/  HADD2.F32 R3, -RZ, R3.H0_H0 ;  /* 0x20000003ff037230 */ /* 0x004fc60000004100 */
[----:B------:R2:W2:Y:S01]  /*1ea0*/  LDS.U16 R25, [R98+0x14] ;  /* 0x0000140062197984 */ /* 0x0004a20000000400 */
[----:B---3--:R-:W-:Y:S02]  /*1eb0*/  HADD2.F32 R34, -RZ, R8.H0_H0 ;  /* 0x20000008ff227230 */ /* 0x008fe40000004100 */
[----:B------:R-:W-:Y:S01]  /*1ec0*/  FFMA.FTZ R23, R3, R22, R120 ;  /* 0x0000001603177223 */ /* 0x000fe20000010078 */
[----:B------:R-:W-:Y:S02]  /*1ed0*/  HADD2.F32 R8, -RZ, R96.H0_H0 ;  /* 0x20000060ff087230 */ /* 0x000fe40000004100 */
[----:B----4-:R-:W-:Y:S02]  /*1ee0*/  HADD2.F32 R33, -RZ, R9.H0_H0 ;  /* 0x20000009ff217230 */ /* 0x010fe40000004100 */
[----:B------:R-:W-:Y:S01]  /*1ef0*/  FFMA.FTZ R24, R34, R24, R23 ;  /* 0x0000001822187223 */ /* 0x000fe20000010017 */
[----:B------:R-:W-:Y:S01]  /*1f00*/  HADD2.F32 R22, -RZ, R95.H0_H0 ;  /* 0x2000005fff167230 */ /* 0x000fe20000004100 */
[----:B------:R3:W4:Y:S01]  /*1f10*/  LDS.U16 R23, [R98+0x18] ;  /* 0x0000180062177984 */ /* 0x0007220000000400 */
[----:B-----5:R-:W-:-:S02]  /*1f20*/  HADD2.F32 R32, -RZ, R20.H0_H0 ;  /* 0x20000014ff207230 */ /* 0x020fc40000004100 */
[----:B------:R-:W-:Y:S01]  /*1f30*/  FFMA.FTZ R9, R33, R8, R24 ;  /* 0x0000000821097223 */ /* 0x000fe20000010018 */
[----:B------:R-:W-:Y:S01]  /*1f40*/  HADD2.F32 R8, -RZ, R94.H0_H0 ;  /* 0x2000005eff087230 */ /* 0x000fe20000004100 */
[----:B------:R3:W2:Y:S01]  /*1f50*/  LDS.U16 R24, [R98+0x16] ;  /* 0x0000160062187984 */ /* 0x0006a20000000400 */
[----:B------:R-:W-:Y:S02]  /*1f60*/  HADD2.F32 R31, -RZ, R21.H0_H0 ;  /* 0x20000015ff1f7230 */ /* 0x000fe40000004100 */
[----:B------:R-:W-:Y:S01]  /*1f70*/  FFMA.FTZ R22, R32, R22, R9 ;  /* 0x0000001620167223 */ /* 0x000fe20000010009 */
[----:B------:R-:W-:Y:S01]  /*1f80*/  HADD2.F32 R20, -RZ, R93.H0_H0 ;  /* 0x2000005dff147230 */ /* 0x000fe20000004100 */
[----:B------:R3:W2:Y:S01]  /*1f90*/  LDS.U16 R21, [R98+0x1c] ;  /* 0x00001c0062157984 */ /* 0x0006a20000000400 */
[----:B------:R-:W-:Y:S02]  /*1fa0*/  HADD2.F32 R30, -RZ, R30.H0_H0 ;  /* 0x2000001eff1e7230 */ /* 0x000fe40000004100 */
[----:B------:R-:W-:-:S02]  /*1fb0*/  FFMA.FTZ R9, R31, R8, R22 ;  /* 0x000000081f097223 */ /* 0x000fc40000010016 */
[----:B------:R3:W2:Y:S02]  /*1fc0*/  LDS.U16 R22, [R98+0x1a] ;  /* 0x00001a0062167984 */ /* 0x0006a40000000400 */
[----:B------:R-:W-:Y:S02]  /*1fd0*/  FFMA.FTZ R8, R30, R20, R9 ;  /* 0x000000141e087223 */ /* 0x000fe40000010009 */
[----:B------:R3:W2:Y:S01]  /*1fe0*/  LDS.U16 R20, [R98+0x1e] ;  /* 0x00001e0062147984 */ /* 0x0006a20000000400 */
[----:B------:R-:W-:Y:S02]  /*1ff0*/  HADD2.F32 R9, -RZ, R92.H0_H0 ;  /* 0x2000005cff097230 */ /* 0x000fe40000004100 */
[----:B0-----:R-:W-:Y:S02]  /*2000*/  HADD2.F32 R29, -RZ, R29.H0_H0 ;  /* 0x2000001dff1d7230 */ /* 0x001fe40000004100 */
[----:B-1----:R-:W-:-:S03]  /*2010*/  HADD2.F32 R28, -RZ, R28.H0_H0 ;  /* 0x2000001cff1c7230 */ /* 0x002fc60000004100 */
[----:B------:R-:W-:Y:S01]  /*2020*/  FFMA.FTZ R9, R29, R9, R8 ;  /* 0x000000091d097223 */ /* 0x000fe20000010008 */
[----:B------:R-:W-:-:S03]  /*2030*/  HADD2.F32 R27, -RZ, R27.H0_H0 ;  /* 0x2000001bff1b7230 */ /* 0x000fc60000004100 */
[----:B------:R-:W-:Y:S01]  /*2040*/  FFMA.FTZ R8, R28, R35, R9 ;  /* 0x000000231c087223 */ /* 0x000fe20000010009 */
[----:B------:R-:W-:Y:S02]  /*2050*/  HADD2.F32 R9, -RZ, R90.H0_H0 ;  /* 0x2000005aff097230 */ /* 0x000fe40000004100 */
[----:B------:R-:W-:-:S03]  /*2060*/  HADD2.F32 R26, -RZ, R26.H0_H0 ;  /* 0x2000001aff1a7230 */ /* 0x000fc60000004100 */
[----:B------:R-:W-:Y:S01]  /*2070*/  FFMA.FTZ R11, R27, R9, R8 ;  /* 0x000000091b0b7223 */ /* 0x000fe20000010008 */
[----:B---3--:R-:W-:Y:S06]  /*2080*/  @P4 BRA `(.L_x_6522) ;  /* 0x00000000007c4947 */ /* 0x008fec0003800000 */
        /* <DEDUP_REMOVED lines=31> */
.L_x_6522:
[----:B------:R-:W-:Y:S05]  /*2280*/  BSYNC B0 ;  /* 0x0000000000007941 */ /* 0x000fea0003800000 */
.L_x_6521:
[----:B------:R-:W-:Y:S01]  /*2290*/  BSSY B0, `(.L_x_6523) ;  /* 0x0000027000007945 */ /* 0x000fe20003800000 */
[----:B------:R-:W-:Y:S01]  /*22a0*/  FFMA.FTZ R10, R26, R10, R11 ;  /* 0x0000000a1a0a7223 */ /* 0x000fe2000001000b */
[----:B------:R-:W-:Y:S01]  /*22b0*/  FSETP.GTU.FTZ.AND P4, PT, R76, 20, PT ;  /* 0x41a000004c00780b */ /* 0x000fe20003f9c000 */
[----:B------:R-:W-:Y:S02]  /*22c0*/  HADD2.F32 R11, -RZ, R88.H0_H0 ;  /* 0x20000058ff0b7230 */ /* 0x000fe40000004100 */
[----:B------:R-:W-:Y:S01]  /*22d0*/  FADD.FTZ R75, R16, UR5 ;  /* 0x00000005104b7e21 */ /* 0x000fe20008010000 */
[----:B------:R-:W-:Y:S02]  /*22e0*/  HADD2.F32 R17, -RZ, R17.H0_H0 ;  /* 0x20000011ff117230 */ /* 0x000fe40000004100 */
[----:B--2---:R-:W-:Y:S01]  /*22f0*/  HADD2.F32 R25, -RZ, R25.H0_H0 ;  /* 0x20000019ff197230 */ /* 0x004fe20000004100 */
        /* <DEDUP_REMOVED lines=32> */
.L_x_6524:
[----:B------:R-:W-:Y:S05]  /*2500*/  BSYNC B0 ;  /* 0x0000000000007941 */ /* 0x000fea0003800000 */
.L_x_6523:
        /* <DEDUP_REMOVED lines=39> */
.L_x_6526:
[----:B------:R-:W-:Y:S05]  /*2780*/  BSYNC B0 ;  /* 0x0000000000007941 */ /* 0x000fea0003800000 */
.L_x_6525:
[----:B------:R-:W-:Y:S01]  /*2790*/  BSSY B0, `(.L_x_6527) ;  /* 0x0000027000007945 */ /* 0x000fe20003800000 */
[----:B------:R-:W-:Y:S01]  /*27a0*/  FFMA.FTZ R10, R24, R10, R11 ;  /* 0x0000000a180a7223 */ /* 0x000fe2000001000b */
[----:B------:R-:W-:Y:S01]  /*27b0*/  FSETP.GTU.FTZ.AND P2, PT, R74, 20, PT ;  /* 0x41a000004a00780b */ /* 0x000fe20003f5c000 */
[----:B------:R-:W-:Y:S02]  /*27c0*/  HADD2.F32 R11, -RZ, R86.H0_H0 ;  /* 0x20000056ff0b7230 */ /* 0x000fe40000004100 */
[----:B------:R-:W-:Y:S01]  /*27d0*/  FADD.FTZ R73, R18, UR5 ;  /* 0x0000000512497e21 */ /* 0x000fe20008010000 */
[----:B------:R-:W-:Y:S02]  /*27e0*/  HADD2.F32 R19, -RZ, R19.H0_H0 ;  /* 0x20000013ff137230 */ /* 0x000fe40000004100 */
[----:B----4-:R-:W-:Y:S01]  /*27f0*/  HADD2.F32 R23, -RZ, R23.H0_H0 ;  /* 0x20000017ff177230 */ /* 0x010fe20000004100 */
        /* <DEDUP_REMOVED lines=32> */
.L_x_6528:
[----:B------:R-:W-:Y:S05]  /*2a00*/  BSYNC B0 ;  /* 0x0000000000007941 */ /* 0x000fea0003800000 */
.L_x_6527:
        /* <DEDUP_REMOVED lines=39> */
.L_x_6530:
[----:B------:R-:W-:Y:S05]  /*2c80*/  BSYNC B0 ;  /* 0x0000000000007941 */ /* 0x000fea0003800000 */
.L_x_6529:
        /* <DEDUP_REMOVED lines=39> */
.L_x_6532:
[----:B------:R-:W-:Y:S05]  /*2f00*/  BSYNC B0 ;  /* 0x0000000000007941 */ /* 0x000fea0003800000 */
.L_x_6531:
        /* <DEDUP_REMOVED lines=38> */
.L_x_6534:
[----:B------:R-:W-:Y:S05]  /*3170*/  BSYNC B0 ;  /* 0x0000000000007941 */ /* 0x000fea0003800000 */
.L_x_6533:
        /* <DEDUP_REMOVED lines=39> */
.L_x_6536:
[----:B------:R-:W-:Y:S05]  /*33f0*/  BSYNC B0 ;  /* 0x0000000000007941 */ /* 0x000fea0003800000 */
.L_x_6535:
        /* <DEDUP_REMOVED lines=38> */
.L_x_6538:
[----:B------:R-:W-:Y:S05]  /*3660*/  BSYNC B0 ;  /* 0x0000000000007941 */ /* 0x000fea0003800000 */
.L_x_6537:
        /* <DEDUP_REMOVED lines=39> */
.L_x_6540:
[----:B------:R-:W-:Y:S05]  /*38e0*/  BSYNC B0 ;  /* 0x0000000000007941 */ /* 0x000fea0003800000 */
.L_x_6539:
        /* <DEDUP_REMOVED lines=37> */
.L_x_6542:
[----:B------:R-:W-:Y:S05]  /*3b40*/  BSYNC B0 ;  /* 0x0000000000007941 */ /* 0x000fea0003800000 */
.L_x_6541:
        /* <DEDUP_REMOVED lines=33> */
.L_x_6544:
[----:B------:R-:W-:Y:S05]  /*3d60*/  BSYNC B0 ;  /* 0x0000000000007941 */ /* 0x000fea0003800000 */
.L_x_6543:
        /* <DEDUP_REMOVED lines=33> */
.L_x_6546:
[----:B------:R-:W-:Y:S05]  /*3f80*/  BSYNC B0 ;  /* 0x0000000000007941 */ /* 0x000fea0003800000 */
.L_x_6545:
        /* <DEDUP_REMOVED lines=33> */
.L_x_6548:
[----:B------:R-:W-:Y:S05]  /*41a0*/  BSYNC B0 ;  /* 0x0000000000007941 */ /* 0x000fea0003800000 */
.L_x_6547:
        /* <DEDUP_REMOVED lines=33> */
.L_x_6550:
[----:B------:R-:W-:Y:S05]  /*43c0*/  BSYNC B0 ;  /* 0x0000000000007941 */ /* 0x000fea0003800000 */
.L_x_6549:
        /* <DEDUP_REMOVED lines=33> */
.L_x_6552:
[----:B------:R-:W-:Y:S05]  /*45e0*/  BSYNC B0 ;  /* 0x0000000000007941 */ /* 0x000fea0003800000 */
.L_x_6551:
        /* <DEDUP_REMOVED lines=64> */
.L_x_6584:
        /* <DEDUP_REMOVED lines=37> */
[----:B-1----:R-:W-:Y:S02]  /*4c40*/  MOV R14, UR47 ;  /* 0x0000002f000e7c02 */ /* 0x002fe40008000f00 */
        /* <DEDUP_REMOVED lines=9> */
[----:B0-----:R-:W-:Y:S01]  /*4ce0*/  FMUL.FTZ R4, R82, UR53 ;  /* 0x0000003552047c20 */ /* 0x001fe20008410000 */
        /* <DEDUP_REMOVED lines=24> */
[----:B------:R-:W1:Y:S01]  /*4e70*/  MUFU.EX2 R2, R2 ;  /* 0x0000000200027308 */ /* 0x000e620000000800 */
[----:B0-----:R-:W-:Y:S01]  /*4e80*/  FMUL.RZ R4, R3, 0.15915493667125701904 ;  /* 0x3e22f98303047820 */ /* 0x001fe2000040c000 */
[----:B------:R-:W-:-:S04]  /*4e90*/  FMUL.FTZ R3, R75, UR53 ;  /* 0x000000354b037c20 */ /* 0x000fc80008410000 */
[----:B------:R-:W-:Y:S02]  /*4ea0*/  FMUL.RZ R3, R3, 0.15915493667125701904 ;  /* 0x3e22f98303037820 */ /* 0x000fe4000040c000 */
[----:B------:R-:W0:Y:S08]  /*4eb0*/  MUFU.SIN R142, R4 ;  /* 0x00000004008e7308 */ /* 0x000e300000000400 */
[----:B------:R2:W3:Y:S01]  /*4ec0*/  MUFU.COS R132, R4 ;  /* 0x0000000400847308 */ /* 0x0004e20000000000 */
[C---:B-1----:R-:W-:Y:S01]  /*4ed0*/  FMUL.FTZ R18, R2.reuse, R5 ;  /* 0x0000000502127220 */ /* 0x042fe20000410000 */
[----:B------:R-:W-:-:S06]  /*4ee0*/  FMUL.FTZ R19, R2, R19 ;  /* 0x0000001302137220 */ /* 0x000fcc0000410000 */
[----:B------:R-:W1:Y:S01]  /*4ef0*/  MUFU.SIN R128, R6 ;  /* 0x0000000600807308 */ /* 0x000e620000000400 */
[----:B--2---:R-:W-:-:S07]  /*4f00*/  FMUL.FTZ R4, R73, UR53 ;  /* 0x0000003549047c20 */ /* 0x004fce0008410000 */
[----:B------:R2:W4:Y:S08]  /*4f10*/  MUFU.COS R136, R6 ;  /* 0x0000000600887308 */ /* 0x0005300000000000 */
[----:B------:R-:W0:Y:S01]  /*4f20*/  MUFU.SIN R130, R7 ;  /* 0x0000000700827308 */ /* 0x000e220000000400 */
[----:B--2---:R-:W-:Y:S01]  /*4f30*/  FMUL.RZ R6, R4, 0.15915493667125701904 ;  /* 0x3e22f98304067820 */ /* 0x004fe2000040c000 */
[----:B------:R-:W-:-:S06]  /*4f40*/  MOV R4, 0x100 ;  /* 0x0000010000047802 */ /* 0x000fcc0000000f00 */
[----:B------:R2:W0:Y:S08]  /*4f50*/  MUFU.COS R134, R7 ;  /* 0x0000000700867308 */ /* 0x0004300000000000 */
[----:B------:R-:W0:Y:S01]  /*4f60*/  MUFU.SIN R144, R3 ;  /* 0x0000000300907308 */ /* 0x000e220000000400 */
[----:B--2---:R-:W-:-:S07]  /*4f70*/  MOV R7, UR52 ;  /* 0x0000003400077c02 */ /* 0x004fce0008000f00 */
[----:B------:R2:W0:Y:S08]  /*4f80*/  MUFU.COS R146, R3 ;  /* 0x0000000300927308 */ /* 0x0004300000000000 */
        /* <DEDUP_REMOVED lines=15> */
[----:B0-----:R-:W-:Y:S01]  /*5080*/  HFMA2.MMA R16, -RZ, RZ, 1.875, 0 ;  /* 0x3f800000ff107435 */ /* 0x001fe200000001ff */
[----:B------:R-:W-:-:S04]  /*5090*/  MOV R17, RZ ;  /* 0x000000ff00117202 */ /* 0x000fc80000000f00 */
[----:B------:R-:W-:-:S05]  /*50a0*/  PLOP3.LUT P0, PT, PT, PT, UP0, 0x80, 0x0 ;  /* 0x000000000000781c */ /* 0x000fca0003f0f008 */
[----:B------:R-:W-:-:S06]  /*50b0*/  @UP0 ULEA UR44, UR51, UR7, 0x8 ;  /* 0x00000007332c0291 */ /* 0x000fcc000f8e403f */
[----:B------:R-:W-:-:S04]  /*50c0*/  MOV R3, UR44 ;  /* 0x0000002c00037c02 */ /* 0x000fc80008000f00 */
[----:B------:R-:W-:-:S05]  /*50d0*/  @P0 LEA R2, R3, R116, 0x3 ;  /* 0x0000007403020211 */ /* 0x000fca00078e18ff */
[----:B------:R1:W2:Y:S02]  /*50e0*/  @P0 LDS.64 R16, [R2+0x10b0] ;  /* 0x0010b00002100984 */ /* 0x0002a40000000a00 */
.L_x_6555:
[----:B------:R-:W-:Y:S05]  /*50f0*/  BSYNC B0 ;  /* 0x0000000000007941 */ /* 0x000fea0003800000 */
.L_x_6554:
[----:B------:R-:W-:Y:S01]  /*5100*/  UISETP.GE.AND UP0, UPT, UR48, 0x2, UPT ;  /* 0x000000023000788c */ /* 0x000fe2000bf06270 */
[----:B-1----:R-:W-:Y:S01]  /*5110*/  FMUL.FTZ R2, R71, UR53 ;  /* 0x0000003547027c20 */ /* 0x002fe20008410000 */
[C---:B------:R-:W-:Y:S01]  /*5120*/  FMUL.FTZ R9, R8.reuse, R79 ;  /* 0x0000004f08097220 */ /* 0x040fe20000410000 */
[----:B------:R-:W-:Y:S01]  /*5130*/  FMUL.FTZ R11, R8, R78 ;  /* 0x0000004e080b7220 */ /* 0x000fe20000410000 */
[----:B------:R1:W-:Y:S01]  /*5140*/  MUFU.COS R156, R4 ;  /* 0x00000004009c7308 */ /* 0x0003e20000000000 */
[----:B------:R-:W-:Y:S01]  /*5150*/  FMUL.RZ R5, R2, 0.15915493667125701904 ;  /* 0x3e22f98302057820 */ /* 0x000fe2000040c000 */
[----:B------:R-:W-:Y:S01]  /*5160*/  PLOP3.LUT P0, PT, PT, PT, UP0, 0x80, 0x0 ;  /* 0x000000000000781c */ /* 0x000fe20003f0f008 */
[----:B------:R-:W-:Y:S01]  /*5170*/  FMUL.FTZ R2, R69, UR53 ;  /* 0x0000003545027c20 */ /* 0x000fe20008410000 */
[----:B------:R-:W-:Y:S01]  /*5180*/  HFMA2.MMA R158, -RZ, RZ, 0, 9.5367431640625e-07 ;  /* 0x00000010ff9e7435 */ /* 0x000fe200000001ff */
[----:B------:R-:W-:Y:S01]  /*5190*/  FMUL.FTZ R121, R8, R77 ;  /* 0x0000004d08797220 */ /* 0x000fe20000410000 */
[----:B------:R-:W-:Y:S01]  /*51a0*/  ISETP.NE.OR P0, PT, R197, RZ, !P0 ;  /* 0x000000ffc500720c */ /* 0x000fe20004705670 */
[----:B0-----:R-:W-:Y:S01]  /*51b0*/  FMUL.RZ R6, R2, 0.15915493667125701904 ;  /* 0x3e22f98302067820 */ /* 0x001fe2000040c000 */
[----:B------:R-:W-:Y:S01]  /*51c0*/  FMUL.FTZ R2, R68, UR53 ;  /* 0x0000003544027c20 */ /* 0x000fe20008410000 */
[----:B------:R-:W0:Y:S01]  /*51d0*/  MUFU.EX2 R9, R9 ;  /* 0x0000000900097308 */ /* 0x000e220000000800 */
[----:B-1----:R-:W-:Y:S01]  /*51e0*/  MOV R4, UR48 ;  /* 0x0000003000047c02 */ /* 0x002fe20008000f00 */
[----:B------:R-:W-:Y:S01]  /*51f0*/  FMUL.FTZ R3, R8, R80 ;  /* 0x0000005008037220 */ /* 0x000fe20000410000 */
[----:B------:R-:W-:Y:S01]  /*5200*/  FMUL.RZ R149, R2, 0.15915493667125701904 ;  /* 0x3e22f98302957820 */ /* 0x000fe2000040c000 */
[----:B------:R-:W-:-:S04]  /*5210*/  FMUL.FTZ R2, R8, R81 ;  /* 0x0000005108027220 */ /* 0x000fc80000410000 */
[----:B------:R-:W1:Y:S02]  /*5220*/  MUFU.EX2 R141, R2 ;  /* 0x00000002008d7308 */ /* 0x000e640000000800 */
[----:B------:R-:W3:Y:S01]  /*5230*/  @!P0 LDC R123, c[0x0][0x21c] ;  /* 0x00008700ff7b8b82 */ /* 0x000ee20000000800 */
[----:B------:R-:W-:-:S05]  /*5240*/  @!P0 IADD3 R4, R4, -0x2, RZ ;  /* 0xfffffffe04048810 */ /* 0x000fca0007ffe0ff */
[----:B------:R-:W4:Y:S01]  /*5250*/  MUFU.EX2 R11, R11 ;  /* 0x0000000b000b7308 */ /* 0x000f220000000800 */
[C---:B0-----:R-:W-:Y:S01]  /*5260*/  FMUL.FTZ R138, R9.reuse, R138 ;  /* 0x0000008a098a7220 */ /* 0x041fe20000410000 */
[----:B------:R-:W-:Y:S01]  /*5270*/  FMUL.FTZ R137, R9, R126 ;  /* 0x0000007e09897220 */ /* 0x000fe20000410000 */
[----:B------:R-:W-:-:S05]  /*5280*/  HADD2.F32 R9, -RZ, R199.H0_H0 ;  /* 0x200000c7ff097230 */ /* 0x000fca0000004100 */
[----:B------:R0:W2:Y:S01]  /*5290*/  MUFU.EX2 R139, R3 ;  /* 0x00000003008b7308 */ /* 0x0000a20000000800 */
[----:B-1----:R-:W-:-:S07]  /*52a0*/  FMUL.FTZ R143, R141, R122 ;  /* 0x0000007a8d8f7220 */ /* 0x002fce0000410000 */
[----:B------:R-:W1:Y:S01]  /*52b0*/  MUFU.EX2 R121, R121 ;  /* 0x0000007900797308 */ /* 0x000e620000000800 */
[----:B---3--:R-:W-:Y:S01]  /*52c0*/  @!P0 IMAD R123, R4, R123, UR7 ;  /* 0x00000007047b8e24 */ /* 0x008fe2000f8e027b */
[----:B------:R-:W-:-:S03]  /*52d0*/  HFMA2.MMA R4, -RZ, RZ, 1.875, 0 ;  /* 0x3f800000ff047435 */ /* 0x000fc600000001ff */
[----:B0-----:R-:W-:-:S04]  /*52e0*/  @!P0 IMAD.WIDE R2, R123, R158, UR20 ;  /* 0x000000147b028e25 */ /* 0x001fc8000f8e029e */
[----:B------:R-:W-:Y:S01]  /*52f0*/  FMUL.FTZ R123, R8, R76 ;  /* 0x0000004c087b7220 */ /* 0x000fe20000410000 */
[----:B------:R-:W-:Y:S01]  /*5300*/  MUFU.SIN R160, R5 ;  /* 0x0000000500a07308 */ /* 0x000fe20000000400 */
[----:B------:R-:W-:Y:S01]  /*5310*/  FMUL.FTZ R141, R141, R10 ;  /* 0x0000000a8d8d7220 */ /* 0x000fe20000410000 */
[----:B------:R-:W-:-:S06]  /*5320*/  HADD2.F32 R122, -RZ, R97.H0_H0 ;  /* 0x20000061ff7a7230 */ /* 0x000fcc0000004100 */
[----:B------:R0:W-:Y:S01]  /*5330*/  MUFU.COS R154, R5 ;  /* 0x00000005009a7308 */ /* 0x0001e20000000000 */
[----:B----4-:R-:W-:-:S07]  /*5340*/  FMUL.FTZ R136, R11, R136 ;  /* 0x000000880b887220 */ /* 0x010fce0000410000 */
[----:B------:R-:W-:Y:S01]  /*5350*/  MUFU.SIN R151, R6 ;  /* 0x0000000600977308 */ /* 0x000fe20000000400 */
[----:B0-----:R-:W-:-:S07]  /*5360*/  MOV R5, RZ ;  /* 0x000000ff00057202 */ /* 0x001fce0000000f00 */
[----:B------:R0:W-:Y:S01]  /*5370*/  MUFU.COS R147, R6 ;  /* 0x0000000600937308 */ /* 0x0001e20000000000 */
[----:B------:R-:W-:Y:S01]  /*5380*/  FMUL.FTZ R135, R11, R128 ;  /* 0x000000800b877220 */ /* 0x000fe20000410000 */
[----:B------:R-:W-:Y:S01]  /*5390*/  FMUL.FTZ R208, R9, R82 ;  /* 0x0000005209d07220 */ /* 0x000fe20000410000 */
[----:B------:R-:W-:Y:S02]  /*53a0*/  HADD2.F32 R211, -RZ, R96.H0_H0 ;  /* 0x20000060ffd37230 */ /* 0x000fe40000004100 */
[C---:B------:R-:W-:Y:S01]  /*53b0*/  FMUL.FTZ R127, R8.reuse, R74 ;  /* 0x0000004a087f7220 */ /* 0x040fe20000410000 */
[----:B------:R-:W-:Y:S02]  /*53c0*/  HADD2.F32 R212, -RZ, R95.H0_H0 ;  /* 0x2000005fffd47230 */ /* 0x000fe40000004100 */
[----:B------:R-:W-:Y:S01]  /*53d0*/  MUFU.COS R162, R149 ;  /* 0x0000009500a27308 */ /* 0x000fe20000000000 */
[----:B0-----:R-:W-:Y:S01]  /*53e0*/  CS2R R6, SRZ ;  /* 0x0000000000067805 */ /* 0x001fe2000001ff00 */
[----:B------:R-:W-:Y:S01]  /*53f0*/  FMUL.FTZ R11, RZ, R141 ;  /* 0x0000008dff0b7220 */ /* 0x000fe20000410000 */
[----:B------:R-:W-:-:S04]  /*5400*/  FMUL.FTZ R10, R8, R73 ;  /* 0x00000049080a7220 */ /* 0x000fc80000410000 */
[----:B------:R0:W5:Y:S01]  /*5410*/  @!P0 LDG.E.128 R4, desc[UR18][R2.64] ;  /* 0x0000001202048981 */ /* 0x000162000c1e1d00 */
[----:B------:R-:W3:Y:S01]  /*5420*/  MUFU.EX2 R123, R123 ;  /* 0x0000007b007b7308 */ /* 0x000ee20000000800 */
[----:B------:R-:W-:Y:S01]  /*5430*/  FMUL.FTZ R209, R122, R81 ;  /* 0x000000517ad17220 */ /* 0x000fe20000410000 */
[----:B------:R-:W-:Y:S01]  /*5440*/  FFMA.FTZ R122, R208, R143, -R11 ;  /* 0x0000008fd07a7223 */ /* 0x000fe2000001080b */
[----:B--2---:R-:W-:Y:S01]  /*5450*/  FMUL.FTZ R140, R139, R140 ;  /* 0x0000008c8b8c7220 */ /* 0x004fe20000410000 */
[C---:B-1----:R-:W-:Y:S01]  /*5460*/  FMUL.FTZ R134, R121.reuse, R134 ;  /* 0x0000008679867220 */ /* 0x042fe20000410000 */
[----:B------:R-:W-:Y:S01]  /*5470*/  FMUL.FTZ R133, R121, R130 ;  /* 0x0000008279857220 */ /* 0x000fe20000410000 */
[----:B------:R-:W-:Y:S01]  /*5480*/  FMUL.FTZ R139, R139, R124 ;  /* 0x0000007c8b8b7220 */ /* 0x000fe20000410000 */
[----:B------:R-:W-:Y:S01]  /*5490*/  FADD.FTZ R122, R209, R122 ;  /* 0x0000007ad17a7221 */ /* 0x000fe20000010000 */
[----:B------:R-:W1:Y:S01]  /*54a0*/  MUFU.EX2 R10, R10 ;  /* 0x0000000a000a7308 */ /* 0x000e620000000800 */
[----:B0-----:R-:W-:Y:S01]  /*54b0*/  FMUL.FTZ R3, R8, R72 ;  /* 0x0000004808037220 */ /* 0x001fe20000410000 */
[----:B------:R-:W-:Y:S01]  /*54c0*/  FMUL.FTZ R2, R208, R141 ;  /* 0x0000008dd0027220 */ /* 0x000fe20000410000 */
[----:B------:R-:W-:Y:S01]  /*54d0*/  FMUL.FTZ R124, R139, R122 ;  /* 0x0000007a8b7c7220 */ /* 0x000fe20000410000 */
[C---:B------:R-:W-:Y:S01]  /*54e0*/  FMUL.FTZ R9, R8.reuse, R71 ;  /* 0x0000004708097220 */ /* 0x040fe20000410000 */
[C---:B------:R-:W-:Y:S01]  /*54f0*/  FMUL.FTZ R11, R8.reuse, R68 ;  /* 0x00000044080b7220 */ /* 0x040fe20000410000 */
[----:B------:R-:W-:Y:S01]  /*5500*/  FFMA.FTZ R121, RZ, R143, R2 ;  /* 0x0000008fff797223 */ /* 0x000fe20000010002 */
[----:B------:R-:W-:Y:S01]  /*5510*/  FMUL.FTZ R2, R8, R69 ;  /* 0x0000004508027220 */ /* 0x000fe20000410000 */
[----:B------:R-:W0:Y:S01]  /*5520*/  MUFU.EX2 R3, R3 ;  /* 0x0000000300037308 */ /* 0x000e220000000800 */
[C---:B---3--:R-:W-:Y:S01]  /*5530*/  FMUL.FTZ R132, R123.reuse, R132 ;  /* 0x000000847b847220 */ /* 0x048fe20000410000 */
[----:B------:R-:W-:Y:S01]  /*5540*/  FADD.FTZ R121, RZ, R121 ;  /* 0x00000079ff797221 */ /* 0x000fe20000010000 */
[----:B------:R-:W-:Y:S01]  /*5550*/  FMUL.FTZ R131, R123, R142 ;  /* 0x0000008e7b837220 */ /* 0x000fe20000410000 */
[----:B------:R-:W-:Y:S01]  /*5560*/  FMUL.FTZ R211, R211, R80 ;  /* 0x00000050d3d37220 */ /* 0x000fe20000410000 */
[----:B------:R-:W-:Y:S01]  /*5570*/  FMUL.FTZ R212, R212, R79 ;  /* 0x0000004fd4d47220 */ /* 0x000fe20000410000 */
[-C--:B------:R-:W-:Y:S01]  /*5580*/  FMUL.FTZ R123, R139, R121.reuse ;  /* 0x000000798b7b7220 */ /* 0x080fe20000410000 */
[----:B------:R-:W-:Y:S01]  /*5590*/  FFMA.FTZ R124, R140, R121, R124 ;  /* 0x000000798c7c7223 */ /* 0x000fe2000001007c */
[----:B------:R-:W2:Y:S01]  /*55a0*/  MUFU.EX2 R9, R9 ;  /* 0x0000000900097308 */ /* 0x000ea20000000800 */
[----:B-1----:R-:W-:Y:S01]  /*55b0*/  FMUL.FTZ R158, R10, R145 ;  /* 0x000000910a9e7220 */ /* 0x002fe20000410000 */
[----:B------:R-:W-:Y:S01]  /*55c0*/  FFMA.FTZ R122, R140, R122, -R123 ;  /* 0x0000007a8c7a7223 */ /* 0x000fe2000001087b */
[----:B------:R-:W-:Y:S01]  /*55d0*/  FADD.FTZ R124, RZ, R124 ;  /* 0x0000007cff7c7221 */ /* 0x000fe20000010000 */
[----:B------:R-:W-:Y:S01]  /*55e0*/  FMUL.FTZ R157, R10, R157 ;  /* 0x0000009d0a9d7220 */ /* 0x000fe20000410000 */
[----:B------:R-:W-:-:S02]  /*55f0*/  HADD2.F32 R123, -RZ, R94.H0_H0 ;  /* 0x2000005eff7b7230 */ /* 0x000fc40000004100 */
[----:B------:R-:W-:Y:S01]  /*5600*/  FADD.FTZ R122, R211, R122 ;  /* 0x0000007ad37a7221 */ /* 0x000fe20000010000 */
[----:B------:R-:W-:Y:S01]  /*5610*/  FMUL.FTZ R125, R8, R75 ;  /* 0x0000004b087d7220 */ /* 0x000fe20000410000 */
[----:B------:R-:W1:Y:S01]  /*5620*/  MUFU.EX2 R127, R127 ;  /* 0x0000007f007f7308 */ /* 0x000e620000000800 */
[C---:B0-----:R-:W-:Y:S01]  /*5630*/  FMUL.FTZ R156, R3.reuse, R156 ;  /* 0x0000009c039c7220 */ /* 0x041fe20000410000 */
[----:B------:R-:W-:Y:S01]  /*5640*/  FMUL.FTZ R155, R3, R152 ;  /* 0x00000098039b7220 */ /* 0x000fe20000410000 */
[C---:B------:R-:W-:Y:S01]  /*5650*/  FMUL.FTZ R3, R137.reuse, R124 ;  /* 0x0000007c89037220 */ /* 0x040fe20000410000 */
[----:B------:R-:W-:Y:S01]  /*5660*/  FMUL.FTZ R121, R137, R122 ;  /* 0x0000007a89797220 */ /* 0x000fe20000410000 */
[----:B------:R-:W-:Y:S01]  /*5670*/  FMUL.FTZ R206, R123, R78 ;  /* 0x0000004e7bce7220 */ /* 0x000fe20000410000 */
[----:B------:R-:W-:Y:S02]  /*5680*/  HADD2.F32 R210, -RZ, R93.H0_H0 ;  /* 0x2000005dffd27230 */ /* 0x000fe40000004100 */
[C---:B------:R-:W-:Y:S01]  /*5690*/  FFMA.FTZ R3, R138.reuse, R122, -R3 ;  /* 0x0000007a8a037223 */ /* 0x040fe20000010803 */
[----:B------:R-:W0:Y:S01]  /*56a0*/  MUFU.EX2 R2, R2 ;  /* 0x0000000200027308 */ /* 0x000e220000000800 */
[----:B------:R-:W-:Y:S01]  /*56b0*/  FFMA.FTZ R121, R138, R124, R121 ;  /* 0x0000007c8a797223 */ /* 0x000fe20000010079 */
[C---:B--2---:R-:W-:Y:S01]  /*56c0*/  FMUL.FTZ R154, R9.reuse, R154 ;  /* 0x0000009a099a7220 */ /* 0x044fe20000410000 */
[----:B------:R-:W-:Y:S01]  /*56d0*/  FADD.FTZ R3, R212, R3 ;  /* 0x00000003d4037221 */ /* 0x000fe20000010000 */
[----:B------:R-:W-:Y:S01]  /*56e0*/  FMUL.FTZ R153, R9, R160 ;  /* 0x000000a009997220 */ /* 0x000fe20000410000 */
[----:B------:R-:W-:Y:S01]  /*56f0*/  FADD.FTZ R121, RZ, R121 ;  /* 0x00000079ff797221 */ /* 0x000fe20000010000 */
[----:B------:R-:W-:Y:S01]  /*5700*/  FMUL.FTZ R210, R210, R77 ;  /* 0x0000004dd2d27220 */ /* 0x000fe20000410000 */
[C---:B------:R-:W-:Y:S01]  /*5710*/  FMUL.FTZ R122, R135.reuse, R3 ;  /* 0x00000003877a7220 */ /* 0x040fe20000410000 */
[----:B------:R-:W2:Y:S01]  /*5720*/  MUFU.EX2 R11, R11 ;  /* 0x0000000b000b7308 */ /* 0x000ea20000000800 */
[-C--:B------:R-:W-:Y:S01]  /*5730*/  FMUL.FTZ R9, R135, R121.reuse ;  /* 0x0000007987097220 */ /* 0x080fe20000410000 */
[----:B-1----:R-:W-:Y:S01]  /*5740*/  FMUL.FTZ R128, R127, R150 ;  /* 0x000000967f807220 */ /* 0x002fe20000410000 */
[----:B------:R-:W-:Y:S01]  /*5750*/  FFMA.FTZ R122, R136, R121, R122 ;  /* 0x00000079887a7223 */ /* 0x000fe2000001007a */
[----:B------:R-:W-:-:S02]  /*5760*/  HADD2.F32 R159, -RZ, R92.H0_H0 ;  /* 0x2000005cff9f7230 */ /* 0x000fc40000004100 */
[----:B------:R-:W-:Y:S01]  /*5770*/  FMUL.FTZ R127, R127, R148 ;  /* 0x000000947f7f7220 */ /* 0x000fe20000410000 */
[----:B------:R-:W-:Y:S02]  /*5780*/  HADD2.F32 R124, -RZ, R89.H0_H0 ;  /* 0x20000059ff7c7230 */ /* 0x000fe40000004100 */
[----:B------:R-:W-:Y:S01]  /*5790*/  FADD.FTZ R122, RZ, R122 ;  /* 0x0000007aff7a7221 */ /* 0x000fe20000010000 */
[----:B------:R-:W1:Y:S01]  /*57a0*/  MUFU.SIN R10, R149 ;  /* 0x00000095000a7308 */ /* 0x000e620000000400 */
[C---:B0-----:R-:W-:Y:S01]  /*57b0*/  FMUL.FTZ R152, R2.reuse, R147 ;  /* 0x0000009302987220 */ /* 0x041fe20000410000 */
[----:B------:R-:W-:Y:S01]  /*57c0*/  FMUL.FTZ R151, R2, R151 ;  /* 0x0000009702977220 */ /* 0x000fe20000410000 */
[----:B------:R-:W-:Y:S01]  /*57d0*/  FMUL.FTZ R2, R63, UR53 ;  /* 0x000000353f027c20 */ /* 0x000fe20008410000 */
[----:B------:R-:W-:Y:S01]  /*57e0*/  FMUL.FTZ R123, R133, R122 ;  /* 0x0000007a857b7220 */ /* 0x000fe20000410000 */
[----:B------:R-:W-:Y:S01]  /*57f0*/  FMUL.FTZ R204, R159, R76 ;  /* 0x0000004c9fcc7220 */ /* 0x000fe20000410000 */
[----:B------:R-:W-:Y:S01]  /*5800*/  FMUL.FTZ R215, R124, R73 ;  /* 0x000000497cd77220 */ /* 0x000fe20000410000 */
[----:B------:R-:W-:Y:S01]  /*5810*/  FMUL.RZ R147, R2, 0.15915493667125701904 ;  /* 0x3e22f98302937820 */ /* 0x000fe2000040c000 */
[----:B------:R-:W0:Y:S01]  /*5820*/  MUFU.EX2 R125, R125 ;  /* 0x0000007d007d7308 */ /* 0x000e220000000800 */
[----:B--2---:R-:W-:Y:S01]  /*5830*/  FMUL.FTZ R150, R11, R162 ;  /* 0x000000a20b967220 */ /* 0x004fe20000410000 */
[C---:B------:R-:W-:Y:S01]  /*5840*/  FMUL.FTZ R2, R8.reuse, R63 ;  /* 0x0000003f08027220 */ /* 0x040fe20000410000 */
[----:B------:R-:W-:Y:S01]  /*5850*/  FMUL.FTZ R8, R8, R58 ;  /* 0x0000003a08087220 */ /* 0x000fe20000410000 */
[----:B------:R-:W-:-:S04]  /*5860*/  ISETP.GT.U32.AND P2, PT, R119, 0x1f, PT ;  /* 0x0000001f7700780c */ /* 0x000fc80003f44070 */
[----:B------:R-:W-:Y:S01]  /*5870*/  MUFU.EX2 R2, R2 ;  /* 0x0000000200027308 */ /* 0x000fe20000000800 */
[----:B-1----:R-:W-:Y:S01]  /*5880*/  FMUL.FTZ R149, R11, R10 ;  /* 0x0000000a0b957220 */ /* 0x002fe20000410000 */
[----:B------:R-:W-:Y:S01]  /*5890*/  FFMA.FTZ R11, R136, R3, -R9 ;  /* 0x00000003880b7223 */ /* 0x000fe20000010809 */
[-C--:B------:R-:W-:Y:S01]  /*58a0*/  FMUL.FTZ R10, R18, R141.reuse ;  /* 0x0000008d120a7220 */ /* 0x080fe20000410000 */
[C---:B------:R-:W-:Y:S02]  /*58b0*/  FMUL.FTZ R9, R19.reuse, R141 ;  /* 0x0000008d13097220 */ /* 0x040fe40000410000 */
[----:B------:R-:W-:Y:S01]  /*58c0*/  FADD.FTZ R121, R206, R11 ;  /* 0x0000000bce797221 */ /* 0x000fe20000010000 */
[-C--:B------:R-:W-:Y:S01]  /*58d0*/  FFMA.FTZ R10, R19, R143.reuse, R10 ;  /* 0x0000008f130a7223 */ /* 0x080fe2000001000a */
[----:B------:R-:W-:Y:S01]  /*58e0*/  FFMA.FTZ R9, R18, R143, -R9 ;  /* 0x0000008f12097223 */ /* 0x000fe20000010809 */
[----:B------:R-:W1:Y:S01]  /*58f0*/  MUFU.COS R3, R147 ;  /* 0x0000009300037308 */ /* 0x000e620000000000 */
[-C--:B------:R-:W-:Y:S01]  /*5900*/  FFMA.FTZ R123, R134, R121.reuse, -R123 ;  /* 0x00000079867b7223 */ /* 0x080fe2000001087b */
[----:B------:R-:W-:Y:S01]  /*5910*/  FMUL.FTZ R11, R139, R10 ;  /* 0x0000000a8b0b7220 */ /* 0x000fe20000410000 */
[----:B------:R-:W-:Y:S01]  /*5920*/  FMUL.FTZ R121, R133, R121 ;  /* 0x0000007985797220 */ /* 0x000fe20000410000 */
[C---:B0-----:R-:W-:Y:S01]  /*5930*/  FMUL.FTZ R130, R125.reuse, R146 ;  /* 0x000000927d827220 */ /* 0x041fe20000410000 */
[----:B------:R-:W-:Y:S01]  /*5940*/  FMUL.FTZ R129, R125, R144 ;  /* 0x000000907d817220 */ /* 0x000fe20000410000 */
[-C--:B------:R-:W-:Y:S01]  /*5950*/  FFMA.FTZ R11, R140, R9.reuse, -R11 ;  /* 0x000000098c0b7223 */ /* 0x080fe2000001080b */
[----:B------:R-:W-:Y:S01]  /*5960*/  FMUL.FTZ R9, R139, R9 ;  /* 0x000000098b097220 */ /* 0x000fe20000410000 */
[----:B------:R-:W-:Y:S01]  /*5970*/  FFMA.FTZ R121, R134, R122, R121 ;  /* 0x0000007a86797223 */ /* 0x000fe20000010079 */
[----:B------:R-:W0:Y:S01]  /*5980*/  MUFU.SIN R147, R147 ;  /* 0x0000009300937308 */ /* 0x000e220000000400 */
[----:B------:R-:W-:Y:S01]  /*5990*/  FADD.FTZ R123, R210, R123 ;  /* 0x0000007bd27b7221 */ /* 0x000fe20000010000 */
[----:B------:R-:W-:Y:S01]  /*59a0*/  FFMA.FTZ R9, R140, R10, R9 ;  /* 0x0000000a8c097223 */ /* 0x000fe20000010009 */
[----:B------:R-:W-:Y:S01]  /*59b0*/  FADD.FTZ R122, RZ, R121 ;  /* 0x00000079ff7a7221 */ /* 0x000fe20000010000 */
[----:B------:R-:W-:Y:S01]  /*59c0*/  FMUL.FTZ R10, R137, R11 ;  /* 0x0000000b890a7220 */ /* 0x000fe20000410000 */
[----:B------:R-:W-:Y:S01]  /*59d0*/  FMUL.FTZ R145, R131, R123 ;  /* 0x0000007b83917220 */ /* 0x000fe20000410000 */
[----:B------:R-:W-:Y:S01]  /*59e0*/  FMUL.FTZ R121, R137, R9 ;  /* 0x0000000989797220 */ /* 0x000fe20000410000 */
[-C--:B------:R-:W-:Y:S01]  /*59f0*/  FMUL.FTZ R125, R131, R122.reuse ;  /* 0x0000007a837d7220 */ /* 0x080fe20000410000 */
[----:B-1----:R-:W-:Y:S01]  /*5a00*/  FMUL.FTZ R148, R2, R3 ;  /* 0x0000000302947220 */ /* 0x002fe20000410000 */
[----:B------:R-:W-:Y:S01]  /*5a10*/  FFMA.FTZ R145, R132, R122, R145 ;  /* 0x0000007a84917223 */ /* 0x000fe20000010091 */
[----:B------:R-:W-:Y:S01]  /*5a20*/  FFMA.FTZ R121, R138, R11, -R121 ;  /* 0x0000000b8a797223 */ /* 0x000fe20000010879 */
[----:B------:R-:W-:Y:S01]  /*5a30*/  FFMA.FTZ R125, R132, R123, -R125 ;  /* 0x0000007b847d7223 */ /* 0x000fe2000001087d */
[----:B------:R-:W-:Y:S01]  /*5a40*/  FFMA.FTZ R10, R138, R9, R10 ;  /* 0x000000098a0a7223 */ /* 0x000fe2000001000a */
[----:B------:R-:W-:Y:S01]  /*5a50*/  FADD.FTZ R145, RZ, R145 ;  /* 0x00000091ff917221 */ /* 0x000fe20000010000 */
[----:B------:R-:W-:Y:S01]  /*5a60*/  FMUL.FTZ R3, R135, R121 ;  /* 0x0000007987037220 */ /* 0x000fe20000410000 */
[----:B------:R-:W-:Y:S01]  /*5a70*/  FADD.FTZ R125, R204, R125 ;  /* 0x0000007dcc7d7221 */ /* 0x000fe20000010000 */
[----:B------:R-:W-:-:S02]  /*5a80*/  HADD2.F32 R122, -RZ, R91.H0_H0 ;  /* 0x2000005bff7a7230 */ /* 0x000fc40000004100 */
[----:B0-----:R-:W-:Y:S01]  /*5a90*/  FMUL.FTZ R147, R2, R147 ;  /* 0x0000009302937220 */ /* 0x001fe20000410000 */
[-C--:B------:R-:W-:Y:S01]  /*5aa0*/  FFMA.FTZ R2, R136, R10.reuse, R3 ;  /* 0x0000000a88027223 */ /* 0x080fe20000010003 */
[----:B------:R-:W-:Y:S01]  /*5ab0*/  FMUL.FTZ R9, R129, R125 ;  /* 0x0000007d81097220 */ /* 0x000fe20000410000 */
[----:B------:R-:W-:Y:S01]  /*5ac0*/  FMUL.FTZ R3, R135, R10 ;  /* 0x0000000a87037220 */ /* 0x000fe20000410000 */
[----:B------:R-:W-:Y:S01]  /*5ad0*/  FMUL.FTZ R10, R129, R145 ;  /* 0x00000091810a7220 */ /* 0x000fe20000410000 */
[----:B------:R-:W-:Y:S01]  /*5ae0*/  FMUL.FTZ R213, R122, R75 ;  /* 0x0000004b7ad57220 */ /* 0x000fe20000410000 */
[----:B------:R-:W-:Y:S01]  /*5af0*/  FFMA.FTZ R145, R130, R145, R9 ;  /* 0x0000009182917223 */ /* 0x000fe20000010009 */
[----:B------:R-:W-:Y:S01]  /*5b00*/  FFMA.FTZ R3, R136, R121, -R3 ;  /* 0x0000007988037223 */ /* 0x000fe20000010803 */
[CC--:B------:R-:W-:Y:S01]  /*5b10*/  FMUL.FTZ R9, R133.reuse, R2.reuse ;  /* 0x0000000285097220 */ /* 0x0c0fe20000410000 */
[----:B------:R-:W-:Y:S01]  /*5b20*/  FFMA.FTZ R10, R130, R125, -R10 ;  /* 0x0000007d820a7223 */ /* 0x000fe2000001080a */
[----:B------:R-:W-:Y:S01]  /*5b30*/  FADD.FTZ R145, RZ, R145 ;  /* 0x00000091ff917221 */ /* 0x000fe20000010000 */
[-C--:B------:R-:W-:Y:S01]  /*5b40*/  FMUL.FTZ R11, R133, R3.reuse ;  /* 0x00000003850b7220 */ /* 0x080fe20000410000 */
[C---:B------:R-:W-:Y:S01]  /*5b50*/  FFMA.FTZ R9, R134.reuse, R3, -R9 ;  /* 0x0000000386097223 */ /* 0x040fe20000010809 */
[----:B------:R-:W-:Y:S01]  /*5b60*/  FADD.FTZ R10, R213, R10 ;  /* 0x0000000ad50a7221 */ /* 0x000fe20000010000 */
[----:B------:R-:W-:Y:S01]  /*5b70*/  FMUL.FTZ R3, R127, R145 ;  /* 0x000000917f037220 */ /* 0x000fe20000410000 */
[----:B------:R-:W-:Y:S01]  /*5b80*/  FFMA.FTZ R11, R134, R2, R11 ;  /* 0x00000002860b7223 */ /* 0x000fe2000001000b */
[----:B------:R-:W-:-:S02]  /*5b90*/  HADD2.F32 R123, -RZ, R90.H0_H0 ;  /* 0x2000005aff7b7230 */ /* 0x000fc40000004100 */
        /* <DEDUP_REMOVED lines=10> */
[----:B------:R-:W-:Y:S01]  /*5c40*/  FMUL.FTZ R9, R129, R3 ;  /* 0x0000000381097220 */ /* 0x000fe20000410000 */
[----:B------:R-:W-:Y:S01]  /*5c50*/  MUFU.EX2 R8, R8 ;  /* 0x0000000800087308 */ /* 0x000fe20000000800 */
[CC--:B------:R-:W-:Y:S01]  /*5c60*/  FMUL.FTZ R125, R157.reuse, R121.reuse ;  /* 0x000000799d7d7220 */ /* 0x0c0fe20000410000 */
[----:B------:R-:W-:Y:S01]  /*5c70*/  FMUL.FTZ R11, R157, R122 ;  /* 0x0000007a9d0b7220 */ /* 0x000fe20000410000 */
[-C--:B------:R-:W-:Y:S01]  /*5c80*/  FFMA.FTZ R10, R130, R2.reuse, R9 ;  /* 0x00000002820a7223 */ /* 0x080fe20000010009 */
[----:B------:R-:W-:Y:S01]  /*5c90*/  FMUL.FTZ R9, R129, R2 ;  /* 0x0000000281097220 */ /* 0x000fe20000410000 */
[C---:B------:R-:W-:Y:S01]  /*5ca0*/  FFMA.FTZ R125, R158.reuse, R122, R125 ;  /* 0x0000007a9e7d7223 */ /* 0x040fe2000001007d */
[----:B------:R-:W-:Y:S01]  /*5cb0*/  FFMA.FTZ R2, R158, R121, -R11 ;  /* 0x000000799e027223 */ /* 0x000fe2000001080b */
[----:B------:R-:W-:-:S02]  /*5cc0*/  HADD2.F32 R121, -RZ, R88.H0_H0 ;  /* 0x20000058ff797230 */ /* 0x000fc40000004100 */
[----:B------:R-:W-:Y:S01]  /*5cd0*/  FFMA.FTZ R9, R130, R3, -R9 ;  /* 0x0000000382097223 */ /* 0x000fe20000010809 */
[----:B------:R-:W-:Y:S01]  /*5ce0*/  FMUL.FTZ R3, R127, R10 ;  /* 0x0000000a7f037220 */ /* 0x000fe20000410000 */
[----:B------:R-:W-:Y:S01]  /*5cf0*/  FADD.FTZ R125, RZ, R125 ;  /* 0x0000007dff7d7221 */ /* 0x000fe20000010000 */
[----:B------:R-:W-:Y:S01]  /*5d00*/  FADD.FTZ R2, R215, R2 ;  /* 0x00000002d7027221 */ /* 0x000fe20000010000 */
[-C--:B------:R-:W-:Y:S01]  /*5d10*/  FMUL.FTZ R11, R127, R9.reuse ;  /* 0x000000097f0b7220 */ /* 0x080fe20000410000 */
[C---:B------:R-:W-:Y:S01]  /*5d20*/  FFMA.FTZ R3, R128.reuse, R9, -R3 ;  /* 0x0000000980037223 */ /* 0x040fe20000010803 */
[CC--:B------:R-:W-:Y:S01]  /*5d30*/  FMUL.FTZ R9, R155.reuse, R125.reuse ;  /* 0x0000007d9b097220 */ /* 0x0c0fe20000410000 */
[----:B------:R-:W-:Y:S01]  /*5d40*/  FMUL.FTZ R122, R155, R2 ;  /* 0x000000029b7a7220 */ /* 0x000fe20000410000 */
[----:B------:R-:W-:Y:S01]  /*5d50*/  FMUL.FTZ R218, R121, R72 ;  /* 0x0000004879da7220 */ /* 0x000fe20000410000 */
[----:B------:R-:W-:Y:S01]  /*5d60*/  FFMA.FTZ R11, R128, R10, R11 ;  /* 0x0000000a800b7223 */ /* 0x000fe2000001000b */
[C---:B------:R-:W-:Y:S01]  /*5d70*/  FFMA.FTZ R145, R156.reuse, R2, -R9 ;  /* 0x000000029c917223 */ /* 0x040fe20000010809 */
[----:B------:R-:W-:Y:S01]  /*5d80*/  FFMA.FTZ R122, R156, R125, R122 ;  /* 0x0000007d9c7a7223 */ /* 0x000fe2000001007a */
[C---:B------:R-:W-:Y:S01]  /*5d90*/  FMUL.FTZ R2, R157.reuse, R3 ;  /* 0x000000039d027220 */ /* 0x040fe20000410000 */
[----:B------:R-:W-:Y:S01]  /*5da0*/  FMUL.FTZ R9, R157, R11 ;  /* 0x0000000b9d097220 */ /* 0x000fe20000410000 */
[----:B------:R-:W-:Y:S01]  /*5db0*/  FADD.FTZ R145, R218, R145 ;  /* 0x00000091da917221 */ /* 0x000fe20000010000 */
[----:B------:R-:W-:Y:S01]  /*5dc0*/  FADD.FTZ R10, RZ, R122 ;  /* 0x0000007aff0a7221 */ /* 0x000fe20000010000 */
[----:B------:R-:W-:-:S02]  /*5dd0*/  HADD2.F32 R122, -RZ, R87.H0_H0 ;  /* 0x20000057ff7a7230 */ /* 0x000fc40000004100 */
[C---:B------:R-:W-:Y:S01]  /*5de0*/  FFMA.FTZ R3, R158.reuse, R3, -R9 ;  /* 0x000000039e037223 */ /* 0x040fe20000010809 */
[C---:B------:R-:W-:Y:S01]  /*5df0*/  FMUL.FTZ R159, R153.reuse, R145 ;  /* 0x00000091999f7220 */ /* 0x040fe20000410000 */
[-C--:B------:R-:W-:Y:S01]  /*5e00*/  FMUL.FTZ R9, R153, R10.reuse ;  /* 0x0000000a99097220 */ /* 0x080fe20000410000 */
[----:B------:R-:W-:Y:S01]  /*5e10*/  FFMA.FTZ R11, R158, R11, R2 ;  /* 0x0000000b9e0b7223 */ /* 0x000fe20000010002 */
[C---:B------:R-:W-:Y:S01]  /*5e20*/  FMUL.FTZ R125, R155.reuse, R3 ;  /* 0x000000039b7d7220 */ /* 0x040fe20000410000 */
[C---:B------:R-:W-:Y:S01]  /*5e30*/  FFMA.FTZ R159, R154.reuse, R10, R159 ;  /* 0x0000000a9a9f7223 */ /* 0x040fe2000001009f */
[----:B------:R-:W-:Y:S01]  /*5e40*/  FFMA.FTZ R126, R154, R145, -R9 ;  /* 0x000000919a7e7223 */ /* 0x000fe20000010809 */
[----:B------:R-:W-:Y:S01]  /*5e50*/  FMUL.FTZ R217, R122, R71 ;  /* 0x000000477ad97220 */ /* 0x000fe20000410000 */
[-C--:B------:R-:W-:Y:S01]  /*5e60*/  FFMA.FTZ R125, R156, R11.reuse, R125 ;  /* 0x0000000b9c7d7223 */ /* 0x080fe2000001007d */
[----:B------:R-:W-:Y:S01]  /*5e70*/  FADD.FTZ R159, RZ, R159 ;  /* 0x0000009fff9f7221 */ /* 0x000fe20000010000 */
[----:B------:R-:W-:Y:S01]  /*5e80*/  FMUL.FTZ R11, R155, R11 ;  /* 0x0000000b9b0b7220 */ /* 0x000fe20000410000 */
[----:B------:R-:W-:Y:S01]  /*5e90*/  FADD.FTZ R126, R217, R126 ;  /* 0x0000007ed97e7221 */ /* 0x000fe20000010000 */
[----:B------:R-:W-:Y:S01]  /*5ea0*/  FMUL.FTZ R2, R58, UR53 ;  /* 0x000000353a027c20 */ /* 0x000fe20008410000 */
[----:B------:R-:W-:Y:S01]  /*5eb0*/  FMUL.FTZ R145, R151, R159 ;  /* 0x0000009f97917220 */ /* 0x000fe20000410000 */
[----:B------:R-:W-:Y:S01]  /*5ec0*/  FFMA.FTZ R11, R156, R3, -R11 ;  /* 0x000000039c0b7223 */ /* 0x000fe2000001080b */
[----:B------:R-:W-:Y:S01]  /*5ed0*/  FMUL.FTZ R3, R153, R125 ;  /* 0x0000007d99037220 */ /* 0x000fe20000410000 */
[----:B------:R-:W-:Y:S01]  /*5ee0*/  FMUL.RZ R146, R2, 0.15915493667125701904 ;  /* 0x3e22f98302927820 */ /* 0x000fe2000040c000 */
[-C--:B------:R-:W-:Y:S01]  /*5ef0*/  FFMA.FTZ R10, R152, R126.reuse, -R145 ;  /* 0x0000007e980a7223 */ /* 0x080fe20000010891 */
[----:B------:R-:W-:Y:S01]  /*5f00*/  FMUL.FTZ R145, R151, R126 ;  /* 0x0000007e97917220 */ /* 0x000fe20000410000 */
[----:B------:R-:W-:-:S02]  /*5f10*/  HADD2.F32 R126, -RZ, R86.H0_H0 ;  /* 0x20000056ff7e7230 */ /* 0x000fc40000004100 */
[----:B------:R-:W-:Y:S01]  /*5f20*/  FFMA.FTZ R2, R154, R11, -R3 ;  /* 0x0000000b9a027223 */ /* 0x000fe20000010803 */
[----:B------:R-:W0:Y:S01]  /*5f30*/  MUFU.COS R9, R146 ;  /* 0x0000009200097308 */ /* 0x000e220000000000 */
[----:B------:R-:W-:Y:S01]  /*5f40*/  FFMA.FTZ R145, R152, R159, R145 ;  /* 0x0000009f98917223 */ /* 0x000fe20000010091 */
[----:B------:R-:W-:Y:S01]  /*5f50*/  FMUL.FTZ R11, R153, R11 ;  /* 0x0000000b990b7220 */ /* 0x000fe20000410000 */
[----:B------:R-:W-:Y:S02]  /*5f60*/  FMUL.FTZ R219, R126, R69 ;  /* 0x000000457edb7220 */ /* 0x000fe40000410000 */
[----:B------:R-:W-:Y:S01]  /*5f70*/  FADD.FTZ R144, RZ, R145 ;  /* 0x00000091ff907221 */ /* 0x000fe20000010000 */
[----:B------:R-:W-:Y:S01]  /*5f80*/  FFMA.FTZ R11, R154, R125, R11 ;  /* 0x0000007d9a0b7223 */ /* 0x000fe2000001000b */
[----:B------:R-:W-:Y:S01]  /*5f90*/  FADD.FTZ R142, R219, R10 ;  /* 0x0000000adb8e7221 */ /* 0x000fe20000010000 */
[----:B------:R0:W1:Y:S01]  /*5fa0*/  MUFU.SIN R3, R146 ;  /* 0x0000009200037308 */ /* 0x0000620000000400 */
[----:B------:R-:W-:-:S02]  /*5fb0*/  HADD2.F32 R125, -RZ, R85.H0_H0 ;  /* 0x20000055ff7d7230 */ /* 0x000fc40000004100 */
[C---:B------:R-:W-:Y:S01]  /*5fc0*/  FMUL.FTZ R159, R149.reuse, R144 ;  /* 0x00000090959f7220 */ /* 0x040fe20000410000 */
[----:B------:R-:W-:Y:S01]  /*5fd0*/  FMUL.FTZ R161, R149, R142 ;  /* 0x0000008e95a17220 */ /* 0x000fe20000410000 */
[C---:B------:R-:W-:Y:S01]  /*5fe0*/  FMUL.FTZ R10, R151.reuse, R2 ;  /* 0x00000002970a7220 */ /* 0x040fe20000410000 */
[-C--:B------:R-:W-:Y:S01]  /*5ff0*/  FMUL.FTZ R145, R151, R11.reuse ;  /* 0x0000000b97917220 */ /* 0x080fe20000410000 */
[C---:B------:R-:W-:Y:S01]  /*6000*/  FFMA.FTZ R159, R150.reuse, R142, -R159 ;  /* 0x0000008e969f7223 */ /* 0x040fe2000001089f */
[----:B------:R-:W-:Y:S01]  /*6010*/  FMUL.FTZ R220, R125, R68 ;  /* 0x000000447ddc7220 */ /* 0x000fe20000410000 */
[----:B------:R-:W-:Y:S01]  /*6020*/  FFMA.FTZ R161, R150, R144, R161 ;  /* 0x0000009096a17223 */ /* 0x000fe200000100a1 */
[C---:B------:R-:W-:Y:S01]  /*6030*/  FFMA.FTZ R10, R152.reuse, R11, R10 ;  /* 0x0000000b980a7223 */ /* 0x040fe2000001000a */
[----:B------:R-:W-:Y:S01]  /*6040*/  FFMA.FTZ R145, R152, R2, -R145 ;  /* 0x0000000298917223 */ /* 0x000fe20000010891 */
[----:B------:R-:W-:Y:S01]  /*6050*/  FADD.FTZ R159, R220, R159 ;  /* 0x0000009fdc9f7221 */ /* 0x000fe20000010000 */
[----:B------:R-:W-:Y:S01]  /*6060*/  FADD.FTZ R161, RZ, R161 ;  /* 0x000000a1ffa17221 */ /* 0x000fe20000010000 */
[----:B0-----:R-:W-:Y:S01]  /*6070*/  FMUL.FTZ R146, R8, R9 ;  /* 0x0000000908927220 */ /* 0x001fe20000410000 */
[----:B------:R-:W-:-:S02]  /*6080*/  HADD2.F32 R142, -RZ, R84.H0_H0 ;  /* 0x20000054ff8e7230 */ /* 0x000fc40000004100 */
[----:B------:R-:W-:Y:S01]  /*6090*/  FMUL.FTZ R11, R149, R145 ;  /* 0x00000091950b7220 */ /* 0x000fe20000410000 */
[----:B------:R-:W-:Y:S01]  /*60a0*/  FMUL.FTZ R9, R147, R161 ;  /* 0x000000a193097220 */ /* 0x000fe20000410000 */
[----:B-1----:R-:W-:Y:S01]  /*60b0*/  FMUL.FTZ R144, R8, R3 ;  /* 0x0000000308907220 */ /* 0x002fe20000410000 */
[-C--:B------:R-:W-:Y:S01]  /*60c0*/  FMUL.FTZ R3, R149, R10.reuse ;  /* 0x0000000a95037220 */ /* 0x080fe20000410000 */
[CC--:B------:R-:W-:Y:S01]  /*60d0*/  FMUL.FTZ R8, R147.reuse, R159.reuse ;  /* 0x0000009f93087220 */ /* 0x0c0fe20000410000 */
[----:B------:R-:W-:Y:S01]  /*60e0*/  FFMA.FTZ R11, R150, R10, R11 ;  /* 0x0000000a960b7223 */ /* 0x000fe2000001000b */
[----:B------:R-:W-:Y:S01]  /*60f0*/  FFMA.FTZ R9, R148, R159, -R9 ;  /* 0x0000009f94097223 */ /* 0x000fe20000010809 */
[----:B------:R-:W-:Y:S01]  /*6100*/  FFMA.FTZ R3, R150, R145, -R3 ;  /* 0x0000009196037223 */ /* 0x000fe20000010803 */
[----:B------:R-:W-:Y:S01]  /*6110*/  FFMA.FTZ R161, R148, R161, R8 ;  /* 0x000000a194a17223 */ /* 0x000fe20000010008 */
[----:B------:R-:W-:Y:S01]  /*6120*/  FMUL.FTZ R192, R142, R63 ;  /* 0x0000003f8ec07220 */ /* 0x000fe20000410000 */
[C---:B------:R-:W-:Y:S01]  /*6130*/  FMUL.FTZ R2, R147.reuse, R11 ;  /* 0x0000000b93027220 */ /* 0x040fe20000410000 */
[----:B------:R-:W-:Y:S01]  /*6140*/  FMUL.FTZ R8, R147, R3 ;  /* 0x0000000393087220 */ /* 0x000fe20000410000 */
[----:B------:R-:W-:Y:S01]  /*6150*/  FADD.FTZ R161, RZ, R161 ;  /* 0x000000a1ffa17221 */ /* 0x000fe20000010000 */
[----:B------:R-:W-:Y:S01]  /*6160*/  FADD.FTZ R159, R192, R9 ;  /* 0x00000009c09f7221 */ /* 0x000fe20000010000 */
[----:B------:R-:W-:-:S02]  /*6170*/  HADD2.F32 R145, -RZ, R83.H0_H0 ;  /* 0x20000053ff917230 */ /* 0x000fc40000004100 */
[----:B------:R-:W-:Y:S01]  /*6180*/  FFMA.FTZ R9, R148, R11, R8 ;  /* 0x0000000b94097223 */ /* 0x000fe20000010008 */
[----:B------:R-:W-:Y:S01]  /*6190*/  FMUL.FTZ R11, R144, R161 ;  /* 0x000000a1900b7220 */ /* 0x000fe20000410000 */
[----:B------:R-:W-:Y:S01]  /*61a0*/  FFMA.FTZ R3, R148, R3, -R2 ;  /* 0x0000000394037223 */ /* 0x000fe20000010802 */
[C---:B------:R-:W-:Y:S01]  /*61b0*/  FMUL.FTZ R160, R144.reuse, R159 ;  /* 0x0000009f90a07220 */ /* 0x040fe20000410000 */
[----:B------:R-:W-:Y:S01]  /*61c0*/  FMUL.FTZ R8, R144, R9 ;  /* 0x0000000990087220 */ /* 0x000fe20000410000 */
[----:B------:R-:W-:Y:S01]  /*61d0*/  FFMA.FTZ R10, R146, R159, -R11 ;  /* 0x0000009f920a7223 */ /* 0x000fe2000001080b */
[----:B------:R-:W-:Y:S01]  /*61e0*/  FMUL.FTZ R2, R144, R3 ;  /* 0x0000000390027220 */ /* 0x000fe20000410000 */
[C---:B------:R-:W-:Y:S01]  /*61f0*/  FFMA.FTZ R11, R146.reuse, R161, R160 ;  /* 0x000000a1920b7223 */ /* 0x040fe200000100a0 */
        /* <DEDUP_REMOVED lines=88> */
[C---:B------:R-:W-:Y:S01]  /*6780*/  FMUL.FTZ R2, R12.reuse, R13 ;  /* 0x0000000d0c027220 */ /* 0x040fe20000410000 */
        /* <DEDUP_REMOVED lines=39> */
.L_x_6617:
[----:B------:R-:W-:Y:S01]  /*6a00*/  ISETP.GE.AND P0, PT, R117, 0x10, PT ;  /* 0x000000107500780c */ /* 0x000fe20003f06270 */
[C---:B---3--:R-:W-:Y:S01]  /*6a10*/  FMUL.FTZ R2, R205.reuse, R12 ;  /* 0x0000000ccd027220 */ /* 0x048fe20000410000 */
[C---:B-1----:R-:W-:Y:S01]  /*6a20*/  FMUL.FTZ R201, R205.reuse, R198 ;  /* 0x000000c6cdc97220 */ /* 0x042fe20000410000 */
[----:B--2---:R-:W-:Y:S01]  /*6a30*/  FMUL.FTZ R13, R205, R200 ;  /* 0x000000c8cd0d7220 */ /* 0x004fe20000410000 */
[----:B------:R-:W-:Y:S01]  /*6a40*/  UMOV UR44, 0xffffffff ;  /* 0xffffffff002c7882 */ /* 0x000fe20000000000 */
[-C--:B----4-:R-:W-:Y:S01]  /*6a50*/  FFMA.FTZ R2, R195, R14.reuse, R2 ;  /* 0x0000000ec3027223 */ /* 0x090fe20000010002 */
[----:B------:R-:W-:Y:S01]  /*6a60*/  FMUL.FTZ R3, R205, R14 ;  /* 0x0000000ecd037220 */ /* 0x000fe20000410000 */
[C---:B------:R-:W-:Y:S01]  /*6a70*/  FFMA.FTZ R200, R195.reuse, R200, R201 ;  /* 0x000000c8c3c87223 */ /* 0x040fe200000100c9 */
[----:B------:R-:W-:Y:S02]  /*6a80*/  FFMA.FTZ R13, R195, R198, -R13 ;  /* 0x000000c6c30d7223 */ /* 0x000fe4000001080d */
[----:B0-----:R-:W-:-:S03]  /*6a90*/  FSEL R205, R205, R2, !P0 ;  /* 0x00000002cdcd7208 */ /* 0x001fc60004000000 */
[----:B------:R-:W-:Y:S01]  /*6aa0*/  @P0 FFMA.FTZ R195, R195, R12, -R3 ;  /* 0x0000000cc3c30223 */ /* 0x000fe20000010803 */
[----:B------:R-:W-:Y:S01]  /*6ab0*/  @P0 FADD.FTZ R15, R15, R200 ;  /* 0x000000c80f0f0221 */ /* 0x000fe20000010000 */
[----:B------:R-:W-:Y:S01]  /*6ac0*/  @P0 FADD.FTZ R196, R196, R13 ;  /* 0x0000000dc4c40221 */ /* 0x000fe20000010000 */
[----:B------:R-:W-:Y:S06]  /*6ad0*/  BRA.DIV UR44, `(.L_x_6558) ;  /* 0x000000762cac7947 */ /* 0x000fec000b800000 */
.L_x_6620:
[----:B------:R-:W-:-:S03]  /*6ae0*/  UMOV UR44, 0xffffffff ;  /* 0xffffffff002c7882 */ /* 0x000fc60000000000 */
[----:B------:R-:W-:Y:S05]  /*6af0*/  BRA.DIV UR44, `(.L_x_6559) ;  /* 0x000000762ccc7947 */ /* 0x000fea000b800000 */
.L_x_6623:
[----:B------:R-:W-:-:S03]  /*6b00*/  UMOV UR44, 0xffffffff ;  /* 0xffffffff002c7882 */ /* 0x000fc60000000000 */
[----:B------:R-:W-:Y:S05]  /*6b10*/  BRA.DIV UR44, `(.L_x_6560) ;  /* 0x000000762cec7947 */ /* 0x000fea000b800000 */
.L_x_6626:
[----:B------:R-:W-:-:S03]  /*6b20*/  UMOV UR44, 0xffffffff ;  /* 0xffffffff002c7882 */ /* 0x000fc60000000000 */
[----:B------:R-:W-:Y:S05]  /*6b30*/  BRA.DIV UR44, `(.L_x_6561) ;  /* 0x0000007a2c0c7947 */ /* 0x000fea000b800000 */
.L_x_6629:
        /* <DEDUP_REMOVED lines=10> */
.L_x_6639:
        /* <DEDUP_REMOVED lines=22> */
.L_x_6556:
[----:B------:R-:W-:Y:S05]  /*6d40*/  WARPSYNC.ALL ;  /* 0x0000000000007948 */ /* 0x000fea0003800000 */
[----:B------:R-:W-:Y:S01]  /*6d50*/  LOP3.LUT P0, RZ, R119, 0x1f, RZ, 0xc0, !PT ;  /* 0x0000001f77ff7812 */ /* 0x000fe2000780c0ff */
[----:B------:R-:W-:Y:S01]  /*6d60*/  BAR.SYNC.DEFER_BLOCKING 0x0 ;  /* 0x0000000000007b1d */ /* 0x000fe20000010000 */
[-C--:B------:R-:W-:Y:S01]  /*6d70*/  FMUL.FTZ R3, R144, R161.reuse ;  /* 0x000000a190037220 */ /* 0x080fe20000410000 */
[----:B0-----:R-:W-:Y:S01]  /*6d80*/  FMUL.FTZ R5, R146, R161 ;  /* 0x000000a192057220 */ /* 0x001fe20000410000 */
[-C--:B------:R-:W-:Y:S01]  /*6d90*/  FMUL.FTZ R7, R144, -R16.reuse ;  /* 0x8000001090077220 */ /* 0x080fe20000410000 */
[----:B------:R-:W-:Y:S01]  /*6da0*/  MOV R10, UR49 ;  /* 0x00000031000a7c02 */ /* 0x000fe20008000f00 */
[-C--:B------:R-:W-:Y:S01]  /*6db0*/  FFMA.FTZ R9, R146, R177.reuse, -R3 ;  /* 0x000000b192097223 */ /* 0x080fe20000010803 */
[C---:B------:R-:W-:Y:S01]  /*6dc0*/  FFMA.FTZ R11, -R144.reuse, R177, -R5 ;  /* 0x000000b1900b7223 */ /* 0x040fe20000010905 */
[-C--:B------:R-:W-:Y:S01]  /*6dd0*/  FMUL.FTZ R5, R144, R17.reuse ;  /* 0x0000001190057220 */ /* 0x080fe20000410000 */
[----:B------:R-:W-:Y:S01]  /*6de0*/  FFMA.FTZ R7, R146, -R17, R7 ;  /* 0x8000001192077223 */ /* 0x000fe20000010007 */
[----:B------:R-:W-:Y:S01]  /*6df0*/  FADD.FTZ R9, R176, R9 ;  /* 0x00000009b0097221 */ /* 0x000fe20000010000 */
[----:B------:R-:W-:Y:S01]  /*6e00*/  FADD.FTZ R11, -R160, R11 ;  /* 0x0000000ba00b7221 */ /* 0x000fe20000010100 */
[----:B------:R-:W-:Y:S01]  /*6e10*/  FFMA.FTZ R5, R146, R16, -R5 ;  /* 0x0000001092057223 */ /* 0x000fe20000010805 */
[C---:B------:R-:W-:Y:S01]  /*6e20*/  FMUL.FTZ R4, R147.reuse, -R7 ;  /* 0x8000000793047220 */ /* 0x040fe20000410000 */
[C---:B------:R-:W-:Y:S01]  /*6e30*/  FMUL.FTZ R13, R147.reuse, -R9 ;  /* 0x80000009930d7220 */ /* 0x040fe20000410000 */
[C---:B------:R-:W-:Y:S01]  /*6e40*/  FMUL.FTZ R8, R147.reuse, -R11 ;  /* 0x8000000b93087220 */ /* 0x040fe20000410000 */
[-C--:B------:R-:W-:Y:S01]  /*6e50*/  FMUL.FTZ R6, R147, -R5.reuse ;  /* 0x8000000593067220 */ /* 0x080fe20000410000 */
[C---:B------:R-:W-:Y:S01]  /*6e60*/  FFMA.FTZ R4, R148.reuse, R5, -R4 ;  /* 0x0000000594047223 */ /* 0x040fe20000010804 */
[C---:B------:R-:W-:Y:S01]  /*6e70*/  FFMA.FTZ R13, R148.reuse, R11, R13 ;  /* 0x0000000b940d7223 */ /* 0x040fe2000001000d */
[C---:B------:R-:W-:Y:S01]  /*6e80*/  FFMA.FTZ R9, R148.reuse, R9, -R8 ;  /* 0x0000000994097223 */ /* 0x040fe20000010808 */
[----:B------:R-:W-:Y:S01]  /*6e90*/  FFMA.FTZ R6, R148, R7, R6 ;  /* 0x0000000794067223 */ /* 0x000fe20000010006 */
[C---:B------:R-:W-:Y:S01]  /*6ea0*/  FMUL.FTZ R7, R149.reuse, -R4 ;  /* 0x8000000495077220 */ /* 0x040fe20000410000 */
[----:B------:R-:W-:Y:S01]  /*6eb0*/  FADD.FTZ R13, -R162, R13 ;  /* 0x0000000da20d7221 */ /* 0x000fe20000010100 */
[----:B------:R-:W-:Y:S01]  /*6ec0*/  FADD.FTZ R9, R178, R9 ;  /* 0x00000009b2097221 */ /* 0x000fe20000010000 */
[CC--:B------:R-:W-:Y:S01]  /*6ed0*/  FMUL.FTZ R5, R149.reuse, -R6.reuse ;  /* 0x8000000695057220 */ /* 0x0c0fe20000410000 */
[----:B------:R-:W0:Y:S01]  /*6ee0*/  LDS.64 R2, [R159+0x8a8] ;  /* 0x0008a8009f027984 */ /* 0x000e220000000a00 */
[C---:B------:R-:W-:Y:S01]  /*6ef0*/  FMUL.FTZ R8, R149.reuse, -R13 ;  /* 0x8000000d95087220 */ /* 0x040fe20000410000 */
[C---:B------:R-:W-:Y:S01]  /*6f00*/  FFMA.FTZ R7, R150.reuse, R6, R7 ;  /* 0x0000000696077223 */ /* 0x040fe20000010007 */
[C---:B------:R-:W-:Y:S01]  /*6f10*/  FFMA.FTZ R5, R150.reuse, R4, -R5 ;  /* 0x0000000496057223 */ /* 0x040fe20000010805 */
[-C--:B------:R-:W-:Y:S01]  /*6f20*/  FMUL.FTZ R6, R149, -R9.reuse ;  /* 0x8000000995067220 */ /* 0x080fe20000410000 */
[C---:B------:R-:W-:Y:S01]  /*6f30*/  FFMA.FTZ R8, R150.reuse, R9, -R8 ;  /* 0x0000000996087223 */ /* 0x040fe20000010808 */
[C---:B------:R-:W-:Y:S01]  /*6f40*/  FMUL.FTZ R9, R151.reuse, -R7 ;  /* 0x8000000797097220 */ /* 0x040fe20000410000 */
[----:B------:R-:W-:Y:S01]  /*6f50*/  FMUL.FTZ R4, R151, -R5 ;  /* 0x8000000597047220 */ /* 0x000fe20000410000 */
[----:B------:R-:W-:Y:S01]  /*6f60*/  FFMA.FTZ R6, R150, R13, R6 ;  /* 0x0000000d96067223 */ /* 0x000fe20000010006 */
[----:B------:R-:W-:Y:S01]  /*6f70*/  FADD.FTZ R8, R179, R8 ;  /* 0x00000008b3087221 */ /* 0x000fe20000010000 */
[C---:B------:R-:W-:Y:S01]  /*6f80*/  FFMA.FTZ R9, R152.reuse, R5, -R9 ;  /* 0x0000000598097223 */ /* 0x040fe20000010809 */
[----:B------:R-:W-:Y:S01]  /*6f90*/  FFMA.FTZ R4, R152, R7, R4 ;  /* 0x0000000798047223 */ /* 0x000fe20000010004 */
[----:B------:R-:W-:Y:S01]  /*6fa0*/  FADD.FTZ R6, -R163, R6 ;  /* 0x00000006a3067221 */ /* 0x000fe20000010100 */
[----:B------:R-:W-:Y:S01]  /*6fb0*/  FMUL.FTZ R7, R151, -R8 ;  /* 0x8000000897077220 */ /* 0x000fe20000410000 */
[----:B------:R-:W-:Y:S01]  /*6fc0*/  ISETP.LE.OR P0, PT, R10, UR48, P0 ;  /* 0x000000300a007c0c */ /* 0x000fe20008703670 */
[----:B------:R-:W-:Y:S01]  /*6fd0*/  FMUL.FTZ R13, R153, -R4 ;  /* 0x80000004990d7220 */ /* 0x000fe20000410000 */
[-C--:B------:R-:W-:Y:S01]  /*6fe0*/  FMUL.FTZ R5, R151, -R6.reuse ;  /* 0x8000000697057220 */ /* 0x080fe20000410000 */
[----:B------:R-:W-:-:S02]  /*6ff0*/  FFMA.FTZ R11, R152, R6, R7 ;  /* 0x00000006980b7223 */ /* 0x000fc40000010007 */
[-C--:B------:R-:W-:Y:S01]  /*7000*/  FFMA.FTZ R13, R154, R9.reuse, -R13 ;  /* 0x000000099a0d7223 */ /* 0x080fe2000001080d */
[----:B------:R-:W-:Y:S01]  /*7010*/  FFMA.FTZ R7, R152, R8, -R5 ;  /* 0x0000000898077223 */ /* 0x000fe20000010805 */
[----:B------:R-:W-:Y:S01]  /*7020*/  FADD.FTZ R11, -R164, R11 ;  /* 0x0000000ba40b7221 */ /* 0x000fe20000010100 */
[C---:B------:R-:W-:Y:S02]  /*7030*/  FMUL.FTZ R9, R153.reuse, -R9 ;  /* 0x8000000999097220 */ /* 0x040fe40000410000 */
[----:B------:R-:W-:Y:S01]  /*7040*/  FADD.FTZ R7, R180, R7 ;  /* 0x00000007b4077221 */ /* 0x000fe20000010000 */
[----:B------:R-:W-:Y:S01]  /*7050*/  FMUL.FTZ R6, R153, -R11 ;  /* 0x8000000b99067220 */ /* 0x000fe20000410000 */
[----:B------:R-:W-:-:S03]  /*7060*/  FFMA.FTZ R9, R154, R4, R9 ;  /* 0x000000049a097223 */ /* 0x000fc60000010009 */
[-C--:B------:R-:W-:Y:S01]  /*7070*/  FFMA.FTZ R6, R154, R7.reuse, -R6 ;  /* 0x000000079a067223 */ /* 0x080fe20000010806 */
[----:B------:R-:W-:-:S03]  /*7080*/  FMUL.FTZ R7, R153, -R7 ;  /* 0x8000000799077220 */ /* 0x000fc60000410000 */
[----:B------:R-:W-:Y:S01]  /*7090*/  FADD.FTZ R6, R181, R6 ;  /* 0x00000006b5067221 */ /* 0x000fe20000010000 */
[C---:B0-----:R-:W-:Y:S01]  /*70a0*/  FMUL.FTZ R5, R19.reuse, R2 ;  /* 0x0000000213057220 */ /* 0x041fe20000410000 */
[----:B------:R-:W-:-:S03]  /*70b0*/  FMUL.FTZ R19, R19, R3 ;  /* 0x0000000313137220 */ /* 0x000fc60000410000 */
[C---:B------:R-:W-:Y:S01]  /*70c0*/  FFMA.FTZ R5, R18.reuse, R3, R5 ;  /* 0x0000000312057223 */ /* 0x040fe20000010005 */
[----:B------:R-:W-:Y:S01]  /*70d0*/  FFMA.FTZ R19, R18, R2, -R19 ;  /* 0x0000000212137223 */ /* 0x000fe20000010813 */
[----:B------:R-:W-:Y:S02]  /*70e0*/  FFMA.FTZ R2, R154, R11, R7 ;  /* 0x0000000b9a027223 */ /* 0x000fe40000010007 */
[----:B------:R-:W-:Y:S01]  /*70f0*/  FADD.FTZ R194, RZ, R5 ;  /* 0x00000005ffc27221 */ /* 0x000fe20000010000 */
[----:B------:R-:W-:Y:S01]  /*7100*/  FADD.FTZ R208, R208, R19 ;  /* 0x00000013d0d07221 */ /* 0x000fe20000010000 */
[----:B------:R-:W-:Y:S01]  /*7110*/  FADD.FTZ R4, -R165, R2 ;  /* 0x00000002a5047221 */ /* 0x000fe20000010100 */
[----:B------:R-:W-:Y:S01]  /*7120*/  FMUL.FTZ R5, R155, -R9 ;  /* 0x800000099b057220 */ /* 0x000fe20000410000 */
[C---:B------:R-:W-:Y:S01]  /*7130*/  FMUL.FTZ R3, R141.reuse, R194 ;  /* 0x000000c28d037220 */ /* 0x040fe20000410000 */
[----:B------:R-:W-:Y:S02]  /*7140*/  FMUL.FTZ R2, R141, R208 ;  /* 0x000000d08d027220 */ /* 0x000fe40000410000 */
[CC--:B------:R-:W-:Y:S01]  /*7150*/  FFMA.FTZ R7, R156.reuse, R13.reuse, -R5 ;  /* 0x0000000d9c077223 */ /* 0x0c0fe20000010805 */
[----:B------:R-:W-:Y:S01]  /*7160*/  FMUL.FTZ R13, R155, -R13 ;  /* 0x8000000d9b0d7220 */ /* 0x000fe20000410000 */
[C---:B------:R-:W-:Y:S01]  /*7170*/  FFMA.FTZ R195, R143.reuse, R194, R2 ;  /* 0x000000c28fc37223 */ /* 0x040fe20000010002 */
[----:B------:R-:W-:Y:S01]  /*7180*/  FFMA.FTZ R2, R143, R208, -R3 ;  /* 0x000000d08f027223 */ /* 0x000fe20000010803 */
[C---:B------:R-:W-:Y:S01]  /*7190*/  FMUL.FTZ R5, R155.reuse, -R4 ;  /* 0x800000049b057220 */ /* 0x040fe20000410000 */
[-C--:B------:R-:W-:Y:S01]  /*71a0*/  FMUL.FTZ R3, R155, -R6.reuse ;  /* 0x800000069b037220 */ /* 0x080fe20000410000 */
[----:B------:R-:W-:Y:S01]  /*71b0*/  FADD.FTZ R195, RZ, R195 ;  /* 0x000000c3ffc37221 */ /* 0x000fe20000010000 */
[----:B------:R-:W-:Y:S01]  /*71c0*/  FADD.FTZ R209, R209, R2 ;  /* 0x00000002d1d17221 */ /* 0x000fe20000010000 */
[C---:B------:R-:W-:Y:S01]  /*71d0*/  FFMA.FTZ R13, R156.reuse, R9, R13 ;  /* 0x000000099c0d7223 */ /* 0x040fe2000001000d */
[C---:B------:R-:W-:Y:S01]  /*71e0*/  FFMA.FTZ R9, R156.reuse, R6, -R5 ;  /* 0x000000069c097223 */ /* 0x040fe20000010805 */
[----:B------:R-:W-:Y:S01]  /*71f0*/  FFMA.FTZ R11, R156, R4, R3 ;  /* 0x000000049c0b7223 */ /* 0x000fe20000010003 */
[C---:B------:R-:W-:Y:S01]  /*7200*/  FMUL.FTZ R3, R139.reuse, R195 ;  /* 0x000000c38b037220 */ /* 0x040fe20000410000 */
[-C--:B------:R-:W-:Y:S01]  /*7210*/  FMUL.FTZ R5, R139, R209.reuse ;  /* 0x000000d18b057220 */ /* 0x080fe20000410000 */
[----:B------:R-:W-:Y:S01]  /*7220*/  FADD.FTZ R9, R182, R9 ;  /* 0x00000009b6097221 */ /* 0x000fe20000010000 */
[----:B------:R-:W-:Y:S01]  /*7230*/  FADD.FTZ R11, -R166, R11 ;  /* 0x0000000ba60b7221 */ /* 0x000fe20000010100 */
[C---:B------:R-:W-:Y:S01]  /*7240*/  FFMA.FTZ R2, R140.reuse, R209, -R3 ;  /* 0x000000d18c027223 */ /* 0x040fe20000010803 */
[----:B------:R-:W-:Y:S01]  /*7250*/  FFMA.FTZ R5, R140, R195, R5 ;  /* 0x000000c38c057223 */ /* 0x000fe20000010005 */
[C---:B------:R-:W-:Y:S01]  /*7260*/  FMUL.FTZ R15, R157.reuse, -R13 ;  /* 0x8000000d9d0f7220 */ /* 0x040fe20000410000 */
[----:B------:R-:W-:Y:S01]  /*7270*/  FMUL.FTZ R4, R157, -R11 ;  /* 0x8000000b9d047220 */ /* 0x000fe20000410000 */
[----:B------:R-:W-:Y:S01]  /*7280*/  FADD.FTZ R211, R211, R2 ;  /* 0x00000002d3d37221 */ /* 0x000fe20000010000 */
[----:B------:R-:W-:Y:S01]  /*7290*/  FADD.FTZ R18, RZ, R5 ;  /* 0x00000005ff127221 */ /* 0x000fe20000010000 */
[C---:B------:R-:W-:Y:S01]  /*72a0*/  FFMA.FTZ R15, R158.reuse, R7, -R15 ;  /* 0x000000079e0f7223 */ /* 0x040fe2000001080f */
[CC--:B------:R-:W-:Y:S01]  /*72b0*/  FFMA.FTZ R4, R158.reuse, R9.reuse, -R4 ;  /* 0x000000099e047223 */ /* 0x0c0fe20000010804 */
[----:B------:R-:W-:Y:S01]  /*72c0*/  FMUL.FTZ R9, R157, -R9 ;  /* 0x800000099d097220 */ /* 0x000fe20000410000 */
[CC--:B------:R-:W-:Y:S01]  /*72d0*/  FMUL.FTZ R3, R137.reuse, R18.reuse ;  /* 0x0000001289037220 */ /* 0x0c0fe20000410000 */
[----:B------:R-:W-:Y:S01]  /*72e0*/  FMUL.FTZ R5, R137, R211 ;  /* 0x000000d389057220 */ /* 0x000fe20000410000 */
[----:B------:R-:W-:Y:S01]  /*72f0*/  FADD.FTZ R4, R183, R4 ;  /* 0x00000004b7047221 */ /* 0x000fe20000010000 */
[----:B------:R-:W-:Y:S01]  /*7300*/  FFMA.FTZ R2, R158, R11, R9 ;  /* 0x0000000b9e027223 */ /* 0x000fe20000010009 */
[C---:B------:R-:W-:Y:S01]  /*7310*/  FFMA.FTZ R3, R138.reuse, R211, -R3 ;  /* 0x000000d38a037223 */ /* 0x040fe20000010803 */
[----:B------:R-:W-:Y:S01]  /*7320*/  FFMA.FTZ R5, R138, R18, R5 ;  /* 0x000000128a057223 */ /* 0x000fe20000010005 */
[----:B------:R-:W-:Y:S01]  /*7330*/  FMUL.FTZ R7, R157, -R7 ;  /* 0x800000079d077220 */ /* 0x000fe20000410000 */
[----:B------:R-:W-:Y:S01]  /*7340*/  FADD.FTZ R6, -R167, R2 ;  /* 0x00000002a7067221 */ /* 0x000fe20000010100 */
[----:B------:R-:W-:Y:S01]  /*7350*/  FADD.FTZ R212, R212, R3 ;  /* 0x00000003d4d47221 */ /* 0x000fe20000010000 */
[----:B------:R-:W-:Y:S01]  /*7360*/  FADD.FTZ R19, RZ, R5 ;  /* 0x00000005ff137221 */ /* 0x000fe20000010000 */
[C---:B------:R-:W-:Y:S01]  /*7370*/  FMUL.FTZ R5, R127.reuse, -R4 ;  /* 0x800000047f057220 */ /* 0x040fe20000410000 */
[----:B------:R-:W-:Y:S01]  /*7380*/  FMUL.FTZ R9, R127, -R6 ;  /* 0x800000067f097220 */ /* 0x000fe20000410000 */
[C---:B------:R-:W-:Y:S01]  /*7390*/  FMUL.FTZ R2, R135.reuse, R212 ;  /* 0x000000d487027220 */ /* 0x040fe20000410000 */
[-C--:B------:R-:W-:Y:S01]  /*73a0*/  FMUL.FTZ R3, R135, R19.reuse ;  /* 0x0000001387037220 */ /* 0x080fe20000410000 */
[C---:B------:R-:W-:Y:S01]  /*73b0*/  FFMA.FTZ R5, R128.reuse, R6, R5 ;  /* 0x0000000680057223 */ /* 0x040fe20000010005 */
[----:B------:R-:W-:Y:S01]  /*73c0*/  FFMA.FTZ R9, R128, R4, -R9 ;  /* 0x0000000480097223 */ /* 0x000fe20000010809 */
[C---:B------:R-:W-:Y:S01]  /*73d0*/  FFMA.FTZ R2, R136.reuse, R19, R2 ;  /* 0x0000001388027223 */ /* 0x040fe20000010002 */
[----:B------:R-:W-:Y:S01]  /*73e0*/  FFMA.FTZ R3, R136, R212, -R3 ;  /* 0x000000d488037223 */ /* 0x000fe20000010803 */
[----:B------:R-:W-:Y:S01]  /*73f0*/  FADD.FTZ R4, -R168, R5 ;  /* 0x00000005a8047221 */ /* 0x000fe20000010100 */
[----:B------:R-:W-:Y:S01]  /*7400*/  FADD.FTZ R9, R184, R9 ;  /* 0x00000009b8097221 */ /* 0x000fe20000010000 */
[----:B------:R-:W-:Y:S01]  /*7410*/  FADD.FTZ R198, RZ, R2 ;  /* 0x00000002ffc67221 */ /* 0x000fe20000010000 */
[----:B------:R-:W-:Y:S01]  /*7420*/  FADD.FTZ R206, R206, R3 ;  /* 0x00000003cece7221 */ /* 0x000fe20000010000 */
[----:B------:R-:W-:Y:S01]  /*7430*/  FMUL.FTZ R2, R129, -R4 ;  /* 0x8000000481027220 */ /* 0x000fe20000410000 */
[----:B------:R-:W-:Y:S01]  /*7440*/  FFMA.FTZ R7, R158, R13, R7 ;  /* 0x0000000d9e077223 */ /* 0x000fe20000010007 */
[C---:B------:R-:W-:Y:S01]  /*7450*/  FMUL.FTZ R3, R133.reuse, R198 ;  /* 0x000000c685037220 */ /* 0x040fe20000410000 */
[-C--:B------:R-:W-:Y:S01]  /*7460*/  FMUL.FTZ R5, R133, R206.reuse ;  /* 0x000000ce85057220 */ /* 0x080fe20000410000 */
[-C--:B------:R-:W-:Y:S01]  /*7470*/  FFMA.FTZ R6, R130, R9.reuse, -R2 ;  /* 0x0000000982067223 */ /* 0x080fe20000010802 */
[----:B------:R-:W-:Y:S01]  /*7480*/  FMUL.FTZ R9, R129, -R9 ;  /* 0x8000000981097220 */ /* 0x000fe20000410000 */
[C---:B------:R-:W-:Y:S01]  /*7490*/  FFMA.FTZ R3, R134.reuse, R206, -R3 ;  /* 0x000000ce86037223 */ /* 0x040fe20000010803 */
[C---:B------:R-:W-:Y:S01]  /*74a0*/  FMUL.FTZ R13, R127.reuse, -R7 ;  /* 0x800000077f0d7220 */ /* 0x040fe20000410000 */
[----:B------:R-:W-:Y:S01]  /*74b0*/  FFMA.FTZ R5, R134, R198, R5 ;  /* 0x000000c686057223 */ /* 0x000fe20000010005 */
[----:B------:R-:W-:Y:S01]  /*74c0*/  FFMA.FTZ R4, R130, R4, R9 ;  /* 0x0000000482047223 */ /* 0x000fe20000010009 */
[----:B------:R-:W-:Y:S01]  /*74d0*/  FADD.FTZ R210, R210, R3 ;  /* 0x00000003d2d27221 */ /* 0x000fe20000010000 */
[CC--:B------:R-:W-:Y:S01]  /*74e0*/  FFMA.FTZ R13, R128.reuse, R15.reuse, -R13 ;  /* 0x0000000f800d7223 */ /* 0x0c0fe2000001080d */
[----:B------:R-:W-:Y:S01]  /*74f0*/  FMUL.FTZ R15, R127, -R15 ;  /* 0x8000000f7f0f7220 */ /* 0x000fe20000410000 */
[----:B------:R-:W-:Y:S01]  /*7500*/  FADD.FTZ R4, -R169, R4 ;  /* 0x00000004a9047221 */ /* 0x000fe20000010100 */
[----:B------:R-:W-:Y:S01]  /*7510*/  FADD.FTZ R201, RZ, R5 ;  /* 0x00000005ffc97221 */ /* 0x000fe20000010000 */
[----:B------:R-:W-:Y:S01]  /*7520*/  FMUL.FTZ R2, R131, R210 ;  /* 0x000000d283027220 */ /* 0x000fe20000410000 */
[----:B------:R-:W-:Y:S01]  /*7530*/  FADD.FTZ R6, R185, R6 ;  /* 0x00000006b9067221 */ /* 0x000fe20000010000 */
[C---:B------:R-:W-:Y:S01]  /*7540*/  FMUL.FTZ R5, R131.reuse, -R4 ;  /* 0x8000000483057220 */ /* 0x040fe20000410000 */
[----:B------:R-:W-:Y:S01]  /*7550*/  FFMA.FTZ R15, R128, R7, R15 ;  /* 0x00000007800f7223 */ /* 0x000fe2000001000f */
[CC--:B------:R-:W-:Y:S01]  /*7560*/  FMUL.FTZ R3, R131.reuse, R201.reuse ;  /* 0x000000c983037220 */ /* 0x0c0fe20000410000 */
[C---:B------:R-:W-:Y:S01]  /*7570*/  FFMA.FTZ R2, R132.reuse, R201, R2 ;  /* 0x000000c984027223 */ /* 0x040fe20000010002 */
[CC--:B------:R-:W-:Y:S01]  /*7580*/  FFMA.FTZ R9, R132.reuse, R6.reuse, -R5 ;  /* 0x0000000684097223 */ /* 0x0c0fe20000010805 */
[----:B------:R-:W-:Y:S01]  /*7590*/  FMUL.FTZ R5, R131, -R6 ;  /* 0x8000000683057220 */ /* 0x000fe20000410000 */
[C---:B------:R-:W-:Y:S01]  /*75a0*/  FMUL.FTZ R7, R129.reuse, -R15 ;  /* 0x8000000f81077220 */ /* 0x040fe20000410000 */
[C---:B------:R-:W-:Y:S01]  /*75b0*/  FFMA.FTZ R3, R132.reuse, R210, -R3 ;  /* 0x000000d284037223 */ /* 0x040fe20000010803 */
[----:B------:R-:W-:Y:S01]  /*75c0*/  FADD.FTZ R196, RZ, R2 ;  /* 0x00000002ffc47221 */ /* 0x000fe20000010000 */
[----:B------:R-:W-:Y:S01]  /*75d0*/  FFMA.FTZ R5, R132, R4, R5 ;  /* 0x0000000484057223 */ /* 0x000fe20000010005 */
[-C--:B------:R-:W-:Y:S01]  /*75e0*/  FFMA.FTZ R7, R130, R13.reuse, -R7 ;  /* 0x0000000d82077223 */ /* 0x080fe20000010807 */
[----:B------:R-:W-:Y:S01]  /*75f0*/  FADD.FTZ R204, R204, R3 ;  /* 0x00000003cccc7221 */ /* 0x000fe20000010000 */
[C---:B------:R-:W-:Y:S01]  /*7600*/  FMUL.FTZ R13, R129.reuse, -R13 ;  /* 0x8000000d810d7220 */ /* 0x040fe20000410000 */
[C---:B------:R-:W-:Y:S01]  /*7610*/  FMUL.FTZ R3, R129.reuse, R196 ;  /* 0x000000c481037220 */ /* 0x040fe20000410000 */
[----:B------:R-:W-:Y:S01]  /*7620*/  FADD.FTZ R4, -R170, R5 ;  /* 0x00000005aa047221 */ /* 0x000fe20000010100 */
[-C--:B------:R-:W-:Y:S01]  /*7630*/  FMUL.FTZ R5, R129, R204.reuse ;  /* 0x000000cc81057220 */ /* 0x080fe20000410000 */
[C---:B------:R-:W-:Y:S01]  /*7640*/  FFMA.FTZ R13, R130.reuse, R15, R13 ;  /* 0x0000000f820d7223 */ /* 0x040fe2000001000d */
[----:B------:R-:W-:Y:S01]  /*7650*/  FFMA.FTZ R2, R130, R204, -R3 ;  /* 0x000000cc82027223 */ /* 0x000fe20000010803 */
[----:B------:R-:W-:Y:S01]  /*7660*/  FADD.FTZ R9, R186, R9 ;  /* 0x00000009ba097221 */ /* 0x000fe20000010000 */
[----:B------:R-:W-:Y:S01]  /*7670*/  FFMA.FTZ R5, R130, R196, R5 ;  /* 0x000000c482057223 */ /* 0x000fe20000010005 */
[----:B------:R-:W-:Y:S01]  /*7680*/  FMUL.FTZ R11, R131, -R13 ;  /* 0x8000000d830b7220 */ /* 0x000fe20000410000 */
[----:B------:R-:W-:Y:S01]  /*7690*/  FADD.FTZ R213, R213, R2 ;  /* 0x00000002d5d57221 */ /* 0x000fe20000010000 */
[-C--:B------:R-:W-:Y:S01]  /*76a0*/  FMUL.FTZ R6, R133, -R4.reuse ;  /* 0x8000000485067220 */ /* 0x080fe20000410000 */
[----:B------:R-:W-:Y:S01]  /*76b0*/  FADD.FTZ R203, RZ, R5 ;  /* 0x00000005ffcb7221 */ /* 0x000fe20000010000 */
[----:B------:R-:W-:Y:S01]  /*76c0*/  FFMA.FTZ R11, R132, R7, -R11 ;  /* 0x00000007840b7223 */ /* 0x000fe2000001080b */
[----:B------:R-:W-:Y:S01]  /*76d0*/  FMUL.FTZ R3, R127, R213 ;  /* 0x000000d57f037220 */ /* 0x000fe20000410000 */
[----:B------:R-:W-:Y:S01]  /*76e0*/  FMUL.FTZ R7, R131, -R7 ;  /* 0x8000000783077220 */ /* 0x000fe20000410000 */
[----:B------:R-:W-:Y:S01]  /*76f0*/  FMUL.FTZ R2, R127, R203 ;  /* 0x000000cb7f027220 */ /* 0x000fe20000410000 */
[----:B------:R-:W-:Y:S01]  /*7700*/  FFMA.FTZ R6, R134, R9, -R6 ;  /* 0x0000000986067223 */ /* 0x000fe20000010806 */
[----:B------:R-:W-:Y:S01]  /*7710*/  FFMA.FTZ R200, R128, R203, R3 ;  /* 0x000000cb80c87223 */ /* 0x000fe20000010003 */
[----:B------:R-:W-:Y:S01]  /*7720*/  FFMA.FTZ R7, R132, R13, R7 ;  /* 0x0000000d84077223 */ /* 0x000fe20000010007 */
[----:B------:R-:W-:Y:S01]  /*7730*/  FFMA.FTZ R3, R128, R213, -R2 ;  /* 0x000000d580037223 */ /* 0x000fe20000010802 */
[C---:B------:R-:W-:Y:S01]  /*7740*/  FMUL.FTZ R9, R133.reuse, -R9 ;  /* 0x8000000985097220 */ /* 0x040fe20000410000 */
[----:B------:R-:W-:Y:S01]  /*7750*/  FADD.FTZ R200, RZ, R200 ;  /* 0x000000c8ffc87221 */ /* 0x000fe20000010000 */
[----:B------:R-:W-:Y:S01]  /*7760*/  FMUL.FTZ R13, R133, -R7 ;  /* 0x80000007850d7220 */ /* 0x000fe20000410000 */
[----:B------:R-:W-:Y:S01]  /*7770*/  FADD.FTZ R214, R214, R3 ;  /* 0x00000003d6d67221 */ /* 0x000fe20000010000 */
[C---:B------:R-:W-:Y:S01]  /*7780*/  FFMA.FTZ R4, R134.reuse, R4, R9 ;  /* 0x0000000486047223 */ /* 0x040fe20000010009 */
[----:B------:R-:W-:Y:S01]  /*7790*/  FMUL.FTZ R3, R157, R200 ;  /* 0x000000c89d037220 */ /* 0x000fe20000410000 */
[-C--:B------:R-:W-:Y:S01]  /*77a0*/  FFMA.FTZ R13, R134, R11.reuse, -R13 ;  /* 0x0000000b860d7223 */ /* 0x080fe2000001080d */
[----:B------:R-:W-:Y:S01]  /*77b0*/  FMUL.FTZ R11, R133, -R11 ;  /* 0x8000000b850b7220 */ /* 0x000fe20000410000 */
[----:B------:R-:W-:Y:S01]  /*77c0*/  FADD.FTZ R6, R187, R6 ;  /* 0x00000006bb067221 */ /* 0x000fe20000010000 */
[-C--:B------:R-:W-:Y:S01]  /*77d0*/  FFMA.FTZ R2, R158, R214.reuse, -R3 ;  /* 0x000000d69e027223 */ /* 0x080fe20000010803 */
[----:B------:R-:W-:Y:S01]  /*77e0*/  FMUL.FTZ R3, R157, R214 ;  /* 0x000000d69d037220 */ /* 0x000fe20000410000 */
[----:B------:R-:W-:Y:S01]  /*77f0*/  FFMA.FTZ R11, R134, R7, R11 ;  /* 0x00000007860b7223 */ /* 0x000fe2000001000b */
[----:B------:R-:W-:Y:S01]  /*7800*/  FADD.FTZ R4, -R171, R4 ;  /* 0x00000004ab047221 */ /* 0x000fe20000010100 */
[C---:B------:R-:W-:Y:S01]  /*7810*/  FMUL.FTZ R9, R135.reuse, -R6 ;  /* 0x8000000687097220 */ /* 0x040fe20000410000 */
[----:B------:R-:W-:Y:S01]  /*7820*/  FFMA.FTZ R3, R158, R200, R3 ;  /* 0x000000c89e037223 */ /* 0x000fe20000010003 */
[----:B------:R-:W-:Y:S01]  /*7830*/  FMUL.FTZ R7, R135, -R11 ;  /* 0x8000000b87077220 */ /* 0x000fe20000410000 */
[----:B------:R-:W-:Y:S01]  /*7840*/  FADD.FTZ R215, R215, R2 ;  /* 0x00000002d7d77221 */ /* 0x000fe20000010000 */
[-C--:B------:R-:W-:Y:S01]  /*7850*/  FMUL.FTZ R5, R135, -R4.reuse ;  /* 0x8000000487057220 */ /* 0x080fe20000410000 */
[C---:B------:R-:W-:Y:S01]  /*7860*/  FFMA.FTZ R9, R136.reuse, R4, R9 ;  /* 0x0000000488097223 */ /* 0x040fe20000010009 */
[----:B------:R-:W-:Y:S01]  /*7870*/  FADD.FTZ R205, RZ, R3 ;  /* 0x00000003ffcd7221 */ /* 0x000fe20000010000 */
[C---:B------:R-:W-:Y:S01]  /*7880*/  FFMA.FTZ R7, R136.reuse, R13, -R7 ;  /* 0x0000000d88077223 */ /* 0x040fe20000010807 */
[----:B------:R-:W-:Y:S01]  /*7890*/  FMUL.FTZ R2, R155, R215 ;  /* 0x000000d79b027220 */ /* 0x000fe20000410000 */
[----:B------:R-:W-:Y:S01]  /*78a0*/  FMUL.FTZ R13, R135, -R13 ;  /* 0x8000000d870d7220 */ /* 0x000fe20000410000 */
[----:B------:R-:W-:Y:S01]  /*78b0*/  FFMA.FTZ R5, R136, R6, -R5 ;  /* 0x0000000688057223 */ /* 0x000fe20000010805 */
[----:B------:R-:W-:Y:S01]  /*78c0*/  FADD.FTZ R9, -R172, R9 ;  /* 0x00000009ac097221 */ /* 0x000fe20000010100 */
[-C--:B------:R-:W-:Y:S01]  /*78d0*/  FMUL.FTZ R3, R155, R205.reuse ;  /* 0x000000cd9b037220 */ /* 0x080fe20000410000 */
[----:B------:R-:W-:Y:S01]  /*78e0*/  FFMA.FTZ R2, R156, R205, R2 ;  /* 0x000000cd9c027223 */ /* 0x000fe20000010002 */
[----:B------:R-:W-:Y:S01]  /*78f0*/  FFMA.FTZ R13, R136, R11, R13 ;  /* 0x0000000b880d7223 */ /* 0x000fe2000001000d */
[----:B------:R-:W-:Y:S01]  /*7900*/  FADD.FTZ R5, R188, R5 ;  /* 0x00000005bc057221 */ /* 0x000fe20000010000 */
[C---:B------:R-:W-:Y:S01]  /*7910*/  FMUL.FTZ R4, R137.reuse, -R9 ;  /* 0x8000000989047220 */ /* 0x040fe20000410000 */
[----:B------:R-:W-:Y:S01]  /*7920*/  FFMA.FTZ R3, R156, R215, -R3 ;  /* 0x000000d79c037223 */ /* 0x000fe20000010803 */
[----:B------:R-:W-:Y:S01]  /*7930*/  FADD.FTZ R202, RZ, R2 ;  /* 0x00000002ffca7221 */ /* 0x000fe20000010000 */
[C---:B------:R-:W-:Y:S01]  /*7940*/  FMUL.FTZ R11, R137.reuse, -R13 ;  /* 0x8000000d890b7220 */ /* 0x040fe20000410000 */
[-C--:B------:R-:W-:Y:S01]  /*7950*/  FFMA.FTZ R4, R138, R5.reuse, -R4 ;  /* 0x000000058a047223 */ /* 0x080fe20000010804 */
[----:B------:R-:W-:Y:S01]  /*7960*/  FADD.FTZ R218, R218, R3 ;  /* 0x00000003dada7221 */ /* 0x000fe20000010000 */
[----:B------:R-:W-:Y:S01]  /*7970*/  FMUL.FTZ R5, R137, -R5 ;  /* 0x8000000589057220 */ /* 0x000fe20000410000 */
[----:B------:R-:W-:Y:S01]  /*7980*/  FMUL.FTZ R3, R153, R202 ;  /* 0x000000ca99037220 */ /* 0x000fe20000410000 */
[CC--:B------:R-:W-:Y:S01]  /*7990*/  FFMA.FTZ R11, R138.reuse, R7.reuse, -R11 ;  /* 0x000000078a0b7223 */ /* 0x0c0fe2000001080b */
[----:B------:R-:W-:Y:S01]  /*79a0*/  FMUL.FTZ R7, R137, -R7 ;  /* 0x8000000789077220 */ /* 0x000fe20000410000 */
[----:B------:R-:W-:Y:S01]  /*79b0*/  FFMA.FTZ R6, R138, R9, R5 ;  /* 0x000000098a067223 */ /* 0x000fe20000010005 */
[-C--:B------:R-:W-:Y:S01]  /*79c0*/  FFMA.FTZ R2, R154, R218.reuse, -R3 ;  /* 0x000000da9a027223 */ /* 0x080fe20000010803 */
[----:B------:R-:W-:Y:S01]  /*79d0*/  FMUL.FTZ R3, R153, R218 ;  /* 0x000000da99037220 */ /* 0x000fe20000410000 */
[----:B------:R-:W-:Y:S01]  /*79e0*/  FFMA.FTZ R7, R138, R13, R7 ;  /* 0x0000000d8a077223 */ /* 0x000fe20000010007 */
[----:B------:R-:W-:Y:S01]  /*79f0*/  FADD.FTZ R6, -R173, R6 ;  /* 0x00000006ad067221 */ /* 0x000fe20000010100 */
[----:B------:R-:W-:Y:S01]  /*7a00*/  FADD.FTZ R217, R217, R2 ;  /* 0x00000002d9d97221 */ /* 0x000fe20000010000 */
[----:B------:R-:W-:Y:S01]  /*7a10*/  FFMA.FTZ R3, R154, R202, R3 ;  /* 0x000000ca9a037223 */ /* 0x000fe20000010003 */
[----:B------:R-:W-:Y:S01]  /*7a20*/  FMUL.FTZ R13, R139, -R7 ;  /* 0x800000078b0d7220 */ /* 0x000fe20000410000 */
[----:B------:R-:W-:Y:S01]  /*7a30*/  FADD.FTZ R4, R189, R4 ;  /* 0x00000004bd047221 */ /* 0x000fe20000010000 */
[----:B------:R-:W-:Y:S01]  /*7a40*/  FMUL.FTZ R5, R139, -R6 ;  /* 0x800000068b057220 */ /* 0x000fe20000410000 */
[----:B------:R-:W-:Y:S01]  /*7a50*/  FADD.FTZ R207, RZ, R3 ;  /* 0x00000003ffcf7221 */ /* 0x000fe20000010000 */
[C---:B------:R-:W-:Y:S01]  /*7a60*/  FFMA.FTZ R8, R140.reuse, R11, -R13 ;  /* 0x0000000b8c087223 */ /* 0x040fe2000001080d */
[----:B------:R-:W-:Y:S01]  /*7a70*/  FMUL.FTZ R3, R151, R217 ;  /* 0x000000d997037220 */ /* 0x000fe20000410000 */
[-C--:B------:R-:W-:Y:S01]  /*7a80*/  FMUL.FTZ R13, R139, -R4.reuse ;  /* 0x800000048b0d7220 */ /* 0x080fe20000410000 */
[----:B------:R-:W-:Y:S01]  /*7a90*/  FFMA.FTZ R9, R140, R4, -R5 ;  /* 0x000000048c097223 */ /* 0x000fe20000010805 */
[-C--:B------:R-:W-:Y:S01]  /*7aa0*/  FMUL.FTZ R2, R151, R207.reuse ;  /* 0x000000cf97027220 */ /* 0x080fe20000410000 */
[----:B------:R-:W-:Y:S01]  /*7ab0*/  FFMA.FTZ R3, R152, R207, R3 ;  /* 0x000000cf98037223 */ /* 0x000fe20000010003 */
[----:B------:R-:W-:Y:S01]  /*7ac0*/  FFMA.FTZ R13, R140, R6, R13 ;  /* 0x000000068c0d7223 */ /* 0x000fe2000001000d */
[----:B------:R-:W-:Y:S01]  /*7ad0*/  FADD.FTZ R14, R190, R9 ;  /* 0x00000009be0e7221 */ /* 0x000fe20000010000 */
[----:B------:R-:W-:Y:S01]  /*7ae0*/  FFMA.FTZ R2, R152, R217, -R2 ;  /* 0x000000d998027223 */ /* 0x000fe20000010802 */
[----:B------:R-:W-:Y:S01]  /*7af0*/  FADD.FTZ R216, RZ, R3 ;  /* 0x00000003ffd87221 */ /* 0x000fe20000010000 */
[----:B------:R-:W-:Y:S01]  /*7b00*/  FADD.FTZ R222, -R174, R13 ;  /* 0x0000000daede7221 */ /* 0x000fe20000010100 */
[----:B------:R-:W-:Y:S01]  /*7b10*/  FMUL.FTZ R9, R141, -R14 ;  /* 0x8000000e8d097220 */ /* 0x000fe20000410000 */
[----:B------:R-:W-:Y:S01]  /*7b20*/  FADD.FTZ R219, R219, R2 ;  /* 0x00000002dbdb7221 */ /* 0x000fe20000010000 */
[----:B------:R-:W-:Y:S01]  /*7b30*/  FMUL.FTZ R3, R149, R216 ;  /* 0x000000d895037220 */ /* 0x000fe20000410000 */
[-C--:B------:R-:W-:Y:S01]  /*7b40*/  FMUL.FTZ R224, R141, -R222.reuse ;  /* 0x800000de8de07220 */ /* 0x080fe20000410000 */
[----:B------:R-:W-:Y:S01]  /*7b50*/  FFMA.FTZ R222, R143, R222, R9 ;  /* 0x000000de8fde7223 */ /* 0x000fe20000010009 */
[-C--:B------:R-:W-:Y:S01]  /*7b60*/  FMUL.FTZ R9, R149, R219.reuse ;  /* 0x000000db95097220 */ /* 0x080fe20000410000 */
[C---:B------:R-:W-:Y:S01]  /*7b70*/  FFMA.FTZ R3, R150.reuse, R219, -R3 ;  /* 0x000000db96037223 */ /* 0x040fe20000010803 */
[----:B------:R-:W-:Y:S01]  /*7b80*/  FMUL.FTZ R11, R139, -R11 ;  /* 0x8000000b8b0b7220 */ /* 0x000fe20000410000 */
[----:B------:R-:W-:Y:S01]  /*7b90*/  HFMA2.MMA R5, -RZ, RZ, 0, 0 ;  /* 0x00000000ff057435 */ /* 0x000fe200000001ff */
[----:B------:R-:W-:Y:S01]  /*7ba0*/  FFMA.FTZ R221, R150, R216, R9 ;  /* 0x000000d896dd7223 */ /* 0x000fe20000010009 */
[----:B------:R-:W-:Y:S01]  /*7bb0*/  FADD.FTZ R220, R220, R3 ;  /* 0x00000003dcdc7221 */ /* 0x000fe20000010000 */
[----:B------:R-:W-:Y:S01]  /*7bc0*/  FFMA.FTZ R12, R140, R7, R11 ;  /* 0x000000078c0c7223 */ /* 0x000fe2000001000b */
[----:B------:R-:W-:Y:S01]  /*7bd0*/  MOV R11, UR7 ;  /* 0x00000007000b7c02 */ /* 0x000fe20008000f00 */
[----:B------:R-:W-:Y:S01]  /*7be0*/  FADD.FTZ R221, RZ, R221 ;  /* 0x000000ddffdd7221 */ /* 0x000fe20000010000 */
[----:B------:R-:W-:Y:S01]  /*7bf0*/  FMUL.FTZ R13, R147, R220 ;  /* 0x000000dc930d7220 */ /* 0x000fe20000410000 */
[----:B------:R-:W-:-:S02]  /*7c00*/  MOV R4, 0x3f800000 ;  /* 0x3f80000000047802 */ /* 0x000fc40000000f00 */
[----:B------:R-:W-:Y:S01]  /*7c10*/  CS2R R6, SRZ ;  /* 0x0000000000067805 */ /* 0x000fe2000001ff00 */
[-C--:B------:R-:W-:Y:S01]  /*7c20*/  FMUL.FTZ R3, R147, R221.reuse ;  /* 0x000000dd93037220 */ /* 0x080fe20000410000 */
[C---:B------:R-:W-:Y:S01]  /*7c30*/  FFMA.FTZ R13, R148.reuse, R221, R13 ;  /* 0x000000dd940d7223 */ /* 0x040fe2000001000d */
[----:B------:R-:W-:Y:S01]  /*7c40*/  @!P0 LEA R10, R11, R116, 0x4 ;  /* 0x000000740b0a8211 */ /* 0x000fe200078e20ff */
[----:B------:R-:W-:Y:S01]  /*7c50*/  FMUL.FTZ R11, R141, -R12 ;  /* 0x8000000c8d0b7220 */ /* 0x000fe20000410000 */
[----:B------:R-:W-:Y:S01]  /*7c60*/  FFMA.FTZ R224, R143, R14, -R224 ;  /* 0x0000000e8fe07223 */ /* 0x000fe200000108e0 */
[----:B------:R-:W-:Y:S01]  /*7c70*/  FMUL.FTZ R2, R141, -R8 ;  /* 0x800000088d027220 */ /* 0x000fe20000410000 */
[----:B------:R-:W-:Y:S01]  /*7c80*/  FFMA.FTZ R3, R148, R220, -R3 ;  /* 0x000000dc94037223 */ /* 0x000fe20000010803 */
[----:B------:R-:W-:Y:S01]  /*7c90*/  FADD.FTZ R223, RZ, R13 ;  /* 0x0000000dffdf7221 */ /* 0x000fe20000010000 */
[----:B------:R0:W1:Y:S01]  /*7ca0*/  @!P0 LDS.128 R4, [R10+0x22b0] ;  /* 0x0022b0000a048984 */ /* 0x0000620000000c00 */
[C---:B------:R-:W-:Y:S01]  /*7cb0*/  FFMA.FTZ R8, R143.reuse, R8, -R11 ;  /* 0x000000088f087223 */ /* 0x040fe2000001080b */
[----:B------:R-:W-:Y:S01]  /*7cc0*/  FFMA.FTZ R9, R143, R12, R2 ;  /* 0x0000000c8f097223 */ /* 0x000fe20000010002 */
[----:B------:R-:W-:Y:S01]  /*7cd0*/  FADD.FTZ R11, -R175, R222 ;  /* 0x000000deaf0b7221 */ /* 0x000fe20000010100 */
[----:B------:R-:W-:Y:S01]  /*7ce0*/  FADD.FTZ R225, R192, R3 ;  /* 0x00000003c0e17221 */ /* 0x000fe20000010000 */
[----:B------:R-:W-:Y:S01]  /*7cf0*/  FMUL.FTZ R3, R144, R223 ;  /* 0x000000df90037220 */ /* 0x000fe20000410000 */
[----:B0-----:R-:W-:-:S03]  /*7d00*/  FADD.FTZ R10, R191, R224 ;  /* 0x000000e0bf0a7221 */ /* 0x001fc60000010000 */
[----:B------:R-:W-:Y:S02]  /*7d10*/  FFMA.FTZ R192, R146, R225, -R3 ;  /* 0x000000e192c07223 */ /* 0x000fe40000010803 */
[----:B------:R0:W-:Y:S02]  /*7d20*/  STS.128 [R159+0xcb0], R8 ;  /* 0x000cb0089f007388 */ /* 0x0001e40000000c00 */
[----:B------:R-:W-:Y:S01]  /*7d30*/  FADD.FTZ R192, R193, R192 ;  /* 0x000000c0c1c07221 */ /* 0x000fe20000010000 */
        /* <DEDUP_REMOVED lines=23> */
.L_x_6644:
[----:B------:R-:W-:Y:S01]  /*7eb0*/  BSSY B0, `(.L_x_6565) ;  /* 0x000000e000007945 */ /* 0x000fe20003800000 */
[----:B------:R-:W-:-:S03]  /*7ec0*/  ISETP.GT.U32.AND P1, PT, R197, 0x1d, PT ;  /* 0x0000001dc500780c */ /* 0x000fc60003f24070 */
[----:B------:R-:W-:Y:S10]  /*7ed0*/  @!P0 BRA `(.L_x_6566) ;  /* 0x00000000002c8947 */ /* 0x000ff40003800000 */
[C---:B---3--:R-:W-:Y:S01]  /*7ee0*/  FMUL.FTZ R2, R226.reuse, R13 ;  /* 0x0000000de2027220 */ /* 0x048fe20000410000 */
[C---:B0-----:R-:W-:Y:S01]  /*7ef0*/  FMUL.FTZ R227, R226.reuse, R233 ;  /* 0x000000e9e2e37220 */ /* 0x041fe20000410000 */
[-C--:B----4-:R-:W-:Y:S01]  /*7f00*/  FMUL.FTZ R12, R226, R231.reuse ;  /* 0x000000e7e20c7220 */ /* 0x090fe20000410000 */
        /* <DEDUP_REMOVED lines=8> */
.L_x_6566:
[----:B------:R-:W-:Y:S05]  /*7f90*/  BSYNC B0 ;  /* 0x0000000000007941 */ /* 0x000fea0003800000 */
.L_x_6565:
[----:B------:R-:W-:-:S03]  /*7fa0*/  UMOV UR44, 0xffffffff ;  /* 0xffffffff002c7882 */ /* 0x000fc60000000000 */
[----:B------:R-:W-:Y:S05]  /*7fb0*/  BRA.DIV UR44, `(.L_x_6567) ;  /* 0x0000006a2c447947 */ /* 0x000fea000b800000 */
[----:B--2---:R2:W1:Y:S04]  /*7fc0*/  SHFL.DOWN PT, R3, R224, 0x2, 0x1f ;  /* 0x08401f00e0037f89 */ /* 0x00446800000e0000 */
[----:B---3--:R2:W3:Y:S04]  /*7fd0*/  SHFL.DOWN PT, R13, R226, 0x2, 0x1f ;  /* 0x08401f00e20d7f89 */ /* 0x0084e800000e0000 */
[----:B----4-:R2:W4:Y:S04]  /*7fe0*/  SHFL.DOWN PT, R231, R222, 0x2, 0x1f ;  /* 0x08401f00dee77f89 */ /* 0x01052800000e0000 */
[----:B0-----:R2:W0:Y:S02]  /*7ff0*/  SHFL.DOWN PT, R233, R15, 0x2, 0x1f ;  /* 0x08401f000fe97f89 */ /* 0x00142400000e0000 */
.L_x_6650:
[----:B------:R-:W-:Y:S01]  /*8000*/  BSSY B0, `(.L_x_6568) ;  /* 0x000000e000007945 */ /* 0x000fe20003800000 */
[----:B------:R-:W-:-:S03]  /*8010*/  ISETP.GT.U32.AND P0, PT, R197, 0x1b, PT ;  /* 0x0000001bc500780c */ /* 0x000fc60003f04070 */
[----:B------:R-:W-:Y:S10]  /*8020*/  @P1 BRA `(.L_x_6569) ;  /* 0x00000000002c1947 */ /* 0x000ff40003800000 */
[C---:B---3--:R-:W-:Y:S01]  /*8030*/  FMUL.FTZ R2, R226.reuse, R13 ;  /* 0x0000000de2027220 */ /* 0x048fe20000410000 */
[C---:B0-----:R-:W-:Y:S01]  /*8040*/  FMUL.FTZ R227, R226.reuse, R233 ;  /* 0x000000e9e2e37220 */ /* 0x041fe20000410000 */
        /* <DEDUP_REMOVED lines=9> */
.L_x_6569:
[----:B------:R-:W-:Y:S05]  /*80e0*/  BSYNC B0 ;  /* 0x0000000000007941 */ /* 0x000fea0003800000 */
.L_x_6568:
[----:B------:R-:W-:-:S03]  /*80f0*/  UMOV UR44, 0xffffffff ;  /* 0xffffffff002c7882 */ /* 0x000fc60000000000 */
[----:B------:R-:W-:Y:S05]  /*8100*/  BRA.DIV UR44, `(.L_x_6570) ;  /* 0x0000006a2c647947 */ /* 0x000fea000b800000 */
[----:B-1----:R1:W1:Y:S04]  /*8110*/  SHFL.DOWN PT, R3, R224, 0x4, 0x1f ;  /* 0x08801f00e0037f89 */ /* 0x00226800000e0000 */
[----:B---3--:R3:W1:Y:S04]  /*8120*/  SHFL.DOWN PT, R13, R226, 0x4, 0x1f ;  /* 0x08801f00e20d7f89 */ /* 0x00866800000e0000 */
[----:B----4-:R3:W4:Y:S04]  /*8130*/  SHFL.DOWN PT, R231, R222, 0x4, 0x1f ;  /* 0x08801f00dee77f89 */ /* 0x01072800000e0000 */
[----:B0-----:R3:W0:Y:S02]  /*8140*/  SHFL.DOWN PT, R233, R15, 0x4, 0x1f ;  /* 0x08801f000fe97f89 */ /* 0x00162400000e0000 */
.L_x_6656:
[----:B------:R-:W-:Y:S01]  /*8150*/  BSSY B0, `(.L_x_6571) ;  /* 0x000000e000007945 */ /* 0x000fe20003800000 */
[----:B------:R-:W-:-:S03]  /*8160*/  ISETP.GT.U32.AND P1, PT, R197, 0x17, PT ;  /* 0x00000017c500780c */ /* 0x000fc60003f24070 */
[----:B------:R-:W-:Y:S10]  /*8170*/  @P0 BRA `(.L_x_6572) ;  /* 0x00000000002c0947 */ /* 0x000ff40003800000 */
[C---:B-1----:R-:W-:Y:S01]  /*8180*/  FMUL.FTZ R2, R226.reuse, R13 ;  /* 0x0000000de2027220 */ /* 0x042fe20000410000 */
[C---:B0-----:R-:W-:Y:S01]  /*8190*/  FMUL.FTZ R227, R226.reuse, R233 ;  /* 0x000000e9e2e37220 */ /* 0x041fe20000410000 */
        /* <DEDUP_REMOVED lines=9> */
.L_x_6572:
[----:B------:R-:W-:Y:S05]  /*8230*/  BSYNC B0 ;  /* 0x0000000000007941 */ /* 0x000fea0003800000 */
.L_x_6571:
[----:B------:R-:W-:-:S03]  /*8240*/  UMOV UR44, 0xffffffff ;  /* 0xffffffff002c7882 */ /* 0x000fc60000000000 */
[----:B------:R-:W-:Y:S05]  /*8250*/  BRA.DIV UR44, `(.L_x_6573) ;  /* 0x0000006a2c847947 */ /* 0x000fea000b800000 */
[----:B-1----:R1:W1:Y:S04]  /*8260*/  SHFL.DOWN PT, R3, R224, 0x8, 0x1f ;  /* 0x09001f00e0037f89 */ /* 0x00226800000e0000 */
[----:B------:R0:W1:Y:S04]  /*8270*/  SHFL.DOWN PT, R13, R226, 0x8, 0x1f ;  /* 0x09001f00e20d7f89 */ /* 0x00006800000e0000 */
[----:B----4-:R4:W1:Y:S04]  /*8280*/  SHFL.DOWN PT, R231, R222, 0x8, 0x1f ;  /* 0x09001f00dee77f89 */ /* 0x01086800000e0000 */
[----:B0-----:R4:W0:Y:S02]  /*8290*/  SHFL.DOWN PT, R233, R15, 0x8, 0x1f ;  /* 0x09001f000fe97f89 */ /* 0x00182400000e0000 */
.L_x_6662:
[----:B------:R-:W-:Y:S01]  /*82a0*/  BSSY B0, `(.L_x_6574) ;  /* 0x000000e000007945 */ /* 0x000fe20003800000 */
[----:B------:R-:W-:-:S03]  /*82b0*/  ISETP.GT.U32.AND P0, PT, R197, 0xf, PT ;  /* 0x0000000fc500780c */ /* 0x000fc60003f04070 */
[----:B------:R-:W-:Y:S10]  /*82c0*/  @P1 BRA `(.L_x_6575) ;  /* 0x00000000002c1947 */ /* 0x000ff40003800000 */
[C---:B-1----:R-:W-:Y:S01]  /*82d0*/  FMUL.FTZ R2, R226.reuse, R13 ;  /* 0x0000000de2027220 */ /* 0x042fe20000410000 */
[C---:B0-----:R-:W-:Y:S01]  /*82e0*/  FMUL.FTZ R227, R226.reuse, R233 ;  /* 0x000000e9e2e37220 */ /* 0x041fe20000410000 */
        /* <DEDUP_REMOVED lines=9> */
.L_x_6575:
[----:B------:R-:W-:Y:S05]  /*8380*/  BSYNC B0 ;  /* 0x0000000000007941 */ /* 0x000fea0003800000 */
.L_x_6574:
[----:B------:R-:W-:-:S03]  /*8390*/  UMOV UR44, 0xffffffff ;  /* 0xffffffff002c7882 */ /* 0x000fc60000000000 */
[----:B------:R-:W-:Y:S05]  /*83a0*/  BRA.DIV UR44, `(.L_x_6576) ;  /* 0x0000006a2ca47947 */ /* 0x000fea000b800000 */
[----:B-1----:R1:W1:Y:S04]  /*83b0*/  SHFL.DOWN PT, R3, R224, 0x10, 0x1f ;  /* 0x0a001f00e0037f89 */ /* 0x00226800000e0000 */
[----:B------:R0:W1:Y:S04]  /*83c0*/  SHFL.DOWN PT, R13, R226, 0x10, 0x1f ;  /* 0x0a001f00e20d7f89 */ /* 0x00006800000e0000 */
[----:B------:R1:W1:Y:S04]  /*83d0*/  SHFL.DOWN PT, R231, R222, 0x10, 0x1f ;  /* 0x0a001f00dee77f89 */ /* 0x00026800000e0000 */
[----:B0-----:R0:W0:Y:S02]  /*83e0*/  SHFL.DOWN PT, R233, R15, 0x10, 0x1f ;  /* 0x0a001f000fe97f89 */ /* 0x00102400000e0000 */
.L_x_6668:
[----:B------:R-:W-:Y:S01]  /*83f0*/  BSSY B0, `(.L_x_6577) ;  /* 0x000000e000007945 */ /* 0x000fe20003800000 */
[----:B------:R-:W-:-:S03]  /*8400*/  ISETP.NE.AND P1, PT, R119, 0x1f, PT ;  /* 0x0000001f7700780c */ /* 0x000fc60003f25270 */
        /* <DEDUP_REMOVED lines=12> */
.L_x_6578:
[----:B------:R-:W-:Y:S05]  /*84d0*/  BSYNC B0 ;  /* 0x0000000000007941 */ /* 0x000fea0003800000 */
.L_x_6577:
[----:B------:R-:W-:-:S03]  /*84e0*/  UMOV UR44, 0xffffffff ;  /* 0xffffffff002c7882 */ /* 0x000fc60000000000 */
[----:B------:R-:W-:Y:S05]  /*84f0*/  BRA.DIV UR44, `(.L_x_6579) ;  /* 0x0000006a2cc47947 */ /* 0x000fea000b800000 */
[----:B------:R-:W5:Y:S04]  /*8500*/  SHFL.IDX PT, R238, R226, RZ, 0x1f ;  /* 0x00001fffe2ee7589 */ /* 0x000f6800000e0000 */
[----:B------:R-:W0:Y:S04]  /*8510*/  SHFL.IDX PT, R232, R224, RZ, 0x1f ;  /* 0x00001fffe0e87589 */ /* 0x000e2800000e0000 */
[----:B------:R0:W2:Y:S04]  /*8520*/  SHFL.DOWN PT, R235, R224, 0x1, 0x1f ;  /* 0x08201f00e0eb7f89 */ /* 0x0000a800000e0000 */
[----:B------:R0:W2:Y:S04]  /*8530*/  SHFL.DOWN PT, R237, R226, 0x1, 0x1f ;  /* 0x08201f00e2ed7f89 */ /* 0x0000a800000e0000 */
[----:B-1----:R1:W1:Y:S04]  /*8540*/  SHFL.IDX PT, R231, R222, RZ, 0x1f ;  /* 0x00001fffdee77589 */ /* 0x00226800000e0000 */
        /* <DEDUP_REMOVED lines=12> */
[----:B--2---:R0:W0:Y:S02]  /*8610*/  SHFL.IDX PT, R228, R5, RZ, 0x1f ;  /* 0x00001fff05e47589 */ /* 0x00402400000e0000 */
.L_x_6682:
[----:B------:R-:W-:Y:S01]  /*8620*/  BSSY B0, `(.L_x_6580) ;  /* 0x0000010000007945 */ /* 0x000fe20003800000 */
[----:B0-----:R-:W-:Y:S02]  /*8630*/  MOV R12, R240 ;  /* 0x000000f0000c7202 */ /* 0x001fe40000000f00 */
[----:B------:R-:W-:Y:S02]  /*8640*/  MOV R13, R228 ;  /* 0x000000e4000d7202 */ /* 0x000fe40000000f00 */
[----:B------:R-:W-:Y:S02]  /*8650*/  MOV R14, R229 ;  /* 0x000000e5000e7202 */ /* 0x000fe40000000f00 */
[----:B-1-34-:R-:W-:Y:S01]  /*8660*/  MOV R15, R241 ;  /* 0x000000f1000f7202 */ /* 0x01afe20000000f00 */
        /* <DEDUP_REMOVED lines=11> */
.L_x_6581:
[----:B------:R-:W-:Y:S05]  /*8720*/  BSYNC B0 ;  /* 0x0000000000007941 */ /* 0x000fea0003800000 */
.L_x_6580:
        /* <DEDUP_REMOVED lines=16> */
.L_x_6563:
[----:B------:R-:W-:Y:S05]  /*8830*/  WARPSYNC.ALL ;  /* 0x0000000000007948 */ /* 0x000fea0003800000 */
[----:B------:R-:W-:Y:S01]  /*8840*/  BAR.SYNC.DEFER_BLOCKING 0x0 ;  /* 0x0000000000007b1d */ /* 0x000fe20000010000 */
[----:B--2---:R-:W-:Y:S01]  /*8850*/  FFMA.FTZ R13, R0, R208, RZ ;  /* 0x000000d0000d7223 */ /* 0x004fe200000100ff */
[----:B------:R-:W-:Y:S02]  /*8860*/  ISETP.NE.AND P2, PT, R119, RZ, PT ;  /* 0x000000ff7700720c */ /* 0x000fe40003f45270 */
[----:B------:R-:W-:Y:S01]  /*8870*/  MOV R15, UR7 ;  /* 0x00000007000f7c02 */ /* 0x000fe20008000f00 */
[----:B0-----:R-:W-:Y:S01]  /*8880*/  FFMA.FTZ R10, R34, R209, R13 ;  /* 0x000000d1220a7223 */ /* 0x001fe2000001000d */
[----:B------:R-:W-:Y:S01]  /*8890*/  FFMA.FTZ R13, R0, -R194, RZ ;  /* 0x800000c2000d7223 */ /* 0x000fe200000100ff */
[C---:B------:R-:W-:Y:S01]  /*88a0*/  ISETP.GT.AND P0, PT, R117.reuse, 0x1e, PT ;  /* 0x0000001e7500780c */ /* 0x040fe20003f04270 */
[----:B------:R-:W-:Y:S01]  /*88b0*/  BSSY B0, `(.L_x_6582) ;  /* 0x00001f2000007945 */ /* 0x000fe20003800000 */
[----:B------:R-:W-:-:S06]  /*88c0*/  ISETP.NE.AND P1, PT, R117, RZ, PT ;  /* 0x000000ff7500720c */ /* 0x000fcc0003f25270 */
        /* <DEDUP_REMOVED lines=11> */
[----:B-1----:R-:W-:Y:S02]  /*8980*/  FMUL.FTZ R12, R177, UR53 ;  /* 0x00000035b10c7c20 */ /* 0x002fe40008410000 */
[C---:B------:R-:W-:Y:S01]  /*8990*/  FFMA.FTZ R3, R146.reuse, R177, -R3 ;  /* 0x000000b192037223 */ /* 0x040fe20000010803 */
[----:B------:R-:W-:Y:S01]  /*89a0*/  FFMA.FTZ R9, R146, R161, R2 ;  /* 0x000000a192097223 */ /* 0x000fe20000010002 */
[----:B------:R-:W-:Y:S02]  /*89b0*/  FFMA.FTZ R12, R161, UR54, -R12 ;  /* 0x00000036a10c7c23 */ /* 0x000fe4000801080c */
[----:B------:R-:W-:Y:S01]  /*89c0*/  FADD.FTZ R176, R176, R3 ;  /* 0x00000003b0b07221 */ /* 0x000fe20000010000 */
[----:B------:R-:W-:-:S03]  /*89d0*/  FADD.FTZ R160, -R160, R9 ;  /* 0x00000009a0a07221 */ /* 0x000fc60000010100 */
[C---:B------:R-:W-:Y:S01]  /*89e0*/  FMUL.FTZ R3, R147.reuse, -R176 ;  /* 0x800000b093037220 */ /* 0x040fe20000410000 */
[-C--:B------:R-:W-:Y:S01]  /*89f0*/  FMUL.FTZ R147, R147, -R160.reuse ;  /* 0x800000a093937220 */ /* 0x080fe20000410000 */
[----:B------:R-:W-:Y:S02]  /*8a00*/  FMUL.FTZ R16, R176, R63 ;  /* 0x0000003fb0107220 */ /* 0x000fe40000410000 */
[C---:B------:R-:W-:Y:S01]  /*8a10*/  FFMA.FTZ R3, R148.reuse, R160, R3 ;  /* 0x000000a094037223 */ /* 0x040fe20000010003 */
[----:B------:R-:W-:Y:S01]  /*8a20*/  FFMA.FTZ R147, R148, R176, -R147 ;  /* 0x000000b094937223 */ /* 0x000fe20000010893 */
[----:B------:R-:W-:Y:S01]  /*8a30*/  FADD.FTZ R36, R16, R36 ;  /* 0x0000002410247221 */ /* 0x000fe20000010000 */
[----:B------:R-:W-:Y:S01]  /*8a40*/  FMUL.FTZ R17, R223, R16 ;  /* 0x00000010df117220 */ /* 0x000fe20000410000 */
        /* <DEDUP_REMOVED lines=23> */
[----:B------:R-:W-:Y:S02]  /*8bc0*/  FMUL.FTZ R155, R160, UR53 ;  /* 0x00000035a09b7c20 */ /* 0x000fe40008410000 */
[C---:B------:R-:W-:Y:S01]  /*8bd0*/  FFMA.FTZ R11, R156.reuse, R165, R9 ;  /* 0x000000a59c0b7223 */ /* 0x040fe20000010009 */
[----:B------:R-:W-:Y:S01]  /*8be0*/  FFMA.FTZ R9, R156, R181, -R8 ;  /* 0x000000b59c097223 */ /* 0x000fe20000010808 */
[----:B------:R-:W-:Y:S02]  /*8bf0*/  FFMA.FTZ R155, R176, UR54, R155 ;  /* 0x00000036b09b7c23 */ /* 0x000fe4000801009b */
        /* <DEDUP_REMOVED lines=13> */
[----:B------:R-:W-:Y:S02]  /*8cd0*/  FMUL.FTZ R153, R200, R151 ;  /* 0x00000097c8997220 */ /* 0x000fe40000410000 */
[----:B------:R-:W-:Y:S01]  /*8ce0*/  FADD.FTZ R168, -R168, R11 ;  /* 0x0000000ba8a87221 */ /* 0x000fe20000010100 */
[----:B------:R-:W-:Y:S01]  /*8cf0*/  FADD.FTZ R184, R184, R9 ;  /* 0x00000009b8b87221 */ /* 0x000fe20000010000 */
[----:B------:R-:W-:-:S02]  /*8d00*/  FMUL.FTZ R11, R144, R225 ;  /* 0x000000e1900b7220 */ /* 0x000fc40000410000 */
[C---:B------:R-:W-:Y:S01]  /*8d10*/  FMUL.FTZ R9, R129.reuse, -R168 ;  /* 0x800000a881097220 */ /* 0x040fe20000410000 */
[-C--:B------:R-:W-:Y:S01]  /*8d20*/  FMUL.FTZ R129, R129, -R184.reuse ;  /* 0x800000b881817220 */ /* 0x080fe20000410000 */
[----:B------:R-:W-:Y:S01]  /*8d30*/  FFMA.FTZ R146, R146, R223, R11 ;  /* 0x000000df92927223 */ /* 0x000fe2000001000b */
[----:B------:R-:W-:Y:S01]  /*8d40*/  FMUL.FTZ R144, R168, R75 ;  /* 0x0000004ba8907220 */ /* 0x000fe20000410000 */
[C---:B------:R-:W-:Y:S01]  /*8d50*/  FFMA.FTZ R8, R130.reuse, R184, -R9 ;  /* 0x000000b882087223 */ /* 0x040fe20000010809 */
[----:B------:R-:W-:Y:S01]  /*8d60*/  FFMA.FTZ R130, R130, R168, R129 ;  /* 0x000000a882827223 */ /* 0x000fe20000010081 */
[----:B------:R-:W-:Y:S02]  /*8d70*/  FFMA.FTZ R9, R33, R211, R10 ;  /* 0x000000d321097223 */ /* 0x000fe4000001000a */
[----:B------:R-:W-:Y:S01]  /*8d80*/  FADD.FTZ R185, R185, R8 ;  /* 0x00000008b9b97221 */ /* 0x000fe20000010000 */
[----:B------:R-:W-:Y:S01]  /*8d90*/  FADD.FTZ R169, -R169, R130 ;  /* 0x00000082a9a97221 */ /* 0x000fe20000010100 */
[----:B------:R-:W-:-:S02]  /*8da0*/  FFMA.FTZ R10, R32, R212, R9 ;  /* 0x000000d4200a7223 */ /* 0x000fc40000010009 */
[C---:B------:R-:W-:Y:S01]  /*8db0*/  FMUL.FTZ R9, R131.reuse, -R185 ;  /* 0x800000b983097220 */ /* 0x040fe20000410000 */
[-C--:B------:R-:W-:Y:S01]  /*8dc0*/  FMUL.FTZ R8, R131, -R169.reuse ;  /* 0x800000a983087220 */ /* 0x080fe20000410000 */
[----:B------:R-:W-:Y:S02]  /*8dd0*/  FFMA.FTZ R15, R31, R206, R10 ;  /* 0x000000ce1f0f7223 */ /* 0x000fe4000001000a */
        /* <DEDUP_REMOVED lines=33> */
[----:B------:R-:W-:Y:S01]  /*8ff0*/  FMUL.FTZ R137, R137, -R188 ;  /* 0x800000bc89897220 */ /* 0x000fe20000410000 */
[----:B------:R-:W-:Y:S01]  /*9000*/  FFMA.FTZ R6, R26, -R205, R7 ;  /* 0x800000cd1a067223 */ /* 0x000fe20000010007 */
[----:B------:R-:W-:Y:S01]  /*9010*/  FFMA.FTZ R8, R22, R220, R9 ;  /* 0x000000dc16087223 */ /* 0x000fe20000010009 */
[C---:B------:R-:W-:Y:S01]  /*9020*/  FFMA.FTZ R4, R138.reuse, R188, -R5 ;  /* 0x000000bc8a047223 */ /* 0x040fe20000010805 */
[----:B------:R-:W-:Y:S01]  /*9030*/  FFMA.FTZ R138, R138, R172, R137 ;  /* 0x000000ac8a8a7223 */ /* 0x000fe20000010089 */
[----:B------:R-:W-:Y:S01]  /*9040*/  FFMA.FTZ R5, R25, -R202, R6 ;  /* 0x800000ca19057223 */ /* 0x000fe20000010006 */
[----:B------:R-:W-:Y:S01]  /*9050*/  FFMA.FTZ R7, R21, R225, R8 ;  /* 0x000000e115077223 */ /* 0x000fe20000010008 */
[----:B------:R-:W-:Y:S01]  /*9060*/  FADD.FTZ R189, R189, R4 ;  /* 0x00000004bdbd7221 */ /* 0x000fe20000010000 */
[C---:B------:R-:W-:Y:S01]  /*9070*/  FMUL.FTZ R8, R161.reuse, UR53 ;  /* 0x00000035a1087c20 */ /* 0x040fe20008410000 */
[----:B------:R-:W-:Y:S01]  /*9080*/  FFMA.FTZ R4, R24, -R207, R5 ;  /* 0x800000cf18047223 */ /* 0x000fe20000010005 */
[----:B------:R-:W-:Y:S01]  /*9090*/  FFMA.FTZ R6, R20, R192, R7 ;  /* 0x000000c014067223 */ /* 0x000fe20000010007 */
[----:B------:R-:W-:Y:S01]  /*90a0*/  FADD.FTZ R5, RZ, R146 ;  /* 0x00000092ff057221 */ /* 0x000fe20000010000 */
[----:B------:R-:W-:Y:S01]  /*90b0*/  FMUL.FTZ R161, R161, R58 ;  /* 0x0000003aa1a17220 */ /* 0x000fe20000410000 */
[----:B------:R-:W-:Y:S01]  /*90c0*/  FFMA.FTZ R7, R23, -R216, R4 ;  /* 0x800000d817077223 */ /* 0x000fe20000010004 */
[-C--:B------:R-:W-:Y:S01]  /*90d0*/  FFMA.FTZ R192, R145, -R58.reuse, R192 ;  /* 0x8000003a91c07223 */ /* 0x080fe200000100c0 */
[C---:B------:R-:W-:Y:S01]  /*90e0*/  FMUL.FTZ R10, R177.reuse, R58 ;  /* 0x0000003ab10a7220 */ /* 0x040fe20000410000 */
[----:B------:R-:W-:Y:S01]  /*90f0*/  FFMA.FTZ R9, R177, UR54, R8 ;  /* 0x00000036b1097c23 */ /* 0x000fe20008010008 */
[----:B------:R-:W-:Y:S01]  /*9100*/  FFMA.FTZ R4, R22, -R221, R7 ;  /* 0x800000dd16047223 */ /* 0x000fe20000010007 */
[----:B------:R-:W-:Y:S01]  /*9110*/  FMUL.FTZ R11, R5, R161 ;  /* 0x000000a1050b7220 */ /* 0x000fe20000410000 */
[----:B------:R-:W-:Y:S01]  /*9120*/  FADD.FTZ R173, -R173, R138 ;  /* 0x0000008aadad7221 */ /* 0x000fe20000010100 */
[----:B------:R-:W-:Y:S01]  /*9130*/  FMUL.FTZ R8, R139, -R189 ;  /* 0x800000bd8b087220 */ /* 0x000fe20000410000 */
[----:B------:R-:W-:Y:S01]  /*9140*/  FFMA.FTZ R7, R21, -R223, R4 ;  /* 0x800000df15077223 */ /* 0x000fe20000010004 */
[C---:B------:R-:W-:Y:S01]  /*9150*/  FMUL.FTZ R12, R5.reuse, R12 ;  /* 0x0000000c050c7220 */ /* 0x040fe20000410000 */
[-C--:B------:R-:W-:Y:S01]  /*9160*/  FMUL.FTZ R14, R5, R10.reuse ;  /* 0x0000000a050e7220 */ /* 0x080fe20000410000 */
[----:B------:R-:W-:Y:S01]  /*9170*/  FFMA.FTZ R4, R192, R10, R11 ;  /* 0x0000000ac0047223 */ /* 0x000fe2000001000b */
[----:B------:R-:W-:Y:S01]  /*9180*/  FFMA.FTZ R7, R20, -R5, R7 ;  /* 0x8000000514077223 */ /* 0x000fe20000010007 */
[-C--:B------:R-:W-:Y:S01]  /*9190*/  FMUL.FTZ R5, R139, -R173.reuse ;  /* 0x800000ad8b057220 */ /* 0x080fe20000410000 */
[----:B------:R-:W-:Y:S01]  /*91a0*/  FFMA.FTZ R11, R140, R173, R8 ;  /* 0x000000ad8c0b7223 */ /* 0x000fe20000010008 */
[----:B------:R-:W-:Y:S01]  /*91b0*/  FFMA.FTZ R12, R192, R9, R12 ;  /* 0x00000009c00c7223 */ /* 0x000fe2000001000c */
[----:B------:R-:W-:Y:S01]  /*91c0*/  FADD.FTZ R35, R10, R35 ;  /* 0x000000230a237221 */ /* 0x000fe20000010000 */
[----:B------:R-:W-:Y:S01]  /*91d0*/  FFMA.FTZ R9, R140, R189, -R5 ;  /* 0x000000bd8c097223 */ /* 0x000fe20000010805 */
[----:B------:R-:W-:Y:S01]  /*91e0*/  FADD.FTZ R174, -R174, R11 ;  /* 0x0000000baeae7221 */ /* 0x000fe20000010100 */
[----:B------:R-:W-:Y:S01]  /*91f0*/  FFMA.FTZ R145, R145, R177, R12 ;  /* 0x000000b191917223 */ /* 0x000fe2000001000c */
[-C--:B------:R-:W-:Y:S01]  /*9200*/  FMUL.FTZ R12, R160, R63.reuse ;  /* 0x0000003fa00c7220 */ /* 0x080fe20000410000 */
[----:B------:R-:W-:Y:S01]  /*9210*/  FADD.FTZ R190, R190, R9 ;  /* 0x00000009bebe7221 */ /* 0x000fe20000010000 */
[----:B------:R-:W-:Y:S01]  /*9220*/  FMUL.FTZ R8, R141, -R174 ;  /* 0x800000ae8d087220 */ /* 0x000fe20000410000 */
[----:B------:R-:W-:Y:S01]  /*9230*/  FFMA.FTZ R225, R142, -R63, R225 ;  /* 0x8000003f8ee17223 */ /* 0x000fe200000100e1 */
[----:B------:R-:W-:Y:S01]  /*9240*/  FMUL.FTZ R10, R223, R12 ;  /* 0x0000000cdf0a7220 */ /* 0x000fe20000410000 */
[-C--:B------:R-:W-:Y:S01]  /*9250*/  FMUL.FTZ R141, R141, -R190.reuse ;  /* 0x800000be8d8d7220 */ /* 0x080fe20000410000 */
[----:B------:R-:W-:Y:S01]  /*9260*/  FFMA.FTZ R8, R143, R190, -R8 ;  /* 0x000000be8f087223 */ /* 0x000fe20000010808 */
[----:B------:R-:W-:Y:S01]  /*9270*/  FMUL.FTZ R9, R176, UR53 ;  /* 0x00000035b0097c20 */ /* 0x000fe20008410000 */
[----:B------:R-:W-:Y:S01]  /*9280*/  FFMA.FTZ R16, R225, R16, R10 ;  /* 0x00000010e1107223 */ /* 0x000fe2000001000a */
[----:B------:R-:W-:Y:S01]  /*9290*/  FFMA.FTZ R10, R143, R174, R141 ;  /* 0x000000ae8f0a7223 */ /* 0x000fe2000001008d */
[----:B------:R-:W-:Y:S01]  /*92a0*/  FADD.FTZ R191, R191, R8 ;  /* 0x00000008bfbf7221 */ /* 0x000fe20000010000 */
[----:B------:R-:W-:Y:S01]  /*92b0*/  FFMA.FTZ R5, R192, R161, -R14 ;  /* 0x000000a1c0057223 */ /* 0x000fe2000001080e */
[----:B------:R-:W-:Y:S01]  /*92c0*/  FFMA.FTZ R14, R160, UR54, -R9 ;  /* 0x00000036a00e7c23 */ /* 0x000fe20008010809 */
[----:B------:R-:W-:-:S02]  /*92d0*/  HADD2.F32 R9, -RZ, R199.H0_H0 ;  /* 0x200000c7ff097230 */ /* 0x000fc40000004100 */
[----:B------:R-:W-:Y:S01]  /*92e0*/  FADD.FTZ R175, -R175, R10 ;  /* 0x0000000aafaf7221 */ /* 0x000fe20000010100 */
[-C--:B------:R-:W-:Y:S01]  /*92f0*/  FMUL.FTZ R11, R191, R82.reuse ;  /* 0x00000052bf0b7220 */ /* 0x080fe20000410000 */
[----:B------:R-:W-:Y:S02]  /*9300*/  HADD2.F32 R8, -RZ, R97.H0_H0 ;  /* 0x20000061ff087230 */ /* 0x000fe40000004100 */
[----:B------:R-:W-:Y:S01]  /*9310*/  FMUL.FTZ R10, R190, R81 ;  /* 0x00000051be0a7220 */ /* 0x000fe20000410000 */
[-C--:B------:R-:W-:Y:S01]  /*9320*/  FFMA.FTZ R208, R9, -R82.reuse, R208 ;  /* 0x8000005209d07223 */ /* 0x080fe200000100d0 */
[----:B------:R-:W-:Y:S01]  /*9330*/  FMUL.FTZ R13, R175, R82 ;  /* 0x00000052af0d7220 */ /* 0x000fe20000410000 */
[----:B------:R-:W-:Y:S01]  /*9340*/  FMUL.FTZ R15, R194, R11 ;  /* 0x0000000bc20f7220 */ /* 0x000fe20000410000 */
[-C--:B------:R-:W-:Y:S01]  /*9350*/  FFMA.FTZ R209, R8, -R81.reuse, R209 ;  /* 0x8000005108d17223 */ /* 0x080fe200000100d1 */
[----:B------:R-:W-:Y:S01]  /*9360*/  FMUL.FTZ R128, R174, R81 ;  /* 0x00000051ae807220 */ /* 0x000fe20000410000 */
[----:B------:R-:W-:Y:S01]  /*9370*/  FMUL.FTZ R130, R195, R10 ;  /* 0x0000000ac3827220 */ /* 0x000fe20000410000 */
[-C--:B------:R-:W-:Y:S01]  /*9380*/  FFMA.FTZ R127, R208, R13.reuse, -R15 ;  /* 0x0000000dd07f7223 */ /* 0x080fe2000001080f */
[----:B------:R-:W-:Y:S01]  /*9390*/  FMUL.FTZ R13, R194, R13 ;  /* 0x0000000dc20d7220 */ /* 0x000fe20000410000 */
[----:B------:R-:W-:Y:S01]  /*93a0*/  FFMA.FTZ R17, R225, R12, -R17 ;  /* 0x0000000ce1117223 */ /* 0x000fe20000010811 */
[----:B------:R-:W-:-:S02]  /*93b0*/  HADD2.F32 R12, -RZ, R96.H0_H0 ;  /* 0x20000060ff0c7230 */ /* 0x000fc40000004100 */
[-C--:B------:R-:W-:Y:S01]  /*93c0*/  FFMA.FTZ R130, R209, R128.reuse, -R130 ;  /* 0x00000080d1827223 */ /* 0x080fe20000010882 */
[----:B------:R-:W-:Y:S01]  /*93d0*/  FMUL.FTZ R128, R195, R128 ;  /* 0x00000080c3807220 */ /* 0x000fe20000410000 */
[----:B------:R-:W-:Y:S01]  /*93e0*/  FFMA.FTZ R15, R208, R11, R13 ;  /* 0x0000000bd00f7223 */ /* 0x000fe2000001000d */
[-C--:B------:R-:W-:Y:S01]  /*93f0*/  FMUL.FTZ R129, R173, R80.reuse ;  /* 0x00000050ad817220 */ /* 0x080fe20000410000 */
[-C--:B------:R-:W-:Y:S01]  /*9400*/  FFMA.FTZ R211, R12, -R80.reuse, R211 ;  /* 0x800000500cd37223 */ /* 0x080fe200000100d3 */
[----:B------:R-:W-:Y:S01]  /*9410*/  FMUL.FTZ R13, R189, R80 ;  /* 0x00000050bd0d7220 */ /* 0x000fe20000410000 */
[----:B------:R-:W-:Y:S01]  /*9420*/  FFMA.FTZ R128, R209, R10, R128 ;  /* 0x0000000ad1807223 */ /* 0x000fe20000010080 */
[----:B------:R-:W-:Y:S01]  /*9430*/  FADD.FTZ R15, RZ, R15 ;  /* 0x0000000fff0f7221 */ /* 0x000fe20000010000 */
[C---:B------:R-:W-:Y:S01]  /*9440*/  FMUL.FTZ R132, R18.reuse, R129 ;  /* 0x0000008112847220 */ /* 0x040fe20000410000 */
[-C--:B------:R-:W-:Y:S01]  /*9450*/  FMUL.FTZ R134, R18, R13.reuse ;  /* 0x0000000d12867220 */ /* 0x080fe20000410000 */
[----:B------:R-:W-:Y:S01]  /*9460*/  FADD.FTZ R127, RZ, R127 ;  /* 0x0000007fff7f7221 */ /* 0x000fe20000010000 */
[----:B------:R-:W-:Y:S01]  /*9470*/  FADD.FTZ R128, R15, R128 ;  /* 0x000000800f807221 */ /* 0x000fe20000010000 */
[----:B------:R-:W-:Y:S01]  /*9480*/  FFMA.FTZ R131, R211, R13, R132 ;  /* 0x0000000dd3837223 */ /* 0x000fe20000010084 */
[----:B------:R-:W-:-:S02]  /*9490*/  HADD2.F32 R15, -RZ, R95.H0_H0 ;  /* 0x2000005fff0f7230 */ /* 0x000fc40000004100 */
[----:B------:R-:W-:Y:S01]  /*94a0*/  FFMA.FTZ R133, R211, R129, -R134 ;  /* 0x00000081d3857223 */ /* 0x000fe20000010886 */
[----:B------:R-:W-:Y:S01]  /*94b0*/  FADD.FTZ R130, R127, R130 ;  /* 0x000000827f827221 */ /* 0x000fe20000010000 */
[----:B------:R-:W-:Y:S01]  /*94c0*/  FADD.FTZ R132, R128, R131 ;  /* 0x0000008380847221 */ /* 0x000fe20000010000 */
[-C--:B------:R-:W-:Y:S01]  /*94d0*/  FMUL.FTZ R128, R188, R79.reuse ;  /* 0x0000004fbc807220 */ /* 0x080fe20000410000 */
[-C--:B------:R-:W-:Y:S01]  /*94e0*/  FFMA.FTZ R127, R15, -R79.reuse, R212 ;  /* 0x8000004f0f7f7223 */ /* 0x080fe200000100d4 */
[----:B------:R-:W-:Y:S01]  /*94f0*/  FMUL.FTZ R136, R172, R79 ;  /* 0x0000004fac887220 */ /* 0x000fe20000410000 */
[----:B------:R-:W-:Y:S02]  /*9500*/  HADD2.F32 R131, -RZ, R93.H0_H0 ;  /* 0x2000005dff837230 */ /* 0x000fe40000004100 */
[----:B------:R-:W-:Y:S01]  /*9510*/  FMUL.FTZ R138, R19, R128 ;  /* 0x00000080138a7220 */ /* 0x000fe20000410000 */
[----:B------:R-:W-:Y:S01]  /*9520*/  FADD.FTZ R134, R130, R133 ;  /* 0x0000008582867221 */ /* 0x000fe20000010000 */
[----:B------:R-:W-:-:S02]  /*9530*/  HADD2.F32 R129, -RZ, R94.H0_H0 ;  /* 0x2000005eff817230 */ /* 0x000fc40000004100 */
[-C--:B------:R-:W-:Y:S01]  /*9540*/  FMUL.FTZ R130, R186, R77.reuse ;  /* 0x0000004dba827220 */ /* 0x080fe20000410000 */
[-C--:B------:R-:W-:Y:S01]  /*9550*/  FFMA.FTZ R139, R127, R136.reuse, -R138 ;  /* 0x000000887f8b7223 */ /* 0x080fe2000001088a */
[----:B------:R-:W-:Y:S01]  /*9560*/  FMUL.FTZ R136, R19, R136 ;  /* 0x0000008813887220 */ /* 0x000fe20000410000 */
[----:B------:R-:W-:Y:S01]  /*9570*/  FMUL.FTZ R141, R171, R78 ;  /* 0x0000004eab8d7220 */ /* 0x000fe20000410000 */
[-C--:B------:R-:W-:Y:S01]  /*9580*/  FFMA.FTZ R135, R131, -R77.reuse, R210 ;  /* 0x8000004d83877223 */ /* 0x080fe200000100d2 */
[----:B------:R-:W-:Y:S01]  /*9590*/  FMUL.FTZ R138, R170, R77 ;  /* 0x0000004daa8a7220 */ /* 0x000fe20000410000 */
[----:B------:R-:W-:Y:S01]  /*95a0*/  FMUL.FTZ R140, R201, R130 ;  /* 0x00000082c98c7220 */ /* 0x000fe20000410000 */
[----:B------:R-:W-:Y:S01]  /*95b0*/  FFMA.FTZ R206, R129, -R78, R206 ;  /* 0x8000004e81ce7223 */ /* 0x000fe200000100ce */
[----:B------:R-:W-:Y:S01]  /*95c0*/  FFMA.FTZ R137, R127, R128, R136 ;  /* 0x000000807f897223 */ /* 0x000fe20000010088 */
[----:B------:R-:W-:Y:S01]  /*95d0*/  FMUL.FTZ R133, R187, R78 ;  /* 0x0000004ebb857220 */ /* 0x000fe20000410000 */
[----:B------:R-:W-:Y:S01]  /*95e0*/  FMUL.FTZ R143, R198, R141 ;  /* 0x0000008dc68f7220 */ /* 0x000fe20000410000 */
[-C--:B------:R-:W-:Y:S01]  /*95f0*/  FFMA.FTZ R140, R135, R138.reuse, -R140 ;  /* 0x0000008a878c7223 */ /* 0x080fe2000001088c */
[----:B------:R-:W-:Y:S01]  /*9600*/  FADD.FTZ R132, R132, R137 ;  /* 0x0000008984847221 */ /* 0x000fe20000010000 */
[-C--:B------:R-:W-:Y:S01]  /*9610*/  FMUL.FTZ R136, R198, R133.reuse ;  /* 0x00000085c6887220 */ /* 0x080fe20000410000 */
[----:B------:R-:W-:Y:S01]  /*9620*/  FFMA.FTZ R143, R206, R133, R143 ;  /* 0x00000085ce8f7223 */ /* 0x000fe2000001008f */
[----:B------:R-:W-:Y:S01]  /*9630*/  FMUL.FTZ R138, R201, R138 ;  /* 0x0000008ac98a7220 */ /* 0x000fe20000410000 */
[----:B------:R-:W-:Y:S01]  /*9640*/  FADD.FTZ R134, R134, R139 ;  /* 0x0000008b86867221 */ /* 0x000fe20000010000 */
[----:B------:R-:W-:Y:S01]  /*9650*/  FFMA.FTZ R141, R206, R141, -R136 ;  /* 0x0000008dce8d7223 */ /* 0x000fe20000010888 */
[----:B------:R-:W-:Y:S01]  /*9660*/  FADD.FTZ R143, R132, R143 ;  /* 0x0000008f848f7221 */ /* 0x000fe20000010000 */
[----:B------:R-:W-:Y:S01]  /*9670*/  FFMA.FTZ R138, R135, R130, R138 ;  /* 0x00000082878a7223 */ /* 0x000fe2000001008a */
[----:B------:R-:W-:-:S02]  /*9680*/  HADD2.F32 R137, -RZ, R92.H0_H0 ;  /* 0x2000005cff897230 */ /* 0x000fc40000004100 */
[----:B------:R-:W-:Y:S01]  /*9690*/  FADD.FTZ R141, R134, R141 ;  /* 0x0000008d868d7221 */ /* 0x000fe20000010000 */
[----:B------:R-:W-:Y:S02]  /*96a0*/  HADD2.F32 R132, -RZ, R91.H0_H0 ;  /* 0x2000005bff847230 */ /* 0x000fe40000004100 */
[----:B------:R-:W-:Y:S01]  /*96b0*/  FADD.FTZ R138, R143, R138 ;  /* 0x0000008a8f8a7221 */ /* 0x000fe20000010000 */
[-C--:B------:R-:W-:Y:S01]  /*96c0*/  FMUL.FTZ R143, R169, R76.reuse ;  /* 0x0000004ca98f7220 */ /* 0x080fe20000410000 */
[-C--:B------:R-:W-:Y:S01]  /*96d0*/  FMUL.FTZ R134, R184, R75.reuse ;  /* 0x0000004bb8867220 */ /* 0x080fe20000410000 */
[-C--:B------:R-:W-:Y:S01]  /*96e0*/  FFMA.FTZ R204, R137, -R76.reuse, R204 ;  /* 0x8000004c89cc7223 */ /* 0x080fe200000100cc */
[----:B------:R-:W-:Y:S01]  /*96f0*/  FMUL.FTZ R139, R185, R76 ;  /* 0x0000004cb98b7220 */ /* 0x000fe20000410000 */
[----:B------:R-:W-:Y:S01]  /*9700*/  FFMA.FTZ R213, R132, -R75, R213 ;  /* 0x8000004b84d57223 */ /* 0x000fe200000100d5 */
        /* <DEDUP_REMOVED lines=9> */
[-C--:B------:R-:W-:Y:S01]  /*97a0*/  FFMA.FTZ R214, R123, -R74.reuse, R214 ;  /* 0x8000004a7bd67223 */ /* 0x080fe200000100d6 */
[----:B------:R-:W-:Y:S01]  /*97b0*/  FMUL.FTZ R141, R183, R74 ;  /* 0x0000004ab78d7220 */ /* 0x000fe20000410000 */
[----:B------:R-:W-:Y:S01]  /*97c0*/  FFMA.FTZ R147, R213, R134, R144 ;  /* 0x00000086d5937223 */ /* 0x000fe20000010090 */
[----:B------:R-:W-:Y:S01]  /*97d0*/  FADD.FTZ R140, R140, R143 ;  /* 0x0000008f8c8c7221 */ /* 0x000fe20000010000 */
[-C--:B------:R-:W-:Y:S01]  /*97e0*/  FMUL.FTZ R143, R181, R72.reuse ;  /* 0x00000048b58f7220 */ /* 0x080fe20000410000 */
        /* <DEDUP_REMOVED lines=8> */
[-C--:B------:R-:W-:Y:S01]  /*9870*/  FFMA.FTZ R218, R121, -R72.reuse, R218 ;  /* 0x8000004879da7223 */ /* 0x080fe200000100da */
[----:B------:R-:W-:Y:S01]  /*9880*/  FMUL.FTZ R149, R165, R72 ;  /* 0x00000048a5957220 */ /* 0x000fe20000410000 */
[----:B------:R-:W-:Y:S01]  /*9890*/  FMUL.FTZ R153, R202, R143 ;  /* 0x0000008fca997220 */ /* 0x000fe20000410000 */
[----:B------:R-:W-:Y:S01]  /*98a0*/  FFMA.FTZ R215, R124, -R73, R215 ;  /* 0x800000497cd77223 */ /* 0x000fe200000100d7 */
[----:B------:R-:W-:Y:S01]  /*98b0*/  FMUL.FTZ R146, R205, R144 ;  /* 0x00000090cd927220 */ /* 0x000fe20000410000 */
[----:B------:R-:W-:Y:S01]  /*98c0*/  FADD.FTZ R70, R145, R70 ;  /* 0x0000004691467221 */ /* 0x000fe20000010000 */
[-C--:B------:R-:W-:Y:S01]  /*98d0*/  FMUL.FTZ R147, R205, R136.reuse ;  /* 0x00000088cd937220 */ /* 0x080fe20000410000 */
[-C--:B------:R-:W-:Y:S01]  /*98e0*/  FFMA.FTZ R153, R218, R149.reuse, -R153 ;  /* 0x00000095da997223 */ /* 0x080fe20000010899 */
[C---:B------:R-:W-:Y:S01]  /*98f0*/  FFMA.FTZ R145, R215.reuse, R136, R146 ;  /* 0x00000088d7917223 */ /* 0x040fe20000010092 */
[----:B------:R-:W-:Y:S01]  /*9900*/  FMUL.FTZ R149, R202, R149 ;  /* 0x00000095ca957220 */ /* 0x000fe20000410000 */
[----:B------:R-:W-:Y:S01]  /*9910*/  FMUL.FTZ R146, R164, R71 ;  /* 0x00000047a4927220 */ /* 0x000fe20000410000 */
[----:B------:R-:W-:Y:S01]  /*9920*/  FFMA.FTZ R147, R215, R144, -R147 ;  /* 0x00000090d7937223 */ /* 0x000fe20000010893 */
[----:B------:R-:W-:Y:S01]  /*9930*/  FADD.FTZ R145, R138, R145 ;  /* 0x000000918a917221 */ /* 0x000fe20000010000 */
[----:B------:R-:W-:Y:S01]  /*9940*/  FFMA.FTZ R144, R218, R143, R149 ;  /* 0x0000008fda907223 */ /* 0x000fe20000010095 */
[----:B------:R-:W-:Y:S01]  /*9950*/  FADD.FTZ R140, R140, R151 ;  /* 0x000000978c8c7221 */ /* 0x000fe20000010000 */
[-C--:B------:R-:W-:Y:S01]  /*9960*/  FMUL.FTZ R138, R180, R71.reuse ;  /* 0x00000047b48a7220 */ /* 0x080fe20000410000 */
[----:B------:R-:W-:Y:S01]  /*9970*/  FFMA.FTZ R217, R122, -R71, R217 ;  /* 0x800000477ad97223 */ /* 0x000fe200000100d9 */
[----:B------:R-:W-:Y:S01]  /*9980*/  FMUL.FTZ R148, R207, R146 ;  /* 0x00000092cf947220 */ /* 0x000fe20000410000 */
[----:B------:R-:W-:Y:S01]  /*9990*/  FADD.FTZ R144, R145, R144 ;  /* 0x0000009091907221 */ /* 0x000fe20000010000 */
[-C--:B------:R-:W-:Y:S01]  /*99a0*/  FMUL.FTZ R149, R207, R138.reuse ;  /* 0x0000008acf957220 */ /* 0x080fe20000410000 */
[----:B------:R-:W-:Y:S01]  /*99b0*/  FADD.FTZ R140, R140, R147 ;  /* 0x000000938c8c7221 */ /* 0x000fe20000010000 */
[----:B------:R-:W-:Y:S01]  /*99c0*/  FFMA.FTZ R145, R217, R138, R148 ;  /* 0x0000008ad9917223 */ /* 0x000fe20000010094 */
[-C--:B------:R-:W-:Y:S01]  /*99d0*/  FMUL.FTZ R147, R179, R69.reuse ;  /* 0x00000045b3937220 */ /* 0x080fe20000410000 */
[----:B------:R-:W-:Y:S01]  /*99e0*/  FFMA.FTZ R149, R217, R146, -R149 ;  /* 0x00000092d9957223 */ /* 0x000fe20000010895 */
[----:B------:R-:W-:Y:S01]  /*99f0*/  FADD.FTZ R140, R140, R153 ;  /* 0x000000998c8c7221 */ /* 0x000fe20000010000 */
[----:B------:R-:W-:Y:S01]  /*9a00*/  FADD.FTZ R144, R144, R145 ;  /* 0x0000009190907221 */ /* 0x000fe20000010000 */
[-C--:B------:R-:W-:Y:S01]  /*9a10*/  FFMA.FTZ R219, R126, -R69.reuse, R219 ;  /* 0x800000457edb7223 */ /* 0x080fe200000100db */
[----:B------:R-:W-:Y:S01]  /*9a20*/  FMUL.FTZ R145, R2, R69 ;  /* 0x0000004502917220 */ /* 0x000fe20000410000 */
[----:B------:R-:W-:Y:S01]  /*9a30*/  FMUL.FTZ R146, R216, R147 ;  /* 0x00000093d8927220 */ /* 0x000fe20000410000 */
[-C--:B------:R-:W-:Y:S01]  /*9a40*/  FMUL.FTZ R148, R178, R68.reuse ;  /* 0x00000044b2947220 */ /* 0x080fe20000410000 */
[----:B------:R-:W-:Y:S01]  /*9a50*/  FFMA.FTZ R220, R125, -R68, R220 ;  /* 0x800000447ddc7223 */ /* 0x000fe200000100dc */
[----:B------:R-:W-:Y:S01]  /*9a60*/  FADD.FTZ R140, R140, R149 ;  /* 0x000000958c8c7221 */ /* 0x000fe20000010000 */
[-C--:B------:R-:W-:Y:S01]  /*9a70*/  FFMA.FTZ R151, R219, R145.reuse, -R146 ;  /* 0x00000091db977223 */ /* 0x080fe20000010892 */
[----:B------:R-:W-:Y:S01]  /*9a80*/  FMUL.FTZ R153, R221, R148 ;  /* 0x00000094dd997220 */ /* 0x000fe20000410000 */
[----:B------:R-:W-:Y:S01]  /*9a90*/  FMUL.FTZ R14, R223, R14 ;  /* 0x0000000edf0e7220 */ /* 0x000fe20000410000 */
[----:B------:R-:W-:Y:S01]  /*9aa0*/  FMUL.FTZ R146, R216, R145 ;  /* 0x00000091d8927220 */ /* 0x000fe20000410000 */
[----:B------:R-:W-:Y:S01]  /*9ab0*/  FADD.FTZ R140, R140, R151 ;  /* 0x000000978c8c7221 */ /* 0x000fe20000010000 */
[-C--:B------:R-:W-:Y:S01]  /*9ac0*/  FFMA.FTZ R153, R220, R150.reuse, -R153 ;  /* 0x00000096dc997223 */ /* 0x080fe20000010899 */
[----:B------:R-:W-:Y:S01]  /*9ad0*/  FMUL.FTZ R149, R221, R150 ;  /* 0x00000096dd957220 */ /* 0x000fe20000410000 */
[----:B------:R-:W-:Y:S01]  /*9ae0*/  FFMA.FTZ R145, R219, R147, R146 ;  /* 0x00000093db917223 */ /* 0x000fe20000010092 */
[----:B------:R-:W-:Y:S01]  /*9af0*/  FFMA.FTZ R155, R225, R155, R14 ;  /* 0x0000009be19b7223 */ /* 0x000fe2000001000e */
[----:B------:R-:W-:Y:S01]  /*9b00*/  FADD.FTZ R140, R140, R153 ;  /* 0x000000998c8c7221 */ /* 0x000fe20000010000 */
[----:B------:R-:W-:Y:S01]  /*9b10*/  FMUL.FTZ R14, R178, UR53 ;  /* 0x00000035b20e7c20 */ /* 0x000fe20008410000 */
[----:B------:R-:W-:Y:S01]  /*9b20*/  FADD.FTZ R144, R144, R145 ;  /* 0x0000009190907221 */ /* 0x000fe20000010000 */
[----:B------:R-:W-:Y:S01]  /*9b30*/  FFMA.FTZ R149, R220, R148, R149 ;  /* 0x00000094dc957223 */ /* 0x000fe20000010095 */
[----:B------:R-:W-:Y:S01]  /*9b40*/  FADD.FTZ R140, R140, R17 ;  /* 0x000000118c8c7221 */ /* 0x000fe20000010000 */
[C---:B------:R-:W-:Y:S01]  /*9b50*/  FFMA.FTZ R14, R3.reuse, UR54, -R14 ;  /* 0x00000036030e7c23 */ /* 0x040fe2000801080e */
[----:B------:R-:W-:Y:S01]  /*9b60*/  FMUL.FTZ R3, R3, UR53 ;  /* 0x0000003503037c20 */ /* 0x000fe20008410000 */
[----:B------:R-:W-:Y:S01]  /*9b70*/  FADD.FTZ R149, R144, R149 ;  /* 0x0000009590957221 */ /* 0x000fe20000010000 */
[----:B------:R-:W-:Y:S01]  /*9b80*/  FADD.FTZ R140, R140, R5 ;  /* 0x000000058c8c7221 */ /* 0x000fe20000010000 */
[----:B------:R-:W-:Y:S01]  /*9b90*/  FMUL.FTZ R221, R221, R14 ;  /* 0x0000000edddd7220 */ /* 0x000fe20000410000 */
[----:B------:R-:W0:Y:S01]  /*9ba0*/  SHFL.DOWN PT, R145, R6, 0x1, 0x1f ;  /* 0x08201f0006917f89 */ /* 0x000e2200000e0000 */
[----:B------:R-:W-:Y:S01]  /*9bb0*/  FADD.FTZ R149, R149, R16 ;  /* 0x0000001095957221 */ /* 0x000fe20000010000 */
[----:B------:R-:W-:Y:S01]  /*9bc0*/  FFMA.FTZ R5, R178, UR54, R3 ;  /* 0x00000036b2057c23 */ /* 0x000fe20008010003 */
[----:B------:R-:W-:Y:S01]  /*9bd0*/  FADD.FTZ R39, R138, R39 ;  /* 0x000000278a277221 */ /* 0x000fe20000010000 */
[----:B------:R-:W1:Y:S01]  /*9be0*/  SHFL.DOWN PT, R14, R140, 0x1, 0x1f ;  /* 0x08201f008c0e7f89 */ /* 0x000e6200000e0000 */
[----:B------:R-:W-:Y:S01]  /*9bf0*/  FADD.FTZ R4, R149, R4 ;  /* 0x0000000495047221 */ /* 0x000fe20000010000 */
[----:B------:R-:W-:Y:S01]  /*9c00*/  FFMA.FTZ R220, R220, R5, R221 ;  /* 0x00000005dcdc7223 */ /* 0x000fe200000100dd */
[----:B------:R-:W-:Y:S01]  /*9c10*/  MOV R5, R140 ;  /* 0x0000008c00057202 */ /* 0x000fe20000000f00 */
[----:B------:R-:W2:Y:S01]  /*9c20*/  SHFL.DOWN PT, R144, R7, 0x1, 0x1f ;  /* 0x08201f0007907f89 */ /* 0x000ea200000e0000 */
[----:B------:R-:W-:Y:S01]  /*9c30*/  FMUL.FTZ R3, R179, UR53 ;  /* 0x00000035b3037c20 */ /* 0x000fe20008410000 */
[----:B------:R-:W-:Y:S01]  /*9c40*/  FADD.FTZ R38, R147, R38 ;  /* 0x0000002693267221 */ /* 0x000fe20000010000 */
[----:B------:R-:W-:Y:S01]  /*9c50*/  FFMA.FTZ R125, R125, R178, R220 ;  /* 0x000000b27d7d7223 */ /* 0x000fe200000100dc */
[----:B------:R-:W3:Y:S01]  /*9c60*/  SHFL.DOWN PT, R17, R4, 0x1, 0x1f ;  /* 0x08201f0004117f89 */ /* 0x000ee200000e0000 */
[C---:B------:R-:W-:Y:S01]  /*9c70*/  FFMA.FTZ R3, R2.reuse, UR54, -R3 ;  /* 0x0000003602037c23 */ /* 0x040fe20008010803 */
[----:B------:R-:W-:Y:S01]  /*9c80*/  FMUL.FTZ R2, R2, UR53 ;  /* 0x0000003502027c20 */ /* 0x000fe20008410000 */
[----:B------:R-:W-:Y:S01]  /*9c90*/  FADD.FTZ R66, R125, R66 ;  /* 0x000000427d427221 */ /* 0x000fe20000010000 */
[----:B------:R-:W-:Y:S01]  /*9ca0*/  FADD.FTZ R40, R143, R40 ;  /* 0x000000288f287221 */ /* 0x000fe20000010000 */
[----:B------:R-:W-:Y:S01]  /*9cb0*/  FMUL.FTZ R216, R216, R3 ;  /* 0x00000003d8d87220 */ /* 0x000fe20000410000 */
[----:B------:R-:W-:Y:S01]  /*9cc0*/  FFMA.FTZ R2, R179, UR54, R2 ;  /* 0x00000036b3027c23 */ /* 0x000fe20008010002 */
[----:B------:R-:W-:Y:S01]  /*9cd0*/  FMUL.FTZ R3, R180, UR53 ;  /* 0x00000035b4037c20 */ /* 0x000fe20008410000 */
[----:B------:R-:W-:Y:S01]  /*9ce0*/  FADD.FTZ R48, R13, R48 ;  /* 0x000000300d307221 */ /* 0x000fe20000010000 */
[----:B------:R-:W-:Y:S01]  /*9cf0*/  FFMA.FTZ R142, R142, R176, R155 ;  /* 0x000000b08e8e7223 */ /* 0x000fe2000001009b */
[----:B------:R-:W-:Y:S01]  /*9d00*/  FFMA.FTZ R219, R219, R2, R216 ;  /* 0x00000002dbdb7223 */ /* 0x000fe200000100d8 */
[----:B------:R-:W-:Y:S01]  /*9d10*/  FFMA.FTZ R2, R164, UR54, -R3 ;  /* 0x00000036a4027c23 */ /* 0x000fe20008010803 */
[----:B0-----:R-:W-:Y:S01]  /*9d20*/  @!P0 FADD.FTZ R6, R6, R145 ;  /* 0x0000009106068221 */ /* 0x001fe20000010000 */
[----:B------:R-:W-:Y:S01]  /*9d30*/  FMUL.FTZ R3, R164, UR53 ;  /* 0x00000035a4037c20 */ /* 0x000fe20008410000 */
[----:B------:R-:W-:Y:S01]  /*9d40*/  FFMA.FTZ R126, R126, R179, R219 ;  /* 0x000000b37e7e7223 */ /* 0x000fe200000100db */
[----:B------:R-:W-:Y:S01]  /*9d50*/  FMUL.FTZ R16, R207, R2 ;  /* 0x00000002cf107220 */ /* 0x000fe20000410000 */
[----:B-1----:R-:W-:Y:S01]  /*9d60*/  @!P0 FADD.FTZ R5, R5, R14 ;  /* 0x0000000e05058221 */ /* 0x002fe20000010000 */
[----:B------:R-:W0:Y:S01]  /*9d70*/  SHFL.DOWN PT, R147, R6, 0x2, 0x1f ;  /* 0x08401f0006937f89 */ /* 0x000e2200000e0000 */
[----:B------:R-:W-:Y:S01]  /*9d80*/  FFMA.FTZ R14, R180, UR54, R3 ;  /* 0x00000036b40e7c23 */ /* 0x000fe20008010003 */
[----:B------:R-:W-:Y:S01]  /*9d90*/  FMUL.FTZ R2, R181, UR53 ;  /* 0x00000035b5027c20 */ /* 0x000fe20008410000 */
[----:B--2---:R-:W-:Y:S01]  /*9da0*/  @!P0 FADD.FTZ R7, R7, R144 ;  /* 0x0000009007078221 */ /* 0x004fe20000010000 */
[----:B------:R-:W1:Y:S01]  /*9db0*/  SHFL.DOWN PT, R138, R5, 0x2, 0x1f ;  /* 0x08401f00058a7f89 */ /* 0x000e6200000e0000 */
[----:B------:R-:W-:Y:S01]  /*9dc0*/  FFMA.FTZ R217, R217, R14, R16 ;  /* 0x0000000ed9d97223 */ /* 0x000fe20000010010 */
[----:B------:R-:W-:Y:S01]  /*9dd0*/  FFMA.FTZ R3, R165, UR54, -R2 ;  /* 0x00000036a5037c23 */ /* 0x000fe20008010802 */
[----:B---3--:R-:W-:Y:S01]  /*9de0*/  @!P0 FADD.FTZ R4, R17, R4 ;  /* 0x0000000411048221 */ /* 0x008fe20000010000 */
[----:B------:R-:W2:Y:S01]  /*9df0*/  SHFL.DOWN PT, R140, R7, 0x2, 0x1f ;  /* 0x08401f00078c7f89 */ /* 0x000ea200000e0000 */
[----:B------:R-:W-:Y:S01]  /*9e00*/  ISETP.GT.AND P0, PT, R117, 0x1d, PT ;  /* 0x0000001d7500780c */ /* 0x000fe20003f04270 */
[----:B------:R-:W-:Y:S01]  /*9e10*/  FFMA.FTZ R217, R122, R180, R217 ;  /* 0x000000b47ad97223 */ /* 0x000fe200000100d9 */
[----:B------:R-:W-:Y:S01]  /*9e20*/  FMUL.FTZ R2, R165, UR53 ;  /* 0x00000035a5027c20 */ /* 0x000fe20008410000 */
[----:B------:R-:W3:Y:S01]  /*9e30*/  SHFL.DOWN PT, R145, R4, 0x2, 0x1f ;  /* 0x08401f0004917f89 */ /* 0x000ee200000e0000 */
[----:B------:R-:W-:Y:S01]  /*9e40*/  FMUL.FTZ R125, R202, R3 ;  /* 0x00000003ca7d7220 */ /* 0x000fe20000410000 */
[----:B------:R-:W-:Y:S01]  /*9e50*/  FADD.FTZ R65, R126, R65 ;  /* 0x000000417e417221 */ /* 0x000fe20000010000 */
[----:B------:R-:W-:Y:S01]  /*9e60*/  FFMA.FTZ R17, R181, UR54, R2 ;  /* 0x00000036b5117c23 */ /* 0x000fe20008010002 */
[----:B------:R-:W-:Y:S01]  /*9e70*/  FMUL.FTZ R3, R182, UR53 ;  /* 0x00000035b6037c20 */ /* 0x000fe20008410000 */
[----:B------:R-:W-:Y:S01]  /*9e80*/  FMUL.FTZ R2, R183, UR53 ;  /* 0x00000035b7027c20 */ /* 0x000fe20008410000 */
[----:B------:R-:W-:Y:S01]  /*9e90*/  FADD.FTZ R37, R148, R37 ;  /* 0x0000002594257221 */ /* 0x000fe20000010000 */
[----:B------:R-:W-:Y:S01]  /*9ea0*/  FFMA.FTZ R218, R218, R17, R125 ;  /* 0x00000011dada7223 */ /* 0x000fe2000001007d */
[C---:B------:R-:W-:Y:S01]  /*9eb0*/  FFMA.FTZ R14, R166.reuse, UR54, -R3 ;  /* 0x00000036a60e7c23 */ /* 0x040fe20008010803 */
[----:B------:R-:W-:Y:S01]  /*9ec0*/  FFMA.FTZ R3, R167, UR54, -R2 ;  /* 0x00000036a7037c23 */ /* 0x000fe20008010802 */
[----:B------:R-:W-:Y:S01]  /*9ed0*/  FMUL.FTZ R17, R166, UR53 ;  /* 0x00000035a6117c20 */ /* 0x000fe20008410000 */
[----:B------:R-:W-:Y:S01]  /*9ee0*/  FFMA.FTZ R218, R121, R181, R218 ;  /* 0x000000b579da7223 */ /* 0x000fe200000100da */
[----:B0-----:R-:W-:Y:S01]  /*9ef0*/  @!P0 FADD.FTZ R6, R6, R147 ;  /* 0x0000009306068221 */ /* 0x001fe20000010000 */
[----:B------:R-:W-:Y:S01]  /*9f00*/  FMUL.FTZ R121, R200, R3 ;  /* 0x00000003c8797220 */ /* 0x000fe20000410000 */
[----:B------:R-:W-:Y:S01]  /*9f10*/  FMUL.FTZ R2, R167, UR53 ;  /* 0x00000035a7027c20 */ /* 0x000fe20008410000 */
[----:B------:R-:W-:Y:S01]  /*9f20*/  FMUL.FTZ R3, R184, UR53 ;  /* 0x00000035b8037c20 */ /* 0x000fe20008410000 */
[----:B-1----:R-:W-:Y:S01]  /*9f30*/  @!P0 FADD.FTZ R5, R5, R138 ;  /* 0x0000008a05058221 */ /* 0x002fe20000010000 */
[----:B------:R-:W0:Y:S01]  /*9f40*/  SHFL.DOWN PT, R143, R6, 0x4, 0x1f ;  /* 0x08801f00068f7f89 */ /* 0x000e2200000e0000 */
[----:B------:R-:W-:Y:S01]  /*9f50*/  FMUL.FTZ R16, R205, R14 ;  /* 0x0000000ecd107220 */ /* 0x000fe20000410000 */
[----:B------:R-:W-:Y:S01]  /*9f60*/  FFMA.FTZ R14, R182, UR54, R17 ;  /* 0x00000036b60e7c23 */ /* 0x000fe20008010011 */
        /* <DEDUP_REMOVED lines=8> */
[----:B------:R-:W-:Y:S01]  /*9ff0*/  FFMA.FTZ R215, R215, R14, R16 ;  /* 0x0000000ed7d77223 */ /* 0x000fe20000010010 */
[----:B------:R-:W3:Y:S01]  /*a000*/  SHFL.DOWN PT, R125, R4, 0x4, 0x1f ;  /* 0x08801f00047d7f89 */ /* 0x000ee200000e0000 */
[----:B------:R-:W-:Y:S01]  /*a010*/  FMUL.FTZ R14, R203, R2 ;  /* 0x00000002cb0e7220 */ /* 0x000fe20000410000 */
[----:B------:R-:W-:Y:S01]  /*a020*/  FFMA.FTZ R2, R184, UR54, R3 ;  /* 0x00000036b8027c23 */ /* 0x000fe20008010003 */
[----:B------:R-:W-:Y:S01]  /*a030*/  FFMA.FTZ R214, R214, R17, R121 ;  /* 0x00000011d6d67223 */ /* 0x000fe20000010079 */
[----:B------:R-:W-:Y:S01]  /*a040*/  FFMA.FTZ R215, R124, R182, R215 ;  /* 0x000000b67cd77223 */ /* 0x000fe200000100d7 */
[----:B------:R-:W-:Y:S01]  /*a050*/  FMUL.FTZ R3, R186, UR53 ;  /* 0x00000035ba037c20 */ /* 0x000fe20008410000 */
[----:B------:R-:W-:Y:S01]  /*a060*/  FFMA.FTZ R213, R213, R2, R14 ;  /* 0x00000002d5d57223 */ /* 0x000fe2000001000e */
[----:B------:R-:W-:Y:S01]  /*a070*/  FMUL.FTZ R2, R185, UR53 ;  /* 0x00000035b9027c20 */ /* 0x000fe20008410000 */
[----:B------:R-:W-:Y:S01]  /*a080*/  FFMA.FTZ R214, R123, R183, R214 ;  /* 0x000000b77bd67223 */ /* 0x000fe200000100d6 */
[----:B------:R-:W-:Y:S01]  /*a090*/  FADD.FTZ R67, R142, R67 ;  /* 0x000000438e437221 */ /* 0x000fe20000010000 */
[----:B------:R-:W-:Y:S01]  /*a0a0*/  FFMA.FTZ R213, R132, R184, R213 ;  /* 0x000000b884d57223 */ /* 0x000fe200000100d5 */
[C---:B------:R-:W-:Y:S01]  /*a0b0*/  FFMA.FTZ R17, R169.reuse, UR54, -R2 ;  /* 0x00000036a9117c23 */ /* 0x040fe20008010802 */
[----:B0-----:R-:W-:Y:S01]  /*a0c0*/  @!P0 FADD.FTZ R6, R6, R143 ;  /* 0x0000008f06068221 */ /* 0x001fe20000010000 */
[----:B------:R-:W-:Y:S01]  /*a0d0*/  FMUL.FTZ R2, R169, UR53 ;  /* 0x00000035a9027c20 */ /* 0x000fe20008410000 */
[----:B------:R-:W-:Y:S01]  /*a0e0*/  FADD.FTZ R64, R217, R64 ;  /* 0x00000040d9407221 */ /* 0x000fe20000010000 */
[----:B------:R-:W-:Y:S01]  /*a0f0*/  FMUL.FTZ R121, R196, R17 ;  /* 0x00000011c4797220 */ /* 0x000fe20000410000 */
[----:B-1----:R-:W-:Y:S01]  /*a100*/  @!P0 FADD.FTZ R5, R5, R122 ;  /* 0x0000007a05058221 */ /* 0x002fe20000010000 */
[----:B------:R-:W-:Y:S01]  /*a110*/  FFMA.FTZ R17, R185, UR54, R2 ;  /* 0x00000036b9117c23 */ /* 0x000fe20008010002 */
[C---:B------:R-:W-:Y:S01]  /*a120*/  FFMA.FTZ R2, R170.reuse, UR54, -R3 ;  /* 0x00000036aa027c23 */ /* 0x040fe20008010803 */
[----:B------:R-:W-:Y:S01]  /*a130*/  FMUL.FTZ R3, R170, UR53 ;  /* 0x00000035aa037c20 */ /* 0x000fe20008410000 */
[----:B--2---:R-:W-:Y:S01]  /*a140*/  @!P0 FADD.FTZ R7, R7, R126 ;  /* 0x0000007e07078221 */ /* 0x004fe20000010000 */
[----:B------:R-:W0:Y:S01]  /*a150*/  SHFL.DOWN PT, R122, R5, 0x8, 0x1f ;  /* 0x09001f00057a7f89 */ /* 0x000e2200000e0000 */
[----:B------:R-:W-:Y:S01]  /*a160*/  FMUL.FTZ R16, R201, R2 ;  /* 0x00000002c9107220 */ /* 0x000fe20000410000 */
[----:B------:R-:W-:Y:S01]  /*a170*/  FMUL.FTZ R2, R187, UR53 ;  /* 0x00000035bb027c20 */ /* 0x000fe20008410000 */
[----:B---3--:R-:W-:Y:S01]  /*a180*/  @!P0 FADD.FTZ R4, R4, R125 ;  /* 0x0000007d04048221 */ /* 0x008fe20000010000 */
[----:B------:R-:W1:Y:S01]  /*a190*/  SHFL.DOWN PT, R124, R7, 0x8, 0x1f ;  /* 0x09001f00077c7f89 */ /* 0x000e6200000e0000 */
[----:B------:R-:W-:Y:S01]  /*a1a0*/  ISETP.GT.AND P0, PT, R117, 0x17, PT ;  /* 0x000000177500780c */ /* 0x000fe20003f04270 */
[----:B------:R-:W-:Y:S01]  /*a1b0*/  FFMA.FTZ R14, R186, UR54, R3 ;  /* 0x00000036ba0e7c23 */ /* 0x000fe20008010003 */
[----:B------:R-:W-:Y:S01]  /*a1c0*/  FFMA.FTZ R3, R171, UR54, -R2 ;  /* 0x00000036ab037c23 */ /* 0x000fe20008010802 */
[----:B------:R-:W2:Y:S01]  /*a1d0*/  SHFL.DOWN PT, R125, R6, 0x8, 0x1f ;  /* 0x09001f00067d7f89 */ /* 0x000ea200000e0000 */
[----:B------:R-:W-:Y:S01]  /*a1e0*/  FFMA.FTZ R204, R204, R17, R121 ;  /* 0x00000011cccc7223 */ /* 0x000fe20000010079 */
[----:B------:R-:W-:Y:S01]  /*a1f0*/  FFMA.FTZ R14, R135, R14, R16 ;  /* 0x0000000e870e7223 */ /* 0x000fe20000010010 */
[----:B------:R-:W-:Y:S01]  /*a200*/  FMUL.FTZ R121, R198, R3 ;  /* 0x00000003c6797220 */ /* 0x000fe20000410000 */
[----:B------:R-:W3:Y:S01]  /*a210*/  SHFL.DOWN PT, R123, R4, 0x8, 0x1f ;  /* 0x09001f00047b7f89 */ /* 0x000ee200000e0000 */
[----:B------:R-:W-:Y:S01]  /*a220*/  FMUL.FTZ R2, R171, UR53 ;  /* 0x00000035ab027c20 */ /* 0x000fe20008410000 */
[----:B------:R-:W-:Y:S01]  /*a230*/  FMUL.FTZ R3, R188, UR53 ;  /* 0x00000035bc037c20 */ /* 0x000fe20008410000 */
[----:B------:R-:W-:Y:S01]  /*a240*/  FFMA.FTZ R131, R131, R186, R14 ;  /* 0x000000ba83837223 */ /* 0x000fe2000001000e */
[----:B------:R-:W-:Y:S01]  /*a250*/  FFMA.FTZ R204, R137, R185, R204 ;  /* 0x000000b989cc7223 */ /* 0x000fe200000100cc */
[----:B------:R-:W-:Y:S01]  /*a260*/  FFMA.FTZ R17, R187, UR54, R2 ;  /* 0x00000036bb117c23 */ /* 0x000fe20008010002 */
[C---:B------:R-:W-:Y:S01]  /*a270*/  FFMA.FTZ R2, R172.reuse, UR54, -R3 ;  /* 0x00000036ac027c23 */ /* 0x040fe20008010803 */
[----:B------:R-:W-:Y:S01]  /*a280*/  FMUL.FTZ R3, R172, UR53 ;  /* 0x00000035ac037c20 */ /* 0x000fe20008410000 */
[----:B------:R-:W-:Y:S01]  /*a290*/  FADD.FTZ R41, R136, R41 ;  /* 0x0000002988297221 */ /* 0x000fe20000010000 */
[----:B------:R-:W-:Y:S01]  /*a2a0*/  FFMA.FTZ R206, R206, R17, R121 ;  /* 0x00000011cece7223 */ /* 0x000fe20000010079 */
[----:B------:R-:W-:Y:S01]  /*a2b0*/  FMUL.FTZ R14, R19, R2 ;  /* 0x00000002130e7220 */ /* 0x000fe20000410000 */
[----:B------:R-:W-:Y:S01]  /*a2c0*/  FFMA.FTZ R2, R188, UR54, R3 ;  /* 0x00000036bc027c23 */ /* 0x000fe20008010003 */
[----:B0-----:R-:W-:Y:S01]  /*a2d0*/  @!P0 FADD.FTZ R5, R5, R122 ;  /* 0x0000007a05058221 */ /* 0x001fe20000010000 */
[----:B------:R-:W-:Y:S01]  /*a2e0*/  FMUL.FTZ R3, R190, UR53 ;  /* 0x00000035be037c20 */ /* 0x000fe20008410000 */
[----:B------:R-:W-:Y:S01]  /*a2f0*/  FFMA.FTZ R206, R129, R187, R206 ;  /* 0x000000bb81ce7223 */ /* 0x000fe200000100ce */
[----:B------:R-:W-:Y:S01]  /*a300*/  FFMA.FTZ R14, R127, R2, R14 ;  /* 0x000000027f0e7223 */ /* 0x000fe2000001000e */
[----:B-1----:R-:W-:Y:S01]  /*a310*/  @!P0 FADD.FTZ R7, R7, R124 ;  /* 0x0000007c07078221 */ /* 0x002fe20000010000 */
[----:B------:R-:W0:Y:S01]  /*a320*/  SHFL.DOWN PT, R16, R5, 0x10, 0x1f ;  /* 0x0a001f0005107f89 */ /* 0x000e2200000e0000 */
[----:B------:R-:W-:Y:S01]  /*a330*/  FMUL.FTZ R2, R189, UR53 ;  /* 0x00000035bd027c20 */ /* 0x000fe20008410000 */
[----:B------:R-:W-:Y:S01]  /*a340*/  FFMA.FTZ R17, R15, R188, R14 ;  /* 0x000000bc0f117223 */ /* 0x000fe2000001000e */
        /* <DEDUP_REMOVED lines=11> */
[C---:B------:R-:W-:Y:S01]  /*a400*/  FFMA.FTZ R3, R175.reuse, UR54, -R2 ;  /* 0x00000036af037c23 */ /* 0x040fe20008010802 */
[----:B------:R-:W-:Y:S01]  /*a410*/  FMUL.FTZ R2, R175, UR53 ;  /* 0x00000035af027c20 */ /* 0x000fe20008410000 */
[----:B------:R-:W-:Y:S01]  /*a420*/  FADD.FTZ R61, R218, R61 ;  /* 0x0000003dda3d7221 */ /* 0x000fe20000010000 */
[----:B------:R-:W-:Y:S01]  /*a430*/  FADD.FTZ R42, R141, R42 ;  /* 0x0000002a8d2a7221 */ /* 0x000fe20000010000 */
[----:B------:R-:W-:Y:S01]  /*a440*/  FMUL.FTZ R13, R194, R3 ;  /* 0x00000003c20d7220 */ /* 0x000fe20000410000 */
[----:B------:R-:W-:Y:S01]  /*a450*/  FFMA.FTZ R3, R191, UR54, R2 ;  /* 0x00000036bf037c23 */ /* 0x000fe20008010002 */
[----:B------:R-:W-:Y:S01]  /*a460*/  FADD.FTZ R62, R215, R62 ;  /* 0x0000003ed73e7221 */ /* 0x000fe20000010000 */
[----:B------:R-:W-:Y:S01]  /*a470*/  FADD.FTZ R43, R134, R43 ;  /* 0x0000002b862b7221 */ /* 0x000fe20000010000 */
[----:B------:R-:W-:Y:S01]  /*a480*/  FADD.FTZ R59, R214, R59 ;  /* 0x0000003bd63b7221 */ /* 0x000fe20000010000 */
[----:B------:R-:W-:Y:S01]  /*a490*/  FFMA.FTZ R208, R208, R3, R13 ;  /* 0x00000003d0d07223 */ /* 0x000fe2000001000d */
[----:B0-----:R-:W-:Y:S01]  /*a4a0*/  @!P0 FADD.FTZ R5, R5, R16 ;  /* 0x0000001005058221 */ /* 0x001fe20000010000 */
[----:B------:R-:W-:Y:S01]  /*a4b0*/  FMUL.FTZ R16, R195, R14 ;  /* 0x0000000ec3107220 */ /* 0x000fe20000410000 */
[----:B------:R-:W-:Y:S01]  /*a4c0*/  FMUL.FTZ R14, R173, UR53 ;  /* 0x00000035ad0e7c20 */ /* 0x000fe20008410000 */
[----:B------:R-:W-:Y:S01]  /*a4d0*/  FFMA.FTZ R208, R9, R191, R208 ;  /* 0x000000bf09d07223 */ /* 0x000fe200000100d0 */
[----:B-1----:R-:W-:Y:S01]  /*a4e0*/  @!P0 FADD.FTZ R7, R7, R124 ;  /* 0x0000007c07078221 */ /* 0x002fe20000010000 */
[----:B------:R-:W-:Y:S01]  /*a4f0*/  FADD.FTZ R44, R139, R44 ;  /* 0x0000002c8b2c7221 */ /* 0x000fe20000010000 */
[----:B------:R-:W-:Y:S01]  /*a500*/  FFMA.FTZ R18, R189, UR54, R14 ;  /* 0x00000036bd127c23 */ /* 0x000fe2000801000e */
[----:B------:R-:W-:Y:S01]  /*a510*/  FFMA.FTZ R14, R190, UR54, R15 ;  /* 0x00000036be0e7c23 */ /* 0x000fe2000801000f */
[----:B--2---:R-:W-:Y:S01]  /*a520*/  @!P0 FADD.FTZ R6, R6, R125 ;  /* 0x0000007d06068221 */ /* 0x004fe20000010000 */
[----:B------:R-:W-:Y:S01]  /*a530*/  FADD.FTZ R60, R213, R60 ;  /* 0x0000003cd53c7221 */ /* 0x000fe20000010000 */
[----:B------:R-:W-:Y:S01]  /*a540*/  FFMA.FTZ R211, R211, R18, R122 ;  /* 0x00000012d3d37223 */ /* 0x000fe2000001007a */
[----:B------:R-:W-:Y:S01]  /*a550*/  FFMA.FTZ R209, R209, R14, R16 ;  /* 0x0000000ed1d17223 */ /* 0x000fe20000010010 */
[----:B---3--:R-:W-:Y:S01]  /*a560*/  @!P0 FADD.FTZ R4, R4, R123 ;  /* 0x0000007b04048221 */ /* 0x008fe20000010000 */
[----:B------:R-:W-:Y:S01]  /*a570*/  FADD.FTZ R45, R130, R45 ;  /* 0x0000002d822d7221 */ /* 0x000fe20000010000 */
        /* <DEDUP_REMOVED lines=17> */
[----:B------:R-:W-:Y:S01]  /*a690*/  UISETP.NE.AND UP0, UPT, UR48, UR49, UPT ;  /* 0x000000313000728c */ /* 0x000fe2000bf05270 */
[----:B------:R-:W-:Y:S01]  /*a6a0*/  MOV R3, UR7 ;  /* 0x0000000700037c02 */ /* 0x000fe20008000f00 */
[----:B------:R-:W-:-:S04]  /*a6b0*/  UMOV UR44, 0x400 ;  /* 0x00000400002c7882 */ /* 0x000fc80000000000 */
[----:B------:R-:W-:Y:S01]  /*a6c0*/  PLOP3.LUT P0, PT, PT, PT, UP0, 0x80, 0x0 ;  /* 0x000000000000781c */ /* 0x000fe20003f0f008 */
        /* <DEDUP_REMOVED lines=16> */
.L_x_6583:
[----:B------:R-:W-:Y:S05]  /*a7d0*/  BSYNC B0 ;  /* 0x0000000000007941 */ /* 0x000fea0003800000 */
.L_x_6582:
[----:B------:R-:W-:-:S04]  /*a7e0*/  UIADD3 UR7, UR7, 0x1, URZ ;  /* 0x0000000107077890 */ /* 0x000fc8000fffe03f */
[----:B------:R-:W-:-:S06]  /*a7f0*/  UISETP.GE.AND UP0, UPT, UR7, UR50, UPT ;  /* 0x000000320700728c */ /* 0x000fcc000bf06270 */
[----:B------:R-:W-:-:S13]  /*a800*/  PLOP3.LUT P0, PT, PT, PT, UP0, 0x80, 0x0 ;  /* 0x000000000000781c */ /* 0x000fda0003f0f008 */
[----:B------:R-:W-:Y:S05]  /*a810*/  @!P0 BRA `(.L_x_6584) ;  /* 0xffffffa000748947 */ /* 0x000fea000383ffff */
.L_x_6553:
        /* <DEDUP_REMOVED lines=27> */
[----:B------:R-:W2:Y:S01]  /*a9d0*/  S2UR UR26, SR_CgaCtaId ;  /* 0x00000000001a79c3 */ /* 0x000ea20000008800 */
[----:B------:R-:W-:-:S02]  /*a9e0*/  ISETP.GE.AND P2, PT, R16, UR32, PT ;  /* 0x0000002010007c0c */ /* 0x000fc4000bf46270 */
[----:B------:R-:W-:Y:S02]  /*a9f0*/  F2FP.F16.F32.PACK_AB R49, R49, R50 ;  /* 0x000000323131723e */ /* 0x000fe400000000ff */
[----:B------:R-:W-:Y:S02]  /*aa00*/  F2FP.F16.F32.PACK_AB R47, R47, R48 ;  /* 0x000000302f2f723e */ /* 0x000fe400000000ff */
[----:B------:R-:W-:Y:S02]  /*aa10*/  F2FP.F16.F32.PACK_AB R45, R45, R46 ;  /* 0x0000002e2d2d723e */ /* 0x000fe400000000ff */
[----:B------:R-:W-:Y:S02]  /*aa20*/  F2FP.F16.F32.PACK_AB R43, R43, R44 ;  /* 0x0000002c2b2b723e */ /* 0x000fe400000000ff */
[----:B------:R-:W-:Y:S02]  /*aa30*/  F2FP.F16.F32.PACK_AB R41, R41, R42 ;  /* 0x0000002a2929723e */ /* 0x000fe400000000ff */
[----:B------:R-:W-:Y:S01]  /*aa40*/  F2FP.F16.F32.PACK_AB R39, R39, R40 ;  /* 0x000000282727723e */ /* 0x000fe200000000ff */
[----:B------:R-:W3:Y:S01]  /*aa50*/  @!P2 LDG.E.U16 R17, desc[UR18][R18.64] ;  /* 0x000000121211a981 */ /* 0x000ee2000c1e1500 */
[----:B------:R-:W-:-:S02]  /*aa60*/  ISETP.GE.AND P1, PT, R15, UR32, PT ;  /* 0x000000200f007c0c */ /* 0x000fc4000bf26270 */
[----:B------:R-:W-:Y:S02]  /*aa70*/  F2FP.F16.F32.PACK_AB R37, R37, R38 ;  /* 0x000000262525723e */ /* 0x000fe400000000ff */
[----:B------:R-:W-:Y:S01]  /*aa80*/  F2FP.F16.F32.PACK_AB R35, R35, R36 ;  /* 0x000000242323723e */ /* 0x000fe200000000ff */
[----:B------:R-:W-:Y:S01]  /*aa90*/  USHF.R.S32.HI UR28, URZ, 0x1f, UR10 ;  /* 0x0000001f3f1c7899 */ /* 0x000fe2000801140a */
[C---:B-1----:R-:W-:Y:S01]  /*aaa0*/  LOP3.LUT R14, R16.reuse, 0x40, RZ, 0xfc, !PT ;  /* 0x00000040100e7812 */ /* 0x042fe200078efcff */
[----:B------:R-:W-:Y:S01]  /*aab0*/  ULDC.64 UR34, c[0x0][0x388] ;  /* 0x0000e20000227ab9 */ /* 0x000fe20000000a00 */
[C---:B------:R-:W-:Y:S01]  /*aac0*/  LOP3.LUT R0, R16.reuse, 0x60, RZ, 0xfc, !PT ;  /* 0x0000006010007812 */ /* 0x040fe200078efcff */
[----:B------:R-:W-:Y:S01]  /*aad0*/  ULDC.64 UR30, c[0x0][0x3a8] ;  /* 0x0000ea00001e7ab9 */ /* 0x000fe20000000a00 */
[C---:B------:R-:W-:Y:S02]  /*aae0*/  LOP3.LUT R2, R16.reuse, 0x80, RZ, 0xfc, !PT ;  /* 0x0000008010027812 */ /* 0x040fe400078efcff */
[C---:B------:R-:W-:Y:S01]  /*aaf0*/  LOP3.LUT R3, R16.reuse, 0xa0, RZ, 0xfc, !PT ;  /* 0x000000a010037812 */ /* 0x040fe200078efcff */
[----:B------:R-:W4:Y:S01]  /*ab00*/  @!P1 LDG.E.U16 R20, desc[UR18][R18.64+0x40] ;  /* 0x0000401212149981 */ /* 0x000f22000c1e1500 */
[----:B0-----:R-:W-:-:S02]  /*ab10*/  LOP3.LUT R4, R16, 0xc0, RZ, 0xfc, !PT ;  /* 0x000000c010047812 */ /* 0x001fc400078efcff */
[----:B------:R-:W-:Y:S02]  /*ab20*/  ISETP.GE.AND P0, PT, R14, UR32, PT ;  /* 0x000000200e007c0c */ /* 0x000fe4000bf06270 */
[----:B------:R-:W-:Y:S02]  /*ab30*/  LOP3.LUT R5, R16, 0xe0, RZ, 0xfc, !PT ;  /* 0x000000e010057812 */ /* 0x000fe400078efcff */
[----:B------:R-:W-:Y:S02]  /*ab40*/  ISETP.GE.AND P4, PT, R0, UR32, PT ;  /* 0x0000002000007c0c */ /* 0x000fe4000bf86270 */
[----:B------:R-:W-:Y:S02]  /*ab50*/  LOP3.LUT R6, R16, 0x100, RZ, 0xfc, !PT ;  /* 0x0000010010067812 */ /* 0x000fe400078efcff */
[----:B------:R-:W-:Y:S02]  /*ab60*/  ISETP.GE.AND P6, PT, R2, UR32, PT ;  /* 0x0000002002007c0c */ /* 0x000fe4000bfc6270 */
[----:B------:R-:W-:-:S02]  /*ab70*/  ISETP.GE.AND P5, PT, R3, UR32, PT ;  /* 0x0000002003007c0c */ /* 0x000fc4000bfa6270 */
[----:B------:R-:W-:Y:S01]  /*ab80*/  ISETP.GE.AND P3, PT, R4, UR32, PT ;  /* 0x0000002004007c0c */ /* 0x000fe2000bf66270 */
[----:B------:R-:W5:Y:S01]  /*ab90*/  @!P0 LDG.E.U16 R21, desc[UR18][R18.64+0x80] ;  /* 0x0000801212158981 */ /* 0x000f62000c1e1500 */
[----:B------:R-:W-:Y:S02]  /*aba0*/  ISETP.GE.AND P2, PT, R5, UR32, PT ;  /* 0x0000002005007c0c */ /* 0x000fe4000bf46270 */
[----:B------:R-:W-:Y:S01]  /*abb0*/  ISETP.GE.AND P1, PT, R6, UR32, PT ;  /* 0x0000002006007c0c */ /* 0x000fe2000bf26270 */
[----:B------:R-:W2:Y:S01]  /*abc0*/  @!P4 LDG.E.U16 R22, desc[UR18][R18.64+0xc0] ;  /* 0x0000c0121216c981 */ /* 0x000ea2000c1e1500 */
[C---:B------:R-:W-:Y:S02]  /*abd0*/  LOP3.LUT R7, R16.reuse, 0x120, RZ, 0xfc, !PT ;  /* 0x0000012010077812 */ /* 0x040fe400078efcff */
[C---:B------:R-:W-:Y:S01]  /*abe0*/  LOP3.LUT R8, R16.reuse, 0x140, RZ, 0xfc, !PT ;  /* 0x0000014010087812 */ /* 0x040fe200078efcff */
[----:B------:R-:W2:Y:S01]  /*abf0*/  @!P6 LDG.E.U16 R23, desc[UR18][R18.64+0x100] ;  /* 0x000100121217e981 */ /* 0x000ea2000c1e1500 */
[----:B------:R-:W-:-:S02]  /*ac00*/  LOP3.LUT R9, R16, 0x160, RZ, 0xfc, !PT ;  /* 0x0000016010097812 */ /* 0x000fc400078efcff */
[C---:B------:R-:W-:Y:S01]  /*ac10*/  LOP3.LUT R10, R16.reuse, 0x180, RZ, 0xfc, !PT ;  /* 0x00000180100a7812 */ /* 0x040fe200078efcff */
[----:B------:R-:W2:Y:S01]  /*ac20*/  @!P5 LDG.E.U16 R24, desc[UR18][R18.64+0x140] ;  /* 0x000140121218d981 */ /* 0x000ea2000c1e1500 */
[C---:B------:R-:W-:Y:S02]  /*ac30*/  LOP3.LUT R11, R16.reuse, 0x1a0, RZ, 0xfc, !PT ;  /* 0x000001a0100b7812 */ /* 0x040fe400078efcff */
[----:B------:R-:W-:Y:S01]  /*ac40*/  ISETP.GE.AND P0, PT, R7, UR32, PT ;  /* 0x0000002007007c0c */ /* 0x000fe2000bf06270 */
[----:B------:R-:W2:Y:S01]  /*ac50*/  @!P3 LDG.E.U16 R25, desc[UR18][R18.64+0x180] ;  /* 0x000180121219b981 */ /* 0x000ea2000c1e1500 */
[----:B------:R-:W-:Y:S02]  /*ac60*/  LOP3.LUT R12, R16, 0x1c0, RZ, 0xfc, !PT ;  /* 0x000001c0100c7812 */ /* 0x000fe400078efcff */
[----:B------:R-:W-:Y:S01]  /*ac70*/  ISETP.GE.AND P4, PT, R8, UR32, PT ;  /* 0x0000002008007c0c */ /* 0x000fe2000bf86270 */
[----:B------:R-:W2:Y:S01]  /*ac80*/  @!P2 LDG.E.U16 R26, desc[UR18][R18.64+0x1c0] ;  /* 0x0001c012121aa981 */ /* 0x000ea2000c1e1500 */
[----:B------:R-:W-:-:S02]  /*ac90*/  LOP3.LUT R13, R16, 0x1e0, RZ, 0xfc, !PT ;  /* 0x000001e0100d7812 */ /* 0x000fc400078efcff */
[----:B------:R-:W-:Y:S01]  /*aca0*/  ISETP.GE.AND P6, PT, R9, UR32, PT ;  /* 0x0000002009007c0c */ /* 0x000fe2000bfc6270 */
[----:B------:R-:W2:Y:S01]  /*acb0*/  @!P1 LDG.E.U16 R27, desc[UR18][R18.64+0x200] ;  /* 0x00020012121b9981 */ /* 0x000ea2000c1e1500 */
[----:B------:R-:W-:Y:S02]  /*acc0*/  ISETP.GE.AND P5, PT, R10, UR32, PT ;  /* 0x000000200a007c0c */ /* 0x000fe4000bfa6270 */
[----:B------:R-:W-:Y:S01]  /*acd0*/  ISETP.GE.AND P3, PT, R11, UR32, PT ;  /* 0x000000200b007c0c */ /* 0x000fe2000bf66270 */
[----:B------:R-:W2:Y:S01]  /*ace0*/  @!P0 LDG.E.U16 R28, desc[UR18][R18.64+0x240] ;  /* 0x00024012121c8981 */ /* 0x000ea2000c1e1500 */
[----:B------:R-:W-:Y:S02]  /*acf0*/  ISETP.GE.AND P2, PT, R12, UR32, PT ;  /* 0x000000200c007c0c */ /* 0x000fe4000bf46270 */
[----:B------:R-:W-:Y:S01]  /*ad00*/  ISETP.GE.AND P1, PT, R13, UR32, PT ;  /* 0x000000200d007c0c */ /* 0x000fe2000bf26270 */
[----:B------:R-:W2:Y:S04]  /*ad10*/  @!P4 LDG.E.U16 R29, desc[UR18][R18.64+0x280] ;  /* 0x00028012121dc981 */ /* 0x000ea8000c1e1500 */
[----:B------:R-:W2:Y:S04]  /*ad20*/  @!P6 LDG.E.U16 R30, desc[UR18][R18.64+0x2c0] ;  /* 0x0002c012121ee981 */ /* 0x000ea8000c1e1500 */
[----:B------:R-:W2:Y:S04]  /*ad30*/  @!P5 LDG.E.U16 R31, desc[UR18][R18.64+0x300] ;  /* 0x00030012121fd981 */ /* 0x000ea8000c1e1500 */
[----:B------:R-:W2:Y:S04]  /*ad40*/  @!P3 LDG.E.U16 R32, desc[UR18][R18.64+0x340] ;  /* 0x000340121220b981 */ /* 0x000ea8000c1e1500 */
[----:B------:R-:W2:Y:S04]  /*ad50*/  @!P2 LDG.E.U16 R33, desc[UR18][R18.64+0x380] ;  /* 0x000380121221a981 */ /* 0x000ea8000c1e1500 */
[----:B------:R-:W2:Y:S01]  /*ad60*/  @!P1 LDG.E.U16 R34, desc[UR18][R18.64+0x3c0] ;  /* 0x0003c01212229981 */ /* 0x000ea2000c1e1500 */
[----:B------:R-:W-:-:S03]  /*ad70*/  UMOV UR7, 0x400 ;  /* 0x0000040000077882 */ /* 0x000fc60000000000 */
[----:B---3--:R-:W-:Y:S04]  /*ad80*/  STS.U16 [R114], R17 ;  /* 0x0000001172007388 */ /* 0x008fe80000000400 */
[----:B----4-:R-:W-:Y:S04]  /*ad90*/  STS.U16 [R113+0x40], R20 ;  /* 0x0000401471007388 */ /* 0x010fe80000000400 */
[----:B-----5:R-:W-:Y:S04]  /*ada0*/  STS.U16 [R112+0x80], R21 ;  /* 0x0000801570007388 */ /* 0x020fe80000000400 */
        /* <DEDUP_REMOVED lines=14> */
[----:B------:R-:W0:Y:S04]  /*ae90*/  LDS.U16 R18, [R98+0x2] ;  /* 0x0000020062127984 */ /* 0x000e280000000400 */
[----:B------:R-:W1:Y:S04]  /*aea0*/  LDS.U16 R17, [R98] ;  /* 0x0000000062117984 */ /* 0x000e680000000400 */
[----:B------:R-:W2:Y:S04]  /*aeb0*/  LDS.U16 R19, [R98+0x4] ;  /* 0x0000040062137984 */ /* 0x000ea80000000400 */
[----:B------:R-:W3:Y:S04]  /*aec0*/  LDS.U16 R20, [R98+0x6] ;  /* 0x0000060062147984 */ /* 0x000ee80000000400 */
[----:B------:R-:W-:Y:S04]  /*aed0*/  LDS.U16 R21, [R98+0x10] ;  /* 0x0000100062157984 */ /* 0x000fe80000000400 */
[----:B------:R-:W-:Y:S01]  /*aee0*/  LDS.U16 R22, [R98+0x12] ;  /* 0x0000120062167984 */ /* 0x000fe20000000400 */
[----:B0-----:R-:W-:-:S05]  /*aef0*/  HADD2.F32 R18, -RZ, R18.H0_H0 ;  /* 0x20000012ff127230 */ /* 0x001fca0000004100 */
[----:B------:R-:W-:Y:S01]  /*af00*/  FADD.FTZ R24, R18, UR5 ;  /* 0x0000000512187e21 */ /* 0x000fe20008010000 */
[----:B-1----:R-:W-:Y:S01]  /*af10*/  HADD2.F32 R17, -RZ, R17.H0_H0 ;  /* 0x20000011ff117230 */ /* 0x002fe20000004100 */
[----:B------:R-:W0:Y:S03]  /*af20*/  LDS.U16 R18, [R98+0xa] ;  /* 0x00000a0062127984 */ /* 0x000e260000000400 */
[----:B------:R-:W-:Y:S01]  /*af30*/  FSETP.GTU.FTZ.AND P6, PT, R24, 20, PT ;  /* 0x41a000001800780b */ /* 0x000fe20003fdc000 */
[----:B--2---:R-:W-:Y:S02]  /*af40*/  HADD2.F32 R19, -RZ, R19.H0_H0 ;  /* 0x20000013ff137230 */ /* 0x004fe40000004100 */
[----:B------:R-:W-:Y:S02]  /*af50*/  FADD.FTZ R23, R17, UR5 ;  /* 0x0000000511177e21 */ /* 0x000fe40008010000 */
[----:B------:R-:W1:Y:S01]  /*af60*/  LDS.U16 R17, [R98+0x8] ;  /* 0x0000080062117984 */ /* 0x000e620000000400 */
[----:B------:R-:W-:-:S02]  /*af70*/  FADD.FTZ R25, R19, UR5 ;  /* 0x0000000513197e21 */ /* 0x000fc40008010000 */
[----:B------:R-:W-:Y:S01]  /*af80*/  FSETP.GTU.FTZ.AND P1, PT, R23, 20, PT ;  /* 0x41a000001700780b */ /* 0x000fe20003f3c000 */
[----:B---3--:R-:W-:Y:S01]  /*af90*/  HADD2.F32 R20, -RZ, R20.H0_H0 ;  /* 0x20000014ff147230 */ /* 0x008fe20000004100 */
[----:B------:R-:W2:Y:S03]  /*afa0*/  LDS.U16 R19, [R98+0xc] ;  /* 0x00000c0062137984 */ /* 0x000ea60000000400 */
[----:B------:R-:W-:Y:S01]  /*afb0*/  @!P6 FMUL.FTZ R24, R24, -1.4426950216293334961 ;  /* 0xbfb8aa3b1818e820 */ /* 0x000fe20000410000 */
[----:B------:R-:W-:Y:S01]  /*afc0*/  FSETP.GTU.FTZ.AND P5, PT, R25, 20, PT ;  /* 0x41a000001900780b */ /* 0x000fe20003fbc000 */
[----:B------:R-:W-:Y:S02]  /*afd0*/  FADD.FTZ R26, R20, UR5 ;  /* 0x00000005141a7e21 */ /* 0x000fe40008010000 */
[----:B------:R-:W3:Y:S02]  /*afe0*/  LDS.U16 R20, [R98+0xe] ;  /* 0x00000e0062147984 */ /* 0x000ee40000000400 */
[----:B------:R-:W4:Y:S02]  /*aff0*/  @!P6 MUFU.EX2 R24, R24 ;  /* 0x000000180018e308 */ /* 0x000f240000000800 */
[----:B------:R-:W-:-:S06]  /*b000*/  @!P1 FMUL.FTZ R23, R23, -1.4426950216293334961 ;  /* 0xbfb8aa3b17179820 */ /* 0x000fcc0000410000 */
[----:B------:R-:W-:Y:S01]  /*b010*/  @!P5 FMUL.FTZ R25, R25, -1.4426950216293334961 ;  /* 0xbfb8aa3b1919d820 */ /* 0x000fe20000410000 */
[----:B------:R-:W5:Y:S08]  /*b020*/  @!P1 MUFU.EX2 R23, R23 ;  /* 0x0000001700179308 */ /* 0x000f700000000800 */
[----:B------:R-:W2:Y:S01]  /*b030*/  @!P5 MUFU.EX2 R25, R25 ;  /* 0x000000190019d308 */ /* 0x000ea20000000800 */
[----:B----4-:R-:W-:Y:S01]  /*b040*/  @!P6 FADD.FTZ R24, R24, 1 ;  /* 0x3f8000001818e421 */ /* 0x010fe20000010000 */
[----:B0-----:R-:W-:-:S06]  /*b050*/  HADD2.F32 R18, -RZ, R18.H0_H0 ;  /* 0x20000012ff127230 */ /* 0x001fcc0000004100 */
[----:B------:R-:W0:Y:S01]  /*b060*/  @!P6 MUFU.RCP R27, R24 ;  /* 0x00000018001be308 */ /* 0x000e220000001000 */
[----:B------:R-:W-:Y:S02]  /*b070*/  HADD2.F32 R21, -RZ, R21.H0_H0 ;  /* 0x20000015ff157230 */ /* 0x000fe40000004100 */
[----:B------:R-:W-:Y:S01]  /*b080*/  FADD.FTZ R18, R18, UR5 ;  /* 0x0000000512127e21 */ /* 0x000fe20008010000 */
[----:B-----5:R-:W-:Y:S01]  /*b090*/  @!P1 FADD.FTZ R23, R23, 1 ;  /* 0x3f80000017179421 */ /* 0x020fe20000010000 */
[----:B-1----:R-:W-:Y:S02]  /*b0a0*/  HADD2.F32 R17, -RZ, R17.H0_H0 ;  /* 0x20000011ff117230 */ /* 0x002fe40000004100 */
[----:B------:R-:W-:Y:S01]  /*b0b0*/  FADD.FTZ R21, R21, UR5 ;  /* 0x0000000515157e21 */ /* 0x000fe20008010000 */
[----:B--2---:R-:W-:Y:S01]  /*b0c0*/  @!P5 FADD.FTZ R25, R25, 1 ;  /* 0x3f8000001919d421 */ /* 0x004fe20000010000 */
[----:B------:R-:W1:Y:S01]  /*b0d0*/  @!P1 MUFU.RCP R28, R23 ;  /* 0x00000017001c9308 */ /* 0x000e620000001000 */
[----:B------:R-:W-:Y:S01]  /*b0e0*/  FSETP.GTU.FTZ.AND P3, PT, R18, 20, PT ;  /* 0x41a000001200780b */ /* 0x000fe20003f7c000 */
[----:B------:R-:W-:Y:S01]  /*b0f0*/  FADD.FTZ R17, R17, UR5 ;  /* 0x0000000511117e21 */ /* 0x000fe20008010000 */
[----:B------:R-:W-:-:S02]  /*b100*/  HADD2.F32 R19, -RZ, R19.H0_H0 ;  /* 0x20000013ff137230 */ /* 0x000fc40000004100 */
[----:B0-----:R-:W-:-:S03]  /*b110*/  @!P6 FMUL.FTZ R52, R52, R27 ;  /* 0x0000001b3434e220 */ /* 0x001fc60000410000 */
[----:B------:R-:W0:Y:S01]  /*b120*/  @!P5 MUFU.RCP R30, R25 ;  /* 0x00000019001ed308 */ /* 0x000e220000001000 */
[----:B------:R-:W-:Y:S01]  /*b130*/  FSETP.GTU.FTZ.AND P6, PT, R21, 20, PT ;  /* 0x41a000001500780b */ /* 0x000fe20003fdc000 */
[----:B------:R-:W-:Y:S01]  /*b140*/  FADD.FTZ R19, R19, UR5 ;  /* 0x0000000513137e21 */ /* 0x000fe20008010000 */
[----:B------:R-:W-:Y:S01]  /*b150*/  FSETP.GTU.FTZ.AND P0, PT, R26, 20, PT ;  /* 0x41a000001a00780b */ /* 0x000fe20003f1c000 */
[----:B---3--:R-:W-:Y:S01]  /*b160*/  HADD2.F32 R20, -RZ, R20.H0_H0 ;  /* 0x20000014ff147230 */ /* 0x008fe20000004100 */
[----:B------:R-:W-:Y:S01]  /*b170*/  FSETP.GTU.FTZ.AND P4, PT, R17, 20, PT ;  /* 0x41a000001100780b */ /* 0x000fe20003f9c000 */
[----:B------:R-:W-:Y:S01]  /*b180*/  HADD2.F32 R22, -RZ, R22.H0_H0 ;  /* 0x20000016ff167230 */ /* 0x000fe20000004100 */
[----:B------:R-:W-:Y:S01]  /*b190*/  FSETP.GTU.FTZ.AND P2, PT, R19, 20, PT ;  /* 0x41a000001300780b */ /* 0x000fe20003f5c000 */
[----:B------:R-:W-:Y:S01]  /*b1a0*/  @!P3 FMUL.FTZ R18, R18, -1.4426950216293334961 ;  /* 0xbfb8aa3b1212b820 */ /* 0x000fe20000410000 */
[----:B------:R-:W-:Y:S02]  /*b1b0*/  FADD.FTZ R20, R20, UR5 ;  /* 0x0000000514147e21 */ /* 0x000fe40008010000 */
[----:B------:R-:W-:Y:S01]  /*b1c0*/  FADD.FTZ R22, R22, UR5 ;  /* 0x0000000516167e21 */ /* 0x000fe20008010000 */
[----:B-1----:R-:W-:-:S02]  /*b1d0*/  @!P1 FMUL.FTZ R51, R51, R28 ;  /* 0x0000001c33339220 */ /* 0x002fc40000410000 */
[----:B------:R-:W-:Y:S01]  /*b1e0*/  @!P6 FMUL.FTZ R21, R21, -1.4426950216293334961 ;  /* 0xbfb8aa3b1515e820 */ /* 0x000fe20000410000 */
[----:B------:R-:W-:Y:S01]  /*b1f0*/  FSETP.GTU.FTZ.AND P1, PT, R20, 20, PT ;  /* 0x41a000001400780b */ /* 0x000fe20003f3c000 */
[----:B0-----:R-:W-:Y:S01]  /*b200*/  @!P5 FMUL.FTZ R53, R53, R30 ;  /* 0x0000001e3535d220 */ /* 0x001fe20000410000 */
[----:B------:R-:W-:Y:S01]  /*b210*/  FSETP.GTU.FTZ.AND P5, PT, R22, 20, PT ;  /* 0x41a000001600780b */ /* 0x000fe20003fbc000 */
[----:B------:R-:W0:Y:S01]  /*b220*/  @!P3 MUFU.EX2 R18, R18 ;  /* 0x000000120012b308 */ /* 0x000e220000000800 */
[----:B------:R-:W-:Y:S01]  /*b230*/  @!P0 FMUL.FTZ R26, R26, -1.4426950216293334961 ;  /* 0xbfb8aa3b1a1a8820 */ /* 0x000fe20000410000 */
[----:B------:R-:W-:Y:S01]  /*b240*/  @!P4 FMUL.FTZ R17, R17, -1.4426950216293334961 ;  /* 0xbfb8aa3b1111c820 */ /* 0x000fe20000410000 */
[----:B------:R-:W-:-:S05]  /*b250*/  @!P2 FMUL.FTZ R19, R19, -1.4426950216293334961 ;  /* 0xbfb8aa3b1313a820 */ /* 0x000fca0000410000 */
[----:B------:R-:W1:Y:S02]  /*b260*/  @!P6 MUFU.EX2 R21, R21 ;  /* 0x000000150015e308 */ /* 0x000e640000000800 */
[----:B------:R-:W-:Y:S01]  /*b270*/  @!P1 FMUL.FTZ R20, R20, -1.4426950216293334961 ;  /* 0xbfb8aa3b14149820 */ /* 0x000fe20000410000 */
[----:B------:R-:W-:Y:S01]  /*b280*/  SHF.L.U32 R23, R119, 0x4, RZ ;  /* 0x0000000477177819 */ /* 0x000fe200000006ff */
[----:B------:R-:W-:-:S04]  /*b290*/  @!P5 FMUL.FTZ R22, R22, -1.4426950216293334961 ;  /* 0xbfb8aa3b1616d820 */ /* 0x000fc80000410000 */
[----:B------:R-:W2:Y:S08]  /*b2a0*/  @!P0 MUFU.EX2 R26, R26 ;  /* 0x0000001a001a8308 */ /* 0x000eb00000000800 */
[----:B------:R-:W3:Y:S01]  /*b2b0*/  @!P4 MUFU.EX2 R17, R17 ;  /* 0x000000110011c308 */ /* 0x000ee20000000800 */
[----:B0-----:R-:W-:Y:S01]  /*b2c0*/  @!P3 FADD.FTZ R18, R18, 1 ;  /* 0x3f8000001212b421 */ /* 0x001fe20000010000 */
[----:B------:R-:W-:-:S06]  /*b2d0*/  LOP3.LUT R24, R23, 0xfffffe00, RZ, 0xc0, !PT ;  /* 0xfffffe0017187812 */ /* 0x000fcc00078ec0ff */
[----:B------:R-:W0:Y:S01]  /*b2e0*/  @!P2 MUFU.EX2 R19, R19 ;  /* 0x000000130013a308 */ /* 0x000e220000000800 */
[----:B-1----:R-:W-:Y:S01]  /*b2f0*/  @!P6 FADD.FTZ R21, R21, 1 ;  /* 0x3f8000001515e421 */ /* 0x002fe20000010000 */
[----:B------:R-:W-:-:S06]  /*b300*/  LEA R81, R117, R24, 0x4 ;  /* 0x0000001875517211 */ /* 0x000fcc00078e20ff */
[----:B------:R-:W1:Y:S01]  /*b310*/  @!P1 MUFU.EX2 R20, R20 ;  /* 0x0000001400149308 */ /* 0x000e620000000800 */
[----:B--2---:R-:W-:-:S07]  /*b320*/  @!P0 FADD.FTZ R26, R26, 1 ;  /* 0x3f8000001a1a8421 */ /* 0x004fce0000010000 */
[----:B------:R-:W2:Y:S01]  /*b330*/  @!P5 MUFU.EX2 R22, R22 ;  /* 0x000000160016d308 */ /* 0x000ea20000000800 */
[----:B---3--:R-:W-:Y:S01]  /*b340*/  @!P4 FADD.FTZ R17, R17, 1 ;  /* 0x3f8000001111c421 */ /* 0x008fe20000010000 */
[----:B------:R-:W-:-:S06]  /*b350*/  IADD3 R24, R81, 0x2, RZ ;  /* 0x0000000251187810 */ /* 0x000fcc0007ffe0ff */
[----:B------:R-:W-:Y:S01]  /*b360*/  @!P3 MUFU.RCP R85, R18 ;  /* 0x000000120055b308 */ /* 0x000fe20000001000 */
[----:B------:R-:W-:-:S07]  /*b370*/  IADD3 R23, R81, 0x1, RZ ;  /* 0x0000000151177810 */ /* 0x000fce0007ffe0ff */
[----:B------:R3:W4:Y:S01]  /*b380*/  @!P6 MUFU.RCP R18, R21 ;  /* 0x000000150012e308 */ /* 0x0007220000001000 */
[----:B0-----:R-:W-:Y:S01]  /*b390*/  @!P2 FADD.FTZ R19, R19, 1 ;  /* 0x3f8000001313a421 */ /* 0x001fe20000010000 */
[----:B------:R-:W-:-:S06]  /*b3a0*/  IADD3 R78, R81, 0xe, RZ ;  /* 0x0000000e514e7810 */ /* 0x000fcc0007ffe0ff */
[----:B------:R0:W-:Y:S01]  /*b3b0*/  @!P0 MUFU.RCP R83, R26 ;  /* 0x0000001a00538308 */ /* 0x0001e20000001000 */
[----:B------:R-:W-:Y:S01]  /*b3c0*/  IADD3 R25, R81, 0x3, RZ ;  /* 0x0000000351197810 */ /* 0x000fe20007ffe0ff */
[----:B-1----:R-:W-:Y:S01]  /*b3d0*/  @!P1 FADD.FTZ R20, R20, 1 ;  /* 0x3f80000014149421 */ /* 0x002fe20000010000 */
[----:B------:R-:W-:Y:S01]  /*b3e0*/  LEA.HI.SX32 R23, R23, R81, 0x1b ;  /* 0x0000005117177211 */ /* 0x000fe200078fdaff */
[----:B--2---:R-:W-:Y:S01]  /*b3f0*/  @!P5 FADD.FTZ R22, R22, 1 ;  /* 0x3f8000001616d421 */ /* 0x004fe20000010000 */
[C---:B------:R-:W-:Y:S01]  /*b400*/  IADD3 R28, R81.reuse, 0x4, RZ ;  /* 0x00000004511c7810 */ /* 0x040fe20007ffe0ff */
[----:B---3--:R-:W-:Y:S02]  /*b410*/  LDS.U16 R21, [R98+0x1c] ;  /* 0x00001c0062157984 */ /* 0x008fe40000000400 */
[----:B------:R1:W-:Y:S01]  /*b420*/  @!P4 MUFU.RCP R82, R17 ;  /* 0x000000110052c308 */ /* 0x0003e20000001000 */
[----:B0-----:R-:W-:-:S04]  /*b430*/  IADD3 R26, R81, 0xb, RZ ;  /* 0x0000000b511a7810 */ /* 0x001fc80007ffe0ff */
[-C--:B------:R-:W-:Y:S02]  /*b440*/  LEA.HI.SX32 R75, R26, R81.reuse, 0x1b ;  /* 0x000000511a4b7211 */ /* 0x080fe400078fdaff */
[-C--:B-1----:R-:W-:Y:S02]  /*b450*/  LEA.HI.SX32 R17, R24, R81.reuse, 0x1b ;  /* 0x0000005118117211 */ /* 0x082fe400078fdaff */
[----:B------:R0:W-:Y:S02]  /*b460*/  @!P2 MUFU.RCP R24, R19 ;  /* 0x000000130018a308 */ /* 0x0001e40000001000 */
[----:B------:R-:W-:Y:S02]  /*b470*/  LEA R26, R17, R116, 0x1 ;  /* 0x00000074111a7211 */ /* 0x000fe400078e08ff */
[----:B------:R-:W1:Y:S01]  /*b480*/  LDS.U16 R17, [R98+0x14] ;  /* 0x0000140062117984 */ /* 0x000e620000000400 */
[-C--:B------:R-:W-:Y:S02]  /*b490*/  LEA.HI.SX32 R27, R25, R81.reuse, 0x1b ;  /* 0x00000051191b7211 */ /* 0x080fe400078fdaff */
[-C--:B0-----:R-:W-:Y:S01]  /*b4a0*/  LEA.HI.SX32 R19, R78, R81.reuse, 0x1b ;  /* 0x000000514e137211 */ /* 0x081fe200078fdaff */
[----:B------:R0:W-:Y:S01]  /*b4b0*/  @!P1 MUFU.RCP R87, R20 ;  /* 0x0000001400579308 */ /* 0x0001e20000001000 */
[----:B------:R-:W-:Y:S01]  /*b4c0*/  LEA.HI.SX32 R29, R28, R81, 0x1b ;  /* 0x000000511c1d7211 */ /* 0x000fe200078fdaff */
[----:B----4-:R-:W-:Y:S01]  /*b4d0*/  @!P6 FMUL.FTZ R59, R59, R18 ;  /* 0x000000123b3be220 */ /* 0x010fe20000410000 */
[-C--:B------:R-:W-:Y:S01]  /*b4e0*/  LEA R25, R23, R116.reuse, 0x1 ;  /* 0x0000007417197211 */ /* 0x080fe200078e08ff */
[----:B------:R-:W2:Y:S01]  /*b4f0*/  LDS.U16 R18, [R98+0x16] ;  /* 0x0000160062127984 */ /* 0x000ea20000000400 */
[----:B------:R-:W-:-:S03]  /*b500*/  LEA R28, R19, R116, 0x1 ;  /* 0x00000074131c7211 */ /* 0x000fc600078e08ff */
[----:B------:R3:W4:Y:S01]  /*b510*/  @!P5 MUFU.RCP R23, R22 ;  /* 0x000000160017d308 */ /* 0x0007220000001000 */
[----:B------:R-:W5:Y:S04]  /*b520*/  LDS.U16 R19, [R98+0x18] ;  /* 0x0000180062137984 */ /* 0x000f680000000400 */
[----:B0-----:R-:W0:Y:S04]  /*b530*/  LDS.U16 R20, [R98+0x1a] ;  /* 0x00001a0062147984 */ /* 0x001e280000000400 */
[----:B---3--:R-:W3:Y:S01]  /*b540*/  LDS.U16 R22, [R98+0x1e] ;  /* 0x00001e0062167984 */ /* 0x008ee20000000400 */
[----:B------:R-:W-:Y:S01]  /*b550*/  BAR.SYNC.DEFER_BLOCKING 0x0 ;  /* 0x0000000000007b1d */ /* 0x000fe20000010000 */
[----:B------:R-:W-:-:S02]  /*b560*/  IADD3 R30, R81, 0x5, RZ ;  /* 0x00000005511e7810 */ /* 0x000fc40007ffe0ff */
[C---:B------:R-:W-:Y:S01]  /*b570*/  IADD3 R32, R81.reuse, 0x6, RZ ;  /* 0x0000000651207810 */ /* 0x040fe20007ffe0ff */
[----:B----4-:R-:W-:Y:S01]  /*b580*/  @!P5 FMUL.FTZ R62, R62, R23 ;  /* 0x000000173e3ed220 */ /* 0x010fe20000410000 */
[C---:B------:R-:W-:Y:S02]  /*b590*/  IADD3 R34, R81.reuse, 0x7, RZ ;  /* 0x0000000751227810 */ /* 0x040fe40007ffe0ff */
[----:B------:R-:W-:Y:S01]  /*b5a0*/  IADD3 R58, R81, 0x8, RZ ;  /* 0x00000008513a7810 */ /* 0x000fe20007ffe0ff */
[----:B------:R-:W-:Y:S01]  /*b5b0*/  @!P2 FMUL.FTZ R57, R57, R24 ;  /* 0x000000183939a220 */ /* 0x000fe20000410000 */
[----:B------:R-:W-:Y:S02]  /*b5c0*/  IADD3 R68, R81, 0x9, RZ ;  /* 0x0000000951447810 */ /* 0x000fe40007ffe0ff */
[----:B------:R-:W-:Y:S02]  /*b5d0*/  LEA.HI.SX32 R31, R30, R81, 0x1b ;  /* 0x000000511e1f7211 */ /* 0x000fe400078fdaff */
[----:B------:R-:W-:-:S02]  /*b5e0*/  PRMT R23, R49, 0x7632, R23 ;  /* 0x0000763231177816 */ /* 0x000fc40000000017 */
[----:B------:R-:W-:Y:S02]  /*b5f0*/  IADD3 R72, R81, 0xa, RZ ;  /* 0x0000000a51487810 */ /* 0x000fe40007ffe0ff */
[-C--:B------:R-:W-:Y:S02]  /*b600*/  LEA.HI.SX32 R33, R32, R81.reuse, 0x1b ;  /* 0x0000005120217211 */ /* 0x080fe400078fdaff */
[----:B------:R-:W-:Y:S02]  /*b610*/  LEA.HI.SX32 R63, R34, R81, 0x1b ;  /* 0x00000051223f7211 */ /* 0x000fe400078fdaff */
[----:B------:R-:W-:Y:S02]  /*b620*/  LEA R27, R27, R116, 0x1 ;  /* 0x000000741b1b7211 */ /* 0x000fe400078e08ff */
[----:B------:R-:W-:Y:S01]  /*b630*/  PRMT R24, R47, 0x7632, R24 ;  /* 0x000076322f187816 */ /* 0x000fe20000000018 */
[----:B------:R-:W-:Y:S01]  /*b640*/  STS.U16 [R98], R49 ;  /* 0x0000003162007388 */ /* 0x000fe20000000400 */
[----:B------:R-:W-:-:S02]  /*b650*/  IADD3 R74, R81, 0xc, RZ ;  /* 0x0000000c514a7810 */ /* 0x000fc40007ffe0ff */
        /* <DEDUP_REMOVED lines=12> */
[-C--:B------:R-:W-:Y:S02]  /*b720*/  LEA R63, R63, R116.reuse, 0x1 ;  /* 0x000000743f3f7211 */ /* 0x080fe400078e08ff */
[----:B----4-:R-:W-:Y:S01]  /*b730*/  PRMT R23, R43, 0x7632, R23 ;  /* 0x000076322b177816 */ /* 0x010fe20000000017 */
[----:B------:R-:W-:Y:S01]  /*b740*/  @!P0 FMUL.FTZ R54, R54, R83 ;  /* 0x0000005336368220 */ /* 0x000fe20000410000 */
[----:B------:R-:W-:Y:S01]  /*b750*/  LEA.HI.SX32 R77, R74, R81, 0x1b ;  /* 0x000000514a4d7211 */ /* 0x000fe200078fdaff */
[----:B------:R-:W-:Y:S01]  /*b760*/  STS.U16 [R29+0x8], R45 ;  /* 0x0000082d1d007388 */ /* 0x000fe20000000400 */
[----:B------:R-:W-:-:S02]  /*b770*/  LEA R69, R69, R116, 0x1 ;  /* 0x0000007445457211 */ /* 0x000fc400078e08ff */
[-C--:B------:R-:W-:Y:S01]  /*b780*/  LEA.HI.SX32 R79, R76, R81.reuse, 0x1b ;  /* 0x000000514c4f7211 */ /* 0x080fe200078fdaff */
[----:B------:R-:W-:Y:S01]  /*b790*/  STS.U16 [R31+0xa], R30 ;  /* 0x00000a1e1f007388 */ /* 0x000fe20000000400 */
        /* <DEDUP_REMOVED lines=14> */
[----:B----4-:R-:W-:Y:S01]  /*b880*/  PRMT R23, R37, 0x7632, R23 ;  /* 0x0000763225177816 */ /* 0x010fe20000000017 */
[----:B------:R-:W-:Y:S01]  /*b890*/  HADD2.F32 R17, -RZ, R17.H0_H0 ;  /* 0x20000011ff117230 */ /* 0x000fe20000004100 */
[----:B------:R-:W-:Y:S01]  /*b8a0*/  LEA R81, R81, R116, 0x1 ;  /* 0x0000007451517211 */ /* 0x000fe200078e08ff */
[----:B------:R-:W-:Y:S01]  /*b8b0*/  STS.U16 [R73+0x14], R39 ;  /* 0x0000142749007388 */ /* 0x000fe20000000400 */
[----:B------:R-:W-:-:S03]  /*b8c0*/  PRMT R30, R35, 0x7632, R30 ;  /* 0x00007632231e7816 */ /* 0x000fc6000000001e */
[----:B------:R1:W-:Y:S01]  /*b8d0*/  STS.U16 [R75+0x16], R24 ;  /* 0x000016184b007388 */ /* 0x0003e20000000400 */
[----:B------:R-:W-:-:S03]  /*b8e0*/  MOV R129, UR32 ;  /* 0x0000002000817c02 */ /* 0x000fc60008000f00 */
[----:B------:R-:W-:Y:S01]  /*b8f0*/  STS.U16 [R77+0x18], R37 ;  /* 0x000018254d007388 */ /* 0x000fe20000000400 */
[----:B------:R-:W-:-:S03]  /*b900*/  FADD.FTZ R17, R17, UR5 ;  /* 0x0000000511117e21 */ /* 0x000fc60008010000 */
[----:B------:R-:W-:Y:S01]  /*b910*/  STS.U16 [R79+0x1a], R23 ;  /* 0x00001a174f007388 */ /* 0x000fe20000000400 */
[----:B------:R-:W-:Y:S01]  /*b920*/  @!P3 FMUL.FTZ R56, R56, R85 ;  /* 0x000000553838b220 */ /* 0x000fe20000410000 */
[----:B------:R-:W-:Y:S02]  /*b930*/  @!P1 FMUL.FTZ R60, R60, R87 ;  /* 0x000000573c3c9220 */ /* 0x000fe40000410000 */
[----:B------:R-:W-:Y:S04]  /*b940*/  STS.U16 [R28+0x1c], R35 ;  /* 0x00001c231c007388 */ /* 0x000fe80000000400 */
[----:B------:R4:W-:Y:S01]  /*b950*/  STS.U16 [R81+0x1e], R30 ;  /* 0x00001e1e51007388 */ /* 0x0009e20000000400 */
[----:B------:R-:W-:-:S03]  /*b960*/  NOP ;  /* 0x0000000000007918 */ /* 0x000fc60000000000 */
[----:B------:R-:W-:Y:S01]  /*b970*/  LDS.U16 R35, [R114] ;  /* 0x0000000072237984 */ /* 0x000fe20000000400 */
        /* <DEDUP_REMOVED lines=18> */
[----:B------:R-:W-:Y:S01]  /*baa0*/  @!P6 FMUL.FTZ R17, R17, -1.4426950216293334961 ;  /* 0xbfb8aa3b1111e820 */ /* 0x000fe20000410000 */
[----:B-----5:R-:W-:Y:S02]  /*bab0*/  HADD2.F32 R19, -RZ, R19.H0_H0 ;  /* 0x20000013ff137230 */ /* 0x020fe40000004100 */
[----:B0-----:R-:W-:Y:S02]  /*bac0*/  HADD2.F32 R20, -RZ, R20.H0_H0 ;  /* 0x20000014ff147230 */ /* 0x001fe40000004100 */
[----:B------:R-:W-:Y:S01]  /*bad0*/  FADD.FTZ R18, R18, UR5 ;  /* 0x0000000512127e21 */ /* 0x000fe20008010000 */
[----:B------:R-:W-:Y:S01]  /*bae0*/  MOV R116, UR7 ;  /* 0x0000000700747c02 */ /* 0x000fe20008000f00 */
[----:B------:R-:W-:Y:S01]  /*baf0*/  BAR.SYNC.DEFER_BLOCKING 0x0 ;  /* 0x0000000000007b1d */ /* 0x000fe20000010000 */
[----:B------:R-:W-:Y:S01]  /*bb00*/  FADD.FTZ R19, R19, UR5 ;  /* 0x0000000513137e21 */ /* 0x000fe20008010000 */
[----:B------:R-:W-:Y:S01]  /*bb10*/  FADD.FTZ R20, R20, UR5 ;  /* 0x0000000514147e21 */ /* 0x000fe20008010000 */
[----:B------:R-:W-:-:S03]  /*bb20*/  FSETP.GTU.FTZ.AND P1, PT, R18, 20, PT ;  /* 0x41a000001200780b */ /* 0x000fc60003f3c000 */
[----:B------:R-:W0:Y:S01]  /*bb30*/  @!P6 MUFU.EX2 R17, R17 ;  /* 0x000000110011e308 */ /* 0x000e220000000800 */
[----:B------:R-:W-:Y:S02]  /*bb40*/  FSETP.GTU.FTZ.AND P2, PT, R19, 20, PT ;  /* 0x41a000001300780b */ /* 0x000fe40003f5c000 */
[----:B------:R-:W-:Y:S01]  /*bb50*/  FSETP.GTU.FTZ.AND P5, PT, R20, 20, PT ;  /* 0x41a000001400780b */ /* 0x000fe20003fbc000 */
[----:B------:R-:W-:Y:S02]  /*bb60*/  HADD2.F32 R21, -RZ, R21.H0_H0 ;  /* 0x20000015ff157230 */ /* 0x000fe40000004100 */
[----:B---3--:R-:W-:Y:S01]  /*bb70*/  HADD2.F32 R22, -RZ, R22.H0_H0 ;  /* 0x20000016ff167230 */ /* 0x008fe20000004100 */
[----:B------:R-:W2:Y:S03]  /*bb80*/  LDS R121, [R116+0x840] ;  /* 0x0008400074797984 */ /* 0x000ea60000000800 */
[----:B------:R-:W-:Y:S01]  /*bb90*/  @!P1 FMUL.FTZ R18, R18, -1.4426950216293334961 ;  /* 0xbfb8aa3b12129820 */ /* 0x000fe20000410000 */
[----:B0-----:R-:W-:Y:S01]  /*bba0*/  @!P6 FADD.FTZ R17, R17, 1 ;  /* 0x3f8000001111e421 */ /* 0x001fe20000010000 */
[----:B------:R-:W-:-:S02]  /*bbb0*/  FADD.FTZ R21, R21, UR5 ;  /* 0x0000000515157e21 */ /* 0x000fc40008010000 */
[----:B------:R-:W-:Y:S01]  /*bbc0*/  @!P2 FMUL.FTZ R19, R19, -1.4426950216293334961 ;  /* 0xbfb8aa3b1313a820 */ /* 0x000fe20000410000 */
[----:B-1----:R-:W-:Y:S01]  /*bbd0*/  FADD.FTZ R24, R22, UR5 ;  /* 0x0000000516187e21 */ /* 0x002fe20008010000 */
[----:B------:R-:W-:Y:S01]  /*bbe0*/  @!P5 FMUL.FTZ R22, R20, -1.4426950216293334961 ;  /* 0xbfb8aa3b1416d820 */ /* 0x000fe20000410000 */
[----:B------:R-:W0:Y:S01]  /*bbf0*/  @!P1 MUFU.EX2 R18, R18 ;  /* 0x0000001200129308 */ /* 0x000e220000000800 */
[----:B------:R-:W-:Y:S01]  /*bc00*/  FSETP.GTU.FTZ.AND P3, PT, R21, 20, PT ;  /* 0x41a000001500780b */ /* 0x000fe20003f7c000 */
[----:B------:R-:W-:-:S06]  /*bc10*/  @!P4 FMUL.FTZ R55, R55, R82 ;  /* 0x000000523737c220 */ /* 0x000fcc0000410000 */
[----:B----4-:R-:W1:Y:S01]  /*bc20*/  @!P6 MUFU.RCP R30, R17 ;  /* 0x00000011001ee308 */ /* 0x010e620000001000 */
[----:B------:R-:W-:-:S07]  /*bc30*/  FSETP.GTU.FTZ.AND P4, PT, R24, 20, PT ;  /* 0x41a000001800780b */ /* 0x000fce0003f9c000 */
[----:B------:R-:W3:Y:S08]  /*bc40*/  @!P2 MUFU.EX2 R19, R19 ;  /* 0x000000130013a308 */ /* 0x000ef00000000800 */
[----:B------:R-:W4:Y:S01]  /*bc50*/  @!P5 MUFU.EX2 R22, R22 ;  /* 0x000000160016d308 */ /* 0x000f220000000800 */
[----:B------:R-:W-:Y:S01]  /*bc60*/  @!P3 FMUL.FTZ R23, R21, -1.4426950216293334961 ;  /* 0xbfb8aa3b1517b820 */ /* 0x000fe20000410000 */
[----:B0-----:R-:W-:Y:S01]  /*bc70*/  @!P1 FADD.FTZ R20, R18, 1 ;  /* 0x3f80000012149421 */ /* 0x001fe20000010000 */
[----:B-1----:R-:W-:Y:S01]  /*bc80*/  @!P6 FMUL.FTZ R61, R61, R30 ;  /* 0x0000001e3d3de220 */ /* 0x002fe20000410000 */
[----:B------:R-:W-:-:S02]  /*bc90*/  MOV R32, UR27 ;  /* 0x0000001b00207c02 */ /* 0x000fc40008000f00 */
[----:B------:R-:W-:Y:S02]  /*bca0*/  SHF.R.S32.HI R127, RZ, 0x1f, R16 ;  /* 0x0000001fff7f7819 */ /* 0x000fe40000011410 */
[----:B------:R-:W-:Y:S01]  /*bcb0*/  IADD3 R18, P6, R16, UR27, RZ ;  /* 0x0000001b10127c10 */ /* 0x000fe2000ffde0ff */
[----:B------:R-:W-:Y:S01]  /*bcc0*/  @!P4 FMUL.FTZ R24, R24, -1.4426950216293334961 ;  /* 0xbfb8aa3b1818c820 */ /* 0x000fe20000410000 */
[----:B------:R-:W0:Y:S01]  /*bcd0*/  @!P3 MUFU.EX2 R23, R23 ;  /* 0x000000170017b308 */ /* 0x000e220000000800 */
[----:B---3--:R-:W-:Y:S01]  /*bce0*/  @!P2 FADD.FTZ R21, R19, 1 ;  /* 0x3f8000001315a421 */ /* 0x008fe20000010000 */
[----:B------:R-:W-:Y:S02]  /*bcf0*/  LEA.HI.X.SX32 R19, R32, R127, 0x1, P6 ;  /* 0x0000007f20137211 */ /* 0x000fe400030f0eff */
[----:B--2---:R-:W-:Y:S01]  /*bd00*/  ISETP.GE.AND P6, PT, R16, R121, PT ;  /* 0x000000791000720c */ /* 0x004fe20003fc6270 */
        /* <DEDUP_REMOVED lines=27> */
.L_x_6586:
[----:B------:R-:W-:Y:S05]  /*bec0*/  BSYNC B0 ;  /* 0x0000000000007941 */ /* 0x000fea0003800000 */
.L_x_6585:
        /* <DEDUP_REMOVED lines=76> */
[----:B------:R-:W-:-:S03]  /*c390*/  PRMT R34, R21, 0x7632, R34 ;  /* 0x0000763215227816 */ /* 0x000fc60000000022 */
[----:B------:R-:W-:-:S04]  /*c3a0*/  FADD.FTZ R59, R60, R59 ;  /* 0x0000003b3c3b7221 */ /* 0x000fc80000010000 */
[----:B------:R-:W-:Y:S01]  /*c3b0*/  FADD.FTZ R62, R59, R62 ;  /* 0x0000003e3b3e7221 */ /* 0x000fe20000010000 */
[----:B------:R-:W-:Y:S03]  /*c3c0*/  STS.U16 [R98], R51 ;  /* 0x0000003362007388 */ /* 0x000fe60000000400 */
[----:B------:R-:W-:Y:S01]  /*c3d0*/  FADD.FTZ R61, R62, R61 ;  /* 0x0000003d3e3d7221 */ /* 0x000fe20000010000 */
[----:B------:R0:W-:Y:S03]  /*c3e0*/  STS.U16 [R25+0x2], R23 ;  /* 0x0000021719007388 */ /* 0x0001e60000000400 */
[----:B------:R-:W-:Y:S01]  /*c3f0*/  FADD.FTZ R64, R61, R64 ;  /* 0x000000403d407221 */ /* 0x000fe20000010000 */
[----:B------:R-:W-:Y:S04]  /*c400*/  STS.U16 [R26+0x4], R53 ;  /* 0x000004351a007388 */ /* 0x000fe80000000400 */
[----:B------:R1:W-:Y:S01]  /*c410*/  STS.U16 [R27+0x6], R24 ;  /* 0x000006181b007388 */ /* 0x0003e20000000400 */
[----:B0-----:R-:W-:-:S02]  /*c420*/  PRMT R23, R20, 0x7632, R23 ;  /* 0x0000763214177816 */ /* 0x001fc40000000017 */
[----:B------:R-:W-:Y:S01]  /*c430*/  PRMT R25, R21, 0x7610, R25 ;  /* 0x0000761015197816 */ /* 0x000fe20000000019 */
[----:B------:R0:W-:Y:S01]  /*c440*/  STS.U16 [R29+0x8], R55 ;  /* 0x000008371d007388 */ /* 0x0001e20000000400 */
[----:B------:R-:W-:Y:S01]  /*c450*/  F2FP.F16.F32.PACK_AB R20, R66, R65 ;  /* 0x000000414214723e */ /* 0x000fe200000000ff */
[----:B------:R-:W-:Y:S01]  /*c460*/  FADD.FTZ R65, R64, R65 ;  /* 0x0000004140417221 */ /* 0x000fe20000010000 */
[----:B------:R-:W-:Y:S01]  /*c470*/  F2FP.F16.F32.PACK_AB R21, R70, R67 ;  /* 0x000000434615723e */ /* 0x000fe200000000ff */
[----:B------:R2:W-:Y:S01]  /*c480*/  STS.U16 [R31+0xa], R30 ;  /* 0x00000a1e1f007388 */ /* 0x0005e20000000400 */
[----:B-1----:R-:W-:Y:S01]  /*c490*/  PRMT R24, R22, 0x7632, R24 ;  /* 0x0000763216187816 */ /* 0x002fe20000000018 */
[----:B------:R-:W-:Y:S01]  /*c4a0*/  FADD.FTZ R66, R65, R66 ;  /* 0x0000004241427221 */ /* 0x000fe20000010000 */
[----:B------:R-:W-:Y:S01]  /*c4b0*/  PRMT R26, R20, 0x7632, R26 ;  /* 0x00007632141a7816 */ /* 0x000fe2000000001a */
[----:B------:R-:W-:Y:S01]  /*c4c0*/  STS.U16 [R33+0xc], R32 ;  /* 0x00000c2021007388 */ /* 0x000fe20000000400 */
[----:B0-----:R-:W-:Y:S01]  /*c4d0*/  PRMT R29, R21, 0x7610, R29 ;  /* 0x00007610151d7816 */ /* 0x001fe2000000001d */
[----:B------:R-:W-:-:S02]  /*c4e0*/  FADD.FTZ R67, R66, R67 ;  /* 0x0000004342437221 */ /* 0x000fc40000010000 */
[----:B------:R-:W-:Y:S01]  /*c4f0*/  STS.U16 [R63+0xe], R23 ;  /* 0x00000e173f007388 */ /* 0x000fe20000000400 */
[----:B--2---:R-:W-:Y:S01]  /*c500*/  PRMT R30, R21, 0x7632, R30 ;  /* 0x00007632151e7816 */ /* 0x004fe2000000001e */
[----:B------:R-:W-:Y:S02]  /*c510*/  FADD.FTZ R118, R67, R70 ;  /* 0x0000004643767221 */ /* 0x000fe40000010000 */
[----:B------:R-:W-:Y:S04]  /*c520*/  STS.U16 [R69+0x10], R25 ;  /* 0x0000101945007388 */ /* 0x000fe80000000400 */
        /* <DEDUP_REMOVED lines=46> */
.L_x_6588:
[----:B------:R-:W-:Y:S05]  /*c810*/  BSYNC B0 ;  /* 0x0000000000007941 */ /* 0x000fea0003800000 */
.L_x_6587:
        /* <DEDUP_REMOVED lines=54> */
.L_x_6520:
        /* <DEDUP_REMOVED lines=31> */
[----:B------:R-:W-:Y:S02]  /*cd70*/  MOV R2, UR22 ;  /* 0x0000001600027c02 */ /* 0x000fe40008000f00 */
[----:B--2---:R-:W-:Y:S02]  /*cd80*/  @!P0 LEA R0, R3, R0, 0x18 ;  /* 0x0000000003008211 */ /* 0x004fe400078ec0ff */
[----:B------:R-:W-:-:S04]  /*cd90*/  MOV R3, UR23 ;  /* 0x0000001700037c02 */ /* 0x000fc80008000f00 */
[----:B------:R-:W1:Y:S02]  /*cda0*/  @!P0 LDS R0, [R0+0x858] ;  /* 0x0008580000008984 */ /* 0x000e640000000800 */
[----:B-1----:R-:W-:-:S05]  /*cdb0*/  @!P0 FADD.FTZ R7, R7, R0 ;  /* 0x0000000007078221 */ /* 0x002fca0000010000 */
[----:B------:R2:W-:Y:S02]  /*cdc0*/  REDG.E.ADD.F32.FTZ.RN.STRONG.GPU desc[UR18][R2.64], R7 ;  /* 0x00000007020079a6 */ /* 0x0005e4000c10f392 */
.L_x_6591:
[----:B------:R-:W-:Y:S05]  /*cdd0*/  BSYNC B0 ;  /* 0x0000000000007941 */ /* 0x000fea0003800000 */
.L_x_6590:
        /* <DEDUP_REMOVED lines=31> */
[----:B------:R-:W-:Y:S02]  /*cfd0*/  @!P0 MOV R0, 0x400 ;  /* 0x0000040000008802 */ /* 0x000fe40000000f00 */
[----:B------:R-:W-:Y:S02]  /*cfe0*/  MOV R2, UR24 ;  /* 0x0000001800027c02 */ /* 0x000fe40008000f00 */
[----:B-1----:R-:W-:Y:S02]  /*cff0*/  @!P0 LEA R0, R3, R0, 0x18 ;  /* 0x0000000003008211 */ /* 0x002fe400078ec0ff */
[----:B------:R-:W-:-:S04]  /*d000*/  MOV R3, UR25 ;  /* 0x0000001900037c02 */ /* 0x000fc80008000f00 */
[----:B------:R-:W4:Y:S02]  /*d010*/  @!P0 LDS R0, [R0+0x858] ;  /* 0x0008580000008984 */ /* 0x000f240000000800 */
[----:B----4-:R-:W-:-:S05]  /*d020*/  @!P0 FADD.FTZ R7, R7, R0 ;  /* 0x0000000007078221 */ /* 0x010fca0000010000 */
[----:B------:R1:W-:Y:S01]  /*d030*/  REDG.E.ADD.F32.FTZ.RN.STRONG.GPU desc[UR18][R2.64], R7 ;  /* 0x00000007020079a6 */ /* 0x0003e2000c10f392 */
[----:B------:R-:W-:Y:S01]  /*d040*/  HFMA2.MMA R13, -RZ, RZ, 0, 0 ;  /* 0x00000000ff0d7435 */ /* 0x000fe200000001ff */
[----:B------:R-:W-:Y:S10]  /*d050*/  BRA `(.L_x_6594) ;  /* 0x0000000000047947 */ /* 0x000ff40003800000 */
.L_x_6593:
[----:B------:R-:W3:Y:S02]  /*d060*/  S2R R13, SR_TID.X ;  /* 0x00000000000d7919 */ /* 0x000ee40000002100 */
.L_x_6594:
[----:B------:R-:W-:Y:S05]  /*d070*/  BSYNC B0 ;  /* 0x0000000000007941 */ /* 0x000fea0003800000 */
.L_x_6592:
        /* <DEDUP_REMOVED lines=43> */
.L_x_6596:
        /* <DEDUP_REMOVED lines=74> */
.L_x_6595:
[----:B------:R-:W-:Y:S05]  /*d7d0*/  EXIT ;  /* 0x000000000000794d */ /* 0x000fea0003800000 */
.L_x_6557:
[----:B------:R-:W-:Y:S01]  /*d7e0*/  HFMA2.MMA R202, -RZ, RZ, 0, 5.9604644775390625e-08 ;  /* 0x00000001ffca7435 */ /* 0x000fe200000001ff */
[----:B------:R-:W-:Y:S02]  /*d7f0*/  MOV R207, R195 ;  /* 0x000000c300cf7202 */ /* 0x000fe40000000f00 */
[----:B------:R-:W-:Y:S02]  /*d800*/  MOV R221, RZ ;  /* 0x000000ff00dd7202 */ /* 0x000fe40000000f00 */
[----:B------:R-:W-:-:S07]  /*d810*/  MOV R2, 0xffffffff ;  /* 0xffffffff00027802 */ /* 0x000fce0000000f00 */
[----:B------:R-:W-:Y:S05]  /*d820*/  WARPSYNC.COLLECTIVE R2, `(.L_x_6597) ;  /* 0x0000000002087348 */ /* 0x000fea0003c00000 */
[----:B------:R0:W1:Y:S02]  /*d830*/  SHFL.UP P0, R200, R207, R202, R221 ;  /* 0x040000cacfc87389 */ /* 0x00006400000000dd */
[----:B01----:R-:W-:Y:S01]  /*d840*/  ENDCOLLECTIVE ;  /* 0x000000000000791b */ /* 0x003fe20003800000 */
.L_x_6597:
[----:B------:R-:W-:Y:S02]  /*d850*/  MOV R207, R12 ;  /* 0x0000000c00cf7202 */ /* 0x000fe40000000f00 */
[----:B------:R-:W-:-:S07]  /*d860*/  MOV R3, R200 ;  /* 0x000000c800037202 */ /* 0x000fce0000000f00 */
[----:B------:R-:W-:Y:S05]  /*d870*/  WARPSYNC.COLLECTIVE R2, `(.L_x_6598) ;  /* 0x0000000002087348 */ /* 0x000fea0003c00000 */
[----:B------:R0:W1:Y:S02]  /*d880*/  SHFL.UP P0, R200, R207, R202, R221 ;  /* 0x040000cacfc87389 */ /* 0x00006400000000dd */
[----:B01----:R-:W-:Y:S01]  /*d890*/  ENDCOLLECTIVE ;  /* 0x000000000000791b */ /* 0x003fe20003800000 */
.L_x_6598:
[----:B------:R-:W-:Y:S02]  /*d8a0*/  MOV R207, R196 ;  /* 0x000000c400cf7202 */ /* 0x000fe40000000f00 */
[----:B------:R-:W-:-:S07]  /*d8b0*/  MOV R13, R200 ;  /* 0x000000c8000d7202 */ /* 0x000fce0000000f00 */
[----:B------:R-:W-:Y:S05]  /*d8c0*/  WARPSYNC.COLLECTIVE R2, `(.L_x_6599) ;  /* 0x0000000002087348 */ /* 0x000fea0003c00000 */
[----:B------:R0:W1:Y:S02]  /*d8d0*/  SHFL.UP P0, R200, R207, R202, R221 ;  /* 0x040000cacfc87389 */ /* 0x00006400000000dd */
[----:B01----:R-:W-:Y:S01]  /*d8e0*/  ENDCOLLECTIVE ;  /* 0x000000000000791b */ /* 0x003fe20003800000 */
.L_x_6599:
[----:B------:R-:W-:Y:S02]  /*d8f0*/  MOV R207, R15 ;  /* 0x0000000f00cf7202 */ /* 0x000fe40000000f00 */
[----:B------:R-:W-:-:S07]  /*d900*/  MOV R14, R200 ;  /* 0x000000c8000e7202 */ /* 0x000fce0000000f00 */
[----:B------:R-:W-:Y:S05]  /*d910*/  WARPSYNC.COLLECTIVE R2, `(.L_x_6600) ;  /* 0x0000000002087348 */ /* 0x000fea0003c00000 */
[----:B------:R0:W1:Y:S02]  /*d920*/  SHFL.UP P0, R200, R207, R202, R221 ;  /* 0x040000cacfc87389 */ /* 0x00006400000000dd */
[----:B01----:R-:W-:Y:S01]  /*d930*/  ENDCOLLECTIVE ;  /* 0x000000000000791b */ /* 0x003fe20003800000 */
.L_x_6600:
[----:B------:R-:W-:Y:S01]  /*d940*/  HFMA2.MMA R202, -RZ, RZ, 0, 1.1920928955078125e-07 ;  /* 0x00000002ffca7435 */ /* 0x000fe200000001ff */
[----:B------:R-:W-:Y:S01]  /*d950*/  MOV R198, R200 ;  /* 0x000000c800c67202 */ /* 0x000fe20000000f00 */
[----:B------:R-:W-:Y:S01]  /*d960*/  FMUL.FTZ R200, R12, R14 ;  /* 0x0000000e0cc87220 */ /* 0x000fe20000410000 */
[----:B------:R-:W-:-:S03]  /*d970*/  ISETP.GE.AND P0, PT, R117, 0x1, PT ;  /* 0x000000017500780c */ /* 0x000fc60003f06270 */
[-C--:B------:R-:W-:Y:S01]  /*d980*/  FMUL.FTZ R201, R12, R198.reuse ;  /* 0x000000c60cc97220 */ /* 0x080fe20000410000 */
[----:B------:R-:W-:-:S03]  /*d990*/  FFMA.FTZ R200, R195, R198, R200 ;  /* 0x000000c6c3c87223 */ /* 0x000fc600000100c8 */
[----:B------:R-:W-:Y:S01]  /*d9a0*/  FFMA.FTZ R201, R195, R14, -R201 ;  /* 0x0000000ec3c97223 */ /* 0x000fe200000108c9 */
        /* <DEDUP_REMOVED lines=11> */
.L_x_6601:
[----:B------:R-:W-:Y:S02]  /*da60*/  MOV R207, R12 ;  /* 0x0000000c00cf7202 */ /* 0x000fe40000000f00 */
[----:B------:R-:W-:-:S07]  /*da70*/  MOV R3, R200 ;  /* 0x000000c800037202 */ /* 0x000fce0000000f00 */
[----:B------:R-:W-:Y:S05]  /*da80*/  WARPSYNC.COLLECTIVE R2, `(.L_x_6602) ;  /* 0x0000000002087348 */ /* 0x000fea0003c00000 */
[----:B------:R0:W1:Y:S02]  /*da90*/  SHFL.UP P0, R200, R207, R202, R221 ;  /* 0x040000cacfc87389 */ /* 0x00006400000000dd */
[----:B01----:R-:W-:Y:S01]  /*daa0*/  ENDCOLLECTIVE ;  /* 0x000000000000791b */ /* 0x003fe20003800000 */
.L_x_6602:
[----:B------:R-:W-:Y:S02]  /*dab0*/  MOV R207, R196 ;  /* 0x000000c400cf7202 */ /* 0x000fe40000000f00 */
[----:B------:R-:W-:-:S07]  /*dac0*/  MOV R13, R200 ;  /* 0x000000c8000d7202 */ /* 0x000fce0000000f00 */
[----:B------:R-:W-:Y:S05]  /*dad0*/  WARPSYNC.COLLECTIVE R2, `(.L_x_6603) ;  /* 0x0000000002087348 */ /* 0x000fea0003c00000 */
[----:B------:R0:W1:Y:S02]  /*dae0*/  SHFL.UP P0, R200, R207, R202, R221 ;  /* 0x040000cacfc87389 */ /* 0x00006400000000dd */
[----:B01----:R-:W-:Y:S01]  /*daf0*/  ENDCOLLECTIVE ;  /* 0x000000000000791b */ /* 0x003fe20003800000 */
.L_x_6603:
[----:B------:R-:W-:Y:S02]  /*db00*/  MOV R207, R15 ;  /* 0x0000000f00cf7202 */ /* 0x000fe40000000f00 */
[----:B------:R-:W-:-:S07]  /*db10*/  MOV R14, R200 ;  /* 0x000000c8000e7202 */ /* 0x000fce0000000f00 */
[----:B------:R-:W-:Y:S05]  /*db20*/  WARPSYNC.COLLECTIVE R2, `(.L_x_6604) ;  /* 0x0000000002087348 */ /* 0x000fea0003c00000 */
[----:B------:R0:W1:Y:S02]  /*db30*/  SHFL.UP P0, R200, R207, R202, R221 ;  /* 0x040000cacfc87389 */ /* 0x00006400000000dd */
[----:B01----:R-:W-:Y:S01]  /*db40*/  ENDCOLLECTIVE ;  /* 0x000000000000791b */ /* 0x003fe20003800000 */
.L_x_6604:
[----:B------:R-:W-:Y:S01]  /*db50*/  HFMA2.MMA R202, -RZ, RZ, 0, 2.384185791015625e-07 ;  /* 0x00000004ffca7435 */ /* 0x000fe200000001ff */
        /* <DEDUP_REMOVED lines=17> */
.L_x_6605:
[----:B------:R-:W-:Y:S02]  /*dc70*/  MOV R207, R12 ;  /* 0x0000000c00cf7202 */ /* 0x000fe40000000f00 */
[----:B------:R-:W-:-:S07]  /*dc80*/  MOV R3, R200 ;  /* 0x000000c800037202 */ /* 0x000fce0000000f00 */
[----:B------:R-:W-:Y:S05]  /*dc90*/  WARPSYNC.COLLECTIVE R2, `(.L_x_6606) ;  /* 0x0000000002087348 */ /* 0x000fea0003c00000 */
[----:B------:R0:W1:Y:S02]  /*dca0*/  SHFL.UP P0, R200, R207, R202, R221 ;  /* 0x040000cacfc87389 */ /* 0x00006400000000dd */
[----:B01----:R-:W-:Y:S01]  /*dcb0*/  ENDCOLLECTIVE ;  /* 0x000000000000791b */ /* 0x003fe20003800000 */
.L_x_6606:
[----:B------:R-:W-:Y:S02]  /*dcc0*/  MOV R207, R196 ;  /* 0x000000c400cf7202 */ /* 0x000fe40000000f00 */
[----:B------:R-:W-:-:S07]  /*dcd0*/  MOV R13, R200 ;  /* 0x000000c8000d7202 */ /* 0x000fce0000000f00 */
[----:B------:R-:W-:Y:S05]  /*dce0*/  WARPSYNC.COLLECTIVE R2, `(.L_x_6607) ;  /* 0x0000000002087348 */ /* 0x000fea0003c00000 */
[----:B------:R0:W1:Y:S02]  /*dcf0*/  SHFL.UP P0, R200, R207, R202, R221 ;  /* 0x040000cacfc87389 */ /* 0x00006400000000dd */
[----:B01----:R-:W-:Y:S01]  /*dd00*/  ENDCOLLECTIVE ;  /* 0x000000000000791b */ /* 0x003fe20003800000 */
.L_x_6607:
[----:B------:R-:W-:Y:S02]  /*dd10*/  MOV R207, R15 ;  /* 0x0000000f00cf7202 */ /* 0x000fe40000000f00 */
[----:B------:R-:W-:-:S07]  /*dd20*/  MOV R14, R200 ;  /* 0x000000c8000e7202 */ /* 0x000fce0000000f00 */
[----:B------:R-:W-:Y:S05]  /*dd30*/  WARPSYNC.COLLECTIVE R2, `(.L_x_6608) ;  /* 0x0000000002087348 */ /* 0x000fea0003c00000 */
[----:B------:R0:W1:Y:S02]  /*dd40*/  SHFL.UP P0, R200, R207, R202, R221 ;  /* 0x040000cacfc87389 */ /* 0x00006400000000dd */
[----:B01----:R-:W-:Y:S01]  /*dd50*/  ENDCOLLECTIVE ;  /* 0x000000000000791b */ /* 0x003fe20003800000 */
.L_x_6608:
[----:B------:R-:W-:Y:S01]  /*dd60*/  HFMA2.MMA R202, -RZ, RZ, 0, 4.76837158203125e-07 ;  /* 0x00000008ffca7435 */ /* 0x000fe200000001ff */
        /* <DEDUP_REMOVED lines=17> */
.L_x_6609:
[----:B------:R-:W-:Y:S02]  /*de80*/  MOV R207, R12 ;  /* 0x0000000c00cf7202 */ /* 0x000fe40000000f00 */
[----:B------:R-:W-:-:S07]  /*de90*/  MOV R3, R200 ;  /* 0x000000c800037202 */ /* 0x000fce0000000f00 */
[----:B------:R-:W-:Y:S05]  /*dea0*/  WARPSYNC.COLLECTIVE R2, `(.L_x_6610) ;  /* 0x0000000002087348 */ /* 0x000fea0003c00000 */
[----:B------:R0:W1:Y:S02]  /*deb0*/  SHFL.UP P0, R200, R207, R202, R221 ;  /* 0x040000cacfc87389 */ /* 0x00006400000000dd */
[----:B01----:R-:W-:Y:S01]  /*dec0*/  ENDCOLLECTIVE ;  /* 0x000000000000791b */ /* 0x003fe20003800000 */
.L_x_6610:
[----:B------:R-:W-:Y:S02]  /*ded0*/  MOV R207, R196 ;  /* 0x000000c400cf7202 */ /* 0x000fe40000000f00 */
[----:B------:R-:W-:-:S07]  /*dee0*/  MOV R13, R200 ;  /* 0x000000c8000d7202 */ /* 0x000fce0000000f00 */
[----:B------:R-:W-:Y:S05]  /*def0*/  WARPSYNC.COLLECTIVE R2, `(.L_x_6611) ;  /* 0x0000000002087348 */ /* 0x000fea0003c00000 */
[----:B------:R0:W1:Y:S02]  /*df00*/  SHFL.UP P0, R200, R207, R202, R221 ;  /* 0x040000cacfc87389 */ /* 0x00006400000000dd */
[----:B01----:R-:W-:Y:S01]  /*df10*/  ENDCOLLECTIVE ;  /* 0x000000000000791b */ /* 0x003fe20003800000 */
.L_x_6611:
[----:B------:R-:W-:Y:S02]  /*df20*/  MOV R207, R15 ;  /* 0x0000000f00cf7202 */ /* 0x000fe40000000f00 */
[----:B------:R-:W-:-:S07]  /*df30*/  MOV R14, R200 ;  /* 0x000000c8000e7202 */ /* 0x000fce0000000f00 */
[----:B------:R-:W-:Y:S05]  /*df40*/  WARPSYNC.COLLECTIVE R2, `(.L_x_6612) ;  /* 0x0000000002087348 */ /* 0x000fea0003c00000 */
[----:B------:R0:W1:Y:S02]  /*df50*/  SHFL.UP P0, R200, R207, R202, R221 ;  /* 0x040000cacfc87389 */ /* 0x00006400000000dd */
[----:B01----:R-:W-:Y:S01]  /*df60*/  ENDCOLLECTIVE ;  /* 0x000000000000791b */ /* 0x003fe20003800000 */
.L_x_6612:
[----:B------:R-:W-:Y:S01]  /*df70*/  HFMA2.MMA R202, -RZ, RZ, 0, 9.5367431640625e-07 ;  /* 0x00000010ffca7435 */ /* 0x000fe200000001ff */
        /* <DEDUP_REMOVED lines=17> */
.L_x_6613:
[----:B------:R-:W-:Y:S02]  /*e090*/  MOV R207, R205 ;  /* 0x000000cd00cf7202 */ /* 0x000fe40000000f00 */
[----:B------:R-:W-:-:S07]  /*e0a0*/  MOV R12, R200 ;  /* 0x000000c8000c7202 */ /* 0x000fce0000000f00 */
[----:B------:R-:W-:Y:S05]  /*e0b0*/  WARPSYNC.COLLECTIVE R2, `(.L_x_6614) ;  /* 0x0000000002087348 */ /* 0x000fea0003c00000 */
[----:B------:R0:W1:Y:S02]  /*e0c0*/  SHFL.UP P0, R200, R207, R202, R221 ;  /* 0x040000cacfc87389 */ /* 0x00006400000000dd */
[----:B01----:R-:W-:Y:S01]  /*e0d0*/  ENDCOLLECTIVE ;  /* 0x000000000000791b */ /* 0x003fe20003800000 */
.L_x_6614:
[----:B------:R-:W-:Y:S02]  /*e0e0*/  MOV R207, R196 ;  /* 0x000000c400cf7202 */ /* 0x000fe40000000f00 */
[----:B------:R-:W-:-:S07]  /*e0f0*/  MOV R14, R200 ;  /* 0x000000c8000e7202 */ /* 0x000fce0000000f00 */
[----:B------:R-:W-:Y:S05]  /*e100*/  WARPSYNC.COLLECTIVE R2, `(.L_x_6615) ;  /* 0x0000000002087348 */ /* 0x000fea0003c00000 */
[----:B------:R0:W1:Y:S02]  /*e110*/  SHFL.UP P0, R200, R207, R202, R221 ;  /* 0x040000cacfc87389 */ /* 0x00006400000000dd */
[----:B01----:R-:W-:Y:S01]  /*e120*/  ENDCOLLECTIVE ;  /* 0x000000000000791b */ /* 0x003fe20003800000 */
.L_x_6615:
[----:B------:R-:W-:Y:S02]  /*e130*/  MOV R207, R15 ;  /* 0x0000000f00cf7202 */ /* 0x000fe40000000f00 */
[----:B------:R-:W-:-:S07]  /*e140*/  MOV R198, R200 ;  /* 0x000000c800c67202 */ /* 0x000fce0000000f00 */
[----:B------:R-:W-:Y:S05]  /*e150*/  WARPSYNC.COLLECTIVE R2, `(.L_x_6616) ;  /* 0x0000000002087348 */ /* 0x000fea0003c00000 */
[----:B------:R0:W1:Y:S02]  /*e160*/  SHFL.UP P0, R200, R207, R202, R221 ;  /* 0x040000cacfc87389 */ /* 0x00006400000000dd */
[----:B01----:R-:W-:Y:S01]  /*e170*/  ENDCOLLECTIVE ;  /* 0x000000000000791b */ /* 0x003fe20003800000 */
.L_x_6616:
[----:B------:R-:W-:Y:S05]  /*e180*/  BRA `(.L_x_6617) ;  /* 0xffffff88001c7947 */ /* 0x000fea000383ffff */
.L_x_6558:
        /* <DEDUP_REMOVED lines=8> */
.L_x_6619:
[----:B------:R-:W-:Y:S05]  /*e210*/  BSYNC B0 ;  /* 0x0000000000007941 */ /* 0x000fea0003800000 */
.L_x_6618:
[----:B------:R-:W-:Y:S05]  /*e220*/  BRA `(.L_x_6620) ;  /* 0xffffff88002c7947 */ /* 0x000fea000383ffff */
.L_x_6559:
        /* <DEDUP_REMOVED lines=8> */
.L_x_6622:
[----:B------:R-:W-:Y:S05]  /*e2b0*/  BSYNC B0 ;  /* 0x0000000000007941 */ /* 0x000fea0003800000 */
.L_x_6621:
[----:B------:R-:W-:Y:S05]  /*e2c0*/  BRA `(.L_x_6623) ;  /* 0xffffff88000c7947 */ /* 0x000fea000383ffff */
.L_x_6560:
        /* <DEDUP_REMOVED lines=8> */
.L_x_6625:
[----:B------:R-:W-:Y:S05]  /*e350*/  BSYNC B0 ;  /* 0x0000000000007941 */ /* 0x000fea0003800000 */
.L_x_6624:
[----:B------:R-:W-:Y:S05]  /*e360*/  BRA `(.L_x_6626) ;  /* 0xffffff8400ec7947 */ /* 0x000fea000383ffff */
.L_x_6561:
        /* <DEDUP_REMOVED lines=8> */
.L_x_6628:
[----:B------:R-:W-:Y:S05]  /*e3f0*/  BSYNC B0 ;  /* 0x0000000000007941 */ /* 0x000fea0003800000 */
.L_x_6627:
[----:B------:R-:W-:Y:S05]  /*e400*/  BRA `(.L_x_6629) ;  /* 0xffffff8400cc7947 */ /* 0x000fea000383ffff */
.L_x_6562:
        /* <DEDUP_REMOVED lines=8> */
.L_x_6631:
[----:B------:R-:W-:Y:S05]  /*e490*/  BSYNC B0 ;  /* 0x0000000000007941 */ /* 0x000fea0003800000 */
.L_x_6630:
        /* <DEDUP_REMOVED lines=10> */
.L_x_6632:
[----:B------:R-:W-:Y:S02]  /*e540*/  MOV R13, 0x1f ;  /* 0x0000001f000d7802 */ /* 0x000fe40000000f00 */
[----:B------:R-:W-:Y:S02]  /*e550*/  MOV R207, R196 ;  /* 0x000000c400cf7202 */ /* 0x000fe40000000f00 */
[----:B------:R-:W-:-:S07]  /*e560*/  MOV R205, R200 ;  /* 0x000000c800cd7202 */ /* 0x000fce0000000f00 */
[----:B------:R-:W-:Y:S05]  /*e570*/  WARPSYNC.COLLECTIVE R2, `(.L_x_6633) ;  /* 0x0000000002087348 */ /* 0x000fea0003c00000 */
[----:B------:R0:W1:Y:S02]  /*e580*/  SHFL.UP P0, R200, R207, R202, R221 ;  /* 0x040000cacfc87389 */ /* 0x00006400000000dd */
[----:B01----:R-:W-:Y:S01]  /*e590*/  ENDCOLLECTIVE ;  /* 0x000000000000791b */ /* 0x003fe20003800000 */
.L_x_6633:
[----:B------:R-:W-:Y:S02]  /*e5a0*/  MOV R207, R15 ;  /* 0x0000000f00cf7202 */ /* 0x000fe40000000f00 */
[----:B------:R-:W-:-:S07]  /*e5b0*/  MOV R196, R200 ;  /* 0x000000c800c47202 */ /* 0x000fce0000000f00 */
[----:B------:R-:W-:Y:S05]  /*e5c0*/  WARPSYNC.COLLECTIVE R2, `(.L_x_6634) ;  /* 0x0000000002087348 */ /* 0x000fea0003c00000 */
[----:B------:R0:W1:Y:S02]  /*e5d0*/  SHFL.UP P0, R200, R207, R202, R221 ;  /* 0x040000cacfc87389 */ /* 0x00006400000000dd */
[----:B01----:R-:W-:Y:S01]  /*e5e0*/  ENDCOLLECTIVE ;  /* 0x000000000000791b */ /* 0x003fe20003800000 */
.L_x_6634:
[----:B------:R-:W-:Y:S05]  /*e5f0*/  WARPSYNC.COLLECTIVE R2, `(.L_x_6635) ;  /* 0x0000000002087348 */ /* 0x000fea0003c00000 */
[----:B------:R0:W1:Y:S02]  /*e600*/  SHFL.IDX P0, R14, R3, R12, R13 ;  /* 0x0000000c030e7389 */ /* 0x000064000000000d */
[----:B01----:R-:W-:Y:S01]  /*e610*/  ENDCOLLECTIVE ;  /* 0x000000000000791b */ /* 0x003fe20003800000 */
.L_x_6635:
[----:B------:R-:W-:Y:S02]  /*e620*/  MOV R3, R5 ;  /* 0x0000000500037202 */ /* 0x000fe40000000f00 */
[----:B------:R-:W-:Y:S02]  /*e630*/  MOV R15, R200 ;  /* 0x000000c8000f7202 */ /* 0x000fe40000000f00 */
[----:B------:R-:W-:-:S07]  /*e640*/  MOV R4, R14 ;  /* 0x0000000e00047202 */ /* 0x000fce0000000f00 */
[----:B------:R-:W-:Y:S05]  /*e650*/  WARPSYNC.COLLECTIVE R2, `(.L_x_6636) ;  /* 0x0000000002087348 */ /* 0x000fea0003c00000 */
[----:B------:R0:W1:Y:S02]  /*e660*/  SHFL.IDX P0, R14, R3, R12, R13 ;  /* 0x0000000c030e7389 */ /* 0x000064000000000d */
[----:B01----:R-:W-:Y:S01]  /*e670*/  ENDCOLLECTIVE ;  /* 0x000000000000791b */ /* 0x003fe20003800000 */
.L_x_6636:
[----:B------:R-:W-:Y:S02]  /*e680*/  MOV R3, R6 ;  /* 0x0000000600037202 */ /* 0x000fe40000000f00 */
[----:B------:R-:W-:-:S07]  /*e690*/  MOV R5, R14 ;  /* 0x0000000e00057202 */ /* 0x000fce0000000f00 */
[----:B------:R-:W-:Y:S05]  /*e6a0*/  WARPSYNC.COLLECTIVE R2, `(.L_x_6637) ;  /* 0x0000000002087348 */ /* 0x000fea0003c00000 */
[----:B------:R0:W1:Y:S02]  /*e6b0*/  SHFL.IDX P0, R14, R3, R12, R13 ;  /* 0x0000000c030e7389 */ /* 0x000064000000000d */
[----:B01----:R-:W-:Y:S01]  /*e6c0*/  ENDCOLLECTIVE ;  /* 0x000000000000791b */ /* 0x003fe20003800000 */
.L_x_6637:
[----:B------:R-:W-:Y:S02]  /*e6d0*/  MOV R3, R7 ;  /* 0x0000000700037202 */ /* 0x000fe40000000f00 */
[----:B------:R-:W-:-:S07]  /*e6e0*/  MOV R6, R14 ;  /* 0x0000000e00067202 */ /* 0x000fce0000000f00 */
[----:B------:R-:W-:Y:S05]  /*e6f0*/  WARPSYNC.COLLECTIVE R2, `(.L_x_6638) ;  /* 0x0000000002087348 */ /* 0x000fea0003c00000 */
[----:B------:R0:W1:Y:S02]  /*e700*/  SHFL.IDX P0, R14, R3, R12, R13 ;  /* 0x0000000c030e7389 */ /* 0x000064000000000d */
[----:B01----:R-:W-:Y:S01]  /*e710*/  ENDCOLLECTIVE ;  /* 0x000000000000791b */ /* 0x003fe20003800000 */
.L_x_6638:
[----:B------:R-:W-:Y:S01]  /*e720*/  MOV R7, R14 ;  /* 0x0000000e00077202 */ /* 0x000fe20000000f00 */
[----:B------:R-:W-:Y:S06]  /*e730*/  BRA `(.L_x_6639) ;  /* 0xffffff8400287947 */ /* 0x000fec000383ffff */
.L_x_6564:
        /* <DEDUP_REMOVED lines=8> */
.L_x_6640:
[----:B------:R-:W-:Y:S02]  /*e7c0*/  MOV R229, R226 ;  /* 0x000000e200e57202 */ /* 0x000fe40000000f00 */
[----:B------:R-:W-:-:S07]  /*e7d0*/  MOV R3, R239 ;  /* 0x000000ef00037202 */ /* 0x000fce0000000f00 */
[----:B------:R-:W-:Y:S05]  /*e7e0*/  WARPSYNC.COLLECTIVE R2, `(.L_x_6641) ;  /* 0x0000000002087348 */ /* 0x000fea0003c00000 */
[----:B------:R0:W1:Y:S02]  /*e7f0*/  SHFL.DOWN P2, R239, R229, R228, R227 ;  /* 0x080000e4e5ef7389 */ /* 0x00006400000400e3 */
[----:B01----:R-:W-:Y:S01]  /*e800*/  ENDCOLLECTIVE ;  /* 0x000000000000791b */ /* 0x003fe20003800000 */
.L_x_6641:
[----:B------:R-:W-:Y:S02]  /*e810*/  MOV R229, R14 ;  /* 0x0000000e00e57202 */ /* 0x000fe40000000f00 */
[----:B------:R-:W-:-:S07]  /*e820*/  MOV R13, R239 ;  /* 0x000000ef000d7202 */ /* 0x000fce0000000f00 */
[----:B------:R-:W-:Y:S05]  /*e830*/  WARPSYNC.COLLECTIVE R2, `(.L_x_6642) ;  /* 0x0000000002087348 */ /* 0x000fea0003c00000 */
[----:B------:R0:W1:Y:S02]  /*e840*/  SHFL.DOWN P2, R239, R229, R228, R227 ;  /* 0x080000e4e5ef7389 */ /* 0x00006400000400e3 */
[----:B01----:R-:W-:Y:S01]  /*e850*/  ENDCOLLECTIVE ;  /* 0x000000000000791b */ /* 0x003fe20003800000 */
.L_x_6642:
[----:B------:R-:W-:Y:S02]  /*e860*/  MOV R229, R15 ;  /* 0x0000000f00e57202 */ /* 0x000fe40000000f00 */
[----:B------:R-:W-:-:S07]  /*e870*/  MOV R231, R239 ;  /* 0x000000ef00e77202 */ /* 0x000fce0000000f00 */
[----:B------:R-:W-:Y:S05]  /*e880*/  WARPSYNC.COLLECTIVE R2, `(.L_x_6643) ;  /* 0x0000000002087348 */ /* 0x000fea0003c00000 */
[----:B------:R0:W1:Y:S02]  /*e890*/  SHFL.DOWN P2, R239, R229, R228, R227 ;  /* 0x080000e4e5ef7389 */ /* 0x00006400000400e3 */
[----:B01----:R-:W-:Y:S01]  /*e8a0*/  ENDCOLLECTIVE ;  /* 0x000000000000791b */ /* 0x003fe20003800000 */
.L_x_6643:
[----:B------:R-:W-:Y:S01]  /*e8b0*/  MOV R233, R239 ;  /* 0x000000ef00e97202 */ /* 0x000fe20000000f00 */
[----:B------:R-:W-:Y:S06]  /*e8c0*/  BRA `(.L_x_6644) ;  /* 0xffffff9400787947 */ /* 0x000fec000383ffff */
.L_x_6567:
        /* <DEDUP_REMOVED lines=8> */
.L_x_6646:
[----:B------:R-:W-:Y:S05]  /*e950*/  BSYNC B0 ;  /* 0x0000000000007941 */ /* 0x000fea0003800000 */
.L_x_6645:
        /* <DEDUP_REMOVED lines=8> */
.L_x_6647:
[----:B------:R-:W-:Y:S02]  /*e9e0*/  MOV R229, R222 ;  /* 0x000000de00e57202 */ /* 0x000fe40000000f00 */
[----:B------:R-:W-:-:S07]  /*e9f0*/  MOV R13, R239 ;  /* 0x000000ef000d7202 */ /* 0x000fce0000000f00 */
[----:B------:R-:W-:Y:S05]  /*ea00*/  WARPSYNC.COLLECTIVE R2, `(.L_x_6648) ;  /* 0x0000000002087348 */ /* 0x000fea0003c00000 */
[----:B------:R0:W1:Y:S02]  /*ea10*/  SHFL.DOWN P2, R239, R229, R228, R227 ;  /* 0x080000e4e5ef7389 */ /* 0x00006400000400e3 */
[----:B01----:R-:W-:Y:S01]  /*ea20*/  ENDCOLLECTIVE ;  /* 0x000000000000791b */ /* 0x003fe20003800000 */
.L_x_6648:
[----:B------:R-:W-:Y:S02]  /*ea30*/  MOV R229, R15 ;  /* 0x0000000f00e57202 */ /* 0x000fe40000000f00 */
[----:B------:R-:W-:-:S07]  /*ea40*/  MOV R231, R239 ;  /* 0x000000ef00e77202 */ /* 0x000fce0000000f00 */
[----:B------:R-:W-:Y:S05]  /*ea50*/  WARPSYNC.COLLECTIVE R2, `(.L_x_6649) ;  /* 0x0000000002087348 */ /* 0x000fea0003c00000 */
[----:B------:R0:W1:Y:S02]  /*ea60*/  SHFL.DOWN P2, R239, R229, R228, R227 ;  /* 0x080000e4e5ef7389 */ /* 0x00006400000400e3 */
[----:B01----:R-:W-:Y:S01]  /*ea70*/  ENDCOLLECTIVE ;  /* 0x000000000000791b */ /* 0x003fe20003800000 */
.L_x_6649:
[----:B------:R-:W-:Y:S01]  /*ea80*/  MOV R233, R239 ;  /* 0x000000ef00e97202 */ /* 0x000fe20000000f00 */
[----:B------:R-:W-:Y:S06]  /*ea90*/  BRA `(.L_x_6650) ;  /* 0xffffff9400587947 */ /* 0x000fec000383ffff */
.L_x_6570:
        /* <DEDUP_REMOVED lines=8> */
.L_x_6652:
[----:B------:R-:W-:Y:S05]  /*eb20*/  BSYNC B0 ;  /* 0x0000000000007941 */ /* 0x000fea0003800000 */
.L_x_6651:
        /* <DEDUP_REMOVED lines=8> */
.L_x_6653:
[----:B------:R-:W-:Y:S02]  /*ebb0*/  MOV R229, R222 ;  /* 0x000000de00e57202 */ /* 0x000fe40000000f00 */
[----:B------:R-:W-:-:S07]  /*ebc0*/  MOV R13, R239 ;  /* 0x000000ef000d7202 */ /* 0x000fce0000000f00 */
[----:B------:R-:W-:Y:S05]  /*ebd0*/  WARPSYNC.COLLECTIVE R2, `(.L_x_6654) ;  /* 0x0000000002087348 */ /* 0x000fea0003c00000 */
[----:B------:R0:W1:Y:S02]  /*ebe0*/  SHFL.DOWN P2, R239, R229, R228, R227 ;  /* 0x080000e4e5ef7389 */ /* 0x00006400000400e3 */
[----:B01----:R-:W-:Y:S01]  /*ebf0*/  ENDCOLLECTIVE ;  /* 0x000000000000791b */ /* 0x003fe20003800000 */
.L_x_6654:
[----:B------:R-:W-:Y:S02]  /*ec00*/  MOV R229, R15 ;  /* 0x0000000f00e57202 */ /* 0x000fe40000000f00 */
[----:B------:R-:W-:-:S07]  /*ec10*/  MOV R231, R239 ;  /* 0x000000ef00e77202 */ /* 0x000fce0000000f00 */
[----:B------:R-:W-:Y:S05]  /*ec20*/  WARPSYNC.COLLECTIVE R2, `(.L_x_6655) ;  /* 0x0000000002087348 */ /* 0x000fea0003c00000 */
[----:B------:R0:W1:Y:S02]  /*ec30*/  SHFL.DOWN P2, R239, R229, R228, R227 ;  /* 0x080000e4e5ef7389 */ /* 0x00006400000400e3 */
[----:B01----:R-:W-:Y:S01]  /*ec40*/  ENDCOLLECTIVE ;  /* 0x000000000000791b */ /* 0x003fe20003800000 */
.L_x_6655:
[----:B------:R-:W-:Y:S01]  /*ec50*/  MOV R233, R239 ;  /* 0x000000ef00e97202 */ /* 0x000fe20000000f00 */
[----:B------:R-:W-:Y:S06]  /*ec60*/  BRA `(.L_x_6656) ;  /* 0xffffff9400387947 */ /* 0x000fec000383ffff */
.L_x_6573:
        /* <DEDUP_REMOVED lines=8> */
.L_x_6658:
[----:B------:R-:W-:Y:S05]  /*ecf0*/  BSYNC B0 ;  /* 0x0000000000007941 */ /* 0x000fea0003800000 */
.L_x_6657:
        /* <DEDUP_REMOVED lines=8> */
.L_x_6659:
[----:B------:R-:W-:Y:S02]  /*ed80*/  MOV R229, R222 ;  /* 0x000000de00e57202 */ /* 0x000fe40000000f00 */
[----:B------:R-:W-:-:S07]  /*ed90*/  MOV R13, R239 ;  /* 0x000000ef000d7202 */ /* 0x000fce0000000f00 */
[----:B------:R-:W-:Y:S05]  /*eda0*/  WARPSYNC.COLLECTIVE R2, `(.L_x_6660) ;  /* 0x0000000002087348 */ /* 0x000fea0003c00000 */
[----:B------:R0:W1:Y:S02]  /*edb0*/  SHFL.DOWN P2, R239, R229, R228, R227 ;  /* 0x080000e4e5ef7389 */ /* 0x00006400000400e3 */
[----:B01----:R-:W-:Y:S01]  /*edc0*/  ENDCOLLECTIVE ;  /* 0x000000000000791b */ /* 0x003fe20003800000 */
.L_x_6660:
[----:B------:R-:W-:Y:S02]  /*edd0*/  MOV R229, R15 ;  /* 0x0000000f00e57202 */ /* 0x000fe40000000f00 */
[----:B------:R-:W-:-:S07]  /*ede0*/  MOV R231, R239 ;  /* 0x000000ef00e77202 */ /* 0x000fce0000000f00 */
[----:B------:R-:W-:Y:S05]  /*edf0*/  WARPSYNC.COLLECTIVE R2, `(.L_x_6661) ;  /* 0x0000000002087348 */ /* 0x000fea0003c00000 */
[----:B------:R0:W1:Y:S02]  /*ee00*/  SHFL.DOWN P2, R239, R229, R228, R227 ;  /* 0x080000e4e5ef7389 */ /* 0x00006400000400e3 */
[----:B01----:R-:W-:Y:S01]  /*ee10*/  ENDCOLLECTIVE ;  /* 0x000000000000791b */ /* 0x003fe20003800000 */
.L_x_6661:
[----:B------:R-:W-:Y:S01]  /*ee20*/  MOV R233, R239 ;  /* 0x000000ef00e97202 */ /* 0x000fe20000000f00 */
[----:B------:R-:W-:Y:S06]  /*ee30*/  BRA `(.L_x_6662) ;  /* 0xffffff9400187947 */ /* 0x000fec000383ffff */
.L_x_6576:
        /* <DEDUP_REMOVED lines=8> */
.L_x_6664:
[----:B------:R-:W-:Y:S05]  /*eec0*/  BSYNC B0 ;  /* 0x0000000000007941 */ /* 0x000fea0003800000 */
.L_x_6663:
        /* <DEDUP_REMOVED lines=8> */
.L_x_6665:
[----:B------:R-:W-:Y:S02]  /*ef50*/  MOV R229, R222 ;  /* 0x000000de00e57202 */ /* 0x000fe40000000f00 */
[----:B------:R-:W-:-:S07]  /*ef60*/  MOV R13, R239 ;  /* 0x000000ef000d7202 */ /* 0x000fce0000000f00 */
[----:B------:R-:W-:Y:S05]  /*ef70*/  WARPSYNC.COLLECTIVE R2, `(.L_x_6666) ;  /* 0x0000000002087348 */ /* 0x000fea0003c00000 */
[----:B------:R0:W1:Y:S02]  /*ef80*/  SHFL.DOWN P2, R239, R229, R228, R227 ;  /* 0x080000e4e5ef7389 */ /* 0x00006400000400e3 */
[----:B01----:R-:W-:Y:S01]  /*ef90*/  ENDCOLLECTIVE ;  /* 0x000000000000791b */ /* 0x003fe20003800000 */
.L_x_6666:
[----:B------:R-:W-:Y:S02]  /*efa0*/  MOV R229, R15 ;  /* 0x0000000f00e57202 */ /* 0x000fe40000000f00 */
[----:B------:R-:W-:-:S07]  /*efb0*/  MOV R231, R239 ;  /* 0x000000ef00e77202 */ /* 0x000fce0000000f00 */
[----:B------:R-:W-:Y:S05]  /*efc0*/  WARPSYNC.COLLECTIVE R2, `(.L_x_6667) ;  /* 0x0000000002087348 */ /* 0x000fea0003c00000 */
[----:B------:R0:W1:Y:S02]  /*efd0*/  SHFL.DOWN P2, R239, R229, R228, R227 ;  /* 0x080000e4e5ef7389 */ /* 0x00006400000400e3 */
[----:B01----:R-:W-:Y:S01]  /*efe0*/  ENDCOLLECTIVE ;  /* 0x000000000000791b */ /* 0x003fe20003800000 */
.L_x_6667:
[----:B------:R-:W-:Y:S01]  /*eff0*/  MOV R233, R239 ;  /* 0x000000ef00e97202 */ /* 0x000fe20000000f00 */
[----:B------:R-:W-:Y:S06]  /*f000*/  BRA `(.L_x_6668) ;  /* 0xffffff9000f87947 */ /* 0x000fec000383ffff */
.L_x_6579:
[----:B------:R-:W-:Y:S01]  /*f010*/  HFMA2.MMA R12, -RZ, RZ, 0, 0 ;  /* 0x00000000ff0c7435 */ /* 0x000fe200000001ff */
[----:B------:R-:W-:Y:S01]  /*f020*/  BSSY B0, `(.L_x_6669) ;  /* 0x0000007000007945 */ /* 0x000fe20003800000 */
[----:B-1----:R-:W-:Y:S02]  /*f030*/  MOV R3, R224 ;  /* 0x000000e000037202 */ /* 0x002fe40000000f00 */
[----:B------:R-:W-:Y:S02]  /*f040*/  MOV R13, 0x1f ;  /* 0x0000001f000d7802 */ /* 0x000fe40000000f00 */
[----:B------:R-:W-:-:S07]  /*f050*/  MOV R2, 0xffffffff ;  /* 0xffffffff00027802 */ /* 0x000fce0000000f00 */
[----:B0-234-:R-:W-:Y:S05]  /*f060*/  WARPSYNC.COLLECTIVE R2, `(.L_x_6670) ;  /* 0x0000000002087348 */ /* 0x01dfea0003c00000 */
[----:B------:R1:W0:Y:S02]  /*f070*/  SHFL.IDX P0, R14, R3, R12, R13 ;  /* 0x0000000c030e7389 */ /* 0x000224000000000d */
[----:B01234-:R-:W-:Y:S01]  /*f080*/  ENDCOLLECTIVE ;  /* 0x000000000000791b */ /* 0x01ffe20003800000 */
.L_x_6670:
[----:B------:R-:W-:Y:S05]  /*f090*/  BSYNC B0 ;  /* 0x0000000000007941 */ /* 0x000fea0003800000 */
.L_x_6669:
        /* <DEDUP_REMOVED lines=10> */
.L_x_6671:
        /* <DEDUP_REMOVED lines=9> */
.L_x_6672:
[----:B------:R-:W-:Y:S02]  /*f1d0*/  MOV R227, 0x1f ;  /* 0x0000001f00e37802 */ /* 0x000fe40000000f00 */
[----:B------:R-:W-:Y:S02]  /*f1e0*/  MOV R3, R15 ;  /* 0x0000000f00037202 */ /* 0x000fe40000000f00 */
[----:B------:R-:W-:-:S07]  /*f1f0*/  MOV R231, R14 ;  /* 0x0000000e00e77202 */ /* 0x000fce0000000f00 */
[----:B------:R-:W-:Y:S05]  /*f200*/  WARPSYNC.COLLECTIVE R2, `(.L_x_6673) ;  /* 0x0000000002087348 */ /* 0x000fea0003c00000 */
[----:B------:R0:W1:Y:S02]  /*f210*/  SHFL.IDX P0, R14, R3, R12, R13 ;  /* 0x0000000c030e7389 */ /* 0x000064000000000d */
[----:B01----:R-:W-:Y:S01]  /*f220*/  ENDCOLLECTIVE ;  /* 0x000000000000791b */ /* 0x003fe20003800000 */
.L_x_6673:
[----:B------:R-:W-:Y:S05]  /*f230*/  WARPSYNC.COLLECTIVE R2, `(.L_x_6674) ;  /* 0x0000000002087348 */ /* 0x000fea0003c00000 */
[----:B------:R0:W1:Y:S02]  /*f240*/  SHFL.DOWN P2, R239, R229, R228, R227 ;  /* 0x080000e4e5ef7389 */ /* 0x00006400000400e3 */
[----:B01----:R-:W-:Y:S01]  /*f250*/  ENDCOLLECTIVE ;  /* 0x000000000000791b */ /* 0x003fe20003800000 */
.L_x_6674:
[----:B------:R-:W-:Y:S02]  /*f260*/  MOV R3, R4 ;  /* 0x0000000400037202 */ /* 0x000fe40000000f00 */
[----:B------:R-:W-:Y:S02]  /*f270*/  MOV R229, R226 ;  /* 0x000000e200e57202 */ /* 0x000fe40000000f00 */
[----:B------:R-:W-:Y:S02]  /*f280*/  MOV R230, R14 ;  /* 0x0000000e00e67202 */ /* 0x000fe40000000f00 */
[----:B------:R-:W-:-:S07]  /*f290*/  MOV R235, R239 ;  /* 0x000000ef00eb7202 */ /* 0x000fce0000000f00 */
[----:B------:R-:W-:Y:S05]  /*f2a0*/  WARPSYNC.COLLECTIVE R2, `(.L_x_6675) ;  /* 0x0000000002087348 */ /* 0x000fea0003c00000 */
[----:B------:R0:W1:Y:S02]  /*f2b0*/  SHFL.DOWN P2, R239, R229, R228, R227 ;  /* 0x080000e4e5ef7389 */ /* 0x00006400000400e3 */
[----:B01----:R-:W-:Y:S01]  /*f2c0*/  ENDCOLLECTIVE ;  /* 0x000000000000791b */ /* 0x003fe20003800000 */
.L_x_6675:
[----:B------:R-:W-:Y:S02]  /*f2d0*/  MOV R229, R222 ;  /* 0x000000de00e57202 */ /* 0x000fe40000000f00 */
[----:B------:R-:W-:-:S07]  /*f2e0*/  MOV R237, R239 ;  /* 0x000000ef00ed7202 */ /* 0x000fce0000000f00 */
[----:B------:R-:W-:Y:S05]  /*f2f0*/  WARPSYNC.COLLECTIVE R2, `(.L_x_6676) ;  /* 0x0000000002087348 */ /* 0x000fea0003c00000 */
[----:B------:R0:W1:Y:S02]  /*f300*/  SHFL.DOWN P2, R239, R229, R228, R227 ;  /* 0x080000e4e5ef7389 */ /* 0x00006400000400e3 */
[----:B01----:R-:W-:Y:S01]  /*f310*/  ENDCOLLECTIVE ;  /* 0x000000000000791b */ /* 0x003fe20003800000 */
.L_x_6676:
[----:B------:R-:W-:Y:S02]  /*f320*/  MOV R229, R15 ;  /* 0x0000000f00e57202 */ /* 0x000fe40000000f00 */
[----:B------:R-:W-:-:S07]  /*f330*/  MOV R236, R239 ;  /* 0x000000ef00ec7202 */ /* 0x000fce0000000f00 */
[----:B------:R-:W-:Y:S05]  /*f340*/  WARPSYNC.COLLECTIVE R2, `(.L_x_6677) ;  /* 0x0000000002087348 */ /* 0x000fea0003c00000 */
[----:B------:R0:W1:Y:S02]  /*f350*/  SHFL.DOWN P2, R239, R229, R228, R227 ;  /* 0x080000e4e5ef7389 */ /* 0x00006400000400e3 */
[----:B01----:R-:W-:Y:S01]  /*f360*/  ENDCOLLECTIVE ;  /* 0x000000000000791b */ /* 0x003fe20003800000 */
.L_x_6677:
[----:B------:R-:W-:Y:S05]  /*f370*/  WARPSYNC.COLLECTIVE R2, `(.L_x_6678) ;  /* 0x0000000002087348 */ /* 0x000fea0003c00000 */
[----:B------:R0:W1:Y:S02]  /*f380*/  SHFL.IDX P0, R14, R3, R12, R13 ;  /* 0x0000000c030e7389 */ /* 0x000064000000000d */
[----:B01----:R-:W-:Y:S01]  /*f390*/  ENDCOLLECTIVE ;  /* 0x000000000000791b */ /* 0x003fe20003800000 */
.L_x_6678:
[-C--:B------:R-:W-:Y:S01]  /*f3a0*/  FMUL.FTZ R227, R5, R238.reuse ;  /* 0x000000ee05e37220 */ /* 0x080fe20000410000 */
[----:B------:R-:W-:Y:S01]  /*f3b0*/  FMUL.FTZ R238, R4, R238 ;  /* 0x000000ee04ee7220 */ /* 0x000fe20000410000 */
[----:B------:R-:W-:Y:S02]  /*f3c0*/  MOV R3, R5 ;  /* 0x0000000500037202 */ /* 0x000fe40000000f00 */
[----:B------:R-:W-:-:S07]  /*f3d0*/  MOV R240, R14 ;  /* 0x0000000e00f07202 */ /* 0x000fce0000000f00 */
[----:B------:R-:W-:Y:S05]  /*f3e0*/  WARPSYNC.COLLECTIVE R2, `(.L_x_6679) ;  /* 0x0000000002087348 */ /* 0x000fea0003c00000 */
[----:B------:R0:W1:Y:S02]  /*f3f0*/  SHFL.IDX P0, R14, R3, R12, R13 ;  /* 0x0000000c030e7389 */ /* 0x000064000000000d */
[----:B01----:R-:W-:Y:S01]  /*f400*/  ENDCOLLECTIVE ;  /* 0x000000000000791b */ /* 0x003fe20003800000 */
.L_x_6679:
[----:B------:R-:W-:Y:S02]  /*f410*/  MOV R3, R6 ;  /* 0x0000000600037202 */ /* 0x000fe40000000f00 */
[----:B------:R-:W-:-:S07]  /*f420*/  MOV R228, R14 ;  /* 0x0000000e00e47202 */ /* 0x000fce0000000f00 */
[----:B------:R-:W-:Y:S05]  /*f430*/  WARPSYNC.COLLECTIVE R2, `(.L_x_6680) ;  /* 0x0000000002087348 */ /* 0x000fea0003c00000 */
[----:B------:R0:W1:Y:S02]  /*f440*/  SHFL.IDX P0, R14, R3, R12, R13 ;  /* 0x0000000c030e7389 */ /* 0x000064000000000d */
[----:B01----:R-:W-:Y:S01]  /*f450*/  ENDCOLLECTIVE ;  /* 0x000000000000791b */ /* 0x003fe20003800000 */
.L_x_6680:
[----:B------:R-:W-:Y:S02]  /*f460*/  MOV R3, R7 ;  /* 0x0000000700037202 */ /* 0x000fe40000000f00 */
[----:B------:R-:W-:-:S07]  /*f470*/  MOV R229, R14 ;  /* 0x0000000e00e57202 */ /* 0x000fce0000000f00 */
[----:B------:R-:W-:Y:S05]  /*f480*/  WARPSYNC.COLLECTIVE R2, `(.L_x_6681) ;  /* 0x0000000002087348 */ /* 0x000fea0003c00000 */
[----:B------:R0:W1:Y:S02]  /*f490*/  SHFL.IDX P0, R14, R3, R12, R13 ;  /* 0x0000000c030e7389 */ /* 0x000064000000000d */
[----:B01----:R-:W-:Y:S01]  /*f4a0*/  ENDCOLLECTIVE ;  /* 0x000000000000791b */ /* 0x003fe20003800000 */
.L_x_6681:
[----:B------:R-:W-:Y:S01]  /*f4b0*/  MOV R241, R14 ;  /* 0x0000000e00f17202 */ /* 0x000fe20000000f00 */
[----:B------:R-:W-:Y:S06]  /*f4c0*/  BRA `(.L_x_6682) ;  /* 0xffffff9000547947 */ /* 0x000fec000383ffff */
.L_x_6683:
        /* <DEDUP_REMOVED lines=11> */
.L_x_18934:


//--------------------- .text._Z25selective_scan_bwd_kernelI32Selective_Scan_bwd_kernel_traitsILi64ELi16ELb0ELb0ELb0ELb1ELb1EN3c104HalfENS1_7complexIfEEEEv12SSMParamsBwd --------------------------
	.section	.text._Z25selective_scan_bwd_kernelI32Selective_Scan_bwd_kernel_traitsILi64ELi16ELb0ELb0ELb0ELb1ELb1EN3c104HalfENS1_7complexIfEEEEv12SSMParamsBwd,"ax",@progbits
	.align	128
        .global         _Z25selective_scan_bwd_kernelI32Selective_Scan_bwd_kernel_traitsILi64ELi16ELb0ELb0ELb0ELb1ELb1EN3c104HalfENS1_7complexIfEEEEv12SSMParamsBwd
        .type           _Z25selective_scan_bwd_kernelI32Selective_Scan_bwd_kernel_traitsILi64ELi16ELb0ELb0ELb0ELb1ELb1EN3c104HalfENS1_7complexIfEEEEv12SSMParamsBwd,@function
        .size           _Z25selective_scan_bwd_kernelI32Selective_Scan_bwd_kernel_traitsILi64ELi16ELb0ELb0ELb0ELb1ELb1EN3c104HalfENS1_7complexIfEEEEv12SSMParamsBwd,(.L_x_18935 - _Z25selective_scan_bwd_kernelI32Selective_Scan_bwd_kernel_traitsILi64ELi16ELb0ELb0ELb0ELb1ELb1EN3c104HalfENS1_7complexIfEEEEv12SSMParamsBwd)
        .other          _Z25selective_scan_bwd_kernelI32Selective_Scan_bwd_kernel_traitsILi64ELi16ELb0ELb0ELb0ELb1ELb1EN3c104HalfENS1_7complexIfEEEEv12SSMParamsBwd,@"STO_CUDA_ENTRY STV_DEFAULT"
_Z25selective_scan_bwd_kernelI32Selective_Scan_bwd_kernel_traitsILi64ELi16ELb0ELb0ELb0ELb1ELb1EN3c104HalfENS1_7complexIfEEEEv12SSMParamsBwd:
.text._Z25selective_scan_bwd_kernelI32Selective_Scan_bwd_kernel_traitsILi64ELi16ELb0ELb0ELb0ELb1ELb1EN3c104HalfENS1_7complexIfEEEEv12SSMParamsBwd:
        /* <DEDUP_REMOVED lines=113> */
.L_x_6758:
        /* <DEDUP_REMOVED lines=15> */
[C---:B------:R-:W-:Y:S02]  /*0800*/  LOP3.LUT R15, R11.reuse, 0xa0, RZ, 0xfc, !PT ;  /* 0x000000a00b0f7812 */ /* 0x040fe400078efcff */
        /* <DEDUP_REMOVED lines=200> */
[----:B------:R-:W-:Y:S02]  /*1490*/  P2R R54, PR, RZ, 0x2 ;  /* 0x00000002ff367803 */ /* 0x000fe40000000000 */
[----:B------:R-:W-:Y:S02]  /*14a0*/  ISETP.GE.AND P1, PT, R10, R32, PT ;  /* 0x000000200a00720c */ /* 0x000fe40003f26270 */
[----:B0-----:R-:W-:Y:S02]  /*14b0*/  PRMT R4, RZ, 0x7610, R4 ;  /* 0x00007610ff047816 */ /* 0x001fe40000000004 */
        /* <DEDUP_REMOVED lines=26> */
[----:B------:R0:W-:Y:S04]  /*1660*/  STS.U16 [R109+0x380], R48 ;  /* 0x000380306d007388 */ /* 0x0001e80000000400 */
        /* <DEDUP_REMOVED lines=36> */
[----:B------:R-:W5:Y:S06]  /*18b0*/  @!P6 LDG.E.U16 R61, desc[UR14][R6.64+0x3c0] ;  /* 0x0003c00e063de981 */ /* 0x000f6c000c1e1500 */
[----:B------:R-:W5:Y:S01]  /*18c0*/  @!P0 LDG.E.U16 R52, desc[UR14][R6.64+0x180] ;  /* 0x0001800e06348981 */ /* 0x000f62000c1e1500 */
[----:B------:R-:W-:-:S03]  /*18d0*/  ISETP.GE.AND P0, PT, R24, R32, PT ;  /* 0x000000201800720c */ /* 0x000fc60003f06270 */
[----:B------:R-:W5:Y:S01]  /*18e0*/  @!P1 LDG.E.U16 R53, desc[UR14][R6.64+0x1c0] ;  /* 0x0001c00e06359981 */ /* 0x000f62000c1e1500 */
[----:B------:R-:W-:Y:S02]  /*18f0*/  ISETP.NE.AND P1, PT, R54, RZ, PT ;  /* 0x000000ff3600720c */ /* 0x000fe40003f25270 */
[----:B------:R-:W-:-:S07]  /*1900*/  PRMT R54, RZ, 0x7610, R54 ;  /* 0x00007610ff367816 */ /* 0x000fce0000000036 */
[----:B------:R-:W5:Y:S01]  /*1910*/  @!P0 LDG.E.U16 R54, desc[UR14][R6.64+0x200] ;  /* 0x0002000e06368981 */ /* 0x000f62000c1e1500 */
[----:B------:R-:W-:Y:S02]  /*1920*/  ISETP.NE.AND P0, PT, R55, RZ, PT ;  /* 0x000000ff3700720c */ /* 0x000fe40003f05270 */
[----:B------:R-:W-:Y:S01]  /*1930*/  PRMT R55, RZ, 0x7610, R55 ;  /* 0x00007610ff377816 */ /* 0x000fe20000000037 */
[----:B------:R-:W5:Y:S10]  /*1940*/  @!P1 LDG.E.U16 R56, desc[UR14][R6.64+0x280] ;  /* 0x0002800e06389981 */ /* 0x000f74000c1e1500 */
        /* <DEDUP_REMOVED lines=75> */
.L_x_6686:
[----:B------:R-:W-:Y:S05]  /*1e00*/  BSYNC B0 ;  /* 0x0000000000007941 */ /* 0x000fea0003800000 */
.L_x_6685:
        /* <DEDUP_REMOVED lines=36> */
.L_x_6688:
[----:B------:R-:W-:Y:S05]  /*2050*/  BSYNC B0 ;  /* 0x0000000000007941 */ /* 0x000fea0003800000 */
.L_x_6687:
        /* <DEDUP_REMOVED lines=36> */
.L_x_6690:
[----:B------:R-:W-:Y:S05]  /*22a0*/  BSYNC B0 ;  /* 0x0000000000007941 */ /* 0x000fea0003800000 */
.L_x_6689:
        /* <DEDUP_REMOVED lines=36> */
.L_x_6692:
[----:B------:R-:W-:Y:S05]  /*24f0*/  BSYNC B0 ;  /* 0x0000000000007941 */ /* 0x000fea0003800000 */
.L_x_6691:
        /* <DEDUP_REMOVED lines=36> */
.L_x_6694:
[----:B------:R-:W-:Y:S05]  /*2740*/  BSYNC B0 ;  /* 0x0000000000007941 */ /* 0x000fea0003800000 */
.L_x_6693:
        /* <DEDUP_REMOVED lines=36> */
.L_x_6696:
[----:B------:R-:W-:Y:S05]  /*2990*/  BSYNC B0 ;  /* 0x0000000000007941 */ /* 0x000fea0003800000 */
.L_x_6695:
        /* <DEDUP_REMOVED lines=36> */
.L_x_6698:
[----:B------:R-:W-:Y:S05]  /*2be0*/  BSYNC B0 ;  /* 0x0000000000007941 */ /* 0x000fea0003800000 */
.L_x_6697:
        /* <DEDUP_REMOVED lines=38> */
.L_x_6700:
[----:B------:R-:W-:Y:S05]  /*2e50*/  BSYNC B0 ;  /* 0x0000000000007941 */ /* 0x000fea0003800000 */
.L_x_6699:
        /* <DEDUP_REMOVED lines=39> */
.L_x_6702:
[----:B------:R-:W-:Y:S05]  /*30d0*/  BSYNC B0 ;  /* 0x0000000000007941 */ /* 0x000fea0003800000 */
.L_x_6701:
        /* <DEDUP_REMOVED lines=39> */
.L_x_6704:
[----:B------:R-:W-:Y:S05]  /*3350*/  BSYNC B0 ;  /* 0x0000000000007941 */ /* 0x000fea0003800000 */
.L_x_6703:
        /* <DEDUP_REMOVED lines=39> */
.L_x_6706:
[----:B------:R-:W-:Y:S05]  /*35d0*/  BSYNC B0 ;  /* 0x0000000000007941 */ /* 0x000fea0003800000 */
.L_x_6705:
        /* <DEDUP_REMOVED lines=33> */
.L_x_6708:
[----:B------:R-:W-:Y:S05]  /*37f0*/  BSYNC B0 ;  /* 0x0000000000007941 */ /* 0x000fea0003800000 */
.L_x_6707:
        /* <DEDUP_REMOVED lines=33> */
.L_x_6710:
[----:B------:R-:W-:Y:S05]  /*3a10*/  BSYNC B0 ;  /* 0x0000000000007941 */ /* 0x000fea0003800000 */
.L_x_6709:
        /* <DEDUP_REMOVED lines=33> */
.L_x_6712:
[----:B------:R-:W-:Y:S05]  /*3c30*/  BSYNC B0 ;  /* 0x0000000000007941 */ /* 0x000fea0003800000 */
.L_x_6711:
        /* <DEDUP_REMOVED lines=33> */
.L_x_6714:
[----:B------:R-:W-:Y:S05]  /*3e50*/  BSYNC B0 ;  /* 0x0000000000007941 */ /* 0x000fea0003800000 */
.L_x_6713:
        /* <DEDUP_REMOVED lines=33> */
.L_x_6716:
[----:B------:R-:W-:Y:S05]  /*4070*/  BSYNC B0 ;  /* 0x0000000000007941 */ /* 0x000fea0003800000 */
.L_x_6715:
        /* <DEDUP_REMOVED lines=12> */
[----:B------:R-:W-:-:S02]  /*4140*/  IMAD.WIDE.U32 R8, R4, UR16, RZ ;  /* 0x0000001004087c25 */ /* 0x000fc4000f8e00ff */
[----:B------:R-:W-:Y:S02]  /*4150*/  LDS.U16 R131, [R107+0x6] ;  /* 0x000006006b837984 */ /* 0x000fe40000000400 */
[----:B------:R-:W-:Y:S01]  /*4160*/  IMAD R33, R129, UR19, R38 ;  /* 0x0000001381217c24 */ /* 0x000fe2000f8e0226 */
[----:B------:R-:W-:Y:S01]  /*4170*/  IADD3 R38, P2, R75, R6, RZ ;  /* 0x000000064b267210 */ /* 0x000fe20007f5e0ff */
[----:B------:R-:W-:Y:S01]  /*4180*/  IMAD R6, R132, UR20, RZ ;  /* 0x0000001484067c24 */ /* 0x000fe2000f8e02ff */
[----:B------:R-:W-:Y:S01]  /*4190*/  IADD3 R9, R9, R5, RZ ;  /* 0x0000000509097210 */ /* 0x000fe20007ffe0ff */
[----:B------:R-:W-:Y:S01]  /*41a0*/  ULDC.64 UR18, c[0x0][0x318] ;  /* 0x0000c60000127ab9 */ /* 0x000fe20000000a00 */
[----:B------:R-:W-:Y:S01]  /*41b0*/  @!P0 IADD3.X R41, R0, R35, R33, P1, !PT ;  /* 0x0000002300298210 */ /* 0x000fe20000ffe421 */
[C---:B------:R-:W-:Y:S01]  /*41c0*/  IMAD R43, R129.reuse, UR21, R6 ;  /* 0x00000015812b7c24 */ /* 0x040fe2000f8e0206 */
[----:B------:R-:W-:Y:S01]  /*41d0*/  IADD3.X R35, R74, R33, R7, P2, !PT ;  /* 0x000000214a237210 */ /* 0x000fe200017fe407 */
[----:B------:R-:W-:Y:S01]  /*41e0*/  @!P0 IMAD.WIDE.U32 R4, R129, UR20, R36 ;  /* 0x0000001481048c25 */ /* 0x000fe2000f8e0024 */
[----:B------:R-:W-:Y:S01]  /*41f0*/  LEA R33, P1, R11, UR18, 0x1 ;  /* 0x000000120b217c11 */ /* 0x000fe2000f8208ff */
[----:B------:R-:W-:Y:S02]  /*4200*/  LDS.U16 R134, [R107+0x8] ;  /* 0x000008006b867984 */ /* 0x000fe40000000400 */
[----:B------:R-:W-:Y:S01]  /*4210*/  IMAD.WIDE.U32 R6, R129, UR20, R8 ;  /* 0x0000001481067c25 */ /* 0x000fe2000f8e0008 */
[----:B------:R-:W-:Y:S01]  /*4220*/  LEA.HI.X R8, R11, UR19, R0, 0x1, P1 ;  /* 0x000000130b087c11 */ /* 0x000fe200088f0c00 */
[----:B------:R-:W-:Y:S01]  /*4230*/  LDS.U16 R73, [R107+0xa] ;  /* 0x00000a006b497984 */ /* 0x000fe20000000400 */
[----:B------:R-:W-:-:S02]  /*4240*/  LEA R34, P2, R38, R33, 0x1 ;  /* 0x0000002126227211 */ /* 0x000fc400078408ff */
[----:B------:R-:W-:Y:S01]  /*4250*/  @!P0 LEA R36, P1, R40, UR18, 0x1 ;  /* 0x0000001228248c11 */ /* 0x000fe2000f8208ff */
[----:B------:R-:W-:Y:S01]  /*4260*/  LDS.U16 R68, [R107+0xc] ;  /* 0x00000c006b447984 */ /* 0x000fe20000000400 */
[----:B------:R-:W-:Y:S02]  /*4270*/  @!P0 IADD3 R39, P3, R11, R4, RZ ;  /* 0x000000040b278210 */ /* 0x000fe40007f7e0ff */
[----:B------:R-:W-:Y:S01]  /*4280*/  IADD3 R33, P4, R75, R6, RZ ;  /* 0x000000064b217210 */ /* 0x000fe20007f9e0ff */
[----:B--2---:R-:W-:Y:S01]  /*4290*/  LDS.U16 R55, [R107+0xe] ;  /* 0x00000e006b377984 */ /* 0x004fe20000000400 */
        /* <DEDUP_REMOVED lines=10> */
[----:B------:R-:W-:Y:S01]  /*4340*/  LEA R6, P2, R33, R6, 0x1 ;  /* 0x0000000621067211 */ /* 0x000fe200078408ff */
[----:B------:R-:W-:Y:S01]  /*4350*/  LDS.U16 R43, [R107+0x16] ;  /* 0x000016006b2b7984 */ /* 0x000fe20000000400 */
[----:B------:R-:W-:Y:S02]  /*4360*/  @!P0 LEA R4, P1, R39, UR18, 0x1 ;  /* 0x0000001227048c11 */ /* 0x000fe4000f8208ff */
        /* <DEDUP_REMOVED lines=8> */
[----:B------:R-:W-:-:S02]  /*43f0*/  LEA.HI.X R7, R33, R5, R42, 0x1, P2 ;  /* 0x0000000521077211 */ /* 0x000fc400010f0c2a */
[----:B------:R-:W-:Y:S02]  /*4400*/  @!P0 LEA.HI.X R5, R39, UR19, R44, 0x1, P1 ;  /* 0x0000001327058c11 */ /* 0x000fe400088f0c2c */
[----:B------:R-:W-:Y:S02]  /*4410*/  ISETP.GE.AND P1, PT, R10, R32, PT ;  /* 0x000000200a00720c */ /* 0x000fe40003f26270 */
[----:B------:R-:W-:-:S11]  /*4420*/  PRMT R33, RZ, 0x7610, R33 ;  /* 0x00007610ff217816 */ /* 0x000fd60000000021 */
        /* <DEDUP_REMOVED lines=78> */
[----:B------:R-:W-:Y:S04]  /*4910*/  LDS.U16 R38, [R107+0xa] ;  /* 0x00000a006b267984 */ /* 0x000fe80000000400 */
[----:B------:R-:W5:Y:S04]  /*4920*/  LDS.U16 R39, [R107+0xc] ;  /* 0x00000c006b277984 */ /* 0x000f680000000400 */
[----:B------:R-:W5:Y:S04]  /*4930*/  LDS.U16 R42, [R107+0xe] ;  /* 0x00000e006b2a7984 */ /* 0x000f680000000400 */
[----:B------:R-:W-:Y:S04]  /*4940*/  LDS.U16 R44, [R107+0x10] ;  /* 0x000010006b2c7984 */ /* 0x000fe80000000400 */
[----:B------:R-:W-:Y:S04]  /*4950*/  LDS.U16 R46, [R107+0x12] ;  /* 0x000012006b2e7984 */ /* 0x000fe80000000400 */
[----:B------:R-:W5:Y:S04]  /*4960*/  LDS.U16 R47, [R107+0x14] ;  /* 0x000014006b2f7984 */ /* 0x000f680000000400 */
[----:B------:R-:W5:Y:S04]  /*4970*/  LDS.U16 R48, [R107+0x16] ;  /* 0x000016006b307984 */ /* 0x000f680000000400 */
[----:B------:R-:W5:Y:S04]  /*4980*/  LDS.U16 R49, [R107+0x18] ;  /* 0x000018006b317984 */ /* 0x000f680000000400 */
[----:B------:R-:W-:Y:S04]  /*4990*/  LDS.U16 R50, [R107+0x1a] ;  /* 0x00001a006b327984 */ /* 0x000fe80000000400 */
        /* <DEDUP_REMOVED lines=23> */
[----:B------:R-:W-:Y:S02]  /*4b10*/  ISETP.GE.AND P0, PT, R24, R32, PT ;  /* 0x000000201800720c */ /* 0x000fe40003f06270 */
[----:B0-----:R-:W-:-:S06]  /*4b20*/  PRMT R5, RZ, 0x7610, R5 ;  /* 0x00007610ff057816 */ /* 0x001fcc0000000005 */
[----:B------:R-:W5:Y:S01]  /*4b30*/  @!P1 LDG.E.U16 R5, desc[UR14][R6.64+-0x640] ;  /* 0xfff9c00e06059981 */ /* 0x000f62000c1e1500 */
[----:B------:R-:W-:-:S04]  /*4b40*/  ISETP.NE.AND P1, PT, R63, RZ, PT ;  /* 0x000000ff3f00720c */ /* 0x000fc80003f25270 */
[----:B------:R-:W5:Y:S01]  /*4b50*/  @!P0 LDG.E.U16 R64, desc[UR14][R6.64+-0x600] ;  /* 0xfffa000e06408981 */ /* 0x000f62000c1e1500 */
[----:B------:R-:W-:Y:S02]  /*4b60*/  ISETP.GE.AND P0, PT, R25, R32, PT ;  /* 0x000000201900720c */ /* 0x000fe40003f06270 */
[----:B------:R-:W-:-:S06]  /*4b70*/  PRMT R63, RZ, 0x7610, R63 ;  /* 0x00007610ff3f7816 */ /* 0x000fcc000000003f */
[----:B------:R-:W5:Y:S05]  /*4b80*/  @!P1 LDG.E.U16 R66, desc[UR14][R6.64+-0x580] ;  /* 0xfffa800e06429981 */ /* 0x000f6a000c1e1500 */
[----:B------:R0:W5:Y:S01]  /*4b90*/  @!P0 LDG.E.U16 R63, desc[UR14][R6.64+-0x5c0] ;  /* 0xfffa400e063f8981 */ /* 0x000162000c1e1500 */
[----:B--2---:R-:W-:-:S05]  /*4ba0*/  HADD2.F32 R35, -RZ, R35.H0_H0 ;  /* 0x20000023ff237230 */ /* 0x004fca0000004100 */
[----:B------:R-:W-:-:S04]  /*4bb0*/  FMUL.FTZ R4, R35, -1.4426950216293334961 ;  /* 0xbfb8aa3b23047820 */ /* 0x000fc80000410000 */
[----:B------:R1:W-:Y:S01]  /*4bc0*/  MUFU.EX2 R133, R4 ;  /* 0x0000000400857308 */ /* 0x0003e20000000800 */
[----:B---3--:R-:W-:Y:S02]  /*4bd0*/  HADD2.F32 R36, -RZ, R36.H0_H0 ;  /* 0x20000024ff247230 */ /* 0x008fe40000004100 */
[----:B----4-:R-:W-:-:S03]  /*4be0*/  HADD2.F32 R37, -RZ, R37.H0_H0 ;  /* 0x20000025ff257230 */ /* 0x010fc60000004100 */
[----:B0-----:R-:W-:Y:S01]  /*4bf0*/  FMUL.FTZ R6, R36, -1.4426950216293334961 ;  /* 0xbfb8aa3b24067820 */ /* 0x001fe20000410000 */
[----:B------:R-:W-:Y:S02]  /*4c00*/  HADD2.F32 R33, -RZ, R33.H0_H0 ;  /* 0x20000021ff217230 */ /* 0x000fe40000004100 */
[----:B-1----:R-:W-:Y:S01]  /*4c10*/  FMUL.FTZ R4, R37, -1.4426950216293334961 ;  /* 0xbfb8aa3b25047820 */ /* 0x002fe20000410000 */
[----:B------:R-:W-:Y:S02]  /*4c20*/  HADD2.F32 R34, -RZ, R34.H0_H0 ;  /* 0x20000022ff227230 */ /* 0x000fe40000004100 */
[----:B------:R-:W0:Y:S01]  /*4c30*/  MUFU.EX2 R6, R6 ;  /* 0x0000000600067308 */ /* 0x000e220000000800 */
[----:B------:R-:W-:Y:S02]  /*4c40*/  FMUL.FTZ R135, R33, -1.4426950216293334961 ;  /* 0xbfb8aa3b21877820 */ /* 0x000fe40000410000 */
[----:B------:R-:W-:-:S05]  /*4c50*/  FMUL.FTZ R137, R34, -1.4426950216293334961 ;  /* 0xbfb8aa3b22897820 */ /* 0x000fca0000410000 */
[----:B------:R-:W1:Y:S08]  /*4c60*/  MUFU.EX2 R7, R4 ;  /* 0x0000000400077308 */ /* 0x000e700000000800 */
[----:B------:R-:W-:Y:S08]  /*4c70*/  MUFU.EX2 R135, R135 ;  /* 0x0000008700877308 */ /* 0x000ff00000000800 */
[----:B------:R-:W-:Y:S01]  /*4c80*/  MUFU.EX2 R137, R137 ;  /* 0x0000008900897308 */ /* 0x000fe20000000800 */
[----:B0-----:R-:W-:Y:S01]  /*4c90*/  FADD.FTZ R6, R6, 1 ;  /* 0x3f80000006067421 */ /* 0x001fe20000010000 */
[----:B-----5:R-:W-:-:S02]  /*4ca0*/  HADD2.F32 R39, -RZ, R39.H0_H0 ;  /* 0x20000027ff277230 */ /* 0x020fc40000004100 */
[----:B-1----:R-:W-:Y:S01]  /*4cb0*/  FADD.FTZ R7, R7, 1 ;  /* 0x3f80000007077421 */ /* 0x002fe20000010000 */
[----:B------:R-:W-:Y:S02]  /*4cc0*/  HADD2.F32 R38, -RZ, R38.H0_H0 ;  /* 0x20000026ff267230 */ /* 0x000fe40000004100 */
[----:B------:R-:W-:-:S03]  /*4cd0*/  FMUL.FTZ R140, R39, -1.4426950216293334961 ;  /* 0xbfb8aa3b278c7820 */ /* 0x000fc60000410000 */
[----:B------:R-:W-:Y:S01]  /*4ce0*/  FMUL.FTZ R139, R38, -1.4426950216293334961 ;  /* 0xbfb8aa3b268b7820 */ /* 0x000fe20000410000 */
[----:B------:R-:W-:Y:S02]  /*4cf0*/  HADD2.F32 R42, -RZ, R42.H0_H0 ;  /* 0x2000002aff2a7230 */ /* 0x000fe40000004100 */
[----:B------:R-:W-:Y:S03]  /*4d00*/  MUFU.EX2 R140, R140 ;  /* 0x0000008c008c7308 */ /* 0x000fe60000000800 */
[----:B------:R-:W-:-:S05]  /*4d10*/  FMUL.FTZ R141, R42, -1.4426950216293334961 ;  /* 0xbfb8aa3b2a8d7820 */ /* 0x000fca0000410000 */
[----:B------:R-:W-:Y:S01]  /*4d20*/  MUFU.EX2 R139, R139 ;  /* 0x0000008b008b7308 */ /* 0x000fe20000000800 */
[----:B------:R-:W-:Y:S02]  /*4d30*/  HADD2.F32 R47, -RZ, R47.H0_H0 ;  /* 0x2000002fff2f7230 */ /* 0x000fe40000004100 */
[----:B------:R-:W-:Y:S02]  /*4d40*/  HADD2.F32 R67, -RZ, R67.H0_H0 ;  /* 0x20000043ff437230 */ /* 0x000fe40000004100 */
[----:B------:R-:W-:-:S03]  /*4d50*/  HADD2.F32 R46, -RZ, R46.H0_H0 ;  /* 0x2000002eff2e7230 */ /* 0x000fc60000004100 */
[----:B------:R-:W-:Y:S01]  /*4d60*/  MUFU.EX2 R141, R141 ;  /* 0x0000008d008d7308 */ /* 0x000fe20000000800 */
[----:B------:R-:W-:Y:S02]  /*4d70*/  HADD2.F32 R44, -RZ, R44.H0_H0 ;  /* 0x2000002cff2c7230 */ /* 0x000fe40000004100 */
[----:B------:R-:W-:Y:S01]  /*4d80*/  FMUL.FTZ R144, R47, -1.4426950216293334961 ;  /* 0xbfb8aa3b2f907820 */ /* 0x000fe20000410000 */
[----:B------:R-:W-:Y:S02]  /*4d90*/  HADD2.F32 R48, -RZ, R48.H0_H0 ;  /* 0x20000030ff307230 */ /* 0x000fe40000004100 */
[----:B------:R-:W-:Y:S01]  /*4da0*/  FMUL.FTZ R143, R46, -1.4426950216293334961 ;  /* 0xbfb8aa3b2e8f7820 */ /* 0x000fe20000410000 */
[----:B------:R-:W-:Y:S02]  /*4db0*/  FMUL.FTZ R4, R44, -1.4426950216293334961 ;  /* 0xbfb8aa3b2c047820 */ /* 0x000fe40000410000 */
[----:B------:R-:W-:Y:S01]  /*4dc0*/  FMUL.FTZ R145, R48, -1.4426950216293334961 ;  /* 0xbfb8aa3b30917820 */ /* 0x000fe20000410000 */
[----:B------:R-:W0:Y:S01]  /*4dd0*/  MUFU.EX2 R144, R144 ;  /* 0x0000009000907308 */ /* 0x000e220000000800 */
[----:B------:R-:W-:-:S02]  /*4de0*/  HADD2.F32 R72, -RZ, R72.H0_H0 ;  /* 0x20000048ff487230 */ /* 0x000fc40000004100 */
[----:B------:R-:W-:Y:S02]  /*4df0*/  HADD2.F32 R70, -RZ, R70.H0_H0 ;  /* 0x20000046ff467230 */ /* 0x000fe40000004100 */
[----:B------:R-:W-:-:S03]  /*4e00*/  HADD2.F32 R131, -RZ, R131.H0_H0 ;  /* 0x20000083ff837230 */ /* 0x000fc60000004100 */
[----:B------:R1:W-:Y:S01]  /*4e10*/  MUFU.EX2 R142, R4 ;  /* 0x00000004008e7308 */ /* 0x0003e20000000800 */
[----:B------:R-:W-:-:S07]  /*4e20*/  HADD2.F32 R49, -RZ, R49.H0_H0 ;  /* 0x20000031ff317230 */ /* 0x000fce0000004100 */
[----:B------:R0:W-:Y:S08]  /*4e30*/  MUFU.EX2 R146, R145 ;  /* 0x0000009100927308 */ /* 0x0001f00000000800 */
[----:B------:R-:W-:Y:S01]  /*4e40*/  MUFU.EX2 R143, R143 ;  /* 0x0000008f008f7308 */ /* 0x000fe20000000800 */
[----:B-1----:R-:W-:Y:S01]  /*4e50*/  FMUL.FTZ R4, R49, -1.4426950216293334961 ;  /* 0xbfb8aa3b31047820 */ /* 0x002fe20000410000 */
[----:B------:R-:W-:-:S02]  /*4e60*/  HADD2.F32 R51, -RZ, R51.H0_H0 ;  /* 0x20000033ff337230 */ /* 0x000fc40000004100 */
[----:B0-----:R-:W-:-:S04]  /*4e70*/  FADD.FTZ R145, R144, 1 ;  /* 0x3f80000090917421 */ /* 0x001fc80000010000 */
[----:B------:R-:W-:Y:S01]  /*4e80*/  MUFU.EX2 R147, R4 ;  /* 0x0000000400937308 */ /* 0x000fe20000000800 */
[----:B------:R-:W-:Y:S01]  /*4e90*/  FMUL.FTZ R149, R51, -1.4426950216293334961 ;  /* 0xbfb8aa3b33957820 */ /* 0x000fe20000410000 */
[----:B------:R-:W-:-:S06]  /*4ea0*/  HADD2.F32 R50, -RZ, R50.H0_H0 ;  /* 0x20000032ff327230 */ /* 0x000fcc0000004100 */
[----:B------:R-:W-:Y:S01]  /*4eb0*/  MUFU.EX2 R151, R149 ;  /* 0x0000009500977308 */ /* 0x000fe20000000800 */
[----:B------:R-:W-:Y:S01]  /*4ec0*/  FMUL.FTZ R148, R50, -1.4426950216293334961 ;  /* 0xbfb8aa3b32947820 */ /* 0x000fe20000410000 */
[----:B------:R-:W-:Y:S04]  /*4ed0*/  STS.U16 [R123], R58 ;  /* 0x0000003a7b007388 */ /* 0x000fe80000000400 */
        /* <DEDUP_REMOVED lines=8> */
[----:B0-----:R-:W-:-:S03]  /*4f60*/  FADD.FTZ R60, R133, 1 ;  /* 0x3f800000853c7421 */ /* 0x001fc60000010000 */
[----:B------:R0:W-:Y:S04]  /*4f70*/  STS.U16 [R114+0x240], R63 ;  /* 0x0002403f72007388 */ /* 0x0001e80000000400 */
[----:B------:R1:W-:Y:S04]  /*4f80*/  STS.U16 [R113+0x280], R66 ;  /* 0x0002804271007388 */ /* 0x0003e80000000400 */
[----:B------:R2:W-:Y:S04]  /*4f90*/  STS.U16 [R112+0x2c0], R65 ;  /* 0x0002c04170007388 */ /* 0x0005e80000000400 */
[----:B------:R-:W-:Y:S04]  /*4fa0*/  STS.U16 [R111+0x300], R136 ;  /* 0x000300886f007388 */ /* 0x000fe80000000400 */
[----:B------:R3:W-:Y:S04]  /*4fb0*/  STS.U16 [R110+0x340], R69 ;  /* 0x000340456e007388 */ /* 0x0007e80000000400 */
[----:B------:R-:W-:Y:S04]  /*4fc0*/  STS.U16 [R109+0x380], R138 ;  /* 0x0003808a6d007388 */ /* 0x000fe80000000400 */
[----:B------:R4:W-:Y:S01]  /*4fd0*/  STS.U16 [R108+0x3c0], R71 ;  /* 0x0003c0476c007388 */ /* 0x0009e20000000400 */
[----:B------:R-:W-:-:S03]  /*4fe0*/  NOP ;  /* 0x0000000000007918 */ /* 0x000fc60000000000 */
[----:B------:R-:W5:Y:S01]  /*4ff0*/  LDS.U16 R56, [R107] ;  /* 0x000000006b387984 */ /* 0x000f620000000400 */
[----:B------:R-:W1:Y:S03]  /*5000*/  MUFU.RCP R60, R60 ;  /* 0x0000003c003c7308 */ /* 0x000e660000001000 */
[----:B------:R-:W5:Y:S04]  /*5010*/  LDS.U16 R57, [R107+0x2] ;  /* 0x000002006b397984 */ /* 0x000f680000000400 */
[----:B------:R-:W5:Y:S04]  /*5020*/  LDS.U16 R59, [R107+0x4] ;  /* 0x000004006b3b7984 */ /* 0x000f680000000400 */
[----:B------:R-:W5:Y:S01]  /*5030*/  LDS.U16 R62, [R107+0x6] ;  /* 0x000006006b3e7984 */ /* 0x000f620000000400 */
[----:B0-----:R1:W-:Y:S01]  /*5040*/  MUFU.RCP R63, R6 ;  /* 0x00000006003f7308 */ /* 0x0013e20000001000 */
[----:B------:R-:W-:Y:S01]  /*5050*/  FADD.FTZ R58, R135, 1 ;  /* 0x3f800000873a7421 */ /* 0x000fe20000010000 */
[----:B------:R-:W-:Y:S01]  /*5060*/  FADD.FTZ R61, R137, 1 ;  /* 0x3f800000893d7421 */ /* 0x000fe20000010000 */
[----:B------:R-:W-:Y:S05]  /*5070*/  LDS.U16 R135, [R107+0xc] ;  /* 0x00000c006b877984 */ /* 0x000fea0000000400 */
[----:B------:R0:W-:Y:S01]  /*5080*/  MUFU.RCP R64, R7 ;  /* 0x0000000700407308 */ /* 0x0001e20000001000 */
[----:B-1----:R-:W-:Y:S01]  /*5090*/  FADD.FTZ R6, -R60, 1 ;  /* 0x3f8000003c067421 */ /* 0x002fe20000010100 */
[----:B------:R-:W-:Y:S01]  /*50a0*/  FADD.FTZ R66, R140, 1 ;  /* 0x3f8000008c427421 */ /* 0x000fe20000010000 */
[----:B--2---:R-:W-:Y:S01]  /*50b0*/  FADD.FTZ R65, R139, 1 ;  /* 0x3f8000008b417421 */ /* 0x004fe20000010000 */
[----:B---3--:R-:W-:Y:S01]  /*50c0*/  FADD.FTZ R69, R141, 1 ;  /* 0x3f8000008d457421 */ /* 0x008fe20000010000 */
[----:B------:R-:W-:Y:S01]  /*50d0*/  FFMA.FTZ R136, R35, R6, 1 ;  /* 0x3f80000023887423 */ /* 0x000fe20000010006 */
[----:B----4-:R-:W-:Y:S01]  /*50e0*/  FADD.FTZ R71, R142, 1 ;  /* 0x3f8000008e477421 */ /* 0x010fe20000010000 */
[----:B------:R-:W-:Y:S04]  /*50f0*/  LDS.U16 R6, [R107+0x8] ;  /* 0x000008006b067984 */ /* 0x000fe80000000400 */
[----:B0-----:R-:W0:Y:S01]  /*5100*/  LDS.U16 R7, [R107+0xa] ;  /* 0x00000a006b077984 */ /* 0x001e220000000400 */
[----:B------:R-:W1:Y:S01]  /*5110*/  MUFU.RCP R61, R61 ;  /* 0x0000003d003d7308 */ /* 0x000e620000001000 */
[----:B------:R-:W-:-:S02]  /*5120*/  FADD.FTZ R133, R143, 1 ;  /* 0x3f8000008f857421 */ /* 0x000fc40000010000 */
[----:B------:R-:W-:Y:S05]  /*5130*/  LDS.U16 R144, [R107+0x12] ;  /* 0x000012006b907984 */ /* 0x000fea0000000400 */
[----:B------:R-:W2:Y:S01]  /*5140*/  MUFU.RCP R58, R58 ;  /* 0x0000003a003a7308 */ /* 0x000ea20000001000 */
[----:B-----5:R-:W-:-:S05]  /*5150*/  HADD2.F32 R56, -RZ, R56.H0_H0 ;  /* 0x20000038ff387230 */ /* 0x020fca0000004100 */
[----:B------:R-:W-:Y:S01]  /*5160*/  FMUL.FTZ R5, R67, R56 ;  /* 0x0000003843057220 */ /* 0x000fe20000410000 */
[----:B------:R-:W-:Y:S02]  /*5170*/  HADD2.F32 R57, -RZ, R57.H0_H0 ;  /* 0x20000039ff397230 */ /* 0x000fe40000004100 */
[----:B-1----:R-:W-:Y:S01]  /*5180*/  FADD.FTZ R137, -R61, 1 ;  /* 0x3f8000003d897421 */ /* 0x002fe20000010100 */
[----:B------:R-:W-:Y:S01]  /*5190*/  FMUL.FTZ R5, R60, R5 ;  /* 0x000000053c057220 */ /* 0x000fe20000410000 */
[----:B------:R-:W-:Y:S02]  /*51a0*/  HADD2.F32 R59, -RZ, R59.H0_H0 ;  /* 0x2000003bff3b7230 */ /* 0x000fe40000004100 */
[----:B------:R-:W-:Y:S01]  /*51b0*/  HADD2.F32 R62, -RZ, R62.H0_H0 ;  /* 0x2000003eff3e7230 */ /* 0x000fe20000004100 */
[----:B------:R-:W1:Y:S01]  /*51c0*/  MUFU.RCP R66, R66 ;  /* 0x0000004200427308 */ /* 0x000e620000001000 */
[----:B------:R-:W-:Y:S01]  /*51d0*/  FMUL.FTZ R5, R5, R136 ;  /* 0x0000008805057220 */ /* 0x000fe20000410000 */
[----:B------:R-:W-:Y:S01]  /*51e0*/  FFMA.FTZ R139, R34, R137, 1 ;  /* 0x3f800000228b7423 */ /* 0x000fe20000010089 */
[----:B--2---:R-:W-:Y:S01]  /*51f0*/  FADD.FTZ R136, -R58, 1 ;  /* 0x3f8000003a887421 */ /* 0x004fe20000010100 */
[----:B------:R-:W-:Y:S01]  /*5200*/  FMUL.FTZ R137, R72, R57 ;  /* 0x0000003948897220 */ /* 0x000fe20000410000 */
[----:B------:R-:W-:Y:S01]  /*5210*/  FMUL.FTZ R138, R70, R59 ;  /* 0x0000003b468a7220 */ /* 0x000fe20000410000 */
[----:B------:R-:W-:-:S02]  /*5220*/  FMUL.FTZ R140, R131, R62 ;  /* 0x0000003e838c7220 */ /* 0x000fc40000410000 */
[----:B------:R-:W2:Y:S01]  /*5230*/  MUFU.RCP R65, R65 ;  /* 0x0000004100417308 */ /* 0x000ea20000001000 */
[----:B------:R-:W-:Y:S01]  /*5240*/  FADD.FTZ R141, -R63, 1 ;  /* 0x3f8000003f8d7421 */ /* 0x000fe20000010100 */
[----:B------:R-:W-:Y:S01]  /*5250*/  FFMA.FTZ R136, R33, R136, 1 ;  /* 0x3f80000021887423 */ /* 0x000fe20000010088 */
[----:B------:R-:W-:Y:S01]  /*5260*/  FMUL.FTZ R137, R58, R137 ;  /* 0x000000893a897220 */ /* 0x000fe20000410000 */
[----:B------:R-:W-:Y:S01]  /*5270*/  FMUL.FTZ R138, R61, R138 ;  /* 0x0000008a3d8a7220 */ /* 0x000fe20000410000 */
[----:B------:R-:W-:Y:S01]  /*5280*/  FMUL.FTZ R140, R63, R140 ;  /* 0x0000008c3f8c7220 */ /* 0x000fe20000410000 */
[----:B------:R-:W-:Y:S01]  /*5290*/  FFMA.FTZ R141, R36, R141, 1 ;  /* 0x3f800000248d7423 */ /* 0x000fe2000001008d */
[----:B------:R-:W-:Y:S01]  /*52a0*/  FMUL.FTZ R158, R137, R136 ;  /* 0x00000088899e7220 */ /* 0x000fe20000410000 */
[----:B------:R-:W-:Y:S01]  /*52b0*/  FMUL.FTZ R155, R138, R139 ;  /* 0x0000008b8a9b7220 */ /* 0x000fe20000410000 */
[----:B------:R-:W-:Y:S02]  /*52c0*/  HADD2.F32 R137, -RZ, R134.H0_H0 ;  /* 0x20000086ff897230 */ /* 0x000fe40000004100 */
[----:B------:R-:W-:Y:S01]  /*52d0*/  FMUL.FTZ R160, R140, R141 ;  /* 0x0000008d8ca07220 */ /* 0x000fe20000410000 */
[----:B------:R-:W-:Y:S01]  /*52e0*/  HADD2.F32 R139, -RZ, R73.H0_H0 ;  /* 0x20000049ff8b7230 */ /* 0x000fe20000004100 */
[----:B------:R-:W-:Y:S01]  /*52f0*/  LDS.U16 R140, [R107+0x10] ;  /* 0x000010006b8c7984 */ /* 0x000fe20000000400 */
[----:B0-----:R-:W-:-:S02]  /*5300*/  HADD2.F32 R134, -RZ, R7.H0_H0 ;  /* 0x20000007ff867230 */ /* 0x001fc40000004100 */
[----:B------:R-:W-:Y:S01]  /*5310*/  HADD2.F32 R136, -RZ, R68.H0_H0 ;  /* 0x20000044ff887230 */ /* 0x000fe20000004100 */
[----:B------:R-:W0:Y:S01]  /*5320*/  LDS.U16 R73, [R107+0xe] ;  /* 0x00000e006b497984 */ /* 0x000e220000000400 */
[----:B------:R-:W-:Y:S02]  /*5330*/  HADD2.F32 R135, -RZ, R135.H0_H0 ;  /* 0x20000087ff877230 */ /* 0x000fe40000004100 */
[----:B------:R-:W-:Y:S01]  /*5340*/  FADD.FTZ R141, R146, 1 ;  /* 0x3f800000928d7421 */ /* 0x000fe20000010000 */
[----:B------:R-:W-:Y:S01]  /*5350*/  HADD2.F32 R68, -RZ, R6.H0_H0 ;  /* 0x20000006ff447230 */ /* 0x000fe20000004100 */
[----:B------:R3:W-:Y:S01]  /*5360*/  MUFU.RCP R138, R145 ;  /* 0x00000091008a7308 */ /* 0x0007e20000001000 */
[----:B-1----:R-:W-:Y:S01]  /*5370*/  FADD.FTZ R146, -R66, 1 ;  /* 0x3f80000042927421 */ /* 0x002fe20000010100 */
[----:B------:R-:W-:Y:S01]  /*5380*/  FMUL.FTZ R6, R139, R134 ;  /* 0x000000868b067220 */ /* 0x000fe20000410000 */
[----:B--2---:R-:W-:Y:S02]  /*5390*/  FADD.FTZ R143, -R65, 1 ;  /* 0x3f800000418f7421 */ /* 0x004fe40000010100 */
[----:B------:R-:W-:Y:S01]  /*53a0*/  FFMA.FTZ R146, R39, R146, 1 ;  /* 0x3f80000027927423 */ /* 0x000fe20000010092 */
[----:B------:R-:W-:Y:S01]  /*53b0*/  FMUL.FTZ R6, R65, R6 ;  /* 0x0000000641067220 */ /* 0x000fe20000410000 */
[----:B---3--:R-:W-:Y:S01]  /*53c0*/  FMUL.FTZ R145, R136, R135 ;  /* 0x0000008788917220 */ /* 0x008fe20000410000 */
[----:B------:R-:W1:Y:S01]  /*53d0*/  MUFU.RCP R69, R69 ;  /* 0x0000004500457308 */ /* 0x000e620000001000 */
[----:B------:R-:W-:-:S02]  /*53e0*/  FFMA.FTZ R143, R38, R143, 1 ;  /* 0x3f800000268f7423 */ /* 0x000fc4000001008f */
[----:B------:R-:W-:Y:S01]  /*53f0*/  FMUL.FTZ R145, R66, R145 ;  /* 0x0000009142917220 */ /* 0x000fe20000410000 */
[----:B------:R-:W-:-:S04]  /*5400*/  FADD.FTZ R142, -R64, 1 ;  /* 0x3f800000408e7421 */ /* 0x000fc80000010100 */
[----:B------:R-:W2:Y:S01]  /*5410*/  MUFU.RCP R71, R71 ;  /* 0x0000004700477308 */ /* 0x000ea20000001000 */
[----:B------:R-:W-:Y:S01]  /*5420*/  FMUL.FTZ R7, R137, R68 ;  /* 0x0000004489077220 */ /* 0x000fe20000410000 */
[----:B------:R-:W-:Y:S01]  /*5430*/  FMUL.FTZ R162, R6, R143 ;  /* 0x0000008f06a27220 */ /* 0x000fe20000410000 */
[----:B------:R-:W-:Y:S01]  /*5440*/  FMUL.FTZ R157, R145, R146 ;  /* 0x00000092919d7220 */ /* 0x000fe20000410000 */
[----:B------:R-:W3:Y:S01]  /*5450*/  LDS.U16 R6, [R107+0x14] ;  /* 0x000014006b067984 */ /* 0x000ee20000000400 */
[----:B------:R-:W-:-:S03]  /*5460*/  FFMA.FTZ R142, R37, R142, 1 ;  /* 0x3f800000258e7423 */ /* 0x000fc6000001008e */
[----:B------:R-:W4:Y:S01]  /*5470*/  LDS.U16 R146, [R107+0x16] ;  /* 0x000016006b927984 */ /* 0x000f220000000400 */
[----:B------:R5:W0:Y:S01]  /*5480*/  MUFU.EX2 R150, R148 ;  /* 0x0000009400967308 */ /* 0x000a220000000800 */
[----:B------:R-:W-:Y:S01]  /*5490*/  FMUL.FTZ R7, R64, R7 ;  /* 0x0000000740077220 */ /* 0x000fe20000410000 */
[----:B------:R-:W-:-:S03]  /*54a0*/  FADD.FTZ R149, R147, 1 ;  /* 0x3f80000093957421 */ /* 0x000fc60000010000 */
[----:B------:R-:W-:Y:S01]  /*54b0*/  FMUL.FTZ R7, R7, R142 ;  /* 0x0000008e07077220 */ /* 0x000fe20000410000 */
[----:B-----5:R-:W5:Y:S02]  /*54c0*/  LDS.U16 R148, [R107+0x18] ;  /* 0x000018006b947984 */ /* 0x020f640000000400 */
[----:B------:R0:W-:Y:S01]  /*54d0*/  MUFU.RCP R142, R149 ;  /* 0x00000095008e7308 */ /* 0x0001e20000001000 */
[----:B------:R-:W-:Y:S01]  /*54e0*/  FADD.FTZ R156, R151, 1 ;  /* 0x3f800000979c7421 */ /* 0x000fe20000010000 */
[----:B------:R-:W-:Y:S02]  /*54f0*/  HADD2.F32 R53, -RZ, R53.H0_H0 ;  /* 0x20000035ff357230 */ /* 0x000fe40000004100 */
[----:B-1----:R-:W-:Y:S01]  /*5500*/  FADD.FTZ R151, -R69, 1 ;  /* 0x3f80000045977421 */ /* 0x002fe20000010100 */
[----:B--2---:R-:W-:Y:S01]  /*5510*/  FADD.FTZ R153, -R71, 1 ;  /* 0x3f80000047997421 */ /* 0x004fe20000010100 */
[----:B0-----:R-:W0:Y:S01]  /*5520*/  LDS.U16 R149, [R107+0x1a] ;  /* 0x00001a006b957984 */ /* 0x001e220000000400 */
[----:B------:R-:W-:Y:S01]  /*5530*/  FMUL.FTZ R4, R53, -1.4426950216293334961 ;  /* 0xbfb8aa3b35047820 */ /* 0x000fe20000410000 */
[----:B------:R-:W-:Y:S01]  /*5540*/  FFMA.FTZ R159, R42, R151, 1 ;  /* 0x3f8000002a9f7423 */ /* 0x000fe20000010097 */
[----:B------:R-:W-:Y:S01]  /*5550*/  FFMA.FTZ R152, R44, R153, 1 ;  /* 0x3f8000002c987423 */ /* 0x000fe20000010099 */
[----:B------:R-:W1:Y:S01]  /*5560*/  MUFU.RCP R133, R133 ;  /* 0x0000008500857308 */ /* 0x000e620000001000 */
[----:B------:R-:W2:Y:S04]  /*5570*/  LDS.U16 R151, [R107+0x1c] ;  /* 0x00001c006b977984 */ /* 0x000ea80000000400 */
[----:B------:R-:W2:Y:S01]  /*5580*/  LDS.U16 R153, [R107+0x1e] ;  /* 0x00001e006b997984 */ /* 0x000ea20000000400 */
[----:B------:R-:W-:-:S02]  /*5590*/  HADD2.F32 R145, -RZ, R52.H0_H0 ;  /* 0x20000034ff917230 */ /* 0x000fc40000004100 */
[----:B------:R-:W3:Y:S01]  /*55a0*/  MUFU.EX2 R4, R4 ;  /* 0x0000000400047308 */ /* 0x000ee20000000800 */
[----:B------:R-:W-:Y:S02]  /*55b0*/  HADD2.F32 R55, -RZ, R55.H0_H0 ;  /* 0x20000037ff377230 */ /* 0x000fe40000004100 */
[----:B------:R-:W-:Y:S02]  /*55c0*/  HADD2.F32 R143, -RZ, R54.H0_H0 ;  /* 0x20000036ff8f7230 */ /* 0x000fe40000004100 */
[----:B------:R-:W-:-:S03]  /*55d0*/  HADD2.F32 R52, -RZ, R73.H0_H0 ;  /* 0x20000049ff347230 */ /* 0x000fc60000004100 */
[----:B------:R-:W4:Y:S01]  /*55e0*/  MUFU.RCP R141, R141 ;  /* 0x0000008d008d7308 */ /* 0x000f220000001000 */
[----:B------:R-:W-:Y:S02]  /*55f0*/  HADD2.F32 R54, -RZ, R140.H0_H0 ;  /* 0x2000008cff367230 */ /* 0x000fe40000004100 */
[----:B------:R-:W-:Y:S01]  /*5600*/  FADD.FTZ R147, R150, 1 ;  /* 0x3f80000096937421 */ /* 0x000fe20000010000 */
[----:B------:R-:W-:Y:S02]  /*5610*/  HADD2.F32 R140, -RZ, R144.H0_H0 ;  /* 0x20000090ff8c7230 */ /* 0x000fe40000004100 */
[----:B------:R-:W-:Y:S01]  /*5620*/  FMUL.FTZ R144, R55, R52 ;  /* 0x0000003437907220 */ /* 0x000fe20000410000 */
[----:B------:R-:W-:Y:S01]  /*5630*/  FMUL.FTZ R150, R143, R54 ;  /* 0x000000368f967220 */ /* 0x000fe20000410000 */
[----:B-1----:R-:W-:Y:S02]  /*5640*/  FADD.FTZ R161, -R133, 1 ;  /* 0x3f80000085a17421 */ /* 0x002fe40000010100 */
[----:B------:R-:W-:Y:S01]  /*5650*/  FMUL.FTZ R144, R69, R144 ;  /* 0x0000009045907220 */ /* 0x000fe20000410000 */
[----:B------:R-:W-:Y:S01]  /*5660*/  FMUL.FTZ R154, R145, R140 ;  /* 0x0000008c919a7220 */ /* 0x000fe20000410000 */
[----:B------:R-:W-:Y:S01]  /*5670*/  FMUL.FTZ R73, R71, R150 ;  /* 0x0000009647497220 */ /* 0x000fe20000410000 */
[----:B------:R-:W1:Y:S01]  /*5680*/  MUFU.RCP R147, R147 ;  /* 0x0000009300937308 */ /* 0x000e620000001000 */
[----:B------:R-:W-:Y:S01]  /*5690*/  FMUL.FTZ R164, R144, R159 ;  /* 0x0000009f90a47220 */ /* 0x000fe20000410000 */
[----:B------:R-:W-:Y:S01]  /*56a0*/  FFMA.FTZ R161, R46, R161, 1 ;  /* 0x3f8000002ea17423 */ /* 0x000fe200000100a1 */
[----:B------:R-:W-:Y:S01]  /*56b0*/  FMUL.FTZ R154, R133, R154 ;  /* 0x0000009a859a7220 */ /* 0x000fe20000410000 */
[----:B------:R-:W-:Y:S01]  /*56c0*/  FMUL.FTZ R73, R73, R152 ;  /* 0x0000009849497220 */ /* 0x000fe20000410000 */
[----:B------:R-:W-:-:S02]  /*56d0*/  HADD2.F32 R144, -RZ, R40.H0_H0 ;  /* 0x20000028ff907230 */ /* 0x000fc40000004100 */
[----:B---3--:R-:W-:Y:S01]  /*56e0*/  FADD.FTZ R152, R4, 1 ;  /* 0x3f80000004987421 */ /* 0x008fe20000010000 */
[----:B------:R-:W-:Y:S02]  /*56f0*/  HADD2.F32 R45, -RZ, R45.H0_H0 ;  /* 0x2000002dff2d7230 */ /* 0x000fe40000004100 */
[----:B----4-:R-:W-:Y:S01]  /*5700*/  FADD.FTZ R159, -R141, 1 ;  /* 0x3f8000008d9f7421 */ /* 0x010fe20000010100 */
[----:B------:R-:W-:Y:S02]  /*5710*/  HADD2.F32 R43, -RZ, R43.H0_H0 ;  /* 0x2000002bff2b7230 */ /* 0x000fe40000004100 */
[----:B------:R-:W-:Y:S02]  /*5720*/  HADD2.F32 R40, -RZ, R6.H0_H0 ;  /* 0x20000006ff287230 */ /* 0x000fe40000004100 */
[----:B------:R-:W-:Y:S02]  /*5730*/  HADD2.F32 R146, -RZ, R146.H0_H0 ;  /* 0x20000092ff927230 */ /* 0x000fe40000004100 */
[----:B------:R-:W-:Y:S01]  /*5740*/  FMUL.FTZ R166, R154, R161 ;  /* 0x000000a19aa67220 */ /* 0x000fe20000410000 */
[----:B------:R-:W-:-:S02]  /*5750*/  HADD2.F32 R41, -RZ, R41.H0_H0 ;  /* 0x20000029ff297230 */ /* 0x000fc40000004100 */
[----:B------:R-:W-:Y:S01]  /*5760*/  FFMA.FTZ R161, R48, R159, 1 ;  /* 0x3f80000030a17423 */ /* 0x000fe2000001009f */
[----:B-----5:R-:W-:Y:S02]  /*5770*/  HADD2.F32 R148, -RZ, R148.H0_H0 ;  /* 0x20000094ff947230 */ /* 0x020fe40000004100 */
[----:B------:R-:W-:Y:S01]  /*5780*/  FADD.FTZ R4, -R138, 1 ;  /* 0x3f8000008a047421 */ /* 0x000fe20000010100 */
[----:B------:R-:W-:Y:S01]  /*5790*/  FMUL.FTZ R159, R45, R40 ;  /* 0x000000282d9f7220 */ /* 0x000fe20000410000 */
[----:B------:R-:W-:Y:S01]  /*57a0*/  FMUL.FTZ R6, R43, R146 ;  /* 0x000000922b067220 */ /* 0x000fe20000410000 */
[----:B------:R3:W4:Y:S01]  /*57b0*/  MUFU.RCP R150, R156 ;  /* 0x0000009c00967308 */ /* 0x0007220000001000 */
[----:B------:R-:W-:Y:S01]  /*57c0*/  FADD.FTZ R154, -R142, 1 ;  /* 0x3f8000008e9a7421 */ /* 0x000fe20000010100 */
[----:B------:R-:W-:Y:S01]  /*57d0*/  FFMA.FTZ R4, R47, R4, 1 ;  /* 0x3f8000002f047423 */ /* 0x000fe20000010004 */
[----:B------:R-:W-:Y:S01]  /*57e0*/  FMUL.FTZ R163, R41, R148 ;  /* 0x0000009429a37220 */ /* 0x000fe20000410000 */
[----:B------:R-:W-:Y:S01]  /*57f0*/  FMUL.FTZ R159, R138, R159 ;  /* 0x0000009f8a9f7220 */ /* 0x000fe20000410000 */
[----:B------:R-:W-:-:S03]  /*5800*/  FMUL.FTZ R6, R141, R6 ;  /* 0x000000068d067220 */ /* 0x000fc60000410000 */
[----:B------:R-:W5:Y:S01]  /*5810*/  MUFU.RCP R152, R152 ;  /* 0x0000009800987308 */ /* 0x000f620000001000 */
[----:B0-----:R-:W-:Y:S02]  /*5820*/  HADD2.F32 R149, -RZ, R149.H0_H0 ;  /* 0x20000095ff957230 */ /* 0x001fe40000004100 */
[----:B------:R-:W-:Y:S01]  /*5830*/  FFMA.FTZ R154, R49, R154, 1 ;  /* 0x3f800000319a7423 */ /* 0x000fe2000001009a */
[----:B------:R-:W-:Y:S01]  /*5840*/  FMUL.FTZ R163, R142, R163 ;  /* 0x000000a38ea37220 */ /* 0x000fe20000410000 */
[----:B------:R-:W-:Y:S01]  /*5850*/  FMUL.FTZ R4, R159, R4 ;  /* 0x000000049f047220 */ /* 0x000fe20000410000 */
[----:B------:R-:W-:Y:S01]  /*5860*/  FMUL.FTZ R161, R6, R161 ;  /* 0x000000a106a17220 */ /* 0x000fe20000410000 */
[----:B-1----:R-:W-:Y:S01]  /*5870*/  FADD.FTZ R159, -R147, 1 ;  /* 0x3f800000939f7421 */ /* 0x002fe20000010100 */
[----:B------:R-:W-:Y:S01]  /*5880*/  FMUL.FTZ R6, R144, R149 ;  /* 0x0000009590067220 */ /* 0x000fe20000410000 */
[----:B------:R-:W0:Y:S01]  /*5890*/  S2UR UR8, SR_CgaCtaId ;  /* 0x00000000000879c3 */ /* 0x000e220000008800 */
[----:B------:R-:W-:Y:S01]  /*58a0*/  FMUL.FTZ R163, R163, R154 ;  /* 0x0000009aa3a37220 */ /* 0x000fe20000410000 */
[----:B------:R-:W-:-:S02]  /*58b0*/  HADD2.F32 R154, -RZ, R9.H0_H0 ;  /* 0x20000009ff9a7230 */ /* 0x000fc40000004100 */
[----:B------:R-:W-:Y:S01]  /*58c0*/  FFMA.FTZ R159, R50, R159, 1 ;  /* 0x3f800000329f7423 */ /* 0x000fe2000001009f */
[----:B--2---:R-:W-:Y:S02]  /*58d0*/  HADD2.F32 R151, -RZ, R151.H0_H0 ;  /* 0x20000097ff977230 */ /* 0x004fe40000004100 */
[----:B------:R-:W-:Y:S01]  /*58e0*/  FMUL.FTZ R6, R147, R6 ;  /* 0x0000000693067220 */ /* 0x000fe20000410000 */
[----:B---3--:R-:W-:Y:S02]  /*58f0*/  HADD2.F32 R156, -RZ, R8.H0_H0 ;  /* 0x20000008ff9c7230 */ /* 0x008fe40000004100 */
[----:B------:R-:W-:Y:S02]  /*5900*/  HADD2.F32 R153, -RZ, R153.H0_H0 ;  /* 0x20000099ff997230 */ /* 0x000fe40000004100 */
        /* <DEDUP_REMOVED lines=16> */
[----:B------:R-:W-:Y:S02]  /*5a10*/  F2FP.F16.F32.PACK_AB R7, R162, R7 ;  /* 0x00000007a207723e */ /* 0x000fe400000000ff */
[----:B------:R-:W-:Y:S02]  /*5a20*/  PRMT R158, R155, 0x7632, R158 ;  /* 0x000076329b9e7816 */ /* 0x000fe4000000009e */
[----:B------:R-:W-:Y:S01]  /*5a30*/  ISETP.NE.AND P1, PT, R128, RZ, PT ;  /* 0x000000ff8000720c */ /* 0x000fe20003f25270 */
[----:B------:R-:W-:Y:S01]  /*5a40*/  UMOV UR7, 0x400 ;  /* 0x0000040000077882 */ /* 0x000fe20000000000 */
[----:B------:R-:W-:Y:S02]  /*5a50*/  F2FP.F16.F32.PACK_AB R73, R166, R73 ;  /* 0x00000049a649723e */ /* 0x000fe400000000ff */
[----:B------:R-:W-:Y:S02]  /*5a60*/  F2FP.F16.F32.PACK_AB R4, R161, R4 ;  /* 0x00000004a104723e */ /* 0x000fe400000000ff */
[----:B------:R-:W-:-:S02]  /*5a70*/  F2FP.F16.F32.PACK_AB R6, R6, R163 ;  /* 0x000000a30606723e */ /* 0x000fc400000000ff */
[----:B------:R-:W-:Y:S01]  /*5a80*/  F2FP.F16.F32.PACK_AB R8, R159, R8 ;  /* 0x000000089f08723e */ /* 0x000fe200000000ff */
[----:B------:R1:W-:Y:S01]  /*5a90*/  STS.U16 [R107], R5 ;  /* 0x000000056b007388 */ /* 0x0003e20000000400 */
[----:B------:R-:W-:Y:S01]  /*5aa0*/  PRMT R160, R7, 0x7632, R160 ;  /* 0x0000763207a07816 */ /* 0x000fe200000000a0 */
[----:B0-----:R-:W-:Y:S02]  /*5ab0*/  ULEA UR7, UR8, UR7, 0x18 ;  /* 0x0000000708077291 */ /* 0x001fe4000f8ec03f */
[----:B------:R0:W-:Y:S01]  /*5ac0*/  STS.U16 [R107+0x2], R9 ;  /* 0x000002096b007388 */ /* 0x0001e20000000400 */
[----:B-1----:R-:W-:-:S03]  /*5ad0*/  PRMT R5, R157, 0x7632, R5 ;  /* 0x000076329d057816 */ /* 0x002fc60000000005 */
[----:B------:R1:W-:Y:S01]  /*5ae0*/  STS.U16 [R107+0x6], R158 ;  /* 0x0000069e6b007388 */ /* 0x0003e20000000400 */
[----:B0-----:R-:W-:-:S03]  /*5af0*/  PRMT R9, R73, 0x7632, R9 ;  /* 0x0000763249097816 */ /* 0x001fc60000000009 */
[----:B------:R0:W-:Y:S04]  /*5b00*/  STS.U16 [R107+0x8], R7 ;  /* 0x000008076b007388 */ /* 0x0001e80000000400 */
[----:B------:R2:W-:Y:S01]  /*5b10*/  STS.U16 [R107+0xe], R5 ;  /* 0x00000e056b007388 */ /* 0x0005e20000000400 */
[----:B-1----:R-:W-:Y:S02]  /*5b20*/  PRMT R158, R6, 0x7632, R158 ;  /* 0x00007632069e7816 */ /* 0x002fe4000000009e */
[----:B0-----:R-:W-:Y:S02]  /*5b30*/  PRMT R7, R4, 0x7632, R7 ;  /* 0x0000763204077816 */ /* 0x001fe40000000007 */
[----:B--2---:R-:W-:Y:S01]  /*5b40*/  PRMT R5, R8, 0x7632, R5 ;  /* 0x0000763208057816 */ /* 0x004fe20000000005 */
        /* <DEDUP_REMOVED lines=53> */
.L_x_6718:
[----:B------:R-:W-:Y:S05]  /*5ea0*/  BSYNC B0 ;  /* 0x0000000000007941 */ /* 0x000fea0003800000 */
.L_x_6717:
        /* <DEDUP_REMOVED lines=98> */
[----:B------:R-:W-:Y:S01]  /*64d0*/  F2FP.F16.F32.PACK_AB R59, R62, R59 ;  /* 0x0000003b3e3b723e */ /* 0x000fe200000000ff */
[----:B------:R-:W-:Y:S01]  /*64e0*/  BSSY B0, `(.L_x_6720) ;  /* 0x0000043000007945 */ /* 0x000fe20003800000 */
[----:B------:R-:W-:-:S02]  /*64f0*/  F2FP.F16.F32.PACK_AB R64, R65, R64 ;  /* 0x000000404140723e */ /* 0x000fc400000000ff */
[----:B------:R-:W-:Y:S01]  /*6500*/  F2FP.F16.F32.PACK_AB R39, R42, R39 ;  /* 0x000000272a27723e */ /* 0x000fe200000000ff */
[----:B------:R1:W-:Y:S01]  /*6510*/  STS.U16 [R107+0x2], R43 ;  /* 0x0000022b6b007388 */ /* 0x0003e20000000400 */
[----:B------:R-:W-:Y:S02]  /*6520*/  F2FP.F16.F32.PACK_AB R9, R9, R44 ;  /* 0x0000002c0909723e */ /* 0x000fe400000000ff */
[----:B------:R-:W-:Y:S01]  /*6530*/  F2FP.F16.F32.PACK_AB R40, R41, R40 ;  /* 0x000000282928723e */ /* 0x000fe200000000ff */
[----:B------:R-:W-:Y:S01]  /*6540*/  STS.U16 [R107], R56 ;  /* 0x000000386b007388 */ /* 0x000fe20000000400 */
[----:B------:R-:W-:Y:S02]  /*6550*/  F2FP.F16.F32.PACK_AB R49, R50, R49 ;  /* 0x000000313231723e */ /* 0x000fe400000000ff */
[----:B------:R-:W-:Y:S01]  /*6560*/  F2FP.F16.F32.PACK_AB R46, R46, R51 ;  /* 0x000000332e2e723e */ /* 0x000fe200000000ff */
[----:B------:R-:W-:Y:S01]  /*6570*/  STS.U16 [R107+0x4], R59 ;  /* 0x0000043b6b007388 */ /* 0x000fe20000000400 */
[----:B------:R-:W-:-:S02]  /*6580*/  PRMT R45, R59, 0x7632, R45 ;  /* 0x000076323b2d7816 */ /* 0x000fc4000000002d */
[----:B------:R-:W-:Y:S01]  /*6590*/  PRMT R47, R64, 0x7632, R47 ;  /* 0x00007632402f7816 */ /* 0x000fe2000000002f */
[----:B------:R-:W-:Y:S01]  /*65a0*/  STS.U16 [R107+0x8], R64 ;  /* 0x000008406b007388 */ /* 0x000fe20000000400 */
[----:B------:R-:W-:Y:S02]  /*65b0*/  PRMT R41, R39, 0x7632, R41 ;  /* 0x0000763227297816 */ /* 0x000fe40000000029 */
[----:B------:R-:W-:Y:S01]  /*65c0*/  PRMT R42, R9, 0x7632, R42 ;  /* 0x00007632092a7816 */ /* 0x000fe2000000002a */
[----:B------:R-:W-:Y:S01]  /*65d0*/  STS.U16 [R107+0x6], R45 ;  /* 0x0000062d6b007388 */ /* 0x000fe20000000400 */
[----:B-1----:R-:W-:Y:S02]  /*65e0*/  PRMT R43, R40, 0x7632, R43 ;  /* 0x00007632282b7816 */ /* 0x002fe4000000002b */
[C---:B------:R-:W-:Y:S01]  /*65f0*/  PRMT R44, R49.reuse, 0x7610, R44 ;  /* 0x00007610312c7816 */ /* 0x040fe2000000002c */
[----:B------:R-:W-:Y:S01]  /*6600*/  STS.U16 [R107+0xa], R47 ;  /* 0x00000a2f6b007388 */ /* 0x000fe20000000400 */
[----:B------:R-:W-:-:S02]  /*6610*/  PRMT R48, R49, 0x7632, R48 ;  /* 0x0000763231307816 */ /* 0x000fc40000000030 */
[----:B------:R-:W-:Y:S01]  /*6620*/  PRMT R50, R46, 0x7632, R50 ;  /* 0x000076322e327816 */ /* 0x000fe20000000032 */
[----:B------:R-:W-:Y:S04]  /*6630*/  STS.U16 [R107+0xc], R39 ;  /* 0x00000c276b007388 */ /* 0x000fe80000000400 */
[----:B------:R-:W-:Y:S04]  /*6640*/  STS.U16 [R107+0xe], R41 ;  /* 0x00000e296b007388 */ /* 0x000fe80000000400 */
[----:B------:R-:W-:Y:S04]  /*6650*/  STS.U16 [R107+0x10], R9 ;  /* 0x000010096b007388 */ /* 0x000fe80000000400 */
[----:B------:R0:W-:Y:S04]  /*6660*/  STS.U16 [R107+0x12], R42 ;  /* 0x0000122a6b007388 */ /* 0x0001e80000000400 */
[----:B------:R1:W-:Y:S04]  /*6670*/  STS.U16 [R107+0x14], R40 ;  /* 0x000014286b007388 */ /* 0x0003e80000000400 */
[----:B------:R2:W-:Y:S01]  /*6680*/  STS.U16 [R107+0x16], R43 ;  /* 0x0000162b6b007388 */ /* 0x0005e20000000400 */
[----:B0-----:R-:W-:-:S03]  /*6690*/  IMAD R42, R134, UR22, RZ ;  /* 0x00000016862a7c24 */ /* 0x001fc6000f8e02ff */
[----:B------:R-:W-:Y:S01]  /*66a0*/  STS.U16 [R107+0x18], R44 ;  /* 0x0000182c6b007388 */ /* 0x000fe20000000400 */
[----:B-1----:R-:W-:-:S03]  /*66b0*/  IMAD.WIDE.U32 R40, R134, UR16, RZ ;  /* 0x0000001086287c25 */ /* 0x002fc6000f8e00ff */
[----:B------:R-:W-:Y:S01]  /*66c0*/  STS.U16 [R107+0x1a], R48 ;  /* 0x00001a306b007388 */ /* 0x000fe20000000400 */
[----:B--2---:R-:W-:-:S03]  /*66d0*/  IMAD R43, R135, UR16, R42 ;  /* 0x00000010872b7c24 */ /* 0x004fc6000f8e022a */
[----:B------:R-:W-:Y:S02]  /*66e0*/  STS.U16 [R107+0x1c], R46 ;  /* 0x00001c2e6b007388 */ /* 0x000fe40000000400 */
[----:B------:R-:W-:Y:S02]  /*66f0*/  IADD3 R131, R41, R43, RZ ;  /* 0x0000002b29837210 */ /* 0x000fe40007ffe0ff */
        /* <DEDUP_REMOVED lines=33> */
.L_x_6721:
[----:B------:R-:W-:Y:S05]  /*6910*/  BSYNC B0 ;  /* 0x0000000000007941 */ /* 0x000fea0003800000 */
.L_x_6720:
        /* <DEDUP_REMOVED lines=42> */
.L_x_6719:
        /* <DEDUP_REMOVED lines=26> */
[----:B------:R-:W-:Y:S01]  /*6d60*/  HADD2.F32 R2, -RZ, R100.H0_H0 ;  /* 0x20000064ff027230 */ /* 0x000fe20000004100 */
[----:B-1----:R-:W-:Y:S01]  /*6d70*/  ISETP.GE.AND P0, PT, R10, 0x1, PT ;  /* 0x000000010a00780c */ /* 0x002fe20003f06270 */
        /* <DEDUP_REMOVED lines=10> */
[----:B------:R-:W-:Y:S01]  /*6e20*/  FMUL.FTZ R58, R154, UR4 ;  /* 0x000000049a3a7c20 */ /* 0x000fe20008410000 */
[----:B------:R-:W-:Y:S01]  /*6e30*/  FMUL.FTZ R57, R156, UR4 ;  /* 0x000000049c397c20 */ /* 0x000fe20008410000 */
        /* <DEDUP_REMOVED lines=11> */
[----:B------:R-:W-:Y:S01]  /*6ef0*/  CS2R R44, SRZ ;  /* 0x00000000002c7805 */ /* 0x000fe2000001ff00 */
[----:B------:R-:W-:Y:S02]  /*6f00*/  HADD2.F32 R2, -RZ, R93.H0_H0 ;  /* 0x2000005dff027230 */ /* 0x000fe40000004100 */
[----:B------:R-:W-:Y:S01]  /*6f10*/  FFMA.FTZ R3, R6, R9, R3 ;  /* 0x0000000906037223 */ /* 0x000fe20000010003 */
[----:B------:R-:W-:-:S02]  /*6f20*/  CS2R R42, SRZ ;  /* 0x00000000002a7805 */ /* 0x000fc4000001ff00 */
        /* <DEDUP_REMOVED lines=44> */
.L_x_6753:
        /* <DEDUP_REMOVED lines=25> */
[----:B------:R-:W-:Y:S02]  /*7380*/  HADD2.F32 R218, -RZ, R198.H0_H0 ;  /* 0x200000c6ffda7230 */ /* 0x000fe40000004100 */
[----:B------:R-:W-:-:S03]  /*7390*/  HADD2.F32 R219, -RZ, R106.H0_H0 ;  /* 0x2000006affdb7230 */ /* 0x000fc60000004100 */
[----:B------:R-:W-:Y:S02]  /*73a0*/  FMUL.FTZ R218, R218, R91 ;  /* 0x0000005bdada7220 */ /* 0x000fe40000410000 */
[----:B------:R-:W-:Y:S01]  /*73b0*/  FMUL.FTZ R219, R219, R90 ;  /* 0x0000005adbdb7220 */ /* 0x000fe20000410000 */
[----:B------:R-:W-:-:S05]  /*73c0*/  HADD2.F32 R220, -RZ, R105.H0_H0 ;  /* 0x20000069ffdc7230 */ /* 0x000fca0000004100 */
[----:B------:R-:W-:Y:S01]  /*73d0*/  FMUL.FTZ R220, R220, R89 ;  /* 0x00000059dcdc7220 */ /* 0x000fe20000410000 */
[----:B------:R-:W-:-:S05]  /*73e0*/  HADD2.F32 R221, -RZ, R104.H0_H0 ;  /* 0x20000068ffdd7230 */ /* 0x000fca0000004100 */
[----:B------:R-:W-:Y:S01]  /*73f0*/  FMUL.FTZ R221, R221, R88 ;  /* 0x00000058dddd7220 */ /* 0x000fe20000410000 */
        /* <DEDUP_REMOVED lines=77> */
[----:B------:R-:W-:Y:S01]  /*78d0*/  HFMA2.MMA R5, -RZ, RZ, 0, 0 ;  /* 0x00000000ff057435 */ /* 0x000fe200000001ff */
[----:B------:R-:W-:Y:S01]  /*78e0*/  FMUL.RZ R133, R13, 0.15915493667125701904 ;  /* 0x3e22f9830d857820 */ /* 0x000fe2000040c000 */
[----:B------:R-:W-:Y:S01]  /*78f0*/  FMUL.FTZ R13, R78, UR31 ;  /* 0x0000001f4e0d7c20 */ /* 0x000fe20008410000 */
[----:B------:R1:W-:Y:S01]  /*7900*/  MUFU.COS R163, R7 ;  /* 0x0000000700a37308 */ /* 0x0003e20000000000 */
[----:B------:R-:W-:Y:S01]  /*7910*/  FMUL.RZ R137, R4, 0.15915493667125701904 ;  /* 0x3e22f98304897820 */ /* 0x000fe2000040c000 */
[----:B------:R-:W-:Y:S01]  /*7920*/  MOV R4, 0x3f800000 ;  /* 0x3f80000000047802 */ /* 0x000fe20000000f00 */
[----:B------:R-:W-:Y:S01]  /*7930*/  FMUL.RZ R141, R13, 0.15915493667125701904 ;  /* 0x3e22f9830d8d7820 */ /* 0x000fe2000040c000 */
[C---:B------:R-:W-:Y:S01]  /*7940*/  FMUL.FTZ R13, R12.reuse, R90 ;  /* 0x0000005a0c0d7220 */ /* 0x040fe20000410000 */
[C---:B------:R-:W-:Y:S01]  /*7950*/  FMUL.FTZ R14, R12.reuse, R89 ;  /* 0x000000590c0e7220 */ /* 0x040fe20000410000 */
[----:B-1----:R-:W-:Y:S01]  /*7960*/  CS2R R6, SRZ ;  /* 0x0000000000067805 */ /* 0x002fe2000001ff00 */
[----:B------:R-:W-:Y:S01]  /*7970*/  BAR.SYNC.DEFER_BLOCKING 0x0 ;  /* 0x0000000000007b1d */ /* 0x000fe20000010000 */
[----:B0-----:R-:W-:-:S05]  /*7980*/  FMUL.FTZ R134, R12, R85 ;  /* 0x000000550c867220 */ /* 0x001fca0000410000 */
[----:B------:R-:W0:Y:S08]  /*7990*/  MUFU.EX2 R13, R13 ;  /* 0x0000000d000d7308 */ /* 0x000e300000000800 */
[----:B------:R-:W1:Y:S01]  /*79a0*/  MUFU.EX2 R14, R14 ;  /* 0x0000000e000e7308 */ /* 0x000e620000000800 */
[----:B------:R3:W5:Y:S07]  /*79b0*/  @!P0 LDG.E.128 R4, desc[UR14][R2.64] ;  /* 0x0000000e02048981 */ /* 0x00076e000c1e1d00 */
[----:B------:R-:W-:Y:S01]  /*79c0*/  MUFU.EX2 R134, R134 ;  /* 0x0000008600867308 */ /* 0x000fe20000000800 */
[C---:B---3--:R-:W-:Y:S01]  /*79d0*/  FMUL.FTZ R3, R12.reuse, R87 ;  /* 0x000000570c037220 */ /* 0x048fe20000410000 */
[----:B------:R-:W-:-:S06]  /*79e0*/  FMUL.FTZ R2, R12, R88 ;  /* 0x000000580c027220 */ /* 0x000fcc0000410000 */
[----:B------:R-:W-:Y:S08]  /*79f0*/  MUFU.SIN R158, R133 ;  /* 0x00000085009e7308 */ /* 0x000ff00000000400 */
[----:B------:R-:W3:Y:S08]  /*7a00*/  MUFU.EX2 R3, R3 ;  /* 0x0000000300037308 */ /* 0x000ef00000000800 */
[----:B----4-:R-:W4:Y:S08]  /*7a10*/  MUFU.EX2 R2, R2 ;  /* 0x0000000200027308 */ /* 0x010f300000000800 */
[----:B------:R1:W-:Y:S01]  /*7a20*/  MUFU.COS R156, R133 ;  /* 0x00000085009c7308 */ /* 0x0003e20000000000 */
[C---:B0-----:R-:W-:Y:S01]  /*7a30*/  FMUL.FTZ R151, R13.reuse, R138 ;  /* 0x0000008a0d977220 */ /* 0x041fe20000410000 */
[C---:B-1----:R-:W-:Y:S01]  /*7a40*/  FMUL.FTZ R133, R12.reuse, R86 ;  /* 0x000000560c857220 */ /* 0x042fe20000410000 */
[----:B------:R-:W-:Y:S01]  /*7a50*/  FMUL.FTZ R149, R13, R136 ;  /* 0x000000880d957220 */ /* 0x000fe20000410000 */
[----:B------:R-:W-:-:S04]  /*7a60*/  FMUL.FTZ R13, R12, R83 ;  /* 0x000000530c0d7220 */ /* 0x000fc80000410000 */
[----:B------:R-:W0:Y:S01]  /*7a70*/  MUFU.EX2 R133, R133 ;  /* 0x0000008500857308 */ /* 0x000e220000000800 */
[----:B------:R-:W-:Y:S01]  /*7a80*/  FMUL.FTZ R148, R14, R15 ;  /* 0x0000000f0e947220 */ /* 0x000fe20000410000 */
[----:B------:R-:W-:Y:S01]  /*7a90*/  FMUL.FTZ R15, RZ, R149 ;  /* 0x00000095ff0f7220 */ /* 0x000fe20000410000 */
[----:B---3--:R-:W-:Y:S01]  /*7aa0*/  FMUL.FTZ R143, R3, R140 ;  /* 0x0000008c038f7220 */ /* 0x008fe20000410000 */
[C---:B----4-:R-:W-:Y:S01]  /*7ab0*/  FMUL.FTZ R146, R2.reuse, R131 ;  /* 0x0000008302927220 */ /* 0x050fe20000410000 */
[----:B------:R-:W-:Y:S01]  /*7ac0*/  FMUL.FTZ R145, R2, R145 ;  /* 0x0000009102917220 */ /* 0x000fe20000410000 */
[C---:B------:R-:W-:Y:S01]  /*7ad0*/  FMUL.FTZ R140, R134.reuse, R135 ;  /* 0x00000087868c7220 */ /* 0x040fe20000410000 */
[----:B------:R-:W-:Y:S01]  /*7ae0*/  FMUL.FTZ R139, R134, R139 ;  /* 0x0000008b868b7220 */ /* 0x000fe20000410000 */
[----:B------:R-:W1:Y:S01]  /*7af0*/  MUFU.EX2 R13, R13 ;  /* 0x0000000d000d7308 */ /* 0x000e620000000800 */
[C---:B------:R-:W-:Y:S01]  /*7b00*/  FMUL.FTZ R2, R218.reuse, R149 ;  /* 0x00000095da027220 */ /* 0x040fe20000410000 */
[----:B------:R-:W-:Y:S01]  /*7b10*/  FFMA.FTZ R134, R218, R151, -R15 ;  /* 0x00000097da867223 */ /* 0x000fe2000001080f */
[----:B------:R-:W-:-:S02]  /*7b20*/  FMUL.FTZ R147, R14, R147 ;  /* 0x000000930e937220 */ /* 0x000fc40000410000 */
[----:B------:R-:W-:Y:S01]  /*7b30*/  FFMA.FTZ R15, RZ, R151, R2 ;  /* 0x00000097ff0f7223 */ /* 0x000fe20000010002 */
[----:B------:R-:W-:Y:S02]  /*7b40*/  FADD.FTZ R134, R219, R134 ;  /* 0x00000086db867221 */ /* 0x000fe40000010000 */
[----:B------:R-:W-:Y:S01]  /*7b50*/  MUFU.SIN R168, R141 ;  /* 0x0000008d00a87308 */ /* 0x000fe20000000400 */
[----:B0-----:R-:W-:Y:S01]  /*7b60*/  FMUL.FTZ R142, R133, R142 ;  /* 0x0000008e858e7220 */ /* 0x001fe20000410000 */
[----:B------:R-:W-:-:S06]  /*7b70*/  FADD.FTZ R15, RZ, R15 ;  /* 0x0000000fff0f7221 */ /* 0x000fcc0000010000 */
[----:B------:R0:W-:Y:S01]  /*7b80*/  MUFU.COS R170, R141 ;  /* 0x0000008d00aa7308 */ /* 0x0001e20000000000 */
[----:B------:R-:W-:Y:S01]  /*7b90*/  FMUL.FTZ R144, R3, R144 ;  /* 0x0000009003907220 */ /* 0x000fe20000410000 */
[----:B------:R-:W-:Y:S01]  /*7ba0*/  FMUL.FTZ R131, R147, R15 ;  /* 0x0000000f93837220 */ /* 0x000fe20000410000 */
[----:B------:R-:W-:Y:S01]  /*7bb0*/  FMUL.FTZ R3, R12, R82 ;  /* 0x000000520c037220 */ /* 0x000fe20000410000 */
[----:B0-----:R-:W-:Y:S01]  /*7bc0*/  FMUL.FTZ R141, R133, R150 ;  /* 0x00000096858d7220 */ /* 0x001fe20000410000 */
[----:B------:R-:W-:-:S04]  /*7bd0*/  FMUL.FTZ R133, R147, R134 ;  /* 0x0000008693857220 */ /* 0x000fc80000410000 */
[C---:B------:R-:W-:Y:S01]  /*7be0*/  FFMA.FTZ R133, R148.reuse, R15, R133 ;  /* 0x0000000f94857223 */ /* 0x040fe20000010085 */
[C---:B-1----:R-:W-:Y:S01]  /*7bf0*/  FMUL.FTZ R167, R13.reuse, R167 ;  /* 0x000000a70da77220 */ /* 0x042fe20000410000 */
[----:B------:R-:W-:Y:S01]  /*7c00*/  FMUL.FTZ R166, R13, R166 ;  /* 0x000000a60da67220 */ /* 0x000fe20000410000 */
[----:B------:R-:W-:Y:S01]  /*7c10*/  FFMA.FTZ R131, R148, R134, -R131 ;  /* 0x0000008694837223 */ /* 0x000fe20000010883 */
[----:B------:R-:W-:Y:S01]  /*7c20*/  FADD.FTZ R133, RZ, R133 ;  /* 0x00000085ff857221 */ /* 0x000fe20000010000 */
[----:B------:R-:W-:Y:S01]  /*7c30*/  FMUL.FTZ R13, R12, R79 ;  /* 0x0000004f0c0d7220 */ /* 0x000fe20000410000 */
[----:B------:R-:W0:Y:S01]  /*7c40*/  MUFU.EX2 R3, R3 ;  /* 0x0000000300037308 */ /* 0x000e220000000800 */
[----:B------:R-:W-:Y:S01]  /*7c50*/  FADD.FTZ R131, R220, R131 ;  /* 0x00000083dc837221 */ /* 0x000fe20000010000 */
[----:B------:R-:W-:Y:S01]  /*7c60*/  FMUL.FTZ R135, R145, R133 ;  /* 0x0000008591877220 */ /* 0x000fe20000410000 */
[C---:B------:R-:W-:Y:S01]  /*7c70*/  FMUL.FTZ R15, R12.reuse, R78 ;  /* 0x0000004e0c0f7220 */ /* 0x040fe20000410000 */
[----:B------:R-:W-:-:S02]  /*7c80*/  FMUL.FTZ R14, R12, R81 ;  /* 0x000000510c0e7220 */ /* 0x000fc40000410000 */
[-C--:B------:R-:W-:Y:S02]  /*7c90*/  FFMA.FTZ R134, R146, R131.reuse, -R135 ;  /* 0x0000008392867223 */ /* 0x080fe40000010887 */
[----:B------:R-:W1:Y:S01]  /*7ca0*/  MUFU.EX2 R13, R13 ;  /* 0x0000000d000d7308 */ /* 0x000e620000000800 */
[----:B------:R-:W-:Y:S01]  /*7cb0*/  FMUL.FTZ R131, R145, R131 ;  /* 0x0000008391837220 */ /* 0x000fe20000410000 */
[----:B------:R-:W-:-:S03]  /*7cc0*/  FADD.FTZ R134, R221, R134 ;  /* 0x00000086dd867221 */ /* 0x000fc60000010000 */
[----:B------:R-:W-:-:S03]  /*7cd0*/  FFMA.FTZ R131, R146, R133, R131 ;  /* 0x0000008592837223 */ /* 0x000fc60000010083 */
[----:B------:R-:W3:Y:S01]  /*7ce0*/  MUFU.EX2 R15, R15 ;  /* 0x0000000f000f7308 */ /* 0x000ee20000000800 */
[----:B------:R-:W-:Y:S01]  /*7cf0*/  FMUL.FTZ R2, R12, R80 ;  /* 0x000000500c027220 */ /* 0x000fe20000410000 */
[----:B------:R-:W-:Y:S01]  /*7d00*/  FADD.FTZ R131, RZ, R131 ;  /* 0x00000083ff837221 */ /* 0x000fe20000010000 */
[----:B------:R-:W-:-:S05]  /*7d10*/  FMUL.FTZ R133, R143, R134 ;  /* 0x000000868f857220 */ /* 0x000fca0000410000 */
[----:B------:R-:W4:Y:S01]  /*7d20*/  MUFU.EX2 R14, R14 ;  /* 0x0000000e000e7308 */ /* 0x000f220000000800 */
[C---:B0-----:R-:W-:Y:S01]  /*7d30*/  FMUL.FTZ R165, R3.reuse, R165 ;  /* 0x000000a503a57220 */ /* 0x041fe20000410000 */
[----:B------:R-:W-:Y:S01]  /*7d40*/  FMUL.FTZ R164, R3, R164 ;  /* 0x000000a403a47220 */ /* 0x000fe20000410000 */
[-C--:B------:R-:W-:Y:S01]  /*7d50*/  FMUL.FTZ R3, R143, R131.reuse ;  /* 0x000000838f037220 */ /* 0x080fe20000410000 */
[C---:B------:R-:W-:Y:S01]  /*7d60*/  FFMA.FTZ R133, R144.reuse, R131, R133 ;  /* 0x0000008390857223 */ /* 0x040fe20000010085 */
[C---:B-1----:R-:W-:Y:S01]  /*7d70*/  FMUL.FTZ R159, R13.reuse, R156 ;  /* 0x0000009c0d9f7220 */ /* 0x042fe20000410000 */
[----:B------:R-:W-:Y:S02]  /*7d80*/  FMUL.FTZ R158, R13, R158 ;  /* 0x0000009e0d9e7220 */ /* 0x000fe40000410000 */
[----:B------:R-:W-:Y:S01]  /*7d90*/  MUFU.SIN R155, R137 ;  /* 0x00000089009b7308 */ /* 0x000fe20000000400 */
[----:B------:R-:W-:Y:S01]  /*7da0*/  FFMA.FTZ R13, R144, R134, -R3 ;  /* 0x00000086900d7223 */ /* 0x000fe20000010803 */
[----:B------:R-:W-:Y:S01]  /*7db0*/  FMUL.FTZ R222, R222, R87 ;  /* 0x00000057dede7220 */ /* 0x000fe20000410000 */
[----:B------:R-:W-:Y:S01]  /*7dc0*/  FADD.FTZ R133, RZ, R133 ;  /* 0x00000085ff857221 */ /* 0x000fe20000010000 */
[----:B------:R-:W-:-:S04]  /*7dd0*/  FMUL.FTZ R3, R23, R149 ;  /* 0x0000009517037220 */ /* 0x000fc80000410000 */
[----:B------:R0:W-:Y:S01]  /*7de0*/  MUFU.COS R161, R137 ;  /* 0x0000008900a17308 */ /* 0x0001e20000000000 */
[C---:B---3--:R-:W-:Y:S01]  /*7df0*/  FMUL.FTZ R157, R15.reuse, R170 ;  /* 0x000000aa0f9d7220 */ /* 0x048fe20000410000 */
[----:B------:R-:W-:-:S06]  /*7e00*/  FMUL.FTZ R156, R15, R168 ;  /* 0x000000a80f9c7220 */ /* 0x000fcc0000410000 */
[----:B------:R-:W1:Y:S01]  /*7e10*/  MUFU.EX2 R2, R2 ;  /* 0x0000000200027308 */ /* 0x000e620000000800 */
[----:B------:R-:W-:Y:S01]  /*7e20*/  FADD.FTZ R13, R222, R13 ;  /* 0x0000000dde0d7221 */ /* 0x000fe20000010000 */
[C---:B------:R-:W-:Y:S01]  /*7e30*/  FMUL.FTZ R15, R141.reuse, R133 ;  /* 0x000000858d0f7220 */ /* 0x040fe20000410000 */
[C---:B----4-:R-:W-:Y:S01]  /*7e40*/  FMUL.FTZ R163, R14.reuse, R163 ;  /* 0x000000a30ea37220 */ /* 0x050fe20000410000 */
[----:B------:R-:W-:Y:S01]  /*7e50*/  FMUL.FTZ R162, R14, R153 ;  /* 0x000000990ea27220 */ /* 0x000fe20000410000 */
[C---:B------:R-:W-:Y:S01]  /*7e60*/  FMUL.FTZ R14, R22.reuse, R149 ;  /* 0x00000095160e7220 */ /* 0x040fe20000410000 */
[----:B------:R-:W-:Y:S01]  /*7e70*/  FFMA.FTZ R3, R22, R151, -R3 ;  /* 0x0000009716037223 */ /* 0x000fe20000010803 */
[-C--:B------:R-:W-:Y:S01]  /*7e80*/  FFMA.FTZ R134, R142, R13.reuse, -R15 ;  /* 0x0000000d8e867223 */ /* 0x080fe2000001080f */
[----:B------:R-:W-:Y:S01]  /*7e90*/  FMUL.FTZ R15, R141, R13 ;  /* 0x0000000d8d0f7220 */ /* 0x000fe20000410000 */
[----:B0-----:R-:W-:Y:S01]  /*7ea0*/  FMUL.FTZ R137, R12, R84 ;  /* 0x000000540c897220 */ /* 0x001fe20000410000 */
[----:B------:R-:W-:Y:S01]  /*7eb0*/  FFMA.FTZ R14, R23, R151, R14 ;  /* 0x00000097170e7223 */ /* 0x000fe2000001000e */
[----:B------:R-:W-:Y:S01]  /*7ec0*/  FMUL.FTZ R13, R147, R3 ;  /* 0x00000003930d7220 */ /* 0x000fe20000410000 */
[----:B------:R-:W-:-:S02]  /*7ed0*/  HADD2.F32 R223, -RZ, R102.H0_H0 ;  /* 0x20000066ffdf7230 */ /* 0x000fc40000004100 */
[----:B------:R-:W-:Y:S01]  /*7ee0*/  FFMA.FTZ R133, R142, R133, R15 ;  /* 0x000000858e857223 */ /* 0x000fe2000001000f */
[-C--:B------:R-:W-:Y:S01]  /*7ef0*/  FFMA.FTZ R15, R148, R14.reuse, R13 ;  /* 0x0000000e940f7223 */ /* 0x080fe2000001000d */
[----:B------:R-:W-:Y:S01]  /*7f00*/  FMUL.FTZ R13, R147, R14 ;  /* 0x0000000e930d7220 */ /* 0x000fe20000410000 */
[C---:B-1----:R-:W-:Y:S01]  /*7f10*/  FMUL.FTZ R161, R2.reuse, R161 ;  /* 0x000000a102a17220 */ /* 0x042fe20000410000 */
[----:B------:R-:W-:Y:S01]  /*7f20*/  FMUL.FTZ R160, R2, R155 ;  /* 0x0000009b02a07220 */ /* 0x000fe20000410000 */
[----:B------:R-:W0:Y:S01]  /*7f30*/  MUFU.EX2 R137, R137 ;  /* 0x0000008900897308 */ /* 0x000e220000000800 */
[----:B------:R-:W-:Y:S01]  /*7f40*/  FMUL.FTZ R2, R77, UR31 ;  /* 0x0000001f4d027c20 */ /* 0x000fe20008410000 */
[----:B------:R-:W-:Y:S01]  /*7f50*/  FMUL.FTZ R223, R223, R86 ;  /* 0x00000056dfdf7220 */ /* 0x000fe20000410000 */
[----:B------:R-:W-:Y:S01]  /*7f60*/  FFMA.FTZ R13, R148, R3, -R13 ;  /* 0x00000003940d7223 */ /* 0x000fe2000001080d */
[----:B------:R-:W-:Y:S01]  /*7f70*/  FMUL.FTZ R3, R145, R15 ;  /* 0x0000000f91037220 */ /* 0x000fe20000410000 */
[----:B------:R-:W-:Y:S01]  /*7f80*/  FMUL.RZ R153, R2, 0.15915493667125701904 ;  /* 0x3e22f98302997820 */ /* 0x000fe2000040c000 */
[----:B------:R-:W-:Y:S01]  /*7f90*/  FMUL.FTZ R2, R12, R77 ;  /* 0x0000004d0c027220 */ /* 0x000fe20000410000 */
[----:B------:R-:W-:Y:S01]  /*7fa0*/  FADD.FTZ R134, R223, R134 ;  /* 0x00000086df867221 */ /* 0x000fe20000010000 */
[----:B------:R-:W-:Y:S01]  /*7fb0*/  FADD.FTZ R133, RZ, R133 ;  /* 0x00000085ff857221 */ /* 0x000fe20000010000 */
[-C--:B------:R-:W-:Y:S01]  /*7fc0*/  FFMA.FTZ R3, R146, R13.reuse, -R3 ;  /* 0x0000000d92037223 */ /* 0x080fe20000010803 */
[----:B------:R-:W-:Y:S01]  /*7fd0*/  FMUL.FTZ R13, R145, R13 ;  /* 0x0000000d910d7220 */ /* 0x000fe20000410000 */
[----:B------:R-:W-:Y:S01]  /*7fe0*/  MUFU.COS R155, R153 ;  /* 0x00000099009b7308 */ /* 0x000fe20000000000 */
[----:B------:R-:W-:Y:S01]  /*7ff0*/  FMUL.FTZ R135, R139, R134 ;  /* 0x000000868b877220 */ /* 0x000fe20000410000 */
[----:B------:R-:W-:-:S02]  /*8000*/  HADD2.F32 R224, -RZ, R101.H0_H0 ;  /* 0x20000065ffe07230 */ /* 0x000fc40000004100 */
[----:B------:R-:W-:Y:S01]  /*8010*/  FMUL.FTZ R131, R139, R133 ;  /* 0x000000858b837220 */ /* 0x000fe20000410000 */
[----:B------:R-:W-:Y:S01]  /*8020*/  FFMA.FTZ R13, R146, R15, R13 ;  /* 0x0000000f920d7223 */ /* 0x000fe2000001000d */
[C---:B------:R-:W-:Y:S02]  /*8030*/  FFMA.FTZ R135, R140.reuse, R133, R135 ;  /* 0x000000858c877223 */ /* 0x040fe40000010087 */
[----:B------:R-:W1:Y:S01]  /*8040*/  MUFU.EX2 R2, R2 ;  /* 0x0000000200027308 */ /* 0x000e620000000800 */
[----:B------:R-:W-:Y:S01]  /*8050*/  FFMA.FTZ R131, R140, R134, -R131 ;  /* 0x000000868c837223 */ /* 0x000fe20000010883 */
[----:B------:R-:W-:-:S06]  /*8060*/  FMUL.FTZ R224, R224, R85 ;  /* 0x00000055e0e07220 */ /* 0x000fcc0000410000 */
[----:B------:R-:W3:Y:S01]  /*8070*/  MUFU.SIN R153, R153 ;  /* 0x0000009900997308 */ /* 0x000ee20000000400 */
[----:B0-----:R-:W-:Y:S01]  /*8080*/  FMUL.FTZ R138, R137, R154 ;  /* 0x0000009a898a7220 */ /* 0x001fe20000410000 */
[----:B------:R-:W-:Y:S01]  /*8090*/  FMUL.FTZ R15, R143, R13 ;  /* 0x0000000d8f0f7220 */ /* 0x000fe20000410000 */
[----:B------:R-:W-:Y:S01]  /*80a0*/  FMUL.FTZ R137, R137, R152 ;  /* 0x0000009889897220 */ /* 0x000fe20000410000 */
[----:B------:R-:W-:Y:S01]  /*80b0*/  FADD.FTZ R135, RZ, R135 ;  /* 0x00000087ff877221 */ /* 0x000fe20000010000 */
[----:B------:R-:W-:Y:S01]  /*80c0*/  FADD.FTZ R131, R224, R131 ;  /* 0x00000083e0837221 */ /* 0x000fe20000010000 */
[----:B------:R-:W-:Y:S02]  /*80d0*/  HADD2.F32 R225, -RZ, R100.H0_H0 ;  /* 0x20000064ffe17230 */ /* 0x000fe40000004100 */
[-C--:B------:R-:W-:Y:S01]  /*80e0*/  FMUL.FTZ R14, R143, R3.reuse ;  /* 0x000000038f0e7220 */ /* 0x080fe20000410000 */
[C---:B------:R-:W-:Y:S01]  /*80f0*/  FFMA.FTZ R15, R144.reuse, R3, -R15 ;  /* 0x00000003900f7223 */ /* 0x040fe2000001080f */
[C---:B------:R-:W-:Y:S01]  /*8100*/  FMUL.FTZ R133, R137.reuse, R135 ;  /* 0x0000008789857220 */ /* 0x040fe20000410000 */
[----:B------:R-:W-:Y:S01]  /*8110*/  FMUL.FTZ R136, R137, R131 ;  /* 0x0000008389887220 */ /* 0x000fe20000410000 */
[----:B------:R-:W-:Y:S01]  /*8120*/  FFMA.FTZ R14, R144, R13, R14 ;  /* 0x0000000d900e7223 */ /* 0x000fe2000001000e */
[----:B------:R-:W-:Y:S01]  /*8130*/  FMUL.FTZ R3, R141, R15 ;  /* 0x0000000f8d037220 */ /* 0x000fe20000410000 */
[C---:B------:R-:W-:Y:S01]  /*8140*/  FFMA.FTZ R134, R138.reuse, R131, -R133 ;  /* 0x000000838a867223 */ /* 0x040fe20000010885 */
[----:B------:R-:W-:Y:S01]  /*8150*/  FMUL.FTZ R225, R225, R84 ;  /* 0x00000054e1e17220 */ /* 0x000fe20000410000 */
[----:B------:R-:W-:Y:S01]  /*8160*/  FFMA.FTZ R136, R138, R135, R136 ;  /* 0x000000878a887223 */ /* 0x000fe20000010088 */
[C---:B-1----:R-:W-:Y:S01]  /*8170*/  FMUL.FTZ R155, R2.reuse, R155 ;  /* 0x0000009b029b7220 */ /* 0x042fe20000410000 */
[----:B---3--:R-:W-:Y:S01]  /*8180*/  FMUL.FTZ R153, R2, R153 ;  /* 0x0000009902997220 */ /* 0x008fe20000410000 */
[-C--:B------:R-:W-:Y:S01]  /*8190*/  FFMA.FTZ R2, R142, R14.reuse, R3 ;  /* 0x0000000e8e027223 */ /* 0x080fe20000010003 */
[----:B------:R-:W-:Y:S01]  /*81a0*/  FADD.FTZ R134, R225, R134 ;  /* 0x00000086e1867221 */ /* 0x000fe20000010000 */
[----:B------:R-:W-:Y:S01]  /*81b0*/  FMUL.FTZ R3, R141, R14 ;  /* 0x0000000e8d037220 */ /* 0x000fe20000410000 */
[----:B------:R-:W-:Y:S01]  /*81c0*/  FADD.FTZ R136, RZ, R136 ;  /* 0x00000088ff887221 */ /* 0x000fe20000010000 */
[----:B------:R-:W-:-:S02]  /*81d0*/  HADD2.F32 R226, -RZ, R99.H0_H0 ;  /* 0x20000063ffe27230 */ /* 0x000fc40000004100 */
[----:B------:R-:W-:Y:S01]  /*81e0*/  FMUL.FTZ R14, R166, R134 ;  /* 0x00000086a60e7220 */ /* 0x000fe20000410000 */
[----:B------:R-:W-:Y:S01]  /*81f0*/  FFMA.FTZ R3, R142, R15, -R3 ;  /* 0x0000000f8e037223 */ /* 0x000fe20000010803 */
[-C--:B------:R-:W-:Y:S02]  /*8200*/  FMUL.FTZ R13, R166, R136.reuse ;  /* 0x00000088a60d7220 */ /* 0x080fe40000410000 */
[----:B------:R-:W-:Y:S01]  /*8210*/  FFMA.FTZ R14, R167, R136, R14 ;  /* 0x00000088a70e7223 */ /* 0x000fe2000001000e */
[----:B------:R-:W-:Y:S01]  /*8220*/  FMUL.FTZ R15, R139, R3 ;  /* 0x000000038b0f7220 */ /* 0x000fe20000410000 */
[----:B------:R-:W-:Y:S01]  /*8230*/  FFMA.FTZ R131, R167, R134, -R13 ;  /* 0x00000086a7837223 */ /* 0x000fe2000001080d */
[----:B------:R-:W-:Y:S01]  /*8240*/  FMUL.FTZ R226, R226, R83 ;  /* 0x00000053e2e27220 */ /* 0x000fe20000410000 */
[-C--:B------:R-:W-:Y:S01]  /*8250*/  FMUL.FTZ R13, R139, R2.reuse ;  /* 0x000000028b0d7220 */ /* 0x080fe20000410000 */
[----:B------:R-:W-:Y:S01]  /*8260*/  FADD.FTZ R14, RZ, R14 ;  /* 0x0000000eff0e7221 */ /* 0x000fe20000010000 */
[----:B------:R-:W-:Y:S01]  /*8270*/  FFMA.FTZ R15, R140, R2, R15 ;  /* 0x000000028c0f7223 */ /* 0x000fe2000001000f */
[----:B------:R-:W-:Y:S01]  /*8280*/  FADD.FTZ R131, R226, R131 ;  /* 0x00000083e2837221 */ /* 0x000fe20000010000 */
[----:B------:R-:W-:Y:S01]  /*8290*/  FFMA.FTZ R13, R140, R3, -R13 ;  /* 0x000000038c0d7223 */ /* 0x000fe2000001080d */
[----:B------:R-:W-:-:S02]  /*82a0*/  HADD2.F32 R133, -RZ, R98.H0_H0 ;  /* 0x20000062ff857230 */ /* 0x000fc40000004100 */
[C---:B------:R-:W-:Y:S01]  /*82b0*/  FMUL.FTZ R134, R164.reuse, R14 ;  /* 0x0000000ea4867220 */ /* 0x040fe20000410000 */
[C---:B------:R-:W-:Y:S01]  /*82c0*/  FMUL.FTZ R3, R137.reuse, R15 ;  /* 0x0000000f89037220 */ /* 0x040fe20000410000 */
[----:B------:R-:W-:Y:S01]  /*82d0*/  FMUL.FTZ R135, R164, R131 ;  /* 0x00000083a4877220 */ /* 0x000fe20000410000 */
[----:B------:R-:W-:Y:S01]  /*82e0*/  FMUL.FTZ R2, R137, R13 ;  /* 0x0000000d89027220 */ /* 0x000fe20000410000 */
[----:B------:R-:W-:Y:S01]  /*82f0*/  FFMA.FTZ R131, R165, R131, -R134 ;  /* 0x00000083a5837223 */ /* 0x000fe20000010886 */
[----:B------:R-:W-:Y:S01]  /*8300*/  FMUL.FTZ R228, R133, R82 ;  /* 0x0000005285e47220 */ /* 0x000fe20000410000 */
[C---:B------:R-:W-:Y:S01]  /*8310*/  FFMA.FTZ R3, R138.reuse, R13, -R3 ;  /* 0x0000000d8a037223 */ /* 0x040fe20000010803 */
        /* <DEDUP_REMOVED lines=8> */
[-C--:B------:R-:W-:Y:S01]  /*83a0*/  FMUL.FTZ R136, R162, R135.reuse ;  /* 0x00000087a2887220 */ /* 0x080fe20000410000 */
[----:B------:R-:W-:Y:S02]  /*83b0*/  HADD2.F32 R134, -RZ, R97.H0_H0 ;  /* 0x20000061ff867230 */ /* 0x000fe40000004100 */
[----:B------:R-:W-:Y:S01]  /*83c0*/  FFMA.FTZ R152, R163, R135, R152 ;  /* 0x00000087a3987223 */ /* 0x000fe20000010098 */
[----:B------:R-:W-:Y:S01]  /*83d0*/  FFMA.FTZ R2, R167, R3, -R2 ;  /* 0x00000003a7027223 */ /* 0x000fe20000010802 */
[----:B------:R-:W-:Y:S01]  /*83e0*/  FFMA.FTZ R150, R163, R131, -R136 ;  /* 0x00000083a3967223 */ /* 0x000fe20000010888 */
[----:B------:R-:W-:Y:S01]  /*83f0*/  FMUL.FTZ R136, R164, R14 ;  /* 0x0000000ea4887220 */ /* 0x000fe20000410000 */
        /* <DEDUP_REMOVED lines=11> */
[C---:B------:R-:W-:Y:S01]  /*84b0*/  FMUL.FTZ R2, R162.reuse, R3 ;  /* 0x00000003a2027220 */ /* 0x040fe20000410000 */
[----:B------:R-:W-:Y:S01]  /*84c0*/  FFMA.FTZ R15, R161, R152, R15 ;  /* 0x00000098a10f7223 */ /* 0x000fe2000001000f */
[-C--:B------:R-:W-:Y:S01]  /*84d0*/  FMUL.FTZ R150, R162, R136.reuse ;  /* 0x00000088a2967220 */ /* 0x080fe20000410000 */
[----:B------:R-:W-:Y:S01]  /*84e0*/  FADD.FTZ R13, R216, R13 ;  /* 0x0000000dd80d7221 */ /* 0x000fe20000010000 */
[C---:B------:R-:W-:Y:S01]  /*84f0*/  FFMA.FTZ R14, R163.reuse, R136, -R2 ;  /* 0x00000088a30e7223 */ /* 0x040fe20000010802 */
[----:B------:R-:W-:Y:S01]  /*8500*/  FMUL.FTZ R2, R76, UR31 ;  /* 0x0000001f4c027c20 */ /* 0x000fe20008410000 */
[----:B------:R-:W-:Y:S01]  /*8510*/  FADD.FTZ R15, RZ, R15 ;  /* 0x0000000fff0f7221 */ /* 0x000fe20000010000 */
[----:B------:R-:W-:Y:S01]  /*8520*/  FMUL.FTZ R154, R158, R13 ;  /* 0x0000000d9e9a7220 */ /* 0x000fe20000410000 */
[----:B------:R-:W-:Y:S01]  /*8530*/  FFMA.FTZ R150, R163, R3, R150 ;  /* 0x00000003a3967223 */ /* 0x000fe20000010096 */
[----:B------:R-:W-:Y:S01]  /*8540*/  FMUL.RZ R3, R2, 0.15915493667125701904 ;  /* 0x3e22f98302037820 */ /* 0x000fe2000040c000 */
[----:B------:R-:W-:-:S02]  /*8550*/  HADD2.F32 R136, -RZ, R95.H0_H0 ;  /* 0x2000005fff887230 */ /* 0x000fc40000004100 */
[----:B------:R-:W-:Y:S01]  /*8560*/  FMUL.FTZ R2, R160, R14 ;  /* 0x0000000ea0027220 */ /* 0x000fe20000410000 */
[-C--:B------:R-:W-:Y:S01]  /*8570*/  FMUL.FTZ R152, R158, R15.reuse ;  /* 0x0000000f9e987220 */ /* 0x080fe20000410000 */
[----:B------:R-:W-:Y:S02]  /*8580*/  FFMA.FTZ R154, R159, R15, R154 ;  /* 0x0000000f9f9a7223 */ /* 0x000fe4000001009a */
[-C--:B------:R-:W-:Y:S01]  /*8590*/  FFMA.FTZ R2, R161, R150.reuse, R2 ;  /* 0x00000096a1027223 */ /* 0x080fe20000010002 */
[----:B------:R-:W-:Y:S01]  /*85a0*/  FFMA.FTZ R152, R159, R13, -R152 ;  /* 0x0000000d9f987223 */ /* 0x000fe20000010898 */
[----:B------:R-:W-:Y:S01]  /*85b0*/  FMUL.FTZ R205, R136, R79 ;  /* 0x0000004f88cd7220 */ /* 0x000fe20000410000 */
[----:B------:R-:W-:Y:S01]  /*85c0*/  FADD.FTZ R154, RZ, R154 ;  /* 0x0000009aff9a7221 */ /* 0x000fe20000010000 */
[----:B------:R-:W-:Y:S02]  /*85d0*/  FMUL.FTZ R150, R160, R150 ;  /* 0x00000096a0967220 */ /* 0x000fe40000410000 */
[----:B------:R-:W-:Y:S01]  /*85e0*/  FADD.FTZ R152, R205, R152 ;  /* 0x00000098cd987221 */ /* 0x000fe20000010000 */
[----:B------:R-:W-:Y:S01]  /*85f0*/  FMUL.FTZ R168, R156, R154 ;  /* 0x0000009a9ca87220 */ /* 0x000fe20000410000 */
[----:B------:R-:W-:Y:S01]  /*8600*/  FFMA.FTZ R150, R161, R14, -R150 ;  /* 0x0000000ea1967223 */ /* 0x000fe20000010896 */
[----:B------:R-:W-:Y:S01]  /*8610*/  FMUL.FTZ R14, R158, R2 ;  /* 0x000000029e0e7220 */ /* 0x000fe20000410000 */
[----:B------:R-:W-:Y:S01]  /*8620*/  FMUL.FTZ R12, R12, R76 ;  /* 0x0000004c0c0c7220 */ /* 0x000fe20000410000 */
[-C--:B------:R-:W-:Y:S01]  /*8630*/  FFMA.FTZ R15, R157, R152.reuse, -R168 ;  /* 0x000000989d0f7223 */ /* 0x080fe200000108a8 */
[----:B------:R-:W-:Y:S01]  /*8640*/  FMUL.FTZ R152, R156, R152 ;  /* 0x000000989c987220 */ /* 0x000fe20000410000 */
[----:B------:R-:W-:-:S02]  /*8650*/  HADD2.F32 R135, -RZ, R94.H0_H0 ;  /* 0x2000005eff877230 */ /* 0x000fc40000004100 */
[-C--:B------:R-:W-:Y:S01]  /*8660*/  FFMA.FTZ R14, R159, R150.reuse, -R14 ;  /* 0x000000969f0e7223 */ /* 0x080fe2000001080e */
[----:B------:R-:W-:Y:S01]  /*8670*/  FMUL.FTZ R150, R158, R150 ;  /* 0x000000969e967220 */ /* 0x000fe20000410000 */
[----:B------:R-:W-:Y:S01]  /*8680*/  MUFU.COS R13, R3 ;  /* 0x00000003000d7308 */ /* 0x000fe20000000000 */
[----:B------:R-:W-:Y:S01]  /*8690*/  FFMA.FTZ R152, R157, R154, R152 ;  /* 0x0000009a9d987223 */ /* 0x000fe20000010098 */
[----:B------:R-:W-:Y:S01]  /*86a0*/  FMUL.FTZ R206, R135, R78 ;  /* 0x0000004e87ce7220 */ /* 0x000fe20000410000 */
[----:B------:R-:W-:-:S05]  /*86b0*/  FFMA.FTZ R150, R159, R2, R150 ;  /* 0x000000029f967223 */ /* 0x000fca0000010096 */
[----:B------:R-:W0:Y:S01]  /*86c0*/  MUFU.EX2 R12, R12 ;  /* 0x0000000c000c7308 */ /* 0x000e220000000800 */
[----:B------:R-:W-:Y:S01]  /*86d0*/  FADD.FTZ R168, RZ, R152 ;  /* 0x00000098ffa87221 */ /* 0x000fe20000010000 */
[----:B------:R-:W-:Y:S01]  /*86e0*/  FADD.FTZ R152, R206, R15 ;  /* 0x0000000fce987221 */ /* 0x000fe20000010000 */
[C---:B------:R-:W-:Y:S01]  /*86f0*/  FMUL.FTZ R2, R156.reuse, R150 ;  /* 0x000000969c027220 */ /* 0x040fe20000410000 */
[----:B------:R-:W-:-:S04]  /*8700*/  FMUL.FTZ R15, R156, R14 ;  /* 0x0000000e9c0f7220 */ /* 0x000fc80000410000 */
[----:B------:R-:W1:Y:S01]  /*8710*/  MUFU.SIN R3, R3 ;  /* 0x0000000300037308 */ /* 0x000e620000000400 */
[----:B------:R-:W-:Y:S01]  /*8720*/  FMUL.FTZ R169, R153, R152 ;  /* 0x0000009899a97220 */ /* 0x000fe20000410000 */
[C---:B------:R-:W-:Y:S01]  /*8730*/  FFMA.FTZ R2, R157.reuse, R14, -R2 ;  /* 0x0000000e9d027223 */ /* 0x040fe20000010802 */
[----:B------:R-:W-:Y:S01]  /*8740*/  FFMA.FTZ R14, R157, R150, R15 ;  /* 0x000000969d0e7223 */ /* 0x000fe2000001000f */
[-C--:B------:R-:W-:Y:S01]  /*8750*/  FMUL.FTZ R170, R153, R168.reuse ;  /* 0x000000a899aa7220 */ /* 0x080fe20000410000 */
[----:B------:R-:W-:Y:S02]  /*8760*/  HADD2.F32 R154, -RZ, R93.H0_H0 ;  /* 0x2000005dff9a7230 */ /* 0x000fe40000004100 */
[----:B------:R-:W-:Y:S01]  /*8770*/  FFMA.FTZ R169, R155, R168, R169 ;  /* 0x000000a89ba97223 */ /* 0x000fe200000100a9 */
[----:B------:R-:W-:Y:S01]  /*8780*/  FMUL.FTZ R168, R153, R14 ;  /* 0x0000000e99a87220 */ /* 0x000fe20000410000 */
[C---:B------:R-:W-:Y:S01]  /*8790*/  FFMA.FTZ R15, R155.reuse, R152, -R170 ;  /* 0x000000989b0f7223 */ /* 0x040fe200000108aa */
[----:B------:R-:W-:Y:S01]  /*87a0*/  ISETP.NE.AND P0, PT, R128, 0x3f, PT ;  /* 0x0000003f8000780c */ /* 0x000fe20003f05270 */
[----:B0-----:R-:W-:Y:S01]  /*87b0*/  FMUL.FTZ R152, R12, R13 ;  /* 0x0000000d0c987220 */ /* 0x001fe20000410000 */
[----:B------:R-:W-:Y:S01]  /*87c0*/  FMUL.FTZ R204, R154, R77 ;  /* 0x0000004d9acc7220 */ /* 0x000fe20000410000 */
[-C--:B------:R-:W-:Y:S01]  /*87d0*/  FFMA.FTZ R13, R155, R2.reuse, -R168 ;  /* 0x000000029b0d7223 */ /* 0x080fe200000108a8 */
[----:B------:R-:W-:Y:S01]  /*87e0*/  FADD.FTZ R169, RZ, R169 ;  /* 0x000000a9ffa97221 */ /* 0x000fe20000010000 */
[----:B------:R-:W-:Y:S01]  /*87f0*/  FMUL.FTZ R2, R153, R2 ;  /* 0x0000000299027220 */ /* 0x000fe20000410000 */
[----:B-1----:R-:W-:Y:S01]  /*8800*/  FMUL.FTZ R150, R12, R3 ;  /* 0x000000030c967220 */ /* 0x002fe20000410000 */
[----:B------:R-:W-:-:S02]  /*8810*/  FADD.FTZ R3, R204, R15 ;  /* 0x0000000fcc037221 */ /* 0x000fc40000010000 */
[----:B------:R-:W-:Y:S01]  /*8820*/  FFMA.FTZ R15, R155, R14, R2 ;  /* 0x0000000e9b0f7223 */ /* 0x000fe20000010002 */
[----:B--2---:R-:W-:Y:S01]  /*8830*/  FMUL.FTZ R2, R9, R10 ;  /* 0x0000000a09027220 */ /* 0x004fe20000410000 */
[C---:B------:R-:W-:Y:S01]  /*8840*/  FMUL.FTZ R171, R150.reuse, R169 ;  /* 0x000000a996ab7220 */ /* 0x040fe20000410000 */
[----:B------:R-:W-:-:S03]  /*8850*/  FMUL.FTZ R168, R150, R3 ;  /* 0x0000000396a87220 */ /* 0x000fc60000410000 */
[----:B------:R-:W-:Y:S01]  /*8860*/  FFMA.FTZ R12, R152, R3, -R171 ;  /* 0x00000003980c7223 */ /* 0x000fe200000108ab */
[-C--:B------:R-:W-:Y:S01]  /*8870*/  FFMA.FTZ R171, R8, R11.reuse, R2 ;  /* 0x0000000b08ab7223 */ /* 0x080fe20000010002 */
[----:B------:R-:W-:Y:S01]  /*8880*/  FMUL.FTZ R3, R9, R11 ;  /* 0x0000000b09037220 */ /* 0x000fe20000410000 */
[----:B------:R-:W-:-:S03]  /*8890*/  @P0 LEA R2, R128, R73, 0x3 ;  /* 0x0000004980020211 */ /* 0x000fc600078e18ff */
[----:B------:R-:W-:-:S03]  /*88a0*/  FFMA.FTZ R187, R8, R10, -R3 ;  /* 0x0000000a08bb7223 */ /* 0x000fc60000010803 */
[----:B------:R-:W0:Y:S01]  /*88b0*/  @P0 LDS.64 R2, [R2+0x20b8] ;  /* 0x0020b80002020984 */ /* 0x000e220000000a00 */
[----:B------:R-:W-:Y:S01]  /*88c0*/  FFMA.FTZ R14, R152, R169, R168 ;  /* 0x000000a9980e7223 */ /* 0x000fe200000100a8 */
        /* <DEDUP_REMOVED lines=23> */
.L_x_6724:
[----:B------:R-:W-:Y:S05]  /*8a40*/  BSYNC B0 ;  /* 0x0000000000007941 */ /* 0x000fea0003800000 */
.L_x_6723:
        /* <DEDUP_REMOVED lines=58> */
[C---:B------:R-:W-:Y:S01]  /*8df0*/  FFMA.FTZ R214, R209.reuse, R213, R214 ;  /* 0x000000d5d1d67223 */ /* 0x040fe200000100d6 */
[CC--:B----4-:R-:W-:Y:S01]  /*8e00*/  FMUL.FTZ R15, R12.reuse, R13.reuse ;  /* 0x0000000d0c0f7220 */ /* 0x0d0fe20000410000 */
        /* <DEDUP_REMOVED lines=59> */
.L_x_6786:
[----:B------:R-:W-:Y:S01]  /*91c0*/  ISETP.GE.AND P0, PT, R126, 0x10, PT ;  /* 0x000000107e00780c */ /* 0x000fe20003f06270 */
[C---:B----4-:R-:W-:Y:S01]  /*91d0*/  FMUL.FTZ R230, R215.reuse, R12 ;  /* 0x0000000cd7e67220 */ /* 0x050fe20000410000 */
[C---:B--2---:R-:W-:Y:S01]  /*91e0*/  FMUL.FTZ R213, R215.reuse, R212 ;  /* 0x000000d4d7d57220 */ /* 0x044fe20000410000 */
[----:B---3--:R-:W-:Y:S01]  /*91f0*/  FMUL.FTZ R15, R215, R214 ;  /* 0x000000d6d70f7220 */ /* 0x008fe20000410000 */
[----:B------:R-:W-:Y:S01]  /*9200*/  UMOV UR7, 0xffffffff ;  /* 0xffffffff00077882 */ /* 0x000fe20000000000 */
[-C--:B0-----:R-:W-:Y:S01]  /*9210*/  FFMA.FTZ R230, R209, R14.reuse, R230 ;  /* 0x0000000ed1e67223 */ /* 0x081fe200000100e6 */
[----:B------:R-:W-:Y:S01]  /*9220*/  FMUL.FTZ R13, R215, R14 ;  /* 0x0000000ed70d7220 */ /* 0x000fe20000410000 */
[C---:B------:R-:W-:Y:S01]  /*9230*/  FFMA.FTZ R214, R209.reuse, R214, R213 ;  /* 0x000000d6d1d67223 */ /* 0x040fe200000100d5 */
[----:B------:R-:W-:Y:S02]  /*9240*/  FFMA.FTZ R15, R209, R212, -R15 ;  /* 0x000000d4d10f7223 */ /* 0x000fe4000001080f */
[----:B------:R-:W-:-:S03]  /*9250*/  FSEL R230, R215, R230, !P0 ;  /* 0x000000e6d7e67208 */ /* 0x000fc60004000000 */
[----:B------:R-:W-:Y:S01]  /*9260*/  @P0 FFMA.FTZ R209, R209, R12, -R13 ;  /* 0x0000000cd1d10223 */ /* 0x000fe2000001080d */
[----:B------:R-:W-:Y:S01]  /*9270*/  @P0 FADD.FTZ R211, R211, R214 ;  /* 0x000000d6d3d30221 */ /* 0x000fe20000010000 */
[----:B------:R-:W-:Y:S01]  /*9280*/  @P0 FADD.FTZ R210, R210, R15 ;  /* 0x0000000fd2d20221 */ /* 0x000fe20000010000 */
[----:B------:R-:W-:Y:S06]  /*9290*/  BRA.DIV UR7, `(.L_x_6727) ;  /* 0x00000076070c7947 */ /* 0x000fec000b800000 */
.L_x_6789:
[----:B------:R-:W-:-:S03]  /*92a0*/  UMOV UR7, 0xffffffff ;  /* 0xffffffff00077882 */ /* 0x000fc60000000000 */
[----:B------:R-:W-:Y:S05]  /*92b0*/  BRA.DIV UR7, `(.L_x_6728) ;  /* 0x00000076072c7947 */ /* 0x000fea000b800000 */
.L_x_6792:
[----:B------:R-:W-:-:S03]  /*92c0*/  UMOV UR7, 0xffffffff ;  /* 0xffffffff00077882 */ /* 0x000fc60000000000 */
[----:B------:R-:W-:Y:S05]  /*92d0*/  BRA.DIV UR7, `(.L_x_6729) ;  /* 0x00000076074c7947 */ /* 0x000fea000b800000 */
.L_x_6795:
[----:B------:R-:W-:-:S03]  /*92e0*/  UMOV UR7, 0xffffffff ;  /* 0xffffffff00077882 */ /* 0x000fc60000000000 */
[----:B------:R-:W-:Y:S05]  /*92f0*/  BRA.DIV UR7, `(.L_x_6730) ;  /* 0x00000076076c7947 */ /* 0x000fea000b800000 */
.L_x_6798:
        /* <DEDUP_REMOVED lines=10> */
.L_x_6808:
        /* <DEDUP_REMOVED lines=22> */
.L_x_6725:
[----:B------:R-:W-:Y:S05]  /*9500*/  WARPSYNC.ALL ;  /* 0x0000000000007948 */ /* 0x000fea0003800000 */
[-C--:B--2--5:R-:W-:Y:S01]  /*9510*/  FMUL.FTZ R5, R152, R171.reuse ;  /* 0x000000ab98057220 */ /* 0x0a4fe20000410000 */
[C---:B------:R-:W-:Y:S01]  /*9520*/  FMUL.FTZ R7, R150.reuse, R171 ;  /* 0x000000ab96077220 */ /* 0x040fe20000410000 */
[CC--:B01----:R-:W-:Y:S01]  /*9530*/  FMUL.FTZ R6, R150.reuse, -R2.reuse ;  /* 0x8000000296067220 */ /* 0x0c3fe20000410000 */
[----:B------:R-:W-:Y:S01]  /*9540*/  BAR.SYNC.DEFER_BLOCKING 0x0 ;  /* 0x0000000000007b1d */ /* 0x000fe20000010000 */
[C---:B------:R-:W-:Y:S01]  /*9550*/  FFMA.FTZ R9, -R150.reuse, R187, -R5 ;  /* 0x000000bb96097223 */ /* 0x040fe20000010905 */
[----:B------:R-:W-:Y:S01]  /*9560*/  FMUL.FTZ R5, R150, R3 ;  /* 0x0000000396057220 */ /* 0x000fe20000410000 */
[C---:B------:R-:W-:Y:S01]  /*9570*/  FFMA.FTZ R7, R152.reuse, R187, -R7 ;  /* 0x000000bb98077223 */ /* 0x040fe20000010807 */
[----:B------:R-:W-:Y:S01]  /*9580*/  FFMA.FTZ R6, R152, -R3, R6 ;  /* 0x8000000398067223 */ /* 0x000fe20000010006 */
[----:B------:R-:W-:Y:S01]  /*9590*/  FADD.FTZ R10, -R170, R9 ;  /* 0x00000009aa0a7221 */ /* 0x000fe20000010100 */
[----:B------:R-:W-:Y:S01]  /*95a0*/  FFMA.FTZ R4, R152, R2, -R5 ;  /* 0x0000000298047223 */ /* 0x000fe20000010805 */
[----:B------:R-:W-:Y:S01]  /*95b0*/  FADD.FTZ R8, R186, R7 ;  /* 0x00000007ba087221 */ /* 0x000fe20000010000 */
[C---:B------:R-:W-:Y:S01]  /*95c0*/  FMUL.FTZ R5, R153.reuse, -R6 ;  /* 0x8000000699057220 */ /* 0x040fe20000410000 */
[C---:B------:R-:W-:Y:S01]  /*95d0*/  FMUL.FTZ R12, R153.reuse, -R10 ;  /* 0x8000000a990c7220 */ /* 0x040fe20000410000 */
[C---:B------:R-:W-:Y:S01]  /*95e0*/  FMUL.FTZ R7, R153.reuse, -R4 ;  /* 0x8000000499077220 */ /* 0x040fe20000410000 */
[----:B------:R-:W-:Y:S01]  /*95f0*/  FMUL.FTZ R11, R153, -R8 ;  /* 0x80000008990b7220 */ /* 0x000fe20000410000 */
[C---:B------:R-:W-:Y:S01]  /*9600*/  FFMA.FTZ R5, R155.reuse, R4, -R5 ;  /* 0x000000049b057223 */ /* 0x040fe20000010805 */
[C---:B------:R-:W-:Y:S01]  /*9610*/  FFMA.FTZ R9, R155.reuse, R8, -R12 ;  /* 0x000000089b097223 */ /* 0x040fe2000001080c */
[C---:B------:R-:W-:Y:S01]  /*9620*/  FFMA.FTZ R7, R155.reuse, R6, R7 ;  /* 0x000000069b077223 */ /* 0x040fe20000010007 */
[----:B------:R-:W-:Y:S01]  /*9630*/  FFMA.FTZ R11, R155, R10, R11 ;  /* 0x0000000a9b0b7223 */ /* 0x000fe2000001000b */
[----:B------:R-:W-:Y:S01]  /*9640*/  FMUL.FTZ R8, R156, -R5 ;  /* 0x800000059c087220 */ /* 0x000fe20000410000 */
[----:B------:R-:W-:Y:S01]  /*9650*/  FADD.FTZ R9, R188, R9 ;  /* 0x00000009bc097221 */ /* 0x000fe20000010000 */
[-C--:B------:R-:W-:Y:S01]  /*9660*/  FMUL.FTZ R4, R156, -R7.reuse ;  /* 0x800000079c047220 */ /* 0x080fe20000410000 */
[----:B------:R-:W-:Y:S01]  /*9670*/  FADD.FTZ R11, -R172, R11 ;  /* 0x0000000bac0b7221 */ /* 0x000fe20000010100 */
[C---:B------:R-:W-:Y:S01]  /*9680*/  FFMA.FTZ R8, R157.reuse, R7, R8 ;  /* 0x000000079d087223 */ /* 0x040fe20000010008 */
[----:B------:R-:W-:Y:S01]  /*9690*/  FMUL.FTZ R10, R156, -R9 ;  /* 0x800000099c0a7220 */ /* 0x000fe20000410000 */
[C---:B------:R-:W-:Y:S01]  /*96a0*/  FFMA.FTZ R6, R157.reuse, R5, -R4 ;  /* 0x000000059d067223 */ /* 0x040fe20000010804 */
[----:B------:R-:W-:Y:S01]  /*96b0*/  ISETP.GE.AND P0, PT, R124, UR32, PT ;  /* 0x000000207c007c0c */ /* 0x000fe2000bf06270 */
[----:B------:R-:W-:Y:S01]  /*96c0*/  FMUL.FTZ R14, R158, -R8 ;  /* 0x800000089e0e7220 */ /* 0x000fe20000410000 */
[-C--:B------:R-:W-:Y:S01]  /*96d0*/  FFMA.FTZ R12, R157, R11.reuse, R10 ;  /* 0x0000000b9d0c7223 */ /* 0x080fe2000001000a */
[----:B------:R-:W-:Y:S01]  /*96e0*/  FMUL.FTZ R10, R156, -R11 ;  /* 0x8000000b9c0a7220 */ /* 0x000fe20000410000 */
        /* <DEDUP_REMOVED lines=8> */
[-C--:B------:R-:W-:Y:S01]  /*9770*/  FMUL.FTZ R11, R160, -R7.reuse ;  /* 0x80000007a00b7220 */ /* 0x080fe20000410000 */
        /* <DEDUP_REMOVED lines=12> */
[----:B------:R-:W-:Y:S01]  /*9840*/  FMUL.FTZ R8, R160, -R7 ;  /* 0x80000007a0087220 */ /* 0x000fe20000410000 */
[----:B------:R-:W-:Y:S01]  /*9850*/  FMUL.FTZ R12, R164, -R11 ;  /* 0x8000000ba40c7220 */ /* 0x000fe20000410000 */
[----:B------:R-:W-:Y:S01]  /*9860*/  FMUL.FTZ R6, R160, -R9 ;  /* 0x80000009a0067220 */ /* 0x000fe20000410000 */
[----:B------:R-:W-:Y:S01]  /*9870*/  FMUL.FTZ R10, R164, -R13 ;  /* 0x8000000da40a7220 */ /* 0x000fe20000410000 */
[----:B------:R-:W-:Y:S01]  /*9880*/  FFMA.FTZ R8, R161, R9, R8 ;  /* 0x00000009a1087223 */ /* 0x000fe20000010008 */
[----:B------:R-:W-:Y:S01]  /*9890*/  FFMA.FTZ R12, R165, R13, R12 ;  /* 0x0000000da50c7223 */ /* 0x000fe2000001000c */
[----:B------:R-:W-:Y:S01]  /*98a0*/  FFMA.FTZ R6, R161, R7, -R6 ;  /* 0x00000007a1067223 */ /* 0x000fe20000010806 */
[----:B------:R-:W-:Y:S01]  /*98b0*/  FFMA.FTZ R11, R165, R11, -R10 ;  /* 0x0000000ba50b7223 */ /* 0x000fe2000001080a */
[----:B------:R-:W-:Y:S01]  /*98c0*/  FADD.FTZ R8, -R175, R8 ;  /* 0x00000008af087221 */ /* 0x000fe20000010100 */
[C---:B------:R-:W-:Y:S01]  /*98d0*/  FMUL.FTZ R14, R166.reuse, -R12 ;  /* 0x8000000ca60e7220 */ /* 0x040fe20000410000 */
[----:B------:R-:W-:Y:S01]  /*98e0*/  FADD.FTZ R6, R191, R6 ;  /* 0x00000006bf067221 */ /* 0x000fe20000010000 */
[-C--:B------:R-:W-:Y:S01]  /*98f0*/  FMUL.FTZ R9, R166, -R11.reuse ;  /* 0x8000000ba6097220 */ /* 0x080fe20000410000 */
[C---:B------:R-:W-:Y:S01]  /*9900*/  FMUL.FTZ R10, R162.reuse, -R8 ;  /* 0x80000008a20a7220 */ /* 0x040fe20000410000 */
[C---:B------:R-:W-:Y:S01]  /*9910*/  FFMA.FTZ R14, R167.reuse, R11, -R14 ;  /* 0x0000000ba70e7223 */ /* 0x040fe2000001080e */
[----:B------:R-:W-:Y:S01]  /*9920*/  FMUL.FTZ R7, R162, -R6 ;  /* 0x80000006a2077220 */ /* 0x000fe20000410000 */
[----:B------:R-:W-:Y:S01]  /*9930*/  FFMA.FTZ R12, R167, R12, R9 ;  /* 0x0000000ca70c7223 */ /* 0x000fe20000010009 */
[----:B------:R-:W-:Y:S01]  /*9940*/  FFMA.FTZ R9, R163, R6, -R10 ;  /* 0x00000006a3097223 */ /* 0x000fe2000001080a */
[----:B------:R-:W-:Y:S01]  /*9950*/  FMUL.FTZ R15, R137, -R14 ;  /* 0x8000000e890f7220 */ /* 0x000fe20000410000 */
[----:B------:R-:W-:Y:S01]  /*9960*/  FFMA.FTZ R11, R163, R8, R7 ;  /* 0x00000008a30b7223 */ /* 0x000fe20000010007 */
[----:B------:R-:W-:Y:S01]  /*9970*/  FMUL.FTZ R13, R137, -R12 ;  /* 0x8000000c890d7220 */ /* 0x000fe20000410000 */
[CC--:B0-----:R-:W-:Y:S01]  /*9980*/  FMUL.FTZ R7, R23.reuse, R5.reuse ;  /* 0x0000000517077220 */ /* 0x0c1fe20000410000 */
        /* <DEDUP_REMOVED lines=8> */
[----:B------:R-:W-:Y:S01]  /*9a10*/  FADD.FTZ R214, RZ, R6 ;  /* 0x00000006ffd67221 */ /* 0x000fe20000010000 */
[C---:B------:R-:W-:Y:S01]  /*9a20*/  FFMA.FTZ R13, R140.reuse, R13, -R5 ;  /* 0x0000000d8c0d7223 */ /* 0x040fe20000010805 */
[----:B------:R-:W-:Y:S01]  /*9a30*/  FFMA.FTZ R15, R140, R15, R4 ;  /* 0x0000000f8c0f7223 */ /* 0x000fe20000010004 */
[C---:B------:R-:W-:Y:S01]  /*9a40*/  FMUL.FTZ R4, R149.reuse, R218 ;  /* 0x000000da95047220 */ /* 0x040fe20000410000 */
[-C--:B------:R-:W-:Y:S01]  /*9a50*/  FMUL.FTZ R5, R149, R214.reuse ;  /* 0x000000d695057220 */ /* 0x080fe20000410000 */
[----:B------:R-:W-:Y:S01]  /*9a60*/  FADD.FTZ R9, R192, R9 ;  /* 0x00000009c0097221 */ /* 0x000fe20000010000 */
[----:B------:R-:W-:Y:S01]  /*9a70*/  FMUL.FTZ R7, R141, -R15 ;  /* 0x8000000f8d077220 */ /* 0x000fe20000410000 */
[C---:B------:R-:W-:Y:S01]  /*9a80*/  FFMA.FTZ R215, R151.reuse, R214, R4 ;  /* 0x000000d697d77223 */ /* 0x040fe20000010004 */
[----:B------:R-:W-:Y:S01]  /*9a90*/  FFMA.FTZ R4, R151, R218, -R5 ;  /* 0x000000da97047223 */ /* 0x000fe20000010805 */
[----:B------:R-:W-:Y:S01]  /*9aa0*/  FADD.FTZ R11, -R176, R11 ;  /* 0x0000000bb00b7221 */ /* 0x000fe20000010100 */
[----:B------:R-:W-:Y:S01]  /*9ab0*/  FMUL.FTZ R8, R164, -R9 ;  /* 0x80000009a4087220 */ /* 0x000fe20000410000 */
[----:B------:R-:W-:Y:S01]  /*9ac0*/  FADD.FTZ R215, RZ, R215 ;  /* 0x000000d7ffd77221 */ /* 0x000fe20000010000 */
[----:B------:R-:W-:Y:S01]  /*9ad0*/  FADD.FTZ R219, R219, R4 ;  /* 0x00000004dbdb7221 */ /* 0x000fe20000010000 */
[-C--:B------:R-:W-:Y:S01]  /*9ae0*/  FMUL.FTZ R10, R141, -R13.reuse ;  /* 0x8000000d8d0a7220 */ /* 0x080fe20000410000 */
[----:B------:R-:W-:Y:S01]  /*9af0*/  FFMA.FTZ R13, R142, R13, -R7 ;  /* 0x0000000d8e0d7223 */ /* 0x000fe20000010807 */
        /* <DEDUP_REMOVED lines=10> */
[----:B------:R-:W-:Y:S01]  /*9ba0*/  FFMA.FTZ R15, R142, R15, R10 ;  /* 0x0000000f8e0f7223 */ /* 0x000fe2000001000a */
[----:B------:R-:W-:Y:S01]  /*9bb0*/  FADD.FTZ R6, R193, R6 ;  /* 0x00000006c1067221 */ /* 0x000fe20000010000 */
[C---:B------:R-:W-:Y:S01]  /*9bc0*/  FMUL.FTZ R7, R145.reuse, R220 ;  /* 0x000000dc91077220 */ /* 0x040fe20000410000 */
[-C--:B------:R-:W-:Y:S01]  /*9bd0*/  FMUL.FTZ R5, R145, R213.reuse ;  /* 0x000000d591057220 */ /* 0x080fe20000410000 */
[C---:B------:R-:W-:Y:S01]  /*9be0*/  FMUL.FTZ R10, R166.reuse, -R8 ;  /* 0x80000008a60a7220 */ /* 0x040fe20000410000 */
[----:B------:R-:W-:Y:S01]  /*9bf0*/  FMUL.FTZ R11, R166, -R6 ;  /* 0x80000006a60b7220 */ /* 0x000fe20000410000 */
[C---:B------:R-:W-:Y:S01]  /*9c00*/  FFMA.FTZ R7, R146.reuse, R213, R7 ;  /* 0x000000d592077223 */ /* 0x040fe20000010007 */
[----:B------:R-:W-:Y:S01]  /*9c10*/  FFMA.FTZ R4, R146, R220, -R5 ;  /* 0x000000dc92047223 */ /* 0x000fe20000010805 */
[----:B------:R-:W-:Y:S01]  /*9c20*/  FMUL.FTZ R5, R143, -R13 ;  /* 0x8000000d8f057220 */ /* 0x000fe20000410000 */
[----:B------:R-:W-:Y:S01]  /*9c30*/  FFMA.FTZ R9, R167, R6, -R10 ;  /* 0x00000006a7097223 */ /* 0x000fe2000001080a */
[----:B------:R-:W-:Y:S01]  /*9c40*/  FADD.FTZ R212, RZ, R7 ;  /* 0x00000007ffd47221 */ /* 0x000fe20000010000 */
[----:B------:R-:W-:Y:S01]  /*9c50*/  FADD.FTZ R221, R221, R4 ;  /* 0x00000004dddd7221 */ /* 0x000fe20000010000 */
[CC--:B------:R-:W-:Y:S01]  /*9c60*/  FMUL.FTZ R6, R143.reuse, -R15.reuse ;  /* 0x8000000f8f067220 */ /* 0x0c0fe20000410000 */
[C---:B------:R-:W-:Y:S01]  /*9c70*/  FFMA.FTZ R15, R144.reuse, R15, R5 ;  /* 0x0000000f900f7223 */ /* 0x040fe20000010005 */
[C---:B------:R-:W-:Y:S01]  /*9c80*/  FMUL.FTZ R4, R143.reuse, R212 ;  /* 0x000000d48f047220 */ /* 0x040fe20000410000 */
[----:B------:R-:W-:Y:S01]  /*9c90*/  FMUL.FTZ R7, R143, R221 ;  /* 0x000000dd8f077220 */ /* 0x000fe20000410000 */
[C---:B------:R-:W-:Y:S01]  /*9ca0*/  FFMA.FTZ R6, R144.reuse, R13, -R6 ;  /* 0x0000000d90067223 */ /* 0x040fe20000010806 */
[----:B------:R-:W-:Y:S01]  /*9cb0*/  FFMA.FTZ R11, R167, R8, R11 ;  /* 0x00000008a70b7223 */ /* 0x000fe2000001000b */
[C---:B------:R-:W-:Y:S01]  /*9cc0*/  FFMA.FTZ R5, R144.reuse, R221, -R4 ;  /* 0x000000dd90057223 */ /* 0x040fe20000010804 */
[----:B------:R-:W-:Y:S01]  /*9cd0*/  FFMA.FTZ R7, R144, R212, R7 ;  /* 0x000000d490077223 */ /* 0x000fe20000010007 */
[----:B------:R-:W-:Y:S01]  /*9ce0*/  FMUL.FTZ R4, R145, -R6 ;  /* 0x8000000691047220 */ /* 0x000fe20000410000 */
[----:B------:R-:W-:Y:S01]  /*9cf0*/  FADD.FTZ R11, -R178, R11 ;  /* 0x0000000bb20b7221 */ /* 0x000fe20000010100 */
[----:B------:R-:W-:Y:S01]  /*9d00*/  FADD.FTZ R222, R222, R5 ;  /* 0x00000005dede7221 */ /* 0x000fe20000010000 */
[----:B------:R-:W-:Y:S01]  /*9d10*/  FADD.FTZ R211, RZ, R7 ;  /* 0x00000007ffd37221 */ /* 0x000fe20000010000 */
[----:B------:R-:W-:Y:S01]  /*9d20*/  FFMA.FTZ R10, R146, R15, R4 ;  /* 0x0000000f920a7223 */ /* 0x000fe20000010004 */
[----:B------:R-:W-:Y:S01]  /*9d30*/  FADD.FTZ R9, R194, R9 ;  /* 0x00000009c2097221 */ /* 0x000fe20000010000 */
[CC--:B------:R-:W-:Y:S01]  /*9d40*/  FMUL.FTZ R7, R141.reuse, R222.reuse ;  /* 0x000000de8d077220 */ /* 0x0c0fe20000410000 */
[----:B------:R-:W-:Y:S01]  /*9d50*/  FMUL.FTZ R5, R141, R211 ;  /* 0x000000d38d057220 */ /* 0x000fe20000410000 */
[----:B------:R-:W-:Y:S01]  /*9d60*/  FMUL.FTZ R13, R145, -R15 ;  /* 0x8000000f910d7220 */ /* 0x000fe20000410000 */
[----:B------:R-:W-:Y:S01]  /*9d70*/  ISETP.NE.OR P0, PT, R199, RZ, P0 ;  /* 0x000000ffc700720c */ /* 0x000fe20000705670 */
[C---:B------:R-:W-:Y:S01]  /*9d80*/  FFMA.FTZ R7, R142.reuse, R211, R7 ;  /* 0x000000d38e077223 */ /* 0x040fe20000010007 */
[----:B------:R-:W-:Y:S01]  /*9d90*/  FFMA.FTZ R4, R142, R222, -R5 ;  /* 0x000000de8e047223 */ /* 0x000fe20000010805 */
[----:B------:R-:W-:Y:S01]  /*9da0*/  FMUL.FTZ R5, R137, -R11 ;  /* 0x8000000b89057220 */ /* 0x000fe20000410000 */
[----:B------:R-:W-:Y:S01]  /*9db0*/  FFMA.FTZ R13, R146, R6, -R13 ;  /* 0x00000006920d7223 */ /* 0x000fe2000001080d */
[----:B------:R-:W-:Y:S01]  /*9dc0*/  FADD.FTZ R210, RZ, R7 ;  /* 0x00000007ffd27221 */ /* 0x000fe20000010000 */
[----:B------:R-:W-:Y:S01]  /*9dd0*/  FADD.FTZ R223, R223, R4 ;  /* 0x00000004dfdf7221 */ /* 0x000fe20000010000 */
[CC--:B------:R-:W-:Y:S01]  /*9de0*/  FFMA.FTZ R4, R138.reuse, R9.reuse, -R5 ;  /* 0x000000098a047223 */ /* 0x0c0fe20000010805 */
[----:B------:R-:W-:Y:S01]  /*9df0*/  FMUL.FTZ R6, R137, -R9 ;  /* 0x8000000989067220 */ /* 0x000fe20000410000 */
        /* <DEDUP_REMOVED lines=9> */
[----:B------:R-:W-:Y:S01]  /*9e90*/  FADD.FTZ R209, RZ, R7 ;  /* 0x00000007ffd17221 */ /* 0x000fe20000010000 */
[----:B------:R-:W-:Y:S01]  /*9ea0*/  FADD.FTZ R9, -R179, R6 ;  /* 0x00000006b3097221 */ /* 0x000fe20000010100 */
[----:B------:R-:W-:Y:S01]  /*9eb0*/  FFMA.FTZ R10, R148, R10, R11 ;  /* 0x0000000a940a7223 */ /* 0x000fe2000001000b */
[CC--:B------:R-:W-:Y:S01]  /*9ec0*/  FMUL.FTZ R7, R137.reuse, R224.reuse ;  /* 0x000000e089077220 */ /* 0x0c0fe20000410000 */
[----:B------:R-:W-:Y:S01]  /*9ed0*/  FMUL.FTZ R5, R137, R209 ;  /* 0x000000d189057220 */ /* 0x000fe20000410000 */
[----:B------:R-:W-:Y:S01]  /*9ee0*/  FADD.FTZ R6, R195, R4 ;  /* 0x00000004c3067221 */ /* 0x000fe20000010000 */
[C---:B------:R-:W-:Y:S01]  /*9ef0*/  FMUL.FTZ R11, R139.reuse, -R9 ;  /* 0x800000098b0b7220 */ /* 0x040fe20000410000 */
[C---:B------:R-:W-:Y:S01]  /*9f00*/  FFMA.FTZ R7, R138.reuse, R209, R7 ;  /* 0x000000d18a077223 */ /* 0x040fe20000010007 */
[----:B------:R-:W-:Y:S01]  /*9f10*/  FFMA.FTZ R4, R138, R224, -R5 ;  /* 0x000000e08a047223 */ /* 0x000fe20000010805 */
[-C--:B------:R-:W-:Y:S01]  /*9f20*/  FMUL.FTZ R12, R139, -R6.reuse ;  /* 0x800000068b0c7220 */ /* 0x080fe20000410000 */
[C---:B------:R-:W-:Y:S01]  /*9f30*/  FFMA.FTZ R11, R140.reuse, R6, -R11 ;  /* 0x000000068c0b7223 */ /* 0x040fe2000001080b */
[----:B------:R-:W-:Y:S01]  /*9f40*/  FADD.FTZ R208, RZ, R7 ;  /* 0x00000007ffd07221 */ /* 0x000fe20000010000 */
[----:B------:R-:W-:Y:S01]  /*9f50*/  FADD.FTZ R225, R225, R4 ;  /* 0x00000004e1e17221 */ /* 0x000fe20000010000 */
[----:B------:R-:W-:Y:S01]  /*9f60*/  FFMA.FTZ R9, R140, R9, R12 ;  /* 0x000000098c097223 */ /* 0x000fe2000001000c */
[----:B------:R-:W-:Y:S01]  /*9f70*/  FADD.FTZ R11, R196, R11 ;  /* 0x0000000bc40b7221 */ /* 0x000fe20000010000 */
[CC--:B------:R-:W-:Y:S01]  /*9f80*/  FMUL.FTZ R4, R166.reuse, R208.reuse ;  /* 0x000000d0a6047220 */ /* 0x0c0fe20000410000 */
[----:B------:R-:W-:Y:S01]  /*9f90*/  FMUL.FTZ R7, R166, R225 ;  /* 0x000000e1a6077220 */ /* 0x000fe20000410000 */
[----:B------:R-:W-:Y:S01]  /*9fa0*/  FADD.FTZ R9, -R180, R9 ;  /* 0x00000009b4097221 */ /* 0x000fe20000010100 */
[----:B------:R-:W-:Y:S01]  /*9fb0*/  FMUL.FTZ R13, R141, -R11 ;  /* 0x8000000b8d0d7220 */ /* 0x000fe20000410000 */
[C---:B------:R-:W-:Y:S01]  /*9fc0*/  FFMA.FTZ R5, R167.reuse, R225, -R4 ;  /* 0x000000e1a7057223 */ /* 0x040fe20000010804 */
[----:B------:R-:W-:Y:S01]  /*9fd0*/  FFMA.FTZ R7, R167, R208, R7 ;  /* 0x000000d0a7077223 */ /* 0x000fe20000010007 */
[-C--:B------:R-:W-:Y:S01]  /*9fe0*/  FMUL.FTZ R6, R141, -R9.reuse ;  /* 0x800000098d067220 */ /* 0x080fe20000410000 */
[----:B------:R-:W-:Y:S01]  /*9ff0*/  FFMA.FTZ R4, R142, R9, R13 ;  /* 0x000000098e047223 */ /* 0x000fe2000001000d */
[----:B------:R-:W-:Y:S01]  /*a000*/  FADD.FTZ R226, R226, R5 ;  /* 0x00000005e2e27221 */ /* 0x000fe20000010000 */
[----:B------:R-:W-:Y:S01]  /*a010*/  FADD.FTZ R23, RZ, R7 ;  /* 0x00000007ff177221 */ /* 0x000fe20000010000 */
[----:B------:R-:W-:Y:S01]  /*a020*/  FFMA.FTZ R6, R142, R11, -R6 ;  /* 0x0000000b8e067223 */ /* 0x000fe20000010806 */
[----:B------:R-:W-:Y:S01]  /*a030*/  FADD.FTZ R7, -R181, R4 ;  /* 0x00000004b5077221 */ /* 0x000fe20000010100 */
[CC--:B------:R-:W-:Y:S01]  /*a040*/  FMUL.FTZ R4, R164.reuse, R226.reuse ;  /* 0x000000e2a4047220 */ /* 0x0c0fe20000410000 */
[----:B------:R-:W-:Y:S01]  /*a050*/  FMUL.FTZ R5, R164, R23 ;  /* 0x00000017a4057220 */ /* 0x000fe20000410000 */
[----:B------:R-:W-:Y:S01]  /*a060*/  FADD.FTZ R6, R197, R6 ;  /* 0x00000006c5067221 */ /* 0x000fe20000010000 */
[----:B------:R-:W-:Y:S01]  /*a070*/  FMUL.FTZ R9, R143, -R7 ;  /* 0x800000078f097220 */ /* 0x000fe20000410000 */
[C---:B------:R-:W-:Y:S01]  /*a080*/  FFMA.FTZ R4, R165.reuse, R23, R4 ;  /* 0x00000017a5047223 */ /* 0x040fe20000010004 */
[----:B------:R-:W-:Y:S01]  /*a090*/  FFMA.FTZ R5, R165, R226, -R5 ;  /* 0x000000e2a5057223 */ /* 0x000fe20000010805 */
[-C--:B------:R-:W-:Y:S01]  /*a0a0*/  FMUL.FTZ R12, R143, -R6.reuse ;  /* 0x800000068f0c7220 */ /* 0x080fe20000410000 */
[----:B------:R-:W-:Y:S01]  /*a0b0*/  FFMA.FTZ R9, R144, R6, -R9 ;  /* 0x0000000690097223 */ /* 0x000fe20000010809 */
[----:B------:R-:W-:Y:S01]  /*a0c0*/  FADD.FTZ R22, RZ, R4 ;  /* 0x00000004ff167221 */ /* 0x000fe20000010000 */
[----:B------:R-:W-:Y:S01]  /*a0d0*/  FADD.FTZ R228, R228, R5 ;  /* 0x00000005e4e47221 */ /* 0x000fe20000010000 */
[----:B------:R-:W-:Y:S01]  /*a0e0*/  FFMA.FTZ R7, R144, R7, R12 ;  /* 0x0000000790077223 */ /* 0x000fe2000001000c */
[----:B------:R-:W-:Y:S01]  /*a0f0*/  FADD.FTZ R9, R200, R9 ;  /* 0x00000009c8097221 */ /* 0x000fe20000010000 */
[C---:B------:R-:W-:Y:S01]  /*a100*/  FMUL.FTZ R4, R162.reuse, R22 ;  /* 0x00000016a2047220 */ /* 0x040fe20000410000 */
[-C--:B------:R-:W-:Y:S01]  /*a110*/  FMUL.FTZ R5, R162, R228.reuse ;  /* 0x000000e4a2057220 */ /* 0x080fe20000410000 */
[----:B------:R-:W-:Y:S01]  /*a120*/  FADD.FTZ R7, -R182, R7 ;  /* 0x00000007b6077221 */ /* 0x000fe20000010100 */
[----:B------:R-:W-:Y:S01]  /*a130*/  FMUL.FTZ R11, R145, -R9 ;  /* 0x80000009910b7220 */ /* 0x000fe20000410000 */
[C---:B------:R-:W-:Y:S01]  /*a140*/  FFMA.FTZ R4, R163.reuse, R228, -R4 ;  /* 0x000000e4a3047223 */ /* 0x040fe20000010804 */
[----:B------:R-:W-:Y:S01]  /*a150*/  FFMA.FTZ R5, R163, R22, R5 ;  /* 0x00000016a3057223 */ /* 0x000fe20000010005 */
[-C--:B------:R-:W-:Y:S01]  /*a160*/  FMUL.FTZ R6, R145, -R7.reuse ;  /* 0x8000000791067220 */ /* 0x080fe20000410000 */
[C---:B------:R-:W-:Y:S01]  /*a170*/  FFMA.FTZ R12, R146.reuse, R7, R11 ;  /* 0x00000007920c7223 */ /* 0x040fe2000001000b */
[----:B------:R-:W-:Y:S01]  /*a180*/  FADD.FTZ R227, R217, R4 ;  /* 0x00000004d9e37221 */ /* 0x000fe20000010000 */
[----:B------:R-:W-:Y:S01]  /*a190*/  FADD.FTZ R217, RZ, R5 ;  /* 0x00000005ffd97221 */ /* 0x000fe20000010000 */
[----:B------:R-:W-:Y:S01]  /*a1a0*/  FFMA.FTZ R6, R146, R9, -R6 ;  /* 0x0000000992067223 */ /* 0x000fe20000010806 */
[----:B------:R-:W-:Y:S01]  /*a1b0*/  FADD.FTZ R12, -R183, R12 ;  /* 0x0000000cb70c7221 */ /* 0x000fe20000010100 */
[----:B------:R-:W-:Y:S01]  /*a1c0*/  @!P0 LEA R13, R24, R73, 0x4 ;  /* 0x00000049180d8211 */ /* 0x000fe200078e20ff */
[----:B------:R-:W-:Y:S01]  /*a1d0*/  FMUL.FTZ R4, R160, R217 ;  /* 0x000000d9a0047220 */ /* 0x000fe20000410000 */
[----:B------:R-:W-:Y:S01]  /*a1e0*/  FADD.FTZ R6, R201, R6 ;  /* 0x00000006c9067221 */ /* 0x000fe20000010000 */
[----:B------:R-:W-:-:S02]  /*a1f0*/  FMUL.FTZ R7, R147, -R12 ;  /* 0x8000000c93077220 */ /* 0x000fc40000410000 */
[-C--:B------:R-:W-:Y:S01]  /*a200*/  FFMA.FTZ R5, R161, R227.reuse, -R4 ;  /* 0x000000e3a1057223 */ /* 0x080fe20000010804 */
[----:B------:R-:W-:Y:S01]  /*a210*/  FMUL.FTZ R4, R160, R227 ;  /* 0x000000e3a0047220 */ /* 0x000fe20000410000 */
[-C--:B------:R-:W-:Y:S01]  /*a220*/  FMUL.FTZ R9, R147, -R6.reuse ;  /* 0x8000000693097220 */ /* 0x080fe20000410000 */
[----:B------:R-:W-:Y:S01]  /*a230*/  FFMA.FTZ R11, R148, R6, -R7 ;  /* 0x00000006940b7223 */ /* 0x000fe20000010807 */
[----:B------:R-:W-:Y:S01]  /*a240*/  FADD.FTZ R230, R216, R5 ;  /* 0x00000005d8e67221 */ /* 0x000fe20000010000 */
[----:B------:R-:W-:Y:S01]  /*a250*/  FFMA.FTZ R216, R161, R217, R4 ;  /* 0x000000d9a1d87223 */ /* 0x000fe20000010004 */
[----:B------:R-:W-:Y:S01]  /*a260*/  FFMA.FTZ R9, R148, R12, R9 ;  /* 0x0000000c94097223 */ /* 0x000fe20000010009 */
[----:B------:R-:W-:Y:S01]  /*a270*/  FADD.FTZ R14, R202, R11 ;  /* 0x0000000bca0e7221 */ /* 0x000fe20000010000 */
[----:B------:R-:W-:Y:S01]  /*a280*/  FMUL.FTZ R12, R158, R230 ;  /* 0x000000e69e0c7220 */ /* 0x000fe20000410000 */
[----:B------:R-:W-:Y:S01]  /*a290*/  FADD.FTZ R216, RZ, R216 ;  /* 0x000000d8ffd87221 */ /* 0x000fe20000010000 */
[----:B------:R-:W-:Y:S01]  /*a2a0*/  FADD.FTZ R232, -R184, R9 ;  /* 0x00000009b8e87221 */ /* 0x000fe20000010100 */
[----:B------:R-:W-:Y:S01]  /*a2b0*/  HFMA2.MMA R5, -RZ, RZ, 0, 0 ;  /* 0x00000000ff057435 */ /* 0x000fe200000001ff */
[----:B------:R-:W-:Y:S01]  /*a2c0*/  MOV R4, 0x3f800000 ;  /* 0x3f80000000047802 */ /* 0x000fe20000000f00 */
[-C--:B------:R-:W-:Y:S01]  /*a2d0*/  FMUL.FTZ R9, R158, R216.reuse ;  /* 0x000000d89e097220 */ /* 0x080fe20000410000 */
[----:B------:R-:W-:Y:S01]  /*a2e0*/  FFMA.FTZ R229, R159, R216, R12 ;  /* 0x000000d89fe57223 */ /* 0x000fe2000001000c */
[----:B------:R-:W-:Y:S01]  /*a2f0*/  FMUL.FTZ R234, R149, -R232 ;  /* 0x800000e895ea7220 */ /* 0x000fe20000410000 */
[----:B------:R-:W-:Y:S01]  /*a300*/  CS2R R6, SRZ ;  /* 0x0000000000067805 */ /* 0x000fe2000001ff00 */
        /* <DEDUP_REMOVED lines=9> */
[----:B------:R-:W-:Y:S01]  /*a3a0*/  FFMA.FTZ R9, R157, R205, -R12 ;  /* 0x000000cd9d097223 */ /* 0x000fe2000001080c */
[C---:B------:R-:W-:Y:S01]  /*a3b0*/  FMUL.FTZ R12, R149.reuse, -R8 ;  /* 0x80000008950c7220 */ /* 0x040fe20000410000 */
        /* <DEDUP_REMOVED lines=42> */
.L_x_6813:
        /* <DEDUP_REMOVED lines=13> */
.L_x_6735:
[----:B------:R-:W-:Y:S05]  /*a730*/  BSYNC B0 ;  /* 0x0000000000007941 */ /* 0x000fea0003800000 */
.L_x_6734:
[----:B------:R-:W-:Y:S01]  /*a740*/  UMOV UR7, 0xffffffff ;  /* 0xffffffff00077882 */ /* 0x000fe20000000000 */
[----:B------:R-:W-:Y:S02]  /*a750*/  ISETP.GT.U32.AND P0, PT, R199, 0x1d, PT ;  /* 0x0000001dc700780c */ /* 0x000fe40003f04070 */
[----:B------:R-:W-:Y:S11]  /*a760*/  BRA.DIV UR7, `(.L_x_6736) ;  /* 0x0000006607a07947 */ /* 0x000ff6000b800000 */
[----:B---3--:R3:W1:Y:S04]  /*a770*/  SHFL.DOWN PT, R12, R248, 0x2, 0x1f ;  /* 0x08401f00f80c7f89 */ /* 0x00866800000e0000 */
[----:B--2---:R3:W2:Y:S04]  /*a780*/  SHFL.DOWN PT, R13, R249, 0x2, 0x1f ;  /* 0x08401f00f90d7f89 */ /* 0x0046a800000e0000 */
[----:B----4-:R3:W4:Y:S04]  /*a790*/  SHFL.DOWN PT, R14, R245, 0x2, 0x1f ;  /* 0x08401f00f50e7f89 */ /* 0x01072800000e0000 */
[----:B0-----:R3:W0:Y:S02]  /*a7a0*/  SHFL.DOWN PT, R247, R244, 0x2, 0x1f ;  /* 0x08401f00f4f77f89 */ /* 0x00162400000e0000 */
.L_x_6819:
        /* <DEDUP_REMOVED lines=13> */
.L_x_6738:
[----:B------:R-:W-:Y:S05]  /*a880*/  BSYNC B0 ;  /* 0x0000000000007941 */ /* 0x000fea0003800000 */
.L_x_6737:
[----:B------:R-:W-:Y:S01]  /*a890*/  UMOV UR7, 0xffffffff ;  /* 0xffffffff00077882 */ /* 0x000fe20000000000 */
[----:B------:R-:W-:Y:S02]  /*a8a0*/  ISETP.GT.U32.AND P0, PT, R199, 0x1b, PT ;  /* 0x0000001bc700780c */ /* 0x000fe40003f04070 */
[----:B------:R-:W-:Y:S11]  /*a8b0*/  BRA.DIV UR7, `(.L_x_6739) ;  /* 0x0000006607bc7947 */ /* 0x000ff6000b800000 */
[----:B-1----:R1:W1:Y:S04]  /*a8c0*/  SHFL.DOWN PT, R12, R248, 0x4, 0x1f ;  /* 0x08801f00f80c7f89 */ /* 0x00226800000e0000 */
[----:B--2---:R2:W1:Y:S04]  /*a8d0*/  SHFL.DOWN PT, R13, R249, 0x4, 0x1f ;  /* 0x08801f00f90d7f89 */ /* 0x00446800000e0000 */
[----:B----4-:R2:W4:Y:S04]  /*a8e0*/  SHFL.DOWN PT, R14, R245, 0x4, 0x1f ;  /* 0x08801f00f50e7f89 */ /* 0x01052800000e0000 */
[----:B0-----:R2:W0:Y:S02]  /*a8f0*/  SHFL.DOWN PT, R247, R244, 0x4, 0x1f ;  /* 0x08801f00f4f77f89 */ /* 0x00142400000e0000 */
.L_x_6825:
        /* <DEDUP_REMOVED lines=13> */
.L_x_6741:
[----:B------:R-:W-:Y:S05]  /*a9d0*/  BSYNC B0 ;  /* 0x0000000000007941 */ /* 0x000fea0003800000 */
.L_x_6740:
[----:B------:R-:W-:Y:S01]  /*a9e0*/  UMOV UR7, 0xffffffff ;  /* 0xffffffff00077882 */ /* 0x000fe20000000000 */
[----:B------:R-:W-:Y:S02]  /*a9f0*/  ISETP.GT.U32.AND P0, PT, R199, 0x17, PT ;  /* 0x00000017c700780c */ /* 0x000fe40003f04070 */
[----:B------:R-:W-:Y:S11]  /*aa00*/  BRA.DIV UR7, `(.L_x_6742) ;  /* 0x0000006607d87947 */ /* 0x000ff6000b800000 */
[----:B-1----:R1:W1:Y:S04]  /*aa10*/  SHFL.DOWN PT, R12, R248, 0x8, 0x1f ;  /* 0x09001f00f80c7f89 */ /* 0x00226800000e0000 */
[----:B------:R0:W1:Y:S04]  /*aa20*/  SHFL.DOWN PT, R13, R249, 0x8, 0x1f ;  /* 0x09001f00f90d7f89 */ /* 0x00006800000e0000 */
[----:B----4-:R4:W1:Y:S04]  /*aa30*/  SHFL.DOWN PT, R14, R245, 0x8, 0x1f ;  /* 0x09001f00f50e7f89 */ /* 0x01086800000e0000 */
[----:B0-----:R4:W0:Y:S02]  /*aa40*/  SHFL.DOWN PT, R247, R244, 0x8, 0x1f ;  /* 0x09001f00f4f77f89 */ /* 0x00182400000e0000 */
.L_x_6831:
        /* <DEDUP_REMOVED lines=13> */
.L_x_6744:
[----:B------:R-:W-:Y:S05]  /*ab20*/  BSYNC B0 ;  /* 0x0000000000007941 */ /* 0x000fea0003800000 */
.L_x_6743:
[----:B------:R-:W-:Y:S01]  /*ab30*/  UMOV UR7, 0xffffffff ;  /* 0xffffffff00077882 */ /* 0x000fe20000000000 */
[----:B------:R-:W-:Y:S02]  /*ab40*/  ISETP.GT.U32.AND P0, PT, R199, 0xf, PT ;  /* 0x0000000fc700780c */ /* 0x000fe40003f04070 */
[----:B------:R-:W-:Y:S11]  /*ab50*/  BRA.DIV UR7, `(.L_x_6745) ;  /* 0x0000006607f47947 */ /* 0x000ff6000b800000 */
[----:B-1----:R1:W1:Y:S04]  /*ab60*/  SHFL.DOWN PT, R12, R248, 0x10, 0x1f ;  /* 0x0a001f00f80c7f89 */ /* 0x00226800000e0000 */
[----:B------:R0:W1:Y:S04]  /*ab70*/  SHFL.DOWN PT, R13, R249, 0x10, 0x1f ;  /* 0x0a001f00f90d7f89 */ /* 0x00006800000e0000 */
[----:B------:R1:W1:Y:S04]  /*ab80*/  SHFL.DOWN PT, R14, R245, 0x10, 0x1f ;  /* 0x0a001f00f50e7f89 */ /* 0x00026800000e0000 */
[----:B0-----:R0:W0:Y:S02]  /*ab90*/  SHFL.DOWN PT, R247, R244, 0x10, 0x1f ;  /* 0x0a001f00f4f77f89 */ /* 0x00102400000e0000 */
.L_x_6837:
        /* <DEDUP_REMOVED lines=13> */
.L_x_6747:
[----:B------:R-:W-:Y:S05]  /*ac70*/  BSYNC B0 ;  /* 0x0000000000007941 */ /* 0x000fea0003800000 */
.L_x_6746:
        /* <DEDUP_REMOVED lines=20> */
.L_x_6851:
        /* <DEDUP_REMOVED lines=16> */
.L_x_6750:
[----:B------:R-:W-:Y:S05]  /*aec0*/  BSYNC B0 ;  /* 0x0000000000007941 */ /* 0x000fea0003800000 */
.L_x_6749:
        /* <DEDUP_REMOVED lines=16> */
.L_x_6732:
[----:B------:R-:W-:Y:S05]  /*afd0*/  WARPSYNC.ALL ;  /* 0x0000000000007948 */ /* 0x000fea0003800000 */
[----:B------:R-:W-:Y:S01]  /*afe0*/  BAR.SYNC.DEFER_BLOCKING 0x0 ;  /* 0x0000000000007b1d */ /* 0x000fe20000010000 */
[----:B------:R-:W-:Y:S01]  /*aff0*/  FADD.FTZ R204, RZ, R204 ;  /* 0x000000ccffcc7221 */ /* 0x000fe20000010000 */
[C---:B------:R-:W-:Y:S02]  /*b000*/  ISETP.GT.AND P0, PT, R126.reuse, 0x1e, PT ;  /* 0x0000001e7e00780c */ /* 0x040fe40003f04270 */
[----:B------:R-:W-:Y:S02]  /*b010*/  ISETP.NE.AND P2, PT, R126, RZ, PT ;  /* 0x000000ff7e00720c */ /* 0x000fe40003f45270 */
[----:B------:R-:W-:Y:S01]  /*b020*/  BSSY B0, `(.L_x_6751) ;  /* 0x00001f0000007945 */ /* 0x000fe20003800000 */
[----:B0-----:R-:W0:Y:S02]  /*b030*/  LDS.64 R8, [R168+0xcb8] ;  /* 0x000cb800a8087984 */ /* 0x001e240000000a00 */
        /* <DEDUP_REMOVED lines=9> */
[----:B------:R-:W-:Y:S01]  /*b0d0*/  FFMA.FTZ R9, R152, R171, R150 ;  /* 0x000000ab98097223 */ /* 0x000fe20000010096 */
[----:B------:R-:W-:Y:S02]  /*b0e0*/  @!P1 LEA R152, R24, R73, 0x4 ;  /* 0x0000004918989211 */ /* 0x000fe400078e20ff */
[----:B------:R-:W-:Y:S01]  /*b0f0*/  FADD.FTZ R186, R186, R3 ;  /* 0x00000003baba7221 */ /* 0x000fe20000010000 */
[----:B------:R-:W-:Y:S02]  /*b100*/  FADD.FTZ R170, -R170, R9 ;  /* 0x00000009aaaa7221 */ /* 0x000fe40000010100 */
[----:B-1----:R0:W-:Y:S01]  /*b110*/  @!P1 STS.128 [R152+0x22b0], R4 ;  /* 0x0022b00498009388 */ /* 0x0021e20000000c00 */
[C---:B------:R-:W-:Y:S01]  /*b120*/  FMUL.FTZ R2, R153.reuse, -R186 ;  /* 0x800000ba99027220 */ /* 0x040fe20000410000 */
[----:B------:R-:W-:-:S03]  /*b130*/  FMUL.FTZ R153, R153, -R170 ;  /* 0x800000aa99997220 */ /* 0x000fc60000410000 */
[C---:B------:R-:W-:Y:S01]  /*b140*/  FFMA.FTZ R3, R155.reuse, R170, R2 ;  /* 0x000000aa9b037223 */ /* 0x040fe20000010002 */
[----:B------:R-:W-:Y:S01]  /*b150*/  FFMA.FTZ R153, R155, R186, -R153 ;  /* 0x000000ba9b997223 */ /* 0x000fe20000010899 */
[----:B------:R-:W-:Y:S02]  /*b160*/  FFMA.FTZ R155, R0, R218, RZ ;  /* 0x000000da009b7223 */ /* 0x000fe400000100ff */
[----:B------:R-:W-:Y:S01]  /*b170*/  FADD.FTZ R3, -R172, R3 ;  /* 0x00000003ac037221 */ /* 0x000fe20000010100 */
[----:B------:R-:W-:Y:S01]  /*b180*/  FADD.FTZ R188, R188, R153 ;  /* 0x00000099bcbc7221 */ /* 0x000fe20000010000 */
[----:B------:R-:W-:Y:S02]  /*b190*/  FFMA.FTZ R155, R40, R219, R155 ;  /* 0x000000db289b7223 */ /* 0x000fe4000001009b */
[C---:B------:R-:W-:Y:S01]  /*b1a0*/  FMUL.FTZ R2, R156.reuse, -R3 ;  /* 0x800000039c027220 */ /* 0x040fe20000410000 */
[----:B------:R-:W-:Y:S01]  /*b1b0*/  FMUL.FTZ R156, R156, -R188 ;  /* 0x800000bc9c9c7220 */ /* 0x000fe20000410000 */
[----:B0-----:R-:W-:-:S02]  /*b1c0*/  FMUL.FTZ R152, R187, UR31 ;  /* 0x0000001fbb987c20 */ /* 0x001fc40008410000 */
[C---:B------:R-:W-:Y:S01]  /*b1d0*/  FFMA.FTZ R2, R157.reuse, R188, -R2 ;  /* 0x000000bc9d027223 */ /* 0x040fe20000010802 */
[----:B------:R-:W-:Y:S01]  /*b1e0*/  FFMA.FTZ R156, R157, R3, R156 ;  /* 0x000000039d9c7223 */ /* 0x000fe2000001009c */
[----:B------:R-:W-:Y:S02]  /*b1f0*/  FFMA.FTZ R152, R171, UR30, -R152 ;  /* 0x0000001eab987c23 */ /* 0x000fe40008010898 */
[----:B------:R-:W-:Y:S01]  /*b200*/  FADD.FTZ R189, R189, R2 ;  /* 0x00000002bdbd7221 */ /* 0x000fe20000010000 */
[----:B------:R-:W-:Y:S01]  /*b210*/  FADD.FTZ R2, -R173, R156 ;  /* 0x0000009cad027221 */ /* 0x000fe20000010100 */
[----:B------:R-:W-:Y:S02]  /*b220*/  FMUL.FTZ R152, R204, R152 ;  /* 0x00000098cc987220 */ /* 0x000fe40000410000 */
        /* <DEDUP_REMOVED lines=24> */
[----:B------:R-:W-:Y:S02]  /*b3b0*/  FMUL.FTZ R193, R170, UR31 ;  /* 0x0000001faac17c20 */ /* 0x000fe40008410000 */
[C---:B------:R-:W-:Y:S01]  /*b3c0*/  FMUL.FTZ R14, R166.reuse, -R10 ;  /* 0x8000000aa60e7220 */ /* 0x040fe20000410000 */
[-C--:B------:R-:W-:Y:S01]  /*b3d0*/  FMUL.FTZ R13, R166, -R12.reuse ;  /* 0x8000000ca60d7220 */ /* 0x080fe20000410000 */
[----:B------:R-:W-:Y:S02]  /*b3e0*/  FFMA.FTZ R193, R186, UR30, R193 ;  /* 0x0000001ebac17c23 */ /* 0x000fe400080100c1 */
[C---:B------:R-:W-:Y:S01]  /*b3f0*/  FFMA.FTZ R153, R167.reuse, R12, R14 ;  /* 0x0000000ca7997223 */ /* 0x040fe2000001000e */
[----:B------:R-:W-:-:S03]  /*b400*/  FFMA.FTZ R15, R167, R10, -R13 ;  /* 0x0000000aa70f7223 */ /* 0x000fc6000001080d */
[----:B------:R-:W-:Y:S01]  /*b410*/  FADD.FTZ R13, -R178, R153 ;  /* 0x00000099b20d7221 */ /* 0x000fe20000010100 */
[----:B------:R-:W-:Y:S01]  /*b420*/  FADD.FTZ R15, R194, R15 ;  /* 0x0000000fc20f7221 */ /* 0x000fe20000010000 */
[----:B------:R-:W-:Y:S02]  /*b430*/  FMUL.FTZ R194, R8, R81 ;  /* 0x0000005108c27220 */ /* 0x000fe40000410000 */
[C---:B------:R-:W-:Y:S01]  /*b440*/  FMUL.FTZ R153, R137.reuse, -R13 ;  /* 0x8000000d89997220 */ /* 0x040fe20000410000 */
[----:B------:R-:W-:-:S03]  /*b450*/  FMUL.FTZ R150, R137, -R15 ;  /* 0x8000000f89967220 */ /* 0x000fc60000410000 */
        /* <DEDUP_REMOVED lines=10> */
[----:B------:R-:W-:Y:S01]  /*b500*/  FFMA.FTZ R150, R36, R222, R155 ;  /* 0x000000de24967223 */ /* 0x000fe2000001009b */
        /* <DEDUP_REMOVED lines=8> */
[----:B------:R-:W-:Y:S01]  /*b590*/  FMUL.FTZ R176, R138, R85 ;  /* 0x000000558ab07220 */ /* 0x000fe20000410000 */
[C---:B------:R-:W-:Y:S01]  /*b5a0*/  FMUL.FTZ R5, R141.reuse, -R137 ;  /* 0x800000898d057220 */ /* 0x040fe20000410000 */
[----:B------:R-:W-:Y:S01]  /*b5b0*/  FMUL.FTZ R4, R141, -R139 ;  /* 0x8000008b8d047220 */ /* 0x000fe20000410000 */
[----:B------:R-:W-:Y:S01]  /*b5c0*/  FMUL.FTZ R175, R137, R86 ;  /* 0x0000005689af7220 */ /* 0x000fe20000410000 */
[----:B------:R-:W-:Y:S01]  /*b5d0*/  FMUL.FTZ R180, R12, R83 ;  /* 0x000000530cb47220 */ /* 0x000fe20000410000 */
        /* <DEDUP_REMOVED lines=28> */
[----:B------:R-:W-:Y:S01]  /*b7a0*/  FMUL.FTZ R150, R171, UR31 ;  /* 0x0000001fab967c20 */ /* 0x000fe20008410000 */
[----:B------:R-:W-:Y:S01]  /*b7b0*/  FFMA.FTZ R6, R26, R235, R5 ;  /* 0x000000eb1a067223 */ /* 0x000fe20000010005 */
[----:B------:R-:W-:Y:S01]  /*b7c0*/  FADD.FTZ R146, -R183, R146 ;  /* 0x00000092b7927221 */ /* 0x000fe20000010100 */
[----:B------:R-:W-:Y:S01]  /*b7d0*/  FFMA.FTZ R5, R29, -R216, R4 ;  /* 0x800000d81d057223 */ /* 0x000fe20000010004 */
[----:B------:R-:W-:Y:S01]  /*b7e0*/  FADD.FTZ R144, R201, R144 ;  /* 0x00000090c9907221 */ /* 0x000fe20000010000 */
[----:B------:R-:W-:Y:S01]  /*b7f0*/  FMUL.FTZ R171, R171, R76 ;  /* 0x0000004cabab7220 */ /* 0x000fe20000410000 */
[----:B------:R-:W-:Y:S01]  /*b800*/  FFMA.FTZ R6, R25, R234, R6 ;  /* 0x000000ea19067223 */ /* 0x000fe20000010006 */
[----:B------:R-:W-:Y:S01]  /*b810*/  FFMA.FTZ R4, R28, -R229, R5 ;  /* 0x800000e51c047223 */ /* 0x000fe20000010005 */
[-C--:B------:R-:W-:Y:S01]  /*b820*/  FFMA.FTZ R234, R169, -R76.reuse, R234 ;  /* 0x8000004ca9ea7223 */ /* 0x080fe200000100ea */
[----:B------:R-:W-:Y:S01]  /*b830*/  FMUL.FTZ R145, R187, R76 ;  /* 0x0000004cbb917220 */ /* 0x000fe20000410000 */
[C---:B------:R-:W-:Y:S01]  /*b840*/  FMUL.FTZ R155, R204.reuse, R171 ;  /* 0x000000abcc9b7220 */ /* 0x040fe20000410000 */
[----:B------:R-:W-:Y:S01]  /*b850*/  FFMA.FTZ R5, R27, -R206, R4 ;  /* 0x800000ce1b057223 */ /* 0x000fe20000010004 */
[----:B------:R-:W-:Y:S01]  /*b860*/  FFMA.FTZ R153, R187, UR30, R150 ;  /* 0x0000001ebb997c23 */ /* 0x000fe20008010096 */
[----:B------:R-:W-:Y:S01]  /*b870*/  FADD.FTZ R57, R145, R57 ;  /* 0x0000003991397221 */ /* 0x000fe20000010000 */
[----:B------:R-:W-:Y:S01]  /*b880*/  FMUL.FTZ R150, R204, R145 ;  /* 0x00000091cc967220 */ /* 0x000fe20000410000 */
[----:B------:R-:W-:Y:S01]  /*b890*/  FFMA.FTZ R4, R26, -R233, R5 ;  /* 0x800000e91a047223 */ /* 0x000fe20000010005 */
[C---:B------:R-:W-:Y:S01]  /*b8a0*/  FMUL.FTZ R5, R147.reuse, -R146 ;  /* 0x8000009293057220 */ /* 0x040fe20000410000 */
[----:B------:R-:W-:Y:S01]  /*b8b0*/  FMUL.FTZ R147, R147, -R144 ;  /* 0x8000009093937220 */ /* 0x000fe20000410000 */
[C---:B------:R-:W-:Y:S01]  /*b8c0*/  FFMA.FTZ R152, R234.reuse, R153, R152 ;  /* 0x00000099ea987223 */ /* 0x040fe20000010098 */
[----:B------:R-:W-:Y:S01]  /*b8d0*/  FFMA.FTZ R7, R25, -R204, R4 ;  /* 0x800000cc19077223 */ /* 0x000fe20000010004 */
[----:B------:R-:W-:Y:S01]  /*b8e0*/  FFMA.FTZ R4, R234, R145, R155 ;  /* 0x00000091ea047223 */ /* 0x000fe2000001009b */
[C---:B------:R-:W-:Y:S01]  /*b8f0*/  FFMA.FTZ R147, R148.reuse, R146, R147 ;  /* 0x0000009294937223 */ /* 0x040fe20000010093 */
[----:B------:R-:W-:Y:S01]  /*b900*/  FFMA.FTZ R145, R148, R144, -R5 ;  /* 0x0000009094917223 */ /* 0x000fe20000010805 */
[----:B------:R-:W-:Y:S01]  /*b910*/  FFMA.FTZ R169, R169, R187, R152 ;  /* 0x000000bba9a97223 */ /* 0x000fe20000010098 */
[----:B------:R-:W-:Y:S01]  /*b920*/  FFMA.FTZ R5, R234, R171, -R150 ;  /* 0x000000abea057223 */ /* 0x000fe20000010896 */
[----:B------:R-:W-:Y:S01]  /*b930*/  FADD.FTZ R184, -R184, R147 ;  /* 0x00000093b8b87221 */ /* 0x000fe20000010100 */
[----:B------:R-:W-:Y:S01]  /*b940*/  FADD.FTZ R202, R202, R145 ;  /* 0x00000091caca7221 */ /* 0x000fe20000010000 */
[----:B------:R-:W-:Y:S01]  /*b950*/  FMUL.FTZ R145, R186, UR31 ;  /* 0x0000001fba917c20 */ /* 0x000fe20008410000 */
[-C--:B------:R-:W-:Y:S01]  /*b960*/  FMUL.FTZ R152, R170, R77.reuse ;  /* 0x0000004daa987220 */ /* 0x080fe20000410000 */
[C---:B------:R-:W-:Y:S01]  /*b970*/  FMUL.FTZ R148, R149.reuse, -R184 ;  /* 0x800000b895947220 */ /* 0x040fe20000410000 */
[-C--:B------:R-:W-:Y:S01]  /*b980*/  FMUL.FTZ R149, R149, -R202.reuse ;  /* 0x800000ca95957220 */ /* 0x080fe20000410000 */
[-C--:B------:R-:W-:Y:S01]  /*b990*/  FMUL.FTZ R150, R186, R77.reuse ;  /* 0x0000004dba967220 */ /* 0x080fe20000410000 */
[----:B------:R-:W-:Y:S01]  /*b9a0*/  FFMA.FTZ R158, R170, UR30, -R145 ;  /* 0x0000001eaa9e7c23 */ /* 0x000fe20008010891 */
[C---:B------:R-:W-:Y:S01]  /*b9b0*/  FFMA.FTZ R148, R151.reuse, R202, -R148 ;  /* 0x000000ca97947223 */ /* 0x040fe20000010894 */
[----:B------:R-:W-:Y:S01]  /*b9c0*/  FFMA.FTZ R156, R151, R184, R149 ;  /* 0x000000b8979c7223 */ /* 0x000fe20000010095 */
[----:B------:R-:W-:Y:S01]  /*b9d0*/  FFMA.FTZ R235, R154, -R77, R235 ;  /* 0x8000004d9aeb7223 */ /* 0x000fe200000100eb */
[----:B------:R-:W-:Y:S01]  /*b9e0*/  FMUL.FTZ R160, R233, R152 ;  /* 0x00000098e9a07220 */ /* 0x000fe20000410000 */
[----:B------:R-:W-:-:S02]  /*b9f0*/  HADD2.F32 R145, -RZ, R198.H0_H0 ;  /* 0x200000c6ff917230 */ /* 0x000fc40000004100 */
[----:B------:R-:W-:Y:S01]  /*ba00*/  FADD.FTZ R156, -R185, R156 ;  /* 0x0000009cb99c7221 */ /* 0x000fe20000010100 */
[-C--:B------:R-:W-:Y:S01]  /*ba10*/  FMUL.FTZ R153, R233, R150.reuse ;  /* 0x00000096e9997220 */ /* 0x080fe20000410000 */
[----:B------:R-:W-:Y:S01]  /*ba20*/  FADD.FTZ R148, R203, R148 ;  /* 0x00000094cb947221 */ /* 0x000fe20000010000 */
[----:B------:R-:W-:Y:S01]  /*ba30*/  FADD.FTZ R58, R150, R58 ;  /* 0x0000003a963a7221 */ /* 0x000fe20000010000 */
[-C--:B------:R-:W-:Y:S01]  /*ba40*/  FMUL.FTZ R157, R156, R91.reuse ;  /* 0x0000005b9c9d7220 */ /* 0x080fe20000410000 */
[C---:B------:R-:W-:Y:S01]  /*ba50*/  FFMA.FTZ R155, R235.reuse, R150, R160 ;  /* 0x00000096eb9b7223 */ /* 0x040fe200000100a0 */
[----:B------:R-:W-:Y:S01]  /*ba60*/  FFMA.FTZ R153, R235, R152, -R153 ;  /* 0x00000098eb997223 */ /* 0x000fe20000010899 */
[----:B------:R-:W-:Y:S02]  /*ba70*/  HADD2.F32 R150, -RZ, R106.H0_H0 ;  /* 0x2000006aff967230 */ /* 0x000fe40000004100 */
[-C--:B------:R-:W-:Y:S01]  /*ba80*/  FFMA.FTZ R218, R145, -R91.reuse, R218 ;  /* 0x8000005b91da7223 */ /* 0x080fe200000100da */
[----:B------:R-:W-:Y:S01]  /*ba90*/  FMUL.FTZ R147, R148, R91 ;  /* 0x0000005b94937220 */ /* 0x000fe20000410000 */
[----:B------:R-:W-:Y:S01]  /*baa0*/  FMUL.FTZ R151, R214, R157 ;  /* 0x0000009dd6977220 */ /* 0x000fe20000410000 */
[----:B------:R-:W-:Y:S01]  /*bab0*/  FMUL.FTZ R152, R202, R90 ;  /* 0x0000005aca987220 */ /* 0x000fe20000410000 */
[----:B------:R-:W-:-:S02]  /*bac0*/  HADD2.F32 R149, -RZ, R105.H0_H0 ;  /* 0x20000069ff957230 */ /* 0x000fc40000004100 */
[-C--:B------:R-:W-:Y:S01]  /*bad0*/  FFMA.FTZ R219, R150, -R90.reuse, R219 ;  /* 0x8000005a96db7223 */ /* 0x080fe200000100db */
[----:B------:R-:W-:Y:S01]  /*bae0*/  FFMA.FTZ R159, R218, R147, R151 ;  /* 0x00000093da9f7223 */ /* 0x000fe20000010097 */
[----:B------:R-:W-:Y:S01]  /*baf0*/  FMUL.FTZ R162, R184, R90 ;  /* 0x0000005ab8a27220 */ /* 0x000fe20000410000 */
[----:B------:R-:W-:Y:S01]  /*bb00*/  FMUL.FTZ R164, R215, R152 ;  /* 0x00000098d7a47220 */ /* 0x000fe20000410000 */
[-C--:B------:R-:W-:Y:S01]  /*bb10*/  FMUL.FTZ R151, R144, R89.reuse ;  /* 0x0000005990977220 */ /* 0x080fe20000410000 */
[-C--:B------:R-:W-:Y:S01]  /*bb20*/  FFMA.FTZ R220, R149, -R89.reuse, R220 ;  /* 0x8000005995dc7223 */ /* 0x080fe200000100dc */
[----:B------:R-:W-:Y:S01]  /*bb30*/  FMUL.FTZ R165, R146, R89 ;  /* 0x0000005992a57220 */ /* 0x000fe20000410000 */
[-C--:B------:R-:W-:Y:S01]  /*bb40*/  FFMA.FTZ R164, R219, R162.reuse, -R164 ;  /* 0x000000a2dba47223 */ /* 0x080fe200000108a4 */
[----:B------:R-:W-:Y:S01]  /*bb50*/  FMUL.FTZ R167, R213, R151 ;  /* 0x00000097d5a77220 */ /* 0x000fe20000410000 */
[----:B------:R-:W-:Y:S01]  /*bb60*/  FMUL.FTZ R162, R215, R162 ;  /* 0x000000a2d7a27220 */ /* 0x000fe20000410000 */
[----:B------:R-:W-:Y:S01]  /*bb70*/  FMUL.FTZ R161, R214, R147 ;  /* 0x00000093d6a17220 */ /* 0x000fe20000410000 */
[----:B------:R-:W-:-:S02]  /*bb80*/  HADD2.F32 R160, -RZ, R104.H0_H0 ;  /* 0x20000068ffa07230 */ /* 0x000fc40000004100 */
[----:B------:R-:W-:Y:S01]  /*bb90*/  FFMA.FTZ R167, R220, R165, -R167 ;  /* 0x000000a5dca77223 */ /* 0x000fe200000108a7 */
[----:B------:R-:W-:Y:S01]  /*bba0*/  FFMA.FTZ R162, R219, R152, R162 ;  /* 0x00000098dba27223 */ /* 0x000fe200000100a2 */
[----:B------:R-:W-:Y:S01]  /*bbb0*/  FADD.FTZ R159, RZ, R159 ;  /* 0x0000009fff9f7221 */ /* 0x000fe20000010000 */
[----:B------:R-:W-:Y:S01]  /*bbc0*/  FFMA.FTZ R161, R218, R157, -R161 ;  /* 0x0000009ddaa17223 */ /* 0x000fe200000108a1 */
[----:B------:R-:W-:Y:S01]  /*bbd0*/  FMUL.FTZ R165, R213, R165 ;  /* 0x000000a5d5a57220 */ /* 0x000fe20000410000 */
[-C--:B------:R-:W-:Y:S01]  /*bbe0*/  FMUL.FTZ R157, R143, R88.reuse ;  /* 0x000000588f9d7220 */ /* 0x080fe20000410000 */
[----:B------:R-:W-:Y:S01]  /*bbf0*/  FADD.FTZ R163, R159, R162 ;  /* 0x000000a29fa37221 */ /* 0x000fe20000010000 */
[-C--:B------:R-:W-:Y:S01]  /*bc00*/  FFMA.FTZ R162, R160, -R88.reuse, R221 ;  /* 0x80000058a0a27223 */ /* 0x080fe200000100dd */
[----:B------:R-:W-:Y:S01]  /*bc10*/  FFMA.FTZ R166, R220, R151, R165 ;  /* 0x00000097dca67223 */ /* 0x000fe200000100a5 */
[----:B------:R-:W-:Y:S01]  /*bc20*/  FMUL.FTZ R171, R141, R88 ;  /* 0x000000588dab7220 */ /* 0x000fe20000410000 */
[----:B------:R-:W-:Y:S01]  /*bc30*/  FMUL.FTZ R165, R212, R157 ;  /* 0x0000009dd4a57220 */ /* 0x000fe20000410000 */
[----:B------:R-:W-:Y:S01]  /*bc40*/  FADD.FTZ R161, RZ, R161 ;  /* 0x000000a1ffa17221 */ /* 0x000fe20000010000 */
[----:B------:R-:W-:-:S02]  /*bc50*/  HADD2.F32 R159, -RZ, R103.H0_H0 ;  /* 0x20000067ff9f7230 */ /* 0x000fc40000004100 */
[----:B------:R-:W-:Y:S01]  /*bc60*/  FADD.FTZ R163, R163, R166 ;  /* 0x000000a6a3a37221 */ /* 0x000fe20000010000 */
[-C--:B------:R-:W-:Y:S01]  /*bc70*/  FFMA.FTZ R168, R162, R171.reuse, -R165 ;  /* 0x000000aba2a87223 */ /* 0x080fe200000108a5 */
[----:B------:R-:W-:Y:S01]  /*bc80*/  FMUL.FTZ R171, R212, R171 ;  /* 0x000000abd4ab7220 */ /* 0x000fe20000410000 */
[----:B------:R-:W-:Y:S01]  /*bc90*/  FADD.FTZ R164, R161, R164 ;  /* 0x000000a4a1a47221 */ /* 0x000fe20000010000 */
[-C--:B------:R-:W-:Y:S01]  /*bca0*/  FMUL.FTZ R161, R140, R87.reuse ;  /* 0x000000578ca17220 */ /* 0x080fe20000410000 */
[----:B------:R-:W-:Y:S01]  /*bcb0*/  FFMA.FTZ R222, R159, -R87, R222 ;  /* 0x800000579fde7223 */ /* 0x000fe200000100de */
[----:B------:R-:W-:Y:S01]  /*bcc0*/  FFMA.FTZ R166, R162, R157, R171 ;  /* 0x0000009da2a67223 */ /* 0x000fe200000100ab */
[----:B------:R-:W-:Y:S01]  /*bcd0*/  FMUL.FTZ R165, R142, R87 ;  /* 0x000000578ea57220 */ /* 0x000fe20000410000 */
[----:B------:R-:W-:Y:S01]  /*bce0*/  FMUL.FTZ R173, R211, R161 ;  /* 0x000000a1d3ad7220 */ /* 0x000fe20000410000 */
[----:B------:R-:W-:Y:S01]  /*bcf0*/  FADD.FTZ R167, R164, R167 ;  /* 0x000000a7a4a77221 */ /* 0x000fe20000010000 */
[----:B------:R-:W-:-:S02]  /*bd00*/  HADD2.F32 R164, -RZ, R102.H0_H0 ;  /* 0x20000066ffa47230 */ /* 0x000fc40000004100 */
        /* <DEDUP_REMOVED lines=8> */
[----:B------:R-:W-:Y:S02]  /*bd90*/  HADD2.F32 R165, -RZ, R101.H0_H0 ;  /* 0x20000065ffa57230 */ /* 0x000fe40000004100 */
[----:B------:R-:W-:Y:S01]  /*bda0*/  FFMA.FTZ R174, R166, R175, -R177 ;  /* 0x000000afa6ae7223 */ /* 0x000fe200000108b1 */
[----:B------:R-:W-:Y:S01]  /*bdb0*/  FMUL.FTZ R167, R14, R85 ;  /* 0x000000550ea77220 */ /* 0x000fe20000410000 */
[----:B------:R-:W-:Y:S01]  /*bdc0*/  FMUL.FTZ R175, R210, R175 ;  /* 0x000000afd2af7220 */ /* 0x000fe20000410000 */
[----:B------:R-:W-:Y:S01]  /*bdd0*/  FADD.FTZ R171, R171, R172 ;  /* 0x000000acabab7221 */ /* 0x000fe20000010000 */
[----:B------:R-:W-:Y:S01]  /*bde0*/  FFMA.FTZ R224, R165, -R85, R224 ;  /* 0x80000055a5e07223 */ /* 0x000fe200000100e0 */
[----:B------:R-:W-:Y:S01]  /*bdf0*/  FMUL.FTZ R177, R209, R167 ;  /* 0x000000a7d1b17220 */ /* 0x000fe20000410000 */
[----:B------:R-:W-:Y:S01]  /*be00*/  FFMA.FTZ R172, R166, R163, R175 ;  /* 0x000000a3a6ac7223 */ /* 0x000fe200000100af */
[----:B------:R-:W-:Y:S01]  /*be10*/  FADD.FTZ R173, R168, R173 ;  /* 0x000000ada8ad7221 */ /* 0x000fe20000010000 */
[----:B------:R-:W-:-:S02]  /*be20*/  HADD2.F32 R168, -RZ, R100.H0_H0 ;  /* 0x20000064ffa87230 */ /* 0x000fc40000004100 */
[-C--:B------:R-:W-:Y:S01]  /*be30*/  FFMA.FTZ R179, R224, R176.reuse, -R177 ;  /* 0x000000b0e0b37223 */ /* 0x080fe200000108b1 */
[----:B------:R-:W-:Y:S01]  /*be40*/  FADD.FTZ R175, R171, R172 ;  /* 0x000000acabaf7221 */ /* 0x000fe20000010000 */
[----:B------:R-:W-:Y:S01]  /*be50*/  FMUL.FTZ R177, R209, R176 ;  /* 0x000000b0d1b17220 */ /* 0x000fe20000410000 */
[-C--:B------:R-:W-:Y:S01]  /*be60*/  FMUL.FTZ R171, R15, R84.reuse ;  /* 0x000000540fab7220 */ /* 0x080fe20000410000 */
[-C--:B------:R-:W-:Y:S01]  /*be70*/  FFMA.FTZ R172, R168, -R84.reuse, R225 ;  /* 0x80000054a8ac7223 */ /* 0x080fe200000100e1 */
[----:B------:R-:W-:Y:S01]  /*be80*/  FMUL.FTZ R181, R13, R84 ;  /* 0x000000540db57220 */ /* 0x000fe20000410000 */
[----:B------:R-:W-:Y:S01]  /*be90*/  FFMA.FTZ R178, R224, R167, R177 ;  /* 0x000000a7e0b27223 */ /* 0x000fe200000100b1 */
[----:B------:R-:W-:Y:S01]  /*bea0*/  FMUL.FTZ R177, R208, R171 ;  /* 0x000000abd0b17220 */ /* 0x000fe20000410000 */
[----:B------:R-:W-:Y:S01]  /*beb0*/  FADD.FTZ R176, R173, R174 ;  /* 0x000000aeadb07221 */ /* 0x000fe20000010000 */
[----:B------:R-:W-:Y:S02]  /*bec0*/  HADD2.F32 R173, -RZ, R99.H0_H0 ;  /* 0x20000063ffad7230 */ /* 0x000fe40000004100 */
[----:B------:R-:W-:Y:S01]  /*bed0*/  FADD.FTZ R178, R175, R178 ;  /* 0x000000b2afb27221 */ /* 0x000fe20000010000 */
[-C--:B------:R-:W-:Y:S01]  /*bee0*/  FFMA.FTZ R177, R172, R181.reuse, -R177 ;  /* 0x000000b5acb17223 */ /* 0x080fe200000108b1 */
[----:B------:R-:W-:Y:S01]  /*bef0*/  FMUL.FTZ R181, R208, R181 ;  /* 0x000000b5d0b57220 */ /* 0x000fe20000410000 */
[-C--:B------:R-:W-:Y:S01]  /*bf00*/  FMUL.FTZ R174, R10, R83.reuse ;  /* 0x000000530aae7220 */ /* 0x080fe20000410000 */
[----:B------:R-:W-:Y:S01]  /*bf10*/  FFMA.FTZ R175, R173, -R83, R226 ;  /* 0x80000053adaf7223 */ /* 0x000fe200000100e2 */
[----:B------:R-:W-:Y:S01]  /*bf20*/  FMUL.FTZ R182, R23, R180 ;  /* 0x000000b417b67220 */ /* 0x000fe20000410000 */
[----:B------:R-:W-:Y:S01]  /*bf30*/  FFMA.FTZ R181, R172, R171, R181 ;  /* 0x000000abacb57223 */ /* 0x000fe200000100b5 */
[----:B------:R-:W-:Y:S01]  /*bf40*/  FADD.FTZ R176, R176, R179 ;  /* 0x000000b3b0b07221 */ /* 0x000fe20000010000 */
[----:B------:R-:W-:Y:S01]  /*bf50*/  FADD.FTZ R56, R169, R56 ;  /* 0x00000038a9387221 */ /* 0x000fe20000010000 */
[-C--:B------:R-:W-:Y:S01]  /*bf60*/  FFMA.FTZ R179, R175, R174.reuse, R182 ;  /* 0x000000aeafb37223 */ /* 0x080fe200000100b6 */
[----:B------:R-:W-:Y:S01]  /*bf70*/  FADD.FTZ R178, R178, R181 ;  /* 0x000000b5b2b27221 */ /* 0x000fe20000010000 */
[----:B------:R-:W-:Y:S01]  /*bf80*/  FADD.FTZ R177, R176, R177 ;  /* 0x000000b1b0b17221 */ /* 0x000fe20000010000 */
[-C--:B------:R-:W-:Y:S01]  /*bf90*/  FMUL.FTZ R176, R191, R81.reuse ;  /* 0x00000051bfb07220 */ /* 0x080fe20000410000 */
[----:B------:R-:W-:Y:S01]  /*bfa0*/  FMUL.FTZ R183, R23, R174 ;  /* 0x000000ae17b77220 */ /* 0x000fe20000410000 */
[----:B------:R-:W-:Y:S01]  /*bfb0*/  FADD.FTZ R178, R178, R179 ;  /* 0x000000b3b2b27221 */ /* 0x000fe20000010000 */
[-C--:B------:R-:W-:Y:S01]  /*bfc0*/  FMUL.FTZ R179, R11, R82.reuse ;  /* 0x000000520bb37220 */ /* 0x080fe20000410000 */
[-C--:B------:R-:W-:Y:S01]  /*bfd0*/  FFMA.FTZ R228, R133, -R82.reuse, R228 ;  /* 0x8000005285e47223 */ /* 0x080fe200000100e4 */
[----:B------:R-:W-:Y:S01]  /*bfe0*/  FMUL.FTZ R169, R192, R82 ;  /* 0x00000052c0a97220 */ /* 0x000fe20000410000 */
[----:B------:R-:W-:Y:S01]  /*bff0*/  FFMA.FTZ R227, R134, -R81, R227 ;  /* 0x8000005186e37223 */ /* 0x000fe200000100e3 */
[C---:B------:R-:W-:Y:S01]  /*c000*/  FMUL.FTZ R181, R22.reuse, R179 ;  /* 0x000000b316b57220 */ /* 0x040fe20000410000 */
[----:B------:R-:W-:Y:S01]  /*c010*/  FMUL.FTZ R196, R217, R176 ;  /* 0x000000b0d9c47220 */ /* 0x000fe20000410000 */
[----:B------:R-:W-:Y:S01]  /*c020*/  FFMA.FTZ R180, R175, R180, -R183 ;  /* 0x000000b4afb47223 */ /* 0x000fe200000108b7 */
[-C--:B------:R-:W-:Y:S01]  /*c030*/  FMUL.FTZ R182, R22, R169.reuse ;  /* 0x000000a916b67220 */ /* 0x080fe20000410000 */
[----:B------:R-:W-:Y:S01]  /*c040*/  FFMA.FTZ R181, R228, R169, R181 ;  /* 0x000000a9e4b57223 */ /* 0x000fe200000100b5 */
[-C--:B------:R-:W-:Y:S01]  /*c050*/  FFMA.FTZ R196, R227, R194.reuse, -R196 ;  /* 0x000000c2e3c47223 */ /* 0x080fe200000108c4 */
[----:B------:R-:W-:Y:S01]  /*c060*/  FMUL.FTZ R194, R217, R194 ;  /* 0x000000c2d9c27220 */ /* 0x000fe20000410000 */
[----:B------:R-:W-:Y:S01]  /*c070*/  FADD.FTZ R180, R177, R180 ;  /* 0x000000b4b1b47221 */ /* 0x000fe20000010000 */
[----:B------:R-:W-:Y:S01]  /*c080*/  FADD.FTZ R178, R178, R181 ;  /* 0x000000b5b2b27221 */ /* 0x000fe20000010000 */
[----:B------:R-:W-:Y:S01]  /*c090*/  FFMA.FTZ R179, R228, R179, -R182 ;  /* 0x000000b3e4b37223 */ /* 0x000fe200000108b6 */
[----:B------:R-:W-:Y:S01]  /*c0a0*/  FMUL.FTZ R177, R190, R80 ;  /* 0x00000050beb17220 */ /* 0x000fe20000410000 */
[----:B------:R-:W-:Y:S01]  /*c0b0*/  FFMA.FTZ R181, R227, R176, R194 ;  /* 0x000000b0e3b57223 */ /* 0x000fe200000100c2 */
[-C--:B------:R-:W-:Y:S01]  /*c0c0*/  FMUL.FTZ R183, R9, R80.reuse ;  /* 0x0000005009b77220 */ /* 0x080fe20000410000 */
[----:B------:R-:W-:Y:S01]  /*c0d0*/  FFMA.FTZ R230, R131, -R80, R230 ;  /* 0x8000005083e67223 */ /* 0x000fe200000100e6 */
[----:B------:R-:W-:Y:S01]  /*c0e0*/  FMUL.FTZ R182, R216, R177 ;  /* 0x000000b1d8b67220 */ /* 0x000fe20000410000 */
[----:B------:R-:W-:Y:S01]  /*c0f0*/  FADD.FTZ R179, R180, R179 ;  /* 0x000000b3b4b37221 */ /* 0x000fe20000010000 */
[----:B------:R-:W-:Y:S01]  /*c100*/  FADD.FTZ R181, R178, R181 ;  /* 0x000000b5b2b57221 */ /* 0x000fe20000010000 */
[----:B------:R-:W-:Y:S01]  /*c110*/  FMUL.FTZ R178, R189, R79 ;  /* 0x0000004fbdb27220 */ /* 0x000fe20000410000 */
[-C--:B------:R-:W-:Y:S01]  /*c120*/  FMUL.FTZ R185, R216, R183.reuse ;  /* 0x000000b7d8b97220 */ /* 0x080fe20000410000 */
[----:B------:R-:W-:Y:S01]  /*c130*/  FFMA.FTZ R182, R230, R183, -R182 ;  /* 0x000000b7e6b67223 */ /* 0x000fe200000108b6 */
[----:B------:R-:W-:Y:S01]  /*c140*/  FADD.FTZ R179, R179, R196 ;  /* 0x000000c4b3b37221 */ /* 0x000fe20000010000 */
[-C--:B------:R-:W-:Y:S01]  /*c150*/  FFMA.FTZ R205, R136, -R79.reuse, R205 ;  /* 0x8000004f88cd7223 */ /* 0x080fe200000100cd */
[----:B------:R-:W-:Y:S01]  /*c160*/  FMUL.FTZ R194, R2, R79 ;  /* 0x0000004f02c27220 */ /* 0x000fe20000410000 */
[----:B------:R-:W-:Y:S01]  /*c170*/  FMUL.FTZ R196, R229, R178 ;  /* 0x000000b2e5c47220 */ /* 0x000fe20000410000 */
[-C--:B------:R-:W-:Y:S01]  /*c180*/  FMUL.FTZ R183, R188, R78.reuse ;  /* 0x0000004ebcb77220 */ /* 0x080fe20000410000 */
[----:B------:R-:W-:Y:S01]  /*c190*/  FFMA.FTZ R180, R230, R177, R185 ;  /* 0x000000b1e6b47223 */ /* 0x000fe200000100b9 */
[-C--:B------:R-:W-:Y:S01]  /*c1a0*/  FFMA.FTZ R232, R135, -R78.reuse, R232 ;  /* 0x8000004e87e87223 */ /* 0x080fe200000100e8 */
[----:B------:R-:W-:Y:S01]  /*c1b0*/  FMUL.FTZ R185, R3, R78 ;  /* 0x0000004e03b97220 */ /* 0x000fe20000410000 */
[-C--:B------:R-:W-:Y:S01]  /*c1c0*/  FFMA.FTZ R196, R205, R194.reuse, -R196 ;  /* 0x000000c2cdc47223 */ /* 0x080fe200000108c4 */
[----:B------:R-:W-:Y:S01]  /*c1d0*/  FMUL.FTZ R187, R206, R183 ;  /* 0x000000b7cebb7220 */ /* 0x000fe20000410000 */
[----:B------:R-:W-:Y:S01]  /*c1e0*/  FMUL.FTZ R194, R229, R194 ;  /* 0x000000c2e5c27220 */ /* 0x000fe20000410000 */
[----:B------:R-:W-:Y:S01]  /*c1f0*/  FADD.FTZ R180, R181, R180 ;  /* 0x000000b4b5b47221 */ /* 0x000fe20000010000 */
[----:B------:R-:W-:Y:S01]  /*c200*/  FADD.FTZ R179, R179, R182 ;  /* 0x000000b6b3b37221 */ /* 0x000fe20000010000 */
[-C--:B------:R-:W-:Y:S01]  /*c210*/  FFMA.FTZ R170, R232, R185.reuse, -R187 ;  /* 0x000000b9e8aa7223 */ /* 0x080fe200000108bb */
[----:B------:R-:W-:Y:S01]  /*c220*/  FFMA.FTZ R181, R205, R178, R194 ;  /* 0x000000b2cdb57223 */ /* 0x000fe200000100c2 */
[----:B------:R-:W-:Y:S01]  /*c230*/  FMUL.FTZ R185, R206, R185 ;  /* 0x000000b9ceb97220 */ /* 0x000fe20000410000 */
[----:B------:R-:W-:Y:S01]  /*c240*/  FADD.FTZ R179, R179, R196 ;  /* 0x000000c4b3b37221 */ /* 0x000fe20000010000 */
[----:B------:R-:W-:Y:S01]  /*c250*/  FMUL.FTZ R158, R233, R158 ;  /* 0x0000009ee99e7220 */ /* 0x000fe20000410000 */
[----:B------:R-:W-:Y:S01]  /*c260*/  FADD.FTZ R180, R180, R181 ;  /* 0x000000b5b4b47221 */ /* 0x000fe20000010000 */
[----:B------:R-:W-:Y:S01]  /*c270*/  FFMA.FTZ R185, R232, R183, R185 ;  /* 0x000000b7e8b97223 */ /* 0x000fe200000100b9 */
[----:B------:R-:W-:Y:S01]  /*c280*/  FADD.FTZ R170, R179, R170 ;  /* 0x000000aab3aa7221 */ /* 0x000fe20000010000 */
[----:B------:R-:W-:Y:S01]  /*c290*/  FFMA.FTZ R193, R235, R193, R158 ;  /* 0x000000c1ebc17223 */ /* 0x000fe2000001009e */
[----:B------:R-:W-:Y:S01]  /*c2a0*/  FMUL.FTZ R158, R188, UR31 ;  /* 0x0000001fbc9e7c20 */ /* 0x000fe20008410000 */
[----:B------:R-:W-:Y:S01]  /*c2b0*/  FADD.FTZ R180, R180, R185 ;  /* 0x000000b9b4b47221 */ /* 0x000fe20000010000 */
[----:B------:R-:W-:Y:S01]  /*c2c0*/  FADD.FTZ R170, R170, R153 ;  /* 0x00000099aaaa7221 */ /* 0x000fe20000010000 */
[----:B------:R-:W-:Y:S01]  /*c2d0*/  FFMA.FTZ R186, R154, R186, R193 ;  /* 0x000000ba9aba7223 */ /* 0x000fe200000100c1 */
[C---:B------:R-:W-:Y:S01]  /*c2e0*/  FFMA.FTZ R179, R3.reuse, UR30, -R158 ;  /* 0x0000001e03b37c23 */ /* 0x040fe2000801089e */
[----:B------:R-:W-:Y:S01]  /*c2f0*/  FADD.FTZ R155, R180, R155 ;  /* 0x0000009bb49b7221 */ /* 0x000fe20000010000 */
[----:B------:R-:W-:Y:S01]  /*c300*/  FADD.FTZ R170, R170, R5 ;  /* 0x00000005aaaa7221 */ /* 0x000fe20000010000 */
[----:B------:R-:W0:Y:S01]  /*c310*/  SHFL.DOWN PT, R180, R7, 0x1, 0x1f ;  /* 0x08201f0007b47f89 */ /* 0x000e2200000e0000 */
[----:B------:R-:W-:Y:S01]  /*c320*/  FMUL.FTZ R3, R3, UR31 ;  /* 0x0000001f03037c20 */ /* 0x000fe20008410000 */
[----:B------:R-:W-:Y:S01]  /*c330*/  FADD.FTZ R4, R155, R4 ;  /* 0x000000049b047221 */ /* 0x000fe20000010000 */
[----:B------:R-:W-:Y:S01]  /*c340*/  FMUL.FTZ R179, R206, R179 ;  /* 0x000000b3ceb37220 */ /* 0x000fe20000410000 */
[----:B------:R-:W1:Y:S01]  /*c350*/  SHFL.DOWN PT, R155, R6, 0x1, 0x1f ;  /* 0x08201f00069b7f89 */ /* 0x000e6200000e0000 */
[----:B------:R-:W-:Y:S01]  /*c360*/  FFMA.FTZ R5, R188, UR30, R3 ;  /* 0x0000001ebc057c23 */ /* 0x000fe20008010003 */
[----:B------:R-:W-:Y:S01]  /*c370*/  FMUL.FTZ R3, R189, UR31 ;  /* 0x0000001fbd037c20 */ /* 0x000fe20008410000 */
[----:B------:R-:W-:Y:S01]  /*c380*/  FADD.FTZ R59, R183, R59 ;  /* 0x0000003bb73b7221 */ /* 0x000fe20000010000 */
[----:B------:R-:W2:Y:S01]  /*c390*/  SHFL.DOWN PT, R153, R4, 0x1, 0x1f ;  /* 0x08201f0004997f89 */ /* 0x000ea200000e0000 */
[----:B------:R-:W-:Y:S01]  /*c3a0*/  FFMA.FTZ R232, R232, R5, R179 ;  /* 0x00000005e8e87223 */ /* 0x000fe200000100b3 */
[C---:B------:R-:W-:Y:S01]  /*c3b0*/  FFMA.FTZ R154, R2.reuse, UR30, -R3 ;  /* 0x0000001e029a7c23 */ /* 0x040fe20008010803 */
[----:B------:R-:W-:Y:S01]  /*c3c0*/  FMUL.FTZ R2, R2, UR31 ;  /* 0x0000001f02027c20 */ /* 0x000fe20008410000 */
[----:B------:R-:W5:Y:S01]  /*c3d0*/  SHFL.DOWN PT, R158, R170, 0x1, 0x1f ;  /* 0x08201f00aa9e7f89 */ /* 0x000f6200000e0000 */
[----:B------:R-:W-:Y:S01]  /*c3e0*/  MOV R5, R170 ;  /* 0x000000aa00057202 */ /* 0x000fe20000000f00 */
[----:B------:R-:W-:Y:S01]  /*c3f0*/  FMUL.FTZ R154, R229, R154 ;  /* 0x0000009ae59a7220 */ /* 0x000fe20000410000 */
[----:B------:R-:W-:Y:S01]  /*c400*/  FFMA.FTZ R2, R189, UR30, R2 ;  /* 0x0000001ebd027c23 */ /* 0x000fe20008010002 */
[----:B------:R-:W-:Y:S01]  /*c410*/  FFMA.FTZ R135, R135, R188, R232 ;  /* 0x000000bc87877223 */ /* 0x000fe200000100e8 */
[----:B------:R-:W-:Y:S01]  /*c420*/  FADD.FTZ R55, R186, R55 ;  /* 0x00000037ba377221 */ /* 0x000fe20000010000 */
[----:B------:R-:W-:Y:S01]  /*c430*/  FADD.FTZ R60, R178, R60 ;  /* 0x0000003cb23c7221 */ /* 0x000fe20000010000 */
[----:B------:R-:W-:Y:S01]  /*c440*/  FFMA.FTZ R205, R205, R2, R154 ;  /* 0x00000002cdcd7223 */ /* 0x000fe2000001009a */
[----:B------:R-:W-:Y:S01]  /*c450*/  FMUL.FTZ R2, R190, UR31 ;  /* 0x0000001fbe027c20 */ /* 0x000fe20008410000 */
[----:B------:R-:W-:Y:S01]  /*c460*/  FADD.FTZ R54, R135, R54 ;  /* 0x0000003687367221 */ /* 0x000fe20000010000 */
[----:B------:R-:W-:Y:S01]  /*c470*/  FADD.FTZ R61, R177, R61 ;  /* 0x0000003db13d7221 */ /* 0x000fe20000010000 */
[----:B------:R-:W-:Y:S01]  /*c480*/  FFMA.FTZ R136, R136, R189, R205 ;  /* 0x000000bd88887223 */ /* 0x000fe200000100cd */
[----:B0-----:R-:W-:Y:S01]  /*c490*/  @!P0 FADD.FTZ R7, R7, R180 ;  /* 0x000000b407078221 */ /* 0x001fe20000010000 */
[C---:B------:R-:W-:Y:S01]  /*c4a0*/  FFMA.FTZ R3, R9.reuse, UR30, -R2 ;  /* 0x0000001e09037c23 */ /* 0x040fe20008010802 */
[----:B------:R-:W-:Y:S01]  /*c4b0*/  FMUL.FTZ R9, R9, UR31 ;  /* 0x0000001f09097c20 */ /* 0x000fe20008410000 */
[----:B------:R-:W-:Y:S01]  /*c4c0*/  FADD.FTZ R53, R136, R53 ;  /* 0x0000003588357221 */ /* 0x000fe20000010000 */
[----:B-1----:R-:W-:Y:S01]  /*c4d0*/  @!P0 FADD.FTZ R6, R6, R155 ;  /* 0x0000009b06068221 */ /* 0x002fe20000010000 */
[----:B------:R-:W-:Y:S01]  /*c4e0*/  FMUL.FTZ R135, R216, R3 ;  /* 0x00000003d8877220 */ /* 0x000fe20000410000 */
[----:B------:R-:W-:Y:S01]  /*c4f0*/  FMUL.FTZ R3, R191, UR31 ;  /* 0x0000001fbf037c20 */ /* 0x000fe20008410000 */
[----:B------:R-:W-:Y:S01]  /*c500*/  FFMA.FTZ R9, R190, UR30, R9 ;  /* 0x0000001ebe097c23 */ /* 0x000fe20008010009 */
[----:B--2---:R-:W-:Y:S01]  /*c510*/  @!P0 FADD.FTZ R4, R153, R4 ;  /* 0x0000000499048221 */ /* 0x004fe20000010000 */
[----:B------:R-:W0:Y:S01]  /*c520*/  SHFL.DOWN PT, R155, R6, 0x2, 0x1f ;  /* 0x08401f00069b7f89 */ /* 0x000e2200000e0000 */
[C---:B------:R-:W-:Y:S01]  /*c530*/  FFMA.FTZ R2, R8.reuse, UR30, -R3 ;  /* 0x0000001e08027c23 */ /* 0x040fe20008010803 */
[----:B------:R-:W-:Y:S01]  /*c540*/  FMUL.FTZ R8, R8, UR31 ;  /* 0x0000001f08087c20 */ /* 0x000fe20008410000 */
[----:B-----5:R-:W-:Y:S01]  /*c550*/  @!P0 FADD.FTZ R5, R5, R158 ;  /* 0x0000009e05058221 */ /* 0x020fe20000010000 */
[----:B------:R-:W1:Y:S01]  /*c560*/  SHFL.DOWN PT, R153, R4, 0x2, 0x1f ;  /* 0x08401f0004997f89 */ /* 0x000e6200000e0000 */
[----:B------:R-:W-:Y:S01]  /*c570*/  ISETP.GT.AND P0, PT, R126, 0x1d, PT ;  /* 0x0000001d7e00780c */ /* 0x000fe20003f04270 */
[----:B------:R-:W-:Y:S01]  /*c580*/  FMUL.FTZ R136, R217, R2 ;  /* 0x00000002d9887220 */ /* 0x000fe20000410000 */
[----:B------:R-:W-:Y:S01]  /*c590*/  FFMA.FTZ R8, R191, UR30, R8 ;  /* 0x0000001ebf087c23 */ /* 0x000fe20008010008 */
[----:B------:R-:W2:Y:S01]  /*c5a0*/  SHFL.DOWN PT, R154, R5, 0x2, 0x1f ;  /* 0x08401f00059a7f89 */ /* 0x000ea200000e0000 */
[----:B------:R-:W-:Y:S01]  /*c5b0*/  FFMA.FTZ R230, R230, R9, R135 ;  /* 0x00000009e6e67223 */ /* 0x000fe20000010087 */
[----:B------:R-:W-:Y:S01]  /*c5c0*/  FMUL.FTZ R2, R192, UR31 ;  /* 0x0000001fc0027c20 */ /* 0x000fe20008410000 */
[----:B------:R-:W-:Y:S01]  /*c5d0*/  FMUL.FTZ R3, R10, UR31 ;  /* 0x0000001f0a037c20 */ /* 0x000fe20008410000 */
[----:B------:R-:W5:Y:S01]  /*c5e0*/  SHFL.DOWN PT, R158, R7, 0x2, 0x1f ;  /* 0x08401f00079e7f89 */ /* 0x000f6200000e0000 */
[----:B------:R-:W-:Y:S01]  /*c5f0*/  FFMA.FTZ R227, R227, R8, R136 ;  /* 0x00000008e3e37223 */ /* 0x000fe20000010088 */
[----:B------:R-:W-:Y:S01]  /*c600*/  FFMA.FTZ R131, R131, R190, R230 ;  /* 0x000000be83837223 */ /* 0x000fe200000100e6 */
[----:B------:R-:W-:Y:S01]  /*c610*/  FFMA.FTZ R9, R11, UR30, -R2 ;  /* 0x0000001e0b097c23 */ /* 0x000fe20008010802 */
[----:B------:R-:W-:Y:S01]  /*c620*/  FFMA.FTZ R2, R12, UR30, -R3 ;  /* 0x0000001e0c027c23 */ /* 0x000fe20008010803 */
[----:B------:R-:W-:Y:S01]  /*c630*/  FFMA.FTZ R134, R134, R191, R227 ;  /* 0x000000bf86867223 */ /* 0x000fe200000100e3 */
[----:B------:R-:W-:Y:S01]  /*c640*/  FADD.FTZ R52, R131, R52 ;  /* 0x0000003483347221 */ /* 0x000fe20000010000 */
[----:B------:R-:W-:Y:S01]  /*c650*/  FMUL.FTZ R9, R22, R9 ;  /* 0x0000000916097220 */ /* 0x000fe20000410000 */
[----:B------:R-:W-:Y:S01]  /*c660*/  FMUL.FTZ R22, R23, R2 ;  /* 0x0000000217167220 */ /* 0x000fe20000410000 */
[----:B------:R-:W-:Y:S01]  /*c670*/  FADD.FTZ R51, R134, R51 ;  /* 0x0000003386337221 */ /* 0x000fe20000010000 */
[----:B------:R-:W-:Y:S01]  /*c680*/  FMUL.FTZ R11, R11, UR31 ;  /* 0x0000001f0b0b7c20 */ /* 0x000fe20008410000 */
[----:B------:R-:W-:Y:S01]  /*c690*/  FMUL.FTZ R3, R12, UR31 ;  /* 0x0000001f0c037c20 */ /* 0x000fe20008410000 */
[----:B0-----:R-:W-:Y:S01]  /*c6a0*/  @!P0 FADD.FTZ R6, R6, R155 ;  /* 0x0000009b06068221 */ /* 0x001fe20000010000 */
[----:B------:R-:W-:Y:S01]  /*c6b0*/  FMUL.FTZ R2, R15, UR31 ;  /* 0x0000001f0f027c20 */ /* 0x000fe20008410000 */
[----:B------:R-:W-:Y:S01]  /*c6c0*/  FFMA.FTZ R11, R192, UR30, R11 ;  /* 0x0000001ec00b7c23 */ /* 0x000fe2000801000b */
[----:B------:R-:W-:Y:S01]  /*c6d0*/  FFMA.FTZ R8, R10, UR30, R3 ;  /* 0x0000001e0a087c23 */ /* 0x000fe20008010003 */
[----:B-1----:R-:W-:Y:S01]  /*c6e0*/  @!P0 FADD.FTZ R4, R4, R153 ;  /* 0x0000009904048221 */ /* 0x002fe20000010000 */
[----:B------:R-:W0:Y:S01]  /*c6f0*/  SHFL.DOWN PT, R131, R6, 0x4, 0x1f ;  /* 0x08801f0006837f89 */ /* 0x000e2200000e0000 */
[C---:B------:R-:W-:Y:S01]  /*c700*/  FFMA.FTZ R3, R13.reuse, UR30, -R2 ;  /* 0x0000001e0d037c23 */ /* 0x040fe20008010802 */
[----:B------:R-:W-:Y:S01]  /*c710*/  FMUL.FTZ R2, R13, UR31 ;  /* 0x0000001f0d027c20 */ /* 0x000fe20008410000 */
[----:B--2---:R-:W-:Y:S01]  /*c720*/  @!P0 FADD.FTZ R5, R5, R154 ;  /* 0x0000009a05058221 */ /* 0x004fe20000010000 */
[----:B------:R-:W1:Y:S01]  /*c730*/  SHFL.DOWN PT, R23, R4, 0x4, 0x1f ;  /* 0x08801f0004177f89 */ /* 0x000e6200000e0000 */
[----:B------:R-:W-:Y:S01]  /*c740*/  FFMA.FTZ R228, R228, R11, R9 ;  /* 0x0000000be4e47223 */ /* 0x000fe20000010009 */
[----:B------:R-:W-:Y:S01]  /*c750*/  FMUL.FTZ R9, R208, R3 ;  /* 0x00000003d0097220 */ /* 0x000fe20000410000 */
[----:B-----5:R-:W-:Y:S01]  /*c760*/  @!P0 FADD.FTZ R7, R7, R158 ;  /* 0x0000009e07078221 */ /* 0x020fe20000010000 */
[----:B------:R-:W2:Y:S01]  /*c770*/  SHFL.DOWN PT, R134, R5, 0x4, 0x1f ;  /* 0x08801f0005867f89 */ /* 0x000ea200000e0000 */
[----:B------:R-:W-:Y:S01]  /*c780*/  ISETP.GT.AND P0, PT, R126, 0x1b, PT ;  /* 0x0000001b7e00780c */ /* 0x000fe20003f04270 */
[----:B------:R-:W-:Y:S01]  /*c790*/  FFMA.FTZ R3, R15, UR30, R2 ;  /* 0x0000001e0f037c23 */ /* 0x000fe20008010002 */
[----:B------:R-:W-:Y:S01]  /*c7a0*/  FFMA.FTZ R8, R175, R8, R22 ;  /* 0x00000008af087223 */ /* 0x000fe20000010016 */
[----:B------:R-:W5:Y:S01]  /*c7b0*/  SHFL.DOWN PT, R136, R7, 0x4, 0x1f ;  /* 0x08801f0007887f89 */ /* 0x000f6200000e0000 */
[----:B------:R-:W-:Y:S01]  /*c7c0*/  FMUL.FTZ R2, R139, UR31 ;  /* 0x0000001f8b027c20 */ /* 0x000fe20008410000 */
[----:B------:R-:W-:Y:S01]  /*c7d0*/  FFMA.FTZ R3, R172, R3, R9 ;  /* 0x00000003ac037223 */ /* 0x000fe20000010009 */
[----:B------:R-:W-:Y:S01]  /*c7e0*/  FFMA.FTZ R8, R173, R10, R8 ;  /* 0x0000000aad087223 */ /* 0x000fe20000010008 */
[----:B------:R-:W-:Y:S01]  /*c7f0*/  FFMA.FTZ R133, R133, R192, R228 ;  /* 0x000000c085857223 */ /* 0x000fe200000100e4 */
[----:B------:R-:W-:Y:S01]  /*c800*/  FADD.FTZ R62, R176, R62 ;  /* 0x0000003eb03e7221 */ /* 0x000fe20000010000 */
[----:B------:R-:W-:Y:S01]  /*c810*/  FFMA.FTZ R15, R168, R15, R3 ;  /* 0x0000000fa80f7223 */ /* 0x000fe20000010003 */
[----:B------:R-:W-:Y:S01]  /*c820*/  FMUL.FTZ R3, R14, UR31 ;  /* 0x0000001f0e037c20 */ /* 0x000fe20008410000 */
[----:B------:R-:W-:Y:S01]  /*c830*/  FADD.FTZ R49, R8, R49 ;  /* 0x0000003108317221 */ /* 0x000fe20000010000 */
[----:B------:R-:W-:Y:S01]  /*c840*/  FADD.FTZ R63, R169, R63 ;  /* 0x0000003fa93f7221 */ /* 0x000fe20000010000 */
[----:B------:R-:W-:Y:S01]  /*c850*/  FADD.FTZ R64, R174, R64 ;  /* 0x00000040ae407221 */ /* 0x000fe20000010000 */
[----:B------:R-:W-:Y:S01]  /*c860*/  FFMA.FTZ R8, R138, UR30, -R3 ;  /* 0x0000001e8a087c23 */ /* 0x000fe20008010803 */
[----:B0-----:R-:W-:Y:S01]  /*c870*/  @!P0 FADD.FTZ R6, R6, R131 ;  /* 0x0000008306068221 */ /* 0x001fe20000010000 */
[----:B------:R-:W-:Y:S01]  /*c880*/  FMUL.FTZ R3, R138, UR31 ;  /* 0x0000001f8a037c20 */ /* 0x000fe20008410000 */
[----:B------:R-:W-:Y:S01]  /*c890*/  FADD.FTZ R50, R133, R50 ;  /* 0x0000003285327221 */ /* 0x000fe20000010000 */
[----:B------:R-:W-:Y:S01]  /*c8a0*/  FMUL.FTZ R209, R209, R8 ;  /* 0x00000008d1d17220 */ /* 0x000fe20000410000 */
[----:B-1----:R-:W-:Y:S01]  /*c8b0*/  @!P0 FADD.FTZ R4, R4, R23 ;  /* 0x0000001704048221 */ /* 0x002fe20000010000 */
[----:B------:R-:W-:Y:S01]  /*c8c0*/  FFMA.FTZ R9, R14, UR30, R3 ;  /* 0x0000001e0e097c23 */ /* 0x000fe20008010003 */
[----:B------:R-:W0:Y:S01]  /*c8d0*/  SHFL.DOWN PT, R23, R6, 0x8, 0x1f ;  /* 0x09001f0006177f89 */ /* 0x000e2200000e0000 */
[----:B------:R-:W-:Y:S01]  /*c8e0*/  FFMA.FTZ R3, R137, UR30, -R2 ;  /* 0x0000001e89037c23 */ /* 0x000fe20008010802 */
[----:B--2---:R-:W-:Y:S01]  /*c8f0*/  @!P0 FADD.FTZ R5, R5, R134 ;  /* 0x0000008605058221 */ /* 0x004fe20000010000 */
[----:B------:R-:W-:Y:S01]  /*c900*/  FMUL.FTZ R2, R137, UR31 ;  /* 0x0000001f89027c20 */ /* 0x000fe20008410000 */
[----:B------:R-:W1:Y:S01]  /*c910*/  SHFL.DOWN PT, R13, R4, 0x8, 0x1f ;  /* 0x09001f00040d7f89 */ /* 0x000e6200000e0000 */
[----:B------:R-:W-:Y:S01]  /*c920*/  FMUL.FTZ R11, R210, R3 ;  /* 0x00000003d20b7220 */ /* 0x000fe20000410000 */
[----:B-----5:R-:W-:Y:S01]  /*c930*/  @!P0 FADD.FTZ R7, R7, R136 ;  /* 0x0000008807078221 */ /* 0x020fe20000010000 */
[----:B------:R-:W-:Y:S01]  /*c940*/  ISETP.GT.AND P0, PT, R126, 0x17, PT ;  /* 0x000000177e00780c */ /* 0x000fe20003f04270 */
[----:B------:R-:W2:Y:S01]  /*c950*/  SHFL.DOWN PT, R10, R5, 0x8, 0x1f ;  /* 0x09001f00050a7f89 */ /* 0x000ea200000e0000 */
[----:B------:R-:W-:Y:S01]  /*c960*/  FMUL.FTZ R3, R140, UR31 ;  /* 0x0000001f8c037c20 */ /* 0x000fe20008410000 */
[----:B------:R-:W-:Y:S01]  /*c970*/  FFMA.FTZ R224, R224, R9, R209 ;  /* 0x00000009e0e07223 */ /* 0x000fe200000100d1 */
[----:B------:R-:W-:Y:S01]  /*c980*/  FFMA.FTZ R9, R139, UR30, R2 ;  /* 0x0000001e8b097c23 */ /* 0x000fe20008010002 */
[----:B------:R-:W5:Y:S01]  /*c990*/  SHFL.DOWN PT, R12, R7, 0x8, 0x1f ;  /* 0x09001f00070c7f89 */ /* 0x000f6200000e0000 */
[C---:B------:R-:W-:Y:S01]  /*c9a0*/  FFMA.FTZ R2, R142.reuse, UR30, -R3 ;  /* 0x0000001e8e027c23 */ /* 0x040fe20008010803 */
[----:B------:R-:W-:Y:S01]  /*c9b0*/  FMUL.FTZ R3, R142, UR31 ;  /* 0x0000001f8e037c20 */ /* 0x000fe20008410000 */
[----:B------:R-:W-:Y:S01]  /*c9c0*/  FFMA.FTZ R9, R166, R9, R11 ;  /* 0x00000009a6097223 */ /* 0x000fe2000001000b */
[----:B------:R-:W-:Y:S01]  /*c9d0*/  FFMA.FTZ R224, R165, R14, R224 ;  /* 0x0000000ea5e07223 */ /* 0x000fe200000100e0 */
[----:B------:R-:W-:Y:S01]  /*c9e0*/  FMUL.FTZ R211, R211, R2 ;  /* 0x00000002d3d37220 */ /* 0x000fe20000410000 */
[----:B------:R-:W-:Y:S01]  /*c9f0*/  FMUL.FTZ R2, R143, UR31 ;  /* 0x0000001f8f027c20 */ /* 0x000fe20008410000 */
[----:B------:R-:W-:Y:S01]  /*ca00*/  FFMA.FTZ R139, R164, R139, R9 ;  /* 0x0000008ba48b7223 */ /* 0x000fe20000010009 */
[----:B------:R-:W-:Y:S01]  /*ca10*/  FFMA.FTZ R9, R140, UR30, R3 ;  /* 0x0000001e8c097c23 */ /* 0x000fe20008010003 */
[----:B------:R-:W-:Y:S01]  /*ca20*/  FADD.FTZ R65, R171, R65 ;  /* 0x00000041ab417221 */ /* 0x000fe20000010000 */
[C---:B------:R-:W-:Y:S01]  /*ca30*/  FFMA.FTZ R3, R141.reuse, UR30, -R2 ;  /* 0x0000001e8d037c23 */ /* 0x040fe20008010802 */
[----:B------:R-:W-:Y:S01]  /*ca40*/  FMUL.FTZ R2, R141, UR31 ;  /* 0x0000001f8d027c20 */ /* 0x000fe20008410000 */
[----:B0-----:R-:W-:Y:S01]  /*ca50*/  @!P0 FADD.FTZ R6, R6, R23 ;  /* 0x0000001706068221 */ /* 0x001fe20000010000 */
[----:B------:R-:W-:Y:S01]  /*ca60*/  FFMA.FTZ R222, R222, R9, R211 ;  /* 0x00000009dede7223 */ /* 0x000fe200000100d3 */
[----:B------:R-:W-:Y:S01]  /*ca70*/  FMUL.FTZ R9, R212, R3 ;  /* 0x00000003d4097220 */ /* 0x000fe20000410000 */
[----:B------:R-:W-:Y:S01]  /*ca80*/  FFMA.FTZ R3, R143, UR30, R2 ;  /* 0x0000001e8f037c23 */ /* 0x000fe20008010002 */
[----:B-1----:R-:W-:Y:S01]  /*ca90*/  @!P0 FADD.FTZ R4, R4, R13 ;  /* 0x0000000d04048221 */ /* 0x002fe20000010000 */
[----:B------:R-:W-:Y:S01]  /*caa0*/  FFMA.FTZ R222, R159, R140, R222 ;  /* 0x0000008c9fde7223 */ /* 0x000fe200000100de */
[----:B------:R-:W0:Y:S01]  /*cab0*/  SHFL.DOWN PT, R13, R6, 0x10, 0x1f ;  /* 0x0a001f00060d7f89 */ /* 0x000e2200000e0000 */
[----:B------:R-:W-:Y:S01]  /*cac0*/  FFMA.FTZ R9, R162, R3, R9 ;  /* 0x00000003a2097223 */ /* 0x000fe20000010009 */
[----:B--2---:R-:W-:Y:S01]  /*cad0*/  @!P0 FADD.FTZ R5, R5, R10 ;  /* 0x0000000a05058221 */ /* 0x004fe20000010000 */
[----:B------:R-:W-:Y:S01]  /*cae0*/  FMUL.FTZ R3, R144, UR31 ;  /* 0x0000001f90037c20 */ /* 0x000fe20008410000 */
[----:B------:R-:W1:Y:S01]  /*caf0*/  SHFL.DOWN PT, R11, R4, 0x10, 0x1f ;  /* 0x0a001f00040b7f89 */ /* 0x000e6200000e0000 */
[----:B------:R-:W-:Y:S01]  /*cb00*/  FFMA.FTZ R143, R160, R143, R9 ;  /* 0x0000008fa08f7223 */ /* 0x000fe20000010009 */
[----:B-----5:R-:W-:Y:S01]  /*cb10*/  @!P0 FADD.FTZ R7, R7, R12 ;  /* 0x0000000c07078221 */ /* 0x020fe20000010000 */
[----:B------:R-:W-:Y:S01]  /*cb20*/  ISETP.GT.AND P0, PT, R126, 0xf, PT ;  /* 0x0000000f7e00780c */ /* 0x000fe20003f04270 */
[----:B------:R-:W2:Y:S01]  /*cb30*/  SHFL.DOWN PT, R8, R5, 0x10, 0x1f ;  /* 0x0a001f0005087f89 */ /* 0x000ea200000e0000 */
[----:B------:R-:W-:Y:S01]  /*cb40*/  FFMA.FTZ R2, R146, UR30, -R3 ;  /* 0x0000001e92027c23 */ /* 0x000fe20008010803 */
[----:B------:R-:W-:Y:S01]  /*cb50*/  FMUL.FTZ R3, R202, UR31 ;  /* 0x0000001fca037c20 */ /* 0x000fe20008410000 */
[----:B------:R-:W-:Y:S01]  /*cb60*/  FADD.FTZ R66, R167, R66 ;  /* 0x00000042a7427221 */ /* 0x000fe20000010000 */
[----:B------:R-:W5:Y:S01]  /*cb70*/  SHFL.DOWN PT, R10, R7, 0x10, 0x1f ;  /* 0x0a001f00070a7f89 */ /* 0x000f6200000e0000 */
[----:B------:R-:W-:Y:S01]  /*cb80*/  FMUL.FTZ R213, R213, R2 ;  /* 0x00000002d5d57220 */ /* 0x000fe20000410000 */
[----:B------:R-:W-:Y:S01]  /*cb90*/  FFMA.FTZ R2, R184, UR30, -R3 ;  /* 0x0000001eb8027c23 */ /* 0x000fe20008010803 */
[----:B------:R-:W-:Y:S01]  /*cba0*/  FMUL.FTZ R3, R148, UR31 ;  /* 0x0000001f94037c20 */ /* 0x000fe20008410000 */
[----:B------:R-:W-:Y:S01]  /*cbb0*/  FADD.FTZ R48, R15, R48 ;  /* 0x000000300f307221 */ /* 0x000fe20000010000 */
[----:B------:R-:W-:Y:S01]  /*cbc0*/  FADD.FTZ R67, R163, R67 ;  /* 0x00000043a3437221 */ /* 0x000fe20000010000 */
[----:B------:R-:W-:Y:S01]  /*cbd0*/  FADD.FTZ R47, R224, R47 ;  /* 0x0000002fe02f7221 */ /* 0x000fe20000010000 */
[C---:B------:R-:W-:Y:S01]  /*cbe0*/  FFMA.FTZ R9, R156.reuse, UR30, -R3 ;  /* 0x0000001e9c097c23 */ /* 0x040fe20008010803 */
[----:B------:R-:W-:Y:S01]  /*cbf0*/  FMUL.FTZ R3, R156, UR31 ;  /* 0x0000001f9c037c20 */ /* 0x000fe20008410000 */
[----:B------:R-:W-:Y:S01]  /*cc00*/  FADD.FTZ R68, R161, R68 ;  /* 0x00000044a1447221 */ /* 0x000fe20000010000 */
[----:B------:R-:W-:Y:S01]  /*cc10*/  FADD.FTZ R46, R139, R46 ;  /* 0x0000002e8b2e7221 */ /* 0x000fe20000010000 */
[----:B------:R-:W-:Y:S01]  /*cc20*/  FMUL.FTZ R9, R214, R9 ;  /* 0x00000009d6097220 */ /* 0x000fe20000410000 */
[----:B0-----:R-:W-:Y:S01]  /*cc30*/  @!P0 FADD.FTZ R6, R6, R13 ;  /* 0x0000000d06068221 */ /* 0x001fe20000010000 */
[----:B------:R-:W-:Y:S01]  /*cc40*/  FMUL.FTZ R13, R146, UR31 ;  /* 0x0000001f920d7c20 */ /* 0x000fe20008410000 */
[----:B------:R-:W-:Y:S01]  /*cc50*/  FFMA.FTZ R3, R148, UR30, R3 ;  /* 0x0000001e94037c23 */ /* 0x000fe20008010003 */
[----:B------:R-:W-:Y:S01]  /*cc60*/  FADD.FTZ R69, R157, R69 ;  /* 0x000000459d457221 */ /* 0x000fe20000010000 */
[----:B-1----:R-:W-:Y:S01]  /*cc70*/  @!P0 FADD.FTZ R4, R4, R11 ;  /* 0x0000000b04048221 */ /* 0x002fe20000010000 */
[----:B------:R-:W-:Y:S01]  /*cc80*/  FMUL.FTZ R11, R184, UR31 ;  /* 0x0000001fb80b7c20 */ /* 0x000fe20008410000 */
[----:B------:R-:W-:Y:S01]  /*cc90*/  FFMA.FTZ R13, R144, UR30, R13 ;  /* 0x0000001e900d7c23 */ /* 0x000fe2000801000d */
[----:B------:R-:W-:Y:S01]  /*cca0*/  FFMA.FTZ R218, R218, R3, R9 ;  /* 0x00000003dada7223 */ /* 0x000fe20000010009 */
[----:B--2---:R-:W-:Y:S01]  /*ccb0*/  @!P0 FADD.FTZ R5, R5, R8 ;  /* 0x0000000805058221 */ /* 0x004fe20000010000 */
[----:B------:R-:W-:Y:S01]  /*ccc0*/  FMUL.FTZ R8, R215, R2 ;  /* 0x00000002d7087220 */ /* 0x000fe20000410000 */
        /* <DEDUP_REMOVED lines=37> */
.L_x_6752:
[----:B------:R-:W-:Y:S05]  /*cf20*/  BSYNC B0 ;  /* 0x0000000000007941 */ /* 0x000fea0003800000 */
.L_x_6751:
[----:B------:R-:W-:-:S04]  /*cf30*/  IADD3 R24, R24, 0x1, RZ ;  /* 0x0000000118187810 */ /* 0x000fc80007ffe0ff */
[----:B------:R-:W-:-:S13]  /*cf40*/  ISETP.GE.AND P0, PT, R24, UR33, PT ;  /* 0x0000002118007c0c */ /* 0x000fda000bf06270 */
[----:B------:R-:W-:Y:S05]  /*cf50*/  @!P0 BRA `(.L_x_6753) ;  /* 0xffffffa000a48947 */ /* 0x000fea000383ffff */
.L_x_6722:
[----:B------:R-:W-:Y:S01]  /*cf60*/  SHF.L.U32 R0, R128, 0x4, RZ ;  /* 0x0000000480007819 */ /* 0x000fe200000006ff */
[----:B------:R-:W-:Y:S01]  /*cf70*/  BAR.SYNC.DEFER_BLOCKING 0x0 ;  /* 0x0000000000007b1d */ /* 0x000fe20000010000 */
[----:B------:R-:W-:Y:S02]  /*cf80*/  LEA R3, R124, 0xfffffc00, 0xa ;  /* 0xfffffc007c037811 */ /* 0x000fe400078e50ff */
[----:B01----:R-:W-:Y:S02]  /*cf90*/  LOP3.LUT R5, R0, 0xfffffe00, RZ, 0xc0, !PT ;  /* 0xfffffe0000057812 */ /* 0x003fe400078ec0ff */
[----:B------:R-:W-:Y:S01]  /*cfa0*/  PRMT R2, RZ, 0x7610, R2 ;  /* 0x00007610ff027816 */ /* 0x000fe20000000002 */
[----:B------:R-:W-:Y:S01]  /*cfb0*/  ULDC UR7, c[0x0][0x218] ;  /* 0x0000860000077ab9 */ /* 0x000fe20000000800 */
[----:B------:R-:W-:Y:S02]  /*cfc0*/  LOP3.LUT R24, R5, 0x1f, R128, 0xf8, !PT ;  /* 0x0000001f05187812 */ /* 0x000fe400078ef880 */
        /* <DEDUP_REMOVED lines=15> */
[----:B------:R-:W-:Y:S02]  /*d0c0*/  F2FP.F16.F32.PACK_AB R71, R71, R72 ;  /* 0x000000484747723e */ /* 0x000fe400000000ff */
[----:B------:R-:W-:Y:S02]  /*d0d0*/  F2FP.F16.F32.PACK_AB R67, R67, R68 ;  /* 0x000000444343723e */ /* 0x000fe400000000ff */
[----:B------:R-:W-:Y:S02]  /*d0e0*/  F2FP.F16.F32.PACK_AB R65, R65, R66 ;  /* 0x000000424141723e */ /* 0x000fe400000000ff */
[----:B------:R-:W-:Y:S01]  /*d0f0*/  F2FP.F16.F32.PACK_AB R61, R61, R62 ;  /* 0x0000003e3d3d723e */ /* 0x000fe200000000ff */
[----:B------:R-:W0:Y:S01]  /*d100*/  S2UR UR8, SR_CgaCtaId ;  /* 0x00000000000879c3 */ /* 0x000e220000008800 */
[----:B------:R-:W-:-:S02]  /*d110*/  IADD3 R27, -R3, UR7, RZ ;  /* 0x00000007031b7c10 */ /* 0x000fc4000fffe1ff */
[C---:B------:R-:W-:Y:S02]  /*d120*/  LOP3.LUT R22, R24.reuse, 0x20, RZ, 0xfc, !PT ;  /* 0x0000002018167812 */ /* 0x040fe400078efcff */
[C---:B------:R-:W-:Y:S02]  /*d130*/  LOP3.LUT R23, R24.reuse, 0x40, RZ, 0xfc, !PT ;  /* 0x0000004018177812 */ /* 0x040fe400078efcff */
[C---:B------:R-:W-:Y:S01]  /*d140*/  LOP3.LUT R0, R24.reuse, 0x60, RZ, 0xfc, !PT ;  /* 0x0000006018007812 */ /* 0x040fe200078efcff */
[----:B------:R-:W1:Y:S01]  /*d150*/  LDC.64 R134, c[0x0][0x388] ;  /* 0x0000e200ff867b82 */ /* 0x000e620000000a00 */
[-C--:B------:R-:W-:Y:S02]  /*d160*/  ISETP.GE.AND P2, PT, R24, R27.reuse, PT ;  /* 0x0000001b1800720c */ /* 0x080fe40003f46270 */
[-C--:B------:R-:W-:Y:S02]  /*d170*/  ISETP.GE.AND P3, PT, R22, R27.reuse, PT ;  /* 0x0000001b1600720c */ /* 0x080fe40003f66270 */
[----:B------:R-:W-:-:S02]  /*d180*/  ISETP.GE.AND P4, PT, R23, R27, PT ;  /* 0x0000001b1700720c */ /* 0x000fc40003f86270 */
[----:B------:R-:W-:Y:S02]  /*d190*/  ISETP.GE.AND P5, PT, R0, R27, PT ;  /* 0x0000001b0000720c */ /* 0x000fe40003fa6270 */
[----:B------:R-:W-:Y:S02]  /*d1a0*/  SHF.R.S32.HI R25, RZ, 0x1f, R24 ;  /* 0x0000001fff197819 */ /* 0x000fe40000011418 */
[C---:B------:R-:W-:Y:S02]  /*d1b0*/  LEA R28, P0, R24.reuse, UR11, 0x1 ;  /* 0x0000000b181c7c11 */ /* 0x040fe4000f8008ff */
[C---:B------:R-:W-:Y:S02]  /*d1c0*/  LOP3.LUT R4, R24.reuse, 0x80, RZ, 0xfc, !PT ;  /* 0x0000008018047812 */ /* 0x040fe400078efcff */
[C---:B------:R-:W-:Y:S02]  /*d1d0*/  LEA.HI.X R29, R24.reuse, UR12, R25, 0x1, P0 ;  /* 0x0000000c181d7c11 */ /* 0x040fe400080f0c19 */
[----:B------:R-:W-:-:S02]  /*d1e0*/  LOP3.LUT R5, R24, 0xa0, RZ, 0xfc, !PT ;  /* 0x000000a018057812 */ /* 0x000fc400078efcff */
[C---:B------:R-:W-:Y:S01]  /*d1f0*/  LOP3.LUT R6, R24.reuse, 0xc0, RZ, 0xfc, !PT ;  /* 0x000000c018067812 */ /* 0x040fe200078efcff */
[----:B------:R-:W2:Y:S01]  /*d200*/  @!P2 LDG.E.U16 R2, desc[UR14][R28.64] ;  /* 0x0000000e1c02a981 */ /* 0x000ea2000c1e1500 */
[C---:B------:R-:W-:Y:S02]  /*d210*/  LOP3.LUT R7, R24.reuse, 0xe0, RZ, 0xfc, !PT ;  /* 0x000000e018077812 */ /* 0x040fe400078efcff */
[----:B------:R-:W-:Y:S01]  /*d220*/  LOP3.LUT R8, R24, 0x100, RZ, 0xfc, !PT ;  /* 0x0000010018087812 */ /* 0x000fe200078efcff */
[----:B------:R-:W5:Y:S01]  /*d230*/  @!P3 LDG.E.U16 R31, desc[UR14][R28.64+0x40] ;  /* 0x0000400e1c1fb981 */ /* 0x000f62000c1e1500 */
[-C--:B------:R-:W-:Y:S02]  /*d240*/  ISETP.GE.AND P6, PT, R4, R27.reuse, PT ;  /* 0x0000001b0400720c */ /* 0x080fe40003fc6270 */
[----:B------:R-:W-:Y:S01]  /*d250*/  LOP3.LUT R9, R24, 0x120, RZ, 0xfc, !PT ;  /* 0x0000012018097812 */ /* 0x000fe200078efcff */
[----:B------:R-:W3:Y:S01]  /*d260*/  @!P4 LDG.E.U16 R26, desc[UR14][R28.64+0x80] ;  /* 0x0000800e1c1ac981 */ /* 0x000ee2000c1e1500 */
[----:B------:R-:W-:-:S02]  /*d270*/  ISETP.GE.AND P0, PT, R5, R27, PT ;  /* 0x0000001b0500720c */ /* 0x000fc40003f06270 */
[-C--:B------:R-:W-:Y:S01]  /*d280*/  ISETP.GE.AND P2, PT, R6, R27.reuse, PT ;  /* 0x0000001b0600720c */ /* 0x080fe20003f46270 */
[----:B------:R-:W4:Y:S01]  /*d290*/  @!P5 LDG.E.U16 R33, desc[UR14][R28.64+0xc0] ;  /* 0x0000c00e1c21d981 */ /* 0x000f22000c1e1500 */
[-C--:B------:R-:W-:Y:S02]  /*d2a0*/  ISETP.GE.AND P3, PT, R7, R27.reuse, PT ;  /* 0x0000001b0700720c */ /* 0x080fe40003f66270 */
[-C--:B------:R-:W-:Y:S02]  /*d2b0*/  ISETP.GE.AND P4, PT, R8, R27.reuse, PT ;  /* 0x0000001b0800720c */ /* 0x080fe40003f86270 */
[----:B------:R-:W-:Y:S01]  /*d2c0*/  ISETP.GE.AND P5, PT, R9, R27, PT ;  /* 0x0000001b0900720c */ /* 0x000fe20003fa6270 */
[----:B------:R-:W4:Y:S01]  /*d2d0*/  @!P6 LDG.E.U16 R30, desc[UR14][R28.64+0x100] ;  /* 0x0001000e1c1ee981 */ /* 0x000f22000c1e1500 */
[C---:B------:R-:W-:Y:S02]  /*d2e0*/  LOP3.LUT R10, R24.reuse, 0x140, RZ, 0xfc, !PT ;  /* 0x00000140180a7812 */ /* 0x040fe400078efcff */
[C---:B------:R-:W-:Y:S01]  /*d2f0*/  LOP3.LUT R11, R24.reuse, 0x160, RZ, 0xfc, !PT ;  /* 0x00000160180b7812 */ /* 0x040fe200078efcff */
[----:B------:R-:W4:Y:S01]  /*d300*/  @!P0 LDG.E.U16 R35, desc[UR14][R28.64+0x140] ;  /* 0x0001400e1c238981 */ /* 0x000f22000c1e1500 */
[----:B------:R-:W-:-:S02]  /*d310*/  LOP3.LUT R12, R24, 0x180, RZ, 0xfc, !PT ;  /* 0x00000180180c7812 */ /* 0x000fc400078efcff */
[C---:B------:R-:W-:Y:S01]  /*d320*/  LOP3.LUT R13, R24.reuse, 0x1a0, RZ, 0xfc, !PT ;  /* 0x000001a0180d7812 */ /* 0x040fe200078efcff */
[----:B------:R-:W4:Y:S01]  /*d330*/  @!P2 LDG.E.U16 R32, desc[UR14][R28.64+0x180] ;  /* 0x0001800e1c20a981 */ /* 0x000f22000c1e1500 */
[----:B------:R-:W-:Y:S02]  /*d340*/  LOP3.LUT R14, R24, 0x1c0, RZ, 0xfc, !PT ;  /* 0x000001c0180e7812 */ /* 0x000fe400078efcff */
[-C--:B------:R-:W-:Y:S01]  /*d350*/  ISETP.GE.AND P6, PT, R10, R27.reuse, PT ;  /* 0x0000001b0a00720c */ /* 0x080fe20003fc6270 */
[----:B------:R-:W4:Y:S01]  /*d360*/  @!P3 LDG.E.U16 R37, desc[UR14][R28.64+0x1c0] ;  /* 0x0001c00e1c25b981 */ /* 0x000f22000c1e1500 */
[----:B------:R-:W-:Y:S02]  /*d370*/  LOP3.LUT R15, R24, 0x1e0, RZ, 0xfc, !PT ;  /* 0x000001e0180f7812 */ /* 0x000fe400078efcff */
[-C--:B------:R-:W-:Y:S01]  /*d380*/  ISETP.GE.AND P0, PT, R11, R27.reuse, PT ;  /* 0x0000001b0b00720c */ /* 0x080fe20003f06270 */
[----:B------:R-:W4:Y:S01]  /*d390*/  @!P4 LDG.E.U16 R34, desc[UR14][R28.64+0x200] ;  /* 0x0002000e1c22c981 */ /* 0x000f22000c1e1500 */
[----:B------:R-:W-:-:S02]  /*d3a0*/  ISETP.GE.AND P2, PT, R12, R27, PT ;  /* 0x0000001b0c00720c */ /* 0x000fc40003f46270 */
[-C--:B------:R-:W-:Y:S01]  /*d3b0*/  ISETP.GE.AND P3, PT, R13, R27.reuse, PT ;  /* 0x0000001b0d00720c */ /* 0x080fe20003f66270 */
[----:B------:R-:W4:Y:S01]  /*d3c0*/  @!P5 LDG.E.U16 R39, desc[UR14][R28.64+0x240] ;  /* 0x0002400e1c27d981 */ /* 0x000f22000c1e1500 */
[-C--:B------:R-:W-:Y:S02]  /*d3d0*/  ISETP.GE.AND P4, PT, R14, R27.reuse, PT ;  /* 0x0000001b0e00720c */ /* 0x080fe40003f86270 */
[----:B------:R-:W-:Y:S01]  /*d3e0*/  ISETP.GE.AND P5, PT, R15, R27, PT ;  /* 0x0000001b0f00720c */ /* 0x000fe20003fa6270 */
[----:B------:R-:W4:Y:S04]  /*d3f0*/  @!P6 LDG.E.U16 R36, desc[UR14][R28.64+0x280] ;  /* 0x0002800e1c24e981 */ /* 0x000f28000c1e1500 */
[----:B------:R-:W4:Y:S04]  /*d400*/  @!P0 LDG.E.U16 R77, desc[UR14][R28.64+0x2c0] ;  /* 0x0002c00e1c4d8981 */ /* 0x000f28000c1e1500 */
[----:B------:R-:W4:Y:S04]  /*d410*/  @!P2 LDG.E.U16 R38, desc[UR14][R28.64+0x300] ;  /* 0x0003000e1c26a981 */ /* 0x000f28000c1e1500 */
[----:B------:R-:W4:Y:S04]  /*d420*/  @!P3 LDG.E.U16 R79, desc[UR14][R28.64+0x340] ;  /* 0x0003400e1c4fb981 */ /* 0x000f28000c1e1500 */
[----:B------:R-:W4:Y:S04]  /*d430*/  @!P4 LDG.E.U16 R40, desc[UR14][R28.64+0x380] ;  /* 0x0003800e1c28c981 */ /* 0x000f28000c1e1500 */
[----:B------:R-:W4:Y:S01]  /*d440*/  @!P5 LDG.E.U16 R81, desc[UR14][R28.64+0x3c0] ;  /* 0x0003c00e1c51d981 */ /* 0x000f22000c1e1500 */
[----:B------:R-:W-:-:S02]  /*d450*/  F2FP.F16.F32.PACK_AB R72, R69, R70 ;  /* 0x000000464548723e */ /* 0x000fc400000000ff */
[----:B------:R-:W-:Y:S02]  /*d460*/  PRMT R66, R67, 0x7632, R66 ;  /* 0x0000763243427816 */ /* 0x000fe40000000042 */
[----:B------:R-:W-:Y:S02]  /*d470*/  PRMT R68, R72, 0x7632, R68 ;  /* 0x0000763248447816 */ /* 0x000fe40000000044 */
[----:B------:R-:W-:Y:S02]  /*d480*/  F2FP.F16.F32.PACK_AB R63, R63, R64 ;  /* 0x000000403f3f723e */ /* 0x000fe400000000ff */
[----:B------:R-:W-:Y:S01]  /*d490*/  PRMT R64, R65, 0x7632, R64 ;  /* 0x0000763241407816 */ /* 0x000fe20000000040 */
        /* <DEDUP_REMOVED lines=28> */
[----:B----4-:R-:W-:Y:S02]  /*d660*/  HADD2.F32 R29, -RZ, R29.H0_H0 ;  /* 0x2000001dff1d7230 */ /* 0x010fe40000004100 */
[----:B------:R-:W-:Y:S01]  /*d670*/  FADD.FTZ R32, R26, UR5 ;  /* 0x000000051a207e21 */ /* 0x000fe20008010000 */
[----:B-----5:R-:W-:Y:S02]  /*d680*/  HADD2.F32 R28, -RZ, R28.H0_H0 ;  /* 0x2000001cff1c7230 */ /* 0x020fe40000004100 */
[----:B------:R-:W-:Y:S01]  /*d690*/  FADD.FTZ R34, R29, UR5 ;  /* 0x000000051d227e21 */ /* 0x000fe20008010000 */
[----:B------:R-:W-:Y:S01]  /*d6a0*/  FSETP.GTU.FTZ.AND P5, PT, R31, 20, PT ;  /* 0x41a000001f00780b */ /* 0x000fe20003fbc000 */
[----:B------:R-:W-:Y:S01]  /*d6b0*/  LDS.U16 R29, [R107+0x10] ;  /* 0x000010006b1d7984 */ /* 0x000fe20000000400 */
[----:B------:R-:W-:Y:S01]  /*d6c0*/  FSETP.GTU.FTZ.AND P6, PT, R32, 20, PT ;  /* 0x41a000002000780b */ /* 0x000fe20003fdc000 */
[----:B------:R-:W-:Y:S01]  /*d6d0*/  FADD.FTZ R33, R28, UR5 ;  /* 0x000000051c217e21 */ /* 0x000fe20008010000 */
[----:B------:R-:W-:Y:S01]  /*d6e0*/  FSETP.GTU.FTZ.AND P2, PT, R34, 20, PT ;  /* 0x41a000002200780b */ /* 0x000fe20003f5c000 */
[----:B0-----:R-:W-:Y:S01]  /*d6f0*/  HADD2.F32 R30, -RZ, R30.H0_H0 ;  /* 0x2000001eff1e7230 */ /* 0x001fe20000004100 */
[----:B------:R-:W0:Y:S02]  /*d700*/  LDS.U16 R28, [R107+0xe] ;  /* 0x00000e006b1c7984 */ /* 0x000e240000000400 */
[----:B------:R-:W-:-:S02]  /*d710*/  FSETP.GTU.FTZ.AND P0, PT, R33, 20, PT ;  /* 0x41a000002100780b */ /* 0x000fc40003f1c000 */
[----:B------:R-:W-:Y:S01]  /*d720*/  FADD.FTZ R35, R30, UR5 ;  /* 0x000000051e237e21 */ /* 0x000fe20008010000 */
[----:B------:R-:W-:Y:S04]  /*d730*/  LDS.U16 R26, [R107+0xc] ;  /* 0x00000c006b1a7984 */ /* 0x000fe80000000400 */
[----:B------:R-:W2:Y:S01]  /*d740*/  LDS.U16 R30, [R107+0x12] ;  /* 0x000012006b1e7984 */ /* 0x000ea20000000400 */
[----:B------:R-:W-:Y:S01]  /*d750*/  @!P5 FMUL.FTZ R31, R31, -1.4426950216293334961 ;  /* 0xbfb8aa3b1f1fd820 */ /* 0x000fe20000410000 */
[----:B------:R-:W-:Y:S01]  /*d760*/  @!P6 FMUL.FTZ R32, R32, -1.4426950216293334961 ;  /* 0xbfb8aa3b2020e820 */ /* 0x000fe20000410000 */
[----:B------:R-:W-:-:S03]  /*d770*/  @!P2 FMUL.FTZ R34, R34, -1.4426950216293334961 ;  /* 0xbfb8aa3b2222a820 */ /* 0x000fc60000410000 */
[----:B------:R-:W-:Y:S01]  /*d780*/  @!P0 FMUL.FTZ R33, R33, -1.4426950216293334961 ;  /* 0xbfb8aa3b21218820 */ /* 0x000fe20000410000 */
[----:B------:R-:W3:Y:S08]  /*d790*/  @!P5 MUFU.EX2 R31, R31 ;  /* 0x0000001f001fd308 */ /* 0x000ef00000000800 */
[----:B------:R-:W4:Y:S08]  /*d7a0*/  @!P6 MUFU.EX2 R32, R32 ;  /* 0x000000200020e308 */ /* 0x000f300000000800 */
[----:B------:R-:W5:Y:S08]  /*d7b0*/  @!P2 MUFU.EX2 R34, R34 ;  /* 0x000000220022a308 */ /* 0x000f700000000800 */
[----:B------:R-:W1:Y:S01]  /*d7c0*/  @!P0 MUFU.EX2 R33, R33 ;  /* 0x0000002100218308 */ /* 0x000e620000000800 */
[----:B---3--:R-:W-:Y:S01]  /*d7d0*/  @!P5 FADD.FTZ R31, R31, 1 ;  /* 0x3f8000001f1fd421 */ /* 0x008fe20000010000 */
[----:B----4-:R-:W-:Y:S01]  /*d7e0*/  @!P6 FADD.FTZ R32, R32, 1 ;  /* 0x3f8000002020e421 */ /* 0x010fe20000010000 */
[----:B-----5:R-:W-:-:S05]  /*d7f0*/  @!P2 FADD.FTZ R34, R34, 1 ;  /* 0x3f8000002222a421 */ /* 0x020fca0000010000 */
[----:B------:R-:W-:Y:S01]  /*d800*/  @!P5 MUFU.RCP R36, R31 ;  /* 0x0000001f0024d308 */ /* 0x000fe20000001000 */
[----:B-1----:R-:W-:-:S07]  /*d810*/  @!P0 FADD.FTZ R33, R33, 1 ;  /* 0x3f80000021218421 */ /* 0x002fce0000010000 */
[----:B------:R-:W1:Y:S08]  /*d820*/  @!P6 MUFU.RCP R37, R32 ;  /* 0x000000200025e308 */ /* 0x000e700000001000 */
[----:B------:R-:W3:Y:S01]  /*d830*/  @!P2 MUFU.RCP R31, R34 ;  /* 0x00000022001fa308 */ /* 0x000ee20000001000 */
[----:B0-----:R-:W-:Y:S02]  /*d840*/  HADD2.F32 R28, -RZ, R28.H0_H0 ;  /* 0x2000001cff1c7230 */ /* 0x001fe40000004100 */
[----:B--2---:R-:W-:-:S05]  /*d850*/  HADD2.F32 R30, -RZ, R30.H0_H0 ;  /* 0x2000001eff1e7230 */ /* 0x004fca0000004100 */
[----:B------:R-:W0:Y:S01]  /*d860*/  @!P0 MUFU.RCP R38, R33 ;  /* 0x0000002100268308 */ /* 0x000e220000001000 */
[----:B------:R-:W-:Y:S01]  /*d870*/  FADD.FTZ R28, R28, UR5 ;  /* 0x000000051c1c7e21 */ /* 0x000fe20008010000 */
[----:B------:R-:W-:Y:S02]  /*d880*/  HADD2.F32 R29, -RZ, R29.H0_H0 ;  /* 0x2000001dff1d7230 */ /* 0x000fe40000004100 */
[----:B------:R-:W-:Y:S01]  /*d890*/  FADD.FTZ R30, R30, UR5 ;  /* 0x000000051e1e7e21 */ /* 0x000fe20008010000 */
[----:B-1----:R-:W-:Y:S01]  /*d8a0*/  @!P6 FMUL.FTZ R42, R42, R37 ;  /* 0x000000252a2ae220 */ /* 0x002fe20000410000 */
[----:B------:R-:W-:Y:S01]  /*d8b0*/  FSETP.GTU.FTZ.AND P6, PT, R28, 20, PT ;  /* 0x41a000001c00780b */ /* 0x000fe20003fdc000 */
[----:B------:R-:W-:Y:S01]  /*d8c0*/  FADD.FTZ R29, R29, UR5 ;  /* 0x000000051d1d7e21 */ /* 0x000fe20008010000 */
[----:B---3--:R-:W-:Y:S01]  /*d8d0*/  @!P2 FMUL.FTZ R44, R44, R31 ;  /* 0x0000001f2c2ca220 */ /* 0x008fe20000410000 */
[----:B------:R-:W-:Y:S01]  /*d8e0*/  FSETP.GTU.FTZ.AND P2, PT, R30, 20, PT ;  /* 0x41a000001e00780b */ /* 0x000fe20003f5c000 */
[----:B------:R-:W-:-:S02]  /*d8f0*/  HADD2.F32 R2, -RZ, R2.H0_H0 ;  /* 0x20000002ff027230 */ /* 0x000fc40000004100 */
[----:B0-----:R-:W-:Y:S01]  /*d900*/  @!P0 FMUL.FTZ R43, R43, R38 ;  /* 0x000000262b2b8220 */ /* 0x001fe20000410000 */
[----:B------:R-:W-:Y:S02]  /*d910*/  FSETP.GTU.FTZ.AND P0, PT, R29, 20, PT ;  /* 0x41a000001d00780b */ /* 0x000fe40003f1c000 */
[----:B------:R-:W-:-:S04]  /*d920*/  FADD.FTZ R2, R2, UR5 ;  /* 0x0000000502027e21 */ /* 0x000fc80008010000 */
[----:B------:R-:W-:-:S03]  /*d930*/  @!P6 FMUL.FTZ R28, R28, -1.4426950216293334961 ;  /* 0xbfb8aa3b1c1ce820 */ /* 0x000fc60000410000 */
[----:B------:R-:W-:Y:S01]  /*d940*/  @!P2 FMUL.FTZ R30, R30, -1.4426950216293334961 ;  /* 0xbfb8aa3b1e1ea820 */ /* 0x000fe20000410000 */
[----:B------:R-:W-:Y:S02]  /*d950*/  FSETP.GTU.FTZ.AND P4, PT, R2, 20, PT ;  /* 0x41a000000200780b */ /* 0x000fe40003f9c000 */
[----:B------:R-:W-:Y:S01]  /*d960*/  SHF.L.U32 R31, R128, 0x4, RZ ;  /* 0x00000004801f7819 */ /* 0x000fe200000006ff */
[----:B------:R-:W0:Y:S01]  /*d970*/  @!P2 MUFU.EX2 R33, R30 ;  /* 0x0000001e0021a308 */ /* 0x000e220000000800 */
[----:B------:R-:W-:Y:S02]  /*d980*/  @!P0 FMUL.FTZ R29, R29, -1.4426950216293334961 ;  /* 0xbfb8aa3b1d1d8820 */ /* 0x000fe40000410000 */
[----:B------:R-:W-:-:S05]  /*d990*/  LOP3.LUT R31, R31, 0xfffffe00, RZ, 0xc0, !PT ;  /* 0xfffffe001f1f7812 */ /* 0x000fca00078ec0ff */
[----:B------:R-:W1:Y:S01]  /*d9a0*/  @!P6 MUFU.EX2 R28, R28 ;  /* 0x0000001c001ce308 */ /* 0x000e620000000800 */
[----:B------:R-:W-:Y:S01]  /*d9b0*/  LEA R94, R126, R31, 0x4 ;  /* 0x0000001f7e5e7211 */ /* 0x000fe200078e20ff */
[----:B------:R-:W-:-:S06]  /*d9c0*/  HADD2.F32 R26, -RZ, R26.H0_H0 ;  /* 0x2000001aff1a7230 */ /* 0x000fcc0000004100 */
[----:B------:R-:W2:Y:S01]  /*d9d0*/  @!P0 MUFU.EX2 R29, R29 ;  /* 0x0000001d001d8308 */ /* 0x000ea20000000800 */
[----:B------:R-:W-:Y:S01]  /*d9e0*/  IADD3 R77, R94, 0x8, RZ ;  /* 0x000000085e4d7810 */ /* 0x000fe20007ffe0ff */
[----:B------:R-:W-:Y:S01]  /*d9f0*/  @!P4 FMUL.FTZ R2, R2, -1.4426950216293334961 ;  /* 0xbfb8aa3b0202c820 */ /* 0x000fe20000410000 */
[----:B------:R-:W-:Y:S01]  /*da00*/  FADD.FTZ R26, R26, UR5 ;  /* 0x000000051a1a7e21 */ /* 0x000fe20008010000 */
[----:B------:R-:W-:Y:S02]  /*da10*/  IADD3 R79, R94, 0xa, RZ ;  /* 0x0000000a5e4f7810 */ /* 0x000fe40007ffe0ff */
[----:B------:R-:W-:Y:S01]  /*da20*/  LEA.HI.SX32 R80, R77, R94, 0x1b ;  /* 0x0000005e4d507211 */ /* 0x000fe200078fdaff */
[----:B0-----:R-:W-:Y:S01]  /*da30*/  @!P2 FADD.FTZ R77, R33, 1 ;  /* 0x3f800000214da421 */ /* 0x001fe20000010000 */
[----:B------:R-:W0:Y:S01]  /*da40*/  @!P4 MUFU.EX2 R2, R2 ;  /* 0x000000020002c308 */ /* 0x000e220000000800 */
[----:B-1----:R-:W-:Y:S01]  /*da50*/  @!P6 FADD.FTZ R28, R28, 1 ;  /* 0x3f8000001c1ce421 */ /* 0x002fe20000010000 */
[----:B------:R-:W-:Y:S01]  /*da60*/  @!P5 FMUL.FTZ R41, R41, R36 ;  /* 0x000000242929d220 */ /* 0x000fe20000410000 */
[----:B------:R-:W-:-:S02]  /*da70*/  FSETP.GTU.FTZ.AND P5, PT, R26, 20, PT ;  /* 0x41a000001a00780b */ /* 0x000fc40003fbc000 */
[----:B------:R-:W-:-:S03]  /*da80*/  LEA.HI.SX32 R84, R79, R94, 0x1b ;  /* 0x0000005e4f547211 */ /* 0x000fc600078fdaff */
[----:B------:R1:W3:Y:S01]  /*da90*/  @!P6 MUFU.RCP R79, R28 ;  /* 0x0000001c004fe308 */ /* 0x0002e20000001000 */
[----:B--2---:R-:W-:-:S07]  /*daa0*/  @!P0 FADD.FTZ R29, R29, 1 ;  /* 0x3f8000001d1d8421 */ /* 0x004fce0000010000 */
[----:B------:R-:W2:Y:S01]  /*dab0*/  @!P2 MUFU.RCP R77, R77 ;  /* 0x0000004d004da308 */ /* 0x000ea20000001000 */
[----:B------:R-:W-:Y:S01]  /*dac0*/  @!P5 FMUL.FTZ R26, R26, -1.4426950216293334961 ;  /* 0xbfb8aa3b1a1ad820 */ /* 0x000fe20000410000 */
[----:B0-----:R-:W-:Y:S01]  /*dad0*/  @!P4 FADD.FTZ R2, R2, 1 ;  /* 0x3f8000000202c421 */ /* 0x001fe20000010000 */
[----:B-1----:R-:W-:Y:S05]  /*dae0*/  LDS.U16 R28, [R107+0x16] ;  /* 0x000016006b1c7984 */ /* 0x002fea0000000400 */
[----:B------:R0:W-:Y:S02]  /*daf0*/  @!P0 MUFU.RCP R100, R29 ;  /* 0x0000001d00648308 */ /* 0x0001e40000001000 */
[----:B0-----:R-:W0:Y:S01]  /*db00*/  LDS.U16 R29, [R107+0x18] ;  /* 0x000018006b1d7984 */ /* 0x001e220000000400 */
[----:B---3--:R-:W-:Y:S01]  /*db10*/  @!P6 FMUL.FTZ R48, R48, R79 ;  /* 0x0000004f3030e220 */ /* 0x008fe20000410000 */
[----:B--2---:R-:W-:-:S04]  /*db20*/  @!P2 FMUL.FTZ R50, R50, R77 ;  /* 0x0000004d3232a220 */ /* 0x004fc80000410000 */
[----:B------:R-:W1:Y:S01]  /*db30*/  @!P5 MUFU.EX2 R26, R26 ;  /* 0x0000001a001ad308 */ /* 0x000e620000000800 */
[C---:B------:R-:W-:Y:S02]  /*db40*/  PRMT R77, R71.reuse, 0x7610, R77 ;  /* 0x00007610474d7816 */ /* 0x040fe4000000004d */
[----:B------:R-:W-:Y:S02]  /*db50*/  PRMT R79, R71, 0x7632, R79 ;  /* 0x00007632474f7816 */ /* 0x000fe4000000004f */
[----:B------:R-:W2:Y:S03]  /*db60*/  LDS.U16 R71, [R107+0x1e] ;  /* 0x00001e006b477984 */ /* 0x000ea60000000400 */
[----:B------:R3:W-:Y:S01]  /*db70*/  @!P4 MUFU.RCP R91, R2 ;  /* 0x00000002005bc308 */ /* 0x0007e20000001000 */
[----:B------:R-:W-:Y:S01]  /*db80*/  FSETP.GTU.FTZ.AND P3, PT, R35, 20, PT ;  /* 0x41a000002300780b */ /* 0x000fe20003f7c000 */
[----:B---3--:R-:W3:Y:S01]  /*db90*/  LDS.U16 R2, [R107+0x14] ;  /* 0x000014006b027984 */ /* 0x008ee20000000400 */
[----:B------:R-:W-:Y:S01]  /*dba0*/  BAR.SYNC.DEFER_BLOCKING 0x0 ;  /* 0x0000000000007b1d */ /* 0x000fe20000010000 */
[----:B------:R-:W-:-:S02]  /*dbb0*/  IADD3 R31, R94, 0x1, RZ ;  /* 0x000000015e1f7810 */ /* 0x000fc40007ffe0ff */
[----:B------:R-:W-:Y:S01]  /*dbc0*/  IADD3 R32, R94, 0x2, RZ ;  /* 0x000000025e207810 */ /* 0x000fe20007ffe0ff */
[----:B-1----:R-:W-:Y:S01]  /*dbd0*/  @!P5 FADD.FTZ R26, R26, 1 ;  /* 0x3f8000001a1ad421 */ /* 0x002fe20000010000 */
[C---:B------:R-:W-:Y:S02]  /*dbe0*/  IADD3 R34, R94.reuse, 0x3, RZ ;  /* 0x000000035e227810 */ /* 0x040fe40007ffe0ff */
[----:B------:R-:W-:-:S04]  /*dbf0*/  IADD3 R36, R94, 0x4, RZ ;  /* 0x000000045e247810 */ /* 0x000fc80007ffe0ff */
[----:B------:R-:W-:Y:S01]  /*dc00*/  @!P3 FMUL.FTZ R35, R35, -1.4426950216293334961 ;  /* 0xbfb8aa3b2323b820 */ /* 0x000fe20000410000 */
[C---:B------:R-:W-:Y:S02]  /*dc10*/  IADD3 R37, R94.reuse, 0x5, RZ ;  /* 0x000000055e257810 */ /* 0x040fe40007ffe0ff */
[-C--:B------:R-:W-:Y:S02]  /*dc20*/  LEA.HI.SX32 R30, R31, R94.reuse, 0x1b ;  /* 0x0000005e1f1e7211 */ /* 0x080fe400078fdaff */
[----:B------:R-:W-:Y:S02]  /*dc30*/  IADD3 R39, R94, 0x6, RZ ;  /* 0x000000065e277810 */ /* 0x000fe40007ffe0ff */
[-C--:B------:R-:W-:Y:S01]  /*dc40*/  LEA.HI.SX32 R32, R32, R94.reuse, 0x1b ;  /* 0x0000005e20207211 */ /* 0x080fe200078fdaff */
[----:B------:R1:W-:Y:S01]  /*dc50*/  @!P5 MUFU.RCP R98, R26 ;  /* 0x0000001a0062d308 */ /* 0x0003e20000001000 */
[----:B------:R-:W-:Y:S02]  /*dc60*/  LEA.HI.SX32 R34, R34, R94, 0x1b ;  /* 0x0000005e22227211 */ /* 0x000fe400078fdaff */
[----:B------:R-:W-:-:S02]  /*dc70*/  IADD3 R78, R94, 0x9, RZ ;  /* 0x000000095e4e7810 */ /* 0x000fc40007ffe0ff */
[-C--:B------:R-:W-:Y:S02]  /*dc80*/  LEA.HI.SX32 R36, R36, R94.reuse, 0x1b ;  /* 0x0000005e24247211 */ /* 0x080fe400078fdaff */
[-C--:B------:R-:W-:Y:S02]  /*dc90*/  LEA.HI.SX32 R38, R37, R94.reuse, 0x1b ;  /* 0x0000005e25267211 */ /* 0x080fe400078fdaff */
[-C--:B-1----:R-:W-:Y:S02]  /*dca0*/  LEA R26, R30, R73.reuse, 0x1 ;  /* 0x000000491e1a7211 */ /* 0x082fe400078e08ff */
[-C--:B------:R-:W-:Y:S02]  /*dcb0*/  LEA.HI.SX32 R40, R39, R94.reuse, 0x1b ;  /* 0x0000005e27287211 */ /* 0x080fe400078fdaff */
[-C--:B------:R-:W-:Y:S01]  /*dcc0*/  LEA R30, R32, R73.reuse, 0x1 ;  /* 0x00000049201e7211 */ /* 0x080fe200078e08ff */
[----:B------:R-:W1:Y:S01]  /*dcd0*/  @!P3 MUFU.EX2 R35, R35 ;  /* 0x000000230023b308 */ /* 0x000e620000000800 */
[----:B------:R-:W-:Y:S01]  /*dce0*/  LEA R32, R34, R73, 0x1 ;  /* 0x0000004922207211 */ /* 0x000fe200078e08ff */
[----:B------:R-:W-:Y:S01]  /*dcf0*/  STS.U16 [R107], R77 ;  /* 0x0000004d6b007388 */ /* 0x000fe20000000400 */
[----:B------:R-:W-:-:S02]  /*dd00*/  LEA.HI.SX32 R82, R78, R94, 0x1b ;  /* 0x0000005e4e527211 */ /* 0x000fc400078fdaff */
[-C--:B------:R-:W-:Y:S01]  /*dd10*/  LEA R31, R36, R73.reuse, 0x1 ;  /* 0x00000049241f7211 */ /* 0x080fe200078e08ff */
[----:B------:R-:W-:Y:S01]  /*dd20*/  STS.U16 [R26+0x2], R79 ;  /* 0x0000024f1a007388 */ /* 0x000fe20000000400 */
[-C--:B------:R-:W-:Y:S02]  /*dd30*/  LEA R78, R38, R73.reuse, 0x1 ;  /* 0x00000049264e7211 */ /* 0x080fe400078e08ff */
[----:B------:R-:W-:Y:S01]  /*dd40*/  LEA R33, R40, R73, 0x1 ;  /* 0x0000004928217211 */ /* 0x000fe200078e08ff */
[----:B------:R-:W-:Y:S01]  /*dd50*/  STS.U16 [R30+0x4], R72 ;  /* 0x000004481e007388 */ /* 0x000fe20000000400 */
[----:B0-----:R-:W-:-:S03]  /*dd60*/  HADD2.F32 R29, -RZ, R29.H0_H0 ;  /* 0x2000001dff1d7230 */ /* 0x001fc60000004100 */
[----:B------:R-:W-:Y:S04]  /*dd70*/  STS.U16 [R32+0x6], R68 ;  /* 0x0000064420007388 */ /* 0x000fe80000000400 */
[----:B------:R0:W-:Y:S04]  /*dd80*/  STS.U16 [R31+0x8], R67 ;  /* 0x000008431f007388 */ /* 0x0001e80000000400 */
[----:B------:R-:W-:Y:S04]  /*dd90*/  STS.U16 [R78+0xa], R66 ;  /* 0x00000a424e007388 */ /* 0x000fe80000000400 */
[----:B------:R4:W-:Y:S01]  /*dda0*/  STS.U16 [R33+0xc], R65 ;  /* 0x00000c4121007388 */ /* 0x0009e20000000400 */
[----:B0-----:R-:W-:Y:S01]  /*ddb0*/  PRMT R67, R61, 0x7610, R67 ;  /* 0x000076103d437816 */ /* 0x001fe20000000043 */
[----:B------:R-:W-:Y:S01]  /*ddc0*/  HADD2.F32 R69, -RZ, R69.H0_H0 ;  /* 0x20000045ff457230 */ /* 0x000fe20000004100 */
[----:B------:R-:W-:-:S02]  /*ddd0*/  IADD3 R76, R94, 0x7, RZ ;  /* 0x000000075e4c7810 */ /* 0x000fc40007ffe0ff */
[----:B----4-:R-:W-:Y:S01]  /*dde0*/  PRMT R65, R61, 0x7632, R65 ;  /* 0x000076323d417816 */ /* 0x010fe20000000041 */
[----:B------:R-:W-:Y:S01]  /*ddf0*/  FADD.FTZ R61, R29, UR5 ;  /* 0x000000051d3d7e21 */ /* 0x000fe20008010000 */
[----:B-1----:R-:W-:Y:S01]  /*de00*/  @!P3 FADD.FTZ R35, R35, 1 ;  /* 0x3f8000002323b421 */ /* 0x002fe20000010000 */
[----:B------:R-:W-:-:S03]  /*de10*/  IADD3 R81, R94, 0xb, RZ ;  /* 0x0000000b5e517810 */ /* 0x000fc60007ffe0ff */
[----:B------:R-:W-:Y:S02]  /*de20*/  FSETP.GTU.FTZ.AND P2, PT, R61, 20, PT ;  /* 0x41a000003d00780b */ /* 0x000fe40003f5c000 */
[-C--:B------:R-:W-:Y:S01]  /*de30*/  LEA.HI.SX32 R76, R76, R94.reuse, 0x1b ;  /* 0x0000005e4c4c7211 */ /* 0x080fe200078fdaff */
[----:B------:R-:W-:Y:S01]  /*de40*/  FADD.FTZ R69, R69, UR5 ;  /* 0x0000000545457e21 */ /* 0x000fe20008010000 */
[C---:B------:R-:W-:Y:S01]  /*de50*/  IADD3 R83, R94.reuse, 0xc, RZ ;  /* 0x0000000c5e537810 */ /* 0x040fe20007ffe0ff */
[----:B------:R0:W1:Y:S01]  /*de60*/  @!P3 MUFU.RCP R96, R35 ;  /* 0x000000230060b308 */ /* 0x0000620000001000 */
[----:B------:R-:W-:Y:S02]  /*de70*/  IADD3 R85, R94, 0xd, RZ ;  /* 0x0000000d5e557810 */ /* 0x000fe40007ffe0ff */
[----:B------:R-:W-:Y:S02]  /*de80*/  LEA.HI.SX32 R86, R81, R94, 0x1b ;  /* 0x0000005e51567211 */ /* 0x000fe400078fdaff */
[----:B------:R-:W-:Y:S01]  /*de90*/  LEA R34, R76, R73, 0x1 ;  /* 0x000000494c227211 */ /* 0x000fe200078e08ff */
[----:B------:R-:W-:Y:S01]  /*dea0*/  @!P5 FMUL.FTZ R47, R47, R98 ;  /* 0x000000622f2fd220 */ /* 0x000fe20000410000 */
[----:B------:R-:W-:-:S02]  /*deb0*/  IADD3 R87, R94, 0xe, RZ ;  /* 0x0000000e5e577810 */ /* 0x000fc40007ffe0ff */
[-C--:B0-----:R-:W-:Y:S02]  /*dec0*/  LEA R35, R80, R73.reuse, 0x1 ;  /* 0x0000004950237211 */ /* 0x081fe400078e08ff */
[----:B------:R-:W-:Y:S02]  /*ded0*/  IADD3 R89, R94, 0xf, RZ ;  /* 0x0000000f5e597810 */ /* 0x000fe40007ffe0ff */
[-C--:B------:R-:W-:Y:S02]  /*dee0*/  LEA R38, R82, R73.reuse, 0x1 ;  /* 0x0000004952267211 */ /* 0x080fe400078e08ff */
[----:B------:R-:W-:Y:S02]  /*def0*/  PRMT R66, R63, 0x7632, R66 ;  /* 0x000076323f427816 */ /* 0x000fe40000000042 */
[----:B------:R-:W-:Y:S02]  /*df00*/  LEA.HI.SX32 R88, R83, R94, 0x1b ;  /* 0x0000005e53587211 */ /* 0x000fe400078fdaff */
[----:B------:R-:W-:-:S02]  /*df10*/  LEA R37, R84, R73, 0x1 ;  /* 0x0000004954257211 */ /* 0x000fc400078e08ff */
[----:B------:R-:W-:Y:S02]  /*df20*/  F2FP.F16.F32.PACK_AB R59, R59, R60 ;  /* 0x0000003c3b3b723e */ /* 0x000fe400000000ff */
[----:B------:R-:W-:Y:S01]  /*df30*/  FSETP.GTU.FTZ.AND P5, PT, R69, 20, PT ;  /* 0x41a000004500780b */ /* 0x000fe20003fbc000 */
[----:B------:R0:W-:Y:S01]  /*df40*/  STS.U16 [R34+0xe], R64 ;  /* 0x00000e4022007388 */ /* 0x0001e20000000400 */
[-C--:B------:R-:W-:Y:S02]  /*df50*/  LEA.HI.SX32 R90, R85, R94.reuse, 0x1b ;  /* 0x0000005e555a7211 */ /* 0x080fe400078fdaff */
[-C--:B------:R-:W-:Y:S01]  /*df60*/  LEA R36, R86, R73.reuse, 0x1 ;  /* 0x0000004956247211 */ /* 0x080fe200078e08ff */
[----:B------:R-:W-:Y:S01]  /*df70*/  STS.U16 [R35+0x10], R63 ;  /* 0x0000103f23007388 */ /* 0x000fe20000000400 */
[----:B------:R-:W-:Y:S02]  /*df80*/  LEA.HI.SX32 R92, R87, R94, 0x1b ;  /* 0x0000005e575c7211 */ /* 0x000fe400078fdaff */
[----:B------:R-:W-:Y:S01]  /*df90*/  F2FP.F16.F32.PACK_AB R60, R57, R58 ;  /* 0x0000003a393c723e */ /* 0x000fe200000000ff */
[----:B------:R-:W-:Y:S01]  /*dfa0*/  @!P2 FMUL.FTZ R57, R61, -1.4426950216293334961 ;  /* 0xbfb8aa3b3d39a820 */ /* 0x000fe20000410000 */
[----:B------:R-:W-:Y:S01]  /*dfb0*/  LEA.HI.SX32 R94, R89, R94, 0x1b ;  /* 0x0000005e595e7211 */ /* 0x000fe200078fdaff */
[----:B------:R-:W-:Y:S01]  /*dfc0*/  STS.U16 [R38+0x12], R66 ;  /* 0x0000124226007388 */ /* 0x000fe20000000400 */
[-C--:B------:R-:W-:Y:S01]  /*dfd0*/  LEA R39, R88, R73.reuse, 0x1 ;  /* 0x0000004958277211 */ /* 0x080fe200078e08ff */
[----:B------:R-:W-:Y:S01]  /*dfe0*/  UMOV UR7, 0x400 ;  /* 0x0000040000077882 */ /* 0x000fe20000000000 */
[C---:B------:R-:W-:Y:S01]  /*dff0*/  PRMT R61, R59.reuse, 0x7610, R61 ;  /* 0x000076103b3d7816 */ /* 0x040fe2000000003d */
[----:B------:R-:W-:Y:S01]  /*e000*/  STS.U16 [R37+0x14], R67 ;  /* 0x0000144325007388 */ /* 0x000fe20000000400 */
[-C--:B------:R-:W-:Y:S01]  /*e010*/  LEA R40, R90, R73.reuse, 0x1 ;  /* 0x000000495a287211 */ /* 0x080fe200078e08ff */
[----:B------:R-:W-:Y:S01]  /*e020*/  ULEA UR7, UR8, UR7, 0x18 ;  /* 0x0000000708077291 */ /* 0x000fe2000f8ec03f */
[----:B0-----:R-:W-:Y:S01]  /*e030*/  PRMT R64, R59, 0x7632, R64 ;  /* 0x000076323b407816 */ /* 0x001fe20000000040 */
[----:B------:R0:W-:Y:S01]  /*e040*/  STS.U16 [R36+0x16], R65 ;  /* 0x0000164124007388 */ /* 0x0001e20000000400 */
[-C--:B------:R-:W-:Y:S01]  /*e050*/  LEA R76, R92, R73.reuse, 0x1 ;  /* 0x000000495c4c7211 */ /* 0x080fe200078e08ff */
[----:B--2---:R-:W-:Y:S01]  /*e060*/  HADD2.F32 R71, -RZ, R71.H0_H0 ;  /* 0x20000047ff477230 */ /* 0x004fe20000004100 */
[----:B------:R-:W-:Y:S01]  /*e070*/  LEA R73, R94, R73, 0x1 ;  /* 0x000000495e497211 */ /* 0x000fe200078e08ff */
[----:B------:R-:W-:Y:S01]  /*e080*/  STS.U16 [R39+0x18], R61 ;  /* 0x0000183d27007388 */ /* 0x000fe20000000400 */
[----:B---3--:R-:W-:Y:S01]  /*e090*/  HADD2.F32 R2, -RZ, R2.H0_H0 ;  /* 0x20000002ff027230 */ /* 0x008fe20000004100 */
[----:B0-----:R-:W-:-:S02]  /*e0a0*/  PRMT R65, R60, 0x7632, R65 ;  /* 0x000076323c417816 */ /* 0x001fc40000000041 */
[----:B------:R-:W-:Y:S01]  /*e0b0*/  STS.U16 [R40+0x1a], R64 ;  /* 0x00001a4028007388 */ /* 0x000fe20000000400 */
[----:B------:R-:W-:Y:S02]  /*e0c0*/  HADD2.F32 R28, -RZ, R28.H0_H0 ;  /* 0x2000001cff1c7230 */ /* 0x000fe40000004100 */
[----:B------:R-:W-:Y:S01]  /*e0d0*/  @!P4 FMUL.FTZ R46, R46, R91 ;  /* 0x0000005b2e2ec220 */ /* 0x000fe20000410000 */
[----:B------:R0:W-:Y:S01]  /*e0e0*/  STS.U16 [R76+0x1c], R60 ;  /* 0x00001c3c4c007388 */ /* 0x0001e20000000400 */
[----:B------:R-:W-:Y:S01]  /*e0f0*/  @!P5 FMUL.FTZ R59, R69, -1.4426950216293334961 ;  /* 0xbfb8aa3b453bd820 */ /* 0x000fe20000410000 */
[----:B------:R-:W-:Y:S02]  /*e100*/  FADD.FTZ R63, R71, UR5 ;  /* 0x00000005473f7e21 */ /* 0x000fe40008010000 */
[----:B------:R2:W-:Y:S01]  /*e110*/  STS.U16 [R73+0x1e], R65 ;  /* 0x00001e4149007388 */ /* 0x0005e20000000400 */
[----:B------:R-:W-:-:S03]  /*e120*/  NOP ;  /* 0x0000000000007918 */ /* 0x000fc60000000000 */
[----:B------:R-:W-:Y:S01]  /*e130*/  LDS.U16 R67, [R123] ;  /* 0x000000007b437984 */ /* 0x000fe20000000400 */
[----:B------:R-:W-:Y:S01]  /*e140*/  FADD.FTZ R2, R2, UR5 ;  /* 0x0000000502027e21 */ /* 0x000fe20008010000 */
[----:B------:R-:W-:Y:S02]  /*e150*/  FADD.FTZ R62, R28, UR5 ;  /* 0x000000051c3e7e21 */ /* 0x000fe40008010000 */
        /* <DEDUP_REMOVED lines=17> */
[----:B------:R-:W-:Y:S01]  /*e270*/  @!P0 FMUL.FTZ R49, R49, R100 ;  /* 0x0000006431318220 */ /* 0x000fe20000410000 */
[----:B------:R-:W-:-:S02]  /*e280*/  FSETP.GTU.FTZ.AND P6, PT, R2, 20, PT ;  /* 0x41a000000200780b */ /* 0x000fc40003fdc000 */
[----:B------:R-:W-:Y:S01]  /*e290*/  FSETP.GTU.FTZ.AND P0, PT, R62, 20, PT ;  /* 0x41a000003e00780b */ /* 0x000fe20003f1c000 */
[----:B------:R-:W-:Y:S02]  /*e2a0*/  HADD2.F32 R70, -RZ, R70.H0_H0 ;  /* 0x20000046ff467230 */ /* 0x000fe40000004100 */
[----:B-1----:R-:W-:-:S03]  /*e2b0*/  @!P3 FMUL.FTZ R45, R45, R96 ;  /* 0x000000602d2db220 */ /* 0x002fc60000410000 */
[----:B------:R-:W-:-:S05]  /*e2c0*/  FADD.FTZ R70, R70, UR5 ;  /* 0x0000000546467e21 */ /* 0x000fca0008010000 */
[----:B------:R-:W-:Y:S01]  /*e2d0*/  @!P6 FMUL.FTZ R28, R2, -1.4426950216293334961 ;  /* 0xbfb8aa3b021ce820 */ /* 0x000fe20000410000 */
[----:B------:R-:W-:Y:S01]  /*e2e0*/  IADD3 R2, P3, R24, R3, RZ ;  /* 0x0000000318027210 */ /* 0x000fe20007f7e0ff */
[----:B------:R-:W-:Y:S01]  /*e2f0*/  @!P0 FMUL.FTZ R29, R62, -1.4426950216293334961 ;  /* 0xbfb8aa3b3e1d8820 */ /* 0x000fe20000410000 */
[----:B------:R-:W-:-:S04]  /*e300*/  SHF.R.S32.HI R62, RZ, 0x1f, R3 ;  /* 0x0000001fff3e7819 */ /* 0x000fc80000011403 */
[----:B------:R-:W-:Y:S01]  /*e310*/  IADD3.X R3, R25, R62, RZ, P3, !PT ;  /* 0x0000003e19037210 */ /* 0x000fe20001ffe4ff */
[----:B------:R-:W1:Y:S01]  /*e320*/  @!P6 MUFU.EX2 R28, R28 ;  /* 0x0000001c001ce308 */ /* 0x000e620000000800 */
[C---:B------:R-:W-:Y:S01]  /*e330*/  FSETP.GTU.FTZ.AND P3, PT, R70.reuse, 20, PT ;  /* 0x41a000004600780b */ /* 0x040fe20003f7c000 */
[----:B------:R-:W3:Y:S06]  /*e340*/  LDS R103, [UR7+0x840] ;  /* 0x00084007ff677984 */ /* 0x000eec0008000800 */
[----:B------:R-:W0:Y:S08]  /*e350*/  @!P0 MUFU.EX2 R29, R29 ;  /* 0x0000001d001d8308 */ /* 0x000e300000000800 */
[----:B------:R4:W5:Y:S02]  /*e360*/  @!P2 MUFU.EX2 R58, R57 ;  /* 0x00000039003aa308 */ /* 0x0009640000000800 */
[----:B----4-:R-:W-:-:S06]  /*e370*/  @!P3 FMUL.FTZ R57, R70, -1.4426950216293334961 ;  /* 0xbfb8aa3b4639b820 */ /* 0x010fcc0000410000 */
[----:B------:R1:W2:Y:S02]  /*e380*/  @!P3 MUFU.EX2 R62, R57 ;  /* 0x00000039003eb308 */ /* 0x0002a40000000800 */
[----:B-1----:R-:W-:-:S06]  /*e390*/  @!P6 FADD.FTZ R57, R28, 1 ;  /* 0x3f8000001c39e421 */ /* 0x002fcc0000010000 */
[----:B------:R-:W1:Y:S01]  /*e3a0*/  @!P5 MUFU.EX2 R59, R59 ;  /* 0x0000003b003bd308 */ /* 0x000e620000000800 */
[----:B0-----:R-:W-:Y:S02]  /*e3b0*/  @!P0 FADD.FTZ R60, R29, 1 ;  /* 0x3f8000001d3c8421 */ /* 0x001fe40000010000 */
[----:B------:R-:W0:Y:S05]  /*e3c0*/  LDC.64 R28, c[0x0][0x3a8] ;  /* 0x0000ea00ff1c7b82 */ /* 0x000e2a0000000a00 */
[----:B------:R-:W4:Y:S01]  /*e3d0*/  @!P6 MUFU.RCP R68, R57 ;  /* 0x000000390044e308 */ /* 0x000f220000001000 */
[----:B------:R-:W-:Y:S01]  /*e3e0*/  FSETP.GTU.FTZ.AND P4, PT, R63, 20, PT ;  /* 0x41a000003f00780b */ /* 0x000fe20003f9c000 */
[----:B-----5:R-:W-:Y:S01]  /*e3f0*/  @!P2 FADD.FTZ R61, R58, 1 ;  /* 0x3f8000003a3da421 */ /* 0x020fe20000010000 */
[----:B------:R-:W-:Y:S01]  /*e400*/  USHF.R.S32.HI UR8, URZ, 0x1f, UR16 ;  /* 0x0000001f3f087899 */ /* 0x000fe20008011410 */
[----:B--2---:R-:W-:Y:S01]  /*e410*/  @!P3 FADD.FTZ R65, R62, 1 ;  /* 0x3f8000003e41b421 */ /* 0x004fe20000010000 */
[----:B-1----:R-:W-:-:S03]  /*e420*/  @!P5 FADD.FTZ R64, R59, 1 ;  /* 0x3f8000003b40d421 */ /* 0x002fc60000010000 */
[----:B------:R-:W1:Y:S01]  /*e430*/  @!P0 MUFU.RCP R105, R60 ;  /* 0x0000003c00698308 */ /* 0x000e620000001000 */
[----:B------:R-:W-:Y:S02]  /*e440*/  IMAD R58, R134, UR8, RZ ;  /* 0x00000008863a7c24 */ /* 0x000fe4000f8e02ff */
[----:B----4-:R-:W-:Y:S01]  /*e450*/  @!P6 FMUL.FTZ R51, R51, R68 ;  /* 0x000000443333e220 */ /* 0x010fe20000410000 */
[----:B---3--:R-:W-:-:S04]  /*e460*/  ISETP.GE.AND P6, PT, R24, R103, PT ;  /* 0x000000671800720c */ /* 0x008fc80003fc6270 */
[----:B------:R-:W2:Y:S01]  /*e470*/  @!P2 MUFU.RCP R70, R61 ;  /* 0x0000003d0046a308 */ /* 0x000ea20000001000 */
[----:B------:R-:W-:-:S07]  /*e480*/  IMAD R57, R135, UR16, R58 ;  /* 0x0000001087397c24 */ /* 0x000fce000f8e023a */
[----:B------:R-:W3:Y:S01]  /*e490*/  @!P5 MUFU.RCP R131, R64 ;  /* 0x000000400083d308 */ /* 0x000ee20000001000 */
[----:B------:R-:W-:-:S07]  /*e4a0*/  @!P4 FMUL.FTZ R63, R63, -1.4426950216293334961 ;  /* 0xbfb8aa3b3f3fc820 */ /* 0x000fce0000410000 */
[----:B------:R-:W4:Y:S01]  /*e4b0*/  @!P3 MUFU.RCP R72, R65 ;  /* 0x000000410048b308 */ /* 0x000f220000001000 */
[----:B------:R-:W-:Y:S01]  /*e4c0*/  IMAD.WIDE.U32 R58, R134, UR16, RZ ;  /* 0x00000010863a7c25 */ /* 0x000fe2000f8e00ff */
[----:B------:R-:W-:Y:S03]  /*e4d0*/  BSSY B0, `(.L_x_6754) ;  /* 0x0000011000007945 */ /* 0x000fe60003800000 */
[----:B0-----:R-:W-:Y:S01]  /*e4e0*/  IMAD R68, R28, UR8, RZ ;  /* 0x000000081c447c24 */ /* 0x001fe2000f8e02ff */
[----:B------:R-:W-:Y:S02]  /*e4f0*/  MOV R62, R58 ;  /* 0x0000003a003e7202 */ /* 0x000fe40000000f00 */
[----:B------:R0:W1:Y:S02]  /*e500*/  @!P4 MUFU.EX2 R66, R63 ;  /* 0x0000003f0042c308 */ /* 0x0000640000000800 */
[----:B0-----:R-:W-:Y:S01]  /*e510*/  IADD3 R63, R59, R57, RZ ;  /* 0x000000393b3f7210 */ /* 0x001fe20007ffe0ff */
[----:B--234-:R-:W-:Y:S06]  /*e520*/  @P6 BRA `(.L_x_6755) ;  /* 0x00000000002c6947 */ /* 0x01cfec0003800000 */
        /* <DEDUP_REMOVED lines=11> */
.L_x_6755:
[----:B------:R-:W-:Y:S05]  /*e5e0*/  BSYNC B0 ;  /* 0x0000000000007941 */ /* 0x000fea0003800000 */
.L_x_6754:
[----:B------:R-:W-:Y:S01]  /*e5f0*/  ULDC.64 UR18, c[0x0][0x390] ;  /* 0x0000e40000127ab9 */ /* 0x000fe20000000a00 */
[----:B-1----:R-:W-:Y:S01]  /*e600*/  @!P4 FADD.FTZ R66, R66, 1 ;  /* 0x3f8000004242c421 */ /* 0x002fe20000010000 */
[----:B0-----:R-:W-:Y:S02]  /*e610*/  IMAD R60, R132, UR18, RZ ;  /* 0x00000012843c7c24 */ /* 0x001fe4000f8e02ff */
[----:B------:R-:W-:Y:S01]  /*e620*/  @!P0 FMUL.FTZ R52, R52, R105 ;  /* 0x0000006934348220 */ /* 0x000fe20000410000 */
[----:B------:R-:W-:Y:S01]  /*e630*/  IMAD.WIDE.U32 R58, R129, UR18, R62 ;  /* 0x00000012813a7c25 */ /* 0x000fe2000f8e003e */
[----:B------:R-:W0:Y:S03]  /*e640*/  @!P4 MUFU.RCP R57, R66 ;  /* 0x000000420039c308 */ /* 0x000e260000001000 */
[----:B------:R-:W-:Y:S01]  /*e650*/  @!P2 FMUL.FTZ R53, R53, R70 ;  /* 0x000000463535a220 */ /* 0x000fe20000410000 */
[----:B------:R-:W-:Y:S01]  /*e660*/  @!P5 FMUL.FTZ R54, R54, R131 ;  /* 0x000000833636d220 */ /* 0x000fe20000410000 */
[----:B------:R-:W-:Y:S01]  /*e670*/  IMAD R63, R129, UR19, R60 ;  /* 0x00000013813f7c24 */ /* 0x000fe2000f8e023c */
[----:B------:R-:W-:Y:S01]  /*e680*/  ULDC.64 UR18, c[0x0][0x3e0] ;  /* 0x0000f80000127ab9 */ /* 0x000fe20000000a00 */
[----:B------:R-:W-:Y:S01]  /*e690*/  IADD3 R60, P6, R75, R58, RZ ;  /* 0x0000003a4b3c7210 */ /* 0x000fe20007fde0ff */
[----:B------:R-:W-:Y:S01]  /*e6a0*/  @!P3 FMUL.FTZ R55, R55, R72 ;  /* 0x000000483737b220 */ /* 0x000fe20000410000 */
[----:B------:R-:W-:Y:S01]  /*e6b0*/  LEA R61, P0, R24, UR18, 0x1 ;  /* 0x00000012183d7c11 */ /* 0x000fe2000f8008ff */
[----:B------:R-:W-:Y:S01]  /*e6c0*/  BSSY B0, `(.L_x_6756) ;  /* 0x000007c000007945 */ /* 0x000fe20003800000 */
[----:B------:R-:W-:-:S02]  /*e6d0*/  ISETP.GE.AND P5, PT, R23, R103, PT ;  /* 0x000000671700720c */ /* 0x000fc40003fa6270 */
[----:B------:R-:W-:Y:S02]  /*e6e0*/  LEA.HI.X R62, R24, UR19, R25, 0x1, P0 ;  /* 0x00000013183e7c11 */ /* 0x000fe400080f0c19 */
[-C--:B------:R-:W-:Y:S02]  /*e6f0*/  ISETP.GE.AND P0, PT, R0, R103.reuse, PT ;  /* 0x000000670000720c */ /* 0x080fe40003f06270 */
[----:B------:R-:W-:Y:S02]  /*e700*/  ISETP.GE.AND P2, PT, R4, R103, PT ;  /* 0x000000670400720c */ /* 0x000fe40003f46270 */
[----:B------:R-:W-:Y:S01]  /*e710*/  IADD3.X R59, R74, R63, R59, P6, !PT ;  /* 0x0000003f4a3b7210 */ /* 0x000fe200037fe43b */
[----:B0-----:R-:W-:Y:S01]  /*e720*/  @!P4 FMUL.FTZ R56, R56, R57 ;  /* 0x000000393838c220 */ /* 0x001fe20000410000 */
[----:B------:R-:W-:Y:S01]  /*e730*/  LEA R58, P6, R60, R61, 0x1 ;  /* 0x0000003d3c3a7211 */ /* 0x000fe200078c08ff */
[----:B------:R-:W-:Y:S01]  /*e740*/  FADD.FTZ R57, R41, R130 ;  /* 0x0000008229397221 */ /* 0x000fe20000010000 */
[----:B------:R-:W-:-:S02]  /*e750*/  ISETP.GE.AND P3, PT, R5, R103, PT ;  /* 0x000000670500720c */ /* 0x000fc40003f66270 */
[----:B------:R-:W-:Y:S01]  /*e760*/  LEA.HI.X R59, R60, R62, R59, 0x1, P6 ;  /* 0x0000003e3c3b7211 */ /* 0x000fe200030f0c3b */
[----:B------:R-:W-:Y:S01]  /*e770*/  FADD.FTZ R60, R57, R42 ;  /* 0x0000002a393c7221 */ /* 0x000fe20000010000 */
[-C--:B------:R-:W-:Y:S02]  /*e780*/  ISETP.GE.AND P4, PT, R6, R103.reuse, PT ;  /* 0x000000670600720c */ /* 0x080fe40003f86270 */
        /* <DEDUP_REMOVED lines=21> */
[----:B------:R-:W-:-:S02]  /*e8e0*/  ISETP.GE.AND P6, PT, R13, R103, PT ;  /* 0x000000670d00720c */ /* 0x000fc40003fc6270 */
        /* <DEDUP_REMOVED lines=11> */
[----:B------:R-:W-:-:S02]  /*e9a0*/  FADD.FTZ R49, R48, R49 ;  /* 0x0000003130317221 */ /* 0x000fc40000010000 */
[----:B------:R-:W-:Y:S02]  /*e9b0*/  @!P3 STG.E.U16 desc[UR14][R58.64+-0x540], R93 ;  /* 0xfffac05d3a00b986 */ /* 0x000fe4000c10150e */
[----:B------:R-:W-:Y:S01]  /*e9c0*/  FADD.FTZ R50, R49, R50 ;  /* 0x0000003231327221 */ /* 0x000fe20000010000 */
[----:B------:R-:W-:Y:S01]  /*e9d0*/  IMAD R49, R29, UR16, R68 ;  /* 0x000000101d317c24 */ /* 0x000fe2000f8e0244 */
[----:B------:R-:W-:Y:S02]  /*e9e0*/  @!P4 STG.E.U16 desc[UR14][R58.64+-0x500], R95 ;  /* 0xfffb005f3a00c986 */ /* 0x000fe4000c10150e */
[----:B------:R-:W-:Y:S02]  /*e9f0*/  FADD.FTZ R51, R50, R51 ;  /* 0x0000003332337221 */ /* 0x000fe40000010000 */
[----:B------:R-:W-:Y:S02]  /*ea00*/  @!P6 STG.E.U16 desc[UR14][R58.64+-0x4c0], R97 ;  /* 0xfffb40613a00e986 */ /* 0x000fe4000c10150e */
[----:B------:R-:W-:-:S02]  /*ea10*/  FADD.FTZ R52, R51, R52 ;  /* 0x0000003433347221 */ /* 0x000fc40000010000 */
        /* <DEDUP_REMOVED lines=10> */
[----:B------:R0:W-:Y:S01]  /*eac0*/  STS.U16 [R32+0x6], R61 ;  /* 0x0000063d20007388 */ /* 0x0001e20000000400 */
[----:B-1----:R-:W-:-:S03]  /*ead0*/  PRMT R59, R43, 0x7632, R59 ;  /* 0x000076322b3b7816 */ /* 0x002fc6000000003b */
[----:B------:R1:W-:Y:S01]  /*eae0*/  STS.U16 [R31+0x8], R45 ;  /* 0x0000082d1f007388 */ /* 0x0003e20000000400 */
[----:B------:R-:W-:Y:S01]  /*eaf0*/  F2FP.F16.F32.PACK_AB R26, R54, R53 ;  /* 0x00000035361a723e */ /* 0x000fe200000000ff */
[----:B------:R-:W-:Y:S01]  /*eb00*/  FADD.FTZ R53, R52, R53 ;  /* 0x0000003534357221 */ /* 0x000fe20000010000 */
[----:B--2---:R-:W-:Y:S01]  /*eb10*/  F2FP.F16.F32.PACK_AB R30, R56, R55 ;  /* 0x00000037381e723e */ /* 0x004fe200000000ff */
[----:B------:R-:W-:Y:S01]  /*eb20*/  STS.U16 [R78+0xa], R58 ;  /* 0x00000a3a4e007388 */ /* 0x000fe20000000400 */
[----:B0-----:R-:W-:Y:S01]  /*eb30*/  PRMT R32, R44, 0x7632, R32 ;  /* 0x000076322c207816 */ /* 0x001fe20000000020 */
[----:B------:R-:W-:Y:S02]  /*eb40*/  FADD.FTZ R54, R53, R54 ;  /* 0x0000003635367221 */ /* 0x000fe40000010000 */
[----:B------:R0:W-:Y:S01]  /*eb50*/  STS.U16 [R33+0xc], R42 ;  /* 0x00000c2a21007388 */ /* 0x0001e20000000400 */
[----:B-1----:R-:W-:Y:S01]  /*eb60*/  PRMT R45, R26, 0x7632, R45 ;  /* 0x000076321a2d7816 */ /* 0x002fe2000000002d */
        /* <DEDUP_REMOVED lines=31> */
[----:B0-----:R-:W-:Y:S01]  /*ed60*/  IADD3 R30, P1, R24, -0x3e0, RZ ;  /* 0xfffffc20181e7810 */ /* 0x001fe20007f3e0ff */
[----:B-1----:R-:W-:-:S03]  /*ed70*/  IMAD.WIDE.U32 R26, R28, UR16, RZ ;  /* 0x000000101c1a7c25 */ /* 0x002fc6000f8e00ff */
[----:B------:R-:W-:Y:S02]  /*ed80*/  IADD3.X R41, R25, -0x1, RZ, P1, !PT ;  /* 0xffffffff19297810 */ /* 0x000fe40000ffe4ff */
[----:B------:R-:W-:Y:S01]  /*ed90*/  IADD3 R47, R27, R49, RZ ;  /* 0x000000311b2f7210 */ /* 0x000fe20007ffe0ff */
        /* <DEDUP_REMOVED lines=14> */
.L_x_6757:
[----:B------:R-:W-:Y:S05]  /*ee80*/  BSYNC B0 ;  /* 0x0000000000007941 */ /* 0x000fea0003800000 */
.L_x_6756:
        /* <DEDUP_REMOVED lines=52> */
.L_x_6684:
        /* <DEDUP_REMOVED lines=35> */
.L_x_6760:
[----:B------:R-:W-:Y:S05]  /*f400*/  BSYNC B0 ;  /* 0x0000000000007941 */ /* 0x000fea0003800000 */
.L_x_6759:
        /* <DEDUP_REMOVED lines=38> */
.L_x_6762:
[----:B------:R-:W2:Y:S02]  /*f670*/  S2R R21, SR_TID.X ;  /* 0x0000000000157919 */ /* 0x000ea40000002100 */
.L_x_6763:
[----:B------:R-:W-:Y:S05]  /*f680*/  BSYNC B0 ;  /* 0x0000000000007941 */ /* 0x000fea0003800000 */
.L_x_6761:
        /* <DEDUP_REMOVED lines=43> */
.L_x_6765:
        /* <DEDUP_REMOVED lines=64> */
.L_x_6764:
[----:B------:R-:W-:Y:S05]  /*fd40*/  EXIT ;  /* 0x000000000000794d */ /* 0x000fea0003800000 */
.L_x_6726:
[----:B------:R-:W-:Y:S01]  /*fd50*/  HFMA2.MMA R227, -RZ, RZ, 0, 5.9604644775390625e-08 ;  /* 0x00000001ffe37435 */ /* 0x000fe200000001ff */
[----:B------:R-:W-:Y:S02]  /*fd60*/  MOV R232, R209 ;  /* 0x000000d100e87202 */ /* 0x000fe40000000f00 */
[----:B------:R-:W-:Y:S02]  /*fd70*/  MOV R234, RZ ;  /* 0x000000ff00ea7202 */ /* 0x000fe40000000f00 */
[----:B------:R-:W-:-:S07]  /*fd80*/  MOV R15, 0xffffffff ;  /* 0xffffffff000f7802 */ /* 0x000fce0000000f00 */
[----:B01---5:R-:W-:Y:S05]  /*fd90*/  WARPSYNC.COLLECTIVE R15, `(.L_x_6766) ;  /* 0x000000000f087348 */ /* 0x023fea0003c00000 */
[----:B------:R2:W3:Y:S02]  /*fda0*/  SHFL.UP P0, R213, R232, R227, R234 ;  /* 0x040000e3e8d57389 */ /* 0x0004e400000000ea */
[----:B0123-5:R-:W-:Y:S01]  /*fdb0*/  ENDCOLLECTIVE ;  /* 0x000000000000791b */ /* 0x02ffe20003800000 */
.L_x_6766:
[----:B------:R-:W-:Y:S02]  /*fdc0*/  MOV R232, R12 ;  /* 0x0000000c00e87202 */ /* 0x000fe40000000f00 */
[----:B------:R-:W-:-:S07]  /*fdd0*/  MOV R13, R213 ;  /* 0x000000d5000d7202 */ /* 0x000fce0000000f00 */
[----:B------:R-:W-:Y:S05]  /*fde0*/  WARPSYNC.COLLECTIVE R15, `(.L_x_6767) ;  /* 0x000000000f087348 */ /* 0x000fea0003c00000 */
[----:B------:R0:W1:Y:S02]  /*fdf0*/  SHFL.UP P0, R213, R232, R227, R234 ;  /* 0x040000e3e8d57389 */ /* 0x00006400000000ea */
[----:B01----:R-:W-:Y:S01]  /*fe00*/  ENDCOLLECTIVE ;  /* 0x000000000000791b */ /* 0x003fe20003800000 */
.L_x_6767:
[----:B------:R-:W-:Y:S02]  /*fe10*/  MOV R232, R210 ;  /* 0x000000d200e87202 */ /* 0x000fe40000000f00 */
[----:B------:R-:W-:-:S07]  /*fe20*/  MOV R14, R213 ;  /* 0x000000d5000e7202 */ /* 0x000fce0000000f00 */
[----:B------:R-:W-:Y:S05]  /*fe30*/  WARPSYNC.COLLECTIVE R15, `(.L_x_6768) ;  /* 0x000000000f087348 */ /* 0x000fea0003c00000 */
[----:B------:R0:W1:Y:S02]  /*fe40*/  SHFL.UP P0, R213, R232, R227, R234 ;  /* 0x040000e3e8d57389 */ /* 0x00006400000000ea */
[----:B01----:R-:W-:Y:S01]  /*fe50*/  ENDCOLLECTIVE ;  /* 0x000000000000791b */ /* 0x003fe20003800000 */
.L_x_6768:
[----:B------:R-:W-:Y:S02]  /*fe60*/  MOV R232, R211 ;  /* 0x000000d300e87202 */ /* 0x000fe40000000f00 */
[----:B------:R-:W-:-:S07]  /*fe70*/  MOV R212, R213 ;  /* 0x000000d500d47202 */ /* 0x000fce0000000f00 */
[----:B------:R-:W-:Y:S05]  /*fe80*/  WARPSYNC.COLLECTIVE R15, `(.L_x_6769) ;  /* 0x000000000f087348 */ /* 0x000fea0003c00000 */
[----:B------:R0:W1:Y:S02]  /*fe90*/  SHFL.UP P0, R213, R232, R227, R234 ;  /* 0x040000e3e8d57389 */ /* 0x00006400000000ea */
[----:B01----:R-:W-:Y:S01]  /*fea0*/  ENDCOLLECTIVE ;  /* 0x000000000000791b */ /* 0x003fe20003800000 */
.L_x_6769:
        /* <DEDUP_REMOVED lines=17> */
.L_x_6770:
[----:B------:R-:W-:Y:S02]  /*ffc0*/  MOV R232, R12 ;  /* 0x0000000c00e87202 */ /* 0x000fe40000000f00 */
[----:B------:R-:W-:-:S07]  /*ffd0*/  MOV R13, R213 ;  /* 0x000000d5000d7202 */ /* 0x000fce0000000f00 */
[----:B------:R-:W-:Y:S05]  /*ffe0*/  WARPSYNC.COLLECTIVE R15, `(.L_x_6771) ;  /* 0x000000000f087348 */ /* 0x000fea0003c00000 */
[----:B------:R0:W1:Y:S02]  /*fff0*/  SHFL.UP P0, R213, R232, R227, R234 ;  /* 0x040000e3e8d57389 */ /* 0x00006400000000ea */
[----:B01----:R-:W-:Y:S01]  /*10000*/  ENDCOLLECTIVE ;  /* 0x000000000000791b */ /* 0x003fe20003800000 */
.L_x_6771:
[----:B------:R-:W-:Y:S02]  /*10010*/  MOV R232, R210 ;  /* 0x000000d200e87202 */ /* 0x000fe40000000f00 */
[----:B------:R-:W-:-:S07]  /*10020*/  MOV R14, R213 ;  /* 0x000000d5000e7202 */ /* 0x000fce0000000f00 */
[----:B------:R-:W-:Y:S05]  /*10030*/  WARPSYNC.COLLECTIVE R15, `(.L_x_6772) ;  /* 0x000000000f087348 */ /* 0x000fea0003c00000 */
[----:B------:R0:W1:Y:S02]  /*10040*/  SHFL.UP P0, R213, R232, R227, R234 ;  /* 0x040000e3e8d57389 */ /* 0x00006400000000ea */
[----:B01----:R-:W-:Y:S01]  /*10050*/  ENDCOLLECTIVE ;  /* 0x000000000000791b */ /* 0x003fe20003800000 */
.L_x_6772:
[----:B------:R-:W-:Y:S02]  /*10060*/  MOV R232, R211 ;  /* 0x000000d300e87202 */ /* 0x000fe40000000f00 */
[----:B------:R-:W-:-:S07]  /*10070*/  MOV R212, R213 ;  /* 0x000000d500d47202 */ /* 0x000fce0000000f00 */
[----:B------:R-:W-:Y:S05]  /*10080*/  WARPSYNC.COLLECTIVE R15, `(.L_x_6773) ;  /* 0x000000000f087348 */ /* 0x000fea0003c00000 */
[----:B------:R0:W1:Y:S02]  /*10090*/  SHFL.UP P0, R213, R232, R227, R234 ;  /* 0x040000e3e8d57389 */ /* 0x00006400000000ea */
[----:B01----:R-:W-:Y:S01]  /*100a0*/  ENDCOLLECTIVE ;  /* 0x000000000000791b */ /* 0x003fe20003800000 */
.L_x_6773:
        /* <DEDUP_REMOVED lines=17> */
.L_x_6774:
[----:B------:R-:W-:Y:S02]  /*101c0*/  MOV R232, R12 ;  /* 0x0000000c00e87202 */ /* 0x000fe40000000f00 */
[----:B------:R-:W-:-:S07]  /*101d0*/  MOV R13, R213 ;  /* 0x000000d5000d7202 */ /* 0x000fce0000000f00 */
[----:B------:R-:W-:Y:S05]  /*101e0*/  WARPSYNC.COLLECTIVE R15, `(.L_x_6775) ;  /* 0x000000000f087348 */ /* 0x000fea0003c00000 */
[----:B------:R0:W1:Y:S02]  /*101f0*/  SHFL.UP P0, R213, R232, R227, R234 ;  /* 0x040000e3e8d57389 */ /* 0x00006400000000ea */
[----:B01----:R-:W-:Y:S01]  /*10200*/  ENDCOLLECTIVE ;  /* 0x000000000000791b */ /* 0x003fe20003800000 */
.L_x_6775:
[----:B------:R-:W-:Y:S02]  /*10210*/  MOV R232, R210 ;  /* 0x000000d200e87202 */ /* 0x000fe40000000f00 */
[----:B------:R-:W-:-:S07]  /*10220*/  MOV R14, R213 ;  /* 0x000000d5000e7202 */ /* 0x000fce0000000f00 */
[----:B------:R-:W-:Y:S05]  /*10230*/  WARPSYNC.COLLECTIVE R15, `(.L_x_6776) ;  /* 0x000000000f087348 */ /* 0x000fea0003c00000 */
[----:B------:R0:W1:Y:S02]  /*10240*/  SHFL.UP P0, R213, R232, R227, R234 ;  /* 0x040000e3e8d57389 */ /* 0x00006400000000ea */
[----:B01----:R-:W-:Y:S01]  /*10250*/  ENDCOLLECTIVE ;  /* 0x000000000000791b */ /* 0x003fe20003800000 */
.L_x_6776:
[----:B------:R-:W-:Y:S02]  /*10260*/  MOV R232, R211 ;  /* 0x000000d300e87202 */ /* 0x000fe40000000f00 */
[----:B------:R-:W-:-:S07]  /*10270*/  MOV R212, R213 ;  /* 0x000000d500d47202 */ /* 0x000fce0000000f00 */
[----:B------:R-:W-:Y:S05]  /*10280*/  WARPSYNC.COLLECTIVE R15, `(.L_x_6777) ;  /* 0x000000000f087348 */ /* 0x000fea0003c00000 */
[----:B------:R0:W1:Y:S02]  /*10290*/  SHFL.UP P0, R213, R232, R227, R234 ;  /* 0x040000e3e8d57389 */ /* 0x00006400000000ea */
[----:B01----:R-:W-:Y:S01]  /*102a0*/  ENDCOLLECTIVE ;  /* 0x000000000000791b */ /* 0x003fe20003800000 */
.L_x_6777:
        /* <DEDUP_REMOVED lines=17> */
.L_x_6778:
[----:B------:R-:W-:Y:S02]  /*103c0*/  MOV R232, R12 ;  /* 0x0000000c00e87202 */ /* 0x000fe40000000f00 */
[----:B------:R-:W-:-:S07]  /*103d0*/  MOV R13, R213 ;  /* 0x000000d5000d7202 */ /* 0x000fce0000000f00 */
[----:B------:R-:W-:Y:S05]  /*103e0*/  WARPSYNC.COLLECTIVE R15, `(.L_x_6779) ;  /* 0x000000000f087348 */ /* 0x000fea0003c00000 */
[----:B------:R0:W1:Y:S02]  /*103f0*/  SHFL.UP P0, R213, R232, R227, R234 ;  /* 0x040000e3e8d57389 */ /* 0x00006400000000ea */
[----:B01----:R-:W-:Y:S01]  /*10400*/  ENDCOLLECTIVE ;  /* 0x000000000000791b */ /* 0x003fe20003800000 */
.L_x_6779:
[----:B------:R-:W-:Y:S02]  /*10410*/  MOV R232, R210 ;  /* 0x000000d200e87202 */ /* 0x000fe40000000f00 */
[----:B------:R-:W-:-:S07]  /*10420*/  MOV R14, R213 ;  /* 0x000000d5000e7202 */ /* 0x000fce0000000f00 */
[----:B------:R-:W-:Y:S05]  /*10430*/  WARPSYNC.COLLECTIVE R15, `(.L_x_6780) ;  /* 0x000000000f087348 */ /* 0x000fea0003c00000 */
[----:B------:R0:W1:Y:S02]  /*10440*/  SHFL.UP P0, R213, R232, R227, R234 ;  /* 0x040000e3e8d57389 */ /* 0x00006400000000ea */
[----:B01----:R-:W-:Y:S01]  /*10450*/  ENDCOLLECTIVE ;  /* 0x000000000000791b */ /* 0x003fe20003800000 */
.L_x_6780:
[----:B------:R-:W-:Y:S02]  /*10460*/  MOV R232, R211 ;  /* 0x000000d300e87202 */ /* 0x000fe40000000f00 */
[----:B------:R-:W-:-:S07]  /*10470*/  MOV R212, R213 ;  /* 0x000000d500d47202 */ /* 0x000fce0000000f00 */
[----:B------:R-:W-:Y:S05]  /*10480*/  WARPSYNC.COLLECTIVE R15, `(.L_x_6781) ;  /* 0x000000000f087348 */ /* 0x000fea0003c00000 */
[----:B------:R0:W1:Y:S02]  /*10490*/  SHFL.UP P0, R213, R232, R227, R234 ;  /* 0x040000e3e8d57389 */ /* 0x00006400000000ea */
[----:B01----:R-:W-:Y:S01]  /*104a0*/  ENDCOLLECTIVE ;  /* 0x000000000000791b */ /* 0x003fe20003800000 */
.L_x_6781:
        /* <DEDUP_REMOVED lines=17> */
.L_x_6782:
[----:B------:R-:W-:Y:S02]  /*105c0*/  MOV R232, R215 ;  /* 0x000000d700e87202 */ /* 0x000fe40000000f00 */
[----:B------:R-:W-:-:S07]  /*105d0*/  MOV R12, R213 ;  /* 0x000000d5000c7202 */ /* 0x000fce0000000f00 */
[----:B------:R-:W-:Y:S05]  /*105e0*/  WARPSYNC.COLLECTIVE R15, `(.L_x_6783) ;  /* 0x000000000f087348 */ /* 0x000fea0003c00000 */
[----:B------:R0:W1:Y:S02]  /*105f0*/  SHFL.UP P0, R213, R232, R227, R234 ;  /* 0x040000e3e8d57389 */ /* 0x00006400000000ea */
[----:B01----:R-:W-:Y:S01]  /*10600*/  ENDCOLLECTIVE ;  /* 0x000000000000791b */ /* 0x003fe20003800000 */
.L_x_6783:
[----:B------:R-:W-:Y:S02]  /*10610*/  MOV R232, R210 ;  /* 0x000000d200e87202 */ /* 0x000fe40000000f00 */
[----:B------:R-:W-:-:S07]  /*10620*/  MOV R14, R213 ;  /* 0x000000d5000e7202 */ /* 0x000fce0000000f00 */
[----:B------:R-:W-:Y:S05]  /*10630*/  WARPSYNC.COLLECTIVE R15, `(.L_x_6784) ;  /* 0x000000000f087348 */ /* 0x000fea0003c00000 */
[----:B------:R0:W1:Y:S02]  /*10640*/  SHFL.UP P0, R213, R232, R227, R234 ;  /* 0x040000e3e8d57389 */ /* 0x00006400000000ea */
[----:B01----:R-:W-:Y:S01]  /*10650*/  ENDCOLLECTIVE ;  /* 0x000000000000791b */ /* 0x003fe20003800000 */
.L_x_6784:
[----:B------:R-:W-:Y:S02]  /*10660*/  MOV R232, R211 ;  /* 0x000000d300e87202 */ /* 0x000fe40000000f00 */
[----:B------:R-:W-:-:S07]  /*10670*/  MOV R212, R213 ;  /* 0x000000d500d47202 */ /* 0x000fce0000000f00 */
[----:B------:R-:W-:Y:S05]  /*10680*/  WARPSYNC.COLLECTIVE R15, `(.L_x_6785) ;  /* 0x000000000f087348 */ /* 0x000fea0003c00000 */
[----:B------:R0:W1:Y:S02]  /*10690*/  SHFL.UP P0, R213, R232, R227, R234 ;  /* 0x040000e3e8d57389 */ /* 0x00006400000000ea */
[----:B01----:R-:W-:Y:S01]  /*106a0*/  ENDCOLLECTIVE ;  /* 0x000000000000791b */ /* 0x003fe20003800000 */
.L_x_6785:
[----:B------:R-:W-:Y:S01]  /*106b0*/  MOV R214, R213 ;  /* 0x000000d500d67202 */ /* 0x000fe20000000f00 */
[----:B------:R-:W-:Y:S06]  /*106c0*/  BRA `(.L_x_6786) ;  /* 0xffffff8800bc7947 */ /* 0x000fec000383ffff */
.L_x_6727:
        /* <DEDUP_REMOVED lines=8> */
.L_x_6788:
[----:B------:R-:W-:Y:S05]  /*10750*/  BSYNC B0 ;  /* 0x0000000000007941 */ /* 0x000fea0003800000 */
.L_x_6787:
[----:B------:R-:W-:Y:S05]  /*10760*/  BRA `(.L_x_6789) ;  /* 0xffffff8800cc7947 */ /* 0x000fea000383ffff */
.L_x_6728:
        /* <DEDUP_REMOVED lines=8> */
.L_x_6791:
[----:B------:R-:W-:Y:S05]  /*107f0*/  BSYNC B0 ;  /* 0x0000000000007941 */ /* 0x000fea0003800000 */
.L_x_6790:
[----:B------:R-:W-:Y:S05]  /*10800*/  BRA `(.L_x_6792) ;  /* 0xffffff8800ac7947 */ /* 0x000fea000383ffff */
.L_x_6729:
        /* <DEDUP_REMOVED lines=8> */
.L_x_6794:
[----:B------:R-:W-:Y:S05]  /*10890*/  BSYNC B0 ;  /* 0x0000000000007941 */ /* 0x000fea0003800000 */
.L_x_6793:
[----:B------:R-:W-:Y:S05]  /*108a0*/  BRA `(.L_x_6795) ;  /* 0xffffff88008c7947 */ /* 0x000fea000383ffff */
.L_x_6730:
        /* <DEDUP_REMOVED lines=8> */
.L_x_6797:
[----:B------:R-:W-:Y:S05]  /*10930*/  BSYNC B0 ;  /* 0x0000000000007941 */ /* 0x000fea0003800000 */
.L_x_6796:
[----:B------:R-:W-:Y:S05]  /*10940*/  BRA `(.L_x_6798) ;  /* 0xffffff88006c7947 */ /* 0x000fea000383ffff */
.L_x_6731:
        /* <DEDUP_REMOVED lines=8> */
.L_x_6800:
[----:B------:R-:W-:Y:S05]  /*109d0*/  BSYNC B0 ;  /* 0x0000000000007941 */ /* 0x000fea0003800000 */
.L_x_6799:
        /* <DEDUP_REMOVED lines=10> */
.L_x_6801:
[----:B------:R-:W-:Y:S02]  /*10a80*/  MOV R12, 0x1f ;  /* 0x0000001f000c7802 */ /* 0x000fe40000000f00 */
[----:B------:R-:W-:Y:S02]  /*10a90*/  MOV R232, R210 ;  /* 0x000000d200e87202 */ /* 0x000fe40000000f00 */
[----:B------:R-:W-:-:S07]  /*10aa0*/  MOV R230, R213 ;  /* 0x000000d500e67202 */ /* 0x000fce0000000f00 */
[----:B------:R-:W-:Y:S05]  /*10ab0*/  WARPSYNC.COLLECTIVE R15, `(.L_x_6802) ;  /* 0x000000000f087348 */ /* 0x000fea0003c00000 */
[----:B------:R0:W1:Y:S02]  /*10ac0*/  SHFL.UP P0, R213, R232, R227, R234 ;  /* 0x040000e3e8d57389 */ /* 0x00006400000000ea */
[----:B01----:R-:W-:Y:S01]  /*10ad0*/  ENDCOLLECTIVE ;  /* 0x000000000000791b */ /* 0x003fe20003800000 */
.L_x_6802:
[----:B------:R-:W-:Y:S02]  /*10ae0*/  MOV R232, R211 ;  /* 0x000000d300e87202 */ /* 0x000fe40000000f00 */
[----:B------:R-:W-:-:S07]  /*10af0*/  MOV R210, R213 ;  /* 0x000000d500d27202 */ /* 0x000fce0000000f00 */
[----:B------:R-:W-:Y:S05]  /*10b00*/  WARPSYNC.COLLECTIVE R15, `(.L_x_6803) ;  /* 0x000000000f087348 */ /* 0x000fea0003c00000 */
[----:B------:R0:W1:Y:S02]  /*10b10*/  SHFL.UP P0, R213, R232, R227, R234 ;  /* 0x040000e3e8d57389 */ /* 0x00006400000000ea */
[----:B01----:R-:W-:Y:S01]  /*10b20*/  ENDCOLLECTIVE ;  /* 0x000000000000791b */ /* 0x003fe20003800000 */
.L_x_6803:
[----:B------:R-:W-:Y:S05]  /*10b30*/  WARPSYNC.COLLECTIVE R15, `(.L_x_6804) ;  /* 0x000000000f087348 */ /* 0x000fea0003c00000 */
[----:B------:R0:W1:Y:S02]  /*10b40*/  SHFL.IDX P0, R231, R14, R13, R12 ;  /* 0x0000000d0ee77389 */ /* 0x000064000000000c */
[----:B01----:R-:W-:Y:S01]  /*10b50*/  ENDCOLLECTIVE ;  /* 0x000000000000791b */ /* 0x003fe20003800000 */
.L_x_6804:
[----:B------:R-:W-:Y:S02]  /*10b60*/  MOV R14, R5 ;  /* 0x00000005000e7202 */ /* 0x000fe40000000f00 */
[----:B------:R-:W-:Y:S02]  /*10b70*/  MOV R211, R213 ;  /* 0x000000d500d37202 */ /* 0x000fe40000000f00 */
[----:B------:R-:W-:-:S07]  /*10b80*/  MOV R4, R231 ;  /* 0x000000e700047202 */ /* 0x000fce0000000f00 */
[----:B------:R-:W-:Y:S05]  /*10b90*/  WARPSYNC.COLLECTIVE R15, `(.L_x_6805) ;  /* 0x000000000f087348 */ /* 0x000fea0003c00000 */
[----:B------:R0:W1:Y:S02]  /*10ba0*/  SHFL.IDX P0, R231, R14, R13, R12 ;  /* 0x0000000d0ee77389 */ /* 0x000064000000000c */
[----:B01----:R-:W-:Y:S01]  /*10bb0*/  ENDCOLLECTIVE ;  /* 0x000000000000791b */ /* 0x003fe20003800000 */
.L_x_6805:
[----:B------:R-:W-:Y:S02]  /*10bc0*/  MOV R14, R6 ;  /* 0x00000006000e7202 */ /* 0x000fe40000000f00 */
[----:B------:R-:W-:-:S07]  /*10bd0*/  MOV R5, R231 ;  /* 0x000000e700057202 */ /* 0x000fce0000000f00 */
[----:B------:R-:W-:Y:S05]  /*10be0*/  WARPSYNC.COLLECTIVE R15, `(.L_x_6806) ;  /* 0x000000000f087348 */ /* 0x000fea0003c00000 */
[----:B------:R0:W1:Y:S02]  /*10bf0*/  SHFL.IDX P0, R231, R14, R13, R12 ;  /* 0x0000000d0ee77389 */ /* 0x000064000000000c */
[----:B01----:R-:W-:Y:S01]  /*10c00*/  ENDCOLLECTIVE ;  /* 0x000000000000791b */ /* 0x003fe20003800000 */
.L_x_6806:
[----:B------:R-:W-:Y:S02]  /*10c10*/  MOV R14, R7 ;  /* 0x00000007000e7202 */ /* 0x000fe40000000f00 */
[----:B------:R-:W-:-:S07]  /*10c20*/  MOV R6, R231 ;  /* 0x000000e700067202 */ /* 0x000fce0000000f00 */
[----:B------:R-:W-:Y:S05]  /*10c30*/  WARPSYNC.COLLECTIVE R15, `(.L_x_6807) ;  /* 0x000000000f087348 */ /* 0x000fea0003c00000 */
[----:B------:R0:W1:Y:S02]  /*10c40*/  SHFL.IDX P0, R231, R14, R13, R12 ;  /* 0x0000000d0ee77389 */ /* 0x000064000000000c */
[----:B01----:R-:W-:Y:S01]  /*10c50*/  ENDCOLLECTIVE ;  /* 0x000000000000791b */ /* 0x003fe20003800000 */
.L_x_6807:
[----:B------:R-:W-:Y:S01]  /*10c60*/  MOV R7, R231 ;  /* 0x000000e700077202 */ /* 0x000fe20000000f00 */
[----:B------:R-:W-:Y:S06]  /*10c70*/  BRA `(.L_x_6808) ;  /* 0xffffff8400c87947 */ /* 0x000fec000383ffff */
.L_x_6733:
[----:B------:R-:W-:Y:S01]  /*10c80*/  HFMA2.MMA R251, -RZ, RZ, 0, 5.9604644775390625e-08 ;  /* 0x00000001fffb7435 */ /* 0x000fe200000001ff */
[----:B------:R-:W-:Y:S02]  /*10c90*/  MOV R250, R248 ;  /* 0x000000f800fa7202 */ /* 0x000fe40000000f00 */
[----:B------:R-:W-:Y:S02]  /*10ca0*/  MOV R252, 0x1f ;  /* 0x0000001f00fc7802 */ /* 0x000fe40000000f00 */
[----:B------:R-:W-:-:S07]  /*10cb0*/  MOV R15, 0xffffffff ;  /* 0xffffffff000f7802 */ /* 0x000fce0000000f00 */
[----:B-1----:R-:W-:Y:S05]  /*10cc0*/  WARPSYNC.COLLECTIVE R15, `(.L_x_6809) ;  /* 0x000000000f087348 */ /* 0x002fea0003c00000 */
[----:B------:R0:W2:Y:S02]  /*10cd0*/  SHFL.DOWN P2, R247, R250, R251, R252 ;  /* 0x080000fbfaf77389 */ /* 0x0000a400000400fc */
[----:B012---:R-:W-:Y:S01]  /*10ce0*/  ENDCOLLECTIVE ;  /* 0x000000000000791b */ /* 0x007fe20003800000 */
.L_x_6809:
[----:B------:R-:W-:Y:S02]  /*10cf0*/  MOV R250, R249 ;  /* 0x000000f900fa7202 */ /* 0x000fe40000000f00 */
[----:B------:R-:W-:-:S07]  /*10d00*/  MOV R13, R247 ;  /* 0x000000f7000d7202 */ /* 0x000fce0000000f00 */
[----:B------:R-:W-:Y:S05]  /*10d10*/  WARPSYNC.COLLECTIVE R15, `(.L_x_6810) ;  /* 0x000000000f087348 */ /* 0x000fea0003c00000 */
[----:B------:R0:W1:Y:S02]  /*10d20*/  SHFL.DOWN P2, R247, R250, R251, R252 ;  /* 0x080000fbfaf77389 */ /* 0x00006400000400fc */
[----:B01----:R-:W-:Y:S01]  /*10d30*/  ENDCOLLECTIVE ;  /* 0x000000000000791b */ /* 0x003fe20003800000 */
.L_x_6810:
[----:B------:R-:W-:Y:S02]  /*10d40*/  MOV R250, R245 ;  /* 0x000000f500fa7202 */ /* 0x000fe40000000f00 */
[----:B------:R-:W-:-:S07]  /*10d50*/  MOV R12, R247 ;  /* 0x000000f7000c7202 */ /* 0x000fce0000000f00 */
[----:B------:R-:W-:Y:S05]  /*10d60*/  WARPSYNC.COLLECTIVE R15, `(.L_x_6811) ;  /* 0x000000000f087348 */ /* 0x000fea0003c00000 */
[----:B------:R0:W1:Y:S02]  /*10d70*/  SHFL.DOWN P2, R247, R250, R251, R252 ;  /* 0x080000fbfaf77389 */ /* 0x00006400000400fc */
[----:B01----:R-:W-:Y:S01]  /*10d80*/  ENDCOLLECTIVE ;  /* 0x000000000000791b */ /* 0x003fe20003800000 */
.L_x_6811:
[----:B------:R-:W-:Y:S02]  /*10d90*/  MOV R250, R244 ;  /* 0x000000f400fa7202 */ /* 0x000fe40000000f00 */
[----:B------:R-:W-:-:S07]  /*10da0*/  MOV R14, R247 ;  /* 0x000000f7000e7202 */ /* 0x000fce0000000f00 */
[----:B------:R-:W-:Y:S05]  /*10db0*/  WARPSYNC.COLLECTIVE R15, `(.L_x_6812) ;  /* 0x000000000f087348 */ /* 0x000fea0003c00000 */
[----:B------:R0:W1:Y:S02]  /*10dc0*/  SHFL.DOWN P2, R247, R250, R251, R252 ;  /* 0x080000fbfaf77389 */ /* 0x00006400000400fc */
[----:B01----:R-:W-:Y:S01]  /*10dd0*/  ENDCOLLECTIVE ;  /* 0x000000000000791b */ /* 0x003fe20003800000 */
.L_x_6812:
[----:B------:R-:W-:Y:S05]  /*10de0*/  BRA `(.L_x_6813) ;  /* 0xffffff98001c7947 */ /* 0x000fea000383ffff */
.L_x_6736:
        /* <DEDUP_REMOVED lines=8> */
.L_x_6815:
[----:B------:R-:W-:Y:S05]  /*10e70*/  BSYNC B0 ;  /* 0x0000000000007941 */ /* 0x000fea0003800000 */
.L_x_6814:
        /* <DEDUP_REMOVED lines=8> */
.L_x_6816:
[----:B------:R-:W-:Y:S02]  /*10f00*/  MOV R250, R245 ;  /* 0x000000f500fa7202 */ /* 0x000fe40000000f00 */
[----:B------:R-:W-:-:S07]  /*10f10*/  MOV R13, R247 ;  /* 0x000000f7000d7202 */ /* 0x000fce0000000f00 */
[----:B------:R-:W-:Y:S05]  /*10f20*/  WARPSYNC.COLLECTIVE R15, `(.L_x_6817) ;  /* 0x000000000f087348 */ /* 0x000fea0003c00000 */
[----:B------:R0:W1:Y:S02]  /*10f30*/  SHFL.DOWN P2, R247, R250, R251, R252 ;  /* 0x080000fbfaf77389 */ /* 0x00006400000400fc */
[----:B01----:R-:W-:Y:S01]  /*10f40*/  ENDCOLLECTIVE ;  /* 0x000000000000791b */ /* 0x003fe20003800000 */
.L_x_6817:
[----:B------:R-:W-:Y:S02]  /*10f50*/  MOV R250, R244 ;  /* 0x000000f400fa7202 */ /* 0x000fe40000000f00 */
[----:B------:R-:W-:-:S07]  /*10f60*/  MOV R14, R247 ;  /* 0x000000f7000e7202 */ /* 0x000fce0000000f00 */
[----:B------:R-:W-:Y:S05]  /*10f70*/  WARPSYNC.COLLECTIVE R15, `(.L_x_6818) ;  /* 0x000000000f087348 */ /* 0x000fea0003c00000 */
[----:B------:R0:W1:Y:S02]  /*10f80*/  SHFL.DOWN P2, R247, R250, R251, R252 ;  /* 0x080000fbfaf77389 */ /* 0x00006400000400fc */
[----:B01----:R-:W-:Y:S01]  /*10f90*/  ENDCOLLECTIVE ;  /* 0x000000000000791b */ /* 0x003fe20003800000 */
.L_x_6818:
[----:B------:R-:W-:Y:S05]  /*10fa0*/  BRA `(.L_x_6819) ;  /* 0xffffff9800007947 */ /* 0x000fea000383ffff */
.L_x_6739:
        /* <DEDUP_REMOVED lines=8> */
.L_x_6821:
[----:B------:R-:W-:Y:S05]  /*11030*/  BSYNC B0 ;  /* 0x0000000000007941 */ /* 0x000fea0003800000 */
.L_x_6820:
        /* <DEDUP_REMOVED lines=8> */
.L_x_6822:
[----:B------:R-:W-:Y:S02]  /*110c0*/  MOV R250, R245 ;  /* 0x000000f500fa7202 */ /* 0x000fe40000000f00 */
[----:B------:R-:W-:-:S07]  /*110d0*/  MOV R13, R247 ;  /* 0x000000f7000d7202 */ /* 0x000fce0000000f00 */
[----:B------:R-:W-:Y:S05]  /*110e0*/  WARPSYNC.COLLECTIVE R15, `(.L_x_6823) ;  /* 0x000000000f087348 */ /* 0x000fea0003c00000 */
[----:B------:R0:W1:Y:S02]  /*110f0*/  SHFL.DOWN P2, R247, R250, R251, R252 ;  /* 0x080000fbfaf77389 */ /* 0x00006400000400fc */
[----:B01----:R-:W-:Y:S01]  /*11100*/  ENDCOLLECTIVE ;  /* 0x000000000000791b */ /* 0x003fe20003800000 */
.L_x_6823:
[----:B------:R-:W-:Y:S02]  /*11110*/  MOV R250, R244 ;  /* 0x000000f400fa7202 */ /* 0x000fe40000000f00 */
[----:B------:R-:W-:-:S07]  /*11120*/  MOV R14, R247 ;  /* 0x000000f7000e7202 */ /* 0x000fce0000000f00 */
[----:B------:R-:W-:Y:S05]  /*11130*/  WARPSYNC.COLLECTIVE R15, `(.L_x_6824) ;  /* 0x000000000f087348 */ /* 0x000fea0003c00000 */
[----:B------:R0:W1:Y:S02]  /*11140*/  SHFL.DOWN P2, R247, R250, R251, R252 ;  /* 0x080000fbfaf77389 */ /* 0x00006400000400fc */
[----:B01----:R-:W-:Y:S01]  /*11150*/  ENDCOLLECTIVE ;  /* 0x000000000000791b */ /* 0x003fe20003800000 */
.L_x_6824:
[----:B------:R-:W-:Y:S05]  /*11160*/  BRA `(.L_x_6825) ;  /* 0xffffff9400e47947 */ /* 0x000fea000383ffff */
.L_x_6742:
        /* <DEDUP_REMOVED lines=8> */
.L_x_6827:
[----:B------:R-:W-:Y:S05]  /*111f0*/  BSYNC B0 ;  /* 0x0000000000007941 */ /* 0x000fea0003800000 */
.L_x_6826:
        /* <DEDUP_REMOVED lines=8> */
.L_x_6828:
[----:B------:R-:W-:Y:S02]  /*11280*/  MOV R250, R245 ;  /* 0x000000f500fa7202 */ /* 0x000fe40000000f00 */
[----:B------:R-:W-:-:S07]  /*11290*/  MOV R13, R247 ;  /* 0x000000f7000d7202 */ /* 0x000fce0000000f00 */
[----:B------:R-:W-:Y:S05]  /*112a0*/  WARPSYNC.COLLECTIVE R15, `(.L_x_6829) ;  /* 0x000000000f087348 */ /* 0x000fea0003c00000 */
[----:B------:R0:W1:Y:S02]  /*112b0*/  SHFL.DOWN P2, R247, R250, R251, R252 ;  /* 0x080000fbfaf77389 */ /* 0x00006400000400fc */
[----:B01----:R-:W-:Y:S01]  /*112c0*/  ENDCOLLECTIVE ;  /* 0x000000000000791b */ /* 0x003fe20003800000 */
.L_x_6829:
[----:B------:R-:W-:Y:S02]  /*112d0*/  MOV R250, R244 ;  /* 0x000000f400fa7202 */ /* 0x000fe40000000f00 */
[----:B------:R-:W-:-:S07]  /*112e0*/  MOV R14, R247 ;  /* 0x000000f7000e7202 */ /* 0x000fce0000000f00 */
[----:B------:R-:W-:Y:S05]  /*112f0*/  WARPSYNC.COLLECTIVE R15, `(.L_x_6830) ;  /* 0x000000000f087348 */ /* 0x000fea0003c00000 */
[----:B------:R0:W1:Y:S02]  /*11300*/  SHFL.DOWN P2, R247, R250, R251, R252 ;  /* 0x080000fbfaf77389 */ /* 0x00006400000400fc */
[----:B01----:R-:W-:Y:S01]  /*11310*/  ENDCOLLECTIVE ;  /* 0x000000000000791b */ /* 0x003fe20003800000 */
.L_x_6830:
[----:B------:R-:W-:Y:S05]  /*11320*/  BRA `(.L_x_6831) ;  /* 0xffffff9400c87947 */ /* 0x000fea000383ffff */
.L_x_6745:
        /* <DEDUP_REMOVED lines=8> */
.L_x_6833:
[----:B------:R-:W-:Y:S05]  /*113b0*/  BSYNC B0 ;  /* 0x0000000000007941 */ /* 0x000fea0003800000 */
.L_x_6832:
        /* <DEDUP_REMOVED lines=8> */
.L_x_6834:
[----:B------:R-:W-:Y:S02]  /*11440*/  MOV R250, R245 ;  /* 0x000000f500fa7202 */ /* 0x000fe40000000f00 */
[----:B------:R-:W-:-:S07]  /*11450*/  MOV R13, R247 ;  /* 0x000000f7000d7202 */ /* 0x000fce0000000f00 */
[----:B------:R-:W-:Y:S05]  /*11460*/  WARPSYNC.COLLECTIVE R15, `(.L_x_6835) ;  /* 0x000000000f087348 */ /* 0x000fea0003c00000 */
[----:B------:R0:W1:Y:S02]  /*11470*/  SHFL.DOWN P2, R247, R250, R251, R252 ;  /* 0x080000fbfaf77389 */ /* 0x00006400000400fc */
[----:B01----:R-:W-:Y:S01]  /*11480*/  ENDCOLLECTIVE ;  /* 0x000000000000791b */ /* 0x003fe20003800000 */
.L_x_6835:
[----:B------:R-:W-:Y:S02]  /*11490*/  MOV R250, R244 ;  /* 0x000000f400fa7202 */ /* 0x000fe40000000f00 */
[----:B------:R-:W-:-:S07]  /*114a0*/  MOV R14, R247 ;  /* 0x000000f7000e7202 */ /* 0x000fce0000000f00 */
[----:B------:R-:W-:Y:S05]  /*114b0*/  WARPSYNC.COLLECTIVE R15, `(.L_x_6836) ;  /* 0x000000000f087348 */ /* 0x000fea0003c00000 */
[----:B------:R0:W1:Y:S02]  /*114c0*/  SHFL.DOWN P2, R247, R250, R251, R252 ;  /* 0x080000fbfaf77389 */ /* 0x00006400000400fc */
[----:B01----:R-:W-:Y:S01]  /*114d0*/  ENDCOLLECTIVE ;  /* 0x000000000000791b */ /* 0x003fe20003800000 */
.L_x_6836:
[----:B------:R-:W-:Y:S05]  /*114e0*/  BRA `(.L_x_6837) ;  /* 0xffffff9400ac7947 */ /* 0x000fea000383ffff */
.L_x_6748:
        /* <DEDUP_REMOVED lines=8> */
.L_x_6839:
[----:B------:R-:W-:Y:S05]  /*11570*/  BSYNC B0 ;  /* 0x0000000000007941 */ /* 0x000fea0003800000 */
.L_x_6838:
        /* <DEDUP_REMOVED lines=10> */
.L_x_6840:
[----:B------:R-:W-:Y:S02]  /*11620*/  MOV R252, 0x1f ;  /* 0x0000001f00fc7802 */ /* 0x000fe40000000f00 */
[----:B------:R-:W-:Y:S02]  /*11630*/  MOV R14, R245 ;  /* 0x000000f5000e7202 */ /* 0x000fe40000000f00 */
[----:B------:R-:W-:-:S07]  /*11640*/  MOV R246, R231 ;  /* 0x000000e700f67202 */ /* 0x000fce0000000f00 */
[----:B------:R-:W-:Y:S05]  /*11650*/  WARPSYNC.COLLECTIVE R15, `(.L_x_6841) ;  /* 0x000000000f087348 */ /* 0x000fea0003c00000 */
[----:B------:R0:W1:Y:S02]  /*11660*/  SHFL.IDX P0, R231, R14, R13, R12 ;  /* 0x0000000d0ee77389 */ /* 0x000064000000000c */
[----:B01----:R-:W-:Y:S01]  /*11670*/  ENDCOLLECTIVE ;  /* 0x000000000000791b */ /* 0x003fe20003800000 */
.L_x_6841:
        /* <DEDUP_REMOVED lines=9> */
.L_x_6842:
[----:B------:R-:W-:Y:S05]  /*11710*/  WARPSYNC.COLLECTIVE R15, `(.L_x_6843) ;  /* 0x000000000f087348 */ /* 0x000fea0003c00000 */
[----:B------:R0:W1:Y:S02]  /*11720*/  SHFL.DOWN P2, R247, R250, R251, R252 ;  /* 0x080000fbfaf77389 */ /* 0x00006400000400fc */
[----:B01----:R-:W-:Y:S01]  /*11730*/  ENDCOLLECTIVE ;  /* 0x000000000000791b */ /* 0x003fe20003800000 */
.L_x_6843:
[----:B------:R-:W-:Y:S02]  /*11740*/  MOV R14, R4 ;  /* 0x00000004000e7202 */ /* 0x000fe40000000f00 */
[----:B------:R-:W-:Y:S02]  /*11750*/  MOV R250, R249 ;  /* 0x000000f900fa7202 */ /* 0x000fe40000000f00 */
[----:B------:R-:W-:Y:S02]  /*11760*/  MOV R239, R231 ;  /* 0x000000e700ef7202 */ /* 0x000fe40000000f00 */
[----:B------:R-:W-:-:S07]  /*11770*/  MOV R241, R247 ;  /* 0x000000f700f17202 */ /* 0x000fce0000000f00 */
[----:B------:R-:W-:Y:S05]  /*11780*/  WARPSYNC.COLLECTIVE R15, `(.L_x_6844) ;  /* 0x000000000f087348 */ /* 0x000fea0003c00000 */
[----:B------:R0:W1:Y:S02]  /*11790*/  SHFL.DOWN P2, R247, R250, R251, R252 ;  /* 0x080000fbfaf77389 */ /* 0x00006400000400fc */
[----:B01----:R-:W-:Y:S01]  /*117a0*/  ENDCOLLECTIVE ;  /* 0x000000000000791b */ /* 0x003fe20003800000 */
.L_x_6844:
[----:B------:R-:W-:Y:S02]  /*117b0*/  MOV R250, R245 ;  /* 0x000000f500fa7202 */ /* 0x000fe40000000f00 */
[----:B------:R-:W-:-:S07]  /*117c0*/  MOV R242, R247 ;  /* 0x000000f700f27202 */ /* 0x000fce0000000f00 */
[----:B------:R-:W-:Y:S05]  /*117d0*/  WARPSYNC.COLLECTIVE R15, `(.L_x_6845) ;  /* 0x000000000f087348 */ /* 0x000fea0003c00000 */
[----:B------:R0:W1:Y:S02]  /*117e0*/  SHFL.DOWN P2, R247, R250, R251, R252 ;  /* 0x080000fbfaf77389 */ /* 0x00006400000400fc */
[----:B01----:R-:W-:Y:S01]  /*117f0*/  ENDCOLLECTIVE ;  /* 0x000000000000791b */ /* 0x003fe20003800000 */
.L_x_6845:
[----:B------:R-:W-:Y:S02]  /*11800*/  MOV R250, R244 ;  /* 0x000000f400fa7202 */ /* 0x000fe40000000f00 */
[----:B------:R-:W-:-:S07]  /*11810*/  MOV R243, R247 ;  /* 0x000000f700f37202 */ /* 0x000fce0000000f00 */
[----:B------:R-:W-:Y:S05]  /*11820*/  WARPSYNC.COLLECTIVE R15, `(.L_x_6846) ;  /* 0x000000000f087348 */ /* 0x000fea0003c00000 */
[----:B------:R0:W1:Y:S02]  /*11830*/  SHFL.DOWN P2, R247, R250, R251, R252 ;  /* 0x080000fbfaf77389 */ /* 0x00006400000400fc */
[----:B01----:R-:W-:Y:S01]  /*11840*/  ENDCOLLECTIVE ;  /* 0x000000000000791b */ /* 0x003fe20003800000 */
.L_x_6846:
[----:B------:R-:W-:Y:S05]  /*11850*/  WARPSYNC.COLLECTIVE R15, `(.L_x_6847) ;  /* 0x000000000f087348 */ /* 0x000fea0003c00000 */
[----:B------:R0:W1:Y:S02]  /*11860*/  SHFL.IDX P0, R231, R14, R13, R12 ;  /* 0x0000000d0ee77389 */ /* 0x000064000000000c */
[----:B01----:R-:W-:Y:S01]  /*11870*/  ENDCOLLECTIVE ;  /* 0x000000000000791b */ /* 0x003fe20003800000 */
.L_x_6847:
[----:B------:R-:W-:Y:S02]  /*11880*/  MOV R14, R5 ;  /* 0x00000005000e7202 */ /* 0x000fe40000000f00 */
[----:B------:R-:W-:-:S07]  /*11890*/  MOV R252, R231 ;  /* 0x000000e700fc7202 */ /* 0x000fce0000000f00 */
[----:B------:R-:W-:Y:S05]  /*118a0*/  WARPSYNC.COLLECTIVE R15, `(.L_x_6848) ;  /* 0x000000000f087348 */ /* 0x000fea0003c00000 */
[----:B------:R0:W1:Y:S02]  /*118b0*/  SHFL.IDX P0, R231, R14, R13, R12 ;  /* 0x0000000d0ee77389 */ /* 0x000064000000000c */
[----:B01----:R-:W-:Y:S01]  /*118c0*/  ENDCOLLECTIVE ;  /* 0x000000000000791b */ /* 0x003fe20003800000 */
.L_x_6848:
[----:B------:R-:W-:Y:S02]  /*118d0*/  MOV R14, R6 ;  /* 0x00000006000e7202 */ /* 0x000fe40000000f00 */
[----:B------:R-:W-:-:S07]  /*118e0*/  MOV R251, R231 ;  /* 0x000000e700fb7202 */ /* 0x000fce0000000f00 */
[----:B------:R-:W-:Y:S05]  /*118f0*/  WARPSYNC.COLLECTIVE R15, `(.L_x_6849) ;  /* 0x000000000f087348 */ /* 0x000fea0003c00000 */
[----:B------:R0:W1:Y:S02]  /*11900*/  SHFL.IDX P0, R231, R14, R13, R12 ;  /* 0x0000000d0ee77389 */ /* 0x000064000000000c */
[----:B01----:R-:W-:Y:S01]  /*11910*/  ENDCOLLECTIVE ;  /* 0x000000000000791b */ /* 0x003fe20003800000 */
.L_x_6849:
[----:B------:R-:W-:Y:S02]  /*11920*/  MOV R14, R7 ;  /* 0x00000007000e7202 */ /* 0x000fe40000000f00 */
[----:B------:R-:W-:-:S07]  /*11930*/  MOV R250, R231 ;  /* 0x000000e700fa7202 */ /* 0x000fce0000000f00 */
[----:B------:R-:W-:Y:S05]  /*11940*/  WARPSYNC.COLLECTIVE R15, `(.L_x_6850) ;  /* 0x000000000f087348 */ /* 0x000fea0003c00000 */
[----:B------:R0:W1:Y:S02]  /*11950*/  SHFL.IDX P0, R231, R14, R13, R12 ;  /* 0x0000000d0ee77389 */ /* 0x000064000000000c */
[----:B01----:R-:W-:Y:S01]  /*11960*/  ENDCOLLECTIVE ;  /* 0x000000000000791b */ /* 0x003fe20003800000 */
.L_x_6850:
[----:B------:R-:W-:Y:S01]  /*11970*/  MOV R15, R231 ;  /* 0x000000e7000f7202 */ /* 0x000fe20000000f00 */
[-C--:B------:R-:W-:Y:S01]  /*11980*/  FMUL.FTZ R231, R5, R246.reuse ;  /* 0x000000f605e77220 */ /* 0x080fe20000410000 */
[----:B------:R-:W-:Y:S01]  /*11990*/  FMUL.FTZ R246, R4, R246 ;  /* 0x000000f604f67220 */ /* 0x000fe20000410000 */
[----:B------:R-:W-:Y:S06]  /*119a0*/  BRA `(.L_x_6851) ;  /* 0xffffff9400047947 */ /* 0x000fec000383ffff */
.L_x_6852:
        /* <DEDUP_REMOVED lines=13> */
.L_x_18935:


//--------------------- .text._Z25selective_scan_bwd_kernelI32Selective_Scan_bwd_kernel_traitsILi64ELi16ELb0ELb0ELb1ELb0ELb0EN3c104HalfENS1_7complexIfEEEEv12SSMParamsBwd --------------------------
	.section	.text._Z25selective_scan_bwd_kernelI32Selective_Scan_bwd_kernel_traitsILi64ELi16ELb0ELb0ELb1ELb0ELb0EN3c104HalfENS1_7complexIfEEEEv12SSMParamsBwd,"ax",@progbits
	.align	128
        .global         _Z25selective_scan_bwd_kernelI32Selective_Scan_bwd_kernel_traitsILi64ELi16ELb0ELb0ELb1ELb0ELb0EN3c104HalfENS1_7complexIfEEEEv12SSMParamsBwd
        .type           _Z25selective_scan_bwd_kernelI32Selective_Scan_bwd_kernel_traitsILi64ELi16ELb0ELb0ELb1ELb0ELb0EN3c104HalfENS1_7complexIfEEEEv12SSMParamsBwd,@function
        .size           _Z25selective_scan_bwd_kernelI32Selective_Scan_bwd_kernel_traitsILi64ELi16ELb0ELb0ELb1ELb0ELb0EN3c104HalfENS1_7complexIfEEEEv12SSMParamsBwd,(.L_x_18936 - _Z25selective_scan_bwd_kernelI32Selective_Scan_bwd_kernel_traitsILi64ELi16ELb0ELb0ELb1ELb0ELb0EN3c104HalfENS1_7complexIfEEEEv12SSMParamsBwd)
        .other          _Z25selective_scan_bwd_kernelI32Selective_Scan_bwd_kernel_traitsILi64ELi16ELb0ELb0ELb1ELb0ELb0EN3c104HalfENS1_7complexIfEEEEv12SSMParamsBwd,@"STO_CUDA_ENTRY STV_DEFAULT"
_Z25selective_scan_bwd_kernelI32Selective_Scan_bwd_kernel_traitsILi64ELi16ELb0ELb0ELb1ELb0ELb0EN3c104HalfENS1_7complexIfEEEEv12SSMParamsBwd:
.text._Z25selective_scan_bwd_kernelI32Selective_Scan_bwd_kernel_traitsILi64ELi16ELb0ELb0ELb1ELb0ELb0EN3c104HalfENS1_7complexIfEEEEv12SSMParamsBwd:
        /* <DEDUP_REMOVED lines=166> */
.L_x_6954:
        /* <DEDUP_REMOVED lines=76> */
[C---:B------:R-:W-:Y:S02]  /*0f20*/  LEA.HI.SX32 R23, R21.reuse, R21, 0x1b ;  /* 0x0000001515177211 */ /* 0x040fe400078fdaff */
[C---:B------:R-:W-:Y:S02]  /*0f30*/  IADD3 R22, R21.reuse, 0x20, RZ ;  /* 0x0000002015167810 */ /* 0x040fe40007ffe0ff */
[C---:B------:R-:W-:Y:S02]  /*0f40*/  IADD3 R24, R21.reuse, 0x40, RZ ;  /* 0x0000004015187810 */ /* 0x040fe40007ffe0ff */
[C---:B------:R-:W-:Y:S02]  /*0f50*/  IADD3 R26, R21.reuse, 0x60, RZ ;  /* 0x00000060151a7810 */ /* 0x040fe40007ffe0ff */
[C---:B------:R-:W-:Y:S02]  /*0f60*/  IADD3 R28, R21.reuse, 0x80, RZ ;  /* 0x00000080151c7810 */ /* 0x040fe40007ffe0ff */
[----:B------:R-:W-:-:S02]  /*0f70*/  IADD3 R30, R21, 0xa0, RZ ;  /* 0x000000a0151e7810 */ /* 0x000fc40007ffe0ff */
[----:B------:R-:W-:Y:S02]  /*0f80*/  LEA R99, R23, R94, 0x1 ;  /* 0x0000005e17637211 */ /* 0x000fe400078e08ff */
[-C--:B0-----:R-:W-:Y:S02]  /*0f90*/  LEA.HI.SX32 R3, R22, R21.reuse, 0x1b ;  /* 0x0000001516037211 */ /* 0x081fe400078fdaff */
[C---:B------:R-:W-:Y:S02]  /*0fa0*/  IADD3 R32, R21.reuse, 0xc0, RZ ;  /* 0x000000c015207810 */ /* 0x040fe40007ffe0ff */
[-C--:B------:R-:W-:Y:S02]  /*0fb0*/  LEA.HI.SX32 R23, R24, R21.reuse, 0x1b ;  /* 0x0000001518177211 */ /* 0x080fe400078fdaff */
[----:B------:R-:W-:Y:S02]  /*0fc0*/  IADD3 R34, R21, 0xe0, RZ ;  /* 0x000000e015227810 */ /* 0x000fe40007ffe0ff */
[----:B------:R-:W-:-:S02]  /*0fd0*/  LEA.HI.SX32 R25, R26, R21, 0x1b ;  /* 0x000000151a197211 */ /* 0x000fc400078fdaff */
[C---:B------:R-:W-:Y:S02]  /*0fe0*/  IADD3 R36, R21.reuse, 0x100, RZ ;  /* 0x0000010015247810 */ /* 0x040fe40007ffe0ff */
[-C--:B------:R-:W-:Y:S02]  /*0ff0*/  LEA.HI.SX32 R27, R28, R21.reuse, 0x1b ;  /* 0x000000151c1b7211 */ /* 0x080fe400078fdaff */
[----:B------:R-:W-:Y:S02]  /*1000*/  IADD3 R2, R21, 0x120, RZ ;  /* 0x0000012015027810 */ /* 0x000fe40007ffe0ff */
[----:B------:R-:W-:Y:S02]  /*1010*/  LEA.HI.SX32 R29, R30, R21, 0x1b ;  /* 0x000000151e1d7211 */ /* 0x000fe400078fdaff */
[----:B------:R-:W-:Y:S02]  /*1020*/  LEA R98, R3, R94, 0x1 ;  /* 0x0000005e03627211 */ /* 0x000fe400078e08ff */
[----:B------:R-:W-:-:S02]  /*1030*/  IADD3 R38, R21, 0x140, RZ ;  /* 0x0000014015267810 */ /* 0x000fc40007ffe0ff */
[-C--:B------:R-:W-:Y:S02]  /*1040*/  LEA.HI.SX32 R31, R32, R21.reuse, 0x1b ;  /* 0x00000015201f7211 */ /* 0x080fe400078fdaff */
[-C--:B------:R-:W-:Y:S02]  /*1050*/  LEA R97, R23, R94.reuse, 0x1 ;  /* 0x0000005e17617211 */ /* 0x080fe400078e08ff */
        /* <DEDUP_REMOVED lines=13> */
[-C--:B------:R-:W-:Y:S02]  /*1130*/  LEA.HI.SX32 R41, R40, R21.reuse, 0x1b ;  /* 0x0000001528297211 */ /* 0x080fe400078fdaff */
[----:B------:R-:W-:Y:S02]  /*1140*/  LEA R84, R33, R94, 0x1 ;  /* 0x0000005e21547211 */ /* 0x000fe400078e08ff */
[----:B------:R-:W-:-:S02]  /*1150*/  LEA.HI.SX32 R43, R42, R21, 0x1b ;  /* 0x000000152a2b7211 */ /* 0x000fc400078fdaff */
[-C--:B------:R-:W-:Y:S02]  /*1160*/  LEA R83, R35, R94.reuse, 0x1 ;  /* 0x0000005e23537211 */ /* 0x080fe400078e08ff */
        /* <DEDUP_REMOVED lines=22> */
[----:B------:R-:W-:-:S02]  /*12d0*/  PRMT R0, RZ, 0x7610, R0 ;  /* 0x00007610ff007816 */ /* 0x000fc40000000000 */
[----:B------:R-:W-:Y:S01]  /*12e0*/  PRMT R21, RZ, 0x7610, R21 ;  /* 0x00007610ff157816 */ /* 0x000fe20000000015 */
[----:B--2---:R-:W-:Y:S04]  /*12f0*/  STS.U16 [R99], R4 ;  /* 0x0000000463007388 */ /* 0x004fe80000000400 */
[----:B---3--:R-:W-:Y:S04]  /*1300*/  STS.U16 [R98+0x40], R5 ;  /* 0x0000400562007388 */ /* 0x008fe80000000400 */
        /* <DEDUP_REMOVED lines=29> */
[----:B------:R-:W5:Y:S04]  /*14e0*/  LDS.U16 R65, [R93+0x1c] ;  /* 0x00001c005d417984 */ /* 0x000f680000000400 */
[----:B------:R-:W5:Y:S01]  /*14f0*/  LDS.U16 R64, [R93+0x1e] ;  /* 0x00001e005d407984 */ /* 0x000f620000000400 */
[----:B0-----:R-:W-:Y:S01]  /*1500*/  PRMT R6, RZ, 0x7610, R6 ;  /* 0x00007610ff067816 */ /* 0x001fe20000000006 */
[----:B------:R-:W-:Y:S01]  /*1510*/  IMAD.WIDE R4, R7, 0x2, R2 ;  /* 0x0000000207047825 */ /* 0x000fe200078e0202 */
        /* <DEDUP_REMOVED lines=28> */
[----:B------:R-:W5:Y:S01]  /*16e0*/  @!P0 LDG.E.U16 R0, desc[UR20][R4.64+0x240] ;  /* 0x0002401404008981 */ /* 0x000f62000c1e1500 */
[----:B------:R-:W-:Y:S02]  /*16f0*/  PRMT R17, RZ, 0x7610, R17 ;  /* 0x00007610ff117816 */ /* 0x000fe40000000011 */
        /* <DEDUP_REMOVED lines=114> */
[----:B------:R0:W5:Y:S04]  /*1e20*/  @!P1 LDG.E.U16 R34, desc[UR20][R2.64+0x3c0] ;  /* 0x0003c01402229981 */ /* 0x000168000c1e1500 */
[----:B------:R-:W-:Y:S04]  /*1e30*/  STL [R1+0x18], R70 ;  /* 0x0000184601007387 */ /* 0x000fe80000100800 */
[----:B------:R-:W-:Y:S04]  /*1e40*/  STL [R1+0x14], R69 ;  /* 0x0000144501007387 */ /* 0x000fe80000100800 */
[----:B------:R-:W-:Y:S04]  /*1e50*/  STL [R1+0x10], R68 ;  /* 0x0000104401007387 */ /* 0x000fe80000100800 */
[----:B------:R-:W-:Y:S04]  /*1e60*/  STL [R1+0xc], R67 ;  /* 0x00000c4301007387 */ /* 0x000fe80000100800 */
[----:B------:R-:W-:Y:S04]  /*1e70*/  STL [R1+0x8], R66 ;  /* 0x0000084201007387 */ /* 0x000fe80000100800 */
[----:B------:R-:W-:Y:S04]  /*1e80*/  STL [R1+0x4], R65 ;  /* 0x0000044101007387 */ /* 0x000fe80000100800 */
[----:B------:R-:W-:Y:S04]  /*1e90*/  STL [R1], R64 ;  /* 0x0000004001007387 */ /* 0x000fe80000100800 */
[----:B------:R-:W5:Y:S01]  /*1ea0*/  LDL.LU R2, [R1+0x7c] ;  /* 0x00007c0001027983 */ /* 0x000f620000300800 */
[----:B0-----:R-:W-:Y:S01]  /*1eb0*/  HADD2.F32 R3, -RZ, R75.H0_H0 ;  /* 0x2000004bff037230 */ /* 0x001fe20000004100 */
        /* <DEDUP_REMOVED lines=10> */
[----:B----4-:R0:W-:Y:S04]  /*1f60*/  STS.U16 [R97+0x80], R19 ;  /* 0x0000801361007388 */ /* 0x0101e80000000400 */
[----:B-----5:R-:W-:Y:S04]  /*1f70*/  STS.U16 [R88+0xc0], R20 ;  /* 0x0000c01458007388 */ /* 0x020fe80000000400 */
[----:B------:R1:W-:Y:S04]  /*1f80*/  STS.U16 [R87+0x100], R21 ;  /* 0x0001001557007388 */ /* 0x0003e80000000400 */
[----:B------:R-:W-:Y:S04]  /*1f90*/  STS.U16 [R86+0x140], R24 ;  /* 0x0001401856007388 */ /* 0x000fe80000000400 */
[----:B------:R-:W-:Y:S01]  /*1fa0*/  STS.U16 [R85+0x180], R25 ;  /* 0x0001801955007388 */ /* 0x000fe20000000400 */
[----:B0-----:R-:W-:Y:S01]  /*1fb0*/  HADD2.F32 R19, -RZ, R74.H0_H0 ;  /* 0x2000004aff137230 */ /* 0x001fe20000004100 */
[----:B-1----:R-:W0:Y:S02]  /*1fc0*/  LDC R21, c[0x0][0x21c] ;  /* 0x00008700ff157b82 */ /* 0x002e240000000800 */
        /* <DEDUP_REMOVED lines=73> */
[----:B------:R-:W-:Y:S01]  /*2460*/  ISETP.GE.AND P0, PT, R21, 0x1, PT ;  /* 0x000000011500780c */ /* 0x000fe20003f06270 */
        /* <DEDUP_REMOVED lines=25> */
[----:B------:R-:W-:Y:S01]  /*2600*/  ULDC.64 UR10, c[0x0][0x248] ;  /* 0x00009200000a7ab9 */ /* 0x000fe20000000a00 */
[----:B------:R-:W-:Y:S01]  /*2610*/  UIMAD UR4, UR5, UR12, URZ ;  /* 0x0000000c050472a4 */ /* 0x000fe2000f8e023f */
[----:B------:R-:W-:Y:S01]  /*2620*/  LOP3.LUT R2, R2, 0xffffffe0, R3, 0xe2, !PT ;  /* 0xffffffe002027812 */ /* 0x000fe200078ee203 */
[----:B------:R-:W-:Y:S01]  /*2630*/  HADD2.F32 R13, -RZ, R13.H0_H0 ;  /* 0x2000000dff0d7230 */ /* 0x000fe20000004100 */
[----:B------:R-:W-:Y:S01]  /*2640*/  UIMAD.WIDE.U32 UR28, UR53, UR12, URZ ;  /* 0x0000000c351c72a5 */ /* 0x000fe2000f8e003f */
[----:B------:R-:W-:Y:S01]  /*2650*/  HADD2.F32 R14, -RZ, R14.H0_H0 ;  /* 0x2000000eff0e7230 */ /* 0x000fe20000004100 */
[----:B------:R-:W-:Y:S01]  /*2660*/  ISETP.GE.AND P0, PT, R2, UR15, PT ;  /* 0x0000000f02007c0c */ /* 0x000fe2000bf06270 */
[----:B------:R-:W-:Y:S01]  /*2670*/  UIMAD UR13, UR53, UR13, UR4 ;  /* 0x0000000d350d72a4 */ /* 0x000fe2000f8e0204 */
[----:B------:R-:W-:Y:S01]  /*2680*/  HADD2.F32 R15, -RZ, R15.H0_H0 ;  /* 0x2000000fff0f7230 */ /* 0x000fe20000004100 */
[----:B------:R-:W-:Y:S01]  /*2690*/  UIMAD UR4, UR5, UR10, URZ ;  /* 0x0000000a050472a4 */ /* 0x000fe2000f8e023f */
[----:B------:R-:W-:Y:S01]  /*26a0*/  P2R R2, PR, RZ, 0x1 ;  /* 0x00000001ff027803 */ /* 0x000fe20000000000 */
[----:B------:R-:W-:Y:S01]  /*26b0*/  HADD2.F32 R4, -RZ, R4.H0_H0 ;  /* 0x20000004ff047230 */ /* 0x000fe20000004100 */
[----:B------:R-:W-:Y:S01]  /*26c0*/  UIMAD.WIDE.U32 UR30, UR53, UR10, URZ ;  /* 0x0000000a351e72a5 */ /* 0x000fe2000f8e003f */
[----:B------:R-:W-:Y:S01]  /*26d0*/  HADD2.F32 R0, -RZ, R0.H0_H0 ;  /* 0x20000000ff007230 */ /* 0x000fe20000004100 */
[----:B------:R-:W-:Y:S01]  /*26e0*/  UIMAD UR11, UR53, UR11, UR4 ;  /* 0x0000000b350b72a4 */ /* 0x000fe2000f8e0204 */
[----:B------:R0:W-:Y:S01]  /*26f0*/  STL [R1+0x30], R2 ;  /* 0x0000300201007387 */ /* 0x0001e20000100800 */
        /* <DEDUP_REMOVED lines=16> */
[----:B0-----:R-:W-:Y:S02]  /*2800*/  HADD2.F32 R2, -RZ, R16.H0_H0 ;  /* 0x20000010ff027230 */ /* 0x001fe40000004100 */
[----:B------:R-:W-:Y:S01]  /*2810*/  FADD.FTZ R16, R15, UR8 ;  /* 0x000000080f107e21 */ /* 0x000fe20008010000 */
[----:B------:R-:W-:-:S02]  /*2820*/  HADD2.F32 R3, -RZ, R17.H0_H0 ;  /* 0x20000011ff037230 */ /* 0x000fc40000004100 */
[----:B------:R-:W-:Y:S01]  /*2830*/  FADD.FTZ R17, R14, UR8 ;  /* 0x000000080e117e21 */ /* 0x000fe20008010000 */
[----:B------:R-:W-:Y:S02]  /*2840*/  HADD2.F32 R60, -RZ, R18.H0_H0 ;  /* 0x20000012ff3c7230 */ /* 0x000fe40000004100 */
        /* <DEDUP_REMOVED lines=20> */
[----:B------:R-:W-:-:S10]  /*2990*/  ULDC.64 UR42, c[0x0][0x2d0] ;  /* 0x0000b400002a7ab9 */ /* 0x000fd40000000a00 */
.L_x_6949:
[----:B-1----:R-:W2:Y:S01]  /*29a0*/  LDL R0, [R1+0x30] ;  /* 0x0000300001007983 */ /* 0x002ea20000100800 */
[----:B------:R-:W-:Y:S01]  /*29b0*/  USHF.R.S32.HI UR54, URZ, 0x1f, UR6 ;  /* 0x0000001f3f367899 */ /* 0x000fe20008011406 */
[----:B------:R-:W-:Y:S02]  /*29c0*/  UMOV UR44, UR28 ;  /* 0x0000001c002c7c82 */ /* 0x000fe40008000000 */
[----:B---3--:R-:W3:Y:S01]  /*29d0*/  LDL R190, [R1+0x2c] ;  /* 0x00002c0001be7983 */ /* 0x008ee20000100800 */
        /* <DEDUP_REMOVED lines=9> */
[----:B------:R-:W-:Y:S02]  /*2a70*/  LOP3.LUT R247, R96, 0x1f, RZ, 0xc0, !PT ;  /* 0x0000001f60f77812 */ /* 0x000fe400078ec0ff */
[----:B------:R-:W-:-:S03]  /*2a80*/  MOV R2, UR56 ;  /* 0x0000003800027c02 */ /* 0x000fc60008000f00 */
[----:B------:R-:W-:Y:S01]  /*2a90*/  MOV R3, UR44 ;  /* 0x0000002c00037c02 */ /* 0x000fe20008000f00 */
[----:B------:R-:W-:Y:S02]  /*2aa0*/  ULDC.64 UR44, c[0x0][0x270] ;  /* 0x00009c00002c7ab9 */ /* 0x000fe40000000a00 */
[----:B------:R-:W-:Y:S02]  /*2ab0*/  UIMAD UR55, UR54, UR44, URZ ;  /* 0x0000002c363772a4 */ /* 0x000fe4000f8e023f */
[----:B------:R-:W-:Y:S01]  /*2ac0*/  MOV R9, UR44 ;  /* 0x0000002c00097c02 */ /* 0x000fe20008000f00 */
[----:B------:R-:W3:Y:S01]  /*2ad0*/  LDG.E.64 R2, desc[UR20][R2.64] ;  /* 0x0000001402027981 */ /* 0x000ee2000c1e1b00 */
        /* <DEDUP_REMOVED lines=24> */
[----:B--2---:R-:W-:Y:S02]  /*2c60*/  ISETP.NE.AND P6, PT, R0, RZ, PT ;  /* 0x000000ff0000720c */ /* 0x004fe40003fc5270 */
[----:B------:R-:W-:-:S04]  /*2c70*/  LOP3.LUT R0, R96, 0x7ffffe0, RZ, 0xc0, !PT ;  /* 0x07ffffe060007812 */ /* 0x000fc800078ec0ff */
[----:B------:R-:W-:-:S04]  /*2c80*/  SHF.L.U32 R0, R0, 0x5, RZ ;  /* 0x0000000500007819 */ /* 0x000fc800000006ff */
[----:B0-----:R-:W-:-:S04]  /*2c90*/  LOP3.LUT R6, R0, 0xffffffe0, R247, 0xe2, !PT ;  /* 0xffffffe000067812 */ /* 0x001fc800078ee2f7 */
[--C-:B------:R-:W-:Y:S02]  /*2ca0*/  SHF.R.S32.HI R7, RZ, 0x1f, R6.reuse ;  /* 0x0000001fff077819 */ /* 0x100fe40000011406 */
[C---:B------:R-:W-:Y:S02]  /*2cb0*/  LOP3.LUT R0, R6.reuse, 0x20, RZ, 0xfc, !PT ;  /* 0x0000002006007812 */ /* 0x040fe400078efcff */
[----:B------:R-:W-:Y:S01]  /*2cc0*/  LOP3.LUT R4, R6, 0x40, RZ, 0xfc, !PT ;  /* 0x0000004006047812 */ /* 0x000fe200078efcff */
[----:B------:R-:W-:Y:S01]  /*2cd0*/  IMAD.WIDE.U32 R8, R9, UR6, R6 ;  /* 0x0000000609087c25 */ /* 0x000fe2000f8e0006 */
[----:B------:R-:W-:Y:S02]  /*2ce0*/  ISETP.GE.AND P2, PT, R0, UR15, PT ;  /* 0x0000000f00007c0c */ /* 0x000fe4000bf46270 */
[----:B------:R-:W-:Y:S02]  /*2cf0*/  LOP3.LUT R0, R6, 0x60, RZ, 0xfc, !PT ;  /* 0x0000006006007812 */ /* 0x000fe400078efcff */
[----:B------:R-:W-:-:S02]  /*2d00*/  ISETP.GE.AND P1, PT, R4, UR15, PT ;  /* 0x0000000f04007c0c */ /* 0x000fc4000bf26270 */
[----:B------:R-:W-:Y:S02]  /*2d10*/  IADD3 R5, R9, UR45, RZ ;  /* 0x0000002d09057c10 */ /* 0x000fe4000fffe0ff */
[----:B------:R-:W-:Y:S02]  /*2d20*/  LEA R4, P0, R8, UR18, 0x1 ;  /* 0x0000001208047c11 */ /* 0x000fe4000f8008ff */
[----:B------:R-:W-:Y:S02]  /*2d30*/  ISETP.GE.AND P3, PT, R0, UR15, PT ;  /* 0x0000000f00007c0c */ /* 0x000fe4000bf66270 */
[C---:B------:R-:W-:Y:S02]  /*2d40*/  LOP3.LUT R0, R6.reuse, 0xa0, RZ, 0xfc, !PT ;  /* 0x000000a006007812 */ /* 0x040fe400078efcff */
[----:B------:R-:W-:Y:S02]  /*2d50*/  LOP3.LUT R7, R6, 0x80, RZ, 0xfc, !PT ;  /* 0x0000008006077812 */ /* 0x000fe400078efcff */
[----:B------:R-:W-:-:S02]  /*2d60*/  LEA.HI.X R5, R8, UR17, R5, 0x1, P0 ;  /* 0x0000001108057c11 */ /* 0x000fc400080f0c05 */
[----:B------:R-:W-:Y:S02]  /*2d70*/  ISETP.GE.AND P4, PT, R0, UR15, PT ;  /* 0x0000000f00007c0c */ /* 0x000fe4000bf86270 */
[----:B------:R-:W-:Y:S01]  /*2d80*/  ISETP.GE.AND P5, PT, R7, UR15, PT ;  /* 0x0000000f07007c0c */ /* 0x000fe2000bfa6270 */
[----:B------:R-:W2:Y:S01]  /*2d90*/  @!P2 LDG.E.U16 R105, desc[UR20][R4.64+0x40] ;  /* 0x000040140469a981 */ /* 0x000ea2000c1e1500 */
[C---:B------:R-:W-:Y:S02]  /*2da0*/  LOP3.LUT R0, R6.reuse, 0xe0, RZ, 0xfc, !PT ;  /* 0x000000e006007812 */ /* 0x040fe400078efcff */
[----:B------:R-:W-:Y:S01]  /*2db0*/  LOP3.LUT R7, R6, 0xc0, RZ, 0xfc, !PT ;  /* 0x000000c006077812 */ /* 0x000fe200078efcff */
[----:B------:R-:W4:Y:S01]  /*2dc0*/  @!P1 LDG.E.U16 R106, desc[UR20][R4.64+0x80] ;  /* 0x00008014046a9981 */ /* 0x000f22000c1e1500 */
[----:B------:R-:W-:Y:S02]  /*2dd0*/  ISETP.GE.AND P2, PT, R0, UR15, PT ;  /* 0x0000000f00007c0c */ /* 0x000fe4000bf46270 */
[----:B------:R-:W-:Y:S01]  /*2de0*/  LOP3.LUT R0, R6, 0x100, RZ, 0xfc, !PT ;  /* 0x0000010006007812 */ /* 0x000fe200078efcff */
[----:B------:R-:W4:Y:S01]  /*2df0*/  @!P3 LDG.E.U16 R104, desc[UR20][R4.64+0xc0] ;  /* 0x0000c0140468b981 */ /* 0x000f22000c1e1500 */
[----:B------:R-:W-:-:S02]  /*2e00*/  ISETP.GE.AND P0, PT, R7, UR15, PT ;  /* 0x0000000f07007c0c */ /* 0x000fc4000bf06270 */
[----:B------:R-:W-:Y:S01]  /*2e10*/  ISETP.GE.AND P1, PT, R0, UR15, PT ;  /* 0x0000000f00007c0c */ /* 0x000fe2000bf26270 */
[----:B------:R-:W4:Y:S01]  /*2e20*/  @!P5 LDG.E.U16 R103, desc[UR20][R4.64+0x100] ;  /* 0x000100140467d981 */ /* 0x000f22000c1e1500 */
[C---:B------:R-:W-:Y:S02]  /*2e30*/  LOP3.LUT R0, R6.reuse, 0x140, RZ, 0xfc, !PT ;  /* 0x0000014006007812 */ /* 0x040fe400078efcff */
[----:B------:R-:W-:Y:S01]  /*2e40*/  LOP3.LUT R7, R6, 0x120, RZ, 0xfc, !PT ;  /* 0x0000012006077812 */ /* 0x000fe200078efcff */
[----:B------:R-:W4:Y:S01]  /*2e50*/  @!P4 LDG.E.U16 R107, desc[UR20][R4.64+0x140] ;  /* 0x00014014046bc981 */ /* 0x000f22000c1e1500 */
[----:B------:R-:W-:Y:S02]  /*2e60*/  ISETP.GE.AND P5, PT, R0, UR15, PT ;  /* 0x0000000f00007c0c */ /* 0x000fe4000bfa6270 */
[----:B------:R-:W-:Y:S01]  /*2e70*/  ISETP.GE.AND P3, PT, R7, UR15, PT ;  /* 0x0000000f07007c0c */ /* 0x000fe2000bf66270 */
[----:B------:R-:W4:Y:S01]  /*2e80*/  @!P2 LDG.E.U16 R102, desc[UR20][R4.64+0x1c0] ;  /* 0x0001c0140466a981 */ /* 0x000f22000c1e1500 */
[----:B------:R-:W-:-:S02]  /*2e90*/  LOP3.LUT R0, R6, 0x160, RZ, 0xfc, !PT ;  /* 0x0000016006007812 */ /* 0x000fc400078efcff */
[----:B------:R-:W-:Y:S01]  /*2ea0*/  LOP3.LUT R7, R6, 0x180, RZ, 0xfc, !PT ;  /* 0x0000018006077812 */ /* 0x000fe200078efcff */
[----:B------:R-:W4:Y:S01]  /*2eb0*/  @!P0 LDG.E.U16 R99, desc[UR20][R4.64+0x180] ;  /* 0x0001801404638981 */ /* 0x000f22000c1e1500 */
[----:B------:R-:W-:Y:S02]  /*2ec0*/  ISETP.GE.AND P4, PT, R0, UR15, PT ;  /* 0x0000000f00007c0c */ /* 0x000fe4000bf86270 */
[----:B------:R-:W-:Y:S01]  /*2ed0*/  LOP3.LUT R0, R6, 0x1a0, RZ, 0xfc, !PT ;  /* 0x000001a006007812 */ /* 0x000fe200078efcff */
[----:B------:R-:W4:Y:S01]  /*2ee0*/  @!P1 LDG.E.U16 R101, desc[UR20][R4.64+0x200] ;  /* 0x0002001404659981 */ /* 0x000f22000c1e1500 */
[----:B------:R-:W-:Y:S02]  /*2ef0*/  ISETP.GE.AND P0, PT, R7, UR15, PT ;  /* 0x0000000f07007c0c */ /* 0x000fe4000bf06270 */
[----:B------:R-:W-:Y:S01]  /*2f00*/  ISETP.GE.AND P2, PT, R0, UR15, PT ;  /* 0x0000000f00007c0c */ /* 0x000fe2000bf46270 */
[----:B------:R-:W4:Y:S01]  /*2f10*/  @!P3 LDG.E.U16 R100, desc[UR20][R4.64+0x240] ;  /* 0x000240140464b981 */ /* 0x000f22000c1e1500 */
[----:B------:R-:W-:-:S03]  /*2f20*/  LOP3.LUT R0, R6, 0x1e0, RZ, 0xfc, !PT ;  /* 0x000001e006007812 */ /* 0x000fc600078efcff */
        /* <DEDUP_REMOVED lines=10> */
[----:B------:R-:W-:-:S02]  /*2fd0*/  ISETP.GE.AND P0, PT, R0, UR15, PT ;  /* 0x0000000f00007c0c */ /* 0x000fc4000bf06270 */
[C---:B------:R-:W-:Y:S01]  /*2fe0*/  LOP3.LUT R0, R6.reuse, 0x260, RZ, 0xfc, !PT ;  /* 0x0000026006007812 */ /* 0x040fe200078efcff */
[----:B------:R-:W4:Y:S01]  /*2ff0*/  @!P3 LDG.E.U16 R66, desc[UR20][R4.64+0x3c0] ;  /* 0x0003c0140442b981 */ /* 0x000f22000c1e1500 */
[----:B------:R-:W-:Y:S02]  /*3000*/  LOP3.LUT R7, R6, 0x220, RZ, 0xfc, !PT ;  /* 0x0000022006077812 */ /* 0x000fe400078efcff */
[----:B------:R-:W-:Y:S01]  /*3010*/  ISETP.GE.AND P2, PT, R0, UR15, PT ;  /* 0x0000000f00007c0c */ /* 0x000fe2000bf46270 */
[----:B------:R-:W2:Y:S01]  /*3020*/  @!P6 LDG.E.U16 R108, desc[UR20][R4.64] ;  /* 0x00000014046ce981 */ /* 0x000ea2000c1e1500 */
[----:B------:R-:W-:Y:S02]  /*3030*/  ISETP.GE.AND P4, PT, R7, UR15, PT ;  /* 0x0000000f07007c0c */ /* 0x000fe4000bf86270 */
[C---:B------:R-:W-:Y:S01]  /*3040*/  LOP3.LUT R0, R6.reuse, 0x2a0, RZ, 0xfc, !PT ;  /* 0x000002a006007812 */ /* 0x040fe200078efcff */
[----:B------:R-:W4:Y:S01]  /*3050*/  @!P1 LDG.E.U16 R68, desc[UR20][R4.64+0x380] ;  /* 0x0003801404449981 */ /* 0x000f22000c1e1500 */
[----:B------:R-:W-:-:S02]  /*3060*/  LOP3.LUT R7, R6, 0x280, RZ, 0xfc, !PT ;  /* 0x0000028006077812 */ /* 0x000fc400078efcff */
[----:B------:R-:W-:Y:S01]  /*3070*/  ISETP.GE.AND P3, PT, R0, UR15, PT ;  /* 0x0000000f00007c0c */ /* 0x000fe2000bf66270 */
[----:B------:R-:W4:Y:S01]  /*3080*/  @!P5 LDG.E.U16 R70, desc[UR20][R4.64+0x400] ;  /* 0x000400140446d981 */ /* 0x000f22000c1e1500 */
[----:B------:R-:W-:Y:S02]  /*3090*/  ISETP.GE.AND P1, PT, R7, UR15, PT ;  /* 0x0000000f07007c0c */ /* 0x000fe4000bf26270 */
[----:B------:R-:W-:Y:S01]  /*30a0*/  LOP3.LUT R0, R6, 0x2c0, RZ, 0xfc, !PT ;  /* 0x000002c006007812 */ /* 0x000fe200078efcff */
[----:B------:R-:W4:Y:S03]  /*30b0*/  @!P0 LDG.E.U16 R10, desc[UR20][R4.64+0x480] ;  /* 0x00048014040a8981 */ /* 0x000f26000c1e1500 */
        /* <DEDUP_REMOVED lines=10> */
[----:B------:R-:W-:Y:S02]  /*3160*/  ISETP.GE.AND P4, PT, R7, UR15, PT ;  /* 0x0000000f07007c0c */ /* 0x000fe4000bf86270 */
[----:B------:R-:W-:-:S02]  /*3170*/  PRMT R7, RZ, 0x7610, R7 ;  /* 0x00007610ff077816 */ /* 0x000fc40000000007 */
[----:B------:R-:W-:Y:S02]  /*3180*/  PRMT R0, RZ, 0x7610, R0 ;  /* 0x00007610ff007816 */ /* 0x000fe40000000000 */
[C---:B------:R-:W-:Y:S02]  /*3190*/  LOP3.LUT R11, R6.reuse, 0x340, RZ, 0xfc, !PT ;  /* 0x00000340060b7812 */ /* 0x040fe400078efcff */
[----:B------:R-:W4:Y:S01]  /*31a0*/  @!P0 LDG.E.U16 R7, desc[UR20][R4.64+0x600] ;  /* 0x0006001404078981 */ /* 0x000f22000c1e1500 */
[C---:B------:R-:W-:Y:S02]  /*31b0*/  LOP3.LUT R12, R6.reuse, 0x360, RZ, 0xfc, !PT ;  /* 0x00000360060c7812 */ /* 0x040fe400078efcff */
[----:B------:R-:W-:Y:S01]  /*31c0*/  ISETP.GE.AND P0, PT, R11, UR15, PT ;  /* 0x0000000f0b007c0c */ /* 0x000fe2000bf06270 */
[----:B------:R-:W4:Y:S01]  /*31d0*/  @!P1 LDG.E.U16 R0, desc[UR20][R4.64+0x640] ;  /* 0x0006401404009981 */ /* 0x000f22000c1e1500 */
[----:B------:R-:W-:Y:S02]  /*31e0*/  PRMT R8, RZ, 0x7610, R8 ;  /* 0x00007610ff087816 */ /* 0x000fe40000000008 */
[----:B------:R-:W-:-:S02]  /*31f0*/  LOP3.LUT R11, R6, 0x3a0, RZ, 0xfc, !PT ;  /* 0x000003a0060b7812 */ /* 0x000fc400078efcff */
[----:B------:R-:W-:Y:S02]  /*3200*/  ISETP.GE.AND P1, PT, R12, UR15, PT ;  /* 0x0000000f0c007c0c */ /* 0x000fe4000bf26270 */
[----:B------:R-:W-:Y:S01]  /*3210*/  PRMT R9, RZ, 0x7610, R9 ;  /* 0x00007610ff097816 */ /* 0x000fe20000000009 */
[----:B------:R-:W4:Y:S01]  /*3220*/  @!P5 LDG.E.U16 R8, desc[UR20][R4.64+0x580] ;  /* 0x000580140408d981 */ /* 0x000f22000c1e1500 */
[----:B------:R-:W-:Y:S02]  /*3230*/  LOP3.LUT R60, R6, 0x380, RZ, 0xfc, !PT ;  /* 0x00000380063c7812 */ /* 0x000fe400078efcff */
[----:B------:R-:W-:Y:S02]  /*3240*/  SHF.L.U32 R12, R96, 0x5, RZ ;  /* 0x00000005600c7819 */ /* 0x000fe400000006ff */
[----:B------:R-:W-:Y:S01]  /*3250*/  ISETP.GE.AND P3, PT, R11, UR15, PT ;  /* 0x0000000f0b007c0c */ /* 0x000fe2000bf66270 */
[----:B------:R-:W4:Y:S01]  /*3260*/  @!P4 LDG.E.U16 R9, desc[UR20][R4.64+0x5c0] ;  /* 0x0005c0140409c981 */ /* 0x000f22000c1e1500 */
[----:B------:R-:W-:-:S02]  /*3270*/  PRMT R11, RZ, 0x7610, R11 ;  /* 0x00007610ff0b7816 */ /* 0x000fc4000000000b */
[----:B------:R-:W-:Y:S02]  /*3280*/  ISETP.GE.AND P2, PT, R60, UR15, PT ;  /* 0x0000000f3c007c0c */ /* 0x000fe4000bf46270 */
[----:B------:R-:W-:Y:S02]  /*3290*/  LOP3.LUT R12, R12, 0xffffffe0, R247, 0xe2, !PT ;  /* 0xffffffe00c0c7812 */ /* 0x000fe400078ee2f7 */
[----:B------:R-:W-:Y:S01]  /*32a0*/  PRMT R60, RZ, 0x7610, R60 ;  /* 0x00007610ff3c7816 */ /* 0x000fe2000000003c */
[----:B------:R-:W4:Y:S01]  /*32b0*/  @!P0 LDG.E.U16 R11, desc[UR20][R4.64+0x680] ;  /* 0x00068014040b8981 */ /* 0x000f22000c1e1500 */
[----:B------:R-:W-:Y:S02]  /*32c0*/  LOP3.LUT R6, R6, 0x3c0, RZ, 0xfc, !PT ;  /* 0x000003c006067812 */ /* 0x000fe400078efcff */
[----:B------:R-:W-:Y:S02]  /*32d0*/  LOP3.LUT R12, R12, 0x3e0, RZ, 0xfc, !PT ;  /* 0x000003e00c0c7812 */ /* 0x000fe400078efcff */
[----:B------:R-:W-:Y:S01]  /*32e0*/  ISETP.GE.AND P0, PT, R6, UR15, PT ;  /* 0x0000000f06007c0c */ /* 0x000fe2000bf06270 */
[----:B------:R-:W4:Y:S01]  /*32f0*/  @!P1 LDG.E.U16 R60, desc[UR20][R4.64+0x6c0] ;  /* 0x0006c014043c9981 */ /* 0x000f22000c1e1500 */
[----:B------:R-:W-:-:S02]  /*3300*/  ISETP.GE.AND P1, PT, R12, UR15, PT ;  /* 0x0000000f0c007c0c */ /* 0x000fc4000bf26270 */
[----:B------:R-:W-:Y:S01]  /*3310*/  PRMT R12, RZ, 0x7610, R12 ;  /* 0x00007610ff0c7816 */ /* 0x000fe2000000000c */
[----:B------:R-:W4:Y:S01]  /*3320*/  @!P2 LDG.E.U16 R61, desc[UR20][R4.64+0x700] ;  /* 0x00070014043da981 */ /* 0x000f22000c1e1500 */
[----:B------:R-:W-:-:S04]  /*3330*/  PRMT R6, RZ, 0x7610, R6 ;  /* 0x00007610ff067816 */ /* 0x000fc80000000006 */
[----:B------:R-:W4:Y:S04]  /*3340*/  @!P3 LDG.E.U16 R12, desc[UR20][R4.64+0x740] ;  /* 0x00074014040cb981 */ /* 0x000f28000c1e1500 */
[----:B------:R-:W4:Y:S01]  /*3350*/  @!P0 LDG.E.U16 R6, desc[UR20][R4.64+0x780] ;  /* 0x0007801404068981 */ /* 0x000f22000c1e1500 */
[----:B---3--:R-:W-:Y:S02]  /*3360*/  R2UR UR57, R3 ;  /* 0x00000000033972ca */ /* 0x008fe400000e0000 */
[----:B------:R-:W-:-:S06]  /*3370*/  PRMT R62, RZ, 0x7610, R62 ;  /* 0x00007610ff3e7816 */ /* 0x000fcc000000003e */
[----:B------:R0:W3:Y:S05]  /*3380*/  @!P1 LDG.E.U16 R62, desc[UR20][R4.64+0x7c0] ;  /* 0x0007c014043e9981 */ /* 0x0000ea000c1e1500 */
[----:B------:R-:W-:-:S04]  /*3390*/  FMUL.FTZ R3, R28, UR57 ;  /* 0x000000391c037c20 */ /* 0x000fc80008410000 */
[----:B------:R-:W-:Y:S01]  /*33a0*/  FMUL.RZ R109, R3, 0.15915493667125701904 ;  /* 0x3e22f983036d7820 */ /* 0x000fe2000040c000 */
[----:B------:R-:W-:-:S04]  /*33b0*/  FMUL.FTZ R3, R27, UR57 ;  /* 0x000000391b037c20 */ /* 0x000fc80008410000 */
[----:B------:R-:W-:Y:S01]  /*33c0*/  FMUL.RZ R110, R3, 0.15915493667125701904 ;  /* 0x3e22f983036e7820 */ /* 0x000fe2000040c000 */
[----:B------:R-:W-:-:S04]  /*33d0*/  FMUL.FTZ R3, R26, UR57 ;  /* 0x000000391a037c20 */ /* 0x000fc80008410000 */
[----:B0-----:R-:W-:Y:S01]  /*33e0*/  FMUL.RZ R5, R3, 0.15915493667125701904 ;  /* 0x3e22f98303057820 */ /* 0x001fe2000040c000 */
[----:B------:R-:W-:-:S03]  /*33f0*/  SHF.L.U32 R4, R96, 0x5, RZ ;  /* 0x0000000560047819 */ /* 0x000fc600000006ff */
[----:B------:R-:W-:Y:S01]  /*3400*/  MUFU.SIN R137, R5 ;  /* 0x0000000500897308 */ /* 0x000fe20000000400 */
[----:B------:R-:W-:Y:S01]  /*3410*/  LOP3.LUT P0, RZ, R96, 0x1f, RZ, 0xc0, !PT ;  /* 0x0000001f60ff7812 */ /* 0x000fe2000780c0ff */
[----:B------:R-:W-:Y:S02]  /*3420*/  UIADD3 UR44, UR16, -0x1, URZ ;  /* 0xffffffff102c7890 */ /* 0x000fe4000fffe03f */
[----:B------:R-:W-:-:S04]  /*3430*/  MOV R3, UR16 ;  /* 0x0000001000037c02 */ /* 0x000fc80008000f00 */
[----:B------:R0:W-:Y:S01]  /*3440*/  MUFU.COS R138, R5 ;  /* 0x00000005008a7308 */ /* 0x0001e20000000000 */
[----:B------:R-:W-:Y:S01]  /*3450*/  LOP3.LUT R4, R4, 0xfffffc00, RZ, 0xc0, !PT ;  /* 0xfffffc0004047812 */ /* 0x000fe200078ec0ff */
[----:B0-----:R-:W-:-:S04]  /*3460*/  FMUL.FTZ R5, R24, UR57 ;  /* 0x0000003918057c20 */ /* 0x001fc80008410000 */
[----:B------:R-:W-:Y:S01]  /*3470*/  FMUL.RZ R113, R5, 0.15915493667125701904 ;  /* 0x3e22f98305717820 */ /* 0x000fe2000040c000 */
[----:B------:R-:W-:Y:S01]  /*3480*/  FMUL.FTZ R5, R23, UR57 ;  /* 0x0000003917057c20 */ /* 0x000fe20008410000 */
[----:B------:R-:W-:Y:S01]  /*3490*/  ISETP.LT.OR P2, PT, R3, 0x2, P0 ;  /* 0x000000020300780c */ /* 0x000fe20000741670 */
[----:B------:R-:W-:Y:S01]  /*34a0*/  FMUL.FTZ R3, R25, UR57 ;  /* 0x0000003919037c20 */ /* 0x000fe20008410000 */
[----:B------:R-:W-:Y:S01]  /*34b0*/  ULEA.HI UR45, UR44, UR44, URZ, 0x1 ;  /* 0x0000002c2c2d7291 */ /* 0x000fe2000f8f083f */
[----:B------:R-:W-:Y:S01]  /*34c0*/  FMUL.RZ R115, R5, 0.15915493667125701904 ;  /* 0x3e22f98305737820 */ /* 0x000fe2000040c000 */
[----:B------:R-:W-:Y:S01]  /*34d0*/  IADD3 R141, R4, R95, RZ ;  /* 0x0000005f048d7210 */ /* 0x000fe20007ffe0ff */
[----:B------:R-:W-:Y:S01]  /*34e0*/  FMUL.FTZ R5, R22, UR57 ;  /* 0x0000003916057c20 */ /* 0x000fe20008410000 */
[----:B------:R-:W-:Y:S01]  /*34f0*/  MUFU.SIN R139, R110 ;  /* 0x0000006e008b7308 */ /* 0x000fe20000000400 */
[----:B------:R-:W-:Y:S01]  /*3500*/  FMUL.RZ R111, R3, 0.15915493667125701904 ;  /* 0x3e22f983036f7820 */ /* 0x000fe2000040c000 */
[----:B------:R-:W-:Y:S01]  /*3510*/  ULOP3.LUT UR45, UR45, 0xfffffe, URZ, 0xc0, !UPT ;  /* 0x00fffffe2d2d7892 */ /* 0x000fe2000f8ec03f */
[----:B------:R-:W-:Y:S01]  /*3520*/  FMUL.RZ R121, R5, 0.15915493667125701904 ;  /* 0x3e22f98305797820 */ /* 0x000fe2000040c000 */
[----:B------:R-:W-:-:S04]  /*3530*/  FMUL.FTZ R5, R21, UR57 ;  /* 0x0000003915057c20 */ /* 0x000fc80008410000 */
[----:B------:R0:W-:Y:S01]  /*3540*/  MUFU.COS R140, R110 ;  /* 0x0000006e008c7308 */ /* 0x0001e20000000000 */
[----:B------:R-:W-:Y:S01]  /*3550*/  UIADD3 UR44, UR44, -UR45, URZ ;  /* 0x8000002d2c2c7290 */ /* 0x000fe2000fffe03f */
[C---:B------:R-:W-:Y:S02]  /*3560*/  IADD3 R128, R141.reuse, 0x120, RZ ;  /* 0x000001208d807810 */ /* 0x040fe40007ffe0ff */
[----:B0-----:R-:W-:-:S04]  /*3570*/  IADD3 R110, R141, 0x20, RZ ;  /* 0x000000208d6e7810 */ /* 0x001fc80007ffe0ff */
[----:B------:R-:W-:Y:S01]  /*3580*/  MUFU.SIN R135, R111 ;  /* 0x0000006f00877308 */ /* 0x000fe20000000400 */
[----:B------:R-:W-:Y:S01]  /*3590*/  ULEA UR44, UR44, UR6, 0x8 ;  /* 0x000000062c2c7291 */ /* 0x000fe2000f8e403f */
[----:B------:R-:W-:-:S06]  /*35a0*/  IADD3 R112, R141, 0x40, RZ ;  /* 0x000000408d707810 */ /* 0x000fcc0007ffe0ff */
[----:B------:R0:W-:Y:S01]  /*35b0*/  MUFU.COS R136, R111 ;  /* 0x0000006f00887308 */ /* 0x0001e20000000000 */
[-C--:B------:R-:W-:Y:S02]  /*35c0*/  LEA.HI.SX32 R151, R128, R141.reuse, 0x1b ;  /* 0x0000008d80977211 */ /* 0x080fe400078fdaff */
[----:B------:R-:W-:Y:S02]  /*35d0*/  IADD3 R114, R141, 0x60, RZ ;  /* 0x000000608d727810 */ /* 0x000fe40007ffe0ff */
[-C--:B0-----:R-:W-:Y:S01]  /*35e0*/  LEA.HI.SX32 R111, R110, R141.reuse, 0x1b ;  /* 0x0000008d6e6f7211 */ /* 0x081fe200078fdaff */
[----:B------:R-:W-:Y:S01]  /*35f0*/  FMUL.RZ R110, R5, 0.15915493667125701904 ;  /* 0x3e22f983056e7820 */ /* 0x000fe2000040c000 */
[C---:B------:R-:W-:Y:S01]  /*3600*/  IADD3 R116, R141.reuse, 0x80, RZ ;  /* 0x000000808d747810 */ /* 0x040fe20007ffe0ff */
[----:B------:R-:W-:Y:S01]  /*3610*/  FMUL.FTZ R5, R20, UR57 ;  /* 0x0000003914057c20 */ /* 0x000fe20008410000 */
[C---:B------:R-:W-:Y:S01]  /*3620*/  LEA.HI.SX32 R3, R141.reuse, R141, 0x1b ;  /* 0x0000008d8d037211 */ /* 0x040fe200078fdaff */
[----:B------:R-:W-:Y:S01]  /*3630*/  MUFU.SIN R127, R110 ;  /* 0x0000006e007f7308 */ /* 0x000fe20000000400 */
[----:B------:R-:W-:-:S02]  /*3640*/  IADD3 R118, R141, 0xa0, RZ ;  /* 0x000000a08d767810 */ /* 0x000fc40007ffe0ff */
[C---:B------:R-:W-:Y:S02]  /*3650*/  IADD3 R120, R141.reuse, 0xc0, RZ ;  /* 0x000000c08d787810 */ /* 0x040fe40007ffe0ff */
[----:B------:R-:W-:-:S03]  /*3660*/  IADD3 R126, R141, 0x100, RZ ;  /* 0x000001008d7e7810 */ /* 0x000fc60007ffe0ff */
[----:B------:R0:W-:Y:S01]  /*3670*/  MUFU.COS R128, R110 ;  /* 0x0000006e00807308 */ /* 0x0001e20000000000 */
[----:B------:R-:W-:Y:S02]  /*3680*/  ISETP.NE.AND P1, PT, R96, RZ, PT ;  /* 0x000000ff6000720c */ /* 0x000fe40003f25270 */
[----:B------:R-:W-:Y:S02]  /*3690*/  IADD3 R124, R141, 0xe0, RZ ;  /* 0x000000e08d7c7810 */ /* 0x000fe40007ffe0ff */
[----:B------:R-:W-:-:S03]  /*36a0*/  LEA.HI.SX32 R117, R114, R141, 0x1b ;  /* 0x0000008d72757211 */ /* 0x000fc600078fdaff */
[----:B------:R-:W-:Y:S01]  /*36b0*/  MUFU.SIN R133, R113 ;  /* 0x0000007100857308 */ /* 0x000fe20000000400 */
[----:B0-----:R-:W-:Y:S01]  /*36c0*/  FMUL.FTZ R110, R19, UR57 ;  /* 0x00000039136e7c20 */ /* 0x001fe20008410000 */
[----:B------:R-:W-:Y:S01]  /*36d0*/  LEA.HI.SX32 R119, R116, R141, 0x1b ;  /* 0x0000008d74777211 */ /* 0x000fe200078fdaff */
[----:B------:R-:W-:Y:S01]  /*36e0*/  FMUL.RZ R114, R5, 0.15915493667125701904 ;  /* 0x3e22f98305727820 */ /* 0x000fe2000040c000 */
[----:B------:R-:W-:Y:S01]  /*36f0*/  LEA R3, R3, R94, 0x1 ;  /* 0x0000005e03037211 */ /* 0x000fe200078e08ff */
[----:B------:R-:W-:-:S03]  /*3700*/  FMUL.RZ R116, R110, 0.15915493667125701904 ;  /* 0x3e22f9836e747820 */ /* 0x000fc6000040c000 */
[----:B------:R0:W-:Y:S01]  /*3710*/  MUFU.COS R134, R113 ;  /* 0x0000007100867308 */ /* 0x0001e20000000000 */
[----:B------:R-:W-:Y:S02]  /*3720*/  LEA.HI.SX32 R143, R118, R141, 0x1b ;  /* 0x0000008d768f7211 */ /* 0x000fe400078fdaff */
[----:B------:R-:W-:-:S05]  /*3730*/  LEA R110, R111, R94, 0x1 ;  /* 0x0000005e6f6e7211 */ /* 0x000fca00078e08ff */
[----:B------:R-:W-:Y:S01]  /*3740*/  MUFU.SIN R123, R109 ;  /* 0x0000006d007b7308 */ /* 0x000fe20000000400 */
[----:B0-----:R-:W-:Y:S02]  /*3750*/  LEA.HI.SX32 R113, R112, R141, 0x1b ;  /* 0x0000008d70717211 */ /* 0x001fe400078fdaff */
[----:B------:R-:W-:Y:S01]  /*3760*/  MOV R112, UR44 ;  /* 0x0000002c00707c02 */ /* 0x000fe20008000f00 */
[----:B------:R-:W-:-:S04]  /*3770*/  ULDC.64 UR44, c[0x0][0x250] ;  /* 0x00009400002c7ab9 */ /* 0x000fc80000000a00 */
[----:B------:R0:W-:Y:S01]  /*3780*/  MUFU.COS R122, R109 ;  /* 0x0000006d007a7308 */ /* 0x0001e20000000000 */
[----:B------:R-:W-:Y:S02]  /*3790*/  IADD3 R142, R141, 0x140, RZ ;  /* 0x000001408d8e7810 */ /* 0x000fe40007ffe0ff */
[-C--:B------:R-:W-:Y:S02]  /*37a0*/  LEA.HI.SX32 R145, R120, R141.reuse, 0x1b ;  /* 0x0000008d78917211 */ /* 0x080fe400078fdaff */
[----:B------:R-:W-:Y:S02]  /*37b0*/  LEA R113, R113, R94, 0x1 ;  /* 0x0000005e71717211 */ /* 0x000fe400078e08ff */
[----:B0-----:R-:W-:Y:S01]  /*37c0*/  IADD3 R109, R96, 0x200, RZ ;  /* 0x00000200606d7810 */ /* 0x001fe20007ffe0ff */
[----:B------:R-:W-:Y:S01]  /*37d0*/  MUFU.SIN R125, R114 ;  /* 0x00000072007d7308 */ /* 0x000fe20000000400 */
[----:B------:R-:W-:Y:S02]  /*37e0*/  IADD3 R144, R141, 0x160, RZ ;  /* 0x000001608d907810 */ /* 0x000fe40007ffe0ff */
[----:B------:R-:W-:-:S02]  /*37f0*/  LEA.HI.SX32 R147, R124, R141, 0x1b ;  /* 0x0000008d7c937211 */ /* 0x000fc400078fdaff */
[----:B------:R-:W-:Y:S02]  /*3800*/  LEA.HI.SX32 R149, R126, R141, 0x1b ;  /* 0x0000008d7e957211 */ /* 0x000fe400078fdaff */
[----:B------:R-:W-:Y:S01]  /*3810*/  SEL R109, R112, R109, !P1 ;  /* 0x0000006d706d7207 */ /* 0x000fe20004800000 */
[----:B------:R0:W-:Y:S01]  /*3820*/  MUFU.COS R126, R114 ;  /* 0x00000072007e7308 */ /* 0x0001e20000000000 */
[-C--:B------:R-:W-:Y:S02]  /*3830*/  LEA R117, R117, R94.reuse, 0x1 ;  /* 0x0000005e75757211 */ /* 0x080fe400078e08ff */
[----:B------:R-:W-:Y:S02]  /*3840*/  IADD3 R146, R141, 0x180, RZ ;  /* 0x000001808d927810 */ /* 0x000fe40007ffe0ff */
[----:B------:R-:W-:Y:S02]  /*3850*/  LEA R112, R119, R94, 0x1 ;  /* 0x0000005e77707211 */ /* 0x000fe400078e08ff */
[----:B------:R-:W-:-:S02]  /*3860*/  IADD3 R148, R141, 0x1a0, RZ ;  /* 0x000001a08d947810 */ /* 0x000fc40007ffe0ff */
[-C--:B0-----:R-:W-:Y:S02]  /*3870*/  LEA R114, R143, R94.reuse, 0x1 ;  /* 0x0000005e8f727211 */ /* 0x081fe400078e08ff */
        /* <DEDUP_REMOVED lines=12> */
[----:B------:R-:W-:Y:S02]  /*3940*/  IADD3 R160, R141, 0x260, RZ ;  /* 0x000002608da07810 */ /* 0x000fe40007ffe0ff */
[-C--:B------:R-:W-:Y:S02]  /*3950*/  LEA.HI.SX32 R163, R152, R141.reuse, 0x1b ;  /* 0x0000008d98a37211 */ /* 0x080fe400078fdaff */
[----:B------:R-:W-:Y:S02]  /*3960*/  LEA R155, R155, R94, 0x1 ;  /* 0x0000005e9b9b7211 */ /* 0x000fe400078e08ff */
[----:B------:R-:W-:Y:S02]  /*3970*/  IADD3 R162, R141, 0x280, RZ ;  /* 0x000002808da27810 */ /* 0x000fe40007ffe0ff */
[----:B------:R-:W-:-:S02]  /*3980*/  LEA.HI.SX32 R165, R154, R141, 0x1b ;  /* 0x0000008d9aa57211 */ /* 0x000fc400078fdaff */
[-C--:B------:R-:W-:Y:S02]  /*3990*/  LEA.HI.SX32 R167, R156, R141.reuse, 0x1b ;  /* 0x0000008d9ca77211 */ /* 0x080fe400078fdaff */
[----:B------:R-:W-:Y:S02]  /*39a0*/  LEA.HI.SX32 R169, R158, R141, 0x1b ;  /* 0x0000008d9ea97211 */ /* 0x000fe400078fdaff */
[-C--:B------:R-:W-:Y:S01]  /*39b0*/  LEA R161, R161, R94.reuse, 0x1 ;  /* 0x0000005ea1a17211 */ /* 0x080fe200078e08ff */
[----:B--2---:R0:W-:Y:S04]  /*39c0*/  STS.U16 [R3], R108 ;  /* 0x0000006c03007388 */ /* 0x0041e80000000400 */
[----:B------:R1:W-:Y:S04]  /*39d0*/  STS.U16 [R110+0x40], R105 ;  /* 0x000040696e007388 */ /* 0x0003e80000000400 */
[----:B----4-:R2:W-:Y:S01]  /*39e0*/  STS.U16 [R113+0x80], R106 ;  /* 0x0000806a71007388 */ /* 0x0105e20000000400 */
[----:B0-----:R-:W-:-:S03]  /*39f0*/  LEA R108, R145, R94, 0x1 ;  /* 0x0000005e916c7211 */ /* 0x001fc600078e08ff */
[----:B------:R0:W-:Y:S01]  /*3a00*/  STS.U16 [R117+0xc0], R104 ;  /* 0x0000c06875007388 */ /* 0x0001e20000000400 */
[----:B-1----:R-:W-:-:S03]  /*3a10*/  LEA R110, R149, R94, 0x1 ;  /* 0x0000005e956e7211 */ /* 0x002fc600078e08ff */
[----:B------:R-:W-:Y:S01]  /*3a20*/  STS.U16 [R112+0x100], R103 ;  /* 0x0001006770007388 */ /* 0x000fe20000000400 */
[----:B--2---:R-:W-:-:S03]  /*3a30*/  LEA R106, R157, R94, 0x1 ;  /* 0x0000005e9d6a7211 */ /* 0x004fc600078e08ff */
[----:B------:R-:W-:Y:S01]  /*3a40*/  STS.U16 [R114+0x140], R107 ;  /* 0x0001406b72007388 */ /* 0x000fe20000000400 */
[----:B0-----:R-:W-:-:S03]  /*3a50*/  LEA R104, R153, R94, 0x1 ;  /* 0x0000005e99687211 */ /* 0x001fc600078e08ff */
[----:B------:R-:W-:Y:S01]  /*3a60*/  STS.U16 [R108+0x180], R99 ;  /* 0x000180636c007388 */ /* 0x000fe20000000400 */
[----:B------:R-:W-:-:S03]  /*3a70*/  LEA.HI.SX32 R171, R160, R141, 0x1b ;  /* 0x0000008da0ab7211 */ /* 0x000fc600078fdaff */
[----:B------:R0:W-:Y:S01]  /*3a80*/  STS.U16 [R147+0x1c0], R102 ;  /* 0x0001c06693007388 */ /* 0x0001e20000000400 */
[----:B------:R-:W-:-:S03]  /*3a90*/  LEA R163, R163, R94, 0x1 ;  /* 0x0000005ea3a37211 */ /* 0x000fc600078e08ff */
[----:B------:R-:W-:Y:S01]  /*3aa0*/  STS.U16 [R110+0x200], R101 ;  /* 0x000200656e007388 */ /* 0x000fe20000000400 */
[----:B------:R-:W-:-:S03]  /*3ab0*/  LEA.HI.SX32 R173, R162, R141, 0x1b ;  /* 0x0000008da2ad7211 */ /* 0x000fc600078fdaff */
[----:B------:R1:W-:Y:S01]  /*3ac0*/  STS.U16 [R151+0x240], R100 ;  /* 0x0002406497007388 */ /* 0x0003e20000000400 */
[----:B0-----:R-:W-:-:S03]  /*3ad0*/  LEA R102, R159, R94, 0x1 ;  /* 0x0000005e9f667211 */ /* 0x001fc600078e08ff */
[----:B------:R-:W-:Y:S01]  /*3ae0*/  STS.U16 [R104+0x280], R97 ;  /* 0x0002806168007388 */ /* 0x000fe20000000400 */
[----:B------:R-:W-:-:S03]  /*3af0*/  LEA R165, R165, R94, 0x1 ;  /* 0x0000005ea5a57211 */ /* 0x000fc600078e08ff */
[----:B------:R0:W-:Y:S01]  /*3b00*/  STS.U16 [R155+0x2c0], R98 ;  /* 0x0002c0629b007388 */ /* 0x0001e20000000400 */
[-C--:B------:R-:W-:Y:S02]  /*3b10*/  LEA R169, R169, R94.reuse, 0x1 ;  /* 0x0000005ea9a97211 */ /* 0x080fe400078e08ff */
[-C--:B-1----:R-:W-:Y:S01]  /*3b20*/  LEA R100, R167, R94.reuse, 0x1 ;  /* 0x0000005ea7647211 */ /* 0x082fe200078e08ff */
[----:B------:R-:W-:Y:S01]  /*3b30*/  STS.U16 [R106+0x300], R71 ;  /* 0x000300476a007388 */ /* 0x000fe20000000400 */
[----:B------:R-:W-:-:S03]  /*3b40*/  LEA R173, R173, R94, 0x1 ;  /* 0x0000005eadad7211 */ /* 0x000fc600078e08ff */
[----:B------:R-:W-:Y:S01]  /*3b50*/  STS.U16 [R102+0x340], R67 ;  /* 0x0003404366007388 */ /* 0x000fe20000000400 */
[----:B0-----:R-:W-:-:S03]  /*3b60*/  LEA R98, R171, R94, 0x1 ;  /* 0x0000005eab627211 */ /* 0x001fc600078e08ff */
[----:B------:R-:W-:Y:S04]  /*3b70*/  STS.U16 [R161+0x380], R68 ;  /* 0x00038044a1007388 */ /* 0x000fe80000000400 */
[----:B------:R-:W-:Y:S01]  /*3b80*/  STS.U16 [R163+0x3c0], R66 ;  /* 0x0003c042a3007388 */ /* 0x000fe20000000400 */
[----:B------:R-:W-:-:S03]  /*3b90*/  IADD3 R164, R141, 0x2a0, RZ ;  /* 0x000002a08da47810 */ /* 0x000fc60007ffe0ff */
[----:B------:R-:W-:Y:S01]  /*3ba0*/  STS.U16 [R165+0x400], R70 ;  /* 0x00040046a5007388 */ /* 0x000fe20000000400 */
[----:B------:R-:W-:-:S03]  /*3bb0*/  IADD3 R166, R141, 0x2c0, RZ ;  /* 0x000002c08da67810 */ /* 0x000fc60007ffe0ff */
[----:B------:R-:W-:Y:S04]  /*3bc0*/  STS.U16 [R100+0x440], R69 ;  /* 0x0004404564007388 */ /* 0x000fe80000000400 */
[----:B------:R-:W-:Y:S04]  /*3bd0*/  STS.U16 [R169+0x480], R10 ;  /* 0x0004800aa9007388 */ /* 0x000fe80000000400 */
[----:B------:R-:W-:Y:S01]  /*3be0*/  STS.U16 [R98+0x4c0], R65 ;  /* 0x0004c04162007388 */ /* 0x000fe20000000400 */
[----:B------:R-:W-:-:S03]  /*3bf0*/  IADD3 R168, R141, 0x2e0, RZ ;  /* 0x000002e08da87810 */ /* 0x000fc60007ffe0ff */
[----:B------:R0:W-:Y:S01]  /*3c00*/  STS.U16 [R173+0x500], R64 ;  /* 0x00050040ad007388 */ /* 0x0001e20000000400 */
[-C--:B------:R-:W-:Y:S02]  /*3c10*/  LEA.HI.SX32 R175, R164, R141.reuse, 0x1b ;  /* 0x0000008da4af7211 */ /* 0x080fe400078fdaff */
[C---:B------:R-:W-:Y:S02]  /*3c20*/  IADD3 R170, R141.reuse, 0x300, RZ ;  /* 0x000003008daa7810 */ /* 0x040fe40007ffe0ff */
[-C--:B------:R-:W-:Y:S01]  /*3c30*/  LEA.HI.SX32 R177, R166, R141.reuse, 0x1b ;  /* 0x0000008da6b17211 */ /* 0x080fe200078fdaff */
[----:B0-----:R-:W0:Y:S01]  /*3c40*/  @!P2 LDC R64, c[0x0][0x21c] ;  /* 0x00008700ff40ab82 */ /* 0x001e220000000800 */
[C---:B------:R-:W-:Y:S02]  /*3c50*/  IADD3 R172, R141.reuse, 0x320, RZ ;  /* 0x000003208dac7810 */ /* 0x040fe40007ffe0ff */
[----:B------:R-:W-:Y:S02]  /*3c60*/  IADD3 R174, R141, 0x340, RZ ;  /* 0x000003408dae7810 */ /* 0x000fe40007ffe0ff */
[----:B------:R-:W-:-:S02]  /*3c70*/  LEA.HI.SX32 R179, R168, R141, 0x1b ;  /* 0x0000008da8b37211 */ /* 0x000fc400078fdaff */
[-C--:B------:R-:W-:Y:S02]  /*3c80*/  LEA R68, R175, R94.reuse, 0x1 ;  /* 0x0000005eaf447211 */ /* 0x080fe400078e08ff */
[-C--:B------:R-:W-:Y:S02]  /*3c90*/  LEA.HI.SX32 R181, R170, R141.reuse, 0x1b ;  /* 0x0000008daab57211 */ /* 0x080fe400078fdaff */
[-C--:B------:R-:W-:Y:S02]  /*3ca0*/  LEA R177, R177, R94.reuse, 0x1 ;  /* 0x0000005eb1b17211 */ /* 0x080fe400078e08ff */
[-C--:B------:R-:W-:Y:S02]  /*3cb0*/  LEA.HI.SX32 R183, R172, R141.reuse, 0x1b ;  /* 0x0000008dacb77211 */ /* 0x080fe400078fdaff */
[----:B------:R-:W-:Y:S01]  /*3cc0*/  LEA.HI.SX32 R185, R174, R141, 0x1b ;  /* 0x0000008daeb97211 */ /* 0x000fe200078fdaff */
[----:B------:R-:W-:Y:S01]  /*3cd0*/  STS.U16 [R68+0x540], R63 ;  /* 0x0005403f44007388 */ /* 0x000fe20000000400 */
[----:B------:R-:W-:-:S02]  /*3ce0*/  LEA R66, R179, R94, 0x1 ;  /* 0x0000005eb3427211 */ /* 0x000fc400078e08ff */
[-C--:B------:R-:W-:Y:S01]  /*3cf0*/  LEA R70, R181, R94.reuse, 0x1 ;  /* 0x0000005eb5467211 */ /* 0x080fe200078e08ff */
[----:B------:R1:W-:Y:S01]  /*3d00*/  STS.U16 [R177+0x580], R8 ;  /* 0x00058008b1007388 */ /* 0x0003e20000000400 */
[----:B------:R-:W-:Y:S02]  /*3d10*/  LEA R183, R183, R94, 0x1 ;  /* 0x0000005eb7b77211 */ /* 0x000fe400078e08ff */
[C---:B------:R-:W-:Y:S01]  /*3d20*/  IADD3 R176, R141.reuse, 0x360, RZ ;  /* 0x000003608db07810 */ /* 0x040fe20007ffe0ff */
[----:B------:R2:W-:Y:S01]  /*3d30*/  STS.U16 [R66+0x5c0], R9 ;  /* 0x0005c00942007388 */ /* 0x0005e20000000400 */
[----:B------:R-:W-:Y:S02]  /*3d40*/  R2UR UR58, R2 ;  /* 0x00000000023a72ca */ /* 0x000fe400000e0000 */
[C---:B------:R-:W-:Y:S02]  /*3d50*/  IADD3 R178, R141.reuse, 0x380, RZ ;  /* 0x000003808db27810 */ /* 0x040fe40007ffe0ff */
[----:B------:R-:W-:-:S02]  /*3d60*/  IADD3 R180, R141, 0x3a0, RZ ;  /* 0x000003a08db47810 */ /* 0x000fc40007ffe0ff */
[----:B------:R-:W-:Y:S01]  /*3d70*/  IADD3 R182, R141, 0x3c0, RZ ;  /* 0x000003c08db67810 */ /* 0x000fe20007ffe0ff */
[----:B------:R-:W-:Y:S01]  /*3d80*/  MUFU.SIN R131, R115 ;  /* 0x0000007300837308 */ /* 0x000fe20000000400 */
[----:B-1----:R-:W-:Y:S01]  /*3d90*/  LEA R8, R185, R94, 0x1 ;  /* 0x0000005eb9087211 */ /* 0x002fe200078e08ff */
[----:B------:R-:W-:Y:S01]  /*3da0*/  STS.U16 [R70+0x600], R7 ;  /* 0x0006000746007388 */ /* 0x000fe20000000400 */
[----:B------:R-:W-:Y:S02]  /*3db0*/  MOV R63, UR16 ;  /* 0x00000010003f7c02 */ /* 0x000fe40008000f00 */
[-C--:B------:R-:W-:Y:S01]  /*3dc0*/  LEA.HI.SX32 R187, R176, R141.reuse, 0x1b ;  /* 0x0000008db0bb7211 */ /* 0x080fe200078fdaff */
[----:B------:R-:W-:Y:S01]  /*3dd0*/  STS.U16 [R183+0x640], R0 ;  /* 0x00064000b7007388 */ /* 0x000fe20000000400 */
[----:B------:R-:W-:-:S03]  /*3de0*/  LEA.HI.SX32 R189, R178, R141, 0x1b ;  /* 0x0000008db2bd7211 */ /* 0x000fc600078fdaff */
[----:B------:R1:W-:Y:S01]  /*3df0*/  STS.U16 [R8+0x680], R11 ;  /* 0x0006800b08007388 */ /* 0x0003e20000000400 */
[----:B------:R-:W-:Y:S01]  /*3e00*/  LEA.HI.SX32 R5, R180, R141, 0x1b ;  /* 0x0000008db4057211 */ /* 0x000fe200078fdaff */
[----:B------:R4:W-:Y:S01]  /*3e10*/  MUFU.COS R132, R115 ;  /* 0x0000007300847308 */ /* 0x0009e20000000000 */
[-C--:B------:R-:W-:Y:S01]  /*3e20*/  LEA R187, R187, R94.reuse, 0x1 ;  /* 0x0000005ebbbb7211 */ /* 0x080fe200078e08ff */
[----:B--2---:R-:W2:Y:S01]  /*3e30*/  LDL R66, [R1+0x20] ;  /* 0x0000200001427983 */ /* 0x004ea20000100800 */
[----:B------:R-:W-:Y:S02]  /*3e40*/  LEA R10, R189, R94, 0x1 ;  /* 0x0000005ebd0a7211 */ /* 0x000fe400078e08ff */
[----:B------:R-:W-:-:S03]  /*3e50*/  LEA R4, R95, R4, 0x5 ;  /* 0x000000045f047211 */ /* 0x000fc600078e28ff */
[----:B------:R-:W-:Y:S01]  /*3e60*/  MUFU.SIN R129, R121 ;  /* 0x0000007900817308 */ /* 0x000fe20000000400 */
[----:B-1----:R-:W-:-:S07]  /*3e70*/  @!P2 IADD3 R11, R63, -0x2, RZ ;  /* 0xfffffffe3f0ba810 */ /* 0x002fce0007ffe0ff */
[----:B------:R-:W-:Y:S01]  /*3e80*/  MUFU.COS R130, R121 ;  /* 0x0000007900827308 */ /* 0x000fe20000000000 */
[----:B----4-:R-:W-:Y:S01]  /*3e90*/  LEA.HI.SX32 R115, R182, R141, 0x1b ;  /* 0x0000008db6737211 */ /* 0x010fe200078fdaff */
[----:B0-----:R-:W-:Y:S01]  /*3ea0*/  @!P2 IMAD R11, R11, R64, UR6 ;  /* 0x000000060b0bae24 */ /* 0x001fe2000f8e0240 */
[-C--:B------:R-:W-:Y:S01]  /*3eb0*/  LEA R5, R5, R94.reuse, 0x1 ;  /* 0x0000005e05057211 */ /* 0x080fe200078e08ff */
[----:B------:R-:W-:Y:S01]  /*3ec0*/  HFMA2.MMA R64, -RZ, RZ, 0, 9.5367431640625e-07 ;  /* 0x00000010ff407435 */ /* 0x000fe200000001ff */
[----:B------:R-:W-:Y:S01]  /*3ed0*/  MOV R7, UR58 ;  /* 0x0000003a00077c02 */ /* 0x000fe20008000f00 */
[----:B------:R-:W-:Y:S01]  /*3ee0*/  STS.U16 [R187+0x6c0], R60 ;  /* 0x0006c03cbb007388 */ /* 0x000fe20000000400 */
[----:B------:R-:W-:-:S03]  /*3ef0*/  LEA R115, R115, R94, 0x1 ;  /* 0x0000005e73737211 */ /* 0x000fc600078e08ff */
[----:B------:R-:W-:Y:S01]  /*3f00*/  STS.U16 [R10+0x700], R61 ;  /* 0x0007003d0a007388 */ /* 0x000fe20000000400 */
[----:B------:R-:W-:-:S03]  /*3f10*/  FMUL.FTZ R0, R7, 1.4426950216293334961 ;  /* 0x3fb8aa3b07007820 */ /* 0x000fc60000410000 */
[----:B------:R0:W-:Y:S04]  /*3f20*/  STS.U16 [R5+0x740], R12 ;  /* 0x0007400c05007388 */ /* 0x0001e80000000400 */
[----:B------:R1:W-:Y:S01]  /*3f30*/  STS.U16 [R115+0x780], R6 ;  /* 0x0007800673007388 */ /* 0x0003e20000000400 */
[----:B------:R-:W-:Y:S01]  /*3f40*/  FMUL.FTZ R3, R18, UR57 ;  /* 0x0000003912037c20 */ /* 0x000fe20008410000 */
[----:B------:R-:W-:Y:S01]  /*3f50*/  UIMAD UR56, UR54, UR44, URZ ;  /* 0x0000002c363872a4 */ /* 0x000fe2000f8e023f */
[----:B------:R-:W-:Y:S01]  /*3f60*/  UMOV UR55, UR11 ;  /* 0x0000000b00377c82 */ /* 0x000fe20008000000 */
[----:B------:R-:W-:Y:S02]  /*3f70*/  IADD3 R184, R141, 0x3e0, RZ ;  /* 0x000003e08db87810 */ /* 0x000fe40007ffe0ff */
[----:B------:R-:W-:Y:S01]  /*3f80*/  LEA R109, R109, R94, 0x3 ;  /* 0x0000005e6d6d7211 */ /* 0x000fe200078e18ff */
[----:B------:R-:W-:Y:S01]  /*3f90*/  HADD2.F32 R106, -RZ, R190.H0_H0 ;  /* 0x200000beff6a7230 */ /* 0x000fe20000004100 */
[----:B0-----:R-:W-:Y:S01]  /*3fa0*/  LEA.HI.SX32 R5, R4, R4, 0x1b ;  /* 0x0000000404057211 */ /* 0x001fe200078fdaff */
[----:B------:R-:W-:Y:S01]  /*3fb0*/  HADD2.F32 R105, -RZ, R188.H0_H0 ;  /* 0x200000bcff697230 */ /* 0x000fe20000004100 */
[----:B------:R-:W-:Y:S01]  /*3fc0*/  MUFU.COS R124, R116 ;  /* 0x00000074007c7308 */ /* 0x000fe20000000000 */
[----:B------:R-:W-:Y:S01]  /*3fd0*/  HADD2.F32 R104, -RZ, R186.H0_H0 ;  /* 0x200000baff687230 */ /* 0x000fe20000004100 */
[----:B-1----:R-:W-:Y:S01]  /*3fe0*/  LEA R6, R5, R94, 0x1 ;  /* 0x0000005e05067211 */ /* 0x002fe200078e08ff */
[----:B------:R-:W-:-:S04]  /*3ff0*/  @!P2 IMAD.WIDE R4, R11, R64, UR22 ;  /* 0x000000160b04ae25 */ /* 0x000fc8000f8e0240 */
[----:B------:R-:W-:Y:S01]  /*4000*/  FMUL.FTZ R64, R22, R0 ;  /* 0x0000000016407220 */ /* 0x000fe20000410000 */
[----:B------:R-:W4:Y:S05]  /*4010*/  LDL R68, [R1+0x18] ;  /* 0x0000180001447983 */ /* 0x000f2a0000100800 */
[----:B------:R-:W0:Y:S02]  /*4020*/  MUFU.EX2 R64, R64 ;  /* 0x0000004000407308 */ /* 0x000e240000000800 */
[C---:B0-----:R-:W-:Y:S01]  /*4030*/  FMUL.FTZ R130, R64.reuse, R130 ;  /* 0x0000008240827220 */ /* 0x041fe20000410000 */
[----:B------:R-:W-:Y:S02]  /*4040*/  FMUL.FTZ R129, R64, R129 ;  /* 0x0000008140817220 */ /* 0x000fe40000410000 */
[----:B------:R-:W4:Y:S01]  /*4050*/  LDL R64, [R1+0x1c] ;  /* 0x00001c0001407983 */ /* 0x000f220000100800 */
[----:B------:R-:W-:Y:S01]  /*4060*/  FMUL.RZ R111, R3, 0.15915493667125701904 ;  /* 0x3e22f983036f7820 */ /* 0x000fe2000040c000 */
[----:B------:R-:W-:Y:S01]  /*4070*/  FMUL.FTZ R3, R17, UR57 ;  /* 0x0000003911037c20 */ /* 0x000fe20008410000 */
[----:B------:R-:W-:Y:S01]  /*4080*/  FMUL.FTZ R9, R28, R0 ;  /* 0x000000001c097220 */ /* 0x000fe20000410000 */
[----:B------:R-:W-:Y:S01]  /*4090*/  UMOV UR54, UR30 ;  /* 0x0000001e00367c82 */ /* 0x000fe20008000000 */
[----:B------:R-:W-:Y:S01]  /*40a0*/  UIMAD UR56, UR6, UR45, UR56 ;  /* 0x0000002d063872a4 */ /* 0x000fe2000f8e0238 */
[----:B------:R-:W-:Y:S01]  /*40b0*/  FMUL.RZ R99, R3, 0.15915493667125701904 ;  /* 0x3e22f98303637820 */ /* 0x000fe2000040c000 */
[----:B------:R-:W-:Y:S01]  /*40c0*/  FMUL.FTZ R3, R16, UR57 ;  /* 0x0000003910037c20 */ /* 0x000fe20008410000 */
[----:B------:R-:W-:Y:S01]  /*40d0*/  UIMAD.WIDE.U32 UR54, UR6, UR44, UR54 ;  /* 0x0000002c063672a5 */ /* 0x000fe2000f8e0036 */
[----:B------:R-:W0:Y:S02]  /*40e0*/  MUFU.EX2 R9, R9 ;  /* 0x0000000900097308 */ /* 0x000e240000000800 */
[----:B------:R-:W-:Y:S01]  /*40f0*/  ULDC.64 UR44, c[0x0][0x2d8] ;  /* 0x0000b600002c7ab9 */ /* 0x000fe20000000a00 */
[----:B------:R-:W-:Y:S01]  /*4100*/  FMUL.RZ R71, R3, 0.15915493667125701904 ;  /* 0x3e22f98303477820 */ /* 0x000fe2000040c000 */
[----:B------:R-:W-:Y:S01]  /*4110*/  ULEA UR44, UP0, UR54, UR44, 0x3 ;  /* 0x0000002c362c7291 */ /* 0x000fe2000f80183f */
[----:B------:R-:W-:Y:S01]  /*4120*/  FMUL.FTZ R3, R15, UR57 ;  /* 0x000000390f037c20 */ /* 0x000fe20008410000 */
[----:B------:R-:W-:Y:S01]  /*4130*/  UIADD3 UR55, UR55, UR56, URZ ;  /* 0x0000003837377290 */ /* 0x000fe2000fffe03f */
[----:B------:R-:W-:-:S02]  /*4140*/  FMUL.FTZ R2, R14, UR57 ;  /* 0x000000390e027c20 */ /* 0x000fc40008410000 */
[----:B------:R-:W-:Y:S01]  /*4150*/  FMUL.RZ R3, R3, 0.15915493667125701904 ;  /* 0x3e22f98303037820 */ /* 0x000fe2000040c000 */
[----:B------:R-:W-:Y:S01]  /*4160*/  ULEA.HI.X UR45, UR54, UR45, UR55, 0x3, UP0 ;  /* 0x0000002d362d7291 */ /* 0x000fe200080f1c37 */
[----:B------:R-:W-:Y:S01]  /*4170*/  LEA.HI.SX32 R141, R184, R141, 0x1b ;  /* 0x0000008db88d7211 */ /* 0x000fe200078fdaff */
[----:B------:R-:W-:Y:S01]  /*4180*/  MUFU.SIN R119, R111 ;  /* 0x0000006f00777308 */ /* 0x000fe20000000400 */
[----:B------:R-:W-:Y:S01]  /*4190*/  FMUL.RZ R110, R2, 0.15915493667125701904 ;  /* 0x3e22f983026e7820 */ /* 0x000fe2000040c000 */
[----:B------:R-:W-:Y:S02]  /*41a0*/  MOV R2, UR44 ;  /* 0x0000002c00027c02 */ /* 0x000fe40008000f00 */
[----:B------:R-:W-:-:S04]  /*41b0*/  LEA R141, R141, R94, 0x1 ;  /* 0x0000005e8d8d7211 */ /* 0x000fc800078e08ff */
[----:B------:R-:W-:Y:S01]  /*41c0*/  MUFU.COS R120, R111 ;  /* 0x0000006f00787308 */ /* 0x000fe20000000000 */
[C---:B0-----:R-:W-:Y:S01]  /*41d0*/  FMUL.FTZ R122, R9.reuse, R122 ;  /* 0x0000007a097a7220 */ /* 0x041fe20000410000 */
[----:B------:R-:W-:-:S06]  /*41e0*/  FMUL.FTZ R123, R9, R123 ;  /* 0x0000007b097b7220 */ /* 0x000fcc0000410000 */
[----:B------:R-:W-:Y:S01]  /*41f0*/  MUFU.SIN R111, R3 ;  /* 0x00000003006f7308 */ /* 0x000fe20000000400 */
[----:B---3--:R-:W-:Y:S07]  /*4200*/  STS.U16 [R141+0x7c0], R62 ;  /* 0x0007c03e8d007388 */ /* 0x008fee0000000400 */
[----:B------:R0:W-:Y:S02]  /*4210*/  MUFU.COS R112, R3 ;  /* 0x0000000300707308 */ /* 0x0001e40000000000 */
[----:B0-----:R-:W-:-:S06]  /*4220*/  MOV R3, UR45 ;  /* 0x0000002d00037c02 */ /* 0x001fcc0008000f00 */
[----:B------:R-:W3:Y:S01]  /*4230*/  LDG.E.64 R2, desc[UR20][R2.64] ;  /* 0x0000001402027981 */ /* 0x000ee2000c1e1b00 */
        /* <DEDUP_REMOVED lines=12> */
[----:B------:R-:W0:Y:S04]  /*4300*/  LDS.U16 R143, [R6+0x16] ;  /* 0x00001600068f7984 */ /* 0x000e280000000400 */
[----:B------:R-:W-:Y:S04]  /*4310*/  LDS.U16 R146, [R6+0x18] ;  /* 0x0000180006927984 */ /* 0x000fe80000000400 */
[----:B------:R-:W1:Y:S04]  /*4320*/  LDS.U16 R144, [R6+0x1a] ;  /* 0x00001a0006907984 */ /* 0x000e680000000400 */
[----:B------:R-:W-:Y:S04]  /*4330*/  LDS.U16 R152, [R6+0x1c] ;  /* 0x00001c0006987984 */ /* 0x000fe80000000400 */
[----:B------:R-:W1:Y:S04]  /*4340*/  LDS.U16 R149, [R6+0x1e] ;  /* 0x00001e0006957984 */ /* 0x000e680000000400 */
[----:B------:R-:W-:Y:S04]  /*4350*/  LDS.U16 R154, [R6+0x20] ;  /* 0x00002000069a7984 */ /* 0x000fe80000000400 */
[----:B------:R-:W1:Y:S04]  /*4360*/  LDS.U16 R153, [R6+0x22] ;  /* 0x0000220006997984 */ /* 0x000e680000000400 */
        /* <DEDUP_REMOVED lines=13> */
[----:B------:R1:W0:Y:S01]  /*4440*/  LDS.U16 R183, [R6+0x3e] ;  /* 0x00003e0006b77984 */ /* 0x0002220000000400 */
[----:B------:R-:W-:-:S03]  /*4450*/  FMUL.FTZ R8, R27, R0 ;  /* 0x000000001b087220 */ /* 0x000fc60000410000 */
[----:B------:R0:W-:Y:S01]  /*4460*/  STS.64 [R109+0x39e0], R122 ;  /* 0x0039e07a6d007388 */ /* 0x0001e20000000a00 */
[-C--:B------:R-:W-:Y:S01]  /*4470*/  FMUL.FTZ R11, R24, R0.reuse ;  /* 0x00000000180b7220 */ /* 0x080fe20000410000 */
[-C--:B------:R-:W-:Y:S01]  /*4480*/  FMUL.FTZ R10, R25, R0.reuse ;  /* 0x00000000190a7220 */ /* 0x080fe20000410000 */
[----:B------:R-:W2:Y:S01]  /*4490*/  MUFU.EX2 R8, R8 ;  /* 0x0000000800087308 */ /* 0x000ea20000000800 */
[-C--:B-1----:R-:W-:Y:S01]  /*44a0*/  FMUL.FTZ R6, R20, R0.reuse ;  /* 0x0000000014067220 */ /* 0x082fe20000410000 */
[----:B------:R-:W-:Y:S01]  /*44b0*/  HFMA2.MMA R60, -RZ, RZ, 1.875, 0 ;  /* 0x3f800000ff3c7435 */ /* 0x000fe200000001ff */
[----:B------:R-:W-:-:S05]  /*44c0*/  FMUL.FTZ R9, R26, R0 ;  /* 0x000000001a097220 */ /* 0x000fca0000410000 */
[----:B------:R-:W1:Y:S01]  /*44d0*/  MUFU.EX2 R11, R11 ;  /* 0x0000000b000b7308 */ /* 0x000e620000000800 */
[----:B------:R-:W-:Y:S02]  /*44e0*/  MOV R61, RZ ;  /* 0x000000ff003d7202 */ /* 0x000fe40000000f00 */
[----:B------:R-:W-:Y:S01]  /*44f0*/  CS2R R62, SRZ ;  /* 0x00000000003e7805 */ /* 0x000fe2000001ff00 */
[----:B------:R-:W-:Y:S01]  /*4500*/  BAR.SYNC.DEFER_BLOCKING 0x0 ;  /* 0x0000000000007b1d */ /* 0x000fe20000010000 */
[----:B------:R-:W-:-:S05]  /*4510*/  FMUL.FTZ R12, R23, R0 ;  /* 0x00000000170c7220 */ /* 0x000fca0000410000 */
[----:B------:R-:W0:Y:S01]  /*4520*/  MUFU.EX2 R10, R10 ;  /* 0x0000000a000a7308 */ /* 0x000e220000000800 */
[----:B------:R-:W-:-:S07]  /*4530*/  FMUL.FTZ R65, R21, R0 ;  /* 0x0000000015417220 */ /* 0x000fce0000410000 */
[----:B------:R-:W0:Y:S01]  /*4540*/  MUFU.EX2 R6, R6 ;  /* 0x0000000600067308 */ /* 0x000e220000000800 */
[----:B--2---:R-:W-:Y:S01]  /*4550*/  FMUL.FTZ R139, R8, R139 ;  /* 0x0000008b088b7220 */ /* 0x004fe20000410000 */
[----:B------:R-:W-:-:S06]  /*4560*/  FMUL.FTZ R222, R28, R106 ;  /* 0x0000006a1cde7220 */ /* 0x000fcc0000410000 */
[----:B------:R-:W2:Y:S01]  /*4570*/  MUFU.EX2 R9, R9 ;  /* 0x0000000900097308 */ /* 0x000ea20000000800 */
[----:B------:R1:W5:Y:S01]  /*4580*/  @!P2 LDG.E.128 R60, desc[UR20][R4.64] ;  /* 0x00000014043ca981 */ /* 0x000362000c1e1d00 */
[----:B------:R-:W-:-:S06]  /*4590*/  FMUL.FTZ R140, R8, R140 ;  /* 0x0000008c088c7220 */ /* 0x000fcc0000410000 */
[----:B------:R-:W2:Y:S01]  /*45a0*/  MUFU.EX2 R12, R12 ;  /* 0x0000000c000c7308 */ /* 0x000ea20000000800 */
[----:B-1----:R-:W-:Y:S01]  /*45b0*/  FMUL.FTZ R4, R19, R0 ;  /* 0x0000000013047220 */ /* 0x002fe20000410000 */
[C---:B------:R-:W-:Y:S01]  /*45c0*/  FMUL.FTZ R134, R11.reuse, R134 ;  /* 0x000000860b867220 */ /* 0x040fe20000410000 */
[----:B------:R-:W-:-:S05]  /*45d0*/  FMUL.FTZ R133, R11, R133 ;  /* 0x000000850b857220 */ /* 0x000fca0000410000 */
[----:B------:R-:W1:Y:S01]  /*45e0*/  MUFU.EX2 R65, R65 ;  /* 0x0000004100417308 */ /* 0x000e620000000800 */
[-C--:B------:R-:W-:Y:S01]  /*45f0*/  FMUL.FTZ R5, R222, R139.reuse ;  /* 0x0000008bde057220 */ /* 0x080fe20000410000 */
[----:B------:R-:W-:Y:S01]  /*4600*/  FMUL.FTZ R11, RZ, R139 ;  /* 0x0000008bff0b7220 */ /* 0x000fe20000410000 */
[C---:B0-----:R-:W-:Y:S01]  /*4610*/  FMUL.FTZ R136, R10.reuse, R136 ;  /* 0x000000880a887220 */ /* 0x041fe20000410000 */
[----:B------:R-:W-:Y:S01]  /*4620*/  FMUL.FTZ R135, R10, R135 ;  /* 0x000000870a877220 */ /* 0x000fe20000410000 */
[C---:B------:R-:W-:Y:S01]  /*4630*/  FMUL.FTZ R126, R6.reuse, R126 ;  /* 0x0000007e067e7220 */ /* 0x040fe20000410000 */
[----:B------:R-:W-:Y:S02]  /*4640*/  FMUL.FTZ R125, R6, R125 ;  /* 0x0000007d067d7220 */ /* 0x000fe40000410000 */
[----:B------:R-:W-:Y:S01]  /*4650*/  MUFU.SIN R121, R116 ;  /* 0x0000007400797308 */ /* 0x000fe20000000400 */
[----:B------:R-:W-:Y:S01]  /*4660*/  FFMA.FTZ R10, RZ, R140, R5 ;  /* 0x0000008cff0a7223 */ /* 0x000fe20000010005 */
[----:B------:R-:W-:Y:S01]  /*4670*/  FMUL.FTZ R8, R18, R0 ;  /* 0x0000000012087220 */ /* 0x000fe20000410000 */
[----:B------:R-:W-:Y:S01]  /*4680*/  FMUL.FTZ R221, R27, R105 ;  /* 0x000000691bdd7220 */ /* 0x000fe20000410000 */
[----:B------:R-:W-:-:S04]  /*4690*/  FFMA.FTZ R6, R222, R140, -R11 ;  /* 0x0000008cde067223 */ /* 0x000fc8000001080b */
[----:B------:R-:W0:Y:S01]  /*46a0*/  MUFU.EX2 R4, R4 ;  /* 0x0000000400047308 */ /* 0x000e220000000800 */
[----:B------:R-:W-:Y:S01]  /*46b0*/  FADD.FTZ R11, RZ, R10 ;  /* 0x0000000aff0b7221 */ /* 0x000fe20000010000 */
[----:B--2---:R-:W-:Y:S01]  /*46c0*/  FMUL.FTZ R137, R9, R137 ;  /* 0x0000008909897220 */ /* 0x004fe20000410000 */
[----:B------:R-:W-:Y:S01]  /*46d0*/  FADD.FTZ R10, R221, R6 ;  /* 0x00000006dd0a7221 */ /* 0x000fe20000010000 */
[----:B------:R-:W-:Y:S01]  /*46e0*/  FMUL.FTZ R138, R9, R138 ;  /* 0x0000008a098a7220 */ /* 0x000fe20000410000 */
[C---:B------:R-:W-:Y:S01]  /*46f0*/  FMUL.FTZ R132, R12.reuse, R132 ;  /* 0x000000840c847220 */ /* 0x040fe20000410000 */
[----:B------:R-:W-:Y:S02]  /*4700*/  FMUL.FTZ R131, R12, R131 ;  /* 0x000000830c837220 */ /* 0x000fe40000410000 */
[----:B------:R-:W2:Y:S01]  /*4710*/  MUFU.EX2 R8, R8 ;  /* 0x0000000800087308 */ /* 0x000ea20000000800 */
[----:B------:R-:W-:Y:S01]  /*4720*/  FMUL.FTZ R9, R17, R0 ;  /* 0x0000000011097220 */ /* 0x000fe20000410000 */
[----:B------:R-:W-:Y:S01]  /*4730*/  FMUL.FTZ R12, R137, R10 ;  /* 0x0000000a890c7220 */ /* 0x000fe20000410000 */
[C---:B-1----:R-:W-:Y:S01]  /*4740*/  FMUL.FTZ R128, R65.reuse, R128 ;  /* 0x0000008041807220 */ /* 0x042fe20000410000 */
[----:B------:R-:W-:Y:S01]  /*4750*/  FMUL.FTZ R127, R65, R127 ;  /* 0x0000007f417f7220 */ /* 0x000fe20000410000 */
[----:B------:R-:W-:Y:S01]  /*4760*/  FMUL.FTZ R5, R16, R0 ;  /* 0x0000000010057220 */ /* 0x000fe20000410000 */
[-C--:B------:R-:W-:Y:S01]  /*4770*/  FMUL.FTZ R65, R137, R11.reuse ;  /* 0x0000000b89417220 */ /* 0x080fe20000410000 */
[----:B------:R-:W-:Y:S01]  /*4780*/  FFMA.FTZ R12, R138, R11, R12 ;  /* 0x0000000b8a0c7223 */ /* 0x000fe2000001000c */
[----:B------:R-:W-:Y:S01]  /*4790*/  MUFU.SIN R117, R99 ;  /* 0x0000006300757308 */ /* 0x000fe20000000400 */
[C---:B0-----:R-:W-:Y:S01]  /*47a0*/  FMUL.FTZ R124, R4.reuse, R124 ;  /* 0x0000007c047c7220 */ /* 0x041fe20000410000 */
[----:B------:R-:W-:Y:S01]  /*47b0*/  FMUL.FTZ R121, R4, R121 ;  /* 0x0000007904797220 */ /* 0x000fe20000410000 */
[----:B------:R-:W-:Y:S01]  /*47c0*/  FFMA.FTZ R65, R138, R10, -R65 ;  /* 0x0000000a8a417223 */ /* 0x000fe20000010841 */
[----:B------:R-:W-:Y:S01]  /*47d0*/  FMUL.FTZ R220, R26, R104 ;  /* 0x000000681adc7220 */ /* 0x000fe20000410000 */
[-C--:B------:R-:W-:Y:S01]  /*47e0*/  FMUL.FTZ R4, R14, R0.reuse ;  /* 0x000000000e047220 */ /* 0x080fe20000410000 */
[----:B------:R-:W-:-:S02]  /*47f0*/  FMUL.FTZ R6, R15, R0 ;  /* 0x000000000f067220 */ /* 0x000fc40000410000 */
[----:B------:R-:W-:Y:S01]  /*4800*/  MUFU.COS R118, R99 ;  /* 0x0000006300767308 */ /* 0x000fe20000000000 */
[----:B------:R-:W-:Y:S01]  /*4810*/  FADD.FTZ R12, RZ, R12 ;  /* 0x0000000cff0c7221 */ /* 0x000fe20000010000 */
[----:B------:R-:W-:Y:S01]  /*4820*/  FADD.FTZ R65, R220, R65 ;  /* 0x00000041dc417221 */ /* 0x000fe20000010000 */
[----:B------:R-:W-:-:S05]  /*4830*/  HADD2.F32 R103, -RZ, R66.H0_H0 ;  /* 0x20000042ff677230 */ /* 0x000fca0000004100 */
[----:B------:R-:W0:Y:S01]  /*4840*/  MUFU.EX2 R9, R9 ;  /* 0x0000000900097308 */ /* 0x000e220000000800 */
[----:B------:R-:W-:Y:S01]  /*4850*/  FMUL.FTZ R11, R135, R12 ;  /* 0x0000000c870b7220 */ /* 0x000fe20000410000 */
[----:B--2---:R-:W-:-:S06]  /*4860*/  FMUL.FTZ R120, R8, R120 ;  /* 0x0000007808787220 */ /* 0x004fcc0000410000 */
[----:B------:R-:W-:Y:S01]  /*4870*/  MUFU.SIN R113, R71 ;  /* 0x0000004700717308 */ /* 0x000fe20000000400 */
[----:B------:R-:W-:Y:S01]  /*4880*/  FMUL.FTZ R119, R8, R119 ;  /* 0x0000007708777220 */ /* 0x000fe20000410000 */
[----:B------:R-:W-:-:S06]  /*4890*/  FMUL.FTZ R67, R135, R65 ;  /* 0x0000004187437220 */ /* 0x000fcc0000410000 */
[----:B------:R-:W-:Y:S01]  /*48a0*/  MUFU.COS R116, R71 ;  /* 0x0000004700747308 */ /* 0x000fe20000000000 */
[----:B------:R-:W-:-:S07]  /*48b0*/  FFMA.FTZ R8, R136, R65, -R11 ;  /* 0x0000004188087223 */ /* 0x000fce000001080b */
[----:B------:R-:W1:Y:S01]  /*48c0*/  MUFU.EX2 R5, R5 ;  /* 0x0000000500057308 */ /* 0x000e620000000800 */
[----:B------:R-:W-:Y:S01]  /*48d0*/  FMUL.FTZ R219, R25, R103 ;  /* 0x0000006719db7220 */ /* 0x000fe20000410000 */
[----:B------:R-:W-:-:S06]  /*48e0*/  FFMA.FTZ R67, R136, R12, R67 ;  /* 0x0000000c88437223 */ /* 0x000fcc0000010043 */
[----:B------:R-:W-:Y:S01]  /*48f0*/  MUFU.SIN R7, R110 ;  /* 0x0000006e00077308 */ /* 0x000fe20000000400 */
[----:B------:R-:W-:Y:S01]  /*4900*/  FADD.FTZ R8, R219, R8 ;  /* 0x00000008db087221 */ /* 0x000fe20000010000 */
[----:B----4-:R-:W-:-:S06]  /*4910*/  HADD2.F32 R102, -RZ, R64.H0_H0 ;  /* 0x20000040ff667230 */ /* 0x010fcc0000004100 */
[----:B------:R-:W2:Y:S01]  /*4920*/  MUFU.EX2 R4, R4 ;  /* 0x0000000400047308 */ /* 0x000ea20000000800 */
[----:B------:R-:W-:Y:S01]  /*4930*/  HADD2.F32 R10, -RZ, R92.H0_H0 ;  /* 0x2000005cff0a7230 */ /* 0x000fe20000004100 */
[----:B------:R-:W4:Y:S06]  /*4940*/  LDL R66, [R1+0x10] ;  /* 0x0000100001427983 */ /* 0x000f2c0000100800 */
[----:B------:R-:W2:Y:S08]  /*4950*/  MUFU.EX2 R6, R6 ;  /* 0x0000000600067308 */ /* 0x000eb00000000800 */
[----:B------:R-:W3:Y:S01]  /*4960*/  MUFU.COS R110, R110 ;  /* 0x0000006e006e7308 */ /* 0x000ee20000000000 */
[C---:B0-----:R-:W-:Y:S01]  /*4970*/  FMUL.FTZ R118, R9.reuse, R118 ;  /* 0x0000007609767220 */ /* 0x041fe20000410000 */
[----:B------:R-:W-:Y:S01]  /*4980*/  FMUL.FTZ R117, R9, R117 ;  /* 0x0000007509757220 */ /* 0x000fe20000410000 */
[----:B------:R-:W-:Y:S01]  /*4990*/  FADD.FTZ R67, RZ, R67 ;  /* 0x00000043ff437221 */ /* 0x000fe20000010000 */
[----:B------:R-:W-:Y:S01]  /*49a0*/  FMUL.FTZ R9, R133, R8 ;  /* 0x0000000885097220 */ /* 0x000fe20000410000 */
[C---:B-1----:R-:W-:Y:S01]  /*49b0*/  FMUL.FTZ R116, R5.reuse, R116 ;  /* 0x0000007405747220 */ /* 0x042fe20000410000 */
[----:B------:R-:W-:Y:S01]  /*49c0*/  FMUL.FTZ R113, R5, R113 ;  /* 0x0000007105717220 */ /* 0x000fe20000410000 */
[-C--:B------:R-:W-:Y:S01]  /*49d0*/  FMUL.FTZ R5, R133, R67.reuse ;  /* 0x0000004385057220 */ /* 0x080fe20000410000 */
[----:B------:R-:W-:Y:S01]  /*49e0*/  FFMA.FTZ R9, R134, R67, R9 ;  /* 0x0000004386097223 */ /* 0x000fe20000010009 */
[----:B--2---:R-:W-:Y:S01]  /*49f0*/  FMUL.FTZ R109, R4, R7 ;  /* 0x00000007046d7220 */ /* 0x004fe20000410000 */
[C---:B------:R-:W-:Y:S01]  /*4a00*/  FMUL.FTZ R112, R6.reuse, R112 ;  /* 0x0000007006707220 */ /* 0x040fe20000410000 */
[----:B------:R-:W-:Y:S01]  /*4a10*/  FMUL.FTZ R111, R6, R111 ;  /* 0x0000006f066f7220 */ /* 0x000fe20000410000 */
[----:B------:R-:W-:Y:S01]  /*4a20*/  FFMA.FTZ R7, R134, R8, -R5 ;  /* 0x0000000886077223 */ /* 0x000fe20000010805 */
[----:B------:R-:W-:Y:S01]  /*4a30*/  FMUL.FTZ R218, R24, R102 ;  /* 0x0000006618da7220 */ /* 0x000fe20000410000 */
[----:B------:R-:W-:Y:S01]  /*4a40*/  FADD.FTZ R6, RZ, R9 ;  /* 0x00000009ff067221 */ /* 0x000fe20000010000 */
[----:B------:R-:W2:Y:S01]  /*4a50*/  LDL R64, [R1+0x14] ;  /* 0x0000140001407983 */ /* 0x000ea20000100800 */
[----:B---3--:R-:W-:Y:S01]  /*4a60*/  FMUL.FTZ R110, R4, R110 ;  /* 0x0000006e046e7220 */ /* 0x008fe20000410000 */
[-C--:B------:R-:W-:Y:S01]  /*4a70*/  FMUL.FTZ R4, R122, R139.reuse ;  /* 0x0000008b7a047220 */ /* 0x080fe20000410000 */
[----:B------:R-:W-:Y:S01]  /*4a80*/  FADD.FTZ R7, R218, R7 ;  /* 0x00000007da077221 */ /* 0x000fe20000010000 */
[----:B------:R-:W-:Y:S01]  /*4a90*/  FMUL.FTZ R9, R131, R6 ;  /* 0x0000000683097220 */ /* 0x000fe20000410000 */
[C---:B------:R-:W-:Y:S01]  /*4aa0*/  FMUL.FTZ R5, R123.reuse, R139 ;  /* 0x0000008b7b057220 */ /* 0x040fe20000410000 */
[-C--:B------:R-:W-:Y:S01]  /*4ab0*/  FFMA.FTZ R4, R123, R140.reuse, R4 ;  /* 0x0000008c7b047223 */ /* 0x080fe20000010004 */
[-C--:B------:R-:W-:Y:S01]  /*4ac0*/  FMUL.FTZ R11, R131, R7.reuse ;  /* 0x00000007830b7220 */ /* 0x080fe20000410000 */
[----:B------:R-:W-:Y:S01]  /*4ad0*/  FFMA.FTZ R8, R132, R7, -R9 ;  /* 0x0000000784087223 */ /* 0x000fe20000010809 */
[----:B------:R-:W-:Y:S01]  /*4ae0*/  FFMA.FTZ R5, R122, R140, -R5 ;  /* 0x0000008c7a057223 */ /* 0x000fe20000010805 */
[----:B------:R-:W-:Y:S01]  /*4af0*/  FMUL.FTZ R7, R137, R4 ;  /* 0x0000000489077220 */ /* 0x000fe20000410000 */
[----:B------:R-:W-:Y:S01]  /*4b00*/  FFMA.FTZ R11, R132, R6, R11 ;  /* 0x00000006840b7223 */ /* 0x000fe2000001000b */
[----:B------:R-:W-:Y:S01]  /*4b10*/  FMUL.FTZ R217, R23, R10 ;  /* 0x0000000a17d97220 */ /* 0x000fe20000410000 */
[-C--:B------:R-:W-:Y:S01]  /*4b20*/  FMUL.FTZ R9, R137, R5.reuse ;  /* 0x0000000589097220 */ /* 0x080fe20000410000 */
[C---:B------:R-:W-:Y:S01]  /*4b30*/  FFMA.FTZ R7, R138.reuse, R5, -R7 ;  /* 0x000000058a077223 */ /* 0x040fe20000010807 */
[----:B------:R-:W-:Y:S01]  /*4b40*/  FADD.FTZ R11, RZ, R11 ;  /* 0x0000000bff0b7221 */ /* 0x000fe20000010000 */
[----:B------:R-:W-:Y:S01]  /*4b50*/  FADD.FTZ R8, R217, R8 ;  /* 0x00000008d9087221 */ /* 0x000fe20000010000 */
[----:B------:R-:W-:Y:S01]  /*4b60*/  FFMA.FTZ R9, R138, R4, R9 ;  /* 0x000000048a097223 */ /* 0x000fe20000010009 */
[----:B------:R-:W-:Y:S01]  /*4b70*/  FMUL.FTZ R5, R135, R7 ;  /* 0x0000000787057220 */ /* 0x000fe20000410000 */
[----:B------:R-:W-:-:S02]  /*4b80*/  HADD2.F32 R67, -RZ, R91.H0_H0 ;  /* 0x2000005bff437230 */ /* 0x000fc40000004100 */
[C---:B------:R-:W-:Y:S01]  /*4b90*/  FMUL.FTZ R65, R129.reuse, R11 ;  /* 0x0000000b81417220 */ /* 0x040fe20000410000 */
[-C--:B------:R-:W-:Y:S01]  /*4ba0*/  FMUL.FTZ R4, R129, R8.reuse ;  /* 0x0000000881047220 */ /* 0x080fe20000410000 */
[-C--:B------:R-:W-:Y:S01]  /*4bb0*/  FFMA.FTZ R5, R136, R9.reuse, R5 ;  /* 0x0000000988057223 */ /* 0x080fe20000010005 */
[----:B------:R-:W-:Y:S01]  /*4bc0*/  FMUL.FTZ R9, R135, R9 ;  /* 0x0000000987097220 */ /* 0x000fe20000410000 */
[----:B------:R-:W-:Y:S01]  /*4bd0*/  FFMA.FTZ R65, R130, R8, -R65 ;  /* 0x0000000882417223 */ /* 0x000fe20000010841 */
[----:B------:R-:W-:Y:S01]  /*4be0*/  FMUL.FTZ R216, R22, R67 ;  /* 0x0000004316d87220 */ /* 0x000fe20000410000 */
[----:B------:R-:W-:Y:S01]  /*4bf0*/  FFMA.FTZ R4, R130, R11, R4 ;  /* 0x0000000b82047223 */ /* 0x000fe20000010004 */
[----:B------:R-:W-:Y:S02]  /*4c00*/  FFMA.FTZ R9, R136, R7, -R9 ;  /* 0x0000000788097223 */ /* 0x000fe40000010809 */
[----:B------:R-:W-:Y:S01]  /*4c10*/  FADD.FTZ R65, R216, R65 ;  /* 0x00000041d8417221 */ /* 0x000fe20000010000 */
[----:B------:R-:W-:Y:S01]  /*4c20*/  FADD.FTZ R6, RZ, R4 ;  /* 0x00000004ff067221 */ /* 0x000fe20000010000 */
[C---:B------:R-:W-:Y:S01]  /*4c30*/  FMUL.FTZ R7, R133.reuse, R5 ;  /* 0x0000000585077220 */ /* 0x040fe20000410000 */
[----:B------:R-:W-:Y:S01]  /*4c40*/  FMUL.FTZ R4, R133, R9 ;  /* 0x0000000985047220 */ /* 0x000fe20000410000 */
[----:B------:R-:W-:Y:S01]  /*4c50*/  FMUL.FTZ R11, R127, R65 ;  /* 0x000000417f0b7220 */ /* 0x000fe20000410000 */
[----:B------:R-:W-:-:S02]  /*4c60*/  HADD2.F32 R10, -RZ, R90.H0_H0 ;  /* 0x2000005aff0a7230 */ /* 0x000fc40000004100 */
[C---:B------:R-:W-:Y:S01]  /*4c70*/  FFMA.FTZ R7, R134.reuse, R9, -R7 ;  /* 0x0000000986077223 */ /* 0x040fe20000010807 */
[----:B------:R-:W-:Y:S01]  /*4c80*/  FFMA.FTZ R4, R134, R5, R4 ;  /* 0x0000000586047223 */ /* 0x000fe20000010004 */
[-C--:B------:R-:W-:Y:S01]  /*4c90*/  FMUL.FTZ R9, R127, R6.reuse ;  /* 0x000000067f097220 */ /* 0x080fe20000410000 */
[C---:B------:R-:W-:Y:S01]  /*4ca0*/  FFMA.FTZ R11, R128.reuse, R6, R11 ;  /* 0x00000006800b7223 */ /* 0x040fe2000001000b */
[----:B------:R-:W-:Y:S01]  /*4cb0*/  FMUL.FTZ R215, R21, R10 ;  /* 0x0000000a15d77220 */ /* 0x000fe20000410000 */
[CC--:B------:R-:W-:Y:S01]  /*4cc0*/  FMUL.FTZ R5, R131.reuse, R4.reuse ;  /* 0x0000000483057220 */ /* 0x0c0fe20000410000 */
[----:B------:R-:W-:Y:S01]  /*4cd0*/  FFMA.FTZ R8, R128, R65, -R9 ;  /* 0x0000004180087223 */ /* 0x000fe20000010809 */
[----:B------:R-:W-:Y:S01]  /*4ce0*/  FADD.FTZ R11, RZ, R11 ;  /* 0x0000000bff0b7221 */ /* 0x000fe20000010000 */
[-C--:B------:R-:W-:Y:S01]  /*4cf0*/  FMUL.FTZ R9, R131, R7.reuse ;  /* 0x0000000783097220 */ /* 0x080fe20000410000 */
[C---:B------:R-:W-:Y:S01]  /*4d00*/  FFMA.FTZ R5, R132.reuse, R7, -R5 ;  /* 0x0000000784057223 */ /* 0x040fe20000010805 */
[----:B------:R-:W-:Y:S01]  /*4d10*/  FADD.FTZ R8, R215, R8 ;  /* 0x00000008d7087221 */ /* 0x000fe20000010000 */
[----:B------:R-:W-:Y:S01]  /*4d20*/  FMUL.FTZ R7, R125, R11 ;  /* 0x0000000b7d077220 */ /* 0x000fe20000410000 */
[----:B------:R-:W-:-:S03]  /*4d30*/  FFMA.FTZ R9, R132, R4, R9 ;  /* 0x0000000484097223 */ /* 0x000fc60000010009 */
[----:B------:R-:W-:Y:S01]  /*4d40*/  FFMA.FTZ R65, R126, R8, -R7 ;  /* 0x000000087e417223 */ /* 0x000fe20000010807 */
[----:B------:R-:W-:Y:S01]  /*4d50*/  FMUL.FTZ R7, R129, R5 ;  /* 0x0000000581077220 */ /* 0x000fe20000410000 */
[----:B------:R-:W-:-:S03]  /*4d60*/  FMUL.FTZ R4, R13, UR57 ;  /* 0x000000390d047c20 */ /* 0x000fc60008410000 */
[-C--:B------:R-:W-:Y:S01]  /*4d70*/  FFMA.FTZ R7, R130, R9.reuse, R7 ;  /* 0x0000000982077223 */ /* 0x080fe20000010007 */
[----:B------:R-:W-:Y:S01]  /*4d80*/  FMUL.FTZ R9, R129, R9 ;  /* 0x0000000981097220 */ /* 0x000fe20000410000 */
[----:B------:R-:W-:-:S03]  /*4d90*/  FMUL.RZ R12, R4, 0.15915493667125701904 ;  /* 0x3e22f983040c7820 */ /* 0x000fc6000040c000 */
[----:B------:R-:W-:Y:S01]  /*4da0*/  FFMA.FTZ R9, R130, R5, -R9 ;  /* 0x0000000582097223 */ /* 0x000fe20000010809 */
[----:B------:R-:W-:Y:S01]  /*4db0*/  FMUL.FTZ R5, R127, R7 ;  /* 0x000000077f057220 */ /* 0x000fe20000410000 */
[----:B------:R-:W-:Y:S03]  /*4dc0*/  MUFU.COS R141, R12 ;  /* 0x0000000c008d7308 */ /* 0x000fe60000000000 */
[----:B------:R-:W-:-:S05]  /*4dd0*/  FFMA.FTZ R4, R128, R9, -R5 ;  /* 0x0000000980047223 */ /* 0x000fca0000010805 */
[----:B------:R0:W-:Y:S02]  /*4de0*/  MUFU.SIN R5, R12 ;  /* 0x0000000c00057308 */ /* 0x0001e40000000400 */
[----:B0-----:R-:W3:Y:S01]  /*4df0*/  LDL R12, [R1+0x8] ;  /* 0x00000800010c7983 */ /* 0x001ee20000100800 */
[----:B------:R-:W-:Y:S01]  /*4e00*/  FMUL.FTZ R6, R125, R8 ;  /* 0x000000087d067220 */ /* 0x000fe20000410000 */
[----:B------:R-:W-:-:S03]  /*4e10*/  HADD2.F32 R67, -RZ, R89.H0_H0 ;  /* 0x20000059ff437230 */ /* 0x000fc60000004100 */
[----:B------:R-:W-:Y:S02]  /*4e20*/  FFMA.FTZ R6, R126, R11, R6 ;  /* 0x0000000b7e067223 */ /* 0x000fe40000010006 */
[----:B------:R-:W-:Y:S02]  /*4e30*/  FMUL.FTZ R214, R20, R67 ;  /* 0x0000004314d67220 */ /* 0x000fe40000410000 */
[----:B------:R-:W-:Y:S02]  /*4e40*/  FADD.FTZ R6, RZ, R6 ;  /* 0x00000006ff067221 */ /* 0x000fe40000010000 */
[----:B------:R-:W-:Y:S02]  /*4e50*/  FADD.FTZ R65, R214, R65 ;  /* 0x00000041d6417221 */ /* 0x000fe40000010000 */
[----:B------:R-:W-:Y:S01]  /*4e60*/  FMUL.FTZ R11, R121, R6 ;  /* 0x00000006790b7220 */ /* 0x000fe20000410000 */
[----:B------:R-:W-:-:S03]  /*4e70*/  HADD2.F32 R101, -RZ, R68.H0_H0 ;  /* 0x20000044ff657230 */ /* 0x000fc60000004100 */
[-C--:B------:R-:W-:Y:S01]  /*4e80*/  FFMA.FTZ R8, R124, R65.reuse, -R11 ;  /* 0x000000417c087223 */ /* 0x080fe2000001080b */
[----:B------:R-:W-:Y:S01]  /*4e90*/  FMUL.FTZ R65, R121, R65 ;  /* 0x0000004179417220 */ /* 0x000fe20000410000 */
[----:B------:R-:W-:-:S03]  /*4ea0*/  FMUL.FTZ R213, R19, R101 ;  /* 0x0000006513d57220 */ /* 0x000fc60000410000 */
[----:B------:R-:W-:Y:S01]  /*4eb0*/  FFMA.FTZ R65, R124, R6, R65 ;  /* 0x000000067c417223 */ /* 0x000fe20000010041 */
[----:B------:R-:W-:-:S03]  /*4ec0*/  FADD.FTZ R8, R213, R8 ;  /* 0x00000008d5087221 */ /* 0x000fc60000010000 */
[----:B------:R-:W-:-:S04]  /*4ed0*/  FADD.FTZ R65, RZ, R65 ;  /* 0x00000041ff417221 */ /* 0x000fc80000010000 */
[C---:B------:R-:W-:Y:S01]  /*4ee0*/  FMUL.FTZ R11, R119.reuse, R65 ;  /* 0x00000041770b7220 */ /* 0x040fe20000410000 */
[----:B------:R-:W-:-:S03]  /*4ef0*/  FMUL.FTZ R10, R119, R8 ;  /* 0x00000008770a7220 */ /* 0x000fc60000410000 */
[----:B------:R-:W-:Y:S02]  /*4f00*/  FFMA.FTZ R11, R120, R8, -R11 ;  /* 0x00000008780b7223 */ /* 0x000fe4000001080b */
[----:B------:R-:W4:Y:S01]  /*4f10*/  LDL R8, [R1+0x4] ;  /* 0x0000040001087983 */ /* 0x000f220000100800 */
[----:B--2---:R-:W-:-:S03]  /*4f20*/  HADD2.F32 R100, -RZ, R64.H0_H0 ;  /* 0x20000040ff647230 */ /* 0x004fc60000004100 */
[----:B------:R-:W2:Y:S01]  /*4f30*/  LDL R64, [R1+0xc] ;  /* 0x00000c0001407983 */ /* 0x000ea20000100800 */
[----:B---3--:R-:W-:-:S03]  /*4f40*/  HADD2.F32 R97, -RZ, R12.H0_H0 ;  /* 0x2000000cff617230 */ /* 0x008fc60000004100 */
[----:B------:R-:W3:Y:S01]  /*4f50*/  LDL R12, [R1] ;  /* 0x00000000010c7983 */ /* 0x000ee20000100800 */
[----:B------:R-:W-:Y:S01]  /*4f60*/  FMUL.FTZ R0, R13, R0 ;  /* 0x000000000d007220 */ /* 0x000fe20000410000 */
[----:B------:R-:W-:-:S05]  /*4f70*/  FMUL.FTZ R9, R127, R9 ;  /* 0x000000097f097220 */ /* 0x000fca0000410000 */
[----:B------:R-:W0:Y:S01]  /*4f80*/  MUFU.EX2 R0, R0 ;  /* 0x0000000000007308 */ /* 0x000e220000000800 */
[----:B------:R-:W-:Y:S01]  /*4f90*/  FFMA.FTZ R9, R128, R7, R9 ;  /* 0x0000000780097223 */ /* 0x000fe20000010009 */
[----:B------:R-:W-:-:S03]  /*4fa0*/  FMUL.FTZ R212, R18, R100 ;  /* 0x0000006412d47220 */ /* 0x000fc60000410000 */
        /* <DEDUP_REMOVED lines=8> */
[C---:B------:R-:W-:Y:S01]  /*5030*/  FMUL.FTZ R9, R121.reuse, R7 ;  /* 0x0000000779097220 */ /* 0x040fe20000410000 */
[----:B----4-:R-:W-:Y:S02]  /*5040*/  HADD2.F32 R99, -RZ, R66.H0_H0 ;  /* 0x20000042ff637230 */ /* 0x010fe40000004100 */
[C---:B0-----:R-:W-:Y:S01]  /*5050*/  FMUL.FTZ R142, R0.reuse, R5 ;  /* 0x00000005008e7220 */ /* 0x041fe20000410000 */
[-C--:B------:R-:W-:Y:S01]  /*5060*/  FMUL.FTZ R5, R121, R6.reuse ;  /* 0x0000000679057220 */ /* 0x080fe20000410000 */
[----:B------:R-:W-:Y:S01]  /*5070*/  FMUL.FTZ R141, R0, R141 ;  /* 0x0000008d008d7220 */ /* 0x000fe20000410000 */
        /* <DEDUP_REMOVED lines=9> */
[C---:B------:R-:W-:Y:S01]  /*5110*/  FFMA.FTZ R7, R120.reuse, R5, -R7 ;  /* 0x0000000578077223 */ /* 0x040fe20000010807 */
[----:B------:R-:W-:Y:S01]  /*5120*/  FADD.FTZ R4, R211, R4 ;  /* 0x00000004d3047221 */ /* 0x000fe20000010000 */
[----:B------:R-:W-:Y:S01]  /*5130*/  FMUL.FTZ R5, R113, R65 ;  /* 0x0000004171057220 */ /* 0x000fe20000410000 */
[----:B------:R-:W-:-:S03]  /*5140*/  FFMA.FTZ R0, R120, R9, R0 ;  /* 0x0000000978007223 */ /* 0x000fc60000010000 */
[-C--:B------:R-:W-:Y:S01]  /*5150*/  FFMA.FTZ R9, R116, R4.reuse, -R5 ;  /* 0x0000000474097223 */ /* 0x080fe20000010805 */
[----:B------:R-:W-:Y:S01]  /*5160*/  FMUL.FTZ R5, R117, R7 ;  /* 0x0000000775057220 */ /* 0x000fe20000410000 */
[----:B------:R-:W-:Y:S01]  /*5170*/  FMUL.FTZ R6, R113, R4 ;  /* 0x0000000471067220 */ /* 0x000fe20000410000 */
[-C--:B------:R-:W-:Y:S01]  /*5180*/  FMUL.FTZ R4, R117, R0.reuse ;  /* 0x0000000075047220 */ /* 0x080fe20000410000 */
[----:B------:R-:W-:Y:S01]  /*5190*/  ISETP.NE.AND P2, PT, R96, 0x3f, PT ;  /* 0x0000003f6000780c */ /* 0x000fe20003f45270 */
[----:B------:R-:W-:Y:S01]  /*51a0*/  FFMA.FTZ R5, R118, R0, R5 ;  /* 0x0000000076057223 */ /* 0x000fe20000010005 */
[----:B------:R-:W-:Y:S01]  /*51b0*/  FFMA.FTZ R6, R116, R65, R6 ;  /* 0x0000004174067223 */ /* 0x000fe20000010006 */
[----:B------:R-:W-:-:S03]  /*51c0*/  FFMA.FTZ R4, R118, R7, -R4 ;  /* 0x0000000776047223 */ /* 0x000fc60000010804 */
[----:B------:R-:W-:Y:S01]  /*51d0*/  FADD.FTZ R6, RZ, R6 ;  /* 0x00000006ff067221 */ /* 0x000fe20000010000 */
[----:B------:R-:W-:-:S03]  /*51e0*/  FMUL.FTZ R7, R113, R5 ;  /* 0x0000000571077220 */ /* 0x000fc60000410000 */
[----:B------:R-:W-:Y:S01]  /*51f0*/  FMUL.FTZ R11, R111, R6 ;  /* 0x000000066f0b7220 */ /* 0x000fe20000410000 */
[----:B------:R-:W-:Y:S02]  /*5200*/  FMUL.FTZ R209, R15, R97 ;  /* 0x000000610fd17220 */ /* 0x000fe40000410000 */
[----:B------:R-:W-:Y:S01]  /*5210*/  @P2 LEA R114, R96, R94, 0x3 ;  /* 0x0000005e60722211 */ /* 0x000fe200078e18ff */
[----:B------:R-:W-:Y:S01]  /*5220*/  FFMA.FTZ R7, R116, R4, -R7 ;  /* 0x0000000474077223 */ /* 0x000fe20000010807 */
[----:B------:R-:W-:Y:S01]  /*5230*/  HADD2.F32 R107, -RZ, R8.H0_H0 ;  /* 0x20000008ff6b7230 */ /* 0x000fe20000004100 */
[----:B------:R-:W-:Y:S02]  /*5240*/  R2UR UR44, R3 ;  /* 0x00000000032c72ca */ /* 0x000fe400000e0000 */
[----:B------:R-:W-:Y:S01]  /*5250*/  R2UR UR45, R2 ;  /* 0x00000000022d72ca */ /* 0x000fe200000e0000 */
[----:B------:R-:W0:Y:S01]  /*5260*/  @P2 LDS.64 R114, [R114+0x49e8] ;  /* 0x0049e80072722984 */ /* 0x000e220000000a00 */
[----:B------:R-:W-:Y:S01]  /*5270*/  FMUL.FTZ R208, R14, R107 ;  /* 0x0000006b0ed07220 */ /* 0x000fe20000410000 */
[----:B------:R-:W-:-:S02]  /*5280*/  HADD2.F32 R143, -RZ, R143.H0_H0 ;  /* 0x2000008fff8f7230 */ /* 0x000fc40000004100 */
[----:B------:R-:W-:Y:S02]  /*5290*/  HADD2.F32 R145, -RZ, R145.H0_H0 ;  /* 0x20000091ff917230 */ /* 0x000fe40000004100 */
[----:B------:R-:W-:Y:S01]  /*52a0*/  FADD.FTZ R148, R83, R83 ;  /* 0x0000005353947221 */ /* 0x000fe20000010000 */
[----:B------:R-:W-:Y:S02]  /*52b0*/  HADD2.F32 R144, -RZ, R144.H0_H0 ;  /* 0x20000090ff907230 */ /* 0x000fe40000004100 */
[----:B------:R-:W-:Y:S02]  /*52c0*/  HADD2.F32 R149, -RZ, R149.H0_H0 ;  /* 0x20000095ff957230 */ /* 0x000fe40000004100 */
[----:B------:R-:W-:Y:S02]  /*52d0*/  HADD2.F32 R146, -RZ, R146.H0_H0 ;  /* 0x20000092ff927230 */ /* 0x000fe40000004100 */
[----:B------:R-:W-:Y:S02]  /*52e0*/  HADD2.F32 R152, -RZ, R152.H0_H0 ;  /* 0x20000098ff987230 */ /* 0x000fe40000004100 */
[----:B------:R-:W-:-:S02]  /*52f0*/  HADD2.F32 R153, -RZ, R153.H0_H0 ;  /* 0x20000099ff997230 */ /* 0x000fc40000004100 */
[----:B------:R-:W-:Y:S01]  /*5300*/  FADD.FTZ R151, R82, R82 ;  /* 0x0000005252977221 */ /* 0x000fe20000010000 */
[----:B------:R-:W-:Y:S02]  /*5310*/  HADD2.F32 R154, -RZ, R154.H0_H0 ;  /* 0x2000009aff9a7230 */ /* 0x000fe40000004100 */
[----:B------:R-:W-:Y:S01]  /*5320*/  FADD.FTZ R156, R81, R81 ;  /* 0x00000051519c7221 */ /* 0x000fe20000010000 */
[----:B------:R-:W-:Y:S01]  /*5330*/  FADD.FTZ R158, R80, R80 ;  /* 0x00000050509e7221 */ /* 0x000fe20000010000 */
[----:B------:R-:W-:Y:S01]  /*5340*/  BSSY B0, `(.L_x_6855) ;  /* 0x000004b000007945 */ /* 0x000fe20003800000 */
[----:B------:R-:W-:Y:S01]  /*5350*/  LEA R159, R96, R94, 0x4 ;  /* 0x0000005e609f7211 */ /* 0x000fe200078e20ff */
[----:B--2---:R-:W-:-:S05]  /*5360*/  HADD2.F32 R98, -RZ, R64.H0_H0 ;  /* 0x20000040ff627230 */ /* 0x004fca0000004100 */
[----:B------:R-:W-:-:S04]  /*5370*/  FMUL.FTZ R210, R16, R98 ;  /* 0x0000006210d27220 */ /* 0x000fc80000410000 */
[----:B------:R-:W-:-:S04]  /*5380*/  FADD.FTZ R0, R210, R9 ;  /* 0x00000009d2007221 */ /* 0x000fc80000010000 */
[----:B------:R-:W-:Y:S01]  /*5390*/  FMUL.FTZ R65, R111, R0 ;  /* 0x000000006f417220 */ /* 0x000fe20000410000 */
[----:B------:R-:W-:-:S03]  /*53a0*/  FMUL.FTZ R9, R113, R4 ;  /* 0x0000000471097220 */ /* 0x000fc60000410000 */
[C---:B------:R-:W-:Y:S01]  /*53b0*/  FFMA.FTZ R65, R112.reuse, R6, R65 ;  /* 0x0000000670417223 */ /* 0x040fe20000010041 */
[----:B------:R-:W-:-:S03]  /*53c0*/  FFMA.FTZ R0, R112, R0, -R11 ;  /* 0x0000000070007223 */ /* 0x000fc6000001080b */
[----:B------:R-:W-:Y:S01]  /*53d0*/  FADD.FTZ R65, RZ, R65 ;  /* 0x00000041ff417221 */ /* 0x000fe20000010000 */
[----:B------:R-:W-:Y:S01]  /*53e0*/  FFMA.FTZ R9, R116, R5, R9 ;  /* 0x0000000574097223 */ /* 0x000fe20000010009 */
[----:B------:R-:W-:Y:S02]  /*53f0*/  FADD.FTZ R4, R209, R0 ;  /* 0x00000000d1047221 */ /* 0x000fe40000010000 */
[----:B------:R-:W-:Y:S01]  /*5400*/  FMUL.FTZ R11, R109, R65 ;  /* 0x000000416d0b7220 */ /* 0x000fe20000410000 */
[----:B------:R-:W-:Y:S01]  /*5410*/  FMUL.FTZ R5, R111, R9 ;  /* 0x000000096f057220 */ /* 0x000fe20000410000 */
[-C--:B------:R-:W-:Y:S02]  /*5420*/  FMUL.FTZ R6, R109, R4.reuse ;  /* 0x000000046d067220 */ /* 0x080fe40000410000 */
[----:B------:R-:W-:Y:S01]  /*5430*/  FFMA.FTZ R11, R110, R4, -R11 ;  /* 0x000000046e0b7223 */ /* 0x000fe2000001080b */
[-C--:B------:R-:W-:Y:S01]  /*5440*/  FMUL.FTZ R0, R111, R7.reuse ;  /* 0x000000076f007220 */ /* 0x080fe20000410000 */
[----:B------:R-:W-:Y:S01]  /*5450*/  FFMA.FTZ R5, R112, R7, -R5 ;  /* 0x0000000770057223 */ /* 0x000fe20000010805 */
[----:B------:R-:W-:Y:S01]  /*5460*/  FFMA.FTZ R6, R110, R65, R6 ;  /* 0x000000416e067223 */ /* 0x000fe20000010006 */
[----:B------:R-:W-:Y:S01]  /*5470*/  FADD.FTZ R11, R208, R11 ;  /* 0x0000000bd00b7221 */ /* 0x000fe20000010000 */
[----:B------:R-:W-:Y:S01]  /*5480*/  FFMA.FTZ R0, R112, R9, R0 ;  /* 0x0000000970007223 */ /* 0x000fe20000010000 */
[C---:B------:R-:W-:Y:S01]  /*5490*/  FMUL.FTZ R7, R109.reuse, R5 ;  /* 0x000000056d077220 */ /* 0x040fe20000410000 */
[----:B------:R-:W-:Y:S01]  /*54a0*/  FADD.FTZ R2, RZ, R6 ;  /* 0x00000006ff027221 */ /* 0x000fe20000010000 */
[----:B------:R-:W-:Y:S01]  /*54b0*/  FMUL.FTZ R9, R142, R11 ;  /* 0x0000000b8e097220 */ /* 0x000fe20000410000 */
[-C--:B------:R-:W-:Y:S01]  /*54c0*/  FMUL.FTZ R3, R109, R0.reuse ;  /* 0x000000006d037220 */ /* 0x080fe20000410000 */
[----:B------:R-:W-:Y:S01]  /*54d0*/  FFMA.FTZ R6, R110, R0, R7 ;  /* 0x000000006e067223 */ /* 0x000fe20000010007 */
[-C--:B------:R-:W-:Y:S01]  /*54e0*/  FMUL.FTZ R8, R142, R2.reuse ;  /* 0x000000028e087220 */ /* 0x080fe20000410000 */
[----:B------:R-:W-:Y:S01]  /*54f0*/  FFMA.FTZ R10, R141, R2, R9 ;  /* 0x000000028d0a7223 */ /* 0x000fe20000010009 */
[C---:B------:R-:W-:Y:S01]  /*5500*/  FMUL.FTZ R0, R143.reuse, UR44 ;  /* 0x0000002c8f007c20 */ /* 0x040fe20008410000 */
[----:B------:R-:W-:Y:S01]  /*5510*/  FMUL.FTZ R2, R143, UR45 ;  /* 0x0000002d8f027c20 */ /* 0x000fe20008410000 */
[----:B------:R-:W-:-:S02]  /*5520*/  FFMA.FTZ R4, R110, R5, -R3 ;  /* 0x000000056e047223 */ /* 0x000fc40000010803 */
[C---:B------:R-:W-:Y:S01]  /*5530*/  FFMA.FTZ R147, R145.reuse, UR45, -R0 ;  /* 0x0000002d91937c23 */ /* 0x040fe20008010800 */
[----:B------:R-:W-:Y:S01]  /*5540*/  FFMA.FTZ R3, R145, UR44, R2 ;  /* 0x0000002c91037c23 */ /* 0x000fe20008010002 */
[C---:B------:R-:W-:Y:S01]  /*5550*/  FMUL.FTZ R5, R144.reuse, UR44 ;  /* 0x0000002c90057c20 */ /* 0x040fe20008410000 */
[----:B------:R-:W-:Y:S01]  /*5560*/  FMUL.FTZ R7, R144, UR45 ;  /* 0x0000002d90077c20 */ /* 0x000fe20008410000 */
[C---:B------:R-:W-:Y:S01]  /*5570*/  FMUL.FTZ R147, R148.reuse, R147 ;  /* 0x0000009394937220 */ /* 0x040fe20000410000 */
[----:B------:R-:W-:Y:S01]  /*5580*/  FMUL.FTZ R148, R148, R3 ;  /* 0x0000000394947220 */ /* 0x000fe20000410000 */
[C---:B------:R-:W-:Y:S01]  /*5590*/  FMUL.FTZ R3, R149.reuse, UR44 ;  /* 0x0000002c95037c20 */ /* 0x040fe20008410000 */
[C---:B------:R-:W-:Y:S01]  /*55a0*/  FFMA.FTZ R150, R146.reuse, UR45, -R5 ;  /* 0x0000002d92967c23 */ /* 0x040fe20008010805 */
[----:B------:R-:W-:Y:S01]  /*55b0*/  FFMA.FTZ R0, R146, UR44, R7 ;  /* 0x0000002c92007c23 */ /* 0x000fe20008010007 */
[----:B------:R-:W-:Y:S01]  /*55c0*/  FMUL.FTZ R5, R149, UR45 ;  /* 0x0000002d95057c20 */ /* 0x000fe20008410000 */
[C---:B------:R-:W-:Y:S01]  /*55d0*/  FFMA.FTZ R3, R152.reuse, UR45, -R3 ;  /* 0x0000002d98037c23 */ /* 0x040fe20008010803 */
[C---:B------:R-:W-:Y:S01]  /*55e0*/  FMUL.FTZ R7, R153.reuse, UR44 ;  /* 0x0000002c99077c20 */ /* 0x040fe20008410000 */
[----:B------:R-:W-:Y:S01]  /*55f0*/  FMUL.FTZ R9, R153, UR45 ;  /* 0x0000002d99097c20 */ /* 0x000fe20008410000 */
[C---:B------:R-:W-:Y:S01]  /*5600*/  FMUL.FTZ R150, R151.reuse, R150 ;  /* 0x0000009697967220 */ /* 0x040fe20000410000 */
[----:B------:R-:W-:Y:S01]  /*5610*/  FMUL.FTZ R151, R151, R0 ;  /* 0x0000000097977220 */ /* 0x000fe20000410000 */
[----:B------:R-:W-:Y:S01]  /*5620*/  FFMA.FTZ R5, R152, UR44, R5 ;  /* 0x0000002c98057c23 */ /* 0x000fe20008010005 */
[----:B------:R-:W-:Y:S01]  /*5630*/  FMUL.FTZ R155, R156, R3 ;  /* 0x000000039c9b7220 */ /* 0x000fe20000410000 */
[----:B------:R-:W-:Y:S01]  /*5640*/  FFMA.FTZ R7, R154, UR45, -R7 ;  /* 0x0000002d9a077c23 */ /* 0x000fe20008010807 */
[----:B------:R-:W-:Y:S01]  /*5650*/  FMUL.FTZ R0, R142, R4 ;  /* 0x000000048e007220 */ /* 0x000fe20000410000 */
[C---:B------:R-:W-:Y:S01]  /*5660*/  FFMA.FTZ R8, R141.reuse, R11, -R8 ;  /* 0x0000000b8d087223 */ /* 0x040fe20000010808 */
[----:B------:R-:W-:Y:S01]  /*5670*/  FFMA.FTZ R9, R154, UR44, R9 ;  /* 0x0000002c9a097c23 */ /* 0x000fe20008010009 */
[-C--:B------:R-:W-:Y:S01]  /*5680*/  FMUL.FTZ R3, R142, R6.reuse ;  /* 0x000000068e037220 */ /* 0x080fe20000410000 */
[----:B------:R-:W-:Y:S01]  /*5690*/  FMUL.FTZ R156, R156, R5 ;  /* 0x000000059c9c7220 */ /* 0x000fe20000410000 */
[C---:B------:R-:W-:Y:S01]  /*56a0*/  FMUL.FTZ R157, R158.reuse, R7 ;  /* 0x000000079e9d7220 */ /* 0x040fe20000410000 */
[----:B------:R-:W-:Y:S01]  /*56b0*/  FFMA.FTZ R5, R141, R6, R0 ;  /* 0x000000068d057223 */ /* 0x000fe20000010000 */
[----:B------:R-:W-:Y:S01]  /*56c0*/  FMUL.FTZ R158, R158, R9 ;  /* 0x000000099e9e7220 */ /* 0x000fe20000410000 */
[----:B---3--:R-:W-:-:S02]  /*56d0*/  HADD2.F32 R108, -RZ, R12.H0_H0 ;  /* 0x2000000cff6c7230 */ /* 0x008fc40000004100 */
[----:B------:R-:W-:-:S03]  /*56e0*/  FFMA.FTZ R4, R141, R4, -R3 ;  /* 0x000000048d047223 */ /* 0x000fc60000010803 */
[----:B------:R-:W-:Y:S01]  /*56f0*/  FMUL.FTZ R223, R13, R108 ;  /* 0x0000006c0ddf7220 */ /* 0x000fe20000410000 */
[----:B------:R-:W-:-:S03]  /*5700*/  FADD.FTZ R7, RZ, R10 ;  /* 0x0000000aff077221 */ /* 0x000fc60000010000 */
        /* <DEDUP_REMOVED lines=14> */
.L_x_6856:
[----:B------:R-:W-:Y:S05]  /*57f0*/  BSYNC B0 ;  /* 0x0000000000007941 */ /* 0x000fea0003800000 */
.L_x_6855:
[----:B------:R-:W-:Y:S01]  /*5800*/  HADD2.F32 R161, -RZ, R161.H0_H0 ;  /* 0x200000a1ffa17230 */ /* 0x000fe20000004100 */
[----:B------:R2:W-:Y:S01]  /*5810*/  STS.128 [R159+0x31d0], R4 ;  /* 0x0031d0049f007388 */ /* 0x0005e20000000c00 */
[----:B------:R-:W-:Y:S02]  /*5820*/  HADD2.F32 R160, -RZ, R160.H0_H0 ;  /* 0x200000a0ffa07230 */ /* 0x000fe40000004100 */
[----:B------:R-:W-:Y:S01]  /*5830*/  FADD.FTZ R0, R88, R88 ;  /* 0x0000005858007221 */ /* 0x000fe20000010000 */
[----:B------:R-:W-:Y:S02]  /*5840*/  HADD2.F32 R165, -RZ, R165.H0_H0 ;  /* 0x200000a5ffa57230 */ /* 0x000fe40000004100 */
[----:B0-----:R-:W-:Y:S01]  /*5850*/  FMUL.FTZ R3, R161, UR44 ;  /* 0x0000002ca1037c20 */ /* 0x001fe20008410000 */
[----:B------:R-:W-:Y:S01]  /*5860*/  HADD2.F32 R167, -RZ, R167.H0_H0 ;  /* 0x200000a7ffa77230 */ /* 0x000fe20000004100 */
[----:B------:R-:W-:Y:S01]  /*5870*/  ISETP.GT.U32.AND P2, PT, R96, 0x1f, PT ;  /* 0x0000001f6000780c */ /* 0x000fe20003f44070 */
[----:B------:R-:W-:-:S02]  /*5880*/  HADD2.F32 R164, -RZ, R164.H0_H0 ;  /* 0x200000a4ffa47230 */ /* 0x000fc40000004100 */
[----:B------:R-:W-:Y:S01]  /*5890*/  FFMA.FTZ R3, R160, UR45, -R3 ;  /* 0x0000002da0037c23 */ /* 0x000fe20008010803 */
[----:B------:R-:W-:Y:S02]  /*58a0*/  HADD2.F32 R171, -RZ, R171.H0_H0 ;  /* 0x200000abffab7230 */ /* 0x000fe40000004100 */
[----:B------:R-:W-:Y:S01]  /*58b0*/  FMUL.FTZ R9, R167, UR44 ;  /* 0x0000002ca7097c20 */ /* 0x000fe20008410000 */
[----:B------:R-:W-:Y:S02]  /*58c0*/  HADD2.F32 R166, -RZ, R166.H0_H0 ;  /* 0x200000a6ffa67230 */ /* 0x000fe40000004100 */
[----:B------:R-:W-:Y:S01]  /*58d0*/  FMUL.FTZ R184, R0, R3 ;  /* 0x0000000300b87220 */ /* 0x000fe20000410000 */
[----:B------:R-:W-:Y:S02]  /*58e0*/  HADD2.F32 R169, -RZ, R169.H0_H0 ;  /* 0x200000a9ffa97230 */ /* 0x000fe40000004100 */
[----:B------:R-:W-:Y:S01]  /*58f0*/  FMUL.FTZ R189, R171, UR44 ;  /* 0x0000002cabbd7c20 */ /* 0x000fe20008410000 */
[----:B------:R-:W-:-:S02]  /*5900*/  HADD2.F32 R170, -RZ, R170.H0_H0 ;  /* 0x200000aaffaa7230 */ /* 0x000fc40000004100 */
[C---:B--2---:R-:W-:Y:S01]  /*5910*/  FMUL.FTZ R5, R165.reuse, UR44 ;  /* 0x0000002ca5057c20 */ /* 0x044fe20008410000 */
[----:B------:R-:W-:Y:S01]  /*5920*/  FMUL.FTZ R7, R165, UR45 ;  /* 0x0000002da5077c20 */ /* 0x000fe20008410000 */
[----:B------:R-:W-:Y:S02]  /*5930*/  HADD2.F32 R173, -RZ, R173.H0_H0 ;  /* 0x200000adffad7230 */ /* 0x000fe40000004100 */
[----:B------:R-:W-:Y:S01]  /*5940*/  FADD.FTZ R3, R86, R86 ;  /* 0x0000005656037221 */ /* 0x000fe20000010000 */
[C---:B------:R-:W-:Y:S01]  /*5950*/  FFMA.FTZ R188, R164.reuse, UR45, -R5 ;  /* 0x0000002da4bc7c23 */ /* 0x040fe20008010805 */
[----:B------:R-:W-:Y:S02]  /*5960*/  HADD2.F32 R168, -RZ, R168.H0_H0 ;  /* 0x200000a8ffa87230 */ /* 0x000fe40000004100 */
[----:B------:R-:W-:Y:S01]  /*5970*/  FFMA.FTZ R6, R164, UR44, R7 ;  /* 0x0000002ca4067c23 */ /* 0x000fe20008010007 */
[----:B------:R-:W-:Y:S01]  /*5980*/  FFMA.FTZ R5, R166, UR45, -R9 ;  /* 0x0000002da6057c23 */ /* 0x000fe20008010809 */
[----:B------:R-:W-:Y:S01]  /*5990*/  FADD.FTZ R4, R85, R85 ;  /* 0x0000005555047221 */ /* 0x000fe20000010000 */
[----:B------:R-:W-:-:S02]  /*59a0*/  HADD2.F32 R175, -RZ, R175.H0_H0 ;  /* 0x200000afffaf7230 */ /* 0x000fc40000004100 */
[----:B------:R-:W-:Y:S01]  /*59b0*/  FMUL.FTZ R71, R169, UR45 ;  /* 0x0000002da9477c20 */ /* 0x000fe20008410000 */
[----:B------:R-:W-:Y:S02]  /*59c0*/  HADD2.F32 R172, -RZ, R172.H0_H0 ;  /* 0x200000acffac7230 */ /* 0x000fe40000004100 */
[----:B------:R-:W-:Y:S01]  /*59d0*/  FFMA.FTZ R7, R170, UR45, -R189 ;  /* 0x0000002daa077c23 */ /* 0x000fe200080108bd */
[----:B------:R-:W-:Y:S01]  /*59e0*/  FMUL.FTZ R193, R173, UR44 ;  /* 0x0000002cadc17c20 */ /* 0x000fe20008410000 */
[----:B------:R-:W-:Y:S01]  /*59f0*/  FMUL.FTZ R189, R3, R6 ;  /* 0x0000000603bd7220 */ /* 0x000fe20000410000 */
[----:B------:R-:W-:Y:S01]  /*5a00*/  FMUL.FTZ R190, R4, R5 ;  /* 0x0000000504be7220 */ /* 0x000fe20000410000 */
[----:B------:R-:W-:Y:S02]  /*5a10*/  HADD2.F32 R174, -RZ, R174.H0_H0 ;  /* 0x200000aeffae7230 */ /* 0x000fe40000004100 */
[----:B------:R-:W-:Y:S01]  /*5a20*/  FFMA.FTZ R8, R168, UR44, R71 ;  /* 0x0000002ca8087c23 */ /* 0x000fe20008010047 */
[----:B------:R-:W-:Y:S01]  /*5a30*/  FADD.FTZ R5, R84, R84 ;  /* 0x0000005454057221 */ /* 0x000fe20000010000 */
[----:B------:R-:W-:Y:S01]  /*5a40*/  FADD.FTZ R6, R79, R79 ;  /* 0x0000004f4f067221 */ /* 0x000fe20000010000 */
[----:B------:R-:W-:-:S02]  /*5a50*/  HADD2.F32 R177, -RZ, R177.H0_H0 ;  /* 0x200000b1ffb17230 */ /* 0x000fc40000004100 */
[----:B------:R-:W-:Y:S01]  /*5a60*/  FMUL.FTZ R197, R173, UR45 ;  /* 0x0000002dadc57c20 */ /* 0x000fe20008410000 */
[----:B------:R-:W-:Y:S02]  /*5a70*/  HADD2.F32 R179, -RZ, R179.H0_H0 ;  /* 0x200000b3ffb37230 */ /* 0x000fe40000004100 */
[----:B------:R-:W-:Y:S01]  /*5a80*/  FMUL.FTZ R199, R175, UR44 ;  /* 0x0000002cafc77c20 */ /* 0x000fe20008410000 */
[----:B------:R-:W-:Y:S02]  /*5a90*/  HADD2.F32 R181, -RZ, R181.H0_H0 ;  /* 0x200000b5ffb57230 */ /* 0x000fe40000004100 */
[----:B------:R-:W-:Y:S01]  /*5aa0*/  FFMA.FTZ R196, R172, UR45, -R193 ;  /* 0x0000002dacc47c23 */ /* 0x000fe200080108c1 */
[----:B------:R-:W-:Y:S01]  /*5ab0*/  FMUL.FTZ R193, R5, R8 ;  /* 0x0000000805c17220 */ /* 0x000fe20000410000 */
[----:B------:R-:W-:Y:S01]  /*5ac0*/  FMUL.FTZ R194, R6, R7 ;  /* 0x0000000706c27220 */ /* 0x000fe20000410000 */
[----:B------:R-:W-:Y:S02]  /*5ad0*/  HADD2.F32 R176, -RZ, R176.H0_H0 ;  /* 0x200000b0ffb07230 */ /* 0x000fe40000004100 */
[----:B------:R-:W-:Y:S01]  /*5ae0*/  FMUL.FTZ R11, R169, UR44 ;  /* 0x0000002ca90b7c20 */ /* 0x000fe20008410000 */
[----:B------:R-:W-:-:S02]  /*5af0*/  HADD2.F32 R178, -RZ, R178.H0_H0 ;  /* 0x200000b2ffb27230 */ /* 0x000fc40000004100 */
[----:B------:R-:W-:Y:S01]  /*5b00*/  FFMA.FTZ R10, R172, UR44, R197 ;  /* 0x0000002cac0a7c23 */ /* 0x000fe200080100c5 */
[----:B------:R-:W-:Y:S02]  /*5b10*/  HADD2.F32 R180, -RZ, R180.H0_H0 ;  /* 0x200000b4ffb47230 */ /* 0x000fe40000004100 */
[----:B------:R-:W-:Y:S01]  /*5b20*/  FFMA.FTZ R9, R174, UR45, -R199 ;  /* 0x0000002dae097c23 */ /* 0x000fe200080108c7 */
[----:B------:R-:W-:Y:S01]  /*5b30*/  FADD.FTZ R7, R78, R78 ;  /* 0x0000004e4e077221 */ /* 0x000fe20000010000 */
[----:B------:R-:W-:Y:S01]  /*5b40*/  FADD.FTZ R8, R77, R77 ;  /* 0x0000004d4d087221 */ /* 0x000fe20000010000 */
[----:B------:R-:W-:Y:S02]  /*5b50*/  HADD2.F32 R163, -RZ, R163.H0_H0 ;  /* 0x200000a3ffa37230 */ /* 0x000fe40000004100 */
[----:B------:R-:W-:Y:S01]  /*5b60*/  FMUL.FTZ R207, R177, UR45 ;  /* 0x0000002db1cf7c20 */ /* 0x000fe20008410000 */
[----:B------:R-:W-:Y:S02]  /*5b70*/  HADD2.F32 R183, -RZ, R183.H0_H0 ;  /* 0x200000b7ffb77230 */ /* 0x000fe40000004100 */
[----:B------:R-:W-:Y:S01]  /*5b80*/  FMUL.FTZ R225, R179, UR44 ;  /* 0x0000002cb3e17c20 */ /* 0x000fe20008410000 */
[----:B------:R-:W-:Y:S01]  /*5b90*/  FMUL.FTZ R69, R181, UR44 ;  /* 0x0000002cb5457c20 */ /* 0x000fe20008410000 */
[----:B------:R-:W-:Y:S01]  /*5ba0*/  FMUL.FTZ R201, R175, UR45 ;  /* 0x0000002dafc97c20 */ /* 0x000fe20008410000 */
[----:B------:R-:W-:Y:S01]  /*5bb0*/  FFMA.FTZ R192, R168, UR45, -R11 ;  /* 0x0000002da8c07c23 */ /* 0x000fe2000801080b */
[----:B------:R-:W-:Y:S01]  /*5bc0*/  FMUL.FTZ R197, R7, R10 ;  /* 0x0000000a07c57220 */ /* 0x000fe20000410000 */
[----:B------:R-:W-:Y:S01]  /*5bd0*/  FMUL.FTZ R198, R8, R9 ;  /* 0x0000000908c67220 */ /* 0x000fe20000410000 */
[----:B------:R-:W-:-:S02]  /*5be0*/  HADD2.F32 R162, -RZ, R162.H0_H0 ;  /* 0x200000a2ffa27230 */ /* 0x000fc40000004100 */
[----:B------:R-:W-:Y:S01]  /*5bf0*/  FMUL.FTZ R65, R181, UR45 ;  /* 0x0000002db5417c20 */ /* 0x000fe20008410000 */
[----:B------:R-:W-:Y:S02]  /*5c00*/  HADD2.F32 R182, -RZ, R182.H0_H0 ;  /* 0x200000b6ffb67230 */ /* 0x000fe40000004100 */
[----:B------:R-:W-:Y:S01]  /*5c10*/  FFMA.FTZ R12, R176, UR44, R207 ;  /* 0x0000002cb00c7c23 */ /* 0x000fe200080100cf */
[----:B------:R-:W-:Y:S01]  /*5c20*/  FFMA.FTZ R11, R178, UR45, -R225 ;  /* 0x0000002db20b7c23 */ /* 0x000fe200080108e1 */
[----:B------:R-:W-:Y:S01]  /*5c30*/  FFMA.FTZ R204, R180, UR45, -R69 ;  /* 0x0000002db4cc7c23 */ /* 0x000fe20008010845 */
[----:B------:R-:W-:Y:S01]  /*5c40*/  FADD.FTZ R9, R76, R76 ;  /* 0x0000004c4c097221 */ /* 0x000fe20000010000 */
[----:B------:R-:W-:Y:S01]  /*5c50*/  FADD.FTZ R10, R75, R75 ;  /* 0x0000004b4b0a7221 */ /* 0x000fe20000010000 */
[----:B------:R-:W-:Y:S01]  /*5c60*/  FMUL.FTZ R185, R161, UR45 ;  /* 0x0000002da1b97c20 */ /* 0x000fe20008410000 */
[C---:B------:R-:W-:Y:S01]  /*5c70*/  FMUL.FTZ R67, R163.reuse, UR44 ;  /* 0x0000002ca3437c20 */ /* 0x040fe20008410000 */
        /* <DEDUP_REMOVED lines=8> */
[----:B------:R-:W-:Y:S01]  /*5d00*/  FFMA.FTZ R64, R180, UR44, R65 ;  /* 0x0000002cb4407c23 */ /* 0x000fe20008010041 */
[----:B------:R-:W-:Y:S01]  /*5d10*/  FMUL.FTZ R201, R9, R12 ;  /* 0x0000000c09c97220 */ /* 0x000fe20000410000 */
[----:B------:R-:W-:Y:S01]  /*5d20*/  FMUL.FTZ R202, R10, R11 ;  /* 0x0000000b0aca7220 */ /* 0x000fe20000410000 */
[----:B------:R-:W-:Y:S01]  /*5d30*/  FFMA.FTZ R185, R160, UR44, R185 ;  /* 0x0000002ca0b97c23 */ /* 0x000fe200080100b9 */
[C---:B------:R-:W-:Y:S01]  /*5d40*/  FFMA.FTZ R67, R162.reuse, UR45, -R67 ;  /* 0x0000002da2437c23 */ /* 0x040fe20008010843 */
[----:B------:R-:W-:Y:S01]  /*5d50*/  FFMA.FTZ R187, R162, UR44, R187 ;  /* 0x0000002ca2bb7c23 */ /* 0x000fe200080100bb */
[----:B------:R-:W-:Y:S01]  /*5d60*/  FFMA.FTZ R191, R166, UR44, R191 ;  /* 0x0000002ca6bf7c23 */ /* 0x000fe200080100bf */
[----:B------:R-:W-:Y:S01]  /*5d70*/  FFMA.FTZ R195, R170, UR44, R195 ;  /* 0x0000002caac37c23 */ /* 0x000fe200080100c3 */
[----:B------:R-:W-:Y:S01]  /*5d80*/  FFMA.FTZ R200, R176, UR45, -R205 ;  /* 0x0000002db0c87c23 */ /* 0x000fe200080108cd */
[----:B------:R-:W-:Y:S01]  /*5d90*/  FFMA.FTZ R203, R178, UR44, R203 ;  /* 0x0000002cb2cb7c23 */ /* 0x000fe200080100cb */
[C---:B------:R-:W-:Y:S01]  /*5da0*/  FFMA.FTZ R65, R182.reuse, UR45, -R69 ;  /* 0x0000002db6417c23 */ /* 0x040fe20008010845 */
[----:B------:R-:W-:Y:S01]  /*5db0*/  FFMA.FTZ R207, R182, UR44, R207 ;  /* 0x0000002cb6cf7c23 */ /* 0x000fe200080100cf */
[----:B------:R-:W-:Y:S01]  /*5dc0*/  FADD.FTZ R2, R87, R87 ;  /* 0x0000005757027221 */ /* 0x000fe20000010000 */
        /* <DEDUP_REMOVED lines=19> */
[----:B------:R-:W-:Y:S01]  /*5f00*/  LEA R224, R96, R94, 0x5 ;  /* 0x0000005e60e07211 */ /* 0x000fe200078e28ff */
[----:B------:R-:W-:-:S04]  /*5f10*/  UMOV UR54, 0xffffffff ;  /* 0xffffffff00367882 */ /* 0x000fc80000000000 */
[----:B------:R-:W-:Y:S04]  /*5f20*/  LDS.128 R64, [R224+0x31d0] ;  /* 0x0031d000e0407984 */ /* 0x000fe80000000c00 */
[----:B------:R-:W0:Y:S02]  /*5f30*/  LDS.128 R68, [R224+0x31e0] ;  /* 0x0031e000e0447984 */ /* 0x000e240000000c00 */
[-C--:B0-----:R-:W-:Y:S01]  /*5f40*/  FMUL.FTZ R225, R67, R69.reuse ;  /* 0x0000004543e17220 */ /* 0x081fe20000410000 */
[CC--:B------:R-:W-:Y:S01]  /*5f50*/  FMUL.FTZ R227, R65.reuse, R69.reuse ;  /* 0x0000004541e37220 */ /* 0x0c0fe20000410000 */
[----:B------:R-:W-:Y:S02]  /*5f60*/  FMUL.FTZ R228, R64, R69 ;  /* 0x0000004540e47220 */ /* 0x000fe40000410000 */
[-C--:B------:R-:W-:Y:S01]  /*5f70*/  FFMA.FTZ R225, R66, R68.reuse, -R225 ;  /* 0x0000004442e17223 */ /* 0x080fe200000108e1 */
[-C--:B------:R-:W-:Y:S01]  /*5f80*/  FFMA.FTZ R227, R64, R68.reuse, -R227 ;  /* 0x0000004440e37223 */ /* 0x080fe200000108e3 */
[----:B------:R-:W-:-:S02]  /*5f90*/  FFMA.FTZ R228, R65, R68, R228 ;  /* 0x0000004441e47223 */ /* 0x000fc400000100e4 */
[----:B------:R-:W-:Y:S01]  /*5fa0*/  FADD.FTZ R225, R70, R225 ;  /* 0x000000e146e17221 */ /* 0x000fe20000010000 */
[----:B------:R-:W-:-:S04]  /*5fb0*/  FMUL.FTZ R70, R66, R69 ;  /* 0x0000004542467220 */ /* 0x000fc80000410000 */
[----:B------:R-:W-:-:S04]  /*5fc0*/  FFMA.FTZ R70, R67, R68, R70 ;  /* 0x0000004443467223 */ /* 0x000fc80000010046 */
        /* <DEDUP_REMOVED lines=14> */
[CC--:B----4-:R-:W-:Y:S01]  /*60b0*/  FFMA.FTZ R69, R227.reuse, R231.reuse, R69 ;  /* 0x000000e7e3457223 */ /* 0x0d0fe20000010045 */
[C---:B------:R-:W-:Y:S02]  /*60c0*/  FMUL.FTZ R231, R228.reuse, R231 ;  /* 0x000000e7e4e77220 */ /* 0x040fe40000410000 */
        /* <DEDUP_REMOVED lines=12> */
[----:B---3--:R-:W-:-:S03]  /*6190*/  FMUL.FTZ R69, R228, R231 ;  /* 0x000000e7e4457220 */ /* 0x008fc60000410000 */
[----:B------:R-:W-:Y:S01]  /*61a0*/  @P3 FADD.FTZ R226, R226, R68 ;  /* 0x00000044e2e23221 */ /* 0x000fe20000010000 */
[CC--:B----4-:R-:W-:Y:S01]  /*61b0*/  FMUL.FTZ R68, R228.reuse, R232.reuse ;  /* 0x000000e8e4447220 */ /* 0x0d0fe20000410000 */
        /* <DEDUP_REMOVED lines=12> */
[C---:B------:R-:W-:Y:S01]  /*6280*/  FFMA.FTZ R229, R227.reuse, R68, R229 ;  /* 0x00000044e3e57223 */ /* 0x040fe200000100e5 */
[CC--:B--2---:R-:W-:Y:S01]  /*6290*/  FMUL.FTZ R69, R228.reuse, R231.reuse ;  /* 0x000000e7e4457220 */ /* 0x0c4fe20000410000 */
[-C--:B---3--:R-:W-:Y:S02]  /*62a0*/  FMUL.FTZ R68, R228, R232.reuse ;  /* 0x000000e8e4447220 */ /* 0x088fe40000410000 */
[----:B------:R-:W-:Y:S01]  /*62b0*/  @P3 FADD.FTZ R226, R226, R229 ;  /* 0x000000e5e2e23221 */ /* 0x000fe20000010000 */
[C---:B------:R-:W-:Y:S01]  /*62c0*/  FFMA.FTZ R232, R227.reuse, R232, R69 ;  /* 0x000000e8e3e87223 */ /* 0x040fe20000010045 */
[----:B------:R-:W-:Y:S01]  /*62d0*/  @P3 FFMA.FTZ R227, R227, R231, -R68 ;  /* 0x000000e7e3e33223 */ /* 0x000fe20000010844 */
[----:B------:R-:W-:Y:S03]  /*62e0*/  SHFL.UP PT, R229, R225, 0x8, RZ ;  /* 0x05000000e1e57989 */ /* 0x000fe600000e00ff */
[----:B------:R-:W-:Y:S01]  /*62f0*/  FSEL R228, R228, R232, !P3 ;  /* 0x000000e8e4e47208 */ /* 0x000fe20005800000 */
[----:B------:R-:W0:Y:S01]  /*6300*/  SHFL.UP PT, R68, R226, 0x8, RZ ;  /* 0x05000000e2447989 */ /* 0x000e2200000e00ff */
[----:B------:R-:W-:-:S03]  /*6310*/  ISETP.GE.AND P3, PT, R95, 0x8, PT ;  /* 0x000000085f00780c */ /* 0x000fc60003f66270 */
[----:B------:R-:W2:Y:S04]  /*6320*/  SHFL.UP PT, R231, R227, 0x8, RZ ;  /* 0x05000000e3e77989 */ /* 0x000ea800000e00ff */
[----:B------:R-:W3:Y:S01]  /*6330*/  SHFL.UP PT, R232, R228, 0x8, RZ ;  /* 0x05000000e4e87989 */ /* 0x000ee200000e00ff */
[----:B0-----:R-:W-:-:S04]  /*6340*/  FMUL.FTZ R69, R228, R68 ;  /* 0x00000044e4457220 */ /* 0x001fc80000410000 */
[-C--:B------:R-:W-:Y:S01]  /*6350*/  FFMA.FTZ R69, R227, R229.reuse, -R69 ;  /* 0x000000e5e3457223 */ /* 0x080fe20000010845 */
[----:B------:R-:W-:-:S03]  /*6360*/  FMUL.FTZ R229, R228, R229 ;  /* 0x000000e5e4e57220 */ /* 0x000fc60000410000 */
[----:B------:R-:W-:Y:S01]  /*6370*/  @P3 FADD.FTZ R225, R225, R69 ;  /* 0x00000045e1e13221 */ /* 0x000fe20000010000 */
[----:B------:R-:W-:-:S04]  /*6380*/  FFMA.FTZ R68, R227, R68, R229 ;  /* 0x00000044e3447223 */ /* 0x000fc800000100e5 */
[----:B------:R-:W-:Y:S01]  /*6390*/  @P3 FADD.FTZ R226, R226, R68 ;  /* 0x00000044e2e23221 */ /* 0x000fe20000010000 */
[----:B--2---:R-:W-:-:S04]  /*63a0*/  FMUL.FTZ R68, R228, R231 ;  /* 0x000000e7e4447220 */ /* 0x004fc80000410000 */
[CC--:B---3--:R-:W-:Y:S01]  /*63b0*/  FFMA.FTZ R68, R227.reuse, R232.reuse, R68 ;  /* 0x000000e8e3447223 */ /* 0x0c8fe20000010044 */
[C---:B------:R-:W-:Y:S01]  /*63c0*/  FMUL.FTZ R232, R228.reuse, R232 ;  /* 0x000000e8e4e87220 */ /* 0x040fe20000410000 */
[----:B------:R0:W2:Y:S03]  /*63d0*/  SHFL.UP PT, R69, R226, 0x10, RZ ;  /* 0x06000000e2457989 */ /* 0x0000a600000e00ff */
[----:B------:R-:W-:Y:S01]  /*63e0*/  @P3 FFMA.FTZ R227, R227, R231, -R232 ;  /* 0x000000e7e3e33223 */ /* 0x000fe200000108e8 */
[----:B------:R-:W-:Y:S01]  /*63f0*/  FSEL R228, R228, R68, !P3 ;  /* 0x00000044e4e47208 */ /* 0x000fe20005800000 */
[----:B------:R0:W3:Y:S04]  /*6400*/  SHFL.UP PT, R232, R225, 0x10, RZ ;  /* 0x06000000e1e87989 */ /* 0x0000e800000e00ff */
[----:B------:R0:W4:Y:S04]  /*6410*/  SHFL.UP PT, R229, R227, 0x10, RZ ;  /* 0x06000000e3e57989 */ /* 0x00012800000e00ff */
[----:B------:R0:W0:Y:S02]  /*6420*/  SHFL.UP PT, R231, R228, 0x10, RZ ;  /* 0x06000000e4e77989 */ /* 0x00002400000e00ff */
.L_x_6982:
[----:B------:R-:W-:Y:S01]  /*6430*/  ISETP.GE.AND P3, PT, R95, 0x10, PT ;  /* 0x000000105f00780c */ /* 0x000fe20003f66270 */
[C---:B--2---:R-:W-:Y:S01]  /*6440*/  FMUL.FTZ R68, R228.reuse, R69 ;  /* 0x00000045e4447220 */ /* 0x044fe20000410000 */
[C---:B----4-:R-:W-:Y:S01]  /*6450*/  FMUL.FTZ R70, R228.reuse, R229 ;  /* 0x000000e5e4467220 */ /* 0x050fe20000410000 */
[----:B------:R-:W-:Y:S02]  /*6460*/  UMOV UR54, 0xffffffff ;  /* 0xffffffff00367882 */ /* 0x000fe40000000000 */
[CC--:B---3--:R-:W-:Y:S01]  /*6470*/  FFMA.FTZ R68, R227.reuse, R232.reuse, -R68 ;  /* 0x000000e8e3447223 */ /* 0x0c8fe20000010844 */
[C---:B------:R-:W-:Y:S01]  /*6480*/  FMUL.FTZ R232, R228.reuse, R232 ;  /* 0x000000e8e4e87220 */ /* 0x040fe20000410000 */
[CC--:B0-----:R-:W-:Y:S01]  /*6490*/  FFMA.FTZ R70, R227.reuse, R231.reuse, R70 ;  /* 0x000000e7e3467223 */ /* 0x0c1fe20000010046 */
[----:B------:R-:W-:Y:S02]  /*64a0*/  FMUL.FTZ R231, R228, R231 ;  /* 0x000000e7e4e77220 */ /* 0x000fe40000410000 */
[----:B------:R-:W-:-:S03]  /*64b0*/  FFMA.FTZ R69, R227, R69, R232 ;  /* 0x00000045e3457223 */ /* 0x000fc600000100e8 */
[----:B------:R-:W-:Y:S01]  /*64c0*/  @P3 FFMA.FTZ R227, R227, R229, -R231 ;  /* 0x000000e5e3e33223 */ /* 0x000fe200000108e7 */
[----:B------:R-:W-:Y:S01]  /*64d0*/  @P3 FADD.FTZ R226, R226, R69 ;  /* 0x00000045e2e23221 */ /* 0x000fe20000010000 */
[----:B------:R-:W-:Y:S01]  /*64e0*/  @P3 FADD.FTZ R225, R225, R68 ;  /* 0x00000044e1e13221 */ /* 0x000fe20000010000 */
[----:B------:R-:W-:Y:S01]  /*64f0*/  FSEL R229, R228, R70, !P3 ;  /* 0x00000046e4e57208 */ /* 0x000fe20005800000 */
[----:B------:R-:W-:Y:S06]  /*6500*/  BRA.DIV UR54, `(.L_x_6859) ;  /* 0x0000008a364c7947 */ /* 0x000fec000b800000 */
.L_x_6985:
[----:B------:R-:W-:-:S03]  /*6510*/  UMOV UR54, 0xffffffff ;  /* 0xffffffff00367882 */ /* 0x000fc60000000000 */
[----:B------:R-:W-:Y:S05]  /*6520*/  BRA.DIV UR54, `(.L_x_6860) ;  /* 0x0000008a366c7947 */ /* 0x000fea000b800000 */
.L_x_6988:
[----:B------:R-:W-:-:S03]  /*6530*/  UMOV UR54, 0xffffffff ;  /* 0xffffffff00367882 */ /* 0x000fc60000000000 */
[----:B------:R-:W-:Y:S05]  /*6540*/  BRA.DIV UR54, `(.L_x_6861) ;  /* 0x0000008a368c7947 */ /* 0x000fea000b800000 */
.L_x_6991:
[----:B------:R-:W-:-:S03]  /*6550*/  UMOV UR54, 0xffffffff ;  /* 0xffffffff00367882 */ /* 0x000fc60000000000 */
[----:B------:R-:W-:Y:S05]  /*6560*/  BRA.DIV UR54, `(.L_x_6862) ;  /* 0x0000008a36ac7947 */ /* 0x000fea000b800000 */
.L_x_6994:
        /* <DEDUP_REMOVED lines=10> */
.L_x_7004:
        /* <DEDUP_REMOVED lines=11> */
[----:B------:R-:W-:Y:S01]  /*66c0*/  FMUL.FTZ R68, R65, R62 ;  /* 0x0000003e41447220 */ /* 0x000fe20000410000 */
[----:B------:R0:W-:Y:S03]  /*66d0*/  STS.128 [R224+0x31d0], R60 ;  /* 0x0031d03ce0007388 */ /* 0x0001e60000000c00 */
        /* <DEDUP_REMOVED lines=9> */
.L_x_6857:
[----:B------:R-:W-:Y:S05]  /*6770*/  WARPSYNC.ALL ;  /* 0x0000000000007948 */ /* 0x000fea0003800000 */
[CC--:B-1---5:R-:W-:Y:S01]  /*6780*/  FMUL.FTZ R60, R142.reuse, -R114.reuse ;  /* 0x800000728e3c7220 */ /* 0x0e2fe20000410000 */
[C---:B------:R-:W-:Y:S01]  /*6790*/  FMUL.FTZ R61, R142.reuse, R115 ;  /* 0x000000738e3d7220 */ /* 0x040fe20000410000 */
[----:B------:R-:W-:Y:S01]  /*67a0*/  FMUL.FTZ R62, R142, R207 ;  /* 0x000000cf8e3e7220 */ /* 0x000fe20000410000 */
[----:B------:R-:W-:Y:S01]  /*67b0*/  BAR.SYNC.DEFER_BLOCKING 0x0 ;  /* 0x0000000000007b1d */ /* 0x000fe20000010000 */
[C---:B------:R-:W-:Y:S01]  /*67c0*/  FFMA.FTZ R60, R141.reuse, -R115, R60 ;  /* 0x800000738d3c7223 */ /* 0x040fe2000001003c */
[----:B------:R-:W-:-:S03]  /*67d0*/  FFMA.FTZ R61, R141, R114, -R61 ;  /* 0x000000728d3d7223 */ /* 0x000fc6000001083d */
[C---:B------:R-:W-:Y:S01]  /*67e0*/  FMUL.FTZ R63, R109.reuse, -R60 ;  /* 0x8000003c6d3f7220 */ /* 0x040fe20000410000 */
[----:B0-----:R-:W-:-:S03]  /*67f0*/  FMUL.FTZ R65, R109, -R61 ;  /* 0x8000003d6d417220 */ /* 0x001fc60000410000 */
[C---:B------:R-:W-:Y:S01]  /*6800*/  FFMA.FTZ R61, R110.reuse, R61, -R63 ;  /* 0x0000003d6e3d7223 */ /* 0x040fe2000001083f */
[----:B------:R-:W-:Y:S01]  /*6810*/  FMUL.FTZ R63, R141, R207 ;  /* 0x000000cf8d3f7220 */ /* 0x000fe20000410000 */
[----:B------:R-:W-:-:S03]  /*6820*/  FFMA.FTZ R60, R110, R60, R65 ;  /* 0x0000003c6e3c7223 */ /* 0x000fc60000010041 */
[-C--:B------:R-:W-:Y:S01]  /*6830*/  FFMA.FTZ R64, -R142, R206.reuse, -R63 ;  /* 0x000000ce8e407223 */ /* 0x080fe2000001093f */
[----:B------:R-:W-:-:S03]  /*6840*/  FFMA.FTZ R63, R141, R206, -R62 ;  /* 0x000000ce8d3f7223 */ /* 0x000fc6000001083e */
[----:B------:R-:W-:Y:S01]  /*6850*/  FADD.FTZ R64, -R205, R64 ;  /* 0x00000040cd407221 */ /* 0x000fe20000010100 */
[----:B------:R-:W-:-:S03]  /*6860*/  FADD.FTZ R63, R204, R63 ;  /* 0x0000003fcc3f7221 */ /* 0x000fc60000010000 */
[CC--:B------:R-:W-:Y:S01]  /*6870*/  FMUL.FTZ R65, R109.reuse, -R64.reuse ;  /* 0x800000406d417220 */ /* 0x0c0fe20000410000 */
[-C--:B------:R-:W-:Y:S01]  /*6880*/  FMUL.FTZ R67, R109, -R63.reuse ;  /* 0x8000003f6d437220 */ /* 0x080fe20000410000 */
[----:B------:R-:W0:Y:S02]  /*6890*/  LDS.64 R68, [R159+0x31d8] ;  /* 0x0031d8009f447984 */ /* 0x000e240000000a00 */
        /* <DEDUP_REMOVED lines=37> */
[C---:B------:R-:W-:Y:S01]  /*6af0*/  FFMA.FTZ R60, R120.reuse, R60, R67 ;  /* 0x0000003c783c7223 */ /* 0x040fe20000010043 */
[C---:B------:R-:W-:Y:S01]  /*6b00*/  FMUL.FTZ R65, R119.reuse, -R64 ;  /* 0x8000004077417220 */ /* 0x040fe20000410000 */
[----:B------:R-:W-:Y:S01]  /*6b10*/  FMUL.FTZ R67, R119, -R63 ;  /* 0x8000003f77437220 */ /* 0x000fe20000410000 */
[C---:B0-----:R-:W-:Y:S01]  /*6b20*/  FMUL.FTZ R71, R123.reuse, R69 ;  /* 0x000000457b477220 */ /* 0x041fe20000410000 */
[----:B------:R-:W-:Y:S01]  /*6b30*/  FMUL.FTZ R224, R123, R68 ;  /* 0x000000447be07220 */ /* 0x000fe20000410000 */
        /* <DEDUP_REMOVED lines=10> */
[C---:B------:R-:W-:Y:S01]  /*6be0*/  FFMA.FTZ R71, R122.reuse, R68, -R71 ;  /* 0x000000447a477223 */ /* 0x040fe20000010847 */
[----:B------:R-:W-:Y:S01]  /*6bf0*/  FFMA.FTZ R123, R122, R69, R224 ;  /* 0x000000457a7b7223 */ /* 0x000fe200000100e0 */
        /* <DEDUP_REMOVED lines=9> */
[-C--:B------:R-:W-:Y:S01]  /*6c90*/  FMUL.FTZ R64, R125, -R62.reuse ;  /* 0x8000003e7d407220 */ /* 0x080fe20000410000 */
[C---:B------:R-:W-:Y:S01]  /*6ca0*/  FMUL.FTZ R65, R127.reuse, -R61 ;  /* 0x8000003d7f417220 */ /* 0x040fe20000410000 */
[----:B------:R-:W-:Y:S01]  /*6cb0*/  FADD.FTZ R222, R222, R71 ;  /* 0x00000047dede7221 */ /* 0x000fe20000010000 */
[C---:B------:R-:W-:Y:S01]  /*6cc0*/  FFMA.FTZ R62, R126.reuse, R62, -R63 ;  /* 0x0000003e7e3e7223 */ /* 0x040fe2000001083f */
[----:B------:R-:W-:Y:S01]  /*6cd0*/  FFMA.FTZ R67, R126, R67, R64 ;  /* 0x000000437e437223 */ /* 0x000fe20000010040 */
[-C--:B------:R-:W-:Y:S01]  /*6ce0*/  FMUL.FTZ R63, R127, -R60.reuse ;  /* 0x8000003c7f3f7220 */ /* 0x080fe20000410000 */
[----:B------:R-:W-:Y:S01]  /*6cf0*/  FFMA.FTZ R60, R128, R60, R65 ;  /* 0x0000003c803c7223 */ /* 0x000fe20000010041 */
[----:B------:R-:W-:Y:S01]  /*6d00*/  FADD.FTZ R62, R155, R62 ;  /* 0x0000003e9b3e7221 */ /* 0x000fe20000010000 */
[----:B------:R-:W-:Y:S01]  /*6d10*/  FADD.FTZ R67, -R156, R67 ;  /* 0x000000439c437221 */ /* 0x000fe20000010100 */
[C---:B------:R-:W-:Y:S01]  /*6d20*/  FFMA.FTZ R61, R128.reuse, R61, -R63 ;  /* 0x0000003d803d7223 */ /* 0x040fe2000001083f */
[----:B------:R-:W-:Y:S01]  /*6d30*/  FMUL.FTZ R65, R129, -R60 ;  /* 0x8000003c81417220 */ /* 0x000fe20000410000 */
[C---:B------:R-:W-:Y:S01]  /*6d40*/  FMUL.FTZ R64, R127.reuse, -R62 ;  /* 0x8000003e7f407220 */ /* 0x040fe20000410000 */
[-C--:B------:R-:W-:Y:S01]  /*6d50*/  FMUL.FTZ R63, R127, -R67.reuse ;  /* 0x800000437f3f7220 */ /* 0x080fe20000410000 */
[----:B------:R-:W-:Y:S01]  /*6d60*/  FADD.FTZ R123, RZ, R123 ;  /* 0x0000007bff7b7221 */ /* 0x000fe20000010000 */
[----:B------:R-:W-:Y:S01]  /*6d70*/  FMUL.FTZ R69, R139, R222 ;  /* 0x000000de8b457220 */ /* 0x000fe20000410000 */
[C---:B------:R-:W-:Y:S01]  /*6d80*/  FFMA.FTZ R64, R128.reuse, R67, R64 ;  /* 0x0000004380407223 */ /* 0x040fe20000010040 */
[----:B------:R-:W-:Y:S01]  /*6d90*/  FFMA.FTZ R63, R128, R62, -R63 ;  /* 0x0000003e803f7223 */ /* 0x000fe2000001083f */
[-C--:B------:R-:W-:Y:S01]  /*6da0*/  FMUL.FTZ R67, R129, -R61.reuse ;  /* 0x8000003d81437220 */ /* 0x080fe20000410000 */
[----:B------:R-:W-:Y:S01]  /*6db0*/  FFMA.FTZ R61, R130, R61, -R65 ;  /* 0x0000003d823d7223 */ /* 0x000fe20000010841 */
[----:B------:R-:W-:Y:S01]  /*6dc0*/  FADD.FTZ R64, -R151, R64 ;  /* 0x0000004097407221 */ /* 0x000fe20000010100 */
[----:B------:R-:W-:Y:S01]  /*6dd0*/  FADD.FTZ R63, R150, R63 ;  /* 0x0000003f963f7221 */ /* 0x000fe20000010000 */
[----:B------:R-:W-:Y:S01]  /*6de0*/  FFMA.FTZ R60, R130, R60, R67 ;  /* 0x0000003c823c7223 */ /* 0x000fe20000010043 */
[----:B------:R-:W-:Y:S01]  /*6df0*/  FFMA.FTZ R122, R140, R123, R69 ;  /* 0x0000007b8c7a7223 */ /* 0x000fe20000010045 */
[CC--:B------:R-:W-:Y:S01]  /*6e00*/  FMUL.FTZ R65, R129.reuse, -R64.reuse ;  /* 0x8000004081417220 */ /* 0x0c0fe20000410000 */
[----:B------:R-:W-:Y:S01]  /*6e10*/  FMUL.FTZ R67, R129, -R63 ;  /* 0x8000003f81437220 */ /* 0x000fe20000410000 */
[----:B------:R-:W-:Y:S01]  /*6e20*/  FMUL.FTZ R69, R139, R123 ;  /* 0x0000007b8b457220 */ /* 0x000fe20000410000 */
[----:B------:R-:W-:Y:S01]  /*6e30*/  FADD.FTZ R122, RZ, R122 ;  /* 0x0000007aff7a7221 */ /* 0x000fe20000010000 */
        /* <DEDUP_REMOVED lines=10> */
[----:B------:R-:W-:Y:S01]  /*6ee0*/  FFMA.FTZ R224, R140, R222, -R69 ;  /* 0x000000de8ce07223 */ /* 0x000fe20000010845 */
[C---:B------:R-:W-:Y:S01]  /*6ef0*/  FMUL.FTZ R65, R133.reuse, -R60 ;  /* 0x8000003c85417220 */ /* 0x040fe20000410000 */
[C---:B------:R-:W-:Y:S01]  /*6f00*/  FFMA.FTZ R64, R132.reuse, R67, R64 ;  /* 0x0000004384407223 */ /* 0x040fe20000010040 */
[----:B------:R-:W-:Y:S01]  /*6f10*/  FFMA.FTZ R63, R132, R62, -R63 ;  /* 0x0000003e843f7223 */ /* 0x000fe2000001083f */
[-C--:B------:R-:W-:Y:S01]  /*6f20*/  FMUL.FTZ R67, R133, -R61.reuse ;  /* 0x8000003d85437220 */ /* 0x080fe20000410000 */
[----:B------:R-:W-:Y:S01]  /*6f30*/  FFMA.FTZ R61, R134, R61, -R65 ;  /* 0x0000003d863d7223 */ /* 0x000fe20000010841 */
[----:B------:R-:W-:Y:S01]  /*6f40*/  FADD.FTZ R64, -R193, R64 ;  /* 0x00000040c1407221 */ /* 0x000fe20000010100 */
[----:B------:R-:W-:Y:S01]  /*6f50*/  FADD.FTZ R63, R192, R63 ;  /* 0x0000003fc03f7221 */ /* 0x000fe20000010000 */
[----:B------:R-:W-:Y:S01]  /*6f60*/  FFMA.FTZ R60, R134, R60, R67 ;  /* 0x0000003c863c7223 */ /* 0x000fe20000010043 */
[----:B------:R-:W-:Y:S01]  /*6f70*/  FADD.FTZ R224, R221, R224 ;  /* 0x000000e0dde07221 */ /* 0x000fe20000010000 */
        /* <DEDUP_REMOVED lines=24> */
[----:B------:R-:W-:Y:S02]  /*7100*/  MOV R64, UR16 ;  /* 0x0000001000407c02 */ /* 0x000fe40008000f00 */
[----:B------:R-:W-:Y:S01]  /*7110*/  FADD.FTZ R65, R186, R63 ;  /* 0x0000003fba417221 */ /* 0x000fe20000010000 */
[----:B------:R-:W-:Y:S01]  /*7120*/  FADD.FTZ R62, -R187, R62 ;  /* 0x0000003ebb3e7221 */ /* 0x000fe20000010100 */
[----:B------:R-:W-:Y:S01]  /*7130*/  ISETP.GE.OR P0, PT, R64, UR14, P0 ;  /* 0x0000000e40007c0c */ /* 0x000fe20008706670 */
[C---:B------:R-:W-:Y:S01]  /*7140*/  FMUL.FTZ R64, R139.reuse, -R60 ;  /* 0x8000003c8b407220 */ /* 0x040fe20000410000 */
[C---:B------:R-:W-:Y:S01]  /*7150*/  FMUL.FTZ R63, R139.reuse, -R65 ;  /* 0x800000418b3f7220 */ /* 0x040fe20000410000 */
[----:B------:R-:W-:-:S03]  /*7160*/  FMUL.FTZ R67, R139, -R62 ;  /* 0x8000003e8b437220 */ /* 0x000fc60000410000 */
[C---:B------:R-:W-:Y:S01]  /*7170*/  FFMA.FTZ R62, R140.reuse, R62, R63 ;  /* 0x0000003e8c3e7223 */ /* 0x040fe2000001003f */
[----:B------:R-:W-:Y:S01]  /*7180*/  FMUL.FTZ R63, R139, -R61 ;  /* 0x8000003d8b3f7220 */ /* 0x000fe20000410000 */
[C---:B------:R-:W-:Y:S01]  /*7190*/  FFMA.FTZ R65, R140.reuse, R65, -R67 ;  /* 0x000000418c417223 */ /* 0x040fe20000010843 */
[C---:B------:R-:W-:Y:S01]  /*71a0*/  FFMA.FTZ R61, R140.reuse, R61, R64 ;  /* 0x0000003d8c3d7223 */ /* 0x040fe20000010040 */
[----:B------:R-:W-:Y:S01]  /*71b0*/  MOV R64, 0x3f800000 ;  /* 0x3f80000000407802 */ /* 0x000fe20000000f00 */
[----:B------:R-:W-:Y:S01]  /*71c0*/  FFMA.FTZ R60, R140, R60, -R63 ;  /* 0x0000003c8c3c7223 */ /* 0x000fe2000001083f */
[----:B------:R-:W-:Y:S02]  /*71d0*/  MOV R63, UR6 ;  /* 0x00000006003f7c02 */ /* 0x000fe40008000f00 */
[----:B------:R-:W-:Y:S02]  /*71e0*/  CS2R R66, SRZ ;  /* 0x0000000000427805 */ /* 0x000fe4000001ff00 */
[----:B------:R-:W-:Y:S01]  /*71f0*/  @!P0 LEA R70, R63, R94, 0x4 ;  /* 0x0000005e3f468211 */ /* 0x000fe200078e20ff */
[----:B------:R-:W-:Y:S01]  /*7200*/  FADD.FTZ R63, -R185, R62 ;  /* 0x0000003eb93f7221 */ /* 0x000fe20000010100 */
[----:B------:R-:W-:Y:S01]  /*7210*/  FADD.FTZ R62, R184, R65 ;  /* 0x00000041b83e7221 */ /* 0x000fe20000010000 */
[----:B------:R-:W-:-:S10]  /*7220*/  HFMA2.MMA R65, -RZ, RZ, 0, 0 ;  /* 0x00000000ff417435 */ /* 0x000fd400000001ff */
        /* <DEDUP_REMOVED lines=93> */
[CC--:B------:R-:W-:Y:S01]  /*7800*/  FMUL.FTZ R240, R69.reuse, R61.reuse ;  /* 0x0000003d45f07220 */ /* 0x0c0fe20000410000 */
[C---:B------:R-:W-:Y:S01]  /*7810*/  FMUL.FTZ R241, R69.reuse, R60 ;  /* 0x0000003c45f17220 */ /* 0x040fe20000410000 */
[-C--:B------:R-:W-:Y:S01]  /*7820*/  FMUL.FTZ R69, R69, R62.reuse ;  /* 0x0000003e45457220 */ /* 0x080fe20000410000 */
[C---:B------:R-:W-:Y:S01]  /*7830*/  FFMA.FTZ R228, R68.reuse, R62, -R228 ;  /* 0x0000003e44e47223 */ /* 0x040fe200000108e4 */
[C---:B------:R-:W-:Y:S01]  /*7840*/  FFMA.FTZ R240, R68.reuse, R60, -R240 ;  /* 0x0000003c44f07223 */ /* 0x040fe200000108f0 */
[C---:B------:R-:W-:Y:S01]  /*7850*/  FFMA.FTZ R241, R68.reuse, R61, R241 ;  /* 0x0000003d44f17223 */ /* 0x040fe200000100f1 */
[----:B------:R-:W-:Y:S01]  /*7860*/  FFMA.FTZ R69, R68, R63, R69 ;  /* 0x0000003f44457223 */ /* 0x000fe20000010045 */
[----:B------:R-:W-:-:S03]  /*7870*/  FADD.FTZ R70, R70, R228 ;  /* 0x000000e446467221 */ /* 0x000fc60000010000 */
[----:B------:R-:W-:Y:S01]  /*7880*/  FADD.FTZ R243, R71, R69 ;  /* 0x0000004547f37221 */ /* 0x000fe20000010000 */
[----:B------:R-:W-:Y:S06]  /*7890*/  BRA.DIV UR54, `(.L_x_6865) ;  /* 0x0000007a36d47947 */ /* 0x000fec000b800000 */
[----:B------:R0:W1:Y:S01]  /*78a0*/  SHFL.DOWN PT, R68, R240, 0x1, 0x1f ;  /* 0x08201f00f0447f89 */ /* 0x00006200000e0000 */
[----:B------:R-:W-:-:S03]  /*78b0*/  MOV R242, R70 ;  /* 0x0000004600f27202 */ /* 0x000fc60000000f00 */
[----:B------:R0:W2:Y:S04]  /*78c0*/  SHFL.DOWN PT, R69, R241, 0x1, 0x1f ;  /* 0x08201f00f1457f89 */ /* 0x0000a800000e0000 */
[----:B------:R0:W3:Y:S04]  /*78d0*/  SHFL.DOWN PT, R246, R70, 0x1, 0x1f ;  /* 0x08201f0046f67f89 */ /* 0x0000e800000e0000 */
[----:B------:R0:W4:Y:S02]  /*78e0*/  SHFL.DOWN PT, R71, R243, 0x1, 0x1f ;  /* 0x08201f00f3477f89 */ /* 0x00012400000e0000 */
.L_x_7009:
[----:B------:R-:W-:Y:S04]  /*78f0*/  BSSY B0, `(.L_x_6866) ;  /* 0x000000d000007945 */ /* 0x000fe80003800000 */
[----:B------:R-:W-:Y:S05]  /*7900*/  @!P1 BRA `(.L_x_6867) ;  /* 0x00000000002c9947 */ /* 0x000fea0003800000 */
[----:B0---4-:R-:W-:-:S04]  /*7910*/  FMUL.FTZ R70, R241, R71 ;  /* 0x00000047f1467220 */ /* 0x011fc80000410000 */
[-C--:B---3--:R-:W-:Y:S01]  /*7920*/  FFMA.FTZ R70, R240, R246.reuse, -R70 ;  /* 0x000000f6f0467223 */ /* 0x088fe20000010846 */
[----:B------:R-:W-:-:S03]  /*7930*/  FMUL.FTZ R246, R241, R246 ;  /* 0x000000f6f1f67220 */ /* 0x000fc60000410000 */
[----:B------:R-:W-:Y:S01]  /*7940*/  FADD.FTZ R242, R242, R70 ;  /* 0x00000046f2f27221 */ /* 0x000fe20000010000 */
[----:B--2---:R-:W-:Y:S01]  /*7950*/  FMUL.FTZ R70, R241, R69 ;  /* 0x00000045f1467220 */ /* 0x004fe20000410000 */
[----:B-1----:R-:W-:Y:S01]  /*7960*/  FMUL.FTZ R241, R68, R241 ;  /* 0x000000f144f17220 */ /* 0x002fe20000410000 */
[----:B------:R-:W-:Y:S02]  /*7970*/  FFMA.FTZ R246, R240, R71, R246 ;  /* 0x00000047f0f67223 */ /* 0x000fe400000100f6 */
[----:B------:R-:W-:Y:S01]  /*7980*/  FFMA.FTZ R70, R68, R240, -R70 ;  /* 0x000000f044467223 */ /* 0x000fe20000010846 */
[----:B------:R-:W-:Y:S01]  /*7990*/  FFMA.FTZ R241, R240, R69, R241 ;  /* 0x00000045f0f17223 */ /* 0x000fe200000100f1 */
[----:B------:R-:W-:-:S03]  /*79a0*/  FADD.FTZ R243, R243, R246 ;  /* 0x000000f6f3f37221 */ /* 0x000fc60000010000 */
[----:B------:R-:W-:-:S07]  /*79b0*/  MOV R240, R70 ;  /* 0x0000004600f07202 */ /* 0x000fce0000000f00 */
.L_x_6867:
[----:B------:R-:W-:Y:S05]  /*79c0*/  BSYNC B0 ;  /* 0x0000000000007941 */ /* 0x000fea0003800000 */
.L_x_6866:
[----:B------:R-:W-:Y:S01]  /*79d0*/  UMOV UR54, 0xffffffff ;  /* 0xffffffff00367882 */ /* 0x000fe20000000000 */
[----:B------:R-:W-:Y:S02]  /*79e0*/  ISETP.GT.U32.AND P1, PT, R247, 0x1d, PT ;  /* 0x0000001df700780c */ /* 0x000fe40003f24070 */
[----:B------:R-:W-:Y:S11]  /*79f0*/  BRA.DIV UR54, `(.L_x_6868) ;  /* 0x0000007a36e07947 */ /* 0x000ff6000b800000 */
[----:B-1----:R1:W1:Y:S04]  /*7a00*/  SHFL.DOWN PT, R68, R240, 0x2, 0x1f ;  /* 0x08401f00f0447f89 */ /* 0x00226800000e0000 */
[----:B--2---:R2:W1:Y:S04]  /*7a10*/  SHFL.DOWN PT, R69, R241, 0x2, 0x1f ;  /* 0x08401f00f1457f89 */ /* 0x00446800000e0000 */
[----:B0-----:R2:W0:Y:S04]  /*7a20*/  SHFL.DOWN PT, R70, R242, 0x2, 0x1f ;  /* 0x08401f00f2467f89 */ /* 0x00142800000e0000 */
[----:B----4-:R2:W4:Y:S02]  /*7a30*/  SHFL.DOWN PT, R71, R243, 0x2, 0x1f ;  /* 0x08401f00f3477f89 */ /* 0x01052400000e0000 */
.L_x_7015:
[----:B------:R-:W-:Y:S04]  /*7a40*/  BSSY B0, `(.L_x_6869) ;  /* 0x000000d000007945 */ /* 0x000fe80003800000 */
[----:B------:R-:W-:Y:S05]  /*7a50*/  @P1 BRA `(.L_x_6870) ;  /* 0x00000000002c1947 */ /* 0x000fea0003800000 */
[----:B----4-:R-:W-:-:S04]  /*7a60*/  FMUL.FTZ R228, R241, R71 ;  /* 0x00000047f1e47220 */ /* 0x010fc80000410000 */
[-C--:B0-----:R-:W-:Y:S01]  /*7a70*/  FFMA.FTZ R228, R240, R70.reuse, -R228 ;  /* 0x00000046f0e47223 */ /* 0x081fe200000108e4 */
[----:B------:R-:W-:-:S03]  /*7a80*/  FMUL.FTZ R70, R241, R70 ;  /* 0x00000046f1467220 */ /* 0x000fc60000410000 */
[----:B--2---:R-:W-:Y:S01]  /*7a90*/  FADD.FTZ R242, R242, R228 ;  /* 0x000000e4f2f27221 */ /* 0x004fe20000010000 */
[C---:B------:R-:W-:Y:S01]  /*7aa0*/  FFMA.FTZ R70, R240.reuse, R71, R70 ;  /* 0x00000047f0467223 */ /* 0x040fe20000010046 */
[CC--:B-1----:R-:W-:Y:S01]  /*7ab0*/  FMUL.FTZ R71, R241.reuse, R69.reuse ;  /* 0x00000045f1477220 */ /* 0x0c2fe20000410000 */
[-C--:B------:R-:W-:Y:S02]  /*7ac0*/  FMUL.FTZ R241, R241, R68.reuse ;  /* 0x00000044f1f17220 */ /* 0x080fe40000410000 */
[----:B------:R-:W-:Y:S01]  /*7ad0*/  FADD.FTZ R243, R243, R70 ;  /* 0x00000046f3f37221 */ /* 0x000fe20000010000 */
[C---:B------:R-:W-:Y:S01]  /*7ae0*/  FFMA.FTZ R71, R240.reuse, R68, -R71 ;  /* 0x00000044f0477223 */ /* 0x040fe20000010847 */
[----:B------:R-:W-:-:S04]  /*7af0*/  FFMA.FTZ R241, R240, R69, R241 ;  /* 0x00000045f0f17223 */ /* 0x000fc800000100f1 */
[----:B------:R-:W-:-:S07]  /*7b00*/  MOV R240, R71 ;  /* 0x0000004700f07202 */ /* 0x000fce0000000f00 */
.L_x_6870:
[----:B------:R-:W-:Y:S05]  /*7b10*/  BSYNC B0 ;  /* 0x0000000000007941 */ /* 0x000fea0003800000 */
.L_x_6869:
[----:B------:R-:W-:Y:S01]  /*7b20*/  UMOV UR54, 0xffffffff ;  /* 0xffffffff00367882 */ /* 0x000fe20000000000 */
[----:B------:R-:W-:Y:S02]  /*7b30*/  ISETP.GT.U32.AND P1, PT, R247, 0x1b, PT ;  /* 0x0000001bf700780c */ /* 0x000fe40003f24070 */
[----:B------:R-:W-:Y:S11]  /*7b40*/  BRA.DIV UR54, `(.L_x_6871) ;  /* 0x0000007e36007947 */ /* 0x000ff6000b800000 */
[----:B-1----:R1:W1:Y:S04]  /*7b50*/  SHFL.DOWN PT, R68, R240, 0x4, 0x1f ;  /* 0x08801f00f0447f89 */ /* 0x00226800000e0000 */
[----:B------:R1:W1:Y:S04]  /*7b60*/  SHFL.DOWN PT, R69, R241, 0x4, 0x1f ;  /* 0x08801f00f1457f89 */ /* 0x00026800000e0000 */
[----:B0-----:R0:W0:Y:S04]  /*7b70*/  SHFL.DOWN PT, R70, R242, 0x4, 0x1f ;  /* 0x08801f00f2467f89 */ /* 0x00102800000e0000 */
[----:B----4-:R4:W0:Y:S02]  /*7b80*/  SHFL.DOWN PT, R71, R243, 0x4, 0x1f ;  /* 0x08801f00f3477f89 */ /* 0x01082400000e0000 */
.L_x_7021:
[----:B------:R-:W-:Y:S04]  /*7b90*/  BSSY B0, `(.L_x_6872) ;  /* 0x000000d000007945 */ /* 0x000fe80003800000 */
[----:B------:R-:W-:Y:S05]  /*7ba0*/  @P1 BRA `(.L_x_6873) ;  /* 0x00000000002c1947 */ /* 0x000fea0003800000 */
[----:B0-----:R-:W-:-:S04]  /*7bb0*/  FMUL.FTZ R228, R241, R71 ;  /* 0x00000047f1e47220 */ /* 0x001fc80000410000 */
[-C--:B------:R-:W-:Y:S01]  /*7bc0*/  FFMA.FTZ R228, R240, R70.reuse, -R228 ;  /* 0x00000046f0e47223 */ /* 0x080fe200000108e4 */
[----:B------:R-:W-:-:S03]  /*7bd0*/  FMUL.FTZ R70, R241, R70 ;  /* 0x00000046f1467220 */ /* 0x000fc60000410000 */
[----:B--2---:R-:W-:Y:S01]  /*7be0*/  FADD.FTZ R242, R242, R228 ;  /* 0x000000e4f2f27221 */ /* 0x004fe20000010000 */
[C---:B------:R-:W-:Y:S01]  /*7bf0*/  FFMA.FTZ R70, R240.reuse, R71, R70 ;  /* 0x00000047f0467223 */ /* 0x040fe20000010046 */
[CC--:B-1----:R-:W-:Y:S01]  /*7c00*/  FMUL.FTZ R71, R241.reuse, R69.reuse ;  /* 0x00000045f1477220 */ /* 0x0c2fe20000410000 */
[-C--:B------:R-:W-:Y:S02]  /*7c10*/  FMUL.FTZ R241, R241, R68.reuse ;  /* 0x00000044f1f17220 */ /* 0x080fe40000410000 */
[----:B----4-:R-:W-:Y:S01]  /*7c20*/  FADD.FTZ R243, R243, R70 ;  /* 0x00000046f3f37221 */ /* 0x010fe20000010000 */
[C---:B------:R-:W-:Y:S01]  /*7c30*/  FFMA.FTZ R71, R240.reuse, R68, -R71 ;  /* 0x00000044f0477223 */ /* 0x040fe20000010847 */
[----:B------:R-:W-:-:S04]  /*7c40*/  FFMA.FTZ R241, R240, R69, R241 ;  /* 0x00000045f0f17223 */ /* 0x000fc800000100f1 */
[----:B------:R-:W-:-:S07]  /*7c50*/  MOV R240, R71 ;  /* 0x0000004700f07202 */ /* 0x000fce0000000f00 */
.L_x_6873:
[----:B------:R-:W-:Y:S05]  /*7c60*/  BSYNC B0 ;  /* 0x0000000000007941 */ /* 0x000fea0003800000 */
.L_x_6872:
[----:B------:R-:W-:Y:S01]  /*7c70*/  UMOV UR54, 0xffffffff ;  /* 0xffffffff00367882 */ /* 0x000fe20000000000 */
[----:B------:R-:W-:Y:S02]  /*7c80*/  ISETP.GT.U32.AND P1, PT, R247, 0x17, PT ;  /* 0x00000017f700780c */ /* 0x000fe40003f24070 */
[----:B------:R-:W-:Y:S11]  /*7c90*/  BRA.DIV UR54, `(.L_x_6874) ;  /* 0x0000007e36207947 */ /* 0x000ff6000b800000 */
[----:B-1----:R1:W1:Y:S04]  /*7ca0*/  SHFL.DOWN PT, R68, R240, 0x8, 0x1f ;  /* 0x09001f00f0447f89 */ /* 0x00226800000e0000 */
[----:B------:R1:W1:Y:S04]  /*7cb0*/  SHFL.DOWN PT, R69, R241, 0x8, 0x1f ;  /* 0x09001f00f1457f89 */ /* 0x00026800000e0000 */
[----:B0-----:R0:W0:Y:S04]  /*7cc0*/  SHFL.DOWN PT, R70, R242, 0x8, 0x1f ;  /* 0x09001f00f2467f89 */ /* 0x00102800000e0000 */
[----:B------:R0:W0:Y:S02]  /*7cd0*/  SHFL.DOWN PT, R71, R243, 0x8, 0x1f ;  /* 0x09001f00f3477f89 */ /* 0x00002400000e0000 */
.L_x_7027:
        /* <DEDUP_REMOVED lines=13> */
.L_x_6876:
[----:B------:R-:W-:Y:S05]  /*7db0*/  BSYNC B0 ;  /* 0x0000000000007941 */ /* 0x000fea0003800000 */
.L_x_6875:
[----:B------:R-:W-:Y:S01]  /*7dc0*/  UMOV UR54, 0xffffffff ;  /* 0xffffffff00367882 */ /* 0x000fe20000000000 */
[----:B------:R-:W-:Y:S02]  /*7dd0*/  ISETP.GT.U32.AND P1, PT, R247, 0xf, PT ;  /* 0x0000000ff700780c */ /* 0x000fe40003f24070 */
[----:B------:R-:W-:Y:S11]  /*7de0*/  BRA.DIV UR54, `(.L_x_6877) ;  /* 0x0000007e36407947 */ /* 0x000ff6000b800000 */
[----:B-1----:R1:W1:Y:S04]  /*7df0*/  SHFL.DOWN PT, R68, R240, 0x10, 0x1f ;  /* 0x0a001f00f0447f89 */ /* 0x00226800000e0000 */
[----:B------:R1:W1:Y:S04]  /*7e00*/  SHFL.DOWN PT, R69, R241, 0x10, 0x1f ;  /* 0x0a001f00f1457f89 */ /* 0x00026800000e0000 */
[----:B0-----:R0:W0:Y:S04]  /*7e10*/  SHFL.DOWN PT, R70, R242, 0x10, 0x1f ;  /* 0x0a001f00f2467f89 */ /* 0x00102800000e0000 */
[----:B------:R0:W0:Y:S02]  /*7e20*/  SHFL.DOWN PT, R71, R243, 0x10, 0x1f ;  /* 0x0a001f00f3477f89 */ /* 0x00002400000e0000 */
.L_x_7033:
        /* <DEDUP_REMOVED lines=13> */
.L_x_6879:
[----:B------:R-:W-:Y:S05]  /*7f00*/  BSYNC B0 ;  /* 0x0000000000007941 */ /* 0x000fea0003800000 */
.L_x_6878:
[----:B------:R-:W-:Y:S01]  /*7f10*/  UMOV UR54, 0xffffffff ;  /* 0xffffffff00367882 */ /* 0x000fe20000000000 */
[----:B------:R-:W-:Y:S02]  /*7f20*/  ISETP.NE.AND P1, PT, R96, 0x1f, PT ;  /* 0x0000001f6000780c */ /* 0x000fe40003f25270 */
[----:B------:R-:W-:Y:S11]  /*7f30*/  BRA.DIV UR54, `(.L_x_6880) ;  /* 0x0000007e36607947 */ /* 0x000ff6000b800000 */
[----:B------:R-:W5:Y:S04]  /*7f40*/  SHFL.IDX PT, R247, R241, RZ, 0x1f ;  /* 0x00001ffff1f77589 */ /* 0x000f6800000e0000 */
[----:B---3--:R-:W3:Y:S04]  /*7f50*/  SHFL.IDX PT, R246, R240, RZ, 0x1f ;  /* 0x00001ffff0f67589 */ /* 0x008ee800000e0000 */
[----:B------:R-:W4:Y:S04]  /*7f60*/  SHFL.IDX PT, R250, R242, RZ, 0x1f ;  /* 0x00001ffff2fa7589 */ /* 0x000f2800000e0000 */
[----:B------:R-:W4:Y:S04]  /*7f70*/  SHFL.IDX PT, R251, R243, RZ, 0x1f ;  /* 0x00001ffff3fb7589 */ /* 0x000f2800000e0000 */
[----:B0-----:R-:W0:Y:S04]  /*7f80*/  SHFL.IDX PT, R71, R67, RZ, 0x1f ;  /* 0x00001fff43477589 */ /* 0x001e2800000e0000 */
[----:B-1----:R-:W1:Y:S04]  /*7f90*/  SHFL.DOWN PT, R240, R240, 0x1, 0x1f ;  /* 0x08201f00f0f07f89 */ /* 0x002e6800000e0000 */
[----:B--2---:R-:W2:Y:S01]  /*7fa0*/  SHFL.DOWN PT, R241, R241, 0x1, 0x1f ;  /* 0x08201f00f1f17f89 */ /* 0x004ea200000e0000 */
[-C--:B-----5:R-:W-:Y:S01]  /*7fb0*/  FMUL.FTZ R248, R67, R247.reuse ;  /* 0x000000f743f87220 */ /* 0x0a0fe20000410000 */
[----:B------:R-:W-:-:S02]  /*7fc0*/  FMUL.FTZ R249, R66, R247 ;  /* 0x000000f742f97220 */ /* 0x000fc40000410000 */
[----:B------:R-:W0:Y:S01]  /*7fd0*/  SHFL.DOWN PT, R242, R242, 0x1, 0x1f ;  /* 0x08201f00f2f27f89 */ /* 0x000e2200000e0000 */
[-C--:B---3--:R-:W-:Y:S01]  /*7fe0*/  FFMA.FTZ R248, R66, R246.reuse, -R248 ;  /* 0x000000f642f87223 */ /* 0x088fe200000108f8 */
[----:B------:R-:W-:Y:S02]  /*7ff0*/  FFMA.FTZ R249, R67, R246, R249 ;  /* 0x000000f643f97223 */ /* 0x000fe400000100f9 */
[----:B----4-:R-:W3:Y:S04]  /*8000*/  SHFL.DOWN PT, R243, R243, 0x1, 0x1f ;  /* 0x08201f00f3f37f89 */ /* 0x010ee800000e0000 */
[----:B------:R-:W4:Y:S04]  /*8010*/  SHFL.IDX PT, R252, R64, RZ, 0x1f ;  /* 0x00001fff40fc7589 */ /* 0x000f2800000e0000 */
[----:B------:R-:W0:Y:S04]  /*8020*/  SHFL.IDX PT, R245, R65, RZ, 0x1f ;  /* 0x00001fff41f57589 */ /* 0x000e2800000e0000 */
[----:B------:R5:W0:Y:S02]  /*8030*/  SHFL.IDX PT, R244, R66, RZ, 0x1f ;  /* 0x00001fff42f47589 */ /* 0x000a2400000e0000 */
[-C--:B-----5:R-:W-:Y:S01]  /*8040*/  FMUL.FTZ R66, R65, R247.reuse ;  /* 0x000000f741427220 */ /* 0x0a0fe20000410000 */
[----:B-12---:R-:W-:-:S07]  /*8050*/  FMUL.FTZ R247, R64, R247 ;  /* 0x000000f740f77220 */ /* 0x006fce0000410000 */
.L_x_7047:
[----:B------:R-:W-:Y:S01]  /*8060*/  BSSY B0, `(.L_x_6881) ;  /* 0x0000013000007945 */ /* 0x000fe20003800000 */
[-C--:B------:R-:W-:Y:S01]  /*8070*/  FFMA.FTZ R64, R64, R246.reuse, -R66 ;  /* 0x000000f640407223 */ /* 0x080fe20000010842 */
[----:B------:R-:W-:Y:S01]  /*8080*/  FFMA.FTZ R65, R65, R246, R247 ;  /* 0x000000f641417223 */ /* 0x000fe200000100f7 */
[----:B------:R-:W-:Y:S01]  /*8090*/  FADD.FTZ R66, R250, R248 ;  /* 0x000000f8fa427221 */ /* 0x000fe20000010000 */
[----:B------:R-:W-:Y:S01]  /*80a0*/  FADD.FTZ R67, R251, R249 ;  /* 0x000000f9fb437221 */ /* 0x000fe20000010000 */
[----:B----4-:R-:W-:Y:S02]  /*80b0*/  MOV R68, R252 ;  /* 0x000000fc00447202 */ /* 0x010fe40000000f00 */
[----:B0-----:R-:W-:Y:S02]  /*80c0*/  MOV R69, R245 ;  /* 0x000000f500457202 */ /* 0x001fe40000000f00 */
        /* <DEDUP_REMOVED lines=8> */
[----:B---3--:R-:W-:Y:S01]  /*8150*/  FADD.FTZ R71, R243, R71 ;  /* 0x00000047f3477221 */ /* 0x008fe20000010000 */
[C---:B------:R-:W-:Y:S01]  /*8160*/  FFMA.FTZ R68, R240.reuse, R68, -R70 ;  /* 0x00000044f0447223 */ /* 0x040fe20000010846 */
[----:B------:R-:W-:Y:S01]  /*8170*/  FFMA.FTZ R69, R240, R69, R241 ;  /* 0x00000045f0457223 */ /* 0x000fe200000100f1 */
[----:B------:R-:W-:-:S07]  /*8180*/  FADD.FTZ R70, R242, R228 ;  /* 0x000000e4f2467221 */ /* 0x000fce0000010000 */
.L_x_6882:
[----:B------:R-:W-:Y:S05]  /*8190*/  BSYNC B0 ;  /* 0x0000000000007941 */ /* 0x000fea0003800000 */
.L_x_6881:
[C---:B------:R-:W-:Y:S01]  /*81a0*/  FMUL.FTZ R228, R61.reuse, R70 ;  /* 0x000000463de47220 */ /* 0x040fe20000410000 */
[-C--:B------:R-:W-:Y:S01]  /*81b0*/  FMUL.FTZ R240, R61, R71.reuse ;  /* 0x000000473df07220 */ /* 0x080fe20000410000 */
[----:B------:R0:W-:Y:S02]  /*81c0*/  STS.128 [R238+0x35f0], R68 ;  /* 0x0035f044ee007388 */ /* 0x0001e40000000c00 */
        /* <DEDUP_REMOVED lines=9> */
.L_x_6864:
[----:B------:R-:W-:Y:S05]  /*8260*/  WARPSYNC.ALL ;  /* 0x0000000000007948 */ /* 0x000fea0003800000 */
[----:B------:R-:W-:Y:S01]  /*8270*/  ISETP.NE.AND P0, PT, R96, RZ, PT ;  /* 0x000000ff6000720c */ /* 0x000fe20003f05270 */
[----:B------:R-:W-:Y:S01]  /*8280*/  FADD.FTZ R239, RZ, R239 ;  /* 0x000000efffef7221 */ /* 0x000fe20000010000 */
[----:B------:R-:W-:Y:S01]  /*8290*/  BAR.SYNC.DEFER_BLOCKING 0x0 ;  /* 0x0000000000007b1d */ /* 0x000fe20000010000 */
[----:B0-----:R-:W-:Y:S01]  /*82a0*/  FMUL.FTZ R63, R123, UR44 ;  /* 0x0000002c7b3f7c20 */ /* 0x001fe20008410000 */
[----:B------:R-:W-:Y:S01]  /*82b0*/  FMUL.FTZ R68, R165, R221 ;  /* 0x000000dda5447220 */ /* 0x000fe20000410000 */
[----:B------:R-:W-:Y:S01]  /*82c0*/  FMUL.FTZ R69, R167, R220 ;  /* 0x000000dca7457220 */ /* 0x000fe20000410000 */
[-C--:B------:R-:W-:Y:S01]  /*82d0*/  FMUL.FTZ R165, R165, R225.reuse ;  /* 0x000000e1a5a57220 */ /* 0x080fe20000410000 */
[----:B------:R-:W-:Y:S01]  /*82e0*/  FFMA.FTZ R63, R222, UR45, -R63 ;  /* 0x0000002dde3f7c23 */ /* 0x000fe2000801083f */
[----:B------:R-:W-:Y:S01]  /*82f0*/  FFMA.FTZ R68, R164, R225, -R68 ;  /* 0x000000e1a4447223 */ /* 0x000fe20000010844 */
[-C--:B------:R-:W-:Y:S01]  /*8300*/  FFMA.FTZ R69, R166, R226.reuse, -R69 ;  /* 0x000000e2a6457223 */ /* 0x080fe20000010845 */
[----:B------:R-:W-:Y:S01]  /*8310*/  FFMA.FTZ R165, R164, R221, R165 ;  /* 0x000000dda4a57223 */ /* 0x000fe200000100a5 */
[----:B------:R-:W-:Y:S01]  /*8320*/  FMUL.FTZ R63, R0, R63 ;  /* 0x0000003f003f7220 */ /* 0x000fe20000410000 */
[----:B------:R-:W-:Y:S01]  /*8330*/  FMUL.FTZ R167, R167, R226 ;  /* 0x000000e2a7a77220 */ /* 0x000fe20000410000 */
[C---:B------:R-:W-:Y:S01]  /*8340*/  FMUL.FTZ R70, R169.reuse, R219 ;  /* 0x000000dba9467220 */ /* 0x040fe20000410000 */
[-C--:B------:R-:W-:Y:S01]  /*8350*/  FMUL.FTZ R169, R169, R227.reuse ;  /* 0x000000e3a9a97220 */ /* 0x080fe20000410000 */
[C---:B------:R-:W-:Y:S01]  /*8360*/  FMUL.FTZ R71, R143.reuse, R218 ;  /* 0x000000da8f477220 */ /* 0x040fe20000410000 */
[----:B------:R-:W-:Y:S01]  /*8370*/  FFMA.FTZ R167, R166, R220, R167 ;  /* 0x000000dca6a77223 */ /* 0x000fe200000100a7 */
[C---:B------:R-:W-:Y:S01]  /*8380*/  FFMA.FTZ R70, R168.reuse, R227, -R70 ;  /* 0x000000e3a8467223 */ /* 0x040fe20000010846 */
[----:B------:R-:W-:Y:S01]  /*8390*/  FFMA.FTZ R169, R168, R219, R169 ;  /* 0x000000dba8a97223 */ /* 0x000fe200000100a9 */
[-C--:B------:R-:W-:Y:S01]  /*83a0*/  FMUL.FTZ R143, R143, R229.reuse ;  /* 0x000000e58f8f7220 */ /* 0x080fe20000410000 */
[C---:B------:R-:W-:Y:S01]  /*83b0*/  FFMA.FTZ R71, R145.reuse, R229, -R71 ;  /* 0x000000e591477223 */ /* 0x040fe20000010847 */
[----:B------:R-:W-:Y:S01]  /*83c0*/  ULEA UR54, UR16, 0xfffffc00, 0xa ;  /* 0xfffffc0010367891 */ /* 0x000fe2000f8e503f */
[----:B------:R-:W-:Y:S01]  /*83d0*/  BSSY B0, `(.L_x_6883) ;  /* 0x0000200000007945 */ /* 0x000fe20003800000 */
[----:B------:R-:W-:Y:S01]  /*83e0*/  FFMA.FTZ R143, R145, R218, R143 ;  /* 0x000000da918f7223 */ /* 0x000fe2000001008f */
[C---:B------:R-:W-:Y:S01]  /*83f0*/  FMUL.FTZ R145, R171.reuse, R215 ;  /* 0x000000d7ab917220 */ /* 0x040fe20000410000 */
[-C--:B------:R-:W-:Y:S01]  /*8400*/  FMUL.FTZ R171, R171, R233.reuse ;  /* 0x000000e9abab7220 */ /* 0x080fe20000410000 */
[----:B------:R0:W1:Y:S01]  /*8410*/  LDS.64 R60, [R159+0x35e8] ;  /* 0x0035e8009f3c7984 */ /* 0x0000620000000a00 */
[----:B------:R-:W-:Y:S01]  /*8420*/  UIADD3 UR54, -UR54, UR10, URZ ;  /* 0x0000000a36367290 */ /* 0x000fe2000fffe13f */
[C---:B------:R-:W-:Y:S01]  /*8430*/  FFMA.FTZ R145, R170.reuse, R233, -R145 ;  /* 0x000000e9aa917223 */ /* 0x040fe20000010891 */
[----:B------:R-:W-:Y:S01]  /*8440*/  FFMA.FTZ R171, R170, R215, R171 ;  /* 0x000000d7aaab7223 */ /* 0x000fe200000100ab */
[----:B------:R-:W-:-:S02]  /*8450*/  USHF.R.S32.HI UR55, URZ, 0x1f, UR51 ;  /* 0x0000001f3f377899 */ /* 0x000fc40008011433 */
[----:B------:R-:W-:Y:S01]  /*8460*/  USHF.R.S32.HI UR56, URZ, 0x1f, UR52 ;  /* 0x0000001f3f387899 */ /* 0x000fe20008011434 */
[C---:B0-----:R-:W-:Y:S01]  /*8470*/  FMUL.FTZ R159, R179.reuse, R209 ;  /* 0x000000d1b39f7220 */ /* 0x041fe20000410000 */
[----:B------:R-:W-:-:S03]  /*8480*/  FMUL.FTZ R179, R179, R236 ;  /* 0x000000ecb3b37220 */ /* 0x000fc60000410000 */
[C---:B------:R-:W-:Y:S01]  /*8490*/  FFMA.FTZ R159, R178.reuse, R236, -R159 ;  /* 0x000000ecb29f7223 */ /* 0x040fe2000001089f */
[----:B------:R-:W-:Y:S01]  /*84a0*/  FFMA.FTZ R179, R178, R209, R179 ;  /* 0x000000d1b2b37223 */ /* 0x000fe200000100b3 */
[----:B-1----:R-:W-:-:S04]  /*84b0*/  FMUL.FTZ R62, R61, -R115 ;  /* 0x800000733d3e7220 */ /* 0x002fc80000410000 */
[C---:B------:R-:W-:Y:S01]  /*84c0*/  FFMA.FTZ R62, R60.reuse, R114, -R62 ;  /* 0x000000723c3e7223 */ /* 0x040fe2000001083e */
[----:B------:R-:W-:Y:S01]  /*84d0*/  FMUL.FTZ R60, R60, -R115 ;  /* 0x800000733c3c7220 */ /* 0x000fe20000410000 */
[C---:B------:R-:W-:Y:S01]  /*84e0*/  FMUL.FTZ R115, R149.reuse, R216 ;  /* 0x000000d895737220 */ /* 0x040fe20000410000 */
[----:B------:R-:W-:Y:S01]  /*84f0*/  FMUL.FTZ R149, R149, R231 ;  /* 0x000000e795957220 */ /* 0x000fe20000410000 */
[----:B------:R-:W-:Y:S01]  /*8500*/  FADD.FTZ R206, R206, R62 ;  /* 0x0000003ecece7221 */ /* 0x000fe20000010000 */
[----:B------:R-:W-:Y:S01]  /*8510*/  FFMA.FTZ R60, R61, R114, R60 ;  /* 0x000000723d3c7223 */ /* 0x000fe2000001003c */
[C---:B------:R-:W-:Y:S01]  /*8520*/  FMUL.FTZ R61, R161.reuse, R123 ;  /* 0x0000007ba13d7220 */ /* 0x040fe20000410000 */
[-C--:B------:R-:W-:Y:S01]  /*8530*/  FMUL.FTZ R161, R161, R222.reuse ;  /* 0x000000dea1a17220 */ /* 0x080fe20000410000 */
[----:B------:R-:W-:Y:S01]  /*8540*/  FMUL.FTZ R114, R144, R217 ;  /* 0x000000d990727220 */ /* 0x000fe20000410000 */
[----:B------:R-:W-:Y:S01]  /*8550*/  FADD.FTZ R207, -R207, R60 ;  /* 0x0000003ccfcf7221 */ /* 0x000fe20000010100 */
[----:B------:R-:W-:Y:S01]  /*8560*/  FMUL.FTZ R60, R123, UR45 ;  /* 0x0000002d7b3c7c20 */ /* 0x000fe20008410000 */
[C---:B------:R-:W-:Y:S01]  /*8570*/  FFMA.FTZ R61, R160.reuse, R222, -R61 ;  /* 0x000000dea03d7223 */ /* 0x040fe2000001083d */
[----:B------:R-:W-:Y:S01]  /*8580*/  FFMA.FTZ R160, R160, R123, R161 ;  /* 0x0000007ba0a07223 */ /* 0x000fe200000100a1 */
[----:B------:R-:W-:Y:S01]  /*8590*/  FMUL.FTZ R144, R144, R230 ;  /* 0x000000e690907220 */ /* 0x000fe20000410000 */
[----:B------:R-:W-:Y:S01]  /*85a0*/  FFMA.FTZ R60, R222, UR44, R60 ;  /* 0x0000002cde3c7c23 */ /* 0x000fe2000801003c */
[C---:B------:R-:W-:Y:S01]  /*85b0*/  FFMA.FTZ R61, R0.reuse, R61, RZ ;  /* 0x0000003d003d7223 */ /* 0x040fe200000100ff */
[----:B------:R-:W-:Y:S01]  /*85c0*/  FFMA.FTZ R160, -R0, R160, RZ ;  /* 0x000000a000a07223 */ /* 0x000fe200000101ff */
[----:B------:R-:W-:Y:S01]  /*85d0*/  FFMA.FTZ R114, R146, R230, -R114 ;  /* 0x000000e692727223 */ /* 0x000fe20000010872 */
[----:B------:R-:W-:Y:S01]  /*85e0*/  FFMA.FTZ R60, -R0, R60, -RZ ;  /* 0x0000003c003c7223 */ /* 0x000fe200000109ff */
[C---:B------:R-:W-:Y:S01]  /*85f0*/  FMUL.FTZ R0, R163.reuse, R122 ;  /* 0x0000007aa3007220 */ /* 0x040fe20000410000 */
[-C--:B------:R-:W-:Y:S01]  /*8600*/  FMUL.FTZ R163, R163, R224.reuse ;  /* 0x000000e0a3a37220 */ /* 0x080fe20000410000 */
[----:B------:R-:W-:Y:S01]  /*8610*/  FFMA.FTZ R144, R146, R217, R144 ;  /* 0x000000d992907223 */ /* 0x000fe20000010090 */
[----:B------:R-:W-:Y:S01]  /*8620*/  FFMA.FTZ R115, R152, R231, -R115 ;  /* 0x000000e798737223 */ /* 0x000fe20000010873 */
[C---:B------:R-:W-:Y:S01]  /*8630*/  FFMA.FTZ R0, R162.reuse, R224, -R0 ;  /* 0x000000e0a2007223 */ /* 0x040fe20000010800 */
[----:B------:R-:W-:Y:S01]  /*8640*/  FFMA.FTZ R163, R162, R122, R163 ;  /* 0x0000007aa2a37223 */ /* 0x000fe200000100a3 */
[C---:B------:R-:W-:Y:S01]  /*8650*/  FMUL.FTZ R62, R142.reuse, -R207 ;  /* 0x800000cf8e3e7220 */ /* 0x040fe20000410000 */
[----:B------:R-:W-:Y:S01]  /*8660*/  FMUL.FTZ R142, R142, -R206 ;  /* 0x800000ce8e8e7220 */ /* 0x000fe20000410000 */
[C---:B------:R-:W-:Y:S01]  /*8670*/  FFMA.FTZ R0, R2.reuse, R0, R61 ;  /* 0x0000000002007223 */ /* 0x040fe2000001003d */
[----:B------:R-:W-:Y:S01]  /*8680*/  FFMA.FTZ R160, -R2, R163, R160 ;  /* 0x000000a302a07223 */ /* 0x000fe200000101a0 */
[C---:B------:R-:W-:Y:S01]  /*8690*/  FMUL.FTZ R61, R122.reuse, UR44 ;  /* 0x0000002c7a3d7c20 */ /* 0x040fe20008410000 */
[----:B------:R-:W-:Y:S01]  /*86a0*/  FMUL.FTZ R163, R122, UR45 ;  /* 0x0000002d7aa37c20 */ /* 0x000fe20008410000 */
[----:B------:R-:W-:Y:S01]  /*86b0*/  FFMA.FTZ R0, R3, R68, R0 ;  /* 0x0000004403007223 */ /* 0x000fe20000010000 */
[----:B------:R-:W-:Y:S01]  /*86c0*/  FMUL.FTZ R68, R221, UR44 ;  /* 0x0000002cdd447c20 */ /* 0x000fe20008410000 */
[C---:B------:R-:W-:Y:S01]  /*86d0*/  FFMA.FTZ R61, R224.reuse, UR45, -R61 ;  /* 0x0000002de03d7c23 */ /* 0x040fe2000801083d */
[----:B------:R-:W-:Y:S01]  /*86e0*/  FFMA.FTZ R163, R224, UR44, R163 ;  /* 0x0000002ce0a37c23 */ /* 0x000fe200080100a3 */
[----:B------:R-:W-:Y:S01]  /*86f0*/  FFMA.FTZ R69, R4, R69, R0 ;  /* 0x0000004504457223 */ /* 0x000fe20000010000 */
[----:B------:R-:W-:Y:S01]  /*8700*/  FFMA.FTZ R68, R225, UR45, -R68 ;  /* 0x0000002de1447c23 */ /* 0x000fe20008010844 */
[C---:B------:R-:W-:Y:S01]  /*8710*/  FMUL.FTZ R61, R2.reuse, R61 ;  /* 0x0000003d023d7220 */ /* 0x040fe20000410000 */
[----:B------:R-:W-:Y:S01]  /*8720*/  FFMA.FTZ R163, -R2, R163, -RZ ;  /* 0x000000a302a37223 */ /* 0x000fe200000109ff */
[----:B------:R-:W-:Y:S01]  /*8730*/  FMUL.FTZ R2, R221, UR45 ;  /* 0x0000002ddd027c20 */ /* 0x000fe20008410000 */
[C---:B------:R-:W-:Y:S01]  /*8740*/  FFMA.FTZ R160, -R3.reuse, R165, R160 ;  /* 0x000000a503a07223 */ /* 0x040fe200000101a0 */
[----:B------:R-:W-:Y:S01]  /*8750*/  FMUL.FTZ R68, R3, R68 ;  /* 0x0000004403447220 */ /* 0x000fe20000410000 */
[----:B------:R-:W-:Y:S01]  /*8760*/  FMUL.FTZ R0, R220, UR44 ;  /* 0x0000002cdc007c20 */ /* 0x000fe20008410000 */
[----:B------:R-:W-:Y:S01]  /*8770*/  FFMA.FTZ R2, R225, UR44, R2 ;  /* 0x0000002ce1027c23 */ /* 0x000fe20008010002 */
[----:B------:R-:W-:Y:S01]  /*8780*/  FFMA.FTZ R160, -R4, R167, R160 ;  /* 0x000000a704a07223 */ /* 0x000fe200000101a0 */
[----:B------:R-:W-:Y:S01]  /*8790*/  FFMA.FTZ R69, R5, R70, R69 ;  /* 0x0000004605457223 */ /* 0x000fe20000010045 */
[----:B------:R-:W-:Y:S01]  /*87a0*/  FFMA.FTZ R0, R226, UR45, -R0 ;  /* 0x0000002de2007c23 */ /* 0x000fe20008010800 */
[----:B------:R-:W-:Y:S01]  /*87b0*/  FFMA.FTZ R2, -R3, R2, -RZ ;  /* 0x0000000203027223 */ /* 0x000fe200000109ff */
[----:B------:R-:W-:Y:S01]  /*87c0*/  FMUL.FTZ R3, R220, UR45 ;  /* 0x0000002ddc037c20 */ /* 0x000fe20008410000 */
[----:B------:R-:W-:Y:S01]  /*87d0*/  FMUL.FTZ R70, R219, UR45 ;  /* 0x0000002ddb467c20 */ /* 0x000fe20008410000 */
[----:B------:R-:W-:Y:S01]  /*87e0*/  FMUL.FTZ R0, R4, R0 ;  /* 0x0000000004007220 */ /* 0x000fe20000410000 */
[----:B------:R-:W-:Y:S01]  /*87f0*/  FFMA.FTZ R160, -R5, R169, R160 ;  /* 0x000000a905a07223 */ /* 0x000fe200000101a0 */
[----:B------:R-:W-:Y:S01]  /*8800*/  FFMA.FTZ R3, R226, UR44, R3 ;  /* 0x0000002ce2037c23 */ /* 0x000fe20008010003 */
[----:B------:R-:W-:Y:S01]  /*8810*/  FFMA.FTZ R70, R227, UR44, R70 ;  /* 0x0000002ce3467c23 */ /* 0x000fe20008010046 */
[C---:B------:R-:W-:Y:S01]  /*8820*/  FFMA.FTZ R62, R141.reuse, R206, -R62 ;  /* 0x000000ce8d3e7223 */ /* 0x040fe2000001083e */
[----:B------:R-:W-:Y:S01]  /*8830*/  FFMA.FTZ R141, R141, R207, R142 ;  /* 0x000000cf8d8d7223 */ /* 0x000fe2000001008e */
[----:B------:R-:W-:Y:S01]  /*8840*/  FFMA.FTZ R4, -R4, R3, -RZ ;  /* 0x0000000304047223 */ /* 0x000fe200000109ff */
[----:B------:R-:W-:Y:S01]  /*8850*/  FMUL.FTZ R3, R219, UR44 ;  /* 0x0000002cdb037c20 */ /* 0x000fe20008410000 */
[----:B------:R-:W-:Y:S01]  /*8860*/  FFMA.FTZ R149, R152, R216, R149 ;  /* 0x000000d898957223 */ /* 0x000fe20000010095 */
[C---:B------:R-:W-:Y:S01]  /*8870*/  FMUL.FTZ R142, R153.reuse, R214 ;  /* 0x000000d6998e7220 */ /* 0x040fe20000410000 */
[-C--:B------:R-:W-:Y:S01]  /*8880*/  FMUL.FTZ R153, R153, R232.reuse ;  /* 0x000000e899997220 */ /* 0x080fe20000410000 */
[----:B------:R-:W-:Y:S01]  /*8890*/  FFMA.FTZ R3, R227, UR45, -R3 ;  /* 0x0000002de3037c23 */ /* 0x000fe20008010803 */
[----:B------:R-:W-:Y:S01]  /*88a0*/  FADD.FTZ R141, -R205, R141 ;  /* 0x0000008dcd8d7221 */ /* 0x000fe20000010100 */
[C---:B------:R-:W-:Y:S01]  /*88b0*/  FFMA.FTZ R142, R154.reuse, R232, -R142 ;  /* 0x000000e89a8e7223 */ /* 0x040fe2000001088e */
[----:B------:R-:W-:Y:S01]  /*88c0*/  FFMA.FTZ R153, R154, R214, R153 ;  /* 0x000000d69a997223 */ /* 0x000fe20000010099 */
[C---:B------:R-:W-:Y:S01]  /*88d0*/  FMUL.FTZ R3, R5.reuse, R3 ;  /* 0x0000000305037220 */ /* 0x040fe20000410000 */
[----:B------:R-:W-:Y:S01]  /*88e0*/  FFMA.FTZ R5, -R5, R70, -RZ ;  /* 0x0000004605057223 */ /* 0x000fe200000109ff */
[----:B------:R-:W-:Y:S01]  /*88f0*/  FADD.FTZ R70, R83, R83 ;  /* 0x0000005353467221 */ /* 0x000fe20000010000 */
[----:B------:R-:W-:Y:S01]  /*8900*/  FADD.FTZ R62, R204, R62 ;  /* 0x0000003ecc3e7221 */ /* 0x000fe20000010000 */
[C---:B------:R-:W-:Y:S01]  /*8910*/  FMUL.FTZ R146, R173.reuse, R213 ;  /* 0x000000d5ad927220 */ /* 0x040fe20000410000 */
[----:B------:R-:W-:Y:S01]  /*8920*/  FMUL.FTZ R173, R173, R234 ;  /* 0x000000eaadad7220 */ /* 0x000fe20000410000 */
[C---:B------:R-:W-:Y:S01]  /*8930*/  FFMA.FTZ R71, R70.reuse, R71, R69 ;  /* 0x0000004746477223 */ /* 0x040fe20000010045 */
[----:B------:R-:W-:Y:S01]  /*8940*/  FFMA.FTZ R160, -R70, R143, R160 ;  /* 0x0000008f46a07223 */ /* 0x000fe200000101a0 */
[C---:B------:R-:W-:Y:S01]  /*8950*/  FMUL.FTZ R69, R218.reuse, UR44 ;  /* 0x0000002cda457c20 */ /* 0x040fe20008410000 */
[----:B------:R-:W-:Y:S01]  /*8960*/  FMUL.FTZ R143, R218, UR45 ;  /* 0x0000002dda8f7c20 */ /* 0x000fe20008410000 */
[----:B------:R-:W-:Y:S01]  /*8970*/  FMUL.FTZ R152, R175, R212 ;  /* 0x000000d4af987220 */ /* 0x000fe20000410000 */
[C---:B------:R-:W-:Y:S01]  /*8980*/  FFMA.FTZ R146, R172.reuse, R234, -R146 ;  /* 0x000000eaac927223 */ /* 0x040fe20000010892 */
[C---:B------:R-:W-:Y:S01]  /*8990*/  FFMA.FTZ R69, R229.reuse, UR45, -R69 ;  /* 0x0000002de5457c23 */ /* 0x040fe20008010845 */
[----:B------:R-:W-:Y:S01]  /*89a0*/  FFMA.FTZ R143, R229, UR44, R143 ;  /* 0x0000002ce58f7c23 */ /* 0x000fe2000801008f */
[----:B------:R-:W-:Y:S01]  /*89b0*/  FFMA.FTZ R173, R172, R213, R173 ;  /* 0x000000d5acad7223 */ /* 0x000fe200000100ad */
[----:B------:R-:W-:Y:S01]  /*89c0*/  FMUL.FTZ R175, R175, R211 ;  /* 0x000000d3afaf7220 */ /* 0x000fe20000410000 */
[C---:B------:R-:W-:Y:S01]  /*89d0*/  FMUL.FTZ R69, R70.reuse, R69 ;  /* 0x0000004546457220 */ /* 0x040fe20000410000 */
[----:B------:R-:W-:Y:S01]  /*89e0*/  FFMA.FTZ R70, -R70, R143, -RZ ;  /* 0x0000008f46467223 */ /* 0x000fe200000109ff */
[----:B------:R-:W-:Y:S01]  /*89f0*/  FADD.FTZ R143, R82, R82 ;  /* 0x00000052528f7221 */ /* 0x000fe20000010000 */
[C---:B------:R-:W-:Y:S01]  /*8a00*/  FFMA.FTZ R152, R174.reuse, R211, -R152 ;  /* 0x000000d3ae987223 */ /* 0x040fe20000010898 */
[----:B------:R-:W-:Y:S01]  /*8a10*/  FFMA.FTZ R175, R174, R212, R175 ;  /* 0x000000d4aeaf7223 */ /* 0x000fe200000100af */
[----:B------:R-:W-:Y:S01]  /*8a20*/  FMUL.FTZ R162, R183, R239 ;  /* 0x000000efb7a27220 */ /* 0x000fe20000410000 */
[----:B------:R-:W-:Y:S01]  /*8a30*/  FFMA.FTZ R164, R143, R114, R71 ;  /* 0x000000728fa47223 */ /* 0x000fe20000010047 */
[C---:B------:R-:W-:Y:S01]  /*8a40*/  FMUL.FTZ R71, R217.reuse, UR44 ;  /* 0x0000002cd9477c20 */ /* 0x040fe20008410000 */
[----:B------:R-:W-:Y:S01]  /*8a50*/  FMUL.FTZ R114, R217, UR45 ;  /* 0x0000002dd9727c20 */ /* 0x000fe20008410000 */
[----:B------:R-:W-:Y:S01]  /*8a60*/  FFMA.FTZ R160, -R143, R144, R160 ;  /* 0x000000908fa07223 */ /* 0x000fe200000101a0 */
[----:B------:R-:W-:Y:S01]  /*8a70*/  FADD.FTZ R144, R81, R81 ;  /* 0x0000005151907221 */ /* 0x000fe20000010000 */
[C---:B------:R-:W-:Y:S01]  /*8a80*/  FFMA.FTZ R71, R230.reuse, UR45, -R71 ;  /* 0x0000002de6477c23 */ /* 0x040fe20008010847 */
[----:B------:R-:W-:Y:S01]  /*8a90*/  FFMA.FTZ R114, R230, UR44, R114 ;  /* 0x0000002ce6727c23 */ /* 0x000fe20008010072 */
[----:B------:R-:W-:Y:S01]  /*8aa0*/  FMUL.FTZ R183, R183, R223 ;  /* 0x000000dfb7b77220 */ /* 0x000fe20000410000 */
[----:B------:R-:W-:Y:S01]  /*8ab0*/  FFMA.FTZ R164, R144, R115, R164 ;  /* 0x0000007390a47223 */ /* 0x000fe200000100a4 */
[C---:B------:R-:W-:Y:S01]  /*8ac0*/  FMUL.FTZ R71, R143.reuse, R71 ;  /* 0x000000478f477220 */ /* 0x040fe20000410000 */
[----:B------:R-:W-:Y:S01]  /*8ad0*/  FFMA.FTZ R114, -R143, R114, -RZ ;  /* 0x000000728f727223 */ /* 0x000fe200000109ff */
[C---:B------:R-:W-:Y:S01]  /*8ae0*/  FMUL.FTZ R143, R216.reuse, UR44 ;  /* 0x0000002cd88f7c20 */ /* 0x040fe20008410000 */
[----:B------:R-:W-:Y:S01]  /*8af0*/  FMUL.FTZ R115, R216, UR45 ;  /* 0x0000002dd8737c20 */ /* 0x000fe20008410000 */
[----:B------:R-:W-:Y:S01]  /*8b00*/  FFMA.FTZ R149, -R144, R149, R160 ;  /* 0x0000009590957223 */ /* 0x000fe200000101a0 */
[----:B------:R-:W-:Y:S01]  /*8b10*/  FMUL.FTZ R154, R177, R210 ;  /* 0x000000d2b19a7220 */ /* 0x000fe20000410000 */
[C---:B------:R-:W-:Y:S01]  /*8b20*/  FFMA.FTZ R143, R231.reuse, UR45, -R143 ;  /* 0x0000002de78f7c23 */ /* 0x040fe2000801088f */
[----:B------:R-:W-:Y:S01]  /*8b30*/  FFMA.FTZ R115, R231, UR44, R115 ;  /* 0x0000002ce7737c23 */ /* 0x000fe20008010073 */
[C---:B------:R-:W-:Y:S01]  /*8b40*/  FFMA.FTZ R162, R182.reuse, R223, -R162 ;  /* 0x000000dfb6a27223 */ /* 0x040fe200000108a2 */
[----:B------:R-:W-:Y:S01]  /*8b50*/  FFMA.FTZ R183, R182, R239, R183 ;  /* 0x000000efb6b77223 */ /* 0x000fe200000100b7 */
[C---:B------:R-:W-:Y:S01]  /*8b60*/  FMUL.FTZ R143, R144.reuse, R143 ;  /* 0x0000008f908f7220 */ /* 0x040fe20000410000 */
[----:B------:R-:W-:Y:S01]  /*8b70*/  FFMA.FTZ R115, -R144, R115, -RZ ;  /* 0x0000007390737223 */ /* 0x000fe200000109ff */
[----:B------:R-:W-:Y:S01]  /*8b80*/  FADD.FTZ R144, R80, R80 ;  /* 0x0000005050907221 */ /* 0x000fe20000010000 */
[----:B------:R-:W-:Y:S01]  /*8b90*/  FFMA.FTZ R154, R176, R235, -R154 ;  /* 0x000000ebb09a7223 */ /* 0x000fe2000001089a */
[C---:B------:R-:W-:Y:S01]  /*8ba0*/  FMUL.FTZ R162, R12.reuse, R162 ;  /* 0x000000a20ca27220 */ /* 0x040fe20000410000 */
[----:B------:R-:W-:Y:S01]  /*8bb0*/  FMUL.FTZ R183, R12, R183 ;  /* 0x000000b70cb77220 */ /* 0x000fe20000410000 */
[C---:B------:R-:W-:Y:S01]  /*8bc0*/  FFMA.FTZ R164, R144.reuse, R142, R164 ;  /* 0x0000008e90a47223 */ /* 0x040fe200000100a4 */
[----:B------:R-:W-:Y:S01]  /*8bd0*/  FFMA.FTZ R149, -R144, R153, R149 ;  /* 0x0000009990957223 */ /* 0x000fe20000010195 */
[C---:B------:R-:W-:Y:S01]  /*8be0*/  FMUL.FTZ R142, R214.reuse, UR44 ;  /* 0x0000002cd68e7c20 */ /* 0x040fe20008410000 */
[----:B------:R-:W-:Y:S01]  /*8bf0*/  FMUL.FTZ R153, R214, UR45 ;  /* 0x0000002dd6997c20 */ /* 0x000fe20008410000 */
[C---:B------:R-:W-:Y:S01]  /*8c00*/  FFMA.FTZ R145, R6.reuse, R145, R164 ;  /* 0x0000009106917223 */ /* 0x040fe200000100a4 */
[----:B------:R-:W-:Y:S01]  /*8c10*/  FFMA.FTZ R171, -R6, R171, R149 ;  /* 0x000000ab06ab7223 */ /* 0x000fe20000010195 */
[C---:B------:R-:W-:Y:S01]  /*8c20*/  FFMA.FTZ R142, R232.reuse, UR45, -R142 ;  /* 0x0000002de88e7c23 */ /* 0x040fe2000801088e */
[----:B------:R-:W-:Y:S01]  /*8c30*/  FFMA.FTZ R153, R232, UR44, R153 ;  /* 0x0000002ce8997c23 */ /* 0x000fe20008010099 */
[----:B------:R-:W-:Y:S01]  /*8c40*/  FMUL.FTZ R149, R215, UR44 ;  /* 0x0000002cd7957c20 */ /* 0x000fe20008410000 */
[----:B------:R-:W-:Y:S01]  /*8c50*/  FFMA.FTZ R145, R7, R146, R145 ;  /* 0x0000009207917223 */ /* 0x000fe20000010091 */
[C---:B------:R-:W-:Y:S01]  /*8c60*/  FMUL.FTZ R142, R144.reuse, R142 ;  /* 0x0000008e908e7220 */ /* 0x040fe20000410000 */
[----:B------:R-:W-:Y:S01]  /*8c70*/  FFMA.FTZ R144, -R144, R153, -RZ ;  /* 0x0000009990907223 */ /* 0x000fe200000109ff */
[----:B------:R-:W-:Y:S01]  /*8c80*/  FMUL.FTZ R153, R215, UR45 ;  /* 0x0000002dd7997c20 */ /* 0x000fe20008410000 */
[----:B------:R-:W-:Y:S01]  /*8c90*/  FFMA.FTZ R149, R233, UR45, -R149 ;  /* 0x0000002de9957c23 */ /* 0x000fe20008010895 */
[----:B------:R-:W-:Y:S01]  /*8ca0*/  FFMA.FTZ R171, -R7, R173, R171 ;  /* 0x000000ad07ab7223 */ /* 0x000fe200000101ab */
[----:B------:R-:W-:Y:S01]  /*8cb0*/  FFMA.FTZ R152, R8, R152, R145 ;  /* 0x0000009808987223 */ /* 0x000fe20000010091 */
[----:B------:R-:W-:Y:S01]  /*8cc0*/  FFMA.FTZ R153, R233, UR44, R153 ;  /* 0x0000002ce9997c23 */ /* 0x000fe20008010099 */
[C---:B------:R-:W-:Y:S01]  /*8cd0*/  FMUL.FTZ R149, R6.reuse, R149 ;  /* 0x0000009506957220 */ /* 0x040fe20000410000 */
[----:B------:R-:W-:Y:S01]  /*8ce0*/  FMUL.FTZ R177, R177, R235 ;  /* 0x000000ebb1b17220 */ /* 0x000fe20000410000 */
[----:B------:R-:W-:Y:S01]  /*8cf0*/  FMUL.FTZ R145, R209, UR45 ;  /* 0x0000002dd1917c20 */ /* 0x000fe20008410000 */
[----:B------:R-:W-:Y:S01]  /*8d00*/  FFMA.FTZ R6, -R6, R153, -RZ ;  /* 0x0000009906067223 */ /* 0x000fe200000109ff */
[CC--:B------:R-:W-:Y:S01]  /*8d10*/  FMUL.FTZ R153, R109.reuse, -R141.reuse ;  /* 0x8000008d6d997220 */ /* 0x0c0fe20000410000 */
[----:B------:R-:W-:Y:S01]  /*8d20*/  FMUL.FTZ R109, R109, -R62 ;  /* 0x8000003e6d6d7220 */ /* 0x000fe20000410000 */
[----:B------:R-:W-:Y:S01]  /*8d30*/  FFMA.FTZ R177, R176, R210, R177 ;  /* 0x000000d2b0b17223 */ /* 0x000fe200000100b1 */
[----:B------:R-:W-:Y:S01]  /*8d40*/  FFMA.FTZ R145, R236, UR44, R145 ;  /* 0x0000002cec917c23 */ /* 0x000fe20008010091 */
[C---:B------:R-:W-:Y:S01]  /*8d50*/  FFMA.FTZ R153, R110.reuse, R62, -R153 ;  /* 0x0000003e6e997223 */ /* 0x040fe20000010899 */
[----:B------:R-:W-:Y:S01]  /*8d60*/  FFMA.FTZ R109, R110, R141, R109 ;  /* 0x0000008d6e6d7223 */ /* 0x000fe2000001006d */
[----:B------:R-:W-:Y:S01]  /*8d70*/  FMUL.FTZ R161, R181, R208 ;  /* 0x000000d0b5a17220 */ /* 0x000fe20000410000 */
[----:B------:R-:W-:Y:S01]  /*8d80*/  FFMA.FTZ R225, -R26, R104, R225 ;  /* 0x000000681ae17223 */ /* 0x000fe200000101e1 */
[----:B------:R-:W-:Y:S01]  /*8d90*/  FADD.FTZ R202, R202, R153 ;  /* 0x00000099caca7221 */ /* 0x000fe20000010000 */
[----:B------:R-:W-:Y:S01]  /*8da0*/  FADD.FTZ R203, -R203, R109 ;  /* 0x0000006dcbcb7221 */ /* 0x000fe20000010100 */
[----:B------:R-:W-:Y:S01]  /*8db0*/  FMUL.FTZ R153, R213, UR45 ;  /* 0x0000002dd5997c20 */ /* 0x000fe20008410000 */
[----:B------:R-:W-:Y:S01]  /*8dc0*/  FFMA.FTZ R161, R180, R237, -R161 ;  /* 0x000000edb4a17223 */ /* 0x000fe200000108a1 */
[CC--:B------:R-:W-:Y:S01]  /*8dd0*/  FMUL.FTZ R109, R111.reuse, -R202.reuse ;  /* 0x800000ca6f6d7220 */ /* 0x0c0fe20000410000 */
[----:B------:R-:W-:Y:S01]  /*8de0*/  FMUL.FTZ R111, R111, -R203 ;  /* 0x800000cb6f6f7220 */ /* 0x000fe20000410000 */
[----:B------:R-:W-:Y:S01]  /*8df0*/  FFMA.FTZ R233, -R19, R101, R233 ;  /* 0x0000006513e97223 */ /* 0x000fe200000101e9 */
[----:B------:R-:W-:Y:S01]  /*8e00*/  FMUL.FTZ R181, R181, R237 ;  /* 0x000000edb5b57220 */ /* 0x000fe20000410000 */
[C---:B------:R-:W-:Y:S01]  /*8e10*/  FFMA.FTZ R110, R112.reuse, R203, R109 ;  /* 0x000000cb706e7223 */ /* 0x040fe2000001006d */
[----:B------:R-:W-:Y:S01]  /*8e20*/  FMUL.FTZ R109, R213, UR44 ;  /* 0x0000002cd56d7c20 */ /* 0x000fe20008410000 */
[----:B------:R-:W-:Y:S01]  /*8e30*/  FFMA.FTZ R111, R112, R202, -R111 ;  /* 0x000000ca706f7223 */ /* 0x000fe2000001086f */
[C---:B------:R-:W-:Y:S01]  /*8e40*/  FFMA.FTZ R112, R234.reuse, UR44, R153 ;  /* 0x0000002cea707c23 */ /* 0x040fe20008010099 */
[----:B------:R-:W-:Y:S01]  /*8e50*/  FADD.FTZ R201, -R201, R110 ;  /* 0x0000006ec9c97221 */ /* 0x000fe20000010100 */
[----:B------:R-:W-:Y:S01]  /*8e60*/  FFMA.FTZ R110, R234, UR45, -R109 ;  /* 0x0000002dea6e7c23 */ /* 0x000fe2000801086d */
[----:B------:R-:W-:Y:S01]  /*8e70*/  FADD.FTZ R200, R200, R111 ;  /* 0x0000006fc8c87221 */ /* 0x000fe20000010000 */
[----:B------:R-:W-:Y:S01]  /*8e80*/  MOV R153, UR6 ;  /* 0x0000000600997c02 */ /* 0x000fe20008000f00 */
[----:B------:R-:W-:Y:S01]  /*8e90*/  FMUL.FTZ R111, R113, -R201 ;  /* 0x800000c9716f7220 */ /* 0x000fe20000410000 */
[----:B------:R-:W-:Y:S01]  /*8ea0*/  FMUL.FTZ R109, R7, R110 ;  /* 0x0000006e076d7220 */ /* 0x000fe20000410000 */
[----:B------:R-:W-:Y:S01]  /*8eb0*/  FMUL.FTZ R110, R113, -R200 ;  /* 0x800000c8716e7220 */ /* 0x000fe20000410000 */
[----:B------:R-:W-:Y:S01]  /*8ec0*/  FFMA.FTZ R7, -R7, R112, -RZ ;  /* 0x0000007007077223 */ /* 0x000fe200000109ff */
[----:B------:R-:W-:Y:S01]  /*8ed0*/  FFMA.FTZ R111, R116, R200, -R111 ;  /* 0x000000c8746f7223 */ /* 0x000fe2000001086f */
[----:B------:R-:W-:Y:S01]  /*8ee0*/  FFMA.FTZ R112, -R8, R175, R171 ;  /* 0x000000af08707223 */ /* 0x000fe200000101ab */
[----:B------:R-:W-:Y:S01]  /*8ef0*/  FFMA.FTZ R110, R116, R201, R110 ;  /* 0x000000c9746e7223 */ /* 0x000fe2000001006e */
[----:B------:R-:W-:Y:S01]  /*8f00*/  FFMA.FTZ R234, -R18, R100, R234 ;  /* 0x0000006412ea7223 */ /* 0x000fe200000101ea */
[----:B------:R-:W-:Y:S01]  /*8f10*/  FADD.FTZ R198, R198, R111 ;  /* 0x0000006fc6c67221 */ /* 0x000fe20000010000 */
[----:B------:R-:W-:Y:S01]  /*8f20*/  FFMA.FTZ R112, -R9, R177, R112 ;  /* 0x000000b109707223 */ /* 0x000fe20000010170 */
[----:B------:R-:W-:Y:S01]  /*8f30*/  FADD.FTZ R110, -R199, R110 ;  /* 0x0000006ec76e7221 */ /* 0x000fe20000010100 */
[----:B------:R-:W-:Y:S01]  /*8f40*/  FFMA.FTZ R180, R180, R208, R181 ;  /* 0x000000d0b4b47223 */ /* 0x000fe200000100b5 */
[C---:B------:R-:W-:Y:S01]  /*8f50*/  FMUL.FTZ R111, R117.reuse, -R198 ;  /* 0x800000c6756f7220 */ /* 0x040fe20000410000 */
[----:B------:R-:W-:Y:S01]  /*8f60*/  FFMA.FTZ R112, -R10, R179, R112 ;  /* 0x000000b30a707223 */ /* 0x000fe20000010170 */
[----:B------:R-:W-:-:S02]  /*8f70*/  FMUL.FTZ R117, R117, -R110 ;  /* 0x8000006e75757220 */ /* 0x000fc40000410000 */
[C---:B------:R-:W-:Y:S02]  /*8f80*/  FFMA.FTZ R116, R118.reuse, R110, R111 ;  /* 0x0000006e76747223 */ /* 0x040fe4000001006f */
[----:B------:R-:W-:Y:S01]  /*8f90*/  FFMA.FTZ R117, R118, R198, -R117 ;  /* 0x000000c676757223 */ /* 0x000fe20000010875 */
[C---:B------:R-:W-:Y:S01]  /*8fa0*/  FMUL.FTZ R118, R212.reuse, UR45 ;  /* 0x0000002dd4767c20 */ /* 0x040fe20008410000 */
[----:B------:R-:W-:Y:S01]  /*8fb0*/  FADD.FTZ R197, -R197, R116 ;  /* 0x00000074c5c57221 */ /* 0x000fe20000010100 */
[----:B------:R-:W-:Y:S01]  /*8fc0*/  FMUL.FTZ R116, R212, UR44 ;  /* 0x0000002cd4747c20 */ /* 0x000fe20008410000 */
[----:B------:R-:W-:Y:S01]  /*8fd0*/  FADD.FTZ R196, R196, R117 ;  /* 0x00000075c4c47221 */ /* 0x000fe20000010000 */
[----:B------:R-:W-:Y:S01]  /*8fe0*/  FFMA.FTZ R113, R211, UR44, R118 ;  /* 0x0000002cd3717c23 */ /* 0x000fe20008010076 */
[----:B------:R-:W-:Y:S01]  /*8ff0*/  FMUL.FTZ R117, R119, -R197 ;  /* 0x800000c577757220 */ /* 0x000fe20000410000 */
[----:B------:R-:W-:Y:S01]  /*9000*/  FFMA.FTZ R111, R211, UR45, -R116 ;  /* 0x0000002dd36f7c23 */ /* 0x000fe20008010874 */
[-C--:B------:R-:W-:Y:S01]  /*9010*/  FMUL.FTZ R116, R119, -R196.reuse ;  /* 0x800000c477747220 */ /* 0x080fe20000410000 */
[C---:B------:R-:W-:Y:S01]  /*9020*/  FMUL.FTZ R118, R239.reuse, UR44 ;  /* 0x0000002cef767c20 */ /* 0x040fe20008410000 */
[----:B------:R-:W-:Y:S01]  /*9030*/  FFMA.FTZ R117, R120, R196, -R117 ;  /* 0x000000c478757223 */ /* 0x000fe20000010875 */
[----:B------:R-:W-:Y:S01]  /*9040*/  FMUL.FTZ R111, R8, R111 ;  /* 0x0000006f086f7220 */ /* 0x000fe20000410000 */
[----:B------:R-:W-:Y:S01]  /*9050*/  FFMA.FTZ R116, R120, R197, R116 ;  /* 0x000000c578747223 */ /* 0x000fe20000010074 */
[----:B------:R-:W-:Y:S01]  /*9060*/  FMUL.FTZ R120, R239, UR45 ;  /* 0x0000002def787c20 */ /* 0x000fe20008410000 */
[----:B------:R-:W-:Y:S01]  /*9070*/  FFMA.FTZ R8, -R8, R113, -RZ ;  /* 0x0000007108087223 */ /* 0x000fe200000109ff */
[----:B------:R-:W-:Y:S01]  /*9080*/  FADD.FTZ R194, R194, R117 ;  /* 0x00000075c2c27221 */ /* 0x000fe20000010000 */
[----:B------:R-:W-:Y:S01]  /*9090*/  FADD.FTZ R116, -R195, R116 ;  /* 0x00000074c3747221 */ /* 0x000fe20000010100 */
[C---:B------:R-:W-:Y:S01]  /*90a0*/  FFMA.FTZ R113, R223.reuse, UR45, -R118 ;  /* 0x0000002ddf717c23 */ /* 0x040fe20008010876 */
[----:B------:R-:W-:Y:S01]  /*90b0*/  FFMA.FTZ R119, R223, UR44, R120 ;  /* 0x0000002cdf777c23 */ /* 0x000fe20008010078 */
[----:B------:R-:W-:Y:S01]  /*90c0*/  FMUL.FTZ R120, R210, UR45 ;  /* 0x0000002dd2787c20 */ /* 0x000fe20008410000 */
[C---:B------:R-:W-:Y:S01]  /*90d0*/  FMUL.FTZ R117, R121.reuse, -R116 ;  /* 0x8000007479757220 */ /* 0x040fe20000410000 */
[----:B------:R-:W-:Y:S01]  /*90e0*/  FMUL.FTZ R121, R121, -R194 ;  /* 0x800000c279797220 */ /* 0x000fe20000410000 */
[C---:B------:R-:W-:Y:S01]  /*90f0*/  FMUL.FTZ R113, R12.reuse, R113 ;  /* 0x000000710c717220 */ /* 0x040fe20000410000 */
[----:B------:R-:W-:Y:S01]  /*9100*/  FFMA.FTZ R12, -R12, R119, -RZ ;  /* 0x000000770c0c7223 */ /* 0x000fe200000109ff */
[----:B------:R-:W-:Y:S01]  /*9110*/  FMUL.FTZ R118, R210, UR44 ;  /* 0x0000002cd2767c20 */ /* 0x000fe20008410000 */
[----:B------:R-:W-:Y:S01]  /*9120*/  FFMA.FTZ R119, R9, R154, R152 ;  /* 0x0000009a09777223 */ /* 0x000fe20000010098 */
[C---:B------:R-:W-:Y:S01]  /*9130*/  FFMA.FTZ R146, R235.reuse, UR44, R120 ;  /* 0x0000002ceb927c23 */ /* 0x040fe20008010078 */
[C---:B------:R-:W-:Y:S01]  /*9140*/  FFMA.FTZ R121, R124.reuse, R116, R121 ;  /* 0x000000747c797223 */ /* 0x040fe20000010079 */
[----:B------:R-:W-:Y:S01]  /*9150*/  FFMA.FTZ R120, R124, R194, -R117 ;  /* 0x000000c27c787223 */ /* 0x000fe20000010875 */
[----:B------:R-:W-:Y:S01]  /*9160*/  FFMA.FTZ R118, R235, UR45, -R118 ;  /* 0x0000002deb767c23 */ /* 0x000fe20008010876 */
[----:B------:R-:W-:Y:S01]  /*9170*/  FFMA.FTZ R124, R10, R159, R119 ;  /* 0x0000009f0a7c7223 */ /* 0x000fe20000010077 */
[----:B------:R-:W-:Y:S01]  /*9180*/  FADD.FTZ R119, -R158, R121 ;  /* 0x000000799e777221 */ /* 0x000fe20000010100 */
[----:B------:R-:W-:Y:S01]  /*9190*/  FADD.FTZ R157, R157, R120 ;  /* 0x000000789d9d7221 */ /* 0x000fe20000010000 */
[C---:B------:R-:W-:Y:S01]  /*91a0*/  FMUL.FTZ R117, R9.reuse, R118 ;  /* 0x0000007609757220 */ /* 0x040fe20000410000 */
[----:B------:R-:W-:Y:S01]  /*91b0*/  FFMA.FTZ R118, -R9, R146, -RZ ;  /* 0x0000009209767223 */ /* 0x000fe200000109ff */
[C---:B------:R-:W-:Y:S01]  /*91c0*/  FMUL.FTZ R9, R125.reuse, -R119 ;  /* 0x800000777d097220 */ /* 0x040fe20000410000 */
[----:B------:R-:W-:Y:S01]  /*91d0*/  FMUL.FTZ R146, R125, -R157 ;  /* 0x8000009d7d927220 */ /* 0x000fe20000410000 */
[----:B------:R-:W-:Y:S01]  /*91e0*/  FMUL.FTZ R121, R209, UR44 ;  /* 0x0000002cd1797c20 */ /* 0x000fe20008410000 */
[----:B------:R-:W-:Y:S01]  /*91f0*/  FFMA.FTZ R161, R11, R161, R124 ;  /* 0x000000a10ba17223 */ /* 0x000fe2000001007c */
[C---:B------:R-:W-:Y:S01]  /*9200*/  FFMA.FTZ R120, R126.reuse, R157, -R9 ;  /* 0x0000009d7e787223 */ /* 0x040fe20000010809 */
[----:B------:R-:W-:Y:S01]  /*9210*/  FFMA.FTZ R9, R126, R119, R146 ;  /* 0x000000777e097223 */ /* 0x000fe20000010092 */
[----:B------:R-:W-:Y:S01]  /*9220*/  FFMA.FTZ R121, R236, UR45, -R121 ;  /* 0x0000002dec797c23 */ /* 0x000fe20008010879 */
[----:B------:R-:W-:-:S02]  /*9230*/  @!P0 LEA R126, R153, R94, 0x4 ;  /* 0x0000005e997e8211 */ /* 0x000fc400078e20ff */
[----:B------:R-:W-:Y:S01]  /*9240*/  FADD.FTZ R156, -R156, R9 ;  /* 0x000000099c9c7221 */ /* 0x000fe20000010100 */
[C---:B------:R-:W-:Y:S01]  /*9250*/  FMUL.FTZ R125, R10.reuse, R121 ;  /* 0x000000790a7d7220 */ /* 0x040fe20000410000 */
[----:B------:R-:W-:Y:S01]  /*9260*/  FFMA.FTZ R121, -R10, R145, -RZ ;  /* 0x000000910a797223 */ /* 0x000fe200000109ff */
[----:B------:R-:W-:Y:S01]  /*9270*/  FADD.FTZ R10, R155, R120 ;  /* 0x000000789b0a7221 */ /* 0x000fe20000010000 */
[C---:B------:R-:W-:Y:S01]  /*9280*/  FMUL.FTZ R9, R127.reuse, -R156 ;  /* 0x8000009c7f097220 */ /* 0x040fe20000410000 */
[----:B------:R-:W-:Y:S01]  /*9290*/  SHF.L.U32 R145, R96, 0x5, RZ ;  /* 0x0000000560917819 */ /* 0x000fe200000006ff */
[----:B------:R0:W-:Y:S01]  /*92a0*/  @!P0 STS.128 [R126+0x4be0], R64 ;  /* 0x004be0407e008388 */ /* 0x0001e20000000c00 */
[-C--:B------:R-:W-:Y:S01]  /*92b0*/  FMUL.FTZ R127, R127, -R10.reuse ;  /* 0x8000000a7f7f7220 */ /* 0x080fe20000410000 */
[C---:B------:R-:W-:Y:S01]  /*92c0*/  FFMA.FTZ R9, R128.reuse, R10, -R9 ;  /* 0x0000000a80097223 */ /* 0x040fe20000010809 */
[----:B------:R-:W-:Y:S02]  /*92d0*/  LEA.HI.SX32 R145, R145, R145, 0x1b ;  /* 0x0000009191917211 */ /* 0x000fe400078fdaff */
[----:B------:R-:W-:Y:S01]  /*92e0*/  FFMA.FTZ R128, R128, R156, R127 ;  /* 0x0000009c80807223 */ /* 0x000fe2000001007f */
[----:B------:R-:W-:Y:S01]  /*92f0*/  FADD.FTZ R9, R150, R9 ;  /* 0x0000000996097221 */ /* 0x000fe20000010000 */
[----:B------:R-:W-:Y:S01]  /*9300*/  LEA R120, R145, R94, 0x2 ;  /* 0x0000005e91787211 */ /* 0x000fe200078e10ff */
[----:B------:R-:W-:Y:S01]  /*9310*/  FMUL.FTZ R145, R156, UR57 ;  /* 0x000000399c917c20 */ /* 0x000fe20008410000 */
[----:B------:R-:W-:Y:S01]  /*9320*/  FADD.FTZ R151, -R151, R128 ;  /* 0x0000008097977221 */ /* 0x000fe20000010100 */
[----:B------:R-:W-:-:S02]  /*9330*/  FMUL.FTZ R127, R129, -R9 ;  /* 0x80000009817f7220 */ /* 0x000fc40000410000 */
[----:B------:R1:W-:Y:S01]  /*9340*/  STS [R120+0x1080], R63 ;  /* 0x0010803f78007388 */ /* 0x0003e20000000800 */
[-C--:B------:R-:W-:Y:S01]  /*9350*/  FMUL.FTZ R124, R129, -R151.reuse ;  /* 0x80000097817c7220 */ /* 0x080fe20000410000 */
[----:B------:R-:W-:Y:S01]  /*9360*/  FFMA.FTZ R127, R130, R151, R127 ;  /* 0x00000097827f7223 */ /* 0x000fe2000001007f */
[----:B------:R-:W-:Y:S01]  /*9370*/  FFMA.FTZ R145, R10, UR58, R145 ;  /* 0x0000003a0a917c23 */ /* 0x000fe20008010091 */
[----:B------:R2:W-:Y:S01]  /*9380*/  STS [R120+0x1088], R61 ;  /* 0x0010883d78007388 */ /* 0x0005e20000000800 */
[----:B------:R-:W-:Y:S01]  /*9390*/  FFMA.FTZ R124, R130, R9, -R124 ;  /* 0x00000009827c7223 */ /* 0x000fe2000001087c */
[----:B------:R-:W-:Y:S01]  /*93a0*/  FADD.FTZ R148, -R148, R127 ;  /* 0x0000007f94947221 */ /* 0x000fe20000010100 */
[----:B0-----:R-:W-:Y:S01]  /*93b0*/  FFMA.FTZ R67, -R28, R106, R222 ;  /* 0x0000006a1c437223 */ /* 0x001fe200000101de */
[----:B------:R0:W-:Y:S01]  /*93c0*/  STS [R120+0x1098], R0 ;  /* 0x0010980078007388 */ /* 0x0001e20000000800 */
[----:B------:R-:W-:Y:S01]  /*93d0*/  FADD.FTZ R64, R147, R124 ;  /* 0x0000007c93407221 */ /* 0x000fe20000010000 */
[----:B-1----:R-:W-:-:S02]  /*93e0*/  FMUL.FTZ R63, R131, -R148 ;  /* 0x80000094833f7220 */ /* 0x002fc40000410000 */
[----:B------:R1:W-:Y:S01]  /*93f0*/  STS [R120+0x1094], R2 ;  /* 0x0010940278007388 */ /* 0x0003e20000000800 */
[-C--:B------:R-:W-:Y:S01]  /*9400*/  FMUL.FTZ R131, R131, -R64.reuse ;  /* 0x8000004083837220 */ /* 0x080fe20000410000 */
[----:B--2---:R-:W-:Y:S01]  /*9410*/  FFMA.FTZ R61, R132, R64, -R63 ;  /* 0x00000040843d7223 */ /* 0x004fe2000001083f */
[----:B------:R-:W-:Y:S01]  /*9420*/  FMUL.FTZ R147, R64, UR57 ;  /* 0x0000003940937c20 */ /* 0x000fe20008410000 */
[----:B------:R2:W-:Y:S01]  /*9430*/  STS [R120+0x10a0], R3 ;  /* 0x0010a00378007388 */ /* 0x0005e20000000800 */
[----:B------:R-:W-:Y:S01]  /*9440*/  FFMA.FTZ R132, R132, R148, R131 ;  /* 0x0000009484847223 */ /* 0x000fe20000010083 */
[----:B------:R-:W-:Y:S01]  /*9450*/  FADD.FTZ R61, R192, R61 ;  /* 0x0000003dc03d7221 */ /* 0x000fe20000010000 */
[----:B------:R-:W-:Y:S01]  /*9460*/  FFMA.FTZ R147, R148, UR58, -R147 ;  /* 0x0000003a94937c23 */ /* 0x000fe20008010893 */
[----:B------:R-:W-:Y:S01]  /*9470*/  STS [R120+0x109c], R4 ;  /* 0x00109c0478007388 */ /* 0x000fe20000000800 */
[----:B------:R-:W-:Y:S01]  /*9480*/  FADD.FTZ R193, -R193, R132 ;  /* 0x00000084c1c17221 */ /* 0x000fe20000010100 */
[----:B------:R-:W-:Y:S01]  /*9490*/  FMUL.FTZ R63, R133, -R61 ;  /* 0x8000003d853f7220 */ /* 0x000fe20000410000 */
[----:B------:R-:W-:Y:S01]  /*94a0*/  FMUL.FTZ R131, R141, UR57 ;  /* 0x000000398d837c20 */ /* 0x000fe20008410000 */
[----:B------:R4:W-:Y:S01]  /*94b0*/  STS [R120+0x1084], R60 ;  /* 0x0010843c78007388 */ /* 0x0009e20000000800 */
[-C--:B0-----:R-:W-:Y:S01]  /*94c0*/  FMUL.FTZ R0, R133, -R193.reuse ;  /* 0x800000c185007220 */ /* 0x081fe20000410000 */
[----:B-1----:R-:W-:Y:S01]  /*94d0*/  FFMA.FTZ R2, R134, R193, R63 ;  /* 0x000000c186027223 */ /* 0x002fe2000001003f */
[----:B------:R-:W-:Y:S01]  /*94e0*/  FMUL.FTZ R132, R202, UR57 ;  /* 0x00000039ca847c20 */ /* 0x000fe20008410000 */
[----:B------:R0:W-:Y:S01]  /*94f0*/  STS [R120+0x10cc], R6 ;  /* 0x0010cc0678007388 */ /* 0x0001e20000000800 */
[----:B--2---:R-:W-:Y:S01]  /*9500*/  FFMA.FTZ R3, R134, R61, -R0 ;  /* 0x0000003d86037223 */ /* 0x004fe20000010800 */
[----:B------:R-:W-:Y:S01]  /*9510*/  FADD.FTZ R0, -R191, R2 ;  /* 0x00000002bf007221 */ /* 0x000fe20000010100 */
[----:B------:R-:W-:Y:S01]  /*9520*/  FFMA.FTZ R131, R62, UR58, R131 ;  /* 0x0000003a3e837c23 */ /* 0x000fe20008010083 */
[----:B------:R-:W-:Y:S01]  /*9530*/  STS [R120+0x10dc], R8 ;  /* 0x0010dc0878007388 */ /* 0x000fe20000000800 */
[----:B------:R-:W-:Y:S01]  /*9540*/  FADD.FTZ R190, R190, R3 ;  /* 0x00000003bebe7221 */ /* 0x000fe20000010000 */
[C---:B------:R-:W-:Y:S01]  /*9550*/  FMUL.FTZ R3, R135.reuse, -R0 ;  /* 0x8000000087037220 */ /* 0x040fe20000410000 */
[----:B----4-:R-:W-:Y:S01]  /*9560*/  FMUL.FTZ R60, R208, UR45 ;  /* 0x0000002dd03c7c20 */ /* 0x010fe20008410000 */
[----:B------:R1:W-:Y:S01]  /*9570*/  STS [R120+0x10a4], R5 ;  /* 0x0010a40578007388 */ /* 0x0003e20000000800 */
[-C--:B------:R-:W-:Y:S01]  /*9580*/  FMUL.FTZ R135, R135, -R190.reuse ;  /* 0x800000be87877220 */ /* 0x080fe20000410000 */
[----:B------:R-:W-:Y:S01]  /*9590*/  FFMA.FTZ R3, R136, R190, -R3 ;  /* 0x000000be88037223 */ /* 0x000fe20000010803 */
[----:B0-----:R-:W-:Y:S01]  /*95a0*/  FMUL.FTZ R6, R208, UR44 ;  /* 0x0000002cd0067c20 */ /* 0x001fe20008410000 */
[C---:B------:R-:W-:Y:S01]  /*95b0*/  FFMA.FTZ R60, R237.reuse, UR44, R60 ;  /* 0x0000002ced3c7c23 */ /* 0x040fe2000801003c */
[----:B------:R-:W-:Y:S01]  /*95c0*/  FFMA.FTZ R136, R136, R0, R135 ;  /* 0x0000000088887223 */ /* 0x000fe20000010087 */
[----:B------:R-:W-:Y:S01]  /*95d0*/  FADD.FTZ R63, R188, R3 ;  /* 0x00000003bc3f7221 */ /* 0x000fe20000010000 */
[----:B------:R-:W-:Y:S01]  /*95e0*/  FFMA.FTZ R6, R237, UR45, -R6 ;  /* 0x0000002ded067c23 */ /* 0x000fe20008010806 */
[----:B------:R0:W-:Y:S01]  /*95f0*/  STS [R120+0x10d4], R7 ;  /* 0x0010d40778007388 */ /* 0x0001e20000000800 */
[----:B------:R-:W-:Y:S01]  /*9600*/  FADD.FTZ R189, -R189, R136 ;  /* 0x00000088bdbd7221 */ /* 0x000fe20000010100 */
[----:B------:R-:W-:Y:S01]  /*9610*/  FMUL.FTZ R3, R137, -R63 ;  /* 0x8000003f89037220 */ /* 0x000fe20000410000 */
[----:B-1----:R-:W-:Y:S01]  /*9620*/  FMUL.FTZ R5, R11, R6 ;  /* 0x000000060b057220 */ /* 0x002fe20000410000 */
[----:B------:R1:W-:Y:S01]  /*9630*/  STS [R120+0x10a8], R69 ;  /* 0x0010a84578007388 */ /* 0x0003e20000000800 */
[-C--:B------:R-:W-:Y:S01]  /*9640*/  FMUL.FTZ R2, R137, -R189.reuse ;  /* 0x800000bd89027220 */ /* 0x080fe20000410000 */
[C---:B------:R-:W-:Y:S01]  /*9650*/  FFMA.FTZ R4, R138.reuse, R189, R3 ;  /* 0x000000bd8a047223 */ /* 0x040fe20000010003 */
[----:B------:R-:W-:Y:S01]  /*9660*/  FMUL.FTZ R135, R197, UR57 ;  /* 0x00000039c5877c20 */ /* 0x000fe20008410000 */
[----:B------:R-:W-:Y:S01]  /*9670*/  STS [R120+0x10f0], R5 ;  /* 0x0010f00578007388 */ /* 0x000fe20000000800 */
[----:B------:R-:W-:Y:S01]  /*9680*/  FFMA.FTZ R3, R138, R63, -R2 ;  /* 0x0000003f8a037223 */ /* 0x000fe20000010802 */
[----:B------:R-:W-:Y:S01]  /*9690*/  FADD.FTZ R2, -R187, R4 ;  /* 0x00000004bb027221 */ /* 0x000fe20000010100 */
[----:B0-----:R-:W-:Y:S01]  /*96a0*/  FFMA.FTZ R7, -R11, R60, -RZ ;  /* 0x0000003c0b077223 */ /* 0x001fe200000109ff */
[----:B------:R0:W-:Y:S01]  /*96b0*/  STS [R120+0x1090], R68 ;  /* 0x0010904478007388 */ /* 0x0001e20000000800 */
[----:B------:R-:W-:Y:S01]  /*96c0*/  FADD.FTZ R186, R186, R3 ;  /* 0x00000003baba7221 */ /* 0x000fe20000010000 */
[----:B------:R-:W-:Y:S01]  /*96d0*/  FMUL.FTZ R3, R139, -R2 ;  /* 0x800000028b037220 */ /* 0x000fe20000410000 */
[----:B-1----:R-:W-:Y:S01]  /*96e0*/  FFMA.FTZ R69, -R27, R105, R224 ;  /* 0x000000691b457223 */ /* 0x002fe200000101e0 */
[----:B------:R1:W-:Y:S01]  /*96f0*/  STS [R120+0x10ac], R70 ;  /* 0x0010ac4678007388 */ /* 0x0003e20000000800 */
[-C--:B------:R-:W-:Y:S01]  /*9700*/  FMUL.FTZ R139, R139, -R186.reuse ;  /* 0x800000ba8b8b7220 */ /* 0x080fe20000410000 */
[CC--:B------:R-:W-:Y:S01]  /*9710*/  FFMA.FTZ R3, R140.reuse, R186.reuse, -R3 ;  /* 0x000000ba8c037223 */ /* 0x0c0fe20000010803 */
[C---:B------:R-:W-:Y:S01]  /*9720*/  FMUL.FTZ R60, R27.reuse, R186 ;  /* 0x000000ba1b3c7220 */ /* 0x040fe20000410000 */
[----:B------:R2:W-:Y:S01]  /*9730*/  STS [R120+0x10b4], R114 ;  /* 0x0010b47278007388 */ /* 0x0005e20000000800 */
[-C--:B------:R-:W-:Y:S01]  /*9740*/  FFMA.FTZ R140, R140, R2.reuse, R139 ;  /* 0x000000028c8c7223 */ /* 0x080fe2000001008b */
[----:B------:R-:W-:Y:S01]  /*9750*/  FADD.FTZ R65, R184, R3 ;  /* 0x00000003b8417221 */ /* 0x000fe20000010000 */
[----:B------:R-:W-:Y:S01]  /*9760*/  FMUL.FTZ R3, R27, R2 ;  /* 0x000000021b037220 */ /* 0x000fe20000410000 */
[----:B------:R-:W-:Y:S01]  /*9770*/  FMUL.FTZ R66, R122, R60 ;  /* 0x0000003c7a427220 */ /* 0x000fe20000410000 */
[----:B------:R-:W-:Y:S01]  /*9780*/  FADD.FTZ R185, -R185, R140 ;  /* 0x0000008cb9b97221 */ /* 0x000fe20000010100 */
[----:B------:R-:W-:Y:S01]  /*9790*/  FMUL.FTZ R8, R28, R65 ;  /* 0x000000411c087220 */ /* 0x000fe20000410000 */
[----:B0-----:R-:W-:Y:S01]  /*97a0*/  FMUL.FTZ R68, R26, R63 ;  /* 0x0000003f1a447220 */ /* 0x001fe20000410000 */
[----:B------:R-:W-:Y:S01]  /*97b0*/  FFMA.FTZ R5, R69, R3, -R66 ;  /* 0x0000000345057223 */ /* 0x000fe20000010842 */
[----:B------:R-:W-:Y:S01]  /*97c0*/  FMUL.FTZ R4, R28, R185 ;  /* 0x000000b91c047220 */ /* 0x000fe20000410000 */
[----:B------:R-:W-:Y:S01]  /*97d0*/  FMUL.FTZ R6, R123, R8 ;  /* 0x000000087b067220 */ /* 0x000fe20000410000 */
[----:B------:R-:W-:Y:S01]  /*97e0*/  FMUL.FTZ R66, R122, R3 ;  /* 0x000000037a427220 */ /* 0x000fe20000410000 */
[----:B-1----:R-:W-:Y:S01]  /*97f0*/  FMUL.FTZ R70, R26, R189 ;  /* 0x000000bd1a467220 */ /* 0x002fe20000410000 */
[----:B--2---:R-:W-:Y:S01]  /*9800*/  FMUL.FTZ R114, R221, R68 ;  /* 0x00000044dd727220 */ /* 0x004fe20000410000 */
[-C--:B------:R-:W-:Y:S01]  /*9810*/  FFMA.FTZ R6, R67, R4.reuse, -R6 ;  /* 0x0000000443067223 */ /* 0x080fe20000010806 */
[----:B------:R-:W-:Y:S01]  /*9820*/  FMUL.FTZ R4, R123, R4 ;  /* 0x000000047b047220 */ /* 0x000fe20000410000 */
[----:B------:R-:W-:Y:S01]  /*9830*/  FFMA.FTZ R3, R69, R60, R66 ;  /* 0x0000003c45037223 */ /* 0x000fe20000010042 */
[----:B------:R-:W-:Y:S01]  /*9840*/  FMUL.FTZ R66, R25, R190 ;  /* 0x000000be19427220 */ /* 0x000fe20000410000 */
[----:B------:R-:W-:Y:S01]  /*9850*/  FADD.FTZ R6, RZ, R6 ;  /* 0x00000006ff067221 */ /* 0x000fe20000010000 */
[----:B------:R-:W-:Y:S01]  /*9860*/  FFMA.FTZ R4, R67, R8, R4 ;  /* 0x0000000843047223 */ /* 0x000fe20000010004 */
[----:B------:R0:W-:Y:S01]  /*9870*/  STS [R120+0x10b0], R71 ;  /* 0x0010b04778007388 */ /* 0x0001e20000000800 */
[----:B------:R-:W-:Y:S01]  /*9880*/  FFMA.FTZ R114, R225, R70, -R114 ;  /* 0x00000046e1727223 */ /* 0x000fe20000010872 */
[----:B------:R-:W-:Y:S01]  /*9890*/  FADD.FTZ R5, R6, R5 ;  /* 0x0000000506057221 */ /* 0x000fe20000010000 */
[----:B------:R-:W-:Y:S01]  /*98a0*/  FADD.FTZ R4, RZ, R4 ;  /* 0x00000004ff047221 */ /* 0x000fe20000010000 */
[----:B------:R1:W-:Y:S01]  /*98b0*/  STS [R120+0x10d0], R109 ;  /* 0x0010d06d78007388 */ /* 0x0003e20000000800 */
[----:B------:R-:W-:Y:S01]  /*98c0*/  FMUL.FTZ R6, R220, R66 ;  /* 0x00000042dc067220 */ /* 0x000fe20000410000 */
[----:B------:R-:W-:Y:S01]  /*98d0*/  FMUL.FTZ R70, R221, R70 ;  /* 0x00000046dd467220 */ /* 0x000fe20000410000 */
[----:B------:R-:W-:Y:S01]  /*98e0*/  FADD.FTZ R3, R4, R3 ;  /* 0x0000000304037221 */ /* 0x000fe20000010000 */
[C---:B------:R-:W-:Y:S01]  /*98f0*/  FMUL.FTZ R4, R25.reuse, R0 ;  /* 0x0000000019047220 */ /* 0x040fe20000410000 */
[----:B------:R2:W-:Y:S01]  /*9900*/  STS [R120+0x10d8], R111 ;  /* 0x0010d86f78007388 */ /* 0x0005e20000000800 */
[----:B0-----:R-:W-:Y:S01]  /*9910*/  FFMA.FTZ R71, -R25, R103, R226 ;  /* 0x0000006719477223 */ /* 0x001fe200000101e2 */
[----:B------:R-:W-:Y:S01]  /*9920*/  FFMA.FTZ R70, R225, R68, R70 ;  /* 0x00000044e1467223 */ /* 0x000fe20000010046 */
[----:B------:R-:W-:Y:S01]  /*9930*/  FADD.FTZ R5, R5, R114 ;  /* 0x0000007205057221 */ /* 0x000fe20000010000 */
[----:B------:R0:W-:Y:S01]  /*9940*/  STS [R120+0x10e4], R118 ;  /* 0x0010e47678007388 */ /* 0x0001e20000000800 */
[----:B-1----:R-:W-:Y:S01]  /*9950*/  FMUL.FTZ R109, R24, R61 ;  /* 0x0000003d186d7220 */ /* 0x002fe20000410000 */
[-C--:B------:R-:W-:Y:S01]  /*9960*/  FFMA.FTZ R6, R71, R4.reuse, -R6 ;  /* 0x0000000447067223 */ /* 0x080fe20000010806 */
[----:B------:R-:W-:Y:S01]  /*9970*/  FMUL.FTZ R4, R220, R4 ;  /* 0x00000004dc047220 */ /* 0x000fe20000410000 */
[----:B------:R1:W-:Y:S01]  /*9980*/  STS [R120+0x10f4], R7 ;  /* 0x0010f40778007388 */ /* 0x0003e20000000800 */
[----:B------:R-:W-:Y:S01]  /*9990*/  FADD.FTZ R3, R3, R70 ;  /* 0x0000004603037221 */ /* 0x000fe20000010000 */
[----:B--2---:R-:W-:Y:S01]  /*99a0*/  FMUL.FTZ R111, R219, R109 ;  /* 0x0000006ddb6f7220 */ /* 0x004fe20000410000 */
[----:B------:R-:W-:Y:S01]  /*99b0*/  FFMA.FTZ R4, R71, R66, R4 ;  /* 0x0000004247047223 */ /* 0x000fe20000010004 */
[----:B------:R-:W-:-:S02]  /*99c0*/  HADD2.F32 R114, -RZ, R92.H0_H0 ;  /* 0x2000005cff727230 */ /* 0x000fc40000004100 */
[----:B------:R-:W-:Y:S01]  /*99d0*/  FMUL.FTZ R70, R23, R64 ;  /* 0x0000004017467220 */ /* 0x000fe20000410000 */
[C---:B0-----:R-:W-:Y:S01]  /*99e0*/  FFMA.FTZ R118, -R24.reuse, R102, R227 ;  /* 0x0000006618767223 */ /* 0x041fe200000101e3 */
[----:B------:R-:W-:Y:S01]  /*99f0*/  FADD.FTZ R3, R3, R4 ;  /* 0x0000000403037221 */ /* 0x000fe20000010000 */
[----:B------:R0:W-:Y:S01]  /*9a00*/  STS [R120+0x10bc], R115 ;  /* 0x0010bc7378007388 */ /* 0x0001e20000000800 */
[----:B------:R-:W-:Y:S01]  /*9a10*/  FADD.FTZ R5, R5, R6 ;  /* 0x0000000605057221 */ /* 0x000fe20000010000 */
[----:B-1----:R-:W-:Y:S01]  /*9a20*/  FMUL.FTZ R7, R24, R193 ;  /* 0x000000c118077220 */ /* 0x002fe20000410000 */
[C---:B------:R-:W-:Y:S01]  /*9a30*/  FFMA.FTZ R229, -R23.reuse, R114, R229 ;  /* 0x0000007217e57223 */ /* 0x040fe200000101e5 */
[----:B------:R-:W-:Y:S01]  /*9a40*/  FMUL.FTZ R6, R23, R148 ;  /* 0x0000009417067220 */ /* 0x000fe20000410000 */
[----:B------:R-:W-:Y:S01]  /*9a50*/  FMUL.FTZ R126, R218, R70 ;  /* 0x00000046da7e7220 */ /* 0x000fe20000410000 */
[-C--:B------:R-:W-:Y:S01]  /*9a60*/  FFMA.FTZ R124, R118, R7.reuse, -R111 ;  /* 0x00000007767c7223 */ /* 0x080fe2000001086f */
[----:B------:R-:W-:Y:S01]  /*9a70*/  FMUL.FTZ R7, R219, R7 ;  /* 0x00000007db077220 */ /* 0x000fe20000410000 */
[----:B------:R-:W-:Y:S01]  /*9a80*/  FMUL.FTZ R111, R22, R9 ;  /* 0x00000009166f7220 */ /* 0x000fe20000410000 */
[----:B------:R-:W-:Y:S01]  /*9a90*/  FFMA.FTZ R126, R229, R6, -R126 ;  /* 0x00000006e57e7223 */ /* 0x000fe2000001087e */
[----:B0-----:R-:W-:-:S02]  /*9aa0*/  HADD2.F32 R115, -RZ, R91.H0_H0 ;  /* 0x2000005bff737230 */ /* 0x001fc40000004100 */
[----:B------:R-:W-:Y:S01]  /*9ab0*/  FFMA.FTZ R4, R118, R109, R7 ;  /* 0x0000006d76047223 */ /* 0x000fe20000010007 */
[----:B------:R-:W-:Y:S01]  /*9ac0*/  FMUL.FTZ R7, R217, R111 ;  /* 0x0000006fd9077220 */ /* 0x000fe20000410000 */
[----:B------:R-:W-:Y:S01]  /*9ad0*/  FADD.FTZ R5, R5, R124 ;  /* 0x0000007c05057221 */ /* 0x000fe20000010000 */
[----:B------:R0:W-:Y:S01]  /*9ae0*/  STS [R120+0x10e0], R117 ;  /* 0x0010e07578007388 */ /* 0x0001e20000000800 */
[----:B------:R-:W-:Y:S01]  /*9af0*/  FADD.FTZ R3, R3, R4 ;  /* 0x0000000403037221 */ /* 0x000fe20000010000 */
[C---:B------:R-:W-:Y:S01]  /*9b00*/  FMUL.FTZ R4, R22.reuse, R151 ;  /* 0x0000009716047220 */ /* 0x040fe20000410000 */
[----:B------:R-:W-:Y:S01]  /*9b10*/  FFMA.FTZ R230, -R22, R115, R230 ;  /* 0x0000007316e67223 */ /* 0x000fe200000101e6 */
[----:B------:R-:W-:Y:S01]  /*9b20*/  FADD.FTZ R5, R5, R126 ;  /* 0x0000007e05057221 */ /* 0x000fe20000010000 */
[----:B------:R-:W-:Y:S02]  /*9b30*/  HADD2.F32 R124, -RZ, R90.H0_H0 ;  /* 0x2000005aff7c7230 */ /* 0x000fe40000004100 */
[-C--:B------:R-:W-:Y:S01]  /*9b40*/  FMUL.FTZ R128, R217, R4.reuse ;  /* 0x00000004d9807220 */ /* 0x080fe20000410000 */
[----:B------:R-:W-:Y:S01]  /*9b50*/  FFMA.FTZ R4, R230, R4, -R7 ;  /* 0x00000004e6047223 */ /* 0x000fe20000010807 */
[----:B------:R-:W-:Y:S01]  /*9b60*/  FMUL.FTZ R6, R218, R6 ;  /* 0x00000006da067220 */ /* 0x000fe20000410000 */
[----:B------:R1:W-:Y:S01]  /*9b70*/  STS [R120+0x10ec], R121 ;  /* 0x0010ec7978007388 */ /* 0x0003e20000000800 */
[----:B0-----:R-:W-:Y:S01]  /*9b80*/  FMUL.FTZ R117, R21, R10 ;  /* 0x0000000a15757220 */ /* 0x001fe20000410000 */
[----:B------:R-:W-:Y:S01]  /*9b90*/  FADD.FTZ R4, R5, R4 ;  /* 0x0000000405047221 */ /* 0x000fe20000010000 */
[C---:B------:R-:W-:Y:S01]  /*9ba0*/  FFMA.FTZ R126, -R21.reuse, R124, R231 ;  /* 0x0000007c157e7223 */ /* 0x040fe200000101e7 */
[----:B------:R0:W-:Y:S01]  /*9bb0*/  STS [R120+0x10f8], R113 ;  /* 0x0010f87178007388 */ /* 0x0001e20000000800 */
[----:B------:R-:W-:Y:S01]  /*9bc0*/  FMUL.FTZ R5, R21, R156 ;  /* 0x0000009c15057220 */ /* 0x000fe20000410000 */
[----:B------:R-:W-:Y:S01]  /*9bd0*/  FMUL.FTZ R7, R216, R117 ;  /* 0x00000075d8077220 */ /* 0x000fe20000410000 */
[----:B------:R-:W-:Y:S01]  /*9be0*/  FFMA.FTZ R6, R229, R70, R6 ;  /* 0x00000046e5067223 */ /* 0x000fe20000010006 */
[----:B------:R2:W-:Y:S01]  /*9bf0*/  STS [R120+0x10e8], R125 ;  /* 0x0010e87d78007388 */ /* 0x0005e20000000800 */
[----:B------:R-:W-:Y:S01]  /*9c00*/  FFMA.FTZ R128, R230, R111, R128 ;  /* 0x0000006fe6807223 */ /* 0x000fe20000010080 */
[----:B-1----:R-:W-:-:S02]  /*9c10*/  HADD2.F32 R121, -RZ, R89.H0_H0 ;  /* 0x20000059ff797230 */ /* 0x002fc40000004100 */
[----:B------:R-:W-:Y:S01]  /*9c20*/  FFMA.FTZ R7, R126, R5, -R7 ;  /* 0x000000057e077223 */ /* 0x000fe20000010807 */
[----:B------:R1:W-:Y:S01]  /*9c30*/  STS [R120+0x10fc], R12 ;  /* 0x0010fc0c78007388 */ /* 0x0003e20000000800 */
[----:B------:R-:W-:Y:S01]  /*9c40*/  FADD.FTZ R3, R3, R6 ;  /* 0x0000000603037221 */ /* 0x000fe20000010000 */
[C---:B0-----:R-:W-:Y:S01]  /*9c50*/  FMUL.FTZ R113, R20.reuse, R157 ;  /* 0x0000009d14717220 */ /* 0x041fe20000410000 */
[----:B------:R-:W-:Y:S01]  /*9c60*/  FFMA.FTZ R232, -R20, R121, R232 ;  /* 0x0000007914e87223 */ /* 0x000fe200000101e8 */
[----:B------:R-:W-:Y:S01]  /*9c70*/  FMUL.FTZ R5, R216, R5 ;  /* 0x00000005d8057220 */ /* 0x000fe20000410000 */
[----:B------:R-:W-:Y:S01]  /*9c80*/  STS [R120+0x108c], R163 ;  /* 0x00108ca378007388 */ /* 0x000fe20000000800 */
[----:B--2---:R-:W-:Y:S01]  /*9c90*/  FMUL.FTZ R125, R20, R119 ;  /* 0x00000077147d7220 */ /* 0x004fe20000410000 */
[----:B------:R-:W-:Y:S01]  /*9ca0*/  FMUL.FTZ R127, R214, R113 ;  /* 0x00000071d67f7220 */ /* 0x000fe20000410000 */
[----:B------:R-:W-:Y:S01]  /*9cb0*/  FADD.FTZ R3, R3, R128 ;  /* 0x0000008003037221 */ /* 0x000fe20000010000 */
[----:B------:R-:W-:Y:S01]  /*9cc0*/  STS [R120+0x10b8], R143 ;  /* 0x0010b88f78007388 */ /* 0x000fe20000000800 */
[----:B-1----:R-:W-:Y:S01]  /*9cd0*/  FMUL.FTZ R12, R19, R194 ;  /* 0x000000c2130c7220 */ /* 0x002fe20000410000 */
[----:B------:R-:W-:Y:S01]  /*9ce0*/  FFMA.FTZ R6, R126, R117, R5 ;  /* 0x000000757e067223 */ /* 0x000fe20000010005 */
[-C--:B------:R-:W-:Y:S01]  /*9cf0*/  FFMA.FTZ R127, R232, R125.reuse, -R127 ;  /* 0x0000007de87f7223 */ /* 0x080fe2000001087f */
[----:B------:R-:W-:Y:S01]  /*9d00*/  STS [R120+0x10c0], R142 ;  /* 0x0010c08e78007388 */ /* 0x000fe20000000800 */
[----:B------:R-:W-:Y:S01]  /*9d10*/  FMUL.FTZ R158, R215, R12 ;  /* 0x0000000cd79e7220 */ /* 0x000fe20000410000 */
[----:B------:R-:W-:Y:S01]  /*9d20*/  FMUL.FTZ R125, R214, R125 ;  /* 0x0000007dd67d7220 */ /* 0x000fe20000410000 */
[----:B------:R-:W-:Y:S01]  /*9d30*/  FADD.FTZ R3, R3, R6 ;  /* 0x0000000603037221 */ /* 0x000fe20000010000 */
[----:B------:R-:W-:Y:S01]  /*9d40*/  STS [R120+0x10c4], R144 ;  /* 0x0010c49078007388 */ /* 0x000fe20000000800 */
[----:B------:R-:W-:Y:S01]  /*9d50*/  FADD.FTZ R4, R4, R7 ;  /* 0x0000000704047221 */ /* 0x000fe20000010000 */
[----:B------:R-:W-:Y:S01]  /*9d60*/  FFMA.FTZ R6, R232, R113, R125 ;  /* 0x00000071e8067223 */ /* 0x000fe2000001007d */
[----:B------:R-:W-:Y:S01]  /*9d70*/  MOV R5, UR54 ;  /* 0x0000003600057c02 */ /* 0x000fe20008000f00 */
[----:B------:R0:W-:Y:S01]  /*9d80*/  STS [R120+0x10c8], R149 ;  /* 0x0010c89578007388 */ /* 0x0001e20000000800 */
[----:B------:R-:W-:Y:S01]  /*9d90*/  FADD.FTZ R159, R4, R127 ;  /* 0x0000007f049f7221 */ /* 0x000fe20000010000 */
[----:B------:R-:W-:Y:S01]  /*9da0*/  FADD.FTZ R3, R3, R6 ;  /* 0x0000000603037221 */ /* 0x000fe20000010000 */
[----:B------:R-:W-:Y:S01]  /*9db0*/  FMUL.FTZ R4, R62, UR57 ;  /* 0x000000393e047c20 */ /* 0x000fe20008410000 */
[----:B------:R-:W-:Y:S01]  /*9dc0*/  LEA R6, R5, -R96, 0x1 ;  /* 0x8000006005067211 */ /* 0x000fe200078e08ff */
[----:B------:R-:W-:Y:S01]  /*9dd0*/  FMUL.FTZ R5, R203, UR57 ;  /* 0x00000039cb057c20 */ /* 0x000fe20008410000 */
[----:B------:R-:W-:Y:S01]  /*9de0*/  FMUL.FTZ R125, R18, R196 ;  /* 0x000000c4127d7220 */ /* 0x000fe20000410000 */
[----:B------:R-:W-:Y:S01]  /*9df0*/  FFMA.FTZ R133, R141, UR58, -R4 ;  /* 0x0000003a8d857c23 */ /* 0x000fe20008010804 */
[----:B------:R-:W-:Y:S01]  /*9e00*/  FMUL.FTZ R4, R200, UR57 ;  /* 0x00000039c8047c20 */ /* 0x000fe20008410000 */
[----:B------:R-:W-:Y:S01]  /*9e10*/  ISETP.GE.AND P1, PT, R6, 0x1, PT ;  /* 0x000000010600780c */ /* 0x000fe20003f26270 */
[----:B0-----:R-:W-:Y:S01]  /*9e20*/  FMUL.FTZ R120, R19, R116 ;  /* 0x0000007413787220 */ /* 0x001fe20000410000 */
[----:B------:R-:W-:Y:S01]  /*9e30*/  FFMA.FTZ R130, R202, UR58, R5 ;  /* 0x0000003aca827c23 */ /* 0x000fe20008010005 */
[----:B------:R-:W-:Y:S01]  /*9e40*/  FFMA.FTZ R129, R201, UR58, -R4 ;  /* 0x0000003ac9817c23 */ /* 0x000fe20008010804 */
[----:B------:R-:W-:Y:S01]  /*9e50*/  FMUL.FTZ R4, R157, UR57 ;  /* 0x000000399d047c20 */ /* 0x000fe20008410000 */
[-C--:B------:R-:W-:Y:S01]  /*9e60*/  FFMA.FTZ R158, R233, R120.reuse, -R158 ;  /* 0x00000078e99e7223 */ /* 0x080fe2000001089e */
[----:B------:R-:W-:Y:S01]  /*9e70*/  FMUL.FTZ R120, R215, R120 ;  /* 0x00000078d7787220 */ /* 0x000fe20000410000 */
[----:B------:R-:W-:Y:S01]  /*9e80*/  FMUL.FTZ R5, R213, R125 ;  /* 0x0000007dd5057220 */ /* 0x000fe20000410000 */
[C---:B------:R-:W-:Y:S01]  /*9e90*/  FFMA.FTZ R139, R119.reuse, UR58, -R4 ;  /* 0x0000003a778b7c23 */ /* 0x040fe20008010804 */
[----:B------:R-:W-:Y:S01]  /*9ea0*/  FMUL.FTZ R4, R119, UR57 ;  /* 0x0000003977047c20 */ /* 0x000fe20008410000 */
[----:B------:R-:W-:Y:S01]  /*9eb0*/  FFMA.FTZ R120, R233, R12, R120 ;  /* 0x0000000ce9787223 */ /* 0x000fe20000010078 */
[----:B------:R-:W-:Y:S01]  /*9ec0*/  FMUL.FTZ R140, R9, UR57 ;  /* 0x00000039098c7c20 */ /* 0x000fe20008410000 */
[----:B------:R-:W-:Y:S01]  /*9ed0*/  FMUL.FTZ R144, R151, UR57 ;  /* 0x0000003997907c20 */ /* 0x000fe20008410000 */
[----:B------:R-:W-:Y:S01]  /*9ee0*/  FFMA.FTZ R143, R157, UR58, R4 ;  /* 0x0000003a9d8f7c23 */ /* 0x000fe20008010004 */
[----:B------:R-:W-:Y:S01]  /*9ef0*/  FADD.FTZ R7, R3, R120 ;  /* 0x0000007803077221 */ /* 0x000fe20000010000 */
[----:B------:R-:W-:Y:S01]  /*9f00*/  FMUL.FTZ R3, R207, UR57 ;  /* 0x00000039cf037c20 */ /* 0x000fe20008410000 */
[----:B------:R-:W-:Y:S01]  /*9f10*/  FMUL.FTZ R120, R196, UR57 ;  /* 0x00000039c4787c20 */ /* 0x000fe20008410000 */
[----:B------:R-:W-:Y:S01]  /*9f20*/  FMUL.FTZ R4, R193, UR57 ;  /* 0x00000039c1047c20 */ /* 0x000fe20008410000 */
[----:B------:R-:W-:Y:S01]  /*9f30*/  FFMA.FTZ R140, R151, UR58, -R140 ;  /* 0x0000003a978c7c23 */ /* 0x000fe2000801088c */
[----:B------:R-:W-:Y:S01]  /*9f40*/  FFMA.FTZ R134, R206, UR58, R3 ;  /* 0x0000003ace867c23 */ /* 0x000fe20008010003 */
[----:B------:R-:W-:Y:S01]  /*9f50*/  FMUL.FTZ R3, R201, UR57 ;  /* 0x00000039c9037c20 */ /* 0x000fe20008410000 */
[----:B------:R-:W-:Y:S01]  /*9f60*/  FFMA.FTZ R120, R197, UR58, -R120 ;  /* 0x0000003ac5787c23 */ /* 0x000fe20008010878 */
[----:B------:R-:W-:Y:S01]  /*9f70*/  FMUL.FTZ R197, R18, R197 ;  /* 0x000000c512c57220 */ /* 0x000fe20000410000 */
[----:B------:R-:W-:Y:S01]  /*9f80*/  FFMA.FTZ R149, R9, UR58, R144 ;  /* 0x0000003a09957c23 */ /* 0x000fe20008010090 */
[----:B------:R-:W-:Y:S01]  /*9f90*/  FFMA.FTZ R128, R200, UR58, R3 ;  /* 0x0000003ac8807c23 */ /* 0x000fe20008010003 */
[----:B------:R-:W-:Y:S01]  /*9fa0*/  FMUL.FTZ R3, R194, UR57 ;  /* 0x00000039c2037c20 */ /* 0x000fe20008410000 */
[----:B------:R-:W-:Y:S01]  /*9fb0*/  FFMA.FTZ R160, R234, R197, -R5 ;  /* 0x000000c5eaa07223 */ /* 0x000fe20000010805 */
[----:B------:R-:W-:Y:S01]  /*9fc0*/  FMUL.FTZ R5, R116, UR57 ;  /* 0x0000003974057c20 */ /* 0x000fe20008410000 */
[----:B------:R-:W-:Y:S01]  /*9fd0*/  FMUL.FTZ R153, R190, UR57 ;  /* 0x00000039be997c20 */ /* 0x000fe20008410000 */
[----:B------:R-:W-:Y:S01]  /*9fe0*/  FFMA.FTZ R138, R116, UR58, -R3 ;  /* 0x0000003a748a7c23 */ /* 0x000fe20008010803 */
[----:B------:R-:W-:Y:S01]  /*9ff0*/  FMUL.FTZ R3, R10, UR57 ;  /* 0x000000390a037c20 */ /* 0x000fe20008410000 */
[----:B------:R-:W-:Y:S01]  /*a000*/  FFMA.FTZ R116, R194, UR58, R5 ;  /* 0x0000003ac2747c23 */ /* 0x000fe20008010005 */
[C---:B------:R-:W-:Y:S01]  /*a010*/  FFMA.FTZ R151, R61.reuse, UR58, R4 ;  /* 0x0000003a3d977c23 */ /* 0x040fe20008010004 */
[----:B------:R-:W-:Y:S01]  /*a020*/  FMUL.FTZ R136, R206, UR57 ;  /* 0x00000039ce887c20 */ /* 0x000fe20008410000 */
[----:B------:R-:W-:Y:S01]  /*a030*/  FFMA.FTZ R119, R156, UR58, -R3 ;  /* 0x0000003a9c777c23 */ /* 0x000fe20008010803 */
[----:B------:R-:W-:Y:S01]  /*a040*/  FMUL.FTZ R3, R148, UR57 ;  /* 0x0000003994037c20 */ /* 0x000fe20008410000 */
[----:B------:R-:W-:Y:S01]  /*a050*/  FMUL.FTZ R127, R198, UR57 ;  /* 0x00000039c67f7c20 */ /* 0x000fe20008410000 */
[----:B------:R-:W-:Y:S01]  /*a060*/  FMUL.FTZ R137, R110, UR57 ;  /* 0x000000396e897c20 */ /* 0x000fe20008410000 */
[----:B------:R-:W-:Y:S01]  /*a070*/  FMUL.FTZ R142, R61, UR57 ;  /* 0x000000393d8e7c20 */ /* 0x000fe20008410000 */
[----:B------:R-:W-:Y:S01]  /*a080*/  FFMA.FTZ R144, R64, UR58, R3 ;  /* 0x0000003a40907c23 */ /* 0x000fe20008010003 */
[----:B------:R-:W-:Y:S01]  /*a090*/  FMUL.FTZ R4, R63, UR57 ;  /* 0x000000393f047c20 */ /* 0x000fe20008410000 */
[----:B------:R-:W-:Y:S01]  /*a0a0*/  FMUL.FTZ R5, R0, UR57 ;  /* 0x0000003900057c20 */ /* 0x000fe20008410000 */
        /* <DEDUP_REMOVED lines=50> */
.L_x_6884:
[----:B------:R-:W-:Y:S05]  /*a3d0*/  BSYNC B0 ;  /* 0x0000000000007941 */ /* 0x000fea0003800000 */
.L_x_6883:
[----:B------:R-:W-:Y:S01]  /*a3e0*/  USHF.R.U32.HI UR44, URZ, 0x1, UR35 ;  /* 0x000000013f2c7899 */ /* 0x000fe20008011623 */
[----:B------:R-:W-:Y:S01]  /*a3f0*/  FMUL.FTZ R197, R213, R197 ;  /* 0x000000c5d5c57220 */ /* 0x000fe20000410000 */
[----:B------:R-:W-:Y:S01]  /*a400*/  USHF.R.U64 UR57, UR34, 0x1, UR35 ;  /* 0x0000000122397899 */ /* 0x000fe20008001223 */
[----:B------:R-:W-:Y:S01]  /*a410*/  FADD.FTZ R159, R159, R158 ;  /* 0x0000009e9f9f7221 */ /* 0x000fe20000010000 */
[----:B------:R-:W-:Y:S01]  /*a420*/  UIMAD UR58, UR44, UR52, URZ ;  /* 0x000000342c3a72a4 */ /* 0x000fe2000f8e023f */
[----:B------:R-:W-:Y:S01]  /*a430*/  FFMA.FTZ R180, -R11, R180, R112 ;  /* 0x000000b40bb47223 */ /* 0x000fe20000010170 */
[----:B------:R-:W-:Y:S01]  /*a440*/  UIMAD.WIDE.U32 UR44, UR57, UR52, URZ ;  /* 0x00000034392c72a5 */ /* 0x000fe2000f8e003f */
[----:B------:R-:W-:Y:S01]  /*a450*/  FMUL.FTZ R11, R17, R198 ;  /* 0x000000c6110b7220 */ /* 0x000fe20000410000 */
[----:B------:R-:W-:Y:S01]  /*a460*/  UIMAD UR58, UR56, UR57, UR58 ;  /* 0x00000039383a72a4 */ /* 0x000fe2000f8e023a */
[----:B------:R-:W-:Y:S01]  /*a470*/  FFMA.FTZ R2, R234, R125, R197 ;  /* 0x0000007dea027223 */ /* 0x000fe200000100c5 */
[----:B------:R-:W-:Y:S01]  /*a480*/  UIMAD UR55, UR55, UR36, URZ ;  /* 0x00000024373772a4 */ /* 0x000fe2000f8e023f */
[----:B------:R-:W-:Y:S01]  /*a490*/  FADD.FTZ R160, R159, R160 ;  /* 0x000000a09fa07221 */ /* 0x000fe20000010000 */
[----:B------:R-:W-:Y:S01]  /*a4a0*/  UIADD3 UR45, UR58, UR45, URZ ;  /* 0x0000002d3a2d7290 */ /* 0x000fe2000fffe03f */
[C---:B------:R-:W-:Y:S01]  /*a4b0*/  FFMA.FTZ R112, -R17.reuse, R99, R211 ;  /* 0x0000006311707223 */ /* 0x040fe200000101d3 */
[----:B------:R-:W-:Y:S01]  /*a4c0*/  UIMAD UR55, UR51, UR37, UR55 ;  /* 0x00000025333772a4 */ /* 0x000fe2000f8e0237 */
[----:B------:R-:W-:Y:S01]  /*a4d0*/  FMUL.FTZ R159, R16, R200 ;  /* 0x000000c8109f7220 */ /* 0x000fe20000410000 */
[----:B------:R-:W-:Y:S01]  /*a4e0*/  UIMAD.WIDE.U32 UR44, UR51, UR36, UR44 ;  /* 0x00000024332c72a5 */ /* 0x000fe2000f8e002c */
[----:B0-----:R-:W-:Y:S01]  /*a4f0*/  FMUL.FTZ R5, R17, R110 ;  /* 0x0000006e11057220 */ /* 0x001fe20000410000 */
[----:B------:R-:W-:Y:S01]  /*a500*/  FMUL.FTZ R163, R212, R11 ;  /* 0x0000000bd4a37220 */ /* 0x000fe20000410000 */
[----:B------:R-:W-:Y:S01]  /*a510*/  FADD.FTZ R7, R7, R2 ;  /* 0x0000000207077221 */ /* 0x000fe20000010000 */
[----:B------:R-:W-:Y:S01]  /*a520*/  UIADD3 UR55, UR55, UR45, URZ ;  /* 0x0000002d37377290 */ /* 0x000fe2000fffe03f */
[----:B------:R-:W0:Y:S01]  /*a530*/  LDC.64 R2, c[0x0][0x380] ;  /* 0x0000e000ff027b82 */ /* 0x000e220000000a00 */
[----:B------:R-:W-:Y:S01]  /*a540*/  ULEA UR56, UP0, UR44, UR38, 0x3 ;  /* 0x000000262c387291 */ /* 0x000fe2000f80183f */
[C---:B------:R-:W-:Y:S01]  /*a550*/  FFMA.FTZ R235, -R16.reuse, R98, R235 ;  /* 0x0000006210eb7223 */ /* 0x040fe200000101eb */
[----:B------:R-:W-:Y:S01]  /*a560*/  UIADD3 UR45, UR7, -UR14, URZ ;  /* 0x8000000e072d7290 */ /* 0x000fe2000fffe03f */
[----:B------:R-:W-:Y:S01]  /*a570*/  FMUL.FTZ R201, R16, R201 ;  /* 0x000000c910c97220 */ /* 0x000fe20000410000 */
[----:B------:R-:W-:Y:S01]  /*a580*/  FMUL.FTZ R110, R210, R159 ;  /* 0x0000009fd26e7220 */ /* 0x000fe20000410000 */
[-C--:B------:R-:W-:Y:S01]  /*a590*/  FFMA.FTZ R163, R112, R5.reuse, -R163 ;  /* 0x0000000570a37223 */ /* 0x080fe200000108a3 */
[----:B------:R-:W-:Y:S01]  /*a5a0*/  ULEA.HI.X UR55, UR44, UR39, UR55, 0x3, UP0 ;  /* 0x000000272c377291 */ /* 0x000fe200080f1c37 */
[----:B------:R-:W-:Y:S01]  /*a5b0*/  FMUL.FTZ R5, R212, R5 ;  /* 0x00000005d4057220 */ /* 0x000fe20000410000 */
[----:B------:R-:W-:Y:S01]  /*a5c0*/  UIMAD UR44, UR45, -0x800, URZ ;  /* 0xfffff8002d2c78a4 */ /* 0x000fe2000f8e023f */
[----:B------:R-:W-:Y:S01]  /*a5d0*/  LEA R4, P1, R96, UR56, 0x2 ;  /* 0x0000003860047c11 */ /* 0x000fe2000f8210ff */
[----:B------:R-:W-:Y:S01]  /*a5e0*/  FFMA.FTZ R165, R235, R201, -R110 ;  /* 0x000000c9eba57223 */ /* 0x000fe2000001086e */
[----:B------:R-:W-:Y:S01]  /*a5f0*/  FFMA.FTZ R110, R112, R11, R5 ;  /* 0x0000000b706e7223 */ /* 0x000fe20000010005 */
[----:B------:R-:W-:Y:S01]  /*a600*/  FMUL.FTZ R156, R210, R201 ;  /* 0x000000c9d29c7220 */ /* 0x000fe20000410000 */
[----:B------:R-:W-:Y:S01]  /*a610*/  LEA.HI.X R5, R96, UR55, RZ, 0x2, P1 ;  /* 0x0000003760057c11 */ /* 0x000fe200088f14ff */
[----:B------:R-:W-:Y:S01]  /*a620*/  FADD.FTZ R160, R160, R163 ;  /* 0x000000a3a0a07221 */ /* 0x000fe20000010000 */
[----:B------:R-:W-:Y:S01]  /*a630*/  MOV R167, UR44 ;  /* 0x0000002c00a77c02 */ /* 0x000fe20008000f00 */
[----:B------:R-:W-:Y:S01]  /*a640*/  FADD.FTZ R7, R7, R110 ;  /* 0x0000006e07077221 */ /* 0x000fe20000010000 */
[----:B------:R-:W-:Y:S01]  /*a650*/  FMUL.FTZ R110, R15, R202 ;  /* 0x000000ca0f6e7220 */ /* 0x000fe20000410000 */
[----:B------:R-:W-:Y:S01]  /*a660*/  FFMA.FTZ R156, R235, R159, R156 ;  /* 0x0000009feb9c7223 */ /* 0x000fe2000001009c */
[----:B------:R-:W-:Y:S01]  /*a670*/  FFMA.FTZ R163, -R15, R97, R236 ;  /* 0x000000610fa37223 */ /* 0x000fe200000101ec */
[----:B------:R-:W-:-:S04]  /*a680*/  IMAD.WIDE R4, R167, 0x4, R4 ;  /* 0x00000004a7047825 */ /* 0x000fc800078e0204 */
[C---:B------:R-:W-:Y:S01]  /*a690*/  FMUL.FTZ R167, R14.reuse, R141 ;  /* 0x0000008d0ea77220 */ /* 0x040fe20000410000 */
[----:B------:R-:W-:Y:S01]  /*a6a0*/  FMUL.FTZ R158, R15, R203 ;  /* 0x000000cb0f9e7220 */ /* 0x000fe20000410000 */
[----:B------:R-:W-:Y:S01]  /*a6b0*/  FMUL.FTZ R164, R209, R110 ;  /* 0x0000006ed1a47220 */ /* 0x000fe20000410000 */
[----:B------:R-:W-:Y:S01]  /*a6c0*/  FMUL.FTZ R141, R14, R62 ;  /* 0x0000003e0e8d7220 */ /* 0x000fe20000410000 */
[----:B------:R-:W-:Y:S01]  /*a6d0*/  FADD.FTZ R7, R7, R156 ;  /* 0x0000009c07077221 */ /* 0x000fe20000010000 */
[----:B------:R-:W-:Y:S01]  /*a6e0*/  FADD.FTZ R160, R160, R165 ;  /* 0x000000a5a0a07221 */ /* 0x000fe20000010000 */
[----:B------:R-:W-:Y:S01]  /*a6f0*/  USHF.L.U64.HI UR45, UR5, 0x2, UR4 ;  /* 0x00000002052d7899 */ /* 0x000fe20008010204 */
[----:B------:R-:W-:Y:S01]  /*a700*/  FFMA.FTZ R156, -R14, R107, R237 ;  /* 0x0000006b0e9c7223 */ /* 0x000fe200000101ed */
[-C--:B------:R-:W-:Y:S01]  /*a710*/  FFMA.FTZ R165, R163, R158.reuse, -R164 ;  /* 0x0000009ea3a57223 */ /* 0x080fe200000108a4 */
[----:B------:R-:W-:Y:S01]  /*a720*/  FMUL.FTZ R169, R208, R141 ;  /* 0x0000008dd0a97220 */ /* 0x000fe20000410000 */
[----:B------:R-:W-:Y:S01]  /*a730*/  USHF.L.U32 UR44, UR5, 0x2, URZ ;  /* 0x00000002052c7899 */ /* 0x000fe2000800063f */
[----:B------:R-:W-:Y:S01]  /*a740*/  FMUL.FTZ R158, R209, R158 ;  /* 0x0000009ed19e7220 */ /* 0x000fe20000410000 */
[----:B------:R-:W-:Y:S01]  /*a750*/  FADD.FTZ R160, R160, R165 ;  /* 0x000000a5a0a07221 */ /* 0x000fe20000010000 */
[----:B------:R-:W-:Y:S01]  /*a760*/  FFMA.FTZ R169, R156, R167, -R169 ;  /* 0x000000a79ca97223 */ /* 0x000fe200000108a9 */
[----:B0-----:R-:W-:-:S02]  /*a770*/  IMAD R164, R2, UR45, RZ ;  /* 0x0000002d02a47c24 */ /* 0x001fc4000f8e02ff */
[----:B------:R-:W-:Y:S01]  /*a780*/  FFMA.FTZ R158, R163, R110, R158 ;  /* 0x0000006ea39e7223 */ /* 0x000fe2000001009e */
[----:B------:R-:W-:Y:S01]  /*a790*/  FMUL.FTZ R167, R208, R167 ;  /* 0x000000a7d0a77220 */ /* 0x000fe20000410000 */
[----:B------:R-:W-:Y:S01]  /*a7a0*/  FADD.FTZ R166, R160, R169 ;  /* 0x000000a9a0a67221 */ /* 0x000fe20000010000 */
[----:B------:R-:W-:Y:S01]  /*a7b0*/  IMAD R169, R3, UR44, R164 ;  /* 0x0000002c03a97c24 */ /* 0x000fe2000f8e02a4 */
[----:B------:R-:W-:Y:S01]  /*a7c0*/  IADD3 R3, R96, 0x40, RZ ;  /* 0x0000004060037810 */ /* 0x000fe20007ffe0ff */
[----:B------:R-:W-:-:S04]  /*a7d0*/  IMAD.WIDE.U32 R4, R2, UR44, R4 ;  /* 0x0000002c02047c25 */ /* 0x000fc8000f8e0004 */
[----:B------:R-:W-:Y:S01]  /*a7e0*/  FADD.FTZ R7, R7, R158 ;  /* 0x0000009e07077221 */ /* 0x000fe20000010000 */
[----:B------:R-:W-:Y:S01]  /*a7f0*/  FFMA.FTZ R2, R156, R141, R167 ;  /* 0x0000008d9c027223 */ /* 0x000fe200000100a7 */
[----:B------:R-:W-:Y:S01]  /*a800*/  LEA.HI.SX32 R165, R3, R96, 0x1b ;  /* 0x0000006003a57211 */ /* 0x000fe200078fdaff */
[----:B------:R-:W-:Y:S01]  /*a810*/  FMUL.FTZ R158, R13, R206 ;  /* 0x000000ce0d9e7220 */ /* 0x000fe20000410000 */
[----:B------:R-:W-:Y:S01]  /*a820*/  IADD3 R3, R5, R169, RZ ;  /* 0x000000a905037210 */ /* 0x000fe20007ffe0ff */
[----:B------:R-:W-:Y:S01]  /*a830*/  FADD.FTZ R5, R7, R2 ;  /* 0x0000000207057221 */ /* 0x000fe20000010000 */
[----:B------:R-:W-:Y:S01]  /*a840*/  LEA R7, R165, R94, 0x2 ;  /* 0x0000005ea5077211 */ /* 0x000fe200078e10ff */
[----:B------:R-:W-:Y:S01]  /*a850*/  FADD.FTZ R161, R161, R162 ;  /* 0x000000a2a1a17221 */ /* 0x000fe20000010000 */
[----:B------:R-:W-:Y:S01]  /*a860*/  ISETP.GE.AND P1, PT, R6, 0x41, PT ;  /* 0x000000410600780c */ /* 0x000fe20003f26270 */
[C---:B------:R-:W-:Y:S01]  /*a870*/  FFMA.FTZ R223, -R13.reuse, R108, R223 ;  /* 0x0000006c0ddf7223 */ /* 0x040fe200000101df */
[----:B------:R-:W-:Y:S01]  /*a880*/  FMUL.FTZ R160, R13, R207 ;  /* 0x000000cf0da07220 */ /* 0x000fe20000410000 */
[----:B------:R-:W-:Y:S01]  /*a890*/  FMUL.FTZ R162, R239, R158 ;  /* 0x0000009eefa27220 */ /* 0x000fe20000410000 */
[----:B------:R-:W0:Y:S01]  /*a8a0*/  LDS R7, [R7+0x1180] ;  /* 0x0011800007077984 */ /* 0x000e220000000800 */
[----:B------:R-:W-:Y:S01]  /*a8b0*/  BSSY B0, `(.L_x_6885) ;  /* 0x0000009000007945 */ /* 0x000fe20003800000 */
[----:B------:R-:W-:Y:S01]  /*a8c0*/  FADD.FTZ R180, R180, -R183 ;  /* 0x800000b7b4b47221 */ /* 0x000fe20000010000 */
[----:B------:R-:W-:Y:S01]  /*a8d0*/  FFMA.FTZ R167, R223, R160, -R162 ;  /* 0x000000a0dfa77223 */ /* 0x000fe200000108a2 */
[----:B------:R-:W-:-:S02]  /*a8e0*/  MOV R2, R4 ;  /* 0x0000000400027202 */ /* 0x000fc40000000f00 */
[----:B------:R-:W-:Y:S01]  /*a8f0*/  IADD3 R165, R96, 0x80, RZ ;  /* 0x0000008060a57810 */ /* 0x000fe20007ffe0ff */
[----:B------:R-:W-:Y:S01]  /*a900*/  FADD.FTZ R162, R166, R167 ;  /* 0x000000a7a6a27221 */ /* 0x000fe20000010000 */
[----:B------:R-:W-:Y:S01]  /*a910*/  IADD3 R167, R96, 0xc0, RZ ;  /* 0x000000c060a77810 */ /* 0x000fe20007ffe0ff */
[----:B------:R-:W-:Y:S06]  /*a920*/  @!P1 BRA `(.L_x_6886) ;  /* 0x0000000000049947 */ /* 0x000fec0003800000 */
[----:B0-----:R1:W-:Y:S02]  /*a930*/  REDG.E.ADD.F32.FTZ.RN.STRONG.GPU desc[UR20][R2.64+-0x1f00], R7 ;  /* 0xffe10007020079a6 */ /* 0x0013e4000c10f394 */
.L_x_6886:
[----:B------:R-:W-:Y:S05]  /*a940*/  BSYNC B0 ;  /* 0x0000000000007941 */ /* 0x000fea0003800000 */
.L_x_6885:
[----:B01----:R-:W-:Y:S01]  /*a950*/  IADD3 R7, R96, 0x100, RZ ;  /* 0x0000010060077810 */ /* 0x003fe20007ffe0ff */
[----:B------:R-:W-:Y:S01]  /*a960*/  BSSY B0, `(.L_x_6887) ;  /* 0x0000010000007945 */ /* 0x000fe20003800000 */
[-C--:B------:R-:W-:Y:S02]  /*a970*/  LEA.HI.SX32 R165, R165, R96.reuse, 0x1b ;  /* 0x00000060a5a57211 */ /* 0x080fe400078fdaff */
[----:B------:R-:W-:Y:S02]  /*a980*/  LEA.HI.SX32 R169, R7, R96, 0x1b ;  /* 0x0000006007a97211 */ /* 0x000fe400078fdaff */
        /* <DEDUP_REMOVED lines=13> */
.L_x_6888:
[----:B------:R-:W-:Y:S05]  /*aa60*/  BSYNC B0 ;  /* 0x0000000000007941 */ /* 0x000fea0003800000 */
.L_x_6887:
[----:B01----:R0:W1:Y:S01]  /*aa70*/  LDS R7, [R167+0x1380] ;  /* 0x00138000a7077984 */ /* 0x0030620000000800 */
[----:B------:R-:W-:Y:S01]  /*aa80*/  BSSY B0, `(.L_x_6889) ;  /* 0x0000006000007945 */ /* 0x000fe20003800000 */
[----:B------:R-:W-:Y:S02]  /*aa90*/  IADD3 R165, R96, 0x180, RZ ;  /* 0x0000018060a57810 */ /* 0x000fe40007ffe0ff */
[----:B------:R-:W-:Y:S02]  /*aaa0*/  LEA.HI.SX32 R171, R171, R96, 0x1b ;  /* 0x00000060abab7211 */ /* 0x000fe400078fdaff */
[----:B------:R-:W-:Y:S01]  /*aab0*/  LEA R169, R169, R94, 0x2 ;  /* 0x0000005ea9a97211 */ /* 0x000fe200078e10ff */
[----:B------:R-:W-:Y:S06]  /*aac0*/  @!P1 BRA `(.L_x_6890) ;  /* 0x0000000000049947 */ /* 0x000fec0003800000 */
[----:B-1----:R2:W-:Y:S02]  /*aad0*/  REDG.E.ADD.F32.FTZ.RN.STRONG.GPU desc[UR20][R2.64+-0x1d00], R7 ;  /* 0xffe30007020079a6 */ /* 0x0025e4000c10f394 */
.L_x_6890:
[----:B------:R-:W-:Y:S05]  /*aae0*/  BSYNC B0 ;  /* 0x0000000000007941 */ /* 0x000fea0003800000 */
.L_x_6889:
[----:B-12---:R1:W2:Y:S01]  /*aaf0*/  LDS R7, [R169+0x1480] ;  /* 0x00148000a9077984 */ /* 0x0062a20000000800 */
[----:B------:R-:W-:Y:S01]  /*ab00*/  BSSY B0, `(.L_x_6891) ;  /* 0x0000006000007945 */ /* 0x000fe20003800000 */
[----:B0-----:R-:W-:Y:S02]  /*ab10*/  IADD3 R167, R96, 0x1c0, RZ ;  /* 0x000001c060a77810 */ /* 0x001fe40007ffe0ff */
[----:B------:R-:W-:Y:S02]  /*ab20*/  LEA.HI.SX32 R165, R165, R96, 0x1b ;  /* 0x00000060a5a57211 */ /* 0x000fe400078fdaff */
[----:B------:R-:W-:Y:S01]  /*ab30*/  LEA R171, R171, R94, 0x2 ;  /* 0x0000005eabab7211 */ /* 0x000fe200078e10ff */
[----:B------:R-:W-:Y:S06]  /*ab40*/  @!P2 BRA `(.L_x_6892) ;  /* 0x000000000004a947 */ /* 0x000fec0003800000 */
[----:B--2---:R0:W-:Y:S02]  /*ab50*/  REDG.E.ADD.F32.FTZ.RN.STRONG.GPU desc[UR20][R2.64+-0x1c00], R7 ;  /* 0xffe40007020079a6 */ /* 0x0041e4000c10f394 */
.L_x_6892:
[----:B------:R-:W-:Y:S05]  /*ab60*/  BSYNC B0 ;  /* 0x0000000000007941 */ /* 0x000fea0003800000 */
.L_x_6891:
[----:B0-2---:R0:W2:Y:S01]  /*ab70*/  LDS R7, [R171+0x1580] ;  /* 0x00158000ab077984 */ /* 0x0050a20000000800 */
[----:B------:R-:W-:Y:S01]  /*ab80*/  BSSY B0, `(.L_x_6893) ;  /* 0x0000005000007945 */ /* 0x000fe20003800000 */
[----:B------:R-:W-:Y:S02]  /*ab90*/  LEA.HI.SX32 R167, R167, R96, 0x1b ;  /* 0x00000060a7a77211 */ /* 0x000fe400078fdaff */
[----:B------:R-:W-:Y:S01]  /*aba0*/  LEA R165, R165, R94, 0x2 ;  /* 0x0000005ea5a57211 */ /* 0x000fe200078e10ff */
[----:B------:R-:W-:Y:S06]  /*abb0*/  @!P3 BRA `(.L_x_6894) ;  /* 0x000000000004b947 */ /* 0x000fec0003800000 */
[----:B--2---:R4:W-:Y:S02]  /*abc0*/  REDG.E.ADD.F32.FTZ.RN.STRONG.GPU desc[UR20][R2.64+-0x1b00], R7 ;  /* 0xffe50007020079a6 */ /* 0x0049e4000c10f394 */
.L_x_6894:
[----:B------:R-:W-:Y:S05]  /*abd0*/  BSYNC B0 ;  /* 0x0000000000007941 */ /* 0x000fea0003800000 */
.L_x_6893:
[----:B--2-4-:R2:W4:Y:S01]  /*abe0*/  LDS R7, [R165+0x1680] ;  /* 0x00168000a5077984 */ /* 0x0145220000000800 */
[----:B------:R-:W-:Y:S01]  /*abf0*/  BSSY B0, `(.L_x_6895) ;  /* 0x0000004000007945 */ /* 0x000fe20003800000 */
[----:B------:R-:W-:-:S03]  /*ac00*/  LEA R167, R167, R94, 0x2 ;  /* 0x0000005ea7a77211 */ /* 0x000fc600078e10ff */
[----:B------:R-:W-:Y:S05]  /*ac10*/  @!P4 BRA `(.L_x_6896) ;  /* 0x000000000004c947 */ /* 0x000fea0003800000 */
[----:B----4-:R4:W-:Y:S02]  /*ac20*/  REDG.E.ADD.F32.FTZ.RN.STRONG.GPU desc[UR20][R2.64+-0x1a00], R7 ;  /* 0xffe60007020079a6 */ /* 0x0109e4000c10f394 */
.L_x_6896:
[----:B------:R-:W-:Y:S05]  /*ac30*/  BSYNC B0 ;  /* 0x0000000000007941 */ /* 0x000fea0003800000 */
.L_x_6895:
[----:B----4-:R4:W0:Y:S01]  /*ac40*/  LDS R7, [R167+0x1780] ;  /* 0x00178000a7077984 */ /* 0x0108220000000800 */
[----:B------:R-:W-:Y:S01]  /*ac50*/  BSSY B0, `(.L_x_6897) ;  /* 0x0000005000007945 */ /* 0x000fe20003800000 */
[C---:B-1----:R-:W-:Y:S02]  /*ac60*/  IADD3 R169, R96.reuse, 0x200, RZ ;  /* 0x0000020060a97810 */ /* 0x042fe40007ffe0ff */
[----:B--2---:R-:W-:Y:S01]  /*ac70*/  IADD3 R165, R96, 0x240, RZ ;  /* 0x0000024060a57810 */ /* 0x004fe20007ffe0ff */
[----:B------:R-:W-:Y:S06]  /*ac80*/  @!P5 BRA `(.L_x_6898) ;  /* 0x000000000004d947 */ /* 0x000fec0003800000 */
[----:B0-----:R1:W-:Y:S02]  /*ac90*/  REDG.E.ADD.F32.FTZ.RN.STRONG.GPU desc[UR20][R2.64+-0x1900], R7 ;  /* 0xffe70007020079a6 */ /* 0x0013e4000c10f394 */
.L_x_6898:
[----:B------:R-:W-:Y:S05]  /*aca0*/  BSYNC B0 ;  /* 0x0000000000007941 */ /* 0x000fea0003800000 */
.L_x_6897:
[----:B01----:R-:W-:Y:S01]  /*acb0*/  LEA.HI.SX32 R7, R169, R96, 0x1b ;  /* 0x00000060a9077211 */ /* 0x003fe200078fdaff */
[----:B------:R-:W-:Y:S01]  /*acc0*/  BSSY B0, `(.L_x_6899) ;  /* 0x0000010000007945 */ /* 0x000fe20003800000 */
[----:B------:R-:W-:Y:S02]  /*acd0*/  ISETP.GE.AND P6, PT, R6, 0x201, PT ;  /* 0x000002010600780c */ /* 0x000fe40003fc6270 */
[----:B------:R-:W-:Y:S02]  /*ace0*/  LEA R7, R7, R94, 0x2 ;  /* 0x0000005e07077211 */ /* 0x000fe400078e10ff */
[C---:B----4-:R-:W-:Y:S02]  /*acf0*/  IADD3 R167, R96.reuse, 0x280, RZ ;  /* 0x0000028060a77810 */ /* 0x050fe40007ffe0ff */
        /* <DEDUP_REMOVED lines=12> */
.L_x_6900:
[----:B------:R-:W-:Y:S05]  /*adc0*/  BSYNC B0 ;  /* 0x0000000000007941 */ /* 0x000fea0003800000 */
.L_x_6899:
[----:B01----:R0:W1:Y:S01]  /*add0*/  LDS R7, [R4+0x1980] ;  /* 0x0019800004077984 */ /* 0x0030620000000800 */
[----:B------:R-:W-:Y:S01]  /*ade0*/  BSSY B0, `(.L_x_6901) ;  /* 0x0000006000007945 */ /* 0x000fe20003800000 */
[----:B------:R-:W-:Y:S02]  /*adf0*/  IADD3 R165, R96, 0x300, RZ ;  /* 0x0000030060a57810 */ /* 0x000fe40007ffe0ff */
[----:B------:R-:W-:Y:S02]  /*ae00*/  LEA.HI.SX32 R169, R169, R96, 0x1b ;  /* 0x00000060a9a97211 */ /* 0x000fe400078fdaff */
[----:B------:R-:W-:Y:S01]  /*ae10*/  LEA R164, R167, R94, 0x2 ;  /* 0x0000005ea7a47211 */ /* 0x000fe200078e10ff */
[----:B------:R-:W-:Y:S06]  /*ae20*/  @!P1 BRA `(.L_x_6902) ;  /* 0x0000000000049947 */ /* 0x000fec0003800000 */
[----:B-1----:R2:W-:Y:S02]  /*ae30*/  REDG.E.ADD.F32.FTZ.RN.STRONG.GPU desc[UR20][R2.64+-0x1700], R7 ;  /* 0xffe90007020079a6 */ /* 0x0025e4000c10f394 */
.L_x_6902:
[----:B------:R-:W-:Y:S05]  /*ae40*/  BSYNC B0 ;  /* 0x0000000000007941 */ /* 0x000fea0003800000 */
.L_x_6901:
[----:B-12---:R1:W2:Y:S01]  /*ae50*/  LDS R7, [R164+0x1a80] ;  /* 0x001a8000a4077984 */ /* 0x0062a20000000800 */
[----:B------:R-:W-:Y:S01]  /*ae60*/  BSSY B0, `(.L_x_6903) ;  /* 0x0000006000007945 */ /* 0x000fe20003800000 */
[----:B------:R-:W-:Y:S02]  /*ae70*/  IADD3 R167, R96, 0x340, RZ ;  /* 0x0000034060a77810 */ /* 0x000fe40007ffe0ff */
[----:B------:R-:W-:Y:S02]  /*ae80*/  LEA.HI.SX32 R165, R165, R96, 0x1b ;  /* 0x00000060a5a57211 */ /* 0x000fe400078fdaff */
[----:B------:R-:W-:Y:S01]  /*ae90*/  LEA R169, R169, R94, 0x2 ;  /* 0x0000005ea9a97211 */ /* 0x000fe200078e10ff */
[----:B------:R-:W-:Y:S06]  /*aea0*/  @!P2 BRA `(.L_x_6904) ;  /* 0x000000000004a947 */ /* 0x000fec0003800000 */
[----:B--2---:R4:W-:Y:S02]  /*aeb0*/  REDG.E.ADD.F32.FTZ.RN.STRONG.GPU desc[UR20][R2.64+-0x1600], R7 ;  /* 0xffea0007020079a6 */ /* 0x0049e4000c10f394 */
.L_x_6904:
[----:B------:R-:W-:Y:S05]  /*aec0*/  BSYNC B0 ;  /* 0x0000000000007941 */ /* 0x000fea0003800000 */
.L_x_6903:
[----:B--2-4-:R2:W4:Y:S01]  /*aed0*/  LDS R7, [R169+0x1b80] ;  /* 0x001b8000a9077984 */ /* 0x0145220000000800 */
[----:B------:R-:W-:Y:S01]  /*aee0*/  BSSY B0, `(.L_x_6905) ;  /* 0x0000005000007945 */ /* 0x000fe20003800000 */
[----:B------:R-:W-:Y:S02]  /*aef0*/  LEA.HI.SX32 R167, R167, R96, 0x1b ;  /* 0x00000060a7a77211 */ /* 0x000fe400078fdaff */
[----:B------:R-:W-:Y:S01]  /*af00*/  LEA R165, R165, R94, 0x2 ;  /* 0x0000005ea5a57211 */ /* 0x000fe200078e10ff */
[----:B------:R-:W-:Y:S06]  /*af10*/  @!P3 BRA `(.L_x_6906) ;  /* 0x000000000004b947 */ /* 0x000fec0003800000 */
[----:B----4-:R4:W-:Y:S02]  /*af20*/  REDG.E.ADD.F32.FTZ.RN.STRONG.GPU desc[UR20][R2.64+-0x1500], R7 ;  /* 0xffeb0007020079a6 */ /* 0x0109e4000c10f394 */
.L_x_6906:
[----:B------:R-:W-:Y:S05]  /*af30*/  BSYNC B0 ;  /* 0x0000000000007941 */ /* 0x000fea0003800000 */
.L_x_6905:
[----:B----4-:R4:W1:Y:S01]  /*af40*/  LDS R7, [R165+0x1c80] ;  /* 0x001c8000a5077984 */ /* 0x0108620000000800 */
[----:B------:R-:W-:Y:S01]  /*af50*/  BSSY B0, `(.L_x_6907) ;  /* 0x0000004000007945 */ /* 0x000fe20003800000 */
[----:B0-----:R-:W-:-:S03]  /*af60*/  LEA R4, R167, R94, 0x2 ;  /* 0x0000005ea7047211 */ /* 0x001fc600078e10ff */
[----:B------:R-:W-:Y:S05]  /*af70*/  @!P4 BRA `(.L_x_6908) ;  /* 0x000000000004c947 */ /* 0x000fea0003800000 */
[----:B-1----:R0:W-:Y:S02]  /*af80*/  REDG.E.ADD.F32.FTZ.RN.STRONG.GPU desc[UR20][R2.64+-0x1400], R7 ;  /* 0xffec0007020079a6 */ /* 0x0021e4000c10f394 */
.L_x_6908:
[----:B------:R-:W-:Y:S05]  /*af90*/  BSYNC B0 ;  /* 0x0000000000007941 */ /* 0x000fea0003800000 */
.L_x_6907:
[----:B01----:R0:W1:Y:S01]  /*afa0*/  LDS R7, [R4+0x1d80] ;  /* 0x001d800004077984 */ /* 0x0030620000000800 */
[----:B------:R-:W-:Y:S01]  /*afb0*/  BSSY B0, `(.L_x_6909) ;  /* 0x0000005000007945 */ /* 0x000fe20003800000 */
[C---:B----4-:R-:W-:Y:S02]  /*afc0*/  IADD3 R165, R96.reuse, 0x380, RZ ;  /* 0x0000038060a57810 */ /* 0x050fe40007ffe0ff */
[----:B------:R-:W-:Y:S01]  /*afd0*/  IADD3 R167, R96, 0x3c0, RZ ;  /* 0x000003c060a77810 */ /* 0x000fe20007ffe0ff */
[----:B------:R-:W-:Y:S06]  /*afe0*/  @!P5 BRA `(.L_x_6910) ;  /* 0x000000000004d947 */ /* 0x000fec0003800000 */
[----:B-1----:R4:W-:Y:S02]  /*aff0*/  REDG.E.ADD.F32.FTZ.RN.STRONG.GPU desc[UR20][R2.64+-0x1300], R7 ;  /* 0xffed0007020079a6 */ /* 0x0029e4000c10f394 */
.L_x_6910:
[----:B------:R-:W-:Y:S05]  /*b000*/  BSYNC B0 ;  /* 0x0000000000007941 */ /* 0x000fea0003800000 */
.L_x_6909:
[----:B-1--4-:R-:W-:Y:S01]  /*b010*/  IADD3 R7, R96, 0x400, RZ ;  /* 0x0000040060077810 */ /* 0x012fe20007ffe0ff */
        /* <DEDUP_REMOVED lines=16> */
.L_x_6912:
[----:B------:R-:W-:Y:S05]  /*b120*/  BSYNC B0 ;  /* 0x0000000000007941 */ /* 0x000fea0003800000 */
.L_x_6911:
[----:B-12---:R1:W2:Y:S01]  /*b130*/  LDS R7, [R167+0x1f80] ;  /* 0x001f8000a7077984 */ /* 0x0062a20000000800 */
[----:B------:R-:W-:Y:S01]  /*b140*/  BSSY B0, `(.L_x_6913) ;  /* 0x0000006000007945 */ /* 0x000fe20003800000 */
[----:B------:R-:W-:Y:S02]  /*b150*/  IADD3 R165, R96, 0x480, RZ ;  /* 0x0000048060a57810 */ /* 0x000fe40007ffe0ff */
[----:B------:R-:W-:Y:S02]  /*b160*/  LEA.HI.SX32 R171, R171, R96, 0x1b ;  /* 0x00000060abab7211 */ /* 0x000fe400078fdaff */
[----:B------:R-:W-:Y:S01]  /*b170*/  LEA R169, R169, R94, 0x2 ;  /* 0x0000005ea9a97211 */ /* 0x000fe200078e10ff */
[----:B------:R-:W-:Y:S06]  /*b180*/  @!P1 BRA `(.L_x_6914) ;  /* 0x0000000000049947 */ /* 0x000fec0003800000 */
[----:B--2---:R4:W-:Y:S02]  /*b190*/  REDG.E.ADD.F32.FTZ.RN.STRONG.GPU desc[UR20][R2.64+-0x1100], R7 ;  /* 0xffef0007020079a6 */ /* 0x0049e4000c10f394 */
.L_x_6914:
[----:B------:R-:W-:Y:S05]  /*b1a0*/  BSYNC B0 ;  /* 0x0000000000007941 */ /* 0x000fea0003800000 */
.L_x_6913:
[----:B--2-4-:R2:W4:Y:S01]  /*b1b0*/  LDS R7, [R169+0x2080] ;  /* 0x00208000a9077984 */ /* 0x0145220000000800 */
[----:B------:R-:W-:Y:S01]  /*b1c0*/  BSSY B0, `(.L_x_6915) ;  /* 0x0000006000007945 */ /* 0x000fe20003800000 */
[----:B-1----:R-:W-:Y:S02]  /*b1d0*/  IADD3 R167, R96, 0x4c0, RZ ;  /* 0x000004c060a77810 */ /* 0x002fe40007ffe0ff */
[----:B------:R-:W-:Y:S02]  /*b1e0*/  LEA.HI.SX32 R165, R165, R96, 0x1b ;  /* 0x00000060a5a57211 */ /* 0x000fe400078fdaff */
[----:B------:R-:W-:Y:S01]  /*b1f0*/  LEA R171, R171, R94, 0x2 ;  /* 0x0000005eabab7211 */ /* 0x000fe200078e10ff */
[----:B------:R-:W-:Y:S06]  /*b200*/  @!P2 BRA `(.L_x_6916) ;  /* 0x000000000004a947 */ /* 0x000fec0003800000 */
[----:B----4-:R1:W-:Y:S02]  /*b210*/  REDG.E.ADD.F32.FTZ.RN.STRONG.GPU desc[UR20][R2.64+-0x1000], R7 ;  /* 0xfff00007020079a6 */ /* 0x0103e4000c10f394 */
.L_x_6916:
[----:B------:R-:W-:Y:S05]  /*b220*/  BSYNC B0 ;  /* 0x0000000000007941 */ /* 0x000fea0003800000 */
.L_x_6915:
[----:B-1--4-:R1:W4:Y:S01]  /*b230*/  LDS R7, [R171+0x2180] ;  /* 0x00218000ab077984 */ /* 0x0123220000000800 */
[----:B------:R-:W-:Y:S01]  /*b240*/  BSSY B0, `(.L_x_6917) ;  /* 0x0000005000007945 */ /* 0x000fe20003800000 */
[----:B------:R-:W-:Y:S02]  /*b250*/  LEA.HI.SX32 R167, R167, R96, 0x1b ;  /* 0x00000060a7a77211 */ /* 0x000fe400078fdaff */
[----:B------:R-:W-:Y:S01]  /*b260*/  LEA R165, R165, R94, 0x2 ;  /* 0x0000005ea5a57211 */ /* 0x000fe200078e10ff */
[----:B------:R-:W-:Y:S06]  /*b270*/  @!P3 BRA `(.L_x_6918) ;  /* 0x000000000004b947 */ /* 0x000fec0003800000 */
[----:B----4-:R4:W-:Y:S02]  /*b280*/  REDG.E.ADD.F32.FTZ.RN.STRONG.GPU desc[UR20][R2.64+-0xf00], R7 ;  /* 0xfff10007020079a6 */ /* 0x0109e4000c10f394 */
.L_x_6918:
[----:B------:R-:W-:Y:S05]  /*b290*/  BSYNC B0 ;  /* 0x0000000000007941 */ /* 0x000fea0003800000 */
.L_x_6917:
[----:B----4-:R4:W1:Y:S01]  /*b2a0*/  LDS R7, [R165+0x2280] ;  /* 0x00228000a5077984 */ /* 0x0108620000000800 */
[----:B------:R-:W-:Y:S01]  /*b2b0*/  BSSY B0, `(.L_x_6919) ;  /* 0x0000004000007945 */ /* 0x000fe20003800000 */
[----:B0-----:R-:W-:-:S03]  /*b2c0*/  LEA R4, R167, R94, 0x2 ;  /* 0x0000005ea7047211 */ /* 0x001fc600078e10ff */
[----:B------:R-:W-:Y:S05]  /*b2d0*/  @!P4 BRA `(.L_x_6920) ;  /* 0x000000000004c947 */ /* 0x000fea0003800000 */
[----:B-1----:R0:W-:Y:S02]  /*b2e0*/  REDG.E.ADD.F32.FTZ.RN.STRONG.GPU desc[UR20][R2.64+-0xe00], R7 ;  /* 0xfff20007020079a6 */ /* 0x0021e4000c10f394 */
.L_x_6920:
[----:B------:R-:W-:Y:S05]  /*b2f0*/  BSYNC B0 ;  /* 0x0000000000007941 */ /* 0x000fea0003800000 */
.L_x_6919:
[----:B01----:R0:W1:Y:S01]  /*b300*/  LDS R7, [R4+0x2380] ;  /* 0x0023800004077984 */ /* 0x0030620000000800 */
[----:B------:R-:W-:Y:S01]  /*b310*/  BSSY B0, `(.L_x_6921) ;  /* 0x0000005000007945 */ /* 0x000fe20003800000 */
[C---:B----4-:R-:W-:Y:S02]  /*b320*/  IADD3 R165, R96.reuse, 0x500, RZ ;  /* 0x0000050060a57810 */ /* 0x050fe40007ffe0ff */
[----:B------:R-:W-:Y:S01]  /*b330*/  IADD3 R167, R96, 0x540, RZ ;  /* 0x0000054060a77810 */ /* 0x000fe20007ffe0ff */
[----:B------:R-:W-:Y:S06]  /*b340*/  @!P5 BRA `(.L_x_6922) ;  /* 0x000000000004d947 */ /* 0x000fec0003800000 */
[----:B-1----:R4:W-:Y:S02]  /*b350*/  REDG.E.ADD.F32.FTZ.RN.STRONG.GPU desc[UR20][R2.64+-0xd00], R7 ;  /* 0xfff30007020079a6 */ /* 0x0029e4000c10f394 */
.L_x_6922:
[----:B------:R-:W-:Y:S05]  /*b360*/  BSYNC B0 ;  /* 0x0000000000007941 */ /* 0x000fea0003800000 */
.L_x_6921:
        /* <DEDUP_REMOVED lines=17> */
.L_x_6924:
[----:B------:R-:W-:Y:S05]  /*b480*/  BSYNC B0 ;  /* 0x0000000000007941 */ /* 0x000fea0003800000 */
.L_x_6923:
[----:B-12---:R1:W2:Y:S01]  /*b490*/  LDS R7, [R167+0x2580] ;  /* 0x00258000a7077984 */ /* 0x0062a20000000800 */
[----:B------:R-:W-:Y:S01]  /*b4a0*/  BSSY B0, `(.L_x_6925) ;  /* 0x0000006000007945 */ /* 0x000fe20003800000 */
[----:B------:R-:W-:Y:S02]  /*b4b0*/  IADD3 R165, R96, 0x600, RZ ;  /* 0x0000060060a57810 */ /* 0x000fe40007ffe0ff */
[----:B------:R-:W-:Y:S02]  /*b4c0*/  LEA.HI.SX32 R171, R171, R96, 0x1b ;  /* 0x00000060abab7211 */ /* 0x000fe400078fdaff */
[----:B------:R-:W-:Y:S01]  /*b4d0*/  LEA R169, R169, R94, 0x2 ;  /* 0x0000005ea9a97211 */ /* 0x000fe200078e10ff */
[----:B------:R-:W-:Y:S06]  /*b4e0*/  @!P1 BRA `(.L_x_6926) ;  /* 0x0000000000049947 */ /* 0x000fec0003800000 */
[----:B--2---:R4:W-:Y:S02]  /*b4f0*/  REDG.E.ADD.F32.FTZ.RN.STRONG.GPU desc[UR20][R2.64+-0xb00], R7 ;  /* 0xfff50007020079a6 */ /* 0x0049e4000c10f394 */
.L_x_6926:
[----:B------:R-:W-:Y:S05]  /*b500*/  BSYNC B0 ;  /* 0x0000000000007941 */ /* 0x000fea0003800000 */
.L_x_6925:
[----:B--2-4-:R2:W4:Y:S01]  /*b510*/  LDS R7, [R169+0x2680] ;  /* 0x00268000a9077984 */ /* 0x0145220000000800 */
[----:B------:R-:W-:Y:S01]  /*b520*/  BSSY B0, `(.L_x_6927) ;  /* 0x0000006000007945 */ /* 0x000fe20003800000 */
[----:B-1----:R-:W-:Y:S02]  /*b530*/  IADD3 R167, R96, 0x640, RZ ;  /* 0x0000064060a77810 */ /* 0x002fe40007ffe0ff */
[----:B------:R-:W-:Y:S02]  /*b540*/  LEA.HI.SX32 R165, R165, R96, 0x1b ;  /* 0x00000060a5a57211 */ /* 0x000fe400078fdaff */
[----:B------:R-:W-:Y:S01]  /*b550*/  LEA R171, R171, R94, 0x2 ;  /* 0x0000005eabab7211 */ /* 0x000fe200078e10ff */
[----:B------:R-:W-:Y:S06]  /*b560*/  @!P2 BRA `(.L_x_6928) ;  /* 0x000000000004a947 */ /* 0x000fec0003800000 */
[----:B----4-:R1:W-:Y:S02]  /*b570*/  REDG.E.ADD.F32.FTZ.RN.STRONG.GPU desc[UR20][R2.64+-0xa00], R7 ;  /* 0xfff60007020079a6 */ /* 0x0103e4000c10f394 */
.L_x_6928:
[----:B------:R-:W-:Y:S05]  /*b580*/  BSYNC B0 ;  /* 0x0000000000007941 */ /* 0x000fea0003800000 */
.L_x_6927:
[----:B-1--4-:R1:W4:Y:S01]  /*b590*/  LDS R7, [R171+0x2780] ;  /* 0x00278000ab077984 */ /* 0x0123220000000800 */
[----:B------:R-:W-:Y:S01]  /*b5a0*/  BSSY B0, `(.L_x_6929) ;  /* 0x0000005000007945 */ /* 0x000fe20003800000 */
[----:B------:R-:W-:Y:S02]  /*b5b0*/  LEA.HI.SX32 R167, R167, R96, 0x1b ;  /* 0x00000060a7a77211 */ /* 0x000fe400078fdaff */
[----:B------:R-:W-:Y:S01]  /*b5c0*/  LEA R165, R165, R94, 0x2 ;  /* 0x0000005ea5a57211 */ /* 0x000fe200078e10ff */
[----:B------:R-:W-:Y:S06]  /*b5d0*/  @!P3 BRA `(.L_x_6930) ;  /* 0x000000000004b947 */ /* 0x000fec0003800000 */
[----:B----4-:R4:W-:Y:S02]  /*b5e0*/  REDG.E.ADD.F32.FTZ.RN.STRONG.GPU desc[UR20][R2.64+-0x900], R7 ;  /* 0xfff70007020079a6 */ /* 0x0109e4000c10f394 */
.L_x_6930:
[----:B------:R-:W-:Y:S05]  /*b5f0*/  BSYNC B0 ;  /* 0x0000000000007941 */ /* 0x000fea0003800000 */
.L_x_6929:
[----:B----4-:R4:W1:Y:S01]  /*b600*/  LDS R7, [R165+0x2880] ;  /* 0x00288000a5077984 */ /* 0x0108620000000800 */
[----:B------:R-:W-:Y:S01]  /*b610*/  BSSY B0, `(.L_x_6931) ;  /* 0x0000004000007945 */ /* 0x000fe20003800000 */
[----:B0-----:R-:W-:-:S03]  /*b620*/  LEA R4, R167, R94, 0x2 ;  /* 0x0000005ea7047211 */ /* 0x001fc600078e10ff */
[----:B------:R-:W-:Y:S05]  /*b630*/  @!P4 BRA `(.L_x_6932) ;  /* 0x000000000004c947 */ /* 0x000fea0003800000 */
[----:B-1----:R0:W-:Y:S02]  /*b640*/  REDG.E.ADD.F32.FTZ.RN.STRONG.GPU desc[UR20][R2.64+-0x800], R7 ;  /* 0xfff80007020079a6 */ /* 0x0021e4000c10f394 */
.L_x_6932:
[----:B------:R-:W-:Y:S05]  /*b650*/  BSYNC B0 ;  /* 0x0000000000007941 */ /* 0x000fea0003800000 */
.L_x_6931:
[----:B01----:R0:W1:Y:S01]  /*b660*/  LDS R7, [R4+0x2980] ;  /* 0x0029800004077984 */ /* 0x0030620000000800 */
[----:B------:R-:W-:Y:S01]  /*b670*/  BSSY B0, `(.L_x_6933) ;  /* 0x0000005000007945 */ /* 0x000fe20003800000 */
[C---:B----4-:R-:W-:Y:S02]  /*b680*/  IADD3 R165, R96.reuse, 0x680, RZ ;  /* 0x0000068060a57810 */ /* 0x050fe40007ffe0ff */
[----:B------:R-:W-:Y:S01]  /*b690*/  IADD3 R167, R96, 0x6c0, RZ ;  /* 0x000006c060a77810 */ /* 0x000fe20007ffe0ff */
[----:B------:R-:W-:Y:S06]  /*b6a0*/  @!P5 BRA `(.L_x_6934) ;  /* 0x000000000004d947 */ /* 0x000fec0003800000 */
[----:B-1----:R4:W-:Y:S02]  /*b6b0*/  REDG.E.ADD.F32.FTZ.RN.STRONG.GPU desc[UR20][R2.64+-0x700], R7 ;  /* 0xfff90007020079a6 */ /* 0x0029e4000c10f394 */
.L_x_6934:
[----:B------:R-:W-:Y:S05]  /*b6c0*/  BSYNC B0 ;  /* 0x0000000000007941 */ /* 0x000fea0003800000 */
.L_x_6933:
        /* <DEDUP_REMOVED lines=17> */
.L_x_6936:
[----:B------:R-:W-:Y:S05]  /*b7e0*/  BSYNC B0 ;  /* 0x0000000000007941 */ /* 0x000fea0003800000 */
.L_x_6935:
[----:B-12---:R1:W2:Y:S01]  /*b7f0*/  LDS R7, [R167+0x2b80] ;  /* 0x002b8000a7077984 */ /* 0x0062a20000000800 */
[----:B------:R-:W-:Y:S01]  /*b800*/  BSSY B0, `(.L_x_6937) ;  /* 0x0000006000007945 */ /* 0x000fe20003800000 */
[----:B------:R-:W-:Y:S02]  /*b810*/  IADD3 R165, R96, 0x780, RZ ;  /* 0x0000078060a57810 */ /* 0x000fe40007ffe0ff */
[----:B------:R-:W-:Y:S02]  /*b820*/  LEA.HI.SX32 R171, R171, R96, 0x1b ;  /* 0x00000060abab7211 */ /* 0x000fe400078fdaff */
[----:B------:R-:W-:Y:S01]  /*b830*/  LEA R169, R169, R94, 0x2 ;  /* 0x0000005ea9a97211 */ /* 0x000fe200078e10ff */
[----:B------:R-:W-:Y:S06]  /*b840*/  @!P1 BRA `(.L_x_6938) ;  /* 0x0000000000049947 */ /* 0x000fec0003800000 */
[----:B--2---:R4:W-:Y:S02]  /*b850*/  REDG.E.ADD.F32.FTZ.RN.STRONG.GPU desc[UR20][R2.64+-0x500], R7 ;  /* 0xfffb0007020079a6 */ /* 0x0049e4000c10f394 */
.L_x_6938:
[----:B------:R-:W-:Y:S05]  /*b860*/  BSYNC B0 ;  /* 0x0000000000007941 */ /* 0x000fea0003800000 */
.L_x_6937:
[----:B--2-4-:R2:W4:Y:S01]  /*b870*/  LDS R7, [R169+0x2c80] ;  /* 0x002c8000a9077984 */ /* 0x0145220000000800 */
[----:B------:R-:W-:Y:S01]  /*b880*/  BSSY B0, `(.L_x_6939) ;  /* 0x0000006000007945 */ /* 0x000fe20003800000 */
[----:B-1----:R-:W-:Y:S02]  /*b890*/  IADD3 R167, R96, 0x7c0, RZ ;  /* 0x000007c060a77810 */ /* 0x002fe40007ffe0ff */
[----:B------:R-:W-:Y:S02]  /*b8a0*/  LEA.HI.SX32 R165, R165, R96, 0x1b ;  /* 0x00000060a5a57211 */ /* 0x000fe400078fdaff */
[----:B------:R-:W-:Y:S01]  /*b8b0*/  LEA R171, R171, R94, 0x2 ;  /* 0x0000005eabab7211 */ /* 0x000fe200078e10ff */
[----:B------:R-:W-:Y:S06]  /*b8c0*/  @!P2 BRA `(.L_x_6940) ;  /* 0x000000000004a947 */ /* 0x000fec0003800000 */
[----:B----4-:R1:W-:Y:S02]  /*b8d0*/  REDG.E.ADD.F32.FTZ.RN.STRONG.GPU desc[UR20][R2.64+-0x400], R7 ;  /* 0xfffc0007020079a6 */ /* 0x0103e4000c10f394 */
.L_x_6940:
[----:B------:R-:W-:Y:S05]  /*b8e0*/  BSYNC B0 ;  /* 0x0000000000007941 */ /* 0x000fea0003800000 */
.L_x_6939:
[----:B-1--4-:R1:W4:Y:S01]  /*b8f0*/  LDS R7, [R171+0x2d80] ;  /* 0x002d8000ab077984 */ /* 0x0123220000000800 */
[----:B------:R-:W-:Y:S01]  /*b900*/  BSSY B0, `(.L_x_6941) ;  /* 0x0000006000007945 */ /* 0x000fe20003800000 */
[----:B------:R-:W-:Y:S01]  /*b910*/  LEA.HI.SX32 R167, R167, R96, 0x1b ;  /* 0x00000060a7a77211 */ /* 0x000fe200078fdaff */
[----:B------:R-:W-:Y:S01]  /*b920*/  FMUL.FTZ R160, R239, R160 ;  /* 0x000000a0efa07220 */ /* 0x000fe20000410000 */
[----:B------:R-:W-:Y:S01]  /*b930*/  LEA R165, R165, R94, 0x2 ;  /* 0x0000005ea5a57211 */ /* 0x000fe200078e10ff */
[----:B------:R-:W-:Y:S06]  /*b940*/  @!P3 BRA `(.L_x_6942) ;  /* 0x000000000004b947 */ /* 0x000fec0003800000 */
[----:B----4-:R4:W-:Y:S02]  /*b950*/  REDG.E.ADD.F32.FTZ.RN.STRONG.GPU desc[UR20][R2.64+-0x300], R7 ;  /* 0xfffd0007020079a6 */ /* 0x0109e4000c10f394 */
.L_x_6942:
[----:B------:R-:W-:Y:S05]  /*b960*/  BSYNC B0 ;  /* 0x0000000000007941 */ /* 0x000fea0003800000 */
.L_x_6941:
[----:B----4-:R4:W0:Y:S01]  /*b970*/  LDS R7, [R165+0x2e80] ;  /* 0x002e8000a5077984 */ /* 0x0108220000000800 */
[----:B------:R-:W-:Y:S01]  /*b980*/  BSSY B0, `(.L_x_6943) ;  /* 0x0000005000007945 */ /* 0x000fe20003800000 */
[----:B------:R-:W-:Y:S01]  /*b990*/  LEA R167, R167, R94, 0x2 ;  /* 0x0000005ea7a77211 */ /* 0x000fe200078e10ff */
[----:B------:R-:W-:Y:S02]  /*b9a0*/  FFMA.FTZ R160, R223, R158, R160 ;  /* 0x0000009edfa07223 */ /* 0x000fe400000100a0 */
[----:B------:R-:W-:Y:S05]  /*b9b0*/  @!P4 BRA `(.L_x_6944) ;  /* 0x000000000004c947 */ /* 0x000fea0003800000 */
[----:B0-----:R0:W-:Y:S02]  /*b9c0*/  REDG.E.ADD.F32.FTZ.RN.STRONG.GPU desc[UR20][R2.64+-0x200], R7 ;  /* 0xfffe0007020079a6 */ /* 0x0011e4000c10f394 */
.L_x_6944:
[----:B------:R-:W-:Y:S05]  /*b9d0*/  BSYNC B0 ;  /* 0x0000000000007941 */ /* 0x000fea0003800000 */
.L_x_6943:
[----:B0-----:R-:W-:Y:S01]  /*b9e0*/  FADD.FTZ R4, R5, R160 ;  /* 0x000000a005047221 */ /* 0x001fe20000010000 */
[----:B------:R-:W-:Y:S01]  /*b9f0*/  BSSY B0, `(.L_x_6945) ;  /* 0x0000004000007945 */ /* 0x000fe20003800000 */
[----:B------:R0:W0:Y:S03]  /*ba00*/  LDS R5, [R167+0x2f80] ;  /* 0x002f8000a7057984 */ /* 0x0000260000000800 */
[----:B------:R-:W-:Y:S05]  /*ba10*/  @!P5 BRA `(.L_x_6946) ;  /* 0x000000000004d947 */ /* 0x000fea0003800000 */
[----:B0-----:R0:W-:Y:S02]  /*ba20*/  REDG.E.ADD.F32.FTZ.RN.STRONG.GPU desc[UR20][R2.64+-0x100], R5 ;  /* 0xffff0005020079a6 */ /* 0x0011e4000c10f394 */
.L_x_6946:
[----:B------:R-:W-:Y:S05]  /*ba30*/  BSYNC B0 ;  /* 0x0000000000007941 */ /* 0x000fea0003800000 */
.L_x_6945:
[----:B------:R-:W5:Y:S01]  /*ba40*/  LDL R164, [R1+0x34] ;  /* 0x0000340001a47983 */ /* 0x000f620000100800 */
[----:B------:R-:W-:Y:S01]  /*ba50*/  ISETP.GT.AND P1, PT, R95, 0x1e, PT ;  /* 0x0000001e5f00780c */ /* 0x000fe20003f24270 */
[----:B------:R-:W-:Y:S01]  /*ba60*/  FMUL.FTZ R136, R239, R136 ;  /* 0x00000088ef887220 */ /* 0x000fe20000410000 */
[----:B0-----:R-:W-:Y:S01]  /*ba70*/  MOV R5, R162 ;  /* 0x000000a200057202 */ /* 0x001fe20000000f00 */
[----:B------:R-:W0:Y:S01]  /*ba80*/  SHFL.DOWN PT, R2, R162, 0x1, 0x1f ;  /* 0x08201f00a2027f89 */ /* 0x000e2200000e0000 */
[----:B------:R-:W-:Y:S01]  /*ba90*/  MOV R6, R161 ;  /* 0x000000a100067202 */ /* 0x000fe20000000f00 */
[----:B------:R-:W-:Y:S01]  /*baa0*/  FFMA.FTZ R223, R223, R134, R136 ;  /* 0x00000086dfdf7223 */ /* 0x000fe20000010088 */
[----:B------:R-:W-:Y:S01]  /*bab0*/  MOV R7, R180 ;  /* 0x000000b400077202 */ /* 0x000fe20000000f00 */
[----:B----4-:R-:W4:Y:S01]  /*bac0*/  SHFL.DOWN PT, R165, R161, 0x1, 0x1f ;  /* 0x08201f00a1a57f89 */ /* 0x010f2200000e0000 */
[----:B------:R-:W-:Y:S01]  /*bad0*/  FMUL.FTZ R132, R209, R132 ;  /* 0x00000084d1847220 */ /* 0x000fe20000410000 */
[----:B------:R-:W-:Y:S01]  /*bae0*/  FMUL.FTZ R133, R208, R133 ;  /* 0x00000085d0857220 */ /* 0x000fe20000410000 */
[----:B------:R-:W-:Y:S01]  /*baf0*/  FADD.FTZ R33, R11, R33 ;  /* 0x000000210b217221 */ /* 0x000fe20000010000 */
[----:B------:R-:W1:Y:S01]  /*bb00*/  SHFL.DOWN PT, R160, R180, 0x1, 0x1f ;  /* 0x08201f00b4a07f89 */ /* 0x000e6200000e0000 */
[----:B------:R-:W-:Y:S01]  /*bb10*/  FFMA.FTZ R130, R163, R130, R132 ;  /* 0x00000082a3827223 */ /* 0x000fe20000010084 */
[----:B------:R-:W-:Y:S01]  /*bb20*/  FFMA.FTZ R156, R156, R131, R133 ;  /* 0x000000839c9c7223 */ /* 0x000fe20000010085 */
[----:B------:R-:W-:Y:S01]  /*bb30*/  FADD.FTZ R35, R12, R35 ;  /* 0x000000230c237221 */ /* 0x000fe20000010000 */
[----:B------:R-:W2:Y:S01]  /*bb40*/  SHFL.DOWN PT, R3, R4, 0x1, 0x1f ;  /* 0x08201f0004037f89 */ /* 0x000ea200000e0000 */
[----:B------:R-:W-:Y:S01]  /*bb50*/  FFMA.FTZ R97, R97, R202, R130 ;  /* 0x000000ca61617223 */ /* 0x000fe20000010082 */
[----:B------:R-:W-:Y:S01]  /*bb60*/  FFMA.FTZ R156, R107, R62, R156 ;  /* 0x0000003e6b9c7223 */ /* 0x000fe2000001009c */
[----:B------:R-:W-:Y:S01]  /*bb70*/  ISETP.NE.AND P2, PT, R95, RZ, PT ;  /* 0x000000ff5f00720c */ /* 0x000fe20003f45270 */
        /* <DEDUP_REMOVED lines=12> */
[----:B----4-:R-:W-:Y:S01]  /*bc40*/  @!P1 FADD.FTZ R6, R6, R165 ;  /* 0x000000a506069221 */ /* 0x010fe20000010000 */
[----:B------:R-:W0:Y:S01]  /*bc50*/  SHFL.DOWN PT, R2, R5, 0x2, 0x1f ;  /* 0x08401f0005027f89 */ /* 0x000e2200000e0000 */
[----:B------:R-:W-:Y:S01]  /*bc60*/  FMUL.FTZ R0, R221, R0 ;  /* 0x00000000dd007220 */ /* 0x000fe20000410000 */
[----:B------:R-:W-:Y:S01]  /*bc70*/  FMUL.FTZ R122, R122, R155 ;  /* 0x0000009b7a7a7220 */ /* 0x000fe20000410000 */
[----:B-1----:R-:W-:Y:S01]  /*bc80*/  @!P1 FADD.FTZ R7, R7, R160 ;  /* 0x000000a007079221 */ /* 0x002fe20000010000 */
[----:B------:R-:W1:Y:S01]  /*bc90*/  SHFL.DOWN PT, R161, R6, 0x2, 0x1f ;  /* 0x08401f0006a17f89 */ /* 0x000e6200000e0000 */
[----:B------:R-:W-:Y:S01]  /*bca0*/  FMUL.FTZ R146, R123, R146 ;  /* 0x000000927b927220 */ /* 0x000fe20000410000 */
[----:B------:R-:W-:Y:S01]  /*bcb0*/  FFMA.FTZ R235, R235, R128, R210 ;  /* 0x00000080ebeb7223 */ /* 0x000fe200000100d2 */
[----:B--2---:R-:W-:Y:S01]  /*bcc0*/  @!P1 FADD.FTZ R4, R3, R4 ;  /* 0x0000000403049221 */ /* 0x004fe20000010000 */
[----:B------:R-:W2:Y:S01]  /*bcd0*/  SHFL.DOWN PT, R160, R7, 0x2, 0x1f ;  /* 0x08401f0007a07f89 */ /* 0x000ea200000e0000 */
        /* <DEDUP_REMOVED lines=27> */
[----:B----4-:R-:W-:Y:S01]  /*be90*/  @!P1 FADD.FTZ R4, R4, R3 ;  /* 0x0000000304049221 */ /* 0x010fe20000010000 */
        /* <DEDUP_REMOVED lines=28> */
[----:B----4-:R-:W-:Y:S01]  /*c060*/  @!P1 FADD.FTZ R4, R4, R3 ;  /* 0x0000000304049221 */ /* 0x010fe20000010000 */
[----:B------:R-:W2:Y:S01]  /*c070*/  SHFL.DOWN PT, R62, R7, 0x8, 0x1f ;  /* 0x09001f00073e7f89 */ /* 0x000ea200000e0000 */
[----:B------:R-:W-:Y:S01]  /*c080*/  ISETP.GT.AND P1, PT, R95, 0x17, PT ;  /* 0x000000175f00780c */ /* 0x000fe20003f24270 */
        /* <DEDUP_REMOVED lines=20> */
[----:B--2---:R-:W-:-:S03]  /*c1d0*/  @!P1 FADD.FTZ R7, R7, R62 ;  /* 0x0000003e07079221 */ /* 0x004fc60000010000 */
[----:B------:R-:W1:Y:S01]  /*c1e0*/  SHFL.DOWN PT, R11, R6, 0x10, 0x1f ;  /* 0x0a001f00060b7f89 */ /* 0x000e6200000e0000 */
[----:B----4-:R-:W-:-:S03]  /*c1f0*/  @!P1 FADD.FTZ R4, R4, R3 ;  /* 0x0000000304049221 */ /* 0x010fc60000010000 */
[----:B------:R-:W2:Y:S01]  /*c200*/  SHFL.DOWN PT, R12, R7, 0x10, 0x1f ;  /* 0x0a001f00070c7f89 */ /* 0x000ea200000e0000 */
[----:B------:R-:W-:-:S03]  /*c210*/  ISETP.GT.AND P1, PT, R95, 0xf, PT ;  /* 0x0000000f5f00780c */ /* 0x000fc60003f24270 */
[----:B------:R-:W4:Y:S10]  /*c220*/  SHFL.DOWN PT, R3, R4, 0x10, 0x1f ;  /* 0x0a001f0004037f89 */ /* 0x000f3400000e0000 */
[----:B0-----:R-:W-:Y:S01]  /*c230*/  @!P1 FADD.FTZ R5, R5, R2 ;  /* 0x0000000205059221 */ /* 0x001fe20000010000 */
[----:B-1----:R-:W-:Y:S01]  /*c240*/  @!P1 FADD.FTZ R6, R6, R11 ;  /* 0x0000000b06069221 */ /* 0x002fe20000010000 */
[----:B--2---:R-:W-:Y:S01]  /*c250*/  @!P1 FADD.FTZ R7, R7, R12 ;  /* 0x0000000c07079221 */ /* 0x004fe20000010000 */
[----:B----4-:R-:W-:-:S05]  /*c260*/  @!P1 FADD.FTZ R4, R4, R3 ;  /* 0x0000000304049221 */ /* 0x010fca0000010000 */
[----:B-----5:R0:W-:Y:S01]  /*c270*/  @!P2 STS.128 [R164+0x3190], R4 ;  /* 0x00319004a400a388 */ /* 0x0201e20000000c00 */
        /* <DEDUP_REMOVED lines=23> */
.L_x_6948:
[----:B------:R-:W-:Y:S05]  /*c3f0*/  BSYNC B0 ;  /* 0x0000000000007941 */ /* 0x000fea0003800000 */
.L_x_6947:
[----:B------:R-:W-:Y:S02]  /*c400*/  UIADD3 UR6, UR6, 0x1, URZ ;  /* 0x0000000106067890 */ /* 0x000fe4000fffe03f */
[----:B------:R-:W-:Y:S02]  /*c410*/  UIADD3 UR5, UP1, UR5, 0x1, URZ ;  /* 0x0000000105057890 */ /* 0x000fe4000ff3e03f */
[----:B------:R-:W-:Y:S02]  /*c420*/  UISETP.GE.AND UP0, UPT, UR6, UR12, UPT ;  /* 0x0000000c0600728c */ /* 0x000fe4000bf06270 */
[----:B------:R-:W-:-:S04]  /*c430*/  UIADD3.X UR4, URZ, UR4, URZ, UP1, !UPT ;  /* 0x000000043f047290 */ /* 0x000fc80008ffe43f */
[----:B------:R-:W-:-:S13]  /*c440*/  PLOP3.LUT P0, PT, PT, PT, UP0, 0x80, 0x0 ;  /* 0x000000000000781c */ /* 0x000fda0003f0f008 */
[----:B------:R-:W-:Y:S05]  /*c450*/  @!P0 BRA `(.L_x_6949) ;  /* 0xffffff6400508947 */ /* 0x000fea000383ffff */
.L_x_6854:
[----:B------:R-:W2:Y:S04]  /*c460*/  LDL R109, [R1+0x74] ;  /* 0x00007400016d7983 */ /* 0x000ea80000100800 */
[----:B------:R-:W4:Y:S04]  /*c470*/  LDL R108, [R1+0x70] ;  /* 0x00007000016c7983 */ /* 0x000f280000100800 */
        /* <DEDUP_REMOVED lines=13> */
[----:B------:R-:W3:Y:S01]  /*c550*/  LDL R60, [R1+0x38] ;  /* 0x00003800013c7983 */ /* 0x000ee20000100800 */
[----:B------:R-:W0:Y:S01]  /*c560*/  S2UR UR5, SR_CgaCtaId ;  /* 0x00000000000579c3 */ /* 0x000e220000008800 */
[----:B------:R-:W-:Y:S01]  /*c570*/  F2FP.F16.F32.PACK_AB R43, R43, R44 ;  /* 0x0000002c2b2b723e */ /* 0x000fe200000000ff */
[----:B------:R-:W-:-:S06]  /*c580*/  UMOV UR4, 0x400 ;  /* 0x0000040000047882 */ /* 0x000fcc0000000000 */
[----:B------:R-:W-:Y:S01]  /*c590*/  BAR.SYNC.DEFER_BLOCKING 0x0 ;  /* 0x0000000000007b1d */ /* 0x000fe20000010000 */
[----:B------:R-:W-:Y:S01]  /*c5a0*/  F2FP.F16.F32.PACK_AB R41, R41, R42 ;  /* 0x0000002a2929723e */ /* 0x000fe200000000ff */
[----:B------:R-:W-:Y:S01]  /*c5b0*/  USHF.R.S32.HI UR12, URZ, 0x1f, UR52 ;  /* 0x0000001f3f0c7899 */ /* 0x000fe20008011434 */
[----:B-1----:R-:W-:Y:S01]  /*c5c0*/  PRMT R0, R43, 0x7632, R0 ;  /* 0x000076322b007816 */ /* 0x002fe20000000000 */
        /* <DEDUP_REMOVED lines=41> */
[----:B------:R-:W-:Y:S04]  /*c860*/  STS.U16 [R93+0x1c], R29 ;  /* 0x00001c1d5d007388 */ /* 0x000fe80000000400 */
[----:B------:R0:W-:Y:S01]  /*c870*/  STS.U16 [R93+0x1e], R3 ;  /* 0x00001e035d007388 */ /* 0x0001e20000000400 */
[----:B------:R-:W-:Y:S01]  /*c880*/  NOP ;  /* 0x0000000000007918 */ /* 0x000fe20000000000 */
[----:B0-----:R-:W-:-:S04]  /*c890*/  LOP3.LUT R3, R2, 0xfffffe00, RZ, 0xc0, !PT ;  /* 0xfffffe0002037812 */ /* 0x001fc800078ec0ff */
[----:B------:R-:W-:Y:S02]  /*c8a0*/  LOP3.LUT R101, R3, 0x1f, R96, 0xf8, !PT ;  /* 0x0000001f03657812 */ /* 0x000fe400078ef860 */
[----:B------:R-:W-:Y:S02]  /*c8b0*/  MOV R3, UR11 ;  /* 0x0000000b00037c02 */ /* 0x000fe40008000f00 */
[----:B------:R-:W-:Y:S02]  /*c8c0*/  SHF.R.S32.HI R34, RZ, 0x1f, R101 ;  /* 0x0000001fff227819 */ /* 0x000fe40000011465 */
[----:B------:R-:W-:-:S04]  /*c8d0*/  IADD3 R2, P2, R101, UR11, RZ ;  /* 0x0000000b65027c10 */ /* 0x000fc8000ff5e0ff */
[----:B------:R-:W-:Y:S01]  /*c8e0*/  LEA.HI.X.SX32 R3, R3, R34, 0x1, P2 ;  /* 0x0000002203037211 */ /* 0x000fe200010f0eff */
[----:B--2---:R-:W-:Y:S04]  /*c8f0*/  LDS.U16 R9, [R109] ;  /* 0x000000006d097984 */ /* 0x004fe80000000400 */
[----:B----4-:R-:W-:Y:S04]  /*c900*/  LDS.U16 R11, [R108+0x40] ;  /* 0x000040006c0b7984 */ /* 0x010fe80000000400 */
        /* <DEDUP_REMOVED lines=34> */
.L_x_6951:
[----:B------:R-:W-:Y:S05]  /*cb30*/  BSYNC B0 ;  /* 0x0000000000007941 */ /* 0x000fea0003800000 */
.L_x_6950:
        /* <DEDUP_REMOVED lines=34> */
[----:B------:R-:W-:Y:S01]  /*cd60*/  @!P2 STG.E.U16 desc[UR20][R4.64+-0x780], R13 ;  /* 0xfff8800d0400a986 */ /* 0x000fe2000c101514 */
        /* <DEDUP_REMOVED lines=37> */
[C---:B------:R-:W-:Y:S01]  /*cfc0*/  IADD3 R12, R65.reuse, 0x5, RZ ;  /* 0x00000005410c7810 */ /* 0x040fe20007ffe0ff */
[----:B------:R5:W-:Y:S01]  /*cfd0*/  @!P6 STG.E.U16 desc[UR20][R4.64+-0x440], R39 ;  /* 0xfffbc0270400e986 */ /* 0x000be2000c101514 */
[C---:B------:R-:W-:Y:S02]  /*cfe0*/  IADD3 R14, R65.reuse, 0x6, RZ ;  /* 0x00000006410e7810 */ /* 0x040fe40007ffe0ff */
[----:B0-----:R-:W-:Y:S01]  /*cff0*/  LEA.HI.SX32 R11, R6, R65, 0x1b ;  /* 0x00000041060b7211 */ /* 0x001fe200078fdaff */
[----:B------:R-:W-:Y:S01]  /*d000*/  BAR.SYNC.DEFER_BLOCKING 0x0 ;  /* 0x0000000000007b1d */ /* 0x000fe20000010000 */
[----:B------:R-:W-:-:S02]  /*d010*/  IADD3 R16, R65, 0x7, RZ ;  /* 0x0000000741107810 */ /* 0x000fc40007ffe0ff */
[C---:B------:R-:W-:Y:S02]  /*d020*/  IADD3 R18, R65.reuse, 0x8, RZ ;  /* 0x0000000841127810 */ /* 0x040fe40007ffe0ff */
[-C--:B-1----:R-:W-:Y:S02]  /*d030*/  LEA.HI.SX32 R15, R10, R65.reuse, 0x1b ;  /* 0x000000410a0f7211 */ /* 0x082fe400078fdaff */
[----:B------:R-:W-:Y:S02]  /*d040*/  IADD3 R20, R65, 0x9, RZ ;  /* 0x0000000941147810 */ /* 0x000fe40007ffe0ff */
[----:B---3--:R-:W-:Y:S02]  /*d050*/  LEA.HI.SX32 R17, R12, R65, 0x1b ;  /* 0x000000410c117211 */ /* 0x008fe400078fdaff */
[----:B------:R-:W-:Y:S02]  /*d060*/  LEA R9, R9, R94, 0x1 ;  /* 0x0000005e09097211 */ /* 0x000fe400078e08ff */
[----:B------:R-:W-:-:S02]  /*d070*/  IADD3 R22, R65, 0xa, RZ ;  /* 0x0000000a41167810 */ /* 0x000fc40007ffe0ff */
[-C--:B----4-:R-:W-:Y:S02]  /*d080*/  LEA.HI.SX32 R19, R14, R65.reuse, 0x1b ;  /* 0x000000410e137211 */ /* 0x090fe400078fdaff */
[----:B------:R-:W-:Y:S02]  /*d090*/  LEA R11, R11, R94, 0x1 ;  /* 0x0000005e0b0b7211 */ /* 0x000fe400078e08ff */
[C---:B------:R-:W-:Y:S02]  /*d0a0*/  IADD3 R24, R65.reuse, 0xb, RZ ;  /* 0x0000000b41187810 */ /* 0x040fe40007ffe0ff */
[-C--:B-----5:R-:W-:Y:S02]  /*d0b0*/  LEA.HI.SX32 R21, R16, R65.reuse, 0x1b ;  /* 0x0000004110157211 */ /* 0x0a0fe400078fdaff */
[----:B------:R-:W-:Y:S02]  /*d0c0*/  IADD3 R26, R65, 0xc, RZ ;  /* 0x0000000c411a7810 */ /* 0x000fe40007ffe0ff */
[----:B------:R-:W-:-:S02]  /*d0d0*/  LEA.HI.SX32 R23, R18, R65, 0x1b ;  /* 0x0000004112177211 */ /* 0x000fc400078fdaff */
[-C--:B------:R-:W-:Y:S02]  /*d0e0*/  LEA R15, R15, R94.reuse, 0x1 ;  /* 0x0000005e0f0f7211 */ /* 0x080fe400078e08ff */
[----:B------:R-:W-:Y:S02]  /*d0f0*/  F2FP.F16.F32.PACK_AB R4, R54, R53 ;  /* 0x000000353604723e */ /* 0x000fe400000000ff */
        /* <DEDUP_REMOVED lines=18> */
[----:B------:R-:W-:Y:S01]  /*d220*/  LEA R63, R63, R94, 0x1 ;  /* 0x0000005e3f3f7211 */ /* 0x000fe200078e08ff */
[----:B--2---:R-:W-:Y:S01]  /*d230*/  FADD.FTZ R7, R45, R8 ;  /* 0x000000082d077221 */ /* 0x004fe20000010000 */
[----:B------:R-:W-:Y:S02]  /*d240*/  IADD3 R8, R65, 0x3, RZ ;  /* 0x0000000341087810 */ /* 0x000fe40007ffe0ff */
[----:B------:R-:W-:Y:S01]  /*d250*/  F2FP.F16.F32.PACK_AB R45, R46, R45 ;  /* 0x0000002d2e2d723e */ /* 0x000fe200000000ff */
[----:B------:R-:W-:Y:S01]  /*d260*/  FADD.FTZ R0, R7, R46 ;  /* 0x0000002e07007221 */ /* 0x000fe20000010000 */
[----:B------:R-:W-:-:S02]  /*d270*/  LEA.HI.SX32 R13, R8, R65, 0x1b ;  /* 0x00000041080d7211 */ /* 0x000fc400078fdaff */
[----:B------:R-:W-:Y:S01]  /*d280*/  PRMT R5, R45, 0x7632, R5 ;  /* 0x000076322d057816 */ /* 0x000fe20000000005 */
[----:B------:R-:W-:Y:S01]  /*d290*/  FADD.FTZ R7, R0, R47 ;  /* 0x0000002f00077221 */ /* 0x000fe20000010000 */
[----:B------:R-:W-:Y:S01]  /*d2a0*/  F2FP.F16.F32.PACK_AB R47, R48, R47 ;  /* 0x0000002f302f723e */ /* 0x000fe200000000ff */
[----:B------:R-:W-:Y:S01]  /*d2b0*/  STS.U16 [R93], R45 ;  /* 0x0000002d5d007388 */ /* 0x000fe20000000400 */
[----:B------:R-:W-:Y:S01]  /*d2c0*/  LEA R13, R13, R94, 0x1 ;  /* 0x0000005e0d0d7211 */ /* 0x000fe200078e08ff */
[----:B------:R-:W-:Y:S01]  /*d2d0*/  FADD.FTZ R0, R7, R48 ;  /* 0x0000003007007221 */ /* 0x000fe20000010000 */
[----:B------:R-:W-:Y:S01]  /*d2e0*/  PRMT R6, R47, 0x7632, R6 ;  /* 0x000076322f067816 */ /* 0x000fe20000000006 */
[----:B------:R0:W-:Y:S01]  /*d2f0*/  STS.U16 [R9+0x2], R5 ;  /* 0x0000020509007388 */ /* 0x0001e20000000400 */
[----:B------:R-:W-:Y:S01]  /*d300*/  LEA.HI.SX32 R65, R32, R65, 0x1b ;  /* 0x0000004120417211 */ /* 0x000fe200078fdaff */
        /* <DEDUP_REMOVED lines=9> */
[----:B------:R-:W-:Y:S01]  /*d3a0*/  F2FP.F16.F32.PACK_AB R0, R56, R55 ;  /* 0x000000373800723e */ /* 0x000fe200000000ff */
[----:B------:R-:W-:Y:S01]  /*d3b0*/  STS.U16 [R15+0x8], R49 ;  /* 0x000008310f007388 */ /* 0x000fe20000000400 */
[----:B------:R-:W-:Y:S01]  /*d3c0*/  PRMT R8, R49, 0x7632, R8 ;  /* 0x0000763231087816 */ /* 0x000fe20000000008 */
[----:B------:R-:W-:Y:S01]  /*d3d0*/  FADD.FTZ R52, R51, R52 ;  /* 0x0000003433347221 */ /* 0x000fe20000010000 */
[----:B0-----:R-:W-:-:S02]  /*d3e0*/  PRMT R5, R4, 0x7610, R5 ;  /* 0x0000761004057816 */ /* 0x001fc40000000005 */
[C---:B------:R-:W-:Y:S01]  /*d3f0*/  PRMT R9, R0.reuse, 0x7610, R9 ;  /* 0x0000761000097816 */ /* 0x040fe20000000009 */
        /* <DEDUP_REMOVED lines=9> */
[----:B------:R-:W-:Y:S01]  /*d490*/  LEA R65, R65, R94, 0x1 ;  /* 0x0000005e41417211 */ /* 0x000fe200078e08ff */
[----:B------:R-:W-:Y:S01]  /*d4a0*/  FADD.FTZ R55, R54, R55 ;  /* 0x0000003736377221 */ /* 0x000fe20000010000 */
[----:B0-----:R-:W-:Y:S01]  /*d4b0*/  PRMT R8, R0, 0x7632, R8 ;  /* 0x0000763200087816 */ /* 0x001fe20000000008 */
[----:B------:R0:W-:Y:S02]  /*d4c0*/  STS.U16 [R23+0x10], R5 ;  /* 0x0000100517007388 */ /* 0x0001e40000000400 */
[----:B------:R-:W-:-:S02]  /*d4d0*/  FADD.FTZ R56, R55, R56 ;  /* 0x0000003837387221 */ /* 0x000fc40000010000 */
[----:B------:R1:W-:Y:S02]  /*d4e0*/  STS.U16 [R25+0x12], R6 ;  /* 0x0000120619007388 */ /* 0x0003e40000000400 */
[----:B------:R-:W-:Y:S02]  /*d4f0*/  FADD.FTZ R57, R56, R57 ;  /* 0x0000003938397221 */ /* 0x000fe40000010000 */
[----:B------:R-:W-:Y:S01]  /*d500*/  STS.U16 [R27+0x14], R9 ;  /* 0x000014091b007388 */ /* 0x000fe20000000400 */
[----:B0-----:R-:W-:Y:S01]  /*d510*/  MOV R5, UR54 ;  /* 0x0000003600057c02 */ /* 0x001fe20008000f00 */
[----:B------:R-:W-:Y:S02]  /*d520*/  FADD.FTZ R58, R57, R58 ;  /* 0x0000003a393a7221 */ /* 0x000fe40000010000 */
[----:B------:R-:W-:Y:S01]  /*d530*/  STS.U16 [R41+0x16], R11 ;  /* 0x0000160b29007388 */ /* 0x000fe20000000400 */
[----:B-1----:R-:W-:Y:S01]  /*d540*/  PRMT R6, R4, 0x7632, R6 ;  /* 0x0000763204067816 */ /* 0x002fe20000000006 */
[----:B------:R-:W-:-:S02]  /*d550*/  FADD.FTZ R59, R58, R59 ;  /* 0x0000003b3a3b7221 */ /* 0x000fc40000010000 */
[----:B------:R-:W-:Y:S04]  /*d560*/  STS.U16 [R43+0x18], R0 ;  /* 0x000018002b007388 */ /* 0x000fe80000000400 */
[----:B------:R-:W-:Y:S04]  /*d570*/  STS.U16 [R61+0x1a], R8 ;  /* 0x00001a083d007388 */ /* 0x000fe80000000400 */
[----:B------:R0:W-:Y:S04]  /*d580*/  STS.U16 [R63+0x1c], R4 ;  /* 0x00001c043f007388 */ /* 0x0001e80000000400 */
[----:B------:R1:W-:Y:S01]  /*d590*/  STS.U16 [R65+0x1e], R6 ;  /* 0x00001e0641007388 */ /* 0x0003e20000000400 */
[----:B------:R-:W-:-:S03]  /*d5a0*/  NOP ;  /* 0x0000000000007918 */ /* 0x000fc60000000000 */
[----:B------:R-:W-:Y:S01]  /*d5b0*/  LDS.U16 R9, [R109] ;  /* 0x000000006d097984 */ /* 0x000fe20000000400 */
[----:B0-----:R-:W-:Y:S01]  /*d5c0*/  FADD.FTZ R4, R59, R72 ;  /* 0x000000483b047221 */ /* 0x001fe20000010000 */
[C---:B-1----:R-:W-:Y:S02]  /*d5d0*/  IADD3 R6, P1, R101.reuse, -0x3e0, RZ ;  /* 0xfffffc2065067810 */ /* 0x042fe40007f3e0ff */
[----:B------:R-:W-:Y:S02]  /*d5e0*/  LDS.U16 R11, [R108+0x40] ;  /* 0x000040006c0b7984 */ /* 0x000fe40000000400 */
[----:B------:R-:W-:Y:S02]  /*d5f0*/  IADD3.X R7, R34, -0x1, RZ, P1, !PT ;  /* 0xffffffff22077810 */ /* 0x000fe40000ffe4ff */
        /* <DEDUP_REMOVED lines=33> */
.L_x_6953:
[----:B------:R-:W-:Y:S05]  /*d810*/  BSYNC B0 ;  /* 0x0000000000007941 */ /* 0x000fea0003800000 */
.L_x_6952:
        /* <DEDUP_REMOVED lines=56> */
.L_x_6853:
[----:B------:R-:W-:Y:S02]  /*dba0*/  ULDC.64 UR4, c[0x0][0x3d8] ;  /* 0x0000f60000047ab9 */ /* 0x000fe40000000a00 */
[----:B------:R-:W-:-:S04]  /*dbb0*/  ISETP.NE.U32.AND P0, PT, RZ, UR4, PT ;  /* 0x00000004ff007c0c */ /* 0x000fc8000bf05070 */
[----:B------:R-:W-:-:S13]  /*dbc0*/  ISETP.NE.AND.EX P0, PT, RZ, UR5, PT, P0 ;  /* 0x00000005ff007c0c */ /* 0x000fda000bf05300 */
[----:B------:R-:W-:Y:S05]  /*dbd0*/  @!P0 BRA `(.L_x_6955) ;  /* 0x00000000008c8947 */ /* 0x000fea0003800000 */
[----:B------:R-:W2:Y:S01]  /*dbe0*/  LDL.LU R2, [R1+0x7c] ;  /* 0x00007c0001027983 */ /* 0x000ea20000300800 */
[----:B------:R-:W-:Y:S01]  /*dbf0*/  BSSY B0, `(.L_x_6955) ;  /* 0x0000021000007945 */ /* 0x000fe20003800000 */
[----:B------:R-:W0:Y:S01]  /*dc00*/  S2R R4, SR_LANEID ;  /* 0x0000000000047919 */ /* 0x000e220000000000 */
[----:B------:R-:W1:Y:S01]  /*dc10*/  S2R R6, SR_TID.X ;  /* 0x0000000000067919 */ /* 0x000e620000002100 */
[----:B0-----:R-:W-:-:S13]  /*dc20*/  ISETP.NE.AND P1, PT, R4, RZ, PT ;  /* 0x000000ff0400720c */ /* 0x001fda0003f25270 */
[----:B------:R-:W0:Y:S01]  /*dc30*/  @!P1 S2R R9, SR_CgaCtaId ;  /* 0x0000000000099919 */ /* 0x000e220000008800 */
        /* <DEDUP_REMOVED lines=8> */
[----:B0-----:R-:W-:Y:S01]  /*dcc0*/  @!P1 LEA R0, R9, R0, 0x18 ;  /* 0x0000000009009211 */ /* 0x001fe200078ec0ff */
[----:B-1----:R-:W-:Y:S01]  /*dcd0*/  @P0 FADD R2, R3, R2 ;  /* 0x0000000203020221 */ /* 0x002fe20000000000 */
        /* <DEDUP_REMOVED lines=11> */
[----:B------:R-:W-:Y:S02]  /*dd90*/  @!P0 MOV R0, 0x400 ;  /* 0x0000040000008802 */ /* 0x000fe40000000f00 */
[----:B------:R-:W-:Y:S02]  /*dda0*/  MOV R2, UR24 ;  /* 0x0000001800027c02 */ /* 0x000fe40008000f00 */
[----:B0-----:R-:W-:Y:S02]  /*ddb0*/  @!P0 LEA R0, R3, R0, 0x18 ;  /* 0x0000000003008211 */ /* 0x001fe400078ec0ff */
[----:B------:R-:W-:-:S03]  /*ddc0*/  MOV R3, UR25 ;  /* 0x0000001900037c02 */ /* 0x000fc60008000f00 */
[----:B------:R-:W0:Y:S02]  /*ddd0*/  @!P0 LDS R5, [R0+0x3188] ;  /* 0x0031880000058984 */ /* 0x000e240000000800 */
[----:B0-----:R-:W-:-:S05]  /*dde0*/  @!P0 FADD.FTZ R4, R4, R5 ;  /* 0x0000000504048221 */ /* 0x001fca0000010000 */
[----:B------:R1:W-:Y:S02]  /*ddf0*/  REDG.E.ADD.F32.FTZ.RN.STRONG.GPU desc[UR20][R2.64], R4 ;  /* 0x00000004020079a6 */ /* 0x0003e4000c10f394 */
.L_x_6956:
[----:B------:R-:W-:Y:S05]  /*de00*/  BSYNC B0 ;  /* 0x0000000000007941 */ /* 0x000fea0003800000 */
.L_x_6955:
[----:B------:R-:W-:Y:S01]  /*de10*/  ULDC.64 UR4, c[0x0][0x3f8] ;  /* 0x0000fe0000047ab9 */ /* 0x000fe20000000a00 */
[----:B------:R-:W-:Y:S01]  /*de20*/  BSSY B0, `(.L_x_6957) ;  /* 0x0000029000007945 */ /* 0x000fe20003800000 */
[----:B------:R-:W-:-:S04]  /*de30*/  ISETP.NE.U32.AND P0, PT, RZ, UR4, PT ;  /* 0x00000004ff007c0c */ /* 0x000fc8000bf05070 */
[----:B------:R-:W-:-:S13]  /*de40*/  ISETP.NE.AND.EX P0, PT, RZ, UR5, PT, P0 ;  /* 0x00000005ff007c0c */ /* 0x000fda000bf05300 */
[----:B------:R-:W-:Y:S05]  /*de50*/  @!P0 BRA `(.L_x_6958) ;  /* 0x0000000000908947 */ /* 0x000fea0003800000 */
[----:B-1----:R-:W2:Y:S01]  /*de60*/  LDL.LU R2, [R1+0x78] ;  /* 0x0000780001027983 */ /* 0x002ea20000300800 */
[----:B0-----:R-:W0:Y:S01]  /*de70*/  S2R R4, SR_LANEID ;  /* 0x0000000000047919 */ /* 0x001e220000000000 */
[----:B------:R-:W1:Y:S01]  /*de80*/  S2R R11, SR_TID.X ;  /* 0x00000000000b7919 */ /* 0x000e620000002100 */
[----:B------:R-:W-:Y:S01]  /*de90*/  BAR.SYNC.DEFER_BLOCKING 0x0 ;  /* 0x0000000000007b1d */ /* 0x000fe20000010000 */
[----:B0-----:R-:W-:-:S13]  /*dea0*/  ISETP.NE.AND P1, PT, R4, RZ, PT ;  /* 0x000000ff0400720c */ /* 0x001fda0003f25270 */
[----:B------:R-:W0:Y:S01]  /*deb0*/  @!P1 S2R R7, SR_CgaCtaId ;  /* 0x0000000000079919 */ /* 0x000e220000008800 */
[----:B------:R-:W-:Y:S01]  /*dec0*/  @!P1 MOV R6, 0x400 ;  /* 0x0000040000069802 */ /* 0x000fe20000000f00 */
[----:B--2---:R-:W2:Y:S02]  /*ded0*/  SHFL.DOWN P0, R0, R2, 0x1, 0x1f ;  /* 0x08201f0002007f89 */ /* 0x004ea40000000000 */
[----:B--2---:R-:W-:-:S05]  /*dee0*/  @P0 FADD R0, R0, R2 ;  /* 0x0000000200000221 */ /* 0x004fca0000000000 */
[----:B------:R-:W2:Y:S02]  /*def0*/  SHFL.DOWN P0, R3, R0, 0x2, 0x1f ;  /* 0x08401f0000037f89 */ /* 0x000ea40000000000 */
[----:B--2---:R-:W-:Y:S01]  /*df00*/  @P0 FADD R3, R0, R3 ;  /* 0x0000000300030221 */ /* 0x004fe20000000000 */
[----:B-1----:R-:W-:-:S04]  /*df10*/  @!P1 SHF.R.S32.HI R0, RZ, 0x1f, R11 ;  /* 0x0000001fff009819 */ /* 0x002fc8000001140b */
[----:B------:R-:W1:Y:S01]  /*df20*/  SHFL.DOWN P0, R2, R3, 0x4, 0x1f ;  /* 0x08801f0003027f89 */ /* 0x000e620000000000 */
[----:B------:R-:W-:-:S04]  /*df30*/  @!P1 LEA.HI R0, R0, R11, RZ, 0x5 ;  /* 0x0000000b00009211 */ /* 0x000fc800078f28ff */
[----:B------:R-:W-:Y:S01]  /*df40*/  @!P1 SHF.R.S32.HI R0, RZ, 0x5, R0 ;  /* 0x00000005ff009819 */ /* 0x000fe20000011400 */
[----:B-1----:R-:W-:Y:S01]  /*df50*/  @P0 FADD R2, R3, R2 ;  /* 0x0000000203020221 */ /* 0x002fe20000000000 */
[----:B0-----:R-:W-:-:S04]  /*df60*/  @!P1 LEA R3, R7, R6, 0x18 ;  /* 0x0000000607039211 */ /* 0x001fc800078ec0ff */
        /* <DEDUP_REMOVED lines=16> */
[----:B------:R1:W-:Y:S01]  /*e070*/  REDG.E.ADD.F32.FTZ.RN.STRONG.GPU desc[UR20][R2.64], R4 ;  /* 0x00000004020079a6 */ /* 0x0003e2000c10f394 */
[----:B------:R-:W-:Y:S01]  /*e080*/  HFMA2.MMA R11, -RZ, RZ, 0, 0 ;  /* 0x00000000ff0b7435 */ /* 0x000fe200000001ff */
[----:B------:R-:W-:Y:S10]  /*e090*/  BRA `(.L_x_6959) ;  /* 0x0000000000047947 */ /* 0x000ff40003800000 */
.L_x_6958:
[----:B------:R-:W2:Y:S02]  /*e0a0*/  S2R R11, SR_TID.X ;  /* 0x00000000000b7919 */ /* 0x000ea40000002100 */
.L_x_6959:
[----:B------:R-:W-:Y:S05]  /*e0b0*/  BSYNC B0 ;  /* 0x0000000000007941 */ /* 0x000fea0003800000 */
.L_x_6957:
        /* <DEDUP_REMOVED lines=23> */
.L_x_6961:
[----:B------:R-:W-:Y:S02]  /*e230*/  LEA R0, R11, UR8, 0x3 ;  /* 0x000000080b007c11 */ /* 0x000fe4000f8e18ff */
[----:B012---:R-:W-:Y:S02]  /*e240*/  MOV R3, UR5 ;  /* 0x0000000500037c02 */ /* 0x007fe40008000f00 */
        /* <DEDUP_REMOVED lines=30> */
.L_x_6960:
[----:B------:R-:W-:Y:S05]  /*e430*/  EXIT ;  /* 0x000000000000794d */ /* 0x000fea0003800000 */
.L_x_6858:
[----:B------:R-:W-:Y:S01]  /*e440*/  HFMA2.MMA R69, -RZ, RZ, 0, 5.9604644775390625e-08 ;  /* 0x00000001ff457435 */ /* 0x000fe200000001ff */
[----:B------:R-:W-:Y:S02]  /*e450*/  MOV R230, R227 ;  /* 0x000000e300e67202 */ /* 0x000fe40000000f00 */
[----:B------:R-:W-:Y:S02]  /*e460*/  MOV R68, RZ ;  /* 0x000000ff00447202 */ /* 0x000fe40000000f00 */
[----:B------:R-:W-:-:S07]  /*e470*/  MOV R71, 0xffffffff ;  /* 0xffffffff00477802 */ /* 0x000fce0000000f00 */
[----:B-1---5:R-:W-:Y:S05]  /*e480*/  WARPSYNC.COLLECTIVE R71, `(.L_x_6962) ;  /* 0x0000000047087348 */ /* 0x022fea0003c00000 */
[----:B------:R0:W2:Y:S02]  /*e490*/  SHFL.UP P3, R70, R230, R69, R68 ;  /* 0x04000045e6467389 */ /* 0x0000a40000060044 */
[----:B012--5:R-:W-:Y:S01]  /*e4a0*/  ENDCOLLECTIVE ;  /* 0x000000000000791b */ /* 0x027fe20003800000 */
.L_x_6962:
[----:B------:R-:W-:Y:S02]  /*e4b0*/  MOV R230, R228 ;  /* 0x000000e400e67202 */ /* 0x000fe40000000f00 */
[----:B------:R-:W-:-:S07]  /*e4c0*/  MOV R229, R70 ;  /* 0x0000004600e57202 */ /* 0x000fce0000000f00 */
[----:B------:R-:W-:Y:S05]  /*e4d0*/  WARPSYNC.COLLECTIVE R71, `(.L_x_6963) ;  /* 0x0000000047087348 */ /* 0x000fea0003c00000 */
[----:B------:R0:W1:Y:S02]  /*e4e0*/  SHFL.UP P3, R70, R230, R69, R68 ;  /* 0x04000045e6467389 */ /* 0x0000640000060044 */
[----:B01----:R-:W-:Y:S01]  /*e4f0*/  ENDCOLLECTIVE ;  /* 0x000000000000791b */ /* 0x003fe20003800000 */
.L_x_6963:
[----:B------:R-:W-:Y:S02]  /*e500*/  MOV R230, R225 ;  /* 0x000000e100e67202 */ /* 0x000fe40000000f00 */
[----:B------:R-:W-:-:S07]  /*e510*/  MOV R231, R70 ;  /* 0x0000004600e77202 */ /* 0x000fce0000000f00 */
[----:B------:R-:W-:Y:S05]  /*e520*/  WARPSYNC.COLLECTIVE R71, `(.L_x_6964) ;  /* 0x0000000047087348 */ /* 0x000fea0003c00000 */
[----:B------:R0:W1:Y:S02]  /*e530*/  SHFL.UP P3, R70, R230, R69, R68 ;  /* 0x04000045e6467389 */ /* 0x0000640000060044 */
[----:B01----:R-:W-:Y:S01]  /*e540*/  ENDCOLLECTIVE ;  /* 0x000000000000791b */ /* 0x003fe20003800000 */
.L_x_6964:
[----:B------:R-:W-:Y:S02]  /*e550*/  MOV R230, R226 ;  /* 0x000000e200e67202 */ /* 0x000fe40000000f00 */
[----:B------:R-:W-:-:S07]  /*e560*/  MOV R232, R70 ;  /* 0x0000004600e87202 */ /* 0x000fce0000000f00 */
[----:B------:R-:W-:Y:S05]  /*e570*/  WARPSYNC.COLLECTIVE R71, `(.L_x_6965) ;  /* 0x0000000047087348 */ /* 0x000fea0003c00000 */
[----:B------:R0:W1:Y:S02]  /*e580*/  SHFL.UP P3, R70, R230, R69, R68 ;  /* 0x04000045e6467389 */ /* 0x0000640000060044 */
[----:B01----:R-:W-:Y:S01]  /*e590*/  ENDCOLLECTIVE ;  /* 0x000000000000791b */ /* 0x003fe20003800000 */
.L_x_6965:
[----:B------:R-:W-:Y:S02]  /*e5a0*/  MOV R69, R70 ;  /* 0x0000004600457202 */ /* 0x000fe40000000f00 */
[----:B------:R-:W-:-:S03]  /*e5b0*/  ISETP.GE.AND P3, PT, R95, 0x1, PT ;  /* 0x000000015f00780c */ /* 0x000fc60003f66270 */
[----:B------:R-:W-:-:S04]  /*e5c0*/  FMUL.FTZ R68, R228, R69 ;  /* 0x00000045e4447220 */ /* 0x000fc80000410000 */
[-C--:B------:R-:W-:Y:S01]  /*e5d0*/  FFMA.FTZ R70, R227, R232.reuse, -R68 ;  /* 0x000000e8e3467223 */ /* 0x080fe20000010844 */
[C---:B------:R-:W-:Y:S01]  /*e5e0*/  FMUL.FTZ R68, R228.reuse, R229 ;  /* 0x000000e5e4447220 */ /* 0x040fe20000410000 */
[----:B------:R-:W-:-:S03]  /*e5f0*/  FMUL.FTZ R232, R228, R232 ;  /* 0x000000e8e4e87220 */ /* 0x000fc60000410000 */
[CC--:B------:R-:W-:Y:S01]  /*e600*/  FFMA.FTZ R68, R227.reuse, R231.reuse, R68 ;  /* 0x000000e7e3447223 */ /* 0x0c0fe20000010044 */
[----:B------:R-:W-:Y:S01]  /*e610*/  FMUL.FTZ R231, R228, R231 ;  /* 0x000000e7e4e77220 */ /* 0x000fe20000410000 */
[----:B------:R-:W-:Y:S01]  /*e620*/  FFMA.FTZ R69, R227, R69, R232 ;  /* 0x00000045e3457223 */ /* 0x000fe200000100e8 */
        /* <DEDUP_REMOVED lines=10> */
.L_x_6966:
[----:B------:R-:W-:Y:S02]  /*e6d0*/  MOV R230, R228 ;  /* 0x000000e400e67202 */ /* 0x000fe40000000f00 */
[----:B------:R-:W-:-:S07]  /*e6e0*/  MOV R231, R70 ;  /* 0x0000004600e77202 */ /* 0x000fce0000000f00 */
[----:B------:R-:W-:Y:S05]  /*e6f0*/  WARPSYNC.COLLECTIVE R71, `(.L_x_6967) ;  /* 0x0000000047087348 */ /* 0x000fea0003c00000 */
[----:B------:R0:W1:Y:S02]  /*e700*/  SHFL.UP P3, R70, R230, R69, R68 ;  /* 0x04000045e6467389 */ /* 0x0000640000060044 */
[----:B01----:R-:W-:Y:S01]  /*e710*/  ENDCOLLECTIVE ;  /* 0x000000000000791b */ /* 0x003fe20003800000 */
.L_x_6967:
[----:B------:R-:W-:Y:S02]  /*e720*/  MOV R230, R225 ;  /* 0x000000e100e67202 */ /* 0x000fe40000000f00 */
[----:B------:R-:W-:-:S07]  /*e730*/  MOV R232, R70 ;  /* 0x0000004600e87202 */ /* 0x000fce0000000f00 */
[----:B------:R-:W-:Y:S05]  /*e740*/  WARPSYNC.COLLECTIVE R71, `(.L_x_6968) ;  /* 0x0000000047087348 */ /* 0x000fea0003c00000 */
[----:B------:R0:W1:Y:S02]  /*e750*/  SHFL.UP P3, R70, R230, R69, R68 ;  /* 0x04000045e6467389 */ /* 0x0000640000060044 */
[----:B01----:R-:W-:Y:S01]  /*e760*/  ENDCOLLECTIVE ;  /* 0x000000000000791b */ /* 0x003fe20003800000 */
.L_x_6968:
[----:B------:R-:W-:Y:S02]  /*e770*/  MOV R230, R226 ;  /* 0x000000e200e67202 */ /* 0x000fe40000000f00 */
[----:B------:R-:W-:-:S07]  /*e780*/  MOV R229, R70 ;  /* 0x0000004600e57202 */ /* 0x000fce0000000f00 */
[----:B------:R-:W-:Y:S05]  /*e790*/  WARPSYNC.COLLECTIVE R71, `(.L_x_6969) ;  /* 0x0000000047087348 */ /* 0x000fea0003c00000 */
[----:B------:R0:W1:Y:S02]  /*e7a0*/  SHFL.UP P3, R70, R230, R69, R68 ;  /* 0x04000045e6467389 */ /* 0x0000640000060044 */
[----:B01----:R-:W-:Y:S01]  /*e7b0*/  ENDCOLLECTIVE ;  /* 0x000000000000791b */ /* 0x003fe20003800000 */
.L_x_6969:
        /* <DEDUP_REMOVED lines=19> */
.L_x_6970:
[----:B------:R-:W-:Y:S02]  /*e8f0*/  MOV R230, R228 ;  /* 0x000000e400e67202 */ /* 0x000fe40000000f00 */
[----:B------:R-:W-:-:S07]  /*e900*/  MOV R231, R70 ;  /* 0x0000004600e77202 */ /* 0x000fce0000000f00 */
[----:B------:R-:W-:Y:S05]  /*e910*/  WARPSYNC.COLLECTIVE R71, `(.L_x_6971) ;  /* 0x0000000047087348 */ /* 0x000fea0003c00000 */
[----:B------:R0:W1:Y:S02]  /*e920*/  SHFL.UP P3, R70, R230, R69, R68 ;  /* 0x04000045e6467389 */ /* 0x0000640000060044 */
[----:B01----:R-:W-:Y:S01]  /*e930*/  ENDCOLLECTIVE ;  /* 0x000000000000791b */ /* 0x003fe20003800000 */
.L_x_6971:
[----:B------:R-:W-:Y:S02]  /*e940*/  MOV R230, R225 ;  /* 0x000000e100e67202 */ /* 0x000fe40000000f00 */
[----:B------:R-:W-:-:S07]  /*e950*/  MOV R232, R70 ;  /* 0x0000004600e87202 */ /* 0x000fce0000000f00 */
[----:B------:R-:W-:Y:S05]  /*e960*/  WARPSYNC.COLLECTIVE R71, `(.L_x_6972) ;  /* 0x0000000047087348 */ /* 0x000fea0003c00000 */
[----:B------:R0:W1:Y:S02]  /*e970*/  SHFL.UP P3, R70, R230, R69, R68 ;  /* 0x04000045e6467389 */ /* 0x0000640000060044 */
[----:B01----:R-:W-:Y:S01]  /*e980*/  ENDCOLLECTIVE ;  /* 0x000000000000791b */ /* 0x003fe20003800000 */
.L_x_6972:
[----:B------:R-:W-:Y:S02]  /*e990*/  MOV R230, R226 ;  /* 0x000000e200e67202 */ /* 0x000fe40000000f00 */
[----:B------:R-:W-:-:S07]  /*e9a0*/  MOV R229, R70 ;  /* 0x0000004600e57202 */ /* 0x000fce0000000f00 */
[----:B------:R-:W-:Y:S05]  /*e9b0*/  WARPSYNC.COLLECTIVE R71, `(.L_x_6973) ;  /* 0x0000000047087348 */ /* 0x000fea0003c00000 */
[----:B------:R0:W1:Y:S02]  /*e9c0*/  SHFL.UP P3, R70, R230, R69, R68 ;  /* 0x04000045e6467389 */ /* 0x0000640000060044 */
[----:B01----:R-:W-:Y:S01]  /*e9d0*/  ENDCOLLECTIVE ;  /* 0x000000000000791b */ /* 0x003fe20003800000 */
.L_x_6973:
        /* <DEDUP_REMOVED lines=19> */
.L_x_6974:
[----:B------:R-:W-:Y:S02]  /*eb10*/  MOV R230, R228 ;  /* 0x000000e400e67202 */ /* 0x000fe40000000f00 */
[----:B------:R-:W-:-:S07]  /*eb20*/  MOV R231, R70 ;  /* 0x0000004600e77202 */ /* 0x000fce0000000f00 */
[----:B------:R-:W-:Y:S05]  /*eb30*/  WARPSYNC.COLLECTIVE R71, `(.L_x_6975) ;  /* 0x0000000047087348 */ /* 0x000fea0003c00000 */
[----:B------:R0:W1:Y:S02]  /*eb40*/  SHFL.UP P3, R70, R230, R69, R68 ;  /* 0x04000045e6467389 */ /* 0x0000640000060044 */
[----:B01----:R-:W-:Y:S01]  /*eb50*/  ENDCOLLECTIVE ;  /* 0x000000000000791b */ /* 0x003fe20003800000 */
.L_x_6975:
[----:B------:R-:W-:Y:S02]  /*eb60*/  MOV R230, R225 ;  /* 0x000000e100e67202 */ /* 0x000fe40000000f00 */
[----:B------:R-:W-:-:S07]  /*eb70*/  MOV R232, R70 ;  /* 0x0000004600e87202 */ /* 0x000fce0000000f00 */
[----:B------:R-:W-:Y:S05]  /*eb80*/  WARPSYNC.COLLECTIVE R71, `(.L_x_6976) ;  /* 0x0000000047087348 */ /* 0x000fea0003c00000 */
[----:B------:R0:W1:Y:S02]  /*eb90*/  SHFL.UP P3, R70, R230, R69, R68 ;  /* 0x04000045e6467389 */ /* 0x0000640000060044 */
[----:B01----:R-:W-:Y:S01]  /*eba0*/  ENDCOLLECTIVE ;  /* 0x000000000000791b */ /* 0x003fe20003800000 */
.L_x_6976:
[----:B------:R-:W-:Y:S02]  /*ebb0*/  MOV R230, R226 ;  /* 0x000000e200e67202 */ /* 0x000fe40000000f00 */
[----:B------:R-:W-:-:S07]  /*ebc0*/  MOV R229, R70 ;  /* 0x0000004600e57202 */ /* 0x000fce0000000f00 */
[----:B------:R-:W-:Y:S05]  /*ebd0*/  WARPSYNC.COLLECTIVE R71, `(.L_x_6977) ;  /* 0x0000000047087348 */ /* 0x000fea0003c00000 */
[----:B------:R0:W1:Y:S02]  /*ebe0*/  SHFL.UP P3, R70, R230, R69, R68 ;  /* 0x04000045e6467389 */ /* 0x0000640000060044 */
[----:B01----:R-:W-:Y:S01]  /*ebf0*/  ENDCOLLECTIVE ;  /* 0x000000000000791b */ /* 0x003fe20003800000 */
.L_x_6977:
        /* <DEDUP_REMOVED lines=19> */
.L_x_6978:
[----:B------:R-:W-:Y:S02]  /*ed30*/  MOV R230, R228 ;  /* 0x000000e400e67202 */ /* 0x000fe40000000f00 */
[----:B------:R-:W-:-:S07]  /*ed40*/  MOV R229, R70 ;  /* 0x0000004600e57202 */ /* 0x000fce0000000f00 */
[----:B------:R-:W-:Y:S05]  /*ed50*/  WARPSYNC.COLLECTIVE R71, `(.L_x_6979) ;  /* 0x0000000047087348 */ /* 0x000fea0003c00000 */
[----:B------:R0:W1:Y:S02]  /*ed60*/  SHFL.UP P3, R70, R230, R69, R68 ;  /* 0x04000045e6467389 */ /* 0x0000640000060044 */
[----:B01----:R-:W-:Y:S01]  /*ed70*/  ENDCOLLECTIVE ;  /* 0x000000000000791b */ /* 0x003fe20003800000 */
.L_x_6979:
[----:B------:R-:W-:Y:S02]  /*ed80*/  MOV R230, R225 ;  /* 0x000000e100e67202 */ /* 0x000fe40000000f00 */
[----:B------:R-:W-:-:S07]  /*ed90*/  MOV R231, R70 ;  /* 0x0000004600e77202 */ /* 0x000fce0000000f00 */
[----:B------:R-:W-:Y:S05]  /*eda0*/  WARPSYNC.COLLECTIVE R71, `(.L_x_6980) ;  /* 0x0000000047087348 */ /* 0x000fea0003c00000 */
[----:B------:R0:W1:Y:S02]  /*edb0*/  SHFL.UP P3, R70, R230, R69, R68 ;  /* 0x04000045e6467389 */ /* 0x0000640000060044 */
[----:B01----:R-:W-:Y:S01]  /*edc0*/  ENDCOLLECTIVE ;  /* 0x000000000000791b */ /* 0x003fe20003800000 */
.L_x_6980:
[----:B------:R-:W-:Y:S02]  /*edd0*/  MOV R230, R226 ;  /* 0x000000e200e67202 */ /* 0x000fe40000000f00 */
[----:B------:R-:W-:-:S07]  /*ede0*/  MOV R232, R70 ;  /* 0x0000004600e87202 */ /* 0x000fce0000000f00 */
[----:B------:R-:W-:Y:S05]  /*edf0*/  WARPSYNC.COLLECTIVE R71, `(.L_x_6981) ;  /* 0x0000000047087348 */ /* 0x000fea0003c00000 */
[----:B------:R0:W1:Y:S02]  /*ee00*/  SHFL.UP P3, R70, R230, R69, R68 ;  /* 0x04000045e6467389 */ /* 0x0000640000060044 */
[----:B01----:R-:W-:Y:S01]  /*ee10*/  ENDCOLLECTIVE ;  /* 0x000000000000791b */ /* 0x003fe20003800000 */
.L_x_6981:
[----:B------:R-:W-:Y:S01]  /*ee20*/  MOV R69, R70 ;  /* 0x0000004600457202 */ /* 0x000fe20000000f00 */
[----:B------:R-:W-:Y:S06]  /*ee30*/  BRA `(.L_x_6982) ;  /* 0xffffff74007c7947 */ /* 0x000fec000383ffff */
.L_x_6859:
        /* <DEDUP_REMOVED lines=8> */
.L_x_6984:
[----:B------:R-:W-:Y:S05]  /*eec0*/  BSYNC B0 ;  /* 0x0000000000007941 */ /* 0x000fea0003800000 */
.L_x_6983:
[----:B------:R-:W-:Y:S05]  /*eed0*/  BRA `(.L_x_6985) ;  /* 0xffffff74008c7947 */ /* 0x000fea000383ffff */
.L_x_6860:
        /* <DEDUP_REMOVED lines=8> */
.L_x_6987:
[----:B------:R-:W-:Y:S05]  /*ef60*/  BSYNC B0 ;  /* 0x0000000000007941 */ /* 0x000fea0003800000 */
.L_x_6986:
[----:B------:R-:W-:Y:S05]  /*ef70*/  BRA `(.L_x_6988) ;  /* 0xffffff74006c7947 */ /* 0x000fea000383ffff */
.L_x_6861:
        /* <DEDUP_REMOVED lines=8> */
.L_x_6990:
[----:B------:R-:W-:Y:S05]  /*f000*/  BSYNC B0 ;  /* 0x0000000000007941 */ /* 0x000fea0003800000 */
.L_x_6989:
[----:B------:R-:W-:Y:S05]  /*f010*/  BRA `(.L_x_6991) ;  /* 0xffffff74004c7947 */ /* 0x000fea000383ffff */
.L_x_6862:
        /* <DEDUP_REMOVED lines=8> */
.L_x_6993:
[----:B------:R-:W-:Y:S05]  /*f0a0*/  BSYNC B0 ;  /* 0x0000000000007941 */ /* 0x000fea0003800000 */
.L_x_6992:
[----:B------:R-:W-:Y:S05]  /*f0b0*/  BRA `(.L_x_6994) ;  /* 0xffffff74002c7947 */ /* 0x000fea000383ffff */
.L_x_6863:
        /* <DEDUP_REMOVED lines=8> */
.L_x_6996:
[----:B------:R-:W-:Y:S05]  /*f140*/  BSYNC B0 ;  /* 0x0000000000007941 */ /* 0x000fea0003800000 */
.L_x_6995:
        /* <DEDUP_REMOVED lines=8> */
.L_x_6997:
[----:B------:R-:W-:Y:S02]  /*f1d0*/  MOV R230, R225 ;  /* 0x000000e100e67202 */ /* 0x000fe40000000f00 */
[----:B------:R-:W-:-:S07]  /*f1e0*/  MOV R229, R70 ;  /* 0x0000004600e57202 */ /* 0x000fce0000000f00 */
[----:B------:R-:W-:Y:S05]  /*f1f0*/  WARPSYNC.COLLECTIVE R71, `(.L_x_6998) ;  /* 0x0000000047087348 */ /* 0x000fea0003c00000 */
[----:B------:R0:W1:Y:S02]  /*f200*/  SHFL.UP P3, R70, R230, R69, R68 ;  /* 0x04000045e6467389 */ /* 0x0000640000060044 */
[----:B01----:R-:W-:Y:S01]  /*f210*/  ENDCOLLECTIVE ;  /* 0x000000000000791b */ /* 0x003fe20003800000 */
.L_x_6998:
[----:B------:R-:W-:Y:S02]  /*f220*/  MOV R230, R226 ;  /* 0x000000e200e67202 */ /* 0x000fe40000000f00 */
[----:B------:R-:W-:-:S07]  /*f230*/  MOV R225, R70 ;  /* 0x0000004600e17202 */ /* 0x000fce0000000f00 */
[----:B------:R-:W-:Y:S05]  /*f240*/  WARPSYNC.COLLECTIVE R71, `(.L_x_6999) ;  /* 0x0000000047087348 */ /* 0x000fea0003c00000 */
[----:B------:R0:W1:Y:S02]  /*f250*/  SHFL.UP P3, R70, R230, R69, R68 ;  /* 0x04000045e6467389 */ /* 0x0000640000060044 */
[----:B01----:R-:W-:Y:S01]  /*f260*/  ENDCOLLECTIVE ;  /* 0x000000000000791b */ /* 0x003fe20003800000 */
.L_x_6999:
[----:B------:R-:W-:Y:S01]  /*f270*/  HFMA2.MMA R69, -RZ, RZ, 0, 0 ;  /* 0x00000000ff457435 */ /* 0x000fe200000001ff */
[----:B------:R-:W-:Y:S02]  /*f280*/  MOV R68, 0x1f ;  /* 0x0000001f00447802 */ /* 0x000fe40000000f00 */
[----:B------:R-:W-:Y:S02]  /*f290*/  MOV R226, R70 ;  /* 0x0000004600e27202 */ /* 0x000fe40000000f00 */
[----:B------:R-:W-:-:S07]  /*f2a0*/  MOV R70, R60 ;  /* 0x0000003c00467202 */ /* 0x000fce0000000f00 */
[----:B------:R-:W-:Y:S05]  /*f2b0*/  WARPSYNC.COLLECTIVE R71, `(.L_x_7000) ;  /* 0x0000000047087348 */ /* 0x000fea0003c00000 */
[----:B------:R0:W1:Y:S02]  /*f2c0*/  SHFL.IDX P3, R228, R70, R69, R68 ;  /* 0x0000004546e47389 */ /* 0x0000640000060044 */
[----:B01----:R-:W-:Y:S01]  /*f2d0*/  ENDCOLLECTIVE ;  /* 0x000000000000791b */ /* 0x003fe20003800000 */
.L_x_7000:
[----:B------:R-:W-:Y:S02]  /*f2e0*/  MOV R70, R61 ;  /* 0x0000003d00467202 */ /* 0x000fe40000000f00 */
[----:B------:R-:W-:-:S07]  /*f2f0*/  MOV R60, R228 ;  /* 0x000000e4003c7202 */ /* 0x000fce0000000f00 */
[----:B------:R-:W-:Y:S05]  /*f300*/  WARPSYNC.COLLECTIVE R71, `(.L_x_7001) ;  /* 0x0000000047087348 */ /* 0x000fea0003c00000 */
[----:B------:R0:W1:Y:S02]  /*f310*/  SHFL.IDX P3, R228, R70, R69, R68 ;  /* 0x0000004546e47389 */ /* 0x0000640000060044 */
[----:B01----:R-:W-:Y:S01]  /*f320*/  ENDCOLLECTIVE ;  /* 0x000000000000791b */ /* 0x003fe20003800000 */
.L_x_7001:
[----:B------:R-:W-:Y:S02]  /*f330*/  MOV R70, R62 ;  /* 0x0000003e00467202 */ /* 0x000fe40000000f00 */
[----:B------:R-:W-:-:S07]  /*f340*/  MOV R61, R228 ;  /* 0x000000e4003d7202 */ /* 0x000fce0000000f00 */
[----:B------:R-:W-:Y:S05]  /*f350*/  WARPSYNC.COLLECTIVE R71, `(.L_x_7002) ;  /* 0x0000000047087348 */ /* 0x000fea0003c00000 */
[----:B------:R0:W1:Y:S02]  /*f360*/  SHFL.IDX P3, R228, R70, R69, R68 ;  /* 0x0000004546e47389 */ /* 0x0000640000060044 */
[----:B01----:R-:W-:Y:S01]  /*f370*/  ENDCOLLECTIVE ;  /* 0x000000000000791b */ /* 0x003fe20003800000 */
.L_x_7002:
[----:B------:R-:W-:Y:S02]  /*f380*/  MOV R70, R63 ;  /* 0x0000003f00467202 */ /* 0x000fe40000000f00 */
[----:B------:R-:W-:-:S07]  /*f390*/  MOV R62, R228 ;  /* 0x000000e4003e7202 */ /* 0x000fce0000000f00 */
[----:B------:R-:W-:Y:S05]  /*f3a0*/  WARPSYNC.COLLECTIVE R71, `(.L_x_7003) ;  /* 0x0000000047087348 */ /* 0x000fea0003c00000 */
[----:B------:R0:W1:Y:S02]  /*f3b0*/  SHFL.IDX P3, R228, R70, R69, R68 ;  /* 0x0000004546e47389 */ /* 0x0000640000060044 */
[----:B01----:R-:W-:Y:S01]  /*f3c0*/  ENDCOLLECTIVE ;  /* 0x000000000000791b */ /* 0x003fe20003800000 */
.L_x_7003:
[----:B------:R-:W-:Y:S01]  /*f3d0*/  MOV R63, R228 ;  /* 0x000000e4003f7202 */ /* 0x000fe20000000f00 */
[----:B------:R-:W-:Y:S06]  /*f3e0*/  BRA `(.L_x_7004) ;  /* 0xffffff7000887947 */ /* 0x000fec000383ffff */
.L_x_6865:
[----:B------:R-:W-:Y:S01]  /*f3f0*/  HFMA2.MMA R245, -RZ, RZ, 0, 5.9604644775390625e-08 ;  /* 0x00000001fff57435 */ /* 0x000fe200000001ff */
[----:B------:R-:W-:Y:S02]  /*f400*/  MOV R244, R240 ;  /* 0x000000f000f47202 */ /* 0x000fe40000000f00 */
[----:B------:R-:W-:Y:S02]  /*f410*/  MOV R228, 0x1f ;  /* 0x0000001f00e47802 */ /* 0x000fe40000000f00 */
[----:B------:R-:W-:Y:S02]  /*f420*/  MOV R71, 0xffffffff ;  /* 0xffffffff00477802 */ /* 0x000fe40000000f00 */
[----:B------:R-:W-:-:S07]  /*f430*/  MOV R242, R70 ;  /* 0x0000004600f27202 */ /* 0x000fce0000000f00 */
[----:B------:R-:W-:Y:S05]  /*f440*/  WARPSYNC.COLLECTIVE R71, `(.L_x_7005) ;  /* 0x0000000047087348 */ /* 0x000fea0003c00000 */
[----:B------:R0:W1:Y:S02]  /*f450*/  SHFL.DOWN P0, R252, R244, R245, R228 ;  /* 0x080000f5f4fc7389 */ /* 0x00006400000000e4 */
[----:B01----:R-:W-:Y:S01]  /*f460*/  ENDCOLLECTIVE ;  /* 0x000000000000791b */ /* 0x003fe20003800000 */
.L_x_7005:
[----:B------:R-:W-:Y:S02]  /*f470*/  MOV R244, R241 ;  /* 0x000000f100f47202 */ /* 0x000fe40000000f00 */
[----:B------:R-:W-:-:S07]  /*f480*/  MOV R68, R252 ;  /* 0x000000fc00447202 */ /* 0x000fce0000000f00 */
[----:B------:R-:W-:Y:S05]  /*f490*/  WARPSYNC.COLLECTIVE R71, `(.L_x_7006) ;  /* 0x0000000047087348 */ /* 0x000fea0003c00000 */
[----:B------:R0:W1:Y:S02]  /*f4a0*/  SHFL.DOWN P0, R252, R244, R245, R228 ;  /* 0x080000f5f4fc7389 */ /* 0x00006400000000e4 */
[----:B01----:R-:W-:Y:S01]  /*f4b0*/  ENDCOLLECTIVE ;  /* 0x000000000000791b */ /* 0x003fe20003800000 */
.L_x_7006:
[----:B------:R-:W-:Y:S02]  /*f4c0*/  MOV R244, R70 ;  /* 0x0000004600f47202 */ /* 0x000fe40000000f00 */
[----:B------:R-:W-:-:S07]  /*f4d0*/  MOV R69, R252 ;  /* 0x000000fc00457202 */ /* 0x000fce0000000f00 */
[----:B------:R-:W-:Y:S05]  /*f4e0*/  WARPSYNC.COLLECTIVE R71, `(.L_x_7007) ;  /* 0x0000000047087348 */ /* 0x000fea0003c00000 */
[----:B------:R0:W1:Y:S02]  /*f4f0*/  SHFL.DOWN P0, R252, R244, R245, R228 ;  /* 0x080000f5f4fc7389 */ /* 0x00006400000000e4 */
[----:B01----:R-:W-:Y:S01]  /*f500*/  ENDCOLLECTIVE ;  /* 0x000000000000791b */ /* 0x003fe20003800000 */
.L_x_7007:
[----:B------:R-:W-:Y:S02]  /*f510*/  MOV R244, R243 ;  /* 0x000000f300f47202 */ /* 0x000fe40000000f00 */
[----:B------:R-:W-:-:S07]  /*f520*/  MOV R246, R252 ;  /* 0x000000fc00f67202 */ /* 0x000fce0000000f00 */
[----:B------:R-:W-:Y:S05]  /*f530*/  WARPSYNC.COLLECTIVE R71, `(.L_x_7008) ;  /* 0x0000000047087348 */ /* 0x000fea0003c00000 */
[----:B------:R0:W1:Y:S02]  /*f540*/  SHFL.DOWN P0, R252, R244, R245, R228 ;  /* 0x080000f5f4fc7389 */ /* 0x00006400000000e4 */
[----:B01----:R-:W-:Y:S01]  /*f550*/  ENDCOLLECTIVE ;  /* 0x000000000000791b */ /* 0x003fe20003800000 */
.L_x_7008:
[----:B------:R-:W-:Y:S01]  /*f560*/  MOV R71, R252 ;  /* 0x000000fc00477202 */ /* 0x000fe20000000f00 */
[----:B------:R-:W-:Y:S06]  /*f570*/  BRA `(.L_x_7009) ;  /* 0xffffff8000dc7947 */ /* 0x000fec000383ffff */
.L_x_6868:
        /* <DEDUP_REMOVED lines=8> */
.L_x_7011:
[----:B------:R-:W-:Y:S05]  /*f600*/  BSYNC B0 ;  /* 0x0000000000007941 */ /* 0x000fea0003800000 */
.L_x_7010:
        /* <DEDUP_REMOVED lines=8> */
.L_x_7012:
[----:B------:R-:W-:Y:S02]  /*f690*/  MOV R244, R242 ;  /* 0x000000f200f47202 */ /* 0x000fe40000000f00 */
[----:B------:R-:W-:-:S07]  /*f6a0*/  MOV R69, R252 ;  /* 0x000000fc00457202 */ /* 0x000fce0000000f00 */
[----:B------:R-:W-:Y:S05]  /*f6b0*/  WARPSYNC.COLLECTIVE R71, `(.L_x_7013) ;  /* 0x0000000047087348 */ /* 0x000fea0003c00000 */
[----:B------:R0:W1:Y:S02]  /*f6c0*/  SHFL.DOWN P0, R252, R244, R245, R228 ;  /* 0x080000f5f4fc7389 */ /* 0x00006400000000e4 */
[----:B01----:R-:W-:Y:S01]  /*f6d0*/  ENDCOLLECTIVE ;  /* 0x000000000000791b */ /* 0x003fe20003800000 */
.L_x_7013:
[----:B------:R-:W-:Y:S02]  /*f6e0*/  MOV R244, R243 ;  /* 0x000000f300f47202 */ /* 0x000fe40000000f00 */
[----:B------:R-:W-:-:S07]  /*f6f0*/  MOV R70, R252 ;  /* 0x000000fc00467202 */ /* 0x000fce0000000f00 */
[----:B------:R-:W-:Y:S05]  /*f700*/  WARPSYNC.COLLECTIVE R71, `(.L_x_7014) ;  /* 0x0000000047087348 */ /* 0x000fea0003c00000 */
[----:B------:R0:W1:Y:S02]  /*f710*/  SHFL.DOWN P0, R252, R244, R245, R228 ;  /* 0x080000f5f4fc7389 */ /* 0x00006400000000e4 */
[----:B01----:R-:W-:Y:S01]  /*f720*/  ENDCOLLECTIVE ;  /* 0x000000000000791b */ /* 0x003fe20003800000 */
.L_x_7014:
[----:B------:R-:W-:Y:S01]  /*f730*/  MOV R71, R252 ;  /* 0x000000fc00477202 */ /* 0x000fe20000000f00 */
[----:B------:R-:W-:Y:S06]  /*f740*/  BRA `(.L_x_7015) ;  /* 0xffffff8000bc7947 */ /* 0x000fec000383ffff */
.L_x_6871:
        /* <DEDUP_REMOVED lines=8> */
.L_x_7017:
[----:B------:R-:W-:Y:S05]  /*f7d0*/  BSYNC B0 ;  /* 0x0000000000007941 */ /* 0x000fea0003800000 */
.L_x_7016:
        /* <DEDUP_REMOVED lines=8> */
.L_x_7018:
[----:B------:R-:W-:Y:S02]  /*f860*/  MOV R244, R242 ;  /* 0x000000f200f47202 */ /* 0x000fe40000000f00 */
[----:B------:R-:W-:-:S07]  /*f870*/  MOV R69, R252 ;  /* 0x000000fc00457202 */ /* 0x000fce0000000f00 */
[----:B------:R-:W-:Y:S05]  /*f880*/  WARPSYNC.COLLECTIVE R71, `(.L_x_7019) ;  /* 0x0000000047087348 */ /* 0x000fea0003c00000 */
[----:B------:R0:W1:Y:S02]  /*f890*/  SHFL.DOWN P0, R252, R244, R245, R228 ;  /* 0x080000f5f4fc7389 */ /* 0x00006400000000e4 */
[----:B01----:R-:W-:Y:S01]  /*f8a0*/  ENDCOLLECTIVE ;  /* 0x000000000000791b */ /* 0x003fe20003800000 */
.L_x_7019:
[----:B------:R-:W-:Y:S02]  /*f8b0*/  MOV R244, R243 ;  /* 0x000000f300f47202 */ /* 0x000fe40000000f00 */
[----:B------:R-:W-:-:S07]  /*f8c0*/  MOV R70, R252 ;  /* 0x000000fc00467202 */ /* 0x000fce0000000f00 */
[----:B------:R-:W-:Y:S05]  /*f8d0*/  WARPSYNC.COLLECTIVE R71, `(.L_x_7020) ;  /* 0x0000000047087348 */ /* 0x000fea0003c00000 */
[----:B------:R0:W1:Y:S02]  /*f8e0*/  SHFL.DOWN P0, R252, R244, R245, R228 ;  /* 0x080000f5f4fc7389 */ /* 0x00006400000000e4 */
[----:B01----:R-:W-:Y:S01]  /*f8f0*/  ENDCOLLECTIVE ;  /* 0x000000000000791b */ /* 0x003fe20003800000 */
.L_x_7020:
[----:B------:R-:W-:Y:S01]  /*f900*/  MOV R71, R252 ;  /* 0x000000fc00477202 */ /* 0x000fe20000000f00 */
[----:B------:R-:W-:Y:S06]  /*f910*/  BRA `(.L_x_7021) ;  /* 0xffffff80009c7947 */ /* 0x000fec000383ffff */
.L_x_6874:
[----:B------:R-:W-:Y:S01]  /*f920*/  HFMA2.MMA R245, -RZ, RZ, 0, 4.76837158203125e-07 ;  /* 0x00000008fff57435 */ /* 0x000fe200000001ff */
[----:B------:R-:W-:Y:S01]  /*f930*/  BSSY B0, `(.L_x_7022) ;  /* 0x0000007000007945 */ /* 0x000fe20003800000 */
[----:B------:R-:W-:Y:S02]  /*f940*/  MOV R244, R240 ;  /* 0x000000f000f47202 */ /* 0x000fe40000000f00 */
[----:B------:R-:W-:Y:S02]  /*f950*/  MOV R228, 0x1f ;  /* 0x0000001f00e47802 */ /* 0x000fe40000000f00 */
[----:B0-----:R-:W-:-:S07]  /*f960*/  MOV R71, 0xffffffff ;  /* 0xffffffff00477802 */ /* 0x001fce0000000f00 */
[----:B-1234-:R-:W-:Y:S05]  /*f970*/  WARPSYNC.COLLECTIVE R71, `(.L_x_7023) ;  /* 0x0000000047087348 */ /* 0x01efea0003c00000 */
[----:B------:R0:W0:Y:S02]  /*f980*/  SHFL.DOWN P0, R252, R244, R245, R228 ;  /* 0x080000f5f4fc7389 */ /* 0x00002400000000e4 */
[----:B01234-:R-:W-:Y:S01]  /*f990*/  ENDCOLLECTIVE ;  /* 0x000000000000791b */ /* 0x01ffe20003800000 */
.L_x_7023:
[----:B------:R-:W-:Y:S05]  /*f9a0*/  BSYNC B0 ;  /* 0x0000000000007941 */ /* 0x000fea0003800000 */
.L_x_7022:
        /* <DEDUP_REMOVED lines=8> */
.L_x_7024:
[----:B------:R-:W-:Y:S02]  /*fa30*/  MOV R244, R242 ;  /* 0x000000f200f47202 */ /* 0x000fe40000000f00 */
[----:B------:R-:W-:-:S07]  /*fa40*/  MOV R69, R252 ;  /* 0x000000fc00457202 */ /* 0x000fce0000000f00 */
[----:B------:R-:W-:Y:S05]  /*fa50*/  WARPSYNC.COLLECTIVE R71, `(.L_x_7025) ;  /* 0x0000000047087348 */ /* 0x000fea0003c00000 */
[----:B------:R0:W1:Y:S02]  /*fa60*/  SHFL.DOWN P0, R252, R244, R245, R228 ;  /* 0x080000f5f4fc7389 */ /* 0x00006400000000e4 */
[----:B01----:R-:W-:Y:S01]  /*fa70*/  ENDCOLLECTIVE ;  /* 0x000000000000791b */ /* 0x003fe20003800000 */
.L_x_7025:
[----:B------:R-:W-:Y:S02]  /*fa80*/  MOV R244, R243 ;  /* 0x000000f300f47202 */ /* 0x000fe40000000f00 */
[----:B------:R-:W-:-:S07]  /*fa90*/  MOV R70, R252 ;  /* 0x000000fc00467202 */ /* 0x000fce0000000f00 */
[----:B------:R-:W-:Y:S05]  /*faa0*/  WARPSYNC.COLLECTIVE R71, `(.L_x_7026) ;  /* 0x0000000047087348 */ /* 0x000fea0003c00000 */
[----:B------:R0:W1:Y:S02]  /*fab0*/  SHFL.DOWN P0, R252, R244, R245, R228 ;  /* 0x080000f5f4fc7389 */ /* 0x00006400000000e4 */
[----:B01----:R-:W-:Y:S01]  /*fac0*/  ENDCOLLECTIVE ;  /* 0x000000000000791b */ /* 0x003fe20003800000 */
.L_x_7026:
[----:B------:R-:W-:Y:S01]  /*fad0*/  MOV R71, R252 ;  /* 0x000000fc00477202 */ /* 0x000fe20000000f00 */
[----:B------:R-:W-:Y:S06]  /*fae0*/  BRA `(.L_x_7027) ;  /* 0xffffff80007c7947 */ /* 0x000fec000383ffff */
.L_x_6877:
[----:B------:R-:W-:Y:S01]  /*faf0*/  HFMA2.MMA R245, -RZ, RZ, 0, 9.5367431640625e-07 ;  /* 0x00000010fff57435 */ /* 0x000fe200000001ff */
[----:B------:R-:W-:Y:S01]  /*fb00*/  BSSY B0, `(.L_x_7028) ;  /* 0x0000007000007945 */ /* 0x000fe20003800000 */
[----:B------:R-:W-:Y:S02]  /*fb10*/  MOV R244, R240 ;  /* 0x000000f000f47202 */ /* 0x000fe40000000f00 */
[----:B------:R-:W-:Y:S02]  /*fb20*/  MOV R228, 0x1f ;  /* 0x0000001f00e47802 */ /* 0x000fe40000000f00 */
[----:B0-----:R-:W-:-:S07]  /*fb30*/  MOV R71, 0xffffffff ;  /* 0xffffffff00477802 */ /* 0x001fce0000000f00 */
[----:B-1234-:R-:W-:Y:S05]  /*fb40*/  WARPSYNC.COLLECTIVE R71, `(.L_x_7029) ;  /* 0x0000000047087348 */ /* 0x01efea0003c00000 */
[----:B------:R0:W0:Y:S02]  /*fb50*/  SHFL.DOWN P0, R252, R244, R245, R228 ;  /* 0x080000f5f4fc7389 */ /* 0x00002400000000e4 */
[----:B01234-:R-:W-:Y:S01]  /*fb60*/  ENDCOLLECTIVE ;  /* 0x000000000000791b */ /* 0x01ffe20003800000 */
.L_x_7029:
[----:B------:R-:W-:Y:S05]  /*fb70*/  BSYNC B0 ;  /* 0x0000000000007941 */ /* 0x000fea0003800000 */
.L_x_7028:
        /* <DEDUP_REMOVED lines=8> */
.L_x_7030:
[----:B------:R-:W-:Y:S02]  /*fc00*/  MOV R244, R242 ;  /* 0x000000f200f47202 */ /* 0x000fe40000000f00 */
[----:B------:R-:W-:-:S07]  /*fc10*/  MOV R69, R252 ;  /* 0x000000fc00457202 */ /* 0x000fce0000000f00 */
[----:B------:R-:W-:Y:S05]  /*fc20*/  WARPSYNC.COLLECTIVE R71, `(.L_x_7031) ;  /* 0x0000000047087348 */ /* 0x000fea0003c00000 */
[----:B------:R0:W1:Y:S02]  /*fc30*/  SHFL.DOWN P0, R252, R244, R245, R228 ;  /* 0x080000f5f4fc7389 */ /* 0x00006400000000e4 */
[----:B01----:R-:W-:Y:S01]  /*fc40*/  ENDCOLLECTIVE ;  /* 0x000000000000791b */ /* 0x003fe20003800000 */
.L_x_7031:
[----:B------:R-:W-:Y:S02]  /*fc50*/  MOV R244, R243 ;  /* 0x000000f300f47202 */ /* 0x000fe40000000f00 */
[----:B------:R-:W-:-:S07]  /*fc60*/  MOV R70, R252 ;  /* 0x000000fc00467202 */ /* 0x000fce0000000f00 */
[----:B------:R-:W-:Y:S05]  /*fc70*/  WARPSYNC.COLLECTIVE R71, `(.L_x_7032) ;  /* 0x0000000047087348 */ /* 0x000fea0003c00000 */
[----:B------:R0:W1:Y:S02]  /*fc80*/  SHFL.DOWN P0, R252, R244, R245, R228 ;  /* 0x080000f5f4fc7389 */ /* 0x00006400000000e4 */
[----:B01----:R-:W-:Y:S01]  /*fc90*/  ENDCOLLECTIVE ;  /* 0x000000000000791b */ /* 0x003fe20003800000 */
.L_x_7032:
[----:B------:R-:W-:Y:S01]  /*fca0*/  MOV R71, R252 ;  /* 0x000000fc00477202 */ /* 0x000fe20000000f00 */
[----:B------:R-:W-:Y:S06]  /*fcb0*/  BRA `(.L_x_7033) ;  /* 0xffffff80005c7947 */ /* 0x000fec000383ffff */
.L_x_6880:
        /* <DEDUP_REMOVED lines=8> */
.L_x_7035:
[----:B------:R-:W-:Y:S05]  /*fd40*/  BSYNC B0 ;  /* 0x0000000000007941 */ /* 0x000fea0003800000 */
.L_x_7034:
        /* <DEDUP_REMOVED lines=10> */
.L_x_7036:
[----:B------:R-:W-:Y:S02]  /*fdf0*/  MOV R70, R242 ;  /* 0x000000f200467202 */ /* 0x000fe40000000f00 */
[----:B------:R-:W-:-:S07]  /*fe00*/  MOV R247, R228 ;  /* 0x000000e400f77202 */ /* 0x000fce0000000f00 */
[----:B------:R-:W-:Y:S05]  /*fe10*/  WARPSYNC.COLLECTIVE R71, `(.L_x_7037) ;  /* 0x0000000047087348 */ /* 0x000fea0003c00000 */
[----:B------:R0:W1:Y:S02]  /*fe20*/  SHFL.IDX P3, R228, R70, R69, R68 ;  /* 0x0000004546e47389 */ /* 0x0000640000060044 */
[----:B01----:R-:W-:Y:S01]  /*fe30*/  ENDCOLLECTIVE ;  /* 0x000000000000791b */ /* 0x003fe20003800000 */
.L_x_7037:
        /* <DEDUP_REMOVED lines=9> */
.L_x_7038:
[----:B------:R-:W-:Y:S02]  /*fed0*/  MOV R70, R64 ;  /* 0x0000004000467202 */ /* 0x000fe40000000f00 */
[----:B------:R-:W-:Y:S02]  /*fee0*/  MOV R251, R228 ;  /* 0x000000e400fb7202 */ /* 0x000fe40000000f00 */
[----:B------:R-:W-:-:S07]  /*fef0*/  MOV R228, 0x1f ;  /* 0x0000001f00e47802 */ /* 0x000fce0000000f00 */
[----:B------:R-:W-:Y:S05]  /*ff00*/  WARPSYNC.COLLECTIVE R71, `(.L_x_7039) ;  /* 0x0000000047087348 */ /* 0x000fea0003c00000 */
[----:B------:R0:W1:Y:S02]  /*ff10*/  SHFL.DOWN P0, R252, R244, R245, R228 ;  /* 0x080000f5f4fc7389 */ /* 0x00006400000000e4 */
[----:B01----:R-:W-:Y:S01]  /*ff20*/  ENDCOLLECTIVE ;  /* 0x000000000000791b */ /* 0x003fe20003800000 */
.L_x_7039:
[----:B------:R-:W-:Y:S02]  /*ff30*/  MOV R244, R241 ;  /* 0x000000f100f47202 */ /* 0x000fe40000000f00 */
[----:B------:R-:W-:-:S07]  /*ff40*/  MOV R240, R252 ;  /* 0x000000fc00f07202 */ /* 0x000fce0000000f00 */
[----:B------:R-:W-:Y:S05]  /*ff50*/  WARPSYNC.COLLECTIVE R71, `(.L_x_7040) ;  /* 0x0000000047087348 */ /* 0x000fea0003c00000 */
[----:B------:R0:W1:Y:S02]  /*ff60*/  SHFL.DOWN P0, R252, R244, R245, R228 ;  /* 0x080000f5f4fc7389 */ /* 0x00006400000000e4 */
[----:B01----:R-:W-:Y:S01]  /*ff70*/  ENDCOLLECTIVE ;  /* 0x000000000000791b */ /* 0x003fe20003800000 */
.L_x_7040:
[----:B------:R-:W-:Y:S02]  /*ff80*/  MOV R244, R242 ;  /* 0x000000f200f47202 */ /* 0x000fe40000000f00 */
[----:B------:R-:W-:-:S07]  /*ff90*/  MOV R241, R252 ;  /* 0x000000fc00f17202 */ /* 0x000fce0000000f00 */
[----:B------:R-:W-:Y:S05]  /*ffa0*/  WARPSYNC.COLLECTIVE R71, `(.L_x_7041) ;  /* 0x0000000047087348 */ /* 0x000fea0003c00000 */
[----:B------:R0:W1:Y:S02]  /*ffb0*/  SHFL.DOWN P0, R252, R244, R245, R228 ;  /* 0x080000f5f4fc7389 */ /* 0x00006400000000e4 */
[----:B01----:R-:W-:Y:S01]  /*ffc0*/  ENDCOLLECTIVE ;  /* 0x000000000000791b */ /* 0x003fe20003800000 */
.L_x_7041:
[----:B------:R-:W-:Y:S02]  /*ffd0*/  MOV R244, R243 ;  /* 0x000000f300f47202 */ /* 0x000fe40000000f00 */
[----:B------:R-:W-:-:S07]  /*ffe0*/  MOV R242, R252 ;  /* 0x000000fc00f27202 */ /* 0x000fce0000000f00 */
[----:B------:R-:W-:Y:S05]  /*fff0*/  WARPSYNC.COLLECTIVE R71, `(.L_x_7042) ;  /* 0x0000000047087348 */ /* 0x000fea0003c00000 */
[----:B------:R0:W1:Y:S02]  /*10000*/  SHFL.DOWN P0, R252, R244, R245, R228 ;  /* 0x080000f5f4fc7389 */ /* 0x00006400000000e4 */
[----:B01----:R-:W-:Y:S01]  /*10010*/  ENDCOLLECTIVE ;  /* 0x000000000000791b */ /* 0x003fe20003800000 */
.L_x_7042:
[----:B------:R-:W-:Y:S05]  /*10020*/  WARPSYNC.COLLECTIVE R71, `(.L_x_7043) ;  /* 0x0000000047087348 */ /* 0x000fea0003c00000 */
[----:B------:R0:W1:Y:S02]  /*10030*/  SHFL.IDX P3, R228, R70, R69, R68 ;  /* 0x0000004546e47389 */ /* 0x0000640000060044 */
[----:B01----:R-:W-:Y:S01]  /*10040*/  ENDCOLLECTIVE ;  /* 0x000000000000791b */ /* 0x003fe20003800000 */
.L_x_7043:
[----:B------:R-:W-:Y:S02]  /*10050*/  MOV R70, R65 ;  /* 0x0000004100467202 */ /* 0x000fe40000000f00 */
[----:B------:R-:W-:Y:S02]  /*10060*/  MOV R243, R252 ;  /* 0x000000fc00f37202 */ /* 0x000fe40000000f00 */
[----:B------:R-:W-:-:S07]  /*10070*/  MOV R252, R228 ;  /* 0x000000e400fc7202 */ /* 0x000fce0000000f00 */
[----:B------:R-:W-:Y:S05]  /*10080*/  WARPSYNC.COLLECTIVE R71, `(.L_x_7044) ;  /* 0x0000000047087348 */ /* 0x000fea0003c00000 */
[----:B------:R0:W1:Y:S02]  /*10090*/  SHFL.IDX P3, R228, R70, R69, R68 ;  /* 0x0000004546e47389 */ /* 0x0000640000060044 */
[----:B01----:R-:W-:Y:S01]  /*100a0*/  ENDCOLLECTIVE ;  /* 0x000000000000791b */ /* 0x003fe20003800000 */
.L_x_7044:
[----:B------:R-:W-:Y:S01]  /*100b0*/  MOV R70, R66 ;  /* 0x0000004200467202 */ /* 0x000fe20000000f00 */
[-C--:B------:R-:W-:Y:S01]  /*100c0*/  FMUL.FTZ R66, R65, R247.reuse ;  /* 0x000000f741427220 */ /* 0x080fe20000410000 */
[----:B------:R-:W-:Y:S01]  /*100d0*/  FMUL.FTZ R247, R64, R247 ;  /* 0x000000f740f77220 */ /* 0x000fe20000410000 */
[----:B------:R-:W-:-:S07]  /*100e0*/  MOV R245, R228 ;  /* 0x000000e400f57202 */ /* 0x000fce0000000f00 */
[----:B------:R-:W-:Y:S05]  /*100f0*/  WARPSYNC.COLLECTIVE R71, `(.L_x_7045) ;  /* 0x0000000047087348 */ /* 0x000fea0003c00000 */
[----:B------:R0:W1:Y:S02]  /*10100*/  SHFL.IDX P3, R228, R70, R69, R68 ;  /* 0x0000004546e47389 */ /* 0x0000640000060044 */
[----:B01----:R-:W-:Y:S01]  /*10110*/  ENDCOLLECTIVE ;  /* 0x000000000000791b */ /* 0x003fe20003800000 */
.L_x_7045:
[----:B------:R-:W-:Y:S02]  /*10120*/  MOV R70, R67 ;  /* 0x0000004300467202 */ /* 0x000fe40000000f00 */
[----:B------:R-:W-:-:S07]  /*10130*/  MOV R244, R228 ;  /* 0x000000e400f47202 */ /* 0x000fce0000000f00 */
[----:B------:R-:W-:Y:S05]  /*10140*/  WARPSYNC.COLLECTIVE R71, `(.L_x_7046) ;  /* 0x0000000047087348 */ /* 0x000fea0003c00000 */
[----:B------:R0:W1:Y:S02]  /*10150*/  SHFL.IDX P3, R228, R70, R69, R68 ;  /* 0x0000004546e47389 */ /* 0x0000640000060044 */
[----:B01----:R-:W-:Y:S01]  /*10160*/  ENDCOLLECTIVE ;  /* 0x000000000000791b */ /* 0x003fe20003800000 */
.L_x_7046:
[----:B------:R-:W-:Y:S01]  /*10170*/  MOV R71, R228 ;  /* 0x000000e400477202 */ /* 0x000fe20000000f00 */
[----:B------:R-:W-:Y:S06]  /*10180*/  BRA `(.L_x_7047) ;  /* 0xffffff7c00b47947 */ /* 0x000fec000383ffff */
.L_x_7048:
        /* <DEDUP_REMOVED lines=15> */
.L_x_18936:


//--------------------- .text._Z25selective_scan_bwd_kernelI32Selective_Scan_bwd_kernel_traitsILi64ELi16ELb0ELb0ELb1ELb0ELb1EN3c104HalfENS1_7complexIfEEEEv12SSMParamsBwd --------------------------
	.section	.text._Z25selective_scan_bwd_kernelI32Selective_Scan_bwd_kernel_traitsILi64ELi16ELb0ELb0ELb1ELb0ELb1EN3c104HalfENS1_7complexIfEEEEv12SSMParamsBwd,"ax",@progbits
	.align	128
        .global         _Z25selective_scan_bwd_kernelI32Selective_Scan_bwd_kernel_traitsILi64ELi16ELb0ELb0ELb1ELb0ELb1EN3c104HalfENS1_7complexIfEEEEv12SSMParamsBwd
        .type           _Z25selective_scan_bwd_kernelI32Selective_Scan_bwd_kernel_traitsILi64ELi16ELb0ELb0ELb1ELb0ELb1EN3c104HalfENS1_7complexIfEEEEv12SSMParamsBwd,@function
        .size           _Z25selective_scan_bwd_kernelI32Selective_Scan_bwd_kernel_traitsILi64ELi16ELb0ELb0ELb1ELb0ELb1EN3c104HalfENS1_7complexIfEEEEv12SSMParamsBwd,(.L_x_18937 - _Z25selective_scan_bwd_kernelI32Selective_Scan_bwd_kernel_traitsILi64ELi16ELb0ELb0ELb1ELb0ELb1EN3c104HalfENS1_7complexIfEEEEv12SSMParamsBwd)
        .other          _Z25selective_scan_bwd_kernelI32Selective_Scan_bwd_kernel_traitsILi64ELi16ELb0ELb0ELb1ELb0ELb1EN3c104HalfENS1_7complexIfEEEEv12SSMParamsBwd,@"STO_CUDA_ENTRY STV_DEFAULT"
_Z25selective_scan_bwd_kernelI32Selective_Scan_bwd_kernel_traitsILi64ELi16ELb0ELb0ELb1ELb0ELb1EN3c104HalfENS1_7complexIfEEEEv12SSMParamsBwd:
.text._Z25selective_scan_bwd_kernelI32Selective_Scan_bwd_kernel_traitsILi64ELi16ELb0ELb0ELb1ELb0ELb1EN3c104HalfENS1_7complexIfEEEEv12SSMParamsBwd:
        /* <DEDUP_REMOVED lines=167> */
.L_x_7155:
        /* <DEDUP_REMOVED lines=419> */
[----:B------:R-:W3:Y:S01]  /*24a0*/  @!P1 LDG.E.U16 R45, desc[UR20][R48.64+-0x780] ;  /* 0xfff88014302d9981 */ /* 0x000ee2000c1e1500 */
[----:B------:R-:W-:Y:S02]  /*24b0*/  ISETP.GE.AND P1, PT, R11, UR44, PT ;  /* 0x0000002c0b007c0c */ /* 0x000fe4000bf26270 */
[----:B--2---:R-:W-:-:S11]  /*24c0*/  PRMT R57, RZ, 0x7610, R57 ;  /* 0x00007610ff397816 */ /* 0x004fd60000000039 */
[----:B------:R-:W2:Y:S01]  /*24d0*/  @!P1 LDG.E.U16 R56, desc[UR20][R48.64+-0x640] ;  /* 0xfff9c01430389981 */ /* 0x000ea2000c1e1500 */
[----:B------:R-:W-:Y:S02]  /*24e0*/  ISETP.GE.AND P1, PT, R12, UR44, PT ;  /* 0x0000002c0c007c0c */ /* 0x000fe4000bf26270 */
[----:B------:R-:W-:Y:S02]  /*24f0*/  PRMT R52, RZ, 0x7610, R52 ;  /* 0x00007610ff347816 */ /* 0x000fe40000000034 */
[----:B------:R-:W-:Y:S02]  /*2500*/  PRMT R43, RZ, 0x7610, R43 ;  /* 0x00007610ff2b7816 */ /* 0x000fe4000000002b */
[----:B------:R-:W-:Y:S02]  /*2510*/  PRMT R47, RZ, 0x7610, R47 ;  /* 0x00007610ff2f7816 */ /* 0x000fe4000000002f */
[----:B------:R-:W-:Y:S01]  /*2520*/  PRMT R40, RZ, 0x7610, R40 ;  /* 0x00007610ff287816 */ /* 0x000fe20000000028 */
[----:B------:R-:W4:Y:S04]  /*2530*/  @!P2 LDG.E.U16 R52, desc[UR20][R48.64+-0x700] ;  /* 0xfff900143034a981 */ /* 0x000f28000c1e1500 */
[----:B------:R-:W5:Y:S01]  /*2540*/  @!P1 LDG.E.U16 R57, desc[UR20][R48.64+-0x600] ;  /* 0xfffa001430399981 */ /* 0x000f62000c1e1500 */
[----:B------:R-:W-:-:S02]  /*2550*/  ISETP.GE.AND P1, PT, R13, UR44, PT ;  /* 0x0000002c0d007c0c */ /* 0x000fc4000bf26270 */
[----:B------:R-:W-:Y:S01]  /*2560*/  PRMT R53, RZ, 0x7610, R53 ;  /* 0x00007610ff357816 */ /* 0x000fe20000000035 */
[----:B------:R-:W3:Y:S01]  /*2570*/  @!P3 LDG.E.U16 R43, desc[UR20][R48.64+-0x7c0] ;  /* 0xfff84014302bb981 */ /* 0x000ee2000c1e1500 */
[----:B------:R-:W-:Y:S02]  /*2580*/  PRMT R54, RZ, 0x7610, R54 ;  /* 0x00007610ff367816 */ /* 0x000fe40000000036 */
[----:B------:R-:W-:Y:S01]  /*2590*/  ISETP.GE.AND P2, PT, R15, UR44, PT ;  /* 0x0000002c0f007c0c */ /* 0x000fe2000bf46270 */
[----:B------:R-:W2:Y:S01]  /*25a0*/  @!P4 LDG.E.U16 R47, desc[UR20][R48.64+-0x740] ;  /* 0xfff8c014302fc981 */ /* 0x000ea2000c1e1500 */
[----:B------:R-:W-:-:S03]  /*25b0*/  ISETP.GE.AND P3, PT, R16, UR44, PT ;  /* 0x0000002c10007c0c */ /* 0x000fc6000bf66270 */
[----:B------:R0:W4:Y:S04]  /*25c0*/  @!P0 LDG.E.U16 R40, desc[UR20][R50.64] ;  /* 0x0000001432288981 */ /* 0x000128000c1e1500 */
        /* <DEDUP_REMOVED lines=17> */
[----:B----4-:R0:W-:Y:S04]  /*26e0*/  STS.U16 [R166], R40 ;  /* 0x00000028a6007388 */ /* 0x0101e80000000400 */
[----:B---3--:R-:W-:Y:S04]  /*26f0*/  STS.U16 [R165+0x40], R43 ;  /* 0x0000402ba5007388 */ /* 0x008fe80000000400 */
[----:B------:R-:W-:Y:S04]  /*2700*/  STS.U16 [R164+0x80], R45 ;  /* 0x0000802da4007388 */ /* 0x000fe80000000400 */
[----:B--2---:R-:W-:Y:S04]  /*2710*/  STS.U16 [R163+0xc0], R47 ;  /* 0x0000c02fa3007388 */ /* 0x004fe80000000400 */
[----:B------:R-:W-:Y:S04]  /*2720*/  STS.U16 [R162+0x100], R52 ;  /* 0x00010034a2007388 */ /* 0x000fe80000000400 */
        /* <DEDUP_REMOVED lines=69> */
[----:B------:R-:W-:Y:S02]  /*2b80*/  HADD2.F32 R57, -RZ, R57.H0_H0 ;  /* 0x20000039ff397230 */ /* 0x000fe40000004100 */
[----:B------:R-:W-:Y:S01]  /*2b90*/  HADD2.F32 R49, -RZ, R49.H0_H0 ;  /* 0x20000031ff317230 */ /* 0x000fe20000004100 */
[----:B------:R-:W-:Y:S01]  /*2ba0*/  MUFU.EX2 R82, R82 ;  /* 0x0000005200527308 */ /* 0x000fe20000000800 */
[----:B------:R-:W-:Y:S02]  /*2bb0*/  HADD2.F32 R50, -RZ, R50.H0_H0 ;  /* 0x20000032ff327230 */ /* 0x000fe40000004100 */
[----:B------:R-:W-:Y:S01]  /*2bc0*/  FMUL.FTZ R83, R45, -1.4426950216293334961 ;  /* 0xbfb8aa3b2d537820 */ /* 0x000fe20000410000 */
[----:B------:R-:W-:Y:S01]  /*2bd0*/  FMUL.FTZ R95, R57, -1.4426950216293334961 ;  /* 0xbfb8aa3b395f7820 */ /* 0x000fe20000410000 */
[----:B------:R-:W-:-:S02]  /*2be0*/  HADD2.F32 R66, -RZ, R66.H0_H0 ;  /* 0x20000042ff427230 */ /* 0x000fc40000004100 */
[----:B------:R-:W-:Y:S01]  /*2bf0*/  FMUL.FTZ R3, R49, -1.4426950216293334961 ;  /* 0xbfb8aa3b31037820 */ /* 0x000fe20000410000 */
[----:B------:R-:W0:Y:S01]  /*2c00*/  MUFU.EX2 R2, R2 ;  /* 0x0000000200027308 */ /* 0x000e220000000800 */
[----:B------:R-:W-:Y:S01]  /*2c10*/  FMUL.FTZ R84, R50, -1.4426950216293334961 ;  /* 0xbfb8aa3b32547820 */ /* 0x000fe20000410000 */
[----:B-1----:R-:W-:Y:S01]  /*2c20*/  FADD.FTZ R76, R76, 1 ;  /* 0x3f8000004c4c7421 */ /* 0x002fe20000010000 */
[----:B------:R-:W-:-:S05]  /*2c30*/  HADD2.F32 R52, -RZ, R52.H0_H0 ;  /* 0x20000034ff347230 */ /* 0x000fca0000004100 */
[----:B------:R1:W-:Y:S01]  /*2c40*/  MUFU.EX2 R98, R95 ;  /* 0x0000005f00627308 */ /* 0x0003e20000000800 */
[----:B------:R-:W-:-:S07]  /*2c50*/  HADD2.F32 R51, -RZ, R51.H0_H0 ;  /* 0x20000033ff337230 */ /* 0x000fce0000004100 */
[----:B------:R-:W4:Y:S01]  /*2c60*/  MUFU.EX2 R83, R83 ;  /* 0x0000005300537308 */ /* 0x000f220000000800 */
[----:B-1----:R-:W-:Y:S01]  /*2c70*/  FMUL.FTZ R95, R66, -1.4426950216293334961 ;  /* 0xbfb8aa3b425f7820 */ /* 0x002fe20000410000 */
[----:B------:R-:W-:-:S06]  /*2c80*/  FMUL.FTZ R86, R52, -1.4426950216293334961 ;  /* 0xbfb8aa3b34567820 */ /* 0x000fcc0000410000 */
[----:B------:R-:W1:Y:S01]  /*2c90*/  MUFU.EX2 R3, R3 ;  /* 0x0000000300037308 */ /* 0x000e620000000800 */
[----:B------:R-:W-:-:S07]  /*2ca0*/  FMUL.FTZ R85, R51, -1.4426950216293334961 ;  /* 0xbfb8aa3b33557820 */ /* 0x000fce0000410000 */
[----:B------:R-:W-:Y:S01]  /*2cb0*/  MUFU.EX2 R84, R84 ;  /* 0x0000005400547308 */ /* 0x000fe20000000800 */
[----:B0-----:R-:W-:-:S07]  /*2cc0*/  FADD.FTZ R2, R2, 1 ;  /* 0x3f80000002027421 */ /* 0x001fce0000010000 */
[----:B------:R-:W-:Y:S08]  /*2cd0*/  MUFU.EX2 R113, R95 ;  /* 0x0000005f00717308 */ /* 0x000ff00000000800 */
[----:B------:R-:W-:Y:S01]  /*2ce0*/  MUFU.RCP R76, R76 ;  /* 0x0000004c004c7308 */ /* 0x000fe20000001000 */
[----:B----4-:R-:W-:Y:S01]  /*2cf0*/  FADD.FTZ R83, R83, 1 ;  /* 0x3f80000053537421 */ /* 0x010fe20000010000 */
[----:B------:R-:W-:-:S02]  /*2d00*/  HADD2.F32 R53, -RZ, R53.H0_H0 ;  /* 0x20000035ff357230 */ /* 0x000fc40000004100 */
[----:B-1----:R-:W-:-:S04]  /*2d10*/  FADD.FTZ R3, R3, 1 ;  /* 0x3f80000003037421 */ /* 0x002fc80000010000 */
[----:B------:R-:W-:Y:S01]  /*2d20*/  MUFU.EX2 R86, R86 ;  /* 0x0000005600567308 */ /* 0x000fe20000000800 */
[----:B------:R-:W-:-:S07]  /*2d30*/  HADD2.F32 R67, -RZ, R67.H0_H0 ;  /* 0x20000043ff437230 */ /* 0x000fce0000004100 */
[----:B------:R-:W-:Y:S01]  /*2d40*/  MUFU.EX2 R85, R85 ;  /* 0x0000005500557308 */ /* 0x000fe20000000800 */
[----:B------:R-:W-:Y:S02]  /*2d50*/  HADD2.F32 R56, -RZ, R56.H0_H0 ;  /* 0x20000038ff387230 */ /* 0x000fe40000004100 */
[----:B------:R-:W-:Y:S01]  /*2d60*/  FMUL.FTZ R87, R53, -1.4426950216293334961 ;  /* 0xbfb8aa3b35577820 */ /* 0x000fe20000410000 */
[----:B------:R-:W-:Y:S02]  /*2d70*/  HADD2.F32 R71, -RZ, R71.H0_H0 ;  /* 0x20000047ff477230 */ /* 0x000fe40000004100 */
[----:B------:R-:W-:Y:S01]  /*2d80*/  FMUL.FTZ R89, R56, -1.4426950216293334961 ;  /* 0xbfb8aa3b38597820 */ /* 0x000fe20000410000 */
[----:B------:R-:W-:Y:S02]  /*2d90*/  HADD2.F32 R69, -RZ, R69.H0_H0 ;  /* 0x20000045ff457230 */ /* 0x000fe40000004100 */
[----:B------:R-:W-:Y:S01]  /*2da0*/  MUFU.EX2 R87, R87 ;  /* 0x0000005700577308 */ /* 0x000fe20000000800 */
[----:B------:R-:W-:-:S02]  /*2db0*/  HADD2.F32 R54, -RZ, R54.H0_H0 ;  /* 0x20000036ff367230 */ /* 0x000fc40000004100 */
[----:B------:R-:W-:Y:S02]  /*2dc0*/  HADD2.F32 R59, -RZ, R59.H0_H0 ;  /* 0x2000003bff3b7230 */ /* 0x000fe40000004100 */
[----:B------:R-:W-:-:S03]  /*2dd0*/  HADD2.F32 R72, -RZ, R72.H0_H0 ;  /* 0x20000048ff487230 */ /* 0x000fc60000004100 */
[----:B------:R-:W0:Y:S01]  /*2de0*/  MUFU.EX2 R89, R89 ;  /* 0x0000005900597308 */ /* 0x000e220000000800 */
[----:B------:R-:W-:Y:S01]  /*2df0*/  FMUL.FTZ R88, R54, -1.4426950216293334961 ;  /* 0xbfb8aa3b36587820 */ /* 0x000fe20000410000 */
[----:B------:R-:W-:Y:S01]  /*2e00*/  FMUL.FTZ R100, R59, -1.4426950216293334961 ;  /* 0xbfb8aa3b3b647820 */ /* 0x000fe20000410000 */
[----:B------:R-:W-:Y:S02]  /*2e10*/  HADD2.F32 R63, -RZ, R63.H0_H0 ;  /* 0x2000003fff3f7230 */ /* 0x000fe40000004100 */
[----:B------:R-:W-:-:S03]  /*2e20*/  HADD2.F32 R99, -RZ, R99.H0_H0 ;  /* 0x20000063ff637230 */ /* 0x000fc60000004100 */
[----:B------:R-:W1:Y:S01]  /*2e30*/  MUFU.EX2 R88, R88 ;  /* 0x0000005800587308 */ /* 0x000e620000000800 */
[----:B------:R-:W-:Y:S02]  /*2e40*/  HADD2.F32 R96, -RZ, R96.H0_H0 ;  /* 0x20000060ff607230 */ /* 0x000fe40000004100 */
[----:B------:R-:W-:-:S05]  /*2e50*/  FMUL.FTZ R102, R63, -1.4426950216293334961 ;  /* 0xbfb8aa3b3f667820 */ /* 0x000fca0000410000 */
[----:B------:R4:W-:Y:S01]  /*2e60*/  MUFU.EX2 R101, R100 ;  /* 0x0000006400657308 */ /* 0x0009e20000000800 */
[----:B0-----:R-:W-:-:S07]  /*2e70*/  FADD.FTZ R89, R89, 1 ;  /* 0x3f80000059597421 */ /* 0x001fce0000010000 */
        /* <DEDUP_REMOVED lines=15> */
[----:B------:R-:W-:Y:S04]  /*2f70*/  STS.U16 [R152+0x380], R80 ;  /* 0x0003805098007388 */ /* 0x000fe80000000400 */
[----:B------:R-:W-:Y:S01]  /*2f80*/  STS.U16 [R151+0x3c0], R81 ;  /* 0x0003c05197007388 */ /* 0x000fe20000000400 */
[----:B------:R-:W-:-:S03]  /*2f90*/  NOP ;  /* 0x0000000000007918 */ /* 0x000fc60000000000 */
[----:B------:R-:W1:Y:S04]  /*2fa0*/  LDS.U16 R40, [R92] ;  /* 0x000000005c287984 */ /* 0x000e680000000400 */
[----:B------:R-:W1:Y:S04]  /*2fb0*/  LDS.U16 R62, [R92+0x6] ;  /* 0x000006005c3e7984 */ /* 0x000e680000000400 */
[----:B------:R-:W1:Y:S04]  /*2fc0*/  LDS.U16 R60, [R92+0x2] ;  /* 0x000002005c3c7984 */ /* 0x000e680000000400 */
[----:B------:R-:W1:Y:S04]  /*2fd0*/  LDS.U16 R61, [R92+0x4] ;  /* 0x000004005c3d7984 */ /* 0x000e680000000400 */
[----:B------:R-:W1:Y:S04]  /*2fe0*/  LDS.U16 R68, [R92+0x8] ;  /* 0x000008005c447984 */ /* 0x000e680000000400 */
[----:B------:R-:W1:Y:S01]  /*2ff0*/  LDS.U16 R95, [R92+0xc] ;  /* 0x00000c005c5f7984 */ /* 0x000e620000000400 */
[----:B0-----:R-:W-:Y:S01]  /*3000*/  FADD.FTZ R74, R82, 1 ;  /* 0x3f800000524a7421 */ /* 0x001fe20000010000 */
[----:B------:R0:W1:Y:S01]  /*3010*/  MUFU.RCP R73, R2 ;  /* 0x0000000200497308 */ /* 0x0000620000001000 */
[----:B--2---:R-:W-:Y:S01]  /*3020*/  FADD.FTZ R75, R84, 1 ;  /* 0x3f800000544b7421 */ /* 0x004fe20000010000 */
[----:B------:R-:W2:Y:S01]  /*3030*/  LDS.U16 R70, [R92+0xa] ;  /* 0x00000a005c467984 */ /* 0x000ea20000000400 */
[----:B---3--:R-:W-:-:S03]  /*3040*/  FADD.FTZ R77, R86, 1 ;  /* 0x3f800000564d7421 */ /* 0x008fc60000010000 */
[----:B----4-:R-:W-:Y:S02]  /*3050*/  LDS.U16 R100, [R92+0x12] ;  /* 0x000012005c647984 */ /* 0x010fe40000000400 */
[----:B------:R-:W3:Y:S01]  /*3060*/  MUFU.RCP R74, R74 ;  /* 0x0000004a004a7308 */ /* 0x000ee20000001000 */
[----:B0-----:R-:W-:Y:S01]  /*3070*/  FADD.FTZ R2, -R76, 1 ;  /* 0x3f8000004c027421 */ /* 0x001fe20000010100 */
[----:B------:R-:W-:Y:S06]  /*3080*/  LDS.U16 R109, [R92+0x18] ;  /* 0x000018005c6d7984 */ /* 0x000fec0000000400 */
[----:B-----5:R-:W0:Y:S01]  /*3090*/  MUFU.RCP R78, R83 ;  /* 0x00000053004e7308 */ /* 0x020e220000001000 */
[----:B------:R-:W-:-:S02]  /*30a0*/  HADD2.F32 R65, -RZ, R65.H0_H0 ;  /* 0x20000041ff417230 */ /* 0x000fc40000004100 */
[----:B-1----:R-:W-:Y:S01]  /*30b0*/  FADD.FTZ R79, R88, 1 ;  /* 0x3f800000584f7421 */ /* 0x002fe20000010000 */
[----:B------:R-:W-:-:S04]  /*30c0*/  HADD2.F32 R40, -RZ, R40.H0_H0 ;  /* 0x20000028ff287230 */ /* 0x000fc80000004100 */
[----:B------:R1:W-:Y:S01]  /*30d0*/  MUFU.RCP R80, R3 ;  /* 0x0000000300507308 */ /* 0x0003e20000001000 */
[----:B------:R-:W-:Y:S02]  /*30e0*/  HADD2.F32 R62, -RZ, R62.H0_H0 ;  /* 0x2000003eff3e7230 */ /* 0x000fe40000004100 */
[----:B------:R-:W-:Y:S01]  /*30f0*/  FFMA.FTZ R2, R47, R2, 1 ;  /* 0x3f8000002f027423 */ /* 0x000fe20000010002 */
[----:B------:R-:W-:Y:S01]  /*3100*/  HADD2.F32 R60, -RZ, R60.H0_H0 ;  /* 0x2000003cff3c7230 */ /* 0x000fe20000004100 */
[----:B------:R-:W-:Y:S01]  /*3110*/  LDS.U16 R111, [R92+0x1a] ;  /* 0x00001a005c6f7984 */ /* 0x000fe20000000400 */
[----:B-1----:R-:W-:Y:S02]  /*3120*/  FMUL.FTZ R3, R67, R40 ;  /* 0x0000002843037220 */ /* 0x002fe40000410000 */
[----:B------:R-:W1:Y:S02]  /*3130*/  MUFU.RCP R75, R75 ;  /* 0x0000004b004b7308 */ /* 0x000e640000001000 */
[----:B------:R-:W-:Y:S01]  /*3140*/  FMUL.FTZ R3, R76, R3 ;  /* 0x000000034c037220 */ /* 0x000fe20000410000 */
[----:B------:R-:W-:Y:S01]  /*3150*/  FADD.FTZ R82, R85, 1 ;  /* 0x3f80000055527421 */ /* 0x000fe20000010000 */
[----:B------:R-:W-:Y:S01]  /*3160*/  FADD.FTZ R83, -R73, 1 ;  /* 0x3f80000049537421 */ /* 0x000fe20000010100 */
[----:B------:R-:W-:Y:S01]  /*3170*/  FMUL.FTZ R86, R71, R62 ;  /* 0x0000003e47567220 */ /* 0x000fe20000410000 */
[----:B------:R-:W-:Y:S01]  /*3180*/  FMUL.FTZ R5, R3, R2 ;  /* 0x0000000203057220 */ /* 0x000fe20000410000 */
[----:B---3--:R-:W-:Y:S01]  /*3190*/  FADD.FTZ R2, -R74, 1 ;  /* 0x3f8000004a027421 */ /* 0x008fe20000010100 */
[----:B------:R-:W-:-:S02]  /*31a0*/  HADD2.F32 R61, -RZ, R61.H0_H0 ;  /* 0x2000003dff3d7230 */ /* 0x000fc40000004100 */
[----:B------:R-:W-:Y:S01]  /*31b0*/  FMUL.FTZ R3, R69, R60 ;  /* 0x0000003c45037220 */ /* 0x000fe20000410000 */
[----:B------:R-:W-:Y:S01]  /*31c0*/  FFMA.FTZ R85, R48, R83, 1 ;  /* 0x3f80000030557423 */ /* 0x000fe20000010053 */
[----:B------:R-:W-:Y:S01]  /*31d0*/  FMUL.FTZ R86, R73, R86 ;  /* 0x0000005649567220 */ /* 0x000fe20000410000 */
[----:B------:R-:W-:Y:S01]  /*31e0*/  FFMA.FTZ R2, R43, R2, 1 ;  /* 0x3f8000002b027423 */ /* 0x000fe20000010002 */
[----:B------:R-:W3:Y:S01]  /*31f0*/  MUFU.RCP R82, R82 ;  /* 0x0000005200527308 */ /* 0x000ee20000001000 */
[----:B0-----:R-:W-:Y:S01]  /*3200*/  FADD.FTZ R4, -R78, 1 ;  /* 0x3f8000004e047421 */ /* 0x001fe20000010100 */
[----:B------:R-:W-:Y:S01]  /*3210*/  FMUL.FTZ R81, R72, R61 ;  /* 0x0000003d48517220 */ /* 0x000fe20000410000 */
[----:B------:R-:W-:Y:S01]  /*3220*/  FMUL.FTZ R3, R74, R3 ;  /* 0x000000034a037220 */ /* 0x000fe20000410000 */
[----:B------:R-:W-:Y:S01]  /*3230*/  FMUL.FTZ R112, R86, R85 ;  /* 0x0000005556707220 */ /* 0x000fe20000410000 */
[----:B------:R-:W-:Y:S01]  /*3240*/  FADD.FTZ R86, R98, 1 ;  /* 0x3f80000062567421 */ /* 0x000fe20000010000 */
[----:B------:R-:W-:Y:S01]  /*3250*/  FFMA.FTZ R4, R45, R4, 1 ;  /* 0x3f8000002d047423 */ /* 0x000fe20000010004 */
[----:B------:R-:W-:Y:S01]  /*3260*/  FMUL.FTZ R81, R78, R81 ;  /* 0x000000514e517220 */ /* 0x000fe20000410000 */
[----:B------:R-:W-:Y:S01]  /*3270*/  FMUL.FTZ R110, R3, R2 ;  /* 0x00000002036e7220 */ /* 0x000fe20000410000 */
[----:B------:R-:W0:Y:S01]  /*3280*/  LDS.U16 R98, [R92+0x10] ;  /* 0x000010005c627984 */ /* 0x000e220000000400 */
[----:B-1----:R-:W-:Y:S01]  /*3290*/  FADD.FTZ R3, -R75, 1 ;  /* 0x3f8000004b037421 */ /* 0x002fe20000010100 */
[----:B------:R-:W-:-:S02]  /*32a0*/  HADD2.F32 R68, -RZ, R68.H0_H0 ;  /* 0x20000044ff447230 */ /* 0x000fc40000004100 */
[----:B------:R-:W1:Y:S01]  /*32b0*/  LDS.U16 R2, [R92+0xe] ;  /* 0x00000e005c027984 */ /* 0x000e620000000400 */
[----:B------:R-:W-:Y:S01]  /*32c0*/  FADD.FTZ R84, R87, 1 ;  /* 0x3f80000057547421 */ /* 0x000fe20000010000 */
[----:B------:R-:W-:Y:S01]  /*32d0*/  FMUL.FTZ R83, R81, R4 ;  /* 0x0000000451537220 */ /* 0x000fe20000410000 */
[----:B------:R-:W-:Y:S02]  /*32e0*/  HADD2.F32 R95, -RZ, R95.H0_H0 ;  /* 0x2000005fff5f7230 */ /* 0x000fe40000004100 */
[----:B------:R-:W-:Y:S01]  /*32f0*/  FADD.FTZ R4, -R80, 1 ;  /* 0x3f80000050047421 */ /* 0x000fe20000010100 */
[----:B------:R-:W-:Y:S01]  /*3300*/  FFMA.FTZ R87, R50, R3, 1 ;  /* 0x3f80000032577423 */ /* 0x000fe20000010003 */
[----:B------:R-:W-:Y:S02]  /*3310*/  FMUL.FTZ R3, R99, R68 ;  /* 0x0000004463037220 */ /* 0x000fe40000410000 */
[----:B------:R-:W-:Y:S01]  /*3320*/  FFMA.FTZ R4, R49, R4, 1 ;  /* 0x3f80000031047423 */ /* 0x000fe20000010004 */
[----:B------:R-:W-:Y:S01]  /*3330*/  FMUL.FTZ R85, R96, R95 ;  /* 0x0000005f60557220 */ /* 0x000fe20000410000 */
[----:B------:R-:W-:Y:S01]  /*3340*/  FMUL.FTZ R3, R80, R3 ;  /* 0x0000000350037220 */ /* 0x000fe20000410000 */
[----:B------:R3:W-:Y:S01]  /*3350*/  MUFU.RCP R81, R89 ;  /* 0x0000005900517308 */ /* 0x0007e20000001000 */
[----:B------:R-:W-:-:S02]  /*3360*/  HADD2.F32 R97, -RZ, R97.H0_H0 ;  /* 0x20000061ff617230 */ /* 0x000fc40000004100 */
[----:B--2---:R-:W-:Y:S02]  /*3370*/  HADD2.F32 R70, -RZ, R70.H0_H0 ;  /* 0x20000046ff467230 */ /* 0x004fe40000004100 */
[----:B---3--:R-:W-:Y:S01]  /*3380*/  FMUL.FTZ R89, R82, R85 ;  /* 0x0000005552597220 */ /* 0x008fe20000410000 */
[----:B------:R-:W-:Y:S02]  /*3390*/  FMUL.FTZ R85, R3, R4 ;  /* 0x0000000403557220 */ /* 0x000fe40000410000 */
[----:B------:R-:W2:Y:S04]  /*33a0*/  LDS.U16 R4, [R92+0x16] ;  /* 0x000016005c047984 */ /* 0x000ea80000000400 */
[----:B------:R-:W3:Y:S01]  /*33b0*/  LDS.U16 R3, [R92+0x14] ;  /* 0x000014005c037984 */ /* 0x000ee20000000400 */
[----:B------:R-:W-:Y:S01]  /*33c0*/  FMUL.FTZ R104, R65, -1.4426950216293334961 ;  /* 0xbfb8aa3b41687820 */ /* 0x000fe20000410000 */
[----:B------:R-:W-:Y:S01]  /*33d0*/  FMUL.FTZ R88, R97, R70 ;  /* 0x0000004661587220 */ /* 0x000fe20000410000 */
[----:B------:R-:W4:Y:S01]  /*33e0*/  MUFU.RCP R79, R79 ;  /* 0x0000004f004f7308 */ /* 0x000f220000001000 */
[----:B------:R-:W-:-:S02]  /*33f0*/  FADD.FTZ R106, R103, 1 ;  /* 0x3f800000676a7421 */ /* 0x000fc40000010000 */
[----:B------:R-:W-:-:S05]  /*3400*/  FMUL.FTZ R88, R75, R88 ;  /* 0x000000584b587220 */ /* 0x000fca0000410000 */
[----:B------:R5:W-:Y:S01]  /*3410*/  MUFU.EX2 R107, R104 ;  /* 0x00000068006b7308 */ /* 0x000be20000000800 */
[----:B------:R-:W-:Y:S01]  /*3420*/  FMUL.FTZ R114, R88, R87 ;  /* 0x0000005758727220 */ /* 0x000fe20000410000 */
[----:B------:R-:W-:-:S06]  /*3430*/  HADD2.F32 R103, -RZ, R58.H0_H0 ;  /* 0x2000003aff677230 */ /* 0x000fcc0000004100 */
[----:B------:R-:W2:Y:S01]  /*3440*/  MUFU.RCP R84, R84 ;  /* 0x0000005400547308 */ /* 0x000ea20000001000 */
[----:B-----5:R-:W-:-:S07]  /*3450*/  FADD.FTZ R104, R101, 1 ;  /* 0x3f80000065687421 */ /* 0x020fce0000010000 */
[----:B------:R-:W5:Y:S01]  /*3460*/  MUFU.RCP R77, R77 ;  /* 0x0000004d004d7308 */ /* 0x000f620000001000 */
[----:B------:R-:W-:-:S07]  /*3470*/  FADD.FTZ R102, -R82, 1 ;  /* 0x3f80000052667421 */ /* 0x000fce0000010100 */
[----:B------:R0:W3:Y:S08]  /*3480*/  MUFU.RCP R88, R104 ;  /* 0x0000006800587308 */ /* 0x0000f00000001000 */
[----:B------:R1:W-:Y:S01]  /*3490*/  MUFU.RCP R58, R106 ;  /* 0x0000006a003a7308 */ /* 0x0003e20000001000 */
[----:B0-----:R-:W0:Y:S01]  /*34a0*/  LDS.U16 R104, [R92+0x1c] ;  /* 0x00001c005c687984 */ /* 0x001e220000000400 */
[----:B------:R-:W-:-:S03]  /*34b0*/  FFMA.FTZ R102, R51, R102, 1 ;  /* 0x3f80000033667423 */ /* 0x000fc60000010066 */
[----:B-1----:R-:W1:Y:S01]  /*34c0*/  LDS.U16 R106, [R92+0x1e] ;  /* 0x00001e005c6a7984 */ /* 0x002e620000000400 */
[----:B------:R-:W-:Y:S02]  /*34d0*/  HADD2.F32 R101, -RZ, R64.H0_H0 ;  /* 0x20000040ff657230 */ /* 0x000fe40000004100 */
[----:B----4-:R-:W-:Y:S01]  /*34e0*/  FADD.FTZ R87, -R79, 1 ;  /* 0x3f8000004f577421 */ /* 0x010fe20000010100 */
[----:B------:R-:W-:Y:S02]  /*34f0*/  HADD2.F32 R98, -RZ, R98.H0_H0 ;  /* 0x20000062ff627230 */ /* 0x000fe40000004100 */
[----:B------:R-:W-:Y:S02]  /*3500*/  HADD2.F32 R105, -RZ, R55.H0_H0 ;  /* 0x20000037ff697230 */ /* 0x000fe40000004100 */
[----:B------:R-:W-:Y:S02]  /*3510*/  HADD2.F32 R64, -RZ, R2.H0_H0 ;  /* 0x20000002ff407230 */ /* 0x000fe40000004100 */
[----:B------:R-:W-:Y:S01]  /*3520*/  HADD2.F32 R100, -RZ, R100.H0_H0 ;  /* 0x20000064ff647230 */ /* 0x000fe20000004100 */
[----:B------:R-:W4:Y:S01]  /*3530*/  MUFU.RCP R86, R86 ;  /* 0x0000005600567308 */ /* 0x000f220000001000 */
[----:B------:R-:W-:Y:S01]  /*3540*/  FMUL.FTZ R89, R89, R102 ;  /* 0x0000006659597220 */ /* 0x000fe20000410000 */
[----:B------:R-:W-:Y:S01]  /*3550*/  FFMA.FTZ R116, R54, R87, 1 ;  /* 0x3f80000036747423 */ /* 0x000fe20000010057 */
[C---:B--2---:R-:W-:Y:S01]  /*3560*/  FADD.FTZ R102, -R84.reuse, 1 ;  /* 0x3f80000054667421 */ /* 0x044fe20000010100 */
[----:B------:R-:W-:Y:S01]  /*3570*/  FMUL.FTZ R87, R103, R98 ;  /* 0x0000006267577220 */ /* 0x000fe20000410000 */
[----:B-----5:R-:W-:Y:S01]  /*3580*/  FADD.FTZ R55, -R77, 1 ;  /* 0x3f8000004d377421 */ /* 0x020fe20000010100 */
[----:B------:R-:W-:Y:S01]  /*3590*/  FMUL.FTZ R2, R101, R64 ;  /* 0x0000004065027220 */ /* 0x000fe20000410000 */
[----:B------:R-:W-:Y:S01]  /*35a0*/  FMUL.FTZ R108, R105, R100 ;  /* 0x00000064696c7220 */ /* 0x000fe20000410000 */
[----:B------:R-:W-:Y:S01]  /*35b0*/  FADD.FTZ R115, R107, 1 ;  /* 0x3f8000006b737421 */ /* 0x000fe20000010000 */
[----:B------:R-:W-:Y:S01]  /*35c0*/  FFMA.FTZ R102, R53, R102, 1 ;  /* 0x3f80000035667423 */ /* 0x000fe20000010066 */
[----:B------:R-:W-:Y:S01]  /*35d0*/  FMUL.FTZ R87, R84, R87 ;  /* 0x0000005754577220 */ /* 0x000fe20000410000 */
[----:B------:R-:W-:Y:S01]  /*35e0*/  FFMA.FTZ R55, R52, R55, 1 ;  /* 0x3f80000034377423 */ /* 0x000fe20000010037 */
[----:B------:R-:W-:Y:S01]  /*35f0*/  FMUL.FTZ R2, R77, R2 ;  /* 0x000000024d027220 */ /* 0x000fe20000410000 */
[----:B------:R-:W-:Y:S01]  /*3600*/  FMUL.FTZ R107, R79, R108 ;  /* 0x0000006c4f6b7220 */ /* 0x000fe20000410000 */
[----:B------:R-:W-:Y:S01]  /*3610*/  FMUL.FTZ R87, R87, R102 ;  /* 0x0000006657577220 */ /* 0x000fe20000410000 */
[----:B------:R-:W-:-:S02]  /*3620*/  HADD2.F32 R102, -RZ, R42.H0_H0 ;  /* 0x2000002aff667230 */ /* 0x000fc40000004100 */
[----:B------:R-:W-:Y:S01]  /*3630*/  FMUL.FTZ R2, R2, R55 ;  /* 0x0000003702027220 */ /* 0x000fe20000410000 */
[----:B------:R-:W-:Y:S01]  /*3640*/  FMUL.FTZ R116, R107, R116 ;  /* 0x000000746b747220 */ /* 0x000fe20000410000 */
[----:B------:R-:W-:Y:S02]  /*3650*/  HADD2.F32 R109, -RZ, R109.H0_H0 ;  /* 0x2000006dff6d7230 */ /* 0x000fe40000004100 */
[----:B------:R-:W-:Y:S01]  /*3660*/  FADD.FTZ R55, R113, 1 ;  /* 0x3f80000071377421 */ /* 0x000fe20000010000 */
[----:B------:R-:W-:Y:S02]  /*3670*/  HADD2.F32 R107, -RZ, R44.H0_H0 ;  /* 0x2000002cff6b7230 */ /* 0x000fe40000004100 */
[----:B------:R-:W-:Y:S02]  /*3680*/  HADD2.F32 R42, -RZ, R4.H0_H0 ;  /* 0x20000004ff2a7230 */ /* 0x000fe40000004100 */
[----:B------:R-:W-:Y:S01]  /*3690*/  HADD2.F32 R44, -RZ, R41.H0_H0 ;  /* 0x20000029ff2c7230 */ /* 0x000fe20000004100 */
[----:B------:R2:W5:Y:S01]  /*36a0*/  MUFU.RCP R108, R115 ;  /* 0x00000073006c7308 */ /* 0x0005620000001000 */
[----:B------:R-:W-:-:S02]  /*36b0*/  HADD2.F32 R46, -RZ, R46.H0_H0 ;  /* 0x2000002eff2e7230 */ /* 0x000fc40000004100 */
[----:B---3--:R-:W-:Y:S02]  /*36c0*/  HADD2.F32 R41, -RZ, R3.H0_H0 ;  /* 0x20000003ff297230 */ /* 0x008fe40000004100 */
[----:B------:R-:W-:Y:S01]  /*36d0*/  FADD.FTZ R120, -R88, 1 ;  /* 0x3f80000058787421 */ /* 0x000fe20000010100 */
[----:B----4-:R-:W-:Y:S01]  /*36e0*/  FADD.FTZ R118, -R86, 1 ;  /* 0x3f80000056767421 */ /* 0x010fe20000010100 */
[----:B------:R-:W-:Y:S01]  /*36f0*/  FMUL.FTZ R3, R107, R42 ;  /* 0x0000002a6b037220 */ /* 0x000fe20000410000 */
[----:B--2---:R-:W-:Y:S01]  /*3700*/  FMUL.FTZ R115, R102, R109 ;  /* 0x0000006d66737220 */ /* 0x004fe20000410000 */
[----:B------:R-:W2:Y:S01]  /*3710*/  MUFU.RCP R55, R55 ;  /* 0x0000003700377308 */ /* 0x000ea20000001000 */
[----:B------:R-:W-:Y:S01]  /*3720*/  FADD.FTZ R113, -R81, 1 ;  /* 0x3f80000051717421 */ /* 0x000fe20000010100 */
[----:B------:R-:W-:Y:S01]  /*3730*/  FMUL.FTZ R4, R46, R41 ;  /* 0x000000292e047220 */ /* 0x000fe20000410000 */
[----:B------:R-:W-:Y:S01]  /*3740*/  FFMA.FTZ R120, R59, R120, 1 ;  /* 0x3f8000003b787423 */ /* 0x000fe20000010078 */
[----:B------:R-:W-:-:S02]  /*3750*/  HADD2.F32 R111, -RZ, R111.H0_H0 ;  /* 0x2000006fff6f7230 */ /* 0x000fc40000004100 */
        /* <DEDUP_REMOVED lines=8> */
[----:B------:R-:W-:Y:S01]  /*37e0*/  FADD.FTZ R118, -R58, 1 ;  /* 0x3f8000003a767421 */ /* 0x000fe20000010100 */
[----:B------:R-:W-:Y:S01]  /*37f0*/  FMUL.FTZ R4, R4, R113 ;  /* 0x0000007104047220 */ /* 0x000fe20000410000 */
[----:B------:R-:W3:Y:S01]  /*3800*/  S2UR UR9, SR_CgaCtaId ;  /* 0x00000000000979c3 */ /* 0x000ee20000008800 */
[----:B------:R-:W-:-:S02]  /*3810*/  HADD2.F32 R113, -RZ, R7.H0_H0 ;  /* 0x20000007ff717230 */ /* 0x000fc40000004100 */
[----:B------:R-:W-:Y:S01]  /*3820*/  FMUL.FTZ R7, R58, R115 ;  /* 0x000000733a077220 */ /* 0x000fe20000410000 */
[----:B------:R-:W-:Y:S01]  /*3830*/  FFMA.FTZ R118, R63, R118, 1 ;  /* 0x3f8000003f767423 */ /* 0x000fe20000010076 */
[----:B0-----:R-:W-:Y:S02]  /*3840*/  HADD2.F32 R104, -RZ, R104.H0_H0 ;  /* 0x20000068ff687230 */ /* 0x001fe40000004100 */
[----:B------:R-:W-:Y:S02]  /*3850*/  HADD2.F32 R115, -RZ, R6.H0_H0 ;  /* 0x20000006ff737230 */ /* 0x000fe40000004100 */
[----:B-1----:R-:W-:Y:S02]  /*3860*/  HADD2.F32 R106, -RZ, R106.H0_H0 ;  /* 0x2000006aff6a7230 */ /* 0x002fe40000004100 */
[----:B------:R-:W-:Y:S01]  /*3870*/  FMUL.FTZ R7, R7, R118 ;  /* 0x0000007607077220 */ /* 0x000fe20000410000 */
[C---:B-----5:R-:W-:Y:S01]  /*3880*/  FADD.FTZ R6, -R108.reuse, 1 ;  /* 0x3f8000006c067421 */ /* 0x060fe20000010100 */
[----:B------:R-:W-:Y:S01]  /*3890*/  FMUL.FTZ R117, R113, R104 ;  /* 0x0000006871757220 */ /* 0x000fe20000410000 */
[----:B--2---:R-:W-:Y:S01]  /*38a0*/  FADD.FTZ R119, -R55, 1 ;  /* 0x3f80000037777421 */ /* 0x004fe20000010100 */
        /* <DEDUP_REMOVED lines=10> */
[----:B------:R-:W-:Y:S02]  /*3950*/  F2FP.F16.F32.PACK_AB R83, R112, R83 ;  /* 0x000000537053723e */ /* 0x000fe400000000ff */
[----:B------:R-:W-:Y:S02]  /*3960*/  PRMT R110, R5, 0x7632, R110 ;  /* 0x00007632056e7816 */ /* 0x000fe4000000006e */
[----:B------:R-:W-:Y:S01]  /*3970*/  ISETP.NE.AND P6, PT, R94, RZ, PT ;  /* 0x000000ff5e00720c */ /* 0x000fe20003fc5270 */
[----:B------:R-:W-:Y:S01]  /*3980*/  UMOV UR8, 0x400 ;  /* 0x0000040000087882 */ /* 0x000fe20000000000 */
[----:B------:R-:W-:Y:S02]  /*3990*/  F2FP.F16.F32.PACK_AB R85, R114, R85 ;  /* 0x000000557255723e */ /* 0x000fe400000000ff */
[----:B------:R-:W-:Y:S02]  /*39a0*/  F2FP.F16.F32.PACK_AB R87, R116, R87 ;  /* 0x000000577457723e */ /* 0x000fe400000000ff */
[----:B------:R-:W-:-:S02]  /*39b0*/  F2FP.F16.F32.PACK_AB R3, R3, R4 ;  /* 0x000000040303723e */ /* 0x000fc400000000ff */
[----:B------:R-:W-:Y:S02]  /*39c0*/  F2FP.F16.F32.PACK_AB R7, R7, R120 ;  /* 0x000000780707723e */ /* 0x000fe400000000ff */
[----:B------:R-:W-:Y:S02]  /*39d0*/  F2FP.F16.F32.PACK_AB R6, R119, R6 ;  /* 0x000000067706723e */ /* 0x000fe400000000ff */
[----:B------:R-:W-:Y:S01]  /*39e0*/  PRMT R4, R2, 0x7632, R4 ;  /* 0x0000763202047816 */ /* 0x000fe20000000004 */
[----:B---3--:R-:W-:Y:S01]  /*39f0*/  ULEA UR8, UR9, UR8, 0x18 ;  /* 0x0000000809087291 */ /* 0x008fe2000f8ec03f */
[----:B------:R-:W-:Y:S01]  /*3a00*/  PRMT R112, R83, 0x7632, R112 ;  /* 0x0000763253707816 */ /* 0x000fe20000000070 */
        /* <DEDUP_REMOVED lines=8> */
[----:B--2---:R-:W-:Y:S02]  /*3a90*/  PRMT R83, R3, 0x7632, R83 ;  /* 0x0000763203537816 */ /* 0x004fe40000000053 */
[----:B0-----:R-:W-:Y:S01]  /*3aa0*/  PRMT R2, R7, 0x7632, R2 ;  /* 0x0000763207027816 */ /* 0x001fe20000000002 */
[----:B------:R-:W-:Y:S01]  /*3ab0*/  STS.U16 [R92+0x6], R112 ;  /* 0x000006705c007388 */ /* 0x000fe20000000400 */
[----:B-1----:R-:W-:-:S03]  /*3ac0*/  MOV R4, UR44 ;  /* 0x0000002c00047c02 */ /* 0x002fc60008000f00 */
        /* <DEDUP_REMOVED lines=82> */
.L_x_7051:
[----:B------:R-:W-:Y:S05]  /*3ff0*/  BSYNC B0 ;  /* 0x0000000000007941 */ /* 0x000fea0003800000 */
.L_x_7050:
[----:B------:R-:W-:Y:S01]  /*4000*/  ULDC.64 UR24, c[0x0][0x3a0] ;  /* 0x0000e80000187ab9 */ /* 0x000fe20000000a00 */
[----:B------:R-:W-:Y:S01]  /*4010*/  UMOV UR9, UR26 ;  /* 0x0000001a00097c82 */ /* 0x000fe20008000000 */
[----:B0-----:R-:W-:Y:S01]  /*4020*/  FMUL.FTZ R6, R47, R76 ;  /* 0x0000004c2f067220 */ /* 0x001fe20000410000 */
        /* <DEDUP_REMOVED lines=11> */
[C---:B------:R-:W-:Y:S01]  /*40e0*/  LEA R4, P1, R20.reuse, UR24, 0x1 ;  /* 0x0000001814047c11 */ /* 0x040fe2000f8208ff */
[----:B------:R-:W-:Y:S01]  /*40f0*/  FMUL.FTZ R124, R67, R6 ;  /* 0x00000006437c7220 */ /* 0x000fe20000410000 */
[----:B------:R-:W-:Y:S01]  /*4100*/  MOV R7, UR26 ;  /* 0x0000001a00077c02 */ /* 0x000fe20008000f00 */
[----:B------:R-:W-:Y:S01]  /*4110*/  FMUL.FTZ R122, R69, R43 ;  /* 0x0000002b457a7220 */ /* 0x000fe20000410000 */
[----:B------:R-:W-:Y:S01]  /*4120*/  LEA.HI.X R5, R20, UR25, R21, 0x1, P1 ;  /* 0x0000001914057c11 */ /* 0x000fe200088f0c15 */
[----:B------:R-:W-:Y:S01]  /*4130*/  ULDC.64 UR26, c[0x0][0x320] ;  /* 0x0000c800001a7ab9 */ /* 0x000fe20000000a00 */
[C---:B------:R-:W-:Y:S01]  /*4140*/  LEA R4, P1, R7.reuse, R4, 0x1 ;  /* 0x0000000407047211 */ /* 0x040fe200078208ff */
[----:B------:R-:W-:Y:S01]  /*4150*/  STL [R1+0x4], R124 ;  /* 0x0000047c01007387 */ /* 0x000fe20000100800 */
[----:B------:R-:W-:Y:S01]  /*4160*/  MOV R76, UR8 ;  /* 0x00000008004c7c02 */ /* 0x000fe20008000f00 */
[----:B------:R-:W-:Y:S01]  /*4170*/  HADD2.F32 R39, -RZ, R39.H0_H0 ;  /* 0x20000027ff277230 */ /* 0x000fe20000004100 */
[----:B------:R-:W-:Y:S01]  /*4180*/  ISETP.GE.AND P2, PT, R0, R147, PT ;  /* 0x000000930000720c */ /* 0x000fe20003f46270 */
[----:B------:R-:W-:Y:S01]  /*4190*/  STL [R1], R122 ;  /* 0x0000007a01007387 */ /* 0x000fe20000100800 */
[----:B------:R-:W-:Y:S01]  /*41a0*/  LEA.HI.X R5, R7, R5, R76, 0x1, P1 ;  /* 0x0000000507057211 */ /* 0x000fe200008f0c4c */
[----:B------:R-:W-:Y:S01]  /*41b0*/  HADD2.F32 R38, -RZ, R38.H0_H0 ;  /* 0x20000026ff267230 */ /* 0x000fe20000004100 */
        /* <DEDUP_REMOVED lines=27> */
[----:B------:R0:W-:Y:S01]  /*4370*/  @!P2 STG.E.U16 desc[UR20][R4.64+-0x740], R121 ;  /* 0xfff8c0790400a986 */ /* 0x0001e2000c101514 */
[----:B------:R-:W-:Y:S01]  /*4380*/  ISETP.GE.AND P2, PT, R13, R147, PT ;  /* 0x000000930d00720c */ /* 0x000fe20003f46270 */
[----:B------:R-:W-:Y:S02]  /*4390*/  HADD2.F32 R30, -RZ, R30.H0_H0 ;  /* 0x2000001eff1e7230 */ /* 0x000fe40000004100 */
[----:B------:R-:W-:Y:S01]  /*43a0*/  FMUL.FTZ R118, R54, R79 ;  /* 0x0000004f36767220 */ /* 0x000fe20000410000 */
[----:B------:R-:W-:Y:S01]  /*43b0*/  @!P1 STG.E.U16 desc[UR20][R4.64+-0x580], R135 ;  /* 0xfffa808704009986 */ /* 0x000fe2000c101514 */
[----:B------:R-:W-:Y:S01]  /*43c0*/  ISETP.GE.AND P1, PT, R18, R147, PT ;  /* 0x000000931200720c */ /* 0x000fe20003f26270 */
[----:B------:R-:W-:Y:S02]  /*43d0*/  HADD2.F32 R29, -RZ, R29.H0_H0 ;  /* 0x2000001dff1d7230 */ /* 0x000fe40000004100 */
[----:B------:R-:W-:Y:S01]  /*43e0*/  FMUL.FTZ R119, R56, R81 ;  /* 0x0000005138777220 */ /* 0x000fe20000410000 */
[----:B------:R-:W-:Y:S01]  /*43f0*/  @!P0 STG.E.U16 desc[UR20][R4.64+-0x540], R137 ;  /* 0xfffac08904008986 */ /* 0x000fe2000c101514 */
[----:B------:R-:W-:Y:S01]  /*4400*/  ISETP.NE.U32.AND P0, PT, RZ, UR26, PT ;  /* 0x0000001aff007c0c */ /* 0x000fe2000bf05070 */
[----:B------:R-:W-:-:S02]  /*4410*/  HADD2.F32 R28, -RZ, R28.H0_H0 ;  /* 0x2000001cff1c7230 */ /* 0x000fc40000004100 */
[----:B------:R-:W-:Y:S01]  /*4420*/  FMUL.FTZ R120, R57, R86 ;  /* 0x0000005639787220 */ /* 0x000fe20000410000 */
[----:B------:R-:W-:Y:S01]  /*4430*/  @!P4 STG.E.U16 desc[UR20][R4.64+-0x500], R139 ;  /* 0xfffb008b0400c986 */ /* 0x000fe2000c101514 */
[----:B------:R-:W-:Y:S01]  /*4440*/  ISETP.NE.AND.EX P0, PT, RZ, UR27, PT, P0 ;  /* 0x0000001bff007c0c */ /* 0x000fe2000bf05300 */
[----:B------:R-:W-:Y:S02]  /*4450*/  HADD2.F32 R27, -RZ, R27.H0_H0 ;  /* 0x2000001bff1b7230 */ /* 0x000fe40000004100 */
[----:B0-----:R-:W-:Y:S01]  /*4460*/  FMUL.FTZ R121, R59, R88 ;  /* 0x000000583b797220 */ /* 0x001fe20000410000 */
[----:B------:R-:W-:Y:S01]  /*4470*/  @!P5 STG.E.U16 desc[UR20][R4.64+-0x4c0], R141 ;  /* 0xfffb408d0400d986 */ /* 0x000fe2000c101514 */
[----:B------:R-:W-:Y:S02]  /*4480*/  HADD2.F32 R26, -RZ, R26.H0_H0 ;  /* 0x2000001aff1a7230 */ /* 0x000fe40000004100 */
[----:B------:R-:W-:Y:S01]  /*4490*/  FMUL.FTZ R63, R63, R58 ;  /* 0x0000003a3f3f7220 */ /* 0x000fe20000410000 */
[----:B------:R-:W-:Y:S01]  /*44a0*/  HADD2.F32 R25, -RZ, R25.H0_H0 ;  /* 0x20000019ff197230 */ /* 0x000fe20000004100 */
[----:B------:R-:W-:Y:S01]  /*44b0*/  @!P1 STG.E.U16 desc[UR20][R4.64+-0x480], R143 ;  /* 0xfffb808f04009986 */ /* 0x000fe2000c101514 */
[----:B------:R-:W-:-:S02]  /*44c0*/  HADD2.F32 R24, -RZ, R24.H0_H0 ;  /* 0x20000018ff187230 */ /* 0x000fc40000004100 */
[----:B------:R-:W-:Y:S01]  /*44d0*/  FMUL.FTZ R65, R65, R108 ;  /* 0x0000006c41417220 */ /* 0x000fe20000410000 */
[----:B------:R-:W-:Y:S01]  /*44e0*/  FMUL.FTZ R66, R66, R55 ;  /* 0x0000003742427220 */ /* 0x000fe20000410000 */
[----:B------:R-:W-:Y:S01]  /*44f0*/  @!P3 STG.E.U16 desc[UR20][R4.64+-0x440], R145 ;  /* 0xfffbc0910400b986 */ /* 0x000fe2000c101514 */
[----:B------:R-:W-:Y:S01]  /*4500*/  FADD.FTZ R88, R39, UR5 ;  /* 0x0000000527587e21 */ /* 0x000fe20008010000 */
[----:B------:R-:W-:Y:S01]  /*4510*/  FADD.FTZ R87, R38, UR5 ;  /* 0x0000000526577e21 */ /* 0x000fe20008010000 */
[----:B------:R-:W-:Y:S01]  /*4520*/  FADD.FTZ R86, R37, UR5 ;  /* 0x0000000525567e21 */ /* 0x000fe20008010000 */
[----:B------:R-:W-:Y:S01]  /*4530*/  @!P2 STG.E.U16 desc[UR20][R4.64+-0x5c0], R133 ;  /* 0xfffa40850400a986 */ /* 0x000fe2000c101514 */
[----:B------:R-:W-:Y:S01]  /*4540*/  ISETP.GE.AND P2, PT, R22, R147, PT ;  /* 0x000000931600720c */ /* 0x000fe20003f46270 */
        /* <DEDUP_REMOVED lines=12> */
[----:B------:R0:W-:Y:S01]  /*4610*/  @!P2 STG.E.U16 desc[UR20][R4.64+-0x7c0], R85 ;  /* 0xfff840550400a986 */ /* 0x0001e2000c101514 */
        /* <DEDUP_REMOVED lines=40> */
[----:B------:R0:W-:Y:S01]  /*48a0*/  STS.U16 [R92], R6 ;  /* 0x000000065c007388 */ /* 0x0001e20000000400 */
        /* <DEDUP_REMOVED lines=12> */
[----:B0-----:R-:W-:Y:S01]  /*4970*/  PRMT R6, R7, 0x7632, R6 ;  /* 0x0000763207067816 */ /* 0x001fe20000000006 */
[----:B------:R-:W-:Y:S01]  /*4980*/  BSSY B0, `(.L_x_7053) ;  /* 0x0000035000007945 */ /* 0x000fe20003800000 */
[----:B-1----:R-:W-:Y:S01]  /*4990*/  PRMT R46, R64, 0x7632, R46 ;  /* 0x00007632402e7816 */ /* 0x002fe2000000002e */
[----:B------:R-:W-:Y:S01]  /*49a0*/  STS.U16 [R92+0x4], R45 ;  /* 0x0000042d5c007388 */ /* 0x000fe20000000400 */
[----:B------:R-:W-:-:S02]  /*49b0*/  PRMT R26, R4, 0x7632, R26 ;  /* 0x00007632041a7816 */ /* 0x000fc4000000001a */
[----:B--2---:R-:W-:Y:S01]  /*49c0*/  PRMT R24, R4, 0x7610, R24 ;  /* 0x0000761004187816 */ /* 0x004fe20000000018 */
[----:B------:R-:W-:Y:S01]  /*49d0*/  STS.U16 [R92+0xa], R25 ;  /* 0x00000a195c007388 */ /* 0x000fe20000000400 */
[----:B------:R-:W-:Y:S02]  /*49e0*/  PRMT R28, R65, 0x7632, R28 ;  /* 0x00007632411c7816 */ /* 0x000fe4000000001c */
[----:B---3--:R-:W-:Y:S01]  /*49f0*/  PRMT R5, R41, 0x7632, R5 ;  /* 0x0000763229057816 */ /* 0x008fe20000000005 */
        /* <DEDUP_REMOVED lines=45> */
.L_x_7054:
[----:B------:R-:W-:Y:S05]  /*4cd0*/  BSYNC B0 ;  /* 0x0000000000007941 */ /* 0x000fea0003800000 */
.L_x_7053:
        /* <DEDUP_REMOVED lines=43> */
.L_x_7052:
[----:B0-----:R-:W2:Y:S01]  /*4f90*/  LDL.LU R2, [R1+0x88] ;  /* 0x0000880001027983 */ /* 0x001ea20000300800 */
[----:B------:R-:W-:Y:S01]  /*4fa0*/  HADD2.F32 R0, -RZ, R150.H0_H0 ;  /* 0x20000096ff007230 */ /* 0x000fe20000004100 */
[----:B------:R-:W0:Y:S01]  /*4fb0*/  LDC R5, c[0x0][0x21c] ;  /* 0x00008700ff057b82 */ /* 0x000e220000000800 */
        /* <DEDUP_REMOVED lines=22> */
[----:B------:R-:W-:Y:S01]  /*5120*/  CS2R R22, SRZ ;  /* 0x0000000000167805 */ /* 0x000fe2000001ff00 */
[----:B------:R-:W-:Y:S01]  /*5130*/  BAR.SYNC.DEFER_BLOCKING 0x0 ;  /* 0x0000000000007b1d */ /* 0x000fe20000010000 */
[----:B0-----:R-:W-:Y:S02]  /*5140*/  ISETP.GE.AND P0, PT, R5, 0x1, PT ;  /* 0x000000010500780c */ /* 0x001fe40003f06270 */
[----:B------:R-:W-:Y:S02]  /*5150*/  CS2R R20, SRZ ;  /* 0x0000000000147805 */ /* 0x000fe4000001ff00 */
[----:B------:R-:W-:-:S02]  /*5160*/  CS2R R18, SRZ ;  /* 0x0000000000127805 */ /* 0x000fc4000001ff00 */
[----:B------:R-:W-:Y:S02]  /*5170*/  CS2R R16, SRZ ;  /* 0x0000000000107805 */ /* 0x000fe4000001ff00 */
[----:B------:R-:W-:Y:S01]  /*5180*/  MOV R15, RZ ;  /* 0x000000ff000f7202 */ /* 0x000fe20000000f00 */
[----:B--2---:R-:W-:Y:S01]  /*5190*/  FFMA.FTZ R0, R124, R0, R2 ;  /* 0x000000007c007223 */ /* 0x004fe20000010002 */
        /* <DEDUP_REMOVED lines=25> */
[----:B------:R-:W-:-:S03]  /*5330*/  HADD2.F32 R0, -RZ, R126.H0_H0 ;  /* 0x2000007eff007230 */ /* 0x000fc60000004100 */
        /* <DEDUP_REMOVED lines=34> */
.L_x_7150:
[----:B------:R-:W-:Y:S01]  /*5560*/  USHF.R.S32.HI UR53, URZ, 0x1f, UR7 ;  /* 0x0000001f3f357899 */ /* 0x000fe20008011407 */
[----:B------:R-:W2:Y:S01]  /*5570*/  LDL R187, [R1+0x3c] ;  /* 0x00003c0001bb7983 */ /* 0x000ea20000100800 */
[----:B------:R-:W-:Y:S02]  /*5580*/  UMOV UR42, UR24 ;  /* 0x00000018002a7c82 */ /* 0x000fe40008000000 */
[----:B------:R-:W-:Y:S01]  /*5590*/  UIMAD UR44, UR53, UR36, URZ ;  /* 0x00000024352c72a4 */ /* 0x000fe2000f8e023f */
[----:B---3--:R-:W3:Y:S01]  /*55a0*/  LDL R185, [R1+0x38] ;  /* 0x0000380001b97983 */ /* 0x008ee20000100800 */
        /* <DEDUP_REMOVED lines=10> */
[----:B------:R-:W4:Y:S01]  /*5650*/  LDG.E.64 R2, desc[UR20][R2.64] ;  /* 0x0000001402027981 */ /* 0x000f22000c1e1b00 */
[----:B-1----:R-:W-:Y:S01]  /*5660*/  LOP3.LUT R0, R94, 0x7ffffe0, RZ, 0xc0, !PT ;  /* 0x07ffffe05e007812 */ /* 0x002fe200078ec0ff */
[----:B------:R-:W-:Y:S02]  /*5670*/  UIMAD UR44, UR53, UR42, URZ ;  /* 0x0000002a352c72a4 */ /* 0x000fe4000f8e023f */
[----:B------:R-:W-:Y:S02]  /*5680*/  MOV R9, UR42 ;  /* 0x0000002a00097c02 */ /* 0x000fe40008000f00 */
[----:B------:R-:W-:Y:S01]  /*5690*/  SHF.L.U32 R0, R0, 0x5, RZ ;  /* 0x0000000500007819 */ /* 0x000fe200000006ff */
[----:B------:R-:W-:Y:S01]  /*56a0*/  UIMAD UR43, UR7, UR43, UR44 ;  /* 0x0000002b072b72a4 */ /* 0x000fe2000f8e022c */
[----:B------:R-:W-:Y:S02]  /*56b0*/  PRMT R104, RZ, 0x7610, R104 ;  /* 0x00007610ff687816 */ /* 0x000fe40000000068 */
[----:B0-----:R-:W-:-:S04]  /*56c0*/  LOP3.LUT R6, R0, 0xffffffe0, R247, 0xe2, !PT ;  /* 0xffffffe000067812 */ /* 0x001fc800078ee2f7 */
        /* <DEDUP_REMOVED lines=22> */
[----:B------:R-:W-:-:S02]  /*5830*/  PRMT R69, RZ, 0x7610, R69 ;  /* 0x00007610ff457816 */ /* 0x000fc40000000045 */
[----:B------:R-:W-:Y:S02]  /*5840*/  ISETP.GE.AND P5, PT, R0, UR17, PT ;  /* 0x0000001100007c0c */ /* 0x000fe4000bfa6270 */
[C---:B------:R-:W-:Y:S01]  /*5850*/  LOP3.LUT R0, R6.reuse, 0x120, RZ, 0xfc, !PT ;  /* 0x0000012006007812 */ /* 0x040fe200078efcff */
[----:B------:R-:W3:Y:S01]  /*5860*/  @!P1 LDG.E.U16 R65, desc[UR20][R4.64+0x100] ;  /* 0x0001001404419981 */ /* 0x000ee2000c1e1500 */
[----:B------:R-:W-:Y:S02]  /*5870*/  PRMT R105, RZ, 0x7610, R105 ;  /* 0x00007610ff697816 */ /* 0x000fe40000000069 */
[----:B------:R-:W-:Y:S01]  /*5880*/  LOP3.LUT R7, R6, 0x100, RZ, 0xfc, !PT ;  /* 0x0000010006077812 */ /* 0x000fe200078efcff */
[----:B------:R-:W3:Y:S01]  /*5890*/  @!P4 LDG.E.U16 R69, desc[UR20][R4.64+0xc0] ;  /* 0x0000c0140445c981 */ /* 0x000ee2000c1e1500 */
[----:B------:R-:W-:Y:S02]  /*58a0*/  PRMT R99, RZ, 0x7610, R99 ;  /* 0x00007610ff637816 */ /* 0x000fe40000000063 */
[----:B------:R-:W-:Y:S01]  /*58b0*/  ISETP.GE.AND P1, PT, R0, UR17, PT ;  /* 0x0000001100007c0c */ /* 0x000fe2000bf26270 */
[----:B------:R-:W2:Y:S01]  /*58c0*/  @!P0 LDG.E.U16 R105, desc[UR20][R4.64] ;  /* 0x0000001404698981 */ /* 0x000ea2000c1e1500 */
[----:B------:R-:W-:-:S02]  /*58d0*/  LOP3.LUT R0, R6, 0x140, RZ, 0xfc, !PT ;  /* 0x0000014006007812 */ /* 0x000fc400078efcff */
[----:B------:R-:W-:Y:S01]  /*58e0*/  ISETP.GE.AND P4, PT, R7, UR17, PT ;  /* 0x0000001107007c0c */ /* 0x000fe2000bf86270 */
[----:B------:R-:W3:Y:S01]  /*58f0*/  @!P2 LDG.E.U16 R99, desc[UR20][R4.64+0x140] ;  /* 0x000140140463a981 */ /* 0x000ee2000c1e1500 */
[----:B------:R-:W-:Y:S02]  /*5900*/  PRMT R95, RZ, 0x7610, R95 ;  /* 0x00007610ff5f7816 */ /* 0x000fe4000000005f */
[----:B------:R-:W-:Y:S02]  /*5910*/  ISETP.GE.AND P2, PT, R0, UR17, PT ;  /* 0x0000001100007c0c */ /* 0x000fe4000bf46270 */
[----:B------:R-:W-:Y:S02]  /*5920*/  PRMT R0, RZ, 0x7610, R0 ;  /* 0x00007610ff007816 */ /* 0x000fe40000000000 */
[----:B------:R-:W-:Y:S01]  /*5930*/  PRMT R63, RZ, 0x7610, R63 ;  /* 0x00007610ff3f7816 */ /* 0x000fe2000000003f */
[----:B------:R-:W3:Y:S01]  /*5940*/  @!P3 LDG.E.U16 R95, desc[UR20][R4.64+0x180] ;  /* 0x00018014045fb981 */ /* 0x000ee2000c1e1500 */
[----:B------:R-:W-:-:S03]  /*5950*/  PRMT R62, RZ, 0x7610, R62 ;  /* 0x00007610ff3e7816 */ /* 0x000fc6000000003e */
[----:B------:R-:W3:Y:S01]  /*5960*/  @!P5 LDG.E.U16 R0, desc[UR20][R4.64+0x1c0] ;  /* 0x0001c0140400d981 */ /* 0x000ee2000c1e1500 */
[----:B------:R-:W-:-:S03]  /*5970*/  LOP3.LUT R7, R6, 0x160, RZ, 0xfc, !PT ;  /* 0x0000016006077812 */ /* 0x000fc600078efcff */
[----:B------:R-:W3:Y:S01]  /*5980*/  @!P4 LDG.E.U16 R63, desc[UR20][R4.64+0x200] ;  /* 0x00020014043fc981 */ /* 0x000ee2000c1e1500 */
[----:B------:R-:W-:-:S03]  /*5990*/  ISETP.GE.AND P3, PT, R7, UR17, PT ;  /* 0x0000001107007c0c */ /* 0x000fc6000bf66270 */
[----:B------:R-:W3:Y:S01]  /*59a0*/  @!P1 LDG.E.U16 R62, desc[UR20][R4.64+0x240] ;  /* 0x00024014043e9981 */ /* 0x000ee2000c1e1500 */
[----:B------:R-:W-:Y:S02]  /*59b0*/  PRMT R96, RZ, 0x7610, R96 ;  /* 0x00007610ff607816 */ /* 0x000fe40000000060 */
[----:B------:R-:W-:-:S04]  /*59c0*/  PRMT R12, RZ, 0x7610, R12 ;  /* 0x00007610ff0c7816 */ /* 0x000fc8000000000c */
[----:B------:R-:W3:Y:S04]  /*59d0*/  @!P2 LDG.E.U16 R96, desc[UR20][R4.64+0x280] ;  /* 0x000280140460a981 */ /* 0x000ee8000c1e1500 */
[----:B------:R-:W3:Y:S01]  /*59e0*/  @!P3 LDG.E.U16 R12, desc[UR20][R4.64+0x2c0] ;  /* 0x0002c014040cb981 */ /* 0x000ee2000c1e1500 */
[C---:B------:R-:W-:Y:S02]  /*59f0*/  LOP3.LUT R7, R6.reuse, 0x180, RZ, 0xfc, !PT ;  /* 0x0000018006077812 */ /* 0x040fe400078efcff */
[C---:B------:R-:W-:Y:S02]  /*5a00*/  LOP3.LUT R8, R6.reuse, 0x1a0, RZ, 0xfc, !PT ;  /* 0x000001a006087812 */ /* 0x040fe400078efcff */
[----:B------:R-:W-:Y:S02]  /*5a10*/  ISETP.GE.AND P5, PT, R7, UR17, PT ;  /* 0x0000001107007c0c */ /* 0x000fe4000bfa6270 */
[----:B------:R-:W-:-:S02]  /*5a20*/  LOP3.LUT R7, R6, 0x1c0, RZ, 0xfc, !PT ;  /* 0x000001c006077812 */ /* 0x000fc400078efcff */
[----:B------:R-:W-:Y:S02]  /*5a30*/  ISETP.GE.AND P4, PT, R8, UR17, PT ;  /* 0x0000001108007c0c */ /* 0x000fe4000bf86270 */
[----:B------:R-:W-:Y:S02]  /*5a40*/  ISETP.GE.AND P1, PT, R7, UR17, PT ;  /* 0x0000001107007c0c */ /* 0x000fe4000bf26270 */
[C---:B------:R-:W-:Y:S02]  /*5a50*/  LOP3.LUT R7, R6.reuse, 0x1e0, RZ, 0xfc, !PT ;  /* 0x000001e006077812 */ /* 0x040fe400078efcff */
[----:B------:R-:W-:Y:S02]  /*5a60*/  PRMT R13, RZ, 0x7610, R13 ;  /* 0x00007610ff0d7816 */ /* 0x000fe4000000000d */
[----:B------:R-:W-:Y:S02]  /*5a70*/  LOP3.LUT R8, R6, 0x200, RZ, 0xfc, !PT ;  /* 0x0000020006087812 */ /* 0x000fe400078efcff */
[----:B------:R-:W-:-:S02]  /*5a80*/  ISETP.GE.AND P2, PT, R7, UR17, PT ;  /* 0x0000001107007c0c */ /* 0x000fc4000bf46270 */
[----:B------:R-:W-:Y:S01]  /*5a90*/  LOP3.LUT R7, R6, 0x220, RZ, 0xfc, !PT ;  /* 0x0000022006077812 */ /* 0x000fe200078efcff */
[----:B------:R-:W3:Y:S01]  /*5aa0*/  @!P5 LDG.E.U16 R13, desc[UR20][R4.64+0x300] ;  /* 0x00030014040dd981 */ /* 0x000ee2000c1e1500 */
[----:B------:R-:W-:Y:S02]  /*5ab0*/  PRMT R68, RZ, 0x7610, R68 ;  /* 0x00007610ff447816 */ /* 0x000fe40000000044 */
[----:B------:R-:W-:Y:S02]  /*5ac0*/  ISETP.GE.AND P3, PT, R8, UR17, PT ;  /* 0x0000001108007c0c */ /* 0x000fe4000bf66270 */
        /* <DEDUP_REMOVED lines=14> */
[----:B------:R-:W-:Y:S02]  /*5bb0*/  ISETP.GE.AND P2, PT, R9, UR17, PT ;  /* 0x0000001109007c0c */ /* 0x000fe4000bf46270 */
[----:B------:R-:W-:Y:S02]  /*5bc0*/  PRMT R10, RZ, 0x7610, R10 ;  /* 0x00007610ff0a7816 */ /* 0x000fe4000000000a */
[----:B------:R-:W-:Y:S02]  /*5bd0*/  PRMT R9, RZ, 0x7610, R9 ;  /* 0x00007610ff097816 */ /* 0x000fe40000000009 */
[----:B------:R-:W-:Y:S02]  /*5be0*/  ISETP.GE.AND P3, PT, R14, UR17, PT ;  /* 0x000000110e007c0c */ /* 0x000fe4000bf66270 */
[C---:B------:R-:W-:Y:S01]  /*5bf0*/  LOP3.LUT R60, R6.reuse, 0x2c0, RZ, 0xfc, !PT ;  /* 0x000002c0063c7812 */ /* 0x040fe200078efcff */
[----:B------:R-:W3:Y:S01]  /*5c00*/  @!P5 LDG.E.U16 R10, desc[UR20][R4.64+0x440] ;  /* 0x00044014040ad981 */ /* 0x000ee2000c1e1500 */
[----:B------:R-:W-:-:S02]  /*5c10*/  LOP3.LUT R14, R6, 0x2e0, RZ, 0xfc, !PT ;  /* 0x000002e0060e7812 */ /* 0x000fc400078efcff */
[----:B------:R-:W-:Y:S01]  /*5c20*/  PRMT R61, RZ, 0x7610, R61 ;  /* 0x00007610ff3d7816 */ /* 0x000fe2000000003d */
[----:B------:R-:W3:Y:S01]  /*5c30*/  @!P4 LDG.E.U16 R9, desc[UR20][R4.64+0x480] ;  /* 0x000480140409c981 */ /* 0x000ee2000c1e1500 */
[----:B------:R-:W-:Y:S02]  /*5c40*/  ISETP.GE.AND P5, PT, R60, UR17, PT ;  /* 0x000000113c007c0c */ /* 0x000fe4000bfa6270 */
[----:B------:R-:W-:Y:S02]  /*5c50*/  ISETP.GE.AND P4, PT, R14, UR17, PT ;  /* 0x000000110e007c0c */ /* 0x000fe4000bf86270 */
[----:B------:R-:W-:Y:S01]  /*5c60*/  PRMT R14, RZ, 0x7610, R14 ;  /* 0x00007610ff0e7816 */ /* 0x000fe2000000000e */
[----:B------:R-:W3:Y:S01]  /*5c70*/  @!P1 LDG.E.U16 R61, desc[UR20][R4.64+0x4c0] ;  /* 0x0004c014043d9981 */ /* 0x000ee2000c1e1500 */
[C---:B------:R-:W-:Y:S02]  /*5c80*/  LOP3.LUT R64, R6.reuse, 0x300, RZ, 0xfc, !PT ;  /* 0x0000030006407812 */ /* 0x040fe400078efcff */
[----:B------:R-:W-:-:S02]  /*5c90*/  LOP3.LUT R70, R6, 0x340, RZ, 0xfc, !PT ;  /* 0x0000034006467812 */ /* 0x000fc400078efcff */
[----:B------:R-:W-:Y:S01]  /*5ca0*/  ISETP.GE.AND P1, PT, R64, UR17, PT ;  /* 0x0000001140007c0c */ /* 0x000fe2000bf26270 */
[----:B------:R-:W3:Y:S01]  /*5cb0*/  @!P3 LDG.E.U16 R14, desc[UR20][R4.64+0x540] ;  /* 0x00054014040eb981 */ /* 0x000ee2000c1e1500 */
[----:B------:R-:W-:Y:S02]  /*5cc0*/  PRMT R60, RZ, 0x7610, R60 ;  /* 0x00007610ff3c7816 */ /* 0x000fe4000000003c */
[----:B------:R-:W-:Y:S02]  /*5cd0*/  PRMT R64, RZ, 0x7610, R64 ;  /* 0x00007610ff407816 */ /* 0x000fe40000000040 */
[----:B------:R-:W-:Y:S02]  /*5ce0*/  ISETP.GE.AND P3, PT, R70, UR17, PT ;  /* 0x0000001146007c0c */ /* 0x000fe4000bf66270 */
        /* <DEDUP_REMOVED lines=8> */
[C---:B------:R-:W-:Y:S02]  /*5d70*/  LOP3.LUT R71, R6.reuse, 0x380, RZ, 0xfc, !PT ;  /* 0x0000038006477812 */ /* 0x040fe400078efcff */
[----:B------:R-:W-:Y:S01]  /*5d80*/  LOP3.LUT R97, R6, 0x3a0, RZ, 0xfc, !PT ;  /* 0x000003a006617812 */ /* 0x000fe200078efcff */
[----:B------:R-:W3:Y:S01]  /*5d90*/  @!P4 LDG.E.U16 R67, desc[UR20][R4.64+0x5c0] ;  /* 0x0005c0140443c981 */ /* 0x000ee2000c1e1500 */
[----:B------:R-:W-:-:S02]  /*5da0*/  SHF.L.U32 R100, R94, 0x5, RZ ;  /* 0x000000055e647819 */ /* 0x000fc400000006ff */
[----:B------:R-:W-:Y:S01]  /*5db0*/  ISETP.GE.AND P4, PT, R71, UR17, PT ;  /* 0x0000001147007c0c */ /* 0x000fe2000bf86270 */
[----:B------:R-:W3:Y:S01]  /*5dc0*/  @!P1 LDG.E.U16 R70, desc[UR20][R4.64+0x600] ;  /* 0x0006001404469981 */ /* 0x000ee2000c1e1500 */
[----:B------:R-:W-:Y:S02]  /*5dd0*/  ISETP.GE.AND P1, PT, R97, UR17, PT ;  /* 0x0000001161007c0c */ /* 0x000fe4000bf26270 */
[----:B------:R-:W-:Y:S02]  /*5de0*/  LOP3.LUT R100, R100, 0xffffffe0, R247, 0xe2, !PT ;  /* 0xffffffe064647812 */ /* 0x000fe400078ee2f7 */
[----:B------:R-:W-:Y:S02]  /*5df0*/  PRMT R71, RZ, 0x7610, R71 ;  /* 0x00007610ff477816 */ /* 0x000fe40000000047 */
[----:B------:R-:W-:Y:S02]  /*5e00*/  PRMT R97, RZ, 0x7610, R97 ;  /* 0x00007610ff617816 */ /* 0x000fe40000000061 */
[----:B------:R-:W-:-:S02]  /*5e10*/  LOP3.LUT R100, R100, 0x3e0, RZ, 0xfc, !PT ;  /* 0x000003e064647812 */ /* 0x000fc400078efcff */
[----:B------:R-:W-:Y:S01]  /*5e20*/  LOP3.LUT R6, R6, 0x3c0, RZ, 0xfc, !PT ;  /* 0x000003c006067812 */ /* 0x000fe200078efcff */
[----:B------:R-:W3:Y:S03]  /*5e30*/  @!P2 LDG.E.U16 R71, desc[UR20][R4.64+0x640] ;  /* 0x000640140447a981 */ /* 0x000ee6000c1e1500 */
        /* <DEDUP_REMOVED lines=13> */
[----:B------:R-:W-:-:S04]  /*5f10*/  UIADD3 UR42, UR16, -0x1, URZ ;  /* 0xffffffff102a7890 */ /* 0x000fc8000fffe03f */
[----:B------:R-:W-:-:S04]  /*5f20*/  ULEA.HI UR43, UR42, UR42, URZ, 0x1 ;  /* 0x0000002a2a2b7291 */ /* 0x000fc8000f8f083f */
[----:B------:R-:W-:Y:S01]  /*5f30*/  ULOP3.LUT UR43, UR43, 0xfffffe, URZ, 0xc0, !UPT ;  /* 0x00fffffe2b2b7892 */ /* 0x000fe2000f8ec03f */
        /* <DEDUP_REMOVED lines=11> */
[----:B------:R0:W-:Y:S08]  /*5ff0*/  MUFU.COS R138, R4 ;  /* 0x00000004008a7308 */ /* 0x0001f00000000000 */
[----:B------:R-:W-:Y:S01]  /*6000*/  MUFU.SIN R123, R6 ;  /* 0x00000006007b7308 */ /* 0x000fe20000000400 */
[----:B0-----:R-:W-:-:S07]  /*6010*/  SHF.L.U32 R4, R94, 0x5, RZ ;  /* 0x000000055e047819 */ /* 0x001fce00000006ff */
[----:B------:R0:W-:Y:S01]  /*6020*/  MUFU.COS R122, R6 ;  /* 0x00000006007a7308 */ /* 0x0001e20000000000 */
[----:B------:R-:W-:Y:S01]  /*6030*/  LOP3.LUT R4, R4, 0xfffffc00, RZ, 0xc0, !PT ;  /* 0xfffffc0004047812 */ /* 0x000fe200078ec0ff */
[----:B0-----:R-:W-:Y:S01]  /*6040*/  FMUL.RZ R6, R3, 0.15915493667125701904 ;  /* 0x3e22f98303067820 */ /* 0x001fe2000040c000 */
[----:B------:R-:W-:-:S05]  /*6050*/  FMUL.FTZ R3, R83, UR55 ;  /* 0x0000003753037c20 */ /* 0x000fca0008410000 */
[----:B------:R-:W-:Y:S01]  /*6060*/  MUFU.SIN R139, R106 ;  /* 0x0000006a008b7308 */ /* 0x000fe20000000400 */
[----:B------:R-:W-:-:S07]  /*6070*/  IADD3 R108, R4, R93, RZ ;  /* 0x0000005d046c7210 */ /* 0x000fce0007ffe0ff */
[----:B------:R0:W-:Y:S02]  /*6080*/  MUFU.COS R140, R106 ;  /* 0x0000006a008c7308 */ /* 0x0001e40000000000 */
[----:B0-----:R-:W-:Y:S01]  /*6090*/  FMUL.RZ R106, R3, 0.15915493667125701904 ;  /* 0x3e22f983036a7820 */ /* 0x001fe2000040c000 */
[----:B------:R-:W-:-:S04]  /*60a0*/  FMUL.FTZ R3, R82, UR55 ;  /* 0x0000003752037c20 */ /* 0x000fc80008410000 */
[----:B------:R-:W-:Y:S01]  /*60b0*/  FMUL.RZ R110, R3, 0.15915493667125701904 ;  /* 0x3e22f983036e7820 */ /* 0x000fe2000040c000 */
[----:B------:R-:W-:Y:S01]  /*60c0*/  IADD3 R3, R108, 0x20, RZ ;  /* 0x000000206c037810 */ /* 0x000fe20007ffe0ff */
[----:B------:R-:W-:Y:S01]  /*60d0*/  MUFU.SIN R135, R5 ;  /* 0x0000000500877308 */ /* 0x000fe20000000400 */
[----:B------:R-:W-:Y:S02]  /*60e0*/  UIADD3 UR42, UR42, -UR43, URZ ;  /* 0x8000002b2a2a7290 */ /* 0x000fe4000fffe03f */
[----:B------:R-:W-:Y:S01]  /*60f0*/  LEA.HI.SX32 R116, R3, R108, 0x1b ;  /* 0x0000006c03747211 */ /* 0x000fe200078fdaff */
[----:B------:R-:W-:-:S04]  /*6100*/  FMUL.FTZ R3, R79, UR55 ;  /* 0x000000374f037c20 */ /* 0x000fc80008410000 */
[----:B------:R0:W-:Y:S01]  /*6110*/  MUFU.COS R136, R5 ;  /* 0x0000000500887308 */ /* 0x0001e20000000000 */
[----:B------:R-:W-:Y:S01]  /*6120*/  IADD3 R107, R108, 0x60, RZ ;  /* 0x000000606c6b7810 */ /* 0x000fe20007ffe0ff */
[----:B------:R-:W-:-:S06]  /*6130*/  ULEA UR42, UR42, UR7, 0x8 ;  /* 0x000000072a2a7291 */ /* 0x000fcc000f8e403f */
[----:B------:R-:W-:Y:S01]  /*6140*/  MUFU.SIN R131, R106 ;  /* 0x0000006a00837308 */ /* 0x000fe20000000400 */
[----:B0-----:R-:W-:-:S04]  /*6150*/  IADD3 R5, R108, 0x40, RZ ;  /* 0x000000406c057810 */ /* 0x001fc80007ffe0ff */
[----:B------:R-:W-:-:S03]  /*6160*/  LEA.HI.SX32 R148, R5, R108, 0x1b ;  /* 0x0000006c05947211 */ /* 0x000fc600078fdaff */
[----:B------:R0:W-:Y:S01]  /*6170*/  MUFU.COS R132, R106 ;  /* 0x0000006a00847308 */ /* 0x0001e20000000000 */
[----:B------:R-:W-:Y:S01]  /*6180*/  FMUL.RZ R5, R3, 0.15915493667125701904 ;  /* 0x3e22f98303057820 */ /* 0x000fe2000040c000 */
[----:B------:R-:W-:Y:S01]  /*6190*/  FMUL.FTZ R3, R78, UR55 ;  /* 0x000000374e037c20 */ /* 0x000fe20008410000 */
[----:B0-----:R-:W-:-:S05]  /*61a0*/  FMUL.FTZ R106, R81, UR55 ;  /* 0x00000037516a7c20 */ /* 0x001fca0008410000 */
[----:B------:R-:W-:Y:S01]  /*61b0*/  MUFU.SIN R133, R6 ;  /* 0x0000000600857308 */ /* 0x000fe20000000400 */
[----:B------:R-:W-:Y:S01]  /*61c0*/  FMUL.RZ R112, R106, 0.15915493667125701904 ;  /* 0x3e22f9836a707820 */ /* 0x000fe2000040c000 */
[----:B------:R-:W-:-:S06]  /*61d0*/  LEA.HI.SX32 R150, R107, R108, 0x1b ;  /* 0x0000006c6b967211 */ /* 0x000fcc00078fdaff */
[----:B------:R0:W-:Y:S01]  /*61e0*/  MUFU.COS R134, R6 ;  /* 0x0000000600867308 */ /* 0x0001e20000000000 */
[C---:B------:R-:W-:Y:S01]  /*61f0*/  IADD3 R109, R108.reuse, 0x80, RZ ;  /* 0x000000806c6d7810 */ /* 0x040fe20007ffe0ff */
[----:B------:R-:W-:Y:S01]  /*6200*/  FMUL.RZ R107, R3, 0.15915493667125701904 ;  /* 0x3e22f983036b7820 */ /* 0x000fe2000040c000 */
[----:B------:R-:W-:Y:S01]  /*6210*/  FMUL.FTZ R3, R77, UR55 ;  /* 0x000000374d037c20 */ /* 0x000fe20008410000 */
[C---:B------:R-:W-:Y:S02]  /*6220*/  IADD3 R111, R108.reuse, 0xa0, RZ ;  /* 0x000000a06c6f7810 */ /* 0x040fe40007ffe0ff */
[----:B0-----:R-:W-:Y:S02]  /*6230*/  LEA.HI.SX32 R6, R108, R108, 0x1b ;  /* 0x0000006c6c067211 */ /* 0x001fe400078fdaff */
[----:B------:R-:W-:Y:S01]  /*6240*/  MUFU.SIN R127, R112 ;  /* 0x00000070007f7308 */ /* 0x000fe20000000400 */
[----:B------:R-:W-:Y:S02]  /*6250*/  ISETP.NE.AND P2, PT, R94, RZ, PT ;  /* 0x000000ff5e00720c */ /* 0x000fe40003f45270 */
[----:B------:R-:W-:-:S05]  /*6260*/  R2UR UR56, R2 ;  /* 0x00000000023872ca */ /* 0x000fca00000e0000 */
[----:B------:R0:W-:Y:S01]  /*6270*/  MUFU.COS R128, R112 ;  /* 0x0000007000807308 */ /* 0x0001e20000000000 */
[----:B------:R-:W-:Y:S01]  /*6280*/  LEA.HI.SX32 R152, R109, R108, 0x1b ;  /* 0x0000006c6d987211 */ /* 0x000fe200078fdaff */
[----:B------:R-:W-:Y:S01]  /*6290*/  FMUL.RZ R109, R3, 0.15915493667125701904 ;  /* 0x3e22f983036d7820 */ /* 0x000fe2000040c000 */
[----:B------:R-:W-:-:S05]  /*62a0*/  IADD3 R113, R108, 0xc0, RZ ;  /* 0x000000c06c717810 */ /* 0x000fca0007ffe0ff */
[----:B------:R-:W-:Y:S01]  /*62b0*/  MUFU.SIN R121, R5 ;  /* 0x0000000500797308 */ /* 0x000fe20000000400 */
[----:B0-----:R-:W-:Y:S02]  /*62c0*/  LEA R112, R6, R89, 0x1 ;  /* 0x0000005906707211 */ /* 0x001fe400078e08ff */
[----:B------:R-:W-:-:S05]  /*62d0*/  MOV R6, UR42 ;  /* 0x0000002a00067c02 */ /* 0x000fca0008000f00 */
[----:B------:R0:W-:Y:S01]  /*62e0*/  MUFU.COS R124, R5 ;  /* 0x00000005007c7308 */ /* 0x0001e20000000000 */
[----:B------:R-:W-:Y:S02]  /*62f0*/  LEA.HI.SX32 R154, R111, R108, 0x1b ;  /* 0x0000006c6f9a7211 */ /* 0x000fe400078fdaff */
[-C--:B------:R-:W-:Y:S02]  /*6300*/  LEA R3, R116, R89.reuse, 0x1 ;  /* 0x0000005974037211 */ /* 0x080fe400078e08ff */
[----:B------:R-:W-:Y:S02]  /*6310*/  IADD3 R115, R108, 0xe0, RZ ;  /* 0x000000e06c737810 */ /* 0x000fe40007ffe0ff */
[----:B------:R-:W-:Y:S01]  /*6320*/  LEA R150, R150, R89, 0x1 ;  /* 0x0000005996967211 */ /* 0x000fe200078e08ff */
[----:B--2---:R-:W-:Y:S01]  /*6330*/  STS.U16 [R112], R105 ;  /* 0x0000006970007388 */ /* 0x004fe20000000400 */
[----:B0-----:R-:W-:Y:S02]  /*6340*/  IADD3 R5, R94, 0x200, RZ ;  /* 0x000002005e057810 */ /* 0x001fe40007ffe0ff */
[----:B------:R-:W-:-:S02]  /*6350*/  IADD3 R117, R108, 0x100, RZ ;  /* 0x000001006c757810 */ /* 0x000fc40007ffe0ff */
[C---:B------:R-:W-:Y:S02]  /*6360*/  IADD3 R119, R108.reuse, 0x120, RZ ;  /* 0x000001206c777810 */ /* 0x040fe40007ffe0ff */
[C---:B------:R-:W-:Y:S02]  /*6370*/  IADD3 R141, R108.reuse, 0x140, RZ ;  /* 0x000001406c8d7810 */ /* 0x040fe40007ffe0ff */
[----:B------:R-:W-:Y:S01]  /*6380*/  IADD3 R143, R108, 0x160, RZ ;  /* 0x000001606c8f7810 */ /* 0x000fe20007ffe0ff */
[----:B------:R-:W-:Y:S01]  /*6390*/  FMUL.FTZ R2, R74, UR55 ;  /* 0x000000374a027c20 */ /* 0x000fe20008410000 */
[----:B------:R-:W-:Y:S02]  /*63a0*/  SEL R6, R6, R5, !P2 ;  /* 0x0000000506067207 */ /* 0x000fe40005000000 */
        /* <DEDUP_REMOVED lines=15> */
[----:B------:R-:W-:Y:S01]  /*64a0*/  IADD3 R175, R108, 0x360, RZ ;  /* 0x000003606caf7810 */ /* 0x000fe20007ffe0ff */
[----:B------:R-:W-:Y:S01]  /*64b0*/  UIMAD UR53, UR53, UR40, URZ ;  /* 0x00000028353572a4 */ /* 0x000fe2000f8e023f */
[-C--:B------:R-:W-:Y:S02]  /*64c0*/  LEA R5, R148, R89.reuse, 0x1 ;  /* 0x0000005994057211 */ /* 0x080fe400078e08ff */
[-C--:B------:R-:W-:Y:S01]  /*64d0*/  LEA R152, R152, R89.reuse, 0x1 ;  /* 0x0000005998987211 */ /* 0x080fe200078e08ff */
[----:B------:R0:W-:Y:S01]  /*64e0*/  STS.U16 [R3+0x40], R104 ;  /* 0x0000406803007388 */ /* 0x0001e20000000400 */
[-C--:B------:R-:W-:Y:S01]  /*64f0*/  LEA.HI.SX32 R156, R113, R108.reuse, 0x1b ;  /* 0x0000006c719c7211 */ /* 0x080fe200078fdaff */
[----:B------:R-:W-:Y:S01]  /*6500*/  UMOV UR44, UR26 ;  /* 0x0000001a002c7c82 */ /* 0x000fe20008000000 */
[-C--:B------:R-:W-:Y:S01]  /*6510*/  LEA R154, R154, R89.reuse, 0x1 ;  /* 0x000000599a9a7211 */ /* 0x080fe200078e08ff */
[----:B---3--:R1:W-:Y:S01]  /*6520*/  STS.U16 [R5+0x80], R66 ;  /* 0x0000804205007388 */ /* 0x0083e20000000400 */
[-C--:B------:R-:W-:Y:S01]  /*6530*/  LEA.HI.SX32 R158, R115, R108.reuse, 0x1b ;  /* 0x0000006c739e7211 */ /* 0x080fe200078fdaff */
[----:B------:R-:W-:Y:S01]  /*6540*/  UMOV UR45, UR46 ;  /* 0x0000002e002d7c82 */ /* 0x000fe20008000000 */
[-C--:B------:R-:W-:Y:S01]  /*6550*/  LEA.HI.SX32 R160, R117, R108.reuse, 0x1b ;  /* 0x0000006c75a07211 */ /* 0x080fe200078fdaff */
[----:B------:R-:W-:Y:S01]  /*6560*/  STS.U16 [R150+0xc0], R69 ;  /* 0x0000c04596007388 */ /* 0x000fe20000000400 */
[-C--:B------:R-:W-:Y:S01]  /*6570*/  LEA R156, R156, R89.reuse, 0x1 ;  /* 0x000000599c9c7211 */ /* 0x080fe200078e08ff */
[----:B------:R-:W-:Y:S01]  /*6580*/  FMUL.FTZ R106, R80, UR55 ;  /* 0x00000037506a7c20 */ /* 0x000fe20008410000 */
[----:B------:R-:W-:Y:S01]  /*6590*/  LEA.HI.SX32 R162, R119, R108, 0x1b ;  /* 0x0000006c77a27211 */ /* 0x000fe200078fdaff */
[----:B------:R-:W-:Y:S01]  /*65a0*/  STS.U16 [R152+0x100], R65 ;  /* 0x0001004198007388 */ /* 0x000fe20000000400 */
[----:B0-----:R-:W-:Y:S01]  /*65b0*/  LEA R3, R158, R89, 0x1 ;  /* 0x000000599e037211 */ /* 0x001fe200078e08ff */
[----:B------:R-:W-:-:S02]  /*65c0*/  ULDC.64 UR42, c[0x0][0x2d8] ;  /* 0x0000b600002a7ab9 */ /* 0x000fc40000000a00 */
[----:B------:R0:W-:Y:S01]  /*65d0*/  STS.U16 [R154+0x140], R99 ;  /* 0x000140639a007388 */ /* 0x0001e20000000400 */
[-C--:B------:R-:W-:Y:S02]  /*65e0*/  LEA R160, R160, R89.reuse, 0x1 ;  /* 0x00000059a0a07211 */ /* 0x080fe400078e08ff */
[----:B-1----:R-:W-:Y:S01]  /*65f0*/  LEA R5, R162, R89, 0x1 ;  /* 0x00000059a2057211 */ /* 0x002fe200078e08ff */
[----:B------:R-:W-:Y:S01]  /*6600*/  STS.U16 [R156+0x180], R95 ;  /* 0x0001805f9c007388 */ /* 0x000fe20000000400 */
[----:B0-----:R-:W-:-:S03]  /*6610*/  MOV R99, UR56 ;  /* 0x0000003800637c02 */ /* 0x001fc60008000f00 */
[----:B------:R0:W-:Y:S04]  /*6620*/  STS.U16 [R3+0x1c0], R0 ;  /* 0x0001c00003007388 */ /* 0x0001e80000000400 */
[----:B------:R-:W-:Y:S01]  /*6630*/  STS.U16 [R160+0x200], R63 ;  /* 0x0002003fa0007388 */ /* 0x000fe20000000400 */
[----:B0-----:R-:W-:-:S03]  /*6640*/  FMUL.FTZ R0, R99, 1.4426950216293334961 ;  /* 0x3fb8aa3b63007820 */ /* 0x001fc60000410000 */
[----:B------:R0:W-:Y:S01]  /*6650*/  STS.U16 [R5+0x240], R62 ;  /* 0x0002403e05007388 */ /* 0x0001e20000000400 */
[-C--:B------:R-:W-:Y:S02]  /*6660*/  LEA.HI.SX32 R164, R141, R108.reuse, 0x1b ;  /* 0x0000006c8da47211 */ /* 0x080fe400078fdaff */
[----:B------:R-:W-:Y:S01]  /*6670*/  LEA.HI.SX32 R166, R143, R108, 0x1b ;  /* 0x0000006c8fa67211 */ /* 0x000fe200078fdaff */
[----:B0-----:R-:W-:Y:S01]  /*6680*/  FMUL.FTZ R62, R86, R0 ;  /* 0x00000000563e7220 */ /* 0x001fe20000410000 */
[-C--:B------:R-:W-:Y:S01]  /*6690*/  LEA R69, R164, R89.reuse, 0x1 ;  /* 0x00000059a4457211 */ /* 0x080fe200078e08ff */
[----:B------:R-:W-:Y:S01]  /*66a0*/  FMUL.RZ R66, R2, 0.15915493667125701904 ;  /* 0x3e22f98302427820 */ /* 0x000fe2000040c000 */
[----:B------:R-:W-:-:S03]  /*66b0*/  LEA R65, R166, R89, 0x1 ;  /* 0x00000059a6417211 */ /* 0x000fc600078e08ff */
[----:B------:R-:W0:Y:S01]  /*66c0*/  MUFU.EX2 R62, R62 ;  /* 0x0000003e003e7308 */ /* 0x000e220000000800 */
[----:B------:R-:W-:Y:S01]  /*66d0*/  FMUL.FTZ R2, R87, R0 ;  /* 0x0000000057027220 */ /* 0x000fe20000410000 */
[----:B------:R-:W-:Y:S04]  /*66e0*/  STS.U16 [R69+0x280], R96 ;  /* 0x0002806045007388 */ /* 0x000fe80000000400 */
[----:B------:R1:W-:Y:S02]  /*66f0*/  STS.U16 [R65+0x2c0], R12 ;  /* 0x0002c00c41007388 */ /* 0x0003e40000000400 */
[----:B-1----:R-:W1:Y:S01]  /*6700*/  MUFU.EX2 R12, R2 ;  /* 0x00000002000c7308 */ /* 0x002e620000000800 */
        /* <DEDUP_REMOVED lines=11> */
[-C--:B------:R-:W-:Y:S02]  /*67c0*/  LEA R168, R168, R89.reuse, 0x1 ;  /* 0x00000059a8a87211 */ /* 0x080fe400078e08ff */
[-C--:B------:R-:W-:Y:S02]  /*67d0*/  LEA.HI.SX32 R178, R155, R108.reuse, 0x1b ;  /* 0x0000006c9bb27211 */ /* 0x080fe400078fdaff */
[-C--:B------:R-:W-:Y:S02]  /*67e0*/  LEA R95, R170, R89.reuse, 0x1 ;  /* 0x00000059aa5f7211 */ /* 0x080fe400078e08ff */
[----:B------:R-:W-:Y:S02]  /*67f0*/  LEA.HI.SX32 R180, R157, R108, 0x1b ;  /* 0x0000006c9db47211 */ /* 0x000fe400078fdaff */
[----:B------:R-:W-:-:S02]  /*6800*/  LEA R172, R172, R89, 0x1 ;  /* 0x00000059acac7211 */ /* 0x000fc400078e08ff */
[-C--:B------:R-:W-:Y:S02]  /*6810*/  LEA.HI.SX32 R182, R159, R108.reuse, 0x1b ;  /* 0x0000006c9fb67211 */ /* 0x080fe400078fdaff */
[-C--:B------:R-:W-:Y:S01]  /*6820*/  LEA R3, R174, R89.reuse, 0x1 ;  /* 0x00000059ae037211 */ /* 0x080fe200078e08ff */
[----:B------:R0:W-:Y:S01]  /*6830*/  STS.U16 [R168+0x300], R13 ;  /* 0x0003000da8007388 */ /* 0x0001e20000000400 */
[-C--:B------:R-:W-:Y:S02]  /*6840*/  LEA.HI.SX32 R184, R161, R108.reuse, 0x1b ;  /* 0x0000006ca1b87211 */ /* 0x080fe400078fdaff */
[-C--:B------:R-:W-:Y:S01]  /*6850*/  LEA R176, R176, R89.reuse, 0x1 ;  /* 0x00000059b0b07211 */ /* 0x080fe200078e08ff */
[----:B------:R-:W-:Y:S01]  /*6860*/  STS.U16 [R95+0x340], R68 ;  /* 0x000340445f007388 */ /* 0x000fe20000000400 */
[-C--:B------:R-:W-:Y:S02]  /*6870*/  LEA.HI.SX32 R186, R163, R108.reuse, 0x1b ;  /* 0x0000006ca3ba7211 */ /* 0x080fe400078fdaff */
[----:B------:R-:W-:Y:S01]  /*6880*/  LEA R5, R178, R89, 0x1 ;  /* 0x00000059b2057211 */ /* 0x000fe200078e08ff */
[----:B------:R1:W-:Y:S01]  /*6890*/  STS.U16 [R172+0x380], R7 ;  /* 0x00038007ac007388 */ /* 0x0003e20000000400 */
[----:B------:R-:W-:-:S02]  /*68a0*/  LEA.HI.SX32 R188, R165, R108, 0x1b ;  /* 0x0000006ca5bc7211 */ /* 0x000fc400078fdaff */
[-C--:B------:R-:W-:Y:S01]  /*68b0*/  LEA R180, R180, R89.reuse, 0x1 ;  /* 0x00000059b4b47211 */ /* 0x080fe200078e08ff */
[----:B------:R4:W-:Y:S01]  /*68c0*/  STS.U16 [R3+0x3c0], R8 ;  /* 0x0003c00803007388 */ /* 0x0009e20000000400 */
[-C--:B------:R-:W-:Y:S02]  /*68d0*/  LEA.HI.SX32 R190, R167, R108.reuse, 0x1b ;  /* 0x0000006ca7be7211 */ /* 0x080fe400078fdaff */
[-C--:B------:R-:W-:Y:S01]  /*68e0*/  LEA R182, R182, R89.reuse, 0x1 ;  /* 0x00000059b6b67211 */ /* 0x080fe200078e08ff */
[----:B------:R-:W-:Y:S01]  /*68f0*/  STS.U16 [R176+0x400], R11 ;  /* 0x0004000bb0007388 */ /* 0x000fe20000000400 */
[-C--:B------:R-:W-:Y:S02]  /*6900*/  LEA.HI.SX32 R192, R169, R108.reuse, 0x1b ;  /* 0x0000006ca9c07211 */ /* 0x080fe400078fdaff */
[-C--:B0-----:R-:W-:Y:S01]  /*6910*/  LEA R13, R184, R89.reuse, 0x1 ;  /* 0x00000059b80d7211 */ /* 0x081fe200078e08ff */
[----:B------:R0:W-:Y:S01]  /*6920*/  STS.U16 [R5+0x440], R10 ;  /* 0x0004400a05007388 */ /* 0x0001e20000000400 */
[----:B------:R-:W-:Y:S01]  /*6930*/  LEA.HI.SX32 R146, R171, R108, 0x1b ;  /* 0x0000006cab927211 */ /* 0x000fe200078fdaff */
[----:B-1----:R-:W-:Y:S01]  /*6940*/  FMUL.FTZ R7, R84, R0 ;  /* 0x0000000054077220 */ /* 0x002fe20000410000 */
[----:B------:R-:W-:Y:S01]  /*6950*/  LEA R63, R186, R89, 0x1 ;  /* 0x00000059ba3f7211 */ /* 0x000fe200078e08ff */
[----:B------:R-:W-:Y:S01]  /*6960*/  STS.U16 [R180+0x480], R9 ;  /* 0x00048009b4007388 */ /* 0x000fe20000000400 */
[----:B------:R-:W-:-:S02]  /*6970*/  LEA.HI.SX32 R144, R173, R108, 0x1b ;  /* 0x0000006cad907211 */ /* 0x000fc400078fdaff */
[-C--:B----4-:R-:W-:Y:S01]  /*6980*/  LEA R3, R188, R89.reuse, 0x1 ;  /* 0x00000059bc037211 */ /* 0x090fe200078e08ff */
[----:B------:R-:W-:Y:S01]  /*6990*/  STS.U16 [R182+0x4c0], R61 ;  /* 0x0004c03db6007388 */ /* 0x000fe20000000400 */
[----:B------:R-:W-:Y:S02]  /*69a0*/  LEA.HI.SX32 R142, R175, R108, 0x1b ;  /* 0x0000006caf8e7211 */ /* 0x000fe400078fdaff */
[-C--:B------:R-:W-:Y:S01]  /*69b0*/  LEA R190, R190, R89.reuse, 0x1 ;  /* 0x00000059bebe7211 */ /* 0x080fe200078e08ff */
[----:B------:R-:W-:Y:S01]  /*69c0*/  STS.U16 [R13+0x500], R60 ;  /* 0x0005003c0d007388 */ /* 0x000fe20000000400 */
[-C--:B0-----:R-:W-:Y:S01]  /*69d0*/  LEA R5, R192, R89.reuse, 0x1 ;  /* 0x00000059c0057211 */ /* 0x081fe200078e08ff */
[----:B------:R0:W-:Y:S01]  /*69e0*/  MUFU.EX2 R10, R7 ;  /* 0x00000007000a7308 */ /* 0x0001e20000000800 */
[-C--:B------:R-:W-:Y:S01]  /*69f0*/  LEA R146, R146, R89.reuse, 0x1 ;  /* 0x0000005992927211 */ /* 0x080fe200078e08ff */
[----:B------:R-:W-:Y:S01]  /*6a00*/  STS.U16 [R63+0x540], R14 ;  /* 0x0005400e3f007388 */ /* 0x000fe20000000400 */
[----:B------:R-:W-:-:S03]  /*6a10*/  LEA R144, R144, R89, 0x1 ;  /* 0x0000005990907211 */ /* 0x000fc600078e08ff */
[----:B------:R-:W-:Y:S01]  /*6a20*/  STS.U16 [R3+0x580], R64 ;  /* 0x0005804003007388 */ /* 0x000fe20000000400 */
[----:B0-----:R-:W-:-:S03]  /*6a30*/  LEA R7, R142, R89, 0x1 ;  /* 0x000000598e077211 */ /* 0x001fc600078e08ff */
[----:B------:R-:W-:Y:S04]  /*6a40*/  STS.U16 [R190+0x5c0], R67 ;  /* 0x0005c043be007388 */ /* 0x000fe80000000400 */
[----:B------:R-:W-:Y:S04]  /*6a50*/  STS.U16 [R5+0x600], R70 ;  /* 0x0006004605007388 */ /* 0x000fe80000000400 */
[----:B------:R-:W-:Y:S04]  /*6a60*/  STS.U16 [R146+0x640], R71 ;  /* 0x0006404792007388 */ /* 0x000fe80000000400 */
[----:B------:R-:W-:Y:S04]  /*6a70*/  STS.U16 [R144+0x680], R97 ;  /* 0x0006806190007388 */ /* 0x000fe80000000400 */
[----:B------:R0:W-:Y:S01]  /*6a80*/  STS.U16 [R7+0x6c0], R98 ;  /* 0x0006c06207007388 */ /* 0x0001e20000000400 */
[----:B------:R-:W-:-:S02]  /*6a90*/  UIMAD.WIDE.U32 UR44, UR7, UR40, UR44 ;  /* 0x00000028072c72a5 */ /* 0x000fc4000f8e002c */
[----:B------:R-:W-:Y:S01]  /*6aa0*/  UIMAD UR53, UR7, UR41, UR53 ;  /* 0x00000029073572a4 */ /* 0x000fe2000f8e0235 */
[-C--:B0-----:R-:W-:Y:S01]  /*6ab0*/  FMUL.FTZ R7, R88, R0.reuse ;  /* 0x0000000058077220 */ /* 0x081fe20000410000 */
[----:B------:R-:W-:Y:S01]  /*6ac0*/  IADD3 R177, R108, 0x380, RZ ;  /* 0x000003806cb17810 */ /* 0x000fe20007ffe0ff */
[----:B------:R-:W-:Y:S01]  /*6ad0*/  FMUL.FTZ R2, R85, R0 ;  /* 0x0000000055027220 */ /* 0x000fe20000410000 */
[----:B------:R-:W-:-:S03]  /*6ae0*/  ULEA UR42, UP0, UR44, UR42, 0x3 ;  /* 0x0000002a2c2a7291 */ /* 0x000fc6000f80183f */
[----:B------:R-:W0:Y:S01]  /*6af0*/  MUFU.EX2 R7, R7 ;  /* 0x0000000700077308 */ /* 0x000e220000000800 */
[----:B------:R-:W-:Y:S01]  /*6b00*/  UIADD3 UR45, UR45, UR53, URZ ;  /* 0x000000352d2d7290 */ /* 0x000fe2000fffe03f */
[----:B------:R-:W-:Y:S01]  /*6b10*/  FMUL.RZ R106, R106, 0.15915493667125701904 ;  /* 0x3e22f9836a6a7820 */ /* 0x000fe2000040c000 */
[C---:B------:R-:W-:Y:S02]  /*6b20*/  IADD3 R179, R108.reuse, 0x3a0, RZ ;  /* 0x000003a06cb37810 */ /* 0x040fe40007ffe0ff */
[C---:B------:R-:W-:Y:S01]  /*6b30*/  IADD3 R181, R108.reuse, 0x3c0, RZ ;  /* 0x000003c06cb57810 */ /* 0x040fe20007ffe0ff */
[----:B------:R-:W-:Y:S01]  /*6b40*/  ULEA.HI.X UR43, UR44, UR43, UR45, 0x3, UP0 ;  /* 0x0000002b2c2b7291 */ /* 0x000fe200080f1c2d */
[----:B------:R-:W-:Y:S01]  /*6b50*/  IADD3 R183, R108, 0x3e0, RZ ;  /* 0x000003e06cb77810 */ /* 0x000fe20007ffe0ff */
[----:B------:R-:W-:Y:S01]  /*6b60*/  MUFU.SIN R129, R110 ;  /* 0x0000006e00817308 */ /* 0x000fe20000000400 */
[----:B------:R-:W-:Y:S02]  /*6b70*/  LEA.HI.SX32 R114, R177, R108, 0x1b ;  /* 0x0000006cb1727211 */ /* 0x000fe400078fdaff */
[----:B------:R-:W-:-:S05]  /*6b80*/  LEA R4, R93, R4, 0x5 ;  /* 0x000000045d047211 */ /* 0x000fca00078e28ff */
[----:B------:R1:W-:Y:S01]  /*6b90*/  MUFU.COS R130, R110 ;  /* 0x0000006e00827308 */ /* 0x0003e20000000000 */
[----:B------:R-:W-:Y:S02]  /*6ba0*/  LEA R114, R114, R89, 0x1 ;  /* 0x0000005972727211 */ /* 0x000fe400078e08ff */
[----:B------:R-:W-:-:S05]  /*6bb0*/  LEA.HI.SX32 R4, R4, R4, 0x1b ;  /* 0x0000000404047211 */ /* 0x000fca00078fdaff */
[----:B------:R4:W2:Y:S01]  /*6bc0*/  MUFU.EX2 R8, R2 ;  /* 0x0000000200087308 */ /* 0x0008a20000000800 */
[----:B-1----:R-:W-:Y:S02]  /*6bd0*/  LEA.HI.SX32 R110, R179, R108, 0x1b ;  /* 0x0000006cb36e7211 */ /* 0x002fe400078fdaff */
[----:B------:R-:W-:-:S05]  /*6be0*/  MOV R3, UR43 ;  /* 0x0000002b00037c02 */ /* 0x000fca0008000f00 */
[----:B------:R-:W-:Y:S01]  /*6bf0*/  MUFU.SIN R125, R106 ;  /* 0x0000006a007d7308 */ /* 0x000fe20000000400 */
[----:B----4-:R-:W-:Y:S01]  /*6c00*/  FMUL.FTZ R2, R83, R0 ;  /* 0x0000000053027220 */ /* 0x010fe20000410000 */
[----:B------:R-:W-:-:S06]  /*6c10*/  LEA R5, R110, R89, 0x1 ;  /* 0x000000596e057211 */ /* 0x000fcc00078e08ff */
[----:B------:R1:W-:Y:S01]  /*6c20*/  MUFU.COS R126, R106 ;  /* 0x0000006a007e7308 */ /* 0x0003e20000000000 */
[----:B------:R-:W-:Y:S01]  /*6c30*/  STS.U16 [R114+0x700], R103 ;  /* 0x0007006772007388 */ /* 0x000fe20000000400 */
[-C--:B------:R-:W-:Y:S02]  /*6c40*/  LEA R4, R4, R89.reuse, 0x1 ;  /* 0x0000005904047211 */ /* 0x080fe400078e08ff */
[-C--:B-1----:R-:W-:Y:S02]  /*6c50*/  LEA.HI.SX32 R106, R181, R108.reuse, 0x1b ;  /* 0x0000006cb56a7211 */ /* 0x082fe400078fdaff */
[----:B------:R-:W-:Y:S02]  /*6c60*/  LEA.HI.SX32 R108, R183, R108, 0x1b ;  /* 0x0000006cb76c7211 */ /* 0x000fe400078fdaff */
[----:B------:R1:W4:Y:S01]  /*6c70*/  MUFU.EX2 R11, R2 ;  /* 0x00000002000b7308 */ /* 0x0003220000000800 */
[-C--:B------:R-:W-:Y:S02]  /*6c80*/  LEA R9, R106, R89.reuse, 0x1 ;  /* 0x000000596a097211 */ /* 0x080fe400078e08ff */
[----:B------:R-:W-:Y:S01]  /*6c90*/  LEA R108, R108, R89, 0x1 ;  /* 0x000000596c6c7211 */ /* 0x000fe200078e08ff */
[----:B------:R4:W-:Y:S01]  /*6ca0*/  STS.U16 [R5+0x740], R102 ;  /* 0x0007406605007388 */ /* 0x0009e20000000400 */
[C---:B0-----:R-:W-:Y:S01]  /*6cb0*/  FMUL.FTZ R122, R7.reuse, R122 ;  /* 0x0000007a077a7220 */ /* 0x041fe20000410000 */
[----:B-1----:R-:W-:Y:S01]  /*6cc0*/  MOV R2, UR42 ;  /* 0x0000002a00027c02 */ /* 0x002fe20008000f00 */
[----:B------:R-:W-:Y:S01]  /*6cd0*/  FMUL.FTZ R123, R7, R123 ;  /* 0x0000007b077b7220 */ /* 0x000fe20000410000 */
[----:B------:R-:W-:Y:S01]  /*6ce0*/  LEA R6, R6, R89, 0x3 ;  /* 0x0000005906067211 */ /* 0x000fe200078e18ff */
[----:B------:R0:W-:Y:S04]  /*6cf0*/  STS.U16 [R9+0x780], R100 ;  /* 0x0007806409007388 */ /* 0x0001e80000000400 */
[----:B------:R-:W5:Y:S04]  /*6d00*/  LDG.E.64 R2, desc[UR20][R2.64] ;  /* 0x0000001402027981 */ /* 0x000f68000c1e1b00 */
[----:B------:R1:W-:Y:S01]  /*6d10*/  STS.U16 [R108+0x7c0], R101 ;  /* 0x0007c0656c007388 */ /* 0x0003e20000000400 */
[----:B------:R-:W-:-:S03]  /*6d20*/  NOP ;  /* 0x0000000000007918 */ /* 0x000fc60000000000 */
[----:B------:R1:W0:Y:S04]  /*6d30*/  LDS.U16 R152, [R4] ;  /* 0x0000000004987984 */ /* 0x0002280000000400 */
        /* <DEDUP_REMOVED lines=28> */
[----:B------:R1:W1:Y:S04]  /*6f00*/  LDS.U16 R177, [R4+0x3a] ;  /* 0x00003a0004b17984 */ /* 0x0002680000000400 */
[----:B------:R0:W1:Y:S04]  /*6f10*/  LDS.U16 R178, [R4+0x3c] ;  /* 0x00003c0004b27984 */ /* 0x0000680000000400 */
[----:B------:R0:W1:Y:S04]  /*6f20*/  LDS.U16 R179, [R4+0x3e] ;  /* 0x00003e0004b37984 */ /* 0x0000680000000400 */
[----:B------:R0:W-:Y:S01]  /*6f30*/  STS.64 [R6+0x39e0], R122 ;  /* 0x0039e07a06007388 */ /* 0x0001e20000000a00 */
[----:B------:R-:W-:Y:S01]  /*6f40*/  ISETP.NE.AND P1, PT, R94, 0x3f, PT ;  /* 0x0000003f5e00780c */ /* 0x000fe20003f25270 */
[-C--:B----4-:R-:W-:Y:S01]  /*6f50*/  FMUL.FTZ R5, R79, R0.reuse ;  /* 0x000000004f057220 */ /* 0x090fe20000410000 */
[----:B------:R-:W-:Y:S01]  /*6f60*/  FMUL.FTZ R13, R82, R0 ;  /* 0x00000000520d7220 */ /* 0x000fe20000410000 */
[C---:B--2---:R-:W-:Y:S01]  /*6f70*/  FMUL.FTZ R136, R8.reuse, R136 ;  /* 0x0000008808887220 */ /* 0x044fe20000410000 */
[----:B------:R-:W-:Y:S01]  /*6f80*/  FMUL.FTZ R135, R8, R135 ;  /* 0x0000008708877220 */ /* 0x000fe20000410000 */
[----:B------:R-:W-:Y:S01]  /*6f90*/  HADD2.F32 R106, -RZ, R187.H0_H0 ;  /* 0x200000bbff6a7230 */ /* 0x000fe20000004100 */
[----:B------:R2:W4:Y:S01]  /*6fa0*/  MUFU.EX2 R8, R5 ;  /* 0x0000000500087308 */ /* 0x0005220000000800 */
[----:B------:R-:W-:-:S06]  /*6fb0*/  FMUL.FTZ R132, R11, R132 ;  /* 0x000000840b847220 */ /* 0x000fcc0000410000 */
[----:B------:R-:W-:Y:S01]  /*6fc0*/  @P1 LEA R114, R94, R89, 0x3 ;  /* 0x000000595e721211 */ /* 0x000fe200078e18ff */
[----:B------:R-:W-:Y:S01]  /*6fd0*/  BAR.SYNC.DEFER_BLOCKING 0x0 ;  /* 0x0000000000007b1d */ /* 0x000fe20000010000 */
[----:B------:R-:W-:Y:S01]  /*6fe0*/  FMUL.FTZ R131, R11, R131 ;  /* 0x000000830b837220 */ /* 0x000fe20000410000 */
[----:B------:R-:W-:Y:S02]  /*6ff0*/  HADD2.F32 R105, -RZ, R185.H0_H0 ;  /* 0x200000b9ff697230 */ /* 0x000fe40000004100 */
[----:B------:R-:W-:Y:S01]  /*7000*/  FMUL.FTZ R222, R88, R106 ;  /* 0x0000006a58de7220 */ /* 0x000fe20000410000 */
[----:B------:R-:W-:Y:S01]  /*7010*/  FMUL.FTZ R11, RZ, R139 ;  /* 0x0000008bff0b7220 */ /* 0x000fe20000410000 */
[----:B------:R-:W3:Y:S01]  /*7020*/  MUFU.EX2 R13, R13 ;  /* 0x0000000d000d7308 */ /* 0x000ee20000000800 */
[C---:B------:R-:W-:Y:S01]  /*7030*/  FMUL.FTZ R134, R10.reuse, R134 ;  /* 0x000000860a867220 */ /* 0x040fe20000410000 */
[----:B------:R-:W-:Y:S01]  /*7040*/  FMUL.FTZ R133, R10, R133 ;  /* 0x000000850a857220 */ /* 0x000fe20000410000 */
[C---:B--2---:R-:W-:Y:S01]  /*7050*/  FMUL.FTZ R5, R222.reuse, R139 ;  /* 0x0000008bde057220 */ /* 0x044fe20000410000 */
[----:B------:R-:W-:Y:S01]  /*7060*/  FMUL.FTZ R221, R87, R105 ;  /* 0x0000006957dd7220 */ /* 0x000fe20000410000 */
[----:B------:R-:W-:Y:S01]  /*7070*/  FFMA.FTZ R10, R222, R140, -R11 ;  /* 0x0000008cde0a7223 */ /* 0x000fe2000001080b */
[----:B0-----:R-:W-:Y:S01]  /*7080*/  FMUL.FTZ R9, R78, R0 ;  /* 0x000000004e097220 */ /* 0x001fe20000410000 */
[----:B------:R-:W-:-:S02]  /*7090*/  FFMA.FTZ R5, RZ, R140, R5 ;  /* 0x0000008cff057223 */ /* 0x000fc40000010005 */
[----:B------:R-:W-:Y:S01]  /*70a0*/  FADD.FTZ R10, R221, R10 ;  /* 0x0000000add0a7221 */ /* 0x000fe20000010000 */
[----:B------:R-:W0:Y:S01]  /*70b0*/  @P1 LDS.64 R114, [R114+0x49e8] ;  /* 0x0049e80072721984 */ /* 0x000e220000000a00 */
[C---:B----4-:R-:W-:Y:S01]  /*70c0*/  FMUL.FTZ R124, R8.reuse, R124 ;  /* 0x0000007c087c7220 */ /* 0x050fe20000410000 */
[----:B------:R-:W-:Y:S01]  /*70d0*/  FMUL.FTZ R121, R8, R121 ;  /* 0x0000007908797220 */ /* 0x000fe20000410000 */
[----:B------:R-:W-:Y:S01]  /*70e0*/  MUFU.SIN R119, R107 ;  /* 0x0000006b00777308 */ /* 0x000fe20000000400 */
[----:B------:R-:W-:Y:S01]  /*70f0*/  FMUL.FTZ R104, R75, UR55 ;  /* 0x000000374b687c20 */ /* 0x000fe20008410000 */
[-C--:B------:R-:W-:Y:S01]  /*7100*/  FMUL.FTZ R14, R81, R0.reuse ;  /* 0x00000000510e7220 */ /* 0x080fe20000410000 */
[----:B------:R-:W-:Y:S01]  /*7110*/  FMUL.FTZ R60, R80, R0 ;  /* 0x00000000503c7220 */ /* 0x000fe20000410000 */
[----:B------:R-:W-:Y:S01]  /*7120*/  FADD.FTZ R8, RZ, R5 ;  /* 0x00000005ff087221 */ /* 0x000fe20000010000 */
[----:B------:R-:W-:-:S03]  /*7130*/  FMUL.FTZ R61, R137, R10 ;  /* 0x0000000a893d7220 */ /* 0x000fc60000410000 */
[----:B------:R2:W-:Y:S01]  /*7140*/  MUFU.COS R120, R107 ;  /* 0x0000006b00787308 */ /* 0x0005e20000000000 */
[C---:B---3--:R-:W-:Y:S01]  /*7150*/  FMUL.FTZ R130, R13.reuse, R130 ;  /* 0x000000820d827220 */ /* 0x048fe20000410000 */
[----:B------:R-:W-:Y:S01]  /*7160*/  FMUL.FTZ R129, R13, R129 ;  /* 0x000000810d817220 */ /* 0x000fe20000410000 */
[----:B------:R-:W-:Y:S01]  /*7170*/  FMUL.RZ R104, R104, 0.15915493667125701904 ;  /* 0x3e22f98368687820 */ /* 0x000fe2000040c000 */
[----:B------:R-:W-:-:S04]  /*7180*/  FMUL.FTZ R13, R137, R8 ;  /* 0x00000008890d7220 */ /* 0x000fc80000410000 */
[----:B------:R-:W3:Y:S01]  /*7190*/  MUFU.EX2 R9, R9 ;  /* 0x0000000900097308 */ /* 0x000ee20000000800 */
[----:B--2---:R-:W-:Y:S01]  /*71a0*/  FMUL.FTZ R107, R76, UR55 ;  /* 0x000000374c6b7c20 */ /* 0x004fe20008410000 */
[----:B------:R-:W-:Y:S01]  /*71b0*/  FFMA.FTZ R61, R138, R8, R61 ;  /* 0x000000088a3d7223 */ /* 0x000fe2000001003d */
[-C--:B------:R-:W-:Y:S01]  /*71c0*/  FMUL.FTZ R5, R77, R0.reuse ;  /* 0x000000004d057220 */ /* 0x080fe20000410000 */
[-C--:B------:R-:W-:Y:S01]  /*71d0*/  FMUL.FTZ R7, R76, R0.reuse ;  /* 0x000000004c077220 */ /* 0x080fe20000410000 */
[----:B------:R-:W-:Y:S01]  /*71e0*/  FMUL.FTZ R8, R75, R0 ;  /* 0x000000004b087220 */ /* 0x000fe20000410000 */
[----:B------:R-:W-:Y:S02]  /*71f0*/  FMUL.RZ R107, R107, 0.15915493667125701904 ;  /* 0x3e22f9836b6b7820 */ /* 0x000fe4000040c000 */
[----:B------:R-:W2:Y:S08]  /*7200*/  MUFU.EX2 R14, R14 ;  /* 0x0000000e000e7308 */ /* 0x000eb00000000800 */
[----:B------:R-:W4:Y:S01]  /*7210*/  MUFU.EX2 R60, R60 ;  /* 0x0000003c003c7308 */ /* 0x000f220000000800 */
[----:B------:R-:W-:Y:S01]  /*7220*/  FFMA.FTZ R13, R138, R10, -R13 ;  /* 0x0000000a8a0d7223 */ /* 0x000fe2000001080d */
[----:B------:R-:W-:-:S06]  /*7230*/  FADD.FTZ R61, RZ, R61 ;  /* 0x0000003dff3d7221 */ /* 0x000fcc0000010000 */
[----:B------:R-:W0:Y:S08]  /*7240*/  MUFU.SIN R111, R104 ;  /* 0x00000068006f7308 */ /* 0x000e300000000400 */
[----:B------:R1:W0:Y:S01]  /*7250*/  MUFU.COS R112, R104 ;  /* 0x0000006800707308 */ /* 0x0002220000000000 */
[----:B---3--:R-:W-:-:S07]  /*7260*/  FMUL.FTZ R120, R9, R120 ;  /* 0x0000007809787220 */ /* 0x008fce0000410000 */
[----:B------:R3:W0:Y:S01]  /*7270*/  MUFU.SIN R117, R109 ;  /* 0x0000006d00757308 */ /* 0x0006220000000400 */
[----:B-1----:R-:W-:-:S07]  /*7280*/  HADD2.F32 R104, -RZ, R62.H0_H0 ;  /* 0x2000003eff687230 */ /* 0x002fce0000004100 */
[----:B------:R3:W1:Y:S01]  /*7290*/  MUFU.COS R118, R109 ;  /* 0x0000006d00767308 */ /* 0x0006620000000000 */
[----:B------:R-:W-:Y:S01]  /*72a0*/  FMUL.FTZ R220, R86, R104 ;  /* 0x0000006856dc7220 */ /* 0x000fe20000410000 */
[----:B------:R-:W-:-:S06]  /*72b0*/  FMUL.FTZ R119, R9, R119 ;  /* 0x0000007709777220 */ /* 0x000fcc0000410000 */
[----:B------:R3:W0:Y:S01]  /*72c0*/  MUFU.SIN R113, R107 ;  /* 0x0000006b00717308 */ /* 0x0006220000000400 */
[----:B------:R-:W-:-:S07]  /*72d0*/  HADD2.F32 R103, -RZ, R12.H0_H0 ;  /* 0x2000000cff677230 */ /* 0x000fce0000004100 */
[----:B------:R3:W0:Y:S01]  /*72e0*/  MUFU.COS R116, R107 ;  /* 0x0000006b00747308 */ /* 0x0006220000000000 */
[----:B------:R-:W-:-:S07]  /*72f0*/  FADD.FTZ R13, R220, R13 ;  /* 0x0000000ddc0d7221 */ /* 0x000fce0000010000 */
[----:B------:R3:W0:Y:S01]  /*7300*/  MUFU.SIN R109, R66 ;  /* 0x00000042006d7308 */ /* 0x0006220000000400 */
[----:B------:R-:W-:-:S07]  /*7310*/  FMUL.FTZ R9, R135, R61 ;  /* 0x0000003d87097220 */ /* 0x000fce0000410000 */
[----:B------:R3:W0:Y:S08]  /*7320*/  MUFU.COS R11, R66 ;  /* 0x00000042000b7308 */ /* 0x0006300000000000 */
[----:B------:R-:W0:Y:S08]  /*7330*/  MUFU.EX2 R5, R5 ;  /* 0x0000000500057308 */ /* 0x000e300000000800 */
[----:B------:R-:W0:Y:S08]  /*7340*/  MUFU.EX2 R7, R7 ;  /* 0x0000000700077308 */ /* 0x000e300000000800 */
[----:B------:R-:W0:Y:S01]  /*7350*/  MUFU.EX2 R8, R8 ;  /* 0x0000000800087308 */ /* 0x000e220000000800 */
[----:B------:R-:W-:Y:S01]  /*7360*/  BSSY B0, `(.L_x_7056) ;  /* 0x0000015000007945 */ /* 0x000fe20003800000 */
[----:B------:R-:W-:Y:S01]  /*7370*/  FFMA.FTZ R10, R136, R13, -R9 ;  /* 0x0000000d880a7223 */ /* 0x000fe20000010809 */
[C---:B--2---:R-:W-:Y:S01]  /*7380*/  FMUL.FTZ R128, R14.reuse, R128 ;  /* 0x000000800e807220 */ /* 0x044fe20000410000 */
[----:B------:R-:W-:Y:S01]  /*7390*/  FMUL.FTZ R127, R14, R127 ;  /* 0x0000007f0e7f7220 */ /* 0x000fe20000410000 */
[C---:B----4-:R-:W-:Y:S01]  /*73a0*/  FMUL.FTZ R126, R60.reuse, R126 ;  /* 0x0000007e3c7e7220 */ /* 0x050fe20000410000 */
[----:B------:R-:W-:Y:S01]  /*73b0*/  FMUL.FTZ R125, R60, R125 ;  /* 0x0000007d3c7d7220 */ /* 0x000fe20000410000 */
[----:B------:R-:W-:Y:S01]  /*73c0*/  FMUL.FTZ R219, R85, R103 ;  /* 0x0000006755db7220 */ /* 0x000fe20000410000 */
[----:B------:R-:W-:Y:S01]  /*73d0*/  FMUL.FTZ R13, R135, R13 ;  /* 0x0000000d870d7220 */ /* 0x000fe20000410000 */
[----:B-1-3--:R-:W-:Y:S06]  /*73e0*/  @P1 BRA `(.L_x_7057) ;  /* 0x0000000000301947 */ /* 0x00afec0003800000 */
[----:B------:R-:W1:Y:S01]  /*73f0*/  LDC R4, c[0x0][0x224] ;  /* 0x00008900ff047b82 */ /* 0x000e620000000800 */
[----:B0-----:R-:W-:Y:S01]  /*7400*/  HFMA2.MMA R114, -RZ, RZ, 1.875, 0 ;  /* 0x3f800000ff727435 */ /* 0x001fe200000001ff */
        /* <DEDUP_REMOVED lines=10> */
.L_x_7057:
[----:B------:R-:W-:Y:S05]  /*74b0*/  BSYNC B0 ;  /* 0x0000000000007941 */ /* 0x000fea0003800000 */
.L_x_7056:
[----:B------:R-:W3:Y:S04]  /*74c0*/  LDL R6, [R1+0x2c] ;  /* 0x00002c0001067983 */ /* 0x000ee80000100800 */
[----:B------:R-:W4:Y:S04]  /*74d0*/  LDL R14, [R1+0x20] ;  /* 0x00002000010e7983 */ /* 0x000f280000100800 */
[----:B------:R-:W2:Y:S01]  /*74e0*/  LDL R12, [R1+0x28] ;  /* 0x00002800010c7983 */ /* 0x000ea20000100800 */
[----:B-1----:R-:W-:Y:S01]  /*74f0*/  FMUL.FTZ R4, R74, R0 ;  /* 0x000000004a047220 */ /* 0x002fe20000410000 */
[----:B------:R-:W-:Y:S01]  /*7500*/  FFMA.FTZ R13, R136, R61, R13 ;  /* 0x0000003d880d7223 */ /* 0x000fe2000001000d */
[----:B------:R-:W-:Y:S01]  /*7510*/  UISETP.GE.AND UP0, UPT, UR16, 0x2, UPT ;  /* 0x000000021000788c */ /* 0x000fe2000bf06270 */
[----:B------:R-:W2:Y:S01]  /*7520*/  LDL R64, [R1+0x24] ;  /* 0x0000240001407983 */ /* 0x000ea20000100800 */
[C---:B0-----:R-:W-:Y:S01]  /*7530*/  FMUL.FTZ R118, R5.reuse, R118 ;  /* 0x0000007605767220 */ /* 0x041fe20000410000 */
[----:B------:R-:W-:Y:S01]  /*7540*/  FADD.FTZ R13, RZ, R13 ;  /* 0x0000000dff0d7221 */ /* 0x000fe20000010000 */
[----:B------:R-:W0:Y:S01]  /*7550*/  MUFU.EX2 R4, R4 ;  /* 0x0000000400047308 */ /* 0x000e220000000800 */
[----:B------:R-:W-:Y:S01]  /*7560*/  FMUL.FTZ R117, R5, R117 ;  /* 0x0000007505757220 */ /* 0x000fe20000410000 */
[----:B------:R-:W-:Y:S01]  /*7570*/  FADD.FTZ R10, R219, R10 ;  /* 0x0000000adb0a7221 */ /* 0x000fe20000010000 */
[----:B------:R-:W-:Y:S01]  /*7580*/  FMUL.FTZ R5, R133, R13 ;  /* 0x0000000d85057220 */ /* 0x000fe20000410000 */
[----:B------:R-:W-:Y:S01]  /*7590*/  PLOP3.LUT P1, PT, PT, PT, UP0, 0x80, 0x0 ;  /* 0x000000000000781c */ /* 0x000fe20003f2f008 */
[----:B------:R-:W-:Y:S01]  /*75a0*/  FMUL.FTZ R116, R7, R116 ;  /* 0x0000007407747220 */ /* 0x000fe20000410000 */
[-C--:B------:R-:W-:Y:S01]  /*75b0*/  FMUL.FTZ R9, R133, R10.reuse ;  /* 0x0000000a85097220 */ /* 0x080fe20000410000 */
[C---:B------:R-:W-:Y:S01]  /*75c0*/  FFMA.FTZ R5, R134.reuse, R10, -R5 ;  /* 0x0000000a86057223 */ /* 0x040fe20000010805 */
[----:B------:R-:W-:Y:S01]  /*75d0*/  ISETP.NE.OR P1, PT, R247, RZ, !P1 ;  /* 0x000000fff700720c */ /* 0x000fe20004f25670 */
[----:B------:R-:W-:Y:S01]  /*75e0*/  FMUL.FTZ R113, R7, R113 ;  /* 0x0000007107717220 */ /* 0x000fe20000410000 */
[----:B------:R-:W-:Y:S01]  /*75f0*/  FFMA.FTZ R9, R134, R13, R9 ;  /* 0x0000000d86097223 */ /* 0x000fe20000010009 */
[C---:B------:R-:W-:Y:S01]  /*7600*/  FMUL.FTZ R112, R8.reuse, R112 ;  /* 0x0000007008707220 */ /* 0x040fe20000410000 */
[----:B------:R-:W-:Y:S01]  /*7610*/  FMUL.FTZ R111, R8, R111 ;  /* 0x0000006f086f7220 */ /* 0x000fe20000410000 */
[----:B------:R-:W-:-:S02]  /*7620*/  HADD2.F32 R65, -RZ, R91.H0_H0 ;  /* 0x2000005bff417230 */ /* 0x000fc40000004100 */
[----:B------:R-:W-:Y:S01]  /*7630*/  FADD.FTZ R9, RZ, R9 ;  /* 0x00000009ff097221 */ /* 0x000fe20000010000 */
[----:B------:R-:W-:Y:S01]  /*7640*/  HFMA2.MMA R60, -RZ, RZ, 1.875, 0 ;  /* 0x3f800000ff3c7435 */ /* 0x000fe200000001ff */
[----:B------:R-:W2:Y:S01]  /*7650*/  LDL R68, [R1+0x4] ;  /* 0x0000040001447983 */ /* 0x000ea20000100800 */
[C---:B0-----:R-:W-:Y:S01]  /*7660*/  FMUL.FTZ R110, R4.reuse, R11 ;  /* 0x0000000b046e7220 */ /* 0x041fe20000410000 */
[----:B------:R-:W-:Y:S01]  /*7670*/  FMUL.FTZ R109, R4, R109 ;  /* 0x0000006d046d7220 */ /* 0x000fe20000410000 */
[----:B------:R-:W-:Y:S01]  /*7680*/  FMUL.FTZ R4, R122, R139 ;  /* 0x0000008b7a047220 */ /* 0x000fe20000410000 */
[----:B------:R-:W-:Y:S01]  /*7690*/  FMUL.FTZ R7, R131, R9 ;  /* 0x0000000983077220 */ /* 0x000fe20000410000 */
[----:B------:R-:W0:Y:S01]  /*76a0*/  @!P1 LDC R63, c[0x0][0x21c] ;  /* 0x00008700ff3f9b82 */ /* 0x000e220000000800 */
[----:B------:R-:W2:Y:S01]  /*76b0*/  LDL R66, [R1] ;  /* 0x0000000001427983 */ /* 0x000ea20000100800 */
[----:B---3--:R-:W-:-:S05]  /*76c0*/  HADD2.F32 R102, -RZ, R6.H0_H0 ;  /* 0x20000006ff667230 */ /* 0x008fca0000004100 */
[----:B------:R-:W-:Y:S01]  /*76d0*/  FMUL.FTZ R218, R84, R102 ;  /* 0x0000006654da7220 */ /* 0x000fe20000410000 */
[----:B----4-:R-:W-:Y:S02]  /*76e0*/  HADD2.F32 R99, -RZ, R14.H0_H0 ;  /* 0x2000000eff637230 */ /* 0x010fe40000004100 */
[----:B------:R-:W3:Y:S01]  /*76f0*/  LDL R14, [R1+0x14] ;  /* 0x00001400010e7983 */ /* 0x000ee20000100800 */
[----:B------:R-:W-:Y:S01]  /*7700*/  FADD.FTZ R5, R218, R5 ;  /* 0x00000005da057221 */ /* 0x000fe20000010000 */
[----:B--2---:R-:W-:Y:S01]  /*7710*/  HADD2.F32 R101, -RZ, R12.H0_H0 ;  /* 0x2000000cff657230 */ /* 0x004fe20000004100 */
[----:B------:R-:W-:Y:S02]  /*7720*/  MOV R12, UR16 ;  /* 0x00000010000c7c02 */ /* 0x000fe40008000f00 */
[-C--:B------:R-:W-:Y:S01]  /*7730*/  FMUL.FTZ R6, R131, R5.reuse ;  /* 0x0000000583067220 */ /* 0x080fe20000410000 */
[----:B------:R-:W-:-:S03]  /*7740*/  FFMA.FTZ R8, R132, R5, -R7 ;  /* 0x0000000584087223 */ /* 0x000fc60000010807 */
[----:B------:R-:W-:Y:S01]  /*7750*/  FFMA.FTZ R9, R132, R9, R6 ;  /* 0x0000000984097223 */ /* 0x000fe20000010006 */
[----:B------:R-:W-:Y:S01]  /*7760*/  FFMA.FTZ R6, R123, R140, R4 ;  /* 0x0000008c7b067223 */ /* 0x000fe20000010004 */
[----:B------:R-:W-:Y:S01]  /*7770*/  @!P1 IADD3 R4, R12, -0x2, RZ ;  /* 0xfffffffe0c049810 */ /* 0x000fe20007ffe0ff */
[----:B------:R-:W-:-:S05]  /*7780*/  HADD2.F32 R12, -RZ, R90.H0_H0 ;  /* 0x2000005aff0c7230 */ /* 0x000fca0000004100 */
[----:B------:R-:W-:Y:S02]  /*7790*/  FMUL.FTZ R215, R81, R12 ;  /* 0x0000000c51d77220 */ /* 0x000fe40000410000 */
[----:B------:R-:W2:Y:S01]  /*77a0*/  LDL R12, [R1+0x1c] ;  /* 0x00001c00010c7983 */ /* 0x000ea20000100800 */
[----:B------:R-:W-:Y:S01]  /*77b0*/  FMUL.FTZ R5, R123, R139 ;  /* 0x0000008b7b057220 */ /* 0x000fe20000410000 */
[----:B------:R-:W-:-:S03]  /*77c0*/  FMUL.FTZ R217, R83, R101 ;  /* 0x0000006553d97220 */ /* 0x000fc60000410000 */
[----:B------:R-:W-:Y:S01]  /*77d0*/  FFMA.FTZ R5, R122, R140, -R5 ;  /* 0x0000008c7a057223 */ /* 0x000fe20000010805 */
[----:B------:R-:W-:Y:S01]  /*77e0*/  FADD.FTZ R8, R217, R8 ;  /* 0x00000008d9087221 */ /* 0x000fe20000010000 */
[----:B------:R-:W-:Y:S02]  /*77f0*/  FADD.FTZ R10, RZ, R9 ;  /* 0x00000009ff0a7221 */ /* 0x000fe40000010000 */
[-C--:B------:R-:W-:Y:S01]  /*7800*/  FMUL.FTZ R9, R137, R5.reuse ;  /* 0x0000000589097220 */ /* 0x080fe20000410000 */
[C---:B------:R-:W-:Y:S01]  /*7810*/  FMUL.FTZ R61, R129.reuse, R8 ;  /* 0x00000008813d7220 */ /* 0x040fe20000410000 */
[----:B------:R-:W-:Y:S01]  /*7820*/  FMUL.FTZ R11, R129, R10 ;  /* 0x0000000a810b7220 */ /* 0x000fe20000410000 */
[-C--:B------:R-:W-:Y:S01]  /*7830*/  FMUL.FTZ R7, R137, R6.reuse ;  /* 0x0000000689077220 */ /* 0x080fe20000410000 */
[----:B------:R-:W-:Y:S01]  /*7840*/  FFMA.FTZ R9, R138, R6, R9 ;  /* 0x000000068a097223 */ /* 0x000fe20000010009 */
[C---:B------:R-:W-:Y:S01]  /*7850*/  FFMA.FTZ R10, R130.reuse, R10, R61 ;  /* 0x0000000a820a7223 */ /* 0x040fe2000001003d */
[----:B------:R-:W-:Y:S01]  /*7860*/  FFMA.FTZ R13, R130, R8, -R11 ;  /* 0x00000008820d7223 */ /* 0x000fe2000001080b */
[----:B------:R-:W-:Y:S01]  /*7870*/  FFMA.FTZ R7, R138, R5, -R7 ;  /* 0x000000058a077223 */ /* 0x000fe20000010807 */
[C---:B------:R-:W-:Y:S01]  /*7880*/  FMUL.FTZ R11, R135.reuse, R9 ;  /* 0x00000009870b7220 */ /* 0x040fe20000410000 */
[----:B------:R-:W-:Y:S01]  /*7890*/  FADD.FTZ R10, RZ, R10 ;  /* 0x0000000aff0a7221 */ /* 0x000fe20000010000 */
[----:B------:R-:W-:Y:S01]  /*78a0*/  FMUL.FTZ R216, R82, R65 ;  /* 0x0000004152d87220 */ /* 0x000fe20000410000 */
[----:B------:R-:W-:Y:S01]  /*78b0*/  HFMA2.MMA R5, -RZ, RZ, 0, 9.5367431640625e-07 ;  /* 0x00000010ff057435 */ /* 0x000fe200000001ff */
[-C--:B------:R-:W-:Y:S01]  /*78c0*/  FFMA.FTZ R11, R136, R7.reuse, -R11 ;  /* 0x00000007880b7223 */ /* 0x080fe2000001080b */
[----:B------:R-:W-:Y:S01]  /*78d0*/  FMUL.FTZ R7, R135, R7 ;  /* 0x0000000787077220 */ /* 0x000fe20000410000 */
[----:B------:R-:W-:Y:S01]  /*78e0*/  FMUL.FTZ R65, R127, R10 ;  /* 0x0000000a7f417220 */ /* 0x000fe20000410000 */
[----:B------:R-:W-:-:S02]  /*78f0*/  FADD.FTZ R13, R216, R13 ;  /* 0x0000000dd80d7221 */ /* 0x000fc40000010000 */
[----:B------:R-:W-:Y:S01]  /*7900*/  FFMA.FTZ R7, R136, R9, R7 ;  /* 0x0000000988077223 */ /* 0x000fe20000010007 */
[----:B0-----:R-:W-:Y:S02]  /*7910*/  @!P1 IMAD R4, R4, R63, UR7 ;  /* 0x0000000704049e24 */ /* 0x001fe4000f8e023f */
[-C--:B------:R-:W-:Y:S01]  /*7920*/  FFMA.FTZ R8, R128, R13.reuse, -R65 ;  /* 0x0000000d80087223 */ /* 0x080fe20000010841 */
[----:B------:R-:W-:Y:S01]  /*7930*/  FMUL.FTZ R67, R127, R13 ;  /* 0x0000000d7f437220 */ /* 0x000fe20000410000 */
[----:B------:R-:W4:Y:S01]  /*7940*/  LDL R65, [R1+0x18] ;  /* 0x0000180001417983 */ /* 0x000f220000100800 */
[----:B------:R-:W-:Y:S01]  /*7950*/  FMUL.FTZ R9, R133, R7 ;  /* 0x0000000785097220 */ /* 0x000fe20000410000 */
[----:B------:R-:W-:Y:S02]  /*7960*/  MOV R61, RZ ;  /* 0x000000ff003d7202 */ /* 0x000fe40000000f00 */
[----:B------:R-:W-:Y:S01]  /*7970*/  CS2R R62, SRZ ;  /* 0x00000000003e7805 */ /* 0x000fe2000001ff00 */
[----:B------:R-:W-:-:S04]  /*7980*/  @!P1 IMAD.WIDE R4, R4, R5, UR22 ;  /* 0x0000001604049e25 */ /* 0x000fc8000f8e0205 */
[----:B------:R-:W-:Y:S01]  /*7990*/  FFMA.FTZ R67, R128, R10, R67 ;  /* 0x0000000a80437223 */ /* 0x000fe20000010043 */
[-C--:B------:R-:W-:Y:S01]  /*79a0*/  FMUL.FTZ R6, R133, R11.reuse ;  /* 0x0000000b85067220 */ /* 0x080fe20000410000 */
[C---:B------:R-:W-:Y:S02]  /*79b0*/  FFMA.FTZ R9, R134.reuse, R11, -R9 ;  /* 0x0000000b86097223 */ /* 0x040fe40000010809 */
[----:B------:R-:W-:Y:S01]  /*79c0*/  FADD.FTZ R67, RZ, R67 ;  /* 0x00000043ff437221 */ /* 0x000fe20000010000 */
[----:B------:R0:W5:Y:S01]  /*79d0*/  @!P1 LDG.E.128 R60, desc[UR20][R4.64] ;  /* 0x00000014043c9981 */ /* 0x000162000c1e1d00 */
[----:B------:R-:W-:Y:S01]  /*79e0*/  FFMA.FTZ R6, R134, R7, R6 ;  /* 0x0000000786067223 */ /* 0x000fe20000010006 */
[----:B------:R-:W-:Y:S01]  /*79f0*/  FADD.FTZ R8, R215, R8 ;  /* 0x00000008d7087221 */ /* 0x000fe20000010000 */
[----:B------:R-:W-:Y:S02]  /*7a00*/  HADD2.F32 R100, -RZ, R64.H0_H0 ;  /* 0x20000040ff647230 */ /* 0x000fe40000004100 */
[C---:B------:R-:W-:Y:S01]  /*7a10*/  FMUL.FTZ R7, R125.reuse, R67 ;  /* 0x000000437d077220 */ /* 0x040fe20000410000 */
[----:B------:R-:W4:Y:S01]  /*7a20*/  LDL R64, [R1+0x10] ;  /* 0x0000100001407983 */ /* 0x000f220000100800 */
[-C--:B------:R-:W-:Y:S01]  /*7a30*/  FMUL.FTZ R10, R125, R8.reuse ;  /* 0x000000087d0a7220 */ /* 0x080fe20000410000 */
[----:B0-----:R-:W-:Y:S01]  /*7a40*/  FMUL.FTZ R5, R131, R9 ;  /* 0x0000000983057220 */ /* 0x001fe20000410000 */
[----:B------:R-:W-:Y:S01]  /*7a50*/  FFMA.FTZ R11, R126, R8, -R7 ;  /* 0x000000087e0b7223 */ /* 0x000fe20000010807 */
[----:B------:R-:W-:-:S02]  /*7a60*/  FMUL.FTZ R214, R80, R100 ;  /* 0x0000006450d67220 */ /* 0x000fc40000410000 */
        /* <DEDUP_REMOVED lines=12> */
[----:B------:R-:W-:-:S02]  /*7b30*/  FFMA.FTZ R9, R130, R4, R9 ;  /* 0x0000000482097223 */ /* 0x000fc40000010009 */
[----:B------:R-:W-:Y:S01]  /*7b40*/  FFMA.FTZ R6, R124, R11, -R5 ;  /* 0x0000000b7c067223 */ /* 0x000fe20000010805 */
[----:B------:R-:W-:Y:S01]  /*7b50*/  FMUL.FTZ R213, R79, R99 ;  /* 0x000000634fd57220 */ /* 0x000fe20000410000 */
[C---:B------:R-:W-:Y:S01]  /*7b60*/  FMUL.FTZ R5, R127.reuse, R9 ;  /* 0x000000097f057220 */ /* 0x040fe20000410000 */
[----:B------:R-:W-:Y:S01]  /*7b70*/  FADD.FTZ R13, RZ, R13 ;  /* 0x0000000dff0d7221 */ /* 0x000fe20000010000 */
[-C--:B------:R-:W-:Y:S01]  /*7b80*/  FMUL.FTZ R4, R127, R7.reuse ;  /* 0x000000077f047220 */ /* 0x080fe20000410000 */
[----:B------:R-:W-:Y:S01]  /*7b90*/  FADD.FTZ R6, R213, R6 ;  /* 0x00000006d5067221 */ /* 0x000fe20000010000 */
[C---:B------:R-:W-:Y:S01]  /*7ba0*/  FFMA.FTZ R5, R128.reuse, R7, -R5 ;  /* 0x0000000780057223 */ /* 0x040fe20000010805 */
[----:B------:R-:W-:Y:S01]  /*7bb0*/  FMUL.FTZ R7, R119, R13 ;  /* 0x0000000d77077220 */ /* 0x000fe20000410000 */
[----:B------:R-:W-:-:S03]  /*7bc0*/  FFMA.FTZ R9, R128, R9, R4 ;  /* 0x0000000980097223 */ /* 0x000fc60000010004 */
[----:B------:R-:W-:Y:S01]  /*7bd0*/  FFMA.FTZ R11, R120, R6, -R7 ;  /* 0x00000006780b7223 */ /* 0x000fe20000010807 */
[----:B------:R-:W-:Y:S01]  /*7be0*/  FMUL.FTZ R7, R125, R5 ;  /* 0x000000057d077220 */ /* 0x000fe20000410000 */
[----:B------:R-:W-:-:S03]  /*7bf0*/  FMUL.FTZ R4, R73, UR55 ;  /* 0x0000003749047c20 */ /* 0x000fc60008410000 */
[-C--:B------:R-:W-:Y:S01]  /*7c00*/  FFMA.FTZ R7, R126, R9.reuse, R7 ;  /* 0x000000097e077223 */ /* 0x080fe20000010007 */
[----:B------:R-:W-:-:S04]  /*7c10*/  FMUL.FTZ R9, R125, R9 ;  /* 0x000000097d097220 */ /* 0x000fc80000410000 */
[----:B------:R-:W-:Y:S01]  /*7c20*/  FFMA.FTZ R9, R126, R5, -R9 ;  /* 0x000000057e097223 */ /* 0x000fe20000010809 */
[----:B------:R-:W-:Y:S01]  /*7c30*/  FMUL.FTZ R5, R121, R7 ;  /* 0x0000000779057220 */ /* 0x000fe20000410000 */
[----:B---3--:R-:W-:Y:S02]  /*7c40*/  HADD2.F32 R96, -RZ, R14.H0_H0 ;  /* 0x2000000eff607230 */ /* 0x008fe40000004100 */
[----:B------:R-:W3:Y:S01]  /*7c50*/  LDL R14, [R1+0xc] ;  /* 0x00000c00010e7983 */ /* 0x000ee20000100800 */
[----:B--2---:R-:W-:Y:S02]  /*7c60*/  HADD2.F32 R98, -RZ, R12.H0_H0 ;  /* 0x2000000cff627230 */ /* 0x004fe40000004100 */
[----:B------:R-:W-:Y:S01]  /*7c70*/  FMUL.RZ R12, R4, 0.15915493667125701904 ;  /* 0x3e22f983040c7820 */ /* 0x000fe2000040c000 */
[----:B------:R-:W-:-:S03]  /*7c80*/  FFMA.FTZ R4, R124, R9, -R5 ;  /* 0x000000097c047223 */ /* 0x000fc60000010805 */
[----:B------:R-:W-:Y:S08]  /*7c90*/  MUFU.COS R141, R12 ;  /* 0x0000000c008d7308 */ /* 0x000ff00000000000 */
[----:B------:R0:W-:Y:S02]  /*7ca0*/  MUFU.SIN R5, R12 ;  /* 0x0000000c00057308 */ /* 0x0001e40000000400 */
[----:B0-----:R-:W2:Y:S01]  /*7cb0*/  LDL R12, [R1+0x8] ;  /* 0x00000800010c7983 */ /* 0x001ea20000100800 */
[----:B------:R-:W-:-:S04]  /*7cc0*/  FMUL.FTZ R8, R119, R6 ;  /* 0x0000000677087220 */ /* 0x000fc80000410000 */
[----:B------:R-:W-:Y:S01]  /*7cd0*/  FFMA.FTZ R8, R120, R13, R8 ;  /* 0x0000000d78087223 */ /* 0x000fe20000010008 */
[----:B------:R-:W-:-:S03]  /*7ce0*/  FMUL.FTZ R212, R78, R98 ;  /* 0x000000624ed47220 */ /* 0x000fc60000410000 */
[----:B------:R-:W-:Y:S01]  /*7cf0*/  FADD.FTZ R8, RZ, R8 ;  /* 0x00000008ff087221 */ /* 0x000fe20000010000 */
[----:B------:R-:W-:-:S03]  /*7d00*/  FADD.FTZ R11, R212, R11 ;  /* 0x0000000bd40b7221 */ /* 0x000fc60000010000 */
[----:B------:R-:W-:Y:S01]  /*7d10*/  FMUL.FTZ R13, R117, R8 ;  /* 0x00000008750d7220 */ /* 0x000fe20000410000 */
[----:B------:R-:W-:-:S03]  /*7d20*/  FMUL.FTZ R0, R73, R0 ;  /* 0x0000000049007220 */ /* 0x000fc60000410000 */
[-C--:B------:R-:W-:Y:S01]  /*7d30*/  FFMA.FTZ R6, R118, R11.reuse, -R13 ;  /* 0x0000000b76067223 */ /* 0x080fe2000001080d */
[----:B------:R-:W-:Y:S01]  /*7d40*/  FMUL.FTZ R11, R117, R11 ;  /* 0x0000000b750b7220 */ /* 0x000fe20000410000 */
[----:B----4-:R-:W-:-:S03]  /*7d50*/  HADD2.F32 R97, -RZ, R65.H0_H0 ;  /* 0x20000041ff617230 */ /* 0x010fc60000004100 */
[----:B------:R-:W-:Y:S01]  /*7d60*/  FFMA.FTZ R11, R118, R8, R11 ;  /* 0x00000008760b7223 */ /* 0x000fe2000001000b */
[----:B------:R-:W-:Y:S01]  /*7d70*/  FMUL.FTZ R9, R121, R9 ;  /* 0x0000000979097220 */ /* 0x000fe20000410000 */
[----:B------:R-:W0:Y:S01]  /*7d80*/  MUFU.EX2 R0, R0 ;  /* 0x0000000000007308 */ /* 0x000e220000000800 */
[----:B------:R-:W-:Y:S01]  /*7d90*/  FMUL.FTZ R211, R77, R97 ;  /* 0x000000614dd37220 */ /* 0x000fe20000410000 */
[----:B------:R-:W-:Y:S01]  /*7da0*/  FADD.FTZ R11, RZ, R11 ;  /* 0x0000000bff0b7221 */ /* 0x000fe20000010000 */
[----:B------:R-:W-:Y:S02]  /*7db0*/  FFMA.FTZ R9, R124, R7, R9 ;  /* 0x000000077c097223 */ /* 0x000fe40000010009 */
[----:B------:R-:W-:Y:S01]  /*7dc0*/  FADD.FTZ R8, R211, R6 ;  /* 0x00000006d3087221 */ /* 0x000fe20000010000 */
[----:B------:R-:W-:Y:S01]  /*7dd0*/  FMUL.FTZ R13, R113, R11 ;  /* 0x0000000b710d7220 */ /* 0x000fe20000410000 */
[----:B------:R-:W-:Y:S01]  /*7de0*/  FMUL.FTZ R7, R119, R9 ;  /* 0x0000000977077220 */ /* 0x000fe20000410000 */
[----:B------:R-:W-:Y:S01]  /*7df0*/  FMUL.FTZ R210, R76, R96 ;  /* 0x000000604cd27220 */ /* 0x000fe20000410000 */
[-C--:B------:R-:W-:Y:S01]  /*7e00*/  FMUL.FTZ R10, R113, R8.reuse ;  /* 0x00000008710a7220 */ /* 0x080fe20000410000 */
[----:B------:R-:W-:Y:S01]  /*7e10*/  FFMA.FTZ R13, R116, R8, -R13 ;  /* 0x00000008740d7223 */ /* 0x000fe2000001080d */
        /* <DEDUP_REMOVED lines=8> */
[C---:B0-----:R-:W-:Y:S01]  /*7ea0*/  FMUL.FTZ R142, R0.reuse, R5 ;  /* 0x00000005008e7220 */ /* 0x041fe20000410000 */
[-C--:B------:R-:W-:Y:S01]  /*7eb0*/  FMUL.FTZ R5, R117, R6.reuse ;  /* 0x0000000675057220 */ /* 0x080fe20000410000 */
[----:B------:R-:W-:Y:S01]  /*7ec0*/  FMUL.FTZ R141, R0, R141 ;  /* 0x0000008d008d7220 */ /* 0x000fe20000410000 */
        /* <DEDUP_REMOVED lines=17> */
[-C--:B------:R-:W-:Y:S02]  /*7fe0*/  FMUL.FTZ R4, R111, R0.reuse ;  /* 0x000000006f047220 */ /* 0x080fe40000410000 */
[----:B------:R-:W-:Y:S01]  /*7ff0*/  FFMA.FTZ R5, R112, R0, R5 ;  /* 0x0000000070057223 */ /* 0x000fe20000010005 */
[----:B------:R-:W-:Y:S01]  /*8000*/  FFMA.FTZ R6, R110, R11, R6 ;  /* 0x0000000b6e067223 */ /* 0x000fe20000010006 */
[----:B------:R-:W-:Y:S01]  /*8010*/  FFMA.FTZ R4, R112, R7, -R4 ;  /* 0x0000000770047223 */ /* 0x000fe20000010804 */
[----:B-----5:R-:W-:Y:S01]  /*8020*/  R2UR UR42, R3 ;  /* 0x00000000032a72ca */ /* 0x020fe200000e0000 */
[C---:B------:R-:W-:Y:S01]  /*8030*/  FMUL.FTZ R7, R109.reuse, R5 ;  /* 0x000000056d077220 */ /* 0x040fe20000410000 */
[----:B------:R-:W-:Y:S01]  /*8040*/  R2UR UR43, R2 ;  /* 0x00000000022b72ca */ /* 0x000fe200000e0000 */
[----:B------:R-:W-:Y:S01]  /*8050*/  FADD.FTZ R6, RZ, R6 ;  /* 0x00000006ff067221 */ /* 0x000fe20000010000 */
[-C--:B------:R-:W-:Y:S01]  /*8060*/  FMUL.FTZ R0, R109, R4.reuse ;  /* 0x000000046d007220 */ /* 0x080fe20000410000 */
[----:B------:R-:W-:Y:S01]  /*8070*/  FFMA.FTZ R4, R110, R4, -R7 ;  /* 0x000000046e047223 */ /* 0x000fe20000010807 */
[----:B------:R-:W-:-:S02]  /*8080*/  HADD2.F32 R143, -RZ, R143.H0_H0 ;  /* 0x2000008fff8f7230 */ /* 0x000fc40000004100 */
[----:B------:R-:W-:Y:S01]  /*8090*/  FMUL.FTZ R8, R142, R6 ;  /* 0x000000068e087220 */ /* 0x000fe20000410000 */
[----:B------:R-:W-:Y:S01]  /*80a0*/  FFMA.FTZ R0, R110, R5, R0 ;  /* 0x000000056e007223 */ /* 0x000fe20000010000 */
[----:B------:R-:W-:Y:S02]  /*80b0*/  HADD2.F32 R144, -RZ, R144.H0_H0 ;  /* 0x20000090ff907230 */ /* 0x000fe40000004100 */
[----:B------:R-:W-:Y:S02]  /*80c0*/  HADD2.F32 R145, -RZ, R145.H0_H0 ;  /* 0x20000091ff917230 */ /* 0x000fe40000004100 */
[----:B------:R-:W-:Y:S01]  /*80d0*/  FMUL.FTZ R7, R142, R0 ;  /* 0x000000008e077220 */ /* 0x000fe20000410000 */
[----:B------:R-:W-:Y:S02]  /*80e0*/  HADD2.F32 R146, -RZ, R146.H0_H0 ;  /* 0x20000092ff927230 */ /* 0x000fe40000004100 */
[----:B------:R-:W-:Y:S01]  /*80f0*/  FMUL.FTZ R2, R143, UR43 ;  /* 0x0000002b8f027c20 */ /* 0x000fe20008410000 */
[----:B------:R-:W-:Y:S01]  /*8100*/  FADD.FTZ R148, R56, R56 ;  /* 0x0000003838947221 */ /* 0x000fe20000010000 */
[----:B------:R-:W-:-:S02]  /*8110*/  HADD2.F32 R153, -RZ, R153.H0_H0 ;  /* 0x20000099ff997230 */ /* 0x000fc40000004100 */
[----:B------:R-:W-:Y:S01]  /*8120*/  FFMA.FTZ R3, R145, UR42, R2 ;  /* 0x0000002a91037c23 */ /* 0x000fe20008010002 */
[----:B------:R-:W-:Y:S01]  /*8130*/  LEA R151, R94, R89, 0x4 ;  /* 0x000000595e977211 */ /* 0x000fe200078e20ff */
[----:B------:R-:W-:Y:S01]  /*8140*/  FADD.FTZ R150, R55, R55 ;  /* 0x0000003737967221 */ /* 0x000fe20000010000 */
        /* <DEDUP_REMOVED lines=8> */
[----:B------:R-:W-:Y:S01]  /*81d0*/  FMUL.FTZ R185, R173, UR42 ;  /* 0x0000002aadb97c20 */ /* 0x000fe20008410000 */
[----:B------:R-:W-:Y:S02]  /*81e0*/  HADD2.F32 R172, -RZ, R172.H0_H0 ;  /* 0x200000acffac7230 */ /* 0x000fe40000004100 */
[----:B------:R-:W-:Y:S01]  /*81f0*/  FMUL.FTZ R191, R161, UR43 ;  /* 0x0000002ba1bf7c20 */ /* 0x000fe20008410000 */
[----:B------:R-:W-:-:S02]  /*8200*/  HADD2.F32 R160, -RZ, R160.H0_H0 ;  /* 0x200000a0ffa07230 */ /* 0x000fc40000004100 */
[----:B------:R-:W-:Y:S01]  /*8210*/  FMUL.FTZ R193, R163, UR42 ;  /* 0x0000002aa3c17c20 */ /* 0x000fe20008410000 */
[----:B------:R-:W-:Y:S02]  /*8220*/  HADD2.F32 R162, -RZ, R162.H0_H0 ;  /* 0x200000a2ffa27230 */ /* 0x000fe40000004100 */
[----:B------:R-:W-:Y:S02]  /*8230*/  HADD2.F32 R165, -RZ, R165.H0_H0 ;  /* 0x200000a5ffa57230 */ /* 0x000fe40000004100 */
[----:B------:R-:W-:Y:S02]  /*8240*/  HADD2.F32 R167, -RZ, R167.H0_H0 ;  /* 0x200000a7ffa77230 */ /* 0x000fe40000004100 */
[----:B------:R-:W-:Y:S01]  /*8250*/  FFMA.FTZ R200, R172, UR43, -R185 ;  /* 0x0000002bacc87c23 */ /* 0x000fe200080108b9 */
[----:B------:R-:W-:Y:S01]  /*8260*/  FMUL.FTZ R189, R161, UR42 ;  /* 0x0000002aa1bd7c20 */ /* 0x000fe20008410000 */
[----:B------:R-:W-:Y:S02]  /*8270*/  HADD2.F32 R164, -RZ, R164.H0_H0 ;  /* 0x200000a4ffa47230 */ /* 0x000fe40000004100 */
[----:B------:R-:W-:Y:S01]  /*8280*/  FMUL.FTZ R201, R165, UR43 ;  /* 0x0000002ba5c97c20 */ /* 0x000fe20008410000 */
[----:B------:R-:W-:-:S02]  /*8290*/  HADD2.F32 R166, -RZ, R166.H0_H0 ;  /* 0x200000a6ffa67230 */ /* 0x000fc40000004100 */
[----:B------:R-:W-:Y:S01]  /*82a0*/  FMUL.FTZ R205, R167, UR42 ;  /* 0x0000002aa7cd7c20 */ /* 0x000fe20008410000 */
[----:B------:R-:W-:Y:S02]  /*82b0*/  HADD2.F32 R169, -RZ, R169.H0_H0 ;  /* 0x200000a9ffa97230 */ /* 0x000fe40000004100 */
[----:B------:R-:W-:Y:S02]  /*82c0*/  HADD2.F32 R171, -RZ, R171.H0_H0 ;  /* 0x200000abffab7230 */ /* 0x000fe40000004100 */
[----:B------:R-:W-:Y:S01]  /*82d0*/  FFMA.FTZ R188, R160, UR43, -R189 ;  /* 0x0000002ba0bc7c23 */ /* 0x000fe200080108bd */
[----:B------:R-:W-:Y:S02]  /*82e0*/  HADD2.F32 R168, -RZ, R168.H0_H0 ;  /* 0x200000a8ffa87230 */ /* 0x000fe40000004100 */
[----:B------:R-:W-:Y:S01]  /*82f0*/  FFMA.FTZ R10, R164, UR42, R201 ;  /* 0x0000002aa40a7c23 */ /* 0x000fe200080100c9 */
[----:B------:R-:W-:Y:S02]  /*8300*/  HADD2.F32 R170, -RZ, R170.H0_H0 ;  /* 0x200000aaffaa7230 */ /* 0x000fe40000004100 */
[----:B------:R-:W-:Y:S01]  /*8310*/  FMUL.FTZ R227, R169, UR43 ;  /* 0x0000002ba9e37c20 */ /* 0x000fe20008410000 */
[----:B------:R-:W-:-:S02]  /*8320*/  HADD2.F32 R175, -RZ, R175.H0_H0 ;  /* 0x200000afffaf7230 */ /* 0x000fc40000004100 */
[----:B------:R-:W-:Y:S01]  /*8330*/  HADD2.F32 R177, -RZ, R177.H0_H0 ;  /* 0x200000b1ffb17230 */ /* 0x000fe20000004100 */
[----:B------:R-:W-:Y:S01]  /*8340*/  ISETP.GT.U32.AND P3, PT, R94, 0x1f, PT ;  /* 0x0000001f5e00780c */ /* 0x000fe20003f64070 */
        /* <DEDUP_REMOVED lines=9> */
[C---:B------:R-:W-:Y:S01]  /*83e0*/  FMUL.FTZ R69, R177.reuse, UR42 ;  /* 0x0000002ab1457c20 */ /* 0x040fe20008410000 */
[----:B------:R-:W-:Y:S01]  /*83f0*/  FFMA.FTZ R192, R164, UR43, -R197 ;  /* 0x0000002ba4c07c23 */ /* 0x000fe200080108c5 */
[----:B------:R-:W-:Y:S02]  /*8400*/  HADD2.F32 R154, -RZ, R154.H0_H0 ;  /* 0x2000009aff9a7230 */ /* 0x000fe40000004100 */
[----:B------:R-:W-:Y:S01]  /*8410*/  FMUL.FTZ R65, R177, UR43 ;  /* 0x0000002bb1417c20 */ /* 0x000fe20008410000 */
[----:B------:R-:W-:Y:S02]  /*8420*/  HADD2.F32 R178, -RZ, R178.H0_H0 ;  /* 0x200000b2ffb27230 */ /* 0x000fe40000004100 */
[----:B------:R-:W-:Y:S01]  /*8430*/  FFMA.FTZ R13, R174, UR43, -R13 ;  /* 0x0000002bae0d7c23 */ /* 0x000fe2000801080d */
[C---:B------:R-:W-:Y:S01]  /*8440*/  FFMA.FTZ R204, R176.reuse, UR43, -R69 ;  /* 0x0000002bb0cc7c23 */ /* 0x040fe20008010845 */
[----:B------:R-:W-:Y:S01]  /*8450*/  FMUL.FTZ R181, R153, UR43 ;  /* 0x0000002b99b57c20 */ /* 0x000fe20008410000 */
[C---:B------:R-:W-:Y:S01]  /*8460*/  FMUL.FTZ R67, R155.reuse, UR42 ;  /* 0x0000002a9b437c20 */ /* 0x040fe20008410000 */
[----:B------:R-:W-:Y:S01]  /*8470*/  FMUL.FTZ R183, R155, UR43 ;  /* 0x0000002b9bb77c20 */ /* 0x000fe20008410000 */
[----:B------:R-:W-:Y:S01]  /*8480*/  FMUL.FTZ R187, R159, UR43 ;  /* 0x0000002b9fbb7c20 */ /* 0x000fe20008410000 */
[----:B------:R-:W-:Y:S01]  /*8490*/  FMUL.FTZ R225, R169, UR42 ;  /* 0x0000002aa9e17c20 */ /* 0x000fe20008410000 */
[----:B------:R-:W-:Y:S01]  /*84a0*/  FMUL.FTZ R199, R171, UR43 ;  /* 0x0000002babc77c20 */ /* 0x000fe20008410000 */
[----:B------:R-:W-:Y:S01]  /*84b0*/  FMUL.FTZ R203, R175, UR43 ;  /* 0x0000002bafcb7c20 */ /* 0x000fe20008410000 */
[----:B------:R-:W-:Y:S01]  /*84c0*/  FMUL.FTZ R69, R179, UR42 ;  /* 0x0000002ab3457c20 */ /* 0x000fe20008410000 */
[----:B------:R-:W-:Y:S01]  /*84d0*/  FFMA.FTZ R64, R176, UR42, R65 ;  /* 0x0000002ab0407c23 */ /* 0x000fe20008010041 */
[----:B------:R-:W-:Y:S01]  /*84e0*/  FFMA.FTZ R181, R152, UR42, R181 ;  /* 0x0000002a98b57c23 */ /* 0x000fe200080100b5 */
[C---:B------:R-:W-:Y:S01]  /*84f0*/  FFMA.FTZ R67, R154.reuse, UR43, -R67 ;  /* 0x0000002b9a437c23 */ /* 0x040fe20008010843 */
[----:B------:R-:W-:Y:S01]  /*8500*/  FFMA.FTZ R183, R154, UR42, R183 ;  /* 0x0000002a9ab77c23 */ /* 0x000fe200080100b7 */
[----:B------:R-:W-:Y:S01]  /*8510*/  FFMA.FTZ R187, R158, UR42, R187 ;  /* 0x0000002a9ebb7c23 */ /* 0x000fe200080100bb */
[----:B------:R-:W-:Y:S01]  /*8520*/  FFMA.FTZ R196, R168, UR43, -R225 ;  /* 0x0000002ba8c47c23 */ /* 0x000fe200080108e1 */
[----:B------:R-:W-:Y:S01]  /*8530*/  FFMA.FTZ R199, R170, UR42, R199 ;  /* 0x0000002aaac77c23 */ /* 0x000fe200080100c7 */
[----:B------:R-:W-:Y:S01]  /*8540*/  FFMA.FTZ R203, R174, UR42, R203 ;  /* 0x0000002aaecb7c23 */ /* 0x000fe200080100cb */
[----:B------:R-:W-:Y:S01]  /*8550*/  FFMA.FTZ R65, R178, UR43, -R69 ;  /* 0x0000002bb2417c23 */ /* 0x000fe20008010845 */
[----:B------:R-:W-:-:S04]  /*8560*/  FADD.FTZ R2, R66, R66 ;  /* 0x0000004242027221 */ /* 0x000fc80000010000 */
[C---:B------:R-:W-:Y:S01]  /*8570*/  FMUL.FTZ R182, R2.reuse, R67 ;  /* 0x0000004302b67220 */ /* 0x040fe20000410000 */
[----:B------:R-:W-:Y:S01]  /*8580*/  FMUL.FTZ R183, R2, R183 ;  /* 0x000000b702b77220 */ /* 0x000fe20000410000 */
[----:B---3--:R-:W-:-:S05]  /*8590*/  HADD2.F32 R107, -RZ, R14.H0_H0 ;  /* 0x2000000eff6b7230 */ /* 0x008fca0000004100 */
[----:B------:R-:W-:-:S04]  /*85a0*/  FMUL.FTZ R208, R74, R107 ;  /* 0x0000006b4ad07220 */ /* 0x000fc80000410000 */
[----:B------:R-:W-:-:S04]  /*85b0*/  FADD.FTZ R9, R208, R9 ;  /* 0x00000009d0097221 */ /* 0x000fc80000010000 */
[----:B------:R-:W-:-:S04]  /*85c0*/  FMUL.FTZ R11, R142, R9 ;  /* 0x000000098e0b7220 */ /* 0x000fc80000410000 */
[C---:B------:R-:W-:Y:S01]  /*85d0*/  FFMA.FTZ R11, R141.reuse, R6, R11 ;  /* 0x000000068d0b7223 */ /* 0x040fe2000001000b */
[-C--:B------:R-:W-:Y:S01]  /*85e0*/  FMUL.FTZ R6, R142, R4.reuse ;  /* 0x000000048e067220 */ /* 0x080fe20000410000 */
[----:B------:R-:W-:-:S03]  /*85f0*/  FFMA.FTZ R4, R141, R4, -R7 ;  /* 0x000000048d047223 */ /* 0x000fc60000010807 */
[----:B------:R-:W-:Y:S01]  /*8600*/  FFMA.FTZ R5, R141, R0, R6 ;  /* 0x000000008d057223 */ /* 0x000fe20000010006 */
[----:B------:R-:W-:Y:S01]  /*8610*/  FMUL.FTZ R0, R143, UR42 ;  /* 0x0000002a8f007c20 */ /* 0x000fe20008410000 */
[C---:B------:R-:W-:Y:S01]  /*8620*/  FMUL.FTZ R7, R144.reuse, UR42 ;  /* 0x0000002a90077c20 */ /* 0x040fe20008410000 */
[----:B------:R-:W-:Y:S02]  /*8630*/  FFMA.FTZ R8, R141, R9, -R8 ;  /* 0x000000098d087223 */ /* 0x000fe40000010808 */
[----:B------:R-:W-:Y:S01]  /*8640*/  FFMA.FTZ R147, R145, UR43, -R0 ;  /* 0x0000002b91937c23 */ /* 0x000fe20008010800 */
[----:B------:R-:W-:Y:S01]  /*8650*/  FMUL.FTZ R9, R144, UR43 ;  /* 0x0000002b90097c20 */ /* 0x000fe20008410000 */
[----:B------:R-:W-:Y:S01]  /*8660*/  FFMA.FTZ R149, R146, UR43, -R7 ;  /* 0x0000002b92957c23 */ /* 0x000fe20008010807 */
[----:B------:R-:W-:Y:S01]  /*8670*/  FADD.FTZ R7, RZ, R11 ;  /* 0x0000000bff077221 */ /* 0x000fe20000010000 */
[----:B--2---:R-:W-:Y:S02]  /*8680*/  HADD2.F32 R108, -RZ, R12.H0_H0 ;  /* 0x2000000cff6c7230 */ /* 0x004fe40000004100 */
[----:B------:R-:W-:-:S03]  /*8690*/  FMUL.FTZ R147, R148, R147 ;  /* 0x0000009394937220 */ /* 0x000fc60000410000 */
[----:B------:R-:W-:Y:S01]  /*86a0*/  FMUL.FTZ R223, R73, R108 ;  /* 0x0000006c49df7220 */ /* 0x000fe20000410000 */
[----:B------:R-:W-:Y:S01]  /*86b0*/  FMUL.FTZ R148, R148, R3 ;  /* 0x0000000394947220 */ /* 0x000fe20000410000 */
[----:B------:R-:W-:Y:S02]  /*86c0*/  FFMA.FTZ R9, R146, UR42, R9 ;  /* 0x0000002a92097c23 */ /* 0x000fe40008010009 */
[----:B------:R-:W-:Y:S01]  /*86d0*/  FADD.FTZ R6, R223, R8 ;  /* 0x00000008df067221 */ /* 0x000fe20000010000 */
[----:B------:R-:W-:Y:S01]  /*86e0*/  FMUL.FTZ R3, R153, UR42 ;  /* 0x0000002a99037c20 */ /* 0x000fe20008410000 */
[C---:B------:R-:W-:Y:S01]  /*86f0*/  FMUL.FTZ R149, R150.reuse, R149 ;  /* 0x0000009596957220 */ /* 0x040fe20000410000 */
[----:B------:R-:W-:Y:S01]  /*8700*/  FMUL.FTZ R150, R150, R9 ;  /* 0x0000000996967220 */ /* 0x000fe20000410000 */
[----:B------:R-:W-:Y:S01]  /*8710*/  FADD.FTZ R0, R68, R68 ;  /* 0x0000004444007221 */ /* 0x000fe20000010000 */
[----:B------:R0:W-:Y:S01]  /*8720*/  STS.128 [R151+0x31d0], R4 ;  /* 0x0031d00497007388 */ /* 0x0001e20000000c00 */
[----:B------:R-:W-:Y:S01]  /*8730*/  FFMA.FTZ R3, R152, UR43, -R3 ;  /* 0x0000002b98037c23 */ /* 0x000fe20008010803 */
[----:B------:R-:W-:-:S03]  /*8740*/  FMUL.FTZ R9, R159, UR42 ;  /* 0x0000002a9f097c20 */ /* 0x000fc60008410000 */
[----:B------:R-:W-:Y:S01]  /*8750*/  FMUL.FTZ R180, R0, R3 ;  /* 0x0000000300b47220 */ /* 0x000fe20000410000 */
[----:B------:R-:W-:Y:S01]  /*8760*/  FADD.FTZ R3, R72, R72 ;  /* 0x0000004848037221 */ /* 0x000fe20000010000 */
[C---:B0-----:R-:W-:Y:S01]  /*8770*/  FMUL.FTZ R5, R157.reuse, UR42 ;  /* 0x0000002a9d057c20 */ /* 0x041fe20008410000 */
[----:B------:R-:W-:Y:S01]  /*8780*/  FMUL.FTZ R7, R157, UR43 ;  /* 0x0000002b9d077c20 */ /* 0x000fe20008410000 */
[----:B------:R-:W-:Y:S02]  /*8790*/  FADD.FTZ R4, R59, R59 ;  /* 0x0000003b3b047221 */ /* 0x000fe40000010000 */
[C---:B------:R-:W-:Y:S01]  /*87a0*/  FFMA.FTZ R184, R156.reuse, UR43, -R5 ;  /* 0x0000002b9cb87c23 */ /* 0x040fe20008010805 */
[----:B------:R-:W-:Y:S01]  /*87b0*/  FFMA.FTZ R6, R156, UR42, R7 ;  /* 0x0000002a9c067c23 */ /* 0x000fe20008010007 */
[----:B------:R-:W-:Y:S01]  /*87c0*/  FFMA.FTZ R5, R158, UR43, -R9 ;  /* 0x0000002b9e057c23 */ /* 0x000fe20008010809 */
[----:B------:R-:W-:Y:S01]  /*87d0*/  FFMA.FTZ R8, R160, UR42, R191 ;  /* 0x0000002aa0087c23 */ /* 0x000fe200080100bf */
[----:B------:R-:W-:Y:S01]  /*87e0*/  FFMA.FTZ R7, R162, UR43, -R193 ;  /* 0x0000002ba2077c23 */ /* 0x000fe200080108c1 */
[----:B------:R-:W-:Y:S01]  /*87f0*/  FMUL.FTZ R185, R3, R6 ;  /* 0x0000000603b97220 */ /* 0x000fe20000410000 */
[----:B------:R-:W-:Y:S01]  /*8800*/  FMUL.FTZ R186, R4, R5 ;  /* 0x0000000504ba7220 */ /* 0x000fe20000410000 */
[----:B------:R-:W-:Y:S01]  /*8810*/  FADD.FTZ R5, R58, R58 ;  /* 0x0000003a3a057221 */ /* 0x000fe20000010000 */
[----:B------:R-:W-:Y:S01]  /*8820*/  FADD.FTZ R6, R57, R57 ;  /* 0x0000003939067221 */ /* 0x000fe20000010000 */
[----:B------:R-:W-:-:S02]  /*8830*/  FFMA.FTZ R9, R166, UR43, -R205 ;  /* 0x0000002ba6097c23 */ /* 0x000fc400080108cd */
        /* <DEDUP_REMOVED lines=10> */
[----:B------:R-:W-:Y:S01]  /*88e0*/  FADD.FTZ R10, R51, R51 ;  /* 0x00000033330a7221 */ /* 0x000fe20000010000 */
[----:B------:R-:W-:Y:S01]  /*88f0*/  FFMA.FTZ R191, R162, UR42, R195 ;  /* 0x0000002aa2bf7c23 */ /* 0x000fe200080100c3 */
[----:B------:R-:W-:Y:S01]  /*8900*/  FFMA.FTZ R195, R166, UR42, R207 ;  /* 0x0000002aa6c37c23 */ /* 0x000fe200080100cf */
[----:B------:R-:W-:Y:S01]  /*8910*/  FMUL.FTZ R197, R9, R12 ;  /* 0x0000000c09c57220 */ /* 0x000fe20000410000 */
[----:B------:R-:W-:Y:S01]  /*8920*/  FMUL.FTZ R198, R10, R11 ;  /* 0x0000000b0ac67220 */ /* 0x000fe20000410000 */
[----:B------:R-:W-:Y:S01]  /*8930*/  FFMA.FTZ R14, R172, UR42, R71 ;  /* 0x0000002aac0e7c23 */ /* 0x000fe20008010047 */
[----:B------:R-:W-:Y:S01]  /*8940*/  FADD.FTZ R11, R50, R50 ;  /* 0x00000032320b7221 */ /* 0x000fe20000010000 */
[----:B------:R-:W-:Y:S01]  /*8950*/  FADD.FTZ R12, R49, R49 ;  /* 0x00000031310c7221 */ /* 0x000fe20000010000 */
[----:B------:R-:W-:-:S02]  /*8960*/  FMUL.FTZ R207, R179, UR43 ;  /* 0x0000002bb3cf7c20 */ /* 0x000fc40008410000 */
[----:B------:R-:W-:Y:S01]  /*8970*/  FMUL.FTZ R201, R11, R14 ;  /* 0x0000000e0bc97220 */ /* 0x000fe20000410000 */
[----:B------:R-:W-:Y:S01]  /*8980*/  FMUL.FTZ R202, R12, R13 ;  /* 0x0000000d0cca7220 */ /* 0x000fe20000410000 */
[----:B------:R-:W-:Y:S01]  /*8990*/  FFMA.FTZ R207, R178, UR42, R207 ;  /* 0x0000002ab2cf7c23 */ /* 0x000fe200080100cf */
        /* <DEDUP_REMOVED lines=46> */
[CC--:B---3--:R-:W-:Y:S01]  /*8c80*/  FFMA.FTZ R69, R227.reuse, R231.reuse, R69 ;  /* 0x000000e7e3457223 */ /* 0x0c8fe20000010045 */
[C---:B------:R-:W-:Y:S02]  /*8c90*/  FMUL.FTZ R231, R228.reuse, R231 ;  /* 0x000000e7e4e77220 */ /* 0x040fe40000410000 */
        /* <DEDUP_REMOVED lines=12> */
[----:B--2---:R-:W-:-:S03]  /*8d60*/  FMUL.FTZ R69, R228, R231 ;  /* 0x000000e7e4457220 */ /* 0x004fc60000410000 */
[----:B------:R-:W-:Y:S01]  /*8d70*/  @P1 FADD.FTZ R226, R226, R68 ;  /* 0x00000044e2e21221 */ /* 0x000fe20000010000 */
[CC--:B---3--:R-:W-:Y:S01]  /*8d80*/  FMUL.FTZ R68, R228.reuse, R232.reuse ;  /* 0x000000e8e4447220 */ /* 0x0c8fe20000410000 */
        /* <DEDUP_REMOVED lines=12> */
[C---:B------:R-:W-:Y:S01]  /*8e50*/  FFMA.FTZ R229, R227.reuse, R68, R229 ;  /* 0x00000044e3e57223 */ /* 0x040fe200000100e5 */
[CC--:B-1----:R-:W-:Y:S01]  /*8e60*/  FMUL.FTZ R69, R228.reuse, R231.reuse ;  /* 0x000000e7e4457220 */ /* 0x0c2fe20000410000 */
[-C--:B--2---:R-:W-:Y:S02]  /*8e70*/  FMUL.FTZ R68, R228, R232.reuse ;  /* 0x000000e8e4447220 */ /* 0x084fe40000410000 */
[----:B------:R-:W-:Y:S01]  /*8e80*/  @P1 FADD.FTZ R226, R226, R229 ;  /* 0x000000e5e2e21221 */ /* 0x000fe20000010000 */
[C---:B------:R-:W-:Y:S01]  /*8e90*/  FFMA.FTZ R232, R227.reuse, R232, R69 ;  /* 0x000000e8e3e87223 */ /* 0x040fe20000010045 */
[----:B------:R-:W-:Y:S01]  /*8ea0*/  @P1 FFMA.FTZ R227, R227, R231, -R68 ;  /* 0x000000e7e3e31223 */ /* 0x000fe20000010844 */
[----:B------:R-:W-:Y:S03]  /*8eb0*/  SHFL.UP PT, R229, R225, 0x8, RZ ;  /* 0x05000000e1e57989 */ /* 0x000fe600000e00ff */
[----:B------:R-:W-:Y:S01]  /*8ec0*/  FSEL R228, R228, R232, !P1 ;  /* 0x000000e8e4e47208 */ /* 0x000fe20004800000 */
[----:B------:R-:W0:Y:S01]  /*8ed0*/  SHFL.UP PT, R68, R226, 0x8, RZ ;  /* 0x05000000e2447989 */ /* 0x000e2200000e00ff */
[----:B------:R-:W-:-:S03]  /*8ee0*/  ISETP.GE.AND P1, PT, R93, 0x8, PT ;  /* 0x000000085d00780c */ /* 0x000fc60003f26270 */
[----:B------:R-:W1:Y:S04]  /*8ef0*/  SHFL.UP PT, R231, R227, 0x8, RZ ;  /* 0x05000000e3e77989 */ /* 0x000e6800000e00ff */
[----:B------:R-:W2:Y:S01]  /*8f00*/  SHFL.UP PT, R232, R228, 0x8, RZ ;  /* 0x05000000e4e87989 */ /* 0x000ea200000e00ff */
[----:B0-----:R-:W-:-:S04]  /*8f10*/  FMUL.FTZ R69, R228, R68 ;  /* 0x00000044e4457220 */ /* 0x001fc80000410000 */
[-C--:B------:R-:W-:Y:S01]  /*8f20*/  FFMA.FTZ R69, R227, R229.reuse, -R69 ;  /* 0x000000e5e3457223 */ /* 0x080fe20000010845 */
[----:B------:R-:W-:-:S03]  /*8f30*/  FMUL.FTZ R229, R228, R229 ;  /* 0x000000e5e4e57220 */ /* 0x000fc60000410000 */
[----:B------:R-:W-:Y:S01]  /*8f40*/  @P1 FADD.FTZ R225, R225, R69 ;  /* 0x00000045e1e11221 */ /* 0x000fe20000010000 */
[----:B------:R-:W-:-:S04]  /*8f50*/  FFMA.FTZ R68, R227, R68, R229 ;  /* 0x00000044e3447223 */ /* 0x000fc800000100e5 */
[----:B------:R-:W-:Y:S01]  /*8f60*/  @P1 FADD.FTZ R226, R226, R68 ;  /* 0x00000044e2e21221 */ /* 0x000fe20000010000 */
[----:B-1----:R-:W-:-:S04]  /*8f70*/  FMUL.FTZ R68, R228, R231 ;  /* 0x000000e7e4447220 */ /* 0x002fc80000410000 */
[CC--:B--2---:R-:W-:Y:S01]  /*8f80*/  FFMA.FTZ R68, R227.reuse, R232.reuse, R68 ;  /* 0x000000e8e3447223 */ /* 0x0c4fe20000010044 */
[C---:B------:R-:W-:Y:S01]  /*8f90*/  FMUL.FTZ R232, R228.reuse, R232 ;  /* 0x000000e8e4e87220 */ /* 0x040fe20000410000 */
[----:B------:R0:W1:Y:S03]  /*8fa0*/  SHFL.UP PT, R69, R226, 0x10, RZ ;  /* 0x06000000e2457989 */ /* 0x00006600000e00ff */
[----:B------:R-:W-:Y:S01]  /*8fb0*/  @P1 FFMA.FTZ R227, R227, R231, -R232 ;  /* 0x000000e7e3e31223 */ /* 0x000fe200000108e8 */
[----:B------:R-:W-:Y:S01]  /*8fc0*/  FSEL R228, R228, R68, !P1 ;  /* 0x00000044e4e47208 */ /* 0x000fe20004800000 */
[----:B------:R0:W2:Y:S04]  /*8fd0*/  SHFL.UP PT, R232, R225, 0x10, RZ ;  /* 0x06000000e1e87989 */ /* 0x0000a800000e00ff */
[----:B------:R0:W3:Y:S04]  /*8fe0*/  SHFL.UP PT, R229, R227, 0x10, RZ ;  /* 0x06000000e3e57989 */ /* 0x0000e800000e00ff */
[----:B------:R0:W4:Y:S02]  /*8ff0*/  SHFL.UP PT, R231, R228, 0x10, RZ ;  /* 0x06000000e4e77989 */ /* 0x00012400000e00ff */
.L_x_7183:
[----:B------:R-:W-:Y:S01]  /*9000*/  ISETP.GE.AND P1, PT, R93, 0x10, PT ;  /* 0x000000105d00780c */ /* 0x000fe20003f26270 */
[C---:B-1----:R-:W-:Y:S01]  /*9010*/  FMUL.FTZ R68, R228.reuse, R69 ;  /* 0x00000045e4447220 */ /* 0x042fe20000410000 */
[C---:B---3--:R-:W-:Y:S01]  /*9020*/  FMUL.FTZ R70, R228.reuse, R229 ;  /* 0x000000e5e4467220 */ /* 0x048fe20000410000 */
[----:B------:R-:W-:Y:S02]  /*9030*/  UMOV UR44, 0xffffffff ;  /* 0xffffffff002c7882 */ /* 0x000fe40000000000 */
[CC--:B--2---:R-:W-:Y:S01]  /*9040*/  FFMA.FTZ R68, R227.reuse, R232.reuse, -R68 ;  /* 0x000000e8e3447223 */ /* 0x0c4fe20000010844 */
[C---:B------:R-:W-:Y:S01]  /*9050*/  FMUL.FTZ R232, R228.reuse, R232 ;  /* 0x000000e8e4e87220 */ /* 0x040fe20000410000 */
[CC--:B----4-:R-:W-:Y:S01]  /*9060*/  FFMA.FTZ R70, R227.reuse, R231.reuse, R70 ;  /* 0x000000e7e3467223 */ /* 0x0d0fe20000010046 */
[----:B------:R-:W-:Y:S02]  /*9070*/  FMUL.FTZ R231, R228, R231 ;  /* 0x000000e7e4e77220 */ /* 0x000fe40000410000 */
[----:B------:R-:W-:-:S03]  /*9080*/  FFMA.FTZ R69, R227, R69, R232 ;  /* 0x00000045e3457223 */ /* 0x000fc600000100e8 */
[----:B0-----:R-:W-:Y:S01]  /*9090*/  @P1 FFMA.FTZ R227, R227, R229, -R231 ;  /* 0x000000e5e3e31223 */ /* 0x001fe200000108e7 */
[----:B------:R-:W-:Y:S01]  /*90a0*/  @P1 FADD.FTZ R226, R226, R69 ;  /* 0x00000045e2e21221 */ /* 0x000fe20000010000 */
[----:B------:R-:W-:Y:S01]  /*90b0*/  @P1 FADD.FTZ R225, R225, R68 ;  /* 0x00000044e1e11221 */ /* 0x000fe20000010000 */
[----:B------:R-:W-:Y:S01]  /*90c0*/  FSEL R229, R228, R70, !P1 ;  /* 0x00000046e4e57208 */ /* 0x000fe20004800000 */
[----:B------:R-:W-:Y:S06]  /*90d0*/  BRA.DIV UR44, `(.L_x_7060) ;  /* 0x0000008a2c487947 */ /* 0x000fec000b800000 */
.L_x_7186:
[----:B------:R-:W-:-:S03]  /*90e0*/  UMOV UR44, 0xffffffff ;  /* 0xffffffff002c7882 */ /* 0x000fc60000000000 */
[----:B------:R-:W-:Y:S05]  /*90f0*/  BRA.DIV UR44, `(.L_x_7061) ;  /* 0x0000008a2c687947 */ /* 0x000fea000b800000 */
.L_x_7189:
[----:B------:R-:W-:-:S03]  /*9100*/  UMOV UR44, 0xffffffff ;  /* 0xffffffff002c7882 */ /* 0x000fc60000000000 */
[----:B------:R-:W-:Y:S05]  /*9110*/  BRA.DIV UR44, `(.L_x_7062) ;  /* 0x0000008a2c887947 */ /* 0x000fea000b800000 */
.L_x_7192:
[----:B------:R-:W-:-:S03]  /*9120*/  UMOV UR44, 0xffffffff ;  /* 0xffffffff002c7882 */ /* 0x000fc60000000000 */
[----:B------:R-:W-:Y:S05]  /*9130*/  BRA.DIV UR44, `(.L_x_7063) ;  /* 0x0000008a2ca87947 */ /* 0x000fea000b800000 */
.L_x_7195:
        /* <DEDUP_REMOVED lines=10> */
.L_x_7205:
        /* <DEDUP_REMOVED lines=22> */
.L_x_7058:
        /* <DEDUP_REMOVED lines=8> */
[----:B0-----:R-:W-:Y:S01]  /*93c0*/  CS2R R66, SRZ ;  /* 0x0000000000427805 */ /* 0x001fe2000001ff00 */
[C---:B------:R-:W-:Y:S01]  /*93d0*/  FMUL.FTZ R62, R109.reuse, -R63 ;  /* 0x8000003f6d3e7220 */ /* 0x040fe20000410000 */
[-C--:B------:R-:W-:Y:S01]  /*93e0*/  FMUL.FTZ R65, R109, -R61.reuse ;  /* 0x8000003d6d417220 */ /* 0x080fe20000410000 */
[----:B------:R-:W-:Y:S02]  /*93f0*/  PLOP3.LUT P1, PT, PT, PT, UP0, 0x80, 0x0 ;  /* 0x000000000000781c */ /* 0x000fe40003f2f008 */
[----:B------:R-:W-:Y:S01]  /*9400*/  FFMA.FTZ R61, R110, R61, R62 ;  /* 0x0000003d6e3d7223 */ /* 0x000fe2000001003e */
[----:B------:R-:W-:Y:S01]  /*9410*/  FMUL.FTZ R62, R142, R207 ;  /* 0x000000cf8e3e7220 */ /* 0x000fe20000410000 */
[----:B------:R-:W-:Y:S01]  /*9420*/  FFMA.FTZ R60, R110, R63, -R65 ;  /* 0x0000003f6e3c7223 */ /* 0x000fe20000010841 */
[----:B------:R-:W-:Y:S01]  /*9430*/  FMUL.FTZ R63, R141, R207 ;  /* 0x000000cf8d3f7220 */ /* 0x000fe20000410000 */
[----:B------:R-:W-:Y:S01]  /*9440*/  ISETP.NE.OR P1, PT, R247, RZ, P1 ;  /* 0x000000fff700720c */ /* 0x000fe20000f25670 */
[----:B------:R-:W-:-:S02]  /*9450*/  FFMA.FTZ R65, R141, R206, -R62 ;  /* 0x000000ce8d417223 */ /* 0x000fc4000001083e */
[----:B------:R-:W-:Y:S02]  /*9460*/  FFMA.FTZ R64, -R142, R206, -R63 ;  /* 0x000000ce8e407223 */ /* 0x000fe4000001093f */
[----:B------:R-:W-:Y:S02]  /*9470*/  FADD.FTZ R62, R204, R65 ;  /* 0x00000041cc3e7221 */ /* 0x000fe40000010000 */
[----:B------:R-:W-:Y:S02]  /*9480*/  FADD.FTZ R63, -R205, R64 ;  /* 0x00000040cd3f7221 */ /* 0x000fe40000010100 */
[C---:B------:R-:W-:Y:S01]  /*9490*/  FMUL.FTZ R64, R109.reuse, -R62 ;  /* 0x8000003e6d407220 */ /* 0x040fe20000410000 */
[----:B------:R-:W0:Y:S01]  /*94a0*/  LDS.64 R68, [R151+0x31d8] ;  /* 0x0031d80097447984 */ /* 0x000e220000000a00 */
        /* <DEDUP_REMOVED lines=9> */
[C---:B------:R-:W-:Y:S01]  /*9540*/  FMUL.FTZ R65, R111.reuse, -R63 ;  /* 0x8000003f6f417220 */ /* 0x040fe20000410000 */
        /* <DEDUP_REMOVED lines=112> */
[C---:B------:R-:W-:Y:S02]  /*9c50*/  FFMA.FTZ R63, R138.reuse, R63, R64 ;  /* 0x0000003f8a3f7223 */ /* 0x040fe40000010040 */
[----:B------:R-:W-:Y:S02]  /*9c60*/  FFMA.FTZ R62, R138, R62, -R65 ;  /* 0x0000003e8a3e7223 */ /* 0x000fe40000010841 */
[----:B------:R-:W-:Y:S02]  /*9c70*/  FADD.FTZ R63, -R183, R63 ;  /* 0x0000003fb73f7221 */ /* 0x000fe40000010100 */
[----:B------:R-:W-:Y:S02]  /*9c80*/  FADD.FTZ R62, R182, R62 ;  /* 0x0000003eb63e7221 */ /* 0x000fe40000010000 */
[C---:B------:R-:W-:Y:S02]  /*9c90*/  FMUL.FTZ R65, R139.reuse, -R63 ;  /* 0x8000003f8b417220 */ /* 0x040fe40000410000 */
[----:B------:R-:W-:-:S02]  /*9ca0*/  FMUL.FTZ R64, R139, -R62 ;  /* 0x8000003e8b407220 */ /* 0x000fc40000410000 */
[C---:B------:R-:W-:Y:S01]  /*9cb0*/  FFMA.FTZ R62, R140.reuse, R62, -R65 ;  /* 0x0000003e8c3e7223 */ /* 0x040fe20000010841 */
[CC--:B------:R-:W-:Y:S01]  /*9cc0*/  FMUL.FTZ R65, R139.reuse, -R60.reuse ;  /* 0x8000003c8b417220 */ /* 0x0c0fe20000410000 */
[----:B------:R-:W-:Y:S01]  /*9cd0*/  FFMA.FTZ R63, R140, R63, R64 ;  /* 0x0000003f8c3f7223 */ /* 0x000fe20000010040 */
[-C--:B------:R-:W-:Y:S01]  /*9ce0*/  FMUL.FTZ R64, R139, -R61.reuse ;  /* 0x8000003d8b407220 */ /* 0x080fe20000410000 */
[----:B------:R-:W-:Y:S01]  /*9cf0*/  FADD.FTZ R62, R180, R62 ;  /* 0x0000003eb43e7221 */ /* 0x000fe20000010000 */
[C---:B------:R-:W-:Y:S01]  /*9d00*/  FFMA.FTZ R61, R140.reuse, R61, R65 ;  /* 0x0000003d8c3d7223 */ /* 0x040fe20000010041 */
[----:B------:R-:W-:Y:S01]  /*9d10*/  HFMA2.MMA R65, -RZ, RZ, 0, 0 ;  /* 0x00000000ff417435 */ /* 0x000fe200000001ff */
[----:B------:R-:W-:Y:S01]  /*9d20*/  FFMA.FTZ R60, R140, R60, -R64 ;  /* 0x0000003c8c3c7223 */ /* 0x000fe20000010840 */
[----:B------:R-:W-:Y:S01]  /*9d30*/  MOV R64, 0x3f800000 ;  /* 0x3f80000000407802 */ /* 0x000fe20000000f00 */
[----:B------:R-:W-:-:S07]  /*9d40*/  FADD.FTZ R63, -R181, R63 ;  /* 0x0000003fb53f7221 */ /* 0x000fce0000010100 */
[----:B------:R-:W1:Y:S04]  /*9d50*/  @!P1 LDS.128 R64, [R70+0x4be0] ;  /* 0x004be00046409984 */ /* 0x000e680000000c00 */
[----:B------:R0:W-:Y:S02]  /*9d60*/  STS.128 [R151+0x35e0], R60 ;  /* 0x0035e03c97007388 */ /* 0x0001e40000000c00 */
[C---:B0-----:R-:W-:Y:S01]  /*9d70*/  FMUL.FTZ R60, R123.reuse, R69 ;  /* 0x000000457b3c7220 */ /* 0x041fe20000410000 */
        /* <DEDUP_REMOVED lines=95> */
[----:B-1----:R-:W-:Y:S05]  /*a370*/  @P3 BRA `(.L_x_7065) ;  /* 0x0000000800b03947 */ /* 0x002fea0003800000 */
        /* <DEDUP_REMOVED lines=21> */
.L_x_7210:
        /* <DEDUP_REMOVED lines=13> */
.L_x_7068:
[----:B------:R-:W-:Y:S05]  /*a5a0*/  BSYNC B0 ;  /* 0x0000000000007941 */ /* 0x000fea0003800000 */
.L_x_7067:
[----:B------:R-:W-:Y:S01]  /*a5b0*/  UMOV UR44, 0xffffffff ;  /* 0xffffffff002c7882 */ /* 0x000fe20000000000 */
[----:B------:R-:W-:Y:S02]  /*a5c0*/  ISETP.GT.U32.AND P2, PT, R247, 0x1d, PT ;  /* 0x0000001df700780c */ /* 0x000fe40003f44070 */
[----:B------:R-:W-:Y:S11]  /*a5d0*/  BRA.DIV UR44, `(.L_x_7069) ;  /* 0x0000007a2cd87947 */ /* 0x000ff6000b800000 */
[----:B-1----:R1:W1:Y:S04]  /*a5e0*/  SHFL.DOWN PT, R68, R240, 0x2, 0x1f ;  /* 0x08401f00f0447f89 */ /* 0x00226800000e0000 */
[----:B--2---:R2:W1:Y:S04]  /*a5f0*/  SHFL.DOWN PT, R69, R241, 0x2, 0x1f ;  /* 0x08401f00f1457f89 */ /* 0x00446800000e0000 */
[----:B0-----:R2:W0:Y:S04]  /*a600*/  SHFL.DOWN PT, R70, R242, 0x2, 0x1f ;  /* 0x08401f00f2467f89 */ /* 0x00142800000e0000 */
[----:B----4-:R2:W4:Y:S02]  /*a610*/  SHFL.DOWN PT, R71, R243, 0x2, 0x1f ;  /* 0x08401f00f3477f89 */ /* 0x01052400000e0000 */
.L_x_7216:
        /* <DEDUP_REMOVED lines=13> */
.L_x_7071:
[----:B------:R-:W-:Y:S05]  /*a6f0*/  BSYNC B0 ;  /* 0x0000000000007941 */ /* 0x000fea0003800000 */
.L_x_7070:
[----:B------:R-:W-:Y:S01]  /*a700*/  UMOV UR44, 0xffffffff ;  /* 0xffffffff002c7882 */ /* 0x000fe20000000000 */
[----:B------:R-:W-:Y:S02]  /*a710*/  ISETP.GT.U32.AND P2, PT, R247, 0x1b, PT ;  /* 0x0000001bf700780c */ /* 0x000fe40003f44070 */
[----:B------:R-:W-:Y:S11]  /*a720*/  BRA.DIV UR44, `(.L_x_7072) ;  /* 0x0000007a2cf87947 */ /* 0x000ff6000b800000 */
[----:B-1----:R1:W1:Y:S04]  /*a730*/  SHFL.DOWN PT, R68, R240, 0x4, 0x1f ;  /* 0x08801f00f0447f89 */ /* 0x00226800000e0000 */
[----:B------:R1:W1:Y:S04]  /*a740*/  SHFL.DOWN PT, R69, R241, 0x4, 0x1f ;  /* 0x08801f00f1457f89 */ /* 0x00026800000e0000 */
[----:B0-----:R0:W0:Y:S04]  /*a750*/  SHFL.DOWN PT, R70, R242, 0x4, 0x1f ;  /* 0x08801f00f2467f89 */ /* 0x00102800000e0000 */
[----:B----4-:R4:W0:Y:S02]  /*a760*/  SHFL.DOWN PT, R71, R243, 0x4, 0x1f ;  /* 0x08801f00f3477f89 */ /* 0x01082400000e0000 */
.L_x_7222:
        /* <DEDUP_REMOVED lines=13> */
.L_x_7074:
[----:B------:R-:W-:Y:S05]  /*a840*/  BSYNC B0 ;  /* 0x0000000000007941 */ /* 0x000fea0003800000 */
.L_x_7073:
[----:B------:R-:W-:Y:S01]  /*a850*/  UMOV UR44, 0xffffffff ;  /* 0xffffffff002c7882 */ /* 0x000fe20000000000 */
[----:B------:R-:W-:Y:S02]  /*a860*/  ISETP.GT.U32.AND P2, PT, R247, 0x17, PT ;  /* 0x00000017f700780c */ /* 0x000fe40003f44070 */
[----:B------:R-:W-:Y:S11]  /*a870*/  BRA.DIV UR44, `(.L_x_7075) ;  /* 0x0000007e2c187947 */ /* 0x000ff6000b800000 */
[----:B-1----:R1:W1:Y:S04]  /*a880*/  SHFL.DOWN PT, R68, R240, 0x8, 0x1f ;  /* 0x09001f00f0447f89 */ /* 0x00226800000e0000 */
[----:B------:R1:W1:Y:S04]  /*a890*/  SHFL.DOWN PT, R69, R241, 0x8, 0x1f ;  /* 0x09001f00f1457f89 */ /* 0x00026800000e0000 */
[----:B0-----:R0:W0:Y:S04]  /*a8a0*/  SHFL.DOWN PT, R70, R242, 0x8, 0x1f ;  /* 0x09001f00f2467f89 */ /* 0x00102800000e0000 */
[----:B------:R0:W0:Y:S02]  /*a8b0*/  SHFL.DOWN PT, R71, R243, 0x8, 0x1f ;  /* 0x09001f00f3477f89 */ /* 0x00002400000e0000 */
.L_x_7228:
        /* <DEDUP_REMOVED lines=13> */
.L_x_7077:
[----:B------:R-:W-:Y:S05]  /*a990*/  BSYNC B0 ;  /* 0x0000000000007941 */ /* 0x000fea0003800000 */
.L_x_7076:
[----:B------:R-:W-:Y:S01]  /*a9a0*/  UMOV UR44, 0xffffffff ;  /* 0xffffffff002c7882 */ /* 0x000fe20000000000 */
[----:B------:R-:W-:Y:S02]  /*a9b0*/  ISETP.GT.U32.AND P2, PT, R247, 0xf, PT ;  /* 0x0000000ff700780c */ /* 0x000fe40003f44070 */
[----:B------:R-:W-:Y:S11]  /*a9c0*/  BRA.DIV UR44, `(.L_x_7078) ;  /* 0x0000007e2c387947 */ /* 0x000ff6000b800000 */
[----:B-1----:R1:W1:Y:S04]  /*a9d0*/  SHFL.DOWN PT, R68, R240, 0x10, 0x1f ;  /* 0x0a001f00f0447f89 */ /* 0x00226800000e0000 */
[----:B------:R1:W1:Y:S04]  /*a9e0*/  SHFL.DOWN PT, R69, R241, 0x10, 0x1f ;  /* 0x0a001f00f1457f89 */ /* 0x00026800000e0000 */
[----:B0-----:R0:W0:Y:S04]  /*a9f0*/  SHFL.DOWN PT, R70, R242, 0x10, 0x1f ;  /* 0x0a001f00f2467f89 */ /* 0x00102800000e0000 */
[----:B------:R0:W0:Y:S02]  /*aa00*/  SHFL.DOWN PT, R71, R243, 0x10, 0x1f ;  /* 0x0a001f00f3477f89 */ /* 0x00002400000e0000 */
.L_x_7234:
        /* <DEDUP_REMOVED lines=13> */
.L_x_7080:
[----:B------:R-:W-:Y:S05]  /*aae0*/  BSYNC B0 ;  /* 0x0000000000007941 */ /* 0x000fea0003800000 */
.L_x_7079:
        /* <DEDUP_REMOVED lines=21> */
.L_x_7248:
        /* <DEDUP_REMOVED lines=19> */
.L_x_7083:
[----:B------:R-:W-:Y:S05]  /*ad70*/  BSYNC B0 ;  /* 0x0000000000007941 */ /* 0x000fea0003800000 */
.L_x_7082:
        /* <DEDUP_REMOVED lines=12> */
.L_x_7065:
[----:B------:R-:W-:Y:S05]  /*ae40*/  WARPSYNC.ALL ;  /* 0x0000000000007948 */ /* 0x000fea0003800000 */
[----:B------:R-:W-:Y:S01]  /*ae50*/  FADD.FTZ R239, RZ, R239 ;  /* 0x000000efffef7221 */ /* 0x000fe20000010000 */
[----:B------:R-:W-:Y:S01]  /*ae60*/  BAR.SYNC.DEFER_BLOCKING 0x0 ;  /* 0x0000000000007b1d */ /* 0x000fe20000010000 */
[----:B0-----:R-:W-:Y:S01]  /*ae70*/  FMUL.FTZ R63, R123, UR42 ;  /* 0x0000002a7b3f7c20 */ /* 0x001fe20008410000 */
[C---:B------:R-:W-:Y:S01]  /*ae80*/  FMUL.FTZ R68, R157.reuse, R221 ;  /* 0x000000dd9d447220 */ /* 0x040fe20000410000 */
[-C--:B------:R-:W-:Y:S01]  /*ae90*/  FMUL.FTZ R157, R157, R225.reuse ;  /* 0x000000e19d9d7220 */ /* 0x080fe20000410000 */
[C---:B------:R-:W-:Y:S01]  /*aea0*/  FMUL.FTZ R69, R159.reuse, R220 ;  /* 0x000000dc9f457220 */ /* 0x040fe20000410000 */
[----:B------:R-:W-:Y:S01]  /*aeb0*/  FFMA.FTZ R63, R222, UR43, -R63 ;  /* 0x0000002bde3f7c23 */ /* 0x000fe2000801083f */
[C---:B------:R-:W-:Y:S01]  /*aec0*/  FFMA.FTZ R68, R156.reuse, R225, -R68 ;  /* 0x000000e19c447223 */ /* 0x040fe20000010844 */
[----:B------:R-:W-:Y:S01]  /*aed0*/  FFMA.FTZ R157, R156, R221, R157 ;  /* 0x000000dd9c9d7223 */ /* 0x000fe2000001009d */
[-C--:B------:R-:W-:Y:S01]  /*aee0*/  FFMA.FTZ R69, R158, R226.reuse, -R69 ;  /* 0x000000e29e457223 */ /* 0x080fe20000010845 */
        /* <DEDUP_REMOVED lines=8> */
[-C--:B------:R-:W-:Y:S01]  /*af70*/  FFMA.FTZ R71, R162, R229.reuse, -R71 ;  /* 0x000000e5a2477223 */ /* 0x080fe20000010847 */
[----:B------:R-:W-:Y:S01]  /*af80*/  FMUL.FTZ R163, R163, R229 ;  /* 0x000000e5a3a37220 */ /* 0x000fe20000410000 */
[C---:B------:R-:W-:Y:S01]  /*af90*/  FMUL.FTZ R158, R179.reuse, R239 ;  /* 0x000000efb39e7220 */ /* 0x040fe20000410000 */
[-C--:B------:R-:W-:Y:S01]  /*afa0*/  FMUL.FTZ R179, R179, R223.reuse ;  /* 0x000000dfb3b37220 */ /* 0x080fe20000410000 */
[----:B------:R-:W-:Y:S01]  /*afb0*/  ISETP.NE.AND P1, PT, R94, RZ, PT ;  /* 0x000000ff5e00720c */ /* 0x000fe20003f25270 */
[----:B------:R-:W-:Y:S01]  /*afc0*/  FFMA.FTZ R163, R162, R218, R163 ;  /* 0x000000daa2a37223 */ /* 0x000fe200000100a3 */
[C---:B------:R-:W-:Y:S01]  /*afd0*/  FFMA.FTZ R158, R178.reuse, R223, -R158 ;  /* 0x000000dfb29e7223 */ /* 0x040fe2000001089e */
[----:B------:R0:W1:Y:S01]  /*afe0*/  LDS.64 R60, [R151+0x35e8] ;  /* 0x0035e800973c7984 */ /* 0x0000620000000a00 */
[----:B------:R-:W-:Y:S01]  /*aff0*/  FFMA.FTZ R179, R178, R239, R179 ;  /* 0x000000efb2b37223 */ /* 0x000fe200000100b3 */
[----:B------:R-:W-:Y:S01]  /*b000*/  ULEA UR44, UR16, 0xfffffc00, 0xa ;  /* 0xfffffc00102c7891 */ /* 0x000fe2000f8e503f */
[C---:B------:R-:W-:Y:S01]  /*b010*/  FMUL.FTZ R158, R14.reuse, R158 ;  /* 0x0000009e0e9e7220 */ /* 0x040fe20000410000 */
[C---:B------:R-:W-:Y:S01]  /*b020*/  FMUL.FTZ R156, R177.reuse, R208 ;  /* 0x000000d0b19c7220 */ /* 0x040fe20000410000 */
[----:B------:R-:W-:Y:S01]  /*b030*/  FMUL.FTZ R179, R14, R179 ;  /* 0x000000b30eb37220 */ /* 0x000fe20000410000 */
[----:B------:R-:W-:Y:S01]  /*b040*/  UIADD3 UR44, -UR44, UR54, URZ ;  /* 0x000000362c2c7290 */ /* 0x000fe2000fffe13f */
[----:B------:R-:W-:Y:S01]  /*b050*/  FMUL.FTZ R177, R177, R237 ;  /* 0x000000edb1b17220 */ /* 0x000fe20000410000 */
[CC--:B0-----:R-:W-:Y:S01]  /*b060*/  FMUL.FTZ R151, R171.reuse, R212.reuse ;  /* 0x000000d4ab977220 */ /* 0x0c1fe20000410000 */
[----:B------:R-:W-:Y:S01]  /*b070*/  FMUL.FTZ R171, R171, R211 ;  /* 0x000000d3abab7220 */ /* 0x000fe20000410000 */
[----:B------:R-:W-:Y:S01]  /*b080*/  FFMA.FTZ R156, R176, R237, -R156 ;  /* 0x000000edb09c7223 */ /* 0x000fe2000001089c */
[----:B------:R-:W-:Y:S01]  /*b090*/  USHF.R.S32.HI UR53, URZ, 0x1f, UR11 ;  /* 0x0000001f3f357899 */ /* 0x000fe2000801140b */
[C---:B------:R-:W-:Y:S01]  /*b0a0*/  FFMA.FTZ R151, R170.reuse, R211, -R151 ;  /* 0x000000d3aa977223 */ /* 0x040fe20000010897 */
[----:B------:R-:W-:Y:S01]  /*b0b0*/  FFMA.FTZ R171, R170, R212, R171 ;  /* 0x000000d4aaab7223 */ /* 0x000fe200000100ab */
[----:B------:R-:W-:Y:S01]  /*b0c0*/  USHF.R.S32.HI UR45, URZ, 0x1f, UR12 ;  /* 0x0000001f3f2d7899 */ /* 0x000fe2000801140c */
[----:B------:R-:W-:Y:S01]  /*b0d0*/  BSSY B0, `(.L_x_7084) ;  /* 0x00001e8000007945 */ /* 0x000fe20003800000 */
        /* <DEDUP_REMOVED lines=18> */
[C---:B------:R-:W-:Y:S01]  /*b200*/  FFMA.FTZ R152, -R0.reuse, R152, RZ ;  /* 0x0000009800987223 */ /* 0x040fe200000101ff */
[----:B------:R-:W-:Y:S01]  /*b210*/  FFMA.FTZ R114, R145, R230, -R114 ;  /* 0x000000e691727223 */ /* 0x000fe20000010872 */
[----:B------:R-:W-:Y:S01]  /*b220*/  FFMA.FTZ R60, -R0, R60, -RZ ;  /* 0x0000003c003c7223 */ /* 0x000fe200000109ff */
[C---:B------:R-:W-:Y:S01]  /*b230*/  FMUL.FTZ R0, R155.reuse, R122 ;  /* 0x0000007a9b007220 */ /* 0x040fe20000410000 */
[-C--:B------:R-:W-:Y:S01]  /*b240*/  FMUL.FTZ R155, R155, R224.reuse ;  /* 0x000000e09b9b7220 */ /* 0x080fe20000410000 */
[----:B------:R-:W-:Y:S01]  /*b250*/  FFMA.FTZ R143, R145, R217, R143 ;  /* 0x000000d9918f7223 */ /* 0x000fe2000001008f */
[----:B------:R-:W-:Y:S01]  /*b260*/  FMUL.FTZ R62, R142, -R207 ;  /* 0x800000cf8e3e7220 */ /* 0x000fe20000410000 */
[C---:B------:R-:W-:Y:S01]  /*b270*/  FFMA.FTZ R0, R154.reuse, R224, -R0 ;  /* 0x000000e09a007223 */ /* 0x040fe20000010800 */
[----:B------:R-:W-:Y:S01]  /*b280*/  FFMA.FTZ R155, R154, R122, R155 ;  /* 0x0000007a9a9b7223 */ /* 0x000fe2000001009b */
[-C--:B------:R-:W-:Y:S01]  /*b290*/  FMUL.FTZ R142, R142, -R206.reuse ;  /* 0x800000ce8e8e7220 */ /* 0x080fe20000410000 */
[----:B------:R-:W-:Y:S01]  /*b2a0*/  FFMA.FTZ R62, R141, R206, -R62 ;  /* 0x000000ce8d3e7223 */ /* 0x000fe2000001083e */
        /* <DEDUP_REMOVED lines=8> */
[----:B------:R-:W-:Y:S01]  /*b330*/  FFMA.FTZ R152, -R3, R157, R152 ;  /* 0x0000009d03987223 */ /* 0x000fe20000010198 */
[----:B------:R-:W-:Y:S01]  /*b340*/  FFMA.FTZ R68, R225, UR42, R68 ;  /* 0x0000002ae1447c23 */ /* 0x000fe20008010044 */
[C---:B------:R-:W-:Y:S01]  /*b350*/  FMUL.FTZ R61, R2.reuse, R61 ;  /* 0x0000003d023d7220 */ /* 0x040fe20000410000 */
[----:B------:R-:W-:Y:S01]  /*b360*/  FFMA.FTZ R155, -R2, R155, -RZ ;  /* 0x0000009b029b7223 */ /* 0x000fe200000109ff */
[----:B------:R-:W-:Y:S01]  /*b370*/  FMUL.FTZ R2, R221, UR42 ;  /* 0x0000002add027c20 */ /* 0x000fe20008410000 */
[----:B------:R-:W-:Y:S01]  /*b380*/  FFMA.FTZ R68, -R3, R68, -RZ ;  /* 0x0000004403447223 */ /* 0x000fe200000109ff */
[----:B------:R-:W-:Y:S01]  /*b390*/  FFMA.FTZ R0, R4, R69, R0 ;  /* 0x0000004504007223 */ /* 0x000fe20000010000 */
[----:B------:R-:W-:Y:S01]  /*b3a0*/  FMUL.FTZ R69, R220, UR42 ;  /* 0x0000002adc457c20 */ /* 0x000fe20008410000 */
[----:B------:R-:W-:Y:S01]  /*b3b0*/  FFMA.FTZ R2, R225, UR43, -R2 ;  /* 0x0000002be1027c23 */ /* 0x000fe20008010802 */
[----:B------:R-:W-:Y:S01]  /*b3c0*/  FFMA.FTZ R152, -R4, R159, R152 ;  /* 0x0000009f04987223 */ /* 0x000fe20000010198 */
[----:B------:R-:W-:Y:S01]  /*b3d0*/  FFMA.FTZ R0, R5, R70, R0 ;  /* 0x0000004605007223 */ /* 0x000fe20000010000 */
[----:B------:R-:W-:Y:S01]  /*b3e0*/  FFMA.FTZ R69, R226, UR43, -R69 ;  /* 0x0000002be2457c23 */ /* 0x000fe20008010845 */
[----:B------:R-:W-:Y:S01]  /*b3f0*/  FMUL.FTZ R2, R3, R2 ;  /* 0x0000000203027220 */ /* 0x000fe20000410000 */
[----:B------:R-:W-:Y:S01]  /*b400*/  FMUL.FTZ R3, R220, UR43 ;  /* 0x0000002bdc037c20 */ /* 0x000fe20008410000 */
[----:B------:R-:W-:Y:S01]  /*b410*/  FMUL.FTZ R70, R219, UR43 ;  /* 0x0000002bdb467c20 */ /* 0x000fe20008410000 */
[----:B------:R-:W-:Y:S01]  /*b420*/  FMUL.FTZ R69, R4, R69 ;  /* 0x0000004504457220 */ /* 0x000fe20000410000 */
[----:B------:R-:W-:Y:S01]  /*b430*/  FFMA.FTZ R152, -R5, R161, R152 ;  /* 0x000000a105987223 */ /* 0x000fe20000010198 */
[----:B------:R-:W-:Y:S01]  /*b440*/  FFMA.FTZ R3, R226, UR42, R3 ;  /* 0x0000002ae2037c23 */ /* 0x000fe20008010003 */
[----:B------:R-:W-:Y:S01]  /*b450*/  FFMA.FTZ R70, R227, UR42, R70 ;  /* 0x0000002ae3467c23 */ /* 0x000fe20008010046 */
[----:B------:R-:W-:Y:S01]  /*b460*/  FFMA.FTZ R71, R6, R71, R0 ;  /* 0x0000004706477223 */ /* 0x000fe20000010000 */
[----:B------:R-:W-:Y:S01]  /*b470*/  FMUL.FTZ R0, R218, UR43 ;  /* 0x0000002bda007c20 */ /* 0x000fe20008410000 */
[----:B------:R-:W-:Y:S01]  /*b480*/  FFMA.FTZ R3, -R4, R3, -RZ ;  /* 0x0000000304037223 */ /* 0x000fe200000109ff */
[----:B------:R-:W-:Y:S01]  /*b490*/  FMUL.FTZ R4, R219, UR42 ;  /* 0x0000002adb047c20 */ /* 0x000fe20008410000 */
[----:B------:R-:W-:Y:S01]  /*b4a0*/  FFMA.FTZ R152, -R6, R163, R152 ;  /* 0x000000a306987223 */ /* 0x000fe20000010198 */
[----:B------:R-:W-:Y:S01]  /*b4b0*/  FFMA.FTZ R0, R229, UR42, R0 ;  /* 0x0000002ae5007c23 */ /* 0x000fe20008010000 */
[----:B------:R-:W-:Y:S01]  /*b4c0*/  FFMA.FTZ R141, R141, R207, R142 ;  /* 0x000000cf8d8d7223 */ /* 0x000fe2000001008e */
[----:B------:R-:W-:Y:S01]  /*b4d0*/  FFMA.FTZ R4, R227, UR43, -R4 ;  /* 0x0000002be3047c23 */ /* 0x000fe20008010804 */
[C---:B------:R-:W-:Y:S01]  /*b4e0*/  FMUL.FTZ R142, R165.reuse, R214 ;  /* 0x000000d6a58e7220 */ /* 0x040fe20000410000 */
[----:B------:R-:W-:Y:S01]  /*b4f0*/  FFMA.FTZ R144, R146, R216, R144 ;  /* 0x000000d892907223 */ /* 0x000fe20000010090 */
[----:B------:R-:W-:Y:S01]  /*b500*/  FMUL.FTZ R165, R165, R232 ;  /* 0x000000e8a5a57220 */ /* 0x000fe20000410000 */
[C---:B------:R-:W-:Y:S01]  /*b510*/  FMUL.FTZ R4, R5.reuse, R4 ;  /* 0x0000000405047220 */ /* 0x040fe20000410000 */
[----:B------:R-:W-:Y:S01]  /*b520*/  FFMA.FTZ R5, -R5, R70, -RZ ;  /* 0x0000004605057223 */ /* 0x000fe200000109ff */
[----:B------:R-:W-:Y:S01]  /*b530*/  FMUL.FTZ R70, R218, UR42 ;  /* 0x0000002ada467c20 */ /* 0x000fe20008410000 */
[----:B------:R-:W-:Y:S01]  /*b540*/  FFMA.FTZ R115, R146, R231, -R115 ;  /* 0x000000e792737223 */ /* 0x000fe20000010873 */
[----:B------:R-:W-:Y:S01]  /*b550*/  FMUL.FTZ R145, R167, R215 ;  /* 0x000000d7a7917220 */ /* 0x000fe20000410000 */
[C---:B------:R-:W-:Y:S01]  /*b560*/  FFMA.FTZ R165, R164.reuse, R214, R165 ;  /* 0x000000d6a4a57223 */ /* 0x040fe200000100a5 */
[----:B------:R-:W-:Y:S01]  /*b570*/  FFMA.FTZ R70, R229, UR43, -R70 ;  /* 0x0000002be5467c23 */ /* 0x000fe20008010846 */
[-C--:B------:R-:W-:Y:S01]  /*b580*/  FMUL.FTZ R167, R167, R233.reuse ;  /* 0x000000e9a7a77220 */ /* 0x080fe20000410000 */
[----:B------:R-:W-:Y:S01]  /*b590*/  FFMA.FTZ R142, R164, R232, -R142 ;  /* 0x000000e8a48e7223 */ /* 0x000fe2000001088e */
[----:B------:R-:W-:Y:S01]  /*b5a0*/  FFMA.FTZ R145, R166, R233, -R145 ;  /* 0x000000e9a6917223 */ /* 0x000fe20000010891 */
[C---:B------:R-:W-:Y:S01]  /*b5b0*/  FMUL.FTZ R70, R6.reuse, R70 ;  /* 0x0000004606467220 */ /* 0x040fe20000410000 */
[----:B------:R-:W-:Y:S01]  /*b5c0*/  FFMA.FTZ R6, -R6, R0, -RZ ;  /* 0x0000000006067223 */ /* 0x000fe200000109ff */
[----:B------:R-:W-:Y:S01]  /*b5d0*/  FADD.FTZ R0, R56, R56 ;  /* 0x0000003838007221 */ /* 0x000fe20000010000 */
[----:B------:R-:W-:Y:S01]  /*b5e0*/  FFMA.FTZ R167, R166, R215, R167 ;  /* 0x000000d7a6a77223 */ /* 0x000fe200000100a7 */
[----:B------:R-:W-:Y:S01]  /*b5f0*/  FADD.FTZ R62, R204, R62 ;  /* 0x0000003ecc3e7221 */ /* 0x000fe20000010000 */
[----:B------:R-:W-:Y:S01]  /*b600*/  FADD.FTZ R141, -R205, R141 ;  /* 0x0000008dcd8d7221 */ /* 0x000fe20000010100 */
[C---:B------:R-:W-:Y:S01]  /*b610*/  FFMA.FTZ R71, R0.reuse, R114, R71 ;  /* 0x0000007200477223 */ /* 0x040fe20000010047 */
[----:B------:R-:W-:Y:S01]  /*b620*/  FFMA.FTZ R152, -R0, R143, R152 ;  /* 0x0000008f00987223 */ /* 0x000fe20000010198 */
[C---:B------:R-:W-:Y:S01]  /*b630*/  FMUL.FTZ R114, R217.reuse, UR42 ;  /* 0x0000002ad9727c20 */ /* 0x040fe20008410000 */
[----:B------:R-:W-:Y:S01]  /*b640*/  FMUL.FTZ R143, R217, UR43 ;  /* 0x0000002bd98f7c20 */ /* 0x000fe20008410000 */
[----:B------:R-:W-:Y:S01]  /*b650*/  FMUL.FTZ R146, R169, R213 ;  /* 0x000000d5a9927220 */ /* 0x000fe20000410000 */
[----:B------:R-:W-:Y:S01]  /*b660*/  FMUL.FTZ R153, R173, R210 ;  /* 0x000000d2ad997220 */ /* 0x000fe20000410000 */
[C---:B------:R-:W-:Y:S01]  /*b670*/  FFMA.FTZ R114, R230.reuse, UR43, -R114 ;  /* 0x0000002be6727c23 */ /* 0x040fe20008010872 */
[----:B------:R-:W-:Y:S01]  /*b680*/  FFMA.FTZ R143, R230, UR42, R143 ;  /* 0x0000002ae68f7c23 */ /* 0x000fe2000801008f */
[-C--:B------:R-:W-:Y:S01]  /*b690*/  FFMA.FTZ R146, R168, R234.reuse, -R146 ;  /* 0x000000eaa8927223 */ /* 0x080fe20000010892 */
[----:B------:R-:W-:Y:S01]  /*b6a0*/  FMUL.FTZ R169, R169, R234 ;  /* 0x000000eaa9a97220 */ /* 0x000fe20000410000 */
[C---:B------:R-:W-:Y:S01]  /*b6b0*/  FMUL.FTZ R114, R0.reuse, R114 ;  /* 0x0000007200727220 */ /* 0x040fe20000410000 */
[----:B------:R-:W-:Y:S01]  /*b6c0*/  FFMA.FTZ R143, -R0, R143, -RZ ;  /* 0x0000008f008f7223 */ /* 0x000fe200000109ff */
[----:B------:R-:W-:Y:S01]  /*b6d0*/  FADD.FTZ R0, R55, R55 ;  /* 0x0000003737007221 */ /* 0x000fe20000010000 */
[----:B------:R-:W-:Y:S01]  /*b6e0*/  FFMA.FTZ R153, R172, R235, -R153 ;  /* 0x000000ebac997223 */ /* 0x000fe20000010899 */
[----:B------:R-:W-:Y:S01]  /*b6f0*/  FFMA.FTZ R169, R168, R213, R169 ;  /* 0x000000d5a8a97223 */ /* 0x000fe200000100a9 */
[----:B------:R-:W-:Y:S01]  /*b700*/  FMUL.FTZ R173, R173, R235 ;  /* 0x000000ebadad7220 */ /* 0x000fe20000410000 */
[C---:B------:R-:W-:Y:S01]  /*b710*/  FFMA.FTZ R144, -R0.reuse, R144, R152 ;  /* 0x0000009000907223 */ /* 0x040fe20000010198 */
[----:B------:R-:W-:Y:S01]  /*b720*/  FFMA.FTZ R115, R0, R115, R71 ;  /* 0x0000007300737223 */ /* 0x000fe20000010047 */
[----:B------:R-:W-:Y:S01]  /*b730*/  FMUL.FTZ R154, R175, R209 ;  /* 0x000000d1af9a7220 */ /* 0x000fe20000410000 */
[----:B------:R-:W-:Y:S01]  /*b740*/  FFMA.FTZ R173, R172, R210, R173 ;  /* 0x000000d2acad7223 */ /* 0x000fe200000100ad */
[C---:B------:R-:W-:Y:S01]  /*b750*/  FFMA.FTZ R144, -R7.reuse, R165, R144 ;  /* 0x000000a507907223 */ /* 0x040fe20000010190 */
[----:B------:R-:W-:Y:S01]  /*b760*/  FFMA.FTZ R142, R7, R142, R115 ;  /* 0x0000008e078e7223 */ /* 0x000fe20000010073 */
[-C--:B------:R-:W-:Y:S01]  /*b770*/  FMUL.FTZ R175, R175, R236.reuse ;  /* 0x000000ecafaf7220 */ /* 0x080fe20000410000 */
[----:B------:R-:W-:Y:S01]  /*b780*/  FFMA.FTZ R154, R174, R236, -R154 ;  /* 0x000000ecae9a7223 */ /* 0x000fe2000001089a */
        /* <DEDUP_REMOVED lines=8> */
[----:B------:R-:W-:Y:S01]  /*b810*/  FFMA.FTZ R175, R174, R209, R175 ;  /* 0x000000d1aeaf7223 */ /* 0x000fe200000100af */
[----:B------:R-:W-:Y:S01]  /*b820*/  FFMA.FTZ R142, R10, R151, R142 ;  /* 0x000000970a8e7223 */ /* 0x000fe2000001008e */
[C---:B------:R-:W-:Y:S01]  /*b830*/  FMUL.FTZ R144, R8.reuse, R144 ;  /* 0x0000009008907220 */ /* 0x040fe20000410000 */
[----:B------:R-:W-:Y:S01]  /*b840*/  FFMA.FTZ R8, -R8, R145, -RZ ;  /* 0x0000009108087223 */ /* 0x000fe200000109ff */
[CC--:B------:R-:W-:Y:S01]  /*b850*/  FMUL.FTZ R145, R109.reuse, -R62.reuse ;  /* 0x8000003e6d917220 */ /* 0x0c0fe20000410000 */
[----:B------:R-:W-:Y:S01]  /*b860*/  FMUL.FTZ R109, R109, -R141 ;  /* 0x8000008d6d6d7220 */ /* 0x000fe20000410000 */
[----:B------:R-:W-:Y:S01]  /*b870*/  FFMA.FTZ R153, R11, R153, R142 ;  /* 0x000000990b997223 */ /* 0x000fe2000001008e */
[----:B------:R-:W-:Y:S01]  /*b880*/  FMUL.FTZ R142, R210, UR43 ;  /* 0x0000002bd28e7c20 */ /* 0x000fe20008410000 */
[C---:B------:R-:W-:Y:S01]  /*b890*/  FFMA.FTZ R145, R110.reuse, R141, R145 ;  /* 0x0000008d6e917223 */ /* 0x040fe20000010091 */
[----:B------:R-:W-:Y:S01]  /*b8a0*/  FFMA.FTZ R110, R110, R62, -R109 ;  /* 0x0000003e6e6e7223 */ /* 0x000fe2000001086d */
[----:B------:R-:W-:Y:S01]  /*b8b0*/  FFMA.FTZ R154, R12, R154, R153 ;  /* 0x0000009a0c9a7223 */ /* 0x000fe20000010099 */
[----:B------:R-:W-:Y:S01]  /*b8c0*/  FFMA.FTZ R142, R235, UR42, R142 ;  /* 0x0000002aeb8e7c23 */ /* 0x000fe2000801008e */
[----:B------:R-:W-:Y:S01]  /*b8d0*/  FADD.FTZ R203, -R203, R145 ;  /* 0x00000091cbcb7221 */ /* 0x000fe20000010100 */
[----:B------:R-:W-:Y:S01]  /*b8e0*/  FADD.FTZ R202, R202, R110 ;  /* 0x0000006ecaca7221 */ /* 0x000fe20000010000 */
[C---:B------:R-:W-:Y:S01]  /*b8f0*/  FMUL.FTZ R71, R216.reuse, UR42 ;  /* 0x0000002ad8477c20 */ /* 0x040fe20008410000 */
[----:B------:R-:W-:Y:S01]  /*b900*/  FMUL.FTZ R152, R216, UR43 ;  /* 0x0000002bd8987c20 */ /* 0x000fe20008410000 */
[CC--:B------:R-:W-:Y:S01]  /*b910*/  FMUL.FTZ R109, R111.reuse, -R203.reuse ;  /* 0x800000cb6f6d7220 */ /* 0x0c0fe20000410000 */
[-C--:B------:R-:W-:Y:S01]  /*b920*/  FMUL.FTZ R110, R111, -R202.reuse ;  /* 0x800000ca6f6e7220 */ /* 0x080fe20000410000 */
[----:B------:R-:W-:Y:S01]  /*b930*/  FMUL.FTZ R111, R213, UR43 ;  /* 0x0000002bd56f7c20 */ /* 0x000fe20008410000 */
[C---:B------:R-:W-:Y:S01]  /*b940*/  FFMA.FTZ R71, R231.reuse, UR43, -R71 ;  /* 0x0000002be7477c23 */ /* 0x040fe20008010847 */
[C---:B------:R-:W-:Y:S01]  /*b950*/  FFMA.FTZ R109, R112.reuse, R202, -R109 ;  /* 0x000000ca706d7223 */ /* 0x040fe2000001086d */
[----:B------:R-:W-:Y:S01]  /*b960*/  FFMA.FTZ R112, R112, R203, R110 ;  /* 0x000000cb70707223 */ /* 0x000fe2000001006e */
[----:B------:R-:W-:Y:S01]  /*b970*/  FFMA.FTZ R146, R234, UR42, R111 ;  /* 0x0000002aea927c23 */ /* 0x000fe2000801006f */
[----:B------:R-:W-:Y:S01]  /*b980*/  FFMA.FTZ R152, R231, UR42, R152 ;  /* 0x0000002ae7987c23 */ /* 0x000fe20008010098 */
[----:B------:R-:W-:Y:S01]  /*b990*/  FADD.FTZ R200, R200, R109 ;  /* 0x0000006dc8c87221 */ /* 0x000fe20000010000 */
[----:B------:R-:W-:Y:S01]  /*b9a0*/  FMUL.FTZ R109, R213, UR42 ;  /* 0x0000002ad56d7c20 */ /* 0x000fe20008410000 */
[----:B------:R-:W-:Y:S01]  /*b9b0*/  FADD.FTZ R201, -R201, R112 ;  /* 0x00000070c9c97221 */ /* 0x000fe20000010100 */
[----:B------:R-:W-:Y:S01]  /*b9c0*/  FMUL.FTZ R112, R239, UR43 ;  /* 0x0000002bef707c20 */ /* 0x000fe20008410000 */
[C---:B------:R-:W-:Y:S01]  /*b9d0*/  FMUL.FTZ R145, R113.reuse, -R200 ;  /* 0x800000c871917220 */ /* 0x040fe20000410000 */
[----:B------:R-:W-:Y:S01]  /*b9e0*/  FFMA.FTZ R110, R234, UR43, -R109 ;  /* 0x0000002bea6e7c23 */ /* 0x000fe2000801086d */
[----:B------:R-:W-:Y:S01]  /*b9f0*/  FMUL.FTZ R111, R113, -R201 ;  /* 0x800000c9716f7220 */ /* 0x000fe20000410000 */
[----:B------:R-:W-:Y:S01]  /*ba00*/  FFMA.FTZ R113, R223, UR42, R112 ;  /* 0x0000002adf717c23 */ /* 0x000fe20008010070 */
[----:B------:R-:W-:Y:S01]  /*ba10*/  FMUL.FTZ R71, R0, R71 ;  /* 0x0000004700477220 */ /* 0x000fe20000410000 */
[----:B------:R-:W-:Y:S01]  /*ba20*/  FMUL.FTZ R109, R9, R110 ;  /* 0x0000006e096d7220 */ /* 0x000fe20000410000 */
[C---:B------:R-:W-:Y:S01]  /*ba30*/  FFMA.FTZ R110, R116.reuse, R201, R145 ;  /* 0x000000c9746e7223 */ /* 0x040fe20000010091 */
[----:B------:R-:W-:Y:S01]  /*ba40*/  FFMA.FTZ R111, R116, R200, -R111 ;  /* 0x000000c8746f7223 */ /* 0x000fe2000001086f */
[----:B------:R-:W-:Y:S01]  /*ba50*/  FMUL.FTZ R116, R212, UR42 ;  /* 0x0000002ad4747c20 */ /* 0x000fe20008410000 */
[----:B------:R-:W-:Y:S01]  /*ba60*/  FFMA.FTZ R0, -R0, R152, -RZ ;  /* 0x0000009800007223 */ /* 0x000fe200000109ff */
[----:B------:R-:W-:Y:S01]  /*ba70*/  FADD.FTZ R199, -R199, R110 ;  /* 0x0000006ec7c77221 */ /* 0x000fe20000010100 */
[----:B------:R-:W-:Y:S01]  /*ba80*/  FADD.FTZ R198, R198, R111 ;  /* 0x0000006fc6c67221 */ /* 0x000fe20000010000 */
[----:B------:R-:W-:Y:S01]  /*ba90*/  FMUL.FTZ R110, R239, UR42 ;  /* 0x0000002aef6e7c20 */ /* 0x000fe20008410000 */
[----:B------:R-:W-:Y:S01]  /*baa0*/  FFMA.FTZ R9, -R9, R146, -RZ ;  /* 0x0000009209097223 */ /* 0x000fe200000109ff */
[CC--:B------:R-:W-:Y:S01]  /*bab0*/  FMUL.FTZ R111, R117.reuse, -R199.reuse ;  /* 0x800000c7756f7220 */ /* 0x0c0fe20000410000 */
[-C--:B------:R-:W-:Y:S01]  /*bac0*/  FMUL.FTZ R112, R117, -R198.reuse ;  /* 0x800000c675707220 */ /* 0x080fe20000410000 */
[----:B------:R-:W-:Y:S01]  /*bad0*/  FFMA.FTZ R145, R223, UR43, -R110 ;  /* 0x0000002bdf917c23 */ /* 0x000fe2000801086e */
[----:B------:R-:W-:Y:S01]  /*bae0*/  FMUL.FTZ R115, R214, UR42 ;  /* 0x0000002ad6737c20 */ /* 0x000fe20008410000 */
[C---:B------:R-:W-:Y:S01]  /*baf0*/  FFMA.FTZ R111, R118.reuse, R198, -R111 ;  /* 0x000000c6766f7223 */ /* 0x040fe2000001086f */
[----:B------:R-:W-:Y:S01]  /*bb00*/  FFMA.FTZ R112, R118, R199, R112 ;  /* 0x000000c776707223 */ /* 0x000fe20000010070 */
[----:B------:R-:W-:Y:S01]  /*bb10*/  FMUL.FTZ R118, R212, UR43 ;  /* 0x0000002bd4767c20 */ /* 0x000fe20008410000 */
[----:B------:R-:W-:Y:S01]  /*bb20*/  FMUL.FTZ R110, R14, R145 ;  /* 0x000000910e6e7220 */ /* 0x000fe20000410000 */
[----:B------:R-:W-:Y:S01]  /*bb30*/  FADD.FTZ R196, R196, R111 ;  /* 0x0000006fc4c47221 */ /* 0x000fe20000010000 */
[----:B------:R-:W-:Y:S01]  /*bb40*/  FFMA.FTZ R14, -R14, R113, -RZ ;  /* 0x000000710e0e7223 */ /* 0x000fe200000109ff */
[C---:B------:R-:W-:Y:S01]  /*bb50*/  FFMA.FTZ R111, R211.reuse, UR43, -R116 ;  /* 0x0000002bd36f7c23 */ /* 0x040fe20008010874 */
[----:B------:R-:W-:Y:S01]  /*bb60*/  FFMA.FTZ R113, R211, UR42, R118 ;  /* 0x0000002ad3717c23 */ /* 0x000fe20008010076 */
[----:B------:R-:W-:Y:S01]  /*bb70*/  FADD.FTZ R197, -R197, R112 ;  /* 0x00000070c5c57221 */ /* 0x000fe20000010100 */
[----:B------:R-:W-:Y:S01]  /*bb80*/  FMUL.FTZ R118, R210, UR42 ;  /* 0x0000002ad2767c20 */ /* 0x000fe20008410000 */
[C---:B------:R-:W-:Y:S01]  /*bb90*/  FMUL.FTZ R112, R10.reuse, R111 ;  /* 0x0000006f0a707220 */ /* 0x040fe20000410000 */
[C---:B------:R-:W-:Y:S01]  /*bba0*/  FFMA.FTZ R111, -R10.reuse, R113, -RZ ;  /* 0x000000710a6f7223 */ /* 0x040fe200000109ff */
[CC--:B------:R-:W-:Y:S01]  /*bbb0*/  FMUL.FTZ R113, R119.reuse, -R196.reuse ;  /* 0x800000c477717220 */ /* 0x0c0fe20000410000 */
[----:B------:R-:W-:Y:S01]  /*bbc0*/  FMUL.FTZ R119, R119, -R197 ;  /* 0x800000c577777220 */ /* 0x000fe20000410000 */
[----:B------:R-:W-:Y:S01]  /*bbd0*/  FFMA.FTZ R10, -R10, R171, R167 ;  /* 0x000000ab0a0a7223 */ /* 0x000fe200000101a7 */
[----:B------:R-:W-:Y:S01]  /*bbe0*/  FFMA.FTZ R118, R235, UR43, -R118 ;  /* 0x0000002beb767c23 */ /* 0x000fe20008010876 */
[C---:B------:R-:W-:Y:S01]  /*bbf0*/  FFMA.FTZ R116, R120.reuse, R197, R113 ;  /* 0x000000c578747223 */ /* 0x040fe20000010071 */
[----:B------:R-:W-:Y:S01]  /*bc00*/  FFMA.FTZ R119, R120, R196, -R119 ;  /* 0x000000c478777223 */ /* 0x000fe20000010877 */
[C---:B------:R-:W-:Y:S01]  /*bc10*/  FFMA.FTZ R113, -R11.reuse, R142, -RZ ;  /* 0x0000008e0b717223 */ /* 0x040fe200000109ff */
[----:B------:R-:W-:Y:S01]  /*bc20*/  FMUL.FTZ R117, R11, R118 ;  /* 0x000000760b757220 */ /* 0x000fe20000410000 */
[----:B------:R-:W-:Y:S01]  /*bc30*/  FADD.FTZ R116, -R195, R116 ;  /* 0x00000074c3747221 */ /* 0x000fe20000010100 */
[----:B------:R-:W-:Y:S01]  /*bc40*/  FADD.FTZ R194, R194, R119 ;  /* 0x00000077c2c27221 */ /* 0x000fe20000010000 */
[----:B------:R-:W-:Y:S01]  /*bc50*/  FFMA.FTZ R10, -R11, R173, R10 ;  /* 0x000000ad0b0a7223 */ /* 0x000fe2000001010a */
[----:B------:R-:W-:Y:S01]  /*bc60*/  FMUL.FTZ R145, R209, UR43 ;  /* 0x0000002bd1917c20 */ /* 0x000fe20008410000 */
[C---:B------:R-:W-:Y:S01]  /*bc70*/  FMUL.FTZ R119, R121.reuse, -R116 ;  /* 0x8000007479777220 */ /* 0x040fe20000410000 */
[-C--:B------:R-:W-:Y:S01]  /*bc80*/  FMUL.FTZ R121, R121, -R194.reuse ;  /* 0x800000c279797220 */ /* 0x080fe20000410000 */
[----:B------:R-:W-:Y:S01]  /*bc90*/  MOV R142, UR7 ;  /* 0x00000007008e7c02 */ /* 0x000fe20008000f00 */
[----:B------:R-:W-:Y:S01]  /*bca0*/  FFMA.FTZ R145, R236, UR42, R145 ;  /* 0x0000002aec917c23 */ /* 0x000fe20008010091 */
[C---:B------:R-:W-:Y:S01]  /*bcb0*/  FFMA.FTZ R11, R124.reuse, R194, -R119 ;  /* 0x000000c27c0b7223 */ /* 0x040fe20000010877 */
[----:B------:R-:W-:Y:S01]  /*bcc0*/  FMUL.FTZ R119, R209, UR42 ;  /* 0x0000002ad1777c20 */ /* 0x000fe20008410000 */
[----:B------:R-:W-:Y:S01]  /*bcd0*/  FFMA.FTZ R124, R124, R116, R121 ;  /* 0x000000747c7c7223 */ /* 0x000fe20000010079 */
[----:B------:R-:W-:Y:S01]  /*bce0*/  FFMA.FTZ R120, -R12, R145, -RZ ;  /* 0x000000910c787223 */ /* 0x000fe200000109ff */
[----:B------:R-:W-:Y:S01]  /*bcf0*/  FADD.FTZ R11, R192, R11 ;  /* 0x0000000bc00b7221 */ /* 0x000fe20000010000 */
[----:B------:R-:W-:Y:S01]  /*bd00*/  FFMA.FTZ R121, R236, UR43, -R119 ;  /* 0x0000002bec797c23 */ /* 0x000fe20008010877 */
[----:B------:R-:W-:Y:S01]  /*bd10*/  FADD.FTZ R193, -R193, R124 ;  /* 0x0000007cc1c17221 */ /* 0x000fe20000010100 */
[----:B------:R-:W-:Y:S01]  /*bd20*/  @!P1 LEA R142, R142, R89, 0x4 ;  /* 0x000000598e8e9211 */ /* 0x000fe200078e20ff */
[C---:B------:R-:W-:Y:S01]  /*bd30*/  FMUL.FTZ R119, R125.reuse, -R11 ;  /* 0x8000000b7d777220 */ /* 0x040fe20000410000 */
[C---:B------:R-:W-:Y:S01]  /*bd40*/  FMUL.FTZ R118, R12.reuse, R121 ;  /* 0x000000790c767220 */ /* 0x040fe20000410000 */
[----:B------:R-:W-:Y:S01]  /*bd50*/  FMUL.FTZ R124, R125, -R193 ;  /* 0x800000c17d7c7220 */ /* 0x000fe20000410000 */
[----:B------:R-:W-:Y:S01]  /*bd60*/  FFMA.FTZ R12, -R12, R175, R10 ;  /* 0x000000af0c0c7223 */ /* 0x000fe2000001010a */
[C---:B------:R-:W-:Y:S01]  /*bd70*/  FFMA.FTZ R119, R126.reuse, R193, R119 ;  /* 0x000000c17e777223 */ /* 0x040fe20000010077 */
[----:B------:R0:W-:Y:S01]  /*bd80*/  @!P1 STS.128 [R142+0x4be0], R64 ;  /* 0x004be0408e009388 */ /* 0x0001e20000000c00 */
[----:B------:R-:W-:Y:S01]  /*bd90*/  FFMA.FTZ R10, R126, R11, -R124 ;  /* 0x0000000b7e0a7223 */ /* 0x000fe2000001087c */
[----:B------:R-:W-:Y:S01]  /*bda0*/  SHF.L.U32 R126, R94, 0x5, RZ ;  /* 0x000000055e7e7819 */ /* 0x000fe200000006ff */
[----:B------:R-:W-:Y:S01]  /*bdb0*/  FADD.FTZ R150, -R150, R119 ;  /* 0x0000007796967221 */ /* 0x000fe20000010100 */
[----:B------:R-:W-:Y:S01]  /*bdc0*/  FMUL.FTZ R152, R214, UR43 ;  /* 0x0000002bd6987c20 */ /* 0x000fe20008410000 */
[----:B------:R-:W-:Y:S01]  /*bdd0*/  FADD.FTZ R10, R149, R10 ;  /* 0x0000000a950a7221 */ /* 0x000fe20000010000 */
[----:B------:R-:W-:Y:S01]  /*bde0*/  LEA.HI.SX32 R126, R126, R126, 0x1b ;  /* 0x0000007e7e7e7211 */ /* 0x000fe200078fdaff */
[C---:B------:R-:W-:Y:S01]  /*bdf0*/  FMUL.FTZ R119, R127.reuse, -R150 ;  /* 0x800000967f777220 */ /* 0x040fe20000410000 */
[----:B------:R-:W-:Y:S01]  /*be00*/  FFMA.FTZ R115, R232, UR43, -R115 ;  /* 0x0000002be8737c23 */ /* 0x000fe20008010873 */
[-C--:B------:R-:W-:Y:S01]  /*be10*/  FMUL.FTZ R127, R127, -R10.reuse ;  /* 0x8000000a7f7f7220 */ /* 0x080fe20000410000 */
[----:B------:R-:W-:Y:S01]  /*be20*/  LEA R121, R126, R89, 0x2 ;  /* 0x000000597e797211 */ /* 0x000fe200078e10ff */
[----:B------:R-:W-:Y:S01]  /*be30*/  FFMA.FTZ R124, R128, R10, -R119 ;  /* 0x0000000a807c7223 */ /* 0x000fe20000010877 */
[----:B------:R-:W-:Y:S01]  /*be40*/  FFMA.FTZ R152, R232, UR42, R152 ;  /* 0x0000002ae8987c23 */ /* 0x000fe20008010098 */
[----:B------:R-:W-:Y:S01]  /*be50*/  FFMA.FTZ R125, R128, R150, R127 ;  /* 0x00000096807d7223 */ /* 0x000fe2000001007f */
[----:B------:R-:W-:Y:S01]  /*be60*/  FFMA.FTZ R225, -R86, R104, R225 ;  /* 0x0000006856e17223 */ /* 0x000fe200000101e1 */
[----:B------:R-:W-:Y:S01]  /*be70*/  FADD.FTZ R147, R147, R124 ;  /* 0x0000007c93937221 */ /* 0x000fe20000010000 */
[----:B------:R1:W-:Y:S01]  /*be80*/  STS [R121+0x1080], R63 ;  /* 0x0010803f79007388 */ /* 0x0003e20000000800 */
[----:B------:R-:W-:Y:S01]  /*be90*/  FADD.FTZ R125, -R148, R125 ;  /* 0x0000007d947d7221 */ /* 0x000fe20000010100 */
[----:B0-----:R-:W-:Y:S01]  /*bea0*/  FFMA.FTZ R65, -R88, R106, R222 ;  /* 0x0000006a58417223 */ /* 0x001fe200000101de */
[C---:B------:R-:W-:Y:S01]  /*beb0*/  FMUL.FTZ R127, R129.reuse, -R147 ;  /* 0x80000093817f7220 */ /* 0x040fe20000410000 */
[----:B------:R0:W-:Y:S01]  /*bec0*/  STS [R121+0x1088], R61 ;  /* 0x0010883d79007388 */ /* 0x0001e20000000800 */
[----:B------:R-:W-:Y:S01]  /*bed0*/  FMUL.FTZ R124, R129, -R125 ;  /* 0x8000007d817c7220 */ /* 0x000fe20000410000 */
[----:B------:R-:W-:Y:S01]  /*bee0*/  FFMA.FTZ R67, -R87, R105, R224 ;  /* 0x0000006957437223 */ /* 0x000fe200000101e0 */
[C---:B------:R-:W-:Y:S01]  /*bef0*/  FFMA.FTZ R126, R130.reuse, R125, R127 ;  /* 0x0000007d827e7223 */ /* 0x040fe2000001007f */
[----:B------:R2:W-:Y:S01]  /*bf00*/  STS [R121+0x109c], R3 ;  /* 0x00109c0379007388 */ /* 0x0005e20000000800 */
[----:B------:R-:W-:Y:S01]  /*bf10*/  FFMA.FTZ R127, R130, R147, -R124 ;  /* 0x00000093827f7223 */ /* 0x000fe2000001087c */
[----:B------:R-:W-:Y:S01]  /*bf20*/  FMUL.FTZ R115, R7, R115 ;  /* 0x0000007307737220 */ /* 0x000fe20000410000 */
[----:B------:R-:W-:Y:S01]  /*bf30*/  FADD.FTZ R64, -R191, R126 ;  /* 0x0000007ebf407221 */ /* 0x000fe20000010100 */
[----:B------:R4:W-:Y:S01]  /*bf40*/  STS [R121+0x1090], R2 ;  /* 0x0010900279007388 */ /* 0x0009e20000000800 */
[----:B------:R-:W-:Y:S01]  /*bf50*/  FADD.FTZ R190, R190, R127 ;  /* 0x0000007fbebe7221 */ /* 0x000fe20000010000 */
[----:B------:R-:W-:Y:S01]  /*bf60*/  FFMA.FTZ R7, -R7, R152, -RZ ;  /* 0x0000009807077223 */ /* 0x000fe200000109ff */
[C---:B-1----:R-:W-:Y:S01]  /*bf70*/  FMUL.FTZ R63, R131.reuse, -R64 ;  /* 0x80000040833f7220 */ /* 0x042fe20000410000 */
[----:B------:R1:W-:Y:S01]  /*bf80*/  STS [R121+0x10a0], R4 ;  /* 0x0010a00479007388 */ /* 0x0003e20000000800 */
[----:B------:R-:W-:Y:S01]  /*bf90*/  FMUL.FTZ R131, R131, -R190 ;  /* 0x800000be83837220 */ /* 0x000fe20000410000 */
[----:B------:R-:W-:Y:S01]  /*bfa0*/  FFMA.FTZ R227, -R84, R102, R227 ;  /* 0x0000006654e37223 */ /* 0x000fe200000101e3 */
[C---:B0-----:R-:W-:Y:S01]  /*bfb0*/  FFMA.FTZ R61, R132.reuse, R190, -R63 ;  /* 0x000000be843d7223 */ /* 0x041fe2000001083f */
[----:B------:R-:W-:Y:S01]  /*bfc0*/  STS [R121+0x10bc], R0 ;  /* 0x0010bc0079007388 */ /* 0x000fe20000000800 */
[----:B------:R-:W-:Y:S01]  /*bfd0*/  FFMA.FTZ R132, R132, R64, R131 ;  /* 0x0000004084847223 */ /* 0x000fe20000010083 */
[----:B------:R-:W-:Y:S01]  /*bfe0*/  FFMA.FTZ R232, -R80, R100, R232 ;  /* 0x0000006450e87223 */ /* 0x000fe200000101e8 */
[----:B------:R-:W-:Y:S01]  /*bff0*/  FADD.FTZ R61, R188, R61 ;  /* 0x0000003dbc3d7221 */ /* 0x000fe20000010000 */
[----:B------:R0:W-:Y:S01]  /*c000*/  STS [R121+0x10ac], R6 ;  /* 0x0010ac0679007388 */ /* 0x0001e20000000800 */
[----:B------:R-:W-:Y:S01]  /*c010*/  FADD.FTZ R189, -R189, R132 ;  /* 0x00000084bdbd7221 */ /* 0x000fe20000010100 */
[----:B------:R-:W-:Y:S01]  /*c020*/  FFMA.FTZ R119, R13, R156, R154 ;  /* 0x0000009c0d777223 */ /* 0x000fe2000001009a */
[C---:B--2---:R-:W-:Y:S01]  /*c030*/  FMUL.FTZ R3, R133.reuse, -R61 ;  /* 0x8000003d85037220 */ /* 0x044fe20000410000 */
[----:B------:R-:W-:Y:S01]  /*c040*/  STS [R121+0x10d4], R9 ;  /* 0x0010d40979007388 */ /* 0x000fe20000000800 */
[-C--:B----4-:R-:W-:Y:S01]  /*c050*/  FMUL.FTZ R2, R133, -R189.reuse ;  /* 0x800000bd85027220 */ /* 0x090fe20000410000 */
[----:B------:R-:W-:Y:S01]  /*c060*/  FFMA.FTZ R129, -R78, R98, R234 ;  /* 0x000000624e817223 */ /* 0x000fe200000101ea */
[C---:B-1----:R-:W-:Y:S01]  /*c070*/  FFMA.FTZ R4, R134.reuse, R189, R3 ;  /* 0x000000bd86047223 */ /* 0x042fe20000010003 */
[----:B------:R1:W-:Y:S01]  /*c080*/  STS [R121+0x10cc], R8 ;  /* 0x0010cc0879007388 */ /* 0x0003e20000000800 */
[----:B------:R-:W-:Y:S01]  /*c090*/  FFMA.FTZ R3, R134, R61, -R2 ;  /* 0x0000003d86037223 */ /* 0x000fe20000010802 */
[----:B0-----:R-:W-:Y:S01]  /*c0a0*/  FMUL.FTZ R6, R208, UR42 ;  /* 0x0000002ad0067c20 */ /* 0x001fe20008410000 */
[----:B------:R-:W-:Y:S01]  /*c0b0*/  FADD.FTZ R2, -R187, R4 ;  /* 0x00000004bb027221 */ /* 0x000fe20000010100 */
[----:B------:R-:W-:Y:S01]  /*c0c0*/  STS [R121+0x1084], R60 ;  /* 0x0010843c79007388 */ /* 0x000fe20000000800 */
[----:B------:R-:W-:Y:S01]  /*c0d0*/  FADD.FTZ R186, R186, R3 ;  /* 0x00000003baba7221 */ /* 0x000fe20000010000 */
[----:B------:R-:W-:Y:S01]  /*c0e0*/  FFMA.FTZ R6, R237, UR43, -R6 ;  /* 0x0000002bed067c23 */ /* 0x000fe20008010806 */
[C---:B------:R-:W-:Y:S01]  /*c0f0*/  FMUL.FTZ R3, R135.reuse, -R2 ;  /* 0x8000000287037220 */ /* 0x040fe20000410000 */
[----:B------:R0:W-:Y:S01]  /*c100*/  STS [R121+0x1094], R68 ;  /* 0x0010944479007388 */ /* 0x0001e20000000800 */
[-C--:B------:R-:W-:Y:S01]  /*c110*/  FMUL.FTZ R135, R135, -R186.reuse ;  /* 0x800000ba87877220 */ /* 0x080fe20000410000 */
[----:B-1----:R-:W-:Y:S01]  /*c120*/  FMUL.FTZ R8, R208, UR43 ;  /* 0x0000002bd0087c20 */ /* 0x002fe20008410000 */
[C---:B------:R-:W-:Y:S01]  /*c130*/  FFMA.FTZ R3, R136.reuse, R186, -R3 ;  /* 0x000000ba88037223 */ /* 0x040fe20000010803 */
[----:B------:R-:W-:Y:S01]  /*c140*/  FMUL.FTZ R66, R13, R6 ;  /* 0x000000060d427220 */ /* 0x000fe20000410000 */
[----:B------:R-:W-:Y:S01]  /*c150*/  FFMA.FTZ R136, R136, R2, R135 ;  /* 0x0000000288887223 */ /* 0x000fe20000010087 */
[----:B------:R-:W-:Y:S01]  /*c160*/  FFMA.FTZ R8, R237, UR42, R8 ;  /* 0x0000002aed087c23 */ /* 0x000fe20008010008 */
[----:B------:R-:W-:Y:S01]  /*c170*/  FADD.FTZ R63, R184, R3 ;  /* 0x00000003b83f7221 */ /* 0x000fe20000010000 */
[----:B------:R1:W-:Y:S01]  /*c180*/  STS [R121+0x10a8], R70 ;  /* 0x0010a84679007388 */ /* 0x0003e20000000800 */
[----:B------:R-:W-:Y:S01]  /*c190*/  FADD.FTZ R185, -R185, R136 ;  /* 0x00000088b9b97221 */ /* 0x000fe20000010100 */
[----:B0-----:R-:W-:Y:S01]  /*c1a0*/  FFMA.FTZ R68, -R13, R8, -RZ ;  /* 0x000000080d447223 */ /* 0x001fe200000109ff */
[C---:B------:R-:W-:Y:S01]  /*c1b0*/  FMUL.FTZ R3, R137.reuse, -R63 ;  /* 0x8000003f89037220 */ /* 0x040fe20000410000 */
[----:B------:R0:W-:Y:S01]  /*c1c0*/  STS [R121+0x10f0], R66 ;  /* 0x0010f04279007388 */ /* 0x0001e20000000800 */
[----:B------:R-:W-:Y:S01]  /*c1d0*/  FMUL.FTZ R0, R137, -R185 ;  /* 0x800000b989007220 */ /* 0x000fe20000410000 */
[----:B------:R-:W-:Y:S01]  /*c1e0*/  FMUL.FTZ R156, R78, R197 ;  /* 0x000000c54e9c7220 */ /* 0x000fe20000410000 */
[C---:B------:R-:W-:Y:S01]  /*c1f0*/  FFMA.FTZ R4, R138.reuse, R185, R3 ;  /* 0x000000b98a047223 */ /* 0x040fe20000010003 */
[----:B------:R-:W-:Y:S01]  /*c200*/  STS [R121+0x10f4], R68 ;  /* 0x0010f44479007388 */ /* 0x000fe20000000800 */
[----:B------:R-:W-:Y:S01]  /*c210*/  FFMA.FTZ R3, R138, R63, -R0 ;  /* 0x0000003f8a037223 */ /* 0x000fe20000010800 */
[----:B-1----:R-:W-:Y:S01]  /*c220*/  FMUL.FTZ R70, R86, R185 ;  /* 0x000000b956467220 */ /* 0x002fe20000410000 */
[----:B------:R-:W-:Y:S01]  /*c230*/  FADD.FTZ R4, -R183, R4 ;  /* 0x00000004b7047221 */ /* 0x000fe20000010100 */
[----:B------:R-:W-:Y:S01]  /*c240*/  STS [R121+0x10a4], R5 ;  /* 0x0010a40579007388 */ /* 0x000fe20000000800 */
[----:B------:R-:W-:Y:S01]  /*c250*/  FADD.FTZ R182, R182, R3 ;  /* 0x00000003b6b67221 */ /* 0x000fe20000010000 */
[----:B------:R-:W-:Y:S01]  /*c260*/  FMUL.FTZ R134, R79, R194 ;  /* 0x000000c24f867220 */ /* 0x000fe20000410000 */
[C---:B------:R-:W-:Y:S01]  /*c270*/  FMUL.FTZ R3, R139.reuse, -R4 ;  /* 0x800000048b037220 */ /* 0x040fe20000410000 */
[----:B------:R1:W-:Y:S01]  /*c280*/  STS [R121+0x1098], R69 ;  /* 0x0010984579007388 */ /* 0x0003e20000000800 */
[-C--:B------:R-:W-:Y:S01]  /*c290*/  FMUL.FTZ R139, R139, -R182.reuse ;  /* 0x800000b68b8b7220 */ /* 0x080fe20000410000 */
[CC--:B------:R-:W-:Y:S01]  /*c2a0*/  FMUL.FTZ R8, R87.reuse, R182.reuse ;  /* 0x000000b657087220 */ /* 0x0c0fe20000410000 */
[C---:B------:R-:W-:Y:S01]  /*c2b0*/  FFMA.FTZ R3, R140.reuse, R182, -R3 ;  /* 0x000000b68c037223 */ /* 0x040fe20000010803 */
[----:B------:R2:W-:Y:S01]  /*c2c0*/  STS [R121+0x10c4], R7 ;  /* 0x0010c40779007388 */ /* 0x0005e20000000800 */
[----:B------:R-:W-:Y:S01]  /*c2d0*/  FFMA.FTZ R140, R140, R4, R139 ;  /* 0x000000048c8c7223 */ /* 0x000fe2000001008b */
[----:B0-----:R-:W-:Y:S01]  /*c2e0*/  FMUL.FTZ R66, R122, R8 ;  /* 0x000000087a427220 */ /* 0x001fe20000410000 */
[----:B------:R-:W-:Y:S01]  /*c2f0*/  FADD.FTZ R9, R180, R3 ;  /* 0x00000003b4097221 */ /* 0x000fe20000010000 */
[----:B------:R-:W-:Y:S01]  /*c300*/  FMUL.FTZ R3, R87, R4 ;  /* 0x0000000457037220 */ /* 0x000fe20000410000 */
[----:B------:R-:W-:Y:S01]  /*c310*/  FADD.FTZ R181, -R181, R140 ;  /* 0x0000008cb5b57221 */ /* 0x000fe20000010100 */
[----:B-1----:R-:W-:Y:S01]  /*c320*/  FFMA.FTZ R69, -R85, R103, R226 ;  /* 0x0000006755457223 */ /* 0x002fe200000101e2 */
[----:B------:R-:W-:Y:S01]  /*c330*/  FMUL.FTZ R0, R88, R9 ;  /* 0x0000000958007220 */ /* 0x000fe20000410000 */
[----:B------:R-:W-:Y:S01]  /*c340*/  FMUL.FTZ R68, R122, R3 ;  /* 0x000000037a447220 */ /* 0x000fe20000410000 */
[----:B------:R-:W-:Y:S01]  /*c350*/  FMUL.FTZ R6, R88, R181 ;  /* 0x000000b558067220 */ /* 0x000fe20000410000 */
[----:B------:R-:W-:Y:S01]  /*c360*/  FFMA.FTZ R5, R67, R3, -R66 ;  /* 0x0000000343057223 */ /* 0x000fe20000010842 */
[----:B------:R-:W-:Y:S01]  /*c370*/  FMUL.FTZ R60, R123, R0 ;  /* 0x000000007b3c7220 */ /* 0x000fe20000410000 */
[----:B------:R-:W-:Y:S01]  /*c380*/  FFMA.FTZ R3, R67, R8, R68 ;  /* 0x0000000843037223 */ /* 0x000fe20000010044 */
[----:B------:R-:W-:Y:S01]  /*c390*/  FMUL.FTZ R66, R86, R63 ;  /* 0x0000003f56427220 */ /* 0x000fe20000410000 */
[----:B------:R-:W-:Y:S01]  /*c3a0*/  FMUL.FTZ R68, R221, R70 ;  /* 0x00000046dd447220 */ /* 0x000fe20000410000 */
[-C--:B------:R-:W-:Y:S01]  /*c3b0*/  FFMA.FTZ R60, R65, R6.reuse, -R60 ;  /* 0x00000006413c7223 */ /* 0x080fe2000001083c */
[----:B------:R-:W-:Y:S01]  /*c3c0*/  FMUL.FTZ R6, R123, R6 ;  /* 0x000000067b067220 */ /* 0x000fe20000410000 */
[-C--:B--2---:R-:W-:Y:S01]  /*c3d0*/  FMUL.FTZ R7, R221, R66.reuse ;  /* 0x00000042dd077220 */ /* 0x084fe20000410000 */
[----:B------:R-:W-:Y:S01]  /*c3e0*/  FFMA.FTZ R68, R225, R66, R68 ;  /* 0x00000042e1447223 */ /* 0x000fe20000010044 */
[----:B------:R-:W-:Y:S01]  /*c3f0*/  FADD.FTZ R60, RZ, R60 ;  /* 0x0000003cff3c7221 */ /* 0x000fe20000010000 */
[----:B------:R-:W-:Y:S01]  /*c400*/  FFMA.FTZ R6, R65, R0, R6 ;  /* 0x0000000041067223 */ /* 0x000fe20000010006 */
[----:B------:R0:W-:Y:S01]  /*c410*/  STS [R121+0x10d0], R109 ;  /* 0x0010d06d79007388 */ /* 0x0001e20000000800 */
[----:B------:R-:W-:Y:S01]  /*c420*/  FFMA.FTZ R70, R225, R70, -R7 ;  /* 0x00000046e1467223 */ /* 0x000fe20000010807 */
[----:B------:R-:W-:Y:S01]  /*c430*/  FADD.FTZ R5, R60, R5 ;  /* 0x000000053c057221 */ /* 0x000fe20000010000 */
[----:B------:R-:W-:Y:S01]  /*c440*/  FADD.FTZ R6, RZ, R6 ;  /* 0x00000006ff067221 */ /* 0x000fe20000010000 */
[----:B------:R-:W-:Y:S01]  /*c450*/  FMUL.FTZ R60, R85, R186 ;  /* 0x000000ba553c7220 */ /* 0x000fe20000410000 */
[----:B------:R1:W-:Y:S01]  /*c460*/  STS [R121+0x10d8], R112 ;  /* 0x0010d87079007388 */ /* 0x0003e20000000800 */
[----:B------:R-:W-:Y:S01]  /*c470*/  FADD.FTZ R5, R5, R70 ;  /* 0x0000004605057221 */ /* 0x000fe20000010000 */
[----:B------:R-:W-:Y:S01]  /*c480*/  FADD.FTZ R3, R6, R3 ;  /* 0x0000000306037221 */ /* 0x000fe20000010000 */
[----:B------:R-:W-:Y:S01]  /*c490*/  FMUL.FTZ R6, R85, R2 ;  /* 0x0000000255067220 */ /* 0x000fe20000410000 */
[----:B------:R2:W-:Y:S01]  /*c4a0*/  STS [R121+0x10b8], R71 ;  /* 0x0010b84779007388 */ /* 0x0005e20000000800 */
[----:B0-----:R-:W-:Y:S01]  /*c4b0*/  FMUL.FTZ R109, R83, R190 ;  /* 0x000000be536d7220 */ /* 0x001fe20000410000 */
[----:B------:R-:W-:Y:S01]  /*c4c0*/  FADD.FTZ R3, R3, R68 ;  /* 0x0000004403037221 */ /* 0x000fe20000010000 */
[----:B------:R-:W-:Y:S01]  /*c4d0*/  FMUL.FTZ R68, R220, R60 ;  /* 0x0000003cdc447220 */ /* 0x000fe20000410000 */
[----:B------:R0:W-:Y:S01]  /*c4e0*/  STS [R121+0x10dc], R111 ;  /* 0x0010dc6f79007388 */ /* 0x0001e20000000800 */
[C---:B------:R-:W-:Y:S01]  /*c4f0*/  FMUL.FTZ R70, R84.reuse, R61 ;  /* 0x0000003d54467220 */ /* 0x040fe20000410000 */
[----:B-1----:R-:W-:Y:S01]  /*c500*/  FMUL.FTZ R112, R84, R189 ;  /* 0x000000bd54707220 */ /* 0x002fe20000410000 */
[-C--:B------:R-:W-:Y:S01]  /*c510*/  FFMA.FTZ R68, R69, R6.reuse, -R68 ;  /* 0x0000000645447223 */ /* 0x080fe20000010844 */
[----:B------:R-:W-:Y:S01]  /*c520*/  FMUL.FTZ R6, R220, R6 ;  /* 0x00000006dc067220 */ /* 0x000fe20000410000 */
[----:B------:R1:W-:Y:S01]  /*c530*/  STS [R121+0x10f8], R110 ;  /* 0x0010f86e79007388 */ /* 0x0003e20000000800 */
[----:B--2---:R-:W-:Y:S01]  /*c540*/  FMUL.FTZ R71, R83, R64 ;  /* 0x0000004053477220 */ /* 0x004fe20000410000 */
[----:B------:R-:W-:Y:S01]  /*c550*/  FMUL.FTZ R7, R219, R70 ;  /* 0x00000046db077220 */ /* 0x000fe20000410000 */
[----:B------:R-:W-:Y:S01]  /*c560*/  FFMA.FTZ R6, R69, R60, R6 ;  /* 0x0000003c45067223 */ /* 0x000fe20000010006 */
[----:B------:R2:W-:Y:S01]  /*c570*/  STS [R121+0x10b0], R114 ;  /* 0x0010b07279007388 */ /* 0x0005e20000000800 */
[----:B0-----:R-:W-:Y:S01]  /*c580*/  FMUL.FTZ R111, R218, R109 ;  /* 0x0000006dda6f7220 */ /* 0x001fe20000410000 */
[----:B------:R-:W-:Y:S01]  /*c590*/  FADD.FTZ R5, R5, R68 ;  /* 0x0000004405057221 */ /* 0x000fe20000010000 */
[----:B------:R-:W-:Y:S01]  /*c5a0*/  FADD.FTZ R3, R3, R6 ;  /* 0x0000000603037221 */ /* 0x000fe20000010000 */
[----:B------:R0:W-:Y:S01]  /*c5b0*/  STS [R121+0x10e8], R118 ;  /* 0x0010e87679007388 */ /* 0x0001e20000000800 */
[----:B------:R-:W-:-:S02]  /*c5c0*/  HADD2.F32 R68, -RZ, R90.H0_H0 ;  /* 0x2000005aff447230 */ /* 0x000fc40000004100 */
[----:B-1----:R-:W-:Y:S01]  /*c5d0*/  FFMA.FTZ R110, -R83, R101, R229 ;  /* 0x00000065536e7223 */ /* 0x002fe200000101e5 */
[C---:B------:R-:W-:Y:S01]  /*c5e0*/  FMUL.FTZ R140, R79.reuse, R116 ;  /* 0x000000744f8c7220 */ /* 0x040fe20000410000 */
[----:B------:R1:W-:Y:S01]  /*c5f0*/  STS [R121+0x10c0], R115 ;  /* 0x0010c07379007388 */ /* 0x0003e20000000800 */
[----:B------:R-:W-:Y:S01]  /*c600*/  FFMA.FTZ R233, -R79, R99, R233 ;  /* 0x000000634fe97223 */ /* 0x000fe200000101e9 */
[-C--:B--2---:R-:W-:Y:S01]  /*c610*/  FMUL.FTZ R114, R219, R112.reuse ;  /* 0x00000070db727220 */ /* 0x084fe20000410000 */
[----:B------:R-:W-:Y:S01]  /*c620*/  FFMA.FTZ R112, R227, R112, -R7 ;  /* 0x00000070e3707223 */ /* 0x000fe20000010807 */
[----:B------:R2:W-:Y:S01]  /*c630*/  STS [R121+0x10e4], R113 ;  /* 0x0010e47179007388 */ /* 0x0005e20000000800 */
[----:B------:R-:W-:Y:S01]  /*c640*/  FFMA.FTZ R231, -R81, R68, R231 ;  /* 0x0000004451e77223 */ /* 0x000fe200000101e7 */
[-C--:B0-----:R-:W-:Y:S01]  /*c650*/  FFMA.FTZ R118, R110, R71.reuse, -R111 ;  /* 0x000000476e767223 */ /* 0x081fe2000001086f */
[----:B------:R-:W-:Y:S01]  /*c660*/  FFMA.FTZ R114, R227, R70, R114 ;  /* 0x00000046e3727223 */ /* 0x000fe20000010072 */
[----:B------:R-:W-:Y:S01]  /*c670*/  FMUL.FTZ R71, R218, R71 ;  /* 0x00000047da477220 */ /* 0x000fe20000410000 */
[----:B------:R-:W-:Y:S01]  /*c680*/  FMUL.FTZ R111, R82, R147 ;  /* 0x00000093526f7220 */ /* 0x000fe20000410000 */
[----:B------:R-:W-:Y:S01]  /*c690*/  FADD.FTZ R5, R5, R112 ;  /* 0x0000007005057221 */ /* 0x000fe20000010000 */
[----:B------:R-:W-:Y:S01]  /*c6a0*/  FADD.FTZ R3, R3, R114 ;  /* 0x0000007203037221 */ /* 0x000fe20000010000 */
[----:B------:R-:W-:Y:S01]  /*c6b0*/  FFMA.FTZ R6, R110, R109, R71 ;  /* 0x0000006d6e067223 */ /* 0x000fe20000010047 */
[----:B------:R-:W-:-:S02]  /*c6c0*/  HADD2.F32 R71, -RZ, R91.H0_H0 ;  /* 0x2000005bff477230 */ /* 0x000fc40000004100 */
[C---:B-1----:R-:W-:Y:S01]  /*c6d0*/  FMUL.FTZ R115, R81.reuse, R150 ;  /* 0x0000009651737220 */ /* 0x042fe20000410000 */
[----:B------:R-:W-:Y:S01]  /*c6e0*/  FMUL.FTZ R112, R81, R10 ;  /* 0x0000000a51707220 */ /* 0x000fe20000410000 */
[----:B------:R-:W-:Y:S01]  /*c6f0*/  FADD.FTZ R3, R3, R6 ;  /* 0x0000000603037221 */ /* 0x000fe20000010000 */
[C---:B------:R-:W-:Y:S01]  /*c700*/  FMUL.FTZ R6, R82.reuse, R125 ;  /* 0x0000007d52067220 */ /* 0x040fe20000410000 */
[----:B------:R-:W-:Y:S01]  /*c710*/  FFMA.FTZ R230, -R82, R71, R230 ;  /* 0x0000004752e67223 */ /* 0x000fe200000101e6 */
[----:B------:R0:W-:Y:S01]  /*c720*/  STS [R121+0x10ec], R120 ;  /* 0x0010ec7879007388 */ /* 0x0001e20000000800 */
[CC--:B--2---:R-:W-:Y:S01]  /*c730*/  FMUL.FTZ R113, R217.reuse, R111.reuse ;  /* 0x0000006fd9717220 */ /* 0x0c4fe20000410000 */
[-C--:B------:R-:W-:Y:S01]  /*c740*/  FMUL.FTZ R7, R217, R6.reuse ;  /* 0x00000006d9077220 */ /* 0x080fe20000410000 */
[----:B------:R-:W-:Y:S01]  /*c750*/  FADD.FTZ R5, R5, R118 ;  /* 0x0000007605057221 */ /* 0x000fe20000010000 */
[----:B------:R-:W-:Y:S01]  /*c760*/  STS [R121+0x108c], R155 ;  /* 0x00108c9b79007388 */ /* 0x000fe20000000800 */
[C---:B------:R-:W-:Y:S01]  /*c770*/  FFMA.FTZ R6, R230.reuse, R6, -R113 ;  /* 0x00000006e6067223 */ /* 0x040fe20000010871 */
[----:B------:R-:W-:Y:S01]  /*c780*/  FFMA.FTZ R114, R230, R111, R7 ;  /* 0x0000006fe6727223 */ /* 0x000fe20000010007 */
[C---:B------:R-:W-:Y:S01]  /*c790*/  FMUL.FTZ R7, R80.reuse, R193 ;  /* 0x000000c150077220 */ /* 0x040fe20000410000 */
[----:B------:R-:W-:Y:S01]  /*c7a0*/  FMUL.FTZ R113, R80, R11 ;  /* 0x0000000b50717220 */ /* 0x000fe20000410000 */
[----:B------:R-:W-:Y:S01]  /*c7b0*/  FADD.FTZ R5, R5, R6 ;  /* 0x0000000605057221 */ /* 0x000fe20000010000 */
[----:B------:R-:W-:Y:S01]  /*c7c0*/  FADD.FTZ R3, R3, R114 ;  /* 0x0000007203037221 */ /* 0x000fe20000010000 */
[CC--:B------:R-:W-:Y:S01]  /*c7d0*/  FMUL.FTZ R114, R216.reuse, R115.reuse ;  /* 0x00000073d8727220 */ /* 0x0c0fe20000410000 */
[----:B0-----:R-:W-:Y:S01]  /*c7e0*/  FMUL.FTZ R120, R216, R112 ;  /* 0x00000070d8787220 */ /* 0x001fe20000410000 */
[----:B------:R-:W-:Y:S01]  /*c7f0*/  STS [R121+0x10b4], R143 ;  /* 0x0010b48f79007388 */ /* 0x000fe20000000800 */
[----:B------:R-:W-:Y:S01]  /*c800*/  FMUL.FTZ R160, R215, R134 ;  /* 0x00000086d7a07220 */ /* 0x000fe20000410000 */
[C---:B------:R-:W-:Y:S01]  /*c810*/  FFMA.FTZ R114, R231.reuse, R112, R114 ;  /* 0x00000070e7727223 */ /* 0x040fe20000010072 */
[----:B------:R-:W-:Y:S01]  /*c820*/  FFMA.FTZ R120, R231, R115, -R120 ;  /* 0x00000073e7787223 */ /* 0x000fe20000010878 */
[C---:B------:R-:W-:Y:S01]  /*c830*/  FMUL.FTZ R115, R214.reuse, R7 ;  /* 0x00000007d6737220 */ /* 0x040fe20000410000 */
[----:B------:R-:W-:Y:S01]  /*c840*/  STS [R121+0x10c8], R144 ;  /* 0x0010c89079007388 */ /* 0x000fe20000000800 */
[----:B------:R-:W-:Y:S01]  /*c850*/  FADD.FTZ R3, R3, R114 ;  /* 0x0000007203037221 */ /* 0x000fe20000010000 */
[-C--:B------:R-:W-:Y:S01]  /*c860*/  FMUL.FTZ R114, R214, R113.reuse ;  /* 0x00000071d6727220 */ /* 0x080fe20000410000 */
[C---:B------:R-:W-:Y:S01]  /*c870*/  FFMA.FTZ R6, R232.reuse, R113, R115 ;  /* 0x00000071e8067223 */ /* 0x040fe20000010073 */
[----:B------:R-:W-:Y:S01]  /*c880*/  FADD.FTZ R5, R5, R120 ;  /* 0x0000007805057221 */ /* 0x000fe20000010000 */
[----:B------:R-:W-:Y:S01]  /*c890*/  STS [R121+0x10e0], R117 ;  /* 0x0010e07579007388 */ /* 0x000fe20000000800 */
[----:B------:R-:W-:Y:S01]  /*c8a0*/  FFMA.FTZ R114, R232, R7, -R114 ;  /* 0x00000007e8727223 */ /* 0x000fe20000010872 */
[----:B------:R-:W-:Y:S01]  /*c8b0*/  FADD.FTZ R7, R3, R6 ;  /* 0x0000000603077221 */ /* 0x000fe20000010000 */
[----:B------:R-:W-:Y:S01]  /*c8c0*/  MOV R3, UR44 ;  /* 0x0000002c00037c02 */ /* 0x000fe20008000f00 */
[----:B------:R0:W-:Y:S01]  /*c8d0*/  STS [R121+0x10fc], R14 ;  /* 0x0010fc0e79007388 */ /* 0x0001e20000000800 */
[----:B------:R-:W-:Y:S01]  /*c8e0*/  FADD.FTZ R149, R5, R114 ;  /* 0x0000007205957221 */ /* 0x000fe20000010000 */
[----:B------:R-:W-:Y:S01]  /*c8f0*/  FMUL.FTZ R114, R200, UR55 ;  /* 0x00000037c8727c20 */ /* 0x000fe20008410000 */
[----:B------:R-:W-:Y:S01]  /*c900*/  LEA R6, R3, -R94, 0x1 ;  /* 0x8000005e03067211 */ /* 0x000fe200078e08ff */
[----:B------:R-:W-:Y:S01]  /*c910*/  FMUL.FTZ R3, R207, UR55 ;  /* 0x00000037cf037c20 */ /* 0x000fe20008410000 */
[----:B------:R-:W-:Y:S01]  /*c920*/  FMUL.FTZ R5, R141, UR55 ;  /* 0x000000378d057c20 */ /* 0x000fe20008410000 */
[----:B------:R-:W-:Y:S01]  /*c930*/  FFMA.FTZ R160, R233, R140, -R160 ;  /* 0x0000008ce9a07223 */ /* 0x000fe200000108a0 */
[----:B------:R-:W-:Y:S01]  /*c940*/  ISETP.GE.AND P1, PT, R6, 0x1, PT ;  /* 0x000000010600780c */ /* 0x000fe20003f26270 */
[----:B------:R-:W-:Y:S01]  /*c950*/  FFMA.FTZ R128, R206, UR56, R3 ;  /* 0x00000038ce807c23 */ /* 0x000fe20008010003 */
[----:B------:R-:W-:Y:S01]  /*c960*/  FMUL.FTZ R3, R203, UR55 ;  /* 0x00000037cb037c20 */ /* 0x000fe20008410000 */
[C---:B0-----:R-:W-:Y:S01]  /*c970*/  FFMA.FTZ R121, R201.reuse, UR56, -R114 ;  /* 0x00000038c9797c23 */ /* 0x041fe20008010872 */
[----:B------:R-:W-:Y:S01]  /*c980*/  FMUL.FTZ R114, R78, R196 ;  /* 0x000000c44e727220 */ /* 0x000fe20000410000 */
[----:B------:R-:W-:Y:S01]  /*c990*/  FFMA.FTZ R126, R62, UR56, R5 ;  /* 0x000000383e7e7c23 */ /* 0x000fe20008010005 */
[----:B------:R-:W-:Y:S01]  /*c9a0*/  FFMA.FTZ R120, R202, UR56, R3 ;  /* 0x00000038ca787c23 */ /* 0x000fe20008010003 */
[----:B------:R-:W-:Y:S01]  /*c9b0*/  FMUL.FTZ R3, R201, UR55 ;  /* 0x00000037c9037c20 */ /* 0x000fe20008410000 */
[----:B------:R-:W-:Y:S01]  /*c9c0*/  FMUL.FTZ R138, R213, R114 ;  /* 0x00000072d58a7220 */ /* 0x000fe20000410000 */
[----:B------:R-:W-:Y:S01]  /*c9d0*/  FMUL.FTZ R5, R194, UR55 ;  /* 0x00000037c2057c20 */ /* 0x000fe20008410000 */
[----:B------:R-:W-:Y:S01]  /*c9e0*/  FMUL.FTZ R14, R62, UR55 ;  /* 0x000000373e0e7c20 */ /* 0x000fe20008410000 */
[----:B------:R-:W-:Y:S01]  /*c9f0*/  FFMA.FTZ R118, R200, UR56, R3 ;  /* 0x00000038c8767c23 */ /* 0x000fe20008010003 */
[----:B------:R-:W-:Y:S01]  /*ca00*/  FMUL.FTZ R3, R197, UR55 ;  /* 0x00000037c5037c20 */ /* 0x000fe20008410000 */
[----:B------:R-:W-:Y:S01]  /*ca10*/  FFMA.FTZ R151, R129, R156, -R138 ;  /* 0x0000009c81977223 */ /* 0x000fe2000001088a */
[----:B------:R-:W-:Y:S01]  /*ca20*/  FMUL.FTZ R138, R11, UR55 ;  /* 0x000000370b8a7c20 */ /* 0x000fe20008410000 */
[----:B------:R-:W-:Y:S01]  /*ca30*/  FFMA.FTZ R132, R116, UR56, -R5 ;  /* 0x0000003874847c23 */ /* 0x000fe20008010805 */
[----:B------:R-:W-:Y:S01]  /*ca40*/  FFMA.FTZ R136, R196, UR56, R3 ;  /* 0x00000038c4887c23 */ /* 0x000fe20008010003 */
[----:B------:R-:W-:Y:S01]  /*ca50*/  FMUL.FTZ R3, R116, UR55 ;  /* 0x0000003774037c20 */ /* 0x000fe20008410000 */
[C---:B------:R-:W-:Y:S01]  /*ca60*/  FFMA.FTZ R131, R193.reuse, UR56, -R138 ;  /* 0x00000038c1837c23 */ /* 0x040fe2000801088a */
[----:B------:R-:W-:Y:S01]  /*ca70*/  FMUL.FTZ R138, R193, UR55 ;  /* 0x00000037c18a7c20 */ /* 0x000fe20008410000 */
[----:B------:R-:W-:Y:S01]  /*ca80*/  FMUL.FTZ R162, R215, R140 ;  /* 0x0000008cd7a27220 */ /* 0x000fe20000410000 */
[----:B------:R-:W-:Y:S01]  /*ca90*/  FFMA.FTZ R116, R194, UR56, R3 ;  /* 0x00000038c2747c23 */ /* 0x000fe20008010003 */
[----:B------:R-:W-:Y:S01]  /*caa0*/  FMUL.FTZ R3, R150, UR55 ;  /* 0x0000003796037c20 */ /* 0x000fe20008410000 */
[----:B------:R-:W-:Y:S01]  /*cab0*/  FFMA.FTZ R135, R11, UR56, R138 ;  /* 0x000000380b877c23 */ /* 0x000fe2000801008a */
[----:B------:R-:W-:Y:S01]  /*cac0*/  FMUL.FTZ R140, R147, UR55 ;  /* 0x00000037938c7c20 */ /* 0x000fe20008410000 */
[----:B------:R-:W-:Y:S01]  /*cad0*/  FFMA.FTZ R127, R141, UR56, -R14 ;  /* 0x000000388d7f7c23 */ /* 0x000fe2000801080e */
[----:B------:R-:W-:Y:S01]  /*cae0*/  FFMA.FTZ R138, R10, UR56, R3 ;  /* 0x000000380a8a7c23 */ /* 0x000fe20008010003 */
[----:B------:R-:W-:Y:S01]  /*caf0*/  FMUL.FTZ R3, R190, UR55 ;  /* 0x00000037be037c20 */ /* 0x000fe20008410000 */
[----:B------:R-:W-:Y:S01]  /*cb00*/  FMUL.FTZ R14, R198, UR55 ;  /* 0x00000037c60e7c20 */ /* 0x000fe20008410000 */
[----:B------:R-:W-:Y:S01]  /*cb10*/  FMUL.FTZ R142, R61, UR55 ;  /* 0x000000373d8e7c20 */ /* 0x000fe20008410000 */
[C---:B------:R-:W-:Y:S01]  /*cb20*/  FMUL.FTZ R144, R125.reuse, UR55 ;  /* 0x000000377d907c20 */ /* 0x040fe20008410000 */
[----:B------:R-:W-:Y:S01]  /*cb30*/  FFMA.FTZ R140, R125, UR56, -R140 ;  /* 0x000000387d8c7c23 */ /* 0x000fe2000801088c */
[C---:B------:R-:W-:Y:S01]  /*cb40*/  FFMA.FTZ R125, R64.reuse, UR56, -R3 ;  /* 0x00000038407d7c23 */ /* 0x040fe20008010803 */
[----:B------:R-:W-:Y:S01]  /*cb50*/  FMUL.FTZ R139, R64, UR55 ;  /* 0x00000037408b7c20 */ /* 0x000fe20008410000 */
[----:B------:R-:W-:Y:S01]  /*cb60*/  FFMA.FTZ R117, R199, UR56, -R14 ;  /* 0x00000038c7757c23 */ /* 0x000fe2000801080e */
[----:B------:R-:W-:Y:S01]  /*cb70*/  FMUL.FTZ R133, R10, UR55 ;  /* 0x000000370a857c20 */ /* 0x000fe20008410000 */
[----:B------:R-:W-:Y:S01]  /*cb80*/  FFMA.FTZ R64, R189, UR56, -R142 ;  /* 0x00000038bd407c23 */ /* 0x000fe2000801088e */
        /* <DEDUP_REMOVED lines=17> */
[----:B------:R-:W-:Y:S01]  /*cca0*/  FFMA.FTZ R115, R198, UR56, R115 ;  /* 0x00000038c6737c23 */ /* 0x000fe20008010073 */
[----:B------:R-:W-:Y:S01]  /*ccb0*/  FFMA.FTZ R14, R197, UR56, -R14 ;  /* 0x00000038c50e7c23 */ /* 0x000fe2000801080e */
[----:B------:R-:W-:Y:S01]  /*ccc0*/  FFMA.FTZ R162, R233, R134, R162 ;  /* 0x00000086e9a27223 */ /* 0x000fe200000100a2 */
        /* <DEDUP_REMOVED lines=40> */
.L_x_7085:
[----:B------:R-:W-:Y:S05]  /*cf50*/  BSYNC B0 ;  /* 0x0000000000007941 */ /* 0x000fea0003800000 */
.L_x_7084:
[----:B------:R-:W-:Y:S01]  /*cf60*/  USHF.R.U32.HI UR42, URZ, 0x1, UR31 ;  /* 0x000000013f2a7899 */ /* 0x000fe2000801161f */
[----:B------:R-:W-:Y:S01]  /*cf70*/  FMUL.FTZ R156, R213, R156 ;  /* 0x0000009cd59c7220 */ /* 0x000fe20000410000 */
[----:B------:R-:W-:Y:S01]  /*cf80*/  USHF.R.U64 UR55, UR30, 0x1, UR31 ;  /* 0x000000011e377899 */ /* 0x000fe2000800121f */
[----:B------:R-:W-:Y:S01]  /*cf90*/  FFMA.FTZ R176, -R13, R176, R12 ;  /* 0x000000b00db07223 */ /* 0x000fe2000001010c */
[----:B------:R-:W-:Y:S01]  /*cfa0*/  UIMAD UR56, UR42, UR11, URZ ;  /* 0x0000000b2a3872a4 */ /* 0x000fe2000f8e023f */
[----:B------:R-:W-:Y:S01]  /*cfb0*/  FMUL.FTZ R13, R77, R198 ;  /* 0x000000c64d0d7220 */ /* 0x000fe20000410000 */
[----:B------:R-:W-:Y:S01]  /*cfc0*/  UIMAD.WIDE.U32 UR42, UR55, UR11, URZ ;  /* 0x0000000b372a72a5 */ /* 0x000fe2000f8e003f */
[----:B------:R-:W-:Y:S01]  /*cfd0*/  FADD.FTZ R7, R7, R162 ;  /* 0x000000a207077221 */ /* 0x000fe20000010000 */
[----:B------:R-:W-:Y:S01]  /*cfe0*/  UIMAD UR56, UR53, UR55, UR56 ;  /* 0x00000037353872a4 */ /* 0x000fe2000f8e0238 */
[----:B------:R-:W-:Y:S01]  /*cff0*/  FFMA.FTZ R156, R129, R114, R156 ;  /* 0x00000072819c7223 */ /* 0x000fe2000001009c */
[----:B------:R-:W-:Y:S01]  /*d000*/  UIMAD UR45, UR45, UR32, URZ ;  /* 0x000000202d2d72a4 */ /* 0x000fe2000f8e023f */
[----:B------:R-:W-:Y:S01]  /*d010*/  FADD.FTZ R160, R149, R160 ;  /* 0x000000a095a07221 */ /* 0x000fe20000010000 */
[----:B------:R-:W-:Y:S01]  /*d020*/  UIADD3 UR43, UR56, UR43, URZ ;  /* 0x0000002b382b7290 */ /* 0x000fe2000fffe03f */
[C---:B------:R-:W-:Y:S01]  /*d030*/  FFMA.FTZ R12, -R77.reuse, R97, R211 ;  /* 0x000000614d0c7223 */ /* 0x040fe200000101d3 */
[----:B------:R-:W-:Y:S01]  /*d040*/  FMUL.FTZ R149, R76, R200 ;  /* 0x000000c84c957220 */ /* 0x000fe20000410000 */
[----:B------:R-:W-:Y:S01]  /*d050*/  FMUL.FTZ R199, R77, R199 ;  /* 0x000000c74dc77220 */ /* 0x000fe20000410000 */
[----:B0-----:R-:W-:Y:S01]  /*d060*/  FMUL.FTZ R5, R212, R13 ;  /* 0x0000000dd4057220 */ /* 0x001fe20000410000 */
[----:B------:R-:W-:Y:S01]  /*d070*/  UIMAD UR45, UR12, UR33, UR45 ;  /* 0x000000210c2d72a4 */ /* 0x000fe2000f8e022d */
[----:B------:R-:W-:Y:S01]  /*d080*/  FADD.FTZ R7, R7, R156 ;  /* 0x0000009c07077221 */ /* 0x000fe20000010000 */
[----:B------:R-:W-:Y:S01]  /*d090*/  UIMAD.WIDE.U32 UR42, UR12, UR32, UR42 ;  /* 0x000000200c2a72a5 */ /* 0x000fe2000f8e002a */
[----:B------:R-:W-:Y:S01]  /*d0a0*/  FADD.FTZ R151, R160, R151 ;  /* 0x00000097a0977221 */ /* 0x000fe20000010000 */
[C---:B------:R-:W-:Y:S01]  /*d0b0*/  FFMA.FTZ R235, -R76.reuse, R96, R235 ;  /* 0x000000604ceb7223 */ /* 0x040fe200000101eb */
[----:B------:R-:W0:Y:S01]  /*d0c0*/  LDC.64 R2, c[0x0][0x380] ;  /* 0x0000e000ff027b82 */ /* 0x000e220000000a00 */
[----:B------:R-:W-:Y:S01]  /*d0d0*/  FMUL.FTZ R201, R76, R201 ;  /* 0x000000c94cc97220 */ /* 0x000fe20000410000 */
[----:B------:R-:W-:Y:S01]  /*d0e0*/  FMUL.FTZ R156, R210, R149 ;  /* 0x00000095d29c7220 */ /* 0x000fe20000410000 */
[-C--:B------:R-:W-:Y:S01]  /*d0f0*/  FFMA.FTZ R160, R12, R199.reuse, -R5 ;  /* 0x000000c70ca07223 */ /* 0x080fe20000010805 */
[----:B------:R-:W-:Y:S01]  /*d100*/  UIADD3 UR43, UR45, UR43, URZ ;  /* 0x0000002b2d2b7290 */ /* 0x000fe2000fffe03f */
[----:B------:R-:W-:Y:S01]  /*d110*/  FMUL.FTZ R199, R212, R199 ;  /* 0x000000c7d4c77220 */ /* 0x000fe20000410000 */
[----:B------:R-:W-:Y:S01]  /*d120*/  ULEA UR53, UP0, UR42, UR34, 0x3 ;  /* 0x000000222a357291 */ /* 0x000fe2000f80183f */
[----:B------:R-:W-:Y:S01]  /*d130*/  FFMA.FTZ R164, R235, R201, -R156 ;  /* 0x000000c9eba47223 */ /* 0x000fe2000001089c */
[----:B------:R-:W-:Y:S01]  /*d140*/  UIADD3 UR45, UR6, -UR18, URZ ;  /* 0x80000012062d7290 */ /* 0x000fe2000fffe03f */
[----:B------:R-:W-:Y:S01]  /*d150*/  FFMA.FTZ R156, R12, R13, R199 ;  /* 0x0000000d0c9c7223 */ /* 0x000fe200000100c7 */
[----:B------:R-:W-:Y:S01]  /*d160*/  ULEA.HI.X UR43, UR42, UR35, UR43, 0x3, UP0 ;  /* 0x000000232a2b7291 */ /* 0x000fe200080f1c2b */
[----:B------:R-:W-:Y:S01]  /*d170*/  FMUL.FTZ R162, R210, R201 ;  /* 0x000000c9d2a27220 */ /* 0x000fe20000410000 */
[----:B------:R-:W-:Y:S01]  /*d180*/  UIMAD UR42, UR45, -0x800, URZ ;  /* 0xfffff8002d2a78a4 */ /* 0x000fe2000f8e023f */
[C---:B------:R-:W-:Y:S01]  /*d190*/  LEA R4, P1, R94.reuse, UR53, 0x2 ;  /* 0x000000355e047c11 */ /* 0x040fe2000f8210ff */
[----:B------:R-:W-:Y:S01]  /*d1a0*/  FADD.FTZ R7, R7, R156 ;  /* 0x0000009c07077221 */ /* 0x000fe20000010000 */
[----:B------:R-:W-:Y:S01]  /*d1b0*/  FFMA.FTZ R162, R235, R149, R162 ;  /* 0x00000095eba27223 */ /* 0x000fe200000100a2 */
[----:B------:R-:W-:Y:S01]  /*d1c0*/  FADD.FTZ R151, R151, R160 ;  /* 0x000000a097977221 */ /* 0x000fe20000010000 */
[----:B------:R-:W-:Y:S01]  /*d1d0*/  FMUL.FTZ R156, R75, R202 ;  /* 0x000000ca4b9c7220 */ /* 0x000fe20000410000 */
[----:B------:R-:W-:Y:S01]  /*d1e0*/  LEA.HI.X R5, R94, UR43, RZ, 0x2, P1 ;  /* 0x0000002b5e057c11 */ /* 0x000fe200088f14ff */
[----:B------:R-:W-:Y:S01]  /*d1f0*/  FADD.FTZ R7, R7, R162 ;  /* 0x000000a207077221 */ /* 0x000fe20000010000 */
[----:B------:R-:W-:Y:S01]  /*d200*/  MOV R153, UR42 ;  /* 0x0000002a00997c02 */ /* 0x000fe20008000f00 */
[----:B------:R-:W-:Y:S01]  /*d210*/  FADD.FTZ R164, R151, R164 ;  /* 0x000000a497a47221 */ /* 0x000fe20000010000 */
[C---:B------:R-:W-:Y:S01]  /*d220*/  FFMA.FTZ R151, -R75.reuse, R95, R236 ;  /* 0x0000005f4b977223 */ /* 0x040fe200000101ec */
[----:B------:R-:W-:Y:S01]  /*d230*/  FMUL.FTZ R160, R75, R203 ;  /* 0x000000cb4ba07220 */ /* 0x000fe20000410000 */
[----:B------:R-:W-:Y:S01]  /*d240*/  FMUL.FTZ R162, R209, R156 ;  /* 0x0000009cd1a27220 */ /* 0x000fe20000410000 */
[C---:B------:R-:W-:Y:S01]  /*d250*/  FMUL.FTZ R155, R74.reuse, R141 ;  /* 0x0000008d4a9b7220 */ /* 0x040fe20000410000 */
[----:B------:R-:W-:Y:S01]  /*d260*/  FMUL.FTZ R141, R74, R62 ;  /* 0x0000003e4a8d7220 */ /* 0x000fe20000410000 */
[----:B------:R-:W-:-:S04]  /*d270*/  IMAD.WIDE R4, R153, 0x4, R4 ;  /* 0x0000000499047825 */ /* 0x000fc800078e0204 */
[-C--:B------:R-:W-:Y:S01]  /*d280*/  FFMA.FTZ R153, R151, R160.reuse, -R162 ;  /* 0x000000a097997223 */ /* 0x080fe200000108a2 */
[----:B------:R-:W-:Y:S01]  /*d290*/  USHF.L.U64.HI UR43, UR8, 0x2, UR9 ;  /* 0x00000002082b7899 */ /* 0x000fe20008010209 */
[----:B------:R-:W-:Y:S01]  /*d2a0*/  FFMA.FTZ R237, -R74, R107, R237 ;  /* 0x0000006b4aed7223 */ /* 0x000fe200000101ed */
[----:B------:R-:W-:Y:S01]  /*d2b0*/  FMUL.FTZ R162, R208, R141 ;  /* 0x0000008dd0a27220 */ /* 0x000fe20000410000 */
[----:B------:R-:W-:Y:S01]  /*d2c0*/  USHF.L.U32 UR42, UR8, 0x2, URZ ;  /* 0x00000002082a7899 */ /* 0x000fe2000800063f */
[----:B------:R-:W-:Y:S01]  /*d2d0*/  FADD.FTZ R153, R164, R153 ;  /* 0x00000099a4997221 */ /* 0x000fe20000010000 */
[----:B------:R-:W-:Y:S01]  /*d2e0*/  FMUL.FTZ R160, R209, R160 ;  /* 0x000000a0d1a07220 */ /* 0x000fe20000410000 */
[----:B------:R-:W-:Y:S01]  /*d2f0*/  FFMA.FTZ R162, R237, R155, -R162 ;  /* 0x0000009beda27223 */ /* 0x000fe200000108a2 */
[----:B0-----:R-:W-:Y:S01]  /*d300*/  IMAD R164, R2, UR43, RZ ;  /* 0x0000002b02a47c24 */ /* 0x001fe2000f8e02ff */
[----:B------:R-:W-:Y:S01]  /*d310*/  ISETP.GE.AND P1, PT, R6, 0x41, PT ;  /* 0x000000410600780c */ /* 0x000fe20003f26270 */
[----:B------:R-:W-:-:S04]  /*d320*/  IMAD.WIDE.U32 R4, R2, UR42, R4 ;  /* 0x0000002a02047c25 */ /* 0x000fc8000f8e0004 */
[----:B------:R-:W-:Y:S01]  /*d330*/  FADD.FTZ R157, R153, R162 ;  /* 0x000000a2999d7221 */ /* 0x000fe20000010000 */
[----:B------:R-:W-:Y:S01]  /*d340*/  FFMA.FTZ R160, R151, R156, R160 ;  /* 0x0000009c97a07223 */ /* 0x000fe200000100a0 */
[----:B------:R-:W-:Y:S01]  /*d350*/  FMUL.FTZ R2, R208, R155 ;  /* 0x0000009bd0027220 */ /* 0x000fe20000410000 */
[----:B------:R-:W-:Y:S01]  /*d360*/  IMAD R153, R3, UR42, R164 ;  /* 0x0000002a03997c24 */ /* 0x000fe2000f8e02a4 */
[----:B------:R-:W-:Y:S01]  /*d370*/  IADD3 R3, R94, 0x40, RZ ;  /* 0x000000405e037810 */ /* 0x000fe20007ffe0ff */
[----:B------:R-:W-:Y:S01]  /*d380*/  FADD.FTZ R7, R7, R160 ;  /* 0x000000a007077221 */ /* 0x000fe20000010000 */
[----:B------:R-:W-:Y:S01]  /*d390*/  FFMA.FTZ R2, R237, R141, R2 ;  /* 0x0000008ded027223 */ /* 0x000fe20000010002 */
[----:B------:R-:W-:Y:S01]  /*d3a0*/  FADD.FTZ R119, R119, R158 ;  /* 0x0000009e77777221 */ /* 0x000fe20000010000 */
[----:B------:R-:W-:Y:S01]  /*d3b0*/  LEA.HI.SX32 R164, R3, R94, 0x1b ;  /* 0x0000005e03a47211 */ /* 0x000fe200078fdaff */
[----:B------:R-:W-:Y:S01]  /*d3c0*/  FMUL.FTZ R158, R73, R206 ;  /* 0x000000ce499e7220 */ /* 0x000fe20000410000 */
[----:B------:R-:W-:Y:S01]  /*d3d0*/  IADD3 R3, R5, R153, RZ ;  /* 0x0000009905037210 */ /* 0x000fe20007ffe0ff */
[----:B------:R-:W-:Y:S01]  /*d3e0*/  FADD.FTZ R5, R7, R2 ;  /* 0x0000000207057221 */ /* 0x000fe20000010000 */
[----:B------:R-:W-:Y:S01]  /*d3f0*/  LEA R7, R164, R89, 0x2 ;  /* 0x00000059a4077211 */ /* 0x000fe200078e10ff */
[C---:B------:R-:W-:Y:S01]  /*d400*/  FFMA.FTZ R223, -R73.reuse, R108, R223 ;  /* 0x0000006c49df7223 */ /* 0x040fe200000101df */
[----:B------:R-:W-:Y:S01]  /*d410*/  FMUL.FTZ R160, R73, R207 ;  /* 0x000000cf49a07220 */ /* 0x000fe20000410000 */
[----:B------:R-:W-:Y:S01]  /*d420*/  FMUL.FTZ R162, R239, R158 ;  /* 0x0000009eefa27220 */ /* 0x000fe20000410000 */
[----:B------:R-:W-:Y:S01]  /*d430*/  BSSY B0, `(.L_x_7086) ;  /* 0x000000a000007945 */ /* 0x000fe20003800000 */
[----:B------:R-:W-:Y:S01]  /*d440*/  FADD.FTZ R176, R176, -R179 ;  /* 0x800000b3b0b07221 */ /* 0x000fe20000010000 */
[----:B------:R-:W0:Y:S01]  /*d450*/  LDS R7, [R7+0x1180] ;  /* 0x0011800007077984 */ /* 0x000e220000000800 */
[----:B------:R-:W-:Y:S01]  /*d460*/  FFMA.FTZ R162, R223, R160, -R162 ;  /* 0x000000a0dfa27223 */ /* 0x000fe200000108a2 */
[----:B------:R-:W-:-:S02]  /*d470*/  MOV R2, R4 ;  /* 0x0000000400027202 */ /* 0x000fc40000000f00 */
[C---:B------:R-:W-:Y:S01]  /*d480*/  IADD3 R155, R94.reuse, 0x80, RZ ;  /* 0x000000805e9b7810 */ /* 0x040fe20007ffe0ff */
[----:B------:R-:W-:Y:S01]  /*d490*/  FADD.FTZ R153, R157, R162 ;  /* 0x000000a29d997221 */ /* 0x000fe20000010000 */
[----:B------:R-:W-:Y:S01]  /*d4a0*/  IADD3 R157, R94, 0xc0, RZ ;  /* 0x000000c05e9d7810 */ /* 0x000fe20007ffe0ff */
[----:B------:R-:W-:Y:S06]  /*d4b0*/  @!P1 BRA `(.L_x_7087) ;  /* 0x0000000000049947 */ /* 0x000fec0003800000 */
[----:B0-----:R1:W-:Y:S02]  /*d4c0*/  REDG.E.ADD.F32.FTZ.RN.STRONG.GPU desc[UR20][R2.64+-0x1f00], R7 ;  /* 0xffe10007020079a6 */ /* 0x0013e4000c10f394 */
.L_x_7087:
[----:B------:R-:W-:Y:S05]  /*d4d0*/  BSYNC B0 ;  /* 0x0000000000007941 */ /* 0x000fea0003800000 */
.L_x_7086:
[-C--:B------:R-:W-:Y:S01]  /*d4e0*/  LEA.HI.SX32 R4, R155, R94.reuse, 0x1b ;  /* 0x0000005e9b047211 */ /* 0x080fe200078fdaff */
[----:B------:R-:W-:Y:S01]  /*d4f0*/  BSSY B0, `(.L_x_7088) ;  /* 0x0000010000007945 */ /* 0x000fe20003800000 */
[----:B01----:R-:W-:Y:S02]  /*d500*/  IADD3 R7, R94, 0x100, RZ ;  /* 0x000001005e077810 */ /* 0x003fe40007ffe0ff */
[----:B------:R-:W-:Y:S02]  /*d510*/  LEA R4, R4, R89, 0x2 ;  /* 0x0000005904047211 */ /* 0x000fe400078e10ff */
[-C--:B------:R-:W-:Y:S02]  /*d520*/  LEA.HI.SX32 R164, R7, R94.reuse, 0x1b ;  /* 0x0000005e07a47211 */ /* 0x080fe400078fdaff */
[----:B------:R-:W-:Y:S01]  /*d530*/  ISETP.GE.AND P6, PT, R6, 0x81, PT ;  /* 0x000000810600780c */ /* 0x000fe20003fc6270 */
[----:B------:R0:W1:Y:S01]  /*d540*/  LDS R7, [R4+0x1280] ;  /* 0x0012800004077984 */ /* 0x0000620000000800 */
        /* <DEDUP_REMOVED lines=10> */
.L_x_7089:
[----:B------:R-:W-:Y:S05]  /*d5f0*/  BSYNC B0 ;  /* 0x0000000000007941 */ /* 0x000fea0003800000 */
.L_x_7088:
[----:B01----:R0:W1:Y:S01]  /*d600*/  LDS R7, [R162+0x1380] ;  /* 0x00138000a2077984 */ /* 0x0030620000000800 */
[----:B------:R-:W-:Y:S01]  /*d610*/  BSSY B0, `(.L_x_7090) ;  /* 0x0000006000007945 */ /* 0x000fe20003800000 */
[----:B------:R-:W-:Y:S02]  /*d620*/  IADD3 R157, R94, 0x180, RZ ;  /* 0x000001805e9d7810 */ /* 0x000fe40007ffe0ff */
[----:B------:R-:W-:Y:S02]  /*d630*/  LEA.HI.SX32 R4, R155, R94, 0x1b ;  /* 0x0000005e9b047211 */ /* 0x000fe400078fdaff */
[----:B------:R-:W-:Y:S01]  /*d640*/  LEA R164, R164, R89, 0x2 ;  /* 0x00000059a4a47211 */ /* 0x000fe200078e10ff */
[----:B------:R-:W-:Y:S06]  /*d650*/  @!P1 BRA `(.L_x_7091) ;  /* 0x0000000000049947 */ /* 0x000fec0003800000 */
[----:B-1----:R2:W-:Y:S02]  /*d660*/  REDG.E.ADD.F32.FTZ.RN.STRONG.GPU desc[UR20][R2.64+-0x1d00], R7 ;  /* 0xffe30007020079a6 */ /* 0x0025e4000c10f394 */
.L_x_7091:
[----:B------:R-:W-:Y:S05]  /*d670*/  BSYNC B0 ;  /* 0x0000000000007941 */ /* 0x000fea0003800000 */
.L_x_7090:
[----:B-12---:R1:W2:Y:S01]  /*d680*/  LDS R7, [R164+0x1480] ;  /* 0x00148000a4077984 */ /* 0x0062a20000000800 */
[----:B------:R-:W-:Y:S01]  /*d690*/  BSSY B0, `(.L_x_7092) ;  /* 0x0000006000007945 */ /* 0x000fe20003800000 */
[----:B0-----:R-:W-:Y:S02]  /*d6a0*/  LEA.HI.SX32 R162, R157, R94, 0x1b ;  /* 0x0000005e9da27211 */ /* 0x001fe400078fdaff */
[----:B------:R-:W-:Y:S02]  /*d6b0*/  IADD3 R155, R94, 0x1c0, RZ ;  /* 0x000001c05e9b7810 */ /* 0x000fe40007ffe0ff */
[----:B------:R-:W-:Y:S01]  /*d6c0*/  LEA R157, R4, R89, 0x2 ;  /* 0x00000059049d7211 */ /* 0x000fe200078e10ff */
[----:B------:R-:W-:Y:S06]  /*d6d0*/  @!P2 BRA `(.L_x_7093) ;  /* 0x000000000004a947 */ /* 0x000fec0003800000 */
[----:B--2---:R0:W-:Y:S02]  /*d6e0*/  REDG.E.ADD.F32.FTZ.RN.STRONG.GPU desc[UR20][R2.64+-0x1c00], R7 ;  /* 0xffe40007020079a6 */ /* 0x0041e4000c10f394 */
.L_x_7093:
[----:B------:R-:W-:Y:S05]  /*d6f0*/  BSYNC B0 ;  /* 0x0000000000007941 */ /* 0x000fea0003800000 */
.L_x_7092:
[----:B0-2---:R0:W2:Y:S01]  /*d700*/  LDS R7, [R157+0x1580] ;  /* 0x001580009d077984 */ /* 0x0050a20000000800 */
[----:B------:R-:W-:Y:S01]  /*d710*/  BSSY B0, `(.L_x_7094) ;  /* 0x0000005000007945 */ /* 0x000fe20003800000 */
[----:B------:R-:W-:Y:S02]  /*d720*/  LEA.HI.SX32 R4, R155, R94, 0x1b ;  /* 0x0000005e9b047211 */ /* 0x000fe400078fdaff */
[----:B------:R-:W-:Y:S01]  /*d730*/  LEA R162, R162, R89, 0x2 ;  /* 0x00000059a2a27211 */ /* 0x000fe200078e10ff */
[----:B------:R-:W-:Y:S06]  /*d740*/  @!P3 BRA `(.L_x_7095) ;  /* 0x000000000004b947 */ /* 0x000fec0003800000 */
[----:B--2---:R4:W-:Y:S02]  /*d750*/  REDG.E.ADD.F32.FTZ.RN.STRONG.GPU desc[UR20][R2.64+-0x1b00], R7 ;  /* 0xffe50007020079a6 */ /* 0x0049e4000c10f394 */
.L_x_7095:
[----:B------:R-:W-:Y:S05]  /*d760*/  BSYNC B0 ;  /* 0x0000000000007941 */ /* 0x000fea0003800000 */
.L_x_7094:
[----:B--2-4-:R2:W4:Y:S01]  /*d770*/  LDS R7, [R162+0x1680] ;  /* 0x00168000a2077984 */ /* 0x0145220000000800 */
[----:B------:R-:W-:Y:S01]  /*d780*/  BSSY B0, `(.L_x_7096) ;  /* 0x0000004000007945 */ /* 0x000fe20003800000 */
[----:B------:R-:W-:-:S03]  /*d790*/  LEA R4, R4, R89, 0x2 ;  /* 0x0000005904047211 */ /* 0x000fc600078e10ff */
[----:B------:R-:W-:Y:S05]  /*d7a0*/  @!P4 BRA `(.L_x_7097) ;  /* 0x000000000004c947 */ /* 0x000fea0003800000 */
[----:B----4-:R4:W-:Y:S02]  /*d7b0*/  REDG.E.ADD.F32.FTZ.RN.STRONG.GPU desc[UR20][R2.64+-0x1a00], R7 ;  /* 0xffe60007020079a6 */ /* 0x0109e4000c10f394 */
.L_x_7097:
[----:B------:R-:W-:Y:S05]  /*d7c0*/  BSYNC B0 ;  /* 0x0000000000007941 */ /* 0x000fea0003800000 */
.L_x_7096:
[----:B----4-:R4:W1:Y:S01]  /*d7d0*/  LDS R7, [R4+0x1780] ;  /* 0x0017800004077984 */ /* 0x0108620000000800 */
[----:B------:R-:W-:Y:S01]  /*d7e0*/  BSSY B0, `(.L_x_7098) ;  /* 0x0000005000007945 */ /* 0x000fe20003800000 */
[C---:B0-----:R-:W-:Y:S02]  /*d7f0*/  IADD3 R157, R94.reuse, 0x200, RZ ;  /* 0x000002005e9d7810 */ /* 0x041fe40007ffe0ff */
[----:B------:R-:W-:Y:S01]  /*d800*/  IADD3 R155, R94, 0x240, RZ ;  /* 0x000002405e9b7810 */ /* 0x000fe20007ffe0ff */
[----:B------:R-:W-:Y:S06]  /*d810*/  @!P5 BRA `(.L_x_7099) ;  /* 0x000000000004d947 */ /* 0x000fec0003800000 */
[----:B-1----:R0:W-:Y:S02]  /*d820*/  REDG.E.ADD.F32.FTZ.RN.STRONG.GPU desc[UR20][R2.64+-0x1900], R7 ;  /* 0xffe70007020079a6 */ /* 0x0021e4000c10f394 */
.L_x_7099:
[----:B------:R-:W-:Y:S05]  /*d830*/  BSYNC B0 ;  /* 0x0000000000007941 */ /* 0x000fea0003800000 */
.L_x_7098:
[-C--:B----4-:R-:W-:Y:S01]  /*d840*/  LEA.HI.SX32 R4, R157, R94.reuse, 0x1b ;  /* 0x0000005e9d047211 */ /* 0x090fe200078fdaff */
[----:B------:R-:W-:Y:S01]  /*d850*/  BSSY B0, `(.L_x_7100) ;  /* 0x0000010000007945 */ /* 0x000fe20003800000 */
[----:B01----:R-:W-:Y:S02]  /*d860*/  IADD3 R7, R94, 0x280, RZ ;  /* 0x000002805e077810 */ /* 0x003fe40007ffe0ff */
[----:B------:R-:W-:Y:S02]  /*d870*/  LEA R4, R4, R89, 0x2 ;  /* 0x0000005904047211 */ /* 0x000fe400078e10ff */
[-C--:B------:R-:W-:Y:S02]  /*d880*/  LEA.HI.SX32 R164, R7, R94.reuse, 0x1b ;  /* 0x0000005e07a47211 */ /* 0x080fe400078fdaff */
[----:B------:R-:W-:Y:S01]  /*d890*/  ISETP.GE.AND P6, PT, R6, 0x201, PT ;  /* 0x000002010600780c */ /* 0x000fe20003fc6270 */
[----:B------:R0:W1:Y:S01]  /*d8a0*/  LDS R7, [R4+0x1880] ;  /* 0x0018800004077984 */ /* 0x0000620000000800 */
[----:B--2---:R-:W-:-:S02]  /*d8b0*/  LEA.HI.SX32 R162, R155, R94, 0x1b ;  /* 0x0000005e9ba27211 */ /* 0x004fc400078fdaff */
        /* <DEDUP_REMOVED lines=9> */
.L_x_7101:
[----:B------:R-:W-:Y:S05]  /*d950*/  BSYNC B0 ;  /* 0x0000000000007941 */ /* 0x000fea0003800000 */
.L_x_7100:
[----:B01----:R0:W1:Y:S01]  /*d960*/  LDS R7, [R162+0x1980] ;  /* 0x00198000a2077984 */ /* 0x0030620000000800 */
[----:B------:R-:W-:Y:S01]  /*d970*/  BSSY B0, `(.L_x_7102) ;  /* 0x0000006000007945 */ /* 0x000fe20003800000 */
[----:B------:R-:W-:Y:S02]  /*d980*/  IADD3 R157, R94, 0x300, RZ ;  /* 0x000003005e9d7810 */ /* 0x000fe40007ffe0ff */
[----:B------:R-:W-:Y:S02]  /*d990*/  LEA.HI.SX32 R4, R155, R94, 0x1b ;  /* 0x0000005e9b047211 */ /* 0x000fe400078fdaff */
[----:B------:R-:W-:Y:S01]  /*d9a0*/  LEA R164, R164, R89, 0x2 ;  /* 0x00000059a4a47211 */ /* 0x000fe200078e10ff */
[----:B------:R-:W-:Y:S06]  /*d9b0*/  @!P1 BRA `(.L_x_7103) ;  /* 0x0000000000049947 */ /* 0x000fec0003800000 */
[----:B-1----:R2:W-:Y:S02]  /*d9c0*/  REDG.E.ADD.F32.FTZ.RN.STRONG.GPU desc[UR20][R2.64+-0x1700], R7 ;  /* 0xffe90007020079a6 */ /* 0x0025e4000c10f394 */
.L_x_7103:
[----:B------:R-:W-:Y:S05]  /*d9d0*/  BSYNC B0 ;  /* 0x0000000000007941 */ /* 0x000fea0003800000 */
.L_x_7102:
[----:B-12---:R1:W2:Y:S01]  /*d9e0*/  LDS R7, [R164+0x1a80] ;  /* 0x001a8000a4077984 */ /* 0x0062a20000000800 */
[----:B------:R-:W-:Y:S01]  /*d9f0*/  BSSY B0, `(.L_x_7104) ;  /* 0x0000006000007945 */ /* 0x000fe20003800000 */
[----:B0-----:R-:W-:Y:S02]  /*da00*/  LEA.HI.SX32 R162, R157, R94, 0x1b ;  /* 0x0000005e9da27211 */ /* 0x001fe400078fdaff */
[----:B------:R-:W-:Y:S02]  /*da10*/  IADD3 R155, R94, 0x340, RZ ;  /* 0x000003405e9b7810 */ /* 0x000fe40007ffe0ff */
[----:B------:R-:W-:Y:S01]  /*da20*/  LEA R157, R4, R89, 0x2 ;  /* 0x00000059049d7211 */ /* 0x000fe200078e10ff */
[----:B------:R-:W-:Y:S06]  /*da30*/  @!P2 BRA `(.L_x_7105) ;  /* 0x000000000004a947 */ /* 0x000fec0003800000 */
[----:B--2---:R0:W-:Y:S02]  /*da40*/  REDG.E.ADD.F32.FTZ.RN.STRONG.GPU desc[UR20][R2.64+-0x1600], R7 ;  /* 0xffea0007020079a6 */ /* 0x0041e4000c10f394 */
.L_x_7105:
[----:B------:R-:W-:Y:S05]  /*da50*/  BSYNC B0 ;  /* 0x0000000000007941 */ /* 0x000fea0003800000 */
.L_x_7104:
[----:B0-2---:R0:W2:Y:S01]  /*da60*/  LDS R7, [R157+0x1b80] ;  /* 0x001b80009d077984 */ /* 0x0050a20000000800 */
[----:B------:R-:W-:Y:S01]  /*da70*/  BSSY B0, `(.L_x_7106) ;  /* 0x0000005000007945 */ /* 0x000fe20003800000 */
[----:B------:R-:W-:Y:S02]  /*da80*/  LEA.HI.SX32 R4, R155, R94, 0x1b ;  /* 0x0000005e9b047211 */ /* 0x000fe400078fdaff */
[----:B------:R-:W-:Y:S01]  /*da90*/  LEA R162, R162, R89, 0x2 ;  /* 0x00000059a2a27211 */ /* 0x000fe200078e10ff */
[----:B------:R-:W-:Y:S06]  /*daa0*/  @!P3 BRA `(.L_x_7107) ;  /* 0x000000000004b947 */ /* 0x000fec0003800000 */
[----:B--2---:R4:W-:Y:S02]  /*dab0*/  REDG.E.ADD.F32.FTZ.RN.STRONG.GPU desc[UR20][R2.64+-0x1500], R7 ;  /* 0xffeb0007020079a6 */ /* 0x0049e4000c10f394 */
.L_x_7107:
[----:B------:R-:W-:Y:S05]  /*dac0*/  BSYNC B0 ;  /* 0x0000000000007941 */ /* 0x000fea0003800000 */
.L_x_7106:
[----:B--2-4-:R2:W4:Y:S01]  /*dad0*/  LDS R7, [R162+0x1c80] ;  /* 0x001c8000a2077984 */ /* 0x0145220000000800 */
[----:B------:R-:W-:Y:S01]  /*dae0*/  BSSY B0, `(.L_x_7108) ;  /* 0x0000004000007945 */ /* 0x000fe20003800000 */
[----:B------:R-:W-:-:S03]  /*daf0*/  LEA R4, R4, R89, 0x2 ;  /* 0x0000005904047211 */ /* 0x000fc600078e10ff */
[----:B------:R-:W-:Y:S05]  /*db00*/  @!P4 BRA `(.L_x_7109) ;  /* 0x000000000004c947 */ /* 0x000fea0003800000 */
[----:B----4-:R4:W-:Y:S02]  /*db10*/  REDG.E.ADD.F32.FTZ.RN.STRONG.GPU desc[UR20][R2.64+-0x1400], R7 ;  /* 0xffec0007020079a6 */ /* 0x0109e4000c10f394 */
.L_x_7109:
[----:B------:R-:W-:Y:S05]  /*db20*/  BSYNC B0 ;  /* 0x0000000000007941 */ /* 0x000fea0003800000 */
.L_x_7108:
[----:B----4-:R4:W1:Y:S01]  /*db30*/  LDS R7, [R4+0x1d80] ;  /* 0x001d800004077984 */ /* 0x0108620000000800 */
[----:B------:R-:W-:Y:S01]  /*db40*/  BSSY B0, `(.L_x_7110) ;  /* 0x0000005000007945 */ /* 0x000fe20003800000 */
[C---:B------:R-:W-:Y:S02]  /*db50*/  IADD3 R155, R94.reuse, 0x380, RZ ;  /* 0x000003805e9b7810 */ /* 0x040fe40007ffe0ff */
[----:B0-----:R-:W-:Y:S01]  /*db60*/  IADD3 R157, R94, 0x3c0, RZ ;  /* 0x000003c05e9d7810 */ /* 0x001fe20007ffe0ff */
[----:B------:R-:W-:Y:S06]  /*db70*/  @!P5 BRA `(.L_x_7111) ;  /* 0x000000000004d947 */ /* 0x000fec0003800000 */
[----:B-1----:R0:W-:Y:S02]  /*db80*/  REDG.E.ADD.F32.FTZ.RN.STRONG.GPU desc[UR20][R2.64+-0x1300], R7 ;  /* 0xffed0007020079a6 */ /* 0x0021e4000c10f394 */
.L_x_7111:
[----:B------:R-:W-:Y:S05]  /*db90*/  BSYNC B0 ;  /* 0x0000000000007941 */ /* 0x000fea0003800000 */
.L_x_7110:
        /* <DEDUP_REMOVED lines=17> */
.L_x_7113:
[----:B------:R-:W-:Y:S05]  /*dcb0*/  BSYNC B0 ;  /* 0x0000000000007941 */ /* 0x000fea0003800000 */
.L_x_7112:
[----:B01----:R0:W1:Y:S01]  /*dcc0*/  LDS R7, [R162+0x1f80] ;  /* 0x001f8000a2077984 */ /* 0x0030620000000800 */
[----:B------:R-:W-:Y:S01]  /*dcd0*/  BSSY B0, `(.L_x_7114) ;  /* 0x0000006000007945 */ /* 0x000fe20003800000 */
[----:B------:R-:W-:Y:S02]  /*dce0*/  IADD3 R157, R94, 0x480, RZ ;  /* 0x000004805e9d7810 */ /* 0x000fe40007ffe0ff */
[----:B------:R-:W-:Y:S02]  /*dcf0*/  LEA.HI.SX32 R4, R155, R94, 0x1b ;  /* 0x0000005e9b047211 */ /* 0x000fe400078fdaff */
[----:B------:R-:W-:Y:S01]  /*dd00*/  LEA R164, R164, R89, 0x2 ;  /* 0x00000059a4a47211 */ /* 0x000fe200078e10ff */
[----:B------:R-:W-:Y:S06]  /*dd10*/  @!P1 BRA `(.L_x_7115) ;  /* 0x0000000000049947 */ /* 0x000fec0003800000 */
[----:B-1----:R2:W-:Y:S02]  /*dd20*/  REDG.E.ADD.F32.FTZ.RN.STRONG.GPU desc[UR20][R2.64+-0x1100], R7 ;  /* 0xffef0007020079a6 */ /* 0x0025e4000c10f394 */
.L_x_7115:
[----:B------:R-:W-:Y:S05]  /*dd30*/  BSYNC B0 ;  /* 0x0000000000007941 */ /* 0x000fea0003800000 */
.L_x_7114:
[----:B-12---:R1:W2:Y:S01]  /*dd40*/  LDS R7, [R164+0x2080] ;  /* 0x00208000a4077984 */ /* 0x0062a20000000800 */
[----:B------:R-:W-:Y:S01]  /*dd50*/  BSSY B0, `(.L_x_7116) ;  /* 0x0000006000007945 */ /* 0x000fe20003800000 */
[----:B0-----:R-:W-:Y:S02]  /*dd60*/  LEA.HI.SX32 R162, R157, R94, 0x1b ;  /* 0x0000005e9da27211 */ /* 0x001fe400078fdaff */
[----:B------:R-:W-:Y:S02]  /*dd70*/  IADD3 R155, R94, 0x4c0, RZ ;  /* 0x000004c05e9b7810 */ /* 0x000fe40007ffe0ff */
[----:B------:R-:W-:Y:S01]  /*dd80*/  LEA R157, R4, R89, 0x2 ;  /* 0x00000059049d7211 */ /* 0x000fe200078e10ff */
[----:B------:R-:W-:Y:S06]  /*dd90*/  @!P2 BRA `(.L_x_7117) ;  /* 0x000000000004a947 */ /* 0x000fec0003800000 */
[----:B--2---:R0:W-:Y:S02]  /*dda0*/  REDG.E.ADD.F32.FTZ.RN.STRONG.GPU desc[UR20][R2.64+-0x1000], R7 ;  /* 0xfff00007020079a6 */ /* 0x0041e4000c10f394 */
.L_x_7117:
[----:B------:R-:W-:Y:S05]  /*ddb0*/  BSYNC B0 ;  /* 0x0000000000007941 */ /* 0x000fea0003800000 */
.L_x_7116:
[----:B0-2---:R0:W2:Y:S01]  /*ddc0*/  LDS R7, [R157+0x2180] ;  /* 0x002180009d077984 */ /* 0x0050a20000000800 */
[----:B------:R-:W-:Y:S01]  /*ddd0*/  BSSY B0, `(.L_x_7118) ;  /* 0x0000005000007945 */ /* 0x000fe20003800000 */
[----:B------:R-:W-:Y:S02]  /*dde0*/  LEA.HI.SX32 R4, R155, R94, 0x1b ;  /* 0x0000005e9b047211 */ /* 0x000fe400078fdaff */
[----:B------:R-:W-:Y:S01]  /*ddf0*/  LEA R162, R162, R89, 0x2 ;  /* 0x00000059a2a27211 */ /* 0x000fe200078e10ff */
[----:B------:R-:W-:Y:S06]  /*de00*/  @!P3 BRA `(.L_x_7119) ;  /* 0x000000000004b947 */ /* 0x000fec0003800000 */
[----:B--2---:R4:W-:Y:S02]  /*de10*/  REDG.E.ADD.F32.FTZ.RN.STRONG.GPU desc[UR20][R2.64+-0xf00], R7 ;  /* 0xfff10007020079a6 */ /* 0x0049e4000c10f394 */
.L_x_7119:
[----:B------:R-:W-:Y:S05]  /*de20*/  BSYNC B0 ;  /* 0x0000000000007941 */ /* 0x000fea0003800000 */
.L_x_7118:
[----:B--2-4-:R2:W4:Y:S01]  /*de30*/  LDS R7, [R162+0x2280] ;  /* 0x00228000a2077984 */ /* 0x0145220000000800 */
[----:B------:R-:W-:Y:S01]  /*de40*/  BSSY B0, `(.L_x_7120) ;  /* 0x0000004000007945 */ /* 0x000fe20003800000 */
[----:B------:R-:W-:-:S03]  /*de50*/  LEA R4, R4, R89, 0x2 ;  /* 0x0000005904047211 */ /* 0x000fc600078e10ff */
[----:B------:R-:W-:Y:S05]  /*de60*/  @!P4 BRA `(.L_x_7121) ;  /* 0x000000000004c947 */ /* 0x000fea0003800000 */
[----:B----4-:R4:W-:Y:S02]  /*de70*/  REDG.E.ADD.F32.FTZ.RN.STRONG.GPU desc[UR20][R2.64+-0xe00], R7 ;  /* 0xfff20007020079a6 */ /* 0x0109e4000c10f394 */
.L_x_7121:
[----:B------:R-:W-:Y:S05]  /*de80*/  BSYNC B0 ;  /* 0x0000000000007941 */ /* 0x000fea0003800000 */
.L_x_7120:
[----:B----4-:R4:W1:Y:S01]  /*de90*/  LDS R7, [R4+0x2380] ;  /* 0x0023800004077984 */ /* 0x0108620000000800 */
[----:B------:R-:W-:Y:S01]  /*dea0*/  BSSY B0, `(.L_x_7122) ;  /* 0x0000005000007945 */ /* 0x000fe20003800000 */
[C---:B------:R-:W-:Y:S02]  /*deb0*/  IADD3 R155, R94.reuse, 0x500, RZ ;  /* 0x000005005e9b7810 */ /* 0x040fe40007ffe0ff */
[----:B0-----:R-:W-:Y:S01]  /*dec0*/  IADD3 R157, R94, 0x540, RZ ;  /* 0x000005405e9d7810 */ /* 0x001fe20007ffe0ff */
[----:B------:R-:W-:Y:S06]  /*ded0*/  @!P5 BRA `(.L_x_7123) ;  /* 0x000000000004d947 */ /* 0x000fec0003800000 */
[----:B-1----:R0:W-:Y:S02]  /*dee0*/  REDG.E.ADD.F32.FTZ.RN.STRONG.GPU desc[UR20][R2.64+-0xd00], R7 ;  /* 0xfff30007020079a6 */ /* 0x0021e4000c10f394 */
.L_x_7123:
[----:B------:R-:W-:Y:S05]  /*def0*/  BSYNC B0 ;  /* 0x0000000000007941 */ /* 0x000fea0003800000 */
.L_x_7122:
        /* <DEDUP_REMOVED lines=17> */
.L_x_7125:
[----:B------:R-:W-:Y:S05]  /*e010*/  BSYNC B0 ;  /* 0x0000000000007941 */ /* 0x000fea0003800000 */
.L_x_7124:
[----:B01----:R0:W1:Y:S01]  /*e020*/  LDS R7, [R162+0x2580] ;  /* 0x00258000a2077984 */ /* 0x0030620000000800 */
[----:B------:R-:W-:Y:S01]  /*e030*/  BSSY B0, `(.L_x_7126) ;  /* 0x0000006000007945 */ /* 0x000fe20003800000 */
[----:B------:R-:W-:Y:S02]  /*e040*/  IADD3 R157, R94, 0x600, RZ ;  /* 0x000006005e9d7810 */ /* 0x000fe40007ffe0ff */
[----:B------:R-:W-:Y:S02]  /*e050*/  LEA.HI.SX32 R4, R155, R94, 0x1b ;  /* 0x0000005e9b047211 */ /* 0x000fe400078fdaff */
[----:B------:R-:W-:Y:S01]  /*e060*/  LEA R164, R164, R89, 0x2 ;  /* 0x00000059a4a47211 */ /* 0x000fe200078e10ff */
[----:B------:R-:W-:Y:S06]  /*e070*/  @!P1 BRA `(.L_x_7127) ;  /* 0x0000000000049947 */ /* 0x000fec0003800000 */
[----:B-1----:R2:W-:Y:S02]  /*e080*/  REDG.E.ADD.F32.FTZ.RN.STRONG.GPU desc[UR20][R2.64+-0xb00], R7 ;  /* 0xfff50007020079a6 */ /* 0x0025e4000c10f394 */
.L_x_7127:
[----:B------:R-:W-:Y:S05]  /*e090*/  BSYNC B0 ;  /* 0x0000000000007941 */ /* 0x000fea0003800000 */
.L_x_7126:
[----:B-12---:R1:W2:Y:S01]  /*e0a0*/  LDS R7, [R164+0x2680] ;  /* 0x00268000a4077984 */ /* 0x0062a20000000800 */
[----:B------:R-:W-:Y:S01]  /*e0b0*/  BSSY B0, `(.L_x_7128) ;  /* 0x0000006000007945 */ /* 0x000fe20003800000 */
[----:B0-----:R-:W-:Y:S02]  /*e0c0*/  LEA.HI.SX32 R162, R157, R94, 0x1b ;  /* 0x0000005e9da27211 */ /* 0x001fe400078fdaff */
[----:B------:R-:W-:Y:S02]  /*e0d0*/  IADD3 R155, R94, 0x640, RZ ;  /* 0x000006405e9b7810 */ /* 0x000fe40007ffe0ff */
[----:B------:R-:W-:Y:S01]  /*e0e0*/  LEA R157, R4, R89, 0x2 ;  /* 0x00000059049d7211 */ /* 0x000fe200078e10ff */
[----:B------:R-:W-:Y:S06]  /*e0f0*/  @!P2 BRA `(.L_x_7129) ;  /* 0x000000000004a947 */ /* 0x000fec0003800000 */
[----:B--2---:R0:W-:Y:S02]  /*e100*/  REDG.E.ADD.F32.FTZ.RN.STRONG.GPU desc[UR20][R2.64+-0xa00], R7 ;  /* 0xfff60007020079a6 */ /* 0x0041e4000c10f394 */
.L_x_7129:
[----:B------:R-:W-:Y:S05]  /*e110*/  BSYNC B0 ;  /* 0x0000000000007941 */ /* 0x000fea0003800000 */
.L_x_7128:
[----:B0-2---:R0:W2:Y:S01]  /*e120*/  LDS R7, [R157+0x2780] ;  /* 0x002780009d077984 */ /* 0x0050a20000000800 */
[----:B------:R-:W-:Y:S01]  /*e130*/  BSSY B0, `(.L_x_7130) ;  /* 0x0000005000007945 */ /* 0x000fe20003800000 */
[----:B------:R-:W-:Y:S02]  /*e140*/  LEA.HI.SX32 R4, R155, R94, 0x1b ;  /* 0x0000005e9b047211 */ /* 0x000fe400078fdaff */
[----:B------:R-:W-:Y:S01]  /*e150*/  LEA R162, R162, R89, 0x2 ;  /* 0x00000059a2a27211 */ /* 0x000fe200078e10ff */
[----:B------:R-:W-:Y:S06]  /*e160*/  @!P3 BRA `(.L_x_7131) ;  /* 0x000000000004b947 */ /* 0x000fec0003800000 */
[----:B--2---:R4:W-:Y:S02]  /*e170*/  REDG.E.ADD.F32.FTZ.RN.STRONG.GPU desc[UR20][R2.64+-0x900], R7 ;  /* 0xfff70007020079a6 */ /* 0x0049e4000c10f394 */
.L_x_7131:
[----:B------:R-:W-:Y:S05]  /*e180*/  BSYNC B0 ;  /* 0x0000000000007941 */ /* 0x000fea0003800000 */
.L_x_7130:
[----:B--2-4-:R2:W4:Y:S01]  /*e190*/  LDS R7, [R162+0x2880] ;  /* 0x00288000a2077984 */ /* 0x0145220000000800 */
[----:B------:R-:W-:Y:S01]  /*e1a0*/  BSSY B0, `(.L_x_7132) ;  /* 0x0000004000007945 */ /* 0x000fe20003800000 */
[----:B------:R-:W-:-:S03]  /*e1b0*/  LEA R4, R4, R89, 0x2 ;  /* 0x0000005904047211 */ /* 0x000fc600078e10ff */
[----:B------:R-:W-:Y:S05]  /*e1c0*/  @!P4 BRA `(.L_x_7133) ;  /* 0x000000000004c947 */ /* 0x000fea0003800000 */
[----:B----4-:R4:W-:Y:S02]  /*e1d0*/  REDG.E.ADD.F32.FTZ.RN.STRONG.GPU desc[UR20][R2.64+-0x800], R7 ;  /* 0xfff80007020079a6 */ /* 0x0109e4000c10f394 */
.L_x_7133:
[----:B------:R-:W-:Y:S05]  /*e1e0*/  BSYNC B0 ;  /* 0x0000000000007941 */ /* 0x000fea0003800000 */
.L_x_7132:
[----:B----4-:R4:W1:Y:S01]  /*e1f0*/  LDS R7, [R4+0x2980] ;  /* 0x0029800004077984 */ /* 0x0108620000000800 */
[----:B------:R-:W-:Y:S01]  /*e200*/  BSSY B0, `(.L_x_7134) ;  /* 0x0000005000007945 */ /* 0x000fe20003800000 */
[C---:B------:R-:W-:Y:S02]  /*e210*/  IADD3 R155, R94.reuse, 0x680, RZ ;  /* 0x000006805e9b7810 */ /* 0x040fe40007ffe0ff */
[----:B0-----:R-:W-:Y:S01]  /*e220*/  IADD3 R157, R94, 0x6c0, RZ ;  /* 0x000006c05e9d7810 */ /* 0x001fe20007ffe0ff */
[----:B------:R-:W-:Y:S06]  /*e230*/  @!P5 BRA `(.L_x_7135) ;  /* 0x000000000004d947 */ /* 0x000fec0003800000 */
[----:B-1----:R0:W-:Y:S02]  /*e240*/  REDG.E.ADD.F32.FTZ.RN.STRONG.GPU desc[UR20][R2.64+-0x700], R7 ;  /* 0xfff90007020079a6 */ /* 0x0021e4000c10f394 */
.L_x_7135:
[----:B------:R-:W-:Y:S05]  /*e250*/  BSYNC B0 ;  /* 0x0000000000007941 */ /* 0x000fea0003800000 */
.L_x_7134:
        /* <DEDUP_REMOVED lines=17> */
.L_x_7137:
[----:B------:R-:W-:Y:S05]  /*e370*/  BSYNC B0 ;  /* 0x0000000000007941 */ /* 0x000fea0003800000 */
.L_x_7136:
[----:B01----:R0:W1:Y:S01]  /*e380*/  LDS R7, [R162+0x2b80] ;  /* 0x002b8000a2077984 */ /* 0x0030620000000800 */
[----:B------:R-:W-:Y:S01]  /*e390*/  BSSY B0, `(.L_x_7138) ;  /* 0x0000006000007945 */ /* 0x000fe20003800000 */
[----:B------:R-:W-:Y:S02]  /*e3a0*/  IADD3 R157, R94, 0x780, RZ ;  /* 0x000007805e9d7810 */ /* 0x000fe40007ffe0ff */
[----:B------:R-:W-:Y:S02]  /*e3b0*/  LEA.HI.SX32 R4, R155, R94, 0x1b ;  /* 0x0000005e9b047211 */ /* 0x000fe400078fdaff */
[----:B------:R-:W-:Y:S01]  /*e3c0*/  LEA R164, R164, R89, 0x2 ;  /* 0x00000059a4a47211 */ /* 0x000fe200078e10ff */
[----:B------:R-:W-:Y:S06]  /*e3d0*/  @!P1 BRA `(.L_x_7139) ;  /* 0x0000000000049947 */ /* 0x000fec0003800000 */
[----:B-1----:R2:W-:Y:S02]  /*e3e0*/  REDG.E.ADD.F32.FTZ.RN.STRONG.GPU desc[UR20][R2.64+-0x500], R7 ;  /* 0xfffb0007020079a6 */ /* 0x0025e4000c10f394 */
.L_x_7139:
[----:B------:R-:W-:Y:S05]  /*e3f0*/  BSYNC B0 ;  /* 0x0000000000007941 */ /* 0x000fea0003800000 */
.L_x_7138:
[----:B-12---:R1:W2:Y:S01]  /*e400*/  LDS R7, [R164+0x2c80] ;  /* 0x002c8000a4077984 */ /* 0x0062a20000000800 */
[----:B------:R-:W-:Y:S01]  /*e410*/  BSSY B0, `(.L_x_7140) ;  /* 0x0000006000007945 */ /* 0x000fe20003800000 */
[----:B------:R-:W-:Y:S02]  /*e420*/  LEA.HI.SX32 R6, R157, R94, 0x1b ;  /* 0x0000005e9d067211 */ /* 0x000fe400078fdaff */
[----:B------:R-:W-:Y:S02]  /*e430*/  IADD3 R155, R94, 0x7c0, RZ ;  /* 0x000007c05e9b7810 */ /* 0x000fe40007ffe0ff */
[----:B------:R-:W-:Y:S01]  /*e440*/  LEA R157, R4, R89, 0x2 ;  /* 0x00000059049d7211 */ /* 0x000fe200078e10ff */
[----:B------:R-:W-:Y:S06]  /*e450*/  @!P2 BRA `(.L_x_7141) ;  /* 0x000000000004a947 */ /* 0x000fec0003800000 */
[----:B--2---:R4:W-:Y:S02]  /*e460*/  REDG.E.ADD.F32.FTZ.RN.STRONG.GPU desc[UR20][R2.64+-0x400], R7 ;  /* 0xfffc0007020079a6 */ /* 0x0049e4000c10f394 */
.L_x_7141:
[----:B------:R-:W-:Y:S05]  /*e470*/  BSYNC B0 ;  /* 0x0000000000007941 */ /* 0x000fea0003800000 */
.L_x_7140:
[----:B--2-4-:R2:W4:Y:S01]  /*e480*/  LDS R7, [R157+0x2d80] ;  /* 0x002d80009d077984 */ /* 0x0145220000000800 */
[----:B------:R-:W-:Y:S01]  /*e490*/  BSSY B0, `(.L_x_7142) ;  /* 0x0000006000007945 */ /* 0x000fe20003800000 */
[----:B------:R-:W-:Y:S01]  /*e4a0*/  LEA.HI.SX32 R4, R155, R94, 0x1b ;  /* 0x0000005e9b047211 */ /* 0x000fe200078fdaff */
[----:B------:R-:W-:Y:S01]  /*e4b0*/  FMUL.FTZ R160, R239, R160 ;  /* 0x000000a0efa07220 */ /* 0x000fe20000410000 */
[----:B------:R-:W-:Y:S01]  /*e4c0*/  LEA R6, R6, R89, 0x2 ;  /* 0x0000005906067211 */ /* 0x000fe200078e10ff */
[----:B------:R-:W-:Y:S06]  /*e4d0*/  @!P3 BRA `(.L_x_7143) ;  /* 0x000000000004b947 */ /* 0x000fec0003800000 */
[----:B----4-:R4:W-:Y:S02]  /*e4e0*/  REDG.E.ADD.F32.FTZ.RN.STRONG.GPU desc[UR20][R2.64+-0x300], R7 ;  /* 0xfffd0007020079a6 */ /* 0x0109e4000c10f394 */
.L_x_7143:
[----:B------:R-:W-:Y:S05]  /*e4f0*/  BSYNC B0 ;  /* 0x0000000000007941 */ /* 0x000fea0003800000 */
.L_x_7142:
[----:B----4-:R4:W0:Y:S01]  /*e500*/  LDS R7, [R6+0x2e80] ;  /* 0x002e800006077984 */ /* 0x0108220000000800 */
[----:B------:R-:W-:Y:S01]  /*e510*/  BSSY B0, `(.L_x_7144) ;  /* 0x0000005000007945 */ /* 0x000fe20003800000 */
[----:B------:R-:W-:Y:S01]  /*e520*/  LEA R155, R4, R89, 0x2 ;  /* 0x00000059049b7211 */ /* 0x000fe200078e10ff */
[----:B------:R-:W-:Y:S02]  /*e530*/  FFMA.FTZ R160, R223, R158, R160 ;  /* 0x0000009edfa07223 */ /* 0x000fe400000100a0 */
[----:B------:R-:W-:Y:S05]  /*e540*/  @!P4 BRA `(.L_x_7145) ;  /* 0x000000000004c947 */ /* 0x000fea0003800000 */
[----:B0-----:R0:W-:Y:S02]  /*e550*/  REDG.E.ADD.F32.FTZ.RN.STRONG.GPU desc[UR20][R2.64+-0x200], R7 ;  /* 0xfffe0007020079a6 */ /* 0x0011e4000c10f394 */
.L_x_7145:
[----:B------:R-:W-:Y:S05]  /*e560*/  BSYNC B0 ;  /* 0x0000000000007941 */ /* 0x000fea0003800000 */
.L_x_7144:
[----:B------:R-:W-:Y:S01]  /*e570*/  FADD.FTZ R4, R5, R160 ;  /* 0x000000a005047221 */ /* 0x000fe20000010000 */
[----:B------:R-:W-:Y:S01]  /*e580*/  BSSY B0, `(.L_x_7146) ;  /* 0x0000004000007945 */ /* 0x000fe20003800000 */
[----:B------:R0:W0:Y:S03]  /*e590*/  LDS R5, [R155+0x2f80] ;  /* 0x002f80009b057984 */ /* 0x0000260000000800 */
[----:B------:R-:W-:Y:S05]  /*e5a0*/  @!P5 BRA `(.L_x_7147) ;  /* 0x000000000004d947 */ /* 0x000fea0003800000 */
[----:B0-----:R0:W-:Y:S02]  /*e5b0*/  REDG.E.ADD.F32.FTZ.RN.STRONG.GPU desc[UR20][R2.64+-0x100], R5 ;  /* 0xffff0005020079a6 */ /* 0x0011e4000c10f394 */
.L_x_7147:
[----:B------:R-:W-:Y:S05]  /*e5c0*/  BSYNC B0 ;  /* 0x0000000000007941 */ /* 0x000fea0003800000 */
.L_x_7146:
[----:B--2---:R-:W2:Y:S01]  /*e5d0*/  LDL R157, [R1+0x40] ;  /* 0x00004000019d7983 */ /* 0x004ea20000100800 */
[----:B------:R-:W-:Y:S01]  /*e5e0*/  ISETP.GT.AND P1, PT, R93, 0x1e, PT ;  /* 0x0000001e5d00780c */ /* 0x000fe20003f24270 */
[----:B------:R-:W-:Y:S01]  /*e5f0*/  FMUL.FTZ R130, R239, R130 ;  /* 0x00000082ef827220 */ /* 0x000fe20000410000 */
[----:B0-----:R-:W-:Y:S01]  /*e600*/  MOV R5, R153 ;  /* 0x0000009900057202 */ /* 0x001fe20000000f00 */
[----:B------:R-:W0:Y:S01]  /*e610*/  SHFL.DOWN PT, R2, R153, 0x1, 0x1f ;  /* 0x08201f0099027f89 */ /* 0x000e2200000e0000 */
[----:B----4-:R-:W-:Y:S01]  /*e620*/  MOV R6, R119 ;  /* 0x0000007700067202 */ /* 0x010fe20000000f00 */
[----:B------:R-:W-:Y:S01]  /*e630*/  FFMA.FTZ R223, R223, R128, R130 ;  /* 0x00000080dfdf7223 */ /* 0x000fe20000010082 */
[----:B------:R-:W-:Y:S01]  /*e640*/  MOV R7, R176 ;  /* 0x000000b000077202 */ /* 0x000fe20000000f00 */
[----:B------:R-:W4:Y:S01]  /*e650*/  SHFL.DOWN PT, R155, R119, 0x1, 0x1f ;  /* 0x08201f00779b7f89 */ /* 0x000f2200000e0000 */
[----:B------:R-:W-:Y:S01]  /*e660*/  FMUL.FTZ R124, R209, R124 ;  /* 0x0000007cd17c7220 */ /* 0x000fe20000410000 */
[----:B------:R-:W-:Y:S01]  /*e670*/  FMUL.FTZ R208, R208, R127 ;  /* 0x0000007fd0d07220 */ /* 0x000fe20000410000 */
[----:B------:R-:W-:Y:S01]  /*e680*/  FMUL.FTZ R117, R212, R117 ;  /* 0x00000075d4757220 */ /* 0x000fe20000410000 */
[----:B------:R-:W5:Y:S01]  /*e690*/  SHFL.DOWN PT, R160, R176, 0x1, 0x1f ;  /* 0x08201f00b0a07f89 */ /* 0x000f6200000e0000 */
[----:B------:R-:W-:Y:S01]  /*e6a0*/  FFMA.FTZ R120, R151, R120, R124 ;  /* 0x0000007897787223 */ /* 0x000fe2000001007c */
[----:B------:R-:W-:Y:S01]  /*e6b0*/  FFMA.FTZ R126, R237, R126, R208 ;  /* 0x0000007eed7e7223 */ /* 0x000fe200000100d0 */
[----:B------:R-:W-:Y:S01]  /*e6c0*/  FMUL.FTZ R131, R214, R131 ;  /* 0x00000083d6837220 */ /* 0x000fe20000410000 */
[----:B------:R-:W1:Y:S01]  /*e6d0*/  SHFL.DOWN PT, R3, R4, 0x1, 0x1f ;  /* 0x08201f0004037f89 */ /* 0x000e6200000e0000 */
[----:B------:R-:W-:Y:S01]  /*e6e0*/  FFMA.FTZ R95, R95, R202, R120 ;  /* 0x000000ca5f5f7223 */ /* 0x000fe20000010078 */
[----:B------:R-:W-:Y:S01]  /*e6f0*/  FFMA.FTZ R126, R107, R62, R126 ;  /* 0x0000003e6b7e7223 */ /* 0x000fe2000001007e */
[----:B------:R-:W-:Y:S01]  /*e700*/  FFMA.FTZ R12, R12, R115, R117 ;  /* 0x000000730c0c7223 */ /* 0x000fe20000010075 */
[----:B------:R-:W-:Y:S01]  /*e710*/  FFMA.FTZ R131, R232, R135, R131 ;  /* 0x00000087e8837223 */ /* 0x000fe20000010083 */
[----:B------:R-:W-:Y:S01]  /*e720*/  FADD.FTZ R28, R95, R28 ;  /* 0x0000001c5f1c7221 */ /* 0x000fe20000010000 */
[----:B------:R-:W-:Y:S01]  /*e730*/  ISETP.NE.AND P2, PT, R93, RZ, PT ;  /* 0x000000ff5d00720c */ /* 0x000fe20003f45270 */
[----:B------:R-:W-:Y:S01]  /*e740*/  FFMA.FTZ R97, R97, R198, R12 ;  /* 0x000000c661617223 */ /* 0x000fe2000001000c */
[----:B------:R-:W-:Y:S01]  /*e750*/  FFMA.FTZ R100, R100, R11, R131 ;  /* 0x0000000b64647223 */ /* 0x000fe20000010083 */
[----:B------:R-:W-:Y:S01]  /*e760*/  ISETP.NE.AND P3, PT, R94, RZ, PT ;  /* 0x000000ff5e00720c */ /* 0x000fe20003f65270 */
        /* <DEDUP_REMOVED lines=10> */
[----:B-----5:R-:W-:Y:S01]  /*e810*/  @!P1 FADD.FTZ R7, R7, R160 ;  /* 0x000000a007079221 */ /* 0x020fe20000010000 */
[----:B------:R-:W4:Y:S01]  /*e820*/  SHFL.DOWN PT, R119, R6, 0x2, 0x1f ;  /* 0x08401f0006777f89 */ /* 0x000f2200000e0000 */
[----:B------:R-:W-:Y:S01]  /*e830*/  FMUL.FTZ R220, R220, R143 ;  /* 0x0000008fdcdc7220 */ /* 0x000fe20000410000 */
[----:B------:R-:W-:Y:S01]  /*e840*/  FMUL.FTZ R144, R221, R144 ;  /* 0x00000090dd907220 */ /* 0x000fe20000410000 */
[----:B-1----:R-:W-:Y:S01]  /*e850*/  @!P1 FADD.FTZ R4, R3, R4 ;  /* 0x0000000403049221 */ /* 0x002fe20000010000 */
[----:B------:R-:W1:Y:S01]  /*e860*/  SHFL.DOWN PT, R160, R7, 0x2, 0x1f ;  /* 0x08401f0007a07f89 */ /* 0x000e6200000e0000 */
[----:B------:R-:W-:Y:S01]  /*e870*/  ISETP.GT.AND P1, PT, R93, 0x1d, PT ;  /* 0x0000001d5d00780c */ /* 0x000fe20003f24270 */
[----:B------:R-:W-:Y:S01]  /*e880*/  FMUL.FTZ R122, R122, R145 ;  /* 0x000000917a7a7220 */ /* 0x000fe20000410000 */
[----:B------:R-:W-:Y:S01]  /*e890*/  FMUL.FTZ R146, R123, R146 ;  /* 0x000000927b927220 */ /* 0x000fe20000410000 */
        /* <DEDUP_REMOVED lines=16> */
[----:B----4-:R-:W-:Y:S01]  /*e9a0*/  @!P1 FADD.FTZ R6, R6, R119 ;  /* 0x0000007706069221 */ /* 0x010fe20000010000 */
        /* <DEDUP_REMOVED lines=8> */
[----:B------:R-:W4:Y:S01]  /*ea30*/  SHFL.DOWN PT, R128, R7, 0x4, 0x1f ;  /* 0x08801f0007807f89 */ /* 0x000f2200000e0000 */
[----:B------:R-:W-:Y:S01]  /*ea40*/  ISETP.GT.AND P1, PT, R93, 0x1b, PT ;  /* 0x0000001b5d00780c */ /* 0x000fe20003f24270 */
[----:B------:R-:W-:Y:S01]  /*ea50*/  FFMA.FTZ R102, R102, R61, R227 ;  /* 0x0000003d66667223 */ /* 0x000fe200000100e3 */
[----:B------:R-:W-:Y:S01]  /*ea60*/  FFMA.FTZ R103, R103, R186, R154 ;  /* 0x000000ba67677223 */ /* 0x000fe2000001009a */
[----:B------:R-:W5:Y:S01]  /*ea70*/  SHFL.DOWN PT, R3, R4, 0x4, 0x1f ;  /* 0x08801f0004037f89 */ /* 0x000f6200000e0000 */
        /* <DEDUP_REMOVED lines=19> */
[----:B----4-:R-:W-:Y:S01]  /*ebb0*/  @!P1 FADD.FTZ R7, R7, R128 ;  /* 0x0000008007079221 */ /* 0x010fe20000010000 */
[----:B------:R-:W1:Y:S01]  /*ebc0*/  SHFL.DOWN PT, R95, R6, 0x8, 0x1f ;  /* 0x09001f00065f7f89 */ /* 0x000e6200000e0000 */
[----:B------:R-:W-:Y:S01]  /*ebd0*/  FADD.FTZ R38, R113, R38 ;  /* 0x0000002671267221 */ /* 0x000fe20000010000 */
[----:B------:R-:W-:Y:S01]  /*ebe0*/  FADD.FTZ R24, R99, R24 ;  /* 0x0000001863187221 */ /* 0x000fe20000010000 */
[----:B-----5:R-:W-:Y:S01]  /*ebf0*/  @!P1 FADD.FTZ R4, R4, R3 ;  /* 0x0000000304049221 */ /* 0x020fe20000010000 */
[----:B------:R-:W4:Y:S01]  /*ec00*/  SHFL.DOWN PT, R62, R7, 0x8, 0x1f ;  /* 0x09001f00073e7f89 */ /* 0x000f2200000e0000 */
        /* <DEDUP_REMOVED lines=22> */
[----:B----4-:R-:W-:-:S02]  /*ed70*/  @!P1 FADD.FTZ R7, R7, R62 ;  /* 0x0000003e07079221 */ /* 0x010fc40000010000 */
[----:B------:R-:W1:Y:S01]  /*ed80*/  SHFL.DOWN PT, R11, R6, 0x10, 0x1f ;  /* 0x0a001f00060b7f89 */ /* 0x000e6200000e0000 */
[----:B-----5:R-:W-:-:S03]  /*ed90*/  @!P1 FADD.FTZ R4, R4, R3 ;  /* 0x0000000304049221 */ /* 0x020fc60000010000 */
[----:B------:R-:W4:Y:S01]  /*eda0*/  SHFL.DOWN PT, R12, R7, 0x10, 0x1f ;  /* 0x0a001f00070c7f89 */ /* 0x000f2200000e0000 */
[----:B------:R-:W-:-:S03]  /*edb0*/  ISETP.GT.AND P1, PT, R93, 0xf, PT ;  /* 0x0000000f5d00780c */ /* 0x000fc60003f24270 */
[----:B------:R-:W5:Y:S10]  /*edc0*/  SHFL.DOWN PT, R3, R4, 0x10, 0x1f ;  /* 0x0a001f0004037f89 */ /* 0x000f7400000e0000 */
[----:B0-----:R-:W-:Y:S01]  /*edd0*/  @!P1 FADD.FTZ R5, R5, R2 ;  /* 0x0000000205059221 */ /* 0x001fe20000010000 */
[----:B-1----:R-:W-:Y:S01]  /*ede0*/  @!P1 FADD.FTZ R6, R6, R11 ;  /* 0x0000000b06069221 */ /* 0x002fe20000010000 */
[----:B----4-:R-:W-:Y:S01]  /*edf0*/  @!P1 FADD.FTZ R7, R7, R12 ;  /* 0x0000000c07079221 */ /* 0x010fe20000010000 */
[----:B-----5:R-:W-:-:S05]  /*ee00*/  @!P1 FADD.FTZ R4, R4, R3 ;  /* 0x0000000304049221 */ /* 0x020fca0000010000 */
[----:B--2---:R0:W-:Y:S01]  /*ee10*/  @!P2 STS.128 [R157+0x3190], R4 ;  /* 0x003190049d00a388 */ /* 0x0041e20000000c00 */
        /* <DEDUP_REMOVED lines=23> */
.L_x_7149:
[----:B------:R-:W-:Y:S05]  /*ef90*/  BSYNC B0 ;  /* 0x0000000000007941 */ /* 0x000fea0003800000 */
.L_x_7148:
[----:B------:R-:W-:Y:S02]  /*efa0*/  UIADD3 UR7, UR7, 0x1, URZ ;  /* 0x0000000107077890 */ /* 0x000fe4000fffe03f */
[----:B------:R-:W-:Y:S02]  /*efb0*/  UIADD3 UR8, UP1, UR8, 0x1, URZ ;  /* 0x0000000108087890 */ /* 0x000fe4000ff3e03f */
[----:B------:R-:W-:Y:S02]  /*efc0*/  UISETP.GE.AND UP0, UPT, UR7, UR52, UPT ;  /* 0x000000340700728c */ /* 0x000fe4000bf06270 */
[----:B------:R-:W-:-:S04]  /*efd0*/  UIADD3.X UR9, URZ, UR9, URZ, UP1, !UPT ;  /* 0x000000093f097290 */ /* 0x000fc80008ffe43f */
[----:B------:R-:W-:-:S13]  /*efe0*/  PLOP3.LUT P1, PT, PT, PT, UP0, 0x80, 0x0 ;  /* 0x000000000000781c */ /* 0x000fda0003f2f008 */
[----:B------:R-:W-:Y:S05]  /*eff0*/  @!P1 BRA `(.L_x_7150) ;  /* 0xffffff6400589947 */ /* 0x000fea000383ffff */
.L_x_7055:
        /* <DEDUP_REMOVED lines=26> */
[----:B01----:R-:W-:Y:S01]  /*f1a0*/  PRMT R0, R43, 0x7632, R0 ;  /* 0x000076322b007816 */ /* 0x003fe20000000000 */
[----:B------:R-:W-:Y:S01]  /*f1b0*/  UIMAD UR18, UR24, UR28, URZ ;  /* 0x0000001c181272a4 */ /* 0x000fe2000f8e023f */
[----:B------:R-:W-:Y:S01]  /*f1c0*/  PRMT R2, R41, 0x7632, R2 ;  /* 0x0000763229027816 */ /* 0x000fe20000000002 */
[----:B------:R-:W-:Y:S01]  /*f1d0*/  ULDC.64 UR26, c[0x0][0x3a8] ;  /* 0x0000ea00001a7ab9 */ /* 0x000fe20000000a00 */
[----:B------:R-:W-:Y:S01]  /*f1e0*/  ISETP.NE.AND P6, PT, R94, RZ, PT ;  /* 0x000000ff5e00720c */ /* 0x000fe20003fc5270 */
        /* <DEDUP_REMOVED lines=9> */
[----:B------:R-:W-:Y:S01]  /*f280*/  F2FP.F16.F32.PACK_AB R31, R31, R32 ;  /* 0x000000201f1f723e */ /* 0x000fe200000000ff */
[----:B------:R-:W-:Y:S01]  /*f290*/  ULEA UR7, UR8, UR7, 0x18 ;  /* 0x0000000708077291 */ /* 0x000fe2000f8ec03f */
[----:B------:R-:W-:Y:S01]  /*f2a0*/  PRMT R3, R37, 0x7632, R3 ;  /* 0x0000763225037816 */ /* 0x000fe20000000003 */
[----:B------:R0:W-:Y:S01]  /*f2b0*/  STS.U16 [R92+0x2], R46 ;  /* 0x0000022e5c007388 */ /* 0x0001e20000000400 */
[C---:B------:R-:W-:Y:S01]  /*f2c0*/  PRMT R5, R31.reuse, 0x7610, R5 ;  /* 0x000076101f057816 */ /* 0x040fe20000000005 */
[----:B------:R-:W-:Y:S01]  /*f2d0*/  UIMAD.WIDE.U32 UR8, UR11, UR28, URZ ;  /* 0x0000001c0b0872a5 */ /* 0x000fe2000f8e003f */
[----:B------:R-:W-:Y:S01]  /*f2e0*/  PRMT R6, R31, 0x7632, R6 ;  /* 0x000076321f067816 */ /* 0x000fe20000000006 */
[----:B------:R1:W-:Y:S01]  /*f2f0*/  STS.U16 [R92+0x6], R0 ;  /* 0x000006005c007388 */ /* 0x0003e20000000400 */
[----:B------:R-:W-:Y:S01]  /*f300*/  MOV R4, UR44 ;  /* 0x0000002c00047c02 */ /* 0x000fe20008000f00 */
[----:B------:R-:W-:Y:S01]  /*f310*/  UIADD3 UR25, UR9, UR18, URZ ;  /* 0x0000001209197290 */ /* 0x000fe2000fffe03f */
[----:B------:R-:W-:Y:S01]  /*f320*/  BSSY B0, `(.L_x_7151) ;  /* 0x000003b000007945 */ /* 0x000fe20003800000 */
[----:B------:R1:W-:Y:S01]  /*f330*/  STS.U16 [R92+0xa], R2 ;  /* 0x00000a025c007388 */ /* 0x0003e20000000400 */
[----:B0-----:R-:W-:-:S03]  /*f340*/  PRMT R46, R39, 0x7632, R46 ;  /* 0x00007632272e7816 */ /* 0x001fc6000000002e */
[----:B------:R-:W-:Y:S01]  /*f350*/  STS.U16 [R92], R45 ;  /* 0x0000002d5c007388 */ /* 0x000fe20000000400 */
[----:B-1----:R-:W-:-:S03]  /*f360*/  PRMT R0, R35, 0x7632, R0 ;  /* 0x0000763223007816 */ /* 0x002fc60000000000 */
        /* <DEDUP_REMOVED lines=13> */
[----:B------:R-:W-:Y:S01]  /*f440*/  NOP ;  /* 0x0000000000007918 */ /* 0x000fe20000000000 */
[----:B0-----:R-:W-:-:S04]  /*f450*/  SHF.L.U32 R2, R94, 0x4, RZ ;  /* 0x000000045e027819 */ /* 0x001fc800000006ff */
[----:B------:R-:W-:-:S04]  /*f460*/  LOP3.LUT R3, R2, 0xfffffe00, RZ, 0xc0, !PT ;  /* 0xfffffe0002037812 */ /* 0x000fc800078ec0ff */
[----:B------:R-:W-:-:S04]  /*f470*/  LOP3.LUT R89, R3, 0x1f, R94, 0xf8, !PT ;  /* 0x0000001f03597812 */ /* 0x000fc800078ef85e */
[----:B------:R-:W-:Y:S02]  /*f480*/  SHF.R.S32.HI R38, RZ, 0x1f, R89 ;  /* 0x0000001fff267819 */ /* 0x000fe40000011459 */
[----:B------:R-:W-:-:S04]  /*f490*/  IADD3 R2, P1, R89, UR19, RZ ;  /* 0x0000001359027c10 */ /* 0x000fc8000ff3e0ff */
[----:B------:R-:W-:Y:S01]  /*f4a0*/  IADD3.X R3, R38, UR30, RZ, P1, !PT ;  /* 0x0000001e26037c10 */ /* 0x000fe20008ffe4ff */
        /* <DEDUP_REMOVED lines=34> */
.L_x_7152:
[----:B------:R-:W-:Y:S05]  /*f6d0*/  BSYNC B0 ;  /* 0x0000000000007941 */ /* 0x000fea0003800000 */
.L_x_7151:
        /* <DEDUP_REMOVED lines=150> */
[----:B------:R0:W-:Y:S01]  /*10040*/  STS.U16 [R12+0xc], R18 ;  /* 0x00000c120c007388 */ /* 0x0001e20000000400 */
[----:B------:R-:W-:Y:S01]  /*10050*/  F2FP.F16.F32.PACK_AB R0, R28, R27 ;  /* 0x0000001b1c00723e */ /* 0x000fe200000000ff */
[----:B------:R-:W-:Y:S02]  /*10060*/  FADD.FTZ R27, R26, R27 ;  /* 0x0000001b1a1b7221 */ /* 0x000fe40000010000 */
[----:B------:R-:W-:Y:S02]  /*10070*/  STS.U16 [R13+0xe], R39 ;  /* 0x00000e270d007388 */ /* 0x000fe40000000400 */
[----:B------:R-:W-:Y:S02]  /*10080*/  FADD.FTZ R28, R27, R28 ;  /* 0x0000001c1b1c7221 */ /* 0x000fe40000010000 */
[----:B------:R1:W-:Y:S01]  /*10090*/  STS.U16 [R14+0x10], R5 ;  /* 0x000010050e007388 */ /* 0x0003e20000000400 */
[----:B0-----:R-:W-:Y:S01]  /*100a0*/  PRMT R18, R4, 0x7610, R18 ;  /* 0x0000761004127816 */ /* 0x001fe20000000012 */
[----:B------:R-:W-:-:S02]  /*100b0*/  FADD.FTZ R29, R28, R29 ;  /* 0x0000001d1c1d7221 */ /* 0x000fc40000010000 */
[----:B------:R0:W-:Y:S04]  /*100c0*/  STS.U16 [R31+0x12], R6 ;  /* 0x000012061f007388 */ /* 0x0001e80000000400 */
[----:B------:R-:W-:Y:S01]  /*100d0*/  STS.U16 [R32+0x14], R16 ;  /* 0x0000141020007388 */ /* 0x000fe20000000400 */
[----:B-1----:R-:W-:-:S03]  /*100e0*/  PRMT R5, R0, 0x7632, R5 ;  /* 0x0000763200057816 */ /* 0x002fc60000000005 */
[----:B------:R-:W-:Y:S01]  /*100f0*/  STS.U16 [R33+0x16], R8 ;  /* 0x0000160821007388 */ /* 0x000fe20000000400 */
[----:B0-----:R-:W-:-:S03]  /*10100*/  PRMT R6, R4, 0x7632, R6 ;  /* 0x0000763204067816 */ /* 0x001fc60000000006 */
        /* <DEDUP_REMOVED lines=44> */
.L_x_7154:
[----:B------:R-:W-:Y:S05]  /*103d0*/  BSYNC B0 ;  /* 0x0000000000007941 */ /* 0x000fea0003800000 */
.L_x_7153:
        /* <DEDUP_REMOVED lines=56> */
.L_x_7049:
        /* <DEDUP_REMOVED lines=38> */
.L_x_7157:
[----:B------:R-:W-:Y:S05]  /*109c0*/  BSYNC B0 ;  /* 0x0000000000007941 */ /* 0x000fea0003800000 */
.L_x_7156:
        /* <DEDUP_REMOVED lines=41> */
.L_x_7159:
[----:B------:R-:W2:Y:S02]  /*10c60*/  S2R R11, SR_TID.X ;  /* 0x00000000000b7919 */ /* 0x000ea40000002100 */
.L_x_7160:
[----:B------:R-:W-:Y:S05]  /*10c70*/  BSYNC B0 ;  /* 0x0000000000007941 */ /* 0x000fea0003800000 */
.L_x_7158:
        /* <DEDUP_REMOVED lines=23> */
.L_x_7162:
        /* <DEDUP_REMOVED lines=32> */
.L_x_7161:
[----:B------:R-:W-:Y:S05]  /*10ff0*/  EXIT ;  /* 0x000000000000794d */ /* 0x000fea0003800000 */
.L_x_7059:
[----:B------:R-:W-:Y:S01]  /*11000*/  HFMA2.MMA R69, -RZ, RZ, 0, 5.9604644775390625e-08 ;  /* 0x00000001ff457435 */ /* 0x000fe200000001ff */
[----:B------:R-:W-:Y:S02]  /*11010*/  MOV R230, R227 ;  /* 0x000000e300e67202 */ /* 0x000fe40000000f00 */
[----:B------:R-:W-:Y:S02]  /*11020*/  MOV R68, RZ ;  /* 0x000000ff00447202 */ /* 0x000fe40000000f00 */
[----:B------:R-:W-:-:S07]  /*11030*/  MOV R71, 0xffffffff ;  /* 0xffffffff00477802 */ /* 0x000fce0000000f00 */
[----:B------:R-:W-:Y:S05]  /*11040*/  WARPSYNC.COLLECTIVE R71, `(.L_x_7163) ;  /* 0x0000000047087348 */ /* 0x000fea0003c00000 */
[----:B------:R0:W1:Y:S02]  /*11050*/  SHFL.UP P1, R70, R230, R69, R68 ;  /* 0x04000045e6467389 */ /* 0x0000640000020044 */
[----:B01----:R-:W-:Y:S01]  /*11060*/  ENDCOLLECTIVE ;  /* 0x000000000000791b */ /* 0x003fe20003800000 */
.L_x_7163:
[----:B------:R-:W-:Y:S02]  /*11070*/  MOV R230, R228 ;  /* 0x000000e400e67202 */ /* 0x000fe40000000f00 */
[----:B------:R-:W-:-:S07]  /*11080*/  MOV R229, R70 ;  /* 0x0000004600e57202 */ /* 0x000fce0000000f00 */
[----:B------:R-:W-:Y:S05]  /*11090*/  WARPSYNC.COLLECTIVE R71, `(.L_x_7164) ;  /* 0x0000000047087348 */ /* 0x000fea0003c00000 */
[----:B------:R0:W1:Y:S02]  /*110a0*/  SHFL.UP P1, R70, R230, R69, R68 ;  /* 0x04000045e6467389 */ /* 0x0000640000020044 */
[----:B01----:R-:W-:Y:S01]  /*110b0*/  ENDCOLLECTIVE ;  /* 0x000000000000791b */ /* 0x003fe20003800000 */
.L_x_7164:
[----:B------:R-:W-:Y:S02]  /*110c0*/  MOV R230, R225 ;  /* 0x000000e100e67202 */ /* 0x000fe40000000f00 */
[----:B------:R-:W-:-:S07]  /*110d0*/  MOV R231, R70 ;  /* 0x0000004600e77202 */ /* 0x000fce0000000f00 */
[----:B------:R-:W-:Y:S05]  /*110e0*/  WARPSYNC.COLLECTIVE R71, `(.L_x_7165) ;  /* 0x0000000047087348 */ /* 0x000fea0003c00000 */
[----:B------:R0:W1:Y:S02]  /*110f0*/  SHFL.UP P1, R70, R230, R69, R68 ;  /* 0x04000045e6467389 */ /* 0x0000640000020044 */
[----:B01----:R-:W-:Y:S01]  /*11100*/  ENDCOLLECTIVE ;  /* 0x000000000000791b */ /* 0x003fe20003800000 */
.L_x_7165:
[----:B------:R-:W-:Y:S02]  /*11110*/  MOV R230, R226 ;  /* 0x000000e200e67202 */ /* 0x000fe40000000f00 */
[----:B------:R-:W-:-:S07]  /*11120*/  MOV R232, R70 ;  /* 0x0000004600e87202 */ /* 0x000fce0000000f00 */
[----:B------:R-:W-:Y:S05]  /*11130*/  WARPSYNC.COLLECTIVE R71, `(.L_x_7166) ;  /* 0x0000000047087348 */ /* 0x000fea0003c00000 */
[----:B------:R0:W1:Y:S02]  /*11140*/  SHFL.UP P1, R70, R230, R69, R68 ;  /* 0x04000045e6467389 */ /* 0x0000640000020044 */
[----:B01----:R-:W-:Y:S01]  /*11150*/  ENDCOLLECTIVE ;  /* 0x000000000000791b */ /* 0x003fe20003800000 */
.L_x_7166:
        /* <DEDUP_REMOVED lines=19> */
.L_x_7167:
[----:B------:R-:W-:Y:S02]  /*11290*/  MOV R230, R228 ;  /* 0x000000e400e67202 */ /* 0x000fe40000000f00 */
[----:B------:R-:W-:-:S07]  /*112a0*/  MOV R231, R70 ;  /* 0x0000004600e77202 */ /* 0x000fce0000000f00 */
[----:B------:R-:W-:Y:S05]  /*112b0*/  WARPSYNC.COLLECTIVE R71, `(.L_x_7168) ;  /* 0x0000000047087348 */ /* 0x000fea0003c00000 */
[----:B------:R0:W1:Y:S02]  /*112c0*/  SHFL.UP P1, R70, R230, R69, R68 ;  /* 0x04000045e6467389 */ /* 0x0000640000020044 */
[----:B01----:R-:W-:Y:S01]  /*112d0*/  ENDCOLLECTIVE ;  /* 0x000000000000791b */ /* 0x003fe20003800000 */
.L_x_7168:
[----:B------:R-:W-:Y:S02]  /*112e0*/  MOV R230, R225 ;  /* 0x000000e100e67202 */ /* 0x000fe40000000f00 */
[----:B------:R-:W-:-:S07]  /*112f0*/  MOV R232, R70 ;  /* 0x0000004600e87202 */ /* 0x000fce0000000f00 */
[----:B------:R-:W-:Y:S05]  /*11300*/  WARPSYNC.COLLECTIVE R71, `(.L_x_7169) ;  /* 0x0000000047087348 */ /* 0x000fea0003c00000 */
[----:B------:R0:W1:Y:S02]  /*11310*/  SHFL.UP P1, R70, R230, R69, R68 ;  /* 0x04000045e6467389 */ /* 0x0000640000020044 */
[----:B01----:R-:W-:Y:S01]  /*11320*/  ENDCOLLECTIVE ;  /* 0x000000000000791b */ /* 0x003fe20003800000 */
.L_x_7169:
[----:B------:R-:W-:Y:S02]  /*11330*/  MOV R230, R226 ;  /* 0x000000e200e67202 */ /* 0x000fe40000000f00 */
[----:B------:R-:W-:-:S07]  /*11340*/  MOV R229, R70 ;  /* 0x0000004600e57202 */ /* 0x000fce0000000f00 */
[----:B------:R-:W-:Y:S05]  /*11350*/  WARPSYNC.COLLECTIVE R71, `(.L_x_7170) ;  /* 0x0000000047087348 */ /* 0x000fea0003c00000 */
[----:B------:R0:W1:Y:S02]  /*11360*/  SHFL.UP P1, R70, R230, R69, R68 ;  /* 0x04000045e6467389 */ /* 0x0000640000020044 */
[----:B01----:R-:W-:Y:S01]  /*11370*/  ENDCOLLECTIVE ;  /* 0x000000000000791b */ /* 0x003fe20003800000 */
.L_x_7170:
        /* <DEDUP_REMOVED lines=19> */
.L_x_7171:
[----:B------:R-:W-:Y:S02]  /*114b0*/  MOV R230, R228 ;  /* 0x000000e400e67202 */ /* 0x000fe40000000f00 */
[----:B------:R-:W-:-:S07]  /*114c0*/  MOV R231, R70 ;  /* 0x0000004600e77202 */ /* 0x000fce0000000f00 */
[----:B------:R-:W-:Y:S05]  /*114d0*/  WARPSYNC.COLLECTIVE R71, `(.L_x_7172) ;  /* 0x0000000047087348 */ /* 0x000fea0003c00000 */
[----:B------:R0:W1:Y:S02]  /*114e0*/  SHFL.UP P1, R70, R230, R69, R68 ;  /* 0x04000045e6467389 */ /* 0x0000640000020044 */
[----:B01----:R-:W-:Y:S01]  /*114f0*/  ENDCOLLECTIVE ;  /* 0x000000000000791b */ /* 0x003fe20003800000 */
.L_x_7172:
[----:B------:R-:W-:Y:S02]  /*11500*/  MOV R230, R225 ;  /* 0x000000e100e67202 */ /* 0x000fe40000000f00 */
[----:B------:R-:W-:-:S07]  /*11510*/  MOV R232, R70 ;  /* 0x0000004600e87202 */ /* 0x000fce0000000f00 */
[----:B------:R-:W-:Y:S05]  /*11520*/  WARPSYNC.COLLECTIVE R71, `(.L_x_7173) ;  /* 0x0000000047087348 */ /* 0x000fea0003c00000 */
[----:B------:R0:W1:Y:S02]  /*11530*/  SHFL.UP P1, R70, R230, R69, R68 ;  /* 0x04000045e6467389 */ /* 0x0000640000020044 */
[----:B01----:R-:W-:Y:S01]  /*11540*/  ENDCOLLECTIVE ;  /* 0x000000000000791b */ /* 0x003fe20003800000 */
.L_x_7173:
[----:B------:R-:W-:Y:S02]  /*11550*/  MOV R230, R226 ;  /* 0x000000e200e67202 */ /* 0x000fe40000000f00 */
[----:B------:R-:W-:-:S07]  /*11560*/  MOV R229, R70 ;  /* 0x0000004600e57202 */ /* 0x000fce0000000f00 */
[----:B------:R-:W-:Y:S05]  /*11570*/  WARPSYNC.COLLECTIVE R71, `(.L_x_7174) ;  /* 0x0000000047087348 */ /* 0x000fea0003c00000 */
[----:B------:R0:W1:Y:S02]  /*11580*/  SHFL.UP P1, R70, R230, R69, R68 ;  /* 0x04000045e6467389 */ /* 0x0000640000020044 */
[----:B01----:R-:W-:Y:S01]  /*11590*/  ENDCOLLECTIVE ;  /* 0x000000000000791b */ /* 0x003fe20003800000 */
.L_x_7174:
        /* <DEDUP_REMOVED lines=19> */
.L_x_7175:
[----:B------:R-:W-:Y:S02]  /*116d0*/  MOV R230, R228 ;  /* 0x000000e400e67202 */ /* 0x000fe40000000f00 */
[----:B------:R-:W-:-:S07]  /*116e0*/  MOV R231, R70 ;  /* 0x0000004600e77202 */ /* 0x000fce0000000f00 */
[----:B------:R-:W-:Y:S05]  /*116f0*/  WARPSYNC.COLLECTIVE R71, `(.L_x_7176) ;  /* 0x0000000047087348 */ /* 0x000fea0003c00000 */
[----:B------:R0:W1:Y:S02]  /*11700*/  SHFL.UP P1, R70, R230, R69, R68 ;  /* 0x04000045e6467389 */ /* 0x0000640000020044 */
[----:B01----:R-:W-:Y:S01]  /*11710*/  ENDCOLLECTIVE ;  /* 0x000000000000791b */ /* 0x003fe20003800000 */
.L_x_7176:
[----:B------:R-:W-:Y:S02]  /*11720*/  MOV R230, R225 ;  /* 0x000000e100e67202 */ /* 0x000fe40000000f00 */
[----:B------:R-:W-:-:S07]  /*11730*/  MOV R232, R70 ;  /* 0x0000004600e87202 */ /* 0x000fce0000000f00 */
[----:B------:R-:W-:Y:S05]  /*11740*/  WARPSYNC.COLLECTIVE R71, `(.L_x_7177) ;  /* 0x0000000047087348 */ /* 0x000fea0003c00000 */
[----:B------:R0:W1:Y:S02]  /*11750*/  SHFL.UP P1, R70, R230, R69, R68 ;  /* 0x04000045e6467389 */ /* 0x0000640000020044 */
[----:B01----:R-:W-:Y:S01]  /*11760*/  ENDCOLLECTIVE ;  /* 0x000000000000791b */ /* 0x003fe20003800000 */
.L_x_7177:
[----:B------:R-:W-:Y:S02]  /*11770*/  MOV R230, R226 ;  /* 0x000000e200e67202 */ /* 0x000fe40000000f00 */
[----:B------:R-:W-:-:S07]  /*11780*/  MOV R229, R70 ;  /* 0x0000004600e57202 */ /* 0x000fce0000000f00 */
[----:B------:R-:W-:Y:S05]  /*11790*/  WARPSYNC.COLLECTIVE R71, `(.L_x_7178) ;  /* 0x0000000047087348 */ /* 0x000fea0003c00000 */
[----:B------:R0:W1:Y:S02]  /*117a0*/  SHFL.UP P1, R70, R230, R69, R68 ;  /* 0x04000045e6467389 */ /* 0x0000640000020044 */
[----:B01----:R-:W-:Y:S01]  /*117b0*/  ENDCOLLECTIVE ;  /* 0x000000000000791b */ /* 0x003fe20003800000 */
.L_x_7178:
        /* <DEDUP_REMOVED lines=19> */
.L_x_7179:
[----:B------:R-:W-:Y:S02]  /*118f0*/  MOV R230, R228 ;  /* 0x000000e400e67202 */ /* 0x000fe40000000f00 */
[----:B------:R-:W-:-:S07]  /*11900*/  MOV R229, R70 ;  /* 0x0000004600e57202 */ /* 0x000fce0000000f00 */
[----:B------:R-:W-:Y:S05]  /*11910*/  WARPSYNC.COLLECTIVE R71, `(.L_x_7180) ;  /* 0x0000000047087348 */ /* 0x000fea0003c00000 */
[----:B------:R0:W1:Y:S02]  /*11920*/  SHFL.UP P1, R70, R230, R69, R68 ;  /* 0x04000045e6467389 */ /* 0x0000640000020044 */
[----:B01----:R-:W-:Y:S01]  /*11930*/  ENDCOLLECTIVE ;  /* 0x000000000000791b */ /* 0x003fe20003800000 */
.L_x_7180:
[----:B------:R-:W-:Y:S02]  /*11940*/  MOV R230, R225 ;  /* 0x000000e100e67202 */ /* 0x000fe40000000f00 */
[----:B------:R-:W-:-:S07]  /*11950*/  MOV R231, R70 ;  /* 0x0000004600e77202 */ /* 0x000fce0000000f00 */
[----:B------:R-:W-:Y:S05]  /*11960*/  WARPSYNC.COLLECTIVE R71, `(.L_x_7181) ;  /* 0x0000000047087348 */ /* 0x000fea0003c00000 */
[----:B------:R0:W1:Y:S02]  /*11970*/  SHFL.UP P1, R70, R230, R69, R68 ;  /* 0x04000045e6467389 */ /* 0x0000640000020044 */
[----:B01----:R-:W-:Y:S01]  /*11980*/  ENDCOLLECTIVE ;  /* 0x000000000000791b */ /* 0x003fe20003800000 */
.L_x_7181:
[----:B------:R-:W-:Y:S02]  /*11990*/  MOV R230, R226 ;  /* 0x000000e200e67202 */ /* 0x000fe40000000f00 */
[----:B------:R-:W-:-:S07]  /*119a0*/  MOV R232, R70 ;  /* 0x0000004600e87202 */ /* 0x000fce0000000f00 */
[----:B------:R-:W-:Y:S05]  /*119b0*/  WARPSYNC.COLLECTIVE R71, `(.L_x_7182) ;  /* 0x0000000047087348 */ /* 0x000fea0003c00000 */
[----:B------:R0:W1:Y:S02]  /*119c0*/  SHFL.UP P1, R70, R230, R69, R68 ;  /* 0x04000045e6467389 */ /* 0x0000640000020044 */
[----:B01----:R-:W-:Y:S01]  /*119d0*/  ENDCOLLECTIVE ;  /* 0x000000000000791b */ /* 0x003fe20003800000 */
.L_x_7182:
[----:B------:R-:W-:Y:S01]  /*119e0*/  MOV R69, R70 ;  /* 0x0000004600457202 */ /* 0x000fe20000000f00 */
[----:B------:R-:W-:Y:S06]  /*119f0*/  BRA `(.L_x_7183) ;  /* 0xffffff7400807947 */ /* 0x000fec000383ffff */
.L_x_7060:
        /* <DEDUP_REMOVED lines=8> */
.L_x_7185:
[----:B------:R-:W-:Y:S05]  /*11a80*/  BSYNC B0 ;  /* 0x0000000000007941 */ /* 0x000fea0003800000 */
.L_x_7184:
[----:B------:R-:W-:Y:S05]  /*11a90*/  BRA `(.L_x_7186) ;  /* 0xffffff7400907947 */ /* 0x000fea000383ffff */
.L_x_7061:
        /* <DEDUP_REMOVED lines=8> */
.L_x_7188:
[----:B------:R-:W-:Y:S05]  /*11b20*/  BSYNC B0 ;  /* 0x0000000000007941 */ /* 0x000fea0003800000 */
.L_x_7187:
[----:B------:R-:W-:Y:S05]  /*11b30*/  BRA `(.L_x_7189) ;  /* 0xffffff7400707947 */ /* 0x000fea000383ffff */
.L_x_7062:
        /* <DEDUP_REMOVED lines=8> */
.L_x_7191:
[----:B------:R-:W-:Y:S05]  /*11bc0*/  BSYNC B0 ;  /* 0x0000000000007941 */ /* 0x000fea0003800000 */
.L_x_7190:
[----:B------:R-:W-:Y:S05]  /*11bd0*/  BRA `(.L_x_7192) ;  /* 0xffffff7400507947 */ /* 0x000fea000383ffff */
.L_x_7063:
        /* <DEDUP_REMOVED lines=8> */
.L_x_7194:
[----:B------:R-:W-:Y:S05]  /*11c60*/  BSYNC B0 ;  /* 0x0000000000007941 */ /* 0x000fea0003800000 */
.L_x_7193:
[----:B------:R-:W-:Y:S05]  /*11c70*/  BRA `(.L_x_7195) ;  /* 0xffffff7400307947 */ /* 0x000fea000383ffff */
.L_x_7064:
        /* <DEDUP_REMOVED lines=8> */
.L_x_7197:
[----:B------:R-:W-:Y:S05]  /*11d00*/  BSYNC B0 ;  /* 0x0000000000007941 */ /* 0x000fea0003800000 */
.L_x_7196:
        /* <DEDUP_REMOVED lines=8> */
.L_x_7198:
[----:B------:R-:W-:Y:S02]  /*11d90*/  MOV R230, R225 ;  /* 0x000000e100e67202 */ /* 0x000fe40000000f00 */
[----:B------:R-:W-:-:S07]  /*11da0*/  MOV R229, R70 ;  /* 0x0000004600e57202 */ /* 0x000fce0000000f00 */
[----:B------:R-:W-:Y:S05]  /*11db0*/  WARPSYNC.COLLECTIVE R71, `(.L_x_7199) ;  /* 0x0000000047087348 */ /* 0x000fea0003c00000 */
[----:B------:R0:W1:Y:S02]  /*11dc0*/  SHFL.UP P1, R70, R230, R69, R68 ;  /* 0x04000045e6467389 */ /* 0x0000640000020044 */
[----:B01----:R-:W-:Y:S01]  /*11dd0*/  ENDCOLLECTIVE ;  /* 0x000000000000791b */ /* 0x003fe20003800000 */
.L_x_7199:
[----:B------:R-:W-:Y:S02]  /*11de0*/  MOV R230, R226 ;  /* 0x000000e200e67202 */ /* 0x000fe40000000f00 */
[----:B------:R-:W-:-:S07]  /*11df0*/  MOV R225, R70 ;  /* 0x0000004600e17202 */ /* 0x000fce0000000f00 */
[----:B------:R-:W-:Y:S05]  /*11e00*/  WARPSYNC.COLLECTIVE R71, `(.L_x_7200) ;  /* 0x0000000047087348 */ /* 0x000fea0003c00000 */
[----:B------:R0:W1:Y:S02]  /*11e10*/  SHFL.UP P1, R70, R230, R69, R68 ;  /* 0x04000045e6467389 */ /* 0x0000640000020044 */
[----:B01----:R-:W-:Y:S01]  /*11e20*/  ENDCOLLECTIVE ;  /* 0x000000000000791b */ /* 0x003fe20003800000 */
.L_x_7200:
[----:B------:R-:W-:Y:S01]  /*11e30*/  HFMA2.MMA R69, -RZ, RZ, 0, 0 ;  /* 0x00000000ff457435 */ /* 0x000fe200000001ff */
[----:B------:R-:W-:Y:S02]  /*11e40*/  MOV R68, 0x1f ;  /* 0x0000001f00447802 */ /* 0x000fe40000000f00 */
[----:B------:R-:W-:Y:S02]  /*11e50*/  MOV R226, R70 ;  /* 0x0000004600e27202 */ /* 0x000fe40000000f00 */
[----:B------:R-:W-:-:S07]  /*11e60*/  MOV R70, R60 ;  /* 0x0000003c00467202 */ /* 0x000fce0000000f00 */
[----:B------:R-:W-:Y:S05]  /*11e70*/  WARPSYNC.COLLECTIVE R71, `(.L_x_7201) ;  /* 0x0000000047087348 */ /* 0x000fea0003c00000 */
[----:B------:R0:W1:Y:S02]  /*11e80*/  SHFL.IDX P1, R228, R70, R69, R68 ;  /* 0x0000004546e47389 */ /* 0x0000640000020044 */
[----:B01----:R-:W-:Y:S01]  /*11e90*/  ENDCOLLECTIVE ;  /* 0x000000000000791b */ /* 0x003fe20003800000 */
.L_x_7201:
[----:B------:R-:W-:Y:S02]  /*11ea0*/  MOV R70, R61 ;  /* 0x0000003d00467202 */ /* 0x000fe40000000f00 */
[----:B------:R-:W-:-:S07]  /*11eb0*/  MOV R60, R228 ;  /* 0x000000e4003c7202 */ /* 0x000fce0000000f00 */
[----:B------:R-:W-:Y:S05]  /*11ec0*/  WARPSYNC.COLLECTIVE R71, `(.L_x_7202) ;  /* 0x0000000047087348 */ /* 0x000fea0003c00000 */
[----:B------:R0:W1:Y:S02]  /*11ed0*/  SHFL.IDX P1, R228, R70, R69, R68 ;  /* 0x0000004546e47389 */ /* 0x0000640000020044 */
[----:B01----:R-:W-:Y:S01]  /*11ee0*/  ENDCOLLECTIVE ;  /* 0x000000000000791b */ /* 0x003fe20003800000 */
.L_x_7202:
[----:B------:R-:W-:Y:S02]  /*11ef0*/  MOV R70, R62 ;  /* 0x0000003e00467202 */ /* 0x000fe40000000f00 */
[----:B------:R-:W-:-:S07]  /*11f00*/  MOV R61, R228 ;  /* 0x000000e4003d7202 */ /* 0x000fce0000000f00 */
[----:B------:R-:W-:Y:S05]  /*11f10*/  WARPSYNC.COLLECTIVE R71, `(.L_x_7203) ;  /* 0x0000000047087348 */ /* 0x000fea0003c00000 */
[----:B------:R0:W1:Y:S02]  /*11f20*/  SHFL.IDX P1, R228, R70, R69, R68 ;  /* 0x0000004546e47389 */ /* 0x0000640000020044 */
[----:B01----:R-:W-:Y:S01]  /*11f30*/  ENDCOLLECTIVE ;  /* 0x000000000000791b */ /* 0x003fe20003800000 */
.L_x_7203:
[----:B------:R-:W-:Y:S02]  /*11f40*/  MOV R70, R63 ;  /* 0x0000003f00467202 */ /* 0x000fe40000000f00 */
[----:B------:R-:W-:-:S07]  /*11f50*/  MOV R62, R228 ;  /* 0x000000e4003e7202 */ /* 0x000fce0000000f00 */
[----:B------:R-:W-:Y:S05]  /*11f60*/  WARPSYNC.COLLECTIVE R71, `(.L_x_7204) ;  /* 0x0000000047087348 */ /* 0x000fea0003c00000 */
[----:B------:R0:W1:Y:S02]  /*11f70*/  SHFL.IDX P1, R228, R70, R69, R68 ;  /* 0x0000004546e47389 */ /* 0x0000640000020044 */
[----:B01----:R-:W-:Y:S01]  /*11f80*/  ENDCOLLECTIVE ;  /* 0x000000000000791b */ /* 0x003fe20003800000 */
.L_x_7204:
[----:B------:R-:W-:Y:S01]  /*11f90*/  MOV R63, R228 ;  /* 0x000000e4003f7202 */ /* 0x000fe20000000f00 */
[----:B------:R-:W-:Y:S06]  /*11fa0*/  BRA `(.L_x_7205) ;  /* 0xffffff70008c7947 */ /* 0x000fec000383ffff */
.L_x_7066:
        /* <DEDUP_REMOVED lines=8> */
.L_x_7206:
[----:B------:R-:W-:Y:S02]  /*12030*/  MOV R244, R241 ;  /* 0x000000f100f47202 */ /* 0x000fe40000000f00 */
[----:B------:R-:W-:-:S07]  /*12040*/  MOV R68, R252 ;  /* 0x000000fc00447202 */ /* 0x000fce0000000f00 */
[----:B------:R-:W-:Y:S05]  /*12050*/  WARPSYNC.COLLECTIVE R71, `(.L_x_7207) ;  /* 0x0000000047087348 */ /* 0x000fea0003c00000 */
[----:B------:R0:W1:Y:S02]  /*12060*/  SHFL.DOWN P1, R252, R244, R245, R228 ;  /* 0x080000f5f4fc7389 */ /* 0x00006400000200e4 */
[----:B01----:R-:W-:Y:S01]  /*12070*/  ENDCOLLECTIVE ;  /* 0x000000000000791b */ /* 0x003fe20003800000 */
.L_x_7207:
[----:B------:R-:W-:Y:S02]  /*12080*/  MOV R244, R70 ;  /* 0x0000004600f47202 */ /* 0x000fe40000000f00 */
[----:B------:R-:W-:-:S07]  /*12090*/  MOV R69, R252 ;  /* 0x000000fc00457202 */ /* 0x000fce0000000f00 */
[----:B------:R-:W-:Y:S05]  /*120a0*/  WARPSYNC.COLLECTIVE R71, `(.L_x_7208) ;  /* 0x0000000047087348 */ /* 0x000fea0003c00000 */
[----:B------:R0:W1:Y:S02]  /*120b0*/  SHFL.DOWN P1, R252, R244, R245, R228 ;  /* 0x080000f5f4fc7389 */ /* 0x00006400000200e4 */
[----:B01----:R-:W-:Y:S01]  /*120c0*/  ENDCOLLECTIVE ;  /* 0x000000000000791b */ /* 0x003fe20003800000 */
.L_x_7208:
[----:B------:R-:W-:Y:S02]  /*120d0*/  MOV R244, R243 ;  /* 0x000000f300f47202 */ /* 0x000fe40000000f00 */
[----:B------:R-:W-:-:S07]  /*120e0*/  MOV R246, R252 ;  /* 0x000000fc00f67202 */ /* 0x000fce0000000f00 */
[----:B------:R-:W-:Y:S05]  /*120f0*/  WARPSYNC.COLLECTIVE R71, `(.L_x_7209) ;  /* 0x0000000047087348 */ /* 0x000fea0003c00000 */
[----:B------:R0:W1:Y:S02]  /*12100*/  SHFL.DOWN P1, R252, R244, R245, R228 ;  /* 0x080000f5f4fc7389 */ /* 0x00006400000200e4 */
[----:B01----:R-:W-:Y:S01]  /*12110*/  ENDCOLLECTIVE ;  /* 0x000000000000791b */ /* 0x003fe20003800000 */
.L_x_7209:
[----:B------:R-:W-:Y:S01]  /*12120*/  MOV R71, R252 ;  /* 0x000000fc00477202 */ /* 0x000fe20000000f00 */
[----:B------:R-:W-:Y:S06]  /*12130*/  BRA `(.L_x_7210) ;  /* 0xffffff8000e47947 */ /* 0x000fec000383ffff */
.L_x_7069:
        /* <DEDUP_REMOVED lines=8> */
.L_x_7212:
[----:B------:R-:W-:Y:S05]  /*121c0*/  BSYNC B0 ;  /* 0x0000000000007941 */ /* 0x000fea0003800000 */
.L_x_7211:
        /* <DEDUP_REMOVED lines=8> */
.L_x_7213:
[----:B------:R-:W-:Y:S02]  /*12250*/  MOV R244, R242 ;  /* 0x000000f200f47202 */ /* 0x000fe40000000f00 */
[----:B------:R-:W-:-:S07]  /*12260*/  MOV R69, R252 ;  /* 0x000000fc00457202 */ /* 0x000fce0000000f00 */
[----:B------:R-:W-:Y:S05]  /*12270*/  WARPSYNC.COLLECTIVE R71, `(.L_x_7214) ;  /* 0x0000000047087348 */ /* 0x000fea0003c00000 */
[----:B------:R0:W1:Y:S02]  /*12280*/  SHFL.DOWN P1, R252, R244, R245, R228 ;  /* 0x080000f5f4fc7389 */ /* 0x00006400000200e4 */
[----:B01----:R-:W-:Y:S01]  /*12290*/  ENDCOLLECTIVE ;  /* 0x000000000000791b */ /* 0x003fe20003800000 */
.L_x_7214:
[----:B------:R-:W-:Y:S02]  /*122a0*/  MOV R244, R243 ;  /* 0x000000f300f47202 */ /* 0x000fe40000000f00 */
[----:B------:R-:W-:-:S07]  /*122b0*/  MOV R70, R252 ;  /* 0x000000fc00467202 */ /* 0x000fce0000000f00 */
[----:B------:R-:W-:Y:S05]  /*122c0*/  WARPSYNC.COLLECTIVE R71, `(.L_x_7215) ;  /* 0x0000000047087348 */ /* 0x000fea0003c00000 */
[----:B------:R0:W1:Y:S02]  /*122d0*/  SHFL.DOWN P1, R252, R244, R245, R228 ;  /* 0x080000f5f4fc7389 */ /* 0x00006400000200e4 */
[----:B01----:R-:W-:Y:S01]  /*122e0*/  ENDCOLLECTIVE ;  /* 0x000000000000791b */ /* 0x003fe20003800000 */
.L_x_7215:
[----:B------:R-:W-:Y:S01]  /*122f0*/  MOV R71, R252 ;  /* 0x000000fc00477202 */ /* 0x000fe20000000f00 */
[----:B------:R-:W-:Y:S06]  /*12300*/  BRA `(.L_x_7216) ;  /* 0xffffff8000c47947 */ /* 0x000fec000383ffff */
.L_x_7072:
        /* <DEDUP_REMOVED lines=8> */
.L_x_7218:
[----:B------:R-:W-:Y:S05]  /*12390*/  BSYNC B0 ;  /* 0x0000000000007941 */ /* 0x000fea0003800000 */
.L_x_7217:
        /* <DEDUP_REMOVED lines=8> */
.L_x_7219:
[----:B------:R-:W-:Y:S02]  /*12420*/  MOV R244, R242 ;  /* 0x000000f200f47202 */ /* 0x000fe40000000f00 */
[----:B------:R-:W-:-:S07]  /*12430*/  MOV R69, R252 ;  /* 0x000000fc00457202 */ /* 0x000fce0000000f00 */
[----:B------:R-:W-:Y:S05]  /*12440*/  WARPSYNC.COLLECTIVE R71, `(.L_x_7220) ;  /* 0x0000000047087348 */ /* 0x000fea0003c00000 */
[----:B------:R0:W1:Y:S02]  /*12450*/  SHFL.DOWN P1, R252, R244, R245, R228 ;  /* 0x080000f5f4fc7389 */ /* 0x00006400000200e4 */
[----:B01----:R-:W-:Y:S01]  /*12460*/  ENDCOLLECTIVE ;  /* 0x000000000000791b */ /* 0x003fe20003800000 */
.L_x_7220:
[----:B------:R-:W-:Y:S02]  /*12470*/  MOV R244, R243 ;  /* 0x000000f300f47202 */ /* 0x000fe40000000f00 */
[----:B------:R-:W-:-:S07]  /*12480*/  MOV R70, R252 ;  /* 0x000000fc00467202 */ /* 0x000fce0000000f00 */
[----:B------:R-:W-:Y:S05]  /*12490*/  WARPSYNC.COLLECTIVE R71, `(.L_x_7221) ;  /* 0x0000000047087348 */ /* 0x000fea0003c00000 */
[----:B------:R0:W1:Y:S02]  /*124a0*/  SHFL.DOWN P1, R252, R244, R245, R228 ;  /* 0x080000f5f4fc7389 */ /* 0x00006400000200e4 */
[----:B01----:R-:W-:Y:S01]  /*124b0*/  ENDCOLLECTIVE ;  /* 0x000000000000791b */ /* 0x003fe20003800000 */
.L_x_7221:
[----:B------:R-:W-:Y:S01]  /*124c0*/  MOV R71, R252 ;  /* 0x000000fc00477202 */ /* 0x000fe20000000f00 */
[----:B------:R-:W-:Y:S06]  /*124d0*/  BRA `(.L_x_7222) ;  /* 0xffffff8000a47947 */ /* 0x000fec000383ffff */
.L_x_7075:
        /* <DEDUP_REMOVED lines=8> */
.L_x_7224:
[----:B------:R-:W-:Y:S05]  /*12560*/  BSYNC B0 ;  /* 0x0000000000007941 */ /* 0x000fea0003800000 */
.L_x_7223:
        /* <DEDUP_REMOVED lines=8> */
.L_x_7225:
[----:B------:R-:W-:Y:S02]  /*125f0*/  MOV R244, R242 ;  /* 0x000000f200f47202 */ /* 0x000fe40000000f00 */
[----:B------:R-:W-:-:S07]  /*12600*/  MOV R69, R252 ;  /* 0x000000fc00457202 */ /* 0x000fce0000000f00 */
[----:B------:R-:W-:Y:S05]  /*12610*/  WARPSYNC.COLLECTIVE R71, `(.L_x_7226) ;  /* 0x0000000047087348 */ /* 0x000fea0003c00000 */
[----:B------:R0:W1:Y:S02]  /*12620*/  SHFL.DOWN P1, R252, R244, R245, R228 ;  /* 0x080000f5f4fc7389 */ /* 0x00006400000200e4 */
[----:B01----:R-:W-:Y:S01]  /*12630*/  ENDCOLLECTIVE ;  /* 0x000000000000791b */ /* 0x003fe20003800000 */
.L_x_7226:
[----:B------:R-:W-:Y:S02]  /*12640*/  MOV R244, R243 ;  /* 0x000000f300f47202 */ /* 0x000fe40000000f00 */
[----:B------:R-:W-:-:S07]  /*12650*/  MOV R70, R252 ;  /* 0x000000fc00467202 */ /* 0x000fce0000000f00 */
[----:B------:R-:W-:Y:S05]  /*12660*/  WARPSYNC.COLLECTIVE R71, `(.L_x_7227) ;  /* 0x0000000047087348 */ /* 0x000fea0003c00000 */
[----:B------:R0:W1:Y:S02]  /*12670*/  SHFL.DOWN P1, R252, R244, R245, R228 ;  /* 0x080000f5f4fc7389 */ /* 0x00006400000200e4 */
[----:B01----:R-:W-:Y:S01]  /*12680*/  ENDCOLLECTIVE ;  /* 0x000000000000791b */ /* 0x003fe20003800000 */
.L_x_7227:
[----:B------:R-:W-:Y:S01]  /*12690*/  MOV R71, R252 ;  /* 0x000000fc00477202 */ /* 0x000fe20000000f00 */
[----:B------:R-:W-:Y:S06]  /*126a0*/  BRA `(.L_x_7228) ;  /* 0xffffff8000847947 */ /* 0x000fec000383ffff */
.L_x_7078:
        /* <DEDUP_REMOVED lines=8> */
.L_x_7230:
[----:B------:R-:W-:Y:S05]  /*12730*/  BSYNC B0 ;  /* 0x0000000000007941 */ /* 0x000fea0003800000 */
.L_x_7229:
        /* <DEDUP_REMOVED lines=8> */
.L_x_7231:
[----:B------:R-:W-:Y:S02]  /*127c0*/  MOV R244, R242 ;  /* 0x000000f200f47202 */ /* 0x000fe40000000f00 */
[----:B------:R-:W-:-:S07]  /*127d0*/  MOV R69, R252 ;  /* 0x000000fc00457202 */ /* 0x000fce0000000f00 */
[----:B------:R-:W-:Y:S05]  /*127e0*/  WARPSYNC.COLLECTIVE R71, `(.L_x_7232) ;  /* 0x0000000047087348 */ /* 0x000fea0003c00000 */
[----:B------:R0:W1:Y:S02]  /*127f0*/  SHFL.DOWN P1, R252, R244, R245, R228 ;  /* 0x080000f5f4fc7389 */ /* 0x00006400000200e4 */
[----:B01----:R-:W-:Y:S01]  /*12800*/  ENDCOLLECTIVE ;  /* 0x000000000000791b */ /* 0x003fe20003800000 */
.L_x_7232:
[----:B------:R-:W-:Y:S02]  /*12810*/  MOV R244, R243 ;  /* 0x000000f300f47202 */ /* 0x000fe40000000f00 */
[----:B------:R-:W-:-:S07]  /*12820*/  MOV R70, R252 ;  /* 0x000000fc00467202 */ /* 0x000fce0000000f00 */
[----:B------:R-:W-:Y:S05]  /*12830*/  WARPSYNC.COLLECTIVE R71, `(.L_x_7233) ;  /* 0x0000000047087348 */ /* 0x000fea0003c00000 */
[----:B------:R0:W1:Y:S02]  /*12840*/  SHFL.DOWN P1, R252, R244, R245, R228 ;  /* 0x080000f5f4fc7389 */ /* 0x00006400000200e4 */
[----:B01----:R-:W-:Y:S01]  /*12850*/  ENDCOLLECTIVE ;  /* 0x000000000000791b */ /* 0x003fe20003800000 */
.L_x_7233:
[----:B------:R-:W-:Y:S01]  /*12860*/  MOV R71, R252 ;  /* 0x000000fc00477202 */ /* 0x000fe20000000f00 */
[----:B------:R-:W-:Y:S06]  /*12870*/  BRA `(.L_x_7234) ;  /* 0xffffff8000647947 */ /* 0x000fec000383ffff */
.L_x_7081:
        /* <DEDUP_REMOVED lines=8> */
.L_x_7236:
[----:B------:R-:W-:Y:S05]  /*12900*/  BSYNC B0 ;  /* 0x0000000000007941 */ /* 0x000fea0003800000 */
.L_x_7235:
        /* <DEDUP_REMOVED lines=10> */
.L_x_7237:
[----:B------:R-:W-:Y:S02]  /*129b0*/  MOV R70, R242 ;  /* 0x000000f200467202 */ /* 0x000fe40000000f00 */
[----:B------:R-:W-:-:S07]  /*129c0*/  MOV R247, R228 ;  /* 0x000000e400f77202 */ /* 0x000fce0000000f00 */
[----:B------:R-:W-:Y:S05]  /*129d0*/  WARPSYNC.COLLECTIVE R71, `(.L_x_7238) ;  /* 0x0000000047087348 */ /* 0x000fea0003c00000 */
[----:B------:R0:W1:Y:S02]  /*129e0*/  SHFL.IDX P1, R228, R70, R69, R68 ;  /* 0x0000004546e47389 */ /* 0x0000640000020044 */
[----:B01----:R-:W-:Y:S01]  /*129f0*/  ENDCOLLECTIVE ;  /* 0x000000000000791b */ /* 0x003fe20003800000 */
.L_x_7238:
        /* <DEDUP_REMOVED lines=9> */
.L_x_7239:
[----:B------:R-:W-:Y:S02]  /*12a90*/  MOV R70, R64 ;  /* 0x0000004000467202 */ /* 0x000fe40000000f00 */
[----:B------:R-:W-:Y:S02]  /*12aa0*/  MOV R251, R228 ;  /* 0x000000e400fb7202 */ /* 0x000fe40000000f00 */
[----:B------:R-:W-:-:S07]  /*12ab0*/  MOV R228, 0x1f ;  /* 0x0000001f00e47802 */ /* 0x000fce0000000f00 */
[----:B------:R-:W-:Y:S05]  /*12ac0*/  WARPSYNC.COLLECTIVE R71, `(.L_x_7240) ;  /* 0x0000000047087348 */ /* 0x000fea0003c00000 */
[----:B------:R0:W1:Y:S02]  /*12ad0*/  SHFL.DOWN P1, R252, R244, R245, R228 ;  /* 0x080000f5f4fc7389 */ /* 0x00006400000200e4 */
[----:B01----:R-:W-:Y:S01]  /*12ae0*/  ENDCOLLECTIVE ;  /* 0x000000000000791b */ /* 0x003fe20003800000 */
.L_x_7240:
[----:B------:R-:W-:Y:S02]  /*12af0*/  MOV R244, R241 ;  /* 0x000000f100f47202 */ /* 0x000fe40000000f00 */
[----:B------:R-:W-:-:S07]  /*12b00*/  MOV R240, R252 ;  /* 0x000000fc00f07202 */ /* 0x000fce0000000f00 */
[----:B------:R-:W-:Y:S05]  /*12b10*/  WARPSYNC.COLLECTIVE R71, `(.L_x_7241) ;  /* 0x0000000047087348 */ /* 0x000fea0003c00000 */
[----:B------:R0:W1:Y:S02]  /*12b20*/  SHFL.DOWN P1, R252, R244, R245, R228 ;  /* 0x080000f5f4fc7389 */ /* 0x00006400000200e4 */
[----:B01----:R-:W-:Y:S01]  /*12b30*/  ENDCOLLECTIVE ;  /* 0x000000000000791b */ /* 0x003fe20003800000 */
.L_x_7241:
[----:B------:R-:W-:Y:S02]  /*12b40*/  MOV R244, R242 ;  /* 0x000000f200f47202 */ /* 0x000fe40000000f00 */
[----:B------:R-:W-:-:S07]  /*12b50*/  MOV R241, R252 ;  /* 0x000000fc00f17202 */ /* 0x000fce0000000f00 */
[----:B------:R-:W-:Y:S05]  /*12b60*/  WARPSYNC.COLLECTIVE R71, `(.L_x_7242) ;  /* 0x0000000047087348 */ /* 0x000fea0003c00000 */
[----:B------:R0:W1:Y:S02]  /*12b70*/  SHFL.DOWN P1, R252, R244, R245, R228 ;  /* 0x080000f5f4fc7389 */ /* 0x00006400000200e4 */
[----:B01----:R-:W-:Y:S01]  /*12b80*/  ENDCOLLECTIVE ;  /* 0x000000000000791b */ /* 0x003fe20003800000 */
.L_x_7242:
[----:B------:R-:W-:Y:S02]  /*12b90*/  MOV R244, R243 ;  /* 0x000000f300f47202 */ /* 0x000fe40000000f00 */
[----:B------:R-:W-:-:S07]  /*12ba0*/  MOV R242, R252 ;  /* 0x000000fc00f27202 */ /* 0x000fce0000000f00 */
[----:B------:R-:W-:Y:S05]  /*12bb0*/  WARPSYNC.COLLECTIVE R71, `(.L_x_7243) ;  /* 0x0000000047087348 */ /* 0x000fea0003c00000 */
[----:B------:R0:W1:Y:S02]  /*12bc0*/  SHFL.DOWN P1, R252, R244, R245, R228 ;  /* 0x080000f5f4fc7389 */ /* 0x00006400000200e4 */
[----:B01----:R-:W-:Y:S01]  /*12bd0*/  ENDCOLLECTIVE ;  /* 0x000000000000791b */ /* 0x003fe20003800000 */
.L_x_7243:
[----:B------:R-:W-:Y:S05]  /*12be0*/  WARPSYNC.COLLECTIVE R71, `(.L_x_7244) ;  /* 0x0000000047087348 */ /* 0x000fea0003c00000 */
[----:B------:R0:W1:Y:S02]  /*12bf0*/  SHFL.IDX P1, R228, R70, R69, R68 ;  /* 0x0000004546e47389 */ /* 0x0000640000020044 */
[----:B01----:R-:W-:Y:S01]  /*12c00*/  ENDCOLLECTIVE ;  /* 0x000000000000791b */ /* 0x003fe20003800000 */
.L_x_7244:
[----:B------:R-:W-:Y:S02]  /*12c10*/  MOV R70, R65 ;  /* 0x0000004100467202 */ /* 0x000fe40000000f00 */
[----:B------:R-:W-:Y:S02]  /*12c20*/  MOV R243, R252 ;  /* 0x000000fc00f37202 */ /* 0x000fe40000000f00 */
[----:B------:R-:W-:-:S07]  /*12c30*/  MOV R252, R228 ;  /* 0x000000e400fc7202 */ /* 0x000fce0000000f00 */
[----:B------:R-:W-:Y:S05]  /*12c40*/  WARPSYNC.COLLECTIVE R71, `(.L_x_7245) ;  /* 0x0000000047087348 */ /* 0x000fea0003c00000 */
[----:B------:R0:W1:Y:S02]  /*12c50*/  SHFL.IDX P1, R228, R70, R69, R68 ;  /* 0x0000004546e47389 */ /* 0x0000640000020044 */
[----:B01----:R-:W-:Y:S01]  /*12c60*/  ENDCOLLECTIVE ;  /* 0x000000000000791b */ /* 0x003fe20003800000 */
.L_x_7245:
[----:B------:R-:W-:Y:S01]  /*12c70*/  MOV R70, R66 ;  /* 0x0000004200467202 */ /* 0x000fe20000000f00 */
[-C--:B------:R-:W-:Y:S01]  /*12c80*/  FMUL.FTZ R66, R65, R247.reuse ;  /* 0x000000f741427220 */ /* 0x080fe20000410000 */
[----:B------:R-:W-:Y:S01]  /*12c90*/  FMUL.FTZ R247, R64, R247 ;  /* 0x000000f740f77220 */ /* 0x000fe20000410000 */
[----:B------:R-:W-:-:S07]  /*12ca0*/  MOV R245, R228 ;  /* 0x000000e400f57202 */ /* 0x000fce0000000f00 */
[----:B------:R-:W-:Y:S05]  /*12cb0*/  WARPSYNC.COLLECTIVE R71, `(.L_x_7246) ;  /* 0x0000000047087348 */ /* 0x000fea0003c00000 */
[----:B------:R0:W1:Y:S02]  /*12cc0*/  SHFL.IDX P1, R228, R70, R69, R68 ;  /* 0x0000004546e47389 */ /* 0x0000640000020044 */
[----:B01----:R-:W-:Y:S01]  /*12cd0*/  ENDCOLLECTIVE ;  /* 0x000000000000791b */ /* 0x003fe20003800000 */
.L_x_7246:
[----:B------:R-:W-:Y:S02]  /*12ce0*/  MOV R70, R67 ;  /* 0x0000004300467202 */ /* 0x000fe40000000f00 */
[----:B------:R-:W-:-:S07]  /*12cf0*/  MOV R244, R228 ;  /* 0x000000e400f47202 */ /* 0x000fce0000000f00 */
[----:B------:R-:W-:Y:S05]  /*12d00*/  WARPSYNC.COLLECTIVE R71, `(.L_x_7247) ;  /* 0x0000000047087348 */ /* 0x000fea0003c00000 */
[----:B------:R0:W1:Y:S02]  /*12d10*/  SHFL.IDX P1, R228, R70, R69, R68 ;  /* 0x0000004546e47389 */ /* 0x0000640000020044 */
[----:B01----:R-:W-:Y:S01]  /*12d20*/  ENDCOLLECTIVE ;  /* 0x000000000000791b */ /* 0x003fe20003800000 */
.L_x_7247:
[----:B------:R-:W-:Y:S01]  /*12d30*/  MOV R71, R228 ;  /* 0x000000e400477202 */ /* 0x000fe20000000f00 */
[----:B------:R-:W-:Y:S06]  /*12d40*/  BRA `(.L_x_7248) ;  /* 0xffffff7c00bc7947 */ /* 0x000fec000383ffff */
.L_x_7249:
        /* <DEDUP_REMOVED lines=11> */
.L_x_18937:


//--------------------- .text._Z25selective_scan_bwd_kernelI32Selective_Scan_bwd_kernel_traitsILi64ELi16ELb0ELb0ELb1ELb1ELb0EN3c104HalfENS1_7complexIfEEEEv12SSMParamsBwd --------------------------
	.section	.text._Z25selective_scan_bwd_kernelI32Selective_Scan_bwd_kernel_traitsILi64ELi16ELb0ELb0ELb1ELb1ELb0EN3c104HalfENS1_7complexIfEEEEv12SSMParamsBwd,"ax",@progbits
	.align	128
        .global         _Z25selective_scan_bwd_kernelI32Selective_Scan_bwd_kernel_traitsILi64ELi16ELb0ELb0ELb1ELb1ELb0EN3c104HalfENS1_7complexIfEEEEv12SSMParamsBwd
        .type           _Z25selective_scan_bwd_kernelI32Selective_Scan_bwd_kernel_traitsILi64ELi16ELb0ELb0ELb1ELb1ELb0EN3c104HalfENS1_7complexIfEEEEv12SSMParamsBwd,@function
        .size           _Z25selective_scan_bwd_kernelI32Selective_Scan_bwd_kernel_traitsILi64ELi16ELb0ELb0ELb1ELb1ELb0EN3c104HalfENS1_7complexIfEEEEv12SSMParamsBwd,(.L_x_18938 - _Z25selective_scan_bwd_kernelI32Selective_Scan_bwd_kernel_traitsILi64ELi16ELb0ELb0ELb1ELb1ELb0EN3c104HalfENS1_7complexIfEEEEv12SSMParamsBwd)
        .other          _Z25selective_scan_bwd_kernelI32Selective_Scan_bwd_kernel_traitsILi64ELi16ELb0ELb0ELb1ELb1ELb0EN3c104HalfENS1_7complexIfEEEEv12SSMParamsBwd,@"STO_CUDA_ENTRY STV_DEFAULT"
_Z25selective_scan_bwd_kernelI32Selective_Scan_bwd_kernel_traitsILi64ELi16ELb0ELb0ELb1ELb1ELb0EN3c104HalfENS1_7complexIfEEEEv12SSMParamsBwd:
.text._Z25selective_scan_bwd_kernelI32Selective_Scan_bwd_kernel_traitsILi64ELi16ELb0ELb0ELb1ELb1ELb0EN3c104HalfENS1_7complexIfEEEEv12SSMParamsBwd:
        /* <DEDUP_REMOVED lines=166> */
.L_x_7383:
        /* <DEDUP_REMOVED lines=53> */
[C---:B------:R-:W-:Y:S02]  /*0db0*/  LOP3.LUT R62, R9.reuse, 0x1c0, RZ, 0xfc, !PT ;  /* 0x000001c0093e7812 */ /* 0x040fe400078efcff */
        /* <DEDUP_REMOVED lines=13> */
[----:B------:R-:W-:Y:S02]  /*0e90*/  PRMT R18, RZ, 0x7610, R18 ;  /* 0x00007610ff127816 */ /* 0x000fe40000000012 */
        /* <DEDUP_REMOVED lines=9> */
[C---:B------:R-:W-:Y:S02]  /*0f30*/  LEA.HI.SX32 R23, R21.reuse, R21, 0x1b ;  /* 0x0000001515177211 */ /* 0x040fe400078fdaff */
[C---:B------:R-:W-:Y:S02]  /*0f40*/  IADD3 R22, R21.reuse, 0x20, RZ ;  /* 0x0000002015167810 */ /* 0x040fe40007ffe0ff */
[C---:B------:R-:W-:Y:S02]  /*0f50*/  IADD3 R24, R21.reuse, 0x40, RZ ;  /* 0x0000004015187810 */ /* 0x040fe40007ffe0ff */
[C---:B0-----:R-:W-:Y:S02]  /*0f60*/  IADD3 R2, R21.reuse, 0x60, RZ ;  /* 0x0000006015027810 */ /* 0x041fe40007ffe0ff */
[C---:B------:R-:W-:Y:S02]  /*0f70*/  IADD3 R26, R21.reuse, 0x80, RZ ;  /* 0x00000080151a7810 */ /* 0x040fe40007ffe0ff */
[----:B------:R-:W-:-:S02]  /*0f80*/  IADD3 R28, R21, 0xa0, RZ ;  /* 0x000000a0151c7810 */ /* 0x000fc40007ffe0ff */
[----:B------:R-:W-:Y:S02]  /*0f90*/  LEA R100, R23, R94, 0x1 ;  /* 0x0000005e17647211 */ /* 0x000fe400078e08ff */
[-C--:B------:R-:W-:Y:S02]  /*0fa0*/  LEA.HI.SX32 R3, R22, R21.reuse, 0x1b ;  /* 0x0000001516037211 */ /* 0x080fe400078fdaff */
        /* <DEDUP_REMOVED lines=43> */
[----:B------:R-:W-:Y:S02]  /*1260*/  MOV R2, UR48 ;  /* 0x0000003000027c02 */ /* 0x000fe40008000f00 */
        /* <DEDUP_REMOVED lines=10> */
[----:B------:R-:W-:Y:S01]  /*1310*/  PRMT R0, RZ, 0x7610, R0 ;  /* 0x00007610ff007816 */ /* 0x000fe20000000000 */
        /* <DEDUP_REMOVED lines=64> */
[----:B-----5:R-:W-:Y:S01]  /*1720*/  PRMT R20, RZ, 0x7610, R20 ;  /* 0x00007610ff147816 */ /* 0x020fe20000000014 */
[----:B------:R-:W3:Y:S04]  /*1730*/  @!P3 LDG.E.U16 R21, desc[UR20][R4.64+0x300] ;  /* 0x000300140415b981 */ /* 0x000ee8000c1e1500 */
[----:B------:R-:W4:Y:S04]  /*1740*/  @!P0 LDG.E.U16 R18, desc[UR20][R4.64+0x240] ;  /* 0x0002401404128981 */ /* 0x000f28000c1e1500 */
[----:B------:R-:W5:Y:S04]  /*1750*/  @!P1 LDG.E.U16 R19, desc[UR20][R4.64+0x280] ;  /* 0x0002801404139981 */ /* 0x000f68000c1e1500 */
[----:B------:R-:W3:Y:S04]  /*1760*/  @!P2 LDG.E.U16 R20, desc[UR20][R4.64+0x2c0] ;  /* 0x0002c0140414a981 */ /* 0x000ee8000c1e1500 */
[----:B------:R-:W3:Y:S04]  /*1770*/  @!P4 LDG.E.U16 R22, desc[UR20][R4.64+0x340] ;  /* 0x000340140416c981 */ /* 0x000ee8000c1e1500 */
[----:B------:R-:W3:Y:S04]  /*1780*/  @!P5 LDG.E.U16 R23, desc[UR20][R4.64+0x380] ;  /* 0x000380140417d981 */ /* 0x000ee8000c1e1500 */
[----:B------:R-:W3:Y:S01]  /*1790*/  @!P6 LDG.E.U16 R0, desc[UR20][R4.64+0x3c0] ;  /* 0x0003c0140400e981 */ /* 0x000ee2000c1e1500 */
        /* <DEDUP_REMOVED lines=28> */
[----:B---3--:R0:W-:Y:S04]  /*1960*/  STS.U16 [R81+0x2c0], R20 ;  /* 0x0002c01451007388 */ /* 0x0081e80000000400 */
[----:B------:R1:W-:Y:S04]  /*1970*/  STS.U16 [R80+0x300], R21 ;  /* 0x0003001550007388 */ /* 0x0003e80000000400 */
[----:B------:R2:W-:Y:S04]  /*1980*/  STS.U16 [R79+0x340], R22 ;  /* 0x000340164f007388 */ /* 0x0005e80000000400 */
[----:B------:R3:W-:Y:S04]  /*1990*/  STS.U16 [R78+0x380], R23 ;  /* 0x000380174e007388 */ /* 0x0007e80000000400 */
[----:B------:R-:W-:Y:S01]  /*19a0*/  STS.U16 [R77+0x3c0], R0 ;  /* 0x0003c0004d007388 */ /* 0x000fe20000000400 */
[----:B------:R-:W-:-:S03]  /*19b0*/  NOP ;  /* 0x0000000000007918 */ /* 0x000fc60000000000 */
[----:B------:R-:W4:Y:S04]  /*19c0*/  LDS.U16 R8, [R93] ;  /* 0x000000005d087984 */ /* 0x000f280000000400 */
[----:B------:R-:W5:Y:S04]  /*19d0*/  LDS.U16 R10, [R93+0x2] ;  /* 0x000002005d0a7984 */ /* 0x000f680000000400 */
[----:B------:R-:W5:Y:S04]  /*19e0*/  LDS.U16 R11, [R93+0x4] ;  /* 0x000004005d0b7984 */ /* 0x000f680000000400 */
        /* <DEDUP_REMOVED lines=15> */
[----:B-1----:R-:W-:-:S03]  /*1ae0*/  PRMT R21, RZ, 0x7610, R21 ;  /* 0x00007610ff157816 */ /* 0x002fc60000000015 */
[----:B------:R-:W5:Y:S01]  /*1af0*/  @!P0 LDG.E.U16 R24, desc[UR20][R6.64] ;  /* 0x0000001406188981 */ /* 0x000f62000c1e1500 */
[----:B------:R-:W-:-:S03]  /*1b00*/  ISETP.GE.AND P0, PT, R50, UR54, PT ;  /* 0x0000003632007c0c */ /* 0x000fc6000bf06270 */
[----:B------:R-:W5:Y:S01]  /*1b10*/  @!P1 LDG.E.U16 R9, desc[UR20][R6.64+0x40] ;  /* 0x0000401406099981 */ /* 0x000f62000c1e1500 */
[----:B------:R-:W-:Y:S02]  /*1b20*/  ISETP.GE.AND P1, PT, R51, UR54, PT ;  /* 0x0000003633007c0c */ /* 0x000fe4000bf26270 */
[----:B--2---:R-:W-:Y:S01]  /*1b30*/  PRMT R22, RZ, 0x7610, R22 ;  /* 0x00007610ff167816 */ /* 0x004fe20000000016 */
[----:B------:R-:W2:Y:S01]  /*1b40*/  @!P2 LDG.E.U16 R30, desc[UR20][R6.64+0x2c0] ;  /* 0x0002c014061ea981 */ /* 0x000ea2000c1e1500 */
[----:B---3--:R-:W-:-:S03]  /*1b50*/  PRMT R23, RZ, 0x7610, R23 ;  /* 0x00007610ff177816 */ /* 0x008fc60000000017 */
[----:B------:R-:W3:Y:S04]  /*1b60*/  @!P3 LDG.E.U16 R31, desc[UR20][R6.64+0x300] ;  /* 0x00030014061fb981 */ /* 0x000ee8000c1e1500 */
[----:B------:R-:W2:Y:S01]  /*1b70*/  @!P0 LDG.E.U16 R20, desc[UR20][R6.64+0x80] ;  /* 0x0000801406148981 */ /* 0x000ea2000c1e1500 */
        /* <DEDUP_REMOVED lines=9> */
[----:B------:R-:W3:Y:S06]  /*1c10*/  @!P6 LDG.E.U16 R34, desc[UR20][R6.64+0x3c0] ;  /* 0x0003c0140622e981 */ /* 0x000eec000c1e1500 */
[----:B------:R-:W3:Y:S01]  /*1c20*/  @!P0 LDG.E.U16 R25, desc[UR20][R6.64+0x180] ;  /* 0x0001801406198981 */ /* 0x000ee2000c1e1500 */
[----:B------:R-:W-:-:S03]  /*1c30*/  ISETP.GE.AND P0, PT, R56, UR54, PT ;  /* 0x0000003638007c0c */ /* 0x000fc6000bf06270 */
[----:B------:R-:W3:Y:S01]  /*1c40*/  @!P1 LDG.E.U16 R26, desc[UR20][R6.64+0x1c0] ;  /* 0x0001c014061a9981 */ /* 0x000ee2000c1e1500 */
[----:B------:R-:W-:Y:S02]  /*1c50*/  ISETP.NE.AND P1, PT, R27, RZ, PT ;  /* 0x000000ff1b00720c */ /* 0x000fe40003f25270 */
[----:B------:R-:W-:-:S07]  /*1c60*/  PRMT R27, RZ, 0x7610, R27 ;  /* 0x00007610ff1b7816 */ /* 0x000fce000000001b */
[----:B------:R-:W3:Y:S01]  /*1c70*/  @!P0 LDG.E.U16 R27, desc[UR20][R6.64+0x200] ;  /* 0x00020014061b8981 */ /* 0x000ee2000c1e1500 */
[----:B------:R-:W-:Y:S02]  /*1c80*/  ISETP.NE.AND P0, PT, R28, RZ, PT ;  /* 0x000000ff1c00720c */ /* 0x000fe40003f05270 */
[----:B------:R-:W-:Y:S01]  /*1c90*/  PRMT R28, RZ, 0x7610, R28 ;  /* 0x00007610ff1c7816 */ /* 0x000fe2000000001c */
[----:B------:R-:W3:Y:S10]  /*1ca0*/  @!P1 LDG.E.U16 R29, desc[UR20][R6.64+0x280] ;  /* 0x00028014061d9981 */ /* 0x000ef4000c1e1500 */
[----:B------:R0:W3:Y:S04]  /*1cb0*/  @!P0 LDG.E.U16 R28, desc[UR20][R6.64+0x240] ;  /* 0x00024014061c8981 */ /* 0x0000e8000c1e1500 */
        /* <DEDUP_REMOVED lines=16> */
[----:B------:R1:W-:Y:S01]  /*1dc0*/  STL [R1+0x14], R76 ;  /* 0x0000144c01007387 */ /* 0x0003e20000100800 */
[----:B0-----:R-:W-:-:S03]  /*1dd0*/  HADD2.F32 R7, -RZ, R76.H0_H0 ;  /* 0x2000004cff077230 */ /* 0x001fc60000004100 */
[----:B------:R-:W-:Y:S04]  /*1de0*/  STL [R1+0x10], R75 ;  /* 0x0000104b01007387 */ /* 0x000fe80000100800 */
[----:B------:R-:W-:Y:S04]  /*1df0*/  STL [R1+0xc], R73 ;  /* 0x00000c4901007387 */ /* 0x000fe80000100800 */
[----:B------:R-:W-:Y:S01]  /*1e00*/  STL [R1+0x8], R72 ;  /* 0x0000084801007387 */ /* 0x000fe20000100800 */
[----:B----4-:R-:W-:-:S03]  /*1e10*/  HADD2.F32 R8, -RZ, R8.H0_H0 ;  /* 0x20000008ff087230 */ /* 0x010fc60000004100 */
        /* <DEDUP_REMOVED lines=8> */
[----:B-----5:R-:W-:-:S02]  /*1ea0*/  HADD2.F32 R10, -RZ, R10.H0_H0 ;  /* 0x2000000aff0a7230 */ /* 0x020fc40000004100 */
[----:B------:R-:W-:Y:S02]  /*1eb0*/  HADD2.F32 R11, -RZ, R11.H0_H0 ;  /* 0x2000000bff0b7230 */ /* 0x000fe40000004100 */
[----:B------:R-:W-:Y:S02]  /*1ec0*/  HADD2.F32 R12, -RZ, R12.H0_H0 ;  /* 0x2000000cff0c7230 */ /* 0x000fe40000004100 */
[----:B------:R-:W-:Y:S02]  /*1ed0*/  HADD2.F32 R13, -RZ, R13.H0_H0 ;  /* 0x2000000dff0d7230 */ /* 0x000fe40000004100 */
[----:B------:R-:W-:Y:S02]  /*1ee0*/  HADD2.F32 R14, -RZ, R14.H0_H0 ;  /* 0x2000000eff0e7230 */ /* 0x000fe40000004100 */
[----:B------:R-:W-:Y:S01]  /*1ef0*/  HADD2.F32 R15, -RZ, R15.H0_H0 ;  /* 0x2000000fff0f7230 */ /* 0x000fe20000004100 */
[----:B------:R-:W-:Y:S02]  /*1f00*/  BSSY B0, `(.L_x_7251) ;  /* 0x000006f000007945 */ /* 0x000fe40003800000 */
[----:B-1----:R-:W-:Y:S01]  /*1f10*/  FADD.FTZ R76, R14, UR8 ;  /* 0x000000080e4c7e21 */ /* 0x002fe20008010000 */
[----:B------:R-:W-:Y:S04]  /*1f20*/  STS.U16 [R100], R24 ;  /* 0x0000001864007388 */ /* 0x000fe80000000400 */
[----:B------:R0:W-:Y:S04]  /*1f30*/  STS.U16 [R99+0x40], R9 ;  /* 0x0000400963007388 */ /* 0x0001e80000000400 */
[----:B--2---:R1:W-:Y:S04]  /*1f40*/  STS.U16 [R98+0x80], R20 ;  /* 0x0000801462007388 */ /* 0x0043e80000000400 */
[----:B---3--:R-:W-:Y:S01]  /*1f50*/  STS.U16 [R97+0xc0], R21 ;  /* 0x0000c01561007388 */ /* 0x008fe20000000400 */
        /* <DEDUP_REMOVED lines=23> */
[----:B------:R-:W-:Y:S04]  /*20d0*/  LDS.U16 R73, [R93+0x12] ;  /* 0x000012005d497984 */ /* 0x000fe80000000400 */
[----:B------:R-:W-:Y:S01]  /*20e0*/  LDS.U16 R59, [R93+0x14] ;  /* 0x000014005d3b7984 */ /* 0x000fe20000000400 */
[----:B-1----:R-:W-:-:S03]  /*20f0*/  HADD2.F32 R21, -RZ, R6.H0_H0 ;  /* 0x20000006ff157230 */ /* 0x002fc60000004100 */
[----:B------:R-:W-:Y:S01]  /*2100*/  LDS.U16 R57, [R93+0x16] ;  /* 0x000016005d397984 */ /* 0x000fe20000000400 */
[----:B------:R-:W-:-:S03]  /*2110*/  HADD2.F32 R6, -RZ, R75.H0_H0 ;  /* 0x2000004bff067230 */ /* 0x000fc60000004100 */
[----:B------:R-:W1:Y:S01]  /*2120*/  LDS.U16 R75, [R93+0x10] ;  /* 0x000010005d4b7984 */ /* 0x000e620000000400 */
[----:B--2---:R-:W-:Y:S02]  /*2130*/  HADD2.F32 R88, -RZ, R88.H0_H0 ;  /* 0x20000058ff587230 */ /* 0x004fe40000004100 */
[----:B------:R-:W-:Y:S01]  /*2140*/  FFMA.FTZ R7, R21, R7, R74 ;  /* 0x0000000715077223 */ /* 0x000fe2000001004a */
[----:B---3--:R-:W-:Y:S01]  /*2150*/  HADD2.F32 R87, -RZ, R87.H0_H0 ;  /* 0x20000057ff577230 */ /* 0x008fe20000004100 */
[----:B------:R2:W3:Y:S02]  /*2160*/  LDS.U16 R55, [R93+0x18] ;  /* 0x000018005d377984 */ /* 0x0004e40000000400 */
[----:B------:R-:W-:Y:S02]  /*2170*/  FFMA.FTZ R6, R88, R6, R7 ;  /* 0x0000000658067223 */ /* 0x000fe40000010007 */
[----:B------:R2:W1:Y:S04]  /*2180*/  LDS.U16 R53, [R93+0x1a] ;  /* 0x00001a005d357984 */ /* 0x0004680000000400 */
[----:B------:R2:W1:Y:S04]  /*2190*/  LDS.U16 R51, [R93+0x1c] ;  /* 0x00001c005d337984 */ /* 0x0004680000000400 */
[----:B------:R2:W2:Y:S01]  /*21a0*/  LDS.U16 R49, [R93+0x1e] ;  /* 0x00001e005d317984 */ /* 0x0004a20000000400 */
[----:B------:R-:W-:-:S02]  /*21b0*/  HADD2.F32 R7, -RZ, R72.H0_H0 ;  /* 0x20000048ff077230 */ /* 0x000fc40000004100 */
[----:B------:R-:W-:Y:S01]  /*21c0*/  FFMA.FTZ R9, R87, R9, R6 ;  /* 0x0000000957097223 */ /* 0x000fe20000010006 */
[----:B----4-:R-:W-:Y:S02]  /*21d0*/  HADD2.F32 R86, -RZ, R86.H0_H0 ;  /* 0x20000056ff567230 */ /* 0x010fe40000004100 */
[----:B-----5:R-:W-:-:S03]  /*21e0*/  HADD2.F32 R85, -RZ, R85.H0_H0 ;  /* 0x20000055ff557230 */ /* 0x020fc60000004100 */
[----:B------:R-:W-:Y:S01]  /*21f0*/  FFMA.FTZ R6, R86, R7, R9 ;  /* 0x0000000756067223 */ /* 0x000fe20000010009 */
[----:B------:R-:W-:Y:S01]  /*2200*/  HADD2.F32 R7, -RZ, R71.H0_H0 ;  /* 0x20000047ff077230 */ /* 0x000fe20000004100 */
[----:B------:R4:W-:Y:S01]  /*2210*/  STL [R1], R21 ;  /* 0x0000001501007387 */ /* 0x0009e20000100800 */
[----:B------:R-:W-:Y:S02]  /*2220*/  HADD2.F32 R9, -RZ, R92.H0_H0 ;  /* 0x2000005cff097230 */ /* 0x000fe40000004100 */
[----:B------:R-:W-:Y:S01]  /*2230*/  FADD.FTZ R81, R8, UR8 ;  /* 0x0000000808517e21 */ /* 0x000fe20008010000 */
[----:B0-----:R-:W-:Y:S02]  /*2240*/  HADD2.F32 R84, -RZ, R84.H0_H0 ;  /* 0x20000054ff547230 */ /* 0x001fe40000004100 */
[----:B------:R-:W-:Y:S01]  /*2250*/  FFMA.FTZ R7, R85, R7, R6 ;  /* 0x0000000755077223 */ /* 0x000fe20000010006 */
[----:B------:R-:W-:Y:S01]  /*2260*/  HADD2.F32 R83, -RZ, R83.H0_H0 ;  /* 0x20000053ff537230 */ /* 0x000fe20000004100 */
[----:B------:R-:W-:-:S02]  /*2270*/  FSETP.GTU.FTZ.AND P4, PT, R81, 20, PT ;  /* 0x41a000005100780b */ /* 0x000fc40003f9c000 */
[----:B------:R-:W-:Y:S01]  /*2280*/  FFMA.FTZ R6, R84, R9, R7 ;  /* 0x0000000954067223 */ /* 0x000fe20000010007 */
[----:B------:R-:W-:Y:S02]  /*2290*/  HADD2.F32 R7, -RZ, R91.H0_H0 ;  /* 0x2000005bff077230 */ /* 0x000fe40000004100 */
[----:B------:R-:W-:Y:S02]  /*22a0*/  HADD2.F32 R9, -RZ, R90.H0_H0 ;  /* 0x2000005aff097230 */ /* 0x000fe40000004100 */
[----:B------:R-:W-:Y:S02]  /*22b0*/  HADD2.F32 R82, -RZ, R82.H0_H0 ;  /* 0x20000052ff527230 */ /* 0x000fe40000004100 */
[----:B------:R-:W-:Y:S01]  /*22c0*/  FFMA.FTZ R7, R83, R7, R6 ;  /* 0x0000000753077223 */ /* 0x000fe20000010006 */
[----:B------:R-:W-:Y:S01]  /*22d0*/  FADD.FTZ R80, R10, UR8 ;  /* 0x000000080a507e21 */ /* 0x000fe20008010000 */
[----:B------:R-:W-:Y:S01]  /*22e0*/  FADD.FTZ R79, R11, UR8 ;  /* 0x000000080b4f7e21 */ /* 0x000fe20008010000 */
[----:B------:R-:W-:Y:S01]  /*22f0*/  FADD.FTZ R78, R12, UR8 ;  /* 0x000000080c4e7e21 */ /* 0x000fe20008010000 */
[----:B------:R-:W-:Y:S01]  /*2300*/  FFMA.FTZ R6, R82, R9, R7 ;  /* 0x0000000952067223 */ /* 0x000fe20000010007 */
[----:B------:R-:W-:-:S02]  /*2310*/  HADD2.F32 R7, -RZ, R89.H0_H0 ;  /* 0x20000059ff077230 */ /* 0x000fc40000004100 */
[----:B------:R-:W-:Y:S01]  /*2320*/  FADD.FTZ R77, R13, UR8 ;  /* 0x000000080d4d7e21 */ /* 0x000fe20008010000 */
[----:B-1----:R-:W-:Y:S01]  /*2330*/  HADD2.F32 R75, -RZ, R75.H0_H0 ;  /* 0x2000004bff4b7230 */ /* 0x002fe20000004100 */
[----:B------:R-:W-:Y:S01]  /*2340*/  ISETP.GE.AND P5, PT, R20, 0x1, PT ;  /* 0x000000011400780c */ /* 0x000fe20003fa6270 */
[----:B------:R-:W-:Y:S01]  /*2350*/  HADD2.F32 R9, -RZ, R70.H0_H0 ;  /* 0x20000046ff097230 */ /* 0x000fe20000004100 */
[----:B------:R-:W-:Y:S01]  /*2360*/  FSETP.GTU.FTZ.AND P3, PT, R80, 20, PT ;  /* 0x41a000005000780b */ /* 0x000fe20003f7c000 */
[----:B------:R-:W-:Y:S01]  /*2370*/  HADD2.F32 R16, -RZ, R16.H0_H0 ;  /* 0x20000010ff107230 */ /* 0x000fe20000004100 */
[----:B------:R-:W-:Y:S01]  /*2380*/  FSETP.GTU.FTZ.AND P2, PT, R79, 20, PT ;  /* 0x41a000004f00780b */ /* 0x000fe20003f5c000 */
[----:B------:R-:W-:Y:S01]  /*2390*/  FFMA.FTZ R10, R75, R7, R6 ;  /* 0x000000074b0a7223 */ /* 0x000fe20000010006 */
[----:B------:R-:W-:Y:S01]  /*23a0*/  FSETP.GTU.FTZ.AND P1, PT, R78, 20, PT ;  /* 0x41a000004e00780b */ /* 0x000fe20003f3c000 */
[----:B------:R-:W-:Y:S01]  /*23b0*/  FADD.FTZ R74, R15, UR8 ;  /* 0x000000080f4a7e21 */ /* 0x000fe20008010000 */
[----:B------:R-:W-:Y:S01]  /*23c0*/  FSETP.GTU.FTZ.AND P0, PT, R77, 20, PT ;  /* 0x41a000004d00780b */ /* 0x000fe20003f1c000 */
[----:B------:R-:W-:Y:S01]  /*23d0*/  HADD2.F32 R73, -RZ, R73.H0_H0 ;  /* 0x20000049ff497230 */ /* 0x000fe20000004100 */
[----:B------:R-:W-:Y:S01]  /*23e0*/  FSETP.GTU.FTZ.AND P6, PT, R76, 20, PT ;  /* 0x41a000004c00780b */ /* 0x000fe20003fdc000 */
[----:B--234-:R-:W-:-:S12]  /*23f0*/  @P4 BRA `(.L_x_7252) ;  /* 0x00000000007c4947 */ /* 0x01cfd80003800000 */
        /* <DEDUP_REMOVED lines=31> */
.L_x_7252:
[----:B------:R-:W-:Y:S05]  /*25f0*/  BSYNC B0 ;  /* 0x0000000000007941 */ /* 0x000fea0003800000 */
.L_x_7251:
        /* <DEDUP_REMOVED lines=39> */
.L_x_7254:
[----:B------:R-:W-:Y:S05]  /*2870*/  BSYNC B0 ;  /* 0x0000000000007941 */ /* 0x000fea0003800000 */
.L_x_7253:
        /* <DEDUP_REMOVED lines=39> */
.L_x_7256:
[----:B------:R-:W-:Y:S05]  /*2af0*/  BSYNC B0 ;  /* 0x0000000000007941 */ /* 0x000fea0003800000 */
.L_x_7255:
        /* <DEDUP_REMOVED lines=39> */
.L_x_7258:
[----:B------:R-:W-:Y:S05]  /*2d70*/  BSYNC B0 ;  /* 0x0000000000007941 */ /* 0x000fea0003800000 */
.L_x_7257:
        /* <DEDUP_REMOVED lines=39> */
.L_x_7260:
[----:B------:R-:W-:Y:S05]  /*2ff0*/  BSYNC B0 ;  /* 0x0000000000007941 */ /* 0x000fea0003800000 */
.L_x_7259:
        /* <DEDUP_REMOVED lines=39> */
.L_x_7262:
[----:B------:R-:W-:Y:S05]  /*3270*/  BSYNC B0 ;  /* 0x0000000000007941 */ /* 0x000fea0003800000 */
.L_x_7261:
        /* <DEDUP_REMOVED lines=38> */
.L_x_7264:
[----:B------:R-:W-:Y:S05]  /*34e0*/  BSYNC B0 ;  /* 0x0000000000007941 */ /* 0x000fea0003800000 */
.L_x_7263:
        /* <DEDUP_REMOVED lines=40> */
.L_x_7266:
[----:B------:R-:W-:Y:S05]  /*3770*/  BSYNC B0 ;  /* 0x0000000000007941 */ /* 0x000fea0003800000 */
.L_x_7265:
        /* <DEDUP_REMOVED lines=39> */
.L_x_7268:
[----:B------:R-:W-:Y:S05]  /*39f0*/  BSYNC B0 ;  /* 0x0000000000007941 */ /* 0x000fea0003800000 */
.L_x_7267:
        /* <DEDUP_REMOVED lines=38> */
.L_x_7270:
[----:B------:R-:W-:Y:S05]  /*3c60*/  BSYNC B0 ;  /* 0x0000000000007941 */ /* 0x000fea0003800000 */
.L_x_7269:
        /* <DEDUP_REMOVED lines=38> */
.L_x_7272:
[----:B------:R-:W-:Y:S05]  /*3ed0*/  BSYNC B0 ;  /* 0x0000000000007941 */ /* 0x000fea0003800000 */
.L_x_7271:
        /* <DEDUP_REMOVED lines=33> */
.L_x_7274:
[----:B------:R-:W-:Y:S05]  /*40f0*/  BSYNC B0 ;  /* 0x0000000000007941 */ /* 0x000fea0003800000 */
.L_x_7273:
        /* <DEDUP_REMOVED lines=33> */
.L_x_7276:
[----:B------:R-:W-:Y:S05]  /*4310*/  BSYNC B0 ;  /* 0x0000000000007941 */ /* 0x000fea0003800000 */
.L_x_7275:
        /* <DEDUP_REMOVED lines=33> */
.L_x_7278:
[----:B------:R-:W-:Y:S05]  /*4530*/  BSYNC B0 ;  /* 0x0000000000007941 */ /* 0x000fea0003800000 */
.L_x_7277:
        /* <DEDUP_REMOVED lines=33> */
.L_x_7280:
[----:B------:R-:W-:Y:S05]  /*4750*/  BSYNC B0 ;  /* 0x0000000000007941 */ /* 0x000fea0003800000 */
.L_x_7279:
        /* <DEDUP_REMOVED lines=33> */
.L_x_7282:
[----:B------:R-:W-:Y:S05]  /*4970*/  BSYNC B0 ;  /* 0x0000000000007941 */ /* 0x000fea0003800000 */
.L_x_7281:
        /* <DEDUP_REMOVED lines=21> */
[----:B------:R-:W-:Y:S01]  /*4ad0*/  MOV R48, RZ ;  /* 0x000000ff00307202 */ /* 0x000fe20000000f00 */
[----:B------:R-:W-:Y:S01]  /*4ae0*/  USHF.R.S32.HI UR5, URZ, 0x1f, UR53 ;  /* 0x0000001f3f057899 */ /* 0x000fe20008011435 */
[----:B------:R-:W-:Y:S01]  /*4af0*/  SHF.L.U32 R0, R0, 0x5, RZ ;  /* 0x0000000500007819 */ /* 0x000fe200000006ff */
[----:B------:R-:W-:Y:S01]  /*4b00*/  ULDC.64 UR12, c[0x0][0x230] ;  /* 0x00008c00000c7ab9 */ /* 0x000fe20000000a00 */
[----:B------:R-:W-:Y:S01]  /*4b10*/  ULDC.64 UR10, c[0x0][0x248] ;  /* 0x00009200000a7ab9 */ /* 0x000fe20000000a00 */
[----:B------:R-:W-:Y:S01]  /*4b20*/  UIMAD UR4, UR5, UR12, URZ ;  /* 0x0000000c050472a4 */ /* 0x000fe2000f8e023f */
[----:B------:R-:W-:Y:S01]  /*4b30*/  LOP3.LUT R0, R0, 0xffffffe0, R9, 0xe2, !PT ;  /* 0xffffffe000007812 */ /* 0x000fe200078ee209 */
[----:B------:R-:W-:Y:S01]  /*4b40*/  UIMAD.WIDE.U32 UR28, UR53, UR12, URZ ;  /* 0x0000000c351c72a5 */ /* 0x000fe2000f8e003f */
[----:B------:R-:W-:Y:S01]  /*4b50*/  MOV R46, RZ ;  /* 0x000000ff002e7202 */ /* 0x000fe20000000f00 */
[----:B------:R-:W-:Y:S01]  /*4b60*/  UIMAD UR13, UR53, UR13, UR4 ;  /* 0x0000000d350d72a4 */ /* 0x000fe2000f8e0204 */
[----:B------:R-:W-:Y:S01]  /*4b70*/  ISETP.GE.AND P0, PT, R0, UR15, PT ;  /* 0x0000000f00007c0c */ /* 0x000fe2000bf06270 */
[----:B------:R-:W-:Y:S01]  /*4b80*/  UIMAD UR4, UR5, UR10, URZ ;  /* 0x0000000a050472a4 */ /* 0x000fe2000f8e023f */
[----:B------:R-:W-:Y:S01]  /*4b90*/  CS2R R44, SRZ ;  /* 0x00000000002c7805 */ /* 0x000fe2000001ff00 */
[----:B------:R-:W-:Y:S01]  /*4ba0*/  UIMAD.WIDE.U32 UR30, UR53, UR10, URZ ;  /* 0x0000000a351e72a5 */ /* 0x000fe2000f8e003f */
[----:B------:R-:W-:Y:S01]  /*4bb0*/  P2R R0, PR, RZ, 0x1 ;  /* 0x00000001ff007803 */ /* 0x000fe20000000000 */
[----:B------:R-:W-:Y:S01]  /*4bc0*/  UIMAD UR11, UR53, UR11, UR4 ;  /* 0x0000000b350b72a4 */ /* 0x000fe2000f8e0204 */
[----:B------:R-:W-:-:S02]  /*4bd0*/  MOV R43, RZ ;  /* 0x000000ff002b7202 */ /* 0x000fc40000000f00 */
[----:B------:R-:W-:Y:S02]  /*4be0*/  CS2R R40, SRZ ;  /* 0x0000000000287805 */ /* 0x000fe4000001ff00 */
[----:B------:R-:W-:Y:S01]  /*4bf0*/  CS2R R38, SRZ ;  /* 0x0000000000267805 */ /* 0x000fe2000001ff00 */
[----:B------:R1:W-:Y:S01]  /*4c00*/  STL [R1+0x34], R0 ;  /* 0x0000340001007387 */ /* 0x0003e20000100800 */
        /* <DEDUP_REMOVED lines=17> */
[----:B-1----:R-:W-:-:S06]  /*4d20*/  ULDC.64 UR42, c[0x0][0x2d0] ;  /* 0x0000b400002a7ab9 */ /* 0x002fcc0000000a00 */
.L_x_7378:
        /* <DEDUP_REMOVED lines=15> */
[----:B------:R-:W-:Y:S01]  /*4e20*/  ULDC.64 UR44, c[0x0][0x270] ;  /* 0x00009c00002c7ab9 */ /* 0x000fe20000000a00 */
[----:B------:R-:W-:-:S04]  /*4e30*/  LOP3.LUT R247, R96, 0x1f, RZ, 0xc0, !PT ;  /* 0x0000001f60f77812 */ /* 0x000fc800078ec0ff */
        /* <DEDUP_REMOVED lines=30> */
[C---:B------:R-:W-:Y:S02]  /*5020*/  LOP3.LUT R0, R6.reuse, 0x20, RZ, 0xfc, !PT ;  /* 0x0000002006007812 */ /* 0x040fe400078efcff */
[----:B0-----:R-:W-:Y:S01]  /*5030*/  LOP3.LUT R4, R6, 0x60, RZ, 0xfc, !PT ;  /* 0x0000006006047812 */ /* 0x001fe200078efcff */
[----:B------:R-:W-:Y:S01]  /*5040*/  IMAD.WIDE.U32 R8, R9, UR6, R6 ;  /* 0x0000000609087c25 */ /* 0x000fe2000f8e0006 */
[----:B------:R-:W-:Y:S02]  /*5050*/  ISETP.GE.AND P3, PT, R0, UR15, PT ;  /* 0x0000000f00007c0c */ /* 0x000fe4000bf66270 */
[----:B------:R-:W-:Y:S02]  /*5060*/  LOP3.LUT R0, R6, 0x40, RZ, 0xfc, !PT ;  /* 0x0000004006007812 */ /* 0x000fe400078efcff */
[----:B------:R-:W-:-:S02]  /*5070*/  ISETP.GE.AND P1, PT, R4, UR15, PT ;  /* 0x0000000f04007c0c */ /* 0x000fc4000bf26270 */
[----:B------:R-:W-:Y:S02]  /*5080*/  ISETP.GE.AND P2, PT, R0, UR15, PT ;  /* 0x0000000f00007c0c */ /* 0x000fe4000bf46270 */
[----:B------:R-:W-:Y:S02]  /*5090*/  IADD3 R5, R9, UR45, RZ ;  /* 0x0000002d09057c10 */ /* 0x000fe4000fffe0ff */
[----:B------:R-:W-:Y:S02]  /*50a0*/  LEA R4, P4, R8, UR18, 0x1 ;  /* 0x0000001208047c11 */ /* 0x000fe4000f8808ff */
[----:B------:R-:W-:Y:S02]  /*50b0*/  LOP3.LUT R0, R6, 0x80, RZ, 0xfc, !PT ;  /* 0x0000008006007812 */ /* 0x000fe400078efcff */
[----:B------:R-:W-:Y:S02]  /*50c0*/  LEA.HI.X R5, R8, UR17, R5, 0x1, P4 ;  /* 0x0000001108057c11 */ /* 0x000fe4000a0f0c05 */
[----:B------:R-:W-:-:S02]  /*50d0*/  ISETP.GE.AND P0, PT, R0, UR15, PT ;  /* 0x0000000f00007c0c */ /* 0x000fc4000bf06270 */
[C---:B------:R-:W-:Y:S01]  /*50e0*/  LOP3.LUT R0, R6.reuse, 0xe0, RZ, 0xfc, !PT ;  /* 0x000000e006007812 */ /* 0x040fe200078efcff */
[----:B------:R-:W2:Y:S01]  /*50f0*/  @!P3 LDG.E.U16 R106, desc[UR20][R4.64+0x40] ;  /* 0x00004014046ab981 */ /* 0x000ea2000c1e1500 */
[C---:B------:R-:W-:Y:S02]  /*5100*/  LOP3.LUT R9, R6.reuse, 0xc0, RZ, 0xfc, !PT ;  /* 0x000000c006097812 */ /* 0x040fe400078efcff */
[----:B------:R-:W-:Y:S01]  /*5110*/  LOP3.LUT R7, R6, 0xa0, RZ, 0xfc, !PT ;  /* 0x000000a006077812 */ /* 0x000fe200078efcff */
[----:B------:R-:W4:Y:S01]  /*5120*/  @!P1 LDG.E.U16 R105, desc[UR20][R4.64+0xc0] ;  /* 0x0000c01404699981 */ /* 0x000f22000c1e1500 */
[----:B------:R-:W-:Y:S02]  /*5130*/  ISETP.GE.AND P3, PT, R0, UR15, PT ;  /* 0x0000000f00007c0c */ /* 0x000fe4000bf66270 */
[----:B------:R-:W-:Y:S01]  /*5140*/  ISETP.GE.AND P4, PT, R9, UR15, PT ;  /* 0x0000000f09007c0c */ /* 0x000fe2000bf86270 */
[----:B------:R-:W4:Y:S01]  /*5150*/  @!P2 LDG.E.U16 R104, desc[UR20][R4.64+0x80] ;  /* 0x000080140468a981 */ /* 0x000f22000c1e1500 */
[----:B------:R-:W-:-:S02]  /*5160*/  LOP3.LUT R0, R6, 0x120, RZ, 0xfc, !PT ;  /* 0x0000012006007812 */ /* 0x000fc400078efcff */
[----:B------:R-:W-:Y:S01]  /*5170*/  ISETP.GE.AND P5, PT, R7, UR15, PT ;  /* 0x0000000f07007c0c */ /* 0x000fe2000bfa6270 */
[----:B------:R-:W4:Y:S01]  /*5180*/  @!P0 LDG.E.U16 R71, desc[UR20][R4.64+0x100] ;  /* 0x0001001404478981 */ /* 0x000f22000c1e1500 */
[----:B------:R-:W-:Y:S02]  /*5190*/  ISETP.GE.AND P1, PT, R0, UR15, PT ;  /* 0x0000000f00007c0c */ /* 0x000fe4000bf26270 */
[C---:B------:R-:W-:Y:S01]  /*51a0*/  LOP3.LUT R0, R6.reuse, 0x140, RZ, 0xfc, !PT ;  /* 0x0000014006007812 */ /* 0x040fe200078efcff */
[----:B------:R-:W2:Y:S01]  /*51b0*/  @!P6 LDG.E.U16 R107, desc[UR20][R4.64] ;  /* 0x00000014046be981 */ /* 0x000ea2000c1e1500 */
        /* <DEDUP_REMOVED lines=8> */
[----:B------:R-:W4:Y:S01]  /*5240*/  @!P3 LDG.E.U16 R103, desc[UR20][R4.64+0x1c0] ;  /* 0x0001c0140467b981 */ /* 0x000f22000c1e1500 */
[----:B------:R-:W-:Y:S02]  /*5250*/  ISETP.GE.AND P5, PT, R7, UR15, PT ;  /* 0x0000000f07007c0c */ /* 0x000fe4000bfa6270 */
[C---:B------:R-:W-:Y:S01]  /*5260*/  LOP3.LUT R0, R6.reuse, 0x1a0, RZ, 0xfc, !PT ;  /* 0x000001a006007812 */ /* 0x040fe200078efcff */
[----:B------:R-:W4:Y:S01]  /*5270*/  @!P1 LDG.E.U16 R102, desc[UR20][R4.64+0x240] ;  /* 0x0002401404669981 */ /* 0x000f22000c1e1500 */
[----:B------:R-:W-:-:S02]  /*5280*/  LOP3.LUT R7, R6, 0x1c0, RZ, 0xfc, !PT ;  /* 0x000001c006077812 */ /* 0x000fc400078efcff */
[----:B------:R-:W-:Y:S01]  /*5290*/  ISETP.GE.AND P3, PT, R0, UR15, PT ;  /* 0x0000000f00007c0c */ /* 0x000fe2000bf66270 */
        /* <DEDUP_REMOVED lines=10> */
[C---:B------:R-:W-:Y:S02]  /*5340*/  LOP3.LUT R0, R6.reuse, 0x240, RZ, 0xfc, !PT ;  /* 0x0000024006007812 */ /* 0x040fe400078efcff */
[----:B------:R-:W-:Y:S01]  /*5350*/  ISETP.GE.AND P0, PT, R7, UR15, PT ;  /* 0x0000000f07007c0c */ /* 0x000fe2000bf06270 */
[----:B------:R-:W4:Y:S01]  /*5360*/  @!P3 LDG.E.U16 R69, desc[UR20][R4.64+0x340] ;  /* 0x000340140445b981 */ /* 0x000f22000c1e1500 */
[----:B------:R-:W-:Y:S02]  /*5370*/  LOP3.LUT R7, R6, 0x260, RZ, 0xfc, !PT ;  /* 0x0000026006077812 */ /* 0x000fe400078efcff */
[----:B------:R-:W-:Y:S01]  /*5380*/  ISETP.GE.AND P4, PT, R0, UR15, PT ;  /* 0x0000000f00007c0c */ /* 0x000fe2000bf86270 */
[----:B------:R-:W4:Y:S01]  /*5390*/  @!P2 LDG.E.U16 R67, desc[UR20][R4.64+0x380] ;  /* 0x000380140443a981 */ /* 0x000f22000c1e1500 */
[----:B------:R-:W-:-:S02]  /*53a0*/  LOP3.LUT R0, R6, 0x280, RZ, 0xfc, !PT ;  /* 0x0000028006007812 */ /* 0x000fc400078efcff */
[----:B------:R-:W-:Y:S01]  /*53b0*/  ISETP.GE.AND P3, PT, R7, UR15, PT ;  /* 0x0000000f07007c0c */ /* 0x000fe2000bf66270 */
[----:B------:R-:W4:Y:S01]  /*53c0*/  @!P1 LDG.E.U16 R97, desc[UR20][R4.64+0x3c0] ;  /* 0x0003c01404619981 */ /* 0x000f22000c1e1500 */
[----:B------:R-:W-:-:S03]  /*53d0*/  ISETP.GE.AND P2, PT, R0, UR15, PT ;  /* 0x0000000f00007c0c */ /* 0x000fc6000bf46270 */
[----:B------:R-:W4:Y:S04]  /*53e0*/  @!P0 LDG.E.U16 R60, desc[UR20][R4.64+0x400] ;  /* 0x00040014043c8981 */ /* 0x000f28000c1e1500 */
[----:B------:R-:W4:Y:S04]  /*53f0*/  @!P5 LDG.E.U16 R61, desc[UR20][R4.64+0x440] ;  /* 0x00044014043dd981 */ /* 0x000f28000c1e1500 */
[----:B------:R-:W4:Y:S04]  /*5400*/  @!P4 LDG.E.U16 R66, desc[UR20][R4.64+0x480] ;  /* 0x000480140442c981 */ /* 0x000f28000c1e1500 */
[----:B------:R-:W4:Y:S04]  /*5410*/  @!P3 LDG.E.U16 R65, desc[UR20][R4.64+0x4c0] ;  /* 0x0004c0140441b981 */ /* 0x000f28000c1e1500 */
[----:B------:R-:W4:Y:S01]  /*5420*/  @!P2 LDG.E.U16 R64, desc[UR20][R4.64+0x500] ;  /* 0x000500140440a981 */ /* 0x000f22000c1e1500 */
[----:B------:R-:W-:-:S02]  /*5430*/  LOP3.LUT R0, R6, 0x2a0, RZ, 0xfc, !PT ;  /* 0x000002a006007812 */ /* 0x000fc400078efcff */
[----:B------:R-:W-:Y:S02]  /*5440*/  LOP3.LUT R7, R6, 0x2c0, RZ, 0xfc, !PT ;  /* 0x000002c006077812 */ /* 0x000fe400078efcff */
[----:B------:R-:W-:Y:S02]  /*5450*/  ISETP.GE.AND P1, PT, R0, UR15, PT ;  /* 0x0000000f00007c0c */ /* 0x000fe4000bf26270 */
[----:B------:R-:W-:Y:S02]  /*5460*/  LOP3.LUT R0, R6, 0x2e0, RZ, 0xfc, !PT ;  /* 0x000002e006007812 */ /* 0x000fe400078efcff */
[----:B------:R-:W-:Y:S02]  /*5470*/  ISETP.GE.AND P0, PT, R7, UR15, PT ;  /* 0x0000000f07007c0c */ /* 0x000fe4000bf06270 */
[----:B------:R-:W-:Y:S02]  /*5480*/  ISETP.GE.AND P5, PT, R0, UR15, PT ;  /* 0x0000000f00007c0c */ /* 0x000fe4000bfa6270 */
[----:B------:R-:W-:-:S02]  /*5490*/  LOP3.LUT R0, R6, 0x300, RZ, 0xfc, !PT ;  /* 0x0000030006007812 */ /* 0x000fc400078efcff */
[----:B------:R-:W-:Y:S02]  /*54a0*/  LOP3.LUT R7, R6, 0x320, RZ, 0xfc, !PT ;  /* 0x0000032006077812 */ /* 0x000fe400078efcff */
[----:B------:R-:W-:Y:S02]  /*54b0*/  ISETP.GE.AND P4, PT, R0, UR15, PT ;  /* 0x0000000f00007c0c */ /* 0x000fe4000bf86270 */
[----:B------:R-:W-:Y:S02]  /*54c0*/  PRMT R63, RZ, 0x7610, R63 ;  /* 0x00007610ff3f7816 */ /* 0x000fe4000000003f */
[----:B------:R-:W-:Y:S02]  /*54d0*/  ISETP.GE.AND P3, PT, R7, UR15, PT ;  /* 0x0000000f07007c0c */ /* 0x000fe4000bf66270 */
[----:B------:R-:W-:Y:S02]  /*54e0*/  PRMT R62, RZ, 0x7610, R62 ;  /* 0x00007610ff3e7816 */ /* 0x000fe4000000003e */
[----:B------:R-:W-:Y:S01]  /*54f0*/  LOP3.LUT R0, R6, 0x340, RZ, 0xfc, !PT ;  /* 0x0000034006007812 */ /* 0x000fe200078efcff */
[----:B------:R-:W4:Y:S01]  /*5500*/  @!P1 LDG.E.U16 R63, desc[UR20][R4.64+0x540] ;  /* 0x00054014043f9981 */ /* 0x000f22000c1e1500 */
[----:B------:R-:W-:-:S02]  /*5510*/  PRMT R13, RZ, 0x7610, R13 ;  /* 0x00007610ff0d7816 */ /* 0x000fc4000000000d */
[----:B------:R-:W-:Y:S01]  /*5520*/  ISETP.GE.AND P2, PT, R0, UR15, PT ;  /* 0x0000000f00007c0c */ /* 0x000fe2000bf46270 */
[----:B------:R-:W4:Y:S01]  /*5530*/  @!P0 LDG.E.U16 R62, desc[UR20][R4.64+0x580] ;  /* 0x00058014043e8981 */ /* 0x000f22000c1e1500 */
[----:B------:R-:W-:Y:S02]  /*5540*/  LOP3.LUT R0, R6, 0x360, RZ, 0xfc, !PT ;  /* 0x0000036006007812 */ /* 0x000fe400078efcff */
[----:B------:R-:W-:Y:S01]  /*5550*/  PRMT R12, RZ, 0x7610, R12 ;  /* 0x00007610ff0c7816 */ /* 0x000fe2000000000c */
[----:B------:R-:W4:Y:S01]  /*5560*/  @!P5 LDG.E.U16 R13, desc[UR20][R4.64+0x5c0] ;  /* 0x0005c014040dd981 */ /* 0x000f22000c1e1500 */
[----:B------:R-:W-:Y:S02]  /*5570*/  PRMT R9, RZ, 0x7610, R9 ;  /* 0x00007610ff097816 */ /* 0x000fe40000000009 */
[----:B------:R-:W-:Y:S02]  /*5580*/  ISETP.GE.AND P1, PT, R0, UR15, PT ;  /* 0x0000000f00007c0c */ /* 0x000fe4000bf26270 */
[----:B------:R-:W4:Y:S01]  /*5590*/  @!P4 LDG.E.U16 R12, desc[UR20][R4.64+0x600] ;  /* 0x00060014040cc981 */ /* 0x000f22000c1e1500 */
[----:B------:R-:W-:-:S03]  /*55a0*/  LOP3.LUT R0, R6, 0x380, RZ, 0xfc, !PT ;  /* 0x0000038006007812 */ /* 0x000fc600078efcff */
[----:B------:R-:W4:Y:S01]  /*55b0*/  @!P3 LDG.E.U16 R9, desc[UR20][R4.64+0x640] ;  /* 0x000640140409b981 */ /* 0x000f22000c1e1500 */
[----:B------:R-:W-:Y:S02]  /*55c0*/  PRMT R8, RZ, 0x7610, R8 ;  /* 0x00007610ff087816 */ /* 0x000fe40000000008 */
[----:B------:R-:W-:Y:S02]  /*55d0*/  ISETP.GE.AND P0, PT, R0, UR15, PT ;  /* 0x0000000f00007c0c */ /* 0x000fe4000bf06270 */
[----:B------:R-:W-:Y:S02]  /*55e0*/  LOP3.LUT R0, R6, 0x3a0, RZ, 0xfc, !PT ;  /* 0x000003a006007812 */ /* 0x000fe400078efcff */
[----:B------:R-:W4:Y:S01]  /*55f0*/  @!P1 LDG.E.U16 R8, desc[UR20][R4.64+0x6c0] ;  /* 0x0006c01404089981 */ /* 0x000f22000c1e1500 */
[----:B------:R-:W-:Y:S02]  /*5600*/  SHF.L.U32 R11, R96, 0x5, RZ ;  /* 0x00000005600b7819 */ /* 0x000fe400000006ff */
[----:B------:R-:W-:-:S02]  /*5610*/  ISETP.GE.AND P1, PT, R0, UR15, PT ;  /* 0x0000000f00007c0c */ /* 0x000fc4000bf26270 */
[----:B------:R-:W-:Y:S02]  /*5620*/  PRMT R0, RZ, 0x7610, R0 ;  /* 0x00007610ff007816 */ /* 0x000fe40000000000 */
[----:B------:R-:W-:Y:S02]  /*5630*/  LOP3.LUT R11, R11, 0xffffffe0, R247, 0xe2, !PT ;  /* 0xffffffe00b0b7812 */ /* 0x000fe400078ee2f7 */
[----:B------:R-:W-:Y:S02]  /*5640*/  LOP3.LUT R6, R6, 0x3c0, RZ, 0xfc, !PT ;  /* 0x000003c006067812 */ /* 0x000fe400078efcff */
[----:B------:R-:W-:Y:S01]  /*5650*/  PRMT R10, RZ, 0x7610, R10 ;  /* 0x00007610ff0a7816 */ /* 0x000fe2000000000a */
[----:B------:R-:W4:Y:S01]  /*5660*/  @!P0 LDG.E.U16 R0, desc[UR20][R4.64+0x700] ;  /* 0x0007001404008981 */ /* 0x000f22000c1e1500 */
[----:B------:R-:W-:Y:S02]  /*5670*/  LOP3.LUT R11, R11, 0x3e0, RZ, 0xfc, !PT ;  /* 0x000003e00b0b7812 */ /* 0x000fe400078efcff */
[----:B------:R-:W-:-:S02]  /*5680*/  ISETP.GE.AND P0, PT, R6, UR15, PT ;  /* 0x0000000f06007c0c */ /* 0x000fc4000bf06270 */
[----:B------:R-:W4:Y:S01]  /*5690*/  @!P2 LDG.E.U16 R10, desc[UR20][R4.64+0x680] ;  /* 0x00068014040aa981 */ /* 0x000f22000c1e1500 */
[----:B------:R-:W-:Y:S02]  /*56a0*/  ISETP.GE.AND P2, PT, R11, UR15, PT ;  /* 0x0000000f0b007c0c */ /* 0x000fe4000bf46270 */
[----:B---3--:R-:W-:Y:S02]  /*56b0*/  R2UR UR57, R3 ;  /* 0x00000000033972ca */ /* 0x008fe400000e0000 */
[----:B------:R-:W-:Y:S02]  /*56c0*/  PRMT R7, RZ, 0x7610, R7 ;  /* 0x00007610ff077816 */ /* 0x000fe40000000007 */
[----:B------:R-:W-:Y:S02]  /*56d0*/  PRMT R6, RZ, 0x7610, R6 ;  /* 0x00007610ff067816 */ /* 0x000fe40000000006 */
[----:B------:R-:W-:Y:S02]  /*56e0*/  PRMT R11, RZ, 0x7610, R11 ;  /* 0x00007610ff0b7816 */ /* 0x000fe4000000000b */
[----:B------:R-:W3:Y:S04]  /*56f0*/  @!P1 LDG.E.U16 R7, desc[UR20][R4.64+0x740] ;  /* 0x0007401404079981 */ /* 0x000ee8000c1e1500 */
[----:B------:R-:W3:Y:S01]  /*5700*/  @!P0 LDG.E.U16 R6, desc[UR20][R4.64+0x780] ;  /* 0x0007801404068981 */ /* 0x000ee2000c1e1500 */
[----:B------:R-:W-:-:S03]  /*5710*/  FMUL.FTZ R3, R81, UR57 ;  /* 0x0000003951037c20 */ /* 0x000fc60008410000 */
[----:B------:R0:W3:Y:S01]  /*5720*/  @!P2 LDG.E.U16 R11, desc[UR20][R4.64+0x7c0] ;  /* 0x0007c014040ba981 */ /* 0x0000e2000c1e1500 */
[----:B------:R-:W-:Y:S01]  /*5730*/  FMUL.RZ R108, R3, 0.15915493667125701904 ;  /* 0x3e22f983036c7820 */ /* 0x000fe2000040c000 */
[----:B------:R-:W-:-:S03]  /*5740*/  FMUL.FTZ R3, R80, UR57 ;  /* 0x0000003950037c20 */ /* 0x000fc60008410000 */
[----:B------:R-:W-:Y:S01]  /*5750*/  MUFU.SIN R123, R108 ;  /* 0x0000006c007b7308 */ /* 0x000fe20000000400 */
[----:B0-----:R-:W-:-:S07]  /*5760*/  SHF.L.U32 R4, R96, 0x5, RZ ;  /* 0x0000000560047819 */ /* 0x001fce00000006ff */
[----:B------:R0:W-:Y:S01]  /*5770*/  MUFU.COS R122, R108 ;  /* 0x0000006c007a7308 */ /* 0x0001e20000000000 */
[----:B------:R-:W-:Y:S01]  /*5780*/  LOP3.LUT R4, R4, 0xfffffc00, RZ, 0xc0, !PT ;  /* 0xfffffc0004047812 */ /* 0x000fe200078ec0ff */
[----:B------:R-:W-:Y:S01]  /*5790*/  FMUL.RZ R111, R3, 0.15915493667125701904 ;  /* 0x3e22f983036f7820 */ /* 0x000fe2000040c000 */
[----:B0-----:R-:W-:Y:S02]  /*57a0*/  FMUL.FTZ R108, R79, UR57 ;  /* 0x000000394f6c7c20 */ /* 0x001fe40008410000 */
[----:B------:R-:W-:Y:S02]  /*57b0*/  IADD3 R3, R4, R95, RZ ;  /* 0x0000005f04037210 */ /* 0x000fe40007ffe0ff */
[----:B------:R-:W-:Y:S01]  /*57c0*/  FMUL.RZ R113, R108, 0.15915493667125701904 ;  /* 0x3e22f9836c717820 */ /* 0x000fe2000040c000 */
[----:B------:R-:W-:Y:S01]  /*57d0*/  FMUL.FTZ R108, R78, UR57 ;  /* 0x000000394e6c7c20 */ /* 0x000fe20008410000 */
[----:B------:R-:W-:Y:S01]  /*57e0*/  MUFU.SIN R139, R111 ;  /* 0x0000006f008b7308 */ /* 0x000fe20000000400 */
[----:B------:R-:W-:Y:S01]  /*57f0*/  UIADD3 UR44, UR16, -0x1, URZ ;  /* 0xffffffff102c7890 */ /* 0x000fe2000fffe03f */
[----:B------:R-:W-:-:S02]  /*5800*/  LEA.HI.SX32 R5, R3, R3, 0x1b ;  /* 0x0000000303057211 */ /* 0x000fc400078fdaff */
[----:B------:R-:W-:-:S04]  /*5810*/  IADD3 R110, R3, 0x20, RZ ;  /* 0x00000020036e7810 */ /* 0x000fc80007ffe0ff */
[----:B------:R0:W-:Y:S01]  /*5820*/  MUFU.COS R140, R111 ;  /* 0x0000006f008c7308 */ /* 0x0001e20000000000 */
[----:B------:R-:W-:Y:S01]  /*5830*/  ULEA.HI UR45, UR44, UR44, URZ, 0x1 ;  /* 0x0000002c2c2d7291 */ /* 0x000fe2000f8f083f */
[----:B------:R-:W-:Y:S01]  /*5840*/  IADD3 R112, R3, 0x40, RZ ;  /* 0x0000004003707810 */ /* 0x000fe20007ffe0ff */
[----:B0-----:R-:W-:Y:S01]  /*5850*/  FMUL.RZ R111, R108, 0.15915493667125701904 ;  /* 0x3e22f9836c6f7820 */ /* 0x001fe2000040c000 */
[----:B------:R-:W-:-:S04]  /*5860*/  FMUL.FTZ R108, R77, UR57 ;  /* 0x000000394d6c7c20 */ /* 0x000fc80008410000 */
[----:B------:R-:W-:Y:S01]  /*5870*/  FMUL.RZ R125, R108, 0.15915493667125701904 ;  /* 0x3e22f9836c7d7820 */ /* 0x000fe2000040c000 */
[----:B------:R-:W-:Y:S02]  /*5880*/  LEA R108, R5, R94, 0x1 ;  /* 0x0000005e056c7211 */ /* 0x000fe400078e08ff */
[----:B------:R-:W-:Y:S01]  /*5890*/  LEA.HI.SX32 R5, R110, R3, 0x1b ;  /* 0x000000036e057211 */ /* 0x000fe200078fdaff */
[----:B------:R-:W-:Y:S01]  /*58a0*/  FMUL.FTZ R110, R76, UR57 ;  /* 0x000000394c6e7c20 */ /* 0x000fe20008410000 */
[----:B------:R-:W-:Y:S01]  /*58b0*/  ULOP3.LUT UR45, UR45, 0xfffffe, URZ, 0xc0, !UPT ;  /* 0x00fffffe2d2d7892 */ /* 0x000fe2000f8ec03f */
[----:B------:R-:W-:Y:S01]  /*58c0*/  MUFU.SIN R135, R111 ;  /* 0x0000006f00877308 */ /* 0x000fe20000000400 */
[----:B------:R-:W-:Y:S02]  /*58d0*/  IADD3 R114, R3, 0x60, RZ ;  /* 0x0000006003727810 */ /* 0x000fe40007ffe0ff */
[----:B------:R-:W-:-:S05]  /*58e0*/  UIADD3 UR44, UR44, -UR45, URZ ;  /* 0x8000002d2c2c7290 */ /* 0x000fca000fffe03f */
[----:B------:R0:W-:Y:S01]  /*58f0*/  MUFU.COS R136, R111 ;  /* 0x0000006f00887308 */ /* 0x0001e20000000000 */
[----:B------:R-:W-:Y:S01]  /*5900*/  IADD3 R116, R3, 0x80, RZ ;  /* 0x0000008003747810 */ /* 0x000fe20007ffe0ff */
[----:B------:R-:W-:Y:S01]  /*5910*/  ULEA UR44, UR44, UR6, 0x8 ;  /* 0x000000062c2c7291 */ /* 0x000fe2000f8e403f */
[----:B0-----:R-:W-:Y:S01]  /*5920*/  LEA.HI.SX32 R111, R112, R3, 0x1b ;  /* 0x00000003706f7211 */ /* 0x001fe200078fdaff */
[----:B------:R-:W-:Y:S01]  /*5930*/  FMUL.RZ R112, R110, 0.15915493667125701904 ;  /* 0x3e22f9836e707820 */ /* 0x000fe2000040c000 */
[----:B------:R-:W-:-:S03]  /*5940*/  FMUL.FTZ R110, R74, UR57 ;  /* 0x000000394a6e7c20 */ /* 0x000fc60008410000 */
[----:B------:R-:W-:Y:S01]  /*5950*/  MUFU.SIN R137, R113 ;  /* 0x0000007100897308 */ /* 0x000fe20000000400 */
[----:B------:R-:W-:Y:S02]  /*5960*/  LOP3.LUT P0, RZ, R96, 0x1f, RZ, 0xc0, !PT ;  /* 0x0000001f60ff7812 */ /* 0x000fe4000780c0ff */
[----:B------:R-:W-:-:S05]  /*5970*/  MOV R109, UR16 ;  /* 0x00000010006d7c02 */ /* 0x000fca0008000f00 */
[----:B------:R0:W-:Y:S01]  /*5980*/  MUFU.COS R138, R113 ;  /* 0x00000071008a7308 */ /* 0x0001e20000000000 */
[-C--:B------:R-:W-:Y:S02]  /*5990*/  LEA.HI.SX32 R115, R116, R3.reuse, 0x1b ;  /* 0x0000000374737211 */ /* 0x080fe400078fdaff */
[----:B------:R-:W-:Y:S02]  /*59a0*/  ISETP.LT.OR P2, PT, R109, 0x2, P0 ;  /* 0x000000026d00780c */ /* 0x000fe40000741670 */
[----:B0-----:R-:W-:Y:S01]  /*59b0*/  LEA.HI.SX32 R113, R114, R3, 0x1b ;  /* 0x0000000372717211 */ /* 0x001fe200078fdaff */
[----:B------:R-:W-:Y:S01]  /*59c0*/  FMUL.RZ R114, R110, 0.15915493667125701904 ;  /* 0x3e22f9836e727820 */ /* 0x000fe2000040c000 */
[----:B------:R-:W-:Y:S01]  /*59d0*/  FMUL.FTZ R110, R72, UR57 ;  /* 0x00000039486e7c20 */ /* 0x000fe20008410000 */
[C---:B------:R-:W-:Y:S02]  /*59e0*/  IADD3 R118, R3.reuse, 0xa0, RZ ;  /* 0x000000a003767810 */ /* 0x040fe40007ffe0ff */
[----:B------:R-:W-:Y:S01]  /*59f0*/  IADD3 R132, R3, 0x160, RZ ;  /* 0x0000016003847810 */ /* 0x000fe20007ffe0ff */
[----:B------:R-:W-:Y:S01]  /*5a00*/  FMUL.RZ R116, R110, 0.15915493667125701904 ;  /* 0x3e22f9836e747820 */ /* 0x000fe2000040c000 */
[----:B------:R-:W-:-:S02]  /*5a10*/  ISETP.NE.AND P1, PT, R96, RZ, PT ;  /* 0x000000ff6000720c */ /* 0x000fc40003f25270 */
[----:B------:R-:W-:Y:S02]  /*5a20*/  IADD3 R109, R96, 0x200, RZ ;  /* 0x00000200606d7810 */ /* 0x000fe40007ffe0ff */
[C---:B------:R-:W-:Y:S02]  /*5a30*/  IADD3 R120, R3.reuse, 0xc0, RZ ;  /* 0x000000c003787810 */ /* 0x040fe40007ffe0ff */
[C---:B------:R-:W-:Y:S02]  /*5a40*/  IADD3 R130, R3.reuse, 0x140, RZ ;  /* 0x0000014003827810 */ /* 0x040fe40007ffe0ff */
[----:B------:R-:W-:Y:S02]  /*5a50*/  MOV R110, UR44 ;  /* 0x0000002c006e7c02 */ /* 0x000fe40008000f00 */
[C---:B------:R-:W-:Y:S02]  /*5a60*/  IADD3 R124, R3.reuse, 0xe0, RZ ;  /* 0x000000e0037c7810 */ /* 0x040fe40007ffe0ff */
[----:B------:R-:W-:-:S02]  /*5a70*/  IADD3 R126, R3, 0x100, RZ ;  /* 0x00000100037e7810 */ /* 0x000fc40007ffe0ff */
[----:B------:R-:W-:Y:S02]  /*5a80*/  IADD3 R128, R3, 0x120, RZ ;  /* 0x0000012003807810 */ /* 0x000fe40007ffe0ff */
[-C--:B------:R-:W-:Y:S01]  /*5a90*/  LEA R5, R5, R94.reuse, 0x1 ;  /* 0x0000005e05057211 */ /* 0x080fe200078e08ff */
[----:B------:R-:W-:Y:S01]  /*5aa0*/  MUFU.SIN R131, R112 ;  /* 0x0000007000837308 */ /* 0x000fe20000000400 */
[-C--:B------:R-:W-:Y:S01]  /*5ab0*/  LEA.HI.SX32 R117, R118, R3.reuse, 0x1b ;  /* 0x0000000376757211 */ /* 0x080fe200078fdaff */
[----:B------:R-:W-:Y:S01]  /*5ac0*/  ULDC.64 UR44, c[0x0][0x250] ;  /* 0x00009400002c7ab9 */ /* 0x000fe20000000a00 */
[-C--:B------:R-:W-:Y:S02]  /*5ad0*/  LEA.HI.SX32 R119, R120, R3.reuse, 0x1b ;  /* 0x0000000378777211 */ /* 0x080fe400078fdaff */
[----:B------:R-:W-:Y:S02]  /*5ae0*/  LEA.HI.SX32 R147, R132, R3, 0x1b ;  /* 0x0000000384937211 */ /* 0x000fe400078fdaff */
[----:B------:R-:W-:Y:S01]  /*5af0*/  SEL R109, R110, R109, !P1 ;  /* 0x0000006d6e6d7207 */ /* 0x000fe20004800000 */
[----:B------:R0:W-:Y:S01]  /*5b00*/  MUFU.COS R132, R112 ;  /* 0x0000007000847308 */ /* 0x0001e20000000000 */
[----:B------:R-:W-:-:S02]  /*5b10*/  LEA R111, R111, R94, 0x1 ;  /* 0x0000005e6f6f7211 */ /* 0x000fc400078e08ff */
[-C--:B------:R-:W-:Y:S02]  /*5b20*/  LEA.HI.SX32 R121, R124, R3.reuse, 0x1b ;  /* 0x000000037c797211 */ /* 0x080fe400078fdaff */
[-C--:B------:R-:W-:Y:S02]  /*5b30*/  LEA.HI.SX32 R145, R130, R3.reuse, 0x1b ;  /* 0x0000000382917211 */ /* 0x080fe400078fdaff */
[-C--:B------:R-:W-:Y:S01]  /*5b40*/  LEA R110, R113, R94.reuse, 0x1 ;  /* 0x0000005e716e7211 */ /* 0x080fe200078e08ff */
[----:B------:R-:W-:Y:S01]  /*5b50*/  MUFU.SIN R129, R114 ;  /* 0x0000007200817308 */ /* 0x000fe20000000400 */
[----:B------:R-:W-:Y:S02]  /*5b60*/  IADD3 R142, R3, 0x180, RZ ;  /* 0x00000180038e7810 */ /* 0x000fe40007ffe0ff */
[----:B------:R-:W-:Y:S02]  /*5b70*/  LEA.HI.SX32 R141, R126, R3, 0x1b ;  /* 0x000000037e8d7211 */ /* 0x000fe400078fdaff */
[----:B0-----:R-:W-:-:S02]  /*5b80*/  LEA R112, R115, R94, 0x1 ;  /* 0x0000005e73707211 */ /* 0x001fc400078e08ff */
[C---:B------:R-:W-:Y:S01]  /*5b90*/  IADD3 R144, R3.reuse, 0x1a0, RZ ;  /* 0x000001a003907810 */ /* 0x040fe20007ffe0ff */
[----:B------:R0:W-:Y:S01]  /*5ba0*/  MUFU.COS R130, R114 ;  /* 0x0000007200827308 */ /* 0x0001e20000000000 */
[----:B------:R-:W-:Y:S02]  /*5bb0*/  LEA.HI.SX32 R143, R128, R3, 0x1b ;  /* 0x00000003808f7211 */ /* 0x000fe400078fdaff */
[----:B------:R-:W-:Y:S02]  /*5bc0*/  IADD3 R146, R3, 0x1c0, RZ ;  /* 0x000001c003927810 */ /* 0x000fe40007ffe0ff */
[-C--:B------:R-:W-:Y:S02]  /*5bd0*/  LEA R119, R119, R94.reuse, 0x1 ;  /* 0x0000005e77777211 */ /* 0x080fe400078e08ff */
[----:B------:R-:W-:Y:S01]  /*5be0*/  IADD3 R148, R3, 0x1e0, RZ ;  /* 0x000001e003947810 */ /* 0x000fe20007ffe0ff */
[----:B--2---:R1:W-:Y:S01]  /*5bf0*/  STS.U16 [R108], R107 ;  /* 0x0000006b6c007388 */ /* 0x0043e20000000400 */
[----:B0-----:R-:W-:-:S03]  /*5c00*/  LEA R114, R117, R94, 0x1 ;  /* 0x0000005e75727211 */ /* 0x001fc600078e08ff */
[----:B------:R-:W-:Y:S01]  /*5c10*/  STS.U16 [R5+0x40], R106 ;  /* 0x0000406a05007388 */ /* 0x000fe20000000400 */
[----:B------:R-:W-:Y:S02]  /*5c20*/  IADD3 R150, R3, 0x200, RZ ;  /* 0x0000020003967810 */ /* 0x000fe40007ffe0ff */
[----:B------:R-:W-:Y:S01]  /*5c30*/  LEA.HI.SX32 R149, R142, R3, 0x1b ;  /* 0x000000038e957211 */ /* 0x000fe200078fdaff */
[----:B----4-:R0:W-:Y:S01]  /*5c40*/  STS.U16 [R111+0x80], R104 ;  /* 0x000080686f007388 */ /* 0x0101e20000000400 */
[----:B-1----:R-:W-:-:S03]  /*5c50*/  LEA R108, R121, R94, 0x1 ;  /* 0x0000005e796c7211 */ /* 0x002fc600078e08ff */
[----:B------:R-:W-:Y:S01]  /*5c60*/  STS.U16 [R110+0xc0], R105 ;  /* 0x0000c0696e007388 */ /* 0x000fe20000000400 */
[----:B------:R-:W-:Y:S02]  /*5c70*/  IADD3 R152, R3, 0x220, RZ ;  /* 0x0000022003987810 */ /* 0x000fe40007ffe0ff */
[-C--:B------:R-:W-:Y:S01]  /*5c80*/  LEA.HI.SX32 R151, R144, R3.reuse, 0x1b ;  /* 0x0000000390977211 */ /* 0x080fe200078fdaff */
[----:B------:R-:W-:Y:S01]  /*5c90*/  STS.U16 [R112+0x100], R71 ;  /* 0x0001004770007388 */ /* 0x000fe20000000400 */
[-C--:B------:R-:W-:Y:S02]  /*5ca0*/  LEA R143, R143, R94.reuse, 0x1 ;  /* 0x0000005e8f8f7211 */ /* 0x080fe400078e08ff */
[-C--:B0-----:R-:W-:Y:S01]  /*5cb0*/  LEA R104, R141, R94.reuse, 0x1 ;  /* 0x0000005e8d687211 */ /* 0x081fe200078e08ff */
[----:B------:R-:W-:Y:S01]  /*5cc0*/  STS.U16 [R114+0x140], R101 ;  /* 0x0001406572007388 */ /* 0x000fe20000000400 */
[----:B------:R-:W-:Y:S02]  /*5cd0*/  IADD3 R154, R3, 0x240, RZ ;  /* 0x00000240039a7810 */ /* 0x000fe40007ffe0ff */
[----:B------:R-:W-:Y:S01]  /*5ce0*/  LEA.HI.SX32 R153, R146, R3, 0x1b ;  /* 0x0000000392997211 */ /* 0x000fe200078fdaff */
[----:B------:R0:W-:Y:S01]  /*5cf0*/  STS.U16 [R119+0x180], R100 ;  /* 0x0001806477007388 */ /* 0x0001e20000000400 */
[----:B------:R-:W-:-:S02]  /*5d00*/  LEA R145, R145, R94, 0x1 ;  /* 0x0000005e91917211 */ /* 0x000fc400078e08ff */
[----:B------:R-:W-:Y:S01]  /*5d10*/  IADD3 R156, R3, 0x260, RZ ;  /* 0x00000260039c7810 */ /* 0x000fe20007ffe0ff */
[----:B------:R-:W-:Y:S01]  /*5d20*/  STS.U16 [R108+0x1c0], R103 ;  /* 0x0001c0676c007388 */ /* 0x000fe20000000400 */
[-C--:B------:R-:W-:Y:S02]  /*5d30*/  LEA.HI.SX32 R155, R148, R3.reuse, 0x1b ;  /* 0x00000003949b7211 */ /* 0x080fe400078fdaff */
[-C--:B------:R-:W-:Y:S01]  /*5d40*/  LEA R147, R147, R94.reuse, 0x1 ;  /* 0x0000005e93937211 */ /* 0x080fe200078e08ff */
[----:B------:R1:W-:Y:S01]  /*5d50*/  STS.U16 [R104+0x200], R99 ;  /* 0x0002006368007388 */ /* 0x0003e20000000400 */
[----:B------:R-:W-:Y:S02]  /*5d60*/  IADD3 R158, R3, 0x280, RZ ;  /* 0x00000280039e7810 */ /* 0x000fe40007ffe0ff */
[-C--:B------:R-:W-:Y:S02]  /*5d70*/  LEA.HI.SX32 R157, R150, R3.reuse, 0x1b ;  /* 0x00000003969d7211 */ /* 0x080fe400078fdaff */
[----:B------:R-:W-:Y:S01]  /*5d80*/  LEA R149, R149, R94, 0x1 ;  /* 0x0000005e95957211 */ /* 0x000fe200078e08ff */
[----:B------:R-:W-:Y:S01]  /*5d90*/  STS.U16 [R143+0x240], R102 ;  /* 0x000240668f007388 */ /* 0x000fe20000000400 */
[----:B------:R-:W-:-:S02]  /*5da0*/  LEA.HI.SX32 R159, R152, R3, 0x1b ;  /* 0x00000003989f7211 */ /* 0x000fc400078fdaff */
[-C--:B0-----:R-:W-:Y:S01]  /*5db0*/  LEA R100, R151, R94.reuse, 0x1 ;  /* 0x0000005e97647211 */ /* 0x081fe200078e08ff */
[----:B------:R-:W-:Y:S01]  /*5dc0*/  STS.U16 [R145+0x280], R70 ;  /* 0x0002804691007388 */ /* 0x000fe20000000400 */
[-C--:B------:R-:W-:Y:S02]  /*5dd0*/  LEA.HI.SX32 R161, R154, R3.reuse, 0x1b ;  /* 0x000000039aa17211 */ /* 0x080fe400078fdaff */
[-C--:B-1----:R-:W-:Y:S01]  /*5de0*/  LEA R104, R153, R94.reuse, 0x1 ;  /* 0x0000005e99687211 */ /* 0x082fe200078e08ff */
[----:B------:R0:W-:Y:S01]  /*5df0*/  STS.U16 [R147+0x2c0], R68 ;  /* 0x0002c04493007388 */ /* 0x0001e20000000400 */
[-C--:B------:R-:W-:Y:S02]  /*5e00*/  LEA.HI.SX32 R163, R156, R3.reuse, 0x1b ;  /* 0x000000039ca37211 */ /* 0x080fe400078fdaff */
[----:B------:R-:W-:Y:S01]  /*5e10*/  LEA R106, R155, R94, 0x1 ;  /* 0x0000005e9b6a7211 */ /* 0x000fe200078e08ff */
[----:B------:R-:W-:Y:S01]  /*5e20*/  STS.U16 [R149+0x300], R98 ;  /* 0x0003006295007388 */ /* 0x000fe20000000400 */
[----:B------:R-:W-:-:S02]  /*5e30*/  LEA.HI.SX32 R165, R158, R3, 0x1b ;  /* 0x000000039ea57211 */ /* 0x000fc400078fdaff */
[-C--:B------:R-:W-:Y:S01]  /*5e40*/  LEA R157, R157, R94.reuse, 0x1 ;  /* 0x0000005e9d9d7211 */ /* 0x080fe200078e08ff */
[----:B------:R-:W-:Y:S01]  /*5e50*/  STS.U16 [R100+0x340], R69 ;  /* 0x0003404564007388 */ /* 0x000fe20000000400 */
[-C--:B------:R-:W-:Y:S02]  /*5e60*/  LEA R161, R161, R94.reuse, 0x1 ;  /* 0x0000005ea1a17211 */ /* 0x080fe400078e08ff */
[-C--:B0-----:R-:W-:Y:S01]  /*5e70*/  LEA R68, R159, R94.reuse, 0x1 ;  /* 0x0000005e9f447211 */ /* 0x081fe200078e08ff */
[----:B------:R-:W-:Y:S01]  /*5e80*/  STS.U16 [R104+0x380], R67 ;  /* 0x0003804368007388 */ /* 0x000fe20000000400 */
[-C--:B------:R-:W-:Y:S02]  /*5e90*/  LEA R70, R163, R94.reuse, 0x1 ;  /* 0x0000005ea3467211 */ /* 0x080fe400078e08ff */
[----:B------:R-:W-:Y:S01]  /*5ea0*/  LEA R165, R165, R94, 0x1 ;  /* 0x0000005ea5a57211 */ /* 0x000fe200078e08ff */
[----:B------:R-:W-:Y:S04]  /*5eb0*/  STS.U16 [R106+0x3c0], R97 ;  /* 0x0003c0616a007388 */ /* 0x000fe80000000400 */
[----:B------:R-:W-:Y:S04]  /*5ec0*/  STS.U16 [R157+0x400], R60 ;  /* 0x0004003c9d007388 */ /* 0x000fe80000000400 */
[----:B------:R-:W-:Y:S04]  /*5ed0*/  STS.U16 [R68+0x440], R61 ;  /* 0x0004403d44007388 */ /* 0x000fe80000000400 */
[----:B------:R-:W-:Y:S04]  /*5ee0*/  STS.U16 [R161+0x480], R66 ;  /* 0x00048042a1007388 */ /* 0x000fe80000000400 */
[----:B------:R-:W-:Y:S01]  /*5ef0*/  STS.U16 [R70+0x4c0], R65 ;  /* 0x0004c04146007388 */ /* 0x000fe20000000400 */
[----:B------:R-:W-:Y:S01]  /*5f00*/  FMUL.FTZ R5, R56, UR57 ;  /* 0x0000003938057c20 */ /* 0x000fe20008410000 */
[----:B------:R-:W-:-:S02]  /*5f10*/  IADD3 R160, R3, 0x2a0, RZ ;  /* 0x000002a003a07810 */ /* 0x000fc40007ffe0ff */
[C---:B------:R-:W-:Y:S01]  /*5f20*/  IADD3 R162, R3.reuse, 0x2c0, RZ ;  /* 0x000002c003a27810 */ /* 0x040fe20007ffe0ff */
[----:B------:R0:W-:Y:S01]  /*5f30*/  STS.U16 [R165+0x500], R64 ;  /* 0x00050040a5007388 */ /* 0x0001e20000000400 */
[C---:B------:R-:W-:Y:S02]  /*5f40*/  IADD3 R164, R3.reuse, 0x2e0, RZ ;  /* 0x000002e003a47810 */ /* 0x040fe40007ffe0ff */
[----:B------:R-:W-:Y:S02]  /*5f50*/  R2UR UR58, R2 ;  /* 0x00000000023a72ca */ /* 0x000fe400000e0000 */
[C---:B------:R-:W-:Y:S02]  /*5f60*/  IADD3 R166, R3.reuse, 0x300, RZ ;  /* 0x0000030003a67810 */ /* 0x040fe40007ffe0ff */
[C---:B------:R-:W-:Y:S02]  /*5f70*/  IADD3 R168, R3.reuse, 0x320, RZ ;  /* 0x0000032003a87810 */ /* 0x040fe40007ffe0ff */
[----:B------:R-:W-:Y:S01]  /*5f80*/  IADD3 R170, R3, 0x340, RZ ;  /* 0x0000034003aa7810 */ /* 0x000fe20007ffe0ff */
[----:B0-----:R-:W2:Y:S01]  /*5f90*/  LDL R64, [R1+0x4] ;  /* 0x0000040001407983 */ /* 0x001ea20000100800 */
[----:B------:R-:W-:Y:S01]  /*5fa0*/  FMUL.RZ R71, R5, 0.15915493667125701904 ;  /* 0x3e22f98305477820 */ /* 0x000fe2000040c000 */
[----:B------:R-:W-:Y:S01]  /*5fb0*/  FMUL.FTZ R5, R54, UR57 ;  /* 0x0000003936057c20 */ /* 0x000fe20008410000 */
[-C--:B------:R-:W-:Y:S01]  /*5fc0*/  LEA.HI.SX32 R167, R160, R3.reuse, 0x1b ;  /* 0x00000003a0a77211 */ /* 0x080fe200078fdaff */
[----:B------:R-:W-:Y:S01]  /*5fd0*/  UIMAD UR56, UR56, UR44, URZ ;  /* 0x0000002c383872a4 */ /* 0x000fe2000f8e023f */
[-C--:B------:R-:W-:Y:S01]  /*5fe0*/  LEA.HI.SX32 R169, R162, R3.reuse, 0x1b ;  /* 0x00000003a2a97211 */ /* 0x080fe200078fdaff */
[----:B------:R-:W-:Y:S01]  /*5ff0*/  FMUL.RZ R99, R5, 0.15915493667125701904 ;  /* 0x3e22f98305637820 */ /* 0x000fe2000040c000 */
[-C--:B------:R-:W-:Y:S01]  /*6000*/  LEA.HI.SX32 R171, R164, R3.reuse, 0x1b ;  /* 0x00000003a4ab7211 */ /* 0x080fe200078fdaff */
[----:B------:R-:W-:Y:S01]  /*6010*/  FMUL.FTZ R5, R52, UR57 ;  /* 0x0000003934057c20 */ /* 0x000fe20008410000 */
[-C--:B------:R-:W-:Y:S01]  /*6020*/  LEA R98, R167, R94.reuse, 0x1 ;  /* 0x0000005ea7627211 */ /* 0x080fe200078e08ff */
[----:B------:R-:W-:Y:S01]  /*6030*/  UMOV UR54, UR30 ;  /* 0x0000001e00367c82 */ /* 0x000fe20008000000 */
[-C--:B------:R-:W-:Y:S01]  /*6040*/  LEA R169, R169, R94.reuse, 0x1 ;  /* 0x0000005ea9a97211 */ /* 0x080fe200078e08ff */
[----:B------:R-:W-:Y:S01]  /*6050*/  FMUL.RZ R67, R5, 0.15915493667125701904 ;  /* 0x3e22f98305437820 */ /* 0x000fe2000040c000 */
[-C--:B------:R-:W-:Y:S01]  /*6060*/  LEA R100, R171, R94.reuse, 0x1 ;  /* 0x0000005eab647211 */ /* 0x080fe200078e08ff */
[----:B------:R-:W-:Y:S01]  /*6070*/  FMUL.FTZ R5, R50, UR57 ;  /* 0x0000003932057c20 */ /* 0x000fe20008410000 */
[-C--:B------:R-:W-:Y:S01]  /*6080*/  LEA.HI.SX32 R173, R166, R3.reuse, 0x1b ;  /* 0x00000003a6ad7211 */ /* 0x080fe200078fdaff */
[----:B------:R-:W-:Y:S01]  /*6090*/  STS.U16 [R98+0x540], R63 ;  /* 0x0005403f62007388 */ /* 0x000fe20000000400 */
[----:B------:R-:W-:Y:S01]  /*60a0*/  LEA.HI.SX32 R175, R168, R3, 0x1b ;  /* 0x00000003a8af7211 */ /* 0x000fe200078fdaff */
[----:B------:R-:W-:Y:S01]  /*60b0*/  UMOV UR55, UR11 ;  /* 0x0000000b00377c82 */ /* 0x000fe20008000000 */
[-C--:B------:R-:W-:Y:S01]  /*60c0*/  LEA R173, R173, R94.reuse, 0x1 ;  /* 0x0000005eadad7211 */ /* 0x080fe200078e08ff */
[----:B------:R-:W-:Y:S01]  /*60d0*/  STS.U16 [R169+0x580], R62 ;  /* 0x0005803ea9007388 */ /* 0x000fe20000000400 */
[----:B------:R-:W-:Y:S01]  /*60e0*/  LEA R2, R175, R94, 0x1 ;  /* 0x0000005eaf027211 */ /* 0x000fe200078e08ff */
[----:B------:R-:W0:Y:S02]  /*60f0*/  @!P2 LDC R61, c[0x0][0x21c] ;  /* 0x00008700ff3dab82 */ /* 0x000e240000000800 */
[----:B------:R1:W-:Y:S04]  /*6100*/  STS.U16 [R100+0x5c0], R13 ;  /* 0x0005c00d64007388 */ /* 0x0003e80000000400 */
[----:B------:R-:W-:Y:S01]  /*6110*/  STS.U16 [R173+0x600], R12 ;  /* 0x0006000cad007388 */ /* 0x000fe20000000400 */
[----:B------:R-:W-:-:S02]  /*6120*/  IADD3 R172, R3, 0x360, RZ ;  /* 0x0000036003ac7810 */ /* 0x000fc40007ffe0ff */
[----:B------:R-:W-:Y:S01]  /*6130*/  IADD3 R174, R3, 0x380, RZ ;  /* 0x0000038003ae7810 */ /* 0x000fe20007ffe0ff */
[----:B------:R-:W4:Y:S01]  /*6140*/  LDL R65, [R1+0x8] ;  /* 0x0000080001417983 */ /* 0x000f220000100800 */
[----:B-1----:R-:W-:Y:S01]  /*6150*/  FMUL.RZ R13, R5, 0.15915493667125701904 ;  /* 0x3e22f983050d7820 */ /* 0x002fe2000040c000 */
[----:B------:R-:W-:Y:S02]  /*6160*/  MOV R5, UR58 ;  /* 0x0000003a00057c02 */ /* 0x000fe40008000f00 */
[----:B------:R1:W-:Y:S03]  /*6170*/  STS.U16 [R2+0x640], R9 ;  /* 0x0006400902007388 */ /* 0x0003e60000000400 */
[----:B-1----:R-:W-:-:S04]  /*6180*/  FMUL.FTZ R9, R5, 1.4426950216293334961 ;  /* 0x3fb8aa3b05097820 */ /* 0x002fc80000410000 */
[----:B------:R-:W-:Y:S01]  /*6190*/  FMUL.FTZ R5, R9, R81 ;  /* 0x0000005109057220 */ /* 0x000fe20000410000 */
[----:B------:R-:W-:-:S05]  /*61a0*/  LEA.HI.SX32 R177, R170, R3, 0x1b ;  /* 0x00000003aab17211 */ /* 0x000fca00078fdaff */
[----:B------:R-:W1:Y:S01]  /*61b0*/  MUFU.EX2 R5, R5 ;  /* 0x0000000500057308 */ /* 0x000e620000000800 */
[----:B------:R-:W-:Y:S01]  /*61c0*/  LEA.HI.SX32 R179, R172, R3, 0x1b ;  /* 0x00000003acb37211 */ /* 0x000fe200078fdaff */
[----:B------:R-:W-:Y:S02]  /*61d0*/  UIMAD.WIDE.U32 UR54, UR6, UR44, UR54 ;  /* 0x0000002c063672a5 */ /* 0x000fe4000f8e0036 */
[----:B------:R-:W-:Y:S01]  /*61e0*/  UIMAD UR56, UR6, UR45, UR56 ;  /* 0x0000002d063872a4 */ /* 0x000fe2000f8e0238 */
[----:B------:R-:W-:Y:S02]  /*61f0*/  IADD3 R176, R3, 0x3a0, RZ ;  /* 0x000003a003b07810 */ /* 0x000fe40007ffe0ff */
[-C--:B------:R-:W-:Y:S01]  /*6200*/  LEA R177, R177, R94.reuse, 0x1 ;  /* 0x0000005eb1b17211 */ /* 0x080fe200078e08ff */
[----:B------:R-:W-:Y:S01]  /*6210*/  ULDC.64 UR44, c[0x0][0x2d8] ;  /* 0x0000b600002c7ab9 */ /* 0x000fe20000000a00 */
[----:B------:R-:W-:Y:S01]  /*6220*/  IADD3 R178, R3, 0x3c0, RZ ;  /* 0x000003c003b27810 */ /* 0x000fe20007ffe0ff */
[----:B------:R-:W-:Y:S01]  /*6230*/  ULEA UR44, UP0, UR54, UR44, 0x3 ;  /* 0x0000002c362c7291 */ /* 0x000fe2000f80183f */
[----:B------:R-:W-:Y:S01]  /*6240*/  LEA R179, R179, R94, 0x1 ;  /* 0x0000005eb3b37211 */ /* 0x000fe200078e08ff */
[----:B------:R-:W-:Y:S01]  /*6250*/  UIADD3 UR55, UR55, UR56, URZ ;  /* 0x0000003837377290 */ /* 0x000fe2000fffe03f */
[----:B------:R-:W-:-:S02]  /*6260*/  IADD3 R180, R3, 0x3e0, RZ ;  /* 0x000003e003b47810 */ /* 0x000fc40007ffe0ff */
[-C--:B------:R-:W-:Y:S01]  /*6270*/  LEA.HI.SX32 R181, R174, R3.reuse, 0x1b ;  /* 0x00000003aeb57211 */ /* 0x080fe200078fdaff */
[----:B------:R3:W-:Y:S01]  /*6280*/  STS.U16 [R177+0x680], R10 ;  /* 0x0006800ab1007388 */ /* 0x0007e20000000400 */
[-C--:B------:R-:W-:Y:S01]  /*6290*/  LEA.HI.SX32 R183, R176, R3.reuse, 0x1b ;  /* 0x00000003b0b77211 */ /* 0x080fe200078fdaff */
[----:B------:R-:W-:Y:S01]  /*62a0*/  ULEA.HI.X UR45, UR54, UR45, UR55, 0x3, UP0 ;  /* 0x0000002d362d7291 */ /* 0x000fe200080f1c37 */
[-C--:B------:R-:W-:Y:S01]  /*62b0*/  LEA.HI.SX32 R185, R178, R3.reuse, 0x1b ;  /* 0x00000003b2b97211 */ /* 0x080fe200078fdaff */
[----:B------:R0:W-:Y:S01]  /*62c0*/  STS.U16 [R179+0x6c0], R8 ;  /* 0x0006c008b3007388 */ /* 0x0001e20000000400 */
[----:B------:R-:W-:Y:S02]  /*62d0*/  LEA.HI.SX32 R3, R180, R3, 0x1b ;  /* 0x00000003b4037211 */ /* 0x000fe400078fdaff */
[----:B------:R-:W-:Y:S02]  /*62e0*/  LEA R181, R181, R94, 0x1 ;  /* 0x0000005eb5b57211 */ /* 0x000fe400078e08ff */
[----:B------:R-:W-:Y:S01]  /*62f0*/  LEA R4, R95, R4, 0x5 ;  /* 0x000000045f047211 */ /* 0x000fe200078e28ff */
[----:B---3--:R-:W-:Y:S01]  /*6300*/  FMUL.FTZ R10, R47, UR57 ;  /* 0x000000392f0a7c20 */ /* 0x008fe20008410000 */
[----:B------:R-:W-:Y:S01]  /*6310*/  LEA R185, R185, R94, 0x1 ;  /* 0x0000005eb9b97211 */ /* 0x000fe200078e08ff */
[----:B-1----:R-:W-:Y:S01]  /*6320*/  FMUL.FTZ R122, R5, R122 ;  /* 0x0000007a057a7220 */ /* 0x002fe20000410000 */
[-C--:B0-----:R-:W-:Y:S01]  /*6330*/  LEA R8, R183, R94.reuse, 0x1 ;  /* 0x0000005eb7087211 */ /* 0x081fe200078e08ff */
[----:B------:R-:W-:Y:S01]  /*6340*/  FMUL.RZ R12, R10, 0.15915493667125701904 ;  /* 0x3e22f9830a0c7820 */ /* 0x000fe2000040c000 */
[----:B------:R-:W-:Y:S01]  /*6350*/  FMUL.FTZ R123, R5, R123 ;  /* 0x0000007b057b7220 */ /* 0x000fe20000410000 */
[----:B------:R-:W-:Y:S01]  /*6360*/  LEA R10, R3, R94, 0x1 ;  /* 0x0000005e030a7211 */ /* 0x000fe200078e08ff */
[----:B------:R-:W-:Y:S01]  /*6370*/  STS.U16 [R181+0x700], R0 ;  /* 0x00070000b5007388 */ /* 0x000fe20000000400 */
[----:B------:R-:W-:-:S02]  /*6380*/  LEA.HI.SX32 R5, R4, R4, 0x1b ;  /* 0x0000000404057211 */ /* 0x000fc400078fdaff */
[----:B------:R-:W-:Y:S01]  /*6390*/  MOV R2, UR44 ;  /* 0x0000002c00027c02 */ /* 0x000fe20008000f00 */
[----:B------:R-:W-:Y:S01]  /*63a0*/  STS.U16 [R8+0x740], R7 ;  /* 0x0007400708007388 */ /* 0x000fe20000000400 */
[----:B------:R-:W-:-:S03]  /*63b0*/  MOV R3, UR45 ;  /* 0x0000002d00037c02 */ /* 0x000fc60008000f00 */
[----:B------:R0:W-:Y:S01]  /*63c0*/  STS.U16 [R185+0x780], R6 ;  /* 0x00078006b9007388 */ /* 0x0001e20000000400 */
[-C--:B------:R-:W-:Y:S01]  /*63d0*/  LEA R109, R109, R94.reuse, 0x3 ;  /* 0x0000005e6d6d7211 */ /* 0x080fe200078e18ff */
[----:B------:R-:W-:Y:S02]  /*63e0*/  FMUL.FTZ R113, R58, UR57 ;  /* 0x000000393a717c20 */ /* 0x000fe40008410000 */
[----:B------:R1:W-:Y:S04]  /*63f0*/  STS.U16 [R10+0x7c0], R11 ;  /* 0x0007c00b0a007388 */ /* 0x0003e80000000400 */
[----:B------:R-:W3:Y:S01]  /*6400*/  LDG.E.64 R2, desc[UR20][R2.64] ;  /* 0x0000001402027981 */ /* 0x000ee2000c1e1b00 */
[----:B0-----:R-:W-:Y:S01]  /*6410*/  LEA R6, R5, R94, 0x1 ;  /* 0x0000005e05067211 */ /* 0x001fe200078e08ff */
[----:B------:R-:W-:-:S04]  /*6420*/  NOP ;  /* 0x0000000000007918 */ /* 0x000fc80000000000 */
        /* <DEDUP_REMOVED lines=32> */
[----:B------:R-:W-:-:S03]  /*6630*/  FMUL.RZ R113, R113, 0.15915493667125701904 ;  /* 0x3e22f98371717820 */ /* 0x000fc6000040c000 */
[----:B------:R0:W-:Y:S01]  /*6640*/  STS.64 [R109+0x39e0], R122 ;  /* 0x0039e07a6d007388 */ /* 0x0001e20000000a00 */
[----:B------:R-:W-:Y:S01]  /*6650*/  MUFU.SIN R133, R125 ;  /* 0x0000007d00857308 */ /* 0x000fe20000000400 */
[----:B------:R-:W-:-:S07]  /*6660*/  MOV R60, UR16 ;  /* 0x00000010003c7c02 */ /* 0x000fce0008000f00 */
[----:B------:R-:W-:Y:S01]  /*6670*/  MUFU.COS R134, R125 ;  /* 0x0000007d00867308 */ /* 0x000fe20000000000 */
[----:B------:R-:W-:-:S07]  /*6680*/  @!P2 IADD3 R0, R60, -0x2, RZ ;  /* 0xfffffffe3c00a810 */ /* 0x000fce0007ffe0ff */
[----:B------:R-:W-:Y:S01]  /*6690*/  MUFU.SIN R127, R116 ;  /* 0x00000074007f7308 */ /* 0x000fe20000000400 */
[----:B------:R-:W-:-:S07]  /*66a0*/  HFMA2.MMA R60, -RZ, RZ, 1.875, 0 ;  /* 0x3f800000ff3c7435 */ /* 0x000fce00000001ff */
[----:B------:R-:W-:Y:S08]  /*66b0*/  MUFU.COS R128, R116 ;  /* 0x0000007400807308 */ /* 0x000ff00000000000 */
[----:B------:R-:W-:Y:S08]  /*66c0*/  MUFU.SIN R125, R113 ;  /* 0x00000071007d7308 */ /* 0x000ff00000000400 */
[----:B------:R-:W-:Y:S01]  /*66d0*/  MUFU.COS R126, R113 ;  /* 0x00000071007e7308 */ /* 0x000fe20000000000 */
[----:B------:R-:W-:-:S07]  /*66e0*/  @!P2 IMAD R8, R0, R61, UR6 ;  /* 0x000000060008ae24 */ /* 0x000fce000f8e023d */
[----:B------:R-:W-:Y:S08]  /*66f0*/  MUFU.SIN R113, R13 ;  /* 0x0000000d00717308 */ /* 0x000ff00000000400 */
[----:B------:R1:W-:Y:S02]  /*6700*/  MUFU.COS R116, R13 ;  /* 0x0000000d00747308 */ /* 0x0003e40000000000 */
[----:B-1----:R-:W-:Y:S01]  /*6710*/  HFMA2.MMA R13, -RZ, RZ, 0, 9.5367431640625e-07 ;  /* 0x00000010ff0d7435 */ /* 0x002fe200000001ff */
[----:B------:R-:W-:-:S02]  /*6720*/  MOV R61, RZ ;  /* 0x000000ff003d7202 */ /* 0x000fc40000000f00 */
[----:B------:R-:W-:Y:S01]  /*6730*/  CS2R R62, SRZ ;  /* 0x00000000003e7805 */ /* 0x000fe2000001ff00 */
[----:B------:R-:W-:-:S06]  /*6740*/  FMUL.FTZ R7, R9, R80 ;  /* 0x0000005009077220 */ /* 0x000fcc0000410000 */
[----:B------:R-:W-:Y:S01]  /*6750*/  @!P2 IMAD.WIDE R4, R8, R13, UR22 ;  /* 0x000000160804ae25 */ /* 0x000fe2000f8e020d */
[----:B------:R-:W-:Y:S03]  /*6760*/  BAR.SYNC.DEFER_BLOCKING 0x0 ;  /* 0x0000000000007b1d */ /* 0x000fe60000010000 */
[----:B------:R-:W-:-:S03]  /*6770*/  FMUL.FTZ R10, R9, R78 ;  /* 0x0000004e090a7220 */ /* 0x000fc60000410000 */
[----:B------:R-:W1:Y:S01]  /*6780*/  MUFU.EX2 R7, R7 ;  /* 0x0000000700077308 */ /* 0x000e620000000800 */
[C---:B------:R-:W-:Y:S01]  /*6790*/  FMUL.FTZ R11, R9.reuse, R77 ;  /* 0x0000004d090b7220 */ /* 0x040fe20000410000 */
[C---:B------:R-:W-:Y:S01]  /*67a0*/  FMUL.FTZ R8, R9.reuse, R79 ;  /* 0x0000004f09087220 */ /* 0x040fe20000410000 */
[----:B------:R-:W-:-:S05]  /*67b0*/  FMUL.FTZ R13, R9, R72 ;  /* 0x00000048090d7220 */ /* 0x000fca0000410000 */
[----:B------:R-:W-:Y:S01]  /*67c0*/  MUFU.EX2 R10, R10 ;  /* 0x0000000a000a7308 */ /* 0x000fe20000000800 */
[----:B------:R0:W5:Y:S02]  /*67d0*/  @!P2 LDG.E.128 R60, desc[UR20][R4.64] ;  /* 0x00000014043ca981 */ /* 0x000164000c1e1d00 */
[----:B0-----:R-:W-:-:S05]  /*67e0*/  FMUL.FTZ R4, R9, R58 ;  /* 0x0000003a09047220 */ /* 0x001fca0000410000 */
[----:B------:R-:W-:Y:S01]  /*67f0*/  MUFU.SIN R111, R12 ;  /* 0x0000000c006f7308 */ /* 0x000fe20000000400 */
[----:B------:R-:W-:-:S07]  /*6800*/  HADD2.F32 R105, -RZ, R186.H0_H0 ;  /* 0x200000baff697230 */ /* 0x000fce0000004100 */
[----:B------:R-:W0:Y:S01]  /*6810*/  MUFU.EX2 R4, R4 ;  /* 0x0000000400047308 */ /* 0x000e220000000800 */
[----:B------:R-:W-:Y:S01]  /*6820*/  FMUL.FTZ R5, R9, R56 ;  /* 0x0000003809057220 */ /* 0x000fe20000410000 */
[----:B-1----:R-:W-:-:S06]  /*6830*/  FMUL.FTZ R139, R7, R139 ;  /* 0x0000008b078b7220 */ /* 0x002fcc0000410000 */
[----:B------:R1:W-:Y:S01]  /*6840*/  MUFU.COS R112, R12 ;  /* 0x0000000c00707308 */ /* 0x0003e20000000000 */
[----:B------:R-:W-:-:S07]  /*6850*/  FMUL.FTZ R221, R105, R81 ;  /* 0x0000005169dd7220 */ /* 0x000fce0000410000 */
[----:B------:R-:W2:Y:S01]  /*6860*/  MUFU.EX2 R11, R11 ;  /* 0x0000000b000b7308 */ /* 0x000ea20000000800 */
[----:B-1----:R-:W-:-:S07]  /*6870*/  FMUL.FTZ R12, R9, R76 ;  /* 0x0000004c090c7220 */ /* 0x002fce0000410000 */
[----:B------:R-:W1:Y:S01]  /*6880*/  MUFU.EX2 R8, R8 ;  /* 0x0000000800087308 */ /* 0x000e620000000800 */
[----:B------:R-:W-:-:S07]  /*6890*/  FMUL.FTZ R140, R7, R140 ;  /* 0x0000008c078c7220 */ /* 0x000fce0000410000 */
[----:B------:R-:W4:Y:S01]  /*68a0*/  MUFU.EX2 R13, R13 ;  /* 0x0000000d000d7308 */ /* 0x000f220000000800 */
[----:B------:R-:W-:Y:S02]  /*68b0*/  HADD2.F32 R104, -RZ, R184.H0_H0 ;  /* 0x200000b8ff687230 */ /* 0x000fe40000004100 */
[C---:B0-----:R-:W-:Y:S01]  /*68c0*/  FMUL.FTZ R126, R4.reuse, R126 ;  /* 0x0000007e047e7220 */ /* 0x041fe20000410000 */
[----:B------:R-:W-:-:S04]  /*68d0*/  FMUL.FTZ R125, R4, R125 ;  /* 0x0000007d047d7220 */ /* 0x000fc80000410000 */
[----:B------:R-:W0:Y:S01]  /*68e0*/  MUFU.EX2 R12, R12 ;  /* 0x0000000c000c7308 */ /* 0x000e220000000800 */
[C---:B------:R-:W-:Y:S01]  /*68f0*/  FMUL.FTZ R136, R10.reuse, R136 ;  /* 0x000000880a887220 */ /* 0x040fe20000410000 */
[----:B------:R-:W-:Y:S01]  /*6900*/  FMUL.FTZ R135, R10, R135 ;  /* 0x000000870a877220 */ /* 0x000fe20000410000 */
[----:B------:R-:W-:-:S05]  /*6910*/  FMUL.FTZ R4, RZ, R139 ;  /* 0x0000008bff047220 */ /* 0x000fca0000410000 */
[----:B------:R1:W-:Y:S01]  /*6920*/  MUFU.EX2 R7, R5 ;  /* 0x0000000500077308 */ /* 0x0003e20000000800 */
[C---:B--2---:R-:W-:Y:S01]  /*6930*/  FMUL.FTZ R134, R11.reuse, R134 ;  /* 0x000000860b867220 */ /* 0x044fe20000410000 */
[----:B------:R-:W-:Y:S01]  /*6940*/  FMUL.FTZ R133, R11, R133 ;  /* 0x000000850b857220 */ /* 0x000fe20000410000 */
[----:B-1----:R-:W-:Y:S01]  /*6950*/  FMUL.FTZ R5, R221, R139 ;  /* 0x0000008bdd057220 */ /* 0x002fe20000410000 */
[----:B------:R-:W-:-:S03]  /*6960*/  FMUL.FTZ R220, R104, R80 ;  /* 0x0000005068dc7220 */ /* 0x000fc60000410000 */
[-C--:B------:R-:W-:Y:S01]  /*6970*/  FFMA.FTZ R10, RZ, R140.reuse, R5 ;  /* 0x0000008cff0a7223 */ /* 0x080fe20000010005 */
[----:B------:R-:W-:Y:S01]  /*6980*/  FFMA.FTZ R5, R221, R140, -R4 ;  /* 0x0000008cdd057223 */ /* 0x000fe20000010804 */
[----:B------:R-:W-:Y:S02]  /*6990*/  FMUL.FTZ R137, R8, R137 ;  /* 0x0000008908897220 */ /* 0x000fe40000410000 */
[----:B------:R-:W-:Y:S01]  /*69a0*/  FADD.FTZ R11, RZ, R10 ;  /* 0x0000000aff0b7221 */ /* 0x000fe20000010000 */
[----:B------:R-:W1:Y:S01]  /*69b0*/  MUFU.SIN R121, R71 ;  /* 0x0000004700797308 */ /* 0x000e620000000400 */
[C---:B----4-:R-:W-:Y:S01]  /*69c0*/  FMUL.FTZ R128, R13.reuse, R128 ;  /* 0x000000800d807220 */ /* 0x050fe20000410000 */
[----:B------:R-:W-:Y:S01]  /*69d0*/  FMUL.FTZ R127, R13, R127 ;  /* 0x0000007f0d7f7220 */ /* 0x000fe20000410000 */
[----:B------:R-:W-:Y:S02]  /*69e0*/  HADD2.F32 R103, -RZ, R182.H0_H0 ;  /* 0x200000b6ff677230 */ /* 0x000fe40000004100 */
[----:B------:R-:W-:Y:S01]  /*69f0*/  FADD.FTZ R10, R220, R5 ;  /* 0x00000005dc0a7221 */ /* 0x000fe20000010000 */
[----:B------:R-:W-:Y:S01]  /*6a00*/  FMUL.FTZ R138, R8, R138 ;  /* 0x0000008a088a7220 */ /* 0x000fe20000410000 */
[C---:B------:R-:W-:Y:S01]  /*6a10*/  FMUL.FTZ R13, R137.reuse, R11 ;  /* 0x0000000b890d7220 */ /* 0x040fe20000410000 */
[----:B------:R-:W2:Y:S01]  /*6a20*/  MUFU.COS R124, R71 ;  /* 0x00000047007c7308 */ /* 0x000ea20000000000 */
[C---:B0-----:R-:W-:Y:S01]  /*6a30*/  FMUL.FTZ R132, R12.reuse, R132 ;  /* 0x000000840c847220 */ /* 0x041fe20000410000 */
[----:B------:R-:W-:Y:S01]  /*6a40*/  FMUL.FTZ R131, R12, R131 ;  /* 0x000000830c837220 */ /* 0x000fe20000410000 */
[-C--:B------:R-:W-:Y:S01]  /*6a50*/  FMUL.FTZ R12, R137, R10.reuse ;  /* 0x0000000a890c7220 */ /* 0x080fe20000410000 */
[----:B------:R-:W-:Y:S01]  /*6a60*/  FFMA.FTZ R10, R138, R10, -R13 ;  /* 0x0000000a8a0a7223 */ /* 0x000fe2000001080d */
[----:B------:R-:W-:Y:S01]  /*6a70*/  FMUL.FTZ R219, R103, R79 ;  /* 0x0000004f67db7220 */ /* 0x000fe20000410000 */
[----:B------:R-:W-:-:S02]  /*6a80*/  HADD2.F32 R101, -RZ, R64.H0_H0 ;  /* 0x20000040ff657230 */ /* 0x000fc40000004100 */
[----:B------:R-:W-:Y:S01]  /*6a90*/  FFMA.FTZ R12, R138, R11, R12 ;  /* 0x0000000b8a0c7223 */ /* 0x000fe2000001000c */
[----:B------:R-:W4:Y:S01]  /*6aa0*/  LDL R64, [R1+0x30] ;  /* 0x0000300001407983 */ /* 0x000f220000100800 */
[----:B------:R-:W-:Y:S02]  /*6ab0*/  FADD.FTZ R10, R219, R10 ;  /* 0x0000000adb0a7221 */ /* 0x000fe40000010000 */
[----:B------:R-:W-:Y:S02]  /*6ac0*/  FADD.FTZ R12, RZ, R12 ;  /* 0x0000000cff0c7221 */ /* 0x000fe40000010000 */
[----:B------:R-:W-:Y:S01]  /*6ad0*/  FMUL.FTZ R11, R135, R10 ;  /* 0x0000000a870b7220 */ /* 0x000fe20000410000 */
[C---:B-1----:R-:W-:Y:S01]  /*6ae0*/  FMUL.FTZ R121, R7.reuse, R121 ;  /* 0x0000007907797220 */ /* 0x042fe20000410000 */
[----:B--2---:R-:W-:Y:S01]  /*6af0*/  FMUL.FTZ R124, R7, R124 ;  /* 0x0000007c077c7220 */ /* 0x004fe20000410000 */
[-C--:B------:R-:W-:Y:S01]  /*6b00*/  FMUL.FTZ R7, R135, R12.reuse ;  /* 0x0000000c87077220 */ /* 0x080fe20000410000 */
[----:B------:R-:W-:-:S02]  /*6b10*/  FFMA.FTZ R11, R136, R12, R11 ;  /* 0x0000000c880b7223 */ /* 0x000fc4000001000b */
[----:B------:R-:W2:Y:S01]  /*6b20*/  LDL R12, [R1+0x2c] ;  /* 0x00002c00010c7983 */ /* 0x000ea20000100800 */
[----:B------:R-:W-:-:S03]  /*6b30*/  FFMA.FTZ R7, R136, R10, -R7 ;  /* 0x0000000a88077223 */ /* 0x000fc60000010807 */
[----:B------:R-:W3:Y:S01]  /*6b40*/  LDL R10, [R1+0x28] ;  /* 0x00002800010a7983 */ /* 0x000ee20000100800 */
[----:B------:R-:W-:-:S06]  /*6b50*/  FMUL.FTZ R6, R9, R74 ;  /* 0x0000004a09067220 */ /* 0x000fcc0000410000 */
[----:B------:R-:W0:Y:S01]  /*6b60*/  MUFU.EX2 R6, R6 ;  /* 0x0000000600067308 */ /* 0x000e220000000800 */
[C---:B------:R-:W-:Y:S01]  /*6b70*/  FMUL.FTZ R4, R9.reuse, R50 ;  /* 0x0000003209047220 */ /* 0x040fe20000410000 */
[----:B------:R-:W-:-:S06]  /*6b80*/  FMUL.FTZ R5, R9, R47 ;  /* 0x0000002f09057220 */ /* 0x000fcc0000410000 */
[----:B------:R-:W-:Y:S01]  /*6b90*/  MUFU.SIN R119, R99 ;  /* 0x0000006300777308 */ /* 0x000fe20000000400 */
[C---:B0-----:R-:W-:Y:S01]  /*6ba0*/  FMUL.FTZ R130, R6.reuse, R130 ;  /* 0x0000008206827220 */ /* 0x041fe20000410000 */
[----:B------:R-:W-:Y:S01]  /*6bb0*/  FMUL.FTZ R129, R6, R129 ;  /* 0x0000008106817220 */ /* 0x000fe20000410000 */
[----:B------:R-:W-:-:S05]  /*6bc0*/  FMUL.FTZ R6, R9, R54 ;  /* 0x0000003609067220 */ /* 0x000fca0000410000 */
[----:B------:R-:W-:Y:S08]  /*6bd0*/  MUFU.COS R120, R99 ;  /* 0x0000006300787308 */ /* 0x000ff00000000000 */
[----:B------:R-:W0:Y:S01]  /*6be0*/  MUFU.EX2 R6, R6 ;  /* 0x0000000600067308 */ /* 0x000e220000000800 */
[----:B------:R-:W-:Y:S01]  /*6bf0*/  FMUL.FTZ R0, R42, UR57 ;  /* 0x000000392a007c20 */ /* 0x000fe20008410000 */
[----:B------:R-:W-:-:S06]  /*6c00*/  HADD2.F32 R102, -RZ, R65.H0_H0 ;  /* 0x20000041ff667230 */ /* 0x000fcc0000004100 */
[----:B------:R-:W1:Y:S01]  /*6c10*/  MUFU.EX2 R4, R4 ;  /* 0x0000000400047308 */ /* 0x000e620000000800 */
[----:B------:R-:W-:-:S07]  /*6c20*/  FMUL.RZ R0, R0, 0.15915493667125701904 ;  /* 0x3e22f98300007820 */ /* 0x000fce000040c000 */
[----:B------:R-:W1:Y:S01]  /*6c30*/  MUFU.EX2 R5, R5 ;  /* 0x0000000500057308 */ /* 0x000e620000000800 */
[C---:B0-----:R-:W-:Y:S01]  /*6c40*/  FMUL.FTZ R120, R6.reuse, R120 ;  /* 0x0000007806787220 */ /* 0x041fe20000410000 */
[----:B------:R-:W-:Y:S01]  /*6c50*/  FMUL.FTZ R119, R6, R119 ;  /* 0x0000007706777220 */ /* 0x000fe20000410000 */
[----:B------:R-:W-:Y:S01]  /*6c60*/  FMUL.FTZ R6, R9, R42 ;  /* 0x0000002a09067220 */ /* 0x000fe20000410000 */
[----:B------:R-:W-:Y:S01]  /*6c70*/  FMUL.FTZ R218, R102, R78 ;  /* 0x0000004e66da7220 */ /* 0x000fe20000410000 */
[----:B------:R-:W-:-:S03]  /*6c80*/  FADD.FTZ R11, RZ, R11 ;  /* 0x0000000bff0b7221 */ /* 0x000fc60000010000 */
[----:B------:R-:W-:Y:S01]  /*6c90*/  MUFU.COS R110, R0 ;  /* 0x00000000006e7308 */ /* 0x000fe20000000000 */
[----:B------:R-:W-:Y:S01]  /*6ca0*/  FADD.FTZ R7, R218, R7 ;  /* 0x00000007da077221 */ /* 0x000fe20000010000 */
[C---:B-1----:R-:W-:Y:S01]  /*6cb0*/  FMUL.FTZ R116, R4.reuse, R116 ;  /* 0x0000007404747220 */ /* 0x042fe20000410000 */
[----:B------:R-:W-:-:S05]  /*6cc0*/  FMUL.FTZ R113, R4, R113 ;  /* 0x0000007104717220 */ /* 0x000fca0000410000 */
[----:B------:R0:W1:Y:S01]  /*6cd0*/  MUFU.EX2 R109, R6 ;  /* 0x00000006006d7308 */ /* 0x0000620000000800 */
[C---:B------:R-:W-:Y:S01]  /*6ce0*/  FMUL.FTZ R112, R5.reuse, R112 ;  /* 0x0000007005707220 */ /* 0x040fe20000410000 */
[----:B------:R-:W-:Y:S01]  /*6cf0*/  FMUL.FTZ R111, R5, R111 ;  /* 0x0000006f056f7220 */ /* 0x000fe20000410000 */
[----:B------:R-:W-:-:S05]  /*6d00*/  FMUL.FTZ R4, R133, R7 ;  /* 0x0000000785047220 */ /* 0x000fca0000410000 */
[----:B------:R-:W1:Y:S01]  /*6d10*/  MUFU.SIN R0, R0 ;  /* 0x0000000000007308 */ /* 0x000e620000000400 */
[----:B------:R-:W-:Y:S01]  /*6d20*/  FMUL.FTZ R13, R133, R11 ;  /* 0x0000000b850d7220 */ /* 0x000fe20000410000 */
[----:B------:R-:W-:Y:S01]  /*6d30*/  FMUL.FTZ R5, R123, R139 ;  /* 0x0000008b7b057220 */ /* 0x000fe20000410000 */
[----:B------:R-:W-:Y:S01]  /*6d40*/  FFMA.FTZ R11, R134, R11, R4 ;  /* 0x0000000b860b7223 */ /* 0x000fe20000010004 */
[----:B------:R-:W-:Y:S01]  /*6d50*/  FMUL.FTZ R4, R122, R139 ;  /* 0x0000008b7a047220 */ /* 0x000fe20000410000 */
[----:B0-----:R-:W-:Y:S01]  /*6d60*/  FFMA.FTZ R6, R134, R7, -R13 ;  /* 0x0000000786067223 */ /* 0x001fe2000001080d */
[-C--:B------:R-:W-:Y:S01]  /*6d70*/  FFMA.FTZ R5, R122, R140.reuse, -R5 ;  /* 0x0000008c7a057223 */ /* 0x080fe20000010805 */
[----:B------:R-:W-:Y:S01]  /*6d80*/  FMUL.FTZ R217, R101, R77 ;  /* 0x0000004d65d97220 */ /* 0x000fe20000410000 */
[----:B------:R-:W-:Y:S02]  /*6d90*/  FFMA.FTZ R4, R123, R140, R4 ;  /* 0x0000008c7b047223 */ /* 0x000fe40000010004 */
[----:B------:R-:W-:Y:S01]  /*6da0*/  FMUL.FTZ R7, R137, R5 ;  /* 0x0000000589077220 */ /* 0x000fe20000410000 */
[----:B------:R-:W-:Y:S01]  /*6db0*/  FADD.FTZ R6, R217, R6 ;  /* 0x00000006d9067221 */ /* 0x000fe20000010000 */
[----:B-1----:R-:W-:Y:S01]  /*6dc0*/  FMUL.FTZ R110, R109, R110 ;  /* 0x0000006e6d6e7220 */ /* 0x002fe20000410000 */
[----:B------:R-:W-:Y:S01]  /*6dd0*/  FMUL.FTZ R8, R9, R52 ;  /* 0x0000003409087220 */ /* 0x000fe20000410000 */
[----:B------:R-:W-:Y:S01]  /*6de0*/  FADD.FTZ R11, RZ, R11 ;  /* 0x0000000bff0b7221 */ /* 0x000fe20000010000 */
[----:B------:R-:W-:Y:S01]  /*6df0*/  FMUL.FTZ R65, R131, R6 ;  /* 0x0000000683417220 */ /* 0x000fe20000410000 */
[----:B------:R-:W-:Y:S01]  /*6e00*/  FMUL.FTZ R109, R109, R0 ;  /* 0x000000006d6d7220 */ /* 0x000fe20000410000 */
[-C--:B------:R-:W-:Y:S01]  /*6e10*/  FFMA.FTZ R0, R138, R4.reuse, R7 ;  /* 0x000000048a007223 */ /* 0x080fe20000010007 */
[----:B------:R-:W-:Y:S01]  /*6e20*/  MUFU.SIN R117, R67 ;  /* 0x0000004300757308 */ /* 0x000fe20000000400 */
[----:B------:R-:W-:Y:S01]  /*6e30*/  FMUL.FTZ R7, R137, R4 ;  /* 0x0000000489077220 */ /* 0x000fe20000410000 */
[-C--:B------:R-:W-:Y:S01]  /*6e40*/  FMUL.FTZ R13, R131, R11.reuse ;  /* 0x0000000b830d7220 */ /* 0x080fe20000410000 */
[----:B------:R-:W-:-:S05]  /*6e50*/  FFMA.FTZ R65, R132, R11, R65 ;  /* 0x0000000b84417223 */ /* 0x000fca0000010041 */
[----:B------:R0:W-:Y:S01]  /*6e60*/  MUFU.COS R118, R67 ;  /* 0x0000004300767308 */ /* 0x0001e20000000000 */
[----:B------:R-:W-:Y:S01]  /*6e70*/  FFMA.FTZ R7, R138, R5, -R7 ;  /* 0x000000058a077223 */ /* 0x000fe20000010807 */
[----:B------:R-:W-:Y:S01]  /*6e80*/  FFMA.FTZ R13, R132, R6, -R13 ;  /* 0x00000006840d7223 */ /* 0x000fe2000001080d */
[----:B------:R-:W-:Y:S01]  /*6e90*/  FMUL.FTZ R5, R135, R0 ;  /* 0x0000000087057220 */ /* 0x000fe20000410000 */
[----:B0-----:R-:W-:-:S04]  /*6ea0*/  HADD2.F32 R67, -RZ, R92.H0_H0 ;  /* 0x2000005cff437230 */ /* 0x001fc80000004100 */
[----:B------:R-:W0:Y:S01]  /*6eb0*/  MUFU.EX2 R8, R8 ;  /* 0x0000000800087308 */ /* 0x000e220000000800 */
[----:B------:R-:W-:Y:S01]  /*6ec0*/  FADD.FTZ R65, RZ, R65 ;  /* 0x00000041ff417221 */ /* 0x000fe20000010000 */
[-C--:B------:R-:W-:Y:S01]  /*6ed0*/  FMUL.FTZ R11, R135, R7.reuse ;  /* 0x00000007870b7220 */ /* 0x080fe20000410000 */
[----:B------:R-:W-:Y:S01]  /*6ee0*/  FMUL.FTZ R216, R67, R76 ;  /* 0x0000004c43d87220 */ /* 0x000fe20000410000 */
[----:B------:R-:W-:Y:S01]  /*6ef0*/  FFMA.FTZ R5, R136, R7, -R5 ;  /* 0x0000000788057223 */ /* 0x000fe20000010805 */
[C---:B------:R-:W-:Y:S02]  /*6f00*/  FMUL.FTZ R7, R129.reuse, R65 ;  /* 0x0000004181077220 */ /* 0x040fe40000410000 */
[----:B------:R-:W-:Y:S01]  /*6f10*/  FADD.FTZ R13, R216, R13 ;  /* 0x0000000dd80d7221 */ /* 0x000fe20000010000 */
[----:B------:R-:W-:Y:S01]  /*6f20*/  FFMA.FTZ R11, R136, R0, R11 ;  /* 0x00000000880b7223 */ /* 0x000fe2000001000b */
[----:B------:R-:W-:Y:S02]  /*6f30*/  HADD2.F32 R215, -RZ, R91.H0_H0 ;  /* 0x2000005bffd77230 */ /* 0x000fe40000004100 */
[-C--:B------:R-:W-:Y:S01]  /*6f40*/  FMUL.FTZ R6, R129, R13.reuse ;  /* 0x0000000d81067220 */ /* 0x080fe20000410000 */
[C---:B------:R-:W-:Y:S01]  /*6f50*/  FFMA.FTZ R4, R130.reuse, R13, -R7 ;  /* 0x0000000d82047223 */ /* 0x040fe20000010807 */
[----:B------:R-:W-:Y:S01]  /*6f60*/  FMUL.FTZ R7, R133, R11 ;  /* 0x0000000b85077220 */ /* 0x000fe20000410000 */
[----:B------:R-:W-:Y:S01]  /*6f70*/  FMUL.FTZ R215, R215, R74 ;  /* 0x0000004ad7d77220 */ /* 0x000fe20000410000 */
[----:B------:R-:W-:Y:S01]  /*6f80*/  FFMA.FTZ R6, R130, R65, R6 ;  /* 0x0000004182067223 */ /* 0x000fe20000010006 */
[-C--:B------:R-:W-:Y:S01]  /*6f90*/  FMUL.FTZ R0, R133, R5.reuse ;  /* 0x0000000585007220 */ /* 0x080fe20000410000 */
[----:B------:R-:W-:Y:S01]  /*6fa0*/  FFMA.FTZ R7, R134, R5, -R7 ;  /* 0x0000000586077223 */ /* 0x000fe20000010807 */
[C---:B0-----:R-:W-:Y:S01]  /*6fb0*/  FMUL.FTZ R118, R8.reuse, R118 ;  /* 0x0000007608767220 */ /* 0x041fe20000410000 */
[----:B------:R-:W-:Y:S01]  /*6fc0*/  FMUL.FTZ R117, R8, R117 ;  /* 0x0000007508757220 */ /* 0x000fe20000410000 */
[----:B------:R-:W-:Y:S01]  /*6fd0*/  FADD.FTZ R8, RZ, R6 ;  /* 0x00000006ff087221 */ /* 0x000fe20000010000 */
[----:B------:R-:W-:Y:S01]  /*6fe0*/  FADD.FTZ R6, R215, R4 ;  /* 0x00000004d7067221 */ /* 0x000fe20000010000 */
[----:B------:R-:W-:Y:S01]  /*6ff0*/  FFMA.FTZ R0, R134, R11, R0 ;  /* 0x0000000b86007223 */ /* 0x000fe20000010000 */
[----:B------:R-:W-:Y:S01]  /*7000*/  FMUL.FTZ R5, R131, R7 ;  /* 0x0000000783057220 */ /* 0x000fe20000410000 */
[----:B------:R-:W-:-:S02]  /*7010*/  HADD2.F32 R65, -RZ, R90.H0_H0 ;  /* 0x2000005aff417230 */ /* 0x000fc40000004100 */
        /* <DEDUP_REMOVED lines=17> */
[C---:B------:R-:W-:Y:S01]  /*7130*/  FFMA.FTZ R4, R126.reuse, R0, -R5 ;  /* 0x000000007e047223 */ /* 0x040fe20000010805 */
[----:B------:R-:W-:Y:S01]  /*7140*/  FMUL.FTZ R213, R213, R58 ;  /* 0x0000003ad5d57220 */ /* 0x000fe20000410000 */
[----:B------:R-:W-:Y:S01]  /*7150*/  FFMA.FTZ R6, R126, R13, R6 ;  /* 0x0000000d7e067223 */ /* 0x000fe20000010006 */
[----:B------:R-:W-:Y:S02]  /*7160*/  FMUL.FTZ R5, R127, R11 ;  /* 0x0000000b7f057220 */ /* 0x000fe40000410000 */
[----:B------:R-:W-:Y:S01]  /*7170*/  FADD.FTZ R4, R213, R4 ;  /* 0x00000004d5047221 */ /* 0x000fe20000010000 */
[----:B------:R-:W-:Y:S01]  /*7180*/  FADD.FTZ R6, RZ, R6 ;  /* 0x00000006ff067221 */ /* 0x000fe20000010000 */
[----:B------:R-:W-:-:S02]  /*7190*/  FMUL.FTZ R0, R127, R7 ;  /* 0x000000077f007220 */ /* 0x000fc40000410000 */
[C---:B------:R-:W-:Y:S01]  /*71a0*/  FMUL.FTZ R65, R121.reuse, R4 ;  /* 0x0000000479417220 */ /* 0x040fe20000410000 */
[----:B------:R-:W-:Y:S01]  /*71b0*/  FFMA.FTZ R5, R128, R7, -R5 ;  /* 0x0000000780057223 */ /* 0x000fe20000010805 */
[-C--:B------:R-:W-:Y:S02]  /*71c0*/  FMUL.FTZ R7, R121, R6.reuse ;  /* 0x0000000679077220 */ /* 0x080fe40000410000 */
[----:B------:R-:W-:Y:S01]  /*71d0*/  FFMA.FTZ R65, R124, R6, R65 ;  /* 0x000000067c417223 */ /* 0x000fe20000010041 */
[----:B------:R-:W-:Y:S01]  /*71e0*/  FFMA.FTZ R11, R128, R11, R0 ;  /* 0x0000000b800b7223 */ /* 0x000fe20000010000 */
[----:B------:R-:W-:Y:S01]  /*71f0*/  FFMA.FTZ R13, R124, R4, -R7 ;  /* 0x000000047c0d7223 */ /* 0x000fe20000010807 */
[----:B------:R-:W-:Y:S01]  /*7200*/  FMUL.FTZ R7, R125, R5 ;  /* 0x000000057d077220 */ /* 0x000fe20000410000 */
[----:B------:R-:W-:Y:S01]  /*7210*/  FADD.FTZ R65, RZ, R65 ;  /* 0x00000041ff417221 */ /* 0x000fe20000010000 */
[----:B------:R-:W-:Y:S02]  /*7220*/  FMUL.FTZ R0, R37, UR57 ;  /* 0x0000003925007c20 */ /* 0x000fe40008410000 */
[----:B------:R-:W-:Y:S01]  /*7230*/  FFMA.FTZ R7, R126, R11, R7 ;  /* 0x0000000b7e077223 */ /* 0x000fe20000010007 */
[----:B------:R-:W-:Y:S01]  /*7240*/  FMUL.FTZ R67, R119, R65 ;  /* 0x0000004177437220 */ /* 0x000fe20000410000 */
[----:B------:R-:W-:Y:S01]  /*7250*/  FMUL.FTZ R11, R125, R11 ;  /* 0x0000000b7d0b7220 */ /* 0x000fe20000410000 */
[----:B------:R-:W-:Y:S01]  /*7260*/  FMUL.RZ R142, R0, 0.15915493667125701904 ;  /* 0x3e22f983008e7820 */ /* 0x000fe2000040c000 */
[----:B------:R-:W-:-:S02]  /*7270*/  FMUL.FTZ R9, R9, R37 ;  /* 0x0000002509097220 */ /* 0x000fc40000410000 */
[----:B------:R-:W-:Y:S01]  /*7280*/  FFMA.FTZ R11, R126, R5, -R11 ;  /* 0x000000057e0b7223 */ /* 0x000fe2000001080b */
[C---:B------:R-:W-:Y:S01]  /*7290*/  FMUL.FTZ R5, R121.reuse, R7 ;  /* 0x0000000779057220 */ /* 0x040fe20000410000 */
[----:B------:R-:W-:Y:S03]  /*72a0*/  MUFU.COS R0, R142 ;  /* 0x0000008e00007308 */ /* 0x000fe60000000000 */
[-C--:B------:R-:W-:Y:S01]  /*72b0*/  FFMA.FTZ R5, R124, R11.reuse, -R5 ;  /* 0x0000000b7c057223 */ /* 0x080fe20000010805 */
[----:B------:R-:W-:-:S04]  /*72c0*/  FMUL.FTZ R11, R121, R11 ;  /* 0x0000000b790b7220 */ /* 0x000fc80000410000 */
[----:B------:R-:W0:Y:S01]  /*72d0*/  MUFU.EX2 R9, R9 ;  /* 0x0000000900097308 */ /* 0x000e220000000800 */
[----:B------:R-:W-:-:S07]  /*72e0*/  FFMA.FTZ R11, R124, R7, R11 ;  /* 0x000000077c0b7223 */ /* 0x000fce000001000b */
[----:B------:R-:W1:Y:S01]  /*72f0*/  MUFU.SIN R142, R142 ;  /* 0x0000008e008e7308 */ /* 0x000e620000000400 */
[----:B------:R-:W-:-:S04]  /*7300*/  FMUL.FTZ R7, R119, R11 ;  /* 0x0000000b77077220 */ /* 0x000fc80000410000 */
[----:B------:R-:W-:Y:S01]  /*7310*/  FFMA.FTZ R7, R120, R5, -R7 ;  /* 0x0000000578077223 */ /* 0x000fe20000010807 */
[C---:B0-----:R-:W-:Y:S01]  /*7320*/  FMUL.FTZ R141, R9.reuse, R0 ;  /* 0x00000000098d7220 */ /* 0x041fe20000410000 */
[----:B-1----:R-:W-:Y:S01]  /*7330*/  FMUL.FTZ R142, R9, R142 ;  /* 0x0000008e098e7220 */ /* 0x002fe20000410000 */
[----:B----4-:R-:W-:Y:S02]  /*7340*/  HADD2.F32 R100, -RZ, R64.H0_H0 ;  /* 0x20000040ff647230 */ /* 0x010fe40000004100 */
[----:B------:R-:W4:Y:S03]  /*7350*/  LDL R64, [R1+0x24] ;  /* 0x0000240001407983 */ /* 0x000f260000100800 */
[----:B------:R-:W-:-:S04]  /*7360*/  FMUL.FTZ R212, R100, R56 ;  /* 0x0000003864d47220 */ /* 0x000fc80000410000 */
[----:B------:R-:W-:Y:S01]  /*7370*/  FADD.FTZ R13, R212, R13 ;  /* 0x0000000dd40d7221 */ /* 0x000fe20000010000 */
[----:B--2---:R-:W-:Y:S02]  /*7380*/  HADD2.F32 R99, -RZ, R12.H0_H0 ;  /* 0x2000000cff637230 */ /* 0x004fe40000004100 */
[----:B------:R-:W2:Y:S01]  /*7390*/  LDL R12, [R1+0x20] ;  /* 0x00002000010c7983 */ /* 0x000ea20000100800 */
[-C--:B------:R-:W-:Y:S01]  /*73a0*/  FFMA.FTZ R4, R120, R13.reuse, -R67 ;  /* 0x0000000d78047223 */ /* 0x080fe20000010843 */
[----:B------:R-:W-:Y:S01]  /*73b0*/  FMUL.FTZ R13, R119, R13 ;  /* 0x0000000d770d7220 */ /* 0x000fe20000410000 */
[----:B------:R-:W-:-:S03]  /*73c0*/  FMUL.FTZ R211, R99, R54 ;  /* 0x0000003663d37220 */ /* 0x000fc60000410000 */
[----:B------:R-:W-:Y:S01]  /*73d0*/  FFMA.FTZ R13, R120, R65, R13 ;  /* 0x00000041780d7223 */ /* 0x000fe2000001000d */
[----:B---3--:R-:W-:Y:S02]  /*73e0*/  HADD2.F32 R98, -RZ, R10.H0_H0 ;  /* 0x2000000aff627230 */ /* 0x008fe40000004100 */
[----:B------:R-:W-:Y:S01]  /*73f0*/  FADD.FTZ R6, R211, R4 ;  /* 0x00000004d3067221 */ /* 0x000fe20000010000 */
[----:B------:R-:W3:Y:S01]  /*7400*/  LDL R10, [R1+0x1c] ;  /* 0x00001c00010a7983 */ /* 0x000ee20000100800 */
[----:B------:R-:W-:-:S04]  /*7410*/  FADD.FTZ R13, RZ, R13 ;  /* 0x0000000dff0d7221 */ /* 0x000fc80000010000 */
[C---:B------:R-:W-:Y:S01]  /*7420*/  FMUL.FTZ R65, R117.reuse, R13 ;  /* 0x0000000d75417220 */ /* 0x040fe20000410000 */
[----:B------:R-:W-:Y:S01]  /*7430*/  FMUL.FTZ R8, R117, R6 ;  /* 0x0000000675087220 */ /* 0x000fe20000410000 */
[----:B------:R-:W-:Y:S02]  /*7440*/  FMUL.FTZ R210, R98, R52 ;  /* 0x0000003462d27220 */ /* 0x000fe40000410000 */
[C---:B------:R-:W-:Y:S01]  /*7450*/  FFMA.FTZ R65, R118.reuse, R6, -R65 ;  /* 0x0000000676417223 */ /* 0x040fe20000010841 */
[----:B------:R-:W-:Y:S01]  /*7460*/  FMUL.FTZ R4, R119, R5 ;  /* 0x0000000577047220 */ /* 0x000fe20000410000 */
[----:B------:R-:W-:Y:S02]  /*7470*/  FFMA.FTZ R8, R118, R13, R8 ;  /* 0x0000000d76087223 */ /* 0x000fe40000010008 */
[----:B------:R-:W-:Y:S01]  /*7480*/  FADD.FTZ R65, R210, R65 ;  /* 0x00000041d2417221 */ /* 0x000fe20000010000 */
[----:B------:R-:W-:Y:S01]  /*7490*/  FFMA.FTZ R4, R120, R11, R4 ;  /* 0x0000000b78047223 */ /* 0x000fe20000010004 */
[----:B------:R-:W-:Y:S01]  /*74a0*/  FMUL.FTZ R5, R117, R7 ;  /* 0x0000000775057220 */ /* 0x000fe20000410000 */
[----:B------:R-:W-:Y:S01]  /*74b0*/  FADD.FTZ R8, RZ, R8 ;  /* 0x00000008ff087221 */ /* 0x000fe20000010000 */
[----:B------:R-:W-:-:S02]  /*74c0*/  FMUL.FTZ R9, R113, R65 ;  /* 0x0000004171097220 */ /* 0x000fc40000410000 */
[-C--:B------:R-:W-:Y:S01]  /*74d0*/  FFMA.FTZ R0, R118, R4.reuse, R5 ;  /* 0x0000000476007223 */ /* 0x080fe20000010005 */
[----:B------:R-:W-:Y:S01]  /*74e0*/  FMUL.FTZ R5, R117, R4 ;  /* 0x0000000475057220 */ /* 0x000fe20000410000 */
[CC--:B------:R-:W-:Y:S01]  /*74f0*/  FMUL.FTZ R4, R113.reuse, R8.reuse ;  /* 0x0000000871047220 */ /* 0x0c0fe20000410000 */
[----:B------:R-:W-:Y:S02]  /*7500*/  FFMA.FTZ R9, R116, R8, R9 ;  /* 0x0000000874097223 */ /* 0x000fe40000010009 */
[----:B------:R-:W3:Y:S01]  /*7510*/  LDL R8, [R1+0x18] ;  /* 0x0000180001087983 */ /* 0x000ee20000100800 */
[----:B------:R-:W-:Y:S01]  /*7520*/  ISETP.NE.AND P2, PT, R96, 0x3f, PT ;  /* 0x0000003f6000780c */ /* 0x000fe20003f45270 */
[----:B------:R-:W-:Y:S01]  /*7530*/  FFMA.FTZ R5, R118, R7, -R5 ;  /* 0x0000000776057223 */ /* 0x000fe20000010805 */
[----:B------:R-:W-:Y:S01]  /*7540*/  FFMA.FTZ R4, R116, R65, -R4 ;  /* 0x0000004174047223 */ /* 0x000fe20000010804 */
[C---:B------:R-:W-:Y:S01]  /*7550*/  FMUL.FTZ R7, R113.reuse, R0 ;  /* 0x0000000071077220 */ /* 0x040fe20000410000 */
[----:B------:R-:W-:Y:S01]  /*7560*/  FADD.FTZ R6, RZ, R9 ;  /* 0x00000009ff067221 */ /* 0x000fe20000010000 */
[----:B------:R-:W-:-:S02]  /*7570*/  FMUL.FTZ R9, R113, R5 ;  /* 0x0000000571097220 */ /* 0x000fc40000410000 */
[----:B------:R-:W-:Y:S01]  /*7580*/  FFMA.FTZ R7, R116, R5, -R7 ;  /* 0x0000000574077223 */ /* 0x000fe20000010807 */
[----:B------:R-:W-:-:S05]  /*7590*/  FMUL.FTZ R5, R111, R6 ;  /* 0x000000066f057220 */ /* 0x000fca0000410000 */
[----:B------:R-:W-:Y:S01]  /*75a0*/  @P2 LEA R114, R96, R94, 0x3 ;  /* 0x0000005e60722211 */ /* 0x000fe200078e18ff */
[----:B------:R-:W-:-:S05]  /*75b0*/  FFMA.FTZ R9, R116, R0, R9 ;  /* 0x0000000074097223 */ /* 0x000fca0000010009 */
[----:B------:R-:W0:Y:S01]  /*75c0*/  @P2 LDS.64 R114, [R114+0x49e8] ;  /* 0x0049e80072722984 */ /* 0x000e220000000a00 */
[----:B------:R-:W-:Y:S01]  /*75d0*/  FMUL.FTZ R0, R111, R9 ;  /* 0x000000096f007220 */ /* 0x000fe20000410000 */
[----:B------:R-:W-:Y:S02]  /*75e0*/  R2UR UR44, R3 ;  /* 0x00000000032c72ca */ /* 0x000fe400000e0000 */
[----:B------:R-:W-:Y:S01]  /*75f0*/  R2UR UR45, R2 ;  /* 0x00000000022d72ca */ /* 0x000fe200000e0000 */
[----:B------:R-:W-:Y:S01]  /*7600*/  FFMA.FTZ R0, R112, R7, -R0 ;  /* 0x0000000770007223 */ /* 0x000fe20000010800 */
[----:B------:R-:W-:Y:S02]  /*7610*/  HADD2.F32 R143, -RZ, R143.H0_H0 ;  /* 0x2000008fff8f7230 */ /* 0x000fe40000004100 */
[----:B------:R-:W-:Y:S02]  /*7620*/  HADD2.F32 R144, -RZ, R144.H0_H0 ;  /* 0x20000090ff907230 */ /* 0x000fe40000004100 */
[----:B------:R-:W-:-:S02]  /*7630*/  HADD2.F32 R145, -RZ, R145.H0_H0 ;  /* 0x20000091ff917230 */ /* 0x000fc40000004100 */
[----:B------:R-:W-:Y:S02]  /*7640*/  HADD2.F32 R148, -RZ, R148.H0_H0 ;  /* 0x20000094ff947230 */ /* 0x000fe40000004100 */
[----:B------:R-:W-:Y:S02]  /*7650*/  HADD2.F32 R149, -RZ, R149.H0_H0 ;  /* 0x20000095ff957230 */ /* 0x000fe40000004100 */
[----:B------:R-:W-:Y:S01]  /*7660*/  FADD.FTZ R147, R84, R84 ;  /* 0x0000005454937221 */ /* 0x000fe20000010000 */
[----:B------:R-:W-:Y:S02]  /*7670*/  HADD2.F32 R150, -RZ, R150.H0_H0 ;  /* 0x20000096ff967230 */ /* 0x000fe40000004100 */
[----:B------:R-:W-:Y:S01]  /*7680*/  FADD.FTZ R152, R83, R83 ;  /* 0x0000005353987221 */ /* 0x000fe20000010000 */
[----:B------:R-:W-:Y:S01]  /*7690*/  FADD.FTZ R154, R82, R82 ;  /* 0x00000052529a7221 */ /* 0x000fe20000010000 */
[----:B------:R-:W-:Y:S01]  /*76a0*/  BSSY B0, `(.L_x_7284) ;  /* 0x0000045000007945 */ /* 0x000fe20003800000 */
[----:B------:R-:W-:Y:S01]  /*76b0*/  LEA R155, R96, R94, 0x4 ;  /* 0x0000005e609b7211 */ /* 0x000fe200078e20ff */
[----:B----4-:R-:W-:-:S05]  /*76c0*/  HADD2.F32 R97, -RZ, R64.H0_H0 ;  /* 0x20000040ff617230 */ /* 0x010fca0000004100 */
[----:B------:R-:W-:-:S04]  /*76d0*/  FMUL.FTZ R209, R97, R50 ;  /* 0x0000003261d17220 */ /* 0x000fc80000410000 */
[----:B------:R-:W-:Y:S01]  /*76e0*/  FADD.FTZ R4, R209, R4 ;  /* 0x00000004d1047221 */ /* 0x000fe20000010000 */
[----:B--2---:R-:W-:-:S03]  /*76f0*/  HADD2.F32 R106, -RZ, R12.H0_H0 ;  /* 0x2000000cff6a7230 */ /* 0x004fc60000004100 */
[CC--:B------:R-:W-:Y:S01]  /*7700*/  FMUL.FTZ R11, R111.reuse, R4.reuse ;  /* 0x000000046f0b7220 */ /* 0x0c0fe20000410000 */
[----:B------:R-:W-:Y:S01]  /*7710*/  FFMA.FTZ R5, R112, R4, -R5 ;  /* 0x0000000470057223 */ /* 0x000fe20000010805 */
[----:B------:R-:W-:Y:S01]  /*7720*/  FMUL.FTZ R4, R111, R7 ;  /* 0x000000076f047220 */ /* 0x000fe20000410000 */
[----:B------:R-:W-:Y:S01]  /*7730*/  FMUL.FTZ R208, R106, R47 ;  /* 0x0000002f6ad07220 */ /* 0x000fe20000410000 */
[C---:B------:R-:W-:Y:S02]  /*7740*/  FFMA.FTZ R11, R112.reuse, R6, R11 ;  /* 0x00000006700b7223 */ /* 0x040fe4000001000b */
[----:B------:R-:W-:Y:S01]  /*7750*/  FFMA.FTZ R4, R112, R9, R4 ;  /* 0x0000000970047223 */ /* 0x000fe20000010004 */
[----:B------:R-:W-:Y:S01]  /*7760*/  FADD.FTZ R5, R208, R5 ;  /* 0x00000005d0057221 */ /* 0x000fe20000010000 */
[----:B------:R-:W-:Y:S02]  /*7770*/  FADD.FTZ R11, RZ, R11 ;  /* 0x0000000bff0b7221 */ /* 0x000fe40000010000 */
[C---:B------:R-:W-:Y:S01]  /*7780*/  FMUL.FTZ R3, R109.reuse, R4 ;  /* 0x000000046d037220 */ /* 0x040fe20000410000 */
[C---:B------:R-:W-:Y:S01]  /*7790*/  FMUL.FTZ R2, R109.reuse, R5 ;  /* 0x000000056d027220 */ /* 0x040fe20000410000 */
[----:B------:R-:W-:Y:S01]  /*77a0*/  FMUL.FTZ R7, R109, R11 ;  /* 0x0000000b6d077220 */ /* 0x000fe20000410000 */
[----:B---3--:R-:W-:-:S02]  /*77b0*/  HADD2.F32 R107, -RZ, R10.H0_H0 ;  /* 0x2000000aff6b7230 */ /* 0x008fc40000004100 */
[C---:B------:R-:W-:Y:S01]  /*77c0*/  FFMA.FTZ R11, R110.reuse, R11, R2 ;  /* 0x0000000b6e0b7223 */ /* 0x040fe20000010002 */
[CC--:B------:R-:W-:Y:S01]  /*77d0*/  FFMA.FTZ R2, R110.reuse, R0.reuse, -R3 ;  /* 0x000000006e027223 */ /* 0x0c0fe20000010803 */
[----:B------:R-:W-:Y:S01]  /*77e0*/  FMUL.FTZ R3, R109, R0 ;  /* 0x000000006d037220 */ /* 0x000fe20000410000 */
[C---:B------:R-:W-:Y:S01]  /*77f0*/  FFMA.FTZ R6, R110.reuse, R5, -R7 ;  /* 0x000000056e067223 */ /* 0x040fe20000010807 */
[----:B------:R-:W-:Y:S01]  /*7800*/  FMUL.FTZ R223, R107, R42 ;  /* 0x0000002a6bdf7220 */ /* 0x000fe20000410000 */
[----:B------:R-:W-:Y:S01]  /*7810*/  FADD.FTZ R11, RZ, R11 ;  /* 0x0000000bff0b7221 */ /* 0x000fe20000010000 */
[----:B------:R-:W-:Y:S01]  /*7820*/  FFMA.FTZ R4, R110, R4, R3 ;  /* 0x000000046e047223 */ /* 0x000fe20000010003 */
[----:B------:R-:W-:Y:S01]  /*7830*/  FMUL.FTZ R3, R143, UR44 ;  /* 0x0000002c8f037c20 */ /* 0x000fe20008410000 */
[----:B------:R-:W-:Y:S01]  /*7840*/  FADD.FTZ R6, R223, R6 ;  /* 0x00000006df067221 */ /* 0x000fe20000010000 */
[----:B------:R-:W-:Y:S01]  /*7850*/  FMUL.FTZ R0, R142, R11 ;  /* 0x0000000b8e007220 */ /* 0x000fe20000410000 */
[----:B------:R-:W-:Y:S01]  /*7860*/  FMUL.FTZ R5, R143, UR45 ;  /* 0x0000002d8f057c20 */ /* 0x000fe20008410000 */
[C---:B------:R-:W-:Y:S01]  /*7870*/  FFMA.FTZ R146, R144.reuse, UR45, -R3 ;  /* 0x0000002d90927c23 */ /* 0x040fe20008010803 */
[----:B------:R-:W-:Y:S01]  /*7880*/  FMUL.FTZ R3, R145, UR44 ;  /* 0x0000002c91037c20 */ /* 0x000fe20008410000 */
[----:B------:R-:W-:Y:S01]  /*7890*/  FFMA.FTZ R13, R141, R6, -R0 ;  /* 0x000000068d0d7223 */ /* 0x000fe20000010800 */
[----:B------:R-:W-:Y:S01]  /*78a0*/  FFMA.FTZ R0, R144, UR44, R5 ;  /* 0x0000002c90007c23 */ /* 0x000fe20008010005 */
[----:B------:R-:W-:Y:S01]  /*78b0*/  FMUL.FTZ R5, R145, UR45 ;  /* 0x0000002d91057c20 */ /* 0x000fe20008410000 */
[----:B------:R-:W-:Y:S01]  /*78c0*/  FFMA.FTZ R3, R148, UR45, -R3 ;  /* 0x0000002d94037c23 */ /* 0x000fe20008010803 */
[----:B------:R-:W-:Y:S01]  /*78d0*/  FMUL.FTZ R7, R149, UR44 ;  /* 0x0000002c95077c20 */ /* 0x000fe20008410000 */
[----:B------:R-:W-:-:S02]  /*78e0*/  HADD2.F32 R108, -RZ, R8.H0_H0 ;  /* 0x20000008ff6c7230 */ /* 0x000fc40000004100 */
[----:B------:R-:W-:Y:S01]  /*78f0*/  FMUL.FTZ R6, R142, R6 ;  /* 0x000000068e067220 */ /* 0x000fe20000410000 */
[----:B------:R-:W-:Y:S01]  /*7900*/  FMUL.FTZ R9, R149, UR45 ;  /* 0x0000002d95097c20 */ /* 0x000fe20008410000 */
[C---:B------:R-:W-:Y:S01]  /*7910*/  FMUL.FTZ R146, R147.reuse, R146 ;  /* 0x0000009293927220 */ /* 0x040fe20000410000 */
[----:B------:R-:W-:Y:S01]  /*7920*/  FMUL.FTZ R147, R147, R0 ;  /* 0x0000000093937220 */ /* 0x000fe20000410000 */
[----:B------:R-:W-:Y:S01]  /*7930*/  FFMA.FTZ R5, R148, UR44, R5 ;  /* 0x0000002c94057c23 */ /* 0x000fe20008010005 */
[----:B------:R-:W-:Y:S01]  /*7940*/  FMUL.FTZ R151, R152, R3 ;  /* 0x0000000398977220 */ /* 0x000fe20000410000 */
[----:B------:R-:W-:Y:S01]  /*7950*/  FFMA.FTZ R7, R150, UR45, -R7 ;  /* 0x0000002d96077c23 */ /* 0x000fe20008010807 */
[----:B------:R-:W-:Y:S01]  /*7960*/  FMUL.FTZ R0, R142, R2 ;  /* 0x000000028e007220 */ /* 0x000fe20000410000 */
[C---:B------:R-:W-:Y:S01]  /*7970*/  FFMA.FTZ R11, R141.reuse, R11, R6 ;  /* 0x0000000b8d0b7223 */ /* 0x040fe20000010006 */
[----:B------:R-:W-:Y:S01]  /*7980*/  FFMA.FTZ R9, R150, UR44, R9 ;  /* 0x0000002c96097c23 */ /* 0x000fe20008010009 */
[-C--:B------:R-:W-:Y:S01]  /*7990*/  FMUL.FTZ R3, R142, R4.reuse ;  /* 0x000000048e037220 */ /* 0x080fe20000410000 */
[----:B------:R-:W-:Y:S01]  /*79a0*/  FMUL.FTZ R222, R108, R37 ;  /* 0x000000256cde7220 */ /* 0x000fe20000410000 */
[----:B------:R-:W-:Y:S01]  /*79b0*/  FMUL.FTZ R152, R152, R5 ;  /* 0x0000000598987220 */ /* 0x000fe20000410000 */
[C---:B------:R-:W-:Y:S01]  /*79c0*/  FMUL.FTZ R153, R154.reuse, R7 ;  /* 0x000000079a997220 */ /* 0x040fe20000410000 */
[C---:B------:R-:W-:Y:S01]  /*79d0*/  FFMA.FTZ R5, R141.reuse, R4, R0 ;  /* 0x000000048d057223 */ /* 0x040fe20000010000 */
[----:B------:R-:W-:Y:S01]  /*79e0*/  FMUL.FTZ R154, R154, R9 ;  /* 0x000000099a9a7220 */ /* 0x000fe20000410000 */
[----:B------:R-:W-:Y:S01]  /*79f0*/  FFMA.FTZ R4, R141, R2, -R3 ;  /* 0x000000028d047223 */ /* 0x000fe20000010803 */
        /* <DEDUP_REMOVED lines=15> */
.L_x_7285:
[----:B------:R-:W-:Y:S05]  /*7af0*/  BSYNC B0 ;  /* 0x0000000000007941 */ /* 0x000fea0003800000 */
.L_x_7284:
[----:B------:R-:W2:Y:S01]  /*7b00*/  LDL R0, [R1] ;  /* 0x0000000001007983 */ /* 0x000ea20000100800 */
[----:B------:R-:W-:Y:S02]  /*7b10*/  HADD2.F32 R157, -RZ, R157.H0_H0 ;  /* 0x2000009dff9d7230 */ /* 0x000fe40000004100 */
[----:B------:R-:W-:Y:S01]  /*7b20*/  FADD.FTZ R2, R88, R88 ;  /* 0x0000005858027221 */ /* 0x000fe20000010000 */
[----:B------:R-:W-:Y:S01]  /*7b30*/  HADD2.F32 R156, -RZ, R156.H0_H0 ;  /* 0x2000009cff9c7230 */ /* 0x000fe20000004100 */
[----:B------:R3:W-:Y:S01]  /*7b40*/  STS.128 [R155+0x31d0], R4 ;  /* 0x0031d0049b007388 */ /* 0x0007e20000000c00 */
        /* <DEDUP_REMOVED lines=9> */
[----:B------:R-:W-:Y:S01]  /*7be0*/  FMUL.FTZ R187, R167, UR44 ;  /* 0x0000002ca7bb7c20 */ /* 0x000fe20008410000 */
[----:B------:R-:W-:Y:S02]  /*7bf0*/  HADD2.F32 R163, -RZ, R163.H0_H0 ;  /* 0x200000a3ffa37230 */ /* 0x000fe40000004100 */
[----:B------:R-:W-:Y:S01]  /*7c00*/  FMUL.FTZ R183, R157, UR45 ;  /* 0x0000002d9db77c20 */ /* 0x000fe20008410000 */
[----:B------:R-:W-:-:S02]  /*7c10*/  HADD2.F32 R165, -RZ, R165.H0_H0 ;  /* 0x200000a5ffa57230 */ /* 0x000fc40000004100 */
[C---:B------:R-:W-:Y:S01]  /*7c20*/  FMUL.FTZ R185, R159.reuse, UR45 ;  /* 0x0000002d9fb97c20 */ /* 0x040fe20008410000 */
[----:B------:R-:W-:Y:S02]  /*7c30*/  HADD2.F32 R166, -RZ, R166.H0_H0 ;  /* 0x200000a6ffa67230 */ /* 0x000fe40000004100 */
[----:B---3--:R-:W-:Y:S01]  /*7c40*/  FMUL.FTZ R5, R159, UR44 ;  /* 0x0000002c9f057c20 */ /* 0x008fe20008410000 */
[----:B------:R-:W-:Y:S02]  /*7c50*/  HADD2.F32 R169, -RZ, R169.H0_H0 ;  /* 0x200000a9ffa97230 */ /* 0x000fe40000004100 */
[----:B------:R-:W-:Y:S01]  /*7c60*/  FMUL.FTZ R7, R161, UR44 ;  /* 0x0000002ca1077c20 */ /* 0x000fe20008410000 */
[----:B------:R-:W-:Y:S02]  /*7c70*/  HADD2.F32 R162, -RZ, R162.H0_H0 ;  /* 0x200000a2ffa27230 */ /* 0x000fe40000004100 */
[----:B------:R-:W-:Y:S01]  /*7c80*/  FFMA.FTZ R5, R158, UR45, -R5 ;  /* 0x0000002d9e057c23 */ /* 0x000fe20008010805 */
[----:B------:R-:W-:-:S02]  /*7c90*/  HADD2.F32 R164, -RZ, R164.H0_H0 ;  /* 0x200000a4ffa47230 */ /* 0x000fc40000004100 */
[----:B------:R-:W-:Y:S01]  /*7ca0*/  FFMA.FTZ R4, R160, UR44, R9 ;  /* 0x0000002ca0047c23 */ /* 0x000fe20008010009 */
[----:B------:R-:W-:Y:S01]  /*7cb0*/  FMUL.FTZ R11, R163, UR44 ;  /* 0x0000002ca30b7c20 */ /* 0x000fe20008410000 */
[----:B------:R-:W-:Y:S01]  /*7cc0*/  FMUL.FTZ R71, R165, UR45 ;  /* 0x0000002da5477c20 */ /* 0x000fe20008410000 */
[----:B------:R-:W-:Y:S02]  /*7cd0*/  HADD2.F32 R168, -RZ, R168.H0_H0 ;  /* 0x200000a8ffa87230 */ /* 0x000fe40000004100 */
[----:B------:R-:W-:Y:S01]  /*7ce0*/  FFMA.FTZ R9, R166, UR45, -R187 ;  /* 0x0000002da6097c23 */ /* 0x000fe200080108bb */
[----:B------:R-:W-:Y:S01]  /*7cf0*/  FMUL.FTZ R191, R169, UR44 ;  /* 0x0000002ca9bf7c20 */ /* 0x000fe20008410000 */
[----:B------:R-:W-:Y:S01]  /*7d00*/  FFMA.FTZ R186, R160, UR45, -R7 ;  /* 0x0000002da0ba7c23 */ /* 0x000fe20008010807 */
[----:B------:R-:W-:Y:S01]  /*7d10*/  FMUL.FTZ R184, R2, R5 ;  /* 0x0000000502b87220 */ /* 0x000fe20000410000 */
[----:B------:R-:W-:Y:S01]  /*7d20*/  FFMA.FTZ R7, R162, UR45, -R11 ;  /* 0x0000002da2077c23 */ /* 0x000fe2000801080b */
[----:B------:R-:W-:Y:S01]  /*7d30*/  FFMA.FTZ R6, R164, UR44, R71 ;  /* 0x0000002ca4067c23 */ /* 0x000fe20008010047 */
[----:B------:R-:W-:Y:S01]  /*7d40*/  FADD.FTZ R5, R85, R85 ;  /* 0x0000005555057221 */ /* 0x000fe20000010000 */
[----:B------:R-:W-:-:S02]  /*7d50*/  HADD2.F32 R171, -RZ, R171.H0_H0 ;  /* 0x200000abffab7230 */ /* 0x000fc40000004100 */
[----:B------:R-:W-:Y:S01]  /*7d60*/  FMUL.FTZ R195, R169, UR45 ;  /* 0x0000002da9c37c20 */ /* 0x000fe20008410000 */
[----:B------:R-:W-:Y:S02]  /*7d70*/  HADD2.F32 R173, -RZ, R173.H0_H0 ;  /* 0x200000adffad7230 */ /* 0x000fe40000004100 */
[C---:B------:R-:W-:Y:S01]  /*7d80*/  FFMA.FTZ R194, R168.reuse, UR45, -R191 ;  /* 0x0000002da8c27c23 */ /* 0x040fe200080108bf */
[----:B------:R-:W-:Y:S01]  /*7d90*/  FMUL.FTZ R191, R5, R6 ;  /* 0x0000000605bf7220 */ /* 0x000fe20000410000 */
[----:B------:R-:W-:Y:S02]  /*7da0*/  HADD2.F32 R170, -RZ, R170.H0_H0 ;  /* 0x200000aaffaa7230 */ /* 0x000fe40000004100 */
[----:B------:R-:W-:Y:S01]  /*7db0*/  FFMA.FTZ R8, R168, UR44, R195 ;  /* 0x0000002ca8087c23 */ /* 0x000fe200080100c3 */
[----:B------:R-:W-:Y:S02]  /*7dc0*/  HADD2.F32 R172, -RZ, R172.H0_H0 ;  /* 0x200000acffac7230 */ /* 0x000fe40000004100 */
[----:B------:R-:W-:Y:S01]  /*7dd0*/  FADD.FTZ R6, R75, R75 ;  /* 0x0000004b4b067221 */ /* 0x000fe20000010000 */
[----:B------:R-:W-:-:S02]  /*7de0*/  HADD2.F32 R175, -RZ, R175.H0_H0 ;  /* 0x200000afffaf7230 */ /* 0x000fc40000004100 */
[----:B------:R-:W-:Y:S01]  /*7df0*/  FMUL.FTZ R197, R171, UR44 ;  /* 0x0000002cabc57c20 */ /* 0x000fe20008410000 */
[----:B------:R-:W-:Y:S02]  /*7e00*/  HADD2.F32 R177, -RZ, R177.H0_H0 ;  /* 0x200000b1ffb17230 */ /* 0x000fe40000004100 */
[----:B------:R-:W-:Y:S01]  /*7e10*/  FMUL.FTZ R207, R173, UR45 ;  /* 0x0000002dadcf7c20 */ /* 0x000fe20008410000 */
[----:B------:R-:W-:Y:S01]  /*7e20*/  FMUL.FTZ R199, R171, UR45 ;  /* 0x0000002dabc77c20 */ /* 0x000fe20008410000 */
[----:B------:R-:W-:Y:S01]  /*7e30*/  FMUL.FTZ R192, R6, R9 ;  /* 0x0000000906c07220 */ /* 0x000fe20000410000 */
[----:B------:R-:W-:Y:S02]  /*7e40*/  HADD2.F32 R174, -RZ, R174.H0_H0 ;  /* 0x200000aeffae7230 */ /* 0x000fe40000004100 */
[----:B------:R-:W-:Y:S01]  /*7e50*/  FMUL.FTZ R13, R165, UR44 ;  /* 0x0000002ca50d7c20 */ /* 0x000fe20008410000 */
[----:B------:R-:W-:Y:S02]  /*7e60*/  HADD2.F32 R176, -RZ, R176.H0_H0 ;  /* 0x200000b0ffb07230 */ /* 0x000fe40000004100 */
[----:B------:R-:W-:Y:S01]  /*7e70*/  FFMA.FTZ R11, R170, UR45, -R197 ;  /* 0x0000002daa0b7c23 */ /* 0x000fe200080108c5 */
[----:B------:R-:W-:Y:S01]  /*7e80*/  FFMA.FTZ R10, R172, UR44, R207 ;  /* 0x0000002cac0a7c23 */ /* 0x000fe200080100cf */
[----:B------:R-:W-:Y:S01]  /*7e90*/  FADD.FTZ R9, R57, R57 ;  /* 0x0000003939097221 */ /* 0x000fe20000010000 */
[----:B------:R-:W-:-:S02]  /*7ea0*/  HADD2.F32 R179, -RZ, R179.H0_H0 ;  /* 0x200000b3ffb37230 */ /* 0x000fc40000004100 */
[----:B------:R-:W-:Y:S01]  /*7eb0*/  FMUL.FTZ R225, R175, UR44 ;  /* 0x0000002cafe17c20 */ /* 0x000fe20008410000 */
[----:B------:R-:W-:Y:S02]  /*7ec0*/  HADD2.F32 R181, -RZ, R181.H0_H0 ;  /* 0x200000b5ffb57230 */ /* 0x000fe40000004100 */
[C---:B------:R-:W-:Y:S01]  /*7ed0*/  FMUL.FTZ R69, R177.reuse, UR44 ;  /* 0x0000002cb1457c20 */ /* 0x040fe20008410000 */
[----:B------:R-:W-:Y:S01]  /*7ee0*/  FMUL.FTZ R67, R177, UR45 ;  /* 0x0000002db1437c20 */ /* 0x000fe20008410000 */
[----:B------:R-:W-:Y:S01]  /*7ef0*/  FFMA.FTZ R197, R170, UR44, R199 ;  /* 0x0000002caac57c23 */ /* 0x000fe200080100c7 */
[----:B------:R-:W-:Y:S01]  /*7f00*/  FMUL.FTZ R203, R173, UR44 ;  /* 0x0000002cadcb7c20 */ /* 0x000fe20008410000 */
[----:B------:R-:W-:Y:S01]  /*7f10*/  FFMA.FTZ R190, R164, UR45, -R13 ;  /* 0x0000002da4be7c23 */ /* 0x000fe2000801080d */
[----:B------:R-:W-:Y:S01]  /*7f20*/  FMUL.FTZ R199, R9, R10 ;  /* 0x0000000a09c77220 */ /* 0x000fe20000410000 */
[----:B------:R-:W-:Y:S02]  /*7f30*/  HADD2.F32 R178, -RZ, R178.H0_H0 ;  /* 0x200000b2ffb27230 */ /* 0x000fe40000004100 */
[----:B------:R-:W-:Y:S01]  /*7f40*/  FFMA.FTZ R13, R174, UR45, -R225 ;  /* 0x0000002dae0d7c23 */ /* 0x000fe200080108e1 */
[----:B------:R-:W-:-:S02]  /*7f50*/  HADD2.F32 R180, -RZ, R180.H0_H0 ;  /* 0x200000b4ffb47230 */ /* 0x000fc40000004100 */
[C---:B------:R-:W-:Y:S01]  /*7f60*/  FFMA.FTZ R202, R176.reuse, UR45, -R69 ;  /* 0x0000002db0ca7c23 */ /* 0x040fe20008010845 */
[----:B------:R-:W-:Y:S01]  /*7f70*/  FFMA.FTZ R12, R176, UR44, R67 ;  /* 0x0000002cb00c7c23 */ /* 0x000fe20008010043 */
[----:B------:R-:W-:Y:S01]  /*7f80*/  FADD.FTZ R10, R55, R55 ;  /* 0x00000037370a7221 */ /* 0x000fe20000010000 */
[----:B------:R-:W-:Y:S01]  /*7f90*/  FMUL.FTZ R189, R163, UR45 ;  /* 0x0000002da3bd7c20 */ /* 0x000fe20008410000 */
[----:B------:R-:W-:Y:S01]  /*7fa0*/  FMUL.FTZ R193, R167, UR45 ;  /* 0x0000002da7c17c20 */ /* 0x000fe20008410000 */
[----:B------:R-:W-:Y:S01]  /*7fb0*/  FMUL.FTZ R201, R175, UR45 ;  /* 0x0000002dafc97c20 */ /* 0x000fe20008410000 */
[C---:B------:R-:W-:Y:S01]  /*7fc0*/  FMUL.FTZ R65, R179.reuse, UR44 ;  /* 0x0000002cb3417c20 */ /* 0x040fe20008410000 */
[----:B------:R-:W-:Y:S01]  /*7fd0*/  FMUL.FTZ R205, R179, UR45 ;  /* 0x0000002db3cd7c20 */ /* 0x000fe20008410000 */
[C---:B------:R-:W-:Y:S01]  /*7fe0*/  FMUL.FTZ R67, R181.reuse, UR44 ;  /* 0x0000002cb5437c20 */ /* 0x040fe20008410000 */
[----:B------:R-:W-:Y:S01]  /*7ff0*/  FMUL.FTZ R69, R181, UR45 ;  /* 0x0000002db5457c20 */ /* 0x000fe20008410000 */
[----:B------:R-:W-:Y:S01]  /*8000*/  FFMA.FTZ R198, R172, UR45, -R203 ;  /* 0x0000002dacc67c23 */ /* 0x000fe200080108cb */
[----:B------:R-:W-:Y:S01]  /*8010*/  FMUL.FTZ R200, R10, R13 ;  /* 0x0000000d0ac87220 */ /* 0x000fe20000410000 */
[----:B------:R-:W-:Y:S01]  /*8020*/  FFMA.FTZ R183, R156, UR44, R183 ;  /* 0x0000002c9cb77c23 */ /* 0x000fe200080100b7 */
[----:B------:R-:W-:Y:S01]  /*8030*/  FFMA.FTZ R185, R158, UR44, R185 ;  /* 0x0000002c9eb97c23 */ /* 0x000fe200080100b9 */
[----:B------:R-:W-:Y:S01]  /*8040*/  FFMA.FTZ R189, R162, UR44, R189 ;  /* 0x0000002ca2bd7c23 */ /* 0x000fe200080100bd */
[----:B------:R-:W-:Y:S01]  /*8050*/  FFMA.FTZ R193, R166, UR44, R193 ;  /* 0x0000002ca6c17c23 */ /* 0x000fe200080100c1 */
[----:B------:R-:W-:Y:S01]  /*8060*/  FFMA.FTZ R201, R174, UR44, R201 ;  /* 0x0000002caec97c23 */ /* 0x000fe200080100c9 */
[C---:B------:R-:W-:Y:S01]  /*8070*/  FFMA.FTZ R65, R178.reuse, UR45, -R65 ;  /* 0x0000002db2417c23 */ /* 0x040fe20008010841 */
[----:B------:R-:W-:Y:S01]  /*8080*/  FFMA.FTZ R205, R178, UR44, R205 ;  /* 0x0000002cb2cd7c23 */ /* 0x000fe200080100cd */
[C---:B------:R-:W-:Y:S01]  /*8090*/  FFMA.FTZ R206, R180.reuse, UR45, -R67 ;  /* 0x0000002db4ce7c23 */ /* 0x040fe20008010843 */
[----:B------:R-:W-:Y:S01]  /*80a0*/  FFMA.FTZ R64, R180, UR44, R69 ;  /* 0x0000002cb4407c23 */ /* 0x000fe20008010045 */
[----:B------:R-:W-:Y:S01]  /*80b0*/  FADD.FTZ R13, R49, R49 ;  /* 0x00000031310d7221 */ /* 0x000fe20000010000 */
[----:B------:R-:W-:Y:S01]  /*80c0*/  FMUL.FTZ R185, R2, R185 ;  /* 0x000000b902b97220 */ /* 0x000fe20000410000 */
[----:B------:R-:W-:Y:S01]  /*80d0*/  FMUL.FTZ R190, R5, R190 ;  /* 0x000000be05be7220 */ /* 0x000fe20000410000 */
[----:B------:R-:W-:Y:S01]  /*80e0*/  FMUL.FTZ R193, R6, R193 ;  /* 0x000000c106c17220 */ /* 0x000fe20000410000 */
[----:B------:R-:W-:Y:S01]  /*80f0*/  FMUL.FTZ R198, R9, R198 ;  /* 0x000000c609c67220 */ /* 0x000fe20000410000 */
[----:B------:R-:W-:Y:S01]  /*8100*/  FMUL.FTZ R201, R10, R201 ;  /* 0x000000c90ac97220 */ /* 0x000fe20000410000 */
[C---:B------:R-:W-:Y:S01]  /*8110*/  FMUL.FTZ R206, R13.reuse, R206 ;  /* 0x000000ce0dce7220 */ /* 0x040fe20000410000 */
[----:B------:R-:W-:Y:S01]  /*8120*/  FMUL.FTZ R207, R13, R64 ;  /* 0x000000400dcf7220 */ /* 0x000fe20000410000 */
[----:B------:R-:W-:Y:S01]  /*8130*/  BAR.SYNC.DEFER_BLOCKING 0x0 ;  /* 0x0000000000007b1d */ /* 0x000fe20000010000 */
[----:B--2---:R-:W-:-:S04]  /*8140*/  FADD.FTZ R0, R0, R0 ;  /* 0x0000000000007221 */ /* 0x004fc80000010000 */
[C---:B------:R-:W-:Y:S01]  /*8150*/  FMUL.FTZ R182, R0.reuse, R3 ;  /* 0x0000000300b67220 */ /* 0x040fe20000410000 */
[----:B------:R-:W-:Y:S01]  /*8160*/  FADD.FTZ R3, R87, R87 ;  /* 0x0000005757037221 */ /* 0x000fe20000010000 */
[----:B------:R-:W-:-:S03]  /*8170*/  FMUL.FTZ R183, R0, R183 ;  /* 0x000000b700b77220 */ /* 0x000fc60000410000 */
[C---:B------:R-:W-:Y:S01]  /*8180*/  FMUL.FTZ R187, R3.reuse, R4 ;  /* 0x0000000403bb7220 */ /* 0x040fe20000410000 */
[----:B------:R-:W-:Y:S01]  /*8190*/  FADD.FTZ R4, R86, R86 ;  /* 0x0000005656047221 */ /* 0x000fe20000010000 */
[----:B------:R-:W-:-:S03]  /*81a0*/  FMUL.FTZ R186, R3, R186 ;  /* 0x000000ba03ba7220 */ /* 0x000fc60000410000 */
[C---:B------:R-:W-:Y:S01]  /*81b0*/  FMUL.FTZ R188, R4.reuse, R7 ;  /* 0x0000000704bc7220 */ /* 0x040fe20000410000 */
[----:B------:R-:W-:Y:S01]  /*81c0*/  FADD.FTZ R7, R73, R73 ;  /* 0x0000004949077221 */ /* 0x000fe20000010000 */
[----:B------:R-:W-:-:S03]  /*81d0*/  FMUL.FTZ R189, R4, R189 ;  /* 0x000000bd04bd7220 */ /* 0x000fc60000410000 */
[----:B------:R-:W-:Y:S01]  /*81e0*/  FMUL.FTZ R195, R7, R8 ;  /* 0x0000000807c37220 */ /* 0x000fe20000410000 */
        /* <DEDUP_REMOVED lines=9> */
[----:B------:R-:W-:Y:S01]  /*8280*/  FMUL.FTZ R205, R12, R205 ;  /* 0x000000cd0ccd7220 */ /* 0x000fe20000410000 */
[----:B------:R-:W-:Y:S06]  /*8290*/  @P2 BRA `(.L_x_7286) ;  /* 0x00000008001c2947 */ /* 0x000fec0003800000 */
        /* <DEDUP_REMOVED lines=83> */
.L_x_7411:
        /* <DEDUP_REMOVED lines=14> */
.L_x_7414:
[----:B------:R-:W-:-:S03]  /*88b0*/  UMOV UR54, 0xffffffff ;  /* 0xffffffff00367882 */ /* 0x000fc60000000000 */
[----:B------:R-:W-:Y:S05]  /*88c0*/  BRA.DIV UR54, `(.L_x_7289) ;  /* 0x0000009636c87947 */ /* 0x000fea000b800000 */
.L_x_7417:
[----:B------:R-:W-:-:S03]  /*88d0*/  UMOV UR54, 0xffffffff ;  /* 0xffffffff00367882 */ /* 0x000fc60000000000 */
[----:B------:R-:W-:Y:S05]  /*88e0*/  BRA.DIV UR54, `(.L_x_7290) ;  /* 0x0000009636e87947 */ /* 0x000fea000b800000 */
.L_x_7420:
[----:B------:R-:W-:-:S03]  /*88f0*/  UMOV UR54, 0xffffffff ;  /* 0xffffffff00367882 */ /* 0x000fc60000000000 */
[----:B------:R-:W-:Y:S05]  /*8900*/  BRA.DIV UR54, `(.L_x_7291) ;  /* 0x0000009a36087947 */ /* 0x000fea000b800000 */
.L_x_7423:
        /* <DEDUP_REMOVED lines=10> */
.L_x_7433:
        /* <DEDUP_REMOVED lines=22> */
.L_x_7286:
[----:B------:R-:W-:Y:S05]  /*8b10*/  WARPSYNC.ALL ;  /* 0x0000000000007948 */ /* 0x000fea0003800000 */
[CC--:B-1---5:R-:W-:Y:S01]  /*8b20*/  FMUL.FTZ R60, R142.reuse, -R114.reuse ;  /* 0x800000728e3c7220 */ /* 0x0e2fe20000410000 */
[C---:B------:R-:W-:Y:S01]  /*8b30*/  FMUL.FTZ R61, R142.reuse, R115 ;  /* 0x000000738e3d7220 */ /* 0x040fe20000410000 */
[----:B0-----:R-:W-:Y:S01]  /*8b40*/  FMUL.FTZ R64, R142, R207 ;  /* 0x000000cf8e407220 */ /* 0x001fe20000410000 */
[----:B------:R-:W-:Y:S01]  /*8b50*/  BAR.SYNC.DEFER_BLOCKING 0x0 ;  /* 0x0000000000007b1d */ /* 0x000fe20000010000 */
[C---:B------:R-:W-:Y:S01]  /*8b60*/  FFMA.FTZ R62, R141.reuse, -R115, R60 ;  /* 0x800000738d3e7223 */ /* 0x040fe2000001003c */
[----:B------:R-:W-:-:S03]  /*8b70*/  FFMA.FTZ R61, R141, R114, -R61 ;  /* 0x000000728d3d7223 */ /* 0x000fc6000001083d */
[C---:B------:R-:W-:Y:S01]  /*8b80*/  FMUL.FTZ R63, R109.reuse, -R62 ;  /* 0x8000003e6d3f7220 */ /* 0x040fe20000410000 */
[----:B------:R-:W-:-:S03]  /*8b90*/  FMUL.FTZ R65, R109, -R61 ;  /* 0x8000003d6d417220 */ /* 0x000fc60000410000 */
[C---:B------:R-:W-:Y:S01]  /*8ba0*/  FFMA.FTZ R60, R110.reuse, R61, -R63 ;  /* 0x0000003d6e3c7223 */ /* 0x040fe2000001083f */
[----:B------:R-:W-:Y:S01]  /*8bb0*/  FMUL.FTZ R61, R141, R207 ;  /* 0x000000cf8d3d7220 */ /* 0x000fe20000410000 */
[----:B------:R-:W-:-:S03]  /*8bc0*/  FFMA.FTZ R62, R110, R62, R65 ;  /* 0x0000003e6e3e7223 */ /* 0x000fc60000010041 */
[-C--:B------:R-:W-:Y:S01]  /*8bd0*/  FFMA.FTZ R66, -R142, R206.reuse, -R61 ;  /* 0x000000ce8e427223 */ /* 0x080fe2000001093d */
[----:B------:R-:W-:-:S03]  /*8be0*/  FFMA.FTZ R61, R141, R206, -R64 ;  /* 0x000000ce8d3d7223 */ /* 0x000fc60000010840 */
[----:B------:R-:W-:Y:S01]  /*8bf0*/  FADD.FTZ R63, -R205, R66 ;  /* 0x00000042cd3f7221 */ /* 0x000fe20000010100 */
[----:B------:R-:W-:-:S03]  /*8c00*/  FADD.FTZ R61, R204, R61 ;  /* 0x0000003dcc3d7221 */ /* 0x000fc60000010000 */
[C---:B------:R-:W-:Y:S01]  /*8c10*/  FMUL.FTZ R65, R109.reuse, -R63 ;  /* 0x8000003f6d417220 */ /* 0x040fe20000410000 */
[-C--:B------:R-:W-:Y:S01]  /*8c20*/  FMUL.FTZ R64, R109, -R61.reuse ;  /* 0x8000003d6d407220 */ /* 0x080fe20000410000 */
[----:B------:R-:W0:Y:S02]  /*8c30*/  LDS.64 R68, [R155+0x31d8] ;  /* 0x0031d8009b447984 */ /* 0x000e240000000a00 */
        /* <DEDUP_REMOVED lines=37> */
[C---:B------:R-:W-:Y:S01]  /*8e90*/  FFMA.FTZ R60, R120.reuse, R60, -R63 ;  /* 0x0000003c783c7223 */ /* 0x040fe2000001083f */
[C---:B------:R-:W-:Y:S01]  /*8ea0*/  FMUL.FTZ R63, R119.reuse, -R64 ;  /* 0x80000040773f7220 */ /* 0x040fe20000410000 */
[----:B------:R-:W-:Y:S01]  /*8eb0*/  FMUL.FTZ R65, R119, -R61 ;  /* 0x8000003d77417220 */ /* 0x000fe20000410000 */
[C---:B0-----:R-:W-:Y:S01]  /*8ec0*/  FMUL.FTZ R71, R123.reuse, R69 ;  /* 0x000000457b477220 */ /* 0x041fe20000410000 */
[----:B------:R-:W-:Y:S01]  /*8ed0*/  FMUL.FTZ R224, R123, R68 ;  /* 0x000000447be07220 */ /* 0x000fe20000410000 */
        /* <DEDUP_REMOVED lines=10> */
[C---:B------:R-:W-:Y:S01]  /*8f80*/  FFMA.FTZ R68, R122.reuse, R68, -R71 ;  /* 0x000000447a447223 */ /* 0x040fe20000010847 */
[----:B------:R-:W-:Y:S01]  /*8f90*/  FFMA.FTZ R123, R122, R69, R224 ;  /* 0x000000457a7b7223 */ /* 0x000fe200000100e0 */
[C---:B------:R-:W-:Y:S01]  /*8fa0*/  FFMA.FTZ R64, R124.reuse, R64, R65 ;  /* 0x000000407c407223 */ /* 0x040fe20000010041 */
[----:B------:R-:W-:Y:S01]  /*8fb0*/  FFMA.FTZ R61, R124, R61, -R63 ;  /* 0x0000003d7c3d7223 */ /* 0x000fe2000001083f */
[C---:B------:R-:W-:Y:S01]  /*8fc0*/  FMUL.FTZ R63, R125.reuse, -R62 ;  /* 0x8000003e7d3f7220 */ /* 0x040fe20000410000 */
[-C--:B------:R-:W-:Y:S01]  /*8fd0*/  FMUL.FTZ R65, R125, -R60.reuse ;  /* 0x8000003c7d417220 */ /* 0x080fe20000410000 */
[----:B------:R-:W-:Y:S01]  /*8fe0*/  FADD.FTZ R221, R221, R68 ;  /* 0x00000044dddd7221 */ /* 0x000fe20000010000 */
[----:B------:R-:W-:Y:S01]  /*8ff0*/  FADD.FTZ R61, R192, R61 ;  /* 0x0000003dc03d7221 */ /* 0x000fe20000010000 */
[C---:B------:R-:W-:Y:S01]  /*9000*/  FFMA.FTZ R60, R126.reuse, R60, -R63 ;  /* 0x0000003c7e3c7223 */ /* 0x040fe2000001083f */
[----:B------:R-:W-:Y:S01]  /*9010*/  FADD.FTZ R63, -R193, R64 ;  /* 0x00000040c13f7221 */ /* 0x000fe20000010100 */
[C---:B------:R-:W-:Y:S01]  /*9020*/  FFMA.FTZ R62, R126.reuse, R62, R65 ;  /* 0x0000003e7e3e7223 */ /* 0x040fe20000010041 */
[C---:B------:R-:W-:Y:S01]  /*9030*/  FMUL.FTZ R66, R125.reuse, -R61 ;  /* 0x8000003d7d427220 */ /* 0x040fe20000410000 */
[----:B------:R-:W-:Y:S01]  /*9040*/  FADD.FTZ R123, RZ, R123 ;  /* 0x0000007bff7b7221 */ /* 0x000fe20000010000 */
[----:B------:R-:W-:Y:S01]  /*9050*/  FMUL.FTZ R65, R125, -R63 ;  /* 0x8000003f7d417220 */ /* 0x000fe20000410000 */
[C---:B------:R-:W-:Y:S01]  /*9060*/  FMUL.FTZ R69, R139.reuse, R221 ;  /* 0x000000dd8b457220 */ /* 0x040fe20000410000 */
[C---:B------:R-:W-:Y:S01]  /*9070*/  FFMA.FTZ R63, R126.reuse, R63, R66 ;  /* 0x0000003f7e3f7223 */ /* 0x040fe20000010042 */
[----:B------:R-:W-:Y:S01]  /*9080*/  FMUL.FTZ R68, R139, R123 ;  /* 0x0000007b8b447220 */ /* 0x000fe20000410000 */
[----:B------:R-:W-:Y:S01]  /*9090*/  FFMA.FTZ R64, R126, R61, -R65 ;  /* 0x0000003d7e407223 */ /* 0x000fe20000010841 */
[C---:B------:R-:W-:Y:S01]  /*90a0*/  FMUL.FTZ R61, R127.reuse, -R62 ;  /* 0x8000003e7f3d7220 */ /* 0x040fe20000410000 */
[----:B------:R-:W-:Y:S01]  /*90b0*/  FADD.FTZ R63, -R154, R63 ;  /* 0x0000003f9a3f7221 */ /* 0x000fe20000010100 */
[-C--:B------:R-:W-:Y:S01]  /*90c0*/  FMUL.FTZ R65, R127, -R60.reuse ;  /* 0x8000003c7f417220 */ /* 0x080fe20000410000 */
[----:B------:R-:W-:Y:S01]  /*90d0*/  FADD.FTZ R64, R153, R64 ;  /* 0x0000004099407221 */ /* 0x000fe20000010000 */
[C---:B------:R-:W-:Y:S01]  /*90e0*/  FFMA.FTZ R60, R128.reuse, R60, -R61 ;  /* 0x0000003c803c7223 */ /* 0x040fe2000001083d */
[CC--:B------:R-:W-:Y:S01]  /*90f0*/  FMUL.FTZ R61, R127.reuse, -R63.reuse ;  /* 0x8000003f7f3d7220 */ /* 0x0c0fe20000410000 */
[C---:B------:R-:W-:Y:S01]  /*9100*/  FFMA.FTZ R62, R128.reuse, R62, R65 ;  /* 0x0000003e803e7223 */ /* 0x040fe20000010041 */
[----:B------:R-:W-:Y:S01]  /*9110*/  FMUL.FTZ R66, R127, -R64 ;  /* 0x800000407f427220 */ /* 0x000fe20000410000 */
[C---:B------:R-:W-:Y:S01]  /*9120*/  FMUL.FTZ R65, R129.reuse, -R60 ;  /* 0x8000003c81417220 */ /* 0x040fe20000410000 */
[C---:B------:R-:W-:Y:S01]  /*9130*/  FFMA.FTZ R64, R128.reuse, R64, -R61 ;  /* 0x0000004080407223 */ /* 0x040fe2000001083d */
[-C--:B------:R-:W-:Y:S01]  /*9140*/  FMUL.FTZ R61, R129, -R62.reuse ;  /* 0x8000003e813d7220 */ /* 0x080fe20000410000 */
[----:B------:R-:W-:Y:S01]  /*9150*/  FFMA.FTZ R63, R128, R63, R66 ;  /* 0x0000003f803f7223 */ /* 0x000fe20000010042 */
[C---:B------:R-:W-:Y:S01]  /*9160*/  FFMA.FTZ R62, R130.reuse, R62, R65 ;  /* 0x0000003e823e7223 */ /* 0x040fe20000010041 */
[----:B------:R-:W-:Y:S01]  /*9170*/  FADD.FTZ R64, R151, R64 ;  /* 0x0000004097407221 */ /* 0x000fe20000010000 */
[----:B------:R-:W-:Y:S01]  /*9180*/  FFMA.FTZ R60, R130, R60, -R61 ;  /* 0x0000003c823c7223 */ /* 0x000fe2000001083d */
[----:B------:R-:W-:Y:S01]  /*9190*/  FADD.FTZ R63, -R152, R63 ;  /* 0x0000003f983f7221 */ /* 0x000fe20000010100 */
[C---:B------:R-:W-:Y:S01]  /*91a0*/  FFMA.FTZ R122, R140.reuse, R123, R69 ;  /* 0x0000007b8c7a7223 */ /* 0x040fe20000010045 */
[----:B------:R-:W-:Y:S01]  /*91b0*/  FMUL.FTZ R66, R129, -R64 ;  /* 0x8000004081427220 */ /* 0x000fe20000410000 */
[----:B------:R-:W-:Y:S01]  /*91c0*/  FMUL.FTZ R65, R131, -R60 ;  /* 0x8000003c83417220 */ /* 0x000fe20000410000 */
[----:B------:R-:W-:Y:S01]  /*91d0*/  FMUL.FTZ R61, R129, -R63 ;  /* 0x8000003f813d7220 */ /* 0x000fe20000410000 */
[----:B------:R-:W-:Y:S01]  /*91e0*/  FFMA.FTZ R69, R140, R221, -R68 ;  /* 0x000000dd8c457223 */ /* 0x000fe20000010844 */
[----:B------:R-:W-:-:S02]  /*91f0*/  FADD.FTZ R122, RZ, R122 ;  /* 0x0000007aff7a7221 */ /* 0x000fc40000010000 */
[C---:B------:R-:W-:Y:S01]  /*9200*/  FFMA.FTZ R61, R130.reuse, R64, -R61 ;  /* 0x00000040823d7223 */ /* 0x040fe2000001083d */
[----:B------:R-:W-:Y:S01]  /*9210*/  FFMA.FTZ R64, R130, R63, R66 ;  /* 0x0000003f82407223 */ /* 0x000fe20000010042 */
[-C--:B------:R-:W-:Y:S01]  /*9220*/  FMUL.FTZ R63, R131, -R62.reuse ;  /* 0x8000003e833f7220 */ /* 0x080fe20000410000 */
[----:B------:R-:W-:Y:S01]  /*9230*/  FFMA.FTZ R62, R132, R62, R65 ;  /* 0x0000003e843e7223 */ /* 0x000fe20000010041 */
[----:B------:R-:W-:Y:S01]  /*9240*/  FADD.FTZ R61, R146, R61 ;  /* 0x0000003d923d7221 */ /* 0x000fe20000010000 */
[----:B------:R-:W-:Y:S01]  /*9250*/  FADD.FTZ R64, -R147, R64 ;  /* 0x0000004093407221 */ /* 0x000fe20000010100 */
[----:B------:R-:W-:Y:S01]  /*9260*/  FFMA.FTZ R60, R132, R60, -R63 ;  /* 0x0000003c843c7223 */ /* 0x000fe2000001083f */
[----:B------:R-:W-:Y:S01]  /*9270*/  FADD.FTZ R224, R220, R69 ;  /* 0x00000045dce07221 */ /* 0x000fe20000010000 */
        /* <DEDUP_REMOVED lines=34> */
[----:B------:R-:W-:Y:S02]  /*94a0*/  CS2R R66, SRZ ;  /* 0x0000000000427805 */ /* 0x000fe4000001ff00 */
[----:B------:R-:W-:Y:S01]  /*94b0*/  FADD.FTZ R62, R184, R65 ;  /* 0x00000041b83e7221 */ /* 0x000fe20000010000 */
[----:B------:R-:W-:Y:S01]  /*94c0*/  FADD.FTZ R63, -R185, R64 ;  /* 0x00000040b93f7221 */ /* 0x000fe20000010100 */
[----:B------:R-:W-:-:S03]  /*94d0*/  MOV R64, UR16 ;  /* 0x0000001000407c02 */ /* 0x000fc60008000f00 */
[CC--:B------:R-:W-:Y:S01]  /*94e0*/  FMUL.FTZ R65, R139.reuse, -R63.reuse ;  /* 0x8000003f8b417220 */ /* 0x0c0fe20000410000 */
[----:B------:R-:W-:Y:S01]  /*94f0*/  ISETP.GE.OR P0, PT, R64, UR14, P0 ;  /* 0x0000000e40007c0c */ /* 0x000fe20008706670 */
[CC--:B------:R-:W-:Y:S02]  /*9500*/  FMUL.FTZ R64, R139.reuse, -R62.reuse ;  /* 0x8000003e8b407220 */ /* 0x0c0fe40000410000 */
[C---:B------:R-:W-:Y:S01]  /*9510*/  FFMA.FTZ R62, R140.reuse, R62, -R65 ;  /* 0x0000003e8c3e7223 */ /* 0x040fe20000010841 */
[CC--:B------:R-:W-:Y:S01]  /*9520*/  FMUL.FTZ R65, R139.reuse, -R60.reuse ;  /* 0x8000003c8b417220 */ /* 0x0c0fe20000410000 */
[----:B------:R-:W-:Y:S01]  /*9530*/  FFMA.FTZ R63, R140, R63, R64 ;  /* 0x0000003f8c3f7223 */ /* 0x000fe20000010040 */
[-C--:B------:R-:W-:Y:S01]  /*9540*/  FMUL.FTZ R64, R139, -R61.reuse ;  /* 0x8000003d8b407220 */ /* 0x080fe20000410000 */
[----:B------:R-:W-:Y:S01]  /*9550*/  FADD.FTZ R62, R182, R62 ;  /* 0x0000003eb63e7221 */ /* 0x000fe20000010000 */
[C---:B------:R-:W-:Y:S01]  /*9560*/  FFMA.FTZ R61, R140.reuse, R61, R65 ;  /* 0x0000003d8c3d7223 */ /* 0x040fe20000010041 */
[----:B------:R-:W-:Y:S01]  /*9570*/  MOV R65, UR6 ;  /* 0x0000000600417c02 */ /* 0x000fe20008000f00 */
[----:B------:R-:W-:Y:S01]  /*9580*/  FFMA.FTZ R60, R140, R60, -R64 ;  /* 0x0000003c8c3c7223 */ /* 0x000fe20000010840 */
[----:B------:R-:W-:Y:S01]  /*9590*/  MOV R64, 0x3f800000 ;  /* 0x3f80000000407802 */ /* 0x000fe20000000f00 */
[----:B------:R-:W-:Y:S01]  /*95a0*/  FADD.FTZ R63, -R183, R63 ;  /* 0x0000003fb73f7221 */ /* 0x000fe20000010100 */
[----:B------:R-:W-:Y:S01]  /*95b0*/  @!P0 LEA R70, R65, R94, 0x4 ;  /* 0x0000005e41468211 */ /* 0x000fe200078e20ff */
[----:B------:R-:W-:-:S10]  /*95c0*/  HFMA2.MMA R65, -RZ, RZ, 0, 0 ;  /* 0x00000000ff417435 */ /* 0x000fd400000001ff */
[----:B------:R-:W0:Y:S04]  /*95d0*/  @!P0 LDS.128 R64, [R70+0x4be0] ;  /* 0x004be00046408984 */ /* 0x000e280000000c00 */
[----:B------:R1:W-:Y:S02]  /*95e0*/  STS.128 [R155+0x35e0], R60 ;  /* 0x0035e03c9b007388 */ /* 0x0003e40000000c00 */
[----:B-1----:R-:W-:-:S04]  /*95f0*/  FMUL.FTZ R61, R137, R122 ;  /* 0x0000007a893d7220 */ /* 0x002fc80000410000 */
[-C--:B------:R-:W-:Y:S01]  /*9600*/  FFMA.FTZ R60, R138, R224.reuse, -R61 ;  /* 0x000000e08a3c7223 */ /* 0x080fe2000001083d */
[----:B------:R-:W-:-:S03]  /*9610*/  FMUL.FTZ R61, R137, R224 ;  /* 0x000000e0893d7220 */ /* 0x000fc60000410000 */
        /* <DEDUP_REMOVED lines=103> */
.L_x_7438:
        /* <DEDUP_REMOVED lines=13> */
.L_x_7296:
[----:B------:R-:W-:Y:S05]  /*9d60*/  BSYNC B0 ;  /* 0x0000000000007941 */ /* 0x000fea0003800000 */
.L_x_7295:
[----:B------:R-:W-:Y:S01]  /*9d70*/  UMOV UR54, 0xffffffff ;  /* 0xffffffff00367882 */ /* 0x000fe20000000000 */
[----:B------:R-:W-:Y:S02]  /*9d80*/  ISETP.GT.U32.AND P1, PT, R247, 0x1d, PT ;  /* 0x0000001df700780c */ /* 0x000fe40003f24070 */
[----:B------:R-:W-:Y:S11]  /*9d90*/  BRA.DIV UR54, `(.L_x_7297) ;  /* 0x0000008a363c7947 */ /* 0x000ff6000b800000 */
[----:B-1----:R1:W1:Y:S04]  /*9da0*/  SHFL.DOWN PT, R68, R240, 0x2, 0x1f ;  /* 0x08401f00f0447f89 */ /* 0x00226800000e0000 */
[----:B--2---:R2:W1:Y:S04]  /*9db0*/  SHFL.DOWN PT, R69, R241, 0x2, 0x1f ;  /* 0x08401f00f1457f89 */ /* 0x00446800000e0000 */
[----:B0-----:R2:W0:Y:S04]  /*9dc0*/  SHFL.DOWN PT, R70, R242, 0x2, 0x1f ;  /* 0x08401f00f2467f89 */ /* 0x00142800000e0000 */
[----:B----4-:R2:W4:Y:S02]  /*9dd0*/  SHFL.DOWN PT, R71, R243, 0x2, 0x1f ;  /* 0x08401f00f3477f89 */ /* 0x01052400000e0000 */
.L_x_7444:
        /* <DEDUP_REMOVED lines=13> */
.L_x_7299:
[----:B------:R-:W-:Y:S05]  /*9eb0*/  BSYNC B0 ;  /* 0x0000000000007941 */ /* 0x000fea0003800000 */
.L_x_7298:
[----:B------:R-:W-:Y:S01]  /*9ec0*/  UMOV UR54, 0xffffffff ;  /* 0xffffffff00367882 */ /* 0x000fe20000000000 */
[----:B------:R-:W-:Y:S02]  /*9ed0*/  ISETP.GT.U32.AND P1, PT, R247, 0x1b, PT ;  /* 0x0000001bf700780c */ /* 0x000fe40003f24070 */
[----:B------:R-:W-:Y:S11]  /*9ee0*/  BRA.DIV UR54, `(.L_x_7300) ;  /* 0x0000008a365c7947 */ /* 0x000ff6000b800000 */
[----:B-1----:R1:W1:Y:S04]  /*9ef0*/  SHFL.DOWN PT, R68, R240, 0x4, 0x1f ;  /* 0x08801f00f0447f89 */ /* 0x00226800000e0000 */
[----:B------:R1:W1:Y:S04]  /*9f00*/  SHFL.DOWN PT, R69, R241, 0x4, 0x1f ;  /* 0x08801f00f1457f89 */ /* 0x00026800000e0000 */
[----:B0-----:R0:W0:Y:S04]  /*9f10*/  SHFL.DOWN PT, R70, R242, 0x4, 0x1f ;  /* 0x08801f00f2467f89 */ /* 0x00102800000e0000 */
[----:B----4-:R4:W0:Y:S02]  /*9f20*/  SHFL.DOWN PT, R71, R243, 0x4, 0x1f ;  /* 0x08801f00f3477f89 */ /* 0x01082400000e0000 */
.L_x_7450:
        /* <DEDUP_REMOVED lines=13> */
.L_x_7302:
[----:B------:R-:W-:Y:S05]  /*a000*/  BSYNC B0 ;  /* 0x0000000000007941 */ /* 0x000fea0003800000 */
.L_x_7301:
[----:B------:R-:W-:Y:S01]  /*a010*/  UMOV UR54, 0xffffffff ;  /* 0xffffffff00367882 */ /* 0x000fe20000000000 */
[----:B------:R-:W-:Y:S02]  /*a020*/  ISETP.GT.U32.AND P1, PT, R247, 0x17, PT ;  /* 0x00000017f700780c */ /* 0x000fe40003f24070 */
[----:B------:R-:W-:Y:S11]  /*a030*/  BRA.DIV UR54, `(.L_x_7303) ;  /* 0x0000008a367c7947 */ /* 0x000ff6000b800000 */
[----:B-1----:R1:W1:Y:S04]  /*a040*/  SHFL.DOWN PT, R68, R240, 0x8, 0x1f ;  /* 0x09001f00f0447f89 */ /* 0x00226800000e0000 */
[----:B------:R1:W1:Y:S04]  /*a050*/  SHFL.DOWN PT, R69, R241, 0x8, 0x1f ;  /* 0x09001f00f1457f89 */ /* 0x00026800000e0000 */
[----:B0-----:R0:W0:Y:S04]  /*a060*/  SHFL.DOWN PT, R70, R242, 0x8, 0x1f ;  /* 0x09001f00f2467f89 */ /* 0x00102800000e0000 */
[----:B------:R0:W0:Y:S02]  /*a070*/  SHFL.DOWN PT, R71, R243, 0x8, 0x1f ;  /* 0x09001f00f3477f89 */ /* 0x00002400000e0000 */
.L_x_7456:
        /* <DEDUP_REMOVED lines=13> */
.L_x_7305:
[----:B------:R-:W-:Y:S05]  /*a150*/  BSYNC B0 ;  /* 0x0000000000007941 */ /* 0x000fea0003800000 */
.L_x_7304:
[----:B------:R-:W-:Y:S01]  /*a160*/  UMOV UR54, 0xffffffff ;  /* 0xffffffff00367882 */ /* 0x000fe20000000000 */
[----:B------:R-:W-:Y:S02]  /*a170*/  ISETP.GT.U32.AND P1, PT, R247, 0xf, PT ;  /* 0x0000000ff700780c */ /* 0x000fe40003f24070 */
[----:B------:R-:W-:Y:S11]  /*a180*/  BRA.DIV UR54, `(.L_x_7306) ;  /* 0x0000008a369c7947 */ /* 0x000ff6000b800000 */
[----:B-1----:R1:W1:Y:S04]  /*a190*/  SHFL.DOWN PT, R68, R240, 0x10, 0x1f ;  /* 0x0a001f00f0447f89 */ /* 0x00226800000e0000 */
[----:B------:R1:W1:Y:S04]  /*a1a0*/  SHFL.DOWN PT, R69, R241, 0x10, 0x1f ;  /* 0x0a001f00f1457f89 */ /* 0x00026800000e0000 */
[----:B0-----:R0:W0:Y:S04]  /*a1b0*/  SHFL.DOWN PT, R70, R242, 0x10, 0x1f ;  /* 0x0a001f00f2467f89 */ /* 0x00102800000e0000 */
[----:B------:R0:W0:Y:S02]  /*a1c0*/  SHFL.DOWN PT, R71, R243, 0x10, 0x1f ;  /* 0x0a001f00f3477f89 */ /* 0x00002400000e0000 */
.L_x_7462:
        /* <DEDUP_REMOVED lines=13> */
.L_x_7308:
[----:B------:R-:W-:Y:S05]  /*a2a0*/  BSYNC B0 ;  /* 0x0000000000007941 */ /* 0x000fea0003800000 */
.L_x_7307:
        /* <DEDUP_REMOVED lines=21> */
.L_x_7476:
        /* <DEDUP_REMOVED lines=19> */
.L_x_7311:
[----:B------:R-:W-:Y:S05]  /*a530*/  BSYNC B0 ;  /* 0x0000000000007941 */ /* 0x000fea0003800000 */
.L_x_7310:
        /* <DEDUP_REMOVED lines=12> */
.L_x_7293:
[----:B------:R-:W-:Y:S05]  /*a600*/  WARPSYNC.ALL ;  /* 0x0000000000007948 */ /* 0x000fea0003800000 */
[----:B------:R-:W-:Y:S01]  /*a610*/  ISETP.NE.AND P0, PT, R96, RZ, PT ;  /* 0x000000ff6000720c */ /* 0x000fe20003f05270 */
[----:B------:R-:W-:Y:S01]  /*a620*/  FADD.FTZ R239, RZ, R239 ;  /* 0x000000efffef7221 */ /* 0x000fe20000010000 */
[----:B------:R-:W-:Y:S01]  /*a630*/  BAR.SYNC.DEFER_BLOCKING 0x0 ;  /* 0x0000000000007b1d */ /* 0x000fe20000010000 */
[----:B0-----:R-:W-:Y:S01]  /*a640*/  FMUL.FTZ R63, R123, UR44 ;  /* 0x0000002c7b3f7c20 */ /* 0x001fe20008410000 */
[CC--:B------:R-:W-:Y:S01]  /*a650*/  FMUL.FTZ R68, R161.reuse, R220.reuse ;  /* 0x000000dca1447220 */ /* 0x0c0fe20000410000 */
[----:B------:R-:W-:Y:S01]  /*a660*/  FMUL.FTZ R161, R161, R225 ;  /* 0x000000e1a1a17220 */ /* 0x000fe20000410000 */
[----:B------:R-:W-:Y:S01]  /*a670*/  FMUL.FTZ R69, R163, R219 ;  /* 0x000000dba3457220 */ /* 0x000fe20000410000 */
[----:B------:R-:W-:Y:S01]  /*a680*/  FFMA.FTZ R63, R221, UR45, -R63 ;  /* 0x0000002ddd3f7c23 */ /* 0x000fe2000801083f */
[C---:B------:R-:W-:Y:S01]  /*a690*/  FFMA.FTZ R68, R160.reuse, R225, -R68 ;  /* 0x000000e1a0447223 */ /* 0x040fe20000010844 */
[----:B------:R-:W-:Y:S01]  /*a6a0*/  FFMA.FTZ R161, R160, R220, R161 ;  /* 0x000000dca0a17223 */ /* 0x000fe200000100a1 */
[-C--:B------:R-:W-:Y:S01]  /*a6b0*/  FFMA.FTZ R69, R162, R226.reuse, -R69 ;  /* 0x000000e2a2457223 */ /* 0x080fe20000010845 */
[----:B------:R-:W-:Y:S01]  /*a6c0*/  FMUL.FTZ R63, R0, R63 ;  /* 0x0000003f003f7220 */ /* 0x000fe20000410000 */
[----:B------:R-:W-:Y:S01]  /*a6d0*/  FMUL.FTZ R163, R163, R226 ;  /* 0x000000e2a3a37220 */ /* 0x000fe20000410000 */
[CC--:B------:R-:W-:Y:S01]  /*a6e0*/  FMUL.FTZ R70, R165.reuse, R218.reuse ;  /* 0x000000daa5467220 */ /* 0x0c0fe20000410000 */
[----:B------:R-:W-:Y:S01]  /*a6f0*/  FMUL.FTZ R165, R165, R227 ;  /* 0x000000e3a5a57220 */ /* 0x000fe20000410000 */
[C---:B------:R-:W-:Y:S01]  /*a700*/  FMUL.FTZ R71, R143.reuse, R217 ;  /* 0x000000d98f477220 */ /* 0x040fe20000410000 */
[----:B------:R-:W-:Y:S01]  /*a710*/  FFMA.FTZ R163, R162, R219, R163 ;  /* 0x000000dba2a37223 */ /* 0x000fe200000100a3 */
[C---:B------:R-:W-:Y:S01]  /*a720*/  FFMA.FTZ R70, R164.reuse, R227, -R70 ;  /* 0x000000e3a4467223 */ /* 0x040fe20000010846 */
[----:B------:R-:W-:Y:S01]  /*a730*/  FFMA.FTZ R165, R164, R218, R165 ;  /* 0x000000daa4a57223 */ /* 0x000fe200000100a5 */
[CC--:B------:R-:W-:Y:S01]  /*a740*/  FFMA.FTZ R71, R144.reuse, R229.reuse, -R71 ;  /* 0x000000e590477223 */ /* 0x0c0fe20000010847 */
[----:B------:R-:W-:Y:S01]  /*a750*/  FMUL.FTZ R143, R143, R229 ;  /* 0x000000e58f8f7220 */ /* 0x000fe20000410000 */
[C---:B------:R-:W-:Y:S01]  /*a760*/  FMUL.FTZ R160, R181.reuse, R239 ;  /* 0x000000efb5a07220 */ /* 0x040fe20000410000 */
[----:B------:R-:W-:Y:S01]  /*a770*/  FMUL.FTZ R181, R181, R222 ;  /* 0x000000deb5b57220 */ /* 0x000fe20000410000 */
[----:B------:R-:W-:Y:S01]  /*a780*/  ULEA UR54, UR16, 0xfffffc00, 0xa ;  /* 0xfffffc0010367891 */ /* 0x000fe2000f8e503f */
[----:B------:R-:W-:Y:S01]  /*a790*/  FFMA.FTZ R143, R144, R217, R143 ;  /* 0x000000d9908f7223 */ /* 0x000fe2000001008f */
[C---:B------:R-:W-:Y:S01]  /*a7a0*/  FMUL.FTZ R144, R169.reuse, R214 ;  /* 0x000000d6a9907220 */ /* 0x040fe20000410000 */
[----:B------:R0:W1:Y:S01]  /*a7b0*/  LDS.64 R60, [R155+0x35e8] ;  /* 0x0035e8009b3c7984 */ /* 0x0000620000000a00 */
[-C--:B------:R-:W-:Y:S01]  /*a7c0*/  FMUL.FTZ R169, R169, R233.reuse ;  /* 0x000000e9a9a97220 */ /* 0x080fe20000410000 */
[----:B------:R-:W-:Y:S01]  /*a7d0*/  FFMA.FTZ R160, R180, R222, -R160 ;  /* 0x000000deb4a07223 */ /* 0x000fe200000108a0 */
[----:B------:R-:W-:Y:S01]  /*a7e0*/  FFMA.FTZ R144, R168, R233, -R144 ;  /* 0x000000e9a8907223 */ /* 0x000fe20000010890 */
[----:B------:R-:W-:Y:S01]  /*a7f0*/  FFMA.FTZ R181, R180, R239, R181 ;  /* 0x000000efb4b57223 */ /* 0x000fe200000100b5 */
[----:B------:R-:W-:Y:S01]  /*a800*/  FFMA.FTZ R169, R168, R214, R169 ;  /* 0x000000d6a8a97223 */ /* 0x000fe200000100a9 */
[C---:B------:R-:W-:Y:S01]  /*a810*/  FMUL.FTZ R160, R13.reuse, R160 ;  /* 0x000000a00da07220 */ /* 0x040fe20000410000 */
[----:B------:R-:W-:Y:S01]  /*a820*/  UIADD3 UR54, -UR54, UR10, URZ ;  /* 0x0000000a36367290 */ /* 0x000fe2000fffe13f */
[----:B------:R-:W-:Y:S01]  /*a830*/  FMUL.FTZ R181, R13, R181 ;  /* 0x000000b50db57220 */ /* 0x000fe20000410000 */
[CC--:B0-----:R-:W-:Y:S01]  /*a840*/  FMUL.FTZ R155, R175.reuse, R209.reuse ;  /* 0x000000d1af9b7220 */ /* 0x0c1fe20000410000 */
[-C--:B------:R-:W-:Y:S01]  /*a850*/  FMUL.FTZ R175, R175, R236.reuse ;  /* 0x000000ecafaf7220 */ /* 0x080fe20000410000 */
[----:B------:R-:W-:Y:S01]  /*a860*/  USHF.R.S32.HI UR55, URZ, 0x1f, UR52 ;  /* 0x0000001f3f377899 */ /* 0x000fe20008011434 */
[----:B------:R-:W-:Y:S01]  /*a870*/  BSSY B0, `(.L_x_7312) ;  /* 0x00001ee000007945 */ /* 0x000fe20003800000 */
[C---:B------:R-:W-:Y:S01]  /*a880*/  FFMA.FTZ R155, R174.reuse, R236, -R155 ;  /* 0x000000ecae9b7223 */ /* 0x040fe2000001089b */
[----:B------:R-:W-:Y:S01]  /*a890*/  FFMA.FTZ R175, R174, R209, R175 ;  /* 0x000000d1aeaf7223 */ /* 0x000fe200000100af */
[----:B------:R-:W-:Y:S01]  /*a8a0*/  USHF.R.S32.HI UR56, URZ, 0x1f, UR51 ;  /* 0x0000001f3f387899 */ /* 0x000fe20008011433 */
[----:B-1----:R-:W-:-:S04]  /*a8b0*/  FMUL.FTZ R62, R61, -R115 ;  /* 0x800000733d3e7220 */ /* 0x002fc80000410000 */
[CC--:B------:R-:W-:Y:S01]  /*a8c0*/  FFMA.FTZ R62, R60.reuse, R114.reuse, -R62 ;  /* 0x000000723c3e7223 */ /* 0x0c0fe2000001083e */
        /* <DEDUP_REMOVED lines=12> */
[----:B------:R-:W-:Y:S01]  /*a990*/  FFMA.FTZ R114, R148, R230, -R114 ;  /* 0x000000e694727223 */ /* 0x000fe20000010872 */
[----:B------:R-:W-:Y:S01]  /*a9a0*/  FFMA.FTZ R60, R221, UR44, R60 ;  /* 0x0000002cdd3c7c23 */ /* 0x000fe2000801003c */
[C---:B------:R-:W-:Y:S01]  /*a9b0*/  FFMA.FTZ R61, R0.reuse, R61, RZ ;  /* 0x0000003d003d7223 */ /* 0x040fe200000100ff */
[C---:B------:R-:W-:Y:S01]  /*a9c0*/  FFMA.FTZ R156, -R0.reuse, R156, RZ ;  /* 0x0000009c009c7223 */ /* 0x040fe200000101ff */
[----:B------:R-:W-:Y:S01]  /*a9d0*/  FMUL.FTZ R145, R145, R230 ;  /* 0x000000e691917220 */ /* 0x000fe20000410000 */
[----:B------:R-:W-:Y:S01]  /*a9e0*/  FFMA.FTZ R60, -R0, R60, -RZ ;  /* 0x0000003c003c7223 */ /* 0x000fe200000109ff */
[C---:B------:R-:W-:Y:S01]  /*a9f0*/  FMUL.FTZ R0, R159.reuse, R122 ;  /* 0x0000007a9f007220 */ /* 0x040fe20000410000 */
[----:B------:R-:W-:Y:S01]  /*aa00*/  FMUL.FTZ R159, R159, R224 ;  /* 0x000000e09f9f7220 */ /* 0x000fe20000410000 */
[C---:B------:R-:W-:Y:S01]  /*aa10*/  FMUL.FTZ R62, R142.reuse, -R207 ;  /* 0x800000cf8e3e7220 */ /* 0x040fe20000410000 */
[----:B------:R-:W-:Y:S01]  /*aa20*/  FMUL.FTZ R142, R142, -R206 ;  /* 0x800000ce8e8e7220 */ /* 0x000fe20000410000 */
[C---:B------:R-:W-:Y:S01]  /*aa30*/  FFMA.FTZ R0, R158.reuse, R224, -R0 ;  /* 0x000000e09e007223 */ /* 0x040fe20000010800 */
[----:B------:R-:W-:Y:S01]  /*aa40*/  FFMA.FTZ R159, R158, R122, R159 ;  /* 0x0000007a9e9f7223 */ /* 0x000fe2000001009f */
[----:B------:R-:W-:Y:S01]  /*aa50*/  FFMA.FTZ R145, R148, R216, R145 ;  /* 0x000000d894917223 */ /* 0x000fe20000010091 */
[----:B------:R-:W-:Y:S01]  /*aa60*/  FFMA.FTZ R62, R141, R206, -R62 ;  /* 0x000000ce8d3e7223 */ /* 0x000fe2000001083e */
        /* <DEDUP_REMOVED lines=13> */
[C---:B------:R-:W-:Y:S01]  /*ab40*/  FFMA.FTZ R0, R4.reuse, R69, R0 ;  /* 0x0000004504007223 */ /* 0x040fe20000010000 */
[----:B------:R-:W-:Y:S01]  /*ab50*/  FMUL.FTZ R69, R219, UR45 ;  /* 0x0000002ddb457c20 */ /* 0x000fe20008410000 */
[----:B------:R-:W-:Y:S01]  /*ab60*/  FFMA.FTZ R156, -R4, R163, R156 ;  /* 0x000000a3049c7223 */ /* 0x000fe2000001019c */
[----:B------:R-:W-:Y:S01]  /*ab70*/  FFMA.FTZ R2, R225, UR45, -R2 ;  /* 0x0000002de1027c23 */ /* 0x000fe20008010802 */
[----:B------:R-:W-:Y:S01]  /*ab80*/  FFMA.FTZ R70, R5, R70, R0 ;  /* 0x0000004605467223 */ /* 0x000fe20000010000 */
[----:B------:R-:W-:Y:S01]  /*ab90*/  FFMA.FTZ R69, R226, UR44, R69 ;  /* 0x0000002ce2457c23 */ /* 0x000fe20008010045 */
[----:B------:R-:W-:Y:S01]  /*aba0*/  FMUL.FTZ R0, R218, UR45 ;  /* 0x0000002dda007c20 */ /* 0x000fe20008410000 */
[C---:B------:R-:W-:Y:S01]  /*abb0*/  FMUL.FTZ R2, R3.reuse, R2 ;  /* 0x0000000203027220 */ /* 0x040fe20000410000 */
[----:B------:R-:W-:Y:S01]  /*abc0*/  FFMA.FTZ R3, -R3, R68, -RZ ;  /* 0x0000004403037223 */ /* 0x000fe200000109ff */
[----:B------:R-:W-:Y:S01]  /*abd0*/  FMUL.FTZ R68, R219, UR44 ;  /* 0x0000002cdb447c20 */ /* 0x000fe20008410000 */
[----:B------:R-:W-:Y:S01]  /*abe0*/  FFMA.FTZ R0, R227, UR44, R0 ;  /* 0x0000002ce3007c23 */ /* 0x000fe20008010000 */
[----:B------:R-:W-:Y:S01]  /*abf0*/  FFMA.FTZ R165, -R5, R165, R156 ;  /* 0x000000a505a57223 */ /* 0x000fe2000001019c */
[----:B------:R-:W-:Y:S01]  /*ac00*/  FFMA.FTZ R141, R141, R207, R142 ;  /* 0x000000cf8d8d7223 */ /* 0x000fe2000001008e */
[----:B------:R-:W-:Y:S01]  /*ac10*/  FFMA.FTZ R68, R226, UR45, -R68 ;  /* 0x0000002de2447c23 */ /* 0x000fe20008010844 */
[----:B------:R-:W-:Y:S01]  /*ac20*/  FFMA.FTZ R115, R150, R231, -R115 ;  /* 0x000000e796737223 */ /* 0x000fe20000010873 */
[----:B------:R-:W-:Y:S01]  /*ac30*/  FADD.FTZ R62, R204, R62 ;  /* 0x0000003ecc3e7221 */ /* 0x000fe20000010000 */
[----:B------:R-:W-:Y:S01]  /*ac40*/  FADD.FTZ R141, -R205, R141 ;  /* 0x0000008dcd8d7221 */ /* 0x000fe20000010100 */
[C---:B------:R-:W-:Y:S01]  /*ac50*/  FMUL.FTZ R68, R4.reuse, R68 ;  /* 0x0000004404447220 */ /* 0x040fe20000410000 */
[----:B------:R-:W-:Y:S01]  /*ac60*/  FFMA.FTZ R4, -R4, R69, -RZ ;  /* 0x0000004504047223 */ /* 0x000fe200000109ff */
[----:B------:R-:W-:Y:S01]  /*ac70*/  FMUL.FTZ R69, R218, UR44 ;  /* 0x0000002cda457c20 */ /* 0x000fe20008410000 */
[C---:B------:R-:W-:Y:S01]  /*ac80*/  FMUL.FTZ R142, R167.reuse, R213 ;  /* 0x000000d5a78e7220 */ /* 0x040fe20000410000 */
[----:B------:R-:W-:Y:S01]  /*ac90*/  FFMA.FTZ R149, R150, R215, R149 ;  /* 0x000000d796957223 */ /* 0x000fe20000010095 */
[-C--:B------:R-:W-:Y:S01]  /*aca0*/  FMUL.FTZ R167, R167, R232.reuse ;  /* 0x000000e8a7a77220 */ /* 0x080fe20000410000 */
[----:B------:R-:W-:Y:S01]  /*acb0*/  FFMA.FTZ R69, R227, UR45, -R69 ;  /* 0x0000002de3457c23 */ /* 0x000fe20008010845 */
[C---:B------:R-:W-:Y:S01]  /*acc0*/  FFMA.FTZ R142, R166.reuse, R232, -R142 ;  /* 0x000000e8a68e7223 */ /* 0x040fe2000001088e */
[----:B------:R-:W-:Y:S01]  /*acd0*/  FMUL.FTZ R148, R171, R212 ;  /* 0x000000d4ab947220 */ /* 0x000fe20000410000 */
[----:B------:R-:W-:Y:S01]  /*ace0*/  FFMA.FTZ R167, R166, R213, R167 ;  /* 0x000000d5a6a77223 */ /* 0x000fe200000100a7 */
[C---:B------:R-:W-:Y:S01]  /*acf0*/  FMUL.FTZ R69, R5.reuse, R69 ;  /* 0x0000004505457220 */ /* 0x040fe20000410000 */
[----:B------:R-:W-:Y:S01]  /*ad00*/  FFMA.FTZ R5, -R5, R0, -RZ ;  /* 0x0000000005057223 */ /* 0x000fe200000109ff */
[----:B------:R-:W-:Y:S01]  /*ad10*/  FADD.FTZ R0, R84, R84 ;  /* 0x0000005454007221 */ /* 0x000fe20000010000 */
[-C--:B------:R-:W-:Y:S01]  /*ad20*/  FFMA.FTZ R148, R170, R234.reuse, -R148 ;  /* 0x000000eaaa947223 */ /* 0x080fe20000010894 */
[----:B------:R-:W-:Y:S01]  /*ad30*/  FMUL.FTZ R171, R171, R234 ;  /* 0x000000eaabab7220 */ /* 0x000fe20000410000 */
[----:B------:R-:W-:Y:S01]  /*ad40*/  FMUL.FTZ R150, R173, R211 ;  /* 0x000000d3ad967220 */ /* 0x000fe20000410000 */
[C---:B------:R-:W-:Y:S01]  /*ad50*/  FFMA.FTZ R156, R0.reuse, R71, R70 ;  /* 0x00000047009c7223 */ /* 0x040fe20000010046 */
[C---:B------:R-:W-:Y:S01]  /*ad60*/  FMUL.FTZ R70, R217.reuse, UR44 ;  /* 0x0000002cd9467c20 */ /* 0x040fe20008410000 */
[----:B------:R-:W-:Y:S01]  /*ad70*/  FMUL.FTZ R71, R217, UR45 ;  /* 0x0000002dd9477c20 */ /* 0x000fe20008410000 */
[----:B------:R-:W-:Y:S01]  /*ad80*/  FFMA.FTZ R165, -R0, R143, R165 ;  /* 0x0000008f00a57223 */ /* 0x000fe200000101a5 */
[----:B------:R-:W-:Y:S01]  /*ad90*/  FFMA.FTZ R171, R170, R212, R171 ;  /* 0x000000d4aaab7223 */ /* 0x000fe200000100ab */
[C---:B------:R-:W-:Y:S01]  /*ada0*/  FFMA.FTZ R70, R229.reuse, UR45, -R70 ;  /* 0x0000002de5467c23 */ /* 0x040fe20008010846 */
[----:B------:R-:W-:Y:S01]  /*adb0*/  FFMA.FTZ R71, R229, UR44, R71 ;  /* 0x0000002ce5477c23 */ /* 0x000fe20008010047 */
[-C--:B------:R-:W-:Y:S01]  /*adc0*/  FMUL.FTZ R173, R173, R235.reuse ;  /* 0x000000ebadad7220 */ /* 0x080fe20000410000 */
[----:B------:R-:W-:Y:S01]  /*add0*/  FFMA.FTZ R150, R172, R235, -R150 ;  /* 0x000000ebac967223 */ /* 0x000fe20000010896 */
[C---:B------:R-:W-:Y:S01]  /*ade0*/  FMUL.FTZ R70, R0.reuse, R70 ;  /* 0x0000004600467220 */ /* 0x040fe20000410000 */
[----:B------:R-:W-:Y:S01]  /*adf0*/  FFMA.FTZ R0, -R0, R71, -RZ ;  /* 0x0000004700007223 */ /* 0x000fe200000109ff */
[----:B------:R-:W-:Y:S01]  /*ae00*/  FADD.FTZ R71, R83, R83 ;  /* 0x0000005353477221 */ /* 0x000fe20000010000 */
[----:B------:R-:W-:Y:S01]  /*ae10*/  FFMA.FTZ R173, R172, R211, R173 ;  /* 0x000000d3acad7223 */ /* 0x000fe200000100ad */
[C---:B------:R-:W-:Y:S01]  /*ae20*/  FMUL.FTZ R157, R177.reuse, R208 ;  /* 0x000000d0b19d7220 */ /* 0x040fe20000410000 */
[----:B------:R-:W-:Y:S01]  /*ae30*/  FMUL.FTZ R177, R177, R237 ;  /* 0x000000edb1b17220 */ /* 0x000fe20000410000 */
[C---:B------:R-:W-:Y:S01]  /*ae40*/  FFMA.FTZ R143, R71.reuse, R114, R156 ;  /* 0x00000072478f7223 */ /* 0x040fe2000001009c */
[C---:B------:R-:W-:Y:S01]  /*ae50*/  FMUL.FTZ R114, R216.reuse, UR44 ;  /* 0x0000002cd8727c20 */ /* 0x040fe20008410000 */
[----:B------:R-:W-:Y:S01]  /*ae60*/  FMUL.FTZ R156, R216, UR45 ;  /* 0x0000002dd89c7c20 */ /* 0x000fe20008410000 */
[----:B------:R-:W-:Y:S01]  /*ae70*/  FFMA.FTZ R145, -R71, R145, R165 ;  /* 0x0000009147917223 */ /* 0x000fe200000101a5 */
[----:B------:R-:W-:Y:S01]  /*ae80*/  FFMA.FTZ R157, R176, R237, -R157 ;  /* 0x000000edb09d7223 */ /* 0x000fe2000001089d */
[C---:B------:R-:W-:Y:S01]  /*ae90*/  FFMA.FTZ R114, R230.reuse, UR45, -R114 ;  /* 0x0000002de6727c23 */ /* 0x040fe20008010872 */
[----:B------:R-:W-:Y:S01]  /*aea0*/  FFMA.FTZ R156, R230, UR44, R156 ;  /* 0x0000002ce69c7c23 */ /* 0x000fe2000801009c */
[----:B------:R-:W-:Y:S01]  /*aeb0*/  FFMA.FTZ R177, R176, R208, R177 ;  /* 0x000000d0b0b17223 */ /* 0x000fe200000100b1 */
[----:B------:R-:W-:Y:S01]  /*aec0*/  FFMA.FTZ R221, R105, -R81, R221 ;  /* 0x8000005169dd7223 */ /* 0x000fe200000100dd */
[C---:B------:R-:W-:Y:S01]  /*aed0*/  FMUL.FTZ R114, R71.reuse, R114 ;  /* 0x0000007247727220 */ /* 0x040fe20000410000 */
[----:B------:R-:W-:Y:S01]  /*aee0*/  FFMA.FTZ R71, -R71, R156, -RZ ;  /* 0x0000009c47477223 */ /* 0x000fe200000109ff */
[----:B------:R-:W-:Y:S01]  /*aef0*/  FADD.FTZ R156, R82, R82 ;  /* 0x00000052529c7221 */ /* 0x000fe20000010000 */
[----:B------:R-:W-:Y:S01]  /*af00*/  FFMA.FTZ R224, R104, -R80, R224 ;  /* 0x8000005068e07223 */ /* 0x000fe200000100e0 */
[----:B------:R-:W-:Y:S01]  /*af10*/  FFMA.FTZ R225, R103, -R79, R225 ;  /* 0x8000004f67e17223 */ /* 0x000fe200000100e1 */
[----:B------:R-:W-:Y:S01]  /*af20*/  FFMA.FTZ R227, R101, -R77, R227 ;  /* 0x8000004d65e37223 */ /* 0x000fe200000100e3 */
[C---:B------:R-:W-:Y:S01]  /*af30*/  FFMA.FTZ R115, R156.reuse, R115, R143 ;  /* 0x000000739c737223 */ /* 0x040fe2000001008f */
[C---:B------:R-:W-:Y:S01]  /*af40*/  FMUL.FTZ R143, R109.reuse, -R141 ;  /* 0x8000008d6d8f7220 */ /* 0x040fe20000410000 */
[----:B------:R-:W-:Y:S01]  /*af50*/  FMUL.FTZ R109, R109, -R62 ;  /* 0x8000003e6d6d7220 */ /* 0x000fe20000410000 */
[----:B------:R-:W-:Y:S01]  /*af60*/  FFMA.FTZ R145, -R156, R149, R145 ;  /* 0x000000959c917223 */ /* 0x000fe20000010191 */
[----:B------:R-:W-:Y:S01]  /*af70*/  FFMA.FTZ R115, R6, R142, R115 ;  /* 0x0000008e06737223 */ /* 0x000fe20000010073 */
[C---:B------:R-:W-:Y:S01]  /*af80*/  FFMA.FTZ R143, R110.reuse, R62, -R143 ;  /* 0x0000003e6e8f7223 */ /* 0x040fe2000001088f */
[----:B------:R-:W-:Y:S01]  /*af90*/  FFMA.FTZ R110, R110, R141, R109 ;  /* 0x0000008d6e6e7223 */ /* 0x000fe2000001006d */
[----:B------:R-:W-:Y:S01]  /*afa0*/  FFMA.FTZ R145, -R6, R167, R145 ;  /* 0x000000a706917223 */ /* 0x000fe20000010191 */
[----:B------:R-:W-:Y:S01]  /*afb0*/  FFMA.FTZ R115, R7, R144, R115 ;  /* 0x0000009007737223 */ /* 0x000fe20000010073 */
[----:B------:R-:W-:Y:S01]  /*afc0*/  FADD.FTZ R202, R202, R143 ;  /* 0x0000008fcaca7221 */ /* 0x000fe20000010000 */
[----:B------:R-:W-:Y:S01]  /*afd0*/  FADD.FTZ R203, -R203, R110 ;  /* 0x0000006ecbcb7221 */ /* 0x000fe20000010100 */
[----:B------:R-:W-:Y:S01]  /*afe0*/  FMUL.FTZ R144, R214, UR45 ;  /* 0x0000002dd6907c20 */ /* 0x000fe20008410000 */
[----:B------:R-:W-:Y:S01]  /*aff0*/  FFMA.FTZ R148, R8, R148, R115 ;  /* 0x0000009408947223 */ /* 0x000fe20000010073 */
[CC--:B------:R-:W-:Y:S01]  /*b000*/  FMUL.FTZ R142, R111.reuse, -R202.reuse ;  /* 0x800000ca6f8e7220 */ /* 0x0c0fe20000410000 */
[-C--:B------:R-:W-:Y:S01]  /*b010*/  FMUL.FTZ R110, R111, -R203.reuse ;  /* 0x800000cb6f6e7220 */ /* 0x080fe20000410000 */
[----:B------:R-:W-:Y:S01]  /*b020*/  FFMA.FTZ R144, R233, UR44, R144 ;  /* 0x0000002ce9907c23 */ /* 0x000fe20008010090 */
[C---:B------:R-:W-:Y:S01]  /*b030*/  FMUL.FTZ R109, R215.reuse, UR44 ;  /* 0x0000002cd76d7c20 */ /* 0x040fe20008410000 */
        /* <DEDUP_REMOVED lines=9> */
[----:B------:R-:W-:Y:S01]  /*b0d0*/  FFMA.FTZ R112, -R7, R169, R145 ;  /* 0x000000a907707223 */ /* 0x000fe20000010191 */
[C---:B------:R-:W-:Y:S01]  /*b0e0*/  FMUL.FTZ R111, R113.reuse, -R201 ;  /* 0x800000c9716f7220 */ /* 0x040fe20000410000 */
[C---:B------:R-:W-:Y:S01]  /*b0f0*/  FMUL.FTZ R110, R6.reuse, R110 ;  /* 0x0000006e066e7220 */ /* 0x040fe20000410000 */
[----:B------:R-:W-:Y:S01]  /*b100*/  FFMA.FTZ R6, -R6, R142, -RZ ;  /* 0x0000008e06067223 */ /* 0x000fe200000109ff */
[-C--:B------:R-:W-:Y:S01]  /*b110*/  FMUL.FTZ R142, R113, -R200.reuse ;  /* 0x800000c8718e7220 */ /* 0x080fe20000410000 */
[----:B------:R-:W-:Y:S01]  /*b120*/  FFMA.FTZ R113, R116, R200, -R111 ;  /* 0x000000c874717223 */ /* 0x000fe2000001086f */
[----:B------:R-:W-:Y:S01]  /*b130*/  FFMA.FTZ R112, -R8, R171, R112 ;  /* 0x000000ab08707223 */ /* 0x000fe20000010170 */
[----:B------:R-:W-:Y:S01]  /*b140*/  FFMA.FTZ R109, R231, UR45, -R109 ;  /* 0x0000002de76d7c23 */ /* 0x000fe2000801086d */
[----:B------:R-:W-:Y:S01]  /*b150*/  FFMA.FTZ R116, R116, R201, R142 ;  /* 0x000000c974747223 */ /* 0x000fe2000001008e */
[----:B------:R-:W-:Y:S01]  /*b160*/  FADD.FTZ R198, R198, R113 ;  /* 0x00000071c6c67221 */ /* 0x000fe20000010000 */
[----:B------:R-:W-:Y:S01]  /*b170*/  FMUL.FTZ R113, R212, UR44 ;  /* 0x0000002cd4717c20 */ /* 0x000fe20008410000 */
[----:B------:R-:W-:Y:S01]  /*b180*/  FMUL.FTZ R142, R214, UR44 ;  /* 0x0000002cd68e7c20 */ /* 0x000fe20008410000 */
[----:B------:R-:W-:Y:S01]  /*b190*/  FADD.FTZ R199, -R199, R116 ;  /* 0x00000074c7c77221 */ /* 0x000fe20000010100 */
[-C--:B------:R-:W-:Y:S01]  /*b1a0*/  FMUL.FTZ R116, R117, -R198.reuse ;  /* 0x800000c675747220 */ /* 0x080fe20000410000 */
[----:B------:R-:W-:Y:S01]  /*b1b0*/  FFMA.FTZ R113, R234, UR45, -R113 ;  /* 0x0000002dea717c23 */ /* 0x000fe20008010871 */
[----:B------:R-:W-:Y:S01]  /*b1c0*/  FFMA.FTZ R142, R233, UR45, -R142 ;  /* 0x0000002de98e7c23 */ /* 0x000fe2000801088e */
[-C--:B------:R-:W-:Y:S01]  /*b1d0*/  FMUL.FTZ R115, R117, -R199.reuse ;  /* 0x800000c775737220 */ /* 0x080fe20000410000 */
[----:B------:R-:W-:Y:S01]  /*b1e0*/  FMUL.FTZ R117, R212, UR45 ;  /* 0x0000002dd4757c20 */ /* 0x000fe20008410000 */
[----:B------:R-:W-:Y:S01]  /*b1f0*/  FFMA.FTZ R116, R118, R199, R116 ;  /* 0x000000c776747223 */ /* 0x000fe20000010074 */
[----:B------:R-:W-:Y:S01]  /*b200*/  FMUL.FTZ R113, R8, R113 ;  /* 0x0000007108717220 */ /* 0x000fe20000410000 */
[----:B------:R-:W-:Y:S01]  /*b210*/  FFMA.FTZ R115, R118, R198, -R115 ;  /* 0x000000c676737223 */ /* 0x000fe20000010873 */
[----:B------:R-:W-:Y:S01]  /*b220*/  FFMA.FTZ R117, R234, UR44, R117 ;  /* 0x0000002cea757c23 */ /* 0x000fe20008010075 */
[----:B------:R-:W-:Y:S01]  /*b230*/  FADD.FTZ R197, -R197, R116 ;  /* 0x00000074c5c57221 */ /* 0x000fe20000010100 */
[----:B------:R-:W-:Y:S01]  /*b240*/  FMUL.FTZ R111, R7, R142 ;  /* 0x0000008e076f7220 */ /* 0x000fe20000410000 */
[----:B------:R-:W-:Y:S01]  /*b250*/  FADD.FTZ R196, R196, R115 ;  /* 0x00000073c4c47221 */ /* 0x000fe20000010000 */
[----:B------:R-:W-:Y:S01]  /*b260*/  FFMA.FTZ R8, -R8, R117, -RZ ;  /* 0x0000007508087223 */ /* 0x000fe200000109ff */
[C---:B------:R-:W-:Y:S01]  /*b270*/  FMUL.FTZ R115, R239.reuse, UR44 ;  /* 0x0000002cef737c20 */ /* 0x040fe20008410000 */
[----:B------:R-:W-:Y:S01]  /*b280*/  FMUL.FTZ R117, R239, UR45 ;  /* 0x0000002def757c20 */ /* 0x000fe20008410000 */
[----:B------:R-:W-:Y:S01]  /*b290*/  FMUL.FTZ R142, R211, UR45 ;  /* 0x0000002dd38e7c20 */ /* 0x000fe20008410000 */
[----:B------:R-:W-:Y:S01]  /*b2a0*/  FFMA.FTZ R7, -R7, R144, -RZ ;  /* 0x0000009007077223 */ /* 0x000fe200000109ff */
[C---:B------:R-:W-:Y:S01]  /*b2b0*/  FFMA.FTZ R116, R222.reuse, UR45, -R115 ;  /* 0x0000002dde747c23 */ /* 0x040fe20008010873 */
[----:B------:R-:W-:Y:S01]  /*b2c0*/  FFMA.FTZ R118, R222, UR44, R117 ;  /* 0x0000002cde767c23 */ /* 0x000fe20008010075 */
[----:B------:R-:W-:Y:S01]  /*b2d0*/  FFMA.FTZ R142, R235, UR44, R142 ;  /* 0x0000002ceb8e7c23 */ /* 0x000fe2000801008e */
[----:B------:R-:W-:Y:S01]  /*b2e0*/  FMUL.FTZ R109, R156, R109 ;  /* 0x0000006d9c6d7220 */ /* 0x000fe20000410000 */
[C---:B------:R-:W-:Y:S01]  /*b2f0*/  FMUL.FTZ R115, R13.reuse, R116 ;  /* 0x000000740d737220 */ /* 0x040fe20000410000 */
[----:B------:R-:W-:Y:S01]  /*b300*/  FFMA.FTZ R116, -R13, R118, -RZ ;  /* 0x000000760d747223 */ /* 0x000fe200000109ff */
[CC--:B------:R-:W-:Y:S01]  /*b310*/  FMUL.FTZ R13, R119.reuse, -R197.reuse ;  /* 0x800000c5770d7220 */ /* 0x0c0fe20000410000 */
[----:B------:R-:W-:Y:S01]  /*b320*/  FMUL.FTZ R118, R119, -R196 ;  /* 0x800000c477767220 */ /* 0x000fe20000410000 */
[----:B------:R-:W-:Y:S01]  /*b330*/  FFMA.FTZ R119, R9, R150, R148 ;  /* 0x0000009609777223 */ /* 0x000fe20000010094 */
[----:B------:R-:W-:Y:S01]  /*b340*/  FFMA.FTZ R149, R231, UR44, R149 ;  /* 0x0000002ce7957c23 */ /* 0x000fe20008010095 */
[C---:B------:R-:W-:Y:S01]  /*b350*/  FFMA.FTZ R13, R120.reuse, R196, -R13 ;  /* 0x000000c4780d7223 */ /* 0x040fe2000001080d */
[----:B------:R-:W-:Y:S01]  /*b360*/  FFMA.FTZ R118, R120, R197, R118 ;  /* 0x000000c578767223 */ /* 0x000fe20000010076 */
[----:B------:R-:W-:Y:S01]  /*b370*/  FMUL.FTZ R120, R211, UR44 ;  /* 0x0000002cd3787c20 */ /* 0x000fe20008410000 */
[----:B------:R-:W-:Y:S01]  /*b380*/  FMUL.FTZ R158, R179, R210 ;  /* 0x000000d2b39e7220 */ /* 0x000fe20000410000 */
[----:B------:R-:W-:Y:S01]  /*b390*/  FADD.FTZ R13, R194, R13 ;  /* 0x0000000dc20d7221 */ /* 0x000fe20000010000 */
[----:B------:R-:W-:Y:S01]  /*b3a0*/  FADD.FTZ R195, -R195, R118 ;  /* 0x00000076c3c37221 */ /* 0x000fe20000010100 */
[----:B------:R-:W-:Y:S01]  /*b3b0*/  FFMA.FTZ R120, R235, UR45, -R120 ;  /* 0x0000002deb787c23 */ /* 0x000fe20008010878 */
[----:B------:R-:W-:Y:S01]  /*b3c0*/  FFMA.FTZ R118, -R9, R142, -RZ ;  /* 0x0000008e09767223 */ /* 0x000fe200000109ff */
[----:B------:R-:W-:Y:S01]  /*b3d0*/  FFMA.FTZ R142, R10, R155, R119 ;  /* 0x0000009b0a8e7223 */ /* 0x000fe20000010077 */
[----:B------:R-:W-:Y:S01]  /*b3e0*/  FMUL.FTZ R119, R209, UR44 ;  /* 0x0000002cd1777c20 */ /* 0x000fe20008410000 */
[C---:B------:R-:W-:Y:S01]  /*b3f0*/  FMUL.FTZ R117, R9.reuse, R120 ;  /* 0x0000007809757220 */ /* 0x040fe20000410000 */
[----:B------:R-:W-:Y:S01]  /*b400*/  FFMA.FTZ R120, -R9, R173, R112 ;  /* 0x000000ad09787223 */ /* 0x000fe20000010170 */
[C---:B------:R-:W-:Y:S01]  /*b410*/  FMUL.FTZ R9, R121.reuse, -R195 ;  /* 0x800000c379097220 */ /* 0x040fe20000410000 */
[-C--:B------:R-:W-:Y:S01]  /*b420*/  FMUL.FTZ R112, R121, -R13.reuse ;  /* 0x8000000d79707220 */ /* 0x080fe20000410000 */
[----:B------:R-:W-:Y:S01]  /*b430*/  FMUL.FTZ R121, R209, UR45 ;  /* 0x0000002dd1797c20 */ /* 0x000fe20008410000 */
[----:B------:R-:W-:Y:S01]  /*b440*/  FFMA.FTZ R119, R236, UR45, -R119 ;  /* 0x0000002dec777c23 */ /* 0x000fe20008010877 */
[C---:B------:R-:W-:Y:S01]  /*b450*/  FFMA.FTZ R9, R124.reuse, R13, -R9 ;  /* 0x0000000d7c097223 */ /* 0x040fe20000010809 */
[----:B------:R-:W-:Y:S01]  /*b460*/  FFMA.FTZ R112, R124, R195, R112 ;  /* 0x000000c37c707223 */ /* 0x000fe20000010070 */
[----:B------:R-:W-:Y:S01]  /*b470*/  FFMA.FTZ R121, R236, UR44, R121 ;  /* 0x0000002cec797c23 */ /* 0x000fe20008010079 */
[----:B------:R-:W-:Y:S01]  /*b480*/  FMUL.FTZ R119, R10, R119 ;  /* 0x000000770a777220 */ /* 0x000fe20000410000 */
[----:B------:R-:W-:Y:S01]  /*b490*/  FADD.FTZ R9, R192, R9 ;  /* 0x00000009c0097221 */ /* 0x000fe20000010000 */
[----:B------:R-:W-:Y:S01]  /*b4a0*/  FADD.FTZ R193, -R193, R112 ;  /* 0x00000070c1c17221 */ /* 0x000fe20000010100 */
[C---:B------:R-:W-:Y:S01]  /*b4b0*/  FFMA.FTZ R112, -R10.reuse, R121, -RZ ;  /* 0x000000790a707223 */ /* 0x040fe200000109ff */
[----:B------:R-:W-:Y:S01]  /*b4c0*/  FFMA.FTZ R120, -R10, R175, R120 ;  /* 0x000000af0a787223 */ /* 0x000fe20000010178 */
[C---:B------:R-:W-:Y:S01]  /*b4d0*/  FMUL.FTZ R121, R125.reuse, -R9 ;  /* 0x800000097d797220 */ /* 0x040fe20000410000 */
[----:B------:R-:W-:Y:S01]  /*b4e0*/  FMUL.FTZ R10, R125, -R193 ;  /* 0x800000c17d0a7220 */ /* 0x000fe20000410000 */
[----:B------:R-:W-:Y:S01]  /*b4f0*/  FMUL.FTZ R124, R208, UR44 ;  /* 0x0000002cd07c7c20 */ /* 0x000fe20008410000 */
[----:B------:R-:W-:Y:S01]  /*b500*/  FFMA.FTZ R157, R11, R157, R142 ;  /* 0x0000009d0b9d7223 */ /* 0x000fe2000001008e */
[C---:B------:R-:W-:Y:S01]  /*b510*/  FFMA.FTZ R121, R126.reuse, R193, R121 ;  /* 0x000000c17e797223 */ /* 0x040fe20000010079 */
[----:B------:R-:W-:Y:S01]  /*b520*/  FFMA.FTZ R10, R126, R9, -R10 ;  /* 0x000000097e0a7223 */ /* 0x000fe2000001080a */
[----:B------:R-:W-:Y:S01]  /*b530*/  FFMA.FTZ R124, R237, UR45, -R124 ;  /* 0x0000002ded7c7c23 */ /* 0x000fe2000801087c */
[----:B------:R-:W-:Y:S01]  /*b540*/  FMUL.FTZ R142, R208, UR45 ;  /* 0x0000002dd08e7c20 */ /* 0x000fe20008410000 */
[----:B------:R-:W-:Y:S01]  /*b550*/  FADD.FTZ R125, -R154, R121 ;  /* 0x000000799a7d7221 */ /* 0x000fe20000010100 */
[----:B------:R-:W-:Y:S01]  /*b560*/  FADD.FTZ R153, R153, R10 ;  /* 0x0000000a99997221 */ /* 0x000fe20000010000 */
[C---:B------:R-:W-:Y:S01]  /*b570*/  FMUL.FTZ R143, R11.reuse, R124 ;  /* 0x0000007c0b8f7220 */ /* 0x040fe20000410000 */
[----:B------:R-:W-:Y:S01]  /*b580*/  FFMA.FTZ R177, -R11, R177, R120 ;  /* 0x000000b10bb17223 */ /* 0x000fe20000010178 */
[C---:B------:R-:W-:Y:S01]  /*b590*/  FMUL.FTZ R121, R127.reuse, -R125 ;  /* 0x8000007d7f797220 */ /* 0x040fe20000410000 */
[----:B------:R-:W-:Y:S01]  /*b5a0*/  FMUL.FTZ R124, R127, -R153 ;  /* 0x800000997f7c7220 */ /* 0x000fe20000410000 */
[----:B------:R-:W-:Y:S01]  /*b5b0*/  FFMA.FTZ R142, R237, UR44, R142 ;  /* 0x0000002ced8e7c23 */ /* 0x000fe2000801008e */
[----:B------:R-:W-:Y:S01]  /*b5c0*/  FFMA.FTZ R156, -R156, R149, -RZ ;  /* 0x000000959c9c7223 */ /* 0x000fe200000109ff */
[C---:B------:R-:W-:Y:S01]  /*b5d0*/  FFMA.FTZ R10, R128.reuse, R153, -R121 ;  /* 0x00000099800a7223 */ /* 0x040fe20000010879 */
[----:B------:R-:W-:Y:S01]  /*b5e0*/  FFMA.FTZ R127, R128, R125, R124 ;  /* 0x0000007d807f7223 */ /* 0x000fe2000001007c */
[----:B------:R-:W-:Y:S01]  /*b5f0*/  MOV R121, UR6 ;  /* 0x0000000600797c02 */ /* 0x000fe20008000f00 */
[----:B------:R-:W-:Y:S01]  /*b600*/  FFMA.FTZ R145, -R11, R142, -RZ ;  /* 0x0000008e0b917223 */ /* 0x000fe200000109ff */
[----:B------:R-:W-:Y:S01]  /*b610*/  FADD.FTZ R151, R151, R10 ;  /* 0x0000000a97977221 */ /* 0x000fe20000010000 */
[----:B------:R-:W-:Y:S01]  /*b620*/  FADD.FTZ R127, -R152, R127 ;  /* 0x0000007f987f7221 */ /* 0x000fe20000010100 */
[-C--:B------:R-:W-:Y:S01]  /*b630*/  @!P0 LEA R126, R121, R94.reuse, 0x4 ;  /* 0x0000005e797e8211 */ /* 0x080fe200078e20ff */
[----:B------:R-:W-:Y:S01]  /*b640*/  FFMA.FTZ R158, R178, R223, -R158 ;  /* 0x000000dfb29e7223 */ /* 0x000fe2000001089e */
[C---:B------:R-:W-:Y:S01]  /*b650*/  FMUL.FTZ R121, R129.reuse, -R151 ;  /* 0x8000009781797220 */ /* 0x040fe20000410000 */
[-C--:B------:R-:W-:Y:S01]  /*b660*/  FMUL.FTZ R120, R129, -R127.reuse ;  /* 0x8000007f81787220 */ /* 0x080fe20000410000 */
[----:B------:R-:W-:Y:S01]  /*b670*/  SHF.L.U32 R11, R96, 0x5, RZ ;  /* 0x00000005600b7819 */ /* 0x000fe200000006ff */
[----:B------:R0:W-:Y:S01]  /*b680*/  @!P0 STS.128 [R126+0x4be0], R64 ;  /* 0x004be0407e008388 */ /* 0x0001e20000000c00 */
[C---:B------:R-:W-:Y:S01]  /*b690*/  FFMA.FTZ R124, R130.reuse, R127, R121 ;  /* 0x0000007f827c7223 */ /* 0x040fe20000010079 */
[----:B------:R-:W-:Y:S01]  /*b6a0*/  FFMA.FTZ R121, R130, R151, -R120 ;  /* 0x0000009782797223 */ /* 0x000fe20000010878 */
[----:B------:R-:W-:Y:S01]  /*b6b0*/  LEA.HI.SX32 R11, R11, R11, 0x1b ;  /* 0x0000000b0b0b7211 */ /* 0x000fe200078fdaff */
[----:B------:R-:W-:Y:S01]  /*b6c0*/  FMUL.FTZ R130, R196, UR57 ;  /* 0x00000039c4827c20 */ /* 0x000fe20008410000 */
[----:B------:R-:W-:Y:S01]  /*b6d0*/  FADD.FTZ R147, -R147, R124 ;  /* 0x0000007c93937221 */ /* 0x000fe20000010100 */
[----:B------:R-:W-:Y:S01]  /*b6e0*/  FADD.FTZ R121, R146, R121 ;  /* 0x0000007992797221 */ /* 0x000fe20000010000 */
[----:B------:R-:W-:Y:S01]  /*b6f0*/  LEA R10, R11, R94, 0x2 ;  /* 0x0000005e0b0a7211 */ /* 0x000fe200078e10ff */
[----:B------:R-:W-:Y:S01]  /*b700*/  FFMA.FTZ R233, R100, -R56, R233 ;  /* 0x8000003864e97223 */ /* 0x000fe200000100e9 */
[C---:B------:R-:W-:Y:S01]  /*b710*/  FMUL.FTZ R129, R131.reuse, -R147 ;  /* 0x8000009383817220 */ /* 0x040fe20000410000 */
[-C--:B------:R-:W-:Y:S01]  /*b720*/  FMUL.FTZ R120, R131, -R121.reuse ;  /* 0x8000007983787220 */ /* 0x080fe20000410000 */
[----:B------:R-:W-:Y:S01]  /*b730*/  FMUL.FTZ R142, R151, UR57 ;  /* 0x00000039978e7c20 */ /* 0x000fe20008410000 */
[----:B------:R1:W-:Y:S01]  /*b740*/  STS [R10+0x1084], R60 ;  /* 0x0010843c0a007388 */ /* 0x0003e20000000800 */
[C---:B------:R-:W-:Y:S01]  /*b750*/  FFMA.FTZ R129, R132.reuse, R121, -R129 ;  /* 0x0000007984817223 */ /* 0x040fe20000010881 */
[----:B------:R-:W-:Y:S01]  /*b760*/  FFMA.FTZ R120, R132, R147, R120 ;  /* 0x0000009384787223 */ /* 0x000fe20000010078 */
[----:B------:R-:W-:Y:S01]  /*b770*/  FMUL.FTZ R132, R13, UR57 ;  /* 0x000000390d847c20 */ /* 0x000fe20008410000 */
[----:B------:R2:W-:Y:S01]  /*b780*/  STS [R10+0x1088], R61 ;  /* 0x0010883d0a007388 */ /* 0x0005e20000000800 */
[----:B------:R-:W-:Y:S01]  /*b790*/  FADD.FTZ R190, R190, R129 ;  /* 0x00000081bebe7221 */ /* 0x000fe20000010000 */
[----:B0-----:R-:W-:Y:S01]  /*b7a0*/  FFMA.FTZ R67, R102, -R78, R226 ;  /* 0x8000004e66437223 */ /* 0x001fe200000100e2 */
[----:B------:R-:W-:Y:S01]  /*b7b0*/  FFMA.FTZ R11, R12, R158, R157 ;  /* 0x0000009e0c0b7223 */ /* 0x000fe2000001009d */
[----:B------:R0:W-:Y:S01]  /*b7c0*/  STS [R10+0x1090], R2 ;  /* 0x001090020a007388 */ /* 0x0001e20000000800 */
[----:B------:R-:W-:Y:S01]  /*b7d0*/  FMUL.FTZ R144, R127, UR57 ;  /* 0x000000397f907c20 */ /* 0x000fe20008410000 */
[----:B-1----:R-:W-:Y:S01]  /*b7e0*/  FADD.FTZ R60, -R191, R120 ;  /* 0x00000078bf3c7221 */ /* 0x002fe20000010100 */
[----:B------:R-:W-:Y:S01]  /*b7f0*/  FMUL.FTZ R120, R193, R58 ;  /* 0x0000003ac1787220 */ /* 0x000fe20000410000 */
[----:B------:R1:W-:Y:S01]  /*b800*/  STS [R10+0x1094], R3 ;  /* 0x001094030a007388 */ /* 0x0003e20000000800 */
[----:B------:R-:W-:Y:S01]  /*b810*/  FMUL.FTZ R179, R179, R223 ;  /* 0x000000dfb3b37220 */ /* 0x000fe20000410000 */
[C---:B--2---:R-:W-:Y:S01]  /*b820*/  FMUL.FTZ R61, R133.reuse, -R190 ;  /* 0x800000be853d7220 */ /* 0x044fe20000410000 */
[----:B------:R-:W-:Y:S01]  /*b830*/  FMUL.FTZ R133, R133, -R60 ;  /* 0x8000003c85857220 */ /* 0x000fe20000410000 */
[----:B------:R-:W-:Y:S01]  /*b840*/  STS [R10+0x1080], R63 ;  /* 0x0010803f0a007388 */ /* 0x000fe20000000800 */
[----:B------:R-:W-:Y:S01]  /*b850*/  FMUL.FTZ R124, R213, R120 ;  /* 0x00000078d57c7220 */ /* 0x000fe20000410000 */
[C---:B0-----:R-:W-:Y:S01]  /*b860*/  FFMA.FTZ R2, R134.reuse, R60, R61 ;  /* 0x0000003c86027223 */ /* 0x041fe2000001003d */
[----:B------:R-:W-:Y:S01]  /*b870*/  FFMA.FTZ R61, R134, R190, -R133 ;  /* 0x000000be863d7223 */ /* 0x000fe20000010885 */
[----:B------:R-:W-:Y:S01]  /*b880*/  STS [R10+0x10ac], R0 ;  /* 0x0010ac000a007388 */ /* 0x000fe20000000800 */
[----:B------:R-:W-:Y:S01]  /*b890*/  FMUL.FTZ R134, R195, UR57 ;  /* 0x00000039c3867c20 */ /* 0x000fe20008410000 */
[----:B------:R-:W-:Y:S01]  /*b8a0*/  FADD.FTZ R189, -R189, R2 ;  /* 0x00000002bdbd7221 */ /* 0x000fe20000010100 */
[----:B------:R-:W-:Y:S01]  /*b8b0*/  FADD.FTZ R61, R188, R61 ;  /* 0x0000003dbc3d7221 */ /* 0x000fe20000010000 */
[----:B------:R0:W-:Y:S01]  /*b8c0*/  STS [R10+0x109c], R4 ;  /* 0x00109c040a007388 */ /* 0x0001e20000000800 */
[----:B------:R-:W-:Y:S01]  /*b8d0*/  FFMA.FTZ R133, R99, -R54, R234 ;  /* 0x8000003663857223 */ /* 0x000fe200000100ea */
[C---:B-1----:R-:W-:Y:S01]  /*b8e0*/  FMUL.FTZ R3, R135.reuse, -R189 ;  /* 0x800000bd87037220 */ /* 0x042fe20000410000 */
[-C--:B------:R-:W-:Y:S01]  /*b8f0*/  FMUL.FTZ R2, R135, -R61.reuse ;  /* 0x8000003d87027220 */ /* 0x080fe20000410000 */
[----:B------:R1:W-:Y:S01]  /*b900*/  STS [R10+0x10a4], R5 ;  /* 0x0010a4050a007388 */ /* 0x0003e20000000800 */
[----:B------:R-:W-:Y:S01]  /*b910*/  FMUL.FTZ R66, R61, R78 ;  /* 0x0000004e3d427220 */ /* 0x000fe20000410000 */
[C---:B------:R-:W-:Y:S01]  /*b920*/  FFMA.FTZ R3, R136.reuse, R61, -R3 ;  /* 0x0000003d88037223 */ /* 0x040fe20000010803 */
[----:B------:R-:W-:Y:S01]  /*b930*/  FFMA.FTZ R2, R136, R189, R2 ;  /* 0x000000bd88027223 */ /* 0x000fe20000010002 */
[----:B------:R2:W-:Y:S01]  /*b940*/  STS [R10+0x10c4], R6 ;  /* 0x0010c4060a007388 */ /* 0x0005e20000000800 */
[----:B------:R-:W-:Y:S01]  /*b950*/  FFMA.FTZ R135, R195, UR58, -R132 ;  /* 0x0000003ac3877c23 */ /* 0x000fe20008010884 */
[----:B------:R-:W-:Y:S01]  /*b960*/  FADD.FTZ R186, R186, R3 ;  /* 0x00000003baba7221 */ /* 0x000fe20000010000 */
[----:B------:R-:W-:Y:S01]  /*b970*/  FADD.FTZ R2, -R187, R2 ;  /* 0x00000002bb027221 */ /* 0x000fe20000010100 */
[----:B0-----:R-:W-:Y:S01]  /*b980*/  FMUL.FTZ R4, R210, UR44 ;  /* 0x0000002cd2047c20 */ /* 0x001fe20008410000 */
[----:B------:R0:W-:Y:S01]  /*b990*/  STS [R10+0x10cc], R7 ;  /* 0x0010cc070a007388 */ /* 0x0001e20000000800 */
[C---:B------:R-:W-:Y:S01]  /*b9a0*/  FMUL.FTZ R3, R137.reuse, -R186 ;  /* 0x800000ba89037220 */ /* 0x040fe20000410000 */
[-C--:B------:R-:W-:Y:S01]  /*b9b0*/  FMUL.FTZ R137, R137, -R2.reuse ;  /* 0x8000000289897220 */ /* 0x080fe20000410000 */
[----:B-1----:R-:W-:Y:S01]  /*b9c0*/  FFMA.FTZ R5, R223, UR45, -R4 ;  /* 0x0000002ddf057c23 */ /* 0x002fe20008010804 */
[----:B------:R-:W-:Y:S01]  /*b9d0*/  STS [R10+0x10d4], R8 ;  /* 0x0010d4080a007388 */ /* 0x000fe20000000800 */
[C---:B------:R-:W-:Y:S01]  /*b9e0*/  FFMA.FTZ R0, R138.reuse, R2, R3 ;  /* 0x000000028a007223 */ /* 0x040fe20000010003 */
[----:B------:R-:W-:Y:S01]  /*b9f0*/  FFMA.FTZ R63, R138, R186, -R137 ;  /* 0x000000ba8a3f7223 */ /* 0x000fe20000010889 */
[----:B------:R-:W-:Y:S01]  /*ba00*/  FMUL.FTZ R5, R12, R5 ;  /* 0x000000050c057220 */ /* 0x000fe20000410000 */
[----:B------:R-:W-:Y:S01]  /*ba10*/  STS [R10+0x10a0], R69 ;  /* 0x0010a0450a007388 */ /* 0x000fe20000000800 */
[----:B------:R-:W-:Y:S01]  /*ba20*/  FADD.FTZ R185, -R185, R0 ;  /* 0x00000000b9b97221 */ /* 0x000fe20000010100 */
[----:B------:R-:W-:Y:S01]  /*ba30*/  FADD.FTZ R63, R184, R63 ;  /* 0x0000003fb83f7221 */ /* 0x000fe20000010000 */
[----:B------:R-:W-:Y:S01]  /*ba40*/  FMUL.FTZ R137, R13, R56 ;  /* 0x000000380d897220 */ /* 0x000fe20000410000 */
[----:B------:R1:W-:Y:S01]  /*ba50*/  STS [R10+0x10f0], R5 ;  /* 0x0010f0050a007388 */ /* 0x0003e20000000800 */
[C---:B------:R-:W-:Y:S01]  /*ba60*/  FMUL.FTZ R3, R139.reuse, -R185 ;  /* 0x800000b98b037220 */ /* 0x040fe20000410000 */
[-C--:B------:R-:W-:Y:S01]  /*ba70*/  FMUL.FTZ R0, R139, -R63.reuse ;  /* 0x8000003f8b007220 */ /* 0x080fe20000410000 */
[----:B------:R-:W-:Y:S01]  /*ba80*/  FMUL.FTZ R65, R63, R80 ;  /* 0x000000503f417220 */ /* 0x000fe20000410000 */
[----:B------:R4:W-:Y:S01]  /*ba90*/  STS [R10+0x1098], R68 ;  /* 0x001098440a007388 */ /* 0x0009e20000000800 */
[C---:B------:R-:W-:Y:S01]  /*baa0*/  FFMA.FTZ R3, R140.reuse, R63, -R3 ;  /* 0x0000003f8c037223 */ /* 0x040fe20000010803 */
[----:B------:R-:W-:Y:S01]  /*bab0*/  FFMA.FTZ R0, R140, R185, R0 ;  /* 0x000000b98c007223 */ /* 0x000fe20000010000 */
[----:B------:R-:W-:Y:S01]  /*bac0*/  FMUL.FTZ R195, R195, R56 ;  /* 0x00000038c3c37220 */ /* 0x000fe20000410000 */
[----:B------:R5:W-:Y:S01]  /*bad0*/  STS [R10+0x10a8], R70 ;  /* 0x0010a8460a007388 */ /* 0x000be20000000800 */
[----:B------:R-:W-:Y:S01]  /*bae0*/  FADD.FTZ R182, R182, R3 ;  /* 0x00000003b6b67221 */ /* 0x000fe20000010000 */
[----:B------:R-:W-:Y:S01]  /*baf0*/  FADD.FTZ R4, -R183, R0 ;  /* 0x00000000b7047221 */ /* 0x000fe20000010100 */
[----:B------:R-:W-:Y:S01]  /*bb00*/  FMUL.FTZ R0, R210, UR45 ;  /* 0x0000002dd2007c20 */ /* 0x000fe20008410000 */
[----:B------:R-:W-:Y:S01]  /*bb10*/  FMUL.FTZ R3, R185, R80 ;  /* 0x00000050b9037220 */ /* 0x000fe20000410000 */
[----:B------:R3:W-:Y:S01]  /*bb20*/  STS [R10+0x10c0], R110 ;  /* 0x0010c06e0a007388 */ /* 0x0007e20000000800 */
[-C--:B--2---:R-:W-:Y:S01]  /*bb30*/  FMUL.FTZ R6, R4, R81.reuse ;  /* 0x0000005104067220 */ /* 0x084fe20000410000 */
[----:B0-----:R-:W-:Y:S01]  /*bb40*/  FFMA.FTZ R7, R223, UR44, R0 ;  /* 0x0000002cdf077c23 */ /* 0x001fe20008010000 */
[----:B------:R-:W-:Y:S01]  /*bb50*/  FMUL.FTZ R0, R182, R81 ;  /* 0x00000051b6007220 */ /* 0x000fe20000410000 */
[----:B-1----:R-:W-:Y:S01]  /*bb60*/  FMUL.FTZ R5, R122, R3 ;  /* 0x000000037a057220 */ /* 0x002fe20000410000 */
[C---:B------:R-:W-:Y:S01]  /*bb70*/  FMUL.FTZ R8, R123.reuse, R6 ;  /* 0x000000067b087220 */ /* 0x040fe20000410000 */
[----:B------:R-:W-:Y:S01]  /*bb80*/  FFMA.FTZ R69, -R12, R7, -RZ ;  /* 0x000000070c457223 */ /* 0x000fe200000109ff */
[-C--:B------:R-:W-:Y:S01]  /*bb90*/  FMUL.FTZ R7, R122, R65.reuse ;  /* 0x000000417a077220 */ /* 0x080fe20000410000 */
[-C--:B------:R-:W-:Y:S01]  /*bba0*/  FMUL.FTZ R64, R123, R0.reuse ;  /* 0x000000007b407220 */ /* 0x080fe20000410000 */
[C---:B------:R-:W-:Y:S01]  /*bbb0*/  FFMA.FTZ R8, R221.reuse, R0, R8 ;  /* 0x00000000dd087223 */ /* 0x040fe20000010008 */
[C---:B------:R-:W-:Y:S01]  /*bbc0*/  FFMA.FTZ R5, R224.reuse, R65, R5 ;  /* 0x00000041e0057223 */ /* 0x040fe20000010005 */
[----:B------:R-:W-:Y:S01]  /*bbd0*/  FFMA.FTZ R7, R224, R3, -R7 ;  /* 0x00000003e0077223 */ /* 0x000fe20000010807 */
[----:B------:R-:W-:Y:S01]  /*bbe0*/  FFMA.FTZ R64, R221, R6, -R64 ;  /* 0x00000006dd407223 */ /* 0x000fe20000010840 */
[----:B------:R-:W-:Y:S01]  /*bbf0*/  FADD.FTZ R8, RZ, R8 ;  /* 0x00000008ff087221 */ /* 0x000fe20000010000 */
[-C--:B------:R-:W-:Y:S01]  /*bc00*/  FMUL.FTZ R3, R2, R79.reuse ;  /* 0x0000004f02037220 */ /* 0x080fe20000410000 */
[----:B----4-:R-:W-:Y:S01]  /*bc10*/  FMUL.FTZ R68, R186, R79 ;  /* 0x0000004fba447220 */ /* 0x010fe20000410000 */
[----:B-----5:R-:W-:Y:S01]  /*bc20*/  FMUL.FTZ R70, R189, R78 ;  /* 0x0000004ebd467220 */ /* 0x020fe20000410000 */
[----:B------:R-:W-:Y:S01]  /*bc30*/  FADD.FTZ R5, R8, R5 ;  /* 0x0000000508057221 */ /* 0x000fe20000010000 */
[----:B---3--:R-:W-:Y:S01]  /*bc40*/  FMUL.FTZ R110, R219, R66 ;  /* 0x00000042db6e7220 */ /* 0x008fe20000410000 */
[CC--:B------:R-:W-:Y:S01]  /*bc50*/  FMUL.FTZ R6, R220.reuse, R3.reuse ;  /* 0x00000003dc067220 */ /* 0x0c0fe20000410000 */
[----:B------:R-:W-:Y:S01]  /*bc60*/  FMUL.FTZ R8, R220, R68 ;  /* 0x00000044dc087220 */ /* 0x000fe20000410000 */
[----:B------:R-:W-:Y:S01]  /*bc70*/  FADD.FTZ R64, RZ, R64 ;  /* 0x00000040ff407221 */ /* 0x000fe20000010000 */
[----:B------:R-:W-:Y:S01]  /*bc80*/  FFMA.FTZ R110, R67, R70, -R110 ;  /* 0x00000046436e7223 */ /* 0x000fe2000001086e */
[C---:B------:R-:W-:Y:S01]  /*bc90*/  FFMA.FTZ R6, R225.reuse, R68, R6 ;  /* 0x00000044e1067223 */ /* 0x040fe20000010006 */
[----:B------:R-:W-:Y:S01]  /*bca0*/  FFMA.FTZ R8, R225, R3, -R8 ;  /* 0x00000003e1087223 */ /* 0x000fe20000010808 */
[----:B------:R-:W-:Y:S01]  /*bcb0*/  FADD.FTZ R7, R64, R7 ;  /* 0x0000000740077221 */ /* 0x000fe20000010000 */
[----:B------:R-:W-:Y:S01]  /*bcc0*/  FMUL.FTZ R70, R219, R70 ;  /* 0x00000046db467220 */ /* 0x000fe20000410000 */
[----:B------:R-:W-:Y:S01]  /*bcd0*/  FADD.FTZ R5, R5, R6 ;  /* 0x0000000605057221 */ /* 0x000fe20000010000 */
[----:B------:R-:W-:-:S02]  /*bce0*/  HADD2.F32 R64, -RZ, R92.H0_H0 ;  /* 0x2000005cff407230 */ /* 0x000fc40000004100 */
[----:B------:R-:W-:Y:S01]  /*bcf0*/  FADD.FTZ R7, R7, R8 ;  /* 0x0000000807077221 */ /* 0x000fe20000010000 */
[----:B------:R-:W-:Y:S01]  /*bd00*/  FFMA.FTZ R70, R67, R66, R70 ;  /* 0x0000004243467223 */ /* 0x000fe20000010046 */
[-C--:B------:R-:W-:Y:S01]  /*bd10*/  FMUL.FTZ R8, R190, R77.reuse ;  /* 0x0000004dbe087220 */ /* 0x080fe20000410000 */
[----:B------:R-:W-:Y:S01]  /*bd20*/  FMUL.FTZ R3, R60, R77 ;  /* 0x0000004d3c037220 */ /* 0x000fe20000410000 */
[----:B------:R0:W-:Y:S01]  /*bd30*/  STS [R10+0x10b0], R114 ;  /* 0x0010b0720a007388 */ /* 0x0001e20000000800 */
[----:B------:R-:W-:Y:S01]  /*bd40*/  FADD.FTZ R5, R5, R70 ;  /* 0x0000004605057221 */ /* 0x000fe20000010000 */
[----:B------:R-:W-:Y:S01]  /*bd50*/  FMUL.FTZ R6, R218, R8 ;  /* 0x00000008da067220 */ /* 0x000fe20000410000 */
[-C--:B------:R-:W-:Y:S01]  /*bd60*/  FMUL.FTZ R70, R121, R76.reuse ;  /* 0x0000004c79467220 */ /* 0x080fe20000410000 */
[----:B------:R1:W-:Y:S01]  /*bd70*/  STS [R10+0x10dc], R118 ;  /* 0x0010dc760a007388 */ /* 0x0003e20000000800 */
[-C--:B------:R-:W-:Y:S01]  /*bd80*/  FFMA.FTZ R229, R64, -R76.reuse, R229 ;  /* 0x8000004c40e57223 */ /* 0x080fe200000100e5 */
[----:B------:R-:W-:Y:S01]  /*bd90*/  FADD.FTZ R7, R7, R110 ;  /* 0x0000006e07077221 */ /* 0x000fe20000010000 */
[----:B------:R-:W-:Y:S01]  /*bda0*/  HADD2.F32 R110, -RZ, R90.H0_H0 ;  /* 0x2000005aff6e7230 */ /* 0x000fe20000004100 */
[----:B------:R2:W-:Y:S01]  /*bdb0*/  STS [R10+0x10e4], R112 ;  /* 0x0010e4700a007388 */ /* 0x0005e20000000800 */
[----:B------:R-:W-:Y:S01]  /*bdc0*/  FMUL.FTZ R136, R214, R137 ;  /* 0x00000089d6887220 */ /* 0x000fe20000410000 */
[----:B0-----:R-:W-:Y:S01]  /*bdd0*/  FMUL.FTZ R114, R147, R76 ;  /* 0x0000004c93727220 */ /* 0x001fe20000410000 */
[----:B------:R-:W-:Y:S01]  /*bde0*/  FMUL.FTZ R140, R125, UR57 ;  /* 0x000000397d8c7c20 */ /* 0x000fe20008410000 */
[----:B------:R0:W-:Y:S01]  /*bdf0*/  STS [R10+0x10b4], R71 ;  /* 0x0010b4470a007388 */ /* 0x0001e20000000800 */
[----:B------:R-:W-:Y:S01]  /*be00*/  FFMA.FTZ R157, R233, R195, -R136 ;  /* 0x000000c3e99d7223 */ /* 0x000fe20000010888 */
[----:B-1----:R-:W-:Y:S01]  /*be10*/  FMUL.FTZ R118, R217, R70 ;  /* 0x00000046d9767220 */ /* 0x002fe20000410000 */
[----:B------:R-:W-:Y:S01]  /*be20*/  FMUL.FTZ R136, R153, UR57 ;  /* 0x0000003999887c20 */ /* 0x000fe20008410000 */
[----:B------:R1:W-:Y:S01]  /*be30*/  STS [R10+0x10f4], R69 ;  /* 0x0010f4450a007388 */ /* 0x0003e20000000800 */
[----:B------:R-:W-:Y:S01]  /*be40*/  FFMA.FTZ R139, R127, UR58, -R142 ;  /* 0x0000003a7f8b7c23 */ /* 0x000fe2000801088e */
[-C--:B--2---:R-:W-:Y:S01]  /*be50*/  FFMA.FTZ R112, R227, R3.reuse, -R6 ;  /* 0x00000003e3707223 */ /* 0x084fe20000010806 */
[----:B------:R-:W-:Y:S01]  /*be60*/  FMUL.FTZ R6, R218, R3 ;  /* 0x00000003da067220 */ /* 0x000fe20000410000 */
[-C--:B------:R-:W-:Y:S01]  /*be70*/  FFMA.FTZ R118, R229, R114.reuse, -R118 ;  /* 0x00000072e5767223 */ /* 0x080fe20000010876 */
[----:B------:R-:W-:Y:S01]  /*be80*/  FMUL.FTZ R114, R217, R114 ;  /* 0x00000072d9727220 */ /* 0x000fe20000410000 */
[----:B0-----:R-:W-:-:S02]  /*be90*/  HADD2.F32 R71, -RZ, R91.H0_H0 ;  /* 0x2000005bff477230 */ /* 0x001fc40000004100 */
[----:B------:R-:W-:Y:S01]  /*bea0*/  FFMA.FTZ R6, R227, R8, R6 ;  /* 0x00000008e3067223 */ /* 0x000fe20000010006 */
[----:B------:R0:W-:Y:S01]  /*beb0*/  STS [R10+0x10b8], R109 ;  /* 0x0010b86d0a007388 */ /* 0x0001e20000000800 */
[----:B------:R-:W-:Y:S01]  /*bec0*/  FFMA.FTZ R114, R229, R70, R114 ;  /* 0x00000046e5727223 */ /* 0x000fe20000010072 */
[-C--:B-1----:R-:W-:Y:S01]  /*bed0*/  FMUL.FTZ R69, R151, R74.reuse ;  /* 0x0000004a97457220 */ /* 0x082fe20000410000 */
[----:B------:R-:W-:Y:S01]  /*bee0*/  FADD.FTZ R5, R5, R6 ;  /* 0x0000000605057221 */ /* 0x000fe20000010000 */
[-C--:B------:R-:W-:Y:S01]  /*bef0*/  FFMA.FTZ R230, R71, -R74.reuse, R230 ;  /* 0x8000004a47e67223 */ /* 0x080fe200000100e6 */
[----:B------:R-:W-:Y:S01]  /*bf00*/  FMUL.FTZ R3, R127, R74 ;  /* 0x0000004a7f037220 */ /* 0x000fe20000410000 */
[----:B------:R-:W-:Y:S01]  /*bf10*/  FADD.FTZ R7, R7, R112 ;  /* 0x0000007007077221 */ /* 0x000fe20000010000 */
[----:B------:R-:W-:Y:S01]  /*bf20*/  FADD.FTZ R5, R5, R114 ;  /* 0x0000007205057221 */ /* 0x000fe20000010000 */
[----:B------:R1:W-:Y:S01]  /*bf30*/  STS [R10+0x10c8], R111 ;  /* 0x0010c86f0a007388 */ /* 0x0003e20000000800 */
[-C--:B------:R-:W-:Y:S01]  /*bf40*/  FFMA.FTZ R112, R110, -R72.reuse, R231 ;  /* 0x800000486e707223 */ /* 0x080fe200000100e7 */
[----:B0-----:R-:W-:Y:S01]  /*bf50*/  FMUL.FTZ R109, R216, R69 ;  /* 0x00000045d86d7220 */ /* 0x001fe20000410000 */
[----:B------:R-:W-:Y:S01]  /*bf60*/  FADD.FTZ R7, R7, R118 ;  /* 0x0000007607077221 */ /* 0x000fe20000010000 */
[----:B------:R-:W-:Y:S01]  /*bf70*/  STS [R10+0x10d0], R113 ;  /* 0x0010d0710a007388 */ /* 0x000fe20000000800 */
[----:B------:R-:W-:Y:S01]  /*bf80*/  FMUL.FTZ R142, R147, UR57 ;  /* 0x00000039938e7c20 */ /* 0x000fe20008410000 */
[-C--:B------:R-:W-:Y:S01]  /*bf90*/  FFMA.FTZ R114, R230, R3.reuse, -R109 ;  /* 0x00000003e6727223 */ /* 0x080fe2000001086d */
[----:B------:R-:W-:Y:S01]  /*bfa0*/  FMUL.FTZ R3, R216, R3 ;  /* 0x00000003d8037220 */ /* 0x000fe20000410000 */
[-C--:B------:R-:W-:Y:S01]  /*bfb0*/  FMUL.FTZ R109, R153, R72.reuse ;  /* 0x00000048996d7220 */ /* 0x080fe20000410000 */
[----:B------:R0:W-:Y:S01]  /*bfc0*/  STS [R10+0x10fc], R116 ;  /* 0x0010fc740a007388 */ /* 0x0001e20000000800 */
[----:B------:R-:W-:Y:S01]  /*bfd0*/  FADD.FTZ R7, R7, R114 ;  /* 0x0000007207077221 */ /* 0x000fe20000010000 */
[----:B------:R-:W-:Y:S01]  /*bfe0*/  FFMA.FTZ R6, R230, R69, R3 ;  /* 0x00000045e6067223 */ /* 0x000fe20000010003 */
[----:B------:R-:W-:Y:S01]  /*bff0*/  FMUL.FTZ R3, R125, R72 ;  /* 0x000000487d037220 */ /* 0x000fe20000410000 */
[----:B-1----:R-:W-:Y:S01]  /*c000*/  FMUL.FTZ R111, R215, R109 ;  /* 0x0000006dd76f7220 */ /* 0x002fe20000410000 */
[----:B------:R-:W-:Y:S01]  /*c010*/  FMUL.FTZ R114, R9, R58 ;  /* 0x0000003a09727220 */ /* 0x000fe20000410000 */
[----:B------:R-:W-:Y:S01]  /*c020*/  FADD.FTZ R5, R5, R6 ;  /* 0x0000000605057221 */ /* 0x000fe20000010000 */
[----:B------:R1:W-:Y:S01]  /*c030*/  STS [R10+0x10f8], R115 ;  /* 0x0010f8730a007388 */ /* 0x0003e20000000800 */
[-C--:B------:R-:W-:Y:S01]  /*c040*/  FFMA.FTZ R118, R112, R3.reuse, -R111 ;  /* 0x0000000370767223 */ /* 0x080fe2000001086f */
[----:B------:R-:W-:Y:S01]  /*c050*/  FMUL.FTZ R3, R215, R3 ;  /* 0x00000003d7037220 */ /* 0x000fe20000410000 */
[----:B------:R-:W-:-:S02]  /*c060*/  HADD2.F32 R111, -RZ, R89.H0_H0 ;  /* 0x20000059ff6f7230 */ /* 0x000fc40000004100 */
[----:B0-----:R-:W-:Y:S01]  /*c070*/  FMUL.FTZ R116, R62, UR57 ;  /* 0x000000393e747c20 */ /* 0x001fe20008410000 */
[----:B------:R-:W-:Y:S01]  /*c080*/  FADD.FTZ R118, R7, R118 ;  /* 0x0000007607767221 */ /* 0x000fe20000010000 */
[----:B------:R-:W-:Y:S01]  /*c090*/  FFMA.FTZ R6, R112, R109, R3 ;  /* 0x0000006d70067223 */ /* 0x000fe20000010003 */
[----:B------:R-:W-:Y:S01]  /*c0a0*/  FMUL.FTZ R3, R213, R114 ;  /* 0x00000072d5037220 */ /* 0x000fe20000410000 */
[----:B------:R-:W-:Y:S01]  /*c0b0*/  FFMA.FTZ R113, R111, -R58, R232 ;  /* 0x8000003a6f717223 */ /* 0x000fe200000100e8 */
[----:B------:R-:W-:Y:S01]  /*c0c0*/  FFMA.FTZ R131, R141, UR58, -R116 ;  /* 0x0000003a8d837c23 */ /* 0x000fe20008010874 */
[----:B------:R-:W-:Y:S01]  /*c0d0*/  FADD.FTZ R5, R5, R6 ;  /* 0x0000000605057221 */ /* 0x000fe20000010000 */
[----:B-1----:R-:W-:Y:S01]  /*c0e0*/  FFMA.FTZ R115, R197, UR58, -R130 ;  /* 0x0000003ac5737c23 */ /* 0x002fe20008010882 */
[C---:B------:R-:W-:Y:S01]  /*c0f0*/  FFMA.FTZ R3, R113.reuse, R120, -R3 ;  /* 0x0000007871037223 */ /* 0x040fe20000010803 */
[----:B------:R-:W-:Y:S01]  /*c100*/  FFMA.FTZ R124, R113, R114, R124 ;  /* 0x00000072717c7223 */ /* 0x000fe2000001007c */
[----:B------:R-:W-:Y:S01]  /*c110*/  STS [R10+0x108c], R159 ;  /* 0x00108c9f0a007388 */ /* 0x000fe20000000800 */
[----:B------:R-:W-:Y:S01]  /*c120*/  FFMA.FTZ R136, R125, UR58, -R136 ;  /* 0x0000003a7d887c23 */ /* 0x000fe20008010888 */
[----:B------:R-:W-:Y:S01]  /*c130*/  FADD.FTZ R154, R118, R3 ;  /* 0x00000003769a7221 */ /* 0x000fe20000010000 */
[----:B------:R-:W-:Y:S01]  /*c140*/  FMUL.FTZ R3, R207, UR57 ;  /* 0x00000039cf037c20 */ /* 0x000fe20008410000 */
[----:B------:R-:W-:Y:S01]  /*c150*/  FADD.FTZ R7, R5, R124 ;  /* 0x0000007c05077221 */ /* 0x000fe20000010000 */
[----:B------:R-:W-:Y:S01]  /*c160*/  MOV R5, UR54 ;  /* 0x0000003600057c02 */ /* 0x000fe20008000f00 */
[----:B------:R-:W-:Y:S01]  /*c170*/  STS [R10+0x10bc], R156 ;  /* 0x0010bc9c0a007388 */ /* 0x000fe20000000800 */
[----:B------:R-:W-:Y:S01]  /*c180*/  FFMA.FTZ R126, R206, UR58, R3 ;  /* 0x0000003ace7e7c23 */ /* 0x000fe20008010003 */
[----:B------:R-:W-:Y:S01]  /*c190*/  FMUL.FTZ R3, R141, UR57 ;  /* 0x000000398d037c20 */ /* 0x000fe20008410000 */
[----:B------:R-:W-:Y:S01]  /*c1a0*/  LEA R6, R5, -R96, 0x1 ;  /* 0x8000006005067211 */ /* 0x000fe200078e08ff */
[----:B------:R-:W-:Y:S01]  /*c1b0*/  STS [R10+0x10d8], R117 ;  /* 0x0010d8750a007388 */ /* 0x000fe20000000800 */
[----:B------:R-:W-:Y:S01]  /*c1c0*/  FFMA.FTZ R125, R153, UR58, R140 ;  /* 0x0000003a997d7c23 */ /* 0x000fe2000801008c */
[----:B------:R-:W-:Y:S01]  /*c1d0*/  FFMA.FTZ R124, R62, UR58, R3 ;  /* 0x0000003a3e7c7c23 */ /* 0x000fe20008010003 */
[----:B------:R-:W-:Y:S01]  /*c1e0*/  FMUL.FTZ R3, R199, UR57 ;  /* 0x00000039c7037c20 */ /* 0x000fe20008410000 */
[----:B------:R-:W-:Y:S01]  /*c1f0*/  STS [R10+0x10e0], R119 ;  /* 0x0010e0770a007388 */ /* 0x000fe20000000800 */
[----:B------:R-:W-:Y:S01]  /*c200*/  ISETP.GE.AND P1, PT, R6, 0x1, PT ;  /* 0x000000010600780c */ /* 0x000fe20003f26270 */
[----:B------:R-:W-:Y:S01]  /*c210*/  FMUL.FTZ R140, R121, UR57 ;  /* 0x00000039798c7c20 */ /* 0x000fe20008410000 */
[----:B------:R-:W-:Y:S01]  /*c220*/  FFMA.FTZ R116, R198, UR58, R3 ;  /* 0x0000003ac6747c23 */ /* 0x000fe20008010003 */
[----:B------:R-:W-:Y:S01]  /*c230*/  FMUL.FTZ R3, R197, UR57 ;  /* 0x00000039c5037c20 */ /* 0x000fe20008410000 */
[----:B------:R0:W-:Y:S01]  /*c240*/  STS [R10+0x10e8], R143 ;  /* 0x0010e88f0a007388 */ /* 0x0001e20000000800 */
[----:B------:R-:W-:Y:S01]  /*c250*/  FMUL.FTZ R146, R63, UR57 ;  /* 0x000000393f927c20 */ /* 0x000fe20008410000 */
[-C--:B------:R-:W-:Y:S01]  /*c260*/  FMUL.FTZ R197, R197, R54.reuse ;  /* 0x00000036c5c57220 */ /* 0x080fe20000410000 */
[----:B------:R-:W-:Y:S01]  /*c270*/  FFMA.FTZ R130, R196, UR58, R3 ;  /* 0x0000003ac4827c23 */ /* 0x000fe20008010003 */
[----:B------:R1:W-:Y:S01]  /*c280*/  STS [R10+0x10ec], R145 ;  /* 0x0010ec910a007388 */ /* 0x0003e20000000800 */
[----:B------:R-:W-:Y:S01]  /*c290*/  FMUL.FTZ R3, R190, UR57 ;  /* 0x00000039be037c20 */ /* 0x000fe20008410000 */
[----:B------:R-:W-:Y:S01]  /*c2a0*/  FFMA.FTZ R140, R147, UR58, -R140 ;  /* 0x0000003a938c7c23 */ /* 0x000fe2000801088c */
[----:B------:R-:W-:Y:S01]  /*c2b0*/  FFMA.FTZ R147, R185, UR58, -R146 ;  /* 0x0000003ab9937c23 */ /* 0x000fe20008010892 */
[----:B------:R-:W-:Y:S01]  /*c2c0*/  FMUL.FTZ R5, R2, UR57 ;  /* 0x0000003902057c20 */ /* 0x000fe20008410000 */
[C---:B------:R-:W-:Y:S01]  /*c2d0*/  FFMA.FTZ R127, R60.reuse, UR58, -R3 ;  /* 0x0000003a3c7f7c23 */ /* 0x040fe20008010803 */
[----:B------:R-:W-:Y:S01]  /*c2e0*/  FMUL.FTZ R3, R60, UR57 ;  /* 0x000000393c037c20 */ /* 0x000fe20008410000 */
[----:B------:R-:W-:Y:S01]  /*c2f0*/  FFMA.FTZ R60, R121, UR58, R142 ;  /* 0x0000003a793c7c23 */ /* 0x000fe2000801008e */
[----:B0-----:R-:W-:Y:S01]  /*c300*/  FFMA.FTZ R143, R151, UR58, R144 ;  /* 0x0000003a978f7c23 */ /* 0x001fe20008010090 */
[----:B------:R-:W-:Y:S01]  /*c310*/  FMUL.FTZ R128, R206, UR57 ;  /* 0x00000039ce807c20 */ /* 0x000fe20008410000 */
[----:B-1----:R-:W-:Y:S01]  /*c320*/  FMUL.FTZ R10, R202, UR57 ;  /* 0x00000039ca0a7c20 */ /* 0x002fe20008410000 */
[----:B------:R-:W-:Y:S01]  /*c330*/  FFMA.FTZ R142, R190, UR58, R3 ;  /* 0x0000003abe8e7c23 */ /* 0x000fe20008010003 */
[----:B------:R-:W-:Y:S01]  /*c340*/  FMUL.FTZ R145, R186, UR57 ;  /* 0x00000039ba917c20 */ /* 0x000fe20008410000 */
[----:B------:R-:W-:Y:S01]  /*c350*/  FMUL.FTZ R3, R182, UR57 ;  /* 0x00000039b6037c20 */ /* 0x000fe20008410000 */
[C---:B------:R-:W-:Y:S01]  /*c360*/  FFMA.FTZ R129, R203.reuse, UR58, -R10 ;  /* 0x0000003acb817c23 */ /* 0x040fe2000801080a */
[----:B------:R-:W-:Y:S01]  /*c370*/  FMUL.FTZ R10, R196, R54 ;  /* 0x00000036c40a7220 */ /* 0x000fe20000410000 */
[----:B------:R-:W-:Y:S01]  /*c380*/  FFMA.FTZ R145, R2, UR58, -R145 ;  /* 0x0000003a02917c23 */ /* 0x000fe20008010891 */
[----:B------:R-:W-:Y:S01]  /*c390*/  FFMA.FTZ R146, R4, UR58, -R3 ;  /* 0x0000003a04927c23 */ /* 0x000fe20008010803 */
[----:B------:R-:W-:Y:S01]  /*c3a0*/  FMUL.FTZ R119, R203, UR57 ;  /* 0x00000039cb777c20 */ /* 0x000fe20008410000 */
[----:B------:R-:W-:Y:S01]  /*c3b0*/  FMUL.FTZ R138, R212, R10 ;  /* 0x0000000ad48a7220 */ /* 0x000fe20000410000 */
[----:B------:R-:W-:Y:S01]  /*c3c0*/  FMUL.FTZ R120, R200, UR57 ;  /* 0x00000039c8787c20 */ /* 0x000fe20008410000 */
[----:B------:R-:W-:Y:S01]  /*c3d0*/  FMUL.FTZ R117, R201, UR57 ;  /* 0x00000039c9757c20 */ /* 0x000fe20008410000 */
[----:B------:R-:W-:Y:S01]  /*c3e0*/  FMUL.FTZ R118, R198, UR57 ;  /* 0x00000039c6767c20 */ /* 0x000fe20008410000 */
[----:B------:R-:W-:Y:S01]  /*c3f0*/  FFMA.FTZ R155, R133, R197, -R138 ;  /* 0x000000c5859b7223 */ /* 0x000fe2000001088a */
[----:B------:R-:W-:Y:S01]  /*c400*/  FMUL.FTZ R132, R9, UR57 ;  /* 0x0000003909847c20 */ /* 0x000fe20008410000 */
[----:B------:R-:W-:Y:S01]  /*c410*/  FMUL.FTZ R156, R214, R195 ;  /* 0x000000c3d69c7220 */ /* 0x000fe20000410000 */
[----:B------:R-:W-:Y:S01]  /*c420*/  FMUL.FTZ R138, R193, UR57 ;  /* 0x00000039c18a7c20 */ /* 0x000fe20008410000 */
[----:B------:R-:W-:Y:S01]  /*c430*/  FMUL.FTZ R144, R61, UR57 ;  /* 0x000000393d907c20 */ /* 0x000fe20008410000 */
[----:B------:R-:W-:Y:S01]  /*c440*/  FMUL.FTZ R152, R189, UR57 ;  /* 0x00000039bd987c20 */ /* 0x000fe20008410000 */
[----:B------:R-:W-:Y:S01]  /*c450*/  FMUL.FTZ R2, R185, UR57 ;  /* 0x00000039b9027c20 */ /* 0x000fe20008410000 */
[----:B------:R-:W-:Y:S01]  /*c460*/  FMUL.FTZ R3, R4, UR57 ;  /* 0x0000003904037c20 */ /* 0x000fe20008410000 */
[----:B------:R-:W-:Y:S01]  /*c470*/  FFMA.FTZ R178, R178, R210, R179 ;  /* 0x000000d2b2b27223 */ /* 0x000fe200000100b3 */
[----:B------:R-:W-:Y:S01]  /*c480*/  FFMA.FTZ R128, R207, UR58, -R128 ;  /* 0x0000003acf807c23 */ /* 0x000fe20008010880 */
[----:B------:R-:W-:Y:S01]  /*c490*/  FFMA.FTZ R119, R202, UR58, R119 ;  /* 0x0000003aca777c23 */ /* 0x000fe20008010077 */
[----:B------:R-:W-:Y:S01]  /*c4a0*/  FFMA.FTZ R120, R201, UR58, -R120 ;  /* 0x0000003ac9787c23 */ /* 0x000fe20008010878 */
[----:B------:R-:W-:Y:S01]  /*c4b0*/  FFMA.FTZ R117, R200, UR58, R117 ;  /* 0x0000003ac8757c23 */ /* 0x000fe20008010075 */
[----:B------:R-:W-:Y:S01]  /*c4c0*/  FFMA.FTZ R118, R199, UR58, -R118 ;  /* 0x0000003ac7767c23 */ /* 0x000fe20008010876 */
[----:B------:R-:W-:Y:S01]  /*c4d0*/  FFMA.FTZ R134, R13, UR58, R134 ;  /* 0x0000003a0d867c23 */ /* 0x000fe20008010086 */
[----:B------:R-:W-:Y:S01]  /*c4e0*/  FFMA.FTZ R132, R193, UR58, -R132 ;  /* 0x0000003ac1847c23 */ /* 0x000fe20008010884 */
[----:B------:R-:W-:Y:S01]  /*c4f0*/  FFMA.FTZ R156, R233, R137, R156 ;  /* 0x00000089e99c7223 */ /* 0x000fe2000001009c */
        /* <DEDUP_REMOVED lines=37> */
.L_x_7313:
[----:B------:R-:W-:Y:S05]  /*c750*/  BSYNC B0 ;  /* 0x0000000000007941 */ /* 0x000fea0003800000 */
.L_x_7312:
[----:B------:R-:W-:Y:S01]  /*c760*/  USHF.R.U32.HI UR44, URZ, 0x1, UR35 ;  /* 0x000000013f2c7899 */ /* 0x000fe20008011623 */
[----:B------:R-:W-:Y:S01]  /*c770*/  FMUL.FTZ R2, R212, R197 ;  /* 0x000000c5d4027220 */ /* 0x000fe20000410000 */
[----:B------:R-:W-:Y:S01]  /*c780*/  USHF.R.U64 UR57, UR34, 0x1, UR35 ;  /* 0x0000000122397899 */ /* 0x000fe20008001223 */
[----:B------:R-:W-:Y:S01]  /*c790*/  FFMA.FTZ R178, -R12, R178, R177 ;  /* 0x000000b20cb27223 */ /* 0x000fe200000101b1 */
[----:B------:R-:W-:Y:S01]  /*c7a0*/  UIMAD UR58, UR44, UR52, URZ ;  /* 0x000000342c3a72a4 */ /* 0x000fe2000f8e023f */
[----:B------:R-:W-:Y:S01]  /*c7b0*/  FADD.FTZ R154, R154, R157 ;  /* 0x0000009d9a9a7221 */ /* 0x000fe20000010000 */
[----:B------:R-:W-:Y:S01]  /*c7c0*/  UIMAD.WIDE.U32 UR44, UR57, UR52, URZ ;  /* 0x00000034392c72a5 */ /* 0x000fe2000f8e003f */
[----:B------:R-:W-:Y:S01]  /*c7d0*/  FMUL.FTZ R12, R198, R52 ;  /* 0x00000034c60c7220 */ /* 0x000fe20000410000 */
[----:B------:R-:W-:Y:S01]  /*c7e0*/  UIMAD UR58, UR55, UR57, UR58 ;  /* 0x00000039373a72a4 */ /* 0x000fe2000f8e023a */
[----:B------:R-:W-:Y:S01]  /*c7f0*/  FFMA.FTZ R2, R133, R10, R2 ;  /* 0x0000000a85027223 */ /* 0x000fe20000010002 */
[----:B------:R-:W-:Y:S01]  /*c800*/  UIMAD UR56, UR56, UR36, URZ ;  /* 0x00000024383872a4 */ /* 0x000fe2000f8e023f */
[----:B------:R-:W-:Y:S01]  /*c810*/  FADD.FTZ R7, R7, R156 ;  /* 0x0000009c07077221 */ /* 0x000fe20000010000 */
[----:B------:R-:W-:Y:S01]  /*c820*/  UIADD3 UR45, UR58, UR45, URZ ;  /* 0x0000002d3a2d7290 */ /* 0x000fe2000fffe03f */
[----:B------:R-:W-:Y:S01]  /*c830*/  FADD.FTZ R155, R154, R155 ;  /* 0x0000009b9a9b7221 */ /* 0x000fe20000010000 */
[----:B------:R-:W-:Y:S01]  /*c840*/  UIMAD UR55, UR51, UR37, UR56 ;  /* 0x00000025333772a4 */ /* 0x000fe2000f8e0238 */
[-C--:B------:R-:W-:Y:S01]  /*c850*/  FFMA.FTZ R235, R98, -R52.reuse, R235 ;  /* 0x8000003462eb7223 */ /* 0x080fe200000100eb */
[----:B------:R-:W-:Y:S01]  /*c860*/  UIMAD.WIDE.U32 UR44, UR51, UR36, UR44 ;  /* 0x00000024332c72a5 */ /* 0x000fe2000f8e002c */
[----:B0-----:R-:W-:Y:S01]  /*c870*/  FMUL.FTZ R4, R199, R52 ;  /* 0x00000034c7047220 */ /* 0x001fe20000410000 */
[----:B------:R-:W-:Y:S01]  /*c880*/  FMUL.FTZ R156, R211, R12 ;  /* 0x0000000cd39c7220 */ /* 0x000fe20000410000 */
[----:B------:R-:W-:Y:S01]  /*c890*/  FMUL.FTZ R154, R200, R50 ;  /* 0x00000032c89a7220 */ /* 0x000fe20000410000 */
[----:B------:R-:W-:Y:S01]  /*c8a0*/  UIADD3 UR55, UR55, UR45, URZ ;  /* 0x0000002d37377290 */ /* 0x000fe2000fffe03f */
[----:B------:R-:W-:Y:S01]  /*c8b0*/  FADD.FTZ R7, R7, R2 ;  /* 0x0000000207077221 */ /* 0x000fe20000010000 */
[----:B------:R-:W-:Y:S01]  /*c8c0*/  ULEA UR56, UP0, UR44, UR38, 0x3 ;  /* 0x000000262c387291 */ /* 0x000fe2000f80183f */
[----:B------:R-:W0:Y:S01]  /*c8d0*/  LDC.64 R2, c[0x0][0x380] ;  /* 0x0000e000ff027b82 */ /* 0x000e220000000a00 */
[----:B------:R-:W-:Y:S01]  /*c8e0*/  UIADD3 UR45, UR7, -UR14, URZ ;  /* 0x8000000e072d7290 */ /* 0x000fe2000fffe03f */
[----:B------:R-:W-:Y:S01]  /*c8f0*/  FFMA.FTZ R158, R235, R4, -R156 ;  /* 0x00000004eb9e7223 */ /* 0x000fe2000001089c */
[-C--:B------:R-:W-:Y:S01]  /*c900*/  FFMA.FTZ R236, R97, -R50.reuse, R236 ;  /* 0x8000003261ec7223 */ /* 0x080fe200000100ec */
[----:B------:R-:W-:Y:S01]  /*c910*/  FMUL.FTZ R201, R201, R50 ;  /* 0x00000032c9c97220 */ /* 0x000fe20000410000 */
[----:B------:R-:W-:Y:S01]  /*c920*/  FMUL.FTZ R5, R209, R154 ;  /* 0x0000009ad1057220 */ /* 0x000fe20000410000 */
[----:B------:R-:W-:Y:S01]  /*c930*/  FMUL.FTZ R156, R211, R4 ;  /* 0x00000004d39c7220 */ /* 0x000fe20000410000 */
[----:B------:R-:W-:Y:S01]  /*c940*/  ULEA.HI.X UR55, UR44, UR39, UR55, 0x3, UP0 ;  /* 0x000000272c377291 */ /* 0x000fe200080f1c37 */
[----:B------:R-:W-:Y:S01]  /*c950*/  LEA R4, P1, R96, UR56, 0x2 ;  /* 0x0000003860047c11 */ /* 0x000fe2000f8210ff */
[----:B------:R-:W-:Y:S01]  /*c960*/  UIMAD UR44, UR45, -0x800, URZ ;  /* 0xfffff8002d2c78a4 */ /* 0x000fe2000f8e023f */
[-C--:B------:R-:W-:Y:S01]  /*c970*/  FFMA.FTZ R157, R236, R201.reuse, -R5 ;  /* 0x000000c9ec9d7223 */ /* 0x080fe20000010805 */
[----:B------:R-:W-:Y:S01]  /*c980*/  FFMA.FTZ R156, R235, R12, R156 ;  /* 0x0000000ceb9c7223 */ /* 0x000fe2000001009c */
[----:B------:R-:W-:Y:S01]  /*c990*/  FMUL.FTZ R201, R209, R201 ;  /* 0x000000c9d1c97220 */ /* 0x000fe20000410000 */
[----:B------:R-:W-:Y:S01]  /*c9a0*/  LEA.HI.X R5, R96, UR55, RZ, 0x2, P1 ;  /* 0x0000003760057c11 */ /* 0x000fe200088f14ff */
[----:B------:R-:W-:Y:S01]  /*c9b0*/  FADD.FTZ R158, R155, R158 ;  /* 0x0000009e9b9e7221 */ /* 0x000fe20000010000 */
[----:B------:R-:W-:Y:S01]  /*c9c0*/  MOV R159, UR44 ;  /* 0x0000002c009f7c02 */ /* 0x000fe20008000f00 */
[----:B------:R-:W-:Y:S01]  /*c9d0*/  FADD.FTZ R7, R7, R156 ;  /* 0x0000009c07077221 */ /* 0x000fe20000010000 */
[----:B------:R-:W-:Y:S01]  /*c9e0*/  FFMA.FTZ R156, R236, R154, R201 ;  /* 0x0000009aec9c7223 */ /* 0x000fe200000100c9 */
[----:B------:R-:W-:Y:S01]  /*c9f0*/  FMUL.FTZ R155, R202, R47 ;  /* 0x0000002fca9b7220 */ /* 0x000fe20000410000 */
[----:B------:R-:W-:Y:S01]  /*ca00*/  FADD.FTZ R157, R158, R157 ;  /* 0x0000009d9e9d7221 */ /* 0x000fe20000010000 */
[----:B------:R-:W-:-:S04]  /*ca10*/  IMAD.WIDE R4, R159, 0x4, R4 ;  /* 0x000000049f047825 */ /* 0x000fc800078e0204 */
[----:B------:R-:W-:Y:S01]  /*ca20*/  FADD.FTZ R7, R7, R156 ;  /* 0x0000009c07077221 */ /* 0x000fe20000010000 */
[-C--:B------:R-:W-:Y:S01]  /*ca30*/  FFMA.FTZ R156, R106, -R47.reuse, R237 ;  /* 0x8000002f6a9c7223 */ /* 0x080fe200000100ed */
[----:B------:R-:W-:Y:S01]  /*ca40*/  FMUL.FTZ R203, R203, R47 ;  /* 0x0000002fcbcb7220 */ /* 0x000fe20000410000 */
[----:B------:R-:W-:Y:S01]  /*ca50*/  FMUL.FTZ R159, R208, R155 ;  /* 0x0000009bd09f7220 */ /* 0x000fe20000410000 */
[-C--:B------:R-:W-:Y:S01]  /*ca60*/  FMUL.FTZ R158, R62, R42.reuse ;  /* 0x0000002a3e9e7220 */ /* 0x080fe20000410000 */
[----:B------:R-:W-:Y:S01]  /*ca70*/  USHF.L.U64.HI UR45, UR5, 0x2, UR4 ;  /* 0x00000002052d7899 */ /* 0x000fe20008010204 */
[-C--:B------:R-:W-:Y:S01]  /*ca80*/  FFMA.FTZ R223, R107, -R42.reuse, R223 ;  /* 0x8000002a6bdf7223 */ /* 0x080fe200000100df */
[----:B------:R-:W-:Y:S01]  /*ca90*/  FMUL.FTZ R161, R141, R42 ;  /* 0x0000002a8da17220 */ /* 0x000fe20000410000 */
[-C--:B------:R-:W-:Y:S01]  /*caa0*/  FFMA.FTZ R162, R156, R203.reuse, -R159 ;  /* 0x000000cb9ca27223 */ /* 0x080fe2000001089f */
[----:B------:R-:W-:Y:S01]  /*cab0*/  FMUL.FTZ R164, R210, R158 ;  /* 0x0000009ed2a47220 */ /* 0x000fe20000410000 */
[----:B------:R-:W-:Y:S01]  /*cac0*/  USHF.L.U32 UR44, UR5, 0x2, URZ ;  /* 0x00000002052c7899 */ /* 0x000fe2000800063f */
[----:B------:R-:W-:Y:S01]  /*cad0*/  FMUL.FTZ R203, R208, R203 ;  /* 0x000000cbd0cb7220 */ /* 0x000fe20000410000 */
[----:B------:R-:W-:Y:S01]  /*cae0*/  FADD.FTZ R157, R157, R162 ;  /* 0x000000a29d9d7221 */ /* 0x000fe20000010000 */
[----:B------:R-:W-:Y:S01]  /*caf0*/  FFMA.FTZ R164, R223, R161, -R164 ;  /* 0x000000a1dfa47223 */ /* 0x000fe200000108a4 */
[----:B0-----:R-:W-:-:S02]  /*cb00*/  IMAD R166, R2, UR45, RZ ;  /* 0x0000002d02a67c24 */ /* 0x001fc4000f8e02ff */
[----:B------:R-:W-:Y:S01]  /*cb10*/  FMUL.FTZ R141, R206, R37 ;  /* 0x00000025ce8d7220 */ /* 0x000fe20000410000 */
[----:B------:R-:W-:-:S04]  /*cb20*/  IMAD.WIDE.U32 R4, R2, UR44, R4 ;  /* 0x0000002c02047c25 */ /* 0x000fc8000f8e0004 */
[----:B------:R-:W-:Y:S01]  /*cb30*/  FFMA.FTZ R162, R156, R155, R203 ;  /* 0x0000009b9ca27223 */ /* 0x000fe200000100cb */
[----:B------:R-:W-:Y:S01]  /*cb40*/  FADD.FTZ R164, R157, R164 ;  /* 0x000000a49da47221 */ /* 0x000fe20000010000 */
[----:B------:R-:W-:Y:S01]  /*cb50*/  FMUL.FTZ R2, R210, R161 ;  /* 0x000000a1d2027220 */ /* 0x000fe20000410000 */
[----:B------:R-:W-:Y:S01]  /*cb60*/  IMAD R159, R3, UR44, R166 ;  /* 0x0000002c039f7c24 */ /* 0x000fe2000f8e02a6 */
[----:B------:R-:W-:Y:S01]  /*cb70*/  IADD3 R157, R96, 0x40, RZ ;  /* 0x00000040609d7810 */ /* 0x000fe20007ffe0ff */
[-C--:B------:R-:W-:Y:S01]  /*cb80*/  FFMA.FTZ R222, R108, -R37.reuse, R222 ;  /* 0x800000256cde7223 */ /* 0x080fe200000100de */
[----:B------:R-:W-:Y:S01]  /*cb90*/  FMUL.FTZ R207, R207, R37 ;  /* 0x00000025cfcf7220 */ /* 0x000fe20000410000 */
[----:B------:R-:W-:Y:S01]  /*cba0*/  FMUL.FTZ R3, R239, R141 ;  /* 0x0000008def037220 */ /* 0x000fe20000410000 */
[----:B------:R-:W-:Y:S01]  /*cbb0*/  FADD.FTZ R7, R7, R162 ;  /* 0x000000a207077221 */ /* 0x000fe20000010000 */
[----:B------:R-:W-:Y:S01]  /*cbc0*/  FFMA.FTZ R2, R223, R158, R2 ;  /* 0x0000009edf027223 */ /* 0x000fe20000010002 */
[----:B------:R-:W-:Y:S01]  /*cbd0*/  LEA.HI.SX32 R157, R157, R96, 0x1b ;  /* 0x000000609d9d7211 */ /* 0x000fe200078fdaff */
[----:B------:R-:W-:Y:S01]  /*cbe0*/  FFMA.FTZ R161, R222, R207, -R3 ;  /* 0x000000cfdea17223 */ /* 0x000fe20000010803 */
[----:B------:R-:W-:Y:S01]  /*cbf0*/  IADD3 R3, R5, R159, RZ ;  /* 0x0000009f05037210 */ /* 0x000fe20007ffe0ff */
[----:B------:R-:W-:Y:S01]  /*cc00*/  FADD.FTZ R5, R7, R2 ;  /* 0x0000000207057221 */ /* 0x000fe20000010000 */
[----:B------:R-:W-:Y:S01]  /*cc10*/  LEA R7, R157, R94, 0x2 ;  /* 0x0000005e9d077211 */ /* 0x000fe200078e10ff */
[----:B------:R-:W-:Y:S01]  /*cc20*/  BSSY B0, `(.L_x_7314) ;  /* 0x000000b000007945 */ /* 0x000fe20003800000 */
[----:B------:R-:W-:Y:S01]  /*cc30*/  ISETP.GE.AND P1, PT, R6, 0x41, PT ;  /* 0x000000410600780c */ /* 0x000fe20003f26270 */
[----:B------:R-:W-:Y:S01]  /*cc40*/  FADD.FTZ R157, R164, R161 ;  /* 0x000000a1a49d7221 */ /* 0x000fe20000010000 */
[----:B------:R-:W-:Y:S01]  /*cc50*/  FADD.FTZ R11, R11, R160 ;  /* 0x000000a00b0b7221 */ /* 0x000fe20000010000 */
[----:B------:R-:W-:Y:S01]  /*cc60*/  FADD.FTZ R178, R178, -R181 ;  /* 0x800000b5b2b27221 */ /* 0x000fe20000010000 */
[----:B------:R-:W0:Y:S01]  /*cc70*/  LDS R7, [R7+0x1180] ;  /* 0x0011800007077984 */ /* 0x000e220000000800 */
[----:B------:R-:W-:-:S02]  /*cc80*/  MOV R2, R4 ;  /* 0x0000000400027202 */ /* 0x000fc40000000f00 */
[C---:B------:R-:W-:Y:S02]  /*cc90*/  IADD3 R159, R96.reuse, 0x80, RZ ;  /* 0x00000080609f7810 */ /* 0x040fe40007ffe0ff */
[----:B------:R-:W-:-:S04]  /*cca0*/  IADD3 R161, R96, 0xc0, RZ ;  /* 0x000000c060a17810 */ /* 0x000fc80007ffe0ff */
[----:B------:R-:W-:Y:S05]  /*ccb0*/  @!P1 BRA `(.L_x_7315) ;  /* 0x0000000000049947 */ /* 0x000fea0003800000 */
[----:B0-----:R1:W-:Y:S02]  /*ccc0*/  REDG.E.ADD.F32.FTZ.RN.STRONG.GPU desc[UR20][R2.64+-0x1f00], R7 ;  /* 0xffe10007020079a6 */ /* 0x0013e4000c10f394 */
.L_x_7315:
[----:B------:R-:W-:Y:S05]  /*ccd0*/  BSYNC B0 ;  /* 0x0000000000007941 */ /* 0x000fea0003800000 */
.L_x_7314:
        /* <DEDUP_REMOVED lines=17> */
.L_x_7317:
[----:B------:R-:W-:Y:S05]  /*cdf0*/  BSYNC B0 ;  /* 0x0000000000007941 */ /* 0x000fea0003800000 */
.L_x_7316:
[----:B01----:R0:W1:Y:S01]  /*ce00*/  LDS R7, [R161+0x1380] ;  /* 0x00138000a1077984 */ /* 0x0030620000000800 */
[----:B------:R-:W-:Y:S01]  /*ce10*/  BSSY B0, `(.L_x_7318) ;  /* 0x0000006000007945 */ /* 0x000fe20003800000 */
[----:B------:R-:W-:Y:S02]  /*ce20*/  IADD3 R159, R96, 0x180, RZ ;  /* 0x00000180609f7810 */ /* 0x000fe40007ffe0ff */
[----:B------:R-:W-:Y:S02]  /*ce30*/  LEA.HI.SX32 R165, R165, R96, 0x1b ;  /* 0x00000060a5a57211 */ /* 0x000fe400078fdaff */
[----:B------:R-:W-:Y:S01]  /*ce40*/  LEA R163, R163, R94, 0x2 ;  /* 0x0000005ea3a37211 */ /* 0x000fe200078e10ff */
[----:B------:R-:W-:Y:S06]  /*ce50*/  @!P1 BRA `(.L_x_7319) ;  /* 0x0000000000049947 */ /* 0x000fec0003800000 */
[----:B-1----:R2:W-:Y:S02]  /*ce60*/  REDG.E.ADD.F32.FTZ.RN.STRONG.GPU desc[UR20][R2.64+-0x1d00], R7 ;  /* 0xffe30007020079a6 */ /* 0x0025e4000c10f394 */
.L_x_7319:
[----:B------:R-:W-:Y:S05]  /*ce70*/  BSYNC B0 ;  /* 0x0000000000007941 */ /* 0x000fea0003800000 */
.L_x_7318:
[----:B-12---:R1:W2:Y:S01]  /*ce80*/  LDS R7, [R163+0x1480] ;  /* 0x00148000a3077984 */ /* 0x0062a20000000800 */
[----:B------:R-:W-:Y:S01]  /*ce90*/  BSSY B0, `(.L_x_7320) ;  /* 0x0000006000007945 */ /* 0x000fe20003800000 */
[----:B0-----:R-:W-:Y:S02]  /*cea0*/  IADD3 R161, R96, 0x1c0, RZ ;  /* 0x000001c060a17810 */ /* 0x001fe40007ffe0ff */
[----:B------:R-:W-:Y:S02]  /*ceb0*/  LEA.HI.SX32 R159, R159, R96, 0x1b ;  /* 0x000000609f9f7211 */ /* 0x000fe400078fdaff */
[----:B------:R-:W-:Y:S01]  /*cec0*/  LEA R165, R165, R94, 0x2 ;  /* 0x0000005ea5a57211 */ /* 0x000fe200078e10ff */
[----:B------:R-:W-:Y:S06]  /*ced0*/  @!P2 BRA `(.L_x_7321) ;  /* 0x000000000004a947 */ /* 0x000fec0003800000 */
[----:B--2---:R0:W-:Y:S02]  /*cee0*/  REDG.E.ADD.F32.FTZ.RN.STRONG.GPU desc[UR20][R2.64+-0x1c00], R7 ;  /* 0xffe40007020079a6 */ /* 0x0041e4000c10f394 */
.L_x_7321:
[----:B------:R-:W-:Y:S05]  /*cef0*/  BSYNC B0 ;  /* 0x0000000000007941 */ /* 0x000fea0003800000 */
.L_x_7320:
[----:B0-2---:R0:W2:Y:S01]  /*cf00*/  LDS R7, [R165+0x1580] ;  /* 0x00158000a5077984 */ /* 0x0050a20000000800 */
[----:B------:R-:W-:Y:S01]  /*cf10*/  BSSY B0, `(.L_x_7322) ;  /* 0x0000005000007945 */ /* 0x000fe20003800000 */
[----:B------:R-:W-:Y:S02]  /*cf20*/  LEA.HI.SX32 R161, R161, R96, 0x1b ;  /* 0x00000060a1a17211 */ /* 0x000fe400078fdaff */
[----:B------:R-:W-:Y:S01]  /*cf30*/  LEA R159, R159, R94, 0x2 ;  /* 0x0000005e9f9f7211 */ /* 0x000fe200078e10ff */
[----:B------:R-:W-:Y:S06]  /*cf40*/  @!P3 BRA `(.L_x_7323) ;  /* 0x000000000004b947 */ /* 0x000fec0003800000 */
[----:B--2---:R3:W-:Y:S02]  /*cf50*/  REDG.E.ADD.F32.FTZ.RN.STRONG.GPU desc[UR20][R2.64+-0x1b00], R7 ;  /* 0xffe50007020079a6 */ /* 0x0047e4000c10f394 */
.L_x_7323:
[----:B------:R-:W-:Y:S05]  /*cf60*/  BSYNC B0 ;  /* 0x0000000000007941 */ /* 0x000fea0003800000 */
.L_x_7322:
[----:B--23--:R2:W3:Y:S01]  /*cf70*/  LDS R7, [R159+0x1680] ;  /* 0x001680009f077984 */ /* 0x00c4e20000000800 */
[----:B------:R-:W-:Y:S01]  /*cf80*/  BSSY B0, `(.L_x_7324) ;  /* 0x0000004000007945 */ /* 0x000fe20003800000 */
[----:B------:R-:W-:-:S03]  /*cf90*/  LEA R161, R161, R94, 0x2 ;  /* 0x0000005ea1a17211 */ /* 0x000fc600078e10ff */
[----:B------:R-:W-:Y:S05]  /*cfa0*/  @!P4 BRA `(.L_x_7325) ;  /* 0x000000000004c947 */ /* 0x000fea0003800000 */
[----:B---3--:R4:W-:Y:S02]  /*cfb0*/  REDG.E.ADD.F32.FTZ.RN.STRONG.GPU desc[UR20][R2.64+-0x1a00], R7 ;  /* 0xffe60007020079a6 */ /* 0x0089e4000c10f394 */
.L_x_7325:
[----:B------:R-:W-:Y:S05]  /*cfc0*/  BSYNC B0 ;  /* 0x0000000000007941 */ /* 0x000fea0003800000 */
.L_x_7324:
[----:B---34-:R3:W4:Y:S01]  /*cfd0*/  LDS R7, [R161+0x1780] ;  /* 0x00178000a1077984 */ /* 0x0187220000000800 */
[----:B------:R-:W-:Y:S01]  /*cfe0*/  BSSY B0, `(.L_x_7326) ;  /* 0x0000005000007945 */ /* 0x000fe20003800000 */
[C---:B-1----:R-:W-:Y:S02]  /*cff0*/  IADD3 R163, R96.reuse, 0x200, RZ ;  /* 0x0000020060a37810 */ /* 0x042fe40007ffe0ff */
[----:B--2---:R-:W-:Y:S01]  /*d000*/  IADD3 R159, R96, 0x240, RZ ;  /* 0x00000240609f7810 */ /* 0x004fe20007ffe0ff */
[----:B------:R-:W-:Y:S06]  /*d010*/  @!P5 BRA `(.L_x_7327) ;  /* 0x000000000004d947 */ /* 0x000fec0003800000 */
[----:B----4-:R1:W-:Y:S02]  /*d020*/  REDG.E.ADD.F32.FTZ.RN.STRONG.GPU desc[UR20][R2.64+-0x1900], R7 ;  /* 0xffe70007020079a6 */ /* 0x0103e4000c10f394 */
.L_x_7327:
[----:B------:R-:W-:Y:S05]  /*d030*/  BSYNC B0 ;  /* 0x0000000000007941 */ /* 0x000fea0003800000 */
.L_x_7326:
[----:B-1--4-:R-:W-:Y:S01]  /*d040*/  LEA.HI.SX32 R7, R163, R96, 0x1b ;  /* 0x00000060a3077211 */ /* 0x012fe200078fdaff */
[----:B------:R-:W-:Y:S01]  /*d050*/  BSSY B0, `(.L_x_7328) ;  /* 0x0000010000007945 */ /* 0x000fe20003800000 */
[----:B------:R-:W-:Y:S02]  /*d060*/  ISETP.GE.AND P6, PT, R6, 0x201, PT ;  /* 0x000002010600780c */ /* 0x000fe40003fc6270 */
[----:B------:R-:W-:Y:S02]  /*d070*/  LEA R7, R7, R94, 0x2 ;  /* 0x0000005e07077211 */ /* 0x000fe400078e10ff */
[C---:B---3--:R-:W-:Y:S02]  /*d080*/  IADD3 R161, R96.reuse, 0x280, RZ ;  /* 0x0000028060a17810 */ /* 0x048fe40007ffe0ff */
[----:B------:R-:W-:Y:S02]  /*d090*/  LEA.HI.SX32 R159, R159, R96, 0x1b ;  /* 0x000000609f9f7211 */ /* 0x000fe400078fdaff */
[----:B------:R-:W1:Y:S01]  /*d0a0*/  LDS R7, [R7+0x1880] ;  /* 0x0018800007077984 */ /* 0x000e620000000800 */
        /* <DEDUP_REMOVED lines=10> */
.L_x_7329:
[----:B------:R-:W-:Y:S05]  /*d150*/  BSYNC B0 ;  /* 0x0000000000007941 */ /* 0x000fea0003800000 */
.L_x_7328:
[----:B-12---:R1:W2:Y:S01]  /*d160*/  LDS R7, [R4+0x1980] ;  /* 0x0019800004077984 */ /* 0x0062a20000000800 */
[----:B------:R-:W-:Y:S01]  /*d170*/  BSSY B0, `(.L_x_7330) ;  /* 0x0000006000007945 */ /* 0x000fe20003800000 */
[----:B------:R-:W-:Y:S02]  /*d180*/  IADD3 R159, R96, 0x300, RZ ;  /* 0x00000300609f7810 */ /* 0x000fe40007ffe0ff */
[----:B------:R-:W-:Y:S02]  /*d190*/  LEA.HI.SX32 R163, R163, R96, 0x1b ;  /* 0x00000060a3a37211 */ /* 0x000fe400078fdaff */
[----:B------:R-:W-:Y:S01]  /*d1a0*/  LEA R160, R161, R94, 0x2 ;  /* 0x0000005ea1a07211 */ /* 0x000fe200078e10ff */
[----:B------:R-:W-:Y:S06]  /*d1b0*/  @!P1 BRA `(.L_x_7331) ;  /* 0x0000000000049947 */ /* 0x000fec0003800000 */
[----:B--2---:R3:W-:Y:S02]  /*d1c0*/  REDG.E.ADD.F32.FTZ.RN.STRONG.GPU desc[UR20][R2.64+-0x1700], R7 ;  /* 0xffe90007020079a6 */ /* 0x0047e4000c10f394 */
.L_x_7331:
[----:B------:R-:W-:Y:S05]  /*d1d0*/  BSYNC B0 ;  /* 0x0000000000007941 */ /* 0x000fea0003800000 */
.L_x_7330:
[----:B--23--:R2:W3:Y:S01]  /*d1e0*/  LDS R7, [R160+0x1a80] ;  /* 0x001a8000a0077984 */ /* 0x00c4e20000000800 */
[----:B------:R-:W-:Y:S01]  /*d1f0*/  BSSY B0, `(.L_x_7332) ;  /* 0x0000006000007945 */ /* 0x000fe20003800000 */
[----:B------:R-:W-:Y:S02]  /*d200*/  IADD3 R161, R96, 0x340, RZ ;  /* 0x0000034060a17810 */ /* 0x000fe40007ffe0ff */
[----:B------:R-:W-:Y:S02]  /*d210*/  LEA.HI.SX32 R159, R159, R96, 0x1b ;  /* 0x000000609f9f7211 */ /* 0x000fe400078fdaff */
[----:B------:R-:W-:Y:S01]  /*d220*/  LEA R163, R163, R94, 0x2 ;  /* 0x0000005ea3a37211 */ /* 0x000fe200078e10ff */
[----:B------:R-:W-:Y:S06]  /*d230*/  @!P2 BRA `(.L_x_7333) ;  /* 0x000000000004a947 */ /* 0x000fec0003800000 */
[----:B---3--:R4:W-:Y:S02]  /*d240*/  REDG.E.ADD.F32.FTZ.RN.STRONG.GPU desc[UR20][R2.64+-0x1600], R7 ;  /* 0xffea0007020079a6 */ /* 0x0089e4000c10f394 */
.L_x_7333:
[----:B------:R-:W-:Y:S05]  /*d250*/  BSYNC B0 ;  /* 0x0000000000007941 */ /* 0x000fea0003800000 */
.L_x_7332:
[----:B---34-:R3:W4:Y:S01]  /*d260*/  LDS R7, [R163+0x1b80] ;  /* 0x001b8000a3077984 */ /* 0x0187220000000800 */
[----:B------:R-:W-:Y:S01]  /*d270*/  BSSY B0, `(.L_x_7334) ;  /* 0x0000005000007945 */ /* 0x000fe20003800000 */
[----:B------:R-:W-:Y:S02]  /*d280*/  LEA.HI.SX32 R161, R161, R96, 0x1b ;  /* 0x00000060a1a17211 */ /* 0x000fe400078fdaff */
[----:B------:R-:W-:Y:S01]  /*d290*/  LEA R159, R159, R94, 0x2 ;  /* 0x0000005e9f9f7211 */ /* 0x000fe200078e10ff */
[----:B------:R-:W-:Y:S06]  /*d2a0*/  @!P3 BRA `(.L_x_7335) ;  /* 0x000000000004b947 */ /* 0x000fec0003800000 */
[----:B----4-:R4:W-:Y:S02]  /*d2b0*/  REDG.E.ADD.F32.FTZ.RN.STRONG.GPU desc[UR20][R2.64+-0x1500], R7 ;  /* 0xffeb0007020079a6 */ /* 0x0109e4000c10f394 */
.L_x_7335:
[----:B------:R-:W-:Y:S05]  /*d2c0*/  BSYNC B0 ;  /* 0x0000000000007941 */ /* 0x000fea0003800000 */
.L_x_7334:
[----:B----4-:R4:W0:Y:S01]  /*d2d0*/  LDS R7, [R159+0x1c80] ;  /* 0x001c80009f077984 */ /* 0x0108220000000800 */
[----:B------:R-:W-:Y:S01]  /*d2e0*/  BSSY B0, `(.L_x_7336) ;  /* 0x0000004000007945 */ /* 0x000fe20003800000 */
[----:B-1----:R-:W-:-:S03]  /*d2f0*/  LEA R4, R161, R94, 0x2 ;  /* 0x0000005ea1047211 */ /* 0x002fc600078e10ff */
[----:B------:R-:W-:Y:S05]  /*d300*/  @!P4 BRA `(.L_x_7337) ;  /* 0x000000000004c947 */ /* 0x000fea0003800000 */
[----:B0-----:R1:W-:Y:S02]  /*d310*/  REDG.E.ADD.F32.FTZ.RN.STRONG.GPU desc[UR20][R2.64+-0x1400], R7 ;  /* 0xffec0007020079a6 */ /* 0x0013e4000c10f394 */
.L_x_7337:
[----:B------:R-:W-:Y:S05]  /*d320*/  BSYNC B0 ;  /* 0x0000000000007941 */ /* 0x000fea0003800000 */
.L_x_7336:
[----:B01----:R0:W1:Y:S01]  /*d330*/  LDS R7, [R4+0x1d80] ;  /* 0x001d800004077984 */ /* 0x0030620000000800 */
[----:B------:R-:W-:Y:S01]  /*d340*/  BSSY B0, `(.L_x_7338) ;  /* 0x0000005000007945 */ /* 0x000fe20003800000 */
[C---:B----4-:R-:W-:Y:S02]  /*d350*/  IADD3 R159, R96.reuse, 0x380, RZ ;  /* 0x00000380609f7810 */ /* 0x050fe40007ffe0ff */
[----:B------:R-:W-:Y:S01]  /*d360*/  IADD3 R161, R96, 0x3c0, RZ ;  /* 0x000003c060a17810 */ /* 0x000fe20007ffe0ff */
[----:B------:R-:W-:Y:S06]  /*d370*/  @!P5 BRA `(.L_x_7339) ;  /* 0x000000000004d947 */ /* 0x000fec0003800000 */
[----:B-1----:R4:W-:Y:S02]  /*d380*/  REDG.E.ADD.F32.FTZ.RN.STRONG.GPU desc[UR20][R2.64+-0x1300], R7 ;  /* 0xffed0007020079a6 */ /* 0x0029e4000c10f394 */
.L_x_7339:
[----:B------:R-:W-:Y:S05]  /*d390*/  BSYNC B0 ;  /* 0x0000000000007941 */ /* 0x000fea0003800000 */
.L_x_7338:
[----:B-1--4-:R-:W-:Y:S01]  /*d3a0*/  IADD3 R7, R96, 0x400, RZ ;  /* 0x0000040060077810 */ /* 0x012fe20007ffe0ff */
[----:B------:R-:W-:Y:S01]  /*d3b0*/  BSSY B0, `(.L_x_7340) ;  /* 0x0000010000007945 */ /* 0x000fe20003800000 */
[-C--:B------:R-:W-:Y:S02]  /*d3c0*/  LEA.HI.SX32 R159, R159, R96.reuse, 0x1b ;  /* 0x000000609f9f7211 */ /* 0x080fe400078fdaff */
[----:B---3--:R-:W-:Y:S02]  /*d3d0*/  LEA.HI.SX32 R163, R7, R96, 0x1b ;  /* 0x0000006007a37211 */ /* 0x008fe400078fdaff */
        /* <DEDUP_REMOVED lines=13> */
.L_x_7341:
[----:B------:R-:W-:Y:S05]  /*d4b0*/  BSYNC B0 ;  /* 0x0000000000007941 */ /* 0x000fea0003800000 */
.L_x_7340:
[----:B-1-3--:R1:W3:Y:S01]  /*d4c0*/  LDS R7, [R161+0x1f80] ;  /* 0x001f8000a1077984 */ /* 0x00a2e20000000800 */
[----:B------:R-:W-:Y:S01]  /*d4d0*/  BSSY B0, `(.L_x_7342) ;  /* 0x0000006000007945 */ /* 0x000fe20003800000 */
[----:B------:R-:W-:Y:S02]  /*d4e0*/  IADD3 R159, R96, 0x480, RZ ;  /* 0x00000480609f7810 */ /* 0x000fe40007ffe0ff */
[----:B------:R-:W-:Y:S02]  /*d4f0*/  LEA.HI.SX32 R165, R165, R96, 0x1b ;  /* 0x00000060a5a57211 */ /* 0x000fe400078fdaff */
[----:B------:R-:W-:Y:S01]  /*d500*/  LEA R163, R163, R94, 0x2 ;  /* 0x0000005ea3a37211 */ /* 0x000fe200078e10ff */
[----:B------:R-:W-:Y:S06]  /*d510*/  @!P1 BRA `(.L_x_7343) ;  /* 0x0000000000049947 */ /* 0x000fec0003800000 */
[----:B---3--:R4:W-:Y:S02]  /*d520*/  REDG.E.ADD.F32.FTZ.RN.STRONG.GPU desc[UR20][R2.64+-0x1100], R7 ;  /* 0xffef0007020079a6 */ /* 0x0089e4000c10f394 */
.L_x_7343:
[----:B------:R-:W-:Y:S05]  /*d530*/  BSYNC B0 ;  /* 0x0000000000007941 */ /* 0x000fea0003800000 */
.L_x_7342:
[----:B---34-:R3:W4:Y:S01]  /*d540*/  LDS R7, [R163+0x2080] ;  /* 0x00208000a3077984 */ /* 0x0187220000000800 */
[----:B------:R-:W-:Y:S01]  /*d550*/  BSSY B0, `(.L_x_7344) ;  /* 0x0000006000007945 */ /* 0x000fe20003800000 */
[----:B-1----:R-:W-:Y:S02]  /*d560*/  IADD3 R161, R96, 0x4c0, RZ ;  /* 0x000004c060a17810 */ /* 0x002fe40007ffe0ff */
[----:B------:R-:W-:Y:S02]  /*d570*/  LEA.HI.SX32 R159, R159, R96, 0x1b ;  /* 0x000000609f9f7211 */ /* 0x000fe400078fdaff */
[----:B------:R-:W-:Y:S01]  /*d580*/  LEA R165, R165, R94, 0x2 ;  /* 0x0000005ea5a57211 */ /* 0x000fe200078e10ff */
[----:B------:R-:W-:Y:S06]  /*d590*/  @!P2 BRA `(.L_x_7345) ;  /* 0x000000000004a947 */ /* 0x000fec0003800000 */
[----:B----4-:R1:W-:Y:S02]  /*d5a0*/  REDG.E.ADD.F32.FTZ.RN.STRONG.GPU desc[UR20][R2.64+-0x1000], R7 ;  /* 0xfff00007020079a6 */ /* 0x0103e4000c10f394 */
.L_x_7345:
[----:B------:R-:W-:Y:S05]  /*d5b0*/  BSYNC B0 ;  /* 0x0000000000007941 */ /* 0x000fea0003800000 */
.L_x_7344:
[----:B-1--4-:R1:W4:Y:S01]  /*d5c0*/  LDS R7, [R165+0x2180] ;  /* 0x00218000a5077984 */ /* 0x0123220000000800 */
[----:B------:R-:W-:Y:S01]  /*d5d0*/  BSSY B0, `(.L_x_7346) ;  /* 0x0000005000007945 */ /* 0x000fe20003800000 */
[----:B------:R-:W-:Y:S02]  /*d5e0*/  LEA.HI.SX32 R161, R161, R96, 0x1b ;  /* 0x00000060a1a17211 */ /* 0x000fe400078fdaff */
[----:B------:R-:W-:Y:S01]  /*d5f0*/  LEA R159, R159, R94, 0x2 ;  /* 0x0000005e9f9f7211 */ /* 0x000fe200078e10ff */
[----:B------:R-:W-:Y:S06]  /*d600*/  @!P3 BRA `(.L_x_7347) ;  /* 0x000000000004b947 */ /* 0x000fec0003800000 */
[----:B----4-:R4:W-:Y:S02]  /*d610*/  REDG.E.ADD.F32.FTZ.RN.STRONG.GPU desc[UR20][R2.64+-0xf00], R7 ;  /* 0xfff10007020079a6 */ /* 0x0109e4000c10f394 */
.L_x_7347:
[----:B------:R-:W-:Y:S05]  /*d620*/  BSYNC B0 ;  /* 0x0000000000007941 */ /* 0x000fea0003800000 */
.L_x_7346:
[----:B----4-:R4:W1:Y:S01]  /*d630*/  LDS R7, [R159+0x2280] ;  /* 0x002280009f077984 */ /* 0x0108620000000800 */
[----:B------:R-:W-:Y:S01]  /*d640*/  BSSY B0, `(.L_x_7348) ;  /* 0x0000004000007945 */ /* 0x000fe20003800000 */
[----:B0-----:R-:W-:-:S03]  /*d650*/  LEA R4, R161, R94, 0x2 ;  /* 0x0000005ea1047211 */ /* 0x001fc600078e10ff */
[----:B------:R-:W-:Y:S05]  /*d660*/  @!P4 BRA `(.L_x_7349) ;  /* 0x000000000004c947 */ /* 0x000fea0003800000 */
[----:B-1----:R0:W-:Y:S02]  /*d670*/  REDG.E.ADD.F32.FTZ.RN.STRONG.GPU desc[UR20][R2.64+-0xe00], R7 ;  /* 0xfff20007020079a6 */ /* 0x0021e4000c10f394 */
.L_x_7349:
[----:B------:R-:W-:Y:S05]  /*d680*/  BSYNC B0 ;  /* 0x0000000000007941 */ /* 0x000fea0003800000 */
.L_x_7348:
[----:B01----:R0:W1:Y:S01]  /*d690*/  LDS R7, [R4+0x2380] ;  /* 0x0023800004077984 */ /* 0x0030620000000800 */
[----:B------:R-:W-:Y:S01]  /*d6a0*/  BSSY B0, `(.L_x_7350) ;  /* 0x0000005000007945 */ /* 0x000fe20003800000 */
[C---:B----4-:R-:W-:Y:S02]  /*d6b0*/  IADD3 R159, R96.reuse, 0x500, RZ ;  /* 0x00000500609f7810 */ /* 0x050fe40007ffe0ff */
[----:B------:R-:W-:Y:S01]  /*d6c0*/  IADD3 R161, R96, 0x540, RZ ;  /* 0x0000054060a17810 */ /* 0x000fe20007ffe0ff */
[----:B------:R-:W-:Y:S06]  /*d6d0*/  @!P5 BRA `(.L_x_7351) ;  /* 0x000000000004d947 */ /* 0x000fec0003800000 */
[----:B-1----:R4:W-:Y:S02]  /*d6e0*/  REDG.E.ADD.F32.FTZ.RN.STRONG.GPU desc[UR20][R2.64+-0xd00], R7 ;  /* 0xfff30007020079a6 */ /* 0x0029e4000c10f394 */
.L_x_7351:
[----:B------:R-:W-:Y:S05]  /*d6f0*/  BSYNC B0 ;  /* 0x0000000000007941 */ /* 0x000fea0003800000 */
.L_x_7350:
        /* <DEDUP_REMOVED lines=17> */
.L_x_7353:
[----:B------:R-:W-:Y:S05]  /*d810*/  BSYNC B0 ;  /* 0x0000000000007941 */ /* 0x000fea0003800000 */
.L_x_7352:
[----:B-1-3--:R1:W3:Y:S01]  /*d820*/  LDS R7, [R161+0x2580] ;  /* 0x00258000a1077984 */ /* 0x00a2e20000000800 */
[----:B------:R-:W-:Y:S01]  /*d830*/  BSSY B0, `(.L_x_7354) ;  /* 0x0000006000007945 */ /* 0x000fe20003800000 */
[----:B------:R-:W-:Y:S02]  /*d840*/  IADD3 R159, R96, 0x600, RZ ;  /* 0x00000600609f7810 */ /* 0x000fe40007ffe0ff */
[----:B------:R-:W-:Y:S02]  /*d850*/  LEA.HI.SX32 R165, R165, R96, 0x1b ;  /* 0x00000060a5a57211 */ /* 0x000fe400078fdaff */
[----:B------:R-:W-:Y:S01]  /*d860*/  LEA R163, R163, R94, 0x2 ;  /* 0x0000005ea3a37211 */ /* 0x000fe200078e10ff */
[----:B------:R-:W-:Y:S06]  /*d870*/  @!P1 BRA `(.L_x_7355) ;  /* 0x0000000000049947 */ /* 0x000fec0003800000 */
[----:B---3--:R4:W-:Y:S02]  /*d880*/  REDG.E.ADD.F32.FTZ.RN.STRONG.GPU desc[UR20][R2.64+-0xb00], R7 ;  /* 0xfff50007020079a6 */ /* 0x0089e4000c10f394 */
.L_x_7355:
[----:B------:R-:W-:Y:S05]  /*d890*/  BSYNC B0 ;  /* 0x0000000000007941 */ /* 0x000fea0003800000 */
.L_x_7354:
[----:B---34-:R3:W4:Y:S01]  /*d8a0*/  LDS R7, [R163+0x2680] ;  /* 0x00268000a3077984 */ /* 0x0187220000000800 */
[----:B------:R-:W-:Y:S01]  /*d8b0*/  BSSY B0, `(.L_x_7356) ;  /* 0x0000006000007945 */ /* 0x000fe20003800000 */
[----:B-1----:R-:W-:Y:S02]  /*d8c0*/  IADD3 R161, R96, 0x640, RZ ;  /* 0x0000064060a17810 */ /* 0x002fe40007ffe0ff */
[----:B------:R-:W-:Y:S02]  /*d8d0*/  LEA.HI.SX32 R159, R159, R96, 0x1b ;  /* 0x000000609f9f7211 */ /* 0x000fe400078fdaff */
[----:B------:R-:W-:Y:S01]  /*d8e0*/  LEA R165, R165, R94, 0x2 ;  /* 0x0000005ea5a57211 */ /* 0x000fe200078e10ff */
[----:B------:R-:W-:Y:S06]  /*d8f0*/  @!P2 BRA `(.L_x_7357) ;  /* 0x000000000004a947 */ /* 0x000fec0003800000 */
[----:B----4-:R1:W-:Y:S02]  /*d900*/  REDG.E.ADD.F32.FTZ.RN.STRONG.GPU desc[UR20][R2.64+-0xa00], R7 ;  /* 0xfff60007020079a6 */ /* 0x0103e4000c10f394 */
.L_x_7357:
[----:B------:R-:W-:Y:S05]  /*d910*/  BSYNC B0 ;  /* 0x0000000000007941 */ /* 0x000fea0003800000 */
.L_x_7356:
[----:B-1--4-:R1:W4:Y:S01]  /*d920*/  LDS R7, [R165+0x2780] ;  /* 0x00278000a5077984 */ /* 0x0123220000000800 */
[----:B------:R-:W-:Y:S01]  /*d930*/  BSSY B0, `(.L_x_7358) ;  /* 0x0000005000007945 */ /* 0x000fe20003800000 */
[----:B------:R-:W-:Y:S02]  /*d940*/  LEA.HI.SX32 R161, R161, R96, 0x1b ;  /* 0x00000060a1a17211 */ /* 0x000fe400078fdaff */
[----:B------:R-:W-:Y:S01]  /*d950*/  LEA R159, R159, R94, 0x2 ;  /* 0x0000005e9f9f7211 */ /* 0x000fe200078e10ff */
[----:B------:R-:W-:Y:S06]  /*d960*/  @!P3 BRA `(.L_x_7359) ;  /* 0x000000000004b947 */ /* 0x000fec0003800000 */
[----:B----4-:R4:W-:Y:S02]  /*d970*/  REDG.E.ADD.F32.FTZ.RN.STRONG.GPU desc[UR20][R2.64+-0x900], R7 ;  /* 0xfff70007020079a6 */ /* 0x0109e4000c10f394 */
.L_x_7359:
[----:B------:R-:W-:Y:S05]  /*d980*/  BSYNC B0 ;  /* 0x0000000000007941 */ /* 0x000fea0003800000 */
.L_x_7358:
[----:B----4-:R4:W1:Y:S01]  /*d990*/  LDS R7, [R159+0x2880] ;  /* 0x002880009f077984 */ /* 0x0108620000000800 */
[----:B------:R-:W-:Y:S01]  /*d9a0*/  BSSY B0, `(.L_x_7360) ;  /* 0x0000004000007945 */ /* 0x000fe20003800000 */
[----:B0-----:R-:W-:-:S03]  /*d9b0*/  LEA R4, R161, R94, 0x2 ;  /* 0x0000005ea1047211 */ /* 0x001fc600078e10ff */
[----:B------:R-:W-:Y:S05]  /*d9c0*/  @!P4 BRA `(.L_x_7361) ;  /* 0x000000000004c947 */ /* 0x000fea0003800000 */
[----:B-1----:R0:W-:Y:S02]  /*d9d0*/  REDG.E.ADD.F32.FTZ.RN.STRONG.GPU desc[UR20][R2.64+-0x800], R7 ;  /* 0xfff80007020079a6 */ /* 0x0021e4000c10f394 */
.L_x_7361:
[----:B------:R-:W-:Y:S05]  /*d9e0*/  BSYNC B0 ;  /* 0x0000000000007941 */ /* 0x000fea0003800000 */
.L_x_7360:
[----:B01----:R0:W1:Y:S01]  /*d9f0*/  LDS R7, [R4+0x2980] ;  /* 0x0029800004077984 */ /* 0x0030620000000800 */
[----:B------:R-:W-:Y:S01]  /*da00*/  BSSY B0, `(.L_x_7362) ;  /* 0x0000005000007945 */ /* 0x000fe20003800000 */
[C---:B----4-:R-:W-:Y:S02]  /*da10*/  IADD3 R159, R96.reuse, 0x680, RZ ;  /* 0x00000680609f7810 */ /* 0x050fe40007ffe0ff */
[----:B------:R-:W-:Y:S01]  /*da20*/  IADD3 R161, R96, 0x6c0, RZ ;  /* 0x000006c060a17810 */ /* 0x000fe20007ffe0ff */
[----:B------:R-:W-:Y:S06]  /*da30*/  @!P5 BRA `(.L_x_7363) ;  /* 0x000000000004d947 */ /* 0x000fec0003800000 */
[----:B-1----:R4:W-:Y:S02]  /*da40*/  REDG.E.ADD.F32.FTZ.RN.STRONG.GPU desc[UR20][R2.64+-0x700], R7 ;  /* 0xfff90007020079a6 */ /* 0x0029e4000c10f394 */
.L_x_7363:
[----:B------:R-:W-:Y:S05]  /*da50*/  BSYNC B0 ;  /* 0x0000000000007941 */ /* 0x000fea0003800000 */
.L_x_7362:
        /* <DEDUP_REMOVED lines=17> */
.L_x_7365:
[----:B------:R-:W-:Y:S05]  /*db70*/  BSYNC B0 ;  /* 0x0000000000007941 */ /* 0x000fea0003800000 */
.L_x_7364:
[----:B-1-3--:R1:W3:Y:S01]  /*db80*/  LDS R7, [R161+0x2b80] ;  /* 0x002b8000a1077984 */ /* 0x00a2e20000000800 */
[----:B------:R-:W-:Y:S01]  /*db90*/  BSSY B0, `(.L_x_7366) ;  /* 0x0000006000007945 */ /* 0x000fe20003800000 */
[----:B------:R-:W-:Y:S02]  /*dba0*/  IADD3 R159, R96, 0x780, RZ ;  /* 0x00000780609f7810 */ /* 0x000fe40007ffe0ff */
[----:B------:R-:W-:Y:S02]  /*dbb0*/  LEA.HI.SX32 R165, R165, R96, 0x1b ;  /* 0x00000060a5a57211 */ /* 0x000fe400078fdaff */
[----:B------:R-:W-:Y:S01]  /*dbc0*/  LEA R163, R163, R94, 0x2 ;  /* 0x0000005ea3a37211 */ /* 0x000fe200078e10ff */
[----:B------:R-:W-:Y:S06]  /*dbd0*/  @!P1 BRA `(.L_x_7367) ;  /* 0x0000000000049947 */ /* 0x000fec0003800000 */
[----:B---3--:R4:W-:Y:S02]  /*dbe0*/  REDG.E.ADD.F32.FTZ.RN.STRONG.GPU desc[UR20][R2.64+-0x500], R7 ;  /* 0xfffb0007020079a6 */ /* 0x0089e4000c10f394 */
.L_x_7367:
[----:B------:R-:W-:Y:S05]  /*dbf0*/  BSYNC B0 ;  /* 0x0000000000007941 */ /* 0x000fea0003800000 */
.L_x_7366:
[----:B---34-:R3:W4:Y:S01]  /*dc00*/  LDS R7, [R163+0x2c80] ;  /* 0x002c8000a3077984 */ /* 0x0187220000000800 */
[----:B------:R-:W-:Y:S01]  /*dc10*/  BSSY B0, `(.L_x_7368) ;  /* 0x0000006000007945 */ /* 0x000fe20003800000 */
[----:B-1----:R-:W-:Y:S02]  /*dc20*/  IADD3 R161, R96, 0x7c0, RZ ;  /* 0x000007c060a17810 */ /* 0x002fe40007ffe0ff */
[----:B------:R-:W-:Y:S02]  /*dc30*/  LEA.HI.SX32 R159, R159, R96, 0x1b ;  /* 0x000000609f9f7211 */ /* 0x000fe400078fdaff */
[----:B------:R-:W-:Y:S01]  /*dc40*/  LEA R165, R165, R94, 0x2 ;  /* 0x0000005ea5a57211 */ /* 0x000fe200078e10ff */
[----:B------:R-:W-:Y:S06]  /*dc50*/  @!P2 BRA `(.L_x_7369) ;  /* 0x000000000004a947 */ /* 0x000fec0003800000 */
[----:B----4-:R1:W-:Y:S02]  /*dc60*/  REDG.E.ADD.F32.FTZ.RN.STRONG.GPU desc[UR20][R2.64+-0x400], R7 ;  /* 0xfffc0007020079a6 */ /* 0x0103e4000c10f394 */
.L_x_7369:
[----:B------:R-:W-:Y:S05]  /*dc70*/  BSYNC B0 ;  /* 0x0000000000007941 */ /* 0x000fea0003800000 */
.L_x_7368:
[----:B-1--4-:R1:W4:Y:S01]  /*dc80*/  LDS R7, [R165+0x2d80] ;  /* 0x002d8000a5077984 */ /* 0x0123220000000800 */
[----:B------:R-:W-:Y:S01]  /*dc90*/  BSSY B0, `(.L_x_7370) ;  /* 0x0000006000007945 */ /* 0x000fe20003800000 */
[----:B------:R-:W-:Y:S01]  /*dca0*/  LEA.HI.SX32 R161, R161, R96, 0x1b ;  /* 0x00000060a1a17211 */ /* 0x000fe200078fdaff */
[----:B------:R-:W-:Y:S01]  /*dcb0*/  FMUL.FTZ R207, R239, R207 ;  /* 0x000000cfefcf7220 */ /* 0x000fe20000410000 */
[----:B------:R-:W-:Y:S01]  /*dcc0*/  LEA R159, R159, R94, 0x2 ;  /* 0x0000005e9f9f7211 */ /* 0x000fe200078e10ff */
[----:B------:R-:W-:Y:S06]  /*dcd0*/  @!P3 BRA `(.L_x_7371) ;  /* 0x000000000004b947 */ /* 0x000fec0003800000 */
[----:B----4-:R4:W-:Y:S02]  /*dce0*/  REDG.E.ADD.F32.FTZ.RN.STRONG.GPU desc[UR20][R2.64+-0x300], R7 ;  /* 0xfffd0007020079a6 */ /* 0x0109e4000c10f394 */
.L_x_7371:
[----:B------:R-:W-:Y:S05]  /*dcf0*/  BSYNC B0 ;  /* 0x0000000000007941 */ /* 0x000fea0003800000 */
.L_x_7370:
[----:B----4-:R4:W1:Y:S01]  /*dd00*/  LDS R7, [R159+0x2e80] ;  /* 0x002e80009f077984 */ /* 0x0108620000000800 */
[----:B------:R-:W-:Y:S01]  /*dd10*/  BSSY B0, `(.L_x_7372) ;  /* 0x0000005000007945 */ /* 0x000fe20003800000 */
[----:B------:R-:W-:Y:S01]  /*dd20*/  LEA R161, R161, R94, 0x2 ;  /* 0x0000005ea1a17211 */ /* 0x000fe200078e10ff */
[----:B0-----:R-:W-:Y:S02]  /*dd30*/  FFMA.FTZ R4, R222, R141, R207 ;  /* 0x0000008dde047223 */ /* 0x001fe400000100cf */
[----:B------:R-:W-:Y:S05]  /*dd40*/  @!P4 BRA `(.L_x_7373) ;  /* 0x000000000004c947 */ /* 0x000fea0003800000 */
[----:B-1----:R0:W-:Y:S02]  /*dd50*/  REDG.E.ADD.F32.FTZ.RN.STRONG.GPU desc[UR20][R2.64+-0x200], R7 ;  /* 0xfffe0007020079a6 */ /* 0x0021e4000c10f394 */
.L_x_7373:
[----:B------:R-:W-:Y:S05]  /*dd60*/  BSYNC B0 ;  /* 0x0000000000007941 */ /* 0x000fea0003800000 */
.L_x_7372:
[----:B------:R-:W-:Y:S01]  /*dd70*/  FADD.FTZ R4, R5, R4 ;  /* 0x0000000405047221 */ /* 0x000fe20000010000 */
[----:B------:R-:W-:Y:S01]  /*dd80*/  BSSY B0, `(.L_x_7374) ;  /* 0x0000004000007945 */ /* 0x000fe20003800000 */
[----:B------:R0:W0:Y:S03]  /*dd90*/  LDS R5, [R161+0x2f80] ;  /* 0x002f8000a1057984 */ /* 0x0000260000000800 */
[----:B------:R-:W-:Y:S05]  /*dda0*/  @!P5 BRA `(.L_x_7375) ;  /* 0x000000000004d947 */ /* 0x000fea0003800000 */
[----:B0-----:R0:W-:Y:S02]  /*ddb0*/  REDG.E.ADD.F32.FTZ.RN.STRONG.GPU desc[UR20][R2.64+-0x100], R5 ;  /* 0xffff0005020079a6 */ /* 0x0011e4000c10f394 */
.L_x_7375:
[----:B------:R-:W-:Y:S05]  /*ddc0*/  BSYNC B0 ;  /* 0x0000000000007941 */ /* 0x000fea0003800000 */
.L_x_7374:
[----:B0-----:R-:W5:Y:S01]  /*ddd0*/  LDL R161, [R1+0x38] ;  /* 0x0000380001a17983 */ /* 0x001f620000100800 */
[----:B------:R-:W-:Y:S01]  /*dde0*/  ISETP.GT.AND P1, PT, R95, 0x1e, PT ;  /* 0x0000001e5f00780c */ /* 0x000fe20003f24270 */
[----:B------:R-:W-:Y:S01]  /*ddf0*/  FMUL.FTZ R239, R239, R128 ;  /* 0x00000080efef7220 */ /* 0x000fe20000410000 */
[----:B------:R-:W-:Y:S01]  /*de00*/  MOV R5, R157 ;  /* 0x0000009d00057202 */ /* 0x000fe20000000f00 */
[----:B------:R-:W0:Y:S01]  /*de10*/  SHFL.DOWN PT, R2, R157, 0x1, 0x1f ;  /* 0x08201f009d027f89 */ /* 0x000e2200000e0000 */
[----:B------:R-:W-:Y:S01]  /*de20*/  MOV R6, R11 ;  /* 0x0000000b00067202 */ /* 0x000fe20000000f00 */
[----:B------:R-:W-:Y:S01]  /*de30*/  FFMA.FTZ R239, R222, R126, R239 ;  /* 0x0000007edeef7223 */ /* 0x000fe200000100ef */
[----:B-1----:R-:W-:Y:S01]  /*de40*/  MOV R7, R178 ;  /* 0x000000b200077202 */ /* 0x002fe20000000f00 */
[----:B----4-:R-:W1:Y:S01]  /*de50*/  SHFL.DOWN PT, R159, R11, 0x1, 0x1f ;  /* 0x08201f000b9f7f89 */ /* 0x010e6200000e0000 */
[----:B------:R-:W-:Y:S01]  /*de60*/  FMUL.FTZ R210, R210, R131 ;  /* 0x00000083d2d27220 */ /* 0x000fe20000410000 */
[----:B------:R-:W-:Y:S01]  /*de70*/  FMUL.FTZ R132, R213, R132 ;  /* 0x00000084d5847220 */ /* 0x000fe20000410000 */
[----:B------:R-:W-:Y:S01]  /*de80*/  FADD.FTZ R19, R10, R19 ;  /* 0x000000130a137221 */ /* 0x000fe20000010000 */
[----:B--2---:R-:W2:Y:S01]  /*de90*/  SHFL.DOWN PT, R160, R178, 0x1, 0x1f ;  /* 0x08201f00b2a07f89 */ /* 0x004ea200000e0000 */
[----:B------:R-:W-:Y:S01]  /*dea0*/  FFMA.FTZ R124, R223, R124, R210 ;  /* 0x0000007cdf7c7223 */ /* 0x000fe200000100d2 */
[----:B------:R-:W-:Y:S01]  /*deb0*/  FFMA.FTZ R132, R113, R138, R132 ;  /* 0x0000008a71847223 */ /* 0x000fe20000010084 */
[----:B------:R-:W-:Y:S01]  /*dec0*/  ISETP.NE.AND P2, PT, R95, RZ, PT ;  /* 0x000000ff5f00720c */ /* 0x000fe20003f45270 */
[----:B------:R-:W4:Y:S01]  /*ded0*/  SHFL.DOWN PT, R3, R4, 0x1, 0x1f ;  /* 0x08201f0004037f89 */ /* 0x000f2200000e0000 */
[----:B------:R-:W-:Y:S01]  /*dee0*/  FFMA.FTZ R107, R107, R62, R124 ;  /* 0x0000003e6b6b7223 */ /* 0x000fe2000001007c */
        /* <DEDUP_REMOVED lines=137> */
.L_x_7377:
[----:B------:R-:W-:Y:S05]  /*e780*/  BSYNC B0 ;  /* 0x0000000000007941 */ /* 0x000fea0003800000 */
.L_x_7376:
[----:B------:R-:W-:Y:S02]  /*e790*/  UIADD3 UR6, UR6, 0x1, URZ ;  /* 0x0000000106067890 */ /* 0x000fe4000fffe03f */
[----:B------:R-:W-:Y:S02]  /*e7a0*/  UIADD3 UR5, UP1, UR5, 0x1, URZ ;  /* 0x0000000105057890 */ /* 0x000fe4000ff3e03f */
[----:B------:R-:W-:Y:S02]  /*e7b0*/  UISETP.GE.AND UP0, UPT, UR6, UR12, UPT ;  /* 0x0000000c0600728c */ /* 0x000fe4000bf06270 */
[----:B------:R-:W-:-:S04]  /*e7c0*/  UIADD3.X UR4, URZ, UR4, URZ, UP1, !UPT ;  /* 0x000000043f047290 */ /* 0x000fc80008ffe43f */
[----:B------:R-:W-:-:S13]  /*e7d0*/  PLOP3.LUT P0, PT, PT, PT, UP0, 0x80, 0x0 ;  /* 0x000000000000781c */ /* 0x000fda0003f0f008 */
[----:B------:R-:W-:Y:S05]  /*e7e0*/  @!P0 BRA `(.L_x_7378) ;  /* 0xffffff6400508947 */ /* 0x000fea000383ffff */
.L_x_7283:
[----:B-1----:R-:W-:Y:S01]  /*e7f0*/  SHF.L.U32 R0, R96, 0x4, RZ ;  /* 0x0000000460007819 */ /* 0x002fe200000006ff */
[----:B------:R-:W-:Y:S03]  /*e800*/  BAR.SYNC.DEFER_BLOCKING 0x0 ;  /* 0x0000000000007b1d */ /* 0x000fe60000010000 */
[----:B------:R-:W-:Y:S02]  /*e810*/  LOP3.LUT R47, R0, 0xfffffe00, RZ, 0xc0, !PT ;  /* 0xfffffe00002f7812 */ /* 0x000fe400078ec0ff */
[----:B------:R-:W-:Y:S02]  /*e820*/  MOV R2, UR48 ;  /* 0x0000003000027c02 */ /* 0x000fe40008000f00 */
[----:B------:R-:W-:Y:S01]  /*e830*/  MOV R3, UR47 ;  /* 0x0000002f00037c02 */ /* 0x000fe20008000f00 */
[----:B------:R-:W2:Y:S01]  /*e840*/  LDL R116, [R1+0x78] ;  /* 0x0000780001747983 */ /* 0x000ea20000100800 */
[----:B------:R-:W-:-:S02]  /*e850*/  LOP3.LUT R47, R47, 0x1f, R96, 0xf8, !PT ;  /* 0x0000001f2f2f7812 */ /* 0x000fc400078ef860 */
[----:B------:R-:W-:Y:S01]  /*e860*/  PRMT R49, RZ, 0x7610, R49 ;  /* 0x00007610ff317816 */ /* 0x000fe20000000031 */
[----:B------:R-:W4:Y:S01]  /*e870*/  LDL R115, [R1+0x74] ;  /* 0x0000740001737983 */ /* 0x000f220000100800 */
[C---:B------:R-:W-:Y:S02]  /*e880*/  LOP3.LUT R42, R47.reuse, 0x20, RZ, 0xfc, !PT ;  /* 0x000000202f2a7812 */ /* 0x040fe400078efcff */
[----:B------:R-:W-:Y:S01]  /*e890*/  PRMT R52, RZ, 0x7610, R52 ;  /* 0x00007610ff347816 */ /* 0x000fe20000000034 */
[----:B------:R-:W5:Y:S01]  /*e8a0*/  LDL R114, [R1+0x70] ;  /* 0x0000700001727983 */ /* 0x000f620000100800 */
[C---:B------:R-:W-:Y:S02]  /*e8b0*/  ISETP.GE.AND P2, PT, R47.reuse, UR54, PT ;  /* 0x000000362f007c0c */ /* 0x040fe4000bf46270 */
[----:B------:R-:W-:Y:S01]  /*e8c0*/  PRMT R53, RZ, 0x7610, R53 ;  /* 0x00007610ff357816 */ /* 0x000fe20000000035 */
[----:B------:R-:W3:Y:S01]  /*e8d0*/  LDL R113, [R1+0x6c] ;  /* 0x00006c0001717983 */ /* 0x000ee20000100800 */
[----:B------:R-:W-:Y:S01]  /*e8e0*/  ISETP.GE.AND P1, PT, R42, UR54, PT ;  /* 0x000000362a007c0c */ /* 0x000fe2000bf26270 */
[C---:B------:R-:W-:Y:S01]  /*e8f0*/  IMAD.WIDE R50, R47.reuse, 0x2, R2 ;  /* 0x000000022f327825 */ /* 0x040fe200078e0202 */
[C---:B------:R-:W-:Y:S01]  /*e900*/  LOP3.LUT R37, R47.reuse, 0x40, RZ, 0xfc, !PT ;  /* 0x000000402f257812 */ /* 0x040fe200078efcff */
[----:B------:R-:W3:Y:S01]  /*e910*/  LDL R112, [R1+0x68] ;  /* 0x0000680001707983 */ /* 0x000ee20000100800 */
[----:B------:R-:W-:-:S02]  /*e920*/  LOP3.LUT R0, R47, 0x60, RZ, 0xfc, !PT ;  /* 0x000000602f007812 */ /* 0x000fc400078efcff */
[----:B------:R-:W-:Y:S01]  /*e930*/  PRMT R54, RZ, 0x7610, R54 ;  /* 0x00007610ff367816 */ /* 0x000fe20000000036 */
[----:B------:R-:W3:Y:S01]  /*e940*/  LDL R111, [R1+0x64] ;  /* 0x00006400016f7983 */ /* 0x000ee20000100800 */
[C---:B------:R-:W-:Y:S02]  /*e950*/  LOP3.LUT R2, R47.reuse, 0x80, RZ, 0xfc, !PT ;  /* 0x000000802f027812 */ /* 0x040fe400078efcff */
[----:B------:R-:W-:Y:S01]  /*e960*/  PRMT R55, RZ, 0x7610, R55 ;  /* 0x00007610ff377816 */ /* 0x000fe20000000037 */
[----:B------:R-:W2:Y:S01]  /*e970*/  @!P2 LDG.E.U16 R49, desc[UR20][R50.64] ;  /* 0x000000143231a981 */ /* 0x000ea2000c1e1500 */
[C---:B------:R-:W-:Y:S02]  /*e980*/  LOP3.LUT R3, R47.reuse, 0xa0, RZ, 0xfc, !PT ;  /* 0x000000a02f037812 */ /* 0x040fe400078efcff */
[----:B------:R-:W-:Y:S01]  /*e990*/  PRMT R56, RZ, 0x7610, R56 ;  /* 0x00007610ff387816 */ /* 0x000fe20000000038 */
[----:B------:R-:W4:Y:S01]  /*e9a0*/  @!P1 LDG.E.U16 R52, desc[UR20][R50.64+0x40] ;  /* 0x0000401432349981 */ /* 0x000f22000c1e1500 */
[----:B0-----:R-:W-:-:S02]  /*e9b0*/  LOP3.LUT R4, R47, 0xc0, RZ, 0xfc, !PT ;  /* 0x000000c02f047812 */ /* 0x001fc400078efcff */
[----:B------:R-:W-:Y:S01]  /*e9c0*/  PRMT R57, RZ, 0x7610, R57 ;  /* 0x00007610ff397816 */ /* 0x000fe20000000039 */
[----:B------:R-:W3:Y:S01]  /*e9d0*/  LDL R110, [R1+0x60] ;  /* 0x00006000016e7983 */ /* 0x000ee20000100800 */
[----:B------:R-:W-:Y:S02]  /*e9e0*/  ISETP.GE.AND P0, PT, R37, UR54, PT ;  /* 0x0000003625007c0c */ /* 0x000fe4000bf06270 */
[----:B------:R-:W-:Y:S01]  /*e9f0*/  PRMT R58, RZ, 0x7610, R58 ;  /* 0x00007610ff3a7816 */ /* 0x000fe2000000003a */
[----:B------:R-:W3:Y:S01]  /*ea00*/  LDL R109, [R1+0x5c] ;  /* 0x00005c00016d7983 */ /* 0x000ee20000100800 */
[----:B------:R-:W-:Y:S02]  /*ea10*/  LOP3.LUT R5, R47, 0xe0, RZ, 0xfc, !PT ;  /* 0x000000e02f057812 */ /* 0x000fe400078efcff */
[----:B------:R-:W-:Y:S01]  /*ea20*/  PRMT R59, RZ, 0x7610, R59 ;  /* 0x00007610ff3b7816 */ /* 0x000fe2000000003b */
[----:B------:R-:W3:Y:S01]  /*ea30*/  LDL R108, [R1+0x58] ;  /* 0x00005800016c7983 */ /* 0x000ee20000100800 */
[----:B------:R-:W-:-:S02]  /*ea40*/  ISETP.GE.AND P4, PT, R0, UR54, PT ;  /* 0x0000003600007c0c */ /* 0x000fc4000bf86270 */
[----:B------:R-:W-:Y:S01]  /*ea50*/  PRMT R60, RZ, 0x7610, R60 ;  /* 0x00007610ff3c7816 */ /* 0x000fe2000000003c */
[----:B------:R-:W3:Y:S01]  /*ea60*/  LDL R107, [R1+0x54] ;  /* 0x00005400016b7983 */ /* 0x000ee20000100800 */
[----:B------:R-:W-:Y:S02]  /*ea70*/  LOP3.LUT R6, R47, 0x100, RZ, 0xfc, !PT ;  /* 0x000001002f067812 */ /* 0x000fe400078efcff */
[----:B------:R-:W-:Y:S01]  /*ea80*/  PRMT R61, RZ, 0x7610, R61 ;  /* 0x00007610ff3d7816 */ /* 0x000fe2000000003d */
[----:B------:R-:W5:Y:S01]  /*ea90*/  @!P0 LDG.E.U16 R53, desc[UR20][R50.64+0x80] ;  /* 0x0000801432358981 */ /* 0x000f62000c1e1500 */
[----:B------:R-:W-:Y:S02]  /*eaa0*/  ISETP.GE.AND P6, PT, R2, UR54, PT ;  /* 0x0000003602007c0c */ /* 0x000fe4000bfc6270 */
[----:B------:R-:W-:Y:S01]  /*eab0*/  PRMT R62, RZ, 0x7610, R62 ;  /* 0x00007610ff3e7816 */ /* 0x000fe2000000003e */
[----:B------:R-:W3:Y:S01]  /*eac0*/  LDL R106, [R1+0x50] ;  /* 0x00005000016a7983 */ /* 0x000ee20000100800 */
[----:B------:R-:W-:-:S02]  /*ead0*/  ISETP.GE.AND P5, PT, R3, UR54, PT ;  /* 0x0000003603007c0c */ /* 0x000fc4000bfa6270 */
[----:B------:R-:W-:Y:S01]  /*eae0*/  PRMT R63, RZ, 0x7610, R63 ;  /* 0x00007610ff3f7816 */ /* 0x000fe2000000003f */
[----:B------:R-:W3:Y:S01]  /*eaf0*/  @!P4 LDG.E.U16 R54, desc[UR20][R50.64+0xc0] ;  /* 0x0000c0143236c981 */ /* 0x000ee2000c1e1500 */
[----:B------:R-:W-:Y:S02]  /*eb00*/  ISETP.GE.AND P3, PT, R4, UR54, PT ;  /* 0x0000003604007c0c */ /* 0x000fe4000bf66270 */
[----:B------:R-:W-:Y:S01]  /*eb10*/  PRMT R64, RZ, 0x7610, R64 ;  /* 0x00007610ff407816 */ /* 0x000fe20000000040 */
[----:B------:R-:W3:Y:S01]  /*eb20*/  LDL R105, [R1+0x4c] ;  /* 0x00004c0001697983 */ /* 0x000ee20000100800 */
[----:B------:R-:W-:Y:S02]  /*eb30*/  ISETP.GE.AND P2, PT, R5, UR54, PT ;  /* 0x0000003605007c0c */ /* 0x000fe4000bf46270 */
[----:B------:R-:W-:Y:S01]  /*eb40*/  PRMT R65, RZ, 0x7610, R65 ;  /* 0x00007610ff417816 */ /* 0x000fe20000000041 */
[----:B------:R-:W3:Y:S01]  /*eb50*/  @!P6 LDG.E.U16 R55, desc[UR20][R50.64+0x100] ;  /* 0x000100143237e981 */ /* 0x000ee2000c1e1500 */
[----:B------:R-:W-:-:S02]  /*eb60*/  ISETP.GE.AND P1, PT, R6, UR54, PT ;  /* 0x0000003606007c0c */ /* 0x000fc4000bf26270 */
[----:B------:R-:W-:Y:S01]  /*eb70*/  PRMT R66, RZ, 0x7610, R66 ;  /* 0x00007610ff427816 */ /* 0x000fe20000000042 */
[----:B------:R-:W3:Y:S01]  /*eb80*/  @!P5 LDG.E.U16 R56, desc[UR20][R50.64+0x140] ;  /* 0x000140143238d981 */ /* 0x000ee2000c1e1500 */
[----:B------:R-:W-:-:S03]  /*eb90*/  LOP3.LUT R7, R47, 0x120, RZ, 0xfc, !PT ;  /* 0x000001202f077812 */ /* 0x000fc600078efcff */
[----:B------:R-:W3:Y:S01]  /*eba0*/  LDL R104, [R1+0x48] ;  /* 0x0000480001687983 */ /* 0x000ee20000100800 */
[----:B------:R-:W-:-:S03]  /*ebb0*/  LOP3.LUT R8, R47, 0x140, RZ, 0xfc, !PT ;  /* 0x000001402f087812 */ /* 0x000fc600078efcff */
[----:B------:R-:W3:Y:S01]  /*ebc0*/  LDL R102, [R1+0x44] ;  /* 0x0000440001667983 */ /* 0x000ee20000100800 */
[----:B------:R-:W-:-:S03]  /*ebd0*/  LOP3.LUT R9, R47, 0x160, RZ, 0xfc, !PT ;  /* 0x000001602f097812 */ /* 0x000fc600078efcff */
[----:B------:R-:W3:Y:S01]  /*ebe0*/  LDL R100, [R1+0x40] ;  /* 0x0000400001647983 */ /* 0x000ee20000100800 */
[----:B------:R-:W-:-:S03]  /*ebf0*/  LOP3.LUT R10, R47, 0x180, RZ, 0xfc, !PT ;  /* 0x000001802f0a7812 */ /* 0x000fc600078efcff */
[----:B------:R-:W3:Y:S01]  /*ec00*/  LDL R98, [R1+0x3c] ;  /* 0x00003c0001627983 */ /* 0x000ee20000100800 */
[----:B------:R-:W-:Y:S02]  /*ec10*/  LOP3.LUT R11, R47, 0x1a0, RZ, 0xfc, !PT ;  /* 0x000001a02f0b7812 */ /* 0x000fe400078efcff */
[----:B------:R-:W-:Y:S01]  /*ec20*/  F2FP.F16.F32.PACK_AB R29, R28, R29 ;  /* 0x0000001d1c1d723e */ /* 0x000fe200000000ff */
[----:B------:R-:W3:Y:S01]  /*ec30*/  @!P3 LDG.E.U16 R57, desc[UR20][R50.64+0x180] ;  /* 0x000180143239b981 */ /* 0x000ee2000c1e1500 */
[----:B------:R-:W-:Y:S01]  /*ec40*/  ISETP.GE.AND P0, PT, R7, UR54, PT ;  /* 0x0000003607007c0c */ /* 0x000fe2000bf06270 */
[----:B------:R-:W0:Y:S01]  /*ec50*/  S2UR UR5, SR_CgaCtaId ;  /* 0x00000000000579c3 */ /* 0x000e220000008800 */
[C---:B------:R-:W-:Y:S01]  /*ec60*/  LOP3.LUT R12, R47.reuse, 0x1c0, RZ, 0xfc, !PT ;  /* 0x000001c02f0c7812 */ /* 0x040fe200078efcff */
[----:B------:R-:W3:Y:S01]  /*ec70*/  @!P2 LDG.E.U16 R58, desc[UR20][R50.64+0x1c0] ;  /* 0x0001c014323aa981 */ /* 0x000ee2000c1e1500 */
[----:B------:R-:W-:Y:S02]  /*ec80*/  ISETP.GE.AND P4, PT, R8, UR54, PT ;  /* 0x0000003608007c0c */ /* 0x000fe4000bf86270 */
[----:B------:R-:W-:Y:S01]  /*ec90*/  F2FP.F16.F32.PACK_AB R24, R24, R25 ;  /* 0x000000191818723e */ /* 0x000fe200000000ff */
[----:B------:R-:W3:Y:S01]  /*eca0*/  @!P1 LDG.E.U16 R59, desc[UR20][R50.64+0x200] ;  /* 0x00020014323b9981 */ /* 0x000ee2000c1e1500 */
[----:B------:R-:W-:-:S02]  /*ecb0*/  LOP3.LUT R13, R47, 0x1e0, RZ, 0xfc, !PT ;  /* 0x000001e02f0d7812 */ /* 0x000fc400078efcff */
[----:B------:R-:W-:Y:S02]  /*ecc0*/  F2FP.F16.F32.PACK_AB R22, R22, R23 ;  /* 0x000000171616723e */ /* 0x000fe400000000ff */
[----:B------:R-:W-:Y:S01]  /*ecd0*/  F2FP.F16.F32.PACK_AB R20, R20, R21 ;  /* 0x000000151414723e */ /* 0x000fe200000000ff */
[----:B------:R-:W3:Y:S01]  /*ece0*/  @!P0 LDG.E.U16 R60, desc[UR20][R50.64+0x240] ;  /* 0x00024014323c8981 */ /* 0x000ee2000c1e1500 */
[----:B------:R-:W-:Y:S02]  /*ecf0*/  ISETP.GE.AND P6, PT, R9, UR54, PT ;  /* 0x0000003609007c0c */ /* 0x000fe4000bfc6270 */
[----:B------:R-:W-:Y:S01]  /*ed00*/  F2FP.F16.F32.PACK_AB R18, R18, R19 ;  /* 0x000000131212723e */ /* 0x000fe200000000ff */
[----:B------:R-:W3:Y:S01]  /*ed10*/  @!P4 LDG.E.U16 R61, desc[UR20][R50.64+0x280] ;  /* 0x00028014323dc981 */ /* 0x000ee2000c1e1500 */
[----:B------:R-:W-:Y:S02]  /*ed20*/  ISETP.GE.AND P5, PT, R10, UR54, PT ;  /* 0x000000360a007c0c */ /* 0x000fe4000bfa6270 */
[----:B------:R-:W-:Y:S01]  /*ed30*/  F2FP.F16.F32.PACK_AB R16, R16, R17 ;  /* 0x000000111010723e */ /* 0x000fe200000000ff */
[----:B------:R-:W-:Y:S01]  /*ed40*/  UMOV UR4, 0x400 ;  /* 0x0000040000047882 */ /* 0x000fe20000000000 */
[----:B------:R-:W-:-:S02]  /*ed50*/  ISETP.GE.AND P3, PT, R11, UR54, PT ;  /* 0x000000360b007c0c */ /* 0x000fc4000bf66270 */
[----:B------:R-:W-:Y:S01]  /*ed60*/  F2FP.F16.F32.PACK_AB R14, R14, R15 ;  /* 0x0000000f0e0e723e */ /* 0x000fe200000000ff */
[----:B------:R-:W-:Y:S01]  /*ed70*/  ULEA UR6, UR16, 0xfffffc00, 0xa ;  /* 0xfffffc0010067891 */ /* 0x000fe2000f8e503f */
[----:B------:R-:W-:Y:S01]  /*ed80*/  ISETP.GE.AND P2, PT, R12, UR54, PT ;  /* 0x000000360c007c0c */ /* 0x000fe2000bf46270 */
[----:B------:R-:W3:Y:S01]  /*ed90*/  @!P6 LDG.E.U16 R62, desc[UR20][R50.64+0x2c0] ;  /* 0x0002c014323ee981 */ /* 0x000ee2000c1e1500 */
[----:B------:R-:W-:Y:S01]  /*eda0*/  ISETP.GE.AND P1, PT, R13, UR54, PT ;  /* 0x000000360d007c0c */ /* 0x000fe2000bf26270 */
[----:B------:R-:W-:Y:S02]  /*edb0*/  USHF.R.S32.HI UR12, URZ, 0x1f, UR52 ;  /* 0x0000001f3f0c7899 */ /* 0x000fe40008011434 */
[----:B------:R-:W3:Y:S01]  /*edc0*/  @!P5 LDG.E.U16 R63, desc[UR20][R50.64+0x300] ;  /* 0x00030014323fd981 */ /* 0x000ee2000c1e1500 */
[----:B------:R-:W-:Y:S01]  /*edd0*/  ULDC.64 UR30, c[0x0][0x388] ;  /* 0x0000e200001e7ab9 */ /* 0x000fe20000000a00 */
[----:B------:R-:W-:Y:S02]  /*ede0*/  ULDC.64 UR28, c[0x0][0x3a8] ;  /* 0x0000ea00001c7ab9 */ /* 0x000fe40000000a00 */
[----:B------:R-:W3:Y:S04]  /*edf0*/  @!P3 LDG.E.U16 R64, desc[UR20][R50.64+0x340] ;  /* 0x000340143240b981 */ /* 0x000ee8000c1e1500 */
[----:B------:R-:W3:Y:S04]  /*ee00*/  @!P2 LDG.E.U16 R65, desc[UR20][R50.64+0x380] ;  /* 0x000380143241a981 */ /* 0x000ee8000c1e1500 */
[----:B------:R-:W3:Y:S04]  /*ee10*/  @!P1 LDG.E.U16 R66, desc[UR20][R50.64+0x3c0] ;  /* 0x0003c01432429981 */ /* 0x000ee8000c1e1500 */
        /* <DEDUP_REMOVED lines=22> */
[----:B------:R-:W-:Y:S04]  /*ef80*/  LDS.U16 R54, [R93+0x12] ;  /* 0x000012005d367984 */ /* 0x000fe80000000400 */
[----:B------:R-:W-:Y:S01]  /*ef90*/  LDS.U16 R28, [R93+0x14] ;  /* 0x000014005d1c7984 */ /* 0x000fe20000000400 */
[----:B-1----:R-:W-:-:S02]  /*efa0*/  HADD2.F32 R49, -RZ, R49.H0_H0 ;  /* 0x20000031ff317230 */ /* 0x002fc40000004100 */
[----:B--2---:R-:W-:Y:S02]  /*efb0*/  HADD2.F32 R50, -RZ, R50.H0_H0 ;  /* 0x20000032ff327230 */ /* 0x004fe40000004100 */
[----:B---3--:R-:W-:Y:S02]  /*efc0*/  HADD2.F32 R51, -RZ, R51.H0_H0 ;  /* 0x20000033ff337230 */ /* 0x008fe40000004100 */
[----:B------:R-:W-:Y:S01]  /*efd0*/  FADD.FTZ R55, R49, UR8 ;  /* 0x0000000831377e21 */ /* 0x000fe20008010000 */
[----:B------:R-:W-:Y:S01]  /*efe0*/  FADD.FTZ R56, R50, UR8 ;  /* 0x0000000832387e21 */ /* 0x000fe20008010000 */
[----:B------:R-:W1:Y:S01]  /*eff0*/  LDS.U16 R49, [R93+0x8] ;  /* 0x000008005d317984 */ /* 0x000e620000000400 */
[----:B------:R-:W-:Y:S02]  /*f000*/  FADD.FTZ R57, R51, UR8 ;  /* 0x0000000833397e21 */ /* 0x000fe40008010000 */
[----:B------:R-:W-:Y:S01]  /*f010*/  FSETP.GTU.FTZ.AND P1, PT, R55, 20, PT ;  /* 0x41a000003700780b */ /* 0x000fe20003f3c000 */
[----:B----4-:R-:W-:Y:S01]  /*f020*/  HADD2.F32 R52, -RZ, R52.H0_H0 ;  /* 0x20000034ff347230 */ /* 0x010fe20000004100 */
        /* <DEDUP_REMOVED lines=11> */
[----:B------:R-:W0:Y:S01]  /*f0e0*/  @!P5 MUFU.EX2 R57, R57 ;  /* 0x000000390039d308 */ /* 0x000e220000000800 */
[----:B----4-:R-:W-:Y:S01]  /*f0f0*/  @!P1 FADD.FTZ R55, R55, 1 ;  /* 0x3f80000037379421 */ /* 0x010fe20000010000 */
[----:B-1----:R-:W-:-:S02]  /*f100*/  HADD2.F32 R49, -RZ, R49.H0_H0 ;  /* 0x20000031ff317230 */ /* 0x002fc40000004100 */
[----:B-----5:R-:W-:-:S04]  /*f110*/  @!P6 FADD.FTZ R56, R56, 1 ;  /* 0x3f8000003838e421 */ /* 0x020fc80000010000 */
[----:B------:R-:W1:Y:S01]  /*f120*/  @!P1 MUFU.RCP R55, R55 ;  /* 0x0000003700379308 */ /* 0x000e620000001000 */
[----:B0-----:R-:W-:-:S07]  /*f130*/  @!P5 FADD.FTZ R57, R57, 1 ;  /* 0x3f8000003939d421 */ /* 0x001fce0000010000 */
[----:B------:R-:W0:Y:S01]  /*f140*/  @!P6 MUFU.RCP R56, R56 ;  /* 0x000000380038e308 */ /* 0x000e220000001000 */
[----:B--2---:R-:W-:Y:S02]  /*f150*/  HADD2.F32 R51, -RZ, R51.H0_H0 ;  /* 0x20000033ff337230 */ /* 0x004fe40000004100 */
[----:B------:R-:W-:-:S05]  /*f160*/  FADD.FTZ R49, R49, UR8 ;  /* 0x0000000831317e21 */ /* 0x000fca0008010000 */
[----:B------:R-:W2:Y:S01]  /*f170*/  @!P5 MUFU.RCP R57, R57 ;  /* 0x000000390039d308 */ /* 0x000ea20000001000 */
[----:B---3--:R-:W-:Y:S02]  /*f180*/  HADD2.F32 R52, -RZ, R52.H0_H0 ;  /* 0x20000034ff347230 */ /* 0x008fe40000004100 */
[----:B------:R-:W-:Y:S01]  /*f190*/  FADD.FTZ R51, R51, UR8 ;  /* 0x0000000833337e21 */ /* 0x000fe20008010000 */
[----:B------:R-:W-:Y:S02]  /*f1a0*/  HADD2.F32 R53, -RZ, R53.H0_H0 ;  /* 0x20000035ff357230 */ /* 0x000fe40000004100 */
[----:B------:R-:W-:Y:S01]  /*f1b0*/  HADD2.F32 R54, -RZ, R54.H0_H0 ;  /* 0x20000036ff367230 */ /* 0x000fe20000004100 */
[----:B------:R-:W-:Y:S01]  /*f1c0*/  FSETP.GTU.FTZ.AND P0, PT, R58, 20, PT ;  /* 0x41a000003a00780b */ /* 0x000fe20003f1c000 */
[----:B------:R-:W-:Y:S01]  /*f1d0*/  HADD2.F32 R50, -RZ, R50.H0_H0 ;  /* 0x20000032ff327230 */ /* 0x000fe20000004100 */
[----:B------:R-:W-:Y:S01]  /*f1e0*/  FSETP.GTU.FTZ.AND P4, PT, R49, 20, PT ;  /* 0x41a000003100780b */ /* 0x000fe20003f9c000 */
[----:B------:R-:W-:Y:S01]  /*f1f0*/  FADD.FTZ R52, R52, UR8 ;  /* 0x0000000834347e21 */ /* 0x000fe20008010000 */
[----:B------:R-:W-:Y:S01]  /*f200*/  FSETP.GTU.FTZ.AND P2, PT, R51, 20, PT ;  /* 0x41a000003300780b */ /* 0x000fe20003f5c000 */
[----:B------:R-:W-:Y:S01]  /*f210*/  FADD.FTZ R53, R53, UR8 ;  /* 0x0000000835357e21 */ /* 0x000fe20008010000 */
[----:B------:R-:W-:Y:S01]  /*f220*/  FADD.FTZ R54, R54, UR8 ;  /* 0x0000000836367e21 */ /* 0x000fe20008010000 */
[----:B-1----:R-:W-:Y:S01]  /*f230*/  @!P1 FMUL.FTZ R30, R30, R55 ;  /* 0x000000371e1e9220 */ /* 0x002fe20000410000 */
[----:B------:R-:W-:Y:S01]  /*f240*/  FADD.FTZ R50, R50, UR8 ;  /* 0x0000000832327e21 */ /* 0x000fe20008010000 */
[----:B------:R-:W-:Y:S01]  /*f250*/  FSETP.GTU.FTZ.AND P1, PT, R52, 20, PT ;  /* 0x41a000003400780b */ /* 0x000fe20003f3c000 */
[----:B0-----:R-:W-:Y:S01]  /*f260*/  @!P6 FMUL.FTZ R31, R31, R56 ;  /* 0x000000381f1fe220 */ /* 0x001fe20000410000 */
[----:B--2---:R-:W-:Y:S01]  /*f270*/  @!P5 FMUL.FTZ R32, R32, R57 ;  /* 0x000000392020d220 */ /* 0x004fe20000410000 */
[----:B------:R-:W-:-:S02]  /*f280*/  FSETP.GTU.FTZ.AND P6, PT, R53, 20, PT ;  /* 0x41a000003500780b */ /* 0x000fc40003fdc000 */
[----:B------:R-:W-:Y:S02]  /*f290*/  FSETP.GTU.FTZ.AND P5, PT, R54, 20, PT ;  /* 0x41a000003600780b */ /* 0x000fe40003fbc000 */
[----:B------:R-:W-:Y:S01]  /*f2a0*/  FSETP.GTU.FTZ.AND P3, PT, R50, 20, PT ;  /* 0x41a000003200780b */ /* 0x000fe20003f7c000 */
[----:B------:R-:W-:Y:S01]  /*f2b0*/  @!P0 FMUL.FTZ R58, R58, -1.4426950216293334961 ;  /* 0xbfb8aa3b3a3a8820 */ /* 0x000fe20000410000 */
[----:B------:R-:W-:Y:S01]  /*f2c0*/  @!P4 FMUL.FTZ R49, R49, -1.4426950216293334961 ;  /* 0xbfb8aa3b3131c820 */ /* 0x000fe20000410000 */
[----:B------:R-:W-:-:S03]  /*f2d0*/  @!P2 FMUL.FTZ R51, R51, -1.4426950216293334961 ;  /* 0xbfb8aa3b3333a820 */ /* 0x000fc60000410000 */
[----:B------:R-:W-:Y:S01]  /*f2e0*/  @!P1 FMUL.FTZ R52, R52, -1.4426950216293334961 ;  /* 0xbfb8aa3b34349820 */ /* 0x000fe20000410000 */
[----:B------:R-:W0:Y:S02]  /*f2f0*/  @!P0 MUFU.EX2 R58, R58 ;  /* 0x0000003a003a8308 */ /* 0x000e240000000800 */
[----:B------:R-:W-:Y:S02]  /*f300*/  @!P6 FMUL.FTZ R53, R53, -1.4426950216293334961 ;  /* 0xbfb8aa3b3535e820 */ /* 0x000fe40000410000 */
[----:B------:R-:W-:-:S04]  /*f310*/  @!P5 FMUL.FTZ R54, R54, -1.4426950216293334961 ;  /* 0xbfb8aa3b3636d820 */ /* 0x000fc80000410000 */
[----:B------:R-:W1:Y:S01]  /*f320*/  @!P4 MUFU.EX2 R49, R49 ;  /* 0x000000310031c308 */ /* 0x000e620000000800 */
[----:B------:R-:W-:Y:S01]  /*f330*/  @!P3 FMUL.FTZ R50, R50, -1.4426950216293334961 ;  /* 0xbfb8aa3b3232b820 */ /* 0x000fe20000410000 */
[----:B------:R-:W-:-:S06]  /*f340*/  SHF.L.U32 R55, R96, 0x4, RZ ;  /* 0x0000000460377819 */ /* 0x000fcc00000006ff */
[----:B------:R-:W2:Y:S01]  /*f350*/  @!P2 MUFU.EX2 R51, R51 ;  /* 0x000000330033a308 */ /* 0x000ea20000000800 */
[----:B------:R-:W-:-:S07]  /*f360*/  LOP3.LUT R56, R55, 0xfffffe00, RZ, 0xc0, !PT ;  /* 0xfffffe0037387812 */ /* 0x000fce00078ec0ff */
[----:B------:R-:W3:Y:S01]  /*f370*/  @!P1 MUFU.EX2 R52, R52 ;  /* 0x0000003400349308 */ /* 0x000ee20000000800 */
[----:B------:R-:W-:-:S07]  /*f380*/  LEA R79, R95, R56, 0x4 ;  /* 0x000000385f4f7211 */ /* 0x000fce00078e20ff */
[----:B------:R-:W4:Y:S08]  /*f390*/  @!P6 MUFU.EX2 R53, R53 ;  /* 0x000000350035e308 */ /* 0x000f300000000800 */
[----:B------:R-:W5:Y:S01]  /*f3a0*/  @!P5 MUFU.EX2 R54, R54 ;  /* 0x000000360036d308 */ /* 0x000f620000000800 */
[----:B0-----:R-:W-:Y:S01]  /*f3b0*/  @!P0 FADD.FTZ R58, R58, 1 ;  /* 0x3f8000003a3a8421 */ /* 0x001fe20000010000 */
[----:B-1----:R-:W-:-:S06]  /*f3c0*/  @!P4 FADD.FTZ R49, R49, 1 ;  /* 0x3f8000003131c421 */ /* 0x002fcc0000010000 */
[----:B------:R-:W0:Y:S01]  /*f3d0*/  @!P3 MUFU.EX2 R50, R50 ;  /* 0x000000320032b308 */ /* 0x000e220000000800 */
[----:B------:R-:W-:Y:S01]  /*f3e0*/  IADD3 R56, R79, 0x2, RZ ;  /* 0x000000024f387810 */ /* 0x000fe20007ffe0ff */
[----:B--2---:R-:W-:Y:S01]  /*f3f0*/  @!P2 FADD.FTZ R51, R51, 1 ;  /* 0x3f8000003333a421 */ /* 0x004fe20000010000 */
[----:B------:R-:W-:Y:S01]  /*f400*/  IADD3 R76, R79, 0xe, RZ ;  /* 0x0000000e4f4c7810 */ /* 0x000fe20007ffe0ff */
[----:B---3--:R-:W-:Y:S01]  /*f410*/  @!P1 FADD.FTZ R52, R52, 1 ;  /* 0x3f80000034349421 */ /* 0x008fe20000010000 */
[----:B----4-:R-:W-:-:S03]  /*f420*/  @!P6 FADD.FTZ R53, R53, 1 ;  /* 0x3f8000003535e421 */ /* 0x010fc60000010000 */
[----:B------:R1:W-:Y:S01]  /*f430*/  @!P0 MUFU.RCP R80, R58 ;  /* 0x0000003a00508308 */ /* 0x0003e20000001000 */
[----:B-----5:R-:W-:-:S07]  /*f440*/  @!P5 FADD.FTZ R54, R54, 1 ;  /* 0x3f8000003636d421 */ /* 0x020fce0000010000 */
[----:B------:R2:W-:Y:S01]  /*f450*/  @!P4 MUFU.RCP R81, R49 ;  /* 0x000000310051c308 */ /* 0x0005e20000001000 */
[----:B-1----:R-:W-:Y:S01]  /*f460*/  IADD3 R58, R79, 0xb, RZ ;  /* 0x0000000b4f3a7810 */ /* 0x002fe20007ffe0ff */
[----:B0-----:R-:W-:-:S06]  /*f470*/  @!P3 FADD.FTZ R50, R50, 1 ;  /* 0x3f8000003232b421 */ /* 0x001fcc0000010000 */
[----:B------:R0:W-:Y:S01]  /*f480*/  @!P2 MUFU.RCP R83, R51 ;  /* 0x000000330053a308 */ /* 0x0001e20000001000 */
[-C--:B--2---:R-:W-:Y:S02]  /*f490*/  LEA.HI.SX32 R49, R56, R79.reuse, 0x1b ;  /* 0x0000004f38317211 */ /* 0x084fe400078fdaff */
[-C--:B------:R-:W-:Y:S02]  /*f4a0*/  LEA.HI.SX32 R73, R58, R79.reuse, 0x1b ;  /* 0x0000004f3a497211 */ /* 0x080fe400078fdaff */
[-C--:B------:R-:W-:Y:S02]  /*f4b0*/  LEA R56, R49, R94.reuse, 0x1 ;  /* 0x0000005e31387211 */ /* 0x080fe400078e08ff */
[----:B0-----:R-:W-:Y:S01]  /*f4c0*/  LEA.HI.SX32 R51, R76, R79, 0x1b ;  /* 0x0000004f4c337211 */ /* 0x001fe200078fdaff */
[----:B------:R0:W-:Y:S08]  /*f4d0*/  @!P1 MUFU.RCP R85, R52 ;  /* 0x0000003400559308 */ /* 0x0001f00000001000 */
[----:B------:R1:W-:Y:S01]  /*f4e0*/  @!P6 MUFU.RCP R58, R53 ;  /* 0x00000035003ae308 */ /* 0x0003e20000001000 */
[----:B0-----:R-:W-:-:S02]  /*f4f0*/  LEA R52, R51, R94, 0x1 ;  /* 0x0000005e33347211 */ /* 0x001fc400078e08ff */
[----:B------:R-:W-:Y:S02]  /*f500*/  F2FP.F16.F32.PACK_AB R51, R26, R27 ;  /* 0x0000001b1a33723e */ /* 0x000fe400000000ff */
[----:B------:R-:W0:Y:S03]  /*f510*/  LDS.U16 R27, [R93+0x18] ;  /* 0x000018005d1b7984 */ /* 0x000e260000000400 */
[----:B------:R2:W3:Y:S01]  /*f520*/  @!P5 MUFU.RCP R49, R54 ;  /* 0x000000360031d308 */ /* 0x0004e20000001000 */
[C---:B-1----:R-:W-:Y:S01]  /*f530*/  PRMT R53, R29.reuse, 0x7610, R53 ;  /* 0x000076101d357816 */ /* 0x042fe20000000035 */
[----:B------:R-:W-:Y:S01]  /*f540*/  LDS.U16 R26, [R93+0x16] ;  /* 0x000016005d1a7984 */ /* 0x000fe20000000400 */
[----:B--2---:R-:W-:-:S03]  /*f550*/  PRMT R54, R29, 0x7632, R54 ;  /* 0x000076321d367816 */ /* 0x004fc60000000036 */
[----:B------:R-:W1:Y:S02]  /*f560*/  LDS.U16 R29, [R93+0x1a] ;  /* 0x00001a005d1d7984 */ /* 0x000e640000000400 */
[----:B------:R-:W2:Y:S01]  /*f570*/  @!P3 MUFU.RCP R50, R50 ;  /* 0x000000320032b308 */ /* 0x000ea20000001000 */
[----:B---3--:R-:W-:Y:S02]  /*f580*/  @!P5 FMUL.FTZ R40, R40, R49 ;  /* 0x000000312828d220 */ /* 0x008fe40000410000 */
[----:B------:R-:W3:Y:S01]  /*f590*/  LDS.U16 R49, [R93+0x1c] ;  /* 0x00001c005d317984 */ /* 0x000ee20000000400 */
[----:B--2---:R-:W-:-:S03]  /*f5a0*/  @!P3 FMUL.FTZ R35, R35, R50 ;  /* 0x000000322323b220 */ /* 0x004fc60000410000 */
[----:B------:R-:W2:Y:S01]  /*f5b0*/  LDS.U16 R50, [R93+0x1e] ;  /* 0x00001e005d327984 */ /* 0x000ea20000000400 */
[----:B------:R-:W-:Y:S01]  /*f5c0*/  BAR.SYNC.DEFER_BLOCKING 0x0 ;  /* 0x0000000000007b1d */ /* 0x000fe20000010000 */
[C---:B------:R-:W-:Y:S02]  /*f5d0*/  IADD3 R55, R79.reuse, 0x1, RZ ;  /* 0x000000014f377810 */ /* 0x040fe40007ffe0ff */
[C---:B------:R-:W-:Y:S02]  /*f5e0*/  IADD3 R57, R79.reuse, 0x3, RZ ;  /* 0x000000034f397810 */ /* 0x040fe40007ffe0ff */
[C---:B------:R-:W-:Y:S01]  /*f5f0*/  IADD3 R59, R79.reuse, 0x4, RZ ;  /* 0x000000044f3b7810 */ /* 0x040fe20007ffe0ff */
[----:B0-----:R-:W-:Y:S01]  /*f600*/  HADD2.F32 R27, -RZ, R27.H0_H0 ;  /* 0x2000001bff1b7230 */ /* 0x001fe20000004100 */
[----:B------:R-:W-:Y:S02]  /*f610*/  IADD3 R60, R79, 0x5, RZ ;  /* 0x000000054f3c7810 */ /* 0x000fe40007ffe0ff */
[----:B------:R-:W-:-:S02]  /*f620*/  LEA.HI.SX32 R55, R55, R79, 0x1b ;  /* 0x0000004f37377211 */ /* 0x000fc400078fdaff */
[C---:B------:R-:W-:Y:S02]  /*f630*/  IADD3 R62, R79.reuse, 0x6, RZ ;  /* 0x000000064f3e7810 */ /* 0x040fe40007ffe0ff */
[----:B------:R-:W-:Y:S02]  /*f640*/  IADD3 R64, R79, 0x7, RZ ;  /* 0x000000074f407810 */ /* 0x000fe40007ffe0ff */
[-C--:B------:R-:W-:Y:S01]  /*f650*/  LEA.HI.SX32 R57, R57, R79.reuse, 0x1b ;  /* 0x0000004f39397211 */ /* 0x080fe200078fdaff */
[----:B-1----:R-:W-:Y:S01]  /*f660*/  HADD2.F32 R29, -RZ, R29.H0_H0 ;  /* 0x2000001dff1d7230 */ /* 0x002fe20000004100 */
[----:B------:R-:W-:Y:S02]  /*f670*/  IADD3 R66, R79, 0x8, RZ ;  /* 0x000000084f427810 */ /* 0x000fe40007ffe0ff */
[----:B------:R-:W-:Y:S02]  /*f680*/  LEA.HI.SX32 R59, R59, R79, 0x1b ;  /* 0x0000004f3b3b7211 */ /* 0x000fe400078fdaff */
[----:B------:R-:W-:-:S02]  /*f690*/  IADD3 R68, R79, 0x9, RZ ;  /* 0x000000094f447810 */ /* 0x000fc40007ffe0ff */
[-C--:B------:R-:W-:Y:S02]  /*f6a0*/  LEA.HI.SX32 R61, R60, R79.reuse, 0x1b ;  /* 0x0000004f3c3d7211 */ /* 0x080fe400078fdaff */
[-C--:B------:R-:W-:Y:S01]  /*f6b0*/  LEA R55, R55, R94.reuse, 0x1 ;  /* 0x0000005e37377211 */ /* 0x080fe200078e08ff */
[----:B------:R-:W-:Y:S01]  /*f6c0*/  FADD.FTZ R27, R27, UR8 ;  /* 0x000000081b1b7e21 */ /* 0x000fe20008010000 */
[----:B------:R-:W-:Y:S01]  /*f6d0*/  IADD3 R70, R79, 0xa, RZ ;  /* 0x0000000a4f467810 */ /* 0x000fe20007ffe0ff */
[----:B------:R-:W-:Y:S01]  /*f6e0*/  FADD.FTZ R29, R29, UR8 ;  /* 0x000000081d1d7e21 */ /* 0x000fe20008010000 */
[-C--:B------:R-:W-:Y:S02]  /*f6f0*/  LEA.HI.SX32 R63, R62, R79.reuse, 0x1b ;  /* 0x0000004f3e3f7211 */ /* 0x080fe400078fdaff */
[----:B------:R-:W-:Y:S02]  /*f700*/  LEA.HI.SX32 R65, R64, R79, 0x1b ;  /* 0x0000004f40417211 */ /* 0x000fe400078fdaff */
[----:B------:R-:W-:-:S02]  /*f710*/  LEA R57, R57, R94, 0x1 ;  /* 0x0000005e39397211 */ /* 0x000fc400078e08ff */
[----:B------:R-:W-:Y:S01]  /*f720*/  PRMT R25, R51, 0x7632, R25 ;  /* 0x0000763233197816 */ /* 0x000fe20000000019 */
[----:B------:R-:W-:Y:S01]  /*f730*/  STS.U16 [R93], R53 ;  /* 0x000000355d007388 */ /* 0x000fe20000000400 */
[----:B------:R-:W-:Y:S02]  /*f740*/  IADD3 R72, R79, 0xc, RZ ;  /* 0x0000000c4f487810 */ /* 0x000fe40007ffe0ff */
[-C--:B------:R-:W-:Y:S02]  /*f750*/  LEA.HI.SX32 R67, R66, R79.reuse, 0x1b ;  /* 0x0000004f42437211 */ /* 0x080fe400078fdaff */
[----:B------:R-:W-:Y:S01]  /*f760*/  LEA R59, R59, R94, 0x1 ;  /* 0x0000005e3b3b7211 */ /* 0x000fe200078e08ff */
[----:B------:R-:W-:Y:S01]  /*f770*/  STS.U16 [R55+0x2], R54 ;  /* 0x0000023637007388 */ /* 0x000fe20000000400 */
[----:B------:R-:W-:Y:S02]  /*f780*/  IADD3 R74, R79, 0xd, RZ ;  /* 0x0000000d4f4a7810 */ /* 0x000fe40007ffe0ff */
[----:B------:R-:W-:-:S02]  /*f790*/  LEA.HI.SX32 R69, R68, R79, 0x1b ;  /* 0x0000004f44457211 */ /* 0x000fc400078fdaff */
[-C--:B------:R-:W-:Y:S02]  /*f7a0*/  LEA R61, R61, R94.reuse, 0x1 ;  /* 0x0000005e3d3d7211 */ /* 0x080fe400078e08ff */
[----:B------:R-:W-:Y:S01]  /*f7b0*/  PRMT R23, R24, 0x7632, R23 ;  /* 0x0000763218177816 */ /* 0x000fe20000000017 */
[----:B------:R-:W-:Y:S01]  /*f7c0*/  @!P2 FMUL.FTZ R36, R36, R83 ;  /* 0x000000532424a220 */ /* 0x000fe20000410000 */
[----:B------:R-:W-:Y:S01]  /*f7d0*/  LEA.HI.SX32 R71, R70, R79, 0x1b ;  /* 0x0000004f46477211 */ /* 0x000fe200078fdaff */
[----:B------:R-:W-:Y:S01]  /*f7e0*/  STS.U16 [R56+0x4], R51 ;  /* 0x0000043338007388 */ /* 0x000fe20000000400 */
[-C--:B------:R-:W-:Y:S02]  /*f7f0*/  LEA R63, R63, R94.reuse, 0x1 ;  /* 0x0000005e3f3f7211 */ /* 0x080fe400078e08ff */
[----:B------:R-:W-:Y:S01]  /*f800*/  IADD3 R78, R79, 0xf, RZ ;  /* 0x0000000f4f4e7810 */ /* 0x000fe20007ffe0ff */
[----:B------:R-:W-:Y:S01]  /*f810*/  STS.U16 [R57+0x6], R25 ;  /* 0x0000061939007388 */ /* 0x000fe20000000400 */
[----:B------:R-:W-:-:S02]  /*f820*/  LEA R65, R65, R94, 0x1 ;  /* 0x0000005e41417211 */ /* 0x000fc400078e08ff */
[----:B------:R-:W-:Y:S01]  /*f830*/  PRMT R21, R22, 0x7632, R21 ;  /* 0x0000763216157816 */ /* 0x000fe20000000015 */
[----:B------:R-:W-:Y:S01]  /*f840*/  @!P6 FMUL.FTZ R39, R39, R58 ;  /* 0x0000003a2727e220 */ /* 0x000fe20000410000 */
[-C--:B------:R-:W-:Y:S01]  /*f850*/  LEA.HI.SX32 R75, R72, R79.reuse, 0x1b ;  /* 0x0000004f484b7211 */ /* 0x080fe200078fdaff */
[----:B------:R-:W-:Y:S01]  /*f860*/  STS.U16 [R59+0x8], R24 ;  /* 0x000008183b007388 */ /* 0x000fe20000000400 */
[----:B------:R-:W-:Y:S02]  /*f870*/  LEA R67, R67, R94, 0x1 ;  /* 0x0000005e43437211 */ /* 0x000fe400078e08ff */
[----:B------:R-:W-:Y:S02]  /*f880*/  FSETP.GTU.FTZ.AND P2, PT, R27, 20, PT ;  /* 0x41a000001b00780b */ /* 0x000fe40003f5c000 */
[----:B------:R-:W-:Y:S01]  /*f890*/  FSETP.GTU.FTZ.AND P3, PT, R29, 20, PT ;  /* 0x41a000001d00780b */ /* 0x000fe20003f7c000 */
[----:B------:R-:W-:Y:S01]  /*f8a0*/  STS.U16 [R61+0xa], R23 ;  /* 0x00000a173d007388 */ /* 0x000fe20000000400 */
[----:B------:R-:W-:-:S02]  /*f8b0*/  LEA.HI.SX32 R77, R74, R79, 0x1b ;  /* 0x0000004f4a4d7211 */ /* 0x000fc400078fdaff */
[-C--:B------:R-:W-:Y:S02]  /*f8c0*/  LEA R69, R69, R94.reuse, 0x1 ;  /* 0x0000005e45457211 */ /* 0x080fe400078e08ff */
[----:B------:R-:W-:Y:S01]  /*f8d0*/  PRMT R19, R20, 0x7632, R19 ;  /* 0x0000763214137816 */ /* 0x000fe20000000013 */
[----:B------:R-:W-:Y:S01]  /*f8e0*/  STS.U16 [R63+0xc], R22 ;  /* 0x00000c163f007388 */ /* 0x000fe20000000400 */
[-C--:B------:R-:W-:Y:S02]  /*f8f0*/  LEA R71, R71, R94.reuse, 0x1 ;  /* 0x0000005e47477211 */ /* 0x080fe400078e08ff */
[----:B------:R-:W-:Y:S01]  /*f900*/  ISETP.NE.AND P6, PT, R96, RZ, PT ;  /* 0x000000ff6000720c */ /* 0x000fe20003fc5270 */
[----:B------:R-:W-:Y:S01]  /*f910*/  STS.U16 [R65+0xe], R21 ;  /* 0x00000e1541007388 */ /* 0x000fe20000000400 */
[----:B------:R-:W-:Y:S02]  /*f920*/  LEA.HI.SX32 R79, R78, R79, 0x1b ;  /* 0x0000004f4e4f7211 */ /* 0x000fe400078fdaff */
[----:B------:R-:W-:-:S02]  /*f930*/  LEA R73, R73, R94, 0x1 ;  /* 0x0000005e49497211 */ /* 0x000fc400078e08ff */
[----:B------:R-:W-:Y:S01]  /*f940*/  PRMT R17, R18, 0x7632, R17 ;  /* 0x0000763212117816 */ /* 0x000fe20000000011 */
[----:B------:R-:W-:Y:S01]  /*f950*/  STS.U16 [R67+0x10], R20 ;  /* 0x0000101443007388 */ /* 0x000fe20000000400 */
[-C--:B------:R-:W-:Y:S01]  /*f960*/  LEA R75, R75, R94.reuse, 0x1 ;  /* 0x0000005e4b4b7211 */ /* 0x080fe200078e08ff */
[----:B------:R-:W-:Y:S01]  /*f970*/  ULEA UR4, UR5, UR4, 0x18 ;  /* 0x0000000405047291 */ /* 0x000fe2000f8ec03f */
[-C--:B------:R-:W-:Y:S01]  /*f980*/  LEA R77, R77, R94.reuse, 0x1 ;  /* 0x0000005e4d4d7211 */ /* 0x080fe200078e08ff */
[----:B------:R0:W-:Y:S01]  /*f990*/  STS.U16 [R69+0x12], R19 ;  /* 0x0000121345007388 */ /* 0x0001e20000000400 */
[----:B------:R-:W-:Y:S01]  /*f9a0*/  PRMT R15, R16, 0x7632, R15 ;  /* 0x00007632100f7816 */ /* 0x000fe2000000000f */
[----:B---3--:R-:W-:Y:S01]  /*f9b0*/  HADD2.F32 R49, -RZ, R49.H0_H0 ;  /* 0x20000031ff317230 */ /* 0x008fe20000004100 */
[----:B------:R-:W-:Y:S01]  /*f9c0*/  LEA R79, R79, R94, 0x1 ;  /* 0x0000005e4f4f7211 */ /* 0x000fe200078e08ff */
[----:B------:R1:W-:Y:S01]  /*f9d0*/  STS.U16 [R71+0x14], R18 ;  /* 0x0000141247007388 */ /* 0x0003e20000000400 */
[----:B------:R-:W-:-:S03]  /*f9e0*/  MOV R58, UR54 ;  /* 0x00000036003a7c02 */ /* 0x000fc60008000f00 */
[----:B------:R-:W-:Y:S01]  /*f9f0*/  STS.U16 [R73+0x16], R17 ;  /* 0x0000161149007388 */ /* 0x000fe20000000400 */
[----:B0-----:R-:W-:-:S03]  /*fa00*/  PRMT R19, R14, 0x7632, R19 ;  /* 0x000076320e137816 */ /* 0x001fc60000000013 */
[----:B------:R-:W-:Y:S01]  /*fa10*/  STS.U16 [R75+0x18], R16 ;  /* 0x000018104b007388 */ /* 0x000fe20000000400 */
[----:B------:R-:W-:-:S03]  /*fa20*/  @!P4 FMUL.FTZ R34, R34, R81 ;  /* 0x000000512222c220 */ /* 0x000fc60000410000 */
[----:B------:R-:W-:Y:S01]  /*fa30*/  STS.U16 [R77+0x1a], R15 ;  /* 0x00001a0f4d007388 */ /* 0x000fe20000000400 */
[----:B------:R-:W-:Y:S01]  /*fa40*/  @!P1 FMUL.FTZ R38, R38, R85 ;  /* 0x0000005526269220 */ /* 0x000fe20000410000 */
[----:B------:R-:W-:Y:S02]  /*fa50*/  FADD.FTZ R20, R49, UR8 ;  /* 0x0000000831147e21 */ /* 0x000fe40008010000 */
[----:B------:R-:W-:Y:S01]  /*fa60*/  STS.U16 [R52+0x1c], R14 ;  /* 0x00001c0e34007388 */ /* 0x000fe20000000400 */
[----:B-1----:R-:W-:-:S03]  /*fa70*/  @!P2 FMUL.FTZ R18, R27, -1.4426950216293334961 ;  /* 0xbfb8aa3b1b12a820 */ /* 0x002fc60000410000 */
[----:B------:R0:W-:Y:S01]  /*fa80*/  STS.U16 [R79+0x1e], R19 ;  /* 0x00001e134f007388 */ /* 0x0001e20000000400 */
[----:B------:R-:W-:-:S03]  /*fa90*/  NOP ;  /* 0x0000000000007918 */ /* 0x000fc60000000000 */
[----:B------:R-:W-:Y:S01]  /*faa0*/  LDS.U16 R23, [R116] ;  /* 0x0000000074177984 */ /* 0x000fe20000000400 */
[----:B0-----:R-:W-:-:S03]  /*fab0*/  @!P3 FMUL.FTZ R19, R29, -1.4426950216293334961 ;  /* 0xbfb8aa3b1d13b820 */ /* 0x001fc60000410000 */
        /* <DEDUP_REMOVED lines=17> */
[----:B------:R-:W-:Y:S01]  /*fbd0*/  HADD2.F32 R26, -RZ, R26.H0_H0 ;  /* 0x2000001aff1a7230 */ /* 0x000fe20000004100 */
[----:B------:R-:W-:Y:S01]  /*fbe0*/  MOV R94, UR4 ;  /* 0x00000004005e7c02 */ /* 0x000fe20008000f00 */
[----:B------:R-:W-:Y:S01]  /*fbf0*/  BAR.SYNC.DEFER_BLOCKING 0x0 ;  /* 0x0000000000007b1d */ /* 0x000fe20000010000 */
[----:B------:R-:W-:Y:S02]  /*fc00*/  FADD.FTZ R28, R28, UR8 ;  /* 0x000000081c1c7e21 */ /* 0x000fe40008010000 */
[----:B------:R-:W-:Y:S01]  /*fc10*/  FADD.FTZ R26, R26, UR8 ;  /* 0x000000081a1a7e21 */ /* 0x000fe20008010000 */
[----:B------:R-:W-:Y:S02]  /*fc20*/  @!P0 FMUL.FTZ R33, R33, R80 ;  /* 0x0000005021218220 */ /* 0x000fe40000410000 */
[----:B------:R-:W-:Y:S02]  /*fc30*/  FSETP.GTU.FTZ.AND P0, PT, R28, 20, PT ;  /* 0x41a000001c00780b */ /* 0x000fe40003f1c000 */
[----:B------:R-:W-:Y:S01]  /*fc40*/  FSETP.GTU.FTZ.AND P1, PT, R26, 20, PT ;  /* 0x41a000001a00780b */ /* 0x000fe20003f3c000 */
[----:B--2---:R-:W-:Y:S01]  /*fc50*/  HADD2.F32 R50, -RZ, R50.H0_H0 ;  /* 0x20000032ff327230 */ /* 0x004fe20000004100 */
[----:B------:R-:W0:Y:S09]  /*fc60*/  LDS R22, [R94+0x840] ;  /* 0x000840005e167984 */ /* 0x000e320000000800 */
[----:B------:R-:W-:-:S02]  /*fc70*/  @!P0 FMUL.FTZ R16, R28, -1.4426950216293334961 ;  /* 0xbfb8aa3b1c108820 */ /* 0x000fc40000410000 */
[----:B------:R-:W-:Y:S01]  /*fc80*/  @!P1 FMUL.FTZ R17, R26, -1.4426950216293334961 ;  /* 0xbfb8aa3b1a119820 */ /* 0x000fe20000410000 */
[----:B------:R-:W-:Y:S01]  /*fc90*/  MOV R15, UR6 ;  /* 0x00000006000f7c02 */ /* 0x000fe20008000f00 */
[----:B------:R-:W-:Y:S01]  /*fca0*/  FADD.FTZ R50, R50, UR8 ;  /* 0x0000000832327e21 */ /* 0x000fe20008010000 */
[----:B------:R-:W-:Y:S02]  /*fcb0*/  SHF.R.S32.HI R54, RZ, 0x1f, R47 ;  /* 0x0000001fff367819 */ /* 0x000fe4000001142f */
        /* <DEDUP_REMOVED lines=14> */
[----:B------:R-:W0:Y:S01]  /*fda0*/  @!P4 MUFU.EX2 R20, R20 ;  /* 0x000000140014c308 */ /* 0x000e220000000800 */
[----:B------:R-:W-:Y:S01]  /*fdb0*/  UIMAD UR10, UR12, UR30, URZ ;  /* 0x0000001e0c0a72a4 */ /* 0x000fe2000f8e023f */
[----:B----4-:R-:W-:-:S06]  /*fdc0*/  @!P3 FADD.FTZ R19, R19, 1 ;  /* 0x3f8000001313b421 */ /* 0x010fcc0000010000 */
[----:B------:R-:W1:Y:S01]  /*fdd0*/  @!P5 MUFU.EX2 R21, R21 ;  /* 0x000000150015d308 */ /* 0x000e620000000800 */
        /* <DEDUP_REMOVED lines=11> */
[----:B-1-34-:R-:W-:Y:S11]  /*fe90*/  @P6 BRA `(.L_x_7380) ;  /* 0x0000000000346947 */ /* 0x01aff60003800000 */
        /* <DEDUP_REMOVED lines=13> */
.L_x_7380:
[----:B------:R-:W-:Y:S05]  /*ff70*/  BSYNC B0 ;  /* 0x0000000000007941 */ /* 0x000fea0003800000 */
.L_x_7379:
[----:B------:R-:W3:Y:S01]  /*ff80*/  LDL.LU R50, [R1+0x7c] ;  /* 0x00007c0001327983 */ /* 0x000ee20000300800 */
[----:B------:R-:W-:Y:S01]  /*ff90*/  UIADD3 UR13, UR7, -UR14, URZ ;  /* 0x8000000e070d7290 */ /* 0x000fe2000fffe03f */
[----:B------:R-:W-:Y:S01]  /*ffa0*/  @!P0 FMUL.FTZ R41, R41, R24 ;  /* 0x0000001829298220 */ /* 0x000fe20000410000 */
[----:B------:R-:W-:Y:S01]  /*ffb0*/  ULDC.64 UR10, c[0x0][0x390] ;  /* 0x0000e400000a7ab9 */ /* 0x000fe20000000a00 */
[----:B------:R-:W-:Y:S01]  /*ffc0*/  UMOV UR5, UR15 ;  /* 0x0000000f00057c82 */ /* 0x000fe20008000000 */
[----:B------:R-:W-:Y:S01]  /*ffd0*/  UIMAD UR14, UR6, UR10, URZ ;  /* 0x0000000a060e72a4 */ /* 0x000fe2000f8e023f */
[----:B0-----:R-:W-:Y:S01]  /*ffe0*/  @!P4 FADD.FTZ R20, R20, 1 ;  /* 0x3f8000001414c421 */ /* 0x001fe20000010000 */
[----:B------:R-:W-:Y:S01]  /*fff0*/  UIMAD UR13, UR13, -0x400, URZ ;  /* 0xfffffc000d0d78a4 */ /* 0x000fe2000f8e023f */
[----:B------:R-:W-:Y:S01]  /*10000*/  @!P5 FADD.FTZ R21, R21, 1 ;  /* 0x3f8000001515d421 */ /* 0x000fe20000010000 */
[----:B------:R-:W-:Y:S01]  /*10010*/  UIMAD.WIDE.U32 UR4, UR53, UR10, UR4 ;  /* 0x0000000a350472a5 */ /* 0x000fe2000f8e0004 */
[----:B-12---:R-:W0:Y:S01]  /*10020*/  @!P4 MUFU.RCP R19, R20 ;  /* 0x000000140013c308 */ /* 0x006e220000001000 */
[----:B------:R-:W-:Y:S01]  /*10030*/  UIMAD UR11, UR53, UR11, UR14 ;  /* 0x0000000b350b72a4 */ /* 0x000fe2000f8e020e */
[----:B------:R-:W-:Y:S01]  /*10040*/  @!P1 FMUL.FTZ R43, R43, R26 ;  /* 0x0000001a2b2b9220 */ /* 0x000fe20000410000 */
[----:B------:R-:W-:Y:S01]  /*10050*/  UIADD3 UR10, UP0, UR13, UR4, URZ ;  /* 0x000000040d0a7290 */ /* 0x000fe2000ff1e03f */
[----:B------:R-:W-:Y:S01]  /*10060*/  @!P2 FMUL.FTZ R44, R44, R103 ;  /* 0x000000672c2ca220 */ /* 0x000fe20000410000 */
[----:B------:R-:W-:Y:S01]  /*10070*/  USHF.R.S32.HI UR14, URZ, 0x1f, UR13 ;  /* 0x0000001f3f0e7899 */ /* 0x000fe2000801140d */
[----:B------:R-:W-:Y:S01]  /*10080*/  ISETP.GE.AND P2, PT, R37, R22, PT ;  /* 0x000000162500720c */ /* 0x000fe20003f46270 */
[----:B------:R-:W-:Y:S01]  /*10090*/  ULDC.64 UR30, c[0x0][0x3e0] ;  /* 0x0000f800001e7ab9 */ /* 0x000fe20000000a00 */
[----:B------:R-:W1:Y:S01]  /*100a0*/  @!P5 MUFU.RCP R21, R21 ;  /* 0x000000150015d308 */ /* 0x000e620000001000 */
[----:B------:R-:W-:Y:S01]  /*100b0*/  UIADD3.X UR4, UR14, UR11, UR5, UP0, !UPT ;  /* 0x0000000b0e047290 */ /* 0x000fe200087fe405 */
[----:B------:R-:W-:Y:S01]  /*100c0*/  LEA R16, P0, R47, UR30, 0x1 ;  /* 0x0000001e2f107c11 */ /* 0x000fe2000f8008ff */
[----:B------:R-:W-:Y:S01]  /*100d0*/  @!P3 FMUL.FTZ R45, R45, R28 ;  /* 0x0000001c2d2db220 */ /* 0x000fe20000410000 */
[----:B------:R-:W-:Y:S01]  /*100e0*/  MOV R18, UR10 ;  /* 0x0000000a00127c02 */ /* 0x000fe20008000f00 */
[----:B------:R-:W-:Y:S01]  /*100f0*/  BSSY B0, `(.L_x_7381) ;  /* 0x0000083000007945 */ /* 0x000fe20003800000 */
[----:B------:R-:W-:-:S02]  /*10100*/  LEA.HI.X R17, R47, UR31, R54, 0x1, P0 ;  /* 0x0000001f2f117c11 */ /* 0x000fc400080f0c36 */
[----:B------:R-:W-:Y:S01]  /*10110*/  LEA R16, P0, R18, R16, 0x1 ;  /* 0x0000001012107211 */ /* 0x000fe200078008ff */
[----:B0-----:R-:W-:Y:S01]  /*10120*/  @!P4 FMUL.FTZ R46, R46, R19 ;  /* 0x000000132e2ec220 */ /* 0x001fe20000410000 */
[----:B------:R-:W-:Y:S01]  /*10130*/  MOV R20, UR4 ;  /* 0x0000000400147c02 */ /* 0x000fe20008000f00 */
[----:B------:R-:W-:Y:S01]  /*10140*/  UIMAD.WIDE.U32 UR4, UR52, UR28, URZ ;  /* 0x0000001c340472a5 */ /* 0x000fe2000f8e003f */
[-C--:B------:R-:W-:Y:S02]  /*10150*/  ISETP.GE.AND P1, PT, R2, R22.reuse, PT ;  /* 0x000000160200720c */ /* 0x080fe40003f26270 */
[----:B------:R-:W-:Y:S01]  /*10160*/  LEA.HI.X R17, R18, R17, R20, 0x1, P0 ;  /* 0x0000001112117211 */ /* 0x000fe200000f0c14 */
[----:B------:R-:W-:Y:S01]  /*10170*/  UIADD3 UR10, UR5, UR12, URZ ;  /* 0x0000000c050a7290 */ /* 0x000fe2000fffe03f */
[-C--:B------:R-:W-:Y:S01]  /*10180*/  ISETP.GE.AND P0, PT, R0, R22.reuse, PT ;  /* 0x000000160000720c */ /* 0x080fe20003f06270 */
[----:B-1----:R-:W-:Y:S01]  /*10190*/  @!P5 FMUL.FTZ R48, R48, R21 ;  /* 0x000000153030d220 */ /* 0x002fe20000410000 */
[-C--:B------:R-:W-:Y:S01]  /*101a0*/  ISETP.GE.AND P5, PT, R4, R22.reuse, PT ;  /* 0x000000160400720c */ /* 0x080fe20003fa6270 */
[----:B------:R-:W-:Y:S01]  /*101b0*/  @!P2 STG.E.U16 desc[UR20][R16.64+-0x780], R27 ;  /* 0xfff8801b1000a986 */ /* 0x000fe2000c101514 */
[----:B------:R-:W-:-:S02]  /*101c0*/  ISETP.GE.AND P2, PT, R3, R22, PT ;  /* 0x000000160300720c */ /* 0x000fc40003f46270 */
        /* <DEDUP_REMOVED lines=29> */
[----:B------:R-:W-:Y:S02]  /*103a0*/  PRMT R24, R17, 0x7610, R24 ;  /* 0x0000761011187816 */ /* 0x000fe40000000018 */
[----:B------:R-:W-:Y:S02]  /*103b0*/  F2FP.F16.F32.PACK_AB R16, R43, R41 ;  /* 0x000000292b10723e */ /* 0x000fe400000000ff */
[----:B------:R-:W-:-:S02]  /*103c0*/  PRMT R25, R17, 0x7632, R25 ;  /* 0x0000763211197816 */ /* 0x000fc40000000019 */
[----:B------:R-:W-:-:S04]  /*103d0*/  F2FP.F16.F32.PACK_AB R17, R45, R44 ;  /* 0x0000002c2d11723e */ /* 0x000fc800000000ff */
[C---:B------:R-:W-:Y:S02]  /*103e0*/  PRMT R26, R17.reuse, 0x7610, R26 ;  /* 0x00007610111a7816 */ /* 0x040fe4000000001a */
[----:B------:R-:W-:Y:S02]  /*103f0*/  PRMT R28, R17, 0x7632, R28 ;  /* 0x00007632111c7816 */ /* 0x000fe4000000001c */
[----:B------:R-:W-:Y:S01]  /*10400*/  MOV R17, UR54 ;  /* 0x0000003600117c02 */ /* 0x000fe20008000f00 */
[----:B---3--:R-:W-:Y:S01]  /*10410*/  FADD.FTZ R18, R30, R50 ;  /* 0x000000321e127221 */ /* 0x008fe20000010000 */
        /* <DEDUP_REMOVED lines=8> */
[----:B------:R-:W-:Y:S02]  /*104a0*/  F2FP.F16.F32.PACK_AB R34, R35, R34 ;  /* 0x000000222322723e */ /* 0x000fe400000000ff */
[----:B------:R-:W-:Y:S01]  /*104b0*/  PRMT R19, R30, 0x7632, R19 ;  /* 0x000076321e137816 */ /* 0x000fe20000000013 */
[----:B------:R-:W-:Y:S01]  /*104c0*/  FADD.FTZ R35, R18, R35 ;  /* 0x0000002312237221 */ /* 0x000fe20000010000 */
[----:B------:R-:W-:-:S03]  /*104d0*/  PRMT R21, R34, 0x7632, R21 ;  /* 0x0000763222157816 */ /* 0x000fc60000000015 */
[----:B------:R-:W-:Y:S01]  /*104e0*/  FADD.FTZ R35, R35, R36 ;  /* 0x0000002423237221 */ /* 0x000fe20000010000 */
[----:B------:R-:W-:Y:S03]  /*104f0*/  STS.U16 [R93], R30 ;  /* 0x0000001e5d007388 */ /* 0x000fe60000000400 */
[----:B------:R-:W-:Y:S01]  /*10500*/  FADD.FTZ R38, R35, R38 ;  /* 0x0000002623267221 */ /* 0x000fe20000010000 */
[----:B------:R0:W-:Y:S03]  /*10510*/  STS.U16 [R55+0x2], R19 ;  /* 0x0000021337007388 */ /* 0x0001e60000000400 */
[----:B------:R-:W-:Y:S01]  /*10520*/  FADD.FTZ R39, R38, R39 ;  /* 0x0000002726277221 */ /* 0x000fe20000010000 */
[----:B------:R-:W-:Y:S03]  /*10530*/  STS.U16 [R56+0x4], R32 ;  /* 0x0000042038007388 */ /* 0x000fe60000000400 */
[----:B------:R-:W-:Y:S01]  /*10540*/  FADD.FTZ R40, R39, R40 ;  /* 0x0000002827287221 */ /* 0x000fe20000010000 */
[----:B------:R1:W-:Y:S01]  /*10550*/  STS.U16 [R57+0x6], R20 ;  /* 0x0000061439007388 */ /* 0x0003e20000000400 */
[----:B0-----:R-:W-:-:S02]  /*10560*/  F2FP.F16.F32.PACK_AB R19, R48, R46 ;  /* 0x0000002e3013723e */ /* 0x001fc400000000ff */
[----:B------:R-:W-:Y:S01]  /*10570*/  FADD.FTZ R40, R40, R41 ;  /* 0x0000002928287221 */ /* 0x000fe20000010000 */
[----:B------:R-:W-:Y:S03]  /*10580*/  STS.U16 [R59+0x8], R34 ;  /* 0x000008223b007388 */ /* 0x000fe60000000400 */
[----:B------:R-:W-:Y:S01]  /*10590*/  FADD.FTZ R43, R40, R43 ;  /* 0x0000002b282b7221 */ /* 0x000fe20000010000 */
[----:B------:R-:W-:Y:S01]  /*105a0*/  STS.U16 [R61+0xa], R21 ;  /* 0x00000a153d007388 */ /* 0x000fe20000000400 */
[----:B-1----:R-:W-:Y:S02]  /*105b0*/  PRMT R20, R16, 0x7632, R20 ;  /* 0x0000763210147816 */ /* 0x002fe40000000014 */
[----:B------:R-:W-:Y:S01]  /*105c0*/  FADD.FTZ R44, R43, R44 ;  /* 0x0000002c2b2c7221 */ /* 0x000fe20000010000 */
[----:B------:R0:W-:Y:S03]  /*105d0*/  STS.U16 [R63+0xc], R22 ;  /* 0x00000c163f007388 */ /* 0x0001e60000000400 */
[----:B------:R-:W-:Y:S01]  /*105e0*/  FADD.FTZ R45, R44, R45 ;  /* 0x0000002d2c2d7221 */ /* 0x000fe20000010000 */
[----:B------:R-:W-:Y:S03]  /*105f0*/  STS.U16 [R65+0xe], R23 ;  /* 0x00000e1741007388 */ /* 0x000fe60000000400 */
[----:B------:R-:W-:Y:S01]  /*10600*/  FADD.FTZ R45, R45, R46 ;  /* 0x0000002e2d2d7221 */ /* 0x000fe20000010000 */
[----:B------:R1:W-:Y:S01]  /*10610*/  STS.U16 [R67+0x10], R24 ;  /* 0x0000101843007388 */ /* 0x0003e20000000400 */
[----:B0-----:R-:W-:-:S03]  /*10620*/  PRMT R22, R19, 0x7610, R22 ;  /* 0x0000761013167816 */ /* 0x001fc60000000016 */
[----:B------:R-:W-:Y:S04]  /*10630*/  STS.U16 [R69+0x12], R25 ;  /* 0x0000121945007388 */ /* 0x000fe80000000400 */
[----:B------:R0:W-:Y:S01]  /*10640*/  STS.U16 [R71+0x14], R16 ;  /* 0x0000141047007388 */ /* 0x0001e20000000400 */
[----:B-1----:R-:W-:-:S03]  /*10650*/  PRMT R24, R19, 0x7632, R24 ;  /* 0x0000763213187816 */ /* 0x002fc60000000018 */
[----:B------:R-:W-:Y:S04]  /*10660*/  STS.U16 [R73+0x16], R20 ;  /* 0x0000161449007388 */ /* 0x000fe80000000400 */
[----:B------:R-:W-:Y:S01]  /*10670*/  STS.U16 [R75+0x18], R26 ;  /* 0x0000181a4b007388 */ /* 0x000fe20000000400 */
[----:B0-----:R-:W-:-:S03]  /*10680*/  FADD.FTZ R16, R45, R48 ;  /* 0x000000302d107221 */ /* 0x001fc60000010000 */
        /* <DEDUP_REMOVED lines=24> */
[----:B0-----:R-:W-:-:S02]  /*10810*/  ISETP.GE.AND P0, PT, R47, R20, PT ;  /* 0x000000142f00720c */ /* 0x001fc40003f06270 */
[----:B------:R-:W-:-:S04]  /*10820*/  IADD3 R47, P1, R47, -0x3e0, RZ ;  /* 0xfffffc202f2f7810 */ /* 0x000fc80007f3e0ff */
[----:B------:R-:W-:-:S07]  /*10830*/  IADD3.X R54, R54, -0x1, RZ, P1, !PT ;  /* 0xffffffff36367810 */ /* 0x000fce0000ffe4ff */
        /* <DEDUP_REMOVED lines=14> */
.L_x_7382:
[----:B------:R-:W-:Y:S05]  /*10920*/  BSYNC B0 ;  /* 0x0000000000007941 */ /* 0x000fea0003800000 */
.L_x_7381:
        /* <DEDUP_REMOVED lines=56> */
.L_x_7250:
        /* <DEDUP_REMOVED lines=38> */
.L_x_7385:
[----:B------:R-:W-:Y:S05]  /*10f10*/  BSYNC B0 ;  /* 0x0000000000007941 */ /* 0x000fea0003800000 */
.L_x_7384:
        /* <DEDUP_REMOVED lines=41> */
.L_x_7387:
[----:B------:R-:W2:Y:S02]  /*111b0*/  S2R R11, SR_TID.X ;  /* 0x00000000000b7919 */ /* 0x000ea40000002100 */
.L_x_7388:
[----:B------:R-:W-:Y:S05]  /*111c0*/  BSYNC B0 ;  /* 0x0000000000007941 */ /* 0x000fea0003800000 */
.L_x_7386:
        /* <DEDUP_REMOVED lines=23> */
.L_x_7390:
        /* <DEDUP_REMOVED lines=32> */
.L_x_7389:
[----:B------:R-:W-:Y:S05]  /*11540*/  EXIT ;  /* 0x000000000000794d */ /* 0x000fea0003800000 */
.L_x_7287:
[----:B------:R-:W-:Y:S01]  /*11550*/  HFMA2.MMA R69, -RZ, RZ, 0, 5.9604644775390625e-08 ;  /* 0x00000001ff457435 */ /* 0x000fe200000001ff */
[----:B------:R-:W-:Y:S02]  /*11560*/  MOV R230, R227 ;  /* 0x000000e300e67202 */ /* 0x000fe40000000f00 */
[----:B------:R-:W-:Y:S02]  /*11570*/  MOV R68, RZ ;  /* 0x000000ff00447202 */ /* 0x000fe40000000f00 */
[----:B------:R-:W-:-:S07]  /*11580*/  MOV R71, 0xffffffff ;  /* 0xffffffff00477802 */ /* 0x000fce0000000f00 */
[----:B-1---5:R-:W-:Y:S05]  /*11590*/  WARPSYNC.COLLECTIVE R71, `(.L_x_7391) ;  /* 0x0000000047087348 */ /* 0x022fea0003c00000 */
[----:B------:R0:W2:Y:S02]  /*115a0*/  SHFL.UP P3, R70, R230, R69, R68 ;  /* 0x04000045e6467389 */ /* 0x0000a40000060044 */
[----:B012--5:R-:W-:Y:S01]  /*115b0*/  ENDCOLLECTIVE ;  /* 0x000000000000791b */ /* 0x027fe20003800000 */
.L_x_7391:
[----:B------:R-:W-:Y:S02]  /*115c0*/  MOV R230, R228 ;  /* 0x000000e400e67202 */ /* 0x000fe40000000f00 */
[----:B------:R-:W-:-:S07]  /*115d0*/  MOV R229, R70 ;  /* 0x0000004600e57202 */ /* 0x000fce0000000f00 */
[----:B------:R-:W-:Y:S05]  /*115e0*/  WARPSYNC.COLLECTIVE R71, `(.L_x_7392) ;  /* 0x0000000047087348 */ /* 0x000fea0003c00000 */
[----:B------:R0:W1:Y:S02]  /*115f0*/  SHFL.UP P3, R70, R230, R69, R68 ;  /* 0x04000045e6467389 */ /* 0x0000640000060044 */
[----:B01----:R-:W-:Y:S01]  /*11600*/  ENDCOLLECTIVE ;  /* 0x000000000000791b */ /* 0x003fe20003800000 */
.L_x_7392:
[----:B------:R-:W-:Y:S02]  /*11610*/  MOV R230, R225 ;  /* 0x000000e100e67202 */ /* 0x000fe40000000f00 */
[----:B------:R-:W-:-:S07]  /*11620*/  MOV R231, R70 ;  /* 0x0000004600e77202 */ /* 0x000fce0000000f00 */
[----:B------:R-:W-:Y:S05]  /*11630*/  WARPSYNC.COLLECTIVE R71, `(.L_x_7393) ;  /* 0x0000000047087348 */ /* 0x000fea0003c00000 */
[----:B------:R0:W1:Y:S02]  /*11640*/  SHFL.UP P3, R70, R230, R69, R68 ;  /* 0x04000045e6467389 */ /* 0x0000640000060044 */
[----:B01----:R-:W-:Y:S01]  /*11650*/  ENDCOLLECTIVE ;  /* 0x000000000000791b */ /* 0x003fe20003800000 */
.L_x_7393:
[----:B------:R-:W-:Y:S02]  /*11660*/  MOV R230, R226 ;  /* 0x000000e200e67202 */ /* 0x000fe40000000f00 */
[----:B------:R-:W-:-:S07]  /*11670*/  MOV R232, R70 ;  /* 0x0000004600e87202 */ /* 0x000fce0000000f00 */
[----:B------:R-:W-:Y:S05]  /*11680*/  WARPSYNC.COLLECTIVE R71, `(.L_x_7394) ;  /* 0x0000000047087348 */ /* 0x000fea0003c00000 */
[----:B------:R0:W1:Y:S02]  /*11690*/  SHFL.UP P3, R70, R230, R69, R68 ;  /* 0x04000045e6467389 */ /* 0x0000640000060044 */
[----:B01----:R-:W-:Y:S01]  /*116a0*/  ENDCOLLECTIVE ;  /* 0x000000000000791b */ /* 0x003fe20003800000 */
.L_x_7394:
        /* <DEDUP_REMOVED lines=19> */
.L_x_7395:
[----:B------:R-:W-:Y:S02]  /*117e0*/  MOV R230, R228 ;  /* 0x000000e400e67202 */ /* 0x000fe40000000f00 */
[----:B------:R-:W-:-:S07]  /*117f0*/  MOV R231, R70 ;  /* 0x0000004600e77202 */ /* 0x000fce0000000f00 */
[----:B------:R-:W-:Y:S05]  /*11800*/  WARPSYNC.COLLECTIVE R71, `(.L_x_7396) ;  /* 0x0000000047087348 */ /* 0x000fea0003c00000 */
[----:B------:R0:W1:Y:S02]  /*11810*/  SHFL.UP P3, R70, R230, R69, R68 ;  /* 0x04000045e6467389 */ /* 0x0000640000060044 */
[----:B01----:R-:W-:Y:S01]  /*11820*/  ENDCOLLECTIVE ;  /* 0x000000000000791b */ /* 0x003fe20003800000 */
.L_x_7396:
[----:B------:R-:W-:Y:S02]  /*11830*/  MOV R230, R225 ;  /* 0x000000e100e67202 */ /* 0x000fe40000000f00 */
[----:B------:R-:W-:-:S07]  /*11840*/  MOV R232, R70 ;  /* 0x0000004600e87202 */ /* 0x000fce0000000f00 */
[----:B------:R-:W-:Y:S05]  /*11850*/  WARPSYNC.COLLECTIVE R71, `(.L_x_7397) ;  /* 0x0000000047087348 */ /* 0x000fea0003c00000 */
[----:B------:R0:W1:Y:S02]  /*11860*/  SHFL.UP P3, R70, R230, R69, R68 ;  /* 0x04000045e6467389 */ /* 0x0000640000060044 */
[----:B01----:R-:W-:Y:S01]  /*11870*/  ENDCOLLECTIVE ;  /* 0x000000000000791b */ /* 0x003fe20003800000 */
.L_x_7397:
[----:B------:R-:W-:Y:S02]  /*11880*/  MOV R230, R226 ;  /* 0x000000e200e67202 */ /* 0x000fe40000000f00 */
[----:B------:R-:W-:-:S07]  /*11890*/  MOV R229, R70 ;  /* 0x0000004600e57202 */ /* 0x000fce0000000f00 */
[----:B------:R-:W-:Y:S05]  /*118a0*/  WARPSYNC.COLLECTIVE R71, `(.L_x_7398) ;  /* 0x0000000047087348 */ /* 0x000fea0003c00000 */
[----:B------:R0:W1:Y:S02]  /*118b0*/  SHFL.UP P3, R70, R230, R69, R68 ;  /* 0x04000045e6467389 */ /* 0x0000640000060044 */
[----:B01----:R-:W-:Y:S01]  /*118c0*/  ENDCOLLECTIVE ;  /* 0x000000000000791b */ /* 0x003fe20003800000 */
.L_x_7398:
        /* <DEDUP_REMOVED lines=19> */
.L_x_7399:
[----:B------:R-:W-:Y:S02]  /*11a00*/  MOV R230, R228 ;  /* 0x000000e400e67202 */ /* 0x000fe40000000f00 */
[----:B------:R-:W-:-:S07]  /*11a10*/  MOV R231, R70 ;  /* 0x0000004600e77202 */ /* 0x000fce0000000f00 */
[----:B------:R-:W-:Y:S05]  /*11a20*/  WARPSYNC.COLLECTIVE R71, `(.L_x_7400) ;  /* 0x0000000047087348 */ /* 0x000fea0003c00000 */
[----:B------:R0:W1:Y:S02]  /*11a30*/  SHFL.UP P3, R70, R230, R69, R68 ;  /* 0x04000045e6467389 */ /* 0x0000640000060044 */
[----:B01----:R-:W-:Y:S01]  /*11a40*/  ENDCOLLECTIVE ;  /* 0x000000000000791b */ /* 0x003fe20003800000 */
.L_x_7400:
[----:B------:R-:W-:Y:S02]  /*11a50*/  MOV R230, R225 ;  /* 0x000000e100e67202 */ /* 0x000fe40000000f00 */
[----:B------:R-:W-:-:S07]  /*11a60*/  MOV R232, R70 ;  /* 0x0000004600e87202 */ /* 0x000fce0000000f00 */
[----:B------:R-:W-:Y:S05]  /*11a70*/  WARPSYNC.COLLECTIVE R71, `(.L_x_7401) ;  /* 0x0000000047087348 */ /* 0x000fea0003c00000 */
[----:B------:R0:W1:Y:S02]  /*11a80*/  SHFL.UP P3, R70, R230, R69, R68 ;  /* 0x04000045e6467389 */ /* 0x0000640000060044 */
[----:B01----:R-:W-:Y:S01]  /*11a90*/  ENDCOLLECTIVE ;  /* 0x000000000000791b */ /* 0x003fe20003800000 */
.L_x_7401:
[----:B------:R-:W-:Y:S02]  /*11aa0*/  MOV R230, R226 ;  /* 0x000000e200e67202 */ /* 0x000fe40000000f00 */
[----:B------:R-:W-:-:S07]  /*11ab0*/  MOV R229, R70 ;  /* 0x0000004600e57202 */ /* 0x000fce0000000f00 */
[----:B------:R-:W-:Y:S05]  /*11ac0*/  WARPSYNC.COLLECTIVE R71, `(.L_x_7402) ;  /* 0x0000000047087348 */ /* 0x000fea0003c00000 */
[----:B------:R0:W1:Y:S02]  /*11ad0*/  SHFL.UP P3, R70, R230, R69, R68 ;  /* 0x04000045e6467389 */ /* 0x0000640000060044 */
[----:B01----:R-:W-:Y:S01]  /*11ae0*/  ENDCOLLECTIVE ;  /* 0x000000000000791b */ /* 0x003fe20003800000 */
.L_x_7402:
        /* <DEDUP_REMOVED lines=19> */
.L_x_7403:
[----:B------:R-:W-:Y:S02]  /*11c20*/  MOV R230, R228 ;  /* 0x000000e400e67202 */ /* 0x000fe40000000f00 */
[----:B------:R-:W-:-:S07]  /*11c30*/  MOV R231, R70 ;  /* 0x0000004600e77202 */ /* 0x000fce0000000f00 */
[----:B------:R-:W-:Y:S05]  /*11c40*/  WARPSYNC.COLLECTIVE R71, `(.L_x_7404) ;  /* 0x0000000047087348 */ /* 0x000fea0003c00000 */
[----:B------:R0:W1:Y:S02]  /*11c50*/  SHFL.UP P3, R70, R230, R69, R68 ;  /* 0x04000045e6467389 */ /* 0x0000640000060044 */
[----:B01----:R-:W-:Y:S01]  /*11c60*/  ENDCOLLECTIVE ;  /* 0x000000000000791b */ /* 0x003fe20003800000 */
.L_x_7404:
[----:B------:R-:W-:Y:S02]  /*11c70*/  MOV R230, R225 ;  /* 0x000000e100e67202 */ /* 0x000fe40000000f00 */
[----:B------:R-:W-:-:S07]  /*11c80*/  MOV R232, R70 ;  /* 0x0000004600e87202 */ /* 0x000fce0000000f00 */
[----:B------:R-:W-:Y:S05]  /*11c90*/  WARPSYNC.COLLECTIVE R71, `(.L_x_7405) ;  /* 0x0000000047087348 */ /* 0x000fea0003c00000 */
[----:B------:R0:W1:Y:S02]  /*11ca0*/  SHFL.UP P3, R70, R230, R69, R68 ;  /* 0x04000045e6467389 */ /* 0x0000640000060044 */
[----:B01----:R-:W-:Y:S01]  /*11cb0*/  ENDCOLLECTIVE ;  /* 0x000000000000791b */ /* 0x003fe20003800000 */
.L_x_7405:
[----:B------:R-:W-:Y:S02]  /*11cc0*/  MOV R230, R226 ;  /* 0x000000e200e67202 */ /* 0x000fe40000000f00 */
[----:B------:R-:W-:-:S07]  /*11cd0*/  MOV R229, R70 ;  /* 0x0000004600e57202 */ /* 0x000fce0000000f00 */
[----:B------:R-:W-:Y:S05]  /*11ce0*/  WARPSYNC.COLLECTIVE R71, `(.L_x_7406) ;  /* 0x0000000047087348 */ /* 0x000fea0003c00000 */
[----:B------:R0:W1:Y:S02]  /*11cf0*/  SHFL.UP P3, R70, R230, R69, R68 ;  /* 0x04000045e6467389 */ /* 0x0000640000060044 */
[----:B01----:R-:W-:Y:S01]  /*11d00*/  ENDCOLLECTIVE ;  /* 0x000000000000791b */ /* 0x003fe20003800000 */
.L_x_7406:
        /* <DEDUP_REMOVED lines=19> */
.L_x_7407:
[----:B------:R-:W-:Y:S02]  /*11e40*/  MOV R230, R228 ;  /* 0x000000e400e67202 */ /* 0x000fe40000000f00 */
[----:B------:R-:W-:-:S07]  /*11e50*/  MOV R229, R70 ;  /* 0x0000004600e57202 */ /* 0x000fce0000000f00 */
[----:B------:R-:W-:Y:S05]  /*11e60*/  WARPSYNC.COLLECTIVE R71, `(.L_x_7408) ;  /* 0x0000000047087348 */ /* 0x000fea0003c00000 */
[----:B------:R0:W1:Y:S02]  /*11e70*/  SHFL.UP P3, R70, R230, R69, R68 ;  /* 0x04000045e6467389 */ /* 0x0000640000060044 */
[----:B01----:R-:W-:Y:S01]  /*11e80*/  ENDCOLLECTIVE ;  /* 0x000000000000791b */ /* 0x003fe20003800000 */
.L_x_7408:
[----:B------:R-:W-:Y:S02]  /*11e90*/  MOV R230, R225 ;  /* 0x000000e100e67202 */ /* 0x000fe40000000f00 */
[----:B------:R-:W-:-:S07]  /*11ea0*/  MOV R231, R70 ;  /* 0x0000004600e77202 */ /* 0x000fce0000000f00 */
[----:B------:R-:W-:Y:S05]  /*11eb0*/  WARPSYNC.COLLECTIVE R71, `(.L_x_7409) ;  /* 0x0000000047087348 */ /* 0x000fea0003c00000 */
[----:B------:R0:W1:Y:S02]  /*11ec0*/  SHFL.UP P3, R70, R230, R69, R68 ;  /* 0x04000045e6467389 */ /* 0x0000640000060044 */
[----:B01----:R-:W-:Y:S01]  /*11ed0*/  ENDCOLLECTIVE ;  /* 0x000000000000791b */ /* 0x003fe20003800000 */
.L_x_7409:
[----:B------:R-:W-:Y:S02]  /*11ee0*/  MOV R230, R226 ;  /* 0x000000e200e67202 */ /* 0x000fe40000000f00 */
[----:B------:R-:W-:-:S07]  /*11ef0*/  MOV R232, R70 ;  /* 0x0000004600e87202 */ /* 0x000fce0000000f00 */
[----:B------:R-:W-:Y:S05]  /*11f00*/  WARPSYNC.COLLECTIVE R71, `(.L_x_7410) ;  /* 0x0000000047087348 */ /* 0x000fea0003c00000 */
[----:B------:R0:W1:Y:S02]  /*11f10*/  SHFL.UP P3, R70, R230, R69, R68 ;  /* 0x04000045e6467389 */ /* 0x0000640000060044 */
[----:B01----:R-:W-:Y:S01]  /*11f20*/  ENDCOLLECTIVE ;  /* 0x000000000000791b */ /* 0x003fe20003800000 */
.L_x_7410:
[----:B------:R-:W-:Y:S01]  /*11f30*/  MOV R69, R70 ;  /* 0x0000004600457202 */ /* 0x000fe20000000f00 */
[----:B------:R-:W-:Y:S06]  /*11f40*/  BRA `(.L_x_7411) ;  /* 0xffffff6800207947 */ /* 0x000fec000383ffff */
.L_x_7288:
        /* <DEDUP_REMOVED lines=8> */
.L_x_7413:
[----:B------:R-:W-:Y:S05]  /*11fd0*/  BSYNC B0 ;  /* 0x0000000000007941 */ /* 0x000fea0003800000 */
.L_x_7412:
[----:B------:R-:W-:Y:S05]  /*11fe0*/  BRA `(.L_x_7414) ;  /* 0xffffff6800307947 */ /* 0x000fea000383ffff */
.L_x_7289:
        /* <DEDUP_REMOVED lines=8> */
.L_x_7416:
[----:B------:R-:W-:Y:S05]  /*12070*/  BSYNC B0 ;  /* 0x0000000000007941 */ /* 0x000fea0003800000 */
.L_x_7415:
[----:B------:R-:W-:Y:S05]  /*12080*/  BRA `(.L_x_7417) ;  /* 0xffffff6800107947 */ /* 0x000fea000383ffff */
.L_x_7290:
        /* <DEDUP_REMOVED lines=8> */
.L_x_7419:
[----:B------:R-:W-:Y:S05]  /*12110*/  BSYNC B0 ;  /* 0x0000000000007941 */ /* 0x000fea0003800000 */
.L_x_7418:
[----:B------:R-:W-:Y:S05]  /*12120*/  BRA `(.L_x_7420) ;  /* 0xffffff6400f07947 */ /* 0x000fea000383ffff */
.L_x_7291:
        /* <DEDUP_REMOVED lines=8> */
.L_x_7422:
[----:B------:R-:W-:Y:S05]  /*121b0*/  BSYNC B0 ;  /* 0x0000000000007941 */ /* 0x000fea0003800000 */
.L_x_7421:
[----:B------:R-:W-:Y:S05]  /*121c0*/  BRA `(.L_x_7423) ;  /* 0xffffff6400d07947 */ /* 0x000fea000383ffff */
.L_x_7292:
        /* <DEDUP_REMOVED lines=8> */
.L_x_7425:
[----:B------:R-:W-:Y:S05]  /*12250*/  BSYNC B0 ;  /* 0x0000000000007941 */ /* 0x000fea0003800000 */
.L_x_7424:
        /* <DEDUP_REMOVED lines=8> */
.L_x_7426:
[----:B------:R-:W-:Y:S02]  /*122e0*/  MOV R230, R225 ;  /* 0x000000e100e67202 */ /* 0x000fe40000000f00 */
[----:B------:R-:W-:-:S07]  /*122f0*/  MOV R229, R70 ;  /* 0x0000004600e57202 */ /* 0x000fce0000000f00 */
[----:B------:R-:W-:Y:S05]  /*12300*/  WARPSYNC.COLLECTIVE R71, `(.L_x_7427) ;  /* 0x0000000047087348 */ /* 0x000fea0003c00000 */
[----:B------:R0:W1:Y:S02]  /*12310*/  SHFL.UP P3, R70, R230, R69, R68 ;  /* 0x04000045e6467389 */ /* 0x0000640000060044 */
[----:B01----:R-:W-:Y:S01]  /*12320*/  ENDCOLLECTIVE ;  /* 0x000000000000791b */ /* 0x003fe20003800000 */
.L_x_7427:
[----:B------:R-:W-:Y:S02]  /*12330*/  MOV R230, R226 ;  /* 0x000000e200e67202 */ /* 0x000fe40000000f00 */
[----:B------:R-:W-:-:S07]  /*12340*/  MOV R225, R70 ;  /* 0x0000004600e17202 */ /* 0x000fce0000000f00 */
[----:B------:R-:W-:Y:S05]  /*12350*/  WARPSYNC.COLLECTIVE R71, `(.L_x_7428) ;  /* 0x0000000047087348 */ /* 0x000fea0003c00000 */
[----:B------:R0:W1:Y:S02]  /*12360*/  SHFL.UP P3, R70, R230, R69, R68 ;  /* 0x04000045e6467389 */ /* 0x0000640000060044 */
[----:B01----:R-:W-:Y:S01]  /*12370*/  ENDCOLLECTIVE ;  /* 0x000000000000791b */ /* 0x003fe20003800000 */
.L_x_7428:
[----:B------:R-:W-:Y:S01]  /*12380*/  HFMA2.MMA R69, -RZ, RZ, 0, 0 ;  /* 0x00000000ff457435 */ /* 0x000fe200000001ff */
[----:B------:R-:W-:Y:S02]  /*12390*/  MOV R68, 0x1f ;  /* 0x0000001f00447802 */ /* 0x000fe40000000f00 */
[----:B------:R-:W-:Y:S02]  /*123a0*/  MOV R226, R70 ;  /* 0x0000004600e27202 */ /* 0x000fe40000000f00 */
[----:B------:R-:W-:-:S07]  /*123b0*/  MOV R70, R60 ;  /* 0x0000003c00467202 */ /* 0x000fce0000000f00 */
[----:B------:R-:W-:Y:S05]  /*123c0*/  WARPSYNC.COLLECTIVE R71, `(.L_x_7429) ;  /* 0x0000000047087348 */ /* 0x000fea0003c00000 */
[----:B------:R0:W1:Y:S02]  /*123d0*/  SHFL.IDX P3, R228, R70, R69, R68 ;  /* 0x0000004546e47389 */ /* 0x0000640000060044 */
[----:B01----:R-:W-:Y:S01]  /*123e0*/  ENDCOLLECTIVE ;  /* 0x000000000000791b */ /* 0x003fe20003800000 */
.L_x_7429:
[----:B------:R-:W-:Y:S02]  /*123f0*/  MOV R70, R61 ;  /* 0x0000003d00467202 */ /* 0x000fe40000000f00 */
[----:B------:R-:W-:-:S07]  /*12400*/  MOV R60, R228 ;  /* 0x000000e4003c7202 */ /* 0x000fce0000000f00 */
[----:B------:R-:W-:Y:S05]  /*12410*/  WARPSYNC.COLLECTIVE R71, `(.L_x_7430) ;  /* 0x0000000047087348 */ /* 0x000fea0003c00000 */
[----:B------:R0:W1:Y:S02]  /*12420*/  SHFL.IDX P3, R228, R70, R69, R68 ;  /* 0x0000004546e47389 */ /* 0x0000640000060044 */
[----:B01----:R-:W-:Y:S01]  /*12430*/  ENDCOLLECTIVE ;  /* 0x000000000000791b */ /* 0x003fe20003800000 */
.L_x_7430:
[----:B------:R-:W-:Y:S02]  /*12440*/  MOV R70, R62 ;  /* 0x0000003e00467202 */ /* 0x000fe40000000f00 */
[----:B------:R-:W-:-:S07]  /*12450*/  MOV R61, R228 ;  /* 0x000000e4003d7202 */ /* 0x000fce0000000f00 */
[----:B------:R-:W-:Y:S05]  /*12460*/  WARPSYNC.COLLECTIVE R71, `(.L_x_7431) ;  /* 0x0000000047087348 */ /* 0x000fea0003c00000 */
[----:B------:R0:W1:Y:S02]  /*12470*/  SHFL.IDX P3, R228, R70, R69, R68 ;  /* 0x0000004546e47389 */ /* 0x0000640000060044 */
[----:B01----:R-:W-:Y:S01]  /*12480*/  ENDCOLLECTIVE ;  /* 0x000000000000791b */ /* 0x003fe20003800000 */
.L_x_7431:
[----:B------:R-:W-:Y:S02]  /*12490*/  MOV R70, R63 ;  /* 0x0000003f00467202 */ /* 0x000fe40000000f00 */
[----:B------:R-:W-:-:S07]  /*124a0*/  MOV R62, R228 ;  /* 0x000000e4003e7202 */ /* 0x000fce0000000f00 */
[----:B------:R-:W-:Y:S05]  /*124b0*/  WARPSYNC.COLLECTIVE R71, `(.L_x_7432) ;  /* 0x0000000047087348 */ /* 0x000fea0003c00000 */
[----:B------:R0:W1:Y:S02]  /*124c0*/  SHFL.IDX P3, R228, R70, R69, R68 ;  /* 0x0000004546e47389 */ /* 0x0000640000060044 */
[----:B01----:R-:W-:Y:S01]  /*124d0*/  ENDCOLLECTIVE ;  /* 0x000000000000791b */ /* 0x003fe20003800000 */
.L_x_7432:
[----:B------:R-:W-:Y:S01]  /*124e0*/  MOV R63, R228 ;  /* 0x000000e4003f7202 */ /* 0x000fe20000000f00 */
[----:B------:R-:W-:Y:S06]  /*124f0*/  BRA `(.L_x_7433) ;  /* 0xffffff64002c7947 */ /* 0x000fec000383ffff */
.L_x_7294:
        /* <DEDUP_REMOVED lines=8> */
.L_x_7434:
[----:B------:R-:W-:Y:S02]  /*12580*/  MOV R244, R241 ;  /* 0x000000f100f47202 */ /* 0x000fe40000000f00 */
[----:B------:R-:W-:-:S07]  /*12590*/  MOV R68, R252 ;  /* 0x000000fc00447202 */ /* 0x000fce0000000f00 */
[----:B------:R-:W-:Y:S05]  /*125a0*/  WARPSYNC.COLLECTIVE R71, `(.L_x_7435) ;  /* 0x0000000047087348 */ /* 0x000fea0003c00000 */
[----:B------:R0:W1:Y:S02]  /*125b0*/  SHFL.DOWN P0, R252, R244, R245, R228 ;  /* 0x080000f5f4fc7389 */ /* 0x00006400000000e4 */
[----:B01----:R-:W-:Y:S01]  /*125c0*/  ENDCOLLECTIVE ;  /* 0x000000000000791b */ /* 0x003fe20003800000 */
.L_x_7435:
[----:B------:R-:W-:Y:S02]  /*125d0*/  MOV R244, R70 ;  /* 0x0000004600f47202 */ /* 0x000fe40000000f00 */
[----:B------:R-:W-:-:S07]  /*125e0*/  MOV R69, R252 ;  /* 0x000000fc00457202 */ /* 0x000fce0000000f00 */
[----:B------:R-:W-:Y:S05]  /*125f0*/  WARPSYNC.COLLECTIVE R71, `(.L_x_7436) ;  /* 0x0000000047087348 */ /* 0x000fea0003c00000 */
[----:B------:R0:W1:Y:S02]  /*12600*/  SHFL.DOWN P0, R252, R244, R245, R228 ;  /* 0x080000f5f4fc7389 */ /* 0x00006400000000e4 */
[----:B01----:R-:W-:Y:S01]  /*12610*/  ENDCOLLECTIVE ;  /* 0x000000000000791b */ /* 0x003fe20003800000 */
.L_x_7436:
[----:B------:R-:W-:Y:S02]  /*12620*/  MOV R244, R243 ;  /* 0x000000f300f47202 */ /* 0x000fe40000000f00 */
[----:B------:R-:W-:-:S07]  /*12630*/  MOV R246, R252 ;  /* 0x000000fc00f67202 */ /* 0x000fce0000000f00 */
[----:B------:R-:W-:Y:S05]  /*12640*/  WARPSYNC.COLLECTIVE R71, `(.L_x_7437) ;  /* 0x0000000047087348 */ /* 0x000fea0003c00000 */
[----:B------:R0:W1:Y:S02]  /*12650*/  SHFL.DOWN P0, R252, R244, R245, R228 ;  /* 0x080000f5f4fc7389 */ /* 0x00006400000000e4 */
[----:B01----:R-:W-:Y:S01]  /*12660*/  ENDCOLLECTIVE ;  /* 0x000000000000791b */ /* 0x003fe20003800000 */
.L_x_7437:
[----:B------:R-:W-:Y:S01]  /*12670*/  MOV R71, R252 ;  /* 0x000000fc00477202 */ /* 0x000fe20000000f00 */
[----:B------:R-:W-:Y:S06]  /*12680*/  BRA `(.L_x_7438) ;  /* 0xffffff7400807947 */ /* 0x000fec000383ffff */
.L_x_7297:
        /* <DEDUP_REMOVED lines=8> */
.L_x_7440:
[----:B------:R-:W-:Y:S05]  /*12710*/  BSYNC B0 ;  /* 0x0000000000007941 */ /* 0x000fea0003800000 */
.L_x_7439:
        /* <DEDUP_REMOVED lines=8> */
.L_x_7441:
[----:B------:R-:W-:Y:S02]  /*127a0*/  MOV R244, R242 ;  /* 0x000000f200f47202 */ /* 0x000fe40000000f00 */
[----:B------:R-:W-:-:S07]  /*127b0*/  MOV R69, R252 ;  /* 0x000000fc00457202 */ /* 0x000fce0000000f00 */
[----:B------:R-:W-:Y:S05]  /*127c0*/  WARPSYNC.COLLECTIVE R71, `(.L_x_7442) ;  /* 0x0000000047087348 */ /* 0x000fea0003c00000 */
[----:B------:R0:W1:Y:S02]  /*127d0*/  SHFL.DOWN P0, R252, R244, R245, R228 ;  /* 0x080000f5f4fc7389 */ /* 0x00006400000000e4 */
[----:B01----:R-:W-:Y:S01]  /*127e0*/  ENDCOLLECTIVE ;  /* 0x000000000000791b */ /* 0x003fe20003800000 */
.L_x_7442:
[----:B------:R-:W-:Y:S02]  /*127f0*/  MOV R244, R243 ;  /* 0x000000f300f47202 */ /* 0x000fe40000000f00 */
[----:B------:R-:W-:-:S07]  /*12800*/  MOV R70, R252 ;  /* 0x000000fc00467202 */ /* 0x000fce0000000f00 */
[----:B------:R-:W-:Y:S05]  /*12810*/  WARPSYNC.COLLECTIVE R71, `(.L_x_7443) ;  /* 0x0000000047087348 */ /* 0x000fea0003c00000 */
[----:B------:R0:W1:Y:S02]  /*12820*/  SHFL.DOWN P0, R252, R244, R245, R228 ;  /* 0x080000f5f4fc7389 */ /* 0x00006400000000e4 */
[----:B01----:R-:W-:Y:S01]  /*12830*/  ENDCOLLECTIVE ;  /* 0x000000000000791b */ /* 0x003fe20003800000 */
.L_x_7443:
[----:B------:R-:W-:Y:S01]  /*12840*/  MOV R71, R252 ;  /* 0x000000fc00477202 */ /* 0x000fe20000000f00 */
[----:B------:R-:W-:Y:S06]  /*12850*/  BRA `(.L_x_7444) ;  /* 0xffffff7400607947 */ /* 0x000fec000383ffff */
.L_x_7300:
        /* <DEDUP_REMOVED lines=8> */
.L_x_7446:
[----:B------:R-:W-:Y:S05]  /*128e0*/  BSYNC B0 ;  /* 0x0000000000007941 */ /* 0x000fea0003800000 */
.L_x_7445:
        /* <DEDUP_REMOVED lines=8> */
.L_x_7447:
[----:B------:R-:W-:Y:S02]  /*12970*/  MOV R244, R242 ;  /* 0x000000f200f47202 */ /* 0x000fe40000000f00 */
[----:B------:R-:W-:-:S07]  /*12980*/  MOV R69, R252 ;  /* 0x000000fc00457202 */ /* 0x000fce0000000f00 */
[----:B------:R-:W-:Y:S05]  /*12990*/  WARPSYNC.COLLECTIVE R71, `(.L_x_7448) ;  /* 0x0000000047087348 */ /* 0x000fea0003c00000 */
[----:B------:R0:W1:Y:S02]  /*129a0*/  SHFL.DOWN P0, R252, R244, R245, R228 ;  /* 0x080000f5f4fc7389 */ /* 0x00006400000000e4 */
[----:B01----:R-:W-:Y:S01]  /*129b0*/  ENDCOLLECTIVE ;  /* 0x000000000000791b */ /* 0x003fe20003800000 */
.L_x_7448:
[----:B------:R-:W-:Y:S02]  /*129c0*/  MOV R244, R243 ;  /* 0x000000f300f47202 */ /* 0x000fe40000000f00 */
[----:B------:R-:W-:-:S07]  /*129d0*/  MOV R70, R252 ;  /* 0x000000fc00467202 */ /* 0x000fce0000000f00 */
[----:B------:R-:W-:Y:S05]  /*129e0*/  WARPSYNC.COLLECTIVE R71, `(.L_x_7449) ;  /* 0x0000000047087348 */ /* 0x000fea0003c00000 */
[----:B------:R0:W1:Y:S02]  /*129f0*/  SHFL.DOWN P0, R252, R244, R245, R228 ;  /* 0x080000f5f4fc7389 */ /* 0x00006400000000e4 */
[----:B01----:R-:W-:Y:S01]  /*12a00*/  ENDCOLLECTIVE ;  /* 0x000000000000791b */ /* 0x003fe20003800000 */
.L_x_7449:
[----:B------:R-:W-:Y:S01]  /*12a10*/  MOV R71, R252 ;  /* 0x000000fc00477202 */ /* 0x000fe20000000f00 */
[----:B------:R-:W-:Y:S06]  /*12a20*/  BRA `(.L_x_7450) ;  /* 0xffffff7400407947 */ /* 0x000fec000383ffff */
.L_x_7303:
        /* <DEDUP_REMOVED lines=8> */
.L_x_7452:
[----:B------:R-:W-:Y:S05]  /*12ab0*/  BSYNC B0 ;  /* 0x0000000000007941 */ /* 0x000fea0003800000 */
.L_x_7451:
        /* <DEDUP_REMOVED lines=8> */
.L_x_7453:
[----:B------:R-:W-:Y:S02]  /*12b40*/  MOV R244, R242 ;  /* 0x000000f200f47202 */ /* 0x000fe40000000f00 */
[----:B------:R-:W-:-:S07]  /*12b50*/  MOV R69, R252 ;  /* 0x000000fc00457202 */ /* 0x000fce0000000f00 */
[----:B------:R-:W-:Y:S05]  /*12b60*/  WARPSYNC.COLLECTIVE R71, `(.L_x_7454) ;  /* 0x0000000047087348 */ /* 0x000fea0003c00000 */
[----:B------:R0:W1:Y:S02]  /*12b70*/  SHFL.DOWN P0, R252, R244, R245, R228 ;  /* 0x080000f5f4fc7389 */ /* 0x00006400000000e4 */
[----:B01----:R-:W-:Y:S01]  /*12b80*/  ENDCOLLECTIVE ;  /* 0x000000000000791b */ /* 0x003fe20003800000 */
.L_x_7454:
[----:B------:R-:W-:Y:S02]  /*12b90*/  MOV R244, R243 ;  /* 0x000000f300f47202 */ /* 0x000fe40000000f00 */
[----:B------:R-:W-:-:S07]  /*12ba0*/  MOV R70, R252 ;  /* 0x000000fc00467202 */ /* 0x000fce0000000f00 */
[----:B------:R-:W-:Y:S05]  /*12bb0*/  WARPSYNC.COLLECTIVE R71, `(.L_x_7455) ;  /* 0x0000000047087348 */ /* 0x000fea0003c00000 */
[----:B------:R0:W1:Y:S02]  /*12bc0*/  SHFL.DOWN P0, R252, R244, R245, R228 ;  /* 0x080000f5f4fc7389 */ /* 0x00006400000000e4 */
[----:B01----:R-:W-:Y:S01]  /*12bd0*/  ENDCOLLECTIVE ;  /* 0x000000000000791b */ /* 0x003fe20003800000 */
.L_x_7455:
[----:B------:R-:W-:Y:S01]  /*12be0*/  MOV R71, R252 ;  /* 0x000000fc00477202 */ /* 0x000fe20000000f00 */
[----:B------:R-:W-:Y:S06]  /*12bf0*/  BRA `(.L_x_7456) ;  /* 0xffffff7400207947 */ /* 0x000fec000383ffff */
.L_x_7306:
        /* <DEDUP_REMOVED lines=8> */
.L_x_7458:
[----:B------:R-:W-:Y:S05]  /*12c80*/  BSYNC B0 ;  /* 0x0000000000007941 */ /* 0x000fea0003800000 */
.L_x_7457:
        /* <DEDUP_REMOVED lines=8> */
.L_x_7459:
[----:B------:R-:W-:Y:S02]  /*12d10*/  MOV R244, R242 ;  /* 0x000000f200f47202 */ /* 0x000fe40000000f00 */
[----:B------:R-:W-:-:S07]  /*12d20*/  MOV R69, R252 ;  /* 0x000000fc00457202 */ /* 0x000fce0000000f00 */
[----:B------:R-:W-:Y:S05]  /*12d30*/  WARPSYNC.COLLECTIVE R71, `(.L_x_7460) ;  /* 0x0000000047087348 */ /* 0x000fea0003c00000 */
[----:B------:R0:W1:Y:S02]  /*12d40*/  SHFL.DOWN P0, R252, R244, R245, R228 ;  /* 0x080000f5f4fc7389 */ /* 0x00006400000000e4 */
[----:B01----:R-:W-:Y:S01]  /*12d50*/  ENDCOLLECTIVE ;  /* 0x000000000000791b */ /* 0x003fe20003800000 */
.L_x_7460:
[----:B------:R-:W-:Y:S02]  /*12d60*/  MOV R244, R243 ;  /* 0x000000f300f47202 */ /* 0x000fe40000000f00 */
[----:B------:R-:W-:-:S07]  /*12d70*/  MOV R70, R252 ;  /* 0x000000fc00467202 */ /* 0x000fce0000000f00 */
[----:B------:R-:W-:Y:S05]  /*12d80*/  WARPSYNC.COLLECTIVE R71, `(.L_x_7461) ;  /* 0x0000000047087348 */ /* 0x000fea0003c00000 */
[----:B------:R0:W1:Y:S02]  /*12d90*/  SHFL.DOWN P0, R252, R244, R245, R228 ;  /* 0x080000f5f4fc7389 */ /* 0x00006400000000e4 */
[----:B01----:R-:W-:Y:S01]  /*12da0*/  ENDCOLLECTIVE ;  /* 0x000000000000791b */ /* 0x003fe20003800000 */
.L_x_7461:
[----:B------:R-:W-:Y:S01]  /*12db0*/  MOV R71, R252 ;  /* 0x000000fc00477202 */ /* 0x000fe20000000f00 */
[----:B------:R-:W-:Y:S06]  /*12dc0*/  BRA `(.L_x_7462) ;  /* 0xffffff7400007947 */ /* 0x000fec000383ffff */
.L_x_7309:
        /* <DEDUP_REMOVED lines=8> */
.L_x_7464:
[----:B------:R-:W-:Y:S05]  /*12e50*/  BSYNC B0 ;  /* 0x0000000000007941 */ /* 0x000fea0003800000 */
.L_x_7463:
        /* <DEDUP_REMOVED lines=10> */
.L_x_7465:
[----:B------:R-:W-:Y:S02]  /*12f00*/  MOV R70, R242 ;  /* 0x000000f200467202 */ /* 0x000fe40000000f00 */
[----:B------:R-:W-:-:S07]  /*12f10*/  MOV R247, R228 ;  /* 0x000000e400f77202 */ /* 0x000fce0000000f00 */
[----:B------:R-:W-:Y:S05]  /*12f20*/  WARPSYNC.COLLECTIVE R71, `(.L_x_7466) ;  /* 0x0000000047087348 */ /* 0x000fea0003c00000 */
[----:B------:R0:W1:Y:S02]  /*12f30*/  SHFL.IDX P3, R228, R70, R69, R68 ;  /* 0x0000004546e47389 */ /* 0x0000640000060044 */
[----:B01----:R-:W-:Y:S01]  /*12f40*/  ENDCOLLECTIVE ;  /* 0x000000000000791b */ /* 0x003fe20003800000 */
.L_x_7466:
        /* <DEDUP_REMOVED lines=9> */
.L_x_7467:
[----:B------:R-:W-:Y:S02]  /*12fe0*/  MOV R70, R64 ;  /* 0x0000004000467202 */ /* 0x000fe40000000f00 */
[----:B------:R-:W-:Y:S02]  /*12ff0*/  MOV R251, R228 ;  /* 0x000000e400fb7202 */ /* 0x000fe40000000f00 */
[----:B------:R-:W-:-:S07]  /*13000*/  MOV R228, 0x1f ;  /* 0x0000001f00e47802 */ /* 0x000fce0000000f00 */
[----:B------:R-:W-:Y:S05]  /*13010*/  WARPSYNC.COLLECTIVE R71, `(.L_x_7468) ;  /* 0x0000000047087348 */ /* 0x000fea0003c00000 */
[----:B------:R0:W1:Y:S02]  /*13020*/  SHFL.DOWN P0, R252, R244, R245, R228 ;  /* 0x080000f5f4fc7389 */ /* 0x00006400000000e4 */
[----:B01----:R-:W-:Y:S01]  /*13030*/  ENDCOLLECTIVE ;  /* 0x000000000000791b */ /* 0x003fe20003800000 */
.L_x_7468:
[----:B------:R-:W-:Y:S02]  /*13040*/  MOV R244, R241 ;  /* 0x000000f100f47202 */ /* 0x000fe40000000f00 */
[----:B------:R-:W-:-:S07]  /*13050*/  MOV R240, R252 ;  /* 0x000000fc00f07202 */ /* 0x000fce0000000f00 */
[----:B------:R-:W-:Y:S05]  /*13060*/  WARPSYNC.COLLECTIVE R71, `(.L_x_7469) ;  /* 0x0000000047087348 */ /* 0x000fea0003c00000 */
[----:B------:R0:W1:Y:S02]  /*13070*/  SHFL.DOWN P0, R252, R244, R245, R228 ;  /* 0x080000f5f4fc7389 */ /* 0x00006400000000e4 */
[----:B01----:R-:W-:Y:S01]  /*13080*/  ENDCOLLECTIVE ;  /* 0x000000000000791b */ /* 0x003fe20003800000 */
.L_x_7469:
[----:B------:R-:W-:Y:S02]  /*13090*/  MOV R244, R242 ;  /* 0x000000f200f47202 */ /* 0x000fe40000000f00 */
[----:B------:R-:W-:-:S07]  /*130a0*/  MOV R241, R252 ;  /* 0x000000fc00f17202 */ /* 0x000fce0000000f00 */
[----:B------:R-:W-:Y:S05]  /*130b0*/  WARPSYNC.COLLECTIVE R71, `(.L_x_7470) ;  /* 0x0000000047087348 */ /* 0x000fea0003c00000 */
[----:B------:R0:W1:Y:S02]  /*130c0*/  SHFL.DOWN P0, R252, R244, R245, R228 ;  /* 0x080000f5f4fc7389 */ /* 0x00006400000000e4 */
[----:B01----:R-:W-:Y:S01]  /*130d0*/  ENDCOLLECTIVE ;  /* 0x000000000000791b */ /* 0x003fe20003800000 */
.L_x_7470:
[----:B------:R-:W-:Y:S02]  /*130e0*/  MOV R244, R243 ;  /* 0x000000f300f47202 */ /* 0x000fe40000000f00 */
[----:B------:R-:W-:-:S07]  /*130f0*/  MOV R242, R252 ;  /* 0x000000fc00f27202 */ /* 0x000fce0000000f00 */
[----:B------:R-:W-:Y:S05]  /*13100*/  WARPSYNC.COLLECTIVE R71, `(.L_x_7471) ;  /* 0x0000000047087348 */ /* 0x000fea0003c00000 */
[----:B------:R0:W1:Y:S02]  /*13110*/  SHFL.DOWN P0, R252, R244, R245, R228 ;  /* 0x080000f5f4fc7389 */ /* 0x00006400000000e4 */
[----:B01----:R-:W-:Y:S01]  /*13120*/  ENDCOLLECTIVE ;  /* 0x000000000000791b */ /* 0x003fe20003800000 */
.L_x_7471:
[----:B------:R-:W-:Y:S05]  /*13130*/  WARPSYNC.COLLECTIVE R71, `(.L_x_7472) ;  /* 0x0000000047087348 */ /* 0x000fea0003c00000 */
[----:B------:R0:W1:Y:S02]  /*13140*/  SHFL.IDX P3, R228, R70, R69, R68 ;  /* 0x0000004546e47389 */ /* 0x0000640000060044 */
[----:B01----:R-:W-:Y:S01]  /*13150*/  ENDCOLLECTIVE ;  /* 0x000000000000791b */ /* 0x003fe20003800000 */
.L_x_7472:
[----:B------:R-:W-:Y:S02]  /*13160*/  MOV R70, R65 ;  /* 0x0000004100467202 */ /* 0x000fe40000000f00 */
[----:B------:R-:W-:Y:S02]  /*13170*/  MOV R243, R252 ;  /* 0x000000fc00f37202 */ /* 0x000fe40000000f00 */
[----:B------:R-:W-:-:S07]  /*13180*/  MOV R252, R228 ;  /* 0x000000e400fc7202 */ /* 0x000fce0000000f00 */
[----:B------:R-:W-:Y:S05]  /*13190*/  WARPSYNC.COLLECTIVE R71, `(.L_x_7473) ;  /* 0x0000000047087348 */ /* 0x000fea0003c00000 */
[----:B------:R0:W1:Y:S02]  /*131a0*/  SHFL.IDX P3, R228, R70, R69, R68 ;  /* 0x0000004546e47389 */ /* 0x0000640000060044 */
[----:B01----:R-:W-:Y:S01]  /*131b0*/  ENDCOLLECTIVE ;  /* 0x000000000000791b */ /* 0x003fe20003800000 */
.L_x_7473:
[----:B------:R-:W-:Y:S01]  /*131c0*/  MOV R70, R66 ;  /* 0x0000004200467202 */ /* 0x000fe20000000f00 */
[-C--:B------:R-:W-:Y:S01]  /*131d0*/  FMUL.FTZ R66, R65, R247.reuse ;  /* 0x000000f741427220 */ /* 0x080fe20000410000 */
[----:B------:R-:W-:Y:S01]  /*131e0*/  FMUL.FTZ R247, R64, R247 ;  /* 0x000000f740f77220 */ /* 0x000fe20000410000 */
[----:B------:R-:W-:-:S07]  /*131f0*/  MOV R245, R228 ;  /* 0x000000e400f57202 */ /* 0x000fce0000000f00 */
[----:B------:R-:W-:Y:S05]  /*13200*/  WARPSYNC.COLLECTIVE R71, `(.L_x_7474) ;  /* 0x0000000047087348 */ /* 0x000fea0003c00000 */
[----:B------:R0:W1:Y:S02]  /*13210*/  SHFL.IDX P3, R228, R70, R69, R68 ;  /* 0x0000004546e47389 */ /* 0x0000640000060044 */
[----:B01----:R-:W-:Y:S01]  /*13220*/  ENDCOLLECTIVE ;  /* 0x000000000000791b */ /* 0x003fe20003800000 */
.L_x_7474:
[----:B------:R-:W-:Y:S02]  /*13230*/  MOV R70, R67 ;  /* 0x0000004300467202 */ /* 0x000fe40000000f00 */
[----:B------:R-:W-:-:S07]  /*13240*/  MOV R244, R228 ;  /* 0x000000e400f47202 */ /* 0x000fce0000000f00 */
[----:B------:R-:W-:Y:S05]  /*13250*/  WARPSYNC.COLLECTIVE R71, `(.L_x_7475) ;  /* 0x0000000047087348 */ /* 0x000fea0003c00000 */
[----:B------:R0:W1:Y:S02]  /*13260*/  SHFL.IDX P3, R228, R70, R69, R68 ;  /* 0x0000004546e47389 */ /* 0x0000640000060044 */
[----:B01----:R-:W-:Y:S01]  /*13270*/  ENDCOLLECTIVE ;  /* 0x000000000000791b */ /* 0x003fe20003800000 */
.L_x_7475:
[----:B------:R-:W-:Y:S01]  /*13280*/  MOV R71, R228 ;  /* 0x000000e400477202 */ /* 0x000fe20000000f00 */
[----:B------:R-:W-:Y:S06]  /*13290*/  BRA `(.L_x_7476) ;  /* 0xffffff7000587947 */ /* 0x000fec000383ffff */
.L_x_7477:
        /* <DEDUP_REMOVED lines=14> */
.L_x_18938:


//--------------------- .text._Z25selective_scan_bwd_kernelI32Selective_Scan_bwd_kernel_traitsILi64ELi16ELb0ELb0ELb1ELb1ELb1EN3c104HalfENS1_7complexIfEEEEv12SSMParamsBwd --------------------------
	.section	.text._Z25selective_scan_bwd_kernelI32Selective_Scan_bwd_kernel_traitsILi64ELi16ELb0ELb0ELb1ELb1ELb1EN3c104HalfENS1_7complexIfEEEEv12SSMParamsBwd,"ax",@progbits
	.align	128
        .global         _Z25selective_scan_bwd_kernelI32Selective_Scan_bwd_kernel_traitsILi64ELi16ELb0ELb0ELb1ELb1ELb1EN3c104HalfENS1_7complexIfEEEEv12SSMParamsBwd
        .type           _Z25selective_scan_bwd_kernelI32Selective_Scan_bwd_kernel_traitsILi64ELi16ELb0ELb0ELb1ELb1ELb1EN3c104HalfENS1_7complexIfEEEEv12SSMParamsBwd,@function
        .size           _Z25selective_scan_bwd_kernelI32Selective_Scan_bwd_kernel_traitsILi64ELi16ELb0ELb0ELb1ELb1ELb1EN3c104HalfENS1_7complexIfEEEEv12SSMParamsBwd,(.L_x_18939 - _Z25selective_scan_bwd_kernelI32Selective_Scan_bwd_kernel_traitsILi64ELi16ELb0ELb0ELb1ELb1ELb1EN3c104HalfENS1_7complexIfEEEEv12SSMParamsBwd)
        .other          _Z25selective_scan_bwd_kernelI32Selective_Scan_bwd_kernel_traitsILi64ELi16ELb0ELb0ELb1ELb1ELb1EN3c104HalfENS1_7complexIfEEEEv12SSMParamsBwd,@"STO_CUDA_ENTRY STV_DEFAULT"
_Z25selective_scan_bwd_kernelI32Selective_Scan_bwd_kernel_traitsILi64ELi16ELb0ELb0ELb1ELb1ELb1EN3c104HalfENS1_7complexIfEEEEv12SSMParamsBwd:
.text._Z25selective_scan_bwd_kernelI32Selective_Scan_bwd_kernel_traitsILi64ELi16ELb0ELb0ELb1ELb1ELb1EN3c104HalfENS1_7complexIfEEEEv12SSMParamsBwd:
        /* <DEDUP_REMOVED lines=167> */
.L_x_7616:
        /* <DEDUP_REMOVED lines=50> */
[----:B0-----:R-:W-:Y:S02]  /*0d90*/  LOP3.LUT R18, R20, 0x1c0, RZ, 0xfc, !PT ;  /* 0x000001c014127812 */ /* 0x001fe400078efcff */
        /* <DEDUP_REMOVED lines=343> */
.L_x_7480:
[----:B------:R-:W-:Y:S05]  /*2310*/  BSYNC B0 ;  /* 0x0000000000007941 */ /* 0x000fea0003800000 */
.L_x_7479:
        /* <DEDUP_REMOVED lines=36> */
.L_x_7482:
[----:B------:R-:W-:Y:S05]  /*2560*/  BSYNC B0 ;  /* 0x0000000000007941 */ /* 0x000fea0003800000 */
.L_x_7481:
        /* <DEDUP_REMOVED lines=36> */
.L_x_7484:
[----:B------:R-:W-:Y:S05]  /*27b0*/  BSYNC B0 ;  /* 0x0000000000007941 */ /* 0x000fea0003800000 */
.L_x_7483:
        /* <DEDUP_REMOVED lines=36> */
.L_x_7486:
[----:B------:R-:W-:Y:S05]  /*2a00*/  BSYNC B0 ;  /* 0x0000000000007941 */ /* 0x000fea0003800000 */
.L_x_7485:
        /* <DEDUP_REMOVED lines=36> */
.L_x_7488:
[----:B------:R-:W-:Y:S05]  /*2c50*/  BSYNC B0 ;  /* 0x0000000000007941 */ /* 0x000fea0003800000 */
.L_x_7487:
        /* <DEDUP_REMOVED lines=36> */
.L_x_7490:
[----:B------:R-:W-:Y:S05]  /*2ea0*/  BSYNC B0 ;  /* 0x0000000000007941 */ /* 0x000fea0003800000 */
.L_x_7489:
        /* <DEDUP_REMOVED lines=36> */
.L_x_7492:
[----:B------:R-:W-:Y:S05]  /*30f0*/  BSYNC B0 ;  /* 0x0000000000007941 */ /* 0x000fea0003800000 */
.L_x_7491:
        /* <DEDUP_REMOVED lines=36> */
.L_x_7494:
[----:B------:R-:W-:Y:S05]  /*3340*/  BSYNC B0 ;  /* 0x0000000000007941 */ /* 0x000fea0003800000 */
.L_x_7493:
        /* <DEDUP_REMOVED lines=36> */
.L_x_7496:
[----:B------:R-:W-:Y:S05]  /*3590*/  BSYNC B0 ;  /* 0x0000000000007941 */ /* 0x000fea0003800000 */
.L_x_7495:
        /* <DEDUP_REMOVED lines=36> */
.L_x_7498:
[----:B------:R-:W-:Y:S05]  /*37e0*/  BSYNC B0 ;  /* 0x0000000000007941 */ /* 0x000fea0003800000 */
.L_x_7497:
        /* <DEDUP_REMOVED lines=34> */
.L_x_7500:
[----:B------:R-:W-:Y:S05]  /*3a10*/  BSYNC B0 ;  /* 0x0000000000007941 */ /* 0x000fea0003800000 */
.L_x_7499:
        /* <DEDUP_REMOVED lines=33> */
.L_x_7502:
[----:B------:R-:W-:Y:S05]  /*3c30*/  BSYNC B0 ;  /* 0x0000000000007941 */ /* 0x000fea0003800000 */
.L_x_7501:
        /* <DEDUP_REMOVED lines=33> */
.L_x_7504:
[----:B------:R-:W-:Y:S05]  /*3e50*/  BSYNC B0 ;  /* 0x0000000000007941 */ /* 0x000fea0003800000 */
.L_x_7503:
        /* <DEDUP_REMOVED lines=33> */
.L_x_7506:
[----:B------:R-:W-:Y:S05]  /*4070*/  BSYNC B0 ;  /* 0x0000000000007941 */ /* 0x000fea0003800000 */
.L_x_7505:
        /* <DEDUP_REMOVED lines=33> */
.L_x_7508:
[----:B------:R-:W-:Y:S05]  /*4290*/  BSYNC B0 ;  /* 0x0000000000007941 */ /* 0x000fea0003800000 */
.L_x_7507:
        /* <DEDUP_REMOVED lines=33> */
.L_x_7510:
[----:B------:R-:W-:Y:S05]  /*44b0*/  BSYNC B0 ;  /* 0x0000000000007941 */ /* 0x000fea0003800000 */
.L_x_7509:
        /* <DEDUP_REMOVED lines=140> */
[----:B------:R-:W0:Y:S01]  /*4d80*/  S2UR UR9, SR_CgaCtaId ;  /* 0x00000000000979c3 */ /* 0x000e220000008800 */
[----:B------:R-:W-:Y:S01]  /*4d90*/  UMOV UR8, 0x400 ;  /* 0x0000040000087882 */ /* 0x000fe20000000000 */
[----:B------:R-:W-:Y:S01]  /*4da0*/  ULDC.64 UR24, c[0x0][0x398] ;  /* 0x0000e60000187ab9 */ /* 0x000fe20000000a00 */
[----:B------:R-:W4:Y:S01]  /*4db0*/  @!P1 LDG.E.U16 R43, desc[UR20][R32.64+-0x5c0] ;  /* 0xfffa4014202b9981 */ /* 0x000f22000c1e1500 */
[----:B------:R-:W-:-:S03]  /*4dc0*/  ISETP.GE.AND P1, PT, R14, UR44, PT ;  /* 0x0000002c0e007c0c */ /* 0x000fc6000bf26270 */
[----:B------:R-:W3:Y:S04]  /*4dd0*/  @!P3 LDG.E.U16 R44, desc[UR20][R32.64+-0x500] ;  /* 0xfffb0014202cb981 */ /* 0x000ee8000c1e1500 */
[----:B------:R-:W3:Y:S04]  /*4de0*/  @!P5 LDG.E.U16 R46, desc[UR20][R32.64+-0x480] ;  /* 0xfffb8014202ed981 */ /* 0x000ee8000c1e1500 */
[----:B------:R-:W3:Y:S04]  /*4df0*/  @!P6 LDG.E.U16 R50, desc[UR20][R32.64+-0x440] ;  /* 0xfffbc0142032e981 */ /* 0x000ee8000c1e1500 */
[----:B------:R-:W2:Y:S01]  /*4e00*/  @!P1 LDG.E.U16 R30, desc[UR20][R32.64+-0x580] ;  /* 0xfffa8014201e9981 */ /* 0x000ea2000c1e1500 */
[----:B------:R-:W-:-:S02]  /*4e10*/  P2R R60, PR, RZ, 0x2 ;  /* 0x00000002ff3c7803 */ /* 0x000fc40000000000 */
[----:B------:R-:W-:Y:S01]  /*4e20*/  ISETP.GE.AND P1, PT, R22, UR44, PT ;  /* 0x0000002c16007c0c */ /* 0x000fe2000bf26270 */
[----:B-----5:R-:W-:Y:S04]  /*4e30*/  STS.U16 [R162], R24 ;  /* 0x00000018a2007388 */ /* 0x020fe80000000400 */
        /* <DEDUP_REMOVED lines=11> */
[----:B---3--:R-:W-:Y:S04]  /*4ef0*/  STS.U16 [R150+0x300], R44 ;  /* 0x0003002c96007388 */ /* 0x008fe80000000400 */
[----:B------:R-:W-:Y:S04]  /*4f00*/  STS.U16 [R149+0x340], R45 ;  /* 0x0003402d95007388 */ /* 0x000fe80000000400 */
[----:B------:R1:W-:Y:S04]  /*4f10*/  STS.U16 [R148+0x380], R46 ;  /* 0x0003802e94007388 */ /* 0x0003e80000000400 */
        /* <DEDUP_REMOVED lines=59> */
[----:B------:R-:W-:Y:S01]  /*52d0*/  FMUL.FTZ R44, R42, -1.4426950216293334961 ;  /* 0xbfb8aa3b2a2c7820 */ /* 0x000fe20000410000 */
[----:B------:R-:W-:-:S02]  /*52e0*/  HADD2.F32 R36, -RZ, R39.H0_H0 ;  /* 0x20000027ff247230 */ /* 0x000fc40000004100 */
[----:B------:R-:W-:Y:S02]  /*52f0*/  HADD2.F32 R39, -RZ, R41.H0_H0 ;  /* 0x20000029ff277230 */ /* 0x000fe40000004100 */
[----:B------:R-:W-:Y:S02]  /*5300*/  HADD2.F32 R41, -RZ, R43.H0_H0 ;  /* 0x2000002bff297230 */ /* 0x000fe40000004100 */
[----:B------:R-:W-:Y:S01]  /*5310*/  HADD2.F32 R43, -RZ, R45.H0_H0 ;  /* 0x2000002dff2b7230 */ /* 0x000fe20000004100 */
[----:B------:R-:W-:Y:S01]  /*5320*/  MUFU.EX2 R106, R44 ;  /* 0x0000002c006a7308 */ /* 0x000fe20000000800 */
[----:B------:R-:W-:-:S03]  /*5330*/  FMUL.FTZ R70, R28, -1.4426950216293334961 ;  /* 0xbfb8aa3b1c467820 */ /* 0x000fc60000410000 */
[----:B------:R-:W-:Y:S01]  /*5340*/  FMUL.FTZ R45, R43, -1.4426950216293334961 ;  /* 0xbfb8aa3b2b2d7820 */ /* 0x000fe20000410000 */
[----:B------:R-:W-:Y:S01]  /*5350*/  FMUL.FTZ R71, R24, -1.4426950216293334961 ;  /* 0xbfb8aa3b18477820 */ /* 0x000fe20000410000 */
[----:B------:R-:W-:Y:S01]  /*5360*/  FMUL.FTZ R72, R26, -1.4426950216293334961 ;  /* 0xbfb8aa3b1a487820 */ /* 0x000fe20000410000 */
[----:B-1----:R-:W-:Y:S01]  /*5370*/  FMUL.FTZ R2, R29, -1.4426950216293334961 ;  /* 0xbfb8aa3b1d027820 */ /* 0x002fe20000410000 */
[----:B------:R-:W-:Y:S01]  /*5380*/  MUFU.EX2 R70, R70 ;  /* 0x0000004600467308 */ /* 0x000fe20000000800 */
[----:B------:R-:W-:-:S07]  /*5390*/  FMUL.FTZ R3, R30, -1.4426950216293334961 ;  /* 0xbfb8aa3b1e037820 */ /* 0x000fce0000410000 */
[----:B------:R-:W-:Y:S08]  /*53a0*/  MUFU.EX2 R109, R45 ;  /* 0x0000002d006d7308 */ /* 0x000ff00000000800 */
[----:B------:R-:W-:Y:S08]  /*53b0*/  MUFU.EX2 R71, R71 ;  /* 0x0000004700477308 */ /* 0x000ff00000000800 */
        /* <DEDUP_REMOVED lines=8> */
[----:B------:R-:W0:Y:S08]  /*5440*/  MUFU.EX2 R96, R96 ;  /* 0x0000006000607308 */ /* 0x000e300000000800 */
[----:B------:R-:W1:Y:S01]  /*5450*/  MUFU.EX2 R95, R95 ;  /* 0x0000005f005f7308 */ /* 0x000e620000000800 */
[----:B------:R-:W-:Y:S01]  /*5460*/  FMUL.FTZ R99, R37, -1.4426950216293334961 ;  /* 0xbfb8aa3b25637820 */ /* 0x000fe20000410000 */
[----:B------:R-:W-:Y:S01]  /*5470*/  FMUL.FTZ R98, R36, -1.4426950216293334961 ;  /* 0xbfb8aa3b24627820 */ /* 0x000fe20000410000 */
[----:B0-----:R-:W-:-:S05]  /*5480*/  FADD.FTZ R96, R96, 1 ;  /* 0x3f80000060607421 */ /* 0x001fca0000010000 */
[----:B------:R-:W-:Y:S01]  /*5490*/  MUFU.EX2 R99, R99 ;  /* 0x0000006300637308 */ /* 0x000fe20000000800 */
[----:B------:R-:W-:-:S07]  /*54a0*/  FMUL.FTZ R97, R34, -1.4426950216293334961 ;  /* 0xbfb8aa3b22617820 */ /* 0x000fce0000410000 */
[----:B------:R-:W-:Y:S01]  /*54b0*/  MUFU.EX2 R98, R98 ;  /* 0x0000006200627308 */ /* 0x000fe20000000800 */
[----:B------:R-:W-:-:S07]  /*54c0*/  FMUL.FTZ R101, R40, -1.4426950216293334961 ;  /* 0xbfb8aa3b28657820 */ /* 0x000fce0000410000 */
[----:B------:R-:W-:Y:S01]  /*54d0*/  MUFU.EX2 R97, R97 ;  /* 0x0000006100617308 */ /* 0x000fe20000000800 */
[----:B------:R-:W-:-:S07]  /*54e0*/  FMUL.FTZ R103, R41, -1.4426950216293334961 ;  /* 0xbfb8aa3b29677820 */ /* 0x000fce0000410000 */
[----:B------:R-:W-:Y:S01]  /*54f0*/  MUFU.EX2 R102, R101 ;  /* 0x0000006500667308 */ /* 0x000fe20000000800 */
[----:B--2---:R-:W-:Y:S04]  /*5500*/  STS.U16 [R162], R51 ;  /* 0x00000033a2007388 */ /* 0x004fe80000000400 */
[----:B------:R-:W-:Y:S04]  /*5510*/  STS.U16 [R161+0x40], R46 ;  /* 0x0000402ea1007388 */ /* 0x000fe80000000400 */
        /* <DEDUP_REMOVED lines=19> */
[----:B------:R-:W5:Y:S01]  /*5650*/  LDS.U16 R61, [R92+0x8] ;  /* 0x000008005c3d7984 */ /* 0x000f620000000400 */
[----:B0-----:R-:W-:Y:S01]  /*5660*/  FADD.FTZ R55, R70, 1 ;  /* 0x3f80000046377421 */ /* 0x001fe20000010000 */
[----:B------:R-:W-:Y:S01]  /*5670*/  FADD.FTZ R51, R71, 1 ;  /* 0x3f80000047337421 */ /* 0x000fe20000010000 */
[----:B------:R-:W-:Y:S01]  /*5680*/  FADD.FTZ R53, R72, 1 ;  /* 0x3f80000048357421 */ /* 0x000fe20000010000 */
[----:B------:R-:W0:Y:S03]  /*5690*/  LDS.U16 R66, [R92+0xc] ;  /* 0x00000c005c427984 */ /* 0x000e260000000400 */
[----:B------:R-:W4:Y:S01]  /*56a0*/  MUFU.RCP R55, R55 ;  /* 0x0000003700377308 */ /* 0x000f220000001000 */
[----:B--2---:R-:W-:Y:S01]  /*56b0*/  FADD.FTZ R57, R3, 1 ;  /* 0x3f80000003397421 */ /* 0x004fe20000010000 */
[----:B------:R-:W-:Y:S06]  /*56c0*/  LDS.U16 R69, [R92+0xe] ;  /* 0x00000e005c457984 */ /* 0x000fec0000000400 */
[----:B------:R2:W-:Y:S01]  /*56d0*/  MUFU.RCP R50, R2 ;  /* 0x0000000200327308 */ /* 0x0005e20000001000 */
[----:B------:R-:W-:Y:S01]  /*56e0*/  FADD.FTZ R52, R73, 1 ;  /* 0x3f80000049347421 */ /* 0x000fe20000010000 */
[----:B-1----:R-:W-:Y:S01]  /*56f0*/  FADD.FTZ R59, R95, 1 ;  /* 0x3f8000005f3b7421 */ /* 0x002fe20000010000 */
[----:B------:R-:W-:Y:S05]  /*5700*/  LDS.U16 R72, [R92+0x12] ;  /* 0x000012005c487984 */ /* 0x000fea0000000400 */
[----:B------:R-:W1:Y:S01]  /*5710*/  MUFU.RCP R51, R51 ;  /* 0x0000003300337308 */ /* 0x000e620000001000 */
[----:B--2---:R-:W2:Y:S01]  /*5720*/  LDS.U16 R2, [R92+0xa] ;  /* 0x00000a005c027984 */ /* 0x004ea20000000400 */
[----:B---3--:R-:W-:-:S06]  /*5730*/  HADD2.F32 R44, -RZ, R44.H0_H0 ;  /* 0x2000002cff2c7230 */ /* 0x008fcc0000004100 */
[----:B------:R-:W3:Y:S01]  /*5740*/  MUFU.RCP R53, R53 ;  /* 0x0000003500357308 */ /* 0x000ee20000001000 */
[----:B------:R-:W-:Y:S01]  /*5750*/  FMUL.FTZ R62, R47, R44 ;  /* 0x0000002c2f3e7220 */ /* 0x000fe20000410000 */
[----:B----4-:R-:W-:-:S06]  /*5760*/  FADD.FTZ R3, -R55, 1 ;  /* 0x3f80000037037421 */ /* 0x010fcc0000010100 */
[----:B------:R-:W4:Y:S01]  /*5770*/  MUFU.RCP R57, R57 ;  /* 0x0000003900397308 */ /* 0x000f220000001000 */
[----:B------:R-:W-:Y:S02]  /*5780*/  HADD2.F32 R45, -RZ, R45.H0_H0 ;  /* 0x2000002dff2d7230 */ /* 0x000fe40000004100 */
[----:B------:R-:W-:Y:S01]  /*5790*/  FMUL.FTZ R62, R55, R62 ;  /* 0x0000003e373e7220 */ /* 0x000fe20000410000 */
[----:B-----5:R-:W-:Y:S02]  /*57a0*/  HADD2.F32 R46, -RZ, R46.H0_H0 ;  /* 0x2000002eff2e7230 */ /* 0x020fe40000004100 */
[----:B------:R-:W-:Y:S01]  /*57b0*/  FFMA.FTZ R3, R28, R3, 1 ;  /* 0x3f8000001c037423 */ /* 0x000fe20000010003 */
[----:B-1----:R-:W-:Y:S01]  /*57c0*/  FADD.FTZ R65, -R51, 1 ;  /* 0x3f80000033417421 */ /* 0x002fe20000010100 */
[----:B------:R-:W-:Y:S01]  /*57d0*/  FMUL.FTZ R68, R48, R45 ;  /* 0x0000002d30447220 */ /* 0x000fe20000410000 */
[----:B------:R-:W-:Y:S01]  /*57e0*/  FMUL.FTZ R70, R49, R46 ;  /* 0x0000002e31467220 */ /* 0x000fe20000410000 */
[----:B---3--:R-:W-:Y:S01]  /*57f0*/  FADD.FTZ R67, -R53, 1 ;  /* 0x3f80000035437421 */ /* 0x008fe20000010100 */
[----:B------:R-:W1:Y:S01]  /*5800*/  MUFU.RCP R52, R52 ;  /* 0x0000003400347308 */ /* 0x000e620000001000 */
[----:B------:R-:W-:Y:S01]  /*5810*/  FMUL.FTZ R108, R62, R3 ;  /* 0x000000033e6c7220 */ /* 0x000fe20000410000 */
[----:B------:R-:W-:Y:S01]  /*5820*/  FFMA.FTZ R65, R24, R65, 1 ;  /* 0x3f80000018417423 */ /* 0x000fe20000010041 */
[----:B------:R-:W-:Y:S01]  /*5830*/  FMUL.FTZ R68, R51, R68 ;  /* 0x0000004433447220 */ /* 0x000fe20000410000 */
[----:B------:R-:W-:-:S02]  /*5840*/  HADD2.F32 R60, -RZ, R60.H0_H0 ;  /* 0x2000003cff3c7230 */ /* 0x000fc40000004100 */
[----:B------:R-:W-:Y:S01]  /*5850*/  FFMA.FTZ R67, R26, R67, 1 ;  /* 0x3f8000001a437423 */ /* 0x000fe20000010043 */
[----:B------:R-:W-:Y:S01]  /*5860*/  FMUL.FTZ R70, R53, R70 ;  /* 0x0000004635467220 */ /* 0x000fe20000410000 */
[----:B------:R-:W3:Y:S01]  /*5870*/  MUFU.RCP R62, R96 ;  /* 0x00000060003e7308 */ /* 0x000ee20000001000 */
[----:B------:R-:W-:Y:S02]  /*5880*/  HADD2.F32 R61, -RZ, R61.H0_H0 ;  /* 0x2000003dff3d7230 */ /* 0x000fe40000004100 */
[----:B----4-:R-:W-:Y:S01]  /*5890*/  FADD.FTZ R3, -R57, 1 ;  /* 0x3f80000039037421 */ /* 0x010fe20000010100 */
[----:B------:R-:W-:Y:S01]  /*58a0*/  FMUL.FTZ R111, R68, R65 ;  /* 0x00000041446f7220 */ /* 0x000fe20000410000 */
[----:B------:R-:W-:Y:S01]  /*58b0*/  FMUL.FTZ R110, R70, R67 ;  /* 0x00000043466e7220 */ /* 0x000fe20000410000 */
[----:B------:R-:W-:Y:S01]  /*58c0*/  FADD.FTZ R68, -R50, 1 ;  /* 0x3f80000032447421 */ /* 0x000fe20000010100 */
[----:B------:R-:W-:Y:S01]  /*58d0*/  FMUL.FTZ R65, R63, R60 ;  /* 0x0000003c3f417220 */ /* 0x000fe20000410000 */
[----:B------:R-:W4:Y:S01]  /*58e0*/  MUFU.RCP R59, R59 ;  /* 0x0000003b003b7308 */ /* 0x000f220000001000 */
[----:B------:R-:W-:Y:S01]  /*58f0*/  FMUL.FTZ R70, R58, R61 ;  /* 0x0000003d3a467220 */ /* 0x000fe20000410000 */
[----:B------:R-:W-:-:S02]  /*5900*/  FFMA.FTZ R67, R30, R3, 1 ;  /* 0x3f8000001e437423 */ /* 0x000fc40000010003 */
[----:B------:R-:W5:Y:S01]  /*5910*/  LDS.U16 R3, [R92+0x10] ;  /* 0x000010005c037984 */ /* 0x000f620000000400 */
[----:B------:R-:W-:Y:S01]  /*5920*/  FFMA.FTZ R68, R29, R68, 1 ;  /* 0x3f8000001d447423 */ /* 0x000fe20000010044 */
[----:B------:R-:W-:Y:S01]  /*5930*/  FMUL.FTZ R65, R50, R65 ;  /* 0x0000004132417220 */ /* 0x000fe20000410000 */
[----:B------:R-:W-:-:S03]  /*5940*/  FMUL.FTZ R70, R57, R70 ;  /* 0x0000004639467220 */ /* 0x000fc60000410000 */
[----:B------:R-:W-:Y:S01]  /*5950*/  FMUL.FTZ R113, R65, R68 ;  /* 0x0000004441717220 */ /* 0x000fe20000410000 */
[----:B------:R-:W-:Y:S01]  /*5960*/  FMUL.FTZ R112, R70, R67 ;  /* 0x0000004346707220 */ /* 0x000fe20000410000 */
[----:B------:R-:W-:Y:S02]  /*5970*/  HADD2.F32 R65, -RZ, R64.H0_H0 ;  /* 0x20000040ff417230 */ /* 0x000fe40000004100 */
[----:B-1----:R-:W-:Y:S01]  /*5980*/  FADD.FTZ R64, -R52, 1 ;  /* 0x3f80000034407421 */ /* 0x002fe20000010100 */
[----:B------:R-:W-:Y:S02]  /*5990*/  HADD2.F32 R67, -RZ, R56.H0_H0 ;  /* 0x20000038ff437230 */ /* 0x000fe40000004100 */
[----:B------:R-:W-:Y:S01]  /*59a0*/  FADD.FTZ R56, R99, 1 ;  /* 0x3f80000063387421 */ /* 0x000fe20000010000 */
[----:B---3--:R-:W-:Y:S01]  /*59b0*/  FADD.FTZ R70, -R62, 1 ;  /* 0x3f8000003e467421 */ /* 0x008fe20000010100 */
[----:B0-----:R-:W-:Y:S01]  /*59c0*/  HADD2.F32 R66, -RZ, R66.H0_H0 ;  /* 0x20000042ff427230 */ /* 0x001fe20000004100 */
[----:B------:R-:W0:Y:S01]  /*59d0*/  LDS.U16 R99, [R92+0x18] ;  /* 0x000018005c637984 */ /* 0x000e220000000400 */
[----:B------:R-:W-:Y:S01]  /*59e0*/  FADD.FTZ R95, R98, 1 ;  /* 0x3f800000625f7421 */ /* 0x000fe20000010000 */
[----:B------:R-:W-:Y:S01]  /*59f0*/  FFMA.FTZ R68, R31, R64, 1 ;  /* 0x3f8000001f447423 */ /* 0x000fe20000010040 */
[----:B------:R-:W-:Y:S01]  /*5a00*/  FFMA.FTZ R98, R33, R70, 1 ;  /* 0x3f80000021627423 */ /* 0x000fe20000010046 */
[----:B--2---:R-:W-:-:S02]  /*5a10*/  HADD2.F32 R64, -RZ, R2.H0_H0 ;  /* 0x20000002ff407230 */ /* 0x004fc40000004100 */
[----:B----4-:R-:W-:Y:S01]  /*5a20*/  FADD.FTZ R73, -R59, 1 ;  /* 0x3f8000003b497421 */ /* 0x010fe20000010100 */
[----:B------:R-:W1:Y:S01]  /*5a30*/  LDS.U16 R2, [R92+0x14] ;  /* 0x000014005c027984 */ /* 0x000e620000000400 */
[----:B------:R-:W-:Y:S01]  /*5a40*/  FMUL.FTZ R70, R67, R66 ;  /* 0x0000004243467220 */ /* 0x000fe20000410000 */
[----:B------:R2:W3:Y:S01]  /*5a50*/  MUFU.EX2 R104, R103 ;  /* 0x0000006700687308 */ /* 0x0004e20000000800 */
[----:B------:R-:W-:Y:S02]  /*5a60*/  HADD2.F32 R54, -RZ, R54.H0_H0 ;  /* 0x20000036ff367230 */ /* 0x000fe40000004100 */
[----:B------:R-:W-:Y:S01]  /*5a70*/  FFMA.FTZ R101, R32, R73, 1 ;  /* 0x3f80000020657423 */ /* 0x000fe20000010049 */
[----:B------:R-:W-:Y:S02]  /*5a80*/  HADD2.F32 R69, -RZ, R69.H0_H0 ;  /* 0x20000045ff457230 */ /* 0x000fe40000004100 */
[----:B------:R-:W-:Y:S01]  /*5a90*/  FMUL.FTZ R96, R59, R70 ;  /* 0x000000463b607220 */ /* 0x000fe20000410000 */
[----:B------:R-:W-:Y:S01]  /*5aa0*/  FADD.FTZ R71, R97, 1 ;  /* 0x3f80000061477421 */ /* 0x000fe20000010000 */
[----:B------:R-:W4:Y:S02]  /*5ab0*/  LDS.U16 R73, [R92+0x16] ;  /* 0x000016005c497984 */ /* 0x000f240000000400 */
[----:B------:R-:W-:Y:S01]  /*5ac0*/  FMUL.FTZ R114, R96, R101 ;  /* 0x0000006560727220 */ /* 0x000fe20000410000 */
[----:B--2---:R-:W-:Y:S01]  /*5ad0*/  FMUL.FTZ R103, R54, R69 ;  /* 0x0000004536677220 */ /* 0x004fe20000410000 */
[----:B------:R-:W-:Y:S01]  /*5ae0*/  FADD.FTZ R101, R102, 1 ;  /* 0x3f80000066657421 */ /* 0x000fe20000010000 */
[----:B------:R-:W2:Y:S01]  /*5af0*/  MUFU.RCP R95, R95 ;  /* 0x0000005f005f7308 */ /* 0x000ea20000001000 */
[----:B------:R-:W4:Y:S01]  /*5b00*/  LDS.U16 R102, [R92+0x1a] ;  /* 0x00001a005c667984 */ /* 0x000f220000000400 */
[----:B------:R-:W-:Y:S01]  /*5b10*/  FMUL.FTZ R100, R39, -1.4426950216293334961 ;  /* 0xbfb8aa3b27647820 */ /* 0x000fe20000410000 */
[----:B------:R-:W-:Y:S01]  /*5b20*/  FMUL.FTZ R97, R65, R64 ;  /* 0x0000004041617220 */ /* 0x000fe20000410000 */
[----:B------:R-:W-:-:S04]  /*5b30*/  FMUL.FTZ R103, R62, R103 ;  /* 0x000000673e677220 */ /* 0x000fc80000410000 */
[----:B------:R-:W0:Y:S01]  /*5b40*/  MUFU.RCP R71, R71 ;  /* 0x0000004700477308 */ /* 0x000e220000001000 */
[----:B------:R-:W-:Y:S01]  /*5b50*/  FMUL.FTZ R97, R52, R97 ;  /* 0x0000006134617220 */ /* 0x000fe20000410000 */
[----:B------:R-:W-:Y:S01]  /*5b60*/  FMUL.FTZ R117, R103, R98 ;  /* 0x0000006267757220 */ /* 0x000fe20000410000 */
[----:B---3--:R-:W-:Y:S01]  /*5b70*/  FADD.FTZ R107, R104, 1 ;  /* 0x3f800000686b7421 */ /* 0x008fe20000010000 */
[----:B------:R-:W3:Y:S01]  /*5b80*/  LDS.U16 R103, [R92+0x1c] ;  /* 0x00001c005c677984 */ /* 0x000ee20000000400 */
[----:B------:R-:W-:-:S03]  /*5b90*/  FMUL.FTZ R115, R97, R68 ;  /* 0x0000004461737220 */ /* 0x000fc60000410000 */
[----:B------:R-:W1:Y:S01]  /*5ba0*/  MUFU.EX2 R100, R100 ;  /* 0x0000006400647308 */ /* 0x000e620000000800 */
[----:B------:R-:W3:Y:S01]  /*5bb0*/  LDS.U16 R104, [R92+0x1e] ;  /* 0x00001e005c687984 */ /* 0x000ee20000000400 */
[----:B------:R-:W-:Y:S02]  /*5bc0*/  HADD2.F32 R68, -RZ, R38.H0_H0 ;  /* 0x20000026ff447230 */ /* 0x000fe40000004100 */
[----:B------:R-:W-:Y:S02]  /*5bd0*/  HADD2.F32 R97, -RZ, R35.H0_H0 ;  /* 0x20000023ff617230 */ /* 0x000fe40000004100 */
[----:B------:R-:W-:Y:S02]  /*5be0*/  HADD2.F32 R38, -RZ, R72.H0_H0 ;  /* 0x20000048ff267230 */ /* 0x000fe40000004100 */
[----:B------:R-:W4:Y:S01]  /*5bf0*/  MUFU.RCP R101, R101 ;  /* 0x0000006500657308 */ /* 0x000f220000001000 */
[----:B-----5:R-:W-:Y:S02]  /*5c00*/  HADD2.F32 R35, -RZ, R3.H0_H0 ;  /* 0x20000003ff237230 */ /* 0x020fe40000004100 */
[----:B--2---:R-:W-:Y:S01]  /*5c10*/  FADD.FTZ R105, -R95, 1 ;  /* 0x3f8000005f697421 */ /* 0x004fe20000010100 */
[----:B------:R-:W-:Y:S01]  /*5c20*/  FMUL.FTZ R98, R97, R38 ;  /* 0x0000002661627220 */ /* 0x000fe20000410000 */
[----:B0-----:R-:W-:-:S03]  /*5c30*/  FADD.FTZ R3, -R71, 1 ;  /* 0x3f80000047037421 */ /* 0x001fc60000010100 */
[----:B------:R-:W0:Y:S01]  /*5c40*/  MUFU.RCP R56, R56 ;  /* 0x0000003800387308 */ /* 0x000e220000001000 */
[----:B------:R-:W-:Y:S01]  /*5c50*/  FMUL.FTZ R72, R68, R35 ;  /* 0x0000002344487220 */ /* 0x000fe20000410000 */
[----:B------:R-:W-:Y:S01]  /*5c60*/  FFMA.FTZ R105, R36, R105, 1 ;  /* 0x3f80000024697423 */ /* 0x000fe20000010069 */
[----:B------:R-:W-:Y:S01]  /*5c70*/  FMUL.FTZ R98, R95, R98 ;  /* 0x000000625f627220 */ /* 0x000fe20000410000 */
[----:B-1----:R-:W-:Y:S01]  /*5c80*/  FADD.FTZ R100, R100, 1 ;  /* 0x3f80000064647421 */ /* 0x002fe20000010000 */
[----:B------:R-:W-:Y:S01]  /*5c90*/  FFMA.FTZ R96, R34, R3, 1 ;  /* 0x3f80000022607423 */ /* 0x000fe20000010003 */
[----:B------:R-:W-:Y:S01]  /*5ca0*/  FMUL.FTZ R3, R71, R72 ;  /* 0x0000004847037220 */ /* 0x000fe20000410000 */
[----:B------:R-:W-:Y:S01]  /*5cb0*/  FMUL.FTZ R116, R98, R105 ;  /* 0x0000006962747220 */ /* 0x000fe20000410000 */
[----:B------:R-:W-:Y:S02]  /*5cc0*/  HADD2.F32 R98, -RZ, R7.H0_H0 ;  /* 0x20000007ff627230 */ /* 0x000fe40000004100 */
[----:B------:R-:W-:Y:S01]  /*5cd0*/  HADD2.F32 R99, -RZ, R99.H0_H0 ;  /* 0x20000063ff637230 */ /* 0x000fe20000004100 */
[----:B------:R1:W2:Y:S01]  /*5ce0*/  MUFU.RCP R70, R100 ;  /* 0x0000006400467308 */ /* 0x0002a20000001000 */
[----:B------:R-:W-:Y:S01]  /*5cf0*/  FMUL.FTZ R3, R3, R96 ;  /* 0x0000006003037220 */ /* 0x000fe20000410000 */
[----:B------:R-:W-:-:S02]  /*5d00*/  HADD2.F32 R96, -RZ, R27.H0_H0 ;  /* 0x2000001bff607230 */ /* 0x000fc40000004100 */
[----:B------:R-:W-:-:S04]  /*5d10*/  FADD.FTZ R105, R106, 1 ;  /* 0x3f8000006a697421 */ /* 0x000fc80000010000 */
[----:B------:R4:W5:Y:S01]  /*5d20*/  MUFU.RCP R72, R107 ;  /* 0x0000006b00487308 */ /* 0x0009620000001000 */
[----:B-1----:R-:W-:Y:S02]  /*5d30*/  HADD2.F32 R100, -RZ, R25.H0_H0 ;  /* 0x20000019ff647230 */ /* 0x002fe40000004100 */
[----:B------:R-:W-:Y:S02]  /*5d40*/  HADD2.F32 R25, -RZ, R2.H0_H0 ;  /* 0x20000002ff197230 */ /* 0x000fe40000004100 */
[----:B------:R-:W-:Y:S01]  /*5d50*/  FMUL.FTZ R2, R98, R99 ;  /* 0x0000006362027220 */ /* 0x000fe20000410000 */
[----:B------:R-:W-:Y:S01]  /*5d60*/  FADD.FTZ R119, R109, 1 ;  /* 0x3f8000006d777421 */ /* 0x000fe20000010000 */
[C---:B----4-:R-:W-:Y:S01]  /*5d70*/  FADD.FTZ R107, -R101.reuse, 1 ;  /* 0x3f800000656b7421 */ /* 0x050fe20000010100 */
[----:B0-----:R-:W-:Y:S01]  /*5d80*/  FADD.FTZ R106, -R56, 1 ;  /* 0x3f800000386a7421 */ /* 0x001fe20000010100 */
[----:B------:R-:W-:Y:S01]  /*5d90*/  FMUL.FTZ R7, R96, R25 ;  /* 0x0000001960077220 */ /* 0x000fe20000410000 */
[----:B------:R-:W-:Y:S01]  /*5da0*/  FMUL.FTZ R2, R101, R2 ;  /* 0x0000000265027220 */ /* 0x000fe20000410000 */
[----:B------:R-:W-:Y:S01]  /*5db0*/  FFMA.FTZ R107, R40, R107, 1 ;  /* 0x3f800000286b7423 */ /* 0x000fe2000001006b */
[----:B------:R-:W0:Y:S01]  /*5dc0*/  MUFU.RCP R105, R105 ;  /* 0x0000006900697308 */ /* 0x000e220000001000 */
[----:B------:R-:W-:Y:S01]  /*5dd0*/  FFMA.FTZ R106, R37, R106, 1 ;  /* 0x3f800000256a7423 */ /* 0x000fe2000001006a */
[----:B------:R-:W-:Y:S01]  /*5de0*/  FMUL.FTZ R7, R56, R7 ;  /* 0x0000000738077220 */ /* 0x000fe20000410000 */
[----:B------:R-:W-:Y:S01]  /*5df0*/  FMUL.FTZ R2, R2, R107 ;  /* 0x0000006b02027220 */ /* 0x000fe20000410000 */
[----:B------:R-:W-:-:S04]  /*5e00*/  HADD2.F32 R27, -RZ, R73.H0_H0 ;  /* 0x20000049ff1b7230 */ /* 0x000fc80000004100 */
[----:B------:R-:W1:Y:S01]  /*5e10*/  MUFU.RCP R120, R119 ;  /* 0x0000007700787308 */ /* 0x000e620000001000 */
[----:B------:R-:W-:Y:S02]  /*5e20*/  HADD2.F32 R107, -RZ, R6.H0_H0 ;  /* 0x20000006ff6b7230 */ /* 0x000fe40000004100 */
[----:B------:R-:W-:Y:S02]  /*5e30*/  HADD2.F32 R102, -RZ, R102.H0_H0 ;  /* 0x20000066ff667230 */ /* 0x000fe40000004100 */
[----:B------:R-:W-:Y:S01]  /*5e40*/  FMUL.FTZ R7, R7, R106 ;  /* 0x0000006a07077220 */ /* 0x000fe20000410000 */
[----:B------:R-:W-:Y:S02]  /*5e50*/  HADD2.F32 R106, -RZ, R5.H0_H0 ;  /* 0x20000005ff6a7230 */ /* 0x000fe40000004100 */
[----:B--2---:R-:W-:Y:S01]  /*5e60*/  FADD.FTZ R118, -R70, 1 ;  /* 0x3f80000046767421 */ /* 0x004fe20000010100 */
[----:B------:R-:W-:Y:S01]  /*5e70*/  FMUL.FTZ R73, R100, R27 ;  /* 0x0000001b64497220 */ /* 0x000fe20000410000 */
[----:B-----5:R-:W-:Y:S01]  /*5e80*/  FADD.FTZ R6, -R72, 1 ;  /* 0x3f80000048067421 */ /* 0x020fe20000010100 */
[----:B------:R-:W-:Y:S01]  /*5e90*/  FMUL.FTZ R5, R107, R102 ;  /* 0x000000666b057220 */ /* 0x000fe20000410000 */
[----:B------:R-:W-:Y:S01]  /*5ea0*/  FFMA.FTZ R118, R39, R118, 1 ;  /* 0x3f80000027767423 */ /* 0x000fe20000010076 */
[----:B------:R-:W-:Y:S01]  /*5eb0*/  FMUL.FTZ R73, R70, R73 ;  /* 0x0000004946497220 */ /* 0x000fe20000410000 */
[----:B---3--:R-:W-:-:S02]  /*5ec0*/  HADD2.F32 R103, -RZ, R103.H0_H0 ;  /* 0x20000067ff677230 */ /* 0x008fc40000004100 */
[----:B------:R-:W-:Y:S01]  /*5ed0*/  FFMA.FTZ R6, R41, R6, 1 ;  /* 0x3f80000029067423 */ /* 0x000fe20000010006 */
[----:B------:R-:W-:Y:S02]  /*5ee0*/  HADD2.F32 R109, -RZ, R4.H0_H0 ;  /* 0x20000004ff6d7230 */ /* 0x000fe40000004100 */
[----:B------:R-:W-:Y:S01]  /*5ef0*/  FMUL.FTZ R5, R72, R5 ;  /* 0x0000000548057220 */ /* 0x000fe20000410000 */
[----:B------:R-:W-:Y:S02]  /*5f00*/  HADD2.F32 R104, -RZ, R104.H0_H0 ;  /* 0x20000068ff687230 */ /* 0x000fe40000004100 */
[----:B------:R-:W-:Y:S01]  /*5f10*/  FMUL.FTZ R118, R73, R118 ;  /* 0x0000007649767220 */ /* 0x000fe20000410000 */
[----:B0-----:R-:W-:Y:S01]  /*5f20*/  FADD.FTZ R73, -R105, 1 ;  /* 0x3f80000069497421 */ /* 0x001fe20000010100 */
[----:B------:R-:W-:Y:S01]  /*5f30*/  FMUL.FTZ R5, R5, R6 ;  /* 0x0000000605057220 */ /* 0x000fe20000410000 */
        /* <DEDUP_REMOVED lines=12> */
[----:B------:R-:W-:-:S02]  /*6000*/  PRMT R73, R108, 0x7632, R73 ;  /* 0x000076326c497816 */ /* 0x000fc40000000049 */
[----:B------:R-:W-:Y:S02]  /*6010*/  F2FP.F16.F32.PACK_AB R112, R115, R112 ;  /* 0x000000707370723e */ /* 0x000fe400000000ff */
[----:B------:R-:W-:Y:S02]  /*6020*/  PRMT R6, R110, 0x7632, R6 ;  /* 0x000076326e067816 */ /* 0x000fe40000000006 */
[----:B------:R-:W-:Y:S02]  /*6030*/  ISETP.NE.AND P6, PT, R94, RZ, PT ;  /* 0x000000ff5e00720c */ /* 0x000fe40003fc5270 */
[----:B------:R-:W-:Y:S02]  /*6040*/  F2FP.F16.F32.PACK_AB R114, R117, R114 ;  /* 0x000000727572723e */ /* 0x000fe400000000ff */
[----:B------:R-:W-:Y:S02]  /*6050*/  F2FP.F16.F32.PACK_AB R3, R116, R3 ;  /* 0x000000037403723e */ /* 0x000fe400000000ff */
[----:B------:R-:W-:-:S02]  /*6060*/  F2FP.F16.F32.PACK_AB R7, R118, R7 ;  /* 0x000000077607723e */ /* 0x000fc400000000ff */
[----:B------:R-:W-:Y:S02]  /*6070*/  F2FP.F16.F32.PACK_AB R2, R5, R2 ;  /* 0x000000020502723e */ /* 0x000fe400000000ff */
[----:B------:R-:W-:Y:S01]  /*6080*/  F2FP.F16.F32.PACK_AB R4, R119, R4 ;  /* 0x000000047704723e */ /* 0x000fe200000000ff */
[----:B------:R-:W-:Y:S01]  /*6090*/  ULEA UR8, UR9, UR8, 0x18 ;  /* 0x0000000809087291 */ /* 0x000fe2000f8ec03f */
        /* <DEDUP_REMOVED lines=9> */
[C---:B--2---:R-:W-:Y:S02]  /*6130*/  PRMT R110, R4.reuse, 0x7610, R110 ;  /* 0x00007610046e7816 */ /* 0x044fe4000000006e */
[----:B0-----:R-:W-:Y:S02]  /*6140*/  PRMT R6, R7, 0x7632, R6 ;  /* 0x0000763207067816 */ /* 0x001fe40000000006 */
[----:B-1----:R-:W-:Y:S02]  /*6150*/  PRMT R112, R4, 0x7632, R112 ;  /* 0x0000763204707816 */ /* 0x002fe40000000070 */
[----:B------:R-:W-:Y:S01]  /*6160*/  MOV R4, UR44 ;  /* 0x0000002c00047c02 */ /* 0x000fe20008000f00 */
        /* <DEDUP_REMOVED lines=54> */
.L_x_7512:
[----:B------:R-:W-:Y:S05]  /*64d0*/  BSYNC B0 ;  /* 0x0000000000007941 */ /* 0x000fea0003800000 */
.L_x_7511:
        /* <DEDUP_REMOVED lines=24> */
[----:B------:R0:W-:Y:S01]  /*6660*/  STL [R1+0x8], R111 ;  /* 0x0000086f01007387 */ /* 0x0001e20000100800 */
[----:B------:R-:W-:Y:S01]  /*6670*/  ULDC.64 UR26, c[0x0][0x320] ;  /* 0x0000c800001a7ab9 */ /* 0x000fe20000000a00 */
[----:B------:R-:W-:Y:S01]  /*6680*/  LEA.HI.X R5, R6, R5, R7, 0x1, P1 ;  /* 0x0000000506057211 */ /* 0x000fe200008f0c07 */
[----:B------:R-:W-:Y:S01]  /*6690*/  FMUL.FTZ R30, R30, R57 ;  /* 0x000000391e1e7220 */ /* 0x000fe20000410000 */
[-C--:B------:R-:W-:Y:S01]  /*66a0*/  ISETP.GE.AND P1, PT, R8, R143.reuse, PT ;  /* 0x0000008f0800720c */ /* 0x080fe20003f26270 */
[----:B------:R0:W-:Y:S01]  /*66b0*/  STL [R1+0x4], R110 ;  /* 0x0000046e01007387 */ /* 0x0001e20000100800 */
[----:B------:R-:W-:Y:S01]  /*66c0*/  FMUL.FTZ R33, R33, R62 ;  /* 0x0000003e21217220 */ /* 0x000fe20000410000 */
        /* <DEDUP_REMOVED lines=39> */
[----:B------:R-:W-:Y:S01]  /*6940*/  ISETP.NE.U32.AND P0, PT, RZ, UR26, PT ;  /* 0x0000001aff007c0c */ /* 0x000fe2000bf05070 */
[----:B------:R-:W-:Y:S01]  /*6950*/  FMUL.FTZ R51, R98, R40 ;  /* 0x0000002862337220 */ /* 0x000fe20000410000 */
[----:B------:R-:W-:Y:S01]  /*6960*/  FMUL.FTZ R50, R107, R41 ;  /* 0x000000296b327220 */ /* 0x000fe20000410000 */
[----:B------:R0:W-:Y:S01]  /*6970*/  @!P4 STG.E.U16 desc[UR20][R4.64+-0x500], R135 ;  /* 0xfffb00870400c986 */ /* 0x0001e2000c101514 */
[----:B------:R-:W-:Y:S01]  /*6980*/  ISETP.NE.AND.EX P0, PT, RZ, UR27, PT, P0 ;  /* 0x0000001bff007c0c */ /* 0x000fe2000bf05300 */
[----:B------:R-:W-:Y:S01]  /*6990*/  FMUL.FTZ R49, R106, R42 ;  /* 0x0000002a6a317220 */ /* 0x000fe20000410000 */
[----:B------:R-:W-:Y:S01]  /*69a0*/  FMUL.FTZ R48, R109, R43 ;  /* 0x0000002b6d307220 */ /* 0x000fe20000410000 */
        /* <DEDUP_REMOVED lines=29> */
[----:B------:R-:W-:Y:S01]  /*6b80*/  F2FP.F16.F32.PACK_AB R30, R31, R30 ;  /* 0x0000001e1f1e723e */ /* 0x000fe200000000ff */
        /* <DEDUP_REMOVED lines=66> */
.L_x_7515:
[----:B------:R-:W-:Y:S05]  /*6fb0*/  BSYNC B0 ;  /* 0x0000000000007941 */ /* 0x000fea0003800000 */
.L_x_7514:
        /* <DEDUP_REMOVED lines=43> */
.L_x_7513:
[----:B-1----:R-:W2:Y:S01]  /*7270*/  LDL.LU R2, [R1+0x8c] ;  /* 0x00008c0001027983 */ /* 0x002ea20000300800 */
[----:B------:R-:W-:Y:S02]  /*7280*/  HADD2.F32 R0, -RZ, R146.H0_H0 ;  /* 0x20000092ff007230 */ /* 0x000fe40000004100 */
[----:B------:R-:W-:Y:S01]  /*7290*/  FMUL.FTZ R47, R111, UR4 ;  /* 0x000000046f2f7c20 */ /* 0x000fe20008410000 */
[----:B------:R-:W-:Y:S02]  /*72a0*/  HADD2.F32 R3, -RZ, R145.H0_H0 ;  /* 0x20000091ff037230 */ /* 0x000fe40000004100 */
[----:B------:R-:W-:Y:S01]  /*72b0*/  FMUL.FTZ R46, R110, UR4 ;  /* 0x000000046e2e7c20 */ /* 0x000fe20008410000 */
[----:B0-----:R-:W-:Y:S02]  /*72c0*/  HADD2.F32 R5, -RZ, R144.H0_H0 ;  /* 0x20000090ff057230 */ /* 0x001fe40000004100 */
[----:B------:R-:W-:Y:S01]  /*72d0*/  FMUL.FTZ R45, R108, UR4 ;  /* 0x000000046c2d7c20 */ /* 0x000fe20008410000 */
[----:B------:R-:W-:-:S02]  /*72e0*/  HADD2.F32 R4, -RZ, R138.H0_H0 ;  /* 0x2000008aff047230 */ /* 0x000fc40000004100 */
        /* <DEDUP_REMOVED lines=21> */
[----:B------:R-:W-:Y:S01]  /*7440*/  BAR.SYNC.DEFER_BLOCKING 0x0 ;  /* 0x0000000000007b1d */ /* 0x000fe20000010000 */
[----:B--2---:R-:W-:Y:S01]  /*7450*/  FFMA.FTZ R0, R111, R0, R2 ;  /* 0x000000006f007223 */ /* 0x004fe20000010002 */
[----:B------:R-:W-:-:S03]  /*7460*/  HADD2.F32 R2, -RZ, R142.H0_H0 ;  /* 0x2000008eff027230 */ /* 0x000fc60000004100 */
[----:B------:R-:W-:-:S04]  /*7470*/  FFMA.FTZ R0, R110, R3, R0 ;  /* 0x000000036e007223 */ /* 0x000fc80000010000 */
[----:B------:R-:W-:Y:S01]  /*7480*/  FFMA.FTZ R5, R108, R5, R0 ;  /* 0x000000056c057223 */ /* 0x000fe20000010000 */
[----:B------:R-:W-:-:S03]  /*7490*/  HADD2.F32 R0, -RZ, R140.H0_H0 ;  /* 0x2000008cff007230 */ /* 0x000fc60000004100 */
[----:B------:R-:W-:Y:S02]  /*74a0*/  FFMA.FTZ R2, R72, R2, R5 ;  /* 0x0000000248027223 */ /* 0x000fe40000010005 */
[----:B------:R-:W0:Y:S02]  /*74b0*/  LDC R5, c[0x0][0x21c] ;  /* 0x00008700ff057b82 */ /* 0x000e240000000800 */
        /* <DEDUP_REMOVED lines=12> */
[----:B0-----:R-:W-:-:S03]  /*7580*/  ISETP.GE.AND P0, PT, R5, 0x1, PT ;  /* 0x000000010500780c */ /* 0x001fc60003f06270 */
        /* <DEDUP_REMOVED lines=49> */
.L_x_7611:
[----:B------:R-:W-:Y:S01]  /*78a0*/  USHF.R.S32.HI UR53, URZ, 0x1f, UR7 ;  /* 0x0000001f3f357899 */ /* 0x000fe20008011407 */
[----:B------:R-:W2:Y:S01]  /*78b0*/  LDL R185, [R1+0x40] ;  /* 0x0000400001b97983 */ /* 0x000ea20000100800 */
[----:B------:R-:W-:Y:S02]  /*78c0*/  UMOV UR42, UR24 ;  /* 0x00000018002a7c82 */ /* 0x000fe40008000000 */
[----:B------:R-:W-:Y:S01]  /*78d0*/  UIMAD UR44, UR53, UR36, URZ ;  /* 0x00000024352c72a4 */ /* 0x000fe2000f8e023f */
[----:B---3--:R-:W3:Y:S01]  /*78e0*/  LDL R183, [R1+0x3c] ;  /* 0x00003c0001b77983 */ /* 0x008ee20000100800 */
[----:B------:R-:W-:Y:S02]  /*78f0*/  UMOV UR43, UR19 ;  /* 0x00000013002b7c82 */ /* 0x000fe40008000000 */
[----:B------:R-:W-:Y:S02]  /*7900*/  UIMAD.WIDE.U32 UR42, UR7, UR36, UR42 ;  /* 0x00000024072a72a5 */ /* 0x000fe4000f8e002a */
[----:B------:R-:W-:-:S02]  /*7910*/  UIMAD UR44, UR7, UR37, UR44 ;  /* 0x00000025072c72a4 */ /* 0x000fc4000f8e022c */
[----:B------:R-:W-:Y:S02]  /*7920*/  ULEA UR45, UP0, UR42, UR38, 0x3 ;  /* 0x000000262a2d7291 */ /* 0x000fe4000f80183f */
[----:B------:R-:W-:-:S04]  /*7930*/  UIADD3 UR43, UR43, UR44, URZ ;  /* 0x0000002c2b2b7290 */ /* 0x000fc8000fffe03f */
[----:B------:R-:W-:Y:S01]  /*7940*/  ULEA.HI.X UR42, UR42, UR39, UR43, 0x3, UP0 ;  /* 0x000000272a2a7291 */ /* 0x000fe200080f1c2b */
[----:B------:R-:W-:Y:S02]  /*7950*/  MOV R2, UR45 ;  /* 0x0000002d00027c02 */ /* 0x000fe40008000f00 */
[----:B-1----:R-:W-:-:S03]  /*7960*/  LOP3.LUT R0, R94, 0x7ffffe0, RZ, 0xc0, !PT ;  /* 0x07ffffe05e007812 */ /* 0x002fc600078ec0ff */
[----:B------:R-:W-:Y:S01]  /*7970*/  MOV R3, UR42 ;  /* 0x0000002a00037c02 */ /* 0x000fe20008000f00 */
[----:B------:R-:W-:Y:S01]  /*7980*/  ULDC.64 UR42, c[0x0][0x270] ;  /* 0x00009c00002a7ab9 */ /* 0x000fe20000000a00 */
[----:B------:R-:W-:Y:S02]  /*7990*/  LOP3.LUT R247, R94, 0x1f, RZ, 0xc0, !PT ;  /* 0x0000001f5ef77812 */ /* 0x000fe400078ec0ff */
[----:B------:R-:W-:Y:S02]  /*79a0*/  SHF.L.U32 R0, R0, 0x5, RZ ;  /* 0x0000000500007819 */ /* 0x000fe400000006ff */
[----:B------:R-:W4:Y:S01]  /*79b0*/  LDG.E.64 R2, desc[UR20][R2.64] ;  /* 0x0000001402027981 */ /* 0x000f22000c1e1b00 */
[----:B------:R-:W-:Y:S01]  /*79c0*/  UIMAD UR44, UR53, UR42, URZ ;  /* 0x0000002a352c72a4 */ /* 0x000fe2000f8e023f */
[----:B0-----:R-:W-:Y:S02]  /*79d0*/  LOP3.LUT R6, R0, 0xffffffe0, R247, 0xe2, !PT ;  /* 0xffffffe000067812 */ /* 0x001fe400078ee2f7 */
[----:B------:R-:W-:Y:S01]  /*79e0*/  MOV R9, UR42 ;  /* 0x0000002a00097c02 */ /* 0x000fe20008000f00 */
[----:B------:R-:W-:Y:S01]  /*79f0*/  UIMAD UR43, UR7, UR43, UR44 ;  /* 0x0000002b072b72a4 */ /* 0x000fe2000f8e022c */
        /* <DEDUP_REMOVED lines=9> */
[----:B------:R-:W-:Y:S02]  /*7a90*/  ISETP.GE.AND P2, PT, R0, UR17, PT ;  /* 0x0000001100007c0c */ /* 0x000fe4000bf46270 */
[C---:B------:R-:W-:Y:S02]  /*7aa0*/  LOP3.LUT R9, R6.reuse, 0xa0, RZ, 0xfc, !PT ;  /* 0x000000a006097812 */ /* 0x040fe400078efcff */
[----:B------:R-:W-:Y:S02]  /*7ab0*/  PRMT R103, RZ, 0x7610, R103 ;  /* 0x00007610ff677816 */ /* 0x000fe40000000067 */
[----:B------:R-:W-:Y:S02]  /*7ac0*/  LOP3.LUT R7, R6, 0x80, RZ, 0xfc, !PT ;  /* 0x0000008006077812 */ /* 0x000fe400078efcff */
[----:B------:R-:W-:-:S02]  /*7ad0*/  LEA.HI.X R5, R8, UR15, R5, 0x1, P4 ;  /* 0x0000000f08057c11 */ /* 0x000fc4000a0f0c05 */
[----:B------:R-:W-:Y:S02]  /*7ae0*/  ISETP.GE.AND P4, PT, R9, UR17, PT ;  /* 0x0000001109007c0c */ /* 0x000fe4000bf86270 */
[----:B------:R-:W-:Y:S01]  /*7af0*/  LOP3.LUT R0, R6, 0xc0, RZ, 0xfc, !PT ;  /* 0x000000c006007812 */ /* 0x000fe200078efcff */
[----:B------:R-:W2:Y:S01]  /*7b00*/  @!P5 LDG.E.U16 R103, desc[UR20][R4.64+0x40] ;  /* 0x000040140467d981 */ /* 0x000ea2000c1e1500 */
[----:B------:R-:W-:Y:S02]  /*7b10*/  ISETP.GE.AND P3, PT, R7, UR17, PT ;  /* 0x0000001107007c0c */ /* 0x000fe4000bf66270 */
[----:B------:R-:W-:Y:S02]  /*7b20*/  PRMT R101, RZ, 0x7610, R101 ;  /* 0x00007610ff657816 */ /* 0x000fe40000000065 */
[----:B------:R-:W-:Y:S02]  /*7b30*/  PRMT R102, RZ, 0x7610, R102 ;  /* 0x00007610ff667816 */ /* 0x000fe40000000066 */
[----:B------:R-:W-:-:S02]  /*7b40*/  ISETP.GE.AND P5, PT, R0, UR17, PT ;  /* 0x0000001100007c0c */ /* 0x000fc4000bfa6270 */
[C---:B------:R-:W-:Y:S01]  /*7b50*/  LOP3.LUT R0, R6.reuse, 0x100, RZ, 0xfc, !PT ;  /* 0x0000010006007812 */ /* 0x040fe200078efcff */
[----:B------:R-:W3:Y:S01]  /*7b60*/  @!P2 LDG.E.U16 R101, desc[UR20][R4.64+0xc0] ;  /* 0x0000c0140465a981 */ /* 0x000ee2000c1e1500 */
[----:B------:R-:W-:Y:S02]  /*7b70*/  LOP3.LUT R7, R6, 0xe0, RZ, 0xfc, !PT ;  /* 0x000000e006077812 */ /* 0x000fe400078efcff */
[----:B------:R-:W-:Y:S01]  /*7b80*/  PRMT R14, RZ, 0x7610, R14 ;  /* 0x00007610ff0e7816 */ /* 0x000fe2000000000e */
[----:B------:R-:W3:Y:S01]  /*7b90*/  @!P1 LDG.E.U16 R102, desc[UR20][R4.64+0x80] ;  /* 0x0000801404669981 */ /* 0x000ee2000c1e1500 */
[----:B------:R-:W-:Y:S02]  /*7ba0*/  PRMT R100, RZ, 0x7610, R100 ;  /* 0x00007610ff647816 */ /* 0x000fe40000000064 */
[----:B------:R-:W-:Y:S02]  /*7bb0*/  ISETP.GE.AND P2, PT, R0, UR17, PT ;  /* 0x0000001100007c0c */ /* 0x000fe4000bf46270 */
[----:B------:R-:W-:Y:S01]  /*7bc0*/  LOP3.LUT R0, R6, 0x140, RZ, 0xfc, !PT ;  /* 0x0000014006007812 */ /* 0x000fe200078efcff */
[----:B------:R-:W3:Y:S01]  /*7bd0*/  @!P4 LDG.E.U16 R14, desc[UR20][R4.64+0x140] ;  /* 0x00014014040ec981 */ /* 0x000ee2000c1e1500 */
        /* <DEDUP_REMOVED lines=14> */
[----:B------:R-:W-:Y:S01]  /*7cc0*/  PRMT R61, RZ, 0x7610, R61 ;  /* 0x00007610ff3d7816 */ /* 0x000fe2000000003d */
[----:B------:R-:W3:Y:S01]  /*7cd0*/  @!P1 LDG.E.U16 R68, desc[UR20][R4.64+0x1c0] ;  /* 0x0001c01404449981 */ /* 0x000ee2000c1e1500 */
[----:B------:R-:W-:-:S02]  /*7ce0*/  PRMT R60, RZ, 0x7610, R60 ;  /* 0x00007610ff3c7816 */ /* 0x000fc4000000003c */
[----:B------:R-:W-:Y:S02]  /*7cf0*/  ISETP.GE.AND P2, PT, R0, UR17, PT ;  /* 0x0000001100007c0c */ /* 0x000fe4000bf46270 */
[----:B------:R-:W-:Y:S01]  /*7d00*/  ISETP.GE.AND P1, PT, R7, UR17, PT ;  /* 0x0000001107007c0c */ /* 0x000fe2000bf26270 */
[----:B------:R-:W3:Y:S01]  /*7d10*/  @!P4 LDG.E.U16 R61, desc[UR20][R4.64+0x280] ;  /* 0x00028014043dc981 */ /* 0x000ee2000c1e1500 */
[C---:B------:R-:W-:Y:S02]  /*7d20*/  LOP3.LUT R0, R6.reuse, 0x1e0, RZ, 0xfc, !PT ;  /* 0x000001e006007812 */ /* 0x040fe400078efcff */
[----:B------:R-:W-:Y:S01]  /*7d30*/  LOP3.LUT R7, R6, 0x1c0, RZ, 0xfc, !PT ;  /* 0x000001c006077812 */ /* 0x000fe200078efcff */
[----:B------:R-:W3:Y:S01]  /*7d40*/  @!P3 LDG.E.U16 R60, desc[UR20][R4.64+0x240] ;  /* 0x00024014043cb981 */ /* 0x000ee2000c1e1500 */
[----:B------:R-:W-:Y:S02]  /*7d50*/  PRMT R71, RZ, 0x7610, R71 ;  /* 0x00007610ff477816 */ /* 0x000fe40000000047 */
[----:B------:R-:W-:-:S02]  /*7d60*/  ISETP.GE.AND P4, PT, R0, UR17, PT ;  /* 0x0000001100007c0c */ /* 0x000fc4000bf86270 */
[----:B------:R-:W-:Y:S02]  /*7d70*/  ISETP.GE.AND P3, PT, R7, UR17, PT ;  /* 0x0000001107007c0c */ /* 0x000fe4000bf66270 */
[----:B------:R-:W-:Y:S01]  /*7d80*/  LOP3.LUT R0, R6, 0x200, RZ, 0xfc, !PT ;  /* 0x0000020006007812 */ /* 0x000fe200078efcff */
[----:B------:R-:W3:Y:S01]  /*7d90*/  @!P5 LDG.E.U16 R71, desc[UR20][R4.64+0x2c0] ;  /* 0x0002c0140447d981 */ /* 0x000ee2000c1e1500 */
[----:B------:R-:W-:Y:S02]  /*7da0*/  PRMT R12, RZ, 0x7610, R12 ;  /* 0x00007610ff0c7816 */ /* 0x000fe4000000000c */
[----:B------:R-:W-:Y:S02]  /*7db0*/  ISETP.GE.AND P5, PT, R0, UR17, PT ;  /* 0x0000001100007c0c */ /* 0x000fe4000bfa6270 */
[----:B------:R-:W-:Y:S02]  /*7dc0*/  LOP3.LUT R0, R6, 0x240, RZ, 0xfc, !PT ;  /* 0x0000024006007812 */ /* 0x000fe400078efcff */
[----:B------:R-:W-:Y:S01]  /*7dd0*/  PRMT R11, RZ, 0x7610, R11 ;  /* 0x00007610ff0b7816 */ /* 0x000fe2000000000b */
[----:B------:R-:W3:Y:S01]  /*7de0*/  @!P2 LDG.E.U16 R12, desc[UR20][R4.64+0x340] ;  /* 0x00034014040ca981 */ /* 0x000ee2000c1e1500 */
[----:B------:R-:W-:-:S02]  /*7df0*/  PRMT R64, RZ, 0x7610, R64 ;  /* 0x00007610ff407816 */ /* 0x000fc40000000040 */
[----:B------:R-:W-:Y:S02]  /*7e00*/  LOP3.LUT R7, R6, 0x220, RZ, 0xfc, !PT ;  /* 0x0000022006077812 */ /* 0x000fe400078efcff */
[----:B------:R-:W-:Y:S01]  /*7e10*/  ISETP.GE.AND P2, PT, R0, UR17, PT ;  /* 0x0000001100007c0c */ /* 0x000fe2000bf46270 */
[----:B------:R-:W3:Y:S01]  /*7e20*/  @!P1 LDG.E.U16 R11, desc[UR20][R4.64+0x300] ;  /* 0x00030014040b9981 */ /* 0x000ee2000c1e1500 */
[----:B------:R-:W-:Y:S02]  /*7e30*/  LOP3.LUT R0, R6, 0x260, RZ, 0xfc, !PT ;  /* 0x0000026006007812 */ /* 0x000fe400078efcff */
[----:B------:R-:W-:Y:S01]  /*7e40*/  ISETP.GE.AND P1, PT, R7, UR17, PT ;  /* 0x0000001107007c0c */ /* 0x000fe2000bf26270 */
[----:B------:R-:W3:Y:S01]  /*7e50*/  @!P3 LDG.E.U16 R64, desc[UR20][R4.64+0x380] ;  /* 0x000380140440b981 */ /* 0x000ee2000c1e1500 */
[----:B------:R-:W-:Y:S02]  /*7e60*/  PRMT R63, RZ, 0x7610, R63 ;  /* 0x00007610ff3f7816 */ /* 0x000fe4000000003f */
[----:B------:R-:W-:-:S02]  /*7e70*/  PRMT R7, RZ, 0x7610, R7 ;  /* 0x00007610ff077816 */ /* 0x000fc40000000007 */
[----:B------:R-:W-:Y:S02]  /*7e80*/  ISETP.GE.AND P3, PT, R0, UR17, PT ;  /* 0x0000001100007c0c */ /* 0x000fe4000bf66270 */
[C---:B------:R-:W-:Y:S01]  /*7e90*/  LOP3.LUT R8, R6.reuse, 0x280, RZ, 0xfc, !PT ;  /* 0x0000028006087812 */ /* 0x040fe200078efcff */
[----:B------:R-:W3:Y:S01]  /*7ea0*/  @!P4 LDG.E.U16 R63, desc[UR20][R4.64+0x3c0] ;  /* 0x0003c014043fc981 */ /* 0x000ee2000c1e1500 */
[----:B------:R-:W-:Y:S02]  /*7eb0*/  LOP3.LUT R0, R6, 0x2a0, RZ, 0xfc, !PT ;  /* 0x000002a006007812 */ /* 0x000fe400078efcff */
[----:B------:R-:W-:Y:S01]  /*7ec0*/  PRMT R9, RZ, 0x7610, R9 ;  /* 0x00007610ff097816 */ /* 0x000fe20000000009 */
[----:B------:R-:W3:Y:S01]  /*7ed0*/  @!P5 LDG.E.U16 R7, desc[UR20][R4.64+0x400] ;  /* 0x000400140407d981 */ /* 0x000ee2000c1e1500 */
[----:B------:R-:W-:Y:S02]  /*7ee0*/  ISETP.GE.AND P4, PT, R8, UR17, PT ;  /* 0x0000001108007c0c */ /* 0x000fe4000bf86270 */
[----:B------:R-:W-:-:S02]  /*7ef0*/  PRMT R10, RZ, 0x7610, R10 ;  /* 0x00007610ff0a7816 */ /* 0x000fc4000000000a */
[----:B------:R-:W-:Y:S01]  /*7f00*/  ISETP.GE.AND P5, PT, R0, UR17, PT ;  /* 0x0000001100007c0c */ /* 0x000fe2000bfa6270 */
[----:B------:R-:W3:Y:S01]  /*7f10*/  @!P2 LDG.E.U16 R9, desc[UR20][R4.64+0x480] ;  /* 0x000480140409a981 */ /* 0x000ee2000c1e1500 */
[----:B------:R-:W-:Y:S02]  /*7f20*/  PRMT R8, RZ, 0x7610, R8 ;  /* 0x00007610ff087816 */ /* 0x000fe40000000008 */
[----:B------:R-:W-:Y:S01]  /*7f30*/  PRMT R104, RZ, 0x7610, R104 ;  /* 0x00007610ff687816 */ /* 0x000fe20000000068 */
[----:B------:R-:W3:Y:S01]  /*7f40*/  @!P1 LDG.E.U16 R10, desc[UR20][R4.64+0x440] ;  /* 0x00044014040a9981 */ /* 0x000ee2000c1e1500 */
[C---:B------:R-:W-:Y:S02]  /*7f50*/  LOP3.LUT R13, R6.reuse, 0x2e0, RZ, 0xfc, !PT ;  /* 0x000002e0060d7812 */ /* 0x040fe400078efcff */
[C---:B------:R-:W-:Y:S01]  /*7f60*/  LOP3.LUT R15, R6.reuse, 0x300, RZ, 0xfc, !PT ;  /* 0x00000300060f7812 */ /* 0x040fe200078efcff */
[----:B------:R-:W3:Y:S01]  /*7f70*/  @!P3 LDG.E.U16 R8, desc[UR20][R4.64+0x4c0] ;  /* 0x0004c0140408b981 */ /* 0x000ee2000c1e1500 */
[----:B------:R-:W-:-:S02]  /*7f80*/  LOP3.LUT R0, R6, 0x2c0, RZ, 0xfc, !PT ;  /* 0x000002c006007812 */ /* 0x000fc400078efcff */
[----:B------:R-:W-:Y:S01]  /*7f90*/  ISETP.GE.AND P2, PT, R13, UR17, PT ;  /* 0x000000110d007c0c */ /* 0x000fe2000bf46270 */
[----:B------:R-:W2:Y:S01]  /*7fa0*/  @!P0 LDG.E.U16 R104, desc[UR20][R4.64] ;  /* 0x0000001404688981 */ /* 0x000ea2000c1e1500 */
[----:B------:R-:W-:Y:S02]  /*7fb0*/  PRMT R13, RZ, 0x7610, R13 ;  /* 0x00007610ff0d7816 */ /* 0x000fe4000000000d */
[----:B------:R-:W-:Y:S02]  /*7fc0*/  ISETP.GE.AND P1, PT, R15, UR17, PT ;  /* 0x000000110f007c0c */ /* 0x000fe4000bf26270 */
[----:B------:R-:W-:Y:S02]  /*7fd0*/  ISETP.GE.AND P3, PT, R0, UR17, PT ;  /* 0x0000001100007c0c */ /* 0x000fe4000bf66270 */
[----:B------:R-:W-:Y:S01]  /*7fe0*/  PRMT R15, RZ, 0x7610, R15 ;  /* 0x00007610ff0f7816 */ /* 0x000fe2000000000f */
[----:B------:R-:W3:Y:S01]  /*7ff0*/  @!P4 LDG.E.U16 R13, desc[UR20][R4.64+0x500] ;  /* 0x00050014040dc981 */ /* 0x000ee2000c1e1500 */
[----:B------:R-:W-:-:S02]  /*8000*/  LOP3.LUT R0, R6, 0x320, RZ, 0xfc, !PT ;  /* 0x0000032006007812 */ /* 0x000fc400078efcff */
[----:B------:R-:W-:Y:S02]  /*8010*/  LOP3.LUT R65, R6, 0x340, RZ, 0xfc, !PT ;  /* 0x0000034006417812 */ /* 0x000fe400078efcff */
[----:B------:R-:W-:Y:S01]  /*8020*/  ISETP.GE.AND P4, PT, R0, UR17, PT ;  /* 0x0000001100007c0c */ /* 0x000fe2000bf86270 */
[----:B------:R-:W3:Y:S01]  /*8030*/  @!P5 LDG.E.U16 R15, desc[UR20][R4.64+0x540] ;  /* 0x00054014040fd981 */ /* 0x000ee2000c1e1500 */
[----:B------:R-:W-:Y:S02]  /*8040*/  PRMT R62, RZ, 0x7610, R62 ;  /* 0x00007610ff3e7816 */ /* 0x000fe4000000003e */
[----:B------:R-:W-:Y:S02]  /*8050*/  ISETP.GE.AND P5, PT, R65, UR17, PT ;  /* 0x0000001141007c0c */ /* 0x000fe4000bfa6270 */
[----:B------:R-:W-:Y:S02]  /*8060*/  SHF.L.U32 R96, R94, 0x5, RZ ;  /* 0x000000055e607819 */ /* 0x000fe400000006ff */
[----:B------:R-:W-:Y:S01]  /*8070*/  LOP3.LUT R0, R6, 0x360, RZ, 0xfc, !PT ;  /* 0x0000036006007812 */ /* 0x000fe200078efcff */
[----:B------:R-:W3:Y:S01]  /*8080*/  @!P3 LDG.E.U16 R62, desc[UR20][R4.64+0x580] ;  /* 0x00058014043eb981 */ /* 0x000ee2000c1e1500 */
[----:B------:R-:W-:-:S02]  /*8090*/  PRMT R66, RZ, 0x7610, R66 ;  /* 0x00007610ff427816 */ /* 0x000fc40000000042 */
[----:B------:R-:W-:Y:S02]  /*80a0*/  PRMT R67, RZ, 0x7610, R67 ;  /* 0x00007610ff437816 */ /* 0x000fe40000000043 */
[----:B------:R-:W-:Y:S02]  /*80b0*/  LOP3.LUT R65, R6, 0x380, RZ, 0xfc, !PT ;  /* 0x0000038006417812 */ /* 0x000fe400078efcff */
[----:B------:R-:W-:Y:S01]  /*80c0*/  PRMT R69, RZ, 0x7610, R69 ;  /* 0x00007610ff457816 */ /* 0x000fe20000000045 */
[----:B------:R-:W3:Y:S01]  /*80d0*/  @!P2 LDG.E.U16 R66, desc[UR20][R4.64+0x5c0] ;  /* 0x0005c0140442a981 */ /* 0x000ee2000c1e1500 */
[----:B------:R-:W-:Y:S02]  /*80e0*/  LOP3.LUT R96, R96, 0xffffffe0, R247, 0xe2, !PT ;  /* 0xffffffe060607812 */ /* 0x000fe400078ee2f7 */
[----:B------:R-:W-:Y:S01]  /*80f0*/  ISETP.GE.AND P3, PT, R0, UR17, PT ;  /* 0x0000001100007c0c */ /* 0x000fe2000bf66270 */
[----:B------:R-:W3:Y:S01]  /*8100*/  @!P1 LDG.E.U16 R67, desc[UR20][R4.64+0x600] ;  /* 0x0006001404439981 */ /* 0x000ee2000c1e1500 */
[----:B------:R-:W-:-:S02]  /*8110*/  PRMT R70, RZ, 0x7610, R70 ;  /* 0x00007610ff467816 */ /* 0x000fc40000000046 */
[C---:B------:R-:W-:Y:S01]  /*8120*/  LOP3.LUT R0, R6.reuse, 0x3a0, RZ, 0xfc, !PT ;  /* 0x000003a006007812 */ /* 0x040fe200078efcff */
[----:B------:R-:W3:Y:S01]  /*8130*/  @!P4 LDG.E.U16 R69, desc[UR20][R4.64+0x640] ;  /* 0x000640140445c981 */ /* 0x000ee2000c1e1500 */
[----:B------:R-:W-:Y:S02]  /*8140*/  LOP3.LUT R6, R6, 0x3c0, RZ, 0xfc, !PT ;  /* 0x000003c006067812 */ /* 0x000fe400078efcff */
[----:B------:R-:W-:Y:S01]  /*8150*/  ISETP.GE.AND P2, PT, R65, UR17, PT ;  /* 0x0000001141007c0c */ /* 0x000fe2000bf46270 */
[----:B------:R-:W3:Y:S01]  /*8160*/  @!P5 LDG.E.U16 R70, desc[UR20][R4.64+0x680] ;  /* 0x000680140446d981 */ /* 0x000ee2000c1e1500 */
[----:B------:R-:W-:Y:S02]  /*8170*/  LOP3.LUT R96, R96, 0x3e0, RZ, 0xfc, !PT ;  /* 0x000003e060607812 */ /* 0x000fe400078efcff */
[----:B------:R-:W-:Y:S02]  /*8180*/  ISETP.GE.AND P1, PT, R0, UR17, PT ;  /* 0x0000001100007c0c */ /* 0x000fe4000bf26270 */
[----:B------:R-:W-:-:S02]  /*8190*/  ISETP.GE.AND P4, PT, R6, UR17, PT ;  /* 0x0000001106007c0c */ /* 0x000fc4000bf86270 */
[----:B------:R-:W-:Y:S02]  /*81a0*/  ISETP.GE.AND P5, PT, R96, UR17, PT ;  /* 0x0000001160007c0c */ /* 0x000fe4000bfa6270 */
        /* <DEDUP_REMOVED lines=12> */
[----:B------:R-:W-:-:S04]  /*8270*/  ULOP3.LUT UR43, UR43, 0xfffffe, URZ, 0xc0, !UPT ;  /* 0x00fffffe2b2b7892 */ /* 0x000fc8000f8ec03f */
[----:B------:R-:W-:-:S04]  /*8280*/  UIADD3 UR42, UR42, -UR43, URZ ;  /* 0x8000002b2a2a7290 */ /* 0x000fc8000fffe03f */
[----:B------:R-:W-:Y:S01]  /*8290*/  ULEA UR42, UR42, UR7, 0x8 ;  /* 0x000000072a2a7291 */ /* 0x000fe2000f8e403f */
        /* <DEDUP_REMOVED lines=15> */
[----:B------:R-:W-:-:S05]  /*8390*/  SHF.L.U32 R0, R94, 0x5, RZ ;  /* 0x000000055e007819 */ /* 0x000fca00000006ff */
[----:B------:R-:W-:Y:S01]  /*83a0*/  MUFU.SIN R123, R3 ;  /* 0x00000003007b7308 */ /* 0x000fe20000000400 */
[----:B------:R-:W-:-:S07]  /*83b0*/  LOP3.LUT R0, R0, 0xfffffc00, RZ, 0xc0, !PT ;  /* 0xfffffc0000007812 */ /* 0x000fce00078ec0ff */
[----:B------:R0:W-:Y:S01]  /*83c0*/  MUFU.COS R122, R3 ;  /* 0x00000003007a7308 */ /* 0x0001e20000000000 */
[----:B------:R-:W-:Y:S01]  /*83d0*/  IADD3 R108, R0, R93, RZ ;  /* 0x0000005d006c7210 */ /* 0x000fe20007ffe0ff */
[----:B0-----:R-:W-:-:S04]  /*83e0*/  FMUL.FTZ R3, R83, UR55 ;  /* 0x0000003753037c20 */ /* 0x001fc80008410000 */
[----:B------:R-:W-:Y:S01]  /*83f0*/  FMUL.RZ R110, R3, 0.15915493667125701904 ;  /* 0x3e22f983036e7820 */ /* 0x000fe2000040c000 */
[----:B------:R-:W-:Y:S01]  /*8400*/  IADD3 R3, R108, 0x20, RZ ;  /* 0x000000206c037810 */ /* 0x000fe20007ffe0ff */
[----:B------:R-:W-:Y:S03]  /*8410*/  MUFU.SIN R137, R5 ;  /* 0x0000000500897308 */ /* 0x000fe60000000400 */
[----:B------:R-:W-:Y:S01]  /*8420*/  LEA.HI.SX32 R116, R3, R108, 0x1b ;  /* 0x0000006c03747211 */ /* 0x000fe200078fdaff */
[----:B------:R-:W-:-:S04]  /*8430*/  FMUL.FTZ R3, R79, UR55 ;  /* 0x000000374f037c20 */ /* 0x000fc80008410000 */
[----:B------:R0:W-:Y:S01]  /*8440*/  MUFU.COS R138, R5 ;  /* 0x00000005008a7308 */ /* 0x0001e20000000000 */
[C---:B------:R-:W-:Y:S02]  /*8450*/  IADD3 R107, R108.reuse, 0x80, RZ ;  /* 0x000000806c6b7810 */ /* 0x040fe40007ffe0ff */
[C---:B------:R-:W-:Y:S02]  /*8460*/  IADD3 R121, R108.reuse, 0x160, RZ ;  /* 0x000001606c797810 */ /* 0x040fe40007ffe0ff */
[----:B0-----:R-:W-:-:S04]  /*8470*/  IADD3 R5, R108, 0x40, RZ ;  /* 0x000000406c057810 */ /* 0x001fc80007ffe0ff */
[-C--:B------:R-:W-:Y:S01]  /*8480*/  LEA.HI.SX32 R118, R5, R108.reuse, 0x1b ;  /* 0x0000006c05767211 */ /* 0x080fe200078fdaff */
[----:B------:R-:W-:Y:S01]  /*8490*/  FMUL.RZ R5, R3, 0.15915493667125701904 ;  /* 0x3e22f98303057820 */ /* 0x000fe2000040c000 */
[----:B------:R-:W-:Y:S01]  /*84a0*/  FMUL.FTZ R3, R78, UR55 ;  /* 0x000000374e037c20 */ /* 0x000fe20008410000 */
[-C--:B------:R-:W-:Y:S01]  /*84b0*/  LEA.HI.SX32 R148, R107, R108.reuse, 0x1b ;  /* 0x0000006c6b947211 */ /* 0x080fe200078fdaff */
[----:B------:R-:W-:Y:S01]  /*84c0*/  MUFU.SIN R139, R4 ;  /* 0x00000004008b7308 */ /* 0x000fe20000000400 */
[----:B------:R-:W-:Y:S01]  /*84d0*/  ISETP.NE.AND P2, PT, R94, RZ, PT ;  /* 0x000000ff5e00720c */ /* 0x000fe20003f45270 */
[----:B------:R-:W-:Y:S01]  /*84e0*/  FMUL.RZ R107, R3, 0.15915493667125701904 ;  /* 0x3e22f983036b7820 */ /* 0x000fe2000040c000 */
[-C--:B------:R-:W-:Y:S02]  /*84f0*/  LEA.HI.SX32 R162, R121, R108.reuse, 0x1b ;  /* 0x0000006c79a27211 */ /* 0x080fe400078fdaff */
[----:B------:R-:W-:Y:S02]  /*8500*/  MOV R3, UR42 ;  /* 0x0000002a00037c02 */ /* 0x000fe40008000f00 */
[----:B------:R-:W-:Y:S01]  /*8510*/  R2UR UR56, R2 ;  /* 0x00000000023872ca */ /* 0x000fe200000e0000 */
[----:B------:R0:W-:Y:S01]  /*8520*/  MUFU.COS R140, R4 ;  /* 0x00000004008c7308 */ /* 0x0001e20000000000 */
[C---:B------:R-:W-:Y:S01]  /*8530*/  LEA.HI.SX32 R112, R108.reuse, R108, 0x1b ;  /* 0x0000006c6c707211 */ /* 0x040fe200078fdaff */
[----:B------:R-:W-:Y:S01]  /*8540*/  UIMAD UR53, UR53, UR40, URZ ;  /* 0x00000028353572a4 */ /* 0x000fe2000f8e023f */
[----:B------:R-:W-:Y:S01]  /*8550*/  IADD3 R109, R108, 0xa0, RZ ;  /* 0x000000a06c6d7810 */ /* 0x000fe20007ffe0ff */
[----:B------:R-:W-:-:S04]  /*8560*/  UMOV UR44, UR26 ;  /* 0x0000001a002c7c82 */ /* 0x000fc80008000000 */
[----:B------:R-:W-:Y:S01]  /*8570*/  MUFU.SIN R133, R105 ;  /* 0x0000006900857308 */ /* 0x000fe20000000400 */
[----:B0-----:R-:W-:Y:S01]  /*8580*/  IADD3 R4, R94, 0x200, RZ ;  /* 0x000002005e047810 */ /* 0x001fe20007ffe0ff */
[----:B------:R-:W-:Y:S01]  /*8590*/  UMOV UR45, UR46 ;  /* 0x0000002e002d7c82 */ /* 0x000fe20008000000 */
[----:B------:R-:W-:Y:S01]  /*85a0*/  IADD3 R111, R108, 0xc0, RZ ;  /* 0x000000c06c6f7810 */ /* 0x000fe20007ffe0ff */
[----:B------:R-:W-:-:S04]  /*85b0*/  ULDC.64 UR42, c[0x0][0x2d8] ;  /* 0x0000b600002a7ab9 */ /* 0x000fc80000000a00 */
[----:B------:R0:W-:Y:S01]  /*85c0*/  MUFU.COS R134, R105 ;  /* 0x0000006900867308 */ /* 0x0001e20000000000 */
[C---:B------:R-:W-:Y:S02]  /*85d0*/  IADD3 R119, R108.reuse, 0x140, RZ ;  /* 0x000001406c777810 */ /* 0x040fe40007ffe0ff */
[----:B------:R-:W-:Y:S02]  /*85e0*/  IADD3 R113, R108, 0xe0, RZ ;  /* 0x000000e06c717810 */ /* 0x000fe40007ffe0ff */
[----:B------:R-:W-:-:S03]  /*85f0*/  SEL R4, R3, R4, !P2 ;  /* 0x0000000403047207 */ /* 0x000fc60005000000 */
[----:B------:R-:W-:Y:S01]  /*8600*/  MUFU.SIN R121, R5 ;  /* 0x0000000500797308 */ /* 0x000fe20000000400 */
[C---:B0-----:R-:W-:Y:S02]  /*8610*/  IADD3 R105, R108.reuse, 0x60, RZ ;  /* 0x000000606c697810 */ /* 0x041fe40007ffe0ff */
[----:B------:R-:W-:Y:S02]  /*8620*/  IADD3 R115, R108, 0x100, RZ ;  /* 0x000001006c737810 */ /* 0x000fe40007ffe0ff */
[----:B------:R-:W-:-:S03]  /*8630*/  LEA.HI.SX32 R146, R105, R108, 0x1b ;  /* 0x0000006c69927211 */ /* 0x000fc600078fdaff */
[----:B------:R0:W-:Y:S01]  /*8640*/  MUFU.COS R124, R5 ;  /* 0x00000005007c7308 */ /* 0x0001e20000000000 */
[-C--:B------:R-:W-:Y:S02]  /*8650*/  LEA R3, R112, R73.reuse, 0x1 ;  /* 0x0000004970037211 */ /* 0x080fe400078e08ff */
[----:B------:R-:W-:Y:S02]  /*8660*/  IADD3 R117, R108, 0x120, RZ ;  /* 0x000001206c757810 */ /* 0x000fe40007ffe0ff */
[-C--:B------:R-:W-:Y:S01]  /*8670*/  LEA.HI.SX32 R150, R109, R108.reuse, 0x1b ;  /* 0x0000006c6d967211 */ /* 0x080fe200078fdaff */
[----:B0-----:R-:W-:Y:S01]  /*8680*/  FMUL.FTZ R5, R77, UR55 ;  /* 0x000000374d057c20 */ /* 0x001fe20008410000 */
[-C--:B------:R-:W-:Y:S02]  /*8690*/  LEA R116, R116, R73.reuse, 0x1 ;  /* 0x0000004974747211 */ /* 0x080fe400078e08ff */
[-C--:B------:R-:W-:Y:S01]  /*86a0*/  LEA.HI.SX32 R152, R111, R108.reuse, 0x1b ;  /* 0x0000006c6f987211 */ /* 0x080fe200078fdaff */
[----:B------:R-:W-:Y:S01]  /*86b0*/  FMUL.RZ R112, R5, 0.15915493667125701904 ;  /* 0x3e22f98305707820 */ /* 0x000fe2000040c000 */
[----:B------:R-:W-:Y:S01]  /*86c0*/  LEA R5, R118, R73, 0x1 ;  /* 0x0000004976057211 */ /* 0x000fe200078e08ff */
[----:B------:R-:W-:Y:S01]  /*86d0*/  MUFU.COS R120, R107 ;  /* 0x0000006b00787308 */ /* 0x000fe20000000000 */
[----:B------:R-:W-:-:S02]  /*86e0*/  LEA.HI.SX32 R154, R113, R108, 0x1b ;  /* 0x0000006c719a7211 */ /* 0x000fc400078fdaff */
[-C--:B------:R-:W-:Y:S02]  /*86f0*/  LEA.HI.SX32 R160, R119, R108.reuse, 0x1b ;  /* 0x0000006c77a07211 */ /* 0x080fe400078fdaff */
[-C--:B------:R-:W-:Y:S01]  /*8700*/  LEA R146, R146, R73.reuse, 0x1 ;  /* 0x0000004992927211 */ /* 0x080fe200078e08ff */
[----:B--2---:R0:W-:Y:S01]  /*8710*/  STS.U16 [R3], R104 ;  /* 0x0000006803007388 */ /* 0x0041e20000000400 */
[----:B------:R-:W-:Y:S01]  /*8720*/  IADD3 R143, R108, 0x180, RZ ;  /* 0x000001806c8f7810 */ /* 0x000fe20007ffe0ff */
[----:B------:R1:W-:Y:S01]  /*8730*/  MUFU.SIN R119, R107 ;  /* 0x0000006b00777308 */ /* 0x0003e20000000400 */
[----:B------:R-:W-:Y:S02]  /*8740*/  LEA.HI.SX32 R156, R115, R108, 0x1b ;  /* 0x0000006c739c7211 */ /* 0x000fe400078fdaff */
[----:B------:R-:W-:Y:S01]  /*8750*/  LEA R105, R148, R73, 0x1 ;  /* 0x0000004994697211 */ /* 0x000fe200078e08ff */
[----:B------:R-:W-:Y:S01]  /*8760*/  STS.U16 [R116+0x40], R103 ;  /* 0x0000406774007388 */ /* 0x000fe20000000400 */
[----:B------:R-:W-:-:S02]  /*8770*/  IADD3 R145, R108, 0x1a0, RZ ;  /* 0x000001a06c917810 */ /* 0x000fc40007ffe0ff */
[-C--:B------:R-:W-:Y:S02]  /*8780*/  LEA.HI.SX32 R158, R117, R108.reuse, 0x1b ;  /* 0x0000006c759e7211 */ /* 0x080fe400078fdaff */
[-C--:B-1----:R-:W-:Y:S01]  /*8790*/  LEA R107, R150, R73.reuse, 0x1 ;  /* 0x00000049966b7211 */ /* 0x082fe200078e08ff */
[----:B---3--:R1:W-:Y:S01]  /*87a0*/  STS.U16 [R5+0x80], R102 ;  /* 0x0000806605007388 */ /* 0x0083e20000000400 */
[----:B------:R-:W-:Y:S02]  /*87b0*/  IADD3 R147, R108, 0x1c0, RZ ;  /* 0x000001c06c937810 */ /* 0x000fe40007ffe0ff */
[-C--:B------:R-:W-:Y:S01]  /*87c0*/  LEA R152, R152, R73.reuse, 0x1 ;  /* 0x0000004998987211 */ /* 0x080fe200078e08ff */
[----:B------:R-:W-:Y:S01]  /*87d0*/  STS.U16 [R146+0xc0], R101 ;  /* 0x0000c06592007388 */ /* 0x000fe20000000400 */
[----:B------:R-:W-:Y:S02]  /*87e0*/  IADD3 R149, R108, 0x1e0, RZ ;  /* 0x000001e06c957810 */ /* 0x000fe40007ffe0ff */
[----:B------:R-:W-:Y:S01]  /*87f0*/  LEA R109, R154, R73, 0x1 ;  /* 0x000000499a6d7211 */ /* 0x000fe200078e08ff */
[----:B------:R-:W-:Y:S01]  /*8800*/  MUFU.SIN R135, R106 ;  /* 0x0000006a00877308 */ /* 0x000fe20000000400 */
[----:B------:R-:W-:Y:S01]  /*8810*/  IADD3 R151, R108, 0x200, RZ ;  /* 0x000002006c977810 */ /* 0x000fe20007ffe0ff */
[----:B------:R-:W-:Y:S01]  /*8820*/  STS.U16 [R105+0x100], R100 ;  /* 0x0001006469007388 */ /* 0x000fe20000000400 */
[----:B------:R-:W-:-:S02]  /*8830*/  LEA.HI.SX32 R164, R143, R108, 0x1b ;  /* 0x0000006c8fa47211 */ /* 0x000fc400078fdaff */
[-C--:B------:R-:W-:Y:S01]  /*8840*/  LEA R156, R156, R73.reuse, 0x1 ;  /* 0x000000499c9c7211 */ /* 0x080fe200078e08ff */
[----:B------:R2:W-:Y:S01]  /*8850*/  STS.U16 [R107+0x140], R14 ;  /* 0x0001400e6b007388 */ /* 0x0005e20000000400 */
[----:B------:R-:W-:Y:S01]  /*8860*/  IADD3 R153, R108, 0x220, RZ ;  /* 0x000002206c997810 */ /* 0x000fe20007ffe0ff */
[----:B------:R3:W-:Y:S01]  /*8870*/  MUFU.COS R136, R106 ;  /* 0x0000006a00887308 */ /* 0x0007e20000000000 */
[-C--:B------:R-:W-:Y:S02]  /*8880*/  LEA.HI.SX32 R166, R145, R108.reuse, 0x1b ;  /* 0x0000006c91a67211 */ /* 0x080fe400078fdaff */
[-C--:B0-----:R-:W-:Y:S01]  /*8890*/  LEA R3, R158, R73.reuse, 0x1 ;  /* 0x000000499e037211 */ /* 0x081fe200078e08ff */
[----:B------:R0:W-:Y:S01]  /*88a0*/  STS.U16 [R152+0x180], R95 ;  /* 0x0001805f98007388 */ /* 0x0001e20000000400 */
[-C--:B------:R-:W-:Y:S02]  /*88b0*/  LEA.HI.SX32 R168, R147, R108.reuse, 0x1b ;  /* 0x0000006c93a87211 */ /* 0x080fe400078fdaff */
[----:B------:R-:W-:Y:S01]  /*88c0*/  LEA R160, R160, R73, 0x1 ;  /* 0x00000049a0a07211 */ /* 0x000fe200078e08ff */
[----:B---3--:R-:W-:Y:S01]  /*88d0*/  FMUL.FTZ R106, R82, UR55 ;  /* 0x00000037526a7c20 */ /* 0x008fe20008410000 */
[----:B------:R-:W-:Y:S01]  /*88e0*/  IADD3 R155, R108, 0x240, RZ ;  /* 0x000002406c9b7810 */ /* 0x000fe20007ffe0ff */
[----:B------:R-:W-:Y:S01]  /*88f0*/  STS.U16 [R109+0x1c0], R68 ;  /* 0x0001c0446d007388 */ /* 0x000fe20000000400 */
[----:B------:R-:W-:-:S02]  /*8900*/  LEA.HI.SX32 R170, R149, R108, 0x1b ;  /* 0x0000006c95aa7211 */ /* 0x000fc400078fdaff */
[-C--:B------:R-:W-:Y:S01]  /*8910*/  LEA R162, R162, R73.reuse, 0x1 ;  /* 0x00000049a2a27211 */ /* 0x080fe200078e08ff */
[----:B------:R-:W-:Y:S01]  /*8920*/  STS.U16 [R156+0x200], R99 ;  /* 0x000200639c007388 */ /* 0x000fe20000000400 */
[----:B------:R-:W-:Y:S02]  /*8930*/  IADD3 R157, R108, 0x260, RZ ;  /* 0x000002606c9d7810 */ /* 0x000fe40007ffe0ff */
[-C--:B------:R-:W-:Y:S02]  /*8940*/  LEA.HI.SX32 R172, R151, R108.reuse, 0x1b ;  /* 0x0000006c97ac7211 */ /* 0x080fe400078fdaff */
[----:B------:R-:W-:Y:S01]  /*8950*/  LEA R164, R164, R73, 0x1 ;  /* 0x00000049a4a47211 */ /* 0x000fe200078e08ff */
[----:B------:R-:W-:Y:S01]  /*8960*/  FMUL.RZ R114, R106, 0.15915493667125701904 ;  /* 0x3e22f9836a727820 */ /* 0x000fe2000040c000 */
[----:B------:R-:W-:Y:S01]  /*8970*/  IADD3 R159, R108, 0x280, RZ ;  /* 0x000002806c9f7810 */ /* 0x000fe20007ffe0ff */
[----:B------:R3:W-:Y:S01]  /*8980*/  STS.U16 [R3+0x240], R60 ;  /* 0x0002403c03007388 */ /* 0x0007e20000000400 */
[----:B------:R-:W-:-:S02]  /*8990*/  LEA.HI.SX32 R174, R153, R108, 0x1b ;  /* 0x0000006c99ae7211 */ /* 0x000fc400078fdaff */
[-C--:B-1----:R-:W-:Y:S02]  /*89a0*/  LEA R5, R166, R73.reuse, 0x1 ;  /* 0x00000049a6057211 */ /* 0x082fe400078e08ff */
[----:B--2---:R-:W-:Y:S01]  /*89b0*/  MOV R14, UR56 ;  /* 0x00000038000e7c02 */ /* 0x004fe20008000f00 */
[----:B------:R-:W-:Y:S01]  /*89c0*/  FMUL.FTZ R106, R81, UR55 ;  /* 0x00000037516a7c20 */ /* 0x000fe20008410000 */
[----:B------:R-:W-:Y:S01]  /*89d0*/  IADD3 R161, R108, 0x2a0, RZ ;  /* 0x000002a06ca17810 */ /* 0x000fe20007ffe0ff */
[----:B------:R1:W-:Y:S01]  /*89e0*/  STS.U16 [R160+0x280], R61 ;  /* 0x0002803da0007388 */ /* 0x0003e20000000400 */
[----:B0-----:R-:W-:Y:S02]  /*89f0*/  LEA R95, R168, R73, 0x1 ;  /* 0x00000049a85f7211 */ /* 0x001fe400078e08ff */
[----:B------:R-:W-:Y:S01]  /*8a00*/  IADD3 R163, R108, 0x2c0, RZ ;  /* 0x000002c06ca37810 */ /* 0x000fe20007ffe0ff */
[----:B------:R-:W-:Y:S01]  /*8a10*/  STS.U16 [R162+0x2c0], R71 ;  /* 0x0002c047a2007388 */ /* 0x000fe20000000400 */
[----:B------:R-:W-:-:S02]  /*8a20*/  LEA.HI.SX32 R176, R155, R108, 0x1b ;  /* 0x0000006c9bb07211 */ /* 0x000fc400078fdaff */
[-C--:B------:R-:W-:Y:S01]  /*8a30*/  LEA R170, R170, R73.reuse, 0x1 ;  /* 0x00000049aaaa7211 */ /* 0x080fe200078e08ff */
[----:B------:R-:W-:Y:S01]  /*8a40*/  FMUL.FTZ R2, R75, UR55 ;  /* 0x000000374b027c20 */ /* 0x000fe20008410000 */
[----:B------:R-:W-:Y:S01]  /*8a50*/  IADD3 R165, R108, 0x2e0, RZ ;  /* 0x000002e06ca57810 */ /* 0x000fe20007ffe0ff */
[----:B------:R-:W-:Y:S01]  /*8a60*/  STS.U16 [R164+0x300], R11 ;  /* 0x0003000ba4007388 */ /* 0x000fe20000000400 */
[-C--:B------:R-:W-:Y:S02]  /*8a70*/  LEA.HI.SX32 R178, R157, R108.reuse, 0x1b ;  /* 0x0000006c9db27211 */ /* 0x080fe400078fdaff */
[-C--:B------:R-:W-:Y:S01]  /*8a80*/  LEA R172, R172, R73.reuse, 0x1 ;  /* 0x00000049acac7211 */ /* 0x080fe200078e08ff */
[----:B------:R-:W-:Y:S01]  /*8a90*/  MUFU.SIN R131, R110 ;  /* 0x0000006e00837308 */ /* 0x000fe20000000400 */
[-C--:B------:R-:W-:Y:S01]  /*8aa0*/  LEA.HI.SX32 R180, R159, R108.reuse, 0x1b ;  /* 0x0000006c9fb47211 */ /* 0x080fe200078fdaff */
[----:B------:R-:W-:Y:S01]  /*8ab0*/  STS.U16 [R5+0x340], R12 ;  /* 0x0003400c05007388 */ /* 0x000fe20000000400 */
[----:B---3--:R-:W-:Y:S01]  /*8ac0*/  LEA R3, R174, R73, 0x1 ;  /* 0x00000049ae037211 */ /* 0x008fe200078e08ff */
[----:B------:R-:W-:Y:S01]  /*8ad0*/  FMUL.FTZ R14, R14, 1.4426950216293334961 ;  /* 0x3fb8aa3b0e0e7820 */ /* 0x000fe20000410000 */
[C---:B------:R-:W-:Y:S01]  /*8ae0*/  IADD3 R167, R108.reuse, 0x300, RZ ;  /* 0x000003006ca77810 */ /* 0x040fe20007ffe0ff */
[----:B------:R-:W-:Y:S01]  /*8af0*/  STS.U16 [R95+0x380], R64 ;  /* 0x000380405f007388 */ /* 0x000fe20000000400 */
[-C--:B------:R-:W-:Y:S01]  /*8b00*/  LEA.HI.SX32 R182, R161, R108.reuse, 0x1b ;  /* 0x0000006ca1b67211 */ /* 0x080fe200078fdaff */
[----:B------:R0:W-:Y:S01]  /*8b10*/  MUFU.COS R132, R110 ;  /* 0x0000006e00847308 */ /* 0x0001e20000000000 */
[----:B------:R-:W-:Y:S01]  /*8b20*/  IADD3 R169, R108, 0x320, RZ ;  /* 0x000003206ca97810 */ /* 0x000fe20007ffe0ff */
[----:B------:R-:W-:Y:S01]  /*8b30*/  STS.U16 [R170+0x3c0], R63 ;  /* 0x0003c03faa007388 */ /* 0x000fe20000000400 */
[----:B------:R-:W-:-:S02]  /*8b40*/  LEA.HI.SX32 R184, R163, R108, 0x1b ;  /* 0x0000006ca3b87211 */ /* 0x000fc400078fdaff */
[-C--:B------:R-:W-:Y:S01]  /*8b50*/  LEA R176, R176, R73.reuse, 0x1 ;  /* 0x00000049b0b07211 */ /* 0x080fe200078e08ff */
[----:B------:R-:W-:Y:S01]  /*8b60*/  FMUL.RZ R68, R2, 0.15915493667125701904 ;  /* 0x3e22f98302447820 */ /* 0x000fe2000040c000 */
[----:B------:R-:W-:Y:S01]  /*8b70*/  IADD3 R171, R108, 0x340, RZ ;  /* 0x000003406cab7810 */ /* 0x000fe20007ffe0ff */
[----:B0-----:R-:W-:Y:S01]  /*8b80*/  FMUL.RZ R110, R106, 0.15915493667125701904 ;  /* 0x3e22f9836a6e7820 */ /* 0x001fe2000040c000 */
[----:B------:R-:W-:Y:S01]  /*8b90*/  FMUL.FTZ R106, R80, UR55 ;  /* 0x00000037506a7c20 */ /* 0x000fe20008410000 */
[----:B------:R-:W-:Y:S01]  /*8ba0*/  LEA.HI.SX32 R186, R165, R108, 0x1b ;  /* 0x0000006ca5ba7211 */ /* 0x000fe200078fdaff */
[----:B------:R-:W-:Y:S01]  /*8bb0*/  STS.U16 [R172+0x400], R7 ;  /* 0x00040007ac007388 */ /* 0x000fe20000000400 */
[-C--:B-1----:R-:W-:Y:S01]  /*8bc0*/  LEA R61, R178, R73.reuse, 0x1 ;  /* 0x00000049b23d7211 */ /* 0x082fe200078e08ff */
[----:B------:R-:W-:Y:S01]  /*8bd0*/  FMUL.FTZ R2, R14, R88 ;  /* 0x000000580e027220 */ /* 0x000fe20000410000 */
[----:B------:R-:W-:Y:S01]  /*8be0*/  IADD3 R173, R108, 0x360, RZ ;  /* 0x000003606cad7810 */ /* 0x000fe20007ffe0ff */
[----:B------:R0:W-:Y:S01]  /*8bf0*/  STS.U16 [R3+0x440], R10 ;  /* 0x0004400a03007388 */ /* 0x0001e20000000400 */
[----:B------:R-:W-:-:S02]  /*8c00*/  LEA R180, R180, R73, 0x1 ;  /* 0x00000049b4b47211 */ /* 0x000fc400078e08ff */
[----:B------:R-:W-:Y:S02]  /*8c10*/  IADD3 R175, R108, 0x380, RZ ;  /* 0x000003806caf7810 */ /* 0x000fe40007ffe0ff */
[-C--:B------:R-:W-:Y:S02]  /*8c20*/  LEA.HI.SX32 R188, R167, R108.reuse, 0x1b ;  /* 0x0000006ca7bc7211 */ /* 0x080fe400078fdaff */
[-C--:B------:R-:W-:Y:S01]  /*8c30*/  LEA R182, R182, R73.reuse, 0x1 ;  /* 0x00000049b6b67211 */ /* 0x080fe200078e08ff */
[----:B------:R-:W-:Y:S01]  /*8c40*/  FMUL.RZ R106, R106, 0.15915493667125701904 ;  /* 0x3e22f9836a6a7820 */ /* 0x000fe2000040c000 */
[-C--:B------:R-:W-:Y:S01]  /*8c50*/  LEA.HI.SX32 R190, R169, R108.reuse, 0x1b ;  /* 0x0000006ca9be7211 */ /* 0x080fe200078fdaff */
[----:B------:R1:W-:Y:S01]  /*8c60*/  STS.U16 [R176+0x480], R9 ;  /* 0x00048009b0007388 */ /* 0x0003e20000000400 */
[----:B0-----:R-:W-:Y:S01]  /*8c70*/  LEA R3, R184, R73, 0x1 ;  /* 0x00000049b8037211 */ /* 0x001fe200078e08ff */
[----:B------:R-:W-:Y:S01]  /*8c80*/  MUFU.SIN R129, R114 ;  /* 0x0000007200817308 */ /* 0x000fe20000000400 */
[----:B------:R-:W-:Y:S01]  /*8c90*/  IADD3 R177, R108, 0x3a0, RZ ;  /* 0x000003a06cb17810 */ /* 0x000fe20007ffe0ff */
[----:B------:R-:W-:Y:S01]  /*8ca0*/  STS.U16 [R61+0x4c0], R8 ;  /* 0x0004c0083d007388 */ /* 0x000fe20000000400 */
[----:B------:R-:W-:-:S02]  /*8cb0*/  LEA.HI.SX32 R192, R171, R108, 0x1b ;  /* 0x0000006cabc07211 */ /* 0x000fc400078fdaff */
[----:B------:R-:W-:Y:S01]  /*8cc0*/  LEA R5, R186, R73, 0x1 ;  /* 0x00000049ba057211 */ /* 0x000fe200078e08ff */
[----:B------:R-:W-:Y:S01]  /*8cd0*/  STS.U16 [R180+0x500], R13 ;  /* 0x0005000db4007388 */ /* 0x000fe20000000400 */
[C---:B------:R-:W-:Y:S01]  /*8ce0*/  IADD3 R179, R108.reuse, 0x3c0, RZ ;  /* 0x000003c06cb37810 */ /* 0x040fe20007ffe0ff */
[----:B------:R0:W-:Y:S01]  /*8cf0*/  MUFU.COS R130, R114 ;  /* 0x0000007200827308 */ /* 0x0001e20000000000 */
[-C--:B------:R-:W-:Y:S01]  /*8d00*/  LEA.HI.SX32 R144, R173, R108.reuse, 0x1b ;  /* 0x0000006cad907211 */ /* 0x080fe200078fdaff */
[----:B------:R-:W-:Y:S01]  /*8d10*/  STS.U16 [R182+0x540], R15 ;  /* 0x0005400fb6007388 */ /* 0x000fe20000000400 */
[----:B------:R-:W-:Y:S01]  /*8d20*/  IADD3 R181, R108, 0x3e0, RZ ;  /* 0x000003e06cb57810 */ /* 0x000fe20007ffe0ff */
[----:B-1----:R-:W-:Y:S01]  /*8d30*/  FMUL.FTZ R9, R14, R85 ;  /* 0x000000550e097220 */ /* 0x002fe20000410000 */
[-C--:B------:R-:W-:Y:S01]  /*8d40*/  LEA R188, R188, R73.reuse, 0x1 ;  /* 0x00000049bcbc7211 */ /* 0x080fe200078e08ff */
[----:B------:R-:W-:Y:S01]  /*8d50*/  STS.U16 [R3+0x580], R62 ;  /* 0x0005803e03007388 */ /* 0x000fe20000000400 */
[-C--:B------:R-:W-:Y:S01]  /*8d60*/  LEA R190, R190, R73.reuse, 0x1 ;  /* 0x00000049bebe7211 */ /* 0x080fe200078e08ff */
[----:B------:R-:W1:Y:S01]  /*8d70*/  MUFU.EX2 R11, R2 ;  /* 0x00000002000b7308 */ /* 0x000e620000000800 */
[----:B0-----:R-:W-:Y:S01]  /*8d80*/  LEA.HI.SX32 R114, R175, R108, 0x1b ;  /* 0x0000006caf727211 */ /* 0x001fe200078fdaff */
[----:B------:R0:W-:Y:S01]  /*8d90*/  STS.U16 [R5+0x5c0], R66 ;  /* 0x0005c04205007388 */ /* 0x0001e20000000400 */
[----:B------:R-:W-:-:S02]  /*8da0*/  LEA R7, R192, R73, 0x1 ;  /* 0x00000049c0077211 */ /* 0x000fc400078e08ff */
[----:B------:R-:W-:-:S03]  /*8db0*/  LEA R144, R144, R73, 0x1 ;  /* 0x0000004990907211 */ /* 0x000fc600078e08ff */
[----:B------:R-:W-:Y:S01]  /*8dc0*/  MUFU.SIN R127, R110 ;  /* 0x0000006e007f7308 */ /* 0x000fe20000000400 */
[----:B------:R-:W-:Y:S01]  /*8dd0*/  STS.U16 [R188+0x600], R67 ;  /* 0x00060043bc007388 */ /* 0x000fe20000000400 */
[----:B------:R-:W-:Y:S01]  /*8de0*/  FMUL.FTZ R12, R14, R87 ;  /* 0x000000570e0c7220 */ /* 0x000fe20000410000 */
[----:B0-----:R-:W-:-:S05]  /*8df0*/  LEA R5, R114, R73, 0x1 ;  /* 0x0000004972057211 */ /* 0x001fca00078e08ff */
[----:B------:R0:W-:Y:S01]  /*8e00*/  MUFU.COS R128, R110 ;  /* 0x0000006e00807308 */ /* 0x0001e20000000000 */
[----:B------:R-:W-:Y:S07]  /*8e10*/  STS.U16 [R190+0x640], R69 ;  /* 0x00064045be007388 */ /* 0x000fee0000000400 */
[----:B------:R-:W-:Y:S01]  /*8e20*/  MUFU.SIN R125, R106 ;  /* 0x0000006a007d7308 */ /* 0x000fe20000000400 */
[----:B0-----:R-:W-:Y:S01]  /*8e30*/  LEA.HI.SX32 R110, R177, R108, 0x1b ;  /* 0x0000006cb16e7211 */ /* 0x001fe200078fdaff */
[----:B------:R0:W-:Y:S06]  /*8e40*/  STS.U16 [R7+0x680], R70 ;  /* 0x0006804607007388 */ /* 0x0001ec0000000400 */
[----:B------:R2:W-:Y:S01]  /*8e50*/  MUFU.COS R126, R106 ;  /* 0x0000006a007e7308 */ /* 0x0005e20000000000 */
[----:B------:R-:W-:Y:S01]  /*8e60*/  STS.U16 [R144+0x6c0], R65 ;  /* 0x0006c04190007388 */ /* 0x000fe20000000400 */
[----:B------:R-:W-:Y:S01]  /*8e70*/  FMUL.FTZ R13, R14, R84 ;  /* 0x000000540e0d7220 */ /* 0x000fe20000410000 */
[----:B--2---:R-:W-:-:S05]  /*8e80*/  LEA.HI.SX32 R106, R179, R108, 0x1b ;  /* 0x0000006cb36a7211 */ /* 0x004fca00078fdaff */
[----:B------:R2:W3:Y:S01]  /*8e90*/  MUFU.EX2 R10, R9 ;  /* 0x00000009000a7308 */ /* 0x0004e20000000800 */
[----:B------:R-:W-:Y:S02]  /*8ea0*/  LEA.HI.SX32 R108, R181, R108, 0x1b ;  /* 0x0000006cb56c7211 */ /* 0x000fe400078fdaff */
[-C--:B------:R-:W-:Y:S01]  /*8eb0*/  LEA R106, R106, R73.reuse, 0x1 ;  /* 0x000000496a6a7211 */ /* 0x080fe200078e08ff */
[----:B------:R4:W-:Y:S01]  /*8ec0*/  STS.U16 [R5+0x700], R6 ;  /* 0x0007000605007388 */ /* 0x0009e20000000400 */
[-C--:B0-----:R-:W-:Y:S02]  /*8ed0*/  LEA R7, R108, R73.reuse, 0x1 ;  /* 0x000000496c077211 */ /* 0x081fe400078e08ff */
[----:B--2---:R-:W-:Y:S01]  /*8ee0*/  LEA R9, R110, R73, 0x1 ;  /* 0x000000496e097211 */ /* 0x004fe200078e08ff */
[----:B------:R-:W0:Y:S01]  /*8ef0*/  MUFU.EX2 R12, R12 ;  /* 0x0000000c000c7308 */ /* 0x000e220000000800 */
[----:B----4-:R-:W-:-:S03]  /*8f00*/  FMUL.FTZ R5, R14, R80 ;  /* 0x000000500e057220 */ /* 0x010fc60000410000 */
[----:B------:R-:W-:Y:S04]  /*8f10*/  STS.U16 [R9+0x740], R98 ;  /* 0x0007406209007388 */ /* 0x000fe80000000400 */
[----:B------:R2:W-:Y:S01]  /*8f20*/  STS.U16 [R106+0x780], R97 ;  /* 0x000780616a007388 */ /* 0x0005e20000000400 */
[----:B------:R-:W4:Y:S03]  /*8f30*/  MUFU.EX2 R13, R13 ;  /* 0x0000000d000d7308 */ /* 0x000f260000000800 */
[----:B------:R3:W-:Y:S01]  /*8f40*/  STS.U16 [R7+0x7c0], R96 ;  /* 0x0007c06007007388 */ /* 0x0007e20000000400 */
[----:B-1----:R-:W-:Y:S01]  /*8f50*/  FMUL.FTZ R141, R11, R141 ;  /* 0x0000008d0b8d7220 */ /* 0x002fe20000410000 */
[----:B--2---:R-:W-:-:S03]  /*8f60*/  HADD2.F32 R106, -RZ, R185.H0_H0 ;  /* 0x200000b9ff6a7230 */ /* 0x004fc60000004100 */
[----:B---3--:R1:W2:Y:S01]  /*8f70*/  MUFU.EX2 R7, R5 ;  /* 0x0000000500077308 */ /* 0x0082a20000000800 */
[----:B------:R-:W-:Y:S01]  /*8f80*/  FMUL.FTZ R142, R11, R142 ;  /* 0x0000008e0b8e7220 */ /* 0x000fe20000410000 */
[----:B------:R-:W-:Y:S02]  /*8f90*/  HADD2.F32 R105, -RZ, R183.H0_H0 ;  /* 0x200000b7ff697230 */ /* 0x000fe40000004100 */
[----:B------:R-:W-:Y:S01]  /*8fa0*/  FMUL.FTZ R222, R106, R89 ;  /* 0x000000596ade7220 */ /* 0x000fe20000410000 */
[----:B------:R-:W-:Y:S01]  /*8fb0*/  FMUL.FTZ R11, RZ, R141 ;  /* 0x0000008dff0b7220 */ /* 0x000fe20000410000 */
[C---:B------:R-:W-:Y:S01]  /*8fc0*/  FMUL.FTZ R136, R10.reuse, R136 ;  /* 0x000000880a887220 */ /* 0x040fe20000410000 */
[----:B------:R-:W-:Y:S01]  /*8fd0*/  FMUL.FTZ R135, R10, R135 ;  /* 0x000000870a877220 */ /* 0x000fe20000410000 */
[----:B------:R-:W-:Y:S01]  /*8fe0*/  FMUL.FTZ R221, R105, R88 ;  /* 0x0000005869dd7220 */ /* 0x000fe20000410000 */
[C---:B------:R-:W-:Y:S01]  /*8ff0*/  FFMA.FTZ R10, R222.reuse, R142, -R11 ;  /* 0x0000008ede0a7223 */ /* 0x040fe2000001080b */
[----:B-1----:R-:W-:Y:S01]  /*9000*/  FMUL.FTZ R5, R222, R141 ;  /* 0x0000008dde057220 */ /* 0x002fe20000410000 */
[----:B0-----:R-:W-:-:S02]  /*9010*/  FMUL.FTZ R139, R12, R139 ;  /* 0x0000008b0c8b7220 */ /* 0x001fc40000410000 */
[----:B------:R-:W-:Y:S01]  /*9020*/  FADD.FTZ R10, R221, R10 ;  /* 0x0000000add0a7221 */ /* 0x000fe20000010000 */
[----:B------:R-:W-:Y:S01]  /*9030*/  FFMA.FTZ R5, RZ, R142, R5 ;  /* 0x0000008eff057223 */ /* 0x000fe20000010005 */
[----:B------:R-:W-:Y:S01]  /*9040*/  FMUL.FTZ R140, R12, R140 ;  /* 0x0000008c0c8c7220 */ /* 0x000fe20000410000 */
[----:B----4-:R-:W-:Y:S01]  /*9050*/  FMUL.FTZ R134, R13, R134 ;  /* 0x000000860d867220 */ /* 0x010fe20000410000 */
[C---:B--2---:R-:W-:Y:S01]  /*9060*/  FMUL.FTZ R126, R7.reuse, R126 ;  /* 0x0000007e077e7220 */ /* 0x044fe20000410000 */
[----:B------:R-:W-:Y:S01]  /*9070*/  FMUL.FTZ R125, R7, R125 ;  /* 0x0000007d077d7220 */ /* 0x000fe20000410000 */
[----:B------:R-:W-:Y:S01]  /*9080*/  FADD.FTZ R7, RZ, R5 ;  /* 0x00000005ff077221 */ /* 0x000fe20000010000 */
[----:B------:R-:W-:Y:S01]  /*9090*/  FMUL.FTZ R133, R13, R133 ;  /* 0x000000850d857220 */ /* 0x000fe20000410000 */
[C---:B------:R-:W-:Y:S01]  /*90a0*/  FMUL.FTZ R12, R139.reuse, R10 ;  /* 0x0000000a8b0c7220 */ /* 0x040fe20000410000 */
[----:B------:R-:W2:Y:S01]  /*90b0*/  LDL R13, [R1+0x38] ;  /* 0x00003800010d7983 */ /* 0x000ea20000100800 */
[----:B------:R-:W-:-:S02]  /*90c0*/  FMUL.FTZ R11, R139, R7 ;  /* 0x000000078b0b7220 */ /* 0x000fc40000410000 */
[----:B------:R-:W-:Y:S02]  /*90d0*/  FFMA.FTZ R12, R140, R7, R12 ;  /* 0x000000078c0c7223 */ /* 0x000fe4000001000c */
[----:B------:R-:W3:Y:S01]  /*90e0*/  LDL R7, [R1+0x34] ;  /* 0x0000340001077983 */ /* 0x000ee20000100800 */
[----:B------:R-:W-:Y:S01]  /*90f0*/  FMUL.FTZ R6, R14, R89 ;  /* 0x000000590e067220 */ /* 0x000fe20000410000 */
[----:B------:R-:W-:Y:S02]  /*9100*/  UIMAD.WIDE.U32 UR44, UR7, UR40, UR44 ;  /* 0x00000028072c72a5 */ /* 0x000fe4000f8e002c */
[----:B------:R-:W-:-:S03]  /*9110*/  UIMAD UR53, UR7, UR41, UR53 ;  /* 0x00000029073572a4 */ /* 0x000fc6000f8e0235 */
[----:B------:R-:W0:Y:S01]  /*9120*/  MUFU.EX2 R6, R6 ;  /* 0x0000000600067308 */ /* 0x000e220000000800 */
[----:B------:R-:W-:Y:S02]  /*9130*/  ULEA UR42, UP0, UR44, UR42, 0x3 ;  /* 0x0000002a2c2a7291 */ /* 0x000fe4000f80183f */
[----:B------:R-:W-:Y:S01]  /*9140*/  UIADD3 UR45, UR45, UR53, URZ ;  /* 0x000000352d2d7290 */ /* 0x000fe2000fffe03f */
[----:B------:R-:W-:Y:S01]  /*9150*/  FMUL.FTZ R2, R14, R86 ;  /* 0x000000560e027220 */ /* 0x000fe20000410000 */
[----:B------:R-:W-:Y:S02]  /*9160*/  LEA R0, R93, R0, 0x5 ;  /* 0x000000005d007211 */ /* 0x000fe400078e28ff */
[----:B------:R-:W-:Y:S01]  /*9170*/  ULEA.HI.X UR43, UR44, UR43, UR45, 0x3, UP0 ;  /* 0x0000002b2c2b7291 */ /* 0x000fe200080f1c2d */
[----:B------:R1:W4:Y:S01]  /*9180*/  MUFU.EX2 R8, R2 ;  /* 0x0000000200087308 */ /* 0x0003220000000800 */
[----:B------:R-:W-:-:S04]  /*9190*/  LEA.HI.SX32 R0, R0, R0, 0x1b ;  /* 0x0000000000007211 */ /* 0x000fc800078fdaff */
[----:B------:R-:W-:Y:S02]  /*91a0*/  MOV R3, UR43 ;  /* 0x0000002b00037c02 */ /* 0x000fe40008000f00 */
[----:B-1----:R-:W-:Y:S01]  /*91b0*/  MOV R2, UR42 ;  /* 0x0000002a00027c02 */ /* 0x002fe20008000f00 */
[----:B0-----:R-:W-:Y:S01]  /*91c0*/  FMUL.FTZ R122, R6, R122 ;  /* 0x0000007a067a7220 */ /* 0x001fe20000410000 */
[----:B------:R-:W-:Y:S01]  /*91d0*/  LEA R0, R0, R73, 0x1 ;  /* 0x0000004900007211 */ /* 0x000fe200078e08ff */
[----:B------:R-:W-:Y:S01]  /*91e0*/  FMUL.FTZ R123, R6, R123 ;  /* 0x0000007b067b7220 */ /* 0x000fe20000410000 */
[----:B------:R-:W-:Y:S02]  /*91f0*/  LEA R4, R4, R73, 0x3 ;  /* 0x0000004904047211 */ /* 0x000fe400078e18ff */
[----:B------:R-:W5:Y:S01]  /*9200*/  LDG.E.64 R2, desc[UR20][R2.64] ;  /* 0x0000001402027981 */ /* 0x000f62000c1e1b00 */
[----:B------:R-:W-:-:S03]  /*9210*/  NOP ;  /* 0x0000000000007918 */ /* 0x000fc60000000000 */
[----:B------:R0:W1:Y:S04]  /*9220*/  LDS.U16 R148, [R0] ;  /* 0x0000000000947984 */ /* 0x0000680000000400 */
        /* <DEDUP_REMOVED lines=33> */
[----:B------:R-:W-:-:S04]  /*9440*/  FMUL.FTZ R111, R76, UR55 ;  /* 0x000000374c6f7c20 */ /* 0x000fc80008410000 */
[----:B------:R-:W-:-:S08]  /*9450*/  FMUL.RZ R115, R111, 0.15915493667125701904 ;  /* 0x3e22f9836f737820 */ /* 0x000fd0000040c000 */
[----:B------:R-:W-:Y:S01]  /*9460*/  @P1 LEA R114, R94, R73, 0x3 ;  /* 0x000000495e721211 */ /* 0x000fe200078e18ff */
[----:B------:R-:W-:Y:S08]  /*9470*/  MUFU.SIN R113, R115 ;  /* 0x0000007300717308 */ /* 0x000ff00000000400 */
[----:B------:R1:W-:Y:S01]  /*9480*/  MUFU.COS R116, R115 ;  /* 0x0000007300747308 */ /* 0x0003e20000000000 */
[----:B------:R-:W-:Y:S01]  /*9490*/  BAR.SYNC.DEFER_BLOCKING 0x0 ;  /* 0x0000000000007b1d */ /* 0x000fe20000010000 */
[C---:B----4-:R-:W-:Y:S01]  /*94a0*/  FMUL.FTZ R138, R8.reuse, R138 ;  /* 0x0000008a088a7220 */ /* 0x050fe20000410000 */
[----:B------:R-:W-:Y:S01]  /*94b0*/  FMUL.FTZ R137, R8, R137 ;  /* 0x0000008908897220 */ /* 0x000fe20000410000 */
[C---:B------:R-:W-:Y:S01]  /*94c0*/  FMUL.FTZ R15, R14.reuse, R83 ;  /* 0x000000530e0f7220 */ /* 0x040fe20000410000 */
[C---:B------:R-:W-:Y:S01]  /*94d0*/  FMUL.FTZ R60, R14.reuse, R82 ;  /* 0x000000520e3c7220 */ /* 0x040fe20000410000 */
[C---:B------:R-:W-:Y:S01]  /*94e0*/  FMUL.FTZ R61, R14.reuse, R81 ;  /* 0x000000510e3d7220 */ /* 0x040fe20000410000 */
[C---:B------:R-:W-:Y:S01]  /*94f0*/  FMUL.FTZ R8, R14.reuse, R79 ;  /* 0x0000004f0e087220 */ /* 0x040fe20000410000 */
[----:B-1----:R-:W1:Y:S01]  /*9500*/  @P1 LDS.64 R114, [R114+0x49e8] ;  /* 0x0049e80072721984 */ /* 0x002e620000000a00 */
[C---:B------:R-:W-:Y:S01]  /*9510*/  FMUL.FTZ R9, R14.reuse, R78 ;  /* 0x0000004e0e097220 */ /* 0x040fe20000410000 */
[C---:B------:R-:W-:Y:S01]  /*9520*/  FMUL.FTZ R5, R14.reuse, R77 ;  /* 0x0000004d0e057220 */ /* 0x040fe20000410000 */
[----:B------:R-:W-:Y:S01]  /*9530*/  FMUL.FTZ R6, R14, R76 ;  /* 0x0000004c0e067220 */ /* 0x000fe20000410000 */
[----:B------:R-:W4:Y:S08]  /*9540*/  MUFU.EX2 R15, R15 ;  /* 0x0000000f000f7308 */ /* 0x000f300000000800 */
[----:B------:R-:W0:Y:S08]  /*9550*/  MUFU.EX2 R60, R60 ;  /* 0x0000003c003c7308 */ /* 0x000e300000000800 */
[----:B------:R-:W0:Y:S08]  /*9560*/  MUFU.EX2 R61, R61 ;  /* 0x0000003d003d7308 */ /* 0x000e300000000800 */
[----:B------:R-:W1:Y:S08]  /*9570*/  MUFU.EX2 R8, R8 ;  /* 0x0000000800087308 */ /* 0x000e700000000800 */
[----:B------:R0:W0:Y:S08]  /*9580*/  MUFU.SIN R117, R112 ;  /* 0x0000007000757308 */ /* 0x0000300000000400 */
[----:B------:R0:W0:Y:S08]  /*9590*/  MUFU.COS R118, R112 ;  /* 0x0000007000767308 */ /* 0x0000300000000000 */
[----:B------:R0:W0:Y:S08]  /*95a0*/  MUFU.SIN R111, R68 ;  /* 0x00000044006f7308 */ /* 0x0000300000000400 */
[----:B------:R0:W0:Y:S08]  /*95b0*/  MUFU.COS R112, R68 ;  /* 0x0000004400707308 */ /* 0x0000300000000000 */
[----:B------:R-:W0:Y:S08]  /*95c0*/  MUFU.EX2 R9, R9 ;  /* 0x0000000900097308 */ /* 0x000e300000000800 */
[----:B------:R-:W0:Y:S08]  /*95d0*/  MUFU.EX2 R5, R5 ;  /* 0x0000000500057308 */ /* 0x000e300000000800 */
[----:B------:R-:W0:Y:S01]  /*95e0*/  MUFU.EX2 R6, R6 ;  /* 0x0000000600067308 */ /* 0x000e220000000800 */
[----:B--2---:R-:W-:Y:S01]  /*95f0*/  HADD2.F32 R104, -RZ, R13.H0_H0 ;  /* 0x2000000dff687230 */ /* 0x004fe20000004100 */
[----:B------:R-:W-:Y:S01]  /*9600*/  BSSY B0, `(.L_x_7517) ;  /* 0x000001b000007945 */ /* 0x000fe20003800000 */
[----:B---3--:R-:W-:-:S02]  /*9610*/  HADD2.F32 R103, -RZ, R7.H0_H0 ;  /* 0x20000007ff677230 */ /* 0x008fc40000004100 */
[C---:B----4-:R-:W-:Y:S01]  /*9620*/  FMUL.FTZ R132, R15.reuse, R132 ;  /* 0x000000840f847220 */ /* 0x050fe20000410000 */
[----:B------:R-:W-:Y:S01]  /*9630*/  FMUL.FTZ R131, R15, R131 ;  /* 0x000000830f837220 */ /* 0x000fe20000410000 */
[C---:B0-----:R-:W-:Y:S01]  /*9640*/  FMUL.FTZ R130, R60.reuse, R130 ;  /* 0x000000823c827220 */ /* 0x041fe20000410000 */
[----:B------:R-:W-:Y:S01]  /*9650*/  FMUL.FTZ R129, R60, R129 ;  /* 0x000000813c817220 */ /* 0x000fe20000410000 */
[C---:B------:R-:W-:Y:S01]  /*9660*/  FMUL.FTZ R128, R61.reuse, R128 ;  /* 0x000000803d807220 */ /* 0x040fe20000410000 */
[----:B------:R-:W-:Y:S01]  /*9670*/  FMUL.FTZ R127, R61, R127 ;  /* 0x0000007f3d7f7220 */ /* 0x000fe20000410000 */
[C---:B-1----:R-:W-:Y:S01]  /*9680*/  FMUL.FTZ R124, R8.reuse, R124 ;  /* 0x0000007c087c7220 */ /* 0x042fe20000410000 */
[----:B------:R-:W-:Y:S01]  /*9690*/  FMUL.FTZ R121, R8, R121 ;  /* 0x0000007908797220 */ /* 0x000fe20000410000 */
[----:B------:R-:W-:Y:S01]  /*96a0*/  FFMA.FTZ R11, R140, R10, -R11 ;  /* 0x0000000a8c0b7223 */ /* 0x000fe2000001080b */
[----:B------:R-:W-:Y:S01]  /*96b0*/  FMUL.FTZ R220, R104, R87 ;  /* 0x0000005768dc7220 */ /* 0x000fe20000410000 */
[----:B------:R-:W-:Y:S01]  /*96c0*/  FMUL.FTZ R7, R14, R75 ;  /* 0x0000004b0e077220 */ /* 0x000fe20000410000 */
[----:B------:R-:W-:Y:S01]  /*96d0*/  FADD.FTZ R12, RZ, R12 ;  /* 0x0000000cff0c7221 */ /* 0x000fe20000010000 */
[----:B------:R-:W-:Y:S06]  /*96e0*/  @P1 BRA `(.L_x_7518) ;  /* 0x0000000000301947 */ /* 0x000fec0003800000 */
        /* <DEDUP_REMOVED lines=12> */
.L_x_7518:
[----:B------:R-:W-:Y:S05]  /*97b0*/  BSYNC B0 ;  /* 0x0000000000007941 */ /* 0x000fea0003800000 */
.L_x_7517:
[----:B------:R-:W2:Y:S04]  /*97c0*/  LDL R8, [R1+0x30] ;  /* 0x0000300001087983 */ /* 0x000ea80000100800 */
[----:B------:R-:W3:Y:S01]  /*97d0*/  LDL R10, [R1+0x2c] ;  /* 0x00002c00010a7983 */ /* 0x000ee20000100800 */
[----:B------:R-:W-:Y:S01]  /*97e0*/  UISETP.GE.AND UP0, UPT, UR16, 0x2, UPT ;  /* 0x000000021000788c */ /* 0x000fe2000bf06270 */
[----:B------:R-:W-:Y:S01]  /*97f0*/  FADD.FTZ R11, R220, R11 ;  /* 0x0000000bdc0b7221 */ /* 0x000fe20000010000 */
[----:B------:R-:W-:Y:S01]  /*9800*/  FMUL.FTZ R13, R137, R12 ;  /* 0x0000000c890d7220 */ /* 0x000fe20000410000 */
[----:B------:R-:W-:Y:S01]  /*9810*/  FMUL.FTZ R219, R103, R86 ;  /* 0x0000005667db7220 */ /* 0x000fe20000410000 */
[----:B------:R-:W-:Y:S01]  /*9820*/  FMUL.FTZ R118, R5, R118 ;  /* 0x0000007605767220 */ /* 0x000fe20000410000 */
[-C--:B------:R-:W-:Y:S01]  /*9830*/  FMUL.FTZ R15, R137, R11.reuse ;  /* 0x0000000b890f7220 */ /* 0x080fe20000410000 */
[----:B------:R-:W-:Y:S01]  /*9840*/  PLOP3.LUT P1, PT, PT, PT, UP0, 0x80, 0x0 ;  /* 0x000000000000781c */ /* 0x000fe20003f2f008 */
[C---:B0-----:R-:W-:Y:S01]  /*9850*/  FFMA.FTZ R0, R138.reuse, R11, -R13 ;  /* 0x0000000b8a007223 */ /* 0x041fe2000001080d */
[----:B------:R-:W-:Y:S01]  /*9860*/  FMUL.FTZ R117, R5, R117 ;  /* 0x0000007505757220 */ /* 0x000fe20000410000 */
[----:B------:R-:W-:Y:S01]  /*9870*/  FFMA.FTZ R15, R138, R12, R15 ;  /* 0x0000000c8a0f7223 */ /* 0x000fe2000001000f */
[----:B------:R-:W-:Y:S01]  /*9880*/  ISETP.NE.OR P1, PT, R247, RZ, !P1 ;  /* 0x000000fff700720c */ /* 0x000fe20004f25670 */
[----:B------:R-:W-:Y:S01]  /*9890*/  FADD.FTZ R0, R219, R0 ;  /* 0x00000000db007221 */ /* 0x000fe20000010000 */
[C---:B------:R-:W-:Y:S01]  /*98a0*/  FMUL.FTZ R120, R9.reuse, R120 ;  /* 0x0000007809787220 */ /* 0x040fe20000410000 */
[----:B------:R-:W-:Y:S01]  /*98b0*/  FADD.FTZ R15, RZ, R15 ;  /* 0x0000000fff0f7221 */ /* 0x000fe20000010000 */
[----:B------:R-:W-:Y:S01]  /*98c0*/  FMUL.FTZ R119, R9, R119 ;  /* 0x0000007709777220 */ /* 0x000fe20000410000 */
[C---:B------:R-:W-:Y:S01]  /*98d0*/  FMUL.FTZ R4, R135.reuse, R0 ;  /* 0x0000000087047220 */ /* 0x040fe20000410000 */
[C---:B------:R-:W-:Y:S01]  /*98e0*/  FMUL.FTZ R116, R6.reuse, R116 ;  /* 0x0000007406747220 */ /* 0x040fe20000410000 */
[----:B------:R-:W-:Y:S01]  /*98f0*/  FMUL.FTZ R5, R135, R15 ;  /* 0x0000000f87057220 */ /* 0x000fe20000410000 */
[----:B------:R-:W-:Y:S01]  /*9900*/  FMUL.FTZ R113, R6, R113 ;  /* 0x0000007106717220 */ /* 0x000fe20000410000 */
[----:B------:R-:W-:Y:S01]  /*9910*/  FFMA.FTZ R15, R136, R15, R4 ;  /* 0x0000000f880f7223 */ /* 0x000fe20000010004 */
[-C--:B------:R-:W-:Y:S01]  /*9920*/  FMUL.FTZ R4, R122, R141.reuse ;  /* 0x0000008d7a047220 */ /* 0x080fe20000410000 */
[----:B------:R-:W-:Y:S01]  /*9930*/  FFMA.FTZ R11, R136, R0, -R5 ;  /* 0x00000000880b7223 */ /* 0x000fe20000010805 */
[C---:B------:R-:W-:Y:S01]  /*9940*/  FMUL.FTZ R5, R123.reuse, R141 ;  /* 0x0000008d7b057220 */ /* 0x040fe20000410000 */
[----:B------:R-:W0:Y:S01]  /*9950*/  @!P1 LDC R61, c[0x0][0x21c] ;  /* 0x00008700ff3d9b82 */ /* 0x000e220000000800 */
[-C--:B------:R-:W-:Y:S01]  /*9960*/  FFMA.FTZ R4, R123, R142.reuse, R4 ;  /* 0x0000008e7b047223 */ /* 0x080fe20000010004 */
[----:B------:R-:W-:Y:S01]  /*9970*/  FADD.FTZ R15, RZ, R15 ;  /* 0x0000000fff0f7221 */ /* 0x000fe20000010000 */
[----:B------:R-:W-:Y:S01]  /*9980*/  FFMA.FTZ R5, R122, R142, -R5 ;  /* 0x0000008e7a057223 */ /* 0x000fe20000010805 */
[----:B------:R-:W-:Y:S01]  /*9990*/  FMUL.FTZ R0, R74, UR55 ;  /* 0x000000374a007c20 */ /* 0x000fe20008410000 */
[-C--:B------:R-:W-:Y:S01]  /*99a0*/  FMUL.FTZ R9, R139, R4.reuse ;  /* 0x000000048b097220 */ /* 0x080fe20000410000 */
[----:B------:R-:W-:Y:S01]  /*99b0*/  MOV R6, UR16 ;  /* 0x0000001000067c02 */ /* 0x000fe20008000f00 */
[----:B------:R-:W-:Y:S01]  /*99c0*/  FMUL.FTZ R13, R133, R15 ;  /* 0x0000000f850d7220 */ /* 0x000fe20000410000 */
[----:B------:R-:W-:Y:S01]  /*99d0*/  FMUL.RZ R109, R0, 0.15915493667125701904 ;  /* 0x3e22f983006d7820 */ /* 0x000fe2000040c000 */
[-C--:B------:R-:W-:Y:S01]  /*99e0*/  FFMA.FTZ R9, R140, R5.reuse, -R9 ;  /* 0x000000058c097223 */ /* 0x080fe20000010809 */
[----:B------:R-:W-:Y:S01]  /*99f0*/  FMUL.FTZ R5, R139, R5 ;  /* 0x000000058b057220 */ /* 0x000fe20000410000 */
[----:B------:R-:W-:Y:S01]  /*9a00*/  @!P1 IADD3 R0, R6, -0x2, RZ ;  /* 0xfffffffe06009810 */ /* 0x000fe20007ffe0ff */
[----:B------:R-:W4:Y:S01]  /*9a10*/  LDL R65, [R1+0x28] ;  /* 0x0000280001417983 */ /* 0x000f220000100800 */
[----:B------:R-:W1:Y:S01]  /*9a20*/  MUFU.EX2 R7, R7 ;  /* 0x0000000700077308 */ /* 0x000e620000000800 */
[----:B------:R-:W-:Y:S01]  /*9a30*/  FFMA.FTZ R6, R140, R4, R5 ;  /* 0x000000048c067223 */ /* 0x000fe20000010005 */
[----:B------:R-:W-:Y:S01]  /*9a40*/  FMUL.FTZ R14, R14, R74 ;  /* 0x0000004a0e0e7220 */ /* 0x000fe20000410000 */
[----:B------:R-:W4:Y:S02]  /*9a50*/  LDL R64, [R1+0x24] ;  /* 0x0000240001407983 */ /* 0x000f240000100800 */
[----:B------:R-:W-:-:S02]  /*9a60*/  FMUL.FTZ R5, R137, R6 ;  /* 0x0000000689057220 */ /* 0x000fc40000410000 */
[----:B------:R-:W4:Y:S01]  /*9a70*/  LDL R12, [R1+0x20] ;  /* 0x00002000010c7983 */ /* 0x000f220000100800 */
[----:B------:R-:W-:Y:S01]  /*9a80*/  MUFU.EX2 R14, R14 ;  /* 0x0000000e000e7308 */ /* 0x000fe20000000800 */
[----:B0-----:R-:W-:Y:S01]  /*9a90*/  @!P1 IMAD R0, R0, R61, UR7 ;  /* 0x0000000700009e24 */ /* 0x001fe2000f8e023d */
[----:B------:R-:W-:Y:S01]  /*9aa0*/  HFMA2.MMA R60, -RZ, RZ, 1.875, 0 ;  /* 0x3f800000ff3c7435 */ /* 0x000fe200000001ff */
[----:B------:R-:W-:Y:S01]  /*9ab0*/  HADD2.F32 R216, -RZ, R91.H0_H0 ;  /* 0x2000005bffd87230 */ /* 0x000fe20000004100 */
[----:B------:R-:W-:Y:S01]  /*9ac0*/  CS2R R62, SRZ ;  /* 0x00000000003e7805 */ /* 0x000fe2000001ff00 */
[----:B------:R-:W-:Y:S01]  /*9ad0*/  HADD2.F32 R215, -RZ, R90.H0_H0 ;  /* 0x2000005affd77230 */ /* 0x000fe20000004100 */
[----:B-----5:R-:W-:Y:S01]  /*9ae0*/  R2UR UR42, R3 ;  /* 0x00000000032a72ca */ /* 0x020fe200000e0000 */
[C---:B-1----:R-:W-:Y:S01]  /*9af0*/  FMUL.FTZ R112, R7.reuse, R112 ;  /* 0x0000007007707220 */ /* 0x042fe20000410000 */
[----:B------:R-:W-:Y:S01]  /*9b00*/  FMUL.FTZ R111, R7, R111 ;  /* 0x0000006f076f7220 */ /* 0x000fe20000410000 */
[----:B------:R-:W4:Y:S01]  /*9b10*/  LDL R68, [R1+0x4] ;  /* 0x0000040001447983 */ /* 0x000f220000100800 */
[----:B------:R-:W0:Y:S03]  /*9b20*/  MUFU.COS R7, R109 ;  /* 0x0000006d00077308 */ /* 0x000e260000000000 */
[----:B------:R-:W4:Y:S01]  /*9b30*/  LDL R66, [R1] ;  /* 0x0000000001427983 */ /* 0x000f220000100800 */
[----:B--2---:R-:W-:-:S02]  /*9b40*/  HADD2.F32 R102, -RZ, R8.H0_H0 ;  /* 0x20000008ff667230 */ /* 0x004fc40000004100 */
[----:B---3--:R-:W-:-:S03]  /*9b50*/  HADD2.F32 R101, -RZ, R10.H0_H0 ;  /* 0x2000000aff657230 */ /* 0x008fc60000004100 */
[----:B------:R-:W-:-:S04]  /*9b60*/  FMUL.FTZ R218, R102, R85 ;  /* 0x0000005566da7220 */ /* 0x000fc80000410000 */
[----:B------:R-:W-:-:S04]  /*9b70*/  FADD.FTZ R11, R218, R11 ;  /* 0x0000000bda0b7221 */ /* 0x000fc80000010000 */
[-C--:B------:R-:W-:Y:S01]  /*9b80*/  FMUL.FTZ R8, R133, R11.reuse ;  /* 0x0000000b85087220 */ /* 0x080fe20000410000 */
[----:B------:R-:W-:-:S03]  /*9b90*/  FFMA.FTZ R4, R134, R11, -R13 ;  /* 0x0000000b86047223 */ /* 0x000fc6000001080d */
[----:B------:R-:W-:Y:S01]  /*9ba0*/  FFMA.FTZ R8, R134, R15, R8 ;  /* 0x0000000f86087223 */ /* 0x000fe20000010008 */
[----:B------:R-:W-:Y:S01]  /*9bb0*/  HFMA2.MMA R15, -RZ, RZ, 0, 9.5367431640625e-07 ;  /* 0x00000010ff0f7435 */ /* 0x000fe200000001ff */
[----:B------:R-:W-:Y:S02]  /*9bc0*/  FMUL.FTZ R217, R101, R84 ;  /* 0x0000005465d97220 */ /* 0x000fe40000410000 */
[----:B------:R-:W-:Y:S02]  /*9bd0*/  FADD.FTZ R11, RZ, R8 ;  /* 0x00000008ff0b7221 */ /* 0x000fe40000010000 */
[----:B------:R-:W-:Y:S02]  /*9be0*/  FADD.FTZ R10, R217, R4 ;  /* 0x00000004d90a7221 */ /* 0x000fe40000010000 */
[----:B------:R-:W-:Y:S01]  /*9bf0*/  FMUL.FTZ R13, R131, R11 ;  /* 0x0000000b830d7220 */ /* 0x000fe20000410000 */
[----:B------:R-:W-:Y:S02]  /*9c00*/  FFMA.FTZ R8, R138, R9, -R5 ;  /* 0x000000098a087223 */ /* 0x000fe40000010805 */
[----:B------:R-:W-:-:S04]  /*9c10*/  @!P1 IMAD.WIDE R4, R0, R15, UR22 ;  /* 0x0000001600049e25 */ /* 0x000fc8000f8e020f */
[-C--:B------:R-:W-:Y:S01]  /*9c20*/  FMUL.FTZ R0, R131, R10.reuse ;  /* 0x0000000a83007220 */ /* 0x080fe20000410000 */
[----:B------:R-:W-:Y:S02]  /*9c30*/  FFMA.FTZ R13, R132, R10, -R13 ;  /* 0x0000000a840d7223 */ /* 0x000fe4000001080d */
[----:B------:R-:W2:Y:S01]  /*9c40*/  LDL R10, [R1+0x1c] ;  /* 0x00001c00010a7983 */ /* 0x000ea20000100800 */
[----:B------:R-:W-:Y:S01]  /*9c50*/  FMUL.FTZ R9, R137, R9 ;  /* 0x0000000989097220 */ /* 0x000fe20000410000 */
[----:B0-----:R-:W-:-:S03]  /*9c60*/  FMUL.FTZ R110, R14, R7 ;  /* 0x000000070e6e7220 */ /* 0x001fc60000410000 */
[----:B------:R-:W-:Y:S01]  /*9c70*/  FFMA.FTZ R9, R138, R6, R9 ;  /* 0x000000068a097223 */ /* 0x000fe20000010009 */
[----:B------:R-:W-:Y:S01]  /*9c80*/  FFMA.FTZ R0, R132, R11, R0 ;  /* 0x0000000b84007223 */ /* 0x000fe20000010000 */
[----:B------:R-:W3:Y:S02]  /*9c90*/  LDL R6, [R1+0x14] ;  /* 0x0000140001067983 */ /* 0x000ee40000100800 */
[C---:B------:R-:W-:Y:S01]  /*9ca0*/  FMUL.FTZ R7, R135.reuse, R9 ;  /* 0x0000000987077220 */ /* 0x040fe20000410000 */
[----:B------:R-:W-:-:S03]  /*9cb0*/  FMUL.FTZ R11, R135, R8 ;  /* 0x00000008870b7220 */ /* 0x000fc60000410000 */
[----:B------:R-:W-:Y:S02]  /*9cc0*/  FFMA.FTZ R7, R136, R8, -R7 ;  /* 0x0000000888077223 */ /* 0x000fe40000010807 */
[----:B------:R-:W3:Y:S01]  /*9cd0*/  LDL R8, [R1+0x18] ;  /* 0x0000180001087983 */ /* 0x000ee20000100800 */
[----:B------:R-:W-:Y:S01]  /*9ce0*/  MOV R61, RZ ;  /* 0x000000ff003d7202 */ /* 0x000fe20000000f00 */
[----:B------:R-:W-:Y:S01]  /*9cf0*/  FMUL.FTZ R216, R216, R83 ;  /* 0x00000053d8d87220 */ /* 0x000fe20000410000 */
[----:B------:R-:W-:-:S03]  /*9d00*/  FADD.FTZ R0, RZ, R0 ;  /* 0x00000000ff007221 */ /* 0x000fc60000010000 */
[----:B------:R-:W-:Y:S01]  /*9d10*/  FADD.FTZ R13, R216, R13 ;  /* 0x0000000dd80d7221 */ /* 0x000fe20000010000 */
[----:B------:R0:W5:Y:S01]  /*9d20*/  @!P1 LDG.E.128 R60, desc[UR20][R4.64] ;  /* 0x00000014043c9981 */ /* 0x000162000c1e1d00 */
[----:B------:R-:W-:Y:S02]  /*9d30*/  FMUL.FTZ R215, R215, R82 ;  /* 0x00000052d7d77220 */ /* 0x000fe40000410000 */
[C---:B------:R-:W-:Y:S01]  /*9d40*/  FMUL.FTZ R15, R129.reuse, R13 ;  /* 0x0000000d810f7220 */ /* 0x040fe20000410000 */
[----:B------:R-:W-:Y:S01]  /*9d50*/  FFMA.FTZ R11, R136, R9, R11 ;  /* 0x00000009880b7223 */ /* 0x000fe2000001000b */
[-C--:B0-----:R-:W-:Y:S02]  /*9d60*/  FMUL.FTZ R4, R129, R0.reuse ;  /* 0x0000000081047220 */ /* 0x081fe40000410000 */
[C---:B------:R-:W-:Y:S02]  /*9d70*/  FFMA.FTZ R15, R130.reuse, R0, R15 ;  /* 0x00000000820f7223 */ /* 0x040fe4000001000f */
[----:B------:R-:W-:Y:S01]  /*9d80*/  FFMA.FTZ R4, R130, R13, -R4 ;  /* 0x0000000d82047223 */ /* 0x000fe20000010804 */
[----:B------:R-:W-:Y:S01]  /*9d90*/  FMUL.FTZ R5, R133, R7 ;  /* 0x0000000785057220 */ /* 0x000fe20000410000 */
[----:B------:R-:W-:-:S02]  /*9da0*/  FADD.FTZ R15, RZ, R15 ;  /* 0x0000000fff0f7221 */ /* 0x000fc40000010000 */
[----:B------:R-:W-:Y:S01]  /*9db0*/  FADD.FTZ R4, R215, R4 ;  /* 0x00000004d7047221 */ /* 0x000fe20000010000 */
[-C--:B------:R-:W-:Y:S01]  /*9dc0*/  FMUL.FTZ R0, R133, R11.reuse ;  /* 0x0000000b85007220 */ /* 0x080fe20000410000 */
[C---:B------:R-:W-:Y:S01]  /*9dd0*/  FFMA.FTZ R5, R134.reuse, R11, R5 ;  /* 0x0000000b86057223 */ /* 0x040fe20000010005 */
[----:B----4-:R-:W-:Y:S02]  /*9de0*/  HADD2.F32 R100, -RZ, R65.H0_H0 ;  /* 0x20000041ff647230 */ /* 0x010fe40000004100 */
[CC--:B------:R-:W-:Y:S01]  /*9df0*/  FMUL.FTZ R11, R127.reuse, R4.reuse ;  /* 0x000000047f0b7220 */ /* 0x0c0fe20000410000 */
[----:B------:R-:W-:Y:S01]  /*9e00*/  FMUL.FTZ R9, R127, R15 ;  /* 0x0000000f7f097220 */ /* 0x000fe20000410000 */
[----:B------:R-:W-:Y:S01]  /*9e10*/  FFMA.FTZ R0, R134, R7, -R0 ;  /* 0x0000000786007223 */ /* 0x000fe20000010800 */
[C---:B------:R-:W-:Y:S01]  /*9e20*/  FMUL.FTZ R7, R131.reuse, R5 ;  /* 0x0000000583077220 */ /* 0x040fe20000410000 */
[C---:B------:R-:W-:Y:S01]  /*9e30*/  FFMA.FTZ R11, R128.reuse, R15, R11 ;  /* 0x0000000f800b7223 */ /* 0x040fe2000001000b */
[----:B------:R-:W-:Y:S01]  /*9e40*/  FFMA.FTZ R9, R128, R4, -R9 ;  /* 0x0000000480097223 */ /* 0x000fe20000010809 */
[----:B------:R-:W-:Y:S01]  /*9e50*/  FMUL.FTZ R214, R100, R81 ;  /* 0x0000005164d67220 */ /* 0x000fe20000410000 */
[-C--:B------:R-:W-:Y:S01]  /*9e60*/  FMUL.FTZ R4, R131, R0.reuse ;  /* 0x0000000083047220 */ /* 0x080fe20000410000 */
[----:B------:R-:W-:Y:S01]  /*9e70*/  FFMA.FTZ R7, R132, R0, -R7 ;  /* 0x0000000084077223 */ /* 0x000fe20000010807 */
[----:B------:R-:W-:Y:S01]  /*9e80*/  FADD.FTZ R11, RZ, R11 ;  /* 0x0000000bff0b7221 */ /* 0x000fe20000010000 */
[----:B------:R-:W-:Y:S01]  /*9e90*/  FADD.FTZ R0, R214, R9 ;  /* 0x00000009d6007221 */ /* 0x000fe20000010000 */
[----:B------:R-:W-:Y:S01]  /*9ea0*/  FFMA.FTZ R4, R132, R5, R4 ;  /* 0x0000000584047223 */ /* 0x000fe20000010004 */
[----:B------:R-:W-:-:S02]  /*9eb0*/  HADD2.F32 R99, -RZ, R64.H0_H0 ;  /* 0x20000040ff637230 */ /* 0x000fc40000004100 */
[----:B------:R-:W-:Y:S01]  /*9ec0*/  FMUL.FTZ R9, R129, R7 ;  /* 0x0000000781097220 */ /* 0x000fe20000410000 */
[-C--:B------:R-:W-:Y:S01]  /*9ed0*/  FMUL.FTZ R13, R125, R11.reuse ;  /* 0x0000000b7d0d7220 */ /* 0x080fe20000410000 */
[----:B------:R-:W-:Y:S01]  /*9ee0*/  FMUL.FTZ R5, R129, R4 ;  /* 0x0000000481057220 */ /* 0x000fe20000410000 */
[----:B--2---:R-:W-:Y:S02]  /*9ef0*/  HADD2.F32 R97, -RZ, R10.H0_H0 ;  /* 0x2000000aff617230 */ /* 0x004fe40000004100 */
[----:B------:R-:W2:Y:S01]  /*9f00*/  LDL R10, [R1+0x10] ;  /* 0x00001000010a7983 */ /* 0x000ea20000100800 */
[----:B------:R-:W-:Y:S01]  /*9f10*/  FMUL.FTZ R15, R125, R0 ;  /* 0x000000007d0f7220 */ /* 0x000fe20000410000 */
[----:B------:R-:W-:Y:S01]  /*9f20*/  FFMA.FTZ R9, R130, R4, R9 ;  /* 0x0000000482097223 */ /* 0x000fe20000010009 */
[C---:B------:R-:W-:Y:S01]  /*9f30*/  FFMA.FTZ R4, R126.reuse, R0, -R13 ;  /* 0x000000007e047223 */ /* 0x040fe2000001080d */
[----:B------:R-:W-:Y:S01]  /*9f40*/  FMUL.FTZ R213, R99, R80 ;  /* 0x0000005063d57220 */ /* 0x000fe20000410000 */
[----:B------:R-:W-:Y:S01]  /*9f50*/  FFMA.FTZ R15, R126, R11, R15 ;  /* 0x0000000b7e0f7223 */ /* 0x000fe2000001000f */
[----:B------:R-:W-:-:S02]  /*9f60*/  FFMA.FTZ R5, R130, R7, -R5 ;  /* 0x0000000782057223 */ /* 0x000fc40000010805 */
[----:B------:R-:W-:Y:S01]  /*9f70*/  FADD.FTZ R4, R213, R4 ;  /* 0x00000004d5047221 */ /* 0x000fe20000010000 */
[----:B------:R-:W-:Y:S01]  /*9f80*/  FADD.FTZ R15, RZ, R15 ;  /* 0x0000000fff0f7221 */ /* 0x000fe20000010000 */
[C---:B------:R-:W-:Y:S01]  /*9f90*/  FMUL.FTZ R7, R127.reuse, R9 ;  /* 0x000000097f077220 */ /* 0x040fe20000410000 */
[----:B------:R-:W-:Y:S01]  /*9fa0*/  FMUL.FTZ R0, R127, R5 ;  /* 0x000000057f007220 */ /* 0x000fe20000410000 */
[CC--:B------:R-:W-:Y:S01]  /*9fb0*/  FMUL.FTZ R13, R121.reuse, R4.reuse ;  /* 0x00000004790d7220 */ /* 0x0c0fe20000410000 */
[----:B------:R-:W-:Y:S02]  /*9fc0*/  HADD2.F32 R98, -RZ, R12.H0_H0 ;  /* 0x2000000cff627230 */ /* 0x000fe40000004100 */
[----:B------:R-:W-:Y:S01]  /*9fd0*/  FMUL.FTZ R11, R121, R15 ;  /* 0x0000000f790b7220 */ /* 0x000fe20000410000 */
[----:B------:R-:W-:Y:S01]  /*9fe0*/  FFMA.FTZ R7, R128, R5, -R7 ;  /* 0x0000000580077223 */ /* 0x000fe20000010807 */
[----:B------:R-:W-:Y:S01]  /*9ff0*/  FFMA.FTZ R13, R124, R15, R13 ;  /* 0x0000000f7c0d7223 */ /* 0x000fe2000001000d */
[----:B------:R-:W-:Y:S01]  /*a000*/  FFMA.FTZ R0, R128, R9, R0 ;  /* 0x0000000980007223 */ /* 0x000fe20000010000 */
[----:B------:R-:W-:Y:S01]  /*a010*/  FFMA.FTZ R11, R124, R4, -R11 ;  /* 0x000000047c0b7223 */ /* 0x000fe2000001080b */
[C---:B------:R-:W-:Y:S01]  /*a020*/  FMUL.FTZ R9, R125.reuse, R7 ;  /* 0x000000077d097220 */ /* 0x040fe20000410000 */
[----:B------:R-:W-:Y:S01]  /*a030*/  FMUL.FTZ R212, R98, R79 ;  /* 0x0000004f62d47220 */ /* 0x000fe20000410000 */
[----:B------:R-:W-:Y:S01]  /*a040*/  FADD.FTZ R13, RZ, R13 ;  /* 0x0000000dff0d7221 */ /* 0x000fe20000010000 */
[-C--:B------:R-:W-:Y:S01]  /*a050*/  FMUL.FTZ R5, R125, R0.reuse ;  /* 0x000000007d057220 */ /* 0x080fe20000410000 */
[----:B------:R-:W-:Y:S01]  /*a060*/  FFMA.FTZ R9, R126, R0, R9 ;  /* 0x000000007e097223 */ /* 0x000fe20000010009 */
[----:B------:R-:W-:Y:S01]  /*a070*/  FADD.FTZ R11, R212, R11 ;  /* 0x0000000bd40b7221 */ /* 0x000fe20000010000 */
[----:B------:R-:W-:Y:S01]  /*a080*/  FMUL.FTZ R0, R119, R13 ;  /* 0x0000000d77007220 */ /* 0x000fe20000410000 */
[----:B------:R-:W-:Y:S01]  /*a090*/  FFMA.FTZ R5, R126, R7, -R5 ;  /* 0x000000077e057223 */ /* 0x000fe20000010805 */
[----:B------:R-:W-:Y:S01]  /*a0a0*/  FMUL.FTZ R211, R97, R78 ;  /* 0x0000004e61d37220 */ /* 0x000fe20000410000 */
[-C--:B------:R-:W-:Y:S01]  /*a0b0*/  FMUL.FTZ R15, R119, R11.reuse ;  /* 0x0000000b770f7220 */ /* 0x080fe20000410000 */
[----:B------:R-:W-:Y:S01]  /*a0c0*/  FFMA.FTZ R0, R120, R11, -R0 ;  /* 0x0000000b78007223 */ /* 0x000fe20000010800 */
[----:B------:R-:W-:-:S02]  /*a0d0*/  FMUL.FTZ R7, R121, R5 ;  /* 0x0000000579077220 */ /* 0x000fc40000410000 */
[----:B------:R-:W-:Y:S01]  /*a0e0*/  FFMA.FTZ R15, R120, R13, R15 ;  /* 0x0000000d780f7223 */ /* 0x000fe2000001000f */
[----:B------:R-:W-:Y:S01]  /*a0f0*/  FADD.FTZ R0, R211, R0 ;  /* 0x00000000d3007221 */ /* 0x000fe20000010000 */
[CC--:B------:R-:W-:Y:S01]  /*a100*/  FFMA.FTZ R7, R124.reuse, R9.reuse, R7 ;  /* 0x000000097c077223 */ /* 0x0c0fe20000010007 */
[----:B------:R-:W-:Y:S01]  /*a110*/  FMUL.FTZ R9, R121, R9 ;  /* 0x0000000979097220 */ /* 0x000fe20000410000 */
[----:B------:R-:W-:Y:S01]  /*a120*/  FADD.FTZ R15, RZ, R15 ;  /* 0x0000000fff0f7221 */ /* 0x000fe20000010000 */
[-C--:B------:R-:W-:Y:S01]  /*a130*/  FMUL.FTZ R4, R117, R0.reuse ;  /* 0x0000000075047220 */ /* 0x080fe20000410000 */
[----:B---3--:R-:W-:Y:S02]  /*a140*/  HADD2.F32 R96, -RZ, R8.H0_H0 ;  /* 0x20000008ff607230 */ /* 0x008fe40000004100 */
[----:B------:R-:W-:Y:S01]  /*a150*/  FFMA.FTZ R9, R124, R5, -R9 ;  /* 0x000000057c097223 */ /* 0x000fe20000010809 */
[----:B------:R-:W-:Y:S01]  /*a160*/  FMUL.FTZ R5, R119, R7 ;  /* 0x0000000777057220 */ /* 0x000fe20000410000 */
[-C--:B------:R-:W-:Y:S01]  /*a170*/  FMUL.FTZ R11, R117, R15.reuse ;  /* 0x0000000f750b7220 */ /* 0x080fe20000410000 */
[----:B------:R-:W-:Y:S01]  /*a180*/  FFMA.FTZ R4, R118, R15, R4 ;  /* 0x0000000f76047223 */ /* 0x000fe20000010004 */
[----:B------:R-:W-:Y:S01]  /*a190*/  FMUL.FTZ R210, R96, R77 ;  /* 0x0000004d60d27220 */ /* 0x000fe20000410000 */
[-C--:B------:R-:W-:Y:S01]  /*a1a0*/  FFMA.FTZ R5, R120, R9.reuse, -R5 ;  /* 0x0000000978057223 */ /* 0x080fe20000010805 */
[----:B------:R-:W-:Y:S01]  /*a1b0*/  FFMA.FTZ R11, R118, R0, -R11 ;  /* 0x00000000760b7223 */ /* 0x000fe2000001080b */
[----:B------:R-:W-:Y:S01]  /*a1c0*/  FMUL.FTZ R9, R119, R9 ;  /* 0x0000000977097220 */ /* 0x000fe20000410000 */
[----:B------:R-:W-:Y:S01]  /*a1d0*/  FADD.FTZ R4, RZ, R4 ;  /* 0x00000004ff047221 */ /* 0x000fe20000010000 */
[----:B------:R-:W-:-:S02]  /*a1e0*/  HADD2.F32 R95, -RZ, R6.H0_H0 ;  /* 0x20000006ff5f7230 */ /* 0x000fc40000004100 */
[----:B------:R-:W-:Y:S01]  /*a1f0*/  FADD.FTZ R11, R210, R11 ;  /* 0x0000000bd20b7221 */ /* 0x000fe20000010000 */
[----:B------:R-:W-:Y:S01]  /*a200*/  FFMA.FTZ R9, R120, R7, R9 ;  /* 0x0000000778097223 */ /* 0x000fe20000010009 */
[----:B------:R-:W-:Y:S01]  /*a210*/  FMUL.FTZ R6, R113, R4 ;  /* 0x0000000471067220 */ /* 0x000fe20000410000 */
[----:B------:R-:W-:Y:S01]  /*a220*/  FMUL.FTZ R0, R117, R5 ;  /* 0x0000000575007220 */ /* 0x000fe20000410000 */
[----:B------:R-:W0:Y:S01]  /*a230*/  MUFU.SIN R109, R109 ;  /* 0x0000006d006d7308 */ /* 0x000e220000000400 */
[----:B------:R-:W-:Y:S01]  /*a240*/  FMUL.FTZ R13, R113, R11 ;  /* 0x0000000b710d7220 */ /* 0x000fe20000410000 */
[----:B------:R-:W-:Y:S01]  /*a250*/  FMUL.FTZ R7, R117, R9 ;  /* 0x0000000975077220 */ /* 0x000fe20000410000 */
[----:B------:R-:W-:Y:S01]  /*a260*/  FFMA.FTZ R6, R116, R11, -R6 ;  /* 0x0000000b74067223 */ /* 0x000fe20000010806 */
[----:B------:R-:W-:Y:S01]  /*a270*/  FMUL.FTZ R209, R95, R76 ;  /* 0x0000004c5fd17220 */ /* 0x000fe20000410000 */
[----:B------:R-:W-:Y:S01]  /*a280*/  FFMA.FTZ R0, R118, R9, R0 ;  /* 0x0000000976007223 */ /* 0x000fe20000010000 */
[----:B------:R-:W-:Y:S01]  /*a290*/  FFMA.FTZ R13, R116, R4, R13 ;  /* 0x00000004740d7223 */ /* 0x000fe2000001000d */
[----:B------:R-:W-:Y:S01]  /*a2a0*/  FFMA.FTZ R7, R118, R5, -R7 ;  /* 0x0000000576077223 */ /* 0x000fe20000010807 */
[----:B------:R-:W-:Y:S01]  /*a2b0*/  FADD.FTZ R6, R209, R6 ;  /* 0x00000006d1067221 */ /* 0x000fe20000010000 */
[C---:B------:R-:W-:Y:S01]  /*a2c0*/  FMUL.FTZ R5, R113.reuse, R0 ;  /* 0x0000000071057220 */ /* 0x040fe20000410000 */
[----:B------:R-:W-:Y:S01]  /*a2d0*/  FADD.FTZ R13, RZ, R13 ;  /* 0x0000000dff0d7221 */ /* 0x000fe20000010000 */
[-C--:B------:R-:W-:Y:S01]  /*a2e0*/  FMUL.FTZ R9, R113, R7.reuse ;  /* 0x0000000771097220 */ /* 0x080fe20000410000 */
[C---:B------:R-:W-:Y:S01]  /*a2f0*/  FMUL.FTZ R4, R111.reuse, R6 ;  /* 0x000000066f047220 */ /* 0x040fe20000410000 */
[C---:B------:R-:W-:Y:S01]  /*a300*/  FFMA.FTZ R5, R116.reuse, R7, -R5 ;  /* 0x0000000774057223 */ /* 0x040fe20000010805 */
[CC--:B------:R-:W-:Y:S01]  /*a310*/  FMUL.FTZ R7, R111.reuse, R13.reuse ;  /* 0x0000000d6f077220 */ /* 0x0c0fe20000410000 */
[----:B------:R-:W-:Y:S01]  /*a320*/  FFMA.FTZ R9, R116, R0, R9 ;  /* 0x0000000074097223 */ /* 0x000fe20000010009 */
[----:B------:R-:W-:Y:S01]  /*a330*/  FFMA.FTZ R13, R112, R13, R4 ;  /* 0x0000000d700d7223 */ /* 0x000fe20000010004 */
[----:B0-----:R-:W-:Y:S01]  /*a340*/  FMUL.FTZ R109, R14, R109 ;  /* 0x0000006d0e6d7220 */ /* 0x001fe20000410000 */
[----:B------:R-:W3:Y:S01]  /*a350*/  LDL R8, [R1+0xc] ;  /* 0x00000c0001087983 */ /* 0x000ee20000100800 */
[----:B------:R-:W-:Y:S01]  /*a360*/  FFMA.FTZ R7, R112, R6, -R7 ;  /* 0x0000000670077223 */ /* 0x000fe20000010807 */
[C---:B------:R-:W-:Y:S01]  /*a370*/  FMUL.FTZ R0, R111.reuse, R9 ;  /* 0x000000096f007220 */ /* 0x040fe20000410000 */
[----:B------:R-:W-:Y:S01]  /*a380*/  FADD.FTZ R13, RZ, R13 ;  /* 0x0000000dff0d7221 */ /* 0x000fe20000010000 */
[----:B------:R-:W-:-:S02]  /*a390*/  FMUL.FTZ R4, R111, R5 ;  /* 0x000000056f047220 */ /* 0x000fc40000410000 */
[C---:B------:R-:W-:Y:S01]  /*a3a0*/  FFMA.FTZ R0, R112.reuse, R5, -R0 ;  /* 0x0000000570007223 */ /* 0x040fe20000010800 */
[C---:B------:R-:W-:Y:S01]  /*a3b0*/  FMUL.FTZ R3, R109.reuse, R13 ;  /* 0x0000000d6d037220 */ /* 0x040fe20000410000 */
[----:B------:R-:W-:Y:S02]  /*a3c0*/  FFMA.FTZ R4, R112, R9, R4 ;  /* 0x0000000970047223 */ /* 0x000fe40000010004 */
[----:B------:R-:W-:-:S04]  /*a3d0*/  FMUL.FTZ R5, R109, R0 ;  /* 0x000000006d057220 */ /* 0x000fc80000410000 */
[----:B------:R-:W-:Y:S01]  /*a3e0*/  FFMA.FTZ R5, R110, R4, R5 ;  /* 0x000000046e057223 */ /* 0x000fe20000010005 */
[----:B--2---:R-:W-:-:S05]  /*a3f0*/  HADD2.F32 R107, -RZ, R10.H0_H0 ;  /* 0x2000000aff6b7230 */ /* 0x004fca0000004100 */
[----:B------:R-:W-:-:S04]  /*a400*/  FMUL.FTZ R208, R107, R75 ;  /* 0x0000004b6bd07220 */ /* 0x000fc80000410000 */
[----:B------:R-:W-:-:S04]  /*a410*/  FADD.FTZ R7, R208, R7 ;  /* 0x00000007d0077221 */ /* 0x000fc80000010000 */
[----:B------:R-:W-:Y:S01]  /*a420*/  FFMA.FTZ R6, R110, R7, -R3 ;  /* 0x000000076e067223 */ /* 0x000fe20000010803 */
[----:B------:R-:W-:-:S04]  /*a430*/  FMUL.FTZ R3, R109, R4 ;  /* 0x000000046d037220 */ /* 0x000fc80000410000 */
[----:B------:R-:W-:Y:S02]  /*a440*/  FFMA.FTZ R4, R110, R0, -R3 ;  /* 0x000000006e047223 */ /* 0x000fe40000010803 */
[----:B------:R-:W2:Y:S01]  /*a450*/  LDL R0, [R1+0x8] ;  /* 0x0000080001007983 */ /* 0x000ea20000100800 */
[----:B------:R-:W-:Y:S01]  /*a460*/  R2UR UR43, R2 ;  /* 0x00000000022b72ca */ /* 0x000fe200000e0000 */
[----:B------:R-:W-:Y:S02]  /*a470*/  HADD2.F32 R143, -RZ, R143.H0_H0 ;  /* 0x2000008fff8f7230 */ /* 0x000fe40000004100 */
[----:B------:R-:W-:Y:S01]  /*a480*/  FMUL.FTZ R2, R109, R7 ;  /* 0x000000076d027220 */ /* 0x000fe20000410000 */
[----:B------:R-:W-:Y:S02]  /*a490*/  HADD2.F32 R144, -RZ, R144.H0_H0 ;  /* 0x20000090ff907230 */ /* 0x000fe40000004100 */
[----:B------:R-:W-:Y:S01]  /*a4a0*/  FMUL.FTZ R3, R143, UR42 ;  /* 0x0000002a8f037c20 */ /* 0x000fe20008410000 */
[----:B------:R-:W-:Y:S01]  /*a4b0*/  FFMA.FTZ R2, R110, R13, R2 ;  /* 0x0000000d6e027223 */ /* 0x000fe20000010002 */
[----:B------:R-:W-:Y:S01]  /*a4c0*/  FADD.FTZ R146, R57, R57 ;  /* 0x0000003939927221 */ /* 0x000fe20000010000 */
[----:B------:R-:W-:-:S04]  /*a4d0*/  HADD2.F32 R149, -RZ, R149.H0_H0 ;  /* 0x20000095ff957230 */ /* 0x000fc80000004100 */
[----:B------:R-:W-:Y:S01]  /*a4e0*/  FMUL.FTZ R7, R143, UR43 ;  /* 0x0000002b8f077c20 */ /* 0x000fe20008410000 */
[----:B------:R-:W-:Y:S01]  /*a4f0*/  FFMA.FTZ R3, R144, UR43, -R3 ;  /* 0x0000002b90037c23 */ /* 0x000fe20008010803 */
[----:B------:R-:W-:Y:S01]  /*a500*/  LEA R147, R94, R73, 0x4 ;  /* 0x000000495e937211 */ /* 0x000fe200078e20ff */
[----:B------:R-:W-:Y:S02]  /*a510*/  HADD2.F32 R148, -RZ, R148.H0_H0 ;  /* 0x20000094ff947230 */ /* 0x000fe40000004100 */
[----:B------:R-:W-:Y:S01]  /*a520*/  FFMA.FTZ R9, R144, UR42, R7 ;  /* 0x0000002a90097c23 */ /* 0x000fe20008010007 */
[----:B------:R-:W-:Y:S01]  /*a530*/  FADD.FTZ R7, RZ, R2 ;  /* 0x00000002ff077221 */ /* 0x000fe20000010000 */
[----:B------:R-:W-:Y:S01]  /*a540*/  FMUL.FTZ R145, R146, R3 ;  /* 0x0000000392917220 */ /* 0x000fe20000410000 */
[----:B------:R-:W-:Y:S02]  /*a550*/  HADD2.F32 R151, -RZ, R151.H0_H0 ;  /* 0x20000097ff977230 */ /* 0x000fe40000004100 */
[----:B------:R-:W-:Y:S01]  /*a560*/  FMUL.FTZ R3, R149, UR42 ;  /* 0x0000002a95037c20 */ /* 0x000fe20008410000 */
[----:B------:R-:W-:-:S02]  /*a570*/  HADD2.F32 R153, -RZ, R153.H0_H0 ;  /* 0x20000099ff997230 */ /* 0x000fc40000004100 */
[----:B------:R-:W-:Y:S01]  /*a580*/  FMUL.FTZ R146, R146, R9 ;  /* 0x0000000992927220 */ /* 0x000fe20000410000 */
[----:B------:R-:W-:Y:S02]  /*a590*/  HADD2.F32 R169, -RZ, R169.H0_H0 ;  /* 0x200000a9ffa97230 */ /* 0x000fe40000004100 */
[----:B------:R-:W-:Y:S01]  /*a5a0*/  FFMA.FTZ R3, R148, UR43, -R3 ;  /* 0x0000002b94037c23 */ /* 0x000fe20008010803 */
[----:B------:R-:W-:Y:S02]  /*a5b0*/  HADD2.F32 R150, -RZ, R150.H0_H0 ;  /* 0x20000096ff967230 */ /* 0x000fe40000004100 */
[----:B------:R-:W-:Y:S01]  /*a5c0*/  FMUL.FTZ R9, R153, UR43 ;  /* 0x0000002b99097c20 */ /* 0x000fe20008410000 */
[----:B------:R-:W-:Y:S02]  /*a5d0*/  HADD2.F32 R152, -RZ, R152.H0_H0 ;  /* 0x20000098ff987230 */ /* 0x000fe40000004100 */
[----:B------:R-:W-:Y:S02]  /*a5e0*/  HADD2.F32 R155, -RZ, R155.H0_H0 ;  /* 0x2000009bff9b7230 */ /* 0x000fe40000004100 */
[----:B------:R-:W-:-:S02]  /*a5f0*/  HADD2.F32 R157, -RZ, R157.H0_H0 ;  /* 0x2000009dff9d7230 */ /* 0x000fc40000004100 */
[----:B---3--:R-:W-:-:S05]  /*a600*/  HADD2.F32 R108, -RZ, R8.H0_H0 ;  /* 0x20000008ff6c7230 */ /* 0x008fca0000004100 */
[----:B------:R-:W-:-:S04]  /*a610*/  FMUL.FTZ R223, R108, R74 ;  /* 0x0000004a6cdf7220 */ /* 0x000fc80000410000 */
[----:B------:R-:W-:Y:S01]  /*a620*/  FADD.FTZ R6, R223, R6 ;  /* 0x00000006df067221 */ /* 0x000fe20000010000 */
[----:B------:R-:W-:-:S04]  /*a630*/  HADD2.F32 R168, -RZ, R168.H0_H0 ;  /* 0x200000a8ffa87230 */ /* 0x000fc80000004100 */
[----:B------:R0:W-:Y:S01]  /*a640*/  STS.128 [R147+0x31d0], R4 ;  /* 0x0031d00493007388 */ /* 0x0001e20000000c00 */
[----:B------:R-:W-:Y:S01]  /*a650*/  FMUL.FTZ R183, R169, UR43 ;  /* 0x0000002ba9b77c20 */ /* 0x000fe20008410000 */
[----:B------:R-:W-:Y:S02]  /*a660*/  HADD2.F32 R154, -RZ, R154.H0_H0 ;  /* 0x2000009aff9a7230 */ /* 0x000fe40000004100 */
[----:B------:R-:W-:Y:S01]  /*a670*/  FADD.FTZ R2, R68, R68 ;  /* 0x0000004444027221 */ /* 0x000fe20000010000 */
[----:B------:R-:W-:Y:S02]  /*a680*/  HADD2.F32 R156, -RZ, R156.H0_H0 ;  /* 0x2000009cff9c7230 */ /* 0x000fe40000004100 */
[----:B------:R-:W-:Y:S01]  /*a690*/  FMUL.FTZ R11, R155, UR42 ;  /* 0x0000002a9b0b7c20 */ /* 0x000fe20008410000 */
[----:B------:R-:W-:Y:S02]  /*a6a0*/  HADD2.F32 R159, -RZ, R159.H0_H0 ;  /* 0x2000009fff9f7230 */ /* 0x000fe40000004100 */
[----:B------:R-:W-:Y:S01]  /*a6b0*/  FMUL.FTZ R193, R157, UR43 ;  /* 0x0000002b9dc17c20 */ /* 0x000fe20008410000 */
[----:B------:R-:W-:-:S02]  /*a6c0*/  HADD2.F32 R161, -RZ, R161.H0_H0 ;  /* 0x200000a1ffa17230 */ /* 0x000fc40000004100 */
[----:B------:R-:W-:Y:S01]  /*a6d0*/  FFMA.FTZ R12, R168, UR42, R183 ;  /* 0x0000002aa80c7c23 */ /* 0x000fe200080100b7 */
[----:B0-----:R-:W-:Y:S01]  /*a6e0*/  FMUL.FTZ R5, R151, UR42 ;  /* 0x0000002a97057c20 */ /* 0x001fe20008410000 */
[----:B------:R-:W-:Y:S01]  /*a6f0*/  FMUL.FTZ R7, R153, UR42 ;  /* 0x0000002a99077c20 */ /* 0x000fe20008410000 */
[----:B------:R-:W-:Y:S02]  /*a700*/  FFMA.FTZ R4, R152, UR42, R9 ;  /* 0x0000002a98047c23 */ /* 0x000fe40008010009 */
[----:B------:R-:W-:Y:S01]  /*a710*/  FFMA.FTZ R5, R150, UR43, -R5 ;  /* 0x0000002b96057c23 */ /* 0x000fe20008010805 */
[----:B------:R-:W-:Y:S02]  /*a720*/  HADD2.F32 R165, -RZ, R165.H0_H0 ;  /* 0x200000a5ffa57230 */ /* 0x000fe40000004100 */
[----:B------:R-:W-:Y:S01]  /*a730*/  FMUL.FTZ R187, R169, UR42 ;  /* 0x0000002aa9bb7c20 */ /* 0x000fe20008410000 */
[----:B------:R-:W-:Y:S01]  /*a740*/  FFMA.FTZ R182, R152, UR43, -R7 ;  /* 0x0000002b98b67c23 */ /* 0x000fe20008010807 */
[----:B------:R-:W-:Y:S01]  /*a750*/  FMUL.FTZ R180, R2, R5 ;  /* 0x0000000502b47220 */ /* 0x000fe20000410000 */
[----:B------:R-:W-:-:S02]  /*a760*/  HADD2.F32 R158, -RZ, R158.H0_H0 ;  /* 0x2000009eff9e7230 */ /* 0x000fc40000004100 */
[----:B------:R-:W-:Y:S01]  /*a770*/  FFMA.FTZ R7, R154, UR43, -R11 ;  /* 0x0000002b9a077c23 */ /* 0x000fe2000801080b */
[----:B------:R-:W-:Y:S02]  /*a780*/  HADD2.F32 R160, -RZ, R160.H0_H0 ;  /* 0x200000a0ffa07230 */ /* 0x000fe40000004100 */
[----:B------:R-:W-:Y:S01]  /*a790*/  FFMA.FTZ R6, R156, UR42, R193 ;  /* 0x0000002a9c067c23 */ /* 0x000fe200080100c1 */
[----:B------:R-:W-:Y:S01]  /*a7a0*/  FADD.FTZ R5, R59, R59 ;  /* 0x0000003b3b057221 */ /* 0x000fe20000010000 */
[----:B------:R-:W-:Y:S02]  /*a7b0*/  HADD2.F32 R163, -RZ, R163.H0_H0 ;  /* 0x200000a3ffa37230 */ /* 0x000fe40000004100 */
[----:B------:R-:W-:Y:S01]  /*a7c0*/  FMUL.FTZ R195, R159, UR42 ;  /* 0x0000002a9fc37c20 */ /* 0x000fe20008410000 */
[----:B------:R-:W-:Y:S01]  /*a7d0*/  FMUL.FTZ R207, R161, UR43 ;  /* 0x0000002ba1cf7c20 */ /* 0x000fe20008410000 */
[----:B------:R-:W-:Y:S02]  /*a7e0*/  HADD2.F32 R164, -RZ, R164.H0_H0 ;  /* 0x200000a4ffa47230 */ /* 0x000fe40000004100 */
[----:B------:R-:W-:Y:S01]  /*a7f0*/  FFMA.FTZ R198, R168, UR43, -R187 ;  /* 0x0000002ba8c67c23 */ /* 0x000fe200080108bb */
[----:B------:R-:W-:Y:S01]  /*a800*/  FMUL.FTZ R191, R165, UR43 ;  /* 0x0000002ba5bf7c20 */ /* 0x000fe20008410000 */
[----:B------:R-:W-:Y:S01]  /*a810*/  FMUL.FTZ R187, R5, R6 ;  /* 0x0000000605bb7220 */ /* 0x000fe20000410000 */
[----:B------:R-:W-:-:S02]  /*a820*/  HADD2.F32 R162, -RZ, R162.H0_H0 ;  /* 0x200000a2ffa27230 */ /* 0x000fc40000004100 */
[----:B------:R-:W-:Y:S01]  /*a830*/  FFMA.FTZ R9, R158, UR43, -R195 ;  /* 0x0000002b9e097c23 */ /* 0x000fe200080108c3 */
[----:B------:R-:W-:Y:S01]  /*a840*/  FFMA.FTZ R8, R160, UR42, R207 ;  /* 0x0000002aa0087c23 */ /* 0x000fe200080100cf */
[----:B------:R-:W-:Y:S01]  /*a850*/  FADD.FTZ R6, R58, R58 ;  /* 0x0000003a3a067221 */ /* 0x000fe20000010000 */
[----:B------:R-:W-:Y:S02]  /*a860*/  HADD2.F32 R167, -RZ, R167.H0_H0 ;  /* 0x200000a7ffa77230 */ /* 0x000fe40000004100 */
[----:B------:R-:W-:Y:S01]  /*a870*/  FMUL.FTZ R225, R163, UR42 ;  /* 0x0000002aa3e17c20 */ /* 0x000fe20008410000 */
[----:B------:R-:W-:Y:S01]  /*a880*/  FFMA.FTZ R10, R164, UR42, R191 ;  /* 0x0000002aa40a7c23 */ /* 0x000fe200080100bf */
[----:B------:R-:W-:Y:S01]  /*a890*/  FMUL.FTZ R188, R6, R9 ;  /* 0x0000000906bc7220 */ /* 0x000fe20000410000 */
[----:B------:R-:W-:Y:S02]  /*a8a0*/  HADD2.F32 R166, -RZ, R166.H0_H0 ;  /* 0x200000a6ffa67230 */ /* 0x000fe40000004100 */
[----:B------:R-:W-:Y:S01]  /*a8b0*/  FFMA.FTZ R11, R162, UR43, -R225 ;  /* 0x0000002ba20b7c23 */ /* 0x000fe200080108e1 */
[----:B------:R-:W-:Y:S01]  /*a8c0*/  FADD.FTZ R9, R54, R54 ;  /* 0x0000003636097221 */ /* 0x000fe20000010000 */
[----:B------:R-:W-:-:S02]  /*a8d0*/  HADD2.F32 R171, -RZ, R171.H0_H0 ;  /* 0x200000abffab7230 */ /* 0x000fc40000004100 */
[----:B------:R-:W-:Y:S01]  /*a8e0*/  FMUL.FTZ R13, R167, UR42 ;  /* 0x0000002aa70d7c20 */ /* 0x000fe20008410000 */
[----:B------:R-:W-:Y:S02]  /*a8f0*/  HADD2.F32 R173, -RZ, R173.H0_H0 ;  /* 0x200000adffad7230 */ /* 0x000fe40000004100 */
[----:B------:R-:W-:Y:S01]  /*a900*/  FMUL.FTZ R189, R157, UR42 ;  /* 0x0000002a9dbd7c20 */ /* 0x000fe20008410000 */
[----:B------:R-:W-:Y:S01]  /*a910*/  ISETP.GT.U32.AND P3, PT, R94, 0x1f, PT ;  /* 0x0000001f5e00780c */ /* 0x000fe20003f64070 */
[----:B------:R-:W-:Y:S01]  /*a920*/  FMUL.FTZ R199, R159, UR43 ;  /* 0x0000002b9fc77c20 */ /* 0x000fe20008410000 */
[----:B------:R-:W-:Y:S01]  /*a930*/  FMUL.FTZ R195, R9, R10 ;  /* 0x0000000a09c37220 */ /* 0x000fe20000410000 */
[----:B------:R-:W-:Y:S02]  /*a940*/  HADD2.F32 R170, -RZ, R170.H0_H0 ;  /* 0x200000aaffaa7230 */ /* 0x000fe40000004100 */
[----:B------:R-:W-:Y:S01]  /*a950*/  FFMA.FTZ R13, R166, UR43, -R13 ;  /* 0x0000002ba60d7c23 */ /* 0x000fe2000801080d */
[----:B------:R-:W-:-:S02]  /*a960*/  HADD2.F32 R172, -RZ, R172.H0_H0 ;  /* 0x200000acffac7230 */ /* 0x000fc40000004100 */
[----:B------:R-:W-:Y:S01]  /*a970*/  FADD.FTZ R10, R53, R53 ;  /* 0x00000035350a7221 */ /* 0x000fe20000010000 */
[----:B------:R-:W-:Y:S02]  /*a980*/  HADD2.F32 R175, -RZ, R175.H0_H0 ;  /* 0x200000afffaf7230 */ /* 0x000fe40000004100 */
[----:B------:R-:W-:Y:S01]  /*a990*/  FMUL.FTZ R15, R171, UR42 ;  /* 0x0000002aab0f7c20 */ /* 0x000fe20008410000 */
[----:B------:R-:W-:Y:S02]  /*a9a0*/  HADD2.F32 R177, -RZ, R177.H0_H0 ;  /* 0x200000b1ffb17230 */ /* 0x000fe40000004100 */
[----:B------:R-:W-:Y:S01]  /*a9b0*/  FMUL.FTZ R69, R173, UR43 ;  /* 0x0000002bad457c20 */ /* 0x000fe20008410000 */
[----:B------:R-:W-:Y:S01]  /*a9c0*/  FFMA.FTZ R186, R156, UR43, -R189 ;  /* 0x0000002b9cba7c23 */ /* 0x000fe200080108bd */
[----:B------:R-:W-:Y:S01]  /*a9d0*/  FFMA.FTZ R189, R158, UR42, R199 ;  /* 0x0000002a9ebd7c23 */ /* 0x000fe200080100c7 */
[----:B------:R-:W-:Y:S01]  /*a9e0*/  FMUL.FTZ R203, R161, UR42 ;  /* 0x0000002aa1cb7c20 */ /* 0x000fe20008410000 */
[----:B------:R-:W-:Y:S01]  /*a9f0*/  FMUL.FTZ R196, R10, R13 ;  /* 0x0000000d0ac47220 */ /* 0x000fe20000410000 */
[----:B------:R-:W-:-:S02]  /*aa00*/  HADD2.F32 R174, -RZ, R174.H0_H0 ;  /* 0x200000aeffae7230 */ /* 0x000fc40000004100 */
[----:B------:R-:W-:Y:S01]  /*aa10*/  FFMA.FTZ R15, R170, UR43, -R15 ;  /* 0x0000002baa0f7c23 */ /* 0x000fe2000801080f */
[----:B------:R-:W-:Y:S02]  /*aa20*/  HADD2.F32 R176, -RZ, R176.H0_H0 ;  /* 0x200000b0ffb07230 */ /* 0x000fe40000004100 */
[----:B------:R-:W-:Y:S01]  /*aa30*/  FFMA.FTZ R14, R172, UR42, R69 ;  /* 0x0000002aac0e7c23 */ /* 0x000fe20008010045 */
[----:B------:R-:W-:Y:S01]  /*aa40*/  FADD.FTZ R13, R50, R50 ;  /* 0x00000032320d7221 */ /* 0x000fe20000010000 */
        /* <DEDUP_REMOVED lines=18> */
[----:B------:R-:W-:Y:S01]  /*ab70*/  FFMA.FTZ R194, R164, UR43, -R229 ;  /* 0x0000002ba4c27c23 */ /* 0x000fe200080108e5 */
[----:B------:R-:W-:Y:S01]  /*ab80*/  FFMA.FTZ R197, R166, UR42, R197 ;  /* 0x0000002aa6c57c23 */ /* 0x000fe200080100c5 */
[----:B------:R-:W-:Y:S01]  /*ab90*/  FFMA.FTZ R201, R170, UR42, R201 ;  /* 0x0000002aaac97c23 */ /* 0x000fe200080100c9 */
[----:B------:R-:W-:Y:S01]  /*aba0*/  FFMA.FTZ R202, R172, UR43, -R71 ;  /* 0x0000002bacca7c23 */ /* 0x000fe20008010847 */
        /* <DEDUP_REMOVED lines=13> */
[----:B--2---:R-:W-:-:S04]  /*ac80*/  FADD.FTZ R0, R0, R0 ;  /* 0x0000000000007221 */ /* 0x004fc80000010000 */
[----:B------:R-:W-:Y:S01]  /*ac90*/  FMUL.FTZ R178, R0, R3 ;  /* 0x0000000300b27220 */ /* 0x000fe20000410000 */
[----:B------:R-:W-:-:S04]  /*aca0*/  FADD.FTZ R3, R66, R66 ;  /* 0x0000004242037221 */ /* 0x000fc80000010000 */
        /* <DEDUP_REMOVED lines=106> */
.L_x_7644:
        /* <DEDUP_REMOVED lines=14> */
.L_x_7647:
[----:B------:R-:W-:-:S03]  /*b430*/  UMOV UR44, 0xffffffff ;  /* 0xffffffff002c7882 */ /* 0x000fc60000000000 */
[----:B------:R-:W-:Y:S05]  /*b440*/  BRA.DIV UR44, `(.L_x_7522) ;  /* 0x000000962cc47947 */ /* 0x000fea000b800000 */
.L_x_7650:
[----:B------:R-:W-:-:S03]  /*b450*/  UMOV UR44, 0xffffffff ;  /* 0xffffffff002c7882 */ /* 0x000fc60000000000 */
[----:B------:R-:W-:Y:S05]  /*b460*/  BRA.DIV UR44, `(.L_x_7523) ;  /* 0x000000962ce47947 */ /* 0x000fea000b800000 */
.L_x_7653:
[----:B------:R-:W-:-:S03]  /*b470*/  UMOV UR44, 0xffffffff ;  /* 0xffffffff002c7882 */ /* 0x000fc60000000000 */
[----:B------:R-:W-:Y:S05]  /*b480*/  BRA.DIV UR44, `(.L_x_7524) ;  /* 0x0000009a2c047947 */ /* 0x000fea000b800000 */
.L_x_7656:
        /* <DEDUP_REMOVED lines=10> */
.L_x_7666:
        /* <DEDUP_REMOVED lines=22> */
.L_x_7519:
[----:B------:R-:W-:Y:S05]  /*b690*/  WARPSYNC.ALL ;  /* 0x0000000000007948 */ /* 0x000fea0003800000 */
[CC--:B-----5:R-:W-:Y:S01]  /*b6a0*/  FMUL.FTZ R63, R109.reuse, R115.reuse ;  /* 0x000000736d3f7220 */ /* 0x0e0fe20000410000 */
        /* <DEDUP_REMOVED lines=10> */
[C---:B------:R-:W-:Y:S01]  /*b750*/  FFMA.FTZ R61, R112.reuse, R61, R62 ;  /* 0x0000003d703d7223 */ /* 0x040fe2000001003e */
[----:B------:R-:W-:Y:S01]  /*b760*/  FFMA.FTZ R60, R112, R63, -R65 ;  /* 0x0000003f703c7223 */ /* 0x000fe20000010841 */
[CC--:B------:R-:W-:Y:S01]  /*b770*/  FMUL.FTZ R62, R110.reuse, R207.reuse ;  /* 0x000000cf6e3e7220 */ /* 0x0c0fe20000410000 */
[----:B------:R-:W-:Y:S01]  /*b780*/  FMUL.FTZ R65, R109, R207 ;  /* 0x000000cf6d417220 */ /* 0x000fe20000410000 */
[----:B------:R-:W-:Y:S02]  /*b790*/  ISETP.NE.OR P1, PT, R247, RZ, P1 ;  /* 0x000000fff700720c */ /* 0x000fe40000f25670 */
[-C--:B------:R-:W-:Y:S01]  /*b7a0*/  FFMA.FTZ R62, -R109, R206.reuse, -R62 ;  /* 0x000000ce6d3e7223 */ /* 0x080fe2000001093e */
[----:B------:R-:W-:-:S03]  /*b7b0*/  FFMA.FTZ R65, R110, R206, -R65 ;  /* 0x000000ce6e417223 */ /* 0x000fc60000010841 */
[----:B------:R-:W-:Y:S01]  /*b7c0*/  FADD.FTZ R63, -R205, R62 ;  /* 0x0000003ecd3f7221 */ /* 0x000fe20000010100 */
[----:B------:R-:W-:-:S03]  /*b7d0*/  FADD.FTZ R62, R204, R65 ;  /* 0x00000041cc3e7221 */ /* 0x000fc60000010000 */
[C---:B------:R-:W-:Y:S01]  /*b7e0*/  FMUL.FTZ R65, R111.reuse, -R63 ;  /* 0x8000003f6f417220 */ /* 0x040fe20000410000 */
[-C--:B------:R-:W-:Y:S01]  /*b7f0*/  FMUL.FTZ R64, R111, -R62.reuse ;  /* 0x8000003e6f407220 */ /* 0x080fe20000410000 */
[----:B------:R-:W0:Y:S01]  /*b800*/  LDS.64 R68, [R147+0x31d8] ;  /* 0x0031d80093447984 */ /* 0x000e220000000a00 */
[----:B------:R-:W-:Y:S01]  /*b810*/  @!P1 LEA R70, R70, R73, 0x4 ;  /* 0x0000004946469211 */ /* 0x000fe200078e20ff */
        /* <DEDUP_REMOVED lines=144> */
[C---:B------:R-:W-:Y:S01]  /*c120*/  FMUL.FTZ R69, R141.reuse, R222 ;  /* 0x000000de8d457220 */ /* 0x040fe20000410000 */
[----:B------:R-:W-:-:S03]  /*c130*/  FMUL.FTZ R224, R141, R123 ;  /* 0x0000007b8de07220 */ /* 0x000fc60000410000 */
        /* <DEDUP_REMOVED lines=110> */
.L_x_7671:
        /* <DEDUP_REMOVED lines=13> */
.L_x_7529:
[----:B------:R-:W-:Y:S05]  /*c8f0*/  BSYNC B0 ;  /* 0x0000000000007941 */ /* 0x000fea0003800000 */
.L_x_7528:
[----:B------:R-:W-:Y:S01]  /*c900*/  UMOV UR44, 0xffffffff ;  /* 0xffffffff002c7882 */ /* 0x000fe20000000000 */
[----:B------:R-:W-:Y:S02]  /*c910*/  ISETP.GT.U32.AND P2, PT, R247, 0x1d, PT ;  /* 0x0000001df700780c */ /* 0x000fe40003f44070 */
[----:B------:R-:W-:Y:S11]  /*c920*/  BRA.DIV UR44, `(.L_x_7530) ;  /* 0x0000008a2c347947 */ /* 0x000ff6000b800000 */
[----:B-1----:R1:W1:Y:S04]  /*c930*/  SHFL.DOWN PT, R68, R240, 0x2, 0x1f ;  /* 0x08401f00f0447f89 */ /* 0x00226800000e0000 */
[----:B--2---:R2:W1:Y:S04]  /*c940*/  SHFL.DOWN PT, R69, R241, 0x2, 0x1f ;  /* 0x08401f00f1457f89 */ /* 0x00446800000e0000 */
[----:B0-----:R2:W0:Y:S04]  /*c950*/  SHFL.DOWN PT, R70, R242, 0x2, 0x1f ;  /* 0x08401f00f2467f89 */ /* 0x00142800000e0000 */
[----:B----4-:R2:W4:Y:S02]  /*c960*/  SHFL.DOWN PT, R71, R243, 0x2, 0x1f ;  /* 0x08401f00f3477f89 */ /* 0x01052400000e0000 */
.L_x_7677:
        /* <DEDUP_REMOVED lines=13> */
.L_x_7532:
[----:B------:R-:W-:Y:S05]  /*ca40*/  BSYNC B0 ;  /* 0x0000000000007941 */ /* 0x000fea0003800000 */
.L_x_7531:
[----:B------:R-:W-:Y:S01]  /*ca50*/  UMOV UR44, 0xffffffff ;  /* 0xffffffff002c7882 */ /* 0x000fe20000000000 */
[----:B------:R-:W-:Y:S02]  /*ca60*/  ISETP.GT.U32.AND P2, PT, R247, 0x1b, PT ;  /* 0x0000001bf700780c */ /* 0x000fe40003f44070 */
[----:B------:R-:W-:Y:S11]  /*ca70*/  BRA.DIV UR44, `(.L_x_7533) ;  /* 0x0000008a2c547947 */ /* 0x000ff6000b800000 */
[----:B-1----:R1:W1:Y:S04]  /*ca80*/  SHFL.DOWN PT, R68, R240, 0x4, 0x1f ;  /* 0x08801f00f0447f89 */ /* 0x00226800000e0000 */
[----:B------:R1:W1:Y:S04]  /*ca90*/  SHFL.DOWN PT, R69, R241, 0x4, 0x1f ;  /* 0x08801f00f1457f89 */ /* 0x00026800000e0000 */
[----:B0-----:R0:W0:Y:S04]  /*caa0*/  SHFL.DOWN PT, R70, R242, 0x4, 0x1f ;  /* 0x08801f00f2467f89 */ /* 0x00102800000e0000 */
[----:B----4-:R4:W0:Y:S02]  /*cab0*/  SHFL.DOWN PT, R71, R243, 0x4, 0x1f ;  /* 0x08801f00f3477f89 */ /* 0x01082400000e0000 */
.L_x_7683:
        /* <DEDUP_REMOVED lines=13> */
.L_x_7535:
[----:B------:R-:W-:Y:S05]  /*cb90*/  BSYNC B0 ;  /* 0x0000000000007941 */ /* 0x000fea0003800000 */
.L_x_7534:
[----:B------:R-:W-:Y:S01]  /*cba0*/  UMOV UR44, 0xffffffff ;  /* 0xffffffff002c7882 */ /* 0x000fe20000000000 */
[----:B------:R-:W-:Y:S02]  /*cbb0*/  ISETP.GT.U32.AND P2, PT, R247, 0x17, PT ;  /* 0x00000017f700780c */ /* 0x000fe40003f44070 */
[----:B------:R-:W-:Y:S11]  /*cbc0*/  BRA.DIV UR44, `(.L_x_7536) ;  /* 0x0000008a2c747947 */ /* 0x000ff6000b800000 */
[----:B-1----:R1:W1:Y:S04]  /*cbd0*/  SHFL.DOWN PT, R68, R240, 0x8, 0x1f ;  /* 0x09001f00f0447f89 */ /* 0x00226800000e0000 */
[----:B------:R1:W1:Y:S04]  /*cbe0*/  SHFL.DOWN PT, R69, R241, 0x8, 0x1f ;  /* 0x09001f00f1457f89 */ /* 0x00026800000e0000 */
[----:B0-----:R0:W0:Y:S04]  /*cbf0*/  SHFL.DOWN PT, R70, R242, 0x8, 0x1f ;  /* 0x09001f00f2467f89 */ /* 0x00102800000e0000 */
[----:B------:R0:W0:Y:S02]  /*cc00*/  SHFL.DOWN PT, R71, R243, 0x8, 0x1f ;  /* 0x09001f00f3477f89 */ /* 0x00002400000e0000 */
.L_x_7689:
        /* <DEDUP_REMOVED lines=13> */
.L_x_7538:
[----:B------:R-:W-:Y:S05]  /*cce0*/  BSYNC B0 ;  /* 0x0000000000007941 */ /* 0x000fea0003800000 */
.L_x_7537:
[----:B------:R-:W-:Y:S01]  /*ccf0*/  UMOV UR44, 0xffffffff ;  /* 0xffffffff002c7882 */ /* 0x000fe20000000000 */
[----:B------:R-:W-:Y:S02]  /*cd00*/  ISETP.GT.U32.AND P2, PT, R247, 0xf, PT ;  /* 0x0000000ff700780c */ /* 0x000fe40003f44070 */
[----:B------:R-:W-:Y:S11]  /*cd10*/  BRA.DIV UR44, `(.L_x_7539) ;  /* 0x0000008a2c947947 */ /* 0x000ff6000b800000 */
[----:B-1----:R1:W1:Y:S04]  /*cd20*/  SHFL.DOWN PT, R68, R240, 0x10, 0x1f ;  /* 0x0a001f00f0447f89 */ /* 0x00226800000e0000 */
[----:B------:R1:W1:Y:S04]  /*cd30*/  SHFL.DOWN PT, R69, R241, 0x10, 0x1f ;  /* 0x0a001f00f1457f89 */ /* 0x00026800000e0000 */
[----:B0-----:R0:W0:Y:S04]  /*cd40*/  SHFL.DOWN PT, R70, R242, 0x10, 0x1f ;  /* 0x0a001f00f2467f89 */ /* 0x00102800000e0000 */
[----:B------:R0:W0:Y:S02]  /*cd50*/  SHFL.DOWN PT, R71, R243, 0x10, 0x1f ;  /* 0x0a001f00f3477f89 */ /* 0x00002400000e0000 */
.L_x_7695:
        /* <DEDUP_REMOVED lines=13> */
.L_x_7541:
[----:B------:R-:W-:Y:S05]  /*ce30*/  BSYNC B0 ;  /* 0x0000000000007941 */ /* 0x000fea0003800000 */
.L_x_7540:
        /* <DEDUP_REMOVED lines=21> */
.L_x_7709:
        /* <DEDUP_REMOVED lines=19> */
.L_x_7544:
[----:B------:R-:W-:Y:S05]  /*d0c0*/  BSYNC B0 ;  /* 0x0000000000007941 */ /* 0x000fea0003800000 */
.L_x_7543:
        /* <DEDUP_REMOVED lines=12> */
.L_x_7526:
[----:B------:R-:W-:Y:S05]  /*d190*/  WARPSYNC.ALL ;  /* 0x0000000000007948 */ /* 0x000fea0003800000 */
[----:B------:R-:W-:Y:S01]  /*d1a0*/  FADD.FTZ R239, RZ, R239 ;  /* 0x000000efffef7221 */ /* 0x000fe20000010000 */
[----:B------:R-:W-:Y:S01]  /*d1b0*/  BAR.SYNC.DEFER_BLOCKING 0x0 ;  /* 0x0000000000007b1d */ /* 0x000fe20000010000 */
[----:B0-----:R-:W-:Y:S01]  /*d1c0*/  FMUL.FTZ R63, R123, UR42 ;  /* 0x0000002a7b3f7c20 */ /* 0x001fe20008410000 */
[C---:B------:R-:W-:Y:S01]  /*d1d0*/  FMUL.FTZ R68, R153.reuse, R221 ;  /* 0x000000dd99447220 */ /* 0x040fe20000410000 */
[-C--:B------:R-:W-:Y:S01]  /*d1e0*/  FMUL.FTZ R153, R153, R225.reuse ;  /* 0x000000e199997220 */ /* 0x080fe20000410000 */
[----:B------:R-:W-:Y:S01]  /*d1f0*/  FMUL.FTZ R69, R155, R220 ;  /* 0x000000dc9b457220 */ /* 0x000fe20000410000 */
[----:B------:R-:W-:Y:S01]  /*d200*/  FFMA.FTZ R63, R222, UR43, -R63 ;  /* 0x0000002bde3f7c23 */ /* 0x000fe2000801083f */
[C---:B------:R-:W-:Y:S01]  /*d210*/  FFMA.FTZ R68, R152.reuse, R225, -R68 ;  /* 0x000000e198447223 */ /* 0x040fe20000010844 */
[----:B------:R-:W-:Y:S01]  /*d220*/  FFMA.FTZ R153, R152, R221, R153 ;  /* 0x000000dd98997223 */ /* 0x000fe20000010099 */
[-C--:B------:R-:W-:Y:S01]  /*d230*/  FFMA.FTZ R69, R154, R226.reuse, -R69 ;  /* 0x000000e29a457223 */ /* 0x080fe20000010845 */
[----:B------:R-:W-:Y:S01]  /*d240*/  FMUL.FTZ R63, R0, R63 ;  /* 0x0000003f003f7220 */ /* 0x000fe20000410000 */
[----:B------:R-:W-:Y:S01]  /*d250*/  FMUL.FTZ R70, R157, R219 ;  /* 0x000000db9d467220 */ /* 0x000fe20000410000 */
[----:B------:R-:W-:Y:S01]  /*d260*/  FMUL.FTZ R155, R155, R226 ;  /* 0x000000e29b9b7220 */ /* 0x000fe20000410000 */
[-C--:B------:R-:W-:Y:S01]  /*d270*/  FMUL.FTZ R157, R157, R227.reuse ;  /* 0x000000e39d9d7220 */ /* 0x080fe20000410000 */
[C---:B------:R-:W-:Y:S01]  /*d280*/  FMUL.FTZ R71, R159.reuse, R218 ;  /* 0x000000da9f477220 */ /* 0x040fe20000410000 */
[----:B------:R-:W-:Y:S01]  /*d290*/  FFMA.FTZ R70, R156, R227, -R70 ;  /* 0x000000e39c467223 */ /* 0x000fe20000010846 */
[----:B------:R-:W-:Y:S01]  /*d2a0*/  FFMA.FTZ R155, R154, R220, R155 ;  /* 0x000000dc9a9b7223 */ /* 0x000fe2000001009b */
[----:B------:R-:W-:Y:S01]  /*d2b0*/  FFMA.FTZ R157, R156, R219, R157 ;  /* 0x000000db9c9d7223 */ /* 0x000fe2000001009d */
[CC--:B------:R-:W-:Y:S01]  /*d2c0*/  FFMA.FTZ R71, R158.reuse, R229.reuse, -R71 ;  /* 0x000000e59e477223 */ /* 0x0c0fe20000010847 */
[----:B------:R-:W-:Y:S01]  /*d2d0*/  FMUL.FTZ R159, R159, R229 ;  /* 0x000000e59f9f7220 */ /* 0x000fe20000410000 */
[C---:B------:R-:W-:Y:S01]  /*d2e0*/  FMUL.FTZ R156, R177.reuse, R239 ;  /* 0x000000efb19c7220 */ /* 0x040fe20000410000 */
[----:B------:R-:W-:Y:S01]  /*d2f0*/  FMUL.FTZ R177, R177, R223 ;  /* 0x000000dfb1b17220 */ /* 0x000fe20000410000 */
[C---:B------:R-:W-:Y:S01]  /*d300*/  FMUL.FTZ R152, R173.reuse, R209 ;  /* 0x000000d1ad987220 */ /* 0x040fe20000410000 */
[----:B------:R-:W-:Y:S01]  /*d310*/  FFMA.FTZ R159, R158, R218, R159 ;  /* 0x000000da9e9f7223 */ /* 0x000fe2000001009f */
[C---:B------:R-:W-:Y:S01]  /*d320*/  FFMA.FTZ R156, R176.reuse, R223, -R156 ;  /* 0x000000dfb09c7223 */ /* 0x040fe2000001089c */
[----:B------:R0:W1:Y:S01]  /*d330*/  LDS.64 R60, [R147+0x35e8] ;  /* 0x0035e800933c7984 */ /* 0x0000620000000a00 */
[----:B------:R-:W-:Y:S01]  /*d340*/  FFMA.FTZ R177, R176, R239, R177 ;  /* 0x000000efb0b17223 */ /* 0x000fe200000100b1 */
[----:B------:R-:W-:Y:S01]  /*d350*/  FMUL.FTZ R173, R173, R236 ;  /* 0x000000ecadad7220 */ /* 0x000fe20000410000 */
[C---:B------:R-:W-:Y:S01]  /*d360*/  FMUL.FTZ R156, R15.reuse, R156 ;  /* 0x0000009c0f9c7220 */ /* 0x040fe20000410000 */
[----:B------:R-:W-:Y:S01]  /*d370*/  ISETP.NE.AND P1, PT, R94, RZ, PT ;  /* 0x000000ff5e00720c */ /* 0x000fe20003f25270 */
[----:B------:R-:W-:Y:S01]  /*d380*/  FMUL.FTZ R177, R15, R177 ;  /* 0x000000b10fb17220 */ /* 0x000fe20000410000 */
[C---:B------:R-:W-:Y:S01]  /*d390*/  FFMA.FTZ R173, R172.reuse, R209, R173 ;  /* 0x000000d1acad7223 */ /* 0x040fe200000100ad */
[----:B------:R-:W-:Y:S01]  /*d3a0*/  FFMA.FTZ R152, R172, R236, -R152 ;  /* 0x000000ecac987223 */ /* 0x000fe20000010898 */
[CC--:B0-----:R-:W-:Y:S01]  /*d3b0*/  FMUL.FTZ R147, R167.reuse, R213.reuse ;  /* 0x000000d5a7937220 */ /* 0x0c1fe20000410000 */
[----:B------:R-:W-:Y:S01]  /*d3c0*/  FMUL.FTZ R167, R167, R234 ;  /* 0x000000eaa7a77220 */ /* 0x000fe20000410000 */
[C---:B------:R-:W-:Y:S01]  /*d3d0*/  FMUL.FTZ R154, R175.reuse, R208 ;  /* 0x000000d0af9a7220 */ /* 0x040fe20000410000 */
[----:B------:R-:W-:Y:S01]  /*d3e0*/  ULEA UR44, UR16, 0xfffffc00, 0xa ;  /* 0xfffffc00102c7891 */ /* 0x000fe2000f8e503f */
[C---:B------:R-:W-:Y:S01]  /*d3f0*/  FFMA.FTZ R147, R166.reuse, R234, -R147 ;  /* 0x000000eaa6937223 */ /* 0x040fe20000010893 */
[----:B------:R-:W-:Y:S01]  /*d400*/  FFMA.FTZ R167, R166, R213, R167 ;  /* 0x000000d5a6a77223 */ /* 0x000fe200000100a7 */
[CC--:B------:R-:W-:Y:S01]  /*d410*/  FFMA.FTZ R154, R174.reuse, R237.reuse, -R154 ;  /* 0x000000edae9a7223 */ /* 0x0c0fe2000001089a */
[----:B------:R-:W-:Y:S01]  /*d420*/  UIADD3 UR44, -UR44, UR54, URZ ;  /* 0x000000362c2c7290 */ /* 0x000fe2000fffe13f */
[----:B------:R-:W-:Y:S01]  /*d430*/  FMUL.FTZ R175, R175, R237 ;  /* 0x000000edafaf7220 */ /* 0x000fe20000410000 */
[----:B------:R-:W-:Y:S01]  /*d440*/  USHF.R.S32.HI UR53, URZ, 0x1f, UR11 ;  /* 0x0000001f3f357899 */ /* 0x000fe2000801140b */
[----:B------:R-:W-:Y:S01]  /*d450*/  BSSY B0, `(.L_x_7545) ;  /* 0x00001e4000007945 */ /* 0x000fe20003800000 */
[----:B------:R-:W-:Y:S01]  /*d460*/  USHF.R.S32.HI UR45, URZ, 0x1f, UR12 ;  /* 0x0000001f3f2d7899 */ /* 0x000fe2000801140c */
        /* <DEDUP_REMOVED lines=8> */
[CC--:B------:R-:W-:Y:S01]  /*d4f0*/  FMUL.FTZ R61, R149.reuse, R123.reuse ;  /* 0x0000007b953d7220 */ /* 0x0c0fe20000410000 */
[----:B------:R-:W-:Y:S01]  /*d500*/  FMUL.FTZ R149, R149, R222 ;  /* 0x000000de95957220 */ /* 0x000fe20000410000 */
[----:B------:R-:W-:Y:S01]  /*d510*/  FMUL.FTZ R114, R161, R216 ;  /* 0x000000d8a1727220 */ /* 0x000fe20000410000 */
[----:B------:R-:W-:Y:S01]  /*d520*/  FADD.FTZ R207, -R207, R60 ;  /* 0x0000003ccfcf7221 */ /* 0x000fe20000010100 */
[----:B------:R-:W-:Y:S01]  /*d530*/  FMUL.FTZ R60, R123, UR43 ;  /* 0x0000002b7b3c7c20 */ /* 0x000fe20008410000 */
[C---:B------:R-:W-:Y:S01]  /*d540*/  FFMA.FTZ R61, R148.reuse, R222, -R61 ;  /* 0x000000de943d7223 */ /* 0x040fe2000001083d */
[----:B------:R-:W-:Y:S01]  /*d550*/  FFMA.FTZ R148, R148, R123, R149 ;  /* 0x0000007b94947223 */ /* 0x000fe20000010095 */
[C---:B------:R-:W-:Y:S01]  /*d560*/  FMUL.FTZ R62, R109.reuse, -R207 ;  /* 0x800000cf6d3e7220 */ /* 0x040fe20000410000 */
[----:B------:R-:W-:Y:S01]  /*d570*/  FFMA.FTZ R60, R222, UR42, R60 ;  /* 0x0000002ade3c7c23 */ /* 0x000fe2000801003c */
[C---:B------:R-:W-:Y:S01]  /*d580*/  FFMA.FTZ R61, R0.reuse, R61, RZ ;  /* 0x0000003d003d7223 */ /* 0x040fe200000100ff */
[C---:B------:R-:W-:Y:S01]  /*d590*/  FFMA.FTZ R148, -R0.reuse, R148, RZ ;  /* 0x0000009400947223 */ /* 0x040fe200000101ff */
[----:B------:R-:W-:Y:S01]  /*d5a0*/  FMUL.FTZ R109, R109, -R206 ;  /* 0x800000ce6d6d7220 */ /* 0x000fe20000410000 */
[----:B------:R-:W-:Y:S01]  /*d5b0*/  FFMA.FTZ R60, -R0, R60, -RZ ;  /* 0x0000003c003c7223 */ /* 0x000fe200000109ff */
[C---:B------:R-:W-:Y:S01]  /*d5c0*/  FMUL.FTZ R0, R151.reuse, R122 ;  /* 0x0000007a97007220 */ /* 0x040fe20000410000 */
[----:B------:R-:W-:Y:S01]  /*d5d0*/  FMUL.FTZ R151, R151, R224 ;  /* 0x000000e097977220 */ /* 0x000fe20000410000 */
[C---:B------:R-:W-:Y:S01]  /*d5e0*/  FFMA.FTZ R62, R110.reuse, R206, -R62 ;  /* 0x000000ce6e3e7223 */ /* 0x040fe2000001083e */
[----:B------:R-:W-:Y:S01]  /*d5f0*/  FFMA.FTZ R110, R110, R207, R109 ;  /* 0x000000cf6e6e7223 */ /* 0x000fe2000001006d */
[C---:B------:R-:W-:Y:S01]  /*d600*/  FFMA.FTZ R0, R150.reuse, R224, -R0 ;  /* 0x000000e096007223 */ /* 0x040fe20000010800 */
[----:B------:R-:W-:Y:S01]  /*d610*/  FFMA.FTZ R151, R150, R122, R151 ;  /* 0x0000007a96977223 */ /* 0x000fe20000010097 */
[----:B------:R-:W-:Y:S01]  /*d620*/  FMUL.FTZ R109, R143, R217 ;  /* 0x000000d98f6d7220 */ /* 0x000fe20000410000 */
        /* <DEDUP_REMOVED lines=20> */
[----:B------:R-:W-:Y:S01]  /*d770*/  FFMA.FTZ R69, R226, UR42, R69 ;  /* 0x0000002ae2457c23 */ /* 0x000fe20008010045 */
[----:B------:R-:W-:Y:S01]  /*d780*/  FMUL.FTZ R2, R3, R2 ;  /* 0x0000000203027220 */ /* 0x000fe20000410000 */
[----:B------:R-:W-:Y:S01]  /*d790*/  FMUL.FTZ R3, R220, UR42 ;  /* 0x0000002adc037c20 */ /* 0x000fe20008410000 */
[----:B------:R-:W-:Y:S01]  /*d7a0*/  FMUL.FTZ R0, R219, UR42 ;  /* 0x0000002adb007c20 */ /* 0x000fe20008410000 */
[----:B------:R-:W-:Y:S01]  /*d7b0*/  FFMA.FTZ R69, -R4, R69, -RZ ;  /* 0x0000004504457223 */ /* 0x000fe200000109ff */
[----:B------:R-:W-:Y:S01]  /*d7c0*/  FFMA.FTZ R148, -R5, R157, R148 ;  /* 0x0000009d05947223 */ /* 0x000fe20000010194 */
[----:B------:R-:W-:Y:S01]  /*d7d0*/  FFMA.FTZ R3, R226, UR43, -R3 ;  /* 0x0000002be2037c23 */ /* 0x000fe20008010803 */
[----:B------:R-:W-:Y:S01]  /*d7e0*/  FFMA.FTZ R0, R227, UR43, -R0 ;  /* 0x0000002be3007c23 */ /* 0x000fe20008010800 */
[----:B------:R-:W-:Y:S01]  /*d7f0*/  FFMA.FTZ R70, R6, R71, R70 ;  /* 0x0000004706467223 */ /* 0x000fe20000010046 */
[----:B------:R-:W-:Y:S01]  /*d800*/  FMUL.FTZ R71, R218, UR43 ;  /* 0x0000002bda477c20 */ /* 0x000fe20008410000 */
[----:B------:R-:W-:Y:S01]  /*d810*/  FMUL.FTZ R3, R4, R3 ;  /* 0x0000000304037220 */ /* 0x000fe20000410000 */
[----:B------:R-:W-:Y:S01]  /*d820*/  FMUL.FTZ R4, R219, UR43 ;  /* 0x0000002bdb047c20 */ /* 0x000fe20008410000 */
[----:B------:R-:W-:Y:S01]  /*d830*/  FMUL.FTZ R0, R5, R0 ;  /* 0x0000000005007220 */ /* 0x000fe20000410000 */
[----:B------:R-:W-:Y:S01]  /*d840*/  FFMA.FTZ R71, R229, UR42, R71 ;  /* 0x0000002ae5477c23 */ /* 0x000fe20008010047 */
[----:B------:R-:W-:Y:S01]  /*d850*/  FFMA.FTZ R148, -R6, R159, R148 ;  /* 0x0000009f06947223 */ /* 0x000fe20000010194 */
[----:B------:R-:W-:Y:S01]  /*d860*/  FFMA.FTZ R4, R227, UR42, R4 ;  /* 0x0000002ae3047c23 */ /* 0x000fe20008010004 */
[----:B------:R-:W-:Y:S01]  /*d870*/  FFMA.FTZ R109, R144, R230, -R109 ;  /* 0x000000e6906d7223 */ /* 0x000fe2000001086d */
[----:B------:R-:W-:Y:S01]  /*d880*/  FFMA.FTZ R115, R162, R232, -R115 ;  /* 0x000000e8a2737223 */ /* 0x000fe20000010873 */
[----:B------:R-:W-:Y:S01]  /*d890*/  FADD.FTZ R110, -R205, R110 ;  /* 0x0000006ecd6e7221 */ /* 0x000fe20000010100 */
[----:B------:R-:W-:Y:S01]  /*d8a0*/  FFMA.FTZ R5, -R5, R4, -RZ ;  /* 0x0000000405057223 */ /* 0x000fe200000109ff */
[----:B------:R-:W-:Y:S01]  /*d8b0*/  FMUL.FTZ R4, R218, UR42 ;  /* 0x0000002ada047c20 */ /* 0x000fe20008410000 */
[----:B------:R-:W-:Y:S01]  /*d8c0*/  FADD.FTZ R62, R204, R62 ;  /* 0x0000003ecc3e7221 */ /* 0x000fe20000010000 */
[----:B------:R-:W-:Y:S01]  /*d8d0*/  FMUL.FTZ R143, R143, R230 ;  /* 0x000000e68f8f7220 */ /* 0x000fe20000410000 */
[----:B------:R-:W-:Y:S01]  /*d8e0*/  FMUL.FTZ R161, R161, R231 ;  /* 0x000000e7a1a17220 */ /* 0x000fe20000410000 */
[----:B------:R-:W-:Y:S01]  /*d8f0*/  FFMA.FTZ R4, R229, UR43, -R4 ;  /* 0x0000002be5047c23 */ /* 0x000fe20008010804 */
[----:B------:R-:W-:Y:S01]  /*d900*/  FFMA.FTZ R163, R162, R214, R163 ;  /* 0x000000d6a2a37223 */ /* 0x000fe200000100a3 */
[----:B------:R-:W-:Y:S01]  /*d910*/  FFMA.FTZ R143, R144, R217, R143 ;  /* 0x000000d9908f7223 */ /* 0x000fe2000001008f */
[----:B------:R-:W-:Y:S01]  /*d920*/  FFMA.FTZ R161, R160, R216, R161 ;  /* 0x000000d8a0a17223 */ /* 0x000fe200000100a1 */
[C---:B------:R-:W-:Y:S01]  /*d930*/  FMUL.FTZ R4, R6.reuse, R4 ;  /* 0x0000000406047220 */ /* 0x040fe20000410000 */
[----:B------:R-:W-:Y:S01]  /*d940*/  FFMA.FTZ R6, -R6, R71, -RZ ;  /* 0x0000004706067223 */ /* 0x000fe200000109ff */
[----:B------:R-:W-:Y:S01]  /*d950*/  FADD.FTZ R71, R57, R57 ;  /* 0x0000003939477221 */ /* 0x000fe20000010000 */
[C---:B------:R-:W-:Y:S01]  /*d960*/  FMUL.FTZ R144, R165.reuse, R215 ;  /* 0x000000d7a5907220 */ /* 0x040fe20000410000 */
[----:B------:R-:W-:Y:S01]  /*d970*/  FMUL.FTZ R165, R165, R233 ;  /* 0x000000e9a5a57220 */ /* 0x000fe20000410000 */
[----:B------:R-:W-:Y:S01]  /*d980*/  FMUL.FTZ R149, R169, R212 ;  /* 0x000000d4a9957220 */ /* 0x000fe20000410000 */
[C---:B------:R-:W-:Y:S01]  /*d990*/  FFMA.FTZ R109, R71.reuse, R109, R70 ;  /* 0x0000006d476d7223 */ /* 0x040fe20000010046 */
[----:B------:R-:W-:Y:S01]  /*d9a0*/  FFMA.FTZ R143, -R71, R143, R148 ;  /* 0x0000008f478f7223 */ /* 0x000fe20000010194 */
[C---:B------:R-:W-:Y:S01]  /*d9b0*/  FFMA.FTZ R144, R164.reuse, R233, -R144 ;  /* 0x000000e9a4907223 */ /* 0x040fe20000010890 */
[----:B------:R-:W-:Y:S01]  /*d9c0*/  FFMA.FTZ R165, R164, R215, R165 ;  /* 0x000000d7a4a57223 */ /* 0x000fe200000100a5 */
[C---:B------:R-:W-:Y:S01]  /*d9d0*/  FFMA.FTZ R114, R7.reuse, R114, R109 ;  /* 0x0000007207727223 */ /* 0x040fe2000001006d */
[----:B------:R-:W-:Y:S01]  /*d9e0*/  FFMA.FTZ R143, -R7, R161, R143 ;  /* 0x000000a1078f7223 */ /* 0x000fe2000001018f */
[C---:B------:R-:W-:Y:S01]  /*d9f0*/  FMUL.FTZ R70, R217.reuse, UR42 ;  /* 0x0000002ad9467c20 */ /* 0x040fe20008410000 */
[----:B------:R-:W-:Y:S01]  /*da00*/  FMUL.FTZ R148, R217, UR43 ;  /* 0x0000002bd9947c20 */ /* 0x000fe20008410000 */
[C---:B------:R-:W-:Y:S01]  /*da10*/  FFMA.FTZ R114, R8.reuse, R115, R114 ;  /* 0x0000007308727223 */ /* 0x040fe20000010072 */
[C---:B------:R-:W-:Y:S01]  /*da20*/  FMUL.FTZ R115, R111.reuse, -R110 ;  /* 0x8000006e6f737220 */ /* 0x040fe20000410000 */
[----:B------:R-:W-:Y:S01]  /*da30*/  FMUL.FTZ R111, R111, -R62 ;  /* 0x8000003e6f6f7220 */ /* 0x000fe20000410000 */
[----:B------:R-:W-:Y:S01]  /*da40*/  FFMA.FTZ R143, -R8, R163, R143 ;  /* 0x000000a3088f7223 */ /* 0x000fe2000001018f */
[C---:B------:R-:W-:Y:S01]  /*da50*/  FFMA.FTZ R114, R9.reuse, R144, R114 ;  /* 0x0000009009727223 */ /* 0x040fe20000010072 */
[C---:B------:R-:W-:Y:S01]  /*da60*/  FFMA.FTZ R115, R112.reuse, R62, -R115 ;  /* 0x0000003e70737223 */ /* 0x040fe20000010873 */
[----:B------:R-:W-:Y:S01]  /*da70*/  FFMA.FTZ R112, R112, R110, R111 ;  /* 0x0000006e70707223 */ /* 0x000fe2000001006f */
[----:B------:R-:W-:Y:S01]  /*da80*/  FFMA.FTZ R143, -R9, R165, R143 ;  /* 0x000000a5098f7223 */ /* 0x000fe2000001018f */
[----:B------:R-:W-:Y:S01]  /*da90*/  FFMA.FTZ R70, R230, UR43, -R70 ;  /* 0x0000002be6467c23 */ /* 0x000fe20008010846 */
[----:B------:R-:W-:Y:S01]  /*daa0*/  FADD.FTZ R202, R202, R115 ;  /* 0x00000073caca7221 */ /* 0x000fe20000010000 */
[----:B------:R-:W-:Y:S01]  /*dab0*/  FADD.FTZ R203, -R203, R112 ;  /* 0x00000070cbcb7221 */ /* 0x000fe20000010100 */
[----:B------:R-:W-:Y:S01]  /*dac0*/  FFMA.FTZ R148, R230, UR42, R148 ;  /* 0x0000002ae6947c23 */ /* 0x000fe20008010094 */
[----:B------:R-:W-:Y:S01]  /*dad0*/  FFMA.FTZ R149, R168, R211, -R149 ;  /* 0x000000d3a8957223 */ /* 0x000fe20000010895 */
[C---:B------:R-:W-:Y:S01]  /*dae0*/  FMUL.FTZ R115, R113.reuse, -R202 ;  /* 0x800000ca71737220 */ /* 0x040fe20000410000 */
[----:B------:R-:W-:Y:S01]  /*daf0*/  FMUL.FTZ R112, R113, -R203 ;  /* 0x800000cb71707220 */ /* 0x000fe20000410000 */
[C---:B------:R-:W-:Y:S01]  /*db00*/  FMUL.FTZ R70, R71.reuse, R70 ;  /* 0x0000004647467220 */ /* 0x040fe20000410000 */
[----:B------:R-:W-:Y:S01]  /*db10*/  FFMA.FTZ R114, R10, R147, R114 ;  /* 0x000000930a727223 */ /* 0x000fe20000010072 */
        /* <DEDUP_REMOVED lines=9> */
[----:B------:R-:W-:Y:S01]  /*dbb0*/  FMUL.FTZ R116, R117, -R200 ;  /* 0x800000c875747220 */ /* 0x000fe20000410000 */
[----:B------:R-:W-:Y:S01]  /*dbc0*/  FMUL.FTZ R113, R213, UR42 ;  /* 0x0000002ad5717c20 */ /* 0x000fe20008410000 */
[C---:B------:R-:W-:Y:S01]  /*dbd0*/  FMUL.FTZ R112, R9.reuse, R112 ;  /* 0x0000007009707220 */ /* 0x040fe20000410000 */
[----:B------:R-:W-:Y:S01]  /*dbe0*/  FFMA.FTZ R9, -R9, R115, -RZ ;  /* 0x0000007309097223 */ /* 0x000fe200000109ff */
[-C--:B------:R-:W-:Y:S01]  /*dbf0*/  FMUL.FTZ R115, R117, -R201.reuse ;  /* 0x800000c975737220 */ /* 0x080fe20000410000 */
[----:B------:R-:W-:Y:S01]  /*dc00*/  FMUL.FTZ R117, R213, UR43 ;  /* 0x0000002bd5757c20 */ /* 0x000fe20008410000 */
[----:B------:R-:W-:Y:S01]  /*dc10*/  FFMA.FTZ R113, R234, UR43, -R113 ;  /* 0x0000002bea717c23 */ /* 0x000fe20008010871 */
[----:B------:R-:W-:Y:S01]  /*dc20*/  FMUL.FTZ R109, R216, UR42 ;  /* 0x0000002ad86d7c20 */ /* 0x000fe20008410000 */
[C---:B------:R-:W-:Y:S01]  /*dc30*/  FFMA.FTZ R115, R118.reuse, R200, -R115 ;  /* 0x000000c876737223 */ /* 0x040fe20000010873 */
[----:B------:R-:W-:Y:S01]  /*dc40*/  FFMA.FTZ R118, R118, R201, R116 ;  /* 0x000000c976767223 */ /* 0x000fe20000010074 */
[----:B------:R-:W-:Y:S01]  /*dc50*/  FMUL.FTZ R116, R239, UR42 ;  /* 0x0000002aef747c20 */ /* 0x000fe20008410000 */
[----:B------:R-:W-:Y:S01]  /*dc60*/  FFMA.FTZ R117, R234, UR42, R117 ;  /* 0x0000002aea757c23 */ /* 0x000fe20008010075 */
[C---:B------:R-:W-:Y:S01]  /*dc70*/  FFMA.FTZ R143, -R10.reuse, R167, R143 ;  /* 0x000000a70a8f7223 */ /* 0x040fe2000001018f */
[----:B------:R-:W-:Y:S01]  /*dc80*/  FADD.FTZ R199, -R199, R118 ;  /* 0x00000076c7c77221 */ /* 0x000fe20000010100 */
[----:B------:R-:W-:Y:S01]  /*dc90*/  FMUL.FTZ R118, R239, UR43 ;  /* 0x0000002bef767c20 */ /* 0x000fe20008410000 */
[C---:B------:R-:W-:Y:S01]  /*dca0*/  FFMA.FTZ R116, R223.reuse, UR43, -R116 ;  /* 0x0000002bdf747c23 */ /* 0x040fe20008010874 */
[----:B------:R-:W-:Y:S01]  /*dcb0*/  FMUL.FTZ R113, R10, R113 ;  /* 0x000000710a717220 */ /* 0x000fe20000410000 */
[----:B------:R-:W-:Y:S01]  /*dcc0*/  FMUL.FTZ R148, R216, UR43 ;  /* 0x0000002bd8947c20 */ /* 0x000fe20008410000 */
[----:B------:R-:W-:Y:S01]  /*dcd0*/  FFMA.FTZ R118, R223, UR42, R118 ;  /* 0x0000002adf767c23 */ /* 0x000fe20008010076 */
[----:B------:R-:W-:Y:S01]  /*dce0*/  FFMA.FTZ R10, -R10, R117, -RZ ;  /* 0x000000750a0a7223 */ /* 0x000fe200000109ff */
[----:B------:R-:W-:Y:S01]  /*dcf0*/  FADD.FTZ R198, R198, R115 ;  /* 0x00000073c6c67221 */ /* 0x000fe20000010000 */
[----:B------:R-:W-:Y:S01]  /*dd00*/  FMUL.FTZ R117, R119, -R199 ;  /* 0x800000c777757220 */ /* 0x000fe20000410000 */
[----:B------:R-:W-:Y:S01]  /*dd10*/  FMUL.FTZ R115, R15, R116 ;  /* 0x000000740f737220 */ /* 0x000fe20000410000 */
[----:B------:R-:W-:Y:S01]  /*dd20*/  FFMA.FTZ R149, R11, R149, R114 ;  /* 0x000000950b957223 */ /* 0x000fe20000010072 */
[----:B------:R-:W-:Y:S01]  /*dd30*/  FFMA.FTZ R109, R231, UR43, -R109 ;  /* 0x0000002be76d7c23 */ /* 0x000fe2000801086d */
[----:B------:R-:W-:Y:S01]  /*dd40*/  FFMA.FTZ R15, -R15, R118, -RZ ;  /* 0x000000760f0f7223 */ /* 0x000fe200000109ff */
[C---:B------:R-:W-:Y:S01]  /*dd50*/  FMUL.FTZ R114, R212.reuse, UR42 ;  /* 0x0000002ad4727c20 */ /* 0x040fe20008410000 */
[----:B------:R-:W-:Y:S01]  /*dd60*/  FMUL.FTZ R169, R169, R211 ;  /* 0x000000d3a9a97220 */ /* 0x000fe20000410000 */
[----:B------:R-:W-:Y:S01]  /*dd70*/  FFMA.FTZ R148, R231, UR42, R148 ;  /* 0x0000002ae7947c23 */ /* 0x000fe20008010094 */
[-C--:B------:R-:W-:Y:S01]  /*dd80*/  FMUL.FTZ R116, R119, -R198.reuse ;  /* 0x800000c677747220 */ /* 0x080fe20000410000 */
[----:B------:R-:W-:Y:S01]  /*dd90*/  FMUL.FTZ R118, R212, UR43 ;  /* 0x0000002bd4767c20 */ /* 0x000fe20008410000 */
[----:B------:R-:W-:Y:S01]  /*dda0*/  FFMA.FTZ R117, R120, R198, -R117 ;  /* 0x000000c678757223 */ /* 0x000fe20000010875 */
[----:B------:R-:W-:Y:S01]  /*ddb0*/  FMUL.FTZ R109, R7, R109 ;  /* 0x0000006d076d7220 */ /* 0x000fe20000410000 */
[----:B------:R-:W-:Y:S01]  /*ddc0*/  FFMA.FTZ R114, R211, UR43, -R114 ;  /* 0x0000002bd3727c23 */ /* 0x000fe20008010872 */
[----:B------:R-:W-:Y:S01]  /*ddd0*/  FFMA.FTZ R169, R168, R212, R169 ;  /* 0x000000d4a8a97223 */ /* 0x000fe200000100a9 */
[----:B------:R-:W-:Y:S01]  /*dde0*/  FFMA.FTZ R7, -R7, R148, -RZ ;  /* 0x0000009407077223 */ /* 0x000fe200000109ff */
[----:B------:R-:W-:Y:S01]  /*ddf0*/  FMUL.FTZ R111, R214, UR42 ;  /* 0x0000002ad66f7c20 */ /* 0x000fe20008410000 */
[----:B------:R-:W-:Y:S01]  /*de00*/  FFMA.FTZ R116, R120, R199, R116 ;  /* 0x000000c778747223 */ /* 0x000fe20000010074 */
[----:B------:R-:W-:Y:S01]  /*de10*/  FFMA.FTZ R118, R211, UR42, R118 ;  /* 0x0000002ad3767c23 */ /* 0x000fe20008010076 */
[----:B------:R-:W-:Y:S01]  /*de20*/  FMUL.FTZ R148, R214, UR43 ;  /* 0x0000002bd6947c20 */ /* 0x000fe20008410000 */
[----:B------:R-:W-:Y:S01]  /*de30*/  FADD.FTZ R196, R196, R117 ;  /* 0x00000075c4c47221 */ /* 0x000fe20000010000 */
[----:B------:R-:W-:Y:S01]  /*de40*/  FMUL.FTZ R117, R11, R114 ;  /* 0x000000720b757220 */ /* 0x000fe20000410000 */
[C---:B------:R-:W-:Y:S01]  /*de50*/  FFMA.FTZ R111, R232.reuse, UR43, -R111 ;  /* 0x0000002be86f7c23 */ /* 0x040fe2000801086f */
[----:B------:R-:W-:Y:S01]  /*de60*/  FADD.FTZ R116, -R197, R116 ;  /* 0x00000074c5747221 */ /* 0x000fe20000010100 */
[C---:B------:R-:W-:Y:S01]  /*de70*/  FFMA.FTZ R114, -R11.reuse, R118, -RZ ;  /* 0x000000760b727223 */ /* 0x040fe200000109ff */
[----:B------:R-:W-:Y:S01]  /*de80*/  FFMA.FTZ R120, -R11, R169, R143 ;  /* 0x000000a90b787223 */ /* 0x000fe2000001018f */
[----:B------:R-:W-:Y:S01]  /*de90*/  FFMA.FTZ R148, R232, UR42, R148 ;  /* 0x0000002ae8947c23 */ /* 0x000fe20008010094 */
[C---:B------:R-:W-:Y:S01]  /*dea0*/  FMUL.FTZ R11, R121.reuse, -R196 ;  /* 0x800000c4790b7220 */ /* 0x040fe20000410000 */
[C---:B------:R-:W-:Y:S01]  /*deb0*/  FMUL.FTZ R111, R8.reuse, R111 ;  /* 0x0000006f086f7220 */ /* 0x040fe20000410000 */
[----:B------:R-:W-:Y:S01]  /*dec0*/  FMUL.FTZ R121, R121, -R116 ;  /* 0x8000007479797220 */ /* 0x000fe20000410000 */
[----:B------:R-:W-:Y:S01]  /*ded0*/  FFMA.FTZ R8, -R8, R148, -RZ ;  /* 0x0000009408087223 */ /* 0x000fe200000109ff */
[----:B------:R-:W-:Y:S01]  /*dee0*/  FFMA.FTZ R118, R124, R116, R11 ;  /* 0x000000747c767223 */ /* 0x000fe2000001000b */
[C---:B------:R-:W-:Y:S01]  /*def0*/  FMUL.FTZ R150, R171.reuse, R210 ;  /* 0x000000d2ab967220 */ /* 0x040fe20000410000 */
[C---:B------:R-:W-:Y:S01]  /*df00*/  FMUL.FTZ R144, R210.reuse, UR42 ;  /* 0x0000002ad2907c20 */ /* 0x040fe20008410000 */
[----:B------:R-:W-:Y:S01]  /*df10*/  FMUL.FTZ R148, R210, UR43 ;  /* 0x0000002bd2947c20 */ /* 0x000fe20008410000 */
[-C--:B------:R-:W-:Y:S01]  /*df20*/  FMUL.FTZ R171, R171, R235.reuse ;  /* 0x000000ebabab7220 */ /* 0x080fe20000410000 */
[----:B------:R-:W-:Y:S01]  /*df30*/  FFMA.FTZ R121, R124, R196, -R121 ;  /* 0x000000c47c797223 */ /* 0x000fe20000010879 */
[----:B------:R-:W-:Y:S01]  /*df40*/  FADD.FTZ R195, -R195, R118 ;  /* 0x00000076c3c37221 */ /* 0x000fe20000010100 */
[C---:B------:R-:W-:Y:S01]  /*df50*/  FFMA.FTZ R150, R170.reuse, R235, -R150 ;  /* 0x000000ebaa967223 */ /* 0x040fe20000010896 */
[C---:B------:R-:W-:Y:S01]  /*df60*/  FFMA.FTZ R119, R235.reuse, UR43, -R144 ;  /* 0x0000002beb777c23 */ /* 0x040fe20008010890 */
[----:B------:R-:W-:Y:S01]  /*df70*/  FFMA.FTZ R143, R235, UR42, R148 ;  /* 0x0000002aeb8f7c23 */ /* 0x000fe20008010094 */
[----:B------:R-:W-:Y:S01]  /*df80*/  FFMA.FTZ R171, R170, R210, R171 ;  /* 0x000000d2aaab7223 */ /* 0x000fe200000100ab */
[----:B------:R-:W-:Y:S01]  /*df90*/  FADD.FTZ R194, R194, R121 ;  /* 0x00000079c2c27221 */ /* 0x000fe20000010000 */
[C---:B------:R-:W-:Y:S01]  /*dfa0*/  FMUL.FTZ R11, R125.reuse, -R195 ;  /* 0x800000c37d0b7220 */ /* 0x040fe20000410000 */
[C---:B------:R-:W-:Y:S01]  /*dfb0*/  FFMA.FTZ R150, R12.reuse, R150, R149 ;  /* 0x000000960c967223 */ /* 0x040fe20000010095 */
[C---:B------:R-:W-:Y:S01]  /*dfc0*/  FMUL.FTZ R119, R12.reuse, R119 ;  /* 0x000000770c777220 */ /* 0x040fe20000410000 */
[C---:B------:R-:W-:Y:S01]  /*dfd0*/  FFMA.FTZ R118, -R12.reuse, R143, -RZ ;  /* 0x0000008f0c767223 */ /* 0x040fe200000109ff */
[----:B------:R-:W-:Y:S01]  /*dfe0*/  FFMA.FTZ R12, -R12, R171, R120 ;  /* 0x000000ab0c0c7223 */ /* 0x000fe20000010178 */
[-C--:B------:R-:W-:Y:S01]  /*dff0*/  FMUL.FTZ R120, R125, -R194.reuse ;  /* 0x800000c27d787220 */ /* 0x080fe20000410000 */
[C---:B------:R-:W-:Y:S01]  /*e000*/  FFMA.FTZ R11, R126.reuse, R194, -R11 ;  /* 0x000000c27e0b7223 */ /* 0x040fe2000001080b */
[C---:B------:R-:W-:Y:S01]  /*e010*/  FMUL.FTZ R121, R209.reuse, UR42 ;  /* 0x0000002ad1797c20 */ /* 0x040fe20008410000 */
[----:B------:R-:W-:Y:S01]  /*e020*/  FMUL.FTZ R143, R209, UR43 ;  /* 0x0000002bd18f7c20 */ /* 0x000fe20008410000 */
[----:B------:R-:W-:Y:S01]  /*e030*/  FFMA.FTZ R120, R126, R195, R120 ;  /* 0x000000c37e787223 */ /* 0x000fe20000010078 */
[----:B------:R-:W-:Y:S01]  /*e040*/  FADD.FTZ R192, R192, R11 ;  /* 0x0000000bc0c07221 */ /* 0x000fe20000010000 */
[C---:B------:R-:W-:Y:S01]  /*e050*/  FFMA.FTZ R124, R236.reuse, UR43, -R121 ;  /* 0x0000002bec7c7c23 */ /* 0x040fe20008010879 */
[----:B------:R-:W-:Y:S01]  /*e060*/  FFMA.FTZ R144, R236, UR42, R143 ;  /* 0x0000002aec907c23 */ /* 0x000fe2000801008f */
[----:B------:R-:W-:Y:S01]  /*e070*/  FADD.FTZ R120, -R193, R120 ;  /* 0x00000078c1787221 */ /* 0x000fe20000010100 */
[----:B------:R-:W-:Y:S01]  /*e080*/  FMUL.FTZ R11, R127, -R192 ;  /* 0x800000c07f0b7220 */ /* 0x000fe20000410000 */
[C---:B------:R-:W-:Y:S01]  /*e090*/  FMUL.FTZ R121, R13.reuse, R124 ;  /* 0x0000007c0d797220 */ /* 0x040fe20000410000 */
[----:B------:R-:W-:Y:S01]  /*e0a0*/  FFMA.FTZ R173, -R13, R173, R12 ;  /* 0x000000ad0dad7223 */ /* 0x000fe2000001010c */
[-C--:B------:R-:W-:Y:S01]  /*e0b0*/  FMUL.FTZ R127, R127, -R120.reuse ;  /* 0x800000787f7f7220 */ /* 0x080fe20000410000 */
[C---:B------:R-:W-:Y:S01]  /*e0c0*/  FFMA.FTZ R126, R128.reuse, R120, R11 ;  /* 0x00000078807e7223 */ /* 0x040fe2000001000b */
[C---:B------:R-:W-:Y:S01]  /*e0d0*/  FFMA.FTZ R125, R13.reuse, R152, R150 ;  /* 0x000000980d7d7223 */ /* 0x040fe20000010096 */
[----:B------:R-:W-:Y:S01]  /*e0e0*/  FFMA.FTZ R124, -R13, R144, -RZ ;  /* 0x000000900d7c7223 */ /* 0x000fe200000109ff */
[----:B------:R-:W-:Y:S01]  /*e0f0*/  FFMA.FTZ R11, R128, R192, -R127 ;  /* 0x000000c0800b7223 */ /* 0x000fe2000001087f */
[----:B------:R-:W-:Y:S01]  /*e100*/  FADD.FTZ R191, -R191, R126 ;  /* 0x0000007ebfbf7221 */ /* 0x000fe20000010100 */
[----:B------:R-:W-:Y:S01]  /*e110*/  MOV R12, UR7 ;  /* 0x00000007000c7c02 */ /* 0x000fe20008000f00 */
[----:B------:R-:W-:Y:S01]  /*e120*/  FFMA.FTZ R224, R105, -R88, R224 ;  /* 0x8000005869e07223 */ /* 0x000fe200000100e0 */
[----:B------:R-:W-:Y:S01]  /*e130*/  FADD.FTZ R11, R190, R11 ;  /* 0x0000000bbe0b7221 */ /* 0x000fe20000010000 */
[C---:B------:R-:W-:Y:S01]  /*e140*/  FMUL.FTZ R13, R129.reuse, -R191 ;  /* 0x800000bf810d7220 */ /* 0x040fe20000410000 */
[----:B------:R-:W-:Y:S01]  /*e150*/  @!P1 LEA R127, R12, R73, 0x4 ;  /* 0x000000490c7f9211 */ /* 0x000fe200078e20ff */
[----:B------:R-:W-:Y:S01]  /*e160*/  FFMA.FTZ R225, R104, -R87, R225 ;  /* 0x8000005768e17223 */ /* 0x000fe200000100e1 */
[-C--:B------:R-:W-:Y:S01]  /*e170*/  FMUL.FTZ R128, R129, -R11.reuse ;  /* 0x8000000b81807220 */ /* 0x080fe20000410000 */
[----:B------:R-:W-:Y:S01]  /*e180*/  FFMA.FTZ R12, R130, R11, -R13 ;  /* 0x0000000b820c7223 */ /* 0x000fe2000001080d */
[----:B------:R-:W-:Y:S01]  /*e190*/  FFMA.FTZ R13, R14, R154, R125 ;  /* 0x0000009a0e0d7223 */ /* 0x000fe2000001007d */
[----:B------:R-:W-:Y:S01]  /*e1a0*/  SHF.L.U32 R126, R94, 0x5, RZ ;  /* 0x000000055e7e7819 */ /* 0x000fe200000006ff */
[----:B------:R-:W-:Y:S01]  /*e1b0*/  FFMA.FTZ R125, R130, R191, R128 ;  /* 0x000000bf827d7223 */ /* 0x000fe20000010080 */
[----:B------:R-:W-:Y:S01]  /*e1c0*/  FADD.FTZ R12, R145, R12 ;  /* 0x0000000c910c7221 */ /* 0x000fe20000010000 */
[----:B------:R0:W-:Y:S01]  /*e1d0*/  @!P1 STS.128 [R127+0x4be0], R64 ;  /* 0x004be0407f009388 */ /* 0x0001e20000000c00 */
[----:B------:R-:W-:Y:S01]  /*e1e0*/  LEA.HI.SX32 R126, R126, R126, 0x1b ;  /* 0x0000007e7e7e7211 */ /* 0x000fe200078fdaff */
[----:B------:R-:W-:Y:S01]  /*e1f0*/  FADD.FTZ R146, -R146, R125 ;  /* 0x0000007d92927221 */ /* 0x000fe20000010100 */
[----:B------:R-:W-:Y:S01]  /*e200*/  FMUL.FTZ R125, R131, -R12 ;  /* 0x8000000c837d7220 */ /* 0x000fe20000410000 */
[----:B------:R-:W-:Y:S01]  /*e210*/  FFMA.FTZ R226, R103, -R86, R226 ;  /* 0x8000005667e27223 */ /* 0x000fe200000100e2 */
[----:B------:R-:W-:Y:S01]  /*e220*/  LEA R126, R126, R73, 0x2 ;  /* 0x000000497e7e7211 */ /* 0x000fe200078e10ff */
[-C--:B------:R-:W-:Y:S01]  /*e230*/  FMUL.FTZ R131, R131, -R146.reuse ;  /* 0x8000009283837220 */ /* 0x080fe20000410000 */
[----:B------:R-:W-:Y:S01]  /*e240*/  FFMA.FTZ R128, R132, R146, R125 ;  /* 0x0000009284807223 */ /* 0x000fe2000001007d */
[----:B------:R-:W-:Y:S01]  /*e250*/  FFMA.FTZ R227, R102, -R85, R227 ;  /* 0x8000005566e37223 */ /* 0x000fe200000100e3 */
[-C--:B------:R-:W-:Y:S01]  /*e260*/  FFMA.FTZ R125, R98, -R79.reuse, R234 ;  /* 0x8000004f627d7223 */ /* 0x080fe200000100ea */
[----:B------:R-:W-:Y:S01]  /*e270*/  FFMA.FTZ R131, R132, R12, -R131 ;  /* 0x0000000c84837223 */ /* 0x000fe20000010883 */
[----:B------:R-:W-:Y:S01]  /*e280*/  FADD.FTZ R189, -R189, R128 ;  /* 0x00000080bdbd7221 */ /* 0x000fe20000010100 */
[----:B------:R1:W-:Y:S01]  /*e290*/  STS [R126+0x1080], R63 ;  /* 0x0010803f7e007388 */ /* 0x0003e20000000800 */
[----:B------:R-:W-:Y:S01]  /*e2a0*/  FMUL.FTZ R150, R116, R79 ;  /* 0x0000004f74967220 */ /* 0x000fe20000410000 */
[----:B------:R-:W-:Y:S01]  /*e2b0*/  FADD.FTZ R188, R188, R131 ;  /* 0x00000083bcbc7221 */ /* 0x000fe20000010000 */
[-C--:B------:R-:W-:Y:S01]  /*e2c0*/  FMUL.FTZ R128, R194, R80.reuse ;  /* 0x00000050c2807220 */ /* 0x080fe20000410000 */
[----:B------:R2:W-:Y:S01]  /*e2d0*/  STS [R126+0x1084], R60 ;  /* 0x0010843c7e007388 */ /* 0x0005e20000000800 */
[----:B------:R-:W-:Y:S01]  /*e2e0*/  FFMA.FTZ R233, R99, -R80, R233 ;  /* 0x8000005063e97223 */ /* 0x000fe200000100e9 */
[----:B0-----:R-:W-:Y:S01]  /*e2f0*/  FMUL.FTZ R67, R188, R84 ;  /* 0x00000054bc437220 */ /* 0x001fe20000410000 */
[----:B------:R-:W-:Y:S01]  /*e300*/  FMUL.FTZ R152, R215, R128 ;  /* 0x00000080d7987220 */ /* 0x000fe20000410000 */
[----:B------:R0:W-:Y:S01]  /*e310*/  STS [R126+0x1090], R2 ;  /* 0x001090027e007388 */ /* 0x0001e20000000800 */
[----:B------:R-:W-:Y:S01]  /*e320*/  FMUL.FTZ R127, R192, UR55 ;  /* 0x00000037c07f7c20 */ /* 0x000fe20008410000 */
[----:B-1----:R-:W-:-:S02]  /*e330*/  FMUL.FTZ R63, R133, -R189 ;  /* 0x800000bd853f7220 */ /* 0x002fc40000410000 */
[----:B------:R1:W-:Y:S01]  /*e340*/  STS [R126+0x1098], R3 ;  /* 0x001098037e007388 */ /* 0x0003e20000000800 */
[----:B------:R-:W-:Y:S01]  /*e350*/  FFMA.FTZ R127, R120, UR56, -R127 ;  /* 0x00000038787f7c23 */ /* 0x000fe2000801087f */
[-C--:B--2---:R-:W-:Y:S01]  /*e360*/  FMUL.FTZ R60, R133, -R188.reuse ;  /* 0x800000bc853c7220 */ /* 0x084fe20000410000 */
[C---:B------:R-:W-:Y:S01]  /*e370*/  FFMA.FTZ R63, R134.reuse, R188, -R63 ;  /* 0x000000bc863f7223 */ /* 0x040fe2000001083f */
[----:B------:R2:W-:Y:S02]  /*e380*/  STS [R126+0x10a0], R0 ;  /* 0x0010a0007e007388 */ /* 0x0005e40000000800 */
[----:B0-----:R-:W-:Y:S01]  /*e390*/  FFMA.FTZ R2, R134, R189, R60 ;  /* 0x000000bd86027223 */ /* 0x001fe2000001003c */
[----:B------:R-:W-:Y:S01]  /*e3a0*/  FADD.FTZ R186, R186, R63 ;  /* 0x0000003fbaba7221 */ /* 0x000fe20000010000 */
[----:B------:R-:W-:Y:S01]  /*e3b0*/  STS [R126+0x10a8], R4 ;  /* 0x0010a8047e007388 */ /* 0x000fe20000000800 */
[----:B------:R-:W-:Y:S01]  /*e3c0*/  FMUL.FTZ R134, R11, UR55 ;  /* 0x000000370b867c20 */ /* 0x000fe20008410000 */
[----:B------:R-:W-:Y:S01]  /*e3d0*/  FADD.FTZ R2, -R187, R2 ;  /* 0x00000002bb027221 */ /* 0x000fe20000010100 */
[----:B-1----:R-:W-:Y:S01]  /*e3e0*/  FMUL.FTZ R3, R135, -R186 ;  /* 0x800000ba87037220 */ /* 0x002fe20000410000 */
[----:B------:R0:W-:Y:S01]  /*e3f0*/  STS [R126+0x10ac], R6 ;  /* 0x0010ac067e007388 */ /* 0x0001e20000000800 */
[----:B------:R-:W-:Y:S01]  /*e400*/  FFMA.FTZ R129, R191, UR56, -R134 ;  /* 0x00000038bf817c23 */ /* 0x000fe20008010886 */
[-C--:B------:R-:W-:Y:S01]  /*e410*/  FMUL.FTZ R135, R135, -R2.reuse ;  /* 0x8000000287877220 */ /* 0x080fe20000410000 */
[----:B--2---:R-:W-:Y:S01]  /*e420*/  FFMA.FTZ R0, R136, R2, R3 ;  /* 0x0000000288007223 */ /* 0x004fe20000010003 */
[----:B------:R1:W-:Y:S01]  /*e430*/  STS [R126+0x10a4], R5 ;  /* 0x0010a4057e007388 */ /* 0x0003e20000000800 */
[----:B------:R-:W-:Y:S01]  /*e440*/  FMUL.FTZ R66, R2, R85 ;  /* 0x0000005502427220 */ /* 0x000fe20000410000 */
[----:B------:R-:W-:Y:S01]  /*e450*/  FFMA.FTZ R135, R136, R186, -R135 ;  /* 0x000000ba88877223 */ /* 0x000fe20000010887 */
[----:B------:R-:W-:Y:S01]  /*e460*/  FADD.FTZ R185, -R185, R0 ;  /* 0x00000000b9b97221 */ /* 0x000fe20000010100 */
[----:B------:R2:W-:Y:S01]  /*e470*/  STS [R126+0x10c4], R8 ;  /* 0x0010c4087e007388 */ /* 0x0005e20000000800 */
[----:B------:R-:W-:Y:S01]  /*e480*/  FMUL.FTZ R136, R195, R80 ;  /* 0x00000050c3887220 */ /* 0x000fe20000410000 */
[----:B------:R-:W-:Y:S01]  /*e490*/  FADD.FTZ R184, R184, R135 ;  /* 0x00000087b8b87221 */ /* 0x000fe20000010000 */
[CC--:B------:R-:W-:Y:S01]  /*e4a0*/  FMUL.FTZ R3, R137.reuse, -R185.reuse ;  /* 0x800000b989037220 */ /* 0x0c0fe20000410000 */
[----:B0-----:R-:W-:Y:S01]  /*e4b0*/  FMUL.FTZ R6, R208, UR42 ;  /* 0x0000002ad0067c20 */ /* 0x001fe20008410000 */
[----:B------:R0:W-:Y:S01]  /*e4c0*/  STS [R126+0x10bc], R7 ;  /* 0x0010bc077e007388 */ /* 0x0001e20000000800 */
[-C--:B------:R-:W-:Y:S01]  /*e4d0*/  FMUL.FTZ R0, R137, -R184.reuse ;  /* 0x800000b889007220 */ /* 0x080fe20000410000 */
[C---:B------:R-:W-:Y:S01]  /*e4e0*/  FFMA.FTZ R3, R138.reuse, R184, -R3 ;  /* 0x000000b88a037223 */ /* 0x040fe20000010803 */
[----:B-1----:R-:W-:Y:S01]  /*e4f0*/  FFMA.FTZ R5, R237, UR43, -R6 ;  /* 0x0000002bed057c23 */ /* 0x002fe20008010806 */
[----:B------:R1:W-:Y:S01]  /*e500*/  STS [R126+0x1088], R61 ;  /* 0x0010883d7e007388 */ /* 0x0003e20000000800 */
[----:B------:R-:W-:Y:S01]  /*e510*/  FFMA.FTZ R0, R138, R185, R0 ;  /* 0x000000b98a007223 */ /* 0x000fe20000010000 */
[----:B------:R-:W-:Y:S01]  /*e520*/  FADD.FTZ R182, R182, R3 ;  /* 0x00000003b6b67221 */ /* 0x000fe20000010000 */
[----:B--2---:R-:W-:Y:S01]  /*e530*/  FMUL.FTZ R8, R208, UR43 ;  /* 0x0000002bd0087c20 */ /* 0x004fe20008410000 */
[----:B------:R-:W-:Y:S01]  /*e540*/  FMUL.FTZ R5, R14, R5 ;  /* 0x000000050e057220 */ /* 0x000fe20000410000 */
[----:B------:R-:W-:Y:S01]  /*e550*/  FADD.FTZ R4, -R183, R0 ;  /* 0x00000000b7047221 */ /* 0x000fe20000010100 */
[----:B------:R-:W-:Y:S01]  /*e560*/  FMUL.FTZ R3, R139, -R182 ;  /* 0x800000b68b037220 */ /* 0x000fe20000410000 */
[----:B------:R2:W-:Y:S01]  /*e570*/  STS [R126+0x10cc], R9 ;  /* 0x0010cc097e007388 */ /* 0x0005e20000000800 */
[----:B0-----:R-:W-:Y:S01]  /*e580*/  FFMA.FTZ R7, R237, UR42, R8 ;  /* 0x0000002aed077c23 */ /* 0x001fe20008010008 */
[-C--:B------:R-:W-:Y:S01]  /*e590*/  FMUL.FTZ R139, R139, -R4.reuse ;  /* 0x800000048b8b7220 */ /* 0x080fe20000410000 */
[----:B------:R-:W-:Y:S01]  /*e5a0*/  FFMA.FTZ R0, R140, R4, R3 ;  /* 0x000000048c007223 */ /* 0x000fe20000010003 */
[----:B-1----:R-:W-:Y:S01]  /*e5b0*/  FFMA.FTZ R61, R106, -R89, R222 ;  /* 0x800000596a3d7223 */ /* 0x002fe200000100de */
[----:B------:R-:W-:Y:S01]  /*e5c0*/  FFMA.FTZ R63, -R14, R7, -RZ ;  /* 0x000000070e3f7223 */ /* 0x000fe200000109ff */
[----:B------:R-:W-:Y:S01]  /*e5d0*/  FFMA.FTZ R139, R140, R182, -R139 ;  /* 0x000000b68c8b7223 */ /* 0x000fe2000001088b */
[----:B------:R-:W-:Y:S01]  /*e5e0*/  FADD.FTZ R181, -R181, R0 ;  /* 0x00000000b5b57221 */ /* 0x000fe20000010100 */
[----:B------:R0:W-:Y:S01]  /*e5f0*/  STS [R126+0x10f0], R5 ;  /* 0x0010f0057e007388 */ /* 0x0001e20000000800 */
[----:B------:R-:W-:Y:S01]  /*e600*/  FMUL.FTZ R60, R4, R87 ;  /* 0x00000057043c7220 */ /* 0x000fe20000410000 */
[----:B------:R-:W-:Y:S01]  /*e610*/  FADD.FTZ R180, R180, R139 ;  /* 0x0000008bb4b47221 */ /* 0x000fe20000010000 */
[-C--:B------:R-:W-:Y:S01]  /*e620*/  FMUL.FTZ R3, R141, -R181.reuse ;  /* 0x800000b58d037220 */ /* 0x080fe20000410000 */
[----:B------:R1:W-:Y:S01]  /*e630*/  STS [R126+0x10d4], R10 ;  /* 0x0010d40a7e007388 */ /* 0x0003e20000000800 */
[----:B------:R-:W-:Y:S01]  /*e640*/  FMUL.FTZ R64, R221, R60 ;  /* 0x0000003cdd407220 */ /* 0x000fe20000410000 */
[-C--:B------:R-:W-:Y:S01]  /*e650*/  FMUL.FTZ R0, R141, -R180.reuse ;  /* 0x800000b48d007220 */ /* 0x080fe20000410000 */
[----:B------:R-:W-:Y:S01]  /*e660*/  FFMA.FTZ R3, R142, R180, -R3 ;  /* 0x000000b48e037223 */ /* 0x000fe20000010803 */
[-C--:B--2---:R-:W-:Y:S01]  /*e670*/  FMUL.FTZ R9, R180, R88.reuse ;  /* 0x00000058b4097220 */ /* 0x084fe20000410000 */
[----:B------:R2:W-:Y:S01]  /*e680*/  STS [R126+0x10f4], R63 ;  /* 0x0010f43f7e007388 */ /* 0x0005e20000000800 */
[----:B------:R-:W-:Y:S01]  /*e690*/  FFMA.FTZ R0, R142, R181, R0 ;  /* 0x000000b58e007223 */ /* 0x000fe20000010000 */
[----:B------:R-:W-:Y:S01]  /*e6a0*/  FADD.FTZ R178, R178, R3 ;  /* 0x00000003b2b27221 */ /* 0x000fe20000010000 */
[----:B0-----:R-:W-:Y:S01]  /*e6b0*/  FMUL.FTZ R5, R181, R88 ;  /* 0x00000058b5057220 */ /* 0x001fe20000410000 */
[----:B------:R-:W-:Y:S01]  /*e6c0*/  FMUL.FTZ R7, R122, R9 ;  /* 0x000000097a077220 */ /* 0x000fe20000410000 */
[----:B------:R-:W-:Y:S01]  /*e6d0*/  FADD.FTZ R148, -R179, R0 ;  /* 0x00000000b3947221 */ /* 0x000fe20000010100 */
[----:B------:R-:W-:Y:S01]  /*e6e0*/  FMUL.FTZ R0, R178, R89 ;  /* 0x00000059b2007220 */ /* 0x000fe20000410000 */
[----:B------:R0:W-:Y:S01]  /*e6f0*/  STS [R126+0x109c], R69 ;  /* 0x00109c457e007388 */ /* 0x0001e20000000800 */
[----:B-1----:R-:W-:Y:S01]  /*e700*/  FFMA.FTZ R10, R224, R5, -R7 ;  /* 0x00000005e00a7223 */ /* 0x002fe20000010807 */
[----:B------:R-:W-:Y:S01]  /*e710*/  FMUL.FTZ R6, R148, R89 ;  /* 0x0000005994067220 */ /* 0x000fe20000410000 */
[----:B------:R-:W-:Y:S01]  /*e720*/  FMUL.FTZ R8, R123, R0 ;  /* 0x000000007b087220 */ /* 0x000fe20000410000 */
[----:B------:R-:W-:Y:S01]  /*e730*/  FMUL.FTZ R5, R122, R5 ;  /* 0x000000057a057220 */ /* 0x000fe20000410000 */
[----:B--2---:R-:W-:Y:S01]  /*e740*/  FMUL.FTZ R63, R184, R86 ;  /* 0x00000056b83f7220 */ /* 0x004fe20000410000 */
[----:B------:R1:W-:Y:S01]  /*e750*/  STS [R126+0x1094], R68 ;  /* 0x001094447e007388 */ /* 0x0003e20000000800 */
[-C--:B------:R-:W-:Y:S01]  /*e760*/  FFMA.FTZ R3, R61, R6.reuse, -R8 ;  /* 0x000000063d037223 */ /* 0x080fe20000010808 */
[----:B------:R-:W-:Y:S01]  /*e770*/  FMUL.FTZ R6, R123, R6 ;  /* 0x000000067b067220 */ /* 0x000fe20000410000 */
[----:B------:R-:W-:Y:S01]  /*e780*/  FMUL.FTZ R8, R182, R87 ;  /* 0x00000057b6087220 */ /* 0x000fe20000410000 */
[----:B------:R-:W-:Y:S01]  /*e790*/  FFMA.FTZ R5, R224, R9, R5 ;  /* 0x00000009e0057223 */ /* 0x000fe20000010005 */
[----:B------:R-:W-:Y:S01]  /*e7a0*/  FADD.FTZ R3, RZ, R3 ;  /* 0x00000003ff037221 */ /* 0x000fe20000010000 */
[----:B------:R-:W-:Y:S01]  /*e7b0*/  FFMA.FTZ R6, R61, R0, R6 ;  /* 0x000000003d067223 */ /* 0x000fe20000010006 */
[-C--:B------:R-:W-:Y:S01]  /*e7c0*/  FMUL.FTZ R7, R221, R8.reuse ;  /* 0x00000008dd077220 */ /* 0x080fe20000410000 */
[----:B------:R-:W-:Y:S01]  /*e7d0*/  FMUL.FTZ R65, R220, R63 ;  /* 0x0000003fdc417220 */ /* 0x000fe20000410000 */
[C---:B------:R-:W-:Y:S01]  /*e7e0*/  FFMA.FTZ R64, R225.reuse, R8, R64 ;  /* 0x00000008e1407223 */ /* 0x040fe20000010040 */
[----:B------:R-:W-:Y:S01]  /*e7f0*/  FADD.FTZ R6, RZ, R6 ;  /* 0x00000006ff067221 */ /* 0x000fe20000010000 */
[----:B------:R-:W-:Y:S01]  /*e800*/  FFMA.FTZ R60, R225, R60, -R7 ;  /* 0x0000003ce13c7223 */ /* 0x000fe20000010807 */
[----:B------:R-:W-:Y:S01]  /*e810*/  FMUL.FTZ R7, R185, R86 ;  /* 0x00000056b9077220 */ /* 0x000fe20000410000 */
[----:B------:R-:W-:Y:S01]  /*e820*/  FADD.FTZ R3, R3, R10 ;  /* 0x0000000a03037221 */ /* 0x000fe20000010000 */
[----:B------:R-:W-:Y:S01]  /*e830*/  FADD.FTZ R5, R6, R5 ;  /* 0x0000000506057221 */ /* 0x000fe20000010000 */
[----:B0-----:R-:W-:Y:S01]  /*e840*/  FMUL.FTZ R69, R218, R67 ;  /* 0x00000043da457220 */ /* 0x001fe20000410000 */
[-C--:B------:R-:W-:Y:S01]  /*e850*/  FFMA.FTZ R10, R226, R7.reuse, -R65 ;  /* 0x00000007e20a7223 */ /* 0x080fe20000010841 */
[----:B------:R-:W-:Y:S01]  /*e860*/  FMUL.FTZ R7, R220, R7 ;  /* 0x00000007dc077220 */ /* 0x000fe20000410000 */
[----:B------:R-:W-:Y:S01]  /*e870*/  FADD.FTZ R5, R5, R64 ;  /* 0x0000004005057221 */ /* 0x000fe20000010000 */
[----:B------:R-:W-:Y:S01]  /*e880*/  FADD.FTZ R3, R3, R60 ;  /* 0x0000003c03037221 */ /* 0x000fe20000010000 */
[-C--:B------:R-:W-:Y:S01]  /*e890*/  FFMA.FTZ R64, R101, -R84.reuse, R229 ;  /* 0x8000005465407223 */ /* 0x080fe200000100e5 */
[----:B------:R-:W-:Y:S01]  /*e8a0*/  FMUL.FTZ R65, R189, R84 ;  /* 0x00000054bd417220 */ /* 0x000fe20000410000 */
[----:B------:R-:W-:Y:S01]  /*e8b0*/  FMUL.FTZ R60, R186, R85 ;  /* 0x00000055ba3c7220 */ /* 0x000fe20000410000 */
[----:B------:R-:W-:Y:S01]  /*e8c0*/  FFMA.FTZ R6, R226, R63, R7 ;  /* 0x0000003fe2067223 */ /* 0x000fe20000010007 */
[C---:B-1----:R-:W-:Y:S01]  /*e8d0*/  FMUL.FTZ R68, R219.reuse, R66 ;  /* 0x00000042db447220 */ /* 0x042fe20000410000 */
[----:B------:R0:W-:Y:S01]  /*e8e0*/  STS [R126+0x10c8], R112 ;  /* 0x0010c8707e007388 */ /* 0x0001e20000000800 */
[-C--:B------:R-:W-:Y:S01]  /*e8f0*/  FMUL.FTZ R7, R219, R60.reuse ;  /* 0x0000003cdb077220 */ /* 0x080fe20000410000 */
[----:B------:R-:W-:Y:S01]  /*e900*/  FADD.FTZ R5, R5, R6 ;  /* 0x0000000605057221 */ /* 0x000fe20000010000 */
[----:B------:R-:W-:Y:S01]  /*e910*/  FFMA.FTZ R68, R227, R60, R68 ;  /* 0x0000003ce3447223 */ /* 0x000fe20000010044 */
[----:B------:R-:W-:Y:S01]  /*e920*/  FADD.FTZ R3, R3, R10 ;  /* 0x0000000a03037221 */ /* 0x000fe20000010000 */
[----:B------:R-:W-:Y:S01]  /*e930*/  FFMA.FTZ R66, R227, R66, -R7 ;  /* 0x00000042e3427223 */ /* 0x000fe20000010807 */
[----:B------:R1:W-:Y:S01]  /*e940*/  STS [R126+0x10b4], R71 ;  /* 0x0010b4477e007388 */ /* 0x0003e20000000800 */
[----:B------:R-:W-:Y:S01]  /*e950*/  FADD.FTZ R5, R5, R68 ;  /* 0x0000004405057221 */ /* 0x000fe20000010000 */
[----:B------:R-:W-:-:S02]  /*e960*/  HADD2.F32 R10, -RZ, R90.H0_H0 ;  /* 0x2000005aff0a7230 */ /* 0x000fc40000004100 */
[----:B------:R-:W-:Y:S01]  /*e970*/  FADD.FTZ R3, R3, R66 ;  /* 0x0000004203037221 */ /* 0x000fe20000010000 */
[-C--:B0-----:R-:W-:Y:S01]  /*e980*/  FFMA.FTZ R112, R64, R65.reuse, -R69 ;  /* 0x0000004140707223 */ /* 0x081fe20000010845 */
[----:B------:R-:W-:Y:S01]  /*e990*/  FMUL.FTZ R65, R218, R65 ;  /* 0x00000041da417220 */ /* 0x000fe20000410000 */
[----:B------:R-:W-:Y:S01]  /*e9a0*/  FMUL.FTZ R66, R12, R83 ;  /* 0x000000530c427220 */ /* 0x000fe20000410000 */
[----:B------:R0:W-:Y:S01]  /*e9b0*/  STS [R126+0x10b0], R70 ;  /* 0x0010b0467e007388 */ /* 0x0001e20000000800 */
[----:B------:R-:W-:Y:S01]  /*e9c0*/  FADD.FTZ R3, R3, R112 ;  /* 0x0000007003037221 */ /* 0x000fe20000010000 */
[----:B------:R-:W-:Y:S01]  /*e9d0*/  FFMA.FTZ R6, R64, R67, R65 ;  /* 0x0000004340067223 */ /* 0x000fe20000010041 */
[----:B------:R-:W-:Y:S02]  /*e9e0*/  HADD2.F32 R65, -RZ, R91.H0_H0 ;  /* 0x2000005bff417230 */ /* 0x000fe40000004100 */
[-C--:B-1----:R-:W-:Y:S01]  /*e9f0*/  FMUL.FTZ R71, R11, R82.reuse ;  /* 0x000000520b477220 */ /* 0x082fe20000410000 */
[----:B------:R1:W-:Y:S01]  /*ea00*/  STS [R126+0x10b8], R109 ;  /* 0x0010b86d7e007388 */ /* 0x0003e20000000800 */
[----:B------:R-:W-:Y:S01]  /*ea10*/  FADD.FTZ R5, R5, R6 ;  /* 0x0000000605057221 */ /* 0x000fe20000010000 */
[-C--:B------:R-:W-:Y:S01]  /*ea20*/  FMUL.FTZ R6, R146, R83.reuse ;  /* 0x0000005392067220 */ /* 0x080fe20000410000 */
[----:B------:R-:W-:Y:S01]  /*ea30*/  FFMA.FTZ R69, R65, -R83, R230 ;  /* 0x8000005341457223 */ /* 0x000fe200000100e6 */
[----:B------:R2:W-:Y:S01]  /*ea40*/  STS [R126+0x10c0], R111 ;  /* 0x0010c06f7e007388 */ /* 0x0005e20000000800 */
[----:B0-----:R-:W-:Y:S01]  /*ea50*/  FFMA.FTZ R70, R10, -R82, R231 ;  /* 0x800000520a467223 */ /* 0x001fe200000100e7 */
[C---:B------:R-:W-:Y:S01]  /*ea60*/  FMUL.FTZ R7, R217.reuse, R66 ;  /* 0x00000042d9077220 */ /* 0x040fe20000410000 */
[----:B------:R-:W-:Y:S01]  /*ea70*/  FMUL.FTZ R68, R217, R6 ;  /* 0x00000006d9447220 */ /* 0x000fe20000410000 */
[----:B------:R0:W-:Y:S01]  /*ea80*/  STS [R126+0x10dc], R114 ;  /* 0x0010dc727e007388 */ /* 0x0001e20000000800 */
[C---:B------:R-:W-:Y:S01]  /*ea90*/  FMUL.FTZ R134, R191.reuse, UR55 ;  /* 0x00000037bf867c20 */ /* 0x040fe20008410000 */
[----:B-1----:R-:W-:Y:S01]  /*eaa0*/  FMUL.FTZ R109, R191, R82 ;  /* 0x00000052bf6d7220 */ /* 0x002fe20000410000 */
[C---:B------:R-:W-:Y:S01]  /*eab0*/  FFMA.FTZ R6, R69.reuse, R6, -R7 ;  /* 0x0000000645067223 */ /* 0x040fe20000010807 */
[----:B------:R-:W-:Y:S01]  /*eac0*/  FFMA.FTZ R68, R69, R66, R68 ;  /* 0x0000004245447223 */ /* 0x000fe20000010044 */
[----:B------:R-:W-:Y:S01]  /*ead0*/  FMUL.FTZ R7, R120, R81 ;  /* 0x0000005178077220 */ /* 0x000fe20000410000 */
[----:B--2---:R-:W-:Y:S01]  /*eae0*/  FMUL.FTZ R111, R216, R71 ;  /* 0x00000047d86f7220 */ /* 0x004fe20000410000 */
[----:B------:R-:W-:Y:S01]  /*eaf0*/  FADD.FTZ R3, R3, R6 ;  /* 0x0000000603037221 */ /* 0x000fe20000010000 */
[----:B------:R-:W-:Y:S01]  /*eb00*/  FADD.FTZ R5, R5, R68 ;  /* 0x0000004405057221 */ /* 0x000fe20000010000 */
[----:B------:R-:W-:Y:S01]  /*eb10*/  FMUL.FTZ R68, R192, R81 ;  /* 0x00000051c0447220 */ /* 0x000fe20000410000 */
[-C--:B------:R-:W-:Y:S01]  /*eb20*/  FFMA.FTZ R112, R70, R109.reuse, -R111 ;  /* 0x0000006d46707223 */ /* 0x080fe2000001086f */
[----:B------:R-:W-:Y:S01]  /*eb30*/  FMUL.FTZ R109, R216, R109 ;  /* 0x0000006dd86d7220 */ /* 0x000fe20000410000 */
[----:B0-----:R-:W-:Y:S01]  /*eb40*/  FMUL.FTZ R114, R214, R7 ;  /* 0x00000007d6727220 */ /* 0x001fe20000410000 */
[----:B------:R-:W-:Y:S01]  /*eb50*/  STS [R126+0x10ec], R124 ;  /* 0x0010ec7c7e007388 */ /* 0x000fe20000000800 */
[----:B------:R-:W-:Y:S01]  /*eb60*/  FADD.FTZ R3, R3, R112 ;  /* 0x0000007003037221 */ /* 0x000fe20000010000 */
[----:B------:R-:W-:Y:S01]  /*eb70*/  FFMA.FTZ R6, R70, R71, R109 ;  /* 0x0000004746067223 */ /* 0x000fe2000001006d */
[----:B------:R-:W-:Y:S01]  /*eb80*/  FFMA.FTZ R109, R100, -R81, R232 ;  /* 0x80000051646d7223 */ /* 0x000fe200000100e8 */
[----:B------:R0:W-:Y:S01]  /*eb90*/  STS [R126+0x10f8], R115 ;  /* 0x0010f8737e007388 */ /* 0x0001e20000000800 */
[----:B------:R-:W-:Y:S01]  /*eba0*/  FFMA.FTZ R152, R233, R136, -R152 ;  /* 0x00000088e9987223 */ /* 0x000fe20000010898 */
[----:B------:R-:W-:Y:S01]  /*ebb0*/  FADD.FTZ R5, R5, R6 ;  /* 0x0000000605057221 */ /* 0x000fe20000010000 */
[-C--:B------:R-:W-:Y:S01]  /*ebc0*/  FMUL.FTZ R6, R214, R68.reuse ;  /* 0x00000044d6067220 */ /* 0x080fe20000410000 */
[----:B------:R-:W-:Y:S01]  /*ebd0*/  FFMA.FTZ R114, R109, R68, R114 ;  /* 0x000000446d727223 */ /* 0x000fe20000010072 */
[----:B------:R-:W-:Y:S01]  /*ebe0*/  FMUL.FTZ R154, R215, R136 ;  /* 0x00000088d79a7220 */ /* 0x000fe20000410000 */
[----:B------:R-:W-:Y:S01]  /*ebf0*/  FFMA.FTZ R131, R11, UR56, R134 ;  /* 0x000000380b837c23 */ /* 0x000fe20008010086 */
[----:B------:R-:W-:Y:S01]  /*ec00*/  FFMA.FTZ R6, R109, R7, -R6 ;  /* 0x000000076d067223 */ /* 0x000fe20000010806 */
[----:B------:R-:W-:Y:S01]  /*ec10*/  FADD.FTZ R7, R5, R114 ;  /* 0x0000007205077221 */ /* 0x000fe20000010000 */
[----:B------:R-:W-:Y:S01]  /*ec20*/  FMUL.FTZ R114, R200, UR55 ;  /* 0x00000037c8727c20 */ /* 0x000fe20008410000 */
[----:B------:R-:W-:Y:S01]  /*ec30*/  FMUL.FTZ R136, R188, UR55 ;  /* 0x00000037bc887c20 */ /* 0x000fe20008410000 */
[----:B------:R-:W-:Y:S01]  /*ec40*/  FADD.FTZ R145, R3, R6 ;  /* 0x0000000603917221 */ /* 0x000fe20000010000 */
[----:B------:R-:W-:Y:S01]  /*ec50*/  FMUL.FTZ R3, R207, UR55 ;  /* 0x00000037cf037c20 */ /* 0x000fe20008410000 */
[----:B0-----:R-:W-:Y:S01]  /*ec60*/  FFMA.FTZ R115, R201, UR56, -R114 ;  /* 0x00000038c9737c23 */ /* 0x001fe20008010872 */
[----:B------:R-:W-:Y:S01]  /*ec70*/  FMUL.FTZ R114, R196, R79 ;  /* 0x0000004fc4727220 */ /* 0x000fe20000410000 */
[----:B------:R-:W-:Y:S01]  /*ec80*/  MOV R5, UR44 ;  /* 0x0000002c00057c02 */ /* 0x000fe20008000f00 */
[----:B------:R-:W-:Y:S01]  /*ec90*/  FFMA.FTZ R124, R206, UR56, R3 ;  /* 0x00000038ce7c7c23 */ /* 0x000fe20008010003 */
[----:B------:R-:W-:Y:S01]  /*eca0*/  FMUL.FTZ R3, R116, UR55 ;  /* 0x0000003774037c20 */ /* 0x000fe20008410000 */
[----:B------:R-:W-:Y:S01]  /*ecb0*/  FMUL.FTZ R132, R213, R114 ;  /* 0x00000072d5847220 */ /* 0x000fe20000410000 */
[----:B------:R-:W-:Y:S01]  /*ecc0*/  FFMA.FTZ R133, R189, UR56, -R136 ;  /* 0x00000038bd857c23 */ /* 0x000fe20008010888 */
[----:B------:R-:W-:Y:S01]  /*ecd0*/  LEA R6, R5, -R94, 0x1 ;  /* 0x8000005e05067211 */ /* 0x000fe200078e08ff */
[----:B------:R-:W-:Y:S01]  /*ece0*/  FFMA.FTZ R130, R196, UR56, R3 ;  /* 0x00000038c4827c23 */ /* 0x000fe20008010003 */
[----:B------:R-:W-:Y:S01]  /*ecf0*/  FMUL.FTZ R3, R195, UR55 ;  /* 0x00000037c3037c20 */ /* 0x000fe20008410000 */
[----:B------:R-:W-:Y:S01]  /*ed00*/  FFMA.FTZ R147, R125, R150, -R132 ;  /* 0x000000967d937223 */ /* 0x000fe20000010884 */
[----:B------:R-:W-:Y:S01]  /*ed10*/  FMUL.FTZ R112, R198, UR55 ;  /* 0x00000037c6707c20 */ /* 0x000fe20008410000 */
[----:B------:R-:W-:Y:S01]  /*ed20*/  FMUL.FTZ R5, R196, UR55 ;  /* 0x00000037c4057c20 */ /* 0x000fe20008410000 */
[----:B------:R-:W-:Y:S01]  /*ed30*/  FFMA.FTZ R132, R194, UR56, R3 ;  /* 0x00000038c2847c23 */ /* 0x000fe20008010003 */
[----:B------:R-:W-:Y:S01]  /*ed40*/  FMUL.FTZ R3, R12, UR55 ;  /* 0x000000370c037c20 */ /* 0x000fe20008410000 */
[----:B------:R-:W-:Y:S01]  /*ed50*/  FFMA.FTZ R111, R199, UR56, -R112 ;  /* 0x00000038c76f7c23 */ /* 0x000fe20008010870 */
[----:B------:R-:W-:Y:S01]  /*ed60*/  ISETP.GE.AND P1, PT, R6, 0x1, PT ;  /* 0x000000010600780c */ /* 0x000fe20003f26270 */
[----:B------:R-:W-:Y:S01]  /*ed70*/  FFMA.FTZ R112, R116, UR56, -R5 ;  /* 0x0000003874707c23 */ /* 0x000fe20008010805 */
[----:B------:R-:W-:Y:S01]  /*ed80*/  FFMA.FTZ R134, R146, UR56, -R3 ;  /* 0x0000003892867c23 */ /* 0x000fe20008010803 */
[----:B------:R-:W-:Y:S01]  /*ed90*/  FMUL.FTZ R3, R186, UR55 ;  /* 0x00000037ba037c20 */ /* 0x000fe20008410000 */
[----:B------:R-:W-:Y:S01]  /*eda0*/  FMUL.FTZ R5, R120, UR55 ;  /* 0x0000003778057c20 */ /* 0x000fe20008410000 */
[----:B------:R-:W-:Y:S01]  /*edb0*/  STS [R126+0x108c], R151 ;  /* 0x00108c977e007388 */ /* 0x000fe20000000800 */
[----:B------:R-:W-:Y:S01]  /*edc0*/  FMUL.FTZ R116, R194, UR55 ;  /* 0x00000037c2747c20 */ /* 0x000fe20008410000 */
[C---:B------:R-:W-:Y:S01]  /*edd0*/  FFMA.FTZ R136, R2.reuse, UR56, -R3 ;  /* 0x0000003802887c23 */ /* 0x040fe20008010803 */
[----:B------:R-:W-:Y:S01]  /*ede0*/  FMUL.FTZ R3, R2, UR55 ;  /* 0x0000003702037c20 */ /* 0x000fe20008410000 */
[----:B------:R-:W-:Y:S01]  /*edf0*/  FFMA.FTZ R120, R192, UR56, R5 ;  /* 0x00000038c0787c23 */ /* 0x000fe20008010005 */
[----:B------:R-:W-:Y:S01]  /*ee00*/  FMUL.FTZ R5, R146, UR55 ;  /* 0x0000003792057c20 */ /* 0x000fe20008410000 */
[----:B------:R-:W-:Y:S01]  /*ee10*/  FMUL.FTZ R2, R184, UR55 ;  /* 0x00000037b8027c20 */ /* 0x000fe20008410000 */
[----:B------:R-:W-:Y:S01]  /*ee20*/  FFMA.FTZ R140, R186, UR56, R3 ;  /* 0x00000038ba8c7c23 */ /* 0x000fe20008010003 */
[----:B------:R-:W-:Y:S01]  /*ee30*/  FMUL.FTZ R3, R182, UR55 ;  /* 0x00000037b6037c20 */ /* 0x000fe20008410000 */
[----:B------:R0:W-:Y:S01]  /*ee40*/  STS [R126+0x10d0], R113 ;  /* 0x0010d0717e007388 */ /* 0x0001e20000000800 */
[----:B------:R-:W-:Y:S01]  /*ee50*/  FFMA.FTZ R138, R12, UR56, R5 ;  /* 0x000000380c8a7c23 */ /* 0x000fe20008010005 */
[----:B------:R-:W-:Y:S01]  /*ee60*/  FFMA.FTZ R137, R185, UR56, -R2 ;  /* 0x00000038b9897c23 */ /* 0x000fe20008010802 */
[----:B------:R-:W-:Y:S01]  /*ee70*/  FFMA.FTZ R142, R4, UR56, -R3 ;  /* 0x00000038048e7c23 */ /* 0x000fe20008010803 */
[----:B------:R-:W-:Y:S01]  /*ee80*/  FMUL.FTZ R3, R178, UR55 ;  /* 0x00000037b2037c20 */ /* 0x000fe20008410000 */
[----:B------:R1:W-:Y:S01]  /*ee90*/  STS [R126+0x10d8], R117 ;  /* 0x0010d8757e007388 */ /* 0x0003e20000000800 */
[----:B------:R-:W-:Y:S01]  /*eea0*/  FMUL.FTZ R135, R189, UR55 ;  /* 0x00000037bd877c20 */ /* 0x000fe20008410000 */
[----:B------:R-:W-:Y:S01]  /*eeb0*/  FMUL.FTZ R143, R185, UR55 ;  /* 0x00000037b98f7c20 */ /* 0x000fe20008410000 */
[----:B------:R-:W-:Y:S01]  /*eec0*/  FFMA.FTZ R144, R148, UR56, -R3 ;  /* 0x0000003894907c23 */ /* 0x000fe20008010803 */
[----:B------:R2:W-:Y:S01]  /*eed0*/  STS [R126+0x10e0], R119 ;  /* 0x0010e0777e007388 */ /* 0x0005e20000000800 */
[----:B0-----:R-:W-:Y:S01]  /*eee0*/  FMUL.FTZ R113, R201, UR55 ;  /* 0x00000037c9717c20 */ /* 0x001fe20008410000 */
[----:B------:R-:W-:Y:S01]  /*eef0*/  FMUL.FTZ R2, R180, UR55 ;  /* 0x00000037b4027c20 */ /* 0x000fe20008410000 */
[----:B------:R-:W-:Y:S01]  /*ef00*/  FMUL.FTZ R5, R4, UR55 ;  /* 0x0000003704057c20 */ /* 0x000fe20008410000 */
[----:B------:R0:W-:Y:S01]  /*ef10*/  STS [R126+0x10e4], R118 ;  /* 0x0010e4767e007388 */ /* 0x0001e20000000800 */
[----:B------:R-:W-:Y:S01]  /*ef20*/  FMUL.FTZ R141, R181, UR55 ;  /* 0x00000037b58d7c20 */ /* 0x000fe20008410000 */
[----:B-1----:R-:W-:Y:S01]  /*ef30*/  FMUL.FTZ R117, R203, UR55 ;  /* 0x00000037cb757c20 */ /* 0x002fe20008410000 */
[----:B------:R-:W-:Y:S01]  /*ef40*/  FMUL.FTZ R3, R148, UR55 ;  /* 0x0000003794037c20 */ /* 0x000fe20008410000 */
[----:B------:R1:W-:Y:S01]  /*ef50*/  STS [R126+0x10e8], R121 ;  /* 0x0010e8797e007388 */ /* 0x0003e20000000800 */
[----:B------:R-:W-:Y:S01]  /*ef60*/  FFMA.FTZ R113, R200, UR56, R113 ;  /* 0x00000038c8717c23 */ /* 0x000fe20008010071 */
[----:B--2---:R-:W-:Y:S01]  /*ef70*/  FMUL.FTZ R119, R110, UR55 ;  /* 0x000000376e777c20 */ /* 0x004fe20008410000 */
[C---:B------:R-:W-:Y:S01]  /*ef80*/  FFMA.FTZ R117, R202.reuse, UR56, R117 ;  /* 0x00000038ca757c23 */ /* 0x040fe20008010075 */
[----:B------:R2:W-:Y:S01]  /*ef90*/  STS [R126+0x10fc], R15 ;  /* 0x0010fc0f7e007388 */ /* 0x0005e20000000800 */
[----:B------:R-:W-:Y:S01]  /*efa0*/  FFMA.FTZ R116, R195, UR56, -R116 ;  /* 0x00000038c3747c23 */ /* 0x000fe20008010874 */
[----:B0-----:R-:W-:Y:S01]  /*efb0*/  FMUL.FTZ R118, R202, UR55 ;  /* 0x00000037ca767c20 */ /* 0x001fe20008410000 */
[----:B------:R-:W-:Y:S01]  /*efc0*/  FFMA.FTZ R119, R62, UR56, R119 ;  /* 0x000000383e777c23 */ /* 0x000fe20008010077 */
[----:B------:R-:W-:Y:S01]  /*efd0*/  FFMA.FTZ R154, R233, R128, R154 ;  /* 0x00000080e99a7223 */ /* 0x000fe2000001009a */
[----:B------:R-:W-:Y:S01]  /*efe0*/  FFMA.FTZ R135, R188, UR56, R135 ;  /* 0x00000038bc877c23 */ /* 0x000fe20008010087 */
[----:B-1----:R-:W-:Y:S01]  /*eff0*/  FMUL.FTZ R121, R62, UR55 ;  /* 0x000000373e797c20 */ /* 0x002fe20008410000 */
[----:B------:R-:W-:Y:S01]  /*f000*/  FFMA.FTZ R118, R203, UR56, -R118 ;  /* 0x00000038cb767c23 */ /* 0x000fe20008010876 */
[----:B------:R-:W-:Y:S01]  /*f010*/  FFMA.FTZ R139, R181, UR56, -R2 ;  /* 0x00000038b58b7c23 */ /* 0x000fe20008010802 */
[----:B------:R-:W-:Y:S01]  /*f020*/  FFMA.FTZ R143, R184, UR56, R143 ;  /* 0x00000038b88f7c23 */ /* 0x000fe2000801008f */
[----:B--2---:R-:W-:Y:S01]  /*f030*/  FMUL.FTZ R126, R206, UR55 ;  /* 0x00000037ce7e7c20 */ /* 0x004fe20008410000 */
[----:B------:R-:W-:Y:S01]  /*f040*/  FMUL.FTZ R15, R199, UR55 ;  /* 0x00000037c70f7c20 */ /* 0x000fe20008410000 */
[----:B------:R-:W-:Y:S01]  /*f050*/  FFMA.FTZ R121, R110, UR56, -R121 ;  /* 0x000000386e797c23 */ /* 0x000fe20008010879 */
[----:B------:R-:W-:Y:S01]  /*f060*/  FFMA.FTZ R148, R182, UR56, R5 ;  /* 0x00000038b6947c23 */ /* 0x000fe20008010005 */
[----:B------:R-:W-:Y:S01]  /*f070*/  FFMA.FTZ R126, R207, UR56, -R126 ;  /* 0x00000038cf7e7c23 */ /* 0x000fe2000801087e */
        /* <DEDUP_REMOVED lines=33> */
.L_x_7546:
[----:B------:R-:W-:Y:S05]  /*f290*/  BSYNC B0 ;  /* 0x0000000000007941 */ /* 0x000fea0003800000 */
.L_x_7545:
[----:B------:R-:W-:Y:S01]  /*f2a0*/  USHF.R.U32.HI UR42, URZ, 0x1, UR31 ;  /* 0x000000013f2a7899 */ /* 0x000fe2000801161f */
[----:B------:R-:W-:Y:S01]  /*f2b0*/  FADD.FTZ R152, R145, R152 ;  /* 0x0000009891987221 */ /* 0x000fe20000010000 */
[----:B------:R-:W-:Y:S01]  /*f2c0*/  USHF.R.U64 UR55, UR30, 0x1, UR31 ;  /* 0x000000011e377899 */ /* 0x000fe2000800121f */
[----:B------:R-:W-:Y:S01]  /*f2d0*/  FMUL.FTZ R150, R213, R150 ;  /* 0x00000096d5967220 */ /* 0x000fe20000410000 */
[----:B------:R-:W-:Y:S01]  /*f2e0*/  UIMAD UR56, UR42, UR11, URZ ;  /* 0x0000000b2a3872a4 */ /* 0x000fe2000f8e023f */
[----:B------:R-:W-:Y:S01]  /*f2f0*/  FMUL.FTZ R145, R198, R78 ;  /* 0x0000004ec6917220 */ /* 0x000fe20000410000 */
[----:B------:R-:W-:Y:S01]  /*f300*/  UIMAD.WIDE.U32 UR42, UR55, UR11, URZ ;  /* 0x0000000b372a72a5 */ /* 0x000fe2000f8e003f */
[----:B------:R-:W-:Y:S01]  /*f310*/  FFMA.FTZ R174, -R14, R174, R173 ;  /* 0x000000ae0eae7223 */ /* 0x000fe200000101ad */
[----:B------:R-:W-:Y:S01]  /*f320*/  UIMAD UR56, UR53, UR55, UR56 ;  /* 0x00000037353872a4 */ /* 0x000fe2000f8e0238 */
[----:B------:R-:W1:Y:S01]  /*f330*/  LDC.64 R2, c[0x0][0x380] ;  /* 0x0000e000ff027b82 */ /* 0x000e620000000a00 */
[----:B------:R-:W-:Y:S01]  /*f340*/  UIMAD UR45, UR45, UR32, URZ ;  /* 0x000000202d2d72a4 */ /* 0x000fe2000f8e023f */
[----:B------:R-:W-:Y:S01]  /*f350*/  FADD.FTZ R7, R7, R154 ;  /* 0x0000009a07077221 */ /* 0x000fe20000010000 */
[----:B------:R-:W-:Y:S01]  /*f360*/  UIADD3 UR43, UR56, UR43, URZ ;  /* 0x0000002b382b7290 */ /* 0x000fe2000fffe03f */
[----:B------:R-:W-:Y:S01]  /*f370*/  FFMA.FTZ R150, R125, R114, R150 ;  /* 0x000000727d967223 */ /* 0x000fe20000010096 */
[----:B------:R-:W-:Y:S01]  /*f380*/  UIMAD UR45, UR12, UR33, UR45 ;  /* 0x000000210c2d72a4 */ /* 0x000fe2000f8e022d */
[----:B------:R-:W-:Y:S01]  /*f390*/  FADD.FTZ R152, R152, R147 ;  /* 0x0000009398987221 */ /* 0x000fe20000010000 */
[----:B------:R-:W-:Y:S01]  /*f3a0*/  UIMAD.WIDE.U32 UR42, UR12, UR32, UR42 ;  /* 0x000000200c2a72a5 */ /* 0x000fe2000f8e002a */
[-C--:B------:R-:W-:Y:S01]  /*f3b0*/  FFMA.FTZ R14, R97, -R78.reuse, R211 ;  /* 0x8000004e610e7223 */ /* 0x080fe200000100d3 */
[----:B------:R-:W-:Y:S01]  /*f3c0*/  FMUL.FTZ R199, R199, R78 ;  /* 0x0000004ec7c77220 */ /* 0x000fe20000410000 */
[----:B0-----:R-:W-:Y:S01]  /*f3d0*/  FMUL.FTZ R5, R212, R145 ;  /* 0x00000091d4057220 */ /* 0x001fe20000410000 */
[----:B------:R-:W-:Y:S01]  /*f3e0*/  UIADD3 UR43, UR45, UR43, URZ ;  /* 0x0000002b2d2b7290 */ /* 0x000fe2000fffe03f */
[----:B------:R-:W-:Y:S01]  /*f3f0*/  FMUL.FTZ R147, R200, R77 ;  /* 0x0000004dc8937220 */ /* 0x000fe20000410000 */
[----:B------:R-:W-:Y:S01]  /*f400*/  ULEA UR53, UP0, UR42, UR34, 0x3 ;  /* 0x000000222a357291 */ /* 0x000fe2000f80183f */
[----:B------:R-:W-:Y:S01]  /*f410*/  FADD.FTZ R7, R7, R150 ;  /* 0x0000009607077221 */ /* 0x000fe20000010000 */
[----:B------:R-:W-:Y:S01]  /*f420*/  UIADD3 UR45, UR6, -UR18, URZ ;  /* 0x80000012062d7290 */ /* 0x000fe2000fffe03f */
[----:B------:R-:W-:Y:S01]  /*f430*/  FFMA.FTZ R149, R14, R199, -R5 ;  /* 0x000000c70e957223 */ /* 0x000fe20000010805 */
[----:B------:R-:W-:Y:S01]  /*f440*/  ULEA.HI.X UR43, UR42, UR35, UR43, 0x3, UP0 ;  /* 0x000000232a2b7291 */ /* 0x000fe200080f1c2b */
[-C--:B------:R-:W-:Y:S01]  /*f450*/  FFMA.FTZ R150, R96, -R77.reuse, R235 ;  /* 0x8000004d60967223 */ /* 0x080fe200000100eb */
[----:B------:R-:W-:Y:S01]  /*f460*/  UIMAD UR42, UR45, -0x800, URZ ;  /* 0xfffff8002d2a78a4 */ /* 0x000fe2000f8e023f */
[----:B------:R-:W-:Y:S01]  /*f470*/  LEA R4, P1, R94, UR53, 0x2 ;  /* 0x000000355e047c11 */ /* 0x000fe2000f8210ff */
[----:B------:R-:W-:Y:S01]  /*f480*/  FMUL.FTZ R201, R201, R77 ;  /* 0x0000004dc9c97220 */ /* 0x000fe20000410000 */
[----:B------:R-:W-:Y:S01]  /*f490*/  FMUL.FTZ R151, R210, R147 ;  /* 0x00000093d2977220 */ /* 0x000fe20000410000 */
[----:B------:R-:W-:Y:S01]  /*f4a0*/  FMUL.FTZ R199, R212, R199 ;  /* 0x000000c7d4c77220 */ /* 0x000fe20000410000 */
[----:B------:R-:W-:Y:S01]  /*f4b0*/  LEA.HI.X R5, R94, UR43, RZ, 0x2, P1 ;  /* 0x0000002b5e057c11 */ /* 0x000fe200088f14ff */
[----:B------:R-:W-:Y:S01]  /*f4c0*/  FADD.FTZ R152, R152, R149 ;  /* 0x0000009598987221 */ /* 0x000fe20000010000 */
[----:B------:R-:W-:Y:S01]  /*f4d0*/  MOV R153, UR42 ;  /* 0x0000002a00997c02 */ /* 0x000fe20008000f00 */
[----:B------:R-:W-:Y:S01]  /*f4e0*/  FFMA.FTZ R151, R150, R201, -R151 ;  /* 0x000000c996977223 */ /* 0x000fe20000010897 */
[----:B------:R-:W-:Y:S01]  /*f4f0*/  FMUL.FTZ R149, R202, R76 ;  /* 0x0000004cca957220 */ /* 0x000fe20000410000 */
[----:B------:R-:W-:Y:S01]  /*f500*/  FFMA.FTZ R154, R14, R145, R199 ;  /* 0x000000910e9a7223 */ /* 0x000fe200000100c7 */
[----:B------:R-:W-:Y:S01]  /*f510*/  FMUL.FTZ R201, R210, R201 ;  /* 0x000000c9d2c97220 */ /* 0x000fe20000410000 */
[----:B------:R-:W-:-:S04]  /*f520*/  IMAD.WIDE R4, R153, 0x4, R4 ;  /* 0x0000000499047825 */ /* 0x000fc800078e0204 */
[----:B------:R-:W-:Y:S01]  /*f530*/  FADD.FTZ R153, R152, R151 ;  /* 0x0000009798997221 */ /* 0x000fe20000010000 */
[-C--:B------:R-:W-:Y:S01]  /*f540*/  FFMA.FTZ R236, R95, -R76.reuse, R236 ;  /* 0x8000004c5fec7223 */ /* 0x080fe200000100ec */
[----:B------:R-:W-:Y:S01]  /*f550*/  FMUL.FTZ R203, R203, R76 ;  /* 0x0000004ccbcb7220 */ /* 0x000fe20000410000 */
[----:B------:R-:W-:Y:S01]  /*f560*/  FMUL.FTZ R155, R209, R149 ;  /* 0x00000095d19b7220 */ /* 0x000fe20000410000 */
[-C--:B------:R-:W-:Y:S01]  /*f570*/  FMUL.FTZ R151, R62, R75.reuse ;  /* 0x0000004b3e977220 */ /* 0x080fe20000410000 */
[----:B------:R-:W-:Y:S01]  /*f580*/  FADD.FTZ R7, R7, R154 ;  /* 0x0000009a07077221 */ /* 0x000fe20000010000 */
[----:B------:R-:W-:Y:S01]  /*f590*/  FMUL.FTZ R157, R110, R75 ;  /* 0x0000004b6e9d7220 */ /* 0x000fe20000410000 */
[----:B------:R-:W-:Y:S01]  /*f5a0*/  FFMA.FTZ R154, R150, R147, R201 ;  /* 0x00000093969a7223 */ /* 0x000fe200000100c9 */
[----:B------:R-:W-:Y:S01]  /*f5b0*/  FFMA.FTZ R110, R236, R203, -R155 ;  /* 0x000000cbec6e7223 */ /* 0x000fe2000001089b */
[----:B------:R-:W-:Y:S01]  /*f5c0*/  USHF.L.U64.HI UR43, UR8, 0x2, UR9 ;  /* 0x00000002082b7899 */ /* 0x000fe20008010209 */
[----:B------:R-:W-:Y:S01]  /*f5d0*/  FFMA.FTZ R152, R107, -R75, R237 ;  /* 0x8000004b6b987223 */ /* 0x000fe200000100ed */
[----:B------:R-:W-:Y:S01]  /*f5e0*/  FMUL.FTZ R155, R208, R151 ;  /* 0x00000097d09b7220 */ /* 0x000fe20000410000 */
[----:B------:R-:W-:Y:S01]  /*f5f0*/  FADD.FTZ R7, R7, R154 ;  /* 0x0000009a07077221 */ /* 0x000fe20000010000 */
[----:B------:R-:W-:Y:S01]  /*f600*/  USHF.L.U32 UR42, UR8, 0x2, URZ ;  /* 0x00000002082a7899 */ /* 0x000fe2000800063f */
[----:B------:R-:W-:Y:S01]  /*f610*/  FADD.FTZ R153, R153, R110 ;  /* 0x0000006e99997221 */ /* 0x000fe20000010000 */
[----:B------:R-:W-:Y:S01]  /*f620*/  FFMA.FTZ R154, R152, R157, -R155 ;  /* 0x0000009d989a7223 */ /* 0x000fe2000001089b */
[----:B------:R-:W-:Y:S01]  /*f630*/  FMUL.FTZ R203, R209, R203 ;  /* 0x000000cbd1cb7220 */ /* 0x000fe20000410000 */
[----:B-1----:R-:W-:-:S02]  /*f640*/  IMAD R158, R2, UR43, RZ ;  /* 0x0000002b029e7c24 */ /* 0x002fc4000f8e02ff */
[----:B------:R-:W-:Y:S01]  /*f650*/  FMUL.FTZ R157, R208, R157 ;  /* 0x0000009dd09d7220 */ /* 0x000fe20000410000 */
[----:B------:R-:W-:Y:S01]  /*f660*/  FADD.FTZ R155, R153, R154 ;  /* 0x0000009a999b7221 */ /* 0x000fe20000010000 */
[----:B------:R-:W-:Y:S01]  /*f670*/  FFMA.FTZ R110, R236, R149, R203 ;  /* 0x00000095ec6e7223 */ /* 0x000fe200000100cb */
[----:B------:R-:W-:Y:S01]  /*f680*/  IMAD R153, R3, UR42, R158 ;  /* 0x0000002a03997c24 */ /* 0x000fe2000f8e029e */
[----:B------:R-:W-:Y:S01]  /*f690*/  IADD3 R3, R94, 0x40, RZ ;  /* 0x000000405e037810 */ /* 0x000fe20007ffe0ff */
[----:B------:R-:W-:-:S04]  /*f6a0*/  IMAD.WIDE.U32 R4, R2, UR42, R4 ;  /* 0x0000002a02047c25 */ /* 0x000fc8000f8e0004 */
[----:B------:R-:W-:Y:S01]  /*f6b0*/  FADD.FTZ R7, R7, R110 ;  /* 0x0000006e07077221 */ /* 0x000fe20000010000 */
[----:B------:R-:W-:Y:S01]  /*f6c0*/  FFMA.FTZ R2, R152, R151, R157 ;  /* 0x0000009798027223 */ /* 0x000fe2000001009d */
[----:B------:R-:W-:Y:S01]  /*f6d0*/  LEA.HI.SX32 R158, R3, R94, 0x1b ;  /* 0x0000005e039e7211 */ /* 0x000fe200078fdaff */
[-C--:B------:R-:W-:Y:S01]  /*f6e0*/  FMUL.FTZ R110, R206, R74.reuse ;  /* 0x0000004ace6e7220 */ /* 0x080fe20000410000 */
[----:B------:R-:W-:Y:S01]  /*f6f0*/  IADD3 R3, R5, R153, RZ ;  /* 0x0000009905037210 */ /* 0x000fe20007ffe0ff */
[----:B------:R-:W-:Y:S01]  /*f700*/  FADD.FTZ R5, R7, R2 ;  /* 0x0000000207057221 */ /* 0x000fe20000010000 */
[----:B------:R-:W-:Y:S01]  /*f710*/  LEA R7, R158, R73, 0x2 ;  /* 0x000000499e077211 */ /* 0x000fe200078e10ff */
[----:B------:R-:W-:Y:S01]  /*f720*/  FADD.FTZ R13, R13, R156 ;  /* 0x0000009c0d0d7221 */ /* 0x000fe20000010000 */
[----:B------:R-:W-:Y:S01]  /*f730*/  ISETP.GE.AND P1, PT, R6, 0x41, PT ;  /* 0x000000410600780c */ /* 0x000fe20003f26270 */
[-C--:B------:R-:W-:Y:S01]  /*f740*/  FFMA.FTZ R223, R108, -R74.reuse, R223 ;  /* 0x8000004a6cdf7223 */ /* 0x080fe200000100df */
[----:B------:R-:W-:Y:S01]  /*f750*/  FMUL.FTZ R154, R207, R74 ;  /* 0x0000004acf9a7220 */ /* 0x000fe20000410000 */
[----:B------:R-:W-:Y:S01]  /*f760*/  FMUL.FTZ R156, R239, R110 ;  /* 0x0000006eef9c7220 */ /* 0x000fe20000410000 */
[----:B------:R-:W0:Y:S01]  /*f770*/  LDS R7, [R7+0x1180] ;  /* 0x0011800007077984 */ /* 0x000e220000000800 */
[----:B------:R-:W-:Y:S01]  /*f780*/  BSSY B0, `(.L_x_7547) ;  /* 0x0000009000007945 */ /* 0x000fe20003800000 */
[----:B------:R-:W-:Y:S01]  /*f790*/  FADD.FTZ R174, R174, -R177 ;  /* 0x800000b1aeae7221 */ /* 0x000fe20000010000 */
[----:B------:R-:W-:Y:S01]  /*f7a0*/  FFMA.FTZ R156, R223, R154, -R156 ;  /* 0x0000009adf9c7223 */ /* 0x000fe2000001089c */
[----:B------:R-:W-:-:S02]  /*f7b0*/  MOV R2, R4 ;  /* 0x0000000400027202 */ /* 0x000fc40000000f00 */
[C---:B------:R-:W-:Y:S01]  /*f7c0*/  IADD3 R157, R94.reuse, 0xc0, RZ ;  /* 0x000000c05e9d7810 */ /* 0x040fe20007ffe0ff */
[----:B------:R-:W-:Y:S01]  /*f7d0*/  FADD.FTZ R153, R155, R156 ;  /* 0x0000009c9b997221 */ /* 0x000fe20000010000 */
[----:B------:R-:W-:Y:S01]  /*f7e0*/  IADD3 R155, R94, 0x80, RZ ;  /* 0x000000805e9b7810 */ /* 0x000fe20007ffe0ff */
[----:B------:R-:W-:Y:S06]  /*f7f0*/  @!P1 BRA `(.L_x_7548) ;  /* 0x0000000000049947 */ /* 0x000fec0003800000 */
[----:B0-----:R1:W-:Y:S02]  /*f800*/  REDG.E.ADD.F32.FTZ.RN.STRONG.GPU desc[UR20][R2.64+-0x1f00], R7 ;  /* 0xffe10007020079a6 */ /* 0x0013e4000c10f394 */
.L_x_7548:
[----:B------:R-:W-:Y:S05]  /*f810*/  BSYNC B0 ;  /* 0x0000000000007941 */ /* 0x000fea0003800000 */
.L_x_7547:
        /* <DEDUP_REMOVED lines=17> */
.L_x_7550:
[----:B------:R-:W-:Y:S05]  /*f930*/  BSYNC B0 ;  /* 0x0000000000007941 */ /* 0x000fea0003800000 */
.L_x_7549:
[----:B01----:R0:W1:Y:S01]  /*f940*/  LDS R7, [R156+0x1380] ;  /* 0x001380009c077984 */ /* 0x0030620000000800 */
[----:B------:R-:W-:Y:S01]  /*f950*/  BSSY B0, `(.L_x_7551) ;  /* 0x0000006000007945 */ /* 0x000fe20003800000 */
[----:B------:R-:W-:Y:S02]  /*f960*/  IADD3 R157, R94, 0x180, RZ ;  /* 0x000001805e9d7810 */ /* 0x000fe40007ffe0ff */
[----:B------:R-:W-:Y:S02]  /*f970*/  LEA.HI.SX32 R4, R155, R94, 0x1b ;  /* 0x0000005e9b047211 */ /* 0x000fe400078fdaff */
[----:B------:R-:W-:Y:S01]  /*f980*/  LEA R158, R158, R73, 0x2 ;  /* 0x000000499e9e7211 */ /* 0x000fe200078e10ff */
[----:B------:R-:W-:Y:S06]  /*f990*/  @!P1 BRA `(.L_x_7552) ;  /* 0x0000000000049947 */ /* 0x000fec0003800000 */
[----:B-1----:R2:W-:Y:S02]  /*f9a0*/  REDG.E.ADD.F32.FTZ.RN.STRONG.GPU desc[UR20][R2.64+-0x1d00], R7 ;  /* 0xffe30007020079a6 */ /* 0x0025e4000c10f394 */
.L_x_7552:
[----:B------:R-:W-:Y:S05]  /*f9b0*/  BSYNC B0 ;  /* 0x0000000000007941 */ /* 0x000fea0003800000 */
.L_x_7551:
[----:B-12---:R1:W2:Y:S01]  /*f9c0*/  LDS R7, [R158+0x1480] ;  /* 0x001480009e077984 */ /* 0x0062a20000000800 */
[----:B------:R-:W-:Y:S01]  /*f9d0*/  BSSY B0, `(.L_x_7553) ;  /* 0x0000006000007945 */ /* 0x000fe20003800000 */
[----:B0-----:R-:W-:Y:S02]  /*f9e0*/  LEA.HI.SX32 R156, R157, R94, 0x1b ;  /* 0x0000005e9d9c7211 */ /* 0x001fe400078fdaff */
[----:B------:R-:W-:Y:S02]  /*f9f0*/  IADD3 R155, R94, 0x1c0, RZ ;  /* 0x000001c05e9b7810 */ /* 0x000fe40007ffe0ff */
[----:B------:R-:W-:Y:S01]  /*fa00*/  LEA R157, R4, R73, 0x2 ;  /* 0x00000049049d7211 */ /* 0x000fe200078e10ff */
[----:B------:R-:W-:Y:S06]  /*fa10*/  @!P2 BRA `(.L_x_7554) ;  /* 0x000000000004a947 */ /* 0x000fec0003800000 */
[----:B--2---:R0:W-:Y:S02]  /*fa20*/  REDG.E.ADD.F32.FTZ.RN.STRONG.GPU desc[UR20][R2.64+-0x1c00], R7 ;  /* 0xffe40007020079a6 */ /* 0x0041e4000c10f394 */
.L_x_7554:
[----:B------:R-:W-:Y:S05]  /*fa30*/  BSYNC B0 ;  /* 0x0000000000007941 */ /* 0x000fea0003800000 */
.L_x_7553:
[----:B0-2---:R0:W2:Y:S01]  /*fa40*/  LDS R7, [R157+0x1580] ;  /* 0x001580009d077984 */ /* 0x0050a20000000800 */
[----:B------:R-:W-:Y:S01]  /*fa50*/  BSSY B0, `(.L_x_7555) ;  /* 0x0000005000007945 */ /* 0x000fe20003800000 */
[----:B------:R-:W-:Y:S02]  /*fa60*/  LEA.HI.SX32 R4, R155, R94, 0x1b ;  /* 0x0000005e9b047211 */ /* 0x000fe400078fdaff */
[----:B------:R-:W-:Y:S01]  /*fa70*/  LEA R156, R156, R73, 0x2 ;  /* 0x000000499c9c7211 */ /* 0x000fe200078e10ff */
[----:B------:R-:W-:Y:S06]  /*fa80*/  @!P3 BRA `(.L_x_7556) ;  /* 0x000000000004b947 */ /* 0x000fec0003800000 */
[----:B--2---:R4:W-:Y:S02]  /*fa90*/  REDG.E.ADD.F32.FTZ.RN.STRONG.GPU desc[UR20][R2.64+-0x1b00], R7 ;  /* 0xffe50007020079a6 */ /* 0x0049e4000c10f394 */
.L_x_7556:
[----:B------:R-:W-:Y:S05]  /*faa0*/  BSYNC B0 ;  /* 0x0000000000007941 */ /* 0x000fea0003800000 */
.L_x_7555:
[----:B--2-4-:R2:W4:Y:S01]  /*fab0*/  LDS R7, [R156+0x1680] ;  /* 0x001680009c077984 */ /* 0x0145220000000800 */
[----:B------:R-:W-:Y:S01]  /*fac0*/  BSSY B0, `(.L_x_7557) ;  /* 0x0000004000007945 */ /* 0x000fe20003800000 */
[----:B------:R-:W-:-:S03]  /*fad0*/  LEA R4, R4, R73, 0x2 ;  /* 0x0000004904047211 */ /* 0x000fc600078e10ff */
[----:B------:R-:W-:Y:S05]  /*fae0*/  @!P4 BRA `(.L_x_7558) ;  /* 0x000000000004c947 */ /* 0x000fea0003800000 */
[----:B----4-:R4:W-:Y:S02]  /*faf0*/  REDG.E.ADD.F32.FTZ.RN.STRONG.GPU desc[UR20][R2.64+-0x1a00], R7 ;  /* 0xffe60007020079a6 */ /* 0x0109e4000c10f394 */
.L_x_7558:
[----:B------:R-:W-:Y:S05]  /*fb00*/  BSYNC B0 ;  /* 0x0000000000007941 */ /* 0x000fea0003800000 */
.L_x_7557:
[----:B----4-:R4:W1:Y:S01]  /*fb10*/  LDS R7, [R4+0x1780] ;  /* 0x0017800004077984 */ /* 0x0108620000000800 */
[----:B------:R-:W-:Y:S01]  /*fb20*/  BSSY B0, `(.L_x_7559) ;  /* 0x0000005000007945 */ /* 0x000fe20003800000 */
[C---:B0-----:R-:W-:Y:S02]  /*fb30*/  IADD3 R157, R94.reuse, 0x200, RZ ;  /* 0x000002005e9d7810 */ /* 0x041fe40007ffe0ff */
[----:B------:R-:W-:Y:S01]  /*fb40*/  IADD3 R155, R94, 0x240, RZ ;  /* 0x000002405e9b7810 */ /* 0x000fe20007ffe0ff */
[----:B------:R-:W-:Y:S06]  /*fb50*/  @!P5 BRA `(.L_x_7560) ;  /* 0x000000000004d947 */ /* 0x000fec0003800000 */
[----:B-1----:R0:W-:Y:S02]  /*fb60*/  REDG.E.ADD.F32.FTZ.RN.STRONG.GPU desc[UR20][R2.64+-0x1900], R7 ;  /* 0xffe70007020079a6 */ /* 0x0021e4000c10f394 */
.L_x_7560:
[----:B------:R-:W-:Y:S05]  /*fb70*/  BSYNC B0 ;  /* 0x0000000000007941 */ /* 0x000fea0003800000 */
.L_x_7559:
        /* <DEDUP_REMOVED lines=17> */
.L_x_7562:
[----:B------:R-:W-:Y:S05]  /*fc90*/  BSYNC B0 ;  /* 0x0000000000007941 */ /* 0x000fea0003800000 */
.L_x_7561:
[----:B01----:R0:W1:Y:S01]  /*fca0*/  LDS R7, [R156+0x1980] ;  /* 0x001980009c077984 */ /* 0x0030620000000800 */
[----:B------:R-:W-:Y:S01]  /*fcb0*/  BSSY B0, `(.L_x_7563) ;  /* 0x0000006000007945 */ /* 0x000fe20003800000 */
[----:B------:R-:W-:Y:S02]  /*fcc0*/  IADD3 R157, R94, 0x300, RZ ;  /* 0x000003005e9d7810 */ /* 0x000fe40007ffe0ff */
[----:B------:R-:W-:Y:S02]  /*fcd0*/  LEA.HI.SX32 R4, R155, R94, 0x1b ;  /* 0x0000005e9b047211 */ /* 0x000fe400078fdaff */
[----:B------:R-:W-:Y:S01]  /*fce0*/  LEA R158, R158, R73, 0x2 ;  /* 0x000000499e9e7211 */ /* 0x000fe200078e10ff */
[----:B------:R-:W-:Y:S06]  /*fcf0*/  @!P1 BRA `(.L_x_7564) ;  /* 0x0000000000049947 */ /* 0x000fec0003800000 */
[----:B-1----:R2:W-:Y:S02]  /*fd00*/  REDG.E.ADD.F32.FTZ.RN.STRONG.GPU desc[UR20][R2.64+-0x1700], R7 ;  /* 0xffe90007020079a6 */ /* 0x0025e4000c10f394 */
.L_x_7564:
[----:B------:R-:W-:Y:S05]  /*fd10*/  BSYNC B0 ;  /* 0x0000000000007941 */ /* 0x000fea0003800000 */
.L_x_7563:
[----:B-12---:R1:W2:Y:S01]  /*fd20*/  LDS R7, [R158+0x1a80] ;  /* 0x001a80009e077984 */ /* 0x0062a20000000800 */
[----:B------:R-:W-:Y:S01]  /*fd30*/  BSSY B0, `(.L_x_7565) ;  /* 0x0000006000007945 */ /* 0x000fe20003800000 */
[----:B0-----:R-:W-:Y:S02]  /*fd40*/  LEA.HI.SX32 R156, R157, R94, 0x1b ;  /* 0x0000005e9d9c7211 */ /* 0x001fe400078fdaff */
[----:B------:R-:W-:Y:S02]  /*fd50*/  IADD3 R155, R94, 0x340, RZ ;  /* 0x000003405e9b7810 */ /* 0x000fe40007ffe0ff */
[----:B------:R-:W-:Y:S01]  /*fd60*/  LEA R157, R4, R73, 0x2 ;  /* 0x00000049049d7211 */ /* 0x000fe200078e10ff */
[----:B------:R-:W-:Y:S06]  /*fd70*/  @!P2 BRA `(.L_x_7566) ;  /* 0x000000000004a947 */ /* 0x000fec0003800000 */
[----:B--2---:R0:W-:Y:S02]  /*fd80*/  REDG.E.ADD.F32.FTZ.RN.STRONG.GPU desc[UR20][R2.64+-0x1600], R7 ;  /* 0xffea0007020079a6 */ /* 0x0041e4000c10f394 */
.L_x_7566:
[----:B------:R-:W-:Y:S05]  /*fd90*/  BSYNC B0 ;  /* 0x0000000000007941 */ /* 0x000fea0003800000 */
.L_x_7565:
[----:B0-2---:R0:W2:Y:S01]  /*fda0*/  LDS R7, [R157+0x1b80] ;  /* 0x001b80009d077984 */ /* 0x0050a20000000800 */
[----:B------:R-:W-:Y:S01]  /*fdb0*/  BSSY B0, `(.L_x_7567) ;  /* 0x0000005000007945 */ /* 0x000fe20003800000 */
[----:B------:R-:W-:Y:S02]  /*fdc0*/  LEA.HI.SX32 R4, R155, R94, 0x1b ;  /* 0x0000005e9b047211 */ /* 0x000fe400078fdaff */
[----:B------:R-:W-:Y:S01]  /*fdd0*/  LEA R156, R156, R73, 0x2 ;  /* 0x000000499c9c7211 */ /* 0x000fe200078e10ff */
[----:B------:R-:W-:Y:S06]  /*fde0*/  @!P3 BRA `(.L_x_7568) ;  /* 0x000000000004b947 */ /* 0x000fec0003800000 */
[----:B--2---:R4:W-:Y:S02]  /*fdf0*/  REDG.E.ADD.F32.FTZ.RN.STRONG.GPU desc[UR20][R2.64+-0x1500], R7 ;  /* 0xffeb0007020079a6 */ /* 0x0049e4000c10f394 */
.L_x_7568:
[----:B------:R-:W-:Y:S05]  /*fe00*/  BSYNC B0 ;  /* 0x0000000000007941 */ /* 0x000fea0003800000 */
.L_x_7567:
[----:B--2-4-:R2:W4:Y:S01]  /*fe10*/  LDS R7, [R156+0x1c80] ;  /* 0x001c80009c077984 */ /* 0x0145220000000800 */
[----:B------:R-:W-:Y:S01]  /*fe20*/  BSSY B0, `(.L_x_7569) ;  /* 0x0000004000007945 */ /* 0x000fe20003800000 */
[----:B------:R-:W-:-:S03]  /*fe30*/  LEA R4, R4, R73, 0x2 ;  /* 0x0000004904047211 */ /* 0x000fc600078e10ff */
[----:B------:R-:W-:Y:S05]  /*fe40*/  @!P4 BRA `(.L_x_7570) ;  /* 0x000000000004c947 */ /* 0x000fea0003800000 */
[----:B----4-:R4:W-:Y:S02]  /*fe50*/  REDG.E.ADD.F32.FTZ.RN.STRONG.GPU desc[UR20][R2.64+-0x1400], R7 ;  /* 0xffec0007020079a6 */ /* 0x0109e4000c10f394 */
.L_x_7570:
[----:B------:R-:W-:Y:S05]  /*fe60*/  BSYNC B0 ;  /* 0x0000000000007941 */ /* 0x000fea0003800000 */
.L_x_7569:
[----:B----4-:R4:W1:Y:S01]  /*fe70*/  LDS R7, [R4+0x1d80] ;  /* 0x001d800004077984 */ /* 0x0108620000000800 */
[----:B------:R-:W-:Y:S01]  /*fe80*/  BSSY B0, `(.L_x_7571) ;  /* 0x0000005000007945 */ /* 0x000fe20003800000 */
[C---:B------:R-:W-:Y:S02]  /*fe90*/  IADD3 R155, R94.reuse, 0x380, RZ ;  /* 0x000003805e9b7810 */ /* 0x040fe40007ffe0ff */
[----:B0-----:R-:W-:Y:S01]  /*fea0*/  IADD3 R157, R94, 0x3c0, RZ ;  /* 0x000003c05e9d7810 */ /* 0x001fe20007ffe0ff */
[----:B------:R-:W-:Y:S06]  /*feb0*/  @!P5 BRA `(.L_x_7572) ;  /* 0x000000000004d947 */ /* 0x000fec0003800000 */
[----:B-1----:R0:W-:Y:S02]  /*fec0*/  REDG.E.ADD.F32.FTZ.RN.STRONG.GPU desc[UR20][R2.64+-0x1300], R7 ;  /* 0xffed0007020079a6 */ /* 0x0021e4000c10f394 */
.L_x_7572:
[----:B------:R-:W-:Y:S05]  /*fed0*/  BSYNC B0 ;  /* 0x0000000000007941 */ /* 0x000fea0003800000 */
.L_x_7571:
        /* <DEDUP_REMOVED lines=17> */
.L_x_7574:
[----:B------:R-:W-:Y:S05]  /*fff0*/  BSYNC B0 ;  /* 0x0000000000007941 */ /* 0x000fea0003800000 */
.L_x_7573:
[----:B01----:R0:W1:Y:S01]  /*10000*/  LDS R7, [R156+0x1f80] ;  /* 0x001f80009c077984 */ /* 0x0030620000000800 */
[----:B------:R-:W-:Y:S01]  /*10010*/  BSSY B0, `(.L_x_7575) ;  /* 0x0000006000007945 */ /* 0x000fe20003800000 */
[----:B------:R-:W-:Y:S02]  /*10020*/  IADD3 R157, R94, 0x480, RZ ;  /* 0x000004805e9d7810 */ /* 0x000fe40007ffe0ff */
[----:B------:R-:W-:Y:S02]  /*10030*/  LEA.HI.SX32 R4, R155, R94, 0x1b ;  /* 0x0000005e9b047211 */ /* 0x000fe400078fdaff */
[----:B------:R-:W-:Y:S01]  /*10040*/  LEA R158, R158, R73, 0x2 ;  /* 0x000000499e9e7211 */ /* 0x000fe200078e10ff */
[----:B------:R-:W-:Y:S06]  /*10050*/  @!P1 BRA `(.L_x_7576) ;  /* 0x0000000000049947 */ /* 0x000fec0003800000 */
[----:B-1----:R2:W-:Y:S02]  /*10060*/  REDG.E.ADD.F32.FTZ.RN.STRONG.GPU desc[UR20][R2.64+-0x1100], R7 ;  /* 0xffef0007020079a6 */ /* 0x0025e4000c10f394 */
.L_x_7576:
[----:B------:R-:W-:Y:S05]  /*10070*/  BSYNC B0 ;  /* 0x0000000000007941 */ /* 0x000fea0003800000 */
.L_x_7575:
[----:B-12---:R1:W2:Y:S01]  /*10080*/  LDS R7, [R158+0x2080] ;  /* 0x002080009e077984 */ /* 0x0062a20000000800 */
[----:B------:R-:W-:Y:S01]  /*10090*/  BSSY B0, `(.L_x_7577) ;  /* 0x0000006000007945 */ /* 0x000fe20003800000 */
[----:B0-----:R-:W-:Y:S02]  /*100a0*/  LEA.HI.SX32 R156, R157, R94, 0x1b ;  /* 0x0000005e9d9c7211 */ /* 0x001fe400078fdaff */
[----:B------:R-:W-:Y:S02]  /*100b0*/  IADD3 R155, R94, 0x4c0, RZ ;  /* 0x000004c05e9b7810 */ /* 0x000fe40007ffe0ff */
[----:B------:R-:W-:Y:S01]  /*100c0*/  LEA R157, R4, R73, 0x2 ;  /* 0x00000049049d7211 */ /* 0x000fe200078e10ff */
[----:B------:R-:W-:Y:S06]  /*100d0*/  @!P2 BRA `(.L_x_7578) ;  /* 0x000000000004a947 */ /* 0x000fec0003800000 */
[----:B--2---:R0:W-:Y:S02]  /*100e0*/  REDG.E.ADD.F32.FTZ.RN.STRONG.GPU desc[UR20][R2.64+-0x1000], R7 ;  /* 0xfff00007020079a6 */ /* 0x0041e4000c10f394 */
.L_x_7578:
[----:B------:R-:W-:Y:S05]  /*100f0*/  BSYNC B0 ;  /* 0x0000000000007941 */ /* 0x000fea0003800000 */
.L_x_7577:
[----:B0-2---:R0:W2:Y:S01]  /*10100*/  LDS R7, [R157+0x2180] ;  /* 0x002180009d077984 */ /* 0x0050a20000000800 */
[----:B------:R-:W-:Y:S01]  /*10110*/  BSSY B0, `(.L_x_7579) ;  /* 0x0000005000007945 */ /* 0x000fe20003800000 */
[----:B------:R-:W-:Y:S02]  /*10120*/  LEA.HI.SX32 R4, R155, R94, 0x1b ;  /* 0x0000005e9b047211 */ /* 0x000fe400078fdaff */
[----:B------:R-:W-:Y:S01]  /*10130*/  LEA R156, R156, R73, 0x2 ;  /* 0x000000499c9c7211 */ /* 0x000fe200078e10ff */
[----:B------:R-:W-:Y:S06]  /*10140*/  @!P3 BRA `(.L_x_7580) ;  /* 0x000000000004b947 */ /* 0x000fec0003800000 */
[----:B--2---:R4:W-:Y:S02]  /*10150*/  REDG.E.ADD.F32.FTZ.RN.STRONG.GPU desc[UR20][R2.64+-0xf00], R7 ;  /* 0xfff10007020079a6 */ /* 0x0049e4000c10f394 */
.L_x_7580:
[----:B------:R-:W-:Y:S05]  /*10160*/  BSYNC B0 ;  /* 0x0000000000007941 */ /* 0x000fea0003800000 */
.L_x_7579:
[----:B--2-4-:R2:W4:Y:S01]  /*10170*/  LDS R7, [R156+0x2280] ;  /* 0x002280009c077984 */ /* 0x0145220000000800 */
[----:B------:R-:W-:Y:S01]  /*10180*/  BSSY B0, `(.L_x_7581) ;  /* 0x0000004000007945 */ /* 0x000fe20003800000 */
[----:B------:R-:W-:-:S03]  /*10190*/  LEA R4, R4, R73, 0x2 ;  /* 0x0000004904047211 */ /* 0x000fc600078e10ff */
[----:B------:R-:W-:Y:S05]  /*101a0*/  @!P4 BRA `(.L_x_7582) ;  /* 0x000000000004c947 */ /* 0x000fea0003800000 */
[----:B----4-:R4:W-:Y:S02]  /*101b0*/  REDG.E.ADD.F32.FTZ.RN.STRONG.GPU desc[UR20][R2.64+-0xe00], R7 ;  /* 0xfff20007020079a6 */ /* 0x0109e4000c10f394 */
.L_x_7582:
[----:B------:R-:W-:Y:S05]  /*101c0*/  BSYNC B0 ;  /* 0x0000000000007941 */ /* 0x000fea0003800000 */
.L_x_7581:
[----:B----4-:R4:W1:Y:S01]  /*101d0*/  LDS R7, [R4+0x2380] ;  /* 0x0023800004077984 */ /* 0x0108620000000800 */
[----:B------:R-:W-:Y:S01]  /*101e0*/  BSSY B0, `(.L_x_7583) ;  /* 0x0000005000007945 */ /* 0x000fe20003800000 */
[C---:B------:R-:W-:Y:S02]  /*101f0*/  IADD3 R155, R94.reuse, 0x500, RZ ;  /* 0x000005005e9b7810 */ /* 0x040fe40007ffe0ff */
[----:B0-----:R-:W-:Y:S01]  /*10200*/  IADD3 R157, R94, 0x540, RZ ;  /* 0x000005405e9d7810 */ /* 0x001fe20007ffe0ff */
[----:B------:R-:W-:Y:S06]  /*10210*/  @!P5 BRA `(.L_x_7584) ;  /* 0x000000000004d947 */ /* 0x000fec0003800000 */
[----:B-1----:R0:W-:Y:S02]  /*10220*/  REDG.E.ADD.F32.FTZ.RN.STRONG.GPU desc[UR20][R2.64+-0xd00], R7 ;  /* 0xfff30007020079a6 */ /* 0x0021e4000c10f394 */
.L_x_7584:
[----:B------:R-:W-:Y:S05]  /*10230*/  BSYNC B0 ;  /* 0x0000000000007941 */ /* 0x000fea0003800000 */
.L_x_7583:
        /* <DEDUP_REMOVED lines=17> */
.L_x_7586:
[----:B------:R-:W-:Y:S05]  /*10350*/  BSYNC B0 ;  /* 0x0000000000007941 */ /* 0x000fea0003800000 */
.L_x_7585:
[----:B01----:R0:W1:Y:S01]  /*10360*/  LDS R7, [R156+0x2580] ;  /* 0x002580009c077984 */ /* 0x0030620000000800 */
[----:B------:R-:W-:Y:S01]  /*10370*/  BSSY B0, `(.L_x_7587) ;  /* 0x0000006000007945 */ /* 0x000fe20003800000 */
[----:B------:R-:W-:Y:S02]  /*10380*/  IADD3 R157, R94, 0x600, RZ ;  /* 0x000006005e9d7810 */ /* 0x000fe40007ffe0ff */
[----:B------:R-:W-:Y:S02]  /*10390*/  LEA.HI.SX32 R4, R155, R94, 0x1b ;  /* 0x0000005e9b047211 */ /* 0x000fe400078fdaff */
[----:B------:R-:W-:Y:S01]  /*103a0*/  LEA R158, R158, R73, 0x2 ;  /* 0x000000499e9e7211 */ /* 0x000fe200078e10ff */
[----:B------:R-:W-:Y:S06]  /*103b0*/  @!P1 BRA `(.L_x_7588) ;  /* 0x0000000000049947 */ /* 0x000fec0003800000 */
[----:B-1----:R2:W-:Y:S02]  /*103c0*/  REDG.E.ADD.F32.FTZ.RN.STRONG.GPU desc[UR20][R2.64+-0xb00], R7 ;  /* 0xfff50007020079a6 */ /* 0x0025e4000c10f394 */
.L_x_7588:
[----:B------:R-:W-:Y:S05]  /*103d0*/  BSYNC B0 ;  /* 0x0000000000007941 */ /* 0x000fea0003800000 */
.L_x_7587:
[----:B-12---:R1:W2:Y:S01]  /*103e0*/  LDS R7, [R158+0x2680] ;  /* 0x002680009e077984 */ /* 0x0062a20000000800 */
[----:B------:R-:W-:Y:S01]  /*103f0*/  BSSY B0, `(.L_x_7589) ;  /* 0x0000006000007945 */ /* 0x000fe20003800000 */
[----:B0-----:R-:W-:Y:S02]  /*10400*/  LEA.HI.SX32 R156, R157, R94, 0x1b ;  /* 0x0000005e9d9c7211 */ /* 0x001fe400078fdaff */
[----:B------:R-:W-:Y:S02]  /*10410*/  IADD3 R155, R94, 0x640, RZ ;  /* 0x000006405e9b7810 */ /* 0x000fe40007ffe0ff */
[----:B------:R-:W-:Y:S01]  /*10420*/  LEA R157, R4, R73, 0x2 ;  /* 0x00000049049d7211 */ /* 0x000fe200078e10ff */
[----:B------:R-:W-:Y:S06]  /*10430*/  @!P2 BRA `(.L_x_7590) ;  /* 0x000000000004a947 */ /* 0x000fec0003800000 */
[----:B--2---:R0:W-:Y:S02]  /*10440*/  REDG.E.ADD.F32.FTZ.RN.STRONG.GPU desc[UR20][R2.64+-0xa00], R7 ;  /* 0xfff60007020079a6 */ /* 0x0041e4000c10f394 */
.L_x_7590:
[----:B------:R-:W-:Y:S05]  /*10450*/  BSYNC B0 ;  /* 0x0000000000007941 */ /* 0x000fea0003800000 */
.L_x_7589:
[----:B0-2---:R0:W2:Y:S01]  /*10460*/  LDS R7, [R157+0x2780] ;  /* 0x002780009d077984 */ /* 0x0050a20000000800 */
[----:B------:R-:W-:Y:S01]  /*10470*/  BSSY B0, `(.L_x_7591) ;  /* 0x0000005000007945 */ /* 0x000fe20003800000 */
[----:B------:R-:W-:Y:S02]  /*10480*/  LEA.HI.SX32 R4, R155, R94, 0x1b ;  /* 0x0000005e9b047211 */ /* 0x000fe400078fdaff */
[----:B------:R-:W-:Y:S01]  /*10490*/  LEA R156, R156, R73, 0x2 ;  /* 0x000000499c9c7211 */ /* 0x000fe200078e10ff */
[----:B------:R-:W-:Y:S06]  /*104a0*/  @!P3 BRA `(.L_x_7592) ;  /* 0x000000000004b947 */ /* 0x000fec0003800000 */
[----:B--2---:R4:W-:Y:S02]  /*104b0*/  REDG.E.ADD.F32.FTZ.RN.STRONG.GPU desc[UR20][R2.64+-0x900], R7 ;  /* 0xfff70007020079a6 */ /* 0x0049e4000c10f394 */
.L_x_7592:
[----:B------:R-:W-:Y:S05]  /*104c0*/  BSYNC B0 ;  /* 0x0000000000007941 */ /* 0x000fea0003800000 */
.L_x_7591:
[----:B--2-4-:R2:W4:Y:S01]  /*104d0*/  LDS R7, [R156+0x2880] ;  /* 0x002880009c077984 */ /* 0x0145220000000800 */
[----:B------:R-:W-:Y:S01]  /*104e0*/  BSSY B0, `(.L_x_7593) ;  /* 0x0000004000007945 */ /* 0x000fe20003800000 */
[----:B------:R-:W-:-:S03]  /*104f0*/  LEA R4, R4, R73, 0x2 ;  /* 0x0000004904047211 */ /* 0x000fc600078e10ff */
[----:B------:R-:W-:Y:S05]  /*10500*/  @!P4 BRA `(.L_x_7594) ;  /* 0x000000000004c947 */ /* 0x000fea0003800000 */
[----:B----4-:R4:W-:Y:S02]  /*10510*/  REDG.E.ADD.F32.FTZ.RN.STRONG.GPU desc[UR20][R2.64+-0x800], R7 ;  /* 0xfff80007020079a6 */ /* 0x0109e4000c10f394 */
.L_x_7594:
[----:B------:R-:W-:Y:S05]  /*10520*/  BSYNC B0 ;  /* 0x0000000000007941 */ /* 0x000fea0003800000 */
.L_x_7593:
[----:B----4-:R4:W1:Y:S01]  /*10530*/  LDS R7, [R4+0x2980] ;  /* 0x0029800004077984 */ /* 0x0108620000000800 */
[----:B------:R-:W-:Y:S01]  /*10540*/  BSSY B0, `(.L_x_7595) ;  /* 0x0000005000007945 */ /* 0x000fe20003800000 */
[C---:B------:R-:W-:Y:S02]  /*10550*/  IADD3 R155, R94.reuse, 0x680, RZ ;  /* 0x000006805e9b7810 */ /* 0x040fe40007ffe0ff */
[----:B0-----:R-:W-:Y:S01]  /*10560*/  IADD3 R157, R94, 0x6c0, RZ ;  /* 0x000006c05e9d7810 */ /* 0x001fe20007ffe0ff */
[----:B------:R-:W-:Y:S06]  /*10570*/  @!P5 BRA `(.L_x_7596) ;  /* 0x000000000004d947 */ /* 0x000fec0003800000 */
[----:B-1----:R0:W-:Y:S02]  /*10580*/  REDG.E.ADD.F32.FTZ.RN.STRONG.GPU desc[UR20][R2.64+-0x700], R7 ;  /* 0xfff90007020079a6 */ /* 0x0021e4000c10f394 */
.L_x_7596:
[----:B------:R-:W-:Y:S05]  /*10590*/  BSYNC B0 ;  /* 0x0000000000007941 */ /* 0x000fea0003800000 */
.L_x_7595:
        /* <DEDUP_REMOVED lines=17> */
.L_x_7598:
[----:B------:R-:W-:Y:S05]  /*106b0*/  BSYNC B0 ;  /* 0x0000000000007941 */ /* 0x000fea0003800000 */
.L_x_7597:
[----:B01----:R0:W1:Y:S01]  /*106c0*/  LDS R7, [R156+0x2b80] ;  /* 0x002b80009c077984 */ /* 0x0030620000000800 */
[----:B------:R-:W-:Y:S01]  /*106d0*/  BSSY B0, `(.L_x_7599) ;  /* 0x0000006000007945 */ /* 0x000fe20003800000 */
[----:B------:R-:W-:Y:S02]  /*106e0*/  IADD3 R157, R94, 0x780, RZ ;  /* 0x000007805e9d7810 */ /* 0x000fe40007ffe0ff */
[----:B------:R-:W-:Y:S02]  /*106f0*/  LEA.HI.SX32 R4, R155, R94, 0x1b ;  /* 0x0000005e9b047211 */ /* 0x000fe400078fdaff */
[----:B------:R-:W-:Y:S01]  /*10700*/  LEA R158, R158, R73, 0x2 ;  /* 0x000000499e9e7211 */ /* 0x000fe200078e10ff */
[----:B------:R-:W-:Y:S06]  /*10710*/  @!P1 BRA `(.L_x_7600) ;  /* 0x0000000000049947 */ /* 0x000fec0003800000 */
[----:B-1----:R2:W-:Y:S02]  /*10720*/  REDG.E.ADD.F32.FTZ.RN.STRONG.GPU desc[UR20][R2.64+-0x500], R7 ;  /* 0xfffb0007020079a6 */ /* 0x0025e4000c10f394 */
.L_x_7600:
[----:B------:R-:W-:Y:S05]  /*10730*/  BSYNC B0 ;  /* 0x0000000000007941 */ /* 0x000fea0003800000 */
.L_x_7599:
[----:B-12---:R1:W2:Y:S01]  /*10740*/  LDS R7, [R158+0x2c80] ;  /* 0x002c80009e077984 */ /* 0x0062a20000000800 */
[----:B------:R-:W-:Y:S01]  /*10750*/  BSSY B0, `(.L_x_7601) ;  /* 0x0000006000007945 */ /* 0x000fe20003800000 */
[----:B------:R-:W-:Y:S02]  /*10760*/  IADD3 R155, R94, 0x7c0, RZ ;  /* 0x000007c05e9b7810 */ /* 0x000fe40007ffe0ff */
[----:B------:R-:W-:Y:S02]  /*10770*/  LEA.HI.SX32 R6, R157, R94, 0x1b ;  /* 0x0000005e9d067211 */ /* 0x000fe400078fdaff */
[----:B0-----:R-:W-:Y:S01]  /*10780*/  LEA R156, R4, R73, 0x2 ;  /* 0x00000049049c7211 */ /* 0x001fe200078e10ff */
[----:B------:R-:W-:Y:S06]  /*10790*/  @!P2 BRA `(.L_x_7602) ;  /* 0x000000000004a947 */ /* 0x000fec0003800000 */
[----:B--2---:R0:W-:Y:S02]  /*107a0*/  REDG.E.ADD.F32.FTZ.RN.STRONG.GPU desc[UR20][R2.64+-0x400], R7 ;  /* 0xfffc0007020079a6 */ /* 0x0041e4000c10f394 */
.L_x_7602:
[----:B------:R-:W-:Y:S05]  /*107b0*/  BSYNC B0 ;  /* 0x0000000000007941 */ /* 0x000fea0003800000 */
.L_x_7601:
[----:B0-2---:R0:W2:Y:S01]  /*107c0*/  LDS R7, [R156+0x2d80] ;  /* 0x002d80009c077984 */ /* 0x0050a20000000800 */
[----:B------:R-:W-:Y:S01]  /*107d0*/  BSSY B0, `(.L_x_7603) ;  /* 0x0000006000007945 */ /* 0x000fe20003800000 */
[----:B------:R-:W-:Y:S01]  /*107e0*/  LEA.HI.SX32 R4, R155, R94, 0x1b ;  /* 0x0000005e9b047211 */ /* 0x000fe200078fdaff */
[----:B------:R-:W-:Y:S01]  /*107f0*/  FMUL.FTZ R154, R239, R154 ;  /* 0x0000009aef9a7220 */ /* 0x000fe20000410000 */
[----:B------:R-:W-:Y:S01]  /*10800*/  LEA R6, R6, R73, 0x2 ;  /* 0x0000004906067211 */ /* 0x000fe200078e10ff */
[----:B------:R-:W-:Y:S06]  /*10810*/  @!P3 BRA `(.L_x_7604) ;  /* 0x000000000004b947 */ /* 0x000fec0003800000 */
[----:B--2---:R4:W-:Y:S02]  /*10820*/  REDG.E.ADD.F32.FTZ.RN.STRONG.GPU desc[UR20][R2.64+-0x300], R7 ;  /* 0xfffd0007020079a6 */ /* 0x0049e4000c10f394 */
.L_x_7604:
[----:B------:R-:W-:Y:S05]  /*10830*/  BSYNC B0 ;  /* 0x0000000000007941 */ /* 0x000fea0003800000 */
.L_x_7603:
[----:B--2-4-:R2:W4:Y:S01]  /*10840*/  LDS R7, [R6+0x2e80] ;  /* 0x002e800006077984 */ /* 0x0145220000000800 */
[----:B------:R-:W-:Y:S01]  /*10850*/  BSSY B0, `(.L_x_7605) ;  /* 0x0000005000007945 */ /* 0x000fe20003800000 */
[----:B------:R-:W-:Y:S01]  /*10860*/  LEA R155, R4, R73, 0x2 ;  /* 0x00000049049b7211 */ /* 0x000fe200078e10ff */
[----:B------:R-:W-:Y:S02]  /*10870*/  FFMA.FTZ R154, R223, R110, R154 ;  /* 0x0000006edf9a7223 */ /* 0x000fe4000001009a */
[----:B------:R-:W-:Y:S05]  /*10880*/  @!P4 BRA `(.L_x_7606) ;  /* 0x000000000004c947 */ /* 0x000fea0003800000 */
[----:B----4-:R4:W-:Y:S02]  /*10890*/  REDG.E.ADD.F32.FTZ.RN.STRONG.GPU desc[UR20][R2.64+-0x200], R7 ;  /* 0xfffe0007020079a6 */ /* 0x0109e4000c10f394 */
.L_x_7606:
[----:B------:R-:W-:Y:S05]  /*108a0*/  BSYNC B0 ;  /* 0x0000000000007941 */ /* 0x000fea0003800000 */
.L_x_7605:
[----:B------:R-:W-:Y:S01]  /*108b0*/  FADD.FTZ R4, R5, R154 ;  /* 0x0000009a05047221 */ /* 0x000fe20000010000 */
[----:B------:R-:W-:Y:S01]  /*108c0*/  BSSY B0, `(.L_x_7607) ;  /* 0x0000004000007945 */ /* 0x000fe20003800000 */
[----:B------:R0:W0:Y:S03]  /*108d0*/  LDS R5, [R155+0x2f80] ;  /* 0x002f80009b057984 */ /* 0x0000260000000800 */
[----:B------:R-:W-:Y:S05]  /*108e0*/  @!P5 BRA `(.L_x_7608) ;  /* 0x000000000004d947 */ /* 0x000fea0003800000 */
[----:B0-----:R0:W-:Y:S02]  /*108f0*/  REDG.E.ADD.F32.FTZ.RN.STRONG.GPU desc[UR20][R2.64+-0x100], R5 ;  /* 0xffff0005020079a6 */ /* 0x0011e4000c10f394 */
.L_x_7608:
[----:B------:R-:W-:Y:S05]  /*10900*/  BSYNC B0 ;  /* 0x0000000000007941 */ /* 0x000fea0003800000 */
.L_x_7607:
[----:B0-----:R-:W5:Y:S01]  /*10910*/  LDL R156, [R1+0x44] ;  /* 0x00004400019c7983 */ /* 0x001f620000100800 */
[----:B------:R-:W-:Y:S01]  /*10920*/  ISETP.GT.AND P1, PT, R93, 0x1e, PT ;  /* 0x0000001e5d00780c */ /* 0x000fe20003f24270 */
[----:B------:R-:W-:Y:S01]  /*10930*/  FMUL.FTZ R126, R239, R126 ;  /* 0x0000007eef7e7220 */ /* 0x000fe20000410000 */
[----:B------:R-:W-:Y:S01]  /*10940*/  MOV R5, R153 ;  /* 0x0000009900057202 */ /* 0x000fe20000000f00 */
[----:B----4-:R-:W0:Y:S01]  /*10950*/  SHFL.DOWN PT, R2, R153, 0x1, 0x1f ;  /* 0x08201f0099027f89 */ /* 0x010e2200000e0000 */
[----:B--2---:R-:W-:Y:S01]  /*10960*/  MOV R6, R13 ;  /* 0x0000000d00067202 */ /* 0x004fe20000000f00 */
[----:B------:R-:W-:Y:S01]  /*10970*/  FFMA.FTZ R223, R223, R124, R126 ;  /* 0x0000007cdfdf7223 */ /* 0x000fe2000001007e */
[----:B------:R-:W-:Y:S01]  /*10980*/  MOV R7, R174 ;  /* 0x000000ae00077202 */ /* 0x000fe20000000f00 */
[----:B------:R-:W2:Y:S01]  /*10990*/  SHFL.DOWN PT, R155, R13, 0x1, 0x1f ;  /* 0x08201f000d9b7f89 */ /* 0x000ea200000e0000 */
[----:B------:R-:W-:Y:S01]  /*109a0*/  FMUL.FTZ R121, R208, R121 ;  /* 0x00000079d0797220 */ /* 0x000fe20000410000 */
[----:B------:R-:W-:Y:S01]  /*109b0*/  FMUL.FTZ R111, R212, R111 ;  /* 0x0000006fd46f7220 */ /* 0x000fe20000410000 */
[----:B------:R-:W-:Y:S01]  /*109c0*/  ISETP.NE.AND P2, PT, R93, RZ, PT ;  /* 0x000000ff5d00720c */ /* 0x000fe20003f45270 */
[----:B------:R-:W4:Y:S01]  /*109d0*/  SHFL.DOWN PT, R154, R174, 0x1, 0x1f ;  /* 0x08201f00ae9a7f89 */ /* 0x000f2200000e0000 */
[----:B------:R-:W-:Y:S01]  /*109e0*/  FFMA.FTZ R152, R152, R119, R121 ;  /* 0x0000007798987223 */ /* 0x000fe20000010079 */
[----:B------:R-:W-:Y:S01]  /*109f0*/  FFMA.FTZ R14, R14, R15, R111 ;  /* 0x0000000f0e0e7223 */ /* 0x000fe2000001006f */
[----:B------:R-:W-:Y:S01]  /*10a00*/  ISETP.NE.AND P3, PT, R94, RZ, PT ;  /* 0x000000ff5e00720c */ /* 0x000fe20003f65270 */
[----:B------:R-:W1:Y:S01]  /*10a10*/  SHFL.DOWN PT, R3, R4, 0x1, 0x1f ;  /* 0x08201f0004037f89 */ /* 0x000e6200000e0000 */
[----:B------:R-:W-:Y:S01]  /*10a20*/  FFMA.FTZ R107, R107, R62, R152 ;  /* 0x0000003e6b6b7223 */ /* 0x000fe20000010098 */
        /* <DEDUP_REMOVED lines=18> */
[----:B----4-:R-:W-:Y:S01]  /*10b50*/  @!P1 FADD.FTZ R7, R7, R154 ;  /* 0x0000009a07079221 */ /* 0x010fe20000010000 */
[----:B------:R-:W2:Y:S01]  /*10b60*/  SHFL.DOWN PT, R13, R6, 0x2, 0x1f ;  /* 0x08401f00060d7f89 */ /* 0x000ea200000e0000 */
[----:B------:R-:W-:Y:S01]  /*10b70*/  FFMA.FTZ R236, R236, R117, R209 ;  /* 0x00000075ecec7223 */ /* 0x000fe200000100d1 */
[----:B------:R-:W-:Y:S01]  /*10b80*/  FFMA.FTZ R113, R150, R113, R115 ;  /* 0x0000007196717223 */ /* 0x000fe20000010073 */
[----:B-1----:R-:W-:Y:S01]  /*10b90*/  @!P1 FADD.FTZ R4, R3, R4 ;  /* 0x0000000403049221 */ /* 0x002fe20000010000 */
[----:B------:R-:W1:Y:S01]  /*10ba0*/  SHFL.DOWN PT, R154, R7, 0x2, 0x1f ;  /* 0x08401f00079a7f89 */ /* 0x000e6200000e0000 */
        /* <DEDUP_REMOVED lines=114> */
.L_x_7610:
[----:B------:R-:W-:Y:S05]  /*112d0*/  BSYNC B0 ;  /* 0x0000000000007941 */ /* 0x000fea0003800000 */
.L_x_7609:
[----:B------:R-:W-:Y:S02]  /*112e0*/  UIADD3 UR7, UR7, 0x1, URZ ;  /* 0x0000000107077890 */ /* 0x000fe4000fffe03f */
[----:B------:R-:W-:Y:S02]  /*112f0*/  UIADD3 UR8, UP1, UR8, 0x1, URZ ;  /* 0x0000000108087890 */ /* 0x000fe4000ff3e03f */
[----:B------:R-:W-:Y:S02]  /*11300*/  UISETP.GE.AND UP0, UPT, UR7, UR52, UPT ;  /* 0x000000340700728c */ /* 0x000fe4000bf06270 */
[----:B------:R-:W-:-:S04]  /*11310*/  UIADD3.X UR9, URZ, UR9, URZ, UP1, !UPT ;  /* 0x000000093f097290 */ /* 0x000fc80008ffe43f */
[----:B------:R-:W-:-:S13]  /*11320*/  PLOP3.LUT P1, PT, PT, PT, UP0, 0x80, 0x0 ;  /* 0x000000000000781c */ /* 0x000fda0003f2f008 */
[----:B------:R-:W-:Y:S05]  /*11330*/  @!P1 BRA `(.L_x_7611) ;  /* 0xffffff6400589947 */ /* 0x000fea000383ffff */
.L_x_7516:
[----:B01----:R-:W-:Y:S01]  /*11340*/  SHF.L.U32 R0, R94, 0x4, RZ ;  /* 0x000000045e007819 */ /* 0x003fe200000006ff */
[----:B------:R-:W-:Y:S03]  /*11350*/  BAR.SYNC.DEFER_BLOCKING 0x0 ;  /* 0x0000000000007b1d */ /* 0x000fe60000010000 */
[----:B------:R-:W-:Y:S02]  /*11360*/  LOP3.LUT R49, R0, 0xfffffe00, RZ, 0xc0, !PT ;  /* 0xfffffe0000317812 */ /* 0x000fe400078ec0ff */
[----:B------:R-:W-:Y:S02]  /*11370*/  PRMT R52, RZ, 0x7610, R52 ;  /* 0x00007610ff347816 */ /* 0x000fe40000000034 */
[----:B------:R-:W-:Y:S01]  /*11380*/  PRMT R53, RZ, 0x7610, R53 ;  /* 0x00007610ff357816 */ /* 0x000fe20000000035 */
[----:B------:R-:W2:Y:S01]  /*11390*/  LDL R110, [R1+0x84] ;  /* 0x00008400016e7983 */ /* 0x000ea20000100800 */
[----:B------:R-:W-:-:S02]  /*113a0*/  LOP3.LUT R49, R49, 0x1f, R94, 0xf8, !PT ;  /* 0x0000001f31317812 */ /* 0x000fc400078ef85e */
[----:B------:R-:W-:Y:S01]  /*113b0*/  PRMT R54, RZ, 0x7610, R54 ;  /* 0x00007610ff367816 */ /* 0x000fe20000000036 */
[----:B------:R-:W4:Y:S01]  /*113c0*/  LDL R109, [R1+0x80] ;  /* 0x00008000016d7983 */ /* 0x000f220000100800 */
[C---:B------:R-:W-:Y:S02]  /*113d0*/  LOP3.LUT R14, R49.reuse, 0x20, RZ, 0xfc, !PT ;  /* 0x00000020310e7812 */ /* 0x040fe400078efcff */
[----:B------:R-:W-:Y:S01]  /*113e0*/  PRMT R55, RZ, 0x7610, R55 ;  /* 0x00007610ff377816 */ /* 0x000fe20000000037 */
[----:B------:R-:W5:Y:S01]  /*113f0*/  LDL R108, [R1+0x7c] ;  /* 0x00007c00016c7983 */ /* 0x000f620000100800 */
        /* <DEDUP_REMOVED lines=25> */
[----:B------:R-:W-:Y:S01]  /*11590*/  PRMT R64, RZ, 0x7610, R64 ;  /* 0x00007610ff407816 */ /* 0x000fe20000000040 */
[----:B------:R-:W3:Y:S01]  /*115a0*/  LDL R99, [R1+0x58] ;  /* 0x0000580001637983 */ /* 0x000ee20000100800 */
[C---:B------:R-:W-:Y:S02]  /*115b0*/  LEA.HI.X R51, R49.reuse, UR13, R48, 0x1, P0 ;  /* 0x0000000d31337c11 */ /* 0x040fe400080f0c30 */
[----:B------:R-:W-:Y:S01]  /*115c0*/  PRMT R65, RZ, 0x7610, R65 ;  /* 0x00007610ff417816 */ /* 0x000fe20000000041 */
[----:B------:R-:W3:Y:S01]  /*115d0*/  LDL R98, [R1+0x54] ;  /* 0x0000540001627983 */ /* 0x000ee20000100800 */
[----:B------:R-:W-:-:S02]  /*115e0*/  LOP3.LUT R3, R49, 0xa0, RZ, 0xfc, !PT ;  /* 0x000000a031037812 */ /* 0x000fc400078efcff */
[----:B------:R-:W-:Y:S01]  /*115f0*/  PRMT R66, RZ, 0x7610, R66 ;  /* 0x00007610ff427816 */ /* 0x000fe20000000042 */
[----:B------:R-:W2:Y:S01]  /*11600*/  @!P1 LDG.E.U16 R52, desc[UR20][R50.64] ;  /* 0x0000001432349981 */ /* 0x000ea2000c1e1500 */
[C---:B------:R-:W-:Y:S02]  /*11610*/  LOP3.LUT R4, R49.reuse, 0xc0, RZ, 0xfc, !PT ;  /* 0x000000c031047812 */ /* 0x040fe400078efcff */
[----:B------:R-:W-:Y:S01]  /*11620*/  PRMT R67, RZ, 0x7610, R67 ;  /* 0x00007610ff437816 */ /* 0x000fe20000000043 */
[----:B------:R-:W4:Y:S01]  /*11630*/  @!P2 LDG.E.U16 R53, desc[UR20][R50.64+0x40] ;  /* 0x000040143235a981 */ /* 0x000f22000c1e1500 */
[----:B------:R-:W-:-:S03]  /*11640*/  LOP3.LUT R5, R49, 0xe0, RZ, 0xfc, !PT ;  /* 0x000000e031057812 */ /* 0x000fc600078efcff */
[----:B------:R-:W3:Y:S01]  /*11650*/  LDL R97, [R1+0x50] ;  /* 0x0000500001617983 */ /* 0x000ee20000100800 */
[----:B------:R-:W-:-:S03]  /*11660*/  LOP3.LUT R6, R49, 0x100, RZ, 0xfc, !PT ;  /* 0x0000010031067812 */ /* 0x000fc600078efcff */
[----:B------:R-:W3:Y:S01]  /*11670*/  LDL R96, [R1+0x4c] ;  /* 0x00004c0001607983 */ /* 0x000ee20000100800 */
[----:B------:R-:W-:-:S03]  /*11680*/  ISETP.GE.AND P5, PT, R2, UR44, PT ;  /* 0x0000002c02007c0c */ /* 0x000fc6000bfa6270 */
[----:B------:R-:W3:Y:S01]  /*11690*/  LDL R95, [R1+0x48] ;  /* 0x00004800015f7983 */ /* 0x000ee20000100800 */
[----:B------:R-:W-:Y:S02]  /*116a0*/  LOP3.LUT R7, R49, 0x120, RZ, 0xfc, !PT ;  /* 0x0000012031077812 */ /* 0x000fe400078efcff */
[----:B------:R-:W-:Y:S01]  /*116b0*/  F2FP.F16.F32.PACK_AB R46, R46, R47 ;  /* 0x0000002f2e2e723e */ /* 0x000fe200000000ff */
[----:B------:R-:W5:Y:S01]  /*116c0*/  @!P3 LDG.E.U16 R54, desc[UR20][R50.64+0x80] ;  /* 0x000080143236b981 */ /* 0x000f62000c1e1500 */
[----:B------:R-:W-:Y:S01]  /*116d0*/  ISETP.GE.AND P0, PT, R3, UR44, PT ;  /* 0x0000002c03007c0c */ /* 0x000fe2000bf06270 */
[----:B------:R-:W0:Y:S01]  /*116e0*/  S2UR UR8, SR_CgaCtaId ;  /* 0x00000000000879c3 */ /* 0x000e220000008800 */
[----:B------:R-:W-:Y:S01]  /*116f0*/  ISETP.GE.AND P1, PT, R4, UR44, PT ;  /* 0x0000002c04007c0c */ /* 0x000fe2000bf26270 */
[----:B------:R-:W3:Y:S01]  /*11700*/  @!P4 LDG.E.U16 R55, desc[UR20][R50.64+0xc0] ;  /* 0x0000c0143237c981 */ /* 0x000ee2000c1e1500 */
[----:B------:R-:W-:Y:S02]  /*11710*/  ISETP.GE.AND P2, PT, R5, UR44, PT ;  /* 0x0000002c05007c0c */ /* 0x000fe4000bf46270 */
[----:B------:R-:W-:Y:S01]  /*11720*/  F2FP.F16.F32.PACK_AB R40, R40, R41 ;  /* 0x000000292828723e */ /* 0x000fe200000000ff */
[----:B------:R-:W3:Y:S01]  /*11730*/  @!P5 LDG.E.U16 R56, desc[UR20][R50.64+0x100] ;  /* 0x000100143238d981 */ /* 0x000ee2000c1e1500 */
[----:B------:R-:W-:-:S02]  /*11740*/  ISETP.GE.AND P3, PT, R6, UR44, PT ;  /* 0x0000002c06007c0c */ /* 0x000fc4000bf66270 */
[----:B------:R-:W-:Y:S02]  /*11750*/  F2FP.F16.F32.PACK_AB R38, R38, R39 ;  /* 0x000000272626723e */ /* 0x000fe400000000ff */
[----:B------:R-:W-:Y:S01]  /*11760*/  F2FP.F16.F32.PACK_AB R36, R36, R37 ;  /* 0x000000252424723e */ /* 0x000fe200000000ff */
[----:B------:R-:W3:Y:S01]  /*11770*/  @!P0 LDG.E.U16 R57, desc[UR20][R50.64+0x140] ;  /* 0x0001401432398981 */ /* 0x000ee2000c1e1500 */
[----:B------:R-:W-:Y:S02]  /*11780*/  ISETP.GE.AND P4, PT, R7, UR44, PT ;  /* 0x0000002c07007c0c */ /* 0x000fe4000bf86270 */
[----:B------:R-:W-:Y:S01]  /*11790*/  F2FP.F16.F32.PACK_AB R34, R34, R35 ;  /* 0x000000232222723e */ /* 0x000fe200000000ff */
[----:B------:R-:W3:Y:S01]  /*117a0*/  @!P1 LDG.E.U16 R58, desc[UR20][R50.64+0x180] ;  /* 0x00018014323a9981 */ /* 0x000ee2000c1e1500 */
[C---:B------:R-:W-:Y:S02]  /*117b0*/  LOP3.LUT R8, R49.reuse, 0x140, RZ, 0xfc, !PT ;  /* 0x0000014031087812 */ /* 0x040fe400078efcff */
[----:B------:R-:W-:Y:S01]  /*117c0*/  F2FP.F16.F32.PACK_AB R32, R32, R33 ;  /* 0x000000212020723e */ /* 0x000fe200000000ff */
[----:B------:R-:W3:Y:S01]  /*117d0*/  @!P2 LDG.E.U16 R59, desc[UR20][R50.64+0x1c0] ;  /* 0x0001c014323ba981 */ /* 0x000ee2000c1e1500 */
[----:B------:R-:W-:-:S02]  /*117e0*/  LOP3.LUT R9, R49, 0x160, RZ, 0xfc, !PT ;  /* 0x0000016031097812 */ /* 0x000fc400078efcff */
[----:B------:R-:W-:Y:S01]  /*117f0*/  ISETP.NE.AND P6, PT, R94, RZ, PT ;  /* 0x000000ff5e00720c */ /* 0x000fe20003fc5270 */
[----:B------:R-:W3:Y:S01]  /*11800*/  @!P3 LDG.E.U16 R60, desc[UR20][R50.64+0x200] ;  /* 0x00020014323cb981 */ /* 0x000ee2000c1e1500 */
[C---:B------:R-:W-:Y:S01]  /*11810*/  LOP3.LUT R10, R49.reuse, 0x180, RZ, 0xfc, !PT ;  /* 0x00000180310a7812 */ /* 0x040fe200078efcff */
[----:B------:R-:W-:Y:S01]  /*11820*/  UMOV UR7, 0x400 ;  /* 0x0000040000077882 */ /* 0x000fe20000000000 */
[C---:B------:R-:W-:Y:S01]  /*11830*/  LOP3.LUT R11, R49.reuse, 0x1a0, RZ, 0xfc, !PT ;  /* 0x000001a0310b7812 */ /* 0x040fe200078efcff */
[----:B------:R-:W3:Y:S01]  /*11840*/  @!P4 LDG.E.U16 R61, desc[UR20][R50.64+0x240] ;  /* 0x00024014323dc981 */ /* 0x000ee2000c1e1500 */
        /* <DEDUP_REMOVED lines=12> */
[----:B------:R-:W3:Y:S04]  /*11910*/  @!P5 LDG.E.U16 R62, desc[UR20][R50.64+0x280] ;  /* 0x00028014323ed981 */ /* 0x000ee8000c1e1500 */
[----:B------:R-:W3:Y:S04]  /*11920*/  @!P0 LDG.E.U16 R63, desc[UR20][R50.64+0x2c0] ;  /* 0x0002c014323f8981 */ /* 0x000ee8000c1e1500 */
[----:B------:R-:W3:Y:S04]  /*11930*/  @!P1 LDG.E.U16 R64, desc[UR20][R50.64+0x300] ;  /* 0x0003001432409981 */ /* 0x000ee8000c1e1500 */
[----:B------:R-:W3:Y:S04]  /*11940*/  @!P2 LDG.E.U16 R65, desc[UR20][R50.64+0x340] ;  /* 0x000340143241a981 */ /* 0x000ee8000c1e1500 */
[----:B------:R-:W3:Y:S04]  /*11950*/  @!P3 LDG.E.U16 R66, desc[UR20][R50.64+0x380] ;  /* 0x000380143242b981 */ /* 0x000ee8000c1e1500 */
[----:B------:R-:W3:Y:S01]  /*11960*/  @!P4 LDG.E.U16 R67, desc[UR20][R50.64+0x3c0] ;  /* 0x0003c0143243c981 */ /* 0x000ee2000c1e1500 */
[----:B------:R-:W-:-:S03]  /*11970*/  F2FP.F16.F32.PACK_AB R47, R44, R45 ;  /* 0x0000002d2c2f723e */ /* 0x000fc600000000ff */
        /* <DEDUP_REMOVED lines=18> */
[----:B------:R-:W2:Y:S04]  /*11aa0*/  LDS.U16 R51, [R92+0x2] ;  /* 0x000002005c337984 */ /* 0x000ea80000000400 */
[----:B------:R-:W3:Y:S04]  /*11ab0*/  LDS.U16 R50, [R92] ;  /* 0x000000005c327984 */ /* 0x000ee80000000400 */
[----:B------:R-:W4:Y:S04]  /*11ac0*/  LDS.U16 R53, [R92+0x6] ;  /* 0x000006005c357984 */ /* 0x000f280000000400 */
[----:B------:R-:W-:Y:S04]  /*11ad0*/  LDS.U16 R54, [R92+0x10] ;  /* 0x000010005c367984 */ /* 0x000fe80000000400 */
[----:B------:R-:W-:Y:S04]  /*11ae0*/  LDS.U16 R45, [R92+0x1c] ;  /* 0x00001c005c2d7984 */ /* 0x000fe80000000400 */
[----:B------:R-:W-:Y:S01]  /*11af0*/  LDS.U16 R44, [R92+0x1a] ;  /* 0x00001a005c2c7984 */ /* 0x000fe20000000400 */
[----:B-1----:R-:W-:-:S05]  /*11b00*/  HADD2.F32 R52, -RZ, R52.H0_H0 ;  /* 0x20000034ff347230 */ /* 0x002fca0000004100 */
[----:B------:R-:W-:Y:S01]  /*11b10*/  FADD.FTZ R58, R52, UR5 ;  /* 0x00000005343a7e21 */ /* 0x000fe20008010000 */
[----:B--2---:R-:W-:Y:S01]  /*11b20*/  HADD2.F32 R51, -RZ, R51.H0_H0 ;  /* 0x20000033ff337230 */ /* 0x004fe20000004100 */
[----:B------:R-:W-:Y:S03]  /*11b30*/  LDS.U16 R52, [R92+0xc] ;  /* 0x00000c005c347984 */ /* 0x000fe60000000400 */
[----:B------:R-:W-:Y:S01]  /*11b40*/  FSETP.GTU.FTZ.AND P0, PT, R58, 20, PT ;  /* 0x41a000003a00780b */ /* 0x000fe20003f1c000 */
[----:B------:R-:W-:Y:S02]  /*11b50*/  FADD.FTZ R57, R51, UR5 ;  /* 0x0000000533397e21 */ /* 0x000fe40008010000 */
[----:B------:R-:W1:Y:S01]  /*11b60*/  LDS.U16 R51, [R92+0xa] ;  /* 0x00000a005c337984 */ /* 0x000e620000000400 */
[----:B---3--:R-:W-:Y:S02]  /*11b70*/  HADD2.F32 R50, -RZ, R50.H0_H0 ;  /* 0x20000032ff327230 */ /* 0x008fe40000004100 */
[----:B------:R-:W-:-:S03]  /*11b80*/  FSETP.GTU.FTZ.AND P5, PT, R57, 20, PT ;  /* 0x41a000003900780b */ /* 0x000fc60003fbc000 */
[----:B------:R-:W-:Y:S01]  /*11b90*/  FADD.FTZ R55, R50, UR5 ;  /* 0x0000000532377e21 */ /* 0x000fe20008010000 */
[----:B----4-:R-:W-:Y:S01]  /*11ba0*/  HADD2.F32 R53, -RZ, R53.H0_H0 ;  /* 0x20000035ff357230 */ /* 0x010fe20000004100 */
[----:B------:R-:W2:Y:S02]  /*11bb0*/  LDS.U16 R50, [R92+0x8] ;  /* 0x000008005c327984 */ /* 0x000ea40000000400 */
[----:B------:R-:W-:Y:S01]  /*11bc0*/  @!P0 FMUL.FTZ R58, R58, -1.4426950216293334961 ;  /* 0xbfb8aa3b3a3a8820 */ /* 0x000fe20000410000 */
[----:B------:R-:W-:-:S05]  /*11bd0*/  FSETP.GTU.FTZ.AND P4, PT, R55, 20, PT ;  /* 0x41a000003700780b */ /* 0x000fca0003f9c000 */
[----:B------:R-:W3:Y:S01]  /*11be0*/  @!P0 MUFU.EX2 R58, R58 ;  /* 0x0000003a003a8308 */ /* 0x000ee20000000800 */
[----:B------:R-:W-:Y:S02]  /*11bf0*/  FADD.FTZ R59, R53, UR5 ;  /* 0x00000005353b7e21 */ /* 0x000fe40008010000 */
[----:B------:R-:W4:Y:S01]  /*11c00*/  LDS.U16 R53, [R92+0xe] ;  /* 0x00000e005c357984 */ /* 0x000f220000000400 */
[----:B------:R-:W-:-:S04]  /*11c10*/  @!P5 FMUL.FTZ R57, R57, -1.4426950216293334961 ;  /* 0xbfb8aa3b3939d820 */ /* 0x000fc80000410000 */
[----:B------:R-:W-:Y:S01]  /*11c20*/  @!P4 FMUL.FTZ R55, R55, -1.4426950216293334961 ;  /* 0xbfb8aa3b3737c820 */ /* 0x000fe20000410000 */
[----:B------:R-:W-:Y:S01]  /*11c30*/  FSETP.GTU.FTZ.AND P1, PT, R59, 20, PT ;  /* 0x41a000003b00780b */ /* 0x000fe20003f3c000 */
[----:B------:R-:W-:Y:S01]  /*11c40*/  @!P5 MUFU.EX2 R57, R57 ;  /* 0x000000390039d308 */ /* 0x000fe20000000800 */
[----:B---3--:R-:W-:-:S07]  /*11c50*/  @!P0 FADD.FTZ R58, R58, 1 ;  /* 0x3f8000003a3a8421 */ /* 0x008fce0000010000 */
[----:B------:R3:W5:Y:S08]  /*11c60*/  @!P4 MUFU.EX2 R56, R55 ;  /* 0x000000370038c308 */ /* 0x0007700000000800 */
[----:B------:R-:W0:Y:S01]  /*11c70*/  @!P0 MUFU.RCP R63, R58 ;  /* 0x0000003a003f8308 */ /* 0x000e220000001000 */
[----:B-1----:R-:W-:Y:S01]  /*11c80*/  HADD2.F32 R51, -RZ, R51.H0_H0 ;  /* 0x20000033ff337230 */ /* 0x002fe20000004100 */
[----:B---3--:R-:W1:Y:S01]  /*11c90*/  LDS.U16 R55, [R92+0x12] ;  /* 0x000012005c377984 */ /* 0x008e620000000400 */
[----:B------:R-:W-:-:S02]  /*11ca0*/  HADD2.F32 R54, -RZ, R54.H0_H0 ;  /* 0x20000036ff367230 */ /* 0x000fc40000004100 */
[----:B------:R-:W-:Y:S01]  /*11cb0*/  @!P1 FMUL.FTZ R59, R59, -1.4426950216293334961 ;  /* 0xbfb8aa3b3b3b9820 */ /* 0x000fe20000410000 */
[----:B------:R-:W-:Y:S02]  /*11cc0*/  FADD.FTZ R51, R51, UR5 ;  /* 0x0000000533337e21 */ /* 0x000fe40008010000 */
[----:B------:R-:W-:Y:S01]  /*11cd0*/  FADD.FTZ R54, R54, UR5 ;  /* 0x0000000536367e21 */ /* 0x000fe20008010000 */
[----:B-----5:R-:W-:Y:S01]  /*11ce0*/  @!P4 FADD.FTZ R56, R56, 1 ;  /* 0x3f8000003838c421 */ /* 0x020fe20000010000 */
[----:B------:R-:W-:Y:S01]  /*11cf0*/  @!P5 FADD.FTZ R57, R57, 1 ;  /* 0x3f8000003939d421 */ /* 0x000fe20000010000 */
[----:B------:R-:W-:Y:S01]  /*11d00*/  FSETP.GTU.FTZ.AND P3, PT, R51, 20, PT ;  /* 0x41a000003300780b */ /* 0x000fe20003f7c000 */
[----:B------:R-:W3:Y:S01]  /*11d10*/  @!P1 MUFU.EX2 R59, R59 ;  /* 0x0000003b003b9308 */ /* 0x000ee20000000800 */
[----:B0-----:R-:W-:Y:S01]  /*11d20*/  @!P0 FMUL.FTZ R18, R18, R63 ;  /* 0x0000003f12128220 */ /* 0x001fe20000410000 */
[----:B------:R-:W-:-:S06]  /*11d30*/  FSETP.GTU.FTZ.AND P0, PT, R54, 20, PT ;  /* 0x41a000003600780b */ /* 0x000fcc0003f1c000 */
[----:B------:R-:W0:Y:S01]  /*11d40*/  @!P4 MUFU.RCP R61, R56 ;  /* 0x00000038003dc308 */ /* 0x000e220000001000 */
[----:B--2---:R-:W-:-:S07]  /*11d50*/  HADD2.F32 R50, -RZ, R50.H0_H0 ;  /* 0x20000032ff327230 */ /* 0x004fce0000004100 */
[----:B------:R-:W2:Y:S01]  /*11d60*/  @!P5 MUFU.RCP R60, R57 ;  /* 0x00000039003cd308 */ /* 0x000ea20000001000 */
[----:B------:R-:W-:Y:S01]  /*11d70*/  FADD.FTZ R50, R50, UR5 ;  /* 0x0000000532327e21 */ /* 0x000fe20008010000 */
[----:B------:R-:W-:Y:S02]  /*11d80*/  HADD2.F32 R52, -RZ, R52.H0_H0 ;  /* 0x20000034ff347230 */ /* 0x000fe40000004100 */
[----:B------:R-:W-:Y:S01]  /*11d90*/  @!P3 FMUL.FTZ R51, R51, -1.4426950216293334961 ;  /* 0xbfb8aa3b3333b820 */ /* 0x000fe20000410000 */
[----:B----4-:R-:W-:Y:S02]  /*11da0*/  HADD2.F32 R53, -RZ, R53.H0_H0 ;  /* 0x20000035ff357230 */ /* 0x010fe40000004100 */
[----:B------:R-:W-:Y:S01]  /*11db0*/  @!P0 FMUL.FTZ R54, R54, -1.4426950216293334961 ;  /* 0xbfb8aa3b36368820 */ /* 0x000fe20000410000 */
[----:B------:R-:W-:Y:S01]  /*11dc0*/  FSETP.GTU.FTZ.AND P2, PT, R50, 20, PT ;  /* 0x41a000003200780b */ /* 0x000fe20003f5c000 */
[----:B------:R-:W-:Y:S01]  /*11dd0*/  FADD.FTZ R52, R52, UR5 ;  /* 0x0000000534347e21 */ /* 0x000fe20008010000 */
[----:B------:R-:W-:Y:S01]  /*11de0*/  FADD.FTZ R53, R53, UR5 ;  /* 0x0000000535357e21 */ /* 0x000fe20008010000 */
[----:B------:R-:W4:Y:S01]  /*11df0*/  @!P3 MUFU.EX2 R51, R51 ;  /* 0x000000330033b308 */ /* 0x000f220000000800 */
[----:B---3--:R-:W-:Y:S01]  /*11e00*/  @!P1 FADD.FTZ R59, R59, 1 ;  /* 0x3f8000003b3b9421 */ /* 0x008fe20000010000 */
[----:B0-----:R-:W-:Y:S01]  /*11e10*/  @!P4 FMUL.FTZ R16, R16, R61 ;  /* 0x0000003d1010c220 */ /* 0x001fe20000410000 */
[----:B------:R-:W-:Y:S01]  /*11e20*/  FSETP.GTU.FTZ.AND P4, PT, R52, 20, PT ;  /* 0x41a000003400780b */ /* 0x000fe20003f9c000 */
[----:B--2---:R-:W-:-:S04]  /*11e30*/  @!P5 FMUL.FTZ R17, R17, R60 ;  /* 0x0000003c1111d220 */ /* 0x004fc80000410000 */
[----:B------:R-:W0:Y:S01]  /*11e40*/  @!P0 MUFU.EX2 R54, R54 ;  /* 0x0000003600368308 */ /* 0x000e220000000800 */
[----:B------:R-:W-:Y:S01]  /*11e50*/  FSETP.GTU.FTZ.AND P5, PT, R53, 20, PT ;  /* 0x41a000003500780b */ /* 0x000fe20003fbc000 */
[----:B------:R-:W-:-:S06]  /*11e60*/  @!P2 FMUL.FTZ R50, R50, -1.4426950216293334961 ;  /* 0xbfb8aa3b3232a820 */ /* 0x000fcc0000410000 */
[----:B------:R-:W2:Y:S01]  /*11e70*/  @!P1 MUFU.RCP R56, R59 ;  /* 0x0000003b00389308 */ /* 0x000ea20000001000 */
[----:B------:R-:W-:Y:S01]  /*11e80*/  @!P4 FMUL.FTZ R52, R52, -1.4426950216293334961 ;  /* 0xbfb8aa3b3434c820 */ /* 0x000fe20000410000 */
[----:B-1----:R-:W-:Y:S02]  /*11e90*/  HADD2.F32 R55, -RZ, R55.H0_H0 ;  /* 0x20000037ff377230 */ /* 0x002fe40000004100 */
[----:B----4-:R-:W-:Y:S02]  /*11ea0*/  @!P3 FADD.FTZ R51, R51, 1 ;  /* 0x3f8000003333b421 */ /* 0x010fe40000010000 */
[----:B------:R-:W-:Y:S02]  /*11eb0*/  @!P5 FMUL.FTZ R53, R53, -1.4426950216293334961 ;  /* 0xbfb8aa3b3535d820 */ /* 0x000fe40000410000 */
[----:B------:R-:W1:Y:S01]  /*11ec0*/  @!P2 MUFU.EX2 R50, R50 ;  /* 0x000000320032a308 */ /* 0x000e620000000800 */
[----:B0-----:R-:W-:Y:S01]  /*11ed0*/  @!P0 FADD.FTZ R54, R54, 1 ;  /* 0x3f80000036368421 */ /* 0x001fe20000010000 */
[----:B------:R-:W-:-:S06]  /*11ee0*/  FADD.FTZ R55, R55, UR5 ;  /* 0x0000000537377e21 */ /* 0x000fcc0008010000 */
[----:B------:R-:W0:Y:S01]  /*11ef0*/  @!P4 MUFU.EX2 R52, R52 ;  /* 0x000000340034c308 */ /* 0x000e220000000800 */
[----:B--2---:R-:W-:Y:S01]  /*11f00*/  @!P1 FMUL.FTZ R19, R19, R56 ;  /* 0x0000003813139220 */ /* 0x004fe20000410000 */
[----:B------:R-:W-:-:S06]  /*11f10*/  SHF.L.U32 R56, R94, 0x4, RZ ;  /* 0x000000045e387819 */ /* 0x000fcc00000006ff */
[----:B------:R-:W2:Y:S01]  /*11f20*/  @!P5 MUFU.EX2 R53, R53 ;  /* 0x000000350035d308 */ /* 0x000ea20000000800 */
[----:B------:R-:W-:Y:S02]  /*11f30*/  FSETP.GTU.FTZ.AND P1, PT, R55, 20, PT ;  /* 0x41a000003700780b */ /* 0x000fe40003f3c000 */
[----:B------:R-:W-:-:S05]  /*11f40*/  LOP3.LUT R56, R56, 0xfffffe00, RZ, 0xc0, !PT ;  /* 0xfffffe0038387812 */ /* 0x000fca00078ec0ff */
[----:B------:R-:W-:Y:S08]  /*11f50*/  @!P3 MUFU.RCP R84, R51 ;  /* 0x000000330054b308 */ /* 0x000ff00000001000 */
[----:B------:R3:W4:Y:S01]  /*11f60*/  @!P0 MUFU.RCP R51, R54 ;  /* 0x0000003600338308 */ /* 0x0007220000001000 */
[----:B------:R-:W-:Y:S01]  /*11f70*/  LEA R82, R93, R56, 0x4 ;  /* 0x000000385d527211 */ /* 0x000fe200078e20ff */
[----:B-1----:R-:W-:-:S03]  /*11f80*/  @!P2 FADD.FTZ R50, R50, 1 ;  /* 0x3f8000003232a421 */ /* 0x002fc60000010000 */
[----:B------:R-:W-:Y:S01]  /*11f90*/  IADD3 R57, R82, 0x2, RZ ;  /* 0x0000000252397810 */ /* 0x000fe20007ffe0ff */
[----:B0-----:R-:W-:Y:S01]  /*11fa0*/  @!P4 FADD.FTZ R52, R52, 1 ;  /* 0x3f8000003434c421 */ /* 0x001fe20000010000 */
[----:B--2---:R-:W-:Y:S01]  /*11fb0*/  @!P5 FADD.FTZ R53, R53, 1 ;  /* 0x3f8000003535d421 */ /* 0x004fe20000010000 */
[----:B------:R0:W-:Y:S01]  /*11fc0*/  @!P2 MUFU.RCP R83, R50 ;  /* 0x000000320053a308 */ /* 0x0001e20000001000 */
[----:B------:R-:W-:Y:S01]  /*11fd0*/  @!P1 FMUL.FTZ R55, R55, -1.4426950216293334961 ;  /* 0xbfb8aa3b37379820 */ /* 0x000fe20000410000 */
[----:B---3--:R-:W-:Y:S02]  /*11fe0*/  PRMT R54, R46, 0x7632, R54 ;  /* 0x000076322e367816 */ /* 0x008fe40000000036 */
[----:B0-----:R-:W-:Y:S01]  /*11ff0*/  LEA.HI.SX32 R50, R57, R82, 0x1b ;  /* 0x0000005239327211 */ /* 0x001fe200078fdaff */
[----:B----4-:R-:W-:Y:S01]  /*12000*/  @!P0 FMUL.FTZ R24, R24, R51 ;  /* 0x0000003318188220 */ /* 0x010fe20000410000 */
[----:B------:R-:W-:Y:S02]  /*12010*/  F2FP.F16.F32.PACK_AB R51, R42, R43 ;  /* 0x0000002b2a33723e */ /* 0x000fe400000000ff */
[----:B------:R0:W-:Y:S01]  /*12020*/  @!P4 MUFU.RCP R57, R52 ;  /* 0x000000340039c308 */ /* 0x0001e20000001000 */
[----:B------:R-:W1:Y:S04]  /*12030*/  LDS.U16 R43, [R92+0x18] ;  /* 0x000018005c2b7984 */ /* 0x000e680000000400 */
[----:B------:R-:W2:Y:S03]  /*12040*/  LDS.U16 R42, [R92+0x16] ;  /* 0x000016005c2a7984 */ /* 0x000ea60000000400 */
[----:B------:R3:W-:Y:S01]  /*12050*/  @!P5 MUFU.RCP R86, R53 ;  /* 0x000000350056d308 */ /* 0x0007e20000001000 */
[----:B0-----:R-:W-:-:S02]  /*12060*/  LEA R52, R50, R73, 0x1 ;  /* 0x0000004932347211 */ /* 0x001fc400078e08ff */
[----:B------:R-:W0:Y:S01]  /*12070*/  LDS.U16 R50, [R92+0x14] ;  /* 0x000014005c327984 */ /* 0x000e220000000400 */
[----:B---3--:R-:W-:-:S04]  /*12080*/  PRMT R53, R46, 0x7610, R53 ;  /* 0x000076102e357816 */ /* 0x008fc80000000035 */
[----:B------:R-:W3:Y:S01]  /*12090*/  @!P1 MUFU.EX2 R55, R55 ;  /* 0x0000003700379308 */ /* 0x000ee20000000800 */
[----:B------:R-:W4:Y:S01]  /*120a0*/  LDS.U16 R46, [R92+0x1e] ;  /* 0x00001e005c2e7984 */ /* 0x000f220000000400 */
[----:B------:R-:W-:Y:S01]  /*120b0*/  BAR.SYNC.DEFER_BLOCKING 0x0 ;  /* 0x0000000000007b1d */ /* 0x000fe20000010000 */
[C---:B------:R-:W-:Y:S02]  /*120c0*/  IADD3 R56, R82.reuse, 0x1, RZ ;  /* 0x0000000152387810 */ /* 0x040fe40007ffe0ff */
[C---:B------:R-:W-:Y:S02]  /*120d0*/  IADD3 R58, R82.reuse, 0x3, RZ ;  /* 0x00000003523a7810 */ /* 0x040fe40007ffe0ff */
[C---:B------:R-:W-:Y:S02]  /*120e0*/  IADD3 R59, R82.reuse, 0x4, RZ ;  /* 0x00000004523b7810 */ /* 0x040fe40007ffe0ff */
[----:B------:R-:W-:Y:S02]  /*120f0*/  IADD3 R61, R82, 0x5, RZ ;  /* 0x00000005523d7810 */ /* 0x000fe40007ffe0ff */
[----:B------:R-:W-:-:S02]  /*12100*/  LEA.HI.SX32 R56, R56, R82, 0x1b ;  /* 0x0000005238387211 */ /* 0x000fc400078fdaff */
[C---:B------:R-:W-:Y:S01]  /*12110*/  IADD3 R63, R82.reuse, 0x6, RZ ;  /* 0x00000006523f7810 */ /* 0x040fe20007ffe0ff */
[----:B---3--:R-:W-:Y:S01]  /*12120*/  @!P1 FADD.FTZ R55, R55, 1 ;  /* 0x3f80000037379421 */ /* 0x008fe20000010000 */
[----:B------:R-:W-:Y:S02]  /*12130*/  IADD3 R65, R82, 0x7, RZ ;  /* 0x0000000752417810 */ /* 0x000fe40007ffe0ff */
[-C--:B------:R-:W-:Y:S02]  /*12140*/  LEA.HI.SX32 R58, R58, R82.reuse, 0x1b ;  /* 0x000000523a3a7211 */ /* 0x080fe400078fdaff */
[C---:B------:R-:W-:Y:S02]  /*12150*/  IADD3 R67, R82.reuse, 0x8, RZ ;  /* 0x0000000852437810 */ /* 0x040fe40007ffe0ff */
[----:B------:R-:W-:Y:S01]  /*12160*/  LEA.HI.SX32 R60, R59, R82, 0x1b ;  /* 0x000000523b3c7211 */ /* 0x000fe200078fdaff */
[----:B------:R3:W5:Y:S01]  /*12170*/  @!P1 MUFU.RCP R88, R55 ;  /* 0x0000003700589308 */ /* 0x0007620000001000 */
[----:B------:R-:W-:-:S02]  /*12180*/  IADD3 R69, R82, 0x9, RZ ;  /* 0x0000000952457810 */ /* 0x000fc40007ffe0ff */
[-C--:B------:R-:W-:Y:S02]  /*12190*/  LEA.HI.SX32 R62, R61, R82.reuse, 0x1b ;  /* 0x000000523d3e7211 */ /* 0x080fe400078fdaff */
[----:B------:R-:W-:Y:S02]  /*121a0*/  LEA R56, R56, R73, 0x1 ;  /* 0x0000004938387211 */ /* 0x000fe400078e08ff */
[-C--:B------:R-:W-:Y:S01]  /*121b0*/  LEA.HI.SX32 R64, R63, R82.reuse, 0x1b ;  /* 0x000000523f407211 */ /* 0x080fe200078fdaff */
[----:B------:R-:W-:Y:S01]  /*121c0*/  @!P4 FMUL.FTZ R22, R22, R57 ;  /* 0x000000391616c220 */ /* 0x000fe20000410000 */
[----:B------:R-:W-:Y:S02]  /*121d0*/  IADD3 R71, R82, 0xa, RZ ;  /* 0x0000000a52477810 */ /* 0x000fe40007ffe0ff */
[----:B------:R-:W-:Y:S02]  /*121e0*/  LEA.HI.SX32 R66, R65, R82, 0x1b ;  /* 0x0000005241427211 */ /* 0x000fe400078fdaff */
[----:B------:R-:W-:-:S02]  /*121f0*/  LEA R58, R58, R73, 0x1 ;  /* 0x000000493a3a7211 */ /* 0x000fc400078e08ff */
[----:B---3--:R-:W-:Y:S01]  /*12200*/  PRMT R55, R47, 0x7632, R55 ;  /* 0x000076322f377816 */ /* 0x008fe20000000037 */
        /* <DEDUP_REMOVED lines=9> */
[----:B------:R-:W-:Y:S01]  /*122a0*/  STS.U16 [R52+0x4], R47 ;  /* 0x0000042f34007388 */ /* 0x000fe20000000400 */
[----:B------:R-:W-:Y:S02]  /*122b0*/  IADD3 R77, R82, 0xd, RZ ;  /* 0x0000000d524d7810 */ /* 0x000fe40007ffe0ff */
        /* <DEDUP_REMOVED lines=8> */
[-C--:B------:R-:W-:Y:S02]  /*12340*/  LEA.HI.SX32 R74, R74, R82.reuse, 0x1b ;  /* 0x000000524a4a7211 */ /* 0x080fe400078fdaff */
[----:B------:R-:W-:Y:S01]  /*12350*/  LEA R68, R68, R73, 0x1 ;  /* 0x0000004944447211 */ /* 0x000fe200078e08ff */
[----:B------:R-:W-:Y:S01]  /*12360*/  STS.U16 [R62+0xa], R57 ;  /* 0x00000a393e007388 */ /* 0x000fe20000000400 */
[----:B------:R-:W-:-:S02]  /*12370*/  LEA.HI.SX32 R76, R75, R82, 0x1b ;  /* 0x000000524b4c7211 */ /* 0x000fc400078fdaff */
[-C--:B------:R-:W-:Y:S02]  /*12380*/  LEA R70, R70, R73.reuse, 0x1 ;  /* 0x0000004946467211 */ /* 0x080fe400078e08ff */
[----:B------:R-:W-:Y:S01]  /*12390*/  PRMT R37, R38, 0x7632, R37 ;  /* 0x0000763226257816 */ /* 0x000fe20000000025 */
[----:B------:R3:W-:Y:S01]  /*123a0*/  STS.U16 [R64+0xc], R40 ;  /* 0x00000c2840007388 */ /* 0x0007e20000000400 */
[-C--:B------:R-:W-:Y:S02]  /*123b0*/  LEA.HI.SX32 R78, R77, R82.reuse, 0x1b ;  /* 0x000000524d4e7211 */ /* 0x080fe400078fdaff */
[-C--:B------:R-:W-:Y:S01]  /*123c0*/  LEA.HI.SX32 R80, R79, R82.reuse, 0x1b ;  /* 0x000000524f507211 */ /* 0x080fe200078fdaff */
[----:B------:R-:W-:Y:S01]  /*123d0*/  STS.U16 [R66+0xe], R39 ;  /* 0x00000e2742007388 */ /* 0x000fe20000000400 */
[-C--:B------:R-:W-:Y:S02]  /*123e0*/  LEA R72, R72, R73.reuse, 0x1 ;  /* 0x0000004948487211 */ /* 0x080fe400078e08ff */
[----:B------:R-:W-:Y:S01]  /*123f0*/  LEA.HI.SX32 R82, R81, R82, 0x1b ;  /* 0x0000005251527211 */ /* 0x000fe200078fdaff */
[----:B------:R-:W-:Y:S01]  /*12400*/  STS.U16 [R68+0x10], R38 ;  /* 0x0000102644007388 */ /* 0x000fe20000000400 */
[----:B------:R-:W-:-:S02]  /*12410*/  LEA R74, R74, R73, 0x1 ;  /* 0x000000494a4a7211 */ /* 0x000fc400078e08ff */
[----:B------:R-:W-:Y:S01]  /*12420*/  PRMT R35, R36, 0x7632, R35 ;  /* 0x0000763224237816 */ /* 0x000fe20000000023 */
[----:B------:R2:W-:Y:S01]  /*12430*/  STS.U16 [R70+0x12], R37 ;  /* 0x0000122546007388 */ /* 0x0005e20000000400 */
[-C--:B------:R-:W-:Y:S01]  /*12440*/  LEA R76, R76, R73.reuse, 0x1 ;  /* 0x000000494c4c7211 */ /* 0x080fe200078e08ff */
[----:B------:R-:W-:Y:S01]  /*12450*/  ULEA UR7, UR8, UR7, 0x18 ;  /* 0x0000000708077291 */ /* 0x000fe2000f8ec03f */
[-C--:B------:R-:W-:Y:S02]  /*12460*/  LEA R78, R78, R73.reuse, 0x1 ;  /* 0x000000494e4e7211 */ /* 0x080fe400078e08ff */
[----:B---3--:R-:W-:Y:S01]  /*12470*/  PRMT R40, R34, 0x7632, R40 ;  /* 0x0000763222287816 */ /* 0x008fe20000000028 */
[----:B------:R3:W-:Y:S01]  /*12480*/  STS.U16 [R72+0x14], R36 ;  /* 0x0000142448007388 */ /* 0x0007e20000000400 */
[-C--:B------:R-:W-:Y:S01]  /*12490*/  LEA R80, R80, R73.reuse, 0x1 ;  /* 0x0000004950507211 */ /* 0x080fe200078e08ff */
[----:B-1----:R-:W-:Y:S01]  /*124a0*/  HADD2.F32 R43, -RZ, R43.H0_H0 ;  /* 0x2000002bff2b7230 */ /* 0x002fe20000004100 */
[----:B------:R-:W-:-:S02]  /*124b0*/  LEA R82, R82, R73, 0x1 ;  /* 0x0000004952527211 */ /* 0x000fc400078e08ff */
[C---:B--2---:R-:W-:Y:S01]  /*124c0*/  PRMT R37, R32.reuse, 0x7610, R37 ;  /* 0x0000761020257816 */ /* 0x044fe20000000025 */
[----:B------:R1:W-:Y:S01]  /*124d0*/  STS.U16 [R74+0x16], R35 ;  /* 0x000016234a007388 */ /* 0x0003e20000000400 */
[----:B------:R-:W-:Y:S01]  /*124e0*/  PRMT R41, R32, 0x7632, R41 ;  /* 0x0000763220297816 */ /* 0x000fe20000000029 */
[----:B------:R-:W-:Y:S01]  /*124f0*/  HADD2.F32 R45, -RZ, R45.H0_H0 ;  /* 0x2000002dff2d7230 */ /* 0x000fe20000004100 */
[----:B------:R-:W-:Y:S01]  /*12500*/  MOV R39, UR44 ;  /* 0x0000002c00277c02 */ /* 0x000fe20008000f00 */
[----:B------:R2:W-:Y:S01]  /*12510*/  STS.U16 [R76+0x18], R34 ;  /* 0x000018224c007388 */ /* 0x0005e20000000400 */
[----:B---3--:R-:W-:-:S03]  /*12520*/  FADD.FTZ R36, R43, UR5 ;  /* 0x000000052b247e21 */ /* 0x008fc60008010000 */
[----:B------:R-:W-:Y:S01]  /*12530*/  STS.U16 [R78+0x1a], R40 ;  /* 0x00001a284e007388 */ /* 0x000fe20000000400 */
[----:B------:R-:W-:-:S03]  /*12540*/  FADD.FTZ R38, R45, UR5 ;  /* 0x000000052d267e21 */ /* 0x000fc60008010000 */
[----:B------:R3:W-:Y:S04]  /*12550*/  STS.U16 [R80+0x1c], R37 ;  /* 0x00001c2550007388 */ /* 0x0007e80000000400 */
[----:B------:R-:W-:Y:S01]  /*12560*/  STS.U16 [R82+0x1e], R41 ;  /* 0x00001e2952007388 */ /* 0x000fe20000000400 */
[----:B------:R-:W-:-:S03]  /*12570*/  NOP ;  /* 0x0000000000007918 */ /* 0x000fc60000000000 */
[----:B------:R-:W-:Y:S01]  /*12580*/  LDS.U16 R41, [R110] ;  /* 0x000000006e297984 */ /* 0x000fe20000000400 */
[----:B------:R-:W-:-:S03]  /*12590*/  HADD2.F32 R42, -RZ, R42.H0_H0 ;  /* 0x2000002aff2a7230 */ /* 0x000fc60000004100 */
        /* <DEDUP_REMOVED lines=16> */
[----:B------:R-:W-:Y:S01]  /*126a0*/  FADD.FTZ R42, R42, UR5 ;  /* 0x000000052a2a7e21 */ /* 0x000fe20008010000 */
[----:B-----5:R-:W-:-:S04]  /*126b0*/  @!P1 FMUL.FTZ R25, R25, R88 ;  /* 0x0000005819199220 */ /* 0x020fc80000410000 */
[----:B------:R-:W-:Y:S01]  /*126c0*/  FSETP.GTU.FTZ.AND P1, PT, R42, 20, PT ;  /* 0x41a000002a00780b */ /* 0x000fe20003f3c000 */
[----:B0-----:R-:W-:Y:S02]  /*126d0*/  HADD2.F32 R50, -RZ, R50.H0_H0 ;  /* 0x20000032ff327230 */ /* 0x001fe40000004100 */
[----:B------:R-:W-:Y:S01]  /*126e0*/  @!P2 FMUL.FTZ R20, R20, R83 ;  /* 0x000000531414a220 */ /* 0x000fe20000410000 */
[----:B------:R-:W-:Y:S02]  /*126f0*/  FSETP.GTU.FTZ.AND P2, PT, R36, 20, PT ;  /* 0x41a000002400780b */ /* 0x000fe40003f5c000 */
[----:B------:R-:W-:-:S07]  /*12700*/  FADD.FTZ R50, R50, UR5 ;  /* 0x0000000532327e21 */ /* 0x000fce0008010000 */
[----:B-1----:R-:W-:Y:S01]  /*12710*/  @!P1 FMUL.FTZ R35, R42, -1.4426950216293334961 ;  /* 0xbfb8aa3b2a239820 */ /* 0x002fe20000410000 */
[----:B------:R-:W-:Y:S01]  /*12720*/  BAR.SYNC.DEFER_BLOCKING 0x0 ;  /* 0x0000000000007b1d */ /* 0x000fe20000010000 */
[----:B------:R-:W-:Y:S01]  /*12730*/  FSETP.GTU.FTZ.AND P0, PT, R50, 20, PT ;  /* 0x41a000003200780b */ /* 0x000fe20003f1c000 */
[----:B------:R-:W-:Y:S02]  /*12740*/  HADD2.F32 R44, -RZ, R44.H0_H0 ;  /* 0x2000002cff2c7230 */ /* 0x000fe40000004100 */
[----:B----4-:R-:W-:Y:S02]  /*12750*/  HADD2.F32 R46, -RZ, R46.H0_H0 ;  /* 0x2000002eff2e7230 */ /* 0x010fe40000004100 */
[----:B------:R-:W-:Y:S01]  /*12760*/  @!P2 FMUL.FTZ R36, R36, -1.4426950216293334961 ;  /* 0xbfb8aa3b2424a820 */ /* 0x000fe20000410000 */
[----:B------:R-:W-:Y:S01]  /*12770*/  FADD.FTZ R44, R44, UR5 ;  /* 0x000000052c2c7e21 */ /* 0x000fe20008010000 */
[----:B------:R-:W0:Y:S01]  /*12780*/  LDS R42, [UR7+0x840] ;  /* 0x00084007ff2a7984 */ /* 0x000e220008000800 */
[----:B------:R-:W-:Y:S01]  /*12790*/  USHF.R.S32.HI UR17, URZ, 0x1f, UR9 ;  /* 0x0000001f3f117899 */ /* 0x000fe20008011409 */
[----:B------:R-:W-:Y:S01]  /*127a0*/  @!P3 FMUL.FTZ R21, R21, R84 ;  /* 0x000000541515b220 */ /* 0x000fe20000410000 */
[----:B------:R-:W-:-:S03]  /*127b0*/  @!P5 FMUL.FTZ R23, R23, R86 ;  /* 0x000000561717d220 */ /* 0x000fc60000410000 */
[----:B------:R-:W-:Y:S01]  /*127c0*/  @!P0 FMUL.FTZ R33, R50, -1.4426950216293334961 ;  /* 0xbfb8aa3b32218820 */ /* 0x000fe20000410000 */
[----:B------:R-:W-:Y:S01]  /*127d0*/  IADD3 R32, P5, R49, UR9, RZ ;  /* 0x0000000931207c10 */ /* 0x000fe2000ffbe0ff */
[----:B------:R-:W-:Y:S01]  /*127e0*/  FADD.FTZ R46, R46, UR5 ;  /* 0x000000052e2e7e21 */ /* 0x000fe20008010000 */
[----:B------:R-:W-:Y:S01]  /*127f0*/  FSETP.GTU.FTZ.AND P3, PT, R44, 20, PT ;  /* 0x41a000002c00780b */ /* 0x000fe20003f7c000 */
[----:B--2---:R1:W2:Y:S08]  /*12800*/  @!P0 MUFU.EX2 R34, R33 ;  /* 0x0000002100228308 */ /* 0x0042b00000000800 */
[----:B------:R-:W4:Y:S01]  /*12810*/  @!P1 MUFU.EX2 R35, R35 ;  /* 0x0000002300239308 */ /* 0x000f220000000800 */
[----:B-1----:R-:W-:-:S02]  /*12820*/  IADD3.X R33, R48, UR17, RZ, P5, !PT ;  /* 0x0000001130217c10 */ /* 0x002fc4000affe4ff */
[----:B------:R-:W-:-:S05]  /*12830*/  FSETP.GTU.FTZ.AND P5, PT, R46, 20, PT ;  /* 0x41a000002e00780b */ /* 0x000fca0003fbc000 */
[----:B------:R-:W1:Y:S01]  /*12840*/  @!P2 MUFU.EX2 R36, R36 ;  /* 0x000000240024a308 */ /* 0x000e620000000800 */
[----:B---3--:R-:W-:Y:S01]  /*12850*/  @!P3 FMUL.FTZ R37, R44, -1.4426950216293334961 ;  /* 0xbfb8aa3b2c25b820 */ /* 0x008fe20000410000 */
[----:B------:R-:W-:Y:S01]  /*12860*/  FSETP.GTU.FTZ.AND P4, PT, R38, 20, PT ;  /* 0x41a000002600780b */ /* 0x000fe20003f9c000 */
[----:B--2---:R-:W-:-:S05]  /*12870*/  @!P0 FADD.FTZ R34, R34, 1 ;  /* 0x3f80000022228421 */ /* 0x004fca0000010000 */
[----:B------:R-:W-:Y:S01]  /*12880*/  @!P5 FMUL.FTZ R40, R46, -1.4426950216293334961 ;  /* 0xbfb8aa3b2e28d820 */ /* 0x000fe20000410000 */
[----:B------:R-:W2:Y:S01]  /*12890*/  @!P3 MUFU.EX2 R37, R37 ;  /* 0x000000250025b308 */ /* 0x000ea20000000800 */
[----:B----4-:R-:W-:Y:S01]  /*128a0*/  @!P1 FADD.FTZ R35, R35, 1 ;  /* 0x3f80000023239421 */ /* 0x010fe20000010000 */
[----:B------:R-:W-:Y:S01]  /*128b0*/  UIMAD UR18, UR24, UR28, URZ ;  /* 0x0000001c181272a4 */ /* 0x000fe2000f8e023f */
[----:B0-----:R-:W-:Y:S01]  /*128c0*/  ISETP.GE.AND P6, PT, R49, R42, PT ;  /* 0x0000002a3100720c */ /* 0x001fe20003fc6270 */
[----:B-1----:R-:W-:-:S04]  /*128d0*/  @!P2 FADD.FTZ R36, R36, 1 ;  /* 0x3f8000002424a421 */ /* 0x002fc80000010000 */
[----:B------:R-:W0:Y:S01]  /*128e0*/  @!P5 MUFU.EX2 R40, R40 ;  /* 0x000000280028d308 */ /* 0x000e220000000800 */
[----:B------:R-:W-:Y:S02]  /*128f0*/  UIMAD.WIDE.U32 UR8, UR11, UR28, URZ ;  /* 0x0000001c0b0872a5 */ /* 0x000fe4000f8e003f */
[----:B------:R-:W-:-:S05]  /*12900*/  UIMAD UR24, UR24, UR26, URZ ;  /* 0x0000001a181872a4 */ /* 0x000fca000f8e023f */
[----:B------:R-:W1:Y:S01]  /*12910*/  @!P0 MUFU.RCP R75, R34 ;  /* 0x00000022004b8308 */ /* 0x000e620000001000 */
[----:B------:R-:W-:-:S07]  /*12920*/  UIMAD UR18, UR11, UR29, UR18 ;  /* 0x0000001d0b1272a4 */ /* 0x000fce000f8e0212 */
[----:B------:R-:W3:Y:S01]  /*12930*/  @!P1 MUFU.RCP R44, R35 ;  /* 0x00000023002c9308 */ /* 0x000ee20000001000 */
[----:B------:R-:W-:-:S07]  /*12940*/  @!P4 FMUL.FTZ R38, R38, -1.4426950216293334961 ;  /* 0xbfb8aa3b2626c820 */ /* 0x000fce0000410000 */
[----:B------:R-:W4:Y:S01]  /*12950*/  @!P2 MUFU.RCP R77, R36 ;  /* 0x00000024004da308 */ /* 0x000f220000001000 */
[----:B------:R-:W-:Y:S01]  /*12960*/  USHF.R.S32.HI UR17, URZ, 0x1f, UR10 ;  /* 0x0000001f3f117899 */ /* 0x000fe2000801140a */
[----:B------:R-:W-:Y:S01]  /*12970*/  BSSY B0, `(.L_x_7612) ;  /* 0x0000013000007945 */ /* 0x000fe20003800000 */
[----:B------:R-:W-:Y:S02]  /*12980*/  UIMAD UR24, UR11, UR27, UR24 ;  /* 0x0000001b0b1872a4 */ /* 0x000fe4000f8e0218 */
        /* <DEDUP_REMOVED lines=17> */
.L_x_7613:
[----:B------:R-:W-:Y:S05]  /*12aa0*/  BSYNC B0 ;  /* 0x0000000000007941 */ /* 0x000fea0003800000 */
.L_x_7612:
[----:B-1----:R-:W2:Y:S01]  /*12ab0*/  LDL.LU R41, [R1+0x88] ;  /* 0x0000880001297983 */ /* 0x002ea20000300800 */
        /* <DEDUP_REMOVED lines=21> */
[----:B------:R-:W-:Y:S01]  /*12c10*/  BSSY B0, `(.L_x_7614) ;  /* 0x0000088000007945 */ /* 0x000fe20003800000 */
[----:B------:R-:W-:-:S02]  /*12c20*/  MOV R36, UR19 ;  /* 0x0000001300247c02 */ /* 0x000fc40008000f00 */
[----:B------:R-:W-:Y:S02]  /*12c30*/  LEA.HI.X R35, R49, UR29, R48, 0x1, P0 ;  /* 0x0000001d31237c11 */ /* 0x000fe400080f0c30 */
[----:B------:R-:W-:Y:S01]  /*12c40*/  LEA R34, P0, R36, R34, 0x1 ;  /* 0x0000002224227211 */ /* 0x000fe200078008ff */
[----:B------:R-:W3:Y:S01]  /*12c50*/  @!P5 MUFU.RCP R40, R40 ;  /* 0x000000280028d308 */ /* 0x000ee20000001000 */
[----:B------:R-:W-:Y:S01]  /*12c60*/  MOV R37, UR8 ;  /* 0x0000000800257c02 */ /* 0x000fe20008000f00 */
[----:B0-----:R-:W-:Y:S01]  /*12c70*/  @!P3 FMUL.FTZ R29, R29, R38 ;  /* 0x000000261d1db220 */ /* 0x001fe20000410000 */
[-C--:B------:R-:W-:Y:S01]  /*12c80*/  ISETP.GE.AND P1, PT, R0, R42.reuse, PT ;  /* 0x0000002a0000720c */ /* 0x080fe20003f26270 */
[----:B------:R-:W-:Y:S01]  /*12c90*/  UIMAD.WIDE.U32 UR8, UR11, UR26, URZ ;  /* 0x0000001a0b0872a5 */ /* 0x000fe2000f8e003f */
[----:B------:R-:W-:Y:S02]  /*12ca0*/  LEA.HI.X R35, R36, R35, R37, 0x1, P0 ;  /* 0x0000002324237211 */ /* 0x000fe400000f0c25 */
[-C--:B------:R-:W-:Y:S01]  /*12cb0*/  ISETP.GE.AND P0, PT, R15, R42.reuse, PT ;  /* 0x0000002a0f00720c */ /* 0x080fe20003f06270 */
[----:B-1----:R-:W-:Y:S01]  /*12cc0*/  @!P4 FMUL.FTZ R30, R30, R39 ;  /* 0x000000271e1ec220 */ /* 0x002fe20000410000 */
[-C--:B------:R-:W-:Y:S01]  /*12cd0*/  ISETP.GE.AND P4, PT, R4, R42.reuse, PT ;  /* 0x0000002a0400720c */ /* 0x080fe20003f86270 */
[----:B------:R-:W-:Y:S01]  /*12ce0*/  @!P2 STG.E.U16 desc[UR20][R34.64+-0x7c0], R43 ;  /* 0xfff8402b2200a986 */ /* 0x000fe2000c101514 */
[-C--:B------:R-:W-:Y:S01]  /*12cf0*/  ISETP.GE.AND P2, PT, R2, R42.reuse, PT ;  /* 0x0000002a0200720c */ /* 0x080fe20003f46270 */
[----:B------:R-:W-:Y:S01]  /*12d00*/  UIADD3 UR25, UR9, UR24, URZ ;  /* 0x0000001809197290 */ /* 0x000fe2000fffe03f */
[----:B------:R-:W-:-:S02]  /*12d10*/  ISETP.GE.AND P3, PT, R5, R42, PT ;  /* 0x0000002a0500720c */ /* 0x000fc40003f66270 */
[----:B------:R-:W-:Y:S01]  /*12d20*/  ISETP.NE.AND P6, PT, R94, RZ, PT ;  /* 0x000000ff5e00720c */ /* 0x000fe20003fc5270 */
[----:B------:R-:W-:Y:S01]  /*12d30*/  @!P1 STG.E.U16 desc[UR20][R34.64+-0x740], R47 ;  /* 0xfff8c02f22009986 */ /* 0x000fe2000c101514 */
[----:B---3--:R-:W-:Y:S01]  /*12d40*/  @!P5 FMUL.FTZ R31, R31, R40 ;  /* 0x000000281f1fd220 */ /* 0x008fe20000410000 */
        /* <DEDUP_REMOVED lines=31> */
[----:B0-----:R-:W-:Y:S01]  /*12f40*/  PRMT R35, R18, 0x7610, R35 ;  /* 0x0000761012237816 */ /* 0x001fe20000000023 */
[----:B------:R-:W-:Y:S01]  /*12f50*/  FADD.FTZ R16, R17, R20 ;  /* 0x0000001411107221 */ /* 0x000fe20000010000 */
[----:B------:R-:W-:Y:S01]  /*12f60*/  F2FP.F16.F32.PACK_AB R20, R21, R20 ;  /* 0x000000141514723e */ /* 0x000fe200000000ff */
[----:B------:R-:W-:Y:S01]  /*12f70*/  STS.U16 [R56+0x2], R19 ;  /* 0x0000021338007388 */ /* 0x000fe20000000400 */
[----:B------:R-:W-:Y:S01]  /*12f80*/  F2FP.F16.F32.PACK_AB R17, R23, R22 ;  /* 0x000000161711723e */ /* 0x000fe200000000ff */
[----:B------:R-:W-:Y:S01]  /*12f90*/  FADD.FTZ R21, R16, R21 ;  /* 0x0000001510157221 */ /* 0x000fe20000010000 */
[----:B------:R-:W-:Y:S01]  /*12fa0*/  PRMT R36, R18, 0x7632, R36 ;  /* 0x0000763212247816 */ /* 0x000fe20000000024 */
[----:B------:R0:W-:Y:S01]  /*12fb0*/  STS.U16 [R52+0x4], R35 ;  /* 0x0000042334007388 */ /* 0x0001e20000000400 */
[----:B------:R-:W-:Y:S01]  /*12fc0*/  F2FP.F16.F32.PACK_AB R18, R25, R24 ;  /* 0x000000181912723e */ /* 0x000fe200000000ff */
[----:B------:R-:W-:Y:S01]  /*12fd0*/  FADD.FTZ R22, R21, R22 ;  /* 0x0000001615167221 */ /* 0x000fe20000010000 */
[----:B------:R-:W-:Y:S01]  /*12fe0*/  PRMT R34, R20, 0x7632, R34 ;  /* 0x0000763214227816 */ /* 0x000fe20000000022 */
[----:B------:R2:W-:Y:S01]  /*12ff0*/  STS.U16 [R58+0x6], R36 ;  /* 0x000006243a007388 */ /* 0x0005e20000000400 */
        /* <DEDUP_REMOVED lines=11> */
[----:B------:R-:W-:Y:S01]  /*130b0*/  STS.U16 [R64+0xc], R37 ;  /* 0x00000c2540007388 */ /* 0x000fe20000000400 */
[----:B--2---:R-:W-:Y:S01]  /*130c0*/  PRMT R36, R17, 0x7610, R36 ;  /* 0x0000761011247816 */ /* 0x004fe20000000024 */
[----:B------:R-:W-:Y:S01]  /*130d0*/  FADD.FTZ R26, R25, R26 ;  /* 0x0000001a191a7221 */ /* 0x000fe20000010000 */
[----:B------:R-:W-:Y:S01]  /*130e0*/  F2FP.F16.F32.PACK_AB R19, R31, R30 ;  /* 0x0000001e1f13723e */ /* 0x000fe200000000ff */
[----:B------:R0:W-:Y:S01]  /*130f0*/  STS.U16 [R66+0xe], R38 ;  /* 0x00000e2642007388 */ /* 0x0001e20000000400 */
[----:B-1----:R-:W-:Y:S01]  /*13100*/  PRMT R20, R17, 0x7632, R20 ;  /* 0x0000763211147816 */ /* 0x002fe20000000014 */
[----:B------:R-:W-:Y:S01]  /*13110*/  FADD.FTZ R27, R26, R27 ;  /* 0x0000001b1a1b7221 */ /* 0x000fe20000010000 */
[----:B---3--:R-:W-:Y:S01]  /*13120*/  PRMT R34, R18, 0x7632, R34 ;  /* 0x0000763212227816 */ /* 0x008fe20000000022 */
[----:B------:R-:W-:Y:S01]  /*13130*/  STS.U16 [R68+0x10], R39 ;  /* 0x0000102744007388 */ /* 0x000fe20000000400 */
[----:B------:R-:W-:Y:S01]  /*13140*/  MOV R17, UR44 ;  /* 0x0000002c00117c02 */ /* 0x000fe20008000f00 */
[----:B------:R-:W-:-:S02]  /*13150*/  FADD.FTZ R28, R27, R28 ;  /* 0x0000001c1b1c7221 */ /* 0x000fc40000010000 */
[----:B------:R-:W-:Y:S01]  /*13160*/  STS.U16 [R70+0x12], R35 ;  /* 0x0000122346007388 */ /* 0x000fe20000000400 */
[----:B0-----:R-:W-:Y:S01]  /*13170*/  PRMT R38, R19, 0x7632, R38 ;  /* 0x0000763213267816 */ /* 0x001fe20000000026 */
[----:B------:R-:W-:Y:S02]  /*13180*/  FADD.FTZ R29, R28, R29 ;  /* 0x0000001d1c1d7221 */ /* 0x000fe40000010000 */
[----:B------:R-:W-:Y:S02]  /*13190*/  STS.U16 [R72+0x14], R36 ;  /* 0x0000142448007388 */ /* 0x000fe40000000400 */
[----:B------:R-:W-:Y:S02]  /*131a0*/  FADD.FTZ R30, R29, R30 ;  /* 0x0000001e1d1e7221 */ /* 0x000fe40000010000 */
[----:B------:R-:W-:Y:S02]  /*131b0*/  STS.U16 [R74+0x16], R20 ;  /* 0x000016144a007388 */ /* 0x000fe40000000400 */
[----:B------:R-:W-:-:S02]  /*131c0*/  FADD.FTZ R16, R30, R31 ;  /* 0x0000001f1e107221 */ /* 0x000fc40000010000 */
        /* <DEDUP_REMOVED lines=44> */
.L_x_7615:
[----:B------:R-:W-:Y:S05]  /*13490*/  BSYNC B0 ;  /* 0x0000000000007941 */ /* 0x000fea0003800000 */
.L_x_7614:
        /* <DEDUP_REMOVED lines=56> */
.L_x_7478:
[----:B------:R-:W-:Y:S02]  /*13820*/  ULDC.64 UR4, c[0x0][0x3d8] ;  /* 0x0000f60000047ab9 */ /* 0x000fe40000000a00 */
[----:B------:R-:W-:-:S04]  /*13830*/  ISETP.NE.U32.AND P0, PT, RZ, UR4, PT ;  /* 0x00000004ff007c0c */ /* 0x000fc8000bf05070 */
[----:B------:R-:W-:-:S13]  /*13840*/  ISETP.NE.AND.EX P0, PT, RZ, UR5, PT, P0 ;  /* 0x00000005ff007c0c */ /* 0x000fda000bf05300 */
[----:B------:R-:W-:Y:S05]  /*13850*/  @!P0 BRA `(.L_x_7617) ;  /* 0x00000000008c8947 */ /* 0x000fea0003800000 */
[----:B------:R-:W2:Y:S01]  /*13860*/  LDL.LU R2, [R1+0x8c] ;  /* 0x00008c0001027983 */ /* 0x000ea20000300800 */
[----:B------:R-:W-:Y:S01]  /*13870*/  BSSY B0, `(.L_x_7617) ;  /* 0x0000021000007945 */ /* 0x000fe20003800000 */
[----:B------:R-:W1:Y:S01]  /*13880*/  S2R R4, SR_LANEID ;  /* 0x0000000000047919 */ /* 0x000e620000000000 */
[----:B------:R-:W3:Y:S01]  /*13890*/  S2R R6, SR_TID.X ;  /* 0x0000000000067919 */ /* 0x000ee20000002100 */
[----:B-1----:R-:W-:-:S13]  /*138a0*/  ISETP.NE.AND P1, PT, R4, RZ, PT ;  /* 0x000000ff0400720c */ /* 0x002fda0003f25270 */
[----:B------:R-:W1:Y:S01]  /*138b0*/  @!P1 S2R R9, SR_CgaCtaId ;  /* 0x0000000000099919 */ /* 0x000e620000008800 */
[----:B---3--:R-:W-:-:S04]  /*138c0*/  @!P1 SHF.R.S32.HI R7, RZ, 0x1f, R6 ;  /* 0x0000001fff079819 */ /* 0x008fc80000011406 */
[----:B------:R-:W-:Y:S01]  /*138d0*/  @!P1 LEA.HI R7, R7, R6, RZ, 0x5 ;  /* 0x0000000607079211 */ /* 0x000fe200078f28ff */
[----:B--2---:R-:W2:Y:S02]  /*138e0*/  SHFL.DOWN P0, R0, R2, 0x1, 0x1f ;  /* 0x08201f0002007f89 */ /* 0x004ea40000000000 */
[----:B--2---:R-:W-:-:S05]  /*138f0*/  @P0 FADD R0, R0, R2 ;  /* 0x0000000200000221 */ /* 0x004fca0000000000 */
[----:B------:R-:W2:Y:S02]  /*13900*/  SHFL.DOWN P0, R3, R0, 0x2, 0x1f ;  /* 0x08401f0000037f89 */ /* 0x000ea40000000000 */
[----:B--2---:R-:W-:Y:S01]  /*13910*/  @P0 FADD R3, R0, R3 ;  /* 0x0000000300030221 */ /* 0x004fe20000000000 */
[----:B------:R-:W-:-:S04]  /*13920*/  @!P1 MOV R0, 0x400 ;  /* 0x0000040000009802 */ /* 0x000fc80000000f00 */
[----:B------:R-:W2:Y:S01]  /*13930*/  SHFL.DOWN P0, R2, R3, 0x4, 0x1f ;  /* 0x08801f0003027f89 */ /* 0x000ea20000000000 */
[----:B-1----:R-:W-:Y:S01]  /*13940*/  @!P1 LEA R0, R9, R0, 0x18 ;  /* 0x0000000009009211 */ /* 0x002fe200078ec0ff */
[----:B--2---:R-:W-:Y:S01]  /*13950*/  @P0 FADD R2, R3, R2 ;  /* 0x0000000203020221 */ /* 0x004fe20000000000 */
        /* <DEDUP_REMOVED lines=10> */
[----:B-1----:R-:W1:Y:S01]  /*13a00*/  @!P0 S2R R3, SR_CgaCtaId ;  /* 0x0000000000038919 */ /* 0x002e620000008800 */
[----:B------:R-:W-:Y:S02]  /*13a10*/  @!P0 MOV R0, 0x400 ;  /* 0x0000040000008802 */ /* 0x000fe40000000f00 */
[----:B------:R-:W-:Y:S02]  /*13a20*/  MOV R2, UR60 ;  /* 0x0000003c00027c02 */ /* 0x000fe40008000f00 */
[----:B-1----:R-:W-:Y:S02]  /*13a30*/  @!P0 LEA R0, R3, R0, 0x18 ;  /* 0x0000000003008211 */ /* 0x002fe400078ec0ff */
[----:B------:R-:W-:-:S03]  /*13a40*/  MOV R3, UR61 ;  /* 0x0000003d00037c02 */ /* 0x000fc60008000f00 */
[----:B------:R-:W1:Y:S02]  /*13a50*/  @!P0 LDS R5, [R0+0x3188] ;  /* 0x0031880000058984 */ /* 0x000e640000000800 */
[----:B-1----:R-:W-:-:S05]  /*13a60*/  @!P0 FADD.FTZ R4, R4, R5 ;  /* 0x0000000504048221 */ /* 0x002fca0000010000 */
[----:B------:R2:W-:Y:S02]  /*13a70*/  REDG.E.ADD.F32.FTZ.RN.STRONG.GPU desc[UR20][R2.64], R4 ;  /* 0x00000004020079a6 */ /* 0x0005e4000c10f394 */
.L_x_7618:
[----:B------:R-:W-:Y:S05]  /*13a80*/  BSYNC B0 ;  /* 0x0000000000007941 */ /* 0x000fea0003800000 */
.L_x_7617:
[----:B------:R-:W-:Y:S01]  /*13a90*/  ULDC.64 UR4, c[0x0][0x3f8] ;  /* 0x0000fe0000047ab9 */ /* 0x000fe20000000a00 */
[----:B------:R-:W-:Y:S01]  /*13aa0*/  BSSY B0, `(.L_x_7619) ;  /* 0x0000029000007945 */ /* 0x000fe20003800000 */
[----:B------:R-:W-:-:S04]  /*13ab0*/  ISETP.NE.U32.AND P0, PT, RZ, UR4, PT ;  /* 0x00000004ff007c0c */ /* 0x000fc8000bf05070 */
[----:B------:R-:W-:-:S13]  /*13ac0*/  ISETP.NE.AND.EX P0, PT, RZ, UR5, PT, P0 ;  /* 0x00000005ff007c0c */ /* 0x000fda000bf05300 */
[----:B------:R-:W-:Y:S05]  /*13ad0*/  @!P0 BRA `(.L_x_7620) ;  /* 0x0000000000908947 */ /* 0x000fea0003800000 */
[----:B--2---:R-:W2:Y:S01]  /*13ae0*/  LDL.LU R2, [R1+0x88] ;  /* 0x0000880001027983 */ /* 0x004ea20000300800 */
[----:B-1----:R-:W1:Y:S01]  /*13af0*/  S2R R4, SR_LANEID ;  /* 0x0000000000047919 */ /* 0x002e620000000000 */
[----:B------:R-:W3:Y:S01]  /*13b00*/  S2R R11, SR_TID.X ;  /* 0x00000000000b7919 */ /* 0x000ee20000002100 */
[----:B------:R-:W-:Y:S01]  /*13b10*/  BAR.SYNC.DEFER_BLOCKING 0x0 ;  /* 0x0000000000007b1d */ /* 0x000fe20000010000 */
[----:B-1----:R-:W-:-:S13]  /*13b20*/  ISETP.NE.AND P1, PT, R4, RZ, PT ;  /* 0x000000ff0400720c */ /* 0x002fda0003f25270 */
[----:B------:R-:W1:Y:S01]  /*13b30*/  @!P1 S2R R7, SR_CgaCtaId ;  /* 0x0000000000079919 */ /* 0x000e620000008800 */
[----:B------:R-:W-:Y:S01]  /*13b40*/  @!P1 MOV R6, 0x400 ;  /* 0x0000040000069802 */ /* 0x000fe20000000f00 */
[----:B--2---:R-:W2:Y:S02]  /*13b50*/  SHFL.DOWN P0, R0, R2, 0x1, 0x1f ;  /* 0x08201f0002007f89 */ /* 0x004ea40000000000 */
[----:B--2---:R-:W-:-:S05]  /*13b60*/  @P0 FADD R0, R0, R2 ;  /* 0x0000000200000221 */ /* 0x004fca0000000000 */
[----:B------:R-:W2:Y:S02]  /*13b70*/  SHFL.DOWN P0, R3, R0, 0x2, 0x1f ;  /* 0x08401f0000037f89 */ /* 0x000ea40000000000 */
[----:B--2---:R-:W-:Y:S01]  /*13b80*/  @P0 FADD R3, R0, R3 ;  /* 0x0000000300030221 */ /* 0x004fe20000000000 */
[----:B---3--:R-:W-:-:S04]  /*13b90*/  @!P1 SHF.R.S32.HI R0, RZ, 0x1f, R11 ;  /* 0x0000001fff009819 */ /* 0x008fc8000001140b */
[----:B------:R-:W2:Y:S01]  /*13ba0*/  SHFL.DOWN P0, R2, R3, 0x4, 0x1f ;  /* 0x08801f0003027f89 */ /* 0x000ea20000000000 */
[----:B------:R-:W-:-:S04]  /*13bb0*/  @!P1 LEA.HI R0, R0, R11, RZ, 0x5 ;  /* 0x0000000b00009211 */ /* 0x000fc800078f28ff */
[----:B------:R-:W-:Y:S01]  /*13bc0*/  @!P1 SHF.R.S32.HI R0, RZ, 0x5, R0 ;  /* 0x00000005ff009819 */ /* 0x000fe20000011400 */
[----:B--2---:R-:W-:Y:S01]  /*13bd0*/  @P0 FADD R2, R3, R2 ;  /* 0x0000000203020221 */ /* 0x004fe20000000000 */
[----:B-1----:R-:W-:-:S04]  /*13be0*/  @!P1 LEA R3, R7, R6, 0x18 ;  /* 0x0000000607039211 */ /* 0x002fc800078ec0ff */
        /* <DEDUP_REMOVED lines=16> */
[----:B------:R2:W-:Y:S01]  /*13cf0*/  REDG.E.ADD.F32.FTZ.RN.STRONG.GPU desc[UR20][R2.64], R4 ;  /* 0x00000004020079a6 */ /* 0x0005e2000c10f394 */
[----:B------:R-:W-:Y:S01]  /*13d00*/  HFMA2.MMA R11, -RZ, RZ, 0, 0 ;  /* 0x00000000ff0b7435 */ /* 0x000fe200000001ff */
[----:B------:R-:W-:Y:S10]  /*13d10*/  BRA `(.L_x_7621) ;  /* 0x0000000000047947 */ /* 0x000ff40003800000 */
.L_x_7620:
[----:B------:R-:W3:Y:S02]  /*13d20*/  S2R R11, SR_TID.X ;  /* 0x00000000000b7919 */ /* 0x000ee40000002100 */
.L_x_7621:
[----:B------:R-:W-:Y:S05]  /*13d30*/  BSYNC B0 ;  /* 0x0000000000007941 */ /* 0x000fea0003800000 */
.L_x_7619:
        /* <DEDUP_REMOVED lines=23> */
.L_x_7623:
[----:B------:R-:W-:Y:S02]  /*13eb0*/  LEA R0, R11, UR8, 0x3 ;  /* 0x000000080b007c11 */ /* 0x000fe4000f8e18ff */
[----:B-123--:R-:W-:Y:S02]  /*13ec0*/  MOV R3, UR5 ;  /* 0x0000000500037c02 */ /* 0x00efe40008000f00 */
        /* <DEDUP_REMOVED lines=30> */
.L_x_7622:
[----:B------:R-:W-:Y:S05]  /*140b0*/  EXIT ;  /* 0x000000000000794d */ /* 0x000fea0003800000 */
.L_x_7520:
[----:B------:R-:W-:Y:S01]  /*140c0*/  HFMA2.MMA R69, -RZ, RZ, 0, 5.9604644775390625e-08 ;  /* 0x00000001ff457435 */ /* 0x000fe200000001ff */
[----:B------:R-:W-:Y:S02]  /*140d0*/  MOV R230, R227 ;  /* 0x000000e300e67202 */ /* 0x000fe40000000f00 */
[----:B------:R-:W-:Y:S02]  /*140e0*/  MOV R68, RZ ;  /* 0x000000ff00447202 */ /* 0x000fe40000000f00 */
[----:B------:R-:W-:-:S07]  /*140f0*/  MOV R71, 0xffffffff ;  /* 0xffffffff00477802 */ /* 0x000fce0000000f00 */
[----:B-----5:R-:W-:Y:S05]  /*14100*/  WARPSYNC.COLLECTIVE R71, `(.L_x_7624) ;  /* 0x0000000047087348 */ /* 0x020fea0003c00000 */
[----:B------:R0:W1:Y:S02]  /*14110*/  SHFL.UP P1, R70, R230, R69, R68 ;  /* 0x04000045e6467389 */ /* 0x0000640000020044 */
[----:B01---5:R-:W-:Y:S01]  /*14120*/  ENDCOLLECTIVE ;  /* 0x000000000000791b */ /* 0x023fe20003800000 */
.L_x_7624:
[----:B------:R-:W-:Y:S02]  /*14130*/  MOV R230, R228 ;  /* 0x000000e400e67202 */ /* 0x000fe40000000f00 */
[----:B------:R-:W-:-:S07]  /*14140*/  MOV R229, R70 ;  /* 0x0000004600e57202 */ /* 0x000fce0000000f00 */
[----:B------:R-:W-:Y:S05]  /*14150*/  WARPSYNC.COLLECTIVE R71, `(.L_x_7625) ;  /* 0x0000000047087348 */ /* 0x000fea0003c00000 */
[----:B------:R0:W1:Y:S02]  /*14160*/  SHFL.UP P1, R70, R230, R69, R68 ;  /* 0x04000045e6467389 */ /* 0x0000640000020044 */
[----:B01----:R-:W-:Y:S01]  /*14170*/  ENDCOLLECTIVE ;  /* 0x000000000000791b */ /* 0x003fe20003800000 */
.L_x_7625:
[----:B------:R-:W-:Y:S02]  /*14180*/  MOV R230, R225 ;  /* 0x000000e100e67202 */ /* 0x000fe40000000f00 */
[----:B------:R-:W-:-:S07]  /*14190*/  MOV R231, R70 ;  /* 0x0000004600e77202 */ /* 0x000fce0000000f00 */
[----:B------:R-:W-:Y:S05]  /*141a0*/  WARPSYNC.COLLECTIVE R71, `(.L_x_7626) ;  /* 0x0000000047087348 */ /* 0x000fea0003c00000 */
[----:B------:R0:W1:Y:S02]  /*141b0*/  SHFL.UP P1, R70, R230, R69, R68 ;  /* 0x04000045e6467389 */ /* 0x0000640000020044 */
[----:B01----:R-:W-:Y:S01]  /*141c0*/  ENDCOLLECTIVE ;  /* 0x000000000000791b */ /* 0x003fe20003800000 */
.L_x_7626:
[----:B------:R-:W-:Y:S02]  /*141d0*/  MOV R230, R226 ;  /* 0x000000e200e67202 */ /* 0x000fe40000000f00 */
[----:B------:R-:W-:-:S07]  /*141e0*/  MOV R232, R70 ;  /* 0x0000004600e87202 */ /* 0x000fce0000000f00 */
[----:B------:R-:W-:Y:S05]  /*141f0*/  WARPSYNC.COLLECTIVE R71, `(.L_x_7627) ;  /* 0x0000000047087348 */ /* 0x000fea0003c00000 */
[----:B------:R0:W1:Y:S02]  /*14200*/  SHFL.UP P1, R70, R230, R69, R68 ;  /* 0x04000045e6467389 */ /* 0x0000640000020044 */
[----:B01----:R-:W-:Y:S01]  /*14210*/  ENDCOLLECTIVE ;  /* 0x000000000000791b */ /* 0x003fe20003800000 */
.L_x_7627:
        /* <DEDUP_REMOVED lines=19> */
.L_x_7628:
[----:B------:R-:W-:Y:S02]  /*14350*/  MOV R230, R228 ;  /* 0x000000e400e67202 */ /* 0x000fe40000000f00 */
[----:B------:R-:W-:-:S07]  /*14360*/  MOV R231, R70 ;  /* 0x0000004600e77202 */ /* 0x000fce0000000f00 */
[----:B------:R-:W-:Y:S05]  /*14370*/  WARPSYNC.COLLECTIVE R71, `(.L_x_7629) ;  /* 0x0000000047087348 */ /* 0x000fea0003c00000 */
[----:B------:R0:W1:Y:S02]  /*14380*/  SHFL.UP P1, R70, R230, R69, R68 ;  /* 0x04000045e6467389 */ /* 0x0000640000020044 */
[----:B01----:R-:W-:Y:S01]  /*14390*/  ENDCOLLECTIVE ;  /* 0x000000000000791b */ /* 0x003fe20003800000 */
.L_x_7629:
[----:B------:R-:W-:Y:S02]  /*143a0*/  MOV R230, R225 ;  /* 0x000000e100e67202 */ /* 0x000fe40000000f00 */
[----:B------:R-:W-:-:S07]  /*143b0*/  MOV R232, R70 ;  /* 0x0000004600e87202 */ /* 0x000fce0000000f00 */
[----:B------:R-:W-:Y:S05]  /*143c0*/  WARPSYNC.COLLECTIVE R71, `(.L_x_7630) ;  /* 0x0000000047087348 */ /* 0x000fea0003c00000 */
[----:B------:R0:W1:Y:S02]  /*143d0*/  SHFL.UP P1, R70, R230, R69, R68 ;  /* 0x04000045e6467389 */ /* 0x0000640000020044 */
[----:B01----:R-:W-:Y:S01]  /*143e0*/  ENDCOLLECTIVE ;  /* 0x000000000000791b */ /* 0x003fe20003800000 */
.L_x_7630:
[----:B------:R-:W-:Y:S02]  /*143f0*/  MOV R230, R226 ;  /* 0x000000e200e67202 */ /* 0x000fe40000000f00 */
[----:B------:R-:W-:-:S07]  /*14400*/  MOV R229, R70 ;  /* 0x0000004600e57202 */ /* 0x000fce0000000f00 */
[----:B------:R-:W-:Y:S05]  /*14410*/  WARPSYNC.COLLECTIVE R71, `(.L_x_7631) ;  /* 0x0000000047087348 */ /* 0x000fea0003c00000 */
[----:B------:R0:W1:Y:S02]  /*14420*/  SHFL.UP P1, R70, R230, R69, R68 ;  /* 0x04000045e6467389 */ /* 0x0000640000020044 */
[----:B01----:R-:W-:Y:S01]  /*14430*/  ENDCOLLECTIVE ;  /* 0x000000000000791b */ /* 0x003fe20003800000 */
.L_x_7631:
        /* <DEDUP_REMOVED lines=19> */
.L_x_7632:
[----:B------:R-:W-:Y:S02]  /*14570*/  MOV R230, R228 ;  /* 0x000000e400e67202 */ /* 0x000fe40000000f00 */
[----:B------:R-:W-:-:S07]  /*14580*/  MOV R231, R70 ;  /* 0x0000004600e77202 */ /* 0x000fce0000000f00 */
[----:B------:R-:W-:Y:S05]  /*14590*/  WARPSYNC.COLLECTIVE R71, `(.L_x_7633) ;  /* 0x0000000047087348 */ /* 0x000fea0003c00000 */
[----:B------:R0:W1:Y:S02]  /*145a0*/  SHFL.UP P1, R70, R230, R69, R68 ;  /* 0x04000045e6467389 */ /* 0x0000640000020044 */
[----:B01----:R-:W-:Y:S01]  /*145b0*/  ENDCOLLECTIVE ;  /* 0x000000000000791b */ /* 0x003fe20003800000 */
.L_x_7633:
[----:B------:R-:W-:Y:S02]  /*145c0*/  MOV R230, R225 ;  /* 0x000000e100e67202 */ /* 0x000fe40000000f00 */
[----:B------:R-:W-:-:S07]  /*145d0*/  MOV R232, R70 ;  /* 0x0000004600e87202 */ /* 0x000fce0000000f00 */
[----:B------:R-:W-:Y:S05]  /*145e0*/  WARPSYNC.COLLECTIVE R71, `(.L_x_7634) ;  /* 0x0000000047087348 */ /* 0x000fea0003c00000 */
[----:B------:R0:W1:Y:S02]  /*145f0*/  SHFL.UP P1, R70, R230, R69, R68 ;  /* 0x04000045e6467389 */ /* 0x0000640000020044 */
[----:B01----:R-:W-:Y:S01]  /*14600*/  ENDCOLLECTIVE ;  /* 0x000000000000791b */ /* 0x003fe20003800000 */
.L_x_7634:
[----:B------:R-:W-:Y:S02]  /*14610*/  MOV R230, R226 ;  /* 0x000000e200e67202 */ /* 0x000fe40000000f00 */
[----:B------:R-:W-:-:S07]  /*14620*/  MOV R229, R70 ;  /* 0x0000004600e57202 */ /* 0x000fce0000000f00 */
[----:B------:R-:W-:Y:S05]  /*14630*/  WARPSYNC.COLLECTIVE R71, `(.L_x_7635) ;  /* 0x0000000047087348 */ /* 0x000fea0003c00000 */
[----:B------:R0:W1:Y:S02]  /*14640*/  SHFL.UP P1, R70, R230, R69, R68 ;  /* 0x04000045e6467389 */ /* 0x0000640000020044 */
[----:B01----:R-:W-:Y:S01]  /*14650*/  ENDCOLLECTIVE ;  /* 0x000000000000791b */ /* 0x003fe20003800000 */
.L_x_7635:
        /* <DEDUP_REMOVED lines=19> */
.L_x_7636:
[----:B------:R-:W-:Y:S02]  /*14790*/  MOV R230, R228 ;  /* 0x000000e400e67202 */ /* 0x000fe40000000f00 */
[----:B------:R-:W-:-:S07]  /*147a0*/  MOV R231, R70 ;  /* 0x0000004600e77202 */ /* 0x000fce0000000f00 */
[----:B------:R-:W-:Y:S05]  /*147b0*/  WARPSYNC.COLLECTIVE R71, `(.L_x_7637) ;  /* 0x0000000047087348 */ /* 0x000fea0003c00000 */
[----:B------:R0:W1:Y:S02]  /*147c0*/  SHFL.UP P1, R70, R230, R69, R68 ;  /* 0x04000045e6467389 */ /* 0x0000640000020044 */
[----:B01----:R-:W-:Y:S01]  /*147d0*/  ENDCOLLECTIVE ;  /* 0x000000000000791b */ /* 0x003fe20003800000 */
.L_x_7637:
[----:B------:R-:W-:Y:S02]  /*147e0*/  MOV R230, R225 ;  /* 0x000000e100e67202 */ /* 0x000fe40000000f00 */
[----:B------:R-:W-:-:S07]  /*147f0*/  MOV R232, R70 ;  /* 0x0000004600e87202 */ /* 0x000fce0000000f00 */
[----:B------:R-:W-:Y:S05]  /*14800*/  WARPSYNC.COLLECTIVE R71, `(.L_x_7638) ;  /* 0x0000000047087348 */ /* 0x000fea0003c00000 */
[----:B------:R0:W1:Y:S02]  /*14810*/  SHFL.UP P1, R70, R230, R69, R68 ;  /* 0x04000045e6467389 */ /* 0x0000640000020044 */
[----:B01----:R-:W-:Y:S01]  /*14820*/  ENDCOLLECTIVE ;  /* 0x000000000000791b */ /* 0x003fe20003800000 */
.L_x_7638:
[----:B------:R-:W-:Y:S02]  /*14830*/  MOV R230, R226 ;  /* 0x000000e200e67202 */ /* 0x000fe40000000f00 */
[----:B------:R-:W-:-:S07]  /*14840*/  MOV R229, R70 ;  /* 0x0000004600e57202 */ /* 0x000fce0000000f00 */
[----:B------:R-:W-:Y:S05]  /*14850*/  WARPSYNC.COLLECTIVE R71, `(.L_x_7639) ;  /* 0x0000000047087348 */ /* 0x000fea0003c00000 */
[----:B------:R0:W1:Y:S02]  /*14860*/  SHFL.UP P1, R70, R230, R69, R68 ;  /* 0x04000045e6467389 */ /* 0x0000640000020044 */
[----:B01----:R-:W-:Y:S01]  /*14870*/  ENDCOLLECTIVE ;  /* 0x000000000000791b */ /* 0x003fe20003800000 */
.L_x_7639:
        /* <DEDUP_REMOVED lines=19> */
.L_x_7640:
[----:B------:R-:W-:Y:S02]  /*149b0*/  MOV R230, R228 ;  /* 0x000000e400e67202 */ /* 0x000fe40000000f00 */
[----:B------:R-:W-:-:S07]  /*149c0*/  MOV R229, R70 ;  /* 0x0000004600e57202 */ /* 0x000fce0000000f00 */
[----:B------:R-:W-:Y:S05]  /*149d0*/  WARPSYNC.COLLECTIVE R71, `(.L_x_7641) ;  /* 0x0000000047087348 */ /* 0x000fea0003c00000 */
[----:B------:R0:W1:Y:S02]  /*149e0*/  SHFL.UP P1, R70, R230, R69, R68 ;  /* 0x04000045e6467389 */ /* 0x0000640000020044 */
[----:B01----:R-:W-:Y:S01]  /*149f0*/  ENDCOLLECTIVE ;  /* 0x000000000000791b */ /* 0x003fe20003800000 */
.L_x_7641:
[----:B------:R-:W-:Y:S02]  /*14a00*/  MOV R230, R225 ;  /* 0x000000e100e67202 */ /* 0x000fe40000000f00 */
[----:B------:R-:W-:-:S07]  /*14a10*/  MOV R231, R70 ;  /* 0x0000004600e77202 */ /* 0x000fce0000000f00 */
[----:B------:R-:W-:Y:S05]  /*14a20*/  WARPSYNC.COLLECTIVE R71, `(.L_x_7642) ;  /* 0x0000000047087348 */ /* 0x000fea0003c00000 */
[----:B------:R0:W1:Y:S02]  /*14a30*/  SHFL.UP P1, R70, R230, R69, R68 ;  /* 0x04000045e6467389 */ /* 0x0000640000020044 */
[----:B01----:R-:W-:Y:S01]  /*14a40*/  ENDCOLLECTIVE ;  /* 0x000000000000791b */ /* 0x003fe20003800000 */
.L_x_7642:
[----:B------:R-:W-:Y:S02]  /*14a50*/  MOV R230, R226 ;  /* 0x000000e200e67202 */ /* 0x000fe40000000f00 */
[----:B------:R-:W-:-:S07]  /*14a60*/  MOV R232, R70 ;  /* 0x0000004600e87202 */ /* 0x000fce0000000f00 */
[----:B------:R-:W-:Y:S05]  /*14a70*/  WARPSYNC.COLLECTIVE R71, `(.L_x_7643) ;  /* 0x0000000047087348 */ /* 0x000fea0003c00000 */
[----:B------:R0:W1:Y:S02]  /*14a80*/  SHFL.UP P1, R70, R230, R69, R68 ;  /* 0x04000045e6467389 */ /* 0x0000640000020044 */
[----:B01----:R-:W-:Y:S01]  /*14a90*/  ENDCOLLECTIVE ;  /* 0x000000000000791b */ /* 0x003fe20003800000 */
.L_x_7643:
[----:B------:R-:W-:Y:S01]  /*14aa0*/  MOV R69, R70 ;  /* 0x0000004600457202 */ /* 0x000fe20000000f00 */
[----:B------:R-:W-:Y:S06]  /*14ab0*/  BRA `(.L_x_7644) ;  /* 0xffffff6800247947 */ /* 0x000fec000383ffff */
.L_x_7521:
        /* <DEDUP_REMOVED lines=8> */
.L_x_7646:
[----:B------:R-:W-:Y:S05]  /*14b40*/  BSYNC B0 ;  /* 0x0000000000007941 */ /* 0x000fea0003800000 */
.L_x_7645:
[----:B------:R-:W-:Y:S05]  /*14b50*/  BRA `(.L_x_7647) ;  /* 0xffffff6800347947 */ /* 0x000fea000383ffff */
.L_x_7522:
        /* <DEDUP_REMOVED lines=8> */
.L_x_7649:
[----:B------:R-:W-:Y:S05]  /*14be0*/  BSYNC B0 ;  /* 0x0000000000007941 */ /* 0x000fea0003800000 */
.L_x_7648:
[----:B------:R-:W-:Y:S05]  /*14bf0*/  BRA `(.L_x_7650) ;  /* 0xffffff6800147947 */ /* 0x000fea000383ffff */
.L_x_7523:
        /* <DEDUP_REMOVED lines=8> */
.L_x_7652:
[----:B------:R-:W-:Y:S05]  /*14c80*/  BSYNC B0 ;  /* 0x0000000000007941 */ /* 0x000fea0003800000 */
.L_x_7651:
[----:B------:R-:W-:Y:S05]  /*14c90*/  BRA `(.L_x_7653) ;  /* 0xffffff6400f47947 */ /* 0x000fea000383ffff */
.L_x_7524:
        /* <DEDUP_REMOVED lines=8> */
.L_x_7655:
[----:B------:R-:W-:Y:S05]  /*14d20*/  BSYNC B0 ;  /* 0x0000000000007941 */ /* 0x000fea0003800000 */
.L_x_7654:
[----:B------:R-:W-:Y:S05]  /*14d30*/  BRA `(.L_x_7656) ;  /* 0xffffff6400d47947 */ /* 0x000fea000383ffff */
.L_x_7525:
        /* <DEDUP_REMOVED lines=8> */
.L_x_7658:
[----:B------:R-:W-:Y:S05]  /*14dc0*/  BSYNC B0 ;  /* 0x0000000000007941 */ /* 0x000fea0003800000 */
.L_x_7657:
        /* <DEDUP_REMOVED lines=8> */
.L_x_7659:
[----:B------:R-:W-:Y:S02]  /*14e50*/  MOV R230, R225 ;  /* 0x000000e100e67202 */ /* 0x000fe40000000f00 */
[----:B------:R-:W-:-:S07]  /*14e60*/  MOV R229, R70 ;  /* 0x0000004600e57202 */ /* 0x000fce0000000f00 */
[----:B------:R-:W-:Y:S05]  /*14e70*/  WARPSYNC.COLLECTIVE R71, `(.L_x_7660) ;  /* 0x0000000047087348 */ /* 0x000fea0003c00000 */
[----:B------:R0:W1:Y:S02]  /*14e80*/  SHFL.UP P1, R70, R230, R69, R68 ;  /* 0x04000045e6467389 */ /* 0x0000640000020044 */
[----:B01----:R-:W-:Y:S01]  /*14e90*/  ENDCOLLECTIVE ;  /* 0x000000000000791b */ /* 0x003fe20003800000 */
.L_x_7660:
[----:B------:R-:W-:Y:S02]  /*14ea0*/  MOV R230, R226 ;  /* 0x000000e200e67202 */ /* 0x000fe40000000f00 */
[----:B------:R-:W-:-:S07]  /*14eb0*/  MOV R225, R70 ;  /* 0x0000004600e17202 */ /* 0x000fce0000000f00 */
[----:B------:R-:W-:Y:S05]  /*14ec0*/  WARPSYNC.COLLECTIVE R71, `(.L_x_7661) ;  /* 0x0000000047087348 */ /* 0x000fea0003c00000 */
[----:B------:R0:W1:Y:S02]  /*14ed0*/  SHFL.UP P1, R70, R230, R69, R68 ;  /* 0x04000045e6467389 */ /* 0x0000640000020044 */
[----:B01----:R-:W-:Y:S01]  /*14ee0*/  ENDCOLLECTIVE ;  /* 0x000000000000791b */ /* 0x003fe20003800000 */
.L_x_7661:
[----:B------:R-:W-:Y:S01]  /*14ef0*/  HFMA2.MMA R69, -RZ, RZ, 0, 0 ;  /* 0x00000000ff457435 */ /* 0x000fe200000001ff */
[----:B------:R-:W-:Y:S02]  /*14f00*/  MOV R68, 0x1f ;  /* 0x0000001f00447802 */ /* 0x000fe40000000f00 */
[----:B------:R-:W-:Y:S02]  /*14f10*/  MOV R226, R70 ;  /* 0x0000004600e27202 */ /* 0x000fe40000000f00 */
[----:B------:R-:W-:-:S07]  /*14f20*/  MOV R70, R60 ;  /* 0x0000003c00467202 */ /* 0x000fce0000000f00 */
[----:B------:R-:W-:Y:S05]  /*14f30*/  WARPSYNC.COLLECTIVE R71, `(.L_x_7662) ;  /* 0x0000000047087348 */ /* 0x000fea0003c00000 */
[----:B------:R0:W1:Y:S02]  /*14f40*/  SHFL.IDX P1, R228, R70, R69, R68 ;  /* 0x0000004546e47389 */ /* 0x0000640000020044 */
[----:B01----:R-:W-:Y:S01]  /*14f50*/  ENDCOLLECTIVE ;  /* 0x000000000000791b */ /* 0x003fe20003800000 */
.L_x_7662:
[----:B------:R-:W-:Y:S02]  /*14f60*/  MOV R70, R61 ;  /* 0x0000003d00467202 */ /* 0x000fe40000000f00 */
[----:B------:R-:W-:-:S07]  /*14f70*/  MOV R60, R228 ;  /* 0x000000e4003c7202 */ /* 0x000fce0000000f00 */
[----:B------:R-:W-:Y:S05]  /*14f80*/  WARPSYNC.COLLECTIVE R71, `(.L_x_7663) ;  /* 0x0000000047087348 */ /* 0x000fea0003c00000 */
[----:B------:R0:W1:Y:S02]  /*14f90*/  SHFL.IDX P1, R228, R70, R69, R68 ;  /* 0x0000004546e47389 */ /* 0x0000640000020044 */
[----:B01----:R-:W-:Y:S01]  /*14fa0*/  ENDCOLLECTIVE ;  /* 0x000000000000791b */ /* 0x003fe20003800000 */
.L_x_7663:
[----:B------:R-:W-:Y:S02]  /*14fb0*/  MOV R70, R62 ;  /* 0x0000003e00467202 */ /* 0x000fe40000000f00 */
[----:B------:R-:W-:-:S07]  /*14fc0*/  MOV R61, R228 ;  /* 0x000000e4003d7202 */ /* 0x000fce0000000f00 */
[----:B------:R-:W-:Y:S05]  /*14fd0*/  WARPSYNC.COLLECTIVE R71, `(.L_x_7664) ;  /* 0x0000000047087348 */ /* 0x000fea0003c00000 */
[----:B------:R0:W1:Y:S02]  /*14fe0*/  SHFL.IDX P1, R228, R70, R69, R68 ;  /* 0x0000004546e47389 */ /* 0x0000640000020044 */
[----:B01----:R-:W-:Y:S01]  /*14ff0*/  ENDCOLLECTIVE ;  /* 0x000000000000791b */ /* 0x003fe20003800000 */
.L_x_7664:
[----:B------:R-:W-:Y:S02]  /*15000*/  MOV R70, R63 ;  /* 0x0000003f00467202 */ /* 0x000fe40000000f00 */
[----:B------:R-:W-:-:S07]  /*15010*/  MOV R62, R228 ;  /* 0x000000e4003e7202 */ /* 0x000fce0000000f00 */
[----:B------:R-:W-:Y:S05]  /*15020*/  WARPSYNC.COLLECTIVE R71, `(.L_x_7665) ;  /* 0x0000000047087348 */ /* 0x000fea0003c00000 */
[----:B------:R0:W1:Y:S02]  /*15030*/  SHFL.IDX P1, R228, R70, R69, R68 ;  /* 0x0000004546e47389 */ /* 0x0000640000020044 */
[----:B01----:R-:W-:Y:S01]  /*15040*/  ENDCOLLECTIVE ;  /* 0x000000000000791b */ /* 0x003fe20003800000 */
.L_x_7665:
[----:B------:R-:W-:Y:S01]  /*15050*/  MOV R63, R228 ;  /* 0x000000e4003f7202 */ /* 0x000fe20000000f00 */
[----:B------:R-:W-:Y:S06]  /*15060*/  BRA `(.L_x_7666) ;  /* 0xffffff6400307947 */ /* 0x000fec000383ffff */
.L_x_7527:
        /* <DEDUP_REMOVED lines=8> */
.L_x_7667:
[----:B------:R-:W-:Y:S02]  /*150f0*/  MOV R244, R241 ;  /* 0x000000f100f47202 */ /* 0x000fe40000000f00 */
[----:B------:R-:W-:-:S07]  /*15100*/  MOV R68, R252 ;  /* 0x000000fc00447202 */ /* 0x000fce0000000f00 */
[----:B------:R-:W-:Y:S05]  /*15110*/  WARPSYNC.COLLECTIVE R71, `(.L_x_7668) ;  /* 0x0000000047087348 */ /* 0x000fea0003c00000 */
[----:B------:R0:W1:Y:S02]  /*15120*/  SHFL.DOWN P1, R252, R244, R245, R228 ;  /* 0x080000f5f4fc7389 */ /* 0x00006400000200e4 */
[----:B01----:R-:W-:Y:S01]  /*15130*/  ENDCOLLECTIVE ;  /* 0x000000000000791b */ /* 0x003fe20003800000 */
.L_x_7668:
[----:B------:R-:W-:Y:S02]  /*15140*/  MOV R244, R70 ;  /* 0x0000004600f47202 */ /* 0x000fe40000000f00 */
[----:B------:R-:W-:-:S07]  /*15150*/  MOV R69, R252 ;  /* 0x000000fc00457202 */ /* 0x000fce0000000f00 */
[----:B------:R-:W-:Y:S05]  /*15160*/  WARPSYNC.COLLECTIVE R71, `(.L_x_7669) ;  /* 0x0000000047087348 */ /* 0x000fea0003c00000 */
[----:B------:R0:W1:Y:S02]  /*15170*/  SHFL.DOWN P1, R252, R244, R245, R228 ;  /* 0x080000f5f4fc7389 */ /* 0x00006400000200e4 */
[----:B01----:R-:W-:Y:S01]  /*15180*/  ENDCOLLECTIVE ;  /* 0x000000000000791b */ /* 0x003fe20003800000 */
.L_x_7669:
[----:B------:R-:W-:Y:S02]  /*15190*/  MOV R244, R243 ;  /* 0x000000f300f47202 */ /* 0x000fe40000000f00 */
[----:B------:R-:W-:-:S07]  /*151a0*/  MOV R246, R252 ;  /* 0x000000fc00f67202 */ /* 0x000fce0000000f00 */
[----:B------:R-:W-:Y:S05]  /*151b0*/  WARPSYNC.COLLECTIVE R71, `(.L_x_7670) ;  /* 0x0000000047087348 */ /* 0x000fea0003c00000 */
[----:B------:R0:W1:Y:S02]  /*151c0*/  SHFL.DOWN P1, R252, R244, R245, R228 ;  /* 0x080000f5f4fc7389 */ /* 0x00006400000200e4 */
[----:B01----:R-:W-:Y:S01]  /*151d0*/  ENDCOLLECTIVE ;  /* 0x000000000000791b */ /* 0x003fe20003800000 */
.L_x_7670:
[----:B------:R-:W-:Y:S01]  /*151e0*/  MOV R71, R252 ;  /* 0x000000fc00477202 */ /* 0x000fe20000000f00 */
[----:B------:R-:W-:Y:S06]  /*151f0*/  BRA `(.L_x_7671) ;  /* 0xffffff7400887947 */ /* 0x000fec000383ffff */
.L_x_7530:
        /* <DEDUP_REMOVED lines=8> */
.L_x_7673:
[----:B------:R-:W-:Y:S05]  /*15280*/  BSYNC B0 ;  /* 0x0000000000007941 */ /* 0x000fea0003800000 */
.L_x_7672:
        /* <DEDUP_REMOVED lines=8> */
.L_x_7674:
[----:B------:R-:W-:Y:S02]  /*15310*/  MOV R244, R242 ;  /* 0x000000f200f47202 */ /* 0x000fe40000000f00 */
[----:B------:R-:W-:-:S07]  /*15320*/  MOV R69, R252 ;  /* 0x000000fc00457202 */ /* 0x000fce0000000f00 */
[----:B------:R-:W-:Y:S05]  /*15330*/  WARPSYNC.COLLECTIVE R71, `(.L_x_7675) ;  /* 0x0000000047087348 */ /* 0x000fea0003c00000 */
[----:B------:R0:W1:Y:S02]  /*15340*/  SHFL.DOWN P1, R252, R244, R245, R228 ;  /* 0x080000f5f4fc7389 */ /* 0x00006400000200e4 */
[----:B01----:R-:W-:Y:S01]  /*15350*/  ENDCOLLECTIVE ;  /* 0x000000000000791b */ /* 0x003fe20003800000 */
.L_x_7675:
[----:B------:R-:W-:Y:S02]  /*15360*/  MOV R244, R243 ;  /* 0x000000f300f47202 */ /* 0x000fe40000000f00 */
[----:B------:R-:W-:-:S07]  /*15370*/  MOV R70, R252 ;  /* 0x000000fc00467202 */ /* 0x000fce0000000f00 */
[----:B------:R-:W-:Y:S05]  /*15380*/  WARPSYNC.COLLECTIVE R71, `(.L_x_7676) ;  /* 0x0000000047087348 */ /* 0x000fea0003c00000 */
[----:B------:R0:W1:Y:S02]  /*15390*/  SHFL.DOWN P1, R252, R244, R245, R228 ;  /* 0x080000f5f4fc7389 */ /* 0x00006400000200e4 */
[----:B01----:R-:W-:Y:S01]  /*153a0*/  ENDCOLLECTIVE ;  /* 0x000000000000791b */ /* 0x003fe20003800000 */
.L_x_7676:
[----:B------:R-:W-:Y:S01]  /*153b0*/  MOV R71, R252 ;  /* 0x000000fc00477202 */ /* 0x000fe20000000f00 */
[----:B------:R-:W-:Y:S06]  /*153c0*/  BRA `(.L_x_7677) ;  /* 0xffffff7400687947 */ /* 0x000fec000383ffff */
.L_x_7533:
        /* <DEDUP_REMOVED lines=8> */
.L_x_7679:
[----:B------:R-:W-:Y:S05]  /*15450*/  BSYNC B0 ;  /* 0x0000000000007941 */ /* 0x000fea0003800000 */
.L_x_7678:
        /* <DEDUP_REMOVED lines=8> */
.L_x_7680:
[----:B------:R-:W-:Y:S02]  /*154e0*/  MOV R244, R242 ;  /* 0x000000f200f47202 */ /* 0x000fe40000000f00 */
[----:B------:R-:W-:-:S07]  /*154f0*/  MOV R69, R252 ;  /* 0x000000fc00457202 */ /* 0x000fce0000000f00 */
[----:B------:R-:W-:Y:S05]  /*15500*/  WARPSYNC.COLLECTIVE R71, `(.L_x_7681) ;  /* 0x0000000047087348 */ /* 0x000fea0003c00000 */
[----:B------:R0:W1:Y:S02]  /*15510*/  SHFL.DOWN P1, R252, R244, R245, R228 ;  /* 0x080000f5f4fc7389 */ /* 0x00006400000200e4 */
[----:B01----:R-:W-:Y:S01]  /*15520*/  ENDCOLLECTIVE ;  /* 0x000000000000791b */ /* 0x003fe20003800000 */
.L_x_7681:
[----:B------:R-:W-:Y:S02]  /*15530*/  MOV R244, R243 ;  /* 0x000000f300f47202 */ /* 0x000fe40000000f00 */
[----:B------:R-:W-:-:S07]  /*15540*/  MOV R70, R252 ;  /* 0x000000fc00467202 */ /* 0x000fce0000000f00 */
[----:B------:R-:W-:Y:S05]  /*15550*/  WARPSYNC.COLLECTIVE R71, `(.L_x_7682) ;  /* 0x0000000047087348 */ /* 0x000fea0003c00000 */
[----:B------:R0:W1:Y:S02]  /*15560*/  SHFL.DOWN P1, R252, R244, R245, R228 ;  /* 0x080000f5f4fc7389 */ /* 0x00006400000200e4 */
[----:B01----:R-:W-:Y:S01]  /*15570*/  ENDCOLLECTIVE ;  /* 0x000000000000791b */ /* 0x003fe20003800000 */
.L_x_7682:
[----:B------:R-:W-:Y:S01]  /*15580*/  MOV R71, R252 ;  /* 0x000000fc00477202 */ /* 0x000fe20000000f00 */
[----:B------:R-:W-:Y:S06]  /*15590*/  BRA `(.L_x_7683) ;  /* 0xffffff7400487947 */ /* 0x000fec000383ffff */
.L_x_7536:
        /* <DEDUP_REMOVED lines=8> */
.L_x_7685:
[----:B------:R-:W-:Y:S05]  /*15620*/  BSYNC B0 ;  /* 0x0000000000007941 */ /* 0x000fea0003800000 */
.L_x_7684:
        /* <DEDUP_REMOVED lines=8> */
.L_x_7686:
[----:B------:R-:W-:Y:S02]  /*156b0*/  MOV R244, R242 ;  /* 0x000000f200f47202 */ /* 0x000fe40000000f00 */
[----:B------:R-:W-:-:S07]  /*156c0*/  MOV R69, R252 ;  /* 0x000000fc00457202 */ /* 0x000fce0000000f00 */
[----:B------:R-:W-:Y:S05]  /*156d0*/  WARPSYNC.COLLECTIVE R71, `(.L_x_7687) ;  /* 0x0000000047087348 */ /* 0x000fea0003c00000 */
[----:B------:R0:W1:Y:S02]  /*156e0*/  SHFL.DOWN P1, R252, R244, R245, R228 ;  /* 0x080000f5f4fc7389 */ /* 0x00006400000200e4 */
[----:B01----:R-:W-:Y:S01]  /*156f0*/  ENDCOLLECTIVE ;  /* 0x000000000000791b */ /* 0x003fe20003800000 */
.L_x_7687:
[----:B------:R-:W-:Y:S02]  /*15700*/  MOV R244, R243 ;  /* 0x000000f300f47202 */ /* 0x000fe40000000f00 */
[----:B------:R-:W-:-:S07]  /*15710*/  MOV R70, R252 ;  /* 0x000000fc00467202 */ /* 0x000fce0000000f00 */
[----:B------:R-:W-:Y:S05]  /*15720*/  WARPSYNC.COLLECTIVE R71, `(.L_x_7688) ;  /* 0x0000000047087348 */ /* 0x000fea0003c00000 */
[----:B------:R0:W1:Y:S02]  /*15730*/  SHFL.DOWN P1, R252, R244, R245, R228 ;  /* 0x080000f5f4fc7389 */ /* 0x00006400000200e4 */
[----:B01----:R-:W-:Y:S01]  /*15740*/  ENDCOLLECTIVE ;  /* 0x000000000000791b */ /* 0x003fe20003800000 */
.L_x_7688:
[----:B------:R-:W-:Y:S01]  /*15750*/  MOV R71, R252 ;  /* 0x000000fc00477202 */ /* 0x000fe20000000f00 */
[----:B------:R-:W-:Y:S06]  /*15760*/  BRA `(.L_x_7689) ;  /* 0xffffff7400287947 */ /* 0x000fec000383ffff */
.L_x_7539:
        /* <DEDUP_REMOVED lines=8> */
.L_x_7691:
[----:B------:R-:W-:Y:S05]  /*157f0*/  BSYNC B0 ;  /* 0x0000000000007941 */ /* 0x000fea0003800000 */
.L_x_7690:
        /* <DEDUP_REMOVED lines=8> */
.L_x_7692:
[----:B------:R-:W-:Y:S02]  /*15880*/  MOV R244, R242 ;  /* 0x000000f200f47202 */ /* 0x000fe40000000f00 */
[----:B------:R-:W-:-:S07]  /*15890*/  MOV R69, R252 ;  /* 0x000000fc00457202 */ /* 0x000fce0000000f00 */
[----:B------:R-:W-:Y:S05]  /*158a0*/  WARPSYNC.COLLECTIVE R71, `(.L_x_7693) ;  /* 0x0000000047087348 */ /* 0x000fea0003c00000 */
[----:B------:R0:W1:Y:S02]  /*158b0*/  SHFL.DOWN P1, R252, R244, R245, R228 ;  /* 0x080000f5f4fc7389 */ /* 0x00006400000200e4 */
[----:B01----:R-:W-:Y:S01]  /*158c0*/  ENDCOLLECTIVE ;  /* 0x000000000000791b */ /* 0x003fe20003800000 */
.L_x_7693:
[----:B------:R-:W-:Y:S02]  /*158d0*/  MOV R244, R243 ;  /* 0x000000f300f47202 */ /* 0x000fe40000000f00 */
[----:B------:R-:W-:-:S07]  /*158e0*/  MOV R70, R252 ;  /* 0x000000fc00467202 */ /* 0x000fce0000000f00 */
[----:B------:R-:W-:Y:S05]  /*158f0*/  WARPSYNC.COLLECTIVE R71, `(.L_x_7694) ;  /* 0x0000000047087348 */ /* 0x000fea0003c00000 */
[----:B------:R0:W1:Y:S02]  /*15900*/  SHFL.DOWN P1, R252, R244, R245, R228 ;  /* 0x080000f5f4fc7389 */ /* 0x00006400000200e4 */
[----:B01----:R-:W-:Y:S01]  /*15910*/  ENDCOLLECTIVE ;  /* 0x000000000000791b */ /* 0x003fe20003800000 */
.L_x_7694:
[----:B------:R-:W-:Y:S01]  /*15920*/  MOV R71, R252 ;  /* 0x000000fc00477202 */ /* 0x000fe20000000f00 */
[----:B------:R-:W-:Y:S06]  /*15930*/  BRA `(.L_x_7695) ;  /* 0xffffff7400087947 */ /* 0x000fec000383ffff */
.L_x_7542:
        /* <DEDUP_REMOVED lines=8> */
.L_x_7697:
[----:B------:R-:W-:Y:S05]  /*159c0*/  BSYNC B0 ;  /* 0x0000000000007941 */ /* 0x000fea0003800000 */
.L_x_7696:
        /* <DEDUP_REMOVED lines=10> */
.L_x_7698:
[----:B------:R-:W-:Y:S02]  /*15a70*/  MOV R70, R242 ;  /* 0x000000f200467202 */ /* 0x000fe40000000f00 */
[----:B------:R-:W-:-:S07]  /*15a80*/  MOV R247, R228 ;  /* 0x000000e400f77202 */ /* 0x000fce0000000f00 */
[----:B------:R-:W-:Y:S05]  /*15a90*/  WARPSYNC.COLLECTIVE R71, `(.L_x_7699) ;  /* 0x0000000047087348 */ /* 0x000fea0003c00000 */
[----:B------:R0:W1:Y:S02]  /*15aa0*/  SHFL.IDX P1, R228, R70, R69, R68 ;  /* 0x0000004546e47389 */ /* 0x0000640000020044 */
[----:B01----:R-:W-:Y:S01]  /*15ab0*/  ENDCOLLECTIVE ;  /* 0x000000000000791b */ /* 0x003fe20003800000 */
.L_x_7699:
        /* <DEDUP_REMOVED lines=9> */
.L_x_7700:
[----:B------:R-:W-:Y:S02]  /*15b50*/  MOV R70, R64 ;  /* 0x0000004000467202 */ /* 0x000fe40000000f00 */
[----:B------:R-:W-:Y:S02]  /*15b60*/  MOV R251, R228 ;  /* 0x000000e400fb7202 */ /* 0x000fe40000000f00 */
[----:B------:R-:W-:-:S07]  /*15b70*/  MOV R228, 0x1f ;  /* 0x0000001f00e47802 */ /* 0x000fce0000000f00 */
[----:B------:R-:W-:Y:S05]  /*15b80*/  WARPSYNC.COLLECTIVE R71, `(.L_x_7701) ;  /* 0x0000000047087348 */ /* 0x000fea0003c00000 */
[----:B------:R0:W1:Y:S02]  /*15b90*/  SHFL.DOWN P1, R252, R244, R245, R228 ;  /* 0x080000f5f4fc7389 */ /* 0x00006400000200e4 */
[----:B01----:R-:W-:Y:S01]  /*15ba0*/  ENDCOLLECTIVE ;  /* 0x000000000000791b */ /* 0x003fe20003800000 */
.L_x_7701:
[----:B------:R-:W-:Y:S02]  /*15bb0*/  MOV R244, R241 ;  /* 0x000000f100f47202 */ /* 0x000fe40000000f00 */
[----:B------:R-:W-:-:S07]  /*15bc0*/  MOV R240, R252 ;  /* 0x000000fc00f07202 */ /* 0x000fce0000000f00 */
[----:B------:R-:W-:Y:S05]  /*15bd0*/  WARPSYNC.COLLECTIVE R71, `(.L_x_7702) ;  /* 0x0000000047087348 */ /* 0x000fea0003c00000 */
[----:B------:R0:W1:Y:S02]  /*15be0*/  SHFL.DOWN P1, R252, R244, R245, R228 ;  /* 0x080000f5f4fc7389 */ /* 0x00006400000200e4 */
[----:B01----:R-:W-:Y:S01]  /*15bf0*/  ENDCOLLECTIVE ;  /* 0x000000000000791b */ /* 0x003fe20003800000 */
.L_x_7702:
[----:B------:R-:W-:Y:S02]  /*15c00*/  MOV R244, R242 ;  /* 0x000000f200f47202 */ /* 0x000fe40000000f00 */
[----:B------:R-:W-:-:S07]  /*15c10*/  MOV R241, R252 ;  /* 0x000000fc00f17202 */ /* 0x000fce0000000f00 */
[----:B------:R-:W-:Y:S05]  /*15c20*/  WARPSYNC.COLLECTIVE R71, `(.L_x_7703) ;  /* 0x0000000047087348 */ /* 0x000fea0003c00000 */
[----:B------:R0:W1:Y:S02]  /*15c30*/  SHFL.DOWN P1, R252, R244, R245, R228 ;  /* 0x080000f5f4fc7389 */ /* 0x00006400000200e4 */
[----:B01----:R-:W-:Y:S01]  /*15c40*/  ENDCOLLECTIVE ;  /* 0x000000000000791b */ /* 0x003fe20003800000 */
.L_x_7703:
[----:B------:R-:W-:Y:S02]  /*15c50*/  MOV R244, R243 ;  /* 0x000000f300f47202 */ /* 0x000fe40000000f00 */
[----:B------:R-:W-:-:S07]  /*15c60*/  MOV R242, R252 ;  /* 0x000000fc00f27202 */ /* 0x000fce0000000f00 */
[----:B------:R-:W-:Y:S05]  /*15c70*/  WARPSYNC.COLLECTIVE R71, `(.L_x_7704) ;  /* 0x0000000047087348 */ /* 0x000fea0003c00000 */
[----:B------:R0:W1:Y:S02]  /*15c80*/  SHFL.DOWN P1, R252, R244, R245, R228 ;  /* 0x080000f5f4fc7389 */ /* 0x00006400000200e4 */
[----:B01----:R-:W-:Y:S01]  /*15c90*/  ENDCOLLECTIVE ;  /* 0x000000000000791b */ /* 0x003fe20003800000 */
.L_x_7704:
[----:B------:R-:W-:Y:S05]  /*15ca0*/  WARPSYNC.COLLECTIVE R71, `(.L_x_7705) ;  /* 0x0000000047087348 */ /* 0x000fea0003c00000 */
[----:B------:R0:W1:Y:S02]  /*15cb0*/  SHFL.IDX P1, R228, R70, R69, R68 ;  /* 0x0000004546e47389 */ /* 0x0000640000020044 */
[----:B01----:R-:W-:Y:S01]  /*15cc0*/  ENDCOLLECTIVE ;  /* 0x000000000000791b */ /* 0x003fe20003800000 */
.L_x_7705:
[----:B------:R-:W-:Y:S02]  /*15cd0*/  MOV R70, R65 ;  /* 0x0000004100467202 */ /* 0x000fe40000000f00 */
[----:B------:R-:W-:Y:S02]  /*15ce0*/  MOV R243, R252 ;  /* 0x000000fc00f37202 */ /* 0x000fe40000000f00 */
[----:B------:R-:W-:-:S07]  /*15cf0*/  MOV R252, R228 ;  /* 0x000000e400fc7202 */ /* 0x000fce0000000f00 */
[----:B------:R-:W-:Y:S05]  /*15d00*/  WARPSYNC.COLLECTIVE R71, `(.L_x_7706) ;  /* 0x0000000047087348 */ /* 0x000fea0003c00000 */
[----:B------:R0:W1:Y:S02]  /*15d10*/  SHFL.IDX P1, R228, R70, R69, R68 ;  /* 0x0000004546e47389 */ /* 0x0000640000020044 */
[----:B01----:R-:W-:Y:S01]  /*15d20*/  ENDCOLLECTIVE ;  /* 0x000000000000791b */ /* 0x003fe20003800000 */
.L_x_7706:
[----:B------:R-:W-:Y:S01]  /*15d30*/  MOV R70, R66 ;  /* 0x0000004200467202 */ /* 0x000fe20000000f00 */
[-C--:B------:R-:W-:Y:S01]  /*15d40*/  FMUL.FTZ R66, R65, R247.reuse ;  /* 0x000000f741427220 */ /* 0x080fe20000410000 */
[----:B------:R-:W-:Y:S01]  /*15d50*/  FMUL.FTZ R247, R64, R247 ;  /* 0x000000f740f77220 */ /* 0x000fe20000410000 */
[----:B------:R-:W-:-:S07]  /*15d60*/  MOV R245, R228 ;  /* 0x000000e400f57202 */ /* 0x000fce0000000f00 */
[----:B------:R-:W-:Y:S05]  /*15d70*/  WARPSYNC.COLLECTIVE R71, `(.L_x_7707) ;  /* 0x0000000047087348 */ /* 0x000fea0003c00000 */
[----:B------:R0:W1:Y:S02]  /*15d80*/  SHFL.IDX P1, R228, R70, R69, R68 ;  /* 0x0000004546e47389 */ /* 0x0000640000020044 */
[----:B01----:R-:W-:Y:S01]  /*15d90*/  ENDCOLLECTIVE ;  /* 0x000000000000791b */ /* 0x003fe20003800000 */
.L_x_7707:
[----:B------:R-:W-:Y:S02]  /*15da0*/  MOV R70, R67 ;  /* 0x0000004300467202 */ /* 0x000fe40000000f00 */
[----:B------:R-:W-:-:S07]  /*15db0*/  MOV R244, R228 ;  /* 0x000000e400f47202 */ /* 0x000fce0000000f00 */
[----:B------:R-:W-:Y:S05]  /*15dc0*/  WARPSYNC.COLLECTIVE R71, `(.L_x_7708) ;  /* 0x0000000047087348 */ /* 0x000fea0003c00000 */
[----:B------:R0:W1:Y:S02]  /*15dd0*/  SHFL.IDX P1, R228, R70, R69, R68 ;  /* 0x0000004546e47389 */ /* 0x0000640000020044 */
[----:B01----:R-:W-:Y:S01]  /*15de0*/  ENDCOLLECTIVE ;  /* 0x000000000000791b */ /* 0x003fe20003800000 */
.L_x_7708:
[----:B------:R-:W-:Y:S01]  /*15df0*/  MOV R71, R228 ;  /* 0x000000e400477202 */ /* 0x000fe20000000f00 */
[----:B------:R-:W-:Y:S06]  /*15e00*/  BRA `(.L_x_7709) ;  /* 0xffffff7000607947 */ /* 0x000fec000383ffff */
.L_x_7710:
        /* <DEDUP_REMOVED lines=15> */
.L_x_18939:


//--------------------- .text._Z25selective_scan_bwd_kernelI32Selective_Scan_bwd_kernel_traitsILi64ELi16ELb0ELb1ELb0ELb0ELb0EN3c104HalfENS1_7complexIfEEEEv12SSMParamsBwd --------------------------
	.section	.text._Z25selective_scan_bwd_kernelI32Selective_Scan_bwd_kernel_traitsILi64ELi16ELb0ELb1ELb0ELb0ELb0EN3c104HalfENS1_7complexIfEEEEv12SSMParamsBwd,"ax",@progbits
	.align	128
        .global         _Z25selective_scan_bwd_kernelI32Selective_Scan_bwd_kernel_traitsILi64ELi16ELb0ELb1ELb0ELb0ELb0EN3c104HalfENS1_7complexIfEEEEv12SSMParamsBwd
        .type           _Z25selective_scan_bwd_kernelI32Selective_Scan_bwd_kernel_traitsILi64ELi16ELb0ELb1ELb0ELb0ELb0EN3c104HalfENS1_7complexIfEEEEv12SSMParamsBwd,@function
        .size           _Z25selective_scan_bwd_kernelI32Selective_Scan_bwd_kernel_traitsILi64ELi16ELb0ELb1ELb0ELb0ELb0EN3c104HalfENS1_7complexIfEEEEv12SSMParamsBwd,(.L_x_18940 - _Z25selective_scan_bwd_kernelI32Selective_Scan_bwd_kernel_traitsILi64ELi16ELb0ELb1ELb0ELb0ELb0EN3c104HalfENS1_7complexIfEEEEv12SSMParamsBwd)
        .other          _Z25selective_scan_bwd_kernelI32Selective_Scan_bwd_kernel_traitsILi64ELi16ELb0ELb1ELb0ELb0ELb0EN3c104HalfENS1_7complexIfEEEEv12SSMParamsBwd,@"STO_CUDA_ENTRY STV_DEFAULT"
_Z25selective_scan_bwd_kernelI32Selective_Scan_bwd_kernel_traitsILi64ELi16ELb0ELb1ELb0ELb0ELb0EN3c104HalfENS1_7complexIfEEEEv12SSMParamsBwd:
.text._Z25selective_scan_bwd_kernelI32Selective_Scan_bwd_kernel_traitsILi64ELi16ELb0ELb1ELb0ELb0ELb0EN3c104HalfENS1_7complexIfEEEEv12SSMParamsBwd:
        /* <DEDUP_REMOVED lines=157> */
[----:B------:R-:W3:Y:S03]  /*09d0*/  S2R R91, SR_LANEID ;  /* 0x00000000005b7919 */ /* 0x000ee60000000000 */
[----:B------:R2:W-:Y:S01]  /*09e0*/  STL [R1+0x40], RZ ;  /* 0x000040ff01007387 */ /* 0x0005e20000100800 */
[----:B-1----:R-:W-:-:S06]  /*09f0*/  ULEA UR4, UR7, UR4, 0x18 ;  /* 0x0000000407047291 */ /* 0x002fcc000f8ec03f */
[----:B------:R-:W-:Y:S01]  /*0a00*/  MOV R90, UR4 ;  /* 0x00000004005a7c02 */ /* 0x000fe20008000f00 */
[----:B------:R-:W-:Y:S01]  /*0a10*/  UMOV UR4, URZ ;  /* 0x0000003f00047c82 */ /* 0x000fe20008000000 */
[----:B0-----:R-:W-:-:S04]  /*0a20*/  SHF.R.S32.HI R3, RZ, 0x1f, R92 ;  /* 0x0000001fff037819 */ /* 0x001fc8000001145c */
[----:B------:R-:W-:-:S04]  /*0a30*/  LEA.HI R3, R3, R92, RZ, 0x5 ;  /* 0x0000005c03037211 */ /* 0x000fc800078f28ff */
[----:B------:R-:W-:-:S04]  /*0a40*/  SHF.R.S32.HI R3, RZ, 0x5, R3 ;  /* 0x00000005ff037819 */ /* 0x000fc80000011403 */
[----:B--23--:R-:W-:-:S07]  /*0a50*/  LEA R234, R3, R90, 0x4 ;  /* 0x0000005a03ea7211 */ /* 0x00cfce00078e20ff */
.L_x_7812:
        /* <DEDUP_REMOVED lines=248> */
[----:B------:R-:W-:Y:S04]  /*19e0*/  STL [R1], R52 ;  /* 0x0000003401007387 */ /* 0x000fe80000100800 */
        /* <DEDUP_REMOVED lines=62> */
[----:B------:R-:W5:Y:S01]  /*1dd0*/  LDL.LU R34, [R1+0x40] ;  /* 0x0000400001227983 */ /* 0x000f620000300800 */
[----:B------:R-:W-:Y:S01]  /*1de0*/  HADD2.F32 R36, -RZ, R86.H0_H0 ;  /* 0x20000056ff247230 */ /* 0x000fe20000004100 */
[----:B------:R-:W-:Y:S01]  /*1df0*/  HFMA2.MMA R76, -RZ, RZ, 0, 0 ;  /* 0x00000000ff4c7435 */ /* 0x000fe200000001ff */
        /* <DEDUP_REMOVED lines=87> */
[----:B------:R-:W-:Y:S02]  /*2370*/  CS2R R58, SRZ ;  /* 0x00000000003a7805 */ /* 0x000fe4000001ff00 */
[----:B------:R-:W-:Y:S02]  /*2380*/  CS2R R56, SRZ ;  /* 0x0000000000387805 */ /* 0x000fe4000001ff00 */
[----:B------:R-:W-:Y:S02]  /*2390*/  CS2R R54, SRZ ;  /* 0x0000000000367805 */ /* 0x000fe4000001ff00 */
        /* <DEDUP_REMOVED lines=32> */
[----:B------:R-:W-:-:S02]  /*25a0*/  HADD2.F32 R2, -RZ, R0.H0_H0 ;  /* 0x20000000ff027230 */ /* 0x000fc40000004100 */
[----:B------:R-:W-:Y:S01]  /*25b0*/  FADD.FTZ R0, R28, R28 ;  /* 0x0000001c1c007221 */ /* 0x000fe20000010000 */
[----:B------:R-:W-:Y:S01]  /*25c0*/  HADD2.F32 R6, -RZ, R6.H0_H0 ;  /* 0x20000006ff067230 */ /* 0x000fe20000004100 */
[----:B------:R-:W-:Y:S01]  /*25d0*/  UIMAD UR53, UR47, UR53, UR7 ;  /* 0x000000352f3572a4 */ /* 0x000fe2000f8e0207 */
[----:B------:R-:W-:Y:S02]  /*25e0*/  HADD2.F32 R7, -RZ, R7.H0_H0 ;  /* 0x20000007ff077230 */ /* 0x000fe40000004100 */
[----:B------:R-:W-:Y:S01]  /*25f0*/  FADD.FTZ R28, R22, R22 ;  /* 0x00000016161c7221 */ /* 0x000fe20000010000 */
[----:B------:R-:W-:Y:S02]  /*2600*/  HADD2.F32 R8, -RZ, R8.H0_H0 ;  /* 0x20000008ff087230 */ /* 0x000fe40000004100 */
[----:B------:R-:W-:Y:S01]  /*2610*/  FADD.FTZ R27, R23, R23 ;  /* 0x00000017171b7221 */ /* 0x000fe20000010000 */
[----:B------:R-:W-:Y:S02]  /*2620*/  HADD2.F32 R3, -RZ, R11.H0_H0 ;  /* 0x2000000bff037230 */ /* 0x000fe40000004100 */
[----:B------:R-:W-:Y:S01]  /*2630*/  FADD.FTZ R11, R9, UR5 ;  /* 0x00000005090b7e21 */ /* 0x000fe20008010000 */
        /* <DEDUP_REMOVED lines=16> */
[----:B------:R-:W-:Y:S01]  /*2740*/  FADD.FTZ R9, R3, UR5 ;  /* 0x0000000503097e21 */ /* 0x000fe20008010000 */
[----:B------:R-:W-:Y:S01]  /*2750*/  P2R R233, PR, RZ, 0x1 ;  /* 0x00000001ffe97803 */ /* 0x000fe20000000000 */
        /* <DEDUP_REMOVED lines=34> */
.L_x_7807:
[----:B------:R-:W-:Y:S01]  /*2980*/  USHF.R.S32.HI UR58, URZ, 0x1f, UR7 ;  /* 0x0000001f3f3a7899 */ /* 0x000fe20008011407 */
[----:B------:R-:W-:Y:S01]  /*2990*/  ISETP.NE.AND P6, PT, R233, RZ, PT ;  /* 0x000000ffe900720c */ /* 0x000fe20003fc5270 */
        /* <DEDUP_REMOVED lines=10> */
[----:B------:R-:W-:-:S04]  /*2a40*/  SHF.L.U32 R62, R92, 0x5, RZ ;  /* 0x000000055c3e7819 */ /* 0x000fc800000006ff */
[----:B--2---:R-:W2:Y:S01]  /*2a50*/  LDG.E.64 R60, desc[UR20][R60.64] ;  /* 0x000000143c3c7981 */ /* 0x004ea2000c1e1b00 */
[----:B------:R-:W-:Y:S01]  /*2a60*/  LOP3.LUT R63, R92, 0x7ffffe0, RZ, 0xc0, !PT ;  /* 0x07ffffe05c3f7812 */ /* 0x000fe200078ec0ff */
[----:B------:R-:W-:Y:S01]  /*2a70*/  UIMAD UR44, UR58, UR42, URZ ;  /* 0x0000002a3a2c72a4 */ /* 0x000fe2000f8e023f */
[--C-:B------:R-:W-:Y:S02]  /*2a80*/  LOP3.LUT R62, R62, 0xffffffe0, R237.reuse, 0xe2, !PT ;  /* 0xffffffe03e3e7812 */ /* 0x100fe400078ee2ed */
[----:B------:R-:W-:Y:S01]  /*2a90*/  SHF.L.U32 R64, R63, 0x5, RZ ;  /* 0x000000053f407819 */ /* 0x000fe200000006ff */
[----:B------:R-:W-:Y:S01]  /*2aa0*/  UIMAD UR44, UR7, UR43, UR44 ;  /* 0x0000002b072c72a4 */ /* 0x000fe2000f8e022c */
[----:B------:R-:W-:Y:S02]  /*2ab0*/  LOP3.LUT R63, R62, 0x3e0, RZ, 0xfc, !PT ;  /* 0x000003e03e3f7812 */ /* 0x000fe400078efcff */
[----:B------:R-:W-:Y:S02]  /*2ac0*/  LOP3.LUT R62, R64, 0xffffffe0, R237, 0xe2, !PT ;  /* 0xffffffe0403e7812 */ /* 0x000fe400078ee2ed */
[----:B------:R-:W-:-:S02]  /*2ad0*/  ISETP.GE.AND P0, PT, R63, UR49, PT ;  /* 0x000000313f007c0c */ /* 0x000fc4000bf06270 */
[--C-:B------:R-:W-:Y:S02]  /*2ae0*/  SHF.R.S32.HI R63, RZ, 0x1f, R62.reuse ;  /* 0x0000001fff3f7819 */ /* 0x100fe4000001143e */
[----:B------:R-:W-:Y:S02]  /*2af0*/  MOV R67, UR42 ;  /* 0x0000002a00437c02 */ /* 0x000fe40008000f00 */
[C---:B------:R-:W-:Y:S02]  /*2b00*/  LOP3.LUT R64, R62.reuse, 0x20, RZ, 0xfc, !PT ;  /* 0x000000203e407812 */ /* 0x040fe400078efcff */
[----:B------:R-:W-:Y:S01]  /*2b10*/  LOP3.LUT R65, R62, 0x40, RZ, 0xfc, !PT ;  /* 0x000000403e417812 */ /* 0x000fe200078efcff */
[----:B------:R-:W-:Y:S01]  /*2b20*/  IMAD.WIDE.U32 R66, R67, UR7, R62 ;  /* 0x0000000743427c25 */ /* 0x000fe2000f8e003e */
[----:B------:R-:W-:Y:S02]  /*2b30*/  ISETP.GE.AND P2, PT, R64, UR49, PT ;  /* 0x0000003140007c0c */ /* 0x000fe4000bf46270 */
[----:B------:R-:W-:-:S02]  /*2b40*/  ISETP.GE.AND P1, PT, R65, UR49, PT ;  /* 0x0000003141007c0c */ /* 0x000fc4000bf26270 */
[----:B------:R-:W-:Y:S02]  /*2b50*/  LOP3.LUT R65, R62, 0x60, RZ, 0xfc, !PT ;  /* 0x000000603e417812 */ /* 0x000fe400078efcff */
[----:B------:R-:W-:Y:S02]  /*2b60*/  IADD3 R63, R67, UR44, RZ ;  /* 0x0000002c433f7c10 */ /* 0x000fe4000fffe0ff */
[----:B------:R-:W-:Y:S02]  /*2b70*/  LEA R64, P3, R66, UR12, 0x1 ;  /* 0x0000000c42407c11 */ /* 0x000fe4000f8608ff */
[----:B------:R-:W-:Y:S02]  /*2b80*/  ISETP.GE.AND P5, PT, R65, UR49, PT ;  /* 0x0000003141007c0c */ /* 0x000fe4000bfa6270 */
[----:B------:R-:W-:Y:S02]  /*2b90*/  LOP3.LUT R68, R62, 0x80, RZ, 0xfc, !PT ;  /* 0x000000803e447812 */ /* 0x000fe400078efcff */
[----:B------:R-:W-:-:S02]  /*2ba0*/  PRMT R115, RZ, 0x7610, R115 ;  /* 0x00007610ff737816 */ /* 0x000fc40000000073 */
[----:B------:R-:W-:Y:S02]  /*2bb0*/  LEA.HI.X R65, R66, UR11, R63, 0x1, P3 ;  /* 0x0000000b42417c11 */ /* 0x000fe400098f0c3f */
[----:B------:R-:W-:Y:S02]  /*2bc0*/  ISETP.GE.AND P4, PT, R68, UR49, PT ;  /* 0x0000003144007c0c */ /* 0x000fe4000bf86270 */
[C---:B------:R-:W-:Y:S01]  /*2bd0*/  LOP3.LUT R63, R62.reuse, 0xc0, RZ, 0xfc, !PT ;  /* 0x000000c03e3f7812 */ /* 0x040fe200078efcff */
[----:B---3--:R-:W3:Y:S01]  /*2be0*/  @!P2 LDG.E.U16 R115, desc[UR20][R64.64+0x40] ;  /* 0x000040144073a981 */ /* 0x008ee2000c1e1500 */
[----:B------:R-:W-:Y:S02]  /*2bf0*/  PRMT R114, RZ, 0x7610, R114 ;  /* 0x00007610ff727816 */ /* 0x000fe40000000072 */
[----:B------:R-:W-:Y:S02]  /*2c00*/  LOP3.LUT R67, R62, 0xa0, RZ, 0xfc, !PT ;  /* 0x000000a03e437812 */ /* 0x000fe400078efcff */
[----:B------:R-:W-:-:S02]  /*2c10*/  PRMT R116, RZ, 0x7610, R116 ;  /* 0x00007610ff747816 */ /* 0x000fc40000000074 */
[----:B------:R-:W-:Y:S01]  /*2c20*/  ISETP.GE.AND P2, PT, R63, UR49, PT ;  /* 0x000000313f007c0c */ /* 0x000fe2000bf46270 */
[----:B------:R-:W4:Y:S01]  /*2c30*/  @!P5 LDG.E.U16 R114, desc[UR20][R64.64+0xc0] ;  /* 0x0000c0144072d981 */ /* 0x000f22000c1e1500 */
[C---:B------:R-:W-:Y:S02]  /*2c40*/  LOP3.LUT R63, R62.reuse, 0x100, RZ, 0xfc, !PT ;  /* 0x000001003e3f7812 */ /* 0x040fe400078efcff */
[----:B------:R-:W-:Y:S01]  /*2c50*/  LOP3.LUT R66, R62, 0xe0, RZ, 0xfc, !PT ;  /* 0x000000e03e427812 */ /* 0x000fe200078efcff */
[----:B------:R-:W4:Y:S01]  /*2c60*/  @!P1 LDG.E.U16 R116, desc[UR20][R64.64+0x80] ;  /* 0x0000801440749981 */ /* 0x000f22000c1e1500 */
[----:B------:R-:W-:Y:S02]  /*2c70*/  ISETP.GE.AND P3, PT, R67, UR49, PT ;  /* 0x0000003143007c0c */ /* 0x000fe4000bf66270 */
[----:B------:R-:W-:Y:S02]  /*2c80*/  PRMT R108, RZ, 0x7610, R108 ;  /* 0x00007610ff6c7816 */ /* 0x000fe4000000006c */
[----:B------:R-:W-:-:S02]  /*2c90*/  ISETP.GE.AND P5, PT, R63, UR49, PT ;  /* 0x000000313f007c0c */ /* 0x000fc4000bfa6270 */
[----:B------:R-:W-:Y:S02]  /*2ca0*/  ISETP.GE.AND P1, PT, R66, UR49, PT ;  /* 0x0000003142007c0c */ /* 0x000fe4000bf26270 */
[C---:B------:R-:W-:Y:S01]  /*2cb0*/  LOP3.LUT R63, R62.reuse, 0x120, RZ, 0xfc, !PT ;  /* 0x000001203e3f7812 */ /* 0x040fe200078efcff */
[----:B------:R-:W4:Y:S01]  /*2cc0*/  @!P4 LDG.E.U16 R108, desc[UR20][R64.64+0x100] ;  /* 0x00010014406cc981 */ /* 0x000f22000c1e1500 */
[----:B------:R-:W-:Y:S02]  /*2cd0*/  PRMT R105, RZ, 0x7610, R105 ;  /* 0x00007610ff697816 */ /* 0x000fe40000000069 */
[----:B------:R-:W-:Y:S02]  /*2ce0*/  PRMT R106, RZ, 0x7610, R106 ;  /* 0x00007610ff6a7816 */ /* 0x000fe4000000006a */
[----:B------:R-:W-:Y:S02]  /*2cf0*/  ISETP.GE.AND P4, PT, R63, UR49, PT ;  /* 0x000000313f007c0c */ /* 0x000fe4000bf86270 */
[C---:B------:R-:W-:Y:S01]  /*2d00*/  LOP3.LUT R63, R62.reuse, 0x160, RZ, 0xfc, !PT ;  /* 0x000001603e3f7812 */ /* 0x040fe200078efcff */
[----:B------:R-:W4:Y:S01]  /*2d10*/  @!P2 LDG.E.U16 R105, desc[UR20][R64.64+0x180] ;  /* 0x000180144069a981 */ /* 0x000f22000c1e1500 */
[----:B------:R-:W-:-:S02]  /*2d20*/  LOP3.LUT R66, R62, 0x140, RZ, 0xfc, !PT ;  /* 0x000001403e427812 */ /* 0x000fc400078efcff */
[----:B------:R-:W-:Y:S01]  /*2d30*/  PRMT R113, RZ, 0x7610, R113 ;  /* 0x00007610ff717816 */ /* 0x000fe20000000071 */
[----:B------:R-:W4:Y:S01]  /*2d40*/  @!P3 LDG.E.U16 R106, desc[UR20][R64.64+0x140] ;  /* 0x00014014406ab981 */ /* 0x000f22000c1e1500 */
[----:B------:R-:W-:Y:S02]  /*2d50*/  ISETP.GE.AND P2, PT, R63, UR49, PT ;  /* 0x000000313f007c0c */ /* 0x000fe4000bf46270 */
[----:B------:R-:W-:Y:S02]  /*2d60*/  LOP3.LUT R63, R62, 0x180, RZ, 0xfc, !PT ;  /* 0x000001803e3f7812 */ /* 0x000fe400078efcff */
[----:B------:R-:W-:Y:S01]  /*2d70*/  ISETP.GE.AND P3, PT, R66, UR49, PT ;  /* 0x0000003142007c0c */ /* 0x000fe2000bf66270 */
[----:B------:R-:W4:Y:S01]  /*2d80*/  @!P1 LDG.E.U16 R113, desc[UR20][R64.64+0x1c0] ;  /* 0x0001c01440719981 */ /* 0x000f22000c1e1500 */
[----:B------:R-:W-:Y:S02]  /*2d90*/  PRMT R104, RZ, 0x7610, R104 ;  /* 0x00007610ff687816 */ /* 0x000fe40000000068 */
[----:B------:R-:W-:-:S02]  /*2da0*/  PRMT R66, RZ, 0x7610, R66 ;  /* 0x00007610ff427816 */ /* 0x000fc40000000042 */
[----:B------:R-:W-:Y:S02]  /*2db0*/  ISETP.GE.AND P1, PT, R63, UR49, PT ;  /* 0x000000313f007c0c */ /* 0x000fe4000bf26270 */
[C---:B------:R-:W-:Y:S01]  /*2dc0*/  LOP3.LUT R63, R62.reuse, 0x1c0, RZ, 0xfc, !PT ;  /* 0x000001c03e3f7812 */ /* 0x040fe200078efcff */
[----:B------:R-:W4:Y:S01]  /*2dd0*/  @!P4 LDG.E.U16 R104, desc[UR20][R64.64+0x240] ;  /* 0x000240144068c981 */ /* 0x000f22000c1e1500 */
[----:B------:R-:W-:Y:S02]  /*2de0*/  LOP3.LUT R67, R62, 0x1a0, RZ, 0xfc, !PT ;  /* 0x000001a03e437812 */ /* 0x000fe400078efcff */
[----:B------:R-:W-:Y:S01]  /*2df0*/  PRMT R97, RZ, 0x7610, R97 ;  /* 0x00007610ff617816 */ /* 0x000fe20000000061 */
[----:B------:R-:W4:Y:S01]  /*2e00*/  @!P5 LDG.E.U16 R66, desc[UR20][R64.64+0x200] ;  /* 0x000200144042d981 */ /* 0x000f22000c1e1500 */
[----:B------:R-:W-:Y:S02]  /*2e10*/  PRMT R103, RZ, 0x7610, R103 ;  /* 0x00007610ff677816 */ /* 0x000fe40000000067 */
[----:B------:R-:W-:-:S02]  /*2e20*/  ISETP.GE.AND P4, PT, R63, UR49, PT ;  /* 0x000000313f007c0c */ /* 0x000fc4000bf86270 */
[----:B------:R-:W-:Y:S01]  /*2e30*/  ISETP.GE.AND P5, PT, R67, UR49, PT ;  /* 0x0000003143007c0c */ /* 0x000fe2000bfa6270 */
[----:B------:R-:W4:Y:S01]  /*2e40*/  @!P2 LDG.E.U16 R97, desc[UR20][R64.64+0x2c0] ;  /* 0x0002c0144061a981 */ /* 0x000f22000c1e1500 */
[C---:B------:R-:W-:Y:S02]  /*2e50*/  LOP3.LUT R63, R62.reuse, 0x200, RZ, 0xfc, !PT ;  /* 0x000002003e3f7812 */ /* 0x040fe400078efcff */
[----:B------:R-:W-:Y:S01]  /*2e60*/  LOP3.LUT R67, R62, 0x1e0, RZ, 0xfc, !PT ;  /* 0x000001e03e437812 */ /* 0x000fe200078efcff */
[----:B------:R-:W4:Y:S01]  /*2e70*/  @!P3 LDG.E.U16 R103, desc[UR20][R64.64+0x280] ;  /* 0x000280144067b981 */ /* 0x000f22000c1e1500 */
[----:B------:R-:W-:Y:S02]  /*2e80*/  PRMT R112, RZ, 0x7610, R112 ;  /* 0x00007610ff707816 */ /* 0x000fe40000000070 */
[----:B------:R-:W-:Y:S02]  /*2e90*/  ISETP.GE.AND P2, PT, R63, UR49, PT ;  /* 0x000000313f007c0c */ /* 0x000fe4000bf46270 */
[----:B------:R-:W-:-:S02]  /*2ea0*/  ISETP.GE.AND P3, PT, R67, UR49, PT ;  /* 0x0000003143007c0c */ /* 0x000fc4000bf66270 */
        /* <DEDUP_REMOVED lines=10> */
[----:B------:R-:W-:Y:S02]  /*2f50*/  PRMT R102, RZ, 0x7610, R102 ;  /* 0x00007610ff667816 */ /* 0x000fe40000000066 */
[----:B------:R-:W-:Y:S02]  /*2f60*/  ISETP.GE.AND P5, PT, R67, UR49, PT ;  /* 0x0000003143007c0c */ /* 0x000fe4000bfa6270 */
[----:B------:R-:W-:Y:S01]  /*2f70*/  ISETP.GE.AND P4, PT, R63, UR49, PT ;  /* 0x000000313f007c0c */ /* 0x000fe2000bf86270 */
[----:B------:R-:W3:Y:S01]  /*2f80*/  @!P6 LDG.E.U16 R117, desc[UR20][R64.64] ;  /* 0x000000144075e981 */ /* 0x000ee2000c1e1500 */
[----:B------:R-:W-:Y:S02]  /*2f90*/  LOP3.LUT R63, R62, 0x280, RZ, 0xfc, !PT ;  /* 0x000002803e3f7812 */ /* 0x000fe400078efcff */
[----:B------:R-:W-:Y:S01]  /*2fa0*/  PRMT R68, RZ, 0x7610, R68 ;  /* 0x00007610ff447816 */ /* 0x000fe20000000044 */
[----:B------:R-:W4:Y:S01]  /*2fb0*/  @!P3 LDG.E.U16 R102, desc[UR20][R64.64+0x3c0] ;  /* 0x0003c0144066b981 */ /* 0x000f22000c1e1500 */
[----:B------:R-:W-:-:S02]  /*2fc0*/  PRMT R67, RZ, 0x7610, R67 ;  /* 0x00007610ff437816 */ /* 0x000fc40000000043 */
[C---:B------:R-:W-:Y:S02]  /*2fd0*/  LOP3.LUT R71, R62.reuse, 0x2a0, RZ, 0xfc, !PT ;  /* 0x000002a03e477812 */ /* 0x040fe400078efcff */
[----:B------:R-:W-:Y:S01]  /*2fe0*/  ISETP.GE.AND P3, PT, R63, UR49, PT ;  /* 0x000000313f007c0c */ /* 0x000fe2000bf66270 */
[----:B------:R-:W4:Y:S01]  /*2ff0*/  @!P2 LDG.E.U16 R68, desc[UR20][R64.64+0x400] ;  /* 0x000400144044a981 */ /* 0x000f22000c1e1500 */
[C---:B------:R-:W-:Y:S02]  /*3000*/  LOP3.LUT R63, R62.reuse, 0x2c0, RZ, 0xfc, !PT ;  /* 0x000002c03e3f7812 */ /* 0x040fe400078efcff */
[----:B------:R-:W-:Y:S01]  /*3010*/  PRMT R96, RZ, 0x7610, R96 ;  /* 0x00007610ff607816 */ /* 0x000fe20000000060 */
[----:B------:R-:W4:Y:S01]  /*3020*/  @!P1 LDG.E.U16 R67, desc[UR20][R64.64+0x440] ;  /* 0x0004401440439981 */ /* 0x000f22000c1e1500 */
[----:B------:R-:W-:Y:S02]  /*3030*/  ISETP.GE.AND P2, PT, R71, UR49, PT ;  /* 0x0000003147007c0c */ /* 0x000fe4000bf46270 */
[----:B------:R-:W-:-:S02]  /*3040*/  LOP3.LUT R71, R62, 0x2e0, RZ, 0xfc, !PT ;  /* 0x000002e03e477812 */ /* 0x000fc400078efcff */
[----:B------:R-:W-:Y:S01]  /*3050*/  ISETP.GE.AND P1, PT, R63, UR49, PT ;  /* 0x000000313f007c0c */ /* 0x000fe2000bf26270 */
[----:B------:R-:W4:Y:S01]  /*3060*/  @!P5 LDG.E.U16 R96, desc[UR20][R64.64+0x480] ;  /* 0x000480144060d981 */ /* 0x000f22000c1e1500 */
[----:B------:R-:W-:Y:S02]  /*3070*/  PRMT R95, RZ, 0x7610, R95 ;  /* 0x00007610ff5f7816 */ /* 0x000fe4000000005f */
[----:B------:R-:W-:Y:S02]  /*3080*/  PRMT R63, RZ, 0x7610, R63 ;  /* 0x00007610ff3f7816 */ /* 0x000fe4000000003f */
[C---:B------:R-:W-:Y:S02]  /*3090*/  LOP3.LUT R93, R62.reuse, 0x300, RZ, 0xfc, !PT ;  /* 0x000003003e5d7812 */ /* 0x040fe400078efcff */
[----:B------:R-:W-:Y:S01]  /*30a0*/  ISETP.GE.AND P5, PT, R71, UR49, PT ;  /* 0x0000003147007c0c */ /* 0x000fe2000bfa6270 */
[----:B------:R-:W4:Y:S01]  /*30b0*/  @!P4 LDG.E.U16 R95, desc[UR20][R64.64+0x4c0] ;  /* 0x0004c014405fc981 */ /* 0x000f22000c1e1500 */
[----:B------:R-:W-:-:S02]  /*30c0*/  LOP3.LUT R71, R62, 0x320, RZ, 0xfc, !PT ;  /* 0x000003203e477812 */ /* 0x000fc400078efcff */
[----:B------:R-:W-:Y:S01]  /*30d0*/  ISETP.GE.AND P4, PT, R93, UR49, PT ;  /* 0x000000315d007c0c */ /* 0x000fe2000bf86270 */
[----:B------:R-:W4:Y:S01]  /*30e0*/  @!P3 LDG.E.U16 R63, desc[UR20][R64.64+0x500] ;  /* 0x00050014403fb981 */ /* 0x000f22000c1e1500 */
[----:B------:R-:W-:Y:S02]  /*30f0*/  ISETP.GE.AND P3, PT, R71, UR49, PT ;  /* 0x0000003147007c0c */ /* 0x000fe4000bf66270 */
[----:B------:R-:W-:Y:S02]  /*3100*/  PRMT R94, RZ, 0x7610, R94 ;  /* 0x00007610ff5e7816 */ /* 0x000fe4000000005e */
[----:B------:R-:W-:Y:S02]  /*3110*/  LOP3.LUT R98, R62, 0x340, RZ, 0xfc, !PT ;  /* 0x000003403e627812 */ /* 0x000fe400078efcff */
[----:B------:R-:W-:Y:S02]  /*3120*/  PRMT R93, RZ, 0x7610, R93 ;  /* 0x00007610ff5d7816 */ /* 0x000fe4000000005d */
[----:B------:R-:W-:Y:S01]  /*3130*/  PRMT R71, RZ, 0x7610, R71 ;  /* 0x00007610ff477816 */ /* 0x000fe20000000047 */
[----:B------:R-:W4:Y:S01]  /*3140*/  @!P2 LDG.E.U16 R94, desc[UR20][R64.64+0x540] ;  /* 0x00054014405ea981 */ /* 0x000f22000c1e1500 */
[----:B------:R-:W-:-:S02]  /*3150*/  PRMT R101, RZ, 0x7610, R101 ;  /* 0x00007610ff657816 */ /* 0x000fc40000000065 */
[----:B------:R-:W-:Y:S01]  /*3160*/  LOP3.LUT R99, R62, 0x360, RZ, 0xfc, !PT ;  /* 0x000003603e637812 */ /* 0x000fe200078efcff */
[----:B------:R-:W4:Y:S01]  /*3170*/  @!P1 LDG.E.U16 R93, desc[UR20][R64.64+0x580] ;  /* 0x00058014405d9981 */ /* 0x000f22000c1e1500 */
[----:B------:R-:W-:Y:S02]  /*3180*/  ISETP.GE.AND P2, PT, R98, UR49, PT ;  /* 0x0000003162007c0c */ /* 0x000fe4000bf46270 */
[----:B------:R-:W-:Y:S01]  /*3190*/  PRMT R100, RZ, 0x7610, R100 ;  /* 0x00007610ff647816 */ /* 0x000fe20000000064 */
[----:B------:R-:W4:Y:S01]  /*31a0*/  @!P5 LDG.E.U16 R71, desc[UR20][R64.64+0x5c0] ;  /* 0x0005c0144047d981 */ /* 0x000f22000c1e1500 */
[C---:B------:R-:W-:Y:S02]  /*31b0*/  LOP3.LUT R98, R62.reuse, 0x380, RZ, 0xfc, !PT ;  /* 0x000003803e627812 */ /* 0x040fe400078efcff */
[C---:B------:R-:W-:Y:S01]  /*31c0*/  LOP3.LUT R107, R62.reuse, 0x3a0, RZ, 0xfc, !PT ;  /* 0x000003a03e6b7812 */ /* 0x040fe200078efcff */
[----:B------:R-:W4:Y:S01]  /*31d0*/  @!P4 LDG.E.U16 R101, desc[UR20][R64.64+0x600] ;  /* 0x000600144065c981 */ /* 0x000f22000c1e1500 */
[----:B------:R-:W-:-:S02]  /*31e0*/  LOP3.LUT R62, R62, 0x3c0, RZ, 0xfc, !PT ;  /* 0x000003c03e3e7812 */ /* 0x000fc400078efcff */
[----:B------:R-:W-:Y:S01]  /*31f0*/  ISETP.GE.AND P1, PT, R99, UR49, PT ;  /* 0x0000003163007c0c */ /* 0x000fe2000bf26270 */
[----:B------:R-:W4:Y:S01]  /*3200*/  @!P3 LDG.E.U16 R100, desc[UR20][R64.64+0x640] ;  /* 0x000640144064b981 */ /* 0x000f22000c1e1500 */
[----:B------:R-:W-:Y:S02]  /*3210*/  ISETP.GE.AND P5, PT, R98, UR49, PT ;  /* 0x0000003162007c0c */ /* 0x000fe4000bfa6270 */
[----:B------:R-:W-:Y:S02]  /*3220*/  ISETP.GE.AND P4, PT, R107, UR49, PT ;  /* 0x000000316b007c0c */ /* 0x000fe4000bf86270 */
[----:B------:R-:W-:Y:S02]  /*3230*/  ISETP.GE.AND P3, PT, R62, UR49, PT ;  /* 0x000000313e007c0c */ /* 0x000fe4000bf66270 */
[----:B------:R-:W-:Y:S02]  /*3240*/  PRMT R99, RZ, 0x7610, R99 ;  /* 0x00007610ff637816 */ /* 0x000fe40000000063 */
[----:B------:R-:W-:-:S02]  /*3250*/  PRMT R98, RZ, 0x7610, R98 ;  /* 0x00007610ff627816 */ /* 0x000fc40000000062 */
[----:B------:R-:W-:Y:S02]  /*3260*/  PRMT R107, RZ, 0x7610, R107 ;  /* 0x00007610ff6b7816 */ /* 0x000fe4000000006b */
[----:B------:R-:W-:Y:S01]  /*3270*/  PRMT R111, RZ, 0x7610, R111 ;  /* 0x00007610ff6f7816 */ /* 0x000fe2000000006f */
[----:B------:R-:W4:Y:S01]  /*3280*/  @!P2 LDG.E.U16 R99, desc[UR20][R64.64+0x680] ;  /* 0x000680144063a981 */ /* 0x000f22000c1e1500 */
[----:B------:R-:W-:Y:S02]  /*3290*/  PRMT R110, RZ, 0x7610, R110 ;  /* 0x00007610ff6e7816 */ /* 0x000fe4000000006e */
[----:B------:R-:W-:Y:S01]  /*32a0*/  PRMT R109, RZ, 0x7610, R109 ;  /* 0x00007610ff6d7816 */ /* 0x000fe2000000006d */
[----:B------:R-:W4:Y:S04]  /*32b0*/  @!P1 LDG.E.U16 R98, desc[UR20][R64.64+0x6c0] ;  /* 0x0006c01440629981 */ /* 0x000f28000c1e1500 */
[----:B------:R-:W4:Y:S04]  /*32c0*/  @!P5 LDG.E.U16 R107, desc[UR20][R64.64+0x700] ;  /* 0x00070014406bd981 */ /* 0x000f28000c1e1500 */
[----:B------:R-:W4:Y:S04]  /*32d0*/  @!P4 LDG.E.U16 R111, desc[UR20][R64.64+0x740] ;  /* 0x00074014406fc981 */ /* 0x000f28000c1e1500 */
[----:B------:R-:W4:Y:S04]  /*32e0*/  @!P3 LDG.E.U16 R110, desc[UR20][R64.64+0x780] ;  /* 0x00078014406eb981 */ /* 0x000f28000c1e1500 */
[----:B------:R0:W4:Y:S01]  /*32f0*/  @!P0 LDG.E.U16 R109, desc[UR20][R64.64+0x7c0] ;  /* 0x0007c014406d8981 */ /* 0x000122000c1e1500 */
[----:B------:R-:W-:Y:S01]  /*3300*/  LOP3.LUT P0, RZ, R92, 0x1f, RZ, 0xc0, !PT ;  /* 0x0000001f5cff7812 */ /* 0x000fe2000780c0ff */
        /* <DEDUP_REMOVED lines=11> */
[----:B------:R-:W-:Y:S01]  /*33c0*/  FMUL.FTZ R61, R14, UR55 ;  /* 0x000000370e3d7c20 */ /* 0x000fe20008410000 */
[----:B------:R-:W-:Y:S03]  /*33d0*/  MUFU.SIN R127, R62 ;  /* 0x0000003e007f7308 */ /* 0x000fe60000000400 */
[----:B------:R-:W-:Y:S01]  /*33e0*/  FMUL.RZ R65, R61, 0.15915493667125701904 ;  /* 0x3e22f9833d417820 */ /* 0x000fe2000040c000 */
[----:B------:R-:W-:-:S04]  /*33f0*/  FMUL.FTZ R61, R13, UR55 ;  /* 0x000000370d3d7c20 */ /* 0x000fc80008410000 */
        /* <DEDUP_REMOVED lines=8> */
[----:B------:R-:W-:Y:S01]  /*3480*/  FMUL.RZ R121, R65, 0.15915493667125701904 ;  /* 0x3e22f98341797820 */ /* 0x000fe2000040c000 */
[----:B------:R-:W-:Y:S01]  /*3490*/  FMUL.FTZ R65, R11, UR55 ;  /* 0x000000370b417c20 */ /* 0x000fe20008410000 */
[----:B------:R-:W-:-:S05]  /*34a0*/  IADD3 R61, R62, R91, RZ ;  /* 0x0000005b3e3d7210 */ /* 0x000fca0007ffe0ff */
[----:B------:R0:W-:Y:S01]  /*34b0*/  MUFU.COS R144, R64 ;  /* 0x0000004000907308 */ /* 0x0001e20000000000 */
[----:B------:R-:W-:Y:S01]  /*34c0*/  FMUL.RZ R125, R65, 0.15915493667125701904 ;  /* 0x3e22f983417d7820 */ /* 0x000fe2000040c000 */
[----:B------:R-:W-:Y:S01]  /*34d0*/  FMUL.FTZ R65, R10, UR55 ;  /* 0x000000370a417c20 */ /* 0x000fe20008410000 */
[----:B0-----:R-:W-:-:S04]  /*34e0*/  MOV R64, UR10 ;  /* 0x0000000a00407c02 */ /* 0x001fc80008000f00 */
[----:B------:R-:W-:Y:S02]  /*34f0*/  ISETP.LT.OR P2, PT, R64, 0x2, P0 ;  /* 0x000000024000780c */ /* 0x000fe40000741670 */
[----:B------:R-:W-:Y:S01]  /*3500*/  IADD3 R64, R61, 0x20, RZ ;  /* 0x000000203d407810 */ /* 0x000fe20007ffe0ff */
[----:B------:R-:W-:Y:S01]  /*3510*/  MUFU.SIN R145, R118 ;  /* 0x0000007600917308 */ /* 0x000fe20000000400 */
[----:B------:R-:W-:Y:S02]  /*3520*/  FMUL.RZ R129, R65, 0.15915493667125701904 ;  /* 0x3e22f98341817820 */ /* 0x000fe4000040c000 */
[----:B------:R-:W-:Y:S01]  /*3530*/  LEA.HI.SX32 R65, R64, R61, 0x1b ;  /* 0x0000003d40417211 */ /* 0x000fe200078fdaff */
[----:B------:R-:W-:-:S04]  /*3540*/  FMUL.FTZ R64, R9, UR55 ;  /* 0x0000003709407c20 */ /* 0x000fc80008410000 */
[----:B------:R0:W-:Y:S01]  /*3550*/  MUFU.COS R146, R118 ;  /* 0x0000007600927308 */ /* 0x0001e20000000000 */
[C---:B------:R-:W-:Y:S02]  /*3560*/  IADD3 R122, R61.reuse, 0x80, RZ ;  /* 0x000000803d7a7810 */ /* 0x040fe40007ffe0ff */
[----:B0-----:R-:W-:-:S05]  /*3570*/  IADD3 R118, R61, 0x40, RZ ;  /* 0x000000403d767810 */ /* 0x001fca0007ffe0ff */
[----:B------:R-:W-:Y:S01]  /*3580*/  MUFU.SIN R139, R119 ;  /* 0x00000077008b7308 */ /* 0x000fe20000000400 */
[C---:B------:R-:W-:Y:S02]  /*3590*/  IADD3 R120, R61.reuse, 0x60, RZ ;  /* 0x000000603d787810 */ /* 0x040fe40007ffe0ff */
[----:B------:R-:W-:-:S05]  /*35a0*/  IADD3 R124, R61, 0xa0, RZ ;  /* 0x000000a03d7c7810 */ /* 0x000fca0007ffe0ff */
[----:B------:R0:W-:Y:S01]  /*35b0*/  MUFU.COS R140, R119 ;  /* 0x00000077008c7308 */ /* 0x0001e20000000000 */
[C---:B------:R-:W-:Y:S02]  /*35c0*/  IADD3 R128, R61.reuse, 0xc0, RZ ;  /* 0x000000c03d807810 */ /* 0x040fe40007ffe0ff */
[C---:B------:R-:W-:Y:S02]  /*35d0*/  IADD3 R130, R61.reuse, 0xe0, RZ ;  /* 0x000000e03d827810 */ /* 0x040fe40007ffe0ff */
[C---:B------:R-:W-:Y:S02]  /*35e0*/  IADD3 R132, R61.reuse, 0x100, RZ ;  /* 0x000001003d847810 */ /* 0x040fe40007ffe0ff */
[----:B0-----:R-:W-:Y:S01]  /*35f0*/  LEA.HI.SX32 R119, R118, R61, 0x1b ;  /* 0x0000003d76777211 */ /* 0x001fe200078fdaff */
[----:B------:R-:W-:Y:S01]  /*3600*/  FMUL.RZ R118, R64, 0.15915493667125701904 ;  /* 0x3e22f98340767820 */ /* 0x000fe2000040c000 */
[----:B------:R-:W-:Y:S01]  /*3610*/  FMUL.FTZ R64, R8, UR55 ;  /* 0x0000003708407c20 */ /* 0x000fe20008410000 */
        /* <DEDUP_REMOVED lines=23> */
[----:B------:R-:W-:Y:S01]  /*3790*/  MUFU.SIN R138, R121 ;  /* 0x00000079008a7308 */ /* 0x000fe20000000400 */
[-C--:B------:R-:W-:Y:S01]  /*37a0*/  LEA.HI.SX32 R123, R122, R61.reuse, 0x1b ;  /* 0x0000003d7a7b7211 */ /* 0x080fe200078fdaff */
[----:B------:R-:W-:Y:S01]  /*37b0*/  FMUL.RZ R122, R64, 0.15915493667125701904 ;  /* 0x3e22f983407a7820 */ /* 0x000fe2000040c000 */
[-C--:B------:R-:W-:Y:S01]  /*37c0*/  LEA.HI.SX32 R147, R124, R61.reuse, 0x1b ;  /* 0x0000003d7c937211 */ /* 0x080fe200078fdaff */
[----:B------:R-:W-:Y:S01]  /*37d0*/  ULEA UR44, UR44, UR7, 0x8 ;  /* 0x000000072c2c7291 */ /* 0x000fe2000f8e403f */
[-C--:B------:R-:W-:Y:S01]  /*37e0*/  LEA.HI.SX32 R149, R128, R61.reuse, 0x1b ;  /* 0x0000003d80957211 */ /* 0x080fe200078fdaff */
[----:B------:R-:W-:Y:S01]  /*37f0*/  FMUL.FTZ R64, R7, UR55 ;  /* 0x0000003707407c20 */ /* 0x000fe20008410000 */
[-C--:B------:R-:W-:Y:S01]  /*3800*/  LEA.HI.SX32 R151, R130, R61.reuse, 0x1b ;  /* 0x0000003d82977211 */ /* 0x080fe200078fdaff */
[----:B------:R0:W-:Y:S01]  /*3810*/  MUFU.COS R137, R121 ;  /* 0x0000007900897308 */ /* 0x0001e20000000000 */
[----:B------:R-:W-:-:S02]  /*3820*/  LEA.HI.SX32 R153, R132, R61, 0x1b ;  /* 0x0000003d84997211 */ /* 0x000fc400078fdaff */
[-C--:B------:R-:W-:Y:S02]  /*3830*/  LEA.HI.SX32 R155, R148, R61.reuse, 0x1b ;  /* 0x0000003d949b7211 */ /* 0x080fe400078fdaff */
[-C--:B------:R-:W-:Y:S02]  /*3840*/  LEA.HI.SX32 R157, R150, R61.reuse, 0x1b ;  /* 0x0000003d969d7211 */ /* 0x080fe400078fdaff */
[-C--:B------:R-:W-:Y:S02]  /*3850*/  LEA.HI.SX32 R159, R152, R61.reuse, 0x1b ;  /* 0x0000003d989f7211 */ /* 0x080fe400078fdaff */
[-C--:B0-----:R-:W-:Y:S02]  /*3860*/  LEA.HI.SX32 R121, R120, R61.reuse, 0x1b ;  /* 0x0000003d78797211 */ /* 0x081fe400078fdaff */
        /* <DEDUP_REMOVED lines=20> */
[----:B------:R-:W-:Y:S01]  /*39b0*/  LEA.HI.SX32 R61, R61, R61, 0x1b ;  /* 0x0000003d3d3d7211 */ /* 0x000fe200078fdaff */
[----:B------:R-:W-:Y:S01]  /*39c0*/  FMUL.RZ R124, R64, 0.15915493667125701904 ;  /* 0x3e22f983407c7820 */ /* 0x000fe2000040c000 */
[C---:B------:R-:W-:Y:S02]  /*39d0*/  ISETP.NE.AND P1, PT, R92.reuse, RZ, PT ;  /* 0x000000ff5c00720c */ /* 0x040fe40003f25270 */
[----:B------:R-:W-:Y:S02]  /*39e0*/  LEA R64, R61, R90, 0x1 ;  /* 0x0000005a3d407211 */ /* 0x000fe400078e08ff */
[----:B------:R-:W-:Y:S02]  /*39f0*/  IADD3 R120, R92, 0x200, RZ ;  /* 0x000002005c787810 */ /* 0x000fe40007ffe0ff */
[----:B------:R-:W-:Y:S02]  /*3a00*/  MOV R61, UR44 ;  /* 0x0000002c003d7c02 */ /* 0x000fe40008000f00 */
[----:B------:R-:W-:Y:S01]  /*3a10*/  R2UR UR54, R60 ;  /* 0x000000003c3672ca */ /* 0x000fe200000e0000 */
[----:B------:R-:W-:Y:S01]  /*3a20*/  MUFU.SIN R131, R118 ;  /* 0x0000007600837308 */ /* 0x000fe20000000400 */
[----:B------:R-:W-:Y:S01]  /*3a30*/  SEL R61, R61, R120, !P1 ;  /* 0x000000783d3d7207 */ /* 0x000fe20004800000 */
[----:B------:R-:W-:Y:S01]  /*3a40*/  FMUL.FTZ R120, R6, UR55 ;  /* 0x0000003706787c20 */ /* 0x000fe20008410000 */
[----:B------:R-:W-:-:S02]  /*3a50*/  LEA R119, R119, R90, 0x1 ;  /* 0x0000005a77777211 */ /* 0x000fc400078e08ff */
[----:B------:R-:W-:-:S03]  /*3a60*/  LEA R121, R121, R90, 0x1 ;  /* 0x0000005a79797211 */ /* 0x000fc600078e08ff */
[----:B------:R0:W-:Y:S01]  /*3a70*/  MUFU.COS R132, R118 ;  /* 0x0000007600847308 */ /* 0x0001e20000000000 */
[----:B---3--:R1:W-:Y:S01]  /*3a80*/  STS.U16 [R64], R117 ;  /* 0x0000007540007388 */ /* 0x0083e20000000400 */
[-C--:B------:R-:W-:Y:S01]  /*3a90*/  LEA R147, R147, R90.reuse, 0x1 ;  /* 0x0000005a93937211 */ /* 0x080fe200078e08ff */
[----:B------:R-:W-:Y:S01]  /*3aa0*/  ULDC.64 UR44, c[0x0][0x268] ;  /* 0x00009a00002c7ab9 */ /* 0x000fe20000000a00 */
[----:B0-----:R-:W-:-:S04]  /*3ab0*/  LEA R118, R65, R90, 0x1 ;  /* 0x0000005a41767211 */ /* 0x001fc800078e08ff */
[----:B------:R-:W-:Y:S01]  /*3ac0*/  MUFU.SIN R133, R129 ;  /* 0x0000008100857308 */ /* 0x000fe20000000400 */
[-C--:B------:R-:W-:Y:S02]  /*3ad0*/  LEA R65, R123, R90.reuse, 0x1 ;  /* 0x0000005a7b417211 */ /* 0x080fe400078e08ff */
[-C--:B-1----:R-:W-:Y:S01]  /*3ae0*/  LEA R64, R151, R90.reuse, 0x1 ;  /* 0x0000005a97407211 */ /* 0x082fe200078e08ff */
[----:B------:R-:W-:Y:S04]  /*3af0*/  STS.U16 [R118+0x40], R115 ;  /* 0x0000407376007388 */ /* 0x000fe80000000400 */
[----:B------:R-:W-:Y:S01]  /*3b00*/  MUFU.COS R134, R129 ;  /* 0x0000008100867308 */ /* 0x000fe20000000000 */
[----:B----4-:R-:W-:Y:S01]  /*3b10*/  STS.U16 [R119+0x80], R116 ;  /* 0x0000807477007388 */ /* 0x010fe20000000400 */
[----:B------:R-:W-:-:S06]  /*3b20*/  LEA R153, R153, R90, 0x1 ;  /* 0x0000005a99997211 */ /* 0x000fcc00078e08ff */
[----:B------:R-:W-:Y:S01]  /*3b30*/  MUFU.SIN R129, R122 ;  /* 0x0000007a00817308 */ /* 0x000fe20000000400 */
[----:B------:R-:W-:Y:S01]  /*3b40*/  STS.U16 [R121+0xc0], R114 ;  /* 0x0000c07279007388 */ /* 0x000fe20000000400 */
[----:B------:R-:W-:-:S06]  /*3b50*/  LEA R155, R155, R90, 0x1 ;  /* 0x0000005a9b9b7211 */ /* 0x000fcc00078e08ff */
[----:B------:R0:W-:Y:S01]  /*3b60*/  MUFU.COS R130, R122 ;  /* 0x0000007a00827308 */ /* 0x0001e20000000000 */
[----:B------:R1:W-:Y:S01]  /*3b70*/  STS.U16 [R65+0x100], R108 ;  /* 0x0001006c41007388 */ /* 0x0003e20000000400 */
[-C--:B------:R-:W-:Y:S01]  /*3b80*/  LEA R60, R157, R90.reuse, 0x1 ;  /* 0x0000005a9d3c7211 */ /* 0x080fe200078e08ff */
[----:B0-----:R-:W-:Y:S01]  /*3b90*/  FMUL.RZ R122, R120, 0.15915493667125701904 ;  /* 0x3e22f983787a7820 */ /* 0x001fe2000040c000 */
[-C--:B------:R-:W-:Y:S01]  /*3ba0*/  LEA R120, R149, R90.reuse, 0x1 ;  /* 0x0000005a95787211 */ /* 0x080fe200078e08ff */
[----:B------:R-:W-:Y:S01]  /*3bb0*/  STS.U16 [R147+0x140], R106 ;  /* 0x0001406a93007388 */ /* 0x000fe20000000400 */
[-C--:B-1----:R-:W-:Y:S02]  /*3bc0*/  LEA R108, R159, R90.reuse, 0x1 ;  /* 0x0000005a9f6c7211 */ /* 0x082fe400078e08ff */
[----:B------:R-:W-:Y:S01]  /*3bd0*/  MOV R65, UR54 ;  /* 0x0000003600417c02 */ /* 0x000fe20008000f00 */
[----:B------:R-:W-:Y:S01]  /*3be0*/  STS.U16 [R120+0x180], R105 ;  /* 0x0001806978007388 */ /* 0x000fe20000000400 */
[----:B------:R-:W-:-:S02]  /*3bf0*/  LEA R161, R161, R90, 0x1 ;  /* 0x0000005aa1a17211 */ /* 0x000fc400078e08ff */
[-C--:B------:R-:W-:Y:S01]  /*3c00*/  LEA R163, R163, R90.reuse, 0x1 ;  /* 0x0000005aa3a37211 */ /* 0x080fe200078e08ff */
[----:B------:R0:W-:Y:S04]  /*3c10*/  STS.U16 [R64+0x1c0], R113 ;  /* 0x0001c07140007388 */ /* 0x0001e80000000400 */
[----:B------:R1:W-:Y:S04]  /*3c20*/  STS.U16 [R153+0x200], R66 ;  /* 0x0002004299007388 */ /* 0x0003e80000000400 */
[----:B------:R-:W-:Y:S01]  /*3c30*/  STS.U16 [R155+0x240], R104 ;  /* 0x000240689b007388 */ /* 0x000fe20000000400 */
[----:B0-----:R-:W-:-:S03]  /*3c40*/  LEA R64, R165, R90, 0x1 ;  /* 0x0000005aa5407211 */ /* 0x001fc600078e08ff */
[----:B------:R0:W-:Y:S01]  /*3c50*/  STS.U16 [R60+0x280], R103 ;  /* 0x000280673c007388 */ /* 0x0001e20000000400 */
[----:B-1----:R-:W-:-:S03]  /*3c60*/  FMUL.FTZ R66, R65, 1.4426950216293334961 ;  /* 0x3fb8aa3b41427820 */ /* 0x002fc60000410000 */
[----:B------:R1:W-:Y:S01]  /*3c70*/  STS.U16 [R108+0x2c0], R97 ;  /* 0x0002c0616c007388 */ /* 0x0003e20000000400 */
[----:B------:R-:W-:-:S03]  /*3c80*/  LEA R167, R167, R90, 0x1 ;  /* 0x0000005aa7a77211 */ /* 0x000fc600078e08ff */
[----:B------:R-:W-:Y:S01]  /*3c90*/  STS.U16 [R161+0x300], R112 ;  /* 0x00030070a1007388 */ /* 0x000fe20000000400 */
[----:B------:R-:W-:-:S03]  /*3ca0*/  LEA R169, R169, R90, 0x1 ;  /* 0x0000005aa9a97211 */ /* 0x000fc600078e08ff */
[----:B------:R-:W-:Y:S01]  /*3cb0*/  STS.U16 [R163+0x340], R70 ;  /* 0x00034046a3007388 */ /* 0x000fe20000000400 */
[----:B0-----:R-:W-:-:S03]  /*3cc0*/  LEA R60, R171, R90, 0x1 ;  /* 0x0000005aab3c7211 */ /* 0x001fc600078e08ff */
[----:B------:R0:W-:Y:S01]  /*3cd0*/  STS.U16 [R64+0x380], R69 ;  /* 0x0003804540007388 */ /* 0x0001e20000000400 */
[----:B------:R-:W-:Y:S01]  /*3ce0*/  LEA R173, R173, R90, 0x1 ;  /* 0x0000005aadad7211 */ /* 0x000fe200078e08ff */
[----:B------:R-:W-:Y:S01]  /*3cf0*/  FMUL.FTZ R65, R17, R66 ;  /* 0x0000004211417220 */ /* 0x000fe20000410000 */
[----:B------:R-:W-:Y:S01]  /*3d00*/  LEA R104, R175, R90, 0x1 ;  /* 0x0000005aaf687211 */ /* 0x000fe200078e08ff */
[-C--:B-1----:R-:W-:Y:S01]  /*3d10*/  FMUL.FTZ R97, R16, R66.reuse ;  /* 0x0000004210617220 */ /* 0x082fe20000410000 */
[----:B------:R-:W-:Y:S01]  /*3d20*/  STS.U16 [R167+0x3c0], R102 ;  /* 0x0003c066a7007388 */ /* 0x000fe20000000400 */
[----:B0-----:R-:W-:Y:S01]  /*3d30*/  FMUL.FTZ R69, R15, R66 ;  /* 0x000000420f457220 */ /* 0x001fe20000410000 */
[-C--:B------:R-:W-:Y:S02]  /*3d40*/  LEA R64, R177, R90.reuse, 0x1 ;  /* 0x0000005ab1407211 */ /* 0x080fe400078e08ff */
[----:B------:R-:W-:Y:S01]  /*3d50*/  STS.U16 [R169+0x400], R68 ;  /* 0x00040044a9007388 */ /* 0x000fe20000000400 */
[----:B------:R-:W-:Y:S03]  /*3d60*/  MUFU.EX2 R65, R65 ;  /* 0x0000004100417308 */ /* 0x000fe60000000800 */
[----:B------:R-:W-:Y:S04]  /*3d70*/  STS.U16 [R60+0x440], R67 ;  /* 0x000440433c007388 */ /* 0x000fe80000000400 */
[----:B------:R-:W-:Y:S01]  /*3d80*/  STS.U16 [R173+0x480], R96 ;  /* 0x00048060ad007388 */ /* 0x000fe20000000400 */
[----:B------:R-:W0:Y:S03]  /*3d90*/  MUFU.EX2 R69, R69 ;  /* 0x0000004500457308 */ /* 0x000e260000000800 */
[----:B------:R-:W-:Y:S04]  /*3da0*/  STS.U16 [R104+0x4c0], R95 ;  /* 0x0004c05f68007388 */ /* 0x000fe80000000400 */
[----:B------:R1:W-:Y:S01]  /*3db0*/  STS.U16 [R64+0x500], R63 ;  /* 0x0005003f40007388 */ /* 0x0003e20000000400 */
[----:B------:R-:W2:Y:S01]  /*3dc0*/  MUFU.EX2 R97, R97 ;  /* 0x0000006100617308 */ /* 0x000ea20000000800 */
[----:B------:R-:W-:-:S02]  /*3dd0*/  LEA R179, R179, R90, 0x1 ;  /* 0x0000005ab3b37211 */ /* 0x000fc400078e08ff */
[----:B------:R-:W-:Y:S01]  /*3de0*/  LEA R70, R181, R90, 0x1 ;  /* 0x0000005ab5467211 */ /* 0x000fe200078e08ff */
[----:B-1----:R-:W-:Y:S01]  /*3df0*/  FMUL.FTZ R63, R13, R66 ;  /* 0x000000420d3f7220 */ /* 0x002fe20000410000 */
[-C--:B------:R-:W-:Y:S02]  /*3e00*/  LEA R102, R183, R90.reuse, 0x1 ;  /* 0x0000005ab7667211 */ /* 0x080fe400078e08ff */
[----:B------:R-:W-:-:S03]  /*3e10*/  LEA R60, R185, R90, 0x1 ;  /* 0x0000005ab93c7211 */ /* 0x000fc600078e08ff */
[----:B------:R-:W1:Y:S01]  /*3e20*/  MUFU.EX2 R63, R63 ;  /* 0x0000003f003f7308 */ /* 0x000e620000000800 */
[-C--:B------:R-:W-:Y:S01]  /*3e30*/  LEA R187, R187, R90.reuse, 0x1 ;  /* 0x0000005abbbb7211 */ /* 0x080fe200078e08ff */
[----:B------:R-:W-:Y:S01]  /*3e40*/  STS.U16 [R179+0x540], R94 ;  /* 0x0005405eb3007388 */ /* 0x000fe20000000400 */
[----:B------:R-:W-:Y:S01]  /*3e50*/  LEA R68, R189, R90, 0x1 ;  /* 0x0000005abd447211 */ /* 0x000fe200078e08ff */
[----:B------:R-:W-:Y:S01]  /*3e60*/  FMUL.FTZ R67, R14, R66 ;  /* 0x000000420e437220 */ /* 0x000fe20000410000 */
[-C--:B------:R-:W-:Y:S01]  /*3e70*/  LEA R191, R191, R90.reuse, 0x1 ;  /* 0x0000005abfbf7211 */ /* 0x080fe200078e08ff */
[----:B------:R3:W-:Y:S01]  /*3e80*/  STS.U16 [R70+0x580], R93 ;  /* 0x0005805d46007388 */ /* 0x0007e20000000400 */
[-C--:B------:R-:W-:Y:S01]  /*3e90*/  LEA R64, R193, R90.reuse, 0x1 ;  /* 0x0000005ac1407211 */ /* 0x080fe200078e08ff */
[----:B------:R-:W-:Y:S02]  /*3ea0*/  UIMAD.WIDE.U32 UR56, UR47, UR44, URZ ;  /* 0x0000002c2f3872a5 */ /* 0x000fe4000f8e003f */
[----:B------:R-:W-:Y:S01]  /*3eb0*/  STS.U16 [R102+0x5c0], R71 ;  /* 0x0005c04766007388 */ /* 0x000fe20000000400 */
[----:B------:R-:W-:Y:S01]  /*3ec0*/  UIMAD UR44, UR48, UR44, URZ ;  /* 0x0000002c302c72a4 */ /* 0x000fe2000f8e023f */
[----:B------:R-:W-:Y:S01]  /*3ed0*/  LEA R197, R197, R90, 0x1 ;  /* 0x0000005ac5c57211 */ /* 0x000fe200078e08ff */
[C---:B0-----:R-:W-:Y:S01]  /*3ee0*/  FMUL.FTZ R144, R69.reuse, R144 ;  /* 0x0000009045907220 */ /* 0x041fe20000410000 */
[----:B------:R0:W-:Y:S01]  /*3ef0*/  STS.U16 [R60+0x600], R101 ;  /* 0x000600653c007388 */ /* 0x0001e20000000400 */
[----:B------:R-:W-:Y:S01]  /*3f00*/  FMUL.FTZ R143, R69, R143 ;  /* 0x0000008f458f7220 */ /* 0x000fe20000410000 */
[----:B---3--:R-:W-:Y:S01]  /*3f10*/  LEA R70, R195, R90, 0x1 ;  /* 0x0000005ac3467211 */ /* 0x008fe200078e08ff */
[----:B------:R-:W3:Y:S01]  /*3f20*/  @!P2 LDC R69, c[0x0][0x21c] ;  /* 0x00008700ff45ab82 */ /* 0x000ee20000000800 */
[----:B------:R-:W-:Y:S01]  /*3f30*/  STS.U16 [R187+0x640], R100 ;  /* 0x00064064bb007388 */ /* 0x000fe20000000400 */
[----:B------:R-:W4:Y:S01]  /*3f40*/  MUFU.EX2 R67, R67 ;  /* 0x0000004300437308 */ /* 0x000f220000000800 */
[----:B--2---:R-:W-:-:S02]  /*3f50*/  FMUL.FTZ R145, R97, R145 ;  /* 0x0000009161917220 */ /* 0x004fc40000410000 */
[----:B------:R-:W-:Y:S01]  /*3f60*/  STS.U16 [R68+0x680], R99 ;  /* 0x0006806344007388 */ /* 0x000fe20000000400 */
[----:B0-----:R-:W-:Y:S01]  /*3f70*/  LEA R60, R199, R90, 0x1 ;  /* 0x0000005ac73c7211 */ /* 0x001fe200078e08ff */
[----:B------:R-:W-:Y:S02]  /*3f80*/  FMUL.FTZ R126, R65, R126 ;  /* 0x0000007e417e7220 */ /* 0x000fe40000410000 */
[----:B------:R-:W-:Y:S01]  /*3f90*/  STS.U16 [R191+0x6c0], R98 ;  /* 0x0006c062bf007388 */ /* 0x000fe20000000400 */
[----:B------:R-:W-:-:S03]  /*3fa0*/  UIMAD UR59, UR47, UR45, UR44 ;  /* 0x0000002d2f3b72a4 */ /* 0x000fc6000f8e022c */
[----:B------:R0:W-:Y:S01]  /*3fb0*/  STS.U16 [R64+0x700], R107 ;  /* 0x0007006b40007388 */ /* 0x0001e20000000400 */
[----:B------:R-:W-:-:S03]  /*3fc0*/  ULDC.64 UR44, c[0x0][0x270] ;  /* 0x00009c00002c7ab9 */ /* 0x000fc60000000a00 */
[----:B------:R-:W-:Y:S01]  /*3fd0*/  STS.U16 [R70+0x740], R111 ;  /* 0x0007406f46007388 */ /* 0x000fe20000000400 */
[----:B------:R-:W-:Y:S01]  /*3fe0*/  FMUL.FTZ R146, R97, R146 ;  /* 0x0000009261927220 */ /* 0x000fe20000410000 */
[----:B------:R-:W-:Y:S02]  /*3ff0*/  FMUL.FTZ R127, R65, R127 ;  /* 0x0000007f417f7220 */ /* 0x000fe40000410000 */
[----:B------:R-:W-:Y:S01]  /*4000*/  STS.U16 [R197+0x780], R110 ;  /* 0x0007806ec5007388 */ /* 0x000fe20000000400 */
[----:B0-----:R-:W-:-:S03]  /*4010*/  FMUL.FTZ R64, R3, UR55 ;  /* 0x0000003703407c20 */ /* 0x001fc60008410000 */
[----:B------:R0:W-:Y:S01]  /*4020*/  STS.U16 [R60+0x7c0], R109 ;  /* 0x0007c06d3c007388 */ /* 0x0001e20000000400 */
[----:B------:R-:W-:Y:S02]  /*4030*/  UIMAD UR58, UR58, UR44, URZ ;  /* 0x0000002c3a3a72a4 */ /* 0x000fe4000f8e023f */
[----:B------:R-:W-:Y:S01]  /*4040*/  UIADD3 UR57, UR57, UR59, URZ ;  /* 0x0000003b39397290 */ /* 0x000fe2000fffe03f */
[C---:B-1----:R-:W-:Y:S01]  /*4050*/  FMUL.FTZ R140, R63.reuse, R140 ;  /* 0x0000008c3f8c7220 */ /* 0x042fe20000410000 */
[----:B------:R-:W-:Y:S01]  /*4060*/  FMUL.FTZ R139, R63, R139 ;  /* 0x0000008b3f8b7220 */ /* 0x000fe20000410000 */
[----:B------:R-:W-:Y:S01]  /*4070*/  FMUL.RZ R68, R64, 0.15915493667125701904 ;  /* 0x3e22f98340447820 */ /* 0x000fe2000040c000 */
[CC--:B0-----:R-:W-:Y:S01]  /*4080*/  FMUL.FTZ R60, R126.reuse, R145.reuse ;  /* 0x000000917e3c7220 */ /* 0x0c1fe20000410000 */
[C---:B------:R-:W-:Y:S01]  /*4090*/  FMUL.FTZ R63, R127.reuse, R145 ;  /* 0x000000917f3f7220 */ /* 0x040fe20000410000 */
[----:B------:R-:W-:Y:S02]  /*40a0*/  UIMAD UR58, UR7, UR45, UR58 ;  /* 0x0000002d073a72a4 */ /* 0x000fe4000f8e023a */
[-C--:B------:R-:W-:Y:S01]  /*40b0*/  FFMA.FTZ R64, R127, R146.reuse, R60 ;  /* 0x000000927f407223 */ /* 0x080fe2000001003c */
[----:B------:R-:W-:Y:S01]  /*40c0*/  UIMAD.WIDE.U32 UR56, UR7, UR44, UR56 ;  /* 0x0000002c073872a5 */ /* 0x000fe2000f8e0038 */
[----:B------:R-:W-:Y:S01]  /*40d0*/  MUFU.SIN R117, R68 ;  /* 0x0000004400757308 */ /* 0x000fe20000000400 */
[----:B------:R-:W-:Y:S01]  /*40e0*/  FFMA.FTZ R63, R126, R146, -R63 ;  /* 0x000000927e3f7223 */ /* 0x000fe2000001083f */
[----:B------:R-:W-:Y:S01]  /*40f0*/  ULDC.64 UR44, c[0x0][0x2e0] ;  /* 0x0000b800002c7ab9 */ /* 0x000fe20000000a00 */
[----:B------:R-:W-:Y:S01]  /*4100*/  FMUL.FTZ R65, R143, R64 ;  /* 0x000000408f417220 */ /* 0x000fe20000410000 */
[----:B------:R-:W-:-:S02]  /*4110*/  UIADD3 UR58, UR57, UR58, URZ ;  /* 0x0000003a393a7290 */ /* 0x000fc4000fffe03f */
[----:B------:R-:W-:Y:S02]  /*4120*/  ULEA UR44, UP0, UR56, UR44, 0x3 ;  /* 0x0000002c382c7291 */ /* 0x000fe4000f80183f */
[----:B------:R0:W-:Y:S01]  /*4130*/  MUFU.COS R118, R68 ;  /* 0x0000004400767308 */ /* 0x0001e20000000000 */
[----:B------:R-:W-:Y:S01]  /*4140*/  LEA R62, R91, R62, 0x5 ;  /* 0x0000003e5b3e7211 */ /* 0x000fe200078e28ff */
[----:B------:R-:W-:Y:S01]  /*4150*/  FFMA.FTZ R110, R144, R63, -R65 ;  /* 0x0000003f906e7223 */ /* 0x000fe20000010841 */
[C---:B----4-:R-:W-:Y:S01]  /*4160*/  FMUL.FTZ R142, R67.reuse, R142 ;  /* 0x0000008e438e7220 */ /* 0x050fe20000410000 */
[----:B------:R-:W-:Y:S01]  /*4170*/  FMUL.FTZ R141, R67, R141 ;  /* 0x0000008d438d7220 */ /* 0x000fe20000410000 */
[----:B------:R-:W-:Y:S01]  /*4180*/  FMUL.FTZ R65, R11, R66 ;  /* 0x000000420b417220 */ /* 0x000fe20000410000 */
[----:B0-----:R-:W-:Y:S01]  /*4190*/  MOV R68, UR10 ;  /* 0x0000000a00447c02 */ /* 0x001fe20008000f00 */
[----:B------:R-:W-:Y:S01]  /*41a0*/  ULEA.HI.X UR45, UR56, UR45, UR58, 0x3, UP0 ;  /* 0x0000002d382d7291 */ /* 0x000fe200080f1c3a */
[----:B------:R-:W-:-:S02]  /*41b0*/  FMUL.FTZ R67, R143, R63 ;  /* 0x0000003f8f437220 */ /* 0x000fc40000410000 */
[----:B------:R-:W-:Y:S02]  /*41c0*/  @!P2 IADD3 R68, R68, -0x2, RZ ;  /* 0xfffffffe4444a810 */ /* 0x000fe40007ffe0ff */
[----:B------:R-:W-:Y:S01]  /*41d0*/  LEA.HI.SX32 R63, R62, R62, 0x1b ;  /* 0x0000003e3e3f7211 */ /* 0x000fe200078fdaff */
[----:B------:R3:W-:Y:S01]  /*41e0*/  MUFU.EX2 R70, R65 ;  /* 0x0000004100467308 */ /* 0x0007e20000000800 */
[----:B------:R-:W-:Y:S01]  /*41f0*/  FFMA.FTZ R111, R144, R64, R67 ;  /* 0x00000040906f7223 */ /* 0x000fe20000010043 */
[-C--:B------:R-:W-:Y:S02]  /*4200*/  LEA R64, R61, R90.reuse, 0x3 ;  /* 0x0000005a3d407211 */ /* 0x080fe400078e18ff */
[----:B------:R-:W-:Y:S01]  /*4210*/  LEA R63, R63, R90, 0x1 ;  /* 0x0000005a3f3f7211 */ /* 0x000fe200078e08ff */
[----:B------:R-:W-:Y:S01]  /*4220*/  FMUL.FTZ R60, R12, R66 ;  /* 0x000000420c3c7220 */ /* 0x000fe20000410000 */
[----:B------:R-:W-:Y:S01]  /*4230*/  NOP ;  /* 0x0000000000007918 */ /* 0x000fe20000000000 */
[----:B---3--:R-:W-:Y:S01]  /*4240*/  @!P2 IMAD R65, R68, R69, UR7 ;  /* 0x000000074441ae24 */ /* 0x008fe2000f8e0245 */
[----:B------:R-:W-:Y:S01]  /*4250*/  MOV R68, UR44 ;  /* 0x0000002c00447c02 */ /* 0x000fe20008000f00 */
[----:B------:R-:W0:Y:S01]  /*4260*/  LDS.U16 R106, [R63] ;  /* 0x000000003f6a7984 */ /* 0x000e220000000400 */
[----:B------:R-:W-:Y:S01]  /*4270*/  MOV R69, UR45 ;  /* 0x0000002d00457c02 */ /* 0x000fe20008000f00 */
[----:B------:R1:W2:Y:S02]  /*4280*/  MUFU.EX2 R67, R60 ;  /* 0x0000003c00437308 */ /* 0x0002a40000000800 */
[----:B------:R-:W3:Y:S04]  /*4290*/  LDS.U16 R105, [R63+0x2] ;  /* 0x000002003f697984 */ /* 0x000ee80000000400 */
[----:B------:R-:W-:Y:S04]  /*42a0*/  LDS.U16 R102, [R63+0x4] ;  /* 0x000004003f667984 */ /* 0x000fe80000000400 */
[----:B------:R-:W4:Y:S04]  /*42b0*/  LDS.U16 R103, [R63+0x6] ;  /* 0x000006003f677984 */ /* 0x000f280000000400 */
[----:B------:R-:W4:Y:S04]  /*42c0*/  LDS.U16 R100, [R63+0x8] ;  /* 0x000008003f647984 */ /* 0x000f280000000400 */
[----:B------:R-:W4:Y:S04]  /*42d0*/  LDS.U16 R99, [R63+0xa] ;  /* 0x00000a003f637984 */ /* 0x000f280000000400 */
        /* <DEDUP_REMOVED lines=18> */
[----:B------:R-:W-:Y:S04]  /*4400*/  LDS.U16 R156, [R63+0x30] ;  /* 0x000030003f9c7984 */ /* 0x000fe80000000400 */
[----:B------:R-:W4:Y:S04]  /*4410*/  LDS.U16 R155, [R63+0x32] ;  /* 0x000032003f9b7984 */ /* 0x000f280000000400 */
[----:B------:R-:W-:Y:S04]  /*4420*/  LDS.U16 R158, [R63+0x34] ;  /* 0x000034003f9e7984 */ /* 0x000fe80000000400 */
[----:B------:R-:W4:Y:S04]  /*4430*/  LDS.U16 R157, [R63+0x36] ;  /* 0x000036003f9d7984 */ /* 0x000f280000000400 */
[----:B------:R-:W4:Y:S04]  /*4440*/  LDS.U16 R160, [R63+0x38] ;  /* 0x000038003fa07984 */ /* 0x000f280000000400 */
[----:B------:R-:W4:Y:S04]  /*4450*/  LDS.U16 R159, [R63+0x3a] ;  /* 0x00003a003f9f7984 */ /* 0x000f280000000400 */
[----:B------:R-:W-:Y:S04]  /*4460*/  LDS.U16 R163, [R63+0x3c] ;  /* 0x00003c003fa37984 */ /* 0x000fe80000000400 */
[----:B------:R0:W4:Y:S04]  /*4470*/  LDS.U16 R164, [R63+0x3e] ;  /* 0x00003e003fa47984 */ /* 0x0001280000000400 */
[----:B------:R3:W-:Y:S04]  /*4480*/  STS.64 [R64+0x39e0], R126 ;  /* 0x0039e07e40007388 */ /* 0x0007e80000000a00 */
[----:B------:R-:W5:Y:S01]  /*4490*/  LDG.E.64 R68, desc[UR20][R68.64] ;  /* 0x0000001444447981 */ /* 0x000f62000c1e1b00 */
[----:B------:R-:W-:Y:S01]  /*44a0*/  FMUL.FTZ R71, R4, UR55 ;  /* 0x0000003704477c20 */ /* 0x000fe20008410000 */
[C---:B------:R-:W-:Y:S01]  /*44b0*/  FMUL.FTZ R115, R141.reuse, R111 ;  /* 0x0000006f8d737220 */ /* 0x040fe20000410000 */
[----:B------:R-:W-:Y:S01]  /*44c0*/  MUFU.SIN R135, R125 ;  /* 0x0000007d00877308 */ /* 0x000fe20000000400 */
[-C--:B------:R-:W-:Y:S01]  /*44d0*/  FMUL.FTZ R161, R141, R110.reuse ;  /* 0x0000006e8da17220 */ /* 0x080fe20000410000 */
[----:B------:R-:W-:Y:S01]  /*44e0*/  FMUL.RZ R71, R71, 0.15915493667125701904 ;  /* 0x3e22f98347477820 */ /* 0x000fe2000040c000 */
[----:B------:R-:W-:Y:S01]  /*44f0*/  FFMA.FTZ R115, R142, R110, -R115 ;  /* 0x0000006e8e737223 */ /* 0x000fe20000010873 */
[-C--:B-1----:R-:W-:Y:S01]  /*4500*/  FMUL.FTZ R60, R10, R66.reuse ;  /* 0x000000420a3c7220 */ /* 0x082fe20000410000 */
[----:B------:R-:W-:Y:S01]  /*4510*/  FMUL.FTZ R101, R9, R66 ;  /* 0x0000004209657220 */ /* 0x000fe20000410000 */
[----:B------:R-:W-:-:S02]  /*4520*/  HFMA2.MMA R112, -RZ, RZ, 0, 9.5367431640625e-07 ;  /* 0x00000010ff707435 */ /* 0x000fc400000001ff */
[----:B------:R-:W1:Y:S01]  /*4530*/  MUFU.COS R136, R125 ;  /* 0x0000007d00887308 */ /* 0x000e620000000000 */
[----:B------:R-:W-:Y:S01]  /*4540*/  FFMA.FTZ R161, R142, R111, R161 ;  /* 0x0000006f8ea17223 */ /* 0x000fe200000100a1 */
[----:B------:R-:W-:Y:S01]  /*4550*/  FMUL.FTZ R111, R139, R115 ;  /* 0x000000738b6f7220 */ /* 0x000fe20000410000 */
[----:B--2---:R-:W-:-:S05]  /*4560*/  FMUL.FTZ R138, R67, R138 ;  /* 0x0000008a438a7220 */ /* 0x004fca0000410000 */
[----:B------:R-:W-:Y:S01]  /*4570*/  MUFU.SIN R119, R71 ;  /* 0x0000004700777308 */ /* 0x000fe20000000400 */
[-C--:B------:R-:W-:Y:S01]  /*4580*/  FFMA.FTZ R111, R140, R161.reuse, R111 ;  /* 0x000000a18c6f7223 */ /* 0x080fe2000001006f */
[----:B------:R-:W-:-:S06]  /*4590*/  FMUL.FTZ R161, R139, R161 ;  /* 0x000000a18ba17220 */ /* 0x000fcc0000410000 */
[----:B------:R-:W-:Y:S01]  /*45a0*/  MUFU.COS R120, R71 ;  /* 0x0000004700787308 */ /* 0x000fe20000000000 */
[----:B------:R-:W-:Y:S02]  /*45b0*/  MOV R61, RZ ;  /* 0x000000ff003d7202 */ /* 0x000fe40000000f00 */
[----:B0-----:R-:W-:-:S05]  /*45c0*/  CS2R R62, SRZ ;  /* 0x00000000003e7805 */ /* 0x001fca000001ff00 */
[----:B------:R0:W2:Y:S01]  /*45d0*/  MUFU.EX2 R71, R60 ;  /* 0x0000003c00477308 */ /* 0x0000a20000000800 */
[----:B---3--:R-:W-:-:S04]  /*45e0*/  @!P2 IMAD.WIDE R64, R65, R112, UR22 ;  /* 0x000000164140ae25 */ /* 0x008fc8000f8e0270 */
[----:B------:R-:W-:-:S03]  /*45f0*/  FMUL.FTZ R137, R67, R137 ;  /* 0x0000008943897220 */ /* 0x000fc60000410000 */
[----:B------:R-:W3:Y:S01]  /*4600*/  MUFU.EX2 R101, R101 ;  /* 0x0000006500657308 */ /* 0x000ee20000000800 */
[----:B0-----:R-:W-:Y:S01]  /*4610*/  HFMA2.MMA R60, -RZ, RZ, 1.875, 0 ;  /* 0x3f800000ff3c7435 */ /* 0x001fe200000001ff */
[----:B------:R-:W-:Y:S01]  /*4620*/  BAR.SYNC.DEFER_BLOCKING 0x0 ;  /* 0x0000000000007b1d */ /* 0x000fe20000010000 */
[----:B------:R-:W-:Y:S01]  /*4630*/  FFMA.FTZ R161, R140, R115, -R161 ;  /* 0x000000738ca17223 */ /* 0x000fe200000108a1 */
[----:B------:R-:W-:Y:S01]  /*4640*/  FMUL.FTZ R112, R138, R111 ;  /* 0x0000006f8a707220 */ /* 0x000fe20000410000 */
[----:B------:R-:W-:Y:S01]  /*4650*/  FMUL.FTZ R114, R5, UR55 ;  /* 0x0000003705727c20 */ /* 0x000fe20008410000 */
[C---:B-1----:R-:W-:Y:S01]  /*4660*/  FMUL.FTZ R136, R70.reuse, R136 ;  /* 0x0000008846887220 */ /* 0x042fe20000410000 */
[----:B------:R-:W-:Y:S01]  /*4670*/  FMUL.FTZ R135, R70, R135 ;  /* 0x0000008746877220 */ /* 0x000fe20000410000 */
[CC--:B------:R-:W-:Y:S01]  /*4680*/  FFMA.FTZ R112, R137.reuse, R161.reuse, -R112 ;  /* 0x000000a189707223 */ /* 0x0c0fe20000010870 */
[----:B------:R-:W-:Y:S01]  /*4690*/  FMUL.FTZ R70, R138, R161 ;  /* 0x000000a18a467220 */ /* 0x000fe20000410000 */
[----:B------:R-:W-:Y:S01]  /*46a0*/  FMUL.RZ R114, R114, 0.15915493667125701904 ;  /* 0x3e22f98372727820 */ /* 0x000fe2000040c000 */
[----:B------:R-:W-:Y:S01]  /*46b0*/  MUFU.SIN R125, R124 ;  /* 0x0000007c007d7308 */ /* 0x000fe20000000400 */
[----:B------:R-:W-:Y:S01]  /*46c0*/  FMUL.FTZ R104, R8, R66 ;  /* 0x0000004208687220 */ /* 0x000fe20000410000 */
[----:B------:R-:W-:Y:S01]  /*46d0*/  FFMA.FTZ R70, R137, R111, R70 ;  /* 0x0000006f89467223 */ /* 0x000fe20000010046 */
[----:B------:R-:W-:Y:S01]  /*46e0*/  FMUL.FTZ R67, R135, R112 ;  /* 0x0000007087437220 */ /* 0x000fe20000410000 */
[C---:B--2---:R-:W-:Y:S01]  /*46f0*/  FMUL.FTZ R134, R71.reuse, R134 ;  /* 0x0000008647867220 */ /* 0x044fe20000410000 */
[----:B------:R-:W-:-:S03]  /*4700*/  FMUL.FTZ R133, R71, R133 ;  /* 0x0000008547857220 */ /* 0x000fc60000410000 */
[----:B------:R-:W-:Y:S01]  /*4710*/  MUFU.COS R128, R124 ;  /* 0x0000007c00807308 */ /* 0x000fe20000000000 */
[----:B------:R0:W5:Y:S07]  /*4720*/  @!P2 LDG.E.128 R60, desc[UR20][R64.64] ;  /* 0x00000014403ca981 */ /* 0x00016e000c1e1d00 */
[----:B------:R-:W-:Y:S01]  /*4730*/  MUFU.SIN R123, R122 ;  /* 0x0000007a007b7308 */ /* 0x000fe20000000400 */
[C---:B---3--:R-:W-:Y:S01]  /*4740*/  FMUL.FTZ R132, R101.reuse, R132 ;  /* 0x0000008465847220 */ /* 0x048fe20000410000 */
[----:B------:R-:W-:Y:S01]  /*4750*/  FMUL.FTZ R131, R101, R131 ;  /* 0x0000008365837220 */ /* 0x000fe20000410000 */
[----:B0-----:R-:W-:-:S05]  /*4760*/  FMUL.FTZ R64, R5, R66 ;  /* 0x0000004205407220 */ /* 0x001fca0000410000 */
[----:B------:R-:W-:Y:S01]  /*4770*/  MUFU.COS R124, R122 ;  /* 0x0000007a007c7308 */ /* 0x000fe20000000000 */
[----:B------:R-:W-:Y:S01]  /*4780*/  FMUL.FTZ R65, R4, R66 ;  /* 0x0000004204417220 */ /* 0x000fe20000410000 */
[-C--:B------:R-:W-:Y:S01]  /*4790*/  FFMA.FTZ R101, R136, R70.reuse, R67 ;  /* 0x0000004688657223 */ /* 0x080fe20000010043 */
[----:B------:R-:W-:Y:S01]  /*47a0*/  FMUL.FTZ R71, R135, R70 ;  /* 0x0000004687477220 */ /* 0x000fe20000410000 */
[----:B------:R-:W-:-:S04]  /*47b0*/  FMUL.FTZ R67, R3, R66 ;  /* 0x0000004203437220 */ /* 0x000fc80000410000 */
[----:B------:R-:W-:Y:S01]  /*47c0*/  MUFU.SIN R121, R114 ;  /* 0x0000007200797308 */ /* 0x000fe20000000400 */
[----:B------:R-:W-:-:S07]  /*47d0*/  FFMA.FTZ R71, R136, R112, -R71 ;  /* 0x0000007088477223 */ /* 0x000fce0000010847 */
[----:B------:R-:W-:Y:S08]  /*47e0*/  MUFU.COS R122, R114 ;  /* 0x00000072007a7308 */ /* 0x000ff00000000000 */
[----:B------:R-:W0:Y:S01]  /*47f0*/  MUFU.EX2 R64, R64 ;  /* 0x0000004000407308 */ /* 0x000e220000000800 */
[C---:B------:R-:W-:Y:S01]  /*4800*/  FMUL.FTZ R111, R133.reuse, R101 ;  /* 0x00000065856f7220 */ /* 0x040fe20000410000 */
[----:B------:R-:W-:-:S06]  /*4810*/  FMUL.FTZ R70, R133, R71 ;  /* 0x0000004785467220 */ /* 0x000fcc0000410000 */
[----:B------:R-:W1:Y:S01]  /*4820*/  MUFU.EX2 R104, R104 ;  /* 0x0000006800687308 */ /* 0x000e620000000800 */
[----:B------:R-:W-:Y:S01]  /*4830*/  FMUL.FTZ R110, R6, R66 ;  /* 0x00000042066e7220 */ /* 0x000fe20000410000 */
[----:B------:R-:W-:-:S06]  /*4840*/  FFMA.FTZ R111, R134, R71, -R111 ;  /* 0x00000047866f7223 */ /* 0x000fcc000001086f */
[----:B------:R-:W2:Y:S01]  /*4850*/  MUFU.EX2 R65, R65 ;  /* 0x0000004100417308 */ /* 0x000ea20000000800 */
[----:B------:R-:W-:-:S07]  /*4860*/  FFMA.FTZ R70, R134, R101, R70 ;  /* 0x0000006586467223 */ /* 0x000fce0000010046 */
[----:B------:R-:W3:Y:S01]  /*4870*/  MUFU.EX2 R67, R67 ;  /* 0x0000004300437308 */ /* 0x000ee20000000800 */
[C---:B------:R-:W-:Y:S01]  /*4880*/  FMUL.FTZ R71, R131.reuse, R111 ;  /* 0x0000006f83477220 */ /* 0x040fe20000410000 */
[C---:B0-----:R-:W-:Y:S01]  /*4890*/  FMUL.FTZ R122, R64.reuse, R122 ;  /* 0x0000007a407a7220 */ /* 0x041fe20000410000 */
[----:B------:R-:W-:Y:S01]  /*48a0*/  FMUL.FTZ R121, R64, R121 ;  /* 0x0000007940797220 */ /* 0x000fe20000410000 */
[----:B------:R-:W-:Y:S01]  /*48b0*/  FMUL.FTZ R64, R131, R70 ;  /* 0x0000004683407220 */ /* 0x000fe20000410000 */
[----:B------:R-:W-:-:S03]  /*48c0*/  HADD2.F32 R106, -RZ, R106.H0_H0 ;  /* 0x2000006aff6a7230 */ /* 0x000fc60000004100 */
[----:B------:R-:W0:Y:S01]  /*48d0*/  MUFU.EX2 R110, R110 ;  /* 0x0000006e006e7308 */ /* 0x000e220000000800 */
[----:B-1----:R-:W-:Y:S01]  /*48e0*/  FMUL.FTZ R129, R104, R129 ;  /* 0x0000008168817220 */ /* 0x002fe20000410000 */
[----:B------:R-:W-:Y:S01]  /*48f0*/  FFMA.FTZ R71, R132, R70, R71 ;  /* 0x0000004684477223 */ /* 0x000fe20000010047 */
[----:B------:R-:W-:Y:S01]  /*4900*/  FMUL.FTZ R130, R104, R130 ;  /* 0x0000008268827220 */ /* 0x000fe20000410000 */
[----:B------:R-:W-:Y:S01]  /*4910*/  FFMA.FTZ R64, R132, R111, -R64 ;  /* 0x0000006f84407223 */ /* 0x000fe20000010840 */
[----:B------:R-:W-:Y:S02]  /*4920*/  HADD2.F32 R105, -RZ, R105.H0_H0 ;  /* 0x20000069ff697230 */ /* 0x000fe40000004100 */
[----:B------:R-:W-:Y:S01]  /*4930*/  FMUL.FTZ R109, R7, R66 ;  /* 0x00000042076d7220 */ /* 0x000fe20000410000 */
[----:B------:R-:W-:Y:S02]  /*4940*/  HADD2.F32 R104, -RZ, R232.H0_H0 ;  /* 0x200000e8ff687230 */ /* 0x000fe40000004100 */
[C---:B--2---:R-:W-:Y:S01]  /*4950*/  FMUL.FTZ R120, R65.reuse, R120 ;  /* 0x0000007841787220 */ /* 0x044fe20000410000 */
[----:B------:R-:W-:Y:S01]  /*4960*/  FMUL.FTZ R119, R65, R119 ;  /* 0x0000007741777220 */ /* 0x000fe20000410000 */
[----:B------:R-:W-:Y:S01]  /*4970*/  FMUL.FTZ R235, R17, R106 ;  /* 0x0000006a11eb7220 */ /* 0x000fe20000410000 */
[----:B------:R-:W-:Y:S01]  /*4980*/  FMUL.FTZ R65, R129, R71 ;  /* 0x0000004781417220 */ /* 0x000fe20000410000 */
[C---:B---3--:R-:W-:Y:S01]  /*4990*/  FMUL.FTZ R118, R67.reuse, R118 ;  /* 0x0000007643767220 */ /* 0x048fe20000410000 */
[----:B------:R-:W-:Y:S01]  /*49a0*/  FMUL.FTZ R117, R67, R117 ;  /* 0x0000007543757220 */ /* 0x000fe20000410000 */
[----:B------:R-:W-:Y:S01]  /*49b0*/  FMUL.FTZ R70, R129, R64 ;  /* 0x0000004081467220 */ /* 0x000fe20000410000 */
[----:B----4-:R-:W-:-:S02]  /*49c0*/  HADD2.F32 R103, -RZ, R103.H0_H0 ;  /* 0x20000067ff677230 */ /* 0x010fc40000004100 */
[----:B------:R-:W-:Y:S01]  /*49d0*/  FMUL.FTZ R67, R17, R105 ;  /* 0x0000006911437220 */ /* 0x000fe20000410000 */
[----:B------:R-:W-:Y:S01]  /*49e0*/  FMUL.FTZ R235, R104, R235 ;  /* 0x000000eb68eb7220 */ /* 0x000fe20000410000 */
[C---:B------:R-:W-:Y:S01]  /*49f0*/  FFMA.FTZ R64, R130.reuse, R64, -R65 ;  /* 0x0000004082407223 */ /* 0x040fe20000010841 */
[----:B------:R-:W1:Y:S01]  /*4a00*/  MUFU.EX2 R109, R109 ;  /* 0x0000006d006d7308 */ /* 0x000e620000000800 */
[----:B------:R-:W-:Y:S01]  /*4a10*/  FFMA.FTZ R65, R130, R71, R70 ;  /* 0x0000004782417223 */ /* 0x000fe20000010046 */
[----:B------:R-:W-:Y:S02]  /*4a20*/  HADD2.F32 R101, -RZ, R231.H0_H0 ;  /* 0x200000e7ff657230 */ /* 0x000fe40000004100 */
[----:B------:R-:W-:Y:S01]  /*4a30*/  FMUL.FTZ R236, R104, R67 ;  /* 0x0000004368ec7220 */ /* 0x000fe20000410000 */
[----:B------:R-:W-:Y:S02]  /*4a40*/  HADD2.F32 R102, -RZ, R102.H0_H0 ;  /* 0x20000066ff667230 */ /* 0x000fe40000004100 */
[----:B------:R-:W-:Y:S01]  /*4a50*/  FMUL.FTZ R70, R16, R103 ;  /* 0x0000006710467220 */ /* 0x000fe20000410000 */
[----:B------:R-:W-:Y:S01]  /*4a60*/  FMUL.FTZ R67, R235, R145 ;  /* 0x00000091eb437220 */ /* 0x000fe20000410000 */
[C---:B0-----:R-:W-:Y:S01]  /*4a70*/  FMUL.FTZ R124, R110.reuse, R124 ;  /* 0x0000007c6e7c7220 */ /* 0x041fe20000410000 */
[----:B------:R-:W-:Y:S01]  /*4a80*/  FMUL.FTZ R123, R110, R123 ;  /* 0x0000007b6e7b7220 */ /* 0x000fe20000410000 */
[----:B------:R-:W-:Y:S01]  /*4a90*/  FMUL.FTZ R199, R101, R70 ;  /* 0x0000004665c77220 */ /* 0x000fe20000410000 */
[----:B------:R-:W-:Y:S01]  /*4aa0*/  FMUL.FTZ R200, R16, R102 ;  /* 0x0000006610c87220 */ /* 0x000fe20000410000 */
[C---:B------:R-:W-:Y:S01]  /*4ab0*/  FMUL.FTZ R110, R236.reuse, R145 ;  /* 0x00000091ec6e7220 */ /* 0x040fe20000410000 */
[----:B------:R-:W-:Y:S01]  /*4ac0*/  FFMA.FTZ R70, R236, R146, R67 ;  /* 0x00000092ec467223 */ /* 0x000fe20000010043 */
[----:B------:R-:W-:-:S02]  /*4ad0*/  HADD2.F32 R100, -RZ, R100.H0_H0 ;  /* 0x20000064ff647230 */ /* 0x000fc40000004100 */
[----:B------:R-:W-:Y:S01]  /*4ae0*/  FMUL.FTZ R200, R101, R200 ;  /* 0x000000c865c87220 */ /* 0x000fe20000410000 */
[----:B------:R-:W-:Y:S01]  /*4af0*/  FFMA.FTZ R67, R235, R146, -R110 ;  /* 0x00000092eb437223 */ /* 0x000fe2000001086e */
[----:B------:R-:W-:Y:S01]  /*4b00*/  FADD.FTZ R70, R199, R70 ;  /* 0x00000046c7467221 */ /* 0x000fe20000010000 */
[----:B------:R-:W-:Y:S02]  /*4b10*/  HADD2.F32 R99, -RZ, R99.H0_H0 ;  /* 0x20000063ff637230 */ /* 0x000fe40000004100 */
[----:B------:R-:W-:Y:S01]  /*4b20*/  FMUL.FTZ R201, R15, R100 ;  /* 0x000000640fc97220 */ /* 0x000fe20000410000 */
[----:B------:R-:W-:Y:S02]  /*4b30*/  HADD2.F32 R111, -RZ, R88.H0_H0 ;  /* 0x20000058ff6f7230 */ /* 0x000fe40000004100 */
[----:B------:R-:W-:Y:S01]  /*4b40*/  FADD.FTZ R67, R200, R67 ;  /* 0x00000043c8437221 */ /* 0x000fe20000010000 */
[----:B------:R-:W-:Y:S01]  /*4b50*/  FMUL.FTZ R71, R143, R70 ;  /* 0x000000468f477220 */ /* 0x000fe20000410000 */
[C---:B-1----:R-:W-:Y:S01]  /*4b60*/  FMUL.FTZ R128, R109.reuse, R128 ;  /* 0x000000806d807220 */ /* 0x042fe20000410000 */
[----:B------:R-:W-:Y:S01]  /*4b70*/  FMUL.FTZ R125, R109, R125 ;  /* 0x0000007d6d7d7220 */ /* 0x000fe20000410000 */
[----:B------:R-:W-:Y:S01]  /*4b80*/  FMUL.FTZ R109, R143, R67 ;  /* 0x000000438f6d7220 */ /* 0x000fe20000410000 */
[----:B------:R-:W-:Y:S01]  /*4b90*/  FMUL.FTZ R202, R15, R99 ;  /* 0x000000630fca7220 */ /* 0x000fe20000410000 */
[----:B------:R-:W-:Y:S01]  /*4ba0*/  FFMA.FTZ R110, R144, R67, -R71 ;  /* 0x00000043906e7223 */ /* 0x000fe20000010847 */
[----:B------:R-:W-:Y:S01]  /*4bb0*/  FMUL.FTZ R201, R111, R201 ;  /* 0x000000c96fc97220 */ /* 0x000fe20000410000 */
[----:B------:R-:W-:-:S02]  /*4bc0*/  HADD2.F32 R98, -RZ, R98.H0_H0 ;  /* 0x20000062ff627230 */ /* 0x000fc40000004100 */
[----:B------:R-:W-:Y:S01]  /*4bd0*/  FFMA.FTZ R109, R144, R70, R109 ;  /* 0x00000046906d7223 */ /* 0x000fe2000001006d */
        /* <DEDUP_REMOVED lines=9> */
[C---:B------:R-:W-:Y:S01]  /*4c70*/  FFMA.FTZ R70, R142.reuse, R109, R71 ;  /* 0x0000006d8e467223 */ /* 0x040fe20000010047 */
[C---:B------:R-:W-:Y:S01]  /*4c80*/  FMUL.FTZ R203, R111.reuse, R203 ;  /* 0x000000cb6fcb7220 */ /* 0x040fe20000410000 */
[----:B------:R-:W-:Y:S02]  /*4c90*/  HADD2.F32 R96, -RZ, R96.H0_H0 ;  /* 0x20000060ff607230 */ /* 0x000fe40000004100 */
[----:B------:R-:W-:Y:S01]  /*4ca0*/  FFMA.FTZ R67, R142, R110, -R67 ;  /* 0x0000006e8e437223 */ /* 0x000fe20000010843 */
[----:B------:R-:W-:Y:S01]  /*4cb0*/  FMUL.FTZ R204, R111, R204 ;  /* 0x000000cc6fcc7220 */ /* 0x000fe20000410000 */
[----:B------:R-:W-:Y:S01]  /*4cc0*/  FADD.FTZ R70, R203, R70 ;  /* 0x00000046cb467221 */ /* 0x000fe20000010000 */
[----:B------:R-:W-:Y:S02]  /*4cd0*/  HADD2.F32 R95, -RZ, R95.H0_H0 ;  /* 0x2000005fff5f7230 */ /* 0x000fe40000004100 */
[----:B------:R-:W-:Y:S01]  /*4ce0*/  FMUL.FTZ R205, R13, R96 ;  /* 0x000000600dcd7220 */ /* 0x000fe20000410000 */
[----:B------:R-:W-:-:S02]  /*4cf0*/  HADD2.F32 R111, -RZ, R86.H0_H0 ;  /* 0x20000056ff6f7230 */ /* 0x000fc40000004100 */
[----:B------:R-:W-:Y:S01]  /*4d00*/  FADD.FTZ R67, R204, R67 ;  /* 0x00000043cc437221 */ /* 0x000fe20000010000 */
[-C--:B------:R-:W-:Y:S01]  /*4d10*/  FMUL.FTZ R71, R139, R70.reuse ;  /* 0x000000468b477220 */ /* 0x080fe20000410000 */
[----:B------:R-:W-:Y:S02]  /*4d20*/  FMUL.FTZ R206, R13, R95 ;  /* 0x0000005f0dce7220 */ /* 0x000fe40000410000 */
[-C--:B------:R-:W-:Y:S01]  /*4d30*/  FMUL.FTZ R109, R139, R67.reuse ;  /* 0x000000438b6d7220 */ /* 0x080fe20000410000 */
[C---:B------:R-:W-:Y:S01]  /*4d40*/  FFMA.FTZ R110, R140.reuse, R67, -R71 ;  /* 0x000000438c6e7223 */ /* 0x040fe20000010847 */
[C---:B------:R-:W-:Y:S01]  /*4d50*/  FMUL.FTZ R205, R111.reuse, R205 ;  /* 0x000000cd6fcd7220 */ /* 0x040fe20000410000 */
[----:B------:R-:W-:Y:S02]  /*4d60*/  HADD2.F32 R94, -RZ, R94.H0_H0 ;  /* 0x2000005eff5e7230 */ /* 0x000fe40000004100 */
[----:B------:R-:W-:Y:S01]  /*4d70*/  FFMA.FTZ R109, R140, R70, R109 ;  /* 0x000000468c6d7223 */ /* 0x000fe2000001006d */
        /* <DEDUP_REMOVED lines=63> */
[----:B------:R-:W-:Y:S01]  /*5170*/  FMUL.FTZ R216, R111, R216 ;  /* 0x000000d86fd87220 */ /* 0x000fe20000410000 */
[----:B------:R-:W-:Y:S01]  /*5180*/  FFMA.FTZ R67, R130, R110, -R67 ;  /* 0x0000006e82437223 */ /* 0x000fe20000010843 */
[----:B------:R-:W-:Y:S02]  /*5190*/  HADD2.F32 R151, -RZ, R151.H0_H0 ;  /* 0x20000097ff977230 */ /* 0x000fe40000004100 */
[----:B------:R-:W-:Y:S01]  /*51a0*/  FADD.FTZ R70, R215, R70 ;  /* 0x00000046d7467221 */ /* 0x000fe20000010000 */
[----:B------:R-:W-:Y:S02]  /*51b0*/  HADD2.F32 R109, -RZ, R80.H0_H0 ;  /* 0x20000050ff6d7230 */ /* 0x000fe40000004100 */
[----:B------:R-:W-:Y:S01]  /*51c0*/  FADD.FTZ R67, R216, R67 ;  /* 0x00000043d8437221 */ /* 0x000fe20000010000 */
[----:B------:R-:W-:-:S02]  /*51d0*/  HADD2.F32 R152, -RZ, R152.H0_H0 ;  /* 0x20000098ff987230 */ /* 0x000fc40000004100 */
[----:B------:R-:W-:Y:S01]  /*51e0*/  FMUL.FTZ R110, R125, R70 ;  /* 0x000000467d6e7220 */ /* 0x000fe20000410000 */
[----:B------:R-:W-:Y:S01]  /*51f0*/  FMUL.FTZ R217, R7, R151 ;  /* 0x0000009707d97220 */ /* 0x000fe20000410000 */
[C---:B------:R-:W-:Y:S02]  /*5200*/  FMUL.FTZ R71, R125.reuse, R65 ;  /* 0x000000417d477220 */ /* 0x040fe40000410000 */
[CC--:B------:R-:W-:Y:S01]  /*5210*/  FFMA.FTZ R110, R128.reuse, R67.reuse, -R110 ;  /* 0x00000043806e7223 */ /* 0x0c0fe2000001086e */
[----:B------:R-:W-:Y:S01]  /*5220*/  FMUL.FTZ R67, R125, R67 ;  /* 0x000000437d437220 */ /* 0x000fe20000410000 */
[----:B------:R-:W-:Y:S01]  /*5230*/  FMUL.FTZ R218, R7, R152 ;  /* 0x0000009807da7220 */ /* 0x000fe20000410000 */
[----:B------:R-:W-:Y:S01]  /*5240*/  FMUL.FTZ R217, R109, R217 ;  /* 0x000000d96dd97220 */ /* 0x000fe20000410000 */
[CC--:B------:R-:W-:Y:S01]  /*5250*/  FFMA.FTZ R71, R128.reuse, R64.reuse, -R71 ;  /* 0x0000004080477223 */ /* 0x0c0fe20000010847 */
[----:B------:R-:W-:Y:S01]  /*5260*/  FMUL.FTZ R64, R125, R64 ;  /* 0x000000407d407220 */ /* 0x000fe20000410000 */
[----:B------:R-:W-:Y:S01]  /*5270*/  FFMA.FTZ R67, R128, R70, R67 ;  /* 0x0000004680437223 */ /* 0x000fe20000010043 */
[----:B------:R-:W-:Y:S01]  /*5280*/  FMUL.FTZ R218, R109, R218 ;  /* 0x000000da6dda7220 */ /* 0x000fe20000410000 */
[----:B------:R-:W-:Y:S01]  /*5290*/  FADD.FTZ R110, R217, R110 ;  /* 0x0000006ed96e7221 */ /* 0x000fe20000010000 */
[----:B------:R-:W-:-:S02]  /*52a0*/  HADD2.F32 R153, -RZ, R153.H0_H0 ;  /* 0x20000099ff997230 */ /* 0x000fc40000004100 */
[----:B------:R-:W-:Y:S01]  /*52b0*/  FFMA.FTZ R65, R128, R65, R64 ;  /* 0x0000004180417223 */ /* 0x000fe20000010040 */
[----:B------:R-:W-:Y:S01]  /*52c0*/  FADD.FTZ R67, R218, R67 ;  /* 0x00000043da437221 */ /* 0x000fe20000010000 */
[C---:B------:R-:W-:Y:S01]  /*52d0*/  FMUL.FTZ R111, R123.reuse, R110 ;  /* 0x0000006e7b6f7220 */ /* 0x040fe20000410000 */
[----:B------:R-:W-:Y:S02]  /*52e0*/  HADD2.F32 R109, -RZ, R230.H0_H0 ;  /* 0x200000e6ff6d7230 */ /* 0x000fe40000004100 */
[----:B------:R-:W-:Y:S01]  /*52f0*/  FMUL.FTZ R64, R6, R153 ;  /* 0x0000009906407220 */ /* 0x000fe20000410000 */
[----:B------:R-:W-:Y:S02]  /*5300*/  HADD2.F32 R154, -RZ, R154.H0_H0 ;  /* 0x2000009aff9a7230 */ /* 0x000fe40000004100 */
[-C--:B------:R-:W-:Y:S01]  /*5310*/  FFMA.FTZ R112, R124, R67.reuse, R111 ;  /* 0x000000437c707223 */ /* 0x080fe2000001006f */
[----:B------:R-:W-:Y:S01]  /*5320*/  FMUL.FTZ R67, R123, R67 ;  /* 0x000000437b437220 */ /* 0x000fe20000410000 */
[----:B------:R-:W-:Y:S01]  /*5330*/  FMUL.FTZ R219, R109, R64 ;  /* 0x000000406ddb7220 */ /* 0x000fe20000410000 */
[----:B------:R-:W-:-:S02]  /*5340*/  FMUL.FTZ R220, R6, R154 ;  /* 0x0000009a06dc7220 */ /* 0x000fc40000410000 */
[----:B------:R-:W-:Y:S01]  /*5350*/  FFMA.FTZ R67, R124, R110, -R67 ;  /* 0x0000006e7c437223 */ /* 0x000fe20000010843 */
[----:B------:R-:W-:Y:S01]  /*5360*/  FADD.FTZ R112, R219, R112 ;  /* 0x00000070db707221 */ /* 0x000fe20000010000 */
[----:B------:R-:W-:Y:S01]  /*5370*/  FMUL.FTZ R220, R109, R220 ;  /* 0x000000dc6ddc7220 */ /* 0x000fe20000410000 */
[----:B------:R-:W-:Y:S02]  /*5380*/  FMUL.FTZ R70, R123, R65 ;  /* 0x000000417b467220 */ /* 0x000fe40000410000 */
[----:B------:R-:W-:Y:S01]  /*5390*/  FMUL.FTZ R111, R121, R112 ;  /* 0x00000070796f7220 */ /* 0x000fe20000410000 */
[----:B------:R-:W-:Y:S02]  /*53a0*/  HADD2.F32 R155, -RZ, R155.H0_H0 ;  /* 0x2000009bff9b7230 */ /* 0x000fe40000004100 */
[----:B------:R-:W-:Y:S01]  /*53b0*/  FADD.FTZ R67, R220, R67 ;  /* 0x00000043dc437221 */ /* 0x000fe20000010000 */
[-C--:B------:R-:W-:Y:S01]  /*53c0*/  FFMA.FTZ R70, R124, R71.reuse, -R70 ;  /* 0x000000477c467223 */ /* 0x080fe20000010846 */
[----:B------:R-:W-:Y:S01]  /*53d0*/  FMUL.FTZ R71, R123, R71 ;  /* 0x000000477b477220 */ /* 0x000fe20000410000 */
[----:B------:R-:W-:-:S02]  /*53e0*/  HADD2.F32 R156, -RZ, R156.H0_H0 ;  /* 0x2000009cff9c7230 */ /* 0x000fc40000004100 */
[-C--:B------:R-:W-:Y:S01]  /*53f0*/  FFMA.FTZ R115, R122, R67.reuse, -R111 ;  /* 0x000000437a737223 */ /* 0x080fe2000001086f */
[----:B------:R-:W-:Y:S02]  /*5400*/  HADD2.F32 R110, -RZ, R229.H0_H0 ;  /* 0x200000e5ff6e7230 */ /* 0x000fe40000004100 */
[----:B------:R-:W-:Y:S01]  /*5410*/  FMUL.FTZ R67, R121, R67 ;  /* 0x0000004379437220 */ /* 0x000fe20000410000 */
[C---:B------:R-:W-:Y:S01]  /*5420*/  FMUL.FTZ R221, R5.reuse, R155 ;  /* 0x0000009b05dd7220 */ /* 0x040fe20000410000 */
[----:B------:R-:W-:Y:S01]  /*5430*/  FFMA.FTZ R71, R124, R65, R71 ;  /* 0x000000417c477223 */ /* 0x000fe20000010047 */
[----:B------:R-:W-:Y:S01]  /*5440*/  FMUL.FTZ R65, R5, R156 ;  /* 0x0000009c05417220 */ /* 0x000fe20000410000 */
[----:B------:R-:W-:Y:S01]  /*5450*/  FFMA.FTZ R112, R122, R112, R67 ;  /* 0x000000707a707223 */ /* 0x000fe20000010043 */
[----:B------:R-:W-:Y:S01]  /*5460*/  FMUL.FTZ R221, R110, R221 ;  /* 0x000000dd6edd7220 */ /* 0x000fe20000410000 */
[----:B------:R-:W-:Y:S01]  /*5470*/  FMUL.FTZ R64, R2, UR55 ;  /* 0x0000003702407c20 */ /* 0x000fe20008410000 */
[----:B------:R-:W-:-:S02]  /*5480*/  FMUL.FTZ R222, R110, R65 ;  /* 0x000000416ede7220 */ /* 0x000fc40000410000 */
[----:B------:R-:W-:Y:S01]  /*5490*/  FADD.FTZ R112, R221, R112 ;  /* 0x00000070dd707221 */ /* 0x000fe20000010000 */
[----:B------:R-:W-:Y:S01]  /*54a0*/  FMUL.RZ R161, R64, 0.15915493667125701904 ;  /* 0x3e22f98340a17820 */ /* 0x000fe2000040c000 */
[CC--:B------:R-:W-:Y:S01]  /*54b0*/  FMUL.FTZ R111, R121.reuse, R71.reuse ;  /* 0x00000047796f7220 */ /* 0x0c0fe20000410000 */
[----:B------:R-:W-:Y:S01]  /*54c0*/  FMUL.FTZ R64, R121, R70 ;  /* 0x0000004679407220 */ /* 0x000fe20000410000 */
[----:B------:R-:W-:Y:S01]  /*54d0*/  FADD.FTZ R115, R222, R115 ;  /* 0x00000073de737221 */ /* 0x000fe20000010000 */
[----:B------:R-:W-:Y:S01]  /*54e0*/  FMUL.FTZ R65, R119, R112 ;  /* 0x0000007077417220 */ /* 0x000fe20000410000 */
[----:B------:R-:W-:Y:S02]  /*54f0*/  HADD2.F32 R157, -RZ, R157.H0_H0 ;  /* 0x2000009dff9d7230 */ /* 0x000fe40000004100 */
[C---:B------:R-:W-:Y:S01]  /*5500*/  FFMA.FTZ R70, R122.reuse, R70, -R111 ;  /* 0x000000467a467223 */ /* 0x040fe2000001086f */
[----:B------:R-:W-:Y:S01]  /*5510*/  FFMA.FTZ R71, R122, R71, R64 ;  /* 0x000000477a477223 */ /* 0x000fe20000010040 */
[----:B------:R-:W-:-:S02]  /*5520*/  HADD2.F32 R158, -RZ, R158.H0_H0 ;  /* 0x2000009eff9e7230 */ /* 0x000fc40000004100 */
[-C--:B------:R-:W-:Y:S01]  /*5530*/  FFMA.FTZ R165, R120, R115.reuse, -R65 ;  /* 0x0000007378a57223 */ /* 0x080fe20000010841 */
[----:B------:R-:W-:Y:S02]  /*5540*/  HADD2.F32 R111, -RZ, R79.H0_H0 ;  /* 0x2000004fff6f7230 */ /* 0x000fe40000004100 */
[----:B------:R-:W-:Y:S01]  /*5550*/  FMUL.FTZ R115, R119, R115 ;  /* 0x0000007377737220 */ /* 0x000fe20000410000 */
[----:B------:R-:W-:Y:S01]  /*5560*/  FMUL.FTZ R64, R4, R157 ;  /* 0x0000009d04407220 */ /* 0x000fe20000410000 */
[----:B------:R-:W-:Y:S01]  /*5570*/  FMUL.FTZ R66, R2, R66 ;  /* 0x0000004202427220 */ /* 0x000fe20000410000 */
[----:B------:R-:W-:Y:S01]  /*5580*/  FMUL.FTZ R224, R4, R158 ;  /* 0x0000009e04e07220 */ /* 0x000fe20000410000 */
[C---:B------:R-:W-:Y:S01]  /*5590*/  FFMA.FTZ R112, R120.reuse, R112, R115 ;  /* 0x0000007078707223 */ /* 0x040fe20000010073 */
[----:B------:R-:W-:Y:S01]  /*55a0*/  FMUL.FTZ R223, R111, R64 ;  /* 0x000000406fdf7220 */ /* 0x000fe20000410000 */
[----:B------:R-:W-:Y:S01]  /*55b0*/  FMUL.FTZ R65, R119, R71 ;  /* 0x0000004777417220 */ /* 0x000fe20000410000 */
[----:B------:R-:W-:Y:S01]  /*55c0*/  MUFU.SIN R67, R161 ;  /* 0x000000a100437308 */ /* 0x000fe20000000400 */
[----:B------:R-:W-:Y:S01]  /*55d0*/  FMUL.FTZ R224, R111, R224 ;  /* 0x000000e06fe07220 */ /* 0x000fe20000410000 */
[----:B------:R-:W-:Y:S01]  /*55e0*/  FADD.FTZ R114, R223, R112 ;  /* 0x00000070df727221 */ /* 0x000fe20000010000 */
[-C--:B------:R-:W-:Y:S01]  /*55f0*/  FMUL.FTZ R64, R119, R70.reuse ;  /* 0x0000004677407220 */ /* 0x080fe20000410000 */
[----:B------:R-:W-:-:S04]  /*5600*/  FFMA.FTZ R70, R120, R70, -R65 ;  /* 0x0000004678467223 */ /* 0x000fc80000010841 */
[----:B------:R-:W0:Y:S01]  /*5610*/  MUFU.EX2 R66, R66 ;  /* 0x0000004200427308 */ /* 0x000e220000000800 */
[----:B------:R-:W-:Y:S01]  /*5620*/  FADD.FTZ R165, R224, R165 ;  /* 0x000000a5e0a57221 */ /* 0x000fe20000010000 */
[----:B------:R-:W-:Y:S01]  /*5630*/  FMUL.FTZ R65, R117, R114 ;  /* 0x0000007275417220 */ /* 0x000fe20000410000 */
[----:B------:R-:W-:-:S05]  /*5640*/  HADD2.F32 R160, -RZ, R160.H0_H0 ;  /* 0x200000a0ffa07230 */ /* 0x000fca0000004100 */
[----:B------:R-:W1:Y:S01]  /*5650*/  MUFU.COS R161, R161 ;  /* 0x000000a100a17308 */ /* 0x000e620000000000 */
[----:B------:R-:W-:Y:S01]  /*5660*/  FFMA.FTZ R64, R120, R71, R64 ;  /* 0x0000004778407223 */ /* 0x000fe20000010040 */
[----:B------:R-:W-:Y:S02]  /*5670*/  HADD2.F32 R159, -RZ, R159.H0_H0 ;  /* 0x2000009fff9f7230 */ /* 0x000fe40000004100 */
[-C--:B------:R-:W-:Y:S01]  /*5680*/  FFMA.FTZ R71, R118, R165.reuse, -R65 ;  /* 0x000000a576477223 */ /* 0x080fe20000010841 */
[----:B------:R-:W-:Y:S02]  /*5690*/  HADD2.F32 R112, -RZ, R78.H0_H0 ;  /* 0x2000004eff707230 */ /* 0x000fe40000004100 */
[----:B------:R-:W-:Y:S01]  /*56a0*/  FMUL.FTZ R65, R3, R160 ;  /* 0x000000a003417220 */ /* 0x000fe20000410000 */
[----:B------:R-:W-:Y:S01]  /*56b0*/  FMUL.FTZ R165, R117, R165 ;  /* 0x000000a575a57220 */ /* 0x000fe20000410000 */
[----:B------:R-:W-:Y:S01]  /*56c0*/  FMUL.FTZ R225, R3, R159 ;  /* 0x0000009f03e17220 */ /* 0x000fe20000410000 */
[----:B------:R-:W-:Y:S01]  /*56d0*/  ISETP.NE.AND P3, PT, R92, 0x3f, PT ;  /* 0x0000003f5c00780c */ /* 0x000fe20003f65270 */
[----:B------:R-:W-:Y:S01]  /*56e0*/  FMUL.FTZ R226, R112, R65 ;  /* 0x0000004170e27220 */ /* 0x000fe20000410000 */
[----:B------:R-:W-:Y:S01]  /*56f0*/  FMUL.FTZ R65, R117, R64 ;  /* 0x0000004075417220 */ /* 0x000fe20000410000 */
[----:B------:R-:W-:Y:S01]  /*5700*/  FFMA.FTZ R114, R118, R114, R165 ;  /* 0x0000007276727223 */ /* 0x000fe200000100a5 */
[----:B------:R-:W-:Y:S01]  /*5710*/  FMUL.FTZ R225, R112, R225 ;  /* 0x000000e170e17220 */ /* 0x000fe20000410000 */
[----:B0-----:R-:W-:Y:S01]  /*5720*/  FMUL.FTZ R162, R66, R67 ;  /* 0x0000004342a27220 */ /* 0x001fe20000410000 */
[----:B------:R-:W-:Y:S01]  /*5730*/  FADD.FTZ R71, R226, R71 ;  /* 0x00000047e2477221 */ /* 0x000fe20000010000 */
[----:B------:R-:W-:-:S02]  /*5740*/  HADD2.F32 R164, -RZ, R164.H0_H0 ;  /* 0x200000a4ffa47230 */ /* 0x000fc40000004100 */
[----:B-1----:R-:W-:Y:S01]  /*5750*/  FMUL.FTZ R161, R66, R161 ;  /* 0x000000a142a17220 */ /* 0x002fe20000410000 */
[-C--:B------:R-:W-:Y:S01]  /*5760*/  FFMA.FTZ R66, R118, R70.reuse, -R65 ;  /* 0x0000004676427223 */ /* 0x080fe20000010841 */
[----:B------:R-:W-:Y:S01]  /*5770*/  FADD.FTZ R114, R225, R114 ;  /* 0x00000072e1727221 */ /* 0x000fe20000010000 */
[----:B------:R-:W-:Y:S01]  /*5780*/  FMUL.FTZ R65, R117, R70 ;  /* 0x0000004675417220 */ /* 0x000fe20000410000 */
[-C--:B------:R-:W-:Y:S01]  /*5790*/  FMUL.FTZ R115, R162, R71.reuse ;  /* 0x00000047a2737220 */ /* 0x080fe20000410000 */
[----:B------:R-:W-:Y:S02]  /*57a0*/  HADD2.F32 R165, -RZ, R77.H0_H0 ;  /* 0x2000004dffa57230 */ /* 0x000fe40000004100 */
[----:B------:R-:W-:Y:S01]  /*57b0*/  FMUL.FTZ R228, R2, R164 ;  /* 0x000000a402e47220 */ /* 0x000fe20000410000 */
[----:B------:R-:W-:Y:S01]  /*57c0*/  FMUL.FTZ R70, R162, R114 ;  /* 0x00000072a2467220 */ /* 0x000fe20000410000 */
[----:B------:R-:W-:Y:S01]  /*57d0*/  FFMA.FTZ R67, R118, R64, R65 ;  /* 0x0000004076437223 */ /* 0x000fe20000010041 */
[----:B------:R-:W-:Y:S01]  /*57e0*/  FFMA.FTZ R115, R161, R114, R115 ;  /* 0x00000072a1737223 */ /* 0x000fe20000010073 */
[----:B------:R-:W-:Y:S01]  /*57f0*/  FMUL.FTZ R64, R162, R66 ;  /* 0x00000042a2407220 */ /* 0x000fe20000410000 */
[----:B------:R-:W-:Y:S01]  /*5800*/  @P3 LEA R114, R92, R90, 0x3 ;  /* 0x0000005a5c723211 */ /* 0x000fe200078e18ff */
[----:B------:R-:W-:Y:S01]  /*5810*/  FMUL.FTZ R228, R165, R228 ;  /* 0x000000e4a5e47220 */ /* 0x000fe20000410000 */
[C---:B------:R-:W-:Y:S01]  /*5820*/  FFMA.FTZ R168, R161.reuse, R71, -R70 ;  /* 0x00000047a1a87223 */ /* 0x040fe20000010846 */
[-C--:B------:R-:W-:Y:S01]  /*5830*/  FFMA.FTZ R65, R161, R67.reuse, R64 ;  /* 0x00000043a1417223 */ /* 0x080fe20000010040 */
[----:B------:R-:W-:Y:S01]  /*5840*/  FMUL.FTZ R70, R162, R67 ;  /* 0x00000043a2467220 */ /* 0x000fe20000410000 */
[----:B------:R-:W-:-:S02]  /*5850*/  FADD.FTZ R67, R228, R115 ;  /* 0x00000073e4437221 */ /* 0x000fc40000010000 */
[----:B------:R-:W0:Y:S01]  /*5860*/  @P3 LDS.64 R114, [R114+0x49e8] ;  /* 0x0049e80072723984 */ /* 0x000e220000000a00 */
[----:B------:R-:W-:-:S05]  /*5870*/  HADD2.F32 R163, -RZ, R163.H0_H0 ;  /* 0x200000a3ffa37230 */ /* 0x000fca0000004100 */
[----:B------:R-:W-:Y:S01]  /*5880*/  FMUL.FTZ R64, R2, R163 ;  /* 0x000000a302407220 */ /* 0x000fe20000410000 */
[----:B------:R-:W-:Y:S03]  /*5890*/  BSSY B0, `(.L_x_7713) ;  /* 0x0000013000007945 */ /* 0x000fe60003800000 */
[----:B------:R-:W-:Y:S01]  /*58a0*/  FMUL.FTZ R227, R165, R64 ;  /* 0x00000040a5e37220 */ /* 0x000fe20000410000 */
[----:B------:R-:W-:Y:S01]  /*58b0*/  FFMA.FTZ R64, R161, R66, -R70 ;  /* 0x00000042a1407223 */ /* 0x000fe20000010846 */
[C---:B------:R-:W-:Y:S02]  /*58c0*/  ISETP.GT.U32.AND P2, PT, R92.reuse, 0x1f, PT ;  /* 0x0000001f5c00780c */ /* 0x040fe40003f44070 */
        /* <DEDUP_REMOVED lines=15> */
.L_x_7714:
[----:B------:R-:W-:Y:S05]  /*59c0*/  BSYNC B0 ;  /* 0x0000000000007941 */ /* 0x000fea0003800000 */
.L_x_7713:
        /* <DEDUP_REMOVED lines=34> */
[----:B---3--:R-:W-:Y:S05]  /*5bf0*/  @P2 BRA `(.L_x_7715) ;  /* 0x00000008001c2947 */ /* 0x008fea0003800000 */
[----:B------:R-:W-:Y:S01]  /*5c00*/  LEA R240, R92, R90, 0x5 ;  /* 0x0000005a5cf07211 */ /* 0x000fe200078e28ff */
[----:B------:R-:W-:-:S04]  /*5c10*/  UMOV UR44, 0xffffffff ;  /* 0xffffffff002c7882 */ /* 0x000fc80000000000 */
[----:B------:R-:W-:Y:S04]  /*5c20*/  LDS.128 R64, [R240+0x31d0] ;  /* 0x0031d000f0407984 */ /* 0x000fe80000000c00 */
[----:B-1----:R-:W1:Y:S02]  /*5c30*/  LDS.128 R68, [R240+0x31e0] ;  /* 0x0031e000f0447984 */ /* 0x002e640000000c00 */
[-C--:B-1----:R-:W-:Y:S01]  /*5c40*/  FMUL.FTZ R239, R67, R69.reuse ;  /* 0x0000004543ef7220 */ /* 0x082fe20000410000 */
[----:B------:R-:W-:-:S03]  /*5c50*/  FMUL.FTZ R243, R65, R69 ;  /* 0x0000004541f37220 */ /* 0x000fc60000410000 */
[-C--:B------:R-:W-:Y:S01]  /*5c60*/  FFMA.FTZ R239, R66, R68.reuse, -R239 ;  /* 0x0000004442ef7223 */ /* 0x080fe200000108ef */
[----:B------:R-:W-:-:S03]  /*5c70*/  FFMA.FTZ R243, R64, R68, -R243 ;  /* 0x0000004440f37223 */ /* 0x000fc600000108f3 */
[----:B------:R-:W-:Y:S01]  /*5c80*/  FADD.FTZ R241, R70, R239 ;  /* 0x000000ef46f17221 */ /* 0x000fe20000010000 */
[-C--:B------:R-:W-:Y:S01]  /*5c90*/  FMUL.FTZ R70, R66, R69.reuse ;  /* 0x0000004542467220 */ /* 0x080fe20000410000 */
[----:B------:R-:W-:-:S03]  /*5ca0*/  FMUL.FTZ R239, R64, R69 ;  /* 0x0000004540ef7220 */ /* 0x000fc60000410000 */
[-C--:B------:R-:W-:Y:S01]  /*5cb0*/  FFMA.FTZ R70, R67, R68.reuse, R70 ;  /* 0x0000004443467223 */ /* 0x080fe20000010046 */
[----:B------:R-:W-:-:S03]  /*5cc0*/  FFMA.FTZ R239, R65, R68, R239 ;  /* 0x0000004441ef7223 */ /* 0x000fc600000100ef */
        /* <DEDUP_REMOVED lines=10> */
[----:B------:R-:W-:Y:S01]  /*5d70*/  FFMA.FTZ R68, R243, R247, -R68 ;  /* 0x000000f7f3447223 */ /* 0x000fe20000010844 */
[-C--:B----4-:R-:W-:Y:S02]  /*5d80*/  FMUL.FTZ R69, R239, R244.reuse ;  /* 0x000000f4ef457220 */ /* 0x090fe40000410000 */
[----:B------:R-:W-:Y:S01]  /*5d90*/  @P3 FADD.FTZ R242, R242, R70 ;  /* 0x00000046f2f23221 */ /* 0x000fe20000010000 */
[----:B------:R-:W-:Y:S01]  /*5da0*/  @P3 FADD.FTZ R241, R241, R68 ;  /* 0x00000044f1f13221 */ /* 0x000fe20000010000 */
[-C--:B-----5:R-:W-:Y:S01]  /*5db0*/  FFMA.FTZ R69, R243, R245.reuse, R69 ;  /* 0x000000f5f3457223 */ /* 0x0a0fe20000010045 */
[----:B------:R-:W-:Y:S02]  /*5dc0*/  FMUL.FTZ R245, R239, R245 ;  /* 0x000000f5eff57220 */ /* 0x000fe40000410000 */
[----:B------:R-:W1:Y:S02]  /*5dd0*/  SHFL.UP PT, R68, R242, 0x2, RZ ;  /* 0x04400000f2447989 */ /* 0x000e6400000e00ff */
[----:B------:R-:W-:Y:S01]  /*5de0*/  @P3 FFMA.FTZ R243, R243, R244, -R245 ;  /* 0x000000f4f3f33223 */ /* 0x000fe200000108f5 */
[----:B------:R-:W-:Y:S01]  /*5df0*/  FSEL R239, R239, R69, !P3 ;  /* 0x00000045efef7208 */ /* 0x000fe20005800000 */
[----:B------:R-:W3:Y:S01]  /*5e00*/  SHFL.UP PT, R244, R241, 0x2, RZ ;  /* 0x04400000f1f47989 */ /* 0x000ee200000e00ff */
[----:B------:R-:W-:-:S03]  /*5e10*/  ISETP.GE.AND P3, PT, R91, 0x2, PT ;  /* 0x000000025b00780c */ /* 0x000fc60003f66270 */
[----:B------:R-:W4:Y:S04]  /*5e20*/  SHFL.UP PT, R245, R243, 0x2, RZ ;  /* 0x04400000f3f57989 */ /* 0x000f2800000e00ff */
[----:B------:R-:W5:Y:S01]  /*5e30*/  SHFL.UP PT, R247, R239, 0x2, RZ ;  /* 0x04400000eff77989 */ /* 0x000f6200000e00ff */
[----:B-1----:R-:W-:-:S04]  /*5e40*/  FMUL.FTZ R69, R239, R68 ;  /* 0x00000044ef457220 */ /* 0x002fc80000410000 */
[-C--:B---3--:R-:W-:Y:S01]  /*5e50*/  FFMA.FTZ R69, R243, R244.reuse, -R69 ;  /* 0x000000f4f3457223 */ /* 0x088fe20000010845 */
[----:B------:R-:W-:-:S03]  /*5e60*/  FMUL.FTZ R244, R239, R244 ;  /* 0x000000f4eff47220 */ /* 0x000fc60000410000 */
[----:B------:R-:W-:Y:S01]  /*5e70*/  @P3 FADD.FTZ R241, R241, R69 ;  /* 0x00000045f1f13221 */ /* 0x000fe20000010000 */
[----:B------:R-:W-:Y:S01]  /*5e80*/  FFMA.FTZ R68, R243, R68, R244 ;  /* 0x00000044f3447223 */ /* 0x000fe200000100f4 */
[----:B----4-:R-:W-:-:S03]  /*5e90*/  FMUL.FTZ R69, R239, R245 ;  /* 0x000000f5ef457220 */ /* 0x010fc60000410000 */
[----:B------:R-:W-:Y:S01]  /*5ea0*/  @P3 FADD.FTZ R242, R242, R68 ;  /* 0x00000044f2f23221 */ /* 0x000fe20000010000 */
[-C--:B-----5:R-:W-:Y:S01]  /*5eb0*/  FMUL.FTZ R68, R239, R247.reuse ;  /* 0x000000f7ef447220 */ /* 0x0a0fe20000410000 */
[C---:B------:R-:W-:Y:S01]  /*5ec0*/  FFMA.FTZ R247, R243.reuse, R247, R69 ;  /* 0x000000f7f3f77223 */ /* 0x040fe20000010045 */
[----:B------:R-:W-:Y:S02]  /*5ed0*/  SHFL.UP PT, R244, R241, 0x4, RZ ;  /* 0x04800000f1f47989 */ /* 0x000fe400000e00ff */
[----:B------:R-:W-:Y:S02]  /*5ee0*/  @P3 FFMA.FTZ R243, R243, R245, -R68 ;  /* 0x000000f5f3f33223 */ /* 0x000fe40000010844 */
[----:B------:R-:W1:Y:S01]  /*5ef0*/  SHFL.UP PT, R68, R242, 0x4, RZ ;  /* 0x04800000f2447989 */ /* 0x000e6200000e00ff */
[----:B------:R-:W-:Y:S02]  /*5f00*/  FSEL R239, R239, R247, !P3 ;  /* 0x000000f7efef7208 */ /* 0x000fe40005800000 */
[----:B------:R-:W-:Y:S01]  /*5f10*/  ISETP.GE.AND P3, PT, R91, 0x4, PT ;  /* 0x000000045b00780c */ /* 0x000fe20003f66270 */
[----:B------:R-:W3:Y:S04]  /*5f20*/  SHFL.UP PT, R245, R243, 0x4, RZ ;  /* 0x04800000f3f57989 */ /* 0x000ee800000e00ff */
[----:B------:R-:W4:Y:S01]  /*5f30*/  SHFL.UP PT, R247, R239, 0x4, RZ ;  /* 0x04800000eff77989 */ /* 0x000f2200000e00ff */
[----:B-1----:R-:W-:-:S04]  /*5f40*/  FMUL.FTZ R69, R239, R68 ;  /* 0x00000044ef457220 */ /* 0x002fc80000410000 */
[-C--:B------:R-:W-:Y:S01]  /*5f50*/  FFMA.FTZ R69, R243, R244.reuse, -R69 ;  /* 0x000000f4f3457223 */ /* 0x080fe20000010845 */
[----:B------:R-:W-:-:S03]  /*5f60*/  FMUL.FTZ R244, R239, R244 ;  /* 0x000000f4eff47220 */ /* 0x000fc60000410000 */
[----:B------:R-:W-:Y:S01]  /*5f70*/  @P3 FADD.FTZ R241, R241, R69 ;  /* 0x00000045f1f13221 */ /* 0x000fe20000010000 */
[----:B------:R-:W-:Y:S01]  /*5f80*/  FFMA.FTZ R244, R243, R68, R244 ;  /* 0x00000044f3f47223 */ /* 0x000fe200000100f4 */
[C---:B---3--:R-:W-:Y:S01]  /*5f90*/  FMUL.FTZ R69, R239.reuse, R245 ;  /* 0x000000f5ef457220 */ /* 0x048fe20000410000 */
[-C--:B----4-:R-:W-:Y:S02]  /*5fa0*/  FMUL.FTZ R68, R239, R247.reuse ;  /* 0x000000f7ef447220 */ /* 0x090fe40000410000 */
[----:B------:R-:W-:Y:S01]  /*5fb0*/  @P3 FADD.FTZ R242, R242, R244 ;  /* 0x000000f4f2f23221 */ /* 0x000fe20000010000 */
[C---:B------:R-:W-:Y:S01]  /*5fc0*/  FFMA.FTZ R247, R243.reuse, R247, R69 ;  /* 0x000000f7f3f77223 */ /* 0x040fe20000010045 */
[----:B------:R-:W-:Y:S01]  /*5fd0*/  @P3 FFMA.FTZ R243, R243, R245, -R68 ;  /* 0x000000f5f3f33223 */ /* 0x000fe20000010844 */
[----:B------:R-:W-:Y:S03]  /*5fe0*/  SHFL.UP PT, R244, R241, 0x8, RZ ;  /* 0x05000000f1f47989 */ /* 0x000fe600000e00ff */
[----:B------:R-:W-:Y:S01]  /*5ff0*/  FSEL R239, R239, R247, !P3 ;  /* 0x000000f7efef7208 */ /* 0x000fe20005800000 */
[----:B------:R-:W1:Y:S01]  /*6000*/  SHFL.UP PT, R68, R242, 0x8, RZ ;  /* 0x05000000f2447989 */ /* 0x000e6200000e00ff */
[----:B------:R-:W-:-:S03]  /*6010*/  ISETP.GE.AND P3, PT, R91, 0x8, PT ;  /* 0x000000085b00780c */ /* 0x000fc60003f66270 */
[----:B------:R-:W3:Y:S04]  /*6020*/  SHFL.UP PT, R245, R243, 0x8, RZ ;  /* 0x05000000f3f57989 */ /* 0x000ee800000e00ff */
[----:B------:R-:W4:Y:S01]  /*6030*/  SHFL.UP PT, R247, R239, 0x8, RZ ;  /* 0x05000000eff77989 */ /* 0x000f2200000e00ff */
[----:B-1----:R-:W-:-:S04]  /*6040*/  FMUL.FTZ R69, R239, R68 ;  /* 0x00000044ef457220 */ /* 0x002fc80000410000 */
[-C--:B------:R-:W-:Y:S01]  /*6050*/  FFMA.FTZ R69, R243, R244.reuse, -R69 ;  /* 0x000000f4f3457223 */ /* 0x080fe20000010845 */
[----:B------:R-:W-:-:S03]  /*6060*/  FMUL.FTZ R244, R239, R244 ;  /* 0x000000f4eff47220 */ /* 0x000fc60000410000 */
[----:B------:R-:W-:Y:S01]  /*6070*/  @P3 FADD.FTZ R241, R241, R69 ;  /* 0x00000045f1f13221 */ /* 0x000fe20000010000 */
[----:B------:R-:W-:-:S04]  /*6080*/  FFMA.FTZ R68, R243, R68, R244 ;  /* 0x00000044f3447223 */ /* 0x000fc800000100f4 */
[----:B------:R-:W-:Y:S01]  /*6090*/  @P3 FADD.FTZ R242, R242, R68 ;  /* 0x00000044f2f23221 */ /* 0x000fe20000010000 */
[----:B---3--:R-:W-:-:S04]  /*60a0*/  FMUL.FTZ R68, R239, R245 ;  /* 0x000000f5ef447220 */ /* 0x008fc80000410000 */
[-C--:B----4-:R-:W-:Y:S01]  /*60b0*/  FFMA.FTZ R68, R243, R247.reuse, R68 ;  /* 0x000000f7f3447223 */ /* 0x090fe20000010044 */
[----:B------:R-:W-:Y:S01]  /*60c0*/  FMUL.FTZ R247, R239, R247 ;  /* 0x000000f7eff77220 */ /* 0x000fe20000410000 */
[----:B------:R1:W3:Y:S03]  /*60d0*/  SHFL.UP PT, R69, R242, 0x10, RZ ;  /* 0x06000000f2457989 */ /* 0x0002e600000e00ff */
[----:B------:R-:W-:Y:S01]  /*60e0*/  @P3 FFMA.FTZ R243, R243, R245, -R247 ;  /* 0x000000f5f3f33223 */ /* 0x000fe200000108f7 */
[----:B------:R-:W-:Y:S01]  /*60f0*/  FSEL R239, R239, R68, !P3 ;  /* 0x00000044efef7208 */ /* 0x000fe20005800000 */
[----:B------:R1:W4:Y:S04]  /*6100*/  SHFL.UP PT, R247, R241, 0x10, RZ ;  /* 0x06000000f1f77989 */ /* 0x00032800000e00ff */
[----:B------:R1:W0:Y:S04]  /*6110*/  SHFL.UP PT, R244, R243, 0x10, RZ ;  /* 0x06000000f3f47989 */ /* 0x00022800000e00ff */
[----:B------:R1:W0:Y:S02]  /*6120*/  SHFL.UP PT, R245, R239, 0x10, RZ ;  /* 0x06000000eff57989 */ /* 0x00022400000e00ff */
.L_x_7840:
[----:B------:R-:W-:Y:S01]  /*6130*/  ISETP.GE.AND P3, PT, R91, 0x10, PT ;  /* 0x000000105b00780c */ /* 0x000fe20003f66270 */
[C---:B---3--:R-:W-:Y:S01]  /*6140*/  FMUL.FTZ R68, R239.reuse, R69 ;  /* 0x00000045ef447220 */ /* 0x048fe20000410000 */
[----:B0-----:R-:W-:Y:S01]  /*6150*/  FMUL.FTZ R70, R239, R244 ;  /* 0x000000f4ef467220 */ /* 0x001fe20000410000 */
[----:B------:R-:W-:Y:S02]  /*6160*/  UMOV UR44, 0xffffffff ;  /* 0xffffffff002c7882 */ /* 0x000fe40000000000 */
[-C--:B----4-:R-:W-:Y:S01]  /*6170*/  FFMA.FTZ R68, R243, R247.reuse, -R68 ;  /* 0x000000f7f3447223 */ /* 0x090fe20000010844 */
[----:B------:R-:W-:Y:S01]  /*6180*/  FMUL.FTZ R247, R239, R247 ;  /* 0x000000f7eff77220 */ /* 0x000fe20000410000 */
[-C--:B------:R-:W-:Y:S01]  /*6190*/  FFMA.FTZ R70, R243, R245.reuse, R70 ;  /* 0x000000f5f3467223 */ /* 0x080fe20000010046 */
[----:B------:R-:W-:Y:S02]  /*61a0*/  FMUL.FTZ R245, R239, R245 ;  /* 0x000000f5eff57220 */ /* 0x000fe40000410000 */
[----:B------:R-:W-:-:S03]  /*61b0*/  FFMA.FTZ R69, R243, R69, R247 ;  /* 0x00000045f3457223 */ /* 0x000fc600000100f7 */
[----:B-1----:R-:W-:Y:S01]  /*61c0*/  @P3 FFMA.FTZ R243, R243, R244, -R245 ;  /* 0x000000f4f3f33223 */ /* 0x002fe200000108f5 */
[----:B------:R-:W-:Y:S01]  /*61d0*/  @P3 FADD.FTZ R242, R242, R69 ;  /* 0x00000045f2f23221 */ /* 0x000fe20000010000 */
[----:B------:R-:W-:Y:S01]  /*61e0*/  @P3 FADD.FTZ R241, R241, R68 ;  /* 0x00000044f1f13221 */ /* 0x000fe20000010000 */
[----:B------:R-:W-:Y:S01]  /*61f0*/  FSEL R244, R239, R70, !P3 ;  /* 0x00000046eff47208 */ /* 0x000fe20005800000 */
[----:B------:R-:W-:Y:S06]  /*6200*/  BRA.DIV UR44, `(.L_x_7717) ;  /* 0x000000862c3c7947 */ /* 0x000fec000b800000 */
.L_x_7843:
[----:B------:R-:W-:-:S03]  /*6210*/  UMOV UR44, 0xffffffff ;  /* 0xffffffff002c7882 */ /* 0x000fc60000000000 */
[----:B------:R-:W-:Y:S05]  /*6220*/  BRA.DIV UR44, `(.L_x_7718) ;  /* 0x000000862c5c7947 */ /* 0x000fea000b800000 */
.L_x_7846:
[----:B------:R-:W-:-:S03]  /*6230*/  UMOV UR44, 0xffffffff ;  /* 0xffffffff002c7882 */ /* 0x000fc60000000000 */
[----:B------:R-:W-:Y:S05]  /*6240*/  BRA.DIV UR44, `(.L_x_7719) ;  /* 0x000000862c7c7947 */ /* 0x000fea000b800000 */
.L_x_7849:
[----:B------:R-:W-:-:S03]  /*6250*/  UMOV UR44, 0xffffffff ;  /* 0xffffffff002c7882 */ /* 0x000fc60000000000 */
[----:B------:R-:W-:Y:S05]  /*6260*/  BRA.DIV UR44, `(.L_x_7720) ;  /* 0x000000862c9c7947 */ /* 0x000fea000b800000 */
.L_x_7852:
        /* <DEDUP_REMOVED lines=10> */
.L_x_7862:
[C---:B0-----:R-:W-:Y:S01]  /*6310*/  FMUL.FTZ R69, R244.reuse, R61 ;  /* 0x0000003df4457220 */ /* 0x041fe20000410000 */
[----:B------:R-:W-:-:S03]  /*6320*/  FMUL.FTZ R68, R244, R60 ;  /* 0x0000003cf4447220 */ /* 0x000fc60000410000 */
[C---:B------:R-:W-:Y:S01]  /*6330*/  @P1 FFMA.FTZ R60, R243.reuse, R60, -R69 ;  /* 0x0000003cf33c1223 */ /* 0x040fe20000010845 */
        /* <DEDUP_REMOVED lines=19> */
.L_x_7715:
[----:B------:R-:W-:Y:S05]  /*6470*/  WARPSYNC.ALL ;  /* 0x0000000000007948 */ /* 0x000fea0003800000 */
[----:B------:R-:W-:Y:S01]  /*6480*/  BAR.SYNC.DEFER_BLOCKING 0x0 ;  /* 0x0000000000007b1d */ /* 0x000fe20000010000 */
[----:B0-23--:R-:W-:-:S04]  /*6490*/  FMUL.FTZ R67, R162, R115 ;  /* 0x00000073a2437220 */ /* 0x00dfc80000410000 */
[----:B------:R-:W-:-:S04]  /*64a0*/  FFMA.FTZ R67, R161, R114, -R67 ;  /* 0x00000072a1437223 */ /* 0x000fc80000010843 */
[----:B-1----:R-:W-:Y:S01]  /*64b0*/  FMUL.FTZ R71, R117, -R67 ;  /* 0x8000004375477220 */ /* 0x002fe20000410000 */
[----:B------:R-:W0:Y:S02]  /*64c0*/  LDS.64 R60, [R166+0x31d8] ;  /* 0x0031d800a63c7984 */ /* 0x000e240000000a00 */
[C---:B0-----:R-:W-:Y:S01]  /*64d0*/  FMUL.FTZ R63, R127.reuse, R61 ;  /* 0x0000003d7f3f7220 */ /* 0x041fe20000410000 */
[----:B------:R-:W-:-:S03]  /*64e0*/  FMUL.FTZ R62, R127, R60 ;  /* 0x0000003c7f3e7220 */ /* 0x000fc60000410000 */
[C---:B------:R-:W-:Y:S01]  /*64f0*/  FFMA.FTZ R60, R126.reuse, R60, -R63 ;  /* 0x0000003c7e3c7223 */ /* 0x040fe2000001083f */
[-C--:B------:R-:W-:Y:S01]  /*6500*/  FMUL.FTZ R63, R161, R198.reuse ;  /* 0x000000c6a13f7220 */ /* 0x080fe20000410000 */
[----:B------:R-:W-:Y:S01]  /*6510*/  FFMA.FTZ R61, R126, R61, R62 ;  /* 0x0000003d7e3d7223 */ /* 0x000fe2000001003e */
[C---:B------:R-:W-:Y:S01]  /*6520*/  FMUL.FTZ R62, R162.reuse, R198 ;  /* 0x000000c6a23e7220 */ /* 0x040fe20000410000 */
[----:B------:R-:W-:Y:S01]  /*6530*/  FADD.FTZ R235, R235, R60 ;  /* 0x0000003cebeb7221 */ /* 0x000fe20000010000 */
[-C--:B------:R-:W-:Y:S01]  /*6540*/  FFMA.FTZ R64, -R162, R182.reuse, -R63 ;  /* 0x000000b6a2407223 */ /* 0x080fe2000001093f */
[----:B------:R-:W-:Y:S01]  /*6550*/  FADD.FTZ R236, R236, R61 ;  /* 0x0000003decec7221 */ /* 0x000fe20000010000 */
[----:B------:R-:W-:Y:S02]  /*6560*/  FFMA.FTZ R62, R161, R182, -R62 ;  /* 0x000000b6a13e7223 */ /* 0x000fe4000001083e */
[----:B------:R-:W-:Y:S02]  /*6570*/  FADD.FTZ R64, -R197, R64 ;  /* 0x00000040c5407221 */ /* 0x000fe40000010100 */
[----:B------:R-:W-:-:S02]  /*6580*/  FADD.FTZ R62, R181, R62 ;  /* 0x0000003eb53e7221 */ /* 0x000fc40000010000 */
[C---:B------:R-:W-:Y:S02]  /*6590*/  FMUL.FTZ R63, R117.reuse, -R64 ;  /* 0x80000040753f7220 */ /* 0x040fe40000410000 */
[-C--:B------:R-:W-:Y:S02]  /*65a0*/  FMUL.FTZ R65, R117, -R62.reuse ;  /* 0x8000003e75417220 */ /* 0x080fe40000410000 */
[----:B------:R-:W-:Y:S01]  /*65b0*/  FFMA.FTZ R63, R118, R62, -R63 ;  /* 0x0000003e763f7223 */ /* 0x000fe2000001083f */
[----:B------:R-:W-:Y:S01]  /*65c0*/  FMUL.FTZ R62, R162, -R114 ;  /* 0x80000072a23e7220 */ /* 0x000fe20000410000 */
[----:B------:R-:W-:Y:S02]  /*65d0*/  FFMA.FTZ R65, R118, R64, R65 ;  /* 0x0000004076417223 */ /* 0x000fe40000010041 */
[----:B------:R-:W-:Y:S01]  /*65e0*/  FADD.FTZ R63, R180, R63 ;  /* 0x0000003fb43f7221 */ /* 0x000fe20000010000 */
[----:B------:R-:W-:Y:S01]  /*65f0*/  FFMA.FTZ R64, R161, -R115, R62 ;  /* 0x80000073a1407223 */ /* 0x000fe2000001003e */
[----:B------:R-:W-:-:S02]  /*6600*/  FADD.FTZ R65, -R196, R65 ;  /* 0x00000041c4417221 */ /* 0x000fc40000010100 */
[----:B------:R-:W-:Y:S01]  /*6610*/  FMUL.FTZ R68, R119, -R63 ;  /* 0x8000003f77447220 */ /* 0x000fe20000410000 */
[-C--:B------:R-:W-:Y:S01]  /*6620*/  FMUL.FTZ R69, R117, -R64.reuse ;  /* 0x8000004075457220 */ /* 0x080fe20000410000 */
[----:B------:R-:W-:Y:S02]  /*6630*/  FFMA.FTZ R64, R118, R64, R71 ;  /* 0x0000004076407223 */ /* 0x000fe40000010047 */
[----:B------:R-:W-:Y:S01]  /*6640*/  FFMA.FTZ R68, R120, R65, R68 ;  /* 0x0000004178447223 */ /* 0x000fe20000010044 */
[----:B------:R-:W-:Y:S01]  /*6650*/  FFMA.FTZ R62, R118, R67, -R69 ;  /* 0x00000043763e7223 */ /* 0x000fe20000010845 */
[----:B------:R-:W-:Y:S02]  /*6660*/  FMUL.FTZ R67, R119, -R65 ;  /* 0x8000004177437220 */ /* 0x000fe40000410000 */
[----:B------:R-:W-:Y:S01]  /*6670*/  FADD.FTZ R68, -R195, R68 ;  /* 0x00000044c3447221 */ /* 0x000fe20000010100 */
[C---:B------:R-:W-:Y:S01]  /*6680*/  FMUL.FTZ R65, R119.reuse, -R62 ;  /* 0x8000003e77417220 */ /* 0x040fe20000410000 */
[----:B------:R-:W-:Y:S01]  /*6690*/  FFMA.FTZ R66, R120, R63, -R67 ;  /* 0x0000003f78427223 */ /* 0x000fe20000010843 */
[----:B------:R-:W-:-:S02]  /*66a0*/  FMUL.FTZ R63, R119, -R64 ;  /* 0x80000040773f7220 */ /* 0x000fc40000410000 */
[C---:B------:R-:W-:Y:S01]  /*66b0*/  FFMA.FTZ R64, R120.reuse, R64, R65 ;  /* 0x0000004078407223 */ /* 0x040fe20000010041 */
[----:B------:R-:W-:Y:S01]  /*66c0*/  FADD.FTZ R66, R179, R66 ;  /* 0x00000042b3427221 */ /* 0x000fe20000010000 */
[----:B------:R-:W-:Y:S01]  /*66d0*/  FFMA.FTZ R62, R120, R62, -R63 ;  /* 0x0000003e783e7223 */ /* 0x000fe2000001083f */
[C---:B------:R-:W-:Y:S02]  /*66e0*/  FMUL.FTZ R63, R121.reuse, -R68 ;  /* 0x80000044793f7220 */ /* 0x040fe40000410000 */
[C---:B------:R-:W-:Y:S01]  /*66f0*/  FMUL.FTZ R65, R121.reuse, -R66 ;  /* 0x8000004279417220 */ /* 0x040fe20000410000 */
[C---:B------:R-:W-:Y:S01]  /*6700*/  FMUL.FTZ R67, R121.reuse, -R62 ;  /* 0x8000003e79437220 */ /* 0x040fe20000410000 */
[C---:B------:R-:W-:Y:S02]  /*6710*/  FFMA.FTZ R63, R122.reuse, R66, -R63 ;  /* 0x000000427a3f7223 */ /* 0x040fe4000001083f */
[----:B------:R-:W-:Y:S01]  /*6720*/  FFMA.FTZ R69, R122, R68, R65 ;  /* 0x000000447a457223 */ /* 0x000fe20000010041 */
[-C--:B------:R-:W-:Y:S01]  /*6730*/  FMUL.FTZ R65, R121, -R64.reuse ;  /* 0x8000004079417220 */ /* 0x080fe20000410000 */
[----:B------:R-:W-:Y:S01]  /*6740*/  FADD.FTZ R63, R178, R63 ;  /* 0x0000003fb23f7221 */ /* 0x000fe20000010000 */
[----:B------:R-:W-:Y:S01]  /*6750*/  FFMA.FTZ R64, R122, R64, R67 ;  /* 0x000000407a407223 */ /* 0x000fe20000010043 */
[----:B------:R-:W-:Y:S01]  /*6760*/  FADD.FTZ R69, -R194, R69 ;  /* 0x00000045c2457221 */ /* 0x000fe20000010100 */
[----:B------:R-:W-:Y:S01]  /*6770*/  FFMA.FTZ R62, R122, R62, -R65 ;  /* 0x0000003e7a3e7223 */ /* 0x000fe20000010841 */
[----:B------:R-:W-:-:S02]  /*6780*/  FMUL.FTZ R68, R123, -R63 ;  /* 0x8000003f7b447220 */ /* 0x000fc40000410000 */
[CC--:B------:R-:W-:Y:S02]  /*6790*/  FMUL.FTZ R65, R123.reuse, -R69.reuse ;  /* 0x800000457b417220 */ /* 0x0c0fe40000410000 */
[C---:B------:R-:W-:Y:S02]  /*67a0*/  FFMA.FTZ R68, R124.reuse, R69, R68 ;  /* 0x000000457c447223 */ /* 0x040fe40000010044 */
[C---:B------:R-:W-:Y:S01]  /*67b0*/  FFMA.FTZ R66, R124.reuse, R63, -R65 ;  /* 0x0000003f7c427223 */ /* 0x040fe20000010841 */
[----:B------:R-:W-:Y:S01]  /*67c0*/  FMUL.FTZ R63, R123, -R64 ;  /* 0x800000407b3f7220 */ /* 0x000fe20000410000 */
        /* <DEDUP_REMOVED lines=9> */
[----:B------:R-:W-:Y:S01]  /*6860*/  FFMA.FTZ R69, R128, R68, R65 ;  /* 0x0000004480457223 */ /* 0x000fe20000010041 */
[-C--:B------:R-:W-:Y:S01]  /*6870*/  FMUL.FTZ R65, R125, -R64.reuse ;  /* 0x800000407d417220 */ /* 0x080fe20000410000 */
[----:B------:R-:W-:Y:S01]  /*6880*/  FADD.FTZ R63, R176, R63 ;  /* 0x0000003fb03f7221 */ /* 0x000fe20000010000 */
[----:B------:R-:W-:Y:S01]  /*6890*/  FFMA.FTZ R64, R128, R64, R67 ;  /* 0x0000004080407223 */ /* 0x000fe20000010043 */
[----:B------:R-:W-:Y:S01]  /*68a0*/  FADD.FTZ R69, -R192, R69 ;  /* 0x00000045c0457221 */ /* 0x000fe20000010100 */
[----:B------:R-:W-:Y:S01]  /*68b0*/  FFMA.FTZ R62, R128, R62, -R65 ;  /* 0x0000003e803e7223 */ /* 0x000fe20000010841 */
[C---:B------:R-:W-:Y:S02]  /*68c0*/  FMUL.FTZ R68, R129.reuse, -R63 ;  /* 0x8000003f81447220 */ /* 0x040fe40000410000 */
[-C--:B------:R-:W-:Y:S02]  /*68d0*/  FMUL.FTZ R65, R129, -R69.reuse ;  /* 0x8000004581417220 */ /* 0x080fe40000410000 */
[----:B------:R-:W-:-:S02]  /*68e0*/  FFMA.FTZ R68, R130, R69, R68 ;  /* 0x0000004582447223 */ /* 0x000fc40000010044 */
        /* <DEDUP_REMOVED lines=65> */
[C---:B------:R-:W-:Y:S01]  /*6d00*/  FFMA.FTZ R64, R142.reuse, R64, R65 ;  /* 0x000000408e407223 */ /* 0x040fe20000010041 */
[C---:B------:R-:W-:Y:S01]  /*6d10*/  FMUL.FTZ R65, R143.reuse, -R68 ;  /* 0x800000448f417220 */ /* 0x040fe20000410000 */
[----:B------:R-:W-:Y:S01]  /*6d20*/  FFMA.FTZ R62, R142, R62, -R63 ;  /* 0x0000003e8e3e7223 */ /* 0x000fe2000001083f */
[CC--:B------:R-:W-:Y:S02]  /*6d30*/  FMUL.FTZ R63, R143.reuse, -R66.reuse ;  /* 0x800000428f3f7220 */ /* 0x0c0fe40000410000 */
[C---:B------:R-:W-:Y:S01]  /*6d40*/  FFMA.FTZ R65, R144.reuse, R66, -R65 ;  /* 0x0000004290417223 */ /* 0x040fe20000010841 */
[C---:B------:R-:W-:Y:S01]  /*6d50*/  FMUL.FTZ R67, R143.reuse, -R62 ;  /* 0x8000003e8f437220 */ /* 0x040fe20000410000 */
[----:B------:R-:W-:Y:S01]  /*6d60*/  FFMA.FTZ R69, R144, R68, R63 ;  /* 0x0000004490457223 */ /* 0x000fe2000001003f */
[-C--:B------:R-:W-:Y:S01]  /*6d70*/  FMUL.FTZ R63, R143, -R64.reuse ;  /* 0x800000408f3f7220 */ /* 0x080fe20000410000 */
[----:B------:R-:W-:Y:S01]  /*6d80*/  FADD.FTZ R65, R168, R65 ;  /* 0x00000041a8417221 */ /* 0x000fe20000010000 */
[----:B------:R-:W-:Y:S01]  /*6d90*/  FFMA.FTZ R64, R144, R64, R67 ;  /* 0x0000004090407223 */ /* 0x000fe20000010043 */
[----:B------:R-:W-:Y:S01]  /*6da0*/  FADD.FTZ R69, -R184, R69 ;  /* 0x00000045b8457221 */ /* 0x000fe20000010100 */
[----:B------:R-:W-:Y:S01]  /*6db0*/  FFMA.FTZ R63, R144, R62, -R63 ;  /* 0x0000003e903f7223 */ /* 0x000fe2000001083f */
[C---:B------:R-:W-:Y:S01]  /*6dc0*/  FMUL.FTZ R66, R145.reuse, -R65 ;  /* 0x8000004191427220 */ /* 0x040fe20000410000 */
[C---:B------:R-:W-:Y:S01]  /*6dd0*/  FMUL.FTZ R60, R145.reuse, -R64 ;  /* 0x80000040913c7220 */ /* 0x040fe20000410000 */
[C---:B------:R-:W-:Y:S01]  /*6de0*/  FMUL.FTZ R67, R145.reuse, -R69 ;  /* 0x8000004591437220 */ /* 0x040fe20000410000 */
[C---:B------:R-:W-:Y:S01]  /*6df0*/  FMUL.FTZ R61, R145.reuse, -R63 ;  /* 0x8000003f913d7220 */ /* 0x040fe20000410000 */
[C---:B------:R-:W-:Y:S01]  /*6e00*/  FFMA.FTZ R66, R146.reuse, R69, R66 ;  /* 0x0000004592427223 */ /* 0x040fe20000010042 */
[----:B------:R-:W-:Y:S01]  /*6e10*/  FMUL.FTZ R69, R145, R236 ;  /* 0x000000ec91457220 */ /* 0x000fe20000410000 */
[C---:B------:R-:W-:Y:S01]  /*6e20*/  FFMA.FTZ R60, R146.reuse, R63, -R60 ;  /* 0x0000003f923c7223 */ /* 0x040fe2000001083c */
[----:B------:R-:W-:Y:S01]  /*6e30*/  MOV R63, UR10 ;  /* 0x0000000a003f7c02 */ /* 0x000fe20008000f00 */
[C---:B------:R-:W-:Y:S01]  /*6e40*/  FFMA.FTZ R62, R146.reuse, R65, -R67 ;  /* 0x00000041923e7223 */ /* 0x040fe20000010843 */
[CC--:B------:R-:W-:Y:S01]  /*6e50*/  FFMA.FTZ R69, R146.reuse, R235.reuse, -R69 ;  /* 0x000000eb92457223 */ /* 0x0c0fe20000010845 */
[----:B------:R-:W-:Y:S01]  /*6e60*/  HFMA2.MMA R65, -RZ, RZ, 0, 0 ;  /* 0x00000000ff417435 */ /* 0x000fe200000001ff */
[----:B------:R-:W-:Y:S01]  /*6e70*/  ISETP.GE.OR P0, PT, R63, UR50, P0 ;  /* 0x000000323f007c0c */ /* 0x000fe20008706670 */
[----:B------:R-:W-:Y:S01]  /*6e80*/  FFMA.FTZ R61, R146, R64, R61 ;  /* 0x00000040923d7223 */ /* 0x000fe2000001003d */
[----:B------:R-:W-:Y:S01]  /*6e90*/  FADD.FTZ R200, R200, R69 ;  /* 0x00000045c8c87221 */ /* 0x000fe20000010000 */
[----:B------:R-:W-:Y:S01]  /*6ea0*/  FMUL.FTZ R69, R145, R235 ;  /* 0x000000eb91457220 */ /* 0x000fe20000410000 */
[----:B------:R-:W-:Y:S01]  /*6eb0*/  MOV R63, UR7 ;  /* 0x00000007003f7c02 */ /* 0x000fe20008000f00 */
[----:B------:R-:W-:Y:S01]  /*6ec0*/  FADD.FTZ R62, R167, R62 ;  /* 0x0000003ea73e7221 */ /* 0x000fe20000010000 */
[----:B------:R-:W-:Y:S01]  /*6ed0*/  MOV R64, 0x3f800000 ;  /* 0x3f80000000407802 */ /* 0x000fe20000000f00 */
[----:B------:R-:W-:Y:S01]  /*6ee0*/  FFMA.FTZ R68, R146, R236, R69 ;  /* 0x000000ec92447223 */ /* 0x000fe20000010045 */
[----:B------:R-:W-:Y:S01]  /*6ef0*/  FMUL.FTZ R69, R143, R200 ;  /* 0x000000c88f457220 */ /* 0x000fe20000410000 */
[----:B------:R-:W-:Y:S01]  /*6f00*/  LEA R126, R63, R90, 0x4 ;  /* 0x0000005a3f7e7211 */ /* 0x000fe200078e20ff */
[----:B------:R-:W-:Y:S01]  /*6f10*/  FADD.FTZ R63, -R183, R66 ;  /* 0x00000042b73f7221 */ /* 0x000fe20000010100 */
[----:B------:R-:W-:Y:S01]  /*6f20*/  FADD.FTZ R199, R199, R68 ;  /* 0x00000044c7c77221 */ /* 0x000fe20000010000 */
[----:B------:R-:W-:-:S03]  /*6f30*/  CS2R R66, SRZ ;  /* 0x0000000000427805 */ /* 0x000fc6000001ff00 */
[----:B------:R-:W-:-:S03]  /*6f40*/  FFMA.FTZ R69, R144, R199, R69 ;  /* 0x000000c790457223 */ /* 0x000fc60000010045 */
[----:B------:R-:W0:Y:S01]  /*6f50*/  @!P0 LDS.128 R64, [R126+0x4be0] ;  /* 0x004be0007e408984 */ /* 0x000e220000000c00 */
[----:B------:R-:W-:Y:S01]  /*6f60*/  FADD.FTZ R202, R202, R69 ;  /* 0x00000045caca7221 */ /* 0x000fe20000010000 */
[----:B------:R-:W-:Y:S02]  /*6f70*/  FMUL.FTZ R69, R143, R199 ;  /* 0x000000c78f457220 */ /* 0x000fe40000410000 */
[----:B------:R1:W-:Y:S02]  /*6f80*/  STS.128 [R166+0x35e0], R60 ;  /* 0x0035e03ca6007388 */ /* 0x0003e40000000c00 */
[----:B-1----:R-:W-:Y:S01]  /*6f90*/  FFMA.FTZ R60, R144, R200, -R69 ;  /* 0x000000c8903c7223 */ /* 0x002fe20000010845 */
        /* <DEDUP_REMOVED lines=102> */
.L_x_7867:
        /* <DEDUP_REMOVED lines=13> */
.L_x_7725:
[----:B------:R-:W-:Y:S05]  /*76d0*/  BSYNC B0 ;  /* 0x0000000000007941 */ /* 0x000fea0003800000 */
.L_x_7724:
[----:B------:R-:W-:Y:S01]  /*76e0*/  UMOV UR44, 0xffffffff ;  /* 0xffffffff002c7882 */ /* 0x000fe20000000000 */
[----:B------:R-:W-:Y:S02]  /*76f0*/  ISETP.GT.U32.AND P1, PT, R237, 0x1d, PT ;  /* 0x0000001ded00780c */ /* 0x000fe40003f24070 */
[----:B------:R-:W-:Y:S11]  /*7700*/  BRA.DIV UR44, `(.L_x_7726) ;  /* 0x000000762ccc7947 */ /* 0x000ff6000b800000 */
[----:B-1----:R1:W1:Y:S04]  /*7710*/  SHFL.DOWN PT, R68, R240, 0x2, 0x1f ;  /* 0x08401f00f0447f89 */ /* 0x00226800000e0000 */
[----:B--2---:R2:W1:Y:S04]  /*7720*/  SHFL.DOWN PT, R69, R241, 0x2, 0x1f ;  /* 0x08401f00f1457f89 */ /* 0x00446800000e0000 */
[----:B0-----:R2:W0:Y:S04]  /*7730*/  SHFL.DOWN PT, R70, R242, 0x2, 0x1f ;  /* 0x08401f00f2467f89 */ /* 0x00142800000e0000 */
[----:B----4-:R2:W4:Y:S02]  /*7740*/  SHFL.DOWN PT, R71, R243, 0x2, 0x1f ;  /* 0x08401f00f3477f89 */ /* 0x01052400000e0000 */
.L_x_7873:
        /* <DEDUP_REMOVED lines=13> */
.L_x_7728:
[----:B------:R-:W-:Y:S05]  /*7820*/  BSYNC B0 ;  /* 0x0000000000007941 */ /* 0x000fea0003800000 */
.L_x_7727:
[----:B------:R-:W-:Y:S01]  /*7830*/  UMOV UR44, 0xffffffff ;  /* 0xffffffff002c7882 */ /* 0x000fe20000000000 */
[----:B------:R-:W-:Y:S02]  /*7840*/  ISETP.GT.U32.AND P1, PT, R237, 0x1b, PT ;  /* 0x0000001bed00780c */ /* 0x000fe40003f24070 */
[----:B------:R-:W-:Y:S11]  /*7850*/  BRA.DIV UR44, `(.L_x_7729) ;  /* 0x000000762cec7947 */ /* 0x000ff6000b800000 */
[----:B-1----:R1:W1:Y:S04]  /*7860*/  SHFL.DOWN PT, R68, R240, 0x4, 0x1f ;  /* 0x08801f00f0447f89 */ /* 0x00226800000e0000 */
[----:B------:R1:W1:Y:S04]  /*7870*/  SHFL.DOWN PT, R69, R241, 0x4, 0x1f ;  /* 0x08801f00f1457f89 */ /* 0x00026800000e0000 */
[----:B0-----:R0:W0:Y:S04]  /*7880*/  SHFL.DOWN PT, R70, R242, 0x4, 0x1f ;  /* 0x08801f00f2467f89 */ /* 0x00102800000e0000 */
[----:B----4-:R4:W0:Y:S02]  /*7890*/  SHFL.DOWN PT, R71, R243, 0x4, 0x1f ;  /* 0x08801f00f3477f89 */ /* 0x01082400000e0000 */
.L_x_7879:
        /* <DEDUP_REMOVED lines=13> */
.L_x_7731:
[----:B------:R-:W-:Y:S05]  /*7970*/  BSYNC B0 ;  /* 0x0000000000007941 */ /* 0x000fea0003800000 */
.L_x_7730:
[----:B------:R-:W-:Y:S01]  /*7980*/  UMOV UR44, 0xffffffff ;  /* 0xffffffff002c7882 */ /* 0x000fe20000000000 */
[----:B------:R-:W-:Y:S02]  /*7990*/  ISETP.GT.U32.AND P1, PT, R237, 0x17, PT ;  /* 0x00000017ed00780c */ /* 0x000fe40003f24070 */
[----:B------:R-:W-:Y:S11]  /*79a0*/  BRA.DIV UR44, `(.L_x_7732) ;  /* 0x0000007a2c0c7947 */ /* 0x000ff6000b800000 */
[----:B-1----:R1:W1:Y:S04]  /*79b0*/  SHFL.DOWN PT, R68, R240, 0x8, 0x1f ;  /* 0x09001f00f0447f89 */ /* 0x00226800000e0000 */
[----:B------:R1:W1:Y:S04]  /*79c0*/  SHFL.DOWN PT, R69, R241, 0x8, 0x1f ;  /* 0x09001f00f1457f89 */ /* 0x00026800000e0000 */
[----:B0-----:R0:W0:Y:S04]  /*79d0*/  SHFL.DOWN PT, R70, R242, 0x8, 0x1f ;  /* 0x09001f00f2467f89 */ /* 0x00102800000e0000 */
[----:B------:R0:W0:Y:S02]  /*79e0*/  SHFL.DOWN PT, R71, R243, 0x8, 0x1f ;  /* 0x09001f00f3477f89 */ /* 0x00002400000e0000 */
.L_x_7885:
        /* <DEDUP_REMOVED lines=13> */
.L_x_7734:
[----:B------:R-:W-:Y:S05]  /*7ac0*/  BSYNC B0 ;  /* 0x0000000000007941 */ /* 0x000fea0003800000 */
.L_x_7733:
[----:B------:R-:W-:Y:S01]  /*7ad0*/  UMOV UR44, 0xffffffff ;  /* 0xffffffff002c7882 */ /* 0x000fe20000000000 */
[----:B------:R-:W-:Y:S02]  /*7ae0*/  ISETP.GT.U32.AND P1, PT, R237, 0xf, PT ;  /* 0x0000000fed00780c */ /* 0x000fe40003f24070 */
[----:B------:R-:W-:Y:S11]  /*7af0*/  BRA.DIV UR44, `(.L_x_7735) ;  /* 0x0000007a2c2c7947 */ /* 0x000ff6000b800000 */
[----:B-1----:R1:W1:Y:S04]  /*7b00*/  SHFL.DOWN PT, R68, R240, 0x10, 0x1f ;  /* 0x0a001f00f0447f89 */ /* 0x00226800000e0000 */
[----:B------:R1:W1:Y:S04]  /*7b10*/  SHFL.DOWN PT, R69, R241, 0x10, 0x1f ;  /* 0x0a001f00f1457f89 */ /* 0x00026800000e0000 */
[----:B0-----:R0:W0:Y:S04]  /*7b20*/  SHFL.DOWN PT, R70, R242, 0x10, 0x1f ;  /* 0x0a001f00f2467f89 */ /* 0x00102800000e0000 */
[----:B------:R0:W0:Y:S02]  /*7b30*/  SHFL.DOWN PT, R71, R243, 0x10, 0x1f ;  /* 0x0a001f00f3477f89 */ /* 0x00002400000e0000 */
.L_x_7891:
        /* <DEDUP_REMOVED lines=13> */
.L_x_7737:
[----:B------:R-:W-:Y:S05]  /*7c10*/  BSYNC B0 ;  /* 0x0000000000007941 */ /* 0x000fea0003800000 */
.L_x_7736:
        /* <DEDUP_REMOVED lines=21> */
.L_x_7905:
        /* <DEDUP_REMOVED lines=19> */
.L_x_7740:
[----:B------:R-:W-:Y:S05]  /*7ea0*/  BSYNC B0 ;  /* 0x0000000000007941 */ /* 0x000fea0003800000 */
.L_x_7739:
        /* <DEDUP_REMOVED lines=12> */
.L_x_7722:
[----:B------:R-:W-:Y:S05]  /*7f70*/  WARPSYNC.ALL ;  /* 0x0000000000007948 */ /* 0x000fea0003800000 */
[----:B------:R-:W-:Y:S01]  /*7f80*/  ISETP.NE.AND P0, PT, R92, RZ, PT ;  /* 0x000000ff5c00720c */ /* 0x000fe20003f05270 */
[----:B------:R-:W-:Y:S01]  /*7f90*/  BAR.SYNC.DEFER_BLOCKING 0x0 ;  /* 0x0000000000007b1d */ /* 0x000fe20000010000 */
[----:B------:R-:W-:Y:S01]  /*7fa0*/  FMUL.FTZ R68, R16, R101 ;  /* 0x0000006510447220 */ /* 0x000fe20000410000 */
[----:B------:R-:W-:Y:S02]  /*7fb0*/  ULEA UR56, UR10, 0xfffffc00, 0xa ;  /* 0xfffffc000a387891 */ /* 0x000fe4000f8e503f */
[----:B------:R-:W-:-:S02]  /*7fc0*/  USHF.R.S32.HI UR57, URZ, 0x1f, UR19 ;  /* 0x0000001f3f397899 */ /* 0x000fc40008011413 */
[----:B------:R-:W-:Y:S01]  /*7fd0*/  UIADD3 UR56, -UR56, UR52, URZ ;  /* 0x0000003438387290 */ /* 0x000fe2000fffe13f */
[----:B------:R-:W-:Y:S01]  /*7fe0*/  BSSY B0, `(.L_x_7741) ;  /* 0x00001f9000007945 */ /* 0x000fe20003800000 */
[----:B------:R-:W-:Y:S01]  /*7ff0*/  USHF.R.S32.HI UR58, URZ, 0x1f, UR46 ;  /* 0x0000001f3f3a7899 */ /* 0x000fe2000801142e */
[----:B0-----:R0:W1:Y:S04]  /*8000*/  LDS.64 R60, [R166+0x35e8] ;  /* 0x0035e800a63c7984 */ /* 0x0010680000000a00 */
[----:B------:R2:W-:Y:S01]  /*8010*/  @!P0 STS.128 [R126+0x4be0], R64 ;  /* 0x004be0407e008388 */ /* 0x0005e20000000c00 */
[----:B0-----:R-:W-:Y:S02]  /*8020*/  HADD2.F32 R166, -RZ, R82.H0_H0 ;  /* 0x20000052ffa67230 */ /* 0x001fe40000004100 */
[----:B--2---:R-:W-:-:S02]  /*8030*/  HADD2.F32 R65, -RZ, R88.H0_H0 ;  /* 0x20000058ff417230 */ /* 0x004fc40000004100 */
[----:B------:R-:W-:-:S03]  /*8040*/  HADD2.F32 R126, -RZ, R83.H0_H0 ;  /* 0x20000053ff7e7230 */ /* 0x000fc60000004100 */
[----:B------:R-:W-:Y:S02]  /*8050*/  FMUL.FTZ R66, R15, R65 ;  /* 0x000000410f427220 */ /* 0x000fe40000410000 */
[----:B------:R-:W-:Y:S01]  /*8060*/  FMUL.FTZ R127, R10, R126 ;  /* 0x0000007e0a7f7220 */ /* 0x000fe20000410000 */
[-C--:B-1----:R-:W-:Y:S01]  /*8070*/  FMUL.FTZ R62, R60, -R115.reuse ;  /* 0x800000733c3e7220 */ /* 0x082fe20000410000 */
[----:B------:R-:W-:-:S03]  /*8080*/  FMUL.FTZ R63, R61, -R115 ;  /* 0x800000733d3f7220 */ /* 0x000fc60000410000 */
[----:B------:R-:W-:Y:S01]  /*8090*/  FFMA.FTZ R61, R61, R114, R62 ;  /* 0x000000723d3d7223 */ /* 0x000fe2000001003e */
[----:B------:R-:W-:Y:S01]  /*80a0*/  FMUL.FTZ R62, R17, R104 ;  /* 0x00000068113e7220 */ /* 0x000fe20000410000 */
[----:B------:R-:W-:Y:S01]  /*80b0*/  FFMA.FTZ R60, R60, R114, -R63 ;  /* 0x000000723c3c7223 */ /* 0x000fe2000001083f */
[C---:B------:R-:W-:Y:S01]  /*80c0*/  FFMA.FTZ R63, R0.reuse, R235, RZ ;  /* 0x000000eb003f7223 */ /* 0x040fe200000100ff */
[----:B------:R-:W-:Y:S02]  /*80d0*/  HADD2.F32 R114, -RZ, R84.H0_H0 ;  /* 0x20000054ff727230 */ /* 0x000fe40000004100 */
[----:B------:R-:W-:Y:S01]  /*80e0*/  FFMA.FTZ R64, R105, -R62, R236 ;  /* 0x8000003e69407223 */ /* 0x000fe200000100ec */
[----:B------:R-:W-:Y:S01]  /*80f0*/  FFMA.FTZ R236, R0, -R236, RZ ;  /* 0x800000ec00ec7223 */ /* 0x000fe200000100ff */
[----:B------:R-:W-:Y:S01]  /*8100*/  FFMA.FTZ R235, R106, -R62, R235 ;  /* 0x8000003e6aeb7223 */ /* 0x000fe200000100eb */
[----:B------:R-:W-:Y:S01]  /*8110*/  FFMA.FTZ R62, R32, R200, R63 ;  /* 0x000000c8203e7223 */ /* 0x000fe2000001003f */
[-C--:B------:R-:W-:Y:S01]  /*8120*/  FFMA.FTZ R200, R102, -R68.reuse, R200 ;  /* 0x8000004466c87223 */ /* 0x080fe200000100c8 */
[----:B------:R-:W-:Y:S01]  /*8130*/  FFMA.FTZ R63, R32, -R199, R236 ;  /* 0x800000c7203f7223 */ /* 0x000fe200000100ec */
[----:B------:R-:W-:Y:S01]  /*8140*/  FFMA.FTZ R199, R103, -R68, R199 ;  /* 0x8000004467c77223 */ /* 0x000fe200000100c7 */
[C---:B------:R-:W-:Y:S01]  /*8150*/  FFMA.FTZ R67, R31.reuse, R201, R62 ;  /* 0x000000c91f437223 */ /* 0x040fe2000001003e */
[----:B------:R-:W-:Y:S01]  /*8160*/  FFMA.FTZ R201, R100, -R66, R201 ;  /* 0x8000004264c97223 */ /* 0x000fe200000100c9 */
[----:B------:R-:W-:Y:S01]  /*8170*/  FFMA.FTZ R62, R31, -R202, R63 ;  /* 0x800000ca1f3e7223 */ /* 0x000fe2000001003f */
[----:B------:R-:W-:Y:S01]  /*8180*/  FFMA.FTZ R202, R99, -R66, R202 ;  /* 0x8000004263ca7223 */ /* 0x000fe200000100ca */
[----:B------:R-:W-:-:S02]  /*8190*/  HADD2.F32 R66, -RZ, R87.H0_H0 ;  /* 0x20000057ff427230 */ /* 0x000fc40000004100 */
[----:B------:R-:W-:Y:S01]  /*81a0*/  FFMA.FTZ R70, R30, R204, R67 ;  /* 0x000000cc1e467223 */ /* 0x000fe20000010043 */
[----:B------:R-:W-:Y:S02]  /*81b0*/  HADD2.F32 R68, -RZ, R86.H0_H0 ;  /* 0x20000056ff447230 */ /* 0x000fe40000004100 */
[----:B------:R-:W-:Y:S01]  /*81c0*/  FMUL.FTZ R115, R11, R114 ;  /* 0x000000720b737220 */ /* 0x000fe20000410000 */
[----:B------:R-:W-:Y:S01]  /*81d0*/  FADD.FTZ R60, R182, R60 ;  /* 0x0000003cb63c7221 */ /* 0x000fe20000010000 */
[----:B------:R-:W-:Y:S01]  /*81e0*/  FMUL.FTZ R63, R14, R66 ;  /* 0x000000420e3f7220 */ /* 0x000fe20000410000 */
[----:B------:R-:W-:Y:S02]  /*81f0*/  HADD2.F32 R182, -RZ, R81.H0_H0 ;  /* 0x20000051ffb67230 */ /* 0x000fe40000004100 */
[----:B------:R-:W-:Y:S01]  /*8200*/  FMUL.FTZ R69, R13, R68 ;  /* 0x000000440d457220 */ /* 0x000fe20000410000 */
[----:B------:R-:W-:Y:S01]  /*8210*/  FADD.FTZ R61, -R198, R61 ;  /* 0x0000003dc63d7221 */ /* 0x000fe20000010100 */
[-C--:B------:R-:W-:Y:S01]  /*8220*/  FFMA.FTZ R204, R97, -R63.reuse, R204 ;  /* 0x8000003f61cc7223 */ /* 0x080fe200000100cc */
[----:B------:R-:W-:Y:S01]  /*8230*/  FFMA.FTZ R67, R98, -R63, R203 ;  /* 0x8000003f62437223 */ /* 0x000fe200000100cb */
[----:B------:R-:W-:Y:S01]  /*8240*/  FFMA.FTZ R63, R29, R205, R70 ;  /* 0x000000cd1d3f7223 */ /* 0x000fe20000010046 */
[----:B------:R-:W-:-:S02]  /*8250*/  HADD2.F32 R70, -RZ, R85.H0_H0 ;  /* 0x20000055ff467230 */ /* 0x000fc40000004100 */
[----:B------:R-:W-:Y:S01]  /*8260*/  FFMA.FTZ R203, R30, -R203, R62 ;  /* 0x800000cb1ecb7223 */ /* 0x000fe2000001003e */
[-C--:B------:R-:W-:Y:S01]  /*8270*/  FFMA.FTZ R205, R96, -R69.reuse, R205 ;  /* 0x8000004560cd7223 */ /* 0x080fe200000100cd */
[----:B------:R-:W-:Y:S01]  /*8280*/  FFMA.FTZ R62, R28, R208, R63 ;  /* 0x000000d01c3e7223 */ /* 0x000fe2000001003f */
[----:B------:R-:W-:Y:S01]  /*8290*/  FFMA.FTZ R69, R95, -R69, R206 ;  /* 0x800000455f457223 */ /* 0x000fe200000100ce */
[----:B------:R-:W-:Y:S01]  /*82a0*/  FMUL.FTZ R71, R12, R70 ;  /* 0x000000460c477220 */ /* 0x000fe20000410000 */
[----:B------:R-:W-:Y:S01]  /*82b0*/  FFMA.FTZ R206, R29, -R206, R203 ;  /* 0x800000ce1dce7223 */ /* 0x000fe200000100cb */
[----:B------:R-:W-:Y:S01]  /*82c0*/  FFMA.FTZ R63, R27, R209, R62 ;  /* 0x000000d11b3f7223 */ /* 0x000fe2000001003e */
[----:B------:R-:W-:Y:S01]  /*82d0*/  FFMA.FTZ R209, R107, -R115, R209 ;  /* 0x800000736bd17223 */ /* 0x000fe200000100d1 */
[-C--:B------:R-:W-:Y:S01]  /*82e0*/  FFMA.FTZ R208, R93, -R71.reuse, R208 ;  /* 0x800000475dd07223 */ /* 0x080fe200000100d0 */
[----:B------:R-:W-:Y:S01]  /*82f0*/  FFMA.FTZ R71, R94, -R71, R207 ;  /* 0x800000475e477223 */ /* 0x000fe200000100cf */
[----:B------:R-:W-:Y:S01]  /*8300*/  FFMA.FTZ R207, R28, -R207, R206 ;  /* 0x800000cf1ccf7223 */ /* 0x000fe200000100ce */
[----:B------:R-:W-:Y:S01]  /*8310*/  FFMA.FTZ R62, R26, R212, R63 ;  /* 0x000000d41a3e7223 */ /* 0x000fe2000001003f */
[----:B------:R-:W-:Y:S01]  /*8320*/  FFMA.FTZ R115, R108, -R115, R210 ;  /* 0x800000736c737223 */ /* 0x000fe200000100d2 */
[----:B------:R-:W-:Y:S01]  /*8330*/  FMUL.FTZ R203, R9, R166 ;  /* 0x000000a609cb7220 */ /* 0x000fe20000410000 */
[----:B------:R-:W-:Y:S01]  /*8340*/  FFMA.FTZ R210, R27, -R210, R207 ;  /* 0x800000d21bd27223 */ /* 0x000fe200000100cf */
[----:B------:R-:W-:Y:S01]  /*8350*/  FFMA.FTZ R212, R113, -R127, R212 ;  /* 0x8000007f71d47223 */ /* 0x000fe200000100d4 */
[----:B------:R-:W-:Y:S01]  /*8360*/  FFMA.FTZ R63, R25, R213, R62 ;  /* 0x000000d5193f7223 */ /* 0x000fe2000001003e */
[----:B------:R-:W-:Y:S01]  /*8370*/  FFMA.FTZ R127, R116, -R127, R211 ;  /* 0x8000007f747f7223 */ /* 0x000fe200000100d3 */
[-C--:B------:R-:W-:Y:S01]  /*8380*/  FFMA.FTZ R213, R147, -R203.reuse, R213 ;  /* 0x800000cb93d57223 */ /* 0x080fe200000100d5 */
[----:B------:R-:W-:Y:S01]  /*8390*/  FFMA.FTZ R62, R148, -R203, R214 ;  /* 0x800000cb943e7223 */ /* 0x000fe200000100d6 */
[----:B------:R-:W-:Y:S01]  /*83a0*/  FFMA.FTZ R211, R26, -R211, R210 ;  /* 0x800000d31ad37223 */ /* 0x000fe200000100d2 */
[----:B------:R-:W-:Y:S01]  /*83b0*/  FMUL.FTZ R203, R8, R182 ;  /* 0x000000b608cb7220 */ /* 0x000fe20000410000 */
[C---:B------:R-:W-:Y:S01]  /*83c0*/  FMUL.FTZ R206, R162.reuse, -R61 ;  /* 0x8000003da2ce7220 */ /* 0x040fe20000410000 */
[----:B------:R-:W-:Y:S01]  /*83d0*/  FMUL.FTZ R162, R162, -R60 ;  /* 0x8000003ca2a27220 */ /* 0x000fe20000410000 */
[----:B------:R-:W-:Y:S01]  /*83e0*/  FFMA.FTZ R198, R24, R216, R63 ;  /* 0x000000d818c67223 */ /* 0x000fe2000001003f */
[----:B------:R-:W-:Y:S01]  /*83f0*/  FFMA.FTZ R214, R25, -R214, R211 ;  /* 0x800000d619d67223 */ /* 0x000fe200000100d3 */
[-C--:B------:R-:W-:Y:S01]  /*8400*/  FFMA.FTZ R216, R150, -R203.reuse, R216 ;  /* 0x800000cb96d87223 */ /* 0x080fe200000100d8 */
[----:B------:R-:W-:Y:S01]  /*8410*/  FFMA.FTZ R63, R149, -R203, R215 ;  /* 0x800000cb953f7223 */ /* 0x000fe200000100d7 */
[C---:B------:R-:W-:Y:S01]  /*8420*/  FFMA.FTZ R203, R161.reuse, R60, -R206 ;  /* 0x0000003ca1cb7223 */ /* 0x040fe200000108ce */
[----:B------:R-:W-:Y:S01]  /*8430*/  FFMA.FTZ R207, R161, R61, R162 ;  /* 0x0000003da1cf7223 */ /* 0x000fe200000100a2 */
[----:B------:R-:W-:-:S02]  /*8440*/  HADD2.F32 R161, -RZ, R80.H0_H0 ;  /* 0x20000050ffa17230 */ /* 0x000fc40000004100 */
[----:B------:R-:W-:Y:S01]  /*8450*/  FFMA.FTZ R214, R24, -R215, R214 ;  /* 0x800000d718d67223 */ /* 0x000fe200000100d6 */
[----:B------:R-:W-:Y:S01]  /*8460*/  FFMA.FTZ R211, R23, R217, R198 ;  /* 0x000000d917d37223 */ /* 0x000fe200000100c6 */
[----:B------:R-:W-:Y:S01]  /*8470*/  FADD.FTZ R203, R181, R203 ;  /* 0x000000cbb5cb7221 */ /* 0x000fe20000010000 */
[----:B------:R-:W-:Y:S01]  /*8480*/  FMUL.FTZ R181, R2, R165 ;  /* 0x000000a502b57220 */ /* 0x000fe20000410000 */
[----:B------:R-:W-:Y:S01]  /*8490*/  FMUL.FTZ R162, R7, R161 ;  /* 0x000000a107a27220 */ /* 0x000fe20000410000 */
[----:B------:R-:W-:Y:S01]  /*84a0*/  FFMA.FTZ R214, R23, -R218, R214 ;  /* 0x800000da17d67223 */ /* 0x000fe200000100d6 */
[----:B------:R-:W-:Y:S01]  /*84b0*/  FADD.FTZ R207, -R197, R207 ;  /* 0x000000cfc5cf7221 */ /* 0x000fe20000010100 */
[----:B------:R-:W-:Y:S01]  /*84c0*/  FMUL.FTZ R197, R164, R61 ;  /* 0x0000003da4c57220 */ /* 0x000fe20000410000 */
[-C--:B------:R-:W-:Y:S01]  /*84d0*/  FFMA.FTZ R217, R151, -R162.reuse, R217 ;  /* 0x800000a297d97223 */ /* 0x080fe200000100d9 */
[----:B------:R-:W-:Y:S01]  /*84e0*/  FFMA.FTZ R198, R152, -R162, R218 ;  /* 0x800000a298c67223 */ /* 0x000fe200000100da */
[C---:B------:R-:W-:Y:S01]  /*84f0*/  FFMA.FTZ R162, R22.reuse, R220, R211 ;  /* 0x000000dc16a27223 */ /* 0x040fe200000100d3 */
[----:B------:R-:W-:Y:S01]  /*8500*/  FFMA.FTZ R214, R22, -R219, R214 ;  /* 0x800000db16d67223 */ /* 0x000fe200000100d6 */
[-C--:B------:R-:W-:Y:S01]  /*8510*/  FFMA.FTZ R164, R164, -R181.reuse, R228 ;  /* 0x800000b5a4a47223 */ /* 0x080fe200000100e4 */
[----:B------:R-:W-:Y:S01]  /*8520*/  FFMA.FTZ R181, R163, -R181, R227 ;  /* 0x800000b5a3b57223 */ /* 0x000fe200000100e3 */
[C---:B------:R-:W-:Y:S01]  /*8530*/  FFMA.FTZ R211, R21.reuse, R222, R162 ;  /* 0x000000de15d37223 */ /* 0x040fe200000100a2 */
[----:B------:R-:W-:Y:S01]  /*8540*/  FFMA.FTZ R214, R21, -R221, R214 ;  /* 0x800000dd15d67223 */ /* 0x000fe200000100d6 */
[----:B------:R-:W-:Y:S01]  /*8550*/  FMUL.FTZ R215, R4, R111 ;  /* 0x0000006f04d77220 */ /* 0x000fe20000410000 */
[----:B------:R-:W-:Y:S01]  /*8560*/  FFMA.FTZ R163, R163, R60, R197 ;  /* 0x0000003ca3a37223 */ /* 0x000fe200000100c5 */
[C---:B------:R-:W-:Y:S01]  /*8570*/  FFMA.FTZ R162, R20.reuse, R224, R211 ;  /* 0x000000e014a27223 */ /* 0x040fe200000100d3 */
[----:B------:R-:W-:Y:S01]  /*8580*/  FFMA.FTZ R218, R20, -R223, R214 ;  /* 0x800000df14da7223 */ /* 0x000fe200000100d6 */
[----:B------:R-:W-:Y:S01]  /*8590*/  FMUL.FTZ R214, R3, R112 ;  /* 0x0000007003d67220 */ /* 0x000fe20000410000 */
[----:B------:R-:W-:Y:S01]  /*85a0*/  FMUL.FTZ R197, R117, -R207 ;  /* 0x800000cf75c57220 */ /* 0x000fe20000410000 */
[----:B------:R-:W-:Y:S01]  /*85b0*/  FFMA.FTZ R162, R19, R226, R162 ;  /* 0x000000e213a27223 */ /* 0x000fe200000100a2 */
[----:B------:R-:W-:Y:S01]  /*85c0*/  FMUL.FTZ R206, R6, R109 ;  /* 0x0000006d06ce7220 */ /* 0x000fe20000410000 */
[-C--:B------:R-:W-:Y:S01]  /*85d0*/  FFMA.FTZ R226, R160, -R214.reuse, R226 ;  /* 0x800000d6a0e27223 */ /* 0x080fe200000100e2 */
[----:B------:R-:W-:Y:S01]  /*85e0*/  FFMA.FTZ R214, R159, -R214, R225 ;  /* 0x800000d69fd67223 */ /* 0x000fe200000100e1 */
[----:B------:R-:W-:Y:S01]  /*85f0*/  FFMA.FTZ R225, R19, -R225, R218 ;  /* 0x800000e113e17223 */ /* 0x000fe200000100da */
[----:B------:R-:W-:Y:S01]  /*8600*/  FMUL.FTZ R218, R117, -R203 ;  /* 0x800000cb75da7220 */ /* 0x000fe20000410000 */
[-C--:B------:R-:W-:Y:S01]  /*8610*/  FFMA.FTZ R224, R158, -R215.reuse, R224 ;  /* 0x800000d79ee07223 */ /* 0x080fe200000100e0 */
[----:B------:R-:W-:Y:S01]  /*8620*/  FFMA.FTZ R211, R157, -R215, R223 ;  /* 0x800000d79dd37223 */ /* 0x000fe200000100df */
[C---:B------:R-:W-:Y:S01]  /*8630*/  FFMA.FTZ R197, R118.reuse, R203, -R197 ;  /* 0x000000cb76c57223 */ /* 0x040fe200000108c5 */
[----:B------:R-:W-:Y:S01]  /*8640*/  FFMA.FTZ R215, R118, R207, R218 ;  /* 0x000000cf76d77223 */ /* 0x000fe200000100da */
[----:B------:R-:W-:Y:S01]  /*8650*/  FMUL.FTZ R118, R60, UR55 ;  /* 0x000000373c767c20 */ /* 0x000fe20008410000 */
[-C--:B------:R-:W-:Y:S01]  /*8660*/  FFMA.FTZ R220, R154, -R206.reuse, R220 ;  /* 0x800000ce9adc7223 */ /* 0x080fe200000100dc */
[----:B------:R-:W-:Y:S01]  /*8670*/  FFMA.FTZ R206, R153, -R206, R219 ;  /* 0x800000ce99ce7223 */ /* 0x000fe200000100db */
[C---:B------:R-:W-:Y:S01]  /*8680*/  FMUL.FTZ R117, R61.reuse, UR55 ;  /* 0x000000373d757c20 */ /* 0x040fe20008410000 */
[----:B------:R-:W-:Y:S01]  /*8690*/  FFMA.FTZ R219, R61, UR54, -R118 ;  /* 0x000000363ddb7c23 */ /* 0x000fe20008010876 */
[----:B------:R-:W-:Y:S01]  /*86a0*/  FADD.FTZ R197, R180, R197 ;  /* 0x000000c5b4c57221 */ /* 0x000fe20000010000 */
[----:B------:R-:W-:Y:S01]  /*86b0*/  FADD.FTZ R215, -R196, R215 ;  /* 0x000000d7c4d77221 */ /* 0x000fe20000010100 */
[----:B------:R-:W-:Y:S01]  /*86c0*/  FFMA.FTZ R118, R60, UR54, R117 ;  /* 0x000000363c767c23 */ /* 0x000fe20008010075 */
[----:B------:R-:W-:Y:S01]  /*86d0*/  FMUL.FTZ R218, R164, R219 ;  /* 0x000000dba4da7220 */ /* 0x000fe20000410000 */
[----:B------:R-:W-:Y:S01]  /*86e0*/  FMUL.FTZ R60, R2, R60 ;  /* 0x0000003c023c7220 */ /* 0x000fe20000410000 */
[----:B------:R-:W-:Y:S01]  /*86f0*/  SHF.L.U32 R180, R92, 0x5, RZ ;  /* 0x000000055cb47819 */ /* 0x000fe200000006ff */
[----:B------:R-:W-:Y:S01]  /*8700*/  FMUL.FTZ R196, R119, -R197 ;  /* 0x800000c577c47220 */ /* 0x000fe20000410000 */
[----:B------:R-:W-:Y:S01]  /*8710*/  FFMA.FTZ R117, R181, R118, R218 ;  /* 0x00000076b5757223 */ /* 0x000fe200000100da */
[----:B------:R-:W-:Y:S01]  /*8720*/  FMUL.FTZ R218, R2, R61 ;  /* 0x0000003d02da7220 */ /* 0x000fe20000410000 */
[-C--:B------:R-:W-:Y:S01]  /*8730*/  FMUL.FTZ R61, R164, R60.reuse ;  /* 0x0000003ca43d7220 */ /* 0x080fe20000410000 */
[----:B------:R-:W-:Y:S01]  /*8740*/  FFMA.FTZ R196, R120, R215, R196 ;  /* 0x000000d778c47223 */ /* 0x000fe200000100c4 */
[----:B------:R-:W-:Y:S01]  /*8750*/  FMUL.FTZ R236, R165, R60 ;  /* 0x0000003ca5ec7220 */ /* 0x000fe20000410000 */
[----:B------:R-:W-:Y:S01]  /*8760*/  FMUL.FTZ R118, R164, R218 ;  /* 0x000000daa4767220 */ /* 0x000fe20000410000 */
[----:B------:R-:W-:Y:S01]  /*8770*/  FMUL.FTZ R159, R159, R207 ;  /* 0x000000cf9f9f7220 */ /* 0x000fe20000410000 */
[-C--:B------:R-:W-:Y:S01]  /*8780*/  FMUL.FTZ R157, R157, R215.reuse ;  /* 0x000000d79d9d7220 */ /* 0x080fe20000410000 */
[----:B------:R-:W-:Y:S01]  /*8790*/  FMUL.FTZ R210, R5, R110 ;  /* 0x0000006e05d27220 */ /* 0x000fe20000410000 */
[C---:B------:R-:W-:Y:S01]  /*87a0*/  FFMA.FTZ R164, R181.reuse, R60, R118 ;  /* 0x0000003cb5a47223 */ /* 0x040fe20000010076 */
[----:B------:R-:W-:Y:S01]  /*87b0*/  FFMA.FTZ R118, R181, R218, -R61 ;  /* 0x000000dab5767223 */ /* 0x000fe2000001083d */
[----:B------:R-:W-:Y:S01]  /*87c0*/  FMUL.FTZ R61, R119, -R215 ;  /* 0x800000d7773d7220 */ /* 0x000fe20000410000 */
[----:B------:R-:W-:Y:S01]  /*87d0*/  LEA.HI.SX32 R119, R180, R180, 0x1b ;  /* 0x000000b4b4777211 */ /* 0x000fe200078fdaff */
[----:B------:R-:W-:Y:S01]  /*87e0*/  FADD.FTZ R60, -R195, R196 ;  /* 0x000000c4c33c7221 */ /* 0x000fe20000010100 */
[----:B------:R-:W-:Y:S01]  /*87f0*/  FFMA.FTZ R160, R160, R203, R159 ;  /* 0x000000cba0a07223 */ /* 0x000fe2000001009f */
[-C--:B------:R-:W-:Y:S01]  /*8800*/  FFMA.FTZ R180, R120, R197.reuse, -R61 ;  /* 0x000000c578b47223 */ /* 0x080fe2000001083d */
[----:B------:R-:W-:Y:S01]  /*8810*/  LEA R61, R119, R90, 0x2 ;  /* 0x0000005a773d7211 */ /* 0x000fe200078e10ff */
[----:B------:R-:W-:Y:S01]  /*8820*/  FMUL.FTZ R119, R121, -R60 ;  /* 0x8000003c79777220 */ /* 0x000fe20000410000 */
[----:B------:R-:W-:Y:S01]  /*8830*/  FMUL.FTZ R120, R203, UR55 ;  /* 0x00000037cb787c20 */ /* 0x000fe20008410000 */
[----:B------:R-:W-:Y:S01]  /*8840*/  FADD.FTZ R179, R179, R180 ;  /* 0x000000b4b3b37221 */ /* 0x000fe20000010000 */
[----:B------:R-:W-:Y:S01]  /*8850*/  FFMA.FTZ R158, R158, R197, R157 ;  /* 0x000000c59e9e7223 */ /* 0x000fe2000001009d */
[----:B------:R-:W-:Y:S01]  /*8860*/  FFMA.FTZ R222, R156, -R210, R222 ;  /* 0x800000d29cde7223 */ /* 0x000fe200000100de */
[----:B------:R-:W-:Y:S01]  /*8870*/  FFMA.FTZ R195, R207, UR54, -R120 ;  /* 0x00000036cfc37c23 */ /* 0x000fe20008010878 */
[-C--:B------:R-:W-:Y:S01]  /*8880*/  FMUL.FTZ R121, R121, -R179.reuse ;  /* 0x800000b379797220 */ /* 0x080fe20000410000 */
[C---:B------:R-:W-:Y:S01]  /*8890*/  FFMA.FTZ R119, R122.reuse, R179, -R119 ;  /* 0x000000b37a777223 */ /* 0x040fe20000010877 */
[----:B------:R-:W-:Y:S01]  /*88a0*/  FMUL.FTZ R120, R207, UR55 ;  /* 0x00000037cf787c20 */ /* 0x000fe20008410000 */
[----:B------:R-:W-:Y:S01]  /*88b0*/  FMUL.FTZ R207, R3, R207 ;  /* 0x000000cf03cf7220 */ /* 0x000fe20000410000 */
[----:B------:R-:W-:Y:S01]  /*88c0*/  FFMA.FTZ R121, R122, R60, R121 ;  /* 0x0000003c7a797223 */ /* 0x000fe20000010079 */
[----:B------:R-:W-:Y:S01]  /*88d0*/  FADD.FTZ R181, R178, R119 ;  /* 0x00000077b2b57221 */ /* 0x000fe20000010000 */
[----:B------:R-:W-:Y:S01]  /*88e0*/  FFMA.FTZ R119, R203, UR54, R120 ;  /* 0x00000036cb777c23 */ /* 0x000fe20008010078 */
[----:B------:R-:W-:Y:S01]  /*88f0*/  FMUL.FTZ R203, R3, R203 ;  /* 0x000000cb03cb7220 */ /* 0x000fe20000410000 */
[----:B------:R-:W-:Y:S01]  /*8900*/  FADD.FTZ R194, -R194, R121 ;  /* 0x00000079c2c27221 */ /* 0x000fe20000010100 */
[----:B------:R-:W-:Y:S01]  /*8910*/  FMUL.FTZ R121, R123, -R181 ;  /* 0x800000b57b797220 */ /* 0x000fe20000410000 */
[-C--:B------:R-:W-:Y:S01]  /*8920*/  FMUL.FTZ R180, R112, R207.reuse ;  /* 0x000000cf70b47220 */ /* 0x080fe20000410000 */
[----:B------:R-:W-:Y:S01]  /*8930*/  FFMA.FTZ R210, R155, -R210, R221 ;  /* 0x800000d29bd27223 */ /* 0x000fe200000100dd */
[-C--:B------:R-:W-:Y:S01]  /*8940*/  FMUL.FTZ R120, R123, -R194.reuse ;  /* 0x800000c27b787220 */ /* 0x080fe20000410000 */
[----:B------:R-:W-:Y:S01]  /*8950*/  FFMA.FTZ R178, R124, R194, R121 ;  /* 0x000000c27cb27223 */ /* 0x000fe20000010079 */
[----:B------:R-:W-:Y:S01]  /*8960*/  FMUL.FTZ R121, R214, R207 ;  /* 0x000000cfd6797220 */ /* 0x000fe20000410000 */
[----:B------:R-:W-:Y:S01]  /*8970*/  STS [R61+0x10f4], R180 ;  /* 0x0010f4b43d007388 */ /* 0x000fe20000000800 */
[----:B------:R-:W-:Y:S01]  /*8980*/  FFMA.FTZ R122, R124, R181, -R120 ;  /* 0x000000b57c7a7223 */ /* 0x000fe20000010878 */
[----:B------:R-:W-:Y:S01]  /*8990*/  FADD.FTZ R193, -R193, R178 ;  /* 0x000000b2c1c17221 */ /* 0x000fe20000010100 */
[-C--:B------:R-:W-:Y:S01]  /*89a0*/  FFMA.FTZ R120, R226, R203.reuse, R121 ;  /* 0x000000cbe2787223 */ /* 0x080fe20000010079 */
[----:B------:R-:W-:Y:S01]  /*89b0*/  FMUL.FTZ R178, R112, R203 ;  /* 0x000000cb70b27220 */ /* 0x000fe20000410000 */
[----:B------:R-:W-:Y:S01]  /*89c0*/  FADD.FTZ R122, R177, R122 ;  /* 0x0000007ab17a7221 */ /* 0x000fe20000010000 */
[----:B------:R-:W-:Y:S01]  /*89d0*/  FMUL.FTZ R121, R125, -R193 ;  /* 0x800000c17d797220 */ /* 0x000fe20000410000 */
[----:B------:R-:W-:Y:S01]  /*89e0*/  FMUL.FTZ R177, R5, R60 ;  /* 0x0000003c05b17220 */ /* 0x000fe20000410000 */
[----:B------:R-:W-:Y:S01]  /*89f0*/  FMUL.FTZ R153, R153, R194 ;  /* 0x000000c299997220 */ /* 0x000fe20000410000 */
[-C--:B------:R-:W-:Y:S01]  /*8a00*/  FMUL.FTZ R124, R125, -R122.reuse ;  /* 0x8000007a7d7c7220 */ /* 0x080fe20000410000 */
[----:B------:R-:W-:Y:S01]  /*8a10*/  FFMA.FTZ R121, R128, R122, -R121 ;  /* 0x0000007a80797223 */ /* 0x000fe20000010879 */
[----:B------:R0:W-:Y:S01]  /*8a20*/  STS [R61+0x10f0], R178 ;  /* 0x0010f0b23d007388 */ /* 0x0001e20000000800 */
[----:B------:R-:W-:Y:S01]  /*8a30*/  FMUL.FTZ R159, R210, R177 ;  /* 0x000000b1d29f7220 */ /* 0x000fe20000410000 */
[----:B------:R-:W-:Y:S01]  /*8a40*/  FFMA.FTZ R123, R128, R193, R124 ;  /* 0x000000c1807b7223 */ /* 0x000fe2000001007c */
[----:B------:R-:W-:Y:S01]  /*8a50*/  FMUL.FTZ R128, R197, UR55 ;  /* 0x00000037c5807c20 */ /* 0x000fe20008410000 */
[C---:B------:R-:W-:Y:S01]  /*8a60*/  FMUL.FTZ R124, R215.reuse, UR55 ;  /* 0x00000037d77c7c20 */ /* 0x040fe20008410000 */
[----:B------:R-:W-:Y:S01]  /*8a70*/  FADD.FTZ R157, R176, R121 ;  /* 0x00000079b09d7221 */ /* 0x000fe20000010000 */
[----:B------:R-:W-:Y:S01]  /*8a80*/  FADD.FTZ R192, -R192, R123 ;  /* 0x0000007bc0c07221 */ /* 0x000fe20000010100 */
[----:B------:R-:W-:Y:S01]  /*8a90*/  FFMA.FTZ R128, R215, UR54, -R128 ;  /* 0x00000036d7807c23 */ /* 0x000fe20008010880 */
[----:B------:R-:W-:Y:S01]  /*8aa0*/  FFMA.FTZ R121, R197, UR54, R124 ;  /* 0x00000036c5797c23 */ /* 0x000fe2000801007c */
[C---:B------:R-:W-:Y:S01]  /*8ab0*/  FMUL.FTZ R124, R4.reuse, R197 ;  /* 0x000000c5047c7220 */ /* 0x040fe20000410000 */
[----:B0-----:R-:W-:Y:S01]  /*8ac0*/  FMUL.FTZ R178, R4, R215 ;  /* 0x000000d704b27220 */ /* 0x001fe20000410000 */
[----:B------:R-:W-:Y:S01]  /*8ad0*/  FMUL.FTZ R123, R211, R128 ;  /* 0x00000080d37b7220 */ /* 0x000fe20000410000 */
[----:B------:R-:W-:Y:S01]  /*8ae0*/  FFMA.FTZ R154, R154, R181, R153 ;  /* 0x000000b59a9a7223 */ /* 0x000fe20000010099 */
[----:B------:R-:W-:Y:S01]  /*8af0*/  FMUL.FTZ R180, R111, R124 ;  /* 0x0000007c6fb47220 */ /* 0x000fe20000410000 */
[C---:B------:R-:W-:Y:S01]  /*8b00*/  FMUL.FTZ R125, R211.reuse, R178 ;  /* 0x000000b2d37d7220 */ /* 0x040fe20000410000 */
[----:B------:R-:W-:Y:S01]  /*8b10*/  FMUL.FTZ R211, R211, R124 ;  /* 0x0000007cd3d37220 */ /* 0x000fe20000410000 */
[----:B------:R-:W-:Y:S01]  /*8b20*/  FMUL.FTZ R195, R214, R195 ;  /* 0x000000c3d6c37220 */ /* 0x000fe20000410000 */
[----:B------:R-:W-:Y:S01]  /*8b30*/  FMUL.FTZ R218, R165, R218 ;  /* 0x000000daa5da7220 */ /* 0x000fe20000410000 */
[----:B------:R-:W-:Y:S01]  /*8b40*/  FFMA.FTZ R124, R224, R124, R125 ;  /* 0x0000007ce07c7223 */ /* 0x000fe2000001007d */
[C---:B------:R-:W-:Y:S01]  /*8b50*/  FMUL.FTZ R125, R129.reuse, -R192 ;  /* 0x800000c0817d7220 */ /* 0x040fe20000410000 */
[----:B------:R-:W-:Y:S01]  /*8b60*/  FMUL.FTZ R129, R129, -R157 ;  /* 0x8000009d81817220 */ /* 0x000fe20000410000 */
[----:B------:R-:W-:Y:S01]  /*8b70*/  FFMA.FTZ R119, R226, R119, R195 ;  /* 0x00000077e2777223 */ /* 0x000fe200000100c3 */
[----:B------:R-:W-:Y:S01]  /*8b80*/  STS [R61+0x10e8], R180 ;  /* 0x0010e8b43d007388 */ /* 0x000fe20000000800 */
[C---:B------:R-:W-:Y:S01]  /*8b90*/  FFMA.FTZ R128, R130.reuse, R157, -R125 ;  /* 0x0000009d82807223 */ /* 0x040fe2000001087d */
[----:B------:R-:W-:Y:S01]  /*8ba0*/  FMUL.FTZ R125, R155, R60 ;  /* 0x0000003c9b7d7220 */ /* 0x000fe20000410000 */
[----:B------:R-:W-:Y:S01]  /*8bb0*/  FFMA.FTZ R176, R130, R192, R129 ;  /* 0x000000c082b07223 */ /* 0x000fe20000010081 */
[----:B------:R-:W-:Y:S01]  /*8bc0*/  FMUL.FTZ R129, R179, UR55 ;  /* 0x00000037b3817c20 */ /* 0x000fe20008410000 */
[-C--:B------:R-:W-:Y:S01]  /*8bd0*/  FFMA.FTZ R130, R224, R178.reuse, -R211 ;  /* 0x000000b2e0827223 */ /* 0x080fe200000108d3 */
[-C--:B------:R-:W-:Y:S01]  /*8be0*/  FFMA.FTZ R125, R156, R179.reuse, R125 ;  /* 0x000000b39c7d7223 */ /* 0x080fe2000001007d */
[----:B------:R-:W-:Y:S01]  /*8bf0*/  FADD.FTZ R156, R175, R128 ;  /* 0x00000080af9c7221 */ /* 0x000fe20000010000 */
[C---:B------:R-:W-:Y:S01]  /*8c00*/  FMUL.FTZ R128, R60.reuse, UR55 ;  /* 0x000000373c807c20 */ /* 0x040fe20008410000 */
[----:B------:R-:W-:Y:S01]  /*8c10*/  FFMA.FTZ R155, R60, UR54, -R129 ;  /* 0x000000363c9b7c23 */ /* 0x000fe20008010881 */
[----:B------:R-:W-:Y:S01]  /*8c20*/  FADD.FTZ R191, -R191, R176 ;  /* 0x000000b0bfbf7221 */ /* 0x000fe20000010100 */
[----:B------:R-:W-:Y:S01]  /*8c30*/  FMUL.FTZ R178, R111, R178 ;  /* 0x000000b26fb27220 */ /* 0x000fe20000410000 */
[----:B------:R-:W-:Y:S01]  /*8c40*/  FFMA.FTZ R129, R179, UR54, R128 ;  /* 0x00000036b3817c23 */ /* 0x000fe20008010080 */
[----:B------:R-:W-:Y:S01]  /*8c50*/  FMUL.FTZ R179, R5, R179 ;  /* 0x000000b305b37220 */ /* 0x000fe20000410000 */
[CC--:B------:R-:W-:Y:S01]  /*8c60*/  FMUL.FTZ R128, R131.reuse, -R156.reuse ;  /* 0x8000009c83807220 */ /* 0x0c0fe20000410000 */
[----:B------:R-:W-:Y:S01]  /*8c70*/  FMUL.FTZ R148, R148, R191 ;  /* 0x000000bf94947220 */ /* 0x000fe20000410000 */
[----:B------:R0:W-:Y:S01]  /*8c80*/  STS [R61+0x10ec], R178 ;  /* 0x0010ecb23d007388 */ /* 0x0001e20000000800 */
[----:B------:R-:W-:Y:S01]  /*8c90*/  FFMA.FTZ R60, R222, R179, R159 ;  /* 0x000000b3de3c7223 */ /* 0x000fe2000001009f */
[-C--:B------:R-:W-:Y:S01]  /*8ca0*/  FMUL.FTZ R159, R131, -R191.reuse ;  /* 0x800000bf839f7220 */ /* 0x080fe20000410000 */
[----:B------:R-:W-:Y:S01]  /*8cb0*/  FFMA.FTZ R175, R132, R191, R128 ;  /* 0x000000bf84af7223 */ /* 0x000fe20000010080 */
[-C--:B------:R-:W-:Y:S01]  /*8cc0*/  FMUL.FTZ R176, R110, R179.reuse ;  /* 0x000000b36eb07220 */ /* 0x080fe20000410000 */
[----:B------:R-:W-:Y:S01]  /*8cd0*/  FMUL.FTZ R195, R210, R179 ;  /* 0x000000b3d2c37220 */ /* 0x000fe20000410000 */
[----:B------:R-:W-:Y:S01]  /*8ce0*/  FFMA.FTZ R131, R132, R156, -R159 ;  /* 0x0000009c84837223 */ /* 0x000fe2000001089f */
[----:B------:R-:W-:Y:S01]  /*8cf0*/  FADD.FTZ R153, -R190, R175 ;  /* 0x000000afbe997221 */ /* 0x000fe20000010100 */
[----:B------:R-:W-:Y:S01]  /*8d00*/  FMUL.FTZ R175, R181, UR55 ;  /* 0x00000037b5af7c20 */ /* 0x000fe20008410000 */
[----:B------:R1:W-:Y:S01]  /*8d10*/  STS [R61+0x10e0], R176 ;  /* 0x0010e0b03d007388 */ /* 0x0003e20000000800 */
[----:B------:R-:W-:Y:S01]  /*8d20*/  FADD.FTZ R174, R174, R131 ;  /* 0x00000083aeae7221 */ /* 0x000fe20000010000 */
[C---:B------:R-:W-:Y:S01]  /*8d30*/  FMUL.FTZ R131, R133.reuse, -R153 ;  /* 0x8000009985837220 */ /* 0x040fe20000410000 */
[-C--:B0-----:R-:W-:Y:S01]  /*8d40*/  FMUL.FTZ R178, R110, R177.reuse ;  /* 0x000000b16eb27220 */ /* 0x081fe20000410000 */
[----:B------:R-:W-:Y:S01]  /*8d50*/  FFMA.FTZ R159, R222, R177, -R195 ;  /* 0x000000b1de9f7223 */ /* 0x000fe200000108c3 */
[-C--:B------:R-:W-:Y:S01]  /*8d60*/  FMUL.FTZ R132, R133, -R174.reuse ;  /* 0x800000ae85847220 */ /* 0x080fe20000410000 */
[----:B------:R-:W-:Y:S01]  /*8d70*/  FFMA.FTZ R128, R134, R174, -R131 ;  /* 0x000000ae86807223 */ /* 0x000fe20000010883 */
[----:B------:R-:W-:Y:S01]  /*8d80*/  FMUL.FTZ R177, R6, R194 ;  /* 0x000000c206b17220 */ /* 0x000fe20000410000 */
[----:B------:R0:W-:Y:S01]  /*8d90*/  STS [R61+0x10e4], R178 ;  /* 0x0010e4b23d007388 */ /* 0x0001e20000000800 */
[----:B------:R-:W-:Y:S01]  /*8da0*/  FFMA.FTZ R132, R134, R153, R132 ;  /* 0x0000009986847223 */ /* 0x000fe20000010084 */
[C---:B-1----:R-:W-:Y:S01]  /*8db0*/  FMUL.FTZ R176, R194.reuse, UR55 ;  /* 0x00000037c2b07c20 */ /* 0x042fe20008410000 */
[----:B------:R-:W-:Y:S01]  /*8dc0*/  FADD.FTZ R128, R173, R128 ;  /* 0x00000080ad807221 */ /* 0x000fe20000010000 */
[----:B------:R-:W-:Y:S01]  /*8dd0*/  FFMA.FTZ R133, R194, UR54, -R175 ;  /* 0x00000036c2857c23 */ /* 0x000fe200080108af */
[----:B------:R-:W-:Y:S01]  /*8de0*/  FADD.FTZ R189, -R189, R132 ;  /* 0x00000084bdbd7221 */ /* 0x000fe20000010100 */
[----:B------:R-:W-:Y:S01]  /*8df0*/  FFMA.FTZ R131, R181, UR54, R176 ;  /* 0x00000036b5837c23 */ /* 0x000fe200080100b0 */
[----:B------:R-:W-:Y:S01]  /*8e00*/  FMUL.FTZ R181, R6, R181 ;  /* 0x000000b506b57220 */ /* 0x000fe20000410000 */
[CC--:B------:R-:W-:Y:S01]  /*8e10*/  FMUL.FTZ R175, R206.reuse, R177.reuse ;  /* 0x000000b1ceaf7220 */ /* 0x0c0fe20000410000 */
[----:B------:R-:W-:Y:S01]  /*8e20*/  FMUL.FTZ R134, R135, -R128 ;  /* 0x8000008087867220 */ /* 0x000fe20000410000 */
[----:B0-----:R-:W-:Y:S01]  /*8e30*/  FMUL.FTZ R178, R109, R177 ;  /* 0x000000b16db27220 */ /* 0x001fe20000410000 */
[----:B------:R-:W-:Y:S01]  /*8e40*/  FMUL.FTZ R179, R206, R181 ;  /* 0x000000b5ceb37220 */ /* 0x000fe20000410000 */
[----:B------:R-:W-:Y:S01]  /*8e50*/  FMUL.FTZ R132, R152, R193 ;  /* 0x000000c198847220 */ /* 0x000fe20000410000 */
[-C--:B------:R-:W-:Y:S01]  /*8e60*/  FMUL.FTZ R152, R7, R122.reuse ;  /* 0x0000007a07987220 */ /* 0x080fe20000410000 */
[----:B------:R-:W-:Y:S01]  /*8e70*/  FMUL.FTZ R176, R109, R181 ;  /* 0x000000b56db07220 */ /* 0x000fe20000410000 */
[----:B------:R-:W-:Y:S01]  /*8e80*/  FFMA.FTZ R173, R220, R177, -R179 ;  /* 0x000000b1dcad7223 */ /* 0x000fe200000108b3 */
[-C--:B------:R-:W-:Y:S01]  /*8e90*/  FMUL.FTZ R177, R135, -R189.reuse ;  /* 0x800000bd87b17220 */ /* 0x080fe20000410000 */
[----:B------:R-:W-:Y:S01]  /*8ea0*/  FFMA.FTZ R135, R136, R189, R134 ;  /* 0x000000bd88877223 */ /* 0x000fe20000010086 */
[----:B------:R-:W-:Y:S01]  /*8eb0*/  FMUL.FTZ R134, R122, UR55 ;  /* 0x000000377a867c20 */ /* 0x000fe20008410000 */
[----:B------:R-:W-:Y:S01]  /*8ec0*/  FFMA.FTZ R132, R151, R122, R132 ;  /* 0x0000007a97847223 */ /* 0x000fe20000010084 */
[----:B------:R-:W-:Y:S01]  /*8ed0*/  FFMA.FTZ R177, R136, R128, -R177 ;  /* 0x0000008088b17223 */ /* 0x000fe200000108b1 */
[----:B------:R-:W-:Y:S01]  /*8ee0*/  FADD.FTZ R135, -R188, R135 ;  /* 0x00000087bc877221 */ /* 0x000fe20000010100 */
[C---:B------:R-:W-:Y:S01]  /*8ef0*/  FMUL.FTZ R151, R193.reuse, UR55 ;  /* 0x00000037c1977c20 */ /* 0x040fe20008410000 */
[----:B------:R-:W-:Y:S01]  /*8f00*/  FMUL.FTZ R179, R8, R192 ;  /* 0x000000c008b37220 */ /* 0x000fe20000410000 */
[----:B------:R-:W-:Y:S01]  /*8f10*/  FADD.FTZ R172, R172, R177 ;  /* 0x000000b1acac7221 */ /* 0x000fe20000010000 */
[----:B------:R-:W-:Y:S01]  /*8f20*/  FMUL.FTZ R136, R138, -R135 ;  /* 0x800000878a887220 */ /* 0x000fe20000410000 */
[----:B------:R-:W-:Y:S01]  /*8f30*/  FFMA.FTZ R177, R193, UR54, -R134 ;  /* 0x00000036c1b17c23 */ /* 0x000fe20008010886 */
[----:B------:R-:W-:Y:S01]  /*8f40*/  FFMA.FTZ R134, R122, UR54, R151 ;  /* 0x000000367a867c23 */ /* 0x000fe20008010097 */
[-C--:B------:R-:W-:Y:S01]  /*8f50*/  FMUL.FTZ R138, R138, -R172.reuse ;  /* 0x800000ac8a8a7220 */ /* 0x080fe20000410000 */
[----:B------:R-:W-:Y:S01]  /*8f60*/  FFMA.FTZ R136, R137, R172, -R136 ;  /* 0x000000ac89887223 */ /* 0x000fe20000010888 */
[----:B------:R-:W-:Y:S01]  /*8f70*/  FMUL.FTZ R122, R198, R177 ;  /* 0x000000b1c67a7220 */ /* 0x000fe20000410000 */
[----:B------:R-:W-:Y:S01]  /*8f80*/  FMUL.FTZ R177, R149, R192 ;  /* 0x000000c095b17220 */ /* 0x000fe20000410000 */
[----:B------:R-:W-:Y:S01]  /*8f90*/  FFMA.FTZ R138, R137, R135, R138 ;  /* 0x00000087898a7223 */ /* 0x000fe2000001008a */
[----:B------:R-:W-:Y:S01]  /*8fa0*/  FADD.FTZ R171, R171, R136 ;  /* 0x00000088abab7221 */ /* 0x000fe20000010000 */
[----:B------:R-:W-:Y:S01]  /*8fb0*/  FFMA.FTZ R175, R220, R181, R175 ;  /* 0x000000b5dcaf7223 */ /* 0x000fe200000100af */
[----:B------:R-:W-:Y:S01]  /*8fc0*/  FMUL.FTZ R181, R63, R179 ;  /* 0x000000b33fb57220 */ /* 0x000fe20000410000 */
[----:B------:R-:W-:Y:S01]  /*8fd0*/  FADD.FTZ R136, -R187, R138 ;  /* 0x0000008abb887221 */ /* 0x000fe20000010100 */
[CC--:B------:R-:W-:Y:S01]  /*8fe0*/  FMUL.FTZ R149, R139.reuse, -R171.reuse ;  /* 0x800000ab8b957220 */ /* 0x0c0fe20000410000 */
[----:B------:R-:W-:Y:S01]  /*8ff0*/  FMUL.FTZ R138, R192, UR55 ;  /* 0x00000037c08a7c20 */ /* 0x000fe20008410000 */
[----:B------:R0:W-:Y:S01]  /*9000*/  STS [R61+0x10d8], R176 ;  /* 0x0010d8b03d007388 */ /* 0x0001e20000000800 */
[-C--:B------:R-:W-:Y:S01]  /*9010*/  FMUL.FTZ R137, R139, -R136.reuse ;  /* 0x800000888b897220 */ /* 0x080fe20000410000 */
[C---:B------:R-:W-:Y:S01]  /*9020*/  FFMA.FTZ R149, R140.reuse, R136, R149 ;  /* 0x000000888c957223 */ /* 0x040fe20000010095 */
[----:B------:R-:W-:Y:S01]  /*9030*/  FFMA.FTZ R147, R147, R156, R148 ;  /* 0x0000009c93937223 */ /* 0x000fe20000010094 */
[----:B------:R1:W-:Y:S01]  /*9040*/  STS [R61+0x10dc], R178 ;  /* 0x0010dcb23d007388 */ /* 0x0003e20000000800 */
[----:B------:R-:W-:Y:S01]  /*9050*/  FFMA.FTZ R139, R140, R171, -R137 ;  /* 0x000000ab8c8b7223 */ /* 0x000fe20000010889 */
[----:B------:R-:W-:Y:S01]  /*9060*/  FFMA.FTZ R137, R150, R157, R177 ;  /* 0x0000009d96897223 */ /* 0x000fe200000100b1 */
[C---:B------:R-:W-:Y:S01]  /*9070*/  FMUL.FTZ R177, R157.reuse, UR55 ;  /* 0x000000379db17c20 */ /* 0x040fe20008410000 */
[----:B------:R-:W-:Y:S01]  /*9080*/  FMUL.FTZ R116, R116, R153 ;  /* 0x0000009974747220 */ /* 0x000fe20000410000 */
[----:B------:R-:W-:Y:S01]  /*9090*/  FADD.FTZ R170, R170, R139 ;  /* 0x0000008baaaa7221 */ /* 0x000fe20000010000 */
[----:B------:R-:W-:Y:S01]  /*90a0*/  FADD.FTZ R139, -R186, R149 ;  /* 0x00000095ba8b7221 */ /* 0x000fe20000010100 */
[----:B------:R-:W-:Y:S01]  /*90b0*/  FFMA.FTZ R150, R192, UR54, -R177 ;  /* 0x00000036c0967c23 */ /* 0x000fe200080108b1 */
[----:B------:R-:W-:Y:S01]  /*90c0*/  FFMA.FTZ R149, R157, UR54, R138 ;  /* 0x000000369d957c23 */ /* 0x000fe2000801008a */
[CC--:B------:R-:W-:Y:S01]  /*90d0*/  FMUL.FTZ R140, R141.reuse, -R170.reuse ;  /* 0x800000aa8d8c7220 */ /* 0x0c0fe20000410000 */
[----:B------:R-:W-:Y:S01]  /*90e0*/  FMUL.FTZ R177, R141, -R139 ;  /* 0x8000008b8db17220 */ /* 0x000fe20000410000 */
[----:B------:R-:W-:Y:S01]  /*90f0*/  FMUL.FTZ R157, R8, R157 ;  /* 0x0000009d089d7220 */ /* 0x000fe20000410000 */
[----:B0-----:R-:W-:Y:S01]  /*9100*/  FMUL.FTZ R176, R7, R193 ;  /* 0x000000c107b07220 */ /* 0x001fe20000410000 */
[C---:B------:R-:W-:Y:S01]  /*9110*/  FFMA.FTZ R140, R142.reuse, R139, R140 ;  /* 0x0000008b8e8c7223 */ /* 0x040fe2000001008c */
[----:B------:R-:W-:Y:S01]  /*9120*/  FFMA.FTZ R138, R142, R170, -R177 ;  /* 0x000000aa8e8a7223 */ /* 0x000fe200000108b1 */
[CC--:B------:R-:W-:Y:S01]  /*9130*/  FMUL.FTZ R177, R63.reuse, R157.reuse ;  /* 0x0000009d3fb17220 */ /* 0x0c0fe20000410000 */
[----:B------:R-:W-:Y:S01]  /*9140*/  FMUL.FTZ R141, R63, R150 ;  /* 0x000000963f8d7220 */ /* 0x000fe20000410000 */
[C---:B------:R-:W-:Y:S01]  /*9150*/  FFMA.FTZ R63, R216.reuse, R157, R181 ;  /* 0x0000009dd83f7223 */ /* 0x040fe200000100b5 */
[----:B------:R-:W-:Y:S01]  /*9160*/  FADD.FTZ R169, R169, R138 ;  /* 0x0000008aa9a97221 */ /* 0x000fe20000010000 */
[----:B------:R-:W-:Y:S01]  /*9170*/  FADD.FTZ R138, -R185, R140 ;  /* 0x0000008cb98a7221 */ /* 0x000fe20000010100 */
[----:B------:R-:W-:Y:S01]  /*9180*/  FFMA.FTZ R142, R216, R179, -R177 ;  /* 0x000000b3d88e7223 */ /* 0x000fe200000108b1 */
[----:B------:R-:W-:Y:S01]  /*9190*/  FMUL.FTZ R150, R182, R157 ;  /* 0x0000009db6967220 */ /* 0x000fe20000410000 */
[CC--:B------:R-:W-:Y:S01]  /*91a0*/  FMUL.FTZ R177, R143.reuse, -R169.reuse ;  /* 0x800000a98fb17220 */ /* 0x0c0fe20000410000 */
[----:B------:R-:W-:Y:S01]  /*91b0*/  FMUL.FTZ R157, R143, -R138 ;  /* 0x8000008a8f9d7220 */ /* 0x000fe20000410000 */
[C---:B-1----:R-:W-:Y:S01]  /*91c0*/  FMUL.FTZ R178, R198.reuse, R176 ;  /* 0x000000b0c6b27220 */ /* 0x042fe20000410000 */
[----:B------:R-:W-:Y:S01]  /*91d0*/  FMUL.FTZ R198, R198, R152 ;  /* 0x00000098c6c67220 */ /* 0x000fe20000410000 */
[C---:B------:R-:W-:Y:S01]  /*91e0*/  FFMA.FTZ R177, R144.reuse, R138, R177 ;  /* 0x0000008a90b17223 */ /* 0x040fe200000100b1 */
[----:B------:R-:W-:Y:S01]  /*91f0*/  FFMA.FTZ R143, R144, R169, -R157 ;  /* 0x000000a9908f7223 */ /* 0x000fe2000001089d */
[-C--:B------:R-:W-:Y:S01]  /*9200*/  FFMA.FTZ R151, R217, R152.reuse, R178 ;  /* 0x00000098d9977223 */ /* 0x080fe200000100b2 */
[----:B------:R-:W-:Y:S01]  /*9210*/  FMUL.FTZ R178, R161, R152 ;  /* 0x00000098a1b27220 */ /* 0x000fe20000410000 */
[-C--:B------:R-:W-:Y:S01]  /*9220*/  FFMA.FTZ R152, R217, R176.reuse, -R198 ;  /* 0x000000b0d9987223 */ /* 0x080fe200000108c6 */
[----:B------:R-:W-:Y:S01]  /*9230*/  FADD.FTZ R184, -R184, R177 ;  /* 0x000000b1b8b87221 */ /* 0x000fe20000010100 */
[----:B------:R-:W-:Y:S01]  /*9240*/  FMUL.FTZ R176, R161, R176 ;  /* 0x000000b0a1b07220 */ /* 0x000fe20000410000 */
[----:B------:R-:W-:Y:S01]  /*9250*/  FADD.FTZ R143, R168, R143 ;  /* 0x0000008fa88f7221 */ /* 0x000fe20000010000 */
[----:B------:R-:W-:Y:S01]  /*9260*/  FMUL.FTZ R140, R156, UR55 ;  /* 0x000000379c8c7c20 */ /* 0x000fe20008410000 */
[----:B------:R-:W-:Y:S01]  /*9270*/  FMUL.FTZ R157, R145, -R184 ;  /* 0x800000b8919d7220 */ /* 0x000fe20000410000 */
[----:B------:R-:W-:Y:S01]  /*9280*/  FMUL.FTZ R177, R191, UR55 ;  /* 0x00000037bfb17c20 */ /* 0x000fe20008410000 */
[-C--:B------:R-:W-:Y:S01]  /*9290*/  FMUL.FTZ R145, R145, -R143.reuse ;  /* 0x8000008f91917220 */ /* 0x080fe20000410000 */
[----:B------:R0:W-:Y:S01]  /*92a0*/  STS [R61+0x10d4], R176 ;  /* 0x0010d4b03d007388 */ /* 0x0001e20000000800 */
[----:B------:R-:W-:Y:S01]  /*92b0*/  FFMA.FTZ R144, R146, R143, -R157 ;  /* 0x0000008f92907223 */ /* 0x000fe2000001089d */
[----:B------:R-:W-:Y:S01]  /*92c0*/  FFMA.FTZ R148, R156, UR54, R177 ;  /* 0x000000369c947c23 */ /* 0x000fe200080100b1 */
[----:B------:R-:W-:Y:S01]  /*92d0*/  FMUL.FTZ R177, R9, R156 ;  /* 0x0000009c09b17220 */ /* 0x000fe20000410000 */
[----:B------:R1:W-:Y:S01]  /*92e0*/  STS [R61+0x10c8], R150 ;  /* 0x0010c8963d007388 */ /* 0x0003e20000000800 */
[----:B------:R-:W-:Y:S01]  /*92f0*/  FADD.FTZ R167, R167, R144 ;  /* 0x00000090a7a77221 */ /* 0x000fe20000010000 */
[----:B------:R-:W-:Y:S01]  /*9300*/  FMUL.FTZ R144, R16, R184 ;  /* 0x000000b810907220 */ /* 0x000fe20000410000 */
[----:B------:R-:W-:Y:S01]  /*9310*/  FMUL.FTZ R168, R166, R177 ;  /* 0x000000b1a6a87220 */ /* 0x000fe20000410000 */
[----:B------:R-:W-:Y:S01]  /*9320*/  FMUL.FTZ R181, R14, R170 ;  /* 0x000000aa0eb57220 */ /* 0x000fe20000410000 */
[----:B------:R-:W-:Y:S01]  /*9330*/  STS [R61+0x10d0], R178 ;  /* 0x0010d0b23d007388 */ /* 0x000fe20000000800 */
[----:B0-----:R-:W-:Y:S01]  /*9340*/  FMUL.FTZ R176, R182, R179 ;  /* 0x000000b3b6b07220 */ /* 0x001fe20000410000 */
[----:B------:R-:W-:Y:S01]  /*9350*/  FFMA.FTZ R179, R191, UR54, -R140 ;  /* 0x00000036bfb37c23 */ /* 0x000fe2000801088c */
[----:B------:R-:W-:Y:S01]  /*9360*/  FMUL.FTZ R191, R9, R191 ;  /* 0x000000bf09bf7220 */ /* 0x000fe20000410000 */
[----:B------:R-:W-:Y:S01]  /*9370*/  FFMA.FTZ R140, R146, R184, R145 ;  /* 0x000000b8928c7223 */ /* 0x000fe20000010091 */
[C---:B-1----:R-:W-:Y:S01]  /*9380*/  FMUL.FTZ R150, R62.reuse, R177 ;  /* 0x000000b13e967220 */ /* 0x042fe20000410000 */
[C---:B------:R-:W-:Y:S01]  /*9390*/  FMUL.FTZ R179, R62.reuse, R179 ;  /* 0x000000b33eb37220 */ /* 0x040fe20000410000 */
[----:B------:R-:W-:Y:S01]  /*93a0*/  FMUL.FTZ R146, R62, R191 ;  /* 0x000000bf3e927220 */ /* 0x000fe20000410000 */
[----:B------:R-:W-:Y:S01]  /*93b0*/  FADD.FTZ R140, -R183, R140 ;  /* 0x0000008cb78c7221 */ /* 0x000fe20000010100 */
[----:B------:R-:W-:Y:S01]  /*93c0*/  FMUL.FTZ R145, R199, R144 ;  /* 0x00000090c7917220 */ /* 0x000fe20000410000 */
[----:B------:R0:W-:Y:S01]  /*93d0*/  STS [R61+0x10cc], R176 ;  /* 0x0010ccb03d007388 */ /* 0x0001e20000000800 */
[----:B------:R-:W-:Y:S01]  /*93e0*/  FFMA.FTZ R62, R213, R177, R146 ;  /* 0x000000b1d53e7223 */ /* 0x000fe20000010092 */
[C---:B------:R-:W-:Y:S01]  /*93f0*/  FMUL.FTZ R157, R17.reuse, R140 ;  /* 0x0000008c119d7220 */ /* 0x040fe20000410000 */
[----:B------:R-:W-:Y:S01]  /*9400*/  FMUL.FTZ R177, R17, R167 ;  /* 0x000000a711b17220 */ /* 0x000fe20000410000 */
[C---:B------:R-:W-:Y:S01]  /*9410*/  FFMA.FTZ R146, R213.reuse, R191, -R150 ;  /* 0x000000bfd5927223 */ /* 0x040fe20000010896 */
[----:B------:R-:W-:Y:S01]  /*9420*/  FFMA.FTZ R213, R213, R148, R179 ;  /* 0x00000094d5d57223 */ /* 0x000fe200000100b3 */
[----:B------:R-:W-:Y:S01]  /*9430*/  FMUL.FTZ R150, R64, R157 ;  /* 0x0000009d40967220 */ /* 0x000fe20000410000 */
[----:B------:R-:W-:Y:S01]  /*9440*/  FMUL.FTZ R148, R16, R143 ;  /* 0x0000008f10947220 */ /* 0x000fe20000410000 */
[-C--:B------:R-:W-:Y:S01]  /*9450*/  FMUL.FTZ R156, R64, R177.reuse ;  /* 0x000000b1409c7220 */ /* 0x080fe20000410000 */
[----:B------:R1:W-:Y:S01]  /*9460*/  STS [R61+0x10c0], R168 ;  /* 0x0010c0a83d007388 */ /* 0x0003e20000000800 */
[----:B------:R-:W-:Y:S01]  /*9470*/  FFMA.FTZ R150, R235, R177, R150 ;  /* 0x000000b1eb967223 */ /* 0x000fe20000010096 */
[-C--:B------:R-:W-:Y:S01]  /*9480*/  FMUL.FTZ R179, R199, R148.reuse ;  /* 0x00000094c7b37220 */ /* 0x080fe20000410000 */
[----:B------:R-:W-:Y:S01]  /*9490*/  FFMA.FTZ R156, R235, R157, -R156 ;  /* 0x0000009deb9c7223 */ /* 0x000fe2000001089c */
[C---:B0-----:R-:W-:Y:S01]  /*94a0*/  FFMA.FTZ R176, R200.reuse, R148, R145 ;  /* 0x00000094c8b07223 */ /* 0x041fe20000010091 */
[----:B------:R-:W-:Y:S01]  /*94b0*/  FADD.FTZ R145, RZ, R150 ;  /* 0x00000096ff917221 */ /* 0x000fe20000010000 */
[----:B------:R-:W-:Y:S01]  /*94c0*/  FMUL.FTZ R150, R15, R138 ;  /* 0x0000008a0f967220 */ /* 0x000fe20000410000 */
[----:B------:R-:W-:Y:S01]  /*94d0*/  FFMA.FTZ R179, R200, R144, -R179 ;  /* 0x00000090c8b37223 */ /* 0x000fe200000108b3 */
[----:B------:R-:W-:Y:S01]  /*94e0*/  FMUL.FTZ R178, R67, R181 ;  /* 0x000000b543b27220 */ /* 0x000fe20000410000 */
[----:B------:R-:W-:Y:S01]  /*94f0*/  FADD.FTZ R145, R145, R176 ;  /* 0x000000b091917221 */ /* 0x000fe20000010000 */
[----:B-1----:R-:W-:Y:S01]  /*9500*/  FADD.FTZ R168, RZ, R156 ;  /* 0x0000009cffa87221 */ /* 0x002fe20000010000 */
[----:B------:R-:W-:Y:S01]  /*9510*/  FMUL.FTZ R156, R15, R169 ;  /* 0x000000a90f9c7220 */ /* 0x000fe20000410000 */
[----:B------:R-:W-:Y:S01]  /*9520*/  FMUL.FTZ R176, R202, R150 ;  /* 0x00000096cab07220 */ /* 0x000fe20000410000 */
[----:B------:R-:W-:Y:S01]  /*9530*/  FFMA.FTZ R113, R113, R174, R116 ;  /* 0x000000ae71717223 */ /* 0x000fe20000010074 */
[----:B------:R-:W-:Y:S01]  /*9540*/  FADD.FTZ R168, R168, R179 ;  /* 0x000000b3a8a87221 */ /* 0x000fe20000010000 */
[----:B------:R-:W-:Y:S01]  /*9550*/  FMUL.FTZ R179, R14, R139 ;  /* 0x0000008b0eb37220 */ /* 0x000fe20000410000 */
[-C--:B------:R-:W-:Y:S01]  /*9560*/  FMUL.FTZ R183, R202, R156.reuse ;  /* 0x0000009ccab77220 */ /* 0x080fe20000410000 */
[----:B------:R-:W-:Y:S01]  /*9570*/  FFMA.FTZ R176, R201, R156, R176 ;  /* 0x0000009cc9b07223 */ /* 0x000fe200000100b0 */
[----:B------:R-:W-:Y:S01]  /*9580*/  FMUL.FTZ R116, R174, UR55 ;  /* 0x00000037ae747c20 */ /* 0x000fe20008410000 */
[-C--:B------:R-:W-:Y:S01]  /*9590*/  FMUL.FTZ R185, R67, R179.reuse ;  /* 0x000000b343b97220 */ /* 0x080fe20000410000 */
[----:B------:R-:W-:Y:S01]  /*95a0*/  FFMA.FTZ R183, R201, R150, -R183 ;  /* 0x00000096c9b77223 */ /* 0x000fe200000108b7 */
[----:B------:R-:W-:Y:S01]  /*95b0*/  FADD.FTZ R145, R145, R176 ;  /* 0x000000b091917221 */ /* 0x000fe20000010000 */
[C---:B------:R-:W-:Y:S01]  /*95c0*/  FFMA.FTZ R178, R204.reuse, R179, -R178 ;  /* 0x000000b3ccb27223 */ /* 0x040fe200000108b2 */
[----:B------:R-:W-:Y:S01]  /*95d0*/  FFMA.FTZ R176, R204, R181, R185 ;  /* 0x000000b5ccb07223 */ /* 0x000fe200000100b9 */
[----:B------:R-:W-:Y:S01]  /*95e0*/  FADD.FTZ R183, R168, R183 ;  /* 0x000000b7a8b77221 */ /* 0x000fe20000010000 */
[----:B------:R-:W-:Y:S01]  /*95f0*/  FMUL.FTZ R168, R13, R136 ;  /* 0x000000880da87220 */ /* 0x000fe20000410000 */
[C---:B------:R-:W-:Y:S01]  /*9600*/  FMUL.FTZ R185, R12.reuse, R172 ;  /* 0x000000ac0cb97220 */ /* 0x040fe20000410000 */
[----:B------:R-:W-:Y:S01]  /*9610*/  FADD.FTZ R145, R145, R176 ;  /* 0x000000b091917221 */ /* 0x000fe20000010000 */
[----:B------:R-:W-:Y:S01]  /*9620*/  FMUL.FTZ R176, R13, R171 ;  /* 0x000000ab0db07220 */ /* 0x000fe20000410000 */
[----:B------:R-:W-:Y:S01]  /*9630*/  FMUL.FTZ R180, R69, R168 ;  /* 0x000000a845b47220 */ /* 0x000fe20000410000 */
[----:B------:R-:W-:Y:S01]  /*9640*/  FADD.FTZ R178, R183, R178 ;  /* 0x000000b2b7b27221 */ /* 0x000fe20000010000 */
[----:B------:R-:W-:Y:S01]  /*9650*/  FMUL.FTZ R183, R12, R135 ;  /* 0x000000870cb77220 */ /* 0x000fe20000410000 */
[-C--:B------:R-:W-:Y:S01]  /*9660*/  FMUL.FTZ R186, R69, R176.reuse ;  /* 0x000000b045ba7220 */ /* 0x080fe20000410000 */
[----:B------:R-:W-:Y:S01]  /*9670*/  FFMA.FTZ R180, R205, R176, R180 ;  /* 0x000000b0cdb47223 */ /* 0x000fe200000100b4 */
[C---:B------:R-:W-:Y:S01]  /*9680*/  FMUL.FTZ R193, R71.reuse, R185 ;  /* 0x000000b947c17220 */ /* 0x040fe20000410000 */
[----:B------:R-:W-:Y:S01]  /*9690*/  FMUL.FTZ R187, R71, R183 ;  /* 0x000000b747bb7220 */ /* 0x000fe20000410000 */
[----:B------:R-:W-:Y:S01]  /*96a0*/  FFMA.FTZ R116, R153, UR54, -R116 ;  /* 0x0000003699747c23 */ /* 0x000fe20008010874 */
[----:B------:R-:W-:Y:S01]  /*96b0*/  FADD.FTZ R180, R145, R180 ;  /* 0x000000b491b47221 */ /* 0x000fe20000010000 */
[----:B------:R-:W-:Y:S01]  /*96c0*/  FFMA.FTZ R145, R205, R168, -R186 ;  /* 0x000000a8cd917223 */ /* 0x000fe200000108ba */
[C---:B------:R-:W-:Y:S01]  /*96d0*/  FFMA.FTZ R187, R208.reuse, R185, R187 ;  /* 0x000000b9d0bb7223 */ /* 0x040fe200000100bb */
[----:B------:R-:W-:Y:S01]  /*96e0*/  FFMA.FTZ R186, R208, R183, -R193 ;  /* 0x000000b7d0ba7223 */ /* 0x000fe200000108c1 */
[----:B------:R-:W-:Y:S01]  /*96f0*/  FMUL.FTZ R193, R10, R153 ;  /* 0x000000990ac17220 */ /* 0x000fe20000410000 */
[----:B------:R-:W-:Y:S01]  /*9700*/  FADD.FTZ R145, R178, R145 ;  /* 0x00000091b2917221 */ /* 0x000fe20000010000 */
[----:B------:R-:W-:Y:S01]  /*9710*/  FADD.FTZ R187, R180, R187 ;  /* 0x000000bbb4bb7221 */ /* 0x000fe20000010000 */
[C---:B------:R-:W-:Y:S01]  /*9720*/  FMUL.FTZ R180, R11.reuse, R128 ;  /* 0x000000800bb47220 */ /* 0x040fe20000410000 */
[----:B------:R-:W-:Y:S01]  /*9730*/  FMUL.FTZ R178, R11, R189 ;  /* 0x000000bd0bb27220 */ /* 0x000fe20000410000 */
[----:B------:R-:W-:Y:S01]  /*9740*/  FADD.FTZ R186, R145, R186 ;  /* 0x000000ba91ba7221 */ /* 0x000fe20000010000 */
[----:B------:R-:W-:Y:S01]  /*9750*/  FMUL.FTZ R195, R127, R193 ;  /* 0x000000c17fc37220 */ /* 0x000fe20000410000 */
[C---:B------:R-:W-:Y:S01]  /*9760*/  FMUL.FTZ R145, R115.reuse, R180 ;  /* 0x000000b473917220 */ /* 0x040fe20000410000 */
[-C--:B------:R-:W-:Y:S01]  /*9770*/  FMUL.FTZ R188, R115, R178.reuse ;  /* 0x000000b273bc7220 */ /* 0x080fe20000410000 */
[C---:B------:R-:W-:Y:S01]  /*9780*/  FMUL.FTZ R192, R114.reuse, R178 ;  /* 0x000000b272c07220 */ /* 0x040fe20000410000 */
[----:B------:R-:W-:Y:S01]  /*9790*/  FMUL.FTZ R190, R114, R180 ;  /* 0x000000b472be7220 */ /* 0x000fe20000410000 */
[C---:B------:R-:W-:Y:S01]  /*97a0*/  FFMA.FTZ R145, R209.reuse, R178, -R145 ;  /* 0x000000b2d1917223 */ /* 0x040fe20000010891 */
[----:B------:R-:W-:Y:S01]  /*97b0*/  FFMA.FTZ R188, R209, R180, R188 ;  /* 0x000000b4d1bc7223 */ /* 0x000fe200000100bc */
[----:B------:R-:W-:Y:S01]  /*97c0*/  FMUL.FTZ R178, R68, R168 ;  /* 0x000000a844b27220 */ /* 0x000fe20000410000 */
[----:B------:R-:W-:Y:S01]  /*97d0*/  FMUL.FTZ R168, R66, R181 ;  /* 0x000000b542a87220 */ /* 0x000fe20000410000 */
[----:B------:R-:W-:Y:S01]  /*97e0*/  FADD.FTZ R186, R186, R145 ;  /* 0x00000091baba7221 */ /* 0x000fe20000010000 */
[----:B------:R-:W-:Y:S01]  /*97f0*/  FMUL.FTZ R145, R153, UR55 ;  /* 0x0000003799917c20 */ /* 0x000fe20008410000 */
[----:B------:R-:W-:Y:S01]  /*9800*/  FMUL.FTZ R153, R10, R174 ;  /* 0x000000ae0a997220 */ /* 0x000fe20000410000 */
[----:B------:R-:W-:Y:S01]  /*9810*/  FADD.FTZ R187, R187, R188 ;  /* 0x000000bcbbbb7221 */ /* 0x000fe20000010000 */
[----:B------:R-:W-:Y:S01]  /*9820*/  FMUL.FTZ R188, R166, R191 ;  /* 0x000000bfa6bc7220 */ /* 0x000fe20000410000 */
[----:B------:R-:W-:Y:S01]  /*9830*/  FFMA.FTZ R145, R174, UR54, R145 ;  /* 0x00000036ae917c23 */ /* 0x000fe20008010091 */
[----:B------:R-:W-:Y:S01]  /*9840*/  FFMA.FTZ R174, R212, R153, R195 ;  /* 0x00000099d4ae7223 */ /* 0x000fe200000100c3 */
[----:B------:R0:W-:Y:S01]  /*9850*/  STS [R61+0x1098], R168 ;  /* 0x001098a83d007388 */ /* 0x0001e20000000800 */
[----:B------:R-:W-:Y:S01]  /*9860*/  FMUL.FTZ R194, R126, R193 ;  /* 0x000000c17ec27220 */ /* 0x000fe20000410000 */
[----:B------:R-:W-:Y:S01]  /*9870*/  FMUL.FTZ R180, R70, R185 ;  /* 0x000000b946b47220 */ /* 0x000fe20000410000 */
[----:B------:R-:W-:Y:S01]  /*9880*/  FADD.FTZ R191, R187, R174 ;  /* 0x000000aebbbf7221 */ /* 0x000fe20000010000 */
[-C--:B------:R-:W-:Y:S01]  /*9890*/  FMUL.FTZ R187, R127, R153.reuse ;  /* 0x000000997fbb7220 */ /* 0x080fe20000410000 */
[----:B------:R-:W-:Y:S01]  /*98a0*/  FMUL.FTZ R174, R126, R153 ;  /* 0x000000997eae7220 */ /* 0x000fe20000410000 */
[----:B------:R1:W-:Y:S01]  /*98b0*/  STS [R61+0x10c4], R188 ;  /* 0x0010c4bc3d007388 */ /* 0x0003e20000000800 */
[----:B------:R-:W-:Y:S01]  /*98c0*/  FADD.FTZ R62, R191, R62 ;  /* 0x0000003ebf3e7221 */ /* 0x000fe20000010000 */
[----:B------:R-:W-:Y:S01]  /*98d0*/  FFMA.FTZ R187, R212, R193, -R187 ;  /* 0x000000c1d4bb7223 */ /* 0x000fe200000108bb */
[----:B------:R-:W-:Y:S01]  /*98e0*/  FMUL.FTZ R176, R68, R176 ;  /* 0x000000b044b07220 */ /* 0x000fe20000410000 */
[----:B------:R2:W-:Y:S01]  /*98f0*/  STS [R61+0x10b8], R174 ;  /* 0x0010b8ae3d007388 */ /* 0x0005e20000000800 */
[----:B------:R-:W-:Y:S01]  /*9900*/  FADD.FTZ R62, R62, R63 ;  /* 0x0000003f3e3e7221 */ /* 0x000fe20000010000 */
[----:B------:R-:W-:Y:S01]  /*9910*/  FADD.FTZ R187, R186, R187 ;  /* 0x000000bbbabb7221 */ /* 0x000fe20000010000 */
[----:B------:R-:W-:Y:S01]  /*9920*/  MOV R63, UR56 ;  /* 0x00000038003f7c02 */ /* 0x000fe20008000f00 */
[----:B------:R-:W-:Y:S01]  /*9930*/  FMUL.FTZ R156, R65, R156 ;  /* 0x0000009c419c7220 */ /* 0x000fe20000410000 */
[----:B------:R-:W-:Y:S01]  /*9940*/  FADD.FTZ R62, R62, R151 ;  /* 0x000000973e3e7221 */ /* 0x000fe20000010000 */
[----:B------:R-:W-:Y:S01]  /*9950*/  FADD.FTZ R187, R187, R146 ;  /* 0x00000092bbbb7221 */ /* 0x000fe20000010000 */
[----:B0-----:R-:W-:Y:S01]  /*9960*/  LEA R168, R63, -R92, 0x1 ;  /* 0x8000005c3fa87211 */ /* 0x001fe200078e08ff */
[----:B-1----:R-:W-:Y:S01]  /*9970*/  FMUL.FTZ R188, R70, R183 ;  /* 0x000000b746bc7220 */ /* 0x002fe20000410000 */
[----:B------:R-:W-:Y:S01]  /*9980*/  FADD.FTZ R175, R62, R175 ;  /* 0x000000af3eaf7221 */ /* 0x000fe20000010000 */
[----:B------:R-:W-:Y:S01]  /*9990*/  FADD.FTZ R187, R187, R142 ;  /* 0x0000008ebbbb7221 */ /* 0x000fe20000010000 */
[----:B--2---:R-:W-:Y:S01]  /*99a0*/  FMUL.FTZ R174, R66, R179 ;  /* 0x000000b342ae7220 */ /* 0x004fe20000410000 */
[----:B------:R-:W-:Y:S01]  /*99b0*/  FMUL.FTZ R150, R65, R150 ;  /* 0x0000009641967220 */ /* 0x000fe20000410000 */
[----:B------:R-:W-:Y:S01]  /*99c0*/  FMUL.FTZ R148, R101, R148 ;  /* 0x0000009465947220 */ /* 0x000fe20000410000 */
[----:B------:R-:W-:Y:S01]  /*99d0*/  FADD.FTZ R152, R187, R152 ;  /* 0x00000098bb987221 */ /* 0x000fe20000010000 */
[----:B------:R-:W-:Y:S01]  /*99e0*/  FMUL.FTZ R144, R101, R144 ;  /* 0x0000009065907220 */ /* 0x000fe20000410000 */
[C---:B------:R-:W-:Y:S01]  /*99f0*/  FMUL.FTZ R62, R104.reuse, R177 ;  /* 0x000000b1683e7220 */ /* 0x040fe20000410000 */
[----:B------:R-:W-:Y:S01]  /*9a00*/  FMUL.FTZ R142, R104, R157 ;  /* 0x0000009d688e7220 */ /* 0x000fe20000410000 */
[----:B------:R-:W-:Y:S01]  /*9a10*/  FADD.FTZ R152, R152, R173 ;  /* 0x000000ad98987221 */ /* 0x000fe20000010000 */
[----:B------:R-:W-:Y:S01]  /*9a20*/  ISETP.GE.AND P1, PT, R168, 0x1, PT ;  /* 0x00000001a800780c */ /* 0x000fe20003f26270 */
[----:B------:R-:W-:Y:S01]  /*9a30*/  FMUL.FTZ R214, R214, R203 ;  /* 0x000000cbd6d67220 */ /* 0x000fe20000410000 */
[----:B------:R-:W-:Y:S01]  /*9a40*/  STS [R61+0x10f8], R236 ;  /* 0x0010f8ec3d007388 */ /* 0x000fe20000000800 */
[----:B------:R-:W-:Y:S01]  /*9a50*/  FADD.FTZ R159, R152, R159 ;  /* 0x0000009f989f7221 */ /* 0x000fe20000010000 */
[----:B------:R-:W-:Y:S01]  /*9a60*/  FADD.FTZ R175, R175, R60 ;  /* 0x0000003cafaf7221 */ /* 0x000fe20000010000 */
[----:B------:R-:W-:Y:S01]  /*9a70*/  FFMA.FTZ R226, R226, R207, -R214 ;  /* 0x000000cfe2e27223 */ /* 0x000fe200000108d6 */
[----:B------:R-:W-:Y:S01]  /*9a80*/  STS [R61+0x10fc], R218 ;  /* 0x0010fcda3d007388 */ /* 0x000fe20000000800 */
[----:B------:R-:W-:Y:S01]  /*9a90*/  FADD.FTZ R159, R159, R130 ;  /* 0x000000829f9f7221 */ /* 0x000fe20000010000 */
[----:B------:R-:W-:Y:S01]  /*9aa0*/  FADD.FTZ R175, R175, R124 ;  /* 0x0000007cafaf7221 */ /* 0x000fe20000010000 */
[----:B------:R-:W-:Y:S01]  /*9ab0*/  FMUL.FTZ R152, R128, UR55 ;  /* 0x0000003780987c20 */ /* 0x000fe20008410000 */
[----:B------:R-:W-:Y:S01]  /*9ac0*/  STS [R61+0x10bc], R194 ;  /* 0x0010bcc23d007388 */ /* 0x000fe20000000800 */
[----:B------:R-:W-:Y:S01]  /*9ad0*/  FADD.FTZ R177, R159, R226 ;  /* 0x000000e29fb17221 */ /* 0x000fe20000010000 */
        /* <DEDUP_REMOVED lines=11> */
[----:B------:R-:W-:Y:S01]  /*9b90*/  FMUL.FTZ R155, R210, R155 ;  /* 0x0000009bd29b7220 */ /* 0x000fe20000410000 */
[----:B------:R-:W-:Y:S01]  /*9ba0*/  FMUL.FTZ R133, R206, R133 ;  /* 0x00000085ce857220 */ /* 0x000fe20000410000 */
[----:B------:R-:W-:Y:S01]  /*9bb0*/  FFMA.FTZ R152, R189, UR54, -R152 ;  /* 0x00000036bd987c23 */ /* 0x000fe20008010898 */
[----:B------:R-:W-:Y:S01]  /*9bc0*/  STS [R61+0x10ac], R188 ;  /* 0x0010acbc3d007388 */ /* 0x000fe20000000800 */
[----:B------:R-:W-:Y:S01]  /*9bd0*/  FFMA.FTZ R173, R172, UR54, R173 ;  /* 0x00000036acad7c23 */ /* 0x000fe200080100ad */
[----:B------:R-:W-:Y:S01]  /*9be0*/  FFMA.FTZ R146, R139, UR54, -R146 ;  /* 0x000000368b927c23 */ /* 0x000fe20008010892 */
[----:B------:R-:W-:Y:S01]  /*9bf0*/  FFMA.FTZ R159, R170, UR54, R159 ;  /* 0x00000036aa9f7c23 */ /* 0x000fe2000801009f */
[----:B------:R-:W-:Y:S01]  /*9c00*/  STS [R61+0x10a0], R176 ;  /* 0x0010a0b03d007388 */ /* 0x000fe20000000800 */
[----:B------:R-:W-:Y:S01]  /*9c10*/  FFMA.FTZ R157, R138, UR54, -R157 ;  /* 0x000000368a9d7c23 */ /* 0x000fe2000801089d */
[----:B------:R-:W-:Y:S01]  /*9c20*/  FFMA.FTZ R151, R143, UR54, R60 ;  /* 0x000000368f977c23 */ /* 0x000fe2000801003c */
[----:B------:R-:W-:Y:S01]  /*9c30*/  FFMA.FTZ R153, R140, UR54, -R153 ;  /* 0x000000368c997c23 */ /* 0x000fe20008010899 */
[----:B------:R-:W-:Y:S01]  /*9c40*/  STS [R61+0x10a4], R178 ;  /* 0x0010a4b23d007388 */ /* 0x000fe20000000800 */
[----:B------:R-:W-:-:S03]  /*9c50*/  FFMA.FTZ R124, R167, UR54, R124 ;  /* 0x00000036a77c7c23 */ /* 0x000fc6000801007c */
[----:B------:R-:W-:Y:S04]  /*9c60*/  STS [R61+0x109c], R174 ;  /* 0x00109cae3d007388 */ /* 0x000fe80000000800 */
[----:B------:R0:W-:Y:S04]  /*9c70*/  STS [R61+0x1090], R156 ;  /* 0x0010909c3d007388 */ /* 0x0001e80000000800 */
[----:B------:R1:W-:Y:S04]  /*9c80*/  STS [R61+0x1094], R150 ;  /* 0x001094963d007388 */ /* 0x0003e80000000800 */
[----:B------:R-:W-:Y:S01]  /*9c90*/  STS [R61+0x1088], R148 ;  /* 0x001088943d007388 */ /* 0x000fe20000000800 */
[----:B0-----:R-:W-:-:S03]  /*9ca0*/  FFMA.FTZ R156, R128, UR54, R63 ;  /* 0x00000036809c7c23 */ /* 0x001fc6000801003f */
[----:B------:R0:W-:Y:S01]  /*9cb0*/  STS [R61+0x108c], R144 ;  /* 0x00108c903d007388 */ /* 0x0001e20000000800 */
[----:B-1----:R-:W-:-:S03]  /*9cc0*/  FMUL.FTZ R150, R172, UR55 ;  /* 0x00000037ac967c20 */ /* 0x002fc60008410000 */
[----:B------:R-:W-:Y:S01]  /*9cd0*/  STS [R61+0x1080], R62 ;  /* 0x0010803e3d007388 */ /* 0x000fe20000000800 */
[----:B------:R-:W-:-:S03]  /*9ce0*/  FFMA.FTZ R150, R135, UR54, -R150 ;  /* 0x0000003687967c23 */ /* 0x000fc60008010896 */
[----:B------:R1:W-:Y:S01]  /*9cf0*/  STS [R61+0x1084], R142 ;  /* 0x0010848e3d007388 */ /* 0x0003e20000000800 */
[----:B0-----:R-:W-:-:S04]  /*9d00*/  FMUL.FTZ R144, R136, UR55 ;  /* 0x0000003788907c20 */ /* 0x001fc80008410000 */
[C---:B------:R-:W-:Y:S01]  /*9d10*/  FFMA.FTZ R144, R171.reuse, UR54, R144 ;  /* 0x00000036ab907c23 */ /* 0x040fe20008010090 */
[----:B-1----:R-:W-:Y:S01]  /*9d20*/  FMUL.FTZ R61, R171, UR55 ;  /* 0x00000037ab3d7c20 */ /* 0x002fe20008410000 */
[----:B------:R-:W-:-:S03]  /*9d30*/  FMUL.FTZ R142, R138, UR55 ;  /* 0x000000378a8e7c20 */ /* 0x000fc60008410000 */
[----:B------:R-:W-:Y:S01]  /*9d40*/  FFMA.FTZ R148, R136, UR54, -R61 ;  /* 0x0000003688947c23 */ /* 0x000fe2000801083d */
[----:B------:R-:W-:Y:S01]  /*9d50*/  FMUL.FTZ R61, R143, UR55 ;  /* 0x000000378f3d7c20 */ /* 0x000fe20008410000 */
[----:B------:R-:W-:-:S03]  /*9d60*/  FFMA.FTZ R142, R169, UR54, R142 ;  /* 0x00000036a98e7c23 */ /* 0x000fc6000801008e */
        /* <DEDUP_REMOVED lines=32> */
.L_x_7742:
[----:B------:R-:W-:Y:S05]  /*9f70*/  BSYNC B0 ;  /* 0x0000000000007941 */ /* 0x000fea0003800000 */
.L_x_7741:
        /* <DEDUP_REMOVED lines=9> */
[-C--:B------:R-:W-:Y:S01]  /*a010*/  FFMA.FTZ R33, R2, R163.reuse, R33 ;  /* 0x000000a302217223 */ /* 0x080fe20000010021 */
[----:B------:R-:W-:Y:S01]  /*a020*/  UIMAD UR57, UR57, UR34, URZ ;  /* 0x00000022393972a4 */ /* 0x000fe2000f8e023f */
[----:B------:R-:W-:Y:S01]  /*a030*/  FFMA.FTZ R117, R165, R163, R117 ;  /* 0x000000a3a5757223 */ /* 0x000fe20000010075 */
[----:B------:R-:W-:Y:S01]  /*a040*/  UIADD3 UR45, UR55, UR45, URZ ;  /* 0x0000002d372d7290 */ /* 0x000fe2000fffe03f */
[----:B------:R-:W-:Y:S01]  /*a050*/  FADD.FTZ R162, R162, R227 ;  /* 0x000000e3a2a27221 */ /* 0x000fe20000010000 */
[----:B------:R-:W-:Y:S01]  /*a060*/  UIMAD UR54, UR19, UR35, UR57 ;  /* 0x00000023133672a4 */ /* 0x000fe2000f8e0239 */
[----:B------:R-:W-:Y:S01]  /*a070*/  FADD.FTZ R225, R225, -R228 ;  /* 0x800000e4e1e17221 */ /* 0x000fe20000010000 */
[----:B------:R-:W-:Y:S01]  /*a080*/  UIMAD.WIDE.U32 UR44, UR19, UR34, UR44 ;  /* 0x00000022132c72a5 */ /* 0x000fe2000f8e002c */
[----:B------:R-:W-:Y:S01]  /*a090*/  FADD.FTZ R175, R175, R120 ;  /* 0x00000078afaf7221 */ /* 0x000fe20000010000 */
[----:B------:R-:W-:Y:S01]  /*a0a0*/  FADD.FTZ R118, R177, R118 ;  /* 0x00000076b1767221 */ /* 0x000fe20000010000 */
[C---:B------:R-:W-:Y:S01]  /*a0b0*/  IADD3 R163, R92.reuse, 0x80, RZ ;  /* 0x000000805ca37810 */ /* 0x040fe20007ffe0ff */
[----:B------:R-:W-:Y:S01]  /*a0c0*/  UIADD3 UR54, UR54, UR45, URZ ;  /* 0x0000002d36367290 */ /* 0x000fe2000fffe03f */
[----:B------:R-:W-:Y:S01]  /*a0d0*/  IADD3 R165, R92, 0xc0, RZ ;  /* 0x000000c05ca57810 */ /* 0x000fe20007ffe0ff */
        /* <DEDUP_REMOVED lines=14> */
[----:B------:R-:W-:Y:S01]  /*a1c0*/  LEA.HI.SX32 R179, R179, R92, 0x1b ;  /* 0x0000005cb3b37211 */ /* 0x000fe200078fdaff */
[----:B------:R-:W-:-:S05]  /*a1d0*/  IMAD.WIDE.U32 R62, R60, UR44, R62 ;  /* 0x0000002c3c3e7c25 */ /* 0x000fca000f8e003e */
[----:B------:R-:W-:Y:S02]  /*a1e0*/  IADD3 R63, R63, R61, RZ ;  /* 0x0000003d3f3f7210 */ /* 0x000fe40007ffe0ff */
[----:B------:R-:W-:-:S06]  /*a1f0*/  LEA R61, R179, R90, 0x2 ;  /* 0x0000005ab33d7211 */ /* 0x000fcc00078e10ff */
[----:B------:R-:W0:Y:S01]  /*a200*/  LDS R61, [R61+0x1180] ;  /* 0x001180003d3d7984 */ /* 0x000e220000000800 */
[----:B------:R-:W-:Y:S05]  /*a210*/  @!P1 BRA `(.L_x_7744) ;  /* 0x0000000000049947 */ /* 0x000fea0003800000 */
[----:B0-----:R1:W-:Y:S02]  /*a220*/  REDG.E.ADD.F32.FTZ.RN.STRONG.GPU desc[UR20][R62.64+-0x1f00], R61 ;  /* 0xffe1003d3e0079a6 */ /* 0x0013e4000c10f394 */
.L_x_7744:
[----:B------:R-:W-:Y:S05]  /*a230*/  BSYNC B0 ;  /* 0x0000000000007941 */ /* 0x000fea0003800000 */
.L_x_7743:
        /* <DEDUP_REMOVED lines=17> */
.L_x_7746:
[----:B------:R-:W-:Y:S05]  /*a350*/  BSYNC B0 ;  /* 0x0000000000007941 */ /* 0x000fea0003800000 */
.L_x_7745:
[----:B01----:R0:W1:Y:S01]  /*a360*/  LDS R61, [R165+0x1380] ;  /* 0x00138000a53d7984 */ /* 0x0030620000000800 */
[----:B------:R-:W-:Y:S01]  /*a370*/  BSSY B0, `(.L_x_7747) ;  /* 0x0000006000007945 */ /* 0x000fe20003800000 */
[----:B------:R-:W-:Y:S02]  /*a380*/  IADD3 R163, R92, 0x180, RZ ;  /* 0x000001805ca37810 */ /* 0x000fe40007ffe0ff */
[----:B------:R-:W-:Y:S02]  /*a390*/  LEA.HI.SX32 R179, R179, R92, 0x1b ;  /* 0x0000005cb3b37211 */ /* 0x000fe400078fdaff */
[----:B------:R-:W-:Y:S01]  /*a3a0*/  LEA R177, R177, R90, 0x2 ;  /* 0x0000005ab1b17211 */ /* 0x000fe200078e10ff */
[----:B------:R-:W-:Y:S06]  /*a3b0*/  @!P1 BRA `(.L_x_7748) ;  /* 0x0000000000049947 */ /* 0x000fec0003800000 */
[----:B-1----:R2:W-:Y:S02]  /*a3c0*/  REDG.E.ADD.F32.FTZ.RN.STRONG.GPU desc[UR20][R62.64+-0x1d00], R61 ;  /* 0xffe3003d3e0079a6 */ /* 0x0025e4000c10f394 */
.L_x_7748:
[----:B------:R-:W-:Y:S05]  /*a3d0*/  BSYNC B0 ;  /* 0x0000000000007941 */ /* 0x000fea0003800000 */
.L_x_7747:
[----:B-12---:R1:W2:Y:S01]  /*a3e0*/  LDS R61, [R177+0x1480] ;  /* 0x00148000b13d7984 */ /* 0x0062a20000000800 */
[----:B------:R-:W-:Y:S01]  /*a3f0*/  BSSY B0, `(.L_x_7749) ;  /* 0x0000006000007945 */ /* 0x000fe20003800000 */
[----:B0-----:R-:W-:Y:S02]  /*a400*/  IADD3 R165, R92, 0x1c0, RZ ;  /* 0x000001c05ca57810 */ /* 0x001fe40007ffe0ff */
[----:B------:R-:W-:Y:S02]  /*a410*/  LEA.HI.SX32 R163, R163, R92, 0x1b ;  /* 0x0000005ca3a37211 */ /* 0x000fe400078fdaff */
[----:B------:R-:W-:Y:S01]  /*a420*/  LEA R179, R179, R90, 0x2 ;  /* 0x0000005ab3b37211 */ /* 0x000fe200078e10ff */
[----:B------:R-:W-:Y:S06]  /*a430*/  @!P2 BRA `(.L_x_7750) ;  /* 0x000000000004a947 */ /* 0x000fec0003800000 */
[----:B--2---:R0:W-:Y:S02]  /*a440*/  REDG.E.ADD.F32.FTZ.RN.STRONG.GPU desc[UR20][R62.64+-0x1c00], R61 ;  /* 0xffe4003d3e0079a6 */ /* 0x0041e4000c10f394 */
.L_x_7750:
[----:B------:R-:W-:Y:S05]  /*a450*/  BSYNC B0 ;  /* 0x0000000000007941 */ /* 0x000fea0003800000 */
.L_x_7749:
[----:B0-2---:R0:W2:Y:S01]  /*a460*/  LDS R61, [R179+0x1580] ;  /* 0x00158000b33d7984 */ /* 0x0050a20000000800 */
[----:B------:R-:W-:Y:S01]  /*a470*/  BSSY B0, `(.L_x_7751) ;  /* 0x0000005000007945 */ /* 0x000fe20003800000 */
[----:B------:R-:W-:Y:S02]  /*a480*/  LEA.HI.SX32 R165, R165, R92, 0x1b ;  /* 0x0000005ca5a57211 */ /* 0x000fe400078fdaff */
[----:B------:R-:W-:Y:S01]  /*a490*/  LEA R163, R163, R90, 0x2 ;  /* 0x0000005aa3a37211 */ /* 0x000fe200078e10ff */
[----:B------:R-:W-:Y:S06]  /*a4a0*/  @!P3 BRA `(.L_x_7752) ;  /* 0x000000000004b947 */ /* 0x000fec0003800000 */
[----:B--2---:R4:W-:Y:S02]  /*a4b0*/  REDG.E.ADD.F32.FTZ.RN.STRONG.GPU desc[UR20][R62.64+-0x1b00], R61 ;  /* 0xffe5003d3e0079a6 */ /* 0x0049e4000c10f394 */
.L_x_7752:
[----:B------:R-:W-:Y:S05]  /*a4c0*/  BSYNC B0 ;  /* 0x0000000000007941 */ /* 0x000fea0003800000 */
.L_x_7751:
[----:B--2-4-:R2:W4:Y:S01]  /*a4d0*/  LDS R61, [R163+0x1680] ;  /* 0x00168000a33d7984 */ /* 0x0145220000000800 */
[----:B------:R-:W-:Y:S01]  /*a4e0*/  BSSY B0, `(.L_x_7753) ;  /* 0x0000004000007945 */ /* 0x000fe20003800000 */
[----:B------:R-:W-:-:S03]  /*a4f0*/  LEA R165, R165, R90, 0x2 ;  /* 0x0000005aa5a57211 */ /* 0x000fc600078e10ff */
[----:B------:R-:W-:Y:S05]  /*a500*/  @!P4 BRA `(.L_x_7754) ;  /* 0x000000000004c947 */ /* 0x000fea0003800000 */
[----:B----4-:R4:W-:Y:S02]  /*a510*/  REDG.E.ADD.F32.FTZ.RN.STRONG.GPU desc[UR20][R62.64+-0x1a00], R61 ;  /* 0xffe6003d3e0079a6 */ /* 0x0109e4000c10f394 */
.L_x_7754:
[----:B------:R-:W-:Y:S05]  /*a520*/  BSYNC B0 ;  /* 0x0000000000007941 */ /* 0x000fea0003800000 */
.L_x_7753:
[----:B----4-:R4:W0:Y:S01]  /*a530*/  LDS R61, [R165+0x1780] ;  /* 0x00178000a53d7984 */ /* 0x0108220000000800 */
[----:B------:R-:W-:Y:S01]  /*a540*/  BSSY B0, `(.L_x_7755) ;  /* 0x0000005000007945 */ /* 0x000fe20003800000 */
[C---:B-1----:R-:W-:Y:S02]  /*a550*/  IADD3 R177, R92.reuse, 0x200, RZ ;  /* 0x000002005cb17810 */ /* 0x042fe40007ffe0ff */
[----:B--2---:R-:W-:Y:S01]  /*a560*/  IADD3 R163, R92, 0x240, RZ ;  /* 0x000002405ca37810 */ /* 0x004fe20007ffe0ff */
[----:B------:R-:W-:Y:S06]  /*a570*/  @!P5 BRA `(.L_x_7756) ;  /* 0x000000000004d947 */ /* 0x000fec0003800000 */
[----:B0-----:R1:W-:Y:S02]  /*a580*/  REDG.E.ADD.F32.FTZ.RN.STRONG.GPU desc[UR20][R62.64+-0x1900], R61 ;  /* 0xffe7003d3e0079a6 */ /* 0x0013e4000c10f394 */
.L_x_7756:
[----:B------:R-:W-:Y:S05]  /*a590*/  BSYNC B0 ;  /* 0x0000000000007941 */ /* 0x000fea0003800000 */
.L_x_7755:
        /* <DEDUP_REMOVED lines=17> */
.L_x_7758:
[----:B------:R-:W-:Y:S05]  /*a6b0*/  BSYNC B0 ;  /* 0x0000000000007941 */ /* 0x000fea0003800000 */
.L_x_7757:
[----:B01----:R0:W1:Y:S01]  /*a6c0*/  LDS R61, [R60+0x1980] ;  /* 0x001980003c3d7984 */ /* 0x0030620000000800 */
[----:B------:R-:W-:Y:S01]  /*a6d0*/  BSSY B0, `(.L_x_7759) ;  /* 0x0000006000007945 */ /* 0x000fe20003800000 */
[----:B------:R-:W-:Y:S02]  /*a6e0*/  IADD3 R163, R92, 0x300, RZ ;  /* 0x000003005ca37810 */ /* 0x000fe40007ffe0ff */
[----:B------:R-:W-:Y:S02]  /*a6f0*/  LEA.HI.SX32 R177, R177, R92, 0x1b ;  /* 0x0000005cb1b17211 */ /* 0x000fe400078fdaff */
[----:B------:R-:W-:Y:S01]  /*a700*/  LEA R120, R165, R90, 0x2 ;  /* 0x0000005aa5787211 */ /* 0x000fe200078e10ff */
[----:B------:R-:W-:Y:S06]  /*a710*/  @!P1 BRA `(.L_x_7760) ;  /* 0x0000000000049947 */ /* 0x000fec0003800000 */
[----:B-1----:R2:W-:Y:S02]  /*a720*/  REDG.E.ADD.F32.FTZ.RN.STRONG.GPU desc[UR20][R62.64+-0x1700], R61 ;  /* 0xffe9003d3e0079a6 */ /* 0x0025e4000c10f394 */
.L_x_7760:
[----:B------:R-:W-:Y:S05]  /*a730*/  BSYNC B0 ;  /* 0x0000000000007941 */ /* 0x000fea0003800000 */
.L_x_7759:
[----:B-12---:R1:W2:Y:S01]  /*a740*/  LDS R61, [R120+0x1a80] ;  /* 0x001a8000783d7984 */ /* 0x0062a20000000800 */
[----:B------:R-:W-:Y:S01]  /*a750*/  BSSY B0, `(.L_x_7761) ;  /* 0x0000006000007945 */ /* 0x000fe20003800000 */
[----:B------:R-:W-:Y:S02]  /*a760*/  IADD3 R165, R92, 0x340, RZ ;  /* 0x000003405ca57810 */ /* 0x000fe40007ffe0ff */
[----:B------:R-:W-:Y:S02]  /*a770*/  LEA.HI.SX32 R163, R163, R92, 0x1b ;  /* 0x0000005ca3a37211 */ /* 0x000fe400078fdaff */
[----:B------:R-:W-:Y:S01]  /*a780*/  LEA R177, R177, R90, 0x2 ;  /* 0x0000005ab1b17211 */ /* 0x000fe200078e10ff */
[----:B------:R-:W-:Y:S06]  /*a790*/  @!P2 BRA `(.L_x_7762) ;  /* 0x000000000004a947 */ /* 0x000fec0003800000 */
[----:B--2---:R4:W-:Y:S02]  /*a7a0*/  REDG.E.ADD.F32.FTZ.RN.STRONG.GPU desc[UR20][R62.64+-0x1600], R61 ;  /* 0xffea003d3e0079a6 */ /* 0x0049e4000c10f394 */
.L_x_7762:
[----:B------:R-:W-:Y:S05]  /*a7b0*/  BSYNC B0 ;  /* 0x0000000000007941 */ /* 0x000fea0003800000 */
.L_x_7761:
[----:B--2-4-:R2:W4:Y:S01]  /*a7c0*/  LDS R61, [R177+0x1b80] ;  /* 0x001b8000b13d7984 */ /* 0x0145220000000800 */
[----:B------:R-:W-:Y:S01]  /*a7d0*/  BSSY B0, `(.L_x_7763) ;  /* 0x0000005000007945 */ /* 0x000fe20003800000 */
[----:B------:R-:W-:Y:S02]  /*a7e0*/  LEA.HI.SX32 R165, R165, R92, 0x1b ;  /* 0x0000005ca5a57211 */ /* 0x000fe400078fdaff */
[----:B------:R-:W-:Y:S01]  /*a7f0*/  LEA R163, R163, R90, 0x2 ;  /* 0x0000005aa3a37211 */ /* 0x000fe200078e10ff */
[----:B------:R-:W-:Y:S06]  /*a800*/  @!P3 BRA `(.L_x_7764) ;  /* 0x000000000004b947 */ /* 0x000fec0003800000 */
[----:B----4-:R4:W-:Y:S02]  /*a810*/  REDG.E.ADD.F32.FTZ.RN.STRONG.GPU desc[UR20][R62.64+-0x1500], R61 ;  /* 0xffeb003d3e0079a6 */ /* 0x0109e4000c10f394 */
.L_x_7764:
[----:B------:R-:W-:Y:S05]  /*a820*/  BSYNC B0 ;  /* 0x0000000000007941 */ /* 0x000fea0003800000 */
.L_x_7763:
[----:B----4-:R4:W1:Y:S01]  /*a830*/  LDS R61, [R163+0x1c80] ;  /* 0x001c8000a33d7984 */ /* 0x0108620000000800 */
[----:B------:R-:W-:Y:S01]  /*a840*/  BSSY B0, `(.L_x_7765) ;  /* 0x0000004000007945 */ /* 0x000fe20003800000 */
[----:B0-----:R-:W-:-:S03]  /*a850*/  LEA R60, R165, R90, 0x2 ;  /* 0x0000005aa53c7211 */ /* 0x001fc600078e10ff */
[----:B------:R-:W-:Y:S05]  /*a860*/  @!P4 BRA `(.L_x_7766) ;  /* 0x000000000004c947 */ /* 0x000fea0003800000 */
[----:B-1----:R0:W-:Y:S02]  /*a870*/  REDG.E.ADD.F32.FTZ.RN.STRONG.GPU desc[UR20][R62.64+-0x1400], R61 ;  /* 0xffec003d3e0079a6 */ /* 0x0021e4000c10f394 */
.L_x_7766:
[----:B------:R-:W-:Y:S05]  /*a880*/  BSYNC B0 ;  /* 0x0000000000007941 */ /* 0x000fea0003800000 */
.L_x_7765:
[----:B01----:R0:W1:Y:S01]  /*a890*/  LDS R61, [R60+0x1d80] ;  /* 0x001d80003c3d7984 */ /* 0x0030620000000800 */
[----:B------:R-:W-:Y:S01]  /*a8a0*/  BSSY B0, `(.L_x_7767) ;  /* 0x0000005000007945 */ /* 0x000fe20003800000 */
[C---:B----4-:R-:W-:Y:S02]  /*a8b0*/  IADD3 R163, R92.reuse, 0x380, RZ ;  /* 0x000003805ca37810 */ /* 0x050fe40007ffe0ff */
[----:B------:R-:W-:Y:S01]  /*a8c0*/  IADD3 R165, R92, 0x3c0, RZ ;  /* 0x000003c05ca57810 */ /* 0x000fe20007ffe0ff */
[----:B------:R-:W-:Y:S06]  /*a8d0*/  @!P5 BRA `(.L_x_7768) ;  /* 0x000000000004d947 */ /* 0x000fec0003800000 */
[----:B-1----:R4:W-:Y:S02]  /*a8e0*/  REDG.E.ADD.F32.FTZ.RN.STRONG.GPU desc[UR20][R62.64+-0x1300], R61 ;  /* 0xffed003d3e0079a6 */ /* 0x0029e4000c10f394 */
.L_x_7768:
[----:B------:R-:W-:Y:S05]  /*a8f0*/  BSYNC B0 ;  /* 0x0000000000007941 */ /* 0x000fea0003800000 */
.L_x_7767:
        /* <DEDUP_REMOVED lines=17> */
.L_x_7770:
[----:B------:R-:W-:Y:S05]  /*aa10*/  BSYNC B0 ;  /* 0x0000000000007941 */ /* 0x000fea0003800000 */
.L_x_7769:
[----:B-12---:R1:W2:Y:S01]  /*aa20*/  LDS R61, [R165+0x1f80] ;  /* 0x001f8000a53d7984 */ /* 0x0062a20000000800 */
[----:B------:R-:W-:Y:S01]  /*aa30*/  BSSY B0, `(.L_x_7771) ;  /* 0x0000006000007945 */ /* 0x000fe20003800000 */
[----:B------:R-:W-:Y:S02]  /*aa40*/  IADD3 R163, R92, 0x480, RZ ;  /* 0x000004805ca37810 */ /* 0x000fe40007ffe0ff */
[----:B------:R-:W-:Y:S02]  /*aa50*/  LEA.HI.SX32 R179, R179, R92, 0x1b ;  /* 0x0000005cb3b37211 */ /* 0x000fe400078fdaff */
[----:B------:R-:W-:Y:S01]  /*aa60*/  LEA R177, R177, R90, 0x2 ;  /* 0x0000005ab1b17211 */ /* 0x000fe200078e10ff */
[----:B------:R-:W-:Y:S06]  /*aa70*/  @!P1 BRA `(.L_x_7772) ;  /* 0x0000000000049947 */ /* 0x000fec0003800000 */
[----:B--2---:R4:W-:Y:S02]  /*aa80*/  REDG.E.ADD.F32.FTZ.RN.STRONG.GPU desc[UR20][R62.64+-0x1100], R61 ;  /* 0xffef003d3e0079a6 */ /* 0x0049e4000c10f394 */
.L_x_7772:
[----:B------:R-:W-:Y:S05]  /*aa90*/  BSYNC B0 ;  /* 0x0000000000007941 */ /* 0x000fea0003800000 */
.L_x_7771:
[----:B--2-4-:R2:W4:Y:S01]  /*aaa0*/  LDS R61, [R177+0x2080] ;  /* 0x00208000b13d7984 */ /* 0x0145220000000800 */
[----:B------:R-:W-:Y:S01]  /*aab0*/  BSSY B0, `(.L_x_7773) ;  /* 0x0000006000007945 */ /* 0x000fe20003800000 */
[----:B-1----:R-:W-:Y:S02]  /*aac0*/  IADD3 R165, R92, 0x4c0, RZ ;  /* 0x000004c05ca57810 */ /* 0x002fe40007ffe0ff */
[----:B------:R-:W-:Y:S02]  /*aad0*/  LEA.HI.SX32 R163, R163, R92, 0x1b ;  /* 0x0000005ca3a37211 */ /* 0x000fe400078fdaff */
[----:B------:R-:W-:Y:S01]  /*aae0*/  LEA R179, R179, R90, 0x2 ;  /* 0x0000005ab3b37211 */ /* 0x000fe200078e10ff */
[----:B------:R-:W-:Y:S06]  /*aaf0*/  @!P2 BRA `(.L_x_7774) ;  /* 0x000000000004a947 */ /* 0x000fec0003800000 */
[----:B----4-:R1:W-:Y:S02]  /*ab00*/  REDG.E.ADD.F32.FTZ.RN.STRONG.GPU desc[UR20][R62.64+-0x1000], R61 ;  /* 0xfff0003d3e0079a6 */ /* 0x0103e4000c10f394 */
.L_x_7774:
[----:B------:R-:W-:Y:S05]  /*ab10*/  BSYNC B0 ;  /* 0x0000000000007941 */ /* 0x000fea0003800000 */
.L_x_7773:
[----:B-1--4-:R1:W4:Y:S01]  /*ab20*/  LDS R61, [R179+0x2180] ;  /* 0x00218000b33d7984 */ /* 0x0123220000000800 */
[----:B------:R-:W-:Y:S01]  /*ab30*/  BSSY B0, `(.L_x_7775) ;  /* 0x0000005000007945 */ /* 0x000fe20003800000 */
[----:B------:R-:W-:Y:S02]  /*ab40*/  LEA.HI.SX32 R165, R165, R92, 0x1b ;  /* 0x0000005ca5a57211 */ /* 0x000fe400078fdaff */
[----:B------:R-:W-:Y:S01]  /*ab50*/  LEA R163, R163, R90, 0x2 ;  /* 0x0000005aa3a37211 */ /* 0x000fe200078e10ff */
[----:B------:R-:W-:Y:S06]  /*ab60*/  @!P3 BRA `(.L_x_7776) ;  /* 0x000000000004b947 */ /* 0x000fec0003800000 */
[----:B----4-:R4:W-:Y:S02]  /*ab70*/  REDG.E.ADD.F32.FTZ.RN.STRONG.GPU desc[UR20][R62.64+-0xf00], R61 ;  /* 0xfff1003d3e0079a6 */ /* 0x0109e4000c10f394 */
.L_x_7776:
[----:B------:R-:W-:Y:S05]  /*ab80*/  BSYNC B0 ;  /* 0x0000000000007941 */ /* 0x000fea0003800000 */
.L_x_7775:
[----:B----4-:R4:W1:Y:S01]  /*ab90*/  LDS R61, [R163+0x2280] ;  /* 0x00228000a33d7984 */ /* 0x0108620000000800 */
[----:B------:R-:W-:Y:S01]  /*aba0*/  BSSY B0, `(.L_x_7777) ;  /* 0x0000004000007945 */ /* 0x000fe20003800000 */
[----:B0-----:R-:W-:-:S03]  /*abb0*/  LEA R60, R165, R90, 0x2 ;  /* 0x0000005aa53c7211 */ /* 0x001fc600078e10ff */
[----:B------:R-:W-:Y:S05]  /*abc0*/  @!P4 BRA `(.L_x_7778) ;  /* 0x000000000004c947 */ /* 0x000fea0003800000 */
[----:B-1----:R0:W-:Y:S02]  /*abd0*/  REDG.E.ADD.F32.FTZ.RN.STRONG.GPU desc[UR20][R62.64+-0xe00], R61 ;  /* 0xfff2003d3e0079a6 */ /* 0x0021e4000c10f394 */
.L_x_7778:
[----:B------:R-:W-:Y:S05]  /*abe0*/  BSYNC B0 ;  /* 0x0000000000007941 */ /* 0x000fea0003800000 */
.L_x_7777:
[----:B01----:R0:W1:Y:S01]  /*abf0*/  LDS R61, [R60+0x2380] ;  /* 0x002380003c3d7984 */ /* 0x0030620000000800 */
[----:B------:R-:W-:Y:S01]  /*ac00*/  BSSY B0, `(.L_x_7779) ;  /* 0x0000005000007945 */ /* 0x000fe20003800000 */
[C---:B----4-:R-:W-:Y:S02]  /*ac10*/  IADD3 R163, R92.reuse, 0x500, RZ ;  /* 0x000005005ca37810 */ /* 0x050fe40007ffe0ff */
[----:B------:R-:W-:Y:S01]  /*ac20*/  IADD3 R165, R92, 0x540, RZ ;  /* 0x000005405ca57810 */ /* 0x000fe20007ffe0ff */
[----:B------:R-:W-:Y:S06]  /*ac30*/  @!P5 BRA `(.L_x_7780) ;  /* 0x000000000004d947 */ /* 0x000fec0003800000 */
[----:B-1----:R4:W-:Y:S02]  /*ac40*/  REDG.E.ADD.F32.FTZ.RN.STRONG.GPU desc[UR20][R62.64+-0xd00], R61 ;  /* 0xfff3003d3e0079a6 */ /* 0x0029e4000c10f394 */
.L_x_7780:
[----:B------:R-:W-:Y:S05]  /*ac50*/  BSYNC B0 ;  /* 0x0000000000007941 */ /* 0x000fea0003800000 */
.L_x_7779:
        /* <DEDUP_REMOVED lines=17> */
.L_x_7782:
[----:B------:R-:W-:Y:S05]  /*ad70*/  BSYNC B0 ;  /* 0x0000000000007941 */ /* 0x000fea0003800000 */
.L_x_7781:
[----:B-12---:R1:W2:Y:S01]  /*ad80*/  LDS R61, [R165+0x2580] ;  /* 0x00258000a53d7984 */ /* 0x0062a20000000800 */
[----:B------:R-:W-:Y:S01]  /*ad90*/  BSSY B0, `(.L_x_7783) ;  /* 0x0000006000007945 */ /* 0x000fe20003800000 */
[----:B------:R-:W-:Y:S02]  /*ada0*/  IADD3 R163, R92, 0x600, RZ ;  /* 0x000006005ca37810 */ /* 0x000fe40007ffe0ff */
[----:B------:R-:W-:Y:S02]  /*adb0*/  LEA.HI.SX32 R179, R179, R92, 0x1b ;  /* 0x0000005cb3b37211 */ /* 0x000fe400078fdaff */
[----:B------:R-:W-:Y:S01]  /*adc0*/  LEA R177, R177, R90, 0x2 ;  /* 0x0000005ab1b17211 */ /* 0x000fe200078e10ff */
[----:B------:R-:W-:Y:S06]  /*add0*/  @!P1 BRA `(.L_x_7784) ;  /* 0x0000000000049947 */ /* 0x000fec0003800000 */
[----:B--2---:R4:W-:Y:S02]  /*ade0*/  REDG.E.ADD.F32.FTZ.RN.STRONG.GPU desc[UR20][R62.64+-0xb00], R61 ;  /* 0xfff5003d3e0079a6 */ /* 0x0049e4000c10f394 */
.L_x_7784:
[----:B------:R-:W-:Y:S05]  /*adf0*/  BSYNC B0 ;  /* 0x0000000000007941 */ /* 0x000fea0003800000 */
.L_x_7783:
[----:B--2-4-:R2:W4:Y:S01]  /*ae00*/  LDS R61, [R177+0x2680] ;  /* 0x00268000b13d7984 */ /* 0x0145220000000800 */
[----:B------:R-:W-:Y:S01]  /*ae10*/  BSSY B0, `(.L_x_7785) ;  /* 0x0000006000007945 */ /* 0x000fe20003800000 */
[----:B-1----:R-:W-:Y:S02]  /*ae20*/  IADD3 R165, R92, 0x640, RZ ;  /* 0x000006405ca57810 */ /* 0x002fe40007ffe0ff */
[----:B------:R-:W-:Y:S02]  /*ae30*/  LEA.HI.SX32 R163, R163, R92, 0x1b ;  /* 0x0000005ca3a37211 */ /* 0x000fe400078fdaff */
[----:B------:R-:W-:Y:S01]  /*ae40*/  LEA R179, R179, R90, 0x2 ;  /* 0x0000005ab3b37211 */ /* 0x000fe200078e10ff */
[----:B------:R-:W-:Y:S06]  /*ae50*/  @!P2 BRA `(.L_x_7786) ;  /* 0x000000000004a947 */ /* 0x000fec0003800000 */
[----:B----4-:R1:W-:Y:S02]  /*ae60*/  REDG.E.ADD.F32.FTZ.RN.STRONG.GPU desc[UR20][R62.64+-0xa00], R61 ;  /* 0xfff6003d3e0079a6 */ /* 0x0103e4000c10f394 */
.L_x_7786:
[----:B------:R-:W-:Y:S05]  /*ae70*/  BSYNC B0 ;  /* 0x0000000000007941 */ /* 0x000fea0003800000 */
.L_x_7785:
[----:B-1--4-:R1:W4:Y:S01]  /*ae80*/  LDS R61, [R179+0x2780] ;  /* 0x00278000b33d7984 */ /* 0x0123220000000800 */
[----:B------:R-:W-:Y:S01]  /*ae90*/  BSSY B0, `(.L_x_7787) ;  /* 0x0000005000007945 */ /* 0x000fe20003800000 */
[----:B------:R-:W-:Y:S02]  /*aea0*/  LEA.HI.SX32 R165, R165, R92, 0x1b ;  /* 0x0000005ca5a57211 */ /* 0x000fe400078fdaff */
[----:B------:R-:W-:Y:S01]  /*aeb0*/  LEA R163, R163, R90, 0x2 ;  /* 0x0000005aa3a37211 */ /* 0x000fe200078e10ff */
[----:B------:R-:W-:Y:S06]  /*aec0*/  @!P3 BRA `(.L_x_7788) ;  /* 0x000000000004b947 */ /* 0x000fec0003800000 */
[----:B----4-:R4:W-:Y:S02]  /*aed0*/  REDG.E.ADD.F32.FTZ.RN.STRONG.GPU desc[UR20][R62.64+-0x900], R61 ;  /* 0xfff7003d3e0079a6 */ /* 0x0109e4000c10f394 */
.L_x_7788:
[----:B------:R-:W-:Y:S05]  /*aee0*/  BSYNC B0 ;  /* 0x0000000000007941 */ /* 0x000fea0003800000 */
.L_x_7787:
[----:B----4-:R4:W1:Y:S01]  /*aef0*/  LDS R61, [R163+0x2880] ;  /* 0x00288000a33d7984 */ /* 0x0108620000000800 */
[----:B------:R-:W-:Y:S01]  /*af00*/  BSSY B0, `(.L_x_7789) ;  /* 0x0000004000007945 */ /* 0x000fe20003800000 */
[----:B0-----:R-:W-:-:S03]  /*af10*/  LEA R60, R165, R90, 0x2 ;  /* 0x0000005aa53c7211 */ /* 0x001fc600078e10ff */
[----:B------:R-:W-:Y:S05]  /*af20*/  @!P4 BRA `(.L_x_7790) ;  /* 0x000000000004c947 */ /* 0x000fea0003800000 */
[----:B-1----:R0:W-:Y:S02]  /*af30*/  REDG.E.ADD.F32.FTZ.RN.STRONG.GPU desc[UR20][R62.64+-0x800], R61 ;  /* 0xfff8003d3e0079a6 */ /* 0x0021e4000c10f394 */
.L_x_7790:
[----:B------:R-:W-:Y:S05]  /*af40*/  BSYNC B0 ;  /* 0x0000000000007941 */ /* 0x000fea0003800000 */
.L_x_7789:
[----:B01----:R0:W1:Y:S01]  /*af50*/  LDS R61, [R60+0x2980] ;  /* 0x002980003c3d7984 */ /* 0x0030620000000800 */
[----:B------:R-:W-:Y:S01]  /*af60*/  BSSY B0, `(.L_x_7791) ;  /* 0x0000005000007945 */ /* 0x000fe20003800000 */
[C---:B----4-:R-:W-:Y:S02]  /*af70*/  IADD3 R163, R92.reuse, 0x680, RZ ;  /* 0x000006805ca37810 */ /* 0x050fe40007ffe0ff */
[----:B------:R-:W-:Y:S01]  /*af80*/  IADD3 R165, R92, 0x6c0, RZ ;  /* 0x000006c05ca57810 */ /* 0x000fe20007ffe0ff */
[----:B------:R-:W-:Y:S06]  /*af90*/  @!P5 BRA `(.L_x_7792) ;  /* 0x000000000004d947 */ /* 0x000fec0003800000 */
[----:B-1----:R4:W-:Y:S02]  /*afa0*/  REDG.E.ADD.F32.FTZ.RN.STRONG.GPU desc[UR20][R62.64+-0x700], R61 ;  /* 0xfff9003d3e0079a6 */ /* 0x0029e4000c10f394 */
.L_x_7792:
[----:B------:R-:W-:Y:S05]  /*afb0*/  BSYNC B0 ;  /* 0x0000000000007941 */ /* 0x000fea0003800000 */
.L_x_7791:
        /* <DEDUP_REMOVED lines=17> */
.L_x_7794:
[----:B------:R-:W-:Y:S05]  /*b0d0*/  BSYNC B0 ;  /* 0x0000000000007941 */ /* 0x000fea0003800000 */
.L_x_7793:
[----:B-12---:R1:W2:Y:S01]  /*b0e0*/  LDS R61, [R165+0x2b80] ;  /* 0x002b8000a53d7984 */ /* 0x0062a20000000800 */
[----:B------:R-:W-:Y:S01]  /*b0f0*/  BSSY B0, `(.L_x_7795) ;  /* 0x0000006000007945 */ /* 0x000fe20003800000 */
[----:B------:R-:W-:Y:S02]  /*b100*/  IADD3 R163, R92, 0x780, RZ ;  /* 0x000007805ca37810 */ /* 0x000fe40007ffe0ff */
[----:B------:R-:W-:Y:S02]  /*b110*/  LEA.HI.SX32 R179, R179, R92, 0x1b ;  /* 0x0000005cb3b37211 */ /* 0x000fe400078fdaff */
[----:B------:R-:W-:Y:S01]  /*b120*/  LEA R177, R177, R90, 0x2 ;  /* 0x0000005ab1b17211 */ /* 0x000fe200078e10ff */
[----:B------:R-:W-:Y:S06]  /*b130*/  @!P1 BRA `(.L_x_7796) ;  /* 0x0000000000049947 */ /* 0x000fec0003800000 */
[----:B--2---:R4:W-:Y:S02]  /*b140*/  REDG.E.ADD.F32.FTZ.RN.STRONG.GPU desc[UR20][R62.64+-0x500], R61 ;  /* 0xfffb003d3e0079a6 */ /* 0x0049e4000c10f394 */
.L_x_7796:
[----:B------:R-:W-:Y:S05]  /*b150*/  BSYNC B0 ;  /* 0x0000000000007941 */ /* 0x000fea0003800000 */
.L_x_7795:
[----:B--2-4-:R2:W4:Y:S01]  /*b160*/  LDS R61, [R177+0x2c80] ;  /* 0x002c8000b13d7984 */ /* 0x0145220000000800 */
[----:B------:R-:W-:Y:S01]  /*b170*/  BSSY B0, `(.L_x_7797) ;  /* 0x0000006000007945 */ /* 0x000fe20003800000 */
[----:B-1----:R-:W-:Y:S02]  /*b180*/  IADD3 R165, R92, 0x7c0, RZ ;  /* 0x000007c05ca57810 */ /* 0x002fe40007ffe0ff */
[----:B------:R-:W-:Y:S02]  /*b190*/  LEA.HI.SX32 R163, R163, R92, 0x1b ;  /* 0x0000005ca3a37211 */ /* 0x000fe400078fdaff */
[----:B------:R-:W-:Y:S01]  /*b1a0*/  LEA R179, R179, R90, 0x2 ;  /* 0x0000005ab3b37211 */ /* 0x000fe200078e10ff */
[----:B------:R-:W-:Y:S06]  /*b1b0*/  @!P2 BRA `(.L_x_7798) ;  /* 0x000000000004a947 */ /* 0x000fec0003800000 */
[----:B----4-:R1:W-:Y:S02]  /*b1c0*/  REDG.E.ADD.F32.FTZ.RN.STRONG.GPU desc[UR20][R62.64+-0x400], R61 ;  /* 0xfffc003d3e0079a6 */ /* 0x0103e4000c10f394 */
.L_x_7798:
[----:B------:R-:W-:Y:S05]  /*b1d0*/  BSYNC B0 ;  /* 0x0000000000007941 */ /* 0x000fea0003800000 */
.L_x_7797:
[----:B-1--4-:R1:W4:Y:S01]  /*b1e0*/  LDS R61, [R179+0x2d80] ;  /* 0x002d8000b33d7984 */ /* 0x0123220000000800 */
[----:B------:R-:W-:Y:S01]  /*b1f0*/  BSSY B0, `(.L_x_7799) ;  /* 0x0000005000007945 */ /* 0x000fe20003800000 */
[----:B------:R-:W-:Y:S02]  /*b200*/  LEA.HI.SX32 R165, R165, R92, 0x1b ;  /* 0x0000005ca5a57211 */ /* 0x000fe400078fdaff */
[----:B------:R-:W-:Y:S01]  /*b210*/  LEA R163, R163, R90, 0x2 ;  /* 0x0000005aa3a37211 */ /* 0x000fe200078e10ff */
[----:B------:R-:W-:Y:S06]  /*b220*/  @!P3 BRA `(.L_x_7800) ;  /* 0x000000000004b947 */ /* 0x000fec0003800000 */
[----:B----4-:R4:W-:Y:S02]  /*b230*/  REDG.E.ADD.F32.FTZ.RN.STRONG.GPU desc[UR20][R62.64+-0x300], R61 ;  /* 0xfffd003d3e0079a6 */ /* 0x0109e4000c10f394 */
.L_x_7800:
[----:B------:R-:W-:Y:S05]  /*b240*/  BSYNC B0 ;  /* 0x0000000000007941 */ /* 0x000fea0003800000 */
.L_x_7799:
[----:B----4-:R4:W0:Y:S01]  /*b250*/  LDS R61, [R163+0x2e80] ;  /* 0x002e8000a33d7984 */ /* 0x0108220000000800 */
[----:B------:R-:W-:Y:S01]  /*b260*/  BSSY B0, `(.L_x_7801) ;  /* 0x0000004000007945 */ /* 0x000fe20003800000 */
[----:B------:R-:W-:-:S03]  /*b270*/  LEA R165, R165, R90, 0x2 ;  /* 0x0000005aa5a57211 */ /* 0x000fc600078e10ff */
[----:B------:R-:W-:Y:S05]  /*b280*/  @!P4 BRA `(.L_x_7802) ;  /* 0x000000000004c947 */ /* 0x000fea0003800000 */
[----:B0-----:R0:W-:Y:S02]  /*b290*/  REDG.E.ADD.F32.FTZ.RN.STRONG.GPU desc[UR20][R62.64+-0x200], R61 ;  /* 0xfffe003d3e0079a6 */ /* 0x0011e4000c10f394 */
.L_x_7802:
[----:B------:R-:W-:Y:S05]  /*b2a0*/  BSYNC B0 ;  /* 0x0000000000007941 */ /* 0x000fea0003800000 */
.L_x_7801:
[----:B0-----:R0:W0:Y:S01]  /*b2b0*/  LDS R61, [R165+0x2f80] ;  /* 0x002f8000a53d7984 */ /* 0x0010220000000800 */
[----:B------:R-:W-:Y:S01]  /*b2c0*/  BSSY B0, `(.L_x_7803) ;  /* 0x0000004000007945 */ /* 0x000fe20003800000 */
[----:B------:R-:W-:-:S03]  /*b2d0*/  FADD.FTZ R60, R175, R164 ;  /* 0x000000a4af3c7221 */ /* 0x000fc60000010000 */
[----:B------:R-:W-:Y:S05]  /*b2e0*/  @!P5 BRA `(.L_x_7804) ;  /* 0x000000000004d947 */ /* 0x000fea0003800000 */
[----:B0-----:R0:W-:Y:S02]  /*b2f0*/  REDG.E.ADD.F32.FTZ.RN.STRONG.GPU desc[UR20][R62.64+-0x100], R61 ;  /* 0xffff003d3e0079a6 */ /* 0x0011e4000c10f394 */
.L_x_7804:
[----:B------:R-:W-:Y:S05]  /*b300*/  BSYNC B0 ;  /* 0x0000000000007941 */ /* 0x000fea0003800000 */
.L_x_7803:
[----:B------:R-:W5:Y:S01]  /*b310*/  SHFL.DOWN PT, R120, R118, 0x1, 0x1f ;  /* 0x08201f0076787f89 */ /* 0x000f6200000e0000 */
        /* <DEDUP_REMOVED lines=10> */
[----:B------:R-:W-:Y:S01]  /*b3c0*/  FFMA.FTZ R111, R111, R158, R224 ;  /* 0x0000009e6f6f7223 */ /* 0x000fe200000100e0 */
[----:B----4-:R-:W4:Y:S01]  /*b3d0*/  SHFL.DOWN PT, R163, R60, 0x1, 0x1f ;  /* 0x08201f003ca37f89 */ /* 0x010f2200000e0000 */
[----:B------:R-:W-:Y:S01]  /*b3e0*/  FFMA.FTZ R110, R110, R125, R129 ;  /* 0x0000007d6e6e7223 */ /* 0x000fe20000010081 */
[----:B------:R-:W-:Y:S01]  /*b3f0*/  FFMA.FTZ R109, R109, R154, R220 ;  /* 0x0000009a6d6d7223 */ /* 0x000fe200000100dc */
[----:B------:R-:W-:Y:S01]  /*b400*/  FADD.FTZ R75, R112, R75 ;  /* 0x0000004b704b7221 */ /* 0x000fe20000010000 */
[----:B------:R-:W-:Y:S01]  /*b410*/  FADD.FTZ R74, R111, R74 ;  /* 0x0000004a6f4a7221 */ /* 0x000fe20000010000 */
[----:B------:R-:W-:Y:S01]  /*b420*/  FADD.FTZ R73, R110, R73 ;  /* 0x000000496e497221 */ /* 0x000fe20000010000 */
[----:B------:R-:W-:Y:S01]  /*b430*/  FADD.FTZ R72, R109, R72 ;  /* 0x000000486d487221 */ /* 0x000fe20000010000 */
[----:B------:R-:W-:Y:S01]  /*b440*/  FMUL.FTZ R108, R108, R189 ;  /* 0x000000bd6c6c7220 */ /* 0x000fe20000410000 */
[----:B------:R-:W-:Y:S01]  /*b450*/  FMUL.FTZ R152, R115, R152 ;  /* 0x0000009873987220 */ /* 0x000fe20000410000 */
[----:B------:R-:W-:Y:S01]  /*b460*/  FMUL.FTZ R94, R94, R135 ;  /* 0x000000875e5e7220 */ /* 0x000fe20000410000 */
[----:B------:R-:W-:Y:S01]  /*b470*/  ISETP.NE.AND P2, PT, R91, RZ, PT ;  /* 0x000000ff5b00720c */ /* 0x000fe20003f45270 */
        /* <DEDUP_REMOVED lines=9> */
[----:B-1----:R-:W-:Y:S01]  /*b510*/  @!P1 FADD.FTZ R63, R63, R164 ;  /* 0x000000a43f3f9221 */ /* 0x002fe20000010000 */
[----:B------:R-:W1:Y:S01]  /*b520*/  SHFL.DOWN PT, R165, R62, 0x2, 0x1f ;  /* 0x08401f003ea57f89 */ /* 0x000e6200000e0000 */
[----:B------:R-:W-:Y:S01]  /*b530*/  FMUL.FTZ R71, R71, R150 ;  /* 0x0000009647477220 */ /* 0x000fe20000410000 */
[----:B------:R-:W-:Y:S01]  /*b540*/  FMUL.FTZ R95, R95, R136 ;  /* 0x000000885f5f7220 */ /* 0x000fe20000410000 */
[----:B----4-:R-:W-:Y:S01]  /*b550*/  @!P1 FADD.FTZ R60, R163, R60 ;  /* 0x0000003ca33c9221 */ /* 0x010fe20000010000 */
[----:B------:R-:W4:Y:S01]  /*b560*/  SHFL.DOWN PT, R120, R63, 0x2, 0x1f ;  /* 0x08401f003f787f89 */ /* 0x000f2200000e0000 */
[----:B------:R-:W-:Y:S01]  /*b570*/  ISETP.GT.AND P1, PT, R91, 0x1d, PT ;  /* 0x0000001d5b00780c */ /* 0x000fe20003f24270 */
[----:B------:R-:W-:Y:S01]  /*b580*/  FMUL.FTZ R148, R69, R148 ;  /* 0x0000009445947220 */ /* 0x000fe20000410000 */
[----:B------:R-:W-:Y:S01]  /*b590*/  FMUL.FTZ R98, R98, R139 ;  /* 0x0000008b62627220 */ /* 0x000fe20000410000 */
[----:B------:R-:W5:Y:S01]  /*b5a0*/  SHFL.DOWN PT, R163, R60, 0x2, 0x1f ;  /* 0x08401f003ca37f89 */ /* 0x000f6200000e0000 */
        /* <DEDUP_REMOVED lines=19> */
[----:B----4-:R-:W-:Y:S01]  /*b6e0*/  @!P1 FADD.FTZ R63, R63, R120 ;  /* 0x000000783f3f9221 */ /* 0x010fe20000010000 */
        /* <DEDUP_REMOVED lines=21> */
[----:B------:R-:W-:Y:S01]  /*b840*/  BSSY B0, `(.L_x_7805) ;  /* 0x0000048000007945 */ /* 0x000fe20003800000 */
[----:B------:R-:W-:Y:S01]  /*b850*/  FFMA.FTZ R34, R3, R160, R34 ;  /* 0x000000a003227223 */ /* 0x000fe20000010022 */
[----:B------:R-:W-:Y:S01]  /*b860*/  FADD.FTZ R76, R117, R76 ;  /* 0x0000004c754c7221 */ /* 0x000fe20000010000 */
        /* <DEDUP_REMOVED lines=11> */
[----:B------:R-:W-:Y:S01]  /*b920*/  FADD.FTZ R59, R122, R59 ;  /* 0x0000003b7a3b7221 */ /* 0x000fe20000010000 */
[----:B------:R-:W-:Y:S01]  /*b930*/  FFMA.FTZ R39, R8, R137, R39 ;  /* 0x0000008908277223 */ /* 0x000fe20000010027 */
[----:B------:R-:W5:Y:S01]  /*b940*/  SHFL.DOWN PT, R109, R60, 0x8, 0x1f ;  /* 0x09001f003c6d7f89 */ /* 0x000f6200000e0000 */
[----:B------:R-:W-:Y:S01]  /*b950*/  FFMA.FTZ R40, R9, R147, R40 ;  /* 0x0000009309287223 */ /* 0x000fe20000010028 */
[----:B------:R-:W-:Y:S01]  /*b960*/  FADD.FTZ R58, R141, R58 ;  /* 0x0000003a8d3a7221 */ /* 0x000fe20000010000 */
[----:B------:R-:W-:Y:S01]  /*b970*/  FADD.FTZ R57, R166, R57 ;  /* 0x00000039a6397221 */ /* 0x000fe20000010000 */
        /* <DEDUP_REMOVED lines=8> */
[----:B0-----:R-:W-:Y:S01]  /*ba00*/  @!P1 FADD.FTZ R61, R61, R110 ;  /* 0x0000006e3d3d9221 */ /* 0x001fe20000010000 */
[----:B------:R-:W-:Y:S01]  /*ba10*/  FADD.FTZ R52, R67, R52 ;  /* 0x0000003443347221 */ /* 0x000fe20000010000 */
[----:B------:R-:W-:Y:S01]  /*ba20*/  FFMA.FTZ R46, R15, R100, R46 ;  /* 0x000000640f2e7223 */ /* 0x000fe2000001002e */
[----:B------:R-:W-:Y:S01]  /*ba30*/  FFMA.FTZ R47, R16, R102, R47 ;  /* 0x00000066102f7223 */ /* 0x000fe2000001002f */
[----:B-1----:R-:W-:Y:S01]  /*ba40*/  @!P1 FADD.FTZ R62, R62, R111 ;  /* 0x0000006f3e3e9221 */ /* 0x002fe20000010000 */
[----:B------:R-:W0:Y:S01]  /*ba50*/  SHFL.DOWN PT, R94, R61, 0x10, 0x1f ;  /* 0x0a001f003d5e7f89 */ /* 0x000e2200000e0000 */
[----:B------:R-:W-:Y:S01]  /*ba60*/  FADD.FTZ R51, R142, R51 ;  /* 0x000000338e337221 */ /* 0x000fe20000010000 */
[----:B------:R-:W-:Y:S01]  /*ba70*/  FFMA.FTZ R48, R17, R105, R48 ;  /* 0x0000006911307223 */ /* 0x000fe20000010030 */
[----:B----4-:R-:W-:Y:S01]  /*ba80*/  @!P1 FADD.FTZ R63, R63, R112 ;  /* 0x000000703f3f9221 */ /* 0x010fe20000010000 */
[----:B------:R-:W-:Y:S01]  /*ba90*/  FADD.FTZ R50, R101, R50 ;  /* 0x0000003265327221 */ /* 0x000fe20000010000 */
[----:B------:R-:W-:Y:S01]  /*baa0*/  FADD.FTZ R49, R104, R49 ;  /* 0x0000003168317221 */ /* 0x000fe20000010000 */
[----:B-----5:R-:W-:-:S02]  /*bab0*/  @!P1 FADD.FTZ R60, R60, R109 ;  /* 0x0000006d3c3c9221 */ /* 0x020fc40000010000 */
[----:B------:R-:W1:Y:S01]  /*bac0*/  SHFL.DOWN PT, R108, R63, 0x10, 0x1f ;  /* 0x0a001f003f6c7f89 */ /* 0x000e6200000e0000 */
[----:B------:R-:W-:-:S03]  /*bad0*/  ISETP.GT.AND P1, PT, R91, 0xf, PT ;  /* 0x0000000f5b00780c */ /* 0x000fc60003f24270 */
[----:B------:R-:W4:Y:S04]  /*bae0*/  SHFL.DOWN PT, R109, R62, 0x10, 0x1f ;  /* 0x0a001f003e6d7f89 */ /* 0x000f2800000e0000 */
[----:B------:R-:W5:Y:S06]  /*baf0*/  SHFL.DOWN PT, R107, R60, 0x10, 0x1f ;  /* 0x0a001f003c6b7f89 */ /* 0x000f6c00000e0000 */
[----:B0-----:R-:W-:Y:S01]  /*bb00*/  @!P1 FADD.FTZ R61, R61, R94 ;  /* 0x0000005e3d3d9221 */ /* 0x001fe20000010000 */
[----:B-1----:R-:W-:Y:S01]  /*bb10*/  @!P1 FADD.FTZ R63, R63, R108 ;  /* 0x0000006c3f3f9221 */ /* 0x002fe20000010000 */
[----:B----4-:R-:W-:Y:S01]  /*bb20*/  @!P1 FADD.FTZ R62, R62, R109 ;  /* 0x0000006d3e3e9221 */ /* 0x010fe20000010000 */
[----:B-----5:R-:W-:-:S05]  /*bb30*/  @!P1 FADD.FTZ R60, R60, R107 ;  /* 0x0000006b3c3c9221 */ /* 0x020fca0000010000 */
[----:B------:R0:W-:Y:S01]  /*bb40*/  @!P2 STS.128 [R234+0x3190], R60 ;  /* 0x0031903cea00a388 */ /* 0x0001e20000000c00 */
        /* <DEDUP_REMOVED lines=12> */
[----:B------:R-:W4:Y:S01]  /*bc10*/  @P0 LDS.64 R70, [R93+0x5be0] ;  /* 0x005be0005d460984 */ /* 0x000f220000000a00 */
[----:B0-----:R-:W-:Y:S01]  /*bc20*/  FADD.FTZ R63, R63, R67 ;  /* 0x000000433f3f7221 */ /* 0x001fe20000010000 */
[----:B------:R-:W-:Y:S01]  /*bc30*/  FADD.FTZ R62, R62, R66 ;  /* 0x000000423e3e7221 */ /* 0x000fe20000010000 */
[----:B------:R-:W-:Y:S01]  /*bc40*/  FADD.FTZ R61, R61, R65 ;  /* 0x000000413d3d7221 */ /* 0x000fe20000010000 */
[----:B------:R-:W-:Y:S01]  /*bc50*/  FADD.FTZ R60, R60, R64 ;  /* 0x000000403c3c7221 */ /* 0x000fe20000010000 */
[----:B-1----:R-:W-:Y:S01]  /*bc60*/  @P0 FADD.FTZ R63, R63, R69 ;  /* 0x000000453f3f0221 */ /* 0x002fe20000010000 */
[----:B------:R-:W-:Y:S01]  /*bc70*/  @P0 FADD.FTZ R62, R62, R68 ;  /* 0x000000443e3e0221 */ /* 0x000fe20000010000 */
[----:B----4-:R-:W-:Y:S01]  /*bc80*/  @P0 FADD.FTZ R61, R61, R71 ;  /* 0x000000473d3d0221 */ /* 0x010fe20000010000 */
[----:B------:R-:W-:-:S03]  /*bc90*/  @P0 FADD.FTZ R60, R60, R70 ;  /* 0x000000463c3c0221 */ /* 0x000fc60000010000 */
[----:B------:R1:W-:Y:S04]  /*bca0*/  STS.64 [R93+0x63e0], R62 ;  /* 0x0063e03e5d007388 */ /* 0x0003e80000000a00 */
[----:B------:R1:W-:Y:S02]  /*bcb0*/  STS.64 [R93+0x5be0], R60 ;  /* 0x005be03c5d007388 */ /* 0x0003e40000000a00 */
.L_x_7806:
[----:B------:R-:W-:Y:S05]  /*bcc0*/  BSYNC B0 ;  /* 0x0000000000007941 */ /* 0x000fea0003800000 */
.L_x_7805:
[----:B------:R-:W-:Y:S02]  /*bcd0*/  UIADD3 UR7, UR7, 0x1, URZ ;  /* 0x0000000107077890 */ /* 0x000fe4000fffe03f */
[----:B------:R-:W-:Y:S02]  /*bce0*/  UIADD3 UR8, UP1, UR8, 0x1, URZ ;  /* 0x0000000108087890 */ /* 0x000fe4000ff3e03f */
[----:B------:R-:W-:Y:S02]  /*bcf0*/  UISETP.GE.AND UP0, UPT, UR7, UR51, UPT ;  /* 0x000000330700728c */ /* 0x000fe4000bf06270 */
[----:B------:R-:W-:-:S04]  /*bd00*/  UIADD3.X UR9, URZ, UR9, URZ, UP1, !UPT ;  /* 0x000000093f097290 */ /* 0x000fc80008ffe43f */
[----:B------:R-:W-:-:S13]  /*bd10*/  PLOP3.LUT P0, PT, PT, PT, UP0, 0x80, 0x0 ;  /* 0x000000000000781c */ /* 0x000fda0003f0f008 */
[----:B------:R-:W-:Y:S05]  /*bd20*/  @!P0 BRA `(.L_x_7807) ;  /* 0xffffff6c00148947 */ /* 0x000fea000383ffff */
.L_x_7712:
[----:B------:R-:W4:Y:S04]  /*bd30*/  LDL R106, [R1+0x38] ;  /* 0x00003800016a7983 */ /* 0x000f280000100800 */
[----:B------:R-:W5:Y:S04]  /*bd40*/  LDL R105, [R1+0x34] ;  /* 0x0000340001697983 */ /* 0x000f680000100800 */
[----:B------:R-:W2:Y:S04]  /*bd50*/  LDL R104, [R1+0x30] ;  /* 0x0000300001687983 */ /* 0x000ea80000100800 */
        /* <DEDUP_REMOVED lines=10> */
[----:B01----:R-:W3:Y:S04]  /*be00*/  LDL R62, [R1+0x4] ;  /* 0x00000400013e7983 */ /* 0x003ee80000100800 */
[----:B------:R-:W3:Y:S01]  /*be10*/  LDL R60, [R1] ;  /* 0x00000000013c7983 */ /* 0x000ee20000100800 */
        /* <DEDUP_REMOVED lines=19> */
[----:B------:R-:W-:Y:S01]  /*bf50*/  UIMAD UR30, UR46, UR33, UR30 ;  /* 0x000000212e1e72a4 */ /* 0x000fe2000f8e021e */
[----:B------:R-:W-:Y:S01]  /*bf60*/  F2FP.F16.F32.PACK_AB R37, R37, R38 ;  /* 0x000000262525723e */ /* 0x000fe200000000ff */
[----:B------:R-:W-:Y:S01]  /*bf70*/  BSSY B0, `(.L_x_7808) ;  /* 0x0000048000007945 */ /* 0x000fe20003800000 */
[----:B------:R-:W-:-:S02]  /*bf80*/  F2FP.F16.F32.PACK_AB R35, R35, R36 ;  /* 0x000000242323723e */ /* 0x000fc400000000ff */
[----:B------:R-:W-:Y:S01]  /*bf90*/  F2FP.F16.F32.PACK_AB R33, R33, R34 ;  /* 0x000000222121723e */ /* 0x000fe200000000ff */
[----:B0-----:R-:W-:Y:S01]  /*bfa0*/  ULEA UR7, UR8, UR7, 0x18 ;  /* 0x0000000708077291 */ /* 0x001fe2000f8ec03f */
[----:B------:R-:W-:Y:S01]  /*bfb0*/  PRMT R4, R39, 0x7632, R4 ;  /* 0x0000763227047816 */ /* 0x000fe20000000004 */
[----:B------:R0:W-:Y:S01]  /*bfc0*/  STS.U16 [R89+0x2], R0 ;  /* 0x0000020059007388 */ /* 0x0001e20000000400 */
[----:B------:R-:W-:-:S03]  /*bfd0*/  UIMAD.WIDE.U32 UR8, UR46, UR34, URZ ;  /* 0x000000222e0872a5 */ /* 0x000fc6000f8e003f */
[----:B------:R1:W-:Y:S01]  /*bfe0*/  STS.U16 [R89+0x6], R2 ;  /* 0x0000060259007388 */ /* 0x0003e20000000400 */
[----:B------:R-:W-:Y:S01]  /*bff0*/  MOV R90, UR7 ;  /* 0x00000007005a7c02 */ /* 0x000fe20008000f00 */
[----:B------:R-:W-:Y:S02]  /*c000*/  UIADD3 UR33, UR9, UR28, URZ ;  /* 0x0000001c09217290 */ /* 0x000fe4000fffe03f */
        /* <DEDUP_REMOVED lines=20> */
[----:B------:R-:W-:-:S03]  /*c150*/  NOP ;  /* 0x0000000000007918 */ /* 0x000fc60000000000 */
[----:B------:R-:W-:Y:S01]  /*c160*/  LDS.U16 R39, [R238+0x3c0] ;  /* 0x0003c000ee277984 */ /* 0x000fe20000000400 */
[----:B0-----:R-:W-:-:S04]  /*c170*/  LOP3.LUT R3, R2, 0xfffffe00, RZ, 0xc0, !PT ;  /* 0xfffffe0002037812 */ /* 0x001fc800078ec0ff */
[----:B------:R-:W-:Y:S02]  /*c180*/  LOP3.LUT R101, R3, 0x1f, R92, 0xf8, !PT ;  /* 0x0000001f03657812 */ /* 0x000fe400078ef85c */
[----:B------:R-:W-:Y:S02]  /*c190*/  MOV R3, UR29 ;  /* 0x0000001d00037c02 */ /* 0x000fe40008000f00 */
[----:B------:R-:W-:Y:S02]  /*c1a0*/  SHF.R.S32.HI R34, RZ, 0x1f, R101 ;  /* 0x0000001fff227819 */ /* 0x000fe40000011465 */
[----:B------:R-:W-:-:S04]  /*c1b0*/  IADD3 R2, P2, R101, UR29, RZ ;  /* 0x0000001d65027c10 */ /* 0x000fc8000ff5e0ff */
[----:B------:R-:W-:Y:S01]  /*c1c0*/  LEA.HI.X.SX32 R3, R3, R34, 0x1, P2 ;  /* 0x0000002203037211 */ /* 0x000fe200010f0eff */
[----:B----4-:R-:W-:Y:S04]  /*c1d0*/  LDS.U16 R9, [R106] ;  /* 0x000000006a097984 */ /* 0x010fe80000000400 */
[----:B-----5:R-:W-:Y:S04]  /*c1e0*/  LDS.U16 R11, [R105+0x40] ;  /* 0x00004000690b7984 */ /* 0x020fe80000000400 */
[----:B--2---:R-:W-:Y:S04]  /*c1f0*/  LDS.U16 R13, [R104+0x80] ;  /* 0x00008000680d7984 */ /* 0x004fe80000000400 */
        /* <DEDUP_REMOVED lines=13> */
[----:B------:R-:W-:Y:S01]  /*c2d0*/  USHF.R.S32.HI UR7, URZ, 0x1f, UR47 ;  /* 0x0000001f3f077899 */ /* 0x000fe2000801142f */
[----:B------:R-:W-:Y:S06]  /*c2e0*/  BAR.SYNC.DEFER_BLOCKING 0x0 ;  /* 0x0000000000007b1d */ /* 0x000fec0000010000 */
        /* <DEDUP_REMOVED lines=16> */
.L_x_7809:
[----:B------:R-:W-:Y:S05]  /*c3f0*/  BSYNC B0 ;  /* 0x0000000000007941 */ /* 0x000fea0003800000 */
.L_x_7808:
        /* <DEDUP_REMOVED lines=205> */
.L_x_7811:
[----:B------:R-:W-:Y:S05]  /*d0d0*/  BSYNC B0 ;  /* 0x0000000000007941 */ /* 0x000fea0003800000 */
.L_x_7810:
        /* <DEDUP_REMOVED lines=56> */
.L_x_7711:
        /* <DEDUP_REMOVED lines=38> */
.L_x_7814:
[----:B------:R-:W-:Y:S05]  /*d6c0*/  BSYNC B0 ;  /* 0x0000000000007941 */ /* 0x000fea0003800000 */
.L_x_7813:
        /* <DEDUP_REMOVED lines=41> */
.L_x_7816:
[----:B------:R-:W2:Y:S02]  /*d960*/  S2R R11, SR_TID.X ;  /* 0x00000000000b7919 */ /* 0x000ea40000002100 */
.L_x_7817:
[----:B------:R-:W-:Y:S05]  /*d970*/  BSYNC B0 ;  /* 0x0000000000007941 */ /* 0x000fea0003800000 */
.L_x_7815:
        /* <DEDUP_REMOVED lines=23> */
.L_x_7819:
        /* <DEDUP_REMOVED lines=32> */
.L_x_7818:
[----:B------:R-:W-:Y:S05]  /*dcf0*/  EXIT ;  /* 0x000000000000794d */ /* 0x000fea0003800000 */
.L_x_7716:
[----:B------:R-:W-:Y:S01]  /*dd00*/  HFMA2.MMA R69, -RZ, RZ, 0, 5.9604644775390625e-08 ;  /* 0x00000001ff457435 */ /* 0x000fe200000001ff */
[----:B------:R-:W-:Y:S02]  /*dd10*/  MOV R246, R243 ;  /* 0x000000f300f67202 */ /* 0x000fe40000000f00 */
[----:B------:R-:W-:Y:S02]  /*dd20*/  MOV R68, RZ ;  /* 0x000000ff00447202 */ /* 0x000fe40000000f00 */
[----:B------:R-:W-:-:S07]  /*dd30*/  MOV R71, 0xffffffff ;  /* 0xffffffff00477802 */ /* 0x000fce0000000f00 */
[----:B0-2---:R-:W-:Y:S05]  /*dd40*/  WARPSYNC.COLLECTIVE R71, `(.L_x_7820) ;  /* 0x0000000047087348 */ /* 0x005fea0003c00000 */
[----:B------:R1:W3:Y:S02]  /*dd50*/  SHFL.UP P3, R70, R246, R69, R68 ;  /* 0x04000045f6467389 */ /* 0x0002e40000060044 */
[----:B0123--:R-:W-:Y:S01]  /*dd60*/  ENDCOLLECTIVE ;  /* 0x000000000000791b */ /* 0x00ffe20003800000 */
.L_x_7820:
[----:B------:R-:W-:Y:S02]  /*dd70*/  MOV R246, R239 ;  /* 0x000000ef00f67202 */ /* 0x000fe40000000f00 */
[----:B------:R-:W-:-:S07]  /*dd80*/  MOV R244, R70 ;  /* 0x0000004600f47202 */ /* 0x000fce0000000f00 */
[----:B------:R-:W-:Y:S05]  /*dd90*/  WARPSYNC.COLLECTIVE R71, `(.L_x_7821) ;  /* 0x0000000047087348 */ /* 0x000fea0003c00000 */
[----:B------:R0:W1:Y:S02]  /*dda0*/  SHFL.UP P3, R70, R246, R69, R68 ;  /* 0x04000045f6467389 */ /* 0x0000640000060044 */
[----:B01----:R-:W-:Y:S01]  /*ddb0*/  ENDCOLLECTIVE ;  /* 0x000000000000791b */ /* 0x003fe20003800000 */
.L_x_7821:
[----:B------:R-:W-:Y:S02]  /*ddc0*/  MOV R246, R241 ;  /* 0x000000f100f67202 */ /* 0x000fe40000000f00 */
[----:B------:R-:W-:-:S07]  /*ddd0*/  MOV R245, R70 ;  /* 0x0000004600f57202 */ /* 0x000fce0000000f00 */
[----:B------:R-:W-:Y:S05]  /*dde0*/  WARPSYNC.COLLECTIVE R71, `(.L_x_7822) ;  /* 0x0000000047087348 */ /* 0x000fea0003c00000 */
[----:B------:R0:W1:Y:S02]  /*ddf0*/  SHFL.UP P3, R70, R246, R69, R68 ;  /* 0x04000045f6467389 */ /* 0x0000640000060044 */
[----:B01----:R-:W-:Y:S01]  /*de00*/  ENDCOLLECTIVE ;  /* 0x000000000000791b */ /* 0x003fe20003800000 */
.L_x_7822:
[----:B------:R-:W-:Y:S02]  /*de10*/  MOV R246, R242 ;  /* 0x000000f200f67202 */ /* 0x000fe40000000f00 */
[----:B------:R-:W-:-:S07]  /*de20*/  MOV R247, R70 ;  /* 0x0000004600f77202 */ /* 0x000fce0000000f00 */
[----:B------:R-:W-:Y:S05]  /*de30*/  WARPSYNC.COLLECTIVE R71, `(.L_x_7823) ;  /* 0x0000000047087348 */ /* 0x000fea0003c00000 */
[----:B------:R0:W1:Y:S02]  /*de40*/  SHFL.UP P3, R70, R246, R69, R68 ;  /* 0x04000045f6467389 */ /* 0x0000640000060044 */
[----:B01----:R-:W-:Y:S01]  /*de50*/  ENDCOLLECTIVE ;  /* 0x000000000000791b */ /* 0x003fe20003800000 */
.L_x_7823:
        /* <DEDUP_REMOVED lines=19> */
.L_x_7824:
[----:B------:R-:W-:Y:S02]  /*df90*/  MOV R246, R239 ;  /* 0x000000ef00f67202 */ /* 0x000fe40000000f00 */
[----:B------:R-:W-:-:S07]  /*dfa0*/  MOV R245, R70 ;  /* 0x0000004600f57202 */ /* 0x000fce0000000f00 */
[----:B------:R-:W-:Y:S05]  /*dfb0*/  WARPSYNC.COLLECTIVE R71, `(.L_x_7825) ;  /* 0x0000000047087348 */ /* 0x000fea0003c00000 */
[----:B------:R0:W1:Y:S02]  /*dfc0*/  SHFL.UP P3, R70, R246, R69, R68 ;  /* 0x04000045f6467389 */ /* 0x0000640000060044 */
[----:B01----:R-:W-:Y:S01]  /*dfd0*/  ENDCOLLECTIVE ;  /* 0x000000000000791b */ /* 0x003fe20003800000 */
.L_x_7825:
[----:B------:R-:W-:Y:S02]  /*dfe0*/  MOV R246, R241 ;  /* 0x000000f100f67202 */ /* 0x000fe40000000f00 */
[----:B------:R-:W-:-:S07]  /*dff0*/  MOV R247, R70 ;  /* 0x0000004600f77202 */ /* 0x000fce0000000f00 */
[----:B------:R-:W-:Y:S05]  /*e000*/  WARPSYNC.COLLECTIVE R71, `(.L_x_7826) ;  /* 0x0000000047087348 */ /* 0x000fea0003c00000 */
[----:B------:R0:W1:Y:S02]  /*e010*/  SHFL.UP P3, R70, R246, R69, R68 ;  /* 0x04000045f6467389 */ /* 0x0000640000060044 */
[----:B01----:R-:W-:Y:S01]  /*e020*/  ENDCOLLECTIVE ;  /* 0x000000000000791b */ /* 0x003fe20003800000 */
.L_x_7826:
[----:B------:R-:W-:Y:S02]  /*e030*/  MOV R246, R242 ;  /* 0x000000f200f67202 */ /* 0x000fe40000000f00 */
[----:B------:R-:W-:-:S07]  /*e040*/  MOV R244, R70 ;  /* 0x0000004600f47202 */ /* 0x000fce0000000f00 */
[----:B------:R-:W-:Y:S05]  /*e050*/  WARPSYNC.COLLECTIVE R71, `(.L_x_7827) ;  /* 0x0000000047087348 */ /* 0x000fea0003c00000 */
[----:B------:R0:W1:Y:S02]  /*e060*/  SHFL.UP P3, R70, R246, R69, R68 ;  /* 0x04000045f6467389 */ /* 0x0000640000060044 */
[----:B01----:R-:W-:Y:S01]  /*e070*/  ENDCOLLECTIVE ;  /* 0x000000000000791b */ /* 0x003fe20003800000 */
.L_x_7827:
        /* <DEDUP_REMOVED lines=19> */
.L_x_7828:
[----:B------:R-:W-:Y:S02]  /*e1b0*/  MOV R246, R239 ;  /* 0x000000ef00f67202 */ /* 0x000fe40000000f00 */
[----:B------:R-:W-:-:S07]  /*e1c0*/  MOV R245, R70 ;  /* 0x0000004600f57202 */ /* 0x000fce0000000f00 */
[----:B------:R-:W-:Y:S05]  /*e1d0*/  WARPSYNC.COLLECTIVE R71, `(.L_x_7829) ;  /* 0x0000000047087348 */ /* 0x000fea0003c00000 */
[----:B------:R0:W1:Y:S02]  /*e1e0*/  SHFL.UP P3, R70, R246, R69, R68 ;  /* 0x04000045f6467389 */ /* 0x0000640000060044 */
[----:B01----:R-:W-:Y:S01]  /*e1f0*/  ENDCOLLECTIVE ;  /* 0x000000000000791b */ /* 0x003fe20003800000 */
.L_x_7829:
[----:B------:R-:W-:Y:S02]  /*e200*/  MOV R246, R241 ;  /* 0x000000f100f67202 */ /* 0x000fe40000000f00 */
[----:B------:R-:W-:-:S07]  /*e210*/  MOV R247, R70 ;  /* 0x0000004600f77202 */ /* 0x000fce0000000f00 */
[----:B------:R-:W-:Y:S05]  /*e220*/  WARPSYNC.COLLECTIVE R71, `(.L_x_7830) ;  /* 0x0000000047087348 */ /* 0x000fea0003c00000 */
[----:B------:R0:W1:Y:S02]  /*e230*/  SHFL.UP P3, R70, R246, R69, R68 ;  /* 0x04000045f6467389 */ /* 0x0000640000060044 */
[----:B01----:R-:W-:Y:S01]  /*e240*/  ENDCOLLECTIVE ;  /* 0x000000000000791b */ /* 0x003fe20003800000 */
.L_x_7830:
[----:B------:R-:W-:Y:S02]  /*e250*/  MOV R246, R242 ;  /* 0x000000f200f67202 */ /* 0x000fe40000000f00 */
[----:B------:R-:W-:-:S07]  /*e260*/  MOV R244, R70 ;  /* 0x0000004600f47202 */ /* 0x000fce0000000f00 */
[----:B------:R-:W-:Y:S05]  /*e270*/  WARPSYNC.COLLECTIVE R71, `(.L_x_7831) ;  /* 0x0000000047087348 */ /* 0x000fea0003c00000 */
[----:B------:R0:W1:Y:S02]  /*e280*/  SHFL.UP P3, R70, R246, R69, R68 ;  /* 0x04000045f6467389 */ /* 0x0000640000060044 */
[----:B01----:R-:W-:Y:S01]  /*e290*/  ENDCOLLECTIVE ;  /* 0x000000000000791b */ /* 0x003fe20003800000 */
.L_x_7831:
        /* <DEDUP_REMOVED lines=19> */
.L_x_7832:
[----:B------:R-:W-:Y:S02]  /*e3d0*/  MOV R246, R239 ;  /* 0x000000ef00f67202 */ /* 0x000fe40000000f00 */
[----:B------:R-:W-:-:S07]  /*e3e0*/  MOV R245, R70 ;  /* 0x0000004600f57202 */ /* 0x000fce0000000f00 */
[----:B------:R-:W-:Y:S05]  /*e3f0*/  WARPSYNC.COLLECTIVE R71, `(.L_x_7833) ;  /* 0x0000000047087348 */ /* 0x000fea0003c00000 */
[----:B------:R0:W1:Y:S02]  /*e400*/  SHFL.UP P3, R70, R246, R69, R68 ;  /* 0x04000045f6467389 */ /* 0x0000640000060044 */
[----:B01----:R-:W-:Y:S01]  /*e410*/  ENDCOLLECTIVE ;  /* 0x000000000000791b */ /* 0x003fe20003800000 */
.L_x_7833:
[----:B------:R-:W-:Y:S02]  /*e420*/  MOV R246, R241 ;  /* 0x000000f100f67202 */ /* 0x000fe40000000f00 */
[----:B------:R-:W-:-:S07]  /*e430*/  MOV R247, R70 ;  /* 0x0000004600f77202 */ /* 0x000fce0000000f00 */
[----:B------:R-:W-:Y:S05]  /*e440*/  WARPSYNC.COLLECTIVE R71, `(.L_x_7834) ;  /* 0x0000000047087348 */ /* 0x000fea0003c00000 */
[----:B------:R0:W1:Y:S02]  /*e450*/  SHFL.UP P3, R70, R246, R69, R68 ;  /* 0x04000045f6467389 */ /* 0x0000640000060044 */
[----:B01----:R-:W-:Y:S01]  /*e460*/  ENDCOLLECTIVE ;  /* 0x000000000000791b */ /* 0x003fe20003800000 */
.L_x_7834:
[----:B------:R-:W-:Y:S02]  /*e470*/  MOV R246, R242 ;  /* 0x000000f200f67202 */ /* 0x000fe40000000f00 */
[----:B------:R-:W-:-:S07]  /*e480*/  MOV R244, R70 ;  /* 0x0000004600f47202 */ /* 0x000fce0000000f00 */
[----:B------:R-:W-:Y:S05]  /*e490*/  WARPSYNC.COLLECTIVE R71, `(.L_x_7835) ;  /* 0x0000000047087348 */ /* 0x000fea0003c00000 */
[----:B------:R0:W1:Y:S02]  /*e4a0*/  SHFL.UP P3, R70, R246, R69, R68 ;  /* 0x04000045f6467389 */ /* 0x0000640000060044 */
[----:B01----:R-:W-:Y:S01]  /*e4b0*/  ENDCOLLECTIVE ;  /* 0x000000000000791b */ /* 0x003fe20003800000 */
.L_x_7835:
        /* <DEDUP_REMOVED lines=19> */
.L_x_7836:
[----:B------:R-:W-:Y:S02]  /*e5f0*/  MOV R246, R239 ;  /* 0x000000ef00f67202 */ /* 0x000fe40000000f00 */
[----:B------:R-:W-:-:S07]  /*e600*/  MOV R244, R70 ;  /* 0x0000004600f47202 */ /* 0x000fce0000000f00 */
[----:B------:R-:W-:Y:S05]  /*e610*/  WARPSYNC.COLLECTIVE R71, `(.L_x_7837) ;  /* 0x0000000047087348 */ /* 0x000fea0003c00000 */
[----:B------:R0:W1:Y:S02]  /*e620*/  SHFL.UP P3, R70, R246, R69, R68 ;  /* 0x04000045f6467389 */ /* 0x0000640000060044 */
[----:B01----:R-:W-:Y:S01]  /*e630*/  ENDCOLLECTIVE ;  /* 0x000000000000791b */ /* 0x003fe20003800000 */
.L_x_7837:
[----:B------:R-:W-:Y:S02]  /*e640*/  MOV R246, R241 ;  /* 0x000000f100f67202 */ /* 0x000fe40000000f00 */
[----:B------:R-:W-:-:S07]  /*e650*/  MOV R245, R70 ;  /* 0x0000004600f57202 */ /* 0x000fce0000000f00 */
[----:B------:R-:W-:Y:S05]  /*e660*/  WARPSYNC.COLLECTIVE R71, `(.L_x_7838) ;  /* 0x0000000047087348 */ /* 0x000fea0003c00000 */
[----:B------:R0:W1:Y:S02]  /*e670*/  SHFL.UP P3, R70, R246, R69, R68 ;  /* 0x04000045f6467389 */ /* 0x0000640000060044 */
[----:B01----:R-:W-:Y:S01]  /*e680*/  ENDCOLLECTIVE ;  /* 0x000000000000791b */ /* 0x003fe20003800000 */
.L_x_7838:
[----:B------:R-:W-:Y:S02]  /*e690*/  MOV R246, R242 ;  /* 0x000000f200f67202 */ /* 0x000fe40000000f00 */
[----:B------:R-:W-:-:S07]  /*e6a0*/  MOV R247, R70 ;  /* 0x0000004600f77202 */ /* 0x000fce0000000f00 */
[----:B------:R-:W-:Y:S05]  /*e6b0*/  WARPSYNC.COLLECTIVE R71, `(.L_x_7839) ;  /* 0x0000000047087348 */ /* 0x000fea0003c00000 */
[----:B------:R0:W1:Y:S02]  /*e6c0*/  SHFL.UP P3, R70, R246, R69, R68 ;  /* 0x04000045f6467389 */ /* 0x0000640000060044 */
[----:B01----:R-:W-:Y:S01]  /*e6d0*/  ENDCOLLECTIVE ;  /* 0x000000000000791b */ /* 0x003fe20003800000 */
.L_x_7839:
[----:B------:R-:W-:Y:S01]  /*e6e0*/  MOV R69, R70 ;  /* 0x0000004600457202 */ /* 0x000fe20000000f00 */
[----:B------:R-:W-:Y:S06]  /*e6f0*/  BRA `(.L_x_7840) ;  /* 0xffffff78008c7947 */ /* 0x000fec000383ffff */
.L_x_7717:
        /* <DEDUP_REMOVED lines=8> */
.L_x_7842:
[----:B------:R-:W-:Y:S05]  /*e780*/  BSYNC B0 ;  /* 0x0000000000007941 */ /* 0x000fea0003800000 */
.L_x_7841:
[----:B------:R-:W-:Y:S05]  /*e790*/  BRA `(.L_x_7843) ;  /* 0xffffff78009c7947 */ /* 0x000fea000383ffff */
.L_x_7718:
        /* <DEDUP_REMOVED lines=8> */
.L_x_7845:
[----:B------:R-:W-:Y:S05]  /*e820*/  BSYNC B0 ;  /* 0x0000000000007941 */ /* 0x000fea0003800000 */
.L_x_7844:
[----:B------:R-:W-:Y:S05]  /*e830*/  BRA `(.L_x_7846) ;  /* 0xffffff78007c7947 */ /* 0x000fea000383ffff */
.L_x_7719:
        /* <DEDUP_REMOVED lines=8> */
.L_x_7848:
[----:B------:R-:W-:Y:S05]  /*e8c0*/  BSYNC B0 ;  /* 0x0000000000007941 */ /* 0x000fea0003800000 */
.L_x_7847:
[----:B------:R-:W-:Y:S05]  /*e8d0*/  BRA `(.L_x_7849) ;  /* 0xffffff78005c7947 */ /* 0x000fea000383ffff */
.L_x_7720:
        /* <DEDUP_REMOVED lines=8> */
.L_x_7851:
[----:B------:R-:W-:Y:S05]  /*e960*/  BSYNC B0 ;  /* 0x0000000000007941 */ /* 0x000fea0003800000 */
.L_x_7850:
[----:B------:R-:W-:Y:S05]  /*e970*/  BRA `(.L_x_7852) ;  /* 0xffffff78003c7947 */ /* 0x000fea000383ffff */
.L_x_7721:
        /* <DEDUP_REMOVED lines=8> */
.L_x_7854:
[----:B------:R-:W-:Y:S05]  /*ea00*/  BSYNC B0 ;  /* 0x0000000000007941 */ /* 0x000fea0003800000 */
.L_x_7853:
        /* <DEDUP_REMOVED lines=8> */
.L_x_7855:
[----:B------:R-:W-:Y:S02]  /*ea90*/  MOV R246, R241 ;  /* 0x000000f100f67202 */ /* 0x000fe40000000f00 */
[----:B------:R-:W-:-:S07]  /*eaa0*/  MOV R244, R70 ;  /* 0x0000004600f47202 */ /* 0x000fce0000000f00 */
[----:B------:R-:W-:Y:S05]  /*eab0*/  WARPSYNC.COLLECTIVE R71, `(.L_x_7856) ;  /* 0x0000000047087348 */ /* 0x000fea0003c00000 */
[----:B------:R0:W1:Y:S02]  /*eac0*/  SHFL.UP P3, R70, R246, R69, R68 ;  /* 0x04000045f6467389 */ /* 0x0000640000060044 */
[----:B01----:R-:W-:Y:S01]  /*ead0*/  ENDCOLLECTIVE ;  /* 0x000000000000791b */ /* 0x003fe20003800000 */
.L_x_7856:
[----:B------:R-:W-:Y:S02]  /*eae0*/  MOV R246, R242 ;  /* 0x000000f200f67202 */ /* 0x000fe40000000f00 */
[----:B------:R-:W-:-:S07]  /*eaf0*/  MOV R241, R70 ;  /* 0x0000004600f17202 */ /* 0x000fce0000000f00 */
[----:B------:R-:W-:Y:S05]  /*eb00*/  WARPSYNC.COLLECTIVE R71, `(.L_x_7857) ;  /* 0x0000000047087348 */ /* 0x000fea0003c00000 */
[----:B------:R0:W1:Y:S02]  /*eb10*/  SHFL.UP P3, R70, R246, R69, R68 ;  /* 0x04000045f6467389 */ /* 0x0000640000060044 */
[----:B01----:R-:W-:Y:S01]  /*eb20*/  ENDCOLLECTIVE ;  /* 0x000000000000791b */ /* 0x003fe20003800000 */
.L_x_7857:
[----:B------:R-:W-:Y:S01]  /*eb30*/  HFMA2.MMA R69, -RZ, RZ, 0, 0 ;  /* 0x00000000ff457435 */ /* 0x000fe200000001ff */
[----:B------:R-:W-:Y:S02]  /*eb40*/  MOV R68, 0x1f ;  /* 0x0000001f00447802 */ /* 0x000fe40000000f00 */
[----:B------:R-:W-:Y:S02]  /*eb50*/  MOV R242, R70 ;  /* 0x0000004600f27202 */ /* 0x000fe40000000f00 */
[----:B------:R-:W-:-:S07]  /*eb60*/  MOV R70, R60 ;  /* 0x0000003c00467202 */ /* 0x000fce0000000f00 */
[----:B------:R-:W-:Y:S05]  /*eb70*/  WARPSYNC.COLLECTIVE R71, `(.L_x_7858) ;  /* 0x0000000047087348 */ /* 0x000fea0003c00000 */
[----:B------:R0:W1:Y:S02]  /*eb80*/  SHFL.IDX P3, R239, R70, R69, R68 ;  /* 0x0000004546ef7389 */ /* 0x0000640000060044 */
[----:B01----:R-:W-:Y:S01]  /*eb90*/  ENDCOLLECTIVE ;  /* 0x000000000000791b */ /* 0x003fe20003800000 */
.L_x_7858:
[----:B------:R-:W-:Y:S02]  /*eba0*/  MOV R70, R61 ;  /* 0x0000003d00467202 */ /* 0x000fe40000000f00 */
[----:B------:R-:W-:-:S07]  /*ebb0*/  MOV R60, R239 ;  /* 0x000000ef003c7202 */ /* 0x000fce0000000f00 */
[----:B------:R-:W-:Y:S05]  /*ebc0*/  WARPSYNC.COLLECTIVE R71, `(.L_x_7859) ;  /* 0x0000000047087348 */ /* 0x000fea0003c00000 */
[----:B------:R0:W1:Y:S02]  /*ebd0*/  SHFL.IDX P3, R239, R70, R69, R68 ;  /* 0x0000004546ef7389 */ /* 0x0000640000060044 */
[----:B01----:R-:W-:Y:S01]  /*ebe0*/  ENDCOLLECTIVE ;  /* 0x000000000000791b */ /* 0x003fe20003800000 */
.L_x_7859:
[----:B------:R-:W-:Y:S02]  /*ebf0*/  MOV R70, R62 ;  /* 0x0000003e00467202 */ /* 0x000fe40000000f00 */
[----:B------:R-:W-:-:S07]  /*ec00*/  MOV R61, R239 ;  /* 0x000000ef003d7202 */ /* 0x000fce0000000f00 */
[----:B------:R-:W-:Y:S05]  /*ec10*/  WARPSYNC.COLLECTIVE R71, `(.L_x_7860) ;  /* 0x0000000047087348 */ /* 0x000fea0003c00000 */
[----:B------:R0:W1:Y:S02]  /*ec20*/  SHFL.IDX P3, R239, R70, R69, R68 ;  /* 0x0000004546ef7389 */ /* 0x0000640000060044 */
[----:B01----:R-:W-:Y:S01]  /*ec30*/  ENDCOLLECTIVE ;  /* 0x000000000000791b */ /* 0x003fe20003800000 */
.L_x_7860:
[----:B------:R-:W-:Y:S02]  /*ec40*/  MOV R70, R63 ;  /* 0x0000003f00467202 */ /* 0x000fe40000000f00 */
[----:B------:R-:W-:-:S07]  /*ec50*/  MOV R62, R239 ;  /* 0x000000ef003e7202 */ /* 0x000fce0000000f00 */
[----:B------:R-:W-:Y:S05]  /*ec60*/  WARPSYNC.COLLECTIVE R71, `(.L_x_7861) ;  /* 0x0000000047087348 */ /* 0x000fea0003c00000 */
[----:B------:R0:W1:Y:S02]  /*ec70*/  SHFL.IDX P3, R239, R70, R69, R68 ;  /* 0x0000004546ef7389 */ /* 0x0000640000060044 */
[----:B01----:R-:W-:Y:S01]  /*ec80*/  ENDCOLLECTIVE ;  /* 0x000000000000791b */ /* 0x003fe20003800000 */
.L_x_7861:
[----:B------:R-:W-:Y:S01]  /*ec90*/  MOV R63, R239 ;  /* 0x000000ef003f7202 */ /* 0x000fe20000000f00 */
[----:B------:R-:W-:Y:S06]  /*eca0*/  BRA `(.L_x_7862) ;  /* 0xffffff7400987947 */ /* 0x000fec000383ffff */
.L_x_7723:
        /* <DEDUP_REMOVED lines=8> */
.L_x_7863:
[----:B------:R-:W-:Y:S02]  /*ed30*/  MOV R244, R241 ;  /* 0x000000f100f47202 */ /* 0x000fe40000000f00 */
[----:B------:R-:W-:-:S07]  /*ed40*/  MOV R68, R239 ;  /* 0x000000ef00447202 */ /* 0x000fce0000000f00 */
[----:B------:R-:W-:Y:S05]  /*ed50*/  WARPSYNC.COLLECTIVE R71, `(.L_x_7864) ;  /* 0x0000000047087348 */ /* 0x000fea0003c00000 */
[----:B------:R0:W1:Y:S02]  /*ed60*/  SHFL.DOWN P0, R239, R244, R245, R252 ;  /* 0x080000f5f4ef7389 */ /* 0x00006400000000fc */
[----:B01----:R-:W-:Y:S01]  /*ed70*/  ENDCOLLECTIVE ;  /* 0x000000000000791b */ /* 0x003fe20003800000 */
.L_x_7864:
[----:B------:R-:W-:Y:S02]  /*ed80*/  MOV R244, R70 ;  /* 0x0000004600f47202 */ /* 0x000fe40000000f00 */
[----:B------:R-:W-:-:S07]  /*ed90*/  MOV R69, R239 ;  /* 0x000000ef00457202 */ /* 0x000fce0000000f00 */
[----:B------:R-:W-:Y:S05]  /*eda0*/  WARPSYNC.COLLECTIVE R71, `(.L_x_7865) ;  /* 0x0000000047087348 */ /* 0x000fea0003c00000 */
[----:B------:R0:W1:Y:S02]  /*edb0*/  SHFL.DOWN P0, R239, R244, R245, R252 ;  /* 0x080000f5f4ef7389 */ /* 0x00006400000000fc */
[----:B01----:R-:W-:Y:S01]  /*edc0*/  ENDCOLLECTIVE ;  /* 0x000000000000791b */ /* 0x003fe20003800000 */
.L_x_7865:
[----:B------:R-:W-:Y:S02]  /*edd0*/  MOV R244, R243 ;  /* 0x000000f300f47202 */ /* 0x000fe40000000f00 */
[----:B------:R-:W-:-:S07]  /*ede0*/  MOV R246, R239 ;  /* 0x000000ef00f67202 */ /* 0x000fce0000000f00 */
[----:B------:R-:W-:Y:S05]  /*edf0*/  WARPSYNC.COLLECTIVE R71, `(.L_x_7866) ;  /* 0x0000000047087348 */ /* 0x000fea0003c00000 */
[----:B------:R0:W1:Y:S02]  /*ee00*/  SHFL.DOWN P0, R239, R244, R245, R252 ;  /* 0x080000f5f4ef7389 */ /* 0x00006400000000fc */
[----:B01----:R-:W-:Y:S01]  /*ee10*/  ENDCOLLECTIVE ;  /* 0x000000000000791b */ /* 0x003fe20003800000 */
.L_x_7866:
[----:B------:R-:W-:Y:S01]  /*ee20*/  MOV R71, R239 ;  /* 0x000000ef00477202 */ /* 0x000fe20000000f00 */
[----:B------:R-:W-:Y:S06]  /*ee30*/  BRA `(.L_x_7867) ;  /* 0xffffff8400f07947 */ /* 0x000fec000383ffff */
.L_x_7726:
        /* <DEDUP_REMOVED lines=8> */
.L_x_7869:
[----:B------:R-:W-:Y:S05]  /*eec0*/  BSYNC B0 ;  /* 0x0000000000007941 */ /* 0x000fea0003800000 */
.L_x_7868:
        /* <DEDUP_REMOVED lines=8> */
.L_x_7870:
[----:B------:R-:W-:Y:S02]  /*ef50*/  MOV R244, R242 ;  /* 0x000000f200f47202 */ /* 0x000fe40000000f00 */
[----:B------:R-:W-:-:S07]  /*ef60*/  MOV R69, R239 ;  /* 0x000000ef00457202 */ /* 0x000fce0000000f00 */
[----:B------:R-:W-:Y:S05]  /*ef70*/  WARPSYNC.COLLECTIVE R71, `(.L_x_7871) ;  /* 0x0000000047087348 */ /* 0x000fea0003c00000 */
[----:B------:R0:W1:Y:S02]  /*ef80*/  SHFL.DOWN P0, R239, R244, R245, R252 ;  /* 0x080000f5f4ef7389 */ /* 0x00006400000000fc */
[----:B01----:R-:W-:Y:S01]  /*ef90*/  ENDCOLLECTIVE ;  /* 0x000000000000791b */ /* 0x003fe20003800000 */
.L_x_7871:
[----:B------:R-:W-:Y:S02]  /*efa0*/  MOV R244, R243 ;  /* 0x000000f300f47202 */ /* 0x000fe40000000f00 */
[----:B------:R-:W-:-:S07]  /*efb0*/  MOV R70, R239 ;  /* 0x000000ef00467202 */ /* 0x000fce0000000f00 */
[----:B------:R-:W-:Y:S05]  /*efc0*/  WARPSYNC.COLLECTIVE R71, `(.L_x_7872) ;  /* 0x0000000047087348 */ /* 0x000fea0003c00000 */
[----:B------:R0:W1:Y:S02]  /*efd0*/  SHFL.DOWN P0, R239, R244, R245, R252 ;  /* 0x080000f5f4ef7389 */ /* 0x00006400000000fc */
[----:B01----:R-:W-:Y:S01]  /*efe0*/  ENDCOLLECTIVE ;  /* 0x000000000000791b */ /* 0x003fe20003800000 */
.L_x_7872:
[----:B------:R-:W-:Y:S01]  /*eff0*/  MOV R71, R239 ;  /* 0x000000ef00477202 */ /* 0x000fe20000000f00 */
[----:B------:R-:W-:Y:S06]  /*f000*/  BRA `(.L_x_7873) ;  /* 0xffffff8400d07947 */ /* 0x000fec000383ffff */
.L_x_7729:
        /* <DEDUP_REMOVED lines=8> */
.L_x_7875:
[----:B------:R-:W-:Y:S05]  /*f090*/  BSYNC B0 ;  /* 0x0000000000007941 */ /* 0x000fea0003800000 */
.L_x_7874:
        /* <DEDUP_REMOVED lines=8> */
.L_x_7876:
[----:B------:R-:W-:Y:S02]  /*f120*/  MOV R244, R242 ;  /* 0x000000f200f47202 */ /* 0x000fe40000000f00 */
[----:B------:R-:W-:-:S07]  /*f130*/  MOV R69, R239 ;  /* 0x000000ef00457202 */ /* 0x000fce0000000f00 */
[----:B------:R-:W-:Y:S05]  /*f140*/  WARPSYNC.COLLECTIVE R71, `(.L_x_7877) ;  /* 0x0000000047087348 */ /* 0x000fea0003c00000 */
[----:B------:R0:W1:Y:S02]  /*f150*/  SHFL.DOWN P0, R239, R244, R245, R252 ;  /* 0x080000f5f4ef7389 */ /* 0x00006400000000fc */
[----:B01----:R-:W-:Y:S01]  /*f160*/  ENDCOLLECTIVE ;  /* 0x000000000000791b */ /* 0x003fe20003800000 */
.L_x_7877:
[----:B------:R-:W-:Y:S02]  /*f170*/  MOV R244, R243 ;  /* 0x000000f300f47202 */ /* 0x000fe40000000f00 */
[----:B------:R-:W-:-:S07]  /*f180*/  MOV R70, R239 ;  /* 0x000000ef00467202 */ /* 0x000fce0000000f00 */
[----:B------:R-:W-:Y:S05]  /*f190*/  WARPSYNC.COLLECTIVE R71, `(.L_x_7878) ;  /* 0x0000000047087348 */ /* 0x000fea0003c00000 */
[----:B------:R0:W1:Y:S02]  /*f1a0*/  SHFL.DOWN P0, R239, R244, R245, R252 ;  /* 0x080000f5f4ef7389 */ /* 0x00006400000000fc */
[----:B01----:R-:W-:Y:S01]  /*f1b0*/  ENDCOLLECTIVE ;  /* 0x000000000000791b */ /* 0x003fe20003800000 */
.L_x_7878:
[----:B------:R-:W-:Y:S01]  /*f1c0*/  MOV R71, R239 ;  /* 0x000000ef00477202 */ /* 0x000fe20000000f00 */
[----:B------:R-:W-:Y:S06]  /*f1d0*/  BRA `(.L_x_7879) ;  /* 0xffffff8400b07947 */ /* 0x000fec000383ffff */
.L_x_7732:
        /* <DEDUP_REMOVED lines=8> */
.L_x_7881:
[----:B------:R-:W-:Y:S05]  /*f260*/  BSYNC B0 ;  /* 0x0000000000007941 */ /* 0x000fea0003800000 */
.L_x_7880:
        /* <DEDUP_REMOVED lines=8> */
.L_x_7882:
[----:B------:R-:W-:Y:S02]  /*f2f0*/  MOV R244, R242 ;  /* 0x000000f200f47202 */ /* 0x000fe40000000f00 */
[----:B------:R-:W-:-:S07]  /*f300*/  MOV R69, R239 ;  /* 0x000000ef00457202 */ /* 0x000fce0000000f00 */
[----:B------:R-:W-:Y:S05]  /*f310*/  WARPSYNC.COLLECTIVE R71, `(.L_x_7883) ;  /* 0x0000000047087348 */ /* 0x000fea0003c00000 */
[----:B------:R0:W1:Y:S02]  /*f320*/  SHFL.DOWN P0, R239, R244, R245, R252 ;  /* 0x080000f5f4ef7389 */ /* 0x00006400000000fc */
[----:B01----:R-:W-:Y:S01]  /*f330*/  ENDCOLLECTIVE ;  /* 0x000000000000791b */ /* 0x003fe20003800000 */
.L_x_7883:
[----:B------:R-:W-:Y:S02]  /*f340*/  MOV R244, R243 ;  /* 0x000000f300f47202 */ /* 0x000fe40000000f00 */
[----:B------:R-:W-:-:S07]  /*f350*/  MOV R70, R239 ;  /* 0x000000ef00467202 */ /* 0x000fce0000000f00 */
[----:B------:R-:W-:Y:S05]  /*f360*/  WARPSYNC.COLLECTIVE R71, `(.L_x_7884) ;  /* 0x0000000047087348 */ /* 0x000fea0003c00000 */
[----:B------:R0:W1:Y:S02]  /*f370*/  SHFL.DOWN P0, R239, R244, R245, R252 ;  /* 0x080000f5f4ef7389 */ /* 0x00006400000000fc */
[----:B01----:R-:W-:Y:S01]  /*f380*/  ENDCOLLECTIVE ;  /* 0x000000000000791b */ /* 0x003fe20003800000 */
.L_x_7884:
[----:B------:R-:W-:Y:S01]  /*f390*/  MOV R71, R239 ;  /* 0x000000ef00477202 */ /* 0x000fe20000000f00 */
[----:B------:R-:W-:Y:S06]  /*f3a0*/  BRA `(.L_x_7885) ;  /* 0xffffff8400907947 */ /* 0x000fec000383ffff */
.L_x_7735:
        /* <DEDUP_REMOVED lines=8> */
.L_x_7887:
[----:B------:R-:W-:Y:S05]  /*f430*/  BSYNC B0 ;  /* 0x0000000000007941 */ /* 0x000fea0003800000 */
.L_x_7886:
        /* <DEDUP_REMOVED lines=8> */
.L_x_7888:
[----:B------:R-:W-:Y:S02]  /*f4c0*/  MOV R244, R242 ;  /* 0x000000f200f47202 */ /* 0x000fe40000000f00 */
[----:B------:R-:W-:-:S07]  /*f4d0*/  MOV R69, R239 ;  /* 0x000000ef00457202 */ /* 0x000fce0000000f00 */
[----:B------:R-:W-:Y:S05]  /*f4e0*/  WARPSYNC.COLLECTIVE R71, `(.L_x_7889) ;  /* 0x0000000047087348 */ /* 0x000fea0003c00000 */
[----:B------:R0:W1:Y:S02]  /*f4f0*/  SHFL.DOWN P0, R239, R244, R245, R252 ;  /* 0x080000f5f4ef7389 */ /* 0x00006400000000fc */
[----:B01----:R-:W-:Y:S01]  /*f500*/  ENDCOLLECTIVE ;  /* 0x000000000000791b */ /* 0x003fe20003800000 */
.L_x_7889:
[----:B------:R-:W-:Y:S02]  /*f510*/  MOV R244, R243 ;  /* 0x000000f300f47202 */ /* 0x000fe40000000f00 */
[----:B------:R-:W-:-:S07]  /*f520*/  MOV R70, R239 ;  /* 0x000000ef00467202 */ /* 0x000fce0000000f00 */
[----:B------:R-:W-:Y:S05]  /*f530*/  WARPSYNC.COLLECTIVE R71, `(.L_x_7890) ;  /* 0x0000000047087348 */ /* 0x000fea0003c00000 */
[----:B------:R0:W1:Y:S02]  /*f540*/  SHFL.DOWN P0, R239, R244, R245, R252 ;  /* 0x080000f5f4ef7389 */ /* 0x00006400000000fc */
[----:B01----:R-:W-:Y:S01]  /*f550*/  ENDCOLLECTIVE ;  /* 0x000000000000791b */ /* 0x003fe20003800000 */
.L_x_7890:
[----:B------:R-:W-:Y:S01]  /*f560*/  MOV R71, R239 ;  /* 0x000000ef00477202 */ /* 0x000fe20000000f00 */
[----:B------:R-:W-:Y:S06]  /*f570*/  BRA `(.L_x_7891) ;  /* 0xffffff8400707947 */ /* 0x000fec000383ffff */
.L_x_7738:
        /* <DEDUP_REMOVED lines=8> */
.L_x_7893:
[----:B------:R-:W-:Y:S05]  /*f600*/  BSYNC B0 ;  /* 0x0000000000007941 */ /* 0x000fea0003800000 */
.L_x_7892:
        /* <DEDUP_REMOVED lines=10> */
.L_x_7894:
[----:B------:R-:W-:Y:S02]  /*f6b0*/  MOV R252, 0x1f ;  /* 0x0000001f00fc7802 */ /* 0x000fe40000000f00 */
[----:B------:R-:W-:Y:S02]  /*f6c0*/  MOV R70, R242 ;  /* 0x000000f200467202 */ /* 0x000fe40000000f00 */
[----:B------:R-:W-:-:S07]  /*f6d0*/  MOV R247, R239 ;  /* 0x000000ef00f77202 */ /* 0x000fce0000000f00 */
[----:B------:R-:W-:Y:S05]  /*f6e0*/  WARPSYNC.COLLECTIVE R71, `(.L_x_7895) ;  /* 0x0000000047087348 */ /* 0x000fea0003c00000 */
[----:B------:R0:W1:Y:S02]  /*f6f0*/  SHFL.IDX P3, R239, R70, R69, R68 ;  /* 0x0000004546ef7389 */ /* 0x0000640000060044 */
[----:B01----:R-:W-:Y:S01]  /*f700*/  ENDCOLLECTIVE ;  /* 0x000000000000791b */ /* 0x003fe20003800000 */
.L_x_7895:
        /* <DEDUP_REMOVED lines=9> */
.L_x_7896:
[----:B------:R-:W-:Y:S02]  /*f7a0*/  MOV R70, R64 ;  /* 0x0000004000467202 */ /* 0x000fe40000000f00 */
[----:B------:R-:W-:-:S07]  /*f7b0*/  MOV R251, R239 ;  /* 0x000000ef00fb7202 */ /* 0x000fce0000000f00 */
[----:B------:R-:W-:Y:S05]  /*f7c0*/  WARPSYNC.COLLECTIVE R71, `(.L_x_7897) ;  /* 0x0000000047087348 */ /* 0x000fea0003c00000 */
[----:B------:R0:W1:Y:S02]  /*f7d0*/  SHFL.DOWN P0, R239, R244, R245, R252 ;  /* 0x080000f5f4ef7389 */ /* 0x00006400000000fc */
[----:B01----:R-:W-:Y:S01]  /*f7e0*/  ENDCOLLECTIVE ;  /* 0x000000000000791b */ /* 0x003fe20003800000 */
.L_x_7897:
[----:B------:R-:W-:Y:S02]  /*f7f0*/  MOV R244, R241 ;  /* 0x000000f100f47202 */ /* 0x000fe40000000f00 */
[----:B------:R-:W-:-:S07]  /*f800*/  MOV R240, R239 ;  /* 0x000000ef00f07202 */ /* 0x000fce0000000f00 */
[----:B------:R-:W-:Y:S05]  /*f810*/  WARPSYNC.COLLECTIVE R71, `(.L_x_7898) ;  /* 0x0000000047087348 */ /* 0x000fea0003c00000 */
[----:B------:R0:W1:Y:S02]  /*f820*/  SHFL.DOWN P0, R239, R244, R245, R252 ;  /* 0x080000f5f4ef7389 */ /* 0x00006400000000fc */
[----:B01----:R-:W-:Y:S01]  /*f830*/  ENDCOLLECTIVE ;  /* 0x000000000000791b */ /* 0x003fe20003800000 */
.L_x_7898:
[----:B------:R-:W-:Y:S02]  /*f840*/  MOV R244, R242 ;  /* 0x000000f200f47202 */ /* 0x000fe40000000f00 */
[----:B------:R-:W-:-:S07]  /*f850*/  MOV R241, R239 ;  /* 0x000000ef00f17202 */ /* 0x000fce0000000f00 */
[----:B------:R-:W-:Y:S05]  /*f860*/  WARPSYNC.COLLECTIVE R71, `(.L_x_7899) ;  /* 0x0000000047087348 */ /* 0x000fea0003c00000 */
[----:B------:R0:W1:Y:S02]  /*f870*/  SHFL.DOWN P0, R239, R244, R245, R252 ;  /* 0x080000f5f4ef7389 */ /* 0x00006400000000fc */
[----:B01----:R-:W-:Y:S01]  /*f880*/  ENDCOLLECTIVE ;  /* 0x000000000000791b */ /* 0x003fe20003800000 */
.L_x_7899:
[----:B------:R-:W-:Y:S02]  /*f890*/  MOV R244, R243 ;  /* 0x000000f300f47202 */ /* 0x000fe40000000f00 */
[----:B------:R-:W-:-:S07]  /*f8a0*/  MOV R242, R239 ;  /* 0x000000ef00f27202 */ /* 0x000fce0000000f00 */
[----:B------:R-:W-:Y:S05]  /*f8b0*/  WARPSYNC.COLLECTIVE R71, `(.L_x_7900) ;  /* 0x0000000047087348 */ /* 0x000fea0003c00000 */
[----:B------:R0:W1:Y:S02]  /*f8c0*/  SHFL.DOWN P0, R239, R244, R245, R252 ;  /* 0x080000f5f4ef7389 */ /* 0x00006400000000fc */
[----:B01----:R-:W-:Y:S01]  /*f8d0*/  ENDCOLLECTIVE ;  /* 0x000000000000791b */ /* 0x003fe20003800000 */
.L_x_7900:
[----:B------:R-:W-:-:S07]  /*f8e0*/  MOV R243, R239 ;  /* 0x000000ef00f37202 */ /* 0x000fce0000000f00 */
[----:B------:R-:W-:Y:S05]  /*f8f0*/  WARPSYNC.COLLECTIVE R71, `(.L_x_7901) ;  /* 0x0000000047087348 */ /* 0x000fea0003c00000 */
[----:B------:R0:W1:Y:S02]  /*f900*/  SHFL.IDX P3, R239, R70, R69, R68 ;  /* 0x0000004546ef7389 */ /* 0x0000640000060044 */
[----:B01----:R-:W-:Y:S01]  /*f910*/  ENDCOLLECTIVE ;  /* 0x000000000000791b */ /* 0x003fe20003800000 */
.L_x_7901:
[----:B------:R-:W-:Y:S02]  /*f920*/  MOV R70, R65 ;  /* 0x0000004100467202 */ /* 0x000fe40000000f00 */
[----:B------:R-:W-:-:S07]  /*f930*/  MOV R252, R239 ;  /* 0x000000ef00fc7202 */ /* 0x000fce0000000f00 */
[----:B------:R-:W-:Y:S05]  /*f940*/  WARPSYNC.COLLECTIVE R71, `(.L_x_7902) ;  /* 0x0000000047087348 */ /* 0x000fea0003c00000 */
[----:B------:R0:W1:Y:S02]  /*f950*/  SHFL.IDX P3, R239, R70, R69, R68 ;  /* 0x0000004546ef7389 */ /* 0x0000640000060044 */
[----:B01----:R-:W-:Y:S01]  /*f960*/  ENDCOLLECTIVE ;  /* 0x000000000000791b */ /* 0x003fe20003800000 */
.L_x_7902:
[----:B------:R-:W-:Y:S01]  /*f970*/  MOV R70, R66 ;  /* 0x0000004200467202 */ /* 0x000fe20000000f00 */
[-C--:B------:R-:W-:Y:S01]  /*f980*/  FMUL.FTZ R66, R65, R247.reuse ;  /* 0x000000f741427220 */ /* 0x080fe20000410000 */
[----:B------:R-:W-:Y:S01]  /*f990*/  FMUL.FTZ R247, R64, R247 ;  /* 0x000000f740f77220 */ /* 0x000fe20000410000 */
[----:B------:R-:W-:-:S07]  /*f9a0*/  MOV R245, R239 ;  /* 0x000000ef00f57202 */ /* 0x000fce0000000f00 */
[----:B------:R-:W-:Y:S05]  /*f9b0*/  WARPSYNC.COLLECTIVE R71, `(.L_x_7903) ;  /* 0x0000000047087348 */ /* 0x000fea0003c00000 */
[----:B------:R0:W1:Y:S02]  /*f9c0*/  SHFL.IDX P3, R239, R70, R69, R68 ;  /* 0x0000004546ef7389 */ /* 0x0000640000060044 */
[----:B01----:R-:W-:Y:S01]  /*f9d0*/  ENDCOLLECTIVE ;  /* 0x000000000000791b */ /* 0x003fe20003800000 */
.L_x_7903:
[----:B------:R-:W-:Y:S02]  /*f9e0*/  MOV R70, R67 ;  /* 0x0000004300467202 */ /* 0x000fe40000000f00 */
[----:B------:R-:W-:-:S07]  /*f9f0*/  MOV R244, R239 ;  /* 0x000000ef00f47202 */ /* 0x000fce0000000f00 */
[----:B------:R-:W-:Y:S05]  /*fa00*/  WARPSYNC.COLLECTIVE R71, `(.L_x_7904) ;  /* 0x0000000047087348 */ /* 0x000fea0003c00000 */
[----:B------:R0:W1:Y:S02]  /*fa10*/  SHFL.IDX P3, R239, R70, R69, R68 ;  /* 0x0000004546ef7389 */ /* 0x0000640000060044 */
[----:B01----:R-:W-:Y:S01]  /*fa20*/  ENDCOLLECTIVE ;  /* 0x000000000000791b */ /* 0x003fe20003800000 */
.L_x_7904:
[----:B------:R-:W-:Y:S01]  /*fa30*/  MOV R71, R239 ;  /* 0x000000ef00477202 */ /* 0x000fe20000000f00 */
[----:B------:R-:W-:Y:S06]  /*fa40*/  BRA `(.L_x_7905) ;  /* 0xffffff8000c87947 */ /* 0x000fec000383ffff */
.L_x_7906:
        /* <DEDUP_REMOVED lines=11> */
.L_x_18940:


//--------------------- .text._Z25selective_scan_bwd_kernelI32Selective_Scan_bwd_kernel_traitsILi64ELi16ELb0ELb1ELb0ELb0ELb1EN3c104HalfENS1_7complexIfEEEEv12SSMParamsBwd --------------------------
	.section	.text._Z25selective_scan_bwd_kernelI32Selective_Scan_bwd_kernel_traitsILi64ELi16ELb0ELb1ELb0ELb0ELb1EN3c104HalfENS1_7complexIfEEEEv12SSMParamsBwd,"ax",@progbits
	.align	128
        .global         _Z25selective_scan_bwd_kernelI32Selective_Scan_bwd_kernel_traitsILi64ELi16ELb0ELb1ELb0ELb0ELb1EN3c104HalfENS1_7complexIfEEEEv12SSMParamsBwd
        .type           _Z25selective_scan_bwd_kernelI32Selective_Scan_bwd_kernel_traitsILi64ELi16ELb0ELb1ELb0ELb0ELb1EN3c104HalfENS1_7complexIfEEEEv12SSMParamsBwd,@function
        .size           _Z25selective_scan_bwd_kernelI32Selective_Scan_bwd_kernel_traitsILi64ELi16ELb0ELb1ELb0ELb0ELb1EN3c104HalfENS1_7complexIfEEEEv12SSMParamsBwd,(.L_x_18941 - _Z25selective_scan_bwd_kernelI32Selective_Scan_bwd_kernel_traitsILi64ELi16ELb0ELb1ELb0ELb0ELb1EN3c104HalfENS1_7complexIfEEEEv12SSMParamsBwd)
        .other          _Z25selective_scan_bwd_kernelI32Selective_Scan_bwd_kernel_traitsILi64ELi16ELb0ELb1ELb0ELb0ELb1EN3c104HalfENS1_7complexIfEEEEv12SSMParamsBwd,@"STO_CUDA_ENTRY STV_DEFAULT"
_Z25selective_scan_bwd_kernelI32Selective_Scan_bwd_kernel_traitsILi64ELi16ELb0ELb1ELb0ELb0ELb1EN3c104HalfENS1_7complexIfEEEEv12SSMParamsBwd:
.text._Z25selective_scan_bwd_kernelI32Selective_Scan_bwd_kernel_traitsILi64ELi16ELb0ELb1ELb0ELb0ELb1EN3c104HalfENS1_7complexIfEEEEv12SSMParamsBwd:
        /* <DEDUP_REMOVED lines=159> */
[----:B-1----:R-:W-:-:S03]  /*09f0*/  ULEA UR7, UR4, UR7, 0x18 ;  /* 0x0000000704077291 */ /* 0x002fc6000f8ec03f */
[----:B------:R-:W-:Y:S01]  /*0a00*/  UMOV UR4, URZ ;  /* 0x0000003f00047c82 */ /* 0x000fe20008000000 */
[----:B0-----:R-:W-:-:S04]  /*0a10*/  SHF.R.S32.HI R0, RZ, 0x1f, R89 ;  /* 0x0000001fff007819 */ /* 0x001fc80000011459 */
[----:B------:R-:W-:-:S04]  /*0a20*/  LEA.HI R0, R0, R89, RZ, 0x5 ;  /* 0x0000005900007211 */ /* 0x000fc800078f28ff */
[----:B------:R-:W-:-:S04]  /*0a30*/  SHF.R.S32.HI R0, RZ, 0x5, R0 ;  /* 0x00000005ff007819 */ /* 0x000fc80000011400 */
[----:B--23--:R-:W-:-:S07]  /*0a40*/  LEA R238, R0, UR7, 0x4 ;  /* 0x0000000700ee7c11 */ /* 0x00cfce000f8e20ff */
.L_x_8013:
[----:B------:R-:W-:Y:S01]  /*0a50*/  ULDC UR39, c[0x0][0x224] ;  /* 0x0000890000277ab9 */ /* 0x000fe20000000800 */
[----:B------:R-:W-:Y:S01]  /*0a60*/  SHF.L.U32 R0, R89, 0x4, RZ ;  /* 0x0000000459007819 */ /* 0x000fe200000006ff */
        /* <DEDUP_REMOVED lines=305> */
[----:B------:R-:W-:Y:S01]  /*1d80*/  USHF.R.S32.HI UR50, URZ, 0x1f, UR49 ;  /* 0x0000001f3f327899 */ /* 0x000fe20008011431 */
[----:B------:R-:W-:Y:S01]  /*1d90*/  @!P0 IMAD.WIDE.U32 R2, R49, UR48, R2 ;  /* 0x0000003031028c25 */ /* 0x000fe2000f8e0002 */
[----:B------:R-:W-:Y:S01]  /*1da0*/  ULDC.64 UR30, c[0x0][0x2b0] ;  /* 0x0000ac00001e7ab9 */ /* 0x000fe20000000a00 */
[----:B------:R-:W-:Y:S01]  /*1db0*/  MOV R5, UR37 ;  /* 0x0000002500057c02 */ /* 0x000fe20008000f00 */
[----:B------:R-:W-:-:S02]  /*1dc0*/  UIMAD UR29, UR7, UR30, URZ ;  /* 0x0000001e071d72a4 */ /* 0x000fc4000f8e023f */
        /* <DEDUP_REMOVED lines=164> */
[----:B------:R-:W5:Y:S04]  /*2810*/  LDS.U16 R49, [R87+0x8] ;  /* 0x0000080057317984 */ /* 0x000f680000000400 */
[----:B------:R-:W5:Y:S04]  /*2820*/  LDS.U16 R50, [R87+0xa] ;  /* 0x00000a0057327984 */ /* 0x000f680000000400 */
[----:B------:R-:W5:Y:S04]  /*2830*/  LDS.U16 R51, [R87+0xc] ;  /* 0x00000c0057337984 */ /* 0x000f680000000400 */
[----:B------:R-:W5:Y:S04]  /*2840*/  LDS.U16 R52, [R87+0xe] ;  /* 0x00000e0057347984 */ /* 0x000f680000000400 */
[----:B------:R-:W-:Y:S04]  /*2850*/  LDS.U16 R53, [R87+0x10] ;  /* 0x0000100057357984 */ /* 0x000fe80000000400 */
[----:B------:R-:W5:Y:S04]  /*2860*/  LDS.U16 R54, [R87+0x12] ;  /* 0x0000120057367984 */ /* 0x000f680000000400 */
[----:B------:R-:W-:Y:S04]  /*2870*/  LDS.U16 R56, [R87+0x14] ;  /* 0x0000140057387984 */ /* 0x000fe80000000400 */
[----:B------:R-:W-:Y:S04]  /*2880*/  LDS.U16 R57, [R87+0x16] ;  /* 0x0000160057397984 */ /* 0x000fe80000000400 */
[----:B------:R-:W-:Y:S04]  /*2890*/  LDS.U16 R59, [R87+0x18] ;  /* 0x00001800573b7984 */ /* 0x000fe80000000400 */
[----:B------:R-:W5:Y:S04]  /*28a0*/  LDS.U16 R63, [R87+0x1a] ;  /* 0x00001a00573f7984 */ /* 0x000f680000000400 */
[----:B------:R-:W5:Y:S04]  /*28b0*/  LDS.U16 R65, [R87+0x1c] ;  /* 0x00001c0057417984 */ /* 0x000f680000000400 */
        /* <DEDUP_REMOVED lines=43> */
[----:B------:R-:W-:Y:S02]  /*2b70*/  HADD2.F32 R50, -RZ, R50.H0_H0 ;  /* 0x20000032ff327230 */ /* 0x000fe40000004100 */
[----:B------:R-:W-:Y:S01]  /*2b80*/  FMUL.FTZ R98, R45, -1.4426950216293334961 ;  /* 0xbfb8aa3b2d627820 */ /* 0x000fe20000410000 */
[----:B------:R-:W-:Y:S01]  /*2b90*/  MUFU.EX2 R97, R97 ;  /* 0x0000006100617308 */ /* 0x000fe20000000800 */
[----:B------:R-:W-:Y:S01]  /*2ba0*/  FMUL.FTZ R3, R49, -1.4426950216293334961 ;  /* 0xbfb8aa3b31037820 */ /* 0x000fe20000410000 */
[----:B------:R-:W-:-:S06]  /*2bb0*/  FMUL.FTZ R99, R50, -1.4426950216293334961 ;  /* 0xbfb8aa3b32637820 */ /* 0x000fcc0000410000 */
[----:B------:R-:W0:Y:S01]  /*2bc0*/  MUFU.EX2 R2, R2 ;  /* 0x0000000200027308 */ /* 0x000e220000000800 */
[----:B-1----:R-:W-:Y:S01]  /*2bd0*/  FADD.FTZ R74, R74, 1 ;  /* 0x3f8000004a4a7421 */ /* 0x002fe20000010000 */
[----:B------:R-:W-:-:S06]  /*2be0*/  HADD2.F32 R51, -RZ, R51.H0_H0 ;  /* 0x20000033ff337230 */ /* 0x000fcc0000004100 */
[----:B------:R-:W-:Y:S01]  /*2bf0*/  MUFU.EX2 R98, R98 ;  /* 0x0000006200627308 */ /* 0x000fe20000000800 */
[----:B------:R-:W-:-:S07]  /*2c00*/  FMUL.FTZ R100, R51, -1.4426950216293334961 ;  /* 0xbfb8aa3b33647820 */ /* 0x000fce0000410000 */
[----:B------:R-:W1:Y:S08]  /*2c10*/  MUFU.EX2 R3, R3 ;  /* 0x0000000300037308 */ /* 0x000e700000000800 */
[----:B------:R-:W-:Y:S01]  /*2c20*/  MUFU.EX2 R99, R99 ;  /* 0x0000006300637308 */ /* 0x000fe20000000800 */
[----:B0-----:R-:W-:-:S07]  /*2c30*/  FADD.FTZ R2, R2, 1 ;  /* 0x3f80000002027421 */ /* 0x001fce0000010000 */
[----:B------:R-:W-:Y:S01]  /*2c40*/  MUFU.RCP R74, R74 ;  /* 0x0000004a004a7308 */ /* 0x000fe20000001000 */
[----:B------:R-:W-:Y:S02]  /*2c50*/  HADD2.F32 R52, -RZ, R52.H0_H0 ;  /* 0x20000034ff347230 */ /* 0x000fe40000004100 */
[----:B-1----:R-:W-:Y:S01]  /*2c60*/  FADD.FTZ R3, R3, 1 ;  /* 0x3f80000003037421 */ /* 0x002fe20000010000 */
[----:B------:R-:W-:-:S04]  /*2c70*/  HADD2.F32 R67, -RZ, R67.H0_H0 ;  /* 0x20000043ff437230 */ /* 0x000fc80000004100 */
[----:B------:R-:W-:Y:S01]  /*2c80*/  MUFU.EX2 R100, R100 ;  /* 0x0000006400647308 */ /* 0x000fe20000000800 */
[----:B------:R-:W-:Y:S01]  /*2c90*/  FMUL.FTZ R101, R52, -1.4426950216293334961 ;  /* 0xbfb8aa3b34657820 */ /* 0x000fe20000410000 */
[----:B------:R-:W-:Y:S02]  /*2ca0*/  HADD2.F32 R71, -RZ, R71.H0_H0 ;  /* 0x20000047ff477230 */ /* 0x000fe40000004100 */
[----:B------:R-:W-:-:S04]  /*2cb0*/  HADD2.F32 R69, -RZ, R69.H0_H0 ;  /* 0x20000045ff457230 */ /* 0x000fc80000004100 */
[----:B------:R-:W-:Y:S01]  /*2cc0*/  MUFU.EX2 R101, R101 ;  /* 0x0000006500657308 */ /* 0x000fe20000000800 */
[----:B------:R-:W-:Y:S02]  /*2cd0*/  HADD2.F32 R54, -RZ, R54.H0_H0 ;  /* 0x20000036ff367230 */ /* 0x000fe40000004100 */
[----:B------:R-:W-:Y:S02]  /*2ce0*/  HADD2.F32 R68, -RZ, R68.H0_H0 ;  /* 0x20000044ff447230 */ /* 0x000fe40000004100 */
[----:B------:R-:W-:Y:S02]  /*2cf0*/  HADD2.F32 R53, -RZ, R53.H0_H0 ;  /* 0x20000035ff357230 */ /* 0x000fe40000004100 */
[----:B------:R-:W-:Y:S01]  /*2d00*/  FMUL.FTZ R103, R54, -1.4426950216293334961 ;  /* 0xbfb8aa3b36677820 */ /* 0x000fe20000410000 */
[----:B------:R-:W-:Y:S02]  /*2d10*/  HADD2.F32 R63, -RZ, R63.H0_H0 ;  /* 0x2000003fff3f7230 */ /* 0x000fe40000004100 */
[----:B------:R-:W-:Y:S01]  /*2d20*/  FMUL.FTZ R102, R53, -1.4426950216293334961 ;  /* 0xbfb8aa3b35667820 */ /* 0x000fe20000410000 */
[----:B------:R-:W-:-:S02]  /*2d30*/  HADD2.F32 R95, -RZ, R95.H0_H0 ;  /* 0x2000005fff5f7230 */ /* 0x000fc40000004100 */
[----:B------:R-:W0:Y:S01]  /*2d40*/  MUFU.EX2 R103, R103 ;  /* 0x0000006700677308 */ /* 0x000e220000000800 */
[----:B------:R-:W-:Y:S02]  /*2d50*/  HADD2.F32 R56, -RZ, R56.H0_H0 ;  /* 0x20000038ff387230 */ /* 0x000fe40000004100 */
[----:B------:R-:W-:Y:S01]  /*2d60*/  FMUL.FTZ R108, R63, -1.4426950216293334961 ;  /* 0xbfb8aa3b3f6c7820 */ /* 0x000fe20000410000 */
[----:B------:R-:W-:Y:S02]  /*2d70*/  HADD2.F32 R65, -RZ, R65.H0_H0 ;  /* 0x20000041ff417230 */ /* 0x000fe40000004100 */
[----:B------:R-:W-:Y:S02]  /*2d80*/  HADD2.F32 R57, -RZ, R57.H0_H0 ;  /* 0x20000039ff397230 */ /* 0x000fe40000004100 */
[----:B------:R-:W-:Y:S01]  /*2d90*/  MUFU.EX2 R102, R102 ;  /* 0x0000006600667308 */ /* 0x000fe20000000800 */
[----:B------:R-:W-:Y:S02]  /*2da0*/  HADD2.F32 R59, -RZ, R59.H0_H0 ;  /* 0x2000003bff3b7230 */ /* 0x000fe40000004100 */
[----:B------:R-:W-:Y:S01]  /*2db0*/  FMUL.FTZ R104, R56, -1.4426950216293334961 ;  /* 0xbfb8aa3b38687820 */ /* 0x000fe20000410000 */
[----:B------:R-:W-:Y:S01]  /*2dc0*/  FMUL.FTZ R109, R65, -1.4426950216293334961 ;  /* 0xbfb8aa3b416d7820 */ /* 0x000fe20000410000 */
[----:B------:R-:W-:Y:S01]  /*2dd0*/  FMUL.FTZ R105, R57, -1.4426950216293334961 ;  /* 0xbfb8aa3b39697820 */ /* 0x000fe20000410000 */
[----:B------:R-:W-:-:S02]  /*2de0*/  HADD2.F32 R66, -RZ, R66.H0_H0 ;  /* 0x20000042ff427230 */ /* 0x000fc40000004100 */
[----:B------:R-:W-:Y:S01]  /*2df0*/  FMUL.FTZ R107, R59, -1.4426950216293334961 ;  /* 0xbfb8aa3b3b6b7820 */ /* 0x000fe20000410000 */
[----:B------:R-:W-:Y:S01]  /*2e00*/  MUFU.EX2 R108, R108 ;  /* 0x0000006c006c7308 */ /* 0x000fe20000000800 */
[----:B------:R-:W-:Y:S02]  /*2e10*/  HADD2.F32 R93, -RZ, R93.H0_H0 ;  /* 0x2000005dff5d7230 */ /* 0x000fe40000004100 */
[----:B0-----:R-:W-:-:S05]  /*2e20*/  FADD.FTZ R103, R103, 1 ;  /* 0x3f80000067677421 */ /* 0x001fca0000010000 */
[----:B------:R-:W-:Y:S08]  /*2e30*/  MUFU.EX2 R104, R104 ;  /* 0x0000006800687308 */ /* 0x000ff00000000800 */
[----:B------:R-:W-:Y:S08]  /*2e40*/  MUFU.EX2 R110, R109 ;  /* 0x0000006d006e7308 */ /* 0x000ff00000000800 */
[----:B------:R0:W-:Y:S01]  /*2e50*/  MUFU.EX2 R106, R105 ;  /* 0x00000069006a7308 */ /* 0x0001e20000000800 */
[----:B--2---:R-:W-:Y:S04]  /*2e60*/  STS.U16 [R155], R40 ;  /* 0x000000289b007388 */ /* 0x004fe80000000400 */
[----:B---3--:R-:W-:Y:S04]  /*2e70*/  STS.U16 [R154+0x40], R60 ;  /* 0x0000403c9a007388 */ /* 0x008fe80000000400 */
        /* <DEDUP_REMOVED lines=13> */
[----:B------:R4:W-:Y:S01]  /*2f50*/  STS.U16 [R128+0x3c0], R96 ;  /* 0x0003c06080007388 */ /* 0x0009e20000000400 */
[----:B------:R-:W-:-:S03]  /*2f60*/  NOP ;  /* 0x0000000000007918 */ /* 0x000fc60000000000 */
[----:B------:R-:W5:Y:S04]  /*2f70*/  LDS.U16 R40, [R87] ;  /* 0x0000000057287984 */ /* 0x000f680000000400 */
[----:B------:R-:W5:Y:S04]  /*2f80*/  LDS.U16 R62, [R87+0x6] ;  /* 0x00000600573e7984 */ /* 0x000f680000000400 */
[----:B------:R-:W5:Y:S04]  /*2f90*/  LDS.U16 R60, [R87+0x2] ;  /* 0x00000200573c7984 */ /* 0x000f680000000400 */
[----:B------:R-:W5:Y:S04]  /*2fa0*/  LDS.U16 R61, [R87+0x4] ;  /* 0x00000400573d7984 */ /* 0x000f680000000400 */
[----:B------:R-:W5:Y:S01]  /*2fb0*/  LDS.U16 R70, [R87+0x8] ;  /* 0x0000080057467984 */ /* 0x000f620000000400 */
[----:B-1----:R-:W-:Y:S01]  /*2fc0*/  FADD.FTZ R72, R97, 1 ;  /* 0x3f80000061487421 */ /* 0x002fe20000010000 */
[----:B--2---:R-:W-:Y:S01]  /*2fd0*/  FADD.FTZ R76, R98, 1 ;  /* 0x3f800000624c7421 */ /* 0x004fe20000010000 */
[----:B------:R1:W2:Y:S01]  /*2fe0*/  MUFU.RCP R73, R2 ;  /* 0x0000000200497308 */ /* 0x0002a20000001000 */
[----:B------:R-:W2:Y:S01]  /*2ff0*/  LDS.U16 R90, [R87+0xa] ;  /* 0x00000a00575a7984 */ /* 0x000ea20000000400 */
[----:B------:R-:W-:-:S06]  /*3000*/  FADD.FTZ R75, R99, 1 ;  /* 0x3f800000634b7421 */ /* 0x000fcc0000010000 */
[----:B---3--:R3:W-:Y:S01]  /*3010*/  MUFU.RCP R94, R3 ;  /* 0x00000003005e7308 */ /* 0x0087e20000001000 */
[----:B----4-:R-:W-:Y:S01]  /*3020*/  FADD.FTZ R96, R100, 1 ;  /* 0x3f80000064607421 */ /* 0x010fe20000010000 */
[----:B------:R-:W4:Y:S01]  /*3030*/  LDS.U16 R91, [R87+0xc] ;  /* 0x00000c00575b7984 */ /* 0x000f220000000400 */
[----:B0-----:R-:W-:-:S03]  /*3040*/  FMUL.FTZ R105, R66, -1.4426950216293334961 ;  /* 0xbfb8aa3b42697820 */ /* 0x001fc60000410000 */
[----:B------:R-:W-:Y:S02]  /*3050*/  LDS.U16 R111, [R87+0x18] ;  /* 0x00001800576f7984 */ /* 0x000fe40000000400 */
[----:B------:R-:W0:Y:S02]  /*3060*/  MUFU.RCP R72, R72 ;  /* 0x0000004800487308 */ /* 0x000e240000001000 */
[----:B------:R-:W-:Y:S01]  /*3070*/  LDS.U16 R113, [R87+0x1a] ;  /* 0x00001a0057717984 */ /* 0x000fe20000000400 */
[----:B-----5:R-:W-:-:S05]  /*3080*/  HADD2.F32 R40, -RZ, R40.H0_H0 ;  /* 0x20000028ff287230 */ /* 0x020fca0000004100 */
[----:B------:R-:W5:Y:S01]  /*3090*/  MUFU.RCP R76, R76 ;  /* 0x0000004c004c7308 */ /* 0x000f620000001000 */
[C---:B-1----:R-:W-:Y:S01]  /*30a0*/  FADD.FTZ R2, -R74.reuse, 1 ;  /* 0x3f8000004a027421 */ /* 0x042fe20000010100 */
[----:B---3--:R-:W-:Y:S01]  /*30b0*/  FMUL.FTZ R3, R67, R40 ;  /* 0x0000002843037220 */ /* 0x008fe20000410000 */
[----:B------:R-:W-:Y:S02]  /*30c0*/  HADD2.F32 R62, -RZ, R62.H0_H0 ;  /* 0x2000003eff3e7230 */ /* 0x000fe40000004100 */
[----:B------:R-:W-:Y:S01]  /*30d0*/  FFMA.FTZ R2, R47, R2, 1 ;  /* 0x3f8000002f027423 */ /* 0x000fe20000010002 */
[----:B------:R-:W-:Y:S02]  /*30e0*/  FMUL.FTZ R3, R74, R3 ;  /* 0x000000034a037220 */ /* 0x000fe40000410000 */
[----:B------:R-:W1:Y:S01]  /*30f0*/  MUFU.RCP R75, R75 ;  /* 0x0000004b004b7308 */ /* 0x000e620000001000 */
[----:B------:R-:W-:Y:S02]  /*3100*/  HADD2.F32 R60, -RZ, R60.H0_H0 ;  /* 0x2000003cff3c7230 */ /* 0x000fe40000004100 */
[----:B------:R-:W-:Y:S01]  /*3110*/  FMUL.FTZ R5, R3, R2 ;  /* 0x0000000203057220 */ /* 0x000fe20000410000 */
[----:B--2---:R-:W-:Y:S01]  /*3120*/  FADD.FTZ R99, -R73, 1 ;  /* 0x3f80000049637421 */ /* 0x004fe20000010100 */
[----:B0-----:R-:W-:Y:S01]  /*3130*/  FADD.FTZ R2, -R72, 1 ;  /* 0x3f80000048027421 */ /* 0x001fe20000010100 */
[----:B------:R-:W-:-:S02]  /*3140*/  HADD2.F32 R61, -RZ, R61.H0_H0 ;  /* 0x2000003dff3d7230 */ /* 0x000fc40000004100 */
[----:B------:R-:W-:Y:S01]  /*3150*/  FMUL.FTZ R100, R71, R62 ;  /* 0x0000003e47647220 */ /* 0x000fe20000410000 */
[----:B------:R-:W-:Y:S01]  /*3160*/  FMUL.FTZ R3, R69, R60 ;  /* 0x0000003c45037220 */ /* 0x000fe20000410000 */
[----:B------:R-:W-:Y:S01]  /*3170*/  FFMA.FTZ R99, R48, R99, 1 ;  /* 0x3f80000030637423 */ /* 0x000fe20000010063 */
[----:B------:R-:W-:Y:S01]  /*3180*/  FFMA.FTZ R2, R43, R2, 1 ;  /* 0x3f8000002b027423 */ /* 0x000fe20000010002 */
[----:B------:R-:W-:Y:S01]  /*3190*/  FMUL.FTZ R100, R73, R100 ;  /* 0x0000006449647220 */ /* 0x000fe20000410000 */
[----:B-----5:R-:W-:Y:S01]  /*31a0*/  FADD.FTZ R4, -R76, 1 ;  /* 0x3f8000004c047421 */ /* 0x020fe20000010100 */
[----:B------:R-:W-:Y:S01]  /*31b0*/  FMUL.FTZ R77, R68, R61 ;  /* 0x0000003d444d7220 */ /* 0x000fe20000410000 */
[----:B------:R-:W-:Y:S01]  /*31c0*/  FMUL.FTZ R3, R72, R3 ;  /* 0x0000000348037220 */ /* 0x000fe20000410000 */
[----:B------:R-:W-:Y:S01]  /*31d0*/  FMUL.FTZ R118, R100, R99 ;  /* 0x0000006364767220 */ /* 0x000fe20000410000 */
        /* <DEDUP_REMOVED lines=9> */
[----:B------:R-:W-:Y:S01]  /*3270*/  FADD.FTZ R4, -R94, 1 ;  /* 0x3f8000005e047421 */ /* 0x000fe20000010100 */
[----:B------:R-:W-:Y:S01]  /*3280*/  FFMA.FTZ R101, R50, R3, 1 ;  /* 0x3f80000032657423 */ /* 0x000fe20000010003 */
[----:B------:R-:W2:Y:S01]  /*3290*/  LDS.U16 R100, [R87+0x12] ;  /* 0x0000120057647984 */ /* 0x000ea20000000400 */
[----:B------:R-:W-:Y:S01]  /*32a0*/  FMUL.FTZ R3, R95, R70 ;  /* 0x000000465f037220 */ /* 0x000fe20000410000 */
[----:B------:R-:W-:-:S03]  /*32b0*/  FFMA.FTZ R4, R49, R4, 1 ;  /* 0x3f80000031047423 */ /* 0x000fc60000010004 */
[----:B------:R-:W-:Y:S01]  /*32c0*/  FMUL.FTZ R3, R94, R3 ;  /* 0x000000035e037220 */ /* 0x000fe20000410000 */
[----:B------:R-:W-:-:S03]  /*32d0*/  HADD2.F32 R90, -RZ, R90.H0_H0 ;  /* 0x2000005aff5a7230 */ /* 0x000fc60000004100 */
[----:B------:R-:W-:Y:S02]  /*32e0*/  FMUL.FTZ R119, R3, R4 ;  /* 0x0000000403777220 */ /* 0x000fe40000410000 */
[----:B------:R-:W3:Y:S01]  /*32f0*/  LDS.U16 R4, [R87+0x16] ;  /* 0x0000160057047984 */ /* 0x000ee20000000400 */
[----:B------:R-:W5:Y:S03]  /*3300*/  MUFU.EX2 R107, R107 ;  /* 0x0000006b006b7308 */ /* 0x000f660000000800 */
[----:B------:R-:W3:Y:S01]  /*3310*/  LDS.U16 R3, [R87+0x14] ;  /* 0x0000140057037984 */ /* 0x000ee20000000400 */
[----:B------:R-:W-:Y:S01]  /*3320*/  FADD.FTZ R98, R102, 1 ;  /* 0x3f80000066627421 */ /* 0x000fe20000010000 */
[----:B------:R-:W-:-:S03]  /*3330*/  FMUL.FTZ R102, R93, R90 ;  /* 0x0000005a5d667220 */ /* 0x000fc60000410000 */
[----:B------:R-:W0:Y:S01]  /*3340*/  MUFU.RCP R96, R96 ;  /* 0x0000006000607308 */ /* 0x000e220000001000 */
[----:B------:R-:W-:Y:S01]  /*3350*/  FMUL.FTZ R102, R75, R102 ;  /* 0x000000664b667220 */ /* 0x000fe20000410000 */
[----:B------:R-:W-:-:S06]  /*3360*/  FADD.FTZ R108, R108, 1 ;  /* 0x3f8000006c6c7421 */ /* 0x000fcc0000010000 */
[----:B------:R-:W-:Y:S01]  /*3370*/  MUFU.EX2 R125, R105 ;  /* 0x00000069007d7308 */ /* 0x000fe20000000800 */
[----:B------:R-:W-:-:S07]  /*3380*/  FMUL.FTZ R120, R102, R101 ;  /* 0x0000006566787220 */ /* 0x000fce0000410000 */
[----:B------:R1:W2:Y:S01]  /*3390*/  MUFU.RCP R105, R103 ;  /* 0x0000006700697308 */ /* 0x0002a20000001000 */
[----:B------:R-:W-:Y:S01]  /*33a0*/  FADD.FTZ R104, R104, 1 ;  /* 0x3f80000068687421 */ /* 0x000fe20000010000 */
[----:B------:R-:W-:Y:S02]  /*33b0*/  HADD2.F32 R92, -RZ, R92.H0_H0 ;  /* 0x2000005cff5c7230 */ /* 0x000fe40000004100 */
[----:B------:R-:W-:Y:S01]  /*33c0*/  FADD.FTZ R117, R110, 1 ;  /* 0x3f8000006e757421 */ /* 0x000fe20000010000 */
[----:B----4-:R-:W-:Y:S01]  /*33d0*/  HADD2.F32 R91, -RZ, R91.H0_H0 ;  /* 0x2000005bff5b7230 */ /* 0x010fe20000004100 */
[----:B------:R-:W-:Y:S02]  /*33e0*/  LDS.U16 R110, [R87+0x1e] ;  /* 0x00001e00576e7984 */ /* 0x000fe40000000400 */
[----:B------:R-:W4:Y:S01]  /*33f0*/  MUFU.RCP R98, R98 ;  /* 0x0000006200627308 */ /* 0x000f220000001000 */
[----:B------:R-:W-:Y:S02]  /*3400*/  HADD2.F32 R102, -RZ, R58.H0_H0 ;  /* 0x2000003aff667230 */ /* 0x000fe40000004100 */
[----:B-----5:R-:W-:-:S05]  /*3410*/  FADD.FTZ R107, R107, 1 ;  /* 0x3f8000006b6b7421 */ /* 0x020fca0000010000 */
[----:B------:R-:W5:Y:S01]  /*3420*/  MUFU.RCP R97, R97 ;  /* 0x0000006100617308 */ /* 0x000f620000001000 */
[----:B-1----:R-:W-:Y:S01]  /*3430*/  FMUL.FTZ R103, R92, R91 ;  /* 0x0000005b5c677220 */ /* 0x002fe20000410000 */
[----:B------:R-:W-:-:S06]  /*3440*/  FADD.FTZ R106, R106, 1 ;  /* 0x3f8000006a6a7421 */ /* 0x000fcc0000010000 */
[----:B------:R1:W-:Y:S01]  /*3450*/  MUFU.RCP R58, R108 ;  /* 0x0000006c003a7308 */ /* 0x0003e20000001000 */
[----:B0-----:R-:W-:Y:S01]  /*3460*/  FMUL.FTZ R103, R96, R103 ;  /* 0x0000006760677220 */ /* 0x001fe20000410000 */
[----:B------:R-:W-:Y:S01]  /*3470*/  HADD2.F32 R101, -RZ, R64.H0_H0 ;  /* 0x20000040ff657230 */ /* 0x000fe20000004100 */
[----:B-1----:R-:W0:Y:S05]  /*3480*/  LDS.U16 R108, [R87+0x1c] ;  /* 0x00001c00576c7984 */ /* 0x002e2a0000000400 */
[----:B------:R1:W-:Y:S01]  /*3490*/  MUFU.RCP R109, R104 ;  /* 0x00000068006d7308 */ /* 0x0003e20000001000 */
[----:B------:R-:W-:Y:S02]  /*34a0*/  HADD2.F32 R99, -RZ, R99.H0_H0 ;  /* 0x20000063ff637230 */ /* 0x000fe40000004100 */
[----:B------:R-:W-:-:S02]  /*34b0*/  HADD2.F32 R64, -RZ, R2.H0_H0 ;  /* 0x20000002ff407230 */ /* 0x000fc40000004100 */
[----:B-1----:R-:W-:-:S03]  /*34c0*/  FADD.FTZ R104, -R96, 1 ;  /* 0x3f80000060687421 */ /* 0x002fc60000010100 */
[----:B------:R2:W1:Y:S01]  /*34d0*/  MUFU.RCP R112, R107 ;  /* 0x0000006b00707308 */ /* 0x0004620000001000 */
[----:B------:R-:W-:Y:S01]  /*34e0*/  FFMA.FTZ R104, R51, R104, 1 ;  /* 0x3f80000033687423 */ /* 0x000fe20000010068 */
[----:B--2---:R-:W-:-:S06]  /*34f0*/  FADD.FTZ R107, -R105, 1 ;  /* 0x3f800000696b7421 */ /* 0x004fcc0000010100 */
[----:B------:R-:W2:Y:S01]  /*3500*/  MUFU.RCP R106, R106 ;  /* 0x0000006a006a7308 */ /* 0x000ea20000001000 */
[----:B------:R-:W-:Y:S01]  /*3510*/  FMUL.FTZ R121, R103, R104 ;  /* 0x0000006867797220 */ /* 0x000fe20000410000 */
[----:B------:R-:W-:Y:S02]  /*3520*/  HADD2.F32 R103, -RZ, R55.H0_H0 ;  /* 0x20000037ff677230 */ /* 0x000fe40000004100 */
[----:B------:R-:W-:Y:S01]  /*3530*/  FFMA.FTZ R124, R54, R107, 1 ;  /* 0x3f800000367c7423 */ /* 0x000fe2000001006b */
[----:B----4-:R-:W-:Y:S01]  /*3540*/  FADD.FTZ R104, -R98, 1 ;  /* 0x3f80000062687421 */ /* 0x010fe20000010100 */
[----:B------:R-:W-:Y:S01]  /*3550*/  FMUL.FTZ R107, R102, R99 ;  /* 0x00000063666b7220 */ /* 0x000fe20000410000 */
[----:B-----5:R-:W-:Y:S01]  /*3560*/  FADD.FTZ R55, -R97, 1 ;  /* 0x3f80000061377421 */ /* 0x020fe20000010100 */
[----:B------:R-:W-:Y:S02]  /*3570*/  HADD2.F32 R100, -RZ, R100.H0_H0 ;  /* 0x20000064ff647230 */ /* 0x000fe40000004100 */
[----:B------:R-:W-:Y:S01]  /*3580*/  FMUL.FTZ R2, R101, R64 ;  /* 0x0000004065027220 */ /* 0x000fe20000410000 */
        /* <DEDUP_REMOVED lines=8> */
[----:B------:R-:W-:Y:S02]  /*3610*/  HADD2.F32 R111, -RZ, R111.H0_H0 ;  /* 0x2000006fff6f7230 */ /* 0x000fe40000004100 */
[----:B------:R-:W-:Y:S01]  /*3620*/  FMUL.FTZ R115, R105, R114 ;  /* 0x0000007269737220 */ /* 0x000fe20000410000 */
[----:B------:R-:W-:Y:S01]  /*3630*/  FADD.FTZ R55, R125, 1 ;  /* 0x3f8000007d377421 */ /* 0x000fe20000010000 */
[----:B------:R-:W-:Y:S02]  /*3640*/  HADD2.F32 R107, -RZ, R44.H0_H0 ;  /* 0x2000002cff6b7230 */ /* 0x000fe40000004100 */
[----:B---3--:R-:W-:Y:S02]  /*3650*/  HADD2.F32 R42, -RZ, R4.H0_H0 ;  /* 0x20000004ff2a7230 */ /* 0x008fe40000004100 */
[----:B------:R-:W-:Y:S01]  /*3660*/  HADD2.F32 R44, -RZ, R41.H0_H0 ;  /* 0x20000029ff2c7230 */ /* 0x000fe20000004100 */
[----:B------:R3:W4:Y:S01]  /*3670*/  MUFU.RCP R114, R117 ;  /* 0x0000007500727308 */ /* 0x0007220000001000 */
[----:B------:R-:W-:-:S02]  /*3680*/  HADD2.F32 R46, -RZ, R46.H0_H0 ;  /* 0x2000002eff2e7230 */ /* 0x000fc40000004100 */
[----:B------:R-:W-:Y:S02]  /*3690*/  HADD2.F32 R41, -RZ, R3.H0_H0 ;  /* 0x20000003ff297230 */ /* 0x000fe40000004100 */
[----:B------:R-:W-:Y:S01]  /*36a0*/  FMUL.FTZ R123, R115, R124 ;  /* 0x0000007c737b7220 */ /* 0x000fe20000410000 */
[----:B-1----:R-:W-:Y:S01]  /*36b0*/  FADD.FTZ R126, -R112, 1 ;  /* 0x3f800000707e7421 */ /* 0x002fe20000010100 */
[----:B--2---:R-:W-:Y:S01]  /*36c0*/  FADD.FTZ R124, -R106, 1 ;  /* 0x3f8000006a7c7421 */ /* 0x004fe20000010100 */
[----:B------:R-:W-:Y:S01]  /*36d0*/  FMUL.FTZ R3, R107, R42 ;  /* 0x0000002a6b037220 */ /* 0x000fe20000410000 */
[----:B---3--:R-:W-:Y:S01]  /*36e0*/  FMUL.FTZ R117, R104, R111 ;  /* 0x0000006f68757220 */ /* 0x008fe20000410000 */
[----:B------:R-:W1:Y:S01]  /*36f0*/  MUFU.RCP R55, R55 ;  /* 0x0000003700377308 */ /* 0x000e620000001000 */
        /* <DEDUP_REMOVED lines=14> */
[----:B------:R-:W2:Y:S01]  /*37e0*/  S2UR UR9, SR_CgaCtaId ;  /* 0x00000000000979c3 */ /* 0x000ea20000008800 */
[----:B------:R-:W-:-:S02]  /*37f0*/  HADD2.F32 R115, -RZ, R7.H0_H0 ;  /* 0x20000007ff737230 */ /* 0x000fc40000004100 */
[----:B------:R-:W-:Y:S01]  /*3800*/  FMUL.FTZ R7, R58, R117 ;  /* 0x000000753a077220 */ /* 0x000fe20000410000 */
[----:B------:R-:W-:Y:S01]  /*3810*/  FFMA.FTZ R124, R63, R124, 1 ;  /* 0x3f8000003f7c7423 */ /* 0x000fe2000001007c */
[----:B0-----:R-:W-:Y:S02]  /*3820*/  HADD2.F32 R108, -RZ, R108.H0_H0 ;  /* 0x2000006cff6c7230 */ /* 0x001fe40000004100 */
[----:B------:R-:W-:Y:S02]  /*3830*/  HADD2.F32 R117, -RZ, R6.H0_H0 ;  /* 0x20000006ff757230 */ /* 0x000fe40000004100 */
[----:B------:R-:W-:Y:S02]  /*3840*/  HADD2.F32 R110, -RZ, R110.H0_H0 ;  /* 0x2000006eff6e7230 */ /* 0x000fe40000004100 */
[----:B------:R-:W-:Y:S01]  /*3850*/  FMUL.FTZ R7, R7, R124 ;  /* 0x0000007c07077220 */ /* 0x000fe20000410000 */
[C---:B----4-:R-:W-:Y:S01]  /*3860*/  FADD.FTZ R6, -R114.reuse, 1 ;  /* 0x3f80000072067421 */ /* 0x050fe20000010100 */
        /* <DEDUP_REMOVED lines=22> */
[----:B--2---:R-:W-:Y:S01]  /*39d0*/  ULEA UR8, UR9, UR8, 0x18 ;  /* 0x0000000809087291 */ /* 0x004fe2000f8ec03f */
        /* <DEDUP_REMOVED lines=81> */
.L_x_7909:
[----:B------:R-:W-:Y:S05]  /*3ef0*/  BSYNC B0 ;  /* 0x0000000000007941 */ /* 0x000fea0003800000 */
.L_x_7908:
        /* <DEDUP_REMOVED lines=148> */
[----:B------:R-:W-:Y:S01]  /*4840*/  STS.U16 [R87], R40 ;  /* 0x0000002857007388 */ /* 0x000fe20000000400 */
[----:B0-----:R-:W-:Y:S01]  /*4850*/  PRMT R26, R64, 0x7632, R26 ;  /* 0x00007632401a7816 */ /* 0x001fe2000000001a */
[----:B------:R-:W-:Y:S01]  /*4860*/  BSSY B0, `(.L_x_7911) ;  /* 0x0000035000007945 */ /* 0x000fe20003800000 */
[----:B------:R-:W-:Y:S01]  /*4870*/  PRMT R29, R98, 0x7632, R29 ;  /* 0x00007632621d7816 */ /* 0x000fe2000000001d */
[----:B------:R-:W-:Y:S01]  /*4880*/  STS.U16 [R87+0x4], R45 ;  /* 0x0000042d57007388 */ /* 0x000fe20000000400 */
[----:B-1----:R-:W-:-:S02]  /*4890*/  PRMT R25, R41, 0x7632, R25 ;  /* 0x0000763229197816 */ /* 0x002fc40000000019 */
[C---:B--2---:R-:W-:Y:S01]  /*48a0*/  PRMT R28, R24.reuse, 0x7610, R28 ;  /* 0x00007610181c7816 */ /* 0x044fe2000000001c */
[----:B------:R-:W-:Y:S01]  /*48b0*/  STS.U16 [R87+0x6], R27 ;  /* 0x0000061b57007388 */ /* 0x000fe20000000400 */
[----:B------:R-:W-:Y:S02]  /*48c0*/  PRMT R30, R24, 0x7632, R30 ;  /* 0x00007632181e7816 */ /* 0x000fe4000000001e */
[----:B------:R-:W-:Y:S01]  /*48d0*/  PRMT R32, R65, 0x7632, R32 ;  /* 0x0000763241207816 */ /* 0x000fe20000000020 */
        /* <DEDUP_REMOVED lines=45> */
.L_x_7912:
[----:B------:R-:W-:Y:S05]  /*4bb0*/  BSYNC B0 ;  /* 0x0000000000007941 */ /* 0x000fea0003800000 */
.L_x_7911:
        /* <DEDUP_REMOVED lines=43> */
.L_x_7910:
        /* <DEDUP_REMOVED lines=105> */
.L_x_8008:
        /* <DEDUP_REMOVED lines=10> */
[----:B0-2---:R-:W-:-:S05]  /*55a0*/  MOV R60, UR57 ;  /* 0x00000039003c7c02 */ /* 0x005fca0008000f00 */
[----:B------:R-:W-:-:S06]  /*55b0*/  MOV R61, UR46 ;  /* 0x0000002e003d7c02 */ /* 0x000fcc0008000f00 */
[----:B------:R-:W2:Y:S01]  /*55c0*/  LDG.E.64 R60, desc[UR20][R60.64] ;  /* 0x000000143c3c7981 */ /* 0x000ea2000c1e1b00 */
[----:B------:R-:W-:Y:S01]  /*55d0*/  LOP3.LUT R62, R89, 0x7ffffe0, RZ, 0xc0, !PT ;  /* 0x07ffffe0593e7812 */ /* 0x000fe200078ec0ff */
[----:B------:R-:W-:Y:S02]  /*55e0*/  UIMAD UR46, UR58, UR42, URZ ;  /* 0x0000002a3a2e72a4 */ /* 0x000fe4000f8e023f */
[----:B------:R-:W-:Y:S02]  /*55f0*/  MOV R67, UR42 ;  /* 0x0000002a00437c02 */ /* 0x000fe40008000f00 */
[----:B------:R-:W-:Y:S01]  /*5600*/  SHF.L.U32 R62, R62, 0x5, RZ ;  /* 0x000000053e3e7819 */ /* 0x000fe200000006ff */
[----:B------:R-:W-:Y:S01]  /*5610*/  UIMAD UR46, UR7, UR43, UR46 ;  /* 0x0000002b072e72a4 */ /* 0x000fe2000f8e022e */
[----:B------:R-:W-:Y:S02]  /*5620*/  PRMT R112, RZ, 0x7610, R112 ;  /* 0x00007610ff707816 */ /* 0x000fe40000000070 */
[----:B------:R-:W-:-:S02]  /*5630*/  LOP3.LUT R62, R62, 0xffffffe0, R248, 0xe2, !PT ;  /* 0xffffffe03e3e7812 */ /* 0x000fc400078ee2f8 */
[----:B------:R-:W-:Y:S02]  /*5640*/  PRMT R96, RZ, 0x7610, R96 ;  /* 0x00007610ff607816 */ /* 0x000fe40000000060 */
[--C-:B------:R-:W-:Y:S02]  /*5650*/  SHF.R.S32.HI R63, RZ, 0x1f, R62.reuse ;  /* 0x0000001fff3f7819 */ /* 0x100fe4000001143e */
        /* <DEDUP_REMOVED lines=10> */
[----:B------:R-:W-:-:S02]  /*5700*/  LEA.HI.X R65, R66, UR11, R63, 0x1, P3 ;  /* 0x0000000b42417c11 */ /* 0x000fc400098f0c3f */
[----:B------:R-:W-:Y:S02]  /*5710*/  ISETP.GE.AND P2, PT, R68, UR51, PT ;  /* 0x0000003344007c0c */ /* 0x000fe4000bf46270 */
[C---:B------:R-:W-:Y:S01]  /*5720*/  LOP3.LUT R63, R62.reuse, 0xc0, RZ, 0xfc, !PT ;  /* 0x000000c03e3f7812 */ /* 0x040fe200078efcff */
[----:B---3--:R-:W3:Y:S01]  /*5730*/  @!P4 LDG.E.U16 R112, desc[UR20][R64.64+0x40] ;  /* 0x000040144070c981 */ /* 0x008ee2000c1e1500 */
[C---:B------:R-:W-:Y:S02]  /*5740*/  LOP3.LUT R67, R62.reuse, 0xa0, RZ, 0xfc, !PT ;  /* 0x000000a03e437812 */ /* 0x040fe400078efcff */
[----:B------:R-:W-:Y:S01]  /*5750*/  PRMT R111, RZ, 0x7610, R111 ;  /* 0x00007610ff6f7816 */ /* 0x000fe2000000006f */
[----:B------:R-:W4:Y:S01]  /*5760*/  @!P1 LDG.E.U16 R96, desc[UR20][R64.64+0xc0] ;  /* 0x0000c01440609981 */ /* 0x000f22000c1e1500 */
[----:B------:R-:W-:Y:S02]  /*5770*/  ISETP.GE.AND P4, PT, R63, UR51, PT ;  /* 0x000000333f007c0c */ /* 0x000fe4000bf86270 */
[----:B------:R-:W-:-:S02]  /*5780*/  LOP3.LUT R63, R62, 0x100, RZ, 0xfc, !PT ;  /* 0x000001003e3f7812 */ /* 0x000fc400078efcff */
[----:B------:R-:W-:Y:S01]  /*5790*/  ISETP.GE.AND P3, PT, R67, UR51, PT ;  /* 0x0000003343007c0c */ /* 0x000fe2000bf66270 */
[----:B------:R-:W4:Y:S01]  /*57a0*/  @!P5 LDG.E.U16 R111, desc[UR20][R64.64+0x80] ;  /* 0x00008014406fd981 */ /* 0x000f22000c1e1500 */
[----:B------:R-:W-:Y:S02]  /*57b0*/  LOP3.LUT R66, R62, 0xe0, RZ, 0xfc, !PT ;  /* 0x000000e03e427812 */ /* 0x000fe400078efcff */
[----:B------:R-:W-:Y:S02]  /*57c0*/  PRMT R106, RZ, 0x7610, R106 ;  /* 0x00007610ff6a7816 */ /* 0x000fe4000000006a */
[----:B------:R-:W-:Y:S02]  /*57d0*/  ISETP.GE.AND P1, PT, R63, UR51, PT ;  /* 0x000000333f007c0c */ /* 0x000fe4000bf26270 */
[----:B------:R-:W-:Y:S02]  /*57e0*/  ISETP.GE.AND P5, PT, R66, UR51, PT ;  /* 0x0000003342007c0c */ /* 0x000fe4000bfa6270 */
[----:B------:R-:W-:Y:S01]  /*57f0*/  LOP3.LUT R63, R62, 0x120, RZ, 0xfc, !PT ;  /* 0x000001203e3f7812 */ /* 0x000fe200078efcff */
[----:B------:R-:W4:Y:S01]  /*5800*/  @!P2 LDG.E.U16 R106, desc[UR20][R64.64+0x100] ;  /* 0x00010014406aa981 */ /* 0x000f22000c1e1500 */
[----:B------:R-:W-:-:S02]  /*5810*/  PRMT R104, RZ, 0x7610, R104 ;  /* 0x00007610ff687816 */ /* 0x000fc40000000068 */
[----:B------:R-:W-:Y:S02]  /*5820*/  PRMT R105, RZ, 0x7610, R105 ;  /* 0x00007610ff697816 */ /* 0x000fe40000000069 */
[----:B------:R-:W-:Y:S02]  /*5830*/  ISETP.GE.AND P2, PT, R63, UR51, PT ;  /* 0x000000333f007c0c */ /* 0x000fe4000bf46270 */
[C---:B------:R-:W-:Y:S01]  /*5840*/  LOP3.LUT R63, R62.reuse, 0x160, RZ, 0xfc, !PT ;  /* 0x000001603e3f7812 */ /* 0x040fe200078efcff */
[----:B------:R-:W4:Y:S01]  /*5850*/  @!P4 LDG.E.U16 R104, desc[UR20][R64.64+0x180] ;  /* 0x000180144068c981 */ /* 0x000f22000c1e1500 */
[----:B------:R-:W-:Y:S02]  /*5860*/  LOP3.LUT R66, R62, 0x140, RZ, 0xfc, !PT ;  /* 0x000001403e427812 */ /* 0x000fe400078efcff */
[----:B------:R-:W-:Y:S01]  /*5870*/  PRMT R107, RZ, 0x7610, R107 ;  /* 0x00007610ff6b7816 */ /* 0x000fe2000000006b */
[----:B------:R-:W4:Y:S01]  /*5880*/  @!P3 LDG.E.U16 R105, desc[UR20][R64.64+0x140] ;  /* 0x000140144069b981 */ /* 0x000f22000c1e1500 */
        /* <DEDUP_REMOVED lines=15> */
[----:B------:R-:W4:Y:S01]  /*5980*/  @!P3 LDG.E.U16 R99, desc[UR20][R64.64+0x280] ;  /* 0x000280144063b981 */ /* 0x000f22000c1e1500 */
[C---:B------:R-:W-:Y:S02]  /*5990*/  LOP3.LUT R66, R62.reuse, 0x1e0, RZ, 0xfc, !PT ;  /* 0x000001e03e427812 */ /* 0x040fe400078efcff */
[----:B------:R-:W-:Y:S01]  /*59a0*/  LOP3.LUT R63, R62, 0x200, RZ, 0xfc, !PT ;  /* 0x000002003e3f7812 */ /* 0x000fe200078efcff */
[----:B------:R-:W4:Y:S01]  /*59b0*/  @!P4 LDG.E.U16 R103, desc[UR20][R64.64+0x2c0] ;  /* 0x0002c0144067c981 */ /* 0x000f22000c1e1500 */
[----:B------:R-:W-:-:S02]  /*59c0*/  PRMT R69, RZ, 0x7610, R69 ;  /* 0x00007610ff457816 */ /* 0x000fc40000000045 */
[----:B------:R-:W-:Y:S02]  /*59d0*/  ISETP.GE.AND P3, PT, R66, UR51, PT ;  /* 0x0000003342007c0c */ /* 0x000fe4000bf66270 */
[----:B------:R-:W-:Y:S02]  /*59e0*/  ISETP.GE.AND P4, PT, R63, UR51, PT ;  /* 0x000000333f007c0c */ /* 0x000fe4000bf86270 */
[----:B------:R-:W-:Y:S01]  /*59f0*/  LOP3.LUT R66, R62, 0x220, RZ, 0xfc, !PT ;  /* 0x000002203e427812 */ /* 0x000fe200078efcff */
[----:B------:R-:W4:Y:S01]  /*5a00*/  @!P5 LDG.E.U16 R69, desc[UR20][R64.64+0x300] ;  /* 0x000300144045d981 */ /* 0x000f22000c1e1500 */
[----:B------:R-:W-:Y:S02]  /*5a10*/  PRMT R92, RZ, 0x7610, R92 ;  /* 0x00007610ff5c7816 */ /* 0x000fe4000000005c */
[----:B------:R-:W-:Y:S02]  /*5a20*/  PRMT R93, RZ, 0x7610, R93 ;  /* 0x00007610ff5d7816 */ /* 0x000fe4000000005d */
[----:B------:R-:W-:-:S02]  /*5a30*/  ISETP.GE.AND P5, PT, R66, UR51, PT ;  /* 0x0000003342007c0c */ /* 0x000fc4000bfa6270 */
[C---:B------:R-:W-:Y:S01]  /*5a40*/  LOP3.LUT R67, R62.reuse, 0x260, RZ, 0xfc, !PT ;  /* 0x000002603e437812 */ /* 0x040fe200078efcff */
[----:B------:R-:W4:Y:S01]  /*5a50*/  @!P2 LDG.E.U16 R92, desc[UR20][R64.64+0x380] ;  /* 0x00038014405ca981 */ /* 0x000f22000c1e1500 */
[----:B------:R-:W-:Y:S02]  /*5a60*/  PRMT R113, RZ, 0x7610, R113 ;  /* 0x00007610ff717816 */ /* 0x000fe40000000071 */
[----:B------:R-:W-:Y:S01]  /*5a70*/  LOP3.LUT R63, R62, 0x240, RZ, 0xfc, !PT ;  /* 0x000002403e3f7812 */ /* 0x000fe200078efcff */
[----:B------:R-:W4:Y:S01]  /*5a80*/  @!P1 LDG.E.U16 R93, desc[UR20][R64.64+0x340] ;  /* 0x00034014405d9981 */ /* 0x000f22000c1e1500 */
[----:B------:R-:W-:Y:S02]  /*5a90*/  PRMT R90, RZ, 0x7610, R90 ;  /* 0x00007610ff5a7816 */ /* 0x000fe4000000005a */
[----:B------:R-:W-:Y:S01]  /*5aa0*/  PRMT R66, RZ, 0x7610, R66 ;  /* 0x00007610ff427816 */ /* 0x000fe20000000042 */
[----:B------:R-:W3:Y:S01]  /*5ab0*/  @!P0 LDG.E.U16 R113, desc[UR20][R64.64] ;  /* 0x0000001440718981 */ /* 0x000ee2000c1e1500 */
[----:B------:R-:W-:-:S02]  /*5ac0*/  ISETP.GE.AND P2, PT, R67, UR51, PT ;  /* 0x0000003343007c0c */ /* 0x000fc4000bf46270 */
[----:B------:R-:W-:Y:S01]  /*5ad0*/  ISETP.GE.AND P1, PT, R63, UR51, PT ;  /* 0x000000333f007c0c */ /* 0x000fe2000bf26270 */
[----:B------:R-:W4:Y:S01]  /*5ae0*/  @!P4 LDG.E.U16 R90, desc[UR20][R64.64+0x400] ;  /* 0x00040014405ac981 */ /* 0x000f22000c1e1500 */
[C---:B------:R-:W-:Y:S02]  /*5af0*/  LOP3.LUT R67, R62.reuse, 0x2a0, RZ, 0xfc, !PT ;  /* 0x000002a03e437812 */ /* 0x040fe400078efcff */
[C---:B------:R-:W-:Y:S01]  /*5b00*/  LOP3.LUT R63, R62.reuse, 0x280, RZ, 0xfc, !PT ;  /* 0x000002803e3f7812 */ /* 0x040fe200078efcff */
        /* <DEDUP_REMOVED lines=12> */
[----:B------:R-:W-:Y:S02]  /*5bd0*/  ISETP.GE.AND P1, PT, R68, UR51, PT ;  /* 0x0000003344007c0c */ /* 0x000fe4000bf26270 */
[----:B------:R-:W-:Y:S01]  /*5be0*/  PRMT R68, RZ, 0x7610, R68 ;  /* 0x00007610ff447816 */ /* 0x000fe20000000044 */
[----:B------:R-:W4:Y:S01]  /*5bf0*/  @!P2 LDG.E.U16 R67, desc[UR20][R64.64+0x4c0] ;  /* 0x0004c0144043a981 */ /* 0x000f22000c1e1500 */
        /* <DEDUP_REMOVED lines=9> */
[----:B------:R-:W-:Y:S02]  /*5c90*/  LOP3.LUT R97, R62, 0x360, RZ, 0xfc, !PT ;  /* 0x000003603e617812 */ /* 0x000fe400078efcff */
[----:B------:R-:W-:Y:S01]  /*5ca0*/  PRMT R98, RZ, 0x7610, R98 ;  /* 0x00007610ff627816 */ /* 0x000fe20000000062 */
[----:B------:R-:W4:Y:S01]  /*5cb0*/  @!P5 LDG.E.U16 R91, desc[UR20][R64.64+0x580] ;  /* 0x00058014405bd981 */ /* 0x000f22000c1e1500 */
[----:B------:R-:W-:-:S02]  /*5cc0*/  SHF.L.U32 R109, R89, 0x5, RZ ;  /* 0x00000005596d7819 */ /* 0x000fc400000006ff */
[----:B------:R-:W-:Y:S02]  /*5cd0*/  PRMT R95, RZ, 0x7610, R95 ;  /* 0x00007610ff5f7816 */ /* 0x000fe4000000005f */
[C---:B------:R-:W-:Y:S01]  /*5ce0*/  LOP3.LUT R108, R62.reuse, 0x3a0, RZ, 0xfc, !PT ;  /* 0x000003a03e6c7812 */ /* 0x040fe200078efcff */
[----:B------:R-:W4:Y:S01]  /*5cf0*/  @!P2 LDG.E.U16 R98, desc[UR20][R64.64+0x600] ;  /* 0x000600144062a981 */ /* 0x000f22000c1e1500 */
[----:B------:R-:W-:Y:S02]  /*5d00*/  ISETP.GE.AND P5, PT, R97, UR51, PT ;  /* 0x0000003361007c0c */ /* 0x000fe4000bfa6270 */
[----:B------:R-:W-:Y:S01]  /*5d10*/  PRMT R97, RZ, 0x7610, R97 ;  /* 0x00007610ff617816 */ /* 0x000fe20000000061 */
[----:B------:R-:W4:Y:S01]  /*5d20*/  @!P1 LDG.E.U16 R95, desc[UR20][R64.64+0x5c0] ;  /* 0x0005c014405f9981 */ /* 0x000f22000c1e1500 */
[----:B------:R-:W-:Y:S02]  /*5d30*/  LOP3.LUT R109, R109, 0xffffffe0, R248, 0xe2, !PT ;  /* 0xffffffe06d6d7812 */ /* 0x000fe400078ee2f8 */
[----:B------:R-:W-:-:S02]  /*5d40*/  LOP3.LUT R101, R62, 0x380, RZ, 0xfc, !PT ;  /* 0x000003803e657812 */ /* 0x000fc400078efcff */
[----:B------:R-:W-:Y:S01]  /*5d50*/  PRMT R102, RZ, 0x7610, R102 ;  /* 0x00007610ff667816 */ /* 0x000fe20000000066 */
[----:B------:R-:W4:Y:S01]  /*5d60*/  @!P3 LDG.E.U16 R97, desc[UR20][R64.64+0x640] ;  /* 0x000640144061b981 */ /* 0x000f22000c1e1500 */
[----:B------:R-:W-:Y:S02]  /*5d70*/  ISETP.GE.AND P2, PT, R108, UR51, PT ;  /* 0x000000336c007c0c */ /* 0x000fe4000bf46270 */
[----:B------:R-:W-:Y:S02]  /*5d80*/  LOP3.LUT R108, R62, 0x3c0, RZ, 0xfc, !PT ;  /* 0x000003c03e6c7812 */ /* 0x000fe400078efcff */
[----:B------:R-:W-:Y:S01]  /*5d90*/  LOP3.LUT R109, R109, 0x3e0, RZ, 0xfc, !PT ;  /* 0x000003e06d6d7812 */ /* 0x000fe200078efcff */
[----:B------:R-:W4:Y:S01]  /*5da0*/  @!P4 LDG.E.U16 R102, desc[UR20][R64.64+0x680] ;  /* 0x000680144066c981 */ /* 0x000f22000c1e1500 */
[----:B------:R-:W-:Y:S02]  /*5db0*/  ISETP.GE.AND P1, PT, R101, UR51, PT ;  /* 0x0000003365007c0c */ /* 0x000fe4000bf26270 */
[----:B------:R-:W-:-:S02]  /*5dc0*/  ISETP.GE.AND P3, PT, R108, UR51, PT ;  /* 0x000000336c007c0c */ /* 0x000fc4000bf66270 */
[----:B------:R-:W-:Y:S02]  /*5dd0*/  ISETP.GE.AND P4, PT, R109, UR51, PT ;  /* 0x000000336d007c0c */ /* 0x000fe4000bf86270 */
[----:B------:R-:W-:Y:S02]  /*5de0*/  PRMT R101, RZ, 0x7610, R101 ;  /* 0x00007610ff657816 */ /* 0x000fe40000000065 */
[----:B------:R-:W-:Y:S02]  /*5df0*/  PRMT R62, RZ, 0x7610, R62 ;  /* 0x00007610ff3e7816 */ /* 0x000fe4000000003e */
        /* <DEDUP_REMOVED lines=10> */
[----:B------:R-:W-:Y:S01]  /*5ea0*/  ULOP3.LUT UR47, UR47, 0xfffffe, URZ, 0xc0, !UPT ;  /* 0x00fffffe2f2f7892 */ /* 0x000fe2000f8ec03f */
        /* <DEDUP_REMOVED lines=23> */
[----:B------:R-:W-:Y:S01]  /*6020*/  IADD3 R116, R61, R88, RZ ;  /* 0x000000583d747210 */ /* 0x000fe20007ffe0ff */
[----:B0-----:R-:W-:-:S06]  /*6030*/  FMUL.FTZ R114, R56, UR57 ;  /* 0x0000003938727c20 */ /* 0x001fcc0008410000 */
[----:B------:R-:W-:Y:S08]  /*6040*/  MUFU.SIN R143, R65 ;  /* 0x00000041008f7308 */ /* 0x000ff00000000400 */
[----:B------:R0:W-:Y:S08]  /*6050*/  MUFU.COS R144, R65 ;  /* 0x0000004100907308 */ /* 0x0001f00000000000 */
[----:B------:R-:W-:Y:S01]  /*6060*/  MUFU.SIN R137, R118 ;  /* 0x0000007600897308 */ /* 0x000fe20000000400 */
[----:B0-----:R-:W-:-:S07]  /*6070*/  FMUL.FTZ R65, R57, UR57 ;  /* 0x0000003939417c20 */ /* 0x001fce0008410000 */
[----:B------:R0:W-:Y:S01]  /*6080*/  MUFU.COS R138, R118 ;  /* 0x00000076008a7308 */ /* 0x0001e20000000000 */
[----:B------:R-:W-:Y:S01]  /*6090*/  FMUL.RZ R120, R65, 0.15915493667125701904 ;  /* 0x3e22f98341787820 */ /* 0x000fe2000040c000 */
[----:B------:R-:W-:-:S06]  /*60a0*/  IADD3 R65, R116, 0x20, RZ ;  /* 0x0000002074417810 */ /* 0x000fcc0007ffe0ff */
[----:B------:R-:W-:Y:S01]  /*60b0*/  MUFU.SIN R145, R64 ;  /* 0x0000004000917308 */ /* 0x000fe20000000400 */
[----:B0-----:R-:W-:-:S07]  /*60c0*/  FMUL.RZ R118, R114, 0.15915493667125701904 ;  /* 0x3e22f98372767820 */ /* 0x001fce000040c000 */
[----:B------:R0:W-:Y:S01]  /*60d0*/  MUFU.COS R146, R64 ;  /* 0x0000004000927308 */ /* 0x0001e20000000000 */
[----:B------:R-:W-:Y:S01]  /*60e0*/  UIADD3 UR46, UR46, -UR47, URZ ;  /* 0x8000002f2e2e7290 */ /* 0x000fe2000fffe03f */
[----:B0-----:R-:W-:-:S06]  /*60f0*/  LEA.HI.SX32 R64, R116, R116, 0x1b ;  /* 0x0000007474407211 */ /* 0x001fcc00078fdaff */
[----:B------:R-:W-:Y:S01]  /*6100*/  MUFU.SIN R133, R118 ;  /* 0x0000007600857308 */ /* 0x000fe20000000400 */
[----:B------:R-:W-:-:S07]  /*6110*/  ULEA UR46, UR46, UR7, 0x8 ;  /* 0x000000072e2e7291 */ /* 0x000fce000f8e403f */
[----:B------:R0:W-:Y:S02]  /*6120*/  MUFU.COS R134, R118 ;  /* 0x0000007600867308 */ /* 0x0001e40000000000 */
[----:B0-----:R-:W-:Y:S01]  /*6130*/  LEA R118, R64, R77, 0x1 ;  /* 0x0000004d40767211 */ /* 0x001fe200078e08ff */
[----:B------:R-:W-:-:S05]  /*6140*/  FMUL.FTZ R64, R54, UR57 ;  /* 0x0000003936407c20 */ /* 0x000fca0008410000 */
[----:B------:R-:W-:Y:S01]  /*6150*/  MUFU.SIN R135, R120 ;  /* 0x0000007800877308 */ /* 0x000fe20000000400 */
[----:B------:R-:W-:-:S07]  /*6160*/  IADD3 R117, R116, 0x60, RZ ;  /* 0x0000006074757810 */ /* 0x000fce0007ffe0ff */
[----:B------:R0:W-:Y:S01]  /*6170*/  MUFU.COS R136, R120 ;  /* 0x0000007800887308 */ /* 0x0001e20000000000 */
[----:B------:R-:W-:-:S07]  /*6180*/  IADD3 R149, R116, 0x100, RZ ;  /* 0x0000010074957810 */ /* 0x000fce0007ffe0ff */
[----:B------:R-:W-:Y:S01]  /*6190*/  MUFU.SIN R139, R115 ;  /* 0x00000073008b7308 */ /* 0x000fe20000000400 */
[----:B0-----:R-:W-:Y:S01]  /*61a0*/  LEA.HI.SX32 R120, R65, R116, 0x1b ;  /* 0x0000007441787211 */ /* 0x001fe200078fdaff */
[----:B------:R-:W-:Y:S01]  /*61b0*/  FMUL.RZ R65, R64, 0.15915493667125701904 ;  /* 0x3e22f98340417820 */ /* 0x000fe2000040c000 */
[----:B------:R-:W-:-:S05]  /*61c0*/  FMUL.FTZ R64, R53, UR57 ;  /* 0x0000003935407c20 */ /* 0x000fca0008410000 */
[----:B------:R0:W-:Y:S01]  /*61d0*/  MUFU.COS R140, R115 ;  /* 0x00000073008c7308 */ /* 0x0001e20000000000 */
[----:B------:R-:W-:Y:S02]  /*61e0*/  ISETP.NE.AND P2, PT, R89, RZ, PT ;  /* 0x000000ff5900720c */ /* 0x000fe40003f45270 */
[----:B0-----:R-:W-:-:S05]  /*61f0*/  IADD3 R115, R116, 0x40, RZ ;  /* 0x0000004074737810 */ /* 0x001fca0007ffe0ff */
[----:B------:R-:W-:Y:S01]  /*6200*/  MUFU.SIN R129, R65 ;  /* 0x0000004100817308 */ /* 0x000fe20000000400 */
[----:B------:R-:W-:Y:S01]  /*6210*/  LEA.HI.SX32 R122, R115, R116, 0x1b ;  /* 0x00000074737a7211 */ /* 0x000fe200078fdaff */
[----:B------:R-:W-:Y:S01]  /*6220*/  FMUL.RZ R115, R64, 0.15915493667125701904 ;  /* 0x3e22f98340737820 */ /* 0x000fe2000040c000 */
[----:B------:R-:W-:Y:S01]  /*6230*/  FMUL.FTZ R64, R52, UR57 ;  /* 0x0000003934407c20 */ /* 0x000fe20008410000 */
[----:B------:R-:W-:-:S04]  /*6240*/  IADD3 R124, R89, 0x200, RZ ;  /* 0x00000200597c7810 */ /* 0x000fc80007ffe0ff */
[----:B------:R0:W-:Y:S01]  /*6250*/  MUFU.COS R130, R65 ;  /* 0x0000004100827308 */ /* 0x0001e20000000000 */
[C---:B------:R-:W-:Y:S02]  /*6260*/  IADD3 R119, R116.reuse, 0x80, RZ ;  /* 0x0000008074777810 */ /* 0x040fe40007ffe0ff */
[C---:B------:R-:W-:Y:S02]  /*6270*/  IADD3 R125, R116.reuse, 0xe0, RZ ;  /* 0x000000e0747d7810 */ /* 0x040fe40007ffe0ff */
[C---:B------:R-:W-:Y:S02]  /*6280*/  IADD3 R121, R116.reuse, 0xa0, RZ ;  /* 0x000000a074797810 */ /* 0x040fe40007ffe0ff */
[----:B------:R-:W-:Y:S02]  /*6290*/  IADD3 R123, R116, 0xc0, RZ ;  /* 0x000000c0747b7810 */ /* 0x000fe40007ffe0ff */
[----:B0-----:R-:W-:Y:S02]  /*62a0*/  MOV R65, UR46 ;  /* 0x0000002e00417c02 */ /* 0x001fe40008000f00 */
[-C--:B------:R-:W-:Y:S01]  /*62b0*/  LEA.HI.SX32 R152, R117, R116.reuse, 0x1b ;  /* 0x0000007475987211 */ /* 0x080fe200078fdaff */
[----:B------:R-:W-:Y:S01]  /*62c0*/  FMUL.FTZ R117, R51, UR57 ;  /* 0x0000003933757c20 */ /* 0x000fe20008410000 */
[-C--:B------:R-:W-:Y:S01]  /*62d0*/  LEA.HI.SX32 R162, R149, R116.reuse, 0x1b ;  /* 0x0000007495a27211 */ /* 0x080fe200078fdaff */
[----:B------:R-:W-:Y:S01]  /*62e0*/  FMUL.RZ R149, R64, 0.15915493667125701904 ;  /* 0x3e22f98340957820 */ /* 0x000fe2000040c000 */
[----:B------:R-:W-:Y:S01]  /*62f0*/  LEA.HI.SX32 R154, R119, R116, 0x1b ;  /* 0x00000074779a7211 */ /* 0x000fe200078fdaff */
[----:B------:R-:W-:Y:S01]  /*6300*/  MUFU.COS R128, R115 ;  /* 0x0000007300807308 */ /* 0x000fe20000000000 */
[----:B------:R-:W-:-:S02]  /*6310*/  SEL R64, R65, R124, !P2 ;  /* 0x0000007c41407207 */ /* 0x000fc40005000000 */
[----:B------:R-:W-:Y:S02]  /*6320*/  IADD3 R151, R116, 0x120, RZ ;  /* 0x0000012074977810 */ /* 0x000fe40007ffe0ff */
[----:B------:R-:W-:Y:S02]  /*6330*/  R2UR UR56, R60 ;  /* 0x000000003c3872ca */ /* 0x000fe400000e0000 */
[----:B------:R-:W-:Y:S01]  /*6340*/  IADD3 R153, R116, 0x140, RZ ;  /* 0x0000014074997810 */ /* 0x000fe20007ffe0ff */
[----:B---3--:R-:W-:Y:S01]  /*6350*/  STS.U16 [R118], R113 ;  /* 0x0000007176007388 */ /* 0x008fe20000000400 */
[-C--:B------:R-:W-:Y:S01]  /*6360*/  LEA.HI.SX32 R156, R121, R116.reuse, 0x1b ;  /* 0x00000074799c7211 */ /* 0x080fe200078fdaff */
[----:B------:R-:W-:Y:S01]  /*6370*/  ULDC.64 UR46, c[0x0][0x268] ;  /* 0x00009a00002e7ab9 */ /* 0x000fe20000000a00 */
[-C--:B------:R-:W-:Y:S02]  /*6380*/  LEA.HI.SX32 R160, R125, R116.reuse, 0x1b ;  /* 0x000000747da07211 */ /* 0x080fe400078fdaff */
[-C--:B------:R-:W-:Y:S01]  /*6390*/  LEA R65, R120, R77.reuse, 0x1 ;  /* 0x0000004d78417211 */ /* 0x080fe200078e08ff */
[----:B------:R0:W-:Y:S01]  /*63a0*/  MUFU.SIN R125, R115 ;  /* 0x00000073007d7308 */ /* 0x0001e20000000400 */
[----:B-1----:R-:W-:Y:S01]  /*63b0*/  LEA.HI.SX32 R158, R123, R116, 0x1b ;  /* 0x000000747b9e7211 */ /* 0x002fe200078fdaff */
[----:B------:R-:W-:Y:S01]  /*63c0*/  FMUL.RZ R120, R117, 0.15915493667125701904 ;  /* 0x3e22f98375787820 */ /* 0x000fe2000040c000 */
[----:B------:R-:W-:-:S02]  /*63d0*/  LEA R122, R122, R77, 0x1 ;  /* 0x0000004d7a7a7211 */ /* 0x000fc400078e08ff */
[----:B------:R-:W-:Y:S02]  /*63e0*/  IADD3 R155, R116, 0x160, RZ ;  /* 0x00000160749b7810 */ /* 0x000fe40007ffe0ff */
[-C--:B------:R-:W-:Y:S02]  /*63f0*/  LEA R117, R154, R77.reuse, 0x1 ;  /* 0x0000004d9a757211 */ /* 0x080fe400078e08ff */
[-C--:B0-----:R-:W-:Y:S01]  /*6400*/  LEA R115, R152, R77.reuse, 0x1 ;  /* 0x0000004d98737211 */ /* 0x081fe200078e08ff */
[----:B------:R0:W-:Y:S01]  /*6410*/  STS.U16 [R65+0x40], R112 ;  /* 0x0000407041007388 */ /* 0x0001e20000000400 */
[----:B------:R-:W-:Y:S02]  /*6420*/  IADD3 R157, R116, 0x180, RZ ;  /* 0x00000180749d7810 */ /* 0x000fe40007ffe0ff */
[----:B------:R-:W-:Y:S01]  /*6430*/  LEA R156, R156, R77, 0x1 ;  /* 0x0000004d9c9c7211 */ /* 0x000fe200078e08ff */
[----:B----4-:R1:W-:Y:S01]  /*6440*/  STS.U16 [R122+0x80], R111 ;  /* 0x0000806f7a007388 */ /* 0x0103e20000000400 */
[----:B------:R-:W-:-:S02]  /*6450*/  IADD3 R159, R116, 0x1a0, RZ ;  /* 0x000001a0749f7810 */ /* 0x000fc40007ffe0ff */
[-C--:B------:R-:W-:Y:S02]  /*6460*/  LEA.HI.SX32 R164, R151, R116.reuse, 0x1b ;  /* 0x0000007497a47211 */ /* 0x080fe400078fdaff */
[-C--:B------:R-:W-:Y:S01]  /*6470*/  LEA R119, R158, R77.reuse, 0x1 ;  /* 0x0000004d9e777211 */ /* 0x080fe200078e08ff */
[----:B------:R-:W-:Y:S01]  /*6480*/  STS.U16 [R115+0xc0], R96 ;  /* 0x0000c06073007388 */ /* 0x000fe20000000400 */
[-C--:B------:R-:W-:Y:S02]  /*6490*/  LEA.HI.SX32 R166, R153, R116.reuse, 0x1b ;  /* 0x0000007499a67211 */ /* 0x080fe400078fdaff */
[-C--:B------:R-:W-:Y:S01]  /*64a0*/  LEA R160, R160, R77.reuse, 0x1 ;  /* 0x0000004da0a07211 */ /* 0x080fe200078e08ff */
[----:B------:R-:W-:Y:S01]  /*64b0*/  STS.U16 [R117+0x100], R106 ;  /* 0x0001006a75007388 */ /* 0x000fe20000000400 */
[-C--:B------:R-:W-:Y:S02]  /*64c0*/  LEA.HI.SX32 R168, R155, R116.reuse, 0x1b ;  /* 0x000000749ba87211 */ /* 0x080fe400078fdaff */
[-C--:B0-----:R-:W-:Y:S01]  /*64d0*/  LEA R65, R162, R77.reuse, 0x1 ;  /* 0x0000004da2417211 */ /* 0x081fe200078e08ff */
[----:B------:R-:W-:Y:S01]  /*64e0*/  STS.U16 [R156+0x140], R105 ;  /* 0x000140699c007388 */ /* 0x000fe20000000400 */
[-C--:B------:R-:W-:Y:S01]  /*64f0*/  LEA.HI.SX32 R170, R157, R116.reuse, 0x1b ;  /* 0x000000749daa7211 */ /* 0x080fe200078fdaff */
[----:B------:R-:W-:Y:S01]  /*6500*/  FMUL.FTZ R60, R49, UR57 ;  /* 0x00000039313c7c20 */ /* 0x000fe20008410000 */
[----:B------:R-:W-:Y:S01]  /*6510*/  LEA.HI.SX32 R172, R159, R116, 0x1b ;  /* 0x000000749fac7211 */ /* 0x000fe200078fdaff */
[----:B------:R-:W-:Y:S01]  /*6520*/  STS.U16 [R119+0x180], R104 ;  /* 0x0001806877007388 */ /* 0x000fe20000000400 */
[----:B-1----:R-:W-:-:S02]  /*6530*/  LEA R111, R164, R77, 0x1 ;  /* 0x0000004da46f7211 */ /* 0x002fc400078e08ff */
[-C--:B------:R-:W-:Y:S01]  /*6540*/  LEA R166, R166, R77.reuse, 0x1 ;  /* 0x0000004da6a67211 */ /* 0x080fe200078e08ff */
[----:B------:R-:W-:Y:S01]  /*6550*/  STS.U16 [R160+0x1c0], R107 ;  /* 0x0001c06ba0007388 */ /* 0x000fe20000000400 */
[-C--:B------:R-:W-:Y:S02]  /*6560*/  LEA R168, R168, R77.reuse, 0x1 ;  /* 0x0000004da8a87211 */ /* 0x080fe400078e08ff */
[-C--:B------:R-:W-:Y:S01]  /*6570*/  LEA R170, R170, R77.reuse, 0x1 ;  /* 0x0000004daaaa7211 */ /* 0x080fe200078e08ff */
[----:B------:R0:W-:Y:S01]  /*6580*/  STS.U16 [R65+0x200], R94 ;  /* 0x0002005e41007388 */ /* 0x0001e20000000400 */
[----:B------:R-:W-:-:S03]  /*6590*/  LEA R172, R172, R77, 0x1 ;  /* 0x0000004dacac7211 */ /* 0x000fc600078e08ff */
[----:B------:R-:W-:Y:S04]  /*65a0*/  STS.U16 [R111+0x240], R100 ;  /* 0x000240646f007388 */ /* 0x000fe80000000400 */
[----:B------:R-:W-:Y:S01]  /*65b0*/  STS.U16 [R166+0x280], R99 ;  /* 0x00028063a6007388 */ /* 0x000fe20000000400 */
[----:B0-----:R-:W-:Y:S01]  /*65c0*/  FMUL.RZ R94, R60, 0.15915493667125701904 ;  /* 0x3e22f9833c5e7820 */ /* 0x001fe2000040c000 */
[----:B------:R-:W-:Y:S02]  /*65d0*/  MOV R60, UR56 ;  /* 0x00000038003c7c02 */ /* 0x000fe40008000f00 */
[----:B------:R-:W-:Y:S04]  /*65e0*/  STS.U16 [R168+0x2c0], R103 ;  /* 0x0002c067a8007388 */ /* 0x000fe80000000400 */
[----:B------:R-:W-:Y:S01]  /*65f0*/  STS.U16 [R170+0x300], R69 ;  /* 0x00030045aa007388 */ /* 0x000fe20000000400 */
[----:B------:R-:W-:-:S03]  /*6600*/  IADD3 R161, R116, 0x1c0, RZ ;  /* 0x000001c074a17810 */ /* 0x000fc60007ffe0ff */
[----:B------:R0:W-:Y:S01]  /*6610*/  STS.U16 [R172+0x340], R93 ;  /* 0x0003405dac007388 */ /* 0x0001e20000000400 */
[C---:B------:R-:W-:Y:S02]  /*6620*/  IADD3 R163, R116.reuse, 0x1e0, RZ ;  /* 0x000001e074a37810 */ /* 0x040fe40007ffe0ff */
[C---:B------:R-:W-:Y:S01]  /*6630*/  IADD3 R165, R116.reuse, 0x200, RZ ;  /* 0x0000020074a57810 */ /* 0x040fe20007ffe0ff */
[----:B------:R-:W-:Y:S01]  /*6640*/  UIMAD UR59, UR50, UR46, URZ ;  /* 0x0000002e323b72a4 */ /* 0x000fe2000f8e023f */
[----:B------:R-:W-:Y:S01]  /*6650*/  IADD3 R167, R116, 0x220, RZ ;  /* 0x0000022074a77810 */ /* 0x000fe20007ffe0ff */
[----:B0-----:R-:W-:Y:S01]  /*6660*/  FMUL.FTZ R93, R60, 1.4426950216293334961 ;  /* 0x3fb8aa3b3c5d7820 */ /* 0x001fe20000410000 */
[----:B------:R-:W-:-:S03]  /*6670*/  IADD3 R169, R116, 0x240, RZ ;  /* 0x0000024074a97810 */ /* 0x000fc60007ffe0ff */
[----:B------:R-:W-:Y:S01]  /*6680*/  FMUL.FTZ R60, R76, R93 ;  /* 0x0000005d4c3c7220 */ /* 0x000fe20000410000 */
[-C--:B------:R-:W-:Y:S02]  /*6690*/  LEA.HI.SX32 R174, R161, R116.reuse, 0x1b ;  /* 0x00000074a1ae7211 */ /* 0x080fe400078fdaff */
[C---:B------:R-:W-:Y:S02]  /*66a0*/  IADD3 R171, R116.reuse, 0x260, RZ ;  /* 0x0000026074ab7810 */ /* 0x040fe40007ffe0ff */
[-C--:B------:R-:W-:Y:S02]  /*66b0*/  LEA.HI.SX32 R176, R163, R116.reuse, 0x1b ;  /* 0x00000074a3b07211 */ /* 0x080fe400078fdaff */
[C---:B------:R-:W-:Y:S02]  /*66c0*/  IADD3 R173, R116.reuse, 0x280, RZ ;  /* 0x0000028074ad7810 */ /* 0x040fe40007ffe0ff */
[-C--:B------:R-:W-:Y:S01]  /*66d0*/  LEA.HI.SX32 R178, R165, R116.reuse, 0x1b ;  /* 0x00000074a5b27211 */ /* 0x080fe200078fdaff */
[----:B------:R-:W0:Y:S01]  /*66e0*/  MUFU.EX2 R60, R60 ;  /* 0x0000003c003c7308 */ /* 0x000e220000000800 */
[C---:B------:R-:W-:Y:S01]  /*66f0*/  IADD3 R175, R116.reuse, 0x2a0, RZ ;  /* 0x000002a074af7810 */ /* 0x040fe20007ffe0ff */
[----:B------:R-:W-:Y:S01]  /*6700*/  UIMAD.WIDE.U32 UR60, UR49, UR46, URZ ;  /* 0x0000002e313c72a5 */ /* 0x000fe2000f8e003f */
[----:B------:R-:W-:Y:S01]  /*6710*/  LEA.HI.SX32 R180, R167, R116, 0x1b ;  /* 0x00000074a7b47211 */ /* 0x000fe200078fdaff */
[----:B------:R-:W-:Y:S01]  /*6720*/  UIMAD UR59, UR49, UR47, UR59 ;  /* 0x0000002f313b72a4 */ /* 0x000fe2000f8e023b */
[----:B------:R-:W-:-:S02]  /*6730*/  IADD3 R177, R116, 0x2c0, RZ ;  /* 0x000002c074b17810 */ /* 0x000fc40007ffe0ff */
[-C--:B------:R-:W-:Y:S01]  /*6740*/  LEA.HI.SX32 R182, R169, R116.reuse, 0x1b ;  /* 0x00000074a9b67211 */ /* 0x080fe200078fdaff */
[----:B------:R-:W-:Y:S01]  /*6750*/  ULDC.64 UR46, c[0x0][0x270] ;  /* 0x00009c00002e7ab9 */ /* 0x000fe20000000a00 */
[-C--:B------:R-:W-:Y:S02]  /*6760*/  LEA R105, R174, R77.reuse, 0x1 ;  /* 0x0000004dae697211 */ /* 0x080fe400078e08ff */
[----:B------:R-:W-:Y:S02]  /*6770*/  IADD3 R179, R116, 0x2e0, RZ ;  /* 0x000002e074b37810 */ /* 0x000fe40007ffe0ff */
[----:B------:R-:W-:Y:S02]  /*6780*/  LEA.HI.SX32 R184, R171, R116, 0x1b ;  /* 0x00000074abb87211 */ /* 0x000fe400078fdaff */
[----:B------:R-:W-:Y:S02]  /*6790*/  LEA R65, R176, R77, 0x1 ;  /* 0x0000004db0417211 */ /* 0x000fe400078e08ff */
[----:B------:R-:W-:-:S02]  /*67a0*/  IADD3 R181, R116, 0x300, RZ ;  /* 0x0000030074b57810 */ /* 0x000fc40007ffe0ff */
[-C--:B------:R-:W-:Y:S02]  /*67b0*/  LEA.HI.SX32 R186, R173, R116.reuse, 0x1b ;  /* 0x00000074adba7211 */ /* 0x080fe400078fdaff */
[-C--:B------:R-:W-:Y:S01]  /*67c0*/  LEA R99, R178, R77.reuse, 0x1 ;  /* 0x0000004db2637211 */ /* 0x080fe200078e08ff */
[----:B------:R-:W-:Y:S01]  /*67d0*/  UIMAD UR58, UR58, UR46, URZ ;  /* 0x0000002e3a3a72a4 */ /* 0x000fe2000f8e023f */
[----:B------:R-:W-:Y:S01]  /*67e0*/  IADD3 R183, R116, 0x320, RZ ;  /* 0x0000032074b77810 */ /* 0x000fe20007ffe0ff */
[----:B------:R-:W-:Y:S01]  /*67f0*/  UIADD3 UR61, UR61, UR59, URZ ;  /* 0x0000003b3d3d7290 */ /* 0x000fe2000fffe03f */
[----:B------:R-:W-:Y:S02]  /*6800*/  LEA.HI.SX32 R188, R175, R116, 0x1b ;  /* 0x00000074afbc7211 */ /* 0x000fe400078fdaff */
[----:B------:R-:W-:Y:S01]  /*6810*/  LEA R180, R180, R77, 0x1 ;  /* 0x0000004db4b47211 */ /* 0x000fe200078e08ff */
[----:B------:R-:W-:Y:S01]  /*6820*/  STS.U16 [R105+0x380], R92 ;  /* 0x0003805c69007388 */ /* 0x000fe20000000400 */
[----:B------:R-:W-:-:S02]  /*6830*/  IADD3 R185, R116, 0x340, RZ ;  /* 0x0000034074b97810 */ /* 0x000fc40007ffe0ff */
[-C--:B------:R-:W-:Y:S02]  /*6840*/  LEA.HI.SX32 R190, R177, R116.reuse, 0x1b ;  /* 0x00000074b1be7211 */ /* 0x080fe400078fdaff */
[-C--:B------:R-:W-:Y:S01]  /*6850*/  LEA R182, R182, R77.reuse, 0x1 ;  /* 0x0000004db6b67211 */ /* 0x080fe200078e08ff */
[----:B------:R-:W-:Y:S01]  /*6860*/  FMUL.FTZ R114, R55, UR57 ;  /* 0x0000003937727c20 */ /* 0x000fe20008410000 */
[-C--:B------:R-:W-:Y:S01]  /*6870*/  LEA.HI.SX32 R192, R179, R116.reuse, 0x1b ;  /* 0x00000074b3c07211 */ /* 0x080fe200078fdaff */
[----:B------:R1:W-:Y:S01]  /*6880*/  STS.U16 [R65+0x3c0], R66 ;  /* 0x0003c04241007388 */ /* 0x0003e20000000400 */
[-C--:B------:R-:W-:Y:S02]  /*6890*/  LEA R184, R184, R77.reuse, 0x1 ;  /* 0x0000004db8b87211 */ /* 0x080fe400078e08ff */
[-C--:B------:R-:W-:Y:S01]  /*68a0*/  LEA.HI.SX32 R194, R181, R116.reuse, 0x1b ;  /* 0x00000074b5c27211 */ /* 0x080fe200078fdaff */
[----:B------:R-:W-:Y:S01]  /*68b0*/  STS.U16 [R99+0x400], R90 ;  /* 0x0004005a63007388 */ /* 0x000fe20000000400 */
[-C--:B------:R-:W-:Y:S01]  /*68c0*/  LEA R69, R186, R77.reuse, 0x1 ;  /* 0x0000004dba457211 */ /* 0x080fe200078e08ff */
[----:B------:R-:W-:Y:S01]  /*68d0*/  UIMAD UR47, UR7, UR47, UR58 ;  /* 0x0000002f072f72a4 */ /* 0x000fe2000f8e023a */
[-C--:B------:R-:W-:Y:S01]  /*68e0*/  LEA.HI.SX32 R196, R183, R116.reuse, 0x1b ;  /* 0x00000074b7c47211 */ /* 0x080fe200078fdaff */
[----:B------:R-:W-:Y:S01]  /*68f0*/  STS.U16 [R180+0x440], R71 ;  /* 0x00044047b4007388 */ /* 0x000fe20000000400 */
[----:B------:R-:W-:Y:S01]  /*6900*/  LEA R103, R188, R77, 0x1 ;  /* 0x0000004dbc677211 */ /* 0x000fe200078e08ff */
[----:B------:R-:W-:Y:S01]  /*6910*/  UIMAD.WIDE.U32 UR60, UR7, UR46, UR60 ;  /* 0x0000002e073c72a5 */ /* 0x000fe2000f8e003c */
[----:B------:R-:W-:Y:S01]  /*6920*/  IADD3 R187, R116, 0x360, RZ ;  /* 0x0000036074bb7810 */ /* 0x000fe20007ffe0ff */
[----:B------:R2:W-:Y:S01]  /*6930*/  STS.U16 [R182+0x480], R63 ;  /* 0x0004803fb6007388 */ /* 0x0005e20000000400 */
[----:B------:R-:W-:-:S02]  /*6940*/  LEA.HI.SX32 R198, R185, R116, 0x1b ;  /* 0x00000074b9c67211 */ /* 0x000fc400078fdaff */
[-C--:B------:R-:W-:Y:S01]  /*6950*/  LEA R190, R190, R77.reuse, 0x1 ;  /* 0x0000004dbebe7211 */ /* 0x080fe200078e08ff */
[----:B------:R-:W-:Y:S01]  /*6960*/  FMUL.RZ R114, R114, 0.15915493667125701904 ;  /* 0x3e22f98372727820 */ /* 0x000fe2000040c000 */
[----:B------:R-:W-:Y:S01]  /*6970*/  IADD3 R189, R116, 0x380, RZ ;  /* 0x0000038074bd7810 */ /* 0x000fe20007ffe0ff */
[----:B------:R3:W-:Y:S01]  /*6980*/  STS.U16 [R184+0x4c0], R67 ;  /* 0x0004c043b8007388 */ /* 0x0007e20000000400 */
[----:B------:R-:W-:Y:S01]  /*6990*/  LEA R192, R192, R77, 0x1 ;  /* 0x0000004dc0c07211 */ /* 0x000fe200078e08ff */
[----:B-1----:R-:W-:Y:S01]  /*69a0*/  FMUL.FTZ R66, R75, R93 ;  /* 0x0000005d4b427220 */ /* 0x002fe20000410000 */
[----:B------:R-:W-:Y:S01]  /*69b0*/  IADD3 R191, R116, 0x3a0, RZ ;  /* 0x000003a074bf7810 */ /* 0x000fe20007ffe0ff */
[----:B------:R1:W-:Y:S01]  /*69c0*/  STS.U16 [R69+0x500], R68 ;  /* 0x0005004445007388 */ /* 0x0003e20000000400 */
[-C--:B--2---:R-:W-:Y:S01]  /*69d0*/  LEA R63, R194, R77.reuse, 0x1 ;  /* 0x0000004dc23f7211 */ /* 0x084fe200078e08ff */
[----:B------:R-:W-:Y:S01]  /*69e0*/  UIADD3 UR47, UR61, UR47, URZ ;  /* 0x0000002f3d2f7290 */ /* 0x000fe2000fffe03f */
[----:B------:R-:W-:Y:S01]  /*69f0*/  IADD3 R193, R116, 0x3c0, RZ ;  /* 0x000003c074c17810 */ /* 0x000fe20007ffe0ff */
[----:B------:R-:W-:Y:S01]  /*6a00*/  STS.U16 [R103+0x540], R70 ;  /* 0x0005404667007388 */ /* 0x000fe20000000400 */
[----:B------:R-:W-:Y:S01]  /*6a10*/  LEA R196, R196, R77, 0x1 ;  /* 0x0000004dc4c47211 */ /* 0x000fe200078e08ff */
[----:B------:R-:W-:Y:S01]  /*6a20*/  ULEA UR46, UP0, UR60, UR44, 0x3 ;  /* 0x0000002c3c2e7291 */ /* 0x000fe2000f80183f */
[----:B------:R-:W-:Y:S01]  /*6a30*/  IADD3 R195, R116, 0x3e0, RZ ;  /* 0x000003e074c37810 */ /* 0x000fe20007ffe0ff */
[----:B------:R-:W-:Y:S01]  /*6a40*/  STS.U16 [R190+0x580], R91 ;  /* 0x0005805bbe007388 */ /* 0x000fe20000000400 */
[----:B------:R-:W-:-:S02]  /*6a50*/  LEA.HI.SX32 R200, R187, R116, 0x1b ;  /* 0x00000074bbc87211 */ /* 0x000fc400078fdaff */
[----:B------:R-:W-:Y:S01]  /*6a60*/  LEA R65, R198, R77, 0x1 ;  /* 0x0000004dc6417211 */ /* 0x000fe200078e08ff */
[----:B------:R-:W2:Y:S01]  /*6a70*/  MUFU.SIN R131, R114 ;  /* 0x0000007200837308 */ /* 0x000ea20000000400 */
[-C--:B------:R-:W-:Y:S01]  /*6a80*/  LEA.HI.SX32 R202, R189, R116.reuse, 0x1b ;  /* 0x00000074bdca7211 */ /* 0x080fe200078fdaff */
[----:B------:R-:W-:Y:S01]  /*6a90*/  STS.U16 [R192+0x5c0], R95 ;  /* 0x0005c05fc0007388 */ /* 0x000fe20000000400 */
[----:B------:R-:W-:Y:S01]  /*6aa0*/  LEA.HI.SX32 R150, R191, R116, 0x1b ;  /* 0x00000074bf967211 */ /* 0x000fe200078fdaff */
[----:B---3--:R-:W-:Y:S01]  /*6ab0*/  FMUL.FTZ R67, R74, R93 ;  /* 0x0000005d4a437220 */ /* 0x008fe20000410000 */
[----:B------:R-:W-:Y:S01]  /*6ac0*/  LEA R61, R88, R61, 0x5 ;  /* 0x0000003d583d7211 */ /* 0x000fe200078e28ff */
[----:B------:R3:W-:Y:S02]  /*6ad0*/  STS.U16 [R63+0x600], R98 ;  /* 0x000600623f007388 */ /* 0x0007e40000000400 */
[----:B------:R4:W2:Y:S01]  /*6ae0*/  MUFU.COS R132, R114 ;  /* 0x0000007200847308 */ /* 0x0008a20000000000 */
[----:B------:R-:W-:Y:S01]  /*6af0*/  LEA R200, R200, R77, 0x1 ;  /* 0x0000004dc8c87211 */ /* 0x000fe200078e08ff */
[----:B------:R-:W-:Y:S01]  /*6b00*/  STS.U16 [R196+0x640], R97 ;  /* 0x00064061c4007388 */ /* 0x000fe20000000400 */
[----:B------:R-:W-:Y:S01]  /*6b10*/  ULEA.HI.X UR60, UR60, UR45, UR47, 0x3, UP0 ;  /* 0x0000002d3c3c7291 */ /* 0x000fe200080f1c2f */
[----:B-1----:R-:W-:Y:S01]  /*6b20*/  FMUL.FTZ R68, R72, R93 ;  /* 0x0000005d48447220 */ /* 0x002fe20000410000 */
[C---:B0-----:R-:W-:Y:S01]  /*6b30*/  FMUL.FTZ R126, R60.reuse, R126 ;  /* 0x0000007e3c7e7220 */ /* 0x041fe20000410000 */
[----:B------:R0:W-:Y:S02]  /*6b40*/  STS.U16 [R65+0x680], R102 ;  /* 0x0006806641007388 */ /* 0x0001e40000000400 */
[----:B------:R1:W2:Y:S01]  /*6b50*/  MUFU.EX2 R71, R66 ;  /* 0x0000004200477308 */ /* 0x0002a20000000800 */
[-C--:B----4-:R-:W-:Y:S01]  /*6b60*/  LEA.HI.SX32 R114, R193, R116.reuse, 0x1b ;  /* 0x00000074c1727211 */ /* 0x090fe200078fdaff */
[----:B------:R-:W-:Y:S01]  /*6b70*/  FMUL.FTZ R127, R60, R127 ;  /* 0x0000007f3c7f7220 */ /* 0x000fe20000410000 */
[----:B------:R-:W-:-:S02]  /*6b80*/  LEA.HI.SX32 R116, R195, R116, 0x1b ;  /* 0x00000074c3747211 */ /* 0x000fc400078fdaff */
[----:B---3--:R-:W-:Y:S02]  /*6b90*/  LEA R63, R202, R77, 0x1 ;  /* 0x0000004dca3f7211 */ /* 0x008fe400078e08ff */
[----:B------:R-:W-:Y:S01]  /*6ba0*/  LEA.HI.SX32 R60, R61, R61, 0x1b ;  /* 0x0000003d3d3c7211 */ /* 0x000fe200078fdaff */
[----:B-1----:R-:W-:Y:S01]  /*6bb0*/  FMUL.FTZ R66, R73, R93 ;  /* 0x0000005d49427220 */ /* 0x002fe20000410000 */
[-C--:B0-----:R-:W-:Y:S01]  /*6bc0*/  LEA R65, R150, R77.reuse, 0x1 ;  /* 0x0000004d96417211 */ /* 0x081fe200078e08ff */
[----:B------:R0:W1:Y:S01]  /*6bd0*/  MUFU.EX2 R70, R67 ;  /* 0x0000004300467308 */ /* 0x0000620000000800 */
[-C--:B------:R-:W-:Y:S01]  /*6be0*/  LEA R114, R114, R77.reuse, 0x1 ;  /* 0x0000004d72727211 */ /* 0x080fe200078e08ff */
[----:B------:R-:W-:Y:S01]  /*6bf0*/  STS.U16 [R200+0x6c0], R101 ;  /* 0x0006c065c8007388 */ /* 0x000fe20000000400 */
[-C--:B------:R-:W-:Y:S02]  /*6c00*/  LEA R60, R60, R77.reuse, 0x1 ;  /* 0x0000004d3c3c7211 */ /* 0x080fe400078e08ff */
[----:B------:R-:W-:Y:S01]  /*6c10*/  MOV R69, UR60 ;  /* 0x0000003c00457c02 */ /* 0x000fe20008000f00 */
[----:B------:R3:W-:Y:S02]  /*6c20*/  STS.U16 [R63+0x700], R62 ;  /* 0x0007003e3f007388 */ /* 0x0007e40000000400 */
[----:B------:R4:W1:Y:S01]  /*6c30*/  MUFU.EX2 R96, R66 ;  /* 0x0000004200607308 */ /* 0x0008620000000800 */
[-C--:B0-----:R-:W-:Y:S01]  /*6c40*/  LEA R67, R116, R77.reuse, 0x1 ;  /* 0x0000004d74437211 */ /* 0x081fe200078e08ff */
[----:B------:R-:W-:Y:S01]  /*6c50*/  STS.U16 [R65+0x740], R110 ;  /* 0x0007406e41007388 */ /* 0x000fe20000000400 */
[----:B------:R-:W-:-:S05]  /*6c60*/  LEA R64, R64, R77, 0x3 ;  /* 0x0000004d40407211 */ /* 0x000fca00078e18ff */
[----:B------:R0:W1:Y:S01]  /*6c70*/  MUFU.EX2 R99, R68 ;  /* 0x0000004400637308 */ /* 0x0000620000000800 */
[----:B----4-:R-:W-:Y:S01]  /*6c80*/  FMUL.FTZ R66, R59, R93 ;  /* 0x0000005d3b427220 */ /* 0x010fe20000410000 */
[----:B------:R4:W-:Y:S04]  /*6c90*/  STS.U16 [R114+0x780], R109 ;  /* 0x0007806d72007388 */ /* 0x0009e80000000400 */
[----:B------:R1:W-:Y:S01]  /*6ca0*/  STS.U16 [R67+0x7c0], R108 ;  /* 0x0007c06c43007388 */ /* 0x0003e20000000400 */
[----:B------:R-:W-:Y:S01]  /*6cb0*/  NOP ;  /* 0x0000000000007918 */ /* 0x000fe20000000000 */
[----:B0-----:R-:W-:Y:S01]  /*6cc0*/  MOV R68, UR46 ;  /* 0x0000002e00447c02 */ /* 0x001fe20008000f00 */
[----:B------:R-:W0:Y:S01]  /*6cd0*/  MUFU.SIN R123, R149 ;  /* 0x00000095007b7308 */ /* 0x000e220000000400 */
[----:B------:R0:W0:Y:S04]  /*6ce0*/  LDS.U16 R104, [R60] ;  /* 0x000000003c687984 */ /* 0x0000280000000400 */
[----:B------:R0:W0:Y:S03]  /*6cf0*/  LDS.U16 R103, [R60+0x2] ;  /* 0x000002003c677984 */ /* 0x0000260000000400 */
[----:B------:R-:W0:Y:S01]  /*6d00*/  MUFU.COS R124, R149 ;  /* 0x00000095007c7308 */ /* 0x000e220000000000 */
[----:B------:R0:W0:Y:S04]  /*6d10*/  LDS.U16 R100, [R60+0x4] ;  /* 0x000004003c647984 */ /* 0x0000280000000400 */
[----:B------:R0:W0:Y:S03]  /*6d20*/  LDS.U16 R101, [R60+0x6] ;  /* 0x000006003c657984 */ /* 0x0000260000000400 */
[----:B------:R-:W0:Y:S01]  /*6d30*/  MUFU.SIN R117, R94 ;  /* 0x0000005e00757308 */ /* 0x000e220000000400 */
[----:B------:R0:W0:Y:S04]  /*6d40*/  LDS.U16 R98, [R60+0x8] ;  /* 0x000008003c627984 */ /* 0x0000280000000400 */
[----:B------:R0:W0:Y:S03]  /*6d50*/  LDS.U16 R97, [R60+0xa] ;  /* 0x00000a003c617984 */ /* 0x0000260000000400 */
[----:B------:R2:W0:Y:S01]  /*6d60*/  MUFU.COS R118, R94 ;  /* 0x0000005e00767308 */ /* 0x0004220000000000 */
[----:B------:R0:W0:Y:S04]  /*6d70*/  LDS.U16 R95, [R60+0xe] ;  /* 0x00000e003c5f7984 */ /* 0x0000280000000400 */
[----:B------:R0:W0:Y:S03]  /*6d80*/  LDS.U16 R92, [R60+0x12] ;  /* 0x000012003c5c7984 */ /* 0x0000260000000400 */
[----:B---3--:R3:W0:Y:S01]  /*6d90*/  MUFU.EX2 R62, R66 ;  /* 0x00000042003e7308 */ /* 0x0086220000000800 */
[----:B--2---:R2:W0:Y:S04]  /*6da0*/  LDS.U16 R94, [R60+0xc] ;  /* 0x00000c003c5e7984 */ /* 0x0044280000000400 */
[----:B------:R2:W0:Y:S04]  /*6db0*/  LDS.U16 R90, [R60+0x14] ;  /* 0x000014003c5a7984 */ /* 0x0004280000000400 */
[----:B---3--:R2:W3:Y:S04]  /*6dc0*/  LDS.U16 R66, [R60+0x10] ;  /* 0x000010003c427984 */ /* 0x0084e80000000400 */
        /* <DEDUP_REMOVED lines=24> */
[----:B----4-:R-:W-:Y:S01]  /*6f50*/  @P1 LEA R114, R89, R77, 0x3 ;  /* 0x0000004d59721211 */ /* 0x010fe200078e18ff */
[----:B------:R-:W-:Y:S01]  /*6f60*/  BAR.SYNC.DEFER_BLOCKING 0x0 ;  /* 0x0000000000007b1d */ /* 0x000fe20000010000 */
[----:B------:R-:W-:Y:S01]  /*6f70*/  FMUL.FTZ R112, R50, UR57 ;  /* 0x0000003932707c20 */ /* 0x000fe20008410000 */
[-C--:B------:R-:W-:Y:S01]  /*6f80*/  FMUL.FTZ R63, R58, R93.reuse ;  /* 0x0000005d3a3f7220 */ /* 0x080fe20000410000 */
[----:B------:R-:W-:-:S03]  /*6f90*/  FMUL.FTZ R61, R57, R93 ;  /* 0x0000005d393d7220 */ /* 0x000fc60000410000 */
[----:B------:R-:W4:Y:S01]  /*6fa0*/  @P1 LDS.64 R114, [R114+0x49e8] ;  /* 0x0049e80072721984 */ /* 0x000f220000000a00 */
[----:B------:R-:W-:Y:S01]  /*6fb0*/  FMUL.RZ R112, R112, 0.15915493667125701904 ;  /* 0x3e22f98370707820 */ /* 0x000fe2000040c000 */
[----:B------:R2:W0:Y:S08]  /*6fc0*/  MUFU.SIN R121, R120 ;  /* 0x0000007800797308 */ /* 0x0004300000000400 */
[----:B------:R2:W0:Y:S08]  /*6fd0*/  MUFU.COS R122, R120 ;  /* 0x00000078007a7308 */ /* 0x0004300000000000 */
[----:B------:R2:W0:Y:S08]  /*6fe0*/  MUFU.SIN R119, R112 ;  /* 0x0000007000777308 */ /* 0x0004300000000400 */
[----:B------:R2:W0:Y:S08]  /*6ff0*/  MUFU.COS R120, R112 ;  /* 0x0000007000787308 */ /* 0x0004300000000000 */
[----:B------:R-:W0:Y:S08]  /*7000*/  MUFU.EX2 R63, R63 ;  /* 0x0000003f003f7308 */ /* 0x000e300000000800 */
[----:B------:R-:W0:Y:S01]  /*7010*/  MUFU.EX2 R61, R61 ;  /* 0x0000003d003d7308 */ /* 0x000e220000000800 */
[----:B------:R-:W-:Y:S01]  /*7020*/  BSSY B0, `(.L_x_7914) ;  /* 0x000000f000007945 */ /* 0x000fe20003800000 */
[----:B------:R-:W-:-:S03]  /*7030*/  FMUL.FTZ R65, R56, R93 ;  /* 0x0000005d38417220 */ /* 0x000fc60000410000 */
[----:B-1234-:R-:W-:Y:S05]  /*7040*/  @P1 BRA `(.L_x_7915) ;  /* 0x0000000000301947 */ /* 0x01efea0003800000 */
        /* <DEDUP_REMOVED lines=12> */
.L_x_7915:
[----:B------:R-:W-:Y:S05]  /*7110*/  BSYNC B0 ;  /* 0x0000000000007941 */ /* 0x000fea0003800000 */
.L_x_7914:
[----:B------:R-:W-:Y:S01]  /*7120*/  UISETP.GE.AND UP0, UPT, UR10, 0x2, UPT ;  /* 0x000000020a00788c */ /* 0x000fe2000bf06270 */
[----:B------:R-:W3:Y:S01]  /*7130*/  MUFU.EX2 R65, R65 ;  /* 0x0000004100417308 */ /* 0x000ee20000000800 */
[C---:B------:R-:W-:Y:S01]  /*7140*/  FMUL.FTZ R147, R71.reuse, R147 ;  /* 0x0000009347937220 */ /* 0x040fe20000410000 */
[----:B------:R-:W-:Y:S01]  /*7150*/  FMUL.FTZ R148, R71, R148 ;  /* 0x0000009447947220 */ /* 0x000fe20000410000 */
[----:B------:R-:W-:Y:S01]  /*7160*/  FMUL.FTZ R145, R70, R145 ;  /* 0x0000009146917220 */ /* 0x000fe20000410000 */
[----:B01----:R-:W-:Y:S01]  /*7170*/  FMUL.FTZ R60, R55, R93 ;  /* 0x0000005d373c7220 */ /* 0x003fe20000410000 */
[----:B------:R-:W-:Y:S01]  /*7180*/  PLOP3.LUT P1, PT, PT, PT, UP0, 0x80, 0x0 ;  /* 0x000000000000781c */ /* 0x000fe20003f2f008 */
[-C--:B------:R-:W-:Y:S01]  /*7190*/  FMUL.FTZ R71, R127, R147.reuse ;  /* 0x000000937f477220 */ /* 0x080fe20000410000 */
[----:B------:R-:W-:Y:S01]  /*71a0*/  FMUL.FTZ R64, R126, R147 ;  /* 0x000000937e407220 */ /* 0x000fe20000410000 */
[----:B------:R-:W-:Y:S01]  /*71b0*/  FMUL.FTZ R142, R99, R142 ;  /* 0x0000008e638e7220 */ /* 0x000fe20000410000 */
[----:B------:R-:W-:Y:S01]  /*71c0*/  ISETP.NE.OR P1, PT, R248, RZ, !P1 ;  /* 0x000000fff800720c */ /* 0x000fe20004f25670 */
[-C--:B------:R-:W-:Y:S01]  /*71d0*/  FFMA.FTZ R71, R126, R148.reuse, -R71 ;  /* 0x000000947e477223 */ /* 0x080fe20000010847 */
[----:B------:R-:W-:Y:S01]  /*71e0*/  FFMA.FTZ R64, R127, R148, R64 ;  /* 0x000000947f407223 */ /* 0x000fe20000010040 */
[----:B------:R-:W-:Y:S01]  /*71f0*/  FMUL.FTZ R141, R99, R141 ;  /* 0x0000008d638d7220 */ /* 0x000fe20000410000 */
[----:B------:R-:W-:Y:S01]  /*7200*/  FMUL.FTZ R146, R70, R146 ;  /* 0x0000009246927220 */ /* 0x000fe20000410000 */
[C---:B------:R-:W-:Y:S01]  /*7210*/  FMUL.FTZ R136, R61.reuse, R136 ;  /* 0x000000883d887220 */ /* 0x040fe20000410000 */
[----:B------:R-:W-:Y:S01]  /*7220*/  FMUL.FTZ R135, R61, R135 ;  /* 0x000000873d877220 */ /* 0x000fe20000410000 */
[C---:B------:R-:W-:Y:S01]  /*7230*/  FMUL.FTZ R99, R145.reuse, R71 ;  /* 0x0000004791637220 */ /* 0x040fe20000410000 */
[C---:B------:R-:W-:Y:S01]  /*7240*/  FMUL.FTZ R140, R62.reuse, R140 ;  /* 0x0000008c3e8c7220 */ /* 0x040fe20000410000 */
[----:B------:R-:W-:Y:S01]  /*7250*/  FMUL.FTZ R139, R62, R139 ;  /* 0x0000008b3e8b7220 */ /* 0x000fe20000410000 */
[----:B------:R-:W-:Y:S01]  /*7260*/  FMUL.FTZ R61, R145, R64 ;  /* 0x00000040913d7220 */ /* 0x000fe20000410000 */
[----:B------:R-:W-:Y:S01]  /*7270*/  FMUL.FTZ R62, R54, R93 ;  /* 0x0000005d363e7220 */ /* 0x000fe20000410000 */
[C---:B------:R-:W-:Y:S01]  /*7280*/  FMUL.FTZ R138, R63.reuse, R138 ;  /* 0x0000008a3f8a7220 */ /* 0x040fe20000410000 */
[----:B------:R-:W0:Y:S01]  /*7290*/  @!P1 LDC R109, c[0x0][0x21c] ;  /* 0x00008700ff6d9b82 */ /* 0x000e220000000800 */
[----:B------:R-:W-:Y:S01]  /*72a0*/  FMUL.FTZ R137, R63, R137 ;  /* 0x000000893f897220 */ /* 0x000fe20000410000 */
[----:B------:R-:W-:Y:S01]  /*72b0*/  FMUL.FTZ R63, R53, R93 ;  /* 0x0000005d353f7220 */ /* 0x000fe20000410000 */
[----:B------:R-:W-:Y:S01]  /*72c0*/  FMUL.FTZ R143, R96, R143 ;  /* 0x0000008f608f7220 */ /* 0x000fe20000410000 */
[----:B------:R-:W1:Y:S01]  /*72d0*/  MUFU.EX2 R60, R60 ;  /* 0x0000003c003c7308 */ /* 0x000e620000000800 */
[C---:B---3--:R-:W-:Y:S01]  /*72e0*/  FMUL.FTZ R134, R65.reuse, R134 ;  /* 0x0000008641867220 */ /* 0x048fe20000410000 */
[----:B------:R-:W-:Y:S01]  /*72f0*/  FMUL.FTZ R133, R65, R133 ;  /* 0x0000008541857220 */ /* 0x000fe20000410000 */
[C---:B------:R-:W-:Y:S01]  /*7300*/  FFMA.FTZ R99, R146.reuse, R64, R99 ;  /* 0x0000004092637223 */ /* 0x040fe20000010063 */
[----:B------:R-:W-:Y:S01]  /*7310*/  FFMA.FTZ R65, R146, R71, -R61 ;  /* 0x0000004792417223 */ /* 0x000fe2000001083d */
[----:B------:R-:W-:Y:S01]  /*7320*/  FMUL.FTZ R144, R96, R144 ;  /* 0x0000009060907220 */ /* 0x000fe20000410000 */
[----:B------:R-:W-:Y:S01]  /*7330*/  FMUL.FTZ R61, R52, R93 ;  /* 0x0000005d343d7220 */ /* 0x000fe20000410000 */
[----:B------:R-:W-:Y:S01]  /*7340*/  HFMA2.MMA R108, -RZ, RZ, 0, 9.5367431640625e-07 ;  /* 0x00000010ff6c7435 */ /* 0x000fe200000001ff */
[----:B------:R3:W4:Y:S01]  /*7350*/  MUFU.EX2 R67, R62 ;  /* 0x0000003e00437308 */ /* 0x0007220000000800 */
[----:B------:R-:W-:Y:S01]  /*7360*/  FMUL.FTZ R96, R143, R65 ;  /* 0x000000418f607220 */ /* 0x000fe20000410000 */
[----:B------:R-:W-:-:S03]  /*7370*/  FMUL.FTZ R64, R51, R93 ;  /* 0x0000005d33407220 */ /* 0x000fc60000410000 */
[----:B------:R-:W-:-:S03]  /*7380*/  FFMA.FTZ R107, R144, R99, R96 ;  /* 0x00000063906b7223 */ /* 0x000fc60000010060 */
[----:B------:R2:W0:Y:S01]  /*7390*/  MUFU.EX2 R70, R63 ;  /* 0x0000003f00467308 */ /* 0x0004220000000800 */
[----:B---3--:R-:W-:Y:S01]  /*73a0*/  MOV R62, UR10 ;  /* 0x0000000a003e7c02 */ /* 0x008fe20008000f00 */
[C---:B-1----:R-:W-:Y:S01]  /*73b0*/  FMUL.FTZ R132, R60.reuse, R132 ;  /* 0x000000843c847220 */ /* 0x042fe20000410000 */
[----:B------:R-:W-:Y:S01]  /*73c0*/  FMUL.FTZ R131, R60, R131 ;  /* 0x000000833c837220 */ /* 0x000fe20000410000 */
[----:B------:R-:W-:Y:S01]  /*73d0*/  HFMA2.MMA R60, -RZ, RZ, 1.875, 0 ;  /* 0x3f800000ff3c7435 */ /* 0x000fe200000001ff */
[----:B------:R-:W-:-:S03]  /*73e0*/  @!P1 IADD3 R62, R62, -0x2, RZ ;  /* 0xfffffffe3e3e9810 */ /* 0x000fc60007ffe0ff */
[----:B------:R1:W3:Y:S01]  /*73f0*/  MUFU.EX2 R71, R61 ;  /* 0x0000003d00477308 */ /* 0x0002e20000000800 */
[----:B--2---:R-:W-:Y:S01]  /*7400*/  FMUL.FTZ R63, R143, R99 ;  /* 0x000000638f3f7220 */ /* 0x004fe20000410000 */
[----:B------:R-:W-:Y:S01]  /*7410*/  FMUL.FTZ R99, R50, R93 ;  /* 0x0000005d32637220 */ /* 0x000fe20000410000 */
[C---:B----4-:R-:W-:Y:S01]  /*7420*/  FMUL.FTZ R130, R67.reuse, R130 ;  /* 0x0000008243827220 */ /* 0x050fe20000410000 */
[----:B------:R-:W-:Y:S01]  /*7430*/  FMUL.FTZ R129, R67, R129 ;  /* 0x0000008143817220 */ /* 0x000fe20000410000 */
[----:B------:R-:W-:Y:S01]  /*7440*/  FFMA.FTZ R102, R144, R65, -R63 ;  /* 0x0000004190667223 */ /* 0x000fe2000001083f */
[----:B0-----:R-:W-:Y:S02]  /*7450*/  @!P1 IMAD R65, R62, R109, UR7 ;  /* 0x000000073e419e24 */ /* 0x001fe4000f8e026d */
[C---:B------:R-:W-:Y:S01]  /*7460*/  FMUL.FTZ R109, R141.reuse, R107 ;  /* 0x0000006b8d6d7220 */ /* 0x040fe20000410000 */
[----:B------:R0:W-:Y:S01]  /*7470*/  MUFU.EX2 R96, R64 ;  /* 0x0000004000607308 */ /* 0x0001e20000000800 */
[----:B------:R-:W-:Y:S01]  /*7480*/  FMUL.FTZ R111, R141, R102 ;  /* 0x000000668d6f7220 */ /* 0x000fe20000410000 */
[----:B------:R-:W-:Y:S01]  /*7490*/  FMUL.FTZ R128, R70, R128 ;  /* 0x0000008046807220 */ /* 0x000fe20000410000 */
[----:B------:R-:W-:Y:S01]  /*74a0*/  FFMA.FTZ R109, R142, R102, -R109 ;  /* 0x000000668e6d7223 */ /* 0x000fe2000001086d */
[----:B------:R-:W-:Y:S01]  /*74b0*/  FMUL.FTZ R125, R70, R125 ;  /* 0x0000007d467d7220 */ /* 0x000fe20000410000 */
[----:B------:R-:W-:Y:S01]  /*74c0*/  FFMA.FTZ R111, R142, R107, R111 ;  /* 0x0000006b8e6f7223 */ /* 0x000fe2000001006f */
[----:B-1----:R-:W-:Y:S01]  /*74d0*/  MOV R61, RZ ;  /* 0x000000ff003d7202 */ /* 0x002fe20000000f00 */
[C---:B------:R-:W-:Y:S01]  /*74e0*/  FMUL.FTZ R70, R139.reuse, R109 ;  /* 0x0000006d8b467220 */ /* 0x040fe20000410000 */
[----:B------:R-:W-:Y:S01]  /*74f0*/  CS2R R62, SRZ ;  /* 0x00000000003e7805 */ /* 0x000fe2000001ff00 */
[----:B------:R-:W-:Y:S01]  /*7500*/  FMUL.FTZ R67, R139, R111 ;  /* 0x0000006f8b437220 */ /* 0x000fe20000410000 */
[----:B------:R-:W1:Y:S01]  /*7510*/  MUFU.EX2 R99, R99 ;  /* 0x0000006300637308 */ /* 0x000e620000000800 */
[----:B0-----:R-:W-:-:S04]  /*7520*/  @!P1 IMAD.WIDE R64, R65, R108, UR22 ;  /* 0x0000001641409e25 */ /* 0x001fc8000f8e026c */
[C---:B------:R-:W-:Y:S01]  /*7530*/  FFMA.FTZ R70, R140.reuse, R111, R70 ;  /* 0x0000006f8c467223 */ /* 0x040fe20000010046 */
[----:B------:R-:W-:Y:S01]  /*7540*/  FFMA.FTZ R67, R140, R109, -R67 ;  /* 0x0000006d8c437223 */ /* 0x000fe20000010843 */
[C---:B---3--:R-:W-:Y:S01]  /*7550*/  FMUL.FTZ R124, R71.reuse, R124 ;  /* 0x0000007c477c7220 */ /* 0x048fe20000410000 */
[----:B------:R-:W-:Y:S01]  /*7560*/  FMUL.FTZ R123, R71, R123 ;  /* 0x0000007b477b7220 */ /* 0x000fe20000410000 */
[----:B------:R0:W5:Y:S01]  /*7570*/  @!P1 LDG.E.128 R60, desc[UR20][R64.64] ;  /* 0x00000014403c9981 */ /* 0x000162000c1e1d00 */
[----:B------:R-:W-:Y:S01]  /*7580*/  FMUL.FTZ R71, R137, R67 ;  /* 0x0000004389477220 */ /* 0x000fe20000410000 */
[----:B------:R-:W-:Y:S02]  /*7590*/  HADD2.F32 R104, -RZ, R104.H0_H0 ;  /* 0x20000068ff687230 */ /* 0x000fe40000004100 */
[----:B------:R-:W-:Y:S01]  /*75a0*/  FMUL.FTZ R93, R49, R93 ;  /* 0x0000005d315d7220 */ /* 0x000fe20000410000 */
[----:B------:R-:W-:Y:S02]  /*75b0*/  HADD2.F32 R103, -RZ, R103.H0_H0 ;  /* 0x20000067ff677230 */ /* 0x000fe40000004100 */
[-C--:B------:R-:W-:Y:S01]  /*75c0*/  FFMA.FTZ R71, R138, R70.reuse, R71 ;  /* 0x000000468a477223 */ /* 0x080fe20000010047 */
[----:B0-----:R-:W-:Y:S01]  /*75d0*/  FMUL.FTZ R64, R137, R70 ;  /* 0x0000004689407220 */ /* 0x001fe20000410000 */
[----:B------:R-:W-:-:S02]  /*75e0*/  HADD2.F32 R102, -RZ, R237.H0_H0 ;  /* 0x200000edff667230 */ /* 0x000fc40000004100 */
[----:B------:R-:W-:Y:S01]  /*75f0*/  FMUL.FTZ R235, R76, R104 ;  /* 0x000000684ceb7220 */ /* 0x000fe20000410000 */
[----:B------:R-:W-:Y:S01]  /*7600*/  FFMA.FTZ R64, R138, R67, -R64 ;  /* 0x000000438a407223 */ /* 0x000fe20000010840 */
[C---:B------:R-:W-:Y:S01]  /*7610*/  FMUL.FTZ R65, R135.reuse, R71 ;  /* 0x0000004787417220 */ /* 0x040fe20000410000 */
[----:B------:R-:W0:Y:S01]  /*7620*/  MUFU.EX2 R93, R93 ;  /* 0x0000005d005d7308 */ /* 0x000e220000000800 */
[----:B------:R-:W-:Y:S02]  /*7630*/  HADD2.F32 R101, -RZ, R101.H0_H0 ;  /* 0x20000065ff657230 */ /* 0x000fe40000004100 */
[----:B------:R-:W-:Y:S01]  /*7640*/  FMUL.FTZ R70, R135, R64 ;  /* 0x0000004087467220 */ /* 0x000fe20000410000 */
[----:B------:R-:W-:Y:S01]  /*7650*/  FMUL.FTZ R67, R76, R103 ;  /* 0x000000674c437220 */ /* 0x000fe20000410000 */
[----:B------:R-:W-:Y:S01]  /*7660*/  FMUL.FTZ R235, R102, R235 ;  /* 0x000000eb66eb7220 */ /* 0x000fe20000410000 */
[C---:B-1----:R-:W-:Y:S01]  /*7670*/  FMUL.FTZ R120, R99.reuse, R120 ;  /* 0x0000007863787220 */ /* 0x042fe20000410000 */
[----:B------:R-:W-:Y:S01]  /*7680*/  FMUL.FTZ R119, R99, R119 ;  /* 0x0000007763777220 */ /* 0x000fe20000410000 */
[C---:B------:R-:W-:Y:S01]  /*7690*/  FFMA.FTZ R65, R136.reuse, R64, -R65 ;  /* 0x0000004088417223 */ /* 0x040fe20000010841 */
[----:B------:R-:W-:Y:S01]  /*76a0*/  FFMA.FTZ R64, R136, R71, R70 ;  /* 0x0000004788407223 */ /* 0x000fe20000010046 */
[----:B------:R-:W-:-:S02]  /*76b0*/  HADD2.F32 R100, -RZ, R100.H0_H0 ;  /* 0x20000064ff647230 */ /* 0x000fc40000004100 */
[----:B------:R-:W-:Y:S01]  /*76c0*/  FMUL.FTZ R236, R102, R67 ;  /* 0x0000004366ec7220 */ /* 0x000fe20000410000 */
[----:B------:R-:W-:Y:S02]  /*76d0*/  HADD2.F32 R99, -RZ, R234.H0_H0 ;  /* 0x200000eaff637230 */ /* 0x000fe40000004100 */
[----:B------:R-:W-:Y:S01]  /*76e0*/  FMUL.FTZ R70, R75, R101 ;  /* 0x000000654b467220 */ /* 0x000fe20000410000 */
[----:B------:R-:W-:Y:S01]  /*76f0*/  FMUL.FTZ R67, R235, R147 ;  /* 0x00000093eb437220 */ /* 0x000fe20000410000 */
[C---:B------:R-:W-:Y:S01]  /*7700*/  FMUL.FTZ R122, R96.reuse, R122 ;  /* 0x0000007a607a7220 */ /* 0x040fe20000410000 */
[----:B------:R-:W-:Y:S01]  /*7710*/  FMUL.FTZ R121, R96, R121 ;  /* 0x0000007960797220 */ /* 0x000fe20000410000 */
[----:B------:R-:W-:Y:S01]  /*7720*/  FMUL.FTZ R200, R75, R100 ;  /* 0x000000644bc87220 */ /* 0x000fe20000410000 */
[C---:B------:R-:W-:Y:S01]  /*7730*/  FMUL.FTZ R96, R236.reuse, R147 ;  /* 0x00000093ec607220 */ /* 0x040fe20000410000 */
[C---:B------:R-:W-:Y:S01]  /*7740*/  FMUL.FTZ R199, R99.reuse, R70 ;  /* 0x0000004663c77220 */ /* 0x040fe20000410000 */
[----:B------:R-:W-:Y:S01]  /*7750*/  FFMA.FTZ R70, R236, R148, R67 ;  /* 0x00000094ec467223 */ /* 0x000fe20000010043 */
[----:B------:R-:W-:Y:S01]  /*7760*/  FMUL.FTZ R200, R99, R200 ;  /* 0x000000c863c87220 */ /* 0x000fe20000410000 */
[----:B------:R-:W-:Y:S01]  /*7770*/  FFMA.FTZ R67, R235, R148, -R96 ;  /* 0x00000094eb437223 */ /* 0x000fe20000010860 */
[----:B------:R-:W-:-:S02]  /*7780*/  HADD2.F32 R98, -RZ, R98.H0_H0 ;  /* 0x20000062ff627230 */ /* 0x000fc40000004100 */
[----:B------:R-:W-:Y:S01]  /*7790*/  FADD.FTZ R71, R199, R70 ;  /* 0x00000046c7477221 */ /* 0x000fe20000010000 */
[C---:B0-----:R-:W-:Y:S01]  /*77a0*/  FMUL.FTZ R118, R93.reuse, R118 ;  /* 0x000000765d767220 */ /* 0x041fe20000410000 */
[----:B------:R-:W-:Y:S01]  /*77b0*/  FMUL.FTZ R117, R93, R117 ;  /* 0x000000755d757220 */ /* 0x000fe20000410000 */
[----:B------:R-:W-:Y:S02]  /*77c0*/  HADD2.F32 R97, -RZ, R97.H0_H0 ;  /* 0x20000061ff617230 */ /* 0x000fe40000004100 */
[----:B------:R-:W-:Y:S01]  /*77d0*/  FADD.FTZ R70, R200, R67 ;  /* 0x00000043c8467221 */ /* 0x000fe20000010000 */
[----:B------:R-:W-:Y:S02]  /*77e0*/  HADD2.F32 R96, -RZ, R233.H0_H0 ;  /* 0x200000e9ff607230 */ /* 0x000fe40000004100 */
[C---:B------:R-:W-:Y:S01]  /*77f0*/  FMUL.FTZ R93, R145.reuse, R71 ;  /* 0x00000047915d7220 */ /* 0x040fe20000410000 */
[C---:B------:R-:W-:Y:S01]  /*7800*/  FMUL.FTZ R201, R74.reuse, R98 ;  /* 0x000000624ac97220 */ /* 0x040fe20000410000 */
[-C--:B------:R-:W-:Y:S01]  /*7810*/  FMUL.FTZ R108, R145, R70.reuse ;  /* 0x00000046916c7220 */ /* 0x080fe20000410000 */
        /* <DEDUP_REMOVED lines=24> */
[C---:B------:R-:W-:Y:S01]  /*79a0*/  FMUL.FTZ R71, R141.reuse, R108 ;  /* 0x0000006c8d477220 */ /* 0x040fe20000410000 */
[----:B------:R-:W-:Y:S02]  /*79b0*/  FMUL.FTZ R206, R72, R92 ;  /* 0x0000005c48ce7220 */ /* 0x000fe40000410000 */
[-C--:B------:R-:W-:Y:S01]  /*79c0*/  FMUL.FTZ R107, R141, R67.reuse ;  /* 0x000000438d6b7220 */ /* 0x080fe20000410000 */
[----:B------:R-:W-:Y:S01]  /*79d0*/  FFMA.FTZ R66, R142, R67, -R71 ;  /* 0x000000438e427223 */ /* 0x000fe20000010847 */
[----:B------:R-:W-:Y:S01]  /*79e0*/  FMUL.FTZ R205, R70, R205 ;  /* 0x000000cd46cd7220 */ /* 0x000fe20000410000 */
        /* <DEDUP_REMOVED lines=24> */
[----:B------:R-:W-:Y:S01]  /*7b70*/  FFMA.FTZ R66, R138, R67, -R71 ;  /* 0x000000438a427223 */ /* 0x000fe20000010847 */
[C---:B------:R-:W-:Y:S01]  /*7b80*/  FMUL.FTZ R209, R108.reuse, R209 ;  /* 0x000000d16cd17220 */ /* 0x040fe20000410000 */
[----:B------:R-:W-:Y:S01]  /*7b90*/  FMUL.FTZ R210, R108, R210 ;  /* 0x000000d26cd27220 */ /* 0x000fe20000410000 */
[----:B------:R-:W-:Y:S01]  /*7ba0*/  FFMA.FTZ R107, R138, R70, R107 ;  /* 0x000000468a6b7223 */ /* 0x000fe2000001006b */
[----:B------:R-:W-:Y:S02]  /*7bb0*/  HADD2.F32 R116, -RZ, R116.H0_H0 ;  /* 0x20000074ff747230 */ /* 0x000fe40000004100 */
[----:B------:R-:W-:Y:S01]  /*7bc0*/  FADD.FTZ R66, R209, R66 ;  /* 0x00000042d1427221 */ /* 0x000fe20000010000 */
[----:B------:R-:W-:Y:S02]  /*7bd0*/  HADD2.F32 R108, -RZ, R82.H0_H0 ;  /* 0x20000052ff6c7230 */ /* 0x000fe40000004100 */
[----:B------:R-:W-:Y:S01]  /*7be0*/  FADD.FTZ R107, R210, R107 ;  /* 0x0000006bd26b7221 */ /* 0x000fe20000010000 */
[----:B------:R-:W-:-:S02]  /*7bf0*/  HADD2.F32 R113, -RZ, R113.H0_H0 ;  /* 0x20000071ff717230 */ /* 0x000fc40000004100 */
[----:B------:R-:W-:Y:S01]  /*7c00*/  FMUL.FTZ R67, R135, R66 ;  /* 0x0000004287437220 */ /* 0x000fe20000410000 */
[----:B------:R-:W-:-:S03]  /*7c10*/  FMUL.FTZ R211, R57, R116 ;  /* 0x0000007439d37220 */ /* 0x000fc60000410000 */
[-C--:B------:R-:W-:Y:S01]  /*7c20*/  FFMA.FTZ R70, R136, R107.reuse, R67 ;  /* 0x0000006b88467223 */ /* 0x080fe20000010043 */
[----:B------:R-:W-:Y:S01]  /*7c30*/  FMUL.FTZ R107, R135, R107 ;  /* 0x0000006b876b7220 */ /* 0x000fe20000410000 */
[----:B------:R-:W-:Y:S01]  /*7c40*/  FMUL.FTZ R212, R57, R113 ;  /* 0x0000007139d47220 */ /* 0x000fe20000410000 */
[----:B------:R-:W-:Y:S01]  /*7c50*/  FMUL.FTZ R211, R108, R211 ;  /* 0x000000d36cd37220 */ /* 0x000fe20000410000 */
[----:B------:R-:W-:Y:S01]  /*7c60*/  FMUL.FTZ R71, R133, R64 ;  /* 0x0000004085477220 */ /* 0x000fe20000410000 */
[----:B------:R-:W-:Y:S02]  /*7c70*/  HADD2.F32 R149, -RZ, R149.H0_H0 ;  /* 0x20000095ff957230 */ /* 0x000fe40000004100 */
[----:B------:R-:W-:Y:S01]  /*7c80*/  FFMA.FTZ R107, R136, R66, -R107 ;  /* 0x00000042886b7223 */ /* 0x000fe2000001086b */
[----:B------:R-:W-:Y:S01]  /*7c90*/  FMUL.FTZ R212, R108, R212 ;  /* 0x000000d46cd47220 */ /* 0x000fe20000410000 */
[----:B------:R-:W-:Y:S01]  /*7ca0*/  FADD.FTZ R70, R211, R70 ;  /* 0x00000046d3467221 */ /* 0x000fe20000010000 */
[----:B------:R-:W-:Y:S01]  /*7cb0*/  FFMA.FTZ R71, R134, R65, -R71 ;  /* 0x0000004186477223 */ /* 0x000fe20000010847 */
[----:B------:R-:W-:-:S02]  /*7cc0*/  HADD2.F32 R150, -RZ, R150.H0_H0 ;  /* 0x20000096ff967230 */ /* 0x000fc40000004100 */
[C---:B------:R-:W-:Y:S01]  /*7cd0*/  FMUL.FTZ R65, R133.reuse, R65 ;  /* 0x0000004185417220 */ /* 0x040fe20000410000 */
[----:B------:R-:W-:Y:S02]  /*7ce0*/  HADD2.F32 R66, -RZ, R81.H0_H0 ;  /* 0x20000051ff427230 */ /* 0x000fe40000004100 */
[----:B------:R-:W-:Y:S01]  /*7cf0*/  FADD.FTZ R107, R212, R107 ;  /* 0x0000006bd46b7221 */ /* 0x000fe20000010000 */
[C---:B------:R-:W-:Y:S01]  /*7d00*/  FMUL.FTZ R67, R133.reuse, R70 ;  /* 0x0000004685437220 */ /* 0x040fe20000410000 */
[----:B------:R-:W-:Y:S01]  /*7d10*/  FMUL.FTZ R213, R56, R149 ;  /* 0x0000009538d57220 */ /* 0x000fe20000410000 */
[----:B------:R-:W-:Y:S01]  /*7d20*/  FFMA.FTZ R65, R134, R64, R65 ;  /* 0x0000004086417223 */ /* 0x000fe20000010041 */
[----:B------:R-:W-:Y:S01]  /*7d30*/  FMUL.FTZ R214, R56, R150 ;  /* 0x0000009638d67220 */ /* 0x000fe20000410000 */
[-C--:B------:R-:W-:Y:S01]  /*7d40*/  FMUL.FTZ R109, R133, R107.reuse ;  /* 0x0000006b856d7220 */ /* 0x080fe20000410000 */
[----:B------:R-:W-:Y:S01]  /*7d50*/  FFMA.FTZ R64, R134, R107, -R67 ;  /* 0x0000006b86407223 */ /* 0x000fe20000010843 */
[C---:B------:R-:W-:Y:S01]  /*7d60*/  FMUL.FTZ R213, R66.reuse, R213 ;  /* 0x000000d542d57220 */ /* 0x040fe20000410000 */
[----:B------:R-:W-:Y:S01]  /*7d70*/  FMUL.FTZ R214, R66, R214 ;  /* 0x000000d642d67220 */ /* 0x000fe20000410000 */
[----:B------:R-:W-:Y:S01]  /*7d80*/  FFMA.FTZ R109, R134, R70, R109 ;  /* 0x00000046866d7223 */ /* 0x000fe2000001006d */
[----:B------:R-:W-:-:S02]  /*7d90*/  HADD2.F32 R151, -RZ, R151.H0_H0 ;  /* 0x20000097ff977230 */ /* 0x000fc40000004100 */
[----:B------:R-:W-:Y:S01]  /*7da0*/  FADD.FTZ R66, R213, R64 ;  /* 0x00000040d5427221 */ /* 0x000fe20000010000 */
[C---:B------:R-:W-:Y:S01]  /*7db0*/  FMUL.FTZ R67, R131.reuse, R65 ;  /* 0x0000004183437220 */ /* 0x040fe20000410000 */
[----:B------:R-:W-:Y:S02]  /*7dc0*/  HADD2.F32 R107, -RZ, R232.H0_H0 ;  /* 0x200000e8ff6b7230 */ /* 0x000fe40000004100 */
[----:B------:R-:W-:Y:S01]  /*7dd0*/  FADD.FTZ R109, R214, R109 ;  /* 0x0000006dd66d7221 */ /* 0x000fe20000010000 */
[----:B------:R-:W-:Y:S01]  /*7de0*/  FMUL.FTZ R111, R131, R66 ;  /* 0x00000042836f7220 */ /* 0x000fe20000410000 */
[----:B------:R-:W-:Y:S02]  /*7df0*/  HADD2.F32 R152, -RZ, R152.H0_H0 ;  /* 0x20000098ff987230 */ /* 0x000fe40000004100 */
[----:B------:R-:W-:Y:S01]  /*7e00*/  FMUL.FTZ R64, R55, R151 ;  /* 0x0000009737407220 */ /* 0x000fe20000410000 */
[CC--:B------:R-:W-:Y:S01]  /*7e10*/  FFMA.FTZ R67, R132.reuse, R71.reuse, -R67 ;  /* 0x0000004784437223 */ /* 0x0c0fe20000010843 */
[C---:B------:R-:W-:Y:S01]  /*7e20*/  FMUL.FTZ R71, R131.reuse, R71 ;  /* 0x0000004783477220 */ /* 0x040fe20000410000 */
[CC--:B------:R-:W-:Y:S01]  /*7e30*/  FFMA.FTZ R70, R132.reuse, R109.reuse, R111 ;  /* 0x0000006d84467223 */ /* 0x0c0fe2000001006f */
[----:B------:R-:W-:Y:S01]  /*7e40*/  FMUL.FTZ R109, R131, R109 ;  /* 0x0000006d836d7220 */ /* 0x000fe20000410000 */
[----:B------:R-:W-:Y:S01]  /*7e50*/  FMUL.FTZ R216, R55, R152 ;  /* 0x0000009837d87220 */ /* 0x000fe20000410000 */
[C---:B------:R-:W-:Y:S01]  /*7e60*/  FMUL.FTZ R215, R107.reuse, R64 ;  /* 0x000000406bd77220 */ /* 0x040fe20000410000 */
[C---:B------:R-:W-:Y:S01]  /*7e70*/  FFMA.FTZ R71, R132.reuse, R65, R71 ;  /* 0x0000004184477223 */ /* 0x040fe20000010047 */
[----:B------:R-:W-:Y:S01]  /*7e80*/  FFMA.FTZ R109, R132, R66, -R109 ;  /* 0x00000042846d7223 */ /* 0x000fe2000001086d */
[----:B------:R-:W-:Y:S01]  /*7e90*/  FMUL.FTZ R216, R107, R216 ;  /* 0x000000d86bd87220 */ /* 0x000fe20000410000 */
[----:B------:R-:W-:Y:S01]  /*7ea0*/  FADD.FTZ R70, R215, R70 ;  /* 0x00000046d7467221 */ /* 0x000fe20000010000 */
[----:B------:R-:W-:Y:S01]  /*7eb0*/  FMUL.FTZ R65, R129, R71 ;  /* 0x0000004781417220 */ /* 0x000fe20000410000 */
[----:B------:R-:W-:-:S02]  /*7ec0*/  HADD2.F32 R154, -RZ, R154.H0_H0 ;  /* 0x2000009aff9a7230 */ /* 0x000fc40000004100 */
[----:B------:R-:W-:Y:S01]  /*7ed0*/  FADD.FTZ R109, R216, R109 ;  /* 0x0000006dd86d7221 */ /* 0x000fe20000010000 */
[C---:B------:R-:W-:Y:S01]  /*7ee0*/  FMUL.FTZ R64, R129.reuse, R70 ;  /* 0x0000004681407220 */ /* 0x040fe20000410000 */
[----:B------:R-:W-:Y:S02]  /*7ef0*/  HADD2.F32 R153, -RZ, R153.H0_H0 ;  /* 0x20000099ff997230 */ /* 0x000fe40000004100 */
[----:B------:R-:W-:Y:S01]  /*7f00*/  FFMA.FTZ R66, R130, R67, -R65 ;  /* 0x0000004382427223 */ /* 0x000fe20000010841 */
[----:B------:R-:W-:Y:S02]  /*7f10*/  HADD2.F32 R108, -RZ, R231.H0_H0 ;  /* 0x200000e7ff6c7230 */ /* 0x000fe40000004100 */
[----:B------:R-:W-:Y:S01]  /*7f20*/  FMUL.FTZ R65, R54, R154 ;  /* 0x0000009a36417220 */ /* 0x000fe20000410000 */
[-C--:B------:R-:W-:Y:S01]  /*7f30*/  FFMA.FTZ R111, R130, R109.reuse, -R64 ;  /* 0x0000006d826f7223 */ /* 0x080fe20000010840 */
[C---:B------:R-:W-:Y:S01]  /*7f40*/  FMUL.FTZ R109, R129.reuse, R109 ;  /* 0x0000006d816d7220 */ /* 0x040fe20000410000 */
[----:B------:R-:W-:Y:S01]  /*7f50*/  FMUL.FTZ R217, R54, R153 ;  /* 0x0000009936d97220 */ /* 0x000fe20000410000 */
[----:B------:R-:W-:Y:S01]  /*7f60*/  FMUL.FTZ R218, R108, R65 ;  /* 0x000000416cda7220 */ /* 0x000fe20000410000 */
[----:B------:R-:W-:Y:S01]  /*7f70*/  FMUL.FTZ R64, R129, R67 ;  /* 0x0000004381407220 */ /* 0x000fe20000410000 */
[----:B------:R-:W-:Y:S01]  /*7f80*/  FFMA.FTZ R70, R130, R70, R109 ;  /* 0x0000004682467223 */ /* 0x000fe2000001006d */
[----:B------:R-:W-:Y:S01]  /*7f90*/  FMUL.FTZ R217, R108, R217 ;  /* 0x000000d96cd97220 */ /* 0x000fe20000410000 */
[----:B------:R-:W-:-:S02]  /*7fa0*/  HADD2.F32 R155, -RZ, R155.H0_H0 ;  /* 0x2000009bff9b7230 */ /* 0x000fc40000004100 */
[----:B------:R-:W-:Y:S01]  /*7fb0*/  FADD.FTZ R111, R218, R111 ;  /* 0x0000006fda6f7221 */ /* 0x000fe20000010000 */
[----:B------:R-:W-:Y:S02]  /*7fc0*/  HADD2.F32 R156, -RZ, R156.H0_H0 ;  /* 0x2000009cff9c7230 */ /* 0x000fe40000004100 */
[----:B------:R-:W-:Y:S01]  /*7fd0*/  FADD.FTZ R70, R217, R70 ;  /* 0x00000046d9467221 */ /* 0x000fe20000010000 */
[----:B------:R-:W-:Y:S01]  /*7fe0*/  FFMA.FTZ R71, R130, R71, R64 ;  /* 0x0000004782477223 */ /* 0x000fe20000010040 */
[----:B------:R-:W-:Y:S02]  /*7ff0*/  HADD2.F32 R109, -RZ, R230.H0_H0 ;  /* 0x200000e6ff6d7230 */ /* 0x000fe40000004100 */
[----:B------:R-:W-:Y:S01]  /*8000*/  FMUL.FTZ R67, R125, R111 ;  /* 0x0000006f7d437220 */ /* 0x000fe20000410000 */
[----:B------:R-:W-:Y:S01]  /*8010*/  FMUL.FTZ R64, R53, R155 ;  /* 0x0000009b35407220 */ /* 0x000fe20000410000 */
        /* <DEDUP_REMOVED lines=8> */
[----:B------:R-:W-:Y:S01]  /*80a0*/  FMUL.FTZ R64, R125, R66 ;  /* 0x000000427d407220 */ /* 0x000fe20000410000 */
[----:B------:R-:W-:-:S02]  /*80b0*/  HADD2.F32 R157, -RZ, R157.H0_H0 ;  /* 0x2000009dff9d7230 */ /* 0x000fc40000004100 */
[----:B------:R-:W-:Y:S01]  /*80c0*/  FADD.FTZ R111, R220, R111 ;  /* 0x0000006fdc6f7221 */ /* 0x000fe20000010000 */
[----:B------:R-:W-:Y:S01]  /*80d0*/  FFMA.FTZ R66, R128, R66, -R65 ;  /* 0x0000004280427223 */ /* 0x000fe20000010841 */
[C---:B------:R-:W-:Y:S01]  /*80e0*/  FMUL.FTZ R65, R123.reuse, R70 ;  /* 0x000000467b417220 */ /* 0x040fe20000410000 */
[----:B------:R-:W-:Y:S02]  /*80f0*/  HADD2.F32 R158, -RZ, R158.H0_H0 ;  /* 0x2000009eff9e7230 */ /* 0x000fe40000004100 */
[C---:B------:R-:W-:Y:S01]  /*8100*/  FMUL.FTZ R67, R123.reuse, R111 ;  /* 0x0000006f7b437220 */ /* 0x040fe20000410000 */
[----:B------:R-:W-:Y:S02]  /*8110*/  HADD2.F32 R110, -RZ, R229.H0_H0 ;  /* 0x200000e5ff6e7230 */ /* 0x000fe40000004100 */
[----:B------:R-:W-:Y:S01]  /*8120*/  FMUL.FTZ R221, R52, R157 ;  /* 0x0000009d34dd7220 */ /* 0x000fe20000410000 */
[----:B------:R-:W-:Y:S01]  /*8130*/  FFMA.FTZ R111, R124, R111, -R65 ;  /* 0x0000006f7c6f7223 */ /* 0x000fe20000010841 */
[----:B------:R-:W-:Y:S01]  /*8140*/  FMUL.FTZ R65, R52, R158 ;  /* 0x0000009e34417220 */ /* 0x000fe20000410000 */
[----:B------:R-:W-:Y:S01]  /*8150*/  FFMA.FTZ R70, R124, R70, R67 ;  /* 0x000000467c467223 */ /* 0x000fe20000010043 */
[----:B------:R-:W-:Y:S01]  /*8160*/  FMUL.FTZ R221, R110, R221 ;  /* 0x000000dd6edd7220 */ /* 0x000fe20000410000 */
[----:B------:R-:W-:Y:S01]  /*8170*/  FFMA.FTZ R64, R128, R71, R64 ;  /* 0x0000004780407223 */ /* 0x000fe20000010040 */
[----:B------:R-:W-:Y:S01]  /*8180*/  FMUL.FTZ R222, R110, R65 ;  /* 0x000000416ede7220 */ /* 0x000fe20000410000 */
[----:B------:R-:W-:Y:S01]  /*8190*/  FMUL.FTZ R71, R123, R66 ;  /* 0x000000427b477220 */ /* 0x000fe20000410000 */
[----:B------:R-:W-:-:S02]  /*81a0*/  HADD2.F32 R159, -RZ, R159.H0_H0 ;  /* 0x2000009fff9f7230 */ /* 0x000fc40000004100 */
[----:B------:R-:W-:Y:S01]  /*81b0*/  FADD.FTZ R70, R221, R70 ;  /* 0x00000046dd467221 */ /* 0x000fe20000010000 */
[----:B------:R-:W-:Y:S01]  /*81c0*/  FADD.FTZ R65, R222, R111 ;  /* 0x0000006fde417221 */ /* 0x000fe20000010000 */
[-C--:B------:R-:W-:Y:S01]  /*81d0*/  FMUL.FTZ R67, R123, R64.reuse ;  /* 0x000000407b437220 */ /* 0x080fe20000410000 */
[C---:B------:R-:W-:Y:S01]  /*81e0*/  FFMA.FTZ R71, R124.reuse, R64, R71 ;  /* 0x000000407c477223 */ /* 0x040fe20000010047 */
[----:B------:R-:W-:Y:S02]  /*81f0*/  HADD2.F32 R160, -RZ, R160.H0_H0 ;  /* 0x200000a0ffa07230 */ /* 0x000fe40000004100 */
[----:B------:R-:W-:Y:S01]  /*8200*/  FMUL.FTZ R165, R121, R70 ;  /* 0x0000004679a57220 */ /* 0x000fe20000410000 */
[----:B------:R-:W-:Y:S02]  /*8210*/  HADD2.F32 R111, -RZ, R80.H0_H0 ;  /* 0x20000050ff6f7230 */ /* 0x000fe40000004100 */
[----:B------:R-:W-:Y:S01]  /*8220*/  FMUL.FTZ R64, R51, R159 ;  /* 0x0000009f33407220 */ /* 0x000fe20000410000 */
[----:B------:R-:W-:Y:S01]  /*8230*/  FFMA.FTZ R67, R124, R66, -R67 ;  /* 0x000000427c437223 */ /* 0x000fe20000010843 */
[-C--:B------:R-:W-:Y:S01]  /*8240*/  FMUL.FTZ R167, R121, R65.reuse ;  /* 0x0000004179a77220 */ /* 0x080fe20000410000 */
[C---:B------:R-:W-:Y:S01]  /*8250*/  FFMA.FTZ R66, R122.reuse, R65, -R165 ;  /* 0x000000417a427223 */ /* 0x040fe200000108a5 */
[----:B------:R-:W-:Y:S01]  /*8260*/  FMUL.FTZ R224, R51, R160 ;  /* 0x000000a033e07220 */ /* 0x000fe20000410000 */
[----:B------:R-:W-:Y:S01]  /*8270*/  FMUL.FTZ R223, R111, R64 ;  /* 0x000000406fdf7220 */ /* 0x000fe20000410000 */
[----:B------:R-:W-:Y:S01]  /*8280*/  FMUL.FTZ R65, R121, R71 ;  /* 0x0000004779417220 */ /* 0x000fe20000410000 */
[C---:B------:R-:W-:Y:S01]  /*8290*/  FFMA.FTZ R167, R122.reuse, R70, R167 ;  /* 0x000000467aa77223 */ /* 0x040fe200000100a7 */
[----:B------:R-:W-:Y:S01]  /*82a0*/  FMUL.FTZ R224, R111, R224 ;  /* 0x000000e06fe07220 */ /* 0x000fe20000410000 */
[----:B------:R-:W-:Y:S01]  /*82b0*/  FADD.FTZ R66, R223, R66 ;  /* 0x00000042df427221 */ /* 0x000fe20000010000 */
[----:B------:R-:W-:Y:S01]  /*82c0*/  FFMA.FTZ R64, R122, R67, -R65 ;  /* 0x000000437a407223 */ /* 0x000fe20000010841 */
[----:B------:R-:W-:-:S02]  /*82d0*/  HADD2.F32 R161, -RZ, R161.H0_H0 ;  /* 0x200000a1ffa17230 */ /* 0x000fc40000004100 */
[----:B------:R-:W-:Y:S01]  /*82e0*/  FADD.FTZ R167, R224, R167 ;  /* 0x000000a7e0a77221 */ /* 0x000fe20000010000 */
[----:B------:R-:W-:Y:S01]  /*82f0*/  FMUL.FTZ R65, R119, R66 ;  /* 0x0000004277417220 */ /* 0x000fe20000410000 */
[----:B------:R-:W-:Y:S02]  /*8300*/  HADD2.F32 R162, -RZ, R162.H0_H0 ;  /* 0x200000a2ffa27230 */ /* 0x000fe40000004100 */
[----:B------:R-:W-:Y:S01]  /*8310*/  FMUL.FTZ R67, R121, R67 ;  /* 0x0000004379437220 */ /* 0x000fe20000410000 */
[----:B------:R-:W-:Y:S02]  /*8320*/  HADD2.F32 R112, -RZ, R79.H0_H0 ;  /* 0x2000004fff707230 */ /* 0x000fe40000004100 */
[----:B------:R-:W-:Y:S01]  /*8330*/  FMUL.FTZ R225, R50, R161 ;  /* 0x000000a132e17220 */ /* 0x000fe20000410000 */
[-C--:B------:R-:W-:Y:S01]  /*8340*/  FFMA.FTZ R70, R120, R167.reuse, R65 ;  /* 0x000000a778467223 */ /* 0x080fe20000010041 */
[----:B------:R-:W-:Y:S01]  /*8350*/  FMUL.FTZ R167, R119, R167 ;  /* 0x000000a777a77220 */ /* 0x000fe20000410000 */
[----:B------:R-:W-:Y:S01]  /*8360*/  FMUL.FTZ R65, R50, R162 ;  /* 0x000000a232417220 */ /* 0x000fe20000410000 */
[----:B------:R-:W-:Y:S01]  /*8370*/  FMUL.FTZ R225, R112, R225 ;  /* 0x000000e170e17220 */ /* 0x000fe20000410000 */
[----:B------:R-:W-:Y:S01]  /*8380*/  FFMA.FTZ R67, R122, R71, R67 ;  /* 0x000000477a437223 */ /* 0x000fe20000010043 */
[----:B------:R-:W-:Y:S01]  /*8390*/  FFMA.FTZ R167, R120, R66, -R167 ;  /* 0x0000004278a77223 */ /* 0x000fe200000108a7 */
[----:B------:R-:W-:Y:S01]  /*83a0*/  FMUL.FTZ R226, R112, R65 ;  /* 0x0000004170e27220 */ /* 0x000fe20000410000 */
[----:B------:R-:W-:Y:S01]  /*83b0*/  FADD.FTZ R71, R225, R70 ;  /* 0x00000046e1477221 */ /* 0x000fe20000010000 */
[----:B------:R-:W-:-:S02]  /*83c0*/  FMUL.FTZ R65, R119, R67 ;  /* 0x0000004377417220 */ /* 0x000fc40000410000 */
[----:B------:R-:W-:Y:S01]  /*83d0*/  FADD.FTZ R167, R226, R167 ;  /* 0x000000a7e2a77221 */ /* 0x000fe20000010000 */
[-C--:B------:R-:W-:Y:S01]  /*83e0*/  FMUL.FTZ R70, R119, R64.reuse ;  /* 0x0000004077467220 */ /* 0x080fe20000410000 */
[C---:B------:R-:W-:Y:S01]  /*83f0*/  FMUL.FTZ R165, R117.reuse, R71 ;  /* 0x0000004775a57220 */ /* 0x040fe20000410000 */
[----:B------:R-:W-:Y:S01]  /*8400*/  FFMA.FTZ R66, R120, R64, -R65 ;  /* 0x0000004078427223 */ /* 0x000fe20000010841 */
[-C--:B------:R-:W-:Y:S01]  /*8410*/  FMUL.FTZ R64, R117, R167.reuse ;  /* 0x000000a775407220 */ /* 0x080fe20000410000 */
[----:B------:R-:W-:Y:S02]  /*8420*/  HADD2.F32 R163, -RZ, R163.H0_H0 ;  /* 0x200000a3ffa37230 */ /* 0x000fe40000004100 */
[----:B------:R-:W-:Y:S02]  /*8430*/  HADD2.F32 R164, -RZ, R164.H0_H0 ;  /* 0x200000a4ffa47230 */ /* 0x000fe40000004100 */
[----:B------:R-:W-:Y:S01]  /*8440*/  FFMA.FTZ R168, R118, R167, -R165 ;  /* 0x000000a776a87223 */ /* 0x000fe200000108a5 */
[----:B------:R-:W-:Y:S01]  /*8450*/  FFMA.FTZ R70, R120, R67, R70 ;  /* 0x0000004378467223 */ /* 0x000fe20000010046 */
[----:B------:R-:W-:Y:S01]  /*8460*/  FFMA.FTZ R71, R118, R71, R64 ;  /* 0x0000004776477223 */ /* 0x000fe20000010040 */
[----:B------:R-:W-:-:S02]  /*8470*/  HADD2.F32 R165, -RZ, R78.H0_H0 ;  /* 0x2000004effa57230 */ /* 0x000fc40000004100 */
[C---:B------:R-:W-:Y:S01]  /*8480*/  FMUL.FTZ R64, R49.reuse, R163 ;  /* 0x000000a331407220 */ /* 0x040fe20000410000 */
[----:B------:R-:W-:Y:S01]  /*8490*/  FMUL.FTZ R228, R49, R164 ;  /* 0x000000a431e47220 */ /* 0x000fe20000410000 */
[----:B------:R-:W-:Y:S01]  /*84a0*/  ISETP.GT.U32.AND P3, PT, R89, 0x1f, PT ;  /* 0x0000001f5900780c */ /* 0x000fe20003f64070 */
[C---:B------:R-:W-:Y:S01]  /*84b0*/  FMUL.FTZ R67, R117.reuse, R70 ;  /* 0x0000004675437220 */ /* 0x040fe20000410000 */
[----:B------:R-:W-:Y:S01]  /*84c0*/  FMUL.FTZ R65, R117, R66 ;  /* 0x0000004275417220 */ /* 0x000fe20000410000 */
[C---:B------:R-:W-:Y:S01]  /*84d0*/  FMUL.FTZ R227, R165.reuse, R64 ;  /* 0x00000040a5e37220 */ /* 0x040fe20000410000 */
[----:B------:R-:W-:Y:S01]  /*84e0*/  FMUL.FTZ R228, R165, R228 ;  /* 0x000000e4a5e47220 */ /* 0x000fe20000410000 */
[C---:B------:R-:W-:Y:S01]  /*84f0*/  FFMA.FTZ R64, R118.reuse, R66, -R67 ;  /* 0x0000004276407223 */ /* 0x040fe20000010843 */
[----:B------:R-:W-:Y:S01]  /*8500*/  FFMA.FTZ R65, R118, R70, R65 ;  /* 0x0000004676417223 */ /* 0x000fe20000010041 */
[----:B------:R-:W-:Y:S01]  /*8510*/  LEA R166, R89, R77, 0x4 ;  /* 0x0000004d59a67211 */ /* 0x000fe200078e20ff */
[----:B------:R-:W-:Y:S01]  /*8520*/  FADD.FTZ R66, R227, R168 ;  /* 0x000000a8e3427221 */ /* 0x000fe20000010000 */
[----:B------:R-:W-:Y:S01]  /*8530*/  FADD.FTZ R67, R228, R71 ;  /* 0x00000047e4437221 */ /* 0x000fe20000010000 */
[----:B-----5:R-:W-:-:S04]  /*8540*/  FMUL.FTZ R167, R0, R68 ;  /* 0x0000004400a77220 */ /* 0x020fc80000410000 */
        /* <DEDUP_REMOVED lines=91> */
[C---:B-1----:R-:W-:Y:S01]  /*8b00*/  FMUL.FTZ R69, R239.reuse, R245 ;  /* 0x000000f5ef457220 */ /* 0x042fe20000410000 */
        /* <DEDUP_REMOVED lines=17> */
[-C--:B--2---:R-:W-:Y:S01]  /*8c20*/  FFMA.FTZ R68, R243, R247.reuse, R68 ;  /* 0x000000f7f3447223 */ /* 0x084fe20000010044 */
[----:B------:R-:W-:Y:S01]  /*8c30*/  FMUL.FTZ R247, R239, R247 ;  /* 0x000000f7eff77220 */ /* 0x000fe20000410000 */
[----:B------:R0:W1:Y:S03]  /*8c40*/  SHFL.UP PT, R69, R242, 0x10, RZ ;  /* 0x06000000f2457989 */ /* 0x00006600000e00ff */
[----:B------:R-:W-:Y:S01]  /*8c50*/  @P1 FFMA.FTZ R243, R243, R245, -R247 ;  /* 0x000000f5f3f31223 */ /* 0x000fe200000108f7 */
[----:B------:R-:W-:Y:S01]  /*8c60*/  FSEL R239, R239, R68, !P1 ;  /* 0x00000044efef7208 */ /* 0x000fe20004800000 */
[----:B------:R0:W2:Y:S04]  /*8c70*/  SHFL.UP PT, R247, R241, 0x10, RZ ;  /* 0x06000000f1f77989 */ /* 0x0000a800000e00ff */
[----:B------:R0:W3:Y:S04]  /*8c80*/  SHFL.UP PT, R244, R243, 0x10, RZ ;  /* 0x06000000f3f47989 */ /* 0x0000e800000e00ff */
[----:B------:R0:W4:Y:S02]  /*8c90*/  SHFL.UP PT, R245, R239, 0x10, RZ ;  /* 0x06000000eff57989 */ /* 0x00012400000e00ff */
.L_x_8041:
        /* <DEDUP_REMOVED lines=14> */
.L_x_8044:
[----:B------:R-:W-:-:S03]  /*8d80*/  UMOV UR46, 0xffffffff ;  /* 0xffffffff002e7882 */ /* 0x000fc60000000000 */
[----:B------:R-:W-:Y:S05]  /*8d90*/  BRA.DIV UR46, `(.L_x_7919) ;  /* 0x000000862e607947 */ /* 0x000fea000b800000 */
.L_x_8047:
[----:B------:R-:W-:-:S03]  /*8da0*/  UMOV UR46, 0xffffffff ;  /* 0xffffffff002e7882 */ /* 0x000fc60000000000 */
[----:B------:R-:W-:Y:S05]  /*8db0*/  BRA.DIV UR46, `(.L_x_7920) ;  /* 0x000000862e807947 */ /* 0x000fea000b800000 */
.L_x_8050:
[----:B------:R-:W-:-:S03]  /*8dc0*/  UMOV UR46, 0xffffffff ;  /* 0xffffffff002e7882 */ /* 0x000fc60000000000 */
[----:B------:R-:W-:Y:S05]  /*8dd0*/  BRA.DIV UR46, `(.L_x_7921) ;  /* 0x000000862ea07947 */ /* 0x000fea000b800000 */
.L_x_8053:
        /* <DEDUP_REMOVED lines=10> */
.L_x_8063:
[C---:B0-----:R-:W-:Y:S01]  /*8e80*/  FMUL.FTZ R69, R244.reuse, R61 ;  /* 0x0000003df4457220 */ /* 0x041fe20000410000 */
[----:B------:R-:W-:-:S03]  /*8e90*/  FMUL.FTZ R68, R244, R60 ;  /* 0x0000003cf4447220 */ /* 0x000fc60000410000 */
[C---:B----4-:R-:W-:Y:S01]  /*8ea0*/  @P2 FFMA.FTZ R60, R243.reuse, R60, -R69 ;  /* 0x0000003cf33c2223 */ /* 0x050fe20000010845 */
        /* <DEDUP_REMOVED lines=19> */
.L_x_7916:
[----:B------:R-:W-:Y:S05]  /*8fe0*/  WARPSYNC.ALL ;  /* 0x0000000000007948 */ /* 0x000fea0003800000 */
[----:B------:R-:W-:Y:S01]  /*8ff0*/  BAR.SYNC.DEFER_BLOCKING 0x0 ;  /* 0x0000000000007b1d */ /* 0x000fe20000010000 */
[----:B0-----:R-:W-:Y:S01]  /*9000*/  FMUL.FTZ R65, R117, -R114 ;  /* 0x8000007275417220 */ /* 0x001fe20000410000 */
[----:B------:R-:W-:-:S03]  /*9010*/  UISETP.GE.AND UP0, UPT, UR10, UR52, UPT ;  /* 0x000000340a00728c */ /* 0x000fc6000bf06270 */
[----:B------:R-:W-:-:S03]  /*9020*/  FFMA.FTZ R65, R118, -R115, R65 ;  /* 0x8000007376417223 */ /* 0x000fc60000010041 */
[----:B------:R-:W-:Y:S01]  /*9030*/  PLOP3.LUT P1, PT, PT, PT, UP0, 0x80, 0x0 ;  /* 0x000000000000781c */ /* 0x000fe20003f2f008 */
[----:B------:R-:W-:-:S03]  /*9040*/  FMUL.FTZ R67, R119, -R65 ;  /* 0x8000004177437220 */ /* 0x000fc60000410000 */
[----:B------:R-:W-:Y:S01]  /*9050*/  ISETP.NE.OR P1, PT, R248, RZ, P1 ;  /* 0x000000fff800720c */ /* 0x000fe20000f25670 */
[----:B------:R-:W0:Y:S02]  /*9060*/  LDS.64 R60, [R166+0x31d8] ;  /* 0x0031d800a63c7984 */ /* 0x000e240000000a00 */
[C---:B0-----:R-:W-:Y:S01]  /*9070*/  FMUL.FTZ R63, R127.reuse, R61 ;  /* 0x0000003d7f3f7220 */ /* 0x041fe20000410000 */
[----:B------:R-:W-:-:S03]  /*9080*/  FMUL.FTZ R62, R127, R60 ;  /* 0x0000003c7f3e7220 */ /* 0x000fc60000410000 */
[C---:B------:R-:W-:Y:S01]  /*9090*/  FFMA.FTZ R64, R126.reuse, R60, -R63 ;  /* 0x0000003c7e407223 */ /* 0x040fe2000001083f */
[----:B------:R-:W-:Y:S01]  /*90a0*/  FMUL.FTZ R63, R117, R115 ;  /* 0x00000073753f7220 */ /* 0x000fe20000410000 */
[----:B------:R-:W-:Y:S01]  /*90b0*/  FFMA.FTZ R61, R126, R61, R62 ;  /* 0x0000003d7e3d7223 */ /* 0x000fe2000001003e */
[----:B------:R-:W-:Y:S01]  /*90c0*/  MOV R126, UR7 ;  /* 0x00000007007e7c02 */ /* 0x000fe20008000f00 */
[----:B------:R-:W-:Y:S01]  /*90d0*/  FADD.FTZ R235, R235, R64 ;  /* 0x00000040ebeb7221 */ /* 0x000fe20000010000 */
[C---:B------:R-:W-:Y:S01]  /*90e0*/  FFMA.FTZ R63, R118.reuse, R114, -R63 ;  /* 0x00000072763f7223 */ /* 0x040fe2000001083f */
[----:B------:R-:W-:Y:S01]  /*90f0*/  FMUL.FTZ R64, R118, R198 ;  /* 0x000000c676407220 */ /* 0x000fe20000410000 */
[----:B------:R-:W-:Y:S01]  /*9100*/  FADD.FTZ R236, R236, R61 ;  /* 0x0000003decec7221 */ /* 0x000fe20000010000 */
[----:B------:R-:W-:Y:S01]  /*9110*/  LEA R126, R126, R77, 0x4 ;  /* 0x0000004d7e7e7211 */ /* 0x000fe200078e20ff */
[-C--:B------:R-:W-:Y:S01]  /*9120*/  FMUL.FTZ R60, R119, -R63.reuse ;  /* 0x8000003f773c7220 */ /* 0x080fe20000410000 */
[C---:B------:R-:W-:Y:S01]  /*9130*/  FFMA.FTZ R67, R120.reuse, R63, -R67 ;  /* 0x0000003f78437223 */ /* 0x040fe20000010843 */
[----:B------:R-:W-:Y:S01]  /*9140*/  FFMA.FTZ R66, -R117, R182, -R64 ;  /* 0x000000b675427223 */ /* 0x000fe20000010940 */
[----:B------:R-:W-:Y:S01]  /*9150*/  FMUL.FTZ R69, R147, R236 ;  /* 0x000000ec93457220 */ /* 0x000fe20000410000 */
[----:B------:R-:W-:Y:S01]  /*9160*/  FFMA.FTZ R60, R120, R65, R60 ;  /* 0x00000041783c7223 */ /* 0x000fe2000001003c */
[----:B------:R-:W-:Y:S01]  /*9170*/  FMUL.FTZ R63, R121, -R67 ;  /* 0x80000043793f7220 */ /* 0x000fe20000410000 */
[----:B------:R-:W-:Y:S01]  /*9180*/  FADD.FTZ R66, -R197, R66 ;  /* 0x00000042c5427221 */ /* 0x000fe20000010100 */
[----:B------:R-:W-:Y:S01]  /*9190*/  FFMA.FTZ R69, R148, R235, -R69 ;  /* 0x000000eb94457223 */ /* 0x000fe20000010845 */
[-C--:B------:R-:W-:Y:S01]  /*91a0*/  FMUL.FTZ R62, R121, -R60.reuse ;  /* 0x8000003c793e7220 */ /* 0x080fe20000410000 */
[----:B------:R-:W-:-:S02]  /*91b0*/  FFMA.FTZ R63, R122, R60, R63 ;  /* 0x0000003c7a3f7223 */ /* 0x000fc4000001003f */
[----:B------:R-:W-:Y:S01]  /*91c0*/  FADD.FTZ R200, R200, R69 ;  /* 0x00000045c8c87221 */ /* 0x000fe20000010000 */
[----:B------:R-:W-:Y:S01]  /*91d0*/  FFMA.FTZ R62, R122, R67, -R62 ;  /* 0x000000437a3e7223 */ /* 0x000fe2000001083e */
[----:B------:R-:W-:Y:S01]  /*91e0*/  FMUL.FTZ R65, R123, -R63 ;  /* 0x8000003f7b417220 */ /* 0x000fe20000410000 */
[----:B------:R-:W-:Y:S02]  /*91f0*/  FMUL.FTZ R69, R147, R235 ;  /* 0x000000eb93457220 */ /* 0x000fe40000410000 */
[-C--:B------:R-:W-:Y:S01]  /*9200*/  FMUL.FTZ R60, R123, -R62.reuse ;  /* 0x8000003e7b3c7220 */ /* 0x080fe20000410000 */
[----:B------:R-:W-:Y:S01]  /*9210*/  FFMA.FTZ R65, R124, R62, -R65 ;  /* 0x0000003e7c417223 */ /* 0x000fe20000010841 */
[----:B------:R-:W-:Y:S02]  /*9220*/  FFMA.FTZ R68, R148, R236, R69 ;  /* 0x000000ec94447223 */ /* 0x000fe40000010045 */
[----:B------:R-:W-:Y:S01]  /*9230*/  FFMA.FTZ R60, R124, R63, R60 ;  /* 0x0000003f7c3c7223 */ /* 0x000fe2000001003c */
[----:B------:R-:W-:Y:S01]  /*9240*/  FMUL.FTZ R63, R125, -R65 ;  /* 0x800000417d3f7220 */ /* 0x000fe20000410000 */
[----:B------:R-:W-:-:S02]  /*9250*/  FADD.FTZ R199, R199, R68 ;  /* 0x00000044c7c77221 */ /* 0x000fc40000010000 */
[-C--:B------:R-:W-:Y:S01]  /*9260*/  FMUL.FTZ R62, R125, -R60.reuse ;  /* 0x8000003c7d3e7220 */ /* 0x080fe20000410000 */
[C---:B------:R-:W-:Y:S01]  /*9270*/  FFMA.FTZ R63, R128.reuse, R60, R63 ;  /* 0x0000003c803f7223 */ /* 0x040fe2000001003f */
[----:B------:R-:W-:Y:S02]  /*9280*/  FMUL.FTZ R69, R145, R199 ;  /* 0x000000c791457220 */ /* 0x000fe40000410000 */
[----:B------:R-:W-:Y:S01]  /*9290*/  FFMA.FTZ R62, R128, R65, -R62 ;  /* 0x00000041803e7223 */ /* 0x000fe2000001083e */
[CC--:B------:R-:W-:Y:S01]  /*92a0*/  FMUL.FTZ R65, R129.reuse, -R63.reuse ;  /* 0x8000003f81417220 */ /* 0x0c0fe20000410000 */
[----:B------:R-:W-:Y:S02]  /*92b0*/  FFMA.FTZ R68, R146, R200, -R69 ;  /* 0x000000c892447223 */ /* 0x000fe40000010845 */
[-C--:B------:R-:W-:Y:S01]  /*92c0*/  FMUL.FTZ R60, R129, -R62.reuse ;  /* 0x8000003e813c7220 */ /* 0x080fe20000410000 */
[C---:B------:R-:W-:Y:S01]  /*92d0*/  FFMA.FTZ R65, R130.reuse, R62, -R65 ;  /* 0x0000003e82417223 */ /* 0x040fe20000010841 */
[----:B------:R-:W-:Y:S01]  /*92e0*/  FADD.FTZ R201, R201, R68 ;  /* 0x00000044c9c97221 */ /* 0x000fe20000010000 */
[----:B------:R-:W-:Y:S01]  /*92f0*/  FMUL.FTZ R68, R145, R200 ;  /* 0x000000c891447220 */ /* 0x000fe20000410000 */
        /* <DEDUP_REMOVED lines=31> */
[C---:B------:R-:W-:Y:S01]  /*94f0*/  FFMA.FTZ R62, R146.reuse, R62, -R63 ;  /* 0x0000003e923e7223 */ /* 0x040fe2000001083f */
[----:B------:R-:W-:Y:S02]  /*9500*/  FMUL.FTZ R63, R117, R198 ;  /* 0x000000c6753f7220 */ /* 0x000fe40000410000 */
[----:B------:R-:W-:Y:S01]  /*9510*/  FFMA.FTZ R60, R146, R60, R65 ;  /* 0x0000003c923c7223 */ /* 0x000fe20000010041 */
[----:B------:R-:W-:Y:S01]  /*9520*/  FMUL.FTZ R61, R147, -R62 ;  /* 0x8000003e933d7220 */ /* 0x000fe20000410000 */
[----:B------:R-:W-:Y:S01]  /*9530*/  FFMA.FTZ R64, R118, R182, -R63 ;  /* 0x000000b676407223 */ /* 0x000fe2000001083f */
[----:B------:R-:W-:Y:S02]  /*9540*/  FMUL.FTZ R63, R119, -R66 ;  /* 0x80000042773f7220 */ /* 0x000fe40000410000 */
[----:B------:R-:W-:Y:S01]  /*9550*/  FFMA.FTZ R61, R148, R60, R61 ;  /* 0x0000003c943d7223 */ /* 0x000fe2000001003d */
[----:B------:R-:W-:-:S04]  /*9560*/  FADD.FTZ R64, R181, R64 ;  /* 0x00000040b5407221 */ /* 0x000fc80000010000 */
        /* <DEDUP_REMOVED lines=78> */
[CC--:B------:R-:W-:Y:S01]  /*9a50*/  FMUL.FTZ R64, R147.reuse, -R65.reuse ;  /* 0x8000004193407220 */ /* 0x0c0fe20000410000 */
[C---:B------:R-:W-:Y:S01]  /*9a60*/  FFMA.FTZ R66, R148.reuse, R65, R66 ;  /* 0x0000004194427223 */ /* 0x040fe20000010042 */
[----:B------:R-:W-:Y:S02]  /*9a70*/  HFMA2.MMA R65, -RZ, RZ, 0, 0 ;  /* 0x00000000ff417435 */ /* 0x000fe400000001ff */
[----:B------:R-:W-:Y:S01]  /*9a80*/  FFMA.FTZ R64, R148, R63, -R64 ;  /* 0x0000003f94407223 */ /* 0x000fe20000010840 */
[----:B------:R-:W-:-:S04]  /*9a90*/  FMUL.FTZ R63, R147, -R60 ;  /* 0x8000003c933f7220 */ /* 0x000fc80000410000 */
[----:B------:R-:W-:Y:S01]  /*9aa0*/  FFMA.FTZ R60, R148, R62, -R63 ;  /* 0x0000003e943c7223 */ /* 0x000fe2000001083f */
[----:B------:R-:W-:Y:S01]  /*9ab0*/  FADD.FTZ R63, -R183, R66 ;  /* 0x00000042b73f7221 */ /* 0x000fe20000010100 */
[----:B------:R-:W-:Y:S01]  /*9ac0*/  FADD.FTZ R62, R167, R64 ;  /* 0x00000040a73e7221 */ /* 0x000fe20000010000 */
[----:B------:R-:W-:Y:S02]  /*9ad0*/  MOV R64, 0x3f800000 ;  /* 0x3f80000000407802 */ /* 0x000fe40000000f00 */
[----:B------:R-:W-:-:S06]  /*9ae0*/  CS2R R66, SRZ ;  /* 0x0000000000427805 */ /* 0x000fcc000001ff00 */
[----:B------:R-:W0:Y:S04]  /*9af0*/  @!P1 LDS.128 R64, [R126+0x4be0] ;  /* 0x004be0007e409984 */ /* 0x000e280000000c00 */
[----:B------:R1:W-:Y:S02]  /*9b00*/  STS.128 [R166+0x35e0], R60 ;  /* 0x0035e03ca6007388 */ /* 0x0003e40000000c00 */
[----:B-1----:R-:W-:-:S04]  /*9b10*/  FFMA.FTZ R61, R146, R199, R68 ;  /* 0x000000c7923d7223 */ /* 0x002fc80000010044 */
        /* <DEDUP_REMOVED lines=102> */
.L_x_8068:
        /* <DEDUP_REMOVED lines=13> */
.L_x_7926:
[----:B------:R-:W-:Y:S05]  /*a250*/  BSYNC B0 ;  /* 0x0000000000007941 */ /* 0x000fea0003800000 */
.L_x_7925:
[----:B------:R-:W-:Y:S01]  /*a260*/  UMOV UR46, 0xffffffff ;  /* 0xffffffff002e7882 */ /* 0x000fe20000000000 */
[----:B------:R-:W-:Y:S02]  /*a270*/  ISETP.GT.U32.AND P2, PT, R248, 0x1d, PT ;  /* 0x0000001df800780c */ /* 0x000fe40003f44070 */
[----:B------:R-:W-:Y:S11]  /*a280*/  BRA.DIV UR46, `(.L_x_7927) ;  /* 0x000000762ecc7947 */ /* 0x000ff6000b800000 */
[----:B-1----:R1:W1:Y:S04]  /*a290*/  SHFL.DOWN PT, R68, R240, 0x2, 0x1f ;  /* 0x08401f00f0447f89 */ /* 0x00226800000e0000 */
[----:B--2---:R2:W1:Y:S04]  /*a2a0*/  SHFL.DOWN PT, R69, R241, 0x2, 0x1f ;  /* 0x08401f00f1457f89 */ /* 0x00446800000e0000 */
[----:B0-----:R2:W0:Y:S04]  /*a2b0*/  SHFL.DOWN PT, R70, R242, 0x2, 0x1f ;  /* 0x08401f00f2467f89 */ /* 0x00142800000e0000 */
[----:B----4-:R2:W4:Y:S02]  /*a2c0*/  SHFL.DOWN PT, R71, R243, 0x2, 0x1f ;  /* 0x08401f00f3477f89 */ /* 0x01052400000e0000 */
.L_x_8074:
        /* <DEDUP_REMOVED lines=13> */
.L_x_7929:
[----:B------:R-:W-:Y:S05]  /*a3a0*/  BSYNC B0 ;  /* 0x0000000000007941 */ /* 0x000fea0003800000 */
.L_x_7928:
[----:B------:R-:W-:Y:S01]  /*a3b0*/  UMOV UR46, 0xffffffff ;  /* 0xffffffff002e7882 */ /* 0x000fe20000000000 */
[----:B------:R-:W-:Y:S02]  /*a3c0*/  ISETP.GT.U32.AND P2, PT, R248, 0x1b, PT ;  /* 0x0000001bf800780c */ /* 0x000fe40003f44070 */
[----:B------:R-:W-:Y:S11]  /*a3d0*/  BRA.DIV UR46, `(.L_x_7930) ;  /* 0x000000762eec7947 */ /* 0x000ff6000b800000 */
[----:B-1----:R1:W1:Y:S04]  /*a3e0*/  SHFL.DOWN PT, R68, R240, 0x4, 0x1f ;  /* 0x08801f00f0447f89 */ /* 0x00226800000e0000 */
[----:B------:R1:W1:Y:S04]  /*a3f0*/  SHFL.DOWN PT, R69, R241, 0x4, 0x1f ;  /* 0x08801f00f1457f89 */ /* 0x00026800000e0000 */
[----:B0-----:R0:W0:Y:S04]  /*a400*/  SHFL.DOWN PT, R70, R242, 0x4, 0x1f ;  /* 0x08801f00f2467f89 */ /* 0x00102800000e0000 */
[----:B----4-:R4:W0:Y:S02]  /*a410*/  SHFL.DOWN PT, R71, R243, 0x4, 0x1f ;  /* 0x08801f00f3477f89 */ /* 0x01082400000e0000 */
.L_x_8080:
        /* <DEDUP_REMOVED lines=13> */
.L_x_7932:
[----:B------:R-:W-:Y:S05]  /*a4f0*/  BSYNC B0 ;  /* 0x0000000000007941 */ /* 0x000fea0003800000 */
.L_x_7931:
[----:B------:R-:W-:Y:S01]  /*a500*/  UMOV UR46, 0xffffffff ;  /* 0xffffffff002e7882 */ /* 0x000fe20000000000 */
[----:B------:R-:W-:Y:S02]  /*a510*/  ISETP.GT.U32.AND P2, PT, R248, 0x17, PT ;  /* 0x00000017f800780c */ /* 0x000fe40003f44070 */
[----:B------:R-:W-:Y:S11]  /*a520*/  BRA.DIV UR46, `(.L_x_7933) ;  /* 0x0000007a2e0c7947 */ /* 0x000ff6000b800000 */
[----:B-1----:R1:W1:Y:S04]  /*a530*/  SHFL.DOWN PT, R68, R240, 0x8, 0x1f ;  /* 0x09001f00f0447f89 */ /* 0x00226800000e0000 */
[----:B------:R1:W1:Y:S04]  /*a540*/  SHFL.DOWN PT, R69, R241, 0x8, 0x1f ;  /* 0x09001f00f1457f89 */ /* 0x00026800000e0000 */
[----:B0-----:R0:W0:Y:S04]  /*a550*/  SHFL.DOWN PT, R70, R242, 0x8, 0x1f ;  /* 0x09001f00f2467f89 */ /* 0x00102800000e0000 */
[----:B------:R0:W0:Y:S02]  /*a560*/  SHFL.DOWN PT, R71, R243, 0x8, 0x1f ;  /* 0x09001f00f3477f89 */ /* 0x00002400000e0000 */
.L_x_8086:
        /* <DEDUP_REMOVED lines=13> */
.L_x_7935:
[----:B------:R-:W-:Y:S05]  /*a640*/  BSYNC B0 ;  /* 0x0000000000007941 */ /* 0x000fea0003800000 */
.L_x_7934:
[----:B------:R-:W-:Y:S01]  /*a650*/  UMOV UR46, 0xffffffff ;  /* 0xffffffff002e7882 */ /* 0x000fe20000000000 */
[----:B------:R-:W-:Y:S02]  /*a660*/  ISETP.GT.U32.AND P2, PT, R248, 0xf, PT ;  /* 0x0000000ff800780c */ /* 0x000fe40003f44070 */
[----:B------:R-:W-:Y:S11]  /*a670*/  BRA.DIV UR46, `(.L_x_7936) ;  /* 0x0000007a2e2c7947 */ /* 0x000ff6000b800000 */
[----:B-1----:R1:W1:Y:S04]  /*a680*/  SHFL.DOWN PT, R68, R240, 0x10, 0x1f ;  /* 0x0a001f00f0447f89 */ /* 0x00226800000e0000 */
[----:B------:R1:W1:Y:S04]  /*a690*/  SHFL.DOWN PT, R69, R241, 0x10, 0x1f ;  /* 0x0a001f00f1457f89 */ /* 0x00026800000e0000 */
[----:B0-----:R0:W0:Y:S04]  /*a6a0*/  SHFL.DOWN PT, R70, R242, 0x10, 0x1f ;  /* 0x0a001f00f2467f89 */ /* 0x00102800000e0000 */
[----:B------:R0:W0:Y:S02]  /*a6b0*/  SHFL.DOWN PT, R71, R243, 0x10, 0x1f ;  /* 0x0a001f00f3477f89 */ /* 0x00002400000e0000 */
.L_x_8092:
        /* <DEDUP_REMOVED lines=13> */
.L_x_7938:
[----:B------:R-:W-:Y:S05]  /*a790*/  BSYNC B0 ;  /* 0x0000000000007941 */ /* 0x000fea0003800000 */
.L_x_7937:
        /* <DEDUP_REMOVED lines=21> */
.L_x_8106:
        /* <DEDUP_REMOVED lines=19> */
.L_x_7941:
[----:B------:R-:W-:Y:S05]  /*aa20*/  BSYNC B0 ;  /* 0x0000000000007941 */ /* 0x000fea0003800000 */
.L_x_7940:
        /* <DEDUP_REMOVED lines=12> */
.L_x_7923:
[----:B------:R-:W-:Y:S05]  /*aaf0*/  WARPSYNC.ALL ;  /* 0x0000000000007948 */ /* 0x000fea0003800000 */
[----:B------:R-:W-:Y:S01]  /*ab00*/  BAR.SYNC.DEFER_BLOCKING 0x0 ;  /* 0x0000000000007b1d */ /* 0x000fe20000010000 */
[----:B------:R-:W-:Y:S01]  /*ab10*/  ISETP.NE.AND P1, PT, R89, RZ, PT ;  /* 0x000000ff5900720c */ /* 0x000fe20003f25270 */
[----:B------:R-:W-:Y:S01]  /*ab20*/  FMUL.FTZ R68, R75, R99 ;  /* 0x000000634b447220 */ /* 0x000fe20000410000 */
[----:B------:R-:W-:Y:S01]  /*ab30*/  HADD2.F32 R70, -RZ, R84.H0_H0 ;  /* 0x20000054ff467230 */ /* 0x000fe20000004100 */
[----:B------:R-:W-:Y:S02]  /*ab40*/  ULEA UR58, UR10, 0xfffffc00, 0xa ;  /* 0xfffffc000a3a7891 */ /* 0x000fe4000f8e503f */
[----:B------:R-:W-:Y:S01]  /*ab50*/  USHF.R.S32.HI UR59, URZ, 0x1f, UR48 ;  /* 0x0000001f3f3b7899 */ /* 0x000fe20008011430 */
[----:B------:R-:W-:Y:S01]  /*ab60*/  BSSY B0, `(.L_x_7942) ;  /* 0x00001f5000007945 */ /* 0x000fe20003800000 */
[----:B------:R-:W-:Y:S01]  /*ab70*/  FMUL.FTZ R71, R59, R70 ;  /* 0x000000463b477220 */ /* 0x000fe20000410000 */
[----:B------:R-:W-:-:S02]  /*ab80*/  UIADD3 UR58, -UR58, UR54, URZ ;  /* 0x000000363a3a7290 */ /* 0x000fc4000fffe13f */
[----:B------:R-:W-:Y:S01]  /*ab90*/  USHF.R.S32.HI UR60, URZ, 0x1f, UR19 ;  /* 0x0000001f3f3c7899 */ /* 0x000fe20008011413 */
[----:B0-----:R-:W0:Y:S04]  /*aba0*/  LDS.64 R60, [R166+0x35e8] ;  /* 0x0035e800a63c7984 */ /* 0x001e280000000a00 */
[----:B------:R1:W-:Y:S02]  /*abb0*/  @!P1 STS.128 [R126+0x4be0], R64 ;  /* 0x004be0407e009388 */ /* 0x0003e40000000c00 */
[----:B-1----:R-:W-:Y:S01]  /*abc0*/  FMUL.FTZ R65, R74, R96 ;  /* 0x000000604a417220 */ /* 0x002fe20000410000 */
[----:B------:R-:W-:Y:S02]  /*abd0*/  HADD2.F32 R66, -RZ, R86.H0_H0 ;  /* 0x20000056ff427230 */ /* 0x000fe40000004100 */
[----:B------:R-:W-:-:S02]  /*abe0*/  HADD2.F32 R126, -RZ, R82.H0_H0 ;  /* 0x20000052ff7e7230 */ /* 0x000fc40000004100 */
[----:B0-----:R-:W-:-:S04]  /*abf0*/  FMUL.FTZ R63, R61, -R115 ;  /* 0x800000733d3f7220 */ /* 0x001fc80000410000 */
[CC--:B------:R-:W-:Y:S01]  /*ac00*/  FFMA.FTZ R62, R60.reuse, R114.reuse, -R63 ;  /* 0x000000723c3e7223 */ /* 0x0c0fe2000001083f */
[----:B------:R-:W-:Y:S01]  /*ac10*/  FMUL.FTZ R60, R60, -R115 ;  /* 0x800000733c3c7220 */ /* 0x000fe20000410000 */
[----:B------:R-:W-:Y:S02]  /*ac20*/  FFMA.FTZ R63, R0, R235, RZ ;  /* 0x000000eb003f7223 */ /* 0x000fe400000100ff */
[----:B------:R-:W-:Y:S01]  /*ac30*/  FADD.FTZ R62, R182, R62 ;  /* 0x0000003eb63e7221 */ /* 0x000fe20000010000 */
[----:B------:R-:W-:Y:S01]  /*ac40*/  FFMA.FTZ R61, R61, R114, R60 ;  /* 0x000000723d3d7223 */ /* 0x000fe2000001003c */
[----:B------:R-:W-:Y:S01]  /*ac50*/  FMUL.FTZ R60, R76, R102 ;  /* 0x000000664c3c7220 */ /* 0x000fe20000410000 */
[----:B------:R-:W-:Y:S02]  /*ac60*/  HADD2.F32 R114, -RZ, R83.H0_H0 ;  /* 0x20000053ff727230 */ /* 0x000fe40000004100 */
[----:B------:R-:W-:Y:S01]  /*ac70*/  FMUL.FTZ R166, R117, -R62 ;  /* 0x8000003e75a67220 */ /* 0x000fe20000410000 */
[----:B------:R-:W-:Y:S01]  /*ac80*/  FADD.FTZ R61, -R198, R61 ;  /* 0x0000003dc63d7221 */ /* 0x000fe20000010100 */
[-C--:B------:R-:W-:Y:S01]  /*ac90*/  FFMA.FTZ R64, R103, -R60.reuse, R236 ;  /* 0x8000003c67407223 */ /* 0x080fe200000100ec */
[----:B------:R-:W-:Y:S01]  /*aca0*/  FFMA.FTZ R235, R104, -R60, R235 ;  /* 0x8000003c68eb7223 */ /* 0x000fe200000100eb */
[----:B------:R-:W-:Y:S01]  /*acb0*/  FFMA.FTZ R236, R0, -R236, RZ ;  /* 0x800000ec00ec7223 */ /* 0x000fe200000100ff */
[----:B------:R-:W-:Y:S01]  /*acc0*/  FFMA.FTZ R60, R16, R200, R63 ;  /* 0x000000c8103c7223 */ /* 0x000fe2000001003f */
[----:B------:R-:W-:Y:S01]  /*acd0*/  FFMA.FTZ R200, R100, -R68, R200 ;  /* 0x8000004464c87223 */ /* 0x000fe200000100c8 */
[----:B------:R-:W-:Y:S01]  /*ace0*/  FMUL.FTZ R115, R58, R114 ;  /* 0x000000723a737220 */ /* 0x000fe20000410000 */
[----:B------:R-:W-:Y:S01]  /*acf0*/  FFMA.FTZ R63, R16, -R199, R236 ;  /* 0x800000c7103f7223 */ /* 0x000fe200000100ec */
[----:B------:R-:W-:Y:S01]  /*ad00*/  FFMA.FTZ R67, R15, R201, R60 ;  /* 0x000000c90f437223 */ /* 0x000fe2000001003c */
[-C--:B------:R-:W-:Y:S01]  /*ad10*/  FFMA.FTZ R201, R98, -R65.reuse, R201 ;  /* 0x8000004162c97223 */ /* 0x080fe200000100c9 */
[----:B------:R-:W-:Y:S01]  /*ad20*/  FFMA.FTZ R65, R97, -R65, R202 ;  /* 0x8000004161417223 */ /* 0x000fe200000100ca */
[----:B------:R-:W-:Y:S01]  /*ad30*/  FFMA.FTZ R202, R15, -R202, R63 ;  /* 0x800000ca0fca7223 */ /* 0x000fe2000001003f */
[----:B------:R-:W-:Y:S01]  /*ad40*/  FMUL.FTZ R63, R73, R66 ;  /* 0x00000042493f7220 */ /* 0x000fe20000410000 */
[----:B------:R-:W-:Y:S01]  /*ad50*/  FFMA.FTZ R60, R14, R204, R67 ;  /* 0x000000cc0e3c7223 */ /* 0x000fe20000010043 */
[----:B------:R-:W-:Y:S01]  /*ad60*/  FFMA.FTZ R199, R101, -R68, R199 ;  /* 0x8000004465c77223 */ /* 0x000fe200000100c7 */
[----:B------:R-:W-:-:S02]  /*ad70*/  HADD2.F32 R68, -RZ, R85.H0_H0 ;  /* 0x20000055ff447230 */ /* 0x000fc40000004100 */
[-C--:B------:R-:W-:Y:S01]  /*ad80*/  FFMA.FTZ R204, R94, -R63.reuse, R204 ;  /* 0x8000003f5ecc7223 */ /* 0x080fe200000100cc */
[----:B------:R-:W-:Y:S01]  /*ad90*/  FFMA.FTZ R67, R95, -R63, R203 ;  /* 0x8000003f5f437223 */ /* 0x000fe200000100cb */
[----:B------:R-:W-:Y:S01]  /*ada0*/  FFMA.FTZ R63, R13, R205, R60 ;  /* 0x000000cd0d3f7223 */ /* 0x000fe2000001003c */
[----:B------:R-:W-:Y:S01]  /*adb0*/  FFMA.FTZ R203, R14, -R203, R202 ;  /* 0x800000cb0ecb7223 */ /* 0x000fe200000100ca */
[----:B------:R-:W-:Y:S01]  /*adc0*/  FMUL.FTZ R69, R72, R68 ;  /* 0x0000004448457220 */ /* 0x000fe20000410000 */
[----:B------:R-:W-:Y:S01]  /*add0*/  FFMA.FTZ R166, R118, R61, R166 ;  /* 0x0000003d76a67223 */ /* 0x000fe200000100a6 */
[----:B------:R-:W-:Y:S01]  /*ade0*/  FFMA.FTZ R60, R12, R208, R63 ;  /* 0x000000d00c3c7223 */ /* 0x000fe2000001003f */
[----:B------:R-:W-:Y:S01]  /*adf0*/  FMUL.FTZ R63, R57, R126 ;  /* 0x0000007e393f7220 */ /* 0x000fe20000410000 */
[-C--:B------:R-:W-:Y:S01]  /*ae00*/  FFMA.FTZ R205, R93, -R69.reuse, R205 ;  /* 0x800000455dcd7223 */ /* 0x080fe200000100cd */
[----:B------:R-:W-:Y:S01]  /*ae10*/  FFMA.FTZ R69, R92, -R69, R206 ;  /* 0x800000455c457223 */ /* 0x000fe200000100ce */
[----:B------:R-:W-:Y:S01]  /*ae20*/  FFMA.FTZ R60, R11, R209, R60 ;  /* 0x000000d10b3c7223 */ /* 0x000fe2000001003c */
[----:B------:R-:W-:Y:S01]  /*ae30*/  FFMA.FTZ R206, R13, -R206, R203 ;  /* 0x800000ce0dce7223 */ /* 0x000fe200000100cb */
[-C--:B------:R-:W-:Y:S01]  /*ae40*/  FFMA.FTZ R208, R90, -R71.reuse, R208 ;  /* 0x800000475ad07223 */ /* 0x080fe200000100d0 */
[----:B------:R-:W-:Y:S01]  /*ae50*/  FFMA.FTZ R71, R91, -R71, R207 ;  /* 0x800000475b477223 */ /* 0x000fe200000100cf */
[----:B------:R-:W-:Y:S01]  /*ae60*/  FFMA.FTZ R182, R10, R212, R60 ;  /* 0x000000d40ab67223 */ /* 0x000fe2000001003c */
[-C--:B------:R-:W-:Y:S01]  /*ae70*/  FFMA.FTZ R212, R113, -R63.reuse, R212 ;  /* 0x8000003f71d47223 */ /* 0x080fe200000100d4 */
[----:B------:R-:W-:Y:S01]  /*ae80*/  FFMA.FTZ R60, R116, -R63, R211 ;  /* 0x8000003f743c7223 */ /* 0x000fe200000100d3 */
[----:B------:R-:W-:Y:S01]  /*ae90*/  FFMA.FTZ R207, R12, -R207, R206 ;  /* 0x800000cf0ccf7223 */ /* 0x000fe200000100ce */
[----:B------:R-:W-:Y:S01]  /*aea0*/  FMUL.FTZ R63, R117, -R61 ;  /* 0x8000003d753f7220 */ /* 0x000fe20000410000 */
[----:B------:R-:W-:-:S02]  /*aeb0*/  HADD2.F32 R117, -RZ, R81.H0_H0 ;  /* 0x20000051ff757230 */ /* 0x000fc40000004100 */
[-C--:B------:R-:W-:Y:S01]  /*aec0*/  FFMA.FTZ R209, R105, -R115.reuse, R209 ;  /* 0x8000007369d17223 */ /* 0x080fe200000100d1 */
[----:B------:R-:W-:Y:S01]  /*aed0*/  FFMA.FTZ R115, R106, -R115, R210 ;  /* 0x800000736a737223 */ /* 0x000fe200000100d2 */
[----:B------:R-:W-:Y:S01]  /*aee0*/  FFMA.FTZ R127, R9, R213, R182 ;  /* 0x000000d5097f7223 */ /* 0x000fe200000100b6 */
[----:B------:R-:W-:Y:S01]  /*aef0*/  FFMA.FTZ R210, R11, -R210, R207 ;  /* 0x800000d20bd27223 */ /* 0x000fe200000100cf */
[----:B------:R-:W-:Y:S01]  /*af00*/  FFMA.FTZ R63, R118, R62, -R63 ;  /* 0x0000003e763f7223 */ /* 0x000fe2000001083f */
[----:B------:R-:W-:Y:S01]  /*af10*/  FMUL.FTZ R118, R56, R117 ;  /* 0x0000007538767220 */ /* 0x000fe20000410000 */
[----:B------:R-:W-:Y:S01]  /*af20*/  FFMA.FTZ R198, R8, R216, R127 ;  /* 0x000000d808c67223 */ /* 0x000fe2000001007f */
[----:B------:R-:W-:Y:S01]  /*af30*/  FFMA.FTZ R211, R10, -R211, R210 ;  /* 0x800000d30ad37223 */ /* 0x000fe200000100d2 */
[----:B------:R-:W-:Y:S01]  /*af40*/  FMUL.FTZ R182, R55, R107 ;  /* 0x0000006b37b67220 */ /* 0x000fe20000410000 */
[-C--:B------:R-:W-:Y:S01]  /*af50*/  FFMA.FTZ R213, R149, -R118.reuse, R213 ;  /* 0x8000007695d57223 */ /* 0x080fe200000100d5 */
        /* <DEDUP_REMOVED lines=8> */
[----:B------:R-:W-:Y:S01]  /*afe0*/  FFMA.FTZ R206, R6, R220, R127 ;  /* 0x000000dc06ce7223 */ /* 0x000fe2000001007f */
[----:B------:R-:W-:Y:S01]  /*aff0*/  FFMA.FTZ R182, R151, -R182, R215 ;  /* 0x800000b697b67223 */ /* 0x000fe200000100d7 */
[----:B------:R-:W-:Y:S01]  /*b000*/  FFMA.FTZ R214, R8, -R215, R214 ;  /* 0x800000d708d67223 */ /* 0x000fe200000100d6 */
[-C--:B------:R-:W-:Y:S01]  /*b010*/  FFMA.FTZ R197, R164, -R181.reuse, R228 ;  /* 0x800000b5a4c57223 */ /* 0x080fe200000100e4 */
[----:B------:R-:W-:Y:S01]  /*b020*/  FFMA.FTZ R181, R163, -R181, R227 ;  /* 0x800000b5a3b57223 */ /* 0x000fe200000100e3 */
[----:B------:R-:W-:Y:S01]  /*b030*/  FMUL.FTZ R215, R119, -R166 ;  /* 0x800000a677d77220 */ /* 0x000fe20000410000 */
[----:B------:R-:W-:Y:S01]  /*b040*/  FFMA.FTZ R163, R163, R62, R211 ;  /* 0x0000003ea3a37223 */ /* 0x000fe200000100d3 */
[----:B------:R-:W-:Y:S01]  /*b050*/  FFMA.FTZ R127, R5, R222, R206 ;  /* 0x000000de057f7223 */ /* 0x000fe200000100ce */
[-C--:B------:R-:W-:Y:S01]  /*b060*/  FMUL.FTZ R211, R119, -R63.reuse ;  /* 0x8000003f77d37220 */ /* 0x080fe20000410000 */
[----:B------:R-:W-:Y:S01]  /*b070*/  FFMA.FTZ R215, R120, R63, -R215 ;  /* 0x0000003f78d77223 */ /* 0x000fe200000108d7 */
[----:B------:R-:W-:Y:S01]  /*b080*/  FFMA.FTZ R214, R7, -R217, R214 ;  /* 0x800000d907d67223 */ /* 0x000fe200000100d6 */
[----:B------:R-:W-:Y:S01]  /*b090*/  FFMA.FTZ R210, R4, R223, R127 ;  /* 0x000000df04d27223 */ /* 0x000fe2000001007f */
[----:B------:R-:W-:Y:S01]  /*b0a0*/  FFMA.FTZ R211, R120, R166, R211 ;  /* 0x000000a678d37223 */ /* 0x000fe200000100d3 */
[----:B------:R-:W-:Y:S01]  /*b0b0*/  FMUL.FTZ R120, R62, UR57 ;  /* 0x000000393e787c20 */ /* 0x000fe20008410000 */
[----:B------:R-:W-:Y:S01]  /*b0c0*/  FADD.FTZ R180, R180, R215 ;  /* 0x000000d7b4b47221 */ /* 0x000fe20000010000 */
[----:B------:R-:W-:Y:S01]  /*b0d0*/  FMUL.FTZ R203, R52, R110 ;  /* 0x0000006e34cb7220 */ /* 0x000fe20000410000 */
[----:B------:R-:W-:Y:S01]  /*b0e0*/  FFMA.FTZ R127, R3, R226, R210 ;  /* 0x000000e2037f7223 */ /* 0x000fe200000100d2 */
[----:B------:R-:W-:Y:S01]  /*b0f0*/  FFMA.FTZ R214, R6, -R219, R214 ;  /* 0x800000db06d67223 */ /* 0x000fe200000100d6 */
[C---:B------:R-:W-:Y:S01]  /*b100*/  FFMA.FTZ R164, R61.reuse, UR56, -R120 ;  /* 0x000000383da47c23 */ /* 0x040fe20008010878 */
[----:B------:R-:W-:Y:S01]  /*b110*/  FMUL.FTZ R119, R61, UR57 ;  /* 0x000000393d777c20 */ /* 0x000fe20008410000 */
[----:B------:R-:W-:Y:S01]  /*b120*/  FMUL.FTZ R210, R49, R61 ;  /* 0x0000003d31d27220 */ /* 0x000fe20000410000 */
[----:B------:R-:W-:Y:S01]  /*b130*/  FADD.FTZ R196, -R196, R211 ;  /* 0x000000d3c4c47221 */ /* 0x000fe20000010100 */
[----:B------:R-:W-:Y:S01]  /*b140*/  FMUL.FTZ R61, R121, -R180 ;  /* 0x800000b4793d7220 */ /* 0x000fe20000410000 */
[-C--:B------:R-:W-:Y:S01]  /*b150*/  FFMA.FTZ R222, R158, -R203.reuse, R222 ;  /* 0x800000cb9ede7223 */ /* 0x080fe200000100de */
[----:B------:R-:W-:Y:S01]  /*b160*/  FFMA.FTZ R203, R157, -R203, R221 ;  /* 0x800000cb9dcb7223 */ /* 0x000fe200000100dd */
[----:B------:R-:W-:Y:S01]  /*b170*/  FFMA.FTZ R221, R5, -R221, R214 ;  /* 0x800000dd05dd7223 */ /* 0x000fe200000100d6 */
[-C--:B------:R-:W-:Y:S01]  /*b180*/  FMUL.FTZ R121, R121, -R196.reuse ;  /* 0x800000c479797220 */ /* 0x080fe20000410000 */
[----:B------:R-:W-:Y:S01]  /*b190*/  FFMA.FTZ R214, R122, R196, R61 ;  /* 0x000000c47ad67223 */ /* 0x000fe2000001003d */
[----:B------:R-:W-:Y:S01]  /*b1a0*/  FFMA.FTZ R120, R62, UR56, R119 ;  /* 0x000000383e787c23 */ /* 0x000fe20008010077 */
[----:B------:R-:W-:Y:S01]  /*b1b0*/  FMUL.FTZ R164, R197, R164 ;  /* 0x000000a4c5a47220 */ /* 0x000fe20000410000 */
[----:B------:R-:W-:Y:S01]  /*b1c0*/  FFMA.FTZ R122, R122, R180, -R121 ;  /* 0x000000b47a7a7223 */ /* 0x000fe20000010879 */
[----:B------:R-:W-:Y:S01]  /*b1d0*/  FADD.FTZ R195, -R195, R214 ;  /* 0x000000d6c3c37221 */ /* 0x000fe20000010100 */
[----:B------:R-:W-:Y:S01]  /*b1e0*/  SHF.L.U32 R214, R89, 0x5, RZ ;  /* 0x0000000559d67819 */ /* 0x000fe200000006ff */
[----:B------:R-:W-:Y:S01]  /*b1f0*/  FFMA.FTZ R119, R181, R120, R164 ;  /* 0x00000078b5777223 */ /* 0x000fe200000100a4 */
[----:B------:R-:W-:Y:S01]  /*b200*/  FADD.FTZ R179, R179, R122 ;  /* 0x0000007ab3b37221 */ /* 0x000fe20000010000 */
[----:B------:R-:W-:Y:S01]  /*b210*/  FMUL.FTZ R121, R123, -R195 ;  /* 0x800000c37b797220 */ /* 0x000fe20000410000 */
[----:B------:R-:W-:Y:S01]  /*b220*/  LEA.HI.SX32 R214, R214, R214, 0x1b ;  /* 0x000000d6d6d67211 */ /* 0x000fe200078fdaff */
[----:B------:R-:W-:Y:S01]  /*b230*/  FMUL.FTZ R62, R49, R62 ;  /* 0x0000003e313e7220 */ /* 0x000fe20000410000 */
[C---:B------:R-:W-:Y:S01]  /*b240*/  FMUL.FTZ R120, R197.reuse, R210 ;  /* 0x000000d2c5787220 */ /* 0x040fe20000410000 */
[----:B------:R-:W-:Y:S01]  /*b250*/  FFMA.FTZ R121, R124, R179, -R121 ;  /* 0x000000b37c797223 */ /* 0x000fe20000010879 */
[----:B------:R-:W-:Y:S01]  /*b260*/  LEA R61, R214, R77, 0x2 ;  /* 0x0000004dd63d7211 */ /* 0x000fe200078e10ff */
[-C--:B------:R-:W-:Y:S01]  /*b270*/  FMUL.FTZ R197, R197, R62.reuse ;  /* 0x0000003ec5c57220 */ /* 0x080fe20000410000 */
[-C--:B------:R-:W-:Y:S01]  /*b280*/  FFMA.FTZ R120, R181, R62.reuse, R120 ;  /* 0x0000003eb5787223 */ /* 0x080fe20000010078 */
[----:B------:R-:W-:Y:S01]  /*b290*/  FMUL.FTZ R214, R165, R62 ;  /* 0x0000003ea5d67220 */ /* 0x000fe20000410000 */
[----:B------:R-:W-:Y:S01]  /*b2a0*/  FMUL.FTZ R207, R50, R112 ;  /* 0x0000007032cf7220 */ /* 0x000fe20000410000 */
[----:B------:R-:W-:Y:S01]  /*b2b0*/  FMUL.FTZ R62, R123, -R179 ;  /* 0x800000b37b3e7220 */ /* 0x000fe20000410000 */
[----:B------:R-:W-:Y:S01]  /*b2c0*/  FADD.FTZ R178, R178, R121 ;  /* 0x00000079b2b27221 */ /* 0x000fe20000010000 */
[----:B------:R-:W-:Y:S01]  /*b2d0*/  FMUL.FTZ R121, R63, UR57 ;  /* 0x000000393f797c20 */ /* 0x000fe20008410000 */
[----:B------:R-:W-:Y:S01]  /*b2e0*/  FFMA.FTZ R226, R162, -R207, R226 ;  /* 0x800000cfa2e27223 */ /* 0x000fe200000100e2 */
[----:B------:R-:W-:Y:S01]  /*b2f0*/  FFMA.FTZ R123, R124, R195, R62 ;  /* 0x000000c37c7b7223 */ /* 0x000fe2000001003e */
[C---:B------:R-:W-:Y:S01]  /*b300*/  FFMA.FTZ R207, R161.reuse, -R207, R225 ;  /* 0x800000cfa1cf7223 */ /* 0x040fe200000100e1 */
[C---:B------:R-:W-:Y:S01]  /*b310*/  FFMA.FTZ R122, R166.reuse, UR56, -R121 ;  /* 0x00000038a67a7c23 */ /* 0x040fe20008010879 */
[----:B------:R-:W-:Y:S01]  /*b320*/  FMUL.FTZ R62, R166, UR57 ;  /* 0x00000039a63e7c20 */ /* 0x000fe20008410000 */
[----:B------:R-:W-:Y:S01]  /*b330*/  FADD.FTZ R194, -R194, R123 ;  /* 0x0000007bc2c27221 */ /* 0x000fe20000010100 */
[----:B------:R-:W-:Y:S01]  /*b340*/  FMUL.FTZ R161, R161, R166 ;  /* 0x000000a6a1a17220 */ /* 0x000fe20000410000 */
[----:B------:R-:W-:Y:S01]  /*b350*/  FMUL.FTZ R123, R207, R122 ;  /* 0x0000007acf7b7220 */ /* 0x000fe20000410000 */
[----:B------:R-:W-:Y:S01]  /*b360*/  FFMA.FTZ R121, R63, UR56, R62 ;  /* 0x000000383f797c23 */ /* 0x000fe2000801003e */
[----:B------:R-:W-:Y:S01]  /*b370*/  FMUL.FTZ R206, R51, R111 ;  /* 0x0000006f33ce7220 */ /* 0x000fe20000410000 */
[-C--:B------:R-:W-:Y:S01]  /*b380*/  FFMA.FTZ R162, R162, R63.reuse, R161 ;  /* 0x0000003fa2a27223 */ /* 0x080fe200000100a1 */
[----:B------:R-:W-:Y:S01]  /*b390*/  FMUL.FTZ R63, R50, R63 ;  /* 0x0000003f323f7220 */ /* 0x000fe20000410000 */
[----:B------:R-:W-:Y:S01]  /*b3a0*/  FFMA.FTZ R121, R226, R121, R123 ;  /* 0x00000079e2797223 */ /* 0x000fe2000001007b */
[C---:B------:R-:W-:Y:S01]  /*b3b0*/  FMUL.FTZ R123, R125.reuse, -R194 ;  /* 0x800000c27d7b7220 */ /* 0x040fe20000410000 */
[----:B------:R-:W-:Y:S01]  /*b3c0*/  FMUL.FTZ R125, R125, -R178 ;  /* 0x800000b27d7d7220 */ /* 0x000fe20000410000 */
[-C--:B------:R-:W-:Y:S01]  /*b3d0*/  FMUL.FTZ R124, R207, R63.reuse ;  /* 0x0000003fcf7c7220 */ /* 0x080fe20000410000 */
[----:B------:R-:W-:Y:S01]  /*b3e0*/  FFMA.FTZ R223, R159, -R206, R223 ;  /* 0x800000ce9fdf7223 */ /* 0x000fe200000100df */
[----:B------:R-:W-:Y:S01]  /*b3f0*/  FFMA.FTZ R62, R128, R178, -R123 ;  /* 0x000000b2803e7223 */ /* 0x000fe2000001087b */
[----:B------:R-:W-:Y:S01]  /*b400*/  FMUL.FTZ R123, R50, R166 ;  /* 0x000000a6327b7220 */ /* 0x000fe20000410000 */
[----:B------:R-:W-:Y:S01]  /*b410*/  FFMA.FTZ R128, R128, R194, R125 ;  /* 0x000000c280807223 */ /* 0x000fe2000001007d */
[C---:B------:R-:W-:Y:S01]  /*b420*/  FMUL.FTZ R166, R112.reuse, R63 ;  /* 0x0000003f70a67220 */ /* 0x040fe20000410000 */
[----:B------:R-:W-:Y:S01]  /*b430*/  FADD.FTZ R177, R177, R62 ;  /* 0x0000003eb1b17221 */ /* 0x000fe20000010000 */
[-C--:B------:R-:W-:Y:S01]  /*b440*/  FMUL.FTZ R125, R207, R123.reuse ;  /* 0x0000007bcf7d7220 */ /* 0x080fe20000410000 */
[----:B------:R-:W-:Y:S01]  /*b450*/  FADD.FTZ R193, -R193, R128 ;  /* 0x00000080c1c17221 */ /* 0x000fe20000010100 */
[----:B------:R-:W-:Y:S01]  /*b460*/  FMUL.FTZ R128, R112, R123 ;  /* 0x0000007b70807220 */ /* 0x000fe20000410000 */
[----:B------:R-:W-:Y:S01]  /*b470*/  FFMA.FTZ R206, R160, -R206, R224 ;  /* 0x800000cea0ce7223 */ /* 0x000fe200000100e0 */
[C---:B------:R-:W-:Y:S01]  /*b480*/  FFMA.FTZ R122, R226.reuse, R63, R125 ;  /* 0x0000003fe27a7223 */ /* 0x040fe2000001007d */
[C---:B------:R-:W-:Y:S01]  /*b490*/  FMUL.FTZ R63, R129.reuse, -R177 ;  /* 0x800000b1813f7220 */ /* 0x040fe20000410000 */
[----:B------:R-:W-:Y:S01]  /*b4a0*/  FMUL.FTZ R62, R129, -R193 ;  /* 0x800000c1813e7220 */ /* 0x000fe20000410000 */
[----:B------:R-:W-:Y:S01]  /*b4b0*/  FFMA.FTZ R226, R226, R123, -R124 ;  /* 0x0000007be2e27223 */ /* 0x000fe2000001087c */
[----:B------:R-:W-:Y:S01]  /*b4c0*/  FMUL.FTZ R123, R180, UR57 ;  /* 0x00000039b47b7c20 */ /* 0x000fe20008410000 */
[C---:B------:R-:W-:Y:S01]  /*b4d0*/  FFMA.FTZ R125, R130.reuse, R193, R63 ;  /* 0x000000c1827d7223 */ /* 0x040fe2000001003f */
[----:B------:R-:W-:Y:S01]  /*b4e0*/  FFMA.FTZ R63, R130, R177, -R62 ;  /* 0x000000b1823f7223 */ /* 0x000fe2000001083e */
[----:B------:R0:W-:Y:S01]  /*b4f0*/  STS [R61+0x10f4], R128 ;  /* 0x0010f4803d007388 */ /* 0x0001e20000000800 */
[----:B------:R-:W-:Y:S01]  /*b500*/  FFMA.FTZ R123, R196, UR56, -R123 ;  /* 0x00000038c47b7c23 */ /* 0x000fe2000801087b */
[----:B------:R-:W-:Y:S01]  /*b510*/  FADD.FTZ R192, -R192, R125 ;  /* 0x0000007dc0c07221 */ /* 0x000fe20000010100 */
[----:B------:R-:W-:Y:S01]  /*b520*/  FADD.FTZ R176, R176, R63 ;  /* 0x0000003fb0b07221 */ /* 0x000fe20000010000 */
[----:B------:R-:W-:Y:S01]  /*b530*/  FMUL.FTZ R157, R157, R195 ;  /* 0x000000c39d9d7220 */ /* 0x000fe20000410000 */
[----:B------:R-:W-:Y:S01]  /*b540*/  FMUL.FTZ R130, R206, R123 ;  /* 0x0000007bce827220 */ /* 0x000fe20000410000 */
[C---:B------:R-:W-:Y:S01]  /*b550*/  FMUL.FTZ R63, R131.reuse, -R192 ;  /* 0x800000c0833f7220 */ /* 0x040fe20000410000 */
[----:B------:R-:W-:Y:S01]  /*b560*/  FMUL.FTZ R131, R131, -R176 ;  /* 0x800000b083837220 */ /* 0x000fe20000410000 */
[----:B------:R-:W-:Y:S01]  /*b570*/  FMUL.FTZ R202, R54, R108 ;  /* 0x0000006c36ca7220 */ /* 0x000fe20000410000 */
[----:B------:R-:W-:Y:S01]  /*b580*/  FMUL.FTZ R124, R160, R196 ;  /* 0x000000c4a07c7220 */ /* 0x000fe20000410000 */
[C---:B------:R-:W-:Y:S01]  /*b590*/  FFMA.FTZ R62, R132.reuse, R176, -R63 ;  /* 0x000000b0843e7223 */ /* 0x040fe2000001083f */
[----:B------:R-:W-:Y:S01]  /*b5a0*/  FFMA.FTZ R132, R132, R192, R131 ;  /* 0x000000c084847223 */ /* 0x000fe20000010083 */
[----:B------:R-:W-:Y:S01]  /*b5b0*/  FMUL.FTZ R63, R196, UR57 ;  /* 0x00000039c43f7c20 */ /* 0x000fe20008410000 */
[-C--:B------:R-:W-:Y:S01]  /*b5c0*/  FFMA.FTZ R218, R154, -R202.reuse, R218 ;  /* 0x800000ca9ada7223 */ /* 0x080fe200000100da */
[----:B------:R-:W-:Y:S01]  /*b5d0*/  FADD.FTZ R175, R175, R62 ;  /* 0x0000003eafaf7221 */ /* 0x000fe20000010000 */
[----:B------:R-:W-:Y:S01]  /*b5e0*/  FADD.FTZ R191, -R191, R132 ;  /* 0x00000084bfbf7221 */ /* 0x000fe20000010100 */
[----:B0-----:R-:W-:Y:S01]  /*b5f0*/  FFMA.FTZ R128, R180, UR56, R63 ;  /* 0x00000038b4807c23 */ /* 0x001fe2000801003f */
[----:B------:R-:W-:Y:S01]  /*b600*/  FFMA.FTZ R198, R153, -R202, R217 ;  /* 0x800000ca99c67223 */ /* 0x000fe200000100d9 */
[C---:B------:R-:W-:Y:S01]  /*b610*/  FMUL.FTZ R63, R133.reuse, -R175 ;  /* 0x800000af853f7220 */ /* 0x040fe20000410000 */
[----:B------:R-:W-:Y:S01]  /*b620*/  FMUL.FTZ R132, R133, -R191 ;  /* 0x800000bf85847220 */ /* 0x000fe20000410000 */
[----:B------:R-:W-:Y:S01]  /*b630*/  FMUL.FTZ R202, R53, R109 ;  /* 0x0000006d35ca7220 */ /* 0x000fe20000410000 */
[----:B------:R-:W-:Y:S01]  /*b640*/  FFMA.FTZ R124, R159, R180, R124 ;  /* 0x000000b49f7c7223 */ /* 0x000fe2000001007c */
[C---:B------:R-:W-:Y:S01]  /*b650*/  FFMA.FTZ R63, R134.reuse, R191, R63 ;  /* 0x000000bf863f7223 */ /* 0x040fe2000001003f */
[----:B------:R-:W-:Y:S01]  /*b660*/  FFMA.FTZ R123, R134, R175, -R132 ;  /* 0x000000af867b7223 */ /* 0x000fe20000010884 */
[----:B------:R-:W-:Y:S01]  /*b670*/  FMUL.FTZ R134, R179, UR57 ;  /* 0x00000039b3867c20 */ /* 0x000fe20008410000 */
[-C--:B------:R-:W-:Y:S01]  /*b680*/  FFMA.FTZ R220, R156, -R202.reuse, R220 ;  /* 0x800000ca9cdc7223 */ /* 0x080fe200000100dc */
[----:B------:R-:W-:Y:S01]  /*b690*/  FADD.FTZ R190, -R190, R63 ;  /* 0x0000003fbebe7221 */ /* 0x000fe20000010100 */
[----:B------:R-:W-:Y:S01]  /*b6a0*/  FADD.FTZ R174, R174, R123 ;  /* 0x0000007baeae7221 */ /* 0x000fe20000010000 */
[----:B------:R-:W-:Y:S01]  /*b6b0*/  FFMA.FTZ R134, R195, UR56, -R134 ;  /* 0x00000038c3867c23 */ /* 0x000fe20008010886 */
[----:B------:R-:W-:Y:S01]  /*b6c0*/  FFMA.FTZ R202, R155, -R202, R219 ;  /* 0x800000ca9bca7223 */ /* 0x000fe200000100db */
[C---:B------:R-:W-:Y:S01]  /*b6d0*/  FMUL.FTZ R123, R135.reuse, -R190 ;  /* 0x800000be877b7220 */ /* 0x040fe20000410000 */
[----:B------:R-:W-:Y:S01]  /*b6e0*/  FMUL.FTZ R135, R135, -R174 ;  /* 0x800000ae87877220 */ /* 0x000fe20000410000 */
[----:B------:R-:W-:Y:S01]  /*b6f0*/  FMUL.FTZ R129, R203, R134 ;  /* 0x00000086cb817220 */ /* 0x000fe20000410000 */
[----:B------:R-:W-:Y:S01]  /*b700*/  FMUL.FTZ R155, R155, R194 ;  /* 0x000000c29b9b7220 */ /* 0x000fe20000410000 */
[C---:B------:R-:W-:Y:S01]  /*b710*/  FFMA.FTZ R132, R136.reuse, R174, -R123 ;  /* 0x000000ae88847223 */ /* 0x040fe2000001087b */
[----:B------:R-:W-:Y:S01]  /*b720*/  FFMA.FTZ R136, R136, R190, R135 ;  /* 0x000000be88887223 */ /* 0x000fe20000010087 */
[----:B------:R-:W-:Y:S01]  /*b730*/  FFMA.FTZ R123, R158, R179, R157 ;  /* 0x000000b39e7b7223 */ /* 0x000fe2000001009d */
[----:B------:R-:W-:Y:S01]  /*b740*/  FFMA.FTZ R156, R156, R178, R155 ;  /* 0x000000b29c9c7223 */ /* 0x000fe2000001009b */
[----:B------:R-:W-:Y:S01]  /*b750*/  FADD.FTZ R173, R173, R132 ;  /* 0x00000084adad7221 */ /* 0x000fe20000010000 */
[----:B------:R-:W-:Y:S01]  /*b760*/  FADD.FTZ R189, -R189, R136 ;  /* 0x00000088bdbd7221 */ /* 0x000fe20000010100 */
[----:B------:R-:W-:Y:S01]  /*b770*/  FMUL.FTZ R132, R195, UR57 ;  /* 0x00000039c3847c20 */ /* 0x000fe20008410000 */
[C---:B------:R-:W-:Y:S01]  /*b780*/  FMUL.FTZ R195, R52.reuse, R195 ;  /* 0x000000c334c37220 */ /* 0x040fe20000410000 */
[C---:B------:R-:W-:Y:S01]  /*b790*/  FMUL.FTZ R131, R137.reuse, -R173 ;  /* 0x800000ad89837220 */ /* 0x040fe20000410000 */
[----:B------:R-:W-:Y:S01]  /*b7a0*/  FMUL.FTZ R134, R137, -R189 ;  /* 0x800000bd89867220 */ /* 0x000fe20000410000 */
[----:B------:R-:W-:Y:S01]  /*b7b0*/  FFMA.FTZ R125, R179, UR56, R132 ;  /* 0x00000038b37d7c23 */ /* 0x000fe20008010084 */
[----:B------:R-:W-:Y:S01]  /*b7c0*/  FMUL.FTZ R179, R52, R179 ;  /* 0x000000b334b37220 */ /* 0x000fe20000410000 */
[C---:B------:R-:W-:Y:S01]  /*b7d0*/  FFMA.FTZ R133, R138.reuse, R189, R131 ;  /* 0x000000bd8a857223 */ /* 0x040fe20000010083 */
[----:B------:R-:W-:Y:S01]  /*b7e0*/  FFMA.FTZ R131, R138, R173, -R134 ;  /* 0x000000ad8a837223 */ /* 0x000fe20000010886 */
[-C--:B------:R-:W-:Y:S01]  /*b7f0*/  FMUL.FTZ R135, R203, R195.reuse ;  /* 0x000000c3cb877220 */ /* 0x080fe20000410000 */
[----:B------:R-:W-:Y:S01]  /*b800*/  FMUL.FTZ R138, R110, R195 ;  /* 0x000000c36e8a7220 */ /* 0x000fe20000410000 */
[----:B------:R-:W-:Y:S01]  /*b810*/  FADD.FTZ R188, -R188, R133 ;  /* 0x00000085bcbc7221 */ /* 0x000fe20000010100 */
[----:B------:R-:W-:Y:S01]  /*b820*/  FADD.FTZ R172, R172, R131 ;  /* 0x00000083acac7221 */ /* 0x000fe20000010000 */
[-C--:B------:R-:W-:Y:S01]  /*b830*/  FFMA.FTZ R132, R222, R179.reuse, R135 ;  /* 0x000000b3de847223 */ /* 0x080fe20000010087 */
[----:B------:R-:W-:Y:S01]  /*b840*/  FMUL.FTZ R155, R53, R194 ;  /* 0x000000c2359b7220 */ /* 0x000fe20000410000 */
[C---:B------:R-:W-:Y:S01]  /*b850*/  FMUL.FTZ R131, R139.reuse, -R188 ;  /* 0x800000bc8b837220 */ /* 0x040fe20000410000 */
[-C--:B------:R-:W-:Y:S01]  /*b860*/  FMUL.FTZ R139, R139, -R172.reuse ;  /* 0x800000ac8b8b7220 */ /* 0x080fe20000410000 */
[----:B------:R0:W-:Y:S01]  /*b870*/  STS [R61+0x10e4], R138 ;  /* 0x0010e48a3d007388 */ /* 0x0001e20000000800 */
[----:B------:R-:W-:Y:S01]  /*b880*/  FMUL.FTZ R158, R110, R179 ;  /* 0x000000b36e9e7220 */ /* 0x000fe20000410000 */
[C---:B------:R-:W-:Y:S01]  /*b890*/  FFMA.FTZ R136, R140.reuse, R172, -R131 ;  /* 0x000000ac8c887223 */ /* 0x040fe20000010883 */
[----:B------:R-:W-:Y:S01]  /*b8a0*/  FFMA.FTZ R140, R140, R188, R139 ;  /* 0x000000bc8c8c7223 */ /* 0x000fe2000001008b */
[----:B------:R-:W-:Y:S01]  /*b8b0*/  FMUL.FTZ R139, R53, R178 ;  /* 0x000000b2358b7220 */ /* 0x000fe20000410000 */
[C---:B------:R-:W-:Y:S01]  /*b8c0*/  FMUL.FTZ R157, R202.reuse, R155 ;  /* 0x0000009bca9d7220 */ /* 0x040fe20000410000 */
[----:B------:R-:W-:Y:S01]  /*b8d0*/  FADD.FTZ R171, R171, R136 ;  /* 0x00000088abab7221 */ /* 0x000fe20000010000 */
[----:B------:R-:W-:Y:S01]  /*b8e0*/  FADD.FTZ R187, -R187, R140 ;  /* 0x0000008cbbbb7221 */ /* 0x000fe20000010100 */
[----:B------:R1:W-:Y:S01]  /*b8f0*/  STS [R61+0x10e0], R158 ;  /* 0x0010e09e3d007388 */ /* 0x0003e20000000800 */
[----:B------:R-:W-:Y:S01]  /*b900*/  FMUL.FTZ R196, R51, R196 ;  /* 0x000000c433c47220 */ /* 0x000fe20000410000 */
[C---:B------:R-:W-:Y:S01]  /*b910*/  FMUL.FTZ R135, R141.reuse, -R171 ;  /* 0x800000ab8d877220 */ /* 0x040fe20000410000 */
[----:B0-----:R-:W-:Y:S01]  /*b920*/  FMUL.FTZ R138, R141, -R187 ;  /* 0x800000bb8d8a7220 */ /* 0x001fe20000410000 */
[-C--:B------:R-:W-:Y:S01]  /*b930*/  FMUL.FTZ R159, R202, R139.reuse ;  /* 0x0000008bca9f7220 */ /* 0x080fe20000410000 */
[----:B------:R-:W-:Y:S01]  /*b940*/  FFMA.FTZ R136, R220, R139, R157 ;  /* 0x0000008bdc887223 */ /* 0x000fe2000001009d */
[C---:B------:R-:W-:Y:S01]  /*b950*/  FFMA.FTZ R137, R142.reuse, R187, R135 ;  /* 0x000000bb8e897223 */ /* 0x040fe20000010087 */
[----:B------:R-:W-:Y:S01]  /*b960*/  FFMA.FTZ R135, R142, R171, -R138 ;  /* 0x000000ab8e877223 */ /* 0x000fe2000001088a */
[----:B------:R-:W-:Y:S01]  /*b970*/  FMUL.FTZ R142, R177, UR57 ;  /* 0x00000039b18e7c20 */ /* 0x000fe20008410000 */
[----:B------:R-:W-:Y:S01]  /*b980*/  FMUL.FTZ R153, R153, R193 ;  /* 0x000000c199997220 */ /* 0x000fe20000410000 */
[----:B------:R-:W-:Y:S01]  /*b990*/  FADD.FTZ R186, -R186, R137 ;  /* 0x00000089baba7221 */ /* 0x000fe20000010100 */
[----:B------:R-:W-:Y:S01]  /*b9a0*/  FADD.FTZ R170, R170, R135 ;  /* 0x00000087aaaa7221 */ /* 0x000fe20000010000 */
[----:B-1----:R-:W-:Y:S01]  /*b9b0*/  FMUL.FTZ R158, R109, R139 ;  /* 0x0000008b6d9e7220 */ /* 0x002fe20000410000 */
[----:B------:R-:W-:Y:S01]  /*b9c0*/  FFMA.FTZ R139, R193, UR56, -R142 ;  /* 0x00000038c18b7c23 */ /* 0x000fe2000801088e */
[C---:B------:R-:W-:Y:S01]  /*b9d0*/  FMUL.FTZ R135, R143.reuse, -R186 ;  /* 0x800000ba8f877220 */ /* 0x040fe20000410000 */
[----:B------:R-:W-:Y:S01]  /*b9e0*/  FMUL.FTZ R143, R143, -R170 ;  /* 0x800000aa8f8f7220 */ /* 0x000fe20000410000 */
[----:B------:R-:W-:Y:S01]  /*b9f0*/  FMUL.FTZ R62, R51, R180 ;  /* 0x000000b4333e7220 */ /* 0x000fe20000410000 */
[----:B------:R-:W-:Y:S01]  /*ba00*/  FMUL.FTZ R160, R206, R196 ;  /* 0x000000c4cea07220 */ /* 0x000fe20000410000 */
[C---:B------:R-:W-:Y:S01]  /*ba10*/  FFMA.FTZ R140, R144.reuse, R170, -R135 ;  /* 0x000000aa908c7223 */ /* 0x040fe20000010887 */
[----:B------:R-:W-:Y:S01]  /*ba20*/  FFMA.FTZ R144, R144, R186, R143 ;  /* 0x000000ba90907223 */ /* 0x000fe2000001008f */
[----:B------:R-:W-:Y:S01]  /*ba30*/  FFMA.FTZ R135, R154, R177, R153 ;  /* 0x000000b19a877223 */ /* 0x000fe20000010099 */
[----:B------:R0:W-:Y:S01]  /*ba40*/  STS [R61+0x10f0], R166 ;  /* 0x0010f0a63d007388 */ /* 0x0001e20000000800 */
[----:B------:R-:W-:Y:S01]  /*ba50*/  FADD.FTZ R169, R169, R140 ;  /* 0x0000008ca9a97221 */ /* 0x000fe20000010000 */
[----:B------:R-:W-:Y:S01]  /*ba60*/  FMUL.FTZ R140, R193, UR57 ;  /* 0x00000039c18c7c20 */ /* 0x000fe20008410000 */
[----:B------:R-:W-:Y:S01]  /*ba70*/  FADD.FTZ R185, -R185, R144 ;  /* 0x00000090b9b97221 */ /* 0x000fe20000010100 */
[C---:B------:R-:W-:Y:S01]  /*ba80*/  FMUL.FTZ R193, R54.reuse, R193 ;  /* 0x000000c136c17220 */ /* 0x040fe20000410000 */
[----:B------:R-:W-:Y:S01]  /*ba90*/  FMUL.FTZ R141, R145, -R169 ;  /* 0x800000a9918d7220 */ /* 0x000fe20000410000 */
[----:B------:R-:W-:Y:S01]  /*baa0*/  FFMA.FTZ R137, R177, UR56, R140 ;  /* 0x00000038b1897c23 */ /* 0x000fe2000801008c */
[----:B------:R-:W-:Y:S01]  /*bab0*/  FMUL.FTZ R140, R145, -R185 ;  /* 0x800000b9918c7220 */ /* 0x000fe20000410000 */
[----:B------:R-:W-:Y:S01]  /*bac0*/  FMUL.FTZ R177, R54, R177 ;  /* 0x000000b136b17220 */ /* 0x000fe20000410000 */
[C---:B------:R-:W-:Y:S01]  /*bad0*/  FFMA.FTZ R143, R146.reuse, R185, R141 ;  /* 0x000000b9928f7223 */ /* 0x040fe2000001008d */
[-C--:B0-----:R-:W-:Y:S01]  /*bae0*/  FMUL.FTZ R166, R111, R62.reuse ;  /* 0x0000003e6fa67220 */ /* 0x081fe20000410000 */
[----:B------:R-:W-:Y:S01]  /*baf0*/  FFMA.FTZ R141, R146, R169, -R140 ;  /* 0x000000a9928d7223 */ /* 0x000fe2000001088c */
[----:B------:R-:W-:Y:S01]  /*bb00*/  FMUL.FTZ R146, R108, R193 ;  /* 0x000000c16c927220 */ /* 0x000fe20000410000 */
[----:B------:R-:W-:Y:S01]  /*bb10*/  FADD.FTZ R184, -R184, R143 ;  /* 0x0000008fb8b87221 */ /* 0x000fe20000010100 */
[-C--:B------:R-:W-:Y:S01]  /*bb20*/  FMUL.FTZ R206, R206, R62.reuse ;  /* 0x0000003ecece7220 */ /* 0x080fe20000410000 */
[----:B------:R-:W-:Y:S01]  /*bb30*/  FADD.FTZ R168, R168, R141 ;  /* 0x0000008da8a87221 */ /* 0x000fe20000010000 */
[----:B------:R-:W-:Y:S01]  /*bb40*/  FFMA.FTZ R62, R223, R62, R160 ;  /* 0x0000003edf3e7223 */ /* 0x000fe200000100a0 */
[C---:B------:R-:W-:Y:S01]  /*bb50*/  FMUL.FTZ R141, R147.reuse, -R184 ;  /* 0x800000b8938d7220 */ /* 0x040fe20000410000 */
[-C--:B------:R-:W-:Y:S01]  /*bb60*/  FFMA.FTZ R138, R220, R155.reuse, -R159 ;  /* 0x0000009bdc8a7223 */ /* 0x080fe2000001089f */
[-C--:B------:R-:W-:Y:S01]  /*bb70*/  FMUL.FTZ R147, R147, -R168.reuse ;  /* 0x800000a893937220 */ /* 0x080fe20000410000 */
[----:B------:R-:W-:Y:S01]  /*bb80*/  FMUL.FTZ R160, R109, R155 ;  /* 0x0000009b6da07220 */ /* 0x000fe20000410000 */
[----:B------:R-:W-:Y:S01]  /*bb90*/  FFMA.FTZ R140, R148, R168, -R141 ;  /* 0x000000a8948c7223 */ /* 0x000fe2000001088d */
[----:B------:R-:W-:Y:S01]  /*bba0*/  FMUL.FTZ R155, R198, R177 ;  /* 0x000000b1c69b7220 */ /* 0x000fe20000410000 */
[----:B------:R-:W-:Y:S01]  /*bbb0*/  FFMA.FTZ R148, R148, R184, R147 ;  /* 0x000000b894947223 */ /* 0x000fe20000010093 */
[-C--:B------:R-:W-:Y:S01]  /*bbc0*/  FMUL.FTZ R151, R151, R192.reuse ;  /* 0x000000c097977220 */ /* 0x080fe20000410000 */
[----:B------:R-:W-:Y:S01]  /*bbd0*/  FADD.FTZ R167, R167, R140 ;  /* 0x0000008ca7a77221 */ /* 0x000fe20000010000 */
[----:B------:R-:W-:Y:S01]  /*bbe0*/  FMUL.FTZ R153, R198, R193 ;  /* 0x000000c1c6997220 */ /* 0x000fe20000410000 */
[----:B------:R-:W-:Y:S01]  /*bbf0*/  FADD.FTZ R183, -R183, R148 ;  /* 0x00000094b7b77221 */ /* 0x000fe20000010100 */
[----:B------:R0:W-:Y:S01]  /*bc00*/  STS [R61+0x10d4], R146 ;  /* 0x0010d4923d007388 */ /* 0x0001e20000000800 */
[C---:B------:R-:W-:Y:S01]  /*bc10*/  FMUL.FTZ R157, R55.reuse, R192 ;  /* 0x000000c0379d7220 */ /* 0x040fe20000410000 */
[C---:B------:R-:W-:Y:S01]  /*bc20*/  FMUL.FTZ R147, R76.reuse, R167 ;  /* 0x000000a74c937220 */ /* 0x040fe20000410000 */
[----:B------:R-:W-:Y:S01]  /*bc30*/  FMUL.FTZ R145, R76, R183 ;  /* 0x000000b74c917220 */ /* 0x000fe20000410000 */
[----:B------:R-:W-:Y:S01]  /*bc40*/  FFMA.FTZ R144, R218, R193, -R155 ;  /* 0x000000c1da907223 */ /* 0x000fe2000001089b */
[-C--:B------:R-:W-:Y:S01]  /*bc50*/  FFMA.FTZ R152, R152, R176.reuse, R151 ;  /* 0x000000b098987223 */ /* 0x080fe20000010097 */
[----:B------:R-:W-:Y:S01]  /*bc60*/  FFMA.FTZ R142, R218, R177, R153 ;  /* 0x000000b1da8e7223 */ /* 0x000fe20000010099 */
[----:B------:R-:W-:Y:S01]  /*bc70*/  FMUL.FTZ R140, R64, R145 ;  /* 0x00000091408c7220 */ /* 0x000fe20000410000 */
[----:B------:R-:W-:Y:S01]  /*bc80*/  FMUL.FTZ R155, R55, R176 ;  /* 0x000000b0379b7220 */ /* 0x000fe20000410000 */
[----:B------:R-:W-:Y:S01]  /*bc90*/  FMUL.FTZ R151, R182, R157 ;  /* 0x0000009db6977220 */ /* 0x000fe20000410000 */
[C---:B0-----:R-:W-:Y:S01]  /*bca0*/  FMUL.FTZ R146, R75.reuse, R184 ;  /* 0x000000b84b927220 */ /* 0x041fe20000410000 */
[----:B------:R-:W-:Y:S01]  /*bcb0*/  FMUL.FTZ R148, R75, R168 ;  /* 0x000000a84b947220 */ /* 0x000fe20000410000 */
[----:B------:R-:W-:Y:S01]  /*bcc0*/  FFMA.FTZ R140, R235, R147, R140 ;  /* 0x00000093eb8c7223 */ /* 0x000fe2000001008c */
[----:B------:R0:W-:Y:S01]  /*bcd0*/  STS [R61+0x10e8], R166 ;  /* 0x0010e8a63d007388 */ /* 0x0001e20000000800 */
[----:B------:R-:W-:Y:S01]  /*bce0*/  FMUL.FTZ R153, R199, R146 ;  /* 0x00000092c7997220 */ /* 0x000fe20000410000 */
[----:B------:R-:W-:Y:S01]  /*bcf0*/  FMUL.FTZ R141, R192, UR57 ;  /* 0x00000039c08d7c20 */ /* 0x000fe20008410000 */
[-C--:B------:R-:W-:Y:S01]  /*bd00*/  FMUL.FTZ R159, R182, R155.reuse ;  /* 0x0000009bb69f7220 */ /* 0x080fe20000410000 */
[----:B------:R-:W-:Y:S01]  /*bd10*/  FFMA.FTZ R151, R216, R155, R151 ;  /* 0x0000009bd8977223 */ /* 0x000fe20000010097 */
[----:B------:R-:W-:Y:S01]  /*bd20*/  FADD.FTZ R140, RZ, R140 ;  /* 0x0000008cff8c7221 */ /* 0x000fe20000010000 */
[C---:B------:R-:W-:Y:S01]  /*bd30*/  FMUL.FTZ R143, R176.reuse, UR57 ;  /* 0x00000039b08f7c20 */ /* 0x040fe20008410000 */
[----:B------:R-:W-:Y:S01]  /*bd40*/  FFMA.FTZ R141, R176, UR56, R141 ;  /* 0x00000038b08d7c23 */ /* 0x000fe2000801008d */
[C---:B------:R-:W-:Y:S01]  /*bd50*/  FMUL.FTZ R176, R107.reuse, R157 ;  /* 0x0000009d6bb07220 */ /* 0x040fe20000410000 */
[----:B------:R1:W-:Y:S01]  /*bd60*/  STS [R61+0x10dc], R160 ;  /* 0x0010dca03d007388 */ /* 0x0003e20000000800 */
[----:B0-----:R-:W-:Y:S01]  /*bd70*/  FMUL.FTZ R166, R107, R155 ;  /* 0x0000009b6ba67220 */ /* 0x001fe20000410000 */
[-C--:B------:R-:W-:Y:S01]  /*bd80*/  FFMA.FTZ R155, R200, R148.reuse, R153 ;  /* 0x00000094c89b7223 */ /* 0x080fe20000010099 */
[----:B------:R-:W-:Y:S01]  /*bd90*/  FFMA.FTZ R153, R216, R157, -R159 ;  /* 0x0000009dd8997223 */ /* 0x000fe2000001089f */
[----:B------:R-:W-:Y:S01]  /*bda0*/  FMUL.FTZ R154, R108, R177 ;  /* 0x000000b16c9a7220 */ /* 0x000fe20000410000 */
[----:B------:R0:W-:Y:S01]  /*bdb0*/  STS [R61+0x10d8], R158 ;  /* 0x0010d89e3d007388 */ /* 0x0001e20000000800 */
[----:B------:R-:W-:Y:S01]  /*bdc0*/  FADD.FTZ R157, R140, R155 ;  /* 0x0000009b8c9d7221 */ /* 0x000fe20000010000 */
[----:B------:R-:W-:Y:S01]  /*bdd0*/  FMUL.FTZ R140, R64, R147 ;  /* 0x00000093408c7220 */ /* 0x000fe20000410000 */
[----:B------:R-:W-:Y:S01]  /*bde0*/  FMUL.FTZ R155, R199, R148 ;  /* 0x00000094c79b7220 */ /* 0x000fe20000410000 */
[----:B------:R2:W-:Y:S01]  /*bdf0*/  STS [R61+0x10d0], R154 ;  /* 0x0010d09a3d007388 */ /* 0x0005e20000000800 */
[----:B-1----:R-:W-:Y:S01]  /*be00*/  FMUL.FTZ R160, R150, R191 ;  /* 0x000000bf96a07220 */ /* 0x002fe20000410000 */
[----:B------:R-:W-:Y:S01]  /*be10*/  FMUL.FTZ R150, R74, R185 ;  /* 0x000000b94a967220 */ /* 0x000fe20000410000 */
[----:B------:R-:W-:Y:S01]  /*be20*/  FFMA.FTZ R140, R235, R145, -R140 ;  /* 0x00000091eb8c7223 */ /* 0x000fe2000001088c */
[----:B------:R-:W-:Y:S01]  /*be30*/  FFMA.FTZ R155, R200, R146, -R155 ;  /* 0x00000092c89b7223 */ /* 0x000fe2000001089b */
[----:B------:R1:W-:Y:S01]  /*be40*/  STS [R61+0x10c8], R166 ;  /* 0x0010c8a63d007388 */ /* 0x0003e20000000800 */
[----:B0-----:R-:W-:Y:S01]  /*be50*/  FMUL.FTZ R158, R65, R150 ;  /* 0x00000096419e7220 */ /* 0x001fe20000410000 */
[----:B------:R-:W-:Y:S01]  /*be60*/  FADD.FTZ R140, RZ, R140 ;  /* 0x0000008cff8c7221 */ /* 0x000fe20000010000 */
[----:B------:R-:W-:Y:S01]  /*be70*/  FMUL.FTZ R116, R116, R190 ;  /* 0x000000be74747220 */ /* 0x000fe20000410000 */
[----:B------:R-:W-:Y:S01]  /*be80*/  FMUL.FTZ R131, R194, UR57 ;  /* 0x00000039c2837c20 */ /* 0x000fe20008410000 */
[----:B--2---:R-:W-:Y:S01]  /*be90*/  FMUL.FTZ R154, R74, R169 ;  /* 0x000000a94a9a7220 */ /* 0x004fe20000410000 */
[----:B------:R-:W-:Y:S01]  /*bea0*/  FADD.FTZ R140, R140, R155 ;  /* 0x0000009b8c8c7221 */ /* 0x000fe20000010000 */
[----:B------:R-:W-:Y:S01]  /*beb0*/  FMUL.FTZ R155, R73, R186 ;  /* 0x000000ba499b7220 */ /* 0x000fe20000410000 */
[----:B------:R0:W-:Y:S01]  /*bec0*/  STS [R61+0x10cc], R176 ;  /* 0x0010ccb03d007388 */ /* 0x0001e20000000800 */
[-C--:B------:R-:W-:Y:S01]  /*bed0*/  FFMA.FTZ R158, R201, R154.reuse, R158 ;  /* 0x0000009ac99e7223 */ /* 0x080fe2000001009e */
[----:B-1----:R-:W-:Y:S01]  /*bee0*/  FMUL.FTZ R166, R65, R154 ;  /* 0x0000009a41a67220 */ /* 0x002fe20000410000 */
[----:B------:R-:W-:Y:S01]  /*bef0*/  FMUL.FTZ R161, R67, R155 ;  /* 0x0000009b43a17220 */ /* 0x000fe20000410000 */
[----:B------:R-:W-:Y:S01]  /*bf00*/  FFMA.FTZ R116, R113, R174, R116 ;  /* 0x000000ae71747223 */ /* 0x000fe20000010074 */
[----:B------:R-:W-:Y:S01]  /*bf10*/  FADD.FTZ R159, R157, R158 ;  /* 0x0000009e9d9f7221 */ /* 0x000fe20000010000 */
[----:B------:R-:W-:Y:S01]  /*bf20*/  FMUL.FTZ R157, R73, R170 ;  /* 0x000000aa499d7220 */ /* 0x000fe20000410000 */
[----:B------:R-:W-:Y:S01]  /*bf30*/  FMUL.FTZ R158, R72, R187 ;  /* 0x000000bb489e7220 */ /* 0x000fe20000410000 */
[C---:B------:R-:W-:Y:S01]  /*bf40*/  FMUL.FTZ R133, R178.reuse, UR57 ;  /* 0x00000039b2857c20 */ /* 0x040fe20008410000 */
[----:B------:R-:W-:Y:S01]  /*bf50*/  FFMA.FTZ R131, R178, UR56, R131 ;  /* 0x00000038b2837c23 */ /* 0x000fe20008010083 */
[----:B------:R-:W-:Y:S01]  /*bf60*/  FFMA.FTZ R149, R149, R175, R160 ;  /* 0x000000af95957223 */ /* 0x000fe200000100a0 */
[----:B------:R-:W-:Y:S01]  /*bf70*/  FFMA.FTZ R113, R201, R150, -R166 ;  /* 0x00000096c9717223 */ /* 0x000fe200000108a6 */
[----:B0-----:R-:W-:Y:S01]  /*bf80*/  FMUL.FTZ R176, R67, R157 ;  /* 0x0000009d43b07220 */ /* 0x001fe20000410000 */
[----:B------:R-:W-:Y:S01]  /*bf90*/  FMUL.FTZ R160, R72, R171 ;  /* 0x000000ab48a07220 */ /* 0x000fe20000410000 */
[----:B------:R-:W-:Y:S01]  /*bfa0*/  FFMA.FTZ R166, R204, R157, R161 ;  /* 0x0000009dcca67223 */ /* 0x000fe200000100a1 */
[----:B------:R-:W-:Y:S01]  /*bfb0*/  FMUL.FTZ R178, R69, R158 ;  /* 0x0000009e45b27220 */ /* 0x000fe20000410000 */
[----:B------:R-:W-:Y:S01]  /*bfc0*/  FADD.FTZ R113, R140, R113 ;  /* 0x000000718c717221 */ /* 0x000fe20000010000 */
[----:B------:R-:W-:Y:S01]  /*bfd0*/  FFMA.FTZ R176, R204, R155, -R176 ;  /* 0x0000009bccb07223 */ /* 0x000fe200000108b0 */
[----:B------:R-:W-:Y:S01]  /*bfe0*/  FADD.FTZ R159, R159, R166 ;  /* 0x000000a69f9f7221 */ /* 0x000fe20000010000 */
[----:B------:R-:W-:Y:S01]  /*bff0*/  FFMA.FTZ R178, R205, R160, R178 ;  /* 0x000000a0cdb27223 */ /* 0x000fe200000100b2 */
[----:B------:R-:W-:Y:S01]  /*c000*/  FMUL.FTZ R161, R174, UR57 ;  /* 0x00000039aea17c20 */ /* 0x000fe20008410000 */
[----:B------:R-:W-:Y:S01]  /*c010*/  FADD.FTZ R176, R113, R176 ;  /* 0x000000b071b07221 */ /* 0x000fe20000010000 */
[C---:B------:R-:W-:Y:S01]  /*c020*/  FMUL.FTZ R113, R190.reuse, UR57 ;  /* 0x00000039be717c20 */ /* 0x040fe20008410000 */
[----:B------:R-:W-:Y:S01]  /*c030*/  FADD.FTZ R178, R159, R178 ;  /* 0x000000b29fb27221 */ /* 0x000fe20000010000 */
[----:B------:R-:W-:Y:S01]  /*c040*/  FMUL.FTZ R159, R59, R188 ;  /* 0x000000bc3b9f7220 */ /* 0x000fe20000410000 */
[----:B------:R-:W-:Y:S01]  /*c050*/  FFMA.FTZ R164, R181, R210, -R197 ;  /* 0x000000d2b5a47223 */ /* 0x000fe200000108c5 */
[----:B------:R-:W-:Y:S01]  /*c060*/  FFMA.FTZ R177, R190, UR56, -R161 ;  /* 0x00000038beb17c23 */ /* 0x000fe200080108a1 */
[----:B------:R-:W-:Y:S01]  /*c070*/  FFMA.FTZ R181, R174, UR56, R113 ;  /* 0x00000038aeb57c23 */ /* 0x000fe20008010071 */
        /* <DEDUP_REMOVED lines=8> */
[----:B------:R-:W-:Y:S01]  /*c100*/  FFMA.FTZ R113, R212, R181, R193 ;  /* 0x000000b5d4717223 */ /* 0x000fe200000100c1 */
[----:B------:R-:W-:Y:S01]  /*c110*/  FADD.FTZ R178, R178, R179 ;  /* 0x000000b3b2b27221 */ /* 0x000fe20000010000 */
[----:B------:R-:W-:Y:S01]  /*c120*/  FMUL.FTZ R179, R71, R161 ;  /* 0x000000a147b37220 */ /* 0x000fe20000410000 */
[----:B------:R-:W-:Y:S01]  /*c130*/  FADD.FTZ R177, R176, R177 ;  /* 0x000000b1b0b17221 */ /* 0x000fe20000010000 */
[----:B------:R-:W-:Y:S01]  /*c140*/  FMUL.FTZ R176, R58, R173 ;  /* 0x000000ad3ab07220 */ /* 0x000fe20000410000 */
[----:B------:R-:W-:Y:S01]  /*c150*/  FMUL.FTZ R180, R115, R166 ;  /* 0x000000a673b47220 */ /* 0x000fe20000410000 */
[----:B------:R-:W-:Y:S01]  /*c160*/  FFMA.FTZ R140, R208, R159, -R179 ;  /* 0x0000009fd08c7223 */ /* 0x000fe200000108b3 */
[----:B------:R-:W-:Y:S01]  /*c170*/  FMUL.FTZ R181, R57, R174 ;  /* 0x000000ae39b57220 */ /* 0x000fe20000410000 */
[-C--:B------:R-:W-:Y:S01]  /*c180*/  FMUL.FTZ R174, R115, R176.reuse ;  /* 0x000000b073ae7220 */ /* 0x080fe20000410000 */
[----:B------:R-:W-:Y:S01]  /*c190*/  FFMA.FTZ R179, R209, R176, R180 ;  /* 0x000000b0d1b37223 */ /* 0x000fe200000100b4 */
[----:B------:R-:W-:Y:S01]  /*c1a0*/  FADD.FTZ R140, R177, R140 ;  /* 0x0000008cb18c7221 */ /* 0x000fe20000010000 */
[----:B------:R-:W-:Y:S01]  /*c1b0*/  FMUL.FTZ R177, R57, R190 ;  /* 0x000000be39b17220 */ /* 0x000fe20000410000 */
[----:B------:R-:W-:Y:S01]  /*c1c0*/  FFMA.FTZ R133, R194, UR56, -R133 ;  /* 0x00000038c2857c23 */ /* 0x000fe20008010885 */
[----:B------:R-:W-:Y:S01]  /*c1d0*/  FADD.FTZ R178, R178, R179 ;  /* 0x000000b3b2b27221 */ /* 0x000fe20000010000 */
[----:B------:R-:W-:Y:S01]  /*c1e0*/  FFMA.FTZ R179, R209, R166, -R174 ;  /* 0x000000a6d1b37223 */ /* 0x000fe200000108ae */
[C---:B------:R-:W-:Y:S01]  /*c1f0*/  FMUL.FTZ R193, R60.reuse, R177 ;  /* 0x000000b13cc17220 */ /* 0x040fe20000410000 */
[-C--:B------:R-:W-:Y:S01]  /*c200*/  FMUL.FTZ R60, R60, R181.reuse ;  /* 0x000000b53c3c7220 */ /* 0x080fe20000410000 */
[----:B------:R-:W-:Y:S01]  /*c210*/  FMUL.FTZ R174, R175, UR57 ;  /* 0x00000039afae7c20 */ /* 0x000fe20008410000 */
[----:B------:R-:W-:Y:S01]  /*c220*/  FADD.FTZ R179, R140, R179 ;  /* 0x000000b38cb37221 */ /* 0x000fe20000010000 */
[C---:B------:R-:W-:Y:S01]  /*c230*/  FFMA.FTZ R193, R212.reuse, R181, R193 ;  /* 0x000000b5d4c17223 */ /* 0x040fe200000100c1 */
[----:B------:R-:W-:Y:S01]  /*c240*/  FFMA.FTZ R212, R212, R177, -R60 ;  /* 0x000000b1d4d47223 */ /* 0x000fe2000001083c */
[C---:B------:R-:W-:Y:S01]  /*c250*/  FMUL.FTZ R140, R191.reuse, UR57 ;  /* 0x00000039bf8c7c20 */ /* 0x040fe20008410000 */
[----:B------:R-:W-:Y:S01]  /*c260*/  FFMA.FTZ R143, R192, UR56, -R143 ;  /* 0x00000038c08f7c23 */ /* 0x000fe2000801088f */
[----:B------:R-:W-:Y:S01]  /*c270*/  FADD.FTZ R60, R178, R193 ;  /* 0x000000c1b23c7221 */ /* 0x000fe20000010000 */
[C---:B------:R-:W-:Y:S01]  /*c280*/  FMUL.FTZ R178, R56.reuse, R191 ;  /* 0x000000bf38b27220 */ /* 0x040fe20000410000 */
[----:B------:R-:W-:Y:S01]  /*c290*/  FFMA.FTZ R191, R191, UR56, -R174 ;  /* 0x00000038bfbf7c23 */ /* 0x000fe200080108ae */
[----:B------:R-:W-:Y:S01]  /*c2a0*/  FMUL.FTZ R174, R56, R175 ;  /* 0x000000af38ae7220 */ /* 0x000fe20000410000 */
[----:B------:R-:W-:Y:S01]  /*c2b0*/  FFMA.FTZ R140, R175, UR56, R140 ;  /* 0x00000038af8c7c23 */ /* 0x000fe2000801008c */
[C---:B------:R-:W-:Y:S01]  /*c2c0*/  FMUL.FTZ R180, R118.reuse, R178 ;  /* 0x000000b276b47220 */ /* 0x040fe20000410000 */
[----:B------:R-:W-:Y:S01]  /*c2d0*/  FADD.FTZ R179, R179, R212 ;  /* 0x000000d4b3b37221 */ /* 0x000fe20000010000 */
[----:B------:R-:W-:Y:S01]  /*c2e0*/  FMUL.FTZ R194, R117, R174 ;  /* 0x000000ae75c27220 */ /* 0x000fe20000410000 */
[----:B------:R-:W-:Y:S01]  /*c2f0*/  FFMA.FTZ R63, R223, R196, -R206 ;  /* 0x000000c4df3f7223 */ /* 0x000fe200000108ce */
[-C--:B------:R-:W-:Y:S01]  /*c300*/  FFMA.FTZ R175, R213, R174.reuse, R180 ;  /* 0x000000aed5af7223 */ /* 0x080fe200000100b4 */
[----:B------:R-:W-:Y:S01]  /*c310*/  FMUL.FTZ R174, R118, R174 ;  /* 0x000000ae76ae7220 */ /* 0x000fe20000410000 */
[----:B------:R-:W-:Y:S01]  /*c320*/  FMUL.FTZ R196, R111, R196 ;  /* 0x000000c46fc47220 */ /* 0x000fe20000410000 */
[----:B------:R-:W-:Y:S01]  /*c330*/  FFMA.FTZ R134, R222, R195, -R203 ;  /* 0x000000c3de867223 */ /* 0x000fe200000108cb */
        /* <DEDUP_REMOVED lines=8> */
[----:B------:R-:W-:Y:S01]  /*c3c0*/  FADD.FTZ R151, R151, R142 ;  /* 0x0000008e97977221 */ /* 0x000fe20000010000 */
[----:B------:R-:W-:Y:S01]  /*c3d0*/  FADD.FTZ R153, R192, R153 ;  /* 0x00000099c0997221 */ /* 0x000fe20000010000 */
[----:B------:R1:W-:Y:S01]  /*c3e0*/  STS [R61+0x10b8], R174 ;  /* 0x0010b8ae3d007388 */ /* 0x0003e20000000800 */
[----:B------:R-:W-:Y:S01]  /*c3f0*/  FMUL.FTZ R180, R114, R176 ;  /* 0x000000b072b47220 */ /* 0x000fe20000410000 */
[----:B------:R-:W-:Y:S01]  /*c400*/  FADD.FTZ R151, R151, R136 ;  /* 0x0000008897977221 */ /* 0x000fe20000010000 */
[----:B------:R-:W-:Y:S01]  /*c410*/  FADD.FTZ R153, R153, R144 ;  /* 0x0000009099997221 */ /* 0x000fe20000010000 */
[C---:B------:R-:W-:Y:S01]  /*c420*/  FMUL.FTZ R166, R68.reuse, R160 ;  /* 0x000000a044a67220 */ /* 0x040fe20000410000 */
[----:B------:R-:W-:Y:S01]  /*c430*/  FMUL.FTZ R210, R165, R210 ;  /* 0x000000d2a5d27220 */ /* 0x000fe20000410000 */
[----:B------:R-:W-:Y:S01]  /*c440*/  FADD.FTZ R151, R151, R132 ;  /* 0x0000008497977221 */ /* 0x000fe20000010000 */
[----:B------:R-:W-:Y:S01]  /*c450*/  FADD.FTZ R153, R153, R138 ;  /* 0x0000008a99997221 */ /* 0x000fe20000010000 */
[----:B------:R-:W-:Y:S01]  /*c460*/  MOV R132, UR58 ;  /* 0x0000003a00847c02 */ /* 0x000fe20008000f00 */
[----:B0-----:R-:W-:Y:S01]  /*c470*/  FMUL.FTZ R196, R117, R178 ;  /* 0x000000b275c47220 */ /* 0x001fe20000410000 */
[----:B-1----:R-:W-:Y:S01]  /*c480*/  FMUL.FTZ R174, R68, R158 ;  /* 0x0000009e44ae7220 */ /* 0x002fe20000410000 */
[----:B------:R-:W-:Y:S01]  /*c490*/  FADD.FTZ R136, R153, R134 ;  /* 0x0000008699887221 */ /* 0x000fe20000010000 */
        /* <DEDUP_REMOVED lines=11> */
[----:B------:R-:W-:Y:S01]  /*c550*/  LEA R155, R132, -R89, 0x1 ;  /* 0x80000059849b7211 */ /* 0x000fe200078e08ff */
[----:B------:R-:W-:Y:S01]  /*c560*/  STS [R61+0x10f8], R214 ;  /* 0x0010f8d63d007388 */ /* 0x000fe20000000800 */
[----:B------:R-:W-:Y:S01]  /*c570*/  FADD.FTZ R63, R136, R63 ;  /* 0x0000003f883f7221 */ /* 0x000fe20000010000 */
[----:B------:R-:W-:Y:S01]  /*c580*/  FADD.FTZ R157, R151, R62 ;  /* 0x0000003e979d7221 */ /* 0x000fe20000010000 */
[----:B------:R-:W-:Y:S01]  /*c590*/  ISETP.GE.AND P1, PT, R155, 0x1, PT ;  /* 0x000000019b00780c */ /* 0x000fe20003f26270 */
        /* <DEDUP_REMOVED lines=14> */
[----:B------:R-:W-:Y:S01]  /*c680*/  FMUL.FTZ R133, R202, R133 ;  /* 0x00000085ca857220 */ /* 0x000fe20000410000 */
[----:B------:R-:W-:Y:S01]  /*c690*/  FMUL.FTZ R139, R198, R139 ;  /* 0x0000008bc68b7220 */ /* 0x000fe20000410000 */
[----:B------:R-:W-:Y:S01]  /*c6a0*/  STS [R61+0x10b0], R180 ;  /* 0x0010b0b43d007388 */ /* 0x000fe20000000800 */
[----:B------:R-:W-:Y:S01]  /*c6b0*/  FADD.FTZ R159, R63, R226 ;  /* 0x000000e23f9f7221 */ /* 0x000fe20000010000 */
[----:B------:R-:W-:Y:S01]  /*c6c0*/  FFMA.FTZ R153, R172, UR56, R153 ;  /* 0x00000038ac997c23 */ /* 0x000fe20008010099 */
[----:B------:R-:W-:Y:S01]  /*c6d0*/  FFMA.FTZ R144, R187, UR56, -R144 ;  /* 0x00000038bb907c23 */ /* 0x000fe20008010890 */
[----:B------:R-:W-:Y:S01]  /*c6e0*/  STS [R61+0x10b4], R182 ;  /* 0x0010b4b63d007388 */ /* 0x000fe20000000800 */
[----:B------:R-:W-:Y:S01]  /*c6f0*/  FFMA.FTZ R142, R171, UR56, R142 ;  /* 0x00000038ab8e7c23 */ /* 0x000fe2000801008e */
[----:B------:R-:W-:Y:S01]  /*c700*/  FFMA.FTZ R151, R170, UR56, R151 ;  /* 0x00000038aa977c23 */ /* 0x000fe20008010097 */
[----:B------:R-:W-:Y:S01]  /*c710*/  FFMA.FTZ R138, R185, UR56, -R138 ;  /* 0x00000038b98a7c23 */ /* 0x000fe2000801088a */
[----:B------:R-:W-:Y:S01]  /*c720*/  STS [R61+0x10a8], R176 ;  /* 0x0010a8b03d007388 */ /* 0x000fe20000000800 */
[----:B------:R-:W-:Y:S01]  /*c730*/  FFMA.FTZ R136, R169, UR56, R136 ;  /* 0x00000038a9887c23 */ /* 0x000fe20008010088 */
[----:B------:R-:W-:Y:S01]  /*c740*/  FFMA.FTZ R145, R168, UR56, R145 ;  /* 0x00000038a8917c23 */ /* 0x000fe20008010091 */
[----:B------:R-:W-:Y:S01]  /*c750*/  FFMA.FTZ R132, R167, UR56, R132 ;  /* 0x00000038a7847c23 */ /* 0x000fe20008010084 */
[----:B------:R-:W-:Y:S04]  /*c760*/  STS [R61+0x10ac], R178 ;  /* 0x0010acb23d007388 */ /* 0x000fe80000000800 */
[----:B------:R-:W-:Y:S04]  /*c770*/  STS [R61+0x10a0], R166 ;  /* 0x0010a0a63d007388 */ /* 0x000fe80000000800 */
[----:B------:R-:W-:Y:S04]  /*c780*/  STS [R61+0x10a4], R174 ;  /* 0x0010a4ae3d007388 */ /* 0x000fe80000000800 */
[----:B------:R-:W-:Y:S04]  /*c790*/  STS [R61+0x1098], R158 ;  /* 0x0010989e3d007388 */ /* 0x000fe80000000800 */
[----:B------:R-:W-:Y:S04]  /*c7a0*/  STS [R61+0x109c], R160 ;  /* 0x00109ca03d007388 */ /* 0x000fe80000000800 */
[----:B------:R0:W-:Y:S04]  /*c7b0*/  STS [R61+0x1090], R154 ;  /* 0x0010909a3d007388 */ /* 0x0001e80000000800 */
[----:B------:R1:W-:Y:S04]  /*c7c0*/  STS [R61+0x1094], R150 ;  /* 0x001094963d007388 */ /* 0x0003e80000000800 */
[----:B------:R-:W-:Y:S01]  /*c7d0*/  STS [R61+0x1088], R148 ;  /* 0x001088943d007388 */ /* 0x000fe20000000800 */
[----:B0-----:R-:W-:-:S03]  /*c7e0*/  FMUL.FTZ R154, R173, UR57 ;  /* 0x00000039ad9a7c20 */ /* 0x001fc60008410000 */
[----:B------:R-:W-:Y:S01]  /*c7f0*/  STS [R61+0x108c], R146 ;  /* 0x00108c923d007388 */ /* 0x000fe20000000800 */
[C---:B-1----:R-:W-:Y:S01]  /*c800*/  FMUL.FTZ R150, R189.reuse, UR57 ;  /* 0x00000039bd967c20 */ /* 0x042fe20008410000 */
[----:B------:R-:W-:Y:S02]  /*c810*/  FFMA.FTZ R154, R189, UR56, -R154 ;  /* 0x00000038bd9a7c23 */ /* 0x000fe4000801089a */
[----:B------:R0:W-:Y:S01]  /*c820*/  STS [R61+0x1080], R60 ;  /* 0x0010803c3d007388 */ /* 0x0001e20000000800 */
[----:B------:R-:W-:-:S03]  /*c830*/  FFMA.FTZ R150, R173, UR56, R150 ;  /* 0x00000038ad967c23 */ /* 0x000fc60008010096 */
[----:B------:R1:W-:Y:S01]  /*c840*/  STS [R61+0x1084], R134 ;  /* 0x001084863d007388 */ /* 0x0003e20000000800 */
[----:B0-----:R-:W-:Y:S01]  /*c850*/  FMUL.FTZ R60, R167, UR57 ;  /* 0x00000039a73c7c20 */ /* 0x001fe20008410000 */
[----:B-1----:R-:W-:-:S03]  /*c860*/  FMUL.FTZ R61, R172, UR57 ;  /* 0x00000039ac3d7c20 */ /* 0x002fc60008410000 */
[----:B------:R-:W-:Y:S01]  /*c870*/  FFMA.FTZ R147, R183, UR56, -R60 ;  /* 0x00000038b7937c23 */ /* 0x000fe2000801083c */
[----:B------:R-:W-:Y:S01]  /*c880*/  FFMA.FTZ R148, R188, UR56, -R61 ;  /* 0x00000038bc947c23 */ /* 0x000fe2000801083d */
[----:B------:R-:W-:-:S04]  /*c890*/  FMUL.FTZ R61, R170, UR57 ;  /* 0x00000039aa3d7c20 */ /* 0x000fc80008410000 */
[----:B------:R-:W-:Y:S01]  /*c8a0*/  FFMA.FTZ R146, R186, UR56, -R61 ;  /* 0x00000038ba927c23 */ /* 0x000fe2000801083d */
[----:B------:R-:W-:-:S04]  /*c8b0*/  FMUL.FTZ R61, R168, UR57 ;  /* 0x00000039a83d7c20 */ /* 0x000fc80008410000 */
        /* <DEDUP_REMOVED lines=31> */
.L_x_7943:
[----:B------:R-:W-:Y:S05]  /*cab0*/  BSYNC B0 ;  /* 0x0000000000007941 */ /* 0x000fea0003800000 */
.L_x_7942:
[----:B------:R-:W-:Y:S01]  /*cac0*/  USHF.R.U32.HI UR46, URZ, 0x1, UR33 ;  /* 0x000000013f2e7899 */ /* 0x000fe20008011621 */
[----:B------:R-:W1:Y:S01]  /*cad0*/  LDC.64 R60, c[0x0][0x360] ;  /* 0x0000d800ff3c7b82 */ /* 0x000e620000000a00 */
[----:B------:R-:W-:Y:S01]  /*cae0*/  USHF.R.U64 UR56, UR32, 0x1, UR33 ;  /* 0x0000000120387899 */ /* 0x000fe20008001221 */
[C---:B------:R-:W-:Y:S01]  /*caf0*/  FMUL.FTZ R158, R2.reuse, R227 ;  /* 0x000000e3029e7220 */ /* 0x040fe20000410000 */
[----:B------:R-:W-:Y:S01]  /*cb00*/  UIMAD UR57, UR46, UR48, URZ ;  /* 0x000000302e3972a4 */ /* 0x000fe2000f8e023f */
[----:B------:R-:W-:Y:S01]  /*cb10*/  FMUL.FTZ R228, R2, R228 ;  /* 0x000000e402e47220 */ /* 0x000fe20000410000 */
[----:B------:R-:W-:Y:S01]  /*cb20*/  UIMAD.WIDE.U32 UR46, UR56, UR48, URZ ;  /* 0x00000030382e72a5 */ /* 0x000fe2000f8e003f */
[----:B------:R-:W-:Y:S01]  /*cb30*/  FADD.FTZ R127, R127, R158 ;  /* 0x0000009e7f7f7221 */ /* 0x000fe20000010000 */
[----:B------:R-:W-:Y:S01]  /*cb40*/  UIMAD UR57, UR59, UR56, UR57 ;  /* 0x000000383b3972a4 */ /* 0x000fe2000f8e0239 */
[----:B------:R-:W-:Y:S01]  /*cb50*/  IADD3 R158, R89, 0x40, RZ ;  /* 0x00000040599e7810 */ /* 0x000fe20007ffe0ff */
[----:B------:R-:W-:Y:S01]  /*cb60*/  UIMAD UR60, UR60, UR34, URZ ;  /* 0x000000223c3c72a4 */ /* 0x000fe2000f8e023f */
[----:B------:R-:W-:Y:S01]  /*cb70*/  BSSY B0, `(.L_x_7944) ;  /* 0x0000020000007945 */ /* 0x000fe20003800000 */
[----:B------:R-:W-:Y:S01]  /*cb80*/  UIADD3 UR47, UR57, UR47, URZ ;  /* 0x0000002f392f7290 */ /* 0x000fe2000fffe03f */
[----:B------:R-:W-:Y:S01]  /*cb90*/  LEA.HI.SX32 R158, R158, R89, 0x1b ;  /* 0x000000599e9e7211 */ /* 0x000fe200078fdaff */
[----:B------:R-:W-:Y:S01]  /*cba0*/  UIMAD UR60, UR19, UR35, UR60 ;  /* 0x00000023133c72a4 */ /* 0x000fe2000f8e023c */
[----:B------:R-:W-:Y:S01]  /*cbb0*/  FADD.FTZ R157, R157, R122 ;  /* 0x0000007a9d9d7221 */ /* 0x000fe20000010000 */
[----:B------:R-:W-:Y:S01]  /*cbc0*/  UIMAD.WIDE.U32 UR46, UR19, UR34, UR46 ;  /* 0x00000022132e72a5 */ /* 0x000fe2000f8e002e */
[----:B------:R-:W-:Y:S01]  /*cbd0*/  FADD.FTZ R225, R225, -R228 ;  /* 0x800000e4e1e17221 */ /* 0x000fe20000010000 */
[----:B------:R-:W-:Y:S01]  /*cbe0*/  UIADD3 UR56, UR4, -UR52, URZ ;  /* 0x8000003404387290 */ /* 0x000fe2000fffe03f */
[-C--:B------:R-:W-:Y:S01]  /*cbf0*/  FFMA.FTZ R33, R49, R163.reuse, R33 ;  /* 0x000000a331217223 */ /* 0x080fe20000010021 */
[----:B------:R-:W-:Y:S01]  /*cc00*/  UIADD3 UR47, UR60, UR47, URZ ;  /* 0x0000002f3c2f7290 */ /* 0x000fe2000fffe03f */
[----:B------:R-:W-:Y:S01]  /*cc10*/  FFMA.FTZ R119, R165, R163, R119 ;  /* 0x000000a3a5777223 */ /* 0x000fe20000010077 */
[----:B------:R-:W-:Y:S01]  /*cc20*/  ULEA UR57, UP0, UR46, UR36, 0x3 ;  /* 0x000000242e397291 */ /* 0x000fe2000f80183f */
[----:B------:R-:W-:Y:S01]  /*cc30*/  FADD.FTZ R159, R159, R164 ;  /* 0x000000a49f9f7221 */ /* 0x000fe20000010000 */
[----:B------:R-:W-:-:S02]  /*cc40*/  IADD3 R122, R89, 0xc0, RZ ;  /* 0x000000c0597a7810 */ /* 0x000fc40007ffe0ff */
        /* <DEDUP_REMOVED lines=10> */
[----:B------:R-:W-:Y:S02]  /*ccf0*/  IMAD R61, R61, UR46, R160 ;  /* 0x0000002e3d3d7c24 */ /* 0x000fe4000f8e02a0 */
[----:B------:R-:W-:Y:S01]  /*cd00*/  IMAD.WIDE.U32 R62, R60, UR46, R62 ;  /* 0x0000002e3c3e7c25 */ /* 0x000fe2000f8e003e */
[----:B------:R-:W-:-:S04]  /*cd10*/  IADD3 R60, R89, 0x80, RZ ;  /* 0x00000080593c7810 */ /* 0x000fc80007ffe0ff */
[----:B------:R-:W-:Y:S02]  /*cd20*/  IADD3 R63, R63, R61, RZ ;  /* 0x0000003d3f3f7210 */ /* 0x000fe40007ffe0ff */
[----:B------:R-:W-:-:S06]  /*cd30*/  LEA R61, R158, R77, 0x2 ;  /* 0x0000004d9e3d7211 */ /* 0x000fcc00078e10ff */
[----:B------:R-:W0:Y:S01]  /*cd40*/  LDS R61, [R61+0x1180] ;  /* 0x001180003d3d7984 */ /* 0x000e220000000800 */
[----:B------:R-:W-:Y:S05]  /*cd50*/  @!P1 BRA `(.L_x_7945) ;  /* 0x0000000000049947 */ /* 0x000fea0003800000 */
[----:B0-----:R1:W-:Y:S02]  /*cd60*/  REDG.E.ADD.F32.FTZ.RN.STRONG.GPU desc[UR20][R62.64+-0x1f00], R61 ;  /* 0xffe1003d3e0079a6 */ /* 0x0013e4000c10f394 */
.L_x_7945:
[----:B------:R-:W-:Y:S05]  /*cd70*/  BSYNC B0 ;  /* 0x0000000000007941 */ /* 0x000fea0003800000 */
.L_x_7944:
        /* <DEDUP_REMOVED lines=17> */
.L_x_7947:
[----:B------:R-:W-:Y:S05]  /*ce90*/  BSYNC B0 ;  /* 0x0000000000007941 */ /* 0x000fea0003800000 */
.L_x_7946:
[----:B-12---:R1:W2:Y:S01]  /*cea0*/  LDS R61, [R122+0x1380] ;  /* 0x001380007a3d7984 */ /* 0x0062a20000000800 */
[----:B------:R-:W-:Y:S01]  /*ceb0*/  BSSY B0, `(.L_x_7948) ;  /* 0x0000006000007945 */ /* 0x000fe20003800000 */
[----:B0-----:R-:W-:Y:S02]  /*cec0*/  IADD3 R60, R89, 0x180, RZ ;  /* 0x00000180593c7810 */ /* 0x001fe40007ffe0ff */
[----:B------:R-:W-:Y:S02]  /*ced0*/  LEA.HI.SX32 R160, R160, R89, 0x1b ;  /* 0x00000059a0a07211 */ /* 0x000fe400078fdaff */
[----:B------:R-:W-:Y:S01]  /*cee0*/  LEA R158, R158, R77, 0x2 ;  /* 0x0000004d9e9e7211 */ /* 0x000fe200078e10ff */
[----:B------:R-:W-:Y:S06]  /*cef0*/  @!P1 BRA `(.L_x_7949) ;  /* 0x0000000000049947 */ /* 0x000fec0003800000 */
[----:B--2---:R0:W-:Y:S02]  /*cf00*/  REDG.E.ADD.F32.FTZ.RN.STRONG.GPU desc[UR20][R62.64+-0x1d00], R61 ;  /* 0xffe3003d3e0079a6 */ /* 0x0041e4000c10f394 */
.L_x_7949:
[----:B------:R-:W-:Y:S05]  /*cf10*/  BSYNC B0 ;  /* 0x0000000000007941 */ /* 0x000fea0003800000 */
.L_x_7948:
[----:B0-2---:R0:W2:Y:S01]  /*cf20*/  LDS R61, [R158+0x1480] ;  /* 0x001480009e3d7984 */ /* 0x0050a20000000800 */
[----:B------:R-:W-:Y:S01]  /*cf30*/  BSSY B0, `(.L_x_7950) ;  /* 0x0000006000007945 */ /* 0x000fe20003800000 */
[----:B-1----:R-:W-:Y:S02]  /*cf40*/  IADD3 R122, R89, 0x1c0, RZ ;  /* 0x000001c0597a7810 */ /* 0x002fe40007ffe0ff */
[----:B------:R-:W-:Y:S02]  /*cf50*/  LEA.HI.SX32 R60, R60, R89, 0x1b ;  /* 0x000000593c3c7211 */ /* 0x000fe400078fdaff */
[----:B------:R-:W-:Y:S01]  /*cf60*/  LEA R160, R160, R77, 0x2 ;  /* 0x0000004da0a07211 */ /* 0x000fe200078e10ff */
[----:B------:R-:W-:Y:S06]  /*cf70*/  @!P2 BRA `(.L_x_7951) ;  /* 0x000000000004a947 */ /* 0x000fec0003800000 */
[----:B--2---:R1:W-:Y:S02]  /*cf80*/  REDG.E.ADD.F32.FTZ.RN.STRONG.GPU desc[UR20][R62.64+-0x1c00], R61 ;  /* 0xffe4003d3e0079a6 */ /* 0x0043e4000c10f394 */
.L_x_7951:
[----:B------:R-:W-:Y:S05]  /*cf90*/  BSYNC B0 ;  /* 0x0000000000007941 */ /* 0x000fea0003800000 */
.L_x_7950:
[----:B-12---:R1:W2:Y:S01]  /*cfa0*/  LDS R61, [R160+0x1580] ;  /* 0x00158000a03d7984 */ /* 0x0062a20000000800 */
[----:B------:R-:W-:Y:S01]  /*cfb0*/  BSSY B0, `(.L_x_7952) ;  /* 0x0000005000007945 */ /* 0x000fe20003800000 */
[----:B------:R-:W-:Y:S02]  /*cfc0*/  LEA.HI.SX32 R122, R122, R89, 0x1b ;  /* 0x000000597a7a7211 */ /* 0x000fe400078fdaff */
[----:B------:R-:W-:Y:S01]  /*cfd0*/  LEA R60, R60, R77, 0x2 ;  /* 0x0000004d3c3c7211 */ /* 0x000fe200078e10ff */
[----:B------:R-:W-:Y:S06]  /*cfe0*/  @!P3 BRA `(.L_x_7953) ;  /* 0x000000000004b947 */ /* 0x000fec0003800000 */
[----:B--2---:R4:W-:Y:S02]  /*cff0*/  REDG.E.ADD.F32.FTZ.RN.STRONG.GPU desc[UR20][R62.64+-0x1b00], R61 ;  /* 0xffe5003d3e0079a6 */ /* 0x0049e4000c10f394 */
.L_x_7953:
[----:B------:R-:W-:Y:S05]  /*d000*/  BSYNC B0 ;  /* 0x0000000000007941 */ /* 0x000fea0003800000 */
.L_x_7952:
[----:B--2-4-:R2:W4:Y:S01]  /*d010*/  LDS R61, [R60+0x1680] ;  /* 0x001680003c3d7984 */ /* 0x0145220000000800 */
[----:B------:R-:W-:Y:S01]  /*d020*/  BSSY B0, `(.L_x_7954) ;  /* 0x0000004000007945 */ /* 0x000fe20003800000 */
[----:B0-----:R-:W-:-:S03]  /*d030*/  LEA R158, R122, R77, 0x2 ;  /* 0x0000004d7a9e7211 */ /* 0x001fc600078e10ff */
[----:B------:R-:W-:Y:S05]  /*d040*/  @!P4 BRA `(.L_x_7955) ;  /* 0x000000000004c947 */ /* 0x000fea0003800000 */
[----:B----4-:R0:W-:Y:S02]  /*d050*/  REDG.E.ADD.F32.FTZ.RN.STRONG.GPU desc[UR20][R62.64+-0x1a00], R61 ;  /* 0xffe6003d3e0079a6 */ /* 0x0101e4000c10f394 */
.L_x_7955:
[----:B------:R-:W-:Y:S05]  /*d060*/  BSYNC B0 ;  /* 0x0000000000007941 */ /* 0x000fea0003800000 */
.L_x_7954:
[----:B0---4-:R0:W4:Y:S01]  /*d070*/  LDS R61, [R158+0x1780] ;  /* 0x001780009e3d7984 */ /* 0x0111220000000800 */
[----:B------:R-:W-:Y:S01]  /*d080*/  BSSY B0, `(.L_x_7956) ;  /* 0x0000005000007945 */ /* 0x000fe20003800000 */
[C---:B--2---:R-:W-:Y:S02]  /*d090*/  IADD3 R60, R89.reuse, 0x200, RZ ;  /* 0x00000200593c7810 */ /* 0x044fe40007ffe0ff */
[----:B------:R-:W-:Y:S01]  /*d0a0*/  IADD3 R122, R89, 0x240, RZ ;  /* 0x00000240597a7810 */ /* 0x000fe20007ffe0ff */
[----:B------:R-:W-:Y:S06]  /*d0b0*/  @!P5 BRA `(.L_x_7957) ;  /* 0x000000000004d947 */ /* 0x000fec0003800000 */
[----:B----4-:R2:W-:Y:S02]  /*d0c0*/  REDG.E.ADD.F32.FTZ.RN.STRONG.GPU desc[UR20][R62.64+-0x1900], R61 ;  /* 0xffe7003d3e0079a6 */ /* 0x0105e4000c10f394 */
.L_x_7957:
[----:B------:R-:W-:Y:S05]  /*d0d0*/  BSYNC B0 ;  /* 0x0000000000007941 */ /* 0x000fea0003800000 */
.L_x_7956:
[----:B------:R-:W-:Y:S01]  /*d0e0*/  LEA.HI.SX32 R60, R60, R89, 0x1b ;  /* 0x000000593c3c7211 */ /* 0x000fe200078fdaff */
[----:B------:R-:W-:Y:S01]  /*d0f0*/  BSSY B0, `(.L_x_7958) ;  /* 0x0000010000007945 */ /* 0x000fe20003800000 */
[----:B------:R-:W-:Y:S02]  /*d100*/  ISETP.GE.AND P6, PT, R155, 0x201, PT ;  /* 0x000002019b00780c */ /* 0x000fe40003fc6270 */
[----:B------:R-:W-:Y:S02]  /*d110*/  LEA R60, R60, R77, 0x2 ;  /* 0x0000004d3c3c7211 */ /* 0x000fe400078e10ff */
[C---:B0-----:R-:W-:Y:S02]  /*d120*/  IADD3 R158, R89.reuse, 0x280, RZ ;  /* 0x00000280599e7810 */ /* 0x041fe40007ffe0ff */
[----:B------:R-:W-:Y:S01]  /*d130*/  LEA.HI.SX32 R122, R122, R89, 0x1b ;  /* 0x000000597a7a7211 */ /* 0x000fe200078fdaff */
[----:B--2-4-:R0:W2:Y:S01]  /*d140*/  LDS R61, [R60+0x1880] ;  /* 0x001880003c3d7984 */ /* 0x0140a20000000800 */
        /* <DEDUP_REMOVED lines=10> */
.L_x_7959:
[----:B------:R-:W-:Y:S05]  /*d1f0*/  BSYNC B0 ;  /* 0x0000000000007941 */ /* 0x000fea0003800000 */
.L_x_7958:
[----:B0-2---:R0:W1:Y:S01]  /*d200*/  LDS R61, [R122+0x1980] ;  /* 0x001980007a3d7984 */ /* 0x0050620000000800 */
[----:B------:R-:W-:Y:S01]  /*d210*/  BSSY B0, `(.L_x_7960) ;  /* 0x0000006000007945 */ /* 0x000fe20003800000 */
[----:B------:R-:W-:Y:S02]  /*d220*/  IADD3 R60, R89, 0x300, RZ ;  /* 0x00000300593c7810 */ /* 0x000fe40007ffe0ff */
[----:B------:R-:W-:Y:S02]  /*d230*/  LEA.HI.SX32 R160, R160, R89, 0x1b ;  /* 0x00000059a0a07211 */ /* 0x000fe400078fdaff */
[----:B------:R-:W-:Y:S01]  /*d240*/  LEA R158, R158, R77, 0x2 ;  /* 0x0000004d9e9e7211 */ /* 0x000fe200078e10ff */
[----:B------:R-:W-:Y:S06]  /*d250*/  @!P1 BRA `(.L_x_7961) ;  /* 0x0000000000049947 */ /* 0x000fec0003800000 */
[----:B-1----:R2:W-:Y:S02]  /*d260*/  REDG.E.ADD.F32.FTZ.RN.STRONG.GPU desc[UR20][R62.64+-0x1700], R61 ;  /* 0xffe9003d3e0079a6 */ /* 0x0025e4000c10f394 */
.L_x_7961:
[----:B------:R-:W-:Y:S05]  /*d270*/  BSYNC B0 ;  /* 0x0000000000007941 */ /* 0x000fea0003800000 */
.L_x_7960:
[----:B-12---:R1:W2:Y:S01]  /*d280*/  LDS R61, [R158+0x1a80] ;  /* 0x001a80009e3d7984 */ /* 0x0062a20000000800 */
[----:B------:R-:W-:Y:S01]  /*d290*/  BSSY B0, `(.L_x_7962) ;  /* 0x0000006000007945 */ /* 0x000fe20003800000 */
[----:B0-----:R-:W-:Y:S02]  /*d2a0*/  IADD3 R122, R89, 0x340, RZ ;  /* 0x00000340597a7810 */ /* 0x001fe40007ffe0ff */
[----:B------:R-:W-:Y:S02]  /*d2b0*/  LEA.HI.SX32 R60, R60, R89, 0x1b ;  /* 0x000000593c3c7211 */ /* 0x000fe400078fdaff */
[----:B------:R-:W-:Y:S01]  /*d2c0*/  LEA R160, R160, R77, 0x2 ;  /* 0x0000004da0a07211 */ /* 0x000fe200078e10ff */
[----:B------:R-:W-:Y:S06]  /*d2d0*/  @!P2 BRA `(.L_x_7963) ;  /* 0x000000000004a947 */ /* 0x000fec0003800000 */
[----:B--2---:R0:W-:Y:S02]  /*d2e0*/  REDG.E.ADD.F32.FTZ.RN.STRONG.GPU desc[UR20][R62.64+-0x1600], R61 ;  /* 0xffea003d3e0079a6 */ /* 0x0041e4000c10f394 */
.L_x_7963:
[----:B------:R-:W-:Y:S05]  /*d2f0*/  BSYNC B0 ;  /* 0x0000000000007941 */ /* 0x000fea0003800000 */
.L_x_7962:
[----:B0-2---:R0:W2:Y:S01]  /*d300*/  LDS R61, [R160+0x1b80] ;  /* 0x001b8000a03d7984 */ /* 0x0050a20000000800 */
[----:B------:R-:W-:Y:S01]  /*d310*/  BSSY B0, `(.L_x_7964) ;  /* 0x0000005000007945 */ /* 0x000fe20003800000 */
[----:B------:R-:W-:Y:S02]  /*d320*/  LEA.HI.SX32 R122, R122, R89, 0x1b ;  /* 0x000000597a7a7211 */ /* 0x000fe400078fdaff */
[----:B------:R-:W-:Y:S01]  /*d330*/  LEA R60, R60, R77, 0x2 ;  /* 0x0000004d3c3c7211 */ /* 0x000fe200078e10ff */
[----:B------:R-:W-:Y:S06]  /*d340*/  @!P3 BRA `(.L_x_7965) ;  /* 0x000000000004b947 */ /* 0x000fec0003800000 */
[----:B--2---:R4:W-:Y:S02]  /*d350*/  REDG.E.ADD.F32.FTZ.RN.STRONG.GPU desc[UR20][R62.64+-0x1500], R61 ;  /* 0xffeb003d3e0079a6 */ /* 0x0049e4000c10f394 */
.L_x_7965:
[----:B------:R-:W-:Y:S05]  /*d360*/  BSYNC B0 ;  /* 0x0000000000007941 */ /* 0x000fea0003800000 */
.L_x_7964:
[----:B--2-4-:R2:W4:Y:S01]  /*d370*/  LDS R61, [R60+0x1c80] ;  /* 0x001c80003c3d7984 */ /* 0x0145220000000800 */
[----:B------:R-:W-:Y:S01]  /*d380*/  BSSY B0, `(.L_x_7966) ;  /* 0x0000004000007945 */ /* 0x000fe20003800000 */
[----:B-1----:R-:W-:-:S03]  /*d390*/  LEA R158, R122, R77, 0x2 ;  /* 0x0000004d7a9e7211 */ /* 0x002fc600078e10ff */
[----:B------:R-:W-:Y:S05]  /*d3a0*/  @!P4 BRA `(.L_x_7967) ;  /* 0x000000000004c947 */ /* 0x000fea0003800000 */
[----:B----4-:R1:W-:Y:S02]  /*d3b0*/  REDG.E.ADD.F32.FTZ.RN.STRONG.GPU desc[UR20][R62.64+-0x1400], R61 ;  /* 0xffec003d3e0079a6 */ /* 0x0103e4000c10f394 */
.L_x_7967:
[----:B------:R-:W-:Y:S05]  /*d3c0*/  BSYNC B0 ;  /* 0x0000000000007941 */ /* 0x000fea0003800000 */
.L_x_7966:
[----:B-1--4-:R1:W4:Y:S01]  /*d3d0*/  LDS R61, [R158+0x1d80] ;  /* 0x001d80009e3d7984 */ /* 0x0123220000000800 */
[----:B------:R-:W-:Y:S01]  /*d3e0*/  BSSY B0, `(.L_x_7968) ;  /* 0x0000005000007945 */ /* 0x000fe20003800000 */
[C---:B--2---:R-:W-:Y:S02]  /*d3f0*/  IADD3 R60, R89.reuse, 0x380, RZ ;  /* 0x00000380593c7810 */ /* 0x044fe40007ffe0ff */
[----:B------:R-:W-:Y:S01]  /*d400*/  IADD3 R122, R89, 0x3c0, RZ ;  /* 0x000003c0597a7810 */ /* 0x000fe20007ffe0ff */
[----:B------:R-:W-:Y:S06]  /*d410*/  @!P5 BRA `(.L_x_7969) ;  /* 0x000000000004d947 */ /* 0x000fec0003800000 */
[----:B----4-:R2:W-:Y:S02]  /*d420*/  REDG.E.ADD.F32.FTZ.RN.STRONG.GPU desc[UR20][R62.64+-0x1300], R61 ;  /* 0xffed003d3e0079a6 */ /* 0x0105e4000c10f394 */
.L_x_7969:
[----:B------:R-:W-:Y:S05]  /*d430*/  BSYNC B0 ;  /* 0x0000000000007941 */ /* 0x000fea0003800000 */
.L_x_7968:
[----:B------:R-:W-:Y:S01]  /*d440*/  LEA.HI.SX32 R60, R60, R89, 0x1b ;  /* 0x000000593c3c7211 */ /* 0x000fe200078fdaff */
[----:B------:R-:W-:Y:S01]  /*d450*/  BSSY B0, `(.L_x_7970) ;  /* 0x0000010000007945 */ /* 0x000fe20003800000 */
[----:B------:R-:W-:Y:S02]  /*d460*/  ISETP.GE.AND P6, PT, R155, 0x381, PT ;  /* 0x000003819b00780c */ /* 0x000fe40003fc6270 */
[----:B------:R-:W-:Y:S02]  /*d470*/  LEA R60, R60, R77, 0x2 ;  /* 0x0000004d3c3c7211 */ /* 0x000fe400078e10ff */
[C---:B-1----:R-:W-:Y:S02]  /*d480*/  IADD3 R158, R89.reuse, 0x400, RZ ;  /* 0x00000400599e7810 */ /* 0x042fe40007ffe0ff */
[----:B------:R-:W-:Y:S01]  /*d490*/  LEA.HI.SX32 R122, R122, R89, 0x1b ;  /* 0x000000597a7a7211 */ /* 0x000fe200078fdaff */
[----:B--2-4-:R1:W2:Y:S01]  /*d4a0*/  LDS R61, [R60+0x1e80] ;  /* 0x001e80003c3d7984 */ /* 0x0142a20000000800 */
        /* <DEDUP_REMOVED lines=10> */
.L_x_7971:
[----:B------:R-:W-:Y:S05]  /*d550*/  BSYNC B0 ;  /* 0x0000000000007941 */ /* 0x000fea0003800000 */
.L_x_7970:
[----:B0-2---:R0:W1:Y:S01]  /*d560*/  LDS R61, [R122+0x1f80] ;  /* 0x001f80007a3d7984 */ /* 0x0050620000000800 */
[----:B------:R-:W-:Y:S01]  /*d570*/  BSSY B0, `(.L_x_7972) ;  /* 0x0000006000007945 */ /* 0x000fe20003800000 */
[----:B------:R-:W-:Y:S02]  /*d580*/  IADD3 R60, R89, 0x480, RZ ;  /* 0x00000480593c7810 */ /* 0x000fe40007ffe0ff */
[----:B------:R-:W-:Y:S02]  /*d590*/  LEA.HI.SX32 R160, R160, R89, 0x1b ;  /* 0x00000059a0a07211 */ /* 0x000fe400078fdaff */
[----:B------:R-:W-:Y:S01]  /*d5a0*/  LEA R158, R158, R77, 0x2 ;  /* 0x0000004d9e9e7211 */ /* 0x000fe200078e10ff */
[----:B------:R-:W-:Y:S06]  /*d5b0*/  @!P1 BRA `(.L_x_7973) ;  /* 0x0000000000049947 */ /* 0x000fec0003800000 */
[----:B-1----:R2:W-:Y:S02]  /*d5c0*/  REDG.E.ADD.F32.FTZ.RN.STRONG.GPU desc[UR20][R62.64+-0x1100], R61 ;  /* 0xffef003d3e0079a6 */ /* 0x0025e4000c10f394 */
.L_x_7973:
[----:B------:R-:W-:Y:S05]  /*d5d0*/  BSYNC B0 ;  /* 0x0000000000007941 */ /* 0x000fea0003800000 */
.L_x_7972:
[----:B-12---:R1:W2:Y:S01]  /*d5e0*/  LDS R61, [R158+0x2080] ;  /* 0x002080009e3d7984 */ /* 0x0062a20000000800 */
[----:B------:R-:W-:Y:S01]  /*d5f0*/  BSSY B0, `(.L_x_7974) ;  /* 0x0000006000007945 */ /* 0x000fe20003800000 */
[----:B0-----:R-:W-:Y:S02]  /*d600*/  IADD3 R122, R89, 0x4c0, RZ ;  /* 0x000004c0597a7810 */ /* 0x001fe40007ffe0ff */
[----:B------:R-:W-:Y:S02]  /*d610*/  LEA.HI.SX32 R60, R60, R89, 0x1b ;  /* 0x000000593c3c7211 */ /* 0x000fe400078fdaff */
[----:B------:R-:W-:Y:S01]  /*d620*/  LEA R160, R160, R77, 0x2 ;  /* 0x0000004da0a07211 */ /* 0x000fe200078e10ff */
[----:B------:R-:W-:Y:S06]  /*d630*/  @!P2 BRA `(.L_x_7975) ;  /* 0x000000000004a947 */ /* 0x000fec0003800000 */
[----:B--2---:R0:W-:Y:S02]  /*d640*/  REDG.E.ADD.F32.FTZ.RN.STRONG.GPU desc[UR20][R62.64+-0x1000], R61 ;  /* 0xfff0003d3e0079a6 */ /* 0x0041e4000c10f394 */
.L_x_7975:
[----:B------:R-:W-:Y:S05]  /*d650*/  BSYNC B0 ;  /* 0x0000000000007941 */ /* 0x000fea0003800000 */
.L_x_7974:
[----:B0-2---:R0:W2:Y:S01]  /*d660*/  LDS R61, [R160+0x2180] ;  /* 0x00218000a03d7984 */ /* 0x0050a20000000800 */
[----:B------:R-:W-:Y:S01]  /*d670*/  BSSY B0, `(.L_x_7976) ;  /* 0x0000005000007945 */ /* 0x000fe20003800000 */
[----:B------:R-:W-:Y:S02]  /*d680*/  LEA.HI.SX32 R122, R122, R89, 0x1b ;  /* 0x000000597a7a7211 */ /* 0x000fe400078fdaff */
[----:B------:R-:W-:Y:S01]  /*d690*/  LEA R60, R60, R77, 0x2 ;  /* 0x0000004d3c3c7211 */ /* 0x000fe200078e10ff */
[----:B------:R-:W-:Y:S06]  /*d6a0*/  @!P3 BRA `(.L_x_7977) ;  /* 0x000000000004b947 */ /* 0x000fec0003800000 */
[----:B--2---:R4:W-:Y:S02]  /*d6b0*/  REDG.E.ADD.F32.FTZ.RN.STRONG.GPU desc[UR20][R62.64+-0xf00], R61 ;  /* 0xfff1003d3e0079a6 */ /* 0x0049e4000c10f394 */
.L_x_7977:
[----:B------:R-:W-:Y:S05]  /*d6c0*/  BSYNC B0 ;  /* 0x0000000000007941 */ /* 0x000fea0003800000 */
.L_x_7976:
[----:B--2-4-:R2:W4:Y:S01]  /*d6d0*/  LDS R61, [R60+0x2280] ;  /* 0x002280003c3d7984 */ /* 0x0145220000000800 */
[----:B------:R-:W-:Y:S01]  /*d6e0*/  BSSY B0, `(.L_x_7978) ;  /* 0x0000004000007945 */ /* 0x000fe20003800000 */
[----:B-1----:R-:W-:-:S03]  /*d6f0*/  LEA R158, R122, R77, 0x2 ;  /* 0x0000004d7a9e7211 */ /* 0x002fc600078e10ff */
[----:B------:R-:W-:Y:S05]  /*d700*/  @!P4 BRA `(.L_x_7979) ;  /* 0x000000000004c947 */ /* 0x000fea0003800000 */
[----:B----4-:R1:W-:Y:S02]  /*d710*/  REDG.E.ADD.F32.FTZ.RN.STRONG.GPU desc[UR20][R62.64+-0xe00], R61 ;  /* 0xfff2003d3e0079a6 */ /* 0x0103e4000c10f394 */
.L_x_7979:
[----:B------:R-:W-:Y:S05]  /*d720*/  BSYNC B0 ;  /* 0x0000000000007941 */ /* 0x000fea0003800000 */
.L_x_7978:
[----:B-1--4-:R1:W4:Y:S01]  /*d730*/  LDS R61, [R158+0x2380] ;  /* 0x002380009e3d7984 */ /* 0x0123220000000800 */
[----:B------:R-:W-:Y:S01]  /*d740*/  BSSY B0, `(.L_x_7980) ;  /* 0x0000005000007945 */ /* 0x000fe20003800000 */
[C---:B--2---:R-:W-:Y:S02]  /*d750*/  IADD3 R60, R89.reuse, 0x500, RZ ;  /* 0x00000500593c7810 */ /* 0x044fe40007ffe0ff */
[----:B------:R-:W-:Y:S01]  /*d760*/  IADD3 R122, R89, 0x540, RZ ;  /* 0x00000540597a7810 */ /* 0x000fe20007ffe0ff */
[----:B------:R-:W-:Y:S06]  /*d770*/  @!P5 BRA `(.L_x_7981) ;  /* 0x000000000004d947 */ /* 0x000fec0003800000 */
[----:B----4-:R2:W-:Y:S02]  /*d780*/  REDG.E.ADD.F32.FTZ.RN.STRONG.GPU desc[UR20][R62.64+-0xd00], R61 ;  /* 0xfff3003d3e0079a6 */ /* 0x0105e4000c10f394 */
.L_x_7981:
[----:B------:R-:W-:Y:S05]  /*d790*/  BSYNC B0 ;  /* 0x0000000000007941 */ /* 0x000fea0003800000 */
.L_x_7980:
        /* <DEDUP_REMOVED lines=17> */
.L_x_7983:
[----:B------:R-:W-:Y:S05]  /*d8b0*/  BSYNC B0 ;  /* 0x0000000000007941 */ /* 0x000fea0003800000 */
.L_x_7982:
[----:B0-2---:R0:W1:Y:S01]  /*d8c0*/  LDS R61, [R122+0x2580] ;  /* 0x002580007a3d7984 */ /* 0x0050620000000800 */
[----:B------:R-:W-:Y:S01]  /*d8d0*/  BSSY B0, `(.L_x_7984) ;  /* 0x0000006000007945 */ /* 0x000fe20003800000 */
[----:B------:R-:W-:Y:S02]  /*d8e0*/  IADD3 R60, R89, 0x600, RZ ;  /* 0x00000600593c7810 */ /* 0x000fe40007ffe0ff */
[----:B------:R-:W-:Y:S02]  /*d8f0*/  LEA.HI.SX32 R160, R160, R89, 0x1b ;  /* 0x00000059a0a07211 */ /* 0x000fe400078fdaff */
[----:B------:R-:W-:Y:S01]  /*d900*/  LEA R158, R158, R77, 0x2 ;  /* 0x0000004d9e9e7211 */ /* 0x000fe200078e10ff */
[----:B------:R-:W-:Y:S06]  /*d910*/  @!P1 BRA `(.L_x_7985) ;  /* 0x0000000000049947 */ /* 0x000fec0003800000 */
[----:B-1----:R2:W-:Y:S02]  /*d920*/  REDG.E.ADD.F32.FTZ.RN.STRONG.GPU desc[UR20][R62.64+-0xb00], R61 ;  /* 0xfff5003d3e0079a6 */ /* 0x0025e4000c10f394 */
.L_x_7985:
[----:B------:R-:W-:Y:S05]  /*d930*/  BSYNC B0 ;  /* 0x0000000000007941 */ /* 0x000fea0003800000 */
.L_x_7984:
[----:B-12---:R1:W2:Y:S01]  /*d940*/  LDS R61, [R158+0x2680] ;  /* 0x002680009e3d7984 */ /* 0x0062a20000000800 */
[----:B------:R-:W-:Y:S01]  /*d950*/  BSSY B0, `(.L_x_7986) ;  /* 0x0000006000007945 */ /* 0x000fe20003800000 */
[----:B0-----:R-:W-:Y:S02]  /*d960*/  IADD3 R122, R89, 0x640, RZ ;  /* 0x00000640597a7810 */ /* 0x001fe40007ffe0ff */
[----:B------:R-:W-:Y:S02]  /*d970*/  LEA.HI.SX32 R60, R60, R89, 0x1b ;  /* 0x000000593c3c7211 */ /* 0x000fe400078fdaff */
[----:B------:R-:W-:Y:S01]  /*d980*/  LEA R160, R160, R77, 0x2 ;  /* 0x0000004da0a07211 */ /* 0x000fe200078e10ff */
[----:B------:R-:W-:Y:S06]  /*d990*/  @!P2 BRA `(.L_x_7987) ;  /* 0x000000000004a947 */ /* 0x000fec0003800000 */
[----:B--2---:R0:W-:Y:S02]  /*d9a0*/  REDG.E.ADD.F32.FTZ.RN.STRONG.GPU desc[UR20][R62.64+-0xa00], R61 ;  /* 0xfff6003d3e0079a6 */ /* 0x0041e4000c10f394 */
.L_x_7987:
[----:B------:R-:W-:Y:S05]  /*d9b0*/  BSYNC B0 ;  /* 0x0000000000007941 */ /* 0x000fea0003800000 */
.L_x_7986:
[----:B0-2---:R0:W2:Y:S01]  /*d9c0*/  LDS R61, [R160+0x2780] ;  /* 0x00278000a03d7984 */ /* 0x0050a20000000800 */
[----:B------:R-:W-:Y:S01]  /*d9d0*/  BSSY B0, `(.L_x_7988) ;  /* 0x0000005000007945 */ /* 0x000fe20003800000 */
[----:B------:R-:W-:Y:S02]  /*d9e0*/  LEA.HI.SX32 R122, R122, R89, 0x1b ;  /* 0x000000597a7a7211 */ /* 0x000fe400078fdaff */
[----:B------:R-:W-:Y:S01]  /*d9f0*/  LEA R60, R60, R77, 0x2 ;  /* 0x0000004d3c3c7211 */ /* 0x000fe200078e10ff */
[----:B------:R-:W-:Y:S06]  /*da00*/  @!P3 BRA `(.L_x_7989) ;  /* 0x000000000004b947 */ /* 0x000fec0003800000 */
[----:B--2---:R4:W-:Y:S02]  /*da10*/  REDG.E.ADD.F32.FTZ.RN.STRONG.GPU desc[UR20][R62.64+-0x900], R61 ;  /* 0xfff7003d3e0079a6 */ /* 0x0049e4000c10f394 */
.L_x_7989:
[----:B------:R-:W-:Y:S05]  /*da20*/  BSYNC B0 ;  /* 0x0000000000007941 */ /* 0x000fea0003800000 */
.L_x_7988:
[----:B--2-4-:R2:W4:Y:S01]  /*da30*/  LDS R61, [R60+0x2880] ;  /* 0x002880003c3d7984 */ /* 0x0145220000000800 */
[----:B------:R-:W-:Y:S01]  /*da40*/  BSSY B0, `(.L_x_7990) ;  /* 0x0000004000007945 */ /* 0x000fe20003800000 */
[----:B-1----:R-:W-:-:S03]  /*da50*/  LEA R158, R122, R77, 0x2 ;  /* 0x0000004d7a9e7211 */ /* 0x002fc600078e10ff */
[----:B------:R-:W-:Y:S05]  /*da60*/  @!P4 BRA `(.L_x_7991) ;  /* 0x000000000004c947 */ /* 0x000fea0003800000 */
[----:B----4-:R1:W-:Y:S02]  /*da70*/  REDG.E.ADD.F32.FTZ.RN.STRONG.GPU desc[UR20][R62.64+-0x800], R61 ;  /* 0xfff8003d3e0079a6 */ /* 0x0103e4000c10f394 */
.L_x_7991:
[----:B------:R-:W-:Y:S05]  /*da80*/  BSYNC B0 ;  /* 0x0000000000007941 */ /* 0x000fea0003800000 */
.L_x_7990:
[----:B-1--4-:R1:W4:Y:S01]  /*da90*/  LDS R61, [R158+0x2980] ;  /* 0x002980009e3d7984 */ /* 0x0123220000000800 */
[----:B------:R-:W-:Y:S01]  /*daa0*/  BSSY B0, `(.L_x_7992) ;  /* 0x0000005000007945 */ /* 0x000fe20003800000 */
[C---:B--2---:R-:W-:Y:S02]  /*dab0*/  IADD3 R60, R89.reuse, 0x680, RZ ;  /* 0x00000680593c7810 */ /* 0x044fe40007ffe0ff */
[----:B------:R-:W-:Y:S01]  /*dac0*/  IADD3 R122, R89, 0x6c0, RZ ;  /* 0x000006c0597a7810 */ /* 0x000fe20007ffe0ff */
[----:B------:R-:W-:Y:S06]  /*dad0*/  @!P5 BRA `(.L_x_7993) ;  /* 0x000000000004d947 */ /* 0x000fec0003800000 */
[----:B----4-:R2:W-:Y:S02]  /*dae0*/  REDG.E.ADD.F32.FTZ.RN.STRONG.GPU desc[UR20][R62.64+-0x700], R61 ;  /* 0xfff9003d3e0079a6 */ /* 0x0105e4000c10f394 */
.L_x_7993:
[----:B------:R-:W-:Y:S05]  /*daf0*/  BSYNC B0 ;  /* 0x0000000000007941 */ /* 0x000fea0003800000 */
.L_x_7992:
        /* <DEDUP_REMOVED lines=17> */
.L_x_7995:
[----:B------:R-:W-:Y:S05]  /*dc10*/  BSYNC B0 ;  /* 0x0000000000007941 */ /* 0x000fea0003800000 */
.L_x_7994:
[----:B0-2---:R0:W1:Y:S01]  /*dc20*/  LDS R61, [R122+0x2b80] ;  /* 0x002b80007a3d7984 */ /* 0x0050620000000800 */
[----:B------:R-:W-:Y:S01]  /*dc30*/  BSSY B0, `(.L_x_7996) ;  /* 0x0000006000007945 */ /* 0x000fe20003800000 */
[----:B------:R-:W-:Y:S02]  /*dc40*/  IADD3 R60, R89, 0x780, RZ ;  /* 0x00000780593c7810 */ /* 0x000fe40007ffe0ff */
[----:B------:R-:W-:Y:S02]  /*dc50*/  LEA.HI.SX32 R160, R160, R89, 0x1b ;  /* 0x00000059a0a07211 */ /* 0x000fe400078fdaff */
[----:B------:R-:W-:Y:S01]  /*dc60*/  LEA R158, R158, R77, 0x2 ;  /* 0x0000004d9e9e7211 */ /* 0x000fe200078e10ff */
[----:B------:R-:W-:Y:S06]  /*dc70*/  @!P1 BRA `(.L_x_7997) ;  /* 0x0000000000049947 */ /* 0x000fec0003800000 */
[----:B-1----:R2:W-:Y:S02]  /*dc80*/  REDG.E.ADD.F32.FTZ.RN.STRONG.GPU desc[UR20][R62.64+-0x500], R61 ;  /* 0xfffb003d3e0079a6 */ /* 0x0025e4000c10f394 */
.L_x_7997:
[----:B------:R-:W-:Y:S05]  /*dc90*/  BSYNC B0 ;  /* 0x0000000000007941 */ /* 0x000fea0003800000 */
.L_x_7996:
[----:B-12---:R1:W2:Y:S01]  /*dca0*/  LDS R61, [R158+0x2c80] ;  /* 0x002c80009e3d7984 */ /* 0x0062a20000000800 */
[----:B------:R-:W-:Y:S01]  /*dcb0*/  BSSY B0, `(.L_x_7998) ;  /* 0x0000006000007945 */ /* 0x000fe20003800000 */
[----:B0-----:R-:W-:Y:S02]  /*dcc0*/  IADD3 R122, R89, 0x7c0, RZ ;  /* 0x000007c0597a7810 */ /* 0x001fe40007ffe0ff */
[----:B------:R-:W-:Y:S02]  /*dcd0*/  LEA.HI.SX32 R60, R60, R89, 0x1b ;  /* 0x000000593c3c7211 */ /* 0x000fe400078fdaff */
[----:B------:R-:W-:Y:S01]  /*dce0*/  LEA R160, R160, R77, 0x2 ;  /* 0x0000004da0a07211 */ /* 0x000fe200078e10ff */
[----:B------:R-:W-:Y:S06]  /*dcf0*/  @!P2 BRA `(.L_x_7999) ;  /* 0x000000000004a947 */ /* 0x000fec0003800000 */
[----:B--2---:R0:W-:Y:S02]  /*dd00*/  REDG.E.ADD.F32.FTZ.RN.STRONG.GPU desc[UR20][R62.64+-0x400], R61 ;  /* 0xfffc003d3e0079a6 */ /* 0x0041e4000c10f394 */
.L_x_7999:
[----:B------:R-:W-:Y:S05]  /*dd10*/  BSYNC B0 ;  /* 0x0000000000007941 */ /* 0x000fea0003800000 */
.L_x_7998:
[----:B0-2---:R0:W2:Y:S01]  /*dd20*/  LDS R61, [R160+0x2d80] ;  /* 0x002d8000a03d7984 */ /* 0x0050a20000000800 */
[----:B------:R-:W-:Y:S01]  /*dd30*/  BSSY B0, `(.L_x_8000) ;  /* 0x0000005000007945 */ /* 0x000fe20003800000 */
[----:B------:R-:W-:Y:S02]  /*dd40*/  LEA.HI.SX32 R122, R122, R89, 0x1b ;  /* 0x000000597a7a7211 */ /* 0x000fe400078fdaff */
[----:B------:R-:W-:Y:S01]  /*dd50*/  LEA R60, R60, R77, 0x2 ;  /* 0x0000004d3c3c7211 */ /* 0x000fe200078e10ff */
[----:B------:R-:W-:Y:S06]  /*dd60*/  @!P3 BRA `(.L_x_8001) ;  /* 0x000000000004b947 */ /* 0x000fec0003800000 */
[----:B--2---:R4:W-:Y:S02]  /*dd70*/  REDG.E.ADD.F32.FTZ.RN.STRONG.GPU desc[UR20][R62.64+-0x300], R61 ;  /* 0xfffd003d3e0079a6 */ /* 0x0049e4000c10f394 */
.L_x_8001:
[----:B------:R-:W-:Y:S05]  /*dd80*/  BSYNC B0 ;  /* 0x0000000000007941 */ /* 0x000fea0003800000 */
.L_x_8000:
[----:B--2-4-:R2:W4:Y:S01]  /*dd90*/  LDS R61, [R60+0x2e80] ;  /* 0x002e80003c3d7984 */ /* 0x0145220000000800 */
[----:B------:R-:W-:Y:S01]  /*dda0*/  BSSY B0, `(.L_x_8002) ;  /* 0x0000004000007945 */ /* 0x000fe20003800000 */
[----:B------:R-:W-:-:S03]  /*ddb0*/  LEA R122, R122, R77, 0x2 ;  /* 0x0000004d7a7a7211 */ /* 0x000fc600078e10ff */
[----:B------:R-:W-:Y:S05]  /*ddc0*/  @!P4 BRA `(.L_x_8003) ;  /* 0x000000000004c947 */ /* 0x000fea0003800000 */
[----:B----4-:R4:W-:Y:S02]  /*ddd0*/  REDG.E.ADD.F32.FTZ.RN.STRONG.GPU desc[UR20][R62.64+-0x200], R61 ;  /* 0xfffe003d3e0079a6 */ /* 0x0109e4000c10f394 */
.L_x_8003:
[----:B------:R-:W-:Y:S05]  /*dde0*/  BSYNC B0 ;  /* 0x0000000000007941 */ /* 0x000fea0003800000 */
.L_x_8002:
[----:B----4-:R4:W0:Y:S01]  /*ddf0*/  LDS R61, [R122+0x2f80] ;  /* 0x002f80007a3d7984 */ /* 0x0108220000000800 */
[----:B------:R-:W-:Y:S01]  /*de00*/  BSSY B0, `(.L_x_8004) ;  /* 0x0000004000007945 */ /* 0x000fe20003800000 */
[----:B--2---:R-:W-:-:S03]  /*de10*/  FADD.FTZ R60, R157, R120 ;  /* 0x000000789d3c7221 */ /* 0x004fc60000010000 */
[----:B------:R-:W-:Y:S05]  /*de20*/  @!P5 BRA `(.L_x_8005) ;  /* 0x000000000004d947 */ /* 0x000fea0003800000 */
[----:B0-----:R2:W-:Y:S02]  /*de30*/  REDG.E.ADD.F32.FTZ.RN.STRONG.GPU desc[UR20][R62.64+-0x100], R61 ;  /* 0xffff003d3e0079a6 */ /* 0x0015e4000c10f394 */
.L_x_8005:
[----:B------:R-:W-:Y:S05]  /*de40*/  BSYNC B0 ;  /* 0x0000000000007941 */ /* 0x000fea0003800000 */
.L_x_8004:
[----:B------:R-:W5:Y:S01]  /*de50*/  SHFL.DOWN PT, R120, R159, 0x1, 0x1f ;  /* 0x08201f009f787f89 */ /* 0x000f6200000e0000 */
[----:B------:R-:W-:Y:S01]  /*de60*/  ISETP.GT.AND P1, PT, R88, 0x1e, PT ;  /* 0x0000001e5800780c */ /* 0x000fe20003f24270 */
[----:B------:R-:W-:Y:S01]  /*de70*/  FFMA.FTZ R112, R112, R162, R121 ;  /* 0x000000a270707223 */ /* 0x000fe20000010079 */
[----:B0-2---:R-:W-:Y:S01]  /*de80*/  MOV R61, R159 ;  /* 0x0000009f003d7202 */ /* 0x005fe20000000f00 */
[----:B------:R-:W0:Y:S01]  /*de90*/  SHFL.DOWN PT, R157, R127, 0x1, 0x1f ;  /* 0x08201f007f9d7f89 */ /* 0x000e2200000e0000 */
[----:B------:R-:W-:Y:S01]  /*dea0*/  MOV R62, R127 ;  /* 0x0000007f003e7202 */ /* 0x000fe20000000f00 */
[----:B------:R-:W-:Y:S01]  /*deb0*/  FFMA.FTZ R128, R223, R128, R130 ;  /* 0x00000080df807223 */ /* 0x000fe20000010082 */
[----:B------:R-:W-:Y:S01]  /*dec0*/  MOV R63, R225 ;  /* 0x000000e1003f7202 */ /* 0x000fe20000000f00 */
[----:B----4-:R-:W2:Y:S01]  /*ded0*/  SHFL.DOWN PT, R122, R225, 0x1, 0x1f ;  /* 0x08201f00e17a7f89 */ /* 0x010ea200000e0000 */
[----:B------:R-:W-:Y:S01]  /*dee0*/  FFMA.FTZ R125, R222, R125, R129 ;  /* 0x0000007dde7d7223 */ /* 0x000fe20000010081 */
[----:B------:R-:W-:Y:S01]  /*def0*/  FFMA.FTZ R220, R220, R131, R133 ;  /* 0x00000083dcdc7223 */ /* 0x000fe20000010085 */
[----:B------:R-:W-:Y:S01]  /*df00*/  FFMA.FTZ R111, R111, R124, R128 ;  /* 0x0000007c6f6f7223 */ /* 0x000fe20000010080 */
[----:B------:R-:W4:Y:S01]  /*df10*/  SHFL.DOWN PT, R155, R60, 0x1, 0x1f ;  /* 0x08201f003c9b7f89 */ /* 0x000f2200000e0000 */
[----:B------:R-:W-:Y:S01]  /*df20*/  FFMA.FTZ R110, R110, R123, R125 ;  /* 0x0000007b6e6e7223 */ /* 0x000fe2000001007d */
[----:B------:R-:W-:Y:S01]  /*df30*/  FFMA.FTZ R109, R109, R156, R220 ;  /* 0x0000009c6d6d7223 */ /* 0x000fe200000100dc */
[----:B------:R-:W-:Y:S01]  /*df40*/  FADD.FTZ R31, R112, R31 ;  /* 0x0000001f701f7221 */ /* 0x000fe20000010000 */
[----:B------:R-:W-:Y:S01]  /*df50*/  FADD.FTZ R30, R111, R30 ;  /* 0x0000001e6f1e7221 */ /* 0x000fe20000010000 */
[----:B------:R-:W-:Y:S01]  /*df60*/  FADD.FTZ R29, R110, R29 ;  /* 0x0000001d6e1d7221 */ /* 0x000fe20000010000 */
[----:B------:R-:W-:Y:S01]  /*df70*/  FADD.FTZ R28, R109, R28 ;  /* 0x0000001c6d1c7221 */ /* 0x000fe20000010000 */
[----:B------:R-:W-:Y:S01]  /*df80*/  FFMA.FTZ R137, R218, R137, R139 ;  /* 0x00000089da897223 */ /* 0x000fe2000001008b */
[----:B------:R-:W-:Y:S01]  /*df90*/  FMUL.FTZ R106, R106, R189 ;  /* 0x000000bd6a6a7220 */ /* 0x000fe20000410000 */
[----:B------:R-:W-:Y:S01]  /*dfa0*/  FMUL.FTZ R154, R115, R154 ;  /* 0x0000009a739a7220 */ /* 0x000fe20000410000 */
[----:B------:R-:W-:Y:S01]  /*dfb0*/  FMUL.FTZ R91, R91, R188 ;  /* 0x000000bc5b5b7220 */ /* 0x000fe20000410000 */
[----:B------:R-:W-:Y:S01]  /*dfc0*/  FFMA.FTZ R108, R108, R135, R137 ;  /* 0x000000876c6c7223 */ /* 0x000fe20000010089 */
[----:B-----5:R-:W-:Y:S01]  /*dfd0*/  @!P1 FADD.FTZ R61, R61, R120 ;  /* 0x000000783d3d9221 */ /* 0x020fe20000010000 */
[----:B------:R-:W-:Y:S01]  /*dfe0*/  FFMA.FTZ R105, R105, R173, R106 ;  /* 0x000000ad69697223 */ /* 0x000fe2000001006a */
[----:B------:R-:W-:Y:S01]  /*dff0*/  FFMA.FTZ R209, R209, R150, R154 ;  /* 0x00000096d1d17223 */ /* 0x000fe2000001009a */
[----:B------:R-:W-:Y:S01]  /*e000*/  FADD.FTZ R27, R108, R27 ;  /* 0x0000001b6c1b7221 */ /* 0x000fe20000010000 */
[----:B0-----:R-:W-:Y:S01]  /*e010*/  @!P1 FADD.FTZ R62, R62, R157 ;  /* 0x0000009d3e3e9221 */ /* 0x001fe20000010000 */
[----:B------:R-:W0:Y:S01]  /*e020*/  SHFL.DOWN PT, R120, R61, 0x2, 0x1f ;  /* 0x08401f003d787f89 */ /* 0x000e2200000e0000 */
[----:B------:R-:W-:Y:S01]  /*e030*/  FFMA.FTZ R90, R90, R172, R91 ;  /* 0x000000ac5a5a7223 */ /* 0x000fe2000001005b */
[-C--:B------:R-:W-:Y:S01]  /*e040*/  FFMA.FTZ R42, R58, R105.reuse, R42 ;  /* 0x000000693a2a7223 */ /* 0x080fe2000001002a */
[----:B--2---:R-:W-:Y:S01]  /*e050*/  @!P1 FADD.FTZ R63, R63, R122 ;  /* 0x0000007a3f3f9221 */ /* 0x004fe20000010000 */
[----:B------:R-:W-:Y:S01]  /*e060*/  FFMA.FTZ R114, R114, R105, R209 ;  /* 0x0000006972727223 */ /* 0x000fe200000100d1 */
[----:B------:R-:W-:Y:S01]  /*e070*/  ISETP.NE.AND P2, PT, R88, RZ, PT ;  /* 0x000000ff5800720c */ /* 0x000fe20003f45270 */
[----:B------:R-:W-:Y:S01]  /*e080*/  FMUL.FTZ R118, R118, R191 ;  /* 0x000000bf76767220 */ /* 0x000fe20000410000 */
[----:B----4-:R-:W-:Y:S01]  /*e090*/  @!P1 FADD.FTZ R60, R155, R60 ;  /* 0x0000003c9b3c9221 */ /* 0x010fe20000010000 */
[----:B------:R-:W2:Y:S01]  /*e0a0*/  SHFL.DOWN PT, R122, R63, 0x2, 0x1f ;  /* 0x08401f003f7a7f89 */ /* 0x000ea200000e0000 */
[----:B------:R-:W-:Y:S01]  /*e0b0*/  ISETP.GT.AND P1, PT, R88, 0x1d, PT ;  /* 0x0000001d5800780c */ /* 0x000fe20003f24270 */
[----:B------:R-:W-:Y:S01]  /*e0c0*/  FMUL.FTZ R71, R71, R148 ;  /* 0x0000009447477220 */ /* 0x000fe20000410000 */
[----:B------:R-:W-:Y:S01]  /*e0d0*/  ISETP.NE.AND P3, PT, R89, RZ, PT ;  /* 0x000000ff5900720c */ /* 0x000fe20003f65270 */
[----:B------:R-:W4:Y:S01]  /*e0e0*/  SHFL.DOWN PT, R155, R62, 0x2, 0x1f ;  /* 0x08401f003e9b7f89 */ /* 0x000f2200000e0000 */
[----:B------:R-:W-:Y:S01]  /*e0f0*/  FMUL.FTZ R92, R92, R187 ;  /* 0x000000bb5c5c7220 */ /* 0x000fe20000410000 */
        /* <DEDUP_REMOVED lines=18> */
[----:B--2---:R-:W-:Y:S01]  /*e220*/  @!P1 FADD.FTZ R63, R63, R122 ;  /* 0x0000007a3f3f9221 */ /* 0x004fe20000010000 */
[----:B------:R-:W-:Y:S01]  /*e230*/  FFMA.FTZ R67, R204, R151, R67 ;  /* 0x00000097cc437223 */ /* 0x000fe20000010043 */
[----:B------:R-:W-:Y:S01]  /*e240*/  FFMA.FTZ R97, R98, R169, R97 ;  /* 0x000000a962617223 */ /* 0x000fe20000010061 */
[----:B------:R-:W-:Y:S01]  /*e250*/  FFMA.FTZ R201, R201, R136, R138 ;  /* 0x00000088c9c97223 */ /* 0x000fe2000001008a */
[----:B----4-:R-:W-:Y:S01]  /*e260*/  @!P1 FADD.FTZ R62, R62, R155 ;  /* 0x0000009b3e3e9221 */ /* 0x010fe20000010000 */
[----:B------:R-:W2:Y:S01]  /*e270*/  SHFL.DOWN PT, R122, R63, 0x4, 0x1f ;  /* 0x08801f003f7a7f89 */ /* 0x000ea200000e0000 */
[----:B------:R-:W-:Y:S01]  /*e280*/  FFMA.FTZ R100, R100, R168, R101 ;  /* 0x000000a864647223 */ /* 0x000fe20000010065 */
[----:B------:R-:W-:Y:S01]  /*e290*/  FFMA.FTZ R200, R200, R145, R199 ;  /* 0x00000091c8c87223 */ /* 0x000fe200000100c7 */
[----:B-----5:R-:W-:Y:S01]  /*e2a0*/  @!P1 FADD.FTZ R60, R60, R127 ;  /* 0x0000007f3c3c9221 */ /* 0x020fe20000010000 */
[----:B------:R-:W-:Y:S01]  /*e2b0*/  ISETP.GT.AND P1, PT, R88, 0x1b, PT ;  /* 0x0000001b5800780c */ /* 0x000fe20003f24270 */
[----:B------:R-:W4:Y:S01]  /*e2c0*/  SHFL.DOWN PT, R127, R62, 0x4, 0x1f ;  /* 0x08801f003e7f7f89 */ /* 0x000f2200000e0000 */
[----:B------:R-:W-:Y:S01]  /*e2d0*/  FFMA.FTZ R103, R104, R167, R103 ;  /* 0x000000a768677223 */ /* 0x000fe20000010067 */
        /* <DEDUP_REMOVED lines=12> */
[----:B------:R-:W-:Y:S01]  /*e3a0*/  BSSY B0, `(.L_x_8006) ;  /* 0x0000047000007945 */ /* 0x000fe20003800000 */
[----:B------:R-:W-:Y:S01]  /*e3b0*/  FFMA.FTZ R34, R50, R162, R34 ;  /* 0x000000a232227223 */ /* 0x000fe20000010022 */
[----:B------:R-:W-:Y:S01]  /*e3c0*/  FADD.FTZ R32, R119, R32 ;  /* 0x0000002077207221 */ /* 0x000fe20000010000 */
[----:B------:R-:W0:Y:S01]  /*e3d0*/  SHFL.DOWN PT, R110, R61, 0x8, 0x1f ;  /* 0x09001f003d6e7f89 */ /* 0x000e2200000e0000 */
[----:B------:R-:W-:Y:S01]  /*e3e0*/  FFMA.FTZ R35, R51, R124, R35 ;  /* 0x0000007c33237223 */ /* 0x000fe20000010023 */
[----:B--2---:R-:W-:Y:S01]  /*e3f0*/  @!P1 FADD.FTZ R63, R63, R122 ;  /* 0x0000007a3f3f9221 */ /* 0x004fe20000010000 */
[----:B------:R-:W-:Y:S01]  /*e400*/  FFMA.FTZ R36, R52, R123, R36 ;  /* 0x0000007b34247223 */ /* 0x000fe20000010024 */
[----:B------:R-:W-:Y:S01]  /*e410*/  FFMA.FTZ R37, R53, R156, R37 ;  /* 0x0000009c35257223 */ /* 0x000fe20000010025 */
[----:B------:R-:W-:Y:S01]  /*e420*/  FFMA.FTZ R38, R54, R135, R38 ;  /* 0x0000008736267223 */ /* 0x000fe20000010026 */
[----:B------:R-:W-:Y:S01]  /*e430*/  FFMA.FTZ R39, R55, R152, R39 ;  /* 0x0000009837277223 */ /* 0x000fe20000010027 */
[----:B----4-:R-:W-:Y:S01]  /*e440*/  @!P1 FADD.FTZ R62, R62, R127 ;  /* 0x0000007f3e3e9221 */ /* 0x010fe20000010000 */
[----:B------:R-:W2:Y:S01]  /*e450*/  SHFL.DOWN PT, R112, R63, 0x8, 0x1f ;  /* 0x09001f003f707f89 */ /* 0x000ea200000e0000 */
[----:B------:R-:W-:Y:S01]  /*e460*/  FFMA.FTZ R40, R56, R149, R40 ;  /* 0x0000009538287223 */ /* 0x000fe20000010028 */
[----:B------:R-:W-:Y:S01]  /*e470*/  FADD.FTZ R26, R107, R26 ;  /* 0x0000001a6b1a7221 */ /* 0x000fe20000010000 */
[----:B-----5:R-:W-:Y:S01]  /*e480*/  @!P1 FADD.FTZ R60, R60, R121 ;  /* 0x000000793c3c9221 */ /* 0x020fe20000010000 */
[----:B------:R-:W4:Y:S01]  /*e490*/  SHFL.DOWN PT, R111, R62, 0x8, 0x1f ;  /* 0x09001f003e6f7f89 */ /* 0x000f2200000e0000 */
[----:B------:R-:W-:Y:S01]  /*e4a0*/  ISETP.GT.AND P1, PT, R88, 0x17, PT ;  /* 0x000000175800780c */ /* 0x000fe20003f24270 */
[----:B------:R-:W-:Y:S01]  /*e4b0*/  FADD.FTZ R25, R118, R25 ;  /* 0x0000001976197221 */ /* 0x000fe20000010000 */
[----:B------:R-:W-:Y:S01]  /*e4c0*/  FFMA.FTZ R41, R57, R116, R41 ;  /* 0x0000007439297223 */ /* 0x000fe20000010029 */
[----:B------:R-:W5:Y:S01]  /*e4d0*/  SHFL.DOWN PT, R109, R60, 0x8, 0x1f ;  /* 0x09001f003c6d7f89 */ /* 0x000f6200000e0000 */
        /* <DEDUP_REMOVED lines=13> */
[----:B------:R-:W-:Y:S01]  /*e5b0*/  FADD.FTZ R18, R99, R18 ;  /* 0x0000001263127221 */ /* 0x000fe20000010000 */
[----:B------:R-:W0:Y:S01]  /*e5c0*/  SHFL.DOWN PT, R106, R61, 0x10, 0x1f ;  /* 0x0a001f003d6a7f89 */ /* 0x000e2200000e0000 */
[----:B--2---:R-:W-:Y:S01]  /*e5d0*/  @!P1 FADD.FTZ R63, R63, R112 ;  /* 0x000000703f3f9221 */ /* 0x004fe20000010000 */
[----:B------:R-:W-:Y:S01]  /*e5e0*/  FADD.FTZ R17, R102, R17 ;  /* 0x0000001166117221 */ /* 0x000fe20000010000 */
[----:B----4-:R-:W-:-:S03]  /*e5f0*/  @!P1 FADD.FTZ R62, R62, R111 ;  /* 0x0000006f3e3e9221 */ /* 0x010fc60000010000 */
[----:B------:R-:W2:Y:S01]  /*e600*/  SHFL.DOWN PT, R108, R63, 0x10, 0x1f ;  /* 0x0a001f003f6c7f89 */ /* 0x000ea200000e0000 */
[----:B-----5:R-:W-:-:S03]  /*e610*/  @!P1 FADD.FTZ R60, R60, R109 ;  /* 0x0000006d3c3c9221 */ /* 0x020fc60000010000 */
[----:B------:R-:W4:Y:S01]  /*e620*/  SHFL.DOWN PT, R105, R62, 0x10, 0x1f ;  /* 0x0a001f003e697f89 */ /* 0x000f2200000e0000 */
[----:B------:R-:W-:-:S03]  /*e630*/  ISETP.GT.AND P1, PT, R88, 0xf, PT ;  /* 0x0000000f5800780c */ /* 0x000fc60003f24270 */
[----:B------:R-:W5:Y:S10]  /*e640*/  SHFL.DOWN PT, R91, R60, 0x10, 0x1f ;  /* 0x0a001f003c5b7f89 */ /* 0x000f7400000e0000 */
[----:B0-----:R-:W-:Y:S01]  /*e650*/  @!P1 FADD.FTZ R61, R61, R106 ;  /* 0x0000006a3d3d9221 */ /* 0x001fe20000010000 */
[----:B--2---:R-:W-:Y:S01]  /*e660*/  @!P1 FADD.FTZ R63, R63, R108 ;  /* 0x0000006c3f3f9221 */ /* 0x004fe20000010000 */
[----:B----4-:R-:W-:Y:S01]  /*e670*/  @!P1 FADD.FTZ R62, R62, R105 ;  /* 0x000000693e3e9221 */ /* 0x010fe20000010000 */
[----:B-----5:R-:W-:-:S05]  /*e680*/  @!P1 FADD.FTZ R60, R60, R91 ;  /* 0x0000005b3c3c9221 */ /* 0x020fca0000010000 */
[----:B------:R0:W-:Y:S01]  /*e690*/  @!P2 STS.128 [R238+0x3190], R60 ;  /* 0x0031903cee00a388 */ /* 0x0001e20000000c00 */
[----:B------:R-:W-:Y:S06]  /*e6a0*/  BAR.SYNC.DEFER_BLOCKING 0x0 ;  /* 0x0000000000007b1d */ /* 0x000fec0000010000 */
[----:B------:R-:W-:Y:S05]  /*e6b0*/  @P3 BRA `(.L_x_8007) ;  /* 0x0000000000543947 */ /* 0x000fea0003800000 */
[----:B------:R-:W2:Y:S01]  /*e6c0*/  S2UR UR47, SR_CgaCtaId ;  /* 0x00000000002f79c3 */ /* 0x000ea20000008800 */
[----:B------:R-:W-:Y:S01]  /*e6d0*/  UISETP.NE.AND UP0, UPT, UR10, UR52, UPT ;  /* 0x000000340a00728c */ /* 0x000fe2000bf05270 */
[----:B------:R-:W-:Y:S01]  /*e6e0*/  MOV R90, UR7 ;  /* 0x00000007005a7c02 */ /* 0x000fe20008000f00 */
[----:B------:R-:W-:-:S04]  /*e6f0*/  UMOV UR46, 0x400 ;  /* 0x00000400002e7882 */ /* 0x000fc80000000000 */
[----:B------:R-:W-:Y:S01]  /*e700*/  PLOP3.LUT P1, PT, PT, PT, UP0, 0x80, 0x0 ;  /* 0x000000000000781c */ /* 0x000fe20003f2f008 */
[----:B--2---:R-:W-:-:S06]  /*e710*/  ULEA UR46, UR47, UR46, 0x18 ;  /* 0x0000002e2f2e7291 */ /* 0x004fcc000f8ec03f */
[----:B------:R-:W-:-:S04]  /*e720*/  MOV R77, UR46 ;  /* 0x0000002e004d7c02 */ /* 0x000fc80008000f00 */
[----:B------:R-:W-:Y:S01]  /*e730*/  LEA R90, R90, R77, 0x3 ;  /* 0x0000004d5a5a7211 */ /* 0x000fe200078e18ff */
[----:B------:R-:W0:Y:S04]  /*e740*/  LDS.128 R64, [R77+0x31a0] ;  /* 0x0031a0004d407984 */ /* 0x000e280000000c00 */
[----:B------:R-:W2:Y:S04]  /*e750*/  @P1 LDS.64 R68, [R90+0x63e0] ;  /* 0x0063e0005a441984 */ /* 0x000ea80000000a00 */
[----:B------:R-:W4:Y:S01]  /*e760*/  @P1 LDS.64 R70, [R90+0x5be0] ;  /* 0x005be0005a461984 */ /* 0x000f220000000a00 */
[----:B0-----:R-:W-:Y:S01]  /*e770*/  FADD.FTZ R63, R63, R67 ;  /* 0x000000433f3f7221 */ /* 0x001fe20000010000 */
[----:B------:R-:W-:Y:S01]  /*e780*/  FADD.FTZ R62, R62, R66 ;  /* 0x000000423e3e7221 */ /* 0x000fe20000010000 */
[----:B------:R-:W-:Y:S01]  /*e790*/  FADD.FTZ R61, R61, R65 ;  /* 0x000000413d3d7221 */ /* 0x000fe20000010000 */
[----:B------:R-:W-:Y:S01]  /*e7a0*/  FADD.FTZ R60, R60, R64 ;  /* 0x000000403c3c7221 */ /* 0x000fe20000010000 */
[----:B--2---:R-:W-:Y:S01]  /*e7b0*/  @P1 FADD.FTZ R63, R63, R69 ;  /* 0x000000453f3f1221 */ /* 0x004fe20000010000 */
[----:B------:R-:W-:Y:S01]  /*e7c0*/  @P1 FADD.FTZ R62, R62, R68 ;  /* 0x000000443e3e1221 */ /* 0x000fe20000010000 */
[----:B----4-:R-:W-:Y:S01]  /*e7d0*/  @P1 FADD.FTZ R61, R61, R71 ;  /* 0x000000473d3d1221 */ /* 0x010fe20000010000 */
[----:B------:R-:W-:-:S03]  /*e7e0*/  @P1 FADD.FTZ R60, R60, R70 ;  /* 0x000000463c3c1221 */ /* 0x000fc60000010000 */
[----:B------:R2:W-:Y:S04]  /*e7f0*/  STS.64 [R90+0x63e0], R62 ;  /* 0x0063e03e5a007388 */ /* 0x0005e80000000a00 */
[----:B------:R2:W-:Y:S02]  /*e800*/  STS.64 [R90+0x5be0], R60 ;  /* 0x005be03c5a007388 */ /* 0x0005e40000000a00 */
.L_x_8007:
[----:B------:R-:W-:Y:S05]  /*e810*/  BSYNC B0 ;  /* 0x0000000000007941 */ /* 0x000fea0003800000 */
.L_x_8006:
[----:B------:R-:W-:Y:S02]  /*e820*/  UIADD3 UR7, UR7, 0x1, URZ ;  /* 0x0000000107077890 */ /* 0x000fe4000fffe03f */
[----:B------:R-:W-:Y:S02]  /*e830*/  UIADD3 UR8, UP1, UR8, 0x1, URZ ;  /* 0x0000000108087890 */ /* 0x000fe4000ff3e03f */
[----:B------:R-:W-:Y:S02]  /*e840*/  UISETP.GE.AND UP0, UPT, UR7, UR53, UPT ;  /* 0x000000350700728c */ /* 0x000fe4000bf06270 */
[----:B------:R-:W-:-:S04]  /*e850*/  UIADD3.X UR9, URZ, UR9, URZ, UP1, !UPT ;  /* 0x000000093f097290 */ /* 0x000fc80008ffe43f */
[----:B------:R-:W-:-:S13]  /*e860*/  PLOP3.LUT P1, PT, PT, PT, UP0, 0x80, 0x0 ;  /* 0x000000000000781c */ /* 0x000fda0003f2f008 */
[----:B------:R-:W-:Y:S05]  /*e870*/  @!P1 BRA `(.L_x_8008) ;  /* 0xffffff6c00209947 */ /* 0x000fea000383ffff */
.L_x_7913:
        /* <DEDUP_REMOVED lines=9> */
[----:B--2---:R-:W2:Y:S04]  /*e910*/  LDL R90, [R1+0x18] ;  /* 0x00001800015a7983 */ /* 0x004ea80000100800 */
[----:B------:R-:W2:Y:S04]  /*e920*/  LDL R70, [R1+0x14] ;  /* 0x0000140001467983 */ /* 0x000ea80000100800 */
[----:B------:R-:W2:Y:S04]  /*e930*/  LDL R68, [R1+0x10] ;  /* 0x0000100001447983 */ /* 0x000ea80000100800 */
[----:B------:R-:W2:Y:S04]  /*e940*/  LDL R66, [R1+0xc] ;  /* 0x00000c0001427983 */ /* 0x000ea80000100800 */
[----:B------:R-:W2:Y:S04]  /*e950*/  LDL R64, [R1+0x8] ;  /* 0x0000080001407983 */ /* 0x000ea80000100800 */
[----:B0-----:R-:W2:Y:S04]  /*e960*/  LDL R62, [R1+0x4] ;  /* 0x00000400013e7983 */ /* 0x001ea80000100800 */
[----:B------:R-:W2:Y:S01]  /*e970*/  LDL R60, [R1] ;  /* 0x00000000013c7983 */ /* 0x000ea20000100800 */
        /* <DEDUP_REMOVED lines=58> */
[----:B----4-:R-:W-:Y:S04]  /*ed20*/  LDS.U16 R9, [R101] ;  /* 0x0000000065097984 */ /* 0x010fe80000000400 */
        /* <DEDUP_REMOVED lines=8> */
[----:B--2---:R-:W-:Y:S04]  /*edb0*/  LDS.U16 R43, [R90+0x240] ;  /* 0x000240005a2b7984 */ /* 0x004fe80000000400 */
        /* <DEDUP_REMOVED lines=25> */
.L_x_8010:
[----:B------:R-:W-:Y:S05]  /*ef50*/  BSYNC B0 ;  /* 0x0000000000007941 */ /* 0x000fea0003800000 */
.L_x_8009:
        /* <DEDUP_REMOVED lines=207> */
.L_x_8012:
[----:B------:R-:W-:Y:S05]  /*fc50*/  BSYNC B0 ;  /* 0x0000000000007941 */ /* 0x000fea0003800000 */
.L_x_8011:
        /* <DEDUP_REMOVED lines=56> */
.L_x_7907:
        /* <DEDUP_REMOVED lines=38> */
.L_x_8015:
[----:B------:R-:W-:Y:S05]  /*10240*/  BSYNC B0 ;  /* 0x0000000000007941 */ /* 0x000fea0003800000 */
.L_x_8014:
        /* <DEDUP_REMOVED lines=41> */
.L_x_8017:
[----:B------:R-:W2:Y:S02]  /*104e0*/  S2R R11, SR_TID.X ;  /* 0x00000000000b7919 */ /* 0x000ea40000002100 */
.L_x_8018:
[----:B------:R-:W-:Y:S05]  /*104f0*/  BSYNC B0 ;  /* 0x0000000000007941 */ /* 0x000fea0003800000 */
.L_x_8016:
        /* <DEDUP_REMOVED lines=23> */
.L_x_8020:
        /* <DEDUP_REMOVED lines=32> */
.L_x_8019:
[----:B------:R-:W-:Y:S05]  /*10870*/  EXIT ;  /* 0x000000000000794d */ /* 0x000fea0003800000 */
.L_x_7917:
[----:B------:R-:W-:Y:S01]  /*10880*/  HFMA2.MMA R69, -RZ, RZ, 0, 5.9604644775390625e-08 ;  /* 0x00000001ff457435 */ /* 0x000fe200000001ff */
[----:B------:R-:W-:Y:S02]  /*10890*/  MOV R246, R243 ;  /* 0x000000f300f67202 */ /* 0x000fe40000000f00 */
[----:B------:R-:W-:Y:S02]  /*108a0*/  MOV R68, RZ ;  /* 0x000000ff00447202 */ /* 0x000fe40000000f00 */
[----:B------:R-:W-:-:S07]  /*108b0*/  MOV R71, 0xffffffff ;  /* 0xffffffff00477802 */ /* 0x000fce0000000f00 */
[----:B------:R-:W-:Y:S05]  /*108c0*/  WARPSYNC.COLLECTIVE R71, `(.L_x_8021) ;  /* 0x0000000047087348 */ /* 0x000fea0003c00000 */
[----:B------:R0:W1:Y:S02]  /*108d0*/  SHFL.UP P1, R70, R246, R69, R68 ;  /* 0x04000045f6467389 */ /* 0x0000640000020044 */
[----:B01----:R-:W-:Y:S01]  /*108e0*/  ENDCOLLECTIVE ;  /* 0x000000000000791b */ /* 0x003fe20003800000 */
.L_x_8021:
[----:B------:R-:W-:Y:S02]  /*108f0*/  MOV R246, R239 ;  /* 0x000000ef00f67202 */ /* 0x000fe40000000f00 */
[----:B------:R-:W-:-:S07]  /*10900*/  MOV R244, R70 ;  /* 0x0000004600f47202 */ /* 0x000fce0000000f00 */
[----:B------:R-:W-:Y:S05]  /*10910*/  WARPSYNC.COLLECTIVE R71, `(.L_x_8022) ;  /* 0x0000000047087348 */ /* 0x000fea0003c00000 */
[----:B------:R0:W1:Y:S02]  /*10920*/  SHFL.UP P1, R70, R246, R69, R68 ;  /* 0x04000045f6467389 */ /* 0x0000640000020044 */
[----:B01----:R-:W-:Y:S01]  /*10930*/  ENDCOLLECTIVE ;  /* 0x000000000000791b */ /* 0x003fe20003800000 */
.L_x_8022:
[----:B------:R-:W-:Y:S02]  /*10940*/  MOV R246, R241 ;  /* 0x000000f100f67202 */ /* 0x000fe40000000f00 */
[----:B------:R-:W-:-:S07]  /*10950*/  MOV R245, R70 ;  /* 0x0000004600f57202 */ /* 0x000fce0000000f00 */
[----:B------:R-:W-:Y:S05]  /*10960*/  WARPSYNC.COLLECTIVE R71, `(.L_x_8023) ;  /* 0x0000000047087348 */ /* 0x000fea0003c00000 */
[----:B------:R0:W1:Y:S02]  /*10970*/  SHFL.UP P1, R70, R246, R69, R68 ;  /* 0x04000045f6467389 */ /* 0x0000640000020044 */
[----:B01----:R-:W-:Y:S01]  /*10980*/  ENDCOLLECTIVE ;  /* 0x000000000000791b */ /* 0x003fe20003800000 */
.L_x_8023:
[----:B------:R-:W-:Y:S02]  /*10990*/  MOV R246, R242 ;  /* 0x000000f200f67202 */ /* 0x000fe40000000f00 */
[----:B------:R-:W-:-:S07]  /*109a0*/  MOV R247, R70 ;  /* 0x0000004600f77202 */ /* 0x000fce0000000f00 */
[----:B------:R-:W-:Y:S05]  /*109b0*/  WARPSYNC.COLLECTIVE R71, `(.L_x_8024) ;  /* 0x0000000047087348 */ /* 0x000fea0003c00000 */
[----:B------:R0:W1:Y:S02]  /*109c0*/  SHFL.UP P1, R70, R246, R69, R68 ;  /* 0x04000045f6467389 */ /* 0x0000640000020044 */
[----:B01----:R-:W-:Y:S01]  /*109d0*/  ENDCOLLECTIVE ;  /* 0x000000000000791b */ /* 0x003fe20003800000 */
.L_x_8024:
        /* <DEDUP_REMOVED lines=19> */
.L_x_8025:
[----:B------:R-:W-:Y:S02]  /*10b10*/  MOV R246, R239 ;  /* 0x000000ef00f67202 */ /* 0x000fe40000000f00 */
[----:B------:R-:W-:-:S07]  /*10b20*/  MOV R245, R70 ;  /* 0x0000004600f57202 */ /* 0x000fce0000000f00 */
[----:B------:R-:W-:Y:S05]  /*10b30*/  WARPSYNC.COLLECTIVE R71, `(.L_x_8026) ;  /* 0x0000000047087348 */ /* 0x000fea0003c00000 */
[----:B------:R0:W1:Y:S02]  /*10b40*/  SHFL.UP P1, R70, R246, R69, R68 ;  /* 0x04000045f6467389 */ /* 0x0000640000020044 */
[----:B01----:R-:W-:Y:S01]  /*10b50*/  ENDCOLLECTIVE ;  /* 0x000000000000791b */ /* 0x003fe20003800000 */
.L_x_8026:
[----:B------:R-:W-:Y:S02]  /*10b60*/  MOV R246, R241 ;  /* 0x000000f100f67202 */ /* 0x000fe40000000f00 */
[----:B------:R-:W-:-:S07]  /*10b70*/  MOV R247, R70 ;  /* 0x0000004600f77202 */ /* 0x000fce0000000f00 */
[----:B------:R-:W-:Y:S05]  /*10b80*/  WARPSYNC.COLLECTIVE R71, `(.L_x_8027) ;  /* 0x0000000047087348 */ /* 0x000fea0003c00000 */
[----:B------:R0:W1:Y:S02]  /*10b90*/  SHFL.UP P1, R70, R246, R69, R68 ;  /* 0x04000045f6467389 */ /* 0x0000640000020044 */
[----:B01----:R-:W-:Y:S01]  /*10ba0*/  ENDCOLLECTIVE ;  /* 0x000000000000791b */ /* 0x003fe20003800000 */
.L_x_8027:
[----:B------:R-:W-:Y:S02]  /*10bb0*/  MOV R246, R242 ;  /* 0x000000f200f67202 */ /* 0x000fe40000000f00 */
[----:B------:R-:W-:-:S07]  /*10bc0*/  MOV R244, R70 ;  /* 0x0000004600f47202 */ /* 0x000fce0000000f00 */
[----:B------:R-:W-:Y:S05]  /*10bd0*/  WARPSYNC.COLLECTIVE R71, `(.L_x_8028) ;  /* 0x0000000047087348 */ /* 0x000fea0003c00000 */
[----:B------:R0:W1:Y:S02]  /*10be0*/  SHFL.UP P1, R70, R246, R69, R68 ;  /* 0x04000045f6467389 */ /* 0x0000640000020044 */
[----:B01----:R-:W-:Y:S01]  /*10bf0*/  ENDCOLLECTIVE ;  /* 0x000000000000791b */ /* 0x003fe20003800000 */
.L_x_8028:
        /* <DEDUP_REMOVED lines=19> */
.L_x_8029:
[----:B------:R-:W-:Y:S02]  /*10d30*/  MOV R246, R239 ;  /* 0x000000ef00f67202 */ /* 0x000fe40000000f00 */
[----:B------:R-:W-:-:S07]  /*10d40*/  MOV R245, R70 ;  /* 0x0000004600f57202 */ /* 0x000fce0000000f00 */
[----:B------:R-:W-:Y:S05]  /*10d50*/  WARPSYNC.COLLECTIVE R71, `(.L_x_8030) ;  /* 0x0000000047087348 */ /* 0x000fea0003c00000 */
[----:B------:R0:W1:Y:S02]  /*10d60*/  SHFL.UP P1, R70, R246, R69, R68 ;  /* 0x04000045f6467389 */ /* 0x0000640000020044 */
[----:B01----:R-:W-:Y:S01]  /*10d70*/  ENDCOLLECTIVE ;  /* 0x000000000000791b */ /* 0x003fe20003800000 */
.L_x_8030:
[----:B------:R-:W-:Y:S02]  /*10d80*/  MOV R246, R241 ;  /* 0x000000f100f67202 */ /* 0x000fe40000000f00 */
[----:B------:R-:W-:-:S07]  /*10d90*/  MOV R247, R70 ;  /* 0x0000004600f77202 */ /* 0x000fce0000000f00 */
[----:B------:R-:W-:Y:S05]  /*10da0*/  WARPSYNC.COLLECTIVE R71, `(.L_x_8031) ;  /* 0x0000000047087348 */ /* 0x000fea0003c00000 */
[----:B------:R0:W1:Y:S02]  /*10db0*/  SHFL.UP P1, R70, R246, R69, R68 ;  /* 0x04000045f6467389 */ /* 0x0000640000020044 */
[----:B01----:R-:W-:Y:S01]  /*10dc0*/  ENDCOLLECTIVE ;  /* 0x000000000000791b */ /* 0x003fe20003800000 */
.L_x_8031:
[----:B------:R-:W-:Y:S02]  /*10dd0*/  MOV R246, R242 ;  /* 0x000000f200f67202 */ /* 0x000fe40000000f00 */
[----:B------:R-:W-:-:S07]  /*10de0*/  MOV R244, R70 ;  /* 0x0000004600f47202 */ /* 0x000fce0000000f00 */
[----:B------:R-:W-:Y:S05]  /*10df0*/  WARPSYNC.COLLECTIVE R71, `(.L_x_8032) ;  /* 0x0000000047087348 */ /* 0x000fea0003c00000 */
[----:B------:R0:W1:Y:S02]  /*10e00*/  SHFL.UP P1, R70, R246, R69, R68 ;  /* 0x04000045f6467389 */ /* 0x0000640000020044 */
[----:B01----:R-:W-:Y:S01]  /*10e10*/  ENDCOLLECTIVE ;  /* 0x000000000000791b */ /* 0x003fe20003800000 */
.L_x_8032:
        /* <DEDUP_REMOVED lines=19> */
.L_x_8033:
[----:B------:R-:W-:Y:S02]  /*10f50*/  MOV R246, R239 ;  /* 0x000000ef00f67202 */ /* 0x000fe40000000f00 */
[----:B------:R-:W-:-:S07]  /*10f60*/  MOV R245, R70 ;  /* 0x0000004600f57202 */ /* 0x000fce0000000f00 */
[----:B------:R-:W-:Y:S05]  /*10f70*/  WARPSYNC.COLLECTIVE R71, `(.L_x_8034) ;  /* 0x0000000047087348 */ /* 0x000fea0003c00000 */
[----:B------:R0:W1:Y:S02]  /*10f80*/  SHFL.UP P1, R70, R246, R69, R68 ;  /* 0x04000045f6467389 */ /* 0x0000640000020044 */
[----:B01----:R-:W-:Y:S01]  /*10f90*/  ENDCOLLECTIVE ;  /* 0x000000000000791b */ /* 0x003fe20003800000 */
.L_x_8034:
[----:B------:R-:W-:Y:S02]  /*10fa0*/  MOV R246, R241 ;  /* 0x000000f100f67202 */ /* 0x000fe40000000f00 */
[----:B------:R-:W-:-:S07]  /*10fb0*/  MOV R247, R70 ;  /* 0x0000004600f77202 */ /* 0x000fce0000000f00 */
[----:B------:R-:W-:Y:S05]  /*10fc0*/  WARPSYNC.COLLECTIVE R71, `(.L_x_8035) ;  /* 0x0000000047087348 */ /* 0x000fea0003c00000 */
[----:B------:R0:W1:Y:S02]  /*10fd0*/  SHFL.UP P1, R70, R246, R69, R68 ;  /* 0x04000045f6467389 */ /* 0x0000640000020044 */
[----:B01----:R-:W-:Y:S01]  /*10fe0*/  ENDCOLLECTIVE ;  /* 0x000000000000791b */ /* 0x003fe20003800000 */
.L_x_8035:
[----:B------:R-:W-:Y:S02]  /*10ff0*/  MOV R246, R242 ;  /* 0x000000f200f67202 */ /* 0x000fe40000000f00 */
[----:B------:R-:W-:-:S07]  /*11000*/  MOV R244, R70 ;  /* 0x0000004600f47202 */ /* 0x000fce0000000f00 */
[----:B------:R-:W-:Y:S05]  /*11010*/  WARPSYNC.COLLECTIVE R71, `(.L_x_8036) ;  /* 0x0000000047087348 */ /* 0x000fea0003c00000 */
[----:B------:R0:W1:Y:S02]  /*11020*/  SHFL.UP P1, R70, R246, R69, R68 ;  /* 0x04000045f6467389 */ /* 0x0000640000020044 */
[----:B01----:R-:W-:Y:S01]  /*11030*/  ENDCOLLECTIVE ;  /* 0x000000000000791b */ /* 0x003fe20003800000 */
.L_x_8036:
        /* <DEDUP_REMOVED lines=19> */
.L_x_8037:
[----:B------:R-:W-:Y:S02]  /*11170*/  MOV R246, R239 ;  /* 0x000000ef00f67202 */ /* 0x000fe40000000f00 */
[----:B------:R-:W-:-:S07]  /*11180*/  MOV R244, R70 ;  /* 0x0000004600f47202 */ /* 0x000fce0000000f00 */
[----:B------:R-:W-:Y:S05]  /*11190*/  WARPSYNC.COLLECTIVE R71, `(.L_x_8038) ;  /* 0x0000000047087348 */ /* 0x000fea0003c00000 */
[----:B------:R0:W1:Y:S02]  /*111a0*/  SHFL.UP P1, R70, R246, R69, R68 ;  /* 0x04000045f6467389 */ /* 0x0000640000020044 */
[----:B01----:R-:W-:Y:S01]  /*111b0*/  ENDCOLLECTIVE ;  /* 0x000000000000791b */ /* 0x003fe20003800000 */
.L_x_8038:
[----:B------:R-:W-:Y:S02]  /*111c0*/  MOV R246, R241 ;  /* 0x000000f100f67202 */ /* 0x000fe40000000f00 */
[----:B------:R-:W-:-:S07]  /*111d0*/  MOV R245, R70 ;  /* 0x0000004600f57202 */ /* 0x000fce0000000f00 */
[----:B------:R-:W-:Y:S05]  /*111e0*/  WARPSYNC.COLLECTIVE R71, `(.L_x_8039) ;  /* 0x0000000047087348 */ /* 0x000fea0003c00000 */
[----:B------:R0:W1:Y:S02]  /*111f0*/  SHFL.UP P1, R70, R246, R69, R68 ;  /* 0x04000045f6467389 */ /* 0x0000640000020044 */
[----:B01----:R-:W-:Y:S01]  /*11200*/  ENDCOLLECTIVE ;  /* 0x000000000000791b */ /* 0x003fe20003800000 */
.L_x_8039:
[----:B------:R-:W-:Y:S02]  /*11210*/  MOV R246, R242 ;  /* 0x000000f200f67202 */ /* 0x000fe40000000f00 */
[----:B------:R-:W-:-:S07]  /*11220*/  MOV R247, R70 ;  /* 0x0000004600f77202 */ /* 0x000fce0000000f00 */
[----:B------:R-:W-:Y:S05]  /*11230*/  WARPSYNC.COLLECTIVE R71, `(.L_x_8040) ;  /* 0x0000000047087348 */ /* 0x000fea0003c00000 */
[----:B------:R0:W1:Y:S02]  /*11240*/  SHFL.UP P1, R70, R246, R69, R68 ;  /* 0x04000045f6467389 */ /* 0x0000640000020044 */
[----:B01----:R-:W-:Y:S01]  /*11250*/  ENDCOLLECTIVE ;  /* 0x000000000000791b */ /* 0x003fe20003800000 */
.L_x_8040:
[----:B------:R-:W-:Y:S01]  /*11260*/  MOV R69, R70 ;  /* 0x0000004600457202 */ /* 0x000fe20000000f00 */
[----:B------:R-:W-:Y:S06]  /*11270*/  BRA `(.L_x_8041) ;  /* 0xffffff7800887947 */ /* 0x000fec000383ffff */
.L_x_7918:
        /* <DEDUP_REMOVED lines=8> */
.L_x_8043:
[----:B------:R-:W-:Y:S05]  /*11300*/  BSYNC B0 ;  /* 0x0000000000007941 */ /* 0x000fea0003800000 */
.L_x_8042:
[----:B------:R-:W-:Y:S05]  /*11310*/  BRA `(.L_x_8044) ;  /* 0xffffff7800987947 */ /* 0x000fea000383ffff */
.L_x_7919:
        /* <DEDUP_REMOVED lines=8> */
.L_x_8046:
[----:B------:R-:W-:Y:S05]  /*113a0*/  BSYNC B0 ;  /* 0x0000000000007941 */ /* 0x000fea0003800000 */
.L_x_8045:
[----:B------:R-:W-:Y:S05]  /*113b0*/  BRA `(.L_x_8047) ;  /* 0xffffff7800787947 */ /* 0x000fea000383ffff */
.L_x_7920:
        /* <DEDUP_REMOVED lines=8> */
.L_x_8049:
[----:B------:R-:W-:Y:S05]  /*11440*/  BSYNC B0 ;  /* 0x0000000000007941 */ /* 0x000fea0003800000 */
.L_x_8048:
[----:B------:R-:W-:Y:S05]  /*11450*/  BRA `(.L_x_8050) ;  /* 0xffffff7800587947 */ /* 0x000fea000383ffff */
.L_x_7921:
        /* <DEDUP_REMOVED lines=8> */
.L_x_8052:
[----:B------:R-:W-:Y:S05]  /*114e0*/  BSYNC B0 ;  /* 0x0000000000007941 */ /* 0x000fea0003800000 */
.L_x_8051:
[----:B------:R-:W-:Y:S05]  /*114f0*/  BRA `(.L_x_8053) ;  /* 0xffffff7800387947 */ /* 0x000fea000383ffff */
.L_x_7922:
        /* <DEDUP_REMOVED lines=8> */
.L_x_8055:
[----:B------:R-:W-:Y:S05]  /*11580*/  BSYNC B0 ;  /* 0x0000000000007941 */ /* 0x000fea0003800000 */
.L_x_8054:
        /* <DEDUP_REMOVED lines=8> */
.L_x_8056:
[----:B------:R-:W-:Y:S02]  /*11610*/  MOV R246, R241 ;  /* 0x000000f100f67202 */ /* 0x000fe40000000f00 */
[----:B------:R-:W-:-:S07]  /*11620*/  MOV R244, R70 ;  /* 0x0000004600f47202 */ /* 0x000fce0000000f00 */
[----:B------:R-:W-:Y:S05]  /*11630*/  WARPSYNC.COLLECTIVE R71, `(.L_x_8057) ;  /* 0x0000000047087348 */ /* 0x000fea0003c00000 */
[----:B------:R0:W1:Y:S02]  /*11640*/  SHFL.UP P1, R70, R246, R69, R68 ;  /* 0x04000045f6467389 */ /* 0x0000640000020044 */
[----:B01----:R-:W-:Y:S01]  /*11650*/  ENDCOLLECTIVE ;  /* 0x000000000000791b */ /* 0x003fe20003800000 */
.L_x_8057:
[----:B------:R-:W-:Y:S02]  /*11660*/  MOV R246, R242 ;  /* 0x000000f200f67202 */ /* 0x000fe40000000f00 */
[----:B------:R-:W-:-:S07]  /*11670*/  MOV R241, R70 ;  /* 0x0000004600f17202 */ /* 0x000fce0000000f00 */
[----:B------:R-:W-:Y:S05]  /*11680*/  WARPSYNC.COLLECTIVE R71, `(.L_x_8058) ;  /* 0x0000000047087348 */ /* 0x000fea0003c00000 */
[----:B------:R0:W1:Y:S02]  /*11690*/  SHFL.UP P1, R70, R246, R69, R68 ;  /* 0x04000045f6467389 */ /* 0x0000640000020044 */
[----:B01----:R-:W-:Y:S01]  /*116a0*/  ENDCOLLECTIVE ;  /* 0x000000000000791b */ /* 0x003fe20003800000 */
.L_x_8058:
[----:B------:R-:W-:Y:S01]  /*116b0*/  HFMA2.MMA R69, -RZ, RZ, 0, 0 ;  /* 0x00000000ff457435 */ /* 0x000fe200000001ff */
[----:B------:R-:W-:Y:S02]  /*116c0*/  MOV R68, 0x1f ;  /* 0x0000001f00447802 */ /* 0x000fe40000000f00 */
[----:B------:R-:W-:Y:S02]  /*116d0*/  MOV R242, R70 ;  /* 0x0000004600f27202 */ /* 0x000fe40000000f00 */
[----:B------:R-:W-:-:S07]  /*116e0*/  MOV R70, R60 ;  /* 0x0000003c00467202 */ /* 0x000fce0000000f00 */
[----:B------:R-:W-:Y:S05]  /*116f0*/  WARPSYNC.COLLECTIVE R71, `(.L_x_8059) ;  /* 0x0000000047087348 */ /* 0x000fea0003c00000 */
[----:B------:R0:W1:Y:S02]  /*11700*/  SHFL.IDX P1, R239, R70, R69, R68 ;  /* 0x0000004546ef7389 */ /* 0x0000640000020044 */
[----:B01----:R-:W-:Y:S01]  /*11710*/  ENDCOLLECTIVE ;  /* 0x000000000000791b */ /* 0x003fe20003800000 */
.L_x_8059:
[----:B------:R-:W-:Y:S02]  /*11720*/  MOV R70, R61 ;  /* 0x0000003d00467202 */ /* 0x000fe40000000f00 */
[----:B------:R-:W-:-:S07]  /*11730*/  MOV R60, R239 ;  /* 0x000000ef003c7202 */ /* 0x000fce0000000f00 */
[----:B------:R-:W-:Y:S05]  /*11740*/  WARPSYNC.COLLECTIVE R71, `(.L_x_8060) ;  /* 0x0000000047087348 */ /* 0x000fea0003c00000 */
[----:B------:R0:W1:Y:S02]  /*11750*/  SHFL.IDX P1, R239, R70, R69, R68 ;  /* 0x0000004546ef7389 */ /* 0x0000640000020044 */
[----:B01----:R-:W-:Y:S01]  /*11760*/  ENDCOLLECTIVE ;  /* 0x000000000000791b */ /* 0x003fe20003800000 */
.L_x_8060:
[----:B------:R-:W-:Y:S02]  /*11770*/  MOV R70, R62 ;  /* 0x0000003e00467202 */ /* 0x000fe40000000f00 */
[----:B------:R-:W-:-:S07]  /*11780*/  MOV R61, R239 ;  /* 0x000000ef003d7202 */ /* 0x000fce0000000f00 */
[----:B------:R-:W-:Y:S05]  /*11790*/  WARPSYNC.COLLECTIVE R71, `(.L_x_8061) ;  /* 0x0000000047087348 */ /* 0x000fea0003c00000 */
[----:B------:R0:W1:Y:S02]  /*117a0*/  SHFL.IDX P1, R239, R70, R69, R68 ;  /* 0x0000004546ef7389 */ /* 0x0000640000020044 */
[----:B01----:R-:W-:Y:S01]  /*117b0*/  ENDCOLLECTIVE ;  /* 0x000000000000791b */ /* 0x003fe20003800000 */
.L_x_8061:
[----:B------:R-:W-:Y:S02]  /*117c0*/  MOV R70, R63 ;  /* 0x0000003f00467202 */ /* 0x000fe40000000f00 */
[----:B------:R-:W-:-:S07]  /*117d0*/  MOV R62, R239 ;  /* 0x000000ef003e7202 */ /* 0x000fce0000000f00 */
[----:B------:R-:W-:Y:S05]  /*117e0*/  WARPSYNC.COLLECTIVE R71, `(.L_x_8062) ;  /* 0x0000000047087348 */ /* 0x000fea0003c00000 */
[----:B------:R0:W1:Y:S02]  /*117f0*/  SHFL.IDX P1, R239, R70, R69, R68 ;  /* 0x0000004546ef7389 */ /* 0x0000640000020044 */
[----:B01----:R-:W-:Y:S01]  /*11800*/  ENDCOLLECTIVE ;  /* 0x000000000000791b */ /* 0x003fe20003800000 */
.L_x_8062:
[----:B------:R-:W-:Y:S01]  /*11810*/  MOV R63, R239 ;  /* 0x000000ef003f7202 */ /* 0x000fe20000000f00 */
[----:B------:R-:W-:Y:S06]  /*11820*/  BRA `(.L_x_8063) ;  /* 0xffffff7400947947 */ /* 0x000fec000383ffff */
.L_x_7924:
        /* <DEDUP_REMOVED lines=8> */
.L_x_8064:
[----:B------:R-:W-:Y:S02]  /*118b0*/  MOV R244, R241 ;  /* 0x000000f100f47202 */ /* 0x000fe40000000f00 */
[----:B------:R-:W-:-:S07]  /*118c0*/  MOV R68, R239 ;  /* 0x000000ef00447202 */ /* 0x000fce0000000f00 */
[----:B------:R-:W-:Y:S05]  /*118d0*/  WARPSYNC.COLLECTIVE R71, `(.L_x_8065) ;  /* 0x0000000047087348 */ /* 0x000fea0003c00000 */
[----:B------:R0:W1:Y:S02]  /*118e0*/  SHFL.DOWN P1, R239, R244, R245, R252 ;  /* 0x080000f5f4ef7389 */ /* 0x00006400000200fc */
[----:B01----:R-:W-:Y:S01]  /*118f0*/  ENDCOLLECTIVE ;  /* 0x000000000000791b */ /* 0x003fe20003800000 */
.L_x_8065:
[----:B------:R-:W-:Y:S02]  /*11900*/  MOV R244, R70 ;  /* 0x0000004600f47202 */ /* 0x000fe40000000f00 */
[----:B------:R-:W-:-:S07]  /*11910*/  MOV R69, R239 ;  /* 0x000000ef00457202 */ /* 0x000fce0000000f00 */
[----:B------:R-:W-:Y:S05]  /*11920*/  WARPSYNC.COLLECTIVE R71, `(.L_x_8066) ;  /* 0x0000000047087348 */ /* 0x000fea0003c00000 */
[----:B------:R0:W1:Y:S02]  /*11930*/  SHFL.DOWN P1, R239, R244, R245, R252 ;  /* 0x080000f5f4ef7389 */ /* 0x00006400000200fc */
[----:B01----:R-:W-:Y:S01]  /*11940*/  ENDCOLLECTIVE ;  /* 0x000000000000791b */ /* 0x003fe20003800000 */
.L_x_8066:
[----:B------:R-:W-:Y:S02]  /*11950*/  MOV R244, R243 ;  /* 0x000000f300f47202 */ /* 0x000fe40000000f00 */
[----:B------:R-:W-:-:S07]  /*11960*/  MOV R246, R239 ;  /* 0x000000ef00f67202 */ /* 0x000fce0000000f00 */
[----:B------:R-:W-:Y:S05]  /*11970*/  WARPSYNC.COLLECTIVE R71, `(.L_x_8067) ;  /* 0x0000000047087348 */ /* 0x000fea0003c00000 */
[----:B------:R0:W1:Y:S02]  /*11980*/  SHFL.DOWN P1, R239, R244, R245, R252 ;  /* 0x080000f5f4ef7389 */ /* 0x00006400000200fc */
[----:B01----:R-:W-:Y:S01]  /*11990*/  ENDCOLLECTIVE ;  /* 0x000000000000791b */ /* 0x003fe20003800000 */
.L_x_8067:
[----:B------:R-:W-:Y:S01]  /*119a0*/  MOV R71, R239 ;  /* 0x000000ef00477202 */ /* 0x000fe20000000f00 */
[----:B------:R-:W-:Y:S06]  /*119b0*/  BRA `(.L_x_8068) ;  /* 0xffffff8400f07947 */ /* 0x000fec000383ffff */
.L_x_7927:
        /* <DEDUP_REMOVED lines=8> */
.L_x_8070:
[----:B------:R-:W-:Y:S05]  /*11a40*/  BSYNC B0 ;  /* 0x0000000000007941 */ /* 0x000fea0003800000 */
.L_x_8069:
        /* <DEDUP_REMOVED lines=8> */
.L_x_8071:
[----:B------:R-:W-:Y:S02]  /*11ad0*/  MOV R244, R242 ;  /* 0x000000f200f47202 */ /* 0x000fe40000000f00 */
[----:B------:R-:W-:-:S07]  /*11ae0*/  MOV R69, R239 ;  /* 0x000000ef00457202 */ /* 0x000fce0000000f00 */
[----:B------:R-:W-:Y:S05]  /*11af0*/  WARPSYNC.COLLECTIVE R71, `(.L_x_8072) ;  /* 0x0000000047087348 */ /* 0x000fea0003c00000 */
[----:B------:R0:W1:Y:S02]  /*11b00*/  SHFL.DOWN P1, R239, R244, R245, R252 ;  /* 0x080000f5f4ef7389 */ /* 0x00006400000200fc */
[----:B01----:R-:W-:Y:S01]  /*11b10*/  ENDCOLLECTIVE ;  /* 0x000000000000791b */ /* 0x003fe20003800000 */
.L_x_8072:
[----:B------:R-:W-:Y:S02]  /*11b20*/  MOV R244, R243 ;  /* 0x000000f300f47202 */ /* 0x000fe40000000f00 */
[----:B------:R-:W-:-:S07]  /*11b30*/  MOV R70, R239 ;  /* 0x000000ef00467202 */ /* 0x000fce0000000f00 */
[----:B------:R-:W-:Y:S05]  /*11b40*/  WARPSYNC.COLLECTIVE R71, `(.L_x_8073) ;  /* 0x0000000047087348 */ /* 0x000fea0003c00000 */
[----:B------:R0:W1:Y:S02]  /*11b50*/  SHFL.DOWN P1, R239, R244, R245, R252 ;  /* 0x080000f5f4ef7389 */ /* 0x00006400000200fc */
[----:B01----:R-:W-:Y:S01]  /*11b60*/  ENDCOLLECTIVE ;  /* 0x000000000000791b */ /* 0x003fe20003800000 */
.L_x_8073:
[----:B------:R-:W-:Y:S01]  /*11b70*/  MOV R71, R239 ;  /* 0x000000ef00477202 */ /* 0x000fe20000000f00 */
[----:B------:R-:W-:Y:S06]  /*11b80*/  BRA `(.L_x_8074) ;  /* 0xffffff8400d07947 */ /* 0x000fec000383ffff */
.L_x_7930:
        /* <DEDUP_REMOVED lines=8> */
.L_x_8076:
[----:B------:R-:W-:Y:S05]  /*11c10*/  BSYNC B0 ;  /* 0x0000000000007941 */ /* 0x000fea0003800000 */
.L_x_8075:
        /* <DEDUP_REMOVED lines=8> */
.L_x_8077:
[----:B------:R-:W-:Y:S02]  /*11ca0*/  MOV R244, R242 ;  /* 0x000000f200f47202 */ /* 0x000fe40000000f00 */
[----:B------:R-:W-:-:S07]  /*11cb0*/  MOV R69, R239 ;  /* 0x000000ef00457202 */ /* 0x000fce0000000f00 */
[----:B------:R-:W-:Y:S05]  /*11cc0*/  WARPSYNC.COLLECTIVE R71, `(.L_x_8078) ;  /* 0x0000000047087348 */ /* 0x000fea0003c00000 */
[----:B------:R0:W1:Y:S02]  /*11cd0*/  SHFL.DOWN P1, R239, R244, R245, R252 ;  /* 0x080000f5f4ef7389 */ /* 0x00006400000200fc */
[----:B01----:R-:W-:Y:S01]  /*11ce0*/  ENDCOLLECTIVE ;  /* 0x000000000000791b */ /* 0x003fe20003800000 */
.L_x_8078:
[----:B------:R-:W-:Y:S02]  /*11cf0*/  MOV R244, R243 ;  /* 0x000000f300f47202 */ /* 0x000fe40000000f00 */
[----:B------:R-:W-:-:S07]  /*11d00*/  MOV R70, R239 ;  /* 0x000000ef00467202 */ /* 0x000fce0000000f00 */
[----:B------:R-:W-:Y:S05]  /*11d10*/  WARPSYNC.COLLECTIVE R71, `(.L_x_8079) ;  /* 0x0000000047087348 */ /* 0x000fea0003c00000 */
[----:B------:R0:W1:Y:S02]  /*11d20*/  SHFL.DOWN P1, R239, R244, R245, R252 ;  /* 0x080000f5f4ef7389 */ /* 0x00006400000200fc */
[----:B01----:R-:W-:Y:S01]  /*11d30*/  ENDCOLLECTIVE ;  /* 0x000000000000791b */ /* 0x003fe20003800000 */
.L_x_8079:
[----:B------:R-:W-:Y:S01]  /*11d40*/  MOV R71, R239 ;  /* 0x000000ef00477202 */ /* 0x000fe20000000f00 */
[----:B------:R-:W-:Y:S06]  /*11d50*/  BRA `(.L_x_8080) ;  /* 0xffffff8400b07947 */ /* 0x000fec000383ffff */
.L_x_7933:
        /* <DEDUP_REMOVED lines=8> */
.L_x_8082:
[----:B------:R-:W-:Y:S05]  /*11de0*/  BSYNC B0 ;  /* 0x0000000000007941 */ /* 0x000fea0003800000 */
.L_x_8081:
        /* <DEDUP_REMOVED lines=8> */
.L_x_8083:
[----:B------:R-:W-:Y:S02]  /*11e70*/  MOV R244, R242 ;  /* 0x000000f200f47202 */ /* 0x000fe40000000f00 */
[----:B------:R-:W-:-:S07]  /*11e80*/  MOV R69, R239 ;  /* 0x000000ef00457202 */ /* 0x000fce0000000f00 */
[----:B------:R-:W-:Y:S05]  /*11e90*/  WARPSYNC.COLLECTIVE R71, `(.L_x_8084) ;  /* 0x0000000047087348 */ /* 0x000fea0003c00000 */
[----:B------:R0:W1:Y:S02]  /*11ea0*/  SHFL.DOWN P1, R239, R244, R245, R252 ;  /* 0x080000f5f4ef7389 */ /* 0x00006400000200fc */
[----:B01----:R-:W-:Y:S01]  /*11eb0*/  ENDCOLLECTIVE ;  /* 0x000000000000791b */ /* 0x003fe20003800000 */
.L_x_8084:
[----:B------:R-:W-:Y:S02]  /*11ec0*/  MOV R244, R243 ;  /* 0x000000f300f47202 */ /* 0x000fe40000000f00 */
[----:B------:R-:W-:-:S07]  /*11ed0*/  MOV R70, R239 ;  /* 0x000000ef00467202 */ /* 0x000fce0000000f00 */
[----:B------:R-:W-:Y:S05]  /*11ee0*/  WARPSYNC.COLLECTIVE R71, `(.L_x_8085) ;  /* 0x0000000047087348 */ /* 0x000fea0003c00000 */
[----:B------:R0:W1:Y:S02]  /*11ef0*/  SHFL.DOWN P1, R239, R244, R245, R252 ;  /* 0x080000f5f4ef7389 */ /* 0x00006400000200fc */
[----:B01----:R-:W-:Y:S01]  /*11f00*/  ENDCOLLECTIVE ;  /* 0x000000000000791b */ /* 0x003fe20003800000 */
.L_x_8085:
[----:B------:R-:W-:Y:S01]  /*11f10*/  MOV R71, R239 ;  /* 0x000000ef00477202 */ /* 0x000fe20000000f00 */
[----:B------:R-:W-:Y:S06]  /*11f20*/  BRA `(.L_x_8086) ;  /* 0xffffff8400907947 */ /* 0x000fec000383ffff */
.L_x_7936:
        /* <DEDUP_REMOVED lines=8> */
.L_x_8088:
[----:B------:R-:W-:Y:S05]  /*11fb0*/  BSYNC B0 ;  /* 0x0000000000007941 */ /* 0x000fea0003800000 */
.L_x_8087:
        /* <DEDUP_REMOVED lines=8> */
.L_x_8089:
[----:B------:R-:W-:Y:S02]  /*12040*/  MOV R244, R242 ;  /* 0x000000f200f47202 */ /* 0x000fe40000000f00 */
[----:B------:R-:W-:-:S07]  /*12050*/  MOV R69, R239 ;  /* 0x000000ef00457202 */ /* 0x000fce0000000f00 */
[----:B------:R-:W-:Y:S05]  /*12060*/  WARPSYNC.COLLECTIVE R71, `(.L_x_8090) ;  /* 0x0000000047087348 */ /* 0x000fea0003c00000 */
[----:B------:R0:W1:Y:S02]  /*12070*/  SHFL.DOWN P1, R239, R244, R245, R252 ;  /* 0x080000f5f4ef7389 */ /* 0x00006400000200fc */
[----:B01----:R-:W-:Y:S01]  /*12080*/  ENDCOLLECTIVE ;  /* 0x000000000000791b */ /* 0x003fe20003800000 */
.L_x_8090:
[----:B------:R-:W-:Y:S02]  /*12090*/  MOV R244, R243 ;  /* 0x000000f300f47202 */ /* 0x000fe40000000f00 */
[----:B------:R-:W-:-:S07]  /*120a0*/  MOV R70, R239 ;  /* 0x000000ef00467202 */ /* 0x000fce0000000f00 */
[----:B------:R-:W-:Y:S05]  /*120b0*/  WARPSYNC.COLLECTIVE R71, `(.L_x_8091) ;  /* 0x0000000047087348 */ /* 0x000fea0003c00000 */
[----:B------:R0:W1:Y:S02]  /*120c0*/  SHFL.DOWN P1, R239, R244, R245, R252 ;  /* 0x080000f5f4ef7389 */ /* 0x00006400000200fc */
[----:B01----:R-:W-:Y:S01]  /*120d0*/  ENDCOLLECTIVE ;  /* 0x000000000000791b */ /* 0x003fe20003800000 */
.L_x_8091:
[----:B------:R-:W-:Y:S01]  /*120e0*/  MOV R71, R239 ;  /* 0x000000ef00477202 */ /* 0x000fe20000000f00 */
[----:B------:R-:W-:Y:S06]  /*120f0*/  BRA `(.L_x_8092) ;  /* 0xffffff8400707947 */ /* 0x000fec000383ffff */
.L_x_7939:
        /* <DEDUP_REMOVED lines=8> */
.L_x_8094:
[----:B------:R-:W-:Y:S05]  /*12180*/  BSYNC B0 ;  /* 0x0000000000007941 */ /* 0x000fea0003800000 */
.L_x_8093:
        /* <DEDUP_REMOVED lines=10> */
.L_x_8095:
[----:B------:R-:W-:Y:S02]  /*12230*/  MOV R252, 0x1f ;  /* 0x0000001f00fc7802 */ /* 0x000fe40000000f00 */
[----:B------:R-:W-:Y:S02]  /*12240*/  MOV R70, R242 ;  /* 0x000000f200467202 */ /* 0x000fe40000000f00 */
[----:B------:R-:W-:-:S07]  /*12250*/  MOV R247, R239 ;  /* 0x000000ef00f77202 */ /* 0x000fce0000000f00 */
[----:B------:R-:W-:Y:S05]  /*12260*/  WARPSYNC.COLLECTIVE R71, `(.L_x_8096) ;  /* 0x0000000047087348 */ /* 0x000fea0003c00000 */
[----:B------:R0:W1:Y:S02]  /*12270*/  SHFL.IDX P1, R239, R70, R69, R68 ;  /* 0x0000004546ef7389 */ /* 0x0000640000020044 */
[----:B01----:R-:W-:Y:S01]  /*12280*/  ENDCOLLECTIVE ;  /* 0x000000000000791b */ /* 0x003fe20003800000 */
.L_x_8096:
        /* <DEDUP_REMOVED lines=9> */
.L_x_8097:
[----:B------:R-:W-:Y:S02]  /*12320*/  MOV R70, R64 ;  /* 0x0000004000467202 */ /* 0x000fe40000000f00 */
[----:B------:R-:W-:-:S07]  /*12330*/  MOV R251, R239 ;  /* 0x000000ef00fb7202 */ /* 0x000fce0000000f00 */
[----:B------:R-:W-:Y:S05]  /*12340*/  WARPSYNC.COLLECTIVE R71, `(.L_x_8098) ;  /* 0x0000000047087348 */ /* 0x000fea0003c00000 */
[----:B------:R0:W1:Y:S02]  /*12350*/  SHFL.DOWN P1, R239, R244, R245, R252 ;  /* 0x080000f5f4ef7389 */ /* 0x00006400000200fc */
[----:B01----:R-:W-:Y:S01]  /*12360*/  ENDCOLLECTIVE ;  /* 0x000000000000791b */ /* 0x003fe20003800000 */
.L_x_8098:
[----:B------:R-:W-:Y:S02]  /*12370*/  MOV R244, R241 ;  /* 0x000000f100f47202 */ /* 0x000fe40000000f00 */
[----:B------:R-:W-:-:S07]  /*12380*/  MOV R240, R239 ;  /* 0x000000ef00f07202 */ /* 0x000fce0000000f00 */
[----:B------:R-:W-:Y:S05]  /*12390*/  WARPSYNC.COLLECTIVE R71, `(.L_x_8099) ;  /* 0x0000000047087348 */ /* 0x000fea0003c00000 */
[----:B------:R0:W1:Y:S02]  /*123a0*/  SHFL.DOWN P1, R239, R244, R245, R252 ;  /* 0x080000f5f4ef7389 */ /* 0x00006400000200fc */
[----:B01----:R-:W-:Y:S01]  /*123b0*/  ENDCOLLECTIVE ;  /* 0x000000000000791b */ /* 0x003fe20003800000 */
.L_x_8099:
[----:B------:R-:W-:Y:S02]  /*123c0*/  MOV R244, R242 ;  /* 0x000000f200f47202 */ /* 0x000fe40000000f00 */
[----:B------:R-:W-:-:S07]  /*123d0*/  MOV R241, R239 ;  /* 0x000000ef00f17202 */ /* 0x000fce0000000f00 */
[----:B------:R-:W-:Y:S05]  /*123e0*/  WARPSYNC.COLLECTIVE R71, `(.L_x_8100) ;  /* 0x0000000047087348 */ /* 0x000fea0003c00000 */
[----:B------:R0:W1:Y:S02]  /*123f0*/  SHFL.DOWN P1, R239, R244, R245, R252 ;  /* 0x080000f5f4ef7389 */ /* 0x00006400000200fc */
[----:B01----:R-:W-:Y:S01]  /*12400*/  ENDCOLLECTIVE ;  /* 0x000000000000791b */ /* 0x003fe20003800000 */
.L_x_8100:
[----:B------:R-:W-:Y:S02]  /*12410*/  MOV R244, R243 ;  /* 0x000000f300f47202 */ /* 0x000fe40000000f00 */
[----:B------:R-:W-:-:S07]  /*12420*/  MOV R242, R239 ;  /* 0x000000ef00f27202 */ /* 0x000fce0000000f00 */
[----:B------:R-:W-:Y:S05]  /*12430*/  WARPSYNC.COLLECTIVE R71, `(.L_x_8101) ;  /* 0x0000000047087348 */ /* 0x000fea0003c00000 */
[----:B------:R0:W1:Y:S02]  /*12440*/  SHFL.DOWN P1, R239, R244, R245, R252 ;  /* 0x080000f5f4ef7389 */ /* 0x00006400000200fc */
[----:B01----:R-:W-:Y:S01]  /*12450*/  ENDCOLLECTIVE ;  /* 0x000000000000791b */ /* 0x003fe20003800000 */
.L_x_8101:
[----:B------:R-:W-:-:S07]  /*12460*/  MOV R243, R239 ;  /* 0x000000ef00f37202 */ /* 0x000fce0000000f00 */
[----:B------:R-:W-:Y:S05]  /*12470*/  WARPSYNC.COLLECTIVE R71, `(.L_x_8102) ;  /* 0x0000000047087348 */ /* 0x000fea0003c00000 */
[----:B------:R0:W1:Y:S02]  /*12480*/  SHFL.IDX P1, R239, R70, R69, R68 ;  /* 0x0000004546ef7389 */ /* 0x0000640000020044 */
[----:B01----:R-:W-:Y:S01]  /*12490*/  ENDCOLLECTIVE ;  /* 0x000000000000791b */ /* 0x003fe20003800000 */
.L_x_8102:
[----:B------:R-:W-:Y:S02]  /*124a0*/  MOV R70, R65 ;  /* 0x0000004100467202 */ /* 0x000fe40000000f00 */
[----:B------:R-:W-:-:S07]  /*124b0*/  MOV R252, R239 ;  /* 0x000000ef00fc7202 */ /* 0x000fce0000000f00 */
[----:B------:R-:W-:Y:S05]  /*124c0*/  WARPSYNC.COLLECTIVE R71, `(.L_x_8103) ;  /* 0x0000000047087348 */ /* 0x000fea0003c00000 */
[----:B------:R0:W1:Y:S02]  /*124d0*/  SHFL.IDX P1, R239, R70, R69, R68 ;  /* 0x0000004546ef7389 */ /* 0x0000640000020044 */
[----:B01----:R-:W-:Y:S01]  /*124e0*/  ENDCOLLECTIVE ;  /* 0x000000000000791b */ /* 0x003fe20003800000 */
.L_x_8103:
[----:B------:R-:W-:Y:S01]  /*124f0*/  MOV R70, R66 ;  /* 0x0000004200467202 */ /* 0x000fe20000000f00 */
[-C--:B------:R-:W-:Y:S01]  /*12500*/  FMUL.FTZ R66, R65, R247.reuse ;  /* 0x000000f741427220 */ /* 0x080fe20000410000 */
[----:B------:R-:W-:Y:S01]  /*12510*/  FMUL.FTZ R247, R64, R247 ;  /* 0x000000f740f77220 */ /* 0x000fe20000410000 */
[----:B------:R-:W-:-:S07]  /*12520*/  MOV R245, R239 ;  /* 0x000000ef00f57202 */ /* 0x000fce0000000f00 */
[----:B------:R-:W-:Y:S05]  /*12530*/  WARPSYNC.COLLECTIVE R71, `(.L_x_8104) ;  /* 0x0000000047087348 */ /* 0x000fea0003c00000 */
[----:B------:R0:W1:Y:S02]  /*12540*/  SHFL.IDX P1, R239, R70, R69, R68 ;  /* 0x0000004546ef7389 */ /* 0x0000640000020044 */
[----:B01----:R-:W-:Y:S01]  /*12550*/  ENDCOLLECTIVE ;  /* 0x000000000000791b */ /* 0x003fe20003800000 */
.L_x_8104:
[----:B------:R-:W-:Y:S02]  /*12560*/  MOV R70, R67 ;  /* 0x0000004300467202 */ /* 0x000fe40000000f00 */
[----:B------:R-:W-:-:S07]  /*12570*/  MOV R244, R239 ;  /* 0x000000ef00f47202 */ /* 0x000fce0000000f00 */
[----:B------:R-:W-:Y:S05]  /*12580*/  WARPSYNC.COLLECTIVE R71, `(.L_x_8105) ;  /* 0x0000000047087348 */ /* 0x000fea0003c00000 */
[----:B------:R0:W1:Y:S02]  /*12590*/  SHFL.IDX P1, R239, R70, R69, R68 ;  /* 0x0000004546ef7389 */ /* 0x0000640000020044 */
[----:B01----:R-:W-:Y:S01]  /*125a0*/  ENDCOLLECTIVE ;  /* 0x000000000000791b */ /* 0x003fe20003800000 */
.L_x_8105:
[----:B------:R-:W-:Y:S01]  /*125b0*/  MOV R71, R239 ;  /* 0x000000ef00477202 */ /* 0x000fe20000000f00 */
[----:B------:R-:W-:Y:S06]  /*125c0*/  BRA `(.L_x_8106) ;  /* 0xffffff8000c87947 */ /* 0x000fec000383ffff */
.L_x_8107:
        /* <DEDUP_REMOVED lines=11> */
.L_x_18941:


//--------------------- .text._Z25selective_scan_bwd_kernelI32Selective_Scan_bwd_kernel_traitsILi64ELi16ELb0ELb1ELb0ELb1ELb0EN3c104HalfENS1_7complexIfEEEEv12SSMParamsBwd --------------------------
	.section	.text._Z25selective_scan_bwd_kernelI32Selective_Scan_bwd_kernel_traitsILi64ELi16ELb0ELb1ELb0ELb1ELb0EN3c104HalfENS1_7complexIfEEEEv12SSMParamsBwd,"ax",@progbits
	.align	128
        .global         _Z25selective_scan_bwd_kernelI32Selective_Scan_bwd_kernel_traitsILi64ELi16ELb0ELb1ELb0ELb1ELb0EN3c104HalfENS1_7complexIfEEEEv12SSMParamsBwd
        .type           _Z25selective_scan_bwd_kernelI32Selective_Scan_bwd_kernel_traitsILi64ELi16ELb0ELb1ELb0ELb1ELb0EN3c104HalfENS1_7complexIfEEEEv12SSMParamsBwd,@function
        .size           _Z25selective_scan_bwd_kernelI32Selective_Scan_bwd_kernel_traitsILi64ELi16ELb0ELb1ELb0ELb1ELb0EN3c104HalfENS1_7complexIfEEEEv12SSMParamsBwd,(.L_x_18942 - _Z25selective_scan_bwd_kernelI32Selective_Scan_bwd_kernel_traitsILi64ELi16ELb0ELb1ELb0ELb1ELb0EN3c104HalfENS1_7complexIfEEEEv12SSMParamsBwd)
        .other          _Z25selective_scan_bwd_kernelI32Selective_Scan_bwd_kernel_traitsILi64ELi16ELb0ELb1ELb0ELb1ELb0EN3c104HalfENS1_7complexIfEEEEv12SSMParamsBwd,@"STO_CUDA_ENTRY STV_DEFAULT"
_Z25selective_scan_bwd_kernelI32Selective_Scan_bwd_kernel_traitsILi64ELi16ELb0ELb1ELb0ELb1ELb0EN3c104HalfENS1_7complexIfEEEEv12SSMParamsBwd:
.text._Z25selective_scan_bwd_kernelI32Selective_Scan_bwd_kernel_traitsILi64ELi16ELb0ELb1ELb0ELb1ELb0EN3c104HalfENS1_7complexIfEEEEv12SSMParamsBwd:
        /* <DEDUP_REMOVED lines=166> */
.L_x_8241:
[----:B------:R-:W-:Y:S01]  /*0a60*/  ULDC UR50, c[0x0][0x224] ;  /* 0x0000890000327ab9 */ /* 0x000fe20000000800 */
[----:B------:R-:W-:Y:S01]  /*0a70*/  SHF.L.U32 R0, R91, 0x4, RZ ;  /* 0x000000045b007819 */ /* 0x000fe200000006ff */
        /* <DEDUP_REMOVED lines=203> */
[----:B------:R-:W3:Y:S04]  /*1730*/  @!P0 LDG.E.U16 R17, desc[UR20][R4.64+0x240] ;  /* 0x0002401404118981 */ /* 0x000ee8000c1e1500 */
[----:B------:R-:W4:Y:S04]  /*1740*/  @!P1 LDG.E.U16 R18, desc[UR20][R4.64+0x280] ;  /* 0x0002801404129981 */ /* 0x000f28000c1e1500 */
        /* <DEDUP_REMOVED lines=17> */
[----:B--2---:R0:W-:Y:S04]  /*1860*/  STS.U16 [R70], R0 ;  /* 0x0000000046007388 */ /* 0x0041e80000000400 */
        /* <DEDUP_REMOVED lines=8> */
[----:B---3--:R-:W-:Y:S04]  /*18f0*/  STS.U16 [R61+0x240], R17 ;  /* 0x000240113d007388 */ /* 0x008fe80000000400 */
[----:B----4-:R-:W-:Y:S04]  /*1900*/  STS.U16 [R60+0x280], R18 ;  /* 0x000280123c007388 */ /* 0x010fe80000000400 */
[----:B-----5:R-:W-:Y:S04]  /*1910*/  STS.U16 [R59+0x2c0], R19 ;  /* 0x0002c0133b007388 */ /* 0x020fe80000000400 */
        /* <DEDUP_REMOVED lines=31> */
[----:B------:R-:W-:Y:S01]  /*1b10*/  PRMT R14, RZ, 0x7610, R14 ;  /* 0x00007610ff0e7816 */ /* 0x000fe2000000000e */
[----:B------:R-:W2:Y:S04]  /*1b20*/  @!P3 LDG.E.U16 R31, desc[UR20][R6.64+0x300] ;  /* 0x00030014061fb981 */ /* 0x000ea8000c1e1500 */
[----:B------:R-:W2:Y:S01]  /*1b30*/  @!P0 LDG.E.U16 R10, desc[UR20][R6.64+0x80] ;  /* 0x00008014060a8981 */ /* 0x000ea2000c1e1500 */
[----:B------:R-:W-:-:S03]  /*1b40*/  ISETP.GE.AND P0, PT, R37, UR56, PT ;  /* 0x0000003825007c0c */ /* 0x000fc6000bf06270 */
[----:B------:R-:W2:Y:S01]  /*1b50*/  @!P1 LDG.E.U16 R11, desc[UR20][R6.64+0xc0] ;  /* 0x0000c014060b9981 */ /* 0x000ea2000c1e1500 */
[----:B------:R-:W-:Y:S02]  /*1b60*/  ISETP.GE.AND P1, PT, R39, UR56, PT ;  /* 0x0000003827007c0c */ /* 0x000fe4000bf26270 */
[----:B------:R-:W-:Y:S01]  /*1b70*/  PRMT R13, RZ, 0x7610, R13 ;  /* 0x00007610ff0d7816 */ /* 0x000fe2000000000d */
[----:B------:R-:W2:Y:S01]  /*1b80*/  @!P4 LDG.E.U16 R32, desc[UR20][R6.64+0x340] ;  /* 0x000340140620c981 */ /* 0x000ea2000c1e1500 */
[----:B------:R-:W-:Y:S02]  /*1b90*/  PRMT R16, RZ, 0x7610, R16 ;  /* 0x00007610ff107816 */ /* 0x000fe40000000010 */
[----:B------:R-:W-:Y:S01]  /*1ba0*/  PRMT R15, RZ, 0x7610, R15 ;  /* 0x00007610ff0f7816 */ /* 0x000fe2000000000f */
[----:B------:R-:W2:Y:S04]  /*1bb0*/  @!P6 LDG.E.U16 R34, desc[UR20][R6.64+0x3c0] ;  /* 0x0003c0140622e981 */ /* 0x000ea8000c1e1500 */
[----:B------:R-:W2:Y:S01]  /*1bc0*/  @!P0 LDG.E.U16 R12, desc[UR20][R6.64+0x100] ;  /* 0x00010014060c8981 */ /* 0x000ea2000c1e1500 */
[----:B------:R-:W-:-:S03]  /*1bd0*/  ISETP.GE.AND P0, PT, R41, UR56, PT ;  /* 0x0000003829007c0c */ /* 0x000fc6000bf06270 */
[----:B------:R-:W2:Y:S01]  /*1be0*/  @!P1 LDG.E.U16 R13, desc[UR20][R6.64+0x140] ;  /* 0x00014014060d9981 */ /* 0x000ea2000c1e1500 */
[----:B------:R-:W-:-:S09]  /*1bf0*/  ISETP.GE.AND P1, PT, R43, UR56, PT ;  /* 0x000000382b007c0c */ /* 0x000fd2000bf26270 */
[----:B------:R-:W2:Y:S01]  /*1c00*/  @!P0 LDG.E.U16 R14, desc[UR20][R6.64+0x180] ;  /* 0x00018014060e8981 */ /* 0x000ea2000c1e1500 */
[----:B------:R-:W-:-:S03]  /*1c10*/  ISETP.GE.AND P0, PT, R45, UR56, PT ;  /* 0x000000382d007c0c */ /* 0x000fc6000bf06270 */
[----:B------:R-:W2:Y:S01]  /*1c20*/  @!P1 LDG.E.U16 R15, desc[UR20][R6.64+0x1c0] ;  /* 0x0001c014060f9981 */ /* 0x000ea2000c1e1500 */
[----:B------:R-:W-:-:S09]  /*1c30*/  ISETP.NE.AND P1, PT, R28, RZ, PT ;  /* 0x000000ff1c00720c */ /* 0x000fd20003f25270 */
[----:B------:R-:W2:Y:S01]  /*1c40*/  @!P0 LDG.E.U16 R16, desc[UR20][R6.64+0x200] ;  /* 0x0002001406108981 */ /* 0x000ea2000c1e1500 */
[----:B------:R-:W-:Y:S02]  /*1c50*/  ISETP.NE.AND P0, PT, R29, RZ, PT ;  /* 0x000000ff1d00720c */ /* 0x000fe40003f05270 */
[----:B------:R-:W-:Y:S02]  /*1c60*/  PRMT R28, RZ, 0x7610, R28 ;  /* 0x00007610ff1c7816 */ /* 0x000fe4000000001c */
[----:B------:R-:W-:Y:S02]  /*1c70*/  PRMT R29, RZ, 0x7610, R29 ;  /* 0x00007610ff1d7816 */ /* 0x000fe4000000001d */
[----:B------:R-:W-:-:S04]  /*1c80*/  PRMT R33, RZ, 0x7610, R33 ;  /* 0x00007610ff217816 */ /* 0x000fc80000000021 */
[----:B------:R-:W2:Y:S04]  /*1c90*/  @!P1 LDG.E.U16 R29, desc[UR20][R6.64+0x280] ;  /* 0x00028014061d9981 */ /* 0x000ea8000c1e1500 */
[----:B------:R-:W2:Y:S04]  /*1ca0*/  @!P0 LDG.E.U16 R28, desc[UR20][R6.64+0x240] ;  /* 0x00024014061c8981 */ /* 0x000ea8000c1e1500 */
[----:B------:R0:W2:Y:S02]  /*1cb0*/  @!P5 LDG.E.U16 R33, desc[UR20][R6.64+0x380] ;  /* 0x000380140621d981 */ /* 0x0000a4000c1e1500 */
        /* <DEDUP_REMOVED lines=12> */
[----:B---3--:R-:W-:-:S03]  /*1d80*/  HADD2.F32 R5, -RZ, R5.H0_H0 ;  /* 0x20000005ff057230 */ /* 0x008fc60000004100 */
[----:B------:R-:W-:Y:S04]  /*1d90*/  STL [R1+0x10], R59 ;  /* 0x0000103b01007387 */ /* 0x000fe80000100800 */
[----:B------:R-:W-:Y:S01]  /*1da0*/  STL [R1+0xc], R58 ;  /* 0x00000c3a01007387 */ /* 0x000fe20000100800 */
[----:B------:R-:W-:-:S03]  /*1db0*/  FADD.FTZ R76, R5, UR5 ;  /* 0x00000005054c7e21 */ /* 0x000fc60008010000 */
[----:B------:R-:W-:Y:S04]  /*1dc0*/  STL [R1+0x8], R57 ;  /* 0x0000083901007387 */ /* 0x000fe80000100800 */
[----:B------:R-:W-:Y:S04]  /*1dd0*/  STL [R1+0x4], R56 ;  /* 0x0000043801007387 */ /* 0x000fe80000100800 */
[----:B------:R-:W-:Y:S01]  /*1de0*/  STL [R1], R55 ;  /* 0x0000003701007387 */ /* 0x000fe20000100800 */
[----:B------:R-:W-:Y:S01]  /*1df0*/  FSETP.GTU.FTZ.AND P4, PT, R76, 20, PT ;  /* 0x41a000004c00780b */ /* 0x000fe20003f9c000 */
[----:B----4-:R-:W-:-:S02]  /*1e00*/  HADD2.F32 R8, -RZ, R8.H0_H0 ;  /* 0x20000008ff087230 */ /* 0x010fc40000004100 */
[----:B-----5:R-:W-:Y:S02]  /*1e10*/  HADD2.F32 R24, -RZ, R24.H0_H0 ;  /* 0x20000018ff187230 */ /* 0x020fe40000004100 */
[----:B------:R-:W-:Y:S02]  /*1e20*/  HADD2.F32 R25, -RZ, R25.H0_H0 ;  /* 0x20000019ff197230 */ /* 0x000fe40000004100 */
[----:B------:R-:W-:Y:S02]  /*1e30*/  HADD2.F32 R19, -RZ, R19.H0_H0 ;  /* 0x20000013ff137230 */ /* 0x000fe40000004100 */
[----:B------:R-:W-:Y:S02]  /*1e40*/  HADD2.F32 R20, -RZ, R20.H0_H0 ;  /* 0x20000014ff147230 */ /* 0x000fe40000004100 */
[----:B------:R-:W-:Y:S01]  /*1e50*/  FADD.FTZ R75, R8, UR5 ;  /* 0x00000005084b7e21 */ /* 0x000fe20008010000 */
[----:B------:R-:W-:Y:S02]  /*1e60*/  HADD2.F32 R21, -RZ, R21.H0_H0 ;  /* 0x20000015ff157230 */ /* 0x000fe40000004100 */
[----:B------:R-:W-:Y:S01]  /*1e70*/  FADD.FTZ R74, R24, UR5 ;  /* 0x00000005184a7e21 */ /* 0x000fe20008010000 */
[----:B------:R-:W-:Y:S01]  /*1e80*/  FADD.FTZ R73, R25, UR5 ;  /* 0x0000000519497e21 */ /* 0x000fe20008010000 */
[----:B------:R-:W-:Y:S01]  /*1e90*/  FADD.FTZ R72, R19, UR5 ;  /* 0x0000000513487e21 */ /* 0x000fe20008010000 */
[----:B------:R-:W-:Y:S01]  /*1ea0*/  BSSY B0, `(.L_x_8109) ;  /* 0x0000068000007945 */ /* 0x000fe20003800000 */
[----:B------:R-:W-:Y:S01]  /*1eb0*/  FSETP.GTU.FTZ.AND P3, PT, R75, 20, PT ;  /* 0x41a000004b00780b */ /* 0x000fe20003f7c000 */
[----:B------:R-:W-:Y:S01]  /*1ec0*/  HADD2.F32 R22, -RZ, R22.H0_H0 ;  /* 0x20000016ff167230 */ /* 0x000fe20000004100 */
[----:B------:R-:W-:-:S02]  /*1ed0*/  FSETP.GTU.FTZ.AND P2, PT, R74, 20, PT ;  /* 0x41a000004a00780b */ /* 0x000fc40003f5c000 */
[----:B------:R-:W-:Y:S02]  /*1ee0*/  FSETP.GTU.FTZ.AND P1, PT, R73, 20, PT ;  /* 0x41a000004900780b */ /* 0x000fe40003f3c000 */
[----:B------:R-:W-:Y:S01]  /*1ef0*/  FSETP.GTU.FTZ.AND P0, PT, R72, 20, PT ;  /* 0x41a000004800780b */ /* 0x000fe20003f1c000 */
[----:B------:R-:W-:Y:S04]  /*1f00*/  STS.U16 [R70], R0 ;  /* 0x0000000046007388 */ /* 0x000fe80000000400 */
[----:B------:R0:W-:Y:S04]  /*1f10*/  STS.U16 [R69+0x40], R9 ;  /* 0x0000400945007388 */ /* 0x0001e80000000400 */
        /* <DEDUP_REMOVED lines=37> */
[----:B------:R-:W-:Y:S01]  /*2170*/  FFMA.FTZ R7, R15, R28, R6 ;  /* 0x0000001c0f077223 */ /* 0x000fe20000010006 */
[----:B-----5:R-:W-:-:S03]  /*2180*/  HADD2.F32 R13, -RZ, R13.H0_H0 ;  /* 0x2000000dff0d7230 */ /* 0x020fc60000004100 */
[----:B------:R-:W-:Y:S01]  /*2190*/  FFMA.FTZ R6, R14, R9, R7 ;  /* 0x000000090e067223 */ /* 0x000fe20000010007 */
[----:B------:R-:W-:Y:S01]  /*21a0*/  HADD2.F32 R7, -RZ, R83.H0_H0 ;  /* 0x20000053ff077230 */ /* 0x000fe20000004100 */
[----:B------:R-:W1:Y:S01]  /*21b0*/  LDS.U16 R9, [R88+0x10] ;  /* 0x0000100058097984 */ /* 0x000e620000000400 */
[----:B------:R-:W-:Y:S02]  /*21c0*/  HADD2.F32 R28, -RZ, R82.H0_H0 ;  /* 0x20000052ff1c7230 */ /* 0x000fe40000004100 */
[----:B0-----:R-:W-:Y:S02]  /*21d0*/  HADD2.F32 R12, -RZ, R12.H0_H0 ;  /* 0x2000000cff0c7230 */ /* 0x001fe40000004100 */
[----:B------:R-:W-:Y:S02]  /*21e0*/  FFMA.FTZ R7, R13, R7, R6 ;  /* 0x000000070d077223 */ /* 0x000fe40000010006 */
[----:B------:R-:W0:Y:S02]  /*21f0*/  LDS.U16 R6, [R88+0x12] ;  /* 0x0000120058067984 */ /* 0x000e240000000400 */
[----:B------:R-:W-:-:S02]  /*2200*/  FFMA.FTZ R30, R12, R28, R7 ;  /* 0x0000001c0c1e7223 */ /* 0x000fc40000010007 */
[----:B------:R2:W3:Y:S04]  /*2210*/  LDS.U16 R7, [R88+0x14] ;  /* 0x0000140058077984 */ /* 0x0004e80000000400 */
[----:B------:R2:W4:Y:S01]  /*2220*/  LDS.U16 R28, [R88+0x16] ;  /* 0x00001600581c7984 */ /* 0x0005220000000400 */
[----:B------:R-:W-:Y:S02]  /*2230*/  HADD2.F32 R31, -RZ, R81.H0_H0 ;  /* 0x20000051ff1f7230 */ /* 0x000fe40000004100 */
[----:B------:R-:W-:Y:S02]  /*2240*/  HADD2.F32 R11, -RZ, R11.H0_H0 ;  /* 0x2000000bff0b7230 */ /* 0x000fe40000004100 */
[----:B------:R-:W-:Y:S02]  /*2250*/  HADD2.F32 R32, -RZ, R80.H0_H0 ;  /* 0x20000050ff207230 */ /* 0x000fe40000004100 */
[----:B------:R-:W-:-:S02]  /*2260*/  HADD2.F32 R10, -RZ, R10.H0_H0 ;  /* 0x2000000aff0a7230 */ /* 0x000fc40000004100 */
[----:B------:R-:W-:Y:S01]  /*2270*/  FFMA.FTZ R31, R11, R31, R30 ;  /* 0x0000001f0b1f7223 */ /* 0x000fe2000001001e */
[----:B------:R-:W-:Y:S02]  /*2280*/  HADD2.F32 R30, -RZ, R79.H0_H0 ;  /* 0x2000004fff1e7230 */ /* 0x000fe40000004100 */
[----:B------:R-:W-:Y:S01]  /*2290*/  FADD.FTZ R59, R20, UR5 ;  /* 0x00000005143b7e21 */ /* 0x000fe20008010000 */
[----:B------:R-:W-:Y:S01]  /*22a0*/  FFMA.FTZ R32, R10, R32, R31 ;  /* 0x000000200a207223 */ /* 0x000fe2000001001f */
[----:B------:R-:W-:Y:S01]  /*22b0*/  ISETP.GE.AND P5, PT, R33, 0x1, PT ;  /* 0x000000012100780c */ /* 0x000fe20003fa6270 */
[----:B------:R-:W-:Y:S02]  /*22c0*/  HADD2.F32 R20, -RZ, R78.H0_H0 ;  /* 0x2000004eff147230 */ /* 0x000fe40000004100 */
[----:B------:R-:W-:Y:S01]  /*22d0*/  FSETP.GTU.FTZ.AND P6, PT, R59, 20, PT ;  /* 0x41a000003b00780b */ /* 0x000fe20003fdc000 */
[----:B------:R-:W-:Y:S01]  /*22e0*/  FADD.FTZ R58, R21, UR5 ;  /* 0x00000005153a7e21 */ /* 0x000fe20008010000 */
        /* <DEDUP_REMOVED lines=35> */
.L_x_8110:
[----:B------:R-:W-:Y:S05]  /*2520*/  BSYNC B0 ;  /* 0x0000000000007941 */ /* 0x000fea0003800000 */
.L_x_8109:
        /* <DEDUP_REMOVED lines=39> */
.L_x_8112:
[----:B------:R-:W-:Y:S05]  /*27a0*/  BSYNC B0 ;  /* 0x0000000000007941 */ /* 0x000fea0003800000 */
.L_x_8111:
[----:B------:R-:W-:Y:S01]  /*27b0*/  BSSY B0, `(.L_x_8113) ;  /* 0x0000027000007945 */ /* 0x000fe20003800000 */
[----:B------:R-:W-:Y:S01]  /*27c0*/  FSETP.GTU.FTZ.AND P3, PT, R57, 20, PT ;  /* 0x41a000003900780b */ /* 0x000fe20003f7c000 */
[----:B------:R-:W-:Y:S01]  /*27d0*/  FFMA.FTZ R21, R7, R21, R20 ;  /* 0x0000001507157223 */ /* 0x000fe20000010014 */
        /* <DEDUP_REMOVED lines=36> */
.L_x_8114:
[----:B------:R-:W-:Y:S05]  /*2a20*/  BSYNC B0 ;  /* 0x0000000000007941 */ /* 0x000fea0003800000 */
.L_x_8113:
        /* <DEDUP_REMOVED lines=39> */
.L_x_8116:
[----:B------:R-:W-:Y:S05]  /*2ca0*/  BSYNC B0 ;  /* 0x0000000000007941 */ /* 0x000fea0003800000 */
.L_x_8115:
        /* <DEDUP_REMOVED lines=39> */
.L_x_8118:
[----:B------:R-:W-:Y:S05]  /*2f20*/  BSYNC B0 ;  /* 0x0000000000007941 */ /* 0x000fea0003800000 */
.L_x_8117:
        /* <DEDUP_REMOVED lines=39> */
.L_x_8120:
[----:B------:R-:W-:Y:S05]  /*31a0*/  BSYNC B0 ;  /* 0x0000000000007941 */ /* 0x000fea0003800000 */
.L_x_8119:
        /* <DEDUP_REMOVED lines=38> */
.L_x_8122:
[----:B------:R-:W-:Y:S05]  /*3410*/  BSYNC B0 ;  /* 0x0000000000007941 */ /* 0x000fea0003800000 */
.L_x_8121:
        /* <DEDUP_REMOVED lines=40> */
.L_x_8124:
[----:B------:R-:W-:Y:S05]  /*36a0*/  BSYNC B0 ;  /* 0x0000000000007941 */ /* 0x000fea0003800000 */
.L_x_8123:
        /* <DEDUP_REMOVED lines=38> */
.L_x_8126:
[----:B------:R-:W-:Y:S05]  /*3910*/  BSYNC B0 ;  /* 0x0000000000007941 */ /* 0x000fea0003800000 */
.L_x_8125:
        /* <DEDUP_REMOVED lines=39> */
.L_x_8128:
[----:B------:R-:W-:Y:S05]  /*3b90*/  BSYNC B0 ;  /* 0x0000000000007941 */ /* 0x000fea0003800000 */
.L_x_8127:
        /* <DEDUP_REMOVED lines=37> */
.L_x_8130:
[----:B------:R-:W-:Y:S05]  /*3df0*/  BSYNC B0 ;  /* 0x0000000000007941 */ /* 0x000fea0003800000 */
.L_x_8129:
        /* <DEDUP_REMOVED lines=33> */
.L_x_8132:
[----:B------:R-:W-:Y:S05]  /*4010*/  BSYNC B0 ;  /* 0x0000000000007941 */ /* 0x000fea0003800000 */
.L_x_8131:
        /* <DEDUP_REMOVED lines=33> */
.L_x_8134:
[----:B------:R-:W-:Y:S05]  /*4230*/  BSYNC B0 ;  /* 0x0000000000007941 */ /* 0x000fea0003800000 */
.L_x_8133:
        /* <DEDUP_REMOVED lines=33> */
.L_x_8136:
[----:B------:R-:W-:Y:S05]  /*4450*/  BSYNC B0 ;  /* 0x0000000000007941 */ /* 0x000fea0003800000 */
.L_x_8135:
        /* <DEDUP_REMOVED lines=33> */
.L_x_8138:
[----:B------:R-:W-:Y:S05]  /*4670*/  BSYNC B0 ;  /* 0x0000000000007941 */ /* 0x000fea0003800000 */
.L_x_8137:
        /* <DEDUP_REMOVED lines=33> */
.L_x_8140:
[----:B------:R-:W-:Y:S05]  /*4890*/  BSYNC B0 ;  /* 0x0000000000007941 */ /* 0x000fea0003800000 */
.L_x_8139:
        /* <DEDUP_REMOVED lines=70> */
.L_x_8236:
        /* <DEDUP_REMOVED lines=10> */
[----:B0-2---:R-:W-:Y:S02]  /*4da0*/  MOV R60, UR55 ;  /* 0x00000037003c7c02 */ /* 0x005fe40008000f00 */
[----:B------:R-:W-:-:S03]  /*4db0*/  SHF.L.U32 R65, R91, 0x5, RZ ;  /* 0x000000055b417819 */ /* 0x000fc600000006ff */
[----:B------:R-:W-:Y:S02]  /*4dc0*/  MOV R61, UR44 ;  /* 0x0000002c003d7c02 */ /* 0x000fe40008000f00 */
[----:B------:R-:W-:Y:S02]  /*4dd0*/  LOP3.LUT R63, R91, 0x7ffffe0, RZ, 0xc0, !PT ;  /* 0x07ffffe05b3f7812 */ /* 0x000fe400078ec0ff */
[--C-:B------:R-:W-:Y:S02]  /*4de0*/  LOP3.LUT R62, R65, 0xffffffe0, R238.reuse, 0xe2, !PT ;  /* 0xffffffe0413e7812 */ /* 0x100fe400078ee2ee */
[----:B------:R-:W2:Y:S01]  /*4df0*/  LDG.E.64 R60, desc[UR20][R60.64] ;  /* 0x000000143c3c7981 */ /* 0x000ea2000c1e1b00 */
[----:B------:R-:W-:Y:S01]  /*4e00*/  SHF.L.U32 R65, R63, 0x5, RZ ;  /* 0x000000053f417819 */ /* 0x000fe200000006ff */
[----:B------:R-:W-:Y:S01]  /*4e10*/  UIMAD UR44, UR58, UR42, URZ ;  /* 0x0000002a3a2c72a4 */ /* 0x000fe2000f8e023f */
[----:B------:R-:W-:Y:S02]  /*4e20*/  LOP3.LUT R63, R62, 0x3e0, RZ, 0xfc, !PT ;  /* 0x000003e03e3f7812 */ /* 0x000fe400078efcff */
[----:B------:R-:W-:Y:S01]  /*4e30*/  LOP3.LUT R62, R65, 0xffffffe0, R238, 0xe2, !PT ;  /* 0xffffffe0413e7812 */ /* 0x000fe200078ee2ee */
[----:B------:R-:W-:Y:S01]  /*4e40*/  UIMAD UR44, UR7, UR43, UR44 ;  /* 0x0000002b072c72a4 */ /* 0x000fe2000f8e022c */
        /* <DEDUP_REMOVED lines=66> */
[----:B------:R-:W-:Y:S02]  /*5270*/  PRMT R69, RZ, 0x7610, R69 ;  /* 0x00007610ff457816 */ /* 0x000fe40000000045 */
[----:B------:R-:W-:Y:S01]  /*5280*/  LOP3.LUT R66, R62, 0x240, RZ, 0xfc, !PT ;  /* 0x000002403e427812 */ /* 0x000fe200078efcff */
[----:B------:R-:W4:Y:S01]  /*5290*/  @!P5 LDG.E.U16 R70, desc[UR20][R64.64+0x340] ;  /* 0x000340144046d981 */ /* 0x000f22000c1e1500 */
[----:B------:R-:W-:-:S02]  /*52a0*/  ISETP.GE.AND P1, PT, R63, UR49, PT ;  /* 0x000000313f007c0c */ /* 0x000fc4000bf26270 */
[----:B------:R-:W-:Y:S01]  /*52b0*/  LOP3.LUT R63, R62, 0x260, RZ, 0xfc, !PT ;  /* 0x000002603e3f7812 */ /* 0x000fe200078efcff */
[----:B------:R-:W3:Y:S01]  /*52c0*/  @!P6 LDG.E.U16 R115, desc[UR20][R64.64] ;  /* 0x000000144073e981 */ /* 0x000ee2000c1e1500 */
[----:B------:R-:W-:Y:S02]  /*52d0*/  PRMT R101, RZ, 0x7610, R101 ;  /* 0x00007610ff657816 */ /* 0x000fe40000000065 */
[----:B------:R-:W-:Y:S01]  /*52e0*/  ISETP.GE.AND P5, PT, R66, UR49, PT ;  /* 0x0000003142007c0c */ /* 0x000fe2000bfa6270 */
[----:B------:R-:W4:Y:S01]  /*52f0*/  @!P4 LDG.E.U16 R69, desc[UR20][R64.64+0x380] ;  /* 0x000380144045c981 */ /* 0x000f22000c1e1500 */
[----:B------:R-:W-:Y:S02]  /*5300*/  ISETP.GE.AND P4, PT, R63, UR49, PT ;  /* 0x000000313f007c0c */ /* 0x000fe4000bf86270 */
[----:B------:R-:W-:Y:S01]  /*5310*/  PRMT R68, RZ, 0x7610, R68 ;  /* 0x00007610ff447816 */ /* 0x000fe20000000044 */
[----:B------:R-:W4:Y:S01]  /*5320*/  @!P3 LDG.E.U16 R101, desc[UR20][R64.64+0x3c0] ;  /* 0x0003c0144065b981 */ /* 0x000f22000c1e1500 */
[----:B------:R-:W-:-:S02]  /*5330*/  LOP3.LUT R63, R62, 0x280, RZ, 0xfc, !PT ;  /* 0x000002803e3f7812 */ /* 0x000fc400078efcff */
[----:B------:R-:W-:Y:S02]  /*5340*/  PRMT R66, RZ, 0x7610, R66 ;  /* 0x00007610ff427816 */ /* 0x000fe40000000042 */
[C---:B------:R-:W-:Y:S01]  /*5350*/  LOP3.LUT R71, R62.reuse, 0x2a0, RZ, 0xfc, !PT ;  /* 0x000002a03e477812 */ /* 0x040fe200078efcff */
[----:B------:R-:W4:Y:S01]  /*5360*/  @!P2 LDG.E.U16 R68, desc[UR20][R64.64+0x400] ;  /* 0x000400144044a981 */ /* 0x000f22000c1e1500 */
[----:B------:R-:W-:Y:S02]  /*5370*/  ISETP.GE.AND P3, PT, R63, UR49, PT ;  /* 0x000000313f007c0c */ /* 0x000fe4000bf66270 */
[----:B------:R-:W-:Y:S01]  /*5380*/  PRMT R95, RZ, 0x7610, R95 ;  /* 0x00007610ff5f7816 */ /* 0x000fe2000000005f */
[----:B------:R-:W4:Y:S01]  /*5390*/  @!P1 LDG.E.U16 R66, desc[UR20][R64.64+0x440] ;  /* 0x0004401440429981 */ /* 0x000f22000c1e1500 */
[----:B------:R-:W-:Y:S02]  /*53a0*/  LOP3.LUT R63, R62, 0x2c0, RZ, 0xfc, !PT ;  /* 0x000002c03e3f7812 */ /* 0x000fe400078efcff */
[----:B------:R-:W-:-:S02]  /*53b0*/  ISETP.GE.AND P2, PT, R71, UR49, PT ;  /* 0x0000003147007c0c */ /* 0x000fc4000bf46270 */
[C---:B------:R-:W-:Y:S01]  /*53c0*/  LOP3.LUT R71, R62.reuse, 0x2e0, RZ, 0xfc, !PT ;  /* 0x000002e03e477812 */ /* 0x040fe200078efcff */
[----:B------:R-:W4:Y:S01]  /*53d0*/  @!P5 LDG.E.U16 R95, desc[UR20][R64.64+0x480] ;  /* 0x00048014405fd981 */ /* 0x000f22000c1e1500 */
[----:B------:R-:W-:Y:S02]  /*53e0*/  ISETP.GE.AND P1, PT, R63, UR49, PT ;  /* 0x000000313f007c0c */ /* 0x000fe4000bf26270 */
        /* <DEDUP_REMOVED lines=14> */
[C---:B------:R-:W-:Y:S02]  /*54d0*/  LOP3.LUT R98, R62.reuse, 0x360, RZ, 0xfc, !PT ;  /* 0x000003603e627812 */ /* 0x040fe400078efcff */
        /* <DEDUP_REMOVED lines=17> */
[----:B------:R-:W-:-:S03]  /*55f0*/  PRMT R62, RZ, 0x7610, R62 ;  /* 0x00007610ff3e7816 */ /* 0x000fc6000000003e */
[----:B------:R-:W4:Y:S01]  /*5600*/  @!P1 LDG.E.U16 R97, desc[UR20][R64.64+0x6c0] ;  /* 0x0006c01440619981 */ /* 0x000f22000c1e1500 */
[----:B------:R-:W-:-:S03]  /*5610*/  PRMT R109, RZ, 0x7610, R109 ;  /* 0x00007610ff6d7816 */ /* 0x000fc6000000006d */
[----:B------:R-:W4:Y:S01]  /*5620*/  @!P5 LDG.E.U16 R62, desc[UR20][R64.64+0x700] ;  /* 0x00070014403ed981 */ /* 0x000f22000c1e1500 */
[----:B------:R-:W-:-:S03]  /*5630*/  PRMT R108, RZ, 0x7610, R108 ;  /* 0x00007610ff6c7816 */ /* 0x000fc6000000006c */
[----:B------:R-:W4:Y:S04]  /*5640*/  @!P4 LDG.E.U16 R109, desc[UR20][R64.64+0x740] ;  /* 0x00074014406dc981 */ /* 0x000f28000c1e1500 */
[----:B------:R-:W4:Y:S01]  /*5650*/  @!P3 LDG.E.U16 R108, desc[UR20][R64.64+0x780] ;  /* 0x00078014406cb981 */ /* 0x000f22000c1e1500 */
[----:B------:R-:W-:-:S06]  /*5660*/  PRMT R107, RZ, 0x7610, R107 ;  /* 0x00007610ff6b7816 */ /* 0x000fcc000000006b */
[----:B------:R0:W4:Y:S01]  /*5670*/  @!P0 LDG.E.U16 R107, desc[UR20][R64.64+0x7c0] ;  /* 0x0007c014406b8981 */ /* 0x000122000c1e1500 */
[----:B------:R-:W-:Y:S01]  /*5680*/  UIADD3 UR44, UR10, -0x1, URZ ;  /* 0xffffffff0a2c7890 */ /* 0x000fe2000fffe03f */
[----:B------:R-:W-:-:S03]  /*5690*/  LOP3.LUT P0, RZ, R91, 0x1f, RZ, 0xc0, !PT ;  /* 0x0000001f5bff7812 */ /* 0x000fc6000780c0ff */
[----:B------:R-:W-:-:S04]  /*56a0*/  ULEA.HI UR45, UR44, UR44, URZ, 0x1 ;  /* 0x0000002c2c2d7291 */ /* 0x000fc8000f8f083f */
[----:B------:R-:W-:-:S04]  /*56b0*/  ULOP3.LUT UR45, UR45, 0xfffffe, URZ, 0xc0, !UPT ;  /* 0x00fffffe2d2d7892 */ /* 0x000fc8000f8ec03f */
[----:B------:R-:W-:-:S04]  /*56c0*/  UIADD3 UR44, UR44, -UR45, URZ ;  /* 0x8000002d2c2c7290 */ /* 0x000fc8000fffe03f */
[----:B------:R-:W-:Y:S01]  /*56d0*/  ULEA UR44, UR44, UR7, 0x8 ;  /* 0x000000072c2c7291 */ /* 0x000fe2000f8e403f */
[----:B------:R-:W-:Y:S02]  /*56e0*/  ISETP.NE.AND P1, PT, R91, RZ, PT ;  /* 0x000000ff5b00720c */ /* 0x000fe40003f25270 */
        /* <DEDUP_REMOVED lines=9> */
[----:B------:R-:W-:Y:S01]  /*5780*/  SHF.L.U32 R61, R91, 0x5, RZ ;  /* 0x000000055b3d7819 */ /* 0x000fe200000006ff */
[----:B------:R-:W-:Y:S01]  /*5790*/  FMUL.FTZ R64, R72, UR55 ;  /* 0x0000003748407c20 */ /* 0x000fe20008410000 */
[----:B------:R-:W-:Y:S02]  /*57a0*/  MUFU.SIN R127, R116 ;  /* 0x00000074007f7308 */ /* 0x000fe40000000400 */
[----:B------:R-:W-:Y:S01]  /*57b0*/  LOP3.LUT R61, R61, 0xfffffc00, RZ, 0xc0, !PT ;  /* 0xfffffc003d3d7812 */ /* 0x000fe200078ec0ff */
[----:B------:R-:W-:-:S03]  /*57c0*/  FMUL.RZ R120, R64, 0.15915493667125701904 ;  /* 0x3e22f98340787820 */ /* 0x000fc6000040c000 */
[----:B------:R-:W-:Y:S02]  /*57d0*/  IADD3 R64, R61, R90, RZ ;  /* 0x0000005a3d407210 */ /* 0x000fe40007ffe0ff */
[----:B------:R0:W-:Y:S08]  /*57e0*/  MUFU.COS R126, R116 ;  /* 0x00000074007e7308 */ /* 0x0001f00000000000 */
[----:B------:R-:W-:Y:S01]  /*57f0*/  MUFU.SIN R143, R65 ;  /* 0x00000041008f7308 */ /* 0x000fe20000000400 */
[----:B0-----:R-:W-:-:S07]  /*5800*/  FMUL.FTZ R116, R59, UR55 ;  /* 0x000000373b747c20 */ /* 0x001fce0008410000 */
[----:B------:R0:W-:Y:S02]  /*5810*/  MUFU.COS R144, R65 ;  /* 0x0000004100907308 */ /* 0x0001e40000000000 */
[----:B0-----:R-:W-:-:S06]  /*5820*/  MOV R65, UR10 ;  /* 0x0000000a00417c02 */ /* 0x001fcc0008000f00 */
[----:B------:R-:W-:Y:S01]  /*5830*/  MUFU.SIN R141, R118 ;  /* 0x00000076008d7308 */ /* 0x000fe20000000400 */
[----:B------:R-:W-:Y:S02]  /*5840*/  ISETP.LT.OR P2, PT, R65, 0x2, P0 ;  /* 0x000000024100780c */ /* 0x000fe40000741670 */
[----:B------:R-:W-:-:S05]  /*5850*/  IADD3 R65, R64, 0x20, RZ ;  /* 0x0000002040417810 */ /* 0x000fca0007ffe0ff */
[----:B------:R0:W-:Y:S01]  /*5860*/  MUFU.COS R142, R118 ;  /* 0x00000076008e7308 */ /* 0x0001e20000000000 */
[----:B------:R-:W-:Y:S01]  /*5870*/  IADD3 R119, R64, 0x60, RZ ;  /* 0x0000006040777810 */ /* 0x000fe20007ffe0ff */
[----:B0-----:R-:W-:Y:S01]  /*5880*/  FMUL.RZ R118, R116, 0.15915493667125701904 ;  /* 0x3e22f98374767820 */ /* 0x001fe2000040c000 */
[----:B------:R-:W-:-:S05]  /*5890*/  FMUL.FTZ R116, R58, UR55 ;  /* 0x000000373a747c20 */ /* 0x000fca0008410000 */
[----:B------:R-:W-:Y:S01]  /*58a0*/  MUFU.SIN R145, R117 ;  /* 0x0000007500917308 */ /* 0x000fe20000000400 */
[----:B------:R-:W-:Y:S01]  /*58b0*/  IADD3 R121, R64, 0x80, RZ ;  /* 0x0000008040797810 */ /* 0x000fe20007ffe0ff */
[----:B------:R-:W-:Y:S01]  /*58c0*/  FMUL.RZ R128, R116, 0.15915493667125701904 ;  /* 0x3e22f98374807820 */ /* 0x000fe2000040c000 */
[----:B------:R-:W-:Y:S01]  /*58d0*/  IADD3 R123, R64, 0xa0, RZ ;  /* 0x000000a0407b7810 */ /* 0x000fe20007ffe0ff */
[----:B------:R-:W-:-:S04]  /*58e0*/  FMUL.FTZ R116, R57, UR55 ;  /* 0x0000003739747c20 */ /* 0x000fc80008410000 */
[----:B------:R0:W-:Y:S01]  /*58f0*/  MUFU.COS R146, R117 ;  /* 0x0000007500927308 */ /* 0x0001e20000000000 */
[C---:B------:R-:W-:Y:S02]  /*5900*/  IADD3 R125, R64.reuse, 0xc0, RZ ;  /* 0x000000c0407d7810 */ /* 0x040fe40007ffe0ff */
[C---:B------:R-:W-:Y:S02]  /*5910*/  IADD3 R129, R64.reuse, 0xe0, RZ ;  /* 0x000000e040817810 */ /* 0x040fe40007ffe0ff */
[----:B------:R-:W-:-:S03]  /*5920*/  IADD3 R131, R64, 0x100, RZ ;  /* 0x0000010040837810 */ /* 0x000fc60007ffe0ff */
[----:B------:R-:W-:Y:S01]  /*5930*/  MUFU.SIN R138, R118 ;  /* 0x00000076008a7308 */ /* 0x000fe20000000400 */
[C---:B0-----:R-:W-:Y:S02]  /*5940*/  IADD3 R117, R64.reuse, 0x40, RZ ;  /* 0x0000004040757810 */ /* 0x041fe40007ffe0ff */
[C---:B------:R-:W-:Y:S02]  /*5950*/  IADD3 R147, R64.reuse, 0x120, RZ ;  /* 0x0000012040937810 */ /* 0x040fe40007ffe0ff */
[----:B------:R-:W-:-:S03]  /*5960*/  IADD3 R149, R64, 0x140, RZ ;  /* 0x0000014040957810 */ /* 0x000fc60007ffe0ff */
[----:B------:R0:W-:Y:S01]  /*5970*/  MUFU.COS R137, R118 ;  /* 0x0000007600897308 */ /* 0x0001e20000000000 */
[C---:B------:R-:W-:Y:S02]  /*5980*/  IADD3 R151, R64.reuse, 0x160, RZ ;  /* 0x0000016040977810 */ /* 0x040fe40007ffe0ff */
[C---:B------:R-:W-:Y:S02]  /*5990*/  IADD3 R153, R64.reuse, 0x180, RZ ;  /* 0x0000018040997810 */ /* 0x040fe40007ffe0ff */
[C---:B------:R-:W-:Y:S02]  /*59a0*/  IADD3 R155, R64.reuse, 0x1a0, RZ ;  /* 0x000001a0409b7810 */ /* 0x040fe40007ffe0ff */
[----:B------:R-:W-:Y:S02]  /*59b0*/  IADD3 R157, R64, 0x1c0, RZ ;  /* 0x000001c0409d7810 */ /* 0x000fe40007ffe0ff */
[----:B0-----:R-:W-:Y:S01]  /*59c0*/  LEA.HI.SX32 R118, R65, R64, 0x1b ;  /* 0x0000004041767211 */ /* 0x001fe200078fdaff */
[----:B------:R-:W-:Y:S01]  /*59d0*/  FMUL.FTZ R65, R56, UR55 ;  /* 0x0000003738417c20 */ /* 0x000fe20008410000 */
[C---:B------:R-:W-:Y:S01]  /*59e0*/  IADD3 R159, R64.reuse, 0x1e0, RZ ;  /* 0x000001e0409f7810 */ /* 0x040fe20007ffe0ff */
[----:B------:R-:W-:Y:S01]  /*59f0*/  MUFU.SIN R139, R120 ;  /* 0x00000078008b7308 */ /* 0x000fe20000000400 */
[----:B------:R-:W-:-:S02]  /*5a00*/  IADD3 R161, R64, 0x200, RZ ;  /* 0x0000020040a17810 */ /* 0x000fc40007ffe0ff */
[C---:B------:R-:W-:Y:S02]  /*5a10*/  IADD3 R163, R64.reuse, 0x220, RZ ;  /* 0x0000022040a37810 */ /* 0x040fe40007ffe0ff */
[C---:B------:R-:W-:Y:S02]  /*5a20*/  IADD3 R165, R64.reuse, 0x240, RZ ;  /* 0x0000024040a57810 */ /* 0x040fe40007ffe0ff */
[C---:B------:R-:W-:Y:S01]  /*5a30*/  IADD3 R167, R64.reuse, 0x260, RZ ;  /* 0x0000026040a77810 */ /* 0x040fe20007ffe0ff */
[----:B------:R0:W-:Y:S01]  /*5a40*/  MUFU.COS R140, R120 ;  /* 0x00000078008c7308 */ /* 0x0001e20000000000 */
        /* <DEDUP_REMOVED lines=12> */
[-C--:B0-----:R-:W-:Y:S01]  /*5b10*/  LEA.HI.SX32 R120, R117, R64.reuse, 0x1b ;  /* 0x0000004075787211 */ /* 0x081fe200078fdaff */
[----:B------:R-:W-:Y:S01]  /*5b20*/  FMUL.RZ R117, R65, 0.15915493667125701904 ;  /* 0x3e22f98341757820 */ /* 0x000fe2000040c000 */
[----:B------:R-:W-:Y:S01]  /*5b30*/  FMUL.RZ R116, R116, 0.15915493667125701904 ;  /* 0x3e22f98374747820 */ /* 0x000fe2000040c000 */
[-C--:B------:R-:W-:Y:S01]  /*5b40*/  LEA.HI.SX32 R122, R119, R64.reuse, 0x1b ;  /* 0x00000040777a7211 */ /* 0x080fe200078fdaff */
[----:B------:R-:W-:Y:S01]  /*5b50*/  FMUL.FTZ R65, R55, UR55 ;  /* 0x0000003737417c20 */ /* 0x000fe20008410000 */
[----:B------:R-:W-:-:S02]  /*5b60*/  LEA.HI.SX32 R124, R121, R64, 0x1b ;  /* 0x00000040797c7211 */ /* 0x000fc400078fdaff */
[-C--:B------:R-:W-:Y:S02]  /*5b70*/  LEA.HI.SX32 R148, R123, R64.reuse, 0x1b ;  /* 0x000000407b947211 */ /* 0x080fe400078fdaff */
[-C--:B------:R-:W-:Y:S02]  /*5b80*/  LEA.HI.SX32 R150, R125, R64.reuse, 0x1b ;  /* 0x000000407d967211 */ /* 0x080fe400078fdaff */
[-C--:B------:R-:W-:Y:S02]  /*5b90*/  LEA.HI.SX32 R152, R129, R64.reuse, 0x1b ;  /* 0x0000004081987211 */ /* 0x080fe400078fdaff */
[-C--:B------:R-:W-:Y:S02]  /*5ba0*/  LEA.HI.SX32 R154, R131, R64.reuse, 0x1b ;  /* 0x00000040839a7211 */ /* 0x080fe400078fdaff */
[-C--:B-1----:R-:W-:Y:S02]  /*5bb0*/  LEA.HI.SX32 R156, R147, R64.reuse, 0x1b ;  /* 0x00000040939c7211 */ /* 0x082fe400078fdaff */
        /* <DEDUP_REMOVED lines=23> */
[----:B------:R-:W-:Y:S01]  /*5d30*/  MUFU.SIN R133, R116 ;  /* 0x0000007400857308 */ /* 0x000fe20000000400 */
[----:B------:R-:W-:Y:S01]  /*5d40*/  FMUL.RZ R119, R65, 0.15915493667125701904 ;  /* 0x3e22f98341777820 */ /* 0x000fe2000040c000 */
[----:B------:R-:W-:Y:S01]  /*5d50*/  FMUL.FTZ R65, R54, UR55 ;  /* 0x0000003736417c20 */ /* 0x000fe20008410000 */
[----:B------:R-:W-:-:S05]  /*5d60*/  R2UR UR54, R60 ;  /* 0x000000003c3672ca */ /* 0x000fca00000e0000 */
[----:B------:R0:W-:Y:S01]  /*5d70*/  MUFU.COS R134, R116 ;  /* 0x0000007400867308 */ /* 0x0001e20000000000 */
[----:B------:R-:W-:Y:S01]  /*5d80*/  FMUL.RZ R147, R65, 0.15915493667125701904 ;  /* 0x3e22f98341937820 */ /* 0x000fe2000040c000 */
[----:B------:R-:W-:-:S06]  /*5d90*/  LEA R118, R118, R89, 0x1 ;  /* 0x0000005976767211 */ /* 0x000fcc00078e08ff */
[----:B------:R-:W-:Y:S01]  /*5da0*/  MUFU.SIN R131, R117 ;  /* 0x0000007500837308 */ /* 0x000fe20000000400 */
[----:B0-----:R-:W-:Y:S02]  /*5db0*/  LEA R116, R64, R89, 0x1 ;  /* 0x0000005940747211 */ /* 0x001fe400078e08ff */
[----:B------:R-:W-:-:S05]  /*5dc0*/  MOV R64, UR44 ;  /* 0x0000002c00407c02 */ /* 0x000fca0008000f00 */
[----:B------:R0:W-:Y:S01]  /*5dd0*/  MUFU.COS R132, R117 ;  /* 0x0000007500847308 */ /* 0x0001e20000000000 */
[-C--:B------:R-:W-:Y:S01]  /*5de0*/  LEA R65, R120, R89.reuse, 0x1 ;  /* 0x0000005978417211 */ /* 0x080fe200078e08ff */
[----:B---3--:R-:W-:Y:S01]  /*5df0*/  STS.U16 [R116], R115 ;  /* 0x0000007374007388 */ /* 0x008fe20000000400 */
[-C--:B------:R-:W-:Y:S01]  /*5e00*/  LEA R148, R148, R89.reuse, 0x1 ;  /* 0x0000005994947211 */ /* 0x080fe200078e08ff */
[----:B------:R-:W-:Y:S01]  /*5e10*/  FMUL.FTZ R60, R52, UR55 ;  /* 0x00000037343c7c20 */ /* 0x000fe20008410000 */
[----:B------:R-:W-:Y:S01]  /*5e20*/  LEA R121, R150, R89, 0x1 ;  /* 0x0000005996797211 */ /* 0x000fe200078e08ff */
[----:B------:R-:W-:Y:S01]  /*5e30*/  ULDC.64 UR44, c[0x0][0x268] ;  /* 0x00009a00002c7ab9 */ /* 0x000fe20000000a00 */
[----:B0-----:R-:W-:Y:S01]  /*5e40*/  IADD3 R117, R91, 0x200, RZ ;  /* 0x000002005b757810 */ /* 0x001fe20007ffe0ff */
[----:B------:R-:W-:Y:S03]  /*5e50*/  MUFU.SIN R129, R119 ;  /* 0x0000007700817308 */ /* 0x000fe60000000400 */
[----:B------:R-:W-:-:S02]  /*5e60*/  SEL R64, R64, R117, !P1 ;  /* 0x0000007540407207 */ /* 0x000fc40004800000 */
[----:B------:R-:W-:-:S03]  /*5e70*/  LEA R117, R122, R89, 0x1 ;  /* 0x000000597a757211 */ /* 0x000fc600078e08ff */
[----:B------:R0:W-:Y:S01]  /*5e80*/  MUFU.COS R130, R119 ;  /* 0x0000007700827308 */ /* 0x0001e20000000000 */
[----:B------:R-:W-:Y:S01]  /*5e90*/  STS.U16 [R118+0x40], R113 ;  /* 0x0000407176007388 */ /* 0x000fe20000000400 */
[----:B------:R-:W-:-:S03]  /*5ea0*/  LEA R152, R152, R89, 0x1 ;  /* 0x0000005998987211 */ /* 0x000fc600078e08ff */
[----:B----4-:R1:W-:Y:S01]  /*5eb0*/  STS.U16 [R65+0x80], R114 ;  /* 0x0000807241007388 */ /* 0x0103e20000000400 */
[----:B0-----:R-:W-:-:S03]  /*5ec0*/  LEA R119, R124, R89, 0x1 ;  /* 0x000000597c777211 */ /* 0x001fc600078e08ff */
[----:B------:R-:W-:Y:S01]  /*5ed0*/  STS.U16 [R117+0xc0], R112 ;  /* 0x0000c07075007388 */ /* 0x000fe20000000400 */
[-C--:B------:R-:W-:Y:S02]  /*5ee0*/  LEA R154, R154, R89.reuse, 0x1 ;  /* 0x000000599a9a7211 */ /* 0x080fe400078e08ff */
[-C--:B------:R-:W-:Y:S01]  /*5ef0*/  LEA R156, R156, R89.reuse, 0x1 ;  /* 0x000000599c9c7211 */ /* 0x080fe200078e08ff */
[----:B------:R0:W-:Y:S01]  /*5f00*/  STS.U16 [R119+0x100], R106 ;  /* 0x0001006a77007388 */ /* 0x0001e20000000400 */
[-C--:B-1----:R-:W-:Y:S02]  /*5f10*/  LEA R65, R158, R89.reuse, 0x1 ;  /* 0x000000599e417211 */ /* 0x082fe400078e08ff */
[----:B------:R-:W-:Y:S01]  /*5f20*/  LEA R113, R160, R89, 0x1 ;  /* 0x00000059a0717211 */ /* 0x000fe200078e08ff */
[----:B------:R1:W-:Y:S04]  /*5f30*/  STS.U16 [R148+0x140], R105 ;  /* 0x0001406994007388 */ /* 0x0003e80000000400 */
[----:B------:R-:W-:Y:S01]  /*5f40*/  STS.U16 [R121+0x180], R104 ;  /* 0x0001806879007388 */ /* 0x000fe20000000400 */
[----:B0-----:R-:W-:Y:S01]  /*5f50*/  FMUL.RZ R106, R60, 0.15915493667125701904 ;  /* 0x3e22f9833c6a7820 */ /* 0x001fe2000040c000 */
[----:B------:R-:W-:-:S02]  /*5f60*/  MOV R60, UR54 ;  /* 0x00000036003c7c02 */ /* 0x000fc40008000f00 */
[----:B------:R0:W-:Y:S01]  /*5f70*/  STS.U16 [R152+0x1c0], R111 ;  /* 0x0001c06f98007388 */ /* 0x0001e20000000400 */
[----:B-1----:R-:W-:-:S03]  /*5f80*/  LEA R105, R162, R89, 0x1 ;  /* 0x00000059a2697211 */ /* 0x002fc600078e08ff */
[----:B------:R1:W-:Y:S04]  /*5f90*/  STS.U16 [R154+0x200], R67 ;  /* 0x000200439a007388 */ /* 0x0003e80000000400 */
[----:B------:R-:W-:Y:S01]  /*5fa0*/  STS.U16 [R156+0x240], R103 ;  /* 0x000240679c007388 */ /* 0x000fe20000000400 */
[----:B0-----:R-:W-:-:S03]  /*5fb0*/  LEA R111, R164, R89, 0x1 ;  /* 0x00000059a46f7211 */ /* 0x001fc600078e08ff */
[----:B------:R-:W-:Y:S01]  /*5fc0*/  STS.U16 [R65+0x280], R102 ;  /* 0x0002806641007388 */ /* 0x000fe20000000400 */
[----:B-1----:R-:W-:-:S03]  /*5fd0*/  FMUL.FTZ R67, R60, 1.4426950216293334961 ;  /* 0x3fb8aa3b3c437820 */ /* 0x002fc60000410000 */
[----:B------:R-:W-:Y:S01]  /*5fe0*/  STS.U16 [R113+0x2c0], R96 ;  /* 0x0002c06071007388 */ /* 0x000fe20000000400 */
[----:B------:R-:W-:-:S03]  /*5ff0*/  FMUL.FTZ R60, R67, R76 ;  /* 0x0000004c433c7220 */ /* 0x000fc60000410000 */
[----:B------:R-:W-:Y:S04]  /*6000*/  STS.U16 [R105+0x300], R110 ;  /* 0x0003006e69007388 */ /* 0x000fe80000000400 */
[----:B------:R0:W-:Y:S01]  /*6010*/  STS.U16 [R111+0x340], R70 ;  /* 0x000340466f007388 */ /* 0x0001e20000000400 */
[----:B------:R-:W-:Y:S01]  /*6020*/  MUFU.EX2 R60, R60 ;  /* 0x0000003c003c7308 */ /* 0x000fe20000000800 */
[----:B------:R-:W-:Y:S01]  /*6030*/  LEA R166, R166, R89, 0x1 ;  /* 0x00000059a6a67211 */ /* 0x000fe200078e08ff */
[C---:B0-----:R-:W-:Y:S01]  /*6040*/  FMUL.FTZ R70, R67.reuse, R75 ;  /* 0x0000004b43467220 */ /* 0x041fe20000410000 */
[-C--:B------:R-:W-:Y:S01]  /*6050*/  LEA R168, R168, R89.reuse, 0x1 ;  /* 0x00000059a8a87211 */ /* 0x080fe200078e08ff */
[----:B------:R-:W-:Y:S01]  /*6060*/  FMUL.FTZ R96, R67, R74 ;  /* 0x0000004a43607220 */ /* 0x000fe20000410000 */
[----:B------:R-:W-:-:S03]  /*6070*/  LEA R65, R170, R89, 0x1 ;  /* 0x00000059aa417211 */ /* 0x000fc600078e08ff */
[----:B------:R-:W0:Y:S01]  /*6080*/  MUFU.EX2 R70, R70 ;  /* 0x0000004600467308 */ /* 0x000e220000000800 */
[-C--:B------:R-:W-:Y:S01]  /*6090*/  LEA R103, R172, R89.reuse, 0x1 ;  /* 0x00000059ac677211 */ /* 0x080fe200078e08ff */
[----:B------:R1:W-:Y:S01]  /*60a0*/  STS.U16 [R166+0x380], R69 ;  /* 0x00038045a6007388 */ /* 0x0003e20000000400 */
[-C--:B------:R-:W-:Y:S02]  /*60b0*/  LEA R174, R174, R89.reuse, 0x1 ;  /* 0x00000059aeae7211 */ /* 0x080fe400078e08ff */
[-C--:B------:R-:W-:Y:S01]  /*60c0*/  LEA R105, R176, R89.reuse, 0x1 ;  /* 0x00000059b0697211 */ /* 0x080fe200078e08ff */
[----:B------:R-:W-:Y:S01]  /*60d0*/  STS.U16 [R168+0x3c0], R101 ;  /* 0x0003c065a8007388 */ /* 0x000fe20000000400 */
[-C--:B------:R-:W-:Y:S01]  /*60e0*/  LEA R178, R178, R89.reuse, 0x1 ;  /* 0x00000059b2b27211 */ /* 0x080fe200078e08ff */
[----:B------:R-:W2:Y:S01]  /*60f0*/  MUFU.EX2 R96, R96 ;  /* 0x0000006000607308 */ /* 0x000ea20000000800 */
[-C--:B------:R-:W-:Y:S01]  /*6100*/  LEA R180, R180, R89.reuse, 0x1 ;  /* 0x00000059b4b47211 */ /* 0x080fe200078e08ff */
[----:B------:R3:W-:Y:S01]  /*6110*/  STS.U16 [R65+0x400], R68 ;  /* 0x0004004441007388 */ /* 0x0007e20000000400 */
[----:B------:R-:W-:-:S02]  /*6120*/  LEA R184, R184, R89, 0x1 ;  /* 0x00000059b8b87211 */ /* 0x000fc400078e08ff */
[-C--:B-1----:R-:W-:Y:S01]  /*6130*/  LEA R69, R182, R89.reuse, 0x1 ;  /* 0x00000059b6457211 */ /* 0x082fe200078e08ff */
[----:B------:R-:W-:Y:S01]  /*6140*/  STS.U16 [R103+0x440], R66 ;  /* 0x0004404267007388 */ /* 0x000fe20000000400 */
[----:B------:R-:W-:-:S03]  /*6150*/  LEA R188, R188, R89, 0x1 ;  /* 0x00000059bcbc7211 */ /* 0x000fc600078e08ff */
[----:B------:R1:W-:Y:S01]  /*6160*/  STS.U16 [R174+0x480], R95 ;  /* 0x0004805fae007388 */ /* 0x0003e20000000400 */
[----:B---3--:R-:W-:-:S03]  /*6170*/  LEA R65, R186, R89, 0x1 ;  /* 0x00000059ba417211 */ /* 0x008fc600078e08ff */
[----:B------:R-:W-:Y:S01]  /*6180*/  STS.U16 [R105+0x4c0], R94 ;  /* 0x0004c05e69007388 */ /* 0x000fe20000000400 */
[----:B------:R-:W-:-:S03]  /*6190*/  LEA R192, R192, R89, 0x1 ;  /* 0x00000059c0c07211 */ /* 0x000fc600078e08ff */
[----:B------:R3:W-:Y:S01]  /*61a0*/  STS.U16 [R178+0x500], R63 ;  /* 0x0005003fb2007388 */ /* 0x0007e20000000400 */
[----:B-1----:R-:W-:-:S03]  /*61b0*/  LEA R95, R190, R89, 0x1 ;  /* 0x00000059be5f7211 */ /* 0x002fc600078e08ff */
[----:B------:R-:W-:Y:S01]  /*61c0*/  STS.U16 [R180+0x540], R93 ;  /* 0x0005405db4007388 */ /* 0x000fe20000000400 */
[----:B0-----:R-:W-:-:S03]  /*61d0*/  FMUL.FTZ R145, R70, R145 ;  /* 0x0000009146917220 */ /* 0x001fc60000410000 */
[----:B------:R0:W-:Y:S01]  /*61e0*/  STS.U16 [R69+0x580], R92 ;  /* 0x0005805c45007388 */ /* 0x0001e20000000400 */
[----:B---3--:R-:W-:-:S03]  /*61f0*/  LEA R63, R194, R89, 0x1 ;  /* 0x00000059c23f7211 */ /* 0x008fc600078e08ff */
[----:B------:R-:W-:Y:S01]  /*6200*/  STS.U16 [R184+0x5c0], R71 ;  /* 0x0005c047b8007388 */ /* 0x000fe20000000400 */
[----:B------:R-:W-:-:S03]  /*6210*/  FMUL.FTZ R127, R60, R127 ;  /* 0x0000007f3c7f7220 */ /* 0x000fc60000410000 */
[----:B------:R-:W-:Y:S04]  /*6220*/  STS.U16 [R65+0x600], R100 ;  /* 0x0006006441007388 */ /* 0x000fe80000000400 */
[----:B------:R-:W-:Y:S01]  /*6230*/  STS.U16 [R188+0x640], R99 ;  /* 0x00064063bc007388 */ /* 0x000fe20000000400 */
[----:B------:R-:W-:-:S03]  /*6240*/  FMUL.FTZ R68, R67, R72 ;  /* 0x0000004843447220 */ /* 0x000fc60000410000 */
[----:B------:R-:W-:Y:S01]  /*6250*/  STS.U16 [R95+0x680], R98 ;  /* 0x000680625f007388 */ /* 0x000fe20000000400 */
[----:B------:R-:W-:Y:S01]  /*6260*/  FMUL.FTZ R146, R70, R146 ;  /* 0x0000009246927220 */ /* 0x000fe20000410000 */
[----:B------:R-:W-:Y:S02]  /*6270*/  FMUL.FTZ R126, R60, R126 ;  /* 0x0000007e3c7e7220 */ /* 0x000fe40000410000 */
[----:B------:R-:W-:Y:S01]  /*6280*/  STS.U16 [R192+0x6c0], R97 ;  /* 0x0006c061c0007388 */ /* 0x000fe20000000400 */
[----:B------:R-:W-:-:S03]  /*6290*/  LEA R196, R196, R89, 0x1 ;  /* 0x00000059c4c47211 */ /* 0x000fc600078e08ff */
[----:B------:R1:W-:Y:S01]  /*62a0*/  STS.U16 [R63+0x700], R62 ;  /* 0x0007003e3f007388 */ /* 0x0003e20000000400 */
[----:B0-----:R-:W-:Y:S01]  /*62b0*/  LEA R69, R198, R89, 0x1 ;  /* 0x00000059c6457211 */ /* 0x001fe200078e08ff */
[----:B--2---:R-:W-:Y:S01]  /*62c0*/  FMUL.FTZ R143, R96, R143 ;  /* 0x0000008f608f7220 */ /* 0x004fe20000410000 */
[CC--:B------:R-:W-:Y:S01]  /*62d0*/  FMUL.FTZ R60, R126.reuse, R145.reuse ;  /* 0x000000917e3c7220 */ /* 0x0c0fe20000410000 */
[----:B------:R-:W0:Y:S01]  /*62e0*/  MUFU.EX2 R68, R68 ;  /* 0x0000004400447308 */ /* 0x000e220000000800 */
[C---:B-1----:R-:W-:Y:S01]  /*62f0*/  FMUL.FTZ R63, R127.reuse, R145 ;  /* 0x000000917f3f7220 */ /* 0x042fe20000410000 */
[----:B------:R-:W-:Y:S03]  /*6300*/  STS.U16 [R196+0x740], R109 ;  /* 0x0007406dc4007388 */ /* 0x000fe60000000400 */
[----:B------:R-:W-:Y:S01]  /*6310*/  FFMA.FTZ R63, R126, R146, -R63 ;  /* 0x000000927e3f7223 */ /* 0x000fe2000001083f */
[----:B------:R1:W-:Y:S01]  /*6320*/  STS.U16 [R69+0x780], R108 ;  /* 0x0007806c45007388 */ /* 0x0003e20000000400 */
[----:B------:R-:W-:Y:S01]  /*6330*/  FMUL.FTZ R144, R96, R144 ;  /* 0x0000009060907220 */ /* 0x000fe20000410000 */
[----:B------:R-:W-:Y:S01]  /*6340*/  FFMA.FTZ R60, R127, R146, R60 ;  /* 0x000000927f3c7223 */ /* 0x000fe2000001003c */
[----:B------:R-:W-:-:S02]  /*6350*/  UIMAD.WIDE.U32 UR56, UR47, UR44, URZ ;  /* 0x0000002c2f3872a5 */ /* 0x000fc4000f8e003f */
[----:B------:R-:W-:Y:S01]  /*6360*/  UIMAD UR44, UR48, UR44, URZ ;  /* 0x0000002c302c72a4 */ /* 0x000fe2000f8e023f */
[----:B-1----:R-:W-:-:S04]  /*6370*/  FMUL.FTZ R69, R143, R63 ;  /* 0x0000003f8f457220 */ /* 0x002fc80000410000 */
[----:B------:R-:W-:Y:S02]  /*6380*/  FFMA.FTZ R110, R144, R60, R69 ;  /* 0x0000003c906e7223 */ /* 0x000fe40000010045 */
[----:B------:R-:W1:Y:S01]  /*6390*/  @!P2 LDC R69, c[0x0][0x21c] ;  /* 0x00008700ff45ab82 */ /* 0x000e620000000800 */
[----:B------:R-:W-:Y:S01]  /*63a0*/  UIMAD UR59, UR47, UR45, UR44 ;  /* 0x0000002d2f3b72a4 */ /* 0x000fe2000f8e022c */
[----:B------:R-:W-:Y:S01]  /*63b0*/  FMUL.FTZ R66, R67, R73 ;  /* 0x0000004943427220 */ /* 0x000fe20000410000 */
[----:B------:R-:W-:Y:S01]  /*63c0*/  FMUL.FTZ R62, R45, UR55 ;  /* 0x000000372d3e7c20 */ /* 0x000fe20008410000 */
[----:B------:R-:W-:Y:S01]  /*63d0*/  ULDC.64 UR44, c[0x0][0x270] ;  /* 0x00009c00002c7ab9 */ /* 0x000fe20000000a00 */
[----:B------:R-:W-:Y:S02]  /*63e0*/  UIADD3 UR57, UR57, UR59, URZ ;  /* 0x0000003b39397290 */ /* 0x000fe4000fffe03f */
[----:B------:R-:W-:Y:S01]  /*63f0*/  UIMAD UR58, UR58, UR44, URZ ;  /* 0x0000002c3a3a72a4 */ /* 0x000fe2000f8e023f */
[C---:B0-----:R-:W-:Y:S01]  /*6400*/  FMUL.FTZ R140, R68.reuse, R140 ;  /* 0x0000008c448c7220 */ /* 0x041fe20000410000 */
[----:B------:R-:W-:Y:S01]  /*6410*/  FMUL.FTZ R139, R68, R139 ;  /* 0x0000008b448b7220 */ /* 0x000fe20000410000 */
[----:B------:R-:W-:Y:S01]  /*6420*/  FMUL.RZ R68, R62, 0.15915493667125701904 ;  /* 0x3e22f9833e447820 */ /* 0x000fe2000040c000 */
[----:B------:R-:W0:Y:S01]  /*6430*/  MUFU.EX2 R66, R66 ;  /* 0x0000004200427308 */ /* 0x000e220000000800 */
[----:B------:R-:W-:-:S02]  /*6440*/  UIMAD UR58, UR7, UR45, UR58 ;  /* 0x0000002d073a72a4 */ /* 0x000fc4000f8e023a */
[----:B------:R-:W-:Y:S01]  /*6450*/  UIMAD.WIDE.U32 UR56, UR7, UR44, UR56 ;  /* 0x0000002c073872a5 */ /* 0x000fe2000f8e0038 */
[----:B------:R-:W-:Y:S02]  /*6460*/  FMUL.FTZ R65, R143, R60 ;  /* 0x0000003c8f417220 */ /* 0x000fe40000410000 */
[----:B------:R-:W-:Y:S01]  /*6470*/  ULDC.64 UR44, c[0x0][0x2e0] ;  /* 0x0000b800002c7ab9 */ /* 0x000fe20000000a00 */
[----:B------:R-:W-:Y:S01]  /*6480*/  UIADD3 UR58, UR57, UR58, URZ ;  /* 0x0000003a393a7290 */ /* 0x000fe2000fffe03f */
[----:B------:R-:W-:Y:S01]  /*6490*/  MUFU.SIN R117, R68 ;  /* 0x0000004400757308 */ /* 0x000fe20000000400 */
[----:B------:R-:W-:Y:S01]  /*64a0*/  ULEA UR44, UP0, UR56, UR44, 0x3 ;  /* 0x0000002c382c7291 */ /* 0x000fe2000f80183f */
[----:B------:R-:W-:Y:S01]  /*64b0*/  LEA R61, R90, R61, 0x5 ;  /* 0x0000003d5a3d7211 */ /* 0x000fe200078e28ff */
[----:B------:R-:W-:-:S05]  /*64c0*/  FFMA.FTZ R109, R144, R63, -R65 ;  /* 0x0000003f906d7223 */ /* 0x000fca0000010841 */
[----:B------:R2:W-:Y:S01]  /*64d0*/  MUFU.COS R118, R68 ;  /* 0x0000004400767308 */ /* 0x0005e20000000000 */
[----:B------:R-:W-:Y:S01]  /*64e0*/  FMUL.FTZ R65, R67, R58 ;  /* 0x0000003a43417220 */ /* 0x000fe20000410000 */
[----:B------:R-:W-:Y:S01]  /*64f0*/  ULEA.HI.X UR45, UR56, UR45, UR58, 0x3, UP0 ;  /* 0x0000002d382d7291 */ /* 0x000fe200080f1c3a */
[----:B------:R-:W-:Y:S02]  /*6500*/  LEA.HI.SX32 R60, R61, R61, 0x1b ;  /* 0x0000003d3d3c7211 */ /* 0x000fe400078fdaff */
[----:B--2---:R-:W-:-:S04]  /*6510*/  MOV R68, UR10 ;  /* 0x0000000a00447c02 */ /* 0x004fc80008000f00 */
[----:B------:R-:W-:Y:S01]  /*6520*/  @!P2 IADD3 R68, R68, -0x2, RZ ;  /* 0xfffffffe4444a810 */ /* 0x000fe20007ffe0ff */
[----:B------:R1:W-:Y:S01]  /*6530*/  MUFU.EX2 R70, R65 ;  /* 0x0000004100467308 */ /* 0x0003e20000000800 */
[----:B------:R-:W-:Y:S01]  /*6540*/  LEA R200, R200, R89, 0x1 ;  /* 0x00000059c8c87211 */ /* 0x000fe200078e08ff */
[----:B------:R-:W-:Y:S01]  /*6550*/  FMUL.FTZ R62, R67, R59 ;  /* 0x0000003b433e7220 */ /* 0x000fe20000410000 */
[-C--:B------:R-:W-:Y:S02]  /*6560*/  LEA R63, R60, R89.reuse, 0x1 ;  /* 0x000000593c3f7211 */ /* 0x080fe400078e08ff */
[----:B------:R-:W-:Y:S01]  /*6570*/  LEA R64, R64, R89, 0x3 ;  /* 0x0000005940407211 */ /* 0x000fe200078e18ff */
[----:B-1----:R-:W-:Y:S01]  /*6580*/  @!P2 IMAD R65, R68, R69, UR7 ;  /* 0x000000074441ae24 */ /* 0x002fe2000f8e0245 */
[----:B------:R-:W-:Y:S02]  /*6590*/  MOV R68, UR44 ;  /* 0x0000002c00447c02 */ /* 0x000fe40008000f00 */
[----:B------:R-:W-:Y:S01]  /*65a0*/  MOV R69, UR45 ;  /* 0x0000002d00457c02 */ /* 0x000fe20008000f00 */
[----:B------:R-:W-:Y:S01]  /*65b0*/  MUFU.SIN R135, R128 ;  /* 0x0000008000877308 */ /* 0x000fe20000000400 */
[----:B------:R-:W-:Y:S01]  /*65c0*/  STS.U16 [R200+0x7c0], R107 ;  /* 0x0007c06bc8007388 */ /* 0x000fe20000000400 */
[C---:B0-----:R-:W-:Y:S01]  /*65d0*/  FMUL.FTZ R142, R66.reuse, R142 ;  /* 0x0000008e428e7220 */ /* 0x041fe20000410000 */
[----:B------:R-:W-:Y:S01]  /*65e0*/  FMUL.FTZ R141, R66, R141 ;  /* 0x0000008d428d7220 */ /* 0x000fe20000410000 */
[----:B------:R-:W-:-:S04]  /*65f0*/  NOP ;  /* 0x0000000000007918 */ /* 0x000fc80000000000 */
[----:B------:R-:W-:Y:S01]  /*6600*/  MUFU.COS R136, R128 ;  /* 0x0000008000887308 */ /* 0x000fe20000000000 */
[----:B------:R-:W-:Y:S01]  /*6610*/  FMUL.FTZ R120, R53, UR55 ;  /* 0x0000003735787c20 */ /* 0x000fe20008410000 */
[----:B------:R-:W0:Y:S01]  /*6620*/  LDS.U16 R105, [R63] ;  /* 0x000000003f697984 */ /* 0x000e220000000400 */
[----:B------:R-:W-:Y:S01]  /*6630*/  FMUL.FTZ R71, R50, UR55 ;  /* 0x0000003732477c20 */ /* 0x000fe20008410000 */
[----:B------:R-:W-:Y:S02]  /*6640*/  FMUL.FTZ R111, R141, R110 ;  /* 0x0000006e8d6f7220 */ /* 0x000fe40000410000 */
[----:B------:R-:W1:Y:S02]  /*6650*/  LDS.U16 R104, [R63+0x2] ;  /* 0x000002003f687984 */ /* 0x000e640000000400 */
[----:B------:R-:W-:Y:S02]  /*6660*/  MUFU.SIN R125, R147 ;  /* 0x00000093007d7308 */ /* 0x000fe40000000400 */
[----:B------:R-:W-:Y:S04]  /*6670*/  LDS.U16 R101, [R63+0x4] ;  /* 0x000004003f657984 */ /* 0x000fe80000000400 */
[----:B------:R-:W2:Y:S02]  /*6680*/  LDS.U16 R102, [R63+0x6] ;  /* 0x000006003f667984 */ /* 0x000ea40000000400 */
[----:B------:R-:W-:Y:S02]  /*6690*/  MUFU.COS R128, R147 ;  /* 0x0000009300807308 */ /* 0x000fe40000000000 */
[----:B------:R-:W3:Y:S04]  /*66a0*/  LDS.U16 R99, [R63+0x8] ;  /* 0x000008003f637984 */ /* 0x000ee80000000400 */
[----:B------:R-:W4:Y:S02]  /*66b0*/  LDS.U16 R98, [R63+0xa] ;  /* 0x00000a003f627984 */ /* 0x000f240000000400 */
[----:B------:R-:W-:Y:S02]  /*66c0*/  MUFU.SIN R121, R106 ;  /* 0x0000006a00797308 */ /* 0x000fe40000000400 */
[----:B------:R-:W-:Y:S04]  /*66d0*/  LDS.U16 R96, [R63+0xc] ;  /* 0x00000c003f607984 */ /* 0x000fe80000000400 */
[----:B------:R-:W4:Y:S02]  /*66e0*/  LDS.U16 R97, [R63+0xe] ;  /* 0x00000e003f617984 */ /* 0x000f240000000400 */
[----:B------:R0:W-:Y:S02]  /*66f0*/  MUFU.COS R122, R106 ;  /* 0x0000006a007a7308 */ /* 0x0001e40000000000 */
[----:B------:R-:W4:Y:S04]  /*6700*/  LDS.U16 R95, [R63+0x10] ;  /* 0x000010003f5f7984 */ /* 0x000f280000000400 */
[----:B------:R-:W4:Y:S02]  /*6710*/  LDS.U16 R94, [R63+0x12] ;  /* 0x000012003f5e7984 */ /* 0x000f240000000400 */
[----:B------:R-:W1:Y:S02]  /*6720*/  MUFU.EX2 R66, R62 ;  /* 0x0000003e00427308 */ /* 0x000e640000000800 */
[----:B------:R-:W-:Y:S04]  /*6730*/  LDS.U16 R92, [R63+0x14] ;  /* 0x000014003f5c7984 */ /* 0x000fe80000000400 */
[----:B------:R-:W4:Y:S04]  /*6740*/  LDS.U16 R93, [R63+0x16] ;  /* 0x000016003f5d7984 */ /* 0x000f280000000400 */
[----:B0-----:R-:W0:Y:S04]  /*6750*/  LDS.U16 R106, [R63+0x18] ;  /* 0x000018003f6a7984 */ /* 0x001e280000000400 */
[----:B------:R-:W0:Y:S04]  /*6760*/  LDS.U16 R107, [R63+0x1a] ;  /* 0x00001a003f6b7984 */ /* 0x000e280000000400 */
[----:B------:R-:W-:Y:S04]  /*6770*/  LDS.U16 R113, [R63+0x1c] ;  /* 0x00001c003f717984 */ /* 0x000fe80000000400 */
[----:B------:R-:W0:Y:S04]  /*6780*/  LDS.U16 R116, [R63+0x1e] ;  /* 0x00001e003f747984 */ /* 0x000e280000000400 */
[----:B------:R-:W0:Y:S04]  /*6790*/  LDS.U16 R147, [R63+0x20] ;  /* 0x000020003f937984 */ /* 0x000e280000000400 */
[----:B------:R-:W0:Y:S04]  /*67a0*/  LDS.U16 R148, [R63+0x22] ;  /* 0x000022003f947984 */ /* 0x000e280000000400 */
[----:B------:R-:W-:Y:S04]  /*67b0*/  LDS.U16 R150, [R63+0x24] ;  /* 0x000024003f967984 */ /* 0x000fe80000000400 */
[----:B------:R-:W0:Y:S04]  /*67c0*/  LDS.U16 R149, [R63+0x26] ;  /* 0x000026003f957984 */ /* 0x000e280000000400 */
[----:B------:R-:W0:Y:S04]  /*67d0*/  LDS.U16 R151, [R63+0x28] ;  /* 0x000028003f977984 */ /* 0x000e280000000400 */
        /* <DEDUP_REMOVED lines=9> */
[----:B------:R-:W0:Y:S04]  /*6870*/  LDS.U16 R163, [R63+0x3c] ;  /* 0x00003c003fa37984 */ /* 0x000e280000000400 */
[----:B------:R2:W0:Y:S01]  /*6880*/  LDS.U16 R164, [R63+0x3e] ;  /* 0x00003e003fa47984 */ /* 0x0004220000000400 */
[----:B------:R-:W-:-:S03]  /*6890*/  FMUL.RZ R120, R120, 0.15915493667125701904 ;  /* 0x3e22f98378787820 */ /* 0x000fc6000040c000 */
[----:B------:R3:W-:Y:S04]  /*68a0*/  STS.64 [R64+0x39e0], R126 ;  /* 0x0039e07e40007388 */ /* 0x0007e80000000a00 */
[----:B------:R-:W5:Y:S01]  /*68b0*/  LDG.E.64 R68, desc[UR20][R68.64] ;  /* 0x0000001444447981 */ /* 0x000f62000c1e1b00 */
[----:B------:R-:W-:Y:S01]  /*68c0*/  FMUL.RZ R71, R71, 0.15915493667125701904 ;  /* 0x3e22f98347477820 */ /* 0x000fe2000040c000 */
[C---:B------:R-:W-:Y:S01]  /*68d0*/  FFMA.FTZ R111, R142.reuse, R109, -R111 ;  /* 0x0000006d8e6f7223 */ /* 0x040fe2000001086f */
[----:B------:R-:W-:Y:S01]  /*68e0*/  FMUL.FTZ R61, R67, R57 ;  /* 0x00000039433d7220 */ /* 0x000fe20000410000 */
[----:B------:R-:W-:Y:S01]  /*68f0*/  FMUL.FTZ R109, R141, R109 ;  /* 0x0000006d8d6d7220 */ /* 0x000fe20000410000 */
[----:B------:R-:W-:Y:S01]  /*6900*/  MUFU.SIN R123, R120 ;  /* 0x00000078007b7308 */ /* 0x000fe20000000400 */
[----:B------:R-:W-:Y:S01]  /*6910*/  FMUL.FTZ R100, R67, R56 ;  /* 0x0000003843647220 */ /* 0x000fe20000410000 */
[----:B------:R-:W-:Y:S01]  /*6920*/  HFMA2.MMA R108, -RZ, RZ, 0, 9.5367431640625e-07 ;  /* 0x00000010ff6c7435 */ /* 0x000fe200000001ff */
[----:B------:R-:W-:Y:S01]  /*6930*/  FFMA.FTZ R110, R142, R110, R109 ;  /* 0x0000006e8e6e7223 */ /* 0x000fe2000001006d */
[----:B------:R-:W-:-:S04]  /*6940*/  FMUL.FTZ R115, R139, R111 ;  /* 0x0000006f8b737220 */ /* 0x000fc80000410000 */
[----:B------:R-:W-:Y:S01]  /*6950*/  MUFU.COS R124, R120 ;  /* 0x00000078007c7308 */ /* 0x000fe20000000000 */
[----:B------:R-:W-:Y:S01]  /*6960*/  FFMA.FTZ R112, R140, R110, R115 ;  /* 0x0000006e8c707223 */ /* 0x000fe20000010073 */
[----:B------:R-:W-:-:S06]  /*6970*/  HFMA2.MMA R60, -RZ, RZ, 1.875, 0 ;  /* 0x3f800000ff3c7435 */ /* 0x000fcc00000001ff */
[----:B------:R-:W-:Y:S01]  /*6980*/  MUFU.SIN R119, R71 ;  /* 0x0000004700777308 */ /* 0x000fe20000000400 */
[----:B------:R-:W-:Y:S01]  /*6990*/  FMUL.FTZ R115, R139, R110 ;  /* 0x0000006e8b737220 */ /* 0x000fe20000410000 */
[----:B-1----:R-:W-:-:S06]  /*69a0*/  FMUL.FTZ R138, R66, R138 ;  /* 0x0000008a428a7220 */ /* 0x002fcc0000410000 */
[----:B------:R-:W-:Y:S01]  /*69b0*/  MUFU.COS R120, R71 ;  /* 0x0000004700787308 */ /* 0x000fe20000000000 */
[----:B------:R-:W-:-:S07]  /*69c0*/  FMUL.FTZ R103, R67, R55 ;  /* 0x0000003743677220 */ /* 0x000fce0000410000 */
[----:B------:R1:W4:Y:S01]  /*69d0*/  MUFU.EX2 R71, R61 ;  /* 0x0000003d00477308 */ /* 0x0003220000000800 */
[----:B------:R-:W-:Y:S01]  /*69e0*/  FMUL.FTZ R137, R66, R137 ;  /* 0x0000008942897220 */ /* 0x000fe20000410000 */
[----:B--2---:R-:W-:Y:S01]  /*69f0*/  CS2R R62, SRZ ;  /* 0x00000000003e7805 */ /* 0x004fe2000001ff00 */
[----:B------:R-:W-:-:S05]  /*6a00*/  FFMA.FTZ R115, R140, R111, -R115 ;  /* 0x0000006f8c737223 */ /* 0x000fca0000010873 */
[----:B------:R-:W2:Y:S01]  /*6a10*/  MUFU.EX2 R100, R100 ;  /* 0x0000006400647308 */ /* 0x000ea20000000800 */
[----:B-1----:R-:W-:Y:S01]  /*6a20*/  MOV R61, RZ ;  /* 0x000000ff003d7202 */ /* 0x002fe20000000f00 */
[----:B------:R-:W-:Y:S01]  /*6a30*/  FMUL.FTZ R66, R138, R112 ;  /* 0x000000708a427220 */ /* 0x000fe20000410000 */
[----:B---3--:R-:W-:Y:S01]  /*6a40*/  @!P2 IMAD.WIDE R64, R65, R108, UR22 ;  /* 0x000000164140ae25 */ /* 0x008fe2000f8e026c */
[----:B------:R-:W-:Y:S03]  /*6a50*/  BAR.SYNC.DEFER_BLOCKING 0x0 ;  /* 0x0000000000007b1d */ /* 0x000fe60000010000 */
[C---:B------:R-:W-:Y:S01]  /*6a60*/  FMUL.FTZ R136, R70.reuse, R136 ;  /* 0x0000008846887220 */ /* 0x040fe20000410000 */
[----:B------:R-:W-:Y:S01]  /*6a70*/  FMUL.FTZ R135, R70, R135 ;  /* 0x0000008746877220 */ /* 0x000fe20000410000 */
[-C--:B------:R-:W-:Y:S01]  /*6a80*/  FFMA.FTZ R70, R137, R115.reuse, -R66 ;  /* 0x0000007389467223 */ /* 0x080fe20000010842 */
[----:B------:R-:W-:Y:S01]  /*6a90*/  FMUL.FTZ R66, R138, R115 ;  /* 0x000000738a427220 */ /* 0x000fe20000410000 */
[----:B------:R-:W1:Y:S01]  /*6aa0*/  MUFU.EX2 R103, R103 ;  /* 0x0000006700677308 */ /* 0x000e620000000800 */
[C---:B----4-:R-:W-:Y:S01]  /*6ab0*/  FMUL.FTZ R134, R71.reuse, R134 ;  /* 0x0000008647867220 */ /* 0x050fe20000410000 */
[----:B------:R-:W-:Y:S01]  /*6ac0*/  FMUL.FTZ R133, R71, R133 ;  /* 0x0000008547857220 */ /* 0x000fe20000410000 */
[----:B------:R-:W-:Y:S01]  /*6ad0*/  FFMA.FTZ R66, R137, R112, R66 ;  /* 0x0000007089427223 */ /* 0x000fe20000010042 */
[----:B------:R-:W-:Y:S01]  /*6ae0*/  FMUL.FTZ R71, R135, R70 ;  /* 0x0000004687477220 */ /* 0x000fe20000410000 */
[C---:B--2---:R-:W-:Y:S01]  /*6af0*/  FMUL.FTZ R132, R100.reuse, R132 ;  /* 0x0000008464847220 */ /* 0x044fe20000410000 */
[----:B------:R-:W-:-:S02]  /*6b00*/  FMUL.FTZ R131, R100, R131 ;  /* 0x0000008364837220 */ /* 0x000fc40000410000 */
[-C--:B------:R-:W-:Y:S01]  /*6b10*/  FFMA.FTZ R100, R136, R66.reuse, R71 ;  /* 0x0000004288647223 */ /* 0x080fe20000010047 */
[----:B------:R-:W-:Y:S01]  /*6b20*/  FMUL.FTZ R71, R135, R66 ;  /* 0x0000004287477220 */ /* 0x000fe20000410000 */
[----:B------:R2:W5:Y:S01]  /*6b30*/  @!P2 LDG.E.128 R60, desc[UR20][R64.64] ;  /* 0x00000014403ca981 */ /* 0x000562000c1e1d00 */
[C---:B------:R-:W-:Y:S01]  /*6b40*/  FMUL.FTZ R66, R67.reuse, R45 ;  /* 0x0000002d43427220 */ /* 0x040fe20000410000 */
[C---:B--2---:R-:W-:Y:S01]  /*6b50*/  FMUL.FTZ R64, R67.reuse, R52 ;  /* 0x0000003443407220 */ /* 0x044fe20000410000 */
[----:B------:R-:W-:-:S05]  /*6b60*/  FMUL.FTZ R65, R67, R50 ;  /* 0x0000003243417220 */ /* 0x000fca0000410000 */
[----:B------:R-:W2:Y:S01]  /*6b70*/  MUFU.EX2 R64, R64 ;  /* 0x0000004000407308 */ /* 0x000ea20000000800 */
[----:B------:R-:W-:Y:S01]  /*6b80*/  FFMA.FTZ R71, R136, R70, -R71 ;  /* 0x0000004688477223 */ /* 0x000fe20000010847 */
[C---:B-1----:R-:W-:Y:S01]  /*6b90*/  FMUL.FTZ R130, R103.reuse, R130 ;  /* 0x0000008267827220 */ /* 0x042fe20000410000 */
[----:B------:R-:W-:Y:S01]  /*6ba0*/  FMUL.FTZ R129, R103, R129 ;  /* 0x0000008167817220 */ /* 0x000fe20000410000 */
[C---:B------:R-:W-:Y:S01]  /*6bb0*/  FMUL.FTZ R103, R133.reuse, R100 ;  /* 0x0000006485677220 */ /* 0x040fe20000410000 */
[----:B------:R-:W-:-:S03]  /*6bc0*/  FMUL.FTZ R111, R133, R71 ;  /* 0x00000047856f7220 */ /* 0x000fc60000410000 */
[----:B------:R-:W1:Y:S01]  /*6bd0*/  MUFU.EX2 R65, R65 ;  /* 0x0000004100417308 */ /* 0x000e620000000800 */
[C---:B------:R-:W-:Y:S01]  /*6be0*/  FFMA.FTZ R103, R134.reuse, R71, -R103 ;  /* 0x0000004786677223 */ /* 0x040fe20000010867 */
[----:B------:R-:W-:-:S06]  /*6bf0*/  FFMA.FTZ R111, R134, R100, R111 ;  /* 0x00000064866f7223 */ /* 0x000fcc000001006f */
[----:B------:R-:W3:Y:S01]  /*6c00*/  MUFU.EX2 R66, R66 ;  /* 0x0000004200427308 */ /* 0x000ee20000000800 */
[----:B------:R-:W-:Y:S01]  /*6c10*/  FMUL.FTZ R109, R67, R53 ;  /* 0x00000035436d7220 */ /* 0x000fe20000410000 */
[C---:B------:R-:W-:Y:S01]  /*6c20*/  FMUL.FTZ R71, R131.reuse, R103 ;  /* 0x0000006783477220 */ /* 0x040fe20000410000 */
[C---:B--2---:R-:W-:Y:S01]  /*6c30*/  FMUL.FTZ R122, R64.reuse, R122 ;  /* 0x0000007a407a7220 */ /* 0x044fe20000410000 */
[----:B------:R-:W-:Y:S01]  /*6c40*/  FMUL.FTZ R121, R64, R121 ;  /* 0x0000007940797220 */ /* 0x000fe20000410000 */
[-C--:B------:R-:W-:Y:S01]  /*6c50*/  FMUL.FTZ R64, R131, R111.reuse ;  /* 0x0000006f83407220 */ /* 0x080fe20000410000 */
[C---:B------:R-:W-:Y:S02]  /*6c60*/  FFMA.FTZ R71, R132.reuse, R111, R71 ;  /* 0x0000006f84477223 */ /* 0x040fe40000010047 */
[----:B------:R-:W2:Y:S01]  /*6c70*/  MUFU.EX2 R109, R109 ;  /* 0x0000006d006d7308 */ /* 0x000ea20000000800 */
[----:B------:R-:W-:Y:S01]  /*6c80*/  FFMA.FTZ R64, R132, R103, -R64 ;  /* 0x0000006784407223 */ /* 0x000fe20000010840 */
[C---:B-1----:R-:W-:Y:S01]  /*6c90*/  FMUL.FTZ R120, R65.reuse, R120 ;  /* 0x0000007841787220 */ /* 0x042fe20000410000 */
[----:B------:R-:W-:Y:S01]  /*6ca0*/  FMUL.FTZ R119, R65, R119 ;  /* 0x0000007741777220 */ /* 0x000fe20000410000 */
[----:B------:R-:W-:Y:S01]  /*6cb0*/  FMUL.FTZ R65, R129, R71 ;  /* 0x0000004781417220 */ /* 0x000fe20000410000 */
[----:B------:R-:W-:Y:S01]  /*6cc0*/  FMUL.FTZ R108, R67, R54 ;  /* 0x00000036436c7220 */ /* 0x000fe20000410000 */
[----:B------:R-:W-:-:S02]  /*6cd0*/  HADD2.F32 R105, -RZ, R105.H0_H0 ;  /* 0x20000069ff697230 */ /* 0x000fc40000004100 */
[C---:B---3--:R-:W-:Y:S01]  /*6ce0*/  FMUL.FTZ R118, R66.reuse, R118 ;  /* 0x0000007642767220 */ /* 0x048fe20000410000 */
[----:B------:R-:W-:Y:S01]  /*6cf0*/  FMUL.FTZ R117, R66, R117 ;  /* 0x0000007542757220 */ /* 0x000fe20000410000 */
[-C--:B------:R-:W-:Y:S01]  /*6d00*/  FMUL.FTZ R66, R129, R64.reuse ;  /* 0x0000004081427220 */ /* 0x080fe20000410000 */
[C---:B------:R-:W-:Y:S01]  /*6d10*/  FFMA.FTZ R64, R130.reuse, R64, -R65 ;  /* 0x0000004082407223 */ /* 0x040fe20000010841 */
[----:B------:R-:W-:Y:S02]  /*6d20*/  HADD2.F32 R104, -RZ, R104.H0_H0 ;  /* 0x20000068ff687230 */ /* 0x000fe40000004100 */
[----:B------:R-:W-:Y:S01]  /*6d30*/  FFMA.FTZ R65, R130, R71, R66 ;  /* 0x0000004782417223 */ /* 0x000fe20000010042 */
[----:B------:R-:W-:Y:S02]  /*6d40*/  HADD2.F32 R103, -RZ, R87.H0_H0 ;  /* 0x20000057ff677230 */ /* 0x000fe40000004100 */
[----:B------:R-:W-:Y:S01]  /*6d50*/  FMUL.FTZ R66, R105, R76 ;  /* 0x0000004c69427220 */ /* 0x000fe20000410000 */
[----:B------:R-:W1:Y:S01]  /*6d60*/  MUFU.EX2 R108, R108 ;  /* 0x0000006c006c7308 */ /* 0x000e620000000800 */
[----:B------:R-:W-:-:S02]  /*6d70*/  HADD2.F32 R102, -RZ, R102.H0_H0 ;  /* 0x20000066ff667230 */ /* 0x000fc40000004100 */
[----:B------:R-:W-:Y:S01]  /*6d80*/  FMUL.FTZ R236, R104, R76 ;  /* 0x0000004c68ec7220 */ /* 0x000fe20000410000 */
[----:B------:R-:W-:Y:S01]  /*6d90*/  FMUL.FTZ R235, R103, R66 ;  /* 0x0000004267eb7220 */ /* 0x000fe20000410000 */
[----:B------:R-:W-:Y:S02]  /*6da0*/  HADD2.F32 R101, -RZ, R101.H0_H0 ;  /* 0x20000065ff657230 */ /* 0x000fe40000004100 */
[C---:B--2---:R-:W-:Y:S01]  /*6db0*/  FMUL.FTZ R124, R109.reuse, R124 ;  /* 0x0000007c6d7c7220 */ /* 0x044fe20000410000 */
[----:B------:R-:W-:Y:S01]  /*6dc0*/  FMUL.FTZ R123, R109, R123 ;  /* 0x0000007b6d7b7220 */ /* 0x000fe20000410000 */
[----:B------:R-:W-:Y:S02]  /*6dd0*/  HADD2.F32 R100, -RZ, R86.H0_H0 ;  /* 0x20000056ff647230 */ /* 0x000fe40000004100 */
[----:B------:R-:W-:Y:S01]  /*6de0*/  FMUL.FTZ R236, R103, R236 ;  /* 0x000000ec67ec7220 */ /* 0x000fe20000410000 */
[----:B------:R-:W-:Y:S01]  /*6df0*/  FMUL.FTZ R199, R102, R75 ;  /* 0x0000004b66c77220 */ /* 0x000fe20000410000 */
[----:B------:R-:W-:Y:S01]  /*6e00*/  FMUL.FTZ R109, R235, R145 ;  /* 0x00000091eb6d7220 */ /* 0x000fe20000410000 */
[----:B------:R-:W-:Y:S01]  /*6e10*/  FMUL.FTZ R71, R101, R75 ;  /* 0x0000004b65477220 */ /* 0x000fe20000410000 */
[----:B------:R-:W-:Y:S01]  /*6e20*/  FMUL.FTZ R66, R236, R145 ;  /* 0x00000091ec427220 */ /* 0x000fe20000410000 */
[----:B------:R-:W-:Y:S01]  /*6e30*/  FMUL.FTZ R199, R100, R199 ;  /* 0x000000c764c77220 */ /* 0x000fe20000410000 */
[----:B------:R-:W-:Y:S01]  /*6e40*/  FFMA.FTZ R70, R236, R146, R109 ;  /* 0x00000092ec467223 */ /* 0x000fe2000001006d */
[----:B------:R-:W-:Y:S01]  /*6e50*/  FMUL.FTZ R200, R100, R71 ;  /* 0x0000004764c87220 */ /* 0x000fe20000410000 */
[----:B------:R-:W-:-:S02]  /*6e60*/  HADD2.F32 R99, -RZ, R99.H0_H0 ;  /* 0x20000063ff637230 */ /* 0x000fc40000004100 */
[----:B------:R-:W-:Y:S01]  /*6e70*/  FFMA.FTZ R71, R235, R146, -R66 ;  /* 0x00000092eb477223 */ /* 0x000fe20000010842 */
[----:B------:R-:W-:Y:S01]  /*6e80*/  FADD.FTZ R70, R199, R70 ;  /* 0x00000046c7467221 */ /* 0x000fe20000010000 */
[C---:B-1----:R-:W-:Y:S01]  /*6e90*/  FMUL.FTZ R128, R108.reuse, R128 ;  /* 0x000000806c807220 */ /* 0x042fe20000410000 */
[----:B------:R-:W-:Y:S01]  /*6ea0*/  FMUL.FTZ R125, R108, R125 ;  /* 0x0000007d6c7d7220 */ /* 0x000fe20000410000 */
[----:B------:R-:W-:Y:S02]  /*6eb0*/  HADD2.F32 R98, -RZ, R98.H0_H0 ;  /* 0x20000062ff627230 */ /* 0x000fe40000004100 */
[----:B------:R-:W-:Y:S01]  /*6ec0*/  FADD.FTZ R71, R200, R71 ;  /* 0x00000047c8477221 */ /* 0x000fe20000010000 */
[----:B------:R-:W-:Y:S02]  /*6ed0*/  HADD2.F32 R108, -RZ, R85.H0_H0 ;  /* 0x20000055ff6c7230 */ /* 0x000fe40000004100 */
[----:B------:R-:W-:Y:S01]  /*6ee0*/  FMUL.FTZ R109, R143, R70 ;  /* 0x000000468f6d7220 */ /* 0x000fe20000410000 */
[-C--:B------:R-:W-:Y:S01]  /*6ef0*/  FMUL.FTZ R201, R99, R74.reuse ;  /* 0x0000004a63c97220 */ /* 0x080fe20000410000 */
        /* <DEDUP_REMOVED lines=9> */
[-C--:B------:R-:W-:Y:S01]  /*6f90*/  FMUL.FTZ R203, R97, R73.reuse ;  /* 0x0000004961cb7220 */ /* 0x080fe20000410000 */
[----:B------:R-:W-:Y:S02]  /*6fa0*/  HADD2.F32 R108, -RZ, R84.H0_H0 ;  /* 0x20000054ff6c7230 */ /* 0x000fe40000004100 */
[----:B------:R-:W-:Y:S01]  /*6fb0*/  FADD.FTZ R111, R202, R111 ;  /* 0x0000006fca6f7221 */ /* 0x000fe20000010000 */
[----:B------:R-:W-:Y:S01]  /*6fc0*/  FMUL.FTZ R109, R141, R66 ;  /* 0x000000428d6d7220 */ /* 0x000fe20000410000 */
[----:B------:R-:W-:-:S02]  /*6fd0*/  FMUL.FTZ R204, R96, R73 ;  /* 0x0000004960cc7220 */ /* 0x000fc40000410000 */
[-C--:B------:R-:W-:Y:S01]  /*6fe0*/  FMUL.FTZ R71, R141, R111.reuse ;  /* 0x0000006f8d477220 */ /* 0x080fe20000410000 */
[----:B------:R-:W-:Y:S01]  /*6ff0*/  FFMA.FTZ R70, R142, R111, R109 ;  /* 0x0000006f8e467223 */ /* 0x000fe2000001006d */
[----:B------:R-:W-:Y:S01]  /*7000*/  FMUL.FTZ R203, R108, R203 ;  /* 0x000000cb6ccb7220 */ /* 0x000fe20000410000 */
        /* <DEDUP_REMOVED lines=18> */
[-C--:B------:R-:W-:Y:S01]  /*7130*/  FMUL.FTZ R207, R93, R59.reuse ;  /* 0x0000003b5dcf7220 */ /* 0x080fe20000410000 */
[----:B------:R-:W-:Y:S02]  /*7140*/  HADD2.F32 R108, -RZ, R82.H0_H0 ;  /* 0x20000052ff6c7230 */ /* 0x000fe40000004100 */
[----:B------:R-:W-:Y:S01]  /*7150*/  FADD.FTZ R111, R206, R111 ;  /* 0x0000006fce6f7221 */ /* 0x000fe20000010000 */
[----:B------:R-:W-:Y:S01]  /*7160*/  FMUL.FTZ R70, R138, R66 ;  /* 0x000000428a467220 */ /* 0x000fe20000410000 */
[----:B------:R-:W-:Y:S02]  /*7170*/  FMUL.FTZ R208, R92, R59 ;  /* 0x0000003b5cd07220 */ /* 0x000fe40000410000 */
[-C--:B------:R-:W-:Y:S01]  /*7180*/  FMUL.FTZ R71, R138, R111.reuse ;  /* 0x0000006f8a477220 */ /* 0x080fe20000410000 */
[----:B------:R-:W-:Y:S01]  /*7190*/  FFMA.FTZ R70, R137, R111, R70 ;  /* 0x0000006f89467223 */ /* 0x000fe20000010046 */
[----:B------:R-:W-:Y:S01]  /*71a0*/  FMUL.FTZ R207, R108, R207 ;  /* 0x000000cf6ccf7220 */ /* 0x000fe20000410000 */
[----:B0-----:R-:W-:-:S02]  /*71b0*/  HADD2.F32 R106, -RZ, R106.H0_H0 ;  /* 0x2000006aff6a7230 */ /* 0x001fc40000004100 */
        /* <DEDUP_REMOVED lines=11> */
[----:B------:R-:W-:Y:S01]  /*7270*/  FMUL.FTZ R209, R108, R209 ;  /* 0x000000d16cd17220 */ /* 0x000fe20000410000 */
        /* <DEDUP_REMOVED lines=11> */
[----:B------:R-:W-:Y:S01]  /*7330*/  FFMA.FTZ R70, R134, R111, R109 ;  /* 0x0000006f86467223 */ /* 0x000fe2000001006d */
[----:B------:R-:W-:Y:S01]  /*7340*/  FMUL.FTZ R211, R108, R211 ;  /* 0x000000d36cd37220 */ /* 0x000fe20000410000 */
        /* <DEDUP_REMOVED lines=8> */
[C---:B------:R-:W-:Y:S01]  /*73d0*/  FMUL.FTZ R109, R131.reuse, R70 ;  /* 0x00000046836d7220 */ /* 0x040fe20000410000 */
        /* <DEDUP_REMOVED lines=16> */
[C---:B------:R-:W-:Y:S01]  /*74e0*/  FMUL.FTZ R215, R108.reuse, R215 ;  /* 0x000000d76cd77220 */ /* 0x040fe20000410000 */
[----:B------:R-:W-:Y:S01]  /*74f0*/  FMUL.FTZ R216, R108, R216 ;  /* 0x000000d86cd87220 */ /* 0x000fe20000410000 */
[----:B------:R-:W-:Y:S02]  /*7500*/  FFMA.FTZ R71, R130, R66, -R71 ;  /* 0x0000004282477223 */ /* 0x000fe40000010847 */
[----:B------:R-:W-:Y:S01]  /*7510*/  FADD.FTZ R70, R215, R70 ;  /* 0x00000046d7467221 */ /* 0x000fe20000010000 */
[----:B------:R-:W-:Y:S02]  /*7520*/  HADD2.F32 R151, -RZ, R151.H0_H0 ;  /* 0x20000097ff977230 */ /* 0x000fe40000004100 */
[C---:B------:R-:W-:Y:S01]  /*7530*/  FMUL.FTZ R109, R125.reuse, R65 ;  /* 0x000000417d6d7220 */ /* 0x040fe20000410000 */
[----:B------:R-:W-:Y:S01]  /*7540*/  FADD.FTZ R71, R216, R71 ;  /* 0x00000047d8477221 */ /* 0x000fe20000010000 */
[----:B------:R-:W-:Y:S01]  /*7550*/  FMUL.FTZ R110, R125, R70 ;  /* 0x000000467d6e7220 */ /* 0x000fe20000410000 */
[----:B------:R-:W-:-:S02]  /*7560*/  HADD2.F32 R152, -RZ, R152.H0_H0 ;  /* 0x20000098ff987230 */ /* 0x000fc40000004100 */
[C---:B------:R-:W-:Y:S01]  /*7570*/  FFMA.FTZ R66, R128.reuse, R64, -R109 ;  /* 0x0000004080427223 */ /* 0x040fe2000001086d */
[----:B------:R-:W-:Y:S02]  /*7580*/  HADD2.F32 R108, -RZ, R233.H0_H0 ;  /* 0x200000e9ff6c7230 */ /* 0x000fe40000004100 */
[-C--:B------:R-:W-:Y:S01]  /*7590*/  FMUL.FTZ R217, R151, R54.reuse ;  /* 0x0000003697d97220 */ /* 0x080fe20000410000 */
        /* <DEDUP_REMOVED lines=9> */
[----:B------:R-:W-:Y:S01]  /*7630*/  FFMA.FTZ R65, R128, R65, R64 ;  /* 0x0000004180417223 */ /* 0x000fe20000010040 */
[----:B------:R-:W-:Y:S01]  /*7640*/  FADD.FTZ R70, R218, R109 ;  /* 0x0000006dda467221 */ /* 0x000fe20000010000 */
[----:B------:R-:W-:Y:S02]  /*7650*/  HADD2.F32 R109, -RZ, R232.H0_H0 ;  /* 0x200000e8ff6d7230 */ /* 0x000fe40000004100 */
[----:B------:R-:W-:Y:S01]  /*7660*/  FMUL.FTZ R71, R123, R110 ;  /* 0x0000006e7b477220 */ /* 0x000fe20000410000 */
[----:B------:R-:W-:Y:S02]  /*7670*/  HADD2.F32 R154, -RZ, R154.H0_H0 ;  /* 0x2000009aff9a7230 */ /* 0x000fe40000004100 */
[-C--:B------:R-:W-:Y:S01]  /*7680*/  FMUL.FTZ R64, R153, R53.reuse ;  /* 0x0000003599407220 */ /* 0x080fe20000410000 */
[-C--:B------:R-:W-:Y:S01]  /*7690*/  FMUL.FTZ R111, R123, R70.reuse ;  /* 0x000000467b6f7220 */ /* 0x080fe20000410000 */
[----:B------:R-:W-:Y:S01]  /*76a0*/  FFMA.FTZ R112, R124, R70, R71 ;  /* 0x000000467c707223 */ /* 0x000fe20000010047 */
[----:B------:R-:W-:Y:S01]  /*76b0*/  FMUL.FTZ R220, R154, R53 ;  /* 0x000000359adc7220 */ /* 0x000fe20000410000 */
[----:B------:R-:W-:Y:S01]  /*76c0*/  FMUL.FTZ R219, R109, R64 ;  /* 0x000000406ddb7220 */ /* 0x000fe20000410000 */
[----:B------:R-:W-:-:S02]  /*76d0*/  FFMA.FTZ R115, R124, R110, -R111 ;  /* 0x0000006e7c737223 */ /* 0x000fc4000001086f */
[----:B------:R-:W-:Y:S01]  /*76e0*/  FMUL.FTZ R220, R109, R220 ;  /* 0x000000dc6ddc7220 */ /* 0x000fe20000410000 */
[----:B------:R-:W-:Y:S01]  /*76f0*/  FADD.FTZ R112, R219, R112 ;  /* 0x00000070db707221 */ /* 0x000fe20000010000 */
[----:B------:R-:W-:Y:S02]  /*7700*/  HADD2.F32 R155, -RZ, R155.H0_H0 ;  /* 0x2000009bff9b7230 */ /* 0x000fe40000004100 */
[----:B------:R-:W-:Y:S01]  /*7710*/  FADD.FTZ R115, R220, R115 ;  /* 0x00000073dc737221 */ /* 0x000fe20000010000 */
[----:B------:R-:W-:Y:S01]  /*7720*/  FMUL.FTZ R161, R121, R112 ;  /* 0x0000007079a17220 */ /* 0x000fe20000410000 */
[----:B------:R-:W-:Y:S01]  /*7730*/  FMUL.FTZ R111, R123, R66 ;  /* 0x000000427b6f7220 */ /* 0x000fe20000410000 */
[----:B------:R-:W-:Y:S02]  /*7740*/  HADD2.F32 R156, -RZ, R156.H0_H0 ;  /* 0x2000009cff9c7230 */ /* 0x000fe40000004100 */
[----:B------:R-:W-:Y:S01]  /*7750*/  FMUL.FTZ R221, R155, R52 ;  /* 0x000000349bdd7220 */ /* 0x000fe20000410000 */
[----:B------:R-:W-:Y:S01]  /*7760*/  FFMA.FTZ R161, R122, R115, -R161 ;  /* 0x000000737aa17223 */ /* 0x000fe200000108a1 */
[----:B------:R-:W-:-:S02]  /*7770*/  HADD2.F32 R110, -RZ, R231.H0_H0 ;  /* 0x200000e7ff6e7230 */ /* 0x000fc40000004100 */
[----:B------:R-:W-:Y:S01]  /*7780*/  FMUL.FTZ R115, R121, R115 ;  /* 0x0000007379737220 */ /* 0x000fe20000410000 */
[-C--:B------:R-:W-:Y:S01]  /*7790*/  FMUL.FTZ R71, R123, R65.reuse ;  /* 0x000000417b477220 */ /* 0x080fe20000410000 */
[----:B------:R-:W-:Y:S01]  /*77a0*/  FFMA.FTZ R111, R124, R65, R111 ;  /* 0x000000417c6f7223 */ /* 0x000fe2000001006f */
[----:B------:R-:W-:Y:S01]  /*77b0*/  FMUL.FTZ R65, R156, R52 ;  /* 0x000000349c417220 */ /* 0x000fe20000410000 */
[----:B------:R-:W-:Y:S01]  /*77c0*/  FFMA.FTZ R112, R122, R112, R115 ;  /* 0x000000707a707223 */ /* 0x000fe20000010073 */
[----:B------:R-:W-:Y:S01]  /*77d0*/  FMUL.FTZ R221, R110, R221 ;  /* 0x000000dd6edd7220 */ /* 0x000fe20000410000 */
[----:B------:R-:W-:Y:S01]  /*77e0*/  FMUL.FTZ R64, R40, UR55 ;  /* 0x0000003728407c20 */ /* 0x000fe20008410000 */
[----:B------:R-:W-:Y:S01]  /*77f0*/  FFMA.FTZ R71, R124, R66, -R71 ;  /* 0x000000427c477223 */ /* 0x000fe20000010847 */
[----:B------:R-:W-:Y:S01]  /*7800*/  FMUL.FTZ R115, R121, R111 ;  /* 0x0000006f79737220 */ /* 0x000fe20000410000 */
[----:B------:R-:W-:Y:S01]  /*7810*/  FMUL.FTZ R222, R110, R65 ;  /* 0x000000416ede7220 */ /* 0x000fe20000410000 */
[----:B------:R-:W-:Y:S01]  /*7820*/  FADD.FTZ R112, R221, R112 ;  /* 0x00000070dd707221 */ /* 0x000fe20000010000 */
[----:B------:R-:W-:Y:S01]  /*7830*/  FMUL.RZ R66, R64, 0.15915493667125701904 ;  /* 0x3e22f98340427820 */ /* 0x000fe2000040c000 */
[-C--:B------:R-:W-:Y:S01]  /*7840*/  FMUL.FTZ R64, R121, R71.reuse ;  /* 0x0000004779407220 */ /* 0x080fe20000410000 */
[----:B------:R-:W-:Y:S01]  /*7850*/  FFMA.FTZ R115, R122, R71, -R115 ;  /* 0x000000477a737223 */ /* 0x000fe20000010873 */
[----:B------:R-:W-:Y:S01]  /*7860*/  FADD.FTZ R161, R222, R161 ;  /* 0x000000a1dea17221 */ /* 0x000fe20000010000 */
[----:B------:R-:W-:Y:S01]  /*7870*/  FMUL.FTZ R71, R119, R112 ;  /* 0x0000007077477220 */ /* 0x000fe20000410000 */
[----:B------:R-:W-:-:S02]  /*7880*/  HADD2.F32 R157, -RZ, R157.H0_H0 ;  /* 0x2000009dff9d7230 */ /* 0x000fc40000004100 */
[----:B------:R-:W-:Y:S01]  /*7890*/  FFMA.FTZ R65, R122, R111, R64 ;  /* 0x0000006f7a417223 */ /* 0x000fe20000010040 */
[----:B------:R-:W-:Y:S02]  /*78a0*/  HADD2.F32 R158, -RZ, R158.H0_H0 ;  /* 0x2000009eff9e7230 */ /* 0x000fe40000004100 */
        /* <DEDUP_REMOVED lines=19> */
[----:B------:R-:W-:Y:S02]  /*79e0*/  HADD2.F32 R160, -RZ, R160.H0_H0 ;  /* 0x200000a0ffa07230 */ /* 0x000fe40000004100 */
[-C--:B------:R-:W-:Y:S01]  /*79f0*/  FFMA.FTZ R115, R118, R165.reuse, -R115 ;  /* 0x000000a576737223 */ /* 0x080fe20000010873 */
[----:B------:R-:W-:Y:S02]  /*7a00*/  HADD2.F32 R112, -RZ, R229.H0_H0 ;  /* 0x200000e5ff707230 */ /* 0x000fe40000004100 */
[----:B------:R-:W-:Y:S01]  /*7a10*/  FMUL.FTZ R165, R117, R165 ;  /* 0x000000a575a57220 */ /* 0x000fe20000410000 */
[----:B------:R-:W-:Y:S01]  /*7a20*/  FMUL.FTZ R225, R159, R45 ;  /* 0x0000002d9fe17220 */ /* 0x000fe20000410000 */
[----:B------:R-:W-:Y:S01]  /*7a30*/  FFMA.FTZ R64, R120, R65, R64 ;  /* 0x0000004178407223 */ /* 0x000fe20000010040 */
[----:B------:R-:W-:Y:S01]  /*7a40*/  FMUL.FTZ R65, R160, R45 ;  /* 0x0000002da0417220 */ /* 0x000fe20000410000 */
[----:B------:R-:W-:Y:S01]  /*7a50*/  FFMA.FTZ R70, R118, R70, R165 ;  /* 0x0000004676467223 */ /* 0x000fe200000100a5 */
[C---:B------:R-:W-:Y:S01]  /*7a60*/  FMUL.FTZ R225, R112.reuse, R225 ;  /* 0x000000e170e17220 */ /* 0x040fe20000410000 */
[----:B------:R-:W-:Y:S01]  /*7a70*/  ISETP.NE.AND P3, PT, R91, 0x3f, PT ;  /* 0x0000003f5b00780c */ /* 0x000fe20003f65270 */
[----:B------:R-:W-:Y:S01]  /*7a80*/  FMUL.FTZ R226, R112, R65 ;  /* 0x0000004170e27220 */ /* 0x000fe20000410000 */
[----:B0-----:R-:W-:Y:S01]  /*7a90*/  FMUL.FTZ R162, R67, R162 ;  /* 0x000000a243a27220 */ /* 0x001fe20000410000 */
[----:B------:R-:W-:-:S02]  /*7aa0*/  FADD.FTZ R70, R225, R70 ;  /* 0x00000046e1467221 */ /* 0x000fc40000010000 */
[----:B------:R-:W-:Y:S01]  /*7ab0*/  FADD.FTZ R115, R226, R115 ;  /* 0x00000073e2737221 */ /* 0x000fe20000010000 */
[----:B-1----:R-:W-:Y:S01]  /*7ac0*/  FMUL.FTZ R161, R67, R66 ;  /* 0x0000004243a17220 */ /* 0x002fe20000410000 */
[----:B------:R-:W-:Y:S01]  /*7ad0*/  FMUL.FTZ R114, R162, R70 ;  /* 0x00000046a2727220 */ /* 0x000fe20000410000 */
[----:B------:R-:W-:-:S03]  /*7ae0*/  FMUL.FTZ R65, R117, R64 ;  /* 0x0000004075417220 */ /* 0x000fc60000410000 */
[----:B------:R-:W-:Y:S02]  /*7af0*/  FFMA.FTZ R168, R161, R115, -R114 ;  /* 0x00000073a1a87223 */ /* 0x000fe40000010872 */
[----:B------:R-:W-:Y:S01]  /*7b00*/  @P3 LEA R114, R91, R89, 0x3 ;  /* 0x000000595b723211 */ /* 0x000fe200078e18ff */
[----:B------:R-:W-:Y:S01]  /*7b10*/  FFMA.FTZ R66, R118, R71, -R65 ;  /* 0x0000004776427223 */ /* 0x000fe20000010841 */
[----:B------:R-:W-:-:S04]  /*7b20*/  FMUL.FTZ R65, R162, R115 ;  /* 0x00000073a2417220 */ /* 0x000fc80000410000 */
[----:B------:R-:W0:Y:S01]  /*7b30*/  @P3 LDS.64 R114, [R114+0x49e8] ;  /* 0x0049e80072723984 */ /* 0x000e220000000a00 */
[----:B------:R-:W-:Y:S01]  /*7b40*/  FMUL.FTZ R71, R117, R71 ;  /* 0x0000004775477220 */ /* 0x000fe20000410000 */
[----:B------:R-:W-:Y:S02]  /*7b50*/  HADD2.F32 R163, -RZ, R163.H0_H0 ;  /* 0x200000a3ffa37230 */ /* 0x000fe40000004100 */
[----:B------:R-:W-:Y:S02]  /*7b60*/  HADD2.F32 R164, -RZ, R164.H0_H0 ;  /* 0x200000a4ffa47230 */ /* 0x000fe40000004100 */
[----:B------:R-:W-:Y:S01]  /*7b70*/  FFMA.FTZ R71, R118, R64, R71 ;  /* 0x0000004076477223 */ /* 0x000fe20000010047 */
[----:B------:R-:W-:Y:S01]  /*7b80*/  FMUL.FTZ R64, R162, R66 ;  /* 0x00000042a2407220 */ /* 0x000fe20000410000 */
[C---:B------:R-:W-:Y:S01]  /*7b90*/  FFMA.FTZ R67, R161.reuse, R70, R65 ;  /* 0x00000046a1437223 */ /* 0x040fe20000010041 */
[----:B------:R-:W-:Y:S02]  /*7ba0*/  HADD2.F32 R165, -RZ, R77.H0_H0 ;  /* 0x2000004dffa57230 */ /* 0x000fe40000004100 */
[-C--:B------:R-:W-:Y:S01]  /*7bb0*/  FMUL.FTZ R228, R164, R40.reuse ;  /* 0x00000028a4e47220 */ /* 0x080fe20000410000 */
[-C--:B------:R-:W-:Y:S01]  /*7bc0*/  FFMA.FTZ R65, R161, R71.reuse, R64 ;  /* 0x00000047a1417223 */ /* 0x080fe20000010040 */
[----:B------:R-:W-:Y:S01]  /*7bd0*/  FMUL.FTZ R64, R163, R40 ;  /* 0x00000028a3407220 */ /* 0x000fe20000410000 */
[----:B------:R-:W-:Y:S01]  /*7be0*/  FMUL.FTZ R70, R162, R71 ;  /* 0x00000047a2467220 */ /* 0x000fe20000410000 */
[C---:B------:R-:W-:Y:S01]  /*7bf0*/  FMUL.FTZ R228, R165.reuse, R228 ;  /* 0x000000e4a5e47220 */ /* 0x040fe20000410000 */
[----:B------:R-:W-:Y:S01]  /*7c00*/  BSSY B0, `(.L_x_8142) ;  /* 0x0000014000007945 */ /* 0x000fe20003800000 */
[----:B------:R-:W-:Y:S01]  /*7c10*/  FMUL.FTZ R227, R165, R64 ;  /* 0x00000040a5e37220 */ /* 0x000fe20000410000 */
[----:B------:R-:W-:Y:S01]  /*7c20*/  FFMA.FTZ R64, R161, R66, -R70 ;  /* 0x00000042a1407223 */ /* 0x000fe20000010846 */
[C---:B------:R-:W-:Y:S01]  /*7c30*/  ISETP.GT.U32.AND P2, PT, R91.reuse, 0x1f, PT ;  /* 0x0000001f5b00780c */ /* 0x040fe20003f44070 */
        /* <DEDUP_REMOVED lines=16> */
.L_x_8143:
[----:B------:R-:W-:Y:S05]  /*7d40*/  BSYNC B0 ;  /* 0x0000000000007941 */ /* 0x000fea0003800000 */
.L_x_8142:
        /* <DEDUP_REMOVED lines=118> */
.L_x_8269:
        /* <DEDUP_REMOVED lines=14> */
.L_x_8272:
[----:B------:R-:W-:-:S03]  /*8590*/  UMOV UR44, 0xffffffff ;  /* 0xffffffff002c7882 */ /* 0x000fc60000000000 */
[----:B------:R-:W-:Y:S05]  /*85a0*/  BRA.DIV UR44, `(.L_x_8147) ;  /* 0x000000922cc47947 */ /* 0x000fea000b800000 */
.L_x_8275:
[----:B------:R-:W-:-:S03]  /*85b0*/  UMOV UR44, 0xffffffff ;  /* 0xffffffff002c7882 */ /* 0x000fc60000000000 */
[----:B------:R-:W-:Y:S05]  /*85c0*/  BRA.DIV UR44, `(.L_x_8148) ;  /* 0x000000922ce47947 */ /* 0x000fea000b800000 */
.L_x_8278:
[----:B------:R-:W-:-:S03]  /*85d0*/  UMOV UR44, 0xffffffff ;  /* 0xffffffff002c7882 */ /* 0x000fc60000000000 */
[----:B------:R-:W-:Y:S05]  /*85e0*/  BRA.DIV UR44, `(.L_x_8149) ;  /* 0x000000962c047947 */ /* 0x000fea000b800000 */
.L_x_8281:
        /* <DEDUP_REMOVED lines=10> */
.L_x_8291:
        /* <DEDUP_REMOVED lines=22> */
.L_x_8144:
[----:B------:R-:W-:Y:S05]  /*87f0*/  WARPSYNC.ALL ;  /* 0x0000000000007948 */ /* 0x000fea0003800000 */
[----:B------:R-:W-:Y:S01]  /*8800*/  BAR.SYNC.DEFER_BLOCKING 0x0 ;  /* 0x0000000000007b1d */ /* 0x000fe20000010000 */
[----:B0-23--:R-:W-:-:S04]  /*8810*/  FMUL.FTZ R67, R162, R115 ;  /* 0x00000073a2437220 */ /* 0x00dfc80000410000 */
[----:B------:R-:W-:Y:S01]  /*8820*/  FFMA.FTZ R67, R161, R114, -R67 ;  /* 0x00000072a1437223 */ /* 0x000fe20000010843 */
        /* <DEDUP_REMOVED lines=10> */
[----:B------:R-:W-:Y:S01]  /*88d0*/  FFMA.FTZ R62, R161, R182, -R62 ;  /* 0x000000b6a13e7223 */ /* 0x000fe2000001083e */
[----:B------:R-:W-:Y:S01]  /*88e0*/  MOV R126, UR7 ;  /* 0x00000007007e7c02 */ /* 0x000fe20008000f00 */
[----:B------:R-:W-:Y:S02]  /*88f0*/  FADD.FTZ R64, -R197, R64 ;  /* 0x00000040c5407221 */ /* 0x000fe40000010100 */
[----:B------:R-:W-:Y:S01]  /*8900*/  FADD.FTZ R62, R181, R62 ;  /* 0x0000003eb53e7221 */ /* 0x000fe20000010000 */
[----:B------:R-:W-:Y:S01]  /*8910*/  LEA R126, R126, R89, 0x4 ;  /* 0x000000597e7e7211 */ /* 0x000fe200078e20ff */
[----:B------:R-:W-:-:S02]  /*8920*/  FMUL.FTZ R63, R117, -R64 ;  /* 0x80000040753f7220 */ /* 0x000fc40000410000 */
[-C--:B------:R-:W-:Y:S02]  /*8930*/  FMUL.FTZ R65, R117, -R62.reuse ;  /* 0x8000003e75417220 */ /* 0x080fe40000410000 */
[----:B------:R-:W-:Y:S01]  /*8940*/  FFMA.FTZ R63, R118, R62, -R63 ;  /* 0x0000003e763f7223 */ /* 0x000fe2000001083f */
[----:B------:R-:W-:Y:S01]  /*8950*/  FMUL.FTZ R62, R162, -R114 ;  /* 0x80000072a23e7220 */ /* 0x000fe20000410000 */
[----:B------:R-:W-:Y:S02]  /*8960*/  FFMA.FTZ R65, R118, R64, R65 ;  /* 0x0000004076417223 */ /* 0x000fe40000010041 */
[----:B------:R-:W-:Y:S01]  /*8970*/  FADD.FTZ R63, R180, R63 ;  /* 0x0000003fb43f7221 */ /* 0x000fe20000010000 */
[----:B------:R-:W-:Y:S01]  /*8980*/  FFMA.FTZ R64, R161, -R115, R62 ;  /* 0x80000073a1407223 */ /* 0x000fe2000001003e */
[----:B------:R-:W-:Y:S02]  /*8990*/  FADD.FTZ R65, -R196, R65 ;  /* 0x00000041c4417221 */ /* 0x000fe40000010100 */
[----:B------:R-:W-:Y:S01]  /*89a0*/  FMUL.FTZ R68, R119, -R63 ;  /* 0x8000003f77447220 */ /* 0x000fe20000410000 */
[----:B------:R-:W-:-:S03]  /*89b0*/  FMUL.FTZ R69, R117, -R64 ;  /* 0x8000004075457220 */ /* 0x000fc60000410000 */
[----:B------:R-:W-:Y:S01]  /*89c0*/  FFMA.FTZ R68, R120, R65, R68 ;  /* 0x0000004178447223 */ /* 0x000fe20000010044 */
[CC--:B------:R-:W-:Y:S01]  /*89d0*/  FFMA.FTZ R62, R118.reuse, R67.reuse, -R69 ;  /* 0x00000043763e7223 */ /* 0x0c0fe20000010845 */
[----:B------:R-:W-:Y:S02]  /*89e0*/  FMUL.FTZ R67, R117, -R67 ;  /* 0x8000004375437220 */ /* 0x000fe40000410000 */
[----:B------:R-:W-:Y:S02]  /*89f0*/  FADD.FTZ R68, -R195, R68 ;  /* 0x00000044c3447221 */ /* 0x000fe40000010100 */
[----:B------:R-:W-:Y:S01]  /*8a00*/  FFMA.FTZ R64, R118, R64, R67 ;  /* 0x0000004076407223 */ /* 0x000fe20000010043 */
[C---:B------:R-:W-:Y:S01]  /*8a10*/  FMUL.FTZ R67, R119.reuse, -R65 ;  /* 0x8000004177437220 */ /* 0x040fe20000410000 */
[----:B------:R-:W-:-:S03]  /*8a20*/  FMUL.FTZ R65, R119, -R62 ;  /* 0x8000003e77417220 */ /* 0x000fc60000410000 */
[C---:B------:R-:W-:Y:S01]  /*8a30*/  FFMA.FTZ R66, R120.reuse, R63, -R67 ;  /* 0x0000003f78427223 */ /* 0x040fe20000010843 */
[-C--:B------:R-:W-:Y:S01]  /*8a40*/  FMUL.FTZ R63, R119, -R64.reuse ;  /* 0x80000040773f7220 */ /* 0x080fe20000410000 */
[C---:B------:R-:W-:Y:S01]  /*8a50*/  FFMA.FTZ R64, R120.reuse, R64, R65 ;  /* 0x0000004078407223 */ /* 0x040fe20000010041 */
[----:B------:R-:W-:Y:S01]  /*8a60*/  FMUL.FTZ R65, R121, -R68 ;  /* 0x8000004479417220 */ /* 0x000fe20000410000 */
[----:B------:R-:W-:Y:S01]  /*8a70*/  FADD.FTZ R66, R179, R66 ;  /* 0x00000042b3427221 */ /* 0x000fe20000010000 */
[----:B------:R-:W-:Y:S01]  /*8a80*/  FFMA.FTZ R63, R120, R62, -R63 ;  /* 0x0000003e783f7223 */ /* 0x000fe2000001083f */
[C---:B------:R-:W-:Y:S02]  /*8a90*/  FMUL.FTZ R62, R121.reuse, -R64 ;  /* 0x80000040793e7220 */ /* 0x040fe40000410000 */
[CC--:B------:R-:W-:Y:S01]  /*8aa0*/  FMUL.FTZ R67, R121.reuse, -R66.reuse ;  /* 0x8000004279437220 */ /* 0x0c0fe20000410000 */
[C---:B------:R-:W-:Y:S01]  /*8ab0*/  FFMA.FTZ R65, R122.reuse, R66, -R65 ;  /* 0x000000427a417223 */ /* 0x040fe20000010841 */
[CC--:B------:R-:W-:Y:S01]  /*8ac0*/  FFMA.FTZ R62, R122.reuse, R63.reuse, -R62 ;  /* 0x0000003f7a3e7223 */ /* 0x0c0fe2000001083e */
[----:B------:R-:W-:Y:S01]  /*8ad0*/  FMUL.FTZ R63, R121, -R63 ;  /* 0x8000003f793f7220 */ /* 0x000fe20000410000 */
[----:B------:R-:W-:Y:S01]  /*8ae0*/  FFMA.FTZ R67, R122, R68, R67 ;  /* 0x000000447a437223 */ /* 0x000fe20000010043 */
[----:B------:R-:W-:-:S02]  /*8af0*/  FADD.FTZ R65, R178, R65 ;  /* 0x00000041b2417221 */ /* 0x000fc40000010000 */
[----:B------:R-:W-:Y:S01]  /*8b00*/  FFMA.FTZ R64, R122, R64, R63 ;  /* 0x000000407a407223 */ /* 0x000fe2000001003f */
[----:B------:R-:W-:Y:S01]  /*8b10*/  FADD.FTZ R67, -R194, R67 ;  /* 0x00000043c2437221 */ /* 0x000fe20000010100 */
[----:B------:R-:W-:-:S03]  /*8b20*/  FMUL.FTZ R68, R123, -R65 ;  /* 0x800000417b447220 */ /* 0x000fc60000410000 */
[-C--:B------:R-:W-:Y:S01]  /*8b30*/  FMUL.FTZ R63, R123, -R67.reuse ;  /* 0x800000437b3f7220 */ /* 0x080fe20000410000 */
[----:B------:R-:W-:-:S03]  /*8b40*/  FFMA.FTZ R68, R124, R67, R68 ;  /* 0x000000437c447223 */ /* 0x000fc60000010044 */
        /* <DEDUP_REMOVED lines=8> */
[C---:B------:R-:W-:Y:S01]  /*8bd0*/  FMUL.FTZ R67, R125.reuse, -R66 ;  /* 0x800000427d437220 */ /* 0x040fe20000410000 */
[----:B------:R-:W-:Y:S01]  /*8be0*/  FMUL.FTZ R62, R125, -R64 ;  /* 0x800000407d3e7220 */ /* 0x000fe20000410000 */
[----:B------:R-:W-:-:S02]  /*8bf0*/  FFMA.FTZ R65, R128, R66, -R65 ;  /* 0x0000004280417223 */ /* 0x000fc40000010841 */
[C---:B------:R-:W-:Y:S01]  /*8c00*/  FFMA.FTZ R67, R128.reuse, R68, R67 ;  /* 0x0000004480437223 */ /* 0x040fe20000010043 */
[-C--:B------:R-:W-:Y:S01]  /*8c10*/  FFMA.FTZ R62, R128, R63.reuse, -R62 ;  /* 0x0000003f803e7223 */ /* 0x080fe2000001083e */
[----:B------:R-:W-:Y:S01]  /*8c20*/  FMUL.FTZ R63, R125, -R63 ;  /* 0x8000003f7d3f7220 */ /* 0x000fe20000410000 */
[----:B------:R-:W-:Y:S01]  /*8c30*/  FADD.FTZ R65, R176, R65 ;  /* 0x00000041b0417221 */ /* 0x000fe20000010000 */
[----:B------:R-:W-:Y:S02]  /*8c40*/  FADD.FTZ R67, -R192, R67 ;  /* 0x00000043c0437221 */ /* 0x000fe40000010100 */
[----:B------:R-:W-:Y:S01]  /*8c50*/  FFMA.FTZ R64, R128, R64, R63 ;  /* 0x0000004080407223 */ /* 0x000fe2000001003f */
[C---:B------:R-:W-:Y:S01]  /*8c60*/  FMUL.FTZ R68, R129.reuse, -R65 ;  /* 0x8000004181447220 */ /* 0x040fe20000410000 */
[----:B------:R-:W-:-:S03]  /*8c70*/  FMUL.FTZ R63, R129, -R67 ;  /* 0x80000043813f7220 */ /* 0x000fc60000410000 */
[C---:B------:R-:W-:Y:S01]  /*8c80*/  FFMA.FTZ R68, R130.reuse, R67, R68 ;  /* 0x0000004382447223 */ /* 0x040fe20000010044 */
[C---:B------:R-:W-:Y:S01]  /*8c90*/  FFMA.FTZ R66, R130.reuse, R65, -R63 ;  /* 0x0000004182427223 */ /* 0x040fe2000001083f */
[C---:B------:R-:W-:Y:S01]  /*8ca0*/  FMUL.FTZ R65, R129.reuse, -R62 ;  /* 0x8000003e81417220 */ /* 0x040fe20000410000 */
[-C--:B------:R-:W-:Y:S01]  /*8cb0*/  FMUL.FTZ R63, R129, -R64.reuse ;  /* 0x80000040813f7220 */ /* 0x080fe20000410000 */
[----:B------:R-:W-:Y:S01]  /*8cc0*/  FADD.FTZ R68, -R191, R68 ;  /* 0x00000044bf447221 */ /* 0x000fe20000010100 */
[----:B------:R-:W-:Y:S01]  /*8cd0*/  FADD.FTZ R66, R175, R66 ;  /* 0x00000042af427221 */ /* 0x000fe20000010000 */
[C---:B------:R-:W-:Y:S01]  /*8ce0*/  FFMA.FTZ R64, R130.reuse, R64, R65 ;  /* 0x0000004082407223 */ /* 0x040fe20000010041 */
[----:B------:R-:W-:Y:S01]  /*8cf0*/  FFMA.FTZ R63, R130, R62, -R63 ;  /* 0x0000003e823f7223 */ /* 0x000fe2000001083f */
[C---:B------:R-:W-:Y:S01]  /*8d00*/  FMUL.FTZ R65, R131.reuse, -R68 ;  /* 0x8000004483417220 */ /* 0x040fe20000410000 */
[C---:B------:R-:W-:Y:S01]  /*8d10*/  FMUL.FTZ R67, R131.reuse, -R66 ;  /* 0x8000004283437220 */ /* 0x040fe20000410000 */
[----:B------:R-:W-:-:S02]  /*8d20*/  FMUL.FTZ R62, R131, -R64 ;  /* 0x80000040833e7220 */ /* 0x000fc40000410000 */
[C---:B------:R-:W-:Y:S01]  /*8d30*/  FFMA.FTZ R65, R132.reuse, R66, -R65 ;  /* 0x0000004284417223 */ /* 0x040fe20000010841 */
        /* <DEDUP_REMOVED lines=27> */
[CC--:B------:R-:W-:Y:S02]  /*8ef0*/  FMUL.FTZ R66, R138.reuse, -R67.reuse ;  /* 0x800000438a427220 */ /* 0x0c0fe40000410000 */
[C---:B------:R-:W-:Y:S01]  /*8f00*/  FMUL.FTZ R63, R138.reuse, -R64 ;  /* 0x800000408a3f7220 */ /* 0x040fe20000410000 */
[C---:B------:R-:W-:Y:S01]  /*8f10*/  FFMA.FTZ R68, R137.reuse, R67, R68 ;  /* 0x0000004389447223 */ /* 0x040fe20000010044 */
[C---:B------:R-:W-:Y:S01]  /*8f20*/  FFMA.FTZ R66, R137.reuse, R65, -R66 ;  /* 0x0000004189427223 */ /* 0x040fe20000010842 */
[-C--:B------:R-:W-:Y:S01]  /*8f30*/  FMUL.FTZ R65, R138, -R62.reuse ;  /* 0x8000003e8a417220 */ /* 0x080fe20000410000 */
[----:B------:R-:W-:Y:S01]  /*8f40*/  FFMA.FTZ R63, R137, R62, -R63 ;  /* 0x0000003e893f7223 */ /* 0x000fe2000001083f */
[----:B------:R-:W-:Y:S01]  /*8f50*/  FADD.FTZ R68, -R187, R68 ;  /* 0x00000044bb447221 */ /* 0x000fe20000010100 */
[----:B------:R-:W-:Y:S01]  /*8f60*/  FADD.FTZ R66, R171, R66 ;  /* 0x00000042ab427221 */ /* 0x000fe20000010000 */
[----:B------:R-:W-:-:S02]  /*8f70*/  FFMA.FTZ R64, R137, R64, R65 ;  /* 0x0000004089407223 */ /* 0x000fc40000010041 */
[C---:B------:R-:W-:Y:S01]  /*8f80*/  FMUL.FTZ R65, R139.reuse, -R68 ;  /* 0x800000448b417220 */ /* 0x040fe20000410000 */
[C---:B------:R-:W-:Y:S01]  /*8f90*/  FMUL.FTZ R67, R139.reuse, -R66 ;  /* 0x800000428b437220 */ /* 0x040fe20000410000 */
[C---:B------:R-:W-:Y:S02]  /*8fa0*/  FMUL.FTZ R62, R139.reuse, -R64 ;  /* 0x800000408b3e7220 */ /* 0x040fe40000410000 */
        /* <DEDUP_REMOVED lines=25> */
[----:B------:R-:W-:Y:S01]  /*9140*/  FADD.FTZ R69, -R184, R69 ;  /* 0x00000045b8457221 */ /* 0x000fe20000010100 */
[C---:B------:R-:W-:Y:S01]  /*9150*/  FMUL.FTZ R61, R145.reuse, -R63 ;  /* 0x8000003f913d7220 */ /* 0x040fe20000410000 */
[----:B------:R-:W-:Y:S01]  /*9160*/  FFMA.FTZ R65, R144, R64, R65 ;  /* 0x0000004090417223 */ /* 0x000fe20000010041 */
[C---:B------:R-:W-:Y:S01]  /*9170*/  FMUL.FTZ R64, R145.reuse, -R67 ;  /* 0x8000004391407220 */ /* 0x040fe20000410000 */
[C---:B------:R-:W-:Y:S02]  /*9180*/  FMUL.FTZ R71, R145.reuse, -R69 ;  /* 0x8000004591477220 */ /* 0x040fe40000410000 */
[C---:B------:R-:W-:Y:S01]  /*9190*/  FMUL.FTZ R60, R145.reuse, -R65 ;  /* 0x80000041913c7220 */ /* 0x040fe20000410000 */
[C---:B------:R-:W-:Y:S01]  /*91a0*/  FFMA.FTZ R64, R146.reuse, R69, R64 ;  /* 0x0000004592407223 */ /* 0x040fe20000010040 */
[----:B------:R-:W-:Y:S01]  /*91b0*/  FMUL.FTZ R69, R145, R236 ;  /* 0x000000ec91457220 */ /* 0x000fe20000410000 */
[C---:B------:R-:W-:Y:S01]  /*91c0*/  FFMA.FTZ R61, R146.reuse, R65, R61 ;  /* 0x00000041923d7223 */ /* 0x040fe2000001003d */
[C---:B------:R-:W-:Y:S01]  /*91d0*/  FFMA.FTZ R60, R146.reuse, R63, -R60 ;  /* 0x0000003f923c7223 */ /* 0x040fe2000001083c */
[----:B------:R-:W-:Y:S01]  /*91e0*/  MOV R63, UR10 ;  /* 0x0000000a003f7c02 */ /* 0x000fe20008000f00 */
[C---:B------:R-:W-:Y:S01]  /*91f0*/  FFMA.FTZ R69, R146.reuse, R235, -R69 ;  /* 0x000000eb92457223 */ /* 0x040fe20000010845 */
[----:B------:R-:W-:Y:S01]  /*9200*/  HFMA2.MMA R65, -RZ, RZ, 0, 0 ;  /* 0x00000000ff417435 */ /* 0x000fe200000001ff */
[----:B------:R-:W-:Y:S01]  /*9210*/  FFMA.FTZ R62, R146, R67, -R71 ;  /* 0x00000043923e7223 */ /* 0x000fe20000010847 */
[----:B------:R-:W-:Y:S01]  /*9220*/  ISETP.GE.OR P0, PT, R63, UR50, P0 ;  /* 0x000000323f007c0c */ /* 0x000fe20008706670 */
[----:B------:R-:W-:Y:S01]  /*9230*/  FADD.FTZ R200, R200, R69 ;  /* 0x00000045c8c87221 */ /* 0x000fe20000010000 */
[----:B------:R-:W-:Y:S01]  /*9240*/  FMUL.FTZ R69, R145, R235 ;  /* 0x000000eb91457220 */ /* 0x000fe20000410000 */
[----:B------:R-:W-:Y:S01]  /*9250*/  FADD.FTZ R63, -R183, R64 ;  /* 0x00000040b73f7221 */ /* 0x000fe20000010100 */
[----:B------:R-:W-:-:S02]  /*9260*/  MOV R64, 0x3f800000 ;  /* 0x3f80000000407802 */ /* 0x000fc40000000f00 */
[----:B------:R-:W-:Y:S01]  /*9270*/  CS2R R66, SRZ ;  /* 0x0000000000427805 */ /* 0x000fe2000001ff00 */
[----:B------:R-:W-:Y:S01]  /*9280*/  FFMA.FTZ R68, R146, R236, R69 ;  /* 0x000000ec92447223 */ /* 0x000fe20000010045 */
[----:B------:R-:W-:Y:S01]  /*9290*/  FMUL.FTZ R69, R143, R200 ;  /* 0x000000c88f457220 */ /* 0x000fe20000410000 */
[----:B------:R-:W-:Y:S02]  /*92a0*/  FADD.FTZ R62, R167, R62 ;  /* 0x0000003ea73e7221 */ /* 0x000fe40000010000 */
[----:B------:R-:W-:Y:S02]  /*92b0*/  FADD.FTZ R199, R199, R68 ;  /* 0x00000044c7c77221 */ /* 0x000fe40000010000 */
[----:B------:R-:W0:Y:S02]  /*92c0*/  @!P0 LDS.128 R64, [R126+0x4be0] ;  /* 0x004be0007e408984 */ /* 0x000e240000000c00 */
[-C--:B------:R-:W-:Y:S02]  /*92d0*/  FFMA.FTZ R69, R144, R199.reuse, R69 ;  /* 0x000000c790457223 */ /* 0x080fe40000010045 */
[----:B------:R2:W-:Y:S02]  /*92e0*/  STS.128 [R166+0x35e0], R60 ;  /* 0x0035e03ca6007388 */ /* 0x0005e40000000c00 */
[----:B------:R-:W-:Y:S01]  /*92f0*/  FADD.FTZ R202, R202, R69 ;  /* 0x00000045caca7221 */ /* 0x000fe20000010000 */
[----:B------:R-:W-:-:S04]  /*9300*/  FMUL.FTZ R69, R143, R199 ;  /* 0x000000c78f457220 */ /* 0x000fc80000410000 */
[----:B--2---:R-:W-:Y:S01]  /*9310*/  FFMA.FTZ R60, R144, R200, -R69 ;  /* 0x000000c8903c7223 */ /* 0x004fe20000010845 */
        /* <DEDUP_REMOVED lines=84> */
[----:B-1----:R-:W-:Y:S04]  /*9860*/  LDS.128 R68, [R127+0x35e0] ;  /* 0x0035e0007f447984 */ /* 0x002fe80000000c00 */
        /* <DEDUP_REMOVED lines=17> */
.L_x_8296:
        /* <DEDUP_REMOVED lines=13> */
.L_x_8154:
[----:B------:R-:W-:Y:S05]  /*9a50*/  BSYNC B0 ;  /* 0x0000000000007941 */ /* 0x000fea0003800000 */
.L_x_8153:
[----:B------:R-:W-:Y:S01]  /*9a60*/  UMOV UR44, 0xffffffff ;  /* 0xffffffff002c7882 */ /* 0x000fe20000000000 */
[----:B------:R-:W-:Y:S02]  /*9a70*/  ISETP.GT.U32.AND P1, PT, R238, 0x1d, PT ;  /* 0x0000001dee00780c */ /* 0x000fe40003f24070 */
[----:B------:R-:W-:Y:S11]  /*9a80*/  BRA.DIV UR44, `(.L_x_8155) ;  /* 0x000000862c347947 */ /* 0x000ff6000b800000 */
[----:B-1----:R1:W1:Y:S04]  /*9a90*/  SHFL.DOWN PT, R68, R240, 0x2, 0x1f ;  /* 0x08401f00f0447f89 */ /* 0x00226800000e0000 */
[----:B--2---:R2:W1:Y:S04]  /*9aa0*/  SHFL.DOWN PT, R69, R241, 0x2, 0x1f ;  /* 0x08401f00f1457f89 */ /* 0x00446800000e0000 */
[----:B0-----:R2:W0:Y:S04]  /*9ab0*/  SHFL.DOWN PT, R70, R242, 0x2, 0x1f ;  /* 0x08401f00f2467f89 */ /* 0x00142800000e0000 */
[----:B----4-:R2:W4:Y:S02]  /*9ac0*/  SHFL.DOWN PT, R71, R243, 0x2, 0x1f ;  /* 0x08401f00f3477f89 */ /* 0x01052400000e0000 */
.L_x_8302:
        /* <DEDUP_REMOVED lines=13> */
.L_x_8157:
[----:B------:R-:W-:Y:S05]  /*9ba0*/  BSYNC B0 ;  /* 0x0000000000007941 */ /* 0x000fea0003800000 */
.L_x_8156:
[----:B------:R-:W-:Y:S01]  /*9bb0*/  UMOV UR44, 0xffffffff ;  /* 0xffffffff002c7882 */ /* 0x000fe20000000000 */
[----:B------:R-:W-:Y:S02]  /*9bc0*/  ISETP.GT.U32.AND P1, PT, R238, 0x1b, PT ;  /* 0x0000001bee00780c */ /* 0x000fe40003f24070 */
[----:B------:R-:W-:Y:S11]  /*9bd0*/  BRA.DIV UR44, `(.L_x_8158) ;  /* 0x000000862c547947 */ /* 0x000ff6000b800000 */
[----:B-1----:R1:W1:Y:S04]  /*9be0*/  SHFL.DOWN PT, R68, R240, 0x4, 0x1f ;  /* 0x08801f00f0447f89 */ /* 0x00226800000e0000 */
[----:B------:R1:W1:Y:S04]  /*9bf0*/  SHFL.DOWN PT, R69, R241, 0x4, 0x1f ;  /* 0x08801f00f1457f89 */ /* 0x00026800000e0000 */
[----:B0-----:R0:W0:Y:S04]  /*9c00*/  SHFL.DOWN PT, R70, R242, 0x4, 0x1f ;  /* 0x08801f00f2467f89 */ /* 0x00102800000e0000 */
[----:B----4-:R4:W0:Y:S02]  /*9c10*/  SHFL.DOWN PT, R71, R243, 0x4, 0x1f ;  /* 0x08801f00f3477f89 */ /* 0x01082400000e0000 */
.L_x_8308:
        /* <DEDUP_REMOVED lines=13> */
.L_x_8160:
[----:B------:R-:W-:Y:S05]  /*9cf0*/  BSYNC B0 ;  /* 0x0000000000007941 */ /* 0x000fea0003800000 */
.L_x_8159:
[----:B------:R-:W-:Y:S01]  /*9d00*/  UMOV UR44, 0xffffffff ;  /* 0xffffffff002c7882 */ /* 0x000fe20000000000 */
[----:B------:R-:W-:Y:S02]  /*9d10*/  ISETP.GT.U32.AND P1, PT, R238, 0x17, PT ;  /* 0x00000017ee00780c */ /* 0x000fe40003f24070 */
[----:B------:R-:W-:Y:S11]  /*9d20*/  BRA.DIV UR44, `(.L_x_8161) ;  /* 0x000000862c747947 */ /* 0x000ff6000b800000 */
[----:B-1----:R1:W1:Y:S04]  /*9d30*/  SHFL.DOWN PT, R68, R240, 0x8, 0x1f ;  /* 0x09001f00f0447f89 */ /* 0x00226800000e0000 */
[----:B------:R1:W1:Y:S04]  /*9d40*/  SHFL.DOWN PT, R69, R241, 0x8, 0x1f ;  /* 0x09001f00f1457f89 */ /* 0x00026800000e0000 */
[----:B0-----:R0:W0:Y:S04]  /*9d50*/  SHFL.DOWN PT, R70, R242, 0x8, 0x1f ;  /* 0x09001f00f2467f89 */ /* 0x00102800000e0000 */
[----:B------:R0:W0:Y:S02]  /*9d60*/  SHFL.DOWN PT, R71, R243, 0x8, 0x1f ;  /* 0x09001f00f3477f89 */ /* 0x00002400000e0000 */
.L_x_8314:
        /* <DEDUP_REMOVED lines=13> */
.L_x_8163:
[----:B------:R-:W-:Y:S05]  /*9e40*/  BSYNC B0 ;  /* 0x0000000000007941 */ /* 0x000fea0003800000 */
.L_x_8162:
[----:B------:R-:W-:Y:S01]  /*9e50*/  UMOV UR44, 0xffffffff ;  /* 0xffffffff002c7882 */ /* 0x000fe20000000000 */
[----:B------:R-:W-:Y:S02]  /*9e60*/  ISETP.GT.U32.AND P1, PT, R238, 0xf, PT ;  /* 0x0000000fee00780c */ /* 0x000fe40003f24070 */
[----:B------:R-:W-:Y:S11]  /*9e70*/  BRA.DIV UR44, `(.L_x_8164) ;  /* 0x000000862c947947 */ /* 0x000ff6000b800000 */
[----:B-1----:R1:W1:Y:S04]  /*9e80*/  SHFL.DOWN PT, R68, R240, 0x10, 0x1f ;  /* 0x0a001f00f0447f89 */ /* 0x00226800000e0000 */
[----:B------:R1:W1:Y:S04]  /*9e90*/  SHFL.DOWN PT, R69, R241, 0x10, 0x1f ;  /* 0x0a001f00f1457f89 */ /* 0x00026800000e0000 */
[----:B0-----:R0:W0:Y:S04]  /*9ea0*/  SHFL.DOWN PT, R70, R242, 0x10, 0x1f ;  /* 0x0a001f00f2467f89 */ /* 0x00102800000e0000 */
[----:B------:R0:W0:Y:S02]  /*9eb0*/  SHFL.DOWN PT, R71, R243, 0x10, 0x1f ;  /* 0x0a001f00f3477f89 */ /* 0x00002400000e0000 */
.L_x_8320:
        /* <DEDUP_REMOVED lines=13> */
.L_x_8166:
[----:B------:R-:W-:Y:S05]  /*9f90*/  BSYNC B0 ;  /* 0x0000000000007941 */ /* 0x000fea0003800000 */
.L_x_8165:
        /* <DEDUP_REMOVED lines=21> */
.L_x_8334:
        /* <DEDUP_REMOVED lines=19> */
.L_x_8169:
[----:B------:R-:W-:Y:S05]  /*a220*/  BSYNC B0 ;  /* 0x0000000000007941 */ /* 0x000fea0003800000 */
.L_x_8168:
        /* <DEDUP_REMOVED lines=12> */
.L_x_8151:
[----:B------:R-:W-:Y:S05]  /*a2f0*/  WARPSYNC.ALL ;  /* 0x0000000000007948 */ /* 0x000fea0003800000 */
[----:B------:R-:W-:Y:S01]  /*a300*/  ISETP.NE.AND P0, PT, R91, RZ, PT ;  /* 0x000000ff5b00720c */ /* 0x000fe20003f05270 */
[----:B------:R-:W-:Y:S01]  /*a310*/  BAR.SYNC.DEFER_BLOCKING 0x0 ;  /* 0x0000000000007b1d */ /* 0x000fe20000010000 */
[----:B------:R-:W-:Y:S01]  /*a320*/  FMUL.FTZ R68, R100, R75 ;  /* 0x0000004b64447220 */ /* 0x000fe20000410000 */
[----:B0-----:R-:W-:Y:S01]  /*a330*/  HADD2.F32 R127, -RZ, R79.H0_H0 ;  /* 0x2000004fff7f7230 */ /* 0x001fe20000004100 */
[----:B------:R-:W-:Y:S02]  /*a340*/  ULEA UR56, UR10, 0xfffffc00, 0xa ;  /* 0xfffffc000a387891 */ /* 0x000fe4000f8e503f */
[----:B------:R-:W-:Y:S01]  /*a350*/  USHF.R.S32.HI UR57, URZ, 0x1f, UR46 ;  /* 0x0000001f3f397899 */ /* 0x000fe2000801142e */
[----:B------:R-:W-:Y:S01]  /*a360*/  BSSY B0, `(.L_x_8170) ;  /* 0x00001f8000007945 */ /* 0x000fe20003800000 */
[----:B------:R-:W-:-:S02]  /*a370*/  UIADD3 UR56, -UR56, UR52, URZ ;  /* 0x0000003438387290 */ /* 0x000fc4000fffe13f */
[----:B------:R-:W-:Y:S01]  /*a380*/  USHF.R.S32.HI UR58, URZ, 0x1f, UR19 ;  /* 0x0000001f3f3a7899 */ /* 0x000fe20008011413 */
[----:B------:R0:W2:Y:S04]  /*a390*/  LDS.64 R60, [R166+0x35e8] ;  /* 0x0035e800a63c7984 */ /* 0x0000a80000000a00 */
[----:B------:R4:W-:Y:S01]  /*a3a0*/  @!P0 STS.128 [R126+0x4be0], R64 ;  /* 0x004be0407e008388 */ /* 0x0009e20000000c00 */
[----:B0-----:R-:W-:Y:S01]  /*a3b0*/  FMUL.FTZ R166, R127, R56 ;  /* 0x000000387fa67220 */ /* 0x001fe20000410000 */
[----:B----4-:R-:W-:Y:S02]  /*a3c0*/  HADD2.F32 R65, -RZ, R85.H0_H0 ;  /* 0x20000055ff417230 */ /* 0x010fe40000004100 */
[----:B------:R-:W-:-:S03]  /*a3d0*/  HADD2.F32 R126, -RZ, R80.H0_H0 ;  /* 0x20000050ff7e7230 */ /* 0x000fc60000004100 */
[----:B------:R-:W-:Y:S01]  /*a3e0*/  FMUL.FTZ R66, R65, R74 ;  /* 0x0000004a41427220 */ /* 0x000fe20000410000 */
[-C--:B--2---:R-:W-:Y:S01]  /*a3f0*/  FMUL.FTZ R62, R60, -R115.reuse ;  /* 0x800000733c3e7220 */ /* 0x084fe20000410000 */
[----:B------:R-:W-:-:S03]  /*a400*/  FMUL.FTZ R63, R61, -R115 ;  /* 0x800000733d3f7220 */ /* 0x000fc60000410000 */
[----:B------:R-:W-:Y:S01]  /*a410*/  FFMA.FTZ R61, R61, R114, R62 ;  /* 0x000000723d3d7223 */ /* 0x000fe2000001003e */
[----:B------:R-:W-:Y:S01]  /*a420*/  FMUL.FTZ R62, R103, R76 ;  /* 0x0000004c673e7220 */ /* 0x000fe20000410000 */
[----:B------:R-:W-:Y:S01]  /*a430*/  FFMA.FTZ R60, R60, R114, -R63 ;  /* 0x000000723c3c7223 */ /* 0x000fe2000001083f */
[----:B------:R-:W-:Y:S01]  /*a440*/  FFMA.FTZ R63, R0, R235, RZ ;  /* 0x000000eb003f7223 */ /* 0x000fe200000100ff */
[----:B------:R-:W-:Y:S01]  /*a450*/  FADD.FTZ R61, -R198, R61 ;  /* 0x0000003dc63d7221 */ /* 0x000fe20000010100 */
[----:B------:R-:W-:Y:S01]  /*a460*/  FFMA.FTZ R64, R104, -R62, R236 ;  /* 0x8000003e68407223 */ /* 0x000fe200000100ec */
[----:B------:R-:W-:Y:S01]  /*a470*/  FFMA.FTZ R236, R0, -R236, RZ ;  /* 0x800000ec00ec7223 */ /* 0x000fe200000100ff */
[----:B------:R-:W-:Y:S01]  /*a480*/  FFMA.FTZ R235, R105, -R62, R235 ;  /* 0x8000003e69eb7223 */ /* 0x000fe200000100eb */
[C---:B------:R-:W-:Y:S01]  /*a490*/  FFMA.FTZ R62, R16.reuse, R200, R63 ;  /* 0x000000c8103e7223 */ /* 0x040fe2000001003f */
[-C--:B------:R-:W-:Y:S01]  /*a4a0*/  FFMA.FTZ R200, R101, -R68.reuse, R200 ;  /* 0x8000004465c87223 */ /* 0x080fe200000100c8 */
[----:B------:R-:W-:Y:S01]  /*a4b0*/  FFMA.FTZ R63, R16, -R199, R236 ;  /* 0x800000c7103f7223 */ /* 0x000fe200000100ec */
[----:B------:R-:W-:Y:S01]  /*a4c0*/  FFMA.FTZ R199, R102, -R68, R199 ;  /* 0x8000004466c77223 */ /* 0x000fe200000100c7 */
[----:B------:R-:W-:Y:S01]  /*a4d0*/  FFMA.FTZ R67, R15, R201, R62 ;  /* 0x000000c90f437223 */ /* 0x000fe2000001003e */
[----:B------:R-:W-:Y:S01]  /*a4e0*/  FFMA.FTZ R201, R99, -R66, R201 ;  /* 0x8000004263c97223 */ /* 0x000fe200000100c9 */
[----:B------:R-:W-:Y:S01]  /*a4f0*/  FFMA.FTZ R62, R15, -R202, R63 ;  /* 0x800000ca0f3e7223 */ /* 0x000fe2000001003f */
[----:B------:R-:W-:Y:S01]  /*a500*/  FFMA.FTZ R202, R98, -R66, R202 ;  /* 0x8000004262ca7223 */ /* 0x000fe200000100ca */
[----:B------:R-:W-:-:S02]  /*a510*/  HADD2.F32 R66, -RZ, R84.H0_H0 ;  /* 0x20000054ff427230 */ /* 0x000fc40000004100 */
[----:B-1----:R-:W-:Y:S01]  /*a520*/  FFMA.FTZ R70, R14, R204, R67 ;  /* 0x000000cc0e467223 */ /* 0x002fe20000010043 */
[----:B------:R-:W-:Y:S02]  /*a530*/  HADD2.F32 R68, -RZ, R83.H0_H0 ;  /* 0x20000053ff447230 */ /* 0x000fe40000004100 */
[----:B------:R-:W-:Y:S01]  /*a540*/  FADD.FTZ R60, R182, R60 ;  /* 0x0000003cb63c7221 */ /* 0x000fe20000010000 */
[----:B------:R-:W-:Y:S02]  /*a550*/  HADD2.F32 R114, -RZ, R81.H0_H0 ;  /* 0x20000051ff727230 */ /* 0x000fe40000004100 */
[----:B------:R-:W-:Y:S01]  /*a560*/  FMUL.FTZ R63, R66, R73 ;  /* 0x00000049423f7220 */ /* 0x000fe20000410000 */
[----:B------:R-:W-:Y:S01]  /*a570*/  FMUL.FTZ R69, R68, R72 ;  /* 0x0000004844457220 */ /* 0x000fe20000410000 */
[----:B------:R-:W-:Y:S02]  /*a580*/  FMUL.FTZ R182, R162, -R60 ;  /* 0x8000003ca2b67220 */ /* 0x000fe40000410000 */
[-C--:B------:R-:W-:Y:S01]  /*a590*/  FFMA.FTZ R204, R96, -R63.reuse, R204 ;  /* 0x8000003f60cc7223 */ /* 0x080fe200000100cc */
[----:B------:R-:W-:Y:S01]  /*a5a0*/  FFMA.FTZ R67, R97, -R63, R203 ;  /* 0x8000003f61437223 */ /* 0x000fe200000100cb */
[----:B------:R-:W-:Y:S01]  /*a5b0*/  FFMA.FTZ R63, R13, R205, R70 ;  /* 0x000000cd0d3f7223 */ /* 0x000fe20000010046 */
[----:B------:R-:W-:Y:S01]  /*a5c0*/  FFMA.FTZ R203, R14, -R203, R62 ;  /* 0x800000cb0ecb7223 */ /* 0x000fe2000001003e */
[-C--:B------:R-:W-:Y:S01]  /*a5d0*/  FFMA.FTZ R205, R95, -R69.reuse, R205 ;  /* 0x800000455fcd7223 */ /* 0x080fe200000100cd */
[----:B------:R-:W-:Y:S01]  /*a5e0*/  FFMA.FTZ R69, R94, -R69, R206 ;  /* 0x800000455e457223 */ /* 0x000fe200000100ce */
[----:B------:R-:W-:Y:S01]  /*a5f0*/  FFMA.FTZ R62, R12, R208, R63 ;  /* 0x000000d00c3e7223 */ /* 0x000fe2000001003f */
[----:B------:R-:W-:-:S02]  /*a600*/  HADD2.F32 R70, -RZ, R82.H0_H0 ;  /* 0x20000052ff467230 */ /* 0x000fc40000004100 */
[----:B------:R-:W-:Y:S01]  /*a610*/  FFMA.FTZ R206, R13, -R206, R203 ;  /* 0x800000ce0dce7223 */ /* 0x000fe200000100cb */
[----:B------:R-:W-:Y:S01]  /*a620*/  FFMA.FTZ R182, R161, R61, R182 ;  /* 0x0000003da1b67223 */ /* 0x000fe200000100b6 */
[----:B------:R-:W-:Y:S01]  /*a630*/  FFMA.FTZ R63, R11, R209, R62 ;  /* 0x000000d10b3f7223 */ /* 0x000fe2000001003e */
[----:B------:R-:W-:Y:S01]  /*a640*/  FMUL.FTZ R115, R114, R58 ;  /* 0x0000003a72737220 */ /* 0x000fe20000410000 */
[----:B------:R-:W-:Y:S01]  /*a650*/  FMUL.FTZ R71, R70, R59 ;  /* 0x0000003b46477220 */ /* 0x000fe20000410000 */
[----:B------:R-:W-:Y:S01]  /*a660*/  FADD.FTZ R182, -R197, R182 ;  /* 0x000000b6c5b67221 */ /* 0x000fe20000010100 */
[----:B------:R-:W-:Y:S01]  /*a670*/  FFMA.FTZ R63, R10, R212, R63 ;  /* 0x000000d40a3f7223 */ /* 0x000fe2000001003f */
[----:B------:R-:W-:Y:S01]  /*a680*/  FFMA.FTZ R209, R106, -R115, R209 ;  /* 0x800000736ad17223 */ /* 0x000fe200000100d1 */
[-C--:B------:R-:W-:Y:S01]  /*a690*/  FFMA.FTZ R208, R92, -R71.reuse, R208 ;  /* 0x800000475cd07223 */ /* 0x080fe200000100d0 */
[----:B------:R-:W-:Y:S01]  /*a6a0*/  FFMA.FTZ R71, R93, -R71, R207 ;  /* 0x800000475d477223 */ /* 0x000fe200000100cf */
[----:B------:R-:W-:Y:S01]  /*a6b0*/  FFMA.FTZ R203, R9, R213, R63 ;  /* 0x000000d509cb7223 */ /* 0x000fe2000001003f */
[-C--:B------:R-:W-:Y:S01]  /*a6c0*/  FFMA.FTZ R213, R147, -R166.reuse, R213 ;  /* 0x800000a693d57223 */ /* 0x080fe200000100d5 */
[----:B------:R-:W-:Y:S01]  /*a6d0*/  FFMA.FTZ R63, R148, -R166, R214 ;  /* 0x800000a6943f7223 */ /* 0x000fe200000100d6 */
[----:B------:R-:W-:Y:S01]  /*a6e0*/  FMUL.FTZ R166, R162, -R61 ;  /* 0x8000003da2a67220 */ /* 0x000fe20000410000 */
[----:B------:R-:W-:Y:S01]  /*a6f0*/  FFMA.FTZ R207, R12, -R207, R206 ;  /* 0x800000cf0ccf7223 */ /* 0x000fe200000100ce */
[----:B------:R-:W-:Y:S01]  /*a700*/  FFMA.FTZ R115, R107, -R115, R210 ;  /* 0x800000736b737223 */ /* 0x000fe200000100d2 */
[----:B------:R-:W-:Y:S01]  /*a710*/  FFMA.FTZ R198, R8, R216, R203 ;  /* 0x000000d808c67223 */ /* 0x000fe200000100cb */
[----:B------:R-:W-:Y:S01]  /*a720*/  FFMA.FTZ R166, R161, R60, -R166 ;  /* 0x0000003ca1a67223 */ /* 0x000fe200000108a6 */
[----:B------:R-:W-:Y:S01]  /*a730*/  FFMA.FTZ R210, R11, -R210, R207 ;  /* 0x800000d20bd27223 */ /* 0x000fe200000100cf */
[----:B------:R-:W-:Y:S01]  /*a740*/  FMUL.FTZ R203, R117, -R182 ;  /* 0x800000b675cb7220 */ /* 0x000fe20000410000 */
[----:B------:R-:W-:Y:S01]  /*a750*/  FFMA.FTZ R197, R7, R217, R198 ;  /* 0x000000d907c57223 */ /* 0x000fe200000100c6 */
[----:B------:R-:W-:Y:S01]  /*a760*/  FADD.FTZ R166, R181, R166 ;  /* 0x000000a6b5a67221 */ /* 0x000fe20000010000 */
[----:B------:R-:W-:Y:S01]  /*a770*/  FMUL.FTZ R62, R126, R57 ;  /* 0x000000397e3e7220 */ /* 0x000fe20000410000 */
[----:B------:R-:W-:-:S02]  /*a780*/  HADD2.F32 R161, -RZ, R78.H0_H0 ;  /* 0x2000004effa17230 */ /* 0x000fc40000004100 */
[----:B------:R-:W-:Y:S01]  /*a790*/  FFMA.FTZ R198, R6, R220, R197 ;  /* 0x000000dc06c67223 */ /* 0x000fe200000100c5 */
[-C--:B------:R-:W-:Y:S01]  /*a7a0*/  FMUL.FTZ R207, R117, -R166.reuse ;  /* 0x800000a675cf7220 */ /* 0x080fe20000410000 */
[----:B------:R-:W-:Y:S01]  /*a7b0*/  FFMA.FTZ R117, R118, R166, -R203 ;  /* 0x000000a676757223 */ /* 0x000fe200000108cb */
        /* <DEDUP_REMOVED lines=17> */
[-C--:B------:R-:W-:Y:S01]  /*a8d0*/  FFMA.FTZ R217, R151, -R181.reuse, R217 ;  /* 0x800000b597d97223 */ /* 0x080fe200000100d9 */
[----:B------:R-:W-:Y:S01]  /*a8e0*/  FADD.FTZ R179, R179, R206 ;  /* 0x000000ceb3b37221 */ /* 0x000fe20000010000 */
[----:B------:R-:W-:Y:S01]  /*a8f0*/  FADD.FTZ R195, -R195, R120 ;  /* 0x00000078c3c37221 */ /* 0x000fe20000010100 */
[----:B------:R-:W-:Y:S01]  /*a900*/  FFMA.FTZ R181, R152, -R181, R218 ;  /* 0x800000b598b57223 */ /* 0x000fe200000100da */
[----:B------:R-:W-:Y:S01]  /*a910*/  FFMA.FTZ R218, R7, -R218, R215 ;  /* 0x800000da07da7223 */ /* 0x000fe200000100d7 */
[C---:B------:R-:W-:Y:S01]  /*a920*/  FMUL.FTZ R120, R121.reuse, -R179 ;  /* 0x800000b379787220 */ /* 0x040fe20000410000 */
[----:B------:R-:W-:Y:S01]  /*a930*/  FMUL.FTZ R207, R121, -R195 ;  /* 0x800000c379cf7220 */ /* 0x000fe20000410000 */
[----:B------:R-:W-:Y:S01]  /*a940*/  FMUL.FTZ R215, R61, UR55 ;  /* 0x000000373dd77c20 */ /* 0x000fe20008410000 */
[----:B------:R-:W-:Y:S01]  /*a950*/  FFMA.FTZ R121, R164, -R119, R228 ;  /* 0x80000077a4797223 */ /* 0x000fe200000100e4 */
[----:B------:R-:W-:Y:S01]  /*a960*/  FFMA.FTZ R211, R122, R195, R120 ;  /* 0x000000c37ad37223 */ /* 0x000fe20000010078 */
[----:B------:R-:W-:Y:S01]  /*a970*/  FMUL.FTZ R120, R60, UR55 ;  /* 0x000000373c787c20 */ /* 0x000fe20008410000 */
[----:B------:R-:W-:Y:S01]  /*a980*/  FFMA.FTZ R119, R163, -R119, R227 ;  /* 0x80000077a3777223 */ /* 0x000fe200000100e3 */
[----:B------:R-:W-:Y:S01]  /*a990*/  FFMA.FTZ R207, R122, R179, -R207 ;  /* 0x000000b37acf7223 */ /* 0x000fe200000108cf */
[----:B------:R-:W-:Y:S01]  /*a9a0*/  FMUL.FTZ R122, R164, R61 ;  /* 0x0000003da47a7220 */ /* 0x000fe20000410000 */
[C---:B------:R-:W-:Y:S01]  /*a9b0*/  FFMA.FTZ R206, R61.reuse, UR54, -R120 ;  /* 0x000000363dce7c23 */ /* 0x040fe20008010878 */
[----:B------:R-:W-:Y:S01]  /*a9c0*/  FFMA.FTZ R120, R60, UR54, R215 ;  /* 0x000000363c787c23 */ /* 0x000fe200080100d7 */
[----:B------:R-:W-:Y:S01]  /*a9d0*/  FMUL.FTZ R164, R61, R40 ;  /* 0x000000283da47220 */ /* 0x000fe20000410000 */
[----:B------:R-:W-:Y:S01]  /*a9e0*/  FFMA.FTZ R122, R163, R60, R122 ;  /* 0x0000003ca37a7223 */ /* 0x000fe2000001007a */
[----:B------:R-:W-:Y:S01]  /*a9f0*/  FMUL.FTZ R206, R121, R206 ;  /* 0x000000ce79ce7220 */ /* 0x000fe20000410000 */
[----:B------:R-:W-:Y:S01]  /*aa00*/  FFMA.FTZ R117, R5, R222, R198 ;  /* 0x000000de05757223 */ /* 0x000fe200000100c6 */
[----:B------:R-:W-:Y:S01]  /*aa10*/  FADD.FTZ R194, -R194, R211 ;  /* 0x000000d3c2c27221 */ /* 0x000fe20000010100 */
[----:B------:R-:W-:Y:S01]  /*aa20*/  FADD.FTZ R178, R178, R207 ;  /* 0x000000cfb2b27221 */ /* 0x000fe20000010000 */
[----:B------:R-:W-:Y:S01]  /*aa30*/  FFMA.FTZ R120, R119, R120, R206 ;  /* 0x0000007877787223 */ /* 0x000fe200000100ce */
[----:B------:R-:W-:Y:S01]  /*aa40*/  FMUL.FTZ R206, R60, R40 ;  /* 0x000000283cce7220 */ /* 0x000fe20000410000 */
[C---:B------:R-:W-:Y:S01]  /*aa50*/  FMUL.FTZ R60, R121.reuse, R164 ;  /* 0x000000a4793c7220 */ /* 0x040fe20000410000 */
[----:B------:R-:W-:Y:S01]  /*aa60*/  FFMA.FTZ R210, R4, R224, R117 ;  /* 0x000000e004d27223 */ /* 0x000fe20000010075 */
[----:B------:R-:W-:Y:S01]  /*aa70*/  FMUL.FTZ R203, R112, R45 ;  /* 0x0000002d70cb7220 */ /* 0x000fe20000410000 */
[-C--:B------:R-:W-:Y:S01]  /*aa80*/  FMUL.FTZ R61, R121, R206.reuse ;  /* 0x000000ce793d7220 */ /* 0x080fe20000410000 */
[----:B------:R-:W-:Y:S01]  /*aa90*/  FFMA.FTZ R121, R119, R206, R60 ;  /* 0x000000ce77797223 */ /* 0x000fe2000001003c */
[----:B------:R-:W-:Y:S01]  /*aaa0*/  FFMA.FTZ R117, R3, R226, R210 ;  /* 0x000000e203757223 */ /* 0x000fe200000100d2 */
[-C--:B------:R-:W-:Y:S01]  /*aab0*/  FFMA.FTZ R226, R160, -R203.reuse, R226 ;  /* 0x800000cba0e27223 */ /* 0x080fe200000100e2 */
[----:B------:R-:W-:Y:S01]  /*aac0*/  FFMA.FTZ R119, R119, R164, -R61 ;  /* 0x000000a477777223 */ /* 0x000fe2000001083d */
[C---:B------:R-:W-:Y:S01]  /*aad0*/  FMUL.FTZ R61, R123.reuse, -R194 ;  /* 0x800000c27b3d7220 */ /* 0x040fe20000410000 */
[----:B------:R-:W-:Y:S01]  /*aae0*/  FMUL.FTZ R123, R123, -R178 ;  /* 0x800000b27b7b7220 */ /* 0x000fe20000410000 */
[----:B------:R-:W-:Y:S01]  /*aaf0*/  FFMA.FTZ R203, R159, -R203, R225 ;  /* 0x800000cb9fcb7223 */ /* 0x000fe200000100e1 */
[----:B------:R-:W-:Y:S01]  /*ab00*/  FMUL.FTZ R198, R111, R50 ;  /* 0x000000326fc67220 */ /* 0x000fe20000410000 */
[C---:B------:R-:W-:Y:S01]  /*ab10*/  FFMA.FTZ R210, R124.reuse, R178, -R61 ;  /* 0x000000b27cd27223 */ /* 0x040fe2000001083d */
[----:B------:R-:W-:Y:S01]  /*ab20*/  FFMA.FTZ R124, R124, R194, R123 ;  /* 0x000000c27c7c7223 */ /* 0x000fe2000001007b */
[----:B------:R-:W-:Y:S01]  /*ab30*/  FMUL.FTZ R123, R166, UR55 ;  /* 0x00000037a67b7c20 */ /* 0x000fe20008410000 */
[-C--:B------:R-:W-:Y:S01]  /*ab40*/  FFMA.FTZ R224, R158, -R198.reuse, R224 ;  /* 0x800000c69ee07223 */ /* 0x080fe200000100e0 */
[----:B------:R-:W-:Y:S01]  /*ab50*/  FADD.FTZ R177, R177, R210 ;  /* 0x000000d2b1b17221 */ /* 0x000fe20000010000 */
[----:B------:R-:W-:Y:S01]  /*ab60*/  FADD.FTZ R193, -R193, R124 ;  /* 0x0000007cc1c17221 */ /* 0x000fe20000010100 */
[C---:B------:R-:W-:Y:S01]  /*ab70*/  FFMA.FTZ R198, R157.reuse, -R198, R223 ;  /* 0x800000c69dc67223 */ /* 0x040fe200000100df */
[----:B------:R-:W-:Y:S01]  /*ab80*/  FMUL.FTZ R157, R157, R196 ;  /* 0x000000c49d9d7220 */ /* 0x000fe20000410000 */
[C---:B------:R-:W-:Y:S01]  /*ab90*/  FMUL.FTZ R124, R125.reuse, -R177 ;  /* 0x800000b17d7c7220 */ /* 0x040fe20000410000 */
[-C--:B------:R-:W-:Y:S01]  /*aba0*/  FMUL.FTZ R61, R125, -R193.reuse ;  /* 0x800000c17d3d7220 */ /* 0x080fe20000410000 */
[----:B------:R-:W-:Y:S01]  /*abb0*/  FMUL.FTZ R125, R159, R182 ;  /* 0x000000b69f7d7220 */ /* 0x000fe20000410000 */
[----:B------:R-:W-:Y:S01]  /*abc0*/  SHF.L.U32 R60, R91, 0x5, RZ ;  /* 0x000000055b3c7819 */ /* 0x000fe200000006ff */
[----:B------:R-:W-:Y:S01]  /*abd0*/  FFMA.FTZ R163, R128, R193, R124 ;  /* 0x000000c180a37223 */ /* 0x000fe2000001007c */
[C---:B------:R-:W-:Y:S01]  /*abe0*/  FFMA.FTZ R124, R182.reuse, UR54, -R123 ;  /* 0x00000036b67c7c23 */ /* 0x040fe2000801087b */
[----:B------:R-:W-:Y:S01]  /*abf0*/  FMUL.FTZ R123, R182, UR55 ;  /* 0x00000037b67b7c20 */ /* 0x000fe20008410000 */
[----:B------:R-:W-:Y:S01]  /*ac00*/  FFMA.FTZ R61, R128, R177, -R61 ;  /* 0x000000b1803d7223 */ /* 0x000fe2000001083d */
[----:B------:R-:W-:Y:S01]  /*ac10*/  FADD.FTZ R192, -R192, R163 ;  /* 0x000000a3c0c07221 */ /* 0x000fe20000010100 */
[C---:B------:R-:W-:Y:S01]  /*ac20*/  FMUL.FTZ R159, R203.reuse, R124 ;  /* 0x0000007ccb9f7220 */ /* 0x040fe20000410000 */
[----:B------:R-:W-:Y:S01]  /*ac30*/  FFMA.FTZ R123, R166, UR54, R123 ;  /* 0x00000036a67b7c23 */ /* 0x000fe2000801007b */
[----:B------:R-:W-:Y:S01]  /*ac40*/  FMUL.FTZ R163, R182, R45 ;  /* 0x0000002db6a37220 */ /* 0x000fe20000410000 */
[----:B------:R-:W-:Y:S01]  /*ac50*/  FADD.FTZ R176, R176, R61 ;  /* 0x0000003db0b07221 */ /* 0x000fe20000010000 */
[----:B------:R-:W-:Y:S01]  /*ac60*/  FFMA.FTZ R158, R158, R197, R157 ;  /* 0x000000c59e9e7223 */ /* 0x000fe2000001009d */
[----:B------:R-:W-:Y:S01]  /*ac70*/  FFMA.FTZ R123, R226, R123, R159 ;  /* 0x0000007be27b7223 */ /* 0x000fe2000001009f */
[----:B------:R-:W-:Y:S01]  /*ac80*/  FMUL.FTZ R159, R166, R45 ;  /* 0x0000002da69f7220 */ /* 0x000fe20000410000 */
[C---:B------:R-:W-:Y:S01]  /*ac90*/  FMUL.FTZ R61, R203.reuse, R163 ;  /* 0x000000a3cb3d7220 */ /* 0x040fe20000410000 */
[----:B------:R-:W-:Y:S01]  /*aca0*/  LEA.HI.SX32 R60, R60, R60, 0x1b ;  /* 0x0000003c3c3c7211 */ /* 0x000fe200078fdaff */
[----:B------:R-:W-:Y:S01]  /*acb0*/  FMUL.FTZ R180, R110, R52 ;  /* 0x000000346eb47220 */ /* 0x000fe20000410000 */
[-C--:B------:R-:W-:Y:S01]  /*acc0*/  FMUL.FTZ R128, R203, R159.reuse ;  /* 0x0000009fcb807220 */ /* 0x080fe20000410000 */
[C---:B------:R-:W-:Y:S01]  /*acd0*/  FFMA.FTZ R124, R226.reuse, R159, R61 ;  /* 0x0000009fe27c7223 */ /* 0x040fe2000001003d */
[C---:B------:R-:W-:Y:S01]  /*ace0*/  FMUL.FTZ R61, R129.reuse, -R192 ;  /* 0x800000c0813d7220 */ /* 0x040fe20000410000 */
[-C--:B------:R-:W-:Y:S01]  /*acf0*/  FMUL.FTZ R129, R129, -R176.reuse ;  /* 0x800000b081817220 */ /* 0x080fe20000410000 */
[----:B------:R-:W-:Y:S01]  /*ad00*/  FFMA.FTZ R226, R226, R163, -R128 ;  /* 0x000000a3e2e27223 */ /* 0x000fe20000010880 */
[----:B------:R-:W-:Y:S01]  /*ad10*/  LEA R60, R60, R89, 0x2 ;  /* 0x000000593c3c7211 */ /* 0x000fe200078e10ff */
[C---:B------:R-:W-:Y:S01]  /*ad20*/  FFMA.FTZ R128, R130.reuse, R176, -R61 ;  /* 0x000000b082807223 */ /* 0x040fe2000001083d */
[----:B------:R-:W-:Y:S01]  /*ad30*/  FFMA.FTZ R130, R130, R192, R129 ;  /* 0x000000c082827223 */ /* 0x000fe20000010081 */
[C---:B------:R-:W-:Y:S01]  /*ad40*/  FMUL.FTZ R159, R112.reuse, R159 ;  /* 0x0000009f709f7220 */ /* 0x040fe20000410000 */
[----:B------:R-:W-:Y:S01]  /*ad50*/  FMUL.FTZ R163, R112, R163 ;  /* 0x000000a370a37220 */ /* 0x000fe20000410000 */
[----:B------:R-:W-:Y:S01]  /*ad60*/  FADD.FTZ R175, R175, R128 ;  /* 0x00000080afaf7221 */ /* 0x000fe20000010000 */
[----:B------:R-:W-:Y:S01]  /*ad70*/  FADD.FTZ R191, -R191, R130 ;  /* 0x00000082bfbf7221 */ /* 0x000fe20000010100 */
[-C--:B------:R-:W-:Y:S01]  /*ad80*/  FFMA.FTZ R222, R156, -R180.reuse, R222 ;  /* 0x800000b49cde7223 */ /* 0x080fe200000100de */
[----:B------:R0:W-:Y:S01]  /*ad90*/  STS [R60+0x10f0], R159 ;  /* 0x0010f09f3c007388 */ /* 0x0001e20000000800 */
[C---:B------:R-:W-:Y:S01]  /*ada0*/  FMUL.FTZ R128, R131.reuse, -R175 ;  /* 0x800000af83807220 */ /* 0x040fe20000410000 */
[-C--:B------:R-:W-:Y:S01]  /*adb0*/  FMUL.FTZ R61, R131, -R191.reuse ;  /* 0x800000bf833d7220 */ /* 0x080fe20000410000 */
[----:B------:R-:W-:Y:S01]  /*adc0*/  FFMA.FTZ R180, R155, -R180, R221 ;  /* 0x800000b49bb47223 */ /* 0x000fe200000100dd */
[----:B------:R1:W-:Y:S01]  /*add0*/  STS [R60+0x10f4], R163 ;  /* 0x0010f4a33c007388 */ /* 0x0003e20000000800 */
[C---:B------:R-:W-:Y:S01]  /*ade0*/  FFMA.FTZ R157, R132.reuse, R191, R128 ;  /* 0x000000bf849d7223 */ /* 0x040fe20000010080 */
[----:B------:R-:W-:Y:S01]  /*adf0*/  FFMA.FTZ R61, R132, R175, -R61 ;  /* 0x000000af843d7223 */ /* 0x000fe2000001083d */
[----:B------:R-:W-:Y:S01]  /*ae00*/  FMUL.FTZ R128, R196, UR55 ;  /* 0x00000037c4807c20 */ /* 0x000fe20008410000 */
[----:B------:R-:W-:Y:S01]  /*ae10*/  FMUL.FTZ R118, R109, R53 ;  /* 0x000000356d767220 */ /* 0x000fe20000410000 */
[----:B------:R-:W-:Y:S01]  /*ae20*/  FADD.FTZ R190, -R190, R157 ;  /* 0x0000009dbebe7221 */ /* 0x000fe20000010100 */
[----:B------:R-:W-:Y:S01]  /*ae30*/  FADD.FTZ R174, R174, R61 ;  /* 0x0000003daeae7221 */ /* 0x000fe20000010000 */
[C---:B------:R-:W-:Y:S01]  /*ae40*/  FMUL.FTZ R61, R197.reuse, UR55 ;  /* 0x00000037c53d7c20 */ /* 0x040fe20008410000 */
[C---:B------:R-:W-:Y:S01]  /*ae50*/  FFMA.FTZ R129, R197.reuse, UR54, R128 ;  /* 0x00000036c5817c23 */ /* 0x040fe20008010080 */
[-C--:B------:R-:W-:Y:S01]  /*ae60*/  FMUL.FTZ R197, R197, R50.reuse ;  /* 0x00000032c5c57220 */ /* 0x080fe20000410000 */
[----:B0-----:R-:W-:Y:S01]  /*ae70*/  FMUL.FTZ R159, R196, R50 ;  /* 0x00000032c49f7220 */ /* 0x001fe20000410000 */
[----:B------:R-:W-:Y:S01]  /*ae80*/  FMUL.FTZ R157, R133, -R190 ;  /* 0x800000be859d7220 */ /* 0x000fe20000410000 */
[----:B------:R-:W-:Y:S01]  /*ae90*/  FFMA.FTZ R220, R154, -R118, R220 ;  /* 0x800000769adc7223 */ /* 0x000fe200000100dc */
[C---:B------:R-:W-:Y:S01]  /*aea0*/  FMUL.FTZ R128, R198.reuse, R197 ;  /* 0x000000c5c6807220 */ /* 0x040fe20000410000 */
[-C--:B-1----:R-:W-:Y:S01]  /*aeb0*/  FMUL.FTZ R163, R198, R159.reuse ;  /* 0x0000009fc6a37220 */ /* 0x082fe20000410000 */
[-C--:B------:R-:W-:Y:S01]  /*aec0*/  FMUL.FTZ R203, R111, R159.reuse ;  /* 0x0000009f6fcb7220 */ /* 0x080fe20000410000 */
[-C--:B------:R-:W-:Y:S01]  /*aed0*/  FFMA.FTZ R130, R134, R174.reuse, -R157 ;  /* 0x000000ae86827223 */ /* 0x080fe2000001089d */
[----:B------:R-:W-:Y:S01]  /*aee0*/  FFMA.FTZ R128, R224, R159, -R128 ;  /* 0x0000009fe0807223 */ /* 0x000fe20000010880 */
[----:B------:R-:W-:Y:S01]  /*aef0*/  FMUL.FTZ R159, R155, R195 ;  /* 0x000000c39b9f7220 */ /* 0x000fe20000410000 */
[----:B------:R-:W-:Y:S01]  /*af00*/  FMUL.FTZ R155, R133, -R174 ;  /* 0x800000ae859b7220 */ /* 0x000fe20000410000 */
[----:B------:R-:W-:Y:S01]  /*af10*/  FADD.FTZ R173, R173, R130 ;  /* 0x00000082adad7221 */ /* 0x000fe20000010000 */
[----:B------:R-:W-:Y:S01]  /*af20*/  FMUL.FTZ R130, R195, UR55 ;  /* 0x00000037c3827c20 */ /* 0x000fe20008410000 */
[----:B------:R-:W-:Y:S01]  /*af30*/  FFMA.FTZ R133, R156, R179, R159 ;  /* 0x000000b39c857223 */ /* 0x000fe2000001009f */
[----:B------:R-:W-:Y:S01]  /*af40*/  FFMA.FTZ R134, R134, R190, R155 ;  /* 0x000000be86867223 */ /* 0x000fe2000001009b */
[----:B------:R-:W-:Y:S01]  /*af50*/  FFMA.FTZ R118, R153, -R118, R219 ;  /* 0x8000007699767223 */ /* 0x000fe200000100db */
[----:B------:R-:W-:Y:S01]  /*af60*/  FFMA.FTZ R155, R179, UR54, R130 ;  /* 0x00000036b39b7c23 */ /* 0x000fe20008010082 */
[----:B------:R-:W-:Y:S01]  /*af70*/  FMUL.FTZ R130, R135, -R173 ;  /* 0x800000ad87827220 */ /* 0x000fe20000410000 */
[----:B------:R-:W-:Y:S01]  /*af80*/  FADD.FTZ R189, -R189, R134 ;  /* 0x00000086bdbd7221 */ /* 0x000fe20000010100 */
[----:B------:R-:W-:Y:S01]  /*af90*/  FFMA.FTZ R61, R196, UR54, -R61 ;  /* 0x00000036c43d7c23 */ /* 0x000fe2000801083d */
[C---:B------:R-:W-:Y:S01]  /*afa0*/  FMUL.FTZ R132, R179.reuse, UR55 ;  /* 0x00000037b3847c20 */ /* 0x040fe20008410000 */
[----:B------:R-:W-:Y:S01]  /*afb0*/  FMUL.FTZ R179, R179, R52 ;  /* 0x00000034b3b37220 */ /* 0x000fe20000410000 */
[-C--:B------:R-:W-:Y:S01]  /*afc0*/  FMUL.FTZ R157, R135, -R189.reuse ;  /* 0x800000bd879d7220 */ /* 0x080fe20000410000 */
[----:B------:R-:W-:Y:S01]  /*afd0*/  FFMA.FTZ R159, R136, R189, R130 ;  /* 0x000000bd889f7223 */ /* 0x000fe20000010082 */
[----:B------:R-:W-:Y:S01]  /*afe0*/  FMUL.FTZ R131, R198, R61 ;  /* 0x0000003dc6837220 */ /* 0x000fe20000410000 */
[----:B------:R-:W-:Y:S01]  /*aff0*/  FFMA.FTZ R61, R224, R197, R163 ;  /* 0x000000c5e03d7223 */ /* 0x000fe200000100a3 */
[----:B------:R-:W-:Y:S01]  /*b000*/  FFMA.FTZ R157, R136, R173, -R157 ;  /* 0x000000ad889d7223 */ /* 0x000fe2000001089d */
[----:B------:R-:W-:Y:S01]  /*b010*/  FADD.FTZ R188, -R188, R159 ;  /* 0x0000009fbcbc7221 */ /* 0x000fe20000010100 */
[----:B------:R-:W-:Y:S01]  /*b020*/  FMUL.FTZ R197, R111, R197 ;  /* 0x000000c56fc57220 */ /* 0x000fe20000410000 */
[----:B------:R-:W-:Y:S01]  /*b030*/  FFMA.FTZ R163, R195, UR54, -R132 ;  /* 0x00000036c3a37c23 */ /* 0x000fe20008010884 */
[----:B------:R-:W-:Y:S01]  /*b040*/  FADD.FTZ R172, R172, R157 ;  /* 0x0000009dacac7221 */ /* 0x000fe20000010000 */
[C---:B------:R-:W-:Y:S01]  /*b050*/  FMUL.FTZ R134, R138.reuse, -R188 ;  /* 0x800000bc8a867220 */ /* 0x040fe20000410000 */
[----:B------:R-:W-:Y:S01]  /*b060*/  FMUL.FTZ R157, R153, R194 ;  /* 0x000000c2999d7220 */ /* 0x000fe20000410000 */
[----:B------:R-:W-:Y:S01]  /*b070*/  FMUL.FTZ R195, R195, R52 ;  /* 0x00000034c3c37220 */ /* 0x000fe20000410000 */
[-C--:B------:R-:W-:Y:S01]  /*b080*/  FMUL.FTZ R153, R138, -R172.reuse ;  /* 0x800000ac8a997220 */ /* 0x080fe20000410000 */
[C---:B------:R-:W-:Y:S01]  /*b090*/  FFMA.FTZ R134, R137.reuse, R172, -R134 ;  /* 0x000000ac89867223 */ /* 0x040fe20000010886 */
[----:B------:R0:W-:Y:S01]  /*b0a0*/  STS [R60+0x10e8], R197 ;  /* 0x0010e8c53c007388 */ /* 0x0001e20000000800 */
[----:B------:R-:W-:Y:S01]  /*b0b0*/  FMUL.FTZ R135, R180, R163 ;  /* 0x000000a3b4877220 */ /* 0x000fe20000410000 */
[----:B------:R-:W-:Y:S01]  /*b0c0*/  FFMA.FTZ R136, R137, R188, R153 ;  /* 0x000000bc89887223 */ /* 0x000fe20000010099 */
[----:B------:R-:W-:Y:S01]  /*b0d0*/  FMUL.FTZ R153, R178, UR55 ;  /* 0x00000037b2997c20 */ /* 0x000fe20008410000 */
[----:B------:R-:W-:Y:S01]  /*b0e0*/  FADD.FTZ R171, R171, R134 ;  /* 0x00000086abab7221 */ /* 0x000fe20000010000 */
[----:B------:R-:W-:Y:S01]  /*b0f0*/  FFMA.FTZ R154, R154, R178, R157 ;  /* 0x000000b29a9a7223 */ /* 0x000fe2000001009d */
[----:B------:R-:W-:Y:S01]  /*b100*/  FADD.FTZ R187, -R187, R136 ;  /* 0x00000088bbbb7221 */ /* 0x000fe20000010100 */
[----:B------:R-:W-:Y:S01]  /*b110*/  FFMA.FTZ R159, R194, UR54, -R153 ;  /* 0x00000036c29f7c23 */ /* 0x000fe20008010899 */
[C---:B------:R-:W-:Y:S01]  /*b120*/  FMUL.FTZ R134, R139.reuse, -R171 ;  /* 0x800000ab8b867220 */ /* 0x040fe20000410000 */
[C---:B------:R-:W-:Y:S01]  /*b130*/  FMUL.FTZ R163, R180.reuse, R179 ;  /* 0x000000b3b4a37220 */ /* 0x040fe20000410000 */
[----:B0-----:R-:W-:Y:S01]  /*b140*/  FMUL.FTZ R197, R180, R195 ;  /* 0x000000c3b4c57220 */ /* 0x001fe20000410000 */
[-C--:B------:R-:W-:Y:S01]  /*b150*/  FMUL.FTZ R153, R139, -R187.reuse ;  /* 0x800000bb8b997220 */ /* 0x080fe20000410000 */
[----:B------:R-:W-:Y:S01]  /*b160*/  FFMA.FTZ R157, R140, R187, R134 ;  /* 0x000000bb8c9d7223 */ /* 0x000fe20000010086 */
[C---:B------:R-:W-:Y:S01]  /*b170*/  FFMA.FTZ R132, R222.reuse, R195, -R163 ;  /* 0x000000c3de847223 */ /* 0x040fe200000108a3 */
[-C--:B------:R-:W-:Y:S01]  /*b180*/  FFMA.FTZ R130, R222, R179.reuse, R197 ;  /* 0x000000b3de827223 */ /* 0x080fe200000100c5 */
[----:B------:R-:W-:Y:S01]  /*b190*/  FMUL.FTZ R179, R110, R179 ;  /* 0x000000b36eb37220 */ /* 0x000fe20000410000 */
[----:B------:R-:W-:Y:S01]  /*b1a0*/  FFMA.FTZ R153, R140, R171, -R153 ;  /* 0x000000ab8c997223 */ /* 0x000fe20000010899 */
[----:B------:R-:W-:Y:S01]  /*b1b0*/  FADD.FTZ R186, -R186, R157 ;  /* 0x0000009dbaba7221 */ /* 0x000fe20000010100 */
[----:B------:R-:W-:Y:S01]  /*b1c0*/  FMUL.FTZ R195, R110, R195 ;  /* 0x000000c36ec37220 */ /* 0x000fe20000410000 */
[----:B------:R-:W-:Y:S01]  /*b1d0*/  FMUL.FTZ R163, R178, R53 ;  /* 0x00000035b2a37220 */ /* 0x000fe20000410000 */
[----:B------:R-:W-:Y:S01]  /*b1e0*/  FADD.FTZ R170, R170, R153 ;  /* 0x00000099aaaa7221 */ /* 0x000fe20000010000 */
[----:B------:R0:W-:Y:S01]  /*b1f0*/  STS [R60+0x10e0], R179 ;  /* 0x0010e0b33c007388 */ /* 0x0001e20000000800 */
[C---:B------:R-:W-:Y:S01]  /*b200*/  FMUL.FTZ R153, R141.reuse, -R186 ;  /* 0x800000ba8d997220 */ /* 0x040fe20000410000 */
[C---:B------:R-:W-:Y:S01]  /*b210*/  FMUL.FTZ R139, R118.reuse, R159 ;  /* 0x0000009f768b7220 */ /* 0x040fe20000410000 */
[----:B------:R-:W-:Y:S01]  /*b220*/  FMUL.FTZ R141, R141, -R170 ;  /* 0x800000aa8d8d7220 */ /* 0x000fe20000410000 */
[----:B------:R1:W-:Y:S01]  /*b230*/  STS [R60+0x10e4], R195 ;  /* 0x0010e4c33c007388 */ /* 0x0003e20000000800 */
[----:B------:R-:W-:Y:S01]  /*b240*/  FMUL.FTZ R159, R118, R163 ;  /* 0x000000a3769f7220 */ /* 0x000fe20000410000 */
[----:B------:R-:W-:Y:S01]  /*b250*/  FMUL.FTZ R134, R177, UR55 ;  /* 0x00000037b1867c20 */ /* 0x000fe20008410000 */
[----:B------:R-:W-:Y:S01]  /*b260*/  FMUL.FTZ R152, R152, R193 ;  /* 0x000000c198987220 */ /* 0x000fe20000410000 */
[----:B------:R-:W-:Y:S01]  /*b270*/  FMUL.FTZ R148, R148, R191 ;  /* 0x000000bf94947220 */ /* 0x000fe20000410000 */
[----:B------:R-:W-:Y:S01]  /*b280*/  FMUL.FTZ R149, R149, R192 ;  /* 0x000000c095957220 */ /* 0x000fe20000410000 */
[----:B0-----:R-:W-:Y:S01]  /*b290*/  FMUL.FTZ R179, R194, R53 ;  /* 0x00000035c2b37220 */ /* 0x001fe20000410000 */
[----:B------:R-:W-:Y:S01]  /*b2a0*/  FFMA.FTZ R138, R193, UR54, -R134 ;  /* 0x00000036c18a7c23 */ /* 0x000fe20008010886 */
[----:B------:R-:W-:Y:S01]  /*b2b0*/  FFMA.FTZ R151, R151, R177, R152 ;  /* 0x000000b197977223 */ /* 0x000fe20000010098 */
[----:B------:R-:W-:Y:S01]  /*b2c0*/  FMUL.FTZ R152, R177, R54 ;  /* 0x00000036b1987220 */ /* 0x000fe20000410000 */
[----:B-1----:R-:W-:Y:S01]  /*b2d0*/  FMUL.FTZ R195, R118, R179 ;  /* 0x000000b376c37220 */ /* 0x002fe20000410000 */
[C---:B------:R-:W-:Y:S01]  /*b2e0*/  FFMA.FTZ R118, R142.reuse, R170, -R153 ;  /* 0x000000aa8e767223 */ /* 0x040fe20000010899 */
[----:B------:R-:W-:Y:S01]  /*b2f0*/  FFMA.FTZ R142, R142, R186, R141 ;  /* 0x000000ba8e8e7223 */ /* 0x000fe2000001008d */
[----:B------:R-:W-:Y:S01]  /*b300*/  FMUL.FTZ R153, R108, R152 ;  /* 0x000000986c997220 */ /* 0x000fe20000410000 */
[----:B------:R-:W-:Y:S01]  /*b310*/  FFMA.FTZ R147, R147, R175, R148 ;  /* 0x000000af93937223 */ /* 0x000fe20000010094 */
[----:B------:R-:W-:Y:S01]  /*b320*/  FADD.FTZ R169, R169, R118 ;  /* 0x00000076a9a97221 */ /* 0x000fe20000010000 */
[----:B------:R-:W-:Y:S01]  /*b330*/  FADD.FTZ R185, -R185, R142 ;  /* 0x0000008eb9b97221 */ /* 0x000fe20000010100 */
[----:B------:R-:W-:Y:S01]  /*b340*/  FMUL.FTZ R156, R193, R54 ;  /* 0x00000036c19c7220 */ /* 0x000fe20000410000 */
[----:B------:R-:W-:Y:S01]  /*b350*/  FFMA.FTZ R150, R150, R176, R149 ;  /* 0x000000b096967223 */ /* 0x000fe20000010095 */
[C---:B------:R-:W-:Y:S01]  /*b360*/  FMUL.FTZ R134, R143.reuse, -R169 ;  /* 0x800000a98f867220 */ /* 0x040fe20000410000 */
[-C--:B------:R-:W-:Y:S01]  /*b370*/  FMUL.FTZ R141, R143, -R185.reuse ;  /* 0x800000b98f8d7220 */ /* 0x080fe20000410000 */
[C---:B------:R-:W-:Y:S01]  /*b380*/  FMUL.FTZ R142, R181.reuse, R156 ;  /* 0x0000009cb58e7220 */ /* 0x040fe20000410000 */
[----:B------:R0:W-:Y:S01]  /*b390*/  STS [R60+0x10d0], R153 ;  /* 0x0010d0993c007388 */ /* 0x0001e20000000800 */
[C---:B------:R-:W-:Y:S01]  /*b3a0*/  FFMA.FTZ R143, R144.reuse, R185, R134 ;  /* 0x000000b9908f7223 */ /* 0x040fe20000010086 */
[----:B------:R-:W-:Y:S01]  /*b3b0*/  FFMA.FTZ R141, R144, R169, -R141 ;  /* 0x000000a9908d7223 */ /* 0x000fe2000001088d */
[C---:B------:R-:W-:Y:S01]  /*b3c0*/  FMUL.FTZ R134, R181.reuse, R138 ;  /* 0x0000008ab5867220 */ /* 0x040fe20000410000 */
[-C--:B------:R-:W-:Y:S01]  /*b3d0*/  FMUL.FTZ R144, R181, R152.reuse ;  /* 0x00000098b5907220 */ /* 0x080fe20000410000 */
[----:B------:R-:W-:Y:S01]  /*b3e0*/  FADD.FTZ R184, -R184, R143 ;  /* 0x0000008fb8b87221 */ /* 0x000fe20000010100 */
[----:B------:R-:W-:Y:S01]  /*b3f0*/  FADD.FTZ R168, R168, R141 ;  /* 0x0000008da8a87221 */ /* 0x000fe20000010000 */
[----:B------:R-:W-:Y:S01]  /*b400*/  FFMA.FTZ R142, R217, R152, R142 ;  /* 0x00000098d98e7223 */ /* 0x000fe2000001008e */
[----:B------:R-:W-:Y:S01]  /*b410*/  FMUL.FTZ R152, R185, R74 ;  /* 0x0000004ab9987220 */ /* 0x000fe20000410000 */
[-C--:B------:R-:W-:Y:S01]  /*b420*/  FMUL.FTZ R149, R184, R75.reuse ;  /* 0x0000004bb8957220 */ /* 0x080fe20000410000 */
[C---:B------:R-:W-:Y:S01]  /*b430*/  FMUL.FTZ R141, R145.reuse, -R168 ;  /* 0x800000a8918d7220 */ /* 0x040fe20000410000 */
[-C--:B------:R-:W-:Y:S01]  /*b440*/  FMUL.FTZ R145, R145, -R184.reuse ;  /* 0x800000b891917220 */ /* 0x080fe20000410000 */
[----:B0-----:R-:W-:Y:S01]  /*b450*/  FMUL.FTZ R153, R168, R75 ;  /* 0x0000004ba8997220 */ /* 0x001fe20000410000 */
[C---:B------:R-:W-:Y:S01]  /*b460*/  FMUL.FTZ R143, R199.reuse, R149 ;  /* 0x00000095c78f7220 */ /* 0x040fe20000410000 */
[C---:B------:R-:W-:Y:S01]  /*b470*/  FFMA.FTZ R138, R146.reuse, R184, R141 ;  /* 0x000000b8928a7223 */ /* 0x040fe2000001008d */
[----:B------:R-:W-:Y:S01]  /*b480*/  FFMA.FTZ R146, R146, R168, -R145 ;  /* 0x000000a892927223 */ /* 0x000fe20000010891 */
[-C--:B------:R-:W-:Y:S01]  /*b490*/  FMUL.FTZ R145, R199, R153.reuse ;  /* 0x00000099c7917220 */ /* 0x080fe20000410000 */
[----:B------:R-:W-:Y:S01]  /*b4a0*/  FMUL.FTZ R211, R165, R164 ;  /* 0x000000a4a5d37220 */ /* 0x000fe20000410000 */
[----:B------:R-:W-:Y:S01]  /*b4b0*/  FADD.FTZ R183, -R183, R138 ;  /* 0x0000008ab7b77221 */ /* 0x000fe20000010100 */
[----:B------:R-:W-:Y:S01]  /*b4c0*/  FADD.FTZ R167, R167, R146 ;  /* 0x00000092a7a77221 */ /* 0x000fe20000010000 */
[----:B------:R-:W-:Y:S01]  /*b4d0*/  FFMA.FTZ R125, R160, R166, R125 ;  /* 0x000000a6a07d7223 */ /* 0x000fe2000001007d */
[----:B------:R-:W-:Y:S01]  /*b4e0*/  FMUL.FTZ R157, R108, R156 ;  /* 0x0000009c6c9d7220 */ /* 0x000fe20000410000 */
[-C--:B------:R-:W-:Y:S01]  /*b4f0*/  FMUL.FTZ R148, R183, R76.reuse ;  /* 0x0000004cb7947220 */ /* 0x080fe20000410000 */
[----:B------:R-:W-:Y:S01]  /*b500*/  FMUL.FTZ R146, R167, R76 ;  /* 0x0000004ca7927220 */ /* 0x000fe20000410000 */
[----:B------:R-:W-:Y:S01]  /*b510*/  FFMA.FTZ R144, R217, R156, -R144 ;  /* 0x0000009cd9907223 */ /* 0x000fe20000010890 */
[----:B------:R-:W-:Y:S01]  /*b520*/  FFMA.FTZ R143, R200, R153, R143 ;  /* 0x00000099c88f7223 */ /* 0x000fe2000001008f */
[C---:B------:R-:W-:Y:S01]  /*b530*/  FMUL.FTZ R138, R64.reuse, R148 ;  /* 0x00000094408a7220 */ /* 0x040fe20000410000 */
[----:B------:R-:W-:Y:S01]  /*b540*/  FMUL.FTZ R141, R64, R146 ;  /* 0x00000092408d7220 */ /* 0x000fe20000410000 */
[----:B------:R-:W-:Y:S01]  /*b550*/  FMUL.FTZ R156, R169, R74 ;  /* 0x0000004aa99c7220 */ /* 0x000fe20000410000 */
[----:B------:R-:W-:Y:S01]  /*b560*/  FMUL.FTZ R164, R202, R152 ;  /* 0x00000098caa47220 */ /* 0x000fe20000410000 */
[C---:B------:R-:W-:Y:S01]  /*b570*/  FFMA.FTZ R138, R235.reuse, R146, R138 ;  /* 0x00000092eb8a7223 */ /* 0x040fe2000001008a */
[----:B------:R-:W-:Y:S01]  /*b580*/  FFMA.FTZ R141, R235, R148, -R141 ;  /* 0x00000094eb8d7223 */ /* 0x000fe2000001088d */
[----:B------:R-:W-:Y:S01]  /*b590*/  FFMA.FTZ R160, R200, R149, -R145 ;  /* 0x00000095c8a07223 */ /* 0x000fe20000010891 */
[----:B------:R-:W-:Y:S01]  /*b5a0*/  FMUL.FTZ R137, R194, UR55 ;  /* 0x00000037c2897c20 */ /* 0x000fe20008410000 */
[----:B------:R-:W-:Y:S01]  /*b5b0*/  FADD.FTZ R138, RZ, R138 ;  /* 0x0000008aff8a7221 */ /* 0x000fe20000010000 */
[----:B------:R-:W-:Y:S01]  /*b5c0*/  FADD.FTZ R141, RZ, R141 ;  /* 0x0000008dff8d7221 */ /* 0x000fe20000010000 */
[----:B------:R0:W-:Y:S01]  /*b5d0*/  STS [R60+0x10d4], R157 ;  /* 0x0010d49d3c007388 */ /* 0x0001e20000000800 */
[----:B------:R-:W-:Y:S01]  /*b5e0*/  FFMA.FTZ R137, R178, UR54, R137 ;  /* 0x00000036b2897c23 */ /* 0x000fe20008010089 */
[----:B------:R-:W-:Y:S01]  /*b5f0*/  FADD.FTZ R138, R138, R143 ;  /* 0x0000008f8a8a7221 */ /* 0x000fe20000010000 */
[-C--:B------:R-:W-:Y:S01]  /*b600*/  FFMA.FTZ R143, R201, R156.reuse, R164 ;  /* 0x0000009cc98f7223 */ /* 0x080fe200000100a4 */
[----:B------:R-:W-:Y:S01]  /*b610*/  FADD.FTZ R141, R141, R160 ;  /* 0x000000a08d8d7221 */ /* 0x000fe20000010000 */
[----:B------:R-:W-:Y:S01]  /*b620*/  FMUL.FTZ R164, R202, R156 ;  /* 0x0000009ccaa47220 */ /* 0x000fe20000410000 */
[----:B------:R-:W-:Y:S01]  /*b630*/  FMUL.FTZ R160, R175, UR55 ;  /* 0x00000037afa07c20 */ /* 0x000fe20008410000 */
[----:B------:R-:W-:Y:S01]  /*b640*/  FADD.FTZ R143, R138, R143 ;  /* 0x0000008f8a8f7221 */ /* 0x000fe20000010000 */
[----:B------:R-:W-:Y:S01]  /*b650*/  FMUL.FTZ R138, R191, UR55 ;  /* 0x00000037bf8a7c20 */ /* 0x000fe20008410000 */
[----:B------:R-:W-:Y:S01]  /*b660*/  FFMA.FTZ R164, R201, R152, -R164 ;  /* 0x00000098c9a47223 */ /* 0x000fe200000108a4 */
[C---:B------:R-:W-:Y:S01]  /*b670*/  FFMA.FTZ R178, R191.reuse, UR54, -R160 ;  /* 0x00000036bfb27c23 */ /* 0x040fe200080108a0 */
[-C--:B------:R-:W-:Y:S01]  /*b680*/  FMUL.FTZ R160, R191, R56.reuse ;  /* 0x00000038bfa07220 */ /* 0x080fe20000410000 */
[C---:B------:R-:W-:Y:S01]  /*b690*/  FFMA.FTZ R136, R220.reuse, R163, R195 ;  /* 0x000000a3dc887223 */ /* 0x040fe200000100c3 */
[----:B------:R-:W-:Y:S01]  /*b6a0*/  FFMA.FTZ R140, R220, R179, -R159 ;  /* 0x000000b3dc8c7223 */ /* 0x000fe2000001089f */
[----:B0-----:R-:W-:Y:S01]  /*b6b0*/  FMUL.FTZ R157, R170, R73 ;  /* 0x00000049aa9d7220 */ /* 0x001fe20000410000 */
[----:B------:R-:W-:Y:S01]  /*b6c0*/  FMUL.FTZ R163, R109, R163 ;  /* 0x000000a36da37220 */ /* 0x000fe20000410000 */
[----:B------:R-:W-:Y:S01]  /*b6d0*/  FMUL.FTZ R159, R186, R73 ;  /* 0x00000049ba9f7220 */ /* 0x000fe20000410000 */
[----:B------:R-:W-:Y:S01]  /*b6e0*/  FADD.FTZ R141, R141, R164 ;  /* 0x000000a48d8d7221 */ /* 0x000fe20000010000 */
[C---:B------:R-:W-:Y:S01]  /*b6f0*/  FFMA.FTZ R166, R175.reuse, UR54, R138 ;  /* 0x00000036afa67c23 */ /* 0x040fe2000801008a */
[----:B------:R-:W-:Y:S01]  /*b700*/  FMUL.FTZ R164, R175, R56 ;  /* 0x00000038afa47220 */ /* 0x000fe20000410000 */
[----:B------:R-:W-:Y:S01]  /*b710*/  FMUL.FTZ R180, R63, R160 ;  /* 0x000000a03fb47220 */ /* 0x000fe20000410000 */
[----:B------:R-:W-:Y:S01]  /*b720*/  FMUL.FTZ R138, R67, R157 ;  /* 0x0000009d438a7220 */ /* 0x000fe20000410000 */
[----:B------:R-:W-:Y:S01]  /*b730*/  FMUL.FTZ R175, R63, R178 ;  /* 0x000000b23faf7220 */ /* 0x000fe20000410000 */
[----:B------:R-:W-:Y:S01]  /*b740*/  FMUL.FTZ R145, R67, R159 ;  /* 0x0000009f43917220 */ /* 0x000fe20000410000 */
[----:B------:R0:W-:Y:S01]  /*b750*/  STS [R60+0x10d8], R163 ;  /* 0x0010d8a33c007388 */ /* 0x0001e20000000800 */
[----:B------:R-:W-:Y:S01]  /*b760*/  FMUL.FTZ R179, R109, R179 ;  /* 0x000000b36db37220 */ /* 0x000fe20000410000 */
[----:B------:R-:W-:Y:S01]  /*b770*/  FMUL.FTZ R118, R193, UR55 ;  /* 0x00000037c1767c20 */ /* 0x000fe20008410000 */
[----:B------:R-:W-:Y:S01]  /*b780*/  FFMA.FTZ R178, R204, R157, R145 ;  /* 0x0000009dccb27223 */ /* 0x000fe20000010091 */
[----:B------:R-:W-:Y:S01]  /*b790*/  FMUL.FTZ R116, R116, R190 ;  /* 0x000000be74747220 */ /* 0x000fe20000410000 */
[----:B------:R-:W-:Y:S01]  /*b7a0*/  FMUL.FTZ R181, R190, R57 ;  /* 0x00000039beb57220 */ /* 0x000fe20000410000 */
[----:B------:R1:W-:Y:S01]  /*b7b0*/  STS [R60+0x10dc], R179 ;  /* 0x0010dcb33c007388 */ /* 0x0003e20000000800 */
[----:B------:R-:W-:Y:S01]  /*b7c0*/  FADD.FTZ R143, R143, R178 ;  /* 0x000000b28f8f7221 */ /* 0x000fe20000010000 */
[----:B------:R-:W-:Y:S01]  /*b7d0*/  FMUL.FTZ R178, R171, R72 ;  /* 0x00000048abb27220 */ /* 0x000fe20000410000 */
[----:B------:R-:W-:Y:S01]  /*b7e0*/  FFMA.FTZ R118, R177, UR54, R118 ;  /* 0x00000036b1767c23 */ /* 0x000fe20008010076 */
[C---:B0-----:R-:W-:Y:S01]  /*b7f0*/  FFMA.FTZ R163, R213.reuse, R164, R180 ;  /* 0x000000a4d5a37223 */ /* 0x041fe200000100b4 */
[----:B------:R-:W-:Y:S01]  /*b800*/  FFMA.FTZ R180, R204, R159, -R138 ;  /* 0x0000009fccb47223 */ /* 0x000fe2000001088a */
[----:B------:R-:W-:Y:S01]  /*b810*/  FFMA.FTZ R138, R213, R166, R175 ;  /* 0x000000a6d58a7223 */ /* 0x000fe200000100af */
[----:B------:R-:W-:Y:S01]  /*b820*/  FMUL.FTZ R166, R187, R72 ;  /* 0x00000048bba67220 */ /* 0x000fe20000410000 */
[-C--:B------:R-:W-:Y:S01]  /*b830*/  FMUL.FTZ R175, R188, R59.reuse ;  /* 0x0000003bbcaf7220 */ /* 0x080fe20000410000 */
[----:B------:R-:W-:Y:S01]  /*b840*/  FADD.FTZ R141, R141, R180 ;  /* 0x000000b48d8d7221 */ /* 0x000fe20000010000 */
[----:B------:R-:W-:Y:S01]  /*b850*/  FMUL.FTZ R177, R172, R59 ;  /* 0x0000003bacb17220 */ /* 0x000fe20000410000 */
[----:B------:R-:W-:Y:S01]  /*b860*/  FMUL.FTZ R180, R69, R166 ;  /* 0x000000a645b47220 */ /* 0x000fe20000410000 */
[----:B-1----:R-:W-:Y:S01]  /*b870*/  FMUL.FTZ R179, R71, R175 ;  /* 0x000000af47b37220 */ /* 0x002fe20000410000 */
[----:B------:R-:W-:Y:S01]  /*b880*/  FMUL.FTZ R145, R69, R178 ;  /* 0x000000b245917220 */ /* 0x000fe20000410000 */
[----:B------:R-:W-:Y:S01]  /*b890*/  FFMA.FTZ R116, R113, R174, R116 ;  /* 0x000000ae71747223 */ /* 0x000fe20000010074 */
[----:B------:R-:W-:Y:S01]  /*b8a0*/  FFMA.FTZ R180, R205, R178, R180 ;  /* 0x000000b2cdb47223 */ /* 0x000fe200000100b4 */
[-C--:B------:R-:W-:Y:S01]  /*b8b0*/  FFMA.FTZ R194, R208, R177.reuse, R179 ;  /* 0x000000b1d0c27223 */ /* 0x080fe200000100b3 */
[----:B------:R-:W-:Y:S01]  /*b8c0*/  FMUL.FTZ R113, R71, R177 ;  /* 0x000000b147717220 */ /* 0x000fe20000410000 */
[----:B------:R-:W-:Y:S01]  /*b8d0*/  FFMA.FTZ R182, R205, R166, -R145 ;  /* 0x000000a6cdb67223 */ /* 0x000fe20000010891 */
[----:B------:R-:W-:Y:S01]  /*b8e0*/  FADD.FTZ R143, R143, R180 ;  /* 0x000000b48f8f7221 */ /* 0x000fe20000010000 */
[-C--:B------:R-:W-:Y:S01]  /*b8f0*/  FMUL.FTZ R180, R189, R58.reuse ;  /* 0x0000003abdb47220 */ /* 0x080fe20000410000 */
[----:B------:R-:W-:Y:S01]  /*b900*/  FMUL.FTZ R145, R174, UR55 ;  /* 0x00000037ae917c20 */ /* 0x000fe20008410000 */
[----:B------:R-:W-:Y:S01]  /*b910*/  FADD.FTZ R141, R141, R182 ;  /* 0x000000b68d8d7221 */ /* 0x000fe20000010000 */
[----:B------:R-:W-:Y:S01]  /*b920*/  FADD.FTZ R143, R143, R194 ;  /* 0x000000c28f8f7221 */ /* 0x000fe20000010000 */
[----:B------:R-:W-:Y:S01]  /*b930*/  FFMA.FTZ R194, R208, R175, -R113 ;  /* 0x000000afd0c27223 */ /* 0x000fe20000010871 */
[----:B------:R-:W-:Y:S01]  /*b940*/  FMUL.FTZ R113, R190, UR55 ;  /* 0x00000037be717c20 */ /* 0x000fe20008410000 */
[----:B------:R-:W-:Y:S01]  /*b950*/  FMUL.FTZ R182, R173, R58 ;  /* 0x0000003aadb67220 */ /* 0x000fe20000410000 */
[C---:B------:R-:W-:Y:S01]  /*b960*/  FMUL.FTZ R196, R115.reuse, R180 ;  /* 0x000000b473c47220 */ /* 0x040fe20000410000 */
[C---:B------:R-:W-:Y:S01]  /*b970*/  FMUL.FTZ R191, R174.reuse, R57 ;  /* 0x00000039aebf7220 */ /* 0x040fe20000410000 */
[----:B------:R-:W-:Y:S01]  /*b980*/  FFMA.FTZ R113, R174, UR54, R113 ;  /* 0x00000036ae717c23 */ /* 0x000fe20008010071 */
[-C--:B------:R-:W-:Y:S01]  /*b990*/  FMUL.FTZ R174, R115, R182.reuse ;  /* 0x000000b673ae7220 */ /* 0x080fe20000410000 */
[----:B------:R-:W-:Y:S01]  /*b9a0*/  FFMA.FTZ R196, R209, R182, R196 ;  /* 0x000000b6d1c47223 */ /* 0x000fe200000100c4 */
[----:B------:R-:W-:Y:S01]  /*b9b0*/  FMUL.FTZ R179, R62, R181 ;  /* 0x000000b53eb37220 */ /* 0x000fe20000410000 */
[----:B------:R-:W-:Y:S01]  /*b9c0*/  FMUL.FTZ R195, R192, R55 ;  /* 0x00000037c0c37220 */ /* 0x000fe20000410000 */
[----:B------:R-:W-:Y:S01]  /*b9d0*/  FADD.FTZ R141, R141, R194 ;  /* 0x000000c28d8d7221 */ /* 0x000fe20000010000 */
[----:B------:R-:W-:Y:S01]  /*b9e0*/  FFMA.FTZ R145, R190, UR54, -R145 ;  /* 0x00000036be917c23 */ /* 0x000fe20008010891 */
[----:B------:R-:W-:Y:S01]  /*b9f0*/  FFMA.FTZ R174, R209, R180, -R174 ;  /* 0x000000b4d1ae7223 */ /* 0x000fe200000108ae */
[----:B------:R-:W-:Y:S01]  /*ba00*/  FADD.FTZ R143, R143, R196 ;  /* 0x000000c48f8f7221 */ /* 0x000fe20000010000 */
[----:B------:R-:W-:Y:S01]  /*ba10*/  FFMA.FTZ R190, R212, R191, R179 ;  /* 0x000000bfd4be7223 */ /* 0x000fe200000100b3 */
[----:B------:R-:W-:Y:S01]  /*ba20*/  FMUL.FTZ R193, R176, R55 ;  /* 0x00000037b0c17220 */ /* 0x000fe20000410000 */
[----:B------:R-:W-:Y:S01]  /*ba30*/  FMUL.FTZ R197, R162, R195 ;  /* 0x000000c3a2c57220 */ /* 0x000fe20000410000 */
[----:B------:R-:W-:Y:S01]  /*ba40*/  FADD.FTZ R179, R141, R174 ;  /* 0x000000ae8db37221 */ /* 0x000fe20000010000 */
[----:B------:R-:W-:Y:S01]  /*ba50*/  FADD.FTZ R190, R143, R190 ;  /* 0x000000be8fbe7221 */ /* 0x000fe20000010000 */
[----:B------:R-:W-:Y:S01]  /*ba60*/  FMUL.FTZ R143, R192, UR55 ;  /* 0x00000037c08f7c20 */ /* 0x000fe20008410000 */
[-C--:B------:R-:W-:Y:S01]  /*ba70*/  FFMA.FTZ R174, R216, R193.reuse, R197 ;  /* 0x000000c1d8ae7223 */ /* 0x080fe200000100c5 */
[-C--:B------:R-:W-:Y:S01]  /*ba80*/  FMUL.FTZ R197, R161, R193.reuse ;  /* 0x000000c1a1c57220 */ /* 0x080fe20000410000 */
[----:B------:R-:W-:Y:S01]  /*ba90*/  FMUL.FTZ R193, R162, R193 ;  /* 0x000000c1a2c17220 */ /* 0x000fe20000410000 */
[C---:B------:R-:W-:Y:S01]  /*baa0*/  FMUL.FTZ R141, R176.reuse, UR55 ;  /* 0x00000037b08d7c20 */ /* 0x040fe20008410000 */
[----:B------:R-:W-:Y:S01]  /*bab0*/  FFMA.FTZ R143, R176, UR54, R143 ;  /* 0x00000036b08f7c23 */ /* 0x000fe2000801008f */
[----:B------:R-:W-:Y:S01]  /*bac0*/  FMUL.FTZ R145, R62, R145 ;  /* 0x000000913e917220 */ /* 0x000fe20000410000 */
[----:B------:R-:W-:Y:S01]  /*bad0*/  FFMA.FTZ R176, R216, R195, -R193 ;  /* 0x000000c3d8b07223 */ /* 0x000fe200000108c1 */
[----:B------:R-:W-:Y:S01]  /*bae0*/  FMUL.FTZ R193, R62, R191 ;  /* 0x000000bf3ec17220 */ /* 0x000fe20000410000 */
[----:B------:R-:W-:Y:S01]  /*baf0*/  FMUL.FTZ R63, R63, R164 ;  /* 0x000000a43f3f7220 */ /* 0x000fe20000410000 */
[----:B------:R-:W-:Y:S01]  /*bb00*/  FADD.FTZ R163, R190, R163 ;  /* 0x000000a3bea37221 */ /* 0x000fe20000010000 */
[----:B------:R-:W-:Y:S01]  /*bb10*/  FMUL.FTZ R207, R165, R206 ;  /* 0x000000cea5cf7220 */ /* 0x000fe20000410000 */
[----:B------:R-:W-:Y:S01]  /*bb20*/  FFMA.FTZ R62, R212, R181, -R193 ;  /* 0x000000b5d43e7223 */ /* 0x000fe200000108c1 */
[----:B------:R-:W-:Y:S01]  /*bb30*/  FFMA.FTZ R63, R213, R160, -R63 ;  /* 0x000000a0d53f7223 */ /* 0x000fe2000001083f */
[----:B------:R-:W-:Y:S01]  /*bb40*/  FMUL.FTZ R193, R70, R175 ;  /* 0x000000af46c17220 */ /* 0x000fe20000410000 */
[----:B------:R-:W-:Y:S01]  /*bb50*/  FMUL.FTZ R175, R66, R159 ;  /* 0x0000009f42af7220 */ /* 0x000fe20000410000 */
[----:B------:R-:W-:Y:S01]  /*bb60*/  FADD.FTZ R62, R179, R62 ;  /* 0x0000003eb33e7221 */ /* 0x000fe20000010000 */
[----:B------:R-:W-:Y:S01]  /*bb70*/  FADD.FTZ R179, R163, R174 ;  /* 0x000000aea3b37221 */ /* 0x000fe20000010000 */
[----:B------:R-:W-:Y:S01]  /*bb80*/  FMUL.FTZ R163, R65, R152 ;  /* 0x0000009841a37220 */ /* 0x000fe20000410000 */
[----:B------:R-:W-:Y:S01]  /*bb90*/  MOV R152, UR56 ;  /* 0x0000003800987c02 */ /* 0x000fe20008000f00 */
[----:B------:R-:W-:Y:S01]  /*bba0*/  FADD.FTZ R63, R62, R63 ;  /* 0x0000003f3e3f7221 */ /* 0x000fe20000010000 */
[----:B------:R-:W-:Y:S01]  /*bbb0*/  FADD.FTZ R179, R179, R142 ;  /* 0x0000008eb3b37221 */ /* 0x000fe20000010000 */
[----:B------:R0:W-:Y:S01]  /*bbc0*/  STS [R60+0x109c], R175 ;  /* 0x00109caf3c007388 */ /* 0x0001e20000000800 */
[----:B------:R-:W-:Y:S01]  /*bbd0*/  FMUL.FTZ R157, R66, R157 ;  /* 0x0000009d429d7220 */ /* 0x000fe20000410000 */
[----:B------:R-:W-:Y:S01]  /*bbe0*/  FADD.FTZ R63, R63, R176 ;  /* 0x000000b03f3f7221 */ /* 0x000fe20000010000 */
[----:B------:R-:W-:Y:S01]  /*bbf0*/  FADD.FTZ R179, R179, R136 ;  /* 0x00000088b3b37221 */ /* 0x000fe20000010000 */
[----:B------:R-:W-:Y:S01]  /*bc00*/  FMUL.FTZ R153, R100, R153 ;  /* 0x0000009964997220 */ /* 0x000fe20000410000 */
[----:B------:R-:W-:Y:S01]  /*bc10*/  LEA R152, R152, -R91, 0x1 ;  /* 0x8000005b98987211 */ /* 0x000fe200078e08ff */
[----:B------:R-:W-:Y:S01]  /*bc20*/  FADD.FTZ R63, R63, R144 ;  /* 0x000000903f3f7221 */ /* 0x000fe20000010000 */
[----:B------:R-:W-:Y:S01]  /*bc30*/  FADD.FTZ R130, R179, R130 ;  /* 0x00000082b3827221 */ /* 0x000fe20000010000 */
[----:B------:R1:W-:Y:S01]  /*bc40*/  STS [R60+0x10ec], R203 ;  /* 0x0010eccb3c007388 */ /* 0x0003e20000000800 */
[----:B------:R-:W-:Y:S01]  /*bc50*/  FMUL.FTZ R215, R161, R195 ;  /* 0x000000c3a1d77220 */ /* 0x000fe20000410000 */
[----:B0-----:R-:W-:Y:S01]  /*bc60*/  FADD.FTZ R175, R63, R140 ;  /* 0x0000008c3faf7221 */ /* 0x001fe20000010000 */
[----:B------:R-:W-:Y:S01]  /*bc70*/  FMUL.FTZ R213, R127, R160 ;  /* 0x000000a07fd57220 */ /* 0x000fe20000410000 */
[----:B------:R0:W-:Y:S01]  /*bc80*/  STS [R60+0x10f8], R207 ;  /* 0x0010f8cf3c007388 */ /* 0x0001e20000000800 */
[----:B------:R-:W-:Y:S01]  /*bc90*/  FMUL.FTZ R195, R114, R182 ;  /* 0x000000b672c37220 */ /* 0x000fe20000410000 */
[----:B------:R-:W-:Y:S01]  /*bca0*/  FADD.FTZ R175, R175, R132 ;  /* 0x00000084afaf7221 */ /* 0x000fe20000010000 */
[----:B------:R-:W-:Y:S01]  /*bcb0*/  FMUL.FTZ R159, R65, R156 ;  /* 0x0000009c419f7220 */ /* 0x000fe20000410000 */
[----:B------:R2:W-:Y:S01]  /*bcc0*/  STS [R60+0x1098], R157 ;  /* 0x0010989d3c007388 */ /* 0x0005e20000000800 */
[C---:B------:R-:W-:Y:S01]  /*bcd0*/  FMUL.FTZ R63, R103.reuse, R146 ;  /* 0x00000092673f7220 */ /* 0x040fe20000410000 */
[----:B-1----:R-:W-:Y:S01]  /*bce0*/  FMUL.FTZ R203, R126, R191 ;  /* 0x000000bf7ecb7220 */ /* 0x002fe20000410000 */
[----:B------:R-:W-:Y:S01]  /*bcf0*/  FMUL.FTZ R191, R70, R177 ;  /* 0x000000b146bf7220 */ /* 0x000fe20000410000 */
[----:B------:R1:W-:Y:S01]  /*bd00*/  STS [R60+0x1088], R153 ;  /* 0x001088993c007388 */ /* 0x0003e20000000800 */
[----:B------:R-:W-:Y:S01]  /*bd10*/  FMUL.FTZ R177, R68, R178 ;  /* 0x000000b244b17220 */ /* 0x000fe20000410000 */
[----:B0-----:R-:W-:Y:S01]  /*bd20*/  FMUL.FTZ R207, R126, R181 ;  /* 0x000000b57ecf7220 */ /* 0x001fe20000410000 */
[----:B------:R-:W-:Y:S01]  /*bd30*/  FMUL.FTZ R181, R68, R166 ;  /* 0x000000a644b57220 */ /* 0x000fe20000410000 */
[----:B------:R0:W-:Y:S01]  /*bd40*/  STS [R60+0x10fc], R211 ;  /* 0x0010fcd33c007388 */ /* 0x0001e20000000800 */
[----:B------:R-:W-:Y:S01]  /*bd50*/  ISETP.GE.AND P1, PT, R152, 0x1, PT ;  /* 0x000000019800780c */ /* 0x000fe20003f26270 */
[----:B--2---:R-:W-:Y:S01]  /*bd60*/  FMUL.FTZ R157, R100, R149 ;  /* 0x00000095649d7220 */ /* 0x004fe20000410000 */
[----:B------:R-:W-:Y:S01]  /*bd70*/  FMUL.FTZ R149, R103, R148 ;  /* 0x0000009467957220 */ /* 0x000fe20000410000 */
[----:B------:R2:W-:Y:S01]  /*bd80*/  STS [R60+0x10c8], R197 ;  /* 0x0010c8c53c007388 */ /* 0x0005e20000000800 */
[----:B------:R-:W-:Y:S01]  /*bd90*/  FFMA.FTZ R218, R6, -R219, R218 ;  /* 0x800000db06da7223 */ /* 0x000fe200000100da */
[----:B-1----:R-:W-:Y:S01]  /*bda0*/  FADD.FTZ R153, R175, R128 ;  /* 0x00000080af997221 */ /* 0x002fe20000010000 */
[----:B------:R-:W-:Y:S01]  /*bdb0*/  FADD.FTZ R175, R130, R61 ;  /* 0x0000003d82af7221 */ /* 0x000fe20000010000 */
[----:B------:R-:W-:Y:S01]  /*bdc0*/  FMUL.FTZ R61, R172, UR55 ;  /* 0x00000037ac3d7c20 */ /* 0x000fe20008410000 */
[----:B------:R-:W-:Y:S01]  /*bdd0*/  STS [R60+0x10cc], R215 ;  /* 0x0010ccd73c007388 */ /* 0x000fe20000000800 */
[----:B0-----:R-:W-:Y:S01]  /*bde0*/  FMUL.FTZ R211, R127, R164 ;  /* 0x000000a47fd37220 */ /* 0x001fe20000410000 */
[----:B------:R-:W-:Y:S01]  /*bdf0*/  FFMA.FTZ R218, R5, -R221, R218 ;  /* 0x800000dd05da7223 */ /* 0x000fe200000100da */
[----:B------:R-:W-:Y:S01]  /*be00*/  FFMA.FTZ R144, R188, UR54, -R61 ;  /* 0x00000036bc907c23 */ /* 0x000fe2000801083d */
[----:B------:R-:W-:Y:S01]  /*be10*/  STS [R60+0x10c4], R213 ;  /* 0x0010c4d53c007388 */ /* 0x000fe20000000800 */
[----:B--2---:R-:W-:Y:S01]  /*be20*/  FMUL.FTZ R197, R114, R180 ;  /* 0x000000b472c57220 */ /* 0x004fe20000410000 */
[----:B------:R-:W-:Y:S01]  /*be30*/  FMUL.FTZ R61, R170, UR55 ;  /* 0x00000037aa3d7c20 */ /* 0x000fe20008410000 */
[----:B------:R-:W-:Y:S01]  /*be40*/  FFMA.FTZ R218, R4, -R223, R218 ;  /* 0x800000df04da7223 */ /* 0x000fe200000100da */
[----:B------:R-:W-:Y:S01]  /*be50*/  STS [R60+0x10c0], R211 ;  /* 0x0010c0d33c007388 */ /* 0x000fe20000000800 */
[----:B------:R-:W-:Y:S01]  /*be60*/  FMUL.FTZ R146, R173, UR55 ;  /* 0x00000037ad927c20 */ /* 0x000fe20008410000 */
[----:B------:R-:W-:Y:S01]  /*be70*/  FFMA.FTZ R140, R186, UR54, -R61 ;  /* 0x00000036ba8c7c23 */ /* 0x000fe2000801083d */
        /* <DEDUP_REMOVED lines=8> */
[----:B------:R-:W-:Y:S01]  /*bf00*/  FADD.FTZ R226, R153, R226 ;  /* 0x000000e299e27221 */ /* 0x000fe20000010000 */
[----:B------:R-:W-:Y:S01]  /*bf10*/  STS [R60+0x10b0], R195 ;  /* 0x0010b0c33c007388 */ /* 0x000fe20000000800 */
[----:B------:R-:W-:Y:S01]  /*bf20*/  FFMA.FTZ R225, R3, -R225, R218 ;  /* 0x800000e103e17223 */ /* 0x000fe200000100da */
[----:B------:R-:W-:Y:S01]  /*bf30*/  FFMA.FTZ R141, R192, UR54, -R141 ;  /* 0x00000036c08d7c23 */ /* 0x000fe2000801088d */
[----:B------:R-:W-:Y:S01]  /*bf40*/  FFMA.FTZ R146, R189, UR54, -R146 ;  /* 0x00000036bd927c23 */ /* 0x000fe20008010892 */
[----:B------:R-:W-:Y:S01]  /*bf50*/  STS [R60+0x10b4], R197 ;  /* 0x0010b4c53c007388 */ /* 0x000fe20000000800 */
[----:B------:R-:W-:Y:S01]  /*bf60*/  FFMA.FTZ R148, R173, UR54, R148 ;  /* 0x00000036ad947c23 */ /* 0x000fe20008010094 */
[----:B------:R-:W-:Y:S01]  /*bf70*/  FFMA.FTZ R142, R187, UR54, -R142 ;  /* 0x00000036bb8e7c23 */ /* 0x000fe2000801088e */
[----:B------:R-:W-:Y:S01]  /*bf80*/  FFMA.FTZ R136, R171, UR54, R136 ;  /* 0x00000036ab887c23 */ /* 0x000fe20008010088 */
[----:B------:R-:W-:Y:S01]  /*bf90*/  STS [R60+0x10a8], R191 ;  /* 0x0010a8bf3c007388 */ /* 0x000fe20000000800 */
[----:B------:R-:W-:Y:S01]  /*bfa0*/  FFMA.FTZ R132, R169, UR54, R132 ;  /* 0x00000036a9847c23 */ /* 0x000fe20008010084 */
[----:B------:R-:W-:Y:S01]  /*bfb0*/  FFMA.FTZ R130, R184, UR54, -R61 ;  /* 0x00000036b8827c23 */ /* 0x000fe2000801083d */
[----:B------:R-:W-:Y:S01]  /*bfc0*/  FFMA.FTZ R128, R167, UR54, R128 ;  /* 0x00000036a7807c23 */ /* 0x000fe20008010080 */
        /* <DEDUP_REMOVED lines=49> */
.L_x_8171:
[----:B------:R-:W-:Y:S05]  /*c2e0*/  BSYNC B0 ;  /* 0x0000000000007941 */ /* 0x000fea0003800000 */
.L_x_8170:
        /* <DEDUP_REMOVED lines=15> */
[----:B------:R-:W-:Y:S01]  /*c3e0*/  FFMA.FTZ R17, R122, R40, R17 ;  /* 0x000000287a117223 */ /* 0x000fe20000010011 */
[----:B------:R-:W-:Y:S01]  /*c3f0*/  UIMAD.WIDE.U32 UR44, UR19, UR34, UR44 ;  /* 0x00000022132c72a5 */ /* 0x000fe2000f8e002c */
[----:B------:R-:W-:Y:S01]  /*c400*/  FFMA.FTZ R120, R165, R122, R120 ;  /* 0x0000007aa5787223 */ /* 0x000fe20000010078 */
[----:B------:R-:W-:Y:S01]  /*c410*/  FADD.FTZ R225, R225, -R228 ;  /* 0x800000e4e1e17221 */ /* 0x000fe20000010000 */
[----:B------:R-:W-:Y:S01]  /*c420*/  FADD.FTZ R124, R175, R124 ;  /* 0x0000007caf7c7221 */ /* 0x000fe20000010000 */
[----:B------:R-:W-:Y:S01]  /*c430*/  UIADD3 UR54, UR54, UR45, URZ ;  /* 0x0000002d36367290 */ /* 0x000fe2000fffe03f */
[----:B------:R-:W-:Y:S01]  /*c440*/  FADD.FTZ R119, R226, R119 ;  /* 0x00000077e2777221 */ /* 0x000fe20000010000 */
[----:B------:R-:W-:Y:S01]  /*c450*/  ULEA UR55, UP0, UR44, UR36, 0x3 ;  /* 0x000000242c377291 */ /* 0x000fe2000f80183f */
[----:B------:R-:W-:Y:S01]  /*c460*/  IADD3 R122, R91, 0xc0, RZ ;  /* 0x000000c05b7a7810 */ /* 0x000fe20007ffe0ff */
[----:B------:R-:W-:-:S02]  /*c470*/  UIADD3 UR45, UR4, -UR50, URZ ;  /* 0x80000032042d7290 */ /* 0x000fc4000fffe03f */
        /* <DEDUP_REMOVED lines=18> */
.L_x_8173:
[----:B------:R-:W-:Y:S05]  /*c5a0*/  BSYNC B0 ;  /* 0x0000000000007941 */ /* 0x000fea0003800000 */
.L_x_8172:
        /* <DEDUP_REMOVED lines=17> */
.L_x_8175:
[----:B------:R-:W-:Y:S05]  /*c6c0*/  BSYNC B0 ;  /* 0x0000000000007941 */ /* 0x000fea0003800000 */
.L_x_8174:
[----:B-12---:R1:W2:Y:S01]  /*c6d0*/  LDS R61, [R122+0x1380] ;  /* 0x001380007a3d7984 */ /* 0x0062a20000000800 */
[----:B------:R-:W-:Y:S01]  /*c6e0*/  BSSY B0, `(.L_x_8176) ;  /* 0x0000006000007945 */ /* 0x000fe20003800000 */
[----:B0-----:R-:W-:Y:S02]  /*c6f0*/  IADD3 R60, R91, 0x180, RZ ;  /* 0x000001805b3c7810 */ /* 0x001fe40007ffe0ff */
[----:B------:R-:W-:Y:S02]  /*c700*/  LEA.HI.SX32 R160, R160, R91, 0x1b ;  /* 0x0000005ba0a07211 */ /* 0x000fe400078fdaff */
[----:B------:R-:W-:Y:S01]  /*c710*/  LEA R156, R156, R89, 0x2 ;  /* 0x000000599c9c7211 */ /* 0x000fe200078e10ff */
[----:B------:R-:W-:Y:S06]  /*c720*/  @!P1 BRA `(.L_x_8177) ;  /* 0x0000000000049947 */ /* 0x000fec0003800000 */
[----:B--2---:R0:W-:Y:S02]  /*c730*/  REDG.E.ADD.F32.FTZ.RN.STRONG.GPU desc[UR20][R62.64+-0x1d00], R61 ;  /* 0xffe3003d3e0079a6 */ /* 0x0041e4000c10f394 */
.L_x_8177:
[----:B------:R-:W-:Y:S05]  /*c740*/  BSYNC B0 ;  /* 0x0000000000007941 */ /* 0x000fea0003800000 */
.L_x_8176:
[----:B0-2---:R0:W2:Y:S01]  /*c750*/  LDS R61, [R156+0x1480] ;  /* 0x001480009c3d7984 */ /* 0x0050a20000000800 */
[----:B------:R-:W-:Y:S01]  /*c760*/  BSSY B0, `(.L_x_8178) ;  /* 0x0000006000007945 */ /* 0x000fe20003800000 */
[----:B-1----:R-:W-:Y:S02]  /*c770*/  IADD3 R122, R91, 0x1c0, RZ ;  /* 0x000001c05b7a7810 */ /* 0x002fe40007ffe0ff */
[----:B------:R-:W-:Y:S02]  /*c780*/  LEA.HI.SX32 R60, R60, R91, 0x1b ;  /* 0x0000005b3c3c7211 */ /* 0x000fe400078fdaff */
[----:B------:R-:W-:Y:S01]  /*c790*/  LEA R160, R160, R89, 0x2 ;  /* 0x00000059a0a07211 */ /* 0x000fe200078e10ff */
[----:B------:R-:W-:Y:S06]  /*c7a0*/  @!P2 BRA `(.L_x_8179) ;  /* 0x000000000004a947 */ /* 0x000fec0003800000 */
[----:B--2---:R1:W-:Y:S02]  /*c7b0*/  REDG.E.ADD.F32.FTZ.RN.STRONG.GPU desc[UR20][R62.64+-0x1c00], R61 ;  /* 0xffe4003d3e0079a6 */ /* 0x0043e4000c10f394 */
.L_x_8179:
[----:B------:R-:W-:Y:S05]  /*c7c0*/  BSYNC B0 ;  /* 0x0000000000007941 */ /* 0x000fea0003800000 */
.L_x_8178:
[----:B-12---:R1:W2:Y:S01]  /*c7d0*/  LDS R61, [R160+0x1580] ;  /* 0x00158000a03d7984 */ /* 0x0062a20000000800 */
[----:B------:R-:W-:Y:S01]  /*c7e0*/  BSSY B0, `(.L_x_8180) ;  /* 0x0000005000007945 */ /* 0x000fe20003800000 */
[----:B------:R-:W-:Y:S02]  /*c7f0*/  LEA.HI.SX32 R122, R122, R91, 0x1b ;  /* 0x0000005b7a7a7211 */ /* 0x000fe400078fdaff */
[----:B------:R-:W-:Y:S01]  /*c800*/  LEA R60, R60, R89, 0x2 ;  /* 0x000000593c3c7211 */ /* 0x000fe200078e10ff */
[----:B------:R-:W-:Y:S06]  /*c810*/  @!P3 BRA `(.L_x_8181) ;  /* 0x000000000004b947 */ /* 0x000fec0003800000 */
[----:B--2---:R4:W-:Y:S02]  /*c820*/  REDG.E.ADD.F32.FTZ.RN.STRONG.GPU desc[UR20][R62.64+-0x1b00], R61 ;  /* 0xffe5003d3e0079a6 */ /* 0x0049e4000c10f394 */
.L_x_8181:
[----:B------:R-:W-:Y:S05]  /*c830*/  BSYNC B0 ;  /* 0x0000000000007941 */ /* 0x000fea0003800000 */
.L_x_8180:
[----:B--2-4-:R2:W4:Y:S01]  /*c840*/  LDS R61, [R60+0x1680] ;  /* 0x001680003c3d7984 */ /* 0x0145220000000800 */
[----:B------:R-:W-:Y:S01]  /*c850*/  BSSY B0, `(.L_x_8182) ;  /* 0x0000004000007945 */ /* 0x000fe20003800000 */
[----:B0-----:R-:W-:-:S03]  /*c860*/  LEA R156, R122, R89, 0x2 ;  /* 0x000000597a9c7211 */ /* 0x001fc600078e10ff */
[----:B------:R-:W-:Y:S05]  /*c870*/  @!P4 BRA `(.L_x_8183) ;  /* 0x000000000004c947 */ /* 0x000fea0003800000 */
[----:B----4-:R0:W-:Y:S02]  /*c880*/  REDG.E.ADD.F32.FTZ.RN.STRONG.GPU desc[UR20][R62.64+-0x1a00], R61 ;  /* 0xffe6003d3e0079a6 */ /* 0x0101e4000c10f394 */
.L_x_8183:
[----:B------:R-:W-:Y:S05]  /*c890*/  BSYNC B0 ;  /* 0x0000000000007941 */ /* 0x000fea0003800000 */
.L_x_8182:
[----:B0---4-:R0:W4:Y:S01]  /*c8a0*/  LDS R61, [R156+0x1780] ;  /* 0x001780009c3d7984 */ /* 0x0111220000000800 */
[----:B------:R-:W-:Y:S01]  /*c8b0*/  BSSY B0, `(.L_x_8184) ;  /* 0x0000005000007945 */ /* 0x000fe20003800000 */
[C---:B--2---:R-:W-:Y:S02]  /*c8c0*/  IADD3 R60, R91.reuse, 0x200, RZ ;  /* 0x000002005b3c7810 */ /* 0x044fe40007ffe0ff */
[----:B------:R-:W-:Y:S01]  /*c8d0*/  IADD3 R122, R91, 0x240, RZ ;  /* 0x000002405b7a7810 */ /* 0x000fe20007ffe0ff */
[----:B------:R-:W-:Y:S06]  /*c8e0*/  @!P5 BRA `(.L_x_8185) ;  /* 0x000000000004d947 */ /* 0x000fec0003800000 */
[----:B----4-:R2:W-:Y:S02]  /*c8f0*/  REDG.E.ADD.F32.FTZ.RN.STRONG.GPU desc[UR20][R62.64+-0x1900], R61 ;  /* 0xffe7003d3e0079a6 */ /* 0x0105e4000c10f394 */
.L_x_8185:
[----:B------:R-:W-:Y:S05]  /*c900*/  BSYNC B0 ;  /* 0x0000000000007941 */ /* 0x000fea0003800000 */
.L_x_8184:
        /* <DEDUP_REMOVED lines=17> */
.L_x_8187:
[----:B------:R-:W-:Y:S05]  /*ca20*/  BSYNC B0 ;  /* 0x0000000000007941 */ /* 0x000fea0003800000 */
.L_x_8186:
[----:B0-2---:R0:W1:Y:S01]  /*ca30*/  LDS R61, [R122+0x1980] ;  /* 0x001980007a3d7984 */ /* 0x0050620000000800 */
[----:B------:R-:W-:Y:S01]  /*ca40*/  BSSY B0, `(.L_x_8188) ;  /* 0x0000006000007945 */ /* 0x000fe20003800000 */
[----:B------:R-:W-:Y:S02]  /*ca50*/  IADD3 R60, R91, 0x300, RZ ;  /* 0x000003005b3c7810 */ /* 0x000fe40007ffe0ff */
[----:B------:R-:W-:Y:S02]  /*ca60*/  LEA.HI.SX32 R160, R160, R91, 0x1b ;  /* 0x0000005ba0a07211 */ /* 0x000fe400078fdaff */
[----:B------:R-:W-:Y:S01]  /*ca70*/  LEA R156, R156, R89, 0x2 ;  /* 0x000000599c9c7211 */ /* 0x000fe200078e10ff */
[----:B------:R-:W-:Y:S06]  /*ca80*/  @!P1 BRA `(.L_x_8189) ;  /* 0x0000000000049947 */ /* 0x000fec0003800000 */
[----:B-1----:R2:W-:Y:S02]  /*ca90*/  REDG.E.ADD.F32.FTZ.RN.STRONG.GPU desc[UR20][R62.64+-0x1700], R61 ;  /* 0xffe9003d3e0079a6 */ /* 0x0025e4000c10f394 */
.L_x_8189:
[----:B------:R-:W-:Y:S05]  /*caa0*/  BSYNC B0 ;  /* 0x0000000000007941 */ /* 0x000fea0003800000 */
.L_x_8188:
[----:B-12---:R1:W2:Y:S01]  /*cab0*/  LDS R61, [R156+0x1a80] ;  /* 0x001a80009c3d7984 */ /* 0x0062a20000000800 */
[----:B------:R-:W-:Y:S01]  /*cac0*/  BSSY B0, `(.L_x_8190) ;  /* 0x0000006000007945 */ /* 0x000fe20003800000 */
[----:B0-----:R-:W-:Y:S02]  /*cad0*/  IADD3 R122, R91, 0x340, RZ ;  /* 0x000003405b7a7810 */ /* 0x001fe40007ffe0ff */
[----:B------:R-:W-:Y:S02]  /*cae0*/  LEA.HI.SX32 R60, R60, R91, 0x1b ;  /* 0x0000005b3c3c7211 */ /* 0x000fe400078fdaff */
[----:B------:R-:W-:Y:S01]  /*caf0*/  LEA R160, R160, R89, 0x2 ;  /* 0x00000059a0a07211 */ /* 0x000fe200078e10ff */
[----:B------:R-:W-:Y:S06]  /*cb00*/  @!P2 BRA `(.L_x_8191) ;  /* 0x000000000004a947 */ /* 0x000fec0003800000 */
[----:B--2---:R0:W-:Y:S02]  /*cb10*/  REDG.E.ADD.F32.FTZ.RN.STRONG.GPU desc[UR20][R62.64+-0x1600], R61 ;  /* 0xffea003d3e0079a6 */ /* 0x0041e4000c10f394 */
.L_x_8191:
[----:B------:R-:W-:Y:S05]  /*cb20*/  BSYNC B0 ;  /* 0x0000000000007941 */ /* 0x000fea0003800000 */
.L_x_8190:
[----:B0-2---:R0:W2:Y:S01]  /*cb30*/  LDS R61, [R160+0x1b80] ;  /* 0x001b8000a03d7984 */ /* 0x0050a20000000800 */
[----:B------:R-:W-:Y:S01]  /*cb40*/  BSSY B0, `(.L_x_8192) ;  /* 0x0000005000007945 */ /* 0x000fe20003800000 */
[----:B------:R-:W-:Y:S02]  /*cb50*/  LEA.HI.SX32 R122, R122, R91, 0x1b ;  /* 0x0000005b7a7a7211 */ /* 0x000fe400078fdaff */
[----:B------:R-:W-:Y:S01]  /*cb60*/  LEA R60, R60, R89, 0x2 ;  /* 0x000000593c3c7211 */ /* 0x000fe200078e10ff */
[----:B------:R-:W-:Y:S06]  /*cb70*/  @!P3 BRA `(.L_x_8193) ;  /* 0x000000000004b947 */ /* 0x000fec0003800000 */
[----:B--2---:R4:W-:Y:S02]  /*cb80*/  REDG.E.ADD.F32.FTZ.RN.STRONG.GPU desc[UR20][R62.64+-0x1500], R61 ;  /* 0xffeb003d3e0079a6 */ /* 0x0049e4000c10f394 */
.L_x_8193:
[----:B------:R-:W-:Y:S05]  /*cb90*/  BSYNC B0 ;  /* 0x0000000000007941 */ /* 0x000fea0003800000 */
.L_x_8192:
[----:B--2-4-:R2:W4:Y:S01]  /*cba0*/  LDS R61, [R60+0x1c80] ;  /* 0x001c80003c3d7984 */ /* 0x0145220000000800 */
[----:B------:R-:W-:Y:S01]  /*cbb0*/  BSSY B0, `(.L_x_8194) ;  /* 0x0000004000007945 */ /* 0x000fe20003800000 */
[----:B-1----:R-:W-:-:S03]  /*cbc0*/  LEA R156, R122, R89, 0x2 ;  /* 0x000000597a9c7211 */ /* 0x002fc600078e10ff */
[----:B------:R-:W-:Y:S05]  /*cbd0*/  @!P4 BRA `(.L_x_8195) ;  /* 0x000000000004c947 */ /* 0x000fea0003800000 */
[----:B----4-:R1:W-:Y:S02]  /*cbe0*/  REDG.E.ADD.F32.FTZ.RN.STRONG.GPU desc[UR20][R62.64+-0x1400], R61 ;  /* 0xffec003d3e0079a6 */ /* 0x0103e4000c10f394 */
.L_x_8195:
[----:B------:R-:W-:Y:S05]  /*cbf0*/  BSYNC B0 ;  /* 0x0000000000007941 */ /* 0x000fea0003800000 */
.L_x_8194:
[----:B-1--4-:R1:W4:Y:S01]  /*cc00*/  LDS R61, [R156+0x1d80] ;  /* 0x001d80009c3d7984 */ /* 0x0123220000000800 */
[----:B------:R-:W-:Y:S01]  /*cc10*/  BSSY B0, `(.L_x_8196) ;  /* 0x0000005000007945 */ /* 0x000fe20003800000 */
[C---:B--2---:R-:W-:Y:S02]  /*cc20*/  IADD3 R60, R91.reuse, 0x380, RZ ;  /* 0x000003805b3c7810 */ /* 0x044fe40007ffe0ff */
[----:B------:R-:W-:Y:S01]  /*cc30*/  IADD3 R122, R91, 0x3c0, RZ ;  /* 0x000003c05b7a7810 */ /* 0x000fe20007ffe0ff */
[----:B------:R-:W-:Y:S06]  /*cc40*/  @!P5 BRA `(.L_x_8197) ;  /* 0x000000000004d947 */ /* 0x000fec0003800000 */
[----:B----4-:R2:W-:Y:S02]  /*cc50*/  REDG.E.ADD.F32.FTZ.RN.STRONG.GPU desc[UR20][R62.64+-0x1300], R61 ;  /* 0xffed003d3e0079a6 */ /* 0x0105e4000c10f394 */
.L_x_8197:
[----:B------:R-:W-:Y:S05]  /*cc60*/  BSYNC B0 ;  /* 0x0000000000007941 */ /* 0x000fea0003800000 */
.L_x_8196:
        /* <DEDUP_REMOVED lines=17> */
.L_x_8199:
[----:B------:R-:W-:Y:S05]  /*cd80*/  BSYNC B0 ;  /* 0x0000000000007941 */ /* 0x000fea0003800000 */
.L_x_8198:
[----:B0-2---:R0:W1:Y:S01]  /*cd90*/  LDS R61, [R122+0x1f80] ;  /* 0x001f80007a3d7984 */ /* 0x0050620000000800 */
[----:B------:R-:W-:Y:S01]  /*cda0*/  BSSY B0, `(.L_x_8200) ;  /* 0x0000006000007945 */ /* 0x000fe20003800000 */
[----:B------:R-:W-:Y:S02]  /*cdb0*/  IADD3 R60, R91, 0x480, RZ ;  /* 0x000004805b3c7810 */ /* 0x000fe40007ffe0ff */
[----:B------:R-:W-:Y:S02]  /*cdc0*/  LEA.HI.SX32 R160, R160, R91, 0x1b ;  /* 0x0000005ba0a07211 */ /* 0x000fe400078fdaff */
[----:B------:R-:W-:Y:S01]  /*cdd0*/  LEA R156, R156, R89, 0x2 ;  /* 0x000000599c9c7211 */ /* 0x000fe200078e10ff */
[----:B------:R-:W-:Y:S06]  /*cde0*/  @!P1 BRA `(.L_x_8201) ;  /* 0x0000000000049947 */ /* 0x000fec0003800000 */
[----:B-1----:R2:W-:Y:S02]  /*cdf0*/  REDG.E.ADD.F32.FTZ.RN.STRONG.GPU desc[UR20][R62.64+-0x1100], R61 ;  /* 0xffef003d3e0079a6 */ /* 0x0025e4000c10f394 */
.L_x_8201:
[----:B------:R-:W-:Y:S05]  /*ce00*/  BSYNC B0 ;  /* 0x0000000000007941 */ /* 0x000fea0003800000 */
.L_x_8200:
[----:B-12---:R1:W2:Y:S01]  /*ce10*/  LDS R61, [R156+0x2080] ;  /* 0x002080009c3d7984 */ /* 0x0062a20000000800 */
[----:B------:R-:W-:Y:S01]  /*ce20*/  BSSY B0, `(.L_x_8202) ;  /* 0x0000006000007945 */ /* 0x000fe20003800000 */
[----:B0-----:R-:W-:Y:S02]  /*ce30*/  IADD3 R122, R91, 0x4c0, RZ ;  /* 0x000004c05b7a7810 */ /* 0x001fe40007ffe0ff */
[----:B------:R-:W-:Y:S02]  /*ce40*/  LEA.HI.SX32 R60, R60, R91, 0x1b ;  /* 0x0000005b3c3c7211 */ /* 0x000fe400078fdaff */
[----:B------:R-:W-:Y:S01]  /*ce50*/  LEA R160, R160, R89, 0x2 ;  /* 0x00000059a0a07211 */ /* 0x000fe200078e10ff */
[----:B------:R-:W-:Y:S06]  /*ce60*/  @!P2 BRA `(.L_x_8203) ;  /* 0x000000000004a947 */ /* 0x000fec0003800000 */
[----:B--2---:R0:W-:Y:S02]  /*ce70*/  REDG.E.ADD.F32.FTZ.RN.STRONG.GPU desc[UR20][R62.64+-0x1000], R61 ;  /* 0xfff0003d3e0079a6 */ /* 0x0041e4000c10f394 */
.L_x_8203:
[----:B------:R-:W-:Y:S05]  /*ce80*/  BSYNC B0 ;  /* 0x0000000000007941 */ /* 0x000fea0003800000 */
.L_x_8202:
[----:B0-2---:R0:W2:Y:S01]  /*ce90*/  LDS R61, [R160+0x2180] ;  /* 0x00218000a03d7984 */ /* 0x0050a20000000800 */
[----:B------:R-:W-:Y:S01]  /*cea0*/  BSSY B0, `(.L_x_8204) ;  /* 0x0000005000007945 */ /* 0x000fe20003800000 */
[----:B------:R-:W-:Y:S02]  /*ceb0*/  LEA.HI.SX32 R122, R122, R91, 0x1b ;  /* 0x0000005b7a7a7211 */ /* 0x000fe400078fdaff */
[----:B------:R-:W-:Y:S01]  /*cec0*/  LEA R60, R60, R89, 0x2 ;  /* 0x000000593c3c7211 */ /* 0x000fe200078e10ff */
[----:B------:R-:W-:Y:S06]  /*ced0*/  @!P3 BRA `(.L_x_8205) ;  /* 0x000000000004b947 */ /* 0x000fec0003800000 */
[----:B--2---:R4:W-:Y:S02]  /*cee0*/  REDG.E.ADD.F32.FTZ.RN.STRONG.GPU desc[UR20][R62.64+-0xf00], R61 ;  /* 0xfff1003d3e0079a6 */ /* 0x0049e4000c10f394 */
.L_x_8205:
[----:B------:R-:W-:Y:S05]  /*cef0*/  BSYNC B0 ;  /* 0x0000000000007941 */ /* 0x000fea0003800000 */
.L_x_8204:
[----:B--2-4-:R2:W4:Y:S01]  /*cf00*/  LDS R61, [R60+0x2280] ;  /* 0x002280003c3d7984 */ /* 0x0145220000000800 */
[----:B------:R-:W-:Y:S01]  /*cf10*/  BSSY B0, `(.L_x_8206) ;  /* 0x0000004000007945 */ /* 0x000fe20003800000 */
[----:B-1----:R-:W-:-:S03]  /*cf20*/  LEA R156, R122, R89, 0x2 ;  /* 0x000000597a9c7211 */ /* 0x002fc600078e10ff */
[----:B------:R-:W-:Y:S05]  /*cf30*/  @!P4 BRA `(.L_x_8207) ;  /* 0x000000000004c947 */ /* 0x000fea0003800000 */
[----:B----4-:R1:W-:Y:S02]  /*cf40*/  REDG.E.ADD.F32.FTZ.RN.STRONG.GPU desc[UR20][R62.64+-0xe00], R61 ;  /* 0xfff2003d3e0079a6 */ /* 0x0103e4000c10f394 */
.L_x_8207:
[----:B------:R-:W-:Y:S05]  /*cf50*/  BSYNC B0 ;  /* 0x0000000000007941 */ /* 0x000fea0003800000 */
.L_x_8206:
[----:B-1--4-:R1:W4:Y:S01]  /*cf60*/  LDS R61, [R156+0x2380] ;  /* 0x002380009c3d7984 */ /* 0x0123220000000800 */
[----:B------:R-:W-:Y:S01]  /*cf70*/  BSSY B0, `(.L_x_8208) ;  /* 0x0000005000007945 */ /* 0x000fe20003800000 */
[C---:B--2---:R-:W-:Y:S02]  /*cf80*/  IADD3 R60, R91.reuse, 0x500, RZ ;  /* 0x000005005b3c7810 */ /* 0x044fe40007ffe0ff */
[----:B------:R-:W-:Y:S01]  /*cf90*/  IADD3 R122, R91, 0x540, RZ ;  /* 0x000005405b7a7810 */ /* 0x000fe20007ffe0ff */
[----:B------:R-:W-:Y:S06]  /*cfa0*/  @!P5 BRA `(.L_x_8209) ;  /* 0x000000000004d947 */ /* 0x000fec0003800000 */
[----:B----4-:R2:W-:Y:S02]  /*cfb0*/  REDG.E.ADD.F32.FTZ.RN.STRONG.GPU desc[UR20][R62.64+-0xd00], R61 ;  /* 0xfff3003d3e0079a6 */ /* 0x0105e4000c10f394 */
.L_x_8209:
[----:B------:R-:W-:Y:S05]  /*cfc0*/  BSYNC B0 ;  /* 0x0000000000007941 */ /* 0x000fea0003800000 */
.L_x_8208:
        /* <DEDUP_REMOVED lines=17> */
.L_x_8211:
[----:B------:R-:W-:Y:S05]  /*d0e0*/  BSYNC B0 ;  /* 0x0000000000007941 */ /* 0x000fea0003800000 */
.L_x_8210:
[----:B0-2---:R0:W1:Y:S01]  /*d0f0*/  LDS R61, [R122+0x2580] ;  /* 0x002580007a3d7984 */ /* 0x0050620000000800 */
[----:B------:R-:W-:Y:S01]  /*d100*/  BSSY B0, `(.L_x_8212) ;  /* 0x0000006000007945 */ /* 0x000fe20003800000 */
[----:B------:R-:W-:Y:S02]  /*d110*/  IADD3 R60, R91, 0x600, RZ ;  /* 0x000006005b3c7810 */ /* 0x000fe40007ffe0ff */
[----:B------:R-:W-:Y:S02]  /*d120*/  LEA.HI.SX32 R160, R160, R91, 0x1b ;  /* 0x0000005ba0a07211 */ /* 0x000fe400078fdaff */
[----:B------:R-:W-:Y:S01]  /*d130*/  LEA R156, R156, R89, 0x2 ;  /* 0x000000599c9c7211 */ /* 0x000fe200078e10ff */
[----:B------:R-:W-:Y:S06]  /*d140*/  @!P1 BRA `(.L_x_8213) ;  /* 0x0000000000049947 */ /* 0x000fec0003800000 */
[----:B-1----:R2:W-:Y:S02]  /*d150*/  REDG.E.ADD.F32.FTZ.RN.STRONG.GPU desc[UR20][R62.64+-0xb00], R61 ;  /* 0xfff5003d3e0079a6 */ /* 0x0025e4000c10f394 */
.L_x_8213:
[----:B------:R-:W-:Y:S05]  /*d160*/  BSYNC B0 ;  /* 0x0000000000007941 */ /* 0x000fea0003800000 */
.L_x_8212:
[----:B-12---:R1:W2:Y:S01]  /*d170*/  LDS R61, [R156+0x2680] ;  /* 0x002680009c3d7984 */ /* 0x0062a20000000800 */
[----:B------:R-:W-:Y:S01]  /*d180*/  BSSY B0, `(.L_x_8214) ;  /* 0x0000006000007945 */ /* 0x000fe20003800000 */
[----:B0-----:R-:W-:Y:S02]  /*d190*/  IADD3 R122, R91, 0x640, RZ ;  /* 0x000006405b7a7810 */ /* 0x001fe40007ffe0ff */
[----:B------:R-:W-:Y:S02]  /*d1a0*/  LEA.HI.SX32 R60, R60, R91, 0x1b ;  /* 0x0000005b3c3c7211 */ /* 0x000fe400078fdaff */
[----:B------:R-:W-:Y:S01]  /*d1b0*/  LEA R160, R160, R89, 0x2 ;  /* 0x00000059a0a07211 */ /* 0x000fe200078e10ff */
[----:B------:R-:W-:Y:S06]  /*d1c0*/  @!P2 BRA `(.L_x_8215) ;  /* 0x000000000004a947 */ /* 0x000fec0003800000 */
[----:B--2---:R0:W-:Y:S02]  /*d1d0*/  REDG.E.ADD.F32.FTZ.RN.STRONG.GPU desc[UR20][R62.64+-0xa00], R61 ;  /* 0xfff6003d3e0079a6 */ /* 0x0041e4000c10f394 */
.L_x_8215:
[----:B------:R-:W-:Y:S05]  /*d1e0*/  BSYNC B0 ;  /* 0x0000000000007941 */ /* 0x000fea0003800000 */
.L_x_8214:
[----:B0-2---:R0:W2:Y:S01]  /*d1f0*/  LDS R61, [R160+0x2780] ;  /* 0x00278000a03d7984 */ /* 0x0050a20000000800 */
[----:B------:R-:W-:Y:S01]  /*d200*/  BSSY B0, `(.L_x_8216) ;  /* 0x0000005000007945 */ /* 0x000fe20003800000 */
[----:B------:R-:W-:Y:S02]  /*d210*/  LEA.HI.SX32 R122, R122, R91, 0x1b ;  /* 0x0000005b7a7a7211 */ /* 0x000fe400078fdaff */
[----:B------:R-:W-:Y:S01]  /*d220*/  LEA R60, R60, R89, 0x2 ;  /* 0x000000593c3c7211 */ /* 0x000fe200078e10ff */
[----:B------:R-:W-:Y:S06]  /*d230*/  @!P3 BRA `(.L_x_8217) ;  /* 0x000000000004b947 */ /* 0x000fec0003800000 */
[----:B--2---:R4:W-:Y:S02]  /*d240*/  REDG.E.ADD.F32.FTZ.RN.STRONG.GPU desc[UR20][R62.64+-0x900], R61 ;  /* 0xfff7003d3e0079a6 */ /* 0x0049e4000c10f394 */
.L_x_8217:
[----:B------:R-:W-:Y:S05]  /*d250*/  BSYNC B0 ;  /* 0x0000000000007941 */ /* 0x000fea0003800000 */
.L_x_8216:
[----:B--2-4-:R2:W4:Y:S01]  /*d260*/  LDS R61, [R60+0x2880] ;  /* 0x002880003c3d7984 */ /* 0x0145220000000800 */
[----:B------:R-:W-:Y:S01]  /*d270*/  BSSY B0, `(.L_x_8218) ;  /* 0x0000004000007945 */ /* 0x000fe20003800000 */
[----:B-1----:R-:W-:-:S03]  /*d280*/  LEA R156, R122, R89, 0x2 ;  /* 0x000000597a9c7211 */ /* 0x002fc600078e10ff */
[----:B------:R-:W-:Y:S05]  /*d290*/  @!P4 BRA `(.L_x_8219) ;  /* 0x000000000004c947 */ /* 0x000fea0003800000 */
[----:B----4-:R1:W-:Y:S02]  /*d2a0*/  REDG.E.ADD.F32.FTZ.RN.STRONG.GPU desc[UR20][R62.64+-0x800], R61 ;  /* 0xfff8003d3e0079a6 */ /* 0x0103e4000c10f394 */
.L_x_8219:
[----:B------:R-:W-:Y:S05]  /*d2b0*/  BSYNC B0 ;  /* 0x0000000000007941 */ /* 0x000fea0003800000 */
.L_x_8218:
[----:B-1--4-:R1:W4:Y:S01]  /*d2c0*/  LDS R61, [R156+0x2980] ;  /* 0x002980009c3d7984 */ /* 0x0123220000000800 */
[----:B------:R-:W-:Y:S01]  /*d2d0*/  BSSY B0, `(.L_x_8220) ;  /* 0x0000005000007945 */ /* 0x000fe20003800000 */
[C---:B--2---:R-:W-:Y:S02]  /*d2e0*/  IADD3 R60, R91.reuse, 0x680, RZ ;  /* 0x000006805b3c7810 */ /* 0x044fe40007ffe0ff */
[----:B------:R-:W-:Y:S01]  /*d2f0*/  IADD3 R122, R91, 0x6c0, RZ ;  /* 0x000006c05b7a7810 */ /* 0x000fe20007ffe0ff */
[----:B------:R-:W-:Y:S06]  /*d300*/  @!P5 BRA `(.L_x_8221) ;  /* 0x000000000004d947 */ /* 0x000fec0003800000 */
[----:B----4-:R2:W-:Y:S02]  /*d310*/  REDG.E.ADD.F32.FTZ.RN.STRONG.GPU desc[UR20][R62.64+-0x700], R61 ;  /* 0xfff9003d3e0079a6 */ /* 0x0105e4000c10f394 */
.L_x_8221:
[----:B------:R-:W-:Y:S05]  /*d320*/  BSYNC B0 ;  /* 0x0000000000007941 */ /* 0x000fea0003800000 */
.L_x_8220:
        /* <DEDUP_REMOVED lines=17> */
.L_x_8223:
[----:B------:R-:W-:Y:S05]  /*d440*/  BSYNC B0 ;  /* 0x0000000000007941 */ /* 0x000fea0003800000 */
.L_x_8222:
[----:B0-2---:R0:W1:Y:S01]  /*d450*/  LDS R61, [R122+0x2b80] ;  /* 0x002b80007a3d7984 */ /* 0x0050620000000800 */
[----:B------:R-:W-:Y:S01]  /*d460*/  BSSY B0, `(.L_x_8224) ;  /* 0x0000006000007945 */ /* 0x000fe20003800000 */
[----:B------:R-:W-:Y:S02]  /*d470*/  IADD3 R60, R91, 0x780, RZ ;  /* 0x000007805b3c7810 */ /* 0x000fe40007ffe0ff */
[----:B------:R-:W-:Y:S02]  /*d480*/  LEA.HI.SX32 R160, R160, R91, 0x1b ;  /* 0x0000005ba0a07211 */ /* 0x000fe400078fdaff */
[----:B------:R-:W-:Y:S01]  /*d490*/  LEA R156, R156, R89, 0x2 ;  /* 0x000000599c9c7211 */ /* 0x000fe200078e10ff */
[----:B------:R-:W-:Y:S06]  /*d4a0*/  @!P1 BRA `(.L_x_8225) ;  /* 0x0000000000049947 */ /* 0x000fec0003800000 */
[----:B-1----:R2:W-:Y:S02]  /*d4b0*/  REDG.E.ADD.F32.FTZ.RN.STRONG.GPU desc[UR20][R62.64+-0x500], R61 ;  /* 0xfffb003d3e0079a6 */ /* 0x0025e4000c10f394 */
.L_x_8225:
[----:B------:R-:W-:Y:S05]  /*d4c0*/  BSYNC B0 ;  /* 0x0000000000007941 */ /* 0x000fea0003800000 */
.L_x_8224:
[----:B-12---:R1:W2:Y:S01]  /*d4d0*/  LDS R61, [R156+0x2c80] ;  /* 0x002c80009c3d7984 */ /* 0x0062a20000000800 */
[----:B------:R-:W-:Y:S01]  /*d4e0*/  BSSY B0, `(.L_x_8226) ;  /* 0x0000006000007945 */ /* 0x000fe20003800000 */
[----:B0-----:R-:W-:Y:S02]  /*d4f0*/  IADD3 R122, R91, 0x7c0, RZ ;  /* 0x000007c05b7a7810 */ /* 0x001fe40007ffe0ff */
[----:B------:R-:W-:Y:S02]  /*d500*/  LEA.HI.SX32 R60, R60, R91, 0x1b ;  /* 0x0000005b3c3c7211 */ /* 0x000fe400078fdaff */
[----:B------:R-:W-:Y:S01]  /*d510*/  LEA R160, R160, R89, 0x2 ;  /* 0x00000059a0a07211 */ /* 0x000fe200078e10ff */
[----:B------:R-:W-:Y:S06]  /*d520*/  @!P2 BRA `(.L_x_8227) ;  /* 0x000000000004a947 */ /* 0x000fec0003800000 */
[----:B--2---:R0:W-:Y:S02]  /*d530*/  REDG.E.ADD.F32.FTZ.RN.STRONG.GPU desc[UR20][R62.64+-0x400], R61 ;  /* 0xfffc003d3e0079a6 */ /* 0x0041e4000c10f394 */
.L_x_8227:
[----:B------:R-:W-:Y:S05]  /*d540*/  BSYNC B0 ;  /* 0x0000000000007941 */ /* 0x000fea0003800000 */
.L_x_8226:
[----:B0-2---:R0:W2:Y:S01]  /*d550*/  LDS R61, [R160+0x2d80] ;  /* 0x002d8000a03d7984 */ /* 0x0050a20000000800 */
[----:B------:R-:W-:Y:S01]  /*d560*/  BSSY B0, `(.L_x_8228) ;  /* 0x0000005000007945 */ /* 0x000fe20003800000 */
[----:B------:R-:W-:Y:S02]  /*d570*/  LEA.HI.SX32 R122, R122, R91, 0x1b ;  /* 0x0000005b7a7a7211 */ /* 0x000fe400078fdaff */
[----:B------:R-:W-:Y:S01]  /*d580*/  LEA R60, R60, R89, 0x2 ;  /* 0x000000593c3c7211 */ /* 0x000fe200078e10ff */
[----:B------:R-:W-:Y:S06]  /*d590*/  @!P3 BRA `(.L_x_8229) ;  /* 0x000000000004b947 */ /* 0x000fec0003800000 */
[----:B--2---:R4:W-:Y:S02]  /*d5a0*/  REDG.E.ADD.F32.FTZ.RN.STRONG.GPU desc[UR20][R62.64+-0x300], R61 ;  /* 0xfffd003d3e0079a6 */ /* 0x0049e4000c10f394 */
.L_x_8229:
[----:B------:R-:W-:Y:S05]  /*d5b0*/  BSYNC B0 ;  /* 0x0000000000007941 */ /* 0x000fea0003800000 */
.L_x_8228:
[----:B--2-4-:R2:W4:Y:S01]  /*d5c0*/  LDS R61, [R60+0x2e80] ;  /* 0x002e80003c3d7984 */ /* 0x0145220000000800 */
[----:B------:R-:W-:Y:S01]  /*d5d0*/  BSSY B0, `(.L_x_8230) ;  /* 0x0000004000007945 */ /* 0x000fe20003800000 */
[----:B------:R-:W-:-:S03]  /*d5e0*/  LEA R122, R122, R89, 0x2 ;  /* 0x000000597a7a7211 */ /* 0x000fc600078e10ff */
[----:B------:R-:W-:Y:S05]  /*d5f0*/  @!P4 BRA `(.L_x_8231) ;  /* 0x000000000004c947 */ /* 0x000fea0003800000 */
[----:B----4-:R4:W-:Y:S02]  /*d600*/  REDG.E.ADD.F32.FTZ.RN.STRONG.GPU desc[UR20][R62.64+-0x200], R61 ;  /* 0xfffe003d3e0079a6 */ /* 0x0109e4000c10f394 */
.L_x_8231:
[----:B------:R-:W-:Y:S05]  /*d610*/  BSYNC B0 ;  /* 0x0000000000007941 */ /* 0x000fea0003800000 */
.L_x_8230:
[----:B----4-:R4:W0:Y:S01]  /*d620*/  LDS R61, [R122+0x2f80] ;  /* 0x002f80007a3d7984 */ /* 0x0108220000000800 */
[----:B------:R-:W-:Y:S01]  /*d630*/  BSSY B0, `(.L_x_8232) ;  /* 0x0000004000007945 */ /* 0x000fe20003800000 */
[----:B--2---:R-:W-:-:S03]  /*d640*/  FADD.FTZ R60, R124, R121 ;  /* 0x000000797c3c7221 */ /* 0x004fc60000010000 */
[----:B------:R-:W-:Y:S05]  /*d650*/  @!P5 BRA `(.L_x_8233) ;  /* 0x000000000004d947 */ /* 0x000fea0003800000 */
[----:B0-----:R2:W-:Y:S02]  /*d660*/  REDG.E.ADD.F32.FTZ.RN.STRONG.GPU desc[UR20][R62.64+-0x100], R61 ;  /* 0xffff003d3e0079a6 */ /* 0x0015e4000c10f394 */
.L_x_8233:
[----:B------:R-:W-:Y:S05]  /*d670*/  BSYNC B0 ;  /* 0x0000000000007941 */ /* 0x000fea0003800000 */
.L_x_8232:
[----:B----4-:R-:W4:Y:S01]  /*d680*/  SHFL.DOWN PT, R122, R119, 0x1, 0x1f ;  /* 0x08201f00777a7f89 */ /* 0x010f2200000e0000 */
[----:B------:R-:W-:Y:S01]  /*d690*/  ISETP.GT.AND P1, PT, R90, 0x1e, PT ;  /* 0x0000001e5a00780c */ /* 0x000fe20003f24270 */
[----:B------:R-:W-:Y:S01]  /*d6a0*/  FFMA.FTZ R224, R224, R129, R131 ;  /* 0x00000081e0e07223 */ /* 0x000fe20000010083 */
[----:B0-2---:R-:W-:Y:S01]  /*d6b0*/  MOV R61, R119 ;  /* 0x00000077003d7202 */ /* 0x005fe20000000f00 */
[----:B------:R-:W0:Y:S01]  /*d6c0*/  SHFL.DOWN PT, R165, R117, 0x1, 0x1f ;  /* 0x08201f0075a57f89 */ /* 0x000e2200000e0000 */
[----:B------:R-:W-:Y:S01]  /*d6d0*/  MOV R62, R117 ;  /* 0x00000075003e7202 */ /* 0x000fe20000000f00 */
[----:B------:R-:W-:Y:S01]  /*d6e0*/  FFMA.FTZ R135, R222, R155, R135 ;  /* 0x0000009bde877223 */ /* 0x000fe20000010087 */
[----:B------:R-:W-:Y:S01]  /*d6f0*/  MOV R63, R225 ;  /* 0x000000e1003f7202 */ /* 0x000fe20000000f00 */
[----:B------:R-:W2:Y:S01]  /*d700*/  SHFL.DOWN PT, R124, R225, 0x1, 0x1f ;  /* 0x08201f00e17c7f89 */ /* 0x000ea200000e0000 */
[----:B------:R-:W-:Y:S01]  /*d710*/  FFMA.FTZ R220, R220, R137, R139 ;  /* 0x00000089dcdc7223 */ /* 0x000fe2000001008b */
[----:B------:R-:W-:Y:S01]  /*d720*/  FFMA.FTZ R111, R111, R158, R224 ;  /* 0x0000009e6f6f7223 */ /* 0x000fe200000100e0 */
[----:B------:R-:W-:Y:S01]  /*d730*/  FFMA.FTZ R110, R110, R133, R135 ;  /* 0x000000856e6e7223 */ /* 0x000fe20000010087 */
[----:B------:R-:W5:Y:S01]  /*d740*/  SHFL.DOWN PT, R121, R60, 0x1, 0x1f ;  /* 0x08201f003c797f89 */ /* 0x000f6200000e0000 */
[----:B------:R-:W-:Y:S01]  /*d750*/  FFMA.FTZ R109, R109, R154, R220 ;  /* 0x0000009a6d6d7223 */ /* 0x000fe200000100dc */
[----:B------:R-:W-:Y:S01]  /*d760*/  FFMA.FTZ R217, R217, R118, R134 ;  /* 0x00000076d9d97223 */ /* 0x000fe20000010086 */
[----:B------:R-:W-:Y:S01]  /*d770*/  FADD.FTZ R48, R111, R48 ;  /* 0x000000306f307221 */ /* 0x000fe20000010000 */
[----:B------:R-:W-:Y:S01]  /*d780*/  FADD.FTZ R47, R110, R47 ;  /* 0x0000002f6e2f7221 */ /* 0x000fe20000010000 */
[----:B------:R-:W-:Y:S01]  /*d790*/  FADD.FTZ R46, R109, R46 ;  /* 0x0000002e6d2e7221 */ /* 0x000fe20000010000 */
[----:B------:R-:W-:Y:S01]  /*d7a0*/  FFMA.FTZ R217, R108, R151, R217 ;  /* 0x000000976cd97223 */ /* 0x000fe200000100d9 */
[----:B------:R-:W-:Y:S01]  /*d7b0*/  FMUL.FTZ R107, R107, R189 ;  /* 0x000000bd6b6b7220 */ /* 0x000fe20000410000 */
[----:B------:R-:W-:Y:S01]  /*d7c0*/  FMUL.FTZ R146, R115, R146 ;  /* 0x0000009273927220 */ /* 0x000fe20000410000 */
[----:B------:R-:W-:Y:S01]  /*d7d0*/  FMUL.FTZ R93, R93, R188 ;  /* 0x000000bc5d5d7220 */ /* 0x000fe20000410000 */
[----:B------:R-:W-:Y:S01]  /*d7e0*/  ISETP.NE.AND P2, PT, R90, RZ, PT ;  /* 0x000000ff5a00720c */ /* 0x000fe20003f45270 */
[----:B------:R-:W-:Y:S01]  /*d7f0*/  FFMA.FTZ R107, R106, R173, R107 ;  /* 0x000000ad6a6b7223 */ /* 0x000fe2000001006b */
[----:B----4-:R-:W-:Y:S01]  /*d800*/  @!P1 FADD.FTZ R61, R61, R122 ;  /* 0x0000007a3d3d9221 */ /* 0x010fe20000010000 */
[----:B------:R-:W-:Y:S01]  /*d810*/  FFMA.FTZ R209, R209, R148, R146 ;  /* 0x00000094d1d17223 */ /* 0x000fe20000010092 */
[----:B------:R-:W-:Y:S01]  /*d820*/  FFMA.FTZ R92, R92, R172, R93 ;  /* 0x000000ac5c5c7223 */ /* 0x000fe2000001005d */
[----:B------:R-:W-:Y:S01]  /*d830*/  FFMA.FTZ R26, R107, R58, R26 ;  /* 0x0000003a6b1a7223 */ /* 0x000fe2000001001a */
[----:B0-----:R-:W-:Y:S01]  /*d840*/  @!P1 FADD.FTZ R62, R62, R165 ;  /* 0x000000a53e3e9221 */ /* 0x001fe20000010000 */
[----:B------:R-:W0:Y:S01]  /*d850*/  SHFL.DOWN PT, R122, R61, 0x2, 0x1f ;  /* 0x08401f003d7a7f89 */ /* 0x000e2200000e0000 */
[----:B------:R-:W-:Y:S01]  /*d860*/  FFMA.FTZ R114, R114, R107, R209 ;  /* 0x0000006b72727223 */ /* 0x000fe200000100d1 */
[----:B------:R-:W-:Y:S01]  /*d870*/  FMUL.FTZ R141, R162, R141 ;  /* 0x0000008da28d7220 */ /* 0x000fe20000410000 */
[----:B--2---:R-:W-:Y:S01]  /*d880*/  @!P1 FADD.FTZ R63, R63, R124 ;  /* 0x0000007c3f3f9221 */ /* 0x004fe20000010000 */
[----:B------:R-:W2:Y:S01]  /*d890*/  SHFL.DOWN PT, R119, R62, 0x2, 0x1f ;  /* 0x08401f003e777f89 */ /* 0x000ea200000e0000 */
[----:B------:R-:W-:Y:S01]  /*d8a0*/  FMUL.FTZ R71, R71, R144 ;  /* 0x0000009047477220 */ /* 0x000fe20000410000 */
[----:B------:R-:W-:Y:S01]  /*d8b0*/  FMUL.FTZ R94, R94, R187 ;  /* 0x000000bb5e5e7220 */ /* 0x000fe20000410000 */
[----:B-----5:R-:W-:Y:S01]  /*d8c0*/  @!P1 FADD.FTZ R60, R121, R60 ;  /* 0x0000003c793c9221 */ /* 0x020fe20000010000 */
        /* <DEDUP_REMOVED lines=24> */
[----:B----4-:R-:W-:Y:S01]  /*da50*/  @!P1 FADD.FTZ R63, R63, R124 ;  /* 0x0000007c3f3f9221 */ /* 0x010fe20000010000 */
[----:B------:R-:W2:Y:S01]  /*da60*/  SHFL.DOWN PT, R119, R62, 0x4, 0x1f ;  /* 0x08801f003e777f89 */ /* 0x000ea200000e0000 */
        /* <DEDUP_REMOVED lines=23> */
[----:B--2---:R-:W-:Y:S01]  /*dbe0*/  @!P1 FADD.FTZ R62, R62, R119 ;  /* 0x000000773e3e9221 */ /* 0x004fe20000010000 */
[----:B------:R-:W0:Y:S01]  /*dbf0*/  SHFL.DOWN PT, R108, R61, 0x8, 0x1f ;  /* 0x09001f003d6c7f89 */ /* 0x000e2200000e0000 */
[----:B------:R-:W-:Y:S01]  /*dc00*/  FADD.FTZ R49, R112, R49 ;  /* 0x0000003170317221 */ /* 0x000fe20000010000 */
        /* <DEDUP_REMOVED lines=11> */
[----:B------:R-:W-:Y:S01]  /*dcc0*/  FADD.FTZ R44, R217, R44 ;  /* 0x0000002cd92c7221 */ /* 0x000fe20000010000 */
[----:B------:R-:W-:Y:S01]  /*dcd0*/  FFMA.FTZ R24, R147, R56, R24 ;  /* 0x0000003893187223 */ /* 0x000fe20000010018 */
[----:B------:R-:W-:Y:S01]  /*dce0*/  FADD.FTZ R43, R216, R43 ;  /* 0x0000002bd82b7221 */ /* 0x000fe20000010000 */
[----:B------:R-:W-:Y:S01]  /*dcf0*/  FADD.FTZ R42, R127, R42 ;  /* 0x0000002a7f2a7221 */ /* 0x000fe20000010000 */
        /* <DEDUP_REMOVED lines=11> */
[----:B--2---:R-:W-:Y:S01]  /*ddb0*/  @!P1 FADD.FTZ R62, R62, R111 ;  /* 0x0000006f3e3e9221 */ /* 0x004fe20000010000 */
[----:B------:R-:W0:Y:S01]  /*ddc0*/  SHFL.DOWN PT, R106, R61, 0x10, 0x1f ;  /* 0x0a001f003d6a7f89 */ /* 0x000e2200000e0000 */
[----:B------:R-:W-:Y:S01]  /*ddd0*/  FADD.FTZ R35, R132, R35 ;  /* 0x0000002384237221 */ /* 0x000fe20000010000 */
[----:B------:R-:W-:Y:S01]  /*dde0*/  FFMA.FTZ R32, R105, R76, R32 ;  /* 0x0000004c69207223 */ /* 0x000fe20000010020 */
[----:B----4-:R-:W-:Y:S01]  /*ddf0*/  @!P1 FADD.FTZ R63, R63, R110 ;  /* 0x0000006e3f3f9221 */ /* 0x010fe20000010000 */
[----:B------:R-:W2:Y:S01]  /*de00*/  SHFL.DOWN PT, R107, R62, 0x10, 0x1f ;  /* 0x0a001f003e6b7f89 */ /* 0x000ea200000e0000 */
[----:B------:R-:W-:Y:S01]  /*de10*/  FADD.FTZ R34, R149, R34 ;  /* 0x0000002295227221 */ /* 0x000fe20000010000 */
[----:B------:R-:W-:Y:S01]  /*de20*/  FADD.FTZ R33, R64, R33 ;  /* 0x0000002140217221 */ /* 0x000fe20000010000 */
[----:B-----5:R-:W-:Y:S01]  /*de30*/  @!P1 FADD.FTZ R60, R60, R109 ;  /* 0x0000006d3c3c9221 */ /* 0x020fe20000010000 */
        /* <DEDUP_REMOVED lines=31> */
.L_x_8235:
[----:B------:R-:W-:Y:S05]  /*e030*/  BSYNC B0 ;  /* 0x0000000000007941 */ /* 0x000fea0003800000 */
.L_x_8234:
[----:B------:R-:W-:Y:S02]  /*e040*/  UIADD3 UR7, UR7, 0x1, URZ ;  /* 0x0000000107077890 */ /* 0x000fe4000fffe03f */
[----:B------:R-:W-:Y:S02]  /*e050*/  UIADD3 UR8, UP1, UR8, 0x1, URZ ;  /* 0x0000000108087890 */ /* 0x000fe4000ff3e03f */
[----:B------:R-:W-:Y:S02]  /*e060*/  UISETP.GE.AND UP0, UPT, UR7, UR51, UPT ;  /* 0x000000330700728c */ /* 0x000fe4000bf06270 */
[----:B------:R-:W-:-:S04]  /*e070*/  UIADD3.X UR9, URZ, UR9, URZ, UP1, !UPT ;  /* 0x000000093f097290 */ /* 0x000fc80008ffe43f */
[----:B------:R-:W-:-:S13]  /*e080*/  PLOP3.LUT P0, PT, PT, PT, UP0, 0x80, 0x0 ;  /* 0x000000000000781c */ /* 0x000fda0003f0f008 */
[----:B------:R-:W-:Y:S05]  /*e090*/  @!P0 BRA `(.L_x_8236) ;  /* 0xffffff6c00188947 */ /* 0x000fea000383ffff */
.L_x_8141:
[----:B------:R-:W-:Y:S01]  /*e0a0*/  SHF.L.U32 R0, R91, 0x4, RZ ;  /* 0x000000045b007819 */ /* 0x000fe200000006ff */
[----:B------:R-:W-:Y:S03]  /*e0b0*/  BAR.SYNC.DEFER_BLOCKING 0x0 ;  /* 0x0000000000007b1d */ /* 0x000fe60000010000 */
[----:B------:R-:W-:Y:S02]  /*e0c0*/  LOP3.LUT R0, R0, 0xfffffe00, RZ, 0xc0, !PT ;  /* 0xfffffe0000007812 */ /* 0x000fe400078ec0ff */
[----:B------:R-:W-:Y:S02]  /*e0d0*/  MOV R2, UR16 ;  /* 0x0000001000027c02 */ /* 0x000fe40008000f00 */
[----:B------:R-:W-:Y:S01]  /*e0e0*/  MOV R3, UR15 ;  /* 0x0000000f00037c02 */ /* 0x000fe20008000f00 */
[----:B------:R-:W4:Y:S01]  /*e0f0*/  LDL R108, [R1+0x3c] ;  /* 0x00003c00016c7983 */ /* 0x000f220000100800 */
[----:B------:R-:W-:-:S02]  /*e100*/  LOP3.LUT R16, R0, 0x1f, R91, 0xf8, !PT ;  /* 0x0000001f00107812 */ /* 0x000fc400078ef85b */
[----:B------:R-:W-:Y:S01]  /*e110*/  PRMT R40, RZ, 0x7610, R40 ;  /* 0x00007610ff287816 */ /* 0x000fe20000000028 */
[----:B------:R-:W5:Y:S01]  /*e120*/  LDL R107, [R1+0x38] ;  /* 0x00003800016b7983 */ /* 0x000f620000100800 */
[C---:B------:R-:W-:Y:S02]  /*e130*/  LOP3.LUT R15, R16.reuse, 0x20, RZ, 0xfc, !PT ;  /* 0x00000020100f7812 */ /* 0x040fe400078efcff */
[----:B------:R-:W-:Y:S01]  /*e140*/  PRMT R45, RZ, 0x7610, R45 ;  /* 0x00007610ff2d7816 */ /* 0x000fe2000000002d */
[----:B------:R-:W3:Y:S01]  /*e150*/  LDL R106, [R1+0x34] ;  /* 0x00003400016a7983 */ /* 0x000ee20000100800 */
        /* <DEDUP_REMOVED lines=12> */
[----:B------:R-:W4:Y:S01]  /*e220*/  @!P2 LDG.E.U16 R40, desc[UR20][R52.64] ;  /* 0x000000143428a981 */ /* 0x000f22000c1e1500 */
[C---:B------:R-:W-:Y:S02]  /*e230*/  LOP3.LUT R3, R16.reuse, 0xa0, RZ, 0xfc, !PT ;  /* 0x000000a010037812 */ /* 0x040fe400078efcff */
[----:B------:R-:W-:Y:S01]  /*e240*/  PRMT R56, RZ, 0x7610, R56 ;  /* 0x00007610ff387816 */ /* 0x000fe20000000038 */
[----:B------:R-:W5:Y:S01]  /*e250*/  @!P1 LDG.E.U16 R45, desc[UR20][R52.64+0x40] ;  /* 0x00004014342d9981 */ /* 0x000f62000c1e1500 */
[----:B------:R-:W-:-:S02]  /*e260*/  LOP3.LUT R4, R16, 0xc0, RZ, 0xfc, !PT ;  /* 0x000000c010047812 */ /* 0x000fc400078efcff */
        /* <DEDUP_REMOVED lines=9> */
[----:B0-2---:R-:W-:Y:S01]  /*e300*/  PRMT R60, RZ, 0x7610, R60 ;  /* 0x00007610ff3c7816 */ /* 0x005fe2000000003c */
[----:B------:R-:W2:Y:S01]  /*e310*/  LDL R99, [R1+0x18] ;  /* 0x0000180001637983 */ /* 0x000ea20000100800 */
[----:B------:R-:W-:Y:S02]  /*e320*/  LOP3.LUT R6, R16, 0x100, RZ, 0xfc, !PT ;  /* 0x0000010010067812 */ /* 0x000fe400078efcff */
[----:B------:R-:W-:Y:S01]  /*e330*/  PRMT R61, RZ, 0x7610, R61 ;  /* 0x00007610ff3d7816 */ /* 0x000fe2000000003d */
[----:B------:R-:W3:Y:S01]  /*e340*/  @!P0 LDG.E.U16 R50, desc[UR20][R52.64+0x80] ;  /* 0x0000801434328981 */ /* 0x000ee2000c1e1500 */
        /* <DEDUP_REMOVED lines=22> */
[----:B------:R-:W2:Y:S01]  /*e4b0*/  LDL R93, [R1] ;  /* 0x00000000015d7983 */ /* 0x000ea20000100800 */
[C---:B------:R-:W-:Y:S02]  /*e4c0*/  LOP3.LUT R11, R16.reuse, 0x1a0, RZ, 0xfc, !PT ;  /* 0x000001a0100b7812 */ /* 0x040fe400078efcff */
[----:B------:R-:W-:Y:S01]  /*e4d0*/  F2FP.F16.F32.PACK_AB R32, R31, R32 ;  /* 0x000000201f20723e */ /* 0x000fe200000000ff */
[----:B------:R-:W2:Y:S01]  /*e4e0*/  @!P3 LDG.E.U16 R57, desc[UR20][R52.64+0x180] ;  /* 0x000180143439b981 */ /* 0x000ea2000c1e1500 */
[----:B------:R-:W-:Y:S01]  /*e4f0*/  ISETP.GE.AND P0, PT, R7, UR56, PT ;  /* 0x0000003807007c0c */ /* 0x000fe2000bf06270 */
[----:B------:R-:W0:Y:S01]  /*e500*/  S2UR UR8, SR_CgaCtaId ;  /* 0x00000000000879c3 */ /* 0x000e220000008800 */
[----:B------:R-:W-:Y:S01]  /*e510*/  LOP3.LUT R12, R16, 0x1c0, RZ, 0xfc, !PT ;  /* 0x000001c0100c7812 */ /* 0x000fe200078efcff */
[----:B------:R-:W2:Y:S01]  /*e520*/  @!P2 LDG.E.U16 R58, desc[UR20][R52.64+0x1c0] ;  /* 0x0001c014343aa981 */ /* 0x000ea2000c1e1500 */
[----:B------:R-:W-:Y:S02]  /*e530*/  ISETP.GE.AND P4, PT, R8, UR56, PT ;  /* 0x0000003808007c0c */ /* 0x000fe4000bf86270 */
[----:B------:R-:W-:Y:S01]  /*e540*/  F2FP.F16.F32.PACK_AB R27, R27, R28 ;  /* 0x0000001c1b1b723e */ /* 0x000fe200000000ff */
[----:B------:R-:W2:Y:S01]  /*e550*/  @!P1 LDG.E.U16 R59, desc[UR20][R52.64+0x200] ;  /* 0x00020014343b9981 */ /* 0x000ea2000c1e1500 */
[----:B------:R-:W-:-:S02]  /*e560*/  LOP3.LUT R13, R16, 0x1e0, RZ, 0xfc, !PT ;  /* 0x000001e0100d7812 */ /* 0x000fc400078efcff */
[----:B------:R-:W-:Y:S02]  /*e570*/  F2FP.F16.F32.PACK_AB R25, R25, R26 ;  /* 0x0000001a1919723e */ /* 0x000fe400000000ff */
[----:B------:R-:W-:Y:S01]  /*e580*/  F2FP.F16.F32.PACK_AB R23, R23, R24 ;  /* 0x000000181717723e */ /* 0x000fe200000000ff */
[----:B------:R-:W2:Y:S01]  /*e590*/  @!P0 LDG.E.U16 R60, desc[UR20][R52.64+0x240] ;  /* 0x00024014343c8981 */ /* 0x000ea2000c1e1500 */
[----:B------:R-:W-:Y:S02]  /*e5a0*/  ISETP.GE.AND P6, PT, R9, UR56, PT ;  /* 0x0000003809007c0c */ /* 0x000fe4000bfc6270 */
[----:B------:R-:W-:Y:S01]  /*e5b0*/  F2FP.F16.F32.PACK_AB R21, R21, R22 ;  /* 0x000000161515723e */ /* 0x000fe200000000ff */
[----:B------:R-:W2:Y:S01]  /*e5c0*/  @!P4 LDG.E.U16 R61, desc[UR20][R52.64+0x280] ;  /* 0x00028014343dc981 */ /* 0x000ea2000c1e1500 */
[----:B------:R-:W-:Y:S02]  /*e5d0*/  ISETP.GE.AND P5, PT, R10, UR56, PT ;  /* 0x000000380a007c0c */ /* 0x000fe4000bfa6270 */
[----:B------:R-:W-:Y:S01]  /*e5e0*/  F2FP.F16.F32.PACK_AB R19, R19, R20 ;  /* 0x000000141313723e */ /* 0x000fe200000000ff */
[----:B------:R-:W-:Y:S01]  /*e5f0*/  UMOV UR7, 0x400 ;  /* 0x0000040000077882 */ /* 0x000fe20000000000 */
[----:B------:R-:W-:-:S02]  /*e600*/  ISETP.GE.AND P3, PT, R11, UR56, PT ;  /* 0x000000380b007c0c */ /* 0x000fc4000bf66270 */
[----:B------:R-:W-:Y:S01]  /*e610*/  F2FP.F16.F32.PACK_AB R17, R17, R18 ;  /* 0x000000121111723e */ /* 0x000fe200000000ff */
[----:B------:R-:W-:Y:S01]  /*e620*/  ULEA UR9, UR10, 0xfffffc00, 0xa ;  /* 0xfffffc000a097891 */ /* 0x000fe2000f8e503f */
[----:B------:R-:W-:Y:S01]  /*e630*/  ISETP.GE.AND P2, PT, R12, UR56, PT ;  /* 0x000000380c007c0c */ /* 0x000fe2000bf46270 */
[----:B------:R-:W2:Y:S01]  /*e640*/  @!P6 LDG.E.U16 R62, desc[UR20][R52.64+0x2c0] ;  /* 0x0002c014343ee981 */ /* 0x000ea2000c1e1500 */
[----:B------:R-:W-:Y:S01]  /*e650*/  ISETP.GE.AND P1, PT, R13, UR56, PT ;  /* 0x000000380d007c0c */ /* 0x000fe2000bf26270 */
[----:B------:R-:W-:Y:S02]  /*e660*/  USHF.R.S32.HI UR30, URZ, 0x1f, UR46 ;  /* 0x0000001f3f1e7899 */ /* 0x000fe4000801142e */
[----:B------:R-:W2:Y:S01]  /*e670*/  @!P5 LDG.E.U16 R63, desc[UR20][R52.64+0x300] ;  /* 0x00030014343fd981 */ /* 0x000ea2000c1e1500 */
[----:B------:R-:W-:Y:S01]  /*e680*/  ULDC.64 UR34, c[0x0][0x388] ;  /* 0x0000e20000227ab9 */ /* 0x000fe20000000a00 */
[----:B------:R-:W-:Y:S02]  /*e690*/  ULDC.64 UR32, c[0x0][0x3a8] ;  /* 0x0000ea0000207ab9 */ /* 0x000fe40000000a00 */
[----:B------:R-:W2:Y:S04]  /*e6a0*/  @!P3 LDG.E.U16 R64, desc[UR20][R52.64+0x340] ;  /* 0x000340143440b981 */ /* 0x000ea8000c1e1500 */
[----:B------:R-:W2:Y:S04]  /*e6b0*/  @!P2 LDG.E.U16 R65, desc[UR20][R52.64+0x380] ;  /* 0x000380143441a981 */ /* 0x000ea8000c1e1500 */
[----:B------:R-:W2:Y:S04]  /*e6c0*/  @!P1 LDG.E.U16 R66, desc[UR20][R52.64+0x3c0] ;  /* 0x0003c01434429981 */ /* 0x000ea8000c1e1500 */
[----:B----4-:R-:W-:Y:S04]  /*e6d0*/  STS.U16 [R108], R40 ;  /* 0x000000286c007388 */ /* 0x010fe80000000400 */
[----:B-----5:R-:W-:Y:S04]  /*e6e0*/  STS.U16 [R107+0x40], R45 ;  /* 0x0000402d6b007388 */ /* 0x020fe80000000400 */
[----:B---3--:R-:W-:Y:S04]  /*e6f0*/  STS.U16 [R106+0x80], R50 ;  /* 0x000080326a007388 */ /* 0x008fe80000000400 */
        /* <DEDUP_REMOVED lines=28> */
[----:B------:R-:W-:Y:S01]  /*e8c0*/  LDS.U16 R45, [R88+0xa] ;  /* 0x00000a00582d7984 */ /* 0x000fe20000000400 */
[----:B------:R-:W-:Y:S01]  /*e8d0*/  FADD.FTZ R57, R50, UR5 ;  /* 0x0000000532397e21 */ /* 0x000fe20008010000 */
[----:B-----5:R-:W-:Y:S01]  /*e8e0*/  HADD2.F32 R52, -RZ, R52.H0_H0 ;  /* 0x20000034ff347230 */ /* 0x020fe20000004100 */
[----:B------:R-:W-:Y:S01]  /*e8f0*/  FSETP.GTU.FTZ.AND P6, PT, R56, 20, PT ;  /* 0x41a000003800780b */ /* 0x000fe20003fdc000 */
[----:B------:R-:W2:Y:S02]  /*e900*/  LDS.U16 R50, [R88+0xc] ;  /* 0x00000c0058327984 */ /* 0x000ea40000000400 */
[----:B------:R-:W-:Y:S01]  /*e910*/  FSETP.GTU.FTZ.AND P5, PT, R57, 20, PT ;  /* 0x41a000003900780b */ /* 0x000fe20003fbc000 */
[----:B------:R-:W-:-:S02]  /*e920*/  FADD.FTZ R58, R52, UR5 ;  /* 0x00000005343a7e21 */ /* 0x000fc40008010000 */
[----:B------:R-:W3:Y:S03]  /*e930*/  LDS.U16 R52, [R88+0xe] ;  /* 0x00000e0058347984 */ /* 0x000ee60000000400 */
[----:B------:R-:W-:-:S04]  /*e940*/  @!P1 FMUL.FTZ R55, R55, -1.4426950216293334961 ;  /* 0xbfb8aa3b37379820 */ /* 0x000fc80000410000 */
[----:B------:R-:W-:Y:S02]  /*e950*/  @!P6 FMUL.FTZ R56, R56, -1.4426950216293334961 ;  /* 0xbfb8aa3b3838e820 */ /* 0x000fe40000410000 */
[----:B------:R-:W4:Y:S01]  /*e960*/  @!P1 MUFU.EX2 R55, R55 ;  /* 0x0000003700379308 */ /* 0x000f220000000800 */
[----:B------:R-:W-:-:S07]  /*e970*/  @!P5 FMUL.FTZ R57, R57, -1.4426950216293334961 ;  /* 0xbfb8aa3b3939d820 */ /* 0x000fce0000410000 */
[----:B------:R-:W5:Y:S08]  /*e980*/  @!P6 MUFU.EX2 R56, R56 ;  /* 0x000000380038e308 */ /* 0x000f700000000800 */
[----:B------:R-:W1:Y:S01]  /*e990*/  @!P5 MUFU.EX2 R57, R57 ;  /* 0x000000390039d308 */ /* 0x000e620000000800 */
[----:B----4-:R-:W-:-:S07]  /*e9a0*/  @!P1 FADD.FTZ R55, R55, 1 ;  /* 0x3f80000037379421 */ /* 0x010fce0000010000 */
[----:B------:R-:W4:Y:S01]  /*e9b0*/  @!P1 MUFU.RCP R60, R55 ;  /* 0x00000037003c9308 */ /* 0x000f220000001000 */
[----:B-----5:R-:W-:Y:S01]  /*e9c0*/  @!P6 FADD.FTZ R56, R56, 1 ;  /* 0x3f8000003838e421 */ /* 0x020fe20000010000 */
[----:B--2---:R-:W-:Y:S02]  /*e9d0*/  HADD2.F32 R50, -RZ, R50.H0_H0 ;  /* 0x20000032ff327230 */ /* 0x004fe40000004100 */
[----:B-1----:R-:W-:-:S04]  /*e9e0*/  @!P5 FADD.FTZ R57, R57, 1 ;  /* 0x3f8000003939d421 */ /* 0x002fc80000010000 */
[----:B------:R-:W1:Y:S01]  /*e9f0*/  @!P6 MUFU.RCP R59, R56 ;  /* 0x00000038003be308 */ /* 0x000e620000001000 */
[----:B---3--:R-:W-:Y:S02]  /*ea00*/  HADD2.F32 R52, -RZ, R52.H0_H0 ;  /* 0x20000034ff347230 */ /* 0x008fe40000004100 */
[----:B------:R-:W-:Y:S01]  /*ea10*/  FADD.FTZ R50, R50, UR5 ;  /* 0x0000000532327e21 */ /* 0x000fe20008010000 */
[----:B------:R-:W-:-:S04]  /*ea20*/  HADD2.F32 R45, -RZ, R45.H0_H0 ;  /* 0x2000002dff2d7230 */ /* 0x000fc80000004100 */
[----:B------:R-:W2:Y:S01]  /*ea30*/  @!P5 MUFU.RCP R62, R57 ;  /* 0x00000039003ed308 */ /* 0x000ea20000001000 */
[----:B------:R-:W-:Y:S02]  /*ea40*/  HADD2.F32 R53, -RZ, R53.H0_H0 ;  /* 0x20000035ff357230 */ /* 0x000fe40000004100 */
[----:B------:R-:W-:Y:S01]  /*ea50*/  FADD.FTZ R52, R52, UR5 ;  /* 0x0000000534347e21 */ /* 0x000fe20008010000 */
[----:B------:R-:W-:Y:S02]  /*ea60*/  HADD2.F32 R54, -RZ, R54.H0_H0 ;  /* 0x20000036ff367230 */ /* 0x000fe40000004100 */
[----:B------:R-:W-:Y:S01]  /*ea70*/  FADD.FTZ R45, R45, UR5 ;  /* 0x000000052d2d7e21 */ /* 0x000fe20008010000 */
[----:B------:R-:W-:Y:S01]  /*ea80*/  FSETP.GTU.FTZ.AND P2, PT, R50, 20, PT ;  /* 0x41a000003200780b */ /* 0x000fe20003f5c000 */
[----:B----4-:R-:W-:Y:S01]  /*ea90*/  @!P1 FMUL.FTZ R33, R33, R60 ;  /* 0x0000003c21219220 */ /* 0x010fe20000410000 */
[----:B------:R-:W-:Y:S01]  /*eaa0*/  FADD.FTZ R53, R53, UR5 ;  /* 0x0000000535357e21 */ /* 0x000fe20008010000 */
[----:B------:R-:W-:Y:S01]  /*eab0*/  FADD.FTZ R54, R54, UR5 ;  /* 0x0000000536367e21 */ /* 0x000fe20008010000 */
[----:B------:R-:W-:-:S02]  /*eac0*/  FSETP.GTU.FTZ.AND P1, PT, R52, 20, PT ;  /* 0x41a000003400780b */ /* 0x000fc40003f3c000 */
[----:B------:R-:W-:Y:S01]  /*ead0*/  FSETP.GTU.FTZ.AND P3, PT, R45, 20, PT ;  /* 0x41a000002d00780b */ /* 0x000fe20003f7c000 */
[----:B-1----:R-:W-:Y:S01]  /*eae0*/  @!P6 FMUL.FTZ R34, R34, R59 ;  /* 0x0000003b2222e220 */ /* 0x002fe20000410000 */
[----:B------:R-:W-:Y:S01]  /*eaf0*/  FSETP.GTU.FTZ.AND P6, PT, R53, 20, PT ;  /* 0x41a000003500780b */ /* 0x000fe20003fdc000 */
[----:B--2---:R-:W-:Y:S01]  /*eb00*/  @!P5 FMUL.FTZ R35, R35, R62 ;  /* 0x0000003e2323d220 */ /* 0x004fe20000410000 */
[----:B------:R-:W-:Y:S01]  /*eb10*/  FSETP.GTU.FTZ.AND P5, PT, R54, 20, PT ;  /* 0x41a000003600780b */ /* 0x000fe20003fbc000 */
[----:B------:R-:W-:Y:S02]  /*eb20*/  HADD2.F32 R40, -RZ, R40.H0_H0 ;  /* 0x20000028ff287230 */ /* 0x000fe40000004100 */
[----:B------:R-:W-:-:S04]  /*eb30*/  @!P2 FMUL.FTZ R50, R50, -1.4426950216293334961 ;  /* 0xbfb8aa3b3232a820 */ /* 0x000fc80000410000 */
[----:B------:R-:W-:Y:S01]  /*eb40*/  @!P1 FMUL.FTZ R52, R52, -1.4426950216293334961 ;  /* 0xbfb8aa3b34349820 */ /* 0x000fe20000410000 */
[----:B------:R-:W-:Y:S01]  /*eb50*/  FADD.FTZ R40, R40, UR5 ;  /* 0x0000000528287e21 */ /* 0x000fe20008010000 */
[----:B------:R-:W-:Y:S01]  /*eb60*/  @!P3 FMUL.FTZ R45, R45, -1.4426950216293334961 ;  /* 0xbfb8aa3b2d2db820 */ /* 0x000fe20000410000 */
[----:B------:R-:W1:Y:S01]  /*eb70*/  @!P2 MUFU.EX2 R50, R50 ;  /* 0x000000320032a308 */ /* 0x000e620000000800 */
[----:B------:R-:W-:Y:S02]  /*eb80*/  @!P6 FMUL.FTZ R53, R53, -1.4426950216293334961 ;  /* 0xbfb8aa3b3535e820 */ /* 0x000fe40000410000 */
[----:B------:R-:W-:Y:S01]  /*eb90*/  FSETP.GTU.FTZ.AND P4, PT, R40, 20, PT ;  /* 0x41a000002800780b */ /* 0x000fe20003f9c000 */
[----:B------:R-:W-:Y:S01]  /*eba0*/  @!P5 FMUL.FTZ R54, R54, -1.4426950216293334961 ;  /* 0xbfb8aa3b3636d820 */ /* 0x000fe20000410000 */
[----:B------:R-:W-:-:S03]  /*ebb0*/  SHF.L.U32 R55, R91, 0x4, RZ ;  /* 0x000000045b377819 */ /* 0x000fc600000006ff */
[----:B------:R-:W2:Y:S01]  /*ebc0*/  @!P1 MUFU.EX2 R52, R52 ;  /* 0x0000003400349308 */ /* 0x000ea20000000800 */
[----:B------:R-:W-:-:S07]  /*ebd0*/  LOP3.LUT R55, R55, 0xfffffe00, RZ, 0xc0, !PT ;  /* 0xfffffe0037377812 */ /* 0x000fce00078ec0ff */
[----:B------:R-:W3:Y:S01]  /*ebe0*/  @!P3 MUFU.EX2 R45, R45 ;  /* 0x0000002d002db308 */ /* 0x000ee20000000800 */
[----:B------:R-:W-:-:S07]  /*ebf0*/  LEA R92, R90, R55, 0x4 ;  /* 0x000000375a5c7211 */ /* 0x000fce00078e20ff */
[----:B------:R-:W4:Y:S08]  /*ec00*/  @!P6 MUFU.EX2 R53, R53 ;  /* 0x000000350035e308 */ /* 0x000f300000000800 */
[----:B------:R-:W5:Y:S01]  /*ec10*/  @!P5 MUFU.EX2 R54, R54 ;  /* 0x000000360036d308 */ /* 0x000f620000000800 */
[----:B------:R-:W-:Y:S01]  /*ec20*/  @!P4 FMUL.FTZ R40, R40, -1.4426950216293334961 ;  /* 0xbfb8aa3b2828c820 */ /* 0x000fe20000410000 */
[----:B-1----:R-:W-:Y:S01]  /*ec30*/  @!P2 FADD.FTZ R50, R50, 1 ;  /* 0x3f8000003232a421 */ /* 0x002fe20000010000 */
[----:B------:R-:W-:Y:S01]  /*ec40*/  IADD3 R79, R92, 0xe, RZ ;  /* 0x0000000e5c4f7810 */ /* 0x000fe20007ffe0ff */
[----:B--2---:R-:W-:Y:S01]  /*ec50*/  @!P1 FADD.FTZ R52, R52, 1 ;  /* 0x3f80000034349421 */ /* 0x004fe20000010000 */
[----:B------:R-:W-:Y:S01]  /*ec60*/  FSETP.GTU.FTZ.AND P0, PT, R58, 20, PT ;  /* 0x41a000003a00780b */ /* 0x000fe20003f1c000 */
[----:B---3--:R-:W-:-:S02]  /*ec70*/  @!P3 FADD.FTZ R45, R45, 1 ;  /* 0x3f8000002d2db421 */ /* 0x008fc40000010000 */
[----:B------:R1:W-:Y:S01]  /*ec80*/  @!P2 MUFU.RCP R84, R50 ;  /* 0x000000320054a308 */ /* 0x0003e20000001000 */
[----:B----4-:R-:W-:-:S07]  /*ec90*/  @!P6 FADD.FTZ R53, R53, 1 ;  /* 0x3f8000003535e421 */ /* 0x010fce0000010000 */
[----:B------:R-:W2:Y:S01]  /*eca0*/  @!P4 MUFU.EX2 R40, R40 ;  /* 0x000000280028c308 */ /* 0x000ea20000000800 */
[----:B-1----:R-:W-:Y:S01]  /*ecb0*/  LEA.HI.SX32 R50, R79, R92, 0x1b ;  /* 0x0000005c4f327211 */ /* 0x002fe200078fdaff */
[----:B-----5:R-:W-:-:S06]  /*ecc0*/  @!P5 FADD.FTZ R54, R54, 1 ;  /* 0x3f8000003636d421 */ /* 0x020fcc0000010000 */
[----:B------:R1:W-:Y:S01]  /*ecd0*/  @!P1 MUFU.RCP R86, R52 ;  /* 0x0000003400569308 */ /* 0x0003e20000001000 */
[----:B------:R-:W-:Y:S01]  /*ece0*/  @!P0 FMUL.FTZ R58, R58, -1.4426950216293334961 ;  /* 0xbfb8aa3b3a3a8820 */ /* 0x000fe20000410000 */
[----:B-1----:R-:W-:-:S06]  /*ecf0*/  LEA R52, R50, R89, 0x1 ;  /* 0x0000005932347211 */ /* 0x002fcc00078e08ff */
[----:B------:R-:W1:Y:S01]  /*ed00*/  @!P3 MUFU.RCP R45, R45 ;  /* 0x0000002d002db308 */ /* 0x000e620000001000 */
[----:B------:R-:W-:Y:S02]  /*ed10*/  F2FP.F16.F32.PACK_AB R50, R29, R30 ;  /* 0x0000001e1d32723e */ /* 0x000fe400000000ff */
[----:B------:R-:W3:Y:S05]  /*ed20*/  LDS.U16 R29, [R88+0x16] ;  /* 0x00001600581d7984 */ /* 0x000eea0000000400 */
[----:B------:R-:W4:Y:S01]  /*ed30*/  @!P6 MUFU.RCP R53, R53 ;  /* 0x000000350035e308 */ /* 0x000f220000001000 */
[----:B--2---:R-:W-:Y:S01]  /*ed40*/  @!P4 FADD.FTZ R40, R40, 1 ;  /* 0x3f8000002828c421 */ /* 0x004fe20000010000 */
[C---:B------:R-:W-:Y:S01]  /*ed50*/  IADD3 R57, R92.reuse, 0x2, RZ ;  /* 0x000000025c397810 */ /* 0x040fe20007ffe0ff */
[----:B------:R-:W-:Y:S05]  /*ed60*/  LDS.U16 R30, [R88+0x18] ;  /* 0x00001800581e7984 */ /* 0x000fea0000000400 */
[----:B------:R-:W2:Y:S01]  /*ed70*/  @!P5 MUFU.RCP R54, R54 ;  /* 0x000000360036d308 */ /* 0x000ea20000001000 */
[----:B------:R-:W-:Y:S01]  /*ed80*/  IADD3 R55, R92, 0x1, RZ ;  /* 0x000000015c377810 */ /* 0x000fe20007ffe0ff */
[----:B-1----:R-:W-:-:S02]  /*ed90*/  @!P3 FMUL.FTZ R38, R38, R45 ;  /* 0x0000002d2626b220 */ /* 0x002fc40000410000 */
[----:B------:R-:W1:Y:S04]  /*eda0*/  LDS.U16 R45, [R88+0x1e] ;  /* 0x00001e00582d7984 */ /* 0x000e680000000400 */
[----:B------:R-:W5:Y:S01]  /*edb0*/  @!P0 MUFU.EX2 R58, R58 ;  /* 0x0000003a003a8308 */ /* 0x000f620000000800 */
[----:B------:R-:W-:Y:S01]  /*edc0*/  LEA.HI.SX32 R56, R55, R92, 0x1b ;  /* 0x0000005c37387211 */ /* 0x000fe200078fdaff */
[----:B----4-:R-:W-:-:S06]  /*edd0*/  @!P6 FMUL.FTZ R42, R42, R53 ;  /* 0x000000352a2ae220 */ /* 0x010fcc0000410000 */
[----:B------:R4:W-:Y:S01]  /*ede0*/  @!P4 MUFU.RCP R82, R40 ;  /* 0x000000280052c308 */ /* 0x0009e20000001000 */
[----:B--2---:R-:W-:Y:S01]  /*edf0*/  @!P5 FMUL.FTZ R43, R43, R54 ;  /* 0x000000362b2bd220 */ /* 0x004fe20000410000 */
[C---:B------:R-:W-:Y:S02]  /*ee00*/  PRMT R53, R32.reuse, 0x7610, R53 ;  /* 0x0000761020357816 */ /* 0x040fe40000000035 */
[----:B------:R-:W-:Y:S02]  /*ee10*/  PRMT R54, R32, 0x7632, R54 ;  /* 0x0000763220367816 */ /* 0x000fe40000000036 */
[----:B------:R-:W2:Y:S01]  /*ee20*/  LDS.U16 R32, [R88+0x1a] ;  /* 0x00001a0058207984 */ /* 0x000ea20000000400 */
[----:B----4-:R-:W-:-:S04]  /*ee30*/  LEA.HI.SX32 R40, R57, R92, 0x1b ;  /* 0x0000005c39287211 */ /* 0x010fc800078fdaff */
[----:B------:R-:W-:Y:S02]  /*ee40*/  LEA R55, R40, R89, 0x1 ;  /* 0x0000005928377211 */ /* 0x000fe400078e08ff */
[----:B------:R-:W4:Y:S01]  /*ee50*/  LDS.U16 R40, [R88+0x1c] ;  /* 0x00001c0058287984 */ /* 0x000f220000000400 */
[----:B------:R-:W-:Y:S01]  /*ee60*/  BAR.SYNC.DEFER_BLOCKING 0x0 ;  /* 0x0000000000007b1d */ /* 0x000fe20000010000 */
[----:B-----5:R-:W-:-:S05]  /*ee70*/  @!P0 FADD.FTZ R58, R58, 1 ;  /* 0x3f8000003a3a8421 */ /* 0x020fca0000010000 */
[----:B------:R5:W0:Y:S01]  /*ee80*/  @!P0 MUFU.RCP R81, R58 ;  /* 0x0000003a00518308 */ /* 0x000a220000001000 */
[C---:B------:R-:W-:Y:S02]  /*ee90*/  IADD3 R59, R92.reuse, 0x3, RZ ;  /* 0x000000035c3b7810 */ /* 0x040fe40007ffe0ff */
[C---:B------:R-:W-:Y:S01]  /*eea0*/  IADD3 R60, R92.reuse, 0x4, RZ ;  /* 0x000000045c3c7810 */ /* 0x040fe20007ffe0ff */
[----:B------:R-:W-:Y:S01]  /*eeb0*/  HADD2.F32 R31, -RZ, R31.H0_H0 ;  /* 0x2000001fff1f7230 */ /* 0x000fe20000004100 */
[C---:B------:R-:W-:Y:S01]  /*eec0*/  IADD3 R61, R92.reuse, 0x5, RZ ;  /* 0x000000055c3d7810 */ /* 0x040fe20007ffe0ff */
[----:B---3--:R-:W-:Y:S01]  /*eed0*/  HADD2.F32 R29, -RZ, R29.H0_H0 ;  /* 0x2000001dff1d7230 */ /* 0x008fe20000004100 */
[C---:B------:R-:W-:Y:S02]  /*eee0*/  IADD3 R63, R92.reuse, 0x6, RZ ;  /* 0x000000065c3f7810 */ /* 0x040fe40007ffe0ff */
[----:B------:R-:W-:Y:S02]  /*eef0*/  IADD3 R65, R92, 0x7, RZ ;  /* 0x000000075c417810 */ /* 0x000fe40007ffe0ff */
[----:B-----5:R-:W-:-:S02]  /*ef00*/  LEA.HI.SX32 R58, R59, R92, 0x1b ;  /* 0x0000005c3b3a7211 */ /* 0x020fc400078fdaff */
[----:B------:R-:W-:Y:S02]  /*ef10*/  IADD3 R67, R92, 0x8, RZ ;  /* 0x000000085c437810 */ /* 0x000fe40007ffe0ff */
[-C--:B------:R-:W-:Y:S02]  /*ef20*/  LEA.HI.SX32 R60, R60, R92.reuse, 0x1b ;  /* 0x0000005c3c3c7211 */ /* 0x080fe400078fdaff */
[----:B------:R-:W-:Y:S02]  /*ef30*/  IADD3 R69, R92, 0x9, RZ ;  /* 0x000000095c457810 */ /* 0x000fe40007ffe0ff */
[-C--:B------:R-:W-:Y:S02]  /*ef40*/  LEA.HI.SX32 R62, R61, R92.reuse, 0x1b ;  /* 0x0000005c3d3e7211 */ /* 0x080fe400078fdaff */
[----:B------:R-:W-:Y:S01]  /*ef50*/  LEA R56, R56, R89, 0x1 ;  /* 0x0000005938387211 */ /* 0x000fe200078e08ff */
[----:B------:R-:W-:Y:S01]  /*ef60*/  FADD.FTZ R31, R31, UR5 ;  /* 0x000000051f1f7e21 */ /* 0x000fe20008010000 */
[----:B------:R-:W-:Y:S01]  /*ef70*/  IADD3 R71, R92, 0xa, RZ ;  /* 0x0000000a5c477810 */ /* 0x000fe20007ffe0ff */
[----:B------:R-:W-:Y:S01]  /*ef80*/  FADD.FTZ R29, R29, UR5 ;  /* 0x000000051d1d7e21 */ /* 0x000fe20008010000 */
[----:B------:R-:W-:-:S02]  /*ef90*/  LEA.HI.SX32 R64, R63, R92, 0x1b ;  /* 0x0000005c3f407211 */ /* 0x000fc400078fdaff */
[----:B------:R-:W-:Y:S02]  /*efa0*/  IADD3 R73, R92, 0xb, RZ ;  /* 0x0000000b5c497810 */ /* 0x000fe40007ffe0ff */
[-C--:B------:R-:W-:Y:S02]  /*efb0*/  LEA.HI.SX32 R66, R65, R92.reuse, 0x1b ;  /* 0x0000005c41427211 */ /* 0x080fe400078fdaff */
[----:B------:R-:W-:Y:S02]  /*efc0*/  LEA R58, R58, R89, 0x1 ;  /* 0x000000593a3a7211 */ /* 0x000fe400078e08ff */
[----:B------:R-:W-:Y:S01]  /*efd0*/  PRMT R28, R50, 0x7632, R28 ;  /* 0x00007632321c7816 */ /* 0x000fe2000000001c */
[----:B------:R-:W-:Y:S01]  /*efe0*/  STS.U16 [R88], R53 ;  /* 0x0000003558007388 */ /* 0x000fe20000000400 */
[----:B------:R-:W-:Y:S02]  /*eff0*/  IADD3 R75, R92, 0xc, RZ ;  /* 0x0000000c5c4b7810 */ /* 0x000fe40007ffe0ff */
[----:B------:R-:W-:-:S02]  /*f000*/  LEA.HI.SX32 R68, R67, R92, 0x1b ;  /* 0x0000005c43447211 */ /* 0x000fc400078fdaff */
[-C--:B------:R-:W-:Y:S01]  /*f010*/  LEA R60, R60, R89.reuse, 0x1 ;  /* 0x000000593c3c7211 */ /* 0x080fe200078e08ff */
[----:B------:R-:W-:Y:S01]  /*f020*/  STS.U16 [R56+0x2], R54 ;  /* 0x0000023638007388 */ /* 0x000fe20000000400 */
[----:B------:R-:W-:Y:S02]  /*f030*/  IADD3 R77, R92, 0xd, RZ ;  /* 0x0000000d5c4d7810 */ /* 0x000fe40007ffe0ff */
[-C--:B------:R-:W-:Y:S02]  /*f040*/  LEA.HI.SX32 R70, R69, R92.reuse, 0x1b ;  /* 0x0000005c45467211 */ /* 0x080fe400078fdaff */
[----:B------:R-:W-:Y:S02]  /*f050*/  LEA R62, R62, R89, 0x1 ;  /* 0x000000593e3e7211 */ /* 0x000fe400078e08ff */
[----:B------:R-:W-:Y:S01]  /*f060*/  PRMT R26, R27, 0x7632, R26 ;  /* 0x000076321b1a7816 */ /* 0x000fe2000000001a */
[----:B0-----:R-:W-:Y:S01]  /*f070*/  @!P0 FMUL.FTZ R36, R36, R81 ;  /* 0x0000005124248220 */ /* 0x001fe20000410000 */
[----:B------:R-:W-:Y:S01]  /*f080*/  LEA.HI.SX32 R72, R71, R92, 0x1b ;  /* 0x0000005c47487211 */ /* 0x000fe200078fdaff */
[----:B------:R-:W-:Y:S01]  /*f090*/  @!P1 FMUL.FTZ R41, R41, R86 ;  /* 0x0000005629299220 */ /* 0x000fe20000410000 */
[----:B------:R-:W-:Y:S01]  /*f0a0*/  LEA R64, R64, R89, 0x1 ;  /* 0x0000005940407211 */ /* 0x000fe200078e08ff */
[----:B------:R-:W-:Y:S01]  /*f0b0*/  STS.U16 [R55+0x4], R50 ;  /* 0x0000043237007388 */ /* 0x000fe20000000400 */
[----:B------:R-:W-:-:S02]  /*f0c0*/  IADD3 R80, R92, 0xf, RZ ;  /* 0x0000000f5c507810 */ /* 0x000fc40007ffe0ff */
[-C--:B------:R-:W-:Y:S01]  /*f0d0*/  LEA.HI.SX32 R74, R73, R92.reuse, 0x1b ;  /* 0x0000005c494a7211 */ /* 0x080fe200078fdaff */
[----:B------:R-:W-:Y:S01]  /*f0e0*/  STS.U16 [R58+0x6], R28 ;  /* 0x0000061c3a007388 */ /* 0x000fe20000000400 */
[-C--:B------:R-:W-:Y:S02]  /*f0f0*/  LEA R66, R66, R89.reuse, 0x1 ;  /* 0x0000005942427211 */ /* 0x080fe400078e08ff */
[----:B------:R-:W-:Y:S01]  /*f100*/  PRMT R24, R25, 0x7632, R24 ;  /* 0x0000763219187816 */ /* 0x000fe20000000018 */
[----:B------:R-:W-:Y:S01]  /*f110*/  STS.U16 [R60+0x8], R27 ;  /* 0x0000081b3c007388 */ /* 0x000fe20000000400 */
[----:B------:R-:W-:Y:S02]  /*f120*/  LEA.HI.SX32 R76, R75, R92, 0x1b ;  /* 0x0000005c4b4c7211 */ /* 0x000fe400078fdaff */
[----:B------:R-:W-:Y:S02]  /*f130*/  LEA R68, R68, R89, 0x1 ;  /* 0x0000005944447211 */ /* 0x000fe400078e08ff */
[----:B------:R-:W-:-:S02]  /*f140*/  FSETP.GTU.FTZ.AND P0, PT, R31, 20, PT ;  /* 0x41a000001f00780b */ /* 0x000fc40003f1c000 */
[----:B------:R-:W-:Y:S01]  /*f150*/  FSETP.GTU.FTZ.AND P1, PT, R29, 20, PT ;  /* 0x41a000001d00780b */ /* 0x000fe20003f3c000 */
[----:B------:R0:W-:Y:S01]  /*f160*/  STS.U16 [R62+0xa], R26 ;  /* 0x00000a1a3e007388 */ /* 0x0001e20000000400 */
[-C--:B------:R-:W-:Y:S02]  /*f170*/  LEA.HI.SX32 R78, R77, R92.reuse, 0x1b ;  /* 0x0000005c4d4e7211 */ /* 0x080fe400078fdaff */
[-C--:B------:R-:W-:Y:S02]  /*f180*/  LEA R70, R70, R89.reuse, 0x1 ;  /* 0x0000005946467211 */ /* 0x080fe400078e08ff */
[----:B------:R-:W-:Y:S01]  /*f190*/  PRMT R22, R23, 0x7632, R22 ;  /* 0x0000763217167816 */ /* 0x000fe20000000016 */
[----:B------:R-:W-:Y:S01]  /*f1a0*/  STS.U16 [R64+0xc], R25 ;  /* 0x00000c1940007388 */ /* 0x000fe20000000400 */
[----:B------:R-:W-:Y:S02]  /*f1b0*/  LEA R72, R72, R89, 0x1 ;  /* 0x0000005948487211 */ /* 0x000fe400078e08ff */
[----:B------:R-:W-:Y:S01]  /*f1c0*/  ISETP.NE.AND P6, PT, R91, RZ, PT ;  /* 0x000000ff5b00720c */ /* 0x000fe20003fc5270 */
[----:B------:R-:W-:Y:S01]  /*f1d0*/  STS.U16 [R66+0xe], R24 ;  /* 0x00000e1842007388 */ /* 0x000fe20000000400 */
[----:B------:R-:W-:-:S02]  /*f1e0*/  LEA.HI.SX32 R80, R80, R92, 0x1b ;  /* 0x0000005c50507211 */ /* 0x000fc400078fdaff */
[-C--:B------:R-:W-:Y:S02]  /*f1f0*/  LEA R74, R74, R89.reuse, 0x1 ;  /* 0x000000594a4a7211 */ /* 0x080fe400078e08ff */
[----:B------:R-:W-:Y:S01]  /*f200*/  PRMT R20, R21, 0x7632, R20 ;  /* 0x0000763215147816 */ /* 0x000fe20000000014 */
[----:B------:R-:W-:Y:S01]  /*f210*/  STS.U16 [R68+0x10], R23 ;  /* 0x0000101744007388 */ /* 0x000fe20000000400 */
[-C--:B------:R-:W-:Y:S01]  /*f220*/  LEA R76, R76, R89.reuse, 0x1 ;  /* 0x000000594c4c7211 */ /* 0x080fe200078e08ff */
[----:B------:R-:W-:Y:S01]  /*f230*/  ULEA UR7, UR8, UR7, 0x18 ;  /* 0x0000000708077291 */ /* 0x000fe2000f8ec03f */
[-C--:B------:R-:W-:Y:S01]  /*f240*/  LEA R78, R78, R89.reuse, 0x1 ;  /* 0x000000594e4e7211 */ /* 0x080fe200078e08ff */
[----:B------:R3:W-:Y:S01]  /*f250*/  STS.U16 [R70+0x12], R22 ;  /* 0x0000121646007388 */ /* 0x0007e20000000400 */
[----:B------:R-:W-:Y:S01]  /*f260*/  PRMT R18, R19, 0x7632, R18 ;  /* 0x0000763213127816 */ /* 0x000fe20000000012 */
[----:B-1----:R-:W-:Y:S01]  /*f270*/  HADD2.F32 R45, -RZ, R45.H0_H0 ;  /* 0x2000002dff2d7230 */ /* 0x002fe20000004100 */
[----:B------:R-:W-:Y:S01]  /*f280*/  LEA R80, R80, R89, 0x1 ;  /* 0x0000005950507211 */ /* 0x000fe200078e08ff */
[----:B------:R-:W-:Y:S01]  /*f290*/  STS.U16 [R72+0x14], R21 ;  /* 0x0000141548007388 */ /* 0x000fe20000000400 */
[----:B0-----:R-:W-:-:S03]  /*f2a0*/  MOV R26, UR56 ;  /* 0x00000038001a7c02 */ /* 0x001fc60008000f00 */
[----:B------:R0:W-:Y:S01]  /*f2b0*/  STS.U16 [R74+0x16], R20 ;  /* 0x000016144a007388 */ /* 0x0001e20000000400 */
[----:B---3--:R-:W-:-:S03]  /*f2c0*/  PRMT R22, R17, 0x7632, R22 ;  /* 0x0000763211167816 */ /* 0x008fc60000000016 */
[----:B------:R-:W-:Y:S01]  /*f2d0*/  STS.U16 [R76+0x18], R19 ;  /* 0x000018134c007388 */ /* 0x000fe20000000400 */
[----:B------:R-:W-:-:S03]  /*f2e0*/  FADD.FTZ R25, R45, UR5 ;  /* 0x000000052d197e21 */ /* 0x000fc60008010000 */
[----:B------:R-:W-:Y:S01]  /*f2f0*/  STS.U16 [R78+0x1a], R18 ;  /* 0x00001a124e007388 */ /* 0x000fe20000000400 */
[----:B0-----:R-:W-:-:S03]  /*f300*/  @!P1 FMUL.FTZ R20, R29, -1.4426950216293334961 ;  /* 0xbfb8aa3b1d149820 */ /* 0x001fc60000410000 */
[----:B------:R0:W-:Y:S04]  /*f310*/  STS.U16 [R52+0x1c], R17 ;  /* 0x00001c1134007388 */ /* 0x0001e80000000400 */
[----:B------:R1:W-:Y:S01]  /*f320*/  STS.U16 [R80+0x1e], R22 ;  /* 0x00001e1650007388 */ /* 0x0003e20000000400 */
[----:B------:R-:W-:Y:S01]  /*f330*/  NOP ;  /* 0x0000000000007918 */ /* 0x000fe20000000000 */
[----:B0-----:R-:W-:Y:S02]  /*f340*/  @!P0 FMUL.FTZ R17, R31, -1.4426950216293334961 ;  /* 0xbfb8aa3b1f118820 */ /* 0x001fe40000410000 */
        /* <DEDUP_REMOVED lines=18> */
[----:B--2---:R-:W-:Y:S01]  /*f470*/  HADD2.F32 R32, -RZ, R32.H0_H0 ;  /* 0x20000020ff207230 */ /* 0x004fe20000004100 */
[----:B------:R-:W-:Y:S01]  /*f480*/  MOV R89, UR7 ;  /* 0x0000000700597c02 */ /* 0x000fe20008000f00 */
[----:B------:R-:W-:Y:S01]  /*f490*/  BAR.SYNC.DEFER_BLOCKING 0x0 ;  /* 0x0000000000007b1d */ /* 0x000fe20000010000 */
[----:B------:R-:W-:Y:S02]  /*f4a0*/  FADD.FTZ R30, R30, UR5 ;  /* 0x000000051e1e7e21 */ /* 0x000fe40008010000 */
[----:B------:R-:W-:Y:S01]  /*f4b0*/  FADD.FTZ R32, R32, UR5 ;  /* 0x0000000520207e21 */ /* 0x000fe20008010000 */
[----:B------:R-:W-:Y:S02]  /*f4c0*/  @!P2 FMUL.FTZ R39, R39, R84 ;  /* 0x000000542727a220 */ /* 0x000fe40000410000 */
[----:B------:R-:W-:Y:S02]  /*f4d0*/  FSETP.GTU.FTZ.AND P2, PT, R30, 20, PT ;  /* 0x41a000001e00780b */ /* 0x000fe40003f5c000 */
[----:B------:R-:W-:Y:S01]  /*f4e0*/  FSETP.GTU.FTZ.AND P3, PT, R32, 20, PT ;  /* 0x41a000002000780b */ /* 0x000fe20003f7c000 */
[----:B------:R-:W-:Y:S01]  /*f4f0*/  @!P4 FMUL.FTZ R37, R37, R82 ;  /* 0x000000522525c220 */ /* 0x000fe20000410000 */
[----:B-1----:R-:W-:-:S02]  /*f500*/  MOV R22, UR9 ;  /* 0x0000000900167c02 */ /* 0x002fc40008000f00 */
[----:B------:R-:W-:Y:S01]  /*f510*/  SHF.R.S32.HI R85, RZ, 0x1f, R16 ;  /* 0x0000001fff557819 */ /* 0x000fe20000011410 */
[----:B------:R-:W0:Y:S01]  /*f520*/  LDS R79, [R89+0x840] ;  /* 0x00084000594f7984 */ /* 0x000e220000000800 */
[----:B------:R-:W-:Y:S01]  /*f530*/  IADD3 R18, P4, R16, UR9, RZ ;  /* 0x0000000910127c10 */ /* 0x000fe2000ff9e0ff */
[----:B----4-:R-:W-:-:S04]  /*f540*/  HADD2.F32 R40, -RZ, R40.H0_H0 ;  /* 0x20000028ff287230 */ /* 0x010fc80000004100 */
[----:B------:R-:W-:Y:S01]  /*f550*/  @!P2 FMUL.FTZ R21, R30, -1.4426950216293334961 ;  /* 0xbfb8aa3b1e15a820 */ /* 0x000fe20000410000 */
[----:B------:R-:W-:Y:S01]  /*f560*/  LEA.HI.X.SX32 R19, R22, R85, 0x1, P4 ;  /* 0x0000005516137211 */ /* 0x000fe200020f0eff */
[----:B------:R-:W-:Y:S01]  /*f570*/  @!P3 FMUL.FTZ R22, R32, -1.4426950216293334961 ;  /* 0xbfb8aa3b2016b820 */ /* 0x000fe20000410000 */
[----:B------:R-:W1:Y:S01]  /*f580*/  @!P0 MUFU.EX2 R17, R17 ;  /* 0x0000001100118308 */ /* 0x000e620000000800 */
[----:B------:R-:W-:Y:S01]  /*f590*/  FADD.FTZ R40, R40, UR5 ;  /* 0x0000000528287e21 */ /* 0x000fe20008010000 */
[----:B------:R-:W-:-:S06]  /*f5a0*/  FSETP.GTU.FTZ.AND P5, PT, R25, 20, PT ;  /* 0x41a000001900780b */ /* 0x000fcc0003fbc000 */
[----:B------:R-:W2:Y:S01]  /*f5b0*/  @!P1 MUFU.EX2 R20, R20 ;  /* 0x0000001400149308 */ /* 0x000ea20000000800 */
[----:B------:R-:W-:-:S07]  /*f5c0*/  FSETP.GTU.FTZ.AND P4, PT, R40, 20, PT ;  /* 0x41a000002800780b */ /* 0x000fce0003f9c000 */
[----:B------:R-:W3:Y:S08]  /*f5d0*/  @!P2 MUFU.EX2 R21, R21 ;  /* 0x000000150015a308 */ /* 0x000ef00000000800 */
[----:B------:R-:W4:Y:S01]  /*f5e0*/  @!P3 MUFU.EX2 R22, R22 ;  /* 0x000000160016b308 */ /* 0x000f220000000800 */
[----:B------:R-:W-:Y:S01]  /*f5f0*/  @!P5 FMUL.FTZ R25, R25, -1.4426950216293334961 ;  /* 0xbfb8aa3b1919d820 */ /* 0x000fe20000410000 */
[----:B-1----:R-:W-:Y:S01]  /*f600*/  @!P0 FADD.FTZ R17, R17, 1 ;  /* 0x3f80000011118421 */ /* 0x002fe20000010000 */
[----:B------:R-:W-:Y:S01]  /*f610*/  @!P4 FMUL.FTZ R23, R40, -1.4426950216293334961 ;  /* 0xbfb8aa3b2817c820 */ /* 0x000fe20000410000 */
[----:B--2---:R-:W-:Y:S01]  /*f620*/  @!P1 FADD.FTZ R20, R20, 1 ;  /* 0x3f80000014149421 */ /* 0x004fe20000010000 */
[----:B---3--:R-:W-:Y:S01]  /*f630*/  @!P2 FADD.FTZ R21, R21, 1 ;  /* 0x3f8000001515a421 */ /* 0x008fe20000010000 */
[----:B0-----:R-:W-:-:S02]  /*f640*/  ISETP.GE.AND P6, PT, R16, R79, PT ;  /* 0x0000004f1000720c */ /* 0x001fc40003fc6270 */
[----:B------:R0:W1:Y:S01]  /*f650*/  @!P4 MUFU.EX2 R24, R23 ;  /* 0x000000170018c308 */ /* 0x0000620000000800 */
[----:B------:R-:W-:Y:S01]  /*f660*/  UIMAD UR28, UR30, UR34, URZ ;  /* 0x000000221e1c72a4 */ /* 0x000fe2000f8e023f */
[----:B----4-:R-:W-:-:S06]  /*f670*/  @!P3 FADD.FTZ R22, R22, 1 ;  /* 0x3f8000001616b421 */ /* 0x010fcc0000010000 */
[----:B------:R-:W2:Y:S01]  /*f680*/  @!P5 MUFU.EX2 R25, R25 ;  /* 0x000000190019d308 */ /* 0x000ea20000000800 */
[----:B------:R-:W-:Y:S02]  /*f690*/  UIMAD UR30, UR30, UR32, URZ ;  /* 0x000000201e1e72a4 */ /* 0x000fe4000f8e023f */
[----:B------:R-:W-:-:S05]  /*f6a0*/  UIMAD.WIDE.U32 UR8, UR46, UR34, URZ ;  /* 0x000000222e0872a5 */ /* 0x000fca000f8e003f */
[----:B------:R-:W3:Y:S01]  /*f6b0*/  @!P0 MUFU.RCP R17, R17 ;  /* 0x0000001100118308 */ /* 0x000ee20000001000 */
        /* <DEDUP_REMOVED lines=22> */
.L_x_8238:
[----:B------:R-:W-:Y:S05]  /*f820*/  BSYNC B0 ;  /* 0x0000000000007941 */ /* 0x000fea0003800000 */
.L_x_8237:
[----:B01----:R-:W2:Y:S01]  /*f830*/  LDL.LU R23, [R1+0x40] ;  /* 0x0000400001177983 */ /* 0x003ea20000300800 */
        /* <DEDUP_REMOVED lines=63> */
[----:B------:R-:W-:Y:S01]  /*fc30*/  PRMT R32, R20, 0x7610, R32 ;  /* 0x0000761014207816 */ /* 0x000fe20000000020 */
[----:B--2---:R-:W-:Y:S01]  /*fc40*/  FADD.FTZ R17, R33, R23 ;  /* 0x0000001721117221 */ /* 0x004fe20000010000 */
[----:B------:R-:W-:Y:S01]  /*fc50*/  BAR.SYNC.DEFER_BLOCKING 0x0 ;  /* 0x0000000000007b1d */ /* 0x000fe20000010000 */
[----:B------:R-:W-:Y:S02]  /*fc60*/  F2FP.F16.F32.PACK_AB R33, R34, R33 ;  /* 0x000000212221723e */ /* 0x000fe400000000ff */
[--C-:B------:R-:W-:Y:S01]  /*fc70*/  FADD.FTZ R22, R17, R34.reuse ;  /* 0x0000002211167221 */ /* 0x100fe20000010000 */
[----:B------:R-:W-:Y:S02]  /*fc80*/  PRMT R34, R21, 0x7610, R34 ;  /* 0x0000761015227816 */ /* 0x000fe40000000022 */
[----:B------:R-:W-:Y:S01]  /*fc90*/  PRMT R28, R33, 0x7632, R28 ;  /* 0x00007632211c7816 */ /* 0x000fe2000000001c */
        /* <DEDUP_REMOVED lines=11> */
[----:B------:R0:W-:Y:S03]  /*fd50*/  STS.U16 [R88], R33 ;  /* 0x0000002158007388 */ /* 0x0001e60000000400 */
[----:B------:R-:W-:Y:S01]  /*fd60*/  FADD.FTZ R41, R38, R41 ;  /* 0x0000002926297221 */ /* 0x000fe20000010000 */
[----:B------:R-:W-:Y:S03]  /*fd70*/  STS.U16 [R56+0x2], R28 ;  /* 0x0000021c38007388 */ /* 0x000fe60000000400 */
[----:B------:R-:W-:Y:S01]  /*fd80*/  FADD.FTZ R42, R41, R42 ;  /* 0x0000002a292a7221 */ /* 0x000fe20000010000 */
[----:B------:R1:W-:Y:S01]  /*fd90*/  STS.U16 [R55+0x4], R35 ;  /* 0x0000042337007388 */ /* 0x0003e20000000400 */
[----:B0-----:R-:W-:-:S02]  /*fda0*/  PRMT R33, R20, 0x7632, R33 ;  /* 0x0000763214217816 */ /* 0x001fc40000000021 */
[----:B------:R-:W-:Y:S01]  /*fdb0*/  FADD.FTZ R43, R42, R43 ;  /* 0x0000002b2a2b7221 */ /* 0x000fe20000010000 */
[----:B------:R-:W-:Y:S01]  /*fdc0*/  F2FP.F16.F32.PACK_AB R20, R46, R44 ;  /* 0x0000002c2e14723e */ /* 0x000fe200000000ff */
[----:B------:R-:W-:Y:S02]  /*fdd0*/  STS.U16 [R58+0x6], R29 ;  /* 0x0000061d3a007388 */ /* 0x000fe40000000400 */
[----:B------:R-:W-:Y:S01]  /*fde0*/  FADD.FTZ R43, R43, R44 ;  /* 0x0000002c2b2b7221 */ /* 0x000fe20000010000 */
[----:B------:R-:W-:Y:S01]  /*fdf0*/  PRMT R36, R20, 0x7610, R36 ;  /* 0x0000761014247816 */ /* 0x000fe20000000024 */
[----:B------:R0:W-:Y:S01]  /*fe00*/  STS.U16 [R60+0x8], R37 ;  /* 0x000008253c007388 */ /* 0x0001e20000000400 */
[----:B-1----:R-:W-:Y:S01]  /*fe10*/  PRMT R35, R21, 0x7632, R35 ;  /* 0x0000763215237816 */ /* 0x002fe20000000023 */
[----:B------:R-:W-:Y:S01]  /*fe20*/  FADD.FTZ R46, R43, R46 ;  /* 0x0000002e2b2e7221 */ /* 0x000fe20000010000 */
[----:B------:R-:W-:Y:S01]  /*fe30*/  F2FP.F16.F32.PACK_AB R21, R48, R47 ;  /* 0x0000002f3015723e */ /* 0x000fe200000000ff */
[----:B------:R-:W-:Y:S02]  /*fe40*/  STS.U16 [R62+0xa], R31 ;  /* 0x00000a1f3e007388 */ /* 0x000fe40000000400 */
[----:B------:R-:W-:Y:S01]  /*fe50*/  FADD.FTZ R47, R46, R47 ;  /* 0x0000002f2e2f7221 */ /* 0x000fe20000010000 */
[C---:B------:R-:W-:Y:S01]  /*fe60*/  PRMT R24, R21.reuse, 0x7610, R24 ;  /* 0x0000761015187816 */ /* 0x040fe20000000018 */
[----:B------:R-:W-:Y:S01]  /*fe70*/  STS.U16 [R64+0xc], R32 ;  /* 0x00000c2040007388 */ /* 0x000fe20000000400 */
[----:B------:R-:W-:Y:S01]  /*fe80*/  PRMT R26, R21, 0x7632, R26 ;  /* 0x00007632151a7816 */ /* 0x000fe2000000001a */
[----:B------:R-:W-:Y:S01]  /*fe90*/  FADD.FTZ R48, R47, R48 ;  /* 0x000000302f307221 */ /* 0x000fe20000010000 */
[----:B0-----:R-:W-:Y:S01]  /*fea0*/  PRMT R37, R20, 0x7632, R37 ;  /* 0x0000763214257816 */ /* 0x001fe20000000025 */
[----:B------:R-:W-:Y:S01]  /*feb0*/  STS.U16 [R66+0xe], R33 ;  /* 0x00000e2142007388 */ /* 0x000fe20000000400 */
[----:B------:R-:W-:Y:S01]  /*fec0*/  MOV R20, UR56 ;  /* 0x0000003800147c02 */ /* 0x000fe20008000f00 */
[----:B------:R-:W-:-:S02]  /*fed0*/  FADD.FTZ R48, R48, R49 ;  /* 0x0000003130307221 */ /* 0x000fc40000010000 */
        /* <DEDUP_REMOVED lines=49> */
.L_x_8240:
[----:B------:R-:W-:Y:S05]  /*101f0*/  BSYNC B0 ;  /* 0x0000000000007941 */ /* 0x000fea0003800000 */
.L_x_8239:
        /* <DEDUP_REMOVED lines=56> */
.L_x_8108:
[----:B------:R-:W-:Y:S02]  /*10580*/  ULDC.64 UR4, c[0x0][0x3d8] ;  /* 0x0000f60000047ab9 */ /* 0x000fe40000000a00 */
[----:B------:R-:W-:-:S04]  /*10590*/  ISETP.NE.U32.AND P0, PT, RZ, UR4, PT ;  /* 0x00000004ff007c0c */ /* 0x000fc8000bf05070 */
[----:B------:R-:W-:-:S13]  /*105a0*/  ISETP.NE.AND.EX P0, PT, RZ, UR5, PT, P0 ;  /* 0x00000005ff007c0c */ /* 0x000fda000bf05300 */
[----:B------:R-:W-:Y:S05]  /*105b0*/  @!P0 BRA `(.L_x_8242) ;  /* 0x00000000008c8947 */ /* 0x000fea0003800000 */
[----:B------:R-:W2:Y:S01]  /*105c0*/  LDL.LU R2, [R1+0x44] ;  /* 0x0000440001027983 */ /* 0x000ea20000300800 */
[----:B------:R-:W-:Y:S01]  /*105d0*/  BSSY B0, `(.L_x_8242) ;  /* 0x0000021000007945 */ /* 0x000fe20003800000 */
[----:B------:R-:W0:Y:S01]  /*105e0*/  S2R R4, SR_LANEID ;  /* 0x0000000000047919 */ /* 0x000e220000000000 */
[----:B------:R-:W3:Y:S01]  /*105f0*/  S2R R6, SR_TID.X ;  /* 0x0000000000067919 */ /* 0x000ee20000002100 */
[----:B0-----:R-:W-:-:S13]  /*10600*/  ISETP.NE.AND P1, PT, R4, RZ, PT ;  /* 0x000000ff0400720c */ /* 0x001fda0003f25270 */
[----:B------:R-:W0:Y:S01]  /*10610*/  @!P1 S2R R9, SR_CgaCtaId ;  /* 0x0000000000099919 */ /* 0x000e220000008800 */
        /* <DEDUP_REMOVED lines=8> */
[----:B0-----:R-:W-:Y:S01]  /*106a0*/  @!P1 LEA R0, R9, R0, 0x18 ;  /* 0x0000000009009211 */ /* 0x001fe200078ec0ff */
[----:B--2---:R-:W-:Y:S01]  /*106b0*/  @P0 FADD R2, R3, R2 ;  /* 0x0000000203020221 */ /* 0x004fe20000000000 */
        /* <DEDUP_REMOVED lines=18> */
.L_x_8243:
[----:B------:R-:W-:Y:S05]  /*107e0*/  BSYNC B0 ;  /* 0x0000000000007941 */ /* 0x000fea0003800000 */
.L_x_8242:
[----:B------:R-:W-:Y:S01]  /*107f0*/  ULDC.64 UR4, c[0x0][0x3f8] ;  /* 0x0000fe0000047ab9 */ /* 0x000fe20000000a00 */
[----:B------:R-:W-:Y:S01]  /*10800*/  BSSY B0, `(.L_x_8244) ;  /* 0x0000029000007945 */ /* 0x000fe20003800000 */
[----:B------:R-:W-:-:S04]  /*10810*/  ISETP.NE.U32.AND P0, PT, RZ, UR4, PT ;  /* 0x00000004ff007c0c */ /* 0x000fc8000bf05070 */
[----:B------:R-:W-:-:S13]  /*10820*/  ISETP.NE.AND.EX P0, PT, RZ, UR5, PT, P0 ;  /* 0x00000005ff007c0c */ /* 0x000fda000bf05300 */
[----:B------:R-:W-:Y:S05]  /*10830*/  @!P0 BRA `(.L_x_8245) ;  /* 0x0000000000908947 */ /* 0x000fea0003800000 */
[----:B--2---:R-:W2:Y:S01]  /*10840*/  LDL.LU R2, [R1+0x40] ;  /* 0x0000400001027983 */ /* 0x004ea20000300800 */
[----:B0-----:R-:W0:Y:S01]  /*10850*/  S2R R4, SR_LANEID ;  /* 0x0000000000047919 */ /* 0x001e220000000000 */
[----:B------:R-:W3:Y:S01]  /*10860*/  S2R R11, SR_TID.X ;  /* 0x00000000000b7919 */ /* 0x000ee20000002100 */
        /* <DEDUP_REMOVED lines=33> */
.L_x_8245:
[----:B------:R-:W3:Y:S02]  /*10a80*/  S2R R11, SR_TID.X ;  /* 0x00000000000b7919 */ /* 0x000ee40000002100 */
.L_x_8246:
[----:B------:R-:W-:Y:S05]  /*10a90*/  BSYNC B0 ;  /* 0x0000000000007941 */ /* 0x000fea0003800000 */
.L_x_8244:
        /* <DEDUP_REMOVED lines=23> */
.L_x_8248:
[----:B------:R-:W-:Y:S02]  /*10c10*/  LEA R0, R11, UR8, 0x3 ;  /* 0x000000080b007c11 */ /* 0x000fe4000f8e18ff */
[----:B0-23--:R-:W-:Y:S02]  /*10c20*/  MOV R3, UR5 ;  /* 0x0000000500037c02 */ /* 0x00dfe40008000f00 */
        /* <DEDUP_REMOVED lines=30> */
.L_x_8247:
[----:B------:R-:W-:Y:S05]  /*10e10*/  EXIT ;  /* 0x000000000000794d */ /* 0x000fea0003800000 */
.L_x_8145:
[----:B------:R-:W-:Y:S01]  /*10e20*/  HFMA2.MMA R69, -RZ, RZ, 0, 5.9604644775390625e-08 ;  /* 0x00000001ff457435 */ /* 0x000fe200000001ff */
[----:B------:R-:W-:Y:S02]  /*10e30*/  MOV R246, R243 ;  /* 0x000000f300f67202 */ /* 0x000fe40000000f00 */
[----:B------:R-:W-:Y:S02]  /*10e40*/  MOV R68, RZ ;  /* 0x000000ff00447202 */ /* 0x000fe40000000f00 */
[----:B------:R-:W-:-:S07]  /*10e50*/  MOV R71, 0xffffffff ;  /* 0xffffffff00477802 */ /* 0x000fce0000000f00 */
[----:B0-2---:R-:W-:Y:S05]  /*10e60*/  WARPSYNC.COLLECTIVE R71, `(.L_x_8249) ;  /* 0x0000000047087348 */ /* 0x005fea0003c00000 */
[----:B------:R1:W3:Y:S02]  /*10e70*/  SHFL.UP P3, R70, R246, R69, R68 ;  /* 0x04000045f6467389 */ /* 0x0002e40000060044 */
[----:B0123--:R-:W-:Y:S01]  /*10e80*/  ENDCOLLECTIVE ;  /* 0x000000000000791b */ /* 0x00ffe20003800000 */
.L_x_8249:
[----:B------:R-:W-:Y:S02]  /*10e90*/  MOV R246, R239 ;  /* 0x000000ef00f67202 */ /* 0x000fe40000000f00 */
[----:B------:R-:W-:-:S07]  /*10ea0*/  MOV R244, R70 ;  /* 0x0000004600f47202 */ /* 0x000fce0000000f00 */
[----:B------:R-:W-:Y:S05]  /*10eb0*/  WARPSYNC.COLLECTIVE R71, `(.L_x_8250) ;  /* 0x0000000047087348 */ /* 0x000fea0003c00000 */
[----:B------:R0:W1:Y:S02]  /*10ec0*/  SHFL.UP P3, R70, R246, R69, R68 ;  /* 0x04000045f6467389 */ /* 0x0000640000060044 */
[----:B01----:R-:W-:Y:S01]  /*10ed0*/  ENDCOLLECTIVE ;  /* 0x000000000000791b */ /* 0x003fe20003800000 */
.L_x_8250:
[----:B------:R-:W-:Y:S02]  /*10ee0*/  MOV R246, R241 ;  /* 0x000000f100f67202 */ /* 0x000fe40000000f00 */
[----:B------:R-:W-:-:S07]  /*10ef0*/  MOV R245, R70 ;  /* 0x0000004600f57202 */ /* 0x000fce0000000f00 */
[----:B------:R-:W-:Y:S05]  /*10f00*/  WARPSYNC.COLLECTIVE R71, `(.L_x_8251) ;  /* 0x0000000047087348 */ /* 0x000fea0003c00000 */
[----:B------:R0:W1:Y:S02]  /*10f10*/  SHFL.UP P3, R70, R246, R69, R68 ;  /* 0x04000045f6467389 */ /* 0x0000640000060044 */
[----:B01----:R-:W-:Y:S01]  /*10f20*/  ENDCOLLECTIVE ;  /* 0x000000000000791b */ /* 0x003fe20003800000 */
.L_x_8251:
[----:B------:R-:W-:Y:S02]  /*10f30*/  MOV R246, R242 ;  /* 0x000000f200f67202 */ /* 0x000fe40000000f00 */
[----:B------:R-:W-:-:S07]  /*10f40*/  MOV R247, R70 ;  /* 0x0000004600f77202 */ /* 0x000fce0000000f00 */
[----:B------:R-:W-:Y:S05]  /*10f50*/  WARPSYNC.COLLECTIVE R71, `(.L_x_8252) ;  /* 0x0000000047087348 */ /* 0x000fea0003c00000 */
[----:B------:R0:W1:Y:S02]  /*10f60*/  SHFL.UP P3, R70, R246, R69, R68 ;  /* 0x04000045f6467389 */ /* 0x0000640000060044 */
[----:B01----:R-:W-:Y:S01]  /*10f70*/  ENDCOLLECTIVE ;  /* 0x000000000000791b */ /* 0x003fe20003800000 */
.L_x_8252:
        /* <DEDUP_REMOVED lines=19> */
.L_x_8253:
[----:B------:R-:W-:Y:S02]  /*110b0*/  MOV R246, R239 ;  /* 0x000000ef00f67202 */ /* 0x000fe40000000f00 */
[----:B------:R-:W-:-:S07]  /*110c0*/  MOV R245, R70 ;  /* 0x0000004600f57202 */ /* 0x000fce0000000f00 */
[----:B------:R-:W-:Y:S05]  /*110d0*/  WARPSYNC.COLLECTIVE R71, `(.L_x_8254) ;  /* 0x0000000047087348 */ /* 0x000fea0003c00000 */
[----:B------:R0:W1:Y:S02]  /*110e0*/  SHFL.UP P3, R70, R246, R69, R68 ;  /* 0x04000045f6467389 */ /* 0x0000640000060044 */
[----:B01----:R-:W-:Y:S01]  /*110f0*/  ENDCOLLECTIVE ;  /* 0x000000000000791b */ /* 0x003fe20003800000 */
.L_x_8254:
[----:B------:R-:W-:Y:S02]  /*11100*/  MOV R246, R241 ;  /* 0x000000f100f67202 */ /* 0x000fe40000000f00 */
[----:B------:R-:W-:-:S07]  /*11110*/  MOV R247, R70 ;  /* 0x0000004600f77202 */ /* 0x000fce0000000f00 */
[----:B------:R-:W-:Y:S05]  /*11120*/  WARPSYNC.COLLECTIVE R71, `(.L_x_8255) ;  /* 0x0000000047087348 */ /* 0x000fea0003c00000 */
[----:B------:R0:W1:Y:S02]  /*11130*/  SHFL.UP P3, R70, R246, R69, R68 ;  /* 0x04000045f6467389 */ /* 0x0000640000060044 */
[----:B01----:R-:W-:Y:S01]  /*11140*/  ENDCOLLECTIVE ;  /* 0x000000000000791b */ /* 0x003fe20003800000 */
.L_x_8255:
[----:B------:R-:W-:Y:S02]  /*11150*/  MOV R246, R242 ;  /* 0x000000f200f67202 */ /* 0x000fe40000000f00 */
[----:B------:R-:W-:-:S07]  /*11160*/  MOV R244, R70 ;  /* 0x0000004600f47202 */ /* 0x000fce0000000f00 */
[----:B------:R-:W-:Y:S05]  /*11170*/  WARPSYNC.COLLECTIVE R71, `(.L_x_8256) ;  /* 0x0000000047087348 */ /* 0x000fea0003c00000 */
[----:B------:R0:W1:Y:S02]  /*11180*/  SHFL.UP P3, R70, R246, R69, R68 ;  /* 0x04000045f6467389 */ /* 0x0000640000060044 */
[----:B01----:R-:W-:Y:S01]  /*11190*/  ENDCOLLECTIVE ;  /* 0x000000000000791b */ /* 0x003fe20003800000 */
.L_x_8256:
        /* <DEDUP_REMOVED lines=19> */
.L_x_8257:
[----:B------:R-:W-:Y:S02]  /*112d0*/  MOV R246, R239 ;  /* 0x000000ef00f67202 */ /* 0x000fe40000000f00 */
[----:B------:R-:W-:-:S07]  /*112e0*/  MOV R245, R70 ;  /* 0x0000004600f57202 */ /* 0x000fce0000000f00 */
[----:B------:R-:W-:Y:S05]  /*112f0*/  WARPSYNC.COLLECTIVE R71, `(.L_x_8258) ;  /* 0x0000000047087348 */ /* 0x000fea0003c00000 */
[----:B------:R0:W1:Y:S02]  /*11300*/  SHFL.UP P3, R70, R246, R69, R68 ;  /* 0x04000045f6467389 */ /* 0x0000640000060044 */
[----:B01----:R-:W-:Y:S01]  /*11310*/  ENDCOLLECTIVE ;  /* 0x000000000000791b */ /* 0x003fe20003800000 */
.L_x_8258:
[----:B------:R-:W-:Y:S02]  /*11320*/  MOV R246, R241 ;  /* 0x000000f100f67202 */ /* 0x000fe40000000f00 */
[----:B------:R-:W-:-:S07]  /*11330*/  MOV R247, R70 ;  /* 0x0000004600f77202 */ /* 0x000fce0000000f00 */
[----:B------:R-:W-:Y:S05]  /*11340*/  WARPSYNC.COLLECTIVE R71, `(.L_x_8259) ;  /* 0x0000000047087348 */ /* 0x000fea0003c00000 */
[----:B------:R0:W1:Y:S02]  /*11350*/  SHFL.UP P3, R70, R246, R69, R68 ;  /* 0x04000045f6467389 */ /* 0x0000640000060044 */
[----:B01----:R-:W-:Y:S01]  /*11360*/  ENDCOLLECTIVE ;  /* 0x000000000000791b */ /* 0x003fe20003800000 */
.L_x_8259:
[----:B------:R-:W-:Y:S02]  /*11370*/  MOV R246, R242 ;  /* 0x000000f200f67202 */ /* 0x000fe40000000f00 */
[----:B------:R-:W-:-:S07]  /*11380*/  MOV R244, R70 ;  /* 0x0000004600f47202 */ /* 0x000fce0000000f00 */
[----:B------:R-:W-:Y:S05]  /*11390*/  WARPSYNC.COLLECTIVE R71, `(.L_x_8260) ;  /* 0x0000000047087348 */ /* 0x000fea0003c00000 */
[----:B------:R0:W1:Y:S02]  /*113a0*/  SHFL.UP P3, R70, R246, R69, R68 ;  /* 0x04000045f6467389 */ /* 0x0000640000060044 */
[----:B01----:R-:W-:Y:S01]  /*113b0*/  ENDCOLLECTIVE ;  /* 0x000000000000791b */ /* 0x003fe20003800000 */
.L_x_8260:
        /* <DEDUP_REMOVED lines=19> */
.L_x_8261:
[----:B------:R-:W-:Y:S02]  /*114f0*/  MOV R246, R239 ;  /* 0x000000ef00f67202 */ /* 0x000fe40000000f00 */
[----:B------:R-:W-:-:S07]  /*11500*/  MOV R245, R70 ;  /* 0x0000004600f57202 */ /* 0x000fce0000000f00 */
[----:B------:R-:W-:Y:S05]  /*11510*/  WARPSYNC.COLLECTIVE R71, `(.L_x_8262) ;  /* 0x0000000047087348 */ /* 0x000fea0003c00000 */
[----:B------:R0:W1:Y:S02]  /*11520*/  SHFL.UP P3, R70, R246, R69, R68 ;  /* 0x04000045f6467389 */ /* 0x0000640000060044 */
[----:B01----:R-:W-:Y:S01]  /*11530*/  ENDCOLLECTIVE ;  /* 0x000000000000791b */ /* 0x003fe20003800000 */
.L_x_8262:
[----:B------:R-:W-:Y:S02]  /*11540*/  MOV R246, R241 ;  /* 0x000000f100f67202 */ /* 0x000fe40000000f00 */
[----:B------:R-:W-:-:S07]  /*11550*/  MOV R247, R70 ;  /* 0x0000004600f77202 */ /* 0x000fce0000000f00 */
[----:B------:R-:W-:Y:S05]  /*11560*/  WARPSYNC.COLLECTIVE R71, `(.L_x_8263) ;  /* 0x0000000047087348 */ /* 0x000fea0003c00000 */
[----:B------:R0:W1:Y:S02]  /*11570*/  SHFL.UP P3, R70, R246, R69, R68 ;  /* 0x04000045f6467389 */ /* 0x0000640000060044 */
[----:B01----:R-:W-:Y:S01]  /*11580*/  ENDCOLLECTIVE ;  /* 0x000000000000791b */ /* 0x003fe20003800000 */
.L_x_8263:
[----:B------:R-:W-:Y:S02]  /*11590*/  MOV R246, R242 ;  /* 0x000000f200f67202 */ /* 0x000fe40000000f00 */
[----:B------:R-:W-:-:S07]  /*115a0*/  MOV R244, R70 ;  /* 0x0000004600f47202 */ /* 0x000fce0000000f00 */
[----:B------:R-:W-:Y:S05]  /*115b0*/  WARPSYNC.COLLECTIVE R71, `(.L_x_8264) ;  /* 0x0000000047087348 */ /* 0x000fea0003c00000 */
[----:B------:R0:W1:Y:S02]  /*115c0*/  SHFL.UP P3, R70, R246, R69, R68 ;  /* 0x04000045f6467389 */ /* 0x0000640000060044 */
[----:B01----:R-:W-:Y:S01]  /*115d0*/  ENDCOLLECTIVE ;  /* 0x000000000000791b */ /* 0x003fe20003800000 */
.L_x_8264:
        /* <DEDUP_REMOVED lines=19> */
.L_x_8265:
[----:B------:R-:W-:Y:S02]  /*11710*/  MOV R246, R239 ;  /* 0x000000ef00f67202 */ /* 0x000fe40000000f00 */
[----:B------:R-:W-:-:S07]  /*11720*/  MOV R244, R70 ;  /* 0x0000004600f47202 */ /* 0x000fce0000000f00 */
[----:B------:R-:W-:Y:S05]  /*11730*/  WARPSYNC.COLLECTIVE R71, `(.L_x_8266) ;  /* 0x0000000047087348 */ /* 0x000fea0003c00000 */
[----:B------:R0:W1:Y:S02]  /*11740*/  SHFL.UP P3, R70, R246, R69, R68 ;  /* 0x04000045f6467389 */ /* 0x0000640000060044 */
[----:B01----:R-:W-:Y:S01]  /*11750*/  ENDCOLLECTIVE ;  /* 0x000000000000791b */ /* 0x003fe20003800000 */
.L_x_8266:
[----:B------:R-:W-:Y:S02]  /*11760*/  MOV R246, R241 ;  /* 0x000000f100f67202 */ /* 0x000fe40000000f00 */
[----:B------:R-:W-:-:S07]  /*11770*/  MOV R245, R70 ;  /* 0x0000004600f57202 */ /* 0x000fce0000000f00 */
[----:B------:R-:W-:Y:S05]  /*11780*/  WARPSYNC.COLLECTIVE R71, `(.L_x_8267) ;  /* 0x0000000047087348 */ /* 0x000fea0003c00000 */
[----:B------:R0:W1:Y:S02]  /*11790*/  SHFL.UP P3, R70, R246, R69, R68 ;  /* 0x04000045f6467389 */ /* 0x0000640000060044 */
[----:B01----:R-:W-:Y:S01]  /*117a0*/  ENDCOLLECTIVE ;  /* 0x000000000000791b */ /* 0x003fe20003800000 */
.L_x_8267:
[----:B------:R-:W-:Y:S02]  /*117b0*/  MOV R246, R242 ;  /* 0x000000f200f67202 */ /* 0x000fe40000000f00 */
[----:B------:R-:W-:-:S07]  /*117c0*/  MOV R247, R70 ;  /* 0x0000004600f77202 */ /* 0x000fce0000000f00 */
[----:B------:R-:W-:Y:S05]  /*117d0*/  WARPSYNC.COLLECTIVE R71, `(.L_x_8268) ;  /* 0x0000000047087348 */ /* 0x000fea0003c00000 */
[----:B------:R0:W1:Y:S02]  /*117e0*/  SHFL.UP P3, R70, R246, R69, R68 ;  /* 0x04000045f6467389 */ /* 0x0000640000060044 */
[----:B01----:R-:W-:Y:S01]  /*117f0*/  ENDCOLLECTIVE ;  /* 0x000000000000791b */ /* 0x003fe20003800000 */
.L_x_8268:
[----:B------:R-:W-:Y:S01]  /*11800*/  MOV R69, R70 ;  /* 0x0000004600457202 */ /* 0x000fe20000000f00 */
[----:B------:R-:W-:Y:S06]  /*11810*/  BRA `(.L_x_8269) ;  /* 0xffffff6c00247947 */ /* 0x000fec000383ffff */
.L_x_8146:
        /* <DEDUP_REMOVED lines=8> */
.L_x_8271:
[----:B------:R-:W-:Y:S05]  /*118a0*/  BSYNC B0 ;  /* 0x0000000000007941 */ /* 0x000fea0003800000 */
.L_x_8270:
[----:B------:R-:W-:Y:S05]  /*118b0*/  BRA `(.L_x_8272) ;  /* 0xffffff6c00347947 */ /* 0x000fea000383ffff */
.L_x_8147:
        /* <DEDUP_REMOVED lines=8> */
.L_x_8274:
[----:B------:R-:W-:Y:S05]  /*11940*/  BSYNC B0 ;  /* 0x0000000000007941 */ /* 0x000fea0003800000 */
.L_x_8273:
[----:B------:R-:W-:Y:S05]  /*11950*/  BRA `(.L_x_8275) ;  /* 0xffffff6c00147947 */ /* 0x000fea000383ffff */
.L_x_8148:
        /* <DEDUP_REMOVED lines=8> */
.L_x_8277:
[----:B------:R-:W-:Y:S05]  /*119e0*/  BSYNC B0 ;  /* 0x0000000000007941 */ /* 0x000fea0003800000 */
.L_x_8276:
[----:B------:R-:W-:Y:S05]  /*119f0*/  BRA `(.L_x_8278) ;  /* 0xffffff6800f47947 */ /* 0x000fea000383ffff */
.L_x_8149:
        /* <DEDUP_REMOVED lines=8> */
.L_x_8280:
[----:B------:R-:W-:Y:S05]  /*11a80*/  BSYNC B0 ;  /* 0x0000000000007941 */ /* 0x000fea0003800000 */
.L_x_8279:
[----:B------:R-:W-:Y:S05]  /*11a90*/  BRA `(.L_x_8281) ;  /* 0xffffff6800d47947 */ /* 0x000fea000383ffff */
.L_x_8150:
        /* <DEDUP_REMOVED lines=8> */
.L_x_8283:
[----:B------:R-:W-:Y:S05]  /*11b20*/  BSYNC B0 ;  /* 0x0000000000007941 */ /* 0x000fea0003800000 */
.L_x_8282:
        /* <DEDUP_REMOVED lines=8> */
.L_x_8284:
[----:B------:R-:W-:Y:S02]  /*11bb0*/  MOV R246, R241 ;  /* 0x000000f100f67202 */ /* 0x000fe40000000f00 */
[----:B------:R-:W-:-:S07]  /*11bc0*/  MOV R244, R70 ;  /* 0x0000004600f47202 */ /* 0x000fce0000000f00 */
[----:B------:R-:W-:Y:S05]  /*11bd0*/  WARPSYNC.COLLECTIVE R71, `(.L_x_8285) ;  /* 0x0000000047087348 */ /* 0x000fea0003c00000 */
[----:B------:R0:W1:Y:S02]  /*11be0*/  SHFL.UP P3, R70, R246, R69, R68 ;  /* 0x04000045f6467389 */ /* 0x0000640000060044 */
[----:B01----:R-:W-:Y:S01]  /*11bf0*/  ENDCOLLECTIVE ;  /* 0x000000000000791b */ /* 0x003fe20003800000 */
.L_x_8285:
[----:B------:R-:W-:Y:S02]  /*11c00*/  MOV R246, R242 ;  /* 0x000000f200f67202 */ /* 0x000fe40000000f00 */
[----:B------:R-:W-:-:S07]  /*11c10*/  MOV R241, R70 ;  /* 0x0000004600f17202 */ /* 0x000fce0000000f00 */
[----:B------:R-:W-:Y:S05]  /*11c20*/  WARPSYNC.COLLECTIVE R71, `(.L_x_8286) ;  /* 0x0000000047087348 */ /* 0x000fea0003c00000 */
[----:B------:R0:W1:Y:S02]  /*11c30*/  SHFL.UP P3, R70, R246, R69, R68 ;  /* 0x04000045f6467389 */ /* 0x0000640000060044 */
[----:B01----:R-:W-:Y:S01]  /*11c40*/  ENDCOLLECTIVE ;  /* 0x000000000000791b */ /* 0x003fe20003800000 */
.L_x_8286:
[----:B------:R-:W-:Y:S01]  /*11c50*/  HFMA2.MMA R69, -RZ, RZ, 0, 0 ;  /* 0x00000000ff457435 */ /* 0x000fe200000001ff */
[----:B------:R-:W-:Y:S02]  /*11c60*/  MOV R68, 0x1f ;  /* 0x0000001f00447802 */ /* 0x000fe40000000f00 */
[----:B------:R-:W-:Y:S02]  /*11c70*/  MOV R242, R70 ;  /* 0x0000004600f27202 */ /* 0x000fe40000000f00 */
[----:B------:R-:W-:-:S07]  /*11c80*/  MOV R70, R60 ;  /* 0x0000003c00467202 */ /* 0x000fce0000000f00 */
[----:B------:R-:W-:Y:S05]  /*11c90*/  WARPSYNC.COLLECTIVE R71, `(.L_x_8287) ;  /* 0x0000000047087348 */ /* 0x000fea0003c00000 */
[----:B------:R0:W1:Y:S02]  /*11ca0*/  SHFL.IDX P3, R239, R70, R69, R68 ;  /* 0x0000004546ef7389 */ /* 0x0000640000060044 */
[----:B01----:R-:W-:Y:S01]  /*11cb0*/  ENDCOLLECTIVE ;  /* 0x000000000000791b */ /* 0x003fe20003800000 */
.L_x_8287:
[----:B------:R-:W-:Y:S02]  /*11cc0*/  MOV R70, R61 ;  /* 0x0000003d00467202 */ /* 0x000fe40000000f00 */
[----:B------:R-:W-:-:S07]  /*11cd0*/  MOV R60, R239 ;  /* 0x000000ef003c7202 */ /* 0x000fce0000000f00 */
[----:B------:R-:W-:Y:S05]  /*11ce0*/  WARPSYNC.COLLECTIVE R71, `(.L_x_8288) ;  /* 0x0000000047087348 */ /* 0x000fea0003c00000 */
[----:B------:R0:W1:Y:S02]  /*11cf0*/  SHFL.IDX P3, R239, R70, R69, R68 ;  /* 0x0000004546ef7389 */ /* 0x0000640000060044 */
[----:B01----:R-:W-:Y:S01]  /*11d00*/  ENDCOLLECTIVE ;  /* 0x000000000000791b */ /* 0x003fe20003800000 */
.L_x_8288:
[----:B------:R-:W-:Y:S02]  /*11d10*/  MOV R70, R62 ;  /* 0x0000003e00467202 */ /* 0x000fe40000000f00 */
[----:B------:R-:W-:-:S07]  /*11d20*/  MOV R61, R239 ;  /* 0x000000ef003d7202 */ /* 0x000fce0000000f00 */
[----:B------:R-:W-:Y:S05]  /*11d30*/  WARPSYNC.COLLECTIVE R71, `(.L_x_8289) ;  /* 0x0000000047087348 */ /* 0x000fea0003c00000 */
[----:B------:R0:W1:Y:S02]  /*11d40*/  SHFL.IDX P3, R239, R70, R69, R68 ;  /* 0x0000004546ef7389 */ /* 0x0000640000060044 */
[----:B01----:R-:W-:Y:S01]  /*11d50*/  ENDCOLLECTIVE ;  /* 0x000000000000791b */ /* 0x003fe20003800000 */
.L_x_8289:
[----:B------:R-:W-:Y:S02]  /*11d60*/  MOV R70, R63 ;  /* 0x0000003f00467202 */ /* 0x000fe40000000f00 */
[----:B------:R-:W-:-:S07]  /*11d70*/  MOV R62, R239 ;  /* 0x000000ef003e7202 */ /* 0x000fce0000000f00 */
[----:B------:R-:W-:Y:S05]  /*11d80*/  WARPSYNC.COLLECTIVE R71, `(.L_x_8290) ;  /* 0x0000000047087348 */ /* 0x000fea0003c00000 */
[----:B------:R0:W1:Y:S02]  /*11d90*/  SHFL.IDX P3, R239, R70, R69, R68 ;  /* 0x0000004546ef7389 */ /* 0x0000640000060044 */
[----:B01----:R-:W-:Y:S01]  /*11da0*/  ENDCOLLECTIVE ;  /* 0x000000000000791b */ /* 0x003fe20003800000 */
.L_x_8290:
[----:B------:R-:W-:Y:S01]  /*11db0*/  MOV R63, R239 ;  /* 0x000000ef003f7202 */ /* 0x000fe20000000f00 */
[----:B------:R-:W-:Y:S06]  /*11dc0*/  BRA `(.L_x_8291) ;  /* 0xffffff6800307947 */ /* 0x000fec000383ffff */
.L_x_8152:
        /* <DEDUP_REMOVED lines=8> */
.L_x_8292:
[----:B------:R-:W-:Y:S02]  /*11e50*/  MOV R244, R241 ;  /* 0x000000f100f47202 */ /* 0x000fe40000000f00 */
[----:B------:R-:W-:-:S07]  /*11e60*/  MOV R68, R239 ;  /* 0x000000ef00447202 */ /* 0x000fce0000000f00 */
[----:B------:R-:W-:Y:S05]  /*11e70*/  WARPSYNC.COLLECTIVE R71, `(.L_x_8293) ;  /* 0x0000000047087348 */ /* 0x000fea0003c00000 */
[----:B------:R0:W1:Y:S02]  /*11e80*/  SHFL.DOWN P0, R239, R244, R245, R252 ;  /* 0x080000f5f4ef7389 */ /* 0x00006400000000fc */
[----:B01----:R-:W-:Y:S01]  /*11e90*/  ENDCOLLECTIVE ;  /* 0x000000000000791b */ /* 0x003fe20003800000 */
.L_x_8293:
[----:B------:R-:W-:Y:S02]  /*11ea0*/  MOV R244, R70 ;  /* 0x0000004600f47202 */ /* 0x000fe40000000f00 */
[----:B------:R-:W-:-:S07]  /*11eb0*/  MOV R69, R239 ;  /* 0x000000ef00457202 */ /* 0x000fce0000000f00 */
[----:B------:R-:W-:Y:S05]  /*11ec0*/  WARPSYNC.COLLECTIVE R71, `(.L_x_8294) ;  /* 0x0000000047087348 */ /* 0x000fea0003c00000 */
[----:B------:R0:W1:Y:S02]  /*11ed0*/  SHFL.DOWN P0, R239, R244, R245, R252 ;  /* 0x080000f5f4ef7389 */ /* 0x00006400000000fc */
[----:B01----:R-:W-:Y:S01]  /*11ee0*/  ENDCOLLECTIVE ;  /* 0x000000000000791b */ /* 0x003fe20003800000 */
.L_x_8294:
[----:B------:R-:W-:Y:S02]  /*11ef0*/  MOV R244, R243 ;  /* 0x000000f300f47202 */ /* 0x000fe40000000f00 */
[----:B------:R-:W-:-:S07]  /*11f00*/  MOV R246, R239 ;  /* 0x000000ef00f67202 */ /* 0x000fce0000000f00 */
[----:B------:R-:W-:Y:S05]  /*11f10*/  WARPSYNC.COLLECTIVE R71, `(.L_x_8295) ;  /* 0x0000000047087348 */ /* 0x000fea0003c00000 */
[----:B------:R0:W1:Y:S02]  /*11f20*/  SHFL.DOWN P0, R239, R244, R245, R252 ;  /* 0x080000f5f4ef7389 */ /* 0x00006400000000fc */
[----:B01----:R-:W-:Y:S01]  /*11f30*/  ENDCOLLECTIVE ;  /* 0x000000000000791b */ /* 0x003fe20003800000 */
.L_x_8295:
[----:B------:R-:W-:Y:S01]  /*11f40*/  MOV R71, R239 ;  /* 0x000000ef00477202 */ /* 0x000fe20000000f00 */
[----:B------:R-:W-:Y:S06]  /*11f50*/  BRA `(.L_x_8296) ;  /* 0xffffff7800887947 */ /* 0x000fec000383ffff */
.L_x_8155:
        /* <DEDUP_REMOVED lines=8> */
.L_x_8298:
[----:B------:R-:W-:Y:S05]  /*11fe0*/  BSYNC B0 ;  /* 0x0000000000007941 */ /* 0x000fea0003800000 */
.L_x_8297:
        /* <DEDUP_REMOVED lines=8> */
.L_x_8299:
[----:B------:R-:W-:Y:S02]  /*12070*/  MOV R244, R242 ;  /* 0x000000f200f47202 */ /* 0x000fe40000000f00 */
[----:B------:R-:W-:-:S07]  /*12080*/  MOV R69, R239 ;  /* 0x000000ef00457202 */ /* 0x000fce0000000f00 */
[----:B------:R-:W-:Y:S05]  /*12090*/  WARPSYNC.COLLECTIVE R71, `(.L_x_8300) ;  /* 0x0000000047087348 */ /* 0x000fea0003c00000 */
[----:B------:R0:W1:Y:S02]  /*120a0*/  SHFL.DOWN P0, R239, R244, R245, R252 ;  /* 0x080000f5f4ef7389 */ /* 0x00006400000000fc */
[----:B01----:R-:W-:Y:S01]  /*120b0*/  ENDCOLLECTIVE ;  /* 0x000000000000791b */ /* 0x003fe20003800000 */
.L_x_8300:
[----:B------:R-:W-:Y:S02]  /*120c0*/  MOV R244, R243 ;  /* 0x000000f300f47202 */ /* 0x000fe40000000f00 */
[----:B------:R-:W-:-:S07]  /*120d0*/  MOV R70, R239 ;  /* 0x000000ef00467202 */ /* 0x000fce0000000f00 */
[----:B------:R-:W-:Y:S05]  /*120e0*/  WARPSYNC.COLLECTIVE R71, `(.L_x_8301) ;  /* 0x0000000047087348 */ /* 0x000fea0003c00000 */
[----:B------:R0:W1:Y:S02]  /*120f0*/  SHFL.DOWN P0, R239, R244, R245, R252 ;  /* 0x080000f5f4ef7389 */ /* 0x00006400000000fc */
[----:B01----:R-:W-:Y:S01]  /*12100*/  ENDCOLLECTIVE ;  /* 0x000000000000791b */ /* 0x003fe20003800000 */
.L_x_8301:
[----:B------:R-:W-:Y:S01]  /*12110*/  MOV R71, R239 ;  /* 0x000000ef00477202 */ /* 0x000fe20000000f00 */
[----:B------:R-:W-:Y:S06]  /*12120*/  BRA `(.L_x_8302) ;  /* 0xffffff7800687947 */ /* 0x000fec000383ffff */
.L_x_8158:
        /* <DEDUP_REMOVED lines=8> */
.L_x_8304:
[----:B------:R-:W-:Y:S05]  /*121b0*/  BSYNC B0 ;  /* 0x0000000000007941 */ /* 0x000fea0003800000 */
.L_x_8303:
        /* <DEDUP_REMOVED lines=8> */
.L_x_8305:
[----:B------:R-:W-:Y:S02]  /*12240*/  MOV R244, R242 ;  /* 0x000000f200f47202 */ /* 0x000fe40000000f00 */
[----:B------:R-:W-:-:S07]  /*12250*/  MOV R69, R239 ;  /* 0x000000ef00457202 */ /* 0x000fce0000000f00 */
[----:B------:R-:W-:Y:S05]  /*12260*/  WARPSYNC.COLLECTIVE R71, `(.L_x_8306) ;  /* 0x0000000047087348 */ /* 0x000fea0003c00000 */
[----:B------:R0:W1:Y:S02]  /*12270*/  SHFL.DOWN P0, R239, R244, R245, R252 ;  /* 0x080000f5f4ef7389 */ /* 0x00006400000000fc */
[----:B01----:R-:W-:Y:S01]  /*12280*/  ENDCOLLECTIVE ;  /* 0x000000000000791b */ /* 0x003fe20003800000 */
.L_x_8306:
[----:B------:R-:W-:Y:S02]  /*12290*/  MOV R244, R243 ;  /* 0x000000f300f47202 */ /* 0x000fe40000000f00 */
[----:B------:R-:W-:-:S07]  /*122a0*/  MOV R70, R239 ;  /* 0x000000ef00467202 */ /* 0x000fce0000000f00 */
[----:B------:R-:W-:Y:S05]  /*122b0*/  WARPSYNC.COLLECTIVE R71, `(.L_x_8307) ;  /* 0x0000000047087348 */ /* 0x000fea0003c00000 */
[----:B------:R0:W1:Y:S02]  /*122c0*/  SHFL.DOWN P0, R239, R244, R245, R252 ;  /* 0x080000f5f4ef7389 */ /* 0x00006400000000fc */
[----:B01----:R-:W-:Y:S01]  /*122d0*/  ENDCOLLECTIVE ;  /* 0x000000000000791b */ /* 0x003fe20003800000 */
.L_x_8307:
[----:B------:R-:W-:Y:S01]  /*122e0*/  MOV R71, R239 ;  /* 0x000000ef00477202 */ /* 0x000fe20000000f00 */
[----:B------:R-:W-:Y:S06]  /*122f0*/  BRA `(.L_x_8308) ;  /* 0xffffff7800487947 */ /* 0x000fec000383ffff */
.L_x_8161:
        /* <DEDUP_REMOVED lines=8> */
.L_x_8310:
[----:B------:R-:W-:Y:S05]  /*12380*/  BSYNC B0 ;  /* 0x0000000000007941 */ /* 0x000fea0003800000 */
.L_x_8309:
        /* <DEDUP_REMOVED lines=8> */
.L_x_8311:
[----:B------:R-:W-:Y:S02]  /*12410*/  MOV R244, R242 ;  /* 0x000000f200f47202 */ /* 0x000fe40000000f00 */
[----:B------:R-:W-:-:S07]  /*12420*/  MOV R69, R239 ;  /* 0x000000ef00457202 */ /* 0x000fce0000000f00 */
[----:B------:R-:W-:Y:S05]  /*12430*/  WARPSYNC.COLLECTIVE R71, `(.L_x_8312) ;  /* 0x0000000047087348 */ /* 0x000fea0003c00000 */
[----:B------:R0:W1:Y:S02]  /*12440*/  SHFL.DOWN P0, R239, R244, R245, R252 ;  /* 0x080000f5f4ef7389 */ /* 0x00006400000000fc */
[----:B01----:R-:W-:Y:S01]  /*12450*/  ENDCOLLECTIVE ;  /* 0x000000000000791b */ /* 0x003fe20003800000 */
.L_x_8312:
[----:B------:R-:W-:Y:S02]  /*12460*/  MOV R244, R243 ;  /* 0x000000f300f47202 */ /* 0x000fe40000000f00 */
[----:B------:R-:W-:-:S07]  /*12470*/  MOV R70, R239 ;  /* 0x000000ef00467202 */ /* 0x000fce0000000f00 */
[----:B------:R-:W-:Y:S05]  /*12480*/  WARPSYNC.COLLECTIVE R71, `(.L_x_8313) ;  /* 0x0000000047087348 */ /* 0x000fea0003c00000 */
[----:B------:R0:W1:Y:S02]  /*12490*/  SHFL.DOWN P0, R239, R244, R245, R252 ;  /* 0x080000f5f4ef7389 */ /* 0x00006400000000fc */
[----:B01----:R-:W-:Y:S01]  /*124a0*/  ENDCOLLECTIVE ;  /* 0x000000000000791b */ /* 0x003fe20003800000 */
.L_x_8313:
[----:B------:R-:W-:Y:S01]  /*124b0*/  MOV R71, R239 ;  /* 0x000000ef00477202 */ /* 0x000fe20000000f00 */
[----:B------:R-:W-:Y:S06]  /*124c0*/  BRA `(.L_x_8314) ;  /* 0xffffff7800287947 */ /* 0x000fec000383ffff */
.L_x_8164:
        /* <DEDUP_REMOVED lines=8> */
.L_x_8316:
[----:B------:R-:W-:Y:S05]  /*12550*/  BSYNC B0 ;  /* 0x0000000000007941 */ /* 0x000fea0003800000 */
.L_x_8315:
        /* <DEDUP_REMOVED lines=8> */
.L_x_8317:
[----:B------:R-:W-:Y:S02]  /*125e0*/  MOV R244, R242 ;  /* 0x000000f200f47202 */ /* 0x000fe40000000f00 */
[----:B------:R-:W-:-:S07]  /*125f0*/  MOV R69, R239 ;  /* 0x000000ef00457202 */ /* 0x000fce0000000f00 */
[----:B------:R-:W-:Y:S05]  /*12600*/  WARPSYNC.COLLECTIVE R71, `(.L_x_8318) ;  /* 0x0000000047087348 */ /* 0x000fea0003c00000 */
[----:B------:R0:W1:Y:S02]  /*12610*/  SHFL.DOWN P0, R239, R244, R245, R252 ;  /* 0x080000f5f4ef7389 */ /* 0x00006400000000fc */
[----:B01----:R-:W-:Y:S01]  /*12620*/  ENDCOLLECTIVE ;  /* 0x000000000000791b */ /* 0x003fe20003800000 */
.L_x_8318:
[----:B------:R-:W-:Y:S02]  /*12630*/  MOV R244, R243 ;  /* 0x000000f300f47202 */ /* 0x000fe40000000f00 */
[----:B------:R-:W-:-:S07]  /*12640*/  MOV R70, R239 ;  /* 0x000000ef00467202 */ /* 0x000fce0000000f00 */
[----:B------:R-:W-:Y:S05]  /*12650*/  WARPSYNC.COLLECTIVE R71, `(.L_x_8319) ;  /* 0x0000000047087348 */ /* 0x000fea0003c00000 */
[----:B------:R0:W1:Y:S02]  /*12660*/  SHFL.DOWN P0, R239, R244, R245, R252 ;  /* 0x080000f5f4ef7389 */ /* 0x00006400000000fc */
[----:B01----:R-:W-:Y:S01]  /*12670*/  ENDCOLLECTIVE ;  /* 0x000000000000791b */ /* 0x003fe20003800000 */
.L_x_8319:
[----:B------:R-:W-:Y:S01]  /*12680*/  MOV R71, R239 ;  /* 0x000000ef00477202 */ /* 0x000fe20000000f00 */
[----:B------:R-:W-:Y:S06]  /*12690*/  BRA `(.L_x_8320) ;  /* 0xffffff7800087947 */ /* 0x000fec000383ffff */
.L_x_8167:
        /* <DEDUP_REMOVED lines=8> */
.L_x_8322:
[----:B------:R-:W-:Y:S05]  /*12720*/  BSYNC B0 ;  /* 0x0000000000007941 */ /* 0x000fea0003800000 */
.L_x_8321:
        /* <DEDUP_REMOVED lines=10> */
.L_x_8323:
[----:B------:R-:W-:Y:S02]  /*127d0*/  MOV R252, 0x1f ;  /* 0x0000001f00fc7802 */ /* 0x000fe40000000f00 */
[----:B------:R-:W-:Y:S02]  /*127e0*/  MOV R70, R242 ;  /* 0x000000f200467202 */ /* 0x000fe40000000f00 */
[----:B------:R-:W-:-:S07]  /*127f0*/  MOV R247, R239 ;  /* 0x000000ef00f77202 */ /* 0x000fce0000000f00 */
[----:B------:R-:W-:Y:S05]  /*12800*/  WARPSYNC.COLLECTIVE R71, `(.L_x_8324) ;  /* 0x0000000047087348 */ /* 0x000fea0003c00000 */
[----:B------:R0:W1:Y:S02]  /*12810*/  SHFL.IDX P3, R239, R70, R69, R68 ;  /* 0x0000004546ef7389 */ /* 0x0000640000060044 */
[----:B01----:R-:W-:Y:S01]  /*12820*/  ENDCOLLECTIVE ;  /* 0x000000000000791b */ /* 0x003fe20003800000 */
.L_x_8324:
        /* <DEDUP_REMOVED lines=9> */
.L_x_8325:
[----:B------:R-:W-:Y:S02]  /*128c0*/  MOV R70, R64 ;  /* 0x0000004000467202 */ /* 0x000fe40000000f00 */
[----:B------:R-:W-:-:S07]  /*128d0*/  MOV R251, R239 ;  /* 0x000000ef00fb7202 */ /* 0x000fce0000000f00 */
[----:B------:R-:W-:Y:S05]  /*128e0*/  WARPSYNC.COLLECTIVE R71, `(.L_x_8326) ;  /* 0x0000000047087348 */ /* 0x000fea0003c00000 */
[----:B------:R0:W1:Y:S02]  /*128f0*/  SHFL.DOWN P0, R239, R244, R245, R252 ;  /* 0x080000f5f4ef7389 */ /* 0x00006400000000fc */
[----:B01----:R-:W-:Y:S01]  /*12900*/  ENDCOLLECTIVE ;  /* 0x000000000000791b */ /* 0x003fe20003800000 */
.L_x_8326:
[----:B------:R-:W-:Y:S02]  /*12910*/  MOV R244, R241 ;  /* 0x000000f100f47202 */ /* 0x000fe40000000f00 */
[----:B------:R-:W-:-:S07]  /*12920*/  MOV R240, R239 ;  /* 0x000000ef00f07202 */ /* 0x000fce0000000f00 */
[----:B------:R-:W-:Y:S05]  /*12930*/  WARPSYNC.COLLECTIVE R71, `(.L_x_8327) ;  /* 0x0000000047087348 */ /* 0x000fea0003c00000 */
[----:B------:R0:W1:Y:S02]  /*12940*/  SHFL.DOWN P0, R239, R244, R245, R252 ;  /* 0x080000f5f4ef7389 */ /* 0x00006400000000fc */
[----:B01----:R-:W-:Y:S01]  /*12950*/  ENDCOLLECTIVE ;  /* 0x000000000000791b */ /* 0x003fe20003800000 */
.L_x_8327:
[----:B------:R-:W-:Y:S02]  /*12960*/  MOV R244, R242 ;  /* 0x000000f200f47202 */ /* 0x000fe40000000f00 */
[----:B------:R-:W-:-:S07]  /*12970*/  MOV R241, R239 ;  /* 0x000000ef00f17202 */ /* 0x000fce0000000f00 */
[----:B------:R-:W-:Y:S05]  /*12980*/  WARPSYNC.COLLECTIVE R71, `(.L_x_8328) ;  /* 0x0000000047087348 */ /* 0x000fea0003c00000 */
[----:B------:R0:W1:Y:S02]  /*12990*/  SHFL.DOWN P0, R239, R244, R245, R252 ;  /* 0x080000f5f4ef7389 */ /* 0x00006400000000fc */
[----:B01----:R-:W-:Y:S01]  /*129a0*/  ENDCOLLECTIVE ;  /* 0x000000000000791b */ /* 0x003fe20003800000 */
.L_x_8328:
[----:B------:R-:W-:Y:S02]  /*129b0*/  MOV R244, R243 ;  /* 0x000000f300f47202 */ /* 0x000fe40000000f00 */
[----:B------:R-:W-:-:S07]  /*129c0*/  MOV R242, R239 ;  /* 0x000000ef00f27202 */ /* 0x000fce0000000f00 */
[----:B------:R-:W-:Y:S05]  /*129d0*/  WARPSYNC.COLLECTIVE R71, `(.L_x_8329) ;  /* 0x0000000047087348 */ /* 0x000fea0003c00000 */
[----:B------:R0:W1:Y:S02]  /*129e0*/  SHFL.DOWN P0, R239, R244, R245, R252 ;  /* 0x080000f5f4ef7389 */ /* 0x00006400000000fc */
[----:B01----:R-:W-:Y:S01]  /*129f0*/  ENDCOLLECTIVE ;  /* 0x000000000000791b */ /* 0x003fe20003800000 */
.L_x_8329:
[----:B------:R-:W-:-:S07]  /*12a00*/  MOV R243, R239 ;  /* 0x000000ef00f37202 */ /* 0x000fce0000000f00 */
[----:B------:R-:W-:Y:S05]  /*12a10*/  WARPSYNC.COLLECTIVE R71, `(.L_x_8330) ;  /* 0x0000000047087348 */ /* 0x000fea0003c00000 */
[----:B------:R0:W1:Y:S02]  /*12a20*/  SHFL.IDX P3, R239, R70, R69, R68 ;  /* 0x0000004546ef7389 */ /* 0x0000640000060044 */
[----:B01----:R-:W-:Y:S01]  /*12a30*/  ENDCOLLECTIVE ;  /* 0x000000000000791b */ /* 0x003fe20003800000 */
.L_x_8330:
[----:B------:R-:W-:Y:S02]  /*12a40*/  MOV R70, R65 ;  /* 0x0000004100467202 */ /* 0x000fe40000000f00 */
[----:B------:R-:W-:-:S07]  /*12a50*/  MOV R252, R239 ;  /* 0x000000ef00fc7202 */ /* 0x000fce0000000f00 */
[----:B------:R-:W-:Y:S05]  /*12a60*/  WARPSYNC.COLLECTIVE R71, `(.L_x_8331) ;  /* 0x0000000047087348 */ /* 0x000fea0003c00000 */
[----:B------:R0:W1:Y:S02]  /*12a70*/  SHFL.IDX P3, R239, R70, R69, R68 ;  /* 0x0000004546ef7389 */ /* 0x0000640000060044 */
[----:B01----:R-:W-:Y:S01]  /*12a80*/  ENDCOLLECTIVE ;  /* 0x000000000000791b */ /* 0x003fe20003800000 */
.L_x_8331:
[----:B------:R-:W-:Y:S01]  /*12a90*/  MOV R70, R66 ;  /* 0x0000004200467202 */ /* 0x000fe20000000f00 */
[-C--:B------:R-:W-:Y:S01]  /*12aa0*/  FMUL.FTZ R66, R65, R247.reuse ;  /* 0x000000f741427220 */ /* 0x080fe20000410000 */
[----:B------:R-:W-:Y:S01]  /*12ab0*/  FMUL.FTZ R247, R64, R247 ;  /* 0x000000f740f77220 */ /* 0x000fe20000410000 */
[----:B------:R-:W-:-:S07]  /*12ac0*/  MOV R245, R239 ;  /* 0x000000ef00f57202 */ /* 0x000fce0000000f00 */
[----:B------:R-:W-:Y:S05]  /*12ad0*/  WARPSYNC.COLLECTIVE R71, `(.L_x_8332) ;  /* 0x0000000047087348 */ /* 0x000fea0003c00000 */
[----:B------:R0:W1:Y:S02]  /*12ae0*/  SHFL.IDX P3, R239, R70, R69, R68 ;  /* 0x0000004546ef7389 */ /* 0x0000640000060044 */
[----:B01----:R-:W-:Y:S01]  /*12af0*/  ENDCOLLECTIVE ;  /* 0x000000000000791b */ /* 0x003fe20003800000 */
.L_x_8332:
[----:B------:R-:W-:Y:S02]  /*12b00*/  MOV R70, R67 ;  /* 0x0000004300467202 */ /* 0x000fe40000000f00 */
[----:B------:R-:W-:-:S07]  /*12b10*/  MOV R244, R239 ;  /* 0x000000ef00f47202 */ /* 0x000fce0000000f00 */
[----:B------:R-:W-:Y:S05]  /*12b20*/  WARPSYNC.COLLECTIVE R71, `(.L_x_8333) ;  /* 0x0000000047087348 */ /* 0x000fea0003c00000 */
[----:B------:R0:W1:Y:S02]  /*12b30*/  SHFL.IDX P3, R239, R70, R69, R68 ;  /* 0x0000004546ef7389 */ /* 0x0000640000060044 */
[----:B01----:R-:W-:Y:S01]  /*12b40*/  ENDCOLLECTIVE ;  /* 0x000000000000791b */ /* 0x003fe20003800000 */
.L_x_8333:
[----:B------:R-:W-:Y:S01]  /*12b50*/  MOV R71, R239 ;  /* 0x000000ef00477202 */ /* 0x000fe20000000f00 */
[----:B------:R-:W-:Y:S06]  /*12b60*/  BRA `(.L_x_8334) ;  /* 0xffffff7400607947 */ /* 0x000fec000383ffff */
.L_x_8335:
        /* <DEDUP_REMOVED lines=9> */
.L_x_18942:


//--------------------- .text._Z25selective_scan_bwd_kernelI32Selective_Scan_bwd_kernel_traitsILi64ELi16ELb0ELb1ELb0ELb1ELb1EN3c104HalfENS1_7complexIfEEEEv12SSMParamsBwd --------------------------
	.section	.text._Z25selective_scan_bwd_kernelI32Selective_Scan_bwd_kernel_traitsILi64ELi16ELb0ELb1ELb0ELb1ELb1EN3c104HalfENS1_7complexIfEEEEv12SSMParamsBwd,"ax",@progbits
	.align	128
        .global         _Z25selective_scan_bwd_kernelI32Selective_Scan_bwd_kernel_traitsILi64ELi16ELb0ELb1ELb0ELb1ELb1EN3c104HalfENS1_7complexIfEEEEv12SSMParamsBwd
        .type           _Z25selective_scan_bwd_kernelI32Selective_Scan_bwd_kernel_traitsILi64ELi16ELb0ELb1ELb0ELb1ELb1EN3c104HalfENS1_7complexIfEEEEv12SSMParamsBwd,@function
        .size           _Z25selective_scan_bwd_kernelI32Selective_Scan_bwd_kernel_traitsILi64ELi16ELb0ELb1ELb0ELb1ELb1EN3c104HalfENS1_7complexIfEEEEv12SSMParamsBwd,(.L_x_18943 - _Z25selective_scan_bwd_kernelI32Selective_Scan_bwd_kernel_traitsILi64ELi16ELb0ELb1ELb0ELb1ELb1EN3c104HalfENS1_7complexIfEEEEv12SSMParamsBwd)
        .other          _Z25selective_scan_bwd_kernelI32Selective_Scan_bwd_kernel_traitsILi64ELi16ELb0ELb1ELb0ELb1ELb1EN3c104HalfENS1_7complexIfEEEEv12SSMParamsBwd,@"STO_CUDA_ENTRY STV_DEFAULT"
_Z25selective_scan_bwd_kernelI32Selective_Scan_bwd_kernel_traitsILi64ELi16ELb0ELb1ELb0ELb1ELb1EN3c104HalfENS1_7complexIfEEEEv12SSMParamsBwd:
.text._Z25selective_scan_bwd_kernelI32Selective_Scan_bwd_kernel_traitsILi64ELi16ELb0ELb1ELb0ELb1ELb1EN3c104HalfENS1_7complexIfEEEEv12SSMParamsBwd:
        /* <DEDUP_REMOVED lines=161> */
[----:B0-----:R-:W-:Y:S02]  /*0a10*/  SHF.R.S32.HI R3, RZ, 0x1f, R90 ;  /* 0x0000001fff037819 */ /* 0x001fe4000001145a */
[----:B------:R-:W-:Y:S02]  /*0a20*/  LOP3.LUT R238, R90, 0x1f, RZ, 0xc0, !PT ;  /* 0x0000001f5aee7812 */ /* 0x000fe400078ec0ff */
[----:B------:R-:W-:-:S04]  /*0a30*/  LEA.HI R3, R3, R90, RZ, 0x5 ;  /* 0x0000005a03037211 */ /* 0x000fc800078f28ff */
[----:B------:R-:W-:-:S04]  /*0a40*/  SHF.R.S32.HI R3, RZ, 0x5, R3 ;  /* 0x00000005ff037819 */ /* 0x000fc80000011403 */
[----:B--23--:R-:W-:-:S07]  /*0a50*/  LEA R237, R3, UR7, 0x4 ;  /* 0x0000000703ed7c11 */ /* 0x00cfce000f8e20ff */
.L_x_8474:
[----:B------:R-:W-:Y:S01]  /*0a60*/  ULDC UR39, c[0x0][0x224] ;  /* 0x0000890000277ab9 */ /* 0x000fe20000000800 */
[----:B------:R-:W-:Y:S01]  /*0a70*/  SHF.L.U32 R0, R90, 0x4, RZ ;  /* 0x000000045a007819 */ /* 0x000fe200000006ff */
        /* <DEDUP_REMOVED lines=378> */
.L_x_8338:
[----:B------:R-:W-:Y:S05]  /*2220*/  BSYNC B0 ;  /* 0x0000000000007941 */ /* 0x000fea0003800000 */
.L_x_8337:
        /* <DEDUP_REMOVED lines=36> */
.L_x_8340:
[----:B------:R-:W-:Y:S05]  /*2470*/  BSYNC B0 ;  /* 0x0000000000007941 */ /* 0x000fea0003800000 */
.L_x_8339:
        /* <DEDUP_REMOVED lines=36> */
.L_x_8342:
[----:B------:R-:W-:Y:S05]  /*26c0*/  BSYNC B0 ;  /* 0x0000000000007941 */ /* 0x000fea0003800000 */
.L_x_8341:
        /* <DEDUP_REMOVED lines=36> */
.L_x_8344:
[----:B------:R-:W-:Y:S05]  /*2910*/  BSYNC B0 ;  /* 0x0000000000007941 */ /* 0x000fea0003800000 */
.L_x_8343:
        /* <DEDUP_REMOVED lines=36> */
.L_x_8346:
[----:B------:R-:W-:Y:S05]  /*2b60*/  BSYNC B0 ;  /* 0x0000000000007941 */ /* 0x000fea0003800000 */
.L_x_8345:
        /* <DEDUP_REMOVED lines=36> */
.L_x_8348:
[----:B------:R-:W-:Y:S05]  /*2db0*/  BSYNC B0 ;  /* 0x0000000000007941 */ /* 0x000fea0003800000 */
.L_x_8347:
        /* <DEDUP_REMOVED lines=36> */
.L_x_8350:
[----:B------:R-:W-:Y:S05]  /*3000*/  BSYNC B0 ;  /* 0x0000000000007941 */ /* 0x000fea0003800000 */
.L_x_8349:
        /* <DEDUP_REMOVED lines=36> */
.L_x_8352:
[----:B------:R-:W-:Y:S05]  /*3250*/  BSYNC B0 ;  /* 0x0000000000007941 */ /* 0x000fea0003800000 */
.L_x_8351:
[----:B------:R-:W-:Y:S01]  /*3260*/  HADD2.F32 R3, -RZ, R3.H0_H0 ;  /* 0x20000003ff037230 */ /* 0x000fe20000004100 */
[----:B------:R-:W-:Y:S01]  /*3270*/  BSSY B0, `(.L_x_8353) ;  /* 0x0000023000007945 */ /* 0x000fe20003800000 */
[----:B------:R-:W-:-:S03]  /*3280*/  FSETP.GTU.FTZ.AND P4, PT, R52, 20, PT ;  /* 0x41a000003400780b */ /* 0x000fc60003f9c000 */
[----:B0-----:R-:W-:Y:S01]  /*3290*/  FADD.FTZ R51, R3, UR5 ;  /* 0x0000000503337e21 */ /* 0x001fe20008010000 */
        /* <DEDUP_REMOVED lines=32> */
.L_x_8354:
[----:B------:R-:W-:Y:S05]  /*34a0*/  BSYNC B0 ;  /* 0x0000000000007941 */ /* 0x000fea0003800000 */
.L_x_8353:
        /* <DEDUP_REMOVED lines=36> */
.L_x_8356:
[----:B------:R-:W-:Y:S05]  /*36f0*/  BSYNC B0 ;  /* 0x0000000000007941 */ /* 0x000fea0003800000 */
.L_x_8355:
        /* <DEDUP_REMOVED lines=34> */
.L_x_8358:
[----:B------:R-:W-:Y:S05]  /*3920*/  BSYNC B0 ;  /* 0x0000000000007941 */ /* 0x000fea0003800000 */
.L_x_8357:
        /* <DEDUP_REMOVED lines=33> */
.L_x_8360:
[----:B------:R-:W-:Y:S05]  /*3b40*/  BSYNC B0 ;  /* 0x0000000000007941 */ /* 0x000fea0003800000 */
.L_x_8359:
        /* <DEDUP_REMOVED lines=33> */
.L_x_8362:
[----:B------:R-:W-:Y:S05]  /*3d60*/  BSYNC B0 ;  /* 0x0000000000007941 */ /* 0x000fea0003800000 */
.L_x_8361:
        /* <DEDUP_REMOVED lines=33> */
.L_x_8364:
[----:B------:R-:W-:Y:S05]  /*3f80*/  BSYNC B0 ;  /* 0x0000000000007941 */ /* 0x000fea0003800000 */
.L_x_8363:
        /* <DEDUP_REMOVED lines=33> */
.L_x_8366:
[----:B------:R-:W-:Y:S05]  /*41a0*/  BSYNC B0 ;  /* 0x0000000000007941 */ /* 0x000fea0003800000 */
.L_x_8365:
        /* <DEDUP_REMOVED lines=33> */
.L_x_8368:
[----:B------:R-:W-:Y:S05]  /*43c0*/  BSYNC B0 ;  /* 0x0000000000007941 */ /* 0x000fea0003800000 */
.L_x_8367:
        /* <DEDUP_REMOVED lines=34> */
[----:B------:R-:W-:Y:S01]  /*45f0*/  LDS.U16 R93, [R88+0x6] ;  /* 0x00000600585d7984 */ /* 0x000fe20000000400 */
        /* <DEDUP_REMOVED lines=22> */
[----:B------:R-:W-:Y:S01]  /*4760*/  LDS.U16 R92, [R88+0xa] ;  /* 0x00000a00585c7984 */ /* 0x000fe20000000400 */
        /* <DEDUP_REMOVED lines=45> */
[----:B------:R-:W4:Y:S01]  /*4a40*/  @!P1 LDG.E.U16 R34, desc[UR20][R32.64+-0x780] ;  /* 0xfff8801420229981 */ /* 0x000f22000c1e1500 */
        /* <DEDUP_REMOVED lines=8> */
[----:B------:R0:W4:Y:S01]  /*4ad0*/  @!P0 LDG.E.U16 R24, desc[UR20][R30.64] ;  /* 0x000000141e188981 */ /* 0x000122000c1e1500 */
        /* <DEDUP_REMOVED lines=25> */
[----:B------:R-:W-:Y:S01]  /*4c70*/  HADD2.F32 R93, -RZ, R93.H0_H0 ;  /* 0x2000005dff5d7230 */ /* 0x000fe20000004100 */
[----:B------:R-:W0:Y:S01]  /*4c80*/  S2UR UR9, SR_CgaCtaId ;  /* 0x00000000000979c3 */ /* 0x000e220000008800 */
[----:B------:R-:W2:Y:S01]  /*4c90*/  @!P1 LDG.E.U16 R43, desc[UR20][R32.64+-0x5c0] ;  /* 0xfffa4014202b9981 */ /* 0x000ea2000c1e1500 */
[----:B------:R-:W-:Y:S01]  /*4ca0*/  ISETP.GE.AND P1, PT, R14, UR58, PT ;  /* 0x0000003a0e007c0c */ /* 0x000fe2000bf26270 */
[----:B------:R-:W-:Y:S01]  /*4cb0*/  UMOV UR8, 0x400 ;  /* 0x0000040000087882 */ /* 0x000fe20000000000 */
[----:B------:R-:W-:Y:S01]  /*4cc0*/  ULDC.64 UR30, c[0x0][0x398] ;  /* 0x0000e600001e7ab9 */ /* 0x000fe20000000a00 */
[----:B------:R-:W3:Y:S04]  /*4cd0*/  @!P2 LDG.E.U16 R31, desc[UR20][R32.64+-0x540] ;  /* 0xfffac014201fa981 */ /* 0x000ee8000c1e1500 */
[----:B------:R-:W3:Y:S04]  /*4ce0*/  @!P3 LDG.E.U16 R44, desc[UR20][R32.64+-0x500] ;  /* 0xfffb0014202cb981 */ /* 0x000ee8000c1e1500 */
[----:B------:R-:W3:Y:S04]  /*4cf0*/  @!P5 LDG.E.U16 R46, desc[UR20][R32.64+-0x480] ;  /* 0xfffb8014202ed981 */ /* 0x000ee8000c1e1500 */
[----:B------:R-:W3:Y:S04]  /*4d00*/  @!P1 LDG.E.U16 R30, desc[UR20][R32.64+-0x580] ;  /* 0xfffa8014201e9981 */ /* 0x000ee8000c1e1500 */
[----:B------:R-:W3:Y:S01]  /*4d10*/  @!P6 LDG.E.U16 R60, desc[UR20][R32.64+-0x440] ;  /* 0xfffbc014203ce981 */ /* 0x000ee2000c1e1500 */
[----:B------:R-:W-:-:S02]  /*4d20*/  P2R R69, PR, RZ, 0x2 ;  /* 0x00000002ff457803 */ /* 0x000fc40000000000 */
[----:B------:R-:W-:Y:S01]  /*4d30*/  ISETP.GE.AND P1, PT, R22, UR58, PT ;  /* 0x0000003a16007c0c */ /* 0x000fe2000bf26270 */
        /* <DEDUP_REMOVED lines=12> */
[----:B------:R-:W-:Y:S04]  /*4e00*/  STS.U16 [R136+0x300], R44 ;  /* 0x0003002c88007388 */ /* 0x000fe80000000400 */
        /* <DEDUP_REMOVED lines=51> */
[----:B-----5:R-:W-:-:S05]  /*5140*/  HADD2.F32 R26, -RZ, R32.H0_H0 ;  /* 0x20000020ff1a7230 */ /* 0x020fca0000004100 */
[----:B------:R-:W-:Y:S01]  /*5150*/  FMUL.FTZ R101, R26, -1.4426950216293334961 ;  /* 0xbfb8aa3b1a657820 */ /* 0x000fe20000410000 */
[----:B0-----:R-:W-:Y:S02]  /*5160*/  HADD2.F32 R32, -RZ, R34.H0_H0 ;  /* 0x20000022ff207230 */ /* 0x001fe40000004100 */
[----:B------:R-:W-:Y:S01]  /*5170*/  FMUL.FTZ R99, R28, -1.4426950216293334961 ;  /* 0xbfb8aa3b1c637820 */ /* 0x000fe20000410000 */
[----:B------:R-:W-:Y:S02]  /*5180*/  HADD2.F32 R29, -RZ, R30.H0_H0 ;  /* 0x2000001eff1d7230 */ /* 0x000fe40000004100 */
[----:B------:R-:W-:Y:S01]  /*5190*/  MUFU.EX2 R101, R101 ;  /* 0x0000006500657308 */ /* 0x000fe20000000800 */
        /* <DEDUP_REMOVED lines=9> */
[----:B------:R-:W0:Y:S01]  /*5230*/  MUFU.EX2 R99, R99 ;  /* 0x0000006300637308 */ /* 0x000e220000000800 */
[----:B------:R-:W-:-:S02]  /*5240*/  HADD2.F32 R41, -RZ, R43.H0_H0 ;  /* 0x2000002bff297230 */ /* 0x000fc40000004100 */
[----:B------:R-:W-:Y:S01]  /*5250*/  FMUL.FTZ R44, R42, -1.4426950216293334961 ;  /* 0xbfb8aa3b2a2c7820 */ /* 0x000fe20000410000 */
[----:B------:R-:W-:-:S05]  /*5260*/  HADD2.F32 R43, -RZ, R45.H0_H0 ;  /* 0x2000002dff2b7230 */ /* 0x000fca0000004100 */
[----:B------:R-:W-:Y:S01]  /*5270*/  FMUL.FTZ R45, R43, -1.4426950216293334961 ;  /* 0xbfb8aa3b2b2d7820 */ /* 0x000fe20000410000 */
[----:B------:R-:W-:Y:S01]  /*5280*/  MUFU.EX2 R114, R44 ;  /* 0x0000002c00727308 */ /* 0x000fe20000000800 */
[----:B------:R-:W-:Y:S01]  /*5290*/  FMUL.FTZ R100, R24, -1.4426950216293334961 ;  /* 0xbfb8aa3b18647820 */ /* 0x000fe20000410000 */
[----:B-1----:R-:W-:Y:S01]  /*52a0*/  FMUL.FTZ R2, R29, -1.4426950216293334961 ;  /* 0xbfb8aa3b1d027820 */ /* 0x002fe20000410000 */
[----:B------:R-:W-:-:S05]  /*52b0*/  FMUL.FTZ R3, R30, -1.4426950216293334961 ;  /* 0xbfb8aa3b1e037820 */ /* 0x000fca0000410000 */
[----:B------:R-:W-:Y:S01]  /*52c0*/  MUFU.EX2 R117, R45 ;  /* 0x0000002d00757308 */ /* 0x000fe20000000800 */
[----:B0-----:R-:W-:-:S07]  /*52d0*/  FADD.FTZ R99, R99, 1 ;  /* 0x3f80000063637421 */ /* 0x001fce0000010000 */
[----:B------:R-:W-:Y:S08]  /*52e0*/  MUFU.EX2 R100, R100 ;  /* 0x0000006400647308 */ /* 0x000ff00000000800 */
[----:B------:R-:W0:Y:S08]  /*52f0*/  MUFU.EX2 R2, R2 ;  /* 0x0000000200027308 */ /* 0x000e300000000800 */
[----:B------:R-:W-:Y:S01]  /*5300*/  MUFU.EX2 R3, R3 ;  /* 0x0000000300037308 */ /* 0x000fe20000000800 */
[----:B------:R-:W-:Y:S01]  /*5310*/  FMUL.FTZ R102, R31, -1.4426950216293334961 ;  /* 0xbfb8aa3b1f667820 */ /* 0x000fe20000410000 */
[----:B------:R-:W-:-:S06]  /*5320*/  FMUL.FTZ R104, R33, -1.4426950216293334961 ;  /* 0xbfb8aa3b21687820 */ /* 0x000fcc0000410000 */
[----:B------:R-:W-:Y:S01]  /*5330*/  MUFU.EX2 R102, R102 ;  /* 0x0000006600667308 */ /* 0x000fe20000000800 */
[----:B0-----:R-:W-:Y:S01]  /*5340*/  FADD.FTZ R2, R2, 1 ;  /* 0x3f80000002027421 */ /* 0x001fe20000010000 */
[----:B------:R-:W-:-:S06]  /*5350*/  FMUL.FTZ R103, R32, -1.4426950216293334961 ;  /* 0xbfb8aa3b20677820 */ /* 0x000fcc0000410000 */
[----:B------:R-:W0:Y:S01]  /*5360*/  MUFU.EX2 R104, R104 ;  /* 0x0000006800687308 */ /* 0x000e220000000800 */
[----:B------:R-:W-:Y:S01]  /*5370*/  FMUL.FTZ R105, R34, -1.4426950216293334961 ;  /* 0xbfb8aa3b22697820 */ /* 0x000fe20000410000 */
[----:B------:R-:W-:-:S06]  /*5380*/  FMUL.FTZ R107, R37, -1.4426950216293334961 ;  /* 0xbfb8aa3b256b7820 */ /* 0x000fcc0000410000 */
[----:B------:R-:W-:Y:S01]  /*5390*/  MUFU.EX2 R103, R103 ;  /* 0x0000006700677308 */ /* 0x000fe20000000800 */
[----:B------:R-:W-:-:S07]  /*53a0*/  FMUL.FTZ R108, R39, -1.4426950216293334961 ;  /* 0xbfb8aa3b276c7820 */ /* 0x000fce0000410000 */
[----:B------:R-:W-:Y:S01]  /*53b0*/  MUFU.EX2 R105, R105 ;  /* 0x0000006900697308 */ /* 0x000fe20000000800 */
[----:B0-----:R-:W-:Y:S01]  /*53c0*/  FADD.FTZ R104, R104, 1 ;  /* 0x3f80000068687421 */ /* 0x001fe20000010000 */
[----:B------:R-:W-:-:S06]  /*53d0*/  FMUL.FTZ R106, R36, -1.4426950216293334961 ;  /* 0xbfb8aa3b246a7820 */ /* 0x000fcc0000410000 */
[----:B------:R-:W-:Y:S01]  /*53e0*/  MUFU.EX2 R107, R107 ;  /* 0x0000006b006b7308 */ /* 0x000fe20000000800 */
[----:B------:R-:W-:-:S07]  /*53f0*/  FMUL.FTZ R109, R40, -1.4426950216293334961 ;  /* 0xbfb8aa3b286d7820 */ /* 0x000fce0000410000 */
[----:B------:R-:W-:Y:S08]  /*5400*/  MUFU.EX2 R108, R108 ;  /* 0x0000006c006c7308 */ /* 0x000ff00000000800 */
        /* <DEDUP_REMOVED lines=11> */
[----:B------:R2:W-:Y:S01]  /*54c0*/  STS.U16 [R144+0x200], R69 ;  /* 0x0002004590007388 */ /* 0x0005e20000000400 */
[----:B0-----:R-:W-:-:S03]  /*54d0*/  FADD.FTZ R65, R101, 1 ;  /* 0x3f80000065417421 */ /* 0x001fc60000010000 */
        /* <DEDUP_REMOVED lines=8> */
[----:B------:R-:W3:Y:S01]  /*5560*/  LDS.U16 R44, [R88] ;  /* 0x00000000582c7984 */ /* 0x000ee20000000400 */
[----:B------:R-:W4:Y:S03]  /*5570*/  MUFU.RCP R65, R65 ;  /* 0x0000004100417308 */ /* 0x000f260000001000 */
[----:B------:R-:W5:Y:S04]  /*5580*/  LDS.U16 R45, [R88+0x2] ;  /* 0x00000200582d7984 */ /* 0x000f680000000400 */
[----:B------:R-:W5:Y:S01]  /*5590*/  LDS.U16 R46, [R88+0x4] ;  /* 0x00000400582e7984 */ /* 0x000f620000000400 */
[----:B-1----:R4:W1:Y:S03]  /*55a0*/  MUFU.RCP R67, R99 ;  /* 0x0000006300437308 */ /* 0x0028660000001000 */
[----:B------:R-:W5:Y:S04]  /*55b0*/  LDS.U16 R66, [R88+0x8] ;  /* 0x0000080058427984 */ /* 0x000f680000000400 */
[----:B------:R-:W5:Y:S01]  /*55c0*/  LDS.U16 R64, [R88+0x6] ;  /* 0x0000060058407984 */ /* 0x000f620000000400 */
[----:B----4-:R-:W-:Y:S01]  /*55d0*/  FADD.FTZ R99, -R65, 1 ;  /* 0x3f80000041637421 */ /* 0x010fe20000010100 */
[----:B------:R-:W-:Y:S01]  /*55e0*/  FADD.FTZ R63, R100, 1 ;  /* 0x3f800000643f7421 */ /* 0x000fe20000010000 */
[----:B--2---:R-:W-:-:S02]  /*55f0*/  FADD.FTZ R69, R3, 1 ;  /* 0x3f80000003457421 */ /* 0x004fc40000010000 */
[----:B------:R-:W-:Y:S02]  /*5600*/  FFMA.FTZ R101, R26, R99, 1 ;  /* 0x3f8000001a657423 */ /* 0x000fe40000010063 */
[----:B------:R-:W2:Y:S01]  /*5610*/  LDS.U16 R99, [R88+0xe] ;  /* 0x00000e0058637984 */ /* 0x000ea20000000400 */
[----:B------:R-:W4:Y:S01]  /*5620*/  MUFU.RCP R63, R63 ;  /* 0x0000003f003f7308 */ /* 0x000f220000001000 */
[----:B-1----:R-:W-:-:S07]  /*5630*/  FADD.FTZ R3, -R67, 1 ;  /* 0x3f80000043037421 */ /* 0x002fce0000010100 */
[----:B------:R1:W-:Y:S01]  /*5640*/  MUFU.RCP R60, R2 ;  /* 0x00000002003c7308 */ /* 0x0003e20000001000 */
[----:B0-----:R-:W-:Y:S02]  /*5650*/  FFMA.FTZ R95, R28, R3, 1 ;  /* 0x3f8000001c5f7423 */ /* 0x001fe40000010003 */
[----:B------:R-:W-:Y:S04]  /*5660*/  LDS.U16 R3, [R88+0xc] ;  /* 0x00000c0058037984 */ /* 0x000fe80000000400 */
[----:B-1----:R-:W0:Y:S01]  /*5670*/  LDS.U16 R2, [R88+0xa] ;  /* 0x00000a0058027984 */ /* 0x002e220000000400 */
[----:B---3--:R-:W-:Y:S01]  /*5680*/  HADD2.F32 R44, -RZ, R44.H0_H0 ;  /* 0x2000002cff2c7230 */ /* 0x008fe20000004100 */
[----:B------:R-:W1:Y:S01]  /*5690*/  MUFU.RCP R69, R69 ;  /* 0x0000004500457308 */ /* 0x000e620000001000 */
[----:B-----5:R-:W-:-:S02]  /*56a0*/  HADD2.F32 R45, -RZ, R45.H0_H0 ;  /* 0x2000002dff2d7230 */ /* 0x020fc40000004100 */
[----:B------:R-:W-:Y:S01]  /*56b0*/  FADD.FTZ R62, R102, 1 ;  /* 0x3f800000663e7421 */ /* 0x000fe20000010000 */
[----:B------:R-:W-:Y:S02]  /*56c0*/  HADD2.F32 R46, -RZ, R46.H0_H0 ;  /* 0x2000002eff2e7230 */ /* 0x000fe40000004100 */
[----:B------:R-:W-:Y:S01]  /*56d0*/  FMUL.FTZ R70, R47, R44 ;  /* 0x0000002c2f467220 */ /* 0x000fe20000410000 */
[----:B----4-:R-:W-:Y:S01]  /*56e0*/  FADD.FTZ R97, -R63, 1 ;  /* 0x3f8000003f617421 */ /* 0x010fe20000010100 */
[----:B------:R-:W-:Y:S01]  /*56f0*/  FMUL.FTZ R94, R48, R45 ;  /* 0x0000002d305e7220 */ /* 0x000fe20000410000 */
[----:B------:R-:W-:Y:S02]  /*5700*/  HADD2.F32 R66, -RZ, R66.H0_H0 ;  /* 0x20000042ff427230 */ /* 0x000fe40000004100 */
[----:B------:R-:W-:Y:S01]  /*5710*/  FMUL.FTZ R96, R61, R46 ;  /* 0x0000002e3d607220 */ /* 0x000fe20000410000 */
[----:B------:R-:W-:Y:S01]  /*5720*/  FMUL.FTZ R70, R67, R70 ;  /* 0x0000004643467220 */ /* 0x000fe20000410000 */
[----:B------:R-:W3:Y:S01]  /*5730*/  MUFU.RCP R62, R62 ;  /* 0x0000003e003e7308 */ /* 0x000ee20000001000 */
[----:B------:R-:W-:Y:S01]  /*5740*/  FFMA.FTZ R97, R24, R97, 1 ;  /* 0x3f80000018617423 */ /* 0x000fe20000010061 */
[----:B------:R-:W-:Y:S01]  /*5750*/  FMUL.FTZ R94, R63, R94 ;  /* 0x0000005e3f5e7220 */ /* 0x000fe20000410000 */
[----:B------:R-:W-:Y:S01]  /*5760*/  FMUL.FTZ R96, R65, R96 ;  /* 0x0000006041607220 */ /* 0x000fe20000410000 */
[----:B------:R-:W-:Y:S01]  /*5770*/  FMUL.FTZ R116, R70, R95 ;  /* 0x0000005f46747220 */ /* 0x000fe20000410000 */
[----:B------:R-:W-:-:S02]  /*5780*/  HADD2.F32 R64, -RZ, R64.H0_H0 ;  /* 0x20000040ff407230 */ /* 0x000fc40000004100 */
[----:B------:R-:W-:Y:S01]  /*5790*/  FMUL.FTZ R119, R94, R97 ;  /* 0x000000615e777220 */ /* 0x000fe20000410000 */
[----:B------:R-:W-:Y:S01]  /*57a0*/  LDS.U16 R102, [R88+0x10] ;  /* 0x0000100058667984 */ /* 0x000fe20000000400 */
[----:B------:R4:W5:Y:S01]  /*57b0*/  MUFU.RCP R70, R104 ;  /* 0x0000006800467308 */ /* 0x0009620000001000 */
[----:B------:R-:W-:Y:S01]  /*57c0*/  FMUL.FTZ R118, R96, R101 ;  /* 0x0000006560767220 */ /* 0x000fe20000410000 */
[----:B------:R-:W-:Y:S01]  /*57d0*/  FADD.FTZ R71, R103, 1 ;  /* 0x3f80000067477421 */ /* 0x000fe20000010000 */
[----:B-1----:R-:W-:Y:S01]  /*57e0*/  FADD.FTZ R97, -R69, 1 ;  /* 0x3f80000045617421 */ /* 0x002fe20000010100 */
[----:B------:R-:W-:Y:S01]  /*57f0*/  FMUL.FTZ R96, R91, R66 ;  /* 0x000000425b607220 */ /* 0x000fe20000410000 */
[----:B----4-:R-:W1:Y:S01]  /*5800*/  LDS.U16 R104, [R88+0x12] ;  /* 0x0000120058687984 */ /* 0x010e620000000400 */
[----:B------:R-:W-:Y:S01]  /*5810*/  FADD.FTZ R94, -R60, 1 ;  /* 0x3f8000003c5e7421 */ /* 0x000fe20000010100 */
[----:B------:R-:W-:Y:S01]  /*5820*/  FMUL.FTZ R95, R93, R64 ;  /* 0x000000405d5f7220 */ /* 0x000fe20000410000 */
[----:B------:R-:W-:Y:S01]  /*5830*/  FFMA.FTZ R97, R30, R97, 1 ;  /* 0x3f8000001e617423 */ /* 0x000fe20000010061 */
[----:B------:R-:W-:Y:S01]  /*5840*/  FMUL.FTZ R96, R69, R96 ;  /* 0x0000006045607220 */ /* 0x000fe20000410000 */
[----:B------:R-:W4:Y:S01]  /*5850*/  MUFU.RCP R71, R71 ;  /* 0x0000004700477308 */ /* 0x000f220000001000 */
[----:B------:R-:W-:Y:S01]  /*5860*/  FADD.FTZ R101, R105, 1 ;  /* 0x3f80000069657421 */ /* 0x000fe20000010000 */
[----:B------:R-:W-:Y:S01]  /*5870*/  FFMA.FTZ R94, R29, R94, 1 ;  /* 0x3f8000001d5e7423 */ /* 0x000fe2000001005e */
[----:B------:R-:W-:Y:S01]  /*5880*/  FMUL.FTZ R95, R60, R95 ;  /* 0x0000005f3c5f7220 */ /* 0x000fe20000410000 */
[----:B------:R-:W-:Y:S01]  /*5890*/  FMUL.FTZ R120, R96, R97 ;  /* 0x0000006160787220 */ /* 0x000fe20000410000 */
[----:B------:R-:W-:-:S02]  /*58a0*/  HADD2.F32 R97, -RZ, R68.H0_H0 ;  /* 0x20000044ff617230 */ /* 0x000fc40000004100 */
[----:B---3--:R-:W-:Y:S01]  /*58b0*/  FADD.FTZ R68, -R62, 1 ;  /* 0x3f8000003e447421 */ /* 0x008fe20000010100 */
[----:B------:R-:W-:Y:S01]  /*58c0*/  FMUL.FTZ R121, R95, R94 ;  /* 0x0000005e5f797220 */ /* 0x000fe20000410000 */
[----:B------:R-:W-:Y:S01]  /*58d0*/  FADD.FTZ R96, R107, 1 ;  /* 0x3f8000006b607421 */ /* 0x000fe20000010000 */
[----:B------:R-:W3:Y:S01]  /*58e0*/  MUFU.RCP R101, R101 ;  /* 0x0000006500657308 */ /* 0x000ee20000001000 */
[----:B------:R-:W-:Y:S01]  /*58f0*/  HADD2.F32 R94, -RZ, R49.H0_H0 ;  /* 0x20000031ff5e7230 */ /* 0x000fe20000004100 */
[----:B------:R-:W1:Y:S01]  /*5900*/  LDS.U16 R107, [R88+0x18] ;  /* 0x00001800586b7984 */ /* 0x000e620000000400 */
[----:B--2---:R-:W-:Y:S02]  /*5910*/  HADD2.F32 R99, -RZ, R99.H0_H0 ;  /* 0x20000063ff637230 */ /* 0x004fe40000004100 */
[----:B------:R-:W-:Y:S01]  /*5920*/  FFMA.FTZ R98, R31, R68, 1 ;  /* 0x3f8000001f627423 */ /* 0x000fe20000010044 */
[----:B------:R-:W-:Y:S02]  /*5930*/  HADD2.F32 R95, -RZ, R92.H0_H0 ;  /* 0x2000005cff5f7230 */ /* 0x000fe40000004100 */
[----:B-----5:R-:W-:Y:S01]  /*5940*/  FADD.FTZ R92, -R70, 1 ;  /* 0x3f800000465c7421 */ /* 0x020fe20000010100 */
[----:B0-----:R-:W-:Y:S01]  /*5950*/  HADD2.F32 R68, -RZ, R2.H0_H0 ;  /* 0x20000002ff447230 */ /* 0x001fe20000004100 */
[----:B------:R0:W-:Y:S01]  /*5960*/  MUFU.EX2 R112, R110 ;  /* 0x0000006e00707308 */ /* 0x0001e20000000800 */
[----:B------:R-:W2:Y:S01]  /*5970*/  LDS.U16 R2, [R88+0x14] ;  /* 0x0000140058027984 */ /* 0x000ea20000000400 */
[----:B------:R-:W-:Y:S01]  /*5980*/  FMUL.FTZ R109, R94, R99 ;  /* 0x000000635e6d7220 */ /* 0x000fe20000410000 */
[----:B------:R-:W-:Y:S01]  /*5990*/  FADD.FTZ R103, R106, 1 ;  /* 0x3f8000006a677421 */ /* 0x000fe20000010000 */
[----:B0-----:R-:W-:Y:S01]  /*59a0*/  FADD.FTZ R110, R108, 1 ;  /* 0x3f8000006c6e7421 */ /* 0x001fe20000010000 */
[----:B------:R-:W-:Y:S01]  /*59b0*/  FFMA.FTZ R108, R33, R92, 1 ;  /* 0x3f800000216c7423 */ /* 0x000fe2000001005c */
[----:B------:R-:W-:-:S02]  /*59c0*/  HADD2.F32 R92, -RZ, R3.H0_H0 ;  /* 0x20000003ff5c7230 */ /* 0x000fc40000004100 */
[----:B------:R-:W-:Y:S01]  /*59d0*/  FMUL.FTZ R109, R70, R109 ;  /* 0x0000006d466d7220 */ /* 0x000fe20000410000 */
[----:B------:R-:W0:Y:S01]  /*59e0*/  LDS.U16 R3, [R88+0x16] ;  /* 0x0000160058037984 */ /* 0x000e220000000400 */
[----:B----4-:R-:W-:Y:S01]  /*59f0*/  FADD.FTZ R49, -R71, 1 ;  /* 0x3f80000047317421 */ /* 0x010fe20000010100 */
[----:B------:R-:W-:Y:S01]  /*5a00*/  FMUL.FTZ R100, R97, R92 ;  /* 0x0000005c61647220 */ /* 0x000fe20000410000 */
[----:B------:R-:W-:Y:S01]  /*5a10*/  FMUL.FTZ R123, R109, R108 ;  /* 0x0000006c6d7b7220 */ /* 0x000fe20000410000 */
[----:B------:R-:W4:Y:S01]  /*5a20*/  MUFU.RCP R103, R103 ;  /* 0x0000006700677308 */ /* 0x000f220000001000 */
[----:B------:R-:W5:Y:S01]  /*5a30*/  LDS.U16 R108, [R88+0x1a] ;  /* 0x00001a00586c7984 */ /* 0x000f620000000400 */
[----:B------:R-:W-:Y:S01]  /*5a40*/  FFMA.FTZ R106, R32, R49, 1 ;  /* 0x3f800000206a7423 */ /* 0x000fe20000010031 */
[----:B------:R-:W-:Y:S01]  /*5a50*/  FMUL.FTZ R49, R95, R68 ;  /* 0x000000445f317220 */ /* 0x000fe20000410000 */
[----:B------:R-:W-:Y:S01]  /*5a60*/  FADD.FTZ R109, R111, 1 ;  /* 0x3f8000006f6d7421 */ /* 0x000fe20000010000 */
[----:B------:R-:W-:Y:S01]  /*5a70*/  FMUL.FTZ R105, R71, R100 ;  /* 0x0000006447697220 */ /* 0x000fe20000410000 */
[----:B---3--:R-:W-:-:S02]  /*5a80*/  FADD.FTZ R111, -R101, 1 ;  /* 0x3f800000656f7421 */ /* 0x008fc40000010100 */
[----:B------:R3:W-:Y:S01]  /*5a90*/  MUFU.RCP R100, R110 ;  /* 0x0000006e00647308 */ /* 0x0007e20000001000 */
[----:B------:R-:W-:Y:S01]  /*5aa0*/  FMUL.FTZ R49, R62, R49 ;  /* 0x000000313e317220 */ /* 0x000fe20000410000 */
[----:B------:R-:W-:Y:S02]  /*5ab0*/  FFMA.FTZ R113, R34, R111, 1 ;  /* 0x3f80000022717423 */ /* 0x000fe4000001006f */
[----:B------:R-:W-:Y:S04]  /*5ac0*/  LDS.U16 R111, [R88+0x1e] ;  /* 0x00001e00586f7984 */ /* 0x000fe80000000400 */
[----:B---3--:R-:W3:Y:S01]  /*5ad0*/  LDS.U16 R110, [R88+0x1c] ;  /* 0x00001c00586e7984 */ /* 0x008ee20000000400 */
[----:B------:R-:W-:Y:S01]  /*5ae0*/  FMUL.FTZ R49, R49, R98 ;  /* 0x0000006231317220 */ /* 0x000fe20000410000 */
[----:B------:R-:W-:Y:S01]  /*5af0*/  FMUL.FTZ R122, R105, R106 ;  /* 0x0000006a697a7220 */ /* 0x000fe20000410000 */
[----:B------:R-:W-:-:S02]  /*5b00*/  HADD2.F32 R98, -RZ, R38.H0_H0 ;  /* 0x20000026ff627230 */ /* 0x000fc40000004100 */
[----:B------:R-:W-:Y:S02]  /*5b10*/  HADD2.F32 R105, -RZ, R35.H0_H0 ;  /* 0x20000023ff697230 */ /* 0x000fe40000004100 */
[----:B-1----:R-:W-:Y:S01]  /*5b20*/  HADD2.F32 R38, -RZ, R104.H0_H0 ;  /* 0x20000068ff267230 */ /* 0x002fe20000004100 */
[----:B------:R-:W1:Y:S01]  /*5b30*/  MUFU.RCP R109, R109 ;  /* 0x0000006d006d7308 */ /* 0x000e620000001000 */
[----:B------:R-:W-:Y:S02]  /*5b40*/  HADD2.F32 R35, -RZ, R102.H0_H0 ;  /* 0x20000066ff237230 */ /* 0x000fe40000004100 */
[----:B----4-:R-:W-:Y:S01]  /*5b50*/  FADD.FTZ R115, -R103, 1 ;  /* 0x3f80000067737421 */ /* 0x010fe20000010100 */
[----:B------:R-:W-:Y:S02]  /*5b60*/  FMUL.FTZ R104, R105, R38 ;  /* 0x0000002669687220 */ /* 0x000fe40000410000 */
[----:B------:R-:W-:Y:S01]  /*5b70*/  FMUL.FTZ R102, R98, R35 ;  /* 0x0000002362667220 */ /* 0x000fe20000410000 */
[----:B------:R-:W-:Y:S01]  /*5b80*/  FFMA.FTZ R115, R36, R115, 1 ;  /* 0x3f80000024737423 */ /* 0x000fe20000010073 */
[----:B------:R-:W-:Y:S01]  /*5b90*/  FMUL.FTZ R104, R103, R104 ;  /* 0x0000006867687220 */ /* 0x000fe20000410000 */
[----:B------:R-:W-:Y:S01]  /*5ba0*/  FADD.FTZ R112, R112, 1 ;  /* 0x3f80000070707421 */ /* 0x000fe20000010000 */
[----:B------:R-:W-:Y:S01]  /*5bb0*/  FMUL.FTZ R102, R101, R102 ;  /* 0x0000006665667220 */ /* 0x000fe20000410000 */
[----:B------:R-:W4:Y:S01]  /*5bc0*/  MUFU.RCP R96, R96 ;  /* 0x0000006000607308 */ /* 0x000f220000001000 */
[----:B------:R-:W-:Y:S01]  /*5bd0*/  FMUL.FTZ R125, R104, R115 ;  /* 0x00000073687d7220 */ /* 0x000fe20000410000 */
[----:B------:R-:W-:-:S02]  /*5be0*/  HADD2.F32 R104, -RZ, R7.H0_H0 ;  /* 0x20000007ff687230 */ /* 0x000fc40000004100 */
[----:B------:R-:W-:Y:S01]  /*5bf0*/  FMUL.FTZ R124, R102, R113 ;  /* 0x00000071667c7220 */ /* 0x000fe20000410000 */
[----:B------:R-:W-:Y:S02]  /*5c00*/  HADD2.F32 R107, -RZ, R107.H0_H0 ;  /* 0x2000006bff6b7230 */ /* 0x000fe40000004100 */
[----:B------:R-:W-:Y:S01]  /*5c10*/  FADD.FTZ R113, R114, 1 ;  /* 0x3f80000072717421 */ /* 0x000fe20000010000 */
[----:B------:R-:W-:Y:S01]  /*5c20*/  HADD2.F32 R106, -RZ, R25.H0_H0 ;  /* 0x20000019ff6a7230 */ /* 0x000fe20000004100 */
[----:B------:R-:W3:Y:S01]  /*5c30*/  MUFU.RCP R112, R112 ;  /* 0x0000007000707308 */ /* 0x000ee20000001000 */
[----:B--2---:R-:W-:Y:S02]  /*5c40*/  HADD2.F32 R25, -RZ, R2.H0_H0 ;  /* 0x20000002ff197230 */ /* 0x004fe40000004100 */
[----:B-1----:R-:W-:Y:S01]  /*5c50*/  FADD.FTZ R115, -R109, 1 ;  /* 0x3f8000006d737421 */ /* 0x002fe20000010100 */
[----:B------:R-:W-:Y:S01]  /*5c60*/  FMUL.FTZ R2, R104, R107 ;  /* 0x0000006b68027220 */ /* 0x000fe20000410000 */
[----:B------:R-:W-:Y:S01]  /*5c70*/  FADD.FTZ R127, R117, 1 ;  /* 0x3f800000757f7421 */ /* 0x000fe20000010000 */
[----:B------:R-:W-:-:S02]  /*5c80*/  HADD2.F32 R102, -RZ, R27.H0_H0 ;  /* 0x2000001bff667230 */ /* 0x000fc40000004100 */
[----:B------:R-:W-:Y:S01]  /*5c90*/  FFMA.FTZ R115, R40, R115, 1 ;  /* 0x3f80000028737423 */ /* 0x000fe20000010073 */
[----:B------:R-:W1:Y:S01]  /*5ca0*/  MUFU.RCP R113, R113 ;  /* 0x0000007100717308 */ /* 0x000e620000001000 */
[----:B------:R-:W-:Y:S01]  /*5cb0*/  FMUL.FTZ R2, R109, R2 ;  /* 0x000000026d027220 */ /* 0x000fe20000410000 */
[----:B0-----:R-:W-:Y:S02]  /*5cc0*/  HADD2.F32 R27, -RZ, R3.H0_H0 ;  /* 0x20000003ff1b7230 */ /* 0x001fe40000004100 */
[----:B----4-:R-:W-:Y:S01]  /*5cd0*/  FADD.FTZ R114, -R96, 1 ;  /* 0x3f80000060727421 */ /* 0x010fe20000010100 */
[----:B------:R-:W-:Y:S01]  /*5ce0*/  FMUL.FTZ R3, R102, R25 ;  /* 0x0000001966037220 */ /* 0x000fe20000410000 */
[----:B------:R-:W-:Y:S02]  /*5cf0*/  FMUL.FTZ R2, R2, R115 ;  /* 0x0000007302027220 */ /* 0x000fe40000410000 */
[----:B------:R-:W0:Y:S01]  /*5d00*/  MUFU.RCP R128, R127 ;  /* 0x0000007f00807308 */ /* 0x000e220000001000 */
[----:B------:R-:W-:-:S02]  /*5d10*/  HADD2.F32 R115, -RZ, R6.H0_H0 ;  /* 0x20000006ff737230 */ /* 0x000fc40000004100 */
[----:B------:R-:W-:Y:S01]  /*5d20*/  FADD.FTZ R126, -R100, 1 ;  /* 0x3f800000647e7421 */ /* 0x000fe20000010100 */
[----:B-----5:R-:W-:Y:S02]  /*5d30*/  HADD2.F32 R108, -RZ, R108.H0_H0 ;  /* 0x2000006cff6c7230 */ /* 0x020fe40000004100 */
[----:B------:R-:W-:Y:S01]  /*5d40*/  FMUL.FTZ R7, R106, R27 ;  /* 0x0000001b6a077220 */ /* 0x000fe20000410000 */
[----:B------:R-:W-:Y:S01]  /*5d50*/  FFMA.FTZ R114, R37, R114, 1 ;  /* 0x3f80000025727423 */ /* 0x000fe20000010072 */
[----:B------:R-:W-:Y:S01]  /*5d60*/  FMUL.FTZ R3, R96, R3 ;  /* 0x0000000360037220 */ /* 0x000fe20000410000 */
[----:B------:R-:W-:Y:S02]  /*5d70*/  HADD2.F32 R117, -RZ, R5.H0_H0 ;  /* 0x20000005ff757230 */ /* 0x000fe40000004100 */
[----:B------:R-:W-:Y:S01]  /*5d80*/  FFMA.FTZ R126, R39, R126, 1 ;  /* 0x3f800000277e7423 */ /* 0x000fe2000001007e */
[----:B------:R-:W-:Y:S01]  /*5d90*/  FMUL.FTZ R7, R100, R7 ;  /* 0x0000000764077220 */ /* 0x000fe20000410000 */
[----:B---3--:R-:W-:Y:S01]  /*5da0*/  FADD.FTZ R6, -R112, 1 ;  /* 0x3f80000070067421 */ /* 0x008fe20000010100 */
[----:B------:R-:W-:-:S02]  /*5db0*/  HADD2.F32 R110, -RZ, R110.H0_H0 ;  /* 0x2000006eff6e7230 */ /* 0x000fc40000004100 */
[----:B------:R-:W-:Y:S01]  /*5dc0*/  FMUL.FTZ R5, R115, R108 ;  /* 0x0000006c73057220 */ /* 0x000fe20000410000 */
[----:B------:R-:W-:Y:S01]  /*5dd0*/  FMUL.FTZ R3, R3, R114 ;  /* 0x0000007203037220 */ /* 0x000fe20000410000 */
[----:B------:R-:W-:Y:S01]  /*5de0*/  FMUL.FTZ R126, R7, R126 ;  /* 0x0000007e077e7220 */ /* 0x000fe20000410000 */
[----:B------:R-:W-:Y:S02]  /*5df0*/  HADD2.F32 R114, -RZ, R4.H0_H0 ;  /* 0x20000004ff727230 */ /* 0x000fe40000004100 */
[----:B------:R-:W-:Y:S01]  /*5e00*/  FFMA.FTZ R6, R41, R6, 1 ;  /* 0x3f80000029067423 */ /* 0x000fe20000010006 */
[----:B------:R-:W-:Y:S01]  /*5e10*/  FMUL.FTZ R5, R112, R5 ;  /* 0x0000000570057220 */ /* 0x000fe20000410000 */
[----:B------:R-:W-:Y:S02]  /*5e20*/  HADD2.F32 R111, -RZ, R111.H0_H0 ;  /* 0x2000006fff6f7230 */ /* 0x000fe40000004100 */
[----:B-1----:R-:W-:Y:S01]  /*5e30*/  FADD.FTZ R7, -R113, 1 ;  /* 0x3f80000071077421 */ /* 0x002fe20000010100 */
[----:B------:R-:W-:Y:S01]  /*5e40*/  FMUL.FTZ R4, R117, R110 ;  /* 0x0000006e75047220 */ /* 0x000fe20000410000 */
[----:B------:R-:W-:Y:S01]  /*5e50*/  FMUL.FTZ R5, R5, R6 ;  /* 0x0000000605057220 */ /* 0x000fe20000410000 */
[----:B0-----:R-:W-:Y:S01]  /*5e60*/  FADD.FTZ R6, -R128, 1 ;  /* 0x3f80000080067421 */ /* 0x001fe20000010100 */
        /* <DEDUP_REMOVED lines=13> */
[----:B------:R-:W-:Y:S02]  /*5f40*/  ISETP.NE.AND P6, PT, R90, RZ, PT ;  /* 0x000000ff5a00720c */ /* 0x000fe40003fc5270 */
[----:B------:R-:W-:Y:S02]  /*5f50*/  F2FP.F16.F32.PACK_AB R49, R49, R120 ;  /* 0x000000783131723e */ /* 0x000fe400000000ff */
[----:B------:R-:W-:-:S02]  /*5f60*/  F2FP.F16.F32.PACK_AB R124, R125, R124 ;  /* 0x0000007c7d7c723e */ /* 0x000fc400000000ff */
[----:B------:R-:W-:Y:S02]  /*5f70*/  F2FP.F16.F32.PACK_AB R3, R126, R3 ;  /* 0x000000037e03723e */ /* 0x000fe400000000ff */
[----:B------:R-:W-:Y:S01]  /*5f80*/  F2FP.F16.F32.PACK_AB R2, R5, R2 ;  /* 0x000000020502723e */ /* 0x000fe200000000ff */
[----:B------:R0:W-:Y:S01]  /*5f90*/  STS.U16 [R88+0x2], R7 ;  /* 0x0000020758007388 */ /* 0x0001e20000000400 */
[----:B------:R-:W-:Y:S01]  /*5fa0*/  F2FP.F16.F32.PACK_AB R4, R127, R4 ;  /* 0x000000047f04723e */ /* 0x000fe200000000ff */
[----:B------:R-:W-:Y:S01]  /*5fb0*/  ULEA UR8, UR9, UR8, 0x18 ;  /* 0x0000000809087291 */ /* 0x000fe2000f8ec03f */
[----:B------:R-:W-:Y:S01]  /*5fc0*/  PRMT R119, R49, 0x7632, R119 ;  /* 0x0000763231777816 */ /* 0x000fe20000000077 */
[----:B------:R1:W-:Y:S01]  /*5fd0*/  STS.U16 [R88], R116 ;  /* 0x0000007458007388 */ /* 0x0003e20000000400 */
[----:B0-----:R-:W-:-:S03]  /*5fe0*/  PRMT R7, R122, 0x7632, R7 ;  /* 0x000076327a077816 */ /* 0x001fc60000000007 */
[----:B------:R0:W-:Y:S01]  /*5ff0*/  STS.U16 [R88+0x4], R118 ;  /* 0x0000047658007388 */ /* 0x0001e20000000400 */
[----:B------:R-:W-:Y:S02]  /*6000*/  PRMT R5, R2, 0x7632, R5 ;  /* 0x0000763202057816 */ /* 0x000fe40000000005 */
[----:B-1----:R-:W-:Y:S01]  /*6010*/  PRMT R116, R124, 0x7632, R116 ;  /* 0x000076327c747816 */ /* 0x002fe20000000074 */
[----:B------:R1:W-:Y:S04]  /*6020*/  STS.U16 [R88+0x6], R6 ;  /* 0x0000060658007388 */ /* 0x0003e80000000400 */
[----:B------:R2:W-:Y:S01]  /*6030*/  STS.U16 [R88+0xe], R7 ;  /* 0x00000e0758007388 */ /* 0x0005e20000000400 */
[----:B0-----:R-:W-:Y:S02]  /*6040*/  PRMT R118, R4, 0x7632, R118 ;  /* 0x0000763204767816 */ /* 0x001fe40000000076 */
[----:B-1----:R-:W-:-:S02]  /*6050*/  PRMT R6, R3, 0x7632, R6 ;  /* 0x0000763203067816 */ /* 0x002fc40000000006 */
[----:B--2---:R-:W-:Y:S02]  /*6060*/  PRMT R7, R4, 0x7610, R7 ;  /* 0x0000761004077816 */ /* 0x004fe40000000007 */
[----:B------:R-:W-:Y:S01]  /*6070*/  MOV R4, UR58 ;  /* 0x0000003a00047c02 */ /* 0x000fe20008000f00 */
        /* <DEDUP_REMOVED lines=54> */
.L_x_8370:
[----:B------:R-:W-:Y:S05]  /*63e0*/  BSYNC B0 ;  /* 0x0000000000007941 */ /* 0x000fea0003800000 */
.L_x_8369:
        /* <DEDUP_REMOVED lines=102> */
[----:B------:R-:W-:Y:S01]  /*6a50*/  F2FP.F16.F32.PACK_AB R30, R31, R30 ;  /* 0x0000001e1f1e723e */ /* 0x000fe200000000ff */
[----:B------:R-:W-:Y:S01]  /*6a60*/  UIMAD.WIDE.U32 UR30, UR48, UR8, URZ ;  /* 0x00000008301e72a5 */ /* 0x000fe2000f8e003f */
[----:B------:R-:W-:Y:S01]  /*6a70*/  F2FP.F16.F32.PACK_AB R32, R33, R32 ;  /* 0x000000202120723e */ /* 0x000fe200000000ff */
[----:B------:R-:W-:Y:S01]  /*6a80*/  STS.U16 [R88], R28 ;  /* 0x0000001c58007388 */ /* 0x000fe20000000400 */
[----:B------:R-:W-:Y:S01]  /*6a90*/  F2FP.F16.F32.PACK_AB R34, R35, R34 ;  /* 0x000000222322723e */ /* 0x000fe200000000ff */
[----:B------:R-:W-:Y:S01]  /*6aa0*/  UIMAD UR9, UR48, UR9, UR7 ;  /* 0x00000009300972a4 */ /* 0x000fe2000f8e0207 */
[----:B------:R-:W-:Y:S01]  /*6ab0*/  F2FP.F16.F32.PACK_AB R24, R24, R25 ;  /* 0x000000191818723e */ /* 0x000fe200000000ff */
[----:B------:R0:W-:Y:S01]  /*6ac0*/  STS.U16 [R88+0x2], R44 ;  /* 0x0000022c58007388 */ /* 0x0001e20000000400 */
        /* <DEDUP_REMOVED lines=8> */
[----:B------:R-:W-:-:S02]  /*6b50*/  PRMT R25, R34, 0x7632, R25 ;  /* 0x0000763222197816 */ /* 0x000fc40000000019 */
[----:B0-----:R-:W-:Y:S01]  /*6b60*/  PRMT R44, R32, 0x7632, R44 ;  /* 0x00007632202c7816 */ /* 0x001fe2000000002c */
[----:B------:R0:W-:Y:S01]  /*6b70*/  STS.U16 [R88+0x14], R24 ;  /* 0x0000141858007388 */ /* 0x0001e20000000400 */
[----:B------:R-:W-:Y:S02]  /*6b80*/  PRMT R28, R40, 0x7632, R28 ;  /* 0x00007632281c7816 */ /* 0x000fe4000000001c */
        /* <DEDUP_REMOVED lines=48> */
.L_x_8373:
[----:B------:R-:W-:Y:S05]  /*6e90*/  BSYNC B0 ;  /* 0x0000000000007941 */ /* 0x000fea0003800000 */
.L_x_8372:
        /* <DEDUP_REMOVED lines=43> */
.L_x_8371:
        /* <DEDUP_REMOVED lines=63> */
[----:B0-----:R-:W-:Y:S01]  /*7540*/  LOP3.LUT R0, R90, 0x7ffffe0, RZ, 0xc0, !PT ;  /* 0x07ffffe05a007812 */ /* 0x001fe200078ec0ff */
[----:B------:R-:W-:Y:S01]  /*7550*/  USHF.L.U32 UR51, UR58, 0x1, URZ ;  /* 0x000000013a337899 */ /* 0x000fe2000800063f */
[----:B------:R-:W-:Y:S01]  /*7560*/  FADD.FTZ R16, R7, R7 ;  /* 0x0000000707107221 */ /* 0x000fe20000010000 */
        /* <DEDUP_REMOVED lines=46> */
.L_x_8469:
[----:B------:R-:W-:Y:S01]  /*7850*/  USHF.R.S32.HI UR58, URZ, 0x1f, UR7 ;  /* 0x0000001f3f3a7899 */ /* 0x000fe20008011407 */
[----:B------:R-:W-:Y:S01]  /*7860*/  UMOV UR46, UR28 ;  /* 0x0000001c002e7c82 */ /* 0x000fe20008000000 */
[----:B------:R-:W-:Y:S02]  /*7870*/  UMOV UR47, UR55 ;  /* 0x00000037002f7c82 */ /* 0x000fe40008000000 */
[----:B------:R-:W-:Y:S02]  /*7880*/  UIMAD UR56, UR58, UR38, URZ ;  /* 0x000000263a3872a4 */ /* 0x000fe4000f8e023f */
[----:B------:R-:W-:Y:S02]  /*7890*/  UIMAD.WIDE.U32 UR46, UR7, UR38, UR46 ;  /* 0x00000026072e72a5 */ /* 0x000fe4000f8e002e */
[----:B------:R-:W-:Y:S02]  /*78a0*/  UIMAD UR56, UR7, UR39, UR56 ;  /* 0x00000027073872a4 */ /* 0x000fe4000f8e0238 */
[----:B------:R-:W-:-:S02]  /*78b0*/  ULEA UR57, UP0, UR46, UR40, 0x3 ;  /* 0x000000282e397291 */ /* 0x000fc4000f80183f */
[----:B------:R-:W-:-:S04]  /*78c0*/  UIADD3 UR47, UR47, UR56, URZ ;  /* 0x000000382f2f7290 */ /* 0x000fc8000fffe03f */
[----:B------:R-:W-:Y:S01]  /*78d0*/  ULEA.HI.X UR46, UR46, UR41, UR47, 0x3, UP0 ;  /* 0x000000292e2e7291 */ /* 0x000fe200080f1c2f */
[----:B-12---:R-:W-:-:S05]  /*78e0*/  MOV R60, UR57 ;  /* 0x00000039003c7c02 */ /* 0x006fca0008000f00 */
        /* <DEDUP_REMOVED lines=79> */
[----:B------:R-:W-:Y:S02]  /*7de0*/  PRMT R66, RZ, 0x7610, R66 ;  /* 0x00007610ff427816 */ /* 0x000fe40000000042 */
[----:B------:R-:W-:Y:S01]  /*7df0*/  ISETP.GE.AND P2, PT, R67, UR51, PT ;  /* 0x0000003343007c0c */ /* 0x000fe2000bf46270 */
[----:B------:R-:W4:Y:S01]  /*7e00*/  @!P4 LDG.E.U16 R91, desc[UR20][R64.64+0x400] ;  /* 0x00040014405bc981 */ /* 0x000f22000c1e1500 */
[----:B------:R-:W-:-:S02]  /*7e10*/  ISETP.GE.AND P1, PT, R63, UR51, PT ;  /* 0x000000333f007c0c */ /* 0x000fc4000bf26270 */
[C---:B------:R-:W-:Y:S01]  /*7e20*/  LOP3.LUT R67, R62.reuse, 0x2a0, RZ, 0xfc, !PT ;  /* 0x000002a03e437812 */ /* 0x040fe200078efcff */
[----:B------:R-:W3:Y:S01]  /*7e30*/  @!P0 LDG.E.U16 R114, desc[UR20][R64.64] ;  /* 0x0000001440728981 */ /* 0x000ee2000c1e1500 */
[C---:B------:R-:W-:Y:S02]  /*7e40*/  LOP3.LUT R63, R62.reuse, 0x280, RZ, 0xfc, !PT ;  /* 0x000002803e3f7812 */ /* 0x040fe400078efcff */
[----:B------:R-:W-:Y:S01]  /*7e50*/  PRMT R71, RZ, 0x7610, R71 ;  /* 0x00007610ff477816 */ /* 0x000fe20000000047 */
[----:B------:R-:W4:Y:S01]  /*7e60*/  @!P3 LDG.E.U16 R66, desc[UR20][R64.64+0x3c0] ;  /* 0x0003c0144042b981 */ /* 0x000f22000c1e1500 */
[----:B------:R-:W-:Y:S02]  /*7e70*/  ISETP.GE.AND P4, PT, R67, UR51, PT ;  /* 0x0000003343007c0c */ /* 0x000fe4000bf86270 */
[----:B------:R-:W-:Y:S02]  /*7e80*/  LOP3.LUT R67, R62, 0x2c0, RZ, 0xfc, !PT ;  /* 0x000002c03e437812 */ /* 0x000fe400078efcff */
[----:B------:R-:W-:Y:S01]  /*7e90*/  ISETP.GE.AND P3, PT, R63, UR51, PT ;  /* 0x000000333f007c0c */ /* 0x000fe2000bf66270 */
[----:B------:R-:W4:Y:S01]  /*7ea0*/  @!P5 LDG.E.U16 R71, desc[UR20][R64.64+0x440] ;  /* 0x000440144047d981 */ /* 0x000f22000c1e1500 */
[----:B------:R-:W-:-:S02]  /*7eb0*/  PRMT R63, RZ, 0x7610, R63 ;  /* 0x00007610ff3f7816 */ /* 0x000fc4000000003f */
[----:B------:R-:W-:Y:S02]  /*7ec0*/  ISETP.GE.AND P5, PT, R67, UR51, PT ;  /* 0x0000003343007c0c */ /* 0x000fe4000bfa6270 */
        /* <DEDUP_REMOVED lines=19> */
[----:B------:R-:W-:Y:S02]  /*8000*/  SHF.L.U32 R111, R90, 0x5, RZ ;  /* 0x000000055a6f7819 */ /* 0x000fe400000006ff */
[----:B------:R-:W-:Y:S02]  /*8010*/  PRMT R96, RZ, 0x7610, R96 ;  /* 0x00007610ff607816 */ /* 0x000fe40000000060 */
[----:B------:R-:W-:Y:S01]  /*8020*/  LOP3.LUT R109, R62, 0x3a0, RZ, 0xfc, !PT ;  /* 0x000003a03e6d7812 */ /* 0x000fe200078efcff */
[----:B------:R-:W4:Y:S01]  /*8030*/  @!P2 LDG.E.U16 R99, desc[UR20][R64.64+0x600] ;  /* 0x000600144063a981 */ /* 0x000f22000c1e1500 */
[----:B------:R-:W-:-:S02]  /*8040*/  ISETP.GE.AND P5, PT, R98, UR51, PT ;  /* 0x0000003362007c0c */ /* 0x000fc4000bfa6270 */
[----:B------:R-:W-:Y:S01]  /*8050*/  PRMT R98, RZ, 0x7610, R98 ;  /* 0x00007610ff627816 */ /* 0x000fe20000000062 */
[----:B------:R-:W4:Y:S01]  /*8060*/  @!P1 LDG.E.U16 R96, desc[UR20][R64.64+0x5c0] ;  /* 0x0005c01440609981 */ /* 0x000f22000c1e1500 */
[----:B------:R-:W-:Y:S02]  /*8070*/  LOP3.LUT R110, R111, 0xffffffe0, R238, 0xe2, !PT ;  /* 0xffffffe06f6e7812 */ /* 0x000fe400078ee2ee */
[C---:B------:R-:W-:Y:S02]  /*8080*/  LOP3.LUT R102, R62.reuse, 0x380, RZ, 0xfc, !PT ;  /* 0x000003803e667812 */ /* 0x040fe400078efcff */
[----:B------:R-:W-:Y:S01]  /*8090*/  PRMT R103, RZ, 0x7610, R103 ;  /* 0x00007610ff677816 */ /* 0x000fe20000000067 */
[----:B------:R-:W4:Y:S01]  /*80a0*/  @!P3 LDG.E.U16 R98, desc[UR20][R64.64+0x640] ;  /* 0x000640144062b981 */ /* 0x000f22000c1e1500 */
[----:B------:R-:W-:Y:S02]  /*80b0*/  ISETP.GE.AND P2, PT, R109, UR51, PT ;  /* 0x000000336d007c0c */ /* 0x000fe4000bf46270 */
[----:B------:R-:W-:-:S02]  /*80c0*/  LOP3.LUT R109, R62, 0x3c0, RZ, 0xfc, !PT ;  /* 0x000003c03e6d7812 */ /* 0x000fc400078efcff */
[----:B------:R-:W-:Y:S01]  /*80d0*/  LOP3.LUT R110, R110, 0x3e0, RZ, 0xfc, !PT ;  /* 0x000003e06e6e7812 */ /* 0x000fe200078efcff */
[----:B------:R-:W4:Y:S01]  /*80e0*/  @!P4 LDG.E.U16 R103, desc[UR20][R64.64+0x680] ;  /* 0x000680144067c981 */ /* 0x000f22000c1e1500 */
[----:B------:R-:W-:Y:S02]  /*80f0*/  ISETP.GE.AND P1, PT, R102, UR51, PT ;  /* 0x0000003366007c0c */ /* 0x000fe4000bf26270 */
[----:B------:R-:W-:Y:S02]  /*8100*/  ISETP.GE.AND P3, PT, R109, UR51, PT ;  /* 0x000000336d007c0c */ /* 0x000fe4000bf66270 */
[----:B------:R-:W-:Y:S02]  /*8110*/  PRMT R102, RZ, 0x7610, R102 ;  /* 0x00007610ff667816 */ /* 0x000fe40000000066 */
[----:B------:R-:W-:Y:S02]  /*8120*/  ISETP.GE.AND P4, PT, R110, UR51, PT ;  /* 0x000000336e007c0c */ /* 0x000fe4000bf86270 */
[----:B------:R-:W-:-:S02]  /*8130*/  PRMT R62, RZ, 0x7610, R62 ;  /* 0x00007610ff3e7816 */ /* 0x000fc4000000003e */
[----:B------:R-:W-:Y:S01]  /*8140*/  PRMT R111, RZ, 0x7610, R111 ;  /* 0x00007610ff6f7816 */ /* 0x000fe2000000006f */
[----:B------:R-:W4:Y:S01]  /*8150*/  @!P5 LDG.E.U16 R102, desc[UR20][R64.64+0x6c0] ;  /* 0x0006c0144066d981 */ /* 0x000f22000c1e1500 */
[----:B------:R-:W-:Y:S02]  /*8160*/  PRMT R110, RZ, 0x7610, R110 ;  /* 0x00007610ff6e7816 */ /* 0x000fe4000000006e */
[----:B------:R-:W-:Y:S01]  /*8170*/  PRMT R109, RZ, 0x7610, R109 ;  /* 0x00007610ff6d7816 */ /* 0x000fe2000000006d */
[----:B------:R-:W4:Y:S04]  /*8180*/  @!P1 LDG.E.U16 R62, desc[UR20][R64.64+0x700] ;  /* 0x00070014403e9981 */ /* 0x000f28000c1e1500 */
[----:B------:R-:W4:Y:S04]  /*8190*/  @!P2 LDG.E.U16 R111, desc[UR20][R64.64+0x740] ;  /* 0x00074014406fa981 */ /* 0x000f28000c1e1500 */
[----:B------:R-:W4:Y:S04]  /*81a0*/  @!P3 LDG.E.U16 R110, desc[UR20][R64.64+0x780] ;  /* 0x00078014406eb981 */ /* 0x000f28000c1e1500 */
[----:B0-----:R0:W4:Y:S01]  /*81b0*/  @!P4 LDG.E.U16 R109, desc[UR20][R64.64+0x7c0] ;  /* 0x0007c014406dc981 */ /* 0x001122000c1e1500 */
        /* <DEDUP_REMOVED lines=23> */
[----:B------:R-:W-:-:S06]  /*8330*/  FMUL.FTZ R61, R58, UR57 ;  /* 0x000000393a3d7c20 */ /* 0x000fcc0008410000 */
[----:B------:R0:W-:Y:S01]  /*8340*/  MUFU.COS R146, R64 ;  /* 0x0000004000927308 */ /* 0x0001e20000000000 */
[----:B------:R-:W-:Y:S01]  /*8350*/  FMUL.RZ R120, R61, 0.15915493667125701904 ;  /* 0x3e22f9833d787820 */ /* 0x000fe2000040c000 */
[----:B------:R-:W-:Y:S01]  /*8360*/  FMUL.FTZ R61, R57, UR57 ;  /* 0x00000039393d7c20 */ /* 0x000fe20008410000 */
[----:B0-----:R-:W-:-:S04]  /*8370*/  SHF.L.U32 R64, R90, 0x5, RZ ;  /* 0x000000055a407819 */ /* 0x001fc800000006ff */
[----:B------:R-:W-:Y:S01]  /*8380*/  LOP3.LUT R64, R64, 0xfffffc00, RZ, 0xc0, !PT ;  /* 0xfffffc0040407812 */ /* 0x000fe200078ec0ff */
[----:B------:R-:W-:Y:S03]  /*8390*/  MUFU.SIN R137, R118 ;  /* 0x0000007600897308 */ /* 0x000fe60000000400 */
[----:B------:R-:W-:-:S05]  /*83a0*/  IADD3 R152, R64, R89, RZ ;  /* 0x0000005940987210 */ /* 0x000fca0007ffe0ff */
[----:B------:R0:W-:Y:S08]  /*83b0*/  MUFU.COS R138, R118 ;  /* 0x00000076008a7308 */ /* 0x0001f00000000000 */
[----:B------:R-:W-:Y:S01]  /*83c0*/  MUFU.SIN R143, R65 ;  /* 0x00000041008f7308 */ /* 0x000fe20000000400 */
[----:B0-----:R-:W-:-:S07]  /*83d0*/  FMUL.RZ R118, R61, 0.15915493667125701904 ;  /* 0x3e22f9833d767820 */ /* 0x001fce000040c000 */
[----:B------:R0:W-:Y:S01]  /*83e0*/  MUFU.COS R144, R65 ;  /* 0x0000004100907308 */ /* 0x0001e20000000000 */
[----:B------:R-:W-:Y:S01]  /*83f0*/  FMUL.FTZ R61, R56, UR57 ;  /* 0x00000039383d7c20 */ /* 0x000fe20008410000 */
[----:B0-----:R-:W-:-:S06]  /*8400*/  IADD3 R65, R152, 0x20, RZ ;  /* 0x0000002098417810 */ /* 0x001fcc0007ffe0ff */
[----:B------:R-:W-:Y:S01]  /*8410*/  MUFU.SIN R141, R115 ;  /* 0x00000073008d7308 */ /* 0x000fe20000000400 */
[----:B------:R-:W-:-:S07]  /*8420*/  UIADD3 UR46, UR46, -UR47, URZ ;  /* 0x8000002f2e2e7290 */ /* 0x000fce000fffe03f */
[----:B------:R0:W-:Y:S08]  /*8430*/  MUFU.COS R142, R115 ;  /* 0x00000073008e7308 */ /* 0x0001f00000000000 */
[----:B------:R-:W-:Y:S01]  /*8440*/  MUFU.SIN R133, R118 ;  /* 0x0000007600857308 */ /* 0x000fe20000000400 */
[----:B0-----:R-:W-:-:S07]  /*8450*/  IADD3 R115, R152, 0x40, RZ ;  /* 0x0000004098737810 */ /* 0x001fce0007ffe0ff */
[----:B------:R0:W-:Y:S01]  /*8460*/  MUFU.COS R134, R118 ;  /* 0x0000007600867308 */ /* 0x0001e20000000000 */
[----:B------:R-:W-:Y:S01]  /*8470*/  FMUL.RZ R128, R61, 0.15915493667125701904 ;  /* 0x3e22f9833d807820 */ /* 0x000fe2000040c000 */
[----:B0-----:R-:W-:Y:S01]  /*8480*/  LEA.HI.SX32 R118, R65, R152, 0x1b ;  /* 0x0000009841767211 */ /* 0x001fe200078fdaff */
[----:B------:R-:W-:-:S05]  /*8490*/  FMUL.FTZ R65, R55, UR57 ;  /* 0x0000003937417c20 */ /* 0x000fca0008410000 */
[----:B------:R-:W-:Y:S01]  /*84a0*/  MUFU.SIN R135, R120 ;  /* 0x0000007800877308 */ /* 0x000fe20000000400 */
[----:B------:R-:W-:-:S07]  /*84b0*/  IADD3 R117, R152, 0x60, RZ ;  /* 0x0000006098757810 */ /* 0x000fce0007ffe0ff */
[----:B------:R0:W-:Y:S01]  /*84c0*/  MUFU.COS R136, R120 ;  /* 0x0000007800887308 */ /* 0x0001e20000000000 */
[----:B------:R-:W-:-:S07]  /*84d0*/  ULEA UR46, UR46, UR7, 0x8 ;  /* 0x000000072e2e7291 */ /* 0x000fce000f8e403f */
[----:B------:R-:W-:Y:S01]  /*84e0*/  MUFU.SIN R139, R116 ;  /* 0x00000074008b7308 */ /* 0x000fe20000000400 */
[----:B0-----:R-:W-:Y:S01]  /*84f0*/  LEA.HI.SX32 R120, R115, R152, 0x1b ;  /* 0x0000009873787211 */ /* 0x001fe200078fdaff */
[----:B------:R-:W-:Y:S01]  /*8500*/  FMUL.RZ R115, R65, 0.15915493667125701904 ;  /* 0x3e22f98341737820 */ /* 0x000fe2000040c000 */
[----:B------:R-:W-:-:S05]  /*8510*/  FMUL.FTZ R65, R54, UR57 ;  /* 0x0000003936417c20 */ /* 0x000fca0008410000 */
[----:B------:R0:W-:Y:S01]  /*8520*/  MUFU.COS R140, R116 ;  /* 0x00000074008c7308 */ /* 0x0001e20000000000 */
[C---:B------:R-:W-:Y:S02]  /*8530*/  IADD3 R125, R152.reuse, 0xe0, RZ ;  /* 0x000000e0987d7810 */ /* 0x040fe40007ffe0ff */
[----:B0-----:R-:W-:-:S04]  /*8540*/  LEA.HI.SX32 R116, R152, R152, 0x1b ;  /* 0x0000009898747211 */ /* 0x001fc800078fdaff */
[----:B------:R-:W-:Y:S01]  /*8550*/  LEA R61, R116, R49, 0x1 ;  /* 0x00000031743d7211 */ /* 0x000fe200078e08ff */
[----:B------:R-:W-:Y:S01]  /*8560*/  FMUL.RZ R116, R65, 0.15915493667125701904 ;  /* 0x3e22f98341747820 */ /* 0x000fe2000040c000 */
[----:B------:R-:W-:Y:S01]  /*8570*/  FMUL.FTZ R65, R53, UR57 ;  /* 0x0000003935417c20 */ /* 0x000fe20008410000 */
[----:B------:R-:W-:Y:S02]  /*8580*/  LEA.HI.SX32 R122, R117, R152, 0x1b ;  /* 0x00000098757a7211 */ /* 0x000fe400078fdaff */
[----:B------:R-:W-:Y:S01]  /*8590*/  IADD3 R119, R152, 0x80, RZ ;  /* 0x0000008098777810 */ /* 0x000fe20007ffe0ff */
[----:B------:R-:W-:Y:S01]  /*85a0*/  FMUL.RZ R117, R65, 0.15915493667125701904 ;  /* 0x3e22f98341757820 */ /* 0x000fe2000040c000 */
[C---:B------:R-:W-:Y:S02]  /*85b0*/  ISETP.NE.AND P2, PT, R90.reuse, RZ, PT ;  /* 0x000000ff5a00720c */ /* 0x040fe40003f45270 */
[----:B------:R-:W-:Y:S02]  /*85c0*/  IADD3 R124, R90, 0x200, RZ ;  /* 0x000002005a7c7810 */ /* 0x000fe40007ffe0ff */
[----:B------:R-:W-:-:S02]  /*85d0*/  IADD3 R121, R152, 0xa0, RZ ;  /* 0x000000a098797810 */ /* 0x000fc40007ffe0ff */
[----:B------:R-:W-:Y:S01]  /*85e0*/  MOV R65, UR46 ;  /* 0x0000002e00417c02 */ /* 0x000fe20008000f00 */
[----:B------:R-:W-:Y:S01]  /*85f0*/  MUFU.SIN R131, R128 ;  /* 0x0000008000837308 */ /* 0x000fe20000000400 */
[C---:B------:R-:W-:Y:S02]  /*8600*/  IADD3 R123, R152.reuse, 0xc0, RZ ;  /* 0x000000c0987b7810 */ /* 0x040fe40007ffe0ff */
[----:B------:R-:W-:Y:S02]  /*8610*/  IADD3 R149, R152, 0x100, RZ ;  /* 0x0000010098957810 */ /* 0x000fe40007ffe0ff */
[----:B------:R-:W-:-:S03]  /*8620*/  LEA.HI.SX32 R162, R125, R152, 0x1b ;  /* 0x000000987da27211 */ /* 0x000fc600078fdaff */
[----:B------:R-:W-:Y:S01]  /*8630*/  MUFU.COS R132, R128 ;  /* 0x0000008000847308 */ /* 0x000fe20000000000 */
[----:B------:R-:W-:Y:S02]  /*8640*/  LEA.HI.SX32 R156, R119, R152, 0x1b ;  /* 0x00000098779c7211 */ /* 0x000fe400078fdaff */
[----:B------:R-:W-:Y:S02]  /*8650*/  IADD3 R151, R152, 0x120, RZ ;  /* 0x0000012098977810 */ /* 0x000fe40007ffe0ff */
[----:B------:R-:W-:-:S03]  /*8660*/  LEA R118, R118, R49, 0x1 ;  /* 0x0000003176767211 */ /* 0x000fc600078e08ff */
[----:B------:R-:W-:Y:S01]  /*8670*/  MUFU.SIN R129, R115 ;  /* 0x0000007300817308 */ /* 0x000fe20000000400 */
[----:B------:R-:W-:Y:S02]  /*8680*/  LEA.HI.SX32 R158, R121, R152, 0x1b ;  /* 0x00000098799e7211 */ /* 0x000fe400078fdaff */
[----:B------:R-:W-:-:S05]  /*8690*/  IADD3 R153, R152, 0x140, RZ ;  /* 0x0000014098997810 */ /* 0x000fca0007ffe0ff */
[----:B------:R0:W-:Y:S01]  /*86a0*/  MUFU.COS R130, R115 ;  /* 0x0000007300827308 */ /* 0x0001e20000000000 */
[-C--:B------:R-:W-:Y:S01]  /*86b0*/  LEA.HI.SX32 R160, R123, R152.reuse, 0x1b ;  /* 0x000000987ba07211 */ /* 0x080fe200078fdaff */
[----:B---3--:R1:W-:Y:S01]  /*86c0*/  STS.U16 [R61], R114 ;  /* 0x000000723d007388 */ /* 0x0083e20000000400 */
[----:B------:R-:W-:Y:S01]  /*86d0*/  LEA.HI.SX32 R164, R149, R152, 0x1b ;  /* 0x0000009895a47211 */ /* 0x000fe200078fdaff */
[----:B------:R-:W-:-:S04]  /*86e0*/  ULDC.64 UR46, c[0x0][0x268] ;  /* 0x00009a00002e7ab9 */ /* 0x000fc80000000a00 */
[----:B------:R-:W-:Y:S01]  /*86f0*/  MUFU.SIN R125, R116 ;  /* 0x00000074007d7308 */ /* 0x000fe20000000400 */
[----:B0-----:R-:W-:Y:S01]  /*8700*/  FMUL.FTZ R115, R52, UR57 ;  /* 0x0000003934737c20 */ /* 0x001fe20008410000 */
[----:B------:R-:W-:Y:S02]  /*8710*/  LEA R156, R156, R49, 0x1 ;  /* 0x000000319c9c7211 */ /* 0x000fe400078e08ff */
[----:B------:R-:W-:-:S04]  /*8720*/  R2UR UR56, R60 ;  /* 0x000000003c3872ca */ /* 0x000fc800000e0000 */
[----:B------:R0:W-:Y:S01]  /*8730*/  MUFU.COS R128, R116 ;  /* 0x0000007400807308 */ /* 0x0001e20000000000 */
[----:B------:R-:W-:Y:S01]  /*8740*/  FMUL.RZ R149, R115, 0.15915493667125701904 ;  /* 0x3e22f98373957820 */ /* 0x000fe2000040c000 */
[----:B------:R-:W-:Y:S01]  /*8750*/  LEA.HI.SX32 R166, R151, R152, 0x1b ;  /* 0x0000009897a67211 */ /* 0x000fe200078fdaff */
[----:B------:R-:W-:Y:S01]  /*8760*/  STS.U16 [R118+0x40], R113 ;  /* 0x0000407176007388 */ /* 0x000fe20000000400 */
[-C--:B------:R-:W-:Y:S02]  /*8770*/  LEA R115, R158, R49.reuse, 0x1 ;  /* 0x000000319e737211 */ /* 0x080fe400078e08ff */
[----:B0-----:R-:W-:Y:S02]  /*8780*/  SEL R116, R65, R124, !P2 ;  /* 0x0000007c41747207 */ /* 0x001fe40005000000 */
[-C--:B------:R-:W-:Y:S02]  /*8790*/  LEA R65, R120, R49.reuse, 0x1 ;  /* 0x0000003178417211 */ /* 0x080fe400078e08ff */
[----:B------:R-:W-:-:S02]  /*87a0*/  LEA R120, R122, R49, 0x1 ;  /* 0x000000317a787211 */ /* 0x000fc400078e08ff */
[----:B------:R-:W-:Y:S01]  /*87b0*/  IADD3 R155, R152, 0x160, RZ ;  /* 0x00000160989b7810 */ /* 0x000fe20007ffe0ff */
[----:B----4-:R0:W-:Y:S01]  /*87c0*/  STS.U16 [R65+0x80], R112 ;  /* 0x0000807041007388 */ /* 0x0101e20000000400 */
[----:B------:R-:W-:Y:S02]  /*87d0*/  LEA.HI.SX32 R168, R153, R152, 0x1b ;  /* 0x0000009899a87211 */ /* 0x000fe400078fdaff */
[-C--:B------:R-:W-:Y:S01]  /*87e0*/  LEA R160, R160, R49.reuse, 0x1 ;  /* 0x00000031a0a07211 */ /* 0x080fe200078e08ff */
[----:B------:R2:W-:Y:S01]  /*87f0*/  STS.U16 [R120+0xc0], R97 ;  /* 0x0000c06178007388 */ /* 0x0005e20000000400 */
[----:B------:R-:W-:Y:S02]  /*8800*/  IADD3 R157, R152, 0x180, RZ ;  /* 0x00000180989d7810 */ /* 0x000fe40007ffe0ff */
[----:B-1----:R-:W-:Y:S01]  /*8810*/  LEA R61, R162, R49, 0x1 ;  /* 0x00000031a23d7211 */ /* 0x002fe200078e08ff */
[----:B------:R-:W-:Y:S01]  /*8820*/  STS.U16 [R156+0x100], R107 ;  /* 0x0001006b9c007388 */ /* 0x000fe20000000400 */
[----:B------:R-:W-:-:S02]  /*8830*/  IADD3 R159, R152, 0x1a0, RZ ;  /* 0x000001a0989f7810 */ /* 0x000fc40007ffe0ff */
[-C--:B------:R-:W-:Y:S01]  /*8840*/  LEA R164, R164, R49.reuse, 0x1 ;  /* 0x00000031a4a47211 */ /* 0x080fe200078e08ff */
[----:B------:R-:W-:Y:S01]  /*8850*/  STS.U16 [R115+0x140], R106 ;  /* 0x0001406a73007388 */ /* 0x000fe20000000400 */
[-C--:B------:R-:W-:Y:S02]  /*8860*/  LEA R166, R166, R49.reuse, 0x1 ;  /* 0x00000031a6a67211 */ /* 0x080fe400078e08ff */
[-C--:B------:R-:W-:Y:S01]  /*8870*/  LEA.HI.SX32 R170, R155, R152.reuse, 0x1b ;  /* 0x000000989baa7211 */ /* 0x080fe200078fdaff */
[----:B------:R-:W-:Y:S01]  /*8880*/  STS.U16 [R160+0x180], R105 ;  /* 0x00018069a0007388 */ /* 0x000fe20000000400 */
[----:B0-----:R-:W-:Y:S01]  /*8890*/  LEA R65, R168, R49, 0x1 ;  /* 0x00000031a8417211 */ /* 0x001fe200078e08ff */
[----:B------:R-:W-:Y:S01]  /*88a0*/  FMUL.FTZ R60, R50, UR57 ;  /* 0x00000039323c7c20 */ /* 0x000fe20008410000 */
[-C--:B------:R-:W-:Y:S01]  /*88b0*/  LEA.HI.SX32 R172, R157, R152.reuse, 0x1b ;  /* 0x000000989dac7211 */ /* 0x080fe200078fdaff */
[----:B------:R0:W-:Y:S01]  /*88c0*/  STS.U16 [R61+0x1c0], R108 ;  /* 0x0001c06c3d007388 */ /* 0x0001e20000000400 */
[----:B------:R-:W-:-:S02]  /*88d0*/  LEA.HI.SX32 R174, R159, R152, 0x1b ;  /* 0x000000989fae7211 */ /* 0x000fc400078fdaff */
[-C--:B--2---:R-:W-:Y:S01]  /*88e0*/  LEA R97, R170, R49.reuse, 0x1 ;  /* 0x00000031aa617211 */ /* 0x084fe200078e08ff */
[----:B------:R-:W-:Y:S01]  /*88f0*/  STS.U16 [R164+0x200], R95 ;  /* 0x0002005fa4007388 */ /* 0x000fe20000000400 */
[----:B------:R-:W-:-:S03]  /*8900*/  LEA R172, R172, R49, 0x1 ;  /* 0x00000031acac7211 */ /* 0x000fc600078e08ff */
[----:B------:R-:W-:Y:S01]  /*8910*/  STS.U16 [R166+0x240], R101 ;  /* 0x00024065a6007388 */ /* 0x000fe20000000400 */
[----:B0-----:R-:W-:-:S03]  /*8920*/  LEA R61, R174, R49, 0x1 ;  /* 0x00000031ae3d7211 */ /* 0x001fc600078e08ff */
[----:B------:R0:W-:Y:S01]  /*8930*/  STS.U16 [R65+0x280], R100 ;  /* 0x0002806441007388 */ /* 0x0001e20000000400 */
[C---:B------:R-:W-:Y:S02]  /*8940*/  IADD3 R161, R152.reuse, 0x1c0, RZ ;  /* 0x000001c098a17810 */ /* 0x040fe40007ffe0ff */
[C---:B------:R-:W-:Y:S01]  /*8950*/  IADD3 R163, R152.reuse, 0x1e0, RZ ;  /* 0x000001e098a37810 */ /* 0x040fe20007ffe0ff */
[----:B------:R-:W-:Y:S01]  /*8960*/  STS.U16 [R97+0x2c0], R104 ;  /* 0x0002c06861007388 */ /* 0x000fe20000000400 */
[----:B------:R-:W-:Y:S01]  /*8970*/  IADD3 R165, R152, 0x200, RZ ;  /* 0x0000020098a57810 */ /* 0x000fe20007ffe0ff */
[----:B0-----:R-:W-:Y:S01]  /*8980*/  FMUL.RZ R100, R60, 0.15915493667125701904 ;  /* 0x3e22f9833c647820 */ /* 0x001fe2000040c000 */
[----:B------:R-:W-:Y:S01]  /*8990*/  MOV R60, UR56 ;  /* 0x00000038003c7c02 */ /* 0x000fe20008000f00 */
[----:B------:R-:W-:Y:S01]  /*89a0*/  STS.U16 [R172+0x300], R69 ;  /* 0x00030045ac007388 */ /* 0x000fe20000000400 */
[----:B------:R-:W-:Y:S01]  /*89b0*/  IADD3 R167, R152, 0x220, RZ ;  /* 0x0000022098a77810 */ /* 0x000fe20007ffe0ff */
[----:B------:R-:W-:-:S02]  /*89c0*/  UIMAD UR59, UR50, UR46, URZ ;  /* 0x0000002e323b72a4 */ /* 0x000fc4000f8e023f */
[----:B------:R0:W-:Y:S01]  /*89d0*/  STS.U16 [R61+0x340], R94 ;  /* 0x0003405e3d007388 */ /* 0x0001e20000000400 */
[C---:B------:R-:W-:Y:S02]  /*89e0*/  IADD3 R169, R152.reuse, 0x240, RZ ;  /* 0x0000024098a97810 */ /* 0x040fe40007ffe0ff */
[-C--:B------:R-:W-:Y:S02]  /*89f0*/  LEA.HI.SX32 R176, R161, R152.reuse, 0x1b ;  /* 0x00000098a1b07211 */ /* 0x080fe400078fdaff */
[----:B------:R-:W-:Y:S02]  /*8a00*/  IADD3 R171, R152, 0x260, RZ ;  /* 0x0000026098ab7810 */ /* 0x000fe40007ffe0ff */
[-C--:B------:R-:W-:Y:S01]  /*8a10*/  LEA.HI.SX32 R178, R163, R152.reuse, 0x1b ;  /* 0x00000098a3b27211 */ /* 0x080fe200078fdaff */
[----:B0-----:R-:W-:Y:S01]  /*8a20*/  FMUL.FTZ R94, R60, 1.4426950216293334961 ;  /* 0x3fb8aa3b3c5e7820 */ /* 0x001fe20000410000 */
[----:B------:R-:W-:Y:S02]  /*8a30*/  IADD3 R173, R152, 0x280, RZ ;  /* 0x0000028098ad7810 */ /* 0x000fe40007ffe0ff */
[-C--:B------:R-:W-:Y:S01]  /*8a40*/  LEA.HI.SX32 R180, R165, R152.reuse, 0x1b ;  /* 0x00000098a5b47211 */ /* 0x080fe200078fdaff */
[----:B------:R-:W-:Y:S01]  /*8a50*/  FMUL.FTZ R60, R94, R77 ;  /* 0x0000004d5e3c7220 */ /* 0x000fe20000410000 */
        /* <DEDUP_REMOVED lines=17> */
[-C--:B------:R-:W-:Y:S02]  /*8b70*/  LEA.HI.SX32 R190, R175, R152.reuse, 0x1b ;  /* 0x00000098afbe7211 */ /* 0x080fe400078fdaff */
[----:B------:R-:W-:Y:S01]  /*8b80*/  LEA R182, R182, R49, 0x1 ;  /* 0x00000031b6b67211 */ /* 0x000fe200078e08ff */
[----:B------:R-:W-:Y:S01]  /*8b90*/  STS.U16 [R176+0x380], R93 ;  /* 0x0003805db0007388 */ /* 0x000fe20000000400 */
[----:B------:R-:W-:Y:S01]  /*8ba0*/  IADD3 R185, R152, 0x340, RZ ;  /* 0x0000034098b97810 */ /* 0x000fe20007ffe0ff */
[----:B------:R-:W0:Y:S01]  /*8bb0*/  MUFU.EX2 R60, R60 ;  /* 0x0000003c003c7308 */ /* 0x000e220000000800 */
[----:B------:R-:W-:-:S02]  /*8bc0*/  LEA.HI.SX32 R192, R177, R152, 0x1b ;  /* 0x00000098b1c07211 */ /* 0x000fc400078fdaff */
[-C--:B------:R-:W-:Y:S01]  /*8bd0*/  LEA R184, R184, R49.reuse, 0x1 ;  /* 0x00000031b8b87211 */ /* 0x080fe200078e08ff */
[----:B------:R-:W-:Y:S01]  /*8be0*/  STS.U16 [R95+0x3c0], R66 ;  /* 0x0003c0425f007388 */ /* 0x000fe20000000400 */
[----:B------:R-:W-:Y:S02]  /*8bf0*/  IADD3 R187, R152, 0x360, RZ ;  /* 0x0000036098bb7810 */ /* 0x000fe40007ffe0ff */
[-C--:B------:R-:W-:Y:S02]  /*8c00*/  LEA.HI.SX32 R194, R179, R152.reuse, 0x1b ;  /* 0x00000098b3c27211 */ /* 0x080fe400078fdaff */
[-C--:B------:R-:W-:Y:S01]  /*8c10*/  LEA R186, R186, R49.reuse, 0x1 ;  /* 0x00000031baba7211 */ /* 0x080fe200078e08ff */
[----:B------:R-:W-:Y:S01]  /*8c20*/  STS.U16 [R180+0x400], R91 ;  /* 0x0004005bb4007388 */ /* 0x000fe20000000400 */
[-C--:B------:R-:W-:Y:S02]  /*8c30*/  LEA.HI.SX32 R196, R181, R152.reuse, 0x1b ;  /* 0x00000098b5c47211 */ /* 0x080fe400078fdaff */
[-C--:B------:R-:W-:Y:S01]  /*8c40*/  LEA R61, R188, R49.reuse, 0x1 ;  /* 0x00000031bc3d7211 */ /* 0x080fe200078e08ff */
[----:B------:R1:W-:Y:S01]  /*8c50*/  STS.U16 [R182+0x440], R71 ;  /* 0x00044047b6007388 */ /* 0x0003e20000000400 */
[-C--:B------:R-:W-:Y:S01]  /*8c60*/  LEA.HI.SX32 R198, R183, R152.reuse, 0x1b ;  /* 0x00000098b7c67211 */ /* 0x080fe200078fdaff */
[----:B------:R-:W-:Y:S01]  /*8c70*/  UIMAD UR47, UR7, UR47, UR58 ;  /* 0x0000002f072f72a4 */ /* 0x000fe2000f8e023a */
[-C--:B------:R-:W-:Y:S01]  /*8c80*/  LEA R65, R190, R49.reuse, 0x1 ;  /* 0x00000031be417211 */ /* 0x080fe200078e08ff */
[----:B------:R-:W-:Y:S01]  /*8c90*/  UIMAD.WIDE.U32 UR60, UR7, UR46, UR60 ;  /* 0x0000002e073c72a5 */ /* 0x000fe2000f8e003c */
[----:B------:R-:W-:Y:S01]  /*8ca0*/  LEA.HI.SX32 R200, R185, R152, 0x1b ;  /* 0x00000098b9c87211 */ /* 0x000fe200078fdaff */
[----:B------:R2:W-:Y:S01]  /*8cb0*/  STS.U16 [R184+0x480], R63 ;  /* 0x0004803fb8007388 */ /* 0x0005e20000000400 */
[----:B------:R-:W-:-:S02]  /*8cc0*/  LEA R69, R192, R49, 0x1 ;  /* 0x00000031c0457211 */ /* 0x000fc400078e08ff */
[----:B------:R-:W-:Y:S01]  /*8cd0*/  IADD3 R189, R152, 0x380, RZ ;  /* 0x0000038098bd7810 */ /* 0x000fe20007ffe0ff */
[----:B------:R-:W-:Y:S01]  /*8ce0*/  STS.U16 [R186+0x4c0], R67 ;  /* 0x0004c043ba007388 */ /* 0x000fe20000000400 */
[----:B------:R-:W-:Y:S02]  /*8cf0*/  LEA.HI.SX32 R202, R187, R152, 0x1b ;  /* 0x00000098bbca7211 */ /* 0x000fe400078fdaff */
[-C--:B-1----:R-:W-:Y:S01]  /*8d00*/  LEA R71, R194, R49.reuse, 0x1 ;  /* 0x00000031c2477211 */ /* 0x082fe200078e08ff */
[----:B------:R1:W-:Y:S01]  /*8d10*/  STS.U16 [R61+0x500], R68 ;  /* 0x000500443d007388 */ /* 0x0003e20000000400 */
[----:B------:R-:W-:Y:S01]  /*8d20*/  IADD3 R191, R152, 0x3a0, RZ ;  /* 0x000003a098bf7810 */ /* 0x000fe20007ffe0ff */
[----:B------:R-:W-:Y:S01]  /*8d30*/  FMUL.FTZ R66, R94, R76 ;  /* 0x0000004c5e427220 */ /* 0x000fe20000410000 */
[-C--:B------:R-:W-:Y:S01]  /*8d40*/  LEA R196, R196, R49.reuse, 0x1 ;  /* 0x00000031c4c47211 */ /* 0x080fe200078e08ff */
[----:B------:R3:W-:Y:S01]  /*8d50*/  STS.U16 [R65+0x540], R70 ;  /* 0x0005404641007388 */ /* 0x0007e20000000400 */
[----:B------:R-:W-:Y:S01]  /*8d60*/  IADD3 R193, R152, 0x3c0, RZ ;  /* 0x000003c098c17810 */ /* 0x000fe20007ffe0ff */
[----:B------:R-:W-:Y:S01]  /*8d70*/  UIADD3 UR47, UR61, UR47, URZ ;  /* 0x0000002f3d2f7290 */ /* 0x000fe2000fffe03f */
[----:B--2---:R-:W-:Y:S01]  /*8d80*/  LEA R63, R198, R49, 0x1 ;  /* 0x00000031c63f7211 */ /* 0x004fe200078e08ff */
[----:B------:R-:W-:Y:S01]  /*8d90*/  ULEA UR46, UP0, UR60, UR44, 0x3 ;  /* 0x0000002c3c2e7291 */ /* 0x000fe2000f80183f */
[----:B------:R-:W-:Y:S01]  /*8da0*/  IADD3 R195, R152, 0x3e0, RZ ;  /* 0x000003e098c37810 */ /* 0x000fe20007ffe0ff */
[----:B-1----:R-:W-:Y:S01]  /*8db0*/  FMUL.FTZ R68, R94, R75 ;  /* 0x0000004b5e447220 */ /* 0x002fe20000410000 */
[----:B------:R-:W-:Y:S01]  /*8dc0*/  LEA R200, R200, R49, 0x1 ;  /* 0x00000031c8c87211 */ /* 0x000fe200078e08ff */
[----:B------:R-:W-:Y:S01]  /*8dd0*/  STS.U16 [R69+0x580], R92 ;  /* 0x0005805c45007388 */ /* 0x000fe20000000400 */
[----:B------:R-:W-:-:S02]  /*8de0*/  LEA.HI.SX32 R204, R189, R152, 0x1b ;  /* 0x00000098bdcc7211 */ /* 0x000fc400078fdaff */
[-C--:B------:R-:W-:Y:S01]  /*8df0*/  LEA R61, R202, R49.reuse, 0x1 ;  /* 0x00000031ca3d7211 */ /* 0x080fe200078e08ff */
[----:B------:R-:W-:Y:S01]  /*8e00*/  STS.U16 [R71+0x5c0], R96 ;  /* 0x0005c06047007388 */ /* 0x000fe20000000400 */
[----:B------:R-:W-:Y:S01]  /*8e10*/  LEA.HI.SX32 R154, R191, R152, 0x1b ;  /* 0x00000098bf9a7211 */ /* 0x000fe200078fdaff */
[----:B------:R1:W2:Y:S01]  /*8e20*/  MUFU.EX2 R67, R66 ;  /* 0x0000004200437308 */ /* 0x0002a20000000800 */
[----:B------:R-:W-:Y:S01]  /*8e30*/  LEA R64, R89, R64, 0x5 ;  /* 0x0000004059407211 */ /* 0x000fe200078e28ff */
[----:B------:R-:W-:Y:S01]  /*8e40*/  STS.U16 [R196+0x600], R99 ;  /* 0x00060063c4007388 */ /* 0x000fe20000000400 */
[-C--:B------:R-:W-:Y:S01]  /*8e50*/  LEA.HI.SX32 R150, R193, R152.reuse, 0x1b ;  /* 0x00000098c1967211 */ /* 0x080fe200078fdaff */
[----:B------:R-:W-:Y:S01]  /*8e60*/  ULEA.HI.X UR60, UR60, UR45, UR47, 0x3, UP0 ;  /* 0x0000002d3c3c7291 */ /* 0x000fe200080f1c2f */
[----:B------:R-:W-:Y:S01]  /*8e70*/  LEA.HI.SX32 R152, R195, R152, 0x1b ;  /* 0x00000098c3987211 */ /* 0x000fe200078fdaff */
[----:B------:R4:W-:Y:S01]  /*8e80*/  STS.U16 [R63+0x640], R98 ;  /* 0x000640623f007388 */ /* 0x0009e20000000400 */
[-C--:B---3--:R-:W-:Y:S01]  /*8e90*/  LEA R65, R204, R49.reuse, 0x1 ;  /* 0x00000031cc417211 */ /* 0x088fe200078e08ff */
[----:B------:R3:W2:Y:S01]  /*8ea0*/  MUFU.EX2 R70, R68 ;  /* 0x0000004400467308 */ /* 0x0006a20000000800 */
[----:B-1----:R-:W-:Y:S01]  /*8eb0*/  FMUL.FTZ R66, R94, R74 ;  /* 0x0000004a5e427220 */ /* 0x002fe20000410000 */
[----:B------:R-:W-:Y:S01]  /*8ec0*/  STS.U16 [R200+0x680], R103 ;  /* 0x00068067c8007388 */ /* 0x000fe20000000400 */
[----:B------:R-:W-:-:S02]  /*8ed0*/  LEA R154, R154, R49, 0x1 ;  /* 0x000000319a9a7211 */ /* 0x000fc400078e08ff */
[----:B------:R-:W-:Y:S01]  /*8ee0*/  LEA.HI.SX32 R64, R64, R64, 0x1b ;  /* 0x0000004040407211 */ /* 0x000fe200078fdaff */
[----:B------:R1:W-:Y:S01]  /*8ef0*/  STS.U16 [R61+0x6c0], R102 ;  /* 0x0006c0663d007388 */ /* 0x0003e20000000400 */
[----:B---3--:R-:W-:Y:S01]  /*8f00*/  FMUL.FTZ R68, R94, R73 ;  /* 0x000000495e447220 */ /* 0x008fe20000410000 */
[----:B----4-:R3:W4:Y:S01]  /*8f10*/  MUFU.EX2 R63, R66 ;  /* 0x00000042003f7308 */ /* 0x0107220000000800 */
[-C--:B------:R-:W-:Y:S01]  /*8f20*/  LEA R152, R152, R49.reuse, 0x1 ;  /* 0x0000003198987211 */ /* 0x080fe200078e08ff */
[----:B------:R2:W-:Y:S01]  /*8f30*/  STS.U16 [R65+0x700], R62 ;  /* 0x0007003e41007388 */ /* 0x0005e20000000400 */
[----:B0-----:R-:W-:Y:S01]  /*8f40*/  FMUL.FTZ R126, R60, R126 ;  /* 0x0000007e3c7e7220 */ /* 0x001fe20000410000 */
[----:B-1----:R-:W-:Y:S01]  /*8f50*/  LEA R61, R150, R49, 0x1 ;  /* 0x00000031963d7211 */ /* 0x002fe200078e08ff */
[----:B------:R-:W-:-:S03]  /*8f60*/  FMUL.FTZ R127, R60, R127 ;  /* 0x0000007f3c7f7220 */ /* 0x000fc60000410000 */
[----:B------:R0:W1:Y:S01]  /*8f70*/  MUFU.EX2 R71, R68 ;  /* 0x0000004400477308 */ /* 0x0000620000000800 */
[----:B---3--:R-:W-:Y:S01]  /*8f80*/  FMUL.FTZ R66, R94, R72 ;  /* 0x000000485e427220 */ /* 0x008fe20000410000 */
[-C--:B------:R-:W-:Y:S01]  /*8f90*/  LEA R64, R64, R49.reuse, 0x1 ;  /* 0x0000003140407211 */ /* 0x080fe200078e08ff */
[----:B------:R-:W-:Y:S01]  /*8fa0*/  STS.U16 [R154+0x740], R111 ;  /* 0x0007406f9a007388 */ /* 0x000fe20000000400 */
[----:B------:R-:W-:Y:S02]  /*8fb0*/  MOV R69, UR60 ;  /* 0x0000003c00457c02 */ /* 0x000fe40008000f00 */
[----:B------:R-:W-:Y:S01]  /*8fc0*/  LEA R60, R116, R49, 0x3 ;  /* 0x00000031743c7211 */ /* 0x000fe200078e18ff */
[----:B------:R3:W-:Y:S01]  /*8fd0*/  STS.U16 [R61+0x780], R110 ;  /* 0x0007806e3d007388 */ /* 0x0007e20000000400 */
[----:B0-----:R-:W-:Y:S01]  /*8fe0*/  MOV R68, UR46 ;  /* 0x0000002e00447c02 */ /* 0x001fe20008000f00 */
[----:B------:R-:W0:Y:S02]  /*8ff0*/  MUFU.SIN R121, R149 ;  /* 0x0000009500797308 */ /* 0x000e240000000400 */
[----:B------:R0:W-:Y:S01]  /*9000*/  STS.U16 [R152+0x7c0], R109 ;  /* 0x0007c06d98007388 */ /* 0x0001e20000000400 */
[----:B------:R-:W-:-:S05]  /*9010*/  NOP ;  /* 0x0000000000007918 */ /* 0x000fca0000000000 */
[----:B------:R-:W0:Y:S01]  /*9020*/  MUFU.COS R122, R149 ;  /* 0x00000095007a7308 */ /* 0x000e220000000000 */
[----:B------:R0:W0:Y:S04]  /*9030*/  LDS.U16 R105, [R64] ;  /* 0x0000000040697984 */ /* 0x0000280000000400 */
[----:B------:R0:W0:Y:S03]  /*9040*/  LDS.U16 R104, [R64+0x2] ;  /* 0x0000020040687984 */ /* 0x0000260000000400 */
[----:B--2---:R2:W0:Y:S01]  /*9050*/  MUFU.EX2 R62, R66 ;  /* 0x00000042003e7308 */ /* 0x0044220000000800 */
[----:B------:R0:W0:Y:S04]  /*9060*/  LDS.U16 R101, [R64+0x4] ;  /* 0x0000040040657984 */ /* 0x0000280000000400 */
[----:B------:R0:W0:Y:S04]  /*9070*/  LDS.U16 R102, [R64+0x6] ;  /* 0x0000060040667984 */ /* 0x0000280000000400 */
[----:B------:R0:W0:Y:S04]  /*9080*/  LDS.U16 R99, [R64+0x8] ;  /* 0x0000080040637984 */ /* 0x0000280000000400 */
        /* <DEDUP_REMOVED lines=32> */
[----:B------:R-:W-:Y:S01]  /*9290*/  FMUL.FTZ R112, R51, UR57 ;  /* 0x0000003933707c20 */ /* 0x000fe20008410000 */
[C---:B------:R-:W-:Y:S01]  /*92a0*/  FMUL.FTZ R65, R94.reuse, R59 ;  /* 0x0000003b5e417220 */ /* 0x040fe20000410000 */
[----:B---3--:R-:W-:-:S03]  /*92b0*/  FMUL.FTZ R61, R94, R58 ;  /* 0x0000003a5e3d7220 */ /* 0x008fc60000410000 */
[----:B------:R-:W3:Y:S01]  /*92c0*/  @P1 LDS.64 R114, [R114+0x49e8] ;  /* 0x0049e80072721984 */ /* 0x000ee20000000a00 */
[----:B------:R-:W-:Y:S01]  /*92d0*/  FMUL.RZ R112, R112, 0.15915493667125701904 ;  /* 0x3e22f98370707820 */ /* 0x000fe2000040c000 */
[----:B------:R2:W0:Y:S08]  /*92e0*/  MUFU.SIN R123, R117 ;  /* 0x00000075007b7308 */ /* 0x0004300000000400 */
[----:B------:R2:W0:Y:S08]  /*92f0*/  MUFU.COS R124, R117 ;  /* 0x00000075007c7308 */ /* 0x0004300000000000 */
        /* <DEDUP_REMOVED lines=21> */
.L_x_8376:
[----:B------:R-:W-:Y:S05]  /*9450*/  BSYNC B0 ;  /* 0x0000000000007941 */ /* 0x000fea0003800000 */
.L_x_8375:
[----:B------:R-:W-:Y:S01]  /*9460*/  UISETP.GE.AND UP0, UPT, UR10, 0x2, UPT ;  /* 0x000000020a00788c */ /* 0x000fe2000bf06270 */
[----:B------:R-:W3:Y:S01]  /*9470*/  MUFU.EX2 R97, R97 ;  /* 0x0000006100617308 */ /* 0x000ee20000000800 */
[----:B------:R-:W-:Y:S01]  /*9480*/  FMUL.FTZ R147, R67, R147 ;  /* 0x0000009343937220 */ /* 0x000fe20000410000 */
[C---:B0-----:R-:W-:Y:S01]  /*9490*/  FMUL.FTZ R138, R65.reuse, R138 ;  /* 0x0000008a418a7220 */ /* 0x041fe20000410000 */
[----:B------:R-:W-:Y:S01]  /*94a0*/  FMUL.FTZ R137, R65, R137 ;  /* 0x0000008941897220 */ /* 0x000fe20000410000 */
[----:B------:R-:W-:Y:S01]  /*94b0*/  FMUL.FTZ R148, R67, R148 ;  /* 0x0000009443947220 */ /* 0x000fe20000410000 */
[----:B------:R-:W-:Y:S01]  /*94c0*/  PLOP3.LUT P1, PT, PT, PT, UP0, 0x80, 0x0 ;  /* 0x000000000000781c */ /* 0x000fe20003f2f008 */
[CC--:B------:R-:W-:Y:S01]  /*94d0*/  FMUL.FTZ R65, R127.reuse, R147.reuse ;  /* 0x000000937f417220 */ /* 0x0c0fe20000410000 */
[----:B------:R-:W-:Y:S01]  /*94e0*/  FMUL.FTZ R64, R126, R147 ;  /* 0x000000937e407220 */ /* 0x000fe20000410000 */
[----:B------:R-:W-:Y:S01]  /*94f0*/  FMUL.FTZ R145, R70, R145 ;  /* 0x0000009146917220 */ /* 0x000fe20000410000 */
[----:B------:R-:W-:Y:S01]  /*9500*/  ISETP.NE.OR P1, PT, R238, RZ, !P1 ;  /* 0x000000ffee00720c */ /* 0x000fe20004f25670 */
[-C--:B------:R-:W-:Y:S01]  /*9510*/  FFMA.FTZ R65, R126, R148.reuse, -R65 ;  /* 0x000000947e417223 */ /* 0x080fe20000010841 */
[----:B------:R-:W-:Y:S01]  /*9520*/  FFMA.FTZ R64, R127, R148, R64 ;  /* 0x000000947f407223 */ /* 0x000fe20000010040 */
[----:B-1----:R-:W-:Y:S01]  /*9530*/  FMUL.FTZ R60, R94, R56 ;  /* 0x000000385e3c7220 */ /* 0x002fe20000410000 */
        /* <DEDUP_REMOVED lines=8> */
[C---:B------:R-:W-:Y:S01]  /*95c0*/  FMUL.FTZ R62, R94.reuse, R55 ;  /* 0x000000375e3e7220 */ /* 0x040fe20000410000 */
[----:B------:R-:W0:Y:S01]  /*95d0*/  @!P1 LDC R109, c[0x0][0x21c] ;  /* 0x00008700ff6d9b82 */ /* 0x000e220000000800 */
[----:B------:R-:W-:Y:S01]  /*95e0*/  FMUL.FTZ R61, R145, R64 ;  /* 0x00000040913d7220 */ /* 0x000fe20000410000 */
[C---:B------:R-:W-:Y:S01]  /*95f0*/  FMUL.FTZ R144, R63.reuse, R144 ;  /* 0x000000903f907220 */ /* 0x040fe20000410000 */
[----:B------:R-:W-:Y:S01]  /*9600*/  FMUL.FTZ R143, R63, R143 ;  /* 0x0000008f3f8f7220 */ /* 0x000fe20000410000 */
[----:B------:R-:W-:Y:S01]  /*9610*/  FMUL.FTZ R63, R94, R54 ;  /* 0x000000365e3f7220 */ /* 0x000fe20000410000 */
[C---:B---3--:R-:W-:Y:S01]  /*9620*/  FMUL.FTZ R134, R97.reuse, R134 ;  /* 0x0000008661867220 */ /* 0x048fe20000410000 */
[----:B------:R-:W-:Y:S01]  /*9630*/  FMUL.FTZ R133, R97, R133 ;  /* 0x0000008561857220 */ /* 0x000fe20000410000 */
[----:B------:R-:W1:Y:S01]  /*9640*/  MUFU.EX2 R60, R60 ;  /* 0x0000003c003c7308 */ /* 0x000e620000000800 */
[C---:B------:R-:W-:Y:S01]  /*9650*/  FFMA.FTZ R97, R146.reuse, R64, R71 ;  /* 0x0000004092617223 */ /* 0x040fe20000010047 */
[----:B------:R-:W-:Y:S01]  /*9660*/  FFMA.FTZ R65, R146, R65, -R61 ;  /* 0x0000004192417223 */ /* 0x000fe2000001083d */
[C---:B------:R-:W-:Y:S01]  /*9670*/  FMUL.FTZ R61, R94.reuse, R53 ;  /* 0x000000355e3d7220 */ /* 0x040fe20000410000 */
[----:B------:R-:W-:Y:S01]  /*9680*/  HFMA2.MMA R112, -RZ, RZ, 0, 9.5367431640625e-07 ;  /* 0x00000010ff707435 */ /* 0x000fe200000001ff */
[----:B------:R-:W-:Y:S01]  /*9690*/  FMUL.FTZ R64, R94, R52 ;  /* 0x000000345e407220 */ /* 0x000fe20000410000 */
[----:B------:R-:W-:-:S02]  /*96a0*/  FMUL.FTZ R100, R143, R65 ;  /* 0x000000418f647220 */ /* 0x000fc40000410000 */
[----:B------:R3:W4:Y:S02]  /*96b0*/  MUFU.EX2 R67, R62 ;  /* 0x0000003e00437308 */ /* 0x0007240000000800 */
[----:B------:R-:W-:Y:S01]  /*96c0*/  FFMA.FTZ R108, R144, R97, R100 ;  /* 0x00000061906c7223 */ /* 0x000fe20000010064 */
[C---:B------:R-:W-:Y:S01]  /*96d0*/  FMUL.FTZ R100, R94.reuse, R51 ;  /* 0x000000335e647220 */ /* 0x040fe20000410000 */
[----:B------:R-:W-:Y:S02]  /*96e0*/  FMUL.FTZ R94, R94, R50 ;  /* 0x000000325e5e7220 */ /* 0x000fe40000410000 */
[----:B------:R-:W-:Y:S02]  /*96f0*/  FMUL.FTZ R110, R141, R108 ;  /* 0x0000006c8d6e7220 */ /* 0x000fe40000410000 */
        /* <DEDUP_REMOVED lines=8> */
[C---:B----4-:R-:W-:Y:S01]  /*9780*/  FMUL.FTZ R130, R67.reuse, R130 ;  /* 0x0000008243827220 */ /* 0x050fe20000410000 */
[----:B------:R-:W-:Y:S02]  /*9790*/  FMUL.FTZ R129, R67, R129 ;  /* 0x0000008143817220 */ /* 0x000fe40000410000 */
[----:B------:R-:W-:Y:S01]  /*97a0*/  FFMA.FTZ R103, R144, R65, -R63 ;  /* 0x0000004190677223 */ /* 0x000fe2000001083f */
[----:B0-----:R-:W-:Y:S01]  /*97b0*/  @!P1 IMAD R65, R62, R109, UR7 ;  /* 0x000000073e419e24 */ /* 0x001fe2000f8e026d */
[----:B------:R-:W-:Y:S01]  /*97c0*/  CS2R R62, SRZ ;  /* 0x00000000003e7805 */ /* 0x000fe2000001ff00 */
[----:B------:R0:W2:Y:S01]  /*97d0*/  MUFU.EX2 R97, R64 ;  /* 0x0000004000617308 */ /* 0x0000a20000000800 */
[-C--:B------:R-:W-:Y:S01]  /*97e0*/  FMUL.FTZ R109, R141, R103.reuse ;  /* 0x000000678d6d7220 */ /* 0x080fe20000410000 */
[----:B------:R-:W-:Y:S01]  /*97f0*/  FFMA.FTZ R110, R142, R103, -R110 ;  /* 0x000000678e6e7223 */ /* 0x000fe2000001086e */
[C---:B------:R-:W-:Y:S01]  /*9800*/  FMUL.FTZ R128, R70.reuse, R128 ;  /* 0x0000008046807220 */ /* 0x040fe20000410000 */
[----:B------:R-:W-:Y:S01]  /*9810*/  FMUL.FTZ R125, R70, R125 ;  /* 0x0000007d467d7220 */ /* 0x000fe20000410000 */
[----:B------:R-:W-:Y:S01]  /*9820*/  FFMA.FTZ R109, R142, R108, R109 ;  /* 0x0000006c8e6d7223 */ /* 0x000fe2000001006d */
[C---:B------:R-:W-:Y:S01]  /*9830*/  FMUL.FTZ R70, R139.reuse, R110 ;  /* 0x0000006e8b467220 */ /* 0x040fe20000410000 */
[----:B-1----:R-:W-:Y:S01]  /*9840*/  MOV R61, RZ ;  /* 0x000000ff003d7202 */ /* 0x002fe20000000f00 */
[----:B------:R-:W1:Y:S01]  /*9850*/  MUFU.EX2 R100, R100 ;  /* 0x0000006400647308 */ /* 0x000e620000000800 */
[----:B------:R-:W-:Y:S01]  /*9860*/  FMUL.FTZ R67, R139, R109 ;  /* 0x0000006d8b437220 */ /* 0x000fe20000410000 */
[----:B0-----:R-:W-:-:S04]  /*9870*/  @!P1 IMAD.WIDE R64, R65, R112, UR22 ;  /* 0x0000001641409e25 */ /* 0x001fc8000f8e0270 */
[C---:B------:R-:W-:Y:S01]  /*9880*/  FFMA.FTZ R70, R140.reuse, R109, R70 ;  /* 0x0000006d8c467223 */ /* 0x040fe20000010046 */
[----:B------:R-:W-:Y:S01]  /*9890*/  FFMA.FTZ R67, R140, R110, -R67 ;  /* 0x0000006e8c437223 */ /* 0x000fe20000010843 */
[C---:B---3--:R-:W-:Y:S01]  /*98a0*/  FMUL.FTZ R124, R71.reuse, R124 ;  /* 0x0000007c477c7220 */ /* 0x048fe20000410000 */
[----:B------:R-:W-:Y:S01]  /*98b0*/  FMUL.FTZ R123, R71, R123 ;  /* 0x0000007b477b7220 */ /* 0x000fe20000410000 */
[----:B------:R0:W5:Y:S01]  /*98c0*/  @!P1 LDG.E.128 R60, desc[UR20][R64.64] ;  /* 0x00000014403c9981 */ /* 0x000162000c1e1d00 */
[----:B------:R-:W-:Y:S01]  /*98d0*/  FMUL.FTZ R71, R137, R67 ;  /* 0x0000004389477220 */ /* 0x000fe20000410000 */
[----:B------:R-:W3:Y:S01]  /*98e0*/  MUFU.EX2 R94, R94 ;  /* 0x0000005e005e7308 */ /* 0x000ee20000000800 */
[----:B------:R-:W-:Y:S02]  /*98f0*/  HADD2.F32 R105, -RZ, R105.H0_H0 ;  /* 0x20000069ff697230 */ /* 0x000fe40000004100 */
[----:B--2---:R-:W-:Y:S01]  /*9900*/  FMUL.FTZ R122, R97, R122 ;  /* 0x0000007a617a7220 */ /* 0x004fe20000410000 */
[----:B------:R-:W-:Y:S01]  /*9910*/  FFMA.FTZ R71, R138, R70, R71 ;  /* 0x000000468a477223 */ /* 0x000fe20000010047 */
[----:B------:R-:W-:-:S02]  /*9920*/  HADD2.F32 R104, -RZ, R104.H0_H0 ;  /* 0x20000068ff687230 */ /* 0x000fc40000004100 */
[----:B------:R-:W-:Y:S01]  /*9930*/  FMUL.FTZ R121, R97, R121 ;  /* 0x0000007961797220 */ /* 0x000fe20000410000 */
[----:B------:R-:W-:Y:S02]  /*9940*/  HADD2.F32 R103, -RZ, R234.H0_H0 ;  /* 0x200000eaff677230 */ /* 0x000fe40000004100 */
[----:B-1----:R-:W-:Y:S01]  /*9950*/  FMUL.FTZ R120, R100, R120 ;  /* 0x0000007864787220 */ /* 0x002fe20000410000 */
[----:B0-----:R-:W-:Y:S01]  /*9960*/  FMUL.FTZ R64, R137, R70 ;  /* 0x0000004689407220 */ /* 0x001fe20000410000 */
[----:B------:R-:W-:Y:S01]  /*9970*/  FMUL.FTZ R65, R135, R71 ;  /* 0x0000004787417220 */ /* 0x000fe20000410000 */
[----:B------:R-:W-:Y:S02]  /*9980*/  HADD2.F32 R102, -RZ, R102.H0_H0 ;  /* 0x20000066ff667230 */ /* 0x000fe40000004100 */
[----:B------:R-:W-:Y:S01]  /*9990*/  FMUL.FTZ R236, R104, R77 ;  /* 0x0000004d68ec7220 */ /* 0x000fe20000410000 */
[----:B------:R-:W-:Y:S01]  /*99a0*/  FFMA.FTZ R64, R138, R67, -R64 ;  /* 0x000000438a407223 */ /* 0x000fe20000010840 */
[----:B------:R-:W-:Y:S01]  /*99b0*/  FMUL.FTZ R119, R100, R119 ;  /* 0x0000007764777220 */ /* 0x000fe20000410000 */
[----:B------:R-:W-:-:S02]  /*99c0*/  HADD2.F32 R101, -RZ, R101.H0_H0 ;  /* 0x20000065ff657230 */ /* 0x000fc40000004100 */
[----:B------:R-:W-:Y:S01]  /*99d0*/  FMUL.FTZ R236, R103, R236 ;  /* 0x000000ec67ec7220 */ /* 0x000fe20000410000 */
[-C--:B------:R-:W-:Y:S01]  /*99e0*/  FMUL.FTZ R70, R135, R64.reuse ;  /* 0x0000004087467220 */ /* 0x080fe20000410000 */
[----:B------:R-:W-:Y:S01]  /*99f0*/  FFMA.FTZ R65, R136, R64, -R65 ;  /* 0x0000004088417223 */ /* 0x000fe20000010841 */
[----:B------:R-:W-:Y:S02]  /*9a00*/  HADD2.F32 R100, -RZ, R233.H0_H0 ;  /* 0x200000e9ff647230 */ /* 0x000fe40000004100 */
[----:B------:R-:W-:Y:S01]  /*9a10*/  FMUL.FTZ R199, R102, R76 ;  /* 0x0000004c66c77220 */ /* 0x000fe20000410000 */
[----:B------:R-:W-:Y:S01]  /*9a20*/  FFMA.FTZ R64, R136, R71, R70 ;  /* 0x0000004788407223 */ /* 0x000fe20000010046 */
[----:B------:R-:W-:Y:S01]  /*9a30*/  FMUL.FTZ R70, R105, R77 ;  /* 0x0000004d69467220 */ /* 0x000fe20000410000 */
[C---:B---3--:R-:W-:Y:S01]  /*9a40*/  FMUL.FTZ R118, R94.reuse, R118 ;  /* 0x000000765e767220 */ /* 0x048fe20000410000 */
[----:B------:R-:W-:Y:S01]  /*9a50*/  FMUL.FTZ R117, R94, R117 ;  /* 0x000000755e757220 */ /* 0x000fe20000410000 */
[----:B------:R-:W-:Y:S01]  /*9a60*/  FMUL.FTZ R67, R101, R76 ;  /* 0x0000004c65437220 */ /* 0x000fe20000410000 */
[----:B------:R-:W-:Y:S01]  /*9a70*/  FMUL.FTZ R235, R103, R70 ;  /* 0x0000004667eb7220 */ /* 0x000fe20000410000 */
[----:B------:R-:W-:Y:S01]  /*9a80*/  FMUL.FTZ R70, R236, R147 ;  /* 0x00000093ec467220 */ /* 0x000fe20000410000 */
[C---:B------:R-:W-:Y:S01]  /*9a90*/  FMUL.FTZ R199, R100.reuse, R199 ;  /* 0x000000c764c77220 */ /* 0x040fe20000410000 */
[----:B------:R-:W-:Y:S01]  /*9aa0*/  FMUL.FTZ R200, R100, R67 ;  /* 0x0000004364c87220 */ /* 0x000fe20000410000 */
[----:B------:R-:W-:Y:S01]  /*9ab0*/  FMUL.FTZ R71, R235, R147 ;  /* 0x00000093eb477220 */ /* 0x000fe20000410000 */
[----:B------:R-:W-:-:S02]  /*9ac0*/  HADD2.F32 R99, -RZ, R99.H0_H0 ;  /* 0x20000063ff637230 */ /* 0x000fc40000004100 */
[-C--:B------:R-:W-:Y:S01]  /*9ad0*/  FFMA.FTZ R67, R235, R148.reuse, -R70 ;  /* 0x00000094eb437223 */ /* 0x080fe20000010846 */
[----:B------:R-:W-:Y:S02]  /*9ae0*/  HADD2.F32 R98, -RZ, R98.H0_H0 ;  /* 0x20000062ff627230 */ /* 0x000fe40000004100 */
[----:B------:R-:W-:Y:S01]  /*9af0*/  FFMA.FTZ R94, R236, R148, R71 ;  /* 0x00000094ec5e7223 */ /* 0x000fe20000010047 */
[----:B------:R-:W-:Y:S02]  /*9b00*/  HADD2.F32 R97, -RZ, R232.H0_H0 ;  /* 0x200000e8ff617230 */ /* 0x000fe40000004100 */
[----:B------:R-:W-:Y:S01]  /*9b10*/  FADD.FTZ R67, R200, R67 ;  /* 0x00000043c8437221 */ /* 0x000fe20000010000 */
[-C--:B------:R-:W-:Y:S01]  /*9b20*/  FMUL.FTZ R70, R99, R75.reuse ;  /* 0x0000004b63467220 */ /* 0x080fe20000410000 */
[----:B------:R-:W-:Y:S01]  /*9b30*/  FADD.FTZ R94, R199, R94 ;  /* 0x0000005ec75e7221 */ /* 0x000fe20000010000 */
[----:B------:R-:W-:Y:S01]  /*9b40*/  FMUL.FTZ R202, R98, R75 ;  /* 0x0000004b62ca7220 */ /* 0x000fe20000410000 */
[----:B------:R-:W-:Y:S01]  /*9b50*/  FMUL.FTZ R109, R145, R67 ;  /* 0x00000043916d7220 */ /* 0x000fe20000410000 */
[----:B------:R-:W-:Y:S01]  /*9b60*/  FMUL.FTZ R201, R97, R70 ;  /* 0x0000004661c97220 */ /* 0x000fe20000410000 */
[----:B------:R-:W-:Y:S01]  /*9b70*/  FMUL.FTZ R71, R145, R94 ;  /* 0x0000005e91477220 */ /* 0x000fe20000410000 */
[----:B------:R-:W-:-:S02]  /*9b80*/  HADD2.F32 R96, -RZ, R96.H0_H0 ;  /* 0x20000060ff607230 */ /* 0x000fc40000004100 */
[C---:B------:R-:W-:Y:S01]  /*9b90*/  FFMA.FTZ R109, R146.reuse, R94, R109 ;  /* 0x0000005e926d7223 */ /* 0x040fe2000001006d */
[----:B------:R-:W-:Y:S01]  /*9ba0*/  FMUL.FTZ R202, R97, R202 ;  /* 0x000000ca61ca7220 */ /* 0x000fe20000410000 */
[----:B------:R-:W-:Y:S01]  /*9bb0*/  FFMA.FTZ R108, R146, R67, -R71 ;  /* 0x00000043926c7223 */ /* 0x000fe20000010847 */
[----:B------:R-:W-:Y:S02]  /*9bc0*/  HADD2.F32 R95, -RZ, R95.H0_H0 ;  /* 0x2000005fff5f7230 */ /* 0x000fe40000004100 */
[-C--:B------:R-:W-:Y:S01]  /*9bd0*/  FMUL.FTZ R203, R96, R74.reuse ;  /* 0x0000004a60cb7220 */ /* 0x080fe20000410000 */
[----:B------:R-:W-:Y:S02]  /*9be0*/  HADD2.F32 R94, -RZ, R87.H0_H0 ;  /* 0x20000057ff5e7230 */ /* 0x000fe40000004100 */
[----:B------:R-:W-:Y:S01]  /*9bf0*/  FADD.FTZ R108, R201, R108 ;  /* 0x0000006cc96c7221 */ /* 0x000fe20000010000 */
[----:B------:R-:W-:Y:S01]  /*9c00*/  FADD.FTZ R109, R202, R109 ;  /* 0x0000006dca6d7221 */ /* 0x000fe20000010000 */
[----:B------:R-:W-:Y:S01]  /*9c10*/  FMUL.FTZ R204, R95, R74 ;  /* 0x0000004a5fcc7220 */ /* 0x000fe20000410000 */
[----:B------:R-:W-:-:S02]  /*9c20*/  HADD2.F32 R93, -RZ, R93.H0_H0 ;  /* 0x2000005dff5d7230 */ /* 0x000fc40000004100 */
[C---:B------:R-:W-:Y:S01]  /*9c30*/  FMUL.FTZ R71, R143.reuse, R108 ;  /* 0x0000006c8f477220 */ /* 0x040fe20000410000 */
[----:B------:R-:W-:Y:S01]  /*9c40*/  FMUL.FTZ R67, R143, R109 ;  /* 0x0000006d8f437220 */ /* 0x000fe20000410000 */
[C---:B------:R-:W-:Y:S01]  /*9c50*/  FMUL.FTZ R203, R94.reuse, R203 ;  /* 0x000000cb5ecb7220 */ /* 0x040fe20000410000 */
[----:B------:R-:W-:Y:S01]  /*9c60*/  FMUL.FTZ R204, R94, R204 ;  /* 0x000000cc5ecc7220 */ /* 0x000fe20000410000 */
[C---:B------:R-:W-:Y:S01]  /*9c70*/  FFMA.FTZ R70, R144.reuse, R109, R71 ;  /* 0x0000006d90467223 */ /* 0x040fe20000010047 */
[----:B------:R-:W-:Y:S02]  /*9c80*/  HADD2.F32 R94, -RZ, R66.H0_H0 ;  /* 0x20000042ff5e7230 */ /* 0x000fe40000004100 */
[----:B------:R-:W-:Y:S01]  /*9c90*/  FFMA.FTZ R67, R144, R108, -R67 ;  /* 0x0000006c90437223 */ /* 0x000fe20000010843 */
[----:B------:R-:W-:Y:S02]  /*9ca0*/  HADD2.F32 R108, -RZ, R86.H0_H0 ;  /* 0x20000056ff6c7230 */ /* 0x000fe40000004100 */
[----:B------:R-:W-:Y:S01]  /*9cb0*/  FADD.FTZ R70, R203, R70 ;  /* 0x00000046cb467221 */ /* 0x000fe20000010000 */
[-C--:B------:R-:W-:Y:S01]  /*9cc0*/  FMUL.FTZ R206, R93, R73.reuse ;  /* 0x000000495dce7220 */ /* 0x080fe20000410000 */
[----:B------:R-:W-:Y:S01]  /*9cd0*/  FADD.FTZ R67, R204, R67 ;  /* 0x00000043cc437221 */ /* 0x000fe20000010000 */
[----:B------:R-:W-:Y:S01]  /*9ce0*/  FMUL.FTZ R205, R94, R73 ;  /* 0x000000495ecd7220 */ /* 0x000fe20000410000 */
[----:B------:R-:W-:Y:S01]  /*9cf0*/  FMUL.FTZ R71, R141, R70 ;  /* 0x000000468d477220 */ /* 0x000fe20000410000 */
[----:B------:R-:W-:-:S02]  /*9d00*/  HADD2.F32 R92, -RZ, R92.H0_H0 ;  /* 0x2000005cff5c7230 */ /* 0x000fc40000004100 */
[----:B------:R-:W-:Y:S01]  /*9d10*/  FMUL.FTZ R109, R141, R67 ;  /* 0x000000438d6d7220 */ /* 0x000fe20000410000 */
[----:B------:R-:W-:Y:S01]  /*9d20*/  FMUL.FTZ R205, R108, R205 ;  /* 0x000000cd6ccd7220 */ /* 0x000fe20000410000 */
[----:B------:R-:W-:Y:S01]  /*9d30*/  FFMA.FTZ R66, R142, R67, -R71 ;  /* 0x000000438e427223 */ /* 0x000fe20000010847 */
[----:B------:R-:W-:Y:S01]  /*9d40*/  FMUL.FTZ R206, R108, R206 ;  /* 0x000000ce6cce7220 */ /* 0x000fe20000410000 */
[----:B------:R-:W-:Y:S01]  /*9d50*/  FFMA.FTZ R109, R142, R70, R109 ;  /* 0x000000468e6d7223 */ /* 0x000fe2000001006d */
[----:B------:R-:W-:Y:S02]  /*9d60*/  HADD2.F32 R91, -RZ, R91.H0_H0 ;  /* 0x2000005bff5b7230 */ /* 0x000fe40000004100 */
[----:B------:R-:W-:Y:S01]  /*9d70*/  FADD.FTZ R66, R205, R66 ;  /* 0x00000042cd427221 */ /* 0x000fe20000010000 */
[----:B------:R-:W-:Y:S02]  /*9d80*/  HADD2.F32 R108, -RZ, R85.H0_H0 ;  /* 0x20000055ff6c7230 */ /* 0x000fe40000004100 */
[----:B------:R-:W-:Y:S01]  /*9d90*/  FADD.FTZ R109, R206, R109 ;  /* 0x0000006dce6d7221 */ /* 0x000fe20000010000 */
[----:B------:R-:W-:Y:S01]  /*9da0*/  FMUL.FTZ R207, R92, R72 ;  /* 0x000000485ccf7220 */ /* 0x000fe20000410000 */
[----:B------:R-:W-:Y:S01]  /*9db0*/  FMUL.FTZ R71, R139, R66 ;  /* 0x000000428b477220 */ /* 0x000fe20000410000 */
[----:B------:R-:W-:Y:S01]  /*9dc0*/  FMUL.FTZ R208, R91, R72 ;  /* 0x000000485bd07220 */ /* 0x000fe20000410000 */
[----:B------:R-:W-:Y:S01]  /*9dd0*/  FMUL.FTZ R67, R139, R109 ;  /* 0x0000006d8b437220 */ /* 0x000fe20000410000 */
[----:B------:R-:W-:Y:S01]  /*9de0*/  FMUL.FTZ R207, R108, R207 ;  /* 0x000000cf6ccf7220 */ /* 0x000fe20000410000 */
[----:B------:R-:W-:Y:S01]  /*9df0*/  FFMA.FTZ R70, R140, R109, R71 ;  /* 0x0000006d8c467223 */ /* 0x000fe20000010047 */
[----:B------:R-:W-:-:S02]  /*9e00*/  HADD2.F32 R106, -RZ, R106.H0_H0 ;  /* 0x2000006aff6a7230 */ /* 0x000fc40000004100 */
[----:B------:R-:W-:Y:S01]  /*9e10*/  FFMA.FTZ R67, R140, R66, -R67 ;  /* 0x000000428c437223 */ /* 0x000fe20000010843 */
[----:B------:R-:W-:Y:S01]  /*9e20*/  FMUL.FTZ R208, R108, R208 ;  /* 0x000000d06cd07220 */ /* 0x000fe20000410000 */
[----:B------:R-:W-:Y:S01]  /*9e30*/  FADD.FTZ R70, R207, R70 ;  /* 0x00000046cf467221 */ /* 0x000fe20000010000 */
[----:B------:R-:W-:Y:S02]  /*9e40*/  HADD2.F32 R107, -RZ, R107.H0_H0 ;  /* 0x2000006bff6b7230 */ /* 0x000fe40000004100 */
[-C--:B------:R-:W-:Y:S01]  /*9e50*/  FMUL.FTZ R209, R106, R59.reuse ;  /* 0x0000003b6ad17220 */ /* 0x080fe20000410000 */
[----:B------:R-:W-:Y:S02]  /*9e60*/  HADD2.F32 R108, -RZ, R84.H0_H0 ;  /* 0x20000054ff6c7230 */ /* 0x000fe40000004100 */
[----:B------:R-:W-:Y:S01]  /*9e70*/  FADD.FTZ R67, R208, R67 ;  /* 0x00000043d0437221 */ /* 0x000fe20000010000 */
[----:B------:R-:W-:Y:S01]  /*9e80*/  FMUL.FTZ R71, R137, R70 ;  /* 0x0000004689477220 */ /* 0x000fe20000410000 */
[----:B------:R-:W-:Y:S01]  /*9e90*/  FMUL.FTZ R210, R107, R59 ;  /* 0x0000003b6bd27220 */ /* 0x000fe20000410000 */
[----:B------:R-:W-:-:S02]  /*9ea0*/  HADD2.F32 R116, -RZ, R116.H0_H0 ;  /* 0x20000074ff747230 */ /* 0x000fc40000004100 */
        /* <DEDUP_REMOVED lines=14> */
[-C--:B------:R-:W-:Y:S01]  /*9f90*/  FFMA.FTZ R70, R136, R109.reuse, R67 ;  /* 0x0000006d88467223 */ /* 0x080fe20000010043 */
[----:B------:R-:W-:Y:S01]  /*9fa0*/  FMUL.FTZ R109, R135, R109 ;  /* 0x0000006d876d7220 */ /* 0x000fe20000410000 */
[----:B------:R-:W-:-:S02]  /*9fb0*/  HADD2.F32 R149, -RZ, R149.H0_H0 ;  /* 0x20000095ff957230 */ /* 0x000fc40000004100 */
[----:B------:R-:W-:Y:S01]  /*9fc0*/  FMUL.FTZ R212, R108, R212 ;  /* 0x000000d46cd47220 */ /* 0x000fe20000410000 */
[----:B------:R-:W-:Y:S01]  /*9fd0*/  FADD.FTZ R70, R211, R70 ;  /* 0x00000046d3467221 */ /* 0x000fe20000010000 */
[----:B------:R-:W-:Y:S01]  /*9fe0*/  FFMA.FTZ R109, R136, R66, -R109 ;  /* 0x00000042886d7223 */ /* 0x000fe2000001086d */
[-C--:B------:R-:W-:Y:S01]  /*9ff0*/  FFMA.FTZ R71, R134, R65.reuse, -R71 ;  /* 0x0000004186477223 */ /* 0x080fe20000010847 */
[C---:B------:R-:W-:Y:S01]  /*a000*/  FMUL.FTZ R65, R133.reuse, R65 ;  /* 0x0000004185417220 */ /* 0x040fe20000410000 */
[----:B------:R-:W-:Y:S02]  /*a010*/  HADD2.F32 R150, -RZ, R150.H0_H0 ;  /* 0x20000096ff967230 */ /* 0x000fe40000004100 */
[----:B------:R-:W-:Y:S01]  /*a020*/  FADD.FTZ R109, R212, R109 ;  /* 0x0000006dd46d7221 */ /* 0x000fe20000010000 */
[----:B------:R-:W-:Y:S02]  /*a030*/  HADD2.F32 R66, -RZ, R82.H0_H0 ;  /* 0x20000052ff427230 */ /* 0x000fe40000004100 */
[----:B------:R-:W-:Y:S01]  /*a040*/  FMUL.FTZ R67, R133, R70 ;  /* 0x0000004685437220 */ /* 0x000fe20000410000 */
[----:B------:R-:W-:Y:S01]  /*a050*/  FMUL.FTZ R213, R149, R57 ;  /* 0x0000003995d57220 */ /* 0x000fe20000410000 */
[C---:B------:R-:W-:Y:S01]  /*a060*/  FFMA.FTZ R65, R134.reuse, R64, R65 ;  /* 0x0000004086417223 */ /* 0x040fe20000010041 */
        /* <DEDUP_REMOVED lines=8> */
[C---:B------:R-:W-:Y:S01]  /*a0f0*/  FMUL.FTZ R67, R131.reuse, R65 ;  /* 0x0000004183437220 */ /* 0x040fe20000410000 */
[----:B------:R-:W-:Y:S02]  /*a100*/  HADD2.F32 R70, -RZ, R81.H0_H0 ;  /* 0x20000051ff467230 */ /* 0x000fe40000004100 */
[----:B------:R-:W-:Y:S01]  /*a110*/  FADD.FTZ R111, R214, R111 ;  /* 0x0000006fd66f7221 */ /* 0x000fe20000010000 */
[----:B------:R-:W-:Y:S01]  /*a120*/  FMUL.FTZ R109, R131, R64 ;  /* 0x00000040836d7220 */ /* 0x000fe20000410000 */
[----:B------:R-:W-:Y:S02]  /*a130*/  HADD2.F32 R152, -RZ, R152.H0_H0 ;  /* 0x20000098ff987230 */ /* 0x000fe40000004100 */
[-C--:B------:R-:W-:Y:S01]  /*a140*/  FMUL.FTZ R215, R151, R56.reuse ;  /* 0x0000003897d77220 */ /* 0x080fe20000410000 */
[CC--:B------:R-:W-:Y:S01]  /*a150*/  FFMA.FTZ R67, R132.reuse, R71.reuse, -R67 ;  /* 0x0000004784437223 */ /* 0x0c0fe20000010843 */
[C---:B------:R-:W-:Y:S01]  /*a160*/  FMUL.FTZ R71, R131.reuse, R71 ;  /* 0x0000004783477220 */ /* 0x040fe20000410000 */
[-C--:B------:R-:W-:Y:S01]  /*a170*/  FFMA.FTZ R66, R132, R111.reuse, R109 ;  /* 0x0000006f84427223 */ /* 0x080fe2000001006d */
[----:B------:R-:W-:Y:S01]  /*a180*/  FMUL.FTZ R111, R131, R111 ;  /* 0x0000006f836f7220 */ /* 0x000fe20000410000 */
[----:B------:R-:W-:Y:S01]  /*a190*/  FMUL.FTZ R216, R152, R56 ;  /* 0x0000003898d87220 */ /* 0x000fe20000410000 */
[----:B------:R-:W-:Y:S01]  /*a1a0*/  FMUL.FTZ R215, R70, R215 ;  /* 0x000000d746d77220 */ /* 0x000fe20000410000 */
[C---:B------:R-:W-:Y:S01]  /*a1b0*/  FFMA.FTZ R71, R132.reuse, R65, R71 ;  /* 0x0000004184477223 */ /* 0x040fe20000010047 */
[----:B------:R-:W-:Y:S01]  /*a1c0*/  FFMA.FTZ R111, R132, R64, -R111 ;  /* 0x00000040846f7223 */ /* 0x000fe2000001086f */
[----:B------:R-:W-:Y:S01]  /*a1d0*/  FMUL.FTZ R216, R70, R216 ;  /* 0x000000d846d87220 */ /* 0x000fe20000410000 */
[----:B------:R-:W-:Y:S01]  /*a1e0*/  FADD.FTZ R66, R215, R66 ;  /* 0x00000042d7427221 */ /* 0x000fe20000010000 */
[----:B------:R-:W-:Y:S01]  /*a1f0*/  FMUL.FTZ R65, R129, R71 ;  /* 0x0000004781417220 */ /* 0x000fe20000410000 */
[----:B------:R-:W-:-:S02]  /*a200*/  HADD2.F32 R154, -RZ, R154.H0_H0 ;  /* 0x2000009aff9a7230 */ /* 0x000fc40000004100 */
[----:B------:R-:W-:Y:S01]  /*a210*/  FADD.FTZ R111, R216, R111 ;  /* 0x0000006fd86f7221 */ /* 0x000fe20000010000 */
[CC--:B------:R-:W-:Y:S01]  /*a220*/  FMUL.FTZ R64, R129.reuse, R66.reuse ;  /* 0x0000004281407220 */ /* 0x0c0fe20000410000 */
[----:B------:R-:W-:Y:S02]  /*a230*/  HADD2.F32 R153, -RZ, R153.H0_H0 ;  /* 0x20000099ff997230 */ /* 0x000fe40000004100 */
[----:B------:R-:W-:Y:S01]  /*a240*/  FFMA.FTZ R70, R130, R67, -R65 ;  /* 0x0000004382467223 */ /* 0x000fe20000010841 */
[----:B------:R-:W-:Y:S02]  /*a250*/  HADD2.F32 R108, -RZ, R231.H0_H0 ;  /* 0x200000e7ff6c7230 */ /* 0x000fe40000004100 */
[----:B------:R-:W-:Y:S01]  /*a260*/  FMUL.FTZ R65, R154, R55 ;  /* 0x000000379a417220 */ /* 0x000fe20000410000 */
[-C--:B------:R-:W-:Y:S01]  /*a270*/  FFMA.FTZ R109, R130, R111.reuse, -R64 ;  /* 0x0000006f826d7223 */ /* 0x080fe20000010840 */
[----:B------:R-:W-:Y:S01]  /*a280*/  FMUL.FTZ R111, R129, R111 ;  /* 0x0000006f816f7220 */ /* 0x000fe20000410000 */
        /* <DEDUP_REMOVED lines=24> */
[C---:B------:R-:W-:Y:S01]  /*a410*/  FFMA.FTZ R70, R128.reuse, R70, -R65 ;  /* 0x0000004680467223 */ /* 0x040fe20000010841 */
[CC--:B------:R-:W-:Y:S01]  /*a420*/  FMUL.FTZ R65, R123.reuse, R66.reuse ;  /* 0x000000427b417220 */ /* 0x0c0fe20000410000 */
[----:B------:R-:W-:Y:S02]  /*a430*/  HADD2.F32 R158, -RZ, R158.H0_H0 ;  /* 0x2000009eff9e7230 */ /* 0x000fe40000004100 */
[----:B------:R-:W-:Y:S01]  /*a440*/  FFMA.FTZ R64, R128, R71, R64 ;  /* 0x0000004780407223 */ /* 0x000fe20000010040 */
[----:B------:R-:W-:Y:S02]  /*a450*/  HADD2.F32 R110, -RZ, R229.H0_H0 ;  /* 0x200000e5ff6e7230 */ /* 0x000fe40000004100 */
[----:B------:R-:W-:Y:S01]  /*a460*/  FMUL.FTZ R71, R123, R67 ;  /* 0x000000437b477220 */ /* 0x000fe20000410000 */
[----:B------:R-:W-:Y:S01]  /*a470*/  FMUL.FTZ R221, R157, R53 ;  /* 0x000000359ddd7220 */ /* 0x000fe20000410000 */
[----:B------:R-:W-:Y:S01]  /*a480*/  FFMA.FTZ R111, R124, R67, -R65 ;  /* 0x000000437c6f7223 */ /* 0x000fe20000010841 */
[----:B------:R-:W-:Y:S01]  /*a490*/  FMUL.FTZ R65, R158, R53 ;  /* 0x000000359e417220 */ /* 0x000fe20000410000 */
[----:B------:R-:W-:Y:S01]  /*a4a0*/  FFMA.FTZ R66, R124, R66, R71 ;  /* 0x000000427c427223 */ /* 0x000fe20000010047 */
[C---:B------:R-:W-:Y:S01]  /*a4b0*/  FMUL.FTZ R221, R110.reuse, R221 ;  /* 0x000000dd6edd7220 */ /* 0x040fe20000410000 */
[----:B------:R-:W-:Y:S01]  /*a4c0*/  FMUL.FTZ R71, R123, R70 ;  /* 0x000000467b477220 */ /* 0x000fe20000410000 */
[----:B------:R-:W-:Y:S01]  /*a4d0*/  FMUL.FTZ R222, R110, R65 ;  /* 0x000000416ede7220 */ /* 0x000fe20000410000 */
[----:B------:R-:W-:-:S02]  /*a4e0*/  HADD2.F32 R159, -RZ, R159.H0_H0 ;  /* 0x2000009fff9f7230 */ /* 0x000fc40000004100 */
[----:B------:R-:W-:Y:S01]  /*a4f0*/  FADD.FTZ R66, R221, R66 ;  /* 0x00000042dd427221 */ /* 0x000fe20000010000 */
[-C--:B------:R-:W-:Y:S01]  /*a500*/  FMUL.FTZ R67, R123, R64.reuse ;  /* 0x000000407b437220 */ /* 0x080fe20000410000 */
[----:B------:R-:W-:Y:S01]  /*a510*/  FADD.FTZ R65, R222, R111 ;  /* 0x0000006fde417221 */ /* 0x000fe20000010000 */
[C---:B------:R-:W-:Y:S01]  /*a520*/  FFMA.FTZ R71, R124.reuse, R64, R71 ;  /* 0x000000407c477223 */ /* 0x040fe20000010047 */
[----:B------:R-:W-:Y:S02]  /*a530*/  HADD2.F32 R160, -RZ, R160.H0_H0 ;  /* 0x200000a0ffa07230 */ /* 0x000fe40000004100 */
[----:B------:R-:W-:Y:S01]  /*a540*/  FMUL.FTZ R165, R121, R66 ;  /* 0x0000004279a57220 */ /* 0x000fe20000410000 */
[----:B------:R-:W-:Y:S02]  /*a550*/  HADD2.F32 R111, -RZ, R80.H0_H0 ;  /* 0x20000050ff6f7230 */ /* 0x000fe40000004100 */
[----:B------:R-:W-:Y:S01]  /*a560*/  FMUL.FTZ R64, R159, R52 ;  /* 0x000000349f407220 */ /* 0x000fe20000410000 */
[----:B------:R-:W-:Y:S01]  /*a570*/  FFMA.FTZ R67, R124, R70, -R67 ;  /* 0x000000467c437223 */ /* 0x000fe20000010843 */
[-C--:B------:R-:W-:Y:S01]  /*a580*/  FMUL.FTZ R167, R121, R65.reuse ;  /* 0x0000004179a77220 */ /* 0x080fe20000410000 */
[----:B------:R-:W-:Y:S01]  /*a590*/  FFMA.FTZ R70, R122, R65, -R165 ;  /* 0x000000417a467223 */ /* 0x000fe200000108a5 */
        /* <DEDUP_REMOVED lines=9> */
[-C--:B------:R-:W-:Y:S01]  /*a630*/  FMUL.FTZ R65, R119, R70.reuse ;  /* 0x0000004677417220 */ /* 0x080fe20000410000 */
        /* <DEDUP_REMOVED lines=12> */
[C---:B------:R-:W-:Y:S01]  /*a700*/  FMUL.FTZ R65, R119.reuse, R67 ;  /* 0x0000004377417220 */ /* 0x040fe20000410000 */
[-C--:B------:R-:W-:Y:S01]  /*a710*/  FMUL.FTZ R70, R119, R64.reuse ;  /* 0x0000004077467220 */ /* 0x080fe20000410000 */
[----:B------:R-:W-:Y:S01]  /*a720*/  FADD.FTZ R167, R226, R167 ;  /* 0x000000a7e2a77221 */ /* 0x000fe20000010000 */
[----:B------:R-:W-:Y:S01]  /*a730*/  FMUL.FTZ R165, R117, R71 ;  /* 0x0000004775a57220 */ /* 0x000fe20000410000 */
[----:B------:R-:W-:Y:S01]  /*a740*/  FFMA.FTZ R66, R120, R64, -R65 ;  /* 0x0000004078427223 */ /* 0x000fe20000010841 */
[----:B------:R-:W-:-:S02]  /*a750*/  HADD2.F32 R163, -RZ, R163.H0_H0 ;  /* 0x200000a3ffa37230 */ /* 0x000fc40000004100 */
[-C--:B------:R-:W-:Y:S01]  /*a760*/  FMUL.FTZ R64, R117, R167.reuse ;  /* 0x000000a775407220 */ /* 0x080fe20000410000 */
[----:B------:R-:W-:Y:S02]  /*a770*/  HADD2.F32 R164, -RZ, R164.H0_H0 ;  /* 0x200000a4ffa47230 */ /* 0x000fe40000004100 */
[----:B------:R-:W-:Y:S01]  /*a780*/  FFMA.FTZ R168, R118, R167, -R165 ;  /* 0x000000a776a87223 */ /* 0x000fe200000108a5 */
[----:B------:R-:W-:Y:S01]  /*a790*/  FFMA.FTZ R70, R120, R67, R70 ;  /* 0x0000004378467223 */ /* 0x000fe20000010046 */
[----:B------:R-:W-:Y:S01]  /*a7a0*/  FFMA.FTZ R71, R118, R71, R64 ;  /* 0x0000004776477223 */ /* 0x000fe20000010040 */
[----:B------:R-:W-:Y:S02]  /*a7b0*/  HADD2.F32 R165, -RZ, R78.H0_H0 ;  /* 0x2000004effa57230 */ /* 0x000fe40000004100 */
[-C--:B------:R-:W-:Y:S01]  /*a7c0*/  FMUL.FTZ R64, R163, R50.reuse ;  /* 0x00000032a3407220 */ /* 0x080fe20000410000 */
        /* <DEDUP_REMOVED lines=11> */
[-C--:B-----5:R-:W-:Y:S01]  /*a880*/  FMUL.FTZ R167, R0, R68.reuse ;  /* 0x0000004400a77220 */ /* 0x0a0fe20000410000 */
[-C--:B------:R-:W-:Y:S01]  /*a890*/  FMUL.FTZ R168, R16, R68.reuse ;  /* 0x0000004410a87220 */ /* 0x080fe20000410000 */
[-C--:B------:R-:W-:Y:S01]  /*a8a0*/  FMUL.FTZ R169, R15, R68.reuse ;  /* 0x000000440fa97220 */ /* 0x080fe20000410000 */
[-C--:B------:R-:W-:Y:S01]  /*a8b0*/  FMUL.FTZ R170, R14, R68.reuse ;  /* 0x000000440eaa7220 */ /* 0x080fe20000410000 */
        /* <DEDUP_REMOVED lines=114> */
.L_x_8502:
        /* <DEDUP_REMOVED lines=14> */
.L_x_8505:
[----:B------:R-:W-:-:S03]  /*b0c0*/  UMOV UR46, 0xffffffff ;  /* 0xffffffff002e7882 */ /* 0x000fc60000000000 */
[----:B------:R-:W-:Y:S05]  /*b0d0*/  BRA.DIV UR46, `(.L_x_8380) ;  /* 0x000000922ec47947 */ /* 0x000fea000b800000 */
.L_x_8508:
[----:B------:R-:W-:-:S03]  /*b0e0*/  UMOV UR46, 0xffffffff ;  /* 0xffffffff002e7882 */ /* 0x000fc60000000000 */
[----:B------:R-:W-:Y:S05]  /*b0f0*/  BRA.DIV UR46, `(.L_x_8381) ;  /* 0x000000922ee47947 */ /* 0x000fea000b800000 */
.L_x_8511:
[----:B------:R-:W-:-:S03]  /*b100*/  UMOV UR46, 0xffffffff ;  /* 0xffffffff002e7882 */ /* 0x000fc60000000000 */
[----:B------:R-:W-:Y:S05]  /*b110*/  BRA.DIV UR46, `(.L_x_8382) ;  /* 0x000000962e047947 */ /* 0x000fea000b800000 */
.L_x_8514:
        /* <DEDUP_REMOVED lines=10> */
.L_x_8524:
        /* <DEDUP_REMOVED lines=22> */
.L_x_8377:
[----:B------:R-:W-:Y:S05]  /*b320*/  WARPSYNC.ALL ;  /* 0x0000000000007948 */ /* 0x000fea0003800000 */
[----:B------:R-:W-:Y:S01]  /*b330*/  BAR.SYNC.DEFER_BLOCKING 0x0 ;  /* 0x0000000000007b1d */ /* 0x000fe20000010000 */
[----:B------:R-:W-:-:S06]  /*b340*/  UISETP.GE.AND UP0, UPT, UR10, UR52, UPT ;  /* 0x000000340a00728c */ /* 0x000fcc000bf06270 */
[----:B------:R-:W-:-:S04]  /*b350*/  PLOP3.LUT P1, PT, PT, PT, UP0, 0x80, 0x0 ;  /* 0x000000000000781c */ /* 0x000fc80003f2f008 */
[----:B------:R-:W-:Y:S01]  /*b360*/  ISETP.NE.OR P1, PT, R238, RZ, P1 ;  /* 0x000000ffee00720c */ /* 0x000fe20000f25670 */
[----:B------:R-:W1:Y:S02]  /*b370*/  LDS.64 R60, [R166+0x31d8] ;  /* 0x0031d800a63c7984 */ /* 0x000e640000000a00 */
[C---:B-1----:R-:W-:Y:S01]  /*b380*/  FMUL.FTZ R63, R127.reuse, R61 ;  /* 0x0000003d7f3f7220 */ /* 0x042fe20000410000 */
[----:B------:R-:W-:-:S03]  /*b390*/  FMUL.FTZ R127, R127, R60 ;  /* 0x0000003c7f7f7220 */ /* 0x000fc60000410000 */
[C---:B------:R-:W-:Y:S01]  /*b3a0*/  FFMA.FTZ R60, R126.reuse, R60, -R63 ;  /* 0x0000003c7e3c7223 */ /* 0x040fe2000001083f */
[----:B------:R-:W-:Y:S01]  /*b3b0*/  FMUL.FTZ R63, R117, -R114 ;  /* 0x80000072753f7220 */ /* 0x000fe20000410000 */
[----:B------:R-:W-:Y:S01]  /*b3c0*/  FFMA.FTZ R127, R126, R61, R127 ;  /* 0x0000003d7e7f7223 */ /* 0x000fe2000001007f */
[----:B------:R-:W-:Y:S01]  /*b3d0*/  MOV R126, UR7 ;  /* 0x00000007007e7c02 */ /* 0x000fe20008000f00 */
[----:B------:R-:W-:Y:S01]  /*b3e0*/  FADD.FTZ R235, R235, R60 ;  /* 0x0000003cebeb7221 */ /* 0x000fe20000010000 */
[-C--:B0-----:R-:W-:Y:S01]  /*b3f0*/  FFMA.FTZ R64, R118, -R115.reuse, R63 ;  /* 0x8000007376407223 */ /* 0x081fe2000001003f */
[----:B------:R-:W-:Y:S01]  /*b400*/  FMUL.FTZ R63, R117, R115 ;  /* 0x00000073753f7220 */ /* 0x000fe20000410000 */
[----:B------:R-:W-:Y:S01]  /*b410*/  FADD.FTZ R236, R236, R127 ;  /* 0x0000007fecec7221 */ /* 0x000fe20000010000 */
[----:B------:R-:W-:Y:S01]  /*b420*/  LEA R126, R126, R49, 0x4 ;  /* 0x000000317e7e7211 */ /* 0x000fe200078e20ff */
[----:B------:R-:W-:Y:S01]  /*b430*/  FMUL.FTZ R65, R119, -R64 ;  /* 0x8000004077417220 */ /* 0x000fe20000410000 */
[----:B------:R-:W-:-:S04]  /*b440*/  FFMA.FTZ R63, R118, R114, -R63 ;  /* 0x00000072763f7223 */ /* 0x000fc8000001083f */
        /* <DEDUP_REMOVED lines=51> */
[CC--:B------:R-:W-:Y:S01]  /*b780*/  FMUL.FTZ R62, R118.reuse, R198.reuse ;  /* 0x000000c6763e7220 */ /* 0x0c0fe20000410000 */
[----:B------:R-:W-:Y:S02]  /*b790*/  FMUL.FTZ R65, R117, R198 ;  /* 0x000000c675417220 */ /* 0x000fe40000410000 */
[----:B------:R-:W-:Y:S01]  /*b7a0*/  FMUL.FTZ R60, R147, -R61 ;  /* 0x8000003d933c7220 */ /* 0x000fe20000410000 */
[-C--:B------:R-:W-:Y:S01]  /*b7b0*/  FFMA.FTZ R64, -R117, R182.reuse, -R62 ;  /* 0x000000b675407223 */ /* 0x080fe2000001093e */
[----:B------:R-:W-:Y:S02]  /*b7c0*/  FFMA.FTZ R62, R118, R182, -R65 ;  /* 0x000000b6763e7223 */ /* 0x000fe40000010841 */
[----:B------:R-:W-:Y:S01]  /*b7d0*/  FFMA.FTZ R60, R148, R63, -R60 ;  /* 0x0000003f943c7223 */ /* 0x000fe2000001083c */
        /* <DEDUP_REMOVED lines=83> */
[C---:B------:R-:W-:Y:S01]  /*bd10*/  FFMA.FTZ R62, R148.reuse, R65, -R69 ;  /* 0x00000041943e7223 */ /* 0x040fe20000010845 */
[C---:B------:R-:W-:Y:S01]  /*bd20*/  FMUL.FTZ R69, R147.reuse, R236 ;  /* 0x000000ec93457220 */ /* 0x040fe20000410000 */
[----:B------:R-:W-:Y:S01]  /*bd30*/  FMUL.FTZ R65, R147, -R63 ;  /* 0x8000003f93417220 */ /* 0x000fe20000410000 */
[----:B------:R-:W-:Y:S01]  /*bd40*/  FADD.FTZ R63, -R183, R64 ;  /* 0x00000040b73f7221 */ /* 0x000fe20000010100 */
[----:B------:R-:W-:Y:S01]  /*bd50*/  MOV R64, 0x3f800000 ;  /* 0x3f80000000407802 */ /* 0x000fe20000000f00 */
[C---:B------:R-:W-:Y:S01]  /*bd60*/  FFMA.FTZ R69, R148.reuse, R235, -R69 ;  /* 0x000000eb94457223 */ /* 0x040fe20000010845 */
[----:B------:R-:W-:Y:S01]  /*bd70*/  FFMA.FTZ R61, R148, R61, R65 ;  /* 0x0000003d943d7223 */ /* 0x000fe20000010041 */
[----:B------:R-:W-:Y:S01]  /*bd80*/  HFMA2.MMA R65, -RZ, RZ, 0, 0 ;  /* 0x00000000ff417435 */ /* 0x000fe200000001ff */
[----:B------:R-:W-:Y:S01]  /*bd90*/  CS2R R66, SRZ ;  /* 0x0000000000427805 */ /* 0x000fe2000001ff00 */
[----:B------:R-:W-:Y:S01]  /*bda0*/  FADD.FTZ R200, R200, R69 ;  /* 0x00000045c8c87221 */ /* 0x000fe20000010000 */
[----:B------:R-:W-:Y:S01]  /*bdb0*/  FMUL.FTZ R69, R147, R235 ;  /* 0x000000eb93457220 */ /* 0x000fe20000410000 */
[----:B------:R-:W-:-:S03]  /*bdc0*/  FADD.FTZ R62, R167, R62 ;  /* 0x0000003ea73e7221 */ /* 0x000fc60000010000 */
[----:B------:R-:W-:Y:S01]  /*bdd0*/  FFMA.FTZ R68, R148, R236, R69 ;  /* 0x000000ec94447223 */ /* 0x000fe20000010045 */
[----:B------:R-:W-:Y:S02]  /*bde0*/  FMUL.FTZ R69, R145, R200 ;  /* 0x000000c891457220 */ /* 0x000fe40000410000 */
[----:B------:R-:W0:Y:S01]  /*bdf0*/  @!P1 LDS.128 R64, [R126+0x4be0] ;  /* 0x004be0007e409984 */ /* 0x000e220000000c00 */
[----:B------:R-:W-:-:S03]  /*be00*/  FADD.FTZ R199, R199, R68 ;  /* 0x00000044c7c77221 */ /* 0x000fc60000010000 */
[----:B------:R1:W-:Y:S01]  /*be10*/  STS.128 [R166+0x35e0], R60 ;  /* 0x0035e03ca6007388 */ /* 0x0003e20000000c00 */
[----:B------:R-:W-:-:S04]  /*be20*/  FFMA.FTZ R69, R146, R199, R69 ;  /* 0x000000c792457223 */ /* 0x000fc80000010045 */
[----:B------:R-:W-:Y:S01]  /*be30*/  FADD.FTZ R202, R202, R69 ;  /* 0x00000045caca7221 */ /* 0x000fe20000010000 */
[----:B------:R-:W-:-:S04]  /*be40*/  FMUL.FTZ R69, R145, R199 ;  /* 0x000000c791457220 */ /* 0x000fc80000410000 */
        /* <DEDUP_REMOVED lines=103> */
.L_x_8529:
        /* <DEDUP_REMOVED lines=13> */
.L_x_8387:
[----:B------:R-:W-:Y:S05]  /*c590*/  BSYNC B0 ;  /* 0x0000000000007941 */ /* 0x000fea0003800000 */
.L_x_8386:
[----:B------:R-:W-:Y:S01]  /*c5a0*/  UMOV UR46, 0xffffffff ;  /* 0xffffffff002e7882 */ /* 0x000fe20000000000 */
[----:B------:R-:W-:Y:S02]  /*c5b0*/  ISETP.GT.U32.AND P2, PT, R238, 0x1d, PT ;  /* 0x0000001dee00780c */ /* 0x000fe40003f44070 */
[----:B------:R-:W-:Y:S11]  /*c5c0*/  BRA.DIV UR46, `(.L_x_8388) ;  /* 0x000000862e307947 */ /* 0x000ff6000b800000 */
[----:B-1----:R1:W1:Y:S04]  /*c5d0*/  SHFL.DOWN PT, R68, R240, 0x2, 0x1f ;  /* 0x08401f00f0447f89 */ /* 0x00226800000e0000 */
[----:B--2---:R2:W1:Y:S04]  /*c5e0*/  SHFL.DOWN PT, R69, R241, 0x2, 0x1f ;  /* 0x08401f00f1457f89 */ /* 0x00446800000e0000 */
[----:B0-----:R2:W0:Y:S04]  /*c5f0*/  SHFL.DOWN PT, R70, R242, 0x2, 0x1f ;  /* 0x08401f00f2467f89 */ /* 0x00142800000e0000 */
[----:B----4-:R2:W4:Y:S02]  /*c600*/  SHFL.DOWN PT, R71, R243, 0x2, 0x1f ;  /* 0x08401f00f3477f89 */ /* 0x01052400000e0000 */
.L_x_8535:
        /* <DEDUP_REMOVED lines=13> */
.L_x_8390:
[----:B------:R-:W-:Y:S05]  /*c6e0*/  BSYNC B0 ;  /* 0x0000000000007941 */ /* 0x000fea0003800000 */
.L_x_8389:
[----:B------:R-:W-:Y:S01]  /*c6f0*/  UMOV UR46, 0xffffffff ;  /* 0xffffffff002e7882 */ /* 0x000fe20000000000 */
[----:B------:R-:W-:Y:S02]  /*c700*/  ISETP.GT.U32.AND P2, PT, R238, 0x1b, PT ;  /* 0x0000001bee00780c */ /* 0x000fe40003f44070 */
[----:B------:R-:W-:Y:S11]  /*c710*/  BRA.DIV UR46, `(.L_x_8391) ;  /* 0x000000862e507947 */ /* 0x000ff6000b800000 */
[----:B-1----:R1:W1:Y:S04]  /*c720*/  SHFL.DOWN PT, R68, R240, 0x4, 0x1f ;  /* 0x08801f00f0447f89 */ /* 0x00226800000e0000 */
[----:B------:R1:W1:Y:S04]  /*c730*/  SHFL.DOWN PT, R69, R241, 0x4, 0x1f ;  /* 0x08801f00f1457f89 */ /* 0x00026800000e0000 */
[----:B0-----:R0:W0:Y:S04]  /*c740*/  SHFL.DOWN PT, R70, R242, 0x4, 0x1f ;  /* 0x08801f00f2467f89 */ /* 0x00102800000e0000 */
[----:B----4-:R4:W0:Y:S02]  /*c750*/  SHFL.DOWN PT, R71, R243, 0x4, 0x1f ;  /* 0x08801f00f3477f89 */ /* 0x01082400000e0000 */
.L_x_8541:
        /* <DEDUP_REMOVED lines=13> */
.L_x_8393:
[----:B------:R-:W-:Y:S05]  /*c830*/  BSYNC B0 ;  /* 0x0000000000007941 */ /* 0x000fea0003800000 */
.L_x_8392:
[----:B------:R-:W-:Y:S01]  /*c840*/  UMOV UR46, 0xffffffff ;  /* 0xffffffff002e7882 */ /* 0x000fe20000000000 */
[----:B------:R-:W-:Y:S02]  /*c850*/  ISETP.GT.U32.AND P2, PT, R238, 0x17, PT ;  /* 0x00000017ee00780c */ /* 0x000fe40003f44070 */
[----:B------:R-:W-:Y:S11]  /*c860*/  BRA.DIV UR46, `(.L_x_8394) ;  /* 0x000000862e707947 */ /* 0x000ff6000b800000 */
[----:B-1----:R1:W1:Y:S04]  /*c870*/  SHFL.DOWN PT, R68, R240, 0x8, 0x1f ;  /* 0x09001f00f0447f89 */ /* 0x00226800000e0000 */
[----:B------:R1:W1:Y:S04]  /*c880*/  SHFL.DOWN PT, R69, R241, 0x8, 0x1f ;  /* 0x09001f00f1457f89 */ /* 0x00026800000e0000 */
[----:B0-----:R0:W0:Y:S04]  /*c890*/  SHFL.DOWN PT, R70, R242, 0x8, 0x1f ;  /* 0x09001f00f2467f89 */ /* 0x00102800000e0000 */
[----:B------:R0:W0:Y:S02]  /*c8a0*/  SHFL.DOWN PT, R71, R243, 0x8, 0x1f ;  /* 0x09001f00f3477f89 */ /* 0x00002400000e0000 */
.L_x_8547:
        /* <DEDUP_REMOVED lines=13> */
.L_x_8396:
[----:B------:R-:W-:Y:S05]  /*c980*/  BSYNC B0 ;  /* 0x0000000000007941 */ /* 0x000fea0003800000 */
.L_x_8395:
[----:B------:R-:W-:Y:S01]  /*c990*/  UMOV UR46, 0xffffffff ;  /* 0xffffffff002e7882 */ /* 0x000fe20000000000 */
[----:B------:R-:W-:Y:S02]  /*c9a0*/  ISETP.GT.U32.AND P2, PT, R238, 0xf, PT ;  /* 0x0000000fee00780c */ /* 0x000fe40003f44070 */
[----:B------:R-:W-:Y:S11]  /*c9b0*/  BRA.DIV UR46, `(.L_x_8397) ;  /* 0x000000862e907947 */ /* 0x000ff6000b800000 */
[----:B-1----:R1:W1:Y:S04]  /*c9c0*/  SHFL.DOWN PT, R68, R240, 0x10, 0x1f ;  /* 0x0a001f00f0447f89 */ /* 0x00226800000e0000 */
[----:B------:R1:W1:Y:S04]  /*c9d0*/  SHFL.DOWN PT, R69, R241, 0x10, 0x1f ;  /* 0x0a001f00f1457f89 */ /* 0x00026800000e0000 */
[----:B0-----:R0:W0:Y:S04]  /*c9e0*/  SHFL.DOWN PT, R70, R242, 0x10, 0x1f ;  /* 0x0a001f00f2467f89 */ /* 0x00102800000e0000 */
[----:B------:R0:W0:Y:S02]  /*c9f0*/  SHFL.DOWN PT, R71, R243, 0x10, 0x1f ;  /* 0x0a001f00f3477f89 */ /* 0x00002400000e0000 */
.L_x_8553:
        /* <DEDUP_REMOVED lines=13> */
.L_x_8399:
[----:B------:R-:W-:Y:S05]  /*cad0*/  BSYNC B0 ;  /* 0x0000000000007941 */ /* 0x000fea0003800000 */
.L_x_8398:
        /* <DEDUP_REMOVED lines=21> */
.L_x_8567:
        /* <DEDUP_REMOVED lines=19> */
.L_x_8402:
[----:B------:R-:W-:Y:S05]  /*cd60*/  BSYNC B0 ;  /* 0x0000000000007941 */ /* 0x000fea0003800000 */
.L_x_8401:
        /* <DEDUP_REMOVED lines=12> */
.L_x_8384:
[----:B------:R-:W-:Y:S05]  /*ce30*/  WARPSYNC.ALL ;  /* 0x0000000000007948 */ /* 0x000fea0003800000 */
[----:B------:R-:W-:Y:S01]  /*ce40*/  BAR.SYNC.DEFER_BLOCKING 0x0 ;  /* 0x0000000000007b1d */ /* 0x000fe20000010000 */
[----:B------:R-:W-:Y:S01]  /*ce50*/  ISETP.NE.AND P1, PT, R90, RZ, PT ;  /* 0x000000ff5a00720c */ /* 0x000fe20003f25270 */
[----:B------:R-:W-:Y:S01]  /*ce60*/  FMUL.FTZ R68, R100, R76 ;  /* 0x0000004c64447220 */ /* 0x000fe20000410000 */
[----:B------:R-:W-:Y:S01]  /*ce70*/  HADD2.F32 R70, -RZ, R85.H0_H0 ;  /* 0x20000055ff467230 */ /* 0x000fe20000004100 */
[----:B------:R-:W-:Y:S01]  /*ce80*/  ULEA UR58, UR10, 0xfffffc00, 0xa ;  /* 0xfffffc000a3a7891 */ /* 0x000fe2000f8e503f */
[----:B0-----:R-:W-:Y:S01]  /*ce90*/  HADD2.F32 R127, -RZ, R82.H0_H0 ;  /* 0x20000052ff7f7230 */ /* 0x001fe20000004100 */
[----:B------:R-:W-:Y:S01]  /*cea0*/  USHF.R.S32.HI UR59, URZ, 0x1f, UR48 ;  /* 0x0000001f3f3b7899 */ /* 0x000fe20008011430 */
[----:B------:R-:W-:Y:S01]  /*ceb0*/  BSSY B0, `(.L_x_8403) ;  /* 0x00001f5000007945 */ /* 0x000fe20003800000 */
[----:B------:R-:W-:Y:S01]  /*cec0*/  FMUL.FTZ R71, R70, R72 ;  /* 0x0000004846477220 */ /* 0x000fe20000410000 */
[----:B------:R-:W-:-:S02]  /*ced0*/  UIADD3 UR58, -UR58, UR54, URZ ;  /* 0x000000363a3a7290 */ /* 0x000fc4000fffe13f */
[----:B------:R-:W-:Y:S01]  /*cee0*/  USHF.R.S32.HI UR60, URZ, 0x1f, UR19 ;  /* 0x0000001f3f3c7899 */ /* 0x000fe20008011413 */
[----:B------:R0:W1:Y:S04]  /*cef0*/  LDS.64 R60, [R166+0x35e8] ;  /* 0x0035e800a63c7984 */ /* 0x0000680000000a00 */
[----:B------:R2:W-:Y:S01]  /*cf00*/  @!P1 STS.128 [R126+0x4be0], R64 ;  /* 0x004be0407e009388 */ /* 0x0005e20000000c00 */
[----:B0-----:R-:W-:Y:S01]  /*cf10*/  FMUL.FTZ R166, R127, R57 ;  /* 0x000000397fa67220 */ /* 0x001fe20000410000 */
[----:B--2---:R-:W-:Y:S01]  /*cf20*/  FMUL.FTZ R65, R97, R75 ;  /* 0x0000004b61417220 */ /* 0x004fe20000410000 */
[----:B------:R-:W-:Y:S02]  /*cf30*/  HADD2.F32 R66, -RZ, R87.H0_H0 ;  /* 0x20000057ff427230 */ /* 0x000fe40000004100 */
[----:B------:R-:W-:-:S02]  /*cf40*/  HADD2.F32 R126, -RZ, R83.H0_H0 ;  /* 0x20000053ff7e7230 */ /* 0x000fc40000004100 */
[-C--:B-1----:R-:W-:Y:S01]  /*cf50*/  FMUL.FTZ R62, R60, -R115.reuse ;  /* 0x800000733c3e7220 */ /* 0x082fe20000410000 */
[----:B------:R-:W-:-:S03]  /*cf60*/  FMUL.FTZ R63, R61, -R115 ;  /* 0x800000733d3f7220 */ /* 0x000fc60000410000 */
[-C--:B------:R-:W-:Y:S01]  /*cf70*/  FFMA.FTZ R61, R61, R114.reuse, R62 ;  /* 0x000000723d3d7223 */ /* 0x080fe2000001003e */
[----:B------:R-:W-:Y:S01]  /*cf80*/  FMUL.FTZ R62, R103, R77 ;  /* 0x0000004d673e7220 */ /* 0x000fe20000410000 */
[----:B------:R-:W-:Y:S01]  /*cf90*/  FFMA.FTZ R60, R60, R114, -R63 ;  /* 0x000000723c3c7223 */ /* 0x000fe2000001083f */
[----:B------:R-:W-:Y:S01]  /*cfa0*/  FFMA.FTZ R63, R0, R235, RZ ;  /* 0x000000eb003f7223 */ /* 0x000fe200000100ff */
[----:B------:R-:W-:Y:S02]  /*cfb0*/  HADD2.F32 R114, -RZ, R84.H0_H0 ;  /* 0x20000054ff727230 */ /* 0x000fe40000004100 */
        /* <DEDUP_REMOVED lines=12> */
[----:B------:R-:W-:Y:S01]  /*d080*/  FFMA.FTZ R199, R102, -R68, R199 ;  /* 0x8000004466c77223 */ /* 0x000fe200000100c7 */
[----:B------:R-:W-:Y:S01]  /*d090*/  FFMA.FTZ R62, R14, R204, R67 ;  /* 0x000000cc0e3e7223 */ /* 0x000fe20000010043 */
[----:B------:R-:W-:-:S02]  /*d0a0*/  HADD2.F32 R68, -RZ, R86.H0_H0 ;  /* 0x20000056ff447230 */ /* 0x000fc40000004100 */
[-C--:B------:R-:W-:Y:S01]  /*d0b0*/  FFMA.FTZ R204, R95, -R63.reuse, R204 ;  /* 0x8000003f5fcc7223 */ /* 0x080fe200000100cc */
[----:B------:R-:W-:Y:S01]  /*d0c0*/  FFMA.FTZ R67, R96, -R63, R203 ;  /* 0x8000003f60437223 */ /* 0x000fe200000100cb */
[----:B------:R-:W-:Y:S01]  /*d0d0*/  FFMA.FTZ R63, R13, R205, R62 ;  /* 0x000000cd0d3f7223 */ /* 0x000fe2000001003e */
[----:B------:R-:W-:Y:S01]  /*d0e0*/  FFMA.FTZ R203, R14, -R203, R202 ;  /* 0x800000cb0ecb7223 */ /* 0x000fe200000100ca */
[----:B------:R-:W-:Y:S01]  /*d0f0*/  FMUL.FTZ R69, R68, R73 ;  /* 0x0000004944457220 */ /* 0x000fe20000410000 */
[----:B------:R-:W-:Y:S01]  /*d100*/  FADD.FTZ R61, -R198, R61 ;  /* 0x0000003dc63d7221 */ /* 0x000fe20000010100 */
[----:B------:R-:W-:Y:S01]  /*d110*/  FFMA.FTZ R62, R12, R208, R63 ;  /* 0x000000d00c3e7223 */ /* 0x000fe2000001003f */
[----:B------:R-:W-:Y:S01]  /*d120*/  FFMA.FTZ R208, R91, -R71, R208 ;  /* 0x800000475bd07223 */ /* 0x000fe200000100d0 */
[-C--:B------:R-:W-:Y:S01]  /*d130*/  FFMA.FTZ R205, R94, -R69.reuse, R205 ;  /* 0x800000455ecd7223 */ /* 0x080fe200000100cd */
[----:B------:R-:W-:Y:S01]  /*d140*/  FFMA.FTZ R69, R93, -R69, R206 ;  /* 0x800000455d457223 */ /* 0x000fe200000100ce */
[----:B------:R-:W-:Y:S01]  /*d150*/  FFMA.FTZ R206, R13, -R206, R203 ;  /* 0x800000ce0dce7223 */ /* 0x000fe200000100cb */
[----:B------:R-:W-:Y:S01]  /*d160*/  FFMA.FTZ R63, R11, R209, R62 ;  /* 0x000000d10b3f7223 */ /* 0x000fe2000001003e */
[----:B------:R-:W-:Y:S01]  /*d170*/  FFMA.FTZ R71, R92, -R71, R207 ;  /* 0x800000475c477223 */ /* 0x000fe200000100cf */
[----:B------:R-:W-:Y:S01]  /*d180*/  FFMA.FTZ R209, R106, -R115, R209 ;  /* 0x800000736ad17223 */ /* 0x000fe200000100d1 */
[----:B------:R-:W-:Y:S01]  /*d190*/  FFMA.FTZ R207, R12, -R207, R206 ;  /* 0x800000cf0ccf7223 */ /* 0x000fe200000100ce */
[----:B------:R-:W-:Y:S01]  /*d1a0*/  FFMA.FTZ R63, R10, R212, R63 ;  /* 0x000000d40a3f7223 */ /* 0x000fe2000001003f */
[----:B------:R-:W-:Y:S01]  /*d1b0*/  FADD.FTZ R60, R182, R60 ;  /* 0x0000003cb63c7221 */ /* 0x000fe20000010000 */
[----:B------:R-:W-:Y:S01]  /*d1c0*/  FFMA.FTZ R115, R107, -R115, R210 ;  /* 0x800000736b737223 */ /* 0x000fe200000100d2 */
[----:B------:R-:W-:Y:S01]  /*d1d0*/  FFMA.FTZ R210, R11, -R210, R207 ;  /* 0x800000d20bd27223 */ /* 0x000fe200000100cf */
[----:B------:R-:W-:Y:S01]  /*d1e0*/  FFMA.FTZ R203, R9, R213, R63 ;  /* 0x000000d509cb7223 */ /* 0x000fe2000001003f */
[-C--:B------:R-:W-:Y:S01]  /*d1f0*/  FFMA.FTZ R213, R149, -R166.reuse, R213 ;  /* 0x800000a695d57223 */ /* 0x080fe200000100d5 */
[----:B------:R-:W-:Y:S01]  /*d200*/  FFMA.FTZ R63, R150, -R166, R214 ;  /* 0x800000a6963f7223 */ /* 0x000fe200000100d6 */
[CC--:B------:R-:W-:Y:S01]  /*d210*/  FMUL.FTZ R207, R117.reuse, -R61.reuse ;  /* 0x8000003d75cf7220 */ /* 0x0c0fe20000410000 */
[----:B------:R-:W-:Y:S01]  /*d220*/  FMUL.FTZ R166, R117, -R60 ;  /* 0x8000003c75a67220 */ /* 0x000fe20000410000 */
[----:B------:R-:W-:Y:S01]  /*d230*/  FFMA.FTZ R182, R8, R216, R203 ;  /* 0x000000d808b67223 */ /* 0x000fe200000100cb */
[----:B------:R-:W-:Y:S01]  /*d240*/  FMUL.FTZ R62, R126, R58 ;  /* 0x0000003a7e3e7220 */ /* 0x000fe20000410000 */
[C---:B------:R-:W-:Y:S01]  /*d250*/  FFMA.FTZ R198, R118.reuse, R60, -R207 ;  /* 0x0000003c76c67223 */ /* 0x040fe200000108cf */
[----:B------:R-:W-:Y:S01]  /*d260*/  FFMA.FTZ R166, R118, R61, R166 ;  /* 0x0000003d76a67223 */ /* 0x000fe200000100a6 */
[----:B------:R-:W-:-:S02]  /*d270*/  HADD2.F32 R117, -RZ, R81.H0_H0 ;  /* 0x20000051ff757230 */ /* 0x000fc40000004100 */
[----:B------:R-:W-:Y:S01]  /*d280*/  FFMA.FTZ R212, R113, -R62, R212 ;  /* 0x8000003e71d47223 */ /* 0x000fe200000100d4 */
[----:B------:R-:W-:Y:S01]  /*d290*/  FADD.FTZ R181, R181, R198 ;  /* 0x000000c6b5b57221 */ /* 0x000fe20000010000 */
[----:B------:R-:W-:Y:S01]  /*d2a0*/  FADD.FTZ R166, -R197, R166 ;  /* 0x000000a6c5a67221 */ /* 0x000fe20000010100 */
[----:B------:R-:W-:Y:S01]  /*d2b0*/  FMUL.FTZ R198, R108, R55 ;  /* 0x000000376cc67220 */ /* 0x000fe20000410000 */
[----:B------:R-:W-:Y:S01]  /*d2c0*/  FFMA.FTZ R197, R7, R218, R182 ;  /* 0x000000da07c57223 */ /* 0x000fe200000100b6 */
[CC--:B------:R-:W-:Y:S01]  /*d2d0*/  FMUL.FTZ R207, R119.reuse, -R181.reuse ;  /* 0x800000b577cf7220 */ /* 0x0c0fe20000410000 */
        /* <DEDUP_REMOVED lines=14> */
[----:B------:R-:W-:Y:S01]  /*d3c0*/  FFMA.FTZ R214, R9, -R214, R211 ;  /* 0x800000d609d67223 */ /* 0x000fe200000100d3 */
[C---:B------:R-:W-:Y:S01]  /*d3d0*/  FFMA.FTZ R202, R122.reuse, R180, -R203 ;  /* 0x000000b47aca7223 */ /* 0x040fe200000108cb */
[----:B------:R-:W-:Y:S01]  /*d3e0*/  FFMA.FTZ R122, R122, R197, R198 ;  /* 0x000000c57a7a7223 */ /* 0x000fe200000100c6 */
[----:B------:R-:W-:Y:S01]  /*d3f0*/  FMUL.FTZ R203, R165, R50 ;  /* 0x00000032a5cb7220 */ /* 0x000fe20000410000 */
[----:B------:R-:W-:Y:S01]  /*d400*/  FFMA.FTZ R119, R3, R226, R206 ;  /* 0x000000e203777223 */ /* 0x000fe200000100ce */
[----:B------:R-:W-:Y:S01]  /*d410*/  FADD.FTZ R179, R179, R202 ;  /* 0x000000cab3b37221 */ /* 0x000fe20000010000 */
[----:B------:R-:W-:Y:S01]  /*d420*/  FADD.FTZ R202, -R195, R122 ;  /* 0x0000007ac3ca7221 */ /* 0x000fe20000010100 */
[----:B------:R-:W-:Y:S01]  /*d430*/  FMUL.FTZ R122, R60, UR57 ;  /* 0x000000393c7a7c20 */ /* 0x000fe20008410000 */
[----:B------:R-:W-:Y:S01]  /*d440*/  FMUL.FTZ R211, R61, UR57 ;  /* 0x000000393dd37c20 */ /* 0x000fe20008410000 */
[C---:B------:R-:W-:Y:S01]  /*d450*/  FMUL.FTZ R207, R123.reuse, -R179 ;  /* 0x800000b37bcf7220 */ /* 0x040fe20000410000 */
[-C--:B------:R-:W-:Y:S01]  /*d460*/  FMUL.FTZ R121, R123, -R202.reuse ;  /* 0x800000ca7b797220 */ /* 0x080fe20000410000 */
[----:B------:R-:W-:Y:S01]  /*d470*/  FFMA.FTZ R206, R61, UR56, -R122 ;  /* 0x000000383dce7c23 */ /* 0x000fe2000801087a */
[----:B------:R-:W-:Y:S01]  /*d480*/  FMUL.FTZ R195, R112, R51 ;  /* 0x0000003370c37220 */ /* 0x000fe20000410000 */
[C---:B------:R-:W-:Y:S01]  /*d490*/  FFMA.FTZ R207, R124.reuse, R202, R207 ;  /* 0x000000ca7ccf7223 */ /* 0x040fe200000100cf */
[----:B------:R-:W-:Y:S01]  /*d4a0*/  FFMA.FTZ R123, R124, R179, -R121 ;  /* 0x000000b37c7b7223 */ /* 0x000fe20000010879 */
[C---:B------:R-:W-:Y:S01]  /*d4b0*/  FMUL.FTZ R124, R164.reuse, R61 ;  /* 0x0000003da47c7220 */ /* 0x040fe20000410000 */
[-C--:B------:R-:W-:Y:S01]  /*d4c0*/  FFMA.FTZ R121, R164, -R203.reuse, R228 ;  /* 0x800000cba4797223 */ /* 0x080fe200000100e4 */
[C---:B------:R-:W-:Y:S01]  /*d4d0*/  FFMA.FTZ R203, R163.reuse, -R203, R227 ;  /* 0x800000cba3cb7223 */ /* 0x040fe200000100e3 */
[----:B------:R-:W-:Y:S01]  /*d4e0*/  FADD.FTZ R194, -R194, R207 ;  /* 0x000000cfc2c27221 */ /* 0x000fe20000010100 */
[----:B------:R-:W-:Y:S01]  /*d4f0*/  FFMA.FTZ R124, R163, R60, R124 ;  /* 0x0000003ca37c7223 */ /* 0x000fe2000001007c */
[----:B------:R-:W-:Y:S01]  /*d500*/  FADD.FTZ R163, R178, R123 ;  /* 0x0000007bb2a37221 */ /* 0x000fe20000010000 */
[----:B------:R-:W-:Y:S01]  /*d510*/  FMUL.FTZ R178, R61, R50 ;  /* 0x000000323db27220 */ /* 0x000fe20000410000 */
[CC--:B------:R-:W-:Y:S01]  /*d520*/  FMUL.FTZ R61, R125.reuse, -R194.reuse ;  /* 0x800000c27d3d7220 */ /* 0x0c0fe20000410000 */
[----:B------:R-:W-:Y:S01]  /*d530*/  FFMA.FTZ R226, R162, -R195, R226 ;  /* 0x800000c3a2e27223 */ /* 0x000fe200000100e2 */
[----:B------:R-:W-:Y:S01]  /*d540*/  FMUL.FTZ R125, R125, -R163 ;  /* 0x800000a37d7d7220 */ /* 0x000fe20000410000 */
[----:B------:R-:W-:Y:S01]  /*d550*/  FFMA.FTZ R195, R161, -R195, R225 ;  /* 0x800000c3a1c37223 */ /* 0x000fe200000100e1 */
[----:B------:R-:W-:Y:S01]  /*d560*/  FFMA.FTZ R210, R128, R163, -R61 ;  /* 0x000000a380d27223 */ /* 0x000fe2000001083d */
[----:B------:R-:W-:Y:S01]  /*d570*/  FFMA.FTZ R122, R60, UR56, R211 ;  /* 0x000000383c7a7c23 */ /* 0x000fe200080100d3 */
[----:B------:R-:W-:Y:S01]  /*d580*/  FFMA.FTZ R164, R128, R194, R125 ;  /* 0x000000c280a47223 */ /* 0x000fe2000001007d */
[----:B------:R-:W-:Y:S01]  /*d590*/  FMUL.FTZ R125, R181, UR57 ;  /* 0x00000039b57d7c20 */ /* 0x000fe20008410000 */
[----:B------:R-:W-:Y:S01]  /*d5a0*/  FADD.FTZ R177, R177, R210 ;  /* 0x000000d2b1b17221 */ /* 0x000fe20000010000 */
[----:B------:R-:W-:Y:S01]  /*d5b0*/  FMUL.FTZ R128, R166, UR57 ;  /* 0x00000039a6807c20 */ /* 0x000fe20008410000 */
[----:B------:R-:W-:Y:S01]  /*d5c0*/  FADD.FTZ R164, -R193, R164 ;  /* 0x000000a4c1a47221 */ /* 0x000fe20000010100 */
[----:B------:R-:W-:Y:S01]  /*d5d0*/  FMUL.FTZ R206, R121, R206 ;  /* 0x000000ce79ce7220 */ /* 0x000fe20000410000 */
[----:B------:R-:W-:Y:S01]  /*d5e0*/  FMUL.FTZ R198, R111, R52 ;  /* 0x000000346fc67220 */ /* 0x000fe20000410000 */
[----:B------:R-:W-:Y:S01]  /*d5f0*/  FMUL.FTZ R196, R110, R53 ;  /* 0x000000356ec47220 */ /* 0x000fe20000410000 */
[C---:B------:R-:W-:Y:S01]  /*d600*/  FMUL.FTZ R61, R129.reuse, -R164 ;  /* 0x800000a4813d7220 */ /* 0x040fe20000410000 */
[-C--:B------:R-:W-:Y:S01]  /*d610*/  FMUL.FTZ R129, R129, -R177.reuse ;  /* 0x800000b181817220 */ /* 0x080fe20000410000 */
[----:B------:R-:W-:Y:S01]  /*d620*/  FFMA.FTZ R122, R203, R122, R206 ;  /* 0x0000007acb7a7223 */ /* 0x000fe200000100ce */
[----:B------:R-:W-:Y:S01]  /*d630*/  FMUL.FTZ R206, R60, R50 ;  /* 0x000000323cce7220 */ /* 0x000fe20000410000 */
[C---:B------:R-:W-:Y:S01]  /*d640*/  FFMA.FTZ R61, R130.reuse, R177, -R61 ;  /* 0x000000b1823d7223 */ /* 0x040fe2000001083d */
[----:B------:R-:W-:Y:S01]  /*d650*/  FFMA.FTZ R193, R130, R164, R129 ;  /* 0x000000a482c17223 */ /* 0x000fe20000010081 */
[----:B------:R-:W-:Y:S01]  /*d660*/  FFMA.FTZ R130, R166, UR56, -R125 ;  /* 0x00000038a6827c23 */ /* 0x000fe2000801087d */
[----:B------:R-:W-:Y:S01]  /*d670*/  FMUL.FTZ R129, R161, R166 ;  /* 0x000000a6a1817220 */ /* 0x000fe20000410000 */
[----:B------:R-:W-:Y:S01]  /*d680*/  FFMA.FTZ R125, R181, UR56, R128 ;  /* 0x00000038b57d7c23 */ /* 0x000fe20008010080 */
[----:B------:R-:W-:Y:S01]  /*d690*/  FADD.FTZ R192, -R192, R193 ;  /* 0x000000c1c0c07221 */ /* 0x000fe20000010100 */
[----:B------:R-:W-:Y:S01]  /*d6a0*/  FMUL.FTZ R161, R195, R130 ;  /* 0x00000082c3a17220 */ /* 0x000fe20000410000 */
[----:B------:R-:W-:Y:S01]  /*d6b0*/  FMUL.FTZ R193, R166, R51 ;  /* 0x00000033a6c17220 */ /* 0x000fe20000410000 */
[----:B------:R-:W-:Y:S01]  /*d6c0*/  FFMA.FTZ R129, R162, R181, R129 ;  /* 0x000000b5a2817223 */ /* 0x000fe20000010081 */
[----:B------:R-:W-:Y:S01]  /*d6d0*/  FMUL.FTZ R181, R181, R51 ;  /* 0x00000033b5b57220 */ /* 0x000fe20000410000 */
[----:B------:R-:W-:Y:S01]  /*d6e0*/  FFMA.FTZ R125, R226, R125, R161 ;  /* 0x0000007de27d7223 */ /* 0x000fe200000100a1 */
[C---:B------:R-:W-:Y:S01]  /*d6f0*/  FMUL.FTZ R161, R195.reuse, R193 ;  /* 0x000000c1c3a17220 */ /* 0x040fe20000410000 */
[----:B------:R-:W-:Y:S01]  /*d700*/  FADD.FTZ R61, R176, R61 ;  /* 0x0000003db03d7221 */ /* 0x000fe20000010000 */
[-C--:B------:R-:W-:Y:S01]  /*d710*/  FMUL.FTZ R130, R195, R181.reuse ;  /* 0x000000b5c3827220 */ /* 0x080fe20000410000 */
[----:B------:R-:W-:Y:S01]  /*d720*/  FMUL.FTZ R60, R121, R178 ;  /* 0x000000b2793c7220 */ /* 0x000fe20000410000 */
[C---:B------:R-:W-:Y:S01]  /*d730*/  FFMA.FTZ R128, R226.reuse, R181, R161 ;  /* 0x000000b5e2807223 */ /* 0x040fe200000100a1 */
[CC--:B------:R-:W-:Y:S01]  /*d740*/  FMUL.FTZ R161, R131.reuse, -R192.reuse ;  /* 0x800000c083a17220 */ /* 0x0c0fe20000410000 */
[----:B------:R-:W-:Y:S01]  /*d750*/  FMUL.FTZ R131, R131, -R61 ;  /* 0x8000003d83837220 */ /* 0x000fe20000410000 */
[----:B------:R-:W-:Y:S01]  /*d760*/  FFMA.FTZ R226, R226, R193, -R130 ;  /* 0x000000c1e2e27223 */ /* 0x000fe20000010882 */
[----:B------:R-:W-:Y:S01]  /*d770*/  FMUL.FTZ R130, R160, R197 ;  /* 0x000000c5a0827220 */ /* 0x000fe20000410000 */
[C---:B------:R-:W-:Y:S01]  /*d780*/  FFMA.FTZ R162, R132.reuse, R61, -R161 ;  /* 0x0000003d84a27223 */ /* 0x040fe200000108a1 */
[----:B------:R-:W-:Y:S01]  /*d790*/  FFMA.FTZ R132, R132, R192, R131 ;  /* 0x000000c084847223 */ /* 0x000fe20000010083 */
[----:B------:R-:W-:Y:S01]  /*d7a0*/  FFMA.FTZ R123, R203, R206, R60 ;  /* 0x000000cecb7b7223 */ /* 0x000fe2000001003c */
[----:B------:R-:W-:Y:S01]  /*d7b0*/  FMUL.FTZ R166, R197, R52 ;  /* 0x00000034c5a67220 */ /* 0x000fe20000410000 */
[----:B------:R-:W-:Y:S01]  /*d7c0*/  FADD.FTZ R162, R175, R162 ;  /* 0x000000a2afa27221 */ /* 0x000fe20000010000 */
[----:B------:R-:W-:Y:S01]  /*d7d0*/  FADD.FTZ R191, -R191, R132 ;  /* 0x00000084bfbf7221 */ /* 0x000fe20000010100 */
[----:B------:R-:W-:Y:S01]  /*d7e0*/  FFMA.FTZ R223, R159, -R198, R223 ;  /* 0x800000c69fdf7223 */ /* 0x000fe200000100df */
[----:B------:R-:W-:Y:S01]  /*d7f0*/  SHF.L.U32 R60, R90, 0x5, RZ ;  /* 0x000000055a3c7819 */ /* 0x000fe200000006ff */
[C---:B------:R-:W-:Y:S01]  /*d800*/  FMUL.FTZ R132, R133.reuse, -R162 ;  /* 0x800000a285847220 */ /* 0x040fe20000410000 */
[-C--:B------:R-:W-:Y:S01]  /*d810*/  FMUL.FTZ R131, R133, -R191.reuse ;  /* 0x800000bf85837220 */ /* 0x080fe20000410000 */
[----:B------:R-:W-:Y:S01]  /*d820*/  FFMA.FTZ R198, R160, -R198, R224 ;  /* 0x800000c6a0c67223 */ /* 0x000fe200000100e0 */
[----:B------:R-:W-:Y:S01]  /*d830*/  FFMA.FTZ R130, R159, R180, R130 ;  /* 0x000000b49f827223 */ /* 0x000fe20000010082 */
[C---:B------:R-:W-:Y:S01]  /*d840*/  FFMA.FTZ R161, R134.reuse, R191, R132 ;  /* 0x000000bf86a17223 */ /* 0x040fe20000010084 */
[----:B------:R-:W-:Y:S01]  /*d850*/  FFMA.FTZ R131, R134, R162, -R131 ;  /* 0x000000a286837223 */ /* 0x000fe20000010883 */
[----:B------:R-:W-:Y:S01]  /*d860*/  FMUL.FTZ R132, R180, UR57 ;  /* 0x00000039b4847c20 */ /* 0x000fe20008410000 */
[----:B------:R-:W-:Y:S01]  /*d870*/  LEA.HI.SX32 R60, R60, R60, 0x1b ;  /* 0x0000003c3c3c7211 */ /* 0x000fe200078fdaff */
[----:B------:R-:W-:Y:S01]  /*d880*/  FMUL.FTZ R160, R198, R166 ;  /* 0x000000a6c6a07220 */ /* 0x000fe20000410000 */
[----:B------:R-:W-:Y:S01]  /*d890*/  FADD.FTZ R174, R174, R131 ;  /* 0x00000083aeae7221 */ /* 0x000fe20000010000 */
[C---:B------:R-:W-:Y:S01]  /*d8a0*/  FMUL.FTZ R131, R197.reuse, UR57 ;  /* 0x00000039c5837c20 */ /* 0x040fe20008410000 */
[----:B------:R-:W-:Y:S01]  /*d8b0*/  FFMA.FTZ R197, R197, UR56, -R132 ;  /* 0x00000038c5c57c23 */ /* 0x000fe20008010884 */
[----:B------:R-:W-:Y:S01]  /*d8c0*/  FADD.FTZ R161, -R190, R161 ;  /* 0x000000a1bea17221 */ /* 0x000fe20000010100 */
[----:B------:R-:W-:Y:S01]  /*d8d0*/  LEA R60, R60, R49, 0x2 ;  /* 0x000000313c3c7211 */ /* 0x000fe200078e10ff */
[C---:B------:R-:W-:Y:S01]  /*d8e0*/  FFMA.FTZ R132, R180.reuse, UR56, R131 ;  /* 0x00000038b4847c23 */ /* 0x040fe20008010083 */
[----:B------:R-:W-:Y:S01]  /*d8f0*/  FMUL.FTZ R180, R180, R52 ;  /* 0x00000034b4b47220 */ /* 0x000fe20000410000 */
[----:B------:R-:W-:Y:S01]  /*d900*/  FMUL.FTZ R193, R112, R193 ;  /* 0x000000c170c17220 */ /* 0x000fe20000410000 */
[----:B------:R-:W-:Y:S01]  /*d910*/  FMUL.FTZ R176, R135, -R174 ;  /* 0x800000ae87b07220 */ /* 0x000fe20000410000 */
[----:B------:R-:W-:Y:S01]  /*d920*/  FFMA.FTZ R222, R158, -R196, R222 ;  /* 0x800000c49ede7223 */ /* 0x000fe200000100de */
[-C--:B------:R-:W-:Y:S01]  /*d930*/  FMUL.FTZ R131, R198, R180.reuse ;  /* 0x000000b4c6837220 */ /* 0x080fe20000410000 */
[----:B------:R-:W-:Y:S01]  /*d940*/  FFMA.FTZ R159, R223, R180, R160 ;  /* 0x000000b4df9f7223 */ /* 0x000fe200000100a0 */
[----:B------:R0:W-:Y:S01]  /*d950*/  STS [R60+0x10f4], R193 ;  /* 0x0010f4c13c007388 */ /* 0x0001e20000000800 */
[----:B------:R-:W-:Y:S01]  /*d960*/  FFMA.FTZ R196, R157, -R196, R221 ;  /* 0x800000c49dc47223 */ /* 0x000fe200000100dd */
[----:B------:R-:W-:Y:S01]  /*d970*/  FFMA.FTZ R160, R223, R166, -R131 ;  /* 0x000000a6dfa07223 */ /* 0x000fe20000010883 */
[----:B------:R-:W-:Y:S01]  /*d980*/  FMUL.FTZ R131, R135, -R161 ;  /* 0x800000a187837220 */ /* 0x000fe20000410000 */
[----:B------:R-:W-:Y:S01]  /*d990*/  FMUL.FTZ R157, R157, R202 ;  /* 0x000000ca9d9d7220 */ /* 0x000fe20000410000 */
[----:B------:R-:W-:Y:S01]  /*d9a0*/  FMUL.FTZ R175, R111, R180 ;  /* 0x000000b46faf7220 */ /* 0x000fe20000410000 */
[----:B------:R-:W-:Y:S01]  /*d9b0*/  FMUL.FTZ R181, R112, R181 ;  /* 0x000000b570b57220 */ /* 0x000fe20000410000 */
[----:B------:R-:W-:Y:S01]  /*d9c0*/  FMUL.FTZ R133, R179, UR57 ;  /* 0x00000039b3857c20 */ /* 0x000fe20008410000 */
[----:B------:R-:W-:Y:S01]  /*d9d0*/  FMUL.FTZ R120, R109, R54 ;  /* 0x000000366d787220 */ /* 0x000fe20000410000 */
[----:B------:R-:W-:Y:S01]  /*d9e0*/  FMUL.FTZ R153, R153, R164 ;  /* 0x000000a499997220 */ /* 0x000fe20000410000 */
[----:B0-----:R-:W-:Y:S01]  /*d9f0*/  FMUL.FTZ R193, R111, R166 ;  /* 0x000000a66fc17220 */ /* 0x001fe20000410000 */
[C---:B------:R-:W-:Y:S01]  /*da00*/  FFMA.FTZ R166, R136.reuse, R174, -R131 ;  /* 0x000000ae88a67223 */ /* 0x040fe20000010883 */
[----:B------:R-:W-:Y:S01]  /*da10*/  FFMA.FTZ R136, R136, R161, R176 ;  /* 0x000000a188887223 */ /* 0x000fe200000100b0 */
[----:B------:R-:W-:Y:S01]  /*da20*/  FFMA.FTZ R131, R158, R179, R157 ;  /* 0x000000b39e837223 */ /* 0x000fe2000001009d */
[----:B------:R0:W-:Y:S01]  /*da30*/  STS [R60+0x10e8], R175 ;  /* 0x0010e8af3c007388 */ /* 0x0001e20000000800 */
[----:B------:R-:W-:Y:S01]  /*da40*/  FADD.FTZ R173, R173, R166 ;  /* 0x000000a6adad7221 */ /* 0x000fe20000010000 */
[----:B------:R-:W-:Y:S01]  /*da50*/  FADD.FTZ R136, -R189, R136 ;  /* 0x00000088bd887221 */ /* 0x000fe20000010100 */
[C---:B------:R-:W-:Y:S01]  /*da60*/  FMUL.FTZ R158, R202.reuse, UR57 ;  /* 0x00000039ca9e7c20 */ /* 0x040fe20008410000 */
[----:B------:R-:W-:Y:S01]  /*da70*/  FMUL.FTZ R189, R202, R53 ;  /* 0x00000035cabd7220 */ /* 0x000fe20000410000 */
[CC--:B------:R-:W-:Y:S01]  /*da80*/  FMUL.FTZ R157, R137.reuse, -R173.reuse ;  /* 0x800000ad899d7220 */ /* 0x0c0fe20000410000 */
[----:B------:R-:W-:Y:S01]  /*da90*/  FMUL.FTZ R135, R137, -R136 ;  /* 0x8000008889877220 */ /* 0x000fe20000410000 */
[----:B------:R1:W-:Y:S01]  /*daa0*/  STS [R60+0x10f0], R181 ;  /* 0x0010f0b53c007388 */ /* 0x0003e20000000800 */
[-C--:B------:R-:W-:Y:S01]  /*dab0*/  FFMA.FTZ R220, R156, -R120.reuse, R220 ;  /* 0x800000789cdc7223 */ /* 0x080fe200000100dc */
[C---:B------:R-:W-:Y:S01]  /*dac0*/  FFMA.FTZ R120, R155.reuse, -R120, R219 ;  /* 0x800000789b787223 */ /* 0x040fe200000100db */
[C---:B------:R-:W-:Y:S01]  /*dad0*/  FFMA.FTZ R137, R138.reuse, R173, -R135 ;  /* 0x000000ad8a897223 */ /* 0x040fe20000010887 */
[----:B0-----:R-:W-:Y:S01]  /*dae0*/  FFMA.FTZ R175, R138, R136, R157 ;  /* 0x000000888aaf7223 */ /* 0x001fe2000001009d */
[----:B------:R0:W-:Y:S01]  /*daf0*/  STS [R60+0x10ec], R193 ;  /* 0x0010ecc13c007388 */ /* 0x0001e20000000800 */
[----:B------:R-:W-:Y:S01]  /*db00*/  FMUL.FTZ R155, R155, R194 ;  /* 0x000000c29b9b7220 */ /* 0x000fe20000410000 */
[----:B------:R-:W-:Y:S01]  /*db10*/  FADD.FTZ R172, R172, R137 ;  /* 0x00000089acac7221 */ /* 0x000fe20000010000 */
[----:B------:R-:W-:Y:S01]  /*db20*/  FADD.FTZ R137, -R188, R175 ;  /* 0x000000afbc897221 */ /* 0x000fe20000010100 */
[----:B------:R-:W-:Y:S01]  /*db30*/  FMUL.FTZ R150, R150, R191 ;  /* 0x000000bf96967220 */ /* 0x000fe20000410000 */
[----:B-1----:R-:W-:Y:S01]  /*db40*/  FFMA.FTZ R181, R202, UR56, -R133 ;  /* 0x00000038cab57c23 */ /* 0x002fe20008010885 */
[CC--:B------:R-:W-:Y:S01]  /*db50*/  FMUL.FTZ R166, R139.reuse, -R172.reuse ;  /* 0x800000ac8ba67220 */ /* 0x0c0fe20000410000 */
[----:B------:R-:W-:Y:S01]  /*db60*/  FMUL.FTZ R175, R139, -R137 ;  /* 0x800000898baf7220 */ /* 0x000fe20000410000 */
[C---:B------:R-:W-:Y:S01]  /*db70*/  FFMA.FTZ R133, R179.reuse, UR56, R158 ;  /* 0x00000038b3857c23 */ /* 0x040fe2000801009e */
[----:B------:R-:W-:Y:S01]  /*db80*/  FMUL.FTZ R179, R179, R53 ;  /* 0x00000035b3b37220 */ /* 0x000fe20000410000 */
[C---:B------:R-:W-:Y:S01]  /*db90*/  FFMA.FTZ R166, R140.reuse, R137, R166 ;  /* 0x000000898ca67223 */ /* 0x040fe200000100a6 */
[----:B------:R-:W-:Y:S01]  /*dba0*/  FFMA.FTZ R138, R140, R172, -R175 ;  /* 0x000000ac8c8a7223 */ /* 0x000fe200000108af */
[C---:B0-----:R-:W-:Y:S01]  /*dbb0*/  FMUL.FTZ R193, R196.reuse, R189 ;  /* 0x000000bdc4c17220 */ /* 0x041fe20000410000 */
[C---:B------:R-:W-:Y:S01]  /*dbc0*/  FMUL.FTZ R135, R196.reuse, R181 ;  /* 0x000000b5c4877220 */ /* 0x040fe20000410000 */
[-C--:B------:R-:W-:Y:S01]  /*dbd0*/  FMUL.FTZ R181, R196, R179.reuse ;  /* 0x000000b3c4b57220 */ /* 0x080fe20000410000 */
[----:B------:R-:W-:Y:S01]  /*dbe0*/  FADD.FTZ R171, R171, R138 ;  /* 0x0000008aabab7221 */ /* 0x000fe20000010000 */
[----:B------:R-:W-:Y:S01]  /*dbf0*/  FADD.FTZ R138, -R187, R166 ;  /* 0x000000a6bb8a7221 */ /* 0x000fe20000010100 */
[-C--:B------:R-:W-:Y:S01]  /*dc00*/  FFMA.FTZ R157, R222, R179.reuse, R193 ;  /* 0x000000b3de9d7223 */ /* 0x080fe200000100c1 */
[----:B------:R-:W-:Y:S01]  /*dc10*/  FMUL.FTZ R179, R110, R179 ;  /* 0x000000b36eb37220 */ /* 0x000fe20000410000 */
[----:B------:R-:W-:Y:S01]  /*dc20*/  FFMA.FTZ R156, R156, R163, R155 ;  /* 0x000000a39c9c7223 */ /* 0x000fe2000001009b */
[----:B------:R-:W-:Y:S01]  /*dc30*/  FMUL.FTZ R139, R163, UR57 ;  /* 0x00000039a38b7c20 */ /* 0x000fe20008410000 */
[C---:B------:R-:W-:Y:S01]  /*dc40*/  FMUL.FTZ R140, R194.reuse, UR57 ;  /* 0x00000039c28c7c20 */ /* 0x040fe20008410000 */
[C---:B------:R-:W-:Y:S01]  /*dc50*/  FMUL.FTZ R155, R141.reuse, -R138 ;  /* 0x8000008a8d9b7220 */ /* 0x040fe20000410000 */
[-C--:B------:R-:W-:Y:S01]  /*dc60*/  FMUL.FTZ R141, R141, -R171.reuse ;  /* 0x800000ab8d8d7220 */ /* 0x080fe20000410000 */
[----:B------:R0:W-:Y:S01]  /*dc70*/  STS [R60+0x10e0], R179 ;  /* 0x0010e0b33c007388 */ /* 0x0001e20000000800 */
[----:B------:R-:W-:Y:S01]  /*dc80*/  FFMA.FTZ R175, R194, UR56, -R139 ;  /* 0x00000038c2af7c23 */ /* 0x000fe2000801088b */
[----:B------:R-:W-:Y:S01]  /*dc90*/  FFMA.FTZ R139, R163, UR56, R140 ;  /* 0x00000038a38b7c23 */ /* 0x000fe2000801008c */
[----:B------:R-:W-:Y:S01]  /*dca0*/  FFMA.FTZ R155, R142, R171, -R155 ;  /* 0x000000ab8e9b7223 */ /* 0x000fe2000001089b */
[----:B------:R-:W-:Y:S01]  /*dcb0*/  FFMA.FTZ R158, R222, R189, -R181 ;  /* 0x000000bdde9e7223 */ /* 0x000fe200000108b5 */
[----:B------:R-:W-:Y:S01]  /*dcc0*/  FMUL.FTZ R181, R194, R54 ;  /* 0x00000036c2b57220 */ /* 0x000fe20000410000 */
[----:B------:R-:W-:Y:S01]  /*dcd0*/  FMUL.FTZ R118, R117, R56 ;  /* 0x0000003875767220 */ /* 0x000fe20000410000 */
[----:B------:R-:W-:Y:S01]  /*dce0*/  FADD.FTZ R170, R170, R155 ;  /* 0x0000009baaaa7221 */ /* 0x000fe20000010000 */
[----:B------:R-:W-:Y:S01]  /*dcf0*/  FFMA.FTZ R149, R149, R162, R150 ;  /* 0x000000a295957223 */ /* 0x000fe20000010096 */
[----:B------:R-:W-:Y:S01]  /*dd00*/  FMUL.FTZ R187, R120, R181 ;  /* 0x000000b578bb7220 */ /* 0x000fe20000410000 */
[----:B0-----:R-:W-:Y:S01]  /*dd10*/  FMUL.FTZ R179, R163, R54 ;  /* 0x00000036a3b37220 */ /* 0x001fe20000410000 */
[----:B------:R-:W-:Y:S01]  /*dd20*/  FFMA.FTZ R163, R142, R138, R141 ;  /* 0x0000008a8ea37223 */ /* 0x000fe2000001008d */
[-C--:B------:R-:W-:Y:S01]  /*dd30*/  FMUL.FTZ R140, R143, -R170.reuse ;  /* 0x800000aa8f8c7220 */ /* 0x080fe20000410000 */
[C---:B------:R-:W-:Y:S01]  /*dd40*/  FMUL.FTZ R141, R120.reuse, R175 ;  /* 0x000000af788d7220 */ /* 0x040fe20000410000 */
[-C--:B------:R-:W-:Y:S01]  /*dd50*/  FMUL.FTZ R175, R120, R179.reuse ;  /* 0x000000b378af7220 */ /* 0x080fe20000410000 */
[----:B------:R-:W-:Y:S01]  /*dd60*/  FADD.FTZ R155, -R186, R163 ;  /* 0x000000a3ba9b7221 */ /* 0x000fe20000010100 */
[CC--:B------:R-:W-:Y:S01]  /*dd70*/  FFMA.FTZ R142, R220.reuse, R179.reuse, R187 ;  /* 0x000000b3dc8e7223 */ /* 0x0c0fe200000100bb */
[----:B------:R-:W-:Y:S01]  /*dd80*/  FMUL.FTZ R179, R109, R179 ;  /* 0x000000b36db37220 */ /* 0x000fe20000410000 */
[----:B------:R-:W-:Y:S01]  /*dd90*/  FFMA.FTZ R166, R220, R181, -R175 ;  /* 0x000000b5dca67223 */ /* 0x000fe200000108af */
[-C--:B------:R-:W-:Y:S01]  /*dda0*/  FMUL.FTZ R163, R143, -R155.reuse ;  /* 0x8000009b8fa37220 */ /* 0x080fe20000410000 */
[----:B------:R-:W-:Y:S01]  /*ddb0*/  FFMA.FTZ R140, R144, R155, R140 ;  /* 0x0000009b908c7223 */ /* 0x000fe2000001008c */
[----:B------:R-:W-:Y:S01]  /*ddc0*/  FFMA.FTZ R143, R154, R177, R153 ;  /* 0x000000b19a8f7223 */ /* 0x000fe20000010099 */
[----:B------:R-:W-:Y:S01]  /*ddd0*/  FMUL.FTZ R153, R177, UR57 ;  /* 0x00000039b1997c20 */ /* 0x000fe20008410000 */
[----:B------:R-:W-:Y:S01]  /*dde0*/  FFMA.FTZ R120, R144, R170, -R163 ;  /* 0x000000aa90787223 */ /* 0x000fe200000108a3 */
[----:B------:R-:W-:Y:S01]  /*ddf0*/  FADD.FTZ R185, -R185, R140 ;  /* 0x0000008cb9b97221 */ /* 0x000fe20000010100 */
[C---:B------:R-:W-:Y:S01]  /*de00*/  FMUL.FTZ R144, R164.reuse, UR57 ;  /* 0x00000039a4907c20 */ /* 0x040fe20008410000 */
[----:B------:R-:W-:Y:S01]  /*de10*/  FFMA.FTZ R175, R164, UR56, -R153 ;  /* 0x00000038a4af7c23 */ /* 0x000fe20008010899 */
[----:B------:R-:W-:Y:S01]  /*de20*/  FADD.FTZ R120, R169, R120 ;  /* 0x00000078a9787221 */ /* 0x000fe20000010000 */
[----:B------:R-:W-:Y:S01]  /*de30*/  FMUL.FTZ R163, R145, -R185 ;  /* 0x800000b991a37220 */ /* 0x000fe20000410000 */
[C---:B------:R-:W-:Y:S01]  /*de40*/  FFMA.FTZ R153, R177.reuse, UR56, R144 ;  /* 0x00000038b1997c23 */ /* 0x040fe20008010090 */
[----:B------:R-:W-:Y:S01]  /*de50*/  FMUL.FTZ R177, R177, R55 ;  /* 0x00000037b1b17220 */ /* 0x000fe20000410000 */
[-C--:B------:R-:W-:Y:S01]  /*de60*/  FMUL.FTZ R140, R145, -R120.reuse ;  /* 0x80000078918c7220 */ /* 0x080fe20000410000 */
[----:B------:R-:W-:Y:S01]  /*de70*/  FFMA.FTZ R163, R146, R120, -R163 ;  /* 0x0000007892a37223 */ /* 0x000fe200000108a3 */
[-C--:B------:R-:W-:Y:S01]  /*de80*/  FFMA.FTZ R216, R152, -R118.reuse, R216 ;  /* 0x8000007698d87223 */ /* 0x080fe200000100d8 */
[----:B------:R-:W-:Y:S01]  /*de90*/  FFMA.FTZ R118, R151, -R118, R215 ;  /* 0x8000007697767223 */ /* 0x000fe200000100d7 */
[----:B------:R-:W-:Y:S01]  /*dea0*/  FFMA.FTZ R169, R146, R185, R140 ;  /* 0x000000b992a97223 */ /* 0x000fe2000001008c */
[----:B------:R-:W-:Y:S01]  /*deb0*/  FADD.FTZ R168, R168, R163 ;  /* 0x000000a3a8a87221 */ /* 0x000fe20000010000 */
[----:B------:R0:W-:Y:S01]  /*dec0*/  STS [R60+0x10d8], R179 ;  /* 0x0010d8b33c007388 */ /* 0x0001e20000000800 */
[----:B------:R-:W-:Y:S01]  /*ded0*/  FMUL.FTZ R145, R182, R175 ;  /* 0x000000afb6917220 */ /* 0x000fe20000410000 */
[----:B------:R-:W-:Y:S01]  /*dee0*/  FADD.FTZ R163, -R184, R169 ;  /* 0x000000a9b8a37221 */ /* 0x000fe20000010100 */
[----:B------:R-:W-:Y:S01]  /*def0*/  FMUL.FTZ R169, R147, -R168 ;  /* 0x800000a893a97220 */ /* 0x000fe20000410000 */
[----:B------:R-:W-:Y:S01]  /*df00*/  FMUL.FTZ R151, R151, R192 ;  /* 0x000000c097977220 */ /* 0x000fe20000410000 */
[----:B------:R-:W-:Y:S01]  /*df10*/  FMUL.FTZ R175, R182, R177 ;  /* 0x000000b1b6af7220 */ /* 0x000fe20000410000 */
[-C--:B------:R-:W-:Y:S01]  /*df20*/  FMUL.FTZ R147, R147, -R163.reuse ;  /* 0x800000a393937220 */ /* 0x080fe20000410000 */
[----:B------:R-:W-:Y:S01]  /*df30*/  FFMA.FTZ R144, R148, R163, R169 ;  /* 0x000000a394907223 */ /* 0x000fe200000100a9 */
[----:B------:R-:W-:Y:S01]  /*df40*/  FMUL.FTZ R169, R168, R76 ;  /* 0x0000004ca8a97220 */ /* 0x000fe20000410000 */
[----:B------:R-:W-:Y:S01]  /*df50*/  FMUL.FTZ R181, R109, R181 ;  /* 0x000000b56db57220 */ /* 0x000fe20000410000 */
[----:B------:R-:W-:Y:S01]  /*df60*/  FFMA.FTZ R140, R148, R168, -R147 ;  /* 0x000000a8948c7223 */ /* 0x000fe20000010893 */
[----:B------:R-:W-:Y:S01]  /*df70*/  FADD.FTZ R183, -R183, R144 ;  /* 0x00000090b7b77221 */ /* 0x000fe20000010100 */
[----:B0-----:R-:W-:Y:S01]  /*df80*/  FMUL.FTZ R179, R164, R55 ;  /* 0x00000037a4b37220 */ /* 0x001fe20000410000 */
[----:B------:R-:W-:Y:S01]  /*df90*/  FFMA.FTZ R152, R152, R61, R151 ;  /* 0x0000003d98987223 */ /* 0x000fe20000010097 */
[----:B------:R-:W-:Y:S01]  /*dfa0*/  FADD.FTZ R140, R167, R140 ;  /* 0x0000008ca78c7221 */ /* 0x000fe20000010000 */
[-C--:B------:R-:W-:Y:S01]  /*dfb0*/  FMUL.FTZ R148, R183, R77.reuse ;  /* 0x0000004db7947220 */ /* 0x080fe20000410000 */
[----:B------:R-:W-:Y:S01]  /*dfc0*/  FMUL.FTZ R167, R163, R76 ;  /* 0x0000004ca3a77220 */ /* 0x000fe20000410000 */
[----:B------:R-:W-:Y:S01]  /*dfd0*/  FMUL.FTZ R121, R121, R206 ;  /* 0x000000ce79797220 */ /* 0x000fe20000410000 */
[----:B------:R-:W-:Y:S01]  /*dfe0*/  FMUL.FTZ R150, R140, R77 ;  /* 0x0000004d8c967220 */ /* 0x000fe20000410000 */
[----:B------:R-:W-:Y:S01]  /*dff0*/  FMUL.FTZ R144, R64, R148 ;  /* 0x0000009440907220 */ /* 0x000fe20000410000 */
[----:B------:R-:W-:Y:S01]  /*e000*/  FFMA.FTZ R154, R218, R179, -R175 ;  /* 0x000000b3da9a7223 */ /* 0x000fe200000108af */
[----:B------:R-:W-:Y:S01]  /*e010*/  FMUL.FTZ R151, R199, R167 ;  /* 0x000000a7c7977220 */ /* 0x000fe20000410000 */
[-C--:B------:R-:W-:Y:S01]  /*e020*/  FMUL.FTZ R147, R64, R150.reuse ;  /* 0x0000009640937220 */ /* 0x080fe20000410000 */
[----:B------:R-:W-:Y:S01]  /*e030*/  FFMA.FTZ R144, R235, R150, R144 ;  /* 0x00000096eb907223 */ /* 0x000fe20000010090 */
[----:B------:R-:W-:Y:S01]  /*e040*/  FMUL.FTZ R164, R185, R75 ;  /* 0x0000004bb9a47220 */ /* 0x000fe20000410000 */
[-C--:B------:R-:W-:Y:S01]  /*e050*/  FMUL.FTZ R175, R199, R169.reuse ;  /* 0x000000a9c7af7220 */ /* 0x080fe20000410000 */
[----:B------:R-:W-:Y:S01]  /*e060*/  FFMA.FTZ R147, R235, R148, -R147 ;  /* 0x00000094eb937223 */ /* 0x000fe20000010893 */
[----:B------:R0:W-:Y:S01]  /*e070*/  STS [R60+0x10dc], R181 ;  /* 0x0010dcb53c007388 */ /* 0x0001e20000000800 */
[-C--:B------:R-:W-:Y:S01]  /*e080*/  FFMA.FTZ R121, R203, R178.reuse, -R121 ;  /* 0x000000b2cb797223 */ /* 0x080fe20000010879 */
[----:B------:R-:W-:Y:S01]  /*e090*/  FMUL.FTZ R207, R165, R178 ;  /* 0x000000b2a5cf7220 */ /* 0x000fe20000410000 */
[----:B------:R-:W-:Y:S01]  /*e0a0*/  FFMA.FTZ R151, R200, R169, R151 ;  /* 0x000000a9c8977223 */ /* 0x000fe20000010097 */
[----:B------:R-:W-:Y:S01]  /*e0b0*/  FADD.FTZ R144, RZ, R144 ;  /* 0x00000090ff907221 */ /* 0x000fe20000010000 */
[----:B------:R-:W-:Y:S01]  /*e0c0*/  FMUL.FTZ R176, R120, R75 ;  /* 0x0000004b78b07220 */ /* 0x000fe20000410000 */
[----:B------:R-:W-:Y:S01]  /*e0d0*/  FMUL.FTZ R180, R65, R164 ;  /* 0x000000a441b47220 */ /* 0x000fe20000410000 */
[----:B------:R-:W-:Y:S01]  /*e0e0*/  FFMA.FTZ R178, R200, R167, -R175 ;  /* 0x000000a7c8b27223 */ /* 0x000fe200000108af */
[----:B------:R-:W-:Y:S01]  /*e0f0*/  FADD.FTZ R147, RZ, R147 ;  /* 0x00000093ff937221 */ /* 0x000fe20000010000 */
[----:B------:R-:W-:Y:S01]  /*e100*/  FADD.FTZ R144, R144, R151 ;  /* 0x0000009790907221 */ /* 0x000fe20000010000 */
[----:B0-----:R-:W-:Y:S01]  /*e110*/  FMUL.FTZ R181, R182, R179 ;  /* 0x000000b3b6b57220 */ /* 0x001fe20000410000 */
[-C--:B------:R-:W-:Y:S01]  /*e120*/  FFMA.FTZ R151, R201, R176.reuse, R180 ;  /* 0x000000b0c9977223 */ /* 0x080fe200000100b4 */
[----:B------:R-:W-:Y:S01]  /*e130*/  FADD.FTZ R147, R147, R178 ;  /* 0x000000b293937221 */ /* 0x000fe20000010000 */
[----:B------:R-:W-:Y:S01]  /*e140*/  FMUL.FTZ R178, R162, UR57 ;  /* 0x00000039a2b27c20 */ /* 0x000fe20008410000 */
[-C--:B------:R-:W-:Y:S01]  /*e150*/  FFMA.FTZ R146, R218, R177.reuse, R181 ;  /* 0x000000b1da927223 */ /* 0x080fe200000100b5 */
[C---:B------:R-:W-:Y:S01]  /*e160*/  FMUL.FTZ R177, R108.reuse, R177 ;  /* 0x000000b16cb17220 */ /* 0x040fe20000410000 */
[C---:B------:R-:W-:Y:S01]  /*e170*/  FMUL.FTZ R175, R191.reuse, UR57 ;  /* 0x00000039bfaf7c20 */ /* 0x040fe20008410000 */
[----:B------:R-:W-:Y:S01]  /*e180*/  FMUL.FTZ R181, R108, R179 ;  /* 0x000000b36cb57220 */ /* 0x000fe20000410000 */
[----:B------:R-:W-:Y:S01]  /*e190*/  FADD.FTZ R151, R144, R151 ;  /* 0x0000009790977221 */ /* 0x000fe20000010000 */
[----:B------:R-:W-:Y:S01]  /*e1a0*/  FFMA.FTZ R144, R191, UR56, -R178 ;  /* 0x00000038bf907c23 */ /* 0x000fe200080108b2 */
[----:B------:R0:W-:Y:S01]  /*e1b0*/  STS [R60+0x10d0], R177 ;  /* 0x0010d0b13c007388 */ /* 0x0001e20000000800 */
[----:B------:R-:W-:Y:S01]  /*e1c0*/  FFMA.FTZ R182, R162, UR56, R175 ;  /* 0x00000038a2b67c23 */ /* 0x000fe200080100af */
[----:B------:R-:W-:Y:S01]  /*e1d0*/  FMUL.FTZ R180, R65, R176 ;  /* 0x000000b041b47220 */ /* 0x000fe20000410000 */
[----:B------:R-:W-:Y:S01]  /*e1e0*/  FMUL.FTZ R175, R155, R74 ;  /* 0x0000004a9baf7220 */ /* 0x000fe20000410000 */
[----:B------:R1:W-:Y:S01]  /*e1f0*/  STS [R60+0x10d4], R181 ;  /* 0x0010d4b53c007388 */ /* 0x0003e20000000800 */
[----:B------:R-:W-:Y:S01]  /*e200*/  FMUL.FTZ R189, R110, R189 ;  /* 0x000000bd6ebd7220 */ /* 0x000fe20000410000 */
[----:B------:R-:W-:Y:S01]  /*e210*/  FFMA.FTZ R180, R201, R164, -R180 ;  /* 0x000000a4c9b47223 */ /* 0x000fe200000108b4 */
[----:B------:R-:W-:Y:S01]  /*e220*/  FMUL.FTZ R179, R67, R175 ;  /* 0x000000af43b37220 */ /* 0x000fe20000410000 */
[----:B------:R-:W-:Y:S01]  /*e230*/  FMUL.FTZ R116, R116, R161 ;  /* 0x000000a174747220 */ /* 0x000fe20000410000 */
[----:B------:R-:W-:Y:S01]  /*e240*/  FMUL.FTZ R178, R191, R57 ;  /* 0x00000039bfb27220 */ /* 0x000fe20000410000 */
[----:B0-----:R-:W-:Y:S01]  /*e250*/  FMUL.FTZ R177, R170, R74 ;  /* 0x0000004aaab17220 */ /* 0x001fe20000410000 */
[----:B------:R-:W-:Y:S01]  /*e260*/  FADD.FTZ R147, R147, R180 ;  /* 0x000000b493937221 */ /* 0x000fe20000010000 */
[----:B------:R0:W-:Y:S01]  /*e270*/  STS [R60+0x10e4], R189 ;  /* 0x0010e4bd3c007388 */ /* 0x0001e20000000800 */
[----:B------:R-:W-:Y:S01]  /*e280*/  FFMA.FTZ R116, R113, R174, R116 ;  /* 0x000000ae71747223 */ /* 0x000fe20000010074 */
[----:B-1----:R-:W-:Y:S01]  /*e290*/  FMUL.FTZ R181, R63, R144 ;  /* 0x000000903fb57220 */ /* 0x002fe20000410000 */
[-C--:B------:R-:W-:Y:S01]  /*e2a0*/  FMUL.FTZ R144, R67, R177.reuse ;  /* 0x000000b143907220 */ /* 0x080fe20000410000 */
[----:B------:R-:W-:Y:S01]  /*e2b0*/  FFMA.FTZ R184, R204, R177, R179 ;  /* 0x000000b1ccb87223 */ /* 0x000fe200000100b3 */
[----:B------:R-:W-:Y:S01]  /*e2c0*/  FMUL.FTZ R179, R137, R72 ;  /* 0x0000004889b37220 */ /* 0x000fe20000410000 */
[----:B------:R-:W-:Y:S01]  /*e2d0*/  FMUL.FTZ R195, R174, R58 ;  /* 0x0000003aaec37220 */ /* 0x000fe20000410000 */
[----:B------:R-:W-:Y:S01]  /*e2e0*/  FFMA.FTZ R186, R204, R175, -R144 ;  /* 0x000000afccba7223 */ /* 0x000fe20000010890 */
[----:B------:R-:W-:Y:S01]  /*e2f0*/  FFMA.FTZ R144, R213, R182, R181 ;  /* 0x000000b6d5907223 */ /* 0x000fe200000100b5 */
[-C--:B------:R-:W-:Y:S01]  /*e300*/  FMUL.FTZ R182, R138, R73.reuse ;  /* 0x000000498ab67220 */ /* 0x080fe20000410000 */
[----:B------:R-:W-:Y:S01]  /*e310*/  FADD.FTZ R151, R151, R184 ;  /* 0x000000b897977221 */ /* 0x000fe20000010000 */
[----:B------:R-:W-:Y:S01]  /*e320*/  FADD.FTZ R147, R147, R186 ;  /* 0x000000ba93937221 */ /* 0x000fe20000010000 */
[----:B------:R-:W-:Y:S01]  /*e330*/  FMUL.FTZ R184, R171, R73 ;  /* 0x00000049abb87220 */ /* 0x000fe20000410000 */
[----:B------:R-:W-:Y:S01]  /*e340*/  FMUL.FTZ R186, R69, R182 ;  /* 0x000000b645ba7220 */ /* 0x000fe20000410000 */
[----:B------:R-:W-:Y:S01]  /*e350*/  FMUL.FTZ R181, R172, R72 ;  /* 0x00000048acb57220 */ /* 0x000fe20000410000 */
[----:B0-----:R-:W-:Y:S01]  /*e360*/  FMUL.FTZ R189, R71, R179 ;  /* 0x000000b347bd7220 */ /* 0x001fe20000410000 */
[-C--:B------:R-:W-:Y:S01]  /*e370*/  FMUL.FTZ R187, R69, R184.reuse ;  /* 0x000000b845bb7220 */ /* 0x080fe20000410000 */
[----:B------:R-:W-:Y:S01]  /*e380*/  FFMA.FTZ R186, R205, R184, R186 ;  /* 0x000000b8cdba7223 */ /* 0x000fe200000100ba */
[-C--:B------:R-:W-:Y:S01]  /*e390*/  FMUL.FTZ R113, R71, R181.reuse ;  /* 0x000000b547717220 */ /* 0x080fe20000410000 */
[----:B------:R-:W-:Y:S01]  /*e3a0*/  FFMA.FTZ R190, R208, R181, R189 ;  /* 0x000000b5d0be7223 */ /* 0x000fe200000100bd */
[----:B------:R-:W-:Y:S01]  /*e3b0*/  FFMA.FTZ R188, R205, R182, -R187 ;  /* 0x000000b6cdbc7223 */ /* 0x000fe200000108bb */
[----:B------:R-:W-:Y:S01]  /*e3c0*/  FADD.FTZ R151, R151, R186 ;  /* 0x000000ba97977221 */ /* 0x000fe20000010000 */
[----:B------:R-:W-:Y:S01]  /*e3d0*/  FMUL.FTZ R186, R136, R59 ;  /* 0x0000003b88ba7220 */ /* 0x000fe20000410000 */
[----:B------:R-:W-:Y:S01]  /*e3e0*/  FMUL.FTZ R191, R161, R58 ;  /* 0x0000003aa1bf7220 */ /* 0x000fe20000410000 */
[----:B------:R-:W-:Y:S01]  /*e3f0*/  FADD.FTZ R147, R147, R188 ;  /* 0x000000bc93937221 */ /* 0x000fe20000010000 */
[----:B------:R-:W-:Y:S01]  /*e400*/  FADD.FTZ R151, R151, R190 ;  /* 0x000000be97977221 */ /* 0x000fe20000010000 */
[----:B------:R-:W-:Y:S01]  /*e410*/  FFMA.FTZ R190, R208, R179, -R113 ;  /* 0x000000b3d0be7223 */ /* 0x000fe20000010871 */
[----:B------:R-:W-:Y:S01]  /*e420*/  FMUL.FTZ R113, R161, UR57 ;  /* 0x00000039a1717c20 */ /* 0x000fe20008410000 */
[----:B------:R-:W-:Y:S01]  /*e430*/  FMUL.FTZ R188, R173, R59 ;  /* 0x0000003badbc7220 */ /* 0x000fe20000410000 */
[----:B------:R-:W-:Y:S01]  /*e440*/  FMUL.FTZ R194, R115, R186 ;  /* 0x000000ba73c27220 */ /* 0x000fe20000410000 */
[----:B------:R-:W-:Y:S01]  /*e450*/  FADD.FTZ R147, R147, R190 ;  /* 0x000000be93937221 */ /* 0x000fe20000010000 */
[C---:B------:R-:W-:Y:S01]  /*e460*/  FMUL.FTZ R190, R174.reuse, UR57 ;  /* 0x00000039aebe7c20 */ /* 0x040fe20008410000 */
[----:B------:R-:W-:Y:S01]  /*e470*/  FFMA.FTZ R113, R174, UR56, R113 ;  /* 0x00000038ae717c23 */ /* 0x000fe20008010071 */
[-C--:B------:R-:W-:Y:S01]  /*e480*/  FMUL.FTZ R174, R115, R188.reuse ;  /* 0x000000bc73ae7220 */ /* 0x080fe20000410000 */
[----:B------:R-:W-:Y:S01]  /*e490*/  FFMA.FTZ R194, R209, R188, R194 ;  /* 0x000000bcd1c27223 */ /* 0x000fe200000100c2 */
[----:B------:R-:W-:Y:S01]  /*e4a0*/  FFMA.FTZ R193, R161, UR56, -R190 ;  /* 0x00000038a1c17c23 */ /* 0x000fe200080108be */
[----:B------:R-:W-:Y:S01]  /*e4b0*/  FMUL.FTZ R161, R62, R191 ;  /* 0x000000bf3ea17220 */ /* 0x000fe20000410000 */
[----:B------:R-:W-:Y:S01]  /*e4c0*/  FFMA.FTZ R174, R209, R186, -R174 ;  /* 0x000000bad1ae7223 */ /* 0x000fe200000108ae */
[----:B------:R-:W-:Y:S01]  /*e4d0*/  FADD.FTZ R151, R151, R194 ;  /* 0x000000c297977221 */ /* 0x000fe20000010000 */
[----:B------:R-:W-:Y:S01]  /*e4e0*/  FMUL.FTZ R134, R198, R197 ;  /* 0x000000c5c6867220 */ /* 0x000fe20000410000 */
[----:B------:R-:W-:Y:S01]  /*e4f0*/  FFMA.FTZ R190, R212, R195, R161 ;  /* 0x000000c3d4be7223 */ /* 0x000fe200000100a1 */
[----:B------:R-:W-:Y:S01]  /*e500*/  FADD.FTZ R189, R147, R174 ;  /* 0x000000ae93bd7221 */ /* 0x000fe20000010000 */
[C---:B------:R-:W-:Y:S01]  /*e510*/  FMUL.FTZ R174, R192.reuse, UR57 ;  /* 0x00000039c0ae7c20 */ /* 0x040fe20008410000 */
[----:B------:R-:W-:Y:S01]  /*e520*/  FMUL.FTZ R197, R192, R56 ;  /* 0x00000038c0c57220 */ /* 0x000fe20000410000 */
[----:B------:R-:W-:Y:S01]  /*e530*/  FMUL.FTZ R203, R165, R206 ;  /* 0x000000cea5cb7220 */ /* 0x000fe20000410000 */
[----:B------:R-:W-:Y:S01]  /*e540*/  FADD.FTZ R187, R151, R190 ;  /* 0x000000be97bb7221 */ /* 0x000fe20000010000 */
[C---:B------:R-:W-:Y:S01]  /*e550*/  FMUL.FTZ R147, R61.reuse, UR57 ;  /* 0x000000393d937c20 */ /* 0x040fe20008410000 */
[C---:B------:R-:W-:Y:S01]  /*e560*/  FFMA.FTZ R151, R61.reuse, UR56, R174 ;  /* 0x000000383d977c23 */ /* 0x040fe200080100ae */
[----:B------:R-:W-:Y:S01]  /*e570*/  FMUL.FTZ R161, R61, R56 ;  /* 0x000000383da17220 */ /* 0x000fe20000410000 */
[----:B------:R-:W-:Y:S01]  /*e580*/  FMUL.FTZ R61, R118, R197 ;  /* 0x000000c5763d7220 */ /* 0x000fe20000410000 */
[----:B------:R-:W-:Y:S01]  /*e590*/  FMUL.FTZ R180, R162, R57 ;  /* 0x00000039a2b47220 */ /* 0x000fe20000410000 */
[C---:B------:R-:W-:Y:S01]  /*e5a0*/  FMUL.FTZ R162, R63.reuse, R178 ;  /* 0x000000b23fa27220 */ /* 0x040fe20000410000 */
[----:B------:R0:W-:Y:S01]  /*e5b0*/  STS [R60+0x10f8], R203 ;  /* 0x0010f8cb3c007388 */ /* 0x0001e20000000800 */
[----:B------:R-:W-:Y:S01]  /*e5c0*/  FFMA.FTZ R61, R216, R161, R61 ;  /* 0x000000a1d83d7223 */ /* 0x000fe2000001003d */
[-C--:B------:R-:W-:Y:S01]  /*e5d0*/  FMUL.FTZ R63, R63, R180.reuse ;  /* 0x000000b43f3f7220 */ /* 0x080fe20000410000 */
[C---:B------:R-:W-:Y:S01]  /*e5e0*/  FFMA.FTZ R162, R213.reuse, R180, R162 ;  /* 0x000000b4d5a27223 */ /* 0x040fe200000100a2 */
[----:B------:R1:W-:Y:S01]  /*e5f0*/  STS [R60+0x10fc], R207 ;  /* 0x0010fccf3c007388 */ /* 0x0003e20000000800 */
[----:B------:R-:W-:Y:S01]  /*e600*/  FFMA.FTZ R214, R8, -R215, R214 ;  /* 0x800000d708d67223 */ /* 0x000fe200000100d6 */
[----:B------:R-:W-:Y:S01]  /*e610*/  FFMA.FTZ R63, R213, R178, -R63 ;  /* 0x000000b2d53f7223 */ /* 0x000fe2000001083f */
[----:B------:R-:W-:Y:S01]  /*e620*/  FADD.FTZ R162, R187, R162 ;  /* 0x000000a2bba27221 */ /* 0x000fe20000010000 */
[----:B------:R-:W-:Y:S01]  /*e630*/  FMUL.FTZ R211, R126, R191 ;  /* 0x000000bf7ed37220 */ /* 0x000fe20000410000 */
[----:B------:R-:W-:Y:S01]  /*e640*/  FFMA.FTZ R214, R7, -R217, R214 ;  /* 0x800000d907d67223 */ /* 0x000fe200000100d6 */
[-C--:B0-----:R-:W-:Y:S01]  /*e650*/  FMUL.FTZ R203, R117, R161.reuse ;  /* 0x000000a175cb7220 */ /* 0x081fe20000410000 */
[----:B------:R-:W-:Y:S01]  /*e660*/  FMUL.FTZ R161, R118, R161 ;  /* 0x000000a176a17220 */ /* 0x000fe20000410000 */
[----:B------:R-:W-:Y:S01]  /*e670*/  FADD.FTZ R61, R162, R61 ;  /* 0x0000003da23d7221 */ /* 0x000fe20000010000 */
[----:B------:R-:W-:Y:S01]  /*e680*/  FFMA.FTZ R214, R6, -R219, R214 ;  /* 0x800000db06d67223 */ /* 0x000fe200000100d6 */
[----:B-1----:R-:W-:Y:S01]  /*e690*/  FMUL.FTZ R207, R126, R195 ;  /* 0x000000c37ecf7220 */ /* 0x002fe20000410000 */
[----:B------:R-:W-:Y:S01]  /*e6a0*/  FFMA.FTZ R174, R216, R197, -R161 ;  /* 0x000000c5d8ae7223 */ /* 0x000fe200000108a1 */
[C---:B------:R-:W-:Y:S01]  /*e6b0*/  FMUL.FTZ R161, R62.reuse, R193 ;  /* 0x000000c13ea17220 */ /* 0x040fe20000410000 */
[----:B------:R-:W-:Y:S01]  /*e6c0*/  FMUL.FTZ R193, R62, R195 ;  /* 0x000000c33ec17220 */ /* 0x000fe20000410000 */
[----:B------:R-:W-:Y:S01]  /*e6d0*/  FADD.FTZ R61, R61, R146 ;  /* 0x000000923d3d7221 */ /* 0x000fe20000010000 */
[----:B------:R-:W-:Y:S01]  /*e6e0*/  FMUL.FTZ R195, R70, R179 ;  /* 0x000000b346c37220 */ /* 0x000fe20000410000 */
[----:B------:R-:W-:Y:S01]  /*e6f0*/  FMUL.FTZ R179, R66, R175 ;  /* 0x000000af42b37220 */ /* 0x000fe20000410000 */
[----:B------:R-:W-:Y:S01]  /*e700*/  FFMA.FTZ R62, R212, R191, -R193 ;  /* 0x000000bfd43e7223 */ /* 0x000fe200000108c1 */
[----:B------:R-:W-:Y:S01]  /*e710*/  FADD.FTZ R142, R61, R142 ;  /* 0x0000008e3d8e7221 */ /* 0x000fe20000010000 */
[----:B------:R-:W-:Y:S01]  /*e720*/  FMUL.FTZ R61, R103, R150 ;  /* 0x00000096673d7220 */ /* 0x000fe20000410000 */
[----:B------:R-:W-:Y:S01]  /*e730*/  STS [R60+0x10c8], R203 ;  /* 0x0010c8cb3c007388 */ /* 0x000fe20000000800 */
[----:B------:R-:W-:Y:S01]  /*e740*/  FADD.FTZ R62, R189, R62 ;  /* 0x0000003ebd3e7221 */ /* 0x000fe20000010000 */
[----:B------:R-:W-:Y:S01]  /*e750*/  FADD.FTZ R142, R142, R157 ;  /* 0x0000009d8e8e7221 */ /* 0x000fe20000010000 */
[----:B------:R-:W-:Y:S01]  /*e760*/  MOV R157, UR58 ;  /* 0x0000003a009d7c02 */ /* 0x000fe20008000f00 */
[----:B------:R0:W-:Y:S01]  /*e770*/  STS [R60+0x1080], R61 ;  /* 0x0010803d3c007388 */ /* 0x0001e20000000800 */
[----:B------:R-:W-:Y:S01]  /*e780*/  FADD.FTZ R175, R62, R63 ;  /* 0x0000003f3eaf7221 */ /* 0x000fe20000010000 */
[----:B------:R-:W-:Y:S01]  /*e790*/  FMUL.FTZ R63, R97, R176 ;  /* 0x000000b0613f7220 */ /* 0x000fe20000410000 */
[----:B------:R-:W-:Y:S01]  /*e7a0*/  FMUL.FTZ R217, R117, R197 ;  /* 0x000000c575d97220 */ /* 0x000fe20000410000 */
[----:B------:R-:W-:Y:S01]  /*e7b0*/  FMUL.FTZ R193, R70, R181 ;  /* 0x000000b546c17220 */ /* 0x000fe20000410000 */
[----:B------:R-:W-:Y:S01]  /*e7c0*/  FADD.FTZ R187, R175, R174 ;  /* 0x000000aeafbb7221 */ /* 0x000fe20000010000 */
[----:B------:R-:W-:Y:S01]  /*e7d0*/  LEA R174, R157, -R90, 0x1 ;  /* 0x8000005a9dae7211 */ /* 0x000fe200078e08ff */
[----:B------:R1:W-:Y:S01]  /*e7e0*/  STS [R60+0x1090], R63 ;  /* 0x0010903f3c007388 */ /* 0x0003e20000000800 */
[----:B------:R-:W-:Y:S01]  /*e7f0*/  FMUL.FTZ R213, R127, R180 ;  /* 0x000000b47fd57220 */ /* 0x000fe20000410000 */
[----:B------:R-:W-:Y:S01]  /*e800*/  FADD.FTZ R187, R187, R154 ;  /* 0x0000009abbbb7221 */ /* 0x000fe20000010000 */
[----:B------:R-:W-:Y:S01]  /*e810*/  ISETP.GE.AND P1, PT, R174, 0x1, PT ;  /* 0x00000001ae00780c */ /* 0x000fe20003f26270 */
[----:B0-----:R-:W-:Y:S01]  /*e820*/  FMUL.FTZ R61, R171, UR57 ;  /* 0x00000039ab3d7c20 */ /* 0x001fe20008410000 */
[----:B------:R-:W-:Y:S01]  /*e830*/  FMUL.FTZ R215, R127, R178 ;  /* 0x000000b27fd77220 */ /* 0x000fe20000410000 */
[----:B------:R-:W-:Y:S01]  /*e840*/  FADD.FTZ R187, R187, R166 ;  /* 0x000000a6bbbb7221 */ /* 0x000fe20000010000 */
[C---:B------:R-:W-:Y:S01]  /*e850*/  FMUL.FTZ R197, R114.reuse, R188 ;  /* 0x000000bc72c57220 */ /* 0x040fe20000410000 */
[----:B------:R-:W-:Y:S01]  /*e860*/  FMUL.FTZ R203, R114, R186 ;  /* 0x000000ba72cb7220 */ /* 0x000fe20000410000 */
[C---:B------:R-:W-:Y:S01]  /*e870*/  FMUL.FTZ R181, R68.reuse, R184 ;  /* 0x000000b844b57220 */ /* 0x040fe20000410000 */
[----:B------:R-:W-:Y:S01]  /*e880*/  FADD.FTZ R187, R187, R158 ;  /* 0x0000009ebbbb7221 */ /* 0x000fe20000010000 */
[----:B------:R-:W-:Y:S01]  /*e890*/  FMUL.FTZ R191, R68, R182 ;  /* 0x000000b644bf7220 */ /* 0x000fe20000410000 */
[----:B------:R-:W-:Y:S01]  /*e8a0*/  FMUL.FTZ R177, R66, R177 ;  /* 0x000000b142b17220 */ /* 0x000fe20000410000 */
[----:B------:R-:W-:Y:S01]  /*e8b0*/  FMUL.FTZ R175, R97, R164 ;  /* 0x000000a461af7220 */ /* 0x000fe20000410000 */
[C---:B------:R-:W-:Y:S01]  /*e8c0*/  FMUL.FTZ R169, R100.reuse, R169 ;  /* 0x000000a964a97220 */ /* 0x040fe20000410000 */
[----:B------:R-:W-:Y:S01]  /*e8d0*/  FMUL.FTZ R167, R100, R167 ;  /* 0x000000a764a77220 */ /* 0x000fe20000410000 */
[----:B-1----:R-:W-:Y:S01]  /*e8e0*/  FMUL.FTZ R63, R103, R148 ;  /* 0x00000094673f7220 */ /* 0x002fe20000410000 */
[----:B------:R-:W-:Y:S01]  /*e8f0*/  FFMA.FTZ R158, R138, UR56, -R61 ;  /* 0x000000388a9e7c23 */ /* 0x000fe2000801083d */
[----:B------:R-:W-:Y:S01]  /*e900*/  FMUL.FTZ R157, R173, UR57 ;  /* 0x00000039ad9d7c20 */ /* 0x000fe20008410000 */
[----:B------:R-:W-:Y:S01]  /*e910*/  FMUL.FTZ R61, R185, UR57 ;  /* 0x00000039b93d7c20 */ /* 0x000fe20008410000 */
[----:B------:R-:W-:Y:S01]  /*e920*/  FFMA.FTZ R221, R5, -R221, R214 ;  /* 0x800000dd05dd7223 */ /* 0x000fe200000100d6 */
[----:B------:R-:W-:Y:S01]  /*e930*/  STS [R60+0x10cc], R217 ;  /* 0x0010ccd93c007388 */ /* 0x000fe20000000800 */
[----:B------:R-:W-:Y:S01]  /*e940*/  FADD.FTZ R187, R187, R160 ;  /* 0x000000a0bbbb7221 */ /* 0x000fe20000010000 */
[----:B------:R-:W-:Y:S01]  /*e950*/  FFMA.FTZ R166, R136, UR56, -R157 ;  /* 0x0000003888a67c23 */ /* 0x000fe2000801089d */
[----:B------:R-:W-:Y:S01]  /*e960*/  FFMA.FTZ R148, R120, UR56, R61 ;  /* 0x0000003878947c23 */ /* 0x000fe2000801003d */
        /* <DEDUP_REMOVED lines=15> */
[----:B------:R-:W-:Y:S01]  /*ea60*/  FADD.FTZ R226, R187, R226 ;  /* 0x000000e2bbe27221 */ /* 0x000fe20000010000 */
[----:B------:R-:W-:Y:S01]  /*ea70*/  STS [R60+0x10b0], R197 ;  /* 0x0010b0c53c007388 */ /* 0x000fe20000000800 */
[----:B------:R-:W-:Y:S01]  /*ea80*/  FFMA.FTZ R164, R173, UR56, R164 ;  /* 0x00000038ada47c23 */ /* 0x000fe200080100a4 */
[----:B------:R-:W-:Y:S01]  /*ea90*/  FFMA.FTZ R162, R137, UR56, -R162 ;  /* 0x0000003889a27c23 */ /* 0x000fe200080108a2 */
[----:B------:R-:W-:Y:S01]  /*eaa0*/  FFMA.FTZ R154, R171, UR56, R154 ;  /* 0x00000038ab9a7c23 */ /* 0x000fe2000801009a */
[----:B------:R-:W-:Y:S01]  /*eab0*/  STS [R60+0x10b4], R203 ;  /* 0x0010b4cb3c007388 */ /* 0x000fe20000000800 */
[----:B------:R-:W-:Y:S01]  /*eac0*/  FFMA.FTZ R160, R155, UR56, -R160 ;  /* 0x000000389ba07c23 */ /* 0x000fe200080108a0 */
[----:B------:R-:W-:Y:S01]  /*ead0*/  FFMA.FTZ R150, R185, UR56, -R150 ;  /* 0x00000038b9967c23 */ /* 0x000fe20008010896 */
[----:B------:R-:W-:Y:S01]  /*eae0*/  FFMA.FTZ R146, R163, UR56, -R146 ;  /* 0x00000038a3927c23 */ /* 0x000fe20008010892 */
[----:B------:R-:W-:Y:S01]  /*eaf0*/  STS [R60+0x10a8], R193 ;  /* 0x0010a8c13c007388 */ /* 0x000fe20000000800 */
[----:B------:R-:W-:-:S03]  /*eb00*/  FFMA.FTZ R157, R168, UR56, R157 ;  /* 0x00000038a89d7c23 */ /* 0x000fc6000801009d */
        /* <DEDUP_REMOVED lines=8> */
[----:B0-----:R-:W-:Y:S01]  /*eb90*/  FADD.FTZ R175, R142, R159 ;  /* 0x0000009f8eaf7221 */ /* 0x001fe20000010000 */
[----:B------:R-:W-:-:S02]  /*eba0*/  FFMA.FTZ R142, R140, UR56, R61 ;  /* 0x000000388c8e7c23 */ /* 0x000fc4000801003d */
[----:B------:R0:W-:Y:S01]  /*ebb0*/  STS [R60+0x1084], R63 ;  /* 0x0010843f3c007388 */ /* 0x0001e20000000800 */
[----:B-1----:R-:W-:Y:S01]  /*ebc0*/  FMUL.FTZ R169, R137, UR57 ;  /* 0x0000003989a97c20 */ /* 0x002fe20008410000 */
[----:B--2---:R-:W-:-:S03]  /*ebd0*/  FMUL.FTZ R167, R155, UR57 ;  /* 0x000000399ba77c20 */ /* 0x004fc60008410000 */
[----:B------:R-:W-:Y:S01]  /*ebe0*/  FFMA.FTZ R169, R172, UR56, R169 ;  /* 0x00000038aca97c23 */ /* 0x000fe200080100a9 */
[----:B0-----:R-:W-:Y:S01]  /*ebf0*/  FMUL.FTZ R60, R140, UR57 ;  /* 0x000000398c3c7c20 */ /* 0x001fe20008410000 */
[----:B------:R-:W-:-:S03]  /*ec00*/  FFMA.FTZ R167, R170, UR56, R167 ;  /* 0x00000038aaa77c23 */ /* 0x000fc600080100a7 */
[----:B------:R-:W-:Y:S01]  /*ec10*/  FFMA.FTZ R159, R183, UR56, -R60 ;  /* 0x00000038b79f7c23 */ /* 0x000fe2000801083c */
        /* <DEDUP_REMOVED lines=30> */
.L_x_8404:
[----:B------:R-:W-:Y:S05]  /*ee00*/  BSYNC B0 ;  /* 0x0000000000007941 */ /* 0x000fea0003800000 */
.L_x_8403:
        /* <DEDUP_REMOVED lines=9> */
[----:B------:R-:W-:Y:S01]  /*eea0*/  FADD.FTZ R128, R175, R128 ;  /* 0x00000080af807221 */ /* 0x000fe20000010000 */
[----:B------:R-:W-:Y:S01]  /*eeb0*/  UIMAD UR60, UR60, UR34, URZ ;  /* 0x000000223c3c72a4 */ /* 0x000fe2000f8e023f */
[----:B------:R-:W-:Y:S01]  /*eec0*/  FADD.FTZ R119, R119, R178 ;  /* 0x000000b277777221 */ /* 0x000fe20000010000 */
[----:B------:R-:W-:Y:S01]  /*eed0*/  UIADD3 UR47, UR57, UR47, URZ ;  /* 0x0000002f392f7290 */ /* 0x000fe2000fffe03f */
[----:B------:R-:W-:Y:S01]  /*eee0*/  FADD.FTZ R225, R225, -R228 ;  /* 0x800000e4e1e17221 */ /* 0x000fe20000010000 */
[----:B------:R-:W-:Y:S01]  /*eef0*/  UIMAD UR60, UR19, UR35, UR60 ;  /* 0x00000023133c72a4 */ /* 0x000fe2000f8e023c */
[----:B------:R-:W-:Y:S01]  /*ef00*/  FFMA.FTZ R33, R124, R50, R33 ;  /* 0x000000327c217223 */ /* 0x000fe20000010021 */
[----:B------:R-:W-:Y:S01]  /*ef10*/  UIMAD.WIDE.U32 UR46, UR19, UR34, UR46 ;  /* 0x00000022132e72a5 */ /* 0x000fe2000f8e002e */
[----:B------:R-:W-:Y:S01]  /*ef20*/  FFMA.FTZ R165, R165, R124, R122 ;  /* 0x0000007ca5a57223 */ /* 0x000fe2000001007a */
[----:B------:R-:W-:Y:S01]  /*ef30*/  UIADD3 UR56, UR4, -UR52, URZ ;  /* 0x8000003404387290 */ /* 0x000fe2000fffe03f */
[----:B------:R-:W-:Y:S01]  /*ef40*/  FADD.FTZ R121, R226, R121 ;  /* 0x00000079e2797221 */ /* 0x000fe20000010000 */
[----:B------:R-:W-:Y:S01]  /*ef50*/  UIADD3 UR47, UR60, UR47, URZ ;  /* 0x0000002f3c2f7290 */ /* 0x000fe2000fffe03f */
[----:B------:R-:W-:Y:S01]  /*ef60*/  IADD3 R175, R90, 0x80, RZ ;  /* 0x000000805aaf7810 */ /* 0x000fe20007ffe0ff */
        /* <DEDUP_REMOVED lines=12> */
[----:B------:R-:W-:Y:S02]  /*f030*/  IMAD R61, R61, UR46, R176 ;  /* 0x0000002e3d3d7c24 */ /* 0x000fe4000f8e02b0 */
[----:B------:R-:W-:Y:S01]  /*f040*/  IMAD.WIDE.U32 R62, R60, UR46, R62 ;  /* 0x0000002e3c3e7c25 */ /* 0x000fe2000f8e003e */
[----:B------:R-:W-:Y:S02]  /*f050*/  LEA.HI.SX32 R60, R177, R90, 0x1b ;  /* 0x0000005ab13c7211 */ /* 0x000fe400078fdaff */
[----:B------:R-:W-:Y:S02]  /*f060*/  IADD3 R177, R90, 0xc0, RZ ;  /* 0x000000c05ab17810 */ /* 0x000fe40007ffe0ff */
[----:B------:R-:W-:Y:S02]  /*f070*/  LEA R60, R60, R49, 0x2 ;  /* 0x000000313c3c7211 */ /* 0x000fe400078e10ff */
[----:B------:R-:W-:-:S03]  /*f080*/  IADD3 R63, R63, R61, RZ ;  /* 0x0000003d3f3f7210 */ /* 0x000fc60007ffe0ff */
[----:B------:R0:W1:Y:S01]  /*f090*/  LDS R61, [R60+0x1180] ;  /* 0x001180003c3d7984 */ /* 0x0000620000000800 */
[----:B------:R-:W-:Y:S05]  /*f0a0*/  @!P1 BRA `(.L_x_8406) ;  /* 0x0000000000049947 */ /* 0x000fea0003800000 */
[----:B-1----:R2:W-:Y:S02]  /*f0b0*/  REDG.E.ADD.F32.FTZ.RN.STRONG.GPU desc[UR20][R62.64+-0x1f00], R61 ;  /* 0xffe1003d3e0079a6 */ /* 0x0025e4000c10f394 */
.L_x_8406:
[----:B------:R-:W-:Y:S05]  /*f0c0*/  BSYNC B0 ;  /* 0x0000000000007941 */ /* 0x000fea0003800000 */
.L_x_8405:
[-C--:B0-----:R-:W-:Y:S01]  /*f0d0*/  LEA.HI.SX32 R60, R175, R90.reuse, 0x1b ;  /* 0x0000005aaf3c7211 */ /* 0x081fe200078fdaff */
[----:B------:R-:W-:Y:S01]  /*f0e0*/  BSSY B0, `(.L_x_8407) ;  /* 0x0000010000007945 */ /* 0x000fe20003800000 */
[----:B-12---:R-:W-:Y:S02]  /*f0f0*/  IADD3 R61, R90, 0x100, RZ ;  /* 0x000001005a3d7810 */ /* 0x006fe40007ffe0ff */
        /* <DEDUP_REMOVED lines=14> */
.L_x_8408:
[----:B------:R-:W-:Y:S05]  /*f1e0*/  BSYNC B0 ;  /* 0x0000000000007941 */ /* 0x000fea0003800000 */
.L_x_8407:
[----:B01----:R0:W1:Y:S01]  /*f1f0*/  LDS R61, [R122+0x1380] ;  /* 0x001380007a3d7984 */ /* 0x0030620000000800 */
[----:B------:R-:W-:Y:S01]  /*f200*/  BSSY B0, `(.L_x_8409) ;  /* 0x0000006000007945 */ /* 0x000fe20003800000 */
[----:B------:R-:W-:Y:S02]  /*f210*/  IADD3 R177, R90, 0x180, RZ ;  /* 0x000001805ab17810 */ /* 0x000fe40007ffe0ff */
[----:B------:R-:W-:Y:S02]  /*f220*/  LEA.HI.SX32 R60, R175, R90, 0x1b ;  /* 0x0000005aaf3c7211 */ /* 0x000fe400078fdaff */
[----:B------:R-:W-:Y:S01]  /*f230*/  LEA R124, R124, R49, 0x2 ;  /* 0x000000317c7c7211 */ /* 0x000fe200078e10ff */
[----:B------:R-:W-:Y:S06]  /*f240*/  @!P1 BRA `(.L_x_8410) ;  /* 0x0000000000049947 */ /* 0x000fec0003800000 */
[----:B-1----:R2:W-:Y:S02]  /*f250*/  REDG.E.ADD.F32.FTZ.RN.STRONG.GPU desc[UR20][R62.64+-0x1d00], R61 ;  /* 0xffe3003d3e0079a6 */ /* 0x0025e4000c10f394 */
.L_x_8410:
[----:B------:R-:W-:Y:S05]  /*f260*/  BSYNC B0 ;  /* 0x0000000000007941 */ /* 0x000fea0003800000 */
.L_x_8409:
[----:B-12---:R1:W2:Y:S01]  /*f270*/  LDS R61, [R124+0x1480] ;  /* 0x001480007c3d7984 */ /* 0x0062a20000000800 */
[----:B------:R-:W-:Y:S01]  /*f280*/  BSSY B0, `(.L_x_8411) ;  /* 0x0000006000007945 */ /* 0x000fe20003800000 */
[----:B------:R-:W-:Y:S02]  /*f290*/  IADD3 R175, R90, 0x1c0, RZ ;  /* 0x000001c05aaf7810 */ /* 0x000fe40007ffe0ff */
[----:B0-----:R-:W-:Y:S02]  /*f2a0*/  LEA.HI.SX32 R122, R177, R90, 0x1b ;  /* 0x0000005ab17a7211 */ /* 0x001fe400078fdaff */
[----:B------:R-:W-:Y:S01]  /*f2b0*/  LEA R176, R60, R49, 0x2 ;  /* 0x000000313cb07211 */ /* 0x000fe200078e10ff */
[----:B------:R-:W-:Y:S06]  /*f2c0*/  @!P2 BRA `(.L_x_8412) ;  /* 0x000000000004a947 */ /* 0x000fec0003800000 */
[----:B--2---:R0:W-:Y:S02]  /*f2d0*/  REDG.E.ADD.F32.FTZ.RN.STRONG.GPU desc[UR20][R62.64+-0x1c00], R61 ;  /* 0xffe4003d3e0079a6 */ /* 0x0041e4000c10f394 */
.L_x_8412:
[----:B------:R-:W-:Y:S05]  /*f2e0*/  BSYNC B0 ;  /* 0x0000000000007941 */ /* 0x000fea0003800000 */
.L_x_8411:
[----:B0-2---:R0:W2:Y:S01]  /*f2f0*/  LDS R61, [R176+0x1580] ;  /* 0x00158000b03d7984 */ /* 0x0050a20000000800 */
[----:B------:R-:W-:Y:S01]  /*f300*/  BSSY B0, `(.L_x_8413) ;  /* 0x0000005000007945 */ /* 0x000fe20003800000 */
[----:B------:R-:W-:Y:S02]  /*f310*/  LEA.HI.SX32 R60, R175, R90, 0x1b ;  /* 0x0000005aaf3c7211 */ /* 0x000fe400078fdaff */
[----:B------:R-:W-:Y:S01]  /*f320*/  LEA R122, R122, R49, 0x2 ;  /* 0x000000317a7a7211 */ /* 0x000fe200078e10ff */
[----:B------:R-:W-:Y:S06]  /*f330*/  @!P3 BRA `(.L_x_8414) ;  /* 0x000000000004b947 */ /* 0x000fec0003800000 */
[----:B--2---:R4:W-:Y:S02]  /*f340*/  REDG.E.ADD.F32.FTZ.RN.STRONG.GPU desc[UR20][R62.64+-0x1b00], R61 ;  /* 0xffe5003d3e0079a6 */ /* 0x0049e4000c10f394 */
.L_x_8414:
[----:B------:R-:W-:Y:S05]  /*f350*/  BSYNC B0 ;  /* 0x0000000000007941 */ /* 0x000fea0003800000 */
.L_x_8413:
[----:B--2-4-:R2:W4:Y:S01]  /*f360*/  LDS R61, [R122+0x1680] ;  /* 0x001680007a3d7984 */ /* 0x0145220000000800 */
[----:B------:R-:W-:Y:S01]  /*f370*/  BSSY B0, `(.L_x_8415) ;  /* 0x0000004000007945 */ /* 0x000fe20003800000 */
[----:B------:R-:W-:-:S03]  /*f380*/  LEA R60, R60, R49, 0x2 ;  /* 0x000000313c3c7211 */ /* 0x000fc600078e10ff */
[----:B------:R-:W-:Y:S05]  /*f390*/  @!P4 BRA `(.L_x_8416) ;  /* 0x000000000004c947 */ /* 0x000fea0003800000 */
[----:B----4-:R4:W-:Y:S02]  /*f3a0*/  REDG.E.ADD.F32.FTZ.RN.STRONG.GPU desc[UR20][R62.64+-0x1a00], R61 ;  /* 0xffe6003d3e0079a6 */ /* 0x0109e4000c10f394 */
.L_x_8416:
[----:B------:R-:W-:Y:S05]  /*f3b0*/  BSYNC B0 ;  /* 0x0000000000007941 */ /* 0x000fea0003800000 */
.L_x_8415:
[----:B----4-:R4:W0:Y:S01]  /*f3c0*/  LDS R61, [R60+0x1780] ;  /* 0x001780003c3d7984 */ /* 0x0108220000000800 */
[----:B------:R-:W-:Y:S01]  /*f3d0*/  BSSY B0, `(.L_x_8417) ;  /* 0x0000005000007945 */ /* 0x000fe20003800000 */
[C---:B------:R-:W-:Y:S02]  /*f3e0*/  IADD3 R177, R90.reuse, 0x200, RZ ;  /* 0x000002005ab17810 */ /* 0x040fe40007ffe0ff */
[----:B------:R-:W-:Y:S01]  /*f3f0*/  IADD3 R175, R90, 0x240, RZ ;  /* 0x000002405aaf7810 */ /* 0x000fe20007ffe0ff */
[----:B------:R-:W-:Y:S06]  /*f400*/  @!P5 BRA `(.L_x_8418) ;  /* 0x000000000004d947 */ /* 0x000fec0003800000 */
[----:B0-----:R0:W-:Y:S02]  /*f410*/  REDG.E.ADD.F32.FTZ.RN.STRONG.GPU desc[UR20][R62.64+-0x1900], R61 ;  /* 0xffe7003d3e0079a6 */ /* 0x0011e4000c10f394 */
.L_x_8418:
[----:B------:R-:W-:Y:S05]  /*f420*/  BSYNC B0 ;  /* 0x0000000000007941 */ /* 0x000fea0003800000 */
.L_x_8417:
[-C--:B----4-:R-:W-:Y:S01]  /*f430*/  LEA.HI.SX32 R60, R177, R90.reuse, 0x1b ;  /* 0x0000005ab13c7211 */ /* 0x090fe200078fdaff */
[----:B------:R-:W-:Y:S01]  /*f440*/  BSSY B0, `(.L_x_8419) ;  /* 0x0000010000007945 */ /* 0x000fe20003800000 */
[----:B0-----:R-:W-:Y:S02]  /*f450*/  IADD3 R61, R90, 0x280, RZ ;  /* 0x000002805a3d7810 */ /* 0x001fe40007ffe0ff */
[----:B------:R-:W-:Y:S02]  /*f460*/  LEA R60, R60, R49, 0x2 ;  /* 0x000000313c3c7211 */ /* 0x000fe400078e10ff */
[-C--:B-1----:R-:W-:Y:S02]  /*f470*/  LEA.HI.SX32 R124, R61, R90.reuse, 0x1b ;  /* 0x0000005a3d7c7211 */ /* 0x082fe400078fdaff */
        /* <DEDUP_REMOVED lines=12> */
.L_x_8420:
[----:B------:R-:W-:Y:S05]  /*f540*/  BSYNC B0 ;  /* 0x0000000000007941 */ /* 0x000fea0003800000 */
.L_x_8419:
[----:B01----:R0:W1:Y:S01]  /*f550*/  LDS R61, [R122+0x1980] ;  /* 0x001980007a3d7984 */ /* 0x0030620000000800 */
[----:B------:R-:W-:Y:S01]  /*f560*/  BSSY B0, `(.L_x_8421) ;  /* 0x0000006000007945 */ /* 0x000fe20003800000 */
[----:B------:R-:W-:Y:S02]  /*f570*/  IADD3 R177, R90, 0x300, RZ ;  /* 0x000003005ab17810 */ /* 0x000fe40007ffe0ff */
[----:B------:R-:W-:Y:S02]  /*f580*/  LEA.HI.SX32 R60, R175, R90, 0x1b ;  /* 0x0000005aaf3c7211 */ /* 0x000fe400078fdaff */
[----:B------:R-:W-:Y:S01]  /*f590*/  LEA R124, R124, R49, 0x2 ;  /* 0x000000317c7c7211 */ /* 0x000fe200078e10ff */
[----:B------:R-:W-:Y:S06]  /*f5a0*/  @!P1 BRA `(.L_x_8422) ;  /* 0x0000000000049947 */ /* 0x000fec0003800000 */
[----:B-1----:R2:W-:Y:S02]  /*f5b0*/  REDG.E.ADD.F32.FTZ.RN.STRONG.GPU desc[UR20][R62.64+-0x1700], R61 ;  /* 0xffe9003d3e0079a6 */ /* 0x0025e4000c10f394 */
.L_x_8422:
[----:B------:R-:W-:Y:S05]  /*f5c0*/  BSYNC B0 ;  /* 0x0000000000007941 */ /* 0x000fea0003800000 */
.L_x_8421:
[----:B-12---:R1:W2:Y:S01]  /*f5d0*/  LDS R61, [R124+0x1a80] ;  /* 0x001a80007c3d7984 */ /* 0x0062a20000000800 */
[----:B------:R-:W-:Y:S01]  /*f5e0*/  BSSY B0, `(.L_x_8423) ;  /* 0x0000006000007945 */ /* 0x000fe20003800000 */
[----:B------:R-:W-:Y:S02]  /*f5f0*/  IADD3 R175, R90, 0x340, RZ ;  /* 0x000003405aaf7810 */ /* 0x000fe40007ffe0ff */
[----:B0-----:R-:W-:Y:S02]  /*f600*/  LEA.HI.SX32 R122, R177, R90, 0x1b ;  /* 0x0000005ab17a7211 */ /* 0x001fe400078fdaff */
[----:B------:R-:W-:Y:S01]  /*f610*/  LEA R176, R60, R49, 0x2 ;  /* 0x000000313cb07211 */ /* 0x000fe200078e10ff */
[----:B------:R-:W-:Y:S06]  /*f620*/  @!P2 BRA `(.L_x_8424) ;  /* 0x000000000004a947 */ /* 0x000fec0003800000 */
[----:B--2---:R0:W-:Y:S02]  /*f630*/  REDG.E.ADD.F32.FTZ.RN.STRONG.GPU desc[UR20][R62.64+-0x1600], R61 ;  /* 0xffea003d3e0079a6 */ /* 0x0041e4000c10f394 */
.L_x_8424:
[----:B------:R-:W-:Y:S05]  /*f640*/  BSYNC B0 ;  /* 0x0000000000007941 */ /* 0x000fea0003800000 */
.L_x_8423:
[----:B0-2---:R0:W2:Y:S01]  /*f650*/  LDS R61, [R176+0x1b80] ;  /* 0x001b8000b03d7984 */ /* 0x0050a20000000800 */
[----:B------:R-:W-:Y:S01]  /*f660*/  BSSY B0, `(.L_x_8425) ;  /* 0x0000005000007945 */ /* 0x000fe20003800000 */
[----:B------:R-:W-:Y:S02]  /*f670*/  LEA.HI.SX32 R60, R175, R90, 0x1b ;  /* 0x0000005aaf3c7211 */ /* 0x000fe400078fdaff */
[----:B------:R-:W-:Y:S01]  /*f680*/  LEA R122, R122, R49, 0x2 ;  /* 0x000000317a7a7211 */ /* 0x000fe200078e10ff */
[----:B------:R-:W-:Y:S06]  /*f690*/  @!P3 BRA `(.L_x_8426) ;  /* 0x000000000004b947 */ /* 0x000fec0003800000 */
[----:B--2---:R4:W-:Y:S02]  /*f6a0*/  REDG.E.ADD.F32.FTZ.RN.STRONG.GPU desc[UR20][R62.64+-0x1500], R61 ;  /* 0xffeb003d3e0079a6 */ /* 0x0049e4000c10f394 */
.L_x_8426:
[----:B------:R-:W-:Y:S05]  /*f6b0*/  BSYNC B0 ;  /* 0x0000000000007941 */ /* 0x000fea0003800000 */
.L_x_8425:
[----:B--2-4-:R2:W4:Y:S01]  /*f6c0*/  LDS R61, [R122+0x1c80] ;  /* 0x001c80007a3d7984 */ /* 0x0145220000000800 */
[----:B------:R-:W-:Y:S01]  /*f6d0*/  BSSY B0, `(.L_x_8427) ;  /* 0x0000004000007945 */ /* 0x000fe20003800000 */
[----:B------:R-:W-:-:S03]  /*f6e0*/  LEA R60, R60, R49, 0x2 ;  /* 0x000000313c3c7211 */ /* 0x000fc600078e10ff */
[----:B------:R-:W-:Y:S05]  /*f6f0*/  @!P4 BRA `(.L_x_8428) ;  /* 0x000000000004c947 */ /* 0x000fea0003800000 */
[----:B----4-:R4:W-:Y:S02]  /*f700*/  REDG.E.ADD.F32.FTZ.RN.STRONG.GPU desc[UR20][R62.64+-0x1400], R61 ;  /* 0xffec003d3e0079a6 */ /* 0x0109e4000c10f394 */
.L_x_8428:
[----:B------:R-:W-:Y:S05]  /*f710*/  BSYNC B0 ;  /* 0x0000000000007941 */ /* 0x000fea0003800000 */
.L_x_8427:
[----:B----4-:R4:W0:Y:S01]  /*f720*/  LDS R61, [R60+0x1d80] ;  /* 0x001d80003c3d7984 */ /* 0x0108220000000800 */
[----:B------:R-:W-:Y:S01]  /*f730*/  BSSY B0, `(.L_x_8429) ;  /* 0x0000005000007945 */ /* 0x000fe20003800000 */
[C---:B------:R-:W-:Y:S02]  /*f740*/  IADD3 R175, R90.reuse, 0x380, RZ ;  /* 0x000003805aaf7810 */ /* 0x040fe40007ffe0ff */
[----:B------:R-:W-:Y:S01]  /*f750*/  IADD3 R177, R90, 0x3c0, RZ ;  /* 0x000003c05ab17810 */ /* 0x000fe20007ffe0ff */
[----:B------:R-:W-:Y:S06]  /*f760*/  @!P5 BRA `(.L_x_8430) ;  /* 0x000000000004d947 */ /* 0x000fec0003800000 */
[----:B0-----:R0:W-:Y:S02]  /*f770*/  REDG.E.ADD.F32.FTZ.RN.STRONG.GPU desc[UR20][R62.64+-0x1300], R61 ;  /* 0xffed003d3e0079a6 */ /* 0x0011e4000c10f394 */
.L_x_8430:
[----:B------:R-:W-:Y:S05]  /*f780*/  BSYNC B0 ;  /* 0x0000000000007941 */ /* 0x000fea0003800000 */
.L_x_8429:
        /* <DEDUP_REMOVED lines=17> */
.L_x_8432:
[----:B------:R-:W-:Y:S05]  /*f8a0*/  BSYNC B0 ;  /* 0x0000000000007941 */ /* 0x000fea0003800000 */
.L_x_8431:
[----:B01----:R0:W1:Y:S01]  /*f8b0*/  LDS R61, [R122+0x1f80] ;  /* 0x001f80007a3d7984 */ /* 0x0030620000000800 */
[----:B------:R-:W-:Y:S01]  /*f8c0*/  BSSY B0, `(.L_x_8433) ;  /* 0x0000006000007945 */ /* 0x000fe20003800000 */
[----:B------:R-:W-:Y:S02]  /*f8d0*/  IADD3 R177, R90, 0x480, RZ ;  /* 0x000004805ab17810 */ /* 0x000fe40007ffe0ff */
[----:B------:R-:W-:Y:S02]  /*f8e0*/  LEA.HI.SX32 R60, R175, R90, 0x1b ;  /* 0x0000005aaf3c7211 */ /* 0x000fe400078fdaff */
[----:B------:R-:W-:Y:S01]  /*f8f0*/  LEA R124, R124, R49, 0x2 ;  /* 0x000000317c7c7211 */ /* 0x000fe200078e10ff */
[----:B------:R-:W-:Y:S06]  /*f900*/  @!P1 BRA `(.L_x_8434) ;  /* 0x0000000000049947 */ /* 0x000fec0003800000 */
[----:B-1----:R2:W-:Y:S02]  /*f910*/  REDG.E.ADD.F32.FTZ.RN.STRONG.GPU desc[UR20][R62.64+-0x1100], R61 ;  /* 0xffef003d3e0079a6 */ /* 0x0025e4000c10f394 */
.L_x_8434:
[----:B------:R-:W-:Y:S05]  /*f920*/  BSYNC B0 ;  /* 0x0000000000007941 */ /* 0x000fea0003800000 */
.L_x_8433:
[----:B-12---:R1:W2:Y:S01]  /*f930*/  LDS R61, [R124+0x2080] ;  /* 0x002080007c3d7984 */ /* 0x0062a20000000800 */
[----:B------:R-:W-:Y:S01]  /*f940*/  BSSY B0, `(.L_x_8435) ;  /* 0x0000006000007945 */ /* 0x000fe20003800000 */
[----:B------:R-:W-:Y:S02]  /*f950*/  IADD3 R175, R90, 0x4c0, RZ ;  /* 0x000004c05aaf7810 */ /* 0x000fe40007ffe0ff */
[----:B0-----:R-:W-:Y:S02]  /*f960*/  LEA.HI.SX32 R122, R177, R90, 0x1b ;  /* 0x0000005ab17a7211 */ /* 0x001fe400078fdaff */
[----:B------:R-:W-:Y:S01]  /*f970*/  LEA R176, R60, R49, 0x2 ;  /* 0x000000313cb07211 */ /* 0x000fe200078e10ff */
[----:B------:R-:W-:Y:S06]  /*f980*/  @!P2 BRA `(.L_x_8436) ;  /* 0x000000000004a947 */ /* 0x000fec0003800000 */
[----:B--2---:R0:W-:Y:S02]  /*f990*/  REDG.E.ADD.F32.FTZ.RN.STRONG.GPU desc[UR20][R62.64+-0x1000], R61 ;  /* 0xfff0003d3e0079a6 */ /* 0x0041e4000c10f394 */
.L_x_8436:
[----:B------:R-:W-:Y:S05]  /*f9a0*/  BSYNC B0 ;  /* 0x0000000000007941 */ /* 0x000fea0003800000 */
.L_x_8435:
[----:B0-2---:R0:W2:Y:S01]  /*f9b0*/  LDS R61, [R176+0x2180] ;  /* 0x00218000b03d7984 */ /* 0x0050a20000000800 */
[----:B------:R-:W-:Y:S01]  /*f9c0*/  BSSY B0, `(.L_x_8437) ;  /* 0x0000005000007945 */ /* 0x000fe20003800000 */
[----:B------:R-:W-:Y:S02]  /*f9d0*/  LEA.HI.SX32 R60, R175, R90, 0x1b ;  /* 0x0000005aaf3c7211 */ /* 0x000fe400078fdaff */
[----:B------:R-:W-:Y:S01]  /*f9e0*/  LEA R122, R122, R49, 0x2 ;  /* 0x000000317a7a7211 */ /* 0x000fe200078e10ff */
[----:B------:R-:W-:Y:S06]  /*f9f0*/  @!P3 BRA `(.L_x_8438) ;  /* 0x000000000004b947 */ /* 0x000fec0003800000 */
[----:B--2---:R4:W-:Y:S02]  /*fa00*/  REDG.E.ADD.F32.FTZ.RN.STRONG.GPU desc[UR20][R62.64+-0xf00], R61 ;  /* 0xfff1003d3e0079a6 */ /* 0x0049e4000c10f394 */
.L_x_8438:
[----:B------:R-:W-:Y:S05]  /*fa10*/  BSYNC B0 ;  /* 0x0000000000007941 */ /* 0x000fea0003800000 */
.L_x_8437:
[----:B--2-4-:R2:W4:Y:S01]  /*fa20*/  LDS R61, [R122+0x2280] ;  /* 0x002280007a3d7984 */ /* 0x0145220000000800 */
[----:B------:R-:W-:Y:S01]  /*fa30*/  BSSY B0, `(.L_x_8439) ;  /* 0x0000004000007945 */ /* 0x000fe20003800000 */
[----:B------:R-:W-:-:S03]  /*fa40*/  LEA R60, R60, R49, 0x2 ;  /* 0x000000313c3c7211 */ /* 0x000fc600078e10ff */
[----:B------:R-:W-:Y:S05]  /*fa50*/  @!P4 BRA `(.L_x_8440) ;  /* 0x000000000004c947 */ /* 0x000fea0003800000 */
[----:B----4-:R4:W-:Y:S02]  /*fa60*/  REDG.E.ADD.F32.FTZ.RN.STRONG.GPU desc[UR20][R62.64+-0xe00], R61 ;  /* 0xfff2003d3e0079a6 */ /* 0x0109e4000c10f394 */
.L_x_8440:
[----:B------:R-:W-:Y:S05]  /*fa70*/  BSYNC B0 ;  /* 0x0000000000007941 */ /* 0x000fea0003800000 */
.L_x_8439:
[----:B----4-:R4:W0:Y:S01]  /*fa80*/  LDS R61, [R60+0x2380] ;  /* 0x002380003c3d7984 */ /* 0x0108220000000800 */
[----:B------:R-:W-:Y:S01]  /*fa90*/  BSSY B0, `(.L_x_8441) ;  /* 0x0000005000007945 */ /* 0x000fe20003800000 */
[C---:B------:R-:W-:Y:S02]  /*faa0*/  IADD3 R175, R90.reuse, 0x500, RZ ;  /* 0x000005005aaf7810 */ /* 0x040fe40007ffe0ff */
[----:B------:R-:W-:Y:S01]  /*fab0*/  IADD3 R177, R90, 0x540, RZ ;  /* 0x000005405ab17810 */ /* 0x000fe20007ffe0ff */
[----:B------:R-:W-:Y:S06]  /*fac0*/  @!P5 BRA `(.L_x_8442) ;  /* 0x000000000004d947 */ /* 0x000fec0003800000 */
[----:B0-----:R0:W-:Y:S02]  /*fad0*/  REDG.E.ADD.F32.FTZ.RN.STRONG.GPU desc[UR20][R62.64+-0xd00], R61 ;  /* 0xfff3003d3e0079a6 */ /* 0x0011e4000c10f394 */
.L_x_8442:
[----:B------:R-:W-:Y:S05]  /*fae0*/  BSYNC B0 ;  /* 0x0000000000007941 */ /* 0x000fea0003800000 */
.L_x_8441:
        /* <DEDUP_REMOVED lines=17> */
.L_x_8444:
[----:B------:R-:W-:Y:S05]  /*fc00*/  BSYNC B0 ;  /* 0x0000000000007941 */ /* 0x000fea0003800000 */
.L_x_8443:
[----:B01----:R0:W1:Y:S01]  /*fc10*/  LDS R61, [R122+0x2580] ;  /* 0x002580007a3d7984 */ /* 0x0030620000000800 */
[----:B------:R-:W-:Y:S01]  /*fc20*/  BSSY B0, `(.L_x_8445) ;  /* 0x0000006000007945 */ /* 0x000fe20003800000 */
[----:B------:R-:W-:Y:S02]  /*fc30*/  IADD3 R177, R90, 0x600, RZ ;  /* 0x000006005ab17810 */ /* 0x000fe40007ffe0ff */
[----:B------:R-:W-:Y:S02]  /*fc40*/  LEA.HI.SX32 R60, R175, R90, 0x1b ;  /* 0x0000005aaf3c7211 */ /* 0x000fe400078fdaff */
[----:B------:R-:W-:Y:S01]  /*fc50*/  LEA R124, R124, R49, 0x2 ;  /* 0x000000317c7c7211 */ /* 0x000fe200078e10ff */
[----:B------:R-:W-:Y:S06]  /*fc60*/  @!P1 BRA `(.L_x_8446) ;  /* 0x0000000000049947 */ /* 0x000fec0003800000 */
[----:B-1----:R2:W-:Y:S02]  /*fc70*/  REDG.E.ADD.F32.FTZ.RN.STRONG.GPU desc[UR20][R62.64+-0xb00], R61 ;  /* 0xfff5003d3e0079a6 */ /* 0x0025e4000c10f394 */
.L_x_8446:
[----:B------:R-:W-:Y:S05]  /*fc80*/  BSYNC B0 ;  /* 0x0000000000007941 */ /* 0x000fea0003800000 */
.L_x_8445:
[----:B-12---:R1:W2:Y:S01]  /*fc90*/  LDS R61, [R124+0x2680] ;  /* 0x002680007c3d7984 */ /* 0x0062a20000000800 */
[----:B------:R-:W-:Y:S01]  /*fca0*/  BSSY B0, `(.L_x_8447) ;  /* 0x0000006000007945 */ /* 0x000fe20003800000 */
[----:B------:R-:W-:Y:S02]  /*fcb0*/  IADD3 R175, R90, 0x640, RZ ;  /* 0x000006405aaf7810 */ /* 0x000fe40007ffe0ff */
[----:B0-----:R-:W-:Y:S02]  /*fcc0*/  LEA.HI.SX32 R122, R177, R90, 0x1b ;  /* 0x0000005ab17a7211 */ /* 0x001fe400078fdaff */
[----:B------:R-:W-:Y:S01]  /*fcd0*/  LEA R176, R60, R49, 0x2 ;  /* 0x000000313cb07211 */ /* 0x000fe200078e10ff */
[----:B------:R-:W-:Y:S06]  /*fce0*/  @!P2 BRA `(.L_x_8448) ;  /* 0x000000000004a947 */ /* 0x000fec0003800000 */
[----:B--2---:R0:W-:Y:S02]  /*fcf0*/  REDG.E.ADD.F32.FTZ.RN.STRONG.GPU desc[UR20][R62.64+-0xa00], R61 ;  /* 0xfff6003d3e0079a6 */ /* 0x0041e4000c10f394 */
.L_x_8448:
[----:B------:R-:W-:Y:S05]  /*fd00*/  BSYNC B0 ;  /* 0x0000000000007941 */ /* 0x000fea0003800000 */
.L_x_8447:
[----:B0-2---:R0:W2:Y:S01]  /*fd10*/  LDS R61, [R176+0x2780] ;  /* 0x00278000b03d7984 */ /* 0x0050a20000000800 */
[----:B------:R-:W-:Y:S01]  /*fd20*/  BSSY B0, `(.L_x_8449) ;  /* 0x0000005000007945 */ /* 0x000fe20003800000 */
[----:B------:R-:W-:Y:S02]  /*fd30*/  LEA.HI.SX32 R60, R175, R90, 0x1b ;  /* 0x0000005aaf3c7211 */ /* 0x000fe400078fdaff */
[----:B------:R-:W-:Y:S01]  /*fd40*/  LEA R122, R122, R49, 0x2 ;  /* 0x000000317a7a7211 */ /* 0x000fe200078e10ff */
[----:B------:R-:W-:Y:S06]  /*fd50*/  @!P3 BRA `(.L_x_8450) ;  /* 0x000000000004b947 */ /* 0x000fec0003800000 */
[----:B--2---:R4:W-:Y:S02]  /*fd60*/  REDG.E.ADD.F32.FTZ.RN.STRONG.GPU desc[UR20][R62.64+-0x900], R61 ;  /* 0xfff7003d3e0079a6 */ /* 0x0049e4000c10f394 */
.L_x_8450:
[----:B------:R-:W-:Y:S05]  /*fd70*/  BSYNC B0 ;  /* 0x0000000000007941 */ /* 0x000fea0003800000 */
.L_x_8449:
[----:B--2-4-:R2:W4:Y:S01]  /*fd80*/  LDS R61, [R122+0x2880] ;  /* 0x002880007a3d7984 */ /* 0x0145220000000800 */
[----:B------:R-:W-:Y:S01]  /*fd90*/  BSSY B0, `(.L_x_8451) ;  /* 0x0000004000007945 */ /* 0x000fe20003800000 */
[----:B------:R-:W-:-:S03]  /*fda0*/  LEA R60, R60, R49, 0x2 ;  /* 0x000000313c3c7211 */ /* 0x000fc600078e10ff */
[----:B------:R-:W-:Y:S05]  /*fdb0*/  @!P4 BRA `(.L_x_8452) ;  /* 0x000000000004c947 */ /* 0x000fea0003800000 */
[----:B----4-:R4:W-:Y:S02]  /*fdc0*/  REDG.E.ADD.F32.FTZ.RN.STRONG.GPU desc[UR20][R62.64+-0x800], R61 ;  /* 0xfff8003d3e0079a6 */ /* 0x0109e4000c10f394 */
.L_x_8452:
[----:B------:R-:W-:Y:S05]  /*fdd0*/  BSYNC B0 ;  /* 0x0000000000007941 */ /* 0x000fea0003800000 */
.L_x_8451:
[----:B----4-:R4:W0:Y:S01]  /*fde0*/  LDS R61, [R60+0x2980] ;  /* 0x002980003c3d7984 */ /* 0x0108220000000800 */
[----:B------:R-:W-:Y:S01]  /*fdf0*/  BSSY B0, `(.L_x_8453) ;  /* 0x0000005000007945 */ /* 0x000fe20003800000 */
[C---:B------:R-:W-:Y:S02]  /*fe00*/  IADD3 R175, R90.reuse, 0x680, RZ ;  /* 0x000006805aaf7810 */ /* 0x040fe40007ffe0ff */
[----:B------:R-:W-:Y:S01]  /*fe10*/  IADD3 R177, R90, 0x6c0, RZ ;  /* 0x000006c05ab17810 */ /* 0x000fe20007ffe0ff */
[----:B------:R-:W-:Y:S06]  /*fe20*/  @!P5 BRA `(.L_x_8454) ;  /* 0x000000000004d947 */ /* 0x000fec0003800000 */
[----:B0-----:R0:W-:Y:S02]  /*fe30*/  REDG.E.ADD.F32.FTZ.RN.STRONG.GPU desc[UR20][R62.64+-0x700], R61 ;  /* 0xfff9003d3e0079a6 */ /* 0x0011e4000c10f394 */
.L_x_8454:
[----:B------:R-:W-:Y:S05]  /*fe40*/  BSYNC B0 ;  /* 0x0000000000007941 */ /* 0x000fea0003800000 */
.L_x_8453:
        /* <DEDUP_REMOVED lines=17> */
.L_x_8456:
[----:B------:R-:W-:Y:S05]  /*ff60*/  BSYNC B0 ;  /* 0x0000000000007941 */ /* 0x000fea0003800000 */
.L_x_8455:
[----:B01----:R0:W1:Y:S01]  /*ff70*/  LDS R61, [R122+0x2b80] ;  /* 0x002b80007a3d7984 */ /* 0x0030620000000800 */
[----:B------:R-:W-:Y:S01]  /*ff80*/  BSSY B0, `(.L_x_8457) ;  /* 0x0000006000007945 */ /* 0x000fe20003800000 */
[----:B------:R-:W-:Y:S02]  /*ff90*/  IADD3 R177, R90, 0x780, RZ ;  /* 0x000007805ab17810 */ /* 0x000fe40007ffe0ff */
[----:B------:R-:W-:Y:S02]  /*ffa0*/  LEA.HI.SX32 R60, R175, R90, 0x1b ;  /* 0x0000005aaf3c7211 */ /* 0x000fe400078fdaff */
[----:B------:R-:W-:Y:S01]  /*ffb0*/  LEA R124, R124, R49, 0x2 ;  /* 0x000000317c7c7211 */ /* 0x000fe200078e10ff */
[----:B------:R-:W-:Y:S06]  /*ffc0*/  @!P1 BRA `(.L_x_8458) ;  /* 0x0000000000049947 */ /* 0x000fec0003800000 */
[----:B-1----:R2:W-:Y:S02]  /*ffd0*/  REDG.E.ADD.F32.FTZ.RN.STRONG.GPU desc[UR20][R62.64+-0x500], R61 ;  /* 0xfffb003d3e0079a6 */ /* 0x0025e4000c10f394 */
.L_x_8458:
[----:B------:R-:W-:Y:S05]  /*ffe0*/  BSYNC B0 ;  /* 0x0000000000007941 */ /* 0x000fea0003800000 */
.L_x_8457:
[----:B-12---:R1:W2:Y:S01]  /*fff0*/  LDS R61, [R124+0x2c80] ;  /* 0x002c80007c3d7984 */ /* 0x0062a20000000800 */
[----:B------:R-:W-:Y:S01]  /*10000*/  BSSY B0, `(.L_x_8459) ;  /* 0x0000006000007945 */ /* 0x000fe20003800000 */
[----:B------:R-:W-:Y:S02]  /*10010*/  IADD3 R175, R90, 0x7c0, RZ ;  /* 0x000007c05aaf7810 */ /* 0x000fe40007ffe0ff */
[----:B0-----:R-:W-:Y:S02]  /*10020*/  LEA.HI.SX32 R122, R177, R90, 0x1b ;  /* 0x0000005ab17a7211 */ /* 0x001fe400078fdaff */
[----:B------:R-:W-:Y:S01]  /*10030*/  LEA R174, R60, R49, 0x2 ;  /* 0x000000313cae7211 */ /* 0x000fe200078e10ff */
[----:B------:R-:W-:Y:S06]  /*10040*/  @!P2 BRA `(.L_x_8460) ;  /* 0x000000000004a947 */ /* 0x000fec0003800000 */
[----:B--2---:R0:W-:Y:S02]  /*10050*/  REDG.E.ADD.F32.FTZ.RN.STRONG.GPU desc[UR20][R62.64+-0x400], R61 ;  /* 0xfffc003d3e0079a6 */ /* 0x0041e4000c10f394 */
.L_x_8460:
[----:B------:R-:W-:Y:S05]  /*10060*/  BSYNC B0 ;  /* 0x0000000000007941 */ /* 0x000fea0003800000 */
.L_x_8459:
[----:B0-2---:R0:W2:Y:S01]  /*10070*/  LDS R61, [R174+0x2d80] ;  /* 0x002d8000ae3d7984 */ /* 0x0050a20000000800 */
[----:B------:R-:W-:Y:S01]  /*10080*/  BSSY B0, `(.L_x_8461) ;  /* 0x0000005000007945 */ /* 0x000fe20003800000 */
[----:B------:R-:W-:Y:S02]  /*10090*/  LEA.HI.SX32 R60, R175, R90, 0x1b ;  /* 0x0000005aaf3c7211 */ /* 0x000fe400078fdaff */
[----:B------:R-:W-:Y:S01]  /*100a0*/  LEA R122, R122, R49, 0x2 ;  /* 0x000000317a7a7211 */ /* 0x000fe200078e10ff */
[----:B------:R-:W-:Y:S06]  /*100b0*/  @!P3 BRA `(.L_x_8462) ;  /* 0x000000000004b947 */ /* 0x000fec0003800000 */
[----:B--2---:R4:W-:Y:S02]  /*100c0*/  REDG.E.ADD.F32.FTZ.RN.STRONG.GPU desc[UR20][R62.64+-0x300], R61 ;  /* 0xfffd003d3e0079a6 */ /* 0x0049e4000c10f394 */
.L_x_8462:
[----:B------:R-:W-:Y:S05]  /*100d0*/  BSYNC B0 ;  /* 0x0000000000007941 */ /* 0x000fea0003800000 */
.L_x_8461:
[----:B--2-4-:R2:W4:Y:S01]  /*100e0*/  LDS R61, [R122+0x2e80] ;  /* 0x002e80007a3d7984 */ /* 0x0145220000000800 */
[----:B------:R-:W-:Y:S01]  /*100f0*/  BSSY B0, `(.L_x_8463) ;  /* 0x0000004000007945 */ /* 0x000fe20003800000 */
[----:B-1----:R-:W-:-:S03]  /*10100*/  LEA R124, R60, R49, 0x2 ;  /* 0x000000313c7c7211 */ /* 0x002fc600078e10ff */
[----:B------:R-:W-:Y:S05]  /*10110*/  @!P4 BRA `(.L_x_8464) ;  /* 0x000000000004c947 */ /* 0x000fea0003800000 */
[----:B----4-:R1:W-:Y:S02]  /*10120*/  REDG.E.ADD.F32.FTZ.RN.STRONG.GPU desc[UR20][R62.64+-0x200], R61 ;  /* 0xfffe003d3e0079a6 */ /* 0x0103e4000c10f394 */
.L_x_8464:
[----:B------:R-:W-:Y:S05]  /*10130*/  BSYNC B0 ;  /* 0x0000000000007941 */ /* 0x000fea0003800000 */
.L_x_8463:
[----:B-1--4-:R1:W4:Y:S01]  /*10140*/  LDS R61, [R124+0x2f80] ;  /* 0x002f80007c3d7984 */ /* 0x0123220000000800 */
[----:B------:R-:W-:Y:S01]  /*10150*/  BSSY B0, `(.L_x_8465) ;  /* 0x0000004000007945 */ /* 0x000fe20003800000 */
[----:B------:R-:W-:-:S03]  /*10160*/  FADD.FTZ R60, R128, R123 ;  /* 0x0000007b803c7221 */ /* 0x000fc60000010000 */
[----:B------:R-:W-:Y:S05]  /*10170*/  @!P5 BRA `(.L_x_8466) ;  /* 0x000000000004d947 */ /* 0x000fea0003800000 */
[----:B----4-:R4:W-:Y:S02]  /*10180*/  REDG.E.ADD.F32.FTZ.RN.STRONG.GPU desc[UR20][R62.64+-0x100], R61 ;  /* 0xffff003d3e0079a6 */ /* 0x0109e4000c10f394 */
.L_x_8466:
[----:B------:R-:W-:Y:S05]  /*10190*/  BSYNC B0 ;  /* 0x0000000000007941 */ /* 0x000fea0003800000 */
.L_x_8465:
[----:B--2---:R-:W2:Y:S01]  /*101a0*/  SHFL.DOWN PT, R122, R121, 0x1, 0x1f ;  /* 0x08201f00797a7f89 */ /* 0x004ea200000e0000 */
[----:B------:R-:W-:Y:S01]  /*101b0*/  ISETP.GT.AND P1, PT, R89, 0x1e, PT ;  /* 0x0000001e5900780c */ /* 0x000fe20003f24270 */
[----:B------:R-:W-:Y:S01]  /*101c0*/  FFMA.FTZ R132, R223, R132, R134 ;  /* 0x00000084df847223 */ /* 0x000fe20000010086 */
[----:B----4-:R-:W-:Y:S01]  /*101d0*/  MOV R61, R121 ;  /* 0x00000079003d7202 */ /* 0x010fe20000000f00 */
[----:B------:R-:W4:Y:S01]  /*101e0*/  SHFL.DOWN PT, R175, R119, 0x1, 0x1f ;  /* 0x08201f0077af7f89 */ /* 0x000f2200000e0000 */
[----:B------:R-:W-:Y:S01]  /*101f0*/  MOV R62, R119 ;  /* 0x00000077003e7202 */ /* 0x000fe20000000f00 */
[----:B------:R-:W-:Y:S01]  /*10200*/  FFMA.FTZ R133, R222, R133, R135 ;  /* 0x00000085de857223 */ /* 0x000fe20000010087 */
[----:B------:R-:W-:Y:S01]  /*10210*/  MOV R63, R225 ;  /* 0x000000e1003f7202 */ /* 0x000fe20000000f00 */
[----:B-1----:R-:W1:Y:S01]  /*10220*/  SHFL.DOWN PT, R124, R225, 0x1, 0x1f ;  /* 0x08201f00e17c7f89 */ /* 0x002e6200000e0000 */
        /* <DEDUP_REMOVED lines=15> */
[----:B--2---:R-:W-:Y:S01]  /*10320*/  @!P1 FADD.FTZ R61, R61, R122 ;  /* 0x0000007a3d3d9221 */ /* 0x004fe20000010000 */
[----:B------:R-:W-:Y:S01]  /*10330*/  FFMA.FTZ R107, R106, R173, R107 ;  /* 0x000000ad6a6b7223 */ /* 0x000fe2000001006b */
[----:B------:R-:W-:Y:S01]  /*10340*/  FFMA.FTZ R209, R209, R164, R166 ;  /* 0x000000a4d1d17223 */ /* 0x000fe200000100a6 */
[----:B------:R-:W-:Y:S01]  /*10350*/  FADD.FTZ R27, R108, R27 ;  /* 0x0000001b6c1b7221 */ /* 0x000fe20000010000 */
[----:B----4-:R-:W-:Y:S01]  /*10360*/  @!P1 FADD.FTZ R62, R62, R175 ;  /* 0x000000af3e3e9221 */ /* 0x010fe20000010000 */
[----:B------:R-:W2:Y:S01]  /*10370*/  SHFL.DOWN PT, R122, R61, 0x2, 0x1f ;  /* 0x08401f003d7a7f89 */ /* 0x000ea200000e0000 */
[----:B------:R-:W-:Y:S01]  /*10380*/  FFMA.FTZ R92, R91, R172, R92 ;  /* 0x000000ac5b5c7223 */ /* 0x000fe2000001005c */
[----:B------:R-:W-:Y:S01]  /*10390*/  FFMA.FTZ R42, R107, R59, R42 ;  /* 0x0000003b6b2a7223 */ /* 0x000fe2000001002a */
[----:B-1----:R-:W-:Y:S01]  /*103a0*/  @!P1 FADD.FTZ R63, R63, R124 ;  /* 0x0000007c3f3f9221 */ /* 0x002fe20000010000 */
[----:B------:R-:W1:Y:S01]  /*103b0*/  SHFL.DOWN PT, R121, R62, 0x2, 0x1f ;  /* 0x08401f003e797f89 */ /* 0x000e6200000e0000 */
[----:B------:R-:W-:Y:S01]  /*103c0*/  FFMA.FTZ R114, R114, R107, R209 ;  /* 0x0000006b72727223 */ /* 0x000fe200000100d1 */
[----:B------:R-:W-:Y:S01]  /*103d0*/  ISETP.NE.AND P2, PT, R89, RZ, PT ;  /* 0x000000ff5900720c */ /* 0x000fe20003f45270 */
[----:B-----5:R-:W-:Y:S01]  /*103e0*/  @!P1 FADD.FTZ R60, R123, R60 ;  /* 0x0000003c7b3c9221 */ /* 0x020fe20000010000 */
[----:B------:R-:W4:Y:S01]  /*103f0*/  SHFL.DOWN PT, R124, R63, 0x2, 0x1f ;  /* 0x08401f003f7c7f89 */ /* 0x000f2200000e0000 */
[----:B------:R-:W-:Y:S01]  /*10400*/  ISETP.GT.AND P1, PT, R89, 0x1d, PT ;  /* 0x0000001d5900780c */ /* 0x000fe20003f24270 */
[----:B------:R-:W-:Y:S01]  /*10410*/  FMUL.FTZ R147, R118, R147 ;  /* 0x0000009376937220 */ /* 0x000fe20000410000 */
[----:B------:R-:W-:Y:S01]  /*10420*/  ISETP.NE.AND P3, PT, R90, RZ, PT ;  /* 0x000000ff5a00720c */ /* 0x000fe20003f65270 */
        /* <DEDUP_REMOVED lines=12> */
[----:B--2---:R-:W-:Y:S01]  /*104f0*/  @!P1 FADD.FTZ R61, R61, R122 ;  /* 0x0000007a3d3d9221 */ /* 0x004fe20000010000 */
[----:B------:R-:W-:Y:S01]  /*10500*/  FFMA.FTZ R216, R216, R151, R147 ;  /* 0x00000097d8d87223 */ /* 0x000fe20000010093 */
        /* <DEDUP_REMOVED lines=29> */
[----:B------:R-:W-:Y:S01]  /*106e0*/  FFMA.FTZ R64, R103, R105, R64 ;  /* 0x0000006967407223 */ /* 0x000fe20000010040 */
[----:B------:R-:W-:Y:S01]  /*106f0*/  BSSY B0, `(.L_x_8467) ;  /* 0x0000047000007945 */ /* 0x000fe20003800000 */
[----:B--2---:R-:W-:Y:S01]  /*10700*/  @!P1 FADD.FTZ R62, R62, R121 ;  /* 0x000000793e3e9221 */ /* 0x004fe20000010000 */
[----:B------:R-:W1:Y:S01]  /*10710*/  SHFL.DOWN PT, R110, R61, 0x8, 0x1f ;  /* 0x09001f003d6e7f89 */ /* 0x000e6200000e0000 */
[----:B------:R-:W-:Y:S01]  /*10720*/  FFMA.FTZ R34, R129, R51, R34 ;  /* 0x0000003381227223 */ /* 0x000fe20000010022 */
[----:B------:R-:W-:Y:S01]  /*10730*/  FADD.FTZ R32, R165, R32 ;  /* 0x00000020a5207221 */ /* 0x000fe20000010000 */
        /* <DEDUP_REMOVED lines=21> */
[----:B-1----:R-:W-:Y:S01]  /*10890*/  @!P1 FADD.FTZ R61, R61, R110 ;  /* 0x0000006e3d3d9221 */ /* 0x002fe20000010000 */
[----:B------:R-:W-:Y:S01]  /*108a0*/  FADD.FTZ R21, R68, R21 ;  /* 0x0000001544157221 */ /* 0x000fe20000010000 */
[----:B------:R-:W-:Y:S01]  /*108b0*/  FADD.FTZ R20, R67, R20 ;  /* 0x0000001443147221 */ /* 0x000fe20000010000 */
[----:B------:R-:W-:Y:S01]  /*108c0*/  FFMA.FTZ R46, R99, R75, R46 ;  /* 0x0000004b632e7223 */ /* 0x000fe2000001002e */
[----:B--2---:R-:W-:Y:S01]  /*108d0*/  @!P1 FADD.FTZ R62, R62, R111 ;  /* 0x0000006f3e3e9221 */ /* 0x004fe20000010000 */
[----:B------:R-:W1:Y:S01]  /*108e0*/  SHFL.DOWN PT, R106, R61, 0x10, 0x1f ;  /* 0x0a001f003d6a7f89 */ /* 0x000e6200000e0000 */
[----:B------:R-:W-:Y:S01]  /*108f0*/  FFMA.FTZ R47, R102, R76, R47 ;  /* 0x0000004c662f7223 */ /* 0x000fe2000001002f */
[----:B------:R-:W-:Y:S01]  /*10900*/  FADD.FTZ R19, R148, R19 ;  /* 0x0000001394137221 */ /* 0x000fe20000010000 */
[----:B----4-:R-:W-:Y:S01]  /*10910*/  @!P1 FADD.FTZ R63, R63, R112 ;  /* 0x000000703f3f9221 */ /* 0x010fe20000010000 */
[----:B------:R-:W2:Y:S01]  /*10920*/  SHFL.DOWN PT, R107, R62, 0x10, 0x1f ;  /* 0x0a001f003e6b7f89 */ /* 0x000ea200000e0000 */
[----:B------:R-:W-:Y:S01]  /*10930*/  FFMA.FTZ R48, R105, R77, R48 ;  /* 0x0000004d69307223 */ /* 0x000fe20000010030 */
[----:B------:R-:W-:Y:S01]  /*10940*/  FADD.FTZ R18, R157, R18 ;  /* 0x000000129d127221 */ /* 0x000fe20000010000 */
[----:B-----5:R-:W-:Y:S01]  /*10950*/  @!P1 FADD.FTZ R60, R60, R109 ;  /* 0x0000006d3c3c9221 */ /* 0x020fe20000010000 */
[----:B------:R-:W4:Y:S01]  /*10960*/  SHFL.DOWN PT, R108, R63, 0x10, 0x1f ;  /* 0x0a001f003f6c7f89 */ /* 0x000f2200000e0000 */
[----:B------:R-:W-:Y:S01]  /*10970*/  ISETP.GT.AND P1, PT, R89, 0xf, PT ;  /* 0x0000000f5900780c */ /* 0x000fe20003f24270 */
[----:B------:R-:W-:-:S02]  /*10980*/  FADD.FTZ R17, R64, R17 ;  /* 0x0000001140117221 */ /* 0x000fc40000010000 */
[----:B------:R-:W5:Y:S10]  /*10990*/  SHFL.DOWN PT, R91, R60, 0x10, 0x1f ;  /* 0x0a001f003c5b7f89 */ /* 0x000f7400000e0000 */
[----:B-1----:R-:W-:Y:S01]  /*109a0*/  @!P1 FADD.FTZ R61, R61, R106 ;  /* 0x0000006a3d3d9221 */ /* 0x002fe20000010000 */
        /* <DEDUP_REMOVED lines=13> */
[----:B------:R-:W-:Y:S02]  /*10a80*/  LEA R91, R64, R49, 0x3 ;  /* 0x00000031405b7211 */ /* 0x000fe400078e18ff */
[----:B------:R-:W1:Y:S04]  /*10a90*/  LDS.128 R64, [R49+0x31a0] ;  /* 0x0031a00031407984 */ /* 0x000e680000000c00 */
[----:B------:R-:W2:Y:S04]  /*10aa0*/  @P1 LDS.64 R68, [R91+0x63e0] ;  /* 0x0063e0005b441984 */ /* 0x000ea80000000a00 */
[----:B------:R-:W4:Y:S01]  /*10ab0*/  @P1 LDS.64 R70, [R91+0x5be0] ;  /* 0x005be0005b461984 */ /* 0x000f220000000a00 */
[----:B-1----:R-:W-:Y:S01]  /*10ac0*/  FADD.FTZ R63, R63, R67 ;  /* 0x000000433f3f7221 */ /* 0x002fe20000010000 */
        /* <DEDUP_REMOVED lines=9> */
.L_x_8468:
[----:B------:R-:W-:Y:S05]  /*10b60*/  BSYNC B0 ;  /* 0x0000000000007941 */ /* 0x000fea0003800000 */
.L_x_8467:
[----:B------:R-:W-:Y:S02]  /*10b70*/  UIADD3 UR7, UR7, 0x1, URZ ;  /* 0x0000000107077890 */ /* 0x000fe4000fffe03f */
[----:B------:R-:W-:Y:S02]  /*10b80*/  UIADD3 UR8, UP1, UR8, 0x1, URZ ;  /* 0x0000000108087890 */ /* 0x000fe4000ff3e03f */
[----:B------:R-:W-:Y:S02]  /*10b90*/  UISETP.GE.AND UP0, UPT, UR7, UR53, UPT ;  /* 0x000000350700728c */ /* 0x000fe4000bf06270 */
[----:B------:R-:W-:-:S04]  /*10ba0*/  UIADD3.X UR9, URZ, UR9, URZ, UP1, !UPT ;  /* 0x000000093f097290 */ /* 0x000fc80008ffe43f */
[----:B------:R-:W-:-:S13]  /*10bb0*/  PLOP3.LUT P1, PT, PT, PT, UP0, 0x80, 0x0 ;  /* 0x000000000000781c */ /* 0x000fda0003f2f008 */
[----:B------:R-:W-:Y:S05]  /*10bc0*/  @!P1 BRA `(.L_x_8469) ;  /* 0xffffff6c00209947 */ /* 0x000fea000383ffff */
.L_x_8374:
[----:B0-----:R-:W-:Y:S01]  /*10bd0*/  SHF.L.U32 R0, R90, 0x4, RZ ;  /* 0x000000045a007819 */ /* 0x001fe200000006ff */
[----:B------:R-:W-:Y:S03]  /*10be0*/  BAR.SYNC.DEFER_BLOCKING 0x0 ;  /* 0x0000000000007b1d */ /* 0x000fe60000010000 */
[----:B------:R-:W-:Y:S02]  /*10bf0*/  LOP3.LUT R51, R0, 0xfffffe00, RZ, 0xc0, !PT ;  /* 0xfffffe0000337812 */ /* 0x000fe400078ec0ff */
[----:B------:R-:W-:Y:S02]  /*10c00*/  PRMT R50, RZ, 0x7610, R50 ;  /* 0x00007610ff327816 */ /* 0x000fe40000000032 */
[----:B------:R-:W-:Y:S01]  /*10c10*/  PRMT R54, RZ, 0x7610, R54 ;  /* 0x00007610ff367816 */ /* 0x000fe20000000036 */
[----:B------:R-:W4:Y:S01]  /*10c20*/  LDL R108, [R1+0x3c] ;  /* 0x00003c00016c7983 */ /* 0x000f220000100800 */
        /* <DEDUP_REMOVED lines=16> */
[----:B-12---:R-:W-:Y:S01]  /*10d30*/  PRMT R60, RZ, 0x7610, R60 ;  /* 0x00007610ff3c7816 */ /* 0x006fe2000000003c */
[----:B------:R-:W2:Y:S01]  /*10d40*/  LDL R102, [R1+0x24] ;  /* 0x0000240001667983 */ /* 0x000ea20000100800 */
[----:B------:R-:W-:-:S02]  /*10d50*/  ISETP.GE.AND P3, PT, R15, UR58, PT ;  /* 0x0000003a0f007c0c */ /* 0x000fc4000bf66270 */
[----:B------:R-:W-:Y:S01]  /*10d60*/  PRMT R61, RZ, 0x7610, R61 ;  /* 0x00007610ff3d7816 */ /* 0x000fe2000000003d */
[----:B------:R-:W2:Y:S01]  /*10d70*/  LDL R101, [R1+0x20] ;  /* 0x0000200001657983 */ /* 0x000ea20000100800 */
[----:B------:R-:W-:Y:S02]  /*10d80*/  ISETP.GE.AND P4, PT, R0, UR58, PT ;  /* 0x0000003a00007c0c */ /* 0x000fe4000bf86270 */
[----:B------:R-:W-:Y:S01]  /*10d90*/  PRMT R62, RZ, 0x7610, R62 ;  /* 0x00007610ff3e7816 */ /* 0x000fe2000000003e */
[----:B------:R-:W2:Y:S01]  /*10da0*/  LDL R100, [R1+0x1c] ;  /* 0x00001c0001647983 */ /* 0x000ea20000100800 */
[----:B------:R-:W-:Y:S02]  /*10db0*/  SHF.R.S32.HI R16, RZ, 0x1f, R51 ;  /* 0x0000001fff107819 */ /* 0x000fe40000011433 */
[----:B------:R-:W-:Y:S01]  /*10dc0*/  PRMT R63, RZ, 0x7610, R63 ;  /* 0x00007610ff3f7816 */ /* 0x000fe2000000003f */
[----:B------:R-:W2:Y:S01]  /*10dd0*/  LDL R99, [R1+0x18] ;  /* 0x0000180001637983 */ /* 0x000ea20000100800 */
[----:B------:R-:W-:-:S02]  /*10de0*/  LEA R52, P0, R51, UR16, 0x1 ;  /* 0x0000001033347c11 */ /* 0x000fc4000f8008ff */
[----:B------:R-:W-:Y:S01]  /*10df0*/  PRMT R64, RZ, 0x7610, R64 ;  /* 0x00007610ff407816 */ /* 0x000fe20000000040 */
[----:B------:R-:W2:Y:S01]  /*10e00*/  LDL R98, [R1+0x14] ;  /* 0x0000140001627983 */ /* 0x000ea20000100800 */
[C---:B------:R-:W-:Y:S02]  /*10e10*/  LOP3.LUT R2, R51.reuse, 0x80, RZ, 0xfc, !PT ;  /* 0x0000008033027812 */ /* 0x040fe400078efcff */
[----:B------:R-:W-:Y:S01]  /*10e20*/  PRMT R65, RZ, 0x7610, R65 ;  /* 0x00007610ff417816 */ /* 0x000fe20000000041 */
[----:B------:R-:W2:Y:S01]  /*10e30*/  LDL R97, [R1+0x10] ;  /* 0x0000100001617983 */ /* 0x000ea20000100800 */
[C---:B------:R-:W-:Y:S02]  /*10e40*/  LEA.HI.X R53, R51.reuse, UR15, R16, 0x1, P0 ;  /* 0x0000000f33357c11 */ /* 0x040fe400080f0c10 */
[----:B------:R-:W-:Y:S01]  /*10e50*/  PRMT R66, RZ, 0x7610, R66 ;  /* 0x00007610ff427816 */ /* 0x000fe20000000042 */
[----:B------:R-:W2:Y:S01]  /*10e60*/  LDL R96, [R1+0xc] ;  /* 0x00000c0001607983 */ /* 0x000ea20000100800 */
[----:B------:R-:W-:-:S02]  /*10e70*/  LOP3.LUT R3, R51, 0xa0, RZ, 0xfc, !PT ;  /* 0x000000a033037812 */ /* 0x000fc400078efcff */
[----:B------:R-:W-:Y:S01]  /*10e80*/  PRMT R67, RZ, 0x7610, R67 ;  /* 0x00007610ff437816 */ /* 0x000fe20000000043 */
[----:B------:R-:W4:Y:S01]  /*10e90*/  @!P1 LDG.E.U16 R50, desc[UR20][R52.64] ;  /* 0x0000001434329981 */ /* 0x000f22000c1e1500 */
[C---:B------:R-:W-:Y:S02]  /*10ea0*/  LOP3.LUT R4, R51.reuse, 0xc0, RZ, 0xfc, !PT ;  /* 0x000000c033047812 */ /* 0x040fe400078efcff */
[----:B------:R-:W-:Y:S01]  /*10eb0*/  PRMT R68, RZ, 0x7610, R68 ;  /* 0x00007610ff447816 */ /* 0x000fe20000000044 */
[----:B------:R-:W5:Y:S01]  /*10ec0*/  @!P2 LDG.E.U16 R54, desc[UR20][R52.64+0x40] ;  /* 0x000040143436a981 */ /* 0x000f62000c1e1500 */
[----:B------:R-:W-:-:S03]  /*10ed0*/  LOP3.LUT R5, R51, 0xe0, RZ, 0xfc, !PT ;  /* 0x000000e033057812 */ /* 0x000fc600078efcff */
[----:B------:R-:W2:Y:S01]  /*10ee0*/  LDL R95, [R1+0x8] ;  /* 0x00000800015f7983 */ /* 0x000ea20000100800 */
[----:B------:R-:W-:-:S03]  /*10ef0*/  LOP3.LUT R6, R51, 0x100, RZ, 0xfc, !PT ;  /* 0x0000010033067812 */ /* 0x000fc600078efcff */
[----:B------:R-:W2:Y:S01]  /*10f00*/  LDL R93, [R1+0x4] ;  /* 0x00000400015d7983 */ /* 0x000ea20000100800 */
[----:B------:R-:W-:-:S03]  /*10f10*/  ISETP.GE.AND P5, PT, R2, UR58, PT ;  /* 0x0000003a02007c0c */ /* 0x000fc6000bfa6270 */
[----:B------:R-:W2:Y:S01]  /*10f20*/  LDL R91, [R1] ;  /* 0x00000000015b7983 */ /* 0x000ea20000100800 */
[----:B------:R-:W-:Y:S02]  /*10f30*/  LOP3.LUT R7, R51, 0x120, RZ, 0xfc, !PT ;  /* 0x0000012033077812 */ /* 0x000fe400078efcff */
[----:B------:R-:W-:Y:S01]  /*10f40*/  F2FP.F16.F32.PACK_AB R47, R47, R48 ;  /* 0x000000302f2f723e */ /* 0x000fe200000000ff */
[----:B------:R-:W3:Y:S01]  /*10f50*/  @!P3 LDG.E.U16 R55, desc[UR20][R52.64+0x80] ;  /* 0x000080143437b981 */ /* 0x000ee2000c1e1500 */
[----:B------:R-:W-:Y:S01]  /*10f60*/  ISETP.GE.AND P0, PT, R3, UR58, PT ;  /* 0x0000003a03007c0c */ /* 0x000fe2000bf06270 */
[----:B------:R-:W0:Y:S01]  /*10f70*/  S2UR UR8, SR_CgaCtaId ;  /* 0x00000000000879c3 */ /* 0x000e220000008800 */
[----:B------:R-:W-:Y:S01]  /*10f80*/  ISETP.GE.AND P1, PT, R4, UR58, PT ;  /* 0x0000003a04007c0c */ /* 0x000fe2000bf26270 */
[----:B------:R-:W2:Y:S01]  /*10f90*/  @!P4 LDG.E.U16 R56, desc[UR20][R52.64+0xc0] ;  /* 0x0000c0143438c981 */ /* 0x000ea2000c1e1500 */
[----:B------:R-:W-:Y:S02]  /*10fa0*/  ISETP.GE.AND P2, PT, R5, UR58, PT ;  /* 0x0000003a05007c0c */ /* 0x000fe4000bf46270 */
[----:B------:R-:W-:Y:S01]  /*10fb0*/  F2FP.F16.F32.PACK_AB R41, R41, R42 ;  /* 0x0000002a2929723e */ /* 0x000fe200000000ff */
[----:B------:R-:W2:Y:S01]  /*10fc0*/  @!P5 LDG.E.U16 R57, desc[UR20][R52.64+0x100] ;  /* 0x000100143439d981 */ /* 0x000ea2000c1e1500 */
[----:B------:R-:W-:-:S02]  /*10fd0*/  ISETP.GE.AND P3, PT, R6, UR58, PT ;  /* 0x0000003a06007c0c */ /* 0x000fc4000bf66270 */
[----:B------:R-:W-:Y:S02]  /*10fe0*/  F2FP.F16.F32.PACK_AB R39, R39, R40 ;  /* 0x000000282727723e */ /* 0x000fe400000000ff */
[----:B------:R-:W-:Y:S01]  /*10ff0*/  F2FP.F16.F32.PACK_AB R37, R37, R38 ;  /* 0x000000262525723e */ /* 0x000fe200000000ff */
[----:B------:R-:W2:Y:S01]  /*11000*/  @!P0 LDG.E.U16 R58, desc[UR20][R52.64+0x140] ;  /* 0x00014014343a8981 */ /* 0x000ea2000c1e1500 */
[----:B------:R-:W-:Y:S02]  /*11010*/  ISETP.GE.AND P4, PT, R7, UR58, PT ;  /* 0x0000003a07007c0c */ /* 0x000fe4000bf86270 */
[----:B------:R-:W-:Y:S01]  /*11020*/  F2FP.F16.F32.PACK_AB R35, R35, R36 ;  /* 0x000000242323723e */ /* 0x000fe200000000ff */
[----:B------:R-:W2:Y:S01]  /*11030*/  @!P1 LDG.E.U16 R59, desc[UR20][R52.64+0x180] ;  /* 0x00018014343b9981 */ /* 0x000ea2000c1e1500 */
[----:B------:R-:W-:Y:S02]  /*11040*/  LOP3.LUT R8, R51, 0x140, RZ, 0xfc, !PT ;  /* 0x0000014033087812 */ /* 0x000fe400078efcff */
[----:B------:R-:W-:Y:S01]  /*11050*/  F2FP.F16.F32.PACK_AB R33, R33, R34 ;  /* 0x000000222121723e */ /* 0x000fe200000000ff */
[----:B------:R-:W2:Y:S01]  /*11060*/  @!P2 LDG.E.U16 R60, desc[UR20][R52.64+0x1c0] ;  /* 0x0001c014343ca981 */ /* 0x000ea2000c1e1500 */
[----:B------:R-:W-:-:S02]  /*11070*/  LOP3.LUT R9, R51, 0x160, RZ, 0xfc, !PT ;  /* 0x0000016033097812 */ /* 0x000fc400078efcff */
[----:B------:R-:W-:Y:S01]  /*11080*/  ISETP.NE.AND P6, PT, R90, RZ, PT ;  /* 0x000000ff5a00720c */ /* 0x000fe20003fc5270 */
[----:B------:R-:W2:Y:S01]  /*11090*/  @!P3 LDG.E.U16 R61, desc[UR20][R52.64+0x200] ;  /* 0x00020014343db981 */ /* 0x000ea2000c1e1500 */
[C---:B------:R-:W-:Y:S01]  /*110a0*/  LOP3.LUT R10, R51.reuse, 0x180, RZ, 0xfc, !PT ;  /* 0x00000180330a7812 */ /* 0x040fe200078efcff */
[----:B------:R-:W-:Y:S01]  /*110b0*/  UMOV UR7, 0x400 ;  /* 0x0000040000077882 */ /* 0x000fe20000000000 */
[C---:B------:R-:W-:Y:S01]  /*110c0*/  LOP3.LUT R11, R51.reuse, 0x1a0, RZ, 0xfc, !PT ;  /* 0x000001a0330b7812 */ /* 0x040fe200078efcff */
[----:B------:R-:W2:Y:S01]  /*110d0*/  @!P4 LDG.E.U16 R62, desc[UR20][R52.64+0x240] ;  /* 0x00024014343ec981 */ /* 0x000ea2000c1e1500 */
        /* <DEDUP_REMOVED lines=18> */
[----:B------:R-:W-:-:S03]  /*11200*/  F2FP.F16.F32.PACK_AB R48, R45, R46 ;  /* 0x0000002e2d30723e */ /* 0x000fc600000000ff */
        /* <DEDUP_REMOVED lines=24> */
[----:B-1----:R-:W-:-:S05]  /*11390*/  HADD2.F32 R50, -RZ, R50.H0_H0 ;  /* 0x20000032ff327230 */ /* 0x002fca0000004100 */
[----:B------:R-:W-:Y:S01]  /*113a0*/  FADD.FTZ R56, R50, UR5 ;  /* 0x0000000532387e21 */ /* 0x000fe20008010000 */
[----:B--2---:R-:W-:Y:S01]  /*113b0*/  HADD2.F32 R54, -RZ, R54.H0_H0 ;  /* 0x20000036ff367230 */ /* 0x004fe20000004100 */
[----:B------:R-:W1:Y:S03]  /*113c0*/  LDS.U16 R50, [R88+0x8] ;  /* 0x0000080058327984 */ /* 0x000e660000000400 */
[----:B------:R-:W-:Y:S01]  /*113d0*/  FSETP.GTU.FTZ.AND P4, PT, R56, 20, PT ;  /* 0x41a000003800780b */ /* 0x000fe20003f9c000 */
[----:B------:R-:W-:Y:S01]  /*113e0*/  FADD.FTZ R60, R54, UR5 ;  /* 0x00000005363c7e21 */ /* 0x000fe20008010000 */
[----:B---3--:R-:W-:Y:S01]  /*113f0*/  HADD2.F32 R52, -RZ, R52.H0_H0 ;  /* 0x20000034ff347230 */ /* 0x008fe20000004100 */
[----:B------:R-:W-:Y:S01]  /*11400*/  LDS.U16 R54, [R88+0xe] ;  /* 0x00000e0058367984 */ /* 0x000fe20000000400 */
[----:B----4-:R-:W-:Y:S02]  /*11410*/  HADD2.F32 R53, -RZ, R53.H0_H0 ;  /* 0x20000035ff357230 */ /* 0x010fe40000004100 */
[----:B------:R-:W-:Y:S01]  /*11420*/  FSETP.GTU.FTZ.AND P1, PT, R60, 20, PT ;  /* 0x41a000003c00780b */ /* 0x000fe20003f3c000 */
[----:B------:R-:W-:-:S02]  /*11430*/  FADD.FTZ R58, R52, UR5 ;  /* 0x00000005343a7e21 */ /* 0x000fc40008010000 */
[----:B------:R-:W-:Y:S01]  /*11440*/  FADD.FTZ R59, R53, UR5 ;  /* 0x00000005353b7e21 */ /* 0x000fe20008010000 */
[----:B------:R-:W2:Y:S03]  /*11450*/  LDS.U16 R52, [R88+0xa] ;  /* 0x00000a0058347984 */ /* 0x000ea60000000400 */
[----:B------:R-:W-:Y:S01]  /*11460*/  @!P4 FMUL.FTZ R56, R56, -1.4426950216293334961 ;  /* 0xbfb8aa3b3838c820 */ /* 0x000fe20000410000 */
[----:B------:R-:W3:Y:S03]  /*11470*/  LDS.U16 R53, [R88+0xc] ;  /* 0x00000c0058357984 */ /* 0x000ee60000000400 */
[----:B------:R4:W5:Y:S02]  /*11480*/  @!P4 MUFU.EX2 R57, R56 ;  /* 0x000000380039c308 */ /* 0x0009640000000800 */
[----:B------:R-:W-:Y:S01]  /*11490*/  @!P1 FMUL.FTZ R60, R60, -1.4426950216293334961 ;  /* 0xbfb8aa3b3c3c9820 */ /* 0x000fe20000410000 */
[----:B----4-:R-:W4:Y:S01]  /*114a0*/  LDS.U16 R56, [R88+0x12] ;  /* 0x0000120058387984 */ /* 0x010f220000000400 */
[----:B------:R-:W-:-:S04]  /*114b0*/  FSETP.GTU.FTZ.AND P5, PT, R58, 20, PT ;  /* 0x41a000003a00780b */ /* 0x000fc80003fbc000 */
[----:B------:R-:W0:Y:S01]  /*114c0*/  @!P1 MUFU.EX2 R60, R60 ;  /* 0x0000003c003c9308 */ /* 0x000e220000000800 */
[----:B------:R-:W-:Y:S01]  /*114d0*/  FSETP.GTU.FTZ.AND P0, PT, R59, 20, PT ;  /* 0x41a000003b00780b */ /* 0x000fe20003f1c000 */
[----:B-----5:R-:W-:-:S07]  /*114e0*/  @!P4 FADD.FTZ R57, R57, 1 ;  /* 0x3f8000003939c421 */ /* 0x020fce0000010000 */
[----:B------:R-:W-:Y:S01]  /*114f0*/  @!P5 FMUL.FTZ R58, R58, -1.4426950216293334961 ;  /* 0xbfb8aa3b3a3ad820 */ /* 0x000fe20000410000 */
[----:B------:R-:W-:Y:S01]  /*11500*/  @!P4 MUFU.RCP R62, R57 ;  /* 0x00000039003ec308 */ /* 0x000fe20000001000 */
[----:B0-----:R-:W-:-:S07]  /*11510*/  @!P1 FADD.FTZ R60, R60, 1 ;  /* 0x3f8000003c3c9421 */ /* 0x001fce0000010000 */
[----:B------:R-:W0:Y:S01]  /*11520*/  @!P5 MUFU.EX2 R58, R58 ;  /* 0x0000003a003ad308 */ /* 0x000e220000000800 */
[----:B-1----:R-:W-:Y:S02]  /*11530*/  HADD2.F32 R50, -RZ, R50.H0_H0 ;  /* 0x20000032ff327230 */ /* 0x002fe40000004100 */
[----:B------:R-:W-:-:S05]  /*11540*/  @!P0 FMUL.FTZ R59, R59, -1.4426950216293334961 ;  /* 0xbfb8aa3b3b3b8820 */ /* 0x000fca0000410000 */
[----:B------:R-:W1:Y:S01]  /*11550*/  @!P1 MUFU.RCP R57, R60 ;  /* 0x0000003c00399308 */ /* 0x000e620000001000 */
[----:B--2---:R-:W-:Y:S02]  /*11560*/  HADD2.F32 R52, -RZ, R52.H0_H0 ;  /* 0x20000034ff347230 */ /* 0x004fe40000004100 */
[----:B------:R-:W-:Y:S01]  /*11570*/  FADD.FTZ R50, R50, UR5 ;  /* 0x0000000532327e21 */ /* 0x000fe20008010000 */
[----:B---3--:R-:W-:Y:S02]  /*11580*/  HADD2.F32 R53, -RZ, R53.H0_H0 ;  /* 0x20000035ff357230 */ /* 0x008fe40000004100 */
[----:B------:R-:W-:Y:S01]  /*11590*/  FADD.FTZ R52, R52, UR5 ;  /* 0x0000000534347e21 */ /* 0x000fe20008010000 */
[----:B----4-:R-:W-:Y:S02]  /*115a0*/  HADD2.F32 R56, -RZ, R56.H0_H0 ;  /* 0x20000038ff387230 */ /* 0x010fe40000004100 */
[----:B------:R-:W-:Y:S01]  /*115b0*/  FADD.FTZ R53, R53, UR5 ;  /* 0x0000000535357e21 */ /* 0x000fe20008010000 */
[----:B------:R-:W2:Y:S01]  /*115c0*/  @!P0 MUFU.EX2 R59, R59 ;  /* 0x0000003b003b8308 */ /* 0x000ea20000000800 */
[----:B------:R-:W-:Y:S01]  /*115d0*/  FSETP.GTU.FTZ.AND P2, PT, R50, 20, PT ;  /* 0x41a000003200780b */ /* 0x000fe20003f5c000 */
[----:B0-----:R-:W-:Y:S01]  /*115e0*/  @!P5 FADD.FTZ R58, R58, 1 ;  /* 0x3f8000003a3ad421 */ /* 0x001fe20000010000 */
[----:B------:R-:W-:Y:S01]  /*115f0*/  FADD.FTZ R56, R56, UR5 ;  /* 0x0000000538387e21 */ /* 0x000fe20008010000 */
[----:B------:R-:W-:Y:S01]  /*11600*/  @!P4 FMUL.FTZ R17, R17, R62 ;  /* 0x0000003e1111c220 */ /* 0x000fe20000410000 */
[----:B------:R-:W-:Y:S01]  /*11610*/  FSETP.GTU.FTZ.AND P3, PT, R52, 20, PT ;  /* 0x41a000003400780b */ /* 0x000fe20003f7c000 */
[----:B-1----:R-:W-:Y:S01]  /*11620*/  @!P1 FMUL.FTZ R20, R20, R57 ;  /* 0x0000003914149220 */ /* 0x002fe20000410000 */
[----:B------:R-:W-:Y:S01]  /*11630*/  FSETP.GTU.FTZ.AND P4, PT, R53, 20, PT ;  /* 0x41a000003500780b */ /* 0x000fe20003f9c000 */
[----:B------:R-:W0:Y:S01]  /*11640*/  @!P5 MUFU.RCP R61, R58 ;  /* 0x0000003a003dd308 */ /* 0x000e220000001000 */
[----:B------:R-:W-:Y:S01]  /*11650*/  FSETP.GTU.FTZ.AND P1, PT, R56, 20, PT ;  /* 0x41a000003800780b */ /* 0x000fe20003f3c000 */
[----:B------:R-:W-:-:S04]  /*11660*/  HADD2.F32 R54, -RZ, R54.H0_H0 ;  /* 0x20000036ff367230 */ /* 0x000fc80000004100 */
[----:B------:R-:W-:Y:S01]  /*11670*/  @!P2 FMUL.FTZ R50, R50, -1.4426950216293334961 ;  /* 0xbfb8aa3b3232a820 */ /* 0x000fe20000410000 */
[----:B------:R-:W-:Y:S01]  /*11680*/  FADD.FTZ R54, R54, UR5 ;  /* 0x0000000536367e21 */ /* 0x000fe20008010000 */
[----:B--2---:R-:W-:Y:S02]  /*11690*/  @!P0 FADD.FTZ R59, R59, 1 ;  /* 0x3f8000003b3b8421 */ /* 0x004fe40000010000 */
[----:B------:R-:W-:Y:S02]  /*116a0*/  @!P3 FMUL.FTZ R52, R52, -1.4426950216293334961 ;  /* 0xbfb8aa3b3434b820 */ /* 0x000fe40000410000 */
[----:B------:R-:W-:Y:S01]  /*116b0*/  @!P4 FMUL.FTZ R53, R53, -1.4426950216293334961 ;  /* 0xbfb8aa3b3535c820 */ /* 0x000fe20000410000 */
[----:B------:R-:W1:Y:S01]  /*116c0*/  @!P2 MUFU.EX2 R50, R50 ;  /* 0x000000320032a308 */ /* 0x000e620000000800 */
[----:B------:R-:W-:Y:S01]  /*116d0*/  @!P1 FMUL.FTZ R56, R56, -1.4426950216293334961 ;  /* 0xbfb8aa3b38389820 */ /* 0x000fe20000410000 */
[----:B0-----:R-:W-:Y:S01]  /*116e0*/  @!P5 FMUL.FTZ R18, R18, R61 ;  /* 0x0000003d1212d220 */ /* 0x001fe20000410000 */
[----:B------:R-:W-:-:S05]  /*116f0*/  FSETP.GTU.FTZ.AND P5, PT, R54, 20, PT ;  /* 0x41a000003600780b */ /* 0x000fca0003fbc000 */
[----:B------:R-:W0:Y:S01]  /*11700*/  @!P0 MUFU.RCP R64, R59 ;  /* 0x0000003b00408308 */ /* 0x000e220000001000 */
[----:B------:R-:W-:Y:S01]  /*11710*/  SHF.L.U32 R57, R90, 0x4, RZ ;  /* 0x000000045a397819 */ /* 0x000fe200000006ff */
[----:B------:R-:W-:-:S06]  /*11720*/  HADD2.F32 R55, -RZ, R55.H0_H0 ;  /* 0x20000037ff377230 */ /* 0x000fcc0000004100 */
[----:B------:R-:W2:Y:S01]  /*11730*/  @!P3 MUFU.EX2 R52, R52 ;  /* 0x000000340034b308 */ /* 0x000ea20000000800 */
[----:B------:R-:W-:-:S07]  /*11740*/  LOP3.LUT R58, R57, 0xfffffe00, RZ, 0xc0, !PT ;  /* 0xfffffe00393a7812 */ /* 0x000fce00078ec0ff */
[----:B------:R-:W3:Y:S08]  /*11750*/  @!P4 MUFU.EX2 R53, R53 ;  /* 0x000000350035c308 */ /* 0x000ef00000000800 */
[----:B------:R-:W4:Y:S01]  /*11760*/  @!P1 MUFU.EX2 R56, R56 ;  /* 0x0000003800389308 */ /* 0x000f220000000800 */
[----:B------:R-:W-:Y:S01]  /*11770*/  LEA R84, R89, R58, 0x4 ;  /* 0x0000003a59547211 */ /* 0x000fe200078e20ff */
[----:B------:R-:W-:Y:S01]  /*11780*/  FADD.FTZ R55, R55, UR5 ;  /* 0x0000000537377e21 */ /* 0x000fe20008010000 */
[----:B------:R-:W-:Y:S01]  /*11790*/  @!P5 FMUL.FTZ R54, R54, -1.4426950216293334961 ;  /* 0xbfb8aa3b3636d820 */ /* 0x000fe20000410000 */
[----:B-1----:R-:W-:Y:S01]  /*117a0*/  @!P2 FADD.FTZ R50, R50, 1 ;  /* 0x3f8000003232a421 */ /* 0x002fe20000010000 */
[C---:B------:R-:W-:Y:S01]  /*117b0*/  IADD3 R57, R84.reuse, 0x1, RZ ;  /* 0x0000000154397810 */ /* 0x040fe20007ffe0ff */
[----:B0-----:R-:W-:Y:S01]  /*117c0*/  @!P0 FMUL.FTZ R19, R19, R64 ;  /* 0x0000004013138220 */ /* 0x001fe20000410000 */
        /* <DEDUP_REMOVED lines=13> */
[----:B------:R-:W-:Y:S01]  /*118a0*/  IADD3 R83, R84, 0xf, RZ ;  /* 0x0000000f54537810 */ /* 0x000fe20007ffe0ff */
[----:B------:R0:W-:Y:S01]  /*118b0*/  @!P2 MUFU.RCP R86, R50 ;  /* 0x000000320056a308 */ /* 0x0001e20000001000 */
[----:B------:R-:W-:Y:S01]  /*118c0*/  FSETP.GTU.FTZ.AND P0, PT, R55, 20, PT ;  /* 0x41a000003700780b */ /* 0x000fe20003f1c000 */
[----:B--2---:R-:W-:Y:S01]  /*118d0*/  @!P3 FADD.FTZ R52, R52, 1 ;  /* 0x3f8000003434b421 */ /* 0x004fe20000010000 */
[----:B---3--:R-:W-:Y:S01]  /*118e0*/  @!P4 FADD.FTZ R53, R53, 1 ;  /* 0x3f8000003535c421 */ /* 0x008fe20000010000 */
[-C--:B------:R-:W-:Y:S01]  /*118f0*/  LEA.HI.SX32 R58, R58, R84.reuse, 0x1b ;  /* 0x000000543a3a7211 */ /* 0x080fe200078fdaff */
[----:B----4-:R-:W-:Y:S01]  /*11900*/  @!P1 FADD.FTZ R56, R56, 1 ;  /* 0x3f80000038389421 */ /* 0x010fe20000010000 */
[-C--:B------:R-:W-:Y:S02]  /*11910*/  LEA.HI.SX32 R60, R59, R84.reuse, 0x1b ;  /* 0x000000543b3c7211 */ /* 0x080fe400078fdaff */
[-C--:B------:R-:W-:Y:S01]  /*11920*/  LEA.HI.SX32 R62, R61, R84.reuse, 0x1b ;  /* 0x000000543d3e7211 */ /* 0x080fe200078fdaff */
[----:B------:R-:W1:Y:S01]  /*11930*/  @!P5 MUFU.EX2 R54, R54 ;  /* 0x000000360036d308 */ /* 0x000e620000000800 */
[----:B0-----:R-:W-:-:S02]  /*11940*/  LEA.HI.SX32 R50, R57, R84, 0x1b ;  /* 0x0000005439327211 */ /* 0x001fc400078fdaff */
        /* <DEDUP_REMOVED lines=10> */
[----:B------:R-:W-:Y:S01]  /*119f0*/  LEA.HI.SX32 R84, R83, R84, 0x1b ;  /* 0x0000005453547211 */ /* 0x000fe200078fdaff */
[----:B------:R0:W-:Y:S01]  /*11a00*/  @!P3 MUFU.RCP R85, R52 ;  /* 0x000000340055b308 */ /* 0x0001e20000001000 */
[----:B------:R-:W-:-:S02]  /*11a10*/  LEA R58, R58, R49, 0x1 ;  /* 0x000000313a3a7211 */ /* 0x000fc400078e08ff */
[-C--:B------:R-:W-:Y:S02]  /*11a20*/  LEA R60, R60, R49.reuse, 0x1 ;  /* 0x000000313c3c7211 */ /* 0x080fe400078e08ff */
[-C--:B------:R-:W-:Y:S02]  /*11a30*/  LEA R62, R62, R49.reuse, 0x1 ;  /* 0x000000313e3e7211 */ /* 0x080fe400078e08ff */
[-C--:B------:R-:W-:Y:S01]  /*11a40*/  LEA R64, R64, R49.reuse, 0x1 ;  /* 0x0000003140407211 */ /* 0x080fe200078e08ff */
[----:B------:R-:W-:Y:S01]  /*11a50*/  @!P4 MUFU.RCP R92, R53 ;  /* 0x00000035005cc308 */ /* 0x000fe20000001000 */
[-C--:B0-----:R-:W-:Y:S02]  /*11a60*/  LEA R52, R50, R49.reuse, 0x1 ;  /* 0x0000003132347211 */ /* 0x081fe400078e08ff */
[-C--:B------:R-:W-:Y:S02]  /*11a70*/  LEA R66, R66, R49.reuse, 0x1 ;  /* 0x0000003142427211 */ /* 0x080fe400078e08ff */
[----:B------:R-:W-:-:S02]  /*11a80*/  LEA R68, R68, R49, 0x1 ;  /* 0x0000003144447211 */ /* 0x000fc400078e08ff */
[-C--:B------:R-:W-:Y:S01]  /*11a90*/  LEA R70, R70, R49.reuse, 0x1 ;  /* 0x0000003146467211 */ /* 0x080fe200078e08ff */
[----:B------:R-:W0:Y:S01]  /*11aa0*/  @!P1 MUFU.RCP R53, R56 ;  /* 0x0000003800359308 */ /* 0x000e220000001000 */
[-C--:B------:R-:W-:Y:S02]  /*11ab0*/  LEA R72, R72, R49.reuse, 0x1 ;  /* 0x0000003148487211 */ /* 0x080fe400078e08ff */
[-C--:B------:R-:W-:Y:S02]  /*11ac0*/  LEA R74, R74, R49.reuse, 0x1 ;  /* 0x000000314a4a7211 */ /* 0x080fe400078e08ff */
[-C--:B------:R-:W-:Y:S02]  /*11ad0*/  LEA R76, R76, R49.reuse, 0x1 ;  /* 0x000000314c4c7211 */ /* 0x080fe400078e08ff */
[-C--:B------:R-:W-:Y:S02]  /*11ae0*/  LEA R78, R78, R49.reuse, 0x1 ;  /* 0x000000314e4e7211 */ /* 0x080fe400078e08ff */
[----:B------:R-:W-:-:S02]  /*11af0*/  LEA R80, R80, R49, 0x1 ;  /* 0x0000003150507211 */ /* 0x000fc400078e08ff */
[-C--:B------:R-:W-:Y:S02]  /*11b00*/  LEA R82, R82, R49.reuse, 0x1 ;  /* 0x0000003152527211 */ /* 0x080fe400078e08ff */
[----:B------:R-:W-:Y:S02]  /*11b10*/  LEA R84, R84, R49, 0x1 ;  /* 0x0000003154547211 */ /* 0x000fe400078e08ff */
[----:B------:R-:W-:Y:S01]  /*11b20*/  F2FP.F16.F32.PACK_AB R50, R43, R44 ;  /* 0x0000002c2b32723e */ /* 0x000fe200000000ff */
[----:B------:R-:W2:Y:S04]  /*11b30*/  LDS.U16 R49, [R88+0x14] ;  /* 0x0000140058317984 */ /* 0x000ea80000000400 */
[----:B------:R-:W3:Y:S01]  /*11b40*/  LDS.U16 R43, [R88+0x16] ;  /* 0x00001600582b7984 */ /* 0x000ee20000000400 */
[----:B------:R-:W-:Y:S01]  /*11b50*/  @!P0 FMUL.FTZ R55, R55, -1.4426950216293334961 ;  /* 0xbfb8aa3b37378820 */ /* 0x000fe20000410000 */
[----:B-1----:R-:W-:Y:S01]  /*11b60*/  @!P5 FADD.FTZ R54, R54, 1 ;  /* 0x3f8000003636d421 */ /* 0x002fe20000010000 */
[----:B0-----:R-:W-:Y:S01]  /*11b70*/  @!P1 FMUL.FTZ R26, R26, R53 ;  /* 0x000000351a1a9220 */ /* 0x001fe20000410000 */
[----:B------:R-:W-:Y:S03]  /*11b80*/  LDS.U16 R44, [R88+0x18] ;  /* 0x00001800582c7984 */ /* 0x000fe60000000400 */
[----:B------:R-:W0:Y:S01]  /*11b90*/  @!P0 MUFU.EX2 R55, R55 ;  /* 0x0000003700378308 */ /* 0x000e220000000800 */
[----:B------:R-:W-:-:S07]  /*11ba0*/  PRMT R53, R47, 0x7610, R53 ;  /* 0x000076102f357816 */ /* 0x000fce0000000035 */
[----:B------:R1:W-:Y:S02]  /*11bb0*/  @!P5 MUFU.RCP R57, R54 ;  /* 0x000000360039d308 */ /* 0x0003e40000001000 */
[----:B-1----:R-:W-:Y:S02]  /*11bc0*/  PRMT R54, R47, 0x7632, R54 ;  /* 0x000076322f367816 */ /* 0x002fe40000000036 */
[----:B------:R-:W1:Y:S01]  /*11bd0*/  LDS.U16 R47, [R88+0x1e] ;  /* 0x00001e00582f7984 */ /* 0x000e620000000400 */
[----:B------:R-:W-:Y:S01]  /*11be0*/  BAR.SYNC.DEFER_BLOCKING 0x0 ;  /* 0x0000000000007b1d */ /* 0x000fe20000010000 */
[----:B0-----:R-:W-:-:S05]  /*11bf0*/  @!P0 FADD.FTZ R55, R55, 1 ;  /* 0x3f80000037378421 */ /* 0x001fca0000010000 */
[----:B------:R0:W4:Y:S01]  /*11c00*/  @!P0 MUFU.RCP R94, R55 ;  /* 0x00000037005e8308 */ /* 0x0001220000001000 */
[----:B--2---:R-:W-:Y:S02]  /*11c10*/  HADD2.F32 R49, -RZ, R49.H0_H0 ;  /* 0x20000031ff317230 */ /* 0x004fe40000004100 */
[----:B---3--:R-:W-:Y:S01]  /*11c20*/  HADD2.F32 R43, -RZ, R43.H0_H0 ;  /* 0x2000002bff2b7230 */ /* 0x008fe20000004100 */
[----:B------:R-:W-:Y:S02]  /*11c30*/  PRMT R56, R50, 0x7632, R56 ;  /* 0x0000763232387816 */ /* 0x000fe40000000038 */
[----:B------:R-:W-:Y:S01]  /*11c40*/  FADD.FTZ R49, R49, UR5 ;  /* 0x0000000531317e21 */ /* 0x000fe20008010000 */
[----:B0-----:R-:W-:Y:S01]  /*11c50*/  PRMT R55, R48, 0x7632, R55 ;  /* 0x0000763230377816 */ /* 0x001fe20000000037 */
[----:B------:R-:W-:Y:S01]  /*11c60*/  FADD.FTZ R43, R43, UR5 ;  /* 0x000000052b2b7e21 */ /* 0x000fe20008010000 */
[----:B------:R-:W-:Y:S02]  /*11c70*/  PRMT R40, R41, 0x7632, R40 ;  /* 0x0000763229287816 */ /* 0x000fe40000000028 */
[----:B------:R-:W-:Y:S01]  /*11c80*/  PRMT R38, R39, 0x7632, R38 ;  /* 0x0000763227267816 */ /* 0x000fe20000000026 */
[----:B------:R-:W-:Y:S01]  /*11c90*/  STS.U16 [R88], R53 ;  /* 0x0000003558007388 */ /* 0x000fe20000000400 */
[----:B----4-:R-:W-:-:S03]  /*11ca0*/  @!P0 FMUL.FTZ R25, R25, R94 ;  /* 0x0000005e19198220 */ /* 0x010fc60000410000 */
[----:B------:R-:W-:Y:S01]  /*11cb0*/  STS.U16 [R52+0x2], R54 ;  /* 0x0000023634007388 */ /* 0x000fe20000000400 */
[----:B------:R-:W-:-:S03]  /*11cc0*/  FSETP.GTU.FTZ.AND P0, PT, R49, 20, PT ;  /* 0x41a000003100780b */ /* 0x000fc60003f1c000 */
[----:B------:R-:W-:Y:S01]  /*11cd0*/  STS.U16 [R58+0x4], R48 ;  /* 0x000004303a007388 */ /* 0x000fe20000000400 */
[----:B------:R-:W-:-:S03]  /*11ce0*/  FSETP.GTU.FTZ.AND P1, PT, R43, 20, PT ;  /* 0x41a000002b00780b */ /* 0x000fc60003f3c000 */
[----:B------:R-:W-:Y:S01]  /*11cf0*/  STS.U16 [R60+0x6], R55 ;  /* 0x000006373c007388 */ /* 0x000fe20000000400 */
[----:B------:R-:W-:-:S03]  /*11d00*/  PRMT R36, R37, 0x7632, R36 ;  /* 0x0000763225247816 */ /* 0x000fc60000000024 */
[----:B------:R-:W-:Y:S04]  /*11d10*/  STS.U16 [R62+0x8], R50 ;  /* 0x000008323e007388 */ /* 0x000fe80000000400 */
[----:B------:R-:W-:Y:S04]  /*11d20*/  STS.U16 [R64+0xa], R56 ;  /* 0x00000a3840007388 */ /* 0x000fe80000000400 */
[----:B------:R0:W-:Y:S01]  /*11d30*/  STS.U16 [R66+0xc], R41 ;  /* 0x00000c2942007388 */ /* 0x0001e20000000400 */
[----:B------:R-:W-:-:S03]  /*11d40*/  ULEA UR7, UR8, UR7, 0x18 ;  /* 0x0000000708077291 */ /* 0x000fc6000f8ec03f */
[----:B------:R2:W-:Y:S01]  /*11d50*/  STS.U16 [R68+0xe], R40 ;  /* 0x00000e2844007388 */ /* 0x0005e20000000400 */
[----:B------:R-:W-:-:S03]  /*11d60*/  PRMT R42, R33, 0x7632, R42 ;  /* 0x00007632212a7816 */ /* 0x000fc6000000002a */
[----:B------:R-:W-:Y:S01]  /*11d70*/  STS.U16 [R70+0x10], R39 ;  /* 0x0000102746007388 */ /* 0x000fe20000000400 */
[----:B0-----:R-:W-:-:S03]  /*11d80*/  PRMT R41, R35, 0x7632, R41 ;  /* 0x0000763223297816 */ /* 0x001fc60000000029 */
[----:B------:R0:W-:Y:S01]  /*11d90*/  STS.U16 [R72+0x12], R38 ;  /* 0x0000122648007388 */ /* 0x0001e20000000400 */
[----:B------:R-:W-:Y:S02]  /*11da0*/  HADD2.F32 R45, -RZ, R45.H0_H0 ;  /* 0x2000002dff2d7230 */ /* 0x000fe40000004100 */
[----:B-1----:R-:W-:Y:S01]  /*11db0*/  HADD2.F32 R47, -RZ, R47.H0_H0 ;  /* 0x2000002fff2f7230 */ /* 0x002fe20000004100 */
[----:B------:R-:W-:Y:S01]  /*11dc0*/  STS.U16 [R74+0x14], R37 ;  /* 0x000014254a007388 */ /* 0x000fe20000000400 */
[----:B--2---:R-:W-:-:S03]  /*11dd0*/  MOV R40, UR58 ;  /* 0x0000003a00287c02 */ /* 0x004fc60008000f00 */
[----:B------:R-:W-:Y:S01]  /*11de0*/  STS.U16 [R76+0x16], R36 ;  /* 0x000016244c007388 */ /* 0x000fe20000000400 */
[----:B0-----:R-:W-:-:S03]  /*11df0*/  PRMT R38, R33, 0x7610, R38 ;  /* 0x0000761021267816 */ /* 0x001fc60000000026 */
[----:B------:R0:W-:Y:S01]  /*11e00*/  STS.U16 [R78+0x18], R35 ;  /* 0x000018234e007388 */ /* 0x0001e20000000400 */
[----:B------:R-:W-:-:S03]  /*11e10*/  @!P5 FMUL.FTZ R24, R24, R57 ;  /* 0x000000391818d220 */ /* 0x000fc60000410000 */
[----:B------:R-:W-:Y:S01]  /*11e20*/  STS.U16 [R80+0x1a], R41 ;  /* 0x00001a2950007388 */ /* 0x000fe20000000400 */
[----:B------:R-:W-:-:S03]  /*11e30*/  @!P0 FMUL.FTZ R33, R49, -1.4426950216293334961 ;  /* 0xbfb8aa3b31218820 */ /* 0x000fc60000410000 */
[----:B------:R1:W-:Y:S01]  /*11e40*/  STS.U16 [R82+0x1c], R38 ;  /* 0x00001c2652007388 */ /* 0x0003e20000000400 */
[----:B0-----:R-:W-:-:S03]  /*11e50*/  @!P1 FMUL.FTZ R35, R43, -1.4426950216293334961 ;  /* 0xbfb8aa3b2b239820 */ /* 0x001fc60000410000 */
[----:B------:R-:W-:Y:S01]  /*11e60*/  STS.U16 [R84+0x1e], R42 ;  /* 0x00001e2a54007388 */ /* 0x000fe20000000400 */
[----:B------:R-:W-:Y:S01]  /*11e70*/  NOP ;  /* 0x0000000000007918 */ /* 0x000fe20000000000 */
[----:B-1----:R-:W-:Y:S01]  /*11e80*/  FADD.FTZ R38, R45, UR5 ;  /* 0x000000052d267e21 */ /* 0x002fe20008010000 */
[----:B------:R-:W-:Y:S01]  /*11e90*/  FADD.FTZ R41, R47, UR5 ;  /* 0x000000052f297e21 */ /* 0x000fe20008010000 */
        /* <DEDUP_REMOVED lines=18> */
[----:B------:R-:W-:-:S02]  /*11fc0*/  HADD2.F32 R44, -RZ, R44.H0_H0 ;  /* 0x2000002cff2c7230 */ /* 0x000fc40000004100 */
[----:B------:R-:W-:-:S03]  /*11fd0*/  @!P2 FMUL.FTZ R21, R21, R86 ;  /* 0x000000561515a220 */ /* 0x000fc60000410000 */
[----:B------:R-:W-:-:S05]  /*11fe0*/  FADD.FTZ R44, R44, UR5 ;  /* 0x000000052c2c7e21 */ /* 0x000fca0008010000 */
[----:B------:R-:W-:Y:S01]  /*11ff0*/  FSETP.GTU.FTZ.AND P2, PT, R44, 20, PT ;  /* 0x41a000002c00780b */ /* 0x000fe20003f5c000 */
[----:B------:R-:W0:Y:S01]  /*12000*/  LDS R42, [UR7+0x840] ;  /* 0x00084007ff2a7984 */ /* 0x000e220008000800 */
[----:B------:R-:W-:-:S11]  /*12010*/  HADD2.F32 R46, -RZ, R46.H0_H0 ;  /* 0x2000002eff2e7230 */ /* 0x000fd60000004100 */
[----:B------:R-:W-:Y:S01]  /*12020*/  @!P2 FMUL.FTZ R37, R44, -1.4426950216293334961 ;  /* 0xbfb8aa3b2c25a820 */ /* 0x000fe20000410000 */
[----:B------:R-:W-:Y:S01]  /*12030*/  USHF.R.S32.HI UR28, URZ, 0x1f, UR9 ;  /* 0x0000001f3f1c7899 */ /* 0x000fe20008011409 */
[----:B------:R-:W-:Y:S01]  /*12040*/  @!P3 FMUL.FTZ R22, R22, R85 ;  /* 0x000000551616b220 */ /* 0x000fe20000410000 */
[----:B------:R-:W-:Y:S02]  /*12050*/  IADD3 R34, P5, R51, UR9, RZ ;  /* 0x0000000933227c10 */ /* 0x000fe4000ffbe0ff */
[----:B------:R-:W-:Y:S01]  /*12060*/  FSETP.GTU.FTZ.AND P3, PT, R38, 20, PT ;  /* 0x41a000002600780b */ /* 0x000fe20003f7c000 */
[----:B------:R-:W-:Y:S01]  /*12070*/  FADD.FTZ R46, R46, UR5 ;  /* 0x000000052e2e7e21 */ /* 0x000fe20008010000 */
[----:B------:R1:W2:Y:S01]  /*12080*/  @!P1 MUFU.EX2 R36, R35 ;  /* 0x0000002300249308 */ /* 0x0002a20000000800 */
[----:B------:R-:W-:-:S03]  /*12090*/  @!P4 FMUL.FTZ R23, R23, R92 ;  /* 0x0000005c1717c220 */ /* 0x000fc60000410000 */
[----:B------:R-:W-:-:S04]  /*120a0*/  FSETP.GTU.FTZ.AND P4, PT, R46, 20, PT ;  /* 0x41a000002e00780b */ /* 0x000fc80003f9c000 */
[----:B------:R-:W3:Y:S01]  /*120b0*/  @!P2 MUFU.EX2 R37, R37 ;  /* 0x000000250025a308 */ /* 0x000ee20000000800 */
[----:B-1----:R-:W-:Y:S02]  /*120c0*/  IADD3.X R35, R16, UR28, RZ, P5, !PT ;  /* 0x0000001c10237c10 */ /* 0x002fe4000affe4ff */
[----:B------:R-:W-:Y:S01]  /*120d0*/  FSETP.GTU.FTZ.AND P5, PT, R41, 20, PT ;  /* 0x41a000002900780b */ /* 0x000fe20003fbc000 */
[----:B------:R-:W-:-:S04]  /*120e0*/  @!P3 FMUL.FTZ R38, R38, -1.4426950216293334961 ;  /* 0xbfb8aa3b2626b820 */ /* 0x000fc80000410000 */
[----:B------:R-:W1:Y:S01]  /*120f0*/  @!P0 MUFU.EX2 R33, R33 ;  /* 0x0000002100218308 */ /* 0x000e620000000800 */
[----:B------:R-:W-:Y:S01]  /*12100*/  @!P4 FMUL.FTZ R39, R46, -1.4426950216293334961 ;  /* 0xbfb8aa3b2e27c820 */ /* 0x000fe20000410000 */
[----:B--2---:R-:W-:-:S06]  /*12110*/  @!P1 FADD.FTZ R36, R36, 1 ;  /* 0x3f80000024249421 */ /* 0x004fcc0000010000 */
[----:B------:R-:W-:Y:S01]  /*12120*/  @!P5 FMUL.FTZ R41, R41, -1.4426950216293334961 ;  /* 0xbfb8aa3b2929d820 */ /* 0x000fe20000410000 */
[----:B------:R-:W2:Y:S01]  /*12130*/  @!P3 MUFU.EX2 R38, R38 ;  /* 0x000000260026b308 */ /* 0x000ea20000000800 */
[----:B---3--:R-:W-:Y:S01]  /*12140*/  @!P2 FADD.FTZ R37, R37, 1 ;  /* 0x3f8000002525a421 */ /* 0x008fe20000010000 */
[----:B------:R-:W-:Y:S01]  /*12150*/  UIMAD UR29, UR31, UR34, URZ ;  /* 0x000000221f1d72a4 */ /* 0x000fe2000f8e023f */
[----:B0-----:R-:W-:-:S05]  /*12160*/  ISETP.GE.AND P6, PT, R51, R42, PT ;  /* 0x0000002a3300720c */ /* 0x001fca0003fc6270 */
        /* <DEDUP_REMOVED lines=28> */
.L_x_8471:
[----:B------:R-:W-:Y:S05]  /*12330*/  BSYNC B0 ;  /* 0x0000000000007941 */ /* 0x000fea0003800000 */
.L_x_8470:
[----:B-1----:R-:W2:Y:S01]  /*12340*/  LDL.LU R43, [R1+0x40] ;  /* 0x00004000012b7983 */ /* 0x002ea20000300800 */
        /* <DEDUP_REMOVED lines=31> */
[----:B------:R-:W-:Y:S01]  /*12540*/  ISETP.GE.AND P0, PT, R15, R42, PT ;  /* 0x0000002a0f00720c */ /* 0x000fe20003f06270 */
        /* <DEDUP_REMOVED lines=55> */
[----:B------:R-:W-:Y:S01]  /*128c0*/  STS.U16 [R62+0x8], R21 ;  /* 0x000008153e007388 */ /* 0x000fe20000000400 */
        /* <DEDUP_REMOVED lines=8> */
[----:B--2---:R-:W-:Y:S01]  /*12950*/  PRMT R37, R18, 0x7610, R37 ;  /* 0x0000761012257816 */ /* 0x004fe20000000025 */
[----:B------:R-:W-:Y:S01]  /*12960*/  FADD.FTZ R27, R26, R27 ;  /* 0x0000001b1a1b7221 */ /* 0x000fe20000010000 */
[----:B------:R-:W-:Y:S01]  /*12970*/  F2FP.F16.F32.PACK_AB R20, R32, R31 ;  /* 0x0000001f2014723e */ /* 0x000fe200000000ff */
[----:B------:R-:W-:Y:S01]  /*12980*/  STS.U16 [R68+0xe], R39 ;  /* 0x00000e2744007388 */ /* 0x000fe20000000400 */
[----:B------:R-:W-:Y:S01]  /*12990*/  PRMT R42, R19, 0x7632, R42 ;  /* 0x00007632132a7816 */ /* 0x000fe2000000002a */
[----:B------:R-:W-:Y:S01]  /*129a0*/  FADD.FTZ R28, R27, R28 ;  /* 0x0000001c1b1c7221 */ /* 0x000fe20000010000 */
[----:B-1----:R-:W-:Y:S01]  /*129b0*/  PRMT R36, R18, 0x7632, R36 ;  /* 0x0000763212247816 */ /* 0x002fe20000000024 */
        /* <DEDUP_REMOVED lines=54> */
.L_x_8473:
[----:B------:R-:W-:Y:S05]  /*12d20*/  BSYNC B0 ;  /* 0x0000000000007941 */ /* 0x000fea0003800000 */
.L_x_8472:
        /* <DEDUP_REMOVED lines=56> */
.L_x_8336:
        /* <DEDUP_REMOVED lines=38> */
.L_x_8476:
[----:B------:R-:W-:Y:S05]  /*13310*/  BSYNC B0 ;  /* 0x0000000000007941 */ /* 0x000fea0003800000 */
.L_x_8475:
        /* <DEDUP_REMOVED lines=41> */
.L_x_8478:
[----:B------:R-:W3:Y:S02]  /*135b0*/  S2R R11, SR_TID.X ;  /* 0x00000000000b7919 */ /* 0x000ee40000002100 */
.L_x_8479:
[----:B------:R-:W-:Y:S05]  /*135c0*/  BSYNC B0 ;  /* 0x0000000000007941 */ /* 0x000fea0003800000 */
.L_x_8477:
        /* <DEDUP_REMOVED lines=23> */
.L_x_8481:
        /* <DEDUP_REMOVED lines=32> */
.L_x_8480:
[----:B------:R-:W-:Y:S05]  /*13940*/  EXIT ;  /* 0x000000000000794d */ /* 0x000fea0003800000 */
.L_x_8378:
[----:B------:R-:W-:Y:S01]  /*13950*/  HFMA2.MMA R69, -RZ, RZ, 0, 5.9604644775390625e-08 ;  /* 0x00000001ff457435 */ /* 0x000fe200000001ff */
[----:B------:R-:W-:Y:S02]  /*13960*/  MOV R246, R243 ;  /* 0x000000f300f67202 */ /* 0x000fe40000000f00 */
[----:B------:R-:W-:Y:S02]  /*13970*/  MOV R68, RZ ;  /* 0x000000ff00447202 */ /* 0x000fe40000000f00 */
[----:B------:R-:W-:-:S07]  /*13980*/  MOV R71, 0xffffffff ;  /* 0xffffffff00477802 */ /* 0x000fce0000000f00 */
[----:B------:R-:W-:Y:S05]  /*13990*/  WARPSYNC.COLLECTIVE R71, `(.L_x_8482) ;  /* 0x0000000047087348 */ /* 0x000fea0003c00000 */
[----:B------:R0:W1:Y:S02]  /*139a0*/  SHFL.UP P1, R70, R246, R69, R68 ;  /* 0x04000045f6467389 */ /* 0x0000640000020044 */
[----:B01----:R-:W-:Y:S01]  /*139b0*/  ENDCOLLECTIVE ;  /* 0x000000000000791b */ /* 0x003fe20003800000 */
.L_x_8482:
[----:B------:R-:W-:Y:S02]  /*139c0*/  MOV R246, R239 ;  /* 0x000000ef00f67202 */ /* 0x000fe40000000f00 */
[----:B------:R-:W-:-:S07]  /*139d0*/  MOV R244, R70 ;  /* 0x0000004600f47202 */ /* 0x000fce0000000f00 */
[----:B------:R-:W-:Y:S05]  /*139e0*/  WARPSYNC.COLLECTIVE R71, `(.L_x_8483) ;  /* 0x0000000047087348 */ /* 0x000fea0003c00000 */
[----:B------:R0:W1:Y:S02]  /*139f0*/  SHFL.UP P1, R70, R246, R69, R68 ;  /* 0x04000045f6467389 */ /* 0x0000640000020044 */
[----:B01----:R-:W-:Y:S01]  /*13a00*/  ENDCOLLECTIVE ;  /* 0x000000000000791b */ /* 0x003fe20003800000 */
.L_x_8483:
[----:B------:R-:W-:Y:S02]  /*13a10*/  MOV R246, R241 ;  /* 0x000000f100f67202 */ /* 0x000fe40000000f00 */
[----:B------:R-:W-:-:S07]  /*13a20*/  MOV R245, R70 ;  /* 0x0000004600f57202 */ /* 0x000fce0000000f00 */
[----:B------:R-:W-:Y:S05]  /*13a30*/  WARPSYNC.COLLECTIVE R71, `(.L_x_8484) ;  /* 0x0000000047087348 */ /* 0x000fea0003c00000 */
[----:B------:R0:W1:Y:S02]  /*13a40*/  SHFL.UP P1, R70, R246, R69, R68 ;  /* 0x04000045f6467389 */ /* 0x0000640000020044 */
[----:B01----:R-:W-:Y:S01]  /*13a50*/  ENDCOLLECTIVE ;  /* 0x000000000000791b */ /* 0x003fe20003800000 */
.L_x_8484:
[----:B------:R-:W-:Y:S02]  /*13a60*/  MOV R246, R242 ;  /* 0x000000f200f67202 */ /* 0x000fe40000000f00 */
[----:B------:R-:W-:-:S07]  /*13a70*/  MOV R247, R70 ;  /* 0x0000004600f77202 */ /* 0x000fce0000000f00 */
[----:B------:R-:W-:Y:S05]  /*13a80*/  WARPSYNC.COLLECTIVE R71, `(.L_x_8485) ;  /* 0x0000000047087348 */ /* 0x000fea0003c00000 */
[----:B------:R0:W1:Y:S02]  /*13a90*/  SHFL.UP P1, R70, R246, R69, R68 ;  /* 0x04000045f6467389 */ /* 0x0000640000020044 */
[----:B01----:R-:W-:Y:S01]  /*13aa0*/  ENDCOLLECTIVE ;  /* 0x000000000000791b */ /* 0x003fe20003800000 */
.L_x_8485:
        /* <DEDUP_REMOVED lines=19> */
.L_x_8486:
[----:B------:R-:W-:Y:S02]  /*13be0*/  MOV R246, R239 ;  /* 0x000000ef00f67202 */ /* 0x000fe40000000f00 */
[----:B------:R-:W-:-:S07]  /*13bf0*/  MOV R245, R70 ;  /* 0x0000004600f57202 */ /* 0x000fce0000000f00 */
[----:B------:R-:W-:Y:S05]  /*13c00*/  WARPSYNC.COLLECTIVE R71, `(.L_x_8487) ;  /* 0x0000000047087348 */ /* 0x000fea0003c00000 */
[----:B------:R0:W1:Y:S02]  /*13c10*/  SHFL.UP P1, R70, R246, R69, R68 ;  /* 0x04000045f6467389 */ /* 0x0000640000020044 */
[----:B01----:R-:W-:Y:S01]  /*13c20*/  ENDCOLLECTIVE ;  /* 0x000000000000791b */ /* 0x003fe20003800000 */
.L_x_8487:
[----:B------:R-:W-:Y:S02]  /*13c30*/  MOV R246, R241 ;  /* 0x000000f100f67202 */ /* 0x000fe40000000f00 */
[----:B------:R-:W-:-:S07]  /*13c40*/  MOV R247, R70 ;  /* 0x0000004600f77202 */ /* 0x000fce0000000f00 */
[----:B------:R-:W-:Y:S05]  /*13c50*/  WARPSYNC.COLLECTIVE R71, `(.L_x_8488) ;  /* 0x0000000047087348 */ /* 0x000fea0003c00000 */
[----:B------:R0:W1:Y:S02]  /*13c60*/  SHFL.UP P1, R70, R246, R69, R68 ;  /* 0x04000045f6467389 */ /* 0x0000640000020044 */
[----:B01----:R-:W-:Y:S01]  /*13c70*/  ENDCOLLECTIVE ;  /* 0x000000000000791b */ /* 0x003fe20003800000 */
.L_x_8488:
[----:B------:R-:W-:Y:S02]  /*13c80*/  MOV R246, R242 ;  /* 0x000000f200f67202 */ /* 0x000fe40000000f00 */
[----:B------:R-:W-:-:S07]  /*13c90*/  MOV R244, R70 ;  /* 0x0000004600f47202 */ /* 0x000fce0000000f00 */
[----:B------:R-:W-:Y:S05]  /*13ca0*/  WARPSYNC.COLLECTIVE R71, `(.L_x_8489) ;  /* 0x0000000047087348 */ /* 0x000fea0003c00000 */
[----:B------:R0:W1:Y:S02]  /*13cb0*/  SHFL.UP P1, R70, R246, R69, R68 ;  /* 0x04000045f6467389 */ /* 0x0000640000020044 */
[----:B01----:R-:W-:Y:S01]  /*13cc0*/  ENDCOLLECTIVE ;  /* 0x000000000000791b */ /* 0x003fe20003800000 */
.L_x_8489:
        /* <DEDUP_REMOVED lines=19> */
.L_x_8490:
[----:B------:R-:W-:Y:S02]  /*13e00*/  MOV R246, R239 ;  /* 0x000000ef00f67202 */ /* 0x000fe40000000f00 */
[----:B------:R-:W-:-:S07]  /*13e10*/  MOV R245, R70 ;  /* 0x0000004600f57202 */ /* 0x000fce0000000f00 */
[----:B------:R-:W-:Y:S05]  /*13e20*/  WARPSYNC.COLLECTIVE R71, `(.L_x_8491) ;  /* 0x0000000047087348 */ /* 0x000fea0003c00000 */
[----:B------:R0:W1:Y:S02]  /*13e30*/  SHFL.UP P1, R70, R246, R69, R68 ;  /* 0x04000045f6467389 */ /* 0x0000640000020044 */
[----:B01----:R-:W-:Y:S01]  /*13e40*/  ENDCOLLECTIVE ;  /* 0x000000000000791b */ /* 0x003fe20003800000 */
.L_x_8491:
[----:B------:R-:W-:Y:S02]  /*13e50*/  MOV R246, R241 ;  /* 0x000000f100f67202 */ /* 0x000fe40000000f00 */
[----:B------:R-:W-:-:S07]  /*13e60*/  MOV R247, R70 ;  /* 0x0000004600f77202 */ /* 0x000fce0000000f00 */
[----:B------:R-:W-:Y:S05]  /*13e70*/  WARPSYNC.COLLECTIVE R71, `(.L_x_8492) ;  /* 0x0000000047087348 */ /* 0x000fea0003c00000 */
[----:B------:R0:W1:Y:S02]  /*13e80*/  SHFL.UP P1, R70, R246, R69, R68 ;  /* 0x04000045f6467389 */ /* 0x0000640000020044 */
[----:B01----:R-:W-:Y:S01]  /*13e90*/  ENDCOLLECTIVE ;  /* 0x000000000000791b */ /* 0x003fe20003800000 */
.L_x_8492:
[----:B------:R-:W-:Y:S02]  /*13ea0*/  MOV R246, R242 ;  /* 0x000000f200f67202 */ /* 0x000fe40000000f00 */
[----:B------:R-:W-:-:S07]  /*13eb0*/  MOV R244, R70 ;  /* 0x0000004600f47202 */ /* 0x000fce0000000f00 */
[----:B------:R-:W-:Y:S05]  /*13ec0*/  WARPSYNC.COLLECTIVE R71, `(.L_x_8493) ;  /* 0x0000000047087348 */ /* 0x000fea0003c00000 */
[----:B------:R0:W1:Y:S02]  /*13ed0*/  SHFL.UP P1, R70, R246, R69, R68 ;  /* 0x04000045f6467389 */ /* 0x0000640000020044 */
[----:B01----:R-:W-:Y:S01]  /*13ee0*/  ENDCOLLECTIVE ;  /* 0x000000000000791b */ /* 0x003fe20003800000 */
.L_x_8493:
        /* <DEDUP_REMOVED lines=19> */
.L_x_8494:
[----:B------:R-:W-:Y:S02]  /*14020*/  MOV R246, R239 ;  /* 0x000000ef00f67202 */ /* 0x000fe40000000f00 */
[----:B------:R-:W-:-:S07]  /*14030*/  MOV R245, R70 ;  /* 0x0000004600f57202 */ /* 0x000fce0000000f00 */
[----:B------:R-:W-:Y:S05]  /*14040*/  WARPSYNC.COLLECTIVE R71, `(.L_x_8495) ;  /* 0x0000000047087348 */ /* 0x000fea0003c00000 */
[----:B------:R0:W1:Y:S02]  /*14050*/  SHFL.UP P1, R70, R246, R69, R68 ;  /* 0x04000045f6467389 */ /* 0x0000640000020044 */
[----:B01----:R-:W-:Y:S01]  /*14060*/  ENDCOLLECTIVE ;  /* 0x000000000000791b */ /* 0x003fe20003800000 */
.L_x_8495:
[----:B------:R-:W-:Y:S02]  /*14070*/  MOV R246, R241 ;  /* 0x000000f100f67202 */ /* 0x000fe40000000f00 */
[----:B------:R-:W-:-:S07]  /*14080*/  MOV R247, R70 ;  /* 0x0000004600f77202 */ /* 0x000fce0000000f00 */
[----:B------:R-:W-:Y:S05]  /*14090*/  WARPSYNC.COLLECTIVE R71, `(.L_x_8496) ;  /* 0x0000000047087348 */ /* 0x000fea0003c00000 */
[----:B------:R0:W1:Y:S02]  /*140a0*/  SHFL.UP P1, R70, R246, R69, R68 ;  /* 0x04000045f6467389 */ /* 0x0000640000020044 */
[----:B01----:R-:W-:Y:S01]  /*140b0*/  ENDCOLLECTIVE ;  /* 0x000000000000791b */ /* 0x003fe20003800000 */
.L_x_8496:
[----:B------:R-:W-:Y:S02]  /*140c0*/  MOV R246, R242 ;  /* 0x000000f200f67202 */ /* 0x000fe40000000f00 */
[----:B------:R-:W-:-:S07]  /*140d0*/  MOV R244, R70 ;  /* 0x0000004600f47202 */ /* 0x000fce0000000f00 */
[----:B------:R-:W-:Y:S05]  /*140e0*/  WARPSYNC.COLLECTIVE R71, `(.L_x_8497) ;  /* 0x0000000047087348 */ /* 0x000fea0003c00000 */
[----:B------:R0:W1:Y:S02]  /*140f0*/  SHFL.UP P1, R70, R246, R69, R68 ;  /* 0x04000045f6467389 */ /* 0x0000640000020044 */
[----:B01----:R-:W-:Y:S01]  /*14100*/  ENDCOLLECTIVE ;  /* 0x000000000000791b */ /* 0x003fe20003800000 */
.L_x_8497:
        /* <DEDUP_REMOVED lines=19> */
.L_x_8498:
[----:B------:R-:W-:Y:S02]  /*14240*/  MOV R246, R239 ;  /* 0x000000ef00f67202 */ /* 0x000fe40000000f00 */
[----:B------:R-:W-:-:S07]  /*14250*/  MOV R244, R70 ;  /* 0x0000004600f47202 */ /* 0x000fce0000000f00 */
[----:B------:R-:W-:Y:S05]  /*14260*/  WARPSYNC.COLLECTIVE R71, `(.L_x_8499) ;  /* 0x0000000047087348 */ /* 0x000fea0003c00000 */
[----:B------:R0:W1:Y:S02]  /*14270*/  SHFL.UP P1, R70, R246, R69, R68 ;  /* 0x04000045f6467389 */ /* 0x0000640000020044 */
[----:B01----:R-:W-:Y:S01]  /*14280*/  ENDCOLLECTIVE ;  /* 0x000000000000791b */ /* 0x003fe20003800000 */
.L_x_8499:
[----:B------:R-:W-:Y:S02]  /*14290*/  MOV R246, R241 ;  /* 0x000000f100f67202 */ /* 0x000fe40000000f00 */
[----:B------:R-:W-:-:S07]  /*142a0*/  MOV R245, R70 ;  /* 0x0000004600f57202 */ /* 0x000fce0000000f00 */
[----:B------:R-:W-:Y:S05]  /*142b0*/  WARPSYNC.COLLECTIVE R71, `(.L_x_8500) ;  /* 0x0000000047087348 */ /* 0x000fea0003c00000 */
[----:B------:R0:W1:Y:S02]  /*142c0*/  SHFL.UP P1, R70, R246, R69, R68 ;  /* 0x04000045f6467389 */ /* 0x0000640000020044 */
[----:B01----:R-:W-:Y:S01]  /*142d0*/  ENDCOLLECTIVE ;  /* 0x000000000000791b */ /* 0x003fe20003800000 */
.L_x_8500:
[----:B------:R-:W-:Y:S02]  /*142e0*/  MOV R246, R242 ;  /* 0x000000f200f67202 */ /* 0x000fe40000000f00 */
[----:B------:R-:W-:-:S07]  /*142f0*/  MOV R247, R70 ;  /* 0x0000004600f77202 */ /* 0x000fce0000000f00 */
[----:B------:R-:W-:Y:S05]  /*14300*/  WARPSYNC.COLLECTIVE R71, `(.L_x_8501) ;  /* 0x0000000047087348 */ /* 0x000fea0003c00000 */
[----:B------:R0:W1:Y:S02]  /*14310*/  SHFL.UP P1, R70, R246, R69, R68 ;  /* 0x04000045f6467389 */ /* 0x0000640000020044 */
[----:B01----:R-:W-:Y:S01]  /*14320*/  ENDCOLLECTIVE ;  /* 0x000000000000791b */ /* 0x003fe20003800000 */
.L_x_8501:
[----:B------:R-:W-:Y:S01]  /*14330*/  MOV R69, R70 ;  /* 0x0000004600457202 */ /* 0x000fe20000000f00 */
[----:B------:R-:W-:Y:S06]  /*14340*/  BRA `(.L_x_8502) ;  /* 0xffffff6c00247947 */ /* 0x000fec000383ffff */
.L_x_8379:
        /* <DEDUP_REMOVED lines=8> */
.L_x_8504:
[----:B------:R-:W-:Y:S05]  /*143d0*/  BSYNC B0 ;  /* 0x0000000000007941 */ /* 0x000fea0003800000 */
.L_x_8503:
[----:B------:R-:W-:Y:S05]  /*143e0*/  BRA `(.L_x_8505) ;  /* 0xffffff6c00347947 */ /* 0x000fea000383ffff */
.L_x_8380:
        /* <DEDUP_REMOVED lines=8> */
.L_x_8507:
[----:B------:R-:W-:Y:S05]  /*14470*/  BSYNC B0 ;  /* 0x0000000000007941 */ /* 0x000fea0003800000 */
.L_x_8506:
[----:B------:R-:W-:Y:S05]  /*14480*/  BRA `(.L_x_8508) ;  /* 0xffffff6c00147947 */ /* 0x000fea000383ffff */
.L_x_8381:
        /* <DEDUP_REMOVED lines=8> */
.L_x_8510:
[----:B------:R-:W-:Y:S05]  /*14510*/  BSYNC B0 ;  /* 0x0000000000007941 */ /* 0x000fea0003800000 */
.L_x_8509:
[----:B------:R-:W-:Y:S05]  /*14520*/  BRA `(.L_x_8511) ;  /* 0xffffff6800f47947 */ /* 0x000fea000383ffff */
.L_x_8382:
        /* <DEDUP_REMOVED lines=8> */
.L_x_8513:
[----:B------:R-:W-:Y:S05]  /*145b0*/  BSYNC B0 ;  /* 0x0000000000007941 */ /* 0x000fea0003800000 */
.L_x_8512:
[----:B------:R-:W-:Y:S05]  /*145c0*/  BRA `(.L_x_8514) ;  /* 0xffffff6800d47947 */ /* 0x000fea000383ffff */
.L_x_8383:
        /* <DEDUP_REMOVED lines=8> */
.L_x_8516:
[----:B------:R-:W-:Y:S05]  /*14650*/  BSYNC B0 ;  /* 0x0000000000007941 */ /* 0x000fea0003800000 */
.L_x_8515:
        /* <DEDUP_REMOVED lines=8> */
.L_x_8517:
[----:B------:R-:W-:Y:S02]  /*146e0*/  MOV R246, R241 ;  /* 0x000000f100f67202 */ /* 0x000fe40000000f00 */
[----:B------:R-:W-:-:S07]  /*146f0*/  MOV R244, R70 ;  /* 0x0000004600f47202 */ /* 0x000fce0000000f00 */
[----:B------:R-:W-:Y:S05]  /*14700*/  WARPSYNC.COLLECTIVE R71, `(.L_x_8518) ;  /* 0x0000000047087348 */ /* 0x000fea0003c00000 */
[----:B------:R0:W1:Y:S02]  /*14710*/  SHFL.UP P1, R70, R246, R69, R68 ;  /* 0x04000045f6467389 */ /* 0x0000640000020044 */
[----:B01----:R-:W-:Y:S01]  /*14720*/  ENDCOLLECTIVE ;  /* 0x000000000000791b */ /* 0x003fe20003800000 */
.L_x_8518:
[----:B------:R-:W-:Y:S02]  /*14730*/  MOV R246, R242 ;  /* 0x000000f200f67202 */ /* 0x000fe40000000f00 */
[----:B------:R-:W-:-:S07]  /*14740*/  MOV R241, R70 ;  /* 0x0000004600f17202 */ /* 0x000fce0000000f00 */
[----:B------:R-:W-:Y:S05]  /*14750*/  WARPSYNC.COLLECTIVE R71, `(.L_x_8519) ;  /* 0x0000000047087348 */ /* 0x000fea0003c00000 */
[----:B------:R0:W1:Y:S02]  /*14760*/  SHFL.UP P1, R70, R246, R69, R68 ;  /* 0x04000045f6467389 */ /* 0x0000640000020044 */
[----:B01----:R-:W-:Y:S01]  /*14770*/  ENDCOLLECTIVE ;  /* 0x000000000000791b */ /* 0x003fe20003800000 */
.L_x_8519:
[----:B------:R-:W-:Y:S01]  /*14780*/  HFMA2.MMA R69, -RZ, RZ, 0, 0 ;  /* 0x00000000ff457435 */ /* 0x000fe200000001ff */
[----:B------:R-:W-:Y:S02]  /*14790*/  MOV R68, 0x1f ;  /* 0x0000001f00447802 */ /* 0x000fe40000000f00 */
[----:B------:R-:W-:Y:S02]  /*147a0*/  MOV R242, R70 ;  /* 0x0000004600f27202 */ /* 0x000fe40000000f00 */
[----:B------:R-:W-:-:S07]  /*147b0*/  MOV R70, R60 ;  /* 0x0000003c00467202 */ /* 0x000fce0000000f00 */
[----:B------:R-:W-:Y:S05]  /*147c0*/  WARPSYNC.COLLECTIVE R71, `(.L_x_8520) ;  /* 0x0000000047087348 */ /* 0x000fea0003c00000 */
[----:B------:R0:W1:Y:S02]  /*147d0*/  SHFL.IDX P1, R239, R70, R69, R68 ;  /* 0x0000004546ef7389 */ /* 0x0000640000020044 */
[----:B01----:R-:W-:Y:S01]  /*147e0*/  ENDCOLLECTIVE ;  /* 0x000000000000791b */ /* 0x003fe20003800000 */
.L_x_8520:
[----:B------:R-:W-:Y:S02]  /*147f0*/  MOV R70, R61 ;  /* 0x0000003d00467202 */ /* 0x000fe40000000f00 */
[----:B------:R-:W-:-:S07]  /*14800*/  MOV R60, R239 ;  /* 0x000000ef003c7202 */ /* 0x000fce0000000f00 */
[----:B------:R-:W-:Y:S05]  /*14810*/  WARPSYNC.COLLECTIVE R71, `(.L_x_8521) ;  /* 0x0000000047087348 */ /* 0x000fea0003c00000 */
[----:B------:R0:W1:Y:S02]  /*14820*/  SHFL.IDX P1, R239, R70, R69, R68 ;  /* 0x0000004546ef7389 */ /* 0x0000640000020044 */
[----:B01----:R-:W-:Y:S01]  /*14830*/  ENDCOLLECTIVE ;  /* 0x000000000000791b */ /* 0x003fe20003800000 */
.L_x_8521:
[----:B------:R-:W-:Y:S02]  /*14840*/  MOV R70, R62 ;  /* 0x0000003e00467202 */ /* 0x000fe40000000f00 */
[----:B------:R-:W-:-:S07]  /*14850*/  MOV R61, R239 ;  /* 0x000000ef003d7202 */ /* 0x000fce0000000f00 */
[----:B------:R-:W-:Y:S05]  /*14860*/  WARPSYNC.COLLECTIVE R71, `(.L_x_8522) ;  /* 0x0000000047087348 */ /* 0x000fea0003c00000 */
[----:B------:R0:W1:Y:S02]  /*14870*/  SHFL.IDX P1, R239, R70, R69, R68 ;  /* 0x0000004546ef7389 */ /* 0x0000640000020044 */
[----:B01----:R-:W-:Y:S01]  /*14880*/  ENDCOLLECTIVE ;  /* 0x000000000000791b */ /* 0x003fe20003800000 */
.L_x_8522:
[----:B------:R-:W-:Y:S02]  /*14890*/  MOV R70, R63 ;  /* 0x0000003f00467202 */ /* 0x000fe40000000f00 */
[----:B------:R-:W-:-:S07]  /*148a0*/  MOV R62, R239 ;  /* 0x000000ef003e7202 */ /* 0x000fce0000000f00 */
[----:B------:R-:W-:Y:S05]  /*148b0*/  WARPSYNC.COLLECTIVE R71, `(.L_x_8523) ;  /* 0x0000000047087348 */ /* 0x000fea0003c00000 */
[----:B------:R0:W1:Y:S02]  /*148c0*/  SHFL.IDX P1, R239, R70, R69, R68 ;  /* 0x0000004546ef7389 */ /* 0x0000640000020044 */
[----:B01----:R-:W-:Y:S01]  /*148d0*/  ENDCOLLECTIVE ;  /* 0x000000000000791b */ /* 0x003fe20003800000 */
.L_x_8523:
[----:B------:R-:W-:Y:S01]  /*148e0*/  MOV R63, R239 ;  /* 0x000000ef003f7202 */ /* 0x000fe20000000f00 */
[----:B------:R-:W-:Y:S06]  /*148f0*/  BRA `(.L_x_8524) ;  /* 0xffffff6800307947 */ /* 0x000fec000383ffff */
.L_x_8385:
        /* <DEDUP_REMOVED lines=8> */
.L_x_8525:
[----:B------:R-:W-:Y:S02]  /*14980*/  MOV R244, R241 ;  /* 0x000000f100f47202 */ /* 0x000fe40000000f00 */
[----:B------:R-:W-:-:S07]  /*14990*/  MOV R68, R239 ;  /* 0x000000ef00447202 */ /* 0x000fce0000000f00 */
[----:B------:R-:W-:Y:S05]  /*149a0*/  WARPSYNC.COLLECTIVE R71, `(.L_x_8526) ;  /* 0x0000000047087348 */ /* 0x000fea0003c00000 */
[----:B------:R0:W1:Y:S02]  /*149b0*/  SHFL.DOWN P1, R239, R244, R245, R252 ;  /* 0x080000f5f4ef7389 */ /* 0x00006400000200fc */
[----:B01----:R-:W-:Y:S01]  /*149c0*/  ENDCOLLECTIVE ;  /* 0x000000000000791b */ /* 0x003fe20003800000 */
.L_x_8526:
[----:B------:R-:W-:Y:S02]  /*149d0*/  MOV R244, R70 ;  /* 0x0000004600f47202 */ /* 0x000fe40000000f00 */
[----:B------:R-:W-:-:S07]  /*149e0*/  MOV R69, R239 ;  /* 0x000000ef00457202 */ /* 0x000fce0000000f00 */
[----:B------:R-:W-:Y:S05]  /*149f0*/  WARPSYNC.COLLECTIVE R71, `(.L_x_8527) ;  /* 0x0000000047087348 */ /* 0x000fea0003c00000 */
[----:B------:R0:W1:Y:S02]  /*14a00*/  SHFL.DOWN P1, R239, R244, R245, R252 ;  /* 0x080000f5f4ef7389 */ /* 0x00006400000200fc */
[----:B01----:R-:W-:Y:S01]  /*14a10*/  ENDCOLLECTIVE ;  /* 0x000000000000791b */ /* 0x003fe20003800000 */
.L_x_8527:
[----:B------:R-:W-:Y:S02]  /*14a20*/  MOV R244, R243 ;  /* 0x000000f300f47202 */ /* 0x000fe40000000f00 */
[----:B------:R-:W-:-:S07]  /*14a30*/  MOV R246, R239 ;  /* 0x000000ef00f67202 */ /* 0x000fce0000000f00 */
[----:B------:R-:W-:Y:S05]  /*14a40*/  WARPSYNC.COLLECTIVE R71, `(.L_x_8528) ;  /* 0x0000000047087348 */ /* 0x000fea0003c00000 */
[----:B------:R0:W1:Y:S02]  /*14a50*/  SHFL.DOWN P1, R239, R244, R245, R252 ;  /* 0x080000f5f4ef7389 */ /* 0x00006400000200fc */
[----:B01----:R-:W-:Y:S01]  /*14a60*/  ENDCOLLECTIVE ;  /* 0x000000000000791b */ /* 0x003fe20003800000 */
.L_x_8528:
[----:B------:R-:W-:Y:S01]  /*14a70*/  MOV R71, R239 ;  /* 0x000000ef00477202 */ /* 0x000fe20000000f00 */
[----:B------:R-:W-:Y:S06]  /*14a80*/  BRA `(.L_x_8529) ;  /* 0xffffff78008c7947 */ /* 0x000fec000383ffff */
.L_x_8388:
        /* <DEDUP_REMOVED lines=8> */
.L_x_8531:
[----:B------:R-:W-:Y:S05]  /*14b10*/  BSYNC B0 ;  /* 0x0000000000007941 */ /* 0x000fea0003800000 */
.L_x_8530:
        /* <DEDUP_REMOVED lines=8> */
.L_x_8532:
[----:B------:R-:W-:Y:S02]  /*14ba0*/  MOV R244, R242 ;  /* 0x000000f200f47202 */ /* 0x000fe40000000f00 */
[----:B------:R-:W-:-:S07]  /*14bb0*/  MOV R69, R239 ;  /* 0x000000ef00457202 */ /* 0x000fce0000000f00 */
[----:B------:R-:W-:Y:S05]  /*14bc0*/  WARPSYNC.COLLECTIVE R71, `(.L_x_8533) ;  /* 0x0000000047087348 */ /* 0x000fea0003c00000 */
[----:B------:R0:W1:Y:S02]  /*14bd0*/  SHFL.DOWN P1, R239, R244, R245, R252 ;  /* 0x080000f5f4ef7389 */ /* 0x00006400000200fc */
[----:B01----:R-:W-:Y:S01]  /*14be0*/  ENDCOLLECTIVE ;  /* 0x000000000000791b */ /* 0x003fe20003800000 */
.L_x_8533:
[----:B------:R-:W-:Y:S02]  /*14bf0*/  MOV R244, R243 ;  /* 0x000000f300f47202 */ /* 0x000fe40000000f00 */
[----:B------:R-:W-:-:S07]  /*14c00*/  MOV R70, R239 ;  /* 0x000000ef00467202 */ /* 0x000fce0000000f00 */
[----:B------:R-:W-:Y:S05]  /*14c10*/  WARPSYNC.COLLECTIVE R71, `(.L_x_8534) ;  /* 0x0000000047087348 */ /* 0x000fea0003c00000 */
[----:B------:R0:W1:Y:S02]  /*14c20*/  SHFL.DOWN P1, R239, R244, R245, R252 ;  /* 0x080000f5f4ef7389 */ /* 0x00006400000200fc */
[----:B01----:R-:W-:Y:S01]  /*14c30*/  ENDCOLLECTIVE ;  /* 0x000000000000791b */ /* 0x003fe20003800000 */
.L_x_8534:
[----:B------:R-:W-:Y:S01]  /*14c40*/  MOV R71, R239 ;  /* 0x000000ef00477202 */ /* 0x000fe20000000f00 */
[----:B------:R-:W-:Y:S06]  /*14c50*/  BRA `(.L_x_8535) ;  /* 0xffffff78006c7947 */ /* 0x000fec000383ffff */
.L_x_8391:
        /* <DEDUP_REMOVED lines=8> */
.L_x_8537:
[----:B------:R-:W-:Y:S05]  /*14ce0*/  BSYNC B0 ;  /* 0x0000000000007941 */ /* 0x000fea0003800000 */
.L_x_8536:
        /* <DEDUP_REMOVED lines=8> */
.L_x_8538:
[----:B------:R-:W-:Y:S02]  /*14d70*/  MOV R244, R242 ;  /* 0x000000f200f47202 */ /* 0x000fe40000000f00 */
[----:B------:R-:W-:-:S07]  /*14d80*/  MOV R69, R239 ;  /* 0x000000ef00457202 */ /* 0x000fce0000000f00 */
[----:B------:R-:W-:Y:S05]  /*14d90*/  WARPSYNC.COLLECTIVE R71, `(.L_x_8539) ;  /* 0x0000000047087348 */ /* 0x000fea0003c00000 */
[----:B------:R0:W1:Y:S02]  /*14da0*/  SHFL.DOWN P1, R239, R244, R245, R252 ;  /* 0x080000f5f4ef7389 */ /* 0x00006400000200fc */
[----:B01----:R-:W-:Y:S01]  /*14db0*/  ENDCOLLECTIVE ;  /* 0x000000000000791b */ /* 0x003fe20003800000 */
.L_x_8539:
[----:B------:R-:W-:Y:S02]  /*14dc0*/  MOV R244, R243 ;  /* 0x000000f300f47202 */ /* 0x000fe40000000f00 */
[----:B------:R-:W-:-:S07]  /*14dd0*/  MOV R70, R239 ;  /* 0x000000ef00467202 */ /* 0x000fce0000000f00 */
[----:B------:R-:W-:Y:S05]  /*14de0*/  WARPSYNC.COLLECTIVE R71, `(.L_x_8540) ;  /* 0x0000000047087348 */ /* 0x000fea0003c00000 */
[----:B------:R0:W1:Y:S02]  /*14df0*/  SHFL.DOWN P1, R239, R244, R245, R252 ;  /* 0x080000f5f4ef7389 */ /* 0x00006400000200fc */
[----:B01----:R-:W-:Y:S01]  /*14e00*/  ENDCOLLECTIVE ;  /* 0x000000000000791b */ /* 0x003fe20003800000 */
.L_x_8540:
[----:B------:R-:W-:Y:S01]  /*14e10*/  MOV R71, R239 ;  /* 0x000000ef00477202 */ /* 0x000fe20000000f00 */
[----:B------:R-:W-:Y:S06]  /*14e20*/  BRA `(.L_x_8541) ;  /* 0xffffff78004c7947 */ /* 0x000fec000383ffff */
.L_x_8394:
        /* <DEDUP_REMOVED lines=8> */
.L_x_8543:
[----:B------:R-:W-:Y:S05]  /*14eb0*/  BSYNC B0 ;  /* 0x0000000000007941 */ /* 0x000fea0003800000 */
.L_x_8542:
        /* <DEDUP_REMOVED lines=8> */
.L_x_8544:
[----:B------:R-:W-:Y:S02]  /*14f40*/  MOV R244, R242 ;  /* 0x000000f200f47202 */ /* 0x000fe40000000f00 */
[----:B------:R-:W-:-:S07]  /*14f50*/  MOV R69, R239 ;  /* 0x000000ef00457202 */ /* 0x000fce0000000f00 */
[----:B------:R-:W-:Y:S05]  /*14f60*/  WARPSYNC.COLLECTIVE R71, `(.L_x_8545) ;  /* 0x0000000047087348 */ /* 0x000fea0003c00000 */
[----:B------:R0:W1:Y:S02]  /*14f70*/  SHFL.DOWN P1, R239, R244, R245, R252 ;  /* 0x080000f5f4ef7389 */ /* 0x00006400000200fc */
[----:B01----:R-:W-:Y:S01]  /*14f80*/  ENDCOLLECTIVE ;  /* 0x000000000000791b */ /* 0x003fe20003800000 */
.L_x_8545:
[----:B------:R-:W-:Y:S02]  /*14f90*/  MOV R244, R243 ;  /* 0x000000f300f47202 */ /* 0x000fe40000000f00 */
[----:B------:R-:W-:-:S07]  /*14fa0*/  MOV R70, R239 ;  /* 0x000000ef00467202 */ /* 0x000fce0000000f00 */
[----:B------:R-:W-:Y:S05]  /*14fb0*/  WARPSYNC.COLLECTIVE R71, `(.L_x_8546) ;  /* 0x0000000047087348 */ /* 0x000fea0003c00000 */
[----:B------:R0:W1:Y:S02]  /*14fc0*/  SHFL.DOWN P1, R239, R244, R245, R252 ;  /* 0x080000f5f4ef7389 */ /* 0x00006400000200fc */
[----:B01----:R-:W-:Y:S01]  /*14fd0*/  ENDCOLLECTIVE ;  /* 0x000000000000791b */ /* 0x003fe20003800000 */
.L_x_8546:
[----:B------:R-:W-:Y:S01]  /*14fe0*/  MOV R71, R239 ;  /* 0x000000ef00477202 */ /* 0x000fe20000000f00 */
[----:B------:R-:W-:Y:S06]  /*14ff0*/  BRA `(.L_x_8547) ;  /* 0xffffff78002c7947 */ /* 0x000fec000383ffff */
.L_x_8397:
        /* <DEDUP_REMOVED lines=8> */
.L_x_8549:
[----:B------:R-:W-:Y:S05]  /*15080*/  BSYNC B0 ;  /* 0x0000000000007941 */ /* 0x000fea0003800000 */
.L_x_8548:
        /* <DEDUP_REMOVED lines=8> */
.L_x_8550:
[----:B------:R-:W-:Y:S02]  /*15110*/  MOV R244, R242 ;  /* 0x000000f200f47202 */ /* 0x000fe40000000f00 */
[----:B------:R-:W-:-:S07]  /*15120*/  MOV R69, R239 ;  /* 0x000000ef00457202 */ /* 0x000fce0000000f00 */
[----:B------:R-:W-:Y:S05]  /*15130*/  WARPSYNC.COLLECTIVE R71, `(.L_x_8551) ;  /* 0x0000000047087348 */ /* 0x000fea0003c00000 */
[----:B------:R0:W1:Y:S02]  /*15140*/  SHFL.DOWN P1, R239, R244, R245, R252 ;  /* 0x080000f5f4ef7389 */ /* 0x00006400000200fc */
[----:B01----:R-:W-:Y:S01]  /*15150*/  ENDCOLLECTIVE ;  /* 0x000000000000791b */ /* 0x003fe20003800000 */
.L_x_8551:
[----:B------:R-:W-:Y:S02]  /*15160*/  MOV R244, R243 ;  /* 0x000000f300f47202 */ /* 0x000fe40000000f00 */
[----:B------:R-:W-:-:S07]  /*15170*/  MOV R70, R239 ;  /* 0x000000ef00467202 */ /* 0x000fce0000000f00 */
[----:B------:R-:W-:Y:S05]  /*15180*/  WARPSYNC.COLLECTIVE R71, `(.L_x_8552) ;  /* 0x0000000047087348 */ /* 0x000fea0003c00000 */
[----:B------:R0:W1:Y:S02]  /*15190*/  SHFL.DOWN P1, R239, R244, R245, R252 ;  /* 0x080000f5f4ef7389 */ /* 0x00006400000200fc */
[----:B01----:R-:W-:Y:S01]  /*151a0*/  ENDCOLLECTIVE ;  /* 0x000000000000791b */ /* 0x003fe20003800000 */
.L_x_8552:
[----:B------:R-:W-:Y:S01]  /*151b0*/  MOV R71, R239 ;  /* 0x000000ef00477202 */ /* 0x000fe20000000f00 */
[----:B------:R-:W-:Y:S06]  /*151c0*/  BRA `(.L_x_8553) ;  /* 0xffffff78000c7947 */ /* 0x000fec000383ffff */
.L_x_8400:
        /* <DEDUP_REMOVED lines=8> */
.L_x_8555:
[----:B------:R-:W-:Y:S05]  /*15250*/  BSYNC B0 ;  /* 0x0000000000007941 */ /* 0x000fea0003800000 */
.L_x_8554:
        /* <DEDUP_REMOVED lines=10> */
.L_x_8556:
[----:B------:R-:W-:Y:S02]  /*15300*/  MOV R252, 0x1f ;  /* 0x0000001f00fc7802 */ /* 0x000fe40000000f00 */
[----:B------:R-:W-:Y:S02]  /*15310*/  MOV R70, R242 ;  /* 0x000000f200467202 */ /* 0x000fe40000000f00 */
[----:B------:R-:W-:-:S07]  /*15320*/  MOV R247, R239 ;  /* 0x000000ef00f77202 */ /* 0x000fce0000000f00 */
[----:B------:R-:W-:Y:S05]  /*15330*/  WARPSYNC.COLLECTIVE R71, `(.L_x_8557) ;  /* 0x0000000047087348 */ /* 0x000fea0003c00000 */
[----:B------:R0:W1:Y:S02]  /*15340*/  SHFL.IDX P1, R239, R70, R69, R68 ;  /* 0x0000004546ef7389 */ /* 0x0000640000020044 */
[----:B01----:R-:W-:Y:S01]  /*15350*/  ENDCOLLECTIVE ;  /* 0x000000000000791b */ /* 0x003fe20003800000 */
.L_x_8557:
        /* <DEDUP_REMOVED lines=9> */
.L_x_8558:
[----:B------:R-:W-:Y:S02]  /*153f0*/  MOV R70, R64 ;  /* 0x0000004000467202 */ /* 0x000fe40000000f00 */
[----:B------:R-:W-:-:S07]  /*15400*/  MOV R251, R239 ;  /* 0x000000ef00fb7202 */ /* 0x000fce0000000f00 */
[----:B------:R-:W-:Y:S05]  /*15410*/  WARPSYNC.COLLECTIVE R71, `(.L_x_8559) ;  /* 0x0000000047087348 */ /* 0x000fea0003c00000 */
[----:B------:R0:W1:Y:S02]  /*15420*/  SHFL.DOWN P1, R239, R244, R245, R252 ;  /* 0x080000f5f4ef7389 */ /* 0x00006400000200fc */
[----:B01----:R-:W-:Y:S01]  /*15430*/  ENDCOLLECTIVE ;  /* 0x000000000000791b */ /* 0x003fe20003800000 */
.L_x_8559:
[----:B------:R-:W-:Y:S02]  /*15440*/  MOV R244, R241 ;  /* 0x000000f100f47202 */ /* 0x000fe40000000f00 */
[----:B------:R-:W-:-:S07]  /*15450*/  MOV R240, R239 ;  /* 0x000000ef00f07202 */ /* 0x000fce0000000f00 */
[----:B------:R-:W-:Y:S05]  /*15460*/  WARPSYNC.COLLECTIVE R71, `(.L_x_8560) ;  /* 0x0000000047087348 */ /* 0x000fea0003c00000 */
[----:B------:R0:W1:Y:S02]  /*15470*/  SHFL.DOWN P1, R239, R244, R245, R252 ;  /* 0x080000f5f4ef7389 */ /* 0x00006400000200fc */
[----:B01----:R-:W-:Y:S01]  /*15480*/  ENDCOLLECTIVE ;  /* 0x000000000000791b */ /* 0x003fe20003800000 */
.L_x_8560:
[----:B------:R-:W-:Y:S02]  /*15490*/  MOV R244, R242 ;  /* 0x000000f200f47202 */ /* 0x000fe40000000f00 */
[----:B------:R-:W-:-:S07]  /*154a0*/  MOV R241, R239 ;  /* 0x000000ef00f17202 */ /* 0x000fce0000000f00 */
[----:B------:R-:W-:Y:S05]  /*154b0*/  WARPSYNC.COLLECTIVE R71, `(.L_x_8561) ;  /* 0x0000000047087348 */ /* 0x000fea0003c00000 */
[----:B------:R0:W1:Y:S02]  /*154c0*/  SHFL.DOWN P1, R239, R244, R245, R252 ;  /* 0x080000f5f4ef7389 */ /* 0x00006400000200fc */
[----:B01----:R-:W-:Y:S01]  /*154d0*/  ENDCOLLECTIVE ;  /* 0x000000000000791b */ /* 0x003fe20003800000 */
.L_x_8561:
[----:B------:R-:W-:Y:S02]  /*154e0*/  MOV R244, R243 ;  /* 0x000000f300f47202 */ /* 0x000fe40000000f00 */
[----:B------:R-:W-:-:S07]  /*154f0*/  MOV R242, R239 ;  /* 0x000000ef00f27202 */ /* 0x000fce0000000f00 */
[----:B------:R-:W-:Y:S05]  /*15500*/  WARPSYNC.COLLECTIVE R71, `(.L_x_8562) ;  /* 0x0000000047087348 */ /* 0x000fea0003c00000 */
[----:B------:R0:W1:Y:S02]  /*15510*/  SHFL.DOWN P1, R239, R244, R245, R252 ;  /* 0x080000f5f4ef7389 */ /* 0x00006400000200fc */
[----:B01----:R-:W-:Y:S01]  /*15520*/  ENDCOLLECTIVE ;  /* 0x000000000000791b */ /* 0x003fe20003800000 */
.L_x_8562:
[----:B------:R-:W-:-:S07]  /*15530*/  MOV R243, R239 ;  /* 0x000000ef00f37202 */ /* 0x000fce0000000f00 */
[----:B------:R-:W-:Y:S05]  /*15540*/  WARPSYNC.COLLECTIVE R71, `(.L_x_8563) ;  /* 0x0000000047087348 */ /* 0x000fea0003c00000 */
[----:B------:R0:W1:Y:S02]  /*15550*/  SHFL.IDX P1, R239, R70, R69, R68 ;  /* 0x0000004546ef7389 */ /* 0x0000640000020044 */
[----:B01----:R-:W-:Y:S01]  /*15560*/  ENDCOLLECTIVE ;  /* 0x000000000000791b */ /* 0x003fe20003800000 */
.L_x_8563:
[----:B------:R-:W-:Y:S02]  /*15570*/  MOV R70, R65 ;  /* 0x0000004100467202 */ /* 0x000fe40000000f00 */
[----:B------:R-:W-:-:S07]  /*15580*/  MOV R252, R239 ;  /* 0x000000ef00fc7202 */ /* 0x000fce0000000f00 */
[----:B------:R-:W-:Y:S05]  /*15590*/  WARPSYNC.COLLECTIVE R71, `(.L_x_8564) ;  /* 0x0000000047087348 */ /* 0x000fea0003c00000 */
[----:B------:R0:W1:Y:S02]  /*155a0*/  SHFL.IDX P1, R239, R70, R69, R68 ;  /* 0x0000004546ef7389 */ /* 0x0000640000020044 */
[----:B01----:R-:W-:Y:S01]  /*155b0*/  ENDCOLLECTIVE ;  /* 0x000000000000791b */ /* 0x003fe20003800000 */
.L_x_8564:
[----:B------:R-:W-:Y:S01]  /*155c0*/  MOV R70, R66 ;  /* 0x0000004200467202 */ /* 0x000fe20000000f00 */
[-C--:B------:R-:W-:Y:S01]  /*155d0*/  FMUL.FTZ R66, R65, R247.reuse ;  /* 0x000000f741427220 */ /* 0x080fe20000410000 */
[----:B------:R-:W-:Y:S01]  /*155e0*/  FMUL.FTZ R247, R64, R247 ;  /* 0x000000f740f77220 */ /* 0x000fe20000410000 */
[----:B------:R-:W-:-:S07]  /*155f0*/  MOV R245, R239 ;  /* 0x000000ef00f57202 */ /* 0x000fce0000000f00 */
[----:B------:R-:W-:Y:S05]  /*15600*/  WARPSYNC.COLLECTIVE R71, `(.L_x_8565) ;  /* 0x0000000047087348 */ /* 0x000fea0003c00000 */
[----:B------:R0:W1:Y:S02]  /*15610*/  SHFL.IDX P1, R239, R70, R69, R68 ;  /* 0x0000004546ef7389 */ /* 0x0000640000020044 */
[----:B01----:R-:W-:Y:S01]  /*15620*/  ENDCOLLECTIVE ;  /* 0x000000000000791b */ /* 0x003fe20003800000 */
.L_x_8565:
[----:B------:R-:W-:Y:S02]  /*15630*/  MOV R70, R67 ;  /* 0x0000004300467202 */ /* 0x000fe40000000f00 */
[----:B------:R-:W-:-:S07]  /*15640*/  MOV R244, R239 ;  /* 0x000000ef00f47202 */ /* 0x000fce0000000f00 */
[----:B------:R-:W-:Y:S05]  /*15650*/  WARPSYNC.COLLECTIVE R71, `(.L_x_8566) ;  /* 0x0000000047087348 */ /* 0x000fea0003c00000 */
[----:B------:R0:W1:Y:S02]  /*15660*/  SHFL.IDX P1, R239, R70, R69, R68 ;  /* 0x0000004546ef7389 */ /* 0x0000640000020044 */
[----:B01----:R-:W-:Y:S01]  /*15670*/  ENDCOLLECTIVE ;  /* 0x000000000000791b */ /* 0x003fe20003800000 */
.L_x_8566:
[----:B------:R-:W-:Y:S01]  /*15680*/  MOV R71, R239 ;  /* 0x000000ef00477202 */ /* 0x000fe20000000f00 */
[----:B------:R-:W-:Y:S06]  /*15690*/  BRA `(.L_x_8567) ;  /* 0xffffff7400647947 */ /* 0x000fec000383ffff */
.L_x_8568:
        /* <DEDUP_REMOVED lines=14> */
.L_x_18943:


//--------------------- .text._Z25selective_scan_bwd_kernelI32Selective_Scan_bwd_kernel_traitsILi64ELi16ELb0ELb1ELb1ELb0ELb0EN3c104HalfENS1_7complexIfEEEEv12SSMParamsBwd --------------------------
	.section	.text._Z25selective_scan_bwd_kernelI32Selective_Scan_bwd_kernel_traitsILi64ELi16ELb0ELb1ELb1ELb0ELb0EN3c104HalfENS1_7complexIfEEEEv12SSMParamsBwd,"ax",@progbits
	.align	128
        .global         _Z25selective_scan_bwd_kernelI32Selective_Scan_bwd_kernel_traitsILi64ELi16ELb0ELb1ELb1ELb0ELb0EN3c104HalfENS1_7complexIfEEEEv12SSMParamsBwd
        .type           _Z25selective_scan_bwd_kernelI32Selective_Scan_bwd_kernel_traitsILi64ELi16ELb0ELb1ELb1ELb0ELb0EN3c104HalfENS1_7complexIfEEEEv12SSMParamsBwd,@function
        .size           _Z25selective_scan_bwd_kernelI32Selective_Scan_bwd_kernel_traitsILi64ELi16ELb0ELb1ELb1ELb0ELb0EN3c104HalfENS1_7complexIfEEEEv12SSMParamsBwd,(.L_x_18944 - _Z25selective_scan_bwd_kernelI32Selective_Scan_bwd_kernel_traitsILi64ELi16ELb0ELb1ELb1ELb0ELb0EN3c104HalfENS1_7complexIfEEEEv12SSMParamsBwd)
        .other          _Z25selective_scan_bwd_kernelI32Selective_Scan_bwd_kernel_traitsILi64ELi16ELb0ELb1ELb1ELb0ELb0EN3c104HalfENS1_7complexIfEEEEv12SSMParamsBwd,@"STO_CUDA_ENTRY STV_DEFAULT"
_Z25selective_scan_bwd_kernelI32Selective_Scan_bwd_kernel_traitsILi64ELi16ELb0ELb1ELb1ELb0ELb0EN3c104HalfENS1_7complexIfEEEEv12SSMParamsBwd:
.text._Z25selective_scan_bwd_kernelI32Selective_Scan_bwd_kernel_traitsILi64ELi16ELb0ELb1ELb1ELb0ELb0EN3c104HalfENS1_7complexIfEEEEv12SSMParamsBwd:
        /* <DEDUP_REMOVED lines=185> */
.L_x_8670:
        /* <DEDUP_REMOVED lines=315> */
[----:B0-----:R-:W-:-:S02]  /*1f40*/  ISETP.GE.AND P0, PT, R37, 0x1, PT ;  /* 0x000000012500780c */ /* 0x001fc40003f06270 */
        /* <DEDUP_REMOVED lines=117> */
[----:B------:R-:W-:Y:S01]  /*26a0*/  HFMA2.MMA R129, -RZ, RZ, 0, 0 ;  /* 0x00000000ff817435 */ /* 0x000fe200000001ff */
[----:B------:R-:W-:Y:S01]  /*26b0*/  HADD2.F32 R91, -RZ, R5.H0_H0 ;  /* 0x20000005ff5b7230 */ /* 0x000fe20000004100 */
[----:B------:R-:W-:Y:S01]  /*26c0*/  ISETP.GE.AND P0, PT, R33, UR18, PT ;  /* 0x0000001221007c0c */ /* 0x000fe2000bf06270 */
[----:B------:R-:W-:Y:S01]  /*26d0*/  HADD2.F32 R90, -RZ, R6.H0_H0 ;  /* 0x20000006ff5a7230 */ /* 0x000fe20000004100 */
[----:B------:R-:W-:Y:S01]  /*26e0*/  UIMAD.WIDE.U32 UR26, UR47, UR20, URZ ;  /* 0x000000142f1a72a5 */ /* 0x000fe2000f8e003f */
[----:B------:R-:W-:Y:S01]  /*26f0*/  HADD2.F32 R89, -RZ, R7.H0_H0 ;  /* 0x20000007ff597230 */ /* 0x000fe20000004100 */
[----:B------:R-:W-:Y:S01]  /*2700*/  P2R R0, PR, RZ, 0x1 ;  /* 0x00000001ff007803 */ /* 0x000fe20000000000 */
[----:B------:R-:W-:Y:S01]  /*2710*/  HADD2.F32 R88, -RZ, R8.H0_H0 ;  /* 0x20000008ff587230 */ /* 0x000fe20000004100 */
[----:B------:R-:W-:Y:S01]  /*2720*/  UIMAD UR19, UR47, UR21, UR6 ;  /* 0x000000152f1372a4 */ /* 0x000fe2000f8e0206 */
[----:B------:R-:W-:-:S02]  /*2730*/  HADD2.F32 R87, -RZ, R9.H0_H0 ;  /* 0x20000009ff577230 */ /* 0x000fc40000004100 */
[----:B------:R-:W-:Y:S01]  /*2740*/  FADD.FTZ R5, R2, R2 ;  /* 0x0000000202057221 */ /* 0x000fe20000010000 */
[----:B------:R-:W-:Y:S01]  /*2750*/  HADD2.F32 R86, -RZ, R10.H0_H0 ;  /* 0x2000000aff567230 */ /* 0x000fe20000004100 */
[----:B------:R0:W-:Y:S01]  /*2760*/  STL [R1], R0 ;  /* 0x0000000001007387 */ /* 0x0001e20000100800 */
        /* <DEDUP_REMOVED lines=53> */
.L_x_8665:
[----:B-1----:R-:W2:Y:S01]  /*2ac0*/  LDL R17, [R1] ;  /* 0x0000000001117983 */ /* 0x002ea20000100800 */
[----:B------:R-:W-:Y:S01]  /*2ad0*/  LOP3.LUT R248, R141, 0x1f, RZ, 0xc0, !PT ;  /* 0x0000001f8df87812 */ /* 0x000fe200078ec0ff */
[----:B------:R-:W-:Y:S01]  /*2ae0*/  USHF.R.S32.HI UR55, URZ, 0x1f, UR6 ;  /* 0x0000001f3f377899 */ /* 0x000fe20008011406 */
[----:B------:R-:W-:Y:S01]  /*2af0*/  PRMT R72, RZ, 0x7610, R72 ;  /* 0x00007610ff487816 */ /* 0x000fe20000000048 */
[----:B------:R-:W-:Y:S01]  /*2b00*/  ULDC.64 UR20, c[0x0][0x250] ;  /* 0x0000940000147ab9 */ /* 0x000fe20000000a00 */
[----:B------:R-:W-:Y:S01]  /*2b10*/  PRMT R63, RZ, 0x7610, R63 ;  /* 0x00007610ff3f7816 */ /* 0x000fe2000000003f */
[----:B------:R-:W-:Y:S02]  /*2b20*/  UIMAD UR17, UR55, UR20, URZ ;  /* 0x00000014371172a4 */ /* 0x000fe4000f8e023f */
[----:B------:R-:W-:Y:S01]  /*2b30*/  MOV R21, UR20 ;  /* 0x0000001400157c02 */ /* 0x000fe20008000f00 */
[----:B------:R-:W-:Y:S01]  /*2b40*/  ULDC.64 UR42, c[0x0][0x238] ;  /* 0x00008e00002a7ab9 */ /* 0x000fe20000000a00 */
[----:B------:R-:W-:Y:S01]  /*2b50*/  PRMT R65, RZ, 0x7610, R65 ;  /* 0x00007610ff417816 */ /* 0x000fe20000000041 */
[----:B------:R-:W-:Y:S01]  /*2b60*/  UIMAD UR17, UR6, UR21, UR17 ;  /* 0x00000015061172a4 */ /* 0x000fe2000f8e0211 */
[----:B------:R-:W-:Y:S01]  /*2b70*/  PRMT R61, RZ, 0x7610, R61 ;  /* 0x00007610ff3d7816 */ /* 0x000fe2000000003d */
[----:B------:R-:W-:Y:S01]  /*2b80*/  UMOV UR44, UR26 ;  /* 0x0000001a002c7c82 */ /* 0x000fe20008000000 */
[----:B------:R-:W-:Y:S01]  /*2b90*/  PRMT R70, RZ, 0x7610, R70 ;  /* 0x00007610ff467816 */ /* 0x000fe20000000046 */
[----:B------:R-:W-:Y:S01]  /*2ba0*/  UMOV UR45, UR19 ;  /* 0x00000013002d7c82 */ /* 0x000fe20008000000 */
[----:B------:R-:W-:Y:S01]  /*2bb0*/  PRMT R66, RZ, 0x7610, R66 ;  /* 0x00007610ff427816 */ /* 0x000fe20000000042 */
[----:B------:R-:W-:Y:S01]  /*2bc0*/  UIMAD.WIDE.U32 UR44, UR6, UR42, UR44 ;  /* 0x0000002a062c72a5 */ /* 0x000fe2000f8e002c */
[----:B------:R-:W-:Y:S01]  /*2bd0*/  PRMT R68, RZ, 0x7610, R68 ;  /* 0x00007610ff447816 */ /* 0x000fe20000000044 */
[----:B------:R-:W-:Y:S01]  /*2be0*/  UIMAD UR42, UR55, UR42, URZ ;  /* 0x0000002a372a72a4 */ /* 0x000fe2000f8e023f */
[----:B------:R-:W-:Y:S01]  /*2bf0*/  PRMT R59, RZ, 0x7610, R59 ;  /* 0x00007610ff3b7816 */ /* 0x000fe2000000003b */
[----:B------:R-:W-:Y:S01]  /*2c00*/  ULDC.64 UR20, c[0x0][0x2d0] ;  /* 0x0000b40000147ab9 */ /* 0x000fe20000000a00 */
[----:B------:R-:W-:Y:S01]  /*2c10*/  PRMT R64, RZ, 0x7610, R64 ;  /* 0x00007610ff407816 */ /* 0x000fe20000000040 */
[----:B------:R-:W-:Y:S01]  /*2c20*/  UIMAD UR43, UR6, UR43, UR42 ;  /* 0x0000002b062b72a4 */ /* 0x000fe2000f8e022a */
[----:B------:R-:W-:Y:S01]  /*2c30*/  PRMT R62, RZ, 0x7610, R62 ;  /* 0x00007610ff3e7816 */ /* 0x000fe2000000003e */
[----:B------:R-:W-:Y:S01]  /*2c40*/  ULEA UR20, UP0, UR44, UR20, 0x3 ;  /* 0x000000142c147291 */ /* 0x000fe2000f80183f */
[----:B---34-:R-:W-:Y:S01]  /*2c50*/  PRMT R57, RZ, 0x7610, R57 ;  /* 0x00007610ff397816 */ /* 0x018fe20000000039 */
[----:B------:R-:W-:Y:S01]  /*2c60*/  UIADD3 UR43, UR45, UR43, URZ ;  /* 0x0000002b2d2b7290 */ /* 0x000fe2000fffe03f */
[----:B------:R-:W-:-:S02]  /*2c70*/  PRMT R60, RZ, 0x7610, R60 ;  /* 0x00007610ff3c7816 */ /* 0x000fc4000000003c */
[----:B------:R-:W-:Y:S01]  /*2c80*/  PRMT R58, RZ, 0x7610, R58 ;  /* 0x00007610ff3a7816 */ /* 0x000fe2000000003a */
[----:B------:R-:W-:Y:S01]  /*2c90*/  ULEA.HI.X UR21, UR44, UR21, UR43, 0x3, UP0 ;  /* 0x000000152c157291 */ /* 0x000fe200080f1c2b */
        /* <DEDUP_REMOVED lines=21> */
[----:B0-----:R-:W-:Y:S02]  /*2df0*/  PRMT R42, RZ, 0x7610, R42 ;  /* 0x00007610ff2a7816 */ /* 0x001fe4000000002a */
[----:B--2---:R-:W-:-:S02]  /*2e00*/  ISETP.NE.AND P6, PT, R17, RZ, PT ;  /* 0x000000ff1100720c */ /* 0x004fc40003fc5270 */
[----:B------:R-:W-:-:S04]  /*2e10*/  LOP3.LUT R17, R141, 0x7ffffe0, RZ, 0xc0, !PT ;  /* 0x07ffffe08d117812 */ /* 0x000fc800078ec0ff */
[----:B------:R-:W-:-:S04]  /*2e20*/  SHF.L.U32 R17, R17, 0x5, RZ ;  /* 0x0000000511117819 */ /* 0x000fc800000006ff */
[----:B------:R-:W-:-:S04]  /*2e30*/  LOP3.LUT R18, R17, 0xffffffe0, R248, 0xe2, !PT ;  /* 0xffffffe011127812 */ /* 0x000fc800078ee2f8 */
[--C-:B------:R-:W-:Y:S02]  /*2e40*/  SHF.R.S32.HI R19, RZ, 0x1f, R18.reuse ;  /* 0x0000001fff137819 */ /* 0x100fe40000011412 */
[C---:B------:R-:W-:Y:S02]  /*2e50*/  LOP3.LUT R26, R18.reuse, 0x40, RZ, 0xfc, !PT ;  /* 0x00000040121a7812 */ /* 0x040fe400078efcff */
[----:B------:R-:W-:Y:S01]  /*2e60*/  LOP3.LUT R27, R18, 0x60, RZ, 0xfc, !PT ;  /* 0x00000060121b7812 */ /* 0x000fe200078efcff */
[----:B------:R-:W-:Y:S01]  /*2e70*/  IMAD.WIDE.U32 R20, R21, UR6, R18 ;  /* 0x0000000615147c25 */ /* 0x000fe2000f8e0012 */
[----:B------:R-:W-:Y:S02]  /*2e80*/  ISETP.GE.AND P2, PT, R26, UR18, PT ;  /* 0x000000121a007c0c */ /* 0x000fe4000bf46270 */
[----:B------:R-:W-:Y:S02]  /*2e90*/  LOP3.LUT R173, R18, 0xa0, RZ, 0xfc, !PT ;  /* 0x000000a012ad7812 */ /* 0x000fe400078efcff */
[----:B------:R-:W-:-:S02]  /*2ea0*/  IADD3 R17, R21, UR17, RZ ;  /* 0x0000001115117c10 */ /* 0x000fc4000fffe0ff */
[----:B------:R-:W-:Y:S02]  /*2eb0*/  LEA R22, P0, R20, UR11, 0x1 ;  /* 0x0000000b14167c11 */ /* 0x000fe4000f8008ff */
[----:B------:R-:W-:Y:S02]  /*2ec0*/  LOP3.LUT R171, R18, 0x80, RZ, 0xfc, !PT ;  /* 0x0000008012ab7812 */ /* 0x000fe400078efcff */
[----:B------:R-:W-:Y:S02]  /*2ed0*/  LEA.HI.X R23, R20, UR12, R17, 0x1, P0 ;  /* 0x0000000c14177c11 */ /* 0x000fe400080f0c11 */
[C---:B------:R-:W-:Y:S02]  /*2ee0*/  LOP3.LUT R17, R18.reuse, 0x20, RZ, 0xfc, !PT ;  /* 0x0000002012117812 */ /* 0x040fe400078efcff */
[----:B------:R-:W-:Y:S01]  /*2ef0*/  LOP3.LUT R169, R18, 0xc0, RZ, 0xfc, !PT ;  /* 0x000000c012a97812 */ /* 0x000fe200078efcff */
[----:B------:R-:W2:Y:S01]  /*2f00*/  @!P2 LDG.E.U16 R72, desc[UR22][R22.64+0x80] ;  /* 0x000080161648a981 */ /* 0x000ea2000c1e1500 */
[----:B------:R-:W-:-:S02]  /*2f10*/  ISETP.GE.AND P1, PT, R17, UR18, PT ;  /* 0x0000001211007c0c */ /* 0x000fc4000bf26270 */
[C---:B------:R-:W-:Y:S01]  /*2f20*/  LOP3.LUT R143, R18.reuse, 0x100, RZ, 0xfc, !PT ;  /* 0x00000100128f7812 */ /* 0x040fe200078efcff */
[----:B------:R-:W3:Y:S01]  /*2f30*/  @!P6 LDG.E.U16 R74, desc[UR22][R22.64] ;  /* 0x00000016164ae981 */ /* 0x000ee2000c1e1500 */
[----:B------:R-:W-:Y:S02]  /*2f40*/  ISETP.GE.AND P3, PT, R27, UR18, PT ;  /* 0x000000121b007c0c */ /* 0x000fe4000bf66270 */
[----:B------:R-:W-:Y:S02]  /*2f50*/  ISETP.GE.AND P5, PT, R173, UR18, PT ;  /* 0x00000012ad007c0c */ /* 0x000fe4000bfa6270 */
[----:B------:R-:W-:Y:S02]  /*2f60*/  ISETP.GE.AND P4, PT, R171, UR18, PT ;  /* 0x00000012ab007c0c */ /* 0x000fe4000bf86270 */
[----:B------:R-:W-:Y:S02]  /*2f70*/  ISETP.GE.AND P0, PT, R169, UR18, PT ;  /* 0x00000012a9007c0c */ /* 0x000fe4000bf06270 */
[----:B------:R-:W-:Y:S01]  /*2f80*/  ISETP.GE.AND P2, PT, R143, UR18, PT ;  /* 0x000000128f007c0c */ /* 0x000fe2000bf46270 */
[----:B------:R-:W4:Y:S01]  /*2f90*/  @!P1 LDG.E.U16 R63, desc[UR22][R22.64+0x40] ;  /* 0x00004016163f9981 */ /* 0x000f22000c1e1500 */
[----:B------:R-:W-:-:S02]  /*2fa0*/  LOP3.LUT R146, R18, 0xe0, RZ, 0xfc, !PT ;  /* 0x000000e012927812 */ /* 0x000fc400078efcff */
[C---:B------:R-:W-:Y:S01]  /*2fb0*/  LOP3.LUT R168, R18.reuse, 0x120, RZ, 0xfc, !PT ;  /* 0x0000012012a87812 */ /* 0x040fe200078efcff */
[----:B------:R-:W5:Y:S01]  /*2fc0*/  @!P3 LDG.E.U16 R65, desc[UR22][R22.64+0xc0] ;  /* 0x0000c0161641b981 */ /* 0x000f62000c1e1500 */
[C---:B------:R-:W-:Y:S02]  /*2fd0*/  LOP3.LUT R166, R18.reuse, 0x160, RZ, 0xfc, !PT ;  /* 0x0000016012a67812 */ /* 0x040fe400078efcff */
[C---:B------:R-:W-:Y:S01]  /*2fe0*/  LOP3.LUT R164, R18.reuse, 0x140, RZ, 0xfc, !PT ;  /* 0x0000014012a47812 */ /* 0x040fe200078efcff */
[----:B------:R-:W5:Y:S01]  /*2ff0*/  @!P5 LDG.E.U16 R61, desc[UR22][R22.64+0x140] ;  /* 0x00014016163dd981 */ /* 0x000f62000c1e1500 */
[----:B------:R-:W-:Y:S02]  /*3000*/  LOP3.LUT R167, R18, 0x180, RZ, 0xfc, !PT ;  /* 0x0000018012a77812 */ /* 0x000fe400078efcff */
[----:B------:R-:W-:Y:S01]  /*3010*/  ISETP.GE.AND P1, PT, R146, UR18, PT ;  /* 0x0000001292007c0c */ /* 0x000fe2000bf26270 */
[----:B------:R-:W5:Y:S01]  /*3020*/  @!P4 LDG.E.U16 R70, desc[UR22][R22.64+0x100] ;  /* 0x000100161646c981 */ /* 0x000f62000c1e1500 */
[----:B------:R-:W-:-:S02]  /*3030*/  LOP3.LUT R163, R18, 0x1c0, RZ, 0xfc, !PT ;  /* 0x000001c012a37812 */ /* 0x000fc400078efcff */
[----:B------:R-:W-:Y:S01]  /*3040*/  ISETP.GE.AND P3, PT, R168, UR18, PT ;  /* 0x00000012a8007c0c */ /* 0x000fe2000bf66270 */
[----:B------:R-:W5:Y:S01]  /*3050*/  @!P0 LDG.E.U16 R66, desc[UR22][R22.64+0x180] ;  /* 0x0001801616428981 */ /* 0x000f62000c1e1500 */
[----:B------:R-:W-:Y:S02]  /*3060*/  ISETP.GE.AND P5, PT, R166, UR18, PT ;  /* 0x00000012a6007c0c */ /* 0x000fe4000bfa6270 */
[----:B------:R-:W-:Y:S01]  /*3070*/  ISETP.GE.AND P4, PT, R164, UR18, PT ;  /* 0x00000012a4007c0c */ /* 0x000fe2000bf86270 */
[----:B------:R-:W5:Y:S01]  /*3080*/  @!P2 LDG.E.U16 R68, desc[UR22][R22.64+0x200] ;  /* 0x000200161644a981 */ /* 0x000f62000c1e1500 */
[----:B------:R-:W-:Y:S02]  /*3090*/  ISETP.GE.AND P0, PT, R167, UR18, PT ;  /* 0x00000012a7007c0c */ /* 0x000fe4000bf06270 */
[----:B------:R-:W-:Y:S01]  /*30a0*/  ISETP.GE.AND P2, PT, R163, UR18, PT ;  /* 0x00000012a3007c0c */ /* 0x000fe2000bf46270 */
        /* <DEDUP_REMOVED lines=25> */
[C---:B------:R-:W-:Y:S02]  /*3240*/  LOP3.LUT R40, R18.reuse, 0x300, RZ, 0xfc, !PT ;  /* 0x0000030012287812 */ /* 0x040fe400078efcff */
        /* <DEDUP_REMOVED lines=15> */
[----:B------:R-:W-:Y:S01]  /*3340*/  LOP3.LUT R35, R18, 0x3a0, RZ, 0xfc, !PT ;  /* 0x000003a012237812 */ /* 0x000fe200078efcff */
[----:B------:R-:W5:Y:S01]  /*3350*/  @!P5 LDG.E.U16 R48, desc[UR22][R22.64+0x580] ;  /* 0x000580161630d981 */ /* 0x000f62000c1e1500 */
[----:B------:R-:W-:Y:S02]  /*3360*/  ISETP.GE.AND P1, PT, R38, UR18, PT ;  /* 0x0000001226007c0c */ /* 0x000fe4000bf26270 */
[----:B------:R-:W-:Y:S01]  /*3370*/  LOP3.LUT R36, R18, 0x3c0, RZ, 0xfc, !PT ;  /* 0x000003c012247812 */ /* 0x000fe200078efcff */
[----:B------:R-:W5:Y:S01]  /*3380*/  @!P4 LDG.E.U16 R47, desc[UR22][R22.64+0x5c0] ;  /* 0x0005c016162fc981 */ /* 0x000f62000c1e1500 */
[----:B------:R-:W-:-:S02]  /*3390*/  ISETP.GE.AND P3, PT, R37, UR18, PT ;  /* 0x0000001225007c0c */ /* 0x000fc4000bf66270 */
[----:B------:R-:W-:Y:S01]  /*33a0*/  ISETP.GE.AND P5, PT, R34, UR18, PT ;  /* 0x0000001222007c0c */ /* 0x000fe2000bfa6270 */
[----:B------:R-:W5:Y:S01]  /*33b0*/  @!P0 LDG.E.U16 R32, desc[UR22][R22.64+0x600] ;  /* 0x0006001616208981 */ /* 0x000f62000c1e1500 */
[----:B------:R-:W-:Y:S02]  /*33c0*/  ISETP.GE.AND P4, PT, R35, UR18, PT ;  /* 0x0000001223007c0c */ /* 0x000fe4000bf86270 */
[----:B------:R-:W-:Y:S01]  /*33d0*/  ISETP.GE.AND P0, PT, R36, UR18, PT ;  /* 0x0000001224007c0c */ /* 0x000fe2000bf06270 */
        /* <DEDUP_REMOVED lines=8> */
[----:B------:R-:W-:-:S02]  /*3460*/  MOV R20, UR20 ;  /* 0x0000001400147c02 */ /* 0x000fc40008000f00 */
[----:B------:R-:W-:Y:S01]  /*3470*/  MOV R21, UR21 ;  /* 0x0000001500157c02 */ /* 0x000fe20008000f00 */
[----:B------:R-:W-:Y:S01]  /*3480*/  ULEA UR17, UR16, 0xfffffc00, 0xa ;  /* 0xfffffc0010117891 */ /* 0x000fe2000f8e503f */
[----:B------:R-:W-:Y:S01]  /*3490*/  SHF.L.U32 R33, R141, 0x5, RZ ;  /* 0x000000058d217819 */ /* 0x000fe200000006ff */
[----:B------:R-:W-:-:S03]  /*34a0*/  ULDC.64 UR20, c[0x0][0x270] ;  /* 0x00009c0000147ab9 */ /* 0x000fc60000000a00 */
[----:B------:R-:W5:Y:S01]  /*34b0*/  LDG.E.64 R20, desc[UR22][R20.64] ;  /* 0x0000001614147981 */ /* 0x000f62000c1e1b00 */
[----:B------:R-:W-:Y:S01]  /*34c0*/  UIADD3 UR17, -UR17, UR56, URZ ;  /* 0x0000003811117290 */ /* 0x000fe2000fffe13f */
[----:B------:R-:W-:-:S03]  /*34d0*/  LOP3.LUT R33, R33, 0xfffffc00, RZ, 0xc0, !PT ;  /* 0xfffffc0021217812 */ /* 0x000fc600078ec0ff */
[----:B------:R-:W-:Y:S01]  /*34e0*/  USHF.L.U32 UR44, UR17, 0x1, URZ ;  /* 0x00000001112c7899 */ /* 0x000fe2000800063f */
[----:B------:R-:W-:Y:S01]  /*34f0*/  MOV R25, UR20 ;  /* 0x0000001400197c02 */ /* 0x000fe20008000f00 */
[----:B------:R-:W-:-:S04]  /*3500*/  UIMAD UR20, UR55, UR20, URZ ;  /* 0x00000014371472a4 */ /* 0x000fc8000f8e023f */
[----:B------:R-:W-:Y:S02]  /*3510*/  ISETP.GE.AND P1, PT, R17, UR44, PT ;  /* 0x0000002c11007c0c */ /* 0x000fe4000bf26270 */
[----:B------:R-:W-:Y:S01]  /*3520*/  IADD3 R17, R33, R140, RZ ;  /* 0x0000008c21117210 */ /* 0x000fe20007ffe0ff */
[----:B0-----:R-:W-:Y:S01]  /*3530*/  IMAD.WIDE.U32 R22, R25, UR6, R18 ;  /* 0x0000000619167c25 */ /* 0x001fe2000f8e0012 */
[----:B------:R-:W-:Y:S02]  /*3540*/  ISETP.GE.AND P0, PT, R18, UR44, PT ;  /* 0x0000002c12007c0c */ /* 0x000fe4000bf06270 */
[C---:B------:R-:W-:Y:S02]  /*3550*/  IADD3 R18, R17.reuse, 0x20, RZ ;  /* 0x0000002011127810 */ /* 0x040fe40007ffe0ff */
[----:B------:R-:W-:Y:S01]  /*3560*/  IADD3 R30, R17, 0x40, RZ ;  /* 0x00000040111e7810 */ /* 0x000fe20007ffe0ff */
[----:B------:R-:W-:Y:S01]  /*3570*/  UIMAD UR20, UR6, UR21, UR20 ;  /* 0x00000015061472a4 */ /* 0x000fe2000f8e0214 */
[----:B------:R-:W-:-:S02]  /*3580*/  ISETP.GE.AND P2, PT, R26, UR44, PT ;  /* 0x0000002c1a007c0c */ /* 0x000fc4000bf46270 */
[C---:B------:R-:W-:Y:S02]  /*3590*/  IADD3 R76, R17.reuse, 0x60, RZ ;  /* 0x00000060114c7810 */ /* 0x040fe40007ffe0ff */
[CC--:B------:R-:W-:Y:S02]  /*35a0*/  LEA.HI.SX32 R26, R17.reuse, R17.reuse, 0x1b ;  /* 0x00000011111a7211 */ /* 0x0c0fe400078fdaff */
[C---:B------:R-:W-:Y:S02]  /*35b0*/  IADD3 R114, R17.reuse, 0x80, RZ ;  /* 0x0000008011727810 */ /* 0x040fe40007ffe0ff */
[C---:B------:R-:W-:Y:S02]  /*35c0*/  IADD3 R126, R17.reuse, 0xa0, RZ ;  /* 0x000000a0117e7810 */ /* 0x040fe40007ffe0ff */
[----:B------:R-:W-:Y:S02]  /*35d0*/  LEA.HI.SX32 R28, R18, R17, 0x1b ;  /* 0x00000011121c7211 */ /* 0x000fe400078fdaff */
[----:B------:R-:W-:-:S02]  /*35e0*/  IADD3 R142, R17, 0xc0, RZ ;  /* 0x000000c0118e7810 */ /* 0x000fc40007ffe0ff */
[-C--:B------:R-:W-:Y:S02]  /*35f0*/  LEA.HI.SX32 R30, R30, R17.reuse, 0x1b ;  /* 0x000000111e1e7211 */ /* 0x080fe400078fdaff */
[----:B------:R-:W-:Y:S02]  /*3600*/  ISETP.GE.AND P3, PT, R27, UR44, PT ;  /* 0x0000002c1b007c0c */ /* 0x000fe4000bf66270 */
[C---:B------:R-:W-:Y:S02]  /*3610*/  IADD3 R144, R17.reuse, 0xe0, RZ ;  /* 0x000000e011907810 */ /* 0x040fe40007ffe0ff */
[-C--:B------:R-:W-:Y:S02]  /*3620*/  LEA.HI.SX32 R76, R76, R17.reuse, 0x1b ;  /* 0x000000114c4c7211 */ /* 0x080fe400078fdaff */
[----:B------:R-:W-:Y:S02]  /*3630*/  IADD3 R148, R17, 0x100, RZ ;  /* 0x0000010011947810 */ /* 0x000fe40007ffe0ff */
[----:B------:R-:W-:-:S02]  /*3640*/  LEA.HI.SX32 R114, R114, R17, 0x1b ;  /* 0x0000001172727211 */ /* 0x000fc400078fdaff */
[----:B------:R-:W-:Y:S02]  /*3650*/  LEA R27, R26, R139, 0x1 ;  /* 0x0000008b1a1b7211 */ /* 0x000fe400078e08ff */
[C---:B------:R-:W-:Y:S02]  /*3660*/  IADD3 R154, R17.reuse, 0x120, RZ ;  /* 0x00000120119a7810 */ /* 0x040fe40007ffe0ff */
[----:B------:R-:W-:Y:S02]  /*3670*/  LEA.HI.SX32 R126, R126, R17, 0x1b ;  /* 0x000000117e7e7211 */ /* 0x000fe400078fdaff */
[----:B------:R-:W-:Y:S02]  /*3680*/  LEA R28, R28, R139, 0x1 ;  /* 0x0000008b1c1c7211 */ /* 0x000fe400078e08ff */
[----:B------:R-:W-:Y:S02]  /*3690*/  IADD3 R160, R17, 0x140, RZ ;  /* 0x0000014011a07810 */ /* 0x000fe40007ffe0ff */
[----:B------:R-:W-:-:S02]  /*36a0*/  LEA.HI.SX32 R142, R142, R17, 0x1b ;  /* 0x000000118e8e7211 */ /* 0x000fc400078fdaff */
[----:B------:R-:W-:Y:S02]  /*36b0*/  IADD3 R19, R23, UR20, RZ ;  /* 0x0000001417137c10 */ /* 0x000fe4000fffe0ff */
[----:B------:R-:W-:Y:S02]  /*36c0*/  LEA R18, P4, R22, UR13, 0x1 ;  /* 0x0000000d16127c11 */ /* 0x000fe4000f8808ff */
[----:B------:R-:W-:Y:S02]  /*36d0*/  LEA R29, R30, R139, 0x1 ;  /* 0x0000008b1e1d7211 */ /* 0x000fe400078e08ff */
[----:B------:R-:W-:Y:S02]  /*36e0*/  IADD3 R170, R17, 0x160, RZ ;  /* 0x0000016011aa7810 */ /* 0x000fe40007ffe0ff */
[----:B------:R-:W-:Y:S02]  /*36f0*/  LEA.HI.SX32 R144, R144, R17, 0x1b ;  /* 0x0000001190907211 */ /* 0x000fe400078fdaff */
[----:B------:R-:W-:-:S02]  /*3700*/  LEA R30, R76, R139, 0x1 ;  /* 0x0000008b4c1e7211 */ /* 0x000fc400078e08ff */
        /* <DEDUP_REMOVED lines=19> */
[----:B------:R-:W-:Y:S02]  /*3840*/  IADD3 R210, R17, 0x3e0, RZ ;  /* 0x000003e011d27810 */ /* 0x000fe40007ffe0ff */
[----:B------:R-:W-:Y:S02]  /*3850*/  LEA.HI.SX32 R148, R148, R17, 0x1b ;  /* 0x0000001194947211 */ /* 0x000fe400078fdaff */
[----:B------:R-:W-:Y:S02]  /*3860*/  LEA R25, R114, R139, 0x1 ;  /* 0x0000008b72197211 */ /* 0x000fe400078e08ff */
[----:B------:R-:W-:Y:S02]  /*3870*/  LEA.HI.SX32 R154, R154, R17, 0x1b ;  /* 0x000000119a9a7211 */ /* 0x000fe400078fdaff */
[----:B------:R-:W-:-:S02]  /*3880*/  LEA R26, R126, R139, 0x1 ;  /* 0x0000008b7e1a7211 */ /* 0x000fc400078e08ff */
[----:B------:R-:W-:Y:S02]  /*3890*/  LEA.HI.SX32 R160, R160, R17, 0x1b ;  /* 0x00000011a0a07211 */ /* 0x000fe400078fdaff */
[----:B------:R-:W-:Y:S02]  /*38a0*/  LEA.HI.X R19, R22, UR14, R19, 0x1, P4 ;  /* 0x0000000e16137c11 */ /* 0x000fe4000a0f0c13 */
[----:B------:R-:W-:Y:S02]  /*38b0*/  LEA R23, R142, R139, 0x1 ;  /* 0x0000008b8e177211 */ /* 0x000fe400078e08ff */
[----:B------:R-:W-:Y:S02]  /*38c0*/  LEA.HI.SX32 R170, R170, R17, 0x1b ;  /* 0x00000011aaaa7211 */ /* 0x000fe400078fdaff */
[----:B------:R-:W-:Y:S02]  /*38d0*/  LEA R22, R144, R139, 0x1 ;  /* 0x0000008b90167211 */ /* 0x000fe400078e08ff */
        /* <DEDUP_REMOVED lines=16> */
[-C--:B------:R-:W-:Y:S01]  /*39e0*/  LEA.HI.SX32 R204, R204, R17.reuse, 0x1b ;  /* 0x00000011cccc7211 */ /* 0x080fe200078fdaff */
[----:B---3--:R-:W-:Y:S01]  /*39f0*/  STS.U16 [R27], R74 ;  /* 0x0000004a1b007388 */ /* 0x008fe20000000400 */
[-C--:B------:R-:W-:Y:S02]  /*3a00*/  LEA.HI.SX32 R206, R206, R17.reuse, 0x1b ;  /* 0x00000011cece7211 */ /* 0x080fe400078fdaff */
[----:B------:R-:W-:-:S02]  /*3a10*/  LEA.HI.SX32 R208, R208, R17, 0x1b ;  /* 0x00000011d0d07211 */ /* 0x000fc400078fdaff */
[----:B------:R-:W-:Y:S02]  /*3a20*/  LEA.HI.SX32 R210, R210, R17, 0x1b ;  /* 0x00000011d2d27211 */ /* 0x000fe400078fdaff */
[-C--:B------:R-:W-:Y:S01]  /*3a30*/  LEA R191, R148, R139.reuse, 0x1 ;  /* 0x0000008b94bf7211 */ /* 0x080fe200078e08ff */
[----:B----4-:R-:W-:Y:S01]  /*3a40*/  STS.U16 [R28+0x40], R63 ;  /* 0x0000403f1c007388 */ /* 0x010fe20000000400 */
[----:B------:R-:W-:-:S03]  /*3a50*/  LEA R17, R154, R139, 0x1 ;  /* 0x0000008b9a117211 */ /* 0x000fc600078e08ff */
[----:B--2---:R-:W-:Y:S01]  /*3a60*/  STS.U16 [R29+0x80], R72 ;  /* 0x000080481d007388 */ /* 0x004fe20000000400 */
[----:B------:R-:W-:-:S03]  /*3a70*/  LEA R142, R160, R139, 0x1 ;  /* 0x0000008ba08e7211 */ /* 0x000fc600078e08ff */
[----:B-----5:R-:W-:Y:S01]  /*3a80*/  STS.U16 [R30+0xc0], R65 ;  /* 0x0000c0411e007388 */ /* 0x020fe20000000400 */
[----:B------:R-:W-:-:S03]  /*3a90*/  LEA R147, R170, R139, 0x1 ;  /* 0x0000008baa937211 */ /* 0x000fc600078e08ff */
[----:B------:R-:W-:Y:S01]  /*3aa0*/  STS.U16 [R25+0x100], R70 ;  /* 0x0001004619007388 */ /* 0x000fe20000000400 */
[----:B------:R-:W-:-:S03]  /*3ab0*/  LEA R145, R172, R139, 0x1 ;  /* 0x0000008bac917211 */ /* 0x000fc600078e08ff */
[----:B------:R0:W-:Y:S01]  /*3ac0*/  STS.U16 [R26+0x140], R61 ;  /* 0x0001403d1a007388 */ /* 0x0001e20000000400 */
[----:B------:R-:W-:-:S03]  /*3ad0*/  LEA R148, R174, R139, 0x1 ;  /* 0x0000008bae947211 */ /* 0x000fc600078e08ff */
[----:B------:R-:W-:Y:S01]  /*3ae0*/  STS.U16 [R23+0x180], R66 ;  /* 0x0001804217007388 */ /* 0x000fe20000000400 */
        /* <DEDUP_REMOVED lines=11> */
[----:B------:R1:W-:Y:S01]  /*3ba0*/  STS.U16 [R145+0x300], R60 ;  /* 0x0003003c91007388 */ /* 0x0003e20000000400 */
[----:B0-----:R-:W-:-:S03]  /*3bb0*/  LEA R61, R190, R139, 0x1 ;  /* 0x0000008bbe3d7211 */ /* 0x001fc600078e08ff */
[----:B------:R-:W-:Y:S01]  /*3bc0*/  STS.U16 [R148+0x340], R55 ;  /* 0x0003403794007388 */ /* 0x000fe20000000400 */
[----:B------:R-:W-:-:S03]  /*3bd0*/  LEA R65, R192, R139, 0x1 ;  /* 0x0000008bc0417211 */ /* 0x000fc600078e08ff */
[----:B------:R-:W-:Y:S01]  /*3be0*/  STS.U16 [R181+0x380], R58 ;  /* 0x0003803ab5007388 */ /* 0x000fe20000000400 */
[----:B-1----:R-:W-:-:S03]  /*3bf0*/  LEA R60, R188, R139, 0x1 ;  /* 0x0000008bbc3c7211 */ /* 0x002fc600078e08ff */
        /* <DEDUP_REMOVED lines=19> */
[----:B------:R-:W-:-:S03]  /*3d30*/  PRMT R126, RZ, 0x7610, R126 ;  /* 0x00007610ff7e7816 */ /* 0x000fc6000000007e */
[----:B------:R-:W-:Y:S01]  /*3d40*/  STS.U16 [R68+0x640], R43 ;  /* 0x0006402b44007388 */ /* 0x000fe20000000400 */
[----:B------:R-:W-:-:S03]  /*3d50*/  PRMT R127, RZ, 0x7610, R127 ;  /* 0x00007610ff7f7816 */ /* 0x000fc6000000007f */
[----:B------:R-:W-:Y:S04]  /*3d60*/  STS.U16 [R69+0x680], R46 ;  /* 0x0006802e45007388 */ /* 0x000fe80000000400 */
[----:B------:R-:W-:Y:S01]  /*3d70*/  STS.U16 [R70+0x6c0], R45 ;  /* 0x0006c02d46007388 */ /* 0x000fe20000000400 */
[----:B0-----:R-:W-:-:S03]  /*3d80*/  PRMT R32, RZ, 0x7610, R32 ;  /* 0x00007610ff207816 */ /* 0x001fc60000000020 */
[----:B------:R0:W-:Y:S04]  /*3d90*/  STS.U16 [R71+0x700], R24 ;  /* 0x0007001847007388 */ /* 0x0001e80000000400 */
[----:B------:R1:W-:Y:S04]  /*3da0*/  STS.U16 [R114+0x740], R31 ;  /* 0x0007401f72007388 */ /* 0x0003e80000000400 */
[----:B------:R-:W-:Y:S04]  /*3db0*/  STS.U16 [R115+0x780], R44 ;  /* 0x0007802c73007388 */ /* 0x000fe80000000400 */
[----:B------:R2:W-:Y:S01]  /*3dc0*/  STS.U16 [R165+0x7c0], R42 ;  /* 0x0007c02aa5007388 */ /* 0x0005e20000000400 */
[----:B------:R-:W-:-:S03]  /*3dd0*/  NOP ;  /* 0x0000000000007918 */ /* 0x000fc60000000000 */
[----:B------:R-:W3:Y:S01]  /*3de0*/  @!P0 LDG.E.U16 R126, desc[UR22][R18.64] ;  /* 0x00000016127e8981 */ /* 0x000ee2000c1e1500 */
[----:B------:R-:W-:-:S03]  /*3df0*/  PRMT R199, RZ, 0x7610, R199 ;  /* 0x00007610ffc77816 */ /* 0x000fc600000000c7 */
[----:B------:R-:W4:Y:S04]  /*3e00*/  @!P1 LDG.E.U16 R127, desc[UR22][R18.64+0x40] ;  /* 0x00004016127f9981 */ /* 0x000f28000c1e1500 */
[----:B------:R-:W5:Y:S04]  /*3e10*/  @!P2 LDG.E.U16 R32, desc[UR22][R18.64+0x80] ;  /* 0x000080161220a981 */ /* 0x000f68000c1e1500 */
[----:B------:R-:W5:Y:S01]  /*3e20*/  @!P3 LDG.E.U16 R199, desc[UR22][R18.64+0xc0] ;  /* 0x0000c01612c7b981 */ /* 0x000f62000c1e1500 */
[----:B------:R-:W-:Y:S02]  /*3e30*/  R2UR UR42, R21 ;  /* 0x00000000152a72ca */ /* 0x000fe400000e0000 */
[----:B------:R-:W-:-:S02]  /*3e40*/  ISETP.GE.AND P0, PT, R171, UR44, PT ;  /* 0x0000002cab007c0c */ /* 0x000fc4000bf06270 */
[----:B------:R-:W-:Y:S02]  /*3e50*/  ISETP.GE.AND P1, PT, R173, UR44, PT ;  /* 0x0000002cad007c0c */ /* 0x000fe4000bf26270 */
[----:B------:R-:W-:-:S07]  /*3e60*/  PRMT R196, RZ, 0x7610, R196 ;  /* 0x00007610ffc47816 */ /* 0x000fce00000000c4 */
[----:B------:R-:W-:Y:S01]  /*3e70*/  FMUL.FTZ R21, R92, UR42 ;  /* 0x0000002a5c157c20 */ /* 0x000fe20008410000 */
[----:B------:R-:W-:Y:S01]  /*3e80*/  PRMT R195, RZ, 0x7610, R195 ;  /* 0x00007610ffc37816 */ /* 0x000fe200000000c3 */
[----:B------:R-:W5:Y:S02]  /*3e90*/  @!P0 LDG.E.U16 R196, desc[UR22][R18.64+0x100] ;  /* 0x0001001612c48981 */ /* 0x000f64000c1e1500 */
[----:B------:R-:W-:Y:S01]  /*3ea0*/  FMUL.RZ R57, R21, 0.15915493667125701904 ;  /* 0x3e22f98315397820 */ /* 0x000fe2000040c000 */
[----:B------:R-:W-:Y:S02]  /*3eb0*/  FMUL.FTZ R21, R91, UR42 ;  /* 0x0000002a5b157c20 */ /* 0x000fe40008410000 */
[----:B------:R-:W5:Y:S02]  /*3ec0*/  @!P1 LDG.E.U16 R195, desc[UR22][R18.64+0x140] ;  /* 0x0001401612c39981 */ /* 0x000f64000c1e1500 */
[----:B------:R-:W-:Y:S01]  /*3ed0*/  FMUL.RZ R52, R21, 0.15915493667125701904 ;  /* 0x3e22f98315347820 */ /* 0x000fe2000040c000 */
[----:B------:R-:W-:-:S04]  /*3ee0*/  FMUL.FTZ R21, R90, UR42 ;  /* 0x0000002a5a157c20 */ /* 0x000fc80008410000 */
[----:B------:R-:W-:Y:S01]  /*3ef0*/  FMUL.RZ R47, R21, 0.15915493667125701904 ;  /* 0x3e22f983152f7820 */ /* 0x000fe2000040c000 */
[----:B------:R-:W-:-:S04]  /*3f00*/  FMUL.FTZ R21, R89, UR42 ;  /* 0x0000002a59157c20 */ /* 0x000fc80008410000 */
[----:B0-----:R-:W-:Y:S01]  /*3f10*/  FMUL.RZ R24, R21, 0.15915493667125701904 ;  /* 0x3e22f98315187820 */ /* 0x001fe2000040c000 */
[----:B------:R-:W-:Y:S01]  /*3f20*/  FMUL.FTZ R21, R88, UR42 ;  /* 0x0000002a58157c20 */ /* 0x000fe20008410000 */
[----:B------:R-:W-:-:S03]  /*3f30*/  ISETP.GE.AND P0, PT, R169, UR44, PT ;  /* 0x0000002ca9007c0c */ /* 0x000fc6000bf06270 */
[----:B-1----:R-:W-:Y:S01]  /*3f40*/  FMUL.RZ R31, R21, 0.15915493667125701904 ;  /* 0x3e22f983151f7820 */ /* 0x002fe2000040c000 */
[----:B------:R-:W-:Y:S01]  /*3f50*/  FMUL.FTZ R21, R87, UR42 ;  /* 0x0000002a57157c20 */ /* 0x000fe20008410000 */
[----:B------:R-:W-:Y:S03]  /*3f60*/  MUFU.SIN R58, R24 ;  /* 0x00000018003a7308 */ /* 0x000fe60000000400 */
[----:B--2---:R-:W-:Y:S01]  /*3f70*/  FMUL.RZ R42, R21, 0.15915493667125701904 ;  /* 0x3e22f983152a7820 */ /* 0x004fe2000040c000 */
[----:B------:R-:W-:-:S04]  /*3f80*/  FMUL.FTZ R21, R86, UR42 ;  /* 0x0000002a56157c20 */ /* 0x000fc80008410000 */
[----:B------:R0:W-:Y:S01]  /*3f90*/  MUFU.COS R59, R24 ;  /* 0x00000018003b7308 */ /* 0x0001e20000000000 */
[----:B------:R-:W-:Y:S01]  /*3fa0*/  FMUL.RZ R43, R21, 0.15915493667125701904 ;  /* 0x3e22f983152b7820 */ /* 0x000fe2000040c000 */
[----:B------:R-:W-:Y:S01]  /*3fb0*/  FMUL.FTZ R21, R85, UR42 ;  /* 0x0000002a55157c20 */ /* 0x000fe20008410000 */
[----:B0-----:R-:W-:-:S05]  /*3fc0*/  PRMT R24, RZ, 0x7610, R24 ;  /* 0x00007610ff187816 */ /* 0x001fca0000000018 */
[----:B------:R-:W-:Y:S01]  /*3fd0*/  MUFU.SIN R76, R57 ;  /* 0x00000039004c7308 */ /* 0x000fe20000000400 */
[----:B------:R-:W2:Y:S07]  /*3fe0*/  @!P0 LDG.E.U16 R24, desc[UR22][R18.64+0x180] ;  /* 0x0001801612188981 */ /* 0x000eae000c1e1500 */
[----:B------:R-:W-:Y:S08]  /*3ff0*/  MUFU.COS R77, R57 ;  /* 0x00000039004d7308 */ /* 0x000ff00000000000 */
[----:B------:R-:W-:Y:S08]  /*4000*/  MUFU.SIN R56, R31 ;  /* 0x0000001f00387308 */ /* 0x000ff00000000400 */
[----:B------:R0:W-:Y:S02]  /*4010*/  MUFU.COS R57, R31 ;  /* 0x0000001f00397308 */ /* 0x0001e40000000000 */
[----:B0-----:R-:W-:Y:S01]  /*4020*/  FMUL.RZ R31, R21, 0.15915493667125701904 ;  /* 0x3e22f983151f7820 */ /* 0x001fe2000040c000 */
[----:B------:R-:W-:-:S05]  /*4030*/  FMUL.FTZ R21, R84, UR42 ;  /* 0x0000002a54157c20 */ /* 0x000fca0008410000 */
[----:B------:R-:W-:Y:S01]  /*4040*/  MUFU.SIN R54, R42 ;  /* 0x0000002a00367308 */ /* 0x000fe20000000400 */
[----:B------:R-:W-:-:S07]  /*4050*/  ISETP.GE.AND P0, PT, R146, UR44, PT ;  /* 0x0000002c92007c0c */ /* 0x000fce000bf06270 */
[----:B------:R0:W-:Y:S02]  /*4060*/  MUFU.COS R55, R42 ;  /* 0x0000002a00377308 */ /* 0x0001e40000000000 */
[----:B0-----:R-:W-:Y:S01]  /*4070*/  FMUL.RZ R42, R21, 0.15915493667125701904 ;  /* 0x3e22f983152a7820 */ /* 0x001fe2000040c000 */
[----:B------:R-:W-:-:S05]  /*4080*/  FMUL.FTZ R21, R83, UR42 ;  /* 0x0000002a53157c20 */ /* 0x000fca0008410000 */
[----:B------:R-:W-:Y:S08]  /*4090*/  MUFU.SIN R74, R52 ;  /* 0x00000034004a7308 */ /* 0x000ff00000000400 */
[----:B------:R-:W-:Y:S08]  /*40a0*/  MUFU.COS R75, R52 ;  /* 0x00000034004b7308 */ /* 0x000ff00000000000 */
[----:B------:R-:W-:Y:S08]  /*40b0*/  MUFU.SIN R52, R43 ;  /* 0x0000002b00347308 */ /* 0x000ff00000000400 */
[----:B------:R0:W-:Y:S02]  /*40c0*/  MUFU.COS R53, R43 ;  /* 0x0000002b00357308 */ /* 0x0001e40000000000 */
[----:B0-----:R-:W-:Y:S01]  /*40d0*/  FMUL.RZ R43, R21, 0.15915493667125701904 ;  /* 0x3e22f983152b7820 */ /* 0x001fe2000040c000 */
[----:B------:R-:W-:-:S04]  /*40e0*/  FMUL.FTZ R21, R82, UR42 ;  /* 0x0000002a52157c20 */ /* 0x000fc80008410000 */
[----:B------:R-:W-:Y:S01]  /*40f0*/  FMUL.RZ R62, R21, 0.15915493667125701904 ;  /* 0x3e22f983153e7820 */ /* 0x000fe2000040c000 */
[----:B------:R-:W-:-:S06]  /*4100*/  PRMT R21, RZ, 0x7610, R21 ;  /* 0x00007610ff157816 */ /* 0x000fcc0000000015 */
[----:B------:R-:W2:Y:S01]  /*4110*/  @!P0 LDG.E.U16 R21, desc[UR22][R18.64+0x1c0] ;  /* 0x0001c01612158981 */ /* 0x000ea2000c1e1500 */
[----:B------:R-:W-:Y:S02]  /*4120*/  ISETP.GE.AND P0, PT, R143, UR44, PT ;  /* 0x0000002c8f007c0c */ /* 0x000fe4000bf06270 */
[----:B------:R-:W-:Y:S01]  /*4130*/  R2UR UR43, R20 ;  /* 0x00000000142b72ca */ /* 0x000fe200000e0000 */
[----:B------:R-:W-:-:S04]  /*4140*/  FMUL.FTZ R20, R80, UR42 ;  /* 0x0000002a50147c20 */ /* 0x000fc80008410000 */
[----:B------:R-:W-:Y:S01]  /*4150*/  FMUL.RZ R169, R20, 0.15915493667125701904 ;  /* 0x3e22f98314a97820 */ /* 0x000fe2000040c000 */
[----:B------:R-:W-:-:S06]  /*4160*/  PRMT R20, RZ, 0x7610, R20 ;  /* 0x00007610ff147816 */ /* 0x000fcc0000000014 */
[----:B------:R-:W2:Y:S01]  /*4170*/  @!P0 LDG.E.U16 R20, desc[UR22][R18.64+0x200] ;  /* 0x0002001612148981 */ /* 0x000ea2000c1e1500 */
[----:B------:R-:W-:Y:S02]  /*4180*/  ISETP.GE.AND P0, PT, R168, UR44, PT ;  /* 0x0000002ca8007c0c */ /* 0x000fe4000bf06270 */
[----:B------:R-:W-:Y:S02]  /*4190*/  PRMT R190, RZ, 0x7610, R190 ;  /* 0x00007610ffbe7816 */ /* 0x000fe400000000be */
[----:B------:R-:W-:-:S09]  /*41a0*/  ISETP.GE.AND P3, PT, R164, UR44, PT ;  /* 0x0000002ca4007c0c */ /* 0x000fd2000bf66270 */
[----:B------:R-:W2:Y:S01]  /*41b0*/  @!P0 LDG.E.U16 R190, desc[UR22][R18.64+0x240] ;  /* 0x0002401612be8981 */ /* 0x000ea2000c1e1500 */
[----:B------:R-:W-:-:S06]  /*41c0*/  PRMT R187, RZ, 0x7610, R187 ;  /* 0x00007610ffbb7816 */ /* 0x000fcc00000000bb */
[----:B------:R-:W2:Y:S01]  /*41d0*/  @!P3 LDG.E.U16 R187, desc[UR22][R18.64+0x280] ;  /* 0x0002801612bbb981 */ /* 0x000ea2000c1e1500 */
[----:B------:R-:W-:Y:S02]  /*41e0*/  ISETP.GE.AND P4, PT, R166, UR44, PT ;  /* 0x0000002ca6007c0c */ /* 0x000fe4000bf86270 */
[----:B------:R-:W-:Y:S02]  /*41f0*/  ISETP.GE.AND P5, PT, R167, UR44, PT ;  /* 0x0000002ca7007c0c */ /* 0x000fe4000bfa6270 */
[----:B------:R-:W-:Y:S02]  /*4200*/  PRMT R188, RZ, 0x7610, R188 ;  /* 0x00007610ffbc7816 */ /* 0x000fe400000000bc */
[----:B------:R-:W-:Y:S02]  /*4210*/  PRMT R186, RZ, 0x7610, R186 ;  /* 0x00007610ffba7816 */ /* 0x000fe400000000ba */
[----:B------:R-:W-:-:S05]  /*4220*/  ISETP.GE.AND P1, PT, R162, UR44, PT ;  /* 0x0000002ca2007c0c */ /* 0x000fca000bf26270 */
[----:B------:R-:W2:Y:S04]  /*4230*/  @!P4 LDG.E.U16 R188, desc[UR22][R18.64+0x2c0] ;  /* 0x0002c01612bcc981 */ /* 0x000ea8000c1e1500 */
[----:B------:R-:W2:Y:S01]  /*4240*/  @!P5 LDG.E.U16 R186, desc[UR22][R18.64+0x300] ;  /* 0x0003001612bad981 */ /* 0x000ea2000c1e1500 */
[----:B------:R-:W-:Y:S01]  /*4250*/  MUFU.SIN R50, R31 ;  /* 0x0000001f00327308 */ /* 0x000fe20000000400 */
[----:B------:R-:W-:-:S07]  /*4260*/  PRMT R183, RZ, 0x7610, R183 ;  /* 0x00007610ffb77816 */ /* 0x000fce00000000b7 */
[----:B------:R0:W-:Y:S01]  /*4270*/  MUFU.COS R51, R31 ;  /* 0x0000001f00337308 */ /* 0x0001e20000000000 */
[----:B------:R-:W-:Y:S01]  /*4280*/  ISETP.GE.AND P3, PT, R161, UR44, PT ;  /* 0x0000002ca1007c0c */ /* 0x000fe2000bf66270 */
[----:B------:R-:W2:Y:S01]  /*4290*/  @!P1 LDG.E.U16 R183, desc[UR22][R18.64+0x340] ;  /* 0x0003401612b79981 */ /* 0x000ea2000c1e1500 */
[----:B0-----:R-:W-:-:S04]  /*42a0*/  FMUL.FTZ R31, R81, UR42 ;  /* 0x0000002a511f7c20 */ /* 0x001fc80008410000 */
[----:B------:R-:W-:Y:S01]  /*42b0*/  FMUL.RZ R63, R31, 0.15915493667125701904 ;  /* 0x3e22f9831f3f7820 */ /* 0x000fe2000040c000 */
[----:B------:R-:W-:Y:S01]  /*42c0*/  MOV R31, UR43 ;  /* 0x0000002b001f7c02 */ /* 0x000fe20008000f00 */
[----:B------:R-:W-:Y:S01]  /*42d0*/  MUFU.SIN R72, R47 ;  /* 0x0000002f00487308 */ /* 0x000fe20000000400 */
[----:B------:R-:W-:-:S03]  /*42e0*/  ISETP.GE.AND P2, PT, R163, UR44, PT ;  /* 0x0000002ca3007c0c */ /* 0x000fc6000bf46270 */
[----:B------:R-:W-:-:S04]  /*42f0*/  FMUL.FTZ R31, R31, 1.4426950216293334961 ;  /* 0x3fb8aa3b1f1f7820 */ /* 0x000fc80000410000 */
[----:B------:R-:W-:Y:S01]  /*4300*/  MUFU.COS R73, R47 ;  /* 0x0000002f00497308 */ /* 0x000fe20000000000 */
[----:B------:R-:W-:Y:S02]  /*4310*/  PRMT R182, RZ, 0x7610, R182 ;  /* 0x00007610ffb67816 */ /* 0x000fe400000000b6 */
[----:B------:R-:W-:-:S04]  /*4320*/  PRMT R184, RZ, 0x7610, R184 ;  /* 0x00007610ffb87816 */ /* 0x000fc800000000b8 */
[----:B------:R-:W2:Y:S01]  /*4330*/  @!P3 LDG.E.U16 R182, desc[UR22][R18.64+0x3c0] ;  /* 0x0003c01612b6b981 */ /* 0x000ea2000c1e1500 */
[----:B------:R-:W-:Y:S08]  /*4340*/  MUFU.SIN R48, R42 ;  /* 0x0000002a00307308 */ /* 0x000ff00000000400 */
[----:B------:R-:W-:Y:S01]  /*4350*/  MUFU.COS R49, R42 ;  /* 0x0000002a00317308 */ /* 0x000fe20000000000 */
[----:B------:R-:W2:Y:S07]  /*4360*/  @!P2 LDG.E.U16 R184, desc[UR22][R18.64+0x380] ;  /* 0x0003801612b8a981 */ /* 0x000eae000c1e1500 */
[----:B------:R-:W-:Y:S08]  /*4370*/  MUFU.SIN R46, R43 ;  /* 0x0000002b002e7308 */ /* 0x000ff00000000400 */
[----:B------:R-:W-:Y:S08]  /*4380*/  MUFU.COS R47, R43 ;  /* 0x0000002b002f7308 */ /* 0x000ff00000000000 */
[----:B------:R-:W-:Y:S08]  /*4390*/  MUFU.SIN R42, R63 ;  /* 0x0000003f002a7308 */ /* 0x000ff00000000400 */
[----:B------:R0:W-:Y:S01]  /*43a0*/  MUFU.COS R43, R63 ;  /* 0x0000003f002b7308 */ /* 0x0001e20000000000 */
[----:B------:R-:W-:Y:S01]  /*43b0*/  ISETP.GE.AND P3, PT, R153, UR44, PT ;  /* 0x0000002c99007c0c */ /* 0x000fe2000bf66270 */
[----:B0-----:R-:W-:-:S06]  /*43c0*/  FMUL.FTZ R63, R91, R31 ;  /* 0x0000001f5b3f7220 */ /* 0x001fcc0000410000 */
[----:B------:R0:W-:Y:S01]  /*43d0*/  MUFU.EX2 R171, R63 ;  /* 0x0000003f00ab7308 */ /* 0x0001e20000000800 */
[----:B------:R-:W-:Y:S01]  /*43e0*/  ISETP.GE.AND P5, PT, R158, UR44, PT ;  /* 0x0000002c9e007c0c */ /* 0x000fe2000bfa6270 */
[----:B0-----:R-:W-:-:S06]  /*43f0*/  FMUL.FTZ R63, R87, R31 ;  /* 0x0000001f573f7220 */ /* 0x001fcc0000410000 */
[----:B------:R0:W-:Y:S01]  /*4400*/  MUFU.EX2 R161, R63 ;  /* 0x0000003f00a17308 */ /* 0x0001e20000000800 */
[----:B------:R-:W-:Y:S02]  /*4410*/  ISETP.GE.AND P2, PT, R155, UR44, PT ;  /* 0x0000002c9b007c0c */ /* 0x000fe4000bf46270 */
[----:B------:R-:W-:Y:S01]  /*4420*/  ISETP.GE.AND P4, PT, R159, UR44, PT ;  /* 0x0000002c9f007c0c */ /* 0x000fe2000bf86270 */
[----:B0-----:R-:W-:Y:S01]  /*4430*/  FMUL.FTZ R63, R85, R31 ;  /* 0x0000001f553f7220 */ /* 0x001fe20000410000 */
[----:B------:R-:W-:-:S03]  /*4440*/  ISETP.GE.AND P1, PT, R156, UR44, PT ;  /* 0x0000002c9c007c0c */ /* 0x000fc6000bf26270 */
[----:B------:R0:W-:Y:S01]  /*4450*/  MUFU.EX2 R155, R63 ;  /* 0x0000003f009b7308 */ /* 0x0001e20000000800 */
[----:B------:R-:W-:Y:S02]  /*4460*/  PRMT R180, RZ, 0x7610, R180 ;  /* 0x00007610ffb47816 */ /* 0x000fe400000000b4 */
[----:B------:R-:W-:Y:S02]  /*4470*/  PRMT R179, RZ, 0x7610, R179 ;  /* 0x00007610ffb37816 */ /* 0x000fe400000000b3 */
[----:B------:R-:W-:Y:S02]  /*4480*/  PRMT R178, RZ, 0x7610, R178 ;  /* 0x00007610ffb27816 */ /* 0x000fe400000000b2 */
[----:B------:R-:W2:Y:S01]  /*4490*/  @!P5 LDG.E.U16 R180, desc[UR22][R18.64+0x440] ;  /* 0x0004401612b4d981 */ /* 0x000ea2000c1e1500 */
[----:B0-----:R-:W-:Y:S01]  /*44a0*/  PRMT R63, RZ, 0x7610, R63 ;  /* 0x00007610ff3f7816 */ /* 0x001fe2000000003f */
[----:B------:R-:W-:Y:S02]  /*44b0*/  MUFU.SIN R143, R169 ;  /* 0x000000a9008f7308 */ /* 0x000fe40000000400 */
[----:B------:R-:W2:Y:S04]  /*44c0*/  @!P4 LDG.E.U16 R179, desc[UR22][R18.64+0x400] ;  /* 0x0004001612b3c981 */ /* 0x000ea8000c1e1500 */
[----:B------:R-:W2:Y:S01]  /*44d0*/  @!P3 LDG.E.U16 R63, desc[UR22][R18.64+0x500] ;  /* 0x00050016123fb981 */ /* 0x000ea2000c1e1500 */
[----:B------:R-:W-:Y:S01]  /*44e0*/  ISETP.GE.AND P3, PT, R39, UR44, PT ;  /* 0x0000002c27007c0c */ /* 0x000fe2000bf66270 */
[----:B------:R0:W-:Y:S01]  /*44f0*/  MUFU.COS R144, R169 ;  /* 0x000000a900907308 */ /* 0x0001e20000000000 */
[----:B------:R-:W-:Y:S01]  /*4500*/  ISETP.GE.AND P5, PT, R150, UR44, PT ;  /* 0x0000002c96007c0c */ /* 0x000fe2000bfa6270 */
[-C--:B------:R-:W-:Y:S01]  /*4510*/  FMUL.FTZ R168, R90, R31.reuse ;  /* 0x0000001f5aa87220 */ /* 0x080fe20000410000 */
[----:B------:R-:W-:Y:S01]  /*4520*/  PRMT R175, RZ, 0x7610, R175 ;  /* 0x00007610ffaf7816 */ /* 0x000fe200000000af */
[----:B------:R-:W2:Y:S01]  /*4530*/  @!P1 LDG.E.U16 R178, desc[UR22][R18.64+0x480] ;  /* 0x0004801612b29981 */ /* 0x000ea2000c1e1500 */
[----:B0-----:R-:W-:Y:S01]  /*4540*/  FMUL.FTZ R169, R89, R31 ;  /* 0x0000001f59a97220 */ /* 0x001fe20000410000 */
[----:B------:R-:W-:-:S02]  /*4550*/  ISETP.GE.AND P1, PT, R149, UR44, PT ;  /* 0x0000002c95007c0c */ /* 0x000fc4000bf26270 */
[----:B------:R0:W-:Y:S01]  /*4560*/  MUFU.EX2 R172, R168 ;  /* 0x000000a800ac7308 */ /* 0x0001e20000000800 */
[----:B------:R-:W-:Y:S01]  /*4570*/  FMUL.FTZ R146, R79, UR42 ;  /* 0x0000002a4f927c20 */ /* 0x000fe20008410000 */
[----:B------:R-:W2:Y:S06]  /*4580*/  @!P2 LDG.E.U16 R175, desc[UR22][R18.64+0x4c0] ;  /* 0x0004c01612afa981 */ /* 0x000eac000c1e1500 */
[----:B------:R1:W-:Y:S01]  /*4590*/  MUFU.EX2 R164, R169 ;  /* 0x000000a900a47308 */ /* 0x0003e20000000800 */
[----:B0-----:R-:W-:Y:S02]  /*45a0*/  PRMT R168, RZ, 0x7610, R168 ;  /* 0x00007610ffa87816 */ /* 0x001fe400000000a8 */
[----:B------:R-:W-:Y:S01]  /*45b0*/  ISETP.GE.AND P2, PT, R40, UR44, PT ;  /* 0x0000002c28007c0c */ /* 0x000fe2000bf46270 */
[----:B------:R-:W-:Y:S01]  /*45c0*/  FMUL.RZ R146, R146, 0.15915493667125701904 ;  /* 0x3e22f98392927820 */ /* 0x000fe2000040c000 */
[----:B------:R-:W-:-:S02]  /*45d0*/  PRMT R167, RZ, 0x7610, R167 ;  /* 0x00007610ffa77816 */ /* 0x000fc400000000a7 */
[----:B------:R-:W2:Y:S01]  /*45e0*/  @!P5 LDG.E.U16 R168, desc[UR22][R18.64+0x580] ;  /* 0x0005801612a8d981 */ /* 0x000ea2000c1e1500 */
[----:B-1----:R-:W-:Y:S01]  /*45f0*/  PRMT R169, RZ, 0x7610, R169 ;  /* 0x00007610ffa97816 */ /* 0x002fe200000000a9 */
[----:B------:R-:W-:Y:S01]  /*4600*/  MUFU.SIN R44, R62 ;  /* 0x0000003e002c7308 */ /* 0x000fe20000000400 */
[----:B------:R-:W-:Y:S01]  /*4610*/  PRMT R166, RZ, 0x7610, R166 ;  /* 0x00007610ffa67816 */ /* 0x000fe200000000a6 */
[-C--:B------:R-:W-:Y:S01]  /*4620*/  FMUL.FTZ R40, R82, R31.reuse ;  /* 0x0000001f52287220 */ /* 0x080fe20000410000 */
[----:B------:R-:W2:Y:S04]  /*4630*/  @!P1 LDG.E.U16 R167, desc[UR22][R18.64+0x5c0] ;  /* 0x0005c01612a79981 */ /* 0x000ea8000c1e1500 */
[----:B------:R-:W2:Y:S01]  /*4640*/  @!P3 LDG.E.U16 R169, desc[UR22][R18.64+0x640] ;  /* 0x0006401612a9b981 */ /* 0x000ea2000c1e1500 */
[----:B------:R-:W-:Y:S01]  /*4650*/  ISETP.GE.AND P3, PT, R36, UR44, PT ;  /* 0x0000002c24007c0c */ /* 0x000fe2000bf66270 */
[----:B------:R-:W-:Y:S01]  /*4660*/  FMUL.FTZ R36, R79, R31 ;  /* 0x0000001f4f247220 */ /* 0x000fe20000410000 */
[----:B------:R0:W-:Y:S01]  /*4670*/  MUFU.COS R45, R62 ;  /* 0x0000003e002d7308 */ /* 0x0001e20000000000 */
[----:B------:R-:W-:Y:S01]  /*4680*/  ISETP.GE.AND P5, PT, R37, UR44, PT ;  /* 0x0000002c25007c0c */ /* 0x000fe2000bfa6270 */
[----:B------:R-:W2:Y:S01]  /*4690*/  @!P2 LDG.E.U16 R166, desc[UR22][R18.64+0x600] ;  /* 0x0006001612a6a981 */ /* 0x000ea2000c1e1500 */
[----:B------:R-:W-:-:S05]  /*46a0*/  ISETP.GE.AND P1, PT, R34, UR44, PT ;  /* 0x0000002c22007c0c */ /* 0x000fca000bf26270 */
[----:B------:R-:W-:Y:S01]  /*46b0*/  MUFU.COS R64, R146 ;  /* 0x0000009200407308 */ /* 0x000fe20000000000 */
[-C--:B0-----:R-:W-:Y:S01]  /*46c0*/  FMUL.FTZ R62, R92, R31.reuse ;  /* 0x0000001f5c3e7220 */ /* 0x081fe20000410000 */
[----:B------:R-:W-:-:S06]  /*46d0*/  FMUL.FTZ R34, R80, R31 ;  /* 0x0000001f50227220 */ /* 0x000fcc0000410000 */
[----:B------:R-:W0:Y:S01]  /*46e0*/  MUFU.EX2 R37, R36 ;  /* 0x0000002400257308 */ /* 0x000e220000000800 */
[----:B------:R-:W-:Y:S02]  /*46f0*/  ISETP.GE.AND P0, PT, R41, UR44, PT ;  /* 0x0000002c29007c0c */ /* 0x000fe4000bf06270 */
[----:B------:R-:W-:-:S05]  /*4700*/  ISETP.GE.AND P2, PT, R35, UR44, PT ;  /* 0x0000002c23007c0c */ /* 0x000fca000bf46270 */
[----:B------:R1:W-:Y:S02]  /*4710*/  MUFU.EX2 R170, R62 ;  /* 0x0000003e00aa7308 */ /* 0x0003e40000000800 */
[----:B-1----:R-:W-:-:S06]  /*4720*/  FMUL.FTZ R62, R88, R31 ;  /* 0x0000001f583e7220 */ /* 0x002fcc0000410000 */
[----:B------:R-:W-:Y:S01]  /*4730*/  MUFU.EX2 R40, R40 ;  /* 0x0000002800287308 */ /* 0x000fe20000000800 */
[----:B------:R-:W-:-:S07]  /*4740*/  LEA R33, R140, R33, 0x5 ;  /* 0x000000218c217211 */ /* 0x000fce00078e28ff */
[----:B------:R1:W3:Y:S01]  /*4750*/  MUFU.EX2 R41, R62 ;  /* 0x0000003e00297308 */ /* 0x0002e20000000800 */
[----:B------:R-:W-:-:S07]  /*4760*/  ISETP.GE.AND P4, PT, R152, UR44, PT ;  /* 0x0000002c98007c0c */ /* 0x000fce000bf86270 */
[----:B------:R4:W5:Y:S01]  /*4770*/  MUFU.EX2 R35, R34 ;  /* 0x0000002200237308 */ /* 0x0009620000000800 */
[----:B-1----:R-:W-:Y:S01]  /*4780*/  FMUL.FTZ R62, R86, R31 ;  /* 0x0000001f563e7220 */ /* 0x002fe20000410000 */
[----:B0-----:R-:W-:Y:S01]  /*4790*/  FMUL.FTZ R39, R37, R64 ;  /* 0x0000004025277220 */ /* 0x001fe20000410000 */
[----:B------:R-:W-:-:S05]  /*47a0*/  LEA.HI.SX32 R64, R33, R33, 0x1b ;  /* 0x0000002121407211 */ /* 0x000fca00078fdaff */
[----:B------:R0:W-:Y:S01]  /*47b0*/  MUFU.EX2 R158, R62 ;  /* 0x0000003e009e7308 */ /* 0x0001e20000000800 */
[----:B----4-:R-:W-:Y:S01]  /*47c0*/  FMUL.FTZ R34, R93, UR42 ;  /* 0x0000002a5d227c20 */ /* 0x010fe20008410000 */
[----:B------:R-:W-:Y:S01]  /*47d0*/  LEA R64, R64, R139, 0x1 ;  /* 0x0000008b40407211 */ /* 0x000fe200078e08ff */
[----:B0-----:R-:W-:Y:S02]  /*47e0*/  FMUL.FTZ R62, R84, R31 ;  /* 0x0000001f543e7220 */ /* 0x001fe40000410000 */
[----:B------:R-:W-:Y:S01]  /*47f0*/  FMUL.RZ R36, R34, 0.15915493667125701904 ;  /* 0x3e22f98322247820 */ /* 0x000fe2000040c000 */
[C---:B---3--:R-:W-:Y:S01]  /*4800*/  FMUL.FTZ R57, R41.reuse, R57 ;  /* 0x0000003929397220 */ /* 0x048fe20000410000 */
[----:B------:R-:W-:Y:S01]  /*4810*/  FMUL.FTZ R56, R41, R56 ;  /* 0x0000003829387220 */ /* 0x000fe20000410000 */
[----:B------:R0:W-:Y:S01]  /*4820*/  MUFU.EX2 R152, R62 ;  /* 0x0000003e00987308 */ /* 0x0001e20000000800 */
[C---:B------:R-:W-:Y:S01]  /*4830*/  FMUL.FTZ R45, R40.reuse, R45 ;  /* 0x0000002d282d7220 */ /* 0x040fe20000410000 */
[----:B------:R-:W-:Y:S01]  /*4840*/  FMUL.FTZ R44, R40, R44 ;  /* 0x0000002c282c7220 */ /* 0x000fe20000410000 */
[C---:B-----5:R-:W-:Y:S01]  /*4850*/  FMUL.FTZ R41, R35.reuse, R144 ;  /* 0x0000009023297220 */ /* 0x060fe20000410000 */
[----:B------:R-:W-:Y:S01]  /*4860*/  FMUL.FTZ R40, R35, R143 ;  /* 0x0000008f23287220 */ /* 0x000fe20000410000 */
[C---:B------:R-:W-:Y:S01]  /*4870*/  FMUL.FTZ R77, R170.reuse, R77 ;  /* 0x0000004daa4d7220 */ /* 0x040fe20000410000 */
[----:B------:R-:W1:Y:S01]  /*4880*/  LDS.U16 R35, [R64+0x2] ;  /* 0x0000020040237984 */ /* 0x000e620000000400 */
[----:B0-----:R-:W-:Y:S01]  /*4890*/  PRMT R62, RZ, 0x7610, R62 ;  /* 0x00007610ff3e7816 */ /* 0x001fe2000000003e */
[----:B------:R-:W-:Y:S01]  /*48a0*/  MUFU.SIN R201, R36 ;  /* 0x0000002400c97308 */ /* 0x000fe20000000400 */
[----:B------:R-:W-:Y:S01]  /*48b0*/  FMUL.FTZ R76, R170, R76 ;  /* 0x0000004caa4c7220 */ /* 0x000fe20000410000 */
[----:B------:R-:W-:Y:S04]  /*48c0*/  LDS.U16 R33, [R64+0x4] ;  /* 0x0000040040217984 */ /* 0x000fe80000000400 */
[----:B------:R-:W3:Y:S02]  /*48d0*/  @!P4 LDG.E.U16 R62, desc[UR22][R18.64+0x540] ;  /* 0x00054016123ec981 */ /* 0x000ee4000c1e1500 */
[----:B------:R0:W-:Y:S01]  /*48e0*/  MUFU.COS R202, R36 ;  /* 0x0000002400ca7308 */ /* 0x0001e20000000000 */
[----:B------:R-:W-:Y:S01]  /*48f0*/  ISETP.GE.AND P4, PT, R38, UR44, PT ;  /* 0x0000002c26007c0c */ /* 0x000fe2000bf86270 */
[C---:B------:R-:W-:Y:S01]  /*4900*/  FMUL.FTZ R75, R171.reuse, R75 ;  /* 0x0000004bab4b7220 */ /* 0x040fe20000410000 */
[----:B------:R-:W-:Y:S01]  /*4910*/  FMUL.FTZ R74, R171, R74 ;  /* 0x0000004aab4a7220 */ /* 0x000fe20000410000 */
[----:B------:R-:W-:Y:S01]  /*4920*/  LDS.U16 R200, [R64+0x6] ;  /* 0x0000060040c87984 */ /* 0x000fe20000000400 */
[C---:B------:R-:W-:Y:S01]  /*4930*/  FMUL.FTZ R73, R172.reuse, R73 ;  /* 0x00000049ac497220 */ /* 0x040fe20000410000 */
[----:B------:R-:W-:Y:S01]  /*4940*/  FMUL.FTZ R72, R172, R72 ;  /* 0x00000048ac487220 */ /* 0x000fe20000410000 */
[----:B------:R-:W-:-:S02]  /*4950*/  PRMT R173, RZ, 0x7610, R173 ;  /* 0x00007610ffad7816 */ /* 0x000fc400000000ad */
[----:B------:R-:W-:Y:S01]  /*4960*/  PRMT R176, RZ, 0x7610, R176 ;  /* 0x00007610ffb07816 */ /* 0x000fe200000000b0 */
[----:B0-----:R-:W0:Y:S01]  /*4970*/  LDS.U16 R36, [R64] ;  /* 0x0000000040247984 */ /* 0x001e220000000400 */
[----:B------:R-:W-:Y:S02]  /*4980*/  PRMT R170, RZ, 0x7610, R170 ;  /* 0x00007610ffaa7816 */ /* 0x000fe400000000aa */
[----:B------:R-:W-:Y:S02]  /*4990*/  PRMT R171, RZ, 0x7610, R171 ;  /* 0x00007610ffab7816 */ /* 0x000fe400000000ab */
[----:B------:R-:W-:Y:S01]  /*49a0*/  PRMT R174, RZ, 0x7610, R174 ;  /* 0x00007610ffae7816 */ /* 0x000fe200000000ae */
[-C--:B------:R-:W-:Y:S01]  /*49b0*/  FMUL.FTZ R38, R81, R31.reuse ;  /* 0x0000001f51267220 */ /* 0x080fe20000410000 */
[----:B------:R-:W-:Y:S01]  /*49c0*/  PRMT R172, RZ, 0x7610, R172 ;  /* 0x00007610ffac7816 */ /* 0x000fe200000000ac */
[----:B------:R-:W4:Y:S01]  /*49d0*/  @!P4 LDG.E.U16 R170, desc[UR22][R18.64+0x680] ;  /* 0x0006801612aac981 */ /* 0x000f22000c1e1500 */
[----:B------:R-:W-:-:S03]  /*49e0*/  FMUL.FTZ R150, R83, R31 ;  /* 0x0000001f53967220 */ /* 0x000fc60000410000 */
[----:B------:R-:W5:Y:S04]  /*49f0*/  @!P5 LDG.E.U16 R171, desc[UR22][R18.64+0x6c0] ;  /* 0x0006c01612abd981 */ /* 0x000f68000c1e1500 */
[----:B------:R-:W5:Y:S04]  /*4a00*/  @!P1 LDG.E.U16 R172, desc[UR22][R18.64+0x700] ;  /* 0x0007001612ac9981 */ /* 0x000f68000c1e1500 */
[----:B------:R-:W5:Y:S04]  /*4a10*/  @!P2 LDG.E.U16 R173, desc[UR22][R18.64+0x740] ;  /* 0x0007401612ada981 */ /* 0x000f68000c1e1500 */
[----:B------:R-:W5:Y:S04]  /*4a20*/  @!P3 LDG.E.U16 R176, desc[UR22][R18.64+0x780] ;  /* 0x0007801612b0b981 */ /* 0x000f68000c1e1500 */
[----:B------:R0:W5:Y:S01]  /*4a30*/  @!P0 LDG.E.U16 R174, desc[UR22][R18.64+0x7c0] ;  /* 0x0007c01612ae8981 */ /* 0x000162000c1e1500 */
[----:B------:R-:W0:Y:S03]  /*4a40*/  MUFU.EX2 R38, R38 ;  /* 0x0000002600267308 */ /* 0x000e260000000800 */
[----:B------:R-:W2:Y:S04]  /*4a50*/  LDS.U16 R206, [R64+0xa] ;  /* 0x00000a0040ce7984 */ /* 0x000ea80000000400 */
[----:B------:R-:W2:Y:S01]  /*4a60*/  LDS.U16 R205, [R64+0x8] ;  /* 0x0000080040cd7984 */ /* 0x000ea20000000400 */
[----:B------:R-:W0:Y:S08]  /*4a70*/  MUFU.EX2 R150, R150 ;  /* 0x0000009600967308 */ /* 0x000e300000000800 */
[----:B------:R-:W0:Y:S01]  /*4a80*/  MUFU.SIN R146, R146 ;  /* 0x0000009200927308 */ /* 0x000e220000000400 */
[----:B------:R-:W-:Y:S01]  /*4a90*/  FMUL.FTZ R34, R78, UR42 ;  /* 0x0000002a4e227c20 */ /* 0x000fe20008410000 */
[----:B-1----:R-:W-:-:S02]  /*4aa0*/  HADD2.F32 R35, -RZ, R35.H0_H0 ;  /* 0x20000023ff237230 */ /* 0x002fc40000004100 */
[C---:B0-----:R-:W-:Y:S01]  /*4ab0*/  FMUL.FTZ R43, R38.reuse, R43 ;  /* 0x0000002b262b7220 */ /* 0x041fe20000410000 */
        /* <DEDUP_REMOVED lines=14> */
[----:B------:R-:W-:Y:S01]  /*4ba0*/  FMUL.FTZ R38, R37, R146 ;  /* 0x0000009225267220 */ /* 0x000fe20000410000 */
[----:B------:R-:W-:Y:S01]  /*4bb0*/  FMUL.FTZ R209, R78, R31 ;  /* 0x0000001f4ed17220 */ /* 0x000fe20000410000 */
[----:B------:R-:W0:Y:S01]  /*4bc0*/  LDS.U16 R203, [R64+0xc] ;  /* 0x00000c0040cb7984 */ /* 0x000e220000000400 */
[----:B------:R-:W-:Y:S01]  /*4bd0*/  FMUL.RZ R34, R34, 0.15915493667125701904 ;  /* 0x3e22f98322227820 */ /* 0x000fe2000040c000 */
[----:B------:R-:W-:-:S02]  /*4be0*/  HADD2.F32 R37, -RZ, R238.H0_H0 ;  /* 0x200000eeff257230 */ /* 0x000fc40000004100 */
[----:B------:R-:W1:Y:S01]  /*4bf0*/  LDS.U16 R204, [R64+0xe] ;  /* 0x00000e0040cc7984 */ /* 0x000e620000000400 */
[C---:B------:R-:W-:Y:S01]  /*4c00*/  FMUL.FTZ R31, R93.reuse, R31 ;  /* 0x0000001f5d1f7220 */ /* 0x040fe20000410000 */
[----:B------:R-:W-:Y:S02]  /*4c10*/  FMUL.FTZ R236, R93, R35 ;  /* 0x000000235dec7220 */ /* 0x000fe40000410000 */
[----:B------:R-:W-:Y:S04]  /*4c20*/  LDS.U16 R197, [R64+0x10] ;  /* 0x0000100040c57984 */ /* 0x000fe80000000400 */
[----:B------:R-:W1:Y:S04]  /*4c30*/  LDS.U16 R198, [R64+0x12] ;  /* 0x0000120040c67984 */ /* 0x000e680000000400 */
[----:B------:R-:W-:Y:S04]  /*4c40*/  LDS.U16 R193, [R64+0x14] ;  /* 0x0000140040c17984 */ /* 0x000fe80000000400 */
[----:B------:R-:W1:Y:S04]  /*4c50*/  LDS.U16 R194, [R64+0x16] ;  /* 0x0000160040c27984 */ /* 0x000e680000000400 */
[----:B------:R-:W1:Y:S04]  /*4c60*/  LDS.U16 R19, [R64+0x18] ;  /* 0x0000180040137984 */ /* 0x000e680000000400 */
[----:B------:R-:W1:Y:S04]  /*4c70*/  LDS.U16 R192, [R64+0x1a] ;  /* 0x00001a0040c07984 */ /* 0x000e680000000400 */
[----:B------:R-:W-:Y:S04]  /*4c80*/  LDS.U16 R189, [R64+0x1c] ;  /* 0x00001c0040bd7984 */ /* 0x000fe80000000400 */
[----:B------:R-:W1:Y:S04]  /*4c90*/  LDS.U16 R18, [R64+0x1e] ;  /* 0x00001e0040127984 */ /* 0x000e680000000400 */
[----:B------:R-:W1:Y:S04]  /*4ca0*/  LDS.U16 R143, [R64+0x20] ;  /* 0x00002000408f7984 */ /* 0x000e680000000400 */
[----:B------:R-:W3:Y:S04]  /*4cb0*/  LDS.U16 R144, [R64+0x22] ;  /* 0x0000220040907984 */ /* 0x000ee80000000400 */
        /* <DEDUP_REMOVED lines=8> */
[----:B------:R-:W4:Y:S04]  /*4d40*/  LDS.U16 R158, [R64+0x34] ;  /* 0x00003400409e7984 */ /* 0x000f280000000400 */
[----:B------:R-:W4:Y:S04]  /*4d50*/  LDS.U16 R159, [R64+0x36] ;  /* 0x00003600409f7984 */ /* 0x000f280000000400 */
[----:B------:R-:W4:Y:S04]  /*4d60*/  LDS.U16 R161, [R64+0x38] ;  /* 0x0000380040a17984 */ /* 0x000f280000000400 */
[----:B------:R-:W4:Y:S04]  /*4d70*/  LDS.U16 R162, [R64+0x3a] ;  /* 0x00003a0040a27984 */ /* 0x000f280000000400 */
[----:B------:R-:W5:Y:S04]  /*4d80*/  LDS.U16 R163, [R64+0x3c] ;  /* 0x00003c0040a37984 */ /* 0x000f680000000400 */
[----:B------:R-:W5:Y:S04]  /*4d90*/  LDS.U16 R164, [R64+0x3e] ;  /* 0x00003e0040a47984 */ /* 0x000f680000000400 */
[----:B------:R-:W-:Y:S01]  /*4da0*/  STS.U16 [R27+0x1080], R126 ;  /* 0x0010807e1b007388 */ /* 0x000fe20000000400 */
[----:B------:R-:W-:Y:S03]  /*4db0*/  MUFU.COS R208, R34 ;  /* 0x0000002200d07308 */ /* 0x000fe60000000000 */
[----:B------:R0:W-:Y:S01]  /*4dc0*/  STS.U16 [R28+0x10c0], R127 ;  /* 0x0010c07f1c007388 */ /* 0x0001e20000000400 */
[----:B------:R-:W-:-:S02]  /*4dd0*/  HADD2.F32 R33, -RZ, R33.H0_H0 ;  /* 0x20000021ff217230 */ /* 0x000fc40000004100 */
[----:B------:R-:W-:Y:S01]  /*4de0*/  FMUL.FTZ R236, R37, R236 ;  /* 0x000000ec25ec7220 */ /* 0x000fe20000410000 */
[----:B------:R1:W-:Y:S01]  /*4df0*/  STS.U16 [R29+0x1100], R32 ;  /* 0x001100201d007388 */ /* 0x0003e20000000400 */
[----:B------:R-:W2:Y:S01]  /*4e00*/  MUFU.EX2 R209, R209 ;  /* 0x000000d100d17308 */ /* 0x000ea20000000800 */
[----:B0-----:R-:W-:-:S07]  /*4e10*/  FMUL.FTZ R28, R93, R36 ;  /* 0x000000245d1c7220 */ /* 0x001fce0000410000 */
[----:B------:R-:W0:Y:S01]  /*4e20*/  MUFU.EX2 R126, R31 ;  /* 0x0000001f007e7308 */ /* 0x000e220000000800 */
[----:B-1----:R-:W-:Y:S02]  /*4e30*/  HADD2.F32 R32, -RZ, R200.H0_H0 ;  /* 0x200000c8ff207230 */ /* 0x002fe40000004100 */
[----:B------:R-:W-:Y:S01]  /*4e40*/  FMUL.FTZ R235, R37, R28 ;  /* 0x0000001c25eb7220 */ /* 0x000fe20000410000 */
[----:B------:R1:W-:Y:S01]  /*4e50*/  STS.U16 [R30+0x1140], R199 ;  /* 0x001140c71e007388 */ /* 0x0003e20000000400 */
[----:B------:R-:W-:-:S03]  /*4e60*/  FMUL.FTZ R28, R236, R76 ;  /* 0x0000004cec1c7220 */ /* 0x000fc60000410000 */
[----:B------:R2:W0:Y:S01]  /*4e70*/  MUFU.SIN R207, R34 ;  /* 0x0000002200cf7308 */ /* 0x0004220000000400 */
[C---:B------:R-:W-:Y:S01]  /*4e80*/  FMUL.FTZ R27, R92.reuse, R32 ;  /* 0x000000205c1b7220 */ /* 0x040fe20000410000 */
[C---:B------:R-:W-:Y:S01]  /*4e90*/  FMUL.FTZ R29, R235.reuse, R76 ;  /* 0x0000004ceb1d7220 */ /* 0x040fe20000410000 */
[----:B-1----:R-:W-:Y:S01]  /*4ea0*/  FMUL.FTZ R199, R92, R33 ;  /* 0x000000215cc77220 */ /* 0x002fe20000410000 */
[----:B--2---:R-:W-:Y:S02]  /*4eb0*/  HADD2.F32 R34, -RZ, R237.H0_H0 ;  /* 0x200000edff227230 */ /* 0x004fe40000004100 */
[-C--:B------:R-:W-:Y:S01]  /*4ec0*/  FFMA.FTZ R28, R235, R77.reuse, -R28 ;  /* 0x0000004deb1c7223 */ /* 0x080fe2000001081c */
[----:B------:R-:W-:Y:S02]  /*4ed0*/  FFMA.FTZ R29, R236, R77, R29 ;  /* 0x0000004dec1d7223 */ /* 0x000fe4000001001d */
[C---:B------:R-:W-:Y:S01]  /*4ee0*/  FMUL.FTZ R199, R34.reuse, R199 ;  /* 0x000000c722c77220 */ /* 0x040fe20000410000 */
[----:B------:R-:W-:-:S03]  /*4ef0*/  FMUL.FTZ R200, R34, R27 ;  /* 0x0000001b22c87220 */ /* 0x000fc60000410000 */
[----:B------:R-:W-:Y:S01]  /*4f00*/  FADD.FTZ R28, R199, R28 ;  /* 0x0000001cc71c7221 */ /* 0x000fe20000010000 */
[----:B------:R-:W-:Y:S01]  /*4f10*/  FADD.FTZ R29, R200, R29 ;  /* 0x0000001dc81d7221 */ /* 0x000fe20000010000 */
[C---:B------:R-:W-:Y:S01]  /*4f20*/  FMUL.FTZ R31, R209.reuse, R208 ;  /* 0x000000d0d11f7220 */ /* 0x040fe20000410000 */
[----:B0-----:R-:W-:Y:S01]  /*4f30*/  FMUL.FTZ R127, R126, R201 ;  /* 0x000000c97e7f7220 */ /* 0x001fe20000410000 */
[C---:B------:R-:W-:Y:S01]  /*4f40*/  FMUL.FTZ R210, R74.reuse, R28 ;  /* 0x0000001c4ad27220 */ /* 0x040fe20000410000 */
[----:B------:R-:W-:Y:S01]  /*4f50*/  FMUL.FTZ R208, R74, R29 ;  /* 0x0000001d4ad07220 */ /* 0x000fe20000410000 */
[----:B------:R-:W-:Y:S01]  /*4f60*/  FMUL.FTZ R126, R126, R202 ;  /* 0x000000ca7e7e7220 */ /* 0x000fe20000410000 */
[----:B------:R-:W-:Y:S01]  /*4f70*/  FMUL.FTZ R30, R209, R207 ;  /* 0x000000cfd11e7220 */ /* 0x000fe20000410000 */
[C---:B------:R-:W-:Y:S01]  /*4f80*/  FFMA.FTZ R210, R75.reuse, R29, R210 ;  /* 0x0000001d4bd27223 */ /* 0x040fe200000100d2 */
[----:B------:R-:W-:Y:S01]  /*4f90*/  FFMA.FTZ R207, R75, R28, -R208 ;  /* 0x0000001c4bcf7223 */ /* 0x000fe200000108d0 */
[----:B------:R-:W-:-:S02]  /*4fa0*/  HADD2.F32 R29, -RZ, R206.H0_H0 ;  /* 0x200000ceff1d7230 */ /* 0x000fc40000004100 */
[CC--:B------:R-:W-:Y:S01]  /*4fb0*/  FMUL.FTZ R202, R126.reuse, R76.reuse ;  /* 0x0000004c7eca7220 */ /* 0x0c0fe20000410000 */
[----:B------:R-:W-:Y:S02]  /*4fc0*/  HADD2.F32 R28, -RZ, R205.H0_H0 ;  /* 0x200000cdff1c7230 */ /* 0x000fe40000004100 */
[C---:B------:R-:W-:Y:S01]  /*4fd0*/  FMUL.FTZ R201, R127.reuse, R76 ;  /* 0x0000004c7fc97220 */ /* 0x040fe20000410000 */
[----:B------:R-:W-:Y:S02]  /*4fe0*/  HADD2.F32 R27, -RZ, R234.H0_H0 ;  /* 0x200000eaff1b7230 */ /* 0x000fe40000004100 */
[----:B------:R-:W-:Y:S01]  /*4ff0*/  FFMA.FTZ R208, R127, R77, R202 ;  /* 0x0000004d7fd07223 */ /* 0x000fe200000100ca */
[C---:B------:R-:W-:Y:S01]  /*5000*/  FMUL.FTZ R206, R91.reuse, R29 ;  /* 0x0000001d5bce7220 */ /* 0x040fe20000410000 */
[----:B------:R-:W-:Y:S01]  /*5010*/  FMUL.FTZ R202, R91, R28 ;  /* 0x0000001c5bca7220 */ /* 0x000fe20000410000 */
[----:B------:R-:W-:Y:S01]  /*5020*/  FFMA.FTZ R205, R126, R77, -R201 ;  /* 0x0000004d7ecd7223 */ /* 0x000fe200000108c9 */
[----:B------:R0:W-:Y:S01]  /*5030*/  STS.U16 [R25+0x1180], R196 ;  /* 0x001180c419007388 */ /* 0x0001e20000000400 */
[C---:B------:R-:W-:Y:S01]  /*5040*/  FMUL.FTZ R201, R27.reuse, R206 ;  /* 0x000000ce1bc97220 */ /* 0x040fe20000410000 */
[----:B------:R-:W-:-:S02]  /*5050*/  FMUL.FTZ R202, R27, R202 ;  /* 0x000000ca1bca7220 */ /* 0x000fc40000410000 */
[----:B------:R1:W-:Y:S01]  /*5060*/  STS.U16 [R26+0x11c0], R195 ;  /* 0x0011c0c31a007388 */ /* 0x0003e20000000400 */
[----:B------:R-:W-:Y:S01]  /*5070*/  FADD.FTZ R210, R201, R210 ;  /* 0x000000d2c9d27221 */ /* 0x000fe20000010000 */
[----:B------:R-:W-:Y:S01]  /*5080*/  FADD.FTZ R207, R202, R207 ;  /* 0x000000cfcacf7221 */ /* 0x000fe20000010000 */
[CC--:B0-----:R-:W-:Y:S01]  /*5090*/  FMUL.FTZ R196, R74.reuse, R208.reuse ;  /* 0x000000d04ac47220 */ /* 0x0c1fe20000410000 */
[----:B-1----:R-:W-:Y:S02]  /*50a0*/  FMUL.FTZ R26, R74, R205 ;  /* 0x000000cd4a1a7220 */ /* 0x002fe40000410000 */
[C---:B------:R-:W-:Y:S02]  /*50b0*/  FMUL.FTZ R25, R72.reuse, R207 ;  /* 0x000000cf48197220 */ /* 0x040fe40000410000 */
[----:B------:R-:W-:Y:S01]  /*50c0*/  FFMA.FTZ R208, R75, R208, R26 ;  /* 0x000000d04bd07223 */ /* 0x000fe2000001001a */
[-C--:B------:R-:W-:Y:S01]  /*50d0*/  FMUL.FTZ R26, R72, R210.reuse ;  /* 0x000000d2481a7220 */ /* 0x080fe20000410000 */
[----:B------:R-:W-:Y:S01]  /*50e0*/  FFMA.FTZ R210, R73, R210, R25 ;  /* 0x000000d249d27223 */ /* 0x000fe20000010019 */
[----:B------:R-:W-:-:S02]  /*50f0*/  HADD2.F32 R25, -RZ, R203.H0_H0 ;  /* 0x200000cbff197230 */ /* 0x000fc40000004100 */
[----:B------:R-:W-:Y:S01]  /*5100*/  FFMA.FTZ R207, R73, R207, -R26 ;  /* 0x000000cf49cf7223 */ /* 0x000fe2000001081a */
[----:B------:R-:W-:Y:S02]  /*5110*/  HADD2.F32 R26, -RZ, R204.H0_H0 ;  /* 0x200000ccff1a7230 */ /* 0x000fe40000004100 */
[----:B------:R-:W-:Y:S01]  /*5120*/  FFMA.FTZ R195, R75, R205, -R196 ;  /* 0x000000cd4bc37223 */ /* 0x000fe200000108c4 */
        /* <DEDUP_REMOVED lines=8> */
[C---:B------:R-:W-:Y:S01]  /*51b0*/  FMUL.FTZ R196, R72.reuse, R208 ;  /* 0x000000d048c47220 */ /* 0x040fe20000410000 */
[----:B------:R-:W-:Y:S01]  /*51c0*/  FMUL.FTZ R206, R72, R195 ;  /* 0x000000c348ce7220 */ /* 0x000fe20000410000 */
[C---:B0-----:R-:W-:Y:S01]  /*51d0*/  FMUL.FTZ R24, R58.reuse, R210 ;  /* 0x000000d23a187220 */ /* 0x041fe20000410000 */
[----:B------:R-:W-:-:S03]  /*51e0*/  FMUL.FTZ R23, R58, R207 ;  /* 0x000000cf3a177220 */ /* 0x000fc60000410000 */
[C---:B------:R-:W-:Y:S01]  /*51f0*/  FFMA.FTZ R207, R59.reuse, R207, -R24 ;  /* 0x000000cf3bcf7223 */ /* 0x040fe20000010818 */
[----:B------:R-:W-:Y:S01]  /*5200*/  FFMA.FTZ R210, R59, R210, R23 ;  /* 0x000000d23bd27223 */ /* 0x000fe20000010017 */
[----:B------:R-:W-:Y:S02]  /*5210*/  HADD2.F32 R24, -RZ, R198.H0_H0 ;  /* 0x200000c6ff187230 */ /* 0x000fe40000004100 */
[----:B------:R-:W-:Y:S02]  /*5220*/  HADD2.F32 R23, -RZ, R197.H0_H0 ;  /* 0x200000c5ff177230 */ /* 0x000fe40000004100 */
[C---:B------:R-:W-:Y:S01]  /*5230*/  FFMA.FTZ R196, R73.reuse, R195, -R196 ;  /* 0x000000c349c47223 */ /* 0x040fe200000108c4 */
[----:B------:R-:W-:Y:S02]  /*5240*/  HADD2.F32 R195, -RZ, R136.H0_H0 ;  /* 0x20000088ffc37230 */ /* 0x000fe40000004100 */
[----:B------:R-:W-:Y:S01]  /*5250*/  FFMA.FTZ R208, R73, R208, R206 ;  /* 0x000000d049d07223 */ /* 0x000fe200000100ce */
[C---:B------:R-:W-:Y:S01]  /*5260*/  FMUL.FTZ R205, R89.reuse, R24 ;  /* 0x0000001859cd7220 */ /* 0x040fe20000410000 */
[----:B------:R-:W-:-:S03]  /*5270*/  FMUL.FTZ R206, R89, R23 ;  /* 0x0000001759ce7220 */ /* 0x000fc60000410000 */
[C---:B------:R-:W-:Y:S01]  /*5280*/  FMUL.FTZ R205, R195.reuse, R205 ;  /* 0x000000cdc3cd7220 */ /* 0x040fe20000410000 */
[----:B------:R-:W-:-:S03]  /*5290*/  FMUL.FTZ R206, R195, R206 ;  /* 0x000000cec3ce7220 */ /* 0x000fc60000410000 */
[----:B------:R-:W-:Y:S01]  /*52a0*/  FADD.FTZ R210, R205, R210 ;  /* 0x000000d2cdd27221 */ /* 0x000fe20000010000 */
[----:B------:R-:W-:Y:S01]  /*52b0*/  FADD.FTZ R207, R206, R207 ;  /* 0x000000cfcecf7221 */ /* 0x000fe20000010000 */
[----:B------:R0:W-:Y:S01]  /*52c0*/  STS.U16 [R22+0x1240], R21 ;  /* 0x0012401516007388 */ /* 0x0001e20000000400 */
[----:B------:R-:W-:-:S04]  /*52d0*/  FMUL.FTZ R198, R58, R208 ;  /* 0x000000d03ac67220 */ /* 0x000fc80000410000 */
[----:B------:R-:W-:Y:S01]  /*52e0*/  FFMA.FTZ R195, R59, R196, -R198 ;  /* 0x000000c43bc37223 */ /* 0x000fe200000108c6 */
[C---:B0-----:R-:W-:Y:S01]  /*52f0*/  FMUL.FTZ R22, R56.reuse, R210 ;  /* 0x000000d238167220 */ /* 0x041fe20000410000 */
[-C--:B------:R-:W-:Y:S01]  /*5300*/  FMUL.FTZ R21, R56, R207.reuse ;  /* 0x000000cf38157220 */ /* 0x080fe20000410000 */
[----:B------:R-:W-:Y:S02]  /*5310*/  FMUL.FTZ R196, R58, R196 ;  /* 0x000000c43ac47220 */ /* 0x000fe40000410000 */
[C---:B------:R-:W-:Y:S01]  /*5320*/  FFMA.FTZ R197, R57.reuse, R207, -R22 ;  /* 0x000000cf39c57223 */ /* 0x040fe20000010816 */
[----:B------:R-:W-:Y:S01]  /*5330*/  FFMA.FTZ R210, R57, R210, R21 ;  /* 0x000000d239d27223 */ /* 0x000fe20000010015 */
[----:B------:R-:W-:Y:S02]  /*5340*/  HADD2.F32 R22, -RZ, R194.H0_H0 ;  /* 0x200000c2ff167230 */ /* 0x000fe40000004100 */
[----:B------:R-:W-:Y:S02]  /*5350*/  HADD2.F32 R21, -RZ, R193.H0_H0 ;  /* 0x200000c1ff157230 */ /* 0x000fe40000004100 */
[----:B------:R-:W-:Y:S01]  /*5360*/  FFMA.FTZ R196, R59, R208, R196 ;  /* 0x000000d03bc47223 */ /* 0x000fe200000100c4 */
[----:B------:R-:W-:-:S02]  /*5370*/  HADD2.F32 R193, -RZ, R135.H0_H0 ;  /* 0x20000087ffc17230 */ /* 0x000fc40000004100 */
[C---:B------:R-:W-:Y:S01]  /*5380*/  FMUL.FTZ R207, R88.reuse, R22 ;  /* 0x0000001658cf7220 */ /* 0x040fe20000410000 */
[----:B------:R-:W-:-:S03]  /*5390*/  FMUL.FTZ R208, R88, R21 ;  /* 0x0000001558d07220 */ /* 0x000fc60000410000 */
[C---:B------:R-:W-:Y:S01]  /*53a0*/  FMUL.FTZ R207, R193.reuse, R207 ;  /* 0x000000cfc1cf7220 */ /* 0x040fe20000410000 */
[----:B------:R-:W-:Y:S01]  /*53b0*/  FMUL.FTZ R208, R193, R208 ;  /* 0x000000d0c1d07220 */ /* 0x000fe20000410000 */
[----:B------:R-:W-:Y:S02]  /*53c0*/  FMUL.FTZ R194, R56, R196 ;  /* 0x000000c438c27220 */ /* 0x000fe40000410000 */
[----:B------:R-:W-:Y:S01]  /*53d0*/  FADD.FTZ R210, R207, R210 ;  /* 0x000000d2cfd27221 */ /* 0x000fe20000010000 */
[----:B------:R-:W-:Y:S01]  /*53e0*/  FADD.FTZ R197, R208, R197 ;  /* 0x000000c5d0c57221 */ /* 0x000fe20000010000 */
[----:B------:R0:W-:Y:S01]  /*53f0*/  STS.U16 [R191+0x1280], R20 ;  /* 0x00128014bf007388 */ /* 0x0001e20000000400 */
[-C--:B------:R-:W-:Y:S01]  /*5400*/  FFMA.FTZ R193, R57, R195.reuse, -R194 ;  /* 0x000000c339c17223 */ /* 0x080fe200000108c2 */
[----:B------:R-:W-:Y:S01]  /*5410*/  FMUL.FTZ R194, R56, R195 ;  /* 0x000000c338c27220 */ /* 0x000fe20000410000 */
[----:B------:R-:W-:-:S03]  /*5420*/  HADD2.F32 R19, -RZ, R19.H0_H0 ;  /* 0x20000013ff137230 */ /* 0x000fc60000004100 */
[----:B------:R-:W-:Y:S01]  /*5430*/  FFMA.FTZ R194, R57, R196, R194 ;  /* 0x000000c439c27223 */ /* 0x000fe200000100c2 */
[C---:B0-----:R-:W-:Y:S01]  /*5440*/  FMUL.FTZ R20, R54.reuse, R210 ;  /* 0x000000d236147220 */ /* 0x041fe20000410000 */
[----:B------:R-:W-:-:S03]  /*5450*/  FMUL.FTZ R191, R54, R197 ;  /* 0x000000c536bf7220 */ /* 0x000fc60000410000 */
[C---:B------:R-:W-:Y:S01]  /*5460*/  FFMA.FTZ R197, R55.reuse, R197, -R20 ;  /* 0x000000c537c57223 */ /* 0x040fe20000010814 */
[----:B------:R-:W-:Y:S01]  /*5470*/  FFMA.FTZ R196, R55, R210, R191 ;  /* 0x000000d237c47223 */ /* 0x000fe200000100bf */
[----:B------:R-:W-:Y:S02]  /*5480*/  HADD2.F32 R20, -RZ, R192.H0_H0 ;  /* 0x200000c0ff147230 */ /* 0x000fe40000004100 */
[C---:B------:R-:W-:Y:S01]  /*5490*/  FMUL.FTZ R210, R87.reuse, R19 ;  /* 0x0000001357d27220 */ /* 0x040fe20000410000 */
[----:B------:R-:W-:Y:S02]  /*54a0*/  HADD2.F32 R191, -RZ, R134.H0_H0 ;  /* 0x20000086ffbf7230 */ /* 0x000fe40000004100 */
[----:B------:R-:W-:-:S03]  /*54b0*/  FMUL.FTZ R209, R87, R20 ;  /* 0x0000001457d17220 */ /* 0x000fc60000410000 */
[C---:B------:R-:W-:Y:S01]  /*54c0*/  FMUL.FTZ R210, R191.reuse, R210 ;  /* 0x000000d2bfd27220 */ /* 0x040fe20000410000 */
[----:B------:R-:W-:-:S03]  /*54d0*/  FMUL.FTZ R209, R191, R209 ;  /* 0x000000d1bfd17220 */ /* 0x000fc60000410000 */
[----:B------:R-:W-:Y:S01]  /*54e0*/  FADD.FTZ R197, R210, R197 ;  /* 0x000000c5d2c57221 */ /* 0x000fe20000010000 */
[----:B------:R0:W-:Y:S01]  /*54f0*/  STS.U16 [R17+0x12c0], R190 ;  /* 0x0012c0be11007388 */ /* 0x0001e20000000400 */
[----:B------:R-:W-:Y:S01]  /*5500*/  FADD.FTZ R196, R209, R196 ;  /* 0x000000c4d1c47221 */ /* 0x000fe20000010000 */
[----:B------:R-:W-:Y:S02]  /*5510*/  HADD2.F32 R18, -RZ, R18.H0_H0 ;  /* 0x20000012ff127230 */ /* 0x000fe40000004100 */
[C---:B0-----:R-:W-:Y:S01]  /*5520*/  FMUL.FTZ R17, R52.reuse, R197 ;  /* 0x000000c534117220 */ /* 0x041fe20000410000 */
[----:B------:R-:W-:-:S03]  /*5530*/  FMUL.FTZ R190, R52, R196 ;  /* 0x000000c434be7220 */ /* 0x000fc60000410000 */
[----:B------:R-:W-:Y:S01]  /*5540*/  FFMA.FTZ R196, R53, R196, R17 ;  /* 0x000000c435c47223 */ /* 0x000fe20000010011 */
[----:B------:R-:W-:Y:S02]  /*5550*/  HADD2.F32 R17, -RZ, R189.H0_H0 ;  /* 0x200000bdff117230 */ /* 0x000fe40000004100 */
[C---:B------:R-:W-:Y:S01]  /*5560*/  FMUL.FTZ R211, R86.reuse, R18 ;  /* 0x0000001256d37220 */ /* 0x040fe20000410000 */
[----:B------:R-:W-:Y:S02]  /*5570*/  HADD2.F32 R189, -RZ, R133.H0_H0 ;  /* 0x20000085ffbd7230 */ /* 0x000fe40000004100 */
[----:B------:R-:W-:-:S03]  /*5580*/  FMUL.FTZ R212, R86, R17 ;  /* 0x0000001156d47220 */ /* 0x000fc60000410000 */
[----:B------:R-:W-:Y:S01]  /*5590*/  FMUL.FTZ R211, R189, R211 ;  /* 0x000000d3bdd37220 */ /* 0x000fe20000410000 */
[----:B------:R-:W-:Y:S01]  /*55a0*/  FFMA.FTZ R197, R53, R197, -R190 ;  /* 0x000000c535c57223 */ /* 0x000fe200000108be */
[----:B------:R-:W-:Y:S02]  /*55b0*/  FMUL.FTZ R212, R189, R212 ;  /* 0x000000d4bdd47220 */ /* 0x000fe40000410000 */
[----:B------:R-:W-:Y:S01]  /*55c0*/  FADD.FTZ R196, R211, R196 ;  /* 0x000000c4d3c47221 */ /* 0x000fe20000010000 */
[----:B------:R0:W-:Y:S01]  /*55d0*/  STS.U16 [R142+0x1300], R187 ;  /* 0x001300bb8e007388 */ /* 0x0001e20000000400 */
[----:B------:R-:W-:Y:S01]  /*55e0*/  FADD.FTZ R197, R212, R197 ;  /* 0x000000c5d4c57221 */ /* 0x000fe20000010000 */
[----:B------:R-:W-:Y:S02]  /*55f0*/  HADD2.F32 R143, -RZ, R143.H0_H0 ;  /* 0x2000008fff8f7230 */ /* 0x000fe40000004100 */
[C---:B0-----:R-:W-:Y:S01]  /*5600*/  FMUL.FTZ R142, R50.reuse, R196 ;  /* 0x000000c4328e7220 */ /* 0x041fe20000410000 */
[----:B------:R-:W-:-:S03]  /*5610*/  FMUL.FTZ R187, R50, R197 ;  /* 0x000000c532bb7220 */ /* 0x000fc60000410000 */
[C---:B------:R-:W-:Y:S01]  /*5620*/  FFMA.FTZ R197, R51.reuse, R197, -R142 ;  /* 0x000000c533c57223 */ /* 0x040fe2000001088e */
[----:B---3--:R-:W-:Y:S02]  /*5630*/  HADD2.F32 R142, -RZ, R144.H0_H0 ;  /* 0x20000090ff8e7230 */ /* 0x008fe40000004100 */
[----:B------:R-:W-:Y:S01]  /*5640*/  FFMA.FTZ R196, R51, R196, R187 ;  /* 0x000000c433c47223 */ /* 0x000fe200000100bb */
[----:B------:R-:W-:Y:S02]  /*5650*/  HADD2.F32 R144, -RZ, R233.H0_H0 ;  /* 0x200000e9ff907230 */ /* 0x000fe40000004100 */
[C---:B------:R-:W-:Y:S01]  /*5660*/  FMUL.FTZ R187, R85.reuse, R143 ;  /* 0x0000008f55bb7220 */ /* 0x040fe20000410000 */
[----:B------:R-:W-:Y:S01]  /*5670*/  FMUL.FTZ R213, R85, R142 ;  /* 0x0000008e55d57220 */ /* 0x000fe20000410000 */
[----:B------:R-:W-:Y:S02]  /*5680*/  FMUL.FTZ R192, R54, R194 ;  /* 0x000000c236c07220 */ /* 0x000fe40000410000 */
[C---:B------:R-:W-:Y:S01]  /*5690*/  FMUL.FTZ R214, R144.reuse, R187 ;  /* 0x000000bb90d67220 */ /* 0x040fe20000410000 */
[----:B------:R-:W-:Y:S01]  /*56a0*/  FMUL.FTZ R213, R144, R213 ;  /* 0x000000d590d57220 */ /* 0x000fe20000410000 */
[----:B------:R-:W-:-:S02]  /*56b0*/  FFMA.FTZ R191, R55, R193, -R192 ;  /* 0x000000c137bf7223 */ /* 0x000fc400000108c0 */
[----:B------:R-:W-:Y:S01]  /*56c0*/  FADD.FTZ R197, R214, R197 ;  /* 0x000000c5d6c57221 */ /* 0x000fe20000010000 */
[----:B------:R-:W-:Y:S01]  /*56d0*/  FMUL.FTZ R192, R54, R193 ;  /* 0x000000c136c07220 */ /* 0x000fe20000410000 */
[----:B------:R0:W-:Y:S01]  /*56e0*/  STS.U16 [R147+0x1340], R188 ;  /* 0x001340bc93007388 */ /* 0x0001e20000000400 */
[----:B------:R-:W-:-:S03]  /*56f0*/  FADD.FTZ R196, R213, R196 ;  /* 0x000000c4d5c47221 */ /* 0x000fc60000010000 */
[----:B------:R1:W-:Y:S01]  /*5700*/  STS.U16 [R145+0x1380], R186 ;  /* 0x001380ba91007388 */ /* 0x0003e20000000400 */
[----:B------:R-:W-:Y:S01]  /*5710*/  FFMA.FTZ R192, R55, R194, R192 ;  /* 0x000000c237c07223 */ /* 0x000fe200000100c0 */
[C---:B------:R-:W-:Y:S01]  /*5720*/  FMUL.FTZ R194, R48.reuse, R196 ;  /* 0x000000c430c27220 */ /* 0x040fe20000410000 */
[----:B------:R-:W-:Y:S02]  /*5730*/  HADD2.F32 R146, -RZ, R146.H0_H0 ;  /* 0x20000092ff927230 */ /* 0x000fe40000004100 */
[----:B0-----:R-:W-:Y:S01]  /*5740*/  FMUL.FTZ R147, R48, R197 ;  /* 0x000000c530937220 */ /* 0x001fe20000410000 */
[----:B-1----:R-:W-:-:S03]  /*5750*/  HADD2.F32 R145, -RZ, R185.H0_H0 ;  /* 0x200000b9ff917230 */ /* 0x002fc60000004100 */
[C---:B------:R-:W-:Y:S01]  /*5760*/  FFMA.FTZ R196, R49.reuse, R196, R147 ;  /* 0x000000c431c47223 */ /* 0x040fe20000010093 */
[----:B------:R-:W-:Y:S02]  /*5770*/  HADD2.F32 R147, -RZ, R232.H0_H0 ;  /* 0x200000e8ff937230 */ /* 0x000fe40000004100 */
[C---:B------:R-:W-:Y:S01]  /*5780*/  FMUL.FTZ R216, R84.reuse, R146 ;  /* 0x0000009254d87220 */ /* 0x040fe20000410000 */
[----:B------:R-:W-:Y:S01]  /*5790*/  FMUL.FTZ R186, R84, R145 ;  /* 0x0000009154ba7220 */ /* 0x000fe20000410000 */
[----:B------:R-:W-:Y:S02]  /*57a0*/  FFMA.FTZ R197, R49, R197, -R194 ;  /* 0x000000c531c57223 */ /* 0x000fe400000108c2 */
[C---:B------:R-:W-:Y:S01]  /*57b0*/  FMUL.FTZ R216, R147.reuse, R216 ;  /* 0x000000d893d87220 */ /* 0x040fe20000410000 */
[----:B------:R-:W-:Y:S01]  /*57c0*/  FMUL.FTZ R215, R147, R186 ;  /* 0x000000ba93d77220 */ /* 0x000fe20000410000 */
[----:B------:R-:W-:Y:S02]  /*57d0*/  FMUL.FTZ R190, R52, R192 ;  /* 0x000000c034be7220 */ /* 0x000fe40000410000 */
[----:B------:R-:W-:Y:S01]  /*57e0*/  FADD.FTZ R197, R216, R197 ;  /* 0x000000c5d8c57221 */ /* 0x000fe20000010000 */
[----:B------:R-:W-:Y:S01]  /*57f0*/  FADD.FTZ R196, R215, R196 ;  /* 0x000000c4d7c47221 */ /* 0x000fe20000010000 */
[-C--:B------:R-:W-:Y:S01]  /*5800*/  FFMA.FTZ R189, R53, R191.reuse, -R190 ;  /* 0x000000bf35bd7223 */ /* 0x080fe200000108be */
[----:B------:R0:W-:Y:S01]  /*5810*/  STS.U16 [R148+0x13c0], R183 ;  /* 0x0013c0b794007388 */ /* 0x0001e20000000400 */
[----:B------:R-:W-:Y:S01]  /*5820*/  FMUL.FTZ R190, R52, R191 ;  /* 0x000000bf34be7220 */ /* 0x000fe20000410000 */
[----:B------:R-:W-:-:S02]  /*5830*/  HADD2.F32 R149, -RZ, R149.H0_H0 ;  /* 0x20000095ff957230 */ /* 0x000fc40000004100 */
[----:B------:R-:W-:Y:S01]  /*5840*/  FMUL.FTZ R188, R50, R189 ;  /* 0x000000bd32bc7220 */ /* 0x000fe20000410000 */
[----:B------:R-:W-:Y:S01]  /*5850*/  FFMA.FTZ R190, R53, R192, R190 ;  /* 0x000000c035be7223 */ /* 0x000fe200000100be */
[C---:B0-----:R-:W-:Y:S01]  /*5860*/  FMUL.FTZ R148, R46.reuse, R196 ;  /* 0x000000c42e947220 */ /* 0x041fe20000410000 */
[----:B------:R-:W-:-:S03]  /*5870*/  FMUL.FTZ R183, R46, R197 ;  /* 0x000000c52eb77220 */ /* 0x000fc60000410000 */
[C---:B------:R-:W-:Y:S01]  /*5880*/  FFMA.FTZ R197, R47.reuse, R197, -R148 ;  /* 0x000000c52fc57223 */ /* 0x040fe20000010894 */
[----:B------:R-:W-:Y:S02]  /*5890*/  HADD2.F32 R148, -RZ, R150.H0_H0 ;  /* 0x20000096ff947230 */ /* 0x000fe40000004100 */
[----:B------:R-:W-:Y:S01]  /*58a0*/  FFMA.FTZ R196, R47, R196, R183 ;  /* 0x000000c42fc47223 */ /* 0x000fe200000100b7 */
[----:B------:R-:W-:Y:S02]  /*58b0*/  HADD2.F32 R150, -RZ, R231.H0_H0 ;  /* 0x200000e7ff967230 */ /* 0x000fe40000004100 */
[----:B------:R-:W-:Y:S01]  /*58c0*/  FMUL.FTZ R183, R83, R149 ;  /* 0x0000009553b77220 */ /* 0x000fe20000410000 */
[-C--:B------:R-:W-:Y:S01]  /*58d0*/  FMUL.FTZ R192, R50, R190.reuse ;  /* 0x000000be32c07220 */ /* 0x080fe20000410000 */
[----:B------:R-:W-:Y:S01]  /*58e0*/  FFMA.FTZ R188, R51, R190, R188 ;  /* 0x000000be33bc7223 */ /* 0x000fe200000100bc */
[----:B------:R-:W-:Y:S01]  /*58f0*/  FMUL.FTZ R217, R83, R148 ;  /* 0x0000009453d97220 */ /* 0x000fe20000410000 */
[----:B------:R-:W-:Y:S01]  /*5900*/  FMUL.FTZ R218, R150, R183 ;  /* 0x000000b796da7220 */ /* 0x000fe20000410000 */
[----:B------:R-:W-:Y:S01]  /*5910*/  FFMA.FTZ R192, R51, R189, -R192 ;  /* 0x000000bd33c07223 */ /* 0x000fe200000108c0 */
[----:B------:R-:W-:Y:S01]  /*5920*/  FMUL.FTZ R190, R48, R188 ;  /* 0x000000bc30be7220 */ /* 0x000fe20000410000 */
[----:B------:R-:W-:Y:S01]  /*5930*/  STS.U16 [R181+0x1400], R184 ;  /* 0x001400b8b5007388 */ /* 0x000fe20000000400 */
[----:B------:R-:W-:Y:S01]  /*5940*/  FMUL.FTZ R217, R150, R217 ;  /* 0x000000d996d97220 */ /* 0x000fe20000410000 */
[----:B------:R-:W-:-:S02]  /*5950*/  FADD.FTZ R197, R218, R197 ;  /* 0x000000c5dac57221 */ /* 0x000fc40000010000 */
[----:B------:R0:W-:Y:S01]  /*5960*/  STS.U16 [R151+0x1440], R182 ;  /* 0x001440b697007388 */ /* 0x0001e20000000400 */
[-C--:B------:R-:W-:Y:S01]  /*5970*/  FFMA.FTZ R185, R49, R192.reuse, -R190 ;  /* 0x000000c031b97223 */ /* 0x080fe200000108be */
[----:B------:R-:W-:Y:S01]  /*5980*/  FMUL.FTZ R192, R48, R192 ;  /* 0x000000c030c07220 */ /* 0x000fe20000410000 */
[----:B------:R-:W-:Y:S02]  /*5990*/  HADD2.F32 R152, -RZ, R152.H0_H0 ;  /* 0x20000098ff987230 */ /* 0x000fe40000004100 */
[----:B------:R-:W-:Y:S01]  /*59a0*/  FADD.FTZ R196, R217, R196 ;  /* 0x000000c4d9c47221 */ /* 0x000fe20000010000 */
[----:B0-----:R-:W-:Y:S02]  /*59b0*/  HADD2.F32 R151, -RZ, R153.H0_H0 ;  /* 0x20000099ff977230 */ /* 0x001fe40000004100 */
[----:B------:R-:W-:Y:S01]  /*59c0*/  FMUL.FTZ R181, R44, R197 ;  /* 0x000000c52cb57220 */ /* 0x000fe20000410000 */
[----:B------:R-:W-:Y:S02]  /*59d0*/  HADD2.F32 R153, -RZ, R230.H0_H0 ;  /* 0x200000e6ff997230 */ /* 0x000fe40000004100 */
[----:B------:R-:W-:Y:S01]  /*59e0*/  FFMA.FTZ R192, R49, R188, R192 ;  /* 0x000000bc31c07223 */ /* 0x000fe200000100c0 */
[----:B------:R-:W-:Y:S01]  /*59f0*/  FMUL.FTZ R182, R82, R151 ;  /* 0x0000009752b67220 */ /* 0x000fe20000410000 */
[----:B------:R-:W-:Y:S01]  /*5a00*/  FMUL.FTZ R188, R44, R196 ;  /* 0x000000c42cbc7220 */ /* 0x000fe20000410000 */
[----:B------:R-:W-:Y:S01]  /*5a10*/  FMUL.FTZ R220, R82, R152 ;  /* 0x0000009852dc7220 */ /* 0x000fe20000410000 */
[----:B------:R-:W-:Y:S01]  /*5a20*/  FFMA.FTZ R196, R45, R196, R181 ;  /* 0x000000c42dc47223 */ /* 0x000fe200000100b5 */
[----:B------:R-:W-:Y:S01]  /*5a30*/  FMUL.FTZ R219, R153, R182 ;  /* 0x000000b699db7220 */ /* 0x000fe20000410000 */
[----:B------:R-:W-:Y:S01]  /*5a40*/  FFMA.FTZ R197, R45, R197, -R188 ;  /* 0x000000c52dc57223 */ /* 0x000fe200000108bc */
[----:B------:R-:W-:-:S02]  /*5a50*/  FMUL.FTZ R220, R153, R220 ;  /* 0x000000dc99dc7220 */ /* 0x000fc40000410000 */
[----:B------:R-:W-:Y:S01]  /*5a60*/  FADD.FTZ R196, R219, R196 ;  /* 0x000000c4dbc47221 */ /* 0x000fe20000010000 */
[----:B------:R0:W-:Y:S01]  /*5a70*/  STS.U16 [R154+0x1480], R179 ;  /* 0x001480b39a007388 */ /* 0x0001e20000000400 */
[----:B------:R-:W-:Y:S01]  /*5a80*/  FADD.FTZ R197, R220, R197 ;  /* 0x000000c5dcc57221 */ /* 0x000fe20000010000 */
[C---:B------:R-:W-:Y:S01]  /*5a90*/  FMUL.FTZ R184, R46.reuse, R185 ;  /* 0x000000b92eb87220 */ /* 0x040fe20000410000 */
[----:B------:R-:W-:Y:S01]  /*5aa0*/  FMUL.FTZ R186, R46, R192 ;  /* 0x000000c02eba7220 */ /* 0x000fe20000410000 */
[----:B------:R-:W-:Y:S02]  /*5ab0*/  HADD2.F32 R155, -RZ, R155.H0_H0 ;  /* 0x2000009bff9b7230 */ /* 0x000fe40000004100 */
[C---:B0-----:R-:W-:Y:S01]  /*5ac0*/  FMUL.FTZ R154, R42.reuse, R196 ;  /* 0x000000c42a9a7220 */ /* 0x041fe20000410000 */
[-C--:B------:R-:W-:Y:S01]  /*5ad0*/  FMUL.FTZ R179, R42, R197.reuse ;  /* 0x000000c52ab37220 */ /* 0x080fe20000410000 */
[----:B------:R-:W-:Y:S02]  /*5ae0*/  FFMA.FTZ R184, R47, R192, R184 ;  /* 0x000000c02fb87223 */ /* 0x000fe400000100b8 */
[----:B------:R-:W-:Y:S01]  /*5af0*/  FFMA.FTZ R197, R43, R197, -R154 ;  /* 0x000000c52bc57223 */ /* 0x000fe2000001089a */
[----:B------:R-:W-:-:S02]  /*5b00*/  HADD2.F32 R154, -RZ, R156.H0_H0 ;  /* 0x2000009cff9a7230 */ /* 0x000fc40000004100 */
[----:B------:R-:W-:Y:S01]  /*5b10*/  FFMA.FTZ R186, R47, R185, -R186 ;  /* 0x000000b92fba7223 */ /* 0x000fe200000108ba */
[----:B------:R-:W-:Y:S02]  /*5b20*/  HADD2.F32 R156, -RZ, R229.H0_H0 ;  /* 0x200000e5ff9c7230 */ /* 0x000fe40000004100 */
[C---:B------:R-:W-:Y:S01]  /*5b30*/  FMUL.FTZ R188, R44.reuse, R184 ;  /* 0x000000b82cbc7220 */ /* 0x040fe20000410000 */
[----:B------:R-:W-:Y:S01]  /*5b40*/  FFMA.FTZ R196, R43, R196, R179 ;  /* 0x000000c42bc47223 */ /* 0x000fe200000100b3 */
[C---:B------:R-:W-:Y:S01]  /*5b50*/  FMUL.FTZ R221, R81.reuse, R154 ;  /* 0x0000009a51dd7220 */ /* 0x040fe20000410000 */
[----:B------:R-:W-:Y:S01]  /*5b60*/  FMUL.FTZ R179, R81, R155 ;  /* 0x0000009b51b37220 */ /* 0x000fe20000410000 */
[CC--:B------:R-:W-:Y:S01]  /*5b70*/  FFMA.FTZ R181, R45.reuse, R186.reuse, -R188 ;  /* 0x000000ba2db57223 */ /* 0x0c0fe200000108bc */
[----:B------:R-:W-:Y:S01]  /*5b80*/  FMUL.FTZ R186, R44, R186 ;  /* 0x000000ba2cba7220 */ /* 0x000fe20000410000 */
[C---:B------:R-:W-:Y:S01]  /*5b90*/  FMUL.FTZ R221, R156.reuse, R221 ;  /* 0x000000dd9cdd7220 */ /* 0x040fe20000410000 */
[----:B------:R-:W-:Y:S01]  /*5ba0*/  FMUL.FTZ R222, R156, R179 ;  /* 0x000000b39cde7220 */ /* 0x000fe20000410000 */
[----:B------:R0:W-:Y:S01]  /*5bb0*/  STS.U16 [R177+0x14c0], R180 ;  /* 0x0014c0b4b1007388 */ /* 0x0001e20000000400 */
[----:B------:R-:W-:Y:S01]  /*5bc0*/  FFMA.FTZ R186, R45, R184, R186 ;  /* 0x000000b82dba7223 */ /* 0x000fe200000100ba */
[----:B------:R-:W-:-:S02]  /*5bd0*/  FADD.FTZ R196, R221, R196 ;  /* 0x000000c4ddc47221 */ /* 0x000fc40000010000 */
[----:B------:R1:W-:Y:S01]  /*5be0*/  STS.U16 [R157+0x1500], R178 ;  /* 0x001500b29d007388 */ /* 0x0003e20000000400 */
[----:B------:R-:W-:Y:S01]  /*5bf0*/  FADD.FTZ R197, R222, R197 ;  /* 0x000000c5dec57221 */ /* 0x000fe20000010000 */
[----:B----4-:R-:W-:Y:S02]  /*5c00*/  HADD2.F32 R158, -RZ, R158.H0_H0 ;  /* 0x2000009eff9e7230 */ /* 0x010fe40000004100 */
[----:B------:R-:W-:Y:S01]  /*5c10*/  FMUL.FTZ R184, R40, R196 ;  /* 0x000000c428b87220 */ /* 0x000fe20000410000 */
[C---:B0-----:R-:W-:Y:S01]  /*5c20*/  FMUL.FTZ R180, R42.reuse, R181 ;  /* 0x000000b52ab47220 */ /* 0x041fe20000410000 */
[----:B-1----:R-:W-:Y:S02]  /*5c30*/  HADD2.F32 R157, -RZ, R159.H0_H0 ;  /* 0x2000009fff9d7230 */ /* 0x002fe40000004100 */
[-C--:B------:R-:W-:Y:S01]  /*5c40*/  FMUL.FTZ R182, R42, R186.reuse ;  /* 0x000000ba2ab67220 */ /* 0x080fe20000410000 */
[----:B------:R-:W-:Y:S02]  /*5c50*/  HADD2.F32 R159, -RZ, R132.H0_H0 ;  /* 0x20000084ff9f7230 */ /* 0x000fe40000004100 */
[----:B------:R-:W-:Y:S01]  /*5c60*/  FFMA.FTZ R180, R43, R186, R180 ;  /* 0x000000ba2bb47223 */ /* 0x000fe200000100b4 */
[----:B------:R-:W-:Y:S01]  /*5c70*/  FMUL.FTZ R177, R40, R197 ;  /* 0x000000c528b17220 */ /* 0x000fe20000410000 */
[C---:B------:R-:W-:Y:S01]  /*5c80*/  FMUL.FTZ R178, R80.reuse, R157 ;  /* 0x0000009d50b27220 */ /* 0x040fe20000410000 */
[----:B------:R-:W-:Y:S01]  /*5c90*/  FFMA.FTZ R197, R41, R197, -R184 ;  /* 0x000000c529c57223 */ /* 0x000fe200000108b8 */
[----:B------:R-:W-:Y:S01]  /*5ca0*/  FMUL.FTZ R224, R80, R158 ;  /* 0x0000009e50e07220 */ /* 0x000fe20000410000 */
[----:B------:R-:W-:Y:S01]  /*5cb0*/  FFMA.FTZ R182, R43, R181, -R182 ;  /* 0x000000b52bb67223 */ /* 0x000fe200000108b6 */
[----:B------:R-:W-:Y:S01]  /*5cc0*/  FFMA.FTZ R196, R41, R196, R177 ;  /* 0x000000c429c47223 */ /* 0x000fe200000100b1 */
[C---:B------:R-:W-:Y:S01]  /*5cd0*/  FMUL.FTZ R184, R40.reuse, R180 ;  /* 0x000000b428b87220 */ /* 0x040fe20000410000 */
[C---:B------:R-:W-:Y:S01]  /*5ce0*/  FMUL.FTZ R223, R159.reuse, R178 ;  /* 0x000000b29fdf7220 */ /* 0x040fe20000410000 */
[----:B------:R-:W-:Y:S01]  /*5cf0*/  UIADD3 UR20, UR16, -0x1, URZ ;  /* 0xffffffff10147890 */ /* 0x000fe2000fffe03f */
[----:B------:R-:W-:Y:S01]  /*5d00*/  FMUL.FTZ R224, R159, R224 ;  /* 0x000000e09fe07220 */ /* 0x000fe20000410000 */
[-C--:B------:R-:W-:Y:S01]  /*5d10*/  FFMA.FTZ R177, R41, R182.reuse, -R184 ;  /* 0x000000b629b17223 */ /* 0x080fe200000108b8 */
[----:B------:R-:W-:Y:S01]  /*5d20*/  FADD.FTZ R196, R223, R196 ;  /* 0x000000c4dfc47221 */ /* 0x000fe20000010000 */
[----:B------:R-:W-:Y:S01]  /*5d30*/  FMUL.FTZ R182, R40, R182 ;  /* 0x000000b628b67220 */ /* 0x000fe20000410000 */
[----:B------:R-:W-:Y:S01]  /*5d40*/  ULEA.HI UR21, UR20, UR20, URZ, 0x1 ;  /* 0x0000001414157291 */ /* 0x000fe2000f8f083f */
[----:B------:R0:W-:Y:S01]  /*5d50*/  STS.U16 [R160+0x1540], R175 ;  /* 0x001540afa0007388 */ /* 0x0001e20000000400 */
[----:B------:R-:W-:Y:S01]  /*5d60*/  FADD.FTZ R197, R224, R197 ;  /* 0x000000c5e0c57221 */ /* 0x000fe20000010000 */
[----:B------:R-:W-:Y:S01]  /*5d70*/  FFMA.FTZ R182, R41, R180, R182 ;  /* 0x000000b429b67223 */ /* 0x000fe200000100b6 */
[----:B------:R-:W-:Y:S01]  /*5d80*/  ULOP3.LUT UR21, UR21, 0xfffffe, URZ, 0xc0, !UPT ;  /* 0x00fffffe15157892 */ /* 0x000fe2000f8ec03f */
[----:B------:R-:W-:-:S02]  /*5d90*/  HADD2.F32 R161, -RZ, R161.H0_H0 ;  /* 0x200000a1ffa17230 */ /* 0x000fc40000004100 */
[C---:B0-----:R-:W-:Y:S01]  /*5da0*/  FMUL.FTZ R160, R38.reuse, R196 ;  /* 0x000000c426a07220 */ /* 0x041fe20000410000 */
[CC--:B------:R-:W-:Y:S01]  /*5db0*/  FMUL.FTZ R175, R38.reuse, R197.reuse ;  /* 0x000000c526af7220 */ /* 0x0c0fe20000410000 */
[C---:B------:R-:W-:Y:S01]  /*5dc0*/  FMUL.FTZ R178, R38.reuse, R182 ;  /* 0x000000b626b27220 */ /* 0x040fe20000410000 */
[----:B------:R-:W-:Y:S01]  /*5dd0*/  UIADD3 UR20, UR20, -UR21, URZ ;  /* 0x8000001514147290 */ /* 0x000fe2000fffe03f */
[C---:B------:R-:W-:Y:S01]  /*5de0*/  FFMA.FTZ R197, R39.reuse, R197, -R160 ;  /* 0x000000c527c57223 */ /* 0x040fe200000108a0 */
[----:B------:R-:W-:Y:S01]  /*5df0*/  HADD2.F32 R160, -RZ, R162.H0_H0 ;  /* 0x200000a2ffa07230 */ /* 0x000fe20000004100 */
[----:B------:R0:W-:Y:S01]  /*5e00*/  STS.U16 [R60+0x1580], R63 ;  /* 0x0015803f3c007388 */ /* 0x0001e20000000400 */
[----:B------:R-:W-:Y:S01]  /*5e10*/  FFMA.FTZ R196, R39, R196, R175 ;  /* 0x000000c427c47223 */ /* 0x000fe200000100af */
[----:B------:R-:W-:Y:S01]  /*5e20*/  HADD2.F32 R162, -RZ, R131.H0_H0 ;  /* 0x20000083ffa27230 */ /* 0x000fe20000004100 */
[----:B------:R-:W-:Y:S01]  /*5e30*/  ULEA UR20, UR20, UR6, 0x8 ;  /* 0x0000000614147291 */ /* 0x000fe2000f8e403f */
[C---:B------:R-:W-:Y:S01]  /*5e40*/  FMUL.FTZ R225, R79.reuse, R160 ;  /* 0x000000a04fe17220 */ /* 0x040fe20000410000 */
[----:B------:R-:W-:Y:S01]  /*5e50*/  FMUL.FTZ R175, R79, R161 ;  /* 0x000000a14faf7220 */ /* 0x000fe20000410000 */
[----:B------:R1:W-:Y:S01]  /*5e60*/  STS.U16 [R61+0x15c0], R62 ;  /* 0x0015c03e3d007388 */ /* 0x0003e20000000400 */
[-C--:B0-----:R-:W-:Y:S01]  /*5e70*/  FFMA.FTZ R60, R39, R177.reuse, -R178 ;  /* 0x000000b1273c7223 */ /* 0x081fe200000108b2 */
[----:B------:R-:W-:Y:S01]  /*5e80*/  FMUL.FTZ R178, R38, R177 ;  /* 0x000000b126b27220 */ /* 0x000fe20000410000 */
[C---:B------:R-:W-:Y:S01]  /*5e90*/  FMUL.FTZ R225, R162.reuse, R225 ;  /* 0x000000e1a2e17220 */ /* 0x040fe20000410000 */
[----:B------:R-:W-:Y:S01]  /*5ea0*/  FMUL.FTZ R226, R162, R175 ;  /* 0x000000afa2e27220 */ /* 0x000fe20000410000 */
[----:B------:R-:W-:Y:S01]  /*5eb0*/  ISETP.NE.AND P1, PT, R141, RZ, PT ;  /* 0x000000ff8d00720c */ /* 0x000fe20003f25270 */
[----:B-1----:R-:W-:Y:S01]  /*5ec0*/  FFMA.FTZ R61, R39, R182, R178 ;  /* 0x000000b6273d7223 */ /* 0x002fe200000100b2 */
[----:B------:R-:W-:Y:S01]  /*5ed0*/  IADD3 R175, R141, 0x200, RZ ;  /* 0x000002008daf7810 */ /* 0x000fe20007ffe0ff */
[----:B------:R0:W-:Y:S01]  /*5ee0*/  STS.U16 [R65+0x1600], R168 ;  /* 0x001600a841007388 */ /* 0x0001e20000000400 */
[----:B------:R-:W-:Y:S01]  /*5ef0*/  MOV R178, UR20 ;  /* 0x0000001400b27c02 */ /* 0x000fe20008000f00 */
[----:B------:R-:W-:Y:S01]  /*5f00*/  FADD.FTZ R196, R225, R196 ;  /* 0x000000c4e1c47221 */ /* 0x000fe20000010000 */
[----:B------:R-:W-:Y:S01]  /*5f10*/  FADD.FTZ R197, R226, R197 ;  /* 0x000000c5e2c57221 */ /* 0x000fe20000010000 */
[----:B------:R-:W-:Y:S01]  /*5f20*/  STS.U16 [R66+0x1640], R167 ;  /* 0x001640a742007388 */ /* 0x000fe20000000400 */
[----:B------:R-:W-:-:S03]  /*5f30*/  SEL R178, R178, R175, !P1 ;  /* 0x000000afb2b27207 */ /* 0x000fc60004800000 */
[----:B------:R-:W-:Y:S01]  /*5f40*/  STS.U16 [R67+0x1680], R166 ;  /* 0x001680a643007388 */ /* 0x000fe20000000400 */
[----:B------:R-:W-:-:S03]  /*5f50*/  FMUL.FTZ R62, R30, R196 ;  /* 0x000000c41e3e7220 */ /* 0x000fc60000410000 */
[----:B------:R-:W-:Y:S01]  /*5f60*/  STS.U16 [R68+0x16c0], R169 ;  /* 0x0016c0a944007388 */ /* 0x000fe20000000400 */
[----:B------:R-:W-:-:S03]  /*5f70*/  FMUL.FTZ R63, R30, R197 ;  /* 0x000000c51e3f7220 */ /* 0x000fc60000410000 */
[----:B------:R-:W-:Y:S01]  /*5f80*/  STS.U16 [R69+0x1700], R170 ;  /* 0x001700aa45007388 */ /* 0x000fe20000000400 */
[----:B0-----:R-:W-:-:S03]  /*5f90*/  LEA R65, R178, R139, 0x3 ;  /* 0x0000008bb2417211 */ /* 0x001fc600078e18ff */
[----:B-----5:R-:W-:Y:S04]  /*5fa0*/  STS.U16 [R70+0x1740], R171 ;  /* 0x001740ab46007388 */ /* 0x020fe80000000400 */
[----:B------:R-:W-:Y:S01]  /*5fb0*/  STS.U16 [R71+0x1780], R172 ;  /* 0x001780ac47007388 */ /* 0x000fe20000000400 */
[----:B------:R-:W-:-:S03]  /*5fc0*/  FFMA.FTZ R62, R31, R197, -R62 ;  /* 0x000000c51f3e7223 */ /* 0x000fc6000001083e */
[----:B------:R0:W-:Y:S01]  /*5fd0*/  STS.U16 [R114+0x17c0], R173 ;  /* 0x0017c0ad72007388 */ /* 0x0001e20000000400 */
[----:B------:R-:W-:-:S03]  /*5fe0*/  FFMA.FTZ R63, R31, R196, R63 ;  /* 0x000000c41f3f7223 */ /* 0x000fc6000001003f */
[----:B------:R1:W-:Y:S04]  /*5ff0*/  STS.U16 [R115+0x1800], R176 ;  /* 0x001800b073007388 */ /* 0x0003e80000000400 */
[----:B------:R1:W-:Y:S01]  /*6000*/  STS.U16 [R165+0x1840], R174 ;  /* 0x001840aea5007388 */ /* 0x0003e20000000400 */
[----:B------:R-:W-:-:S03]  /*6010*/  NOP ;  /* 0x0000000000007918 */ /* 0x000fc60000000000 */
        /* <DEDUP_REMOVED lines=29> */
[----:B------:R0:W1:Y:S04]  /*61f0*/  LDS.U16 R196, [R64+0x10ba] ;  /* 0x0010ba0040c47984 */ /* 0x0000680000000400 */
[----:B------:R0:W1:Y:S04]  /*6200*/  LDS.U16 R197, [R64+0x10bc] ;  /* 0x0010bc0040c57984 */ /* 0x0000680000000400 */
[----:B------:R0:W1:Y:S04]  /*6210*/  LDS.U16 R198, [R64+0x10be] ;  /* 0x0010be0040c67984 */ /* 0x0000680000000400 */
[----:B------:R0:W-:Y:S01]  /*6220*/  STS.64 [R65+0x6b60], R126 ;  /* 0x006b607e41007388 */ /* 0x0001e20000000a00 */
[----:B------:R-:W-:Y:S01]  /*6230*/  BAR.SYNC.DEFER_BLOCKING 0x0 ;  /* 0x0000000000007b1d */ /* 0x000fe20000010000 */
[----:B------:R-:W-:-:S13]  /*6240*/  ISETP.NE.AND P0, PT, R141, 0x3f, PT ;  /* 0x0000003f8d00780c */ /* 0x000fda0003f05270 */
[----:B0-----:R-:W-:-:S06]  /*6250*/  @P0 LEA R114, R141, R139, 0x3 ;  /* 0x0000008b8d720211 */ /* 0x001fcc00078e18ff */
        /* <DEDUP_REMOVED lines=8> */
[----:B--234-:R-:W-:Y:S06]  /*62e0*/  @P0 BRA `(.L_x_8572) ;  /* 0x0000000000300947 */ /* 0x01cfec0003800000 */
[----:B-1----:R-:W1:Y:S01]  /*62f0*/  LDC R64, c[0x0][0x224] ;  /* 0x00008900ff407b82 */ /* 0x002e620000000800 */
        /* <DEDUP_REMOVED lines=11> */
.L_x_8572:
[----:B------:R-:W-:Y:S05]  /*63b0*/  BSYNC B0 ;  /* 0x0000000000007941 */ /* 0x000fea0003800000 */
.L_x_8571:
[----:B-1----:R-:W-:Y:S02]  /*63c0*/  HADD2.F32 R165, -RZ, R130.H0_H0 ;  /* 0x20000082ffa57230 */ /* 0x002fe40000004100 */
[C---:B--2---:R-:W-:Y:S01]  /*63d0*/  FMUL.FTZ R64, R78.reuse, R163 ;  /* 0x000000a34e407220 */ /* 0x044fe20000410000 */
[C---:B------:R-:W-:Y:S01]  /*63e0*/  LOP3.LUT P0, RZ, R141.reuse, 0x1f, RZ, 0xc0, !PT ;  /* 0x0000001f8dff7812 */ /* 0x040fe2000780c0ff */
[----:B------:R-:W-:Y:S01]  /*63f0*/  FMUL.FTZ R228, R78, R164 ;  /* 0x000000a44ee47220 */ /* 0x000fe20000410000 */
[----:B------:R-:W-:Y:S01]  /*6400*/  LEA R166, R141, R139, 0x4 ;  /* 0x0000008b8da67211 */ /* 0x000fe200078e20ff */
[C---:B------:R-:W-:Y:S01]  /*6410*/  FMUL.FTZ R227, R165.reuse, R64 ;  /* 0x00000040a5e37220 */ /* 0x040fe20000410000 */
[----:B------:R-:W-:Y:S01]  /*6420*/  MOV R64, UR16 ;  /* 0x0000001000407c02 */ /* 0x000fe20008000f00 */
[----:B------:R-:W-:Y:S02]  /*6430*/  FMUL.FTZ R228, R165, R228 ;  /* 0x000000e4a5e47220 */ /* 0x000fe40000410000 */
[----:B------:R-:W-:Y:S01]  /*6440*/  FADD.FTZ R62, R227, R62 ;  /* 0x0000003ee33e7221 */ /* 0x000fe20000010000 */
[----:B------:R-:W-:Y:S01]  /*6450*/  ISETP.LT.OR P2, PT, R64, 0x2, P0 ;  /* 0x000000024000780c */ /* 0x000fe20000741670 */
[----:B------:R-:W-:-:S05]  /*6460*/  FADD.FTZ R63, R228, R63 ;  /* 0x0000003fe43f7221 */ /* 0x000fca0000010000 */
[----:B------:R1:W-:Y:S07]  /*6470*/  STS.128 [R166+0x6350], R60 ;  /* 0x0063503ca6007388 */ /* 0x0003ee0000000c00 */
[----:B------:R-:W2:Y:S01]  /*6480*/  @!P2 LDC R65, c[0x0][0x21c] ;  /* 0x00008700ff41ab82 */ /* 0x000ea20000000800 */
[----:B------:R-:W-:Y:S01]  /*6490*/  @!P2 IADD3 R64, R64, -0x2, RZ ;  /* 0xfffffffe4040a810 */ /* 0x000fe20007ffe0ff */
[----:B-1----:R-:W-:Y:S01]  /*64a0*/  HFMA2.MMA R61, -RZ, RZ, 0, 0 ;  /* 0x00000000ff3d7435 */ /* 0x002fe200000001ff */
[----:B------:R-:W-:-:S02]  /*64b0*/  MOV R60, 0x3f800000 ;  /* 0x3f800000003c7802 */ /* 0x000fc40000000f00 */
[----:B------:R-:W-:Y:S01]  /*64c0*/  CS2R R62, SRZ ;  /* 0x00000000003e7805 */ /* 0x000fe2000001ff00 */
[----:B--2---:R-:W-:Y:S01]  /*64d0*/  @!P2 IMAD R64, R64, R65, UR6 ;  /* 0x000000064040ae24 */ /* 0x004fe2000f8e0241 */
[----:B------:R-:W-:-:S05]  /*64e0*/  MOV R65, 0x10 ;  /* 0x0000001000417802 */ /* 0x000fca0000000f00 */
        /* <DEDUP_REMOVED lines=68> */
[----:B-1----:R-:W-:Y:S05]  /*6930*/  @P2 BRA `(.L_x_8573) ;  /* 0x00000008001c2947 */ /* 0x002fea0003800000 */
[----:B------:R-:W-:Y:S01]  /*6940*/  LEA R240, R141, R139, 0x5 ;  /* 0x0000008b8df07211 */ /* 0x000fe200078e28ff */
[----:B------:R-:W-:-:S04]  /*6950*/  UMOV UR20, 0xffffffff ;  /* 0xffffffff00147882 */ /* 0x000fc80000000000 */
[----:B------:R-:W-:Y:S04]  /*6960*/  LDS.128 R64, [R240+0x6350] ;  /* 0x00635000f0407984 */ /* 0x000fe80000000c00 */
[----:B------:R-:W1:Y:S02]  /*6970*/  LDS.128 R68, [R240+0x6360] ;  /* 0x00636000f0447984 */ /* 0x000e640000000c00 */
        /* <DEDUP_REMOVED lines=13> */
[----:B------:R-:W2:Y:S04]  /*6a50*/  SHFL.UP PT, R69, R242, 0x1, RZ ;  /* 0x04200000f2457989 */ /* 0x000ea800000e00ff */
[----:B------:R-:W4:Y:S04]  /*6a60*/  SHFL.UP PT, R244, R243, 0x1, RZ ;  /* 0x04200000f3f47989 */ /* 0x000f2800000e00ff */
[----:B------:R-:W0:Y:S01]  /*6a70*/  SHFL.UP PT, R245, R239, 0x1, RZ ;  /* 0x04200000eff57989 */ /* 0x000e2200000e00ff */
[C---:B-1----:R-:W-:Y:S01]  /*6a80*/  FMUL.FTZ R70, R239.reuse, R247 ;  /* 0x000000f7ef467220 */ /* 0x042fe20000410000 */
[----:B--2---:R-:W-:-:S03]  /*6a90*/  FMUL.FTZ R68, R239, R69 ;  /* 0x00000045ef447220 */ /* 0x004fc60000410000 */
[C---:B------:R-:W-:Y:S01]  /*6aa0*/  FFMA.FTZ R70, R243.reuse, R69, R70 ;  /* 0x00000045f3467223 */ /* 0x040fe20000010046 */
[----:B------:R-:W-:Y:S01]  /*6ab0*/  FFMA.FTZ R68, R243, R247, -R68 ;  /* 0x000000f7f3447223 */ /* 0x000fe20000010844 */
[-C--:B----4-:R-:W-:Y:S02]  /*6ac0*/  FMUL.FTZ R69, R239, R244.reuse ;  /* 0x000000f4ef457220 */ /* 0x090fe40000410000 */
[----:B------:R-:W-:Y:S01]  /*6ad0*/  @P3 FADD.FTZ R242, R242, R70 ;  /* 0x00000046f2f23221 */ /* 0x000fe20000010000 */
[----:B------:R-:W-:Y:S01]  /*6ae0*/  @P3 FADD.FTZ R241, R241, R68 ;  /* 0x00000044f1f13221 */ /* 0x000fe20000010000 */
[-C--:B0-----:R-:W-:Y:S01]  /*6af0*/  FFMA.FTZ R69, R243, R245.reuse, R69 ;  /* 0x000000f5f3457223 */ /* 0x081fe20000010045 */
        /* <DEDUP_REMOVED lines=13> */
[----:B--2---:R-:W-:-:S03]  /*6bd0*/  FMUL.FTZ R69, R239, R245 ;  /* 0x000000f5ef457220 */ /* 0x004fc60000410000 */
[----:B------:R-:W-:Y:S01]  /*6be0*/  @P3 FADD.FTZ R242, R242, R68 ;  /* 0x00000044f2f23221 */ /* 0x000fe20000010000 */
[-C--:B----4-:R-:W-:Y:S01]  /*6bf0*/  FMUL.FTZ R68, R239, R247.reuse ;  /* 0x000000f7ef447220 */ /* 0x090fe20000410000 */
        /* <DEDUP_REMOVED lines=37> */
[----:B------:R0:W4:Y:S04]  /*6e50*/  SHFL.UP PT, R244, R243, 0x10, RZ ;  /* 0x06000000f3f47989 */ /* 0x00012800000e00ff */
[----:B------:R0:W0:Y:S02]  /*6e60*/  SHFL.UP PT, R245, R239, 0x10, RZ ;  /* 0x06000000eff57989 */ /* 0x00002400000e00ff */
.L_x_8697:
        /* <DEDUP_REMOVED lines=14> */
.L_x_8700:
[----:B------:R-:W-:-:S03]  /*6f50*/  UMOV UR20, 0xffffffff ;  /* 0xffffffff00147882 */ /* 0x000fc60000000000 */
[----:B------:R-:W-:Y:S05]  /*6f60*/  BRA.DIV UR20, `(.L_x_8576) ;  /* 0x0000008a14b47947 */ /* 0x000fea000b800000 */
.L_x_8703:
[----:B------:R-:W-:-:S03]  /*6f70*/  UMOV UR20, 0xffffffff ;  /* 0xffffffff00147882 */ /* 0x000fc60000000000 */
[----:B------:R-:W-:Y:S05]  /*6f80*/  BRA.DIV UR20, `(.L_x_8577) ;  /* 0x0000008a14d47947 */ /* 0x000fea000b800000 */
.L_x_8706:
[----:B------:R-:W-:-:S03]  /*6f90*/  UMOV UR20, 0xffffffff ;  /* 0xffffffff00147882 */ /* 0x000fc60000000000 */
[----:B------:R-:W-:Y:S05]  /*6fa0*/  BRA.DIV UR20, `(.L_x_8578) ;  /* 0x0000008a14f47947 */ /* 0x000fea000b800000 */
.L_x_8709:
        /* <DEDUP_REMOVED lines=10> */
.L_x_8719:
[C---:B0-----:R-:W-:Y:S01]  /*7050*/  FMUL.FTZ R69, R244.reuse, R61 ;  /* 0x0000003df4457220 */ /* 0x041fe20000410000 */
[----:B------:R-:W-:-:S03]  /*7060*/  FMUL.FTZ R68, R244, R60 ;  /* 0x0000003cf4447220 */ /* 0x000fc60000410000 */
[C---:B------:R-:W-:Y:S01]  /*7070*/  @P1 FFMA.FTZ R60, R243.reuse, R60, -R69 ;  /* 0x0000003cf33c1223 */ /* 0x040fe20000010845 */
        /* <DEDUP_REMOVED lines=19> */
.L_x_8573:
[----:B------:R-:W-:Y:S05]  /*71b0*/  WARPSYNC.ALL ;  /* 0x0000000000007948 */ /* 0x000fea0003800000 */
[----:B------:R-:W-:Y:S06]  /*71c0*/  BAR.SYNC.DEFER_BLOCKING 0x0 ;  /* 0x0000000000007b1d */ /* 0x000fec0000010000 */
[----:B-----5:R-:W2:Y:S02]  /*71d0*/  LDS.64 R60, [R166+0x6358] ;  /* 0x00635800a63c7984 */ /* 0x020ea40000000a00 */
[C---:B--2---:R-:W-:Y:S01]  /*71e0*/  FMUL.FTZ R63, R127.reuse, R61 ;  /* 0x0000003d7f3f7220 */ /* 0x044fe20000410000 */
[----:B------:R-:W-:-:S03]  /*71f0*/  FMUL.FTZ R62, R127, R60 ;  /* 0x0000003c7f3e7220 */ /* 0x000fc60000410000 */
[----:B-1----:R-:W-:Y:S01]  /*7200*/  FFMA.FTZ R64, R126, R60, -R63 ;  /* 0x0000003c7e407223 */ /* 0x002fe2000001083f */
[C---:B0--3--:R-:W-:Y:S01]  /*7210*/  FMUL.FTZ R63, R30.reuse, R115 ;  /* 0x000000731e3f7220 */ /* 0x049fe20000410000 */
[-C--:B------:R-:W-:Y:S01]  /*7220*/  FMUL.FTZ R60, R30, -R114.reuse ;  /* 0x800000721e3c7220 */ /* 0x080fe20000410000 */
[----:B------:R-:W-:Y:S01]  /*7230*/  FFMA.FTZ R61, R126, R61, R62 ;  /* 0x0000003d7e3d7223 */ /* 0x000fe2000001003e */
[----:B------:R-:W-:Y:S01]  /*7240*/  FADD.FTZ R235, R235, R64 ;  /* 0x00000040ebeb7221 */ /* 0x000fe20000010000 */
[C---:B------:R-:W-:Y:S01]  /*7250*/  FFMA.FTZ R63, R31.reuse, R114, -R63 ;  /* 0x000000721f3f7223 */ /* 0x040fe2000001083f */
[C---:B------:R-:W-:Y:S01]  /*7260*/  FFMA.FTZ R60, R31.reuse, -R115, R60 ;  /* 0x800000731f3c7223 */ /* 0x040fe2000001003c */
[----:B------:R-:W-:Y:S01]  /*7270*/  FMUL.FTZ R64, R30, R198 ;  /* 0x000000c61e407220 */ /* 0x000fe20000410000 */
[----:B------:R-:W-:Y:S01]  /*7280*/  FADD.FTZ R236, R236, R61 ;  /* 0x0000003decec7221 */ /* 0x000fe20000010000 */
[C---:B------:R-:W-:Y:S01]  /*7290*/  FMUL.FTZ R65, R38.reuse, -R63 ;  /* 0x8000003f26417220 */ /* 0x040fe20000410000 */
[-C--:B------:R-:W-:Y:S01]  /*72a0*/  FMUL.FTZ R62, R38, -R60.reuse ;  /* 0x8000003c263e7220 */ /* 0x080fe20000410000 */
[----:B------:R-:W-:Y:S01]  /*72b0*/  FFMA.FTZ R64, R31, R197, -R64 ;  /* 0x000000c51f407223 */ /* 0x000fe20000010840 */
[C---:B------:R-:W-:Y:S01]  /*72c0*/  FMUL.FTZ R69, R76.reuse, R235 ;  /* 0x000000eb4c457220 */ /* 0x040fe20000410000 */
[C---:B------:R-:W-:Y:S01]  /*72d0*/  FFMA.FTZ R60, R39.reuse, R60, R65 ;  /* 0x0000003c273c7223 */ /* 0x040fe20000010041 */
[----:B------:R-:W-:Y:S01]  /*72e0*/  FFMA.FTZ R62, R39, R63, -R62 ;  /* 0x0000003f273e7223 */ /* 0x000fe2000001083e */
[----:B------:R-:W-:Y:S01]  /*72f0*/  FADD.FTZ R65, R195, R64 ;  /* 0x00000040c3417221 */ /* 0x000fe20000010000 */
[----:B------:R-:W-:Y:S01]  /*7300*/  FMUL.FTZ R68, R76, R236 ;  /* 0x000000ec4c447220 */ /* 0x000fe20000410000 */
[C---:B------:R-:W-:Y:S01]  /*7310*/  FMUL.FTZ R63, R40.reuse, -R60 ;  /* 0x8000003c283f7220 */ /* 0x040fe20000410000 */
[----:B------:R-:W-:Y:S01]  /*7320*/  FMUL.FTZ R66, R40, -R62 ;  /* 0x8000003e28427220 */ /* 0x000fe20000410000 */
[C---:B------:R-:W-:Y:S01]  /*7330*/  FFMA.FTZ R69, R77.reuse, R236, R69 ;  /* 0x000000ec4d457223 */ /* 0x040fe20000010045 */
[----:B------:R-:W-:Y:S01]  /*7340*/  FFMA.FTZ R68, R77, R235, -R68 ;  /* 0x000000eb4d447223 */ /* 0x000fe20000010844 */
[C---:B------:R-:W-:Y:S01]  /*7350*/  FFMA.FTZ R62, R41.reuse, R62, -R63 ;  /* 0x0000003e293e7223 */ /* 0x040fe2000001083f */
[----:B------:R-:W-:Y:S01]  /*7360*/  FFMA.FTZ R60, R41, R60, R66 ;  /* 0x0000003c293c7223 */ /* 0x000fe20000010042 */
[----:B------:R-:W-:Y:S01]  /*7370*/  FADD.FTZ R200, R200, R69 ;  /* 0x00000045c8c87221 */ /* 0x000fe20000010000 */
[----:B------:R-:W-:Y:S01]  /*7380*/  FADD.FTZ R199, R199, R68 ;  /* 0x00000044c7c77221 */ /* 0x000fe20000010000 */
[C---:B------:R-:W-:Y:S01]  /*7390*/  FMUL.FTZ R63, R42.reuse, -R62 ;  /* 0x8000003e2a3f7220 */ /* 0x040fe20000410000 */
[----:B------:R-:W-:Y:S01]  /*73a0*/  FMUL.FTZ R66, R42, -R60 ;  /* 0x8000003c2a427220 */ /* 0x000fe20000410000 */
[----:B------:R-:W-:Y:S01]  /*73b0*/  FMUL.FTZ R68, R74, R200 ;  /* 0x000000c84a447220 */ /* 0x000fe20000410000 */
[----:B------:R-:W-:Y:S01]  /*73c0*/  MOV R126, UR6 ;  /* 0x00000006007e7c02 */ /* 0x000fe20008000f00 */
[C---:B------:R-:W-:Y:S01]  /*73d0*/  FFMA.FTZ R60, R43.reuse, R60, R63 ;  /* 0x0000003c2b3c7223 */ /* 0x040fe2000001003f */
[----:B------:R-:W-:Y:S01]  /*73e0*/  FFMA.FTZ R62, R43, R62, -R66 ;  /* 0x0000003e2b3e7223 */ /* 0x000fe20000010842 */
[----:B------:R-:W-:Y:S01]  /*73f0*/  FFMA.FTZ R69, R75, R199, -R68 ;  /* 0x000000c74b457223 */ /* 0x000fe20000010844 */
[----:B------:R-:W-:Y:S01]  /*7400*/  LEA R126, R126, R139, 0x4 ;  /* 0x0000008b7e7e7211 */ /* 0x000fe200078e20ff */
[C---:B------:R-:W-:Y:S01]  /*7410*/  FMUL.FTZ R63, R44.reuse, -R60 ;  /* 0x8000003c2c3f7220 */ /* 0x040fe20000410000 */
[-C--:B------:R-:W-:Y:S01]  /*7420*/  FMUL.FTZ R66, R44, -R62.reuse ;  /* 0x8000003e2c427220 */ /* 0x080fe20000410000 */
[----:B------:R-:W-:Y:S01]  /*7430*/  FADD.FTZ R202, R202, R69 ;  /* 0x00000045caca7221 */ /* 0x000fe20000010000 */
[----:B------:R-:W-:Y:S01]  /*7440*/  FMUL.FTZ R69, R74, R199 ;  /* 0x000000c74a457220 */ /* 0x000fe20000410000 */
        /* <DEDUP_REMOVED lines=119> */
[C---:B------:R-:W-:Y:S01]  /*7bc0*/  FMUL.FTZ R64, R76.reuse, -R62 ;  /* 0x8000003e4c407220 */ /* 0x040fe20000410000 */
[----:B------:R-:W-:-:S03]  /*7bd0*/  FMUL.FTZ R66, R76, -R63 ;  /* 0x8000003f4c427220 */ /* 0x000fc60000410000 */
[CC--:B------:R-:W-:Y:S01]  /*7be0*/  FFMA.FTZ R61, R77.reuse, R60.reuse, R64 ;  /* 0x0000003c4d3d7223 */ /* 0x0c0fe20000010040 */
[-C--:B------:R-:W-:Y:S01]  /*7bf0*/  FFMA.FTZ R64, R77, R65.reuse, -R66 ;  /* 0x000000414d407223 */ /* 0x080fe20000010842 */
[C---:B------:R-:W-:Y:S01]  /*7c00*/  FMUL.FTZ R66, R76.reuse, -R65 ;  /* 0x800000414c427220 */ /* 0x040fe20000410000 */
[----:B------:R-:W-:-:S03]  /*7c10*/  FMUL.FTZ R65, R76, -R60 ;  /* 0x8000003c4c417220 */ /* 0x000fc60000410000 */
[C---:B------:R-:W-:Y:S01]  /*7c20*/  FFMA.FTZ R63, R77.reuse, R63, R66 ;  /* 0x0000003f4d3f7223 */ /* 0x040fe20000010042 */
[----:B------:R-:W-:Y:S01]  /*7c30*/  FFMA.FTZ R60, R77, R62, -R65 ;  /* 0x0000003e4d3c7223 */ /* 0x000fe20000010841 */
[----:B------:R-:W-:Y:S01]  /*7c40*/  MOV R62, UR16 ;  /* 0x00000010003e7c02 */ /* 0x000fe20008000f00 */
[----:B------:R-:W-:Y:S01]  /*7c50*/  HFMA2.MMA R65, -RZ, RZ, 0, 0 ;  /* 0x00000000ff417435 */ /* 0x000fe200000001ff */
[----:B------:R-:W-:Y:S01]  /*7c60*/  CS2R R66, SRZ ;  /* 0x0000000000427805 */ /* 0x000fe2000001ff00 */
[----:B------:R-:W-:Y:S01]  /*7c70*/  FADD.FTZ R63, -R168, R63 ;  /* 0x0000003fa83f7221 */ /* 0x000fe20000010100 */
[----:B------:R-:W-:Y:S01]  /*7c80*/  ISETP.GE.OR P0, PT, R62, UR15, P0 ;  /* 0x0000000f3e007c0c */ /* 0x000fe20008706670 */
[----:B------:R-:W-:Y:S01]  /*7c90*/  FADD.FTZ R62, R167, R64 ;  /* 0x00000040a73e7221 */ /* 0x000fe20000010000 */
[----:B------:R-:W-:-:S11]  /*7ca0*/  MOV R64, 0x3f800000 ;  /* 0x3f80000000407802 */ /* 0x000fd60000000f00 */
[----:B------:R-:W0:Y:S04]  /*7cb0*/  @!P0 LDS.128 R64, [R126+0x7d60] ;  /* 0x007d60007e408984 */ /* 0x000e280000000c00 */
[----:B------:R1:W-:Y:S02]  /*7cc0*/  STS.128 [R166+0x6760], R60 ;  /* 0x0067603ca6007388 */ /* 0x0003e40000000c00 */
[----:B-1----:R-:W-:-:S04]  /*7cd0*/  FFMA.FTZ R60, R75, R200, R69 ;  /* 0x000000c84b3c7223 */ /* 0x002fc80000010045 */
        /* <DEDUP_REMOVED lines=102> */
.L_x_8724:
        /* <DEDUP_REMOVED lines=13> */
.L_x_8583:
[----:B------:R-:W-:Y:S05]  /*8410*/  BSYNC B0 ;  /* 0x0000000000007941 */ /* 0x000fea0003800000 */
.L_x_8582:
[----:B------:R-:W-:Y:S01]  /*8420*/  UMOV UR20, 0xffffffff ;  /* 0xffffffff00147882 */ /* 0x000fe20000000000 */
[----:B------:R-:W-:Y:S02]  /*8430*/  ISETP.GT.U32.AND P1, PT, R248, 0x1d, PT ;  /* 0x0000001df800780c */ /* 0x000fe40003f24070 */
[----:B------:R-:W-:Y:S11]  /*8440*/  BRA.DIV UR20, `(.L_x_8584) ;  /* 0x0000007e14247947 */ /* 0x000ff6000b800000 */
[----:B-1----:R1:W1:Y:S04]  /*8450*/  SHFL.DOWN PT, R68, R240, 0x2, 0x1f ;  /* 0x08401f00f0447f89 */ /* 0x00226800000e0000 */
[----:B--2---:R2:W1:Y:S04]  /*8460*/  SHFL.DOWN PT, R69, R241, 0x2, 0x1f ;  /* 0x08401f00f1457f89 */ /* 0x00446800000e0000 */
[----:B0-----:R2:W0:Y:S04]  /*8470*/  SHFL.DOWN PT, R70, R242, 0x2, 0x1f ;  /* 0x08401f00f2467f89 */ /* 0x00142800000e0000 */
[----:B----4-:R2:W4:Y:S02]  /*8480*/  SHFL.DOWN PT, R71, R243, 0x2, 0x1f ;  /* 0x08401f00f3477f89 */ /* 0x01052400000e0000 */
.L_x_8730:
        /* <DEDUP_REMOVED lines=13> */
.L_x_8586:
[----:B------:R-:W-:Y:S05]  /*8560*/  BSYNC B0 ;  /* 0x0000000000007941 */ /* 0x000fea0003800000 */
.L_x_8585:
[----:B------:R-:W-:Y:S01]  /*8570*/  UMOV UR20, 0xffffffff ;  /* 0xffffffff00147882 */ /* 0x000fe20000000000 */
[----:B------:R-:W-:Y:S02]  /*8580*/  ISETP.GT.U32.AND P1, PT, R248, 0x1b, PT ;  /* 0x0000001bf800780c */ /* 0x000fe40003f24070 */
[----:B------:R-:W-:Y:S11]  /*8590*/  BRA.DIV UR20, `(.L_x_8587) ;  /* 0x0000007e14447947 */ /* 0x000ff6000b800000 */
[----:B-1----:R1:W1:Y:S04]  /*85a0*/  SHFL.DOWN PT, R68, R240, 0x4, 0x1f ;  /* 0x08801f00f0447f89 */ /* 0x00226800000e0000 */
[----:B------:R1:W1:Y:S04]  /*85b0*/  SHFL.DOWN PT, R69, R241, 0x4, 0x1f ;  /* 0x08801f00f1457f89 */ /* 0x00026800000e0000 */
[----:B0-----:R0:W0:Y:S04]  /*85c0*/  SHFL.DOWN PT, R70, R242, 0x4, 0x1f ;  /* 0x08801f00f2467f89 */ /* 0x00102800000e0000 */
[----:B----4-:R4:W0:Y:S02]  /*85d0*/  SHFL.DOWN PT, R71, R243, 0x4, 0x1f ;  /* 0x08801f00f3477f89 */ /* 0x01082400000e0000 */
.L_x_8736:
        /* <DEDUP_REMOVED lines=13> */
.L_x_8589:
[----:B------:R-:W-:Y:S05]  /*86b0*/  BSYNC B0 ;  /* 0x0000000000007941 */ /* 0x000fea0003800000 */
.L_x_8588:
[----:B------:R-:W-:Y:S01]  /*86c0*/  UMOV UR20, 0xffffffff ;  /* 0xffffffff00147882 */ /* 0x000fe20000000000 */
[----:B------:R-:W-:Y:S02]  /*86d0*/  ISETP.GT.U32.AND P1, PT, R248, 0x17, PT ;  /* 0x00000017f800780c */ /* 0x000fe40003f24070 */
[----:B------:R-:W-:Y:S11]  /*86e0*/  BRA.DIV UR20, `(.L_x_8590) ;  /* 0x0000007e14647947 */ /* 0x000ff6000b800000 */
[----:B-1----:R1:W1:Y:S04]  /*86f0*/  SHFL.DOWN PT, R68, R240, 0x8, 0x1f ;  /* 0x09001f00f0447f89 */ /* 0x00226800000e0000 */
[----:B------:R1:W1:Y:S04]  /*8700*/  SHFL.DOWN PT, R69, R241, 0x8, 0x1f ;  /* 0x09001f00f1457f89 */ /* 0x00026800000e0000 */
[----:B0-----:R0:W0:Y:S04]  /*8710*/  SHFL.DOWN PT, R70, R242, 0x8, 0x1f ;  /* 0x09001f00f2467f89 */ /* 0x00102800000e0000 */
[----:B------:R0:W0:Y:S02]  /*8720*/  SHFL.DOWN PT, R71, R243, 0x8, 0x1f ;  /* 0x09001f00f3477f89 */ /* 0x00002400000e0000 */
.L_x_8742:
        /* <DEDUP_REMOVED lines=13> */
.L_x_8592:
[----:B------:R-:W-:Y:S05]  /*8800*/  BSYNC B0 ;  /* 0x0000000000007941 */ /* 0x000fea0003800000 */
.L_x_8591:
[----:B------:R-:W-:Y:S01]  /*8810*/  UMOV UR20, 0xffffffff ;  /* 0xffffffff00147882 */ /* 0x000fe20000000000 */
[----:B------:R-:W-:Y:S02]  /*8820*/  ISETP.GT.U32.AND P1, PT, R248, 0xf, PT ;  /* 0x0000000ff800780c */ /* 0x000fe40003f24070 */
[----:B------:R-:W-:Y:S11]  /*8830*/  BRA.DIV UR20, `(.L_x_8593) ;  /* 0x0000007e14847947 */ /* 0x000ff6000b800000 */
[----:B-1----:R1:W1:Y:S04]  /*8840*/  SHFL.DOWN PT, R68, R240, 0x10, 0x1f ;  /* 0x0a001f00f0447f89 */ /* 0x00226800000e0000 */
[----:B------:R1:W1:Y:S04]  /*8850*/  SHFL.DOWN PT, R69, R241, 0x10, 0x1f ;  /* 0x0a001f00f1457f89 */ /* 0x00026800000e0000 */
[----:B0-----:R0:W0:Y:S04]  /*8860*/  SHFL.DOWN PT, R70, R242, 0x10, 0x1f ;  /* 0x0a001f00f2467f89 */ /* 0x00102800000e0000 */
[----:B------:R0:W0:Y:S02]  /*8870*/  SHFL.DOWN PT, R71, R243, 0x10, 0x1f ;  /* 0x0a001f00f3477f89 */ /* 0x00002400000e0000 */
.L_x_8748:
        /* <DEDUP_REMOVED lines=13> */
.L_x_8595:
[----:B------:R-:W-:Y:S05]  /*8950*/  BSYNC B0 ;  /* 0x0000000000007941 */ /* 0x000fea0003800000 */
.L_x_8594:
        /* <DEDUP_REMOVED lines=21> */
.L_x_8762:
        /* <DEDUP_REMOVED lines=19> */
.L_x_8598:
[----:B------:R-:W-:Y:S05]  /*8be0*/  BSYNC B0 ;  /* 0x0000000000007941 */ /* 0x000fea0003800000 */
.L_x_8597:
        /* <DEDUP_REMOVED lines=12> */
.L_x_8580:
[----:B------:R-:W-:Y:S05]  /*8cb0*/  WARPSYNC.ALL ;  /* 0x0000000000007948 */ /* 0x000fea0003800000 */
[----:B------:R-:W-:Y:S01]  /*8cc0*/  ISETP.NE.AND P0, PT, R141, RZ, PT ;  /* 0x000000ff8d00720c */ /* 0x000fe20003f05270 */
[----:B------:R-:W-:Y:S01]  /*8cd0*/  BAR.SYNC.DEFER_BLOCKING 0x0 ;  /* 0x0000000000007b1d */ /* 0x000fe20000010000 */
[----:B------:R-:W-:Y:S02]  /*8ce0*/  USHF.R.S32.HI UR20, URZ, 0x1f, UR9 ;  /* 0x0000001f3f147899 */ /* 0x000fe40008011409 */
[----:B------:R-:W-:-:S03]  /*8cf0*/  USHF.R.S32.HI UR21, URZ, 0x1f, UR10 ;  /* 0x0000001f3f157899 */ /* 0x000fc6000801140a */
[----:B------:R-:W-:Y:S01]  /*8d00*/  BSSY B0, `(.L_x_8599) ;  /* 0x00002db000007945 */ /* 0x000fe20003800000 */
[----:B0-----:R0:W1:Y:S05]  /*8d10*/  LDS.64 R60, [R166+0x6768] ;  /* 0x00676800a63c7984 */ /* 0x00106a0000000a00 */
[----:B------:R2:W-:Y:S01]  /*8d20*/  @!P0 STS.128 [R126+0x7d60], R64 ;  /* 0x007d60407e008388 */ /* 0x0005e20000000c00 */
[----:B0-----:R-:W-:-:S04]  /*8d30*/  IADD3 R166, R141, 0x6c0, RZ ;  /* 0x000006c08da67810 */ /* 0x001fc80007ffe0ff */
[----:B------:R-:W-:Y:S01]  /*8d40*/  LEA.HI.SX32 R166, R166, R141, 0x1b ;  /* 0x0000008da6a67211 */ /* 0x000fe200078fdaff */
[----:B-1----:R-:W-:-:S04]  /*8d50*/  FMUL.FTZ R63, R61, -R115 ;  /* 0x800000733d3f7220 */ /* 0x002fc80000410000 */
[C---:B------:R-:W-:Y:S01]  /*8d60*/  FFMA.FTZ R62, R60.reuse, R114, -R63 ;  /* 0x000000723c3e7223 */ /* 0x040fe2000001083f */
[----:B------:R-:W-:-:S03]  /*8d70*/  FMUL.FTZ R60, R60, -R115 ;  /* 0x800000733c3c7220 */ /* 0x000fc60000410000 */
[----:B------:R-:W-:Y:S01]  /*8d80*/  FADD.FTZ R197, R197, R62 ;  /* 0x0000003ec5c57221 */ /* 0x000fe20000010000 */
[----:B------:R-:W-:-:S03]  /*8d90*/  FFMA.FTZ R61, R61, R114, R60 ;  /* 0x000000723d3d7223 */ /* 0x000fc6000001003c */
[----:B--2---:R-:W-:Y:S01]  /*8da0*/  FMUL.FTZ R66, R78, R197 ;  /* 0x000000c54e427220 */ /* 0x004fe20000410000 */
[----:B------:R-:W-:-:S04]  /*8db0*/  FADD.FTZ R61, -R198, R61 ;  /* 0x0000003dc63d7221 */ /* 0x000fc80000010100 */
[C---:B------:R-:W-:Y:S01]  /*8dc0*/  FMUL.FTZ R60, R30.reuse, -R61 ;  /* 0x8000003d1e3c7220 */ /* 0x040fe20000410000 */
[----:B------:R-:W-:Y:S01]  /*8dd0*/  FMUL.FTZ R30, R30, -R197 ;  /* 0x800000c51e1e7220 */ /* 0x000fe20000410000 */
[C---:B------:R-:W-:Y:S02]  /*8de0*/  FMUL.FTZ R68, R78.reuse, R61 ;  /* 0x0000003d4e447220 */ /* 0x040fe40000410000 */
[C---:B------:R-:W-:Y:S01]  /*8df0*/  FFMA.FTZ R60, R31.reuse, R197, -R60 ;  /* 0x000000c51f3c7223 */ /* 0x040fe2000001083c */
[----:B------:R-:W-:Y:S01]  /*8e00*/  FFMA.FTZ R63, R31, R61, R30 ;  /* 0x0000003d1f3f7223 */ /* 0x000fe2000001001e */
[----:B------:R-:W-:Y:S01]  /*8e10*/  FMUL.FTZ R31, R78, R165 ;  /* 0x000000a54e1f7220 */ /* 0x000fe20000410000 */
[----:B------:R-:W-:Y:S01]  /*8e20*/  FMUL.FTZ R30, R164, R61 ;  /* 0x0000003da41e7220 */ /* 0x000fe20000410000 */
[----:B------:R-:W-:Y:S01]  /*8e30*/  FADD.FTZ R62, R195, R60 ;  /* 0x0000003cc33e7221 */ /* 0x000fe20000010000 */
[----:B------:R-:W-:Y:S01]  /*8e40*/  FADD.FTZ R196, -R196, R63 ;  /* 0x0000003fc4c47221 */ /* 0x000fe20000010100 */
[-C--:B------:R-:W-:Y:S01]  /*8e50*/  FFMA.FTZ R164, R164, -R31.reuse, R228 ;  /* 0x8000001fa4a47223 */ /* 0x080fe200000100e4 */
[C---:B------:R-:W-:Y:S01]  /*8e60*/  FFMA.FTZ R31, R163.reuse, -R31, R227 ;  /* 0x8000001fa31f7223 */ /* 0x040fe200000100e3 */
[----:B------:R-:W-:Y:S01]  /*8e70*/  FFMA.FTZ R163, R163, R197, R30 ;  /* 0x000000c5a3a37223 */ /* 0x000fe2000001001e */
[----:B------:R-:W-:Y:S01]  /*8e80*/  FMUL.FTZ R30, R197, UR42 ;  /* 0x0000002ac51e7c20 */ /* 0x000fe20008410000 */
[----:B------:R-:W-:Y:S01]  /*8e90*/  SHF.L.U32 R60, R141, 0x5, RZ ;  /* 0x000000058d3c7819 */ /* 0x000fe200000006ff */
[----:B------:R-:W-:Y:S01]  /*8ea0*/  FMUL.FTZ R63, R160, R196 ;  /* 0x000000c4a03f7220 */ /* 0x000fe20000410000 */
[----:B------:R-:W-:Y:S01]  /*8eb0*/  FMUL.FTZ R67, R165, R68 ;  /* 0x00000044a5437220 */ /* 0x000fe20000410000 */
[C---:B------:R-:W-:Y:S01]  /*8ec0*/  FFMA.FTZ R65, R61.reuse, UR43, -R30 ;  /* 0x0000002b3d417c23 */ /* 0x040fe2000801081e */
[----:B------:R-:W-:Y:S01]  /*8ed0*/  FMUL.FTZ R30, R61, UR42 ;  /* 0x0000002a3d1e7c20 */ /* 0x000fe20008410000 */
[----:B------:R-:W-:Y:S01]  /*8ee0*/  FMUL.FTZ R61, R164, R66 ;  /* 0x00000042a43d7220 */ /* 0x000fe20000410000 */
[----:B------:R-:W-:Y:S01]  /*8ef0*/  LEA.HI.SX32 R60, R60, R60, 0x1b ;  /* 0x0000003c3c3c7211 */ /* 0x000fe200078fdaff */
[----:B------:R-:W-:Y:S01]  /*8f00*/  FMUL.FTZ R64, R164, R65 ;  /* 0x00000041a4407220 */ /* 0x000fe20000410000 */
[----:B------:R-:W-:Y:S01]  /*8f10*/  FFMA.FTZ R30, R197, UR43, R30 ;  /* 0x0000002bc51e7c23 */ /* 0x000fe2000801001e */
[----:B------:R-:W-:Y:S01]  /*8f20*/  FMUL.FTZ R65, R165, R66 ;  /* 0x00000042a5417220 */ /* 0x000fe20000410000 */
[----:B------:R-:W-:Y:S01]  /*8f30*/  LEA R60, R60, R139, 0x2 ;  /* 0x0000008b3c3c7211 */ /* 0x000fe200078e10ff */
[-C--:B------:R-:W-:Y:S01]  /*8f40*/  FFMA.FTZ R94, R78, R163.reuse, R94 ;  /* 0x000000a34e5e7223 */ /* 0x080fe2000001005e */
[----:B------:R-:W-:Y:S01]  /*8f50*/  FFMA.FTZ R64, R31, R30, R64 ;  /* 0x0000001e1f407223 */ /* 0x000fe20000010040 */
[----:B------:R-:W-:Y:S01]  /*8f60*/  FMUL.FTZ R30, R164, R68 ;  /* 0x00000044a41e7220 */ /* 0x000fe20000410000 */
[----:B------:R-:W-:Y:S01]  /*8f70*/  IADD3 R164, R141, 0x680, RZ ;  /* 0x000006808da47810 */ /* 0x000fe20007ffe0ff */
[----:B------:R0:W-:Y:S01]  /*8f80*/  STS [R60+0x2178], R65 ;  /* 0x002178413c007388 */ /* 0x0001e20000000800 */
[----:B------:R-:W-:Y:S01]  /*8f90*/  FFMA.FTZ R64, R165, R163, R64 ;  /* 0x000000a3a5407223 */ /* 0x000fe20000010040 */
[C---:B------:R-:W-:Y:S01]  /*8fa0*/  FFMA.FTZ R30, R31.reuse, R66, R30 ;  /* 0x000000421f1e7223 */ /* 0x040fe2000001001e */
[----:B------:R-:W-:Y:S01]  /*8fb0*/  FFMA.FTZ R31, R31, R68, -R61 ;  /* 0x000000441f1f7223 */ /* 0x000fe2000001083d */
[C---:B------:R-:W-:Y:S01]  /*8fc0*/  FMUL.FTZ R66, R38.reuse, -R196 ;  /* 0x800000c426427220 */ /* 0x040fe20000410000 */
[-C--:B------:R-:W-:Y:S01]  /*8fd0*/  FMUL.FTZ R61, R38, -R62.reuse ;  /* 0x8000003e263d7220 */ /* 0x080fe20000410000 */
[-C--:B------:R-:W-:Y:S01]  /*8fe0*/  FFMA.FTZ R38, R161, R62.reuse, R63 ;  /* 0x0000003ea1267223 */ /* 0x080fe2000001003f */
[----:B------:R-:W-:Y:S01]  /*8ff0*/  FMUL.FTZ R63, R62, UR42 ;  /* 0x0000002a3e3f7c20 */ /* 0x000fe20008410000 */
[C---:B------:R-:W-:Y:S01]  /*9000*/  FFMA.FTZ R66, R39.reuse, R62, -R66 ;  /* 0x0000003e27427223 */ /* 0x040fe20000010842 */
[----:B------:R-:W-:Y:S01]  /*9010*/  FFMA.FTZ R39, R39, R196, R61 ;  /* 0x000000c427277223 */ /* 0x000fe2000001003d */
[----:B------:R-:W-:Y:S01]  /*9020*/  FMUL.FTZ R61, R79, R162 ;  /* 0x000000a24f3d7220 */ /* 0x000fe20000410000 */
[C---:B0-----:R-:W-:Y:S01]  /*9030*/  FFMA.FTZ R65, R196.reuse, UR43, -R63 ;  /* 0x0000002bc4417c23 */ /* 0x041fe2000801083f */
[----:B------:R-:W-:Y:S01]  /*9040*/  FMUL.FTZ R63, R196, UR42 ;  /* 0x0000002ac43f7c20 */ /* 0x000fe20008410000 */
[----:B------:R-:W-:Y:S01]  /*9050*/  FADD.FTZ R193, R193, R66 ;  /* 0x00000042c1c17221 */ /* 0x000fe20000010000 */
[-C--:B------:R-:W-:Y:S01]  /*9060*/  FFMA.FTZ R160, R160, -R61.reuse, R225 ;  /* 0x8000003da0a07223 */ /* 0x080fe200000100e1 */
[----:B------:R-:W-:Y:S01]  /*9070*/  FFMA.FTZ R61, R161, -R61, R226 ;  /* 0x8000003da13d7223 */ /* 0x000fe200000100e2 */
[----:B------:R-:W-:Y:S01]  /*9080*/  FFMA.FTZ R66, R62, UR43, R63 ;  /* 0x0000002b3e427c23 */ /* 0x000fe2000801003f */
[C---:B------:R-:W-:Y:S01]  /*9090*/  FMUL.FTZ R63, R79.reuse, R62 ;  /* 0x0000003e4f3f7220 */ /* 0x040fe20000410000 */
[----:B------:R-:W-:Y:S01]  /*90a0*/  FMUL.FTZ R68, R160, R65 ;  /* 0x00000041a0447220 */ /* 0x000fe20000410000 */
[----:B------:R-:W-:Y:S01]  /*90b0*/  FMUL.FTZ R65, R79, R196 ;  /* 0x000000c44f417220 */ /* 0x000fe20000410000 */
[----:B------:R-:W-:Y:S01]  /*90c0*/  FADD.FTZ R194, -R194, R39 ;  /* 0x00000027c2c27221 */ /* 0x000fe20000010100 */
[----:B------:R0:W-:Y:S01]  /*90d0*/  STS [R60+0x217c], R67 ;  /* 0x00217c433c007388 */ /* 0x0001e20000000800 */
[----:B------:R-:W-:Y:S01]  /*90e0*/  FFMA.FTZ R39, R61, R66, R68 ;  /* 0x000000423d277223 */ /* 0x000fe20000010044 */
[C---:B------:R-:W-:Y:S01]  /*90f0*/  FMUL.FTZ R62, R160.reuse, R65 ;  /* 0x00000041a03e7220 */ /* 0x040fe20000410000 */
[-C--:B------:R-:W-:Y:S01]  /*9100*/  FMUL.FTZ R160, R160, R63.reuse ;  /* 0x0000003fa0a07220 */ /* 0x080fe20000410000 */
[-C--:B------:R-:W-:Y:S01]  /*9110*/  FFMA.FTZ R95, R79, R38.reuse, R95 ;  /* 0x000000264f5f7223 */ /* 0x080fe2000001005f */
[----:B------:R-:W-:Y:S01]  /*9120*/  FFMA.FTZ R39, R162, R38, R39 ;  /* 0x00000026a2277223 */ /* 0x000fe20000010027 */
[C---:B------:R-:W-:Y:S01]  /*9130*/  FFMA.FTZ R62, R61.reuse, R63, R62 ;  /* 0x0000003f3d3e7223 */ /* 0x040fe2000001003e */
[-C--:B------:R-:W-:Y:S01]  /*9140*/  FMUL.FTZ R38, R40, -R194.reuse ;  /* 0x800000c228267220 */ /* 0x080fe20000410000 */
[-C--:B------:R-:W-:Y:S01]  /*9150*/  FFMA.FTZ R61, R61, R65.reuse, -R160 ;  /* 0x000000413d3d7223 */ /* 0x080fe200000108a0 */
[C---:B------:R-:W-:Y:S01]  /*9160*/  FMUL.FTZ R69, R162.reuse, R65 ;  /* 0x00000041a2457220 */ /* 0x040fe20000410000 */
[----:B0-----:R-:W-:Y:S01]  /*9170*/  FMUL.FTZ R67, R162, R63 ;  /* 0x0000003fa2437220 */ /* 0x001fe20000410000 */
[-C--:B------:R-:W-:Y:S01]  /*9180*/  FMUL.FTZ R63, R40, -R193.reuse ;  /* 0x800000c1283f7220 */ /* 0x080fe20000410000 */
[----:B------:R-:W-:Y:S01]  /*9190*/  FFMA.FTZ R38, R41, R193, -R38 ;  /* 0x000000c129267223 */ /* 0x000fe20000010826 */
[-C--:B------:R-:W-:Y:S01]  /*91a0*/  FMUL.FTZ R40, R157, R194.reuse ;  /* 0x000000c29d287220 */ /* 0x080fe20000410000 */
[----:B------:R-:W-:Y:S01]  /*91b0*/  FADD.FTZ R129, R64, R129 ;  /* 0x0000008140817221 */ /* 0x000fe20000010000 */
[-C--:B------:R-:W-:Y:S01]  /*91c0*/  FFMA.FTZ R63, R41, R194.reuse, R63 ;  /* 0x000000c2293f7223 */ /* 0x080fe2000001003f */
[C---:B------:R-:W-:Y:S01]  /*91d0*/  FMUL.FTZ R41, R80.reuse, R159 ;  /* 0x0000009f50297220 */ /* 0x040fe20000410000 */
[----:B------:R-:W-:Y:S01]  /*91e0*/  FADD.FTZ R38, R191, R38 ;  /* 0x00000026bf267221 */ /* 0x000fe20000010000 */
[----:B------:R-:W-:Y:S01]  /*91f0*/  FMUL.FTZ R68, R80, R193 ;  /* 0x000000c150447220 */ /* 0x000fe20000410000 */
[----:B------:R-:W-:Y:S01]  /*9200*/  FADD.FTZ R192, -R192, R63 ;  /* 0x0000003fc0c07221 */ /* 0x000fe20000010100 */
[----:B------:R-:W-:Y:S01]  /*9210*/  FMUL.FTZ R63, R193, UR42 ;  /* 0x0000002ac13f7c20 */ /* 0x000fe20008410000 */
[-C--:B------:R-:W-:Y:S01]  /*9220*/  FFMA.FTZ R157, R157, -R41.reuse, R223 ;  /* 0x800000299d9d7223 */ /* 0x080fe200000100df */
[C---:B------:R-:W-:Y:S01]  /*9230*/  FFMA.FTZ R65, R158.reuse, -R41, R224 ;  /* 0x800000299e417223 */ /* 0x040fe200000100e0 */
[----:B------:R-:W-:Y:S01]  /*9240*/  FFMA.FTZ R41, R158, R193, R40 ;  /* 0x000000c19e297223 */ /* 0x000fe20000010028 */
[C---:B------:R-:W-:Y:S01]  /*9250*/  FMUL.FTZ R40, R194.reuse, UR42 ;  /* 0x0000002ac2287c20 */ /* 0x040fe20008410000 */
[----:B------:R-:W-:Y:S01]  /*9260*/  FFMA.FTZ R64, R194, UR43, -R63 ;  /* 0x0000002bc2407c23 */ /* 0x000fe2000801083f */
[----:B------:R-:W-:Y:S01]  /*9270*/  FMUL.FTZ R194, R80, R194 ;  /* 0x000000c250c27220 */ /* 0x000fe20000410000 */
[----:B------:R-:W-:Y:S01]  /*9280*/  FADD.FTZ R128, R39, R128 ;  /* 0x0000008027807221 */ /* 0x000fe20000010000 */
[----:B------:R-:W-:Y:S01]  /*9290*/  FFMA.FTZ R40, R193, UR43, R40 ;  /* 0x0000002bc1287c23 */ /* 0x000fe20008010028 */
[C---:B------:R-:W-:Y:S01]  /*92a0*/  FMUL.FTZ R66, R157.reuse, R64 ;  /* 0x000000409d427220 */ /* 0x040fe20000410000 */
[----:B------:R-:W-:Y:S01]  /*92b0*/  FMUL.FTZ R64, R157, R194 ;  /* 0x000000c29d407220 */ /* 0x000fe20000410000 */
[C---:B------:R-:W-:Y:S01]  /*92c0*/  FMUL.FTZ R39, R42.reuse, -R38 ;  /* 0x800000262a277220 */ /* 0x040fe20000410000 */
[----:B------:R0:W-:Y:S01]  /*92d0*/  STS [R60+0x2170], R67 ;  /* 0x002170433c007388 */ /* 0x0001e20000000800 */
[----:B------:R-:W-:Y:S01]  /*92e0*/  FFMA.FTZ R66, R65, R40, R66 ;  /* 0x0000002841427223 */ /* 0x000fe20000010042 */
[----:B------:R-:W-:Y:S01]  /*92f0*/  FMUL.FTZ R40, R42, -R192 ;  /* 0x800000c02a287220 */ /* 0x000fe20000410000 */
[-C--:B------:R-:W-:Y:S01]  /*9300*/  FMUL.FTZ R63, R157, R68.reuse ;  /* 0x000000449d3f7220 */ /* 0x080fe20000410000 */
[----:B------:R-:W-:Y:S01]  /*9310*/  FFMA.FTZ R64, R65, R68, R64 ;  /* 0x0000004441407223 */ /* 0x000fe20000010040 */
[-C--:B------:R-:W-:Y:S01]  /*9320*/  FFMA.FTZ R96, R80, R41.reuse, R96 ;  /* 0x0000002950607223 */ /* 0x080fe20000010060 */
[----:B------:R-:W-:Y:S01]  /*9330*/  FMUL.FTZ R42, R81, R156 ;  /* 0x0000009c512a7220 */ /* 0x000fe20000410000 */
[C---:B------:R-:W-:Y:S01]  /*9340*/  FFMA.FTZ R40, R43.reuse, R38, -R40 ;  /* 0x000000262b287223 */ /* 0x040fe20000010828 */
[----:B------:R-:W-:Y:S01]  /*9350*/  FFMA.FTZ R39, R43, R192, R39 ;  /* 0x000000c02b277223 */ /* 0x000fe20000010027 */
[----:B------:R-:W-:Y:S01]  /*9360*/  FMUL.FTZ R43, R38, UR42 ;  /* 0x0000002a262b7c20 */ /* 0x000fe20008410000 */
[C---:B0-----:R-:W-:Y:S01]  /*9370*/  FMUL.FTZ R67, R159.reuse, R68 ;  /* 0x000000449f437220 */ /* 0x041fe20000410000 */
[----:B------:R-:W-:Y:S01]  /*9380*/  FFMA.FTZ R68, R159, R41, R66 ;  /* 0x000000299f447223 */ /* 0x000fe20000010042 */
[C---:B------:R-:W-:Y:S01]  /*9390*/  FMUL.FTZ R41, R154.reuse, R192 ;  /* 0x000000c09a297220 */ /* 0x040fe20000410000 */
[-C--:B------:R-:W-:Y:S01]  /*93a0*/  FFMA.FTZ R154, R154, -R42.reuse, R221 ;  /* 0x8000002a9a9a7223 */ /* 0x080fe200000100dd */
[C---:B------:R-:W-:Y:S01]  /*93b0*/  FFMA.FTZ R66, R155.reuse, -R42, R222 ;  /* 0x8000002a9b427223 */ /* 0x040fe200000100de */
[C---:B------:R-:W-:Y:S01]  /*93c0*/  FFMA.FTZ R43, R192.reuse, UR43, -R43 ;  /* 0x0000002bc02b7c23 */ /* 0x040fe2000801082b */
[----:B------:R-:W-:Y:S01]  /*93d0*/  FFMA.FTZ R42, R155, R38, R41 ;  /* 0x000000269b2a7223 */ /* 0x000fe20000010029 */
[----:B------:R-:W-:Y:S01]  /*93e0*/  FMUL.FTZ R41, R192, UR42 ;  /* 0x0000002ac0297c20 */ /* 0x000fe20008410000 */
[----:B------:R-:W-:Y:S01]  /*93f0*/  FADD.FTZ R155, -R190, R39 ;  /* 0x00000027be9b7221 */ /* 0x000fe20000010100 */
[----:B------:R-:W-:Y:S01]  /*9400*/  FMUL.FTZ R39, R154, R43 ;  /* 0x0000002b9a277220 */ /* 0x000fe20000410000 */
[----:B------:R-:W-:Y:S01]  /*9410*/  FADD.FTZ R189, R189, R40 ;  /* 0x00000028bdbd7221 */ /* 0x000fe20000010000 */
[----:B------:R-:W-:Y:S01]  /*9420*/  FFMA.FTZ R41, R38, UR43, R41 ;  /* 0x0000002b26297c23 */ /* 0x000fe20008010029 */
[----:B------:R0:W-:Y:S01]  /*9430*/  STS [R60+0x2174], R69 ;  /* 0x002174453c007388 */ /* 0x0001e20000000800 */
[----:B------:R-:W-:Y:S01]  /*9440*/  FFMA.FTZ R63, R65, R194, -R63 ;  /* 0x000000c2413f7223 */ /* 0x000fe2000001083f */
[----:B------:R-:W-:Y:S01]  /*9450*/  FFMA.FTZ R97, R81, R42, R97 ;  /* 0x0000002a51617223 */ /* 0x000fe20000010061 */
[----:B------:R-:W-:Y:S01]  /*9460*/  FFMA.FTZ R39, R66, R41, R39 ;  /* 0x0000002942277223 */ /* 0x000fe20000010027 */
[----:B------:R-:W-:Y:S01]  /*9470*/  FMUL.FTZ R40, R151, R155 ;  /* 0x0000009b97287220 */ /* 0x000fe20000410000 */
[----:B------:R1:W-:Y:S01]  /*9480*/  STS [R60+0x2168], R67 ;  /* 0x002168433c007388 */ /* 0x0003e20000000800 */
[----:B------:R-:W-:Y:S01]  /*9490*/  FMUL.FTZ R65, R81, R38 ;  /* 0x0000002651417220 */ /* 0x000fe20000410000 */
[----:B------:R-:W-:Y:S01]  /*94a0*/  FFMA.FTZ R71, R156, R42, R39 ;  /* 0x0000002a9c477223 */ /* 0x000fe20000010027 */
[----:B------:R-:W-:Y:S01]  /*94b0*/  FMUL.FTZ R39, R82, R153 ;  /* 0x0000009952277220 */ /* 0x000fe20000410000 */
[----:B------:R-:W-:Y:S01]  /*94c0*/  FMUL.FTZ R42, R189, UR42 ;  /* 0x0000002abd2a7c20 */ /* 0x000fe20008410000 */
[----:B0-----:R-:W-:Y:S01]  /*94d0*/  FMUL.FTZ R69, R159, R194 ;  /* 0x000000c29f457220 */ /* 0x001fe20000410000 */
[C---:B------:R-:W-:Y:S01]  /*94e0*/  FMUL.FTZ R38, R44.reuse, -R155 ;  /* 0x8000009b2c267220 */ /* 0x040fe20000410000 */
[----:B------:R-:W-:Y:S01]  /*94f0*/  FMUL.FTZ R44, R44, -R189 ;  /* 0x800000bd2c2c7220 */ /* 0x000fe20000410000 */
[-C--:B------:R-:W-:Y:S01]  /*9500*/  FFMA.FTZ R151, R151, -R39.reuse, R219 ;  /* 0x8000002797977223 */ /* 0x080fe200000100db */
[C---:B------:R-:W-:Y:S01]  /*9510*/  FFMA.FTZ R41, R152.reuse, -R39, R220 ;  /* 0x8000002798297223 */ /* 0x040fe200000100dc */
[----:B-1----:R-:W-:Y:S01]  /*9520*/  FMUL.FTZ R67, R81, R192 ;  /* 0x000000c051437220 */ /* 0x002fe20000410000 */
[----:B------:R-:W-:Y:S01]  /*9530*/  FFMA.FTZ R39, R152, R189, R40 ;  /* 0x000000bd98277223 */ /* 0x000fe20000010028 */
[----:B------:R0:W-:Y:S01]  /*9540*/  STS [R60+0x216c], R69 ;  /* 0x00216c453c007388 */ /* 0x0001e20000000800 */
[----:B------:R-:W-:Y:S01]  /*9550*/  FMUL.FTZ R115, R156, R65 ;  /* 0x000000419c737220 */ /* 0x000fe20000410000 */
[C---:B------:R-:W-:Y:S01]  /*9560*/  FMUL.FTZ R40, R155.reuse, UR42 ;  /* 0x0000002a9b287c20 */ /* 0x040fe20008410000 */
[----:B------:R-:W-:Y:S01]  /*9570*/  FFMA.FTZ R42, R155, UR43, -R42 ;  /* 0x0000002b9b2a7c23 */ /* 0x000fe2000801082a */
[C---:B------:R-:W-:Y:S01]  /*9580*/  FFMA.FTZ R38, R45.reuse, R189, -R38 ;  /* 0x000000bd2d267223 */ /* 0x040fe20000010826 */
[----:B------:R-:W-:Y:S01]  /*9590*/  FFMA.FTZ R45, R45, R155, R44 ;  /* 0x0000009b2d2d7223 */ /* 0x000fe2000001002c */
[----:B------:R-:W-:Y:S01]  /*95a0*/  FMUL.FTZ R44, R82, R189 ;  /* 0x000000bd522c7220 */ /* 0x000fe20000410000 */
[----:B------:R-:W-:Y:S01]  /*95b0*/  FFMA.FTZ R40, R189, UR43, R40 ;  /* 0x0000002bbd287c23 */ /* 0x000fe20008010028 */
[----:B------:R-:W-:Y:S01]  /*95c0*/  FMUL.FTZ R42, R151, R42 ;  /* 0x0000002a972a7220 */ /* 0x000fe20000410000 */
[----:B------:R1:W-:Y:S01]  /*95d0*/  STS [R60+0x2160], R115 ;  /* 0x002160733c007388 */ /* 0x0003e20000000800 */
[C---:B0-----:R-:W-:Y:S01]  /*95e0*/  FMUL.FTZ R69, R154.reuse, R67 ;  /* 0x000000439a457220 */ /* 0x041fe20000410000 */
[-C--:B------:R-:W-:Y:S01]  /*95f0*/  FMUL.FTZ R154, R154, R65.reuse ;  /* 0x000000419a9a7220 */ /* 0x080fe20000410000 */
[----:B------:R-:W-:Y:S01]  /*9600*/  FFMA.FTZ R42, R41, R40, R42 ;  /* 0x00000028292a7223 */ /* 0x000fe2000001002a */
[----:B------:R-:W-:Y:S01]  /*9610*/  FADD.FTZ R38, R187, R38 ;  /* 0x00000026bb267221 */ /* 0x000fe20000010000 */
[C---:B------:R-:W-:Y:S01]  /*9620*/  FFMA.FTZ R43, R66.reuse, R65, R69 ;  /* 0x00000041422b7223 */ /* 0x040fe20000010045 */
[----:B------:R-:W-:Y:S01]  /*9630*/  FFMA.FTZ R65, R66, R67, -R154 ;  /* 0x0000004342417223 */ /* 0x000fe2000001089a */
[----:B------:R-:W-:Y:S01]  /*9640*/  FMUL.FTZ R66, R82, R155 ;  /* 0x0000009b52427220 */ /* 0x000fe20000410000 */
[----:B------:R-:W-:Y:S01]  /*9650*/  FADD.FTZ R125, R68, R125 ;  /* 0x0000007d447d7221 */ /* 0x000fe20000010000 */
[----:B------:R-:W-:Y:S01]  /*9660*/  FFMA.FTZ R98, R82, R39, R98 ;  /* 0x0000002752627223 */ /* 0x000fe20000010062 */
[----:B-1----:R-:W-:Y:S01]  /*9670*/  FADD.FTZ R115, -R188, R45 ;  /* 0x0000002dbc737221 */ /* 0x002fe20000010100 */
[C---:B------:R-:W-:Y:S01]  /*9680*/  FMUL.FTZ R45, R151.reuse, R44 ;  /* 0x0000002c972d7220 */ /* 0x040fe20000410000 */
[-C--:B------:R-:W-:Y:S01]  /*9690*/  FMUL.FTZ R68, R151, R66.reuse ;  /* 0x0000004297447220 */ /* 0x080fe20000410000 */
[-C--:B------:R-:W-:Y:S01]  /*96a0*/  FMUL.FTZ R69, R153, R66.reuse ;  /* 0x0000004299457220 */ /* 0x080fe20000410000 */
[C---:B------:R-:W-:Y:S01]  /*96b0*/  FMUL.FTZ R40, R46.reuse, -R115 ;  /* 0x800000732e287220 */ /* 0x040fe20000410000 */
[----:B------:R-:W-:Y:S01]  /*96c0*/  FFMA.FTZ R45, R41, R66, -R45 ;  /* 0x00000042292d7223 */ /* 0x000fe2000001082d */
[C---:B------:R-:W-:Y:S01]  /*96d0*/  FFMA.FTZ R66, R153.reuse, R39, R42 ;  /* 0x0000002799427223 */ /* 0x040fe2000001002a */
[----:B------:R-:W-:Y:S01]  /*96e0*/  FMUL.FTZ R46, R46, -R38 ;  /* 0x800000262e2e7220 */ /* 0x000fe20000410000 */
[----:B------:R-:W-:Y:S01]  /*96f0*/  FMUL.FTZ R39, R148, R115 ;  /* 0x0000007394277220 */ /* 0x000fe20000410000 */
[----:B------:R-:W-:Y:S01]  /*9700*/  FMUL.FTZ R127, R156, R67 ;  /* 0x000000439c7f7220 */ /* 0x000fe20000410000 */
[----:B------:R-:W-:Y:S01]  /*9710*/  FMUL.FTZ R67, R153, R44 ;  /* 0x0000002c99437220 */ /* 0x000fe20000410000 */
[----:B------:R-:W-:Y:S01]  /*9720*/  FFMA.FTZ R40, R47, R38, -R40 ;  /* 0x000000262f287223 */ /* 0x000fe20000010828 */
[----:B------:R-:W-:Y:S01]  /*9730*/  FFMA.FTZ R44, R41, R44, R68 ;  /* 0x0000002c292c7223 */ /* 0x000fe20000010044 */
[----:B------:R-:W-:Y:S01]  /*9740*/  FFMA.FTZ R47, R47, R115, R46 ;  /* 0x000000732f2f7223 */ /* 0x000fe2000001002e */
[----:B------:R-:W-:Y:S01]  /*9750*/  FFMA.FTZ R42, R149, R38, R39 ;  /* 0x00000026952a7223 */ /* 0x000fe20000010027 */
[----:B------:R-:W-:Y:S01]  /*9760*/  FMUL.FTZ R41, R83, R150 ;  /* 0x0000009653297220 */ /* 0x000fe20000410000 */
[----:B------:R-:W-:Y:S01]  /*9770*/  FMUL.FTZ R46, R38, UR42 ;  /* 0x0000002a262e7c20 */ /* 0x000fe20008410000 */
[----:B------:R-:W-:Y:S01]  /*9780*/  FMUL.FTZ R39, R115, UR42 ;  /* 0x0000002a73277c20 */ /* 0x000fe20008410000 */
[----:B------:R0:W-:Y:S01]  /*9790*/  STS [R60+0x2158], R67 ;  /* 0x002158433c007388 */ /* 0x0001e20000000800 */
[----:B------:R-:W-:Y:S01]  /*97a0*/  FADD.FTZ R68, R185, R40 ;  /* 0x00000028b9447221 */ /* 0x000fe20000010000 */
[-C--:B------:R-:W-:Y:S01]  /*97b0*/  FFMA.FTZ R148, R148, -R41.reuse, R217 ;  /* 0x8000002994947223 */ /* 0x080fe200000100d9 */
[----:B------:R-:W-:Y:S01]  /*97c0*/  FFMA.FTZ R40, R38, UR43, R39 ;  /* 0x0000002b26287c23 */ /* 0x000fe20008010027 */
[----:B------:R1:W-:Y:S01]  /*97d0*/  STS [R60+0x215c], R69 ;  /* 0x00215c453c007388 */ /* 0x0003e20000000800 */
[----:B------:R-:W-:Y:S01]  /*97e0*/  FMUL.FTZ R39, R83, R38 ;  /* 0x0000002653277220 */ /* 0x000fe20000410000 */
[----:B------:R-:W-:Y:S01]  /*97f0*/  FFMA.FTZ R41, R149, -R41, R218 ;  /* 0x8000002995297223 */ /* 0x000fe200000100da */
[----:B------:R-:W-:Y:S01]  /*9800*/  FFMA.FTZ R99, R83, R42, R99 ;  /* 0x0000002a53637223 */ /* 0x000fe20000010063 */
[----:B------:R2:W-:Y:S01]  /*9810*/  STS [R60+0x2164], R127 ;  /* 0x0021647f3c007388 */ /* 0x0005e20000000800 */
[----:B------:R-:W-:Y:S01]  /*9820*/  FADD.FTZ R123, R66, R123 ;  /* 0x0000007b427b7221 */ /* 0x000fe20000010000 */
[----:B0-----:R-:W-:Y:S01]  /*9830*/  FFMA.FTZ R67, R115, UR43, -R46 ;  /* 0x0000002b73437c23 */ /* 0x001fe2000801082e */
[----:B------:R-:W-:Y:S01]  /*9840*/  FADD.FTZ R124, R71, R124 ;  /* 0x0000007c477c7221 */ /* 0x000fe20000010000 */
[----:B------:R-:W-:Y:S01]  /*9850*/  IADD3 R152, R141, 0x500, RZ ;  /* 0x000005008d987810 */ /* 0x000fe20007ffe0ff */
[----:B------:R-:W-:Y:S01]  /*9860*/  FMUL.FTZ R189, R11, R208 ;  /* 0x000000d00bbd7220 */ /* 0x000fe20000410000 */
[----:B-1----:R-:W-:Y:S01]  /*9870*/  FMUL.FTZ R69, R83, R115 ;  /* 0x0000007353457220 */ /* 0x002fe20000410000 */
[----:B------:R-:W-:Y:S01]  /*9880*/  FMUL.FTZ R38, R148, R67 ;  /* 0x0000004394267220 */ /* 0x000fe20000410000 */
[----:B------:R-:W-:Y:S01]  /*9890*/  FMUL.FTZ R67, R150, R39 ;  /* 0x0000002796437220 */ /* 0x000fe20000410000 */
[----:B------:R-:W-:Y:S01]  /*98a0*/  IADD3 R154, R141, 0x540, RZ ;  /* 0x000005408d9a7810 */ /* 0x000fe20007ffe0ff */
[C---:B------:R-:W-:Y:S01]  /*98b0*/  FMUL.FTZ R46, R148.reuse, R69 ;  /* 0x00000045942e7220 */ /* 0x040fe20000410000 */
[----:B------:R-:W-:Y:S01]  /*98c0*/  FMUL.FTZ R148, R148, R39 ;  /* 0x0000002794947220 */ /* 0x000fe20000410000 */
[----:B--2---:R-:W-:Y:S01]  /*98d0*/  FADD.FTZ R127, -R186, R47 ;  /* 0x0000002fba7f7221 */ /* 0x004fe20000010100 */
[----:B------:R-:W-:Y:S01]  /*98e0*/  FMUL.FTZ R71, R150, R69 ;  /* 0x0000004596477220 */ /* 0x000fe20000410000 */
[C---:B------:R-:W-:Y:S01]  /*98f0*/  FFMA.FTZ R46, R41.reuse, R39, R46 ;  /* 0x00000027292e7223 */ /* 0x040fe2000001002e */
[C---:B------:R-:W-:Y:S01]  /*9900*/  FFMA.FTZ R47, R41.reuse, R69, -R148 ;  /* 0x00000045292f7223 */ /* 0x040fe20000010894 */
[----:B------:R-:W-:Y:S01]  /*9910*/  FFMA.FTZ R41, R41, R40, R38 ;  /* 0x0000002829297223 */ /* 0x000fe20000010026 */
[C---:B------:R-:W-:Y:S01]  /*9920*/  FMUL.FTZ R38, R48.reuse, -R127 ;  /* 0x8000007f30267220 */ /* 0x040fe20000410000 */
[----:B------:R-:W-:Y:S01]  /*9930*/  FMUL.FTZ R48, R48, -R68 ;  /* 0x8000004430307220 */ /* 0x000fe20000410000 */
[----:B------:R-:W-:Y:S01]  /*9940*/  FMUL.FTZ R40, R84, R147 ;  /* 0x0000009354287220 */ /* 0x000fe20000410000 */
[----:B------:R-:W-:Y:S01]  /*9950*/  FFMA.FTZ R115, R150, R42, R41 ;  /* 0x0000002a96737223 */ /* 0x000fe20000010029 */
[C---:B------:R-:W-:Y:S01]  /*9960*/  FFMA.FTZ R38, R49.reuse, R68, -R38 ;  /* 0x0000004431267223 */ /* 0x040fe20000010826 */
[----:B------:R-:W-:Y:S01]  /*9970*/  FMUL.FTZ R42, R68, UR42 ;  /* 0x0000002a442a7c20 */ /* 0x000fe20008410000 */
[-C--:B------:R-:W-:Y:S01]  /*9980*/  FFMA.FTZ R49, R49, R127.reuse, R48 ;  /* 0x0000007f31317223 */ /* 0x080fe20000010030 */
[CC--:B------:R-:W-:Y:S01]  /*9990*/  FMUL.FTZ R39, R145.reuse, R127.reuse ;  /* 0x0000007f91277220 */ /* 0x0c0fe20000410000 */
[----:B------:R-:W-:Y:S01]  /*99a0*/  FFMA.FTZ R145, R145, -R40, R215 ;  /* 0x8000002891917223 */ /* 0x000fe200000100d7 */
[----:B------:R-:W-:Y:S01]  /*99b0*/  FADD.FTZ R66, R183, R38 ;  /* 0x00000026b7427221 */ /* 0x000fe20000010000 */
[C---:B------:R-:W-:Y:S01]  /*99c0*/  FFMA.FTZ R42, R127.reuse, UR43, -R42 ;  /* 0x0000002b7f2a7c23 */ /* 0x040fe2000801082a */
[C---:B------:R-:W-:Y:S01]  /*99d0*/  FMUL.FTZ R48, R84.reuse, R127 ;  /* 0x0000007f54307220 */ /* 0x040fe20000410000 */
[----:B------:R-:W-:Y:S01]  /*99e0*/  FMUL.FTZ R38, R84, R68 ;  /* 0x0000004454267220 */ /* 0x000fe20000410000 */
[----:B------:R-:W-:Y:S01]  /*99f0*/  FMUL.FTZ R41, R127, UR42 ;  /* 0x0000002a7f297c20 */ /* 0x000fe20008410000 */
[----:B------:R0:W-:Y:S01]  /*9a00*/  STS [R60+0x2150], R67 ;  /* 0x002150433c007388 */ /* 0x0001e20000000800 */
[----:B------:R-:W-:Y:S01]  /*9a10*/  FADD.FTZ R127, -R184, R49 ;  /* 0x00000031b87f7221 */ /* 0x000fe20000010100 */
[----:B------:R-:W-:Y:S01]  /*9a20*/  FMUL.FTZ R49, R145, R48 ;  /* 0x0000003091317220 */ /* 0x000fe20000410000 */
[----:B------:R-:W-:Y:S01]  /*9a30*/  FFMA.FTZ R40, R146, -R40, R216 ;  /* 0x8000002892287223 */ /* 0x000fe200000100d8 */
[----:B------:R-:W-:Y:S01]  /*9a40*/  FFMA.FTZ R41, R68, UR43, R41 ;  /* 0x0000002b44297c23 */ /* 0x000fe20008010029 */
[----:B------:R1:W-:Y:S01]  /*9a50*/  STS [R60+0x2154], R71 ;  /* 0x002154473c007388 */ /* 0x0003e20000000800 */
[-C--:B------:R-:W-:Y:S01]  /*9a60*/  FMUL.FTZ R69, R147, R38.reuse ;  /* 0x0000002693457220 */ /* 0x080fe20000410000 */
[----:B------:R-:W-:Y:S01]  /*9a70*/  FFMA.FTZ R49, R40, R38, R49 ;  /* 0x0000002628317223 */ /* 0x000fe20000010031 */
[----:B------:R-:W-:Y:S01]  /*9a80*/  FFMA.FTZ R39, R146, R68, R39 ;  /* 0x0000004492277223 */ /* 0x000fe20000010027 */
[----:B------:R-:W-:Y:S01]  /*9a90*/  FADD.FTZ R122, R115, R122 ;  /* 0x0000007a737a7221 */ /* 0x000fe20000010000 */
[C---:B0-----:R-:W-:Y:S01]  /*9aa0*/  FMUL.FTZ R67, R145.reuse, R42 ;  /* 0x0000002a91437220 */ /* 0x041fe20000410000 */
[----:B------:R-:W-:Y:S01]  /*9ab0*/  FMUL.FTZ R145, R145, R38 ;  /* 0x0000002691917220 */ /* 0x000fe20000410000 */
[----:B------:R-:W-:Y:S01]  /*9ac0*/  FMUL.FTZ R38, R50, -R127 ;  /* 0x8000007f32267220 */ /* 0x000fe20000410000 */
[----:B------:R-:W-:Y:S01]  /*9ad0*/  FFMA.FTZ R100, R84, R39, R100 ;  /* 0x0000002754647223 */ /* 0x000fe20000010064 */
[----:B------:R-:W-:Y:S01]  /*9ae0*/  FMUL.FTZ R42, R66, UR42 ;  /* 0x0000002a422a7c20 */ /* 0x000fe20008410000 */
[-C--:B-1----:R-:W-:Y:S01]  /*9af0*/  FMUL.FTZ R71, R147, R48.reuse ;  /* 0x0000003093477220 */ /* 0x082fe20000410000 */
[C---:B------:R-:W-:Y:S01]  /*9b00*/  FFMA.FTZ R48, R40.reuse, R48, -R145 ;  /* 0x0000003028307223 */ /* 0x040fe20000010891 */
[----:B------:R-:W-:Y:S01]  /*9b10*/  FFMA.FTZ R40, R40, R41, R67 ;  /* 0x0000002928287223 */ /* 0x000fe20000010043 */
[----:B------:R-:W-:Y:S01]  /*9b20*/  FFMA.FTZ R38, R51, R66, -R38 ;  /* 0x0000004233267223 */ /* 0x000fe20000010826 */
[----:B------:R-:W-:Y:S01]  /*9b30*/  FMUL.FTZ R41, R127, UR42 ;  /* 0x0000002a7f297c20 */ /* 0x000fe20008410000 */
[----:B------:R0:W-:Y:S01]  /*9b40*/  STS [R60+0x2148], R69 ;  /* 0x002148453c007388 */ /* 0x0001e20000000800 */
[----:B------:R-:W-:Y:S01]  /*9b50*/  FFMA.FTZ R68, R147, R39, R40 ;  /* 0x0000002793447223 */ /* 0x000fe20000010028 */
[----:B------:R-:W-:Y:S01]  /*9b60*/  FMUL.FTZ R39, R85, R144 ;  /* 0x0000009055277220 */ /* 0x000fe20000410000 */
[-C--:B------:R-:W-:Y:S01]  /*9b70*/  FMUL.FTZ R50, R50, -R66.reuse ;  /* 0x8000004232327220 */ /* 0x080fe20000410000 */
[C---:B------:R-:W-:Y:S01]  /*9b80*/  FMUL.FTZ R40, R142.reuse, R127 ;  /* 0x0000007f8e287220 */ /* 0x040fe20000410000 */
[----:B------:R-:W-:Y:S01]  /*9b90*/  FADD.FTZ R181, R181, R38 ;  /* 0x00000026b5b57221 */ /* 0x000fe20000010000 */
[----:B------:R-:W-:Y:S01]  /*9ba0*/  FFMA.FTZ R142, R142, -R39, R213 ;  /* 0x800000278e8e7223 */ /* 0x000fe200000100d5 */
[----:B------:R-:W-:Y:S01]  /*9bb0*/  FFMA.FTZ R67, R127, UR43, -R42 ;  /* 0x0000002b7f437c23 */ /* 0x000fe2000801082a */
[----:B------:R-:W-:Y:S01]  /*9bc0*/  FFMA.FTZ R38, R66, UR43, R41 ;  /* 0x0000002b42267c23 */ /* 0x000fe20008010029 */
[CC--:B------:R-:W-:Y:S01]  /*9bd0*/  FMUL.FTZ R41, R85.reuse, R66.reuse ;  /* 0x0000004255297220 */ /* 0x0c0fe20000410000 */
[-C--:B0-----:R-:W-:Y:S01]  /*9be0*/  FMUL.FTZ R69, R85, R127.reuse ;  /* 0x0000007f55457220 */ /* 0x081fe20000410000 */
[----:B------:R-:W-:Y:S01]  /*9bf0*/  FFMA.FTZ R51, R51, R127, R50 ;  /* 0x0000007f33337223 */ /* 0x000fe20000010032 */
[C---:B------:R-:W-:Y:S01]  /*9c00*/  FFMA.FTZ R40, R143.reuse, R66, R40 ;  /* 0x000000428f287223 */ /* 0x040fe20000010028 */
[C---:B------:R-:W-:Y:S01]  /*9c10*/  FMUL.FTZ R42, R142.reuse, R67 ;  /* 0x000000438e2a7220 */ /* 0x040fe20000410000 */
[C---:B------:R-:W-:Y:S01]  /*9c20*/  FMUL.FTZ R66, R142.reuse, R69 ;  /* 0x000000458e427220 */ /* 0x040fe20000410000 */
[----:B------:R-:W-:Y:S01]  /*9c30*/  FFMA.FTZ R39, R143, -R39, R214 ;  /* 0x800000278f277223 */ /* 0x000fe200000100d6 */
[-C--:B------:R-:W-:Y:S01]  /*9c40*/  FMUL.FTZ R142, R142, R41.reuse ;  /* 0x000000298e8e7220 */ /* 0x080fe20000410000 */
[----:B------:R-:W-:Y:S01]  /*9c50*/  FADD.FTZ R115, -R182, R51 ;  /* 0x00000033b6737221 */ /* 0x000fe20000010100 */
[----:B------:R0:W-:Y:S01]  /*9c60*/  STS [R60+0x214c], R71 ;  /* 0x00214c473c007388 */ /* 0x0001e20000000800 */
[C---:B------:R-:W-:Y:S01]  /*9c70*/  FFMA.FTZ R66, R39.reuse, R41, R66 ;  /* 0x0000002927427223 */ /* 0x040fe20000010042 */
[C---:B------:R-:W-:Y:S01]  /*9c80*/  FFMA.FTZ R67, R39.reuse, R69, -R142 ;  /* 0x0000004527437223 */ /* 0x040fe2000001088e */
[----:B------:R-:W-:Y:S01]  /*9c90*/  FFMA.FTZ R39, R39, R38, R42 ;  /* 0x0000002627277223 */ /* 0x000fe2000001002a */
[C---:B------:R-:W-:Y:S01]  /*9ca0*/  FMUL.FTZ R38, R52.reuse, -R115 ;  /* 0x8000007334267220 */ /* 0x040fe20000410000 */
[----:B------:R-:W-:Y:S01]  /*9cb0*/  FMUL.FTZ R52, R52, -R181 ;  /* 0x800000b534347220 */ /* 0x000fe20000410000 */
[----:B------:R-:W-:-:S02]  /*9cc0*/  HADD2.F32 R127, -RZ, R133.H0_H0 ;  /* 0x20000085ff7f7230 */ /* 0x000fc40000004100 */
[-C--:B------:R-:W-:Y:S01]  /*9cd0*/  FFMA.FTZ R101, R85, R40.reuse, R101 ;  /* 0x0000002855657223 */ /* 0x080fe20000010065 */
[C---:B------:R-:W-:Y:S01]  /*9ce0*/  FFMA.FTZ R38, R53.reuse, R181, -R38 ;  /* 0x000000b535267223 */ /* 0x040fe20000010826 */
[----:B------:R-:W-:Y:S01]  /*9cf0*/  FFMA.FTZ R53, R53, R115, R52 ;  /* 0x0000007335357223 */ /* 0x000fe20000010034 */
[C---:B0-----:R-:W-:Y:S01]  /*9d00*/  FMUL.FTZ R71, R144.reuse, R69 ;  /* 0x0000004590477220 */ /* 0x041fe20000410000 */
[----:B------:R-:W-:Y:S01]  /*9d10*/  FFMA.FTZ R69, R144, R40, R39 ;  /* 0x0000002890457223 */ /* 0x000fe20000010027 */
[----:B------:R-:W-:Y:S01]  /*9d20*/  FMUL.FTZ R39, R86, R127 ;  /* 0x0000007f56277220 */ /* 0x000fe20000410000 */
[----:B------:R-:W-:Y:S01]  /*9d30*/  FADD.FTZ R38, R179, R38 ;  /* 0x00000026b3267221 */ /* 0x000fe20000010000 */
[C---:B------:R-:W-:Y:S01]  /*9d40*/  FMUL.FTZ R40, R18.reuse, R115 ;  /* 0x0000007312287220 */ /* 0x040fe20000410000 */
[----:B------:R0:W-:Y:S01]  /*9d50*/  STS [R60+0x2144], R71 ;  /* 0x002144473c007388 */ /* 0x0001e20000000800 */
[----:B------:R-:W-:Y:S01]  /*9d60*/  FFMA.FTZ R42, R18, -R39, R211 ;  /* 0x80000027122a7223 */ /* 0x000fe200000100d3 */
[----:B------:R-:W-:Y:S01]  /*9d70*/  FMUL.FTZ R51, R144, R41 ;  /* 0x0000002990337220 */ /* 0x000fe20000410000 */
[C---:B------:R-:W-:Y:S01]  /*9d80*/  FFMA.FTZ R41, R17.reuse, -R39, R212 ;  /* 0x8000002711297223 */ /* 0x040fe200000100d4 */
[----:B------:R-:W-:Y:S01]  /*9d90*/  FFMA.FTZ R39, R17, R181, R40 ;  /* 0x000000b511277223 */ /* 0x000fe20000010028 */
[----:B------:R-:W-:Y:S01]  /*9da0*/  FMUL.FTZ R40, R181, UR42 ;  /* 0x0000002ab5287c20 */ /* 0x000fe20008410000 */
[----:B------:R-:W-:Y:S01]  /*9db0*/  FMUL.FTZ R17, R115, UR42 ;  /* 0x0000002a73117c20 */ /* 0x000fe20008410000 */
[----:B------:R1:W-:Y:S01]  /*9dc0*/  STS [R60+0x2140], R51 ;  /* 0x002140333c007388 */ /* 0x0003e20000000800 */
[----:B------:R-:W-:Y:S01]  /*9dd0*/  FFMA.FTZ R102, R86, R39, R102 ;  /* 0x0000002756667223 */ /* 0x000fe20000010066 */
[----:B------:R-:W-:Y:S01]  /*9de0*/  FADD.FTZ R121, R68, R121 ;  /* 0x0000007944797221 */ /* 0x000fe20000010000 */
[----:B0-----:R-:W-:Y:S01]  /*9df0*/  FADD.FTZ R71, -R180, R53 ;  /* 0x00000035b4477221 */ /* 0x001fe20000010100 */
[----:B------:R-:W-:Y:S01]  /*9e00*/  FMUL.FTZ R53, R86, R115 ;  /* 0x0000007356357220 */ /* 0x000fe20000410000 */
[----:B------:R-:W-:Y:S01]  /*9e10*/  FFMA.FTZ R50, R181, UR43, R17 ;  /* 0x0000002bb5327c23 */ /* 0x000fe20008010011 */
[----:B------:R-:W-:-:S02]  /*9e20*/  HADD2.F32 R68, -RZ, R134.H0_H0 ;  /* 0x20000086ff447230 */ /* 0x000fc40000004100 */
[CC--:B------:R-:W-:Y:S01]  /*9e30*/  FMUL.FTZ R18, R54.reuse, -R71.reuse ;  /* 0x8000004736127220 */ /* 0x0c0fe20000410000 */
[-C--:B------:R-:W-:Y:S01]  /*9e40*/  FMUL.FTZ R54, R54, -R38.reuse ;  /* 0x8000002636367220 */ /* 0x080fe20000410000 */
[----:B------:R-:W-:Y:S01]  /*9e50*/  FADD.FTZ R120, R69, R120 ;  /* 0x0000007845787221 */ /* 0x000fe20000010000 */
[----:B-1----:R-:W-:Y:S01]  /*9e60*/  FFMA.FTZ R51, R115, UR43, -R40 ;  /* 0x0000002b73337c23 */ /* 0x002fe20008010828 */
[C---:B------:R-:W-:Y:S01]  /*9e70*/  FFMA.FTZ R18, R55.reuse, R38, -R18 ;  /* 0x0000002637127223 */ /* 0x040fe20000010812 */
[----:B------:R-:W-:Y:S01]  /*9e80*/  FFMA.FTZ R55, R55, R71, R54 ;  /* 0x0000004737377223 */ /* 0x000fe20000010036 */
[----:B------:R-:W-:Y:S01]  /*9e90*/  FMUL.FTZ R40, R86, R181 ;  /* 0x000000b556287220 */ /* 0x000fe20000410000 */
[C---:B------:R-:W-:Y:S01]  /*9ea0*/  FMUL.FTZ R52, R42.reuse, R51 ;  /* 0x000000332a347220 */ /* 0x040fe20000410000 */
[----:B------:R-:W-:Y:S01]  /*9eb0*/  FADD.FTZ R177, R177, R18 ;  /* 0x00000012b1b17221 */ /* 0x000fe20000010000 */
[----:B------:R-:W-:Y:S01]  /*9ec0*/  FMUL.FTZ R18, R42, R53 ;  /* 0x000000352a127220 */ /* 0x000fe20000410000 */
[----:B------:R-:W-:Y:S01]  /*9ed0*/  FADD.FTZ R55, -R178, R55 ;  /* 0x00000037b2377221 */ /* 0x000fe20000010100 */
[-C--:B------:R-:W-:Y:S01]  /*9ee0*/  FMUL.FTZ R42, R42, R40.reuse ;  /* 0x000000282a2a7220 */ /* 0x080fe20000410000 */
[-C--:B------:R-:W-:Y:S01]  /*9ef0*/  FMUL.FTZ R51, R127, R40.reuse ;  /* 0x000000287f337220 */ /* 0x080fe20000410000 */
[C---:B------:R-:W-:Y:S01]  /*9f00*/  FFMA.FTZ R17, R41.reuse, R40, R18 ;  /* 0x0000002829117223 */ /* 0x040fe20000010012 */
[C---:B------:R-:W-:Y:S01]  /*9f10*/  FMUL.FTZ R40, R56.reuse, -R55 ;  /* 0x8000003738287220 */ /* 0x040fe20000410000 */
[----:B------:R-:W-:Y:S01]  /*9f20*/  FMUL.FTZ R56, R56, -R177 ;  /* 0x800000b138387220 */ /* 0x000fe20000410000 */
[C---:B------:R-:W-:Y:S01]  /*9f30*/  FFMA.FTZ R50, R41.reuse, R50, R52 ;  /* 0x0000003229327223 */ /* 0x040fe20000010034 */
[----:B------:R-:W-:Y:S01]  /*9f40*/  FFMA.FTZ R18, R41, R53, -R42 ;  /* 0x0000003529127223 */ /* 0x000fe2000001082a */
[C---:B------:R-:W-:Y:S01]  /*9f50*/  FFMA.FTZ R40, R57.reuse, R177, -R40 ;  /* 0x000000b139287223 */ /* 0x040fe20000010828 */
[----:B------:R-:W-:Y:S01]  /*9f60*/  FFMA.FTZ R57, R57, R55, R56 ;  /* 0x0000003739397223 */ /* 0x000fe20000010038 */
[----:B------:R-:W-:Y:S01]  /*9f70*/  FFMA.FTZ R54, R127, R39, R50 ;  /* 0x000000277f367223 */ /* 0x000fe20000010032 */
[----:B------:R-:W-:Y:S01]  /*9f80*/  FMUL.FTZ R50, R87, R68 ;  /* 0x0000004457327220 */ /* 0x000fe20000410000 */
[----:B------:R-:W-:Y:S01]  /*9f90*/  FADD.FTZ R175, R175, R40 ;  /* 0x00000028afaf7221 */ /* 0x000fe20000010000 */
[----:B------:R-:W-:Y:S01]  /*9fa0*/  FADD.FTZ R42, -R176, R57 ;  /* 0x00000039b02a7221 */ /* 0x000fe20000010100 */
[C---:B------:R-:W-:Y:S01]  /*9fb0*/  FMUL.FTZ R41, R20.reuse, R71 ;  /* 0x0000004714297220 */ /* 0x040fe20000410000 */
[----:B------:R-:W-:Y:S01]  /*9fc0*/  FFMA.FTZ R52, R20, -R50, R209 ;  /* 0x8000003214347223 */ /* 0x000fe200000100d1 */
[C---:B------:R-:W-:Y:S01]  /*9fd0*/  FMUL.FTZ R39, R58.reuse, -R175 ;  /* 0x800000af3a277220 */ /* 0x040fe20000410000 */
[-C--:B------:R-:W-:Y:S01]  /*9fe0*/  FMUL.FTZ R40, R58, -R42.reuse ;  /* 0x8000002a3a287220 */ /* 0x080fe20000410000 */
[----:B------:R-:W-:Y:S01]  /*9ff0*/  FMUL.FTZ R53, R127, R53 ;  /* 0x000000357f357220 */ /* 0x000fe20000410000 */
[----:B------:R0:W-:Y:S01]  /*a000*/  STS [R60+0x2138], R51 ;  /* 0x002138333c007388 */ /* 0x0001e20000000800 */
[C---:B------:R-:W-:Y:S01]  /*a010*/  FFMA.FTZ R39, R59.reuse, R42, R39 ;  /* 0x0000002a3b277223 */ /* 0x040fe20000010027 */
[----:B------:R-:W-:Y:S01]  /*a020*/  FFMA.FTZ R40, R59, R175, -R40 ;  /* 0x000000af3b287223 */ /* 0x000fe20000010828 */
[----:B------:R-:W-:Y:S01]  /*a030*/  FADD.FTZ R119, R54, R119 ;  /* 0x0000007736777221 */ /* 0x000fe20000010000 */
[----:B------:R1:W-:Y:S01]  /*a040*/  STS [R60+0x213c], R53 ;  /* 0x00213c353c007388 */ /* 0x0003e20000000800 */
[----:B------:R-:W-:Y:S01]  /*a050*/  FADD.FTZ R174, -R174, R39 ;  /* 0x00000027aeae7221 */ /* 0x000fe20000010100 */
[----:B------:R-:W-:Y:S01]  /*a060*/  FADD.FTZ R173, R173, R40 ;  /* 0x00000028adad7221 */ /* 0x000fe20000010000 */
[----:B------:R-:W-:Y:S01]  /*a070*/  FMUL.FTZ R40, R38, UR42 ;  /* 0x0000002a26287c20 */ /* 0x000fe20008410000 */
[----:B------:R-:W-:Y:S01]  /*a080*/  FMUL.FTZ R39, R71, UR42 ;  /* 0x0000002a47277c20 */ /* 0x000fe20008410000 */
[C---:B------:R-:W-:Y:S01]  /*a090*/  FMUL.FTZ R20, R72.reuse, -R174 ;  /* 0x800000ae48147220 */ /* 0x040fe20000410000 */
[C---:B0-----:R-:W-:Y:S01]  /*a0a0*/  FFMA.FTZ R51, R19.reuse, -R50, R210 ;  /* 0x8000003213337223 */ /* 0x041fe200000100d2 */
[----:B------:R-:W-:Y:S01]  /*a0b0*/  FFMA.FTZ R50, R19, R38, R41 ;  /* 0x0000002613327223 */ /* 0x000fe20000010029 */
[-C--:B------:R-:W-:Y:S01]  /*a0c0*/  FMUL.FTZ R19, R72, -R173.reuse ;  /* 0x800000ad48137220 */ /* 0x080fe20000410000 */
[----:B------:R-:W-:Y:S01]  /*a0d0*/  FFMA.FTZ R20, R73, R173, -R20 ;  /* 0x000000ad49147223 */ /* 0x000fe20000010814 */
[----:B-1----:R-:W-:Y:S01]  /*a0e0*/  FMUL.FTZ R53, R87, R71 ;  /* 0x0000004757357220 */ /* 0x002fe20000410000 */
[----:B------:R-:W-:Y:S01]  /*a0f0*/  FFMA.FTZ R41, R71, UR43, -R40 ;  /* 0x0000002b47297c23 */ /* 0x000fe20008010828 */
[----:B------:R-:W-:Y:S01]  /*a100*/  FFMA.FTZ R19, R73, R174, R19 ;  /* 0x000000ae49137223 */ /* 0x000fe20000010013 */
[----:B------:R-:W-:Y:S01]  /*a110*/  FADD.FTZ R171, R171, R20 ;  /* 0x00000014abab7221 */ /* 0x000fe20000010000 */
[----:B------:R-:W-:Y:S01]  /*a120*/  FFMA.FTZ R40, R38, UR43, R39 ;  /* 0x0000002b26287c23 */ /* 0x000fe20008010027 */
[----:B------:R-:W-:Y:S01]  /*a130*/  FMUL.FTZ R39, R87, R38 ;  /* 0x0000002657277220 */ /* 0x000fe20000410000 */
[----:B------:R-:W-:Y:S01]  /*a140*/  FMUL.FTZ R56, R52, R53 ;  /* 0x0000003534387220 */ /* 0x000fe20000410000 */
[----:B------:R-:W-:Y:S01]  /*a150*/  FADD.FTZ R172, -R172, R19 ;  /* 0x00000013acac7221 */ /* 0x000fe20000010100 */
[----:B------:R-:W-:Y:S01]  /*a160*/  FMUL.FTZ R20, R74, -R171 ;  /* 0x800000ab4a147220 */ /* 0x000fe20000410000 */
[C---:B------:R-:W-:Y:S01]  /*a170*/  FMUL.FTZ R38, R52.reuse, R41 ;  /* 0x0000002934267220 */ /* 0x040fe20000410000 */
[-C--:B------:R-:W-:Y:S01]  /*a180*/  FMUL.FTZ R52, R52, R39.reuse ;  /* 0x0000002734347220 */ /* 0x080fe20000410000 */
[-C--:B------:R-:W-:Y:S01]  /*a190*/  FFMA.FTZ R56, R51, R39.reuse, R56 ;  /* 0x0000002733387223 */ /* 0x080fe20000010038 */
[----:B------:R-:W-:Y:S01]  /*a1a0*/  FMUL.FTZ R41, R68, R39 ;  /* 0x0000002744297220 */ /* 0x000fe20000410000 */
[-C--:B------:R-:W-:Y:S01]  /*a1b0*/  FMUL.FTZ R74, R74, -R172.reuse ;  /* 0x800000ac4a4a7220 */ /* 0x080fe20000410000 */
[----:B------:R-:W-:Y:S01]  /*a1c0*/  FFMA.FTZ R39, R75, R172, R20 ;  /* 0x000000ac4b277223 */ /* 0x000fe20000010014 */
[C---:B------:R-:W-:Y:S01]  /*a1d0*/  FFMA.FTZ R57, R51.reuse, R53, -R52 ;  /* 0x0000003533397223 */ /* 0x040fe20000010834 */
[----:B------:R-:W-:Y:S01]  /*a1e0*/  FFMA.FTZ R51, R51, R40, R38 ;  /* 0x0000002833337223 */ /* 0x000fe20000010026 */
[----:B------:R-:W-:Y:S01]  /*a1f0*/  FFMA.FTZ R74, R75, R171, -R74 ;  /* 0x000000ab4b4a7223 */ /* 0x000fe2000001084a */
[----:B------:R-:W-:Y:S01]  /*a200*/  FADD.FTZ R170, -R170, R39 ;  /* 0x00000027aaaa7221 */ /* 0x000fe20000010100 */
[----:B------:R-:W-:Y:S01]  /*a210*/  FMUL.FTZ R53, R68, R53 ;  /* 0x0000003544357220 */ /* 0x000fe20000410000 */
[----:B------:R-:W-:-:S02]  /*a220*/  HADD2.F32 R19, -RZ, R135.H0_H0 ;  /* 0x20000087ff137230 */ /* 0x000fc40000004100 */
[----:B------:R-:W-:Y:S01]  /*a230*/  FADD.FTZ R169, R169, R74 ;  /* 0x0000004aa9a97221 */ /* 0x000fe20000010000 */
[----:B------:R-:W-:Y:S01]  /*a240*/  FMUL.FTZ R38, R76, -R170 ;  /* 0x800000aa4c267220 */ /* 0x000fe20000410000 */
[----:B------:R-:W-:Y:S01]  /*a250*/  FFMA.FTZ R115, R68, R50, R51 ;  /* 0x0000003244737223 */ /* 0x000fe20000010033 */
[----:B------:R0:W-:Y:S01]  /*a260*/  STS [R60+0x2134], R53 ;  /* 0x002134353c007388 */ /* 0x0001e20000000800 */
[-C--:B------:R-:W-:Y:S01]  /*a270*/  FMUL.FTZ R39, R76, -R169.reuse ;  /* 0x800000a94c277220 */ /* 0x080fe20000410000 */
[C---:B------:R-:W-:Y:S01]  /*a280*/  FFMA.FTZ R38, R77.reuse, R169, -R38 ;  /* 0x000000a94d267223 */ /* 0x040fe20000010826 */
[----:B------:R-:W-:Y:S01]  /*a290*/  FMUL.FTZ R20, R88, R19 ;  /* 0x0000001358147220 */ /* 0x000fe20000410000 */
[----:B------:R-:W-:Y:S01]  /*a2a0*/  FMUL.FTZ R51, R92, R34 ;  /* 0x000000225c337220 */ /* 0x000fe20000410000 */
[----:B------:R-:W-:Y:S01]  /*a2b0*/  FFMA.FTZ R39, R77, R170, R39 ;  /* 0x000000aa4d277223 */ /* 0x000fe20000010027 */
[----:B------:R-:W-:Y:S01]  /*a2c0*/  FADD.FTZ R167, R167, R38 ;  /* 0x00000026a7a77221 */ /* 0x000fe20000010000 */
[C---:B------:R-:W-:Y:S01]  /*a2d0*/  FFMA.FTZ R70, R22.reuse, -R20, R207 ;  /* 0x8000001416467223 */ /* 0x040fe200000100cf */
[----:B------:R-:W-:Y:S01]  /*a2e0*/  FMUL.FTZ R22, R22, R55 ;  /* 0x0000003716167220 */ /* 0x000fe20000410000 */
[----:B------:R-:W-:Y:S01]  /*a2f0*/  FADD.FTZ R168, -R168, R39 ;  /* 0x00000027a8a87221 */ /* 0x000fe20000010100 */
[C---:B0-----:R-:W-:Y:S01]  /*a300*/  FMUL.FTZ R53, R93.reuse, R37 ;  /* 0x000000255d357220 */ /* 0x041fe20000410000 */
[----:B------:R-:W-:Y:S01]  /*a310*/  FMUL.FTZ R68, R93, R167 ;  /* 0x000000a75d447220 */ /* 0x000fe20000410000 */
[-C--:B------:R-:W-:Y:S01]  /*a320*/  FFMA.FTZ R52, R33, -R51.reuse, R199 ;  /* 0x8000003321347223 */ /* 0x080fe200000100c7 */
[----:B------:R-:W-:Y:S01]  /*a330*/  FFMA.FTZ R51, R32, -R51, R200 ;  /* 0x8000003320337223 */ /* 0x000fe200000100c8 */
[-C--:B------:R-:W-:Y:S01]  /*a340*/  FFMA.FTZ R54, R36, -R53.reuse, R235 ;  /* 0x8000003524367223 */ /* 0x080fe200000100eb */
[----:B------:R-:W-:Y:S01]  /*a350*/  FFMA.FTZ R53, R35, -R53, R236 ;  /* 0x8000003523357223 */ /* 0x000fe200000100ec */
[----:B------:R-:W-:Y:S01]  /*a360*/  FMUL.FTZ R58, R93, R168 ;  /* 0x000000a85d3a7220 */ /* 0x000fe20000410000 */
[C---:B------:R-:W-:Y:S01]  /*a370*/  FMUL.FTZ R69, R92.reuse, R170 ;  /* 0x000000aa5c457220 */ /* 0x040fe20000410000 */
[----:B------:R-:W-:Y:S01]  /*a380*/  FMUL.FTZ R71, R92, R169 ;  /* 0x000000a95c477220 */ /* 0x000fe20000410000 */
[----:B------:R-:W-:Y:S01]  /*a390*/  FMUL.FTZ R39, R53, R68 ;  /* 0x0000004435277220 */ /* 0x000fe20000410000 */
[----:B------:R0:W-:Y:S01]  /*a3a0*/  STS [R60+0x2130], R41 ;  /* 0x002130293c007388 */ /* 0x0001e20000000800 */
[C---:B------:R-:W-:Y:S01]  /*a3b0*/  FFMA.FTZ R20, R21.reuse, -R20, R208 ;  /* 0x8000001415147223 */ /* 0x040fe200000100d0 */
[----:B------:R-:W-:Y:S01]  /*a3c0*/  FFMA.FTZ R59, R21, R177, R22 ;  /* 0x000000b1153b7223 */ /* 0x000fe20000010016 */
[-C--:B------:R-:W-:Y:S01]  /*a3d0*/  FMUL.FTZ R21, R53, R58.reuse ;  /* 0x0000003a35157220 */ /* 0x080fe20000410000 */
[----:B------:R-:W-:Y:S01]  /*a3e0*/  FMUL.FTZ R38, R51, R71 ;  /* 0x0000004733267220 */ /* 0x000fe20000410000 */
[C---:B------:R-:W-:Y:S01]  /*a3f0*/  FFMA.FTZ R39, R54.reuse, R58, -R39 ;  /* 0x0000003a36277223 */ /* 0x040fe20000010827 */
[----:B------:R-:W-:Y:S01]  /*a400*/  FMUL.FTZ R40, R91, R27 ;  /* 0x0000001b5b287220 */ /* 0x000fe20000410000 */
[----:B------:R-:W-:Y:S01]  /*a410*/  FFMA.FTZ R103, R87, R50, R103 ;  /* 0x0000003257677223 */ /* 0x000fe20000010067 */
[----:B------:R-:W-:Y:S01]  /*a420*/  FFMA.FTZ R21, R54, R68, R21 ;  /* 0x0000004436157223 */ /* 0x000fe20000010015 */
[-C--:B------:R-:W-:Y:S01]  /*a430*/  FFMA.FTZ R38, R52, R69.reuse, -R38 ;  /* 0x0000004534267223 */ /* 0x080fe20000010826 */
[----:B0-----:R-:W-:Y:S01]  /*a440*/  FMUL.FTZ R41, R51, R69 ;  /* 0x0000004533297220 */ /* 0x001fe20000410000 */
[----:B------:R-:W-:Y:S01]  /*a450*/  FADD.FTZ R39, RZ, R39 ;  /* 0x00000027ff277221 */ /* 0x000fe20000010000 */
[----:B------:R-:W-:-:S02]  /*a460*/  HADD2.F32 R50, -RZ, R137.H0_H0 ;  /* 0x20000089ff327230 */ /* 0x000fc40000004100 */
[----:B------:R-:W-:Y:S01]  /*a470*/  FMUL.FTZ R72, R91, R172 ;  /* 0x000000ac5b487220 */ /* 0x000fe20000410000 */
[----:B------:R-:W-:Y:S01]  /*a480*/  FFMA.FTZ R22, R52, R71, R41 ;  /* 0x0000004734167223 */ /* 0x000fe20000010029 */
[----:B------:R-:W-:Y:S01]  /*a490*/  FFMA.FTZ R41, R29, -R40, R201 ;  /* 0x800000281d297223 */ /* 0x000fe200000100c9 */
[----:B------:R-:W-:Y:S01]  /*a4a0*/  FADD.FTZ R21, RZ, R21 ;  /* 0x00000015ff157221 */ /* 0x000fe20000010000 */
[----:B------:R-:W-:Y:S01]  /*a4b0*/  FADD.FTZ R76, R39, R38 ;  /* 0x00000026274c7221 */ /* 0x000fe20000010000 */
[----:B------:R-:W-:Y:S01]  /*a4c0*/  FMUL.FTZ R38, R90, R50 ;  /* 0x000000325a267220 */ /* 0x000fe20000410000 */
[----:B------:R-:W-:Y:S01]  /*a4d0*/  FFMA.FTZ R40, R28, -R40, R202 ;  /* 0x800000281c287223 */ /* 0x000fe200000100ca */
[----:B------:R-:W-:Y:S01]  /*a4e0*/  FMUL.FTZ R74, R91, R171 ;  /* 0x000000ab5b4a7220 */ /* 0x000fe20000410000 */
[----:B------:R-:W-:Y:S01]  /*a4f0*/  FMUL.FTZ R75, R41, R72 ;  /* 0x00000048294b7220 */ /* 0x000fe20000410000 */
[----:B------:R-:W-:Y:S01]  /*a500*/  FADD.FTZ R21, R21, R22 ;  /* 0x0000001615157221 */ /* 0x000fe20000010000 */
[-C--:B------:R-:W-:Y:S01]  /*a510*/  FFMA.FTZ R39, R25, -R38.reuse, R204 ;  /* 0x8000002619277223 */ /* 0x080fe200000100cc */
[----:B------:R-:W-:Y:S01]  /*a520*/  FFMA.FTZ R38, R26, -R38, R203 ;  /* 0x800000261a267223 */ /* 0x000fe200000100cb */
[----:B------:R-:W-:Y:S01]  /*a530*/  FFMA.FTZ R22, R40, R74, R75 ;  /* 0x0000004a28167223 */ /* 0x000fe2000001004b */
[C---:B------:R-:W-:Y:S01]  /*a540*/  FMUL.FTZ R73, R90.reuse, R174 ;  /* 0x000000ae5a497220 */ /* 0x040fe20000410000 */
[----:B------:R-:W-:Y:S01]  /*a550*/  FMUL.FTZ R77, R41, R74 ;  /* 0x0000004a294d7220 */ /* 0x000fe20000410000 */
[----:B------:R-:W-:Y:S01]  /*a560*/  FMUL.FTZ R142, R177, UR42 ;  /* 0x0000002ab18e7c20 */ /* 0x000fe20008410000 */
[----:B------:R-:W-:Y:S01]  /*a570*/  FADD.FTZ R21, R21, R22 ;  /* 0x0000001615157221 */ /* 0x000fe20000010000 */
[----:B------:R-:W-:Y:S01]  /*a580*/  FMUL.FTZ R126, R55, UR42 ;  /* 0x0000002a377e7c20 */ /* 0x000fe20008410000 */
[----:B------:R-:W-:Y:S01]  /*a590*/  FMUL.FTZ R75, R90, R173 ;  /* 0x000000ad5a4b7220 */ /* 0x000fe20000410000 */
[----:B------:R-:W-:Y:S01]  /*a5a0*/  FMUL.FTZ R114, R38, R73 ;  /* 0x0000004926727220 */ /* 0x000fe20000410000 */
[----:B------:R-:W-:Y:S01]  /*a5b0*/  FFMA.FTZ R77, R40, R72, -R77 ;  /* 0x00000048284d7223 */ /* 0x000fe2000001084d */
[----:B------:R-:W-:-:S02]  /*a5c0*/  HADD2.F32 R22, -RZ, R136.H0_H0 ;  /* 0x20000088ff167230 */ /* 0x000fc40000004100 */
[----:B------:R-:W-:Y:S01]  /*a5d0*/  FADD.FTZ R118, R115, R118 ;  /* 0x0000007673767221 */ /* 0x000fe20000010000 */
[----:B------:R-:W-:Y:S01]  /*a5e0*/  FFMA.FTZ R115, R55, UR43, -R142 ;  /* 0x0000002b37737c23 */ /* 0x000fe2000801088e */
[----:B------:R-:W-:Y:S01]  /*a5f0*/  FFMA.FTZ R143, R177, UR43, R126 ;  /* 0x0000002bb18f7c23 */ /* 0x000fe2000801007e */
[----:B------:R-:W-:Y:S01]  /*a600*/  FFMA.FTZ R114, R39, R75, R114 ;  /* 0x0000004b27727223 */ /* 0x000fe20000010072 */
[----:B------:R-:W-:Y:S01]  /*a610*/  FADD.FTZ R76, R76, R77 ;  /* 0x0000004d4c4c7221 */ /* 0x000fe20000010000 */
[C---:B------:R-:W-:Y:S01]  /*a620*/  FMUL.FTZ R147, R88.reuse, R55 ;  /* 0x0000003758937220 */ /* 0x040fe20000410000 */
[----:B------:R-:W-:Y:S01]  /*a630*/  FMUL.FTZ R177, R88, R177 ;  /* 0x000000b158b17220 */ /* 0x000fe20000410000 */
[----:B------:R-:W-:Y:S01]  /*a640*/  FMUL.FTZ R77, R89, R22 ;  /* 0x00000016594d7220 */ /* 0x000fe20000410000 */
[C---:B------:R-:W-:Y:S01]  /*a650*/  FMUL.FTZ R145, R70.reuse, R115 ;  /* 0x0000007346917220 */ /* 0x040fe20000410000 */
[----:B------:R-:W-:Y:S01]  /*a660*/  FADD.FTZ R114, R21, R114 ;  /* 0x0000007215727221 */ /* 0x000fe20000010000 */
[C---:B------:R-:W-:Y:S01]  /*a670*/  FMUL.FTZ R55, R70.reuse, R147 ;  /* 0x0000009346377220 */ /* 0x040fe20000410000 */
[----:B------:R-:W-:Y:S01]  /*a680*/  FMUL.FTZ R115, R70, R177 ;  /* 0x000000b146737220 */ /* 0x000fe20000410000 */
[----:B------:R-:W-:Y:S01]  /*a690*/  FFMA.FTZ R21, R23, -R77, R206 ;  /* 0x8000004d17157223 */ /* 0x000fe200000100ce */
[----:B------:R-:W-:Y:S01]  /*a6a0*/  FMUL.FTZ R70, R38, R75 ;  /* 0x0000004b26467220 */ /* 0x000fe20000410000 */
[----:B------:R-:W-:Y:S01]  /*a6b0*/  FFMA.FTZ R77, R24, -R77, R205 ;  /* 0x8000004d184d7223 */ /* 0x000fe200000100cd */
[C---:B------:R-:W-:Y:S01]  /*a6c0*/  FMUL.FTZ R142, R89.reuse, R42 ;  /* 0x0000002a598e7220 */ /* 0x040fe20000410000 */
[----:B------:R-:W-:Y:S01]  /*a6d0*/  FMUL.FTZ R126, R89, R175 ;  /* 0x000000af597e7220 */ /* 0x000fe20000410000 */
[C---:B------:R-:W-:Y:S01]  /*a6e0*/  FFMA.FTZ R149, R20.reuse, R177, R55 ;  /* 0x000000b114957223 */ /* 0x040fe20000010037 */
[----:B------:R-:W-:Y:S01]  /*a6f0*/  FFMA.FTZ R55, R39, R73, -R70 ;  /* 0x0000004927377223 */ /* 0x000fe20000010846 */
[C---:B------:R-:W-:Y:S01]  /*a700*/  FMUL.FTZ R70, R77.reuse, R142 ;  /* 0x0000008e4d467220 */ /* 0x040fe20000410000 */
[-C--:B------:R-:W-:Y:S01]  /*a710*/  FMUL.FTZ R127, R77, R126.reuse ;  /* 0x0000007e4d7f7220 */ /* 0x080fe20000410000 */
[----:B------:R-:W-:Y:S01]  /*a720*/  FFMA.FTZ R151, R20, R147, -R115 ;  /* 0x0000009314977223 */ /* 0x000fe20000010873 */
[----:B------:R-:W-:Y:S01]  /*a730*/  FADD.FTZ R55, R76, R55 ;  /* 0x000000374c377221 */ /* 0x000fe20000010000 */
[C---:B------:R-:W-:Y:S01]  /*a740*/  FFMA.FTZ R115, R21.reuse, R126, R70 ;  /* 0x0000007e15737223 */ /* 0x040fe20000010046 */
[----:B------:R-:W-:Y:S01]  /*a750*/  FFMA.FTZ R70, R21, R142, -R127 ;  /* 0x0000008e15467223 */ /* 0x000fe2000001087f */
[----:B------:R-:W-:Y:S01]  /*a760*/  FFMA.FTZ R20, R20, R143, R145 ;  /* 0x0000008f14147223 */ /* 0x000fe20000010091 */
[-C--:B------:R-:W-:Y:S01]  /*a770*/  FFMA.FTZ R104, R88, R59.reuse, R104 ;  /* 0x0000003b58687223 */ /* 0x080fe20000010068 */
[----:B------:R-:W-:Y:S01]  /*a780*/  FADD.FTZ R114, R114, R115 ;  /* 0x0000007372727221 */ /* 0x000fe20000010000 */
[----:B------:R-:W-:Y:S01]  /*a790*/  FADD.FTZ R70, R55, R70 ;  /* 0x0000004637467221 */ /* 0x000fe20000010000 */
[----:B------:R-:W-:Y:S01]  /*a7a0*/  FFMA.FTZ R20, R19, R59, R20 ;  /* 0x0000003b13147223 */ /* 0x000fe20000010014 */
[----:B------:R-:W-:Y:S01]  /*a7b0*/  FMUL.FTZ R55, R175, UR42 ;  /* 0x0000002aaf377c20 */ /* 0x000fe20008410000 */
[----:B------:R-:W-:Y:S01]  /*a7c0*/  FADD.FTZ R149, R114, R149 ;  /* 0x0000009572957221 */ /* 0x000fe20000010000 */
[----:B------:R-:W-:Y:S01]  /*a7d0*/  FADD.FTZ R76, R70, R151 ;  /* 0x00000097464c7221 */ /* 0x000fe20000010000 */
[----:B------:R-:W-:Y:S01]  /*a7e0*/  FMUL.FTZ R177, R19, R177 ;  /* 0x000000b113b17220 */ /* 0x000fe20000410000 */
[----:B------:R-:W-:Y:S01]  /*a7f0*/  FFMA.FTZ R70, R42, UR43, -R55 ;  /* 0x0000002b2a467c23 */ /* 0x000fe20008010837 */
[----:B------:R-:W-:Y:S01]  /*a800*/  FADD.FTZ R56, R149, R56 ;  /* 0x0000003895387221 */ /* 0x000fe20000010000 */
[----:B------:R-:W-:Y:S01]  /*a810*/  FADD.FTZ R59, R76, R57 ;  /* 0x000000394c3b7221 */ /* 0x000fe20000010000 */
[----:B------:R-:W-:Y:S01]  /*a820*/  FMUL.FTZ R55, R22, R126 ;  /* 0x0000007e16377220 */ /* 0x000fe20000410000 */
[----:B------:R-:W-:Y:S01]  /*a830*/  FMUL.FTZ R147, R19, R147 ;  /* 0x0000009313937220 */ /* 0x000fe20000410000 */
[----:B------:R-:W-:Y:S01]  /*a840*/  FADD.FTZ R17, R56, R17 ;  /* 0x0000001138117221 */ /* 0x000fe20000010000 */
[----:B------:R-:W-:Y:S01]  /*a850*/  FADD.FTZ R18, R59, R18 ;  /* 0x000000123b127221 */ /* 0x000fe20000010000 */
[----:B------:R-:W-:Y:S01]  /*a860*/  FMUL.FTZ R57, R22, R142 ;  /* 0x0000008e16397220 */ /* 0x000fe20000410000 */
[----:B------:R0:W-:Y:S01]  /*a870*/  STS [R60+0x2120], R55 ;  /* 0x002120373c007388 */ /* 0x0001e20000000800 */
[----:B------:R-:W-:Y:S01]  /*a880*/  FADD.FTZ R66, R17, R66 ;  /* 0x0000004211427221 */ /* 0x000fe20000010000 */
[----:B------:R-:W-:Y:S01]  /*a890*/  FADD.FTZ R67, R18, R67 ;  /* 0x0000004312437221 */ /* 0x000fe20000010000 */
[C---:B------:R-:W-:Y:S01]  /*a8a0*/  FMUL.FTZ R75, R50.reuse, R75 ;  /* 0x0000004b324b7220 */ /* 0x040fe20000410000 */
[----:B------:R-:W-:Y:S01]  /*a8b0*/  FMUL.FTZ R73, R50, R73 ;  /* 0x0000004932497220 */ /* 0x000fe20000410000 */
[----:B------:R-:W-:Y:S01]  /*a8c0*/  FMUL.FTZ R17, R27, R74 ;  /* 0x0000004a1b117220 */ /* 0x000fe20000410000 */
[----:B------:R-:W-:Y:S01]  /*a8d0*/  FADD.FTZ R48, R67, R48 ;  /* 0x0000003043307221 */ /* 0x000fe20000010000 */
[C---:B------:R-:W-:Y:S01]  /*a8e0*/  FMUL.FTZ R71, R34.reuse, R71 ;  /* 0x0000004722477220 */ /* 0x040fe20000410000 */
[----:B------:R-:W-:Y:S01]  /*a8f0*/  FMUL.FTZ R69, R34, R69 ;  /* 0x0000004522457220 */ /* 0x000fe20000410000 */
[----:B------:R-:W-:Y:S01]  /*a900*/  STS [R60+0x2128], R177 ;  /* 0x002128b13c007388 */ /* 0x000fe20000000800 */
[----:B0-----:R-:W-:Y:S01]  /*a910*/  FADD.FTZ R55, R66, R49 ;  /* 0x0000003142377221 */ /* 0x001fe20000010000 */
[----:B------:R-:W-:Y:S01]  /*a920*/  FADD.FTZ R48, R48, R47 ;  /* 0x0000002f30307221 */ /* 0x000fe20000010000 */
[----:B------:R-:W-:Y:S01]  /*a930*/  FMUL.FTZ R49, R27, R72 ;  /* 0x000000481b317220 */ /* 0x000fe20000410000 */
[----:B------:R-:W-:Y:S01]  /*a940*/  FMUL.FTZ R47, R37, R58 ;  /* 0x0000003a252f7220 */ /* 0x000fe20000410000 */
[----:B------:R-:W-:Y:S01]  /*a950*/  FADD.FTZ R55, R55, R46 ;  /* 0x0000002e37377221 */ /* 0x000fe20000010000 */
[----:B------:R-:W-:Y:S01]  /*a960*/  FADD.FTZ R48, R48, R45 ;  /* 0x0000002d30307221 */ /* 0x000fe20000010000 */
[----:B------:R-:W-:Y:S01]  /*a970*/  FMUL.FTZ R45, R37, R68 ;  /* 0x00000044252d7220 */ /* 0x000fe20000410000 */
[----:B------:R-:W-:Y:S01]  /*a980*/  STS [R60+0x212c], R147 ;  /* 0x00212c933c007388 */ /* 0x000fe20000000800 */
[----:B------:R-:W-:Y:S01]  /*a990*/  FADD.FTZ R44, R55, R44 ;  /* 0x0000002c372c7221 */ /* 0x000fe20000010000 */
[----:B------:R-:W-:Y:S01]  /*a9a0*/  FADD.FTZ R48, R48, R65 ;  /* 0x0000004130307221 */ /* 0x000fe20000010000 */
[----:B------:R-:W-:Y:S01]  /*a9b0*/  FMUL.FTZ R19, R77, R70 ;  /* 0x000000464d137220 */ /* 0x000fe20000410000 */
[----:B------:R-:W-:Y:S01]  /*a9c0*/  STS [R60+0x2124], R57 ;  /* 0x002124393c007388 */ /* 0x000fe20000000800 */
[----:B------:R-:W-:Y:S01]  /*a9d0*/  FADD.FTZ R43, R44, R43 ;  /* 0x0000002b2c2b7221 */ /* 0x000fe20000010000 */
[----:B------:R-:W-:Y:S01]  /*a9e0*/  FADD.FTZ R48, R48, R63 ;  /* 0x0000003f30307221 */ /* 0x000fe20000010000 */
[----:B------:R-:W-:Y:S01]  /*a9f0*/  IADD3 R66, R141, 0x1c0, RZ ;  /* 0x000001c08d427810 */ /* 0x000fe20007ffe0ff */
[----:B------:R-:W-:Y:S01]  /*aa00*/  STS [R60+0x2118], R75 ;  /* 0x0021184b3c007388 */ /* 0x000fe20000000800 */
[----:B------:R-:W-:Y:S01]  /*aa10*/  FADD.FTZ R43, R43, R64 ;  /* 0x000000402b2b7221 */ /* 0x000fe20000010000 */
[----:B------:R-:W-:Y:S01]  /*aa20*/  IADD3 R64, R141, 0x180, RZ ;  /* 0x000001808d407810 */ /* 0x000fe20007ffe0ff */
[----:B------:R-:W-:Y:S01]  /*aa30*/  FMUL.FTZ R190, R24, R42 ;  /* 0x0000002a18be7220 */ /* 0x000fe20000410000 */
[----:B------:R-:W-:Y:S01]  /*aa40*/  STS [R60+0x211c], R73 ;  /* 0x00211c493c007388 */ /* 0x000fe20000000800 */
[----:B------:R-:W-:Y:S01]  /*aa50*/  FADD.FTZ R18, R43, R62 ;  /* 0x0000003e2b127221 */ /* 0x000fe20000010000 */
[C---:B------:R-:W-:Y:S01]  /*aa60*/  IADD3 R62, R141.reuse, 0x140, RZ ;  /* 0x000001408d3e7810 */ /* 0x040fe20007ffe0ff */
[----:B------:R-:W-:Y:S01]  /*aa70*/  FFMA.FTZ R43, -R16, R236, -RZ ;  /* 0x000000ec102b7223 */ /* 0x000fe200000109ff */
[----:B------:R0:W-:Y:S01]  /*aa80*/  STS [R60+0x2110], R17 ;  /* 0x002110113c007388 */ /* 0x0001e20000000800 */
[C---:B------:R-:W-:Y:S01]  /*aa90*/  IADD3 R68, R141.reuse, 0x200, RZ ;  /* 0x000002008d447810 */ /* 0x040fe20007ffe0ff */
[----:B------:R-:W-:Y:S01]  /*aaa0*/  FMUL.FTZ R24, R172, UR42 ;  /* 0x0000002aac187c20 */ /* 0x000fe20008410000 */
[C---:B------:R-:W-:Y:S01]  /*aab0*/  IADD3 R70, R141.reuse, 0x240, RZ ;  /* 0x000002408d467810 */ /* 0x040fe20007ffe0ff */
[----:B------:R1:W-:Y:S01]  /*aac0*/  STS [R60+0x2114], R49 ;  /* 0x002114313c007388 */ /* 0x0003e20000000800 */
[C---:B------:R-:W-:Y:S01]  /*aad0*/  IADD3 R72, R141.reuse, 0x280, RZ ;  /* 0x000002808d487810 */ /* 0x040fe20007ffe0ff */
[----:B------:R-:W-:Y:S01]  /*aae0*/  FMUL.FTZ R235, R16, R235 ;  /* 0x000000eb10eb7220 */ /* 0x000fe20000410000 */
[C---:B------:R-:W-:Y:S01]  /*aaf0*/  IADD3 R74, R141.reuse, 0x2c0, RZ ;  /* 0x000002c08d4a7810 */ /* 0x040fe20007ffe0ff */
[----:B------:R-:W-:Y:S01]  /*ab00*/  STS [R60+0x2108], R71 ;  /* 0x002108473c007388 */ /* 0x000fe20000000800 */
[C---:B------:R-:W-:Y:S01]  /*ab10*/  IADD3 R76, R141.reuse, 0x300, RZ ;  /* 0x000003008d4c7810 */ /* 0x040fe20007ffe0ff */
[----:B0-----:R-:W-:Y:S01]  /*ab20*/  FADD.FTZ R17, R48, R61 ;  /* 0x0000003d30117221 */ /* 0x001fe20000010000 */
[C---:B------:R-:W-:Y:S01]  /*ab30*/  IADD3 R114, R141.reuse, 0x340, RZ ;  /* 0x000003408d727810 */ /* 0x040fe20007ffe0ff */
[----:B------:R-:W-:Y:S01]  /*ab40*/  STS [R60+0x210c], R69 ;  /* 0x00210c453c007388 */ /* 0x000fe20000000800 */
[----:B------:R-:W-:Y:S01]  /*ab50*/  IADD3 R126, R141, 0x380, RZ ;  /* 0x000003808d7e7810 */ /* 0x000fe20007ffe0ff */
[----:B-1----:R-:W-:Y:S01]  /*ab60*/  FMUL.FTZ R49, R13, R204 ;  /* 0x000000cc0d317220 */ /* 0x002fe20000410000 */
[C---:B------:R-:W-:Y:S01]  /*ab70*/  IADD3 R142, R141.reuse, 0x3c0, RZ ;  /* 0x000003c08d8e7810 */ /* 0x040fe20007ffe0ff */
[----:B------:R0:W-:Y:S01]  /*ab80*/  STS [R60+0x2100], R45 ;  /* 0x0021002d3c007388 */ /* 0x0001e20000000800 */
[----:B------:R-:W-:Y:S01]  /*ab90*/  IADD3 R144, R141, 0x400, RZ ;  /* 0x000004008d907810 */ /* 0x000fe20007ffe0ff */
[----:B------:R-:W-:Y:S01]  /*aba0*/  FMUL.FTZ R199, R15, R199 ;  /* 0x000000c70fc77220 */ /* 0x000fe20000410000 */
[C---:B------:R-:W-:Y:S01]  /*abb0*/  IADD3 R146, R141.reuse, 0x440, RZ ;  /* 0x000004408d927810 */ /* 0x040fe20007ffe0ff */
[----:B------:R1:W-:Y:S01]  /*abc0*/  STS [R60+0x2104], R47 ;  /* 0x0021042f3c007388 */ /* 0x0003e20000000800 */
[C---:B------:R-:W-:Y:S01]  /*abd0*/  IADD3 R44, R141.reuse, 0x40, RZ ;  /* 0x000000408d2c7810 */ /* 0x040fe20007ffe0ff */
[----:B------:R-:W-:Y:S01]  /*abe0*/  FFMA.FTZ R201, -R14, R201, -RZ ;  /* 0x000000c90ec97223 */ /* 0x000fe200000109ff */
[----:B------:R-:W-:Y:S01]  /*abf0*/  IADD3 R46, R141, 0x80, RZ ;  /* 0x000000808d2e7810 */ /* 0x000fe20007ffe0ff */
[----:B------:R-:W-:Y:S01]  /*ac00*/  FFMA.FTZ R203, -R13, R203, -RZ ;  /* 0x000000cb0dcb7223 */ /* 0x000fe200000109ff */
[----:B------:R-:W-:Y:S01]  /*ac10*/  IADD3 R48, R141, 0xc0, RZ ;  /* 0x000000c08d307810 */ /* 0x000fe20007ffe0ff */
[----:B0-----:R-:W-:Y:S01]  /*ac20*/  FFMA.FTZ R45, -R15, R200, -RZ ;  /* 0x000000c80f2d7223 */ /* 0x001fe200000109ff */
[C---:B------:R-:W-:Y:S01]  /*ac30*/  IADD3 R56, R141.reuse, 0x100, RZ ;  /* 0x000001008d387810 */ /* 0x040fe20007ffe0ff */
[----:B------:R-:W-:Y:S01]  /*ac40*/  FFMA.FTZ R205, -R12, R205, -RZ ;  /* 0x000000cd0ccd7223 */ /* 0x000fe200000109ff */
[C---:B------:R-:W-:Y:S01]  /*ac50*/  IADD3 R148, R141.reuse, 0x480, RZ ;  /* 0x000004808d947810 */ /* 0x040fe20007ffe0ff */
[----:B-1----:R-:W-:Y:S01]  /*ac60*/  FMUL.FTZ R47, R14, R202 ;  /* 0x000000ca0e2f7220 */ /* 0x002fe20000410000 */
[----:B------:R-:W-:Y:S01]  /*ac70*/  IADD3 R150, R141, 0x4c0, RZ ;  /* 0x000004c08d967810 */ /* 0x000fe20007ffe0ff */
[----:B------:R-:W-:Y:S01]  /*ac80*/  FFMA.FTZ R207, -R11, R207, -RZ ;  /* 0x000000cf0bcf7223 */ /* 0x000fe200000109ff */
[C---:B------:R-:W-:Y:S01]  /*ac90*/  IADD3 R156, R141.reuse, 0x580, RZ ;  /* 0x000005808d9c7810 */ /* 0x040fe20007ffe0ff */
[----:B------:R-:W-:Y:S01]  /*aca0*/  FFMA.FTZ R209, -R10, R209, -RZ ;  /* 0x000000d10ad17223 */ /* 0x000fe200000109ff */
        /* <DEDUP_REMOVED lines=14> */
[----:B------:R-:W-:Y:S01]  /*ad90*/  LEA.HI.SX32 R62, R62, R141, 0x1b ;  /* 0x0000008d3e3e7211 */ /* 0x000fe200078fdaff */
[----:B------:R-:W-:Y:S01]  /*ada0*/  FFMA.FTZ R225, -R2, R225, -RZ ;  /* 0x000000e102e17223 */ /* 0x000fe200000109ff */
[----:B------:R-:W-:Y:S01]  /*adb0*/  LEA.HI.SX32 R64, R64, R141, 0x1b ;  /* 0x0000008d40407211 */ /* 0x000fe200078fdaff */
[----:B------:R-:W-:Y:S01]  /*adc0*/  FMUL.FTZ R227, R0, R227 ;  /* 0x000000e300e37220 */ /* 0x000fe20000410000 */
[-C--:B------:R-:W-:Y:S01]  /*add0*/  LEA.HI.SX32 R66, R66, R141.reuse, 0x1b ;  /* 0x0000008d42427211 */ /* 0x080fe200078fdaff */
[----:B------:R-:W-:Y:S01]  /*ade0*/  FFMA.FTZ R195, R171, UR43, R24 ;  /* 0x0000002babc37c23 */ /* 0x000fe20008010018 */
        /* <DEDUP_REMOVED lines=11> */
[----:B------:R-:W-:Y:S01]  /*aea0*/  FFMA.FTZ R193, R169, UR43, R24 ;  /* 0x0000002ba9c17c23 */ /* 0x000fe20008010018 */
[-C--:B------:R-:W-:Y:S01]  /*aeb0*/  LEA.HI.SX32 R126, R126, R141.reuse, 0x1b ;  /* 0x0000008d7e7e7211 */ /* 0x080fe200078fdaff */
[----:B------:R-:W-:Y:S01]  /*aec0*/  FFMA.FTZ R192, R175, UR43, R192 ;  /* 0x0000002bafc07c23 */ /* 0x000fe200080100c0 */
[-C--:B------:R-:W-:Y:S01]  /*aed0*/  LEA.HI.SX32 R142, R142, R141.reuse, 0x1b ;  /* 0x0000008d8e8e7211 */ /* 0x080fe200078fdaff */
[----:B------:R-:W-:Y:S01]  /*aee0*/  FFMA.FTZ R197, R174, UR43, -R197 ;  /* 0x0000002baec57c23 */ /* 0x000fe200080108c5 */
[-C--:B------:R-:W-:Y:S01]  /*aef0*/  LEA.HI.SX32 R144, R144, R141.reuse, 0x1b ;  /* 0x0000008d90907211 */ /* 0x080fe200078fdaff */
[----:B------:R-:W-:Y:S01]  /*af00*/  FFMA.FTZ R194, R173, UR43, R194 ;  /* 0x0000002badc27c23 */ /* 0x000fe200080100c2 */
[-C--:B------:R-:W-:Y:S01]  /*af10*/  LEA.HI.SX32 R146, R146, R141.reuse, 0x1b ;  /* 0x0000008d92927211 */ /* 0x080fe200078fdaff */
[----:B------:R-:W-:Y:S01]  /*af20*/  FFMA.FTZ R191, R167, UR43, R42 ;  /* 0x0000002ba7bf7c23 */ /* 0x000fe2000801002a */
        /* <DEDUP_REMOVED lines=18> */
[-C--:B------:R-:W-:Y:S01]  /*b050*/  LEA R59, R62, R139.reuse, 0x2 ;  /* 0x0000008b3e3b7211 */ /* 0x080fe200078e10ff */
[----:B------:R-:W-:Y:S01]  /*b060*/  BAR.SYNC.DEFER_BLOCKING 0x0 ;  /* 0x0000000000007b1d */ /* 0x000fe20000010000 */
        /* <DEDUP_REMOVED lines=9> */
[-C--:B------:R-:W-:Y:S02]  /*b100*/  LEA R70, R142, R139.reuse, 0x2 ;  /* 0x0000008b8e467211 */ /* 0x080fe400078e10ff */
[-C--:B------:R-:W-:Y:S02]  /*b110*/  LEA R71, R144, R139.reuse, 0x2 ;  /* 0x0000008b90477211 */ /* 0x080fe400078e10ff */
[-C--:B------:R-:W-:Y:S01]  /*b120*/  LEA R72, R146, R139.reuse, 0x2 ;  /* 0x0000008b92487211 */ /* 0x080fe200078e10ff */
[----:B------:R-:W0:Y:S01]  /*b130*/  LDS R151, [R59+0x2600] ;  /* 0x002600003b977984 */ /* 0x000e220000000800 */
[----:B------:R-:W-:-:S02]  /*b140*/  LEA R188, R188, R139, 0x2 ;  /* 0x0000008bbcbc7211 */ /* 0x000fc400078e10ff */
[-C--:B------:R-:W-:Y:S01]  /*b150*/  LEA R55, R44, R139.reuse, 0x2 ;  /* 0x0000008b2c377211 */ /* 0x080fe200078e10ff */
[----:B------:R-:W1:Y:S01]  /*b160*/  LDS R153, [R62+0x2800] ;  /* 0x002800003e997984 */ /* 0x000e620000000800 */
[-C--:B------:R-:W-:Y:S02]  /*b170*/  LEA R56, R46, R139.reuse, 0x2 ;  /* 0x0000008b2e387211 */ /* 0x080fe400078e10ff */
[-C--:B------:R-:W-:Y:S01]  /*b180*/  LEA R57, R48, R139.reuse, 0x2 ;  /* 0x0000008b30397211 */ /* 0x080fe200078e10ff */
[----:B------:R-:W2:Y:S01]  /*b190*/  LDS R187, [R188+0x2100] ;  /* 0x00210000bcbb7984 */ /* 0x000ea20000000800 */
        /* <DEDUP_REMOVED lines=22> */
[----:B------:R-:W-:Y:S01]  /*b300*/  MOV R44, UR17 ;  /* 0x00000011002c7c02 */ /* 0x000fe20008000f00 */
        /* <DEDUP_REMOVED lines=25> */
[----:B-----5:R-:W-:-:S03]  /*b4a0*/  FMUL.FTZ R43, R12, R206 ;  /* 0x000000ce0c2b7220 */ /* 0x020fc60000410000 */
[----:B------:R5:W-:Y:S01]  /*b4b0*/  STS [R60+0x4210], R47 ;  /* 0x0042102f3c007388 */ /* 0x000be20000000800 */
[----:B---3--:R-:W-:-:S03]  /*b4c0*/  FMUL.FTZ R189, R6, R218 ;  /* 0x000000da06bd7220 */ /* 0x008fc60000410000 */
[----:B------:R3:W-:Y:S01]  /*b4d0*/  STS [R60+0x4220], R43 ;  /* 0x0042202b3c007388 */ /* 0x0007e20000000800 */
[----:B-1----:R-:W-:-:S03]  /*b4e0*/  FMUL.FTZ R45, R10, R210 ;  /* 0x000000d20a2d7220 */ /* 0x002fc60000410000 */
[----:B------:R1:W-:Y:S01]  /*b4f0*/  STS [R60+0x4250], R189 ;  /* 0x004250bd3c007388 */ /* 0x0003e20000000800 */
[----:B-----5:R-:W-:-:S03]  /*b500*/  FMUL.FTZ R47, R9, R212 ;  /* 0x000000d4092f7220 */ /* 0x020fc60000410000 */
[----:B------:R5:W-:Y:S01]  /*b510*/  STS [R60+0x4230], R45 ;  /* 0x0042302d3c007388 */ /* 0x000be20000000800 */
[----:B---3--:R-:W-:-:S03]  /*b520*/  FMUL.FTZ R43, R8, R214 ;  /* 0x000000d6082b7220 */ /* 0x008fc60000410000 */
[----:B------:R3:W-:Y:S01]  /*b530*/  STS [R60+0x4218], R49 ;  /* 0x004218313c007388 */ /* 0x0007e20000000800 */
[----:B-1----:R-:W-:-:S03]  /*b540*/  LEA R189, R44, -R141, 0x1 ;  /* 0x8000008d2cbd7211 */ /* 0x002fc600078e08ff */
[----:B------:R1:W-:Y:S01]  /*b550*/  STS [R60+0x4240], R43 ;  /* 0x0042402b3c007388 */ /* 0x0003e20000000800 */
[----:B-----5:R-:W-:Y:S01]  /*b560*/  FMUL.FTZ R45, R5, R220 ;  /* 0x000000dc052d7220 */ /* 0x020fe20000410000 */
[----:B------:R-:W-:Y:S02]  /*b570*/  ISETP.GE.AND P1, PT, R189, 0x1, PT ;  /* 0x00000001bd00780c */ /* 0x000fe40003f26270 */
[----:B------:R5:W-:Y:S01]  /*b580*/  STS [R60+0x4238], R47 ;  /* 0x0042382f3c007388 */ /* 0x000be20000000800 */
[----:B---3--:R-:W-:-:S03]  /*b590*/  FMUL.FTZ R49, R7, R216 ;  /* 0x000000d807317220 */ /* 0x008fc60000410000 */
[----:B------:R3:W-:Y:S01]  /*b5a0*/  STS [R60+0x4258], R45 ;  /* 0x0042582d3c007388 */ /* 0x0007e20000000800 */
[----:B-1----:R-:W-:-:S03]  /*b5b0*/  FMUL.FTZ R43, R3, R224 ;  /* 0x000000e0032b7220 */ /* 0x002fc60000410000 */
[----:B------:R1:W-:Y:S01]  /*b5c0*/  STS [R60+0x4248], R49 ;  /* 0x004248313c007388 */ /* 0x0003e20000000800 */
[----:B-----5:R-:W-:-:S03]  /*b5d0*/  FMUL.FTZ R47, R4, R222 ;  /* 0x000000de042f7220 */ /* 0x020fc60000410000 */
[----:B------:R5:W-:Y:S01]  /*b5e0*/  STS [R60+0x4268], R43 ;  /* 0x0042682b3c007388 */ /* 0x000be20000000800 */
[----:B---3--:R-:W-:-:S03]  /*b5f0*/  FFMA.FTZ R45, -R0, R228, -RZ ;  /* 0x000000e4002d7223 */ /* 0x008fc600000109ff */
[----:B------:R-:W-:Y:S01]  /*b600*/  STS [R60+0x4200], R235 ;  /* 0x004200eb3c007388 */ /* 0x000fe20000000800 */
[----:B-1----:R-:W-:-:S03]  /*b610*/  FMUL.FTZ R49, R2, R226 ;  /* 0x000000e202317220 */ /* 0x002fc60000410000 */
[----:B------:R1:W-:Y:S01]  /*b620*/  STS [R60+0x427c], R45 ;  /* 0x00427c2d3c007388 */ /* 0x0003e20000000800 */
[----:B-----5:R-:W-:-:S03]  /*b630*/  FMUL.FTZ R43, R171, UR42 ;  /* 0x0000002aab2b7c20 */ /* 0x020fc60008410000 */
[----:B------:R-:W-:Y:S01]  /*b640*/  STS [R60+0x4208], R199 ;  /* 0x004208c73c007388 */ /* 0x000fe20000000800 */
[----:B------:R-:W-:Y:S01]  /*b650*/  FFMA.FTZ R196, R172, UR43, -R43 ;  /* 0x0000002bacc47c23 */ /* 0x000fe2000801082b */
[----:B------:R-:W-:Y:S02]  /*b660*/  FMUL.FTZ R43, R167, UR42 ;  /* 0x0000002aa72b7c20 */ /* 0x000fe40008410000 */
[----:B------:R-:W-:Y:S01]  /*b670*/  STS [R60+0x4214], R201 ;  /* 0x004214c93c007388 */ /* 0x000fe20000000800 */
[----:B-1----:R-:W-:Y:S01]  /*b680*/  FMUL.FTZ R45, R169, UR42 ;  /* 0x0000002aa92d7c20 */ /* 0x002fe20008410000 */
[----:B------:R-:W-:Y:S02]  /*b690*/  FFMA.FTZ R24, R168, UR43, -R43 ;  /* 0x0000002ba8187c23 */ /* 0x000fe4000801082b */
        /* <DEDUP_REMOVED lines=14> */
[----:B------:R1:W-:Y:S02]  /*b780*/  STS [R60+0x4278], R227 ;  /* 0x004278e33c007388 */ /* 0x0003e40000000800 */
[----:B-1----:R-:W-:Y:S01]  /*b790*/  FFMA.FTZ R60, R170, UR43, -R45 ;  /* 0x0000002baa3c7c23 */ /* 0x002fe2000801082d */
[----:B------:R-:W-:Y:S06]  /*b7a0*/  BAR.SYNC.DEFER_BLOCKING 0x0 ;  /* 0x0000000000007b1d */ /* 0x000fec0000010000 */
[----:B0-2-4-:R-:W-:Y:S05]  /*b7b0*/  @!P1 BRA `(.L_x_8600) ;  /* 0x0000000000bc9947 */ /* 0x015fea0003800000 */
        /* <DEDUP_REMOVED lines=47> */
.L_x_8600:
[----:B------:R-:W-:Y:S05]  /*bab0*/  BSYNC B0 ;  /* 0x0000000000007941 */ /* 0x000fea0003800000 */
.L_x_8599:
[----:B------:R-:W-:Y:S01]  /*bac0*/  USHF.R.U32.HI UR42, URZ, 0x1, UR39 ;  /* 0x000000013f2a7899 */ /* 0x000fe20008011627 */
[----:B------:R-:W0:Y:S01]  /*bad0*/  LDS R55, [R55+0x4300] ;  /* 0x0043000037377984 */ /* 0x000e220000000800 */
[----:B------:R-:W-:Y:S01]  /*bae0*/  USHF.R.U64 UR44, UR38, 0x1, UR39 ;  /* 0x00000001262c7899 */ /* 0x000fe20008001227 */
[----:B------:R-:W2:Y:S01]  /*baf0*/  LDC.64 R44, c[0x0][0x360] ;  /* 0x0000d800ff2c7b82 */ /* 0x000ea20000000a00 */
[----:B------:R-:W-:Y:S01]  /*bb00*/  UIMAD UR45, UR42, UR9, URZ ;  /* 0x000000092a2d72a4 */ /* 0x000fe2000f8e023f */
[----:B-1----:R-:W-:Y:S01]  /*bb10*/  SHF.L.U32 R46, R141, 0x2, RZ ;  /* 0x000000028d2e7819 */ /* 0x002fe200000006ff */
[----:B------:R-:W-:Y:S01]  /*bb20*/  UIMAD.WIDE.U32 UR42, UR44, UR9, URZ ;  /* 0x000000092c2a72a5 */ /* 0x000fe2000f8e003f */
[----:B------:R-:W-:Y:S01]  /*bb30*/  SHF.R.U32.HI R47, RZ, 0x1e, R141 ;  /* 0x0000001eff2f7819 */ /* 0x000fe2000001168d */
[----:B------:R-:W-:Y:S01]  /*bb40*/  UIMAD UR45, UR20, UR44, UR45 ;  /* 0x0000002c142d72a4 */ /* 0x000fe2000f8e022d */
[----:B------:R-:W-:Y:S01]  /*bb50*/  BSSY B0, `(.L_x_8601) ;  /* 0x000002f000007945 */ /* 0x000fe20003800000 */
[----:B------:R-:W-:Y:S01]  /*bb60*/  UIMAD UR55, UR21, UR40, URZ ;  /* 0x00000028153772a4 */ /* 0x000fe2000f8e023f */
[----:B------:R-:W1:Y:S01]  /*bb70*/  LDC.64 R42, c[0x0][0x380] ;  /* 0x0000e000ff2a7b82 */ /* 0x000e620000000a00 */
[----:B------:R-:W-:Y:S01]  /*bb80*/  UIADD3 UR43, UR45, UR43, URZ ;  /* 0x0000002b2d2b7290 */ /* 0x000fe2000fffe03f */
[----:B------:R-:W-:Y:S01]  /*bb90*/  FADD.FTZ R17, R17, R31 ;  /* 0x0000001f11117221 */ /* 0x000fe20000010000 */
[----:B------:R-:W-:Y:S01]  /*bba0*/  UIMAD UR55, UR10, UR41, UR55 ;  /* 0x000000290a3772a4 */ /* 0x000fe2000f8e0237 */
[----:B------:R-:W-:Y:S01]  /*bbb0*/  FADD.FTZ R18, R18, R30 ;  /* 0x0000001e12127221 */ /* 0x000fe20000010000 */
        /* <DEDUP_REMOVED lines=26> */
[----:B--2---:R-:W-:Y:S01]  /*bd60*/  IMAD R188, R44, UR21, RZ ;  /* 0x000000152cbc7c24 */ /* 0x004fe2000f8e02ff */
        /* <DEDUP_REMOVED lines=13> */
.L_x_8602:
[----:B------:R-:W-:Y:S05]  /*be40*/  BSYNC B0 ;  /* 0x0000000000007941 */ /* 0x000fea0003800000 */
.L_x_8601:
        /* <DEDUP_REMOVED lines=11> */
.L_x_8604:
[----:B------:R-:W-:Y:S05]  /*bf00*/  BSYNC B0 ;  /* 0x0000000000007941 */ /* 0x000fea0003800000 */
.L_x_8603:
[----:B------:R-:W3:Y:S01]  /*bf10*/  LDS R57, [R57+0x4500] ;  /* 0x0045000039397984 */ /* 0x000ee20000000800 */
[----:B------:R-:W-:Y:S04]  /*bf20*/  BSSY B0, `(.L_x_8605) ;  /* 0x0000004000007945 */ /* 0x000fe80003800000 */
[----:B------:R-:W-:Y:S05]  /*bf30*/  @!P1 BRA `(.L_x_8606) ;  /* 0x0000000000089947 */ /* 0x000fea0003800000 */
[----:B------:R4:W-:Y:S04]  /*bf40*/  REDG.E.ADD.F32.FTZ.RN.STRONG.GPU desc[UR22][R48.64+-0x1d00], R149 ;  /* 0xffe30095300079a6 */ /* 0x0009e8000c10f396 */
[----:B---3--:R4:W-:Y:S02]  /*bf50*/  REDG.E.ADD.F32.FTZ.RN.STRONG.GPU desc[UR22][R46.64+-0x1d00], R57 ;  /* 0xffe300392e0079a6 */ /* 0x0089e4000c10f396 */
.L_x_8606:
[----:B------:R-:W-:Y:S05]  /*bf60*/  BSYNC B0 ;  /* 0x0000000000007941 */ /* 0x000fea0003800000 */
.L_x_8605:
[----:B-12---:R1:W2:Y:S01]  /*bf70*/  LDS R31, [R58+0x4600] ;  /* 0x004600003a1f7984 */ /* 0x0062a20000000800 */
[----:B------:R-:W-:Y:S04]  /*bf80*/  BSSY B0, `(.L_x_8607) ;  /* 0x0000004000007945 */ /* 0x000fe80003800000 */
[----:B------:R-:W-:Y:S05]  /*bf90*/  @!P2 BRA `(.L_x_8608) ;  /* 0x000000000008a947 */ /* 0x000fea0003800000 */
[----:B------:R0:W-:Y:S04]  /*bfa0*/  REDG.E.ADD.F32.FTZ.RN.STRONG.GPU desc[UR22][R48.64+-0x1c00], R150 ;  /* 0xffe40096300079a6 */ /* 0x0001e8000c10f396 */
[----:B--2---:R0:W-:Y:S02]  /*bfb0*/  REDG.E.ADD.F32.FTZ.RN.STRONG.GPU desc[UR22][R46.64+-0x1c00], R31 ;  /* 0xffe4001f2e0079a6 */ /* 0x0041e4000c10f396 */
.L_x_8608:
[----:B------:R-:W-:Y:S05]  /*bfc0*/  BSYNC B0 ;  /* 0x0000000000007941 */ /* 0x000fea0003800000 */
.L_x_8607:
[----:B------:R-:W0:Y:S01]  /*bfd0*/  LDS R59, [R59+0x4700] ;  /* 0x004700003b3b7984 */ /* 0x000e220000000800 */
[----:B------:R-:W-:Y:S04]  /*bfe0*/  BSSY B0, `(.L_x_8609) ;  /* 0x0000004000007945 */ /* 0x000fe80003800000 */
[----:B------:R-:W-:Y:S05]  /*bff0*/  @!P3 BRA `(.L_x_8610) ;  /* 0x000000000008b947 */ /* 0x000fea0003800000 */
[----:B------:R1:W-:Y:S04]  /*c000*/  REDG.E.ADD.F32.FTZ.RN.STRONG.GPU desc[UR22][R48.64+-0x1b00], R151 ;  /* 0xffe50097300079a6 */ /* 0x0003e8000c10f396 */
[----:B0-----:R1:W-:Y:S02]  /*c010*/  REDG.E.ADD.F32.FTZ.RN.STRONG.GPU desc[UR22][R46.64+-0x1b00], R59 ;  /* 0xffe5003b2e0079a6 */ /* 0x0013e4000c10f396 */
.L_x_8610:
[----:B------:R-:W-:Y:S05]  /*c020*/  BSYNC B0 ;  /* 0x0000000000007941 */ /* 0x000fea0003800000 */
.L_x_8609:
[----:B------:R-:W0:Y:S01]  /*c030*/  LDS R61, [R61+0x4800] ;  /* 0x004800003d3d7984 */ /* 0x000e220000000800 */
[----:B------:R-:W-:Y:S04]  /*c040*/  BSSY B0, `(.L_x_8611) ;  /* 0x0000004000007945 */ /* 0x000fe80003800000 */
[----:B------:R-:W-:Y:S05]  /*c050*/  @!P4 BRA `(.L_x_8612) ;  /* 0x000000000008c947 */ /* 0x000fea0003800000 */
[----:B------:R1:W-:Y:S04]  /*c060*/  REDG.E.ADD.F32.FTZ.RN.STRONG.GPU desc[UR22][R48.64+-0x1a00], R152 ;  /* 0xffe60098300079a6 */ /* 0x0003e8000c10f396 */
[----:B0-----:R1:W-:Y:S02]  /*c070*/  REDG.E.ADD.F32.FTZ.RN.STRONG.GPU desc[UR22][R46.64+-0x1a00], R61 ;  /* 0xffe6003d2e0079a6 */ /* 0x0013e4000c10f396 */
.L_x_8612:
[----:B------:R-:W-:Y:S05]  /*c080*/  BSYNC B0 ;  /* 0x0000000000007941 */ /* 0x000fea0003800000 */
.L_x_8611:
[----:B0-2---:R0:W2:Y:S01]  /*c090*/  LDS R31, [R62+0x4900] ;  /* 0x004900003e1f7984 */ /* 0x0050a20000000800 */
[----:B------:R-:W-:Y:S04]  /*c0a0*/  BSSY B0, `(.L_x_8613) ;  /* 0x0000004000007945 */ /* 0x000fe80003800000 */
[----:B------:R-:W-:Y:S05]  /*c0b0*/  @!P5 BRA `(.L_x_8614) ;  /* 0x000000000008d947 */ /* 0x000fea0003800000 */
[----:B------:R0:W-:Y:S04]  /*c0c0*/  REDG.E.ADD.F32.FTZ.RN.STRONG.GPU desc[UR22][R48.64+-0x1900], R153 ;  /* 0xffe70099300079a6 */ /* 0x0001e8000c10f396 */
[----:B--2---:R0:W-:Y:S02]  /*c0d0*/  REDG.E.ADD.F32.FTZ.RN.STRONG.GPU desc[UR22][R46.64+-0x1900], R31 ;  /* 0xffe7001f2e0079a6 */ /* 0x0041e4000c10f396 */
.L_x_8614:
[----:B------:R-:W-:Y:S05]  /*c0e0*/  BSYNC B0 ;  /* 0x0000000000007941 */ /* 0x000fea0003800000 */
.L_x_8613:
        /* <DEDUP_REMOVED lines=11> */
.L_x_8616:
[----:B------:R-:W-:Y:S05]  /*c1a0*/  BSYNC B0 ;  /* 0x0000000000007941 */ /* 0x000fea0003800000 */
.L_x_8615:
[----:B0-2---:R0:W2:Y:S01]  /*c1b0*/  LDS R31, [R64+0x4b00] ;  /* 0x004b0000401f7984 */ /* 0x0050a20000000800 */
[----:B------:R-:W-:Y:S04]  /*c1c0*/  BSSY B0, `(.L_x_8617) ;  /* 0x0000004000007945 */ /* 0x000fe80003800000 */
[----:B------:R-:W-:Y:S05]  /*c1d0*/  @!P1 BRA `(.L_x_8618) ;  /* 0x0000000000089947 */ /* 0x000fea0003800000 */
[----:B------:R0:W-:Y:S04]  /*c1e0*/  REDG.E.ADD.F32.FTZ.RN.STRONG.GPU desc[UR22][R48.64+-0x1700], R155 ;  /* 0xffe9009b300079a6 */ /* 0x0001e8000c10f396 */
[----:B--2---:R0:W-:Y:S02]  /*c1f0*/  REDG.E.ADD.F32.FTZ.RN.STRONG.GPU desc[UR22][R46.64+-0x1700], R31 ;  /* 0xffe9001f2e0079a6 */ /* 0x0041e4000c10f396 */
.L_x_8618:
[----:B------:R-:W-:Y:S05]  /*c200*/  BSYNC B0 ;  /* 0x0000000000007941 */ /* 0x000fea0003800000 */
.L_x_8617:
[----:B------:R-:W0:Y:S01]  /*c210*/  LDS R65, [R65+0x4c00] ;  /* 0x004c000041417984 */ /* 0x000e220000000800 */
[----:B------:R-:W-:Y:S04]  /*c220*/  BSSY B0, `(.L_x_8619) ;  /* 0x0000004000007945 */ /* 0x000fe80003800000 */
[----:B------:R-:W-:Y:S05]  /*c230*/  @!P2 BRA `(.L_x_8620) ;  /* 0x000000000008a947 */ /* 0x000fea0003800000 */
[----:B------:R1:W-:Y:S04]  /*c240*/  REDG.E.ADD.F32.FTZ.RN.STRONG.GPU desc[UR22][R48.64+-0x1600], R156 ;  /* 0xffea009c300079a6 */ /* 0x0003e8000c10f396 */
[----:B0-----:R1:W-:Y:S02]  /*c250*/  REDG.E.ADD.F32.FTZ.RN.STRONG.GPU desc[UR22][R46.64+-0x1600], R65 ;  /* 0xffea00412e0079a6 */ /* 0x0013e4000c10f396 */
.L_x_8620:
[----:B------:R-:W-:Y:S05]  /*c260*/  BSYNC B0 ;  /* 0x0000000000007941 */ /* 0x000fea0003800000 */
.L_x_8619:
[----:B0-2---:R0:W2:Y:S01]  /*c270*/  LDS R31, [R66+0x4d00] ;  /* 0x004d0000421f7984 */ /* 0x0050a20000000800 */
[----:B------:R-:W-:Y:S04]  /*c280*/  BSSY B0, `(.L_x_8621) ;  /* 0x0000004000007945 */ /* 0x000fe80003800000 */
[----:B------:R-:W-:Y:S05]  /*c290*/  @!P3 BRA `(.L_x_8622) ;  /* 0x000000000008b947 */ /* 0x000fea0003800000 */
[----:B------:R0:W-:Y:S04]  /*c2a0*/  REDG.E.ADD.F32.FTZ.RN.STRONG.GPU desc[UR22][R48.64+-0x1500], R157 ;  /* 0xffeb009d300079a6 */ /* 0x0001e8000c10f396 */
[----:B--2---:R0:W-:Y:S02]  /*c2b0*/  REDG.E.ADD.F32.FTZ.RN.STRONG.GPU desc[UR22][R46.64+-0x1500], R31 ;  /* 0xffeb001f2e0079a6 */ /* 0x0041e4000c10f396 */
.L_x_8622:
[----:B------:R-:W-:Y:S05]  /*c2c0*/  BSYNC B0 ;  /* 0x0000000000007941 */ /* 0x000fea0003800000 */
.L_x_8621:
[----:B------:R-:W0:Y:S01]  /*c2d0*/  LDS R67, [R67+0x4e00] ;  /* 0x004e000043437984 */ /* 0x000e220000000800 */
[----:B------:R-:W-:Y:S04]  /*c2e0*/  BSSY B0, `(.L_x_8623) ;  /* 0x0000004000007945 */ /* 0x000fe80003800000 */
[----:B------:R-:W-:Y:S05]  /*c2f0*/  @!P4 BRA `(.L_x_8624) ;  /* 0x000000000008c947 */ /* 0x000fea0003800000 */
[----:B------:R1:W-:Y:S04]  /*c300*/  REDG.E.ADD.F32.FTZ.RN.STRONG.GPU desc[UR22][R48.64+-0x1400], R158 ;  /* 0xffec009e300079a6 */ /* 0x0003e8000c10f396 */
[----:B0-----:R1:W-:Y:S02]  /*c310*/  REDG.E.ADD.F32.FTZ.RN.STRONG.GPU desc[UR22][R46.64+-0x1400], R67 ;  /* 0xffec00432e0079a6 */ /* 0x0013e4000c10f396 */
.L_x_8624:
[----:B------:R-:W-:Y:S05]  /*c320*/  BSYNC B0 ;  /* 0x0000000000007941 */ /* 0x000fea0003800000 */
.L_x_8623:
[----:B0-2---:R0:W2:Y:S01]  /*c330*/  LDS R31, [R68+0x4f00] ;  /* 0x004f0000441f7984 */ /* 0x0050a20000000800 */
[----:B------:R-:W-:Y:S04]  /*c340*/  BSSY B0, `(.L_x_8625) ;  /* 0x0000004000007945 */ /* 0x000fe80003800000 */
[----:B------:R-:W-:Y:S05]  /*c350*/  @!P5 BRA `(.L_x_8626) ;  /* 0x000000000008d947 */ /* 0x000fea0003800000 */
[----:B------:R0:W-:Y:S04]  /*c360*/  REDG.E.ADD.F32.FTZ.RN.STRONG.GPU desc[UR22][R48.64+-0x1300], R159 ;  /* 0xffed009f300079a6 */ /* 0x0001e8000c10f396 */
[----:B--2---:R0:W-:Y:S02]  /*c370*/  REDG.E.ADD.F32.FTZ.RN.STRONG.GPU desc[UR22][R46.64+-0x1300], R31 ;  /* 0xffed001f2e0079a6 */ /* 0x0041e4000c10f396 */
.L_x_8626:
[----:B------:R-:W-:Y:S05]  /*c380*/  BSYNC B0 ;  /* 0x0000000000007941 */ /* 0x000fea0003800000 */
.L_x_8625:
        /* <DEDUP_REMOVED lines=11> */
.L_x_8628:
[----:B------:R-:W-:Y:S05]  /*c440*/  BSYNC B0 ;  /* 0x0000000000007941 */ /* 0x000fea0003800000 */
.L_x_8627:
[----:B0-2---:R0:W2:Y:S01]  /*c450*/  LDS R31, [R70+0x5100] ;  /* 0x00510000461f7984 */ /* 0x0050a20000000800 */
[----:B------:R-:W-:Y:S04]  /*c460*/  BSSY B0, `(.L_x_8629) ;  /* 0x0000004000007945 */ /* 0x000fe80003800000 */
[----:B------:R-:W-:Y:S05]  /*c470*/  @!P1 BRA `(.L_x_8630) ;  /* 0x0000000000089947 */ /* 0x000fea0003800000 */
[----:B------:R0:W-:Y:S04]  /*c480*/  REDG.E.ADD.F32.FTZ.RN.STRONG.GPU desc[UR22][R48.64+-0x1100], R161 ;  /* 0xffef00a1300079a6 */ /* 0x0001e8000c10f396 */
[----:B--2---:R0:W-:Y:S02]  /*c490*/  REDG.E.ADD.F32.FTZ.RN.STRONG.GPU desc[UR22][R46.64+-0x1100], R31 ;  /* 0xffef001f2e0079a6 */ /* 0x0041e4000c10f396 */
.L_x_8630:
[----:B------:R-:W-:Y:S05]  /*c4a0*/  BSYNC B0 ;  /* 0x0000000000007941 */ /* 0x000fea0003800000 */
.L_x_8629:
[----:B------:R-:W0:Y:S01]  /*c4b0*/  LDS R71, [R71+0x5200] ;  /* 0x0052000047477984 */ /* 0x000e220000000800 */
[----:B------:R-:W-:Y:S04]  /*c4c0*/  BSSY B0, `(.L_x_8631) ;  /* 0x0000004000007945 */ /* 0x000fe80003800000 */
[----:B------:R-:W-:Y:S05]  /*c4d0*/  @!P2 BRA `(.L_x_8632) ;  /* 0x000000000008a947 */ /* 0x000fea0003800000 */
[----:B------:R1:W-:Y:S04]  /*c4e0*/  REDG.E.ADD.F32.FTZ.RN.STRONG.GPU desc[UR22][R48.64+-0x1000], R162 ;  /* 0xfff000a2300079a6 */ /* 0x0003e8000c10f396 */
[----:B0-----:R1:W-:Y:S02]  /*c4f0*/  REDG.E.ADD.F32.FTZ.RN.STRONG.GPU desc[UR22][R46.64+-0x1000], R71 ;  /* 0xfff000472e0079a6 */ /* 0x0013e4000c10f396 */
.L_x_8632:
[----:B------:R-:W-:Y:S05]  /*c500*/  BSYNC B0 ;  /* 0x0000000000007941 */ /* 0x000fea0003800000 */
.L_x_8631:
[----:B0-2---:R0:W2:Y:S01]  /*c510*/  LDS R31, [R72+0x5300] ;  /* 0x00530000481f7984 */ /* 0x0050a20000000800 */
[----:B------:R-:W-:Y:S04]  /*c520*/  BSSY B0, `(.L_x_8633) ;  /* 0x0000004000007945 */ /* 0x000fe80003800000 */
[----:B------:R-:W-:Y:S05]  /*c530*/  @!P3 BRA `(.L_x_8634) ;  /* 0x000000000008b947 */ /* 0x000fea0003800000 */
[----:B------:R0:W-:Y:S04]  /*c540*/  REDG.E.ADD.F32.FTZ.RN.STRONG.GPU desc[UR22][R48.64+-0xf00], R163 ;  /* 0xfff100a3300079a6 */ /* 0x0001e8000c10f396 */
[----:B--2---:R0:W-:Y:S02]  /*c550*/  REDG.E.ADD.F32.FTZ.RN.STRONG.GPU desc[UR22][R46.64+-0xf00], R31 ;  /* 0xfff1001f2e0079a6 */ /* 0x0041e4000c10f396 */
.L_x_8634:
[----:B------:R-:W-:Y:S05]  /*c560*/  BSYNC B0 ;  /* 0x0000000000007941 */ /* 0x000fea0003800000 */
.L_x_8633:
[----:B------:R-:W0:Y:S01]  /*c570*/  LDS R73, [R73+0x5400] ;  /* 0x0054000049497984 */ /* 0x000e220000000800 */
[----:B------:R-:W-:Y:S04]  /*c580*/  BSSY B0, `(.L_x_8635) ;  /* 0x0000004000007945 */ /* 0x000fe80003800000 */
[----:B------:R-:W-:Y:S05]  /*c590*/  @!P4 BRA `(.L_x_8636) ;  /* 0x000000000008c947 */ /* 0x000fea0003800000 */
[----:B------:R1:W-:Y:S04]  /*c5a0*/  REDG.E.ADD.F32.FTZ.RN.STRONG.GPU desc[UR22][R48.64+-0xe00], R164 ;  /* 0xfff200a4300079a6 */ /* 0x0003e8000c10f396 */
[----:B0-----:R1:W-:Y:S02]  /*c5b0*/  REDG.E.ADD.F32.FTZ.RN.STRONG.GPU desc[UR22][R46.64+-0xe00], R73 ;  /* 0xfff200492e0079a6 */ /* 0x0013e4000c10f396 */
.L_x_8636:
[----:B------:R-:W-:Y:S05]  /*c5c0*/  BSYNC B0 ;  /* 0x0000000000007941 */ /* 0x000fea0003800000 */
.L_x_8635:
[----:B0-2---:R0:W2:Y:S01]  /*c5d0*/  LDS R31, [R74+0x5500] ;  /* 0x005500004a1f7984 */ /* 0x0050a20000000800 */
[----:B------:R-:W-:Y:S04]  /*c5e0*/  BSSY B0, `(.L_x_8637) ;  /* 0x0000004000007945 */ /* 0x000fe80003800000 */
[----:B------:R-:W-:Y:S05]  /*c5f0*/  @!P5 BRA `(.L_x_8638) ;  /* 0x000000000008d947 */ /* 0x000fea0003800000 */
[----:B------:R0:W-:Y:S04]  /*c600*/  REDG.E.ADD.F32.FTZ.RN.STRONG.GPU desc[UR22][R48.64+-0xd00], R165 ;  /* 0xfff300a5300079a6 */ /* 0x0001e8000c10f396 */
[----:B--2---:R0:W-:Y:S02]  /*c610*/  REDG.E.ADD.F32.FTZ.RN.STRONG.GPU desc[UR22][R46.64+-0xd00], R31 ;  /* 0xfff3001f2e0079a6 */ /* 0x0041e4000c10f396 */
.L_x_8638:
[----:B------:R-:W-:Y:S05]  /*c620*/  BSYNC B0 ;  /* 0x0000000000007941 */ /* 0x000fea0003800000 */
.L_x_8637:
        /* <DEDUP_REMOVED lines=11> */
.L_x_8640:
[----:B------:R-:W-:Y:S05]  /*c6e0*/  BSYNC B0 ;  /* 0x0000000000007941 */ /* 0x000fea0003800000 */
.L_x_8639:
[----:B0-2---:R0:W2:Y:S01]  /*c6f0*/  LDS R31, [R76+0x5700] ;  /* 0x005700004c1f7984 */ /* 0x0050a20000000800 */
[----:B------:R-:W-:Y:S04]  /*c700*/  BSSY B0, `(.L_x_8641) ;  /* 0x0000004000007945 */ /* 0x000fe80003800000 */
[----:B------:R-:W-:Y:S05]  /*c710*/  @!P1 BRA `(.L_x_8642) ;  /* 0x0000000000089947 */ /* 0x000fea0003800000 */
[----:B------:R0:W-:Y:S04]  /*c720*/  REDG.E.ADD.F32.FTZ.RN.STRONG.GPU desc[UR22][R48.64+-0xb00], R176 ;  /* 0xfff500b0300079a6 */ /* 0x0001e8000c10f396 */
[----:B--2---:R0:W-:Y:S02]  /*c730*/  REDG.E.ADD.F32.FTZ.RN.STRONG.GPU desc[UR22][R46.64+-0xb00], R31 ;  /* 0xfff5001f2e0079a6 */ /* 0x0041e4000c10f396 */
.L_x_8642:
[----:B------:R-:W-:Y:S05]  /*c740*/  BSYNC B0 ;  /* 0x0000000000007941 */ /* 0x000fea0003800000 */
.L_x_8641:
[----:B------:R-:W0:Y:S01]  /*c750*/  LDS R77, [R77+0x5800] ;  /* 0x005800004d4d7984 */ /* 0x000e220000000800 */
[----:B------:R-:W-:Y:S04]  /*c760*/  BSSY B0, `(.L_x_8643) ;  /* 0x0000004000007945 */ /* 0x000fe80003800000 */
[----:B------:R-:W-:Y:S05]  /*c770*/  @!P2 BRA `(.L_x_8644) ;  /* 0x000000000008a947 */ /* 0x000fea0003800000 */
[----:B------:R1:W-:Y:S04]  /*c780*/  REDG.E.ADD.F32.FTZ.RN.STRONG.GPU desc[UR22][R48.64+-0xa00], R177 ;  /* 0xfff600b1300079a6 */ /* 0x0003e8000c10f396 */
[----:B0-----:R1:W-:Y:S02]  /*c790*/  REDG.E.ADD.F32.FTZ.RN.STRONG.GPU desc[UR22][R46.64+-0xa00], R77 ;  /* 0xfff6004d2e0079a6 */ /* 0x0013e4000c10f396 */
.L_x_8644:
[----:B------:R-:W-:Y:S05]  /*c7a0*/  BSYNC B0 ;  /* 0x0000000000007941 */ /* 0x000fea0003800000 */
.L_x_8643:
[----:B0-2---:R0:W2:Y:S01]  /*c7b0*/  LDS R31, [R114+0x5900] ;  /* 0x00590000721f7984 */ /* 0x0050a20000000800 */
[----:B------:R-:W-:Y:S04]  /*c7c0*/  BSSY B0, `(.L_x_8645) ;  /* 0x0000004000007945 */ /* 0x000fe80003800000 */
[----:B------:R-:W-:Y:S05]  /*c7d0*/  @!P3 BRA `(.L_x_8646) ;  /* 0x000000000008b947 */ /* 0x000fea0003800000 */
[----:B------:R0:W-:Y:S04]  /*c7e0*/  REDG.E.ADD.F32.FTZ.RN.STRONG.GPU desc[UR22][R48.64+-0x900], R178 ;  /* 0xfff700b2300079a6 */ /* 0x0001e8000c10f396 */
[----:B--2---:R0:W-:Y:S02]  /*c7f0*/  REDG.E.ADD.F32.FTZ.RN.STRONG.GPU desc[UR22][R46.64+-0x900], R31 ;  /* 0xfff7001f2e0079a6 */ /* 0x0041e4000c10f396 */
.L_x_8646:
[----:B------:R-:W-:Y:S05]  /*c800*/  BSYNC B0 ;  /* 0x0000000000007941 */ /* 0x000fea0003800000 */
.L_x_8645:
[----:B------:R-:W0:Y:S01]  /*c810*/  LDS R115, [R115+0x5a00] ;  /* 0x005a000073737984 */ /* 0x000e220000000800 */
[----:B------:R-:W-:Y:S04]  /*c820*/  BSSY B0, `(.L_x_8647) ;  /* 0x0000004000007945 */ /* 0x000fe80003800000 */
[----:B------:R-:W-:Y:S05]  /*c830*/  @!P4 BRA `(.L_x_8648) ;  /* 0x000000000008c947 */ /* 0x000fea0003800000 */
[----:B------:R1:W-:Y:S04]  /*c840*/  REDG.E.ADD.F32.FTZ.RN.STRONG.GPU desc[UR22][R48.64+-0x800], R179 ;  /* 0xfff800b3300079a6 */ /* 0x0003e8000c10f396 */
[----:B0-----:R1:W-:Y:S02]  /*c850*/  REDG.E.ADD.F32.FTZ.RN.STRONG.GPU desc[UR22][R46.64+-0x800], R115 ;  /* 0xfff800732e0079a6 */ /* 0x0013e4000c10f396 */
.L_x_8648:
[----:B------:R-:W-:Y:S05]  /*c860*/  BSYNC B0 ;  /* 0x0000000000007941 */ /* 0x000fea0003800000 */
.L_x_8647:
[----:B0-2---:R0:W2:Y:S01]  /*c870*/  LDS R31, [R126+0x5b00] ;  /* 0x005b00007e1f7984 */ /* 0x0050a20000000800 */
[----:B------:R-:W-:Y:S04]  /*c880*/  BSSY B0, `(.L_x_8649) ;  /* 0x0000004000007945 */ /* 0x000fe80003800000 */
[----:B------:R-:W-:Y:S05]  /*c890*/  @!P5 BRA `(.L_x_8650) ;  /* 0x000000000008d947 */ /* 0x000fea0003800000 */
[----:B------:R0:W-:Y:S04]  /*c8a0*/  REDG.E.ADD.F32.FTZ.RN.STRONG.GPU desc[UR22][R48.64+-0x700], R180 ;  /* 0xfff900b4300079a6 */ /* 0x0001e8000c10f396 */
[----:B--2---:R0:W-:Y:S02]  /*c8b0*/  REDG.E.ADD.F32.FTZ.RN.STRONG.GPU desc[UR22][R46.64+-0x700], R31 ;  /* 0xfff9001f2e0079a6 */ /* 0x0041e4000c10f396 */
.L_x_8650:
[----:B------:R-:W-:Y:S05]  /*c8c0*/  BSYNC B0 ;  /* 0x0000000000007941 */ /* 0x000fea0003800000 */
.L_x_8649:
        /* <DEDUP_REMOVED lines=11> */
.L_x_8652:
[----:B------:R-:W-:Y:S05]  /*c980*/  BSYNC B0 ;  /* 0x0000000000007941 */ /* 0x000fea0003800000 */
.L_x_8651:
[----:B0-2---:R0:W2:Y:S01]  /*c990*/  LDS R31, [R142+0x5d00] ;  /* 0x005d00008e1f7984 */ /* 0x0050a20000000800 */
[----:B------:R-:W-:Y:S04]  /*c9a0*/  BSSY B0, `(.L_x_8653) ;  /* 0x0000004000007945 */ /* 0x000fe80003800000 */
[----:B------:R-:W-:Y:S05]  /*c9b0*/  @!P1 BRA `(.L_x_8654) ;  /* 0x0000000000089947 */ /* 0x000fea0003800000 */
[----:B------:R0:W-:Y:S04]  /*c9c0*/  REDG.E.ADD.F32.FTZ.RN.STRONG.GPU desc[UR22][R48.64+-0x500], R182 ;  /* 0xfffb00b6300079a6 */ /* 0x0001e8000c10f396 */
[----:B--2---:R0:W-:Y:S02]  /*c9d0*/  REDG.E.ADD.F32.FTZ.RN.STRONG.GPU desc[UR22][R46.64+-0x500], R31 ;  /* 0xfffb001f2e0079a6 */ /* 0x0041e4000c10f396 */
.L_x_8654:
[----:B------:R-:W-:Y:S05]  /*c9e0*/  BSYNC B0 ;  /* 0x0000000000007941 */ /* 0x000fea0003800000 */
.L_x_8653:
[----:B------:R-:W0:Y:S01]  /*c9f0*/  LDS R143, [R143+0x5e00] ;  /* 0x005e00008f8f7984 */ /* 0x000e220000000800 */
[----:B------:R-:W-:Y:S04]  /*ca00*/  BSSY B0, `(.L_x_8655) ;  /* 0x0000004000007945 */ /* 0x000fe80003800000 */
[----:B------:R-:W-:Y:S05]  /*ca10*/  @!P2 BRA `(.L_x_8656) ;  /* 0x000000000008a947 */ /* 0x000fea0003800000 */
[----:B------:R1:W-:Y:S04]  /*ca20*/  REDG.E.ADD.F32.FTZ.RN.STRONG.GPU desc[UR22][R48.64+-0x400], R183 ;  /* 0xfffc00b7300079a6 */ /* 0x0003e8000c10f396 */
[----:B0-----:R1:W-:Y:S02]  /*ca30*/  REDG.E.ADD.F32.FTZ.RN.STRONG.GPU desc[UR22][R46.64+-0x400], R143 ;  /* 0xfffc008f2e0079a6 */ /* 0x0013e4000c10f396 */
.L_x_8656:
[----:B------:R-:W-:Y:S05]  /*ca40*/  BSYNC B0 ;  /* 0x0000000000007941 */ /* 0x000fea0003800000 */
.L_x_8655:
[----:B0-2---:R0:W2:Y:S01]  /*ca50*/  LDS R31, [R144+0x5f00] ;  /* 0x005f0000901f7984 */ /* 0x0050a20000000800 */
[----:B------:R-:W-:Y:S04]  /*ca60*/  BSSY B0, `(.L_x_8657) ;  /* 0x0000004000007945 */ /* 0x000fe80003800000 */
[----:B------:R-:W-:Y:S05]  /*ca70*/  @!P3 BRA `(.L_x_8658) ;  /* 0x000000000008b947 */ /* 0x000fea0003800000 */
[----:B------:R0:W-:Y:S04]  /*ca80*/  REDG.E.ADD.F32.FTZ.RN.STRONG.GPU desc[UR22][R48.64+-0x300], R184 ;  /* 0xfffd00b8300079a6 */ /* 0x0001e8000c10f396 */
[----:B--2---:R0:W-:Y:S02]  /*ca90*/  REDG.E.ADD.F32.FTZ.RN.STRONG.GPU desc[UR22][R46.64+-0x300], R31 ;  /* 0xfffd001f2e0079a6 */ /* 0x0041e4000c10f396 */
.L_x_8658:
[----:B------:R-:W-:Y:S05]  /*caa0*/  BSYNC B0 ;  /* 0x0000000000007941 */ /* 0x000fea0003800000 */
.L_x_8657:
[----:B------:R-:W0:Y:S01]  /*cab0*/  LDS R145, [R145+0x6000] ;  /* 0x0060000091917984 */ /* 0x000e220000000800 */
[----:B------:R-:W-:Y:S04]  /*cac0*/  BSSY B0, `(.L_x_8659) ;  /* 0x0000004000007945 */ /* 0x000fe80003800000 */
[----:B------:R-:W-:Y:S05]  /*cad0*/  @!P4 BRA `(.L_x_8660) ;  /* 0x000000000008c947 */ /* 0x000fea0003800000 */
[----:B------:R1:W-:Y:S04]  /*cae0*/  REDG.E.ADD.F32.FTZ.RN.STRONG.GPU desc[UR22][R48.64+-0x200], R185 ;  /* 0xfffe00b9300079a6 */ /* 0x0003e8000c10f396 */
[----:B0-----:R1:W-:Y:S02]  /*caf0*/  REDG.E.ADD.F32.FTZ.RN.STRONG.GPU desc[UR22][R46.64+-0x200], R145 ;  /* 0xfffe00912e0079a6 */ /* 0x0013e4000c10f396 */
.L_x_8660:
[----:B------:R-:W-:Y:S05]  /*cb00*/  BSYNC B0 ;  /* 0x0000000000007941 */ /* 0x000fea0003800000 */
.L_x_8659:
[----:B0-2---:R0:W2:Y:S01]  /*cb10*/  LDS R31, [R146+0x6100] ;  /* 0x00610000921f7984 */ /* 0x0050a20000000800 */
[----:B------:R-:W-:Y:S04]  /*cb20*/  BSSY B0, `(.L_x_8661) ;  /* 0x0000004000007945 */ /* 0x000fe80003800000 */
[----:B------:R-:W-:Y:S05]  /*cb30*/  @!P5 BRA `(.L_x_8662) ;  /* 0x000000000008d947 */ /* 0x000fea0003800000 */
[----:B------:R0:W-:Y:S04]  /*cb40*/  REDG.E.ADD.F32.FTZ.RN.STRONG.GPU desc[UR22][R48.64+-0x100], R186 ;  /* 0xffff00ba300079a6 */ /* 0x0001e8000c10f396 */
[----:B--2---:R0:W-:Y:S02]  /*cb50*/  REDG.E.ADD.F32.FTZ.RN.STRONG.GPU desc[UR22][R46.64+-0x100], R31 ;  /* 0xffff001f2e0079a6 */ /* 0x0041e4000c10f396 */
.L_x_8662:
[----:B------:R-:W-:Y:S05]  /*cb60*/  BSYNC B0 ;  /* 0x0000000000007941 */ /* 0x000fea0003800000 */
.L_x_8661:
[----:B------:R-:W5:Y:S01]  /*cb70*/  LDL R42, [R1+0x4] ;  /* 0x00000400012a7983 */ /* 0x000f620000100800 */
[C---:B------:R-:W-:Y:S01]  /*cb80*/  ISETP.GT.AND P1, PT, R140.reuse, 0x1e, PT ;  /* 0x0000001e8c00780c */ /* 0x040fe20003f24270 */
[----:B------:R-:W-:Y:S01]  /*cb90*/  FFMA.FTZ R190, R23, R175, R190 ;  /* 0x000000af17be7223 */ /* 0x000fe200000100be */
[----:B------:R-:W-:Y:S01]  /*cba0*/  ISETP.NE.AND P2, PT, R140, RZ, PT ;  /* 0x000000ff8c00720c */ /* 0x000fe20003f45270 */
[----:B------:R-:W1:Y:S01]  /*cbb0*/  SHFL.DOWN PT, R30, R17, 0x1, 0x1f ;  /* 0x08201f00111e7f89 */ /* 0x000e6200000e0000 */
[----:B------:R-:W-:Y:S01]  /*cbc0*/  FFMA.FTZ R19, R21, R192, R19 ;  /* 0x000000c015137223 */ /* 0x000fe20000010013 */
        /* <DEDUP_REMOVED lines=23> */
[----:B------:R-:W-:Y:S01]  /*cd40*/  BSSY B0, `(.L_x_8663) ;  /* 0x0000034000007945 */ /* 0x000fe20003800000 */
[----:B------:R-:W-:Y:S01]  /*cd50*/  FADD.FTZ R117, R20, R117 ;  /* 0x0000007514757221 */ /* 0x000fe20000010000 */
[----:B------:R-:W-:Y:S01]  /*cd60*/  FFMA.FTZ R105, R89, R190, R105 ;  /* 0x000000be59697223 */ /* 0x000fe20000010069 */
[----:B0-----:R-:W-:Y:S01]  /*cd70*/  @!P1 FADD.FTZ R18, R18, R31 ;  /* 0x0000001f12129221 */ /* 0x001fe20000010000 */
[----:B------:R-:W0:Y:S01]  /*cd80*/  SHFL.DOWN PT, R30, R17, 0x2, 0x1f ;  /* 0x08401f00111e7f89 */ /* 0x000e2200000e0000 */
[----:B------:R-:W-:Y:S01]  /*cd90*/  ISETP.GT.AND P1, PT, R140, 0x1d, PT ;  /* 0x0000001d8c00780c */ /* 0x000fe20003f24270 */
[----:B------:R-:W-:Y:S01]  /*cda0*/  FFMA.FTZ R106, R90, R25, R106 ;  /* 0x000000195a6a7223 */ /* 0x000fe2000001006a */
[----:B------:R-:W-:Y:S01]  /*cdb0*/  FADD.FTZ R116, R21, R116 ;  /* 0x0000007415747221 */ /* 0x000fe20000010000 */
[----:B------:R-:W1:Y:S01]  /*cdc0*/  SHFL.DOWN PT, R31, R18, 0x2, 0x1f ;  /* 0x08401f00121f7f89 */ /* 0x000e6200000e0000 */
[----:B------:R-:W-:Y:S01]  /*cdd0*/  FADD.FTZ R113, R50, R113 ;  /* 0x0000007132717221 */ /* 0x000fe20000010000 */
[----:B------:R-:W-:Y:S01]  /*cde0*/  FFMA.FTZ R107, R91, R28, R107 ;  /* 0x0000001c5b6b7223 */ /* 0x000fe2000001006b */
[----:B------:R-:W-:Y:S01]  /*cdf0*/  FFMA.FTZ R108, R92, R33, R108 ;  /* 0x000000215c6c7223 */ /* 0x000fe2000001006c */
[----:B------:R-:W-:Y:S01]  /*ce00*/  FADD.FTZ R112, R27, R112 ;  /* 0x000000701b707221 */ /* 0x000fe20000010000 */
[----:B------:R-:W-:Y:S01]  /*ce10*/  FFMA.FTZ R109, R93, R36, R109 ;  /* 0x000000245d6d7223 */ /* 0x000fe2000001006d */
[----:B------:R-:W-:Y:S01]  /*ce20*/  FADD.FTZ R111, R34, R111 ;  /* 0x0000006f226f7221 */ /* 0x000fe20000010000 */
[----:B------:R-:W-:-:S03]  /*ce30*/  FADD.FTZ R110, R37, R110 ;  /* 0x0000006e256e7221 */ /* 0x000fc60000010000 */
        /* <DEDUP_REMOVED lines=28> */
[----:B------:R-:W-:Y:S02]  /*d000*/  LEA R17, R20, R139, 0x3 ;  /* 0x0000008b14117211 */ /* 0x000fe400078e18ff */
[----:B------:R-:W0:Y:S04]  /*d010*/  LDS.64 R20, [R139+0x6310] ;  /* 0x006310008b147984 */ /* 0x000e280000000a00 */
[----:B------:R-:W1:Y:S01]  /*d020*/  @P0 LDS.64 R22, [R17+0x8d60] ;  /* 0x008d600011160984 */ /* 0x000e620000000a00 */
[----:B0-----:R-:W-:Y:S01]  /*d030*/  FADD.FTZ R19, R19, R21 ;  /* 0x0000001513137221 */ /* 0x001fe20000010000 */
[----:B------:R-:W-:-:S03]  /*d040*/  FADD.FTZ R18, R18, R20 ;  /* 0x0000001412127221 */ /* 0x000fc60000010000 */
[----:B-1----:R-:W-:Y:S01]  /*d050*/  @P0 FADD.FTZ R19, R19, R23 ;  /* 0x0000001713130221 */ /* 0x002fe20000010000 */
[----:B------:R-:W-:-:S05]  /*d060*/  @P0 FADD.FTZ R18, R18, R22 ;  /* 0x0000001612120221 */ /* 0x000fca0000010000 */
[----:B------:R1:W-:Y:S02]  /*d070*/  STS.64 [R17+0x8d60], R18 ;  /* 0x008d601211007388 */ /* 0x0003e40000000a00 */
.L_x_8664:
[----:B------:R-:W-:Y:S05]  /*d080*/  BSYNC B0 ;  /* 0x0000000000007941 */ /* 0x000fea0003800000 */
.L_x_8663:
[----:B------:R-:W-:Y:S02]  /*d090*/  UIADD3 UR6, UR6, 0x1, URZ ;  /* 0x0000000106067890 */ /* 0x000fe4000fffe03f */
[----:B------:R-:W-:Y:S02]  /*d0a0*/  UIADD3 UR7, UP1, UR7, 0x1, URZ ;  /* 0x0000000107077890 */ /* 0x000fe4000ff3e03f */
[----:B------:R-:W-:Y:S02]  /*d0b0*/  UISETP.GE.AND UP0, UPT, UR6, UR54, UPT ;  /* 0x000000360600728c */ /* 0x000fe4000bf06270 */
[----:B------:R-:W-:-:S04]  /*d0c0*/  UIADD3.X UR8, URZ, UR8, URZ, UP1, !UPT ;  /* 0x000000083f087290 */ /* 0x000fc80008ffe43f */
[----:B------:R-:W-:-:S13]  /*d0d0*/  PLOP3.LUT P0, PT, PT, PT, UP0, 0x80, 0x0 ;  /* 0x000000000000781c */ /* 0x000fda0003f0f008 */
[----:B------:R-:W-:Y:S05]  /*d0e0*/  @!P0 BRA `(.L_x_8665) ;  /* 0xffffff5800748947 */ /* 0x000fea000383ffff */
.L_x_8570:
[----:B------:R-:W2:Y:S04]  /*d0f0*/  LDL R70, [R1+0x44] ;  /* 0x0000440001467983 */ /* 0x000ea80000100800 */
[----:B------:R-:W5:Y:S04]  /*d100*/  LDL R68, [R1+0x40] ;  /* 0x0000400001447983 */ /* 0x000f680000100800 */
[----:B------:R-:W3:Y:S04]  /*d110*/  LDL R66, [R1+0x3c] ;  /* 0x00003c0001427983 */ /* 0x000ee80000100800 */
[----:B------:R-:W3:Y:S04]  /*d120*/  LDL R64, [R1+0x38] ;  /* 0x0000380001407983 */ /* 0x000ee80000100800 */
[----:B------:R-:W1:Y:S04]  /*d130*/  LDL R62, [R1+0x34] ;  /* 0x00003400013e7983 */ /* 0x000e680000100800 */
        /* <DEDUP_REMOVED lines=9> */
[----:B0-----:R-:W4:Y:S04]  /*d1d0*/  LDL R42, [R1+0xc] ;  /* 0x00000c00012a7983 */ /* 0x001f280000100800 */
        /* <DEDUP_REMOVED lines=21> */
[----:B0-----:R-:W-:Y:S01]  /*d330*/  ULEA UR6, UR7, UR6, 0x18 ;  /* 0x0000000607067291 */ /* 0x001fe2000f8ec03f */
[----:B------:R-:W-:Y:S01]  /*d340*/  PRMT R3, R100, 0x7632, R3 ;  /* 0x0000763264037816 */ /* 0x000fe20000000003 */
[----:B------:R0:W-:Y:S04]  /*d350*/  STS.U16 [R138+0x2], R69 ;  /* 0x000002458a007388 */ /* 0x0001e80000000400 */
[----:B------:R0:W-:Y:S01]  /*d360*/  STS.U16 [R138+0x6], R0 ;  /* 0x000006008a007388 */ /* 0x0001e20000000400 */
[----:B------:R-:W-:-:S03]  /*d370*/  MOV R139, UR6 ;  /* 0x00000006008b7c02 */ /* 0x000fc60008000f00 */
[----:B------:R0:W-:Y:S02]  /*d380*/  STS.U16 [R138+0xa], R2 ;  /* 0x00000a028a007388 */ /* 0x0001e40000000400 */
[----:B0-----:R-:W-:Y:S02]  /*d390*/  PRMT R69, R102, 0x7632, R69 ;  /* 0x0000763266457816 */ /* 0x001fe40000000045 */
[----:B------:R0:W-:Y:S01]  /*d3a0*/  STS.U16 [R138+0x12], R3 ;  /* 0x000012038a007388 */ /* 0x0001e20000000400 */
[----:B------:R-:W-:-:S03]  /*d3b0*/  PRMT R0, R98, 0x7632, R0 ;  /* 0x0000763262007816 */ /* 0x000fc60000000000 */
[----:B------:R0:W-:Y:S01]  /*d3c0*/  STS.U16 [R138+0xe], R69 ;  /* 0x00000e458a007388 */ /* 0x0001e20000000400 */
[----:B------:R-:W-:-:S03]  /*d3d0*/  PRMT R2, R94, 0x7632, R2 ;  /* 0x000076325e027816 */ /* 0x000fc60000000002 */
[----:B------:R-:W-:Y:S01]  /*d3e0*/  STS.U16 [R138], R108 ;  /* 0x0000006c8a007388 */ /* 0x000fe20000000400 */
[----:B0-----:R-:W-:-:S03]  /*d3f0*/  MOV R3, UR17 ;  /* 0x0000001100037c02 */ /* 0x001fc60008000f00 */
        /* <DEDUP_REMOVED lines=18> */
[----:B-----5:R-:W-:Y:S04]  /*d520*/  LDS.U16 R11, [R68+0x40] ;  /* 0x00004000440b7984 */ /* 0x020fe80000000400 */
[----:B---3--:R-:W-:Y:S04]  /*d530*/  LDS.U16 R13, [R66+0x80] ;  /* 0x00008000420d7984 */ /* 0x008fe80000000400 */
[----:B------:R-:W-:Y:S04]  /*d540*/  LDS.U16 R15, [R64+0xc0] ;  /* 0x0000c000400f7984 */ /* 0x000fe80000000400 */
[----:B-1----:R-:W-:Y:S04]  /*d550*/  LDS.U16 R17, [R62+0x100] ;  /* 0x000100003e117984 */ /* 0x002fe80000000400 */
        /* <DEDUP_REMOVED lines=10> */
[----:B------:R-:W-:Y:S04]  /*d600*/  LDS.U16 R39, [R40+0x3c0] ;  /* 0x0003c00028277984 */ /* 0x000fe80000000400 */
        /* <DEDUP_REMOVED lines=27> */
.L_x_8667:
[----:B------:R-:W-:Y:S05]  /*d7c0*/  BSYNC B0 ;  /* 0x0000000000007941 */ /* 0x000fea0003800000 */
.L_x_8666:
        /* <DEDUP_REMOVED lines=45> */
[----:B------:R-:W-:Y:S01]  /*daa0*/  @!P2 STG.E.U16 desc[UR22][R4.64+-0x6c0], R19 ;  /* 0xfff940130400a986 */ /* 0x000fe2000c101516 */
[C---:B------:R-:W-:Y:S02]  /*dab0*/  LOP3.LUT R65, R71.reuse, 0x1a0, RZ, 0xfc, !PT ;  /* 0x000001a047417812 */ /* 0x040fe400078efcff */
[C---:B------:R-:W-:Y:S01]  /*dac0*/  LOP3.LUT R67, R71.reuse, 0x1c0, RZ, 0xfc, !PT ;  /* 0x000001c047437812 */ /* 0x040fe200078efcff */
[----:B------:R-:W-:Y:S01]  /*dad0*/  @!P1 STG.E.U16 desc[UR22][R4.64+-0x680], R21 ;  /* 0xfff9801504009986 */ /* 0x000fe2000c101516 */
[----:B------:R-:W-:-:S02]  /*dae0*/  LOP3.LUT R69, R71, 0x1e0, RZ, 0xfc, !PT ;  /* 0x000001e047457812 */ /* 0x000fc400078efcff */
[-C--:B------:R-:W-:Y:S01]  /*daf0*/  ISETP.GE.AND P1, PT, R59, R0.reuse, PT ;  /* 0x000000003b00720c */ /* 0x080fe20003f26270 */
[----:B------:R-:W-:Y:S01]  /*db00*/  @!P4 STG.E.U16 desc[UR22][R4.64+-0x640], R23 ;  /* 0xfff9c0170400c986 */ /* 0x000fe2000c101516 */
[-C--:B------:R-:W-:Y:S02]  /*db10*/  ISETP.GE.AND P2, PT, R61, R0.reuse, PT ;  /* 0x000000003d00720c */ /* 0x080fe40003f46270 */
        /* <DEDUP_REMOVED lines=110> */
[----:B------:R-:W-:Y:S01]  /*e200*/  MOV R4, UR17 ;  /* 0x0000001100047c02 */ /* 0x000fe20008000f00 */
[----:B------:R-:W-:-:S02]  /*e210*/  UIADD3 UR17, UR7, UR20, URZ ;  /* 0x0000001407117290 */ /* 0x000fc4000fffe03f */
        /* <DEDUP_REMOVED lines=41> */
.L_x_8669:
[----:B------:R-:W-:Y:S05]  /*e4b0*/  BSYNC B0 ;  /* 0x0000000000007941 */ /* 0x000fea0003800000 */
.L_x_8668:
        /* <DEDUP_REMOVED lines=58> */
.L_x_8569:
        /* <DEDUP_REMOVED lines=38> */
.L_x_8672:
[----:B------:R-:W-:Y:S05]  /*eac0*/  BSYNC B0 ;  /* 0x0000000000007941 */ /* 0x000fea0003800000 */
.L_x_8671:
        /* <DEDUP_REMOVED lines=41> */
.L_x_8674:
[----:B------:R-:W2:Y:S02]  /*ed60*/  S2R R7, SR_TID.X ;  /* 0x0000000000077919 */ /* 0x000ea40000002100 */
.L_x_8675:
[----:B------:R-:W-:Y:S05]  /*ed70*/  BSYNC B0 ;  /* 0x0000000000007941 */ /* 0x000fea0003800000 */
.L_x_8673:
        /* <DEDUP_REMOVED lines=15> */
.L_x_8676:
[C---:B------:R-:W-:Y:S02]  /*ee70*/  LEA R0, R7.reuse, UR7, 0x3 ;  /* 0x0000000707007c11 */ /* 0x040fe4000f8e18ff */
[----:B01----:R-:W-:Y:S02]  /*ee80*/  SHF.R.S32.HI R4, RZ, 0x1f, R7 ;  /* 0x0000001fff047819 */ /* 0x003fe40000011407 */
[----:B--2---:R-:W-:Y:S01]  /*ee90*/  MOV R2, UR4 ;  /* 0x0000000400027c02 */ /* 0x004fe20008000f00 */
        /* <DEDUP_REMOVED lines=16> */
.L_x_8574:
[----:B------:R-:W-:Y:S01]  /*efa0*/  HFMA2.MMA R69, -RZ, RZ, 0, 5.9604644775390625e-08 ;  /* 0x00000001ff457435 */ /* 0x000fe200000001ff */
[----:B------:R-:W-:Y:S02]  /*efb0*/  MOV R246, R243 ;  /* 0x000000f300f67202 */ /* 0x000fe40000000f00 */
[----:B------:R-:W-:Y:S02]  /*efc0*/  MOV R68, RZ ;  /* 0x000000ff00447202 */ /* 0x000fe40000000f00 */
[----:B------:R-:W-:-:S07]  /*efd0*/  MOV R71, 0xffffffff ;  /* 0xffffffff00477802 */ /* 0x000fce0000000f00 */
[----:B0--3-5:R-:W-:Y:S05]  /*efe0*/  WARPSYNC.COLLECTIVE R71, `(.L_x_8677) ;  /* 0x0000000047087348 */ /* 0x029fea0003c00000 */
[----:B------:R1:W2:Y:S02]  /*eff0*/  SHFL.UP P3, R70, R246, R69, R68 ;  /* 0x04000045f6467389 */ /* 0x0002a40000060044 */
[----:B0123-5:R-:W-:Y:S01]  /*f000*/  ENDCOLLECTIVE ;  /* 0x000000000000791b */ /* 0x02ffe20003800000 */
.L_x_8677:
[----:B------:R-:W-:Y:S02]  /*f010*/  MOV R246, R239 ;  /* 0x000000ef00f67202 */ /* 0x000fe40000000f00 */
[----:B------:R-:W-:-:S07]  /*f020*/  MOV R244, R70 ;  /* 0x0000004600f47202 */ /* 0x000fce0000000f00 */
[----:B------:R-:W-:Y:S05]  /*f030*/  WARPSYNC.COLLECTIVE R71, `(.L_x_8678) ;  /* 0x0000000047087348 */ /* 0x000fea0003c00000 */
[----:B------:R0:W1:Y:S02]  /*f040*/  SHFL.UP P3, R70, R246, R69, R68 ;  /* 0x04000045f6467389 */ /* 0x0000640000060044 */
[----:B01----:R-:W-:Y:S01]  /*f050*/  ENDCOLLECTIVE ;  /* 0x000000000000791b */ /* 0x003fe20003800000 */
.L_x_8678:
[----:B------:R-:W-:Y:S02]  /*f060*/  MOV R246, R241 ;  /* 0x000000f100f67202 */ /* 0x000fe40000000f00 */
[----:B------:R-:W-:-:S07]  /*f070*/  MOV R245, R70 ;  /* 0x0000004600f57202 */ /* 0x000fce0000000f00 */
[----:B------:R-:W-:Y:S05]  /*f080*/  WARPSYNC.COLLECTIVE R71, `(.L_x_8679) ;  /* 0x0000000047087348 */ /* 0x000fea0003c00000 */
[----:B------:R0:W1:Y:S02]  /*f090*/  SHFL.UP P3, R70, R246, R69, R68 ;  /* 0x04000045f6467389 */ /* 0x0000640000060044 */
[----:B01----:R-:W-:Y:S01]  /*f0a0*/  ENDCOLLECTIVE ;  /* 0x000000000000791b */ /* 0x003fe20003800000 */
.L_x_8679:
[----:B------:R-:W-:Y:S02]  /*f0b0*/  MOV R246, R242 ;  /* 0x000000f200f67202 */ /* 0x000fe40000000f00 */
[----:B------:R-:W-:-:S07]  /*f0c0*/  MOV R247, R70 ;  /* 0x0000004600f77202 */ /* 0x000fce0000000f00 */
[----:B------:R-:W-:Y:S05]  /*f0d0*/  WARPSYNC.COLLECTIVE R71, `(.L_x_8680) ;  /* 0x0000000047087348 */ /* 0x000fea0003c00000 */
[----:B------:R0:W1:Y:S02]  /*f0e0*/  SHFL.UP P3, R70, R246, R69, R68 ;  /* 0x04000045f6467389 */ /* 0x0000640000060044 */
[----:B01----:R-:W-:Y:S01]  /*f0f0*/  ENDCOLLECTIVE ;  /* 0x000000000000791b */ /* 0x003fe20003800000 */
.L_x_8680:
        /* <DEDUP_REMOVED lines=19> */
.L_x_8681:
[----:B------:R-:W-:Y:S02]  /*f230*/  MOV R246, R239 ;  /* 0x000000ef00f67202 */ /* 0x000fe40000000f00 */
[----:B------:R-:W-:-:S07]  /*f240*/  MOV R245, R70 ;  /* 0x0000004600f57202 */ /* 0x000fce0000000f00 */
[----:B------:R-:W-:Y:S05]  /*f250*/  WARPSYNC.COLLECTIVE R71, `(.L_x_8682) ;  /* 0x0000000047087348 */ /* 0x000fea0003c00000 */
[----:B------:R0:W1:Y:S02]  /*f260*/  SHFL.UP P3, R70, R246, R69, R68 ;  /* 0x04000045f6467389 */ /* 0x0000640000060044 */
[----:B01----:R-:W-:Y:S01]  /*f270*/  ENDCOLLECTIVE ;  /* 0x000000000000791b */ /* 0x003fe20003800000 */
.L_x_8682:
[----:B------:R-:W-:Y:S02]  /*f280*/  MOV R246, R241 ;  /* 0x000000f100f67202 */ /* 0x000fe40000000f00 */
[----:B------:R-:W-:-:S07]  /*f290*/  MOV R247, R70 ;  /* 0x0000004600f77202 */ /* 0x000fce0000000f00 */
[----:B------:R-:W-:Y:S05]  /*f2a0*/  WARPSYNC.COLLECTIVE R71, `(.L_x_8683) ;  /* 0x0000000047087348 */ /* 0x000fea0003c00000 */
[----:B------:R0:W1:Y:S02]  /*f2b0*/  SHFL.UP P3, R70, R246, R69, R68 ;  /* 0x04000045f6467389 */ /* 0x0000640000060044 */
[----:B01----:R-:W-:Y:S01]  /*f2c0*/  ENDCOLLECTIVE ;  /* 0x000000000000791b */ /* 0x003fe20003800000 */
.L_x_8683:
[----:B------:R-:W-:Y:S02]  /*f2d0*/  MOV R246, R242 ;  /* 0x000000f200f67202 */ /* 0x000fe40000000f00 */
[----:B------:R-:W-:-:S07]  /*f2e0*/  MOV R244, R70 ;  /* 0x0000004600f47202 */ /* 0x000fce0000000f00 */
[----:B------:R-:W-:Y:S05]  /*f2f0*/  WARPSYNC.COLLECTIVE R71, `(.L_x_8684) ;  /* 0x0000000047087348 */ /* 0x000fea0003c00000 */
[----:B------:R0:W1:Y:S02]  /*f300*/  SHFL.UP P3, R70, R246, R69, R68 ;  /* 0x04000045f6467389 */ /* 0x0000640000060044 */
[----:B01----:R-:W-:Y:S01]  /*f310*/  ENDCOLLECTIVE ;  /* 0x000000000000791b */ /* 0x003fe20003800000 */
.L_x_8684:
        /* <DEDUP_REMOVED lines=19> */
.L_x_8685:
[----:B------:R-:W-:Y:S02]  /*f450*/  MOV R246, R239 ;  /* 0x000000ef00f67202 */ /* 0x000fe40000000f00 */
[----:B------:R-:W-:-:S07]  /*f460*/  MOV R245, R70 ;  /* 0x0000004600f57202 */ /* 0x000fce0000000f00 */
[----:B------:R-:W-:Y:S05]  /*f470*/  WARPSYNC.COLLECTIVE R71, `(.L_x_8686) ;  /* 0x0000000047087348 */ /* 0x000fea0003c00000 */
[----:B------:R0:W1:Y:S02]  /*f480*/  SHFL.UP P3, R70, R246, R69, R68 ;  /* 0x04000045f6467389 */ /* 0x0000640000060044 */
[----:B01----:R-:W-:Y:S01]  /*f490*/  ENDCOLLECTIVE ;  /* 0x000000000000791b */ /* 0x003fe20003800000 */
.L_x_8686:
[----:B------:R-:W-:Y:S02]  /*f4a0*/  MOV R246, R241 ;  /* 0x000000f100f67202 */ /* 0x000fe40000000f00 */
[----:B------:R-:W-:-:S07]  /*f4b0*/  MOV R247, R70 ;  /* 0x0000004600f77202 */ /* 0x000fce0000000f00 */
[----:B------:R-:W-:Y:S05]  /*f4c0*/  WARPSYNC.COLLECTIVE R71, `(.L_x_8687) ;  /* 0x0000000047087348 */ /* 0x000fea0003c00000 */
[----:B------:R0:W1:Y:S02]  /*f4d0*/  SHFL.UP P3, R70, R246, R69, R68 ;  /* 0x04000045f6467389 */ /* 0x0000640000060044 */
[----:B01----:R-:W-:Y:S01]  /*f4e0*/  ENDCOLLECTIVE ;  /* 0x000000000000791b */ /* 0x003fe20003800000 */
.L_x_8687:
[----:B------:R-:W-:Y:S02]  /*f4f0*/  MOV R246, R242 ;  /* 0x000000f200f67202 */ /* 0x000fe40000000f00 */
[----:B------:R-:W-:-:S07]  /*f500*/  MOV R244, R70 ;  /* 0x0000004600f47202 */ /* 0x000fce0000000f00 */
[----:B------:R-:W-:Y:S05]  /*f510*/  WARPSYNC.COLLECTIVE R71, `(.L_x_8688) ;  /* 0x0000000047087348 */ /* 0x000fea0003c00000 */
[----:B------:R0:W1:Y:S02]  /*f520*/  SHFL.UP P3, R70, R246, R69, R68 ;  /* 0x04000045f6467389 */ /* 0x0000640000060044 */
[----:B01----:R-:W-:Y:S01]  /*f530*/  ENDCOLLECTIVE ;  /* 0x000000000000791b */ /* 0x003fe20003800000 */
.L_x_8688:
        /* <DEDUP_REMOVED lines=19> */
.L_x_8689:
[----:B------:R-:W-:Y:S02]  /*f670*/  MOV R246, R239 ;  /* 0x000000ef00f67202 */ /* 0x000fe40000000f00 */
[----:B------:R-:W-:-:S07]  /*f680*/  MOV R245, R70 ;  /* 0x0000004600f57202 */ /* 0x000fce0000000f00 */
[----:B------:R-:W-:Y:S05]  /*f690*/  WARPSYNC.COLLECTIVE R71, `(.L_x_8690) ;  /* 0x0000000047087348 */ /* 0x000fea0003c00000 */
[----:B------:R0:W1:Y:S02]  /*f6a0*/  SHFL.UP P3, R70, R246, R69, R68 ;  /* 0x04000045f6467389 */ /* 0x0000640000060044 */
[----:B01----:R-:W-:Y:S01]  /*f6b0*/  ENDCOLLECTIVE ;  /* 0x000000000000791b */ /* 0x003fe20003800000 */
.L_x_8690:
[----:B------:R-:W-:Y:S02]  /*f6c0*/  MOV R246, R241 ;  /* 0x000000f100f67202 */ /* 0x000fe40000000f00 */
[----:B------:R-:W-:-:S07]  /*f6d0*/  MOV R247, R70 ;  /* 0x0000004600f77202 */ /* 0x000fce0000000f00 */
[----:B------:R-:W-:Y:S05]  /*f6e0*/  WARPSYNC.COLLECTIVE R71, `(.L_x_8691) ;  /* 0x0000000047087348 */ /* 0x000fea0003c00000 */
[----:B------:R0:W1:Y:S02]  /*f6f0*/  SHFL.UP P3, R70, R246, R69, R68 ;  /* 0x04000045f6467389 */ /* 0x0000640000060044 */
[----:B01----:R-:W-:Y:S01]  /*f700*/  ENDCOLLECTIVE ;  /* 0x000000000000791b */ /* 0x003fe20003800000 */
.L_x_8691:
[----:B------:R-:W-:Y:S02]  /*f710*/  MOV R246, R242 ;  /* 0x000000f200f67202 */ /* 0x000fe40000000f00 */
[----:B------:R-:W-:-:S07]  /*f720*/  MOV R244, R70 ;  /* 0x0000004600f47202 */ /* 0x000fce0000000f00 */
[----:B------:R-:W-:Y:S05]  /*f730*/  WARPSYNC.COLLECTIVE R71, `(.L_x_8692) ;  /* 0x0000000047087348 */ /* 0x000fea0003c00000 */
[----:B------:R0:W1:Y:S02]  /*f740*/  SHFL.UP P3, R70, R246, R69, R68 ;  /* 0x04000045f6467389 */ /* 0x0000640000060044 */
[----:B01----:R-:W-:Y:S01]  /*f750*/  ENDCOLLECTIVE ;  /* 0x000000000000791b */ /* 0x003fe20003800000 */
.L_x_8692:
        /* <DEDUP_REMOVED lines=19> */
.L_x_8693:
[----:B------:R-:W-:Y:S02]  /*f890*/  MOV R246, R239 ;  /* 0x000000ef00f67202 */ /* 0x000fe40000000f00 */
[----:B------:R-:W-:-:S07]  /*f8a0*/  MOV R244, R70 ;  /* 0x0000004600f47202 */ /* 0x000fce0000000f00 */
[----:B------:R-:W-:Y:S05]  /*f8b0*/  WARPSYNC.COLLECTIVE R71, `(.L_x_8694) ;  /* 0x0000000047087348 */ /* 0x000fea0003c00000 */
[----:B------:R0:W1:Y:S02]  /*f8c0*/  SHFL.UP P3, R70, R246, R69, R68 ;  /* 0x04000045f6467389 */ /* 0x0000640000060044 */
[----:B01----:R-:W-:Y:S01]  /*f8d0*/  ENDCOLLECTIVE ;  /* 0x000000000000791b */ /* 0x003fe20003800000 */
.L_x_8694:
[----:B------:R-:W-:Y:S02]  /*f8e0*/  MOV R246, R241 ;  /* 0x000000f100f67202 */ /* 0x000fe40000000f00 */
[----:B------:R-:W-:-:S07]  /*f8f0*/  MOV R245, R70 ;  /* 0x0000004600f57202 */ /* 0x000fce0000000f00 */
[----:B------:R-:W-:Y:S05]  /*f900*/  WARPSYNC.COLLECTIVE R71, `(.L_x_8695) ;  /* 0x0000000047087348 */ /* 0x000fea0003c00000 */
[----:B------:R0:W1:Y:S02]  /*f910*/  SHFL.UP P3, R70, R246, R69, R68 ;  /* 0x04000045f6467389 */ /* 0x0000640000060044 */
[----:B01----:R-:W-:Y:S01]  /*f920*/  ENDCOLLECTIVE ;  /* 0x000000000000791b */ /* 0x003fe20003800000 */
.L_x_8695:
[----:B------:R-:W-:Y:S02]  /*f930*/  MOV R246, R242 ;  /* 0x000000f200f67202 */ /* 0x000fe40000000f00 */
[----:B------:R-:W-:-:S07]  /*f940*/  MOV R247, R70 ;  /* 0x0000004600f77202 */ /* 0x000fce0000000f00 */
[----:B------:R-:W-:Y:S05]  /*f950*/  WARPSYNC.COLLECTIVE R71, `(.L_x_8696) ;  /* 0x0000000047087348 */ /* 0x000fea0003c00000 */
[----:B------:R0:W1:Y:S02]  /*f960*/  SHFL.UP P3, R70, R246, R69, R68 ;  /* 0x04000045f6467389 */ /* 0x0000640000060044 */
[----:B01----:R-:W-:Y:S01]  /*f970*/  ENDCOLLECTIVE ;  /* 0x000000000000791b */ /* 0x003fe20003800000 */
.L_x_8696:
[----:B------:R-:W-:Y:S01]  /*f980*/  MOV R69, R70 ;  /* 0x0000004600457202 */ /* 0x000fe20000000f00 */
[----:B------:R-:W-:Y:S06]  /*f990*/  BRA `(.L_x_8697) ;  /* 0xffffff7400347947 */ /* 0x000fec000383ffff */
.L_x_8575:
        /* <DEDUP_REMOVED lines=8> */
.L_x_8699:
[----:B------:R-:W-:Y:S05]  /*fa20*/  BSYNC B0 ;  /* 0x0000000000007941 */ /* 0x000fea0003800000 */
.L_x_8698:
[----:B------:R-:W-:Y:S05]  /*fa30*/  BRA `(.L_x_8700) ;  /* 0xffffff7400447947 */ /* 0x000fea000383ffff */
.L_x_8576:
        /* <DEDUP_REMOVED lines=8> */
.L_x_8702:
[----:B------:R-:W-:Y:S05]  /*fac0*/  BSYNC B0 ;  /* 0x0000000000007941 */ /* 0x000fea0003800000 */
.L_x_8701:
[----:B------:R-:W-:Y:S05]  /*fad0*/  BRA `(.L_x_8703) ;  /* 0xffffff7400247947 */ /* 0x000fea000383ffff */
.L_x_8577:
        /* <DEDUP_REMOVED lines=8> */
.L_x_8705:
[----:B------:R-:W-:Y:S05]  /*fb60*/  BSYNC B0 ;  /* 0x0000000000007941 */ /* 0x000fea0003800000 */
.L_x_8704:
[----:B------:R-:W-:Y:S05]  /*fb70*/  BRA `(.L_x_8706) ;  /* 0xffffff7400047947 */ /* 0x000fea000383ffff */
.L_x_8578:
        /* <DEDUP_REMOVED lines=8> */
.L_x_8708:
[----:B------:R-:W-:Y:S05]  /*fc00*/  BSYNC B0 ;  /* 0x0000000000007941 */ /* 0x000fea0003800000 */
.L_x_8707:
[----:B------:R-:W-:Y:S05]  /*fc10*/  BRA `(.L_x_8709) ;  /* 0xffffff7000e47947 */ /* 0x000fea000383ffff */
.L_x_8579:
        /* <DEDUP_REMOVED lines=8> */
.L_x_8711:
[----:B------:R-:W-:Y:S05]  /*fca0*/  BSYNC B0 ;  /* 0x0000000000007941 */ /* 0x000fea0003800000 */
.L_x_8710:
        /* <DEDUP_REMOVED lines=8> */
.L_x_8712:
[----:B------:R-:W-:Y:S02]  /*fd30*/  MOV R246, R241 ;  /* 0x000000f100f67202 */ /* 0x000fe40000000f00 */
[----:B------:R-:W-:-:S07]  /*fd40*/  MOV R244, R70 ;  /* 0x0000004600f47202 */ /* 0x000fce0000000f00 */
[----:B------:R-:W-:Y:S05]  /*fd50*/  WARPSYNC.COLLECTIVE R71, `(.L_x_8713) ;  /* 0x0000000047087348 */ /* 0x000fea0003c00000 */
[----:B------:R0:W1:Y:S02]  /*fd60*/  SHFL.UP P3, R70, R246, R69, R68 ;  /* 0x04000045f6467389 */ /* 0x0000640000060044 */
[----:B01----:R-:W-:Y:S01]  /*fd70*/  ENDCOLLECTIVE ;  /* 0x000000000000791b */ /* 0x003fe20003800000 */
.L_x_8713:
[----:B------:R-:W-:Y:S02]  /*fd80*/  MOV R246, R242 ;  /* 0x000000f200f67202 */ /* 0x000fe40000000f00 */
[----:B------:R-:W-:-:S07]  /*fd90*/  MOV R241, R70 ;  /* 0x0000004600f17202 */ /* 0x000fce0000000f00 */
[----:B------:R-:W-:Y:S05]  /*fda0*/  WARPSYNC.COLLECTIVE R71, `(.L_x_8714) ;  /* 0x0000000047087348 */ /* 0x000fea0003c00000 */
[----:B------:R0:W1:Y:S02]  /*fdb0*/  SHFL.UP P3, R70, R246, R69, R68 ;  /* 0x04000045f6467389 */ /* 0x0000640000060044 */
[----:B01----:R-:W-:Y:S01]  /*fdc0*/  ENDCOLLECTIVE ;  /* 0x000000000000791b */ /* 0x003fe20003800000 */
.L_x_8714:
[----:B------:R-:W-:Y:S01]  /*fdd0*/  HFMA2.MMA R69, -RZ, RZ, 0, 0 ;  /* 0x00000000ff457435 */ /* 0x000fe200000001ff */
[----:B------:R-:W-:Y:S02]  /*fde0*/  MOV R68, 0x1f ;  /* 0x0000001f00447802 */ /* 0x000fe40000000f00 */
[----:B------:R-:W-:Y:S02]  /*fdf0*/  MOV R242, R70 ;  /* 0x0000004600f27202 */ /* 0x000fe40000000f00 */
[----:B------:R-:W-:-:S07]  /*fe00*/  MOV R70, R60 ;  /* 0x0000003c00467202 */ /* 0x000fce0000000f00 */
[----:B------:R-:W-:Y:S05]  /*fe10*/  WARPSYNC.COLLECTIVE R71, `(.L_x_8715) ;  /* 0x0000000047087348 */ /* 0x000fea0003c00000 */
[----:B------:R0:W1:Y:S02]  /*fe20*/  SHFL.IDX P3, R239, R70, R69, R68 ;  /* 0x0000004546ef7389 */ /* 0x0000640000060044 */
[----:B01----:R-:W-:Y:S01]  /*fe30*/  ENDCOLLECTIVE ;  /* 0x000000000000791b */ /* 0x003fe20003800000 */
.L_x_8715:
[----:B------:R-:W-:Y:S02]  /*fe40*/  MOV R70, R61 ;  /* 0x0000003d00467202 */ /* 0x000fe40000000f00 */
[----:B------:R-:W-:-:S07]  /*fe50*/  MOV R60, R239 ;  /* 0x000000ef003c7202 */ /* 0x000fce0000000f00 */
[----:B------:R-:W-:Y:S05]  /*fe60*/  WARPSYNC.COLLECTIVE R71, `(.L_x_8716) ;  /* 0x0000000047087348 */ /* 0x000fea0003c00000 */
[----:B------:R0:W1:Y:S02]  /*fe70*/  SHFL.IDX P3, R239, R70, R69, R68 ;  /* 0x0000004546ef7389 */ /* 0x0000640000060044 */
[----:B01----:R-:W-:Y:S01]  /*fe80*/  ENDCOLLECTIVE ;  /* 0x000000000000791b */ /* 0x003fe20003800000 */
.L_x_8716:
[----:B------:R-:W-:Y:S02]  /*fe90*/  MOV R70, R62 ;  /* 0x0000003e00467202 */ /* 0x000fe40000000f00 */
[----:B------:R-:W-:-:S07]  /*fea0*/  MOV R61, R239 ;  /* 0x000000ef003d7202 */ /* 0x000fce0000000f00 */
[----:B------:R-:W-:Y:S05]  /*feb0*/  WARPSYNC.COLLECTIVE R71, `(.L_x_8717) ;  /* 0x0000000047087348 */ /* 0x000fea0003c00000 */
[----:B------:R0:W1:Y:S02]  /*fec0*/  SHFL.IDX P3, R239, R70, R69, R68 ;  /* 0x0000004546ef7389 */ /* 0x0000640000060044 */
[----:B01----:R-:W-:Y:S01]  /*fed0*/  ENDCOLLECTIVE ;  /* 0x000000000000791b */ /* 0x003fe20003800000 */
.L_x_8717:
[----:B------:R-:W-:Y:S02]  /*fee0*/  MOV R70, R63 ;  /* 0x0000003f00467202 */ /* 0x000fe40000000f00 */
[----:B------:R-:W-:-:S07]  /*fef0*/  MOV R62, R239 ;  /* 0x000000ef003e7202 */ /* 0x000fce0000000f00 */
[----:B------:R-:W-:Y:S05]  /*ff00*/  WARPSYNC.COLLECTIVE R71, `(.L_x_8718) ;  /* 0x0000000047087348 */ /* 0x000fea0003c00000 */
[----:B------:R0:W1:Y:S02]  /*ff10*/  SHFL.IDX P3, R239, R70, R69, R68 ;  /* 0x0000004546ef7389 */ /* 0x0000640000060044 */
[----:B01----:R-:W-:Y:S01]  /*ff20*/  ENDCOLLECTIVE ;  /* 0x000000000000791b */ /* 0x003fe20003800000 */
.L_x_8718:
[----:B------:R-:W-:Y:S01]  /*ff30*/  MOV R63, R239 ;  /* 0x000000ef003f7202 */ /* 0x000fe20000000f00 */
[----:B------:R-:W-:Y:S06]  /*ff40*/  BRA `(.L_x_8719) ;  /* 0xffffff7000407947 */ /* 0x000fec000383ffff */
.L_x_8581:
        /* <DEDUP_REMOVED lines=8> */
.L_x_8720:
[----:B------:R-:W-:Y:S02]  /*ffd0*/  MOV R244, R241 ;  /* 0x000000f100f47202 */ /* 0x000fe40000000f00 */
[----:B------:R-:W-:-:S07]  /*ffe0*/  MOV R68, R239 ;  /* 0x000000ef00447202 */ /* 0x000fce0000000f00 */
[----:B------:R-:W-:Y:S05]  /*fff0*/  WARPSYNC.COLLECTIVE R71, `(.L_x_8721) ;  /* 0x0000000047087348 */ /* 0x000fea0003c00000 */
[----:B------:R0:W1:Y:S02]  /*10000*/  SHFL.DOWN P0, R239, R244, R245, R252 ;  /* 0x080000f5f4ef7389 */ /* 0x00006400000000fc */
[----:B01----:R-:W-:Y:S01]  /*10010*/  ENDCOLLECTIVE ;  /* 0x000000000000791b */ /* 0x003fe20003800000 */
.L_x_8721:
[----:B------:R-:W-:Y:S02]  /*10020*/  MOV R244, R70 ;  /* 0x0000004600f47202 */ /* 0x000fe40000000f00 */
[----:B------:R-:W-:-:S07]  /*10030*/  MOV R69, R239 ;  /* 0x000000ef00457202 */ /* 0x000fce0000000f00 */
[----:B------:R-:W-:Y:S05]  /*10040*/  WARPSYNC.COLLECTIVE R71, `(.L_x_8722) ;  /* 0x0000000047087348 */ /* 0x000fea0003c00000 */
[----:B------:R0:W1:Y:S02]  /*10050*/  SHFL.DOWN P0, R239, R244, R245, R252 ;  /* 0x080000f5f4ef7389 */ /* 0x00006400000000fc */
[----:B01----:R-:W-:Y:S01]  /*10060*/  ENDCOLLECTIVE ;  /* 0x000000000000791b */ /* 0x003fe20003800000 */
.L_x_8722:
[----:B------:R-:W-:Y:S02]  /*10070*/  MOV R244, R243 ;  /* 0x000000f300f47202 */ /* 0x000fe40000000f00 */
[----:B------:R-:W-:-:S07]  /*10080*/  MOV R246, R239 ;  /* 0x000000ef00f67202 */ /* 0x000fce0000000f00 */
[----:B------:R-:W-:Y:S05]  /*10090*/  WARPSYNC.COLLECTIVE R71, `(.L_x_8723) ;  /* 0x0000000047087348 */ /* 0x000fea0003c00000 */
[----:B------:R0:W1:Y:S02]  /*100a0*/  SHFL.DOWN P0, R239, R244, R245, R252 ;  /* 0x080000f5f4ef7389 */ /* 0x00006400000000fc */
[----:B01----:R-:W-:Y:S01]  /*100b0*/  ENDCOLLECTIVE ;  /* 0x000000000000791b */ /* 0x003fe20003800000 */
.L_x_8723:
[----:B------:R-:W-:Y:S01]  /*100c0*/  MOV R71, R239 ;  /* 0x000000ef00477202 */ /* 0x000fe20000000f00 */
[----:B------:R-:W-:Y:S06]  /*100d0*/  BRA `(.L_x_8724) ;  /* 0xffffff8000987947 */ /* 0x000fec000383ffff */
.L_x_8584:
        /* <DEDUP_REMOVED lines=8> */
.L_x_8726:
[----:B------:R-:W-:Y:S05]  /*10160*/  BSYNC B0 ;  /* 0x0000000000007941 */ /* 0x000fea0003800000 */
.L_x_8725:
        /* <DEDUP_REMOVED lines=8> */
.L_x_8727:
[----:B------:R-:W-:Y:S02]  /*101f0*/  MOV R244, R242 ;  /* 0x000000f200f47202 */ /* 0x000fe40000000f00 */
[----:B------:R-:W-:-:S07]  /*10200*/  MOV R69, R239 ;  /* 0x000000ef00457202 */ /* 0x000fce0000000f00 */
[----:B------:R-:W-:Y:S05]  /*10210*/  WARPSYNC.COLLECTIVE R71, `(.L_x_8728) ;  /* 0x0000000047087348 */ /* 0x000fea0003c00000 */
[----:B------:R0:W1:Y:S02]  /*10220*/  SHFL.DOWN P0, R239, R244, R245, R252 ;  /* 0x080000f5f4ef7389 */ /* 0x00006400000000fc */
[----:B01----:R-:W-:Y:S01]  /*10230*/  ENDCOLLECTIVE ;  /* 0x000000000000791b */ /* 0x003fe20003800000 */
.L_x_8728:
[----:B------:R-:W-:Y:S02]  /*10240*/  MOV R244, R243 ;  /* 0x000000f300f47202 */ /* 0x000fe40000000f00 */
[----:B------:R-:W-:-:S07]  /*10250*/  MOV R70, R239 ;  /* 0x000000ef00467202 */ /* 0x000fce0000000f00 */
[----:B------:R-:W-:Y:S05]  /*10260*/  WARPSYNC.COLLECTIVE R71, `(.L_x_8729) ;  /* 0x0000000047087348 */ /* 0x000fea0003c00000 */
[----:B------:R0:W1:Y:S02]  /*10270*/  SHFL.DOWN P0, R239, R244, R245, R252 ;  /* 0x080000f5f4ef7389 */ /* 0x00006400000000fc */
[----:B01----:R-:W-:Y:S01]  /*10280*/  ENDCOLLECTIVE ;  /* 0x000000000000791b */ /* 0x003fe20003800000 */
.L_x_8729:
[----:B------:R-:W-:Y:S01]  /*10290*/  MOV R71, R239 ;  /* 0x000000ef00477202 */ /* 0x000fe20000000f00 */
[----:B------:R-:W-:Y:S06]  /*102a0*/  BRA `(.L_x_8730) ;  /* 0xffffff8000787947 */ /* 0x000fec000383ffff */
.L_x_8587:
        /* <DEDUP_REMOVED lines=8> */
.L_x_8732:
[----:B------:R-:W-:Y:S05]  /*10330*/  BSYNC B0 ;  /* 0x0000000000007941 */ /* 0x000fea0003800000 */
.L_x_8731:
        /* <DEDUP_REMOVED lines=8> */
.L_x_8733:
[----:B------:R-:W-:Y:S02]  /*103c0*/  MOV R244, R242 ;  /* 0x000000f200f47202 */ /* 0x000fe40000000f00 */
[----:B------:R-:W-:-:S07]  /*103d0*/  MOV R69, R239 ;  /* 0x000000ef00457202 */ /* 0x000fce0000000f00 */
[----:B------:R-:W-:Y:S05]  /*103e0*/  WARPSYNC.COLLECTIVE R71, `(.L_x_8734) ;  /* 0x0000000047087348 */ /* 0x000fea0003c00000 */
[----:B------:R0:W1:Y:S02]  /*103f0*/  SHFL.DOWN P0, R239, R244, R245, R252 ;  /* 0x080000f5f4ef7389 */ /* 0x00006400000000fc */
[----:B01----:R-:W-:Y:S01]  /*10400*/  ENDCOLLECTIVE ;  /* 0x000000000000791b */ /* 0x003fe20003800000 */
.L_x_8734:
[----:B------:R-:W-:Y:S02]  /*10410*/  MOV R244, R243 ;  /* 0x000000f300f47202 */ /* 0x000fe40000000f00 */
[----:B------:R-:W-:-:S07]  /*10420*/  MOV R70, R239 ;  /* 0x000000ef00467202 */ /* 0x000fce0000000f00 */
[----:B------:R-:W-:Y:S05]  /*10430*/  WARPSYNC.COLLECTIVE R71, `(.L_x_8735) ;  /* 0x0000000047087348 */ /* 0x000fea0003c00000 */
[----:B------:R0:W1:Y:S02]  /*10440*/  SHFL.DOWN P0, R239, R244, R245, R252 ;  /* 0x080000f5f4ef7389 */ /* 0x00006400000000fc */
[----:B01----:R-:W-:Y:S01]  /*10450*/  ENDCOLLECTIVE ;  /* 0x000000000000791b */ /* 0x003fe20003800000 */
.L_x_8735:
[----:B------:R-:W-:Y:S01]  /*10460*/  MOV R71, R239 ;  /* 0x000000ef00477202 */ /* 0x000fe20000000f00 */
[----:B------:R-:W-:Y:S06]  /*10470*/  BRA `(.L_x_8736) ;  /* 0xffffff8000587947 */ /* 0x000fec000383ffff */
.L_x_8590:
        /* <DEDUP_REMOVED lines=8> */
.L_x_8738:
[----:B------:R-:W-:Y:S05]  /*10500*/  BSYNC B0 ;  /* 0x0000000000007941 */ /* 0x000fea0003800000 */
.L_x_8737:
        /* <DEDUP_REMOVED lines=8> */
.L_x_8739:
[----:B------:R-:W-:Y:S02]  /*10590*/  MOV R244, R242 ;  /* 0x000000f200f47202 */ /* 0x000fe40000000f00 */
[----:B------:R-:W-:-:S07]  /*105a0*/  MOV R69, R239 ;  /* 0x000000ef00457202 */ /* 0x000fce0000000f00 */
[----:B------:R-:W-:Y:S05]  /*105b0*/  WARPSYNC.COLLECTIVE R71, `(.L_x_8740) ;  /* 0x0000000047087348 */ /* 0x000fea0003c00000 */
[----:B------:R0:W1:Y:S02]  /*105c0*/  SHFL.DOWN P0, R239, R244, R245, R252 ;  /* 0x080000f5f4ef7389 */ /* 0x00006400000000fc */
[----:B01----:R-:W-:Y:S01]  /*105d0*/  ENDCOLLECTIVE ;  /* 0x000000000000791b */ /* 0x003fe20003800000 */
.L_x_8740:
[----:B------:R-:W-:Y:S02]  /*105e0*/  MOV R244, R243 ;  /* 0x000000f300f47202 */ /* 0x000fe40000000f00 */
[----:B------:R-:W-:-:S07]  /*105f0*/  MOV R70, R239 ;  /* 0x000000ef00467202 */ /* 0x000fce0000000f00 */
[----:B------:R-:W-:Y:S05]  /*10600*/  WARPSYNC.COLLECTIVE R71, `(.L_x_8741) ;  /* 0x0000000047087348 */ /* 0x000fea0003c00000 */
[----:B------:R0:W1:Y:S02]  /*10610*/  SHFL.DOWN P0, R239, R244, R245, R252 ;  /* 0x080000f5f4ef7389 */ /* 0x00006400000000fc */
[----:B01----:R-:W-:Y:S01]  /*10620*/  ENDCOLLECTIVE ;  /* 0x000000000000791b */ /* 0x003fe20003800000 */
.L_x_8741:
[----:B------:R-:W-:Y:S01]  /*10630*/  MOV R71, R239 ;  /* 0x000000ef00477202 */ /* 0x000fe20000000f00 */
[----:B------:R-:W-:Y:S06]  /*10640*/  BRA `(.L_x_8742) ;  /* 0xffffff8000387947 */ /* 0x000fec000383ffff */
.L_x_8593:
        /* <DEDUP_REMOVED lines=8> */
.L_x_8744:
[----:B------:R-:W-:Y:S05]  /*106d0*/  BSYNC B0 ;  /* 0x0000000000007941 */ /* 0x000fea0003800000 */
.L_x_8743:
        /* <DEDUP_REMOVED lines=8> */
.L_x_8745:
[----:B------:R-:W-:Y:S02]  /*10760*/  MOV R244, R242 ;  /* 0x000000f200f47202 */ /* 0x000fe40000000f00 */
[----:B------:R-:W-:-:S07]  /*10770*/  MOV R69, R239 ;  /* 0x000000ef00457202 */ /* 0x000fce0000000f00 */
[----:B------:R-:W-:Y:S05]  /*10780*/  WARPSYNC.COLLECTIVE R71, `(.L_x_8746) ;  /* 0x0000000047087348 */ /* 0x000fea0003c00000 */
[----:B------:R0:W1:Y:S02]  /*10790*/  SHFL.DOWN P0, R239, R244, R245, R252 ;  /* 0x080000f5f4ef7389 */ /* 0x00006400000000fc */
[----:B01----:R-:W-:Y:S01]  /*107a0*/  ENDCOLLECTIVE ;  /* 0x000000000000791b */ /* 0x003fe20003800000 */
.L_x_8746:
[----:B------:R-:W-:Y:S02]  /*107b0*/  MOV R244, R243 ;  /* 0x000000f300f47202 */ /* 0x000fe40000000f00 */
[----:B------:R-:W-:-:S07]  /*107c0*/  MOV R70, R239 ;  /* 0x000000ef00467202 */ /* 0x000fce0000000f00 */
[----:B------:R-:W-:Y:S05]  /*107d0*/  WARPSYNC.COLLECTIVE R71, `(.L_x_8747) ;  /* 0x0000000047087348 */ /* 0x000fea0003c00000 */
[----:B------:R0:W1:Y:S02]  /*107e0*/  SHFL.DOWN P0, R239, R244, R245, R252 ;  /* 0x080000f5f4ef7389 */ /* 0x00006400000000fc */
[----:B01----:R-:W-:Y:S01]  /*107f0*/  ENDCOLLECTIVE ;  /* 0x000000000000791b */ /* 0x003fe20003800000 */
.L_x_8747:
[----:B------:R-:W-:Y:S01]  /*10800*/  MOV R71, R239 ;  /* 0x000000ef00477202 */ /* 0x000fe20000000f00 */
[----:B------:R-:W-:Y:S06]  /*10810*/  BRA `(.L_x_8748) ;  /* 0xffffff8000187947 */ /* 0x000fec000383ffff */
.L_x_8596:
        /* <DEDUP_REMOVED lines=8> */
.L_x_8750:
[----:B------:R-:W-:Y:S05]  /*108a0*/  BSYNC B0 ;  /* 0x0000000000007941 */ /* 0x000fea0003800000 */
.L_x_8749:
        /* <DEDUP_REMOVED lines=10> */
.L_x_8751:
[----:B------:R-:W-:Y:S02]  /*10950*/  MOV R252, 0x1f ;  /* 0x0000001f00fc7802 */ /* 0x000fe40000000f00 */
[----:B------:R-:W-:Y:S02]  /*10960*/  MOV R70, R242 ;  /* 0x000000f200467202 */ /* 0x000fe40000000f00 */
[----:B------:R-:W-:-:S07]  /*10970*/  MOV R247, R239 ;  /* 0x000000ef00f77202 */ /* 0x000fce0000000f00 */
[----:B------:R-:W-:Y:S05]  /*10980*/  WARPSYNC.COLLECTIVE R71, `(.L_x_8752) ;  /* 0x0000000047087348 */ /* 0x000fea0003c00000 */
[----:B------:R0:W1:Y:S02]  /*10990*/  SHFL.IDX P3, R239, R70, R69, R68 ;  /* 0x0000004546ef7389 */ /* 0x0000640000060044 */
[----:B01----:R-:W-:Y:S01]  /*109a0*/  ENDCOLLECTIVE ;  /* 0x000000000000791b */ /* 0x003fe20003800000 */
.L_x_8752:
        /* <DEDUP_REMOVED lines=9> */
.L_x_8753:
[----:B------:R-:W-:Y:S02]  /*10a40*/  MOV R70, R64 ;  /* 0x0000004000467202 */ /* 0x000fe40000000f00 */
[----:B------:R-:W-:-:S07]  /*10a50*/  MOV R251, R239 ;  /* 0x000000ef00fb7202 */ /* 0x000fce0000000f00 */
[----:B------:R-:W-:Y:S05]  /*10a60*/  WARPSYNC.COLLECTIVE R71, `(.L_x_8754) ;  /* 0x0000000047087348 */ /* 0x000fea0003c00000 */
[----:B------:R0:W1:Y:S02]  /*10a70*/  SHFL.DOWN P0, R239, R244, R245, R252 ;  /* 0x080000f5f4ef7389 */ /* 0x00006400000000fc */
[----:B01----:R-:W-:Y:S01]  /*10a80*/  ENDCOLLECTIVE ;  /* 0x000000000000791b */ /* 0x003fe20003800000 */
.L_x_8754:
[----:B------:R-:W-:Y:S02]  /*10a90*/  MOV R244, R241 ;  /* 0x000000f100f47202 */ /* 0x000fe40000000f00 */
[----:B------:R-:W-:-:S07]  /*10aa0*/  MOV R240, R239 ;  /* 0x000000ef00f07202 */ /* 0x000fce0000000f00 */
[----:B------:R-:W-:Y:S05]  /*10ab0*/  WARPSYNC.COLLECTIVE R71, `(.L_x_8755) ;  /* 0x0000000047087348 */ /* 0x000fea0003c00000 */
[----:B------:R0:W1:Y:S02]  /*10ac0*/  SHFL.DOWN P0, R239, R244, R245, R252 ;  /* 0x080000f5f4ef7389 */ /* 0x00006400000000fc */
[----:B01----:R-:W-:Y:S01]  /*10ad0*/  ENDCOLLECTIVE ;  /* 0x000000000000791b */ /* 0x003fe20003800000 */
.L_x_8755:
[----:B------:R-:W-:Y:S02]  /*10ae0*/  MOV R244, R242 ;  /* 0x000000f200f47202 */ /* 0x000fe40000000f00 */
[----:B------:R-:W-:-:S07]  /*10af0*/  MOV R241, R239 ;  /* 0x000000ef00f17202 */ /* 0x000fce0000000f00 */
[----:B------:R-:W-:Y:S05]  /*10b00*/  WARPSYNC.COLLECTIVE R71, `(.L_x_8756) ;  /* 0x0000000047087348 */ /* 0x000fea0003c00000 */
[----:B------:R0:W1:Y:S02]  /*10b10*/  SHFL.DOWN P0, R239, R244, R245, R252 ;  /* 0x080000f5f4ef7389 */ /* 0x00006400000000fc */
[----:B01----:R-:W-:Y:S01]  /*10b20*/  ENDCOLLECTIVE ;  /* 0x000000000000791b */ /* 0x003fe20003800000 */
.L_x_8756:
[----:B------:R-:W-:Y:S02]  /*10b30*/  MOV R244, R243 ;  /* 0x000000f300f47202 */ /* 0x000fe40000000f00 */
[----:B------:R-:W-:-:S07]  /*10b40*/  MOV R242, R239 ;  /* 0x000000ef00f27202 */ /* 0x000fce0000000f00 */
[----:B------:R-:W-:Y:S05]  /*10b50*/  WARPSYNC.COLLECTIVE R71, `(.L_x_8757) ;  /* 0x0000000047087348 */ /* 0x000fea0003c00000 */
[----:B------:R0:W1:Y:S02]  /*10b60*/  SHFL.DOWN P0, R239, R244, R245, R252 ;  /* 0x080000f5f4ef7389 */ /* 0x00006400000000fc */
[----:B01----:R-:W-:Y:S01]  /*10b70*/  ENDCOLLECTIVE ;  /* 0x000000000000791b */ /* 0x003fe20003800000 */
.L_x_8757:
[----:B------:R-:W-:-:S07]  /*10b80*/  MOV R243, R239 ;  /* 0x000000ef00f37202 */ /* 0x000fce0000000f00 */
[----:B------:R-:W-:Y:S05]  /*10b90*/  WARPSYNC.COLLECTIVE R71, `(.L_x_8758) ;  /* 0x0000000047087348 */ /* 0x000fea0003c00000 */
[----:B------:R0:W1:Y:S02]  /*10ba0*/  SHFL.IDX P3, R239, R70, R69, R68 ;  /* 0x0000004546ef7389 */ /* 0x0000640000060044 */
[----:B01----:R-:W-:Y:S01]  /*10bb0*/  ENDCOLLECTIVE ;  /* 0x000000000000791b */ /* 0x003fe20003800000 */
.L_x_8758:
[----:B------:R-:W-:Y:S02]  /*10bc0*/  MOV R70, R65 ;  /* 0x0000004100467202 */ /* 0x000fe40000000f00 */
[----:B------:R-:W-:-:S07]  /*10bd0*/  MOV R252, R239 ;  /* 0x000000ef00fc7202 */ /* 0x000fce0000000f00 */
[----:B------:R-:W-:Y:S05]  /*10be0*/  WARPSYNC.COLLECTIVE R71, `(.L_x_8759) ;  /* 0x0000000047087348 */ /* 0x000fea0003c00000 */
[----:B------:R0:W1:Y:S02]  /*10bf0*/  SHFL.IDX P3, R239, R70, R69, R68 ;  /* 0x0000004546ef7389 */ /* 0x0000640000060044 */
[----:B01----:R-:W-:Y:S01]  /*10c00*/  ENDCOLLECTIVE ;  /* 0x000000000000791b */ /* 0x003fe20003800000 */
.L_x_8759:
[----:B------:R-:W-:Y:S01]  /*10c10*/  MOV R70, R66 ;  /* 0x0000004200467202 */ /* 0x000fe20000000f00 */
[-C--:B------:R-:W-:Y:S01]  /*10c20*/  FMUL.FTZ R66, R65, R247.reuse ;  /* 0x000000f741427220 */ /* 0x080fe20000410000 */
[----:B------:R-:W-:Y:S01]  /*10c30*/  FMUL.FTZ R247, R64, R247 ;  /* 0x000000f740f77220 */ /* 0x000fe20000410000 */
[----:B------:R-:W-:-:S07]  /*10c40*/  MOV R245, R239 ;  /* 0x000000ef00f57202 */ /* 0x000fce0000000f00 */
[----:B------:R-:W-:Y:S05]  /*10c50*/  WARPSYNC.COLLECTIVE R71, `(.L_x_8760) ;  /* 0x0000000047087348 */ /* 0x000fea0003c00000 */
[----:B------:R0:W1:Y:S02]  /*10c60*/  SHFL.IDX P3, R239, R70, R69, R68 ;  /* 0x0000004546ef7389 */ /* 0x0000640000060044 */
[----:B01----:R-:W-:Y:S01]  /*10c70*/  ENDCOLLECTIVE ;  /* 0x000000000000791b */ /* 0x003fe20003800000 */
.L_x_8760:
[----:B------:R-:W-:Y:S02]  /*10c80*/  MOV R70, R67 ;  /* 0x0000004300467202 */ /* 0x000fe40000000f00 */
[----:B------:R-:W-:-:S07]  /*10c90*/  MOV R244, R239 ;  /* 0x000000ef00f47202 */ /* 0x000fce0000000f00 */
[----:B------:R-:W-:Y:S05]  /*10ca0*/  WARPSYNC.COLLECTIVE R71, `(.L_x_8761) ;  /* 0x0000000047087348 */ /* 0x000fea0003c00000 */
[----:B------:R0:W1:Y:S02]  /*10cb0*/  SHFL.IDX P3, R239, R70, R69, R68 ;  /* 0x0000004546ef7389 */ /* 0x0000640000060044 */
[----:B01----:R-:W-:Y:S01]  /*10cc0*/  ENDCOLLECTIVE ;  /* 0x000000000000791b */ /* 0x003fe20003800000 */
.L_x_8761:
[----:B------:R-:W-:Y:S01]  /*10cd0*/  MOV R71, R239 ;  /* 0x000000ef00477202 */ /* 0x000fe20000000f00 */
[----:B------:R-:W-:Y:S06]  /*10ce0*/  BRA `(.L_x_8762) ;  /* 0xffffff7c00707947 */ /* 0x000fec000383ffff */
.L_x_8763:
        /* <DEDUP_REMOVED lines=9> */
.L_x_18944:


//--------------------- .text._Z25selective_scan_bwd_kernelI32Selective_Scan_bwd_kernel_traitsILi64ELi16ELb0ELb1ELb1ELb0ELb1EN3c104HalfENS1_7complexIfEEEEv12SSMParamsBwd --------------------------
	.section	.text._Z25selective_scan_bwd_kernelI32Selective_Scan_bwd_kernel_traitsILi64ELi16ELb0ELb1ELb1ELb0ELb1EN3c104HalfENS1_7complexIfEEEEv12SSMParamsBwd,"ax",@progbits
	.align	128
        .global         _Z25selective_scan_bwd_kernelI32Selective_Scan_bwd_kernel_traitsILi64ELi16ELb0ELb1ELb1ELb0ELb1EN3c104HalfENS1_7complexIfEEEEv12SSMParamsBwd
        .type           _Z25selective_scan_bwd_kernelI32Selective_Scan_bwd_kernel_traitsILi64ELi16ELb0ELb1ELb1ELb0ELb1EN3c104HalfENS1_7complexIfEEEEv12SSMParamsBwd,@function
        .size           _Z25selective_scan_bwd_kernelI32Selective_Scan_bwd_kernel_traitsILi64ELi16ELb0ELb1ELb1ELb0ELb1EN3c104HalfENS1_7complexIfEEEEv12SSMParamsBwd,(.L_x_18945 - _Z25selective_scan_bwd_kernelI32Selective_Scan_bwd_kernel_traitsILi64ELi16ELb0ELb1ELb1ELb0ELb1EN3c104HalfENS1_7complexIfEEEEv12SSMParamsBwd)
        .other          _Z25selective_scan_bwd_kernelI32Selective_Scan_bwd_kernel_traitsILi64ELi16ELb0ELb1ELb1ELb0ELb1EN3c104HalfENS1_7complexIfEEEEv12SSMParamsBwd,@"STO_CUDA_ENTRY STV_DEFAULT"
_Z25selective_scan_bwd_kernelI32Selective_Scan_bwd_kernel_traitsILi64ELi16ELb0ELb1ELb1ELb0ELb1EN3c104HalfENS1_7complexIfEEEEv12SSMParamsBwd:
.text._Z25selective_scan_bwd_kernelI32Selective_Scan_bwd_kernel_traitsILi64ELi16ELb0ELb1ELb1ELb0ELb1EN3c104HalfENS1_7complexIfEEEEv12SSMParamsBwd:
        /* <DEDUP_REMOVED lines=189> */
.L_x_8870:
        /* <DEDUP_REMOVED lines=846> */
.L_x_8766:
[----:B------:R-:W-:Y:S05]  /*40b0*/  BSYNC B0 ;  /* 0x0000000000007941 */ /* 0x000fea0003800000 */
.L_x_8765:
        /* <DEDUP_REMOVED lines=51> */
[----:B------:R0:W-:Y:S01]  /*43f0*/  @!P4 STG.E.U16 desc[UR52][R4.64+-0x640], R119 ;  /* 0xfff9c0770400c986 */ /* 0x0001e2000c101534 */
        /* <DEDUP_REMOVED lines=15> */
[----:B------:R1:W-:Y:S01]  /*44f0*/  @!P1 STG.E.U16 desc[UR52][R4.64+-0x580], R125 ;  /* 0xfffa807d04009986 */ /* 0x0003e2000c101534 */
[----:B------:R-:W-:Y:S01]  /*4500*/  ISETP.NE.AND.EX P0, PT, RZ, UR29, PT, P0 ;  /* 0x0000001dff007c0c */ /* 0x000fe2000bf05300 */
[----:B------:R-:W-:Y:S01]  /*4510*/  FMUL.FTZ R62, R62, R101 ;  /* 0x000000653e3e7220 */ /* 0x000fe20000410000 */
[----:B------:R-:W-:Y:S01]  /*4520*/  ISETP.GE.AND P1, PT, R18, R145, PT ;  /* 0x000000911200720c */ /* 0x000fe20003f26270 */
[----:B------:R-:W-:Y:S01]  /*4530*/  FMUL.FTZ R63, R63, R100 ;  /* 0x000000643f3f7220 */ /* 0x000fe20000410000 */
[----:B------:R-:W-:Y:S01]  /*4540*/  FMUL.FTZ R65, R65, R102 ;  /* 0x0000006641417220 */ /* 0x000fe20000410000 */
[----:B------:R-:W-:Y:S01]  /*4550*/  FMUL.FTZ R66, R66, R103 ;  /* 0x0000006742427220 */ /* 0x000fe20000410000 */
[----:B------:R2:W-:Y:S01]  /*4560*/  @!P4 STG.E.U16 desc[UR52][R4.64+-0x500], R129 ;  /* 0xfffb00810400c986 */ /* 0x0005e2000c101534 */
[----:B0-----:R-:W-:Y:S01]  /*4570*/  FADD.FTZ R119, R27, UR5 ;  /* 0x000000051b777e21 */ /* 0x001fe20008010000 */
        /* <DEDUP_REMOVED lines=8> */
[----:B-1----:R-:W-:Y:S01]  /*4600*/  FADD.FTZ R125, R33, UR5 ;  /* 0x00000005217d7e21 */ /* 0x002fe20008010000 */
[----:B------:R-:W-:Y:S01]  /*4610*/  FADD.FTZ R124, R32, UR5 ;  /* 0x00000005207c7e21 */ /* 0x000fe20008010000 */
[----:B------:R1:W-:Y:S01]  /*4620*/  @!P1 STG.E.U16 desc[UR52][R4.64+-0x480], R133 ;  /* 0xfffb808504009986 */ /* 0x0003e2000c101534 */
[----:B--2---:R-:W-:Y:S01]  /*4630*/  FADD.FTZ R129, R35, UR5 ;  /* 0x0000000523817e21 */ /* 0x004fe20008010000 */
[----:B------:R-:W-:Y:S01]  /*4640*/  FADD.FTZ R123, R31, UR5 ;  /* 0x000000051f7b7e21 */ /* 0x000fe20008010000 */
[----:B------:R-:W-:Y:S01]  /*4650*/  FADD.FTZ R122, R30, UR5 ;  /* 0x000000051e7a7e21 */ /* 0x000fe20008010000 */
[----:B------:R2:W-:Y:S01]  /*4660*/  @!P3 STG.E.U16 desc[UR52][R4.64+-0x440], R143 ;  /* 0xfffbc08f0400b986 */ /* 0x0005e2000c101534 */
[----:B0-----:R-:W-:Y:S01]  /*4670*/  FADD.FTZ R131, R37, UR5 ;  /* 0x0000000525837e21 */ /* 0x001fe20008010000 */
[----:B------:R-:W-:Y:S01]  /*4680*/  FADD.FTZ R121, R29, UR5 ;  /* 0x000000051d797e21 */ /* 0x000fe20008010000 */
[----:B------:R-:W-:Y:S01]  /*4690*/  FADD.FTZ R120, R28, UR5 ;  /* 0x000000051c787e21 */ /* 0x000fe20008010000 */
[----:B------:R-:W-:Y:S01]  /*46a0*/  FMUL.FTZ R67, R67, R47 ;  /* 0x0000002f43437220 */ /* 0x000fe20000410000 */
[----:B------:R-:W-:Y:S01]  /*46b0*/  FMUL.FTZ R69, R69, R43 ;  /* 0x0000002b45457220 */ /* 0x000fe20000410000 */
[----:B------:R-:W-:Y:S01]  /*46c0*/  FMUL.FTZ R68, R68, R45 ;  /* 0x0000002d44447220 */ /* 0x000fe20000410000 */
[----:B------:R-:W-:Y:S01]  /*46d0*/  FMUL.FTZ R70, R70, R48 ;  /* 0x0000003046467220 */ /* 0x000fe20000410000 */
[----:B-1----:R-:W-:Y:S01]  /*46e0*/  FADD.FTZ R133, R39, UR5 ;  /* 0x0000000527857e21 */ /* 0x002fe20008010000 */
[----:B------:R-:W-:Y:S01]  /*46f0*/  FMUL.FTZ R76, R76, R49 ;  /* 0x000000314c4c7220 */ /* 0x000fe20000410000 */
[----:B------:R-:W-:Y:S01]  /*4700*/  FMUL.FTZ R75, R75, R50 ;  /* 0x000000324b4b7220 */ /* 0x000fe20000410000 */
[----:B------:R-:W-:Y:S01]  /*4710*/  FMUL.FTZ R74, R74, R51 ;  /* 0x000000334a4a7220 */ /* 0x000fe20000410000 */
[----:B--2---:R-:W-:Y:S01]  /*4720*/  FMUL.FTZ R4, R85, R54 ;  /* 0x0000003655047220 */ /* 0x004fe20000410000 */
        /* <DEDUP_REMOVED lines=99> */
.L_x_8769:
[----:B------:R-:W-:Y:S05]  /*4d60*/  BSYNC B0 ;  /* 0x0000000000007941 */ /* 0x000fea0003800000 */
.L_x_8768:
        /* <DEDUP_REMOVED lines=43> */
.L_x_8767:
        /* <DEDUP_REMOVED lines=28> */
[----:B------:R-:W-:-:S02]  /*51e0*/  CS2R R86, SRZ ;  /* 0x0000000000567805 */ /* 0x000fc4000001ff00 */
[----:B------:R-:W-:Y:S02]  /*51f0*/  CS2R R84, SRZ ;  /* 0x0000000000547805 */ /* 0x000fe4000001ff00 */
[----:B------:R-:W-:Y:S01]  /*5200*/  CS2R R82, SRZ ;  /* 0x0000000000527805 */ /* 0x000fe2000001ff00 */
        /* <DEDUP_REMOVED lines=72> */
.L_x_8865:
        /* <DEDUP_REMOVED lines=8> */
[C---:B-1----:R-:W-:Y:S01]  /*5710*/  LOP3.LUT R17, R141.reuse, 0x7ffffe0, RZ, 0xc0, !PT ;  /* 0x07ffffe08d117812 */ /* 0x042fe200078ec0ff */
[----:B------:R-:W-:Y:S01]  /*5720*/  UIMAD.WIDE.U32 UR56, UR7, UR42, UR56 ;  /* 0x0000002a073872a5 */ /* 0x000fe2000f8e0038 */
[----:B------:R-:W-:Y:S01]  /*5730*/  LOP3.LUT R248, R141, 0x1f, RZ, 0xc0, !PT ;  /* 0x0000001f8df87812 */ /* 0x000fe200078ec0ff */
[----:B----4-:R-:W4:Y:S01]  /*5740*/  LDL R211, [R1+0x4] ;  /* 0x0000040001d37983 */ /* 0x010f220000100800 */
[----:B------:R-:W-:Y:S01]  /*5750*/  ULDC.64 UR42, c[0x0][0x2d0] ;  /* 0x0000b400002a7ab9 */ /* 0x000fe20000000a00 */
[----:B------:R-:W-:-:S02]  /*5760*/  UIADD3 UR57, UR57, UR58, URZ ;  /* 0x0000003a39397290 */ /* 0x000fc4000fffe03f */
[----:B------:R-:W-:Y:S01]  /*5770*/  ULEA UR42, UP0, UR56, UR42, 0x3 ;  /* 0x0000002a382a7291 */ /* 0x000fe2000f80183f */
[----:B------:R-:W-:Y:S01]  /*5780*/  SHF.L.U32 R17, R17, 0x5, RZ ;  /* 0x0000000511117819 */ /* 0x000fe200000006ff */
[----:B------:R-:W5:Y:S02]  /*5790*/  LDL R210, [R1] ;  /* 0x0000000001d27983 */ /* 0x000f640000100800 */
[----:B------:R-:W-:Y:S01]  /*57a0*/  ULEA.HI.X UR43, UR56, UR43, UR57, 0x3, UP0 ;  /* 0x0000002b382b7291 */ /* 0x000fe200080f1c39 */
[----:B0-----:R-:W-:Y:S02]  /*57b0*/  LOP3.LUT R22, R17, 0xffffffe0, R248, 0xe2, !PT ;  /* 0xffffffe011167812 */ /* 0x001fe400078ee2f8 */
[----:B------:R-:W-:-:S03]  /*57c0*/  MOV R20, UR42 ;  /* 0x0000002a00147c02 */ /* 0x000fc60008000f00 */
[----:B------:R-:W-:Y:S01]  /*57d0*/  MOV R21, UR43 ;  /* 0x0000002b00157c02 */ /* 0x000fe20008000f00 */
[----:B------:R-:W-:Y:S01]  /*57e0*/  ULDC.64 UR42, c[0x0][0x250] ;  /* 0x00009400002a7ab9 */ /* 0x000fe20000000a00 */
[--C-:B------:R-:W-:Y:S01]  /*57f0*/  SHF.R.S32.HI R23, RZ, 0x1f, R22.reuse ;  /* 0x0000001fff177819 */ /* 0x100fe20000011416 */
[----:B------:R-:W-:Y:S02]  /*5800*/  UIMAD UR56, UR50, UR42, URZ ;  /* 0x0000002a323872a4 */ /* 0x000fe4000f8e023f */
[----:B------:R-:W-:Y:S02]  /*5810*/  MOV R25, UR42 ;  /* 0x0000002a00197c02 */ /* 0x000fe40008000f00 */
[C---:B------:R-:W-:Y:S01]  /*5820*/  LOP3.LUT R27, R22.reuse, 0x20, RZ, 0xfc, !PT ;  /* 0x00000020161b7812 */ /* 0x040fe200078efcff */
[----:B------:R-:W-:Y:S01]  /*5830*/  UIMAD UR43, UR7, UR43, UR56 ;  /* 0x0000002b072b72a4 */ /* 0x000fe2000f8e0238 */
[----:B------:R-:W-:Y:S01]  /*5840*/  LOP3.LUT R32, R22, 0x40, RZ, 0xfc, !PT ;  /* 0x0000004016207812 */ /* 0x000fe200078efcff */
[----:B------:R-:W-:Y:S01]  /*5850*/  IMAD.WIDE.U32 R24, R25, UR7, R22 ;  /* 0x0000000719187c25 */ /* 0x000fe2000f8e0016 */
[----:B------:R-:W-:Y:S01]  /*5860*/  ISETP.GE.AND P3, PT, R27, UR46, PT ;  /* 0x0000002e1b007c0c */ /* 0x000fe2000bf66270 */
[----:B------:R-:W2:Y:S01]  /*5870*/  LDG.E.64 R20, desc[UR52][R20.64] ;  /* 0x0000003414147981 */ /* 0x000ea2000c1e1b00 */
        /* <DEDUP_REMOVED lines=9> */
[C---:B------:R-:W-:Y:S02]  /*5910*/  LOP3.LUT R146, R22.reuse, 0xe0, RZ, 0xfc, !PT ;  /* 0x000000e016927812 */ /* 0x040fe400078efcff */
[----:B------:R-:W-:Y:S02]  /*5920*/  PRMT R75, RZ, 0x7610, R75 ;  /* 0x00007610ff4b7816 */ /* 0x000fe4000000004b */
[C---:B------:R-:W-:Y:S02]  /*5930*/  LOP3.LUT R144, R22.reuse, 0x100, RZ, 0xfc, !PT ;  /* 0x0000010016907812 */ /* 0x040fe400078efcff */
[----:B------:R-:W-:-:S02]  /*5940*/  LOP3.LUT R158, R22, 0x120, RZ, 0xfc, !PT ;  /* 0x00000120169e7812 */ /* 0x000fc400078efcff */
[C---:B------:R-:W-:Y:S02]  /*5950*/  LOP3.LUT R166, R22.reuse, 0x140, RZ, 0xfc, !PT ;  /* 0x0000014016a67812 */ /* 0x040fe400078efcff */
[----:B------:R-:W-:Y:S02]  /*5960*/  LOP3.LUT R165, R22, 0x160, RZ, 0xfc, !PT ;  /* 0x0000016016a57812 */ /* 0x000fe400078efcff */
[----:B------:R-:W-:Y:S02]  /*5970*/  PRMT R73, RZ, 0x7610, R73 ;  /* 0x00007610ff497816 */ /* 0x000fe40000000049 */
[----:B------:R-:W-:Y:S02]  /*5980*/  PRMT R114, RZ, 0x7610, R114 ;  /* 0x00007610ff727816 */ /* 0x000fe40000000072 */
[----:B------:R-:W-:Y:S02]  /*5990*/  PRMT R72, RZ, 0x7610, R72 ;  /* 0x00007610ff487816 */ /* 0x000fe40000000048 */
[----:B------:R-:W-:-:S02]  /*59a0*/  PRMT R74, RZ, 0x7610, R74 ;  /* 0x00007610ff4a7816 */ /* 0x000fc4000000004a */
[C---:B------:R-:W-:Y:S02]  /*59b0*/  LOP3.LUT R164, R22.reuse, 0x180, RZ, 0xfc, !PT ;  /* 0x0000018016a47812 */ /* 0x040fe400078efcff */
[----:B------:R-:W-:Y:S02]  /*59c0*/  PRMT R71, RZ, 0x7610, R71 ;  /* 0x00007610ff477816 */ /* 0x000fe40000000047 */
[C---:B------:R-:W-:Y:S02]  /*59d0*/  LOP3.LUT R52, R22.reuse, 0x1a0, RZ, 0xfc, !PT ;  /* 0x000001a016347812 */ /* 0x040fe400078efcff */
[C---:B------:R-:W-:Y:S02]  /*59e0*/  LOP3.LUT R53, R22.reuse, 0x1c0, RZ, 0xfc, !PT ;  /* 0x000001c016357812 */ /* 0x040fe400078efcff */
[C---:B------:R-:W-:Y:S02]  /*59f0*/  LOP3.LUT R50, R22.reuse, 0x1e0, RZ, 0xfc, !PT ;  /* 0x000001e016327812 */ /* 0x040fe400078efcff */
[----:B------:R-:W-:-:S02]  /*5a00*/  LOP3.LUT R49, R22, 0x200, RZ, 0xfc, !PT ;  /* 0x0000020016317812 */ /* 0x000fc400078efcff */
        /* <DEDUP_REMOVED lines=10> */
[----:B------:R-:W-:Y:S02]  /*5ab0*/  PRMT R67, RZ, 0x7610, R67 ;  /* 0x00007610ff437816 */ /* 0x000fe40000000043 */
        /* <DEDUP_REMOVED lines=9> */
[----:B------:R-:W-:Y:S02]  /*5b50*/  SHF.L.U32 R51, R141, 0x5, RZ ;  /* 0x000000058d337819 */ /* 0x000fe400000006ff */
        /* <DEDUP_REMOVED lines=9> */
[----:B------:R-:W-:Y:S02]  /*5bf0*/  PRMT R56, RZ, 0x7610, R56 ;  /* 0x00007610ff387816 */ /* 0x000fe40000000038 */
[----:B------:R-:W-:Y:S02]  /*5c00*/  PRMT R55, RZ, 0x7610, R55 ;  /* 0x00007610ff377816 */ /* 0x000fe40000000037 */
[----:B0-----:R-:W-:Y:S02]  /*5c10*/  PRMT R28, RZ, 0x7610, R28 ;  /* 0x00007610ff1c7816 */ /* 0x001fe4000000001c */
[----:B------:R-:W-:Y:S02]  /*5c20*/  PRMT R29, RZ, 0x7610, R29 ;  /* 0x00007610ff1d7816 */ /* 0x000fe4000000001d */
[----:B------:R-:W-:Y:S01]  /*5c30*/  PRMT R26, RZ, 0x7610, R26 ;  /* 0x00007610ff1a7816 */ /* 0x000fe2000000001a */
[----:B------:R-:W-:Y:S01]  /*5c40*/  ULEA UR56, UR45, 0xfffffc00, 0xa ;  /* 0xfffffc002d387891 */ /* 0x000fe2000f8e503f */
[----:B------:R-:W-:Y:S01]  /*5c50*/  LEA R18, P1, R24, UR19, 0x1 ;  /* 0x0000001318127c11 */ /* 0x000fe2000f8208ff */
[----:B------:R-:W-:Y:S01]  /*5c60*/  ULDC.64 UR42, c[0x0][0x270] ;  /* 0x00009c00002a7ab9 */ /* 0x000fe20000000a00 */
[----:B------:R-:W-:-:S02]  /*5c70*/  ISETP.GE.AND P4, PT, R32, UR46, PT ;  /* 0x0000002e20007c0c */ /* 0x000fc4000bf86270 */
[--C-:B------:R-:W-:Y:S02]  /*5c80*/  LEA.HI.X R19, R24, UR20, R17.reuse, 0x1, P1 ;  /* 0x0000001418137c11 */ /* 0x100fe400088f0c11 */
[----:B------:R-:W-:Y:S02]  /*5c90*/  ISETP.GE.AND P5, PT, R156, UR46, PT ;  /* 0x0000002e9c007c0c */ /* 0x000fe4000bfa6270 */
[----:B------:R-:W-:Y:S01]  /*5ca0*/  ISETP.GE.AND P1, PT, R160, UR46, PT ;  /* 0x0000002ea0007c0c */ /* 0x000fe2000bf26270 */
[----:B------:R-:W3:Y:S01]  /*5cb0*/  @!P3 LDG.E.U16 R78, desc[UR52][R18.64+0x40] ;  /* 0x00004034124eb981 */ /* 0x000ee2000c1e1500 */
[----:B------:R-:W-:Y:S02]  /*5cc0*/  ISETP.GE.AND P2, PT, R150, UR46, PT ;  /* 0x0000002e96007c0c */ /* 0x000fe4000bf46270 */
[----:B------:R-:W-:Y:S02]  /*5cd0*/  ISETP.GE.AND P3, PT, R152, UR46, PT ;  /* 0x0000002e98007c0c */ /* 0x000fe4000bf66270 */
[----:B------:R-:W-:Y:S01]  /*5ce0*/  PRMT R17, RZ, 0x7610, R17 ;  /* 0x00007610ff117816 */ /* 0x000fe20000000011 */
[----:B------:R-:W4:Y:S01]  /*5cf0*/  @!P4 LDG.E.U16 R77, desc[UR52][R18.64+0x80] ;  /* 0x00008034124dc981 */ /* 0x000f22000c1e1500 */
[----:B------:R-:W-:-:S02]  /*5d00*/  ISETP.GE.AND P4, PT, R146, UR46, PT ;  /* 0x0000002e92007c0c */ /* 0x000fc4000bf86270 */
[----:B------:R-:W-:Y:S02]  /*5d10*/  PRMT R24, RZ, 0x7610, R24 ;  /* 0x00007610ff187816 */ /* 0x000fe40000000018 */
[----:B------:R-:W5:Y:S01]  /*5d20*/  @!P5 LDG.E.U16 R17, desc[UR52][R18.64+0xc0] ;  /* 0x0000c0341211d981 */ /* 0x000f62000c1e1500 */
[----:B------:R-:W-:Y:S02]  /*5d30*/  ISETP.GE.AND P5, PT, R144, UR46, PT ;  /* 0x0000002e90007c0c */ /* 0x000fe4000bfa6270 */
[----:B------:R-:W-:Y:S01]  /*5d40*/  LOP3.LUT R51, R51, 0xffffffe0, R248, 0xe2, !PT ;  /* 0xffffffe033337812 */ /* 0x000fe200078ee2f8 */
        /* <DEDUP_REMOVED lines=28> */
[----:B------:R-:W3:Y:S04]  /*5f10*/  @!P0 LDG.E.U16 R24, desc[UR52][R18.64] ;  /* 0x0000003412188981 */ /* 0x000ee8000c1e1500 */
        /* <DEDUP_REMOVED lines=8> */
[----:B------:R-:W-:Y:S01]  /*5fa0*/  LOP3.LUT R51, R51, 0x3e0, RZ, 0xfc, !PT ;  /* 0x000003e033337812 */ /* 0x000fe200078efcff */
        /* <DEDUP_REMOVED lines=14> */
[----:B------:R0:W5:Y:S01]  /*6090*/  @!P3 LDG.E.U16 R26, desc[UR52][R18.64+0x7c0] ;  /* 0x0007c034121ab981 */ /* 0x000162000c1e1500 */
[----:B------:R-:W-:Y:S01]  /*60a0*/  SHF.L.U32 R35, R141, 0x5, RZ ;  /* 0x000000058d237819 */ /* 0x000fe200000006ff */
[----:B------:R-:W-:-:S03]  /*60b0*/  UIADD3 UR56, -UR56, UR49, URZ ;  /* 0x0000003138387290 */ /* 0x000fc6000fffe13f */
[----:B------:R-:W-:Y:S01]  /*60c0*/  LOP3.LUT R35, R35, 0xfffffc00, RZ, 0xc0, !PT ;  /* 0xfffffc0023237812 */ /* 0x000fe200078ec0ff */
[----:B------:R-:W-:Y:S01]  /*60d0*/  USHF.L.U32 UR58, UR56, 0x1, URZ ;  /* 0x00000001383a7899 */ /* 0x000fe2000800063f */
[----:B------:R-:W-:Y:S02]  /*60e0*/  MOV R25, UR42 ;  /* 0x0000002a00197c02 */ /* 0x000fe40008000f00 */
[----:B0-----:R-:W-:Y:S01]  /*60f0*/  IADD3 R18, R35, R140, RZ ;  /* 0x0000008c23127210 */ /* 0x001fe20007ffe0ff */
[----:B------:R-:W-:Y:S02]  /*6100*/  UIMAD UR42, UR50, UR42, URZ ;  /* 0x0000002a322a72a4 */ /* 0x000fe4000f8e023f */
[----:B------:R-:W-:Y:S01]  /*6110*/  ISETP.GE.AND P1, PT, R22, UR58, PT ;  /* 0x0000003a16007c0c */ /* 0x000fe2000bf26270 */
[----:B------:R-:W-:Y:S01]  /*6120*/  IMAD.WIDE.U32 R22, R25, UR7, R22 ;  /* 0x0000000719167c25 */ /* 0x000fe2000f8e0016 */
[C---:B------:R-:W-:Y:S02]  /*6130*/  IADD3 R155, R18.reuse, 0x1c0, RZ ;  /* 0x000001c0129b7810 */ /* 0x040fe40007ffe0ff */
[----:B------:R-:W-:-:S02]  /*6140*/  IADD3 R159, R18, 0x200, RZ ;  /* 0x00000200129f7810 */ /* 0x000fc40007ffe0ff */
[----:B------:R-:W-:Y:S02]  /*6150*/  ISETP.GE.AND P2, PT, R27, UR58, PT ;  /* 0x0000003a1b007c0c */ /* 0x000fe4000bf46270 */
[C---:B------:R-:W-:Y:S02]  /*6160*/  IADD3 R31, R18.reuse, 0xa0, RZ ;  /* 0x000000a0121f7810 */ /* 0x040fe40007ffe0ff */
[C---:B------:R-:W-:Y:S02]  /*6170*/  IADD3 R115, R18.reuse, 0x100, RZ ;  /* 0x0000010012737810 */ /* 0x040fe40007ffe0ff */
[C---:B------:R-:W-:Y:S02]  /*6180*/  IADD3 R143, R18.reuse, 0x140, RZ ;  /* 0x00000140128f7810 */ /* 0x040fe40007ffe0ff */
[C---:B------:R-:W-:Y:S02]  /*6190*/  IADD3 R147, R18.reuse, 0x160, RZ ;  /* 0x0000016012937810 */ /* 0x040fe40007ffe0ff */
[----:B------:R-:W-:-:S02]  /*61a0*/  IADD3 R149, R18, 0x180, RZ ;  /* 0x0000018012957810 */ /* 0x000fc40007ffe0ff */
[C---:B------:R-:W-:Y:S02]  /*61b0*/  IADD3 R153, R18.reuse, 0x1a0, RZ ;  /* 0x000001a012997810 */ /* 0x040fe40007ffe0ff */
[C---:B------:R-:W-:Y:S02]  /*61c0*/  IADD3 R157, R18.reuse, 0x1e0, RZ ;  /* 0x000001e0129d7810 */ /* 0x040fe40007ffe0ff */
[----:B--2---:R-:W-:Y:S02]  /*61d0*/  R2UR UR57, R21 ;  /* 0x00000000153972ca */ /* 0x004fe400000e0000 */
        /* <DEDUP_REMOVED lines=22> */
[----:B------:R-:W-:Y:S01]  /*6340*/  UIMAD UR42, UR7, UR43, UR42 ;  /* 0x0000002b072a72a4 */ /* 0x000fe2000f8e022a */
[-C--:B------:R-:W-:Y:S01]  /*6350*/  LEA.HI.SX32 R189, R155, R18.reuse, 0x1b ;  /* 0x000000129bbd7211 */ /* 0x080fe200078fdaff */
[----:B------:R-:W-:Y:S01]  /*6360*/  FMUL.FTZ R30, R133, UR57 ;  /* 0x00000039851e7c20 */ /* 0x000fe20008410000 */
        /* <DEDUP_REMOVED lines=30> */
[----:B------:R-:W-:Y:S01]  /*6550*/  LEA.HI.SX32 R31, R18, R18, 0x1b ;  /* 0x00000012121f7211 */ /* 0x000fe200078fdaff */
[----:B------:R-:W-:Y:S01]  /*6560*/  FMUL.FTZ R18, R132, UR57 ;  /* 0x0000003984127c20 */ /* 0x000fe20008410000 */
[----:B------:R-:W-:Y:S01]  /*6570*/  FMUL.RZ R30, R30, 0.15915493667125701904 ;  /* 0x3e22f9831e1e7820 */ /* 0x000fe2000040c000 */
[----:B------:R-:W-:Y:S02]  /*6580*/  IADD3 R81, R23, UR42, RZ ;  /* 0x0000002a17517c10 */ /* 0x000fe4000fffe0ff */
[-C--:B------:R-:W-:Y:S01]  /*6590*/  LEA R31, R31, R134.reuse, 0x1 ;  /* 0x000000861f1f7211 */ /* 0x080fe200078e08ff */
[----:B------:R-:W-:Y:S01]  /*65a0*/  FMUL.RZ R23, R18, 0.15915493667125701904 ;  /* 0x3e22f98312177820 */ /* 0x000fe2000040c000 */
[----:B------:R-:W-:Y:S01]  /*65b0*/  ISETP.GE.AND P3, PT, R32, UR58, PT ;  /* 0x0000003a20007c0c */ /* 0x000fe2000bf66270 */
[----:B------:R-:W-:Y:S01]  /*65c0*/  MUFU.SIN R127, R30 ;  /* 0x0000001e007f7308 */ /* 0x000fe20000000400 */
[----:B------:R-:W-:-:S02]  /*65d0*/  LEA R33, R19, R134, 0x1 ;  /* 0x0000008613217211 */ /* 0x000fc400078e08ff */
[C---:B------:R-:W-:Y:S02]  /*65e0*/  LEA R18, P4, R22.reuse, UR21, 0x1 ;  /* 0x0000001516127c11 */ /* 0x040fe4000f8808ff */
[-C--:B------:R-:W-:Y:S01]  /*65f0*/  LEA R32, R21, R134.reuse, 0x1 ;  /* 0x0000008615207211 */ /* 0x080fe200078e08ff */
[----:B------:R-:W-:Y:S02]  /*6600*/  FMUL.FTZ R21, R131, UR57 ;  /* 0x0000003983157c20 */ /* 0x000fe40008410000 */
[----:B------:R0:W-:Y:S01]  /*6610*/  MUFU.COS R126, R30 ;  /* 0x0000001e007e7308 */ /* 0x0001e20000000000 */
[-C--:B------:R-:W-:Y:S01]  /*6620*/  LEA R27, R27, R134.reuse, 0x1 ;  /* 0x000000861b1b7211 */ /* 0x080fe200078e08ff */
[----:B------:R-:W-:Y:S01]  /*6630*/  FMUL.RZ R154, R21, 0.15915493667125701904 ;  /* 0x3e22f983159a7820 */ /* 0x000fe2000040c000 */
[----:B------:R-:W-:Y:S02]  /*6640*/  LEA.HI.X R19, R22, UR44, R81, 0x1, P4 ;  /* 0x0000002c16137c11 */ /* 0x000fe4000a0f0c51 */
[----:B------:R-:W-:-:S02]  /*6650*/  LEA R22, R151, R134, 0x1 ;  /* 0x0000008697167211 */ /* 0x000fc400078e08ff */
[-C--:B0-----:R-:W-:Y:S02]  /*6660*/  LEA R30, R25, R134.reuse, 0x1 ;  /* 0x00000086191e7211 */ /* 0x081fe400078e08ff */
[-C--:B------:R-:W-:Y:S02]  /*6670*/  LEA R25, R79, R134.reuse, 0x1 ;  /* 0x000000864f197211 */ /* 0x080fe400078e08ff */
[-C--:B------:R-:W-:Y:S02]  /*6680*/  LEA R21, R177, R134.reuse, 0x1 ;  /* 0x00000086b1157211 */ /* 0x080fe400078e08ff */
[-C--:B------:R-:W-:Y:S01]  /*6690*/  LEA R187, R187, R134.reuse, 0x1 ;  /* 0x00000086bbbb7211 */ /* 0x080fe200078e08ff */
[----:B------:R-:W-:Y:S01]  /*66a0*/  MUFU.SIN R80, R23 ;  /* 0x0000001700507308 */ /* 0x000fe20000000400 */
[-C--:B------:R-:W-:Y:S02]  /*66b0*/  LEA R148, R189, R134.reuse, 0x1 ;  /* 0x00000086bd947211 */ /* 0x080fe400078e08ff */
[----:B------:R-:W-:-:S05]  /*66c0*/  LEA R151, R191, R134, 0x1 ;  /* 0x00000086bf977211 */ /* 0x000fca00078e08ff */
[----:B------:R0:W-:Y:S01]  /*66d0*/  MUFU.COS R81, R23 ;  /* 0x0000001700517308 */ /* 0x0001e20000000000 */
[-C--:B------:R-:W-:Y:S02]  /*66e0*/  LEA R159, R159, R134.reuse, 0x1 ;  /* 0x000000869f9f7211 */ /* 0x080fe400078e08ff */
[----:B------:R-:W-:-:S05]  /*66f0*/  LEA R162, R173, R134, 0x1 ;  /* 0x00000086ada27211 */ /* 0x000fca00078e08ff */
[----:B------:R-:W-:Y:S01]  /*6700*/  MUFU.COS R79, R154 ;  /* 0x0000009a004f7308 */ /* 0x000fe20000000000 */
[----:B0-----:R-:W-:Y:S01]  /*6710*/  FMUL.FTZ R23, R130, UR57 ;  /* 0x0000003982177c20 */ /* 0x001fe20008410000 */
[----:B------:R-:W-:-:S03]  /*6720*/  LEA R167, R167, R134, 0x1 ;  /* 0x00000086a7a77211 */ /* 0x000fc600078e08ff */
[----:B------:R-:W-:Y:S01]  /*6730*/  FMUL.RZ R168, R23, 0.15915493667125701904 ;  /* 0x3e22f98317a87820 */ /* 0x000fe2000040c000 */
[----:B------:R-:W-:Y:S01]  /*6740*/  FMUL.FTZ R23, R129, UR57 ;  /* 0x0000003981177c20 */ /* 0x000fe20008410000 */
[-C--:B------:R-:W-:Y:S02]  /*6750*/  LEA R115, R115, R134.reuse, 0x1 ;  /* 0x0000008673737211 */ /* 0x080fe400078e08ff */
[----:B------:R-:W-:Y:S02]  /*6760*/  PRMT R194, RZ, 0x7610, R194 ;  /* 0x00007610ffc27816 */ /* 0x000fe400000000c2 */
[----:B------:R-:W-:Y:S01]  /*6770*/  PRMT R196, RZ, 0x7610, R196 ;  /* 0x00007610ffc47816 */ /* 0x000fe200000000c4 */
[----:B---3--:R0:W-:Y:S04]  /*6780*/  STS.U16 [R31], R24 ;  /* 0x000000181f007388 */ /* 0x0081e80000000400 */
[----:B------:R-:W-:Y:S04]  /*6790*/  STS.U16 [R33+0x40], R78 ;  /* 0x0000404e21007388 */ /* 0x000fe80000000400 */
[----:B----4-:R-:W-:Y:S01]  /*67a0*/  STS.U16 [R32+0x80], R77 ;  /* 0x0000804d20007388 */ /* 0x010fe20000000400 */
[----:B0-----:R-:W-:-:S03]  /*67b0*/  LEA R24, R145, R134, 0x1 ;  /* 0x0000008691187211 */ /* 0x001fc600078e08ff */
[----:B-----5:R0:W-:Y:S01]  /*67c0*/  STS.U16 [R30+0xc0], R17 ;  /* 0x0000c0111e007388 */ /* 0x0201e20000000400 */
[----:B------:R-:W-:-:S03]  /*67d0*/  LEA R145, R183, R134, 0x1 ;  /* 0x00000086b7917211 */ /* 0x000fc600078e08ff */
[----:B------:R1:W-:Y:S01]  /*67e0*/  STS.U16 [R27+0x100], R142 ;  /* 0x0001008e1b007388 */ /* 0x0003e20000000400 */
[----:B------:R-:W-:-:S03]  /*67f0*/  LEA R183, R185, R134, 0x1 ;  /* 0x00000086b9b77211 */ /* 0x000fc600078e08ff */
[----:B------:R-:W-:Y:S01]  /*6800*/  STS.U16 [R25+0x140], R76 ;  /* 0x0001404c19007388 */ /* 0x000fe20000000400 */
[----:B0-----:R-:W-:-:S03]  /*6810*/  LEA R17, R179, R134, 0x1 ;  /* 0x00000086b3117211 */ /* 0x001fc600078e08ff */
[----:B------:R-:W-:Y:S01]  /*6820*/  STS.U16 [R24+0x180], R75 ;  /* 0x0001804b18007388 */ /* 0x000fe20000000400 */
[----:B-1----:R-:W-:-:S03]  /*6830*/  LEA R142, R181, R134, 0x1 ;  /* 0x00000086b58e7211 */ /* 0x002fc600078e08ff */
[----:B------:R-:W-:Y:S01]  /*6840*/  STS.U16 [R22+0x1c0], R73 ;  /* 0x0001c04916007388 */ /* 0x000fe20000000400 */
[----:B------:R0:W-:Y:S03]  /*6850*/  MUFU.SIN R78, R154 ;  /* 0x0000009a004e7308 */ /* 0x0001e60000000400 */
[----:B------:R-:W-:Y:S01]  /*6860*/  STS.U16 [R21+0x200], R114 ;  /* 0x0002007215007388 */ /* 0x000fe20000000400 */
[----:B------:R-:W-:-:S03]  /*6870*/  LEA R179, R193, R134, 0x1 ;  /* 0x00000086c1b37211 */ /* 0x000fc600078e08ff */
[----:B------:R-:W-:Y:S01]  /*6880*/  STS.U16 [R17+0x240], R72 ;  /* 0x0002404811007388 */ /* 0x000fe20000000400 */
[----:B0-----:R-:W-:-:S03]  /*6890*/  LEA R154, R175, R134, 0x1 ;  /* 0x00000086af9a7211 */ /* 0x001fc600078e08ff */
[----:B------:R-:W-:Y:S04]  /*68a0*/  STS.U16 [R187+0x280], R74 ;  /* 0x0002804abb007388 */ /* 0x000fe80000000400 */
[----:B------:R-:W-:Y:S04]  /*68b0*/  STS.U16 [R142+0x2c0], R71 ;  /* 0x0002c0478e007388 */ /* 0x000fe80000000400 */
[----:B------:R0:W-:Y:S04]  /*68c0*/  STS.U16 [R145+0x300], R62 ;  /* 0x0003003e91007388 */ /* 0x0001e80000000400 */
[----:B------:R-:W-:Y:S04]  /*68d0*/  STS.U16 [R183+0x340], R70 ;  /* 0x00034046b7007388 */ /* 0x000fe80000000400 */
[----:B------:R-:W-:Y:S01]  /*68e0*/  STS.U16 [R148+0x380], R69 ;  /* 0x0003804594007388 */ /* 0x000fe20000000400 */
[----:B0-----:R-:W-:-:S03]  /*68f0*/  LEA R62, R171, R134, 0x1 ;  /* 0x00000086ab3e7211 */ /* 0x001fc600078e08ff */
[----:B------:R0:W-:Y:S01]  /*6900*/  STS.U16 [R151+0x3c0], R60 ;  /* 0x0003c03c97007388 */ /* 0x0001e20000000400 */
[----:B------:R-:W-:-:S03]  /*6910*/  FMUL.RZ R71, R23, 0.15915493667125701904 ;  /* 0x3e22f98317477820 */ /* 0x000fc6000040c000 */
[----:B------:R1:W-:Y:S04]  /*6920*/  STS.U16 [R179+0x400], R68 ;  /* 0x00040044b3007388 */ /* 0x0003e80000000400 */
[----:B------:R2:W-:Y:S01]  /*6930*/  STS.U16 [R154+0x440], R67 ;  /* 0x000440439a007388 */ /* 0x0005e20000000400 */
[----:B0-----:R-:W-:-:S03]  /*6940*/  LEA R60, R169, R134, 0x1 ;  /* 0x00000086a93c7211 */ /* 0x001fc600078e08ff */
[----:B------:R0:W-:Y:S01]  /*6950*/  STS.U16 [R159+0x480], R66 ;  /* 0x000480429f007388 */ /* 0x0001e20000000400 */
[----:B-1----:R-:W-:-:S03]  /*6960*/  LEA R68, R155, R134, 0x1 ;  /* 0x000000869b447211 */ /* 0x002fc600078e08ff */
[----:B------:R1:W-:Y:S01]  /*6970*/  STS.U16 [R162+0x4c0], R65 ;  /* 0x0004c041a2007388 */ /* 0x0003e20000000400 */
[----:B--2---:R-:W-:-:S03]  /*6980*/  LEA R67, R163, R134, 0x1 ;  /* 0x00000086a3437211 */ /* 0x004fc600078e08ff */
[----:B------:R-:W-:Y:S01]  /*6990*/  STS.U16 [R167+0x500], R64 ;  /* 0x00050040a7007388 */ /* 0x000fe20000000400 */
[----:B0-----:R-:W-:-:S03]  /*69a0*/  LEA R66, R161, R134, 0x1 ;  /* 0x00000086a1427211 */ /* 0x001fc600078e08ff */
[----:B------:R0:W-:Y:S01]  /*69b0*/  STS.U16 [R62+0x540], R61 ;  /* 0x0005403d3e007388 */ /* 0x0001e20000000400 */
[-C--:B-1----:R-:W-:Y:S01]  /*69c0*/  LEA R65, R157, R134.reuse, 0x1 ;  /* 0x000000869d417211 */ /* 0x082fe200078e08ff */
[----:B------:R-:W-:Y:S02]  /*69d0*/  MUFU.SIN R74, R71 ;  /* 0x00000047004a7308 */ /* 0x000fe40000000400 */
[----:B------:R-:W-:Y:S01]  /*69e0*/  STS.U16 [R60+0x580], R63 ;  /* 0x0005803f3c007388 */ /* 0x000fe20000000400 */
[----:B------:R-:W-:-:S03]  /*69f0*/  LEA R114, R153, R134, 0x1 ;  /* 0x0000008699727211 */ /* 0x000fc600078e08ff */
[----:B------:R-:W-:Y:S01]  /*6a00*/  STS.U16 [R68+0x5c0], R57 ;  /* 0x0005c03944007388 */ /* 0x000fe20000000400 */
[-C--:B------:R-:W-:Y:S01]  /*6a10*/  LEA R70, R147, R134.reuse, 0x1 ;  /* 0x0000008693467211 */ /* 0x080fe200078e08ff */
[----:B------:R1:W-:Y:S02]  /*6a20*/  MUFU.COS R75, R71 ;  /* 0x00000047004b7308 */ /* 0x0003e40000000000 */
[----:B------:R-:W-:Y:S01]  /*6a30*/  STS.U16 [R67+0x600], R58 ;  /* 0x0006003a43007388 */ /* 0x000fe20000000400 */
[----:B------:R-:W-:-:S03]  /*6a40*/  LEA R69, R143, R134, 0x1 ;  /* 0x000000868f457211 */ /* 0x000fc600078e08ff */
[----:B------:R-:W-:Y:S01]  /*6a50*/  STS.U16 [R66+0x640], R59 ;  /* 0x0006403b42007388 */ /* 0x000fe20000000400 */
[----:B-1----:R-:W-:-:S03]  /*6a60*/  LEA R71, R149, R134, 0x1 ;  /* 0x0000008695477211 */ /* 0x002fc600078e08ff */
[----:B------:R-:W-:Y:S01]  /*6a70*/  STS.U16 [R65+0x680], R54 ;  /* 0x0006803641007388 */ /* 0x000fe20000000400 */
[----:B------:R-:W-:-:S03]  /*6a80*/  PRMT R193, RZ, 0x7610, R193 ;  /* 0x00007610ffc17816 */ /* 0x000fc600000000c1 */
[----:B------:R-:W-:Y:S04]  /*6a90*/  STS.U16 [R115+0x6c0], R56 ;  /* 0x0006c03873007388 */ /* 0x000fe80000000400 */
[----:B------:R-:W-:Y:S04]  /*6aa0*/  STS.U16 [R114+0x700], R55 ;  /* 0x0007003772007388 */ /* 0x000fe80000000400 */
[----:B------:R1:W-:Y:S04]  /*6ab0*/  STS.U16 [R71+0x740], R28 ;  /* 0x0007401c47007388 */ /* 0x0003e80000000400 */
[----:B------:R2:W-:Y:S04]  /*6ac0*/  STS.U16 [R70+0x780], R29 ;  /* 0x0007801d46007388 */ /* 0x0005e80000000400 */
[----:B------:R3:W-:Y:S01]  /*6ad0*/  STS.U16 [R69+0x7c0], R26 ;  /* 0x0007c01a45007388 */ /* 0x0007e20000000400 */
[----:B------:R-:W-:-:S03]  /*6ae0*/  NOP ;  /* 0x0000000000007918 */ /* 0x000fc60000000000 */
[----:B------:R-:W4:Y:S04]  /*6af0*/  @!P1 LDG.E.U16 R194, desc[UR52][R18.64] ;  /* 0x0000003412c29981 */ /* 0x000f28000c1e1500 */
[----:B------:R-:W5:Y:S04]  /*6b00*/  @!P2 LDG.E.U16 R196, desc[UR52][R18.64+0x40] ;  /* 0x0000403412c4a981 */ /* 0x000f68000c1e1500 */
[----:B------:R-:W5:Y:S01]  /*6b10*/  @!P3 LDG.E.U16 R193, desc[UR52][R18.64+0x80] ;  /* 0x0000803412c1b981 */ /* 0x000f62000c1e1500 */
[----:B------:R-:W-:-:S04]  /*6b20*/  FMUL.FTZ R23, R128, UR57 ;  /* 0x0000003980177c20 */ /* 0x000fc80008410000 */
[----:B------:R-:W-:Y:S01]  /*6b30*/  FMUL.RZ R155, R23, 0.15915493667125701904 ;  /* 0x3e22f983179b7820 */ /* 0x000fe2000040c000 */
[----:B------:R-:W-:Y:S01]  /*6b40*/  FMUL.FTZ R23, R125, UR57 ;  /* 0x000000397d177c20 */ /* 0x000fe20008410000 */
[----:B------:R-:W-:-:S03]  /*6b50*/  ISETP.GE.AND P1, PT, R156, UR58, PT ;  /* 0x0000003a9c007c0c */ /* 0x000fc6000bf26270 */
[----:B0-----:R-:W-:Y:S01]  /*6b60*/  FMUL.RZ R61, R23, 0.15915493667125701904 ;  /* 0x3e22f983173d7820 */ /* 0x001fe2000040c000 */
[----:B------:R-:W-:Y:S01]  /*6b70*/  FMUL.FTZ R23, R124, UR57 ;  /* 0x000000397c177c20 */ /* 0x000fe20008410000 */
[----:B------:R-:W-:-:S03]  /*6b80*/  ISETP.GE.AND P2, PT, R160, UR58, PT ;  /* 0x0000003aa0007c0c */ /* 0x000fc6000bf46270 */
[----:B-1----:R-:W-:Y:S01]  /*6b90*/  FMUL.RZ R28, R23, 0.15915493667125701904 ;  /* 0x3e22f983171c7820 */ /* 0x002fe2000040c000 */
[----:B--2---:R-:W-:-:S03]  /*6ba0*/  PRMT R29, RZ, 0x7610, R29 ;  /* 0x00007610ff1d7816 */ /* 0x004fc6000000001d */
[----:B------:R-:W-:Y:S03]  /*6bb0*/  MUFU.SIN R56, R28 ;  /* 0x0000001c00387308 */ /* 0x000fe60000000400 */
[----:B------:R-:W2:Y:S05]  /*6bc0*/  @!P1 LDG.E.U16 R29, desc[UR52][R18.64+0xc0] ;  /* 0x0000c034121d9981 */ /* 0x000eaa000c1e1500 */
[----:B------:R0:W-:Y:S02]  /*6bd0*/  MUFU.COS R57, R28 ;  /* 0x0000001c00397308 */ /* 0x0001e40000000000 */
[----:B0-----:R-:W-:Y:S01]  /*6be0*/  PRMT R28, RZ, 0x7610, R28 ;  /* 0x00007610ff1c7816 */ /* 0x001fe2000000001c */
[----:B------:R-:W-:-:S05]  /*6bf0*/  FMUL.FTZ R23, R123, UR57 ;  /* 0x000000397b177c20 */ /* 0x000fca0008410000 */
[----:B------:R-:W2:Y:S01]  /*6c00*/  @!P2 LDG.E.U16 R28, desc[UR52][R18.64+0x100] ;  /* 0x00010034121ca981 */ /* 0x000ea2000c1e1500 */
[----:B------:R-:W-:Y:S01]  /*6c10*/  ISETP.GE.AND P1, PT, R150, UR58, PT ;  /* 0x0000003a96007c0c */ /* 0x000fe2000bf26270 */
[----:B---3--:R-:W-:Y:S01]  /*6c20*/  FMUL.RZ R26, R23, 0.15915493667125701904 ;  /* 0x3e22f983171a7820 */ /* 0x008fe2000040c000 */
[----:B------:R-:W-:Y:S01]  /*6c30*/  FMUL.FTZ R23, R122, UR57 ;  /* 0x000000397a177c20 */ /* 0x000fe20008410000 */
[----:B------:R-:W-:Y:S08]  /*6c40*/  MUFU.SIN R58, R61 ;  /* 0x0000003d003a7308 */ /* 0x000ff00000000400 */
[----:B------:R0:W-:Y:S08]  /*6c50*/  MUFU.COS R59, R61 ;  /* 0x0000003d003b7308 */ /* 0x0001f00000000000 */
[----:B------:R-:W-:Y:S01]  /*6c60*/  MUFU.SIN R54, R26 ;  /* 0x0000001a00367308 */ /* 0x000fe20000000400 */
[----:B0-----:R-:W-:Y:S01]  /*6c70*/  FMUL.RZ R61, R23, 0.15915493667125701904 ;  /* 0x3e22f983173d7820 */ /* 0x001fe2000040c000 */
[----:B------:R-:W-:-:S06]  /*6c80*/  FMUL.FTZ R23, R121, UR57 ;  /* 0x0000003979177c20 */ /* 0x000fcc0008410000 */
[----:B------:R0:W-:Y:S01]  /*6c90*/  MUFU.COS R55, R26 ;  /* 0x0000001a00377308 */ /* 0x0001e20000000000 */
[----:B------:R-:W-:Y:S01]  /*6ca0*/  FMUL.RZ R63, R23, 0.15915493667125701904 ;  /* 0x3e22f983173f7820 */ /* 0x000fe2000040c000 */
[----:B------:R-:W-:Y:S01]  /*6cb0*/  FMUL.FTZ R23, R120, UR57 ;  /* 0x0000003978177c20 */ /* 0x000fe20008410000 */
[----:B0-----:R-:W-:-:S03]  /*6cc0*/  PRMT R26, RZ, 0x7610, R26 ;  /* 0x00007610ff1a7816 */ /* 0x001fc6000000001a */
[----:B------:R-:W-:-:S03]  /*6cd0*/  FMUL.RZ R64, R23, 0.15915493667125701904 ;  /* 0x3e22f98317407820 */ /* 0x000fc6000040c000 */
[----:B------:R-:W3:Y:S01]  /*6ce0*/  @!P1 LDG.E.U16 R26, desc[UR52][R18.64+0x140] ;  /* 0x00014034121a9981 */ /* 0x000ee2000c1e1500 */
[----:B------:R-:W-:Y:S01]  /*6cf0*/  FMUL.FTZ R23, R119, UR57 ;  /* 0x0000003977177c20 */ /* 0x000fe20008410000 */
[----:B------:R-:W-:Y:S02]  /*6d00*/  ISETP.GE.AND P1, PT, R152, UR58, PT ;  /* 0x0000003a98007c0c */ /* 0x000fe4000bf26270 */
[----:B------:R-:W-:Y:S01]  /*6d10*/  ISETP.GE.AND P2, PT, R146, UR58, PT ;  /* 0x0000003a92007c0c */ /* 0x000fe2000bf46270 */
[----:B------:R-:W-:Y:S01]  /*6d20*/  FMUL.RZ R160, R23, 0.15915493667125701904 ;  /* 0x3e22f98317a07820 */ /* 0x000fe2000040c000 */
[----:B------:R-:W-:Y:S01]  /*6d30*/  FMUL.FTZ R23, R118, UR57 ;  /* 0x0000003976177c20 */ /* 0x000fe20008410000 */
[----:B------:R-:W-:Y:S01]  /*6d40*/  PRMT R191, RZ, 0x7610, R191 ;  /* 0x00007610ffbf7816 */ /* 0x000fe200000000bf */
[----:B------:R-:W-:Y:S01]  /*6d50*/  MUFU.SIN R153, R63 ;  /* 0x0000003f00997308 */ /* 0x000fe20000000400 */
[----:B------:R-:W-:-:S06]  /*6d60*/  ISETP.GE.AND P3, PT, R144, UR58, PT ;  /* 0x0000003a90007c0c */ /* 0x000fcc000bf66270 */
[----:B------:R-:W3:Y:S01]  /*6d70*/  @!P1 LDG.E.U16 R191, desc[UR52][R18.64+0x180] ;  /* 0x0001803412bf9981 */ /* 0x000ee2000c1e1500 */
[----:B------:R0:W-:Y:S02]  /*6d80*/  MUFU.COS R157, R63 ;  /* 0x0000003f009d7308 */ /* 0x0001e40000000000 */
[----:B0-----:R-:W-:Y:S01]  /*6d90*/  FMUL.RZ R63, R23, 0.15915493667125701904 ;  /* 0x3e22f983173f7820 */ /* 0x001fe2000040c000 */
[----:B------:R-:W-:Y:S02]  /*6da0*/  PRMT R23, RZ, 0x7610, R23 ;  /* 0x00007610ff177816 */ /* 0x000fe40000000017 */
[----:B------:R-:W-:-:S04]  /*6db0*/  R2UR UR59, R20 ;  /* 0x00000000143b72ca */ /* 0x000fc800000e0000 */
[----:B------:R-:W3:Y:S01]  /*6dc0*/  @!P2 LDG.E.U16 R23, desc[UR52][R18.64+0x1c0] ;  /* 0x0001c0341217a981 */ /* 0x000ee2000c1e1500 */
[----:B------:R-:W-:-:S06]  /*6dd0*/  PRMT R20, RZ, 0x7610, R20 ;  /* 0x00007610ff147816 */ /* 0x000fcc0000000014 */
[----:B------:R-:W3:Y:S01]  /*6de0*/  @!P3 LDG.E.U16 R20, desc[UR52][R18.64+0x200] ;  /* 0x000200341214b981 */ /* 0x000ee2000c1e1500 */
[----:B------:R-:W-:Y:S02]  /*6df0*/  ISETP.GE.AND P1, PT, R158, UR58, PT ;  /* 0x0000003a9e007c0c */ /* 0x000fe4000bf26270 */
[----:B------:R-:W-:Y:S02]  /*6e00*/  PRMT R190, RZ, 0x7610, R190 ;  /* 0x00007610ffbe7816 */ /* 0x000fe400000000be */
[----:B------:R-:W-:-:S09]  /*6e10*/  ISETP.GE.AND P2, PT, R165, UR58, PT ;  /* 0x0000003aa5007c0c */ /* 0x000fd2000bf46270 */
[----:B------:R-:W3:Y:S01]  /*6e20*/  @!P1 LDG.E.U16 R190, desc[UR52][R18.64+0x240] ;  /* 0x0002403412be9981 */ /* 0x000ee2000c1e1500 */
[----:B------:R-:W-:Y:S02]  /*6e30*/  ISETP.GE.AND P1, PT, R166, UR58, PT ;  /* 0x0000003aa6007c0c */ /* 0x000fe4000bf26270 */
[----:B------:R-:W-:Y:S02]  /*6e40*/  PRMT R188, RZ, 0x7610, R188 ;  /* 0x00007610ffbc7816 */ /* 0x000fe400000000bc */
[----:B------:R-:W-:Y:S02]  /*6e50*/  PRMT R185, RZ, 0x7610, R185 ;  /* 0x00007610ffb97816 */ /* 0x000fe400000000b9 */
[----:B------:R-:W-:-:S04]  /*6e60*/  ISETP.GE.AND P3, PT, R164, UR58, PT ;  /* 0x0000003aa4007c0c */ /* 0x000fc8000bf66270 */
[----:B------:R-:W3:Y:S04]  /*6e70*/  @!P2 LDG.E.U16 R185, desc[UR52][R18.64+0x2c0] ;  /* 0x0002c03412b9a981 */ /* 0x000ee8000c1e1500 */
[----:B------:R-:W3:Y:S01]  /*6e80*/  @!P1 LDG.E.U16 R188, desc[UR52][R18.64+0x280] ;  /* 0x0002803412bc9981 */ /* 0x000ee2000c1e1500 */
[----:B------:R-:W-:-:S06]  /*6e90*/  PRMT R186, RZ, 0x7610, R186 ;  /* 0x00007610ffba7816 */ /* 0x000fcc00000000ba */
[----:B------:R-:W3:Y:S01]  /*6ea0*/  @!P3 LDG.E.U16 R186, desc[UR52][R18.64+0x300] ;  /* 0x0003003412bab981 */ /* 0x000ee2000c1e1500 */
[----:B------:R-:W-:Y:S02]  /*6eb0*/  ISETP.GE.AND P4, PT, R52, UR58, PT ;  /* 0x0000003a34007c0c */ /* 0x000fe4000bf86270 */
[----:B------:R-:W-:Y:S02]  /*6ec0*/  ISETP.GE.AND P5, PT, R53, UR58, PT ;  /* 0x0000003a35007c0c */ /* 0x000fe4000bfa6270 */
[----:B------:R-:W-:Y:S02]  /*6ed0*/  PRMT R184, RZ, 0x7610, R184 ;  /* 0x00007610ffb87816 */ /* 0x000fe400000000b8 */
[----:B------:R-:W-:Y:S02]  /*6ee0*/  PRMT R181, RZ, 0x7610, R181 ;  /* 0x00007610ffb57816 */ /* 0x000fe400000000b5 */
[----:B------:R-:W-:-:S05]  /*6ef0*/  ISETP.GE.AND P2, PT, R50, UR58, PT ;  /* 0x0000003a32007c0c */ /* 0x000fca000bf46270 */
[----:B------:R-:W3:Y:S04]  /*6f00*/  @!P4 LDG.E.U16 R184, desc[UR52][R18.64+0x340] ;  /* 0x0003403412b8c981 */ /* 0x000ee8000c1e1500 */
[----:B------:R-:W3:Y:S01]  /*6f10*/  @!P5 LDG.E.U16 R181, desc[UR52][R18.64+0x380] ;  /* 0x0003803412b5d981 */ /* 0x000ee2000c1e1500 */
[----:B------:R-:W-:Y:S02]  /*6f20*/  ISETP.GE.AND P4, PT, R48, UR58, PT ;  /* 0x0000003a30007c0c */ /* 0x000fe4000bf86270 */
[----:B------:R-:W-:Y:S02]  /*6f30*/  ISETP.GE.AND P5, PT, R47, UR58, PT ;  /* 0x0000003a2f007c0c */ /* 0x000fe4000bfa6270 */
[----:B------:R-:W-:Y:S01]  /*6f40*/  MOV R163, UR59 ;  /* 0x0000003b00a37c02 */ /* 0x000fe20008000f00 */
[----:B------:R-:W-:Y:S01]  /*6f50*/  MUFU.SIN R156, R61 ;  /* 0x0000003d009c7308 */ /* 0x000fe20000000400 */
[----:B------:R-:W-:-:S02]  /*6f60*/  PRMT R182, RZ, 0x7610, R182 ;  /* 0x00007610ffb67816 */ /* 0x000fc400000000b6 */
[----:B------:R-:W-:Y:S01]  /*6f70*/  PRMT R177, RZ, 0x7610, R177 ;  /* 0x00007610ffb17816 */ /* 0x000fe200000000b1 */
[----:B------:R-:W-:Y:S01]  /*6f80*/  FMUL.FTZ R163, R163, 1.4426950216293334961 ;  /* 0x3fb8aa3ba3a37820 */ /* 0x000fe20000410000 */
[----:B------:R-:W-:-:S03]  /*6f90*/  PRMT R178, RZ, 0x7610, R178 ;  /* 0x00007610ffb27816 */ /* 0x000fc600000000b2 */
[----:B------:R0:W-:Y:S01]  /*6fa0*/  MUFU.COS R161, R61 ;  /* 0x0000003d00a17308 */ /* 0x0001e20000000000 */
[----:B------:R-:W-:Y:S01]  /*6fb0*/  ISETP.GE.AND P3, PT, R49, UR58, PT ;  /* 0x0000003a31007c0c */ /* 0x000fe2000bf66270 */
[----:B------:R-:W3:Y:S04]  /*6fc0*/  @!P2 LDG.E.U16 R182, desc[UR52][R18.64+0x3c0] ;  /* 0x0003c03412b6a981 */ /* 0x000ee8000c1e1500 */
[----:B------:R-:W3:Y:S01]  /*6fd0*/  @!P4 LDG.E.U16 R177, desc[UR52][R18.64+0x440] ;  /* 0x0004403412b1c981 */ /* 0x000ee2000c1e1500 */
[----:B0-----:R-:W-:Y:S01]  /*6fe0*/  FMUL.FTZ R61, R117, UR57 ;  /* 0x00000039753d7c20 */ /* 0x001fe20008410000 */
[----:B------:R-:W-:Y:S02]  /*6ff0*/  MUFU.SIN R76, R168 ;  /* 0x000000a8004c7308 */ /* 0x000fe40000000400 */
[----:B------:R-:W3:Y:S01]  /*7000*/  @!P5 LDG.E.U16 R178, desc[UR52][R18.64+0x480] ;  /* 0x0004803412b2d981 */ /* 0x000ee2000c1e1500 */
[----:B------:R-:W-:-:S05]  /*7010*/  ISETP.GE.AND P2, PT, R46, UR58, PT ;  /* 0x0000003a2e007c0c */ /* 0x000fca000bf46270 */
[----:B------:R0:W-:Y:S01]  /*7020*/  MUFU.COS R77, R168 ;  /* 0x000000a8004d7308 */ /* 0x0001e20000000000 */
[----:B------:R-:W-:Y:S02]  /*7030*/  ISETP.GE.AND P4, PT, R44, UR58, PT ;  /* 0x0000003a2c007c0c */ /* 0x000fe4000bf86270 */
[----:B------:R-:W-:Y:S01]  /*7040*/  ISETP.GE.AND P5, PT, R43, UR58, PT ;  /* 0x0000003a2b007c0c */ /* 0x000fe2000bfa6270 */
[----:B0-----:R-:W-:Y:S01]  /*7050*/  FMUL.RZ R168, R61, 0.15915493667125701904 ;  /* 0x3e22f9833da87820 */ /* 0x001fe2000040c000 */
[----:B------:R-:W-:-:S03]  /*7060*/  FMUL.FTZ R61, R132, R163 ;  /* 0x000000a3843d7220 */ /* 0x000fc60000410000 */
[----:B------:R-:W-:Y:S01]  /*7070*/  MUFU.SIN R143, R63 ;  /* 0x0000003f008f7308 */ /* 0x000fe20000000400 */
[----:B------:R-:W-:Y:S02]  /*7080*/  PRMT R180, RZ, 0x7610, R180 ;  /* 0x00007610ffb47816 */ /* 0x000fe400000000b4 */
[----:B------:R-:W-:-:S04]  /*7090*/  PRMT R175, RZ, 0x7610, R175 ;  /* 0x00007610ffaf7816 */ /* 0x000fc800000000af */
[----:B------:R-:W3:Y:S01]  /*70a0*/  @!P3 LDG.E.U16 R180, desc[UR52][R18.64+0x400] ;  /* 0x0004003412b4b981 */ /* 0x000ee2000c1e1500 */
[----:B------:R0:W-:Y:S03]  /*70b0*/  MUFU.COS R149, R63 ;  /* 0x0000003f00957308 */ /* 0x0001e60000000000 */
[----:B------:R-:W3:Y:S05]  /*70c0*/  @!P2 LDG.E.U16 R175, desc[UR52][R18.64+0x4c0] ;  /* 0x0004c03412afa981 */ /* 0x000eea000c1e1500 */
[----:B------:R1:W4:Y:S01]  /*70d0*/  MUFU.EX2 R171, R61 ;  /* 0x0000003d00ab7308 */ /* 0x0003220000000800 */
[-C--:B0-----:R-:W-:Y:S01]  /*70e0*/  FMUL.FTZ R63, R131, R163.reuse ;  /* 0x000000a3833f7220 */ /* 0x081fe20000410000 */
[----:B-1----:R-:W-:-:S06]  /*70f0*/  FMUL.FTZ R61, R128, R163 ;  /* 0x000000a3803d7220 */ /* 0x002fcc0000410000 */
[----:B------:R0:W-:Y:S08]  /*7100*/  MUFU.EX2 R172, R63 ;  /* 0x0000003f00ac7308 */ /* 0x0001f00000000800 */
[----:B------:R1:W-:Y:S01]  /*7110*/  MUFU.EX2 R52, R61 ;  /* 0x0000003d00347308 */ /* 0x0003e20000000800 */
[----:B0-----:R-:W-:Y:S02]  /*7120*/  PRMT R63, RZ, 0x7610, R63 ;  /* 0x00007610ff3f7816 */ /* 0x001fe4000000003f */
[----:B------:R-:W-:Y:S01]  /*7130*/  ISETP.GE.AND P2, PT, R42, UR58, PT ;  /* 0x0000003a2a007c0c */ /* 0x000fe2000bf46270 */
[----:B------:R-:W-:-:S03]  /*7140*/  FMUL.FTZ R165, R129, R163 ;  /* 0x000000a381a57220 */ /* 0x000fc60000410000 */
[----:B------:R-:W3:Y:S01]  /*7150*/  @!P4 LDG.E.U16 R63, desc[UR52][R18.64+0x540] ;  /* 0x00054034123fc981 */ /* 0x000ee2000c1e1500 */
[----:B-1----:R-:W-:Y:S02]  /*7160*/  PRMT R61, RZ, 0x7610, R61 ;  /* 0x00007610ff3d7816 */ /* 0x002fe4000000003d */
[----:B------:R-:W-:-:S04]  /*7170*/  ISETP.GE.AND P4, PT, R40, UR58, PT ;  /* 0x0000003a28007c0c */ /* 0x000fc8000bf86270 */
[----:B------:R-:W3:Y:S01]  /*7180*/  @!P5 LDG.E.U16 R61, desc[UR52][R18.64+0x580] ;  /* 0x00058034123dd981 */ /* 0x000ee2000c1e1500 */
[----:B------:R-:W-:Y:S01]  /*7190*/  ISETP.GE.AND P5, PT, R39, UR58, PT ;  /* 0x0000003a27007c0c */ /* 0x000fe2000bfa6270 */
[----:B------:R-:W-:Y:S01]  /*71a0*/  MUFU.SIN R144, R168 ;  /* 0x000000a800907308 */ /* 0x000fe20000000400 */
[----:B------:R-:W-:Y:S01]  /*71b0*/  ISETP.GE.AND P3, PT, R45, UR58, PT ;  /* 0x0000003a2d007c0c */ /* 0x000fe2000bf66270 */
[----:B------:R-:W-:Y:S01]  /*71c0*/  FMUL.FTZ R158, R133, R163 ;  /* 0x000000a3859e7220 */ /* 0x000fe20000410000 */
[----:B------:R-:W-:-:S05]  /*71d0*/  PRMT R169, RZ, 0x7610, R169 ;  /* 0x00007610ffa97816 */ /* 0x000fca00000000a9 */
[----:B------:R0:W-:Y:S01]  /*71e0*/  MUFU.COS R146, R168 ;  /* 0x000000a800927308 */ /* 0x0001e20000000000 */
[----:B------:R-:W-:Y:S01]  /*71f0*/  PRMT R170, RZ, 0x7610, R170 ;  /* 0x00007610ffaa7816 */ /* 0x000fe200000000aa */
[----:B------:R-:W3:Y:S01]  /*7200*/  @!P4 LDG.E.U16 R169, desc[UR52][R18.64+0x640] ;  /* 0x0006403412a9c981 */ /* 0x000ee2000c1e1500 */
[----:B0-----:R-:W-:-:S05]  /*7210*/  FMUL.FTZ R168, R130, R163 ;  /* 0x000000a382a87220 */ /* 0x001fca0000410000 */
[----:B------:R0:W-:Y:S01]  /*7220*/  MUFU.EX2 R174, R165 ;  /* 0x000000a500ae7308 */ /* 0x0001e20000000800 */
[----:B------:R-:W3:Y:S01]  /*7230*/  @!P5 LDG.E.U16 R170, desc[UR52][R18.64+0x680] ;  /* 0x0006803412aad981 */ /* 0x000ee2000c1e1500 */
[----:B------:R-:W-:-:S06]  /*7240*/  ISETP.GE.AND P4, PT, R36, UR58, PT ;  /* 0x0000003a24007c0c */ /* 0x000fcc000bf86270 */
[----:B------:R1:W-:Y:S01]  /*7250*/  MUFU.EX2 R173, R168 ;  /* 0x000000a800ad7308 */ /* 0x0003e20000000800 */
[----:B0-----:R-:W-:Y:S01]  /*7260*/  PRMT R165, RZ, 0x7610, R165 ;  /* 0x00007610ffa57816 */ /* 0x001fe200000000a5 */
[----:B------:R-:W-:Y:S01]  /*7270*/  FMUL.FTZ R50, R125, R163 ;  /* 0x000000a37d327220 */ /* 0x000fe20000410000 */
[----:B------:R-:W-:Y:S02]  /*7280*/  ISETP.GE.AND P5, PT, R34, UR58, PT ;  /* 0x0000003a22007c0c */ /* 0x000fe4000bfa6270 */
[----:B-1----:R-:W-:-:S03]  /*7290*/  PRMT R168, RZ, 0x7610, R168 ;  /* 0x00007610ffa87816 */ /* 0x002fc600000000a8 */
[----:B------:R-:W-:Y:S01]  /*72a0*/  MUFU.SIN R147, R160 ;  /* 0x000000a000937308 */ /* 0x000fe20000000400 */
[----:B------:R-:W3:Y:S01]  /*72b0*/  @!P2 LDG.E.U16 R165, desc[UR52][R18.64+0x5c0] ;  /* 0x0005c03412a5a981 */ /* 0x000ee2000c1e1500 */
[----:B------:R-:W-:Y:S01]  /*72c0*/  ISETP.GE.AND P2, PT, R38, UR58, PT ;  /* 0x0000003a26007c0c */ /* 0x000fe2000bf46270 */
[-C--:B------:R-:W-:Y:S01]  /*72d0*/  FMUL.FTZ R48, R124, R163.reuse ;  /* 0x000000a37c307220 */ /* 0x080fe20000410000 */
[-C--:B------:R-:W-:Y:S01]  /*72e0*/  FMUL.FTZ R46, R123, R163.reuse ;  /* 0x000000a37b2e7220 */ /* 0x080fe20000410000 */
[-C--:B------:R-:W-:Y:S01]  /*72f0*/  FMUL.FTZ R44, R122, R163.reuse ;  /* 0x000000a37a2c7220 */ /* 0x080fe20000410000 */
[-C--:B------:R-:W-:Y:S01]  /*7300*/  FMUL.FTZ R42, R121, R163.reuse ;  /* 0x000000a3792a7220 */ /* 0x080fe20000410000 */
[----:B------:R-:W3:Y:S01]  /*7310*/  @!P3 LDG.E.U16 R168, desc[UR52][R18.64+0x500] ;  /* 0x0005003412a8b981 */ /* 0x000ee2000c1e1500 */
[----:B------:R0:W-:Y:S01]  /*7320*/  MUFU.COS R152, R160 ;  /* 0x000000a000987308 */ /* 0x0001e20000000000 */
[-C--:B------:R-:W-:Y:S01]  /*7330*/  FMUL.FTZ R40, R120, R163.reuse ;  /* 0x000000a378287220 */ /* 0x080fe20000410000 */
[-C--:B------:R-:W-:Y:S01]  /*7340*/  FMUL.FTZ R38, R119, R163.reuse ;  /* 0x000000a377267220 */ /* 0x080fe20000410000 */
[-C--:B------:R-:W-:Y:S01]  /*7350*/  FMUL.FTZ R36, R118, R163.reuse ;  /* 0x000000a376247220 */ /* 0x080fe20000410000 */
[-C--:B------:R-:W-:Y:S01]  /*7360*/  FMUL.FTZ R34, R117, R163.reuse ;  /* 0x000000a375227220 */ /* 0x080fe20000410000 */
[----:B------:R-:W-:Y:S01]  /*7370*/  ISETP.GE.AND P3, PT, R41, UR58, PT ;  /* 0x0000003a29007c0c */ /* 0x000fe2000bf66270 */
[----:B------:R-:W-:-:S02]  /*7380*/  FMUL.FTZ R163, R116, R163 ;  /* 0x000000a374a37220 */ /* 0x000fc40000410000 */
[----:B------:R-:W1:Y:S01]  /*7390*/  MUFU.EX2 R158, R158 ;  /* 0x0000009e009e7308 */ /* 0x000e620000000800 */
[----:B0-----:R-:W-:-:S04]  /*73a0*/  FMUL.FTZ R160, R116, UR57 ;  /* 0x0000003974a07c20 */ /* 0x001fc80008410000 */
[----:B------:R-:W-:-:S03]  /*73b0*/  FMUL.RZ R160, R160, 0.15915493667125701904 ;  /* 0x3e22f983a0a07820 */ /* 0x000fc6000040c000 */
[----:B------:R-:W-:Y:S01]  /*73c0*/  MUFU.SIN R72, R155 ;  /* 0x0000009b00487308 */ /* 0x000fe20000000400 */
[----:B------:R-:W-:-:S07]  /*73d0*/  PRMT R166, RZ, 0x7610, R166 ;  /* 0x00007610ffa67816 */ /* 0x000fce00000000a6 */
[----:B------:R-:W-:Y:S01]  /*73e0*/  MUFU.COS R73, R155 ;  /* 0x0000009b00497308 */ /* 0x000fe20000000000 */
[----:B------:R-:W3:Y:S07]  /*73f0*/  @!P3 LDG.E.U16 R166, desc[UR52][R18.64+0x600] ;  /* 0x0006003412a6b981 */ /* 0x000eee000c1e1500 */
[----:B------:R-:W-:Y:S08]  /*7400*/  MUFU.SIN R150, R64 ;  /* 0x0000004000967308 */ /* 0x000ff00000000400 */
[----:B------:R-:W-:Y:S08]  /*7410*/  MUFU.COS R155, R64 ;  /* 0x00000040009b7308 */ /* 0x000ff00000000000 */
[----:B------:R-:W-:Y:S08]  /*7420*/  MUFU.COS R64, R160 ;  /* 0x000000a000407308 */ /* 0x000ff00000000000 */
[----:B------:R-:W0:Y:S01]  /*7430*/  MUFU.EX2 R163, R163 ;  /* 0x000000a300a37308 */ /* 0x000e220000000800 */
[----:B------:R-:W-:Y:S01]  /*7440*/  ISETP.GE.AND P3, PT, R37, UR58, PT ;  /* 0x0000003a25007c0c */ /* 0x000fe2000bf66270 */
[----:B----4-:R-:W-:Y:S01]  /*7450*/  FMUL.FTZ R80, R171, R80 ;  /* 0x00000050ab507220 */ /* 0x010fe20000410000 */
[----:B-1----:R-:W-:-:S05]  /*7460*/  FMUL.FTZ R126, R158, R126 ;  /* 0x0000007e9e7e7220 */ /* 0x002fca0000410000 */
[----:B------:R-:W1:Y:S01]  /*7470*/  MUFU.EX2 R46, R46 ;  /* 0x0000002e002e7308 */ /* 0x000e620000000800 */
[----:B------:R-:W-:-:S07]  /*7480*/  LEA R35, R140, R35, 0x5 ;  /* 0x000000238c237211 */ /* 0x000fce00078e28ff */
[----:B------:R-:W4:Y:S01]  /*7490*/  MUFU.EX2 R38, R38 ;  /* 0x0000002600267308 */ /* 0x000f220000000800 */
[----:B------:R-:W-:Y:S01]  /*74a0*/  ISETP.GE.AND P1, PT, R51, UR58, PT ;  /* 0x0000003a33007c0c */ /* 0x000fe2000bf26270 */
[----:B------:R-:W-:Y:S01]  /*74b0*/  FMUL.FTZ R127, R158, R127 ;  /* 0x0000007f9e7f7220 */ /* 0x000fe20000410000 */
[----:B------:R-:W-:Y:S01]  /*74c0*/  FMUL.FTZ R81, R171, R81 ;  /* 0x00000051ab517220 */ /* 0x000fe20000410000 */
[C---:B------:R-:W-:Y:S01]  /*74d0*/  FMUL.FTZ R79, R172.reuse, R79 ;  /* 0x0000004fac4f7220 */ /* 0x040fe20000410000 */
[----:B------:R-:W-:Y:S01]  /*74e0*/  FMUL.FTZ R78, R172, R78 ;  /* 0x0000004eac4e7220 */ /* 0x000fe20000410000 */
[----:B------:R-:W-:Y:S02]  /*74f0*/  LEA.HI.SX32 R35, R35, R35, 0x1b ;  /* 0x0000002323237211 */ /* 0x000fe400078fdaff */
[----:B------:R-:W5:Y:S01]  /*7500*/  MUFU.EX2 R44, R44 ;  /* 0x0000002c002c7308 */ /* 0x000f620000000800 */
[----:B------:R-:W-:Y:S01]  /*7510*/  PRMT R172, RZ, 0x7610, R172 ;  /* 0x00007610ffac7816 */ /* 0x000fe200000000ac */
[C---:B------:R-:W-:Y:S01]  /*7520*/  FMUL.FTZ R75, R174.reuse, R75 ;  /* 0x0000004bae4b7220 */ /* 0x040fe20000410000 */
[----:B------:R-:W-:Y:S01]  /*7530*/  FMUL.FTZ R74, R174, R74 ;  /* 0x0000004aae4a7220 */ /* 0x000fe20000410000 */
[----:B------:R-:W-:-:S04]  /*7540*/  PRMT R171, RZ, 0x7610, R171 ;  /* 0x00007610ffab7816 */ /* 0x000fc800000000ab */
[----:B------:R2:W-:Y:S01]  /*7550*/  MUFU.EX2 R37, R34 ;  /* 0x0000002200257308 */ /* 0x0005e20000000800 */
[C---:B------:R-:W-:Y:S01]  /*7560*/  FMUL.FTZ R77, R173.reuse, R77 ;  /* 0x0000004dad4d7220 */ /* 0x040fe20000410000 */
[----:B------:R-:W-:Y:S01]  /*7570*/  FMUL.FTZ R76, R173, R76 ;  /* 0x0000004cad4c7220 */ /* 0x000fe20000410000 */
[----:B------:R-:W-:Y:S01]  /*7580*/  FMUL.FTZ R39, R127, R80 ;  /* 0x000000507f277220 */ /* 0x000fe20000410000 */
[----:B------:R-:W-:-:S04]  /*7590*/  PRMT R174, RZ, 0x7610, R174 ;  /* 0x00007610ffae7816 */ /* 0x000fc800000000ae */
[----:B------:R-:W5:Y:S01]  /*75a0*/  MUFU.EX2 R36, R36 ;  /* 0x0000002400247308 */ /* 0x000f620000000800 */
[C---:B--2---:R-:W-:Y:S01]  /*75b0*/  FMUL.FTZ R34, R126.reuse, R80 ;  /* 0x000000507e227220 */ /* 0x044fe20000410000 */
[----:B0-----:R-:W-:Y:S01]  /*75c0*/  FMUL.FTZ R41, R163, R64 ;  /* 0x00000040a3297220 */ /* 0x001fe20000410000 */
[----:B------:R-:W-:Y:S02]  /*75d0*/  PRMT R173, RZ, 0x7610, R173 ;  /* 0x00007610ffad7816 */ /* 0x000fe400000000ad */
[----:B------:R-:W-:Y:S01]  /*75e0*/  PRMT R176, RZ, 0x7610, R176 ;  /* 0x00007610ffb07816 */ /* 0x000fe200000000b0 */
[-C--:B------:R-:W-:Y:S01]  /*75f0*/  FFMA.FTZ R34, R127, R81.reuse, R34 ;  /* 0x000000517f227223 */ /* 0x080fe20000010022 */
[----:B------:R-:W-:Y:S01]  /*7600*/  LEA R64, R35, R134, 0x1 ;  /* 0x0000008623407211 */ /* 0x000fe200078e08ff */
[----:B------:R-:W-:Y:S01]  /*7610*/  FFMA.FTZ R39, R126, R81, -R39 ;  /* 0x000000517e277223 */ /* 0x000fe20000010827 */
[----:B------:R-:W2:Y:S01]  /*7620*/  @!P2 LDG.E.U16 R172, desc[UR52][R18.64+0x6c0] ;  /* 0x0006c03412aca981 */ /* 0x000ea2000c1e1500 */
[C---:B-1----:R-:W-:Y:S01]  /*7630*/  FMUL.FTZ R55, R46.reuse, R55 ;  /* 0x000000372e377220 */ /* 0x042fe20000410000 */
[----:B------:R-:W-:Y:S01]  /*7640*/  FMUL.FTZ R54, R46, R54 ;  /* 0x000000362e367220 */ /* 0x000fe20000410000 */
[----:B------:R-:W-:Y:S01]  /*7650*/  FMUL.FTZ R202, R78, R34 ;  /* 0x000000224eca7220 */ /* 0x000fe20000410000 */
[----:B------:R-:W2:Y:S01]  /*7660*/  @!P3 LDG.E.U16 R171, desc[UR52][R18.64+0x700] ;  /* 0x0007003412abb981 */ /* 0x000ea2000c1e1500 */
[C---:B----4-:R-:W-:Y:S01]  /*7670*/  FMUL.FTZ R47, R38.reuse, R152 ;  /* 0x00000098262f7220 */ /* 0x050fe20000410000 */
[----:B------:R-:W-:-:S02]  /*7680*/  FMUL.FTZ R46, R38, R147 ;  /* 0x00000093262e7220 */ /* 0x000fc40000410000 */
[----:B------:R-:W4:Y:S01]  /*7690*/  @!P4 LDG.E.U16 R174, desc[UR52][R18.64+0x740] ;  /* 0x0007403412aec981 */ /* 0x000f22000c1e1500 */
[-C--:B------:R-:W-:Y:S01]  /*76a0*/  FMUL.FTZ R201, R78, R39.reuse ;  /* 0x000000274ec97220 */ /* 0x080fe20000410000 */
[----:B------:R-:W-:Y:S02]  /*76b0*/  FFMA.FTZ R202, R79, R39, -R202 ;  /* 0x000000274fca7223 */ /* 0x000fe400000108ca */
[----:B------:R-:W0:Y:S04]  /*76c0*/  LDS.U16 R38, [R64+0x2] ;  /* 0x0000020040267984 */ /* 0x000e280000000400 */
[----:B------:R-:W4:Y:S04]  /*76d0*/  @!P5 LDG.E.U16 R173, desc[UR52][R18.64+0x780] ;  /* 0x0007803412add981 */ /* 0x000f28000c1e1500 */
[----:B------:R1:W4:Y:S01]  /*76e0*/  @!P1 LDG.E.U16 R176, desc[UR52][R18.64+0x7c0] ;  /* 0x0007c03412b09981 */ /* 0x000322000c1e1500 */
[C---:B------:R-:W-:Y:S01]  /*76f0*/  FMUL.FTZ R73, R52.reuse, R73 ;  /* 0x0000004934497220 */ /* 0x040fe20000410000 */
[----:B------:R-:W-:-:S02]  /*7700*/  FMUL.FTZ R72, R52, R72 ;  /* 0x0000004834487220 */ /* 0x000fc40000410000 */
[----:B------:R-:W1:Y:S01]  /*7710*/  LDS.U16 R39, [R64] ;  /* 0x0000000040277984 */ /* 0x000e620000000400 */
[C---:B-----5:R-:W-:Y:S01]  /*7720*/  FMUL.FTZ R53, R44.reuse, R161 ;  /* 0x000000a12c357220 */ /* 0x060fe20000410000 */
[----:B------:R-:W-:Y:S01]  /*7730*/  FMUL.FTZ R52, R44, R156 ;  /* 0x0000009c2c347220 */ /* 0x000fe20000410000 */
[C---:B------:R-:W-:Y:S01]  /*7740*/  FMUL.FTZ R45, R36.reuse, R149 ;  /* 0x00000095242d7220 */ /* 0x040fe20000410000 */
[----:B------:R-:W-:Y:S01]  /*7750*/  FMUL.FTZ R44, R36, R143 ;  /* 0x0000008f242c7220 */ /* 0x000fe20000410000 */
[----:B------:R-:W-:Y:S04]  /*7760*/  LDS.U16 R35, [R64+0x6] ;  /* 0x0000060040237984 */ /* 0x000fe80000000400 */
[----:B------:R-:W5:Y:S01]  /*7770*/  LDS.U16 R36, [R64+0x4] ;  /* 0x0000040040247984 */ /* 0x000f620000000400 */
[----:B------:R-:W0:Y:S03]  /*7780*/  MUFU.EX2 R48, R48 ;  /* 0x0000003000307308 */ /* 0x000e260000000800 */
[----:B------:R-:W5:Y:S04]  /*7790*/  LDS.U16 R207, [R64+0xa] ;  /* 0x00000a0040cf7984 */ /* 0x000f680000000400 */
[----:B------:R-:W5:Y:S01]  /*77a0*/  LDS.U16 R206, [R64+0x8] ;  /* 0x0000080040ce7984 */ /* 0x000f620000000400 */
[----:B------:R-:W1:Y:S08]  /*77b0*/  MUFU.EX2 R40, R40 ;  /* 0x0000002800287308 */ /* 0x000e700000000800 */
[----:B------:R-:W1:Y:S01]  /*77c0*/  MUFU.EX2 R50, R50 ;  /* 0x0000003200327308 */ /* 0x000e620000000800 */
[C---:B0-----:R-:W-:Y:S01]  /*77d0*/  FMUL.FTZ R57, R48.reuse, R57 ;  /* 0x0000003930397220 */ /* 0x041fe20000410000 */
[----:B------:R-:W-:-:S06]  /*77e0*/  FMUL.FTZ R56, R48, R56 ;  /* 0x0000003830387220 */ /* 0x000fcc0000410000 */
[----:B------:R-:W0:Y:S01]  /*77f0*/  MUFU.EX2 R42, R42 ;  /* 0x0000002a002a7308 */ /* 0x000e220000000800 */
[C---:B-1----:R-:W-:Y:S01]  /*7800*/  FMUL.FTZ R49, R40.reuse, R155 ;  /* 0x0000009b28317220 */ /* 0x042fe20000410000 */
[----:B------:R-:W-:Y:S01]  /*7810*/  FMUL.FTZ R48, R40, R150 ;  /* 0x0000009628307220 */ /* 0x000fe20000410000 */
[----:B------:R-:W-:Y:S02]  /*7820*/  HADD2.F32 R38, -RZ, R38.H0_H0 ;  /* 0x20000026ff267230 */ /* 0x000fe40000004100 */
[----:B------:R-:W-:Y:S01]  /*7830*/  FMUL.FTZ R43, R37, R146 ;  /* 0x00000092252b7220 */ /* 0x000fe20000410000 */
[----:B------:R-:W-:Y:S02]  /*7840*/  LDS.U16 R203, [R64+0xc] ;  /* 0x00000c0040cb7984 */ /* 0x000fe40000000400 */
[----:B------:R-:W1:Y:S01]  /*7850*/  MUFU.SIN R40, R160 ;  /* 0x000000a000287308 */ /* 0x000e620000000400 */
[C---:B------:R-:W-:Y:S01]  /*7860*/  FMUL.FTZ R59, R50.reuse, R59 ;  /* 0x0000003b323b7220 */ /* 0x040fe20000410000 */
[----:B------:R-:W-:Y:S01]  /*7870*/  FMUL.FTZ R58, R50, R58 ;  /* 0x0000003a323a7220 */ /* 0x000fe20000410000 */
[----:B------:R-:W-:-:S02]  /*7880*/  HADD2.F32 R39, -RZ, R39.H0_H0 ;  /* 0x20000027ff277230 */ /* 0x000fc40000004100 */
[----:B------:R-:W-:Y:S01]  /*7890*/  FMUL.FTZ R236, R133, R38 ;  /* 0x0000002685ec7220 */ /* 0x000fe20000410000 */
[----:B------:R-:W3:Y:S01]  /*78a0*/  LDS.U16 R204, [R64+0xe] ;  /* 0x00000e0040cc7984 */ /* 0x000ee20000000400 */
[C---:B0-----:R-:W-:Y:S01]  /*78b0*/  FMUL.FTZ R51, R42.reuse, R157 ;  /* 0x0000009d2a337220 */ /* 0x041fe20000410000 */
[----:B------:R-:W-:Y:S01]  /*78c0*/  FMUL.FTZ R50, R42, R153 ;  /* 0x000000992a327220 */ /* 0x000fe20000410000 */
[----:B------:R-:W-:Y:S01]  /*78d0*/  FMUL.FTZ R42, R37, R144 ;  /* 0x00000090252a7220 */ /* 0x000fe20000410000 */
[----:B------:R-:W-:Y:S02]  /*78e0*/  HADD2.F32 R37, -RZ, R200.H0_H0 ;  /* 0x200000c8ff257230 */ /* 0x000fe40000004100 */
[----:B------:R-:W-:Y:S01]  /*78f0*/  FMUL.FTZ R200, R133, R39 ;  /* 0x0000002785c87220 */ /* 0x000fe20000410000 */
[----:B-----5:R-:W-:Y:S01]  /*7900*/  HADD2.F32 R36, -RZ, R36.H0_H0 ;  /* 0x20000024ff247230 */ /* 0x020fe20000004100 */
[----:B------:R-:W-:Y:S01]  /*7910*/  LDS.U16 R198, [R64+0x10] ;  /* 0x0000100040c67984 */ /* 0x000fe20000000400 */
[----:B-1----:R-:W-:Y:S01]  /*7920*/  FMUL.FTZ R40, R163, R40 ;  /* 0x00000028a3287220 */ /* 0x002fe20000410000 */
[----:B------:R-:W-:-:S02]  /*7930*/  FMUL.FTZ R236, R37, R236 ;  /* 0x000000ec25ec7220 */ /* 0x000fc40000410000 */
[----:B------:R-:W0:Y:S01]  /*7940*/  LDS.U16 R205, [R64+0x12] ;  /* 0x0000120040cd7984 */ /* 0x000e220000000400 */
[----:B------:R-:W-:Y:S01]  /*7950*/  FFMA.FTZ R201, R79, R34, R201 ;  /* 0x000000224fc97223 */ /* 0x000fe200000100c9 */
[----:B------:R-:W-:Y:S02]  /*7960*/  HADD2.F32 R35, -RZ, R35.H0_H0 ;  /* 0x20000023ff237230 */ /* 0x000fe40000004100 */
[----:B------:R-:W-:Y:S01]  /*7970*/  LDS.U16 R195, [R64+0x14] ;  /* 0x0000140040c37984 */ /* 0x000fe20000000400 */
[----:B------:R-:W-:-:S03]  /*7980*/  HADD2.F32 R34, -RZ, R208.H0_H0 ;  /* 0x200000d0ff227230 */ /* 0x000fc60000004100 */
[----:B------:R-:W1:Y:S01]  /*7990*/  LDS.U16 R197, [R64+0x16] ;  /* 0x0000160040c57984 */ /* 0x000e620000000400 */
[----:B------:R-:W-:-:S03]  /*79a0*/  FMUL.FTZ R235, R37, R200 ;  /* 0x000000c825eb7220 */ /* 0x000fc60000410000 */
[----:B------:R-:W-:Y:S04]  /*79b0*/  LDS.U16 R189, [R64+0x18] ;  /* 0x0000180040bd7984 */ /* 0x000fe80000000400 */
[----:B------:R-:W5:Y:S04]  /*79c0*/  LDS.U16 R192, [R64+0x1a] ;  /* 0x00001a0040c07984 */ /* 0x000f680000000400 */
        /* <DEDUP_REMOVED lines=12> */
[----:B------:R-:W-:Y:S04]  /*7a90*/  LDS.U16 R158, [R64+0x34] ;  /* 0x00003400409e7984 */ /* 0x000fe80000000400 */
[----:B------:R-:W2:Y:S04]  /*7aa0*/  LDS.U16 R157, [R64+0x36] ;  /* 0x00003600409d7984 */ /* 0x000ea80000000400 */
[----:B------:R-:W-:Y:S04]  /*7ab0*/  LDS.U16 R161, [R64+0x38] ;  /* 0x0000380040a17984 */ /* 0x000fe80000000400 */
[----:B------:R-:W2:Y:S04]  /*7ac0*/  LDS.U16 R160, [R64+0x3a] ;  /* 0x00003a0040a07984 */ /* 0x000ea80000000400 */
[----:B------:R-:W0:Y:S04]  /*7ad0*/  LDS.U16 R163, [R64+0x3c] ;  /* 0x00003c0040a37984 */ /* 0x000e280000000400 */
[----:B------:R-:W0:Y:S01]  /*7ae0*/  LDS.U16 R164, [R64+0x3e] ;  /* 0x00003e0040a47984 */ /* 0x000e220000000400 */
[----:B------:R-:W-:-:S03]  /*7af0*/  FMUL.FTZ R199, R132, R36 ;  /* 0x0000002484c77220 */ /* 0x000fc60000410000 */
[----:B------:R1:W-:Y:S04]  /*7b00*/  STS.U16 [R31+0x1080], R194 ;  /* 0x001080c21f007388 */ /* 0x0003e80000000400 */
[----:B------:R5:W-:Y:S04]  /*7b10*/  STS.U16 [R33+0x10c0], R196 ;  /* 0x0010c0c421007388 */ /* 0x000be80000000400 */
[----:B------:R5:W-:Y:S01]  /*7b20*/  STS.U16 [R32+0x1100], R193 ;  /* 0x001100c120007388 */ /* 0x000be20000000400 */
[----:B------:R-:W-:Y:S01]  /*7b30*/  FMUL.FTZ R199, R34, R199 ;  /* 0x000000c722c77220 */ /* 0x000fe20000410000 */
[----:B-1----:R-:W-:Y:S01]  /*7b40*/  FMUL.FTZ R31, R132, R35 ;  /* 0x00000023841f7220 */ /* 0x002fe20000410000 */
[----:B------:R-:W-:Y:S01]  /*7b50*/  FMUL.FTZ R194, R76, R201 ;  /* 0x000000c94cc27220 */ /* 0x000fe20000410000 */
[-C--:B-----5:R-:W-:Y:S01]  /*7b60*/  FMUL.FTZ R33, R235, R80.reuse ;  /* 0x00000050eb217220 */ /* 0x0a0fe20000410000 */
[----:B------:R-:W-:Y:S01]  /*7b70*/  FMUL.FTZ R32, R236, R80 ;  /* 0x00000050ec207220 */ /* 0x000fe20000410000 */
[----:B------:R-:W-:-:S03]  /*7b80*/  FMUL.FTZ R200, R34, R31 ;  /* 0x0000001f22c87220 */ /* 0x000fc60000410000 */
[-C--:B------:R-:W-:Y:S01]  /*7b90*/  FFMA.FTZ R32, R235, R81.reuse, -R32 ;  /* 0x00000051eb207223 */ /* 0x080fe20000010820 */
[----:B------:R-:W-:Y:S01]  /*7ba0*/  FFMA.FTZ R33, R236, R81, R33 ;  /* 0x00000051ec217223 */ /* 0x000fe20000010021 */
[-C--:B------:R-:W-:Y:S02]  /*7bb0*/  FFMA.FTZ R193, R77, R202.reuse, -R194 ;  /* 0x000000ca4dc17223 */ /* 0x080fe400000108c2 */
[----:B------:R-:W-:Y:S01]  /*7bc0*/  FADD.FTZ R32, R199, R32 ;  /* 0x00000020c7207221 */ /* 0x000fe20000010000 */
[----:B------:R-:W-:Y:S01]  /*7bd0*/  FMUL.FTZ R194, R76, R202 ;  /* 0x000000ca4cc27220 */ /* 0x000fe20000410000 */
[----:B------:R-:W-:Y:S02]  /*7be0*/  FADD.FTZ R33, R200, R33 ;  /* 0x00000021c8217221 */ /* 0x000fe40000010000 */
[C---:B------:R-:W-:Y:S02]  /*7bf0*/  FMUL.FTZ R202, R78.reuse, R32 ;  /* 0x000000204eca7220 */ /* 0x040fe40000410000 */
[----:B------:R-:W-:-:S02]  /*7c00*/  FMUL.FTZ R196, R78, R33 ;  /* 0x000000214ec47220 */ /* 0x000fc40000410000 */
[C---:B------:R-:W-:Y:S01]  /*7c10*/  FFMA.FTZ R208, R79.reuse, R33, R202 ;  /* 0x000000214fd07223 */ /* 0x040fe200000100ca */
[----:B------:R-:W-:Y:S02]  /*7c20*/  HADD2.F32 R33, -RZ, R207.H0_H0 ;  /* 0x200000cfff217230 */ /* 0x000fe40000004100 */
[----:B------:R-:W-:Y:S01]  /*7c30*/  FFMA.FTZ R209, R79, R32, -R196 ;  /* 0x000000204fd17223 */ /* 0x000fe200000108c4 */
        /* <DEDUP_REMOVED lines=9> */
[----:B------:R-:W-:-:S03]  /*7cd0*/  FADD.FTZ R209, R202, R209 ;  /* 0x000000d1cad17221 */ /* 0x000fc60000010000 */
[----:B------:R5:W-:Y:S01]  /*7ce0*/  STS.U16 [R27+0x1180], R28 ;  /* 0x0011801c1b007388 */ /* 0x000be20000000400 */
[C---:B-1----:R-:W-:Y:S01]  /*7cf0*/  FMUL.FTZ R30, R76.reuse, R208 ;  /* 0x000000d04c1e7220 */ /* 0x042fe20000410000 */
[----:B-----5:R-:W-:-:S03]  /*7d00*/  FMUL.FTZ R27, R76, R209 ;  /* 0x000000d14c1b7220 */ /* 0x020fc60000410000 */
[C---:B------:R-:W-:Y:S01]  /*7d10*/  FFMA.FTZ R209, R77.reuse, R209, -R30 ;  /* 0x000000d14dd17223 */ /* 0x040fe2000001081e */
[----:B---3--:R-:W-:Y:S02]  /*7d20*/  HADD2.F32 R30, -RZ, R204.H0_H0 ;  /* 0x200000ccff1e7230 */ /* 0x008fe40000004100 */
[----:B------:R-:W-:Y:S02]  /*7d30*/  HADD2.F32 R29, -RZ, R203.H0_H0 ;  /* 0x200000cbff1d7230 */ /* 0x000fe40000004100 */
[----:B------:R-:W-:Y:S02]  /*7d40*/  HADD2.F32 R28, -RZ, R210.H0_H0 ;  /* 0x200000d2ff1c7230 */ /* 0x000fe40000004100 */
[C---:B------:R-:W-:Y:S01]  /*7d50*/  FMUL.FTZ R203, R130.reuse, R30 ;  /* 0x0000001e82cb7220 */ /* 0x040fe20000410000 */
[----:B------:R-:W-:Y:S01]  /*7d60*/  FFMA.FTZ R208, R77, R208, R27 ;  /* 0x000000d04dd07223 */ /* 0x000fe2000001001b */
[----:B------:R-:W-:Y:S01]  /*7d70*/  FMUL.FTZ R27, R130, R29 ;  /* 0x0000001d821b7220 */ /* 0x000fe20000410000 */
[----:B------:R-:W-:Y:S01]  /*7d80*/  FMUL.FTZ R206, R74, R193 ;  /* 0x000000c14ace7220 */ /* 0x000fe20000410000 */
[----:B------:R-:W-:Y:S01]  /*7d90*/  FMUL.FTZ R203, R28, R203 ;  /* 0x000000cb1ccb7220 */ /* 0x000fe20000410000 */
[-C--:B------:R-:W-:Y:S01]  /*7da0*/  FMUL.FTZ R196, R74, R194.reuse ;  /* 0x000000c24ac47220 */ /* 0x080fe20000410000 */
[----:B------:R-:W-:Y:S01]  /*7db0*/  FMUL.FTZ R204, R28, R27 ;  /* 0x0000001b1ccc7220 */ /* 0x000fe20000410000 */
[----:B------:R-:W-:Y:S01]  /*7dc0*/  FFMA.FTZ R206, R75, R194, R206 ;  /* 0x000000c24bce7223 */ /* 0x000fe200000100ce */
[----:B------:R-:W-:Y:S01]  /*7dd0*/  FADD.FTZ R208, R203, R208 ;  /* 0x000000d0cbd07221 */ /* 0x000fe20000010000 */
[----:B------:R1:W-:Y:S01]  /*7de0*/  STS.U16 [R25+0x11c0], R26 ;  /* 0x0011c01a19007388 */ /* 0x0003e20000000400 */
[----:B------:R-:W-:Y:S01]  /*7df0*/  FADD.FTZ R209, R204, R209 ;  /* 0x000000d1ccd17221 */ /* 0x000fe20000010000 */
[----:B------:R-:W-:Y:S01]  /*7e00*/  FFMA.FTZ R196, R75, R193, -R196 ;  /* 0x000000c14bc47223 */ /* 0x000fe200000108c4 */
[----:B------:R-:W-:Y:S01]  /*7e10*/  FMUL.FTZ R194, R72, R206 ;  /* 0x000000ce48c27220 */ /* 0x000fe20000410000 */
[----:B0-----:R-:W-:-:S02]  /*7e20*/  HADD2.F32 R27, -RZ, R205.H0_H0 ;  /* 0x200000cdff1b7230 */ /* 0x001fc40000004100 */
[C---:B-1----:R-:W-:Y:S01]  /*7e30*/  FMUL.FTZ R26, R74.reuse, R208 ;  /* 0x000000d04a1a7220 */ /* 0x042fe20000410000 */
[-C--:B------:R-:W-:Y:S01]  /*7e40*/  FMUL.FTZ R25, R74, R209.reuse ;  /* 0x000000d14a197220 */ /* 0x080fe20000410000 */
[-C--:B------:R-:W-:Y:S01]  /*7e50*/  FFMA.FTZ R193, R73, R196.reuse, -R194 ;  /* 0x000000c449c17223 */ /* 0x080fe200000108c2 */
[----:B------:R-:W-:Y:S01]  /*7e60*/  FMUL.FTZ R196, R72, R196 ;  /* 0x000000c448c47220 */ /* 0x000fe20000410000 */
[C---:B------:R-:W-:Y:S01]  /*7e70*/  FFMA.FTZ R209, R75.reuse, R209, -R26 ;  /* 0x000000d14bd17223 */ /* 0x040fe2000001081a */
[----:B------:R-:W-:Y:S02]  /*7e80*/  HADD2.F32 R26, -RZ, R198.H0_H0 ;  /* 0x200000c6ff1a7230 */ /* 0x000fe40000004100 */
[----:B------:R-:W-:Y:S01]  /*7e90*/  FFMA.FTZ R208, R75, R208, R25 ;  /* 0x000000d04bd07223 */ /* 0x000fe20000010019 */
[----:B------:R-:W-:Y:S02]  /*7ea0*/  HADD2.F32 R25, -RZ, R238.H0_H0 ;  /* 0x200000eeff197230 */ /* 0x000fe40000004100 */
[----:B------:R-:W-:Y:S01]  /*7eb0*/  FFMA.FTZ R196, R73, R206, R196 ;  /* 0x000000ce49c47223 */ /* 0x000fe200000100c4 */
[C---:B------:R-:W-:Y:S01]  /*7ec0*/  FMUL.FTZ R194, R129.reuse, R27 ;  /* 0x0000001b81c27220 */ /* 0x040fe20000410000 */
[----:B------:R-:W-:-:S03]  /*7ed0*/  FMUL.FTZ R206, R129, R26 ;  /* 0x0000001a81ce7220 */ /* 0x000fc60000410000 */
[C---:B------:R-:W-:Y:S01]  /*7ee0*/  FMUL.FTZ R205, R25.reuse, R194 ;  /* 0x000000c219cd7220 */ /* 0x040fe20000410000 */
[----:B------:R-:W-:Y:S01]  /*7ef0*/  FMUL.FTZ R206, R25, R206 ;  /* 0x000000ce19ce7220 */ /* 0x000fe20000410000 */
[----:B------:R0:W-:Y:S01]  /*7f00*/  STS.U16 [R24+0x1200], R191 ;  /* 0x001200bf18007388 */ /* 0x0001e20000000400 */
[----:B------:R-:W-:Y:S01]  /*7f10*/  FMUL.FTZ R207, R58, R193 ;  /* 0x000000c13acf7220 */ /* 0x000fe20000410000 */
[----:B------:R-:W-:Y:S01]  /*7f20*/  FADD.FTZ R208, R205, R208 ;  /* 0x000000d0cdd07221 */ /* 0x000fe20000010000 */
[----:B------:R-:W-:Y:S01]  /*7f30*/  FADD.FTZ R209, R206, R209 ;  /* 0x000000d1ced17221 */ /* 0x000fe20000010000 */
[----:B------:R1:W-:Y:S01]  /*7f40*/  STS.U16 [R22+0x1240], R23 ;  /* 0x0012401716007388 */ /* 0x0003e20000000400 */
[-C--:B------:R-:W-:Y:S01]  /*7f50*/  FMUL.FTZ R198, R58, R196.reuse ;  /* 0x000000c43ac67220 */ /* 0x080fe20000410000 */
[----:B0-----:R-:W-:Y:S02]  /*7f60*/  HADD2.F32 R24, -RZ, R197.H0_H0 ;  /* 0x200000c5ff187230 */ /* 0x001fe40000004100 */
[----:B------:R-:W-:Y:S01]  /*7f70*/  FFMA.FTZ R191, R59, R196, R207 ;  /* 0x000000c43bbf7223 */ /* 0x000fe200000100cf */
[----:B------:R-:W-:-:S02]  /*7f80*/  HADD2.F32 R196, -RZ, R138.H0_H0 ;  /* 0x2000008affc47230 */ /* 0x000fc40000004100 */
[----:B-1----:R-:W-:Y:S02]  /*7f90*/  HADD2.F32 R23, -RZ, R195.H0_H0 ;  /* 0x200000c3ff177230 */ /* 0x002fe40000004100 */
[C---:B------:R-:W-:Y:S01]  /*7fa0*/  FMUL.FTZ R22, R72.reuse, R208 ;  /* 0x000000d048167220 */ /* 0x040fe20000410000 */
[-C--:B------:R-:W-:Y:S01]  /*7fb0*/  FMUL.FTZ R195, R72, R209.reuse ;  /* 0x000000d148c37220 */ /* 0x080fe20000410000 */
[C---:B------:R-:W-:Y:S02]  /*7fc0*/  FMUL.FTZ R207, R128.reuse, R24 ;  /* 0x0000001880cf7220 */ /* 0x040fe40000410000 */
[C---:B------:R-:W-:Y:S01]  /*7fd0*/  FFMA.FTZ R209, R73.reuse, R209, -R22 ;  /* 0x000000d149d17223 */ /* 0x040fe20000010816 */
[----:B------:R-:W-:Y:S01]  /*7fe0*/  FFMA.FTZ R22, R73, R208, R195 ;  /* 0x000000d049167223 */ /* 0x000fe200000100c3 */
[----:B------:R-:W-:Y:S01]  /*7ff0*/  FMUL.FTZ R208, R128, R23 ;  /* 0x0000001780d07220 */ /* 0x000fe20000410000 */
[C---:B------:R-:W-:Y:S01]  /*8000*/  FMUL.FTZ R207, R196.reuse, R207 ;  /* 0x000000cfc4cf7220 */ /* 0x040fe20000410000 */
[----:B------:R-:W-:Y:S01]  /*8010*/  FFMA.FTZ R193, R59, R193, -R198 ;  /* 0x000000c13bc17223 */ /* 0x000fe200000108c6 */
[----:B------:R0:W-:Y:S01]  /*8020*/  STS.U16 [R21+0x1280], R20 ;  /* 0x0012801415007388 */ /* 0x0001e20000000400 */
[----:B------:R-:W-:Y:S01]  /*8030*/  FMUL.FTZ R208, R196, R208 ;  /* 0x000000d0c4d07220 */ /* 0x000fe20000410000 */
[C---:B------:R-:W-:Y:S01]  /*8040*/  FMUL.FTZ R194, R56.reuse, R191 ;  /* 0x000000bf38c27220 */ /* 0x040fe20000410000 */
[----:B------:R-:W-:-:S02]  /*8050*/  FMUL.FTZ R196, R56, R193 ;  /* 0x000000c138c47220 */ /* 0x000fc40000410000 */
[----:B------:R-:W-:Y:S01]  /*8060*/  FADD.FTZ R209, R208, R209 ;  /* 0x000000d1d0d17221 */ /* 0x000fe20000010000 */
[----:B0-----:R-:W-:Y:S01]  /*8070*/  FADD.FTZ R20, R207, R22 ;  /* 0x00000016cf147221 */ /* 0x001fe20000010000 */
[----:B------:R-:W-:-:S03]  /*8080*/  FFMA.FTZ R194, R57, R193, -R194 ;  /* 0x000000c139c27223 */ /* 0x000fc600000108c2 */
[CC--:B------:R-:W-:Y:S01]  /*8090*/  FMUL.FTZ R22, R58.reuse, R20.reuse ;  /* 0x000000143a167220 */ /* 0x0c0fe20000410000 */
[----:B------:R-:W-:Y:S01]  /*80a0*/  FFMA.FTZ R196, R57, R191, R196 ;  /* 0x000000bf39c47223 */ /* 0x000fe200000100c4 */
[-C--:B------:R-:W-:Y:S02]  /*80b0*/  FMUL.FTZ R193, R58, R209.reuse ;  /* 0x000000d13ac17220 */ /* 0x080fe40000410000 */
[C---:B------:R-:W-:Y:S01]  /*80c0*/  FFMA.FTZ R191, R59.reuse, R209, -R22 ;  /* 0x000000d13bbf7223 */ /* 0x040fe20000010816 */
[----:B------:R-:W-:Y:S02]  /*80d0*/  HADD2.F32 R22, -RZ, R192.H0_H0 ;  /* 0x200000c0ff167230 */ /* 0x000fe40000004100 */
[----:B------:R-:W-:Y:S02]  /*80e0*/  HADD2.F32 R21, -RZ, R189.H0_H0 ;  /* 0x200000bdff157230 */ /* 0x000fe40000004100 */
[----:B------:R-:W-:Y:S01]  /*80f0*/  FFMA.FTZ R192, R59, R20, R193 ;  /* 0x000000143bc07223 */ /* 0x000fe200000100c1 */
[----:B------:R-:W-:-:S02]  /*8100*/  HADD2.F32 R20, -RZ, R237.H0_H0 ;  /* 0x200000edff147230 */ /* 0x000fc40000004100 */
[C---:B------:R-:W-:Y:S01]  /*8110*/  FMUL.FTZ R209, R125.reuse, R22 ;  /* 0x000000167dd17220 */ /* 0x040fe20000410000 */
[----:B------:R-:W-:Y:S01]  /*8120*/  FMUL.FTZ R198, R54, R196 ;  /* 0x000000c436c67220 */ /* 0x000fe20000410000 */
[----:B------:R-:W-:Y:S02]  /*8130*/  FMUL.FTZ R189, R125, R21 ;  /* 0x000000157dbd7220 */ /* 0x000fe40000410000 */
[C---:B------:R-:W-:Y:S02]  /*8140*/  FMUL.FTZ R209, R20.reuse, R209 ;  /* 0x000000d114d17220 */ /* 0x040fe40000410000 */
[----:B------:R-:W-:Y:S01]  /*8150*/  FMUL.FTZ R210, R20, R189 ;  /* 0x000000bd14d27220 */ /* 0x000fe20000410000 */
[-C--:B------:R-:W-:Y:S01]  /*8160*/  FFMA.FTZ R189, R55, R194.reuse, -R198 ;  /* 0x000000c237bd7223 */ /* 0x080fe200000108c6 */
[----:B------:R-:W-:Y:S01]  /*8170*/  FMUL.FTZ R194, R54, R194 ;  /* 0x000000c236c27220 */ /* 0x000fe20000410000 */
[----:B------:R-:W-:Y:S01]  /*8180*/  FADD.FTZ R192, R209, R192 ;  /* 0x000000c0d1c07221 */ /* 0x000fe20000010000 */
[----:B------:R-:W-:Y:S01]  /*8190*/  FADD.FTZ R191, R210, R191 ;  /* 0x000000bfd2bf7221 */ /* 0x000fe20000010000 */
[----:B------:R0:W-:Y:S01]  /*81a0*/  STS.U16 [R17+0x12c0], R190 ;  /* 0x0012c0be11007388 */ /* 0x0001e20000000400 */
[----:B------:R-:W-:-:S02]  /*81b0*/  HADD2.F32 R18, -RZ, R18.H0_H0 ;  /* 0x20000012ff127230 */ /* 0x000fc40000004100 */
[----:B------:R-:W-:Y:S02]  /*81c0*/  HADD2.F32 R19, -RZ, R19.H0_H0 ;  /* 0x20000013ff137230 */ /* 0x000fe40000004100 */
[----:B0-----:R-:W-:Y:S01]  /*81d0*/  FFMA.FTZ R190, R55, R196, R194 ;  /* 0x000000c437be7223 */ /* 0x001fe200000100c2 */
[C---:B------:R-:W-:Y:S01]  /*81e0*/  FMUL.FTZ R194, R56.reuse, R192 ;  /* 0x000000c038c27220 */ /* 0x040fe20000410000 */
[----:B------:R-:W-:-:S03]  /*81f0*/  FMUL.FTZ R17, R56, R191 ;  /* 0x000000bf38117220 */ /* 0x000fc60000410000 */
[C---:B------:R-:W-:Y:S01]  /*8200*/  FFMA.FTZ R193, R57.reuse, R191, -R194 ;  /* 0x000000bf39c17223 */ /* 0x040fe200000108c2 */
[----:B------:R-:W-:Y:S01]  /*8210*/  FFMA.FTZ R194, R57, R192, R17 ;  /* 0x000000c039c27223 */ /* 0x000fe20000010011 */
[----:B------:R-:W-:Y:S02]  /*8220*/  HADD2.F32 R17, -RZ, R234.H0_H0 ;  /* 0x200000eaff117230 */ /* 0x000fe40000004100 */
[C---:B------:R-:W-:Y:S01]  /*8230*/  FMUL.FTZ R212, R124.reuse, R18 ;  /* 0x000000127cd47220 */ /* 0x040fe20000410000 */
[----:B------:R-:W-:-:S03]  /*8240*/  FMUL.FTZ R192, R124, R19 ;  /* 0x000000137cc07220 */ /* 0x000fc60000410000 */
[C---:B------:R-:W-:Y:S01]  /*8250*/  FMUL.FTZ R212, R17.reuse, R212 ;  /* 0x000000d411d47220 */ /* 0x040fe20000410000 */
[----:B------:R-:W-:Y:S01]  /*8260*/  FMUL.FTZ R211, R17, R192 ;  /* 0x000000c011d37220 */ /* 0x000fe20000410000 */
[----:B------:R-:W-:Y:S02]  /*8270*/  FMUL.FTZ R192, R52, R190 ;  /* 0x000000be34c07220 */ /* 0x000fe40000410000 */
[----:B------:R-:W-:Y:S01]  /*8280*/  FADD.FTZ R193, R212, R193 ;  /* 0x000000c1d4c17221 */ /* 0x000fe20000010000 */
[----:B------:R0:W-:Y:S01]  /*8290*/  STS.U16 [R187+0x1300], R188 ;  /* 0x001300bcbb007388 */ /* 0x0001e20000000400 */
[----:B------:R-:W-:Y:S01]  /*82a0*/  FADD.FTZ R194, R211, R194 ;  /* 0x000000c2d3c27221 */ /* 0x000fe20000010000 */
[----:B------:R-:W-:Y:S02]  /*82b0*/  HADD2.F32 R143, -RZ, R143.H0_H0 ;  /* 0x2000008fff8f7230 */ /* 0x000fe40000004100 */
[----:B------:R1:W-:Y:S01]  /*82c0*/  STS.U16 [R142+0x1340], R185 ;  /* 0x001340b98e007388 */ /* 0x0003e20000000400 */
[-C--:B------:R-:W-:Y:S01]  /*82d0*/  FFMA.FTZ R191, R53, R189.reuse, -R192 ;  /* 0x000000bd35bf7223 */ /* 0x080fe200000108c0 */
[----:B------:R-:W-:Y:S01]  /*82e0*/  FMUL.FTZ R192, R52, R189 ;  /* 0x000000bd34c07220 */ /* 0x000fe20000410000 */
[C---:B0-----:R-:W-:Y:S01]  /*82f0*/  FMUL.FTZ R188, R54.reuse, R194 ;  /* 0x000000c236bc7220 */ /* 0x041fe20000410000 */
[----:B-1----:R-:W-:Y:S01]  /*8300*/  FMUL.FTZ R185, R54, R193 ;  /* 0x000000c136b97220 */ /* 0x002fe20000410000 */
[----:B------:R-:W-:-:S02]  /*8310*/  HADD2.F32 R142, -RZ, R144.H0_H0 ;  /* 0x20000090ff8e7230 */ /* 0x000fc40000004100 */
[----:B------:R-:W-:Y:S02]  /*8320*/  HADD2.F32 R144, -RZ, R233.H0_H0 ;  /* 0x200000e9ff907230 */ /* 0x000fe40000004100 */
[----:B------:R-:W-:Y:S01]  /*8330*/  FFMA.FTZ R194, R55, R194, R185 ;  /* 0x000000c237c27223 */ /* 0x000fe200000100b9 */
[----:B------:R-:W-:Y:S01]  /*8340*/  FMUL.FTZ R185, R123, R143 ;  /* 0x0000008f7bb97220 */ /* 0x000fe20000410000 */
[----:B------:R-:W-:Y:S01]  /*8350*/  FFMA.FTZ R192, R53, R190, R192 ;  /* 0x000000be35c07223 */ /* 0x000fe200000100c0 */
[----:B------:R-:W-:Y:S01]  /*8360*/  FMUL.FTZ R213, R123, R142 ;  /* 0x0000008e7bd57220 */ /* 0x000fe20000410000 */
[----:B------:R-:W-:Y:S01]  /*8370*/  FFMA.FTZ R193, R55, R193, -R188 ;  /* 0x000000c137c17223 */ /* 0x000fe200000108bc */
[----:B------:R-:W-:Y:S01]  /*8380*/  FMUL.FTZ R214, R144, R185 ;  /* 0x000000b990d67220 */ /* 0x000fe20000410000 */
[----:B------:R-:W-:Y:S01]  /*8390*/  FMUL.FTZ R188, R50, R192 ;  /* 0x000000c032bc7220 */ /* 0x000fe20000410000 */
[----:B------:R-:W-:Y:S02]  /*83a0*/  FMUL.FTZ R213, R144, R213 ;  /* 0x000000d590d57220 */ /* 0x000fe40000410000 */
[----:B------:R-:W-:Y:S01]  /*83b0*/  FADD.FTZ R193, R214, R193 ;  /* 0x000000c1d6c17221 */ /* 0x000fe20000010000 */
[-C--:B------:R-:W-:Y:S01]  /*83c0*/  FFMA.FTZ R185, R51, R191.reuse, -R188 ;  /* 0x000000bf33b97223 */ /* 0x080fe200000108bc */
[----:B------:R-:W-:Y:S01]  /*83d0*/  FMUL.FTZ R188, R50, R191 ;  /* 0x000000bf32bc7220 */ /* 0x000fe20000410000 */
[----:B------:R0:W-:Y:S01]  /*83e0*/  STS.U16 [R145+0x1380], R186 ;  /* 0x001380ba91007388 */ /* 0x0001e20000000400 */
[----:B------:R-:W-:Y:S01]  /*83f0*/  FADD.FTZ R194, R213, R194 ;  /* 0x000000c2d5c27221 */ /* 0x000fe20000010000 */
[----:B------:R-:W-:-:S02]  /*8400*/  HADD2.F32 R146, -RZ, R146.H0_H0 ;  /* 0x20000092ff927230 */ /* 0x000fc40000004100 */
[CC--:B0-----:R-:W-:Y:S01]  /*8410*/  FMUL.FTZ R145, R52.reuse, R193.reuse ;  /* 0x000000c134917220 */ /* 0x0c1fe20000410000 */
[----:B------:R-:W-:Y:S01]  /*8420*/  FFMA.FTZ R186, R51, R192, R188 ;  /* 0x000000c033ba7223 */ /* 0x000fe200000100bc */
[-C--:B------:R-:W-:Y:S02]  /*8430*/  FMUL.FTZ R188, R52, R194.reuse ;  /* 0x000000c234bc7220 */ /* 0x080fe40000410000 */
[C---:B------:R-:W-:Y:S01]  /*8440*/  FFMA.FTZ R194, R53.reuse, R194, R145 ;  /* 0x000000c235c27223 */ /* 0x040fe20000010091 */
[----:B------:R-:W-:Y:S02]  /*8450*/  HADD2.F32 R145, -RZ, R147.H0_H0 ;  /* 0x20000093ff917230 */ /* 0x000fe40000004100 */
[C---:B------:R-:W-:Y:S01]  /*8460*/  FMUL.FTZ R216, R122.reuse, R146 ;  /* 0x000000927ad87220 */ /* 0x040fe20000410000 */
[----:B------:R-:W-:Y:S02]  /*8470*/  HADD2.F32 R147, -RZ, R232.H0_H0 ;  /* 0x200000e8ff937230 */ /* 0x000fe40000004100 */
[----:B------:R-:W-:Y:S01]  /*8480*/  FFMA.FTZ R193, R53, R193, -R188 ;  /* 0x000000c135c17223 */ /* 0x000fe200000108bc */
[----:B------:R-:W-:-:S02]  /*8490*/  FMUL.FTZ R188, R122, R145 ;  /* 0x000000917abc7220 */ /* 0x000fc40000410000 */
[C---:B------:R-:W-:Y:S02]  /*84a0*/  FMUL.FTZ R216, R147.reuse, R216 ;  /* 0x000000d893d87220 */ /* 0x040fe40000410000 */
[----:B------:R-:W-:Y:S02]  /*84b0*/  FMUL.FTZ R215, R147, R188 ;  /* 0x000000bc93d77220 */ /* 0x000fe40000410000 */
[----:B------:R-:W-:Y:S01]  /*84c0*/  FADD.FTZ R193, R216, R193 ;  /* 0x000000c1d8c17221 */ /* 0x000fe20000010000 */
[----:B------:R0:W-:Y:S01]  /*84d0*/  STS.U16 [R183+0x13c0], R184 ;  /* 0x0013c0b8b7007388 */ /* 0x0001e20000000400 */
[----:B------:R-:W-:Y:S01]  /*84e0*/  FADD.FTZ R194, R215, R194 ;  /* 0x000000c2d7c27221 */ /* 0x000fe20000010000 */
[----:B------:R-:W-:Y:S02]  /*84f0*/  HADD2.F32 R149, -RZ, R149.H0_H0 ;  /* 0x20000095ff957230 */ /* 0x000fe40000004100 */
[----:B------:R1:W-:Y:S01]  /*8500*/  STS.U16 [R148+0x1400], R181 ;  /* 0x001400b594007388 */ /* 0x0003e20000000400 */
[C---:B0-----:R-:W-:Y:S01]  /*8510*/  FMUL.FTZ R184, R50.reuse, R194 ;  /* 0x000000c232b87220 */ /* 0x041fe20000410000 */
[----:B-1----:R-:W-:Y:S01]  /*8520*/  FMUL.FTZ R181, R50, R193 ;  /* 0x000000c132b57220 */ /* 0x002fe20000410000 */
[----:B------:R-:W-:-:S02]  /*8530*/  HADD2.F32 R148, -RZ, R150.H0_H0 ;  /* 0x20000096ff947230 */ /* 0x000fc40000004100 */
[----:B------:R-:W-:Y:S02]  /*8540*/  HADD2.F32 R150, -RZ, R231.H0_H0 ;  /* 0x200000e7ff967230 */ /* 0x000fe40000004100 */
[----:B------:R-:W-:Y:S01]  /*8550*/  FFMA.FTZ R194, R51, R194, R181 ;  /* 0x000000c233c27223 */ /* 0x000fe200000100b5 */
[C---:B------:R-:W-:Y:S01]  /*8560*/  FMUL.FTZ R181, R121.reuse, R149 ;  /* 0x0000009579b57220 */ /* 0x040fe20000410000 */
[----:B------:R-:W-:Y:S01]  /*8570*/  FMUL.FTZ R217, R121, R148 ;  /* 0x0000009479d97220 */ /* 0x000fe20000410000 */
[----:B------:R-:W-:Y:S02]  /*8580*/  FFMA.FTZ R193, R51, R193, -R184 ;  /* 0x000000c133c17223 */ /* 0x000fe400000108b8 */
[C---:B------:R-:W-:Y:S01]  /*8590*/  FMUL.FTZ R218, R150.reuse, R181 ;  /* 0x000000b596da7220 */ /* 0x040fe20000410000 */
[----:B------:R-:W-:-:S03]  /*85a0*/  FMUL.FTZ R217, R150, R217 ;  /* 0x000000d996d97220 */ /* 0x000fc60000410000 */
[----:B------:R-:W-:Y:S01]  /*85b0*/  FADD.FTZ R193, R218, R193 ;  /* 0x000000c1dac17221 */ /* 0x000fe20000010000 */
[----:B------:R0:W-:Y:S01]  /*85c0*/  STS.U16 [R151+0x1440], R182 ;  /* 0x001440b697007388 */ /* 0x0001e20000000400 */
[----:B------:R-:W-:Y:S01]  /*85d0*/  FADD.FTZ R194, R217, R194 ;  /* 0x000000c2d9c27221 */ /* 0x000fe20000010000 */
[----:B--2---:R-:W-:Y:S02]  /*85e0*/  HADD2.F32 R152, -RZ, R152.H0_H0 ;  /* 0x20000098ff987230 */ /* 0x004fe40000004100 */
[C---:B0-----:R-:W-:Y:S01]  /*85f0*/  FMUL.FTZ R151, R48.reuse, R193 ;  /* 0x000000c130977220 */ /* 0x041fe20000410000 */
[----:B------:R-:W-:-:S03]  /*8600*/  FMUL.FTZ R182, R48, R194 ;  /* 0x000000c230b67220 */ /* 0x000fc60000410000 */
[C---:B------:R-:W-:Y:S01]  /*8610*/  FFMA.FTZ R194, R49.reuse, R194, R151 ;  /* 0x000000c231c27223 */ /* 0x040fe20000010097 */
[----:B------:R-:W-:Y:S02]  /*8620*/  HADD2.F32 R151, -RZ, R153.H0_H0 ;  /* 0x20000099ff977230 */ /* 0x000fe40000004100 */
[----:B------:R-:W-:Y:S01]  /*8630*/  FMUL.FTZ R220, R120, R152 ;  /* 0x0000009878dc7220 */ /* 0x000fe20000410000 */
[----:B------:R-:W-:Y:S02]  /*8640*/  HADD2.F32 R153, -RZ, R230.H0_H0 ;  /* 0x200000e6ff997230 */ /* 0x000fe40000004100 */
[----:B------:R-:W-:Y:S01]  /*8650*/  FMUL.FTZ R188, R48, R186 ;  /* 0x000000ba30bc7220 */ /* 0x000fe20000410000 */
[----:B------:R-:W-:Y:S01]  /*8660*/  FFMA.FTZ R193, R49, R193, -R182 ;  /* 0x000000c131c17223 */ /* 0x000fe200000108b6 */
[----:B------:R-:W-:Y:S01]  /*8670*/  FMUL.FTZ R182, R120, R151 ;  /* 0x0000009778b67220 */ /* 0x000fe20000410000 */
[----:B------:R-:W-:Y:S01]  /*8680*/  STS.U16 [R179+0x1480], R180 ;  /* 0x001480b4b3007388 */ /* 0x000fe20000000400 */
[----:B------:R-:W-:Y:S01]  /*8690*/  FMUL.FTZ R220, R153, R220 ;  /* 0x000000dc99dc7220 */ /* 0x000fe20000410000 */
[-C--:B------:R-:W-:Y:S01]  /*86a0*/  FFMA.FTZ R187, R49, R185.reuse, -R188 ;  /* 0x000000b931bb7223 */ /* 0x080fe200000108bc */
[----:B------:R-:W-:Y:S01]  /*86b0*/  FMUL.FTZ R188, R48, R185 ;  /* 0x000000b930bc7220 */ /* 0x000fe20000410000 */
[----:B------:R0:W-:Y:S01]  /*86c0*/  STS.U16 [R154+0x14c0], R177 ;  /* 0x0014c0b19a007388 */ /* 0x0001e20000000400 */
[----:B------:R-:W-:Y:S01]  /*86d0*/  FMUL.FTZ R219, R153, R182 ;  /* 0x000000b699db7220 */ /* 0x000fe20000410000 */
[----:B------:R-:W-:Y:S01]  /*86e0*/  FADD.FTZ R193, R220, R193 ;  /* 0x000000c1dcc17221 */ /* 0x000fe20000010000 */
[----:B------:R-:W-:Y:S01]  /*86f0*/  FFMA.FTZ R188, R49, R186, R188 ;  /* 0x000000ba31bc7223 */ /* 0x000fe200000100bc */
[----:B------:R-:W-:-:S02]  /*8700*/  HADD2.F32 R155, -RZ, R155.H0_H0 ;  /* 0x2000009bff9b7230 */ /* 0x000fc40000004100 */
[----:B------:R-:W-:Y:S01]  /*8710*/  FADD.FTZ R194, R219, R194 ;  /* 0x000000c2dbc27221 */ /* 0x000fe20000010000 */
[----:B0-----:R-:W-:Y:S02]  /*8720*/  HADD2.F32 R154, -RZ, R156.H0_H0 ;  /* 0x2000009cff9a7230 */ /* 0x001fe40000004100 */
[C---:B------:R-:W-:Y:S01]  /*8730*/  FMUL.FTZ R177, R46.reuse, R193 ;  /* 0x000000c12eb17220 */ /* 0x040fe20000410000 */
[----:B------:R-:W-:Y:S02]  /*8740*/  HADD2.F32 R156, -RZ, R229.H0_H0 ;  /* 0x200000e5ff9c7230 */ /* 0x000fe40000004100 */
[C---:B------:R-:W-:Y:S01]  /*8750*/  FMUL.FTZ R184, R46.reuse, R188 ;  /* 0x000000bc2eb87220 */ /* 0x040fe20000410000 */
[----:B------:R-:W-:Y:S01]  /*8760*/  FMUL.FTZ R221, R119, R154 ;  /* 0x0000009a77dd7220 */ /* 0x000fe20000410000 */
[----:B------:R0:W-:Y:S01]  /*8770*/  STS.U16 [R159+0x1500], R178 ;  /* 0x001500b29f007388 */ /* 0x0001e20000000400 */
[-C--:B------:R-:W-:Y:S01]  /*8780*/  FMUL.FTZ R180, R46, R194.reuse ;  /* 0x000000c22eb47220 */ /* 0x080fe20000410000 */
[C---:B------:R-:W-:Y:S01]  /*8790*/  FFMA.FTZ R194, R47.reuse, R194, R177 ;  /* 0x000000c22fc27223 */ /* 0x040fe200000100b1 */
[----:B------:R-:W-:Y:S01]  /*87a0*/  FMUL.FTZ R221, R156, R221 ;  /* 0x000000dd9cdd7220 */ /* 0x000fe20000410000 */
[CC--:B------:R-:W-:Y:S01]  /*87b0*/  FFMA.FTZ R181, R47.reuse, R187.reuse, -R184 ;  /* 0x000000bb2fb57223 */ /* 0x0c0fe200000108b8 */
[----:B------:R-:W-:Y:S01]  /*87c0*/  FMUL.FTZ R184, R46, R187 ;  /* 0x000000bb2eb87220 */ /* 0x000fe20000410000 */
[----:B------:R-:W-:Y:S01]  /*87d0*/  FFMA.FTZ R193, R47, R193, -R180 ;  /* 0x000000c12fc17223 */ /* 0x000fe200000108b4 */
[----:B0-----:R-:W-:Y:S01]  /*87e0*/  FMUL.FTZ R159, R119, R155 ;  /* 0x0000009b779f7220 */ /* 0x001fe20000410000 */
[----:B------:R-:W-:-:S03]  /*87f0*/  FADD.FTZ R194, R221, R194 ;  /* 0x000000c2ddc27221 */ /* 0x000fc60000010000 */
[----:B------:R-:W-:Y:S01]  /*8800*/  FMUL.FTZ R222, R156, R159 ;  /* 0x0000009f9cde7220 */ /* 0x000fe20000410000 */
[----:B------:R-:W-:Y:S01]  /*8810*/  FFMA.FTZ R184, R47, R188, R184 ;  /* 0x000000bc2fb87223 */ /* 0x000fe200000100b8 */
[----:B------:R-:W-:Y:S01]  /*8820*/  FMUL.FTZ R183, R44, R181 ;  /* 0x000000b52cb77220 */ /* 0x000fe20000410000 */
[----:B------:R-:W-:Y:S01]  /*8830*/  UIADD3 UR42, UR45, -0x1, URZ ;  /* 0xffffffff2d2a7890 */ /* 0x000fe2000fffe03f */
[----:B------:R-:W-:Y:S01]  /*8840*/  FADD.FTZ R193, R222, R193 ;  /* 0x000000c1dec17221 */ /* 0x000fe20000010000 */
[----:B------:R-:W-:Y:S01]  /*8850*/  FMUL.FTZ R178, R44, R194 ;  /* 0x000000c22cb27220 */ /* 0x000fe20000410000 */
[----:B------:R-:W-:Y:S02]  /*8860*/  HADD2.F32 R157, -RZ, R157.H0_H0 ;  /* 0x2000009dff9d7230 */ /* 0x000fe40000004100 */
[----:B------:R-:W-:Y:S02]  /*8870*/  HADD2.F32 R158, -RZ, R158.H0_H0 ;  /* 0x2000009eff9e7230 */ /* 0x000fe40000004100 */
[C---:B------:R-:W-:Y:S01]  /*8880*/  FFMA.FTZ R179, R45.reuse, R184, R183 ;  /* 0x000000b82db37223 */ /* 0x040fe200000100b7 */
[----:B------:R-:W-:Y:S01]  /*8890*/  ULEA.HI UR43, UR42, UR42, URZ, 0x1 ;  /* 0x0000002a2a2b7291 */ /* 0x000fe2000f8f083f */
[----:B------:R-:W-:Y:S01]  /*88a0*/  FFMA.FTZ R183, R45, R193, -R178 ;  /* 0x000000c12db77223 */ /* 0x000fe200000108b2 */
[----:B------:R-:W-:-:S02]  /*88b0*/  HADD2.F32 R159, -RZ, R137.H0_H0 ;  /* 0x20000089ff9f7230 */ /* 0x000fc40000004100 */
[----:B------:R-:W-:Y:S01]  /*88c0*/  FMUL.FTZ R193, R44, R193 ;  /* 0x000000c12cc17220 */ /* 0x000fe20000410000 */
[C---:B------:R-:W-:Y:S01]  /*88d0*/  FMUL.FTZ R178, R118.reuse, R157 ;  /* 0x0000009d76b27220 */ /* 0x040fe20000410000 */
[----:B------:R-:W-:Y:S01]  /*88e0*/  FMUL.FTZ R224, R118, R158 ;  /* 0x0000009e76e07220 */ /* 0x000fe20000410000 */
[----:B------:R-:W-:Y:S01]  /*88f0*/  ULOP3.LUT UR43, UR43, 0xfffffe, URZ, 0xc0, !UPT ;  /* 0x00fffffe2b2b7892 */ /* 0x000fe2000f8ec03f */
[----:B------:R-:W-:Y:S01]  /*8900*/  FFMA.FTZ R194, R45, R194, R193 ;  /* 0x000000c22dc27223 */ /* 0x000fe200000100c1 */
[C---:B------:R-:W-:Y:S01]  /*8910*/  FMUL.FTZ R223, R159.reuse, R178 ;  /* 0x000000b29fdf7220 */ /* 0x040fe20000410000 */
[----:B------:R-:W-:Y:S01]  /*8920*/  FMUL.FTZ R224, R159, R224 ;  /* 0x000000e09fe07220 */ /* 0x000fe20000410000 */
[----:B------:R-:W-:Y:S01]  /*8930*/  UIADD3 UR42, UR42, -UR43, URZ ;  /* 0x8000002b2a2a7290 */ /* 0x000fe2000fffe03f */
[----:B------:R-:W-:Y:S02]  /*8940*/  HADD2.F32 R160, -RZ, R160.H0_H0 ;  /* 0x200000a0ffa07230 */ /* 0x000fe40000004100 */
[----:B------:R-:W-:Y:S01]  /*8950*/  FADD.FTZ R194, R223, R194 ;  /* 0x000000c2dfc27221 */ /* 0x000fe20000010000 */
[----:B------:R-:W-:-:S02]  /*8960*/  HADD2.F32 R161, -RZ, R161.H0_H0 ;  /* 0x200000a1ffa17230 */ /* 0x000fc40000004100 */
[----:B------:R-:W-:Y:S01]  /*8970*/  FADD.FTZ R183, R224, R183 ;  /* 0x000000b7e0b77221 */ /* 0x000fe20000010000 */
[----:B------:R0:W-:Y:S01]  /*8980*/  STS.U16 [R162+0x1540], R175 ;  /* 0x001540afa2007388 */ /* 0x0001e20000000400 */
[----:B------:R-:W-:Y:S01]  /*8990*/  FMUL.FTZ R186, R44, R184 ;  /* 0x000000b82cba7220 */ /* 0x000fe20000410000 */
[----:B------:R-:W-:Y:S02]  /*89a0*/  ULEA UR42, UR42, UR7, 0x8 ;  /* 0x000000072a2a7291 */ /* 0x000fe4000f8e403f */
[----:B------:R1:W-:Y:S01]  /*89b0*/  STS.U16 [R167+0x1580], R168 ;  /* 0x001580a8a7007388 */ /* 0x0003e20000000400 */
[----:B------:R-:W-:-:S03]  /*89c0*/  FMUL.FTZ R225, R117, R160 ;  /* 0x000000a075e17220 */ /* 0x000fc60000410000 */
[----:B------:R2:W-:Y:S01]  /*89d0*/  STS.U16 [R62+0x15c0], R63 ;  /* 0x0015c03f3e007388 */ /* 0x0005e20000000400 */
[----:B0-----:R-:W-:Y:S02]  /*89e0*/  HADD2.F32 R162, -RZ, R136.H0_H0 ;  /* 0x20000088ffa27230 */ /* 0x001fe40000004100 */
[----:B------:R-:W-:Y:S01]  /*89f0*/  FFMA.FTZ R181, R45, R181, -R186 ;  /* 0x000000b52db57223 */ /* 0x000fe200000108ba */
[CC--:B-1----:R-:W-:Y:S01]  /*8a00*/  FMUL.FTZ R168, R42.reuse, R194.reuse ;  /* 0x000000c22aa87220 */ /* 0x0c2fe20000410000 */
[----:B------:R-:W-:Y:S01]  /*8a10*/  FMUL.FTZ R167, R42, R183 ;  /* 0x000000b72aa77220 */ /* 0x000fe20000410000 */
[----:B--2---:R-:W-:Y:S02]  /*8a20*/  FMUL.FTZ R63, R117, R161 ;  /* 0x000000a1753f7220 */ /* 0x004fe40000410000 */
[C---:B------:R-:W-:Y:S01]  /*8a30*/  FFMA.FTZ R183, R43.reuse, R183, -R168 ;  /* 0x000000b72bb77223 */ /* 0x040fe200000108a8 */
[----:B------:R-:W-:Y:S01]  /*8a40*/  FFMA.FTZ R194, R43, R194, R167 ;  /* 0x000000c22bc27223 */ /* 0x000fe200000100a7 */
[C---:B------:R-:W-:Y:S01]  /*8a50*/  FMUL.FTZ R225, R162.reuse, R225 ;  /* 0x000000e1a2e17220 */ /* 0x040fe20000410000 */
[----:B------:R-:W-:Y:S01]  /*8a60*/  FMUL.FTZ R226, R162, R63 ;  /* 0x0000003fa2e27220 */ /* 0x000fe20000410000 */
[C---:B------:R-:W-:Y:S01]  /*8a70*/  ISETP.NE.AND P2, PT, R141.reuse, RZ, PT ;  /* 0x000000ff8d00720c */ /* 0x040fe20003f45270 */
[----:B------:R0:W-:Y:S01]  /*8a80*/  STS.U16 [R60+0x1600], R61 ;  /* 0x0016003d3c007388 */ /* 0x0001e20000000400 */
[----:B------:R-:W-:-:S02]  /*8a90*/  IADD3 R177, R141, 0x200, RZ ;  /* 0x000002008db17810 */ /* 0x000fc40007ffe0ff */
[----:B------:R-:W-:Y:S01]  /*8aa0*/  MOV R180, UR42 ;  /* 0x0000002a00b47c02 */ /* 0x000fe20008000f00 */
[----:B------:R-:W-:Y:S01]  /*8ab0*/  FMUL.FTZ R62, R42, R181 ;  /* 0x000000b52a3e7220 */ /* 0x000fe20000410000 */
[----:B------:R-:W-:Y:S01]  /*8ac0*/  STS.U16 [R68+0x1640], R165 ;  /* 0x001640a544007388 */ /* 0x000fe20000000400 */
[----:B------:R-:W-:Y:S01]  /*8ad0*/  FADD.FTZ R194, R225, R194 ;  /* 0x000000c2e1c27221 */ /* 0x000fe20000010000 */
[----:B------:R-:W-:Y:S01]  /*8ae0*/  FADD.FTZ R183, R226, R183 ;  /* 0x000000b7e2b77221 */ /* 0x000fe20000010000 */
[----:B------:R-:W-:Y:S01]  /*8af0*/  SEL R175, R180, R177, !P2 ;  /* 0x000000b1b4af7207 */ /* 0x000fe20005000000 */
[----:B------:R-:W-:Y:S01]  /*8b00*/  STS.U16 [R67+0x1680], R166 ;  /* 0x001680a643007388 */ /* 0x000fe20000000400 */
[----:B0-----:R-:W-:-:S03]  /*8b10*/  FFMA.FTZ R61, R43, R179, R62 ;  /* 0x000000b32b3d7223 */ /* 0x001fc6000001003e */
[----:B------:R-:W-:Y:S01]  /*8b20*/  STS.U16 [R66+0x16c0], R169 ;  /* 0x0016c0a942007388 */ /* 0x000fe20000000400 */
[----:B------:R-:W-:Y:S01]  /*8b30*/  FMUL.FTZ R60, R42, R179 ;  /* 0x000000b32a3c7220 */ /* 0x000fe20000410000 */
[C---:B------:R-:W-:Y:S02]  /*8b40*/  FMUL.FTZ R62, R40.reuse, R194 ;  /* 0x000000c2283e7220 */ /* 0x040fe40000410000 */
[----:B------:R-:W-:Y:S01]  /*8b50*/  STS.U16 [R65+0x1700], R170 ;  /* 0x001700aa41007388 */ /* 0x000fe20000000400 */
[----:B------:R-:W-:Y:S01]  /*8b60*/  FMUL.FTZ R63, R40, R183 ;  /* 0x000000b7283f7220 */ /* 0x000fe20000410000 */
[----:B------:R-:W-:Y:S02]  /*8b70*/  LEA R227, R175, R134, 0x3 ;  /* 0x00000086afe37211 */ /* 0x000fe400078e18ff */
[----:B------:R-:W-:Y:S04]  /*8b80*/  STS.U16 [R115+0x1740], R172 ;  /* 0x001740ac73007388 */ /* 0x000fe80000000400 */
[----:B------:R0:W-:Y:S01]  /*8b90*/  STS.U16 [R114+0x1780], R171 ;  /* 0x001780ab72007388 */ /* 0x0001e20000000400 */
[----:B------:R-:W-:-:S03]  /*8ba0*/  FFMA.FTZ R60, R43, R181, -R60 ;  /* 0x000000b52b3c7223 */ /* 0x000fc6000001083c */
[----:B----4-:R1:W-:Y:S01]  /*8bb0*/  STS.U16 [R71+0x17c0], R174 ;  /* 0x0017c0ae47007388 */ /* 0x0103e20000000400 */
[C---:B------:R-:W-:Y:S01]  /*8bc0*/  FFMA.FTZ R62, R41.reuse, R183, -R62 ;  /* 0x000000b7293e7223 */ /* 0x040fe2000001083e */
[----:B------:R-:W-:Y:S02]  /*8bd0*/  FFMA.FTZ R63, R41, R194, R63 ;  /* 0x000000c2293f7223 */ /* 0x000fe4000001003f */
        /* <DEDUP_REMOVED lines=42> */
[----:B------:R-:W-:Y:S02]  /*8e80*/  BSSY B0, `(.L_x_8771) ;  /* 0x0000010000007945 */ /* 0x000fe40003800000 */
[C---:B------:R-:W-:Y:S01]  /*8e90*/  FFMA.FTZ R61, R41.reuse, R61, R66 ;  /* 0x0000003d293d7223 */ /* 0x040fe20000010042 */
[----:B------:R-:W-:Y:S01]  /*8ea0*/  FFMA.FTZ R60, R41, R60, -R65 ;  /* 0x0000003c293c7223 */ /* 0x000fe20000010841 */
        /* <DEDUP_REMOVED lines=13> */
.L_x_8772:
[----:B------:R-:W-:Y:S05]  /*8f80*/  BSYNC B0 ;  /* 0x0000000000007941 */ /* 0x000fea0003800000 */
.L_x_8771:
[----:B------:R-:W-:Y:S01]  /*8f90*/  UISETP.GE.AND UP0, UPT, UR45, 0x2, UPT ;  /* 0x000000022d00788c */ /* 0x000fe2000bf06270 */
[----:B------:R-:W-:Y:S01]  /*8fa0*/  HADD2.F32 R163, -RZ, R163.H0_H0 ;  /* 0x200000a3ffa37230 */ /* 0x000fe20000004100 */
[----:B--2---:R-:W-:Y:S01]  /*8fb0*/  MOV R65, UR45 ;  /* 0x0000002d00417c02 */ /* 0x004fe20008000f00 */
[----:B------:R-:W-:Y:S01]  /*8fc0*/  HADD2.F32 R164, -RZ, R164.H0_H0 ;  /* 0x200000a4ffa47230 */ /* 0x000fe20000004100 */
[----:B------:R-:W-:Y:S01]  /*8fd0*/  LEA R166, R141, R134, 0x4 ;  /* 0x000000868da67211 */ /* 0x000fe200078e20ff */
[----:B------:R-:W-:Y:S01]  /*8fe0*/  HADD2.F32 R165, -RZ, R135.H0_H0 ;  /* 0x20000087ffa57230 */ /* 0x000fe20000004100 */
[----:B------:R-:W-:Y:S01]  /*8ff0*/  PLOP3.LUT P1, PT, PT, PT, UP0, 0x80, 0x0 ;  /* 0x000000000000781c */ /* 0x000fe20003f2f008 */
[C---:B------:R-:W-:Y:S01]  /*9000*/  FMUL.FTZ R227, R116.reuse, R163 ;  /* 0x000000a374e37220 */ /* 0x040fe20000410000 */
[----:B------:R-:W-:Y:S02]  /*9010*/  FMUL.FTZ R228, R116, R164 ;  /* 0x000000a474e47220 */ /* 0x000fe40000410000 */
[----:B------:R-:W-:Y:S01]  /*9020*/  ISETP.NE.OR P1, PT, R248, RZ, !P1 ;  /* 0x000000fff800720c */ /* 0x000fe20004f25670 */
[C---:B------:R-:W-:Y:S01]  /*9030*/  FMUL.FTZ R227, R165.reuse, R227 ;  /* 0x000000e3a5e37220 */ /* 0x040fe20000410000 */
[----:B------:R-:W-:-:S03]  /*9040*/  FMUL.FTZ R228, R165, R228 ;  /* 0x000000e4a5e47220 */ /* 0x000fc60000410000 */
[----:B------:R-:W-:Y:S01]  /*9050*/  FADD.FTZ R62, R227, R62 ;  /* 0x0000003ee33e7221 */ /* 0x000fe20000010000 */
[----:B------:R-:W-:Y:S01]  /*9060*/  FADD.FTZ R63, R228, R63 ;  /* 0x0000003fe43f7221 */ /* 0x000fe20000010000 */
[----:B------:R-:W-:-:S04]  /*9070*/  ISETP.GT.U32.AND P3, PT, R141, 0x1f, PT ;  /* 0x0000001f8d00780c */ /* 0x000fc80003f64070 */
[----:B------:R2:W-:Y:S02]  /*9080*/  STS.128 [R166+0x6350], R60 ;  /* 0x0063503ca6007388 */ /* 0x0005e40000000c00 */
[----:B-1----:R-:W1:Y:S01]  /*9090*/  @!P1 LDC R64, c[0x0][0x21c] ;  /* 0x00008700ff409b82 */ /* 0x002e620000000800 */
[----:B------:R-:W-:Y:S01]  /*90a0*/  @!P1 IADD3 R65, R65, -0x2, RZ ;  /* 0xfffffffe41419810 */ /* 0x000fe20007ffe0ff */
[----:B------:R-:W-:Y:S02]  /*90b0*/  HADD2.F32 R167, -RZ, R167.H0_H0 ;  /* 0x200000a7ffa77230 */ /* 0x000fe40000004100 */
[----:B------:R-:W-:Y:S01]  /*90c0*/  HADD2.F32 R168, -RZ, R168.H0_H0 ;  /* 0x200000a8ffa87230 */ /* 0x000fe20000004100 */
[----:B--2---:R-:W-:Y:S01]  /*90d0*/  HFMA2.MMA R61, -RZ, RZ, 0, 0 ;  /* 0x00000000ff3d7435 */ /* 0x004fe200000001ff */
[----:B------:R-:W-:Y:S02]  /*90e0*/  MOV R60, 0x3f800000 ;  /* 0x3f800000003c7802 */ /* 0x000fe40000000f00 */
[----:B------:R-:W-:Y:S01]  /*90f0*/  CS2R R62, SRZ ;  /* 0x00000000003e7805 */ /* 0x000fe2000001ff00 */
[----:B-1----:R-:W-:Y:S01]  /*9100*/  @!P1 IMAD R64, R65, R64, UR7 ;  /* 0x0000000741409e24 */ /* 0x002fe2000f8e0240 */
        /* <DEDUP_REMOVED lines=61> */
[C---:B------:R-:W-:Y:S01]  /*94e0*/  FMUL.FTZ R195, R2.reuse, R195 ;  /* 0x000000c302c37220 */ /* 0x040fe20000410000 */
[----:B------:R-:W-:Y:S01]  /*94f0*/  FMUL.FTZ R196, R2, R196 ;  /* 0x000000c402c47220 */ /* 0x000fe20000410000 */
[C---:B------:R-:W-:Y:S01]  /*9500*/  FMUL.FTZ R197, R0.reuse, R197 ;  /* 0x000000c500c57220 */ /* 0x040fe20000410000 */
        /* <DEDUP_REMOVED lines=86> */
.L_x_8897:
        /* <DEDUP_REMOVED lines=14> */
.L_x_8900:
[----:B------:R-:W-:-:S03]  /*9b50*/  UMOV UR42, 0xffffffff ;  /* 0xffffffff002a7882 */ /* 0x000fc60000000000 */
[----:B------:R-:W-:Y:S05]  /*9b60*/  BRA.DIV UR42, `(.L_x_8776) ;  /* 0x0000008a2ab47947 */ /* 0x000fea000b800000 */
.L_x_8903:
[----:B------:R-:W-:-:S03]  /*9b70*/  UMOV UR42, 0xffffffff ;  /* 0xffffffff002a7882 */ /* 0x000fc60000000000 */
[----:B------:R-:W-:Y:S05]  /*9b80*/  BRA.DIV UR42, `(.L_x_8777) ;  /* 0x0000008a2ad47947 */ /* 0x000fea000b800000 */
.L_x_8906:
[----:B------:R-:W-:-:S03]  /*9b90*/  UMOV UR42, 0xffffffff ;  /* 0xffffffff002a7882 */ /* 0x000fc60000000000 */
[----:B------:R-:W-:Y:S05]  /*9ba0*/  BRA.DIV UR42, `(.L_x_8778) ;  /* 0x0000008a2af47947 */ /* 0x000fea000b800000 */
.L_x_8909:
        /* <DEDUP_REMOVED lines=10> */
.L_x_8919:
        /* <DEDUP_REMOVED lines=22> */
.L_x_8773:
[----:B------:R-:W-:Y:S05]  /*9db0*/  WARPSYNC.ALL ;  /* 0x0000000000007948 */ /* 0x000fea0003800000 */
[----:B------:R-:W-:Y:S01]  /*9dc0*/  BAR.SYNC.DEFER_BLOCKING 0x0 ;  /* 0x0000000000007b1d */ /* 0x000fe20000010000 */
[----:B0--3-5:R-:W-:Y:S01]  /*9dd0*/  FMUL.FTZ R63, R40, R115 ;  /* 0x00000073283f7220 */ /* 0x029fe20000410000 */
[----:B------:R-:W-:Y:S01]  /*9de0*/  UISETP.GE.AND UP0, UPT, UR45, UR47, UPT ;  /* 0x0000002f2d00728c */ /* 0x000fe2000bf06270 */
[----:B-1----:R-:W-:Y:S02]  /*9df0*/  CS2R R66, SRZ ;  /* 0x0000000000427805 */ /* 0x002fe4000001ff00 */
[----:B------:R-:W-:-:S03]  /*9e00*/  FFMA.FTZ R64, R41, R114, -R63 ;  /* 0x0000007229407223 */ /* 0x000fc6000001083f */
[----:B------:R-:W-:Y:S01]  /*9e10*/  PLOP3.LUT P1, PT, PT, PT, UP0, 0x80, 0x0 ;  /* 0x000000000000781c */ /* 0x000fe20003f2f008 */
[----:B------:R-:W-:-:S03]  /*9e20*/  FMUL.FTZ R63, R42, -R64 ;  /* 0x800000402a3f7220 */ /* 0x000fc60000410000 */
[----:B------:R-:W-:Y:S01]  /*9e30*/  ISETP.NE.OR P1, PT, R248, RZ, P1 ;  /* 0x000000fff800720c */ /* 0x000fe20000f25670 */
[----:B------:R-:W0:Y:S02]  /*9e40*/  LDS.64 R60, [R166+0x6358] ;  /* 0x00635800a63c7984 */ /* 0x000e240000000a00 */
[C---:B0-----:R-:W-:Y:S01]  /*9e50*/  FMUL.FTZ R62, R127.reuse, R61 ;  /* 0x0000003d7f3e7220 */ /* 0x041fe20000410000 */
[----:B------:R-:W-:-:S03]  /*9e60*/  FMUL.FTZ R127, R127, R60 ;  /* 0x0000003c7f7f7220 */ /* 0x000fc60000410000 */
[----:B------:R-:W-:Y:S01]  /*9e70*/  FFMA.FTZ R62, R126, R60, -R62 ;  /* 0x0000003c7e3e7223 */ /* 0x000fe2000001083e */
[----:B------:R-:W-:Y:S01]  /*9e80*/  FMUL.FTZ R60, R40, -R114 ;  /* 0x80000072283c7220 */ /* 0x000fe20000410000 */
[----:B------:R-:W-:Y:S01]  /*9e90*/  FFMA.FTZ R61, R126, R61, R127 ;  /* 0x0000003d7e3d7223 */ /* 0x000fe2000001007f */
[----:B------:R-:W-:Y:S01]  /*9ea0*/  MOV R126, UR7 ;  /* 0x00000007007e7c02 */ /* 0x000fe20008000f00 */
[----:B------:R-:W-:Y:S01]  /*9eb0*/  FADD.FTZ R235, R235, R62 ;  /* 0x0000003eebeb7221 */ /* 0x000fe20000010000 */
[----:B------:R-:W-:Y:S01]  /*9ec0*/  FFMA.FTZ R60, R41, -R115, R60 ;  /* 0x80000073293c7223 */ /* 0x000fe2000001003c */
[----:B------:R-:W-:Y:S01]  /*9ed0*/  FMUL.FTZ R62, R40, R198 ;  /* 0x000000c6283e7220 */ /* 0x000fe20000410000 */
[----:B------:R-:W-:Y:S01]  /*9ee0*/  FADD.FTZ R236, R236, R61 ;  /* 0x0000003decec7221 */ /* 0x000fe20000010000 */
[----:B------:R-:W-:Y:S01]  /*9ef0*/  LEA R126, R126, R134, 0x4 ;  /* 0x000000867e7e7211 */ /* 0x000fe200078e20ff */
[-C--:B------:R-:W-:Y:S01]  /*9f00*/  FMUL.FTZ R65, R42, -R60.reuse ;  /* 0x8000003c2a417220 */ /* 0x080fe20000410000 */
[----:B------:R-:W-:Y:S01]  /*9f10*/  FFMA.FTZ R63, R43, R60, R63 ;  /* 0x0000003c2b3f7223 */ /* 0x000fe2000001003f */
[----:B------:R-:W-:-:S02]  /*9f20*/  FFMA.FTZ R62, R41, R197, -R62 ;  /* 0x000000c5293e7223 */ /* 0x000fc4000001083e */
[----:B------:R-:W-:Y:S01]  /*9f30*/  FFMA.FTZ R65, R43, R64, -R65 ;  /* 0x000000402b417223 */ /* 0x000fe20000010841 */
[C---:B------:R-:W-:Y:S01]  /*9f40*/  FMUL.FTZ R60, R44.reuse, -R63 ;  /* 0x8000003f2c3c7220 */ /* 0x040fe20000410000 */
[----:B------:R-:W-:Y:S02]  /*9f50*/  FADD.FTZ R62, R195, R62 ;  /* 0x0000003ec33e7221 */ /* 0x000fe40000010000 */
        /* <DEDUP_REMOVED lines=36> */
[----:B------:R-:W-:-:S04]  /*a1a0*/  FMUL.FTZ R64, R74, -R65 ;  /* 0x800000414a407220 */ /* 0x000fc80000410000 */
        /* <DEDUP_REMOVED lines=10> */
[----:B------:R-:W-:Y:S02]  /*a250*/  FFMA.FTZ R63, R79, R63, R64 ;  /* 0x0000003f4f3f7223 */ /* 0x000fe40000010040 */
[----:B------:R-:W-:Y:S01]  /*a260*/  FMUL.FTZ R61, R80, -R60 ;  /* 0x8000003c503d7220 */ /* 0x000fe20000410000 */
[----:B------:R-:W-:-:S03]  /*a270*/  FFMA.FTZ R65, -R40, R197, -R65 ;  /* 0x000000c528417223 */ /* 0x000fc60000010941 */
[-C--:B------:R-:W-:Y:S01]  /*a280*/  FFMA.FTZ R61, R81, R63.reuse, R61 ;  /* 0x0000003f513d7223 */ /* 0x080fe2000001003d */
[----:B------:R-:W-:Y:S01]  /*a290*/  FADD.FTZ R65, -R196, R65 ;  /* 0x00000041c4417221 */ /* 0x000fe20000010100 */
[----:B------:R-:W-:-:S03]  /*a2a0*/  FMUL.FTZ R63, R80, -R63 ;  /* 0x8000003f503f7220 */ /* 0x000fc60000410000 */
[----:B------:R-:W-:Y:S01]  /*a2b0*/  FMUL.FTZ R64, R42, -R65 ;  /* 0x800000412a407220 */ /* 0x000fe20000410000 */
[----:B------:R-:W-:-:S03]  /*a2c0*/  FFMA.FTZ R60, R81, R60, -R63 ;  /* 0x0000003c513c7223 */ /* 0x000fc6000001083f */
        /* <DEDUP_REMOVED lines=82> */
[----:B------:R-:W-:-:S03]  /*a7f0*/  MOV R64, 0x3f800000 ;  /* 0x3f80000000407802 */ /* 0x000fc60000000f00 */
[----:B------:R-:W-:Y:S01]  /*a800*/  FADD.FTZ R63, -R168, R65 ;  /* 0x00000041a83f7221 */ /* 0x000fe20000010100 */
        /* <DEDUP_REMOVED lines=116> */
.L_x_8924:
        /* <DEDUP_REMOVED lines=13> */
.L_x_8783:
[----:B------:R-:W-:Y:S05]  /*b020*/  BSYNC B0 ;  /* 0x0000000000007941 */ /* 0x000fea0003800000 */
.L_x_8782:
[----:B------:R-:W-:Y:S01]  /*b030*/  UMOV UR42, 0xffffffff ;  /* 0xffffffff002a7882 */ /* 0x000fe20000000000 */
[----:B------:R-:W-:Y:S02]  /*b040*/  ISETP.GT.U32.AND P2, PT, R248, 0x1d, PT ;  /* 0x0000001df800780c */ /* 0x000fe40003f44070 */
[----:B------:R-:W-:Y:S11]  /*b050*/  BRA.DIV UR42, `(.L_x_8784) ;  /* 0x0000007e2a207947 */ /* 0x000ff6000b800000 */
[----:B-1----:R1:W1:Y:S04]  /*b060*/  SHFL.DOWN PT, R68, R240, 0x2, 0x1f ;  /* 0x08401f00f0447f89 */ /* 0x00226800000e0000 */
[----:B--2---:R2:W1:Y:S04]  /*b070*/  SHFL.DOWN PT, R69, R241, 0x2, 0x1f ;  /* 0x08401f00f1457f89 */ /* 0x00446800000e0000 */
[----:B0-----:R2:W0:Y:S04]  /*b080*/  SHFL.DOWN PT, R70, R242, 0x2, 0x1f ;  /* 0x08401f00f2467f89 */ /* 0x00142800000e0000 */
[----:B----4-:R2:W4:Y:S02]  /*b090*/  SHFL.DOWN PT, R71, R243, 0x2, 0x1f ;  /* 0x08401f00f3477f89 */ /* 0x01052400000e0000 */
.L_x_8930:
        /* <DEDUP_REMOVED lines=13> */
.L_x_8786:
[----:B------:R-:W-:Y:S05]  /*b170*/  BSYNC B0 ;  /* 0x0000000000007941 */ /* 0x000fea0003800000 */
.L_x_8785:
[----:B------:R-:W-:Y:S01]  /*b180*/  UMOV UR42, 0xffffffff ;  /* 0xffffffff002a7882 */ /* 0x000fe20000000000 */
[----:B------:R-:W-:Y:S02]  /*b190*/  ISETP.GT.U32.AND P2, PT, R248, 0x1b, PT ;  /* 0x0000001bf800780c */ /* 0x000fe40003f44070 */
[----:B------:R-:W-:Y:S11]  /*b1a0*/  BRA.DIV UR42, `(.L_x_8787) ;  /* 0x0000007e2a407947 */ /* 0x000ff6000b800000 */
[----:B-1----:R1:W1:Y:S04]  /*b1b0*/  SHFL.DOWN PT, R68, R240, 0x4, 0x1f ;  /* 0x08801f00f0447f89 */ /* 0x00226800000e0000 */
[----:B------:R1:W1:Y:S04]  /*b1c0*/  SHFL.DOWN PT, R69, R241, 0x4, 0x1f ;  /* 0x08801f00f1457f89 */ /* 0x00026800000e0000 */
[----:B0-----:R0:W0:Y:S04]  /*b1d0*/  SHFL.DOWN PT, R70, R242, 0x4, 0x1f ;  /* 0x08801f00f2467f89 */ /* 0x00102800000e0000 */
[----:B----4-:R4:W0:Y:S02]  /*b1e0*/  SHFL.DOWN PT, R71, R243, 0x4, 0x1f ;  /* 0x08801f00f3477f89 */ /* 0x01082400000e0000 */
.L_x_8936:
        /* <DEDUP_REMOVED lines=13> */
.L_x_8789:
[----:B------:R-:W-:Y:S05]  /*b2c0*/  BSYNC B0 ;  /* 0x0000000000007941 */ /* 0x000fea0003800000 */
.L_x_8788:
[----:B------:R-:W-:Y:S01]  /*b2d0*/  UMOV UR42, 0xffffffff ;  /* 0xffffffff002a7882 */ /* 0x000fe20000000000 */
[----:B------:R-:W-:Y:S02]  /*b2e0*/  ISETP.GT.U32.AND P2, PT, R248, 0x17, PT ;  /* 0x00000017f800780c */ /* 0x000fe40003f44070 */
[----:B------:R-:W-:Y:S11]  /*b2f0*/  BRA.DIV UR42, `(.L_x_8790) ;  /* 0x0000007e2a607947 */ /* 0x000ff6000b800000 */
[----:B-1----:R1:W1:Y:S04]  /*b300*/  SHFL.DOWN PT, R68, R240, 0x8, 0x1f ;  /* 0x09001f00f0447f89 */ /* 0x00226800000e0000 */
[----:B------:R1:W1:Y:S04]  /*b310*/  SHFL.DOWN PT, R69, R241, 0x8, 0x1f ;  /* 0x09001f00f1457f89 */ /* 0x00026800000e0000 */
[----:B0-----:R0:W0:Y:S04]  /*b320*/  SHFL.DOWN PT, R70, R242, 0x8, 0x1f ;  /* 0x09001f00f2467f89 */ /* 0x00102800000e0000 */
[----:B------:R0:W0:Y:S02]  /*b330*/  SHFL.DOWN PT, R71, R243, 0x8, 0x1f ;  /* 0x09001f00f3477f89 */ /* 0x00002400000e0000 */
.L_x_8942:
        /* <DEDUP_REMOVED lines=13> */
.L_x_8792:
[----:B------:R-:W-:Y:S05]  /*b410*/  BSYNC B0 ;  /* 0x0000000000007941 */ /* 0x000fea0003800000 */
.L_x_8791:
[----:B------:R-:W-:Y:S01]  /*b420*/  UMOV UR42, 0xffffffff ;  /* 0xffffffff002a7882 */ /* 0x000fe20000000000 */
[----:B------:R-:W-:Y:S02]  /*b430*/  ISETP.GT.U32.AND P2, PT, R248, 0xf, PT ;  /* 0x0000000ff800780c */ /* 0x000fe40003f44070 */
[----:B------:R-:W-:Y:S11]  /*b440*/  BRA.DIV UR42, `(.L_x_8793) ;  /* 0x0000007e2a807947 */ /* 0x000ff6000b800000 */
[----:B-1----:R1:W1:Y:S04]  /*b450*/  SHFL.DOWN PT, R68, R240, 0x10, 0x1f ;  /* 0x0a001f00f0447f89 */ /* 0x00226800000e0000 */
[----:B------:R1:W1:Y:S04]  /*b460*/  SHFL.DOWN PT, R69, R241, 0x10, 0x1f ;  /* 0x0a001f00f1457f89 */ /* 0x00026800000e0000 */
[----:B0-----:R0:W0:Y:S04]  /*b470*/  SHFL.DOWN PT, R70, R242, 0x10, 0x1f ;  /* 0x0a001f00f2467f89 */ /* 0x00102800000e0000 */
[----:B------:R0:W0:Y:S02]  /*b480*/  SHFL.DOWN PT, R71, R243, 0x10, 0x1f ;  /* 0x0a001f00f3477f89 */ /* 0x00002400000e0000 */
.L_x_8948:
        /* <DEDUP_REMOVED lines=13> */
.L_x_8795:
[----:B------:R-:W-:Y:S05]  /*b560*/  BSYNC B0 ;  /* 0x0000000000007941 */ /* 0x000fea0003800000 */
.L_x_8794:
        /* <DEDUP_REMOVED lines=21> */
.L_x_8962:
        /* <DEDUP_REMOVED lines=19> */
.L_x_8798:
[----:B------:R-:W-:Y:S05]  /*b7f0*/  BSYNC B0 ;  /* 0x0000000000007941 */ /* 0x000fea0003800000 */
.L_x_8797:
        /* <DEDUP_REMOVED lines=12> */
.L_x_8780:
[----:B------:R-:W-:Y:S05]  /*b8c0*/  WARPSYNC.ALL ;  /* 0x0000000000007948 */ /* 0x000fea0003800000 */
[----:B------:R-:W-:Y:S01]  /*b8d0*/  BAR.SYNC.DEFER_BLOCKING 0x0 ;  /* 0x0000000000007b1d */ /* 0x000fe20000010000 */
[C---:B------:R-:W-:Y:S01]  /*b8e0*/  ISETP.NE.AND P1, PT, R141.reuse, RZ, PT ;  /* 0x000000ff8d00720c */ /* 0x040fe20003f25270 */
[----:B------:R-:W-:Y:S02]  /*b8f0*/  USHF.R.S32.HI UR50, URZ, 0x1f, UR12 ;  /* 0x0000001f3f327899 */ /* 0x000fe4000801140c */
[----:B------:R-:W-:Y:S02]  /*b900*/  USHF.R.S32.HI UR58, URZ, 0x1f, UR11 ;  /* 0x0000001f3f3a7899 */ /* 0x000fe4000801140b */
[----:B------:R-:W-:Y:S01]  /*b910*/  BSSY B0, `(.L_x_8799) ;  /* 0x00002d5000007945 */ /* 0x000fe20003800000 */
[----:B0-----:R0:W1:Y:S07]  /*b920*/  LDS.64 R60, [R166+0x6768] ;  /* 0x00676800a63c7984 */ /* 0x00106e0000000a00 */
[----:B------:R2:W-:Y:S01]  /*b930*/  @!P1 STS.128 [R126+0x7d60], R64 ;  /* 0x007d60407e009388 */ /* 0x0005e20000000c00 */
[----:B0-----:R-:W-:Y:S01]  /*b940*/  IADD3 R166, R141, 0x780, RZ ;  /* 0x000007808da67810 */ /* 0x001fe20007ffe0ff */
[----:B-1----:R-:W-:-:S04]  /*b950*/  FMUL.FTZ R63, R61, -R115 ;  /* 0x800000733d3f7220 */ /* 0x002fc80000410000 */
[C---:B------:R-:W-:Y:S01]  /*b960*/  FFMA.FTZ R62, R60.reuse, R114, -R63 ;  /* 0x000000723c3e7223 */ /* 0x040fe2000001083f */
[----:B------:R-:W-:-:S03]  /*b970*/  FMUL.FTZ R60, R60, -R115 ;  /* 0x800000733c3c7220 */ /* 0x000fc60000410000 */
[----:B------:R-:W-:Y:S01]  /*b980*/  FADD.FTZ R197, R197, R62 ;  /* 0x0000003ec5c57221 */ /* 0x000fe20000010000 */
[----:B------:R-:W-:-:S03]  /*b990*/  FFMA.FTZ R61, R61, R114, R60 ;  /* 0x000000723d3d7223 */ /* 0x000fc6000001003c */
[----:B------:R-:W-:Y:S01]  /*b9a0*/  FMUL.FTZ R68, R116, R197 ;  /* 0x000000c574447220 */ /* 0x000fe20000410000 */
[----:B------:R-:W-:-:S04]  /*b9b0*/  FADD.FTZ R61, -R198, R61 ;  /* 0x0000003dc63d7221 */ /* 0x000fc80000010100 */
[C---:B------:R-:W-:Y:S01]  /*b9c0*/  FMUL.FTZ R60, R40.reuse, -R61 ;  /* 0x8000003d283c7220 */ /* 0x040fe20000410000 */
[----:B------:R-:W-:Y:S01]  /*b9d0*/  FMUL.FTZ R40, R40, -R197 ;  /* 0x800000c528287220 */ /* 0x000fe20000410000 */
[C---:B--2---:R-:W-:Y:S02]  /*b9e0*/  FMUL.FTZ R66, R116.reuse, R61 ;  /* 0x0000003d74427220 */ /* 0x044fe40000410000 */
        /* <DEDUP_REMOVED lines=12> */
[----:B------:R-:W-:Y:S01]  /*bab0*/  FFMA.FTZ R98, R116, R163, R98 ;  /* 0x000000a374627223 */ /* 0x000fe20000010062 */
[C---:B------:R-:W-:Y:S01]  /*bac0*/  FFMA.FTZ R65, R61.reuse, UR59, -R40 ;  /* 0x0000003b3d417c23 */ /* 0x040fe20008010828 */
[----:B------:R-:W-:Y:S01]  /*bad0*/  FMUL.FTZ R40, R61, UR57 ;  /* 0x000000393d287c20 */ /* 0x000fe20008410000 */
[CC--:B------:R-:W-:Y:S01]  /*bae0*/  FMUL.FTZ R61, R164.reuse, R68.reuse ;  /* 0x00000044a43d7220 */ /* 0x0c0fe20000410000 */
[----:B------:R-:W-:Y:S01]  /*baf0*/  LEA.HI.SX32 R63, R63, R63, 0x1b ;  /* 0x0000003f3f3f7211 */ /* 0x000fe200078fdaff */
[----:B------:R-:W-:Y:S01]  /*bb00*/  FMUL.FTZ R64, R164, R65 ;  /* 0x00000041a4407220 */ /* 0x000fe20000410000 */
[----:B------:R-:W-:Y:S01]  /*bb10*/  FFMA.FTZ R40, R197, UR59, R40 ;  /* 0x0000003bc5287c23 */ /* 0x000fe20008010028 */
[----:B------:R-:W-:Y:S01]  /*bb20*/  FMUL.FTZ R65, R165, R68 ;  /* 0x00000044a5417220 */ /* 0x000fe20000410000 */
[----:B------:R-:W-:Y:S01]  /*bb30*/  LEA R60, R63, R134, 0x2 ;  /* 0x000000863f3c7211 */ /* 0x000fe200078e10ff */
[----:B------:R-:W-:Y:S01]  /*bb40*/  FMUL.FTZ R63, R160, R196 ;  /* 0x000000c4a03f7220 */ /* 0x000fe20000410000 */
        /* <DEDUP_REMOVED lines=20> */
[----:B------:R-:W-:Y:S01]  /*bc90*/  FADD.FTZ R194, -R194, R43 ;  /* 0x0000002bc2c27221 */ /* 0x000fe20000010100 */
[C---:B------:R-:W-:Y:S01]  /*bca0*/  FMUL.FTZ R68, R160.reuse, R65 ;  /* 0x00000041a0447220 */ /* 0x040fe20000410000 */
[C---:B------:R-:W-:Y:S01]  /*bcb0*/  FMUL.FTZ R65, R117.reuse, R196 ;  /* 0x000000c475417220 */ /* 0x040fe20000410000 */
[----:B------:R-:W-:Y:S01]  /*bcc0*/  FMUL.FTZ R63, R117, R62 ;  /* 0x0000003e753f7220 */ /* 0x000fe20000410000 */
[----:B------:R0:W-:Y:S01]  /*bcd0*/  STS [R60+0x217c], R67 ;  /* 0x00217c433c007388 */ /* 0x0001e20000000800 */
[----:B------:R-:W-:Y:S01]  /*bce0*/  FFMA.FTZ R43, R61, R66, R68 ;  /* 0x000000423d2b7223 */ /* 0x000fe20000010044 */
[C---:B------:R-:W-:Y:S01]  /*bcf0*/  FMUL.FTZ R62, R160.reuse, R65 ;  /* 0x00000041a03e7220 */ /* 0x040fe20000410000 */
[-C--:B------:R-:W-:Y:S01]  /*bd00*/  FMUL.FTZ R160, R160, R63.reuse ;  /* 0x0000003fa0a07220 */ /* 0x080fe20000410000 */
[-C--:B------:R-:W-:Y:S01]  /*bd10*/  FFMA.FTZ R99, R117, R42.reuse, R99 ;  /* 0x0000002a75637223 */ /* 0x080fe20000010063 */
[----:B------:R-:W-:Y:S01]  /*bd20*/  FFMA.FTZ R43, R162, R42, R43 ;  /* 0x0000002aa22b7223 */ /* 0x000fe2000001002b */
[-C--:B------:R-:W-:Y:S01]  /*bd30*/  FFMA.FTZ R62, R61, R63.reuse, R62 ;  /* 0x0000003f3d3e7223 */ /* 0x080fe2000001003e */
[-C--:B------:R-:W-:Y:S01]  /*bd40*/  FMUL.FTZ R42, R44, -R194.reuse ;  /* 0x800000c22c2a7220 */ /* 0x080fe20000410000 */
[----:B------:R-:W-:Y:S01]  /*bd50*/  FADD.FTZ R97, R64, R97 ;  /* 0x0000006140617221 */ /* 0x000fe20000010000 */
[-C--:B------:R-:W-:Y:S01]  /*bd60*/  FMUL.FTZ R64, R157, R194.reuse ;  /* 0x000000c29d407220 */ /* 0x080fe20000410000 */
[----:B0-----:R-:W-:Y:S01]  /*bd70*/  FMUL.FTZ R67, R162, R63 ;  /* 0x0000003fa2437220 */ /* 0x001fe20000410000 */
[-C--:B------:R-:W-:Y:S01]  /*bd80*/  FMUL.FTZ R63, R44, -R193.reuse ;  /* 0x800000c12c3f7220 */ /* 0x080fe20000410000 */
[----:B------:R-:W-:Y:S01]  /*bd90*/  FFMA.FTZ R42, R45, R193, -R42 ;  /* 0x000000c12d2a7223 */ /* 0x000fe2000001082a */
[----:B------:R-:W-:Y:S01]  /*bda0*/  FMUL.FTZ R44, R118, R159 ;  /* 0x0000009f762c7220 */ /* 0x000fe20000410000 */
[-C--:B------:R-:W-:Y:S01]  /*bdb0*/  FFMA.FTZ R61, R61, R65.reuse, -R160 ;  /* 0x000000413d3d7223 */ /* 0x080fe200000108a0 */
[----:B------:R-:W-:Y:S01]  /*bdc0*/  FFMA.FTZ R63, R45, R194, R63 ;  /* 0x000000c22d3f7223 */ /* 0x000fe2000001003f */
[----:B------:R-:W-:Y:S01]  /*bdd0*/  FMUL.FTZ R45, R193, UR57 ;  /* 0x00000039c12d7c20 */ /* 0x000fe20008410000 */
[----:B------:R-:W-:Y:S01]  /*bde0*/  FMUL.FTZ R69, R162, R65 ;  /* 0x00000041a2457220 */ /* 0x000fe20000410000 */
[----:B------:R-:W-:Y:S01]  /*bdf0*/  FFMA.FTZ R65, R158, R193, R64 ;  /* 0x000000c19e417223 */ /* 0x000fe20000010040 */
[C---:B------:R-:W-:Y:S01]  /*be00*/  FMUL.FTZ R64, R194.reuse, UR57 ;  /* 0x00000039c2407c20 */ /* 0x040fe20008410000 */
[----:B------:R-:W-:Y:S01]  /*be10*/  FFMA.FTZ R66, R194, UR59, -R45 ;  /* 0x0000003bc2427c23 */ /* 0x000fe2000801082d */
[----:B------:R-:W-:Y:S01]  /*be20*/  FFMA.FTZ R157, R157, -R44, R223 ;  /* 0x8000002c9d9d7223 */ /* 0x000fe200000100df */
[----:B------:R-:W-:Y:S01]  /*be30*/  FMUL.FTZ R194, R118, R194 ;  /* 0x000000c276c27220 */ /* 0x000fe20000410000 */
[----:B------:R0:W-:Y:S01]  /*be40*/  STS [R60+0x2170], R67 ;  /* 0x002170433c007388 */ /* 0x0001e20000000800 */
[----:B------:R-:W-:Y:S01]  /*be50*/  FFMA.FTZ R44, R158, -R44, R224 ;  /* 0x8000002c9e2c7223 */ /* 0x000fe200000100e0 */
[----:B------:R-:W-:Y:S01]  /*be60*/  FADD.FTZ R42, R191, R42 ;  /* 0x0000002abf2a7221 */ /* 0x000fe20000010000 */
[----:B------:R-:W-:Y:S01]  /*be70*/  FMUL.FTZ R45, R157, R194 ;  /* 0x000000c29d2d7220 */ /* 0x000fe20000410000 */
[----:B------:R-:W-:Y:S01]  /*be80*/  FADD.FTZ R192, -R192, R63 ;  /* 0x0000003fc0c07221 */ /* 0x000fe20000010100 */
[----:B------:R-:W-:Y:S01]  /*be90*/  FADD.FTZ R96, R43, R96 ;  /* 0x000000602b607221 */ /* 0x000fe20000010000 */
[----:B------:R-:W-:Y:S01]  /*bea0*/  FMUL.FTZ R43, R46, -R42 ;  /* 0x8000002a2e2b7220 */ /* 0x000fe20000410000 */
[----:B------:R1:W-:Y:S01]  /*beb0*/  STS [R60+0x2174], R69 ;  /* 0x002174453c007388 */ /* 0x0003e20000000800 */
[C---:B------:R-:W-:Y:S01]  /*bec0*/  FFMA.FTZ R100, R118.reuse, R65, R100 ;  /* 0x0000004176647223 */ /* 0x040fe20000010064 */
[----:B------:R-:W-:Y:S01]  /*bed0*/  FMUL.FTZ R115, R159, R194 ;  /* 0x000000c29f737220 */ /* 0x000fe20000410000 */
[----:B0-----:R-:W-:Y:S01]  /*bee0*/  FFMA.FTZ R67, R193, UR59, R64 ;  /* 0x0000003bc1437c23 */ /* 0x001fe20008010040 */
[----:B------:R-:W-:Y:S01]  /*bef0*/  FMUL.FTZ R64, R118, R193 ;  /* 0x000000c176407220 */ /* 0x000fe20000410000 */
[----:B------:R-:W-:Y:S01]  /*bf00*/  FFMA.FTZ R43, R47, R192, R43 ;  /* 0x000000c02f2b7223 */ /* 0x000fe2000001002b */
[----:B------:R-:W-:Y:S01]  /*bf10*/  IADD3 R158, R141, 0x680, RZ ;  /* 0x000006808d9e7810 */ /* 0x000fe20007ffe0ff */
[----:B------:R0:W-:Y:S01]  /*bf20*/  STS [R60+0x216c], R115 ;  /* 0x00216c733c007388 */ /* 0x0001e20000000800 */
[-C--:B------:R-:W-:Y:S01]  /*bf30*/  FMUL.FTZ R63, R157, R64.reuse ;  /* 0x000000409d3f7220 */ /* 0x080fe20000410000 */
[-C--:B------:R-:W-:Y:S01]  /*bf40*/  FFMA.FTZ R45, R44, R64.reuse, R45 ;  /* 0x000000402c2d7223 */ /* 0x080fe2000001002d */
[----:B------:R-:W-:Y:S01]  /*bf50*/  FMUL.FTZ R71, R159, R64 ;  /* 0x000000409f477220 */ /* 0x000fe20000410000 */
[----:B------:R-:W-:Y:S01]  /*bf60*/  FMUL.FTZ R64, R46, -R192 ;  /* 0x800000c02e407220 */ /* 0x000fe20000410000 */
[----:B-1----:R-:W-:Y:S01]  /*bf70*/  FMUL.FTZ R69, R157, R66 ;  /* 0x000000429d457220 */ /* 0x002fe20000410000 */
[----:B------:R-:W-:Y:S01]  /*bf80*/  FFMA.FTZ R63, R44, R194, -R63 ;  /* 0x000000c22c3f7223 */ /* 0x000fe2000001083f */
[----:B------:R-:W-:Y:S01]  /*bf90*/  FMUL.FTZ R46, R119, R156 ;  /* 0x0000009c772e7220 */ /* 0x000fe20000410000 */
[----:B------:R-:W-:Y:S01]  /*bfa0*/  FFMA.FTZ R64, R47, R42, -R64 ;  /* 0x0000002a2f407223 */ /* 0x000fe20000010840 */
[----:B------:R-:W-:Y:S01]  /*bfb0*/  FMUL.FTZ R47, R154, R192 ;  /* 0x000000c09a2f7220 */ /* 0x000fe20000410000 */
[----:B------:R-:W-:Y:S01]  /*bfc0*/  FFMA.FTZ R44, R44, R67, R69 ;  /* 0x000000432c2c7223 */ /* 0x000fe20000010045 */
[----:B------:R-:W-:Y:S01]  /*bfd0*/  FMUL.FTZ R67, R42, UR57 ;  /* 0x000000392a437c20 */ /* 0x000fe20008410000 */
[----:B------:R-:W-:Y:S01]  /*bfe0*/  FADD.FTZ R189, R189, R64 ;  /* 0x00000040bdbd7221 */ /* 0x000fe20000010000 */
[----:B------:R-:W-:Y:S01]  /*bff0*/  FFMA.FTZ R66, R155, R42, R47 ;  /* 0x0000002a9b427223 */ /* 0x000fe2000001002f */
[----:B------:R-:W-:Y:S01]  /*c000*/  FMUL.FTZ R47, R192, UR57 ;  /* 0x00000039c02f7c20 */ /* 0x000fe20008410000 */
[----:B------:R-:W-:Y:S01]  /*c010*/  FFMA.FTZ R154, R154, -R46, R221 ;  /* 0x8000002e9a9a7223 */ /* 0x000fe200000100dd */
[----:B------:R-:W-:Y:S01]  /*c020*/  FFMA.FTZ R67, R192, UR59, -R67 ;  /* 0x0000003bc0437c23 */ /* 0x000fe20008010843 */
[C---:B------:R-:W-:Y:S01]  /*c030*/  FMUL.FTZ R69, R119.reuse, R192 ;  /* 0x000000c077457220 */ /* 0x040fe20000410000 */
[----:B------:R-:W-:Y:S01]  /*c040*/  FFMA.FTZ R64, R42, UR59, R47 ;  /* 0x0000003b2a407c23 */ /* 0x000fe2000801002f */
[----:B------:R-:W-:Y:S01]  /*c050*/  FMUL.FTZ R47, R119, R42 ;  /* 0x0000002a772f7220 */ /* 0x000fe20000410000 */
[----:B------:R-:W-:Y:S01]  /*c060*/  FFMA.FTZ R44, R159, R65, R44 ;  /* 0x000000419f2c7223 */ /* 0x000fe2000001002c */
[----:B------:R-:W-:Y:S01]  /*c070*/  FFMA.FTZ R65, R155, -R46, R222 ;  /* 0x8000002e9b417223 */ /* 0x000fe200000100de */
[C---:B------:R-:W-:Y:S01]  /*c080*/  FMUL.FTZ R46, R154.reuse, R69 ;  /* 0x000000459a2e7220 */ /* 0x040fe20000410000 */
[C---:B------:R-:W-:Y:S01]  /*c090*/  FMUL.FTZ R42, R154.reuse, R67 ;  /* 0x000000439a2a7220 */ /* 0x040fe20000410000 */
[-C--:B------:R-:W-:Y:S01]  /*c0a0*/  FMUL.FTZ R154, R154, R47.reuse ;  /* 0x0000002f9a9a7220 */ /* 0x080fe20000410000 */
[----:B------:R-:W-:Y:S01]  /*c0b0*/  FADD.FTZ R190, -R190, R43 ;  /* 0x0000002bbebe7221 */ /* 0x000fe20000010100 */
[-C--:B------:R-:W-:Y:S01]  /*c0c0*/  FMUL.FTZ R67, R156, R47.reuse ;  /* 0x0000002f9c437220 */ /* 0x080fe20000410000 */
[C---:B------:R-:W-:Y:S01]  /*c0d0*/  FFMA.FTZ R46, R65.reuse, R47, R46 ;  /* 0x0000002f412e7223 */ /* 0x040fe2000001002e */
[C---:B------:R-:W-:Y:S01]  /*c0e0*/  FFMA.FTZ R47, R65.reuse, R69, -R154 ;  /* 0x00000045412f7223 */ /* 0x040fe2000001089a */
[----:B------:R-:W-:Y:S01]  /*c0f0*/  FFMA.FTZ R65, R65, R64, R42 ;  /* 0x0000004041417223 */ /* 0x000fe2000001002a */
[----:B------:R-:W-:Y:S01]  /*c100*/  FADD.FTZ R95, R44, R95 ;  /* 0x0000005f2c5f7221 */ /* 0x000fe20000010000 */
[CC--:B------:R-:W-:Y:S01]  /*c110*/  FMUL.FTZ R42, R48.reuse, -R190.reuse ;  /* 0x800000be302a7220 */ /* 0x0c0fe20000410000 */
[----:B------:R-:W-:Y:S01]  /*c120*/  FMUL.FTZ R43, R48, -R189 ;  /* 0x800000bd302b7220 */ /* 0x000fe20000410000 */
[----:B------:R-:W-:Y:S01]  /*c130*/  FMUL.FTZ R44, R151, R190 ;  /* 0x000000be972c7220 */ /* 0x000fe20000410000 */
[----:B0-----:R-:W-:Y:S01]  /*c140*/  FFMA.FTZ R115, R156, R66, R65 ;  /* 0x000000429c737223 */ /* 0x001fe20000010041 */
[----:B------:R-:W-:Y:S01]  /*c150*/  FMUL.FTZ R48, R120, R153 ;  /* 0x0000009978307220 */ /* 0x000fe20000410000 */
[CC--:B------:R-:W-:Y:S01]  /*c160*/  FFMA.FTZ R42, R49.reuse, R189.reuse, -R42 ;  /* 0x000000bd312a7223 */ /* 0x0c0fe2000001082a */
[----:B------:R-:W-:Y:S01]  /*c170*/  FFMA.FTZ R43, R49, R190, R43 ;  /* 0x000000be312b7223 */ /* 0x000fe2000001002b */
[----:B------:R-:W-:Y:S01]  /*c180*/  FMUL.FTZ R49, R189, UR57 ;  /* 0x00000039bd317c20 */ /* 0x000fe20008410000 */
[----:B------:R-:W-:Y:S01]  /*c190*/  FFMA.FTZ R65, R152, R189, R44 ;  /* 0x000000bd98417223 */ /* 0x000fe2000001002c */
[----:B------:R-:W-:Y:S01]  /*c1a0*/  FMUL.FTZ R44, R190, UR57 ;  /* 0x00000039be2c7c20 */ /* 0x000fe20008410000 */
[-C--:B------:R-:W-:Y:S01]  /*c1b0*/  FFMA.FTZ R151, R151, -R48.reuse, R219 ;  /* 0x8000003097977223 */ /* 0x080fe200000100db */
[----:B------:R-:W-:Y:S01]  /*c1c0*/  FFMA.FTZ R64, R152, -R48, R220 ;  /* 0x8000003098407223 */ /* 0x000fe200000100dc */
[----:B------:R0:W-:Y:S01]  /*c1d0*/  STS [R60+0x2160], R67 ;  /* 0x002160433c007388 */ /* 0x0001e20000000800 */
[----:B------:R-:W-:Y:S01]  /*c1e0*/  FFMA.FTZ R48, R190, UR59, -R49 ;  /* 0x0000003bbe307c23 */ /* 0x000fe20008010831 */
[----:B------:R-:W-:Y:S01]  /*c1f0*/  FMUL.FTZ R190, R120, R190 ;  /* 0x000000be78be7220 */ /* 0x000fe20000410000 */
[----:B------:R-:W-:Y:S01]  /*c200*/  FADD.FTZ R127, -R188, R43 ;  /* 0x0000002bbc7f7221 */ /* 0x000fe20000010100 */
[----:B------:R1:W-:Y:S01]  /*c210*/  STS [R60+0x2168], R71 ;  /* 0x002168473c007388 */ /* 0x0003e20000000800 */
[C---:B------:R-:W-:Y:S01]  /*c220*/  FMUL.FTZ R43, R151.reuse, R48 ;  /* 0x00000030972b7220 */ /* 0x040fe20000410000 */
[----:B------:R-:W-:Y:S01]  /*c230*/  FMUL.FTZ R49, R151, R190 ;  /* 0x000000be97317220 */ /* 0x000fe20000410000 */
[----:B------:R-:W-:Y:S01]  /*c240*/  FADD.FTZ R42, R187, R42 ;  /* 0x0000002abb2a7221 */ /* 0x000fe20000010000 */
[----:B------:R-:W-:Y:S01]  /*c250*/  FFMA.FTZ R101, R119, R66, R101 ;  /* 0x0000004277657223 */ /* 0x000fe20000010065 */
[C---:B------:R-:W-:Y:S01]  /*c260*/  FFMA.FTZ R102, R120.reuse, R65, R102 ;  /* 0x0000004178667223 */ /* 0x040fe20000010066 */
[----:B0-----:R-:W-:Y:S01]  /*c270*/  FFMA.FTZ R67, R189, UR59, R44 ;  /* 0x0000003bbd437c23 */ /* 0x001fe2000801002c */
[----:B------:R-:W-:Y:S01]  /*c280*/  FMUL.FTZ R44, R120, R189 ;  /* 0x000000bd782c7220 */ /* 0x000fe20000410000 */
[----:B------:R-:W-:Y:S01]  /*c290*/  FADD.FTZ R94, R115, R94 ;  /* 0x0000005e735e7221 */ /* 0x000fe20000010000 */
[----:B------:R-:W-:Y:S01]  /*c2a0*/  IADD3 R152, R141, 0x5c0, RZ ;  /* 0x000005c08d987810 */ /* 0x000fe20007ffe0ff */
[----:B-1----:R-:W-:Y:S01]  /*c2b0*/  FMUL.FTZ R71, R156, R69 ;  /* 0x000000459c477220 */ /* 0x002fe20000410000 */
[-C--:B------:R-:W-:Y:S01]  /*c2c0*/  FMUL.FTZ R151, R151, R44.reuse ;  /* 0x0000002c97977220 */ /* 0x080fe20000410000 */
[-C--:B------:R-:W-:Y:S01]  /*c2d0*/  FFMA.FTZ R48, R64, R44.reuse, R49 ;  /* 0x0000002c40307223 */ /* 0x080fe20000010031 */
[----:B------:R-:W-:Y:S01]  /*c2e0*/  FMUL.FTZ R69, R153, R44 ;  /* 0x0000002c99457220 */ /* 0x000fe20000410000 */
[----:B------:R-:W-:Y:S01]  /*c2f0*/  FMUL.FTZ R44, R50, -R127 ;  /* 0x8000007f322c7220 */ /* 0x000fe20000410000 */
[C---:B------:R-:W-:Y:S01]  /*c300*/  FFMA.FTZ R49, R64.reuse, R190, -R151 ;  /* 0x000000be40317223 */ /* 0x040fe20000010897 */
[----:B------:R-:W-:Y:S01]  /*c310*/  FFMA.FTZ R64, R64, R67, R43 ;  /* 0x0000004340407223 */ /* 0x000fe2000001002b */
[-C--:B------:R-:W-:Y:S01]  /*c320*/  FMUL.FTZ R50, R50, -R42.reuse ;  /* 0x8000002a32327220 */ /* 0x080fe20000410000 */
[----:B------:R-:W-:Y:S01]  /*c330*/  FMUL.FTZ R43, R148, R127 ;  /* 0x0000007f942b7220 */ /* 0x000fe20000410000 */
[----:B------:R-:W-:Y:S01]  /*c340*/  FFMA.FTZ R44, R51, R42, -R44 ;  /* 0x0000002a332c7223 */ /* 0x000fe2000001082c */
[----:B------:R-:W-:Y:S01]  /*c350*/  FFMA.FTZ R66, R153, R65, R64 ;  /* 0x0000004199427223 */ /* 0x000fe20000010040 */
[----:B------:R-:W-:Y:S01]  /*c360*/  FMUL.FTZ R64, R121, R150 ;  /* 0x0000009679407220 */ /* 0x000fe20000410000 */
[-C--:B------:R-:W-:Y:S01]  /*c370*/  FFMA.FTZ R51, R51, R127.reuse, R50 ;  /* 0x0000007f33337223 */ /* 0x080fe20000010032 */
[----:B------:R-:W-:Y:S01]  /*c380*/  FMUL.FTZ R50, R42, UR57 ;  /* 0x000000392a327c20 */ /* 0x000fe20008410000 */
[----:B------:R0:W-:Y:S01]  /*c390*/  STS [R60+0x2158], R69 ;  /* 0x002158453c007388 */ /* 0x0001e20000000800 */
[-C--:B------:R-:W-:Y:S01]  /*c3a0*/  FFMA.FTZ R148, R148, -R64.reuse, R217 ;  /* 0x8000004094947223 */ /* 0x080fe200000100d9 */
[C---:B------:R-:W-:Y:S01]  /*c3b0*/  FFMA.FTZ R65, R149.reuse, -R64, R218 ;  /* 0x8000004095417223 */ /* 0x040fe200000100da */
[-C--:B------:R-:W-:Y:S01]  /*c3c0*/  FFMA.FTZ R64, R149, R42.reuse, R43 ;  /* 0x0000002a95407223 */ /* 0x080fe2000001002b */
[----:B------:R-:W-:Y:S01]  /*c3d0*/  FMUL.FTZ R43, R127, UR57 ;  /* 0x000000397f2b7c20 */ /* 0x000fe20008410000 */
[----:B------:R-:W-:Y:S01]  /*c3e0*/  FADD.FTZ R185, R185, R44 ;  /* 0x0000002cb9b97221 */ /* 0x000fe20000010000 */
[----:B------:R-:W-:Y:S01]  /*c3f0*/  FFMA.FTZ R67, R127, UR59, -R50 ;  /* 0x0000003b7f437c23 */ /* 0x000fe20008010832 */
[----:B------:R1:W-:Y:S01]  /*c400*/  STS [R60+0x2164], R71 ;  /* 0x002164473c007388 */ /* 0x0003e20000000800 */
[----:B------:R-:W-:Y:S01]  /*c410*/  FFMA.FTZ R44, R42, UR59, R43 ;  /* 0x0000003b2a2c7c23 */ /* 0x000fe2000801002b */
[C---:B------:R-:W-:Y:S01]  /*c420*/  FMUL.FTZ R43, R121.reuse, R42 ;  /* 0x0000002a792b7220 */ /* 0x040fe20000410000 */
[C---:B0-----:R-:W-:Y:S01]  /*c430*/  FMUL.FTZ R69, R121.reuse, R127 ;  /* 0x0000007f79457220 */ /* 0x041fe20000410000 */
[----:B------:R-:W-:Y:S01]  /*c440*/  FMUL.FTZ R42, R148, R67 ;  /* 0x00000043942a7220 */ /* 0x000fe20000410000 */
[----:B------:R-:W-:Y:S01]  /*c450*/  FADD.FTZ R127, -R186, R51 ;  /* 0x00000033ba7f7221 */ /* 0x000fe20000010100 */
[----:B------:R-:W-:Y:S01]  /*c460*/  FMUL.FTZ R67, R150, R43 ;  /* 0x0000002b96437220 */ /* 0x000fe20000410000 */
[C---:B------:R-:W-:Y:S01]  /*c470*/  FMUL.FTZ R50, R148.reuse, R69 ;  /* 0x0000004594327220 */ /* 0x040fe20000410000 */
[-C--:B------:R-:W-:Y:S01]  /*c480*/  FMUL.FTZ R148, R148, R43.reuse ;  /* 0x0000002b94947220 */ /* 0x080fe20000410000 */
[----:B------:R-:W-:Y:S01]  /*c490*/  FFMA.FTZ R103, R121, R64, R103 ;  /* 0x0000004079677223 */ /* 0x000fe20000010067 */
[----:B-1----:R-:W-:Y:S01]  /*c4a0*/  FMUL.FTZ R71, R153, R190 ;  /* 0x000000be99477220 */ /* 0x002fe20000410000 */
[C---:B------:R-:W-:Y:S01]  /*c4b0*/  FFMA.FTZ R51, R65.reuse, R43, R50 ;  /* 0x0000002b41337223 */ /* 0x040fe20000010032 */
[C---:B------:R-:W-:Y:S01]  /*c4c0*/  FFMA.FTZ R50, R65.reuse, R69, -R148 ;  /* 0x0000004541327223 */ /* 0x040fe20000010894 */
[----:B------:R-:W-:Y:S01]  /*c4d0*/  FFMA.FTZ R65, R65, R44, R42 ;  /* 0x0000002c41417223 */ /* 0x000fe2000001002a */
[C---:B------:R-:W-:Y:S01]  /*c4e0*/  FMUL.FTZ R42, R52.reuse, -R127 ;  /* 0x8000007f342a7220 */ /* 0x040fe20000410000 */
[----:B------:R-:W-:Y:S01]  /*c4f0*/  FMUL.FTZ R52, R52, -R185 ;  /* 0x800000b934347220 */ /* 0x000fe20000410000 */
[C---:B------:R-:W-:Y:S01]  /*c500*/  FMUL.FTZ R43, R122.reuse, R147 ;  /* 0x000000937a2b7220 */ /* 0x040fe20000410000 */
[----:B------:R-:W-:Y:S01]  /*c510*/  FMUL.FTZ R44, R145, R127 ;  /* 0x0000007f912c7220 */ /* 0x000fe20000410000 */
[C---:B------:R-:W-:Y:S01]  /*c520*/  FFMA.FTZ R42, R53.reuse, R185, -R42 ;  /* 0x000000b9352a7223 */ /* 0x040fe2000001082a */
[----:B------:R-:W-:Y:S01]  /*c530*/  FFMA.FTZ R53, R53, R127, R52 ;  /* 0x0000007f35357223 */ /* 0x000fe20000010034 */
[----:B------:R-:W-:Y:S01]  /*c540*/  FMUL.FTZ R52, R185, UR57 ;  /* 0x00000039b9347c20 */ /* 0x000fe20008410000 */
[----:B------:R0:W-:Y:S01]  /*c550*/  STS [R60+0x215c], R71 ;  /* 0x00215c473c007388 */ /* 0x0001e20000000800 */
[----:B------:R-:W-:Y:S01]  /*c560*/  FFMA.FTZ R145, R145, -R43, R215 ;  /* 0x8000002b91917223 */ /* 0x000fe200000100d7 */
[----:B------:R-:W-:Y:S01]  /*c570*/  FADD.FTZ R70, R183, R42 ;  /* 0x0000002ab7467221 */ /* 0x000fe20000010000 */
[----:B------:R-:W-:Y:S01]  /*c580*/  FFMA.FTZ R52, R127, UR59, -R52 ;  /* 0x0000003b7f347c23 */ /* 0x000fe20008010834 */
[----:B------:R1:W-:Y:S01]  /*c590*/  STS [R60+0x2150], R67 ;  /* 0x002150433c007388 */ /* 0x0003e20000000800 */
[----:B------:R-:W-:Y:S01]  /*c5a0*/  FMUL.FTZ R42, R122, R185 ;  /* 0x000000b97a2a7220 */ /* 0x000fe20000410000 */
[----:B------:R-:W-:Y:S01]  /*c5b0*/  FADD.FTZ R93, R66, R93 ;  /* 0x0000005d425d7221 */ /* 0x000fe20000010000 */
[----:B------:R-:W-:Y:S01]  /*c5c0*/  FMUL.FTZ R52, R145, R52 ;  /* 0x0000003491347220 */ /* 0x000fe20000410000 */
[----:B------:R-:W-:Y:S01]  /*c5d0*/  FFMA.FTZ R43, R146, -R43, R216 ;  /* 0x8000002b922b7223 */ /* 0x000fe200000100d8 */
[C---:B------:R-:W-:Y:S01]  /*c5e0*/  FMUL.FTZ R115, R150.reuse, R69 ;  /* 0x0000004596737220 */ /* 0x040fe20000410000 */
[----:B0-----:R-:W-:Y:S01]  /*c5f0*/  FFMA.FTZ R71, R150, R64, R65 ;  /* 0x0000004096477223 */ /* 0x001fe20000010041 */
[----:B------:R-:W-:Y:S01]  /*c600*/  FMUL.FTZ R64, R122, R127 ;  /* 0x0000007f7a407220 */ /* 0x000fe20000410000 */
[----:B------:R-:W-:Y:S01]  /*c610*/  FADD.FTZ R184, -R184, R53 ;  /* 0x00000035b8b87221 */ /* 0x000fe20000010100 */
[----:B------:R-:W-:Y:S01]  /*c620*/  FMUL.FTZ R53, R147, R42 ;  /* 0x0000002a93357220 */ /* 0x000fe20000410000 */
[----:B-1----:R-:W-:Y:S01]  /*c630*/  FFMA.FTZ R67, R146, R185, R44 ;  /* 0x000000b992437223 */ /* 0x002fe2000001002c */
[----:B------:R-:W-:Y:S01]  /*c640*/  FMUL.FTZ R44, R127, UR57 ;  /* 0x000000397f2c7c20 */ /* 0x000fe20008410000 */
[C---:B------:R-:W-:Y:S01]  /*c650*/  FMUL.FTZ R66, R145.reuse, R64 ;  /* 0x0000004091427220 */ /* 0x040fe20000410000 */
[----:B------:R-:W-:Y:S01]  /*c660*/  FMUL.FTZ R145, R145, R42 ;  /* 0x0000002a91917220 */ /* 0x000fe20000410000 */
[----:B------:R-:W-:Y:S01]  /*c670*/  FMUL.FTZ R69, R147, R64 ;  /* 0x0000004093457220 */ /* 0x000fe20000410000 */
[----:B------:R-:W-:Y:S01]  /*c680*/  FFMA.FTZ R44, R185, UR59, R44 ;  /* 0x0000003bb92c7c23 */ /* 0x000fe2000801002c */
[C---:B------:R-:W-:Y:S01]  /*c690*/  FFMA.FTZ R65, R43.reuse, R42, R66 ;  /* 0x0000002a2b417223 */ /* 0x040fe20000010042 */
[C---:B------:R-:W-:Y:S01]  /*c6a0*/  FFMA.FTZ R64, R43.reuse, R64, -R145 ;  /* 0x000000402b407223 */ /* 0x040fe20000010891 */
[----:B------:R0:W-:Y:S01]  /*c6b0*/  STS [R60+0x2148], R53 ;  /* 0x002148353c007388 */ /* 0x0001e20000000800 */
[----:B------:R-:W-:Y:S01]  /*c6c0*/  FFMA.FTZ R44, R43, R44, R52 ;  /* 0x0000002c2b2c7223 */ /* 0x000fe20000010034 */
[----:B------:R-:W-:Y:S01]  /*c6d0*/  FMUL.FTZ R43, R123, R144 ;  /* 0x000000907b2b7220 */ /* 0x000fe20000410000 */
[----:B------:R-:W-:Y:S01]  /*c6e0*/  FMUL.FTZ R42, R54, -R184 ;  /* 0x800000b8362a7220 */ /* 0x000fe20000410000 */
[-C--:B------:R-:W-:Y:S01]  /*c6f0*/  FFMA.FTZ R104, R122, R67.reuse, R104 ;  /* 0x000000437a687223 */ /* 0x080fe20000010068 */
[----:B------:R-:W-:Y:S01]  /*c700*/  FFMA.FTZ R68, R147, R67, R44 ;  /* 0x0000004393447223 */ /* 0x000fe2000001002c */
[-C--:B------:R-:W-:Y:S01]  /*c710*/  FFMA.FTZ R52, R142, -R43.reuse, R213 ;  /* 0x8000002b8e347223 */ /* 0x080fe200000100d5 */
[----:B------:R-:W-:Y:S01]  /*c720*/  FFMA.FTZ R44, R143, -R43, R214 ;  /* 0x8000002b8f2c7223 */ /* 0x000fe200000100d6 */
[----:B------:R-:W-:Y:S01]  /*c730*/  FMUL.FTZ R43, R184, UR57 ;  /* 0x00000039b82b7c20 */ /* 0x000fe20008410000 */
[-C--:B------:R-:W-:Y:S01]  /*c740*/  FMUL.FTZ R54, R54, -R70.reuse ;  /* 0x8000004636367220 */ /* 0x080fe20000410000 */
[----:B0-----:R-:W-:Y:S01]  /*c750*/  FMUL.FTZ R53, R70, UR57 ;  /* 0x0000003946357c20 */ /* 0x001fe20008410000 */
[C---:B------:R-:W-:Y:S01]  /*c760*/  FFMA.FTZ R42, R55.reuse, R70, -R42 ;  /* 0x00000046372a7223 */ /* 0x040fe2000001082a */
[----:B------:R0:W-:Y:S01]  /*c770*/  STS [R60+0x214c], R69 ;  /* 0x00214c453c007388 */ /* 0x0001e20000000800 */
[----:B------:R-:W-:Y:S01]  /*c780*/  FFMA.FTZ R55, R55, R184, R54 ;  /* 0x000000b837377223 */ /* 0x000fe20000010036 */
[----:B------:R-:W-:Y:S01]  /*c790*/  FFMA.FTZ R67, R184, UR59, -R53 ;  /* 0x0000003bb8437c23 */ /* 0x000fe20008010835 */
[----:B------:R-:W-:Y:S01]  /*c7a0*/  FFMA.FTZ R53, R70, UR59, R43 ;  /* 0x0000003b46357c23 */ /* 0x000fe2000801002b */
[----:B------:R-:W-:Y:S01]  /*c7b0*/  FMUL.FTZ R43, R123, R70 ;  /* 0x000000467b2b7220 */ /* 0x000fe20000410000 */
[----:B------:R-:W-:Y:S01]  /*c7c0*/  FADD.FTZ R54, R181, R42 ;  /* 0x0000002ab5367221 */ /* 0x000fe20000010000 */
[----:B------:R-:W-:Y:S01]  /*c7d0*/  FADD.FTZ R92, R71, R92 ;  /* 0x0000005c475c7221 */ /* 0x000fe20000010000 */
[----:B------:R-:W-:Y:S01]  /*c7e0*/  FADD.FTZ R127, -R182, R55 ;  /* 0x00000037b67f7221 */ /* 0x000fe20000010100 */
[C---:B------:R-:W-:Y:S01]  /*c7f0*/  FMUL.FTZ R42, R52.reuse, R43 ;  /* 0x0000002b342a7220 */ /* 0x040fe20000410000 */
[----:B------:R-:W-:Y:S01]  /*c800*/  FMUL.FTZ R55, R52, R67 ;  /* 0x0000004334377220 */ /* 0x000fe20000410000 */
[-C--:B0-----:R-:W-:Y:S01]  /*c810*/  FMUL.FTZ R69, R123, R184.reuse ;  /* 0x000000b87b457220 */ /* 0x081fe20000410000 */
[----:B------:R-:W-:Y:S01]  /*c820*/  FMUL.FTZ R142, R142, R184 ;  /* 0x000000b88e8e7220 */ /* 0x000fe20000410000 */
[----:B------:R0:W-:Y:S01]  /*c830*/  STS [R60+0x2154], R115 ;  /* 0x002154733c007388 */ /* 0x0001e20000000800 */
[----:B------:R-:W-:Y:S01]  /*c840*/  FFMA.FTZ R53, R44, R53, R55 ;  /* 0x000000352c357223 */ /* 0x000fe20000010037 */
[-C--:B------:R-:W-:Y:S01]  /*c850*/  FMUL.FTZ R71, R52, R69.reuse ;  /* 0x0000004534477220 */ /* 0x080fe20000410000 */
[----:B------:R-:W-:Y:S01]  /*c860*/  FFMA.FTZ R67, R44, R69, -R42 ;  /* 0x000000452c437223 */ /* 0x000fe2000001082a */
[CC--:B------:R-:W-:Y:S01]  /*c870*/  FMUL.FTZ R42, R56.reuse, -R54.reuse ;  /* 0x80000036382a7220 */ /* 0x0c0fe20000410000 */
[----:B------:R-:W-:Y:S01]  /*c880*/  FMUL.FTZ R56, R56, -R127 ;  /* 0x8000007f38387220 */ /* 0x000fe20000410000 */
[-C--:B------:R-:W-:Y:S01]  /*c890*/  FFMA.FTZ R66, R44, R43.reuse, R71 ;  /* 0x0000002b2c427223 */ /* 0x080fe20000010047 */
[----:B------:R-:W-:Y:S01]  /*c8a0*/  FMUL.FTZ R71, R144, R43 ;  /* 0x0000002b90477220 */ /* 0x000fe20000410000 */
[C---:B------:R-:W-:Y:S01]  /*c8b0*/  FFMA.FTZ R43, R57.reuse, R127, R42 ;  /* 0x0000007f392b7223 */ /* 0x040fe2000001002a */
[----:B------:R-:W-:Y:S01]  /*c8c0*/  FFMA.FTZ R42, R57, R54, -R56 ;  /* 0x00000036392a7223 */ /* 0x000fe20000010838 */
[----:B------:R-:W-:Y:S01]  /*c8d0*/  FFMA.FTZ R142, R143, R70, R142 ;  /* 0x000000468f8e7223 */ /* 0x000fe2000001008e */
[----:B------:R-:W-:Y:S01]  /*c8e0*/  FMUL.FTZ R52, R124, R17 ;  /* 0x000000117c347220 */ /* 0x000fe20000410000 */
[----:B------:R-:W-:Y:S01]  /*c8f0*/  FADD.FTZ R180, -R180, R43 ;  /* 0x0000002bb4b47221 */ /* 0x000fe20000010100 */
[----:B------:R-:W-:Y:S01]  /*c900*/  FADD.FTZ R42, R179, R42 ;  /* 0x0000002ab32a7221 */ /* 0x000fe20000010000 */
[----:B0-----:R-:W-:Y:S01]  /*c910*/  FFMA.FTZ R115, R144, R142, R53 ;  /* 0x0000008e90737223 */ /* 0x001fe20000010035 */
[CC--:B------:R-:W-:Y:S01]  /*c920*/  FMUL.FTZ R53, R19.reuse, R127.reuse ;  /* 0x0000007f13357220 */ /* 0x0c0fe20000410000 */
[C---:B------:R-:W-:Y:S01]  /*c930*/  FMUL.FTZ R44, R58.reuse, -R180 ;  /* 0x800000b43a2c7220 */ /* 0x040fe20000410000 */
[----:B------:R-:W-:Y:S01]  /*c940*/  FMUL.FTZ R43, R58, -R42 ;  /* 0x8000002a3a2b7220 */ /* 0x000fe20000410000 */
[-C--:B------:R-:W-:Y:S01]  /*c950*/  FFMA.FTZ R19, R19, -R52.reuse, R211 ;  /* 0x8000003413137223 */ /* 0x080fe200000100d3 */
[C---:B------:R-:W-:Y:S01]  /*c960*/  FFMA.FTZ R52, R18.reuse, -R52, R212 ;  /* 0x8000003412347223 */ /* 0x040fe200000100d4 */
[C---:B------:R-:W-:Y:S01]  /*c970*/  FFMA.FTZ R44, R59.reuse, R42, -R44 ;  /* 0x0000002a3b2c7223 */ /* 0x040fe2000001082c */
[----:B------:R-:W-:Y:S01]  /*c980*/  FFMA.FTZ R43, R59, R180, R43 ;  /* 0x000000b43b2b7223 */ /* 0x000fe2000001002b */
[----:B------:R-:W-:Y:S01]  /*c990*/  FFMA.FTZ R53, R18, R54, R53 ;  /* 0x0000003612357223 */ /* 0x000fe20000010035 */
[----:B------:R-:W-:Y:S01]  /*c9a0*/  FMUL.FTZ R56, R124, R127 ;  /* 0x0000007f7c387220 */ /* 0x000fe20000410000 */
[----:B------:R-:W-:Y:S01]  /*c9b0*/  FADD.FTZ R177, R177, R44 ;  /* 0x0000002cb1b17221 */ /* 0x000fe20000010000 */
[----:B------:R-:W-:Y:S01]  /*c9c0*/  FADD.FTZ R57, -R178, R43 ;  /* 0x0000002bb2397221 */ /* 0x000fe20000010100 */
[----:B------:R-:W-:Y:S01]  /*c9d0*/  FMUL.FTZ R44, R54, UR57 ;  /* 0x00000039362c7c20 */ /* 0x000fe20008410000 */
[----:B------:R-:W-:Y:S01]  /*c9e0*/  FMUL.FTZ R43, R127, UR57 ;  /* 0x000000397f2b7c20 */ /* 0x000fe20008410000 */
[----:B------:R-:W-:Y:S01]  /*c9f0*/  FMUL.FTZ R59, R19, R56 ;  /* 0x00000038133b7220 */ /* 0x000fe20000410000 */
[----:B------:R-:W-:Y:S01]  /*ca00*/  FMUL.FTZ R18, R72, -R57 ;  /* 0x8000003948127220 */ /* 0x000fe20000410000 */
[----:B------:R-:W-:Y:S01]  /*ca10*/  FFMA.FTZ R44, R127, UR59, -R44 ;  /* 0x0000003b7f2c7c23 */ /* 0x000fe2000801082c */
[----:B------:R-:W-:Y:S01]  /*ca20*/  FFMA.FTZ R43, R54, UR59, R43 ;  /* 0x0000003b362b7c23 */ /* 0x000fe2000801002b */
[-C--:B------:R-:W-:Y:S01]  /*ca30*/  FMUL.FTZ R72, R72, -R177.reuse ;  /* 0x800000b148487220 */ /* 0x080fe20000410000 */
[----:B------:R-:W-:Y:S01]  /*ca40*/  FMUL.FTZ R54, R124, R54 ;  /* 0x000000367c367220 */ /* 0x000fe20000410000 */
[----:B------:R-:W-:Y:S01]  /*ca50*/  FFMA.FTZ R18, R73, R177, -R18 ;  /* 0x000000b149127223 */ /* 0x000fe20000010812 */
[----:B------:R-:W-:Y:S01]  /*ca60*/  FMUL.FTZ R55, R19, R44 ;  /* 0x0000002c13377220 */ /* 0x000fe20000410000 */
[----:B------:R-:W-:Y:S01]  /*ca70*/  FFMA.FTZ R73, R73, R57, R72 ;  /* 0x0000003949497223 */ /* 0x000fe20000010048 */
[-C--:B------:R-:W-:Y:S01]  /*ca80*/  FMUL.FTZ R19, R19, R54.reuse ;  /* 0x0000003613137220 */ /* 0x080fe20000410000 */
[----:B------:R-:W-:Y:S01]  /*ca90*/  FADD.FTZ R175, R175, R18 ;  /* 0x00000012afaf7221 */ /* 0x000fe20000010000 */
[----:B------:R-:W-:Y:S01]  /*caa0*/  FFMA.FTZ R58, R52, R54, R59 ;  /* 0x00000036343a7223 */ /* 0x000fe2000001003b */
[----:B------:R-:W-:Y:S01]  /*cab0*/  FADD.FTZ R44, -R176, R73 ;  /* 0x00000049b02c7221 */ /* 0x000fe20000010100 */
[----:B------:R-:W-:Y:S01]  /*cac0*/  FFMA.FTZ R59, R52, R56, -R19 ;  /* 0x00000038343b7223 */ /* 0x000fe20000010813 */
[----:B------:R-:W-:Y:S01]  /*cad0*/  FMUL.FTZ R19, R74, -R175 ;  /* 0x800000af4a137220 */ /* 0x000fe20000410000 */
[----:B------:R-:W-:Y:S01]  /*cae0*/  FMUL.FTZ R69, R144, R69 ;  /* 0x0000004590457220 */ /* 0x000fe20000410000 */
[-C--:B------:R-:W-:Y:S01]  /*caf0*/  FMUL.FTZ R18, R74, -R44.reuse ;  /* 0x8000002c4a127220 */ /* 0x080fe20000410000 */
[----:B------:R-:W-:Y:S01]  /*cb00*/  FFMA.FTZ R52, R52, R43, R55 ;  /* 0x0000002b34347223 */ /* 0x000fe20000010037 */
[----:B------:R-:W-:Y:S01]  /*cb10*/  FFMA.FTZ R19, R75, R44, R19 ;  /* 0x0000002c4b137223 */ /* 0x000fe20000010013 */
[----:B------:R-:W-:Y:S01]  /*cb20*/  FMUL.FTZ R43, R125, R20 ;  /* 0x000000147d2b7220 */ /* 0x000fe20000410000 */
[----:B------:R-:W-:Y:S01]  /*cb30*/  FFMA.FTZ R18, R75, R175, -R18 ;  /* 0x000000af4b127223 */ /* 0x000fe20000010812 */
[----:B------:R0:W-:Y:S01]  /*cb40*/  STS [R60+0x2140], R71 ;  /* 0x002140473c007388 */ /* 0x0001e20000000800 */
[----:B------:R-:W-:Y:S01]  /*cb50*/  FADD.FTZ R174, -R174, R19 ;  /* 0x00000013aeae7221 */ /* 0x000fe20000010100 */
[----:B------:R-:W-:Y:S01]  /*cb60*/  FMUL.FTZ R19, R22, R180 ;  /* 0x000000b416137220 */ /* 0x000fe20000410000 */
[----:B------:R-:W-:Y:S01]  /*cb70*/  FADD.FTZ R173, R173, R18 ;  /* 0x00000012adad7221 */ /* 0x000fe20000010000 */
[----:B------:R1:W-:Y:S01]  /*cb80*/  STS [R60+0x2144], R69 ;  /* 0x002144453c007388 */ /* 0x0003e20000000800 */
[----:B------:R-:W-:Y:S01]  /*cb90*/  FMUL.FTZ R18, R76, -R174 ;  /* 0x800000ae4c127220 */ /* 0x000fe20000410000 */
[-C--:B------:R-:W-:Y:S01]  /*cba0*/  FFMA.FTZ R70, R17, R53.reuse, R52 ;  /* 0x0000003511467223 */ /* 0x080fe20000010034 */
[----:B------:R-:W-:Y:S01]  /*cbb0*/  FFMA.FTZ R106, R124, R53, R106 ;  /* 0x000000357c6a7223 */ /* 0x000fe2000001006a */
[----:B------:R-:W-:Y:S01]  /*cbc0*/  FFMA.FTZ R53, R22, -R43, R209 ;  /* 0x8000002b16357223 */ /* 0x000fe200000100d1 */
[----:B------:R-:W-:Y:S01]  /*cbd0*/  FFMA.FTZ R18, R77, R173, -R18 ;  /* 0x000000ad4d127223 */ /* 0x000fe20000010812 */
[----:B0-----:R-:W-:Y:S01]  /*cbe0*/  FMUL.FTZ R71, R17, R56 ;  /* 0x0000003811477220 */ /* 0x001fe20000410000 */
[C---:B------:R-:W-:Y:S01]  /*cbf0*/  FFMA.FTZ R43, R21.reuse, -R43, R210 ;  /* 0x8000002b152b7223 */ /* 0x040fe200000100d2 */
[----:B------:R-:W-:Y:S01]  /*cc00*/  FFMA.FTZ R52, R21, R42, R19 ;  /* 0x0000002a15347223 */ /* 0x000fe20000010013 */
[----:B------:R-:W-:Y:S01]  /*cc10*/  FMUL.FTZ R21, R42, UR57 ;  /* 0x000000392a157c20 */ /* 0x000fe20008410000 */
[----:B-1----:R-:W-:Y:S01]  /*cc20*/  FMUL.FTZ R69, R17, R54 ;  /* 0x0000003611457220 */ /* 0x002fe20000410000 */
[----:B------:R-:W-:Y:S01]  /*cc30*/  FMUL.FTZ R17, R76, -R173 ;  /* 0x800000ad4c117220 */ /* 0x000fe20000410000 */
[----:B------:R-:W-:Y:S01]  /*cc40*/  FADD.FTZ R171, R171, R18 ;  /* 0x00000012abab7221 */ /* 0x000fe20000010000 */
[C---:B------:R-:W-:Y:S01]  /*cc50*/  FMUL.FTZ R19, R180.reuse, UR57 ;  /* 0x00000039b4137c20 */ /* 0x040fe20008410000 */
[----:B------:R-:W-:Y:S01]  /*cc60*/  FFMA.FTZ R18, R180, UR59, -R21 ;  /* 0x0000003bb4127c23 */ /* 0x000fe20008010815 */
[----:B------:R-:W-:Y:S01]  /*cc70*/  FFMA.FTZ R17, R77, R174, R17 ;  /* 0x000000ae4d117223 */ /* 0x000fe20000010011 */
[----:B------:R-:W-:Y:S01]  /*cc80*/  FMUL.FTZ R56, R125, R42 ;  /* 0x0000002a7d387220 */ /* 0x000fe20000410000 */
[----:B------:R-:W-:Y:S01]  /*cc90*/  FFMA.FTZ R54, R42, UR59, R19 ;  /* 0x0000003b2a367c23 */ /* 0x000fe20008010013 */
[----:B------:R-:W-:Y:S01]  /*cca0*/  FMUL.FTZ R42, R53, R18 ;  /* 0x00000012352a7220 */ /* 0x000fe20000410000 */
[----:B------:R-:W-:Y:S01]  /*ccb0*/  FADD.FTZ R172, -R172, R17 ;  /* 0x00000011acac7221 */ /* 0x000fe20000010100 */
[-C--:B------:R-:W-:Y:S01]  /*ccc0*/  FMUL.FTZ R17, R78, -R171.reuse ;  /* 0x800000ab4e117220 */ /* 0x080fe20000410000 */
[----:B------:R-:W-:Y:S01]  /*ccd0*/  FMUL.FTZ R180, R125, R180 ;  /* 0x000000b47db47220 */ /* 0x000fe20000410000 */
[----:B------:R-:W-:Y:S01]  /*cce0*/  FADD.FTZ R91, R68, R91 ;  /* 0x0000005b445b7221 */ /* 0x000fe20000010000 */
[-C--:B------:R-:W-:Y:S01]  /*ccf0*/  FMUL.FTZ R18, R78, -R172.reuse ;  /* 0x800000ac4e127220 */ /* 0x080fe20000410000 */
[----:B------:R-:W-:Y:S01]  /*cd00*/  FFMA.FTZ R17, R79, R172, R17 ;  /* 0x000000ac4f117223 */ /* 0x000fe20000010011 */
[C---:B------:R-:W-:Y:S01]  /*cd10*/  FMUL.FTZ R22, R53.reuse, R180 ;  /* 0x000000b435167220 */ /* 0x040fe20000410000 */
[-C--:B------:R-:W-:Y:S01]  /*cd20*/  FMUL.FTZ R68, R53, R56.reuse ;  /* 0x0000003835447220 */ /* 0x080fe20000410000 */
[----:B------:R-:W-:Y:S01]  /*cd30*/  FFMA.FTZ R18, R79, R171, -R18 ;  /* 0x000000ab4f127223 */ /* 0x000fe20000010812 */
[----:B------:R-:W-:Y:S01]  /*cd40*/  FADD.FTZ R170, -R170, R17 ;  /* 0x00000011aaaa7221 */ /* 0x000fe20000010100 */
[C---:B------:R-:W-:Y:S01]  /*cd50*/  FFMA.FTZ R22, R43.reuse, R56, R22 ;  /* 0x000000382b167223 */ /* 0x040fe20000010016 */
[----:B------:R-:W-:Y:S01]  /*cd60*/  FFMA.FTZ R68, R43, R180, -R68 ;  /* 0x000000b42b447223 */ /* 0x000fe20000010844 */
[----:B------:R-:W-:Y:S01]  /*cd70*/  FADD.FTZ R169, R169, R18 ;  /* 0x00000012a9a97221 */ /* 0x000fe20000010000 */
[C---:B------:R-:W-:Y:S01]  /*cd80*/  FMUL.FTZ R18, R80.reuse, -R170 ;  /* 0x800000aa50127220 */ /* 0x040fe20000410000 */
[----:B------:R-:W-:Y:S01]  /*cd90*/  FFMA.FTZ R43, R43, R54, R42 ;  /* 0x000000362b2b7223 */ /* 0x000fe2000001002a */
[----:B------:R-:W-:Y:S01]  /*cda0*/  FADD.FTZ R90, R115, R90 ;  /* 0x0000005a735a7221 */ /* 0x000fe20000010000 */
[-C--:B------:R-:W-:Y:S01]  /*cdb0*/  FMUL.FTZ R17, R80, -R169.reuse ;  /* 0x800000a950117220 */ /* 0x080fe20000410000 */
[----:B------:R-:W-:Y:S01]  /*cdc0*/  FFMA.FTZ R18, R81, R169, -R18 ;  /* 0x000000a951127223 */ /* 0x000fe20000010812 */
[C---:B------:R-:W-:Y:S01]  /*cdd0*/  FMUL.FTZ R21, R20.reuse, R180 ;  /* 0x000000b414157220 */ /* 0x040fe20000410000 */
[C---:B------:R-:W-:Y:S01]  /*cde0*/  FMUL.FTZ R19, R20.reuse, R56 ;  /* 0x0000003814137220 */ /* 0x040fe20000410000 */
[----:B------:R-:W-:Y:S01]  /*cdf0*/  FFMA.FTZ R115, R20, R52, R43 ;  /* 0x0000003414737223 */ /* 0x000fe2000001002b */
[----:B------:R-:W-:Y:S01]  /*ce00*/  FMUL.FTZ R20, R133, R37 ;  /* 0x0000002585147220 */ /* 0x000fe20000410000 */
[----:B------:R-:W-:Y:S01]  /*ce10*/  FFMA.FTZ R81, R81, R170, R17 ;  /* 0x000000aa51517223 */ /* 0x000fe20000010011 */
[----:B------:R-:W-:Y:S01]  /*ce20*/  FADD.FTZ R167, R167, R18 ;  /* 0x00000012a7a77221 */ /* 0x000fe20000010000 */
[----:B------:R0:W-:Y:S01]  /*ce30*/  STS [R60+0x2134], R21 ;  /* 0x002134153c007388 */ /* 0x0001e20000000800 */
[----:B------:R-:W-:-:S02]  /*ce40*/  HADD2.F32 R17, -RZ, R138.H0_H0 ;  /* 0x2000008aff117230 */ /* 0x000fc40000004100 */
[----:B------:R-:W-:Y:S01]  /*ce50*/  FMUL.FTZ R18, R132, R34 ;  /* 0x0000002284127220 */ /* 0x000fe20000410000 */
[----:B------:R-:W-:Y:S01]  /*ce60*/  FADD.FTZ R168, -R168, R81 ;  /* 0x00000051a8a87221 */ /* 0x000fe20000010100 */
[C---:B------:R-:W-:Y:S01]  /*ce70*/  FMUL.FTZ R72, R133.reuse, R167 ;  /* 0x000000a785487220 */ /* 0x040fe20000410000 */
[----:B------:R1:W-:Y:S01]  /*ce80*/  STS [R60+0x2130], R19 ;  /* 0x002130133c007388 */ /* 0x0003e20000000800 */
[----:B------:R-:W-:Y:S01]  /*ce90*/  FADD.FTZ R89, R70, R89 ;  /* 0x0000005946597221 */ /* 0x000fe20000010000 */
[----:B------:R-:W-:Y:S01]  /*cea0*/  FMUL.FTZ R42, R128, R17 ;  /* 0x00000011802a7220 */ /* 0x000fe20000410000 */
[----:B------:R-:W-:Y:S01]  /*ceb0*/  FMUL.FTZ R70, R133, R168 ;  /* 0x000000a885467220 */ /* 0x000fe20000410000 */
[----:B------:R2:W-:Y:S01]  /*cec0*/  STS [R60+0x213c], R71 ;  /* 0x00213c473c007388 */ /* 0x0005e20000000800 */
[-C--:B0-----:R-:W-:Y:S01]  /*ced0*/  FFMA.FTZ R21, R39, -R20.reuse, R235 ;  /* 0x8000001427157223 */ /* 0x081fe200000100eb */
[----:B------:R-:W-:Y:S01]  /*cee0*/  FFMA.FTZ R20, R38, -R20, R236 ;  /* 0x8000001426147223 */ /* 0x000fe200000100ec */
[----:B------:R-:W-:Y:S01]  /*cef0*/  FFMA.FTZ R107, R125, R52, R107 ;  /* 0x000000347d6b7223 */ /* 0x000fe2000001006b */
[----:B------:R0:W-:Y:S01]  /*cf00*/  STS [R60+0x2138], R69 ;  /* 0x002138453c007388 */ /* 0x0001e20000000800 */
[----:B------:R-:W-:Y:S01]  /*cf10*/  FFMA.FTZ R81, R24, -R42, R207 ;  /* 0x8000002a18517223 */ /* 0x000fe200000100cf */
[-C--:B-1----:R-:W-:Y:S01]  /*cf20*/  FFMA.FTZ R19, R36, -R18.reuse, R199 ;  /* 0x8000001224137223 */ /* 0x082fe200000100c7 */
[----:B------:R-:W-:Y:S01]  /*cf30*/  FFMA.FTZ R18, R35, -R18, R200 ;  /* 0x8000001223127223 */ /* 0x000fe200000100c8 */
[----:B------:R-:W-:Y:S01]  /*cf40*/  FMUL.FTZ R43, R20, R72 ;  /* 0x00000048142b7220 */ /* 0x000fe20000410000 */
[----:B------:R-:W-:Y:S01]  /*cf50*/  FMUL.FTZ R56, R24, R57 ;  /* 0x0000003918387220 */ /* 0x000fe20000410000 */
[----:B--2---:R-:W-:Y:S01]  /*cf60*/  FMUL.FTZ R71, R132, R169 ;  /* 0x000000a984477220 */ /* 0x004fe20000410000 */
[-C--:B------:R-:W-:Y:S01]  /*cf70*/  FMUL.FTZ R24, R20, R70.reuse ;  /* 0x0000004614187220 */ /* 0x080fe20000410000 */
[----:B------:R-:W-:Y:S01]  /*cf80*/  FFMA.FTZ R43, R21, R70, -R43 ;  /* 0x00000046152b7223 */ /* 0x000fe2000001082b */
[----:B------:R-:W-:Y:S01]  /*cf90*/  FFMA.FTZ R73, R23, -R42, R208 ;  /* 0x8000002a17497223 */ /* 0x000fe200000100d0 */
[----:B0-----:R-:W-:Y:S01]  /*cfa0*/  FMUL.FTZ R69, R132, R170 ;  /* 0x000000aa84457220 */ /* 0x001fe20000410000 */
[C---:B------:R-:W-:Y:S01]  /*cfb0*/  FMUL.FTZ R52, R18.reuse, R71 ;  /* 0x0000004712347220 */ /* 0x040fe20000410000 */
[----:B------:R-:W-:Y:S01]  /*cfc0*/  FFMA.FTZ R24, R21, R72, R24 ;  /* 0x0000004815187223 */ /* 0x000fe20000010018 */
[----:B------:R-:W-:Y:S01]  /*cfd0*/  FADD.FTZ R43, RZ, R43 ;  /* 0x0000002bff2b7221 */ /* 0x000fe20000010000 */
[-C--:B------:R-:W-:Y:S01]  /*cfe0*/  FMUL.FTZ R42, R18, R69.reuse ;  /* 0x00000045122a7220 */ /* 0x080fe20000410000 */
[----:B------:R-:W-:Y:S01]  /*cff0*/  FFMA.FTZ R52, R19, R69, -R52 ;  /* 0x0000004513347223 */ /* 0x000fe20000010834 */
[----:B------:R-:W-:Y:S01]  /*d000*/  FMUL.FTZ R54, R131, R31 ;  /* 0x0000001f83367220 */ /* 0x000fe20000410000 */
[----:B------:R-:W-:Y:S01]  /*d010*/  FADD.FTZ R24, RZ, R24 ;  /* 0x00000018ff187221 */ /* 0x000fe20000010000 */
[----:B------:R-:W-:Y:S01]  /*d020*/  FFMA.FTZ R53, R19, R71, R42 ;  /* 0x0000004713357223 */ /* 0x000fe2000001002a */
[----:B------:R-:W-:Y:S01]  /*d030*/  FADD.FTZ R43, R43, R52 ;  /* 0x000000342b2b7221 */ /* 0x000fe20000010000 */
[----:B------:R-:W-:Y:S01]  /*d040*/  FFMA.FTZ R55, R32, -R54, R202 ;  /* 0x8000003620377223 */ /* 0x000fe200000100ca */
[----:B------:R-:W-:Y:S01]  /*d050*/  FMUL.FTZ R52, R130, R28 ;  /* 0x0000001c82347220 */ /* 0x000fe20000410000 */
[----:B------:R-:W-:Y:S01]  /*d060*/  FFMA.FTZ R54, R33, -R54, R201 ;  /* 0x8000003621367223 */ /* 0x000fe200000100c9 */
[C---:B------:R-:W-:Y:S01]  /*d070*/  FMUL.FTZ R74, R131.reuse, R172 ;  /* 0x000000ac834a7220 */ /* 0x040fe20000410000 */
[----:B------:R-:W-:Y:S01]  /*d080*/  FMUL.FTZ R76, R131, R171 ;  /* 0x000000ab834c7220 */ /* 0x000fe20000410000 */
[----:B------:R-:W-:Y:S01]  /*d090*/  FADD.FTZ R24, R24, R53 ;  /* 0x0000003518187221 */ /* 0x000fe20000010000 */
[----:B------:R-:W-:Y:S01]  /*d0a0*/  FFMA.FTZ R53, R29, -R52, R204 ;  /* 0x800000341d357223 */ /* 0x000fe200000100cc */
[----:B------:R-:W-:Y:S01]  /*d0b0*/  FMUL.FTZ R42, R54, R74 ;  /* 0x0000004a362a7220 */ /* 0x000fe20000410000 */
[----:B------:R-:W-:Y:S01]  /*d0c0*/  FFMA.FTZ R56, R23, R177, R56 ;  /* 0x000000b117387223 */ /* 0x000fe20000010038 */
[----:B------:R-:W-:Y:S01]  /*d0d0*/  FFMA.FTZ R52, R30, -R52, R203 ;  /* 0x800000341e347223 */ /* 0x000fe200000100cb */
[----:B------:R-:W-:Y:S01]  /*d0e0*/  FMUL.FTZ R77, R54, R76 ;  /* 0x0000004c364d7220 */ /* 0x000fe20000410000 */
[C---:B------:R-:W-:Y:S01]  /*d0f0*/  FMUL.FTZ R79, R130.reuse, R173 ;  /* 0x000000ad824f7220 */ /* 0x040fe20000410000 */
[----:B------:R-:W-:Y:S01]  /*d100*/  FMUL.FTZ R23, R130, R174 ;  /* 0x000000ae82177220 */ /* 0x000fe20000410000 */
[C---:B------:R-:W-:Y:S01]  /*d110*/  FFMA.FTZ R75, R55.reuse, R76, R42 ;  /* 0x0000004c374b7223 */ /* 0x040fe2000001002a */
[----:B------:R-:W-:Y:S01]  /*d120*/  FFMA.FTZ R42, R55, R74, -R77 ;  /* 0x0000004a372a7223 */ /* 0x000fe2000001084d */
[C---:B------:R-:W-:Y:S01]  /*d130*/  FMUL.FTZ R80, R52.reuse, R79 ;  /* 0x0000004f34507220 */ /* 0x040fe20000410000 */
[-C--:B------:R-:W-:Y:S01]  /*d140*/  FMUL.FTZ R78, R52, R23.reuse ;  /* 0x00000017344e7220 */ /* 0x080fe20000410000 */
[----:B------:R-:W-:Y:S01]  /*d150*/  FADD.FTZ R24, R24, R75 ;  /* 0x0000004b18187221 */ /* 0x000fe20000010000 */
[----:B------:R-:W-:Y:S01]  /*d160*/  FADD.FTZ R42, R43, R42 ;  /* 0x0000002a2b2a7221 */ /* 0x000fe20000010000 */
[C---:B------:R-:W-:Y:S01]  /*d170*/  FFMA.FTZ R75, R53.reuse, R23, -R80 ;  /* 0x00000017354b7223 */ /* 0x040fe20000010850 */
[----:B------:R-:W-:Y:S01]  /*d180*/  FFMA.FTZ R43, R53, R79, R78 ;  /* 0x0000004f352b7223 */ /* 0x000fe2000001004e */
[----:B------:R-:W-:Y:S01]  /*d190*/  FMUL.FTZ R80, R177, UR57 ;  /* 0x00000039b1507c20 */ /* 0x000fe20008410000 */
[----:B------:R-:W-:Y:S01]  /*d1a0*/  FMUL.FTZ R77, R129, R25 ;  /* 0x00000019814d7220 */ /* 0x000fe20000410000 */
[----:B------:R-:W-:Y:S01]  /*d1b0*/  FMUL.FTZ R78, R57, UR57 ;  /* 0x00000039394e7c20 */ /* 0x000fe20008410000 */
[----:B------:R-:W-:Y:S01]  /*d1c0*/  FFMA.FTZ R105, R123, R142, R105 ;  /* 0x0000008e7b697223 */ /* 0x000fe20000010069 */
[----:B------:R-:W-:Y:S01]  /*d1d0*/  FADD.FTZ R75, R42, R75 ;  /* 0x0000004b2a4b7221 */ /* 0x000fe20000010000 */
[----:B------:R-:W-:Y:S01]  /*d1e0*/  FFMA.FTZ R142, R57, UR59, -R80 ;  /* 0x0000003b398e7c23 */ /* 0x000fe20008010850 */
[----:B------:R-:W-:Y:S01]  /*d1f0*/  FFMA.FTZ R42, R27, -R77, R205 ;  /* 0x8000004d1b2a7223 */ /* 0x000fe200000100cd */
[----:B------:R-:W-:Y:S01]  /*d200*/  FFMA.FTZ R126, R177, UR59, R78 ;  /* 0x0000003bb17e7c23 */ /* 0x000fe2000801004e */
[C---:B------:R-:W-:Y:S01]  /*d210*/  FMUL.FTZ R80, R129.reuse, R44 ;  /* 0x0000002c81507220 */ /* 0x040fe20000410000 */
[----:B------:R-:W-:Y:S01]  /*d220*/  FMUL.FTZ R78, R129, R175 ;  /* 0x000000af814e7220 */ /* 0x000fe20000410000 */
[----:B------:R-:W-:Y:S01]  /*d230*/  FADD.FTZ R24, R24, R43 ;  /* 0x0000002b18187221 */ /* 0x000fe20000010000 */
[----:B------:R-:W-:Y:S01]  /*d240*/  FFMA.FTZ R43, R26, -R77, R206 ;  /* 0x8000004d1a2b7223 */ /* 0x000fe200000100ce */
[----:B------:R-:W-:Y:S01]  /*d250*/  FMUL.FTZ R114, R42, R80 ;  /* 0x000000502a727220 */ /* 0x000fe20000410000 */
[----:B------:R-:W-:Y:S01]  /*d260*/  FMUL.FTZ R144, R128, R177 ;  /* 0x000000b180907220 */ /* 0x000fe20000410000 */
[-C--:B------:R-:W-:Y:S01]  /*d270*/  FMUL.FTZ R77, R42, R78.reuse ;  /* 0x0000004e2a4d7220 */ /* 0x080fe20000410000 */
[----:B------:R-:W-:Y:S01]  /*d280*/  FMUL.FTZ R146, R128, R57 ;  /* 0x0000003980927220 */ /* 0x000fe20000410000 */
[----:B------:R-:W-:Y:S01]  /*d290*/  FFMA.FTZ R57, R43, R78, R114 ;  /* 0x0000004e2b397223 */ /* 0x000fe20000010072 */
[----:B------:R-:W-:Y:S01]  /*d2a0*/  FMUL.FTZ R150, R81, R144 ;  /* 0x0000009051967220 */ /* 0x000fe20000410000 */
[----:B------:R-:W-:Y:S01]  /*d2b0*/  FFMA.FTZ R114, R43, R80, -R77 ;  /* 0x000000502b727223 */ /* 0x000fe2000001084d */
[-C--:B------:R-:W-:Y:S01]  /*d2c0*/  FMUL.FTZ R148, R81, R146.reuse ;  /* 0x0000009251947220 */ /* 0x080fe20000410000 */
[----:B------:R-:W-:Y:S01]  /*d2d0*/  FADD.FTZ R24, R24, R57 ;  /* 0x0000003918187221 */ /* 0x000fe20000010000 */
[----:B------:R-:W-:Y:S01]  /*d2e0*/  FFMA.FTZ R150, R73, R146, -R150 ;  /* 0x0000009249967223 */ /* 0x000fe20000010896 */
[----:B------:R-:W-:Y:S01]  /*d2f0*/  FADD.FTZ R75, R75, R114 ;  /* 0x000000724b4b7221 */ /* 0x000fe20000010000 */
[----:B------:R-:W-:Y:S01]  /*d300*/  FFMA.FTZ R77, R73, R144, R148 ;  /* 0x00000090494d7223 */ /* 0x000fe20000010094 */
[----:B------:R-:W-:Y:S01]  /*d310*/  FMUL.FTZ R57, R25, R78 ;  /* 0x0000004e19397220 */ /* 0x000fe20000410000 */
[----:B------:R-:W-:Y:S01]  /*d320*/  FMUL.FTZ R142, R81, R142 ;  /* 0x0000008e518e7220 */ /* 0x000fe20000410000 */
[----:B------:R-:W-:Y:S01]  /*d330*/  FADD.FTZ R75, R75, R150 ;  /* 0x000000964b4b7221 */ /* 0x000fe20000010000 */
[----:B------:R-:W-:Y:S01]  /*d340*/  FADD.FTZ R77, R24, R77 ;  /* 0x0000004d184d7221 */ /* 0x000fe20000010000 */
[----:B------:R-:W-:Y:S01]  /*d350*/  FADD.FTZ R88, R115, R88 ;  /* 0x0000005873587221 */ /* 0x000fe20000010000 */
[----:B------:R-:W-:Y:S01]  /*d360*/  FFMA.FTZ R24, R73, R126, R142 ;  /* 0x0000007e49187223 */ /* 0x000fe2000001008e */
[----:B------:R-:W-:Y:S01]  /*d370*/  FADD.FTZ R68, R75, R68 ;  /* 0x000000444b447221 */ /* 0x000fe20000010000 */
[----:B------:R-:W-:Y:S01]  /*d380*/  FADD.FTZ R77, R77, R22 ;  /* 0x000000164d4d7221 */ /* 0x000fe20000010000 */
[----:B------:R0:W-:Y:S01]  /*d390*/  STS [R60+0x2120], R57 ;  /* 0x002120393c007388 */ /* 0x0001e20000000800 */
[----:B------:R-:W-:Y:S01]  /*d3a0*/  FMUL.FTZ R81, R17, R144 ;  /* 0x0000009011517220 */ /* 0x000fe20000410000 */
[----:B------:R-:W-:Y:S01]  /*d3b0*/  FADD.FTZ R68, R68, R59 ;  /* 0x0000003b44447221 */ /* 0x000fe20000010000 */
[----:B------:R-:W-:Y:S01]  /*d3c0*/  FADD.FTZ R77, R77, R58 ;  /* 0x0000003a4d4d7221 */ /* 0x000fe20000010000 */
[----:B------:R-:W-:Y:S01]  /*d3d0*/  FMUL.FTZ R59, R28, R23 ;  /* 0x000000171c3b7220 */ /* 0x000fe20000410000 */
[----:B------:R-:W-:Y:S01]  /*d3e0*/  FMUL.FTZ R115, R17, R146 ;  /* 0x0000009211737220 */ /* 0x000fe20000410000 */
[----:B------:R-:W-:Y:S01]  /*d3f0*/  FADD.FTZ R67, R68, R67 ;  /* 0x0000004344437221 */ /* 0x000fe20000010000 */
[----:B------:R-:W-:Y:S01]  /*d400*/  FADD.FTZ R66, R77, R66 ;  /* 0x000000424d427221 */ /* 0x000fe20000010000 */
[----:B------:R-:W-:Y:S01]  /*d410*/  FMUL.FTZ R73, R25, R80 ;  /* 0x0000005019497220 */ /* 0x000fe20000410000 */
[----:B------:R-:W-:Y:S01]  /*d420*/  FMUL.FTZ R79, R28, R79 ;  /* 0x0000004f1c4f7220 */ /* 0x000fe20000410000 */
[----:B------:R-:W-:Y:S01]  /*d430*/  FADD.FTZ R67, R67, R64 ;  /* 0x0000004043437221 */ /* 0x000fe20000010000 */
[----:B------:R-:W-:Y:S01]  /*d440*/  FADD.FTZ R66, R66, R65 ;  /* 0x0000004142427221 */ /* 0x000fe20000010000 */
[C---:B------:R-:W-:Y:S01]  /*d450*/  FMUL.FTZ R23, R31.reuse, R76 ;  /* 0x0000004c1f177220 */ /* 0x040fe20000410000 */
[----:B0-----:R-:W-:Y:S01]  /*d460*/  FMUL.FTZ R57, R31, R74 ;  /* 0x0000004a1f397220 */ /* 0x001fe20000410000 */
[----:B------:R-:W-:Y:S01]  /*d470*/  FADD.FTZ R50, R67, R50 ;  /* 0x0000003243327221 */ /* 0x000fe20000010000 */
[----:B------:R-:W-:Y:S01]  /*d480*/  FADD.FTZ R51, R66, R51 ;  /* 0x0000003342337221 */ /* 0x000fe20000010000 */
[C---:B------:R-:W-:Y:S01]  /*d490*/  FMUL.FTZ R71, R34.reuse, R71 ;  /* 0x0000004722477220 */ /* 0x040fe20000410000 */
[----:B------:R-:W-:Y:S01]  /*d4a0*/  FMUL.FTZ R69, R34, R69 ;  /* 0x0000004522457220 */ /* 0x000fe20000410000 */
[----:B------:R-:W-:Y:S01]  /*d4b0*/  FADD.FTZ R50, R50, R49 ;  /* 0x0000003132327221 */ /* 0x000fe20000010000 */
[----:B------:R-:W-:Y:S01]  /*d4c0*/  FMUL.FTZ R49, R37, R70 ;  /* 0x0000004625317220 */ /* 0x000fe20000410000 */
[----:B------:R-:W-:Y:S01]  /*d4d0*/  FADD.FTZ R51, R51, R48 ;  /* 0x0000003033337221 */ /* 0x000fe20000010000 */
[----:B------:R-:W-:Y:S01]  /*d4e0*/  STS [R60+0x2128], R81 ;  /* 0x002128513c007388 */ /* 0x000fe20000000800 */
[----:B------:R-:W-:Y:S01]  /*d4f0*/  FADD.FTZ R50, R50, R47 ;  /* 0x0000002f32327221 */ /* 0x000fe20000010000 */
[----:B------:R-:W-:Y:S01]  /*d500*/  FMUL.FTZ R47, R37, R72 ;  /* 0x00000048252f7220 */ /* 0x000fe20000410000 */
[----:B------:R-:W-:Y:S01]  /*d510*/  FADD.FTZ R46, R51, R46 ;  /* 0x0000002e332e7221 */ /* 0x000fe20000010000 */
        /* <DEDUP_REMOVED lines=14> */
[----:B------:R-:W-:Y:S01]  /*d600*/  FMUL.FTZ R189, R12, R206 ;  /* 0x000000ce0cbd7220 */ /* 0x000fe20000410000 */
[C---:B------:R-:W-:Y:S01]  /*d610*/  IADD3 R80, R141.reuse, 0x3c0, RZ ;  /* 0x000003c08d507810 */ /* 0x040fe20007ffe0ff */
[----:B------:R0:W-:Y:S01]  /*d620*/  STS [R60+0x2110], R23 ;  /* 0x002110173c007388 */ /* 0x0001e20000000800 */
[C---:B------:R-:W-:Y:S01]  /*d630*/  IADD3 R114, R141.reuse, 0x400, RZ ;  /* 0x000004008d727810 */ /* 0x040fe20007ffe0ff */
[----:B------:R-:W-:Y:S01]  /*d640*/  FMUL.FTZ R235, R16, R235 ;  /* 0x000000eb10eb7220 */ /* 0x000fe20000410000 */
[C---:B------:R-:W-:Y:S01]  /*d650*/  IADD3 R126, R141.reuse, 0x440, RZ ;  /* 0x000004408d7e7810 */ /* 0x040fe20007ffe0ff */
[----:B------:R-:W-:Y:S01]  /*d660*/  STS [R60+0x2114], R57 ;  /* 0x002114393c007388 */ /* 0x000fe20000000800 */
[----:B------:R-:W-:Y:S01]  /*d670*/  IADD3 R142, R141, 0x480, RZ ;  /* 0x000004808d8e7810 */ /* 0x000fe20007ffe0ff */
[----:B------:R-:W-:Y:S01]  /*d680*/  FMUL.FTZ R199, R15, R199 ;  /* 0x000000c70fc77220 */ /* 0x000fe20000410000 */
[C---:B------:R-:W-:Y:S01]  /*d690*/  IADD3 R144, R141.reuse, 0x4c0, RZ ;  /* 0x000004c08d907810 */ /* 0x040fe20007ffe0ff */
[----:B------:R-:W-:Y:S01]  /*d6a0*/  STS [R60+0x2108], R71 ;  /* 0x002108473c007388 */ /* 0x000fe20000000800 */
[C---:B------:R-:W-:Y:S01]  /*d6b0*/  IADD3 R48, R141.reuse, 0x80, RZ ;  /* 0x000000808d307810 */ /* 0x040fe20007ffe0ff */
[----:B0-----:R-:W-:Y:S01]  /*d6c0*/  FADD.FTZ R23, R46, R45 ;  /* 0x0000002d2e177221 */ /* 0x001fe20000010000 */
[C---:B------:R-:W-:Y:S01]  /*d6d0*/  IADD3 R46, R141.reuse, 0x40, RZ ;  /* 0x000000408d2e7810 */ /* 0x040fe20007ffe0ff */
[----:B------:R0:W-:Y:S01]  /*d6e0*/  STS [R60+0x210c], R69 ;  /* 0x00210c453c007388 */ /* 0x0001e20000000800 */
[----:B------:R-:W-:Y:S01]  /*d6f0*/  IADD3 R50, R141, 0xc0, RZ ;  /* 0x000000c08d327810 */ /* 0x000fe20007ffe0ff */
[----:B------:R-:W-:Y:S01]  /*d700*/  FADD.FTZ R23, R23, R62 ;  /* 0x0000003e17177221 */ /* 0x000fe20000010000 */
[C---:B------:R-:W-:Y:S01]  /*d710*/  IADD3 R58, R141.reuse, 0x100, RZ ;  /* 0x000001008d3a7810 */ /* 0x040fe20007ffe0ff */
[----:B------:R1:W-:Y:S01]  /*d720*/  STS [R60+0x2100], R47 ;  /* 0x0021002f3c007388 */ /* 0x0003e20000000800 */
[C---:B------:R-:W-:Y:S01]  /*d730*/  IADD3 R62, R141.reuse, 0x140, RZ ;  /* 0x000001408d3e7810 */ /* 0x040fe20007ffe0ff */
[----:B------:R-:W-:Y:S01]  /*d740*/  FFMA.FTZ R201, -R14, R201, -RZ ;  /* 0x000000c90ec97223 */ /* 0x000fe200000109ff */
[C---:B------:R-:W-:Y:S01]  /*d750*/  IADD3 R64, R141.reuse, 0x180, RZ ;  /* 0x000001808d407810 */ /* 0x040fe20007ffe0ff */
[----:B------:R2:W-:Y:S01]  /*d760*/  STS [R60+0x2104], R49 ;  /* 0x002104313c007388 */ /* 0x0005e20000000800 */
        /* <DEDUP_REMOVED lines=20> */
[----:B0-----:R-:W-:Y:S01]  /*d8b0*/  LEA.HI.SX32 R69, R70, R141, 0x1b ;  /* 0x0000008d46457211 */ /* 0x001fe200078fdaff */
[----:B------:R-:W-:Y:S01]  /*d8c0*/  FFMA.FTZ R223, -R3, R223, -RZ ;  /* 0x000000df03df7223 */ /* 0x000fe200000109ff */
[-C--:B------:R-:W-:Y:S01]  /*d8d0*/  LEA.HI.SX32 R71, R72, R141.reuse, 0x1b ;  /* 0x0000008d48477211 */ /* 0x080fe200078fdaff */
[----:B------:R-:W-:Y:S01]  /*d8e0*/  FMUL.FTZ R193, R2, R226 ;  /* 0x000000e202c17220 */ /* 0x000fe20000410000 */
[----:B------:R-:W-:Y:S01]  /*d8f0*/  LEA.HI.SX32 R73, R74, R141, 0x1b ;  /* 0x0000008d4a497211 */ /* 0x000fe200078fdaff */
[----:B------:R-:W-:Y:S01]  /*d900*/  FFMA.FTZ R225, -R2, R225, -RZ ;  /* 0x000000e102e17223 */ /* 0x000fe200000109ff */
[----:B------:R-:W-:Y:S01]  /*d910*/  LEA.HI.SX32 R75, R76, R141, 0x1b ;  /* 0x0000008d4c4b7211 */ /* 0x000fe200078fdaff */
        /* <DEDUP_REMOVED lines=19> */
[-C--:B-1----:R-:W-:Y:S01]  /*da50*/  LEA.HI.SX32 R47, R48, R141.reuse, 0x1b ;  /* 0x0000008d302f7211 */ /* 0x082fe200078fdaff */
[----:B------:R-:W-:Y:S01]  /*da60*/  FFMA.FTZ R195, R172, UR59, -R195 ;  /* 0x0000003bacc37c23 */ /* 0x000fe200080108c3 */
[-C--:B------:R-:W-:Y:S01]  /*da70*/  LEA.HI.SX32 R59, R50, R141.reuse, 0x1b ;  /* 0x0000008d323b7211 */ /* 0x080fe200078fdaff */
[----:B------:R-:W-:Y:S01]  /*da80*/  FFMA.FTZ R190, R171, UR59, R190 ;  /* 0x0000003babbe7c23 */ /* 0x000fe200080100be */
[-C--:B------:R-:W-:Y:S01]  /*da90*/  LEA.HI.SX32 R61, R58, R141.reuse, 0x1b ;  /* 0x0000008d3a3d7211 */ /* 0x080fe200078fdaff */
[----:B------:R-:W-:Y:S01]  /*daa0*/  FFMA.FTZ R188, R169, UR59, R188 ;  /* 0x0000003ba9bc7c23 */ /* 0x000fe200080100bc */
[-C--:B--2---:R-:W-:Y:S01]  /*dab0*/  LEA.HI.SX32 R49, R62, R141.reuse, 0x1b ;  /* 0x0000008d3e317211 */ /* 0x084fe200078fdaff */
[----:B------:R-:W-:Y:S01]  /*dac0*/  FFMA.FTZ R27, R168, UR59, -R27 ;  /* 0x0000003ba81b7c23 */ /* 0x000fe2000801081b */
        /* <DEDUP_REMOVED lines=13> */
[----:B------:R-:W-:Y:S02]  /*dba0*/  LEA.HI.SX32 R177, R176, R141, 0x1b ;  /* 0x0000008db0b17211 */ /* 0x000fe400078fdaff */
[-C--:B------:R-:W-:Y:S02]  /*dbb0*/  LEA R66, R67, R134.reuse, 0x2 ;  /* 0x0000008643427211 */ /* 0x080fe400078e10ff */
[-C--:B------:R-:W-:Y:S01]  /*dbc0*/  LEA R67, R69, R134.reuse, 0x2 ;  /* 0x0000008645437211 */ /* 0x080fe200078e10ff */
[----:B------:R-:W-:Y:S01]  /*dbd0*/  BAR.SYNC.DEFER_BLOCKING 0x0 ;  /* 0x0000000000007b1d */ /* 0x000fe20000010000 */
[-C--:B------:R-:W-:Y:S02]  /*dbe0*/  LEA R68, R71, R134.reuse, 0x2 ;  /* 0x0000008647447211 */ /* 0x080fe400078e10ff */
[-C--:B------:R-:W-:Y:S02]  /*dbf0*/  LEA R69, R73, R134.reuse, 0x2 ;  /* 0x0000008649457211 */ /* 0x080fe400078e10ff */
        /* <DEDUP_REMOVED lines=9> */
[----:B------:R-:W-:Y:S01]  /*dc90*/  LEA R58, R47, R134, 0x2 ;  /* 0x000000862f3a7211 */ /* 0x000fe200078e10ff */
[----:B------:R-:W-:Y:S01]  /*dca0*/  FFMA.FTZ R47, -R16, R236, -RZ ;  /* 0x000000ec102f7223 */ /* 0x000fe200000109ff */
[-C--:B------:R-:W-:Y:S01]  /*dcb0*/  LEA R59, R59, R134.reuse, 0x2 ;  /* 0x000000863b3b7211 */ /* 0x080fe200078e10ff */
[----:B------:R-:W0:Y:S01]  /*dcc0*/  LDS R185, [R45+0x2100] ;  /* 0x002100002db97984 */ /* 0x000e220000000800 */
[-C--:B------:R-:W-:Y:S02]  /*dcd0*/  LEA R61, R61, R134.reuse, 0x2 ;  /* 0x000000863d3d7211 */ /* 0x080fe400078e10ff */
[-C--:B------:R-:W-:Y:S01]  /*dce0*/  LEA R62, R49, R134.reuse, 0x2 ;  /* 0x00000086313e7211 */ /* 0x080fe200078e10ff */
[----:B------:R-:W1:Y:S01]  /*dcf0*/  LDS R146, [R58+0x2300] ;  /* 0x002300003a927984 */ /* 0x000e620000000800 */
[----:B------:R-:W-:Y:S01]  /*dd00*/  LEA R63, R63, R134, 0x2 ;  /* 0x000000863f3f7211 */ /* 0x000fe200078e10ff */
[----:B------:R-:W-:Y:S01]  /*dd10*/  FFMA.FTZ R49, -R15, R200, -RZ ;  /* 0x000000c80f317223 */ /* 0x000fe200000109ff */
[-C--:B------:R-:W-:Y:S01]  /*dd20*/  LEA R64, R51, R134.reuse, 0x2 ;  /* 0x0000008633407211 */ /* 0x080fe200078e10ff */
[----:B------:R-:W2:Y:S01]  /*dd30*/  LDS R148, [R61+0x2500] ;  /* 0x002500003d947984 */ /* 0x000ea20000000800 */
[----:B------:R-:W-:Y:S01]  /*dd40*/  LEA R65, R65, R134, 0x2 ;  /* 0x0000008641417211 */ /* 0x000fe200078e10ff */
[----:B------:R-:W-:Y:S01]  /*dd50*/  FMUL.FTZ R51, R14, R202 ;  /* 0x000000ca0e337220 */ /* 0x000fe20000410000 */
        /* <DEDUP_REMOVED lines=62> */
[----:B------:R-:W-:Y:S01]  /*e140*/  STS [R60+0x4200], R235 ;  /* 0x004200eb3c007388 */ /* 0x000fe20000000800 */
[----:B-1----:R-:W-:-:S03]  /*e150*/  FFMA.FTZ R47, -R0, R228, -RZ ;  /* 0x000000e4002f7223 */ /* 0x002fc600000109ff */
[----:B------:R-:W-:Y:S01]  /*e160*/  STS [R60+0x4208], R199 ;  /* 0x004208c73c007388 */ /* 0x000fe20000000800 */
[----:B-----5:R-:W-:-:S03]  /*e170*/  FMUL.FTZ R187, R3, R224 ;  /* 0x000000e003bb7220 */ /* 0x020fc60000410000 */
        /* <DEDUP_REMOVED lines=9> */
[----:B------:R-:W-:Y:S04]  /*e210*/  STS [R60+0x4254], R217 ;  /* 0x004254d93c007388 */ /* 0x000fe80000000800 */
[----:B------:R-:W-:Y:S01]  /*e220*/  STS [R60+0x4258], R49 ;  /* 0x004258313c007388 */ /* 0x000fe20000000800 */
[----:B-1----:R-:W-:-:S03]  /*e230*/  FMUL.FTZ R189, R175, UR57 ;  /* 0x00000039afbd7c20 */ /* 0x002fc60008410000 */
[----:B------:R-:W-:Y:S01]  /*e240*/  STS [R60+0x425c], R219 ;  /* 0x00425cdb3c007388 */ /* 0x000fe20000000800 */
[----:B------:R-:W-:-:S03]  /*e250*/  FFMA.FTZ R189, R44, UR59, -R189 ;  /* 0x0000003b2cbd7c23 */ /* 0x000fc600080108bd */
[----:B------:R-:W-:Y:S04]  /*e260*/  STS [R60+0x4260], R51 ;  /* 0x004260333c007388 */ /* 0x000fe80000000800 */
[----:B------:R-:W-:Y:S04]  /*e270*/  STS [R60+0x4264], R221 ;  /* 0x004264dd3c007388 */ /* 0x000fe80000000800 */
[----:B------:R1:W-:Y:S04]  /*e280*/  STS [R60+0x4268], R187 ;  /* 0x004268bb3c007388 */ /* 0x0003e80000000800 */
[----:B------:R-:W-:Y:S04]  /*e290*/  STS [R60+0x426c], R223 ;  /* 0x00426cdf3c007388 */ /* 0x000fe80000000800 */
[----:B------:R3:W-:Y:S01]  /*e2a0*/  STS [R60+0x4270], R193 ;  /* 0x004270c13c007388 */ /* 0x0007e20000000800 */
[----:B-1----:R-:W-:-:S03]  /*e2b0*/  FMUL.FTZ R187, R169, UR57 ;  /* 0x00000039a9bb7c20 */ /* 0x002fc60008410000 */
[----:B------:R-:W-:Y:S01]  /*e2c0*/  STS [R60+0x4274], R225 ;  /* 0x004274e13c007388 */ /* 0x000fe20000000800 */
[----:B------:R-:W-:-:S03]  /*e2d0*/  FFMA.FTZ R187, R170, UR59, -R187 ;  /* 0x0000003baabb7c23 */ /* 0x000fc600080108bb */
[----:B------:R-:W-:Y:S01]  /*e2e0*/  STS [R60+0x4278], R227 ;  /* 0x004278e33c007388 */ /* 0x000fe20000000800 */
[----:B---3--:R-:W-:-:S03]  /*e2f0*/  FMUL.FTZ R193, R173, UR57 ;  /* 0x00000039adc17c20 */ /* 0x008fc60008410000 */
[----:B------:R1:W-:Y:S01]  /*e300*/  STS [R60+0x427c], R47 ;  /* 0x00427c2f3c007388 */ /* 0x0003e20000000800 */
[----:B------:R-:W-:Y:S01]  /*e310*/  FFMA.FTZ R193, R174, UR59, -R193 ;  /* 0x0000003baec17c23 */ /* 0x000fe200080108c1 */
[----:B-1----:R-:W-:-:S04]  /*e320*/  FMUL.FTZ R60, R168, UR57 ;  /* 0x00000039a83c7c20 */ /* 0x002fc80008410000 */
[----:B------:R-:W-:Y:S01]  /*e330*/  FFMA.FTZ R60, R167, UR59, R60 ;  /* 0x0000003ba73c7c23 */ /* 0x000fe2000801003c */
[----:B------:R-:W-:Y:S06]  /*e340*/  BAR.SYNC.DEFER_BLOCKING 0x0 ;  /* 0x0000000000007b1d */ /* 0x000fec0000010000 */
[----:B0-2-4-:R-:W-:Y:S05]  /*e350*/  @!P1 BRA `(.L_x_8800) ;  /* 0x0000000000c09947 */ /* 0x015fea0003800000 */
[----:B------:R-:W-:Y:S01]  /*e360*/  UIMAD UR42, UR50, UR40, URZ ;  /* 0x00000028322a72a4 */ /* 0x000fe2000f8e023f */
[----:B------:R0:W1:Y:S01]  /*e370*/  LDS R197, [R45+0x4200] ;  /* 0x004200002dc57984 */ /* 0x0000620000000800 */
        /* <DEDUP_REMOVED lines=35> */
[----:B0-----:R-:W-:Y:S01]  /*e5b0*/  IMAD.WIDE.U32 R44, R49, UR7, R46 ;  /* 0x00000007312c7c25 */ /* 0x001fe2000f8e002e */
        /* <DEDUP_REMOVED lines=9> */
[----:B-1----:R0:W-:Y:S02]  /*e650*/  REDG.E.ADD.F32.FTZ.RN.STRONG.GPU desc[UR52][R50.64], R197 ;  /* 0x000000c5320079a6 */ /* 0x0021e4000c10f3b4 */
.L_x_8800:
[----:B------:R-:W-:Y:S05]  /*e660*/  BSYNC B0 ;  /* 0x0000000000007941 */ /* 0x000fea0003800000 */
.L_x_8799:
[----:B------:R-:W-:Y:S01]  /*e670*/  USHF.R.U32.HI UR57, URZ, 0x1, UR31 ;  /* 0x000000013f397899 */ /* 0x000fe2000801161f */
[----:B------:R-:W1:Y:S01]  /*e680*/  LDS R57, [R57+0x4300] ;  /* 0x0043000039397984 */ /* 0x000e620000000800 */
[----:B------:R-:W-:Y:S01]  /*e690*/  USHF.R.U32.HI UR43, URZ, 0x1, UR39 ;  /* 0x000000013f2b7899 */ /* 0x000fe20008011627 */
[----:B------:R-:W2:Y:S01]  /*e6a0*/  LDC.64 R46, c[0x0][0x360] ;  /* 0x0000d800ff2e7b82 */ /* 0x000ea20000000a00 */
[----:B------:R-:W-:Y:S01]  /*e6b0*/  USHF.R.U64 UR59, UR30, 0x1, UR31 ;  /* 0x000000011e3b7899 */ /* 0x000fe2000800121f */
[----:B0-----:R-:W-:Y:S01]  /*e6c0*/  SHF.L.U32 R48, R141, 0x2, RZ ;  /* 0x000000028d307819 */ /* 0x001fe200000006ff */
[----:B------:R-:W-:Y:S01]  /*e6d0*/  UIMAD UR57, UR57, UR11, URZ ;  /* 0x0000000b393972a4 */ /* 0x000fe2000f8e023f */
[----:B------:R-:W-:Y:S01]  /*e6e0*/  SHF.R.U32.HI R49, RZ, 0x1e, R141 ;  /* 0x0000001eff317819 */ /* 0x000fe2000001168d */
[----:B------:R-:W-:Y:S01]  /*e6f0*/  USHF.R.U64 UR42, UR38, 0x1, UR39 ;  /* 0x00000001262a7899 */ /* 0x000fe20008001227 */
[----:B------:R-:W-:Y:S01]  /*e700*/  BSSY B0, `(.L_x_8801) ;  /* 0x0000030000007945 */ /* 0x000fe20003800000 */
[----:B------:R-:W-:Y:S01]  /*e710*/  UIMAD UR43, UR43, UR11, URZ ;  /* 0x0000000b2b2b72a4 */ /* 0x000fe2000f8e023f */
[----:B------:R-:W0:Y:S01]  /*e720*/  LDC.64 R44, c[0x0][0x380] ;  /* 0x0000e000ff2c7b82 */ /* 0x000e220000000a00 */
        /* <DEDUP_REMOVED lines=32> */
[----:B0-----:R-:W-:Y:S01]  /*e930*/  IMAD R198, R44, UR57, RZ ;  /* 0x000000392cc67c24 */ /* 0x001fe2000f8e02ff */
        /* <DEDUP_REMOVED lines=9> */
[----:B-1----:R-:W-:Y:S06]  /*e9d0*/  @!P1 BRA `(.L_x_8802) ;  /* 0x0000000000089947 */ /* 0x002fec0003800000 */
[----:B------:R0:W-:Y:S04]  /*e9e0*/  REDG.E.ADD.F32.FTZ.RN.STRONG.GPU desc[UR52][R50.64+-0x1f00], R145 ;  /* 0xffe10091320079a6 */ /* 0x0001e8000c10f3b4 */
[----:B------:R0:W-:Y:S02]  /*e9f0*/  REDG.E.ADD.F32.FTZ.RN.STRONG.GPU desc[UR52][R48.64+-0x1f00], R57 ;  /* 0xffe10039300079a6 */ /* 0x0001e4000c10f3b4 */
.L_x_8802:
[----:B------:R-:W-:Y:S05]  /*ea00*/  BSYNC B0 ;  /* 0x0000000000007941 */ /* 0x000fea0003800000 */
.L_x_8801:
        /* <DEDUP_REMOVED lines=11> */
.L_x_8804:
[----:B------:R-:W-:Y:S05]  /*eac0*/  BSYNC B0 ;  /* 0x0000000000007941 */ /* 0x000fea0003800000 */
.L_x_8803:
[----:B------:R-:W3:Y:S01]  /*ead0*/  LDS R59, [R59+0x4500] ;  /* 0x004500003b3b7984 */ /* 0x000ee20000000800 */
[----:B------:R-:W-:Y:S04]  /*eae0*/  BSSY B0, `(.L_x_8805) ;  /* 0x0000004000007945 */ /* 0x000fe80003800000 */
[----:B------:R-:W-:Y:S05]  /*eaf0*/  @!P1 BRA `(.L_x_8806) ;  /* 0x0000000000089947 */ /* 0x000fea0003800000 */
[----:B------:R4:W-:Y:S04]  /*eb00*/  REDG.E.ADD.F32.FTZ.RN.STRONG.GPU desc[UR52][R50.64+-0x1d00], R147 ;  /* 0xffe30093320079a6 */ /* 0x0009e8000c10f3b4 */
[----:B---3--:R4:W-:Y:S02]  /*eb10*/  REDG.E.ADD.F32.FTZ.RN.STRONG.GPU desc[UR52][R48.64+-0x1d00], R59 ;  /* 0xffe3003b300079a6 */ /* 0x0089e4000c10f3b4 */
.L_x_8806:
[----:B------:R-:W-:Y:S05]  /*eb20*/  BSYNC B0 ;  /* 0x0000000000007941 */ /* 0x000fea0003800000 */
.L_x_8805:
[----:B------:R-:W0:Y:S01]  /*eb30*/  LDS R61, [R61+0x4600] ;  /* 0x004600003d3d7984 */ /* 0x000e220000000800 */
[----:B------:R-:W-:Y:S04]  /*eb40*/  BSSY B0, `(.L_x_8807) ;  /* 0x0000004000007945 */ /* 0x000fe80003800000 */
[----:B------:R-:W-:Y:S05]  /*eb50*/  @!P2 BRA `(.L_x_8808) ;  /* 0x000000000008a947 */ /* 0x000fea0003800000 */
[----:B------:R1:W-:Y:S04]  /*eb60*/  REDG.E.ADD.F32.FTZ.RN.STRONG.GPU desc[UR52][R50.64+-0x1c00], R148 ;  /* 0xffe40094320079a6 */ /* 0x0003e8000c10f3b4 */
[----:B0-----:R1:W-:Y:S02]  /*eb70*/  REDG.E.ADD.F32.FTZ.RN.STRONG.GPU desc[UR52][R48.64+-0x1c00], R61 ;  /* 0xffe4003d300079a6 */ /* 0x0013e4000c10f3b4 */
.L_x_8808:
[----:B------:R-:W-:Y:S05]  /*eb80*/  BSYNC B0 ;  /* 0x0000000000007941 */ /* 0x000fea0003800000 */
.L_x_8807:
[----:B-12---:R1:W2:Y:S01]  /*eb90*/  LDS R23, [R62+0x4700] ;  /* 0x004700003e177984 */ /* 0x0062a20000000800 */
[----:B------:R-:W-:Y:S04]  /*eba0*/  BSSY B0, `(.L_x_8809) ;  /* 0x0000004000007945 */ /* 0x000fe80003800000 */
[----:B------:R-:W-:Y:S05]  /*ebb0*/  @!P3 BRA `(.L_x_8810) ;  /* 0x000000000008b947 */ /* 0x000fea0003800000 */
[----:B------:R0:W-:Y:S04]  /*ebc0*/  REDG.E.ADD.F32.FTZ.RN.STRONG.GPU desc[UR52][R50.64+-0x1b00], R149 ;  /* 0xffe50095320079a6 */ /* 0x0001e8000c10f3b4 */
[----:B--2---:R2:W-:Y:S02]  /*ebd0*/  REDG.E.ADD.F32.FTZ.RN.STRONG.GPU desc[UR52][R48.64+-0x1b00], R23 ;  /* 0xffe50017300079a6 */ /* 0x0045e4000c10f3b4 */
.L_x_8810:
[----:B------:R-:W-:Y:S05]  /*ebe0*/  BSYNC B0 ;  /* 0x0000000000007941 */ /* 0x000fea0003800000 */
.L_x_8809:
[----:B------:R-:W0:Y:S01]  /*ebf0*/  LDS R63, [R63+0x4800] ;  /* 0x004800003f3f7984 */ /* 0x000e220000000800 */
[----:B------:R-:W-:Y:S04]  /*ec00*/  BSSY B0, `(.L_x_8811) ;  /* 0x0000004000007945 */ /* 0x000fe80003800000 */
[----:B------:R-:W-:Y:S05]  /*ec10*/  @!P4 BRA `(.L_x_8812) ;  /* 0x000000000008c947 */ /* 0x000fea0003800000 */
[----:B------:R1:W-:Y:S04]  /*ec20*/  REDG.E.ADD.F32.FTZ.RN.STRONG.GPU desc[UR52][R50.64+-0x1a00], R150 ;  /* 0xffe60096320079a6 */ /* 0x0003e8000c10f3b4 */
[----:B0-----:R1:W-:Y:S02]  /*ec30*/  REDG.E.ADD.F32.FTZ.RN.STRONG.GPU desc[UR52][R48.64+-0x1a00], R63 ;  /* 0xffe6003f300079a6 */ /* 0x0013e4000c10f3b4 */
.L_x_8812:
[----:B------:R-:W-:Y:S05]  /*ec40*/  BSYNC B0 ;  /* 0x0000000000007941 */ /* 0x000fea0003800000 */
.L_x_8811:
[----:B--2---:R2:W0:Y:S01]  /*ec50*/  LDS R23, [R64+0x4900] ;  /* 0x0049000040177984 */ /* 0x0044220000000800 */
[----:B------:R-:W-:Y:S04]  /*ec60*/  BSSY B0, `(.L_x_8813) ;  /* 0x0000004000007945 */ /* 0x000fe80003800000 */
[----:B------:R-:W-:Y:S05]  /*ec70*/  @!P5 BRA `(.L_x_8814) ;  /* 0x000000000008d947 */ /* 0x000fea0003800000 */
[----:B------:R1:W-:Y:S04]  /*ec80*/  REDG.E.ADD.F32.FTZ.RN.STRONG.GPU desc[UR52][R50.64+-0x1900], R151 ;  /* 0xffe70097320079a6 */ /* 0x0003e8000c10f3b4 */
[----:B0-----:R1:W-:Y:S02]  /*ec90*/  REDG.E.ADD.F32.FTZ.RN.STRONG.GPU desc[UR52][R48.64+-0x1900], R23 ;  /* 0xffe70017300079a6 */ /* 0x0013e4000c10f3b4 */
.L_x_8814:
[----:B------:R-:W-:Y:S05]  /*eca0*/  BSYNC B0 ;  /* 0x0000000000007941 */ /* 0x000fea0003800000 */
.L_x_8813:
        /* <DEDUP_REMOVED lines=11> */
.L_x_8816:
[----:B------:R-:W-:Y:S05]  /*ed60*/  BSYNC B0 ;  /* 0x0000000000007941 */ /* 0x000fea0003800000 */
.L_x_8815:
[----:B01----:R0:W1:Y:S01]  /*ed70*/  LDS R23, [R66+0x4b00] ;  /* 0x004b000042177984 */ /* 0x0030620000000800 */
[----:B------:R-:W-:Y:S04]  /*ed80*/  BSSY B0, `(.L_x_8817) ;  /* 0x0000004000007945 */ /* 0x000fe80003800000 */
[----:B------:R-:W-:Y:S05]  /*ed90*/  @!P1 BRA `(.L_x_8818) ;  /* 0x0000000000089947 */ /* 0x000fea0003800000 */
[----:B------:R0:W-:Y:S04]  /*eda0*/  REDG.E.ADD.F32.FTZ.RN.STRONG.GPU desc[UR52][R50.64+-0x1700], R153 ;  /* 0xffe90099320079a6 */ /* 0x0001e8000c10f3b4 */
[----:B-1----:R0:W-:Y:S02]  /*edb0*/  REDG.E.ADD.F32.FTZ.RN.STRONG.GPU desc[UR52][R48.64+-0x1700], R23 ;  /* 0xffe90017300079a6 */ /* 0x0021e4000c10f3b4 */
.L_x_8818:
[----:B------:R-:W-:Y:S05]  /*edc0*/  BSYNC B0 ;  /* 0x0000000000007941 */ /* 0x000fea0003800000 */
.L_x_8817:
[----:B------:R-:W0:Y:S01]  /*edd0*/  LDS R67, [R67+0x4c00] ;  /* 0x004c000043437984 */ /* 0x000e220000000800 */
[----:B------:R-:W-:Y:S04]  /*ede0*/  BSSY B0, `(.L_x_8819) ;  /* 0x0000004000007945 */ /* 0x000fe80003800000 */
[----:B------:R-:W-:Y:S05]  /*edf0*/  @!P2 BRA `(.L_x_8820) ;  /* 0x000000000008a947 */ /* 0x000fea0003800000 */
[----:B------:R1:W-:Y:S04]  /*ee00*/  REDG.E.ADD.F32.FTZ.RN.STRONG.GPU desc[UR52][R50.64+-0x1600], R154 ;  /* 0xffea009a320079a6 */ /* 0x0003e8000c10f3b4 */
[----:B0-----:R0:W-:Y:S02]  /*ee10*/  REDG.E.ADD.F32.FTZ.RN.STRONG.GPU desc[UR52][R48.64+-0x1600], R67 ;  /* 0xffea0043300079a6 */ /* 0x0011e4000c10f3b4 */
.L_x_8820:
[----:B------:R-:W-:Y:S05]  /*ee20*/  BSYNC B0 ;  /* 0x0000000000007941 */ /* 0x000fea0003800000 */
.L_x_8819:
[----:B01----:R0:W1:Y:S01]  /*ee30*/  LDS R23, [R68+0x4d00] ;  /* 0x004d000044177984 */ /* 0x0030620000000800 */
[----:B------:R-:W-:Y:S04]  /*ee40*/  BSSY B0, `(.L_x_8821) ;  /* 0x0000004000007945 */ /* 0x000fe80003800000 */
[----:B------:R-:W-:Y:S05]  /*ee50*/  @!P3 BRA `(.L_x_8822) ;  /* 0x000000000008b947 */ /* 0x000fea0003800000 */
[----:B------:R0:W-:Y:S04]  /*ee60*/  REDG.E.ADD.F32.FTZ.RN.STRONG.GPU desc[UR52][R50.64+-0x1500], R155 ;  /* 0xffeb009b320079a6 */ /* 0x0001e8000c10f3b4 */
[----:B-1----:R0:W-:Y:S02]  /*ee70*/  REDG.E.ADD.F32.FTZ.RN.STRONG.GPU desc[UR52][R48.64+-0x1500], R23 ;  /* 0xffeb0017300079a6 */ /* 0x0021e4000c10f3b4 */
.L_x_8822:
[----:B------:R-:W-:Y:S05]  /*ee80*/  BSYNC B0 ;  /* 0x0000000000007941 */ /* 0x000fea0003800000 */
.L_x_8821:
[----:B------:R-:W0:Y:S01]  /*ee90*/  LDS R69, [R69+0x4e00] ;  /* 0x004e000045457984 */ /* 0x000e220000000800 */
[----:B------:R-:W-:Y:S04]  /*eea0*/  BSSY B0, `(.L_x_8823) ;  /* 0x0000004000007945 */ /* 0x000fe80003800000 */
[----:B------:R-:W-:Y:S05]  /*eeb0*/  @!P4 BRA `(.L_x_8824) ;  /* 0x000000000008c947 */ /* 0x000fea0003800000 */
[----:B------:R1:W-:Y:S04]  /*eec0*/  REDG.E.ADD.F32.FTZ.RN.STRONG.GPU desc[UR52][R50.64+-0x1400], R156 ;  /* 0xffec009c320079a6 */ /* 0x0003e8000c10f3b4 */
[----:B0-----:R0:W-:Y:S02]  /*eed0*/  REDG.E.ADD.F32.FTZ.RN.STRONG.GPU desc[UR52][R48.64+-0x1400], R69 ;  /* 0xffec0045300079a6 */ /* 0x0011e4000c10f3b4 */
.L_x_8824:
[----:B------:R-:W-:Y:S05]  /*eee0*/  BSYNC B0 ;  /* 0x0000000000007941 */ /* 0x000fea0003800000 */
.L_x_8823:
[----:B01----:R0:W1:Y:S01]  /*eef0*/  LDS R23, [R70+0x4f00] ;  /* 0x004f000046177984 */ /* 0x0030620000000800 */
[----:B------:R-:W-:Y:S04]  /*ef00*/  BSSY B0, `(.L_x_8825) ;  /* 0x0000004000007945 */ /* 0x000fe80003800000 */
[----:B------:R-:W-:Y:S05]  /*ef10*/  @!P5 BRA `(.L_x_8826) ;  /* 0x000000000008d947 */ /* 0x000fea0003800000 */
[----:B------:R0:W-:Y:S04]  /*ef20*/  REDG.E.ADD.F32.FTZ.RN.STRONG.GPU desc[UR52][R50.64+-0x1300], R157 ;  /* 0xffed009d320079a6 */ /* 0x0001e8000c10f3b4 */
[----:B-1----:R0:W-:Y:S02]  /*ef30*/  REDG.E.ADD.F32.FTZ.RN.STRONG.GPU desc[UR52][R48.64+-0x1300], R23 ;  /* 0xffed0017300079a6 */ /* 0x0021e4000c10f3b4 */
.L_x_8826:
[----:B------:R-:W-:Y:S05]  /*ef40*/  BSYNC B0 ;  /* 0x0000000000007941 */ /* 0x000fea0003800000 */
.L_x_8825:
        /* <DEDUP_REMOVED lines=11> */
.L_x_8828:
[----:B------:R-:W-:Y:S05]  /*f000*/  BSYNC B0 ;  /* 0x0000000000007941 */ /* 0x000fea0003800000 */
.L_x_8827:
[----:B01----:R0:W1:Y:S01]  /*f010*/  LDS R23, [R72+0x5100] ;  /* 0x0051000048177984 */ /* 0x0030620000000800 */
[----:B------:R-:W-:Y:S04]  /*f020*/  BSSY B0, `(.L_x_8829) ;  /* 0x0000004000007945 */ /* 0x000fe80003800000 */
[----:B------:R-:W-:Y:S05]  /*f030*/  @!P1 BRA `(.L_x_8830) ;  /* 0x0000000000089947 */ /* 0x000fea0003800000 */
[----:B------:R0:W-:Y:S04]  /*f040*/  REDG.E.ADD.F32.FTZ.RN.STRONG.GPU desc[UR52][R50.64+-0x1100], R159 ;  /* 0xffef009f320079a6 */ /* 0x0001e8000c10f3b4 */
[----:B-1----:R0:W-:Y:S02]  /*f050*/  REDG.E.ADD.F32.FTZ.RN.STRONG.GPU desc[UR52][R48.64+-0x1100], R23 ;  /* 0xffef0017300079a6 */ /* 0x0021e4000c10f3b4 */
.L_x_8830:
[----:B------:R-:W-:Y:S05]  /*f060*/  BSYNC B0 ;  /* 0x0000000000007941 */ /* 0x000fea0003800000 */
.L_x_8829:
[----:B------:R-:W0:Y:S01]  /*f070*/  LDS R73, [R73+0x5200] ;  /* 0x0052000049497984 */ /* 0x000e220000000800 */
[----:B------:R-:W-:Y:S04]  /*f080*/  BSSY B0, `(.L_x_8831) ;  /* 0x0000004000007945 */ /* 0x000fe80003800000 */
[----:B------:R-:W-:Y:S05]  /*f090*/  @!P2 BRA `(.L_x_8832) ;  /* 0x000000000008a947 */ /* 0x000fea0003800000 */
[----:B------:R1:W-:Y:S04]  /*f0a0*/  REDG.E.ADD.F32.FTZ.RN.STRONG.GPU desc[UR52][R50.64+-0x1000], R160 ;  /* 0xfff000a0320079a6 */ /* 0x0003e8000c10f3b4 */
[----:B0-----:R0:W-:Y:S02]  /*f0b0*/  REDG.E.ADD.F32.FTZ.RN.STRONG.GPU desc[UR52][R48.64+-0x1000], R73 ;  /* 0xfff00049300079a6 */ /* 0x0011e4000c10f3b4 */
.L_x_8832:
[----:B------:R-:W-:Y:S05]  /*f0c0*/  BSYNC B0 ;  /* 0x0000000000007941 */ /* 0x000fea0003800000 */
.L_x_8831:
[----:B01----:R0:W1:Y:S01]  /*f0d0*/  LDS R23, [R74+0x5300] ;  /* 0x005300004a177984 */ /* 0x0030620000000800 */
[----:B------:R-:W-:Y:S04]  /*f0e0*/  BSSY B0, `(.L_x_8833) ;  /* 0x0000004000007945 */ /* 0x000fe80003800000 */
[----:B------:R-:W-:Y:S05]  /*f0f0*/  @!P3 BRA `(.L_x_8834) ;  /* 0x000000000008b947 */ /* 0x000fea0003800000 */
[----:B------:R0:W-:Y:S04]  /*f100*/  REDG.E.ADD.F32.FTZ.RN.STRONG.GPU desc[UR52][R50.64+-0xf00], R161 ;  /* 0xfff100a1320079a6 */ /* 0x0001e8000c10f3b4 */
[----:B-1----:R0:W-:Y:S02]  /*f110*/  REDG.E.ADD.F32.FTZ.RN.STRONG.GPU desc[UR52][R48.64+-0xf00], R23 ;  /* 0xfff10017300079a6 */ /* 0x0021e4000c10f3b4 */
.L_x_8834:
[----:B------:R-:W-:Y:S05]  /*f120*/  BSYNC B0 ;  /* 0x0000000000007941 */ /* 0x000fea0003800000 */
.L_x_8833:
[----:B------:R-:W0:Y:S01]  /*f130*/  LDS R75, [R75+0x5400] ;  /* 0x005400004b4b7984 */ /* 0x000e220000000800 */
[----:B------:R-:W-:Y:S04]  /*f140*/  BSSY B0, `(.L_x_8835) ;  /* 0x0000004000007945 */ /* 0x000fe80003800000 */
[----:B------:R-:W-:Y:S05]  /*f150*/  @!P4 BRA `(.L_x_8836) ;  /* 0x000000000008c947 */ /* 0x000fea0003800000 */
[----:B------:R1:W-:Y:S04]  /*f160*/  REDG.E.ADD.F32.FTZ.RN.STRONG.GPU desc[UR52][R50.64+-0xe00], R162 ;  /* 0xfff200a2320079a6 */ /* 0x0003e8000c10f3b4 */
[----:B0-----:R0:W-:Y:S02]  /*f170*/  REDG.E.ADD.F32.FTZ.RN.STRONG.GPU desc[UR52][R48.64+-0xe00], R75 ;  /* 0xfff2004b300079a6 */ /* 0x0011e4000c10f3b4 */
.L_x_8836:
[----:B------:R-:W-:Y:S05]  /*f180*/  BSYNC B0 ;  /* 0x0000000000007941 */ /* 0x000fea0003800000 */
.L_x_8835:
[----:B01----:R0:W1:Y:S01]  /*f190*/  LDS R23, [R76+0x5500] ;  /* 0x005500004c177984 */ /* 0x0030620000000800 */
[----:B------:R-:W-:Y:S04]  /*f1a0*/  BSSY B0, `(.L_x_8837) ;  /* 0x0000004000007945 */ /* 0x000fe80003800000 */
[----:B------:R-:W-:Y:S05]  /*f1b0*/  @!P5 BRA `(.L_x_8838) ;  /* 0x000000000008d947 */ /* 0x000fea0003800000 */
[----:B------:R0:W-:Y:S04]  /*f1c0*/  REDG.E.ADD.F32.FTZ.RN.STRONG.GPU desc[UR52][R50.64+-0xd00], R163 ;  /* 0xfff300a3320079a6 */ /* 0x0001e8000c10f3b4 */
[----:B-1----:R0:W-:Y:S02]  /*f1d0*/  REDG.E.ADD.F32.FTZ.RN.STRONG.GPU desc[UR52][R48.64+-0xd00], R23 ;  /* 0xfff30017300079a6 */ /* 0x0021e4000c10f3b4 */
.L_x_8838:
[----:B------:R-:W-:Y:S05]  /*f1e0*/  BSYNC B0 ;  /* 0x0000000000007941 */ /* 0x000fea0003800000 */
.L_x_8837:
        /* <DEDUP_REMOVED lines=11> */
.L_x_8840:
[----:B------:R-:W-:Y:S05]  /*f2a0*/  BSYNC B0 ;  /* 0x0000000000007941 */ /* 0x000fea0003800000 */
.L_x_8839:
[----:B01----:R0:W1:Y:S01]  /*f2b0*/  LDS R23, [R78+0x5700] ;  /* 0x005700004e177984 */ /* 0x0030620000000800 */
[----:B------:R-:W-:Y:S04]  /*f2c0*/  BSSY B0, `(.L_x_8841) ;  /* 0x0000004000007945 */ /* 0x000fe80003800000 */
[----:B------:R-:W-:Y:S05]  /*f2d0*/  @!P1 BRA `(.L_x_8842) ;  /* 0x0000000000089947 */ /* 0x000fea0003800000 */
[----:B------:R0:W-:Y:S04]  /*f2e0*/  REDG.E.ADD.F32.FTZ.RN.STRONG.GPU desc[UR52][R50.64+-0xb00], R165 ;  /* 0xfff500a5320079a6 */ /* 0x0001e8000c10f3b4 */
[----:B-1----:R0:W-:Y:S02]  /*f2f0*/  REDG.E.ADD.F32.FTZ.RN.STRONG.GPU desc[UR52][R48.64+-0xb00], R23 ;  /* 0xfff50017300079a6 */ /* 0x0021e4000c10f3b4 */
.L_x_8842:
[----:B------:R-:W-:Y:S05]  /*f300*/  BSYNC B0 ;  /* 0x0000000000007941 */ /* 0x000fea0003800000 */
.L_x_8841:
[----:B------:R-:W0:Y:S01]  /*f310*/  LDS R79, [R79+0x5800] ;  /* 0x005800004f4f7984 */ /* 0x000e220000000800 */
[----:B------:R-:W-:Y:S04]  /*f320*/  BSSY B0, `(.L_x_8843) ;  /* 0x0000004000007945 */ /* 0x000fe80003800000 */
[----:B------:R-:W-:Y:S05]  /*f330*/  @!P2 BRA `(.L_x_8844) ;  /* 0x000000000008a947 */ /* 0x000fea0003800000 */
[----:B------:R1:W-:Y:S04]  /*f340*/  REDG.E.ADD.F32.FTZ.RN.STRONG.GPU desc[UR52][R50.64+-0xa00], R166 ;  /* 0xfff600a6320079a6 */ /* 0x0003e8000c10f3b4 */
[----:B0-----:R0:W-:Y:S02]  /*f350*/  REDG.E.ADD.F32.FTZ.RN.STRONG.GPU desc[UR52][R48.64+-0xa00], R79 ;  /* 0xfff6004f300079a6 */ /* 0x0011e4000c10f3b4 */
.L_x_8844:
[----:B------:R-:W-:Y:S05]  /*f360*/  BSYNC B0 ;  /* 0x0000000000007941 */ /* 0x000fea0003800000 */
.L_x_8843:
[----:B01----:R0:W1:Y:S01]  /*f370*/  LDS R23, [R80+0x5900] ;  /* 0x0059000050177984 */ /* 0x0030620000000800 */
[----:B------:R-:W-:Y:S04]  /*f380*/  BSSY B0, `(.L_x_8845) ;  /* 0x0000004000007945 */ /* 0x000fe80003800000 */
[----:B------:R-:W-:Y:S05]  /*f390*/  @!P3 BRA `(.L_x_8846) ;  /* 0x000000000008b947 */ /* 0x000fea0003800000 */
[----:B------:R0:W-:Y:S04]  /*f3a0*/  REDG.E.ADD.F32.FTZ.RN.STRONG.GPU desc[UR52][R50.64+-0x900], R176 ;  /* 0xfff700b0320079a6 */ /* 0x0001e8000c10f3b4 */
[----:B-1----:R0:W-:Y:S02]  /*f3b0*/  REDG.E.ADD.F32.FTZ.RN.STRONG.GPU desc[UR52][R48.64+-0x900], R23 ;  /* 0xfff70017300079a6 */ /* 0x0021e4000c10f3b4 */
.L_x_8846:
[----:B------:R-:W-:Y:S05]  /*f3c0*/  BSYNC B0 ;  /* 0x0000000000007941 */ /* 0x000fea0003800000 */
.L_x_8845:
[----:B------:R-:W0:Y:S01]  /*f3d0*/  LDS R81, [R81+0x5a00] ;  /* 0x005a000051517984 */ /* 0x000e220000000800 */
[----:B------:R-:W-:Y:S04]  /*f3e0*/  BSSY B0, `(.L_x_8847) ;  /* 0x0000004000007945 */ /* 0x000fe80003800000 */
[----:B------:R-:W-:Y:S05]  /*f3f0*/  @!P4 BRA `(.L_x_8848) ;  /* 0x000000000008c947 */ /* 0x000fea0003800000 */
[----:B------:R1:W-:Y:S04]  /*f400*/  REDG.E.ADD.F32.FTZ.RN.STRONG.GPU desc[UR52][R50.64+-0x800], R177 ;  /* 0xfff800b1320079a6 */ /* 0x0003e8000c10f3b4 */
[----:B0-----:R0:W-:Y:S02]  /*f410*/  REDG.E.ADD.F32.FTZ.RN.STRONG.GPU desc[UR52][R48.64+-0x800], R81 ;  /* 0xfff80051300079a6 */ /* 0x0011e4000c10f3b4 */
.L_x_8848:
[----:B------:R-:W-:Y:S05]  /*f420*/  BSYNC B0 ;  /* 0x0000000000007941 */ /* 0x000fea0003800000 */
.L_x_8847:
[----:B01----:R0:W1:Y:S01]  /*f430*/  LDS R23, [R114+0x5b00] ;  /* 0x005b000072177984 */ /* 0x0030620000000800 */
[----:B------:R-:W-:Y:S04]  /*f440*/  BSSY B0, `(.L_x_8849) ;  /* 0x0000004000007945 */ /* 0x000fe80003800000 */
[----:B------:R-:W-:Y:S05]  /*f450*/  @!P5 BRA `(.L_x_8850) ;  /* 0x000000000008d947 */ /* 0x000fea0003800000 */
[----:B------:R0:W-:Y:S04]  /*f460*/  REDG.E.ADD.F32.FTZ.RN.STRONG.GPU desc[UR52][R50.64+-0x700], R178 ;  /* 0xfff900b2320079a6 */ /* 0x0001e8000c10f3b4 */
[----:B-1----:R0:W-:Y:S02]  /*f470*/  REDG.E.ADD.F32.FTZ.RN.STRONG.GPU desc[UR52][R48.64+-0x700], R23 ;  /* 0xfff90017300079a6 */ /* 0x0021e4000c10f3b4 */
.L_x_8850:
[----:B------:R-:W-:Y:S05]  /*f480*/  BSYNC B0 ;  /* 0x0000000000007941 */ /* 0x000fea0003800000 */
.L_x_8849:
        /* <DEDUP_REMOVED lines=11> */
.L_x_8852:
[----:B------:R-:W-:Y:S05]  /*f540*/  BSYNC B0 ;  /* 0x0000000000007941 */ /* 0x000fea0003800000 */
.L_x_8851:
[----:B01----:R0:W1:Y:S01]  /*f550*/  LDS R23, [R126+0x5d00] ;  /* 0x005d00007e177984 */ /* 0x0030620000000800 */
[----:B------:R-:W-:Y:S04]  /*f560*/  BSSY B0, `(.L_x_8853) ;  /* 0x0000004000007945 */ /* 0x000fe80003800000 */
[----:B------:R-:W-:Y:S05]  /*f570*/  @!P1 BRA `(.L_x_8854) ;  /* 0x0000000000089947 */ /* 0x000fea0003800000 */
[----:B------:R0:W-:Y:S04]  /*f580*/  REDG.E.ADD.F32.FTZ.RN.STRONG.GPU desc[UR52][R50.64+-0x500], R180 ;  /* 0xfffb00b4320079a6 */ /* 0x0001e8000c10f3b4 */
[----:B-1----:R0:W-:Y:S02]  /*f590*/  REDG.E.ADD.F32.FTZ.RN.STRONG.GPU desc[UR52][R48.64+-0x500], R23 ;  /* 0xfffb0017300079a6 */ /* 0x0021e4000c10f3b4 */
.L_x_8854:
[----:B------:R-:W-:Y:S05]  /*f5a0*/  BSYNC B0 ;  /* 0x0000000000007941 */ /* 0x000fea0003800000 */
.L_x_8853:
[----:B------:R-:W0:Y:S01]  /*f5b0*/  LDS R127, [R127+0x5e00] ;  /* 0x005e00007f7f7984 */ /* 0x000e220000000800 */
[----:B------:R-:W-:Y:S04]  /*f5c0*/  BSSY B0, `(.L_x_8855) ;  /* 0x0000004000007945 */ /* 0x000fe80003800000 */
[----:B------:R-:W-:Y:S05]  /*f5d0*/  @!P2 BRA `(.L_x_8856) ;  /* 0x000000000008a947 */ /* 0x000fea0003800000 */
[----:B------:R1:W-:Y:S04]  /*f5e0*/  REDG.E.ADD.F32.FTZ.RN.STRONG.GPU desc[UR52][R50.64+-0x400], R181 ;  /* 0xfffc00b5320079a6 */ /* 0x0003e8000c10f3b4 */
[----:B0-----:R0:W-:Y:S02]  /*f5f0*/  REDG.E.ADD.F32.FTZ.RN.STRONG.GPU desc[UR52][R48.64+-0x400], R127 ;  /* 0xfffc007f300079a6 */ /* 0x0011e4000c10f3b4 */
.L_x_8856:
[----:B------:R-:W-:Y:S05]  /*f600*/  BSYNC B0 ;  /* 0x0000000000007941 */ /* 0x000fea0003800000 */
.L_x_8855:
[----:B01----:R0:W1:Y:S01]  /*f610*/  LDS R23, [R142+0x5f00] ;  /* 0x005f00008e177984 */ /* 0x0030620000000800 */
[----:B------:R-:W-:Y:S04]  /*f620*/  BSSY B0, `(.L_x_8857) ;  /* 0x0000004000007945 */ /* 0x000fe80003800000 */
[----:B------:R-:W-:Y:S05]  /*f630*/  @!P3 BRA `(.L_x_8858) ;  /* 0x000000000008b947 */ /* 0x000fea0003800000 */
[----:B------:R0:W-:Y:S04]  /*f640*/  REDG.E.ADD.F32.FTZ.RN.STRONG.GPU desc[UR52][R50.64+-0x300], R182 ;  /* 0xfffd00b6320079a6 */ /* 0x0001e8000c10f3b4 */
[----:B-1----:R0:W-:Y:S02]  /*f650*/  REDG.E.ADD.F32.FTZ.RN.STRONG.GPU desc[UR52][R48.64+-0x300], R23 ;  /* 0xfffd0017300079a6 */ /* 0x0021e4000c10f3b4 */
.L_x_8858:
[----:B------:R-:W-:Y:S05]  /*f660*/  BSYNC B0 ;  /* 0x0000000000007941 */ /* 0x000fea0003800000 */
.L_x_8857:
[----:B------:R-:W0:Y:S01]  /*f670*/  LDS R143, [R143+0x6000] ;  /* 0x006000008f8f7984 */ /* 0x000e220000000800 */
[----:B------:R-:W-:Y:S04]  /*f680*/  BSSY B0, `(.L_x_8859) ;  /* 0x0000004000007945 */ /* 0x000fe80003800000 */
[----:B------:R-:W-:Y:S05]  /*f690*/  @!P4 BRA `(.L_x_8860) ;  /* 0x000000000008c947 */ /* 0x000fea0003800000 */
[----:B------:R1:W-:Y:S04]  /*f6a0*/  REDG.E.ADD.F32.FTZ.RN.STRONG.GPU desc[UR52][R50.64+-0x200], R183 ;  /* 0xfffe00b7320079a6 */ /* 0x0003e8000c10f3b4 */
[----:B0-----:R0:W-:Y:S02]  /*f6b0*/  REDG.E.ADD.F32.FTZ.RN.STRONG.GPU desc[UR52][R48.64+-0x200], R143 ;  /* 0xfffe008f300079a6 */ /* 0x0011e4000c10f3b4 */
.L_x_8860:
[----:B------:R-:W-:Y:S05]  /*f6c0*/  BSYNC B0 ;  /* 0x0000000000007941 */ /* 0x000fea0003800000 */
.L_x_8859:
[----:B01----:R0:W1:Y:S01]  /*f6d0*/  LDS R23, [R144+0x6100] ;  /* 0x0061000090177984 */ /* 0x0030620000000800 */
[----:B------:R-:W-:Y:S04]  /*f6e0*/  BSSY B0, `(.L_x_8861) ;  /* 0x0000004000007945 */ /* 0x000fe80003800000 */
[----:B------:R-:W-:Y:S05]  /*f6f0*/  @!P5 BRA `(.L_x_8862) ;  /* 0x000000000008d947 */ /* 0x000fea0003800000 */
[----:B------:R0:W-:Y:S04]  /*f700*/  REDG.E.ADD.F32.FTZ.RN.STRONG.GPU desc[UR52][R50.64+-0x100], R184 ;  /* 0xffff00b8320079a6 */ /* 0x0001e8000c10f3b4 */
[----:B-1----:R0:W-:Y:S02]  /*f710*/  REDG.E.ADD.F32.FTZ.RN.STRONG.GPU desc[UR52][R48.64+-0x100], R23 ;  /* 0xffff0017300079a6 */ /* 0x0021e4000c10f3b4 */
.L_x_8862:
[----:B------:R-:W-:Y:S05]  /*f720*/  BSYNC B0 ;  /* 0x0000000000007941 */ /* 0x000fea0003800000 */
.L_x_8861:
[----:B------:R-:W5:Y:S01]  /*f730*/  LDL R44, [R1+0x10] ;  /* 0x00001000012c7983 */ /* 0x000f620000100800 */
[----:B------:R-:W-:Y:S01]  /*f740*/  ISETP.GT.AND P1, PT, R140, 0x1e, PT ;  /* 0x0000001e8c00780c */ /* 0x000fe20003f24270 */
[----:B------:R-:W-:Y:S01]  /*f750*/  FMUL.FTZ R42, R42, R189 ;  /* 0x000000bd2a2a7220 */ /* 0x000fe20000410000 */
[----:B------:R-:W-:Y:S01]  /*f760*/  ISETP.NE.AND P2, PT, R140, RZ, PT ;  /* 0x000000ff8c00720c */ /* 0x000fe20003f45270 */
[----:B------:R-:W2:Y:S01]  /*f770*/  SHFL.DOWN PT, R40, R41, 0x1, 0x1f ;  /* 0x08201f0029287f89 */ /* 0x000ea200000e0000 */
[----:B------:R-:W-:Y:S01]  /*f780*/  ISETP.NE.AND P3, PT, R141, RZ, PT ;  /* 0x000000ff8d00720c */ /* 0x000fe20003f65270 */
[----:B------:R-:W-:Y:S01]  /*f790*/  FMUL.FTZ R30, R30, R174 ;  /* 0x000000ae1e1e7220 */ /* 0x000fe20000410000 */
[----:B------:R-:W-:Y:S01]  /*f7a0*/  FMUL.FTZ R52, R52, R193 ;  /* 0x000000c134347220 */ /* 0x000fe20000410000 */
[----:B01----:R-:W0:Y:S01]  /*f7b0*/  SHFL.DOWN PT, R23, R22, 0x1, 0x1f ;  /* 0x08201f0016177f89 */ /* 0x003e2200000e0000 */
        /* <DEDUP_REMOVED lines=19> */
[----:B--2---:R-:W-:Y:S01]  /*f8f0*/  @!P1 FADD.FTZ R41, R41, R40 ;  /* 0x0000002829299221 */ /* 0x004fe20000010000 */
[----:B------:R-:W-:Y:S01]  /*f900*/  FFMA.FTZ R31, R31, R32, R54 ;  /* 0x000000201f1f7223 */ /* 0x000fe20000010036 */
[----:B------:R-:W-:Y:S01]  /*f910*/  FFMA.FTZ R34, R34, R35, R19 ;  /* 0x0000002322227223 */ /* 0x000fe20000010013 */
[----:B------:R-:W-:Y:S01]  /*f920*/  FFMA.FTZ R37, R37, R38, R20 ;  /* 0x0000002625257223 */ /* 0x000fe20000010014 */
[----:B0-----:R-:W-:Y:S01]  /*f930*/  @!P1 FADD.FTZ R22, R22, R23 ;  /* 0x0000001716169221 */ /* 0x001fe20000010000 */
[----:B------:R-:W0:Y:S01]  /*f940*/  SHFL.DOWN PT, R40, R41, 0x2, 0x1f ;  /* 0x08401f0029287f89 */ /* 0x000e2200000e0000 */
[----:B------:R-:W-:Y:S01]  /*f950*/  ISETP.GT.AND P1, PT, R140, 0x1d, PT ;  /* 0x0000001d8c00780c */ /* 0x000fe20003f24270 */
[----:B------:R-:W-:Y:S01]  /*f960*/  BSSY B0, `(.L_x_8863) ;  /* 0x0000032000007945 */ /* 0x000fe20003800000 */
[----:B------:R-:W-:Y:S01]  /*f970*/  FFMA.FTZ R108, R128, R56, R108 ;  /* 0x00000038806c7223 */ /* 0x000fe2000001006c */
[----:B------:R-:W1:Y:S01]  /*f980*/  SHFL.DOWN PT, R23, R22, 0x2, 0x1f ;  /* 0x08401f0016177f89 */ /* 0x000e6200000e0000 */
        /* <DEDUP_REMOVED lines=40> */
[----:B------:R-:W0:Y:S04]  /*fc10*/  LDS.64 R18, [R134+0x6310] ;  /* 0x0063100086127984 */ /* 0x000e280000000a00 */
[----:B------:R-:W1:Y:S01]  /*fc20*/  @P1 LDS.64 R20, [R17+0x8d60] ;  /* 0x008d600011141984 */ /* 0x000e620000000a00 */
[----:B0-----:R-:W-:Y:S01]  /*fc30*/  FADD.FTZ R23, R23, R19 ;  /* 0x0000001317177221 */ /* 0x001fe20000010000 */
[----:B------:R-:W-:-:S03]  /*fc40*/  FADD.FTZ R22, R22, R18 ;  /* 0x0000001216167221 */ /* 0x000fc60000010000 */
[----:B-1----:R-:W-:Y:S01]  /*fc50*/  @P1 FADD.FTZ R23, R23, R21 ;  /* 0x0000001517171221 */ /* 0x002fe20000010000 */
[----:B------:R-:W-:-:S05]  /*fc60*/  @P1 FADD.FTZ R22, R22, R20 ;  /* 0x0000001416161221 */ /* 0x000fca0000010000 */
[----:B------:R1:W-:Y:S02]  /*fc70*/  STS.64 [R17+0x8d60], R22 ;  /* 0x008d601611007388 */ /* 0x0003e40000000a00 */
.L_x_8864:
[----:B------:R-:W-:Y:S05]  /*fc80*/  BSYNC B0 ;  /* 0x0000000000007941 */ /* 0x000fea0003800000 */
.L_x_8863:
[----:B------:R-:W-:Y:S02]  /*fc90*/  UIADD3 UR7, UR7, 0x1, URZ ;  /* 0x0000000107077890 */ /* 0x000fe4000fffe03f */
[----:B------:R-:W-:Y:S02]  /*fca0*/  UIADD3 UR8, UP1, UR8, 0x1, URZ ;  /* 0x0000000108087890 */ /* 0x000fe4000ff3e03f */
[----:B------:R-:W-:Y:S02]  /*fcb0*/  UISETP.GE.AND UP0, UPT, UR7, UR48, UPT ;  /* 0x000000300700728c */ /* 0x000fe4000bf06270 */
[----:B------:R-:W-:-:S04]  /*fcc0*/  UIADD3.X UR9, URZ, UR9, URZ, UP1, !UPT ;  /* 0x000000093f097290 */ /* 0x000fc80008ffe43f */
[----:B------:R-:W-:-:S13]  /*fcd0*/  PLOP3.LUT P1, PT, PT, PT, UP0, 0x80, 0x0 ;  /* 0x000000000000781c */ /* 0x000fda0003f2f008 */
[----:B------:R-:W-:Y:S05]  /*fce0*/  @!P1 BRA `(.L_x_8865) ;  /* 0xffffff5800689947 */ /* 0x000fea000383ffff */
.L_x_8770:
[----:B------:R-:W2:Y:S04]  /*fcf0*/  LDL R58, [R1+0x50] ;  /* 0x00005000013a7983 */ /* 0x000ea80000100800 */
[----:B------:R-:W5:Y:S04]  /*fd00*/  LDL R56, [R1+0x4c] ;  /* 0x00004c0001387983 */ /* 0x000f680000100800 */
[----:B------:R-:W3:Y:S04]  /*fd10*/  LDL R54, [R1+0x48] ;  /* 0x0000480001367983 */ /* 0x000ee80000100800 */
[----:B------:R-:W3:Y:S04]  /*fd20*/  LDL R52, [R1+0x44] ;  /* 0x0000440001347983 */ /* 0x000ee80000100800 */
[----:B----4-:R-:W4:Y:S04]  /*fd30*/  LDL R50, [R1+0x40] ;  /* 0x0000400001327983 */ /* 0x010f280000100800 */
[----:B------:R-:W4:Y:S04]  /*fd40*/  LDL R48, [R1+0x3c] ;  /* 0x00003c0001307983 */ /* 0x000f280000100800 */
[----:B------:R-:W4:Y:S04]  /*fd50*/  LDL R46, [R1+0x38] ;  /* 0x00003800012e7983 */ /* 0x000f280000100800 */
[----:B0-----:R-:W4:Y:S04]  /*fd60*/  LDL R44, [R1+0x34] ;  /* 0x00003400012c7983 */ /* 0x001f280000100800 */
        /* <DEDUP_REMOVED lines=100> */
.L_x_8867:
[----:B------:R-:W-:Y:S05]  /*103b0*/  BSYNC B0 ;  /* 0x0000000000007941 */ /* 0x000fea0003800000 */
.L_x_8866:
        /* <DEDUP_REMOVED lines=207> */
.L_x_8869:
[----:B------:R-:W-:Y:S05]  /*110b0*/  BSYNC B0 ;  /* 0x0000000000007941 */ /* 0x000fea0003800000 */
.L_x_8868:
        /* <DEDUP_REMOVED lines=58> */
.L_x_8764:
        /* <DEDUP_REMOVED lines=38> */
.L_x_8872:
[----:B------:R-:W-:Y:S05]  /*116c0*/  BSYNC B0 ;  /* 0x0000000000007941 */ /* 0x000fea0003800000 */
.L_x_8871:
        /* <DEDUP_REMOVED lines=41> */
.L_x_8874:
[----:B------:R-:W2:Y:S02]  /*11960*/  S2R R7, SR_TID.X ;  /* 0x0000000000077919 */ /* 0x000ea40000002100 */
.L_x_8875:
[----:B------:R-:W-:Y:S05]  /*11970*/  BSYNC B0 ;  /* 0x0000000000007941 */ /* 0x000fea0003800000 */
.L_x_8873:
        /* <DEDUP_REMOVED lines=15> */
.L_x_8876:
        /* <DEDUP_REMOVED lines=19> */
.L_x_8774:
[----:B------:R-:W-:Y:S01]  /*11ba0*/  HFMA2.MMA R69, -RZ, RZ, 0, 5.9604644775390625e-08 ;  /* 0x00000001ff457435 */ /* 0x000fe200000001ff */
[----:B------:R-:W-:Y:S02]  /*11bb0*/  MOV R246, R243 ;  /* 0x000000f300f67202 */ /* 0x000fe40000000f00 */
[----:B------:R-:W-:Y:S02]  /*11bc0*/  MOV R68, RZ ;  /* 0x000000ff00447202 */ /* 0x000fe40000000f00 */
[----:B------:R-:W-:-:S07]  /*11bd0*/  MOV R71, 0xffffffff ;  /* 0xffffffff00477802 */ /* 0x000fce0000000f00 */
[----:B0--3-5:R-:W-:Y:S05]  /*11be0*/  WARPSYNC.COLLECTIVE R71, `(.L_x_8877) ;  /* 0x0000000047087348 */ /* 0x029fea0003c00000 */
[----:B------:R1:W2:Y:S02]  /*11bf0*/  SHFL.UP P1, R70, R246, R69, R68 ;  /* 0x04000045f6467389 */ /* 0x0002a40000020044 */
[----:B0123-5:R-:W-:Y:S01]  /*11c00*/  ENDCOLLECTIVE ;  /* 0x000000000000791b */ /* 0x02ffe20003800000 */
.L_x_8877:
[----:B------:R-:W-:Y:S02]  /*11c10*/  MOV R246, R239 ;  /* 0x000000ef00f67202 */ /* 0x000fe40000000f00 */
[----:B------:R-:W-:-:S07]  /*11c20*/  MOV R244, R70 ;  /* 0x0000004600f47202 */ /* 0x000fce0000000f00 */
[----:B------:R-:W-:Y:S05]  /*11c30*/  WARPSYNC.COLLECTIVE R71, `(.L_x_8878) ;  /* 0x0000000047087348 */ /* 0x000fea0003c00000 */
[----:B------:R0:W1:Y:S02]  /*11c40*/  SHFL.UP P1, R70, R246, R69, R68 ;  /* 0x04000045f6467389 */ /* 0x0000640000020044 */
[----:B01----:R-:W-:Y:S01]  /*11c50*/  ENDCOLLECTIVE ;  /* 0x000000000000791b */ /* 0x003fe20003800000 */
.L_x_8878:
[----:B------:R-:W-:Y:S02]  /*11c60*/  MOV R246, R241 ;  /* 0x000000f100f67202 */ /* 0x000fe40000000f00 */
[----:B------:R-:W-:-:S07]  /*11c70*/  MOV R245, R70 ;  /* 0x0000004600f57202 */ /* 0x000fce0000000f00 */
[----:B------:R-:W-:Y:S05]  /*11c80*/  WARPSYNC.COLLECTIVE R71, `(.L_x_8879) ;  /* 0x0000000047087348 */ /* 0x000fea0003c00000 */
[----:B------:R0:W1:Y:S02]  /*11c90*/  SHFL.UP P1, R70, R246, R69, R68 ;  /* 0x04000045f6467389 */ /* 0x0000640000020044 */
[----:B01----:R-:W-:Y:S01]  /*11ca0*/  ENDCOLLECTIVE ;  /* 0x000000000000791b */ /* 0x003fe20003800000 */
.L_x_8879:
[----:B------:R-:W-:Y:S02]  /*11cb0*/  MOV R246, R242 ;  /* 0x000000f200f67202 */ /* 0x000fe40000000f00 */
[----:B------:R-:W-:-:S07]  /*11cc0*/  MOV R247, R70 ;  /* 0x0000004600f77202 */ /* 0x000fce0000000f00 */
[----:B------:R-:W-:Y:S05]  /*11cd0*/  WARPSYNC.COLLECTIVE R71, `(.L_x_8880) ;  /* 0x0000000047087348 */ /* 0x000fea0003c00000 */
[----:B------:R0:W1:Y:S02]  /*11ce0*/  SHFL.UP P1, R70, R246, R69, R68 ;  /* 0x04000045f6467389 */ /* 0x0000640000020044 */
[----:B01----:R-:W-:Y:S01]  /*11cf0*/  ENDCOLLECTIVE ;  /* 0x000000000000791b */ /* 0x003fe20003800000 */
.L_x_8880:
        /* <DEDUP_REMOVED lines=19> */
.L_x_8881:
[----:B------:R-:W-:Y:S02]  /*11e30*/  MOV R246, R239 ;  /* 0x000000ef00f67202 */ /* 0x000fe40000000f00 */
[----:B------:R-:W-:-:S07]  /*11e40*/  MOV R245, R70 ;  /* 0x0000004600f57202 */ /* 0x000fce0000000f00 */
[----:B------:R-:W-:Y:S05]  /*11e50*/  WARPSYNC.COLLECTIVE R71, `(.L_x_8882) ;  /* 0x0000000047087348 */ /* 0x000fea0003c00000 */
[----:B------:R0:W1:Y:S02]  /*11e60*/  SHFL.UP P1, R70, R246, R69, R68 ;  /* 0x04000045f6467389 */ /* 0x0000640000020044 */
[----:B01----:R-:W-:Y:S01]  /*11e70*/  ENDCOLLECTIVE ;  /* 0x000000000000791b */ /* 0x003fe20003800000 */
.L_x_8882:
[----:B------:R-:W-:Y:S02]  /*11e80*/  MOV R246, R241 ;  /* 0x000000f100f67202 */ /* 0x000fe40000000f00 */
[----:B------:R-:W-:-:S07]  /*11e90*/  MOV R247, R70 ;  /* 0x0000004600f77202 */ /* 0x000fce0000000f00 */
[----:B------:R-:W-:Y:S05]  /*11ea0*/  WARPSYNC.COLLECTIVE R71, `(.L_x_8883) ;  /* 0x0000000047087348 */ /* 0x000fea0003c00000 */
[----:B------:R0:W1:Y:S02]  /*11eb0*/  SHFL.UP P1, R70, R246, R69, R68 ;  /* 0x04000045f6467389 */ /* 0x0000640000020044 */
[----:B01----:R-:W-:Y:S01]  /*11ec0*/  ENDCOLLECTIVE ;  /* 0x000000000000791b */ /* 0x003fe20003800000 */
.L_x_8883:
[----:B------:R-:W-:Y:S02]  /*11ed0*/  MOV R246, R242 ;  /* 0x000000f200f67202 */ /* 0x000fe40000000f00 */
[----:B------:R-:W-:-:S07]  /*11ee0*/  MOV R244, R70 ;  /* 0x0000004600f47202 */ /* 0x000fce0000000f00 */
[----:B------:R-:W-:Y:S05]  /*11ef0*/  WARPSYNC.COLLECTIVE R71, `(.L_x_8884) ;  /* 0x0000000047087348 */ /* 0x000fea0003c00000 */
[----:B------:R0:W1:Y:S02]  /*11f00*/  SHFL.UP P1, R70, R246, R69, R68 ;  /* 0x04000045f6467389 */ /* 0x0000640000020044 */
[----:B01----:R-:W-:Y:S01]  /*11f10*/  ENDCOLLECTIVE ;  /* 0x000000000000791b */ /* 0x003fe20003800000 */
.L_x_8884:
        /* <DEDUP_REMOVED lines=19> */
.L_x_8885:
[----:B------:R-:W-:Y:S02]  /*12050*/  MOV R246, R239 ;  /* 0x000000ef00f67202 */ /* 0x000fe40000000f00 */
[----:B------:R-:W-:-:S07]  /*12060*/  MOV R245, R70 ;  /* 0x0000004600f57202 */ /* 0x000fce0000000f00 */
[----:B------:R-:W-:Y:S05]  /*12070*/  WARPSYNC.COLLECTIVE R71, `(.L_x_8886) ;  /* 0x0000000047087348 */ /* 0x000fea0003c00000 */
[----:B------:R0:W1:Y:S02]  /*12080*/  SHFL.UP P1, R70, R246, R69, R68 ;  /* 0x04000045f6467389 */ /* 0x0000640000020044 */
[----:B01----:R-:W-:Y:S01]  /*12090*/  ENDCOLLECTIVE ;  /* 0x000000000000791b */ /* 0x003fe20003800000 */
.L_x_8886:
[----:B------:R-:W-:Y:S02]  /*120a0*/  MOV R246, R241 ;  /* 0x000000f100f67202 */ /* 0x000fe40000000f00 */
[----:B------:R-:W-:-:S07]  /*120b0*/  MOV R247, R70 ;  /* 0x0000004600f77202 */ /* 0x000fce0000000f00 */
[----:B------:R-:W-:Y:S05]  /*120c0*/  WARPSYNC.COLLECTIVE R71, `(.L_x_8887) ;  /* 0x0000000047087348 */ /* 0x000fea0003c00000 */
[----:B------:R0:W1:Y:S02]  /*120d0*/  SHFL.UP P1, R70, R246, R69, R68 ;  /* 0x04000045f6467389 */ /* 0x0000640000020044 */
[----:B01----:R-:W-:Y:S01]  /*120e0*/  ENDCOLLECTIVE ;  /* 0x000000000000791b */ /* 0x003fe20003800000 */
.L_x_8887:
[----:B------:R-:W-:Y:S02]  /*120f0*/  MOV R246, R242 ;  /* 0x000000f200f67202 */ /* 0x000fe40000000f00 */
[----:B------:R-:W-:-:S07]  /*12100*/  MOV R244, R70 ;  /* 0x0000004600f47202 */ /* 0x000fce0000000f00 */
[----:B------:R-:W-:Y:S05]  /*12110*/  WARPSYNC.COLLECTIVE R71, `(.L_x_8888) ;  /* 0x0000000047087348 */ /* 0x000fea0003c00000 */
[----:B------:R0:W1:Y:S02]  /*12120*/  SHFL.UP P1, R70, R246, R69, R68 ;  /* 0x04000045f6467389 */ /* 0x0000640000020044 */
[----:B01----:R-:W-:Y:S01]  /*12130*/  ENDCOLLECTIVE ;  /* 0x000000000000791b */ /* 0x003fe20003800000 */
.L_x_8888:
        /* <DEDUP_REMOVED lines=19> */
.L_x_8889:
[----:B------:R-:W-:Y:S02]  /*12270*/  MOV R246, R239 ;  /* 0x000000ef00f67202 */ /* 0x000fe40000000f00 */
[----:B------:R-:W-:-:S07]  /*12280*/  MOV R245, R70 ;  /* 0x0000004600f57202 */ /* 0x000fce0000000f00 */
[----:B------:R-:W-:Y:S05]  /*12290*/  WARPSYNC.COLLECTIVE R71, `(.L_x_8890) ;  /* 0x0000000047087348 */ /* 0x000fea0003c00000 */
[----:B------:R0:W1:Y:S02]  /*122a0*/  SHFL.UP P1, R70, R246, R69, R68 ;  /* 0x04000045f6467389 */ /* 0x0000640000020044 */
[----:B01----:R-:W-:Y:S01]  /*122b0*/  ENDCOLLECTIVE ;  /* 0x000000000000791b */ /* 0x003fe20003800000 */
.L_x_8890:
[----:B------:R-:W-:Y:S02]  /*122c0*/  MOV R246, R241 ;  /* 0x000000f100f67202 */ /* 0x000fe40000000f00 */
[----:B------:R-:W-:-:S07]  /*122d0*/  MOV R247, R70 ;  /* 0x0000004600f77202 */ /* 0x000fce0000000f00 */
[----:B------:R-:W-:Y:S05]  /*122e0*/  WARPSYNC.COLLECTIVE R71, `(.L_x_8891) ;  /* 0x0000000047087348 */ /* 0x000fea0003c00000 */
[----:B------:R0:W1:Y:S02]  /*122f0*/  SHFL.UP P1, R70, R246, R69, R68 ;  /* 0x04000045f6467389 */ /* 0x0000640000020044 */
[----:B01----:R-:W-:Y:S01]  /*12300*/  ENDCOLLECTIVE ;  /* 0x000000000000791b */ /* 0x003fe20003800000 */
.L_x_8891:
[----:B------:R-:W-:Y:S02]  /*12310*/  MOV R246, R242 ;  /* 0x000000f200f67202 */ /* 0x000fe40000000f00 */
[----:B------:R-:W-:-:S07]  /*12320*/  MOV R244, R70 ;  /* 0x0000004600f47202 */ /* 0x000fce0000000f00 */
[----:B------:R-:W-:Y:S05]  /*12330*/  WARPSYNC.COLLECTIVE R71, `(.L_x_8892) ;  /* 0x0000000047087348 */ /* 0x000fea0003c00000 */
[----:B------:R0:W1:Y:S02]  /*12340*/  SHFL.UP P1, R70, R246, R69, R68 ;  /* 0x04000045f6467389 */ /* 0x0000640000020044 */
[----:B01----:R-:W-:Y:S01]  /*12350*/  ENDCOLLECTIVE ;  /* 0x000000000000791b */ /* 0x003fe20003800000 */
.L_x_8892:
        /* <DEDUP_REMOVED lines=19> */
.L_x_8893:
[----:B------:R-:W-:Y:S02]  /*12490*/  MOV R246, R239 ;  /* 0x000000ef00f67202 */ /* 0x000fe40000000f00 */
[----:B------:R-:W-:-:S07]  /*124a0*/  MOV R244, R70 ;  /* 0x0000004600f47202 */ /* 0x000fce0000000f00 */
[----:B------:R-:W-:Y:S05]  /*124b0*/  WARPSYNC.COLLECTIVE R71, `(.L_x_8894) ;  /* 0x0000000047087348 */ /* 0x000fea0003c00000 */
[----:B------:R0:W1:Y:S02]  /*124c0*/  SHFL.UP P1, R70, R246, R69, R68 ;  /* 0x04000045f6467389 */ /* 0x0000640000020044 */
[----:B01----:R-:W-:Y:S01]  /*124d0*/  ENDCOLLECTIVE ;  /* 0x000000000000791b */ /* 0x003fe20003800000 */
.L_x_8894:
[----:B------:R-:W-:Y:S02]  /*124e0*/  MOV R246, R241 ;  /* 0x000000f100f67202 */ /* 0x000fe40000000f00 */
[----:B------:R-:W-:-:S07]  /*124f0*/  MOV R245, R70 ;  /* 0x0000004600f57202 */ /* 0x000fce0000000f00 */
[----:B------:R-:W-:Y:S05]  /*12500*/  WARPSYNC.COLLECTIVE R71, `(.L_x_8895) ;  /* 0x0000000047087348 */ /* 0x000fea0003c00000 */
[----:B------:R0:W1:Y:S02]  /*12510*/  SHFL.UP P1, R70, R246, R69, R68 ;  /* 0x04000045f6467389 */ /* 0x0000640000020044 */
[----:B01----:R-:W-:Y:S01]  /*12520*/  ENDCOLLECTIVE ;  /* 0x000000000000791b */ /* 0x003fe20003800000 */
.L_x_8895:
[----:B------:R-:W-:Y:S02]  /*12530*/  MOV R246, R242 ;  /* 0x000000f200f67202 */ /* 0x000fe40000000f00 */
[----:B------:R-:W-:-:S07]  /*12540*/  MOV R247, R70 ;  /* 0x0000004600f77202 */ /* 0x000fce0000000f00 */
[----:B------:R-:W-:Y:S05]  /*12550*/  WARPSYNC.COLLECTIVE R71, `(.L_x_8896) ;  /* 0x0000000047087348 */ /* 0x000fea0003c00000 */
[----:B------:R0:W1:Y:S02]  /*12560*/  SHFL.UP P1, R70, R246, R69, R68 ;  /* 0x04000045f6467389 */ /* 0x0000640000020044 */
[----:B01----:R-:W-:Y:S01]  /*12570*/  ENDCOLLECTIVE ;  /* 0x000000000000791b */ /* 0x003fe20003800000 */
.L_x_8896:
[----:B------:R-:W-:Y:S01]  /*12580*/  MOV R69, R70 ;  /* 0x0000004600457202 */ /* 0x000fe20000000f00 */
[----:B------:R-:W-:Y:S06]  /*12590*/  BRA `(.L_x_8897) ;  /* 0xffffff7400347947 */ /* 0x000fec000383ffff */
.L_x_8775:
        /* <DEDUP_REMOVED lines=8> */
.L_x_8899:
[----:B------:R-:W-:Y:S05]  /*12620*/  BSYNC B0 ;  /* 0x0000000000007941 */ /* 0x000fea0003800000 */
.L_x_8898:
[----:B------:R-:W-:Y:S05]  /*12630*/  BRA `(.L_x_8900) ;  /* 0xffffff7400447947 */ /* 0x000fea000383ffff */
.L_x_8776:
        /* <DEDUP_REMOVED lines=8> */
.L_x_8902:
[----:B------:R-:W-:Y:S05]  /*126c0*/  BSYNC B0 ;  /* 0x0000000000007941 */ /* 0x000fea0003800000 */
.L_x_8901:
[----:B------:R-:W-:Y:S05]  /*126d0*/  BRA `(.L_x_8903) ;  /* 0xffffff7400247947 */ /* 0x000fea000383ffff */
.L_x_8777:
        /* <DEDUP_REMOVED lines=8> */
.L_x_8905:
[----:B------:R-:W-:Y:S05]  /*12760*/  BSYNC B0 ;  /* 0x0000000000007941 */ /* 0x000fea0003800000 */
.L_x_8904:
[----:B------:R-:W-:Y:S05]  /*12770*/  BRA `(.L_x_8906) ;  /* 0xffffff7400047947 */ /* 0x000fea000383ffff */
.L_x_8778:
        /* <DEDUP_REMOVED lines=8> */
.L_x_8908:
[----:B------:R-:W-:Y:S05]  /*12800*/  BSYNC B0 ;  /* 0x0000000000007941 */ /* 0x000fea0003800000 */
.L_x_8907:
[----:B------:R-:W-:Y:S05]  /*12810*/  BRA `(.L_x_8909) ;  /* 0xffffff7000e47947 */ /* 0x000fea000383ffff */
.L_x_8779:
        /* <DEDUP_REMOVED lines=8> */
.L_x_8911:
[----:B------:R-:W-:Y:S05]  /*128a0*/  BSYNC B0 ;  /* 0x0000000000007941 */ /* 0x000fea0003800000 */
.L_x_8910:
        /* <DEDUP_REMOVED lines=8> */
.L_x_8912:
[----:B------:R-:W-:Y:S02]  /*12930*/  MOV R246, R241 ;  /* 0x000000f100f67202 */ /* 0x000fe40000000f00 */
[----:B------:R-:W-:-:S07]  /*12940*/  MOV R244, R70 ;  /* 0x0000004600f47202 */ /* 0x000fce0000000f00 */
[----:B------:R-:W-:Y:S05]  /*12950*/  WARPSYNC.COLLECTIVE R71, `(.L_x_8913) ;  /* 0x0000000047087348 */ /* 0x000fea0003c00000 */
[----:B------:R0:W1:Y:S02]  /*12960*/  SHFL.UP P1, R70, R246, R69, R68 ;  /* 0x04000045f6467389 */ /* 0x0000640000020044 */
[----:B01----:R-:W-:Y:S01]  /*12970*/  ENDCOLLECTIVE ;  /* 0x000000000000791b */ /* 0x003fe20003800000 */
.L_x_8913:
[----:B------:R-:W-:Y:S02]  /*12980*/  MOV R246, R242 ;  /* 0x000000f200f67202 */ /* 0x000fe40000000f00 */
[----:B------:R-:W-:-:S07]  /*12990*/  MOV R241, R70 ;  /* 0x0000004600f17202 */ /* 0x000fce0000000f00 */
[----:B------:R-:W-:Y:S05]  /*129a0*/  WARPSYNC.COLLECTIVE R71, `(.L_x_8914) ;  /* 0x0000000047087348 */ /* 0x000fea0003c00000 */
[----:B------:R0:W1:Y:S02]  /*129b0*/  SHFL.UP P1, R70, R246, R69, R68 ;  /* 0x04000045f6467389 */ /* 0x0000640000020044 */
[----:B01----:R-:W-:Y:S01]  /*129c0*/  ENDCOLLECTIVE ;  /* 0x000000000000791b */ /* 0x003fe20003800000 */
.L_x_8914:
[----:B------:R-:W-:Y:S01]  /*129d0*/  HFMA2.MMA R69, -RZ, RZ, 0, 0 ;  /* 0x00000000ff457435 */ /* 0x000fe200000001ff */
[----:B------:R-:W-:Y:S02]  /*129e0*/  MOV R68, 0x1f ;  /* 0x0000001f00447802 */ /* 0x000fe40000000f00 */
[----:B------:R-:W-:Y:S02]  /*129f0*/  MOV R242, R70 ;  /* 0x0000004600f27202 */ /* 0x000fe40000000f00 */
[----:B------:R-:W-:-:S07]  /*12a00*/  MOV R70, R60 ;  /* 0x0000003c00467202 */ /* 0x000fce0000000f00 */
[----:B------:R-:W-:Y:S05]  /*12a10*/  WARPSYNC.COLLECTIVE R71, `(.L_x_8915) ;  /* 0x0000000047087348 */ /* 0x000fea0003c00000 */
[----:B------:R0:W1:Y:S02]  /*12a20*/  SHFL.IDX P1, R239, R70, R69, R68 ;  /* 0x0000004546ef7389 */ /* 0x0000640000020044 */
[----:B01----:R-:W-:Y:S01]  /*12a30*/  ENDCOLLECTIVE ;  /* 0x000000000000791b */ /* 0x003fe20003800000 */
.L_x_8915:
[----:B------:R-:W-:Y:S02]  /*12a40*/  MOV R70, R61 ;  /* 0x0000003d00467202 */ /* 0x000fe40000000f00 */
[----:B------:R-:W-:-:S07]  /*12a50*/  MOV R60, R239 ;  /* 0x000000ef003c7202 */ /* 0x000fce0000000f00 */
[----:B------:R-:W-:Y:S05]  /*12a60*/  WARPSYNC.COLLECTIVE R71, `(.L_x_8916) ;  /* 0x0000000047087348 */ /* 0x000fea0003c00000 */
[----:B------:R0:W1:Y:S02]  /*12a70*/  SHFL.IDX P1, R239, R70, R69, R68 ;  /* 0x0000004546ef7389 */ /* 0x0000640000020044 */
[----:B01----:R-:W-:Y:S01]  /*12a80*/  ENDCOLLECTIVE ;  /* 0x000000000000791b */ /* 0x003fe20003800000 */
.L_x_8916:
[----:B------:R-:W-:Y:S02]  /*12a90*/  MOV R70, R62 ;  /* 0x0000003e00467202 */ /* 0x000fe40000000f00 */
[----:B------:R-:W-:-:S07]  /*12aa0*/  MOV R61, R239 ;  /* 0x000000ef003d7202 */ /* 0x000fce0000000f00 */
[----:B------:R-:W-:Y:S05]  /*12ab0*/  WARPSYNC.COLLECTIVE R71, `(.L_x_8917) ;  /* 0x0000000047087348 */ /* 0x000fea0003c00000 */
[----:B------:R0:W1:Y:S02]  /*12ac0*/  SHFL.IDX P1, R239, R70, R69, R68 ;  /* 0x0000004546ef7389 */ /* 0x0000640000020044 */
[----:B01----:R-:W-:Y:S01]  /*12ad0*/  ENDCOLLECTIVE ;  /* 0x000000000000791b */ /* 0x003fe20003800000 */
.L_x_8917:
[----:B------:R-:W-:Y:S02]  /*12ae0*/  MOV R70, R63 ;  /* 0x0000003f00467202 */ /* 0x000fe40000000f00 */
[----:B------:R-:W-:-:S07]  /*12af0*/  MOV R62, R239 ;  /* 0x000000ef003e7202 */ /* 0x000fce0000000f00 */
[----:B------:R-:W-:Y:S05]  /*12b00*/  WARPSYNC.COLLECTIVE R71, `(.L_x_8918) ;  /* 0x0000000047087348 */ /* 0x000fea0003c00000 */
[----:B------:R0:W1:Y:S02]  /*12b10*/  SHFL.IDX P1, R239, R70, R69, R68 ;  /* 0x0000004546ef7389 */ /* 0x0000640000020044 */
[----:B01----:R-:W-:Y:S01]  /*12b20*/  ENDCOLLECTIVE ;  /* 0x000000000000791b */ /* 0x003fe20003800000 */
.L_x_8918:
[----:B------:R-:W-:Y:S01]  /*12b30*/  MOV R63, R239 ;  /* 0x000000ef003f7202 */ /* 0x000fe20000000f00 */
[----:B------:R-:W-:Y:S06]  /*12b40*/  BRA `(.L_x_8919) ;  /* 0xffffff7000407947 */ /* 0x000fec000383ffff */
.L_x_8781:
        /* <DEDUP_REMOVED lines=8> */
.L_x_8920:
[----:B------:R-:W-:Y:S02]  /*12bd0*/  MOV R244, R241 ;  /* 0x000000f100f47202 */ /* 0x000fe40000000f00 */
[----:B------:R-:W-:-:S07]  /*12be0*/  MOV R68, R239 ;  /* 0x000000ef00447202 */ /* 0x000fce0000000f00 */
[----:B------:R-:W-:Y:S05]  /*12bf0*/  WARPSYNC.COLLECTIVE R71, `(.L_x_8921) ;  /* 0x0000000047087348 */ /* 0x000fea0003c00000 */
[----:B------:R0:W1:Y:S02]  /*12c00*/  SHFL.DOWN P1, R239, R244, R245, R252 ;  /* 0x080000f5f4ef7389 */ /* 0x00006400000200fc */
[----:B01----:R-:W-:Y:S01]  /*12c10*/  ENDCOLLECTIVE ;  /* 0x000000000000791b */ /* 0x003fe20003800000 */
.L_x_8921:
[----:B------:R-:W-:Y:S02]  /*12c20*/  MOV R244, R70 ;  /* 0x0000004600f47202 */ /* 0x000fe40000000f00 */
[----:B------:R-:W-:-:S07]  /*12c30*/  MOV R69, R239 ;  /* 0x000000ef00457202 */ /* 0x000fce0000000f00 */
[----:B------:R-:W-:Y:S05]  /*12c40*/  WARPSYNC.COLLECTIVE R71, `(.L_x_8922) ;  /* 0x0000000047087348 */ /* 0x000fea0003c00000 */
[----:B------:R0:W1:Y:S02]  /*12c50*/  SHFL.DOWN P1, R239, R244, R245, R252 ;  /* 0x080000f5f4ef7389 */ /* 0x00006400000200fc */
[----:B01----:R-:W-:Y:S01]  /*12c60*/  ENDCOLLECTIVE ;  /* 0x000000000000791b */ /* 0x003fe20003800000 */
.L_x_8922:
[----:B------:R-:W-:Y:S02]  /*12c70*/  MOV R244, R243 ;  /* 0x000000f300f47202 */ /* 0x000fe40000000f00 */
[----:B------:R-:W-:-:S07]  /*12c80*/  MOV R246, R239 ;  /* 0x000000ef00f67202 */ /* 0x000fce0000000f00 */
[----:B------:R-:W-:Y:S05]  /*12c90*/  WARPSYNC.COLLECTIVE R71, `(.L_x_8923) ;  /* 0x0000000047087348 */ /* 0x000fea0003c00000 */
[----:B------:R0:W1:Y:S02]  /*12ca0*/  SHFL.DOWN P1, R239, R244, R245, R252 ;  /* 0x080000f5f4ef7389 */ /* 0x00006400000200fc */
[----:B01----:R-:W-:Y:S01]  /*12cb0*/  ENDCOLLECTIVE ;  /* 0x000000000000791b */ /* 0x003fe20003800000 */
.L_x_8923:
[----:B------:R-:W-:Y:S01]  /*12cc0*/  MOV R71, R239 ;  /* 0x000000ef00477202 */ /* 0x000fe20000000f00 */
[----:B------:R-:W-:Y:S06]  /*12cd0*/  BRA `(.L_x_8924) ;  /* 0xffffff80009c7947 */ /* 0x000fec000383ffff */
.L_x_8784:
        /* <DEDUP_REMOVED lines=8> */
.L_x_8926:
[----:B------:R-:W-:Y:S05]  /*12d60*/  BSYNC B0 ;  /* 0x0000000000007941 */ /* 0x000fea0003800000 */
.L_x_8925:
        /* <DEDUP_REMOVED lines=8> */
.L_x_8927:
[----:B------:R-:W-:Y:S02]  /*12df0*/  MOV R244, R242 ;  /* 0x000000f200f47202 */ /* 0x000fe40000000f00 */
[----:B------:R-:W-:-:S07]  /*12e00*/  MOV R69, R239 ;  /* 0x000000ef00457202 */ /* 0x000fce0000000f00 */
[----:B------:R-:W-:Y:S05]  /*12e10*/  WARPSYNC.COLLECTIVE R71, `(.L_x_8928) ;  /* 0x0000000047087348 */ /* 0x000fea0003c00000 */
[----:B------:R0:W1:Y:S02]  /*12e20*/  SHFL.DOWN P1, R239, R244, R245, R252 ;  /* 0x080000f5f4ef7389 */ /* 0x00006400000200fc */
[----:B01----:R-:W-:Y:S01]  /*12e30*/  ENDCOLLECTIVE ;  /* 0x000000000000791b */ /* 0x003fe20003800000 */
.L_x_8928:
[----:B------:R-:W-:Y:S02]  /*12e40*/  MOV R244, R243 ;  /* 0x000000f300f47202 */ /* 0x000fe40000000f00 */
[----:B------:R-:W-:-:S07]  /*12e50*/  MOV R70, R239 ;  /* 0x000000ef00467202 */ /* 0x000fce0000000f00 */
[----:B------:R-:W-:Y:S05]  /*12e60*/  WARPSYNC.COLLECTIVE R71, `(.L_x_8929) ;  /* 0x0000000047087348 */ /* 0x000fea0003c00000 */
[----:B------:R0:W1:Y:S02]  /*12e70*/  SHFL.DOWN P1, R239, R244, R245, R252 ;  /* 0x080000f5f4ef7389 */ /* 0x00006400000200fc */
[----:B01----:R-:W-:Y:S01]  /*12e80*/  ENDCOLLECTIVE ;  /* 0x000000000000791b */ /* 0x003fe20003800000 */
.L_x_8929:
[----:B------:R-:W-:Y:S01]  /*12e90*/  MOV R71, R239 ;  /* 0x000000ef00477202 */ /* 0x000fe20000000f00 */
[----:B------:R-:W-:Y:S06]  /*12ea0*/  BRA `(.L_x_8930) ;  /* 0xffffff80007c7947 */ /* 0x000fec000383ffff */
.L_x_8787:
        /* <DEDUP_REMOVED lines=8> */
.L_x_8932:
[----:B------:R-:W-:Y:S05]  /*12f30*/  BSYNC B0 ;  /* 0x0000000000007941 */ /* 0x000fea0003800000 */
.L_x_8931:
        /* <DEDUP_REMOVED lines=8> */
.L_x_8933:
[----:B------:R-:W-:Y:S02]  /*12fc0*/  MOV R244, R242 ;  /* 0x000000f200f47202 */ /* 0x000fe40000000f00 */
[----:B------:R-:W-:-:S07]  /*12fd0*/  MOV R69, R239 ;  /* 0x000000ef00457202 */ /* 0x000fce0000000f00 */
[----:B------:R-:W-:Y:S05]  /*12fe0*/  WARPSYNC.COLLECTIVE R71, `(.L_x_8934) ;  /* 0x0000000047087348 */ /* 0x000fea0003c00000 */
[----:B------:R0:W1:Y:S02]  /*12ff0*/  SHFL.DOWN P1, R239, R244, R245, R252 ;  /* 0x080000f5f4ef7389 */ /* 0x00006400000200fc */
[----:B01----:R-:W-:Y:S01]  /*13000*/  ENDCOLLECTIVE ;  /* 0x000000000000791b */ /* 0x003fe20003800000 */
.L_x_8934:
[----:B------:R-:W-:Y:S02]  /*13010*/  MOV R244, R243 ;  /* 0x000000f300f47202 */ /* 0x000fe40000000f00 */
[----:B------:R-:W-:-:S07]  /*13020*/  MOV R70, R239 ;  /* 0x000000ef00467202 */ /* 0x000fce0000000f00 */
[----:B------:R-:W-:Y:S05]  /*13030*/  WARPSYNC.COLLECTIVE R71, `(.L_x_8935) ;  /* 0x0000000047087348 */ /* 0x000fea0003c00000 */
[----:B------:R0:W1:Y:S02]  /*13040*/  SHFL.DOWN P1, R239, R244, R245, R252 ;  /* 0x080000f5f4ef7389 */ /* 0x00006400000200fc */
[----:B01----:R-:W-:Y:S01]  /*13050*/  ENDCOLLECTIVE ;  /* 0x000000000000791b */ /* 0x003fe20003800000 */
.L_x_8935:
[----:B------:R-:W-:Y:S01]  /*13060*/  MOV R71, R239 ;  /* 0x000000ef00477202 */ /* 0x000fe20000000f00 */
[----:B------:R-:W-:Y:S06]  /*13070*/  BRA `(.L_x_8936) ;  /* 0xffffff80005c7947 */ /* 0x000fec000383ffff */
.L_x_8790:
        /* <DEDUP_REMOVED lines=8> */
.L_x_8938:
[----:B------:R-:W-:Y:S05]  /*13100*/  BSYNC B0 ;  /* 0x0000000000007941 */ /* 0x000fea0003800000 */
.L_x_8937:
        /* <DEDUP_REMOVED lines=8> */
.L_x_8939:
[----:B------:R-:W-:Y:S02]  /*13190*/  MOV R244, R242 ;  /* 0x000000f200f47202 */ /* 0x000fe40000000f00 */
[----:B------:R-:W-:-:S07]  /*131a0*/  MOV R69, R239 ;  /* 0x000000ef00457202 */ /* 0x000fce0000000f00 */
[----:B------:R-:W-:Y:S05]  /*131b0*/  WARPSYNC.COLLECTIVE R71, `(.L_x_8940) ;  /* 0x0000000047087348 */ /* 0x000fea0003c00000 */
[----:B------:R0:W1:Y:S02]  /*131c0*/  SHFL.DOWN P1, R239, R244, R245, R252 ;  /* 0x080000f5f4ef7389 */ /* 0x00006400000200fc */
[----:B01----:R-:W-:Y:S01]  /*131d0*/  ENDCOLLECTIVE ;  /* 0x000000000000791b */ /* 0x003fe20003800000 */
.L_x_8940:
[----:B------:R-:W-:Y:S02]  /*131e0*/  MOV R244, R243 ;  /* 0x000000f300f47202 */ /* 0x000fe40000000f00 */
[----:B------:R-:W-:-:S07]  /*131f0*/  MOV R70, R239 ;  /* 0x000000ef00467202 */ /* 0x000fce0000000f00 */
[----:B------:R-:W-:Y:S05]  /*13200*/  WARPSYNC.COLLECTIVE R71, `(.L_x_8941) ;  /* 0x0000000047087348 */ /* 0x000fea0003c00000 */
[----:B------:R0:W1:Y:S02]  /*13210*/  SHFL.DOWN P1, R239, R244, R245, R252 ;  /* 0x080000f5f4ef7389 */ /* 0x00006400000200fc */
[----:B01----:R-:W-:Y:S01]  /*13220*/  ENDCOLLECTIVE ;  /* 0x000000000000791b */ /* 0x003fe20003800000 */
.L_x_8941:
[----:B------:R-:W-:Y:S01]  /*13230*/  MOV R71, R239 ;  /* 0x000000ef00477202 */ /* 0x000fe20000000f00 */
[----:B------:R-:W-:Y:S06]  /*13240*/  BRA `(.L_x_8942) ;  /* 0xffffff80003c7947 */ /* 0x000fec000383ffff */
.L_x_8793:
        /* <DEDUP_REMOVED lines=8> */
.L_x_8944:
[----:B------:R-:W-:Y:S05]  /*132d0*/  BSYNC B0 ;  /* 0x0000000000007941 */ /* 0x000fea0003800000 */
.L_x_8943:
        /* <DEDUP_REMOVED lines=8> */
.L_x_8945:
[----:B------:R-:W-:Y:S02]  /*13360*/  MOV R244, R242 ;  /* 0x000000f200f47202 */ /* 0x000fe40000000f00 */
[----:B------:R-:W-:-:S07]  /*13370*/  MOV R69, R239 ;  /* 0x000000ef00457202 */ /* 0x000fce0000000f00 */
[----:B------:R-:W-:Y:S05]  /*13380*/  WARPSYNC.COLLECTIVE R71, `(.L_x_8946) ;  /* 0x0000000047087348 */ /* 0x000fea0003c00000 */
[----:B------:R0:W1:Y:S02]  /*13390*/  SHFL.DOWN P1, R239, R244, R245, R252 ;  /* 0x080000f5f4ef7389 */ /* 0x00006400000200fc */
[----:B01----:R-:W-:Y:S01]  /*133a0*/  ENDCOLLECTIVE ;  /* 0x000000000000791b */ /* 0x003fe20003800000 */
.L_x_8946:
[----:B------:R-:W-:Y:S02]  /*133b0*/  MOV R244, R243 ;  /* 0x000000f300f47202 */ /* 0x000fe40000000f00 */
[----:B------:R-:W-:-:S07]  /*133c0*/  MOV R70, R239 ;  /* 0x000000ef00467202 */ /* 0x000fce0000000f00 */
[----:B------:R-:W-:Y:S05]  /*133d0*/  WARPSYNC.COLLECTIVE R71, `(.L_x_8947) ;  /* 0x0000000047087348 */ /* 0x000fea0003c00000 */
[----:B------:R0:W1:Y:S02]  /*133e0*/  SHFL.DOWN P1, R239, R244, R245, R252 ;  /* 0x080000f5f4ef7389 */ /* 0x00006400000200fc */
[----:B01----:R-:W-:Y:S01]  /*133f0*/  ENDCOLLECTIVE ;  /* 0x000000000000791b */ /* 0x003fe20003800000 */
.L_x_8947:
[----:B------:R-:W-:Y:S01]  /*13400*/  MOV R71, R239 ;  /* 0x000000ef00477202 */ /* 0x000fe20000000f00 */
[----:B------:R-:W-:Y:S06]  /*13410*/  BRA `(.L_x_8948) ;  /* 0xffffff80001c7947 */ /* 0x000fec000383ffff */
.L_x_8796:
        /* <DEDUP_REMOVED lines=8> */
.L_x_8950:
[----:B------:R-:W-:Y:S05]  /*134a0*/  BSYNC B0 ;  /* 0x0000000000007941 */ /* 0x000fea0003800000 */
.L_x_8949:
        /* <DEDUP_REMOVED lines=10> */
.L_x_8951:
[----:B------:R-:W-:Y:S02]  /*13550*/  MOV R252, 0x1f ;  /* 0x0000001f00fc7802 */ /* 0x000fe40000000f00 */
[----:B------:R-:W-:Y:S02]  /*13560*/  MOV R70, R242 ;  /* 0x000000f200467202 */ /* 0x000fe40000000f00 */
[----:B------:R-:W-:-:S07]  /*13570*/  MOV R247, R239 ;  /* 0x000000ef00f77202 */ /* 0x000fce0000000f00 */
[----:B------:R-:W-:Y:S05]  /*13580*/  WARPSYNC.COLLECTIVE R71, `(.L_x_8952) ;  /* 0x0000000047087348 */ /* 0x000fea0003c00000 */
[----:B------:R0:W1:Y:S02]  /*13590*/  SHFL.IDX P1, R239, R70, R69, R68 ;  /* 0x0000004546ef7389 */ /* 0x0000640000020044 */
[----:B01----:R-:W-:Y:S01]  /*135a0*/  ENDCOLLECTIVE ;  /* 0x000000000000791b */ /* 0x003fe20003800000 */
.L_x_8952:
        /* <DEDUP_REMOVED lines=9> */
.L_x_8953:
[----:B------:R-:W-:Y:S02]  /*13640*/  MOV R70, R64 ;  /* 0x0000004000467202 */ /* 0x000fe40000000f00 */
[----:B------:R-:W-:-:S07]  /*13650*/  MOV R251, R239 ;  /* 0x000000ef00fb7202 */ /* 0x000fce0000000f00 */
[----:B------:R-:W-:Y:S05]  /*13660*/  WARPSYNC.COLLECTIVE R71, `(.L_x_8954) ;  /* 0x0000000047087348 */ /* 0x000fea0003c00000 */
[----:B------:R0:W1:Y:S02]  /*13670*/  SHFL.DOWN P1, R239, R244, R245, R252 ;  /* 0x080000f5f4ef7389 */ /* 0x00006400000200fc */
[----:B01----:R-:W-:Y:S01]  /*13680*/  ENDCOLLECTIVE ;  /* 0x000000000000791b */ /* 0x003fe20003800000 */
.L_x_8954:
[----:B------:R-:W-:Y:S02]  /*13690*/  MOV R244, R241 ;  /* 0x000000f100f47202 */ /* 0x000fe40000000f00 */
[----:B------:R-:W-:-:S07]  /*136a0*/  MOV R240, R239 ;  /* 0x000000ef00f07202 */ /* 0x000fce0000000f00 */
[----:B------:R-:W-:Y:S05]  /*136b0*/  WARPSYNC.COLLECTIVE R71, `(.L_x_8955) ;  /* 0x0000000047087348 */ /* 0x000fea0003c00000 */
[----:B------:R0:W1:Y:S02]  /*136c0*/  SHFL.DOWN P1, R239, R244, R245, R252 ;  /* 0x080000f5f4ef7389 */ /* 0x00006400000200fc */
[----:B01----:R-:W-:Y:S01]  /*136d0*/  ENDCOLLECTIVE ;  /* 0x000000000000791b */ /* 0x003fe20003800000 */
.L_x_8955:
[----:B------:R-:W-:Y:S02]  /*136e0*/  MOV R244, R242 ;  /* 0x000000f200f47202 */ /* 0x000fe40000000f00 */
[----:B------:R-:W-:-:S07]  /*136f0*/  MOV R241, R239 ;  /* 0x000000ef00f17202 */ /* 0x000fce0000000f00 */
[----:B------:R-:W-:Y:S05]  /*13700*/  WARPSYNC.COLLECTIVE R71, `(.L_x_8956) ;  /* 0x0000000047087348 */ /* 0x000fea0003c00000 */
[----:B------:R0:W1:Y:S02]  /*13710*/  SHFL.DOWN P1, R239, R244, R245, R252 ;  /* 0x080000f5f4ef7389 */ /* 0x00006400000200fc */
[----:B01----:R-:W-:Y:S01]  /*13720*/  ENDCOLLECTIVE ;  /* 0x000000000000791b */ /* 0x003fe20003800000 */
.L_x_8956:
[----:B------:R-:W-:Y:S02]  /*13730*/  MOV R244, R243 ;  /* 0x000000f300f47202 */ /* 0x000fe40000000f00 */
[----:B------:R-:W-:-:S07]  /*13740*/  MOV R242, R239 ;  /* 0x000000ef00f27202 */ /* 0x000fce0000000f00 */
[----:B------:R-:W-:Y:S05]  /*13750*/  WARPSYNC.COLLECTIVE R71, `(.L_x_8957) ;  /* 0x0000000047087348 */ /* 0x000fea0003c00000 */
[----:B------:R0:W1:Y:S02]  /*13760*/  SHFL.DOWN P1, R239, R244, R245, R252 ;  /* 0x080000f5f4ef7389 */ /* 0x00006400000200fc */
[----:B01----:R-:W-:Y:S01]  /*13770*/  ENDCOLLECTIVE ;  /* 0x000000000000791b */ /* 0x003fe20003800000 */
.L_x_8957:
[----:B------:R-:W-:-:S07]  /*13780*/  MOV R243, R239 ;  /* 0x000000ef00f37202 */ /* 0x000fce0000000f00 */
[----:B------:R-:W-:Y:S05]  /*13790*/  WARPSYNC.COLLECTIVE R71, `(.L_x_8958) ;  /* 0x0000000047087348 */ /* 0x000fea0003c00000 */
[----:B------:R0:W1:Y:S02]  /*137a0*/  SHFL.IDX P1, R239, R70, R69, R68 ;  /* 0x0000004546ef7389 */ /* 0x0000640000020044 */
[----:B01----:R-:W-:Y:S01]  /*137b0*/  ENDCOLLECTIVE ;  /* 0x000000000000791b */ /* 0x003fe20003800000 */
.L_x_8958:
[----:B------:R-:W-:Y:S02]  /*137c0*/  MOV R70, R65 ;  /* 0x0000004100467202 */ /* 0x000fe40000000f00 */
[----:B------:R-:W-:-:S07]  /*137d0*/  MOV R252, R239 ;  /* 0x000000ef00fc7202 */ /* 0x000fce0000000f00 */
[----:B------:R-:W-:Y:S05]  /*137e0*/  WARPSYNC.COLLECTIVE R71, `(.L_x_8959) ;  /* 0x0000000047087348 */ /* 0x000fea0003c00000 */
[----:B------:R0:W1:Y:S02]  /*137f0*/  SHFL.IDX P1, R239, R70, R69, R68 ;  /* 0x0000004546ef7389 */ /* 0x0000640000020044 */
[----:B01----:R-:W-:Y:S01]  /*13800*/  ENDCOLLECTIVE ;  /* 0x000000000000791b */ /* 0x003fe20003800000 */
.L_x_8959:
[----:B------:R-:W-:Y:S01]  /*13810*/  MOV R70, R66 ;  /* 0x0000004200467202 */ /* 0x000fe20000000f00 */
[-C--:B------:R-:W-:Y:S01]  /*13820*/  FMUL.FTZ R66, R65, R247.reuse ;  /* 0x000000f741427220 */ /* 0x080fe20000410000 */
[----:B------:R-:W-:Y:S01]  /*13830*/  FMUL.FTZ R247, R64, R247 ;  /* 0x000000f740f77220 */ /* 0x000fe20000410000 */
[----:B------:R-:W-:-:S07]  /*13840*/  MOV R245, R239 ;  /* 0x000000ef00f57202 */ /* 0x000fce0000000f00 */
[----:B------:R-:W-:Y:S05]  /*13850*/  WARPSYNC.COLLECTIVE R71, `(.L_x_8960) ;  /* 0x0000000047087348 */ /* 0x000fea0003c00000 */
[----:B------:R0:W1:Y:S02]  /*13860*/  SHFL.IDX P1, R239, R70, R69, R68 ;  /* 0x0000004546ef7389 */ /* 0x0000640000020044 */
[----:B01----:R-:W-:Y:S01]  /*13870*/  ENDCOLLECTIVE ;  /* 0x000000000000791b */ /* 0x003fe20003800000 */
.L_x_8960:
[----:B------:R-:W-:Y:S02]  /*13880*/  MOV R70, R67 ;  /* 0x0000004300467202 */ /* 0x000fe40000000f00 */
[----:B------:R-:W-:-:S07]  /*13890*/  MOV R244, R239 ;  /* 0x000000ef00f47202 */ /* 0x000fce0000000f00 */
[----:B------:R-:W-:Y:S05]  /*138a0*/  WARPSYNC.COLLECTIVE R71, `(.L_x_8961) ;  /* 0x0000000047087348 */ /* 0x000fea0003c00000 */
[----:B------:R0:W1:Y:S02]  /*138b0*/  SHFL.IDX P1, R239, R70, R69, R68 ;  /* 0x0000004546ef7389 */ /* 0x0000640000020044 */
[----:B01----:R-:W-:Y:S01]  /*138c0*/  ENDCOLLECTIVE ;  /* 0x000000000000791b */ /* 0x003fe20003800000 */
.L_x_8961:
[----:B------:R-:W-:Y:S01]  /*138d0*/  MOV R71, R239 ;  /* 0x000000ef00477202 */ /* 0x000fe20000000f00 */
[----:B------:R-:W-:Y:S06]  /*138e0*/  BRA `(.L_x_8962) ;  /* 0xffffff7c00747947 */ /* 0x000fec000383ffff */
.L_x_8963:
        /* <DEDUP_REMOVED lines=9> */
.L_x_18945:


//--------------------- .text._Z25selective_scan_bwd_kernelI32Selective_Scan_bwd_kernel_traitsILi64ELi16ELb0ELb1ELb1ELb1ELb0EN3c104HalfENS1_7complexIfEEEEv12SSMParamsBwd --------------------------
	.section	.text._Z25selective_scan_bwd_kernelI32Selective_Scan_bwd_kernel_traitsILi64ELi16ELb0ELb1ELb1ELb1ELb0EN3c104HalfENS1_7complexIfEEEEv12SSMParamsBwd,"ax",@progbits
	.align	128
        .global         _Z25selective_scan_bwd_kernelI32Selective_Scan_bwd_kernel_traitsILi64ELi16ELb0ELb1ELb1ELb1ELb0EN3c104HalfENS1_7complexIfEEEEv12SSMParamsBwd
        .type           _Z25selective_scan_bwd_kernelI32Selective_Scan_bwd_kernel_traitsILi64ELi16ELb0ELb1ELb1ELb1ELb0EN3c104HalfENS1_7complexIfEEEEv12SSMParamsBwd,@function
        .size           _Z25selective_scan_bwd_kernelI32Selective_Scan_bwd_kernel_traitsILi64ELi16ELb0ELb1ELb1ELb1ELb0EN3c104HalfENS1_7complexIfEEEEv12SSMParamsBwd,(.L_x_18946 - _Z25selective_scan_bwd_kernelI32Selective_Scan_bwd_kernel_traitsILi64ELi16ELb0ELb1ELb1ELb1ELb0EN3c104HalfENS1_7complexIfEEEEv12SSMParamsBwd)
        .other          _Z25selective_scan_bwd_kernelI32Selective_Scan_bwd_kernel_traitsILi64ELi16ELb0ELb1ELb1ELb1ELb0EN3c104HalfENS1_7complexIfEEEEv12SSMParamsBwd,@"STO_CUDA_ENTRY STV_DEFAULT"
_Z25selective_scan_bwd_kernelI32Selective_Scan_bwd_kernel_traitsILi64ELi16ELb0ELb1ELb1ELb1ELb0EN3c104HalfENS1_7complexIfEEEEv12SSMParamsBwd:
.text._Z25selective_scan_bwd_kernelI32Selective_Scan_bwd_kernel_traitsILi64ELi16ELb0ELb1ELb1ELb1ELb0EN3c104HalfENS1_7complexIfEEEEv12SSMParamsBwd:
        /* <DEDUP_REMOVED lines=185> */
.L_x_9097:
        /* <DEDUP_REMOVED lines=316> */
[----:B------:R-:W-:-:S02]  /*1f50*/  HADD2.F32 R8, -RZ, R8.H0_H0 ;  /* 0x20000008ff087230 */ /* 0x000fc40000004100 */
[----:B------:R-:W-:Y:S02]  /*1f60*/  HADD2.F32 R5, -RZ, R5.H0_H0 ;  /* 0x20000005ff057230 */ /* 0x000fe40000004100 */
        /* <DEDUP_REMOVED lines=64> */
[----:B------:R4:W4:Y:S04]  /*2370*/  LDS.U16 R28, [R138+0x14] ;  /* 0x000014008a1c7984 */ /* 0x0009280000000400 */
[----:B------:R1:W4:Y:S04]  /*2380*/  LDS.U16 R29, [R138+0x16] ;  /* 0x000016008a1d7984 */ /* 0x0003280000000400 */
[----:B------:R2:W4:Y:S01]  /*2390*/  LDS.U16 R19, [R138+0x1e] ;  /* 0x00001e008a137984 */ /* 0x0005220000000400 */
[----:B------:R-:W-:-:S02]  /*23a0*/  HADD2.F32 R34, -RZ, R133.H0_H0 ;  /* 0x20000085ff227230 */ /* 0x000fc40000004100 */
[----:B0-----:R-:W-:Y:S02]  /*23b0*/  HADD2.F32 R10, -RZ, R10.H0_H0 ;  /* 0x2000000aff0a7230 */ /* 0x001fe40000004100 */
[----:B-1----:R-:W-:-:S03]  /*23c0*/  HADD2.F32 R9, -RZ, R9.H0_H0 ;  /* 0x20000009ff097230 */ /* 0x002fc60000004100 */
[----:B------:R-:W-:Y:S01]  /*23d0*/  FFMA.FTZ R34, R10, R34, R33 ;  /* 0x000000220a227223 */ /* 0x000fe20000010021 */
[----:B------:R-:W-:-:S03]  /*23e0*/  HADD2.F32 R33, -RZ, R131.H0_H0 ;  /* 0x20000083ff217230 */ /* 0x000fc60000004100 */
[----:B------:R-:W-:Y:S01]  /*23f0*/  FFMA.FTZ R35, R9, R35, R34 ;  /* 0x0000002309237223 */ /* 0x000fe20000010022 */
[----:B------:R-:W-:Y:S02]  /*2400*/  FSETP.GTU.FTZ.AND P1, PT, R125, 20, PT ;  /* 0x41a000007d00780b */ /* 0x000fe40003f3c000 */
[----:B------:R-:W-:Y:S02]  /*2410*/  FSETP.GTU.FTZ.AND P0, PT, R124, 20, PT ;  /* 0x41a000007c00780b */ /* 0x000fe40003f1c000 */
[----:B------:R-:W-:Y:S01]  /*2420*/  FSETP.GTU.FTZ.AND P6, PT, R123, 20, PT ;  /* 0x41a000007b00780b */ /* 0x000fe20003fdc000 */
[----:B--2---:R-:W-:Y:S02]  /*2430*/  HADD2.F32 R8, -RZ, R6.H0_H0 ;  /* 0x20000006ff087230 */ /* 0x004fe40000004100 */
[----:B---3--:R-:W-:-:S03]  /*2440*/  HADD2.F32 R7, -RZ, R7.H0_H0 ;  /* 0x20000007ff077230 */ /* 0x008fc60000004100 */
[----:B------:R-:W-:Y:S01]  /*2450*/  FFMA.FTZ R20, R8, R33, R35 ;  /* 0x0000002108147223 */ /* 0x000fe20000010023 */
        /* <DEDUP_REMOVED lines=32> */
.L_x_8966:
[----:B------:R-:W-:Y:S05]  /*2660*/  BSYNC B0 ;  /* 0x0000000000007941 */ /* 0x000fea0003800000 */
.L_x_8965:
        /* <DEDUP_REMOVED lines=39> */
.L_x_8968:
[----:B------:R-:W-:Y:S05]  /*28e0*/  BSYNC B0 ;  /* 0x0000000000007941 */ /* 0x000fea0003800000 */
.L_x_8967:
        /* <DEDUP_REMOVED lines=39> */
.L_x_8970:
[----:B------:R-:W-:Y:S05]  /*2b60*/  BSYNC B0 ;  /* 0x0000000000007941 */ /* 0x000fea0003800000 */
.L_x_8969:
        /* <DEDUP_REMOVED lines=39> */
.L_x_8972:
[----:B------:R-:W-:Y:S05]  /*2de0*/  BSYNC B0 ;  /* 0x0000000000007941 */ /* 0x000fea0003800000 */
.L_x_8971:
        /* <DEDUP_REMOVED lines=39> */
.L_x_8974:
[----:B------:R-:W-:Y:S05]  /*3060*/  BSYNC B0 ;  /* 0x0000000000007941 */ /* 0x000fea0003800000 */
.L_x_8973:
        /* <DEDUP_REMOVED lines=39> */
.L_x_8976:
[----:B------:R-:W-:Y:S05]  /*32e0*/  BSYNC B0 ;  /* 0x0000000000007941 */ /* 0x000fea0003800000 */
.L_x_8975:
        /* <DEDUP_REMOVED lines=38> */
.L_x_8978:
[----:B------:R-:W-:Y:S05]  /*3550*/  BSYNC B0 ;  /* 0x0000000000007941 */ /* 0x000fea0003800000 */
.L_x_8977:
        /* <DEDUP_REMOVED lines=40> */
.L_x_8980:
[----:B------:R-:W-:Y:S05]  /*37e0*/  BSYNC B0 ;  /* 0x0000000000007941 */ /* 0x000fea0003800000 */
.L_x_8979:
        /* <DEDUP_REMOVED lines=38> */
.L_x_8982:
[----:B------:R-:W-:Y:S05]  /*3a50*/  BSYNC B0 ;  /* 0x0000000000007941 */ /* 0x000fea0003800000 */
.L_x_8981:
        /* <DEDUP_REMOVED lines=39> */
.L_x_8984:
[----:B------:R-:W-:Y:S05]  /*3cd0*/  BSYNC B0 ;  /* 0x0000000000007941 */ /* 0x000fea0003800000 */
.L_x_8983:
[----:B------:R-:W-:Y:S01]  /*3ce0*/  BSSY B0, `(.L_x_8985) ;  /* 0x0000025000007945 */ /* 0x000fe20003800000 */
[----:B------:R-:W-:Y:S02]  /*3cf0*/  FSETP.GTU.FTZ.AND P1, PT, R102, 20, PT ;  /* 0x41a000006600780b */ /* 0x000fe40003f3c000 */
[----:B------:R-:W-:Y:S02]  /*3d00*/  CS2R R100, SRZ ;  /* 0x0000000000647805 */ /* 0x000fe4000001ff00 */
[----:B------:R-:W-:Y:S02]  /*3d10*/  CS2R R98, SRZ ;  /* 0x0000000000627805 */ /* 0x000fe4000001ff00 */
[----:B------:R-:W-:Y:S01]  /*3d20*/  CS2R R96, SRZ ;  /* 0x0000000000607805 */ /* 0x000fe2000001ff00 */
[----:B------:R-:W-:Y:S06]  /*3d30*/  @P0 BRA `(.L_x_8986) ;  /* 0x00000000007c0947 */ /* 0x000fec0003800000 */
        /* <DEDUP_REMOVED lines=31> */
.L_x_8986:
[----:B------:R-:W-:Y:S05]  /*3f30*/  BSYNC B0 ;  /* 0x0000000000007941 */ /* 0x000fea0003800000 */
.L_x_8985:
        /* <DEDUP_REMOVED lines=33> */
.L_x_8988:
[----:B------:R-:W-:Y:S05]  /*4150*/  BSYNC B0 ;  /* 0x0000000000007941 */ /* 0x000fea0003800000 */
.L_x_8987:
        /* <DEDUP_REMOVED lines=33> */
.L_x_8990:
[----:B------:R-:W-:Y:S05]  /*4370*/  BSYNC B0 ;  /* 0x0000000000007941 */ /* 0x000fea0003800000 */
.L_x_8989:
        /* <DEDUP_REMOVED lines=33> */
.L_x_8992:
[----:B------:R-:W-:Y:S05]  /*4590*/  BSYNC B0 ;  /* 0x0000000000007941 */ /* 0x000fea0003800000 */
.L_x_8991:
        /* <DEDUP_REMOVED lines=33> */
.L_x_8994:
[----:B------:R-:W-:Y:S05]  /*47b0*/  BSYNC B0 ;  /* 0x0000000000007941 */ /* 0x000fea0003800000 */
.L_x_8993:
        /* <DEDUP_REMOVED lines=33> */
.L_x_8996:
[----:B------:R-:W-:Y:S05]  /*49d0*/  BSYNC B0 ;  /* 0x0000000000007941 */ /* 0x000fea0003800000 */
.L_x_8995:
        /* <DEDUP_REMOVED lines=49> */
[----:B------:R-:W-:Y:S01]  /*4cf0*/  MOV R106, RZ ;  /* 0x000000ff006a7202 */ /* 0x000fe20000000f00 */
[----:B-1----:R-:W-:Y:S01]  /*4d00*/  FADD.FTZ R0, R19, R19 ;  /* 0x0000001313007221 */ /* 0x002fe20000010000 */
        /* <DEDUP_REMOVED lines=20> */
.L_x_9092:
[----:B--2---:R-:W2:Y:S01]  /*4e50*/  LDL R17, [R1+0x4] ;  /* 0x0000040001117983 */ /* 0x004ea20000100800 */
[----:B------:R-:W-:Y:S01]  /*4e60*/  LOP3.LUT R248, R141, 0x1f, RZ, 0xc0, !PT ;  /* 0x0000001f8df87812 */ /* 0x000fe200078ec0ff */
[----:B------:R-:W-:Y:S01]  /*4e70*/  USHF.R.S32.HI UR55, URZ, 0x1f, UR6 ;  /* 0x0000001f3f377899 */ /* 0x000fe20008011406 */
[----:B------:R-:W-:Y:S01]  /*4e80*/  ULDC.64 UR20, c[0x0][0x250] ;  /* 0x0000940000147ab9 */ /* 0x000fe20000000a00 */
[----:B------:R-:W-:Y:S02]  /*4e90*/  ULDC.64 UR42, c[0x0][0x238] ;  /* 0x00008e00002a7ab9 */ /* 0x000fe40000000a00 */
[----:B------:R-:W-:Y:S02]  /*4ea0*/  UIMAD UR17, UR55, UR20, URZ ;  /* 0x00000014371172a4 */ /* 0x000fe4000f8e023f */
[----:B------:R-:W-:Y:S01]  /*4eb0*/  MOV R21, UR20 ;  /* 0x0000001400157c02 */ /* 0x000fe20008000f00 */
[----:B------:R-:W3:Y:S01]  /*4ec0*/  LDL R215, [R1] ;  /* 0x0000000001d77983 */ /* 0x000ee20000100800 */
[----:B------:R-:W-:Y:S01]  /*4ed0*/  UIMAD UR17, UR6, UR21, UR17 ;  /* 0x00000015061172a4 */ /* 0x000fe2000f8e0211 */
[----:B-1----:R-:W-:-:S02]  /*4ee0*/  PRMT R61, RZ, 0x7610, R61 ;  /* 0x00007610ff3d7816 */ /* 0x002fc4000000003d */
[----:B------:R-:W-:Y:S01]  /*4ef0*/  PRMT R76, RZ, 0x7610, R76 ;  /* 0x00007610ff4c7816 */ /* 0x000fe2000000004c */
[----:B------:R-:W-:Y:S01]  /*4f00*/  UMOV UR44, UR26 ;  /* 0x0000001a002c7c82 */ /* 0x000fe20008000000 */
[----:B------:R-:W-:Y:S01]  /*4f10*/  PRMT R78, RZ, 0x7610, R78 ;  /* 0x00007610ff4e7816 */ /* 0x000fe2000000004e */
[----:B------:R-:W-:Y:S01]  /*4f20*/  UMOV UR45, UR19 ;  /* 0x00000013002d7c82 */ /* 0x000fe20008000000 */
[----:B------:R-:W-:Y:S02]  /*4f30*/  PRMT R74, RZ, 0x7610, R74 ;  /* 0x00007610ff4a7816 */ /* 0x000fe4000000004a */
[----:B------:R-:W-:Y:S02]  /*4f40*/  PRMT R59, RZ, 0x7610, R59 ;  /* 0x00007610ff3b7816 */ /* 0x000fe4000000003b */
[----:B----4-:R-:W-:Y:S02]  /*4f50*/  PRMT R57, RZ, 0x7610, R57 ;  /* 0x00007610ff397816 */ /* 0x010fe40000000039 */
        /* <DEDUP_REMOVED lines=14> */
[----:B------:R-:W-:Y:S01]  /*5040*/  SHF.L.U32 R43, R141, 0x5, RZ ;  /* 0x000000058d2b7819 */ /* 0x000fe200000006ff */
[----:B------:R-:W-:Y:S01]  /*5050*/  ULDC.64 UR20, c[0x0][0x2d0] ;  /* 0x0000b40000147ab9 */ /* 0x000fe20000000a00 */
[----:B------:R-:W-:Y:S02]  /*5060*/  PRMT R54, RZ, 0x7610, R54 ;  /* 0x00007610ff367816 */ /* 0x000fe40000000036 */
[----:B------:R-:W-:Y:S02]  /*5070*/  PRMT R45, RZ, 0x7610, R45 ;  /* 0x00007610ff2d7816 */ /* 0x000fe4000000002d */
[----:B------:R-:W-:Y:S02]  /*5080*/  PRMT R52, RZ, 0x7610, R52 ;  /* 0x00007610ff347816 */ /* 0x000fe40000000034 */
[----:B------:R-:W-:-:S02]  /*5090*/  PRMT R35, RZ, 0x7610, R35 ;  /* 0x00007610ff237816 */ /* 0x000fc40000000023 */
[----:B------:R-:W-:Y:S02]  /*50a0*/  LOP3.LUT R43, R43, 0xffffffe0, R248, 0xe2, !PT ;  /* 0xffffffe02b2b7812 */ /* 0x000fe400078ee2f8 */
[----:B------:R-:W-:Y:S02]  /*50b0*/  PRMT R34, RZ, 0x7610, R34 ;  /* 0x00007610ff227816 */ /* 0x000fe40000000022 */
[----:B------:R-:W-:Y:S02]  /*50c0*/  LOP3.LUT R43, R43, 0x3e0, RZ, 0xfc, !PT ;  /* 0x000003e02b2b7812 */ /* 0x000fe400078efcff */
[----:B------:R-:W-:Y:S02]  /*50d0*/  PRMT R50, RZ, 0x7610, R50 ;  /* 0x00007610ff327816 */ /* 0x000fe40000000032 */
[----:B------:R-:W-:Y:S02]  /*50e0*/  PRMT R48, RZ, 0x7610, R48 ;  /* 0x00007610ff307816 */ /* 0x000fe40000000030 */
[----:B------:R-:W-:-:S02]  /*50f0*/  PRMT R25, RZ, 0x7610, R25 ;  /* 0x00007610ff197816 */ /* 0x000fc40000000019 */
[----:B------:R-:W-:Y:S02]  /*5100*/  PRMT R44, RZ, 0x7610, R44 ;  /* 0x00007610ff2c7816 */ /* 0x000fe4000000002c */
[----:B------:R-:W-:Y:S01]  /*5110*/  PRMT R33, RZ, 0x7610, R33 ;  /* 0x00007610ff217816 */ /* 0x000fe20000000021 */
[----:B------:R-:W-:Y:S01]  /*5120*/  UIMAD.WIDE.U32 UR44, UR6, UR42, UR44 ;  /* 0x0000002a062c72a5 */ /* 0x000fe2000f8e002c */
[----:B------:R-:W-:Y:S01]  /*5130*/  PRMT R46, RZ, 0x7610, R46 ;  /* 0x00007610ff2e7816 */ /* 0x000fe2000000002e */
[----:B------:R-:W-:-:S04]  /*5140*/  UIMAD UR42, UR55, UR42, URZ ;  /* 0x0000002a372a72a4 */ /* 0x000fc8000f8e023f */
[----:B------:R-:W-:Y:S02]  /*5150*/  UIMAD UR43, UR6, UR43, UR42 ;  /* 0x0000002b062b72a4 */ /* 0x000fe4000f8e022a */
[----:B------:R-:W-:Y:S02]  /*5160*/  ULEA UR20, UP0, UR44, UR20, 0x3 ;  /* 0x000000142c147291 */ /* 0x000fe4000f80183f */
[----:B------:R-:W-:-:S04]  /*5170*/  UIADD3 UR43, UR45, UR43, URZ ;  /* 0x0000002b2d2b7290 */ /* 0x000fc8000fffe03f */
[----:B------:R-:W-:Y:S01]  /*5180*/  ULEA.HI.X UR21, UR44, UR21, UR43, 0x3, UP0 ;  /* 0x000000152c157291 */ /* 0x000fe200080f1c2b */
        /* <DEDUP_REMOVED lines=18> */
[----:B------:R-:W-:Y:S02]  /*52b0*/  LOP3.LUT R164, R18, 0x100, RZ, 0xfc, !PT ;  /* 0x0000010012a47812 */ /* 0x000fe400078efcff */
        /* <DEDUP_REMOVED lines=11> */
[----:B------:R-:W3:Y:S01]  /*5370*/  @!P5 LDG.E.U16 R74, desc[UR22][R22.64+0x140] ;  /* 0x00014016164ad981 */ /* 0x000ee2000c1e1500 */
[----:B------:R-:W-:Y:S02]  /*5380*/  LOP3.LUT R159, R18, 0x180, RZ, 0xfc, !PT ;  /* 0x00000180129f7812 */ /* 0x000fe400078efcff */
[----:B------:R-:W-:Y:S01]  /*5390*/  ISETP.GE.AND P1, PT, R166, UR18, PT ;  /* 0x00000012a6007c0c */ /* 0x000fe2000bf26270 */
[----:B------:R-:W3:Y:S01]  /*53a0*/  @!P4 LDG.E.U16 R59, desc[UR22][R22.64+0x100] ;  /* 0x00010016163bc981 */ /* 0x000ee2000c1e1500 */
[----:B------:R-:W-:Y:S02]  /*53b0*/  LOP3.LUT R155, R18, 0x1c0, RZ, 0xfc, !PT ;  /* 0x000001c0129b7812 */ /* 0x000fe400078efcff */
[----:B------:R-:W-:Y:S01]  /*53c0*/  ISETP.GE.AND P3, PT, R163, UR18, PT ;  /* 0x00000012a3007c0c */ /* 0x000fe2000bf66270 */
[----:B------:R-:W3:Y:S01]  /*53d0*/  @!P0 LDG.E.U16 R57, desc[UR22][R22.64+0x180] ;  /* 0x0001801616398981 */ /* 0x000ee2000c1e1500 */
[----:B------:R-:W-:-:S02]  /*53e0*/  ISETP.GE.AND P5, PT, R158, UR18, PT ;  /* 0x000000129e007c0c */ /* 0x000fc4000bfa6270 */
[----:B------:R-:W-:Y:S01]  /*53f0*/  ISETP.GE.AND P4, PT, R162, UR18, PT ;  /* 0x00000012a2007c0c */ /* 0x000fe2000bf86270 */
[----:B------:R-:W3:Y:S01]  /*5400*/  @!P2 LDG.E.U16 R70, desc[UR22][R22.64+0x200] ;  /* 0x000200161646a981 */ /* 0x000ee2000c1e1500 */
[----:B------:R-:W-:Y:S02]  /*5410*/  ISETP.GE.AND P0, PT, R159, UR18, PT ;  /* 0x000000129f007c0c */ /* 0x000fe4000bf06270 */
[----:B------:R-:W-:Y:S01]  /*5420*/  ISETP.GE.AND P2, PT, R155, UR18, PT ;  /* 0x000000129b007c0c */ /* 0x000fe2000bf46270 */
[----:B------:R-:W3:Y:S01]  /*5430*/  @!P1 LDG.E.U16 R72, desc[UR22][R22.64+0x1c0] ;  /* 0x0001c01616489981 */ /* 0x000ee2000c1e1500 */
[C---:B------:R-:W-:Y:S02]  /*5440*/  LOP3.LUT R161, R18.reuse, 0x1a0, RZ, 0xfc, !PT ;  /* 0x000001a012a17812 */ /* 0x040fe400078efcff */
[C---:B------:R-:W-:Y:S01]  /*5450*/  LOP3.LUT R156, R18.reuse, 0x1e0, RZ, 0xfc, !PT ;  /* 0x000001e0129c7812 */ /* 0x040fe200078efcff */
[----:B------:R-:W3:Y:S01]  /*5460*/  @!P3 LDG.E.U16 R68, desc[UR22][R22.64+0x240] ;  /* 0x000240161644b981 */ /* 0x000ee2000c1e1500 */
[----:B------:R-:W-:-:S02]  /*5470*/  LOP3.LUT R152, R18, 0x220, RZ, 0xfc, !PT ;  /* 0x0000022012987812 */ /* 0x000fc400078efcff */
[C---:B------:R-:W-:Y:S01]  /*5480*/  LOP3.LUT R153, R18.reuse, 0x200, RZ, 0xfc, !PT ;  /* 0x0000020012997812 */ /* 0x040fe200078efcff */
[----:B------:R-:W3:Y:S01]  /*5490*/  @!P5 LDG.E.U16 R66, desc[UR22][R22.64+0x2c0] ;  /* 0x0002c0161642d981 */ /* 0x000ee2000c1e1500 */
[C---:B------:R-:W-:Y:S02]  /*54a0*/  LOP3.LUT R150, R18.reuse, 0x240, RZ, 0xfc, !PT ;  /* 0x0000024012967812 */ /* 0x040fe400078efcff */
        /* <DEDUP_REMOVED lines=11> */
[----:B------:R-:W-:Y:S02]  /*5560*/  PRMT R17, RZ, 0x7610, R17 ;  /* 0x00007610ff117816 */ /* 0x000fe40000000011 */
[C---:B------:R-:W-:Y:S01]  /*5570*/  LOP3.LUT R149, R18.reuse, 0x260, RZ, 0xfc, !PT ;  /* 0x0000026012957812 */ /* 0x040fe200078efcff */
[----:B------:R-:W3:Y:S01]  /*5580*/  @!P3 LDG.E.U16 R62, desc[UR22][R22.64+0x3c0] ;  /* 0x0003c016163eb981 */ /* 0x000ee2000c1e1500 */
[----:B------:R-:W-:-:S02]  /*5590*/  LOP3.LUT R144, R18, 0x2a0, RZ, 0xfc, !PT ;  /* 0x000002a012907812 */ /* 0x000fc400078efcff */
[C---:B------:R-:W-:Y:S01]  /*55a0*/  LOP3.LUT R143, R18.reuse, 0x2c0, RZ, 0xfc, !PT ;  /* 0x000002c0128f7812 */ /* 0x040fe200078efcff */
[----:B------:R-:W2:Y:S01]  /*55b0*/  @!P6 LDG.E.U16 R17, desc[UR22][R22.64] ;  /* 0x000000161611e981 */ /* 0x000ea2000c1e1500 */
[C---:B------:R-:W-:Y:S02]  /*55c0*/  LOP3.LUT R63, R18.reuse, 0x2e0, RZ, 0xfc, !PT ;  /* 0x000002e0123f7812 */ /* 0x040fe400078efcff */
[C---:B------:R-:W-:Y:S01]  /*55d0*/  LOP3.LUT R42, R18.reuse, 0x300, RZ, 0xfc, !PT ;  /* 0x00000300122a7812 */ /* 0x040fe200078efcff */
[----:B------:R-:W3:Y:S01]  /*55e0*/  @!P5 LDG.E.U16 R58, desc[UR22][R22.64+0x440] ;  /* 0x00044016163ad981 */ /* 0x000ee2000c1e1500 */
[----:B------:R-:W-:Y:S02]  /*55f0*/  ISETP.GE.AND P1, PT, R149, UR18, PT ;  /* 0x0000001295007c0c */ /* 0x000fe4000bf26270 */
[----:B------:R-:W-:Y:S01]  /*5600*/  LOP3.LUT R39, R18, 0x320, RZ, 0xfc, !PT ;  /* 0x0000032012277812 */ /* 0x000fe200078efcff */
[----:B------:R-:W3:Y:S01]  /*5610*/  @!P4 LDG.E.U16 R51, desc[UR22][R22.64+0x400] ;  /* 0x000400161633c981 */ /* 0x000ee2000c1e1500 */
[----:B------:R-:W-:-:S02]  /*5620*/  ISETP.GE.AND P3, PT, R144, UR18, PT ;  /* 0x0000001290007c0c */ /* 0x000fc4000bf66270 */
[----:B------:R-:W-:Y:S01]  /*5630*/  ISETP.GE.AND P5, PT, R143, UR18, PT ;  /* 0x000000128f007c0c */ /* 0x000fe2000bfa6270 */
[----:B------:R-:W3:Y:S01]  /*5640*/  @!P0 LDG.E.U16 R56, desc[UR22][R22.64+0x480] ;  /* 0x0004801616388981 */ /* 0x000ee2000c1e1500 */
[----:B------:R-:W-:Y:S02]  /*5650*/  ISETP.GE.AND P4, PT, R63, UR18, PT ;  /* 0x000000123f007c0c */ /* 0x000fe4000bf86270 */
[----:B------:R-:W-:Y:S01]  /*5660*/  ISETP.GE.AND P0, PT, R42, UR18, PT ;  /* 0x000000122a007c0c */ /* 0x000fe2000bf06270 */
[----:B------:R-:W3:Y:S01]  /*5670*/  @!P2 LDG.E.U16 R49, desc[UR22][R22.64+0x500] ;  /* 0x000500161631a981 */ /* 0x000ee2000c1e1500 */
[----:B------:R-:W-:Y:S02]  /*5680*/  ISETP.GE.AND P2, PT, R39, UR18, PT ;  /* 0x0000001227007c0c */ /* 0x000fe4000bf46270 */
[C---:B------:R-:W-:Y:S01]  /*5690*/  LOP3.LUT R40, R18.reuse, 0x340, RZ, 0xfc, !PT ;  /* 0x0000034012287812 */ /* 0x040fe200078efcff */
[----:B------:R-:W3:Y:S01]  /*56a0*/  @!P1 LDG.E.U16 R47, desc[UR22][R22.64+0x4c0] ;  /* 0x0004c016162f9981 */ /* 0x000ee2000c1e1500 */
        /* <DEDUP_REMOVED lines=12> */
[----:B------:R-:W-:-:S03]  /*5770*/  ISETP.GE.AND P0, PT, R38, UR18, PT ;  /* 0x0000001226007c0c */ /* 0x000fc6000bf06270 */
[----:B------:R-:W3:Y:S01]  /*5780*/  @!P2 LDG.E.U16 R34, desc[UR22][R22.64+0x640] ;  /* 0x000640161622a981 */ /* 0x000ee2000c1e1500 */
[----:B------:R-:W-:-:S03]  /*5790*/  ISETP.GE.AND P2, PT, R43, UR18, PT ;  /* 0x000000122b007c0c */ /* 0x000fc6000bf46270 */
[----:B------:R-:W3:Y:S04]  /*57a0*/  @!P1 LDG.E.U16 R50, desc[UR22][R22.64+0x680] ;  /* 0x0006801616329981 */ /* 0x000ee8000c1e1500 */
[----:B------:R-:W3:Y:S04]  /*57b0*/  @!P3 LDG.E.U16 R48, desc[UR22][R22.64+0x6c0] ;  /* 0x0006c0161630b981 */ /* 0x000ee8000c1e1500 */
[----:B------:R-:W3:Y:S04]  /*57c0*/  @!P5 LDG.E.U16 R25, desc[UR22][R22.64+0x700] ;  /* 0x000700161619d981 */ /* 0x000ee8000c1e1500 */
[----:B------:R-:W3:Y:S04]  /*57d0*/  @!P4 LDG.E.U16 R44, desc[UR22][R22.64+0x740] ;  /* 0x00074016162cc981 */ /* 0x000ee8000c1e1500 */
[----:B------:R-:W3:Y:S04]  /*57e0*/  @!P0 LDG.E.U16 R33, desc[UR22][R22.64+0x780] ;  /* 0x0007801616218981 */ /* 0x000ee8000c1e1500 */
[----:B------:R0:W3:Y:S01]  /*57f0*/  @!P2 LDG.E.U16 R46, desc[UR22][R22.64+0x7c0] ;  /* 0x0007c016162ea981 */ /* 0x0000e2000c1e1500 */
[----:B------:R-:W-:-:S02]  /*5800*/  MOV R20, UR20 ;  /* 0x0000001400147c02 */ /* 0x000fc40008000f00 */
[----:B------:R-:W-:Y:S01]  /*5810*/  MOV R21, UR21 ;  /* 0x0000001500157c02 */ /* 0x000fe20008000f00 */
[----:B------:R-:W-:Y:S01]  /*5820*/  ULEA UR17, UR16, 0xfffffc00, 0xa ;  /* 0xfffffc0010117891 */ /* 0x000fe2000f8e503f */
[----:B------:R-:W-:Y:S01]  /*5830*/  SHF.L.U32 R37, R141, 0x5, RZ ;  /* 0x000000058d257819 */ /* 0x000fe200000006ff */
[----:B------:R-:W-:-:S03]  /*5840*/  ULDC.64 UR20, c[0x0][0x270] ;  /* 0x00009c0000147ab9 */ /* 0x000fc60000000a00 */
[----:B------:R-:W3:Y:S01]  /*5850*/  LDG.E.64 R20, desc[UR22][R20.64] ;  /* 0x0000001614147981 */ /* 0x000ee2000c1e1b00 */
[----:B------:R-:W-:Y:S01]  /*5860*/  UIADD3 UR17, -UR17, UR56, URZ ;  /* 0x0000003811117290 */ /* 0x000fe2000fffe13f */
[----:B------:R-:W-:-:S03]  /*5870*/  LOP3.LUT R37, R37, 0xfffffc00, RZ, 0xc0, !PT ;  /* 0xfffffc0025257812 */ /* 0x000fc600078ec0ff */
[----:B------:R-:W-:Y:S01]  /*5880*/  USHF.L.U32 UR44, UR17, 0x1, URZ ;  /* 0x00000001112c7899 */ /* 0x000fe2000800063f */
[----:B------:R-:W-:-:S05]  /*5890*/  MOV R27, UR20 ;  /* 0x00000014001b7c02 */ /* 0x000fca0008000f00 */
[----:B------:R-:W-:Y:S02]  /*58a0*/  ISETP.GE.AND P1, PT, R24, UR44, PT ;  /* 0x0000002c18007c0c */ /* 0x000fe4000bf26270 */
[----:B------:R-:W-:Y:S01]  /*58b0*/  IADD3 R24, R37, R140, RZ ;  /* 0x0000008c25187210 */ /* 0x000fe20007ffe0ff */
[----:B0-----:R-:W-:Y:S01]  /*58c0*/  IMAD.WIDE.U32 R22, R27, UR6, R18 ;  /* 0x000000061b167c25 */ /* 0x001fe2000f8e0012 */
[----:B------:R-:W-:Y:S02]  /*58d0*/  ISETP.GE.AND P3, PT, R28, UR44, PT ;  /* 0x0000002c1c007c0c */ /* 0x000fe4000bf66270 */
[C---:B------:R-:W-:Y:S02]  /*58e0*/  IADD3 R19, R24.reuse, 0x20, RZ ;  /* 0x0000002018137810 */ /* 0x040fe40007ffe0ff */
[C---:B------:R-:W-:Y:S01]  /*58f0*/  IADD3 R27, R24.reuse, 0x40, RZ ;  /* 0x00000040181b7810 */ /* 0x040fe20007ffe0ff */
[----:B------:R-:W-:Y:S01]  /*5900*/  UIMAD UR20, UR55, UR20, URZ ;  /* 0x00000014371472a4 */ /* 0x000fe2000f8e023f */
[----:B------:R-:W-:-:S02]  /*5910*/  IADD3 R29, R24, 0x60, RZ ;  /* 0x00000060181d7810 */ /* 0x000fc40007ffe0ff */
[----:B------:R-:W-:Y:S02]  /*5920*/  ISETP.GE.AND P2, PT, R26, UR44, PT ;  /* 0x0000002c1a007c0c */ /* 0x000fe4000bf46270 */
[CC--:B------:R-:W-:Y:S02]  /*5930*/  LEA.HI.SX32 R28, R24.reuse, R24.reuse, 0x1b ;  /* 0x00000018181c7211 */ /* 0x0c0fe400078fdaff */
[C---:B------:R-:W-:Y:S02]  /*5940*/  IADD3 R31, R24.reuse, 0x80, RZ ;  /* 0x00000080181f7810 */ /* 0x040fe40007ffe0ff */
[C---:B------:R-:W-:Y:S02]  /*5950*/  IADD3 R65, R24.reuse, 0xa0, RZ ;  /* 0x000000a018417810 */ /* 0x040fe40007ffe0ff */
[----:B------:R-:W-:Y:S02]  /*5960*/  LEA.HI.SX32 R26, R19, R24, 0x1b ;  /* 0x00000018131a7211 */ /* 0x000fe400078fdaff */
[----:B------:R-:W-:-:S02]  /*5970*/  IADD3 R67, R24, 0xc0, RZ ;  /* 0x000000c018437810 */ /* 0x000fc40007ffe0ff */
[-C--:B------:R-:W-:Y:S01]  /*5980*/  LEA.HI.SX32 R30, R27, R24.reuse, 0x1b ;  /* 0x000000181b1e7211 */ /* 0x080fe200078fdaff */
[----:B------:R-:W-:Y:S01]  /*5990*/  UIMAD UR20, UR6, UR21, UR20 ;  /* 0x00000015061472a4 */ /* 0x000fe2000f8e0214 */
[C---:B------:R-:W-:Y:S02]  /*59a0*/  IADD3 R69, R24.reuse, 0xe0, RZ ;  /* 0x000000e018457810 */ /* 0x040fe40007ffe0ff */
[-C--:B------:R-:W-:Y:S02]  /*59b0*/  LEA.HI.SX32 R114, R29, R24.reuse, 0x1b ;  /* 0x000000181d727211 */ /* 0x080fe400078fdaff */
        /* <DEDUP_REMOVED lines=25> */
[----:B------:R-:W-:Y:S02]  /*5b50*/  IADD3 R197, R24, 0x3e0, RZ ;  /* 0x000003e018c57810 */ /* 0x000fe40007ffe0ff */
[----:B------:R-:W-:-:S02]  /*5b60*/  LEA.HI.SX32 R142, R65, R24, 0x1b ;  /* 0x00000018418e7211 */ /* 0x000fc400078fdaff */
[-C--:B------:R-:W-:Y:S02]  /*5b70*/  LEA R29, R26, R139.reuse, 0x1 ;  /* 0x0000008b1a1d7211 */ /* 0x080fe400078e08ff */
[-C--:B------:R-:W-:Y:S02]  /*5b80*/  LEA.HI.SX32 R148, R67, R24.reuse, 0x1b ;  /* 0x0000001843947211 */ /* 0x080fe400078fdaff */
[-C--:B------:R-:W-:Y:S02]  /*5b90*/  LEA R30, R30, R139.reuse, 0x1 ;  /* 0x0000008b1e1e7211 */ /* 0x080fe400078e08ff */
[-C--:B------:R-:W-:Y:S02]  /*5ba0*/  LEA.HI.SX32 R154, R69, R24.reuse, 0x1b ;  /* 0x00000018459a7211 */ /* 0x080fe400078fdaff */
[----:B------:R-:W-:Y:S02]  /*5bb0*/  LEA R31, R114, R139, 0x1 ;  /* 0x0000008b721f7211 */ /* 0x000fe400078e08ff */
        /* <DEDUP_REMOVED lines=26> */
[----:B------:R-:W-:Y:S02]  /*5d60*/  IADD3 R19, R23, UR20, RZ ;  /* 0x0000001417137c10 */ /* 0x000fe4000fffe0ff */
        /* <DEDUP_REMOVED lines=14> */
[----:B------:R-:W-:Y:S02]  /*5e50*/  ISETP.GE.AND P0, PT, R18, UR44, PT ;  /* 0x0000002c12007c0c */ /* 0x000fe4000bf06270 */
[----:B------:R-:W-:-:S02]  /*5e60*/  LEA R65, R200, R139, 0x1 ;  /* 0x0000008bc8417211 */ /* 0x000fc400078e08ff */
[-C--:B------:R-:W-:Y:S02]  /*5e70*/  LEA R165, R202, R139.reuse, 0x1 ;  /* 0x0000008bcaa57211 */ /* 0x080fe400078e08ff */
[-C--:B------:R-:W-:Y:S02]  /*5e80*/  LEA R115, R204, R139.reuse, 0x1 ;  /* 0x0000008bcc737211 */ /* 0x080fe400078e08ff */
[-C--:B------:R-:W-:Y:S02]  /*5e90*/  LEA R114, R206, R139.reuse, 0x1 ;  /* 0x0000008bce727211 */ /* 0x080fe400078e08ff */
[----:B------:R-:W-:Y:S02]  /*5ea0*/  LEA R18, P4, R22, UR13, 0x1 ;  /* 0x0000000d16127c11 */ /* 0x000fe4000f8808ff */
[-C--:B------:R-:W-:Y:S02]  /*5eb0*/  LEA R71, R208, R139.reuse, 0x1 ;  /* 0x0000008bd0477211 */ /* 0x080fe400078e08ff */
[-C--:B------:R-:W-:Y:S01]  /*5ec0*/  LEA R69, R212, R139.reuse, 0x1 ;  /* 0x0000008bd4457211 */ /* 0x080fe200078e08ff */
[----:B--2---:R0:W-:Y:S04]  /*5ed0*/  STS.U16 [R28], R17 ;  /* 0x000000111c007388 */ /* 0x0041e80000000400 */
[----:B----4-:R-:W-:Y:S04]  /*5ee0*/  STS.U16 [R29+0x40], R76 ;  /* 0x0000404c1d007388 */ /* 0x010fe80000000400 */
[----:B------:R1:W-:Y:S01]  /*5ef0*/  STS.U16 [R30+0x80], R61 ;  /* 0x0000803d1e007388 */ /* 0x0003e20000000400 */
[----:B0-----:R-:W-:-:S03]  /*5f00*/  LEA R17, R168, R139, 0x1 ;  /* 0x0000008ba8117211 */ /* 0x001fc600078e08ff */
[----:B-----5:R-:W-:Y:S04]  /*5f10*/  STS.U16 [R31+0xc0], R78 ;  /* 0x0000c04e1f007388 */ /* 0x020fe80000000400 */
[----:B---3--:R-:W-:Y:S04]  /*5f20*/  STS.U16 [R26+0x100], R59 ;  /* 0x0001003b1a007388 */ /* 0x008fe80000000400 */
[----:B------:R-:W-:Y:S04]  /*5f30*/  STS.U16 [R27+0x140], R74 ;  /* 0x0001404a1b007388 */ /* 0x000fe80000000400 */
[----:B------:R-:W-:Y:S04]  /*5f40*/  STS.U16 [R24+0x180], R57 ;  /* 0x0001803918007388 */ /* 0x000fe80000000400 */
[----:B------:R-:W-:Y:S04]  /*5f50*/  STS.U16 [R23+0x1c0], R72 ;  /* 0x0001c04817007388 */ /* 0x000fe80000000400 */
[----:B------:R-:W-:Y:S04]  /*5f60*/  STS.U16 [R189+0x200], R70 ;  /* 0x00020046bd007388 */ /* 0x000fe80000000400 */
[----:B------:R0:W-:Y:S04]  /*5f70*/  STS.U16 [R17+0x240], R68 ;  /* 0x0002404411007388 */ /* 0x0001e80000000400 */
[----:B------:R-:W-:Y:S04]  /*5f80*/  STS.U16 [R142+0x280], R55 ;  /* 0x000280378e007388 */ /* 0x000fe80000000400 */
[----:B------:R-:W-:Y:S04]  /*5f90*/  STS.U16 [R147+0x2c0], R66 ;  /* 0x0002c04293007388 */ /* 0x000fe80000000400 */
[----:B------:R2:W-:Y:S01]  /*5fa0*/  STS.U16 [R145+0x300], R60 ;  /* 0x0003003c91007388 */ /* 0x0005e20000000400 */
[----:B-1----:R-:W-:-:S03]  /*5fb0*/  LEA R61, R192, R139, 0x1 ;  /* 0x0000008bc03d7211 */ /* 0x002fc600078e08ff */
[----:B------:R-:W-:Y:S01]  /*5fc0*/  STS.U16 [R148+0x340], R53 ;  /* 0x0003403594007388 */ /* 0x000fe20000000400 */
[----:B0-----:R-:W-:-:S03]  /*5fd0*/  LEA R68, R194, R139, 0x1 ;  /* 0x0000008bc2447211 */ /* 0x001fc600078e08ff */
[----:B------:R-:W-:Y:S01]  /*5fe0*/  STS.U16 [R181+0x380], R64 ;  /* 0x00038040b5007388 */ /* 0x000fe20000000400 */
[----:B--2---:R-:W-:-:S03]  /*5ff0*/  LEA R60, R190, R139, 0x1 ;  /* 0x0000008bbe3c7211 */ /* 0x004fc600078e08ff */
[----:B------:R-:W-:Y:S01]  /*6000*/  STS.U16 [R151+0x3c0], R62 ;  /* 0x0003c03e97007388 */ /* 0x000fe20000000400 */
[----:B------:R-:W-:-:S03]  /*6010*/  LEA R66, R198, R139, 0x1 ;  /* 0x0000008bc6427211 */ /* 0x000fc600078e08ff */
[----:B------:R-:W-:Y:S04]  /*6020*/  STS.U16 [R154+0x400], R51 ;  /* 0x000400339a007388 */ /* 0x000fe80000000400 */
[----:B------:R-:W-:Y:S04]  /*6030*/  STS.U16 [R177+0x440], R58 ;  /* 0x0004403ab1007388 */ /* 0x000fe80000000400 */
[----:B------:R-:W-:Y:S04]  /*6040*/  STS.U16 [R157+0x480], R56 ;  /* 0x000480389d007388 */ /* 0x000fe80000000400 */
[----:B------:R-:W-:Y:S04]  /*6050*/  STS.U16 [R160+0x4c0], R47 ;  /* 0x0004c02fa0007388 */ /* 0x000fe80000000400 */
[----:B------:R-:W-:Y:S04]  /*6060*/  STS.U16 [R60+0x500], R49 ;  /* 0x000500313c007388 */ /* 0x000fe80000000400 */
[----:B------:R-:W-:Y:S01]  /*6070*/  STS.U16 [R61+0x540], R54 ;  /* 0x000540363d007388 */ /* 0x000fe20000000400 */
[----:B------:R-:W-:-:S03]  /*6080*/  LEA R70, R210, R139, 0x1 ;  /* 0x0000008bd2467211 */ /* 0x000fc600078e08ff */
[----:B------:R-:W-:Y:S04]  /*6090*/  STS.U16 [R68+0x580], R45 ;  /* 0x0005802d44007388 */ /* 0x000fe80000000400 */
[----:B------:R-:W-:Y:S01]  /*60a0*/  STS.U16 [R67+0x5c0], R52 ;  /* 0x0005c03443007388 */ /* 0x000fe20000000400 */
[----:B------:R-:W-:-:S03]  /*60b0*/  PRMT R199, RZ, 0x7610, R199 ;  /* 0x00007610ffc77816 */ /* 0x000fc600000000c7 */
[----:B------:R0:W-:Y:S01]  /*60c0*/  STS.U16 [R66+0x600], R35 ;  /* 0x0006002342007388 */ /* 0x0001e20000000400 */
[----:B------:R-:W-:-:S03]  /*60d0*/  LEA.HI.X R19, R22, UR14, R19, 0x1, P4 ;  /* 0x0000000e16137c11 */ /* 0x000fc6000a0f0c13 */
[----:B------:R1:W-:Y:S04]  /*60e0*/  STS.U16 [R65+0x640], R34 ;  /* 0x0006402241007388 */ /* 0x0003e80000000400 */
[----:B------:R-:W-:Y:S01]  /*60f0*/  STS.U16 [R165+0x680], R50 ;  /* 0x00068032a5007388 */ /* 0x000fe20000000400 */
[----:B0-----:R-:W-:-:S03]  /*6100*/  PRMT R35, RZ, 0x7610, R35 ;  /* 0x00007610ff237816 */ /* 0x001fc60000000023 */
[----:B------:R-:W-:Y:S01]  /*6110*/  STS.U16 [R115+0x6c0], R48 ;  /* 0x0006c03073007388 */ /* 0x000fe20000000400 */
[----:B-1----:R-:W-:-:S03]  /*6120*/  PRMT R34, RZ, 0x7610, R34 ;  /* 0x00007610ff227816 */ /* 0x002fc60000000022 */
[----:B------:R0:W-:Y:S04]  /*6130*/  STS.U16 [R114+0x700], R25 ;  /* 0x0007001972007388 */ /* 0x0001e80000000400 */
[----:B------:R-:W-:Y:S04]  /*6140*/  STS.U16 [R71+0x740], R44 ;  /* 0x0007402c47007388 */ /* 0x000fe80000000400 */
[----:B------:R1:W-:Y:S01]  /*6150*/  STS.U16 [R70+0x780], R33 ;  /* 0x0007802146007388 */ /* 0x0003e20000000400 */
[----:B------:R-:W-:-:S03]  /*6160*/  PRMT R200, RZ, 0x7610, R200 ;  /* 0x00007610ffc87816 */ /* 0x000fc600000000c8 */
[----:B------:R2:W-:Y:S01]  /*6170*/  STS.U16 [R69+0x7c0], R46 ;  /* 0x0007c02e45007388 */ /* 0x0005e20000000400 */
[----:B------:R-:W-:-:S03]  /*6180*/  NOP ;  /* 0x0000000000007918 */ /* 0x000fc60000000000 */
[----:B------:R-:W3:Y:S04]  /*6190*/  @!P0 LDG.E.U16 R199, desc[UR22][R18.64] ;  /* 0x0000001612c78981 */ /* 0x000ee8000c1e1500 */
[----:B------:R-:W4:Y:S04]  /*61a0*/  @!P1 LDG.E.U16 R34, desc[UR22][R18.64+0x40] ;  /* 0x0000401612229981 */ /* 0x000f28000c1e1500 */
[----:B------:R-:W5:Y:S04]  /*61b0*/  @!P2 LDG.E.U16 R35, desc[UR22][R18.64+0x80] ;  /* 0x000080161223a981 */ /* 0x000f68000c1e1500 */
[----:B------:R-:W5:Y:S01]  /*61c0*/  @!P3 LDG.E.U16 R200, desc[UR22][R18.64+0xc0] ;  /* 0x0000c01612c8b981 */ /* 0x000f62000c1e1500 */
[----:B------:R-:W-:-:S02]  /*61d0*/  R2UR UR42, R21 ;  /* 0x00000000152a72ca */ /* 0x000fc400000e0000 */
[----:B------:R-:W-:Y:S02]  /*61e0*/  ISETP.GE.AND P0, PT, R169, UR44, PT ;  /* 0x0000002ca9007c0c */ /* 0x000fe4000bf06270 */
[----:B------:R-:W-:Y:S02]  /*61f0*/  ISETP.GE.AND P1, PT, R171, UR44, PT ;  /* 0x0000002cab007c0c */ /* 0x000fe4000bf26270 */
[----:B------:R-:W-:Y:S02]  /*6200*/  PRMT R193, RZ, 0x7610, R193 ;  /* 0x00007610ffc17816 */ /* 0x000fe400000000c1 */
[----:B------:R-:W-:-:S05]  /*6210*/  PRMT R196, RZ, 0x7610, R196 ;  /* 0x00007610ffc47816 */ /* 0x000fca00000000c4 */
[----:B------:R-:W-:Y:S02]  /*6220*/  FMUL.FTZ R21, R130, UR42 ;  /* 0x0000002a82157c20 */ /* 0x000fe40008410000 */
[----:B------:R-:W5:Y:S02]  /*6230*/  @!P0 LDG.E.U16 R193, desc[UR22][R18.64+0x100] ;  /* 0x0001001612c18981 */ /* 0x000f64000c1e1500 */
[----:B------:R-:W-:Y:S01]  /*6240*/  FMUL.RZ R22, R21, 0.15915493667125701904 ;  /* 0x3e22f98315167820 */ /* 0x000fe2000040c000 */
[----:B------:R-:W-:Y:S01]  /*6250*/  FMUL.FTZ R21, R129, UR42 ;  /* 0x0000002a81157c20 */ /* 0x000fe20008410000 */
[----:B------:R-:W5:Y:S03]  /*6260*/  @!P1 LDG.E.U16 R196, desc[UR22][R18.64+0x140] ;  /* 0x0001401612c49981 */ /* 0x000f66000c1e1500 */
[----:B------:R-:W-:Y:S01]  /*6270*/  FMUL.RZ R51, R21, 0.15915493667125701904 ;  /* 0x3e22f98315337820 */ /* 0x000fe2000040c000 */
[----:B------:R-:W-:Y:S01]  /*6280*/  FMUL.FTZ R21, R128, UR42 ;  /* 0x0000002a80157c20 */ /* 0x000fe20008410000 */
[----:B------:R-:W-:Y:S01]  /*6290*/  MUFU.SIN R127, R22 ;  /* 0x00000016007f7308 */ /* 0x000fe20000000400 */
[----:B------:R-:W-:-:S07]  /*62a0*/  ISETP.GE.AND P0, PT, R167, UR44, PT ;  /* 0x0000002ca7007c0c */ /* 0x000fce000bf06270 */
[----:B------:R0:W-:Y:S02]  /*62b0*/  MUFU.COS R126, R22 ;  /* 0x00000016007e7308 */ /* 0x0001e40000000000 */
[----:B0-----:R-:W-:Y:S01]  /*62c0*/  FMUL.RZ R22, R21, 0.15915493667125701904 ;  /* 0x3e22f98315167820 */ /* 0x001fe2000040c000 */
[----:B------:R-:W-:-:S04]  /*62d0*/  FMUL.FTZ R21, R125, UR42 ;  /* 0x0000002a7d157c20 */ /* 0x000fc80008410000 */
[----:B------:R-:W-:-:S04]  /*62e0*/  FMUL.RZ R25, R21, 0.15915493667125701904 ;  /* 0x3e22f98315197820 */ /* 0x000fc8000040c000 */
[----:B------:R-:W-:Y:S08]  /*62f0*/  MUFU.SIN R73, R25 ;  /* 0x0000001900497308 */ /* 0x000ff00000000400 */
[----:B------:R0:W-:Y:S02]  /*6300*/  MUFU.COS R74, R25 ;  /* 0x00000019004a7308 */ /* 0x0001e40000000000 */
[----:B0-----:R-:W-:-:S06]  /*6310*/  PRMT R25, RZ, 0x7610, R25 ;  /* 0x00007610ff197816 */ /* 0x001fcc0000000019 */
[----:B------:R-:W5:Y:S01]  /*6320*/  @!P0 LDG.E.U16 R25, desc[UR22][R18.64+0x180] ;  /* 0x0001801612198981 */ /* 0x000f62000c1e1500 */
[----:B------:R-:W-:Y:S02]  /*6330*/  ISETP.GE.AND P0, PT, R166, UR44, PT ;  /* 0x0000002ca6007c0c */ /* 0x000fe4000bf06270 */
[----:B------:R-:W-:-:S11]  /*6340*/  PRMT R194, RZ, 0x7610, R194 ;  /* 0x00007610ffc27816 */ /* 0x000fd600000000c2 */
        /* <DEDUP_REMOVED lines=8> */
[----:B------:R-:W-:Y:S02]  /*63d0*/  PRMT R187, RZ, 0x7610, R187 ;  /* 0x00007610ffbb7816 */ /* 0x000fe400000000bb */
[----:B------:R-:W-:Y:S02]  /*63e0*/  ISETP.GE.AND P4, PT, R158, UR44, PT ;  /* 0x0000002c9e007c0c */ /* 0x000fe4000bf86270 */
[----:B------:R-:W-:-:S07]  /*63f0*/  ISETP.GE.AND P5, PT, R159, UR44, PT ;  /* 0x0000002c9f007c0c */ /* 0x000fce000bfa6270 */
[----:B------:R-:W5:Y:S01]  /*6400*/  @!P0 LDG.E.U16 R187, desc[UR22][R18.64+0x280] ;  /* 0x0002801612bb8981 */ /* 0x000f62000c1e1500 */
[----:B------:R-:W-:Y:S02]  /*6410*/  PRMT R188, RZ, 0x7610, R188 ;  /* 0x00007610ffbc7816 */ /* 0x000fe400000000bc */
[----:B------:R-:W-:-:S04]  /*6420*/  PRMT R186, RZ, 0x7610, R186 ;  /* 0x00007610ffba7816 */ /* 0x000fc800000000ba */
[----:B------:R-:W5:Y:S01]  /*6430*/  @!P4 LDG.E.U16 R188, desc[UR22][R18.64+0x2c0] ;  /* 0x0002c01612bcc981 */ /* 0x000f62000c1e1500 */
[----:B------:R-:W-:-:S03]  /*6440*/  ISETP.GE.AND P1, PT, R161, UR44, PT ;  /* 0x0000002ca1007c0c */ /* 0x000fc6000bf26270 */
[----:B------:R-:W5:Y:S01]  /*6450*/  @!P5 LDG.E.U16 R186, desc[UR22][R18.64+0x300] ;  /* 0x0003001612bad981 */ /* 0x000f62000c1e1500 */
[----:B------:R-:W-:Y:S02]  /*6460*/  PRMT R183, RZ, 0x7610, R183 ;  /* 0x00007610ffb77816 */ /* 0x000fe400000000b7 */
[----:B------:R-:W-:Y:S02]  /*6470*/  ISETP.GE.AND P2, PT, R155, UR44, PT ;  /* 0x0000002c9b007c0c */ /* 0x000fe4000bf46270 */
[----:B------:R-:W-:-:S05]  /*6480*/  ISETP.GE.AND P3, PT, R156, UR44, PT ;  /* 0x0000002c9c007c0c */ /* 0x000fca000bf66270 */
[----:B------:R-:W5:Y:S01]  /*6490*/  @!P1 LDG.E.U16 R183, desc[UR22][R18.64+0x340] ;  /* 0x0003401612b79981 */ /* 0x000f62000c1e1500 */
[----:B------:R-:W-:Y:S02]  /*64a0*/  PRMT R184, RZ, 0x7610, R184 ;  /* 0x00007610ffb87816 */ /* 0x000fe400000000b8 */
[----:B------:R-:W-:Y:S01]  /*64b0*/  PRMT R182, RZ, 0x7610, R182 ;  /* 0x00007610ffb67816 */ /* 0x000fe200000000b6 */
[----:B------:R-:W-:-:S03]  /*64c0*/  FMUL.FTZ R21, R124, UR42 ;  /* 0x0000002a7c157c20 */ /* 0x000fc60008410000 */
[----:B------:R-:W5:Y:S01]  /*64d0*/  @!P2 LDG.E.U16 R184, desc[UR22][R18.64+0x380] ;  /* 0x0003801612b8a981 */ /* 0x000f62000c1e1500 */
[----:B-1----:R-:W-:Y:S01]  /*64e0*/  FMUL.RZ R33, R21, 0.15915493667125701904 ;  /* 0x3e22f98315217820 */ /* 0x002fe2000040c000 */
[----:B------:R-:W-:Y:S02]  /*64f0*/  FMUL.FTZ R21, R123, UR42 ;  /* 0x0000002a7b157c20 */ /* 0x000fe40008410000 */
[----:B------:R-:W5:Y:S01]  /*6500*/  @!P3 LDG.E.U16 R182, desc[UR22][R18.64+0x3c0] ;  /* 0x0003c01612b6b981 */ /* 0x000f62000c1e1500 */
[----:B------:R-:W-:Y:S01]  /*6510*/  MUFU.SIN R75, R22 ;  /* 0x00000016004b7308 */ /* 0x000fe20000000400 */
[----:B------:R-:W-:-:S07]  /*6520*/  ISETP.GE.AND P4, PT, R153, UR44, PT ;  /* 0x0000002c99007c0c */ /* 0x000fce000bf86270 */
[----:B------:R0:W-:Y:S01]  /*6530*/  MUFU.COS R76, R22 ;  /* 0x00000016004c7308 */ /* 0x0001e20000000000 */
[----:B------:R-:W-:Y:S02]  /*6540*/  PRMT R179, RZ, 0x7610, R179 ;  /* 0x00007610ffb37816 */ /* 0x000fe400000000b3 */
[----:B------:R-:W-:Y:S02]  /*6550*/  ISETP.GE.AND P5, PT, R152, UR44, PT ;  /* 0x0000002c98007c0c */ /* 0x000fe4000bfa6270 */
[----:B------:R-:W-:Y:S02]  /*6560*/  ISETP.GE.AND P1, PT, R150, UR44, PT ;  /* 0x0000002c96007c0c */ /* 0x000fe4000bf26270 */
[----:B------:R-:W5:Y:S01]  /*6570*/  @!P4 LDG.E.U16 R179, desc[UR22][R18.64+0x400] ;  /* 0x0004001612b3c981 */ /* 0x000f62000c1e1500 */
[----:B0-----:R-:W-:Y:S01]  /*6580*/  FMUL.RZ R22, R21, 0.15915493667125701904 ;  /* 0x3e22f98315167820 */ /* 0x001fe2000040c000 */
[----:B------:R-:W-:-:S04]  /*6590*/  FMUL.FTZ R21, R122, UR42 ;  /* 0x0000002a7a157c20 */ /* 0x000fc80008410000 */
[----:B------:R-:W-:Y:S01]  /*65a0*/  FMUL.RZ R44, R21, 0.15915493667125701904 ;  /* 0x3e22f983152c7820 */ /* 0x000fe2000040c000 */
[----:B------:R-:W-:Y:S01]  /*65b0*/  FMUL.FTZ R21, R121, UR42 ;  /* 0x0000002a79157c20 */ /* 0x000fe20008410000 */
[----:B------:R-:W-:Y:S08]  /*65c0*/  MUFU.SIN R59, R33 ;  /* 0x00000021003b7308 */ /* 0x000ff00000000400 */
[----:B------:R0:W-:Y:S01]  /*65d0*/  MUFU.COS R72, R33 ;  /* 0x0000002100487308 */ /* 0x0001e20000000000 */
[----:B------:R-:W-:Y:S01]  /*65e0*/  R2UR UR43, R20 ;  /* 0x00000000142b72ca */ /* 0x000fe200000e0000 */
[----:B0-----:R-:W-:Y:S01]  /*65f0*/  FMUL.RZ R33, R21, 0.15915493667125701904 ;  /* 0x3e22f98315217820 */ /* 0x001fe2000040c000 */
[----:B------:R-:W-:-:S05]  /*6600*/  FMUL.FTZ R21, R120, UR42 ;  /* 0x0000002a78157c20 */ /* 0x000fca0008410000 */
[----:B------:R-:W-:Y:S01]  /*6610*/  MUFU.SIN R57, R22 ;  /* 0x0000001600397308 */ /* 0x000fe20000000400 */
[----:B------:R-:W-:Y:S02]  /*6620*/  PRMT R180, RZ, 0x7610, R180 ;  /* 0x00007610ffb47816 */ /* 0x000fe400000000b4 */
[----:B------:R-:W-:-:S04]  /*6630*/  PRMT R178, RZ, 0x7610, R178 ;  /* 0x00007610ffb27816 */ /* 0x000fc800000000b2 */
[----:B------:R-:W5:Y:S01]  /*6640*/  @!P5 LDG.E.U16 R180, desc[UR22][R18.64+0x440] ;  /* 0x0004401612b4d981 */ /* 0x000f62000c1e1500 */
[----:B------:R0:W-:Y:S03]  /*6650*/  MUFU.COS R58, R22 ;  /* 0x00000016003a7308 */ /* 0x0001e60000000000 */
[----:B------:R-:W5:Y:S01]  /*6660*/  @!P1 LDG.E.U16 R178, desc[UR22][R18.64+0x480] ;  /* 0x0004801612b29981 */ /* 0x000f62000c1e1500 */
[----:B0-----:R-:W-:Y:S01]  /*6670*/  FMUL.RZ R22, R21, 0.15915493667125701904 ;  /* 0x3e22f98315167820 */ /* 0x001fe2000040c000 */
[----:B------:R-:W-:-:S03]  /*6680*/  FMUL.FTZ R21, R119, UR42 ;  /* 0x0000002a77157c20 */ /* 0x000fc60008410000 */
[----:B------:R-:W-:Y:S08]  /*6690*/  MUFU.SIN R55, R44 ;  /* 0x0000002c00377308 */ /* 0x000ff00000000400 */
[----:B------:R0:W-:Y:S01]  /*66a0*/  MUFU.COS R56, R44 ;  /* 0x0000002c00387308 */ /* 0x0001e20000000000 */
[----:B------:R-:W-:Y:S01]  /*66b0*/  ISETP.GE.AND P2, PT, R149, UR44, PT ;  /* 0x0000002c95007c0c */ /* 0x000fe2000bf46270 */
[----:B0-----:R-:W-:Y:S01]  /*66c0*/  FMUL.RZ R44, R21, 0.15915493667125701904 ;  /* 0x3e22f983152c7820 */ /* 0x001fe2000040c000 */
[----:B------:R-:W-:-:S05]  /*66d0*/  FMUL.FTZ R21, R118, UR42 ;  /* 0x0000002a76157c20 */ /* 0x000fca0008410000 */
[----:B------:R-:W-:Y:S01]  /*66e0*/  MUFU.SIN R53, R33 ;  /* 0x0000002100357308 */ /* 0x000fe20000000400 */
[----:B------:R-:W-:-:S07]  /*66f0*/  ISETP.GE.AND P3, PT, R146, UR44, PT ;  /* 0x0000002c92007c0c */ /* 0x000fce000bf66270 */
[----:B------:R0:W-:Y:S02]  /*6700*/  MUFU.COS R54, R33 ;  /* 0x0000002100367308 */ /* 0x0001e40000000000 */
[----:B0-----:R-:W-:Y:S01]  /*6710*/  FMUL.RZ R33, R21, 0.15915493667125701904 ;  /* 0x3e22f98315217820 */ /* 0x001fe2000040c000 */
[----:B------:R-:W-:-:S05]  /*6720*/  FMUL.FTZ R21, R117, UR42 ;  /* 0x0000002a75157c20 */ /* 0x000fca0008410000 */
[----:B------:R-:W-:Y:S01]  /*6730*/  MUFU.SIN R47, R33 ;  /* 0x00000021002f7308 */ /* 0x000fe20000000400 */
[----:B------:R-:W-:Y:S01]  /*6740*/  FMUL.RZ R62, R21, 0.15915493667125701904 ;  /* 0x3e22f983153e7820 */ /* 0x000fe2000040c000 */
[----:B------:R-:W-:-:S06]  /*6750*/  PRMT R175, RZ, 0x7610, R175 ;  /* 0x00007610ffaf7816 */ /* 0x000fcc00000000af */
[----:B------:R0:W-:Y:S01]  /*6760*/  MUFU.COS R48, R33 ;  /* 0x0000002100307308 */ /* 0x0001e20000000000 */
[----:B------:R-:W-:Y:S01]  /*6770*/  ISETP.GE.AND P1, PT, R63, UR44, PT ;  /* 0x0000002c3f007c0c */ /* 0x000fe2000bf26270 */
[----:B------:R-:W-:Y:S01]  /*6780*/  FMUL.FTZ R20, R112, UR42 ;  /* 0x0000002a70147c20 */ /* 0x000fe20008410000 */
[----:B------:R-:W5:Y:S01]  /*6790*/  @!P2 LDG.E.U16 R175, desc[UR22][R18.64+0x4c0] ;  /* 0x0004c01612afa981 */ /* 0x000f62000c1e1500 */
[----:B0-----:R-:W-:-:S04]  /*67a0*/  MOV R33, UR43 ;  /* 0x0000002b00217c02 */ /* 0x001fc80008000f00 */
[----:B------:R-:W-:Y:S01]  /*67b0*/  MUFU.SIN R45, R62 ;  /* 0x0000003e002d7308 */ /* 0x000fe20000000400 */
[----:B------:R-:W-:Y:S01]  /*67c0*/  PRMT R63, RZ, 0x7610, R63 ;  /* 0x00007610ff3f7816 */ /* 0x000fe2000000003f */
[----:B------:R-:W-:-:S06]  /*67d0*/  FMUL.FTZ R33, R33, 1.4426950216293334961 ;  /* 0x3fb8aa3b21217820 */ /* 0x000fcc0000410000 */
[----:B--2---:R0:W-:Y:S01]  /*67e0*/  MUFU.COS R46, R62 ;  /* 0x0000003e002e7308 */ /* 0x0041e20000000000 */
[----:B------:R-:W-:Y:S01]  /*67f0*/  FMUL.FTZ R21, R116, UR42 ;  /* 0x0000002a74157c20 */ /* 0x000fe20008410000 */
[----:B------:R-:W-:Y:S01]  /*6800*/  ISETP.GE.AND P4, PT, R144, UR44, PT ;  /* 0x0000002c90007c0c */ /* 0x000fe2000bf86270 */
[----:B------:R-:W2:Y:S01]  /*6810*/  @!P3 LDG.E.U16 R63, desc[UR22][R18.64+0x500] ;  /* 0x00050016123fb981 */ /* 0x000ea2000c1e1500 */
[----:B------:R-:W-:Y:S01]  /*6820*/  ISETP.GE.AND P5, PT, R143, UR44, PT ;  /* 0x0000002c8f007c0c */ /* 0x000fe2000bfa6270 */
[----:B0-----:R-:W-:Y:S01]  /*6830*/  FMUL.FTZ R62, R33, R129 ;  /* 0x00000081213e7220 */ /* 0x001fe20000410000 */
[----:B------:R-:W-:Y:S01]  /*6840*/  FMUL.RZ R166, R20, 0.15915493667125701904 ;  /* 0x3e22f98314a67820 */ /* 0x000fe2000040c000 */
[----:B------:R-:W-:Y:S02]  /*6850*/  ISETP.GE.AND P3, PT, R39, UR44, PT ;  /* 0x0000002c27007c0c */ /* 0x000fe4000bf66270 */
[----:B------:R0:W-:Y:S01]  /*6860*/  MUFU.EX2 R64, R62 ;  /* 0x0000003e00407308 */ /* 0x0001e20000000800 */
[----:B------:R-:W-:Y:S01]  /*6870*/  ISETP.GE.AND P2, PT, R42, UR44, PT ;  /* 0x0000002c2a007c0c */ /* 0x000fe2000bf46270 */
[----:B------:R-:W-:Y:S01]  /*6880*/  FMUL.RZ R164, R21, 0.15915493667125701904 ;  /* 0x3e22f98315a47820 */ /* 0x000fe2000040c000 */
[----:B------:R-:W-:-:S05]  /*6890*/  PRMT R167, RZ, 0x7610, R167 ;  /* 0x00007610ffa77816 */ /* 0x000fca00000000a7 */
[----:B------:R-:W-:Y:S01]  /*68a0*/  MUFU.SIN R77, R51 ;  /* 0x00000033004d7308 */ /* 0x000fe20000000400 */
[----:B0-----:R-:W-:Y:S01]  /*68b0*/  FMUL.FTZ R62, R33, R122 ;  /* 0x0000007a213e7220 */ /* 0x001fe20000410000 */
[----:B------:R-:W-:-:S06]  /*68c0*/  PRMT R168, RZ, 0x7610, R168 ;  /* 0x00007610ffa87816 */ /* 0x000fcc00000000a8 */
[----:B------:R-:W0:Y:S01]  /*68d0*/  MUFU.COS R78, R51 ;  /* 0x00000033004e7308 */ /* 0x000e220000000000 */
[----:B------:R-:W-:Y:S01]  /*68e0*/  PRMT R169, RZ, 0x7610, R169 ;  /* 0x00007610ffa97816 */ /* 0x000fe200000000a9 */
[----:B------:R-:W-:Y:S01]  /*68f0*/  FMUL.FTZ R39, R33, R118 ;  /* 0x0000007621277220 */ /* 0x000fe20000410000 */
[----:B------:R-:W-:Y:S01]  /*6900*/  ISETP.GE.AND P0, PT, R43, UR44, PT ;  /* 0x0000002c2b007c0c */ /* 0x000fe2000bf06270 */
[----:B------:R-:W2:Y:S04]  /*6910*/  @!P5 LDG.E.U16 R167, desc[UR22][R18.64+0x580] ;  /* 0x0005801612a7d981 */ /* 0x000ea8000c1e1500 */
[----:B------:R-:W-:Y:S01]  /*6920*/  MUFU.SIN R20, R166 ;  /* 0x000000a600147308 */ /* 0x000fe20000000400 */
[----:B------:R-:W-:-:S07]  /*6930*/  FMUL.FTZ R43, R33, R123 ;  /* 0x0000007b212b7220 */ /* 0x000fce0000410000 */
[----:B------:R1:W-:Y:S08]  /*6940*/  MUFU.COS R21, R166 ;  /* 0x000000a600157308 */ /* 0x0003f00000000000 */
[----:B------:R3:W-:Y:S01]  /*6950*/  MUFU.EX2 R150, R62 ;  /* 0x0000003e00967308 */ /* 0x0007e20000000800 */
[----:B-1----:R-:W-:Y:S01]  /*6960*/  PRMT R166, RZ, 0x7610, R166 ;  /* 0x00007610ffa67816 */ /* 0x002fe200000000a6 */
[----:B------:R-:W2:Y:S04]  /*6970*/  @!P3 LDG.E.U16 R168, desc[UR22][R18.64+0x640] ;  /* 0x0006401612a8b981 */ /* 0x000ea8000c1e1500 */
[----:B------:R-:W2:Y:S01]  /*6980*/  @!P2 LDG.E.U16 R169, desc[UR22][R18.64+0x600] ;  /* 0x0006001612a9a981 */ /* 0x000ea2000c1e1500 */
[----:B---3--:R-:W-:-:S03]  /*6990*/  PRMT R62, RZ, 0x7610, R62 ;  /* 0x00007610ff3e7816 */ /* 0x008fc6000000003e */
[----:B------:R-:W3:Y:S01]  /*69a0*/  @!P1 LDG.E.U16 R166, desc[UR22][R18.64+0x5c0] ;  /* 0x0005c01612a69981 */ /* 0x000ee2000c1e1500 */
[----:B------:R-:W-:Y:S01]  /*69b0*/  ISETP.GE.AND P1, PT, R32, UR44, PT ;  /* 0x0000002c20007c0c */ /* 0x000fe2000bf26270 */
[----:B------:R-:W-:Y:S01]  /*69c0*/  FMUL.FTZ R32, R33, R116 ;  /* 0x0000007421207220 */ /* 0x000fe20000410000 */
[----:B------:R-:W-:Y:S01]  /*69d0*/  ISETP.GE.AND P5, PT, R41, UR44, PT ;  /* 0x0000002c29007c0c */ /* 0x000fe2000bfa6270 */
[----:B------:R-:W3:Y:S01]  /*69e0*/  @!P4 LDG.E.U16 R62, desc[UR22][R18.64+0x540] ;  /* 0x00054016123ec981 */ /* 0x000ee2000c1e1500 */
[----:B------:R-:W-:Y:S01]  /*69f0*/  ISETP.GE.AND P4, PT, R40, UR44, PT ;  /* 0x0000002c28007c0c */ /* 0x000fe2000bf86270 */
[----:B------:R-:W1:Y:S01]  /*6a00*/  MUFU.EX2 R39, R39 ;  /* 0x0000002700277308 */ /* 0x000e620000000800 */
[----:B------:R-:W-:Y:S01]  /*6a10*/  ISETP.GE.AND P3, PT, R38, UR44, PT ;  /* 0x0000002c26007c0c */ /* 0x000fe2000bf66270 */
[----:B------:R-:W-:Y:S01]  /*6a20*/  FMUL.FTZ R38, R107, UR42 ;  /* 0x0000002a6b267c20 */ /* 0x000fe20008410000 */
[----:B------:R-:W-:Y:S01]  /*6a30*/  ISETP.GE.AND P2, PT, R36, UR44, PT ;  /* 0x0000002c24007c0c */ /* 0x000fe2000bf46270 */
[C---:B0-----:R-:W-:Y:S01]  /*6a40*/  FMUL.FTZ R78, R64.reuse, R78 ;  /* 0x0000004e404e7220 */ /* 0x041fe20000410000 */
[----:B------:R-:W-:-:S03]  /*6a50*/  FMUL.FTZ R77, R64, R77 ;  /* 0x0000004d404d7220 */ /* 0x000fc60000410000 */
[----:B------:R-:W-:Y:S01]  /*6a60*/  MUFU.SIN R51, R22 ;  /* 0x0000001600337308 */ /* 0x000fe20000000400 */
[----:B------:R-:W-:Y:S01]  /*6a70*/  FMUL.FTZ R36, R33, R112 ;  /* 0x0000007021247220 */ /* 0x000fe20000410000 */
[----:B------:R-:W-:Y:S01]  /*6a80*/  FMUL.RZ R64, R38, 0.15915493667125701904 ;  /* 0x3e22f98326407820 */ /* 0x000fe2000040c000 */
[----:B------:R-:W-:-:S05]  /*6a90*/  PRMT R170, RZ, 0x7610, R170 ;  /* 0x00007610ffaa7816 */ /* 0x000fca00000000aa */
[----:B------:R-:W-:Y:S01]  /*6aa0*/  MUFU.COS R52, R22 ;  /* 0x0000001600347308 */ /* 0x000fe20000000000 */
[----:B------:R-:W-:Y:S01]  /*6ab0*/  LEA R37, R140, R37, 0x5 ;  /* 0x000000258c257211 */ /* 0x000fe200078e28ff */
[----:B------:R-:W3:Y:S01]  /*6ac0*/  @!P4 LDG.E.U16 R170, desc[UR22][R18.64+0x680] ;  /* 0x0006801612aac981 */ /* 0x000ee2000c1e1500 */
[----:B------:R-:W-:-:S05]  /*6ad0*/  PRMT R172, RZ, 0x7610, R172 ;  /* 0x00007610ffac7816 */ /* 0x000fca00000000ac */
[----:B------:R-:W0:Y:S01]  /*6ae0*/  MUFU.EX2 R43, R43 ;  /* 0x0000002b002b7308 */ /* 0x000e220000000800 */
[----:B------:R-:W-:Y:S01]  /*6af0*/  PRMT R171, RZ, 0x7610, R171 ;  /* 0x00007610ffab7816 */ /* 0x000fe200000000ab */
[----:B------:R-:W3:Y:S01]  /*6b00*/  @!P5 LDG.E.U16 R172, desc[UR22][R18.64+0x6c0] ;  /* 0x0006c01612acd981 */ /* 0x000ee2000c1e1500 */
[----:B------:R-:W-:-:S05]  /*6b10*/  PRMT R174, RZ, 0x7610, R174 ;  /* 0x00007610ffae7816 */ /* 0x000fca00000000ae */
[----:B------:R-:W-:Y:S01]  /*6b20*/  MUFU.EX2 R41, R32 ;  /* 0x0000002000297308 */ /* 0x000fe20000000800 */
[----:B------:R-:W-:Y:S01]  /*6b30*/  PRMT R173, RZ, 0x7610, R173 ;  /* 0x00007610ffad7816 */ /* 0x000fe200000000ad */
[----:B------:R-:W3:Y:S01]  /*6b40*/  @!P1 LDG.E.U16 R171, desc[UR22][R18.64+0x700] ;  /* 0x0007001612ab9981 */ /* 0x000ee2000c1e1500 */
[----:B------:R-:W-:-:S05]  /*6b50*/  PRMT R176, RZ, 0x7610, R176 ;  /* 0x00007610ffb07816 */ /* 0x000fca00000000b0 */
[----:B------:R-:W-:Y:S01]  /*6b60*/  MUFU.SIN R49, R44 ;  /* 0x0000002c00317308 */ /* 0x000fe20000000400 */
[----:B------:R-:W3:Y:S07]  /*6b70*/  @!P2 LDG.E.U16 R174, desc[UR22][R18.64+0x740] ;  /* 0x0007401612aea981 */ /* 0x000eee000c1e1500 */
[----:B------:R-:W-:Y:S01]  /*6b80*/  MUFU.COS R50, R44 ;  /* 0x0000002c00327308 */ /* 0x000fe20000000000 */
[----:B------:R-:W3:Y:S07]  /*6b90*/  @!P3 LDG.E.U16 R173, desc[UR22][R18.64+0x780] ;  /* 0x0007801612adb981 */ /* 0x000eee000c1e1500 */
[----:B------:R-:W4:Y:S01]  /*6ba0*/  MUFU.SIN R22, R164 ;  /* 0x000000a400167308 */ /* 0x000f220000000400 */
[----:B------:R-:W-:Y:S01]  /*6bb0*/  FMUL.FTZ R38, R102, UR42 ;  /* 0x0000002a66267c20 */ /* 0x000fe20008410000 */
[----:B------:R4:W3:Y:S06]  /*6bc0*/  @!P0 LDG.E.U16 R176, desc[UR22][R18.64+0x7c0] ;  /* 0x0007c01612b08981 */ /* 0x0008ec000c1e1500 */
[----:B------:R-:W-:Y:S08]  /*6bd0*/  MUFU.SIN R32, R64 ;  /* 0x0000004000207308 */ /* 0x000ff00000000400 */
[----:B------:R1:W-:Y:S08]  /*6be0*/  MUFU.COS R201, R64 ;  /* 0x0000004000c97308 */ /* 0x0003f00000000000 */
[----:B------:R-:W4:Y:S01]  /*6bf0*/  MUFU.COS R44, R164 ;  /* 0x000000a4002c7308 */ /* 0x000f220000000000 */
[----:B-1----:R-:W-:-:S04]  /*6c00*/  LEA.HI.SX32 R64, R37, R37, 0x1b ;  /* 0x0000002525407211 */ /* 0x002fc800078fdaff */
[----:B------:R-:W-:-:S03]  /*6c10*/  LEA R64, R64, R139, 0x1 ;  /* 0x0000008b40407211 */ /* 0x000fc600078e08ff */
[----:B------:R-:W1:Y:S01]  /*6c20*/  MUFU.EX2 R36, R36 ;  /* 0x0000002400247308 */ /* 0x000e620000000800 */
[C---:B------:R-:W-:Y:S01]  /*6c30*/  FMUL.FTZ R48, R39.reuse, R48 ;  /* 0x0000003027307220 */ /* 0x040fe20000410000 */
[----:B------:R-:W-:Y:S01]  /*6c40*/  FMUL.FTZ R47, R39, R47 ;  /* 0x0000002f272f7220 */ /* 0x000fe20000410000 */
[C---:B0-----:R-:W-:Y:S01]  /*6c50*/  FMUL.FTZ R58, R43.reuse, R58 ;  /* 0x0000003a2b3a7220 */ /* 0x041fe20000410000 */
[----:B------:R-:W-:Y:S01]  /*6c60*/  FMUL.FTZ R57, R43, R57 ;  /* 0x000000392b397220 */ /* 0x000fe20000410000 */
[----:B------:R-:W0:Y:S01]  /*6c70*/  LDS.U16 R39, [R64] ;  /* 0x0000000040277984 */ /* 0x000e220000000400 */
[C---:B----4-:R-:W-:Y:S01]  /*6c80*/  FMUL.FTZ R43, R41.reuse, R22 ;  /* 0x00000016292b7220 */ /* 0x050fe20000410000 */
[----:B------:R-:W-:Y:S02]  /*6c90*/  FMUL.RZ R22, R38, 0.15915493667125701904 ;  /* 0x3e22f98326167820 */ /* 0x000fe4000040c000 */
[----:B------:R-:W4:Y:S01]  /*6ca0*/  LDS.U16 R38, [R64+0x2] ;  /* 0x0000020040267984 */ /* 0x000f220000000400 */
[----:B------:R-:W-:-:S03]  /*6cb0*/  FMUL.FTZ R44, R41, R44 ;  /* 0x0000002c292c7220 */ /* 0x000fc60000410000 */
[----:B------:R-:W-:Y:S01]  /*6cc0*/  LDS.U16 R208, [R64+0x6] ;  /* 0x0000060040d07984 */ /* 0x000fe20000000400 */
[C---:B-1----:R-:W-:Y:S01]  /*6cd0*/  FMUL.FTZ R42, R36.reuse, R21 ;  /* 0x00000015242a7220 */ /* 0x042fe20000410000 */
[----:B------:R-:W-:Y:S01]  /*6ce0*/  FMUL.FTZ R41, R36, R20 ;  /* 0x0000001424297220 */ /* 0x000fe20000410000 */
[C---:B------:R-:W-:Y:S01]  /*6cf0*/  FMUL.FTZ R162, R33.reuse, R128 ;  /* 0x0000008021a27220 */ /* 0x040fe20000410000 */
[----:B------:R-:W1:Y:S01]  /*6d00*/  LDS.U16 R36, [R64+0x4] ;  /* 0x0000040040247984 */ /* 0x000e620000000400 */
[C---:B------:R-:W-:Y:S01]  /*6d10*/  FMUL.FTZ R163, R33.reuse, R125 ;  /* 0x0000007d21a37220 */ /* 0x040fe20000410000 */
[C---:B------:R-:W-:Y:S01]  /*6d20*/  FMUL.FTZ R158, R33.reuse, R124 ;  /* 0x0000007c219e7220 */ /* 0x040fe20000410000 */
[C---:B------:R-:W-:Y:S01]  /*6d30*/  FMUL.FTZ R149, R33.reuse, R121 ;  /* 0x0000007921957220 */ /* 0x040fe20000410000 */
[C---:B------:R-:W-:Y:S01]  /*6d40*/  FMUL.FTZ R144, R33.reuse, R120 ;  /* 0x0000007821907220 */ /* 0x040fe20000410000 */
[C---:B------:R-:W-:Y:S01]  /*6d50*/  FMUL.FTZ R143, R33.reuse, R119 ;  /* 0x00000077218f7220 */ /* 0x040fe20000410000 */
[C---:B------:R-:W-:Y:S01]  /*6d60*/  FMUL.FTZ R40, R33.reuse, R117 ;  /* 0x0000007521287220 */ /* 0x040fe20000410000 */
[----:B------:R-:W1:Y:S01]  /*6d70*/  MUFU.EX2 R162, R162 ;  /* 0x000000a200a27308 */ /* 0x000e620000000800 */
[----:B------:R-:W5:Y:S04]  /*6d80*/  LDS.U16 R205, [R64+0xa] ;  /* 0x00000a0040cd7984 */ /* 0x000f680000000400 */
[----:B------:R-:W5:Y:S03]  /*6d90*/  LDS.U16 R202, [R64+0x8] ;  /* 0x0000080040ca7984 */ /* 0x000f660000000400 */
[----:B------:R-:W1:Y:S01]  /*6da0*/  MUFU.EX2 R163, R163 ;  /* 0x000000a300a37308 */ /* 0x000e620000000800 */
[----:B------:R-:W-:Y:S01]  /*6db0*/  FMUL.FTZ R207, R33, R107 ;  /* 0x0000006b21cf7220 */ /* 0x000fe20000410000 */
[C---:B------:R-:W-:Y:S01]  /*6dc0*/  FMUL.FTZ R56, R150.reuse, R56 ;  /* 0x0000003896387220 */ /* 0x040fe20000410000 */
[----:B------:R-:W-:Y:S01]  /*6dd0*/  FMUL.FTZ R55, R150, R55 ;  /* 0x0000003796377220 */ /* 0x000fe20000410000 */
[----:B------:R-:W-:Y:S04]  /*6de0*/  LDS.U16 R198, [R64+0xc] ;  /* 0x00000c0040c67984 */ /* 0x000fe80000000400 */
[----:B------:R-:W1:Y:S01]  /*6df0*/  MUFU.EX2 R158, R158 ;  /* 0x0000009e009e7308 */ /* 0x000e620000000800 */
[----:B------:R-:W5:Y:S01]  /*6e00*/  LDS.U16 R203, [R64+0xe] ;  /* 0x00000e0040cb7984 */ /* 0x000f620000000400 */
[----:B0-----:R-:W-:-:S02]  /*6e10*/  HADD2.F32 R39, -RZ, R39.H0_H0 ;  /* 0x20000027ff277230 */ /* 0x001fc40000004100 */
[----:B------:R-:W-:Y:S01]  /*6e20*/  FMUL.FTZ R209, R33, R102 ;  /* 0x0000006621d17220 */ /* 0x000fe20000410000 */
[----:B------:R-:W-:Y:S03]  /*6e30*/  LDS.U16 R195, [R64+0x10] ;  /* 0x0000100040c37984 */ /* 0x000fe60000000400 */
[----:B------:R-:W0:Y:S01]  /*6e40*/  MUFU.EX2 R149, R149 ;  /* 0x0000009500957308 */ /* 0x000e220000000800 */
[----:B----4-:R-:W-:Y:S01]  /*6e50*/  HADD2.F32 R38, -RZ, R38.H0_H0 ;  /* 0x20000026ff267230 */ /* 0x010fe20000004100 */
[----:B------:R-:W4:Y:S04]  /*6e60*/  LDS.U16 R197, [R64+0x12] ;  /* 0x0000120040c57984 */ /* 0x000f280000000400 */
[----:B------:R-:W-:Y:S02]  /*6e70*/  LDS.U16 R191, [R64+0x16] ;  /* 0x0000160040bf7984 */ /* 0x000fe40000000400 */
[----:B------:R-:W0:Y:S02]  /*6e80*/  MUFU.EX2 R144, R144 ;  /* 0x0000009000907308 */ /* 0x000e240000000800 */
[----:B------:R-:W-:Y:S04]  /*6e90*/  LDS.U16 R20, [R64+0x18] ;  /* 0x0000180040147984 */ /* 0x000fe80000000400 */
[----:B------:R-:W-:Y:S02]  /*6ea0*/  LDS.U16 R21, [R64+0x1a] ;  /* 0x00001a0040157984 */ /* 0x000fe40000000400 */
[----:B------:R-:W0:Y:S02]  /*6eb0*/  MUFU.EX2 R143, R143 ;  /* 0x0000008f008f7308 */ /* 0x000e240000000800 */
[----:B------:R-:W-:Y:S04]  /*6ec0*/  LDS.U16 R18, [R64+0x1c] ;  /* 0x00001c0040127984 */ /* 0x000fe80000000400 */
[----:B------:R-:W-:Y:S02]  /*6ed0*/  LDS.U16 R19, [R64+0x1e] ;  /* 0x00001e0040137984 */ /* 0x000fe40000000400 */
[----:B------:R-:W4:Y:S01]  /*6ee0*/  MUFU.EX2 R40, R40 ;  /* 0x0000002800287308 */ /* 0x000f220000000800 */
[C---:B-1----:R-:W-:Y:S01]  /*6ef0*/  FMUL.FTZ R76, R162.reuse, R76 ;  /* 0x0000004ca24c7220 */ /* 0x042fe20000410000 */
        /* <DEDUP_REMOVED lines=9> */
[C---:B------:R-:W-:Y:S01]  /*6f90*/  FMUL.FTZ R50, R143.reuse, R50 ;  /* 0x000000328f327220 */ /* 0x040fe20000410000 */
[----:B------:R-:W-:Y:S01]  /*6fa0*/  FMUL.FTZ R49, R143, R49 ;  /* 0x000000318f317220 */ /* 0x000fe20000410000 */
[----:B------:R-:W-:Y:S01]  /*6fb0*/  MUFU.SIN R204, R22 ;  /* 0x0000001600cc7308 */ /* 0x000fe20000000400 */
[----:B------:R-:W-:Y:S01]  /*6fc0*/  LDS.U16 R143, [R64+0x20] ;  /* 0x00002000408f7984 */ /* 0x000fe20000000400 */
[----:B------:R-:W-:Y:S01]  /*6fd0*/  FMUL.FTZ R235, R39, R130 ;  /* 0x0000008227eb7220 */ /* 0x000fe20000410000 */
[C---:B----4-:R-:W-:Y:S01]  /*6fe0*/  FMUL.FTZ R46, R40.reuse, R46 ;  /* 0x0000002e282e7220 */ /* 0x050fe20000410000 */
[----:B------:R-:W-:Y:S01]  /*6ff0*/  FMUL.FTZ R45, R40, R45 ;  /* 0x0000002d282d7220 */ /* 0x000fe20000410000 */
[----:B------:R-:W-:Y:S01]  /*7000*/  LDS.U16 R144, [R64+0x22] ;  /* 0x0000220040907984 */ /* 0x000fe20000000400 */
[----:B------:R-:W-:-:S02]  /*7010*/  HADD2.F32 R40, -RZ, R230.H0_H0 ;  /* 0x200000e6ff287230 */ /* 0x000fc40000004100 */
[----:B------:R0:W-:Y:S01]  /*7020*/  MUFU.COS R206, R22 ;  /* 0x0000001600ce7308 */ /* 0x0001e20000000000 */
[----:B------:R-:W-:Y:S04]  /*7030*/  LDS.U16 R146, [R64+0x24] ;  /* 0x0000240040927984 */ /* 0x000fe80000000400 */
[----:B------:R-:W-:Y:S04]  /*7040*/  LDS.U16 R185, [R64+0x26] ;  /* 0x0000260040b97984 */ /* 0x000fe80000000400 */
[----:B0-----:R-:W0:Y:S01]  /*7050*/  LDS.U16 R22, [R64+0x14] ;  /* 0x0000140040167984 */ /* 0x001e220000000400 */
[----:B------:R-:W1:Y:S03]  /*7060*/  MUFU.EX2 R207, R207 ;  /* 0x000000cf00cf7308 */ /* 0x000e660000000800 */
[----:B------:R-:W4:Y:S04]  /*7070*/  LDS.U16 R149, [R64+0x28] ;  /* 0x0000280040957984 */ /* 0x000f280000000400 */
[----:B------:R-:W4:Y:S04]  /*7080*/  LDS.U16 R150, [R64+0x2a] ;  /* 0x00002a0040967984 */ /* 0x000f280000000400 */
[----:B------:R-:W4:Y:S04]  /*7090*/  LDS.U16 R152, [R64+0x2c] ;  /* 0x00002c0040987984 */ /* 0x000f280000000400 */
[----:B------:R-:W4:Y:S04]  /*70a0*/  LDS.U16 R153, [R64+0x2e] ;  /* 0x00002e0040997984 */ /* 0x000f280000000400 */
[----:B------:R-:W2:Y:S04]  /*70b0*/  LDS.U16 R155, [R64+0x30] ;  /* 0x00003000409b7984 */ /* 0x000ea80000000400 */
[----:B------:R-:W2:Y:S04]  /*70c0*/  LDS.U16 R156, [R64+0x32] ;  /* 0x00003200409c7984 */ /* 0x000ea80000000400 */
[----:B------:R-:W2:Y:S04]  /*70d0*/  LDS.U16 R158, [R64+0x34] ;  /* 0x00003400409e7984 */ /* 0x000ea80000000400 */
[----:B------:R-:W2:Y:S04]  /*70e0*/  LDS.U16 R159, [R64+0x36] ;  /* 0x00003600409f7984 */ /* 0x000ea80000000400 */
[----:B------:R-:W2:Y:S04]  /*70f0*/  LDS.U16 R161, [R64+0x38] ;  /* 0x0000380040a17984 */ /* 0x000ea80000000400 */
[----:B------:R-:W2:Y:S04]  /*7100*/  LDS.U16 R162, [R64+0x3a] ;  /* 0x00003a0040a27984 */ /* 0x000ea80000000400 */
[----:B------:R-:W3:Y:S04]  /*7110*/  LDS.U16 R163, [R64+0x3c] ;  /* 0x00003c0040a37984 */ /* 0x000ee80000000400 */
[----:B------:R-:W3:Y:S04]  /*7120*/  LDS.U16 R164, [R64+0x3e] ;  /* 0x00003e0040a47984 */ /* 0x000ee80000000400 */
[----:B------:R-:W-:Y:S01]  /*7130*/  STS.U16 [R28+0x1080], R199 ;  /* 0x001080c71c007388 */ /* 0x000fe20000000400 */
[----:B------:R-:W-:-:S03]  /*7140*/  FMUL.FTZ R33, R33, R130 ;  /* 0x0000008221217220 */ /* 0x000fc60000410000 */
[----:B------:R1:W-:Y:S01]  /*7150*/  STS.U16 [R29+0x10c0], R34 ;  /* 0x0010c0221d007388 */ /* 0x0003e20000000400 */
[----:B------:R-:W-:-:S03]  /*7160*/  FMUL.FTZ R235, R40, R235 ;  /* 0x000000eb28eb7220 */ /* 0x000fc60000410000 */
[----:B-----5:R5:W-:Y:S01]  /*7170*/  STS.U16 [R30+0x1100], R35 ;  /* 0x001100231e007388 */ /* 0x020be20000000400 */
[----:B------:R-:W0:Y:S01]  /*7180*/  MUFU.EX2 R209, R209 ;  /* 0x000000d100d17308 */ /* 0x000e220000000800 */
[----:B------:R-:W-:Y:S02]  /*7190*/  HADD2.F32 R36, -RZ, R36.H0_H0 ;  /* 0x20000024ff247230 */ /* 0x000fe40000004100 */
[----:B-1----:R-:W-:Y:S01]  /*71a0*/  FMUL.FTZ R29, R38, R130 ;  /* 0x00000082261d7220 */ /* 0x002fe20000410000 */
[----:B-----5:R-:W-:Y:S01]  /*71b0*/  HADD2.F32 R35, -RZ, R208.H0_H0 ;  /* 0x200000d0ff237230 */ /* 0x020fe20000004100 */
[----:B------:R1:W-:Y:S01]  /*71c0*/  STS.U16 [R31+0x1140], R200 ;  /* 0x001140c81f007388 */ /* 0x0003e20000000400 */
[----:B------:R-:W-:Y:S02]  /*71d0*/  HADD2.F32 R37, -RZ, R229.H0_H0 ;  /* 0x200000e5ff257230 */ /* 0x000fe40000004100 */
[----:B------:R-:W-:Y:S01]  /*71e0*/  FMUL.FTZ R236, R40, R29 ;  /* 0x0000001d28ec7220 */ /* 0x000fe20000410000 */
[----:B------:R5:W4:Y:S01]  /*71f0*/  MUFU.EX2 R28, R33 ;  /* 0x00000021001c7308 */ /* 0x000b220000000800 */
[----:B------:R-:W-:Y:S01]  /*7200*/  FMUL.FTZ R29, R235, R77 ;  /* 0x0000004deb1d7220 */ /* 0x000fe20000410000 */
[----:B------:R-:W-:Y:S01]  /*7210*/  FMUL.FTZ R30, R36, R129 ;  /* 0x00000081241e7220 */ /* 0x000fe20000410000 */
[C---:B------:R-:W-:Y:S01]  /*7220*/  FMUL.FTZ R34, R236.reuse, R77 ;  /* 0x0000004dec227220 */ /* 0x040fe20000410000 */
[----:B-1----:R-:W-:Y:S01]  /*7230*/  FMUL.FTZ R200, R35, R129 ;  /* 0x0000008123c87220 */ /* 0x002fe20000410000 */
[----:B------:R-:W-:Y:S01]  /*7240*/  FFMA.FTZ R29, R236, R78, R29 ;  /* 0x0000004eec1d7223 */ /* 0x000fe2000001001d */
[----:B------:R-:W-:-:S02]  /*7250*/  FMUL.FTZ R199, R37, R30 ;  /* 0x0000001e25c77220 */ /* 0x000fc40000410000 */
[----:B------:R-:W-:Y:S01]  /*7260*/  FMUL.FTZ R200, R37, R200 ;  /* 0x000000c825c87220 */ /* 0x000fe20000410000 */
[----:B------:R-:W-:-:S03]  /*7270*/  FFMA.FTZ R30, R235, R78, -R34 ;  /* 0x0000004eeb1e7223 */ /* 0x000fc60000010822 */
[----:B------:R-:W-:Y:S01]  /*7280*/  FADD.FTZ R29, R200, R29 ;  /* 0x0000001dc81d7221 */ /* 0x000fe20000010000 */
[C---:B------:R-:W-:Y:S01]  /*7290*/  FMUL.FTZ R34, R207.reuse, R201 ;  /* 0x000000c9cf227220 */ /* 0x040fe20000410000 */
[----:B-----5:R-:W-:Y:S01]  /*72a0*/  FMUL.FTZ R33, R207, R32 ;  /* 0x00000020cf217220 */ /* 0x020fe20000410000 */
[----:B------:R-:W-:Y:S01]  /*72b0*/  FADD.FTZ R30, R199, R30 ;  /* 0x0000001ec71e7221 */ /* 0x000fe20000010000 */
[----:B------:R-:W-:Y:S01]  /*72c0*/  FMUL.FTZ R207, R75, R29 ;  /* 0x0000001d4bcf7220 */ /* 0x000fe20000410000 */
[----:B0-----:R-:W-:Y:S02]  /*72d0*/  FMUL.FTZ R31, R209, R204 ;  /* 0x000000ccd11f7220 */ /* 0x001fe40000410000 */
[-C--:B------:R-:W-:Y:S01]  /*72e0*/  FMUL.FTZ R204, R75, R30.reuse ;  /* 0x0000001e4bcc7220 */ /* 0x080fe20000410000 */
[----:B------:R-:W-:Y:S01]  /*72f0*/  FFMA.FTZ R207, R76, R30, -R207 ;  /* 0x0000001e4ccf7223 */ /* 0x000fe200000108cf */
[----:B----4-:R-:W-:Y:S01]  /*7300*/  FMUL.FTZ R126, R28, R126 ;  /* 0x0000007e1c7e7220 */ /* 0x010fe20000410000 */
[----:B------:R-:W-:-:S02]  /*7310*/  HADD2.F32 R30, -RZ, R205.H0_H0 ;  /* 0x200000cdff1e7230 */ /* 0x000fc40000004100 */
[----:B------:R-:W-:Y:S01]  /*7320*/  FFMA.FTZ R204, R76, R29, R204 ;  /* 0x0000001d4ccc7223 */ /* 0x000fe200000100cc */
[----:B------:R-:W-:Y:S01]  /*7330*/  FMUL.FTZ R127, R28, R127 ;  /* 0x0000007f1c7f7220 */ /* 0x000fe20000410000 */
[----:B------:R-:W-:Y:S02]  /*7340*/  HADD2.F32 R29, -RZ, R202.H0_H0 ;  /* 0x200000caff1d7230 */ /* 0x000fe40000004100 */
[-C--:B------:R-:W-:Y:S01]  /*7350*/  FMUL.FTZ R202, R126, R77.reuse ;  /* 0x0000004d7eca7220 */ /* 0x080fe20000410000 */
[----:B------:R-:W-:Y:S02]  /*7360*/  HADD2.F32 R28, -RZ, R137.H0_H0 ;  /* 0x20000089ff1c7230 */ /* 0x000fe40000004100 */
[----:B------:R-:W-:Y:S01]  /*7370*/  FMUL.FTZ R201, R30, R128 ;  /* 0x000000801ec97220 */ /* 0x000fe20000410000 */
[----:B------:R-:W-:Y:S01]  /*7380*/  FMUL.FTZ R32, R209, R206 ;  /* 0x000000ced1207220 */ /* 0x000fe20000410000 */
[----:B------:R0:W-:Y:S01]  /*7390*/  STS.U16 [R26+0x1180], R193 ;  /* 0x001180c11a007388 */ /* 0x0001e20000000400 */
[----:B------:R-:W-:Y:S01]  /*73a0*/  FMUL.FTZ R209, R127, R77 ;  /* 0x0000004d7fd17220 */ /* 0x000fe20000410000 */
[----:B------:R-:W-:Y:S01]  /*73b0*/  FMUL.FTZ R205, R29, R128 ;  /* 0x000000801dcd7220 */ /* 0x000fe20000410000 */
[----:B------:R-:W-:Y:S01]  /*73c0*/  FMUL.FTZ R201, R28, R201 ;  /* 0x000000c91cc97220 */ /* 0x000fe20000410000 */
[----:B------:R1:W-:Y:S01]  /*73d0*/  STS.U16 [R27+0x11c0], R196 ;  /* 0x0011c0c41b007388 */ /* 0x0003e20000000400 */
[-C--:B------:R-:W-:Y:S01]  /*73e0*/  FFMA.FTZ R209, R126, R78.reuse, -R209 ;  /* 0x0000004e7ed17223 */ /* 0x080fe200000108d1 */
[----:B0-----:R-:W-:Y:S01]  /*73f0*/  FFMA.FTZ R26, R127, R78, R202 ;  /* 0x0000004e7f1a7223 */ /* 0x001fe200000100ca */
[----:B------:R-:W-:Y:S01]  /*7400*/  FMUL.FTZ R202, R28, R205 ;  /* 0x000000cd1cca7220 */ /* 0x000fe20000410000 */
[----:B------:R-:W-:-:S02]  /*7410*/  FADD.FTZ R204, R201, R204 ;  /* 0x000000ccc9cc7221 */ /* 0x000fc40000010000 */
[C---:B-1----:R-:W-:Y:S01]  /*7420*/  FMUL.FTZ R27, R75.reuse, R26 ;  /* 0x0000001a4b1b7220 */ /* 0x042fe20000410000 */
[-C--:B------:R-:W-:Y:S01]  /*7430*/  FMUL.FTZ R193, R75, R209.reuse ;  /* 0x000000d14bc17220 */ /* 0x080fe20000410000 */
[----:B------:R-:W-:Y:S02]  /*7440*/  FADD.FTZ R207, R202, R207 ;  /* 0x000000cfcacf7221 */ /* 0x000fe40000010000 */
[C---:B------:R-:W-:Y:S01]  /*7450*/  FFMA.FTZ R209, R76.reuse, R209, -R27 ;  /* 0x000000d14cd17223 */ /* 0x040fe2000001081b */
[C---:B------:R-:W-:Y:S01]  /*7460*/  FMUL.FTZ R27, R73.reuse, R204 ;  /* 0x000000cc491b7220 */ /* 0x040fe20000410000 */
[----:B------:R-:W-:Y:S01]  /*7470*/  FFMA.FTZ R196, R76, R26, R193 ;  /* 0x0000001a4cc47223 */ /* 0x000fe200000100c1 */
[-C--:B------:R-:W-:Y:S02]  /*7480*/  FMUL.FTZ R193, R73, R207.reuse ;  /* 0x000000cf49c17220 */ /* 0x080fe40000410000 */
[----:B------:R-:W-:Y:S01]  /*7490*/  FFMA.FTZ R207, R74, R207, -R27 ;  /* 0x000000cf4acf7223 */ /* 0x000fe2000001081b */
[----:B------:R-:W-:-:S02]  /*74a0*/  HADD2.F32 R27, -RZ, R203.H0_H0 ;  /* 0x200000cbff1b7230 */ /* 0x000fc40000004100 */
[----:B------:R-:W-:Y:S02]  /*74b0*/  HADD2.F32 R26, -RZ, R198.H0_H0 ;  /* 0x200000c6ff1a7230 */ /* 0x000fe40000004100 */
[----:B------:R-:W-:Y:S02]  /*74c0*/  HADD2.F32 R198, -RZ, R136.H0_H0 ;  /* 0x20000088ffc67230 */ /* 0x000fe40000004100 */
[-C--:B------:R-:W-:Y:S01]  /*74d0*/  FMUL.FTZ R203, R27, R125.reuse ;  /* 0x0000007d1bcb7220 */ /* 0x080fe20000410000 */
[----:B------:R-:W-:Y:S01]  /*74e0*/  FFMA.FTZ R206, R74, R204, R193 ;  /* 0x000000cc4ace7223 */ /* 0x000fe200000100c1 */
[----:B------:R-:W-:Y:S02]  /*74f0*/  FMUL.FTZ R204, R26, R125 ;  /* 0x0000007d1acc7220 */ /* 0x000fe40000410000 */
[C---:B------:R-:W-:Y:S01]  /*7500*/  FMUL.FTZ R203, R198.reuse, R203 ;  /* 0x000000cbc6cb7220 */ /* 0x040fe20000410000 */
[----:B------:R-:W-:Y:S01]  /*7510*/  FMUL.FTZ R193, R73, R196 ;  /* 0x000000c449c17220 */ /* 0x000fe20000410000 */
[----:B------:R-:W-:-:S02]  /*7520*/  FMUL.FTZ R204, R198, R204 ;  /* 0x000000ccc6cc7220 */ /* 0x000fc40000410000 */
[----:B------:R-:W-:Y:S01]  /*7530*/  FADD.FTZ R198, R203, R206 ;  /* 0x000000cecbc67221 */ /* 0x000fe20000010000 */
[-C--:B------:R-:W-:Y:S01]  /*7540*/  FFMA.FTZ R193, R74, R209.reuse, -R193 ;  /* 0x000000d14ac17223 */ /* 0x080fe200000108c1 */
[----:B------:R0:W-:Y:S01]  /*7550*/  STS.U16 [R24+0x1200], R25 ;  /* 0x0012001918007388 */ /* 0x0001e20000000400 */
[----:B------:R-:W-:Y:S01]  /*7560*/  FMUL.FTZ R209, R73, R209 ;  /* 0x000000d149d17220 */ /* 0x000fe20000410000 */
[----:B------:R-:W-:Y:S01]  /*7570*/  FADD.FTZ R207, R204, R207 ;  /* 0x000000cfcccf7221 */ /* 0x000fe20000010000 */
[----:B------:R-:W-:Y:S02]  /*7580*/  FMUL.FTZ R205, R59, R198 ;  /* 0x000000c63bcd7220 */ /* 0x000fe40000410000 */
[----:B------:R-:W-:Y:S01]  /*7590*/  FFMA.FTZ R209, R74, R196, R209 ;  /* 0x000000c44ad17223 */ /* 0x000fe200000100d1 */
[----:B------:R-:W-:Y:S02]  /*75a0*/  HADD2.F32 R196, -RZ, R135.H0_H0 ;  /* 0x20000087ffc47230 */ /* 0x000fe40000004100 */
[----:B0-----:R-:W-:-:S02]  /*75b0*/  HADD2.F32 R25, -RZ, R197.H0_H0 ;  /* 0x200000c5ff197230 */ /* 0x001fc40000004100 */
[----:B------:R-:W-:Y:S02]  /*75c0*/  HADD2.F32 R24, -RZ, R195.H0_H0 ;  /* 0x200000c3ff187230 */ /* 0x000fe40000004100 */
[-C--:B------:R-:W-:Y:S01]  /*75d0*/  FFMA.FTZ R195, R72, R207.reuse, -R205 ;  /* 0x000000cf48c37223 */ /* 0x080fe200000108cd */
[----:B------:R-:W-:Y:S01]  /*75e0*/  FMUL.FTZ R207, R59, R207 ;  /* 0x000000cf3bcf7220 */ /* 0x000fe20000410000 */
[-C--:B------:R-:W-:Y:S01]  /*75f0*/  FMUL.FTZ R205, R25, R124.reuse ;  /* 0x0000007c19cd7220 */ /* 0x080fe20000410000 */
[----:B------:R-:W-:Y:S02]  /*7600*/  FMUL.FTZ R206, R24, R124 ;  /* 0x0000007c18ce7220 */ /* 0x000fe40000410000 */
        /* <DEDUP_REMOVED lines=10> */
[----:B------:R-:W-:Y:S02]  /*76b0*/  HADD2.F32 R22, -RZ, R22.H0_H0 ;  /* 0x20000016ff167230 */ /* 0x000fe40000004100 */
[-C--:B------:R-:W-:Y:S01]  /*76c0*/  FMUL.FTZ R207, R57, R195.reuse ;  /* 0x000000c339cf7220 */ /* 0x080fe20000410000 */
[----:B------:R-:W-:Y:S01]  /*76d0*/  FFMA.FTZ R197, R58, R195, -R23 ;  /* 0x000000c33ac57223 */ /* 0x000fe20000010817 */
[----:B------:R-:W-:Y:S02]  /*76e0*/  HADD2.F32 R23, -RZ, R191.H0_H0 ;  /* 0x200000bfff177230 */ /* 0x000fe40000004100 */
[----:B------:R-:W-:Y:S01]  /*76f0*/  FMUL.FTZ R208, R22, R123 ;  /* 0x0000007b16d07220 */ /* 0x000fe20000410000 */
[----:B------:R-:W-:Y:S02]  /*7700*/  HADD2.F32 R196, -RZ, R134.H0_H0 ;  /* 0x20000086ffc47230 */ /* 0x000fe40000004100 */
[----:B------:R-:W-:Y:S01]  /*7710*/  FFMA.FTZ R194, R72, R209, R194 ;  /* 0x000000d148c27223 */ /* 0x000fe200000100c2 */
[----:B------:R-:W-:Y:S01]  /*7720*/  FFMA.FTZ R198, R58, R198, R207 ;  /* 0x000000c63ac67223 */ /* 0x000fe200000100cf */
[----:B------:R-:W-:Y:S01]  /*7730*/  FMUL.FTZ R207, R23, R123 ;  /* 0x0000007b17cf7220 */ /* 0x000fe20000410000 */
[----:B------:R-:W-:Y:S01]  /*7740*/  FMUL.FTZ R208, R196, R208 ;  /* 0x000000d0c4d07220 */ /* 0x000fe20000410000 */
[----:B------:R-:W-:-:S02]  /*7750*/  FMUL.FTZ R195, R57, R194 ;  /* 0x000000c239c37220 */ /* 0x000fc40000410000 */
[----:B------:R-:W-:Y:S01]  /*7760*/  FMUL.FTZ R207, R196, R207 ;  /* 0x000000cfc4cf7220 */ /* 0x000fe20000410000 */
[----:B------:R-:W-:Y:S02]  /*7770*/  HADD2.F32 R21, -RZ, R21.H0_H0 ;  /* 0x20000015ff157230 */ /* 0x000fe40000004100 */
[----:B------:R-:W-:Y:S01]  /*7780*/  FADD.FTZ R197, R208, R197 ;  /* 0x000000c5d0c57221 */ /* 0x000fe20000010000 */
[----:B------:R0:W-:Y:S01]  /*7790*/  STS.U16 [R189+0x1280], R192 ;  /* 0x001280c0bd007388 */ /* 0x0001e20000000400 */
[-C--:B------:R-:W-:Y:S01]  /*77a0*/  FFMA.FTZ R191, R58, R193.reuse, -R195 ;  /* 0x000000c13abf7223 */ /* 0x080fe200000108c3 */
[----:B------:R-:W-:Y:S01]  /*77b0*/  FMUL.FTZ R193, R57, R193 ;  /* 0x000000c139c17220 */ /* 0x000fe20000410000 */
[----:B------:R-:W-:Y:S01]  /*77c0*/  FADD.FTZ R198, R207, R198 ;  /* 0x000000c6cfc67221 */ /* 0x000fe20000010000 */
[----:B------:R-:W-:Y:S02]  /*77d0*/  HADD2.F32 R20, -RZ, R20.H0_H0 ;  /* 0x20000014ff147230 */ /* 0x000fe40000004100 */
[----:B------:R-:W-:Y:S01]  /*77e0*/  FMUL.FTZ R195, R55, R197 ;  /* 0x000000c537c37220 */ /* 0x000fe20000410000 */
[----:B------:R-:W-:Y:S01]  /*77f0*/  FMUL.FTZ R209, R21, R122 ;  /* 0x0000007a15d17220 */ /* 0x000fe20000410000 */
[----:B0-----:R-:W-:-:S02]  /*7800*/  HADD2.F32 R192, -RZ, R133.H0_H0 ;  /* 0x20000085ffc07230 */ /* 0x001fc40000004100 */
[----:B------:R-:W-:Y:S01]  /*7810*/  FFMA.FTZ R193, R58, R194, R193 ;  /* 0x000000c23ac17223 */ /* 0x000fe200000100c1 */
[-C--:B------:R-:W-:Y:S01]  /*7820*/  FMUL.FTZ R189, R55, R198.reuse ;  /* 0x000000c637bd7220 */ /* 0x080fe20000410000 */
[----:B------:R-:W-:Y:S01]  /*7830*/  FFMA.FTZ R198, R56, R198, R195 ;  /* 0x000000c638c67223 */ /* 0x000fe200000100c3 */
[----:B------:R-:W-:Y:S01]  /*7840*/  FMUL.FTZ R210, R20, R122 ;  /* 0x0000007a14d27220 */ /* 0x000fe20000410000 */
[----:B------:R-:W-:Y:S01]  /*7850*/  FMUL.FTZ R209, R192, R209 ;  /* 0x000000d1c0d17220 */ /* 0x000fe20000410000 */
[----:B------:R0:W-:Y:S01]  /*7860*/  STS.U16 [R17+0x12c0], R190 ;  /* 0x0012c0be11007388 */ /* 0x0001e20000000400 */
[----:B------:R-:W-:Y:S01]  /*7870*/  FFMA.FTZ R189, R56, R197, -R189 ;  /* 0x000000c538bd7223 */ /* 0x000fe200000108bd */
[----:B------:R-:W-:Y:S01]  /*7880*/  FMUL.FTZ R210, R192, R210 ;  /* 0x000000d2c0d27220 */ /* 0x000fe20000410000 */
[----:B------:R-:W-:Y:S01]  /*7890*/  FADD.FTZ R198, R209, R198 ;  /* 0x000000c6d1c67221 */ /* 0x000fe20000010000 */
[----:B------:R-:W-:Y:S02]  /*78a0*/  HADD2.F32 R19, -RZ, R19.H0_H0 ;  /* 0x20000013ff137230 */ /* 0x000fe40000004100 */
[----:B0-----:R-:W-:Y:S01]  /*78b0*/  FMUL.FTZ R17, R55, R193 ;  /* 0x000000c137117220 */ /* 0x001fe20000410000 */
[----:B------:R-:W-:-:S03]  /*78c0*/  FADD.FTZ R189, R210, R189 ;  /* 0x000000bdd2bd7221 */ /* 0x000fc60000010000 */
[-C--:B------:R-:W-:Y:S01]  /*78d0*/  FFMA.FTZ R192, R56, R191.reuse, -R17 ;  /* 0x000000bf38c07223 */ /* 0x080fe20000010811 */
[----:B------:R-:W-:Y:S01]  /*78e0*/  FMUL.FTZ R17, R53, R198 ;  /* 0x000000c635117220 */ /* 0x000fe20000410000 */
[----:B------:R-:W-:Y:S01]  /*78f0*/  FMUL.FTZ R191, R55, R191 ;  /* 0x000000bf37bf7220 */ /* 0x000fe20000410000 */
[----:B------:R-:W-:Y:S02]  /*7900*/  HADD2.F32 R18, -RZ, R18.H0_H0 ;  /* 0x20000012ff127230 */ /* 0x000fe40000004100 */
[----:B------:R-:W-:Y:S01]  /*7910*/  FFMA.FTZ R195, R54, R189, -R17 ;  /* 0x000000bd36c37223 */ /* 0x000fe20000010811 */
[----:B------:R-:W-:Y:S01]  /*7920*/  FFMA.FTZ R191, R56, R193, R191 ;  /* 0x000000c138bf7223 */ /* 0x000fe200000100bf */
[----:B------:R-:W-:Y:S02]  /*7930*/  HADD2.F32 R17, -RZ, R132.H0_H0 ;  /* 0x20000084ff117230 */ /* 0x000fe40000004100 */
[----:B------:R-:W-:Y:S01]  /*7940*/  FMUL.FTZ R193, R53, R189 ;  /* 0x000000bd35c17220 */ /* 0x000fe20000410000 */
[-C--:B------:R-:W-:Y:S01]  /*7950*/  FMUL.FTZ R190, R19, R121.reuse ;  /* 0x0000007913be7220 */ /* 0x080fe20000410000 */
[----:B------:R-:W-:-:S02]  /*7960*/  FMUL.FTZ R212, R18, R121 ;  /* 0x0000007912d47220 */ /* 0x000fc40000410000 */
[----:B------:R-:W-:Y:S01]  /*7970*/  FFMA.FTZ R198, R54, R198, R193 ;  /* 0x000000c636c67223 */ /* 0x000fe200000100c1 */
[C---:B------:R-:W-:Y:S01]  /*7980*/  FMUL.FTZ R211, R17.reuse, R190 ;  /* 0x000000be11d37220 */ /* 0x040fe20000410000 */
[----:B------:R-:W-:Y:S01]  /*7990*/  FMUL.FTZ R212, R17, R212 ;  /* 0x000000d411d47220 */ /* 0x000fe20000410000 */
[----:B------:R-:W-:Y:S01]  /*79a0*/  FMUL.FTZ R193, R53, R192 ;  /* 0x000000c035c17220 */ /* 0x000fe20000410000 */
[----:B------:R0:W-:Y:S01]  /*79b0*/  STS.U16 [R142+0x1300], R187 ;  /* 0x001300bb8e007388 */ /* 0x0001e20000000400 */
[----:B------:R-:W-:Y:S01]  /*79c0*/  FADD.FTZ R198, R211, R198 ;  /* 0x000000c6d3c67221 */ /* 0x000fe20000010000 */
[----:B------:R-:W-:Y:S01]  /*79d0*/  FADD.FTZ R195, R212, R195 ;  /* 0x000000c3d4c37221 */ /* 0x000fe20000010000 */
[----:B------:R-:W-:Y:S01]  /*79e0*/  FMUL.FTZ R189, R53, R191 ;  /* 0x000000bf35bd7220 */ /* 0x000fe20000410000 */
[----:B------:R-:W-:Y:S02]  /*79f0*/  HADD2.F32 R143, -RZ, R143.H0_H0 ;  /* 0x2000008fff8f7230 */ /* 0x000fe40000004100 */
[----:B0-----:R-:W-:-:S02]  /*7a00*/  HADD2.F32 R142, -RZ, R144.H0_H0 ;  /* 0x20000090ff8e7230 */ /* 0x001fc40000004100 */
[----:B------:R-:W-:Y:S01]  /*7a10*/  FFMA.FTZ R187, R54, R191, R193 ;  /* 0x000000bf36bb7223 */ /* 0x000fe200000100c1 */
[C---:B------:R-:W-:Y:S01]  /*7a20*/  FMUL.FTZ R191, R51.reuse, R198 ;  /* 0x000000c633bf7220 */ /* 0x040fe20000410000 */
[----:B------:R-:W-:Y:S02]  /*7a30*/  HADD2.F32 R144, -RZ, R131.H0_H0 ;  /* 0x20000083ff907230 */ /* 0x000fe40000004100 */
[-C--:B------:R-:W-:Y:S01]  /*7a40*/  FMUL.FTZ R193, R51, R195.reuse ;  /* 0x000000c333c17220 */ /* 0x080fe20000410000 */
[-C--:B------:R-:W-:Y:S01]  /*7a50*/  FMUL.FTZ R213, R142, R120.reuse ;  /* 0x000000788ed57220 */ /* 0x080fe20000410000 */
[C---:B------:R-:W-:Y:S01]  /*7a60*/  FFMA.FTZ R195, R52.reuse, R195, -R191 ;  /* 0x000000c334c37223 */ /* 0x040fe200000108bf */
[----:B------:R-:W-:Y:S01]  /*7a70*/  FMUL.FTZ R191, R143, R120 ;  /* 0x000000788fbf7220 */ /* 0x000fe20000410000 */
[----:B------:R-:W-:Y:S01]  /*7a80*/  FFMA.FTZ R198, R52, R198, R193 ;  /* 0x000000c634c67223 */ /* 0x000fe200000100c1 */
[----:B------:R-:W-:Y:S01]  /*7a90*/  FMUL.FTZ R213, R144, R213 ;  /* 0x000000d590d57220 */ /* 0x000fe20000410000 */
[----:B------:R-:W-:Y:S01]  /*7aa0*/  FFMA.FTZ R189, R54, R192, -R189 ;  /* 0x000000c036bd7223 */ /* 0x000fe200000108bd */
[----:B------:R-:W-:Y:S01]  /*7ab0*/  FMUL.FTZ R193, R51, R187 ;  /* 0x000000bb33c17220 */ /* 0x000fe20000410000 */
[----:B------:R-:W-:Y:S01]  /*7ac0*/  FMUL.FTZ R214, R144, R191 ;  /* 0x000000bf90d67220 */ /* 0x000fe20000410000 */
[----:B------:R-:W-:-:S02]  /*7ad0*/  FADD.FTZ R198, R213, R198 ;  /* 0x000000c6d5c67221 */ /* 0x000fc40000010000 */
[-C--:B------:R-:W-:Y:S01]  /*7ae0*/  FFMA.FTZ R193, R52, R189.reuse, -R193 ;  /* 0x000000bd34c17223 */ /* 0x080fe200000108c1 */
        /* <DEDUP_REMOVED lines=9> */
[----:B------:R-:W-:Y:S01]  /*7b80*/  FFMA.FTZ R195, R50, R195, -R147 ;  /* 0x000000c332c37223 */ /* 0x000fe20000010893 */
[----:B------:R-:W-:Y:S02]  /*7b90*/  HADD2.F32 R147, -RZ, R215.H0_H0 ;  /* 0x200000d7ff937230 */ /* 0x000fe40000004100 */
[-C--:B------:R-:W-:Y:S01]  /*7ba0*/  FMUL.FTZ R216, R146, R119.reuse ;  /* 0x0000007792d87220 */ /* 0x080fe20000410000 */
[----:B------:R-:W-:Y:S01]  /*7bb0*/  FMUL.FTZ R186, R145, R119 ;  /* 0x0000007791ba7220 */ /* 0x000fe20000410000 */
[C---:B------:R-:W-:Y:S01]  /*7bc0*/  FFMA.FTZ R198, R50.reuse, R198, R187 ;  /* 0x000000c632c67223 */ /* 0x040fe200000100bb */
[----:B------:R-:W-:Y:S02]  /*7bd0*/  FMUL.FTZ R185, R49, R189 ;  /* 0x000000bd31b97220 */ /* 0x000fe40000410000 */
[C---:B------:R-:W-:Y:S01]  /*7be0*/  FMUL.FTZ R215, R147.reuse, R186 ;  /* 0x000000ba93d77220 */ /* 0x040fe20000410000 */
[----:B------:R-:W-:Y:S01]  /*7bf0*/  FMUL.FTZ R216, R147, R216 ;  /* 0x000000d893d87220 */ /* 0x000fe20000410000 */
[-C--:B------:R-:W-:Y:S01]  /*7c00*/  FFMA.FTZ R185, R50, R193.reuse, -R185 ;  /* 0x000000c132b97223 */ /* 0x080fe200000108b9 */
[----:B------:R-:W-:Y:S01]  /*7c10*/  FMUL.FTZ R193, R49, R193 ;  /* 0x000000c131c17220 */ /* 0x000fe20000410000 */
[----:B------:R-:W-:Y:S01]  /*7c20*/  FADD.FTZ R198, R215, R198 ;  /* 0x000000c6d7c67221 */ /* 0x000fe20000010000 */
[----:B------:R0:W-:Y:S01]  /*7c30*/  STS.U16 [R148+0x13c0], R183 ;  /* 0x0013c0b794007388 */ /* 0x0001e20000000400 */
[----:B------:R-:W-:Y:S01]  /*7c40*/  FADD.FTZ R195, R216, R195 ;  /* 0x000000c3d8c37221 */ /* 0x000fe20000010000 */
[----:B------:R-:W-:-:S02]  /*7c50*/  HADD2.F32 R149, -RZ, R149.H0_H0 ;  /* 0x20000095ff957230 */ /* 0x000fc40000004100 */
[C---:B------:R-:W-:Y:S01]  /*7c60*/  FMUL.FTZ R187, R47.reuse, R198 ;  /* 0x000000c62fbb7220 */ /* 0x040fe20000410000 */
[----:B0-----:R-:W-:Y:S02]  /*7c70*/  HADD2.F32 R148, -RZ, R150.H0_H0 ;  /* 0x20000096ff947230 */ /* 0x001fe40000004100 */
[----:B------:R-:W-:Y:S01]  /*7c80*/  FFMA.FTZ R183, R50, R189, R193 ;  /* 0x000000bd32b77223 */ /* 0x000fe200000100c1 */
[-C--:B------:R-:W-:Y:S01]  /*7c90*/  FMUL.FTZ R189, R47, R195.reuse ;  /* 0x000000c32fbd7220 */ /* 0x080fe20000410000 */
[----:B------:R-:W-:Y:S02]  /*7ca0*/  HADD2.F32 R150, -RZ, R238.H0_H0 ;  /* 0x200000eeff967230 */ /* 0x000fe40000004100 */
[----:B------:R-:W-:Y:S01]  /*7cb0*/  FFMA.FTZ R195, R48, R195, -R187 ;  /* 0x000000c330c37223 */ /* 0x000fe200000108bb */
[-C--:B------:R-:W-:Y:S01]  /*7cc0*/  FMUL.FTZ R217, R148, R118.reuse ;  /* 0x0000007694d97220 */ /* 0x080fe20000410000 */
[----:B------:R-:W-:Y:S01]  /*7cd0*/  FMUL.FTZ R187, R149, R118 ;  /* 0x0000007695bb7220 */ /* 0x000fe20000410000 */
[----:B------:R-:W-:Y:S01]  /*7ce0*/  FFMA.FTZ R198, R48, R198, R189 ;  /* 0x000000c630c67223 */ /* 0x000fe200000100bd */
[----:B------:R-:W-:Y:S01]  /*7cf0*/  FMUL.FTZ R189, R47, R183 ;  /* 0x000000b72fbd7220 */ /* 0x000fe20000410000 */
[C---:B------:R-:W-:Y:S01]  /*7d00*/  FMUL.FTZ R217, R150.reuse, R217 ;  /* 0x000000d996d97220 */ /* 0x040fe20000410000 */
[----:B------:R-:W-:Y:S01]  /*7d10*/  FMUL.FTZ R218, R150, R187 ;  /* 0x000000bb96da7220 */ /* 0x000fe20000410000 */
[----:B------:R0:W-:Y:S01]  /*7d20*/  STS.U16 [R181+0x1400], R184 ;  /* 0x001400b8b5007388 */ /* 0x0001e20000000400 */
[-C--:B------:R-:W-:Y:S01]  /*7d30*/  FFMA.FTZ R189, R48, R185.reuse, -R189 ;  /* 0x000000b930bd7223 */ /* 0x080fe200000108bd */
[----:B------:R-:W-:Y:S01]  /*7d40*/  FADD.FTZ R198, R217, R198 ;  /* 0x000000c6d9c67221 */ /* 0x000fe20000010000 */
[----:B------:R-:W-:Y:S01]  /*7d50*/  FMUL.FTZ R185, R47, R185 ;  /* 0x000000b92fb97220 */ /* 0x000fe20000410000 */
[----:B------:R1:W-:Y:S01]  /*7d60*/  STS.U16 [R151+0x1440], R182 ;  /* 0x001440b697007388 */ /* 0x0003e20000000400 */
[----:B------:R-:W-:Y:S01]  /*7d70*/  FADD.FTZ R195, R218, R195 ;  /* 0x000000c3dac37221 */ /* 0x000fe20000010000 */
[----:B------:R-:W-:-:S02]  /*7d80*/  HADD2.F32 R152, -RZ, R152.H0_H0 ;  /* 0x20000098ff987230 */ /* 0x000fc40000004100 */
[----:B------:R-:W-:Y:S01]  /*7d90*/  FFMA.FTZ R185, R48, R183, R185 ;  /* 0x000000b730b97223 */ /* 0x000fe200000100b9 */
[C---:B------:R-:W-:Y:S01]  /*7da0*/  FMUL.FTZ R183, R45.reuse, R195 ;  /* 0x000000c32db77220 */ /* 0x040fe20000410000 */
[-C--:B0-----:R-:W-:Y:S01]  /*7db0*/  FMUL.FTZ R181, R45, R198.reuse ;  /* 0x000000c62db57220 */ /* 0x081fe20000410000 */
[----:B-1----:R-:W-:Y:S02]  /*7dc0*/  HADD2.F32 R151, -RZ, R153.H0_H0 ;  /* 0x20000099ff977230 */ /* 0x002fe40000004100 */
[----:B------:R-:W-:Y:S02]  /*7dd0*/  HADD2.F32 R153, -RZ, R237.H0_H0 ;  /* 0x200000edff997230 */ /* 0x000fe40000004100 */
[-C--:B------:R-:W-:Y:S01]  /*7de0*/  FMUL.FTZ R220, R152, R117.reuse ;  /* 0x0000007598dc7220 */ /* 0x080fe20000410000 */
[----:B------:R-:W-:Y:S01]  /*7df0*/  FMUL.FTZ R182, R151, R117 ;  /* 0x0000007597b67220 */ /* 0x000fe20000410000 */
[C---:B------:R-:W-:Y:S01]  /*7e00*/  FFMA.FTZ R195, R46.reuse, R195, -R181 ;  /* 0x000000c32ec37223 */ /* 0x040fe200000108b5 */
[----:B------:R-:W-:Y:S01]  /*7e10*/  FFMA.FTZ R198, R46, R198, R183 ;  /* 0x000000c62ec67223 */ /* 0x000fe200000100b7 */
[----:B------:R-:W-:Y:S01]  /*7e20*/  FMUL.FTZ R181, R45, R185 ;  /* 0x000000b92db57220 */ /* 0x000fe20000410000 */
[C---:B------:R-:W-:Y:S01]  /*7e30*/  FMUL.FTZ R219, R153.reuse, R182 ;  /* 0x000000b699db7220 */ /* 0x040fe20000410000 */
[----:B------:R-:W-:-:S02]  /*7e40*/  FMUL.FTZ R220, R153, R220 ;  /* 0x000000dc99dc7220 */ /* 0x000fc40000410000 */
[-C--:B------:R-:W-:Y:S01]  /*7e50*/  FFMA.FTZ R181, R46, R189.reuse, -R181 ;  /* 0x000000bd2eb57223 */ /* 0x080fe200000108b5 */
[----:B------:R-:W-:Y:S01]  /*7e60*/  FADD.FTZ R198, R219, R198 ;  /* 0x000000c6dbc67221 */ /* 0x000fe20000010000 */
[----:B------:R-:W-:Y:S01]  /*7e70*/  FMUL.FTZ R189, R45, R189 ;  /* 0x000000bd2dbd7220 */ /* 0x000fe20000410000 */
[----:B------:R-:W-:Y:S01]  /*7e80*/  FADD.FTZ R195, R220, R195 ;  /* 0x000000c3dcc37221 */ /* 0x000fe20000010000 */
[----:B------:R0:W-:Y:S01]  /*7e90*/  STS.U16 [R154+0x1480], R179 ;  /* 0x001480b39a007388 */ /* 0x0001e20000000400 */
[C---:B------:R-:W-:Y:S01]  /*7ea0*/  FMUL.FTZ R183, R43.reuse, R198 ;  /* 0x000000c62bb77220 */ /* 0x040fe20000410000 */
[----:B--2---:R-:W-:Y:S02]  /*7eb0*/  HADD2.F32 R155, -RZ, R155.H0_H0 ;  /* 0x2000009bff9b7230 */ /* 0x004fe40000004100 */
[----:B0-----:R-:W-:Y:S01]  /*7ec0*/  FFMA.FTZ R179, R46, R185, R189 ;  /* 0x000000b92eb37223 */ /* 0x001fe200000100bd */
[----:B------:R-:W-:Y:S01]  /*7ed0*/  FMUL.FTZ R185, R43, R195 ;  /* 0x000000c32bb97220 */ /* 0x000fe20000410000 */
[----:B------:R-:W-:-:S02]  /*7ee0*/  HADD2.F32 R154, -RZ, R156.H0_H0 ;  /* 0x2000009cff9a7230 */ /* 0x000fc40000004100 */
[C---:B------:R-:W-:Y:S01]  /*7ef0*/  FFMA.FTZ R195, R44.reuse, R195, -R183 ;  /* 0x000000c32cc37223 */ /* 0x040fe200000108b7 */
[----:B------:R-:W-:Y:S02]  /*7f00*/  HADD2.F32 R156, -RZ, R234.H0_H0 ;  /* 0x200000eaff9c7230 */ /* 0x000fe40000004100 */
[----:B------:R-:W-:Y:S01]  /*7f10*/  FMUL.FTZ R183, R155, R116 ;  /* 0x000000749bb77220 */ /* 0x000fe20000410000 */
[----:B------:R-:W-:Y:S01]  /*7f20*/  FFMA.FTZ R198, R44, R198, R185 ;  /* 0x000000c62cc67223 */ /* 0x000fe200000100b9 */
[C---:B------:R-:W-:Y:S01]  /*7f30*/  FMUL.FTZ R185, R43.reuse, R179 ;  /* 0x000000b32bb97220 */ /* 0x040fe20000410000 */
[----:B------:R-:W-:Y:S01]  /*7f40*/  FMUL.FTZ R221, R154, R116 ;  /* 0x000000749add7220 */ /* 0x000fe20000410000 */
[----:B------:R-:W-:Y:S01]  /*7f50*/  FMUL.FTZ R222, R156, R183 ;  /* 0x000000b79cde7220 */ /* 0x000fe20000410000 */
[----:B------:R-:W-:Y:S01]  /*7f60*/  STS.U16 [R177+0x14c0], R180 ;  /* 0x0014c0b4b1007388 */ /* 0x000fe20000000400 */
[----:B------:R-:W-:Y:S01]  /*7f70*/  FFMA.FTZ R185, R44, R181, -R185 ;  /* 0x000000b52cb97223 */ /* 0x000fe200000108b9 */
[----:B------:R-:W-:Y:S01]  /*7f80*/  FMUL.FTZ R221, R156, R221 ;  /* 0x000000dd9cdd7220 */ /* 0x000fe20000410000 */
[----:B------:R-:W-:Y:S01]  /*7f90*/  FMUL.FTZ R181, R43, R181 ;  /* 0x000000b52bb57220 */ /* 0x000fe20000410000 */
[----:B------:R0:W-:Y:S01]  /*7fa0*/  STS.U16 [R157+0x1500], R178 ;  /* 0x001500b29d007388 */ /* 0x0001e20000000400 */
[----:B------:R-:W-:Y:S01]  /*7fb0*/  FADD.FTZ R195, R222, R195 ;  /* 0x000000c3dec37221 */ /* 0x000fe20000010000 */
[----:B------:R-:W-:-:S02]  /*7fc0*/  HADD2.F32 R158, -RZ, R158.H0_H0 ;  /* 0x2000009eff9e7230 */ /* 0x000fc40000004100 */
[----:B------:R-:W-:Y:S01]  /*7fd0*/  FADD.FTZ R198, R221, R198 ;  /* 0x000000c6ddc67221 */ /* 0x000fe20000010000 */
[----:B------:R-:W-:Y:S01]  /*7fe0*/  FFMA.FTZ R181, R44, R179, R181 ;  /* 0x000000b32cb57223 */ /* 0x000fe200000100b5 */
[----:B------:R-:W-:Y:S01]  /*7ff0*/  FMUL.FTZ R179, R41, R195 ;  /* 0x000000c329b37220 */ /* 0x000fe20000410000 */
[----:B0-----:R-:W-:Y:S02]  /*8000*/  HADD2.F32 R157, -RZ, R159.H0_H0 ;  /* 0x2000009fff9d7230 */ /* 0x001fe40000004100 */
[----:B------:R-:W-:-:S03]  /*8010*/  HADD2.F32 R159, -RZ, R233.H0_H0 ;  /* 0x200000e9ff9f7230 */ /* 0x000fc60000004100 */
[----:B------:R-:W-:Y:S01]  /*8020*/  FMUL.FTZ R178, R157, R112 ;  /* 0x000000709db27220 */ /* 0x000fe20000410000 */
[----:B------:R-:W-:Y:S01]  /*8030*/  FMUL.FTZ R177, R41, R198 ;  /* 0x000000c629b17220 */ /* 0x000fe20000410000 */
[----:B------:R-:W-:Y:S01]  /*8040*/  FMUL.FTZ R224, R158, R112 ;  /* 0x000000709ee07220 */ /* 0x000fe20000410000 */
[C---:B------:R-:W-:Y:S01]  /*8050*/  FFMA.FTZ R198, R42.reuse, R198, R179 ;  /* 0x000000c62ac67223 */ /* 0x040fe200000100b3 */
[C---:B------:R-:W-:Y:S01]  /*8060*/  FMUL.FTZ R223, R159.reuse, R178 ;  /* 0x000000b29fdf7220 */ /* 0x040fe20000410000 */
[----:B------:R-:W-:Y:S01]  /*8070*/  FFMA.FTZ R195, R42, R195, -R177 ;  /* 0x000000c32ac37223 */ /* 0x000fe200000108b1 */
[----:B------:R-:W-:Y:S02]  /*8080*/  FMUL.FTZ R224, R159, R224 ;  /* 0x000000e09fe07220 */ /* 0x000fe40000410000 */
[----:B------:R-:W-:Y:S01]  /*8090*/  FADD.FTZ R198, R223, R198 ;  /* 0x000000c6dfc67221 */ /* 0x000fe20000010000 */
[----:B------:R0:W-:Y:S01]  /*80a0*/  STS.U16 [R160+0x1540], R175 ;  /* 0x001540afa0007388 */ /* 0x0001e20000000400 */
[----:B------:R-:W-:Y:S01]  /*80b0*/  FADD.FTZ R195, R224, R195 ;  /* 0x000000c3e0c37221 */ /* 0x000fe20000010000 */
[----:B------:R-:W-:Y:S01]  /*80c0*/  UIADD3 UR20, UR16, -0x1, URZ ;  /* 0xffffffff10147890 */ /* 0x000fe2000fffe03f */
[----:B------:R-:W-:-:S02]  /*80d0*/  HADD2.F32 R161, -RZ, R161.H0_H0 ;  /* 0x200000a1ffa17230 */ /* 0x000fc40000004100 */
[CC--:B------:R-:W-:Y:S01]  /*80e0*/  FMUL.FTZ R179, R33.reuse, R195.reuse ;  /* 0x000000c321b37220 */ /* 0x0c0fe20000410000 */
[----:B0-----:R-:W-:Y:S02]  /*80f0*/  HADD2.F32 R160, -RZ, R162.H0_H0 ;  /* 0x200000a2ffa07230 */ /* 0x001fe40000004100 */
[-C--:B------:R-:W-:Y:S01]  /*8100*/  FMUL.FTZ R175, R33, R198.reuse ;  /* 0x000000c621af7220 */ /* 0x080fe20000410000 */
[----:B------:R-:W-:Y:S01]  /*8110*/  HADD2.F32 R162, -RZ, R232.H0_H0 ;  /* 0x200000e8ffa27230 */ /* 0x000fe20000004100 */
[----:B------:R-:W-:Y:S02]  /*8120*/  ULEA.HI UR21, UR20, UR20, URZ, 0x1 ;  /* 0x0000001414157291 */ /* 0x000fe4000f8f083f */
[----:B------:R-:W-:Y:S01]  /*8130*/  FFMA.FTZ R195, R34, R195, -R175 ;  /* 0x000000c322c37223 */ /* 0x000fe200000108af */
[-C--:B------:R-:W-:Y:S01]  /*8140*/  FMUL.FTZ R225, R160, R107.reuse ;  /* 0x0000006ba0e17220 */ /* 0x080fe20000410000 */
[----:B------:R-:W-:Y:S01]  /*8150*/  FMUL.FTZ R175, R161, R107 ;  /* 0x0000006ba1af7220 */ /* 0x000fe20000410000 */
[----:B------:R-:W-:Y:S01]  /*8160*/  FFMA.FTZ R198, R34, R198, R179 ;  /* 0x000000c622c67223 */ /* 0x000fe200000100b3 */
[----:B------:R-:W-:Y:S01]  /*8170*/  ULOP3.LUT UR21, UR21, 0xfffffe, URZ, 0xc0, !UPT ;  /* 0x00fffffe15157892 */ /* 0x000fe2000f8ec03f */
[C---:B------:R-:W-:Y:S01]  /*8180*/  FMUL.FTZ R225, R162.reuse, R225 ;  /* 0x000000e1a2e17220 */ /* 0x040fe20000410000 */
[----:B------:R-:W-:Y:S01]  /*8190*/  FMUL.FTZ R226, R162, R175 ;  /* 0x000000afa2e27220 */ /* 0x000fe20000410000 */
[----:B------:R-:W-:Y:S01]  /*81a0*/  FMUL.FTZ R177, R41, R181 ;  /* 0x000000b529b17220 */ /* 0x000fe20000410000 */
[----:B------:R-:W-:Y:S01]  /*81b0*/  UIADD3 UR20, UR20, -UR21, URZ ;  /* 0x8000001514147290 */ /* 0x000fe2000fffe03f */
[----:B------:R-:W-:Y:S01]  /*81c0*/  FADD.FTZ R198, R225, R198 ;  /* 0x000000c6e1c67221 */ /* 0x000fe20000010000 */
[----:B------:R-:W-:Y:S01]  /*81d0*/  FADD.FTZ R195, R226, R195 ;  /* 0x000000c3e2c37221 */ /* 0x000fe20000010000 */
[CC--:B------:R-:W-:Y:S01]  /*81e0*/  FFMA.FTZ R177, R42.reuse, R185.reuse, -R177 ;  /* 0x000000b92ab17223 */ /* 0x0c0fe200000108b1 */
[----:B------:R-:W-:Y:S01]  /*81f0*/  FMUL.FTZ R185, R41, R185 ;  /* 0x000000b929b97220 */ /* 0x000fe20000410000 */
[----:B------:R0:W-:Y:S01]  /*8200*/  STS.U16 [R60+0x1580], R63 ;  /* 0x0015803f3c007388 */ /* 0x0001e20000000400 */
[----:B------:R-:W-:Y:S01]  /*8210*/  ULEA UR20, UR20, UR6, 0x8 ;  /* 0x0000000614147291 */ /* 0x000fe2000f8e403f */
[C---:B------:R-:W-:Y:S01]  /*8220*/  FMUL.FTZ R175, R31.reuse, R195 ;  /* 0x000000c31faf7220 */ /* 0x040fe20000410000 */
[----:B------:R-:W-:Y:S01]  /*8230*/  FFMA.FTZ R185, R42, R181, R185 ;  /* 0x000000b52ab97223 */ /* 0x000fe200000100b9 */
[----:B---3--:R1:W-:Y:S01]  /*8240*/  STS.U16 [R61+0x15c0], R62 ;  /* 0x0015c03e3d007388 */ /* 0x0083e20000000400 */
[----:B0-----:R-:W-:Y:S01]  /*8250*/  FMUL.FTZ R63, R31, R198 ;  /* 0x000000c61f3f7220 */ /* 0x001fe20000410000 */
[----:B------:R-:W-:-:S03]  /*8260*/  ISETP.NE.AND P1, PT, R141, RZ, PT ;  /* 0x000000ff8d00720c */ /* 0x000fc60003f25270 */
[C---:B-1----:R-:W-:Y:S01]  /*8270*/  FFMA.FTZ R62, R32.reuse, R195, -R63 ;  /* 0x000000c3203e7223 */ /* 0x042fe2000001083f */
[----:B------:R-:W-:Y:S01]  /*8280*/  FFMA.FTZ R63, R32, R198, R175 ;  /* 0x000000c6203f7223 */ /* 0x000fe200000100af */
[----:B------:R-:W-:Y:S01]  /*8290*/  IADD3 R175, R141, 0x200, RZ ;  /* 0x000002008daf7810 */ /* 0x000fe20007ffe0ff */
[----:B------:R-:W-:Y:S01]  /*82a0*/  FMUL.FTZ R179, R33, R185 ;  /* 0x000000b921b37220 */ /* 0x000fe20000410000 */
[----:B------:R-:W-:Y:S01]  /*82b0*/  MOV R178, UR20 ;  /* 0x0000001400b27c02 */ /* 0x000fe20008000f00 */
[----:B------:R0:W-:Y:S04]  /*82c0*/  STS.U16 [R68+0x1600], R167 ;  /* 0x001600a744007388 */ /* 0x0001e80000000400 */
[----:B------:R-:W-:Y:S01]  /*82d0*/  STS.U16 [R67+0x1640], R166 ;  /* 0x001640a643007388 */ /* 0x000fe20000000400 */
[----:B------:R-:W-:Y:S01]  /*82e0*/  SEL R178, R178, R175, !P1 ;  /* 0x000000afb2b27207 */ /* 0x000fe20004800000 */
[----:B------:R-:W-:-:S02]  /*82f0*/  FFMA.FTZ R60, R34, R177, -R179 ;  /* 0x000000b1223c7223 */ /* 0x000fc400000108b3 */
[----:B------:R-:W-:Y:S01]  /*8300*/  STS.U16 [R66+0x1680], R169 ;  /* 0x001680a942007388 */ /* 0x000fe20000000400 */
[----:B------:R-:W-:-:S03]  /*8310*/  FMUL.FTZ R177, R33, R177 ;  /* 0x000000b121b17220 */ /* 0x000fc60000410000 */
[----:B------:R-:W-:Y:S01]  /*8320*/  STS.U16 [R65+0x16c0], R168 ;  /* 0x0016c0a841007388 */ /* 0x000fe20000000400 */
[----:B0-----:R-:W-:-:S03]  /*8330*/  LEA R68, R178, R139, 0x3 ;  /* 0x0000008bb2447211 */ /* 0x001fc600078e18ff */
[----:B------:R-:W-:Y:S04]  /*8340*/  STS.U16 [R165+0x1700], R170 ;  /* 0x001700aaa5007388 */ /* 0x000fe80000000400 */
[----:B------:R-:W-:Y:S04]  /*8350*/  STS.U16 [R115+0x1740], R172 ;  /* 0x001740ac73007388 */ /* 0x000fe80000000400 */
[----:B------:R0:W-:Y:S01]  /*8360*/  STS.U16 [R114+0x1780], R171 ;  /* 0x001780ab72007388 */ /* 0x0001e20000000400 */
[----:B------:R-:W-:-:S03]  /*8370*/  FFMA.FTZ R61, R34, R185, R177 ;  /* 0x000000b9223d7223 */ /* 0x000fc600000100b1 */
[----:B------:R1:W-:Y:S04]  /*8380*/  STS.U16 [R71+0x17c0], R174 ;  /* 0x0017c0ae47007388 */ /* 0x0003e80000000400 */
        /* <DEDUP_REMOVED lines=49> */
[----:B0-----:R-:W-:Y:S01]  /*86a0*/  HFMA2.MMA R115, -RZ, RZ, 0, 0 ;  /* 0x00000000ff737435 */ /* 0x001fe200000001ff */
        /* <DEDUP_REMOVED lines=10> */
.L_x_8999:
[----:B------:R-:W-:Y:S05]  /*8750*/  BSYNC B0 ;  /* 0x0000000000007941 */ /* 0x000fea0003800000 */
.L_x_8998:
[----:B------:R-:W-:Y:S02]  /*8760*/  HADD2.F32 R165, -RZ, R231.H0_H0 ;  /* 0x200000e7ffa57230 */ /* 0x000fe40000004100 */
[-C--:B-12---:R-:W-:Y:S01]  /*8770*/  FMUL.FTZ R64, R163, R102.reuse ;  /* 0x00000066a3407220 */ /* 0x086fe20000410000 */
        /* <DEDUP_REMOVED lines=12> */
[----:B-1----:R-:W-:Y:S01]  /*8840*/  HFMA2.MMA R60, -RZ, RZ, 1.875, 0 ;  /* 0x3f800000ff3c7435 */ /* 0x002fe200000001ff */
[----:B------:R-:W-:-:S02]  /*8850*/  MOV R61, RZ ;  /* 0x000000ff003d7202 */ /* 0x000fc40000000f00 */
[----:B------:R-:W-:Y:S01]  /*8860*/  CS2R R62, SRZ ;  /* 0x00000000003e7805 */ /* 0x000fe2000001ff00 */
[----:B--2---:R-:W-:Y:S01]  /*8870*/  @!P2 IMAD R64, R64, R65, UR6 ;  /* 0x000000064040ae24 */ /* 0x004fe2000f8e0241 */
        /* <DEDUP_REMOVED lines=153> */
.L_x_9124:
        /* <DEDUP_REMOVED lines=14> */
.L_x_9127:
[----:B------:R-:W-:-:S03]  /*92f0*/  UMOV UR20, 0xffffffff ;  /* 0xffffffff00147882 */ /* 0x000fc60000000000 */
[----:B------:R-:W-:Y:S05]  /*9300*/  BRA.DIV UR20, `(.L_x_9003) ;  /* 0x0000009a14107947 */ /* 0x000fea000b800000 */
.L_x_9130:
[----:B------:R-:W-:-:S03]  /*9310*/  UMOV UR20, 0xffffffff ;  /* 0xffffffff00147882 */ /* 0x000fc60000000000 */
[----:B------:R-:W-:Y:S05]  /*9320*/  BRA.DIV UR20, `(.L_x_9004) ;  /* 0x0000009a14307947 */ /* 0x000fea000b800000 */
.L_x_9133:
[----:B------:R-:W-:-:S03]  /*9330*/  UMOV UR20, 0xffffffff ;  /* 0xffffffff00147882 */ /* 0x000fc60000000000 */
[----:B------:R-:W-:Y:S05]  /*9340*/  BRA.DIV UR20, `(.L_x_9005) ;  /* 0x0000009a14507947 */ /* 0x000fea000b800000 */
.L_x_9136:
        /* <DEDUP_REMOVED lines=10> */
.L_x_9146:
        /* <DEDUP_REMOVED lines=22> */
.L_x_9000:
[----:B------:R-:W-:Y:S05]  /*9550*/  WARPSYNC.ALL ;  /* 0x0000000000007948 */ /* 0x000fea0003800000 */
[----:B------:R-:W-:Y:S01]  /*9560*/  BAR.SYNC.DEFER_BLOCKING 0x0 ;  /* 0x0000000000007b1d */ /* 0x000fe20000010000 */
[----:B01-3--:R-:W-:-:S04]  /*9570*/  FMUL.FTZ R65, R31, R115 ;  /* 0x000000731f417220 */ /* 0x00bfc80000410000 */
[----:B------:R-:W-:Y:S01]  /*9580*/  FFMA.FTZ R65, R32, R114, -R65 ;  /* 0x0000007220417223 */ /* 0x000fe20000010841 */
[----:B-----5:R-:W0:Y:S02]  /*9590*/  LDS.64 R60, [R166+0x6358] ;  /* 0x00635800a63c7984 */ /* 0x020e240000000a00 */
[C---:B0-----:R-:W-:Y:S01]  /*95a0*/  FMUL.FTZ R63, R127.reuse, R61 ;  /* 0x0000003d7f3f7220 */ /* 0x041fe20000410000 */
        /* <DEDUP_REMOVED lines=68> */
[-C--:B------:R-:W-:Y:S01]  /*99f0*/  FMUL.FTZ R64, R75, -R60.reuse ;  /* 0x8000003c4b407220 */ /* 0x080fe20000410000 */
[----:B------:R-:W-:Y:S02]  /*9a00*/  FFMA.FTZ R67, -R31, R197, -R62 ;  /* 0x000000c51f437223 */ /* 0x000fe4000001093e */
[-C--:B------:R-:W-:Y:S01]  /*9a10*/  FMUL.FTZ R65, R75, -R63.reuse ;  /* 0x8000003f4b417220 */ /* 0x080fe20000410000 */
[----:B------:R-:W-:Y:S01]  /*9a20*/  FFMA.FTZ R63, R76, R63, R64 ;  /* 0x0000003f4c3f7223 */ /* 0x000fe20000010040 */
[----:B------:R-:W-:Y:S02]  /*9a30*/  FADD.FTZ R64, -R196, R67 ;  /* 0x00000043c4407221 */ /* 0x000fe40000010100 */
[----:B------:R-:W-:Y:S01]  /*9a40*/  FFMA.FTZ R60, R76, R60, -R65 ;  /* 0x0000003c4c3c7223 */ /* 0x000fe20000010841 */
[----:B------:R-:W-:Y:S01]  /*9a50*/  FMUL.FTZ R65, R31, R198 ;  /* 0x000000c61f417220 */ /* 0x000fe20000410000 */
[----:B------:R-:W-:-:S02]  /*9a60*/  FMUL.FTZ R67, R33, -R64 ;  /* 0x8000004021437220 */ /* 0x000fc40000410000 */
[----:B------:R-:W-:Y:S01]  /*9a70*/  FMUL.FTZ R61, R77, -R60 ;  /* 0x8000003c4d3d7220 */ /* 0x000fe20000410000 */
[----:B------:R-:W-:-:S03]  /*9a80*/  FFMA.FTZ R62, R32, R197, -R65 ;  /* 0x000000c5203e7223 */ /* 0x000fc60000010841 */
[-C--:B------:R-:W-:Y:S01]  /*9a90*/  FFMA.FTZ R61, R78, R63.reuse, R61 ;  /* 0x0000003f4e3d7223 */ /* 0x080fe2000001003d */
[----:B------:R-:W-:Y:S01]  /*9aa0*/  FADD.FTZ R65, R195, R62 ;  /* 0x0000003ec3417221 */ /* 0x000fe20000010000 */
[----:B------:R-:W-:-:S03]  /*9ab0*/  FMUL.FTZ R63, R77, -R63 ;  /* 0x8000003f4d3f7220 */ /* 0x000fc60000410000 */
[-C--:B------:R-:W-:Y:S01]  /*9ac0*/  FFMA.FTZ R62, R34, R65.reuse, -R67 ;  /* 0x00000041223e7223 */ /* 0x080fe20000010843 */
[----:B------:R-:W-:Y:S01]  /*9ad0*/  FMUL.FTZ R65, R33, -R65 ;  /* 0x8000004121417220 */ /* 0x000fe20000410000 */
[----:B------:R-:W-:Y:S01]  /*9ae0*/  FFMA.FTZ R60, R78, R60, -R63 ;  /* 0x0000003c4e3c7223 */ /* 0x000fe2000001083f */
[----:B------:R-:W-:Y:S02]  /*9af0*/  MOV R63, UR16 ;  /* 0x00000010003f7c02 */ /* 0x000fe40008000f00 */
[----:B------:R-:W-:Y:S02]  /*9b00*/  FFMA.FTZ R65, R34, R64, R65 ;  /* 0x0000004022417223 */ /* 0x000fe40000010041 */
[----:B------:R-:W-:Y:S02]  /*9b10*/  ISETP.GE.OR P0, PT, R63, UR15, P0 ;  /* 0x0000000f3f007c0c */ /* 0x000fe40008706670 */
        /* <DEDUP_REMOVED lines=70> */
[----:B------:R-:W-:Y:S01]  /*9f80*/  FMUL.FTZ R65, R75, -R65 ;  /* 0x800000414b417220 */ /* 0x000fe20000410000 */
[----:B------:R-:W-:-:S03]  /*9f90*/  CS2R R66, SRZ ;  /* 0x0000000000427805 */ /* 0x000fc6000001ff00 */
[----:B------:R-:W-:-:S04]  /*9fa0*/  FFMA.FTZ R65, R76, R64, R65 ;  /* 0x000000404c417223 */ /* 0x000fc80000010041 */
[----:B------:R-:W-:Y:S01]  /*9fb0*/  FADD.FTZ R64, -R170, R65 ;  /* 0x00000041aa407221 */ /* 0x000fe20000010100 */
[----:B------:R-:W-:-:S03]  /*9fc0*/  FADD.FTZ R65, R169, R62 ;  /* 0x0000003ea9417221 */ /* 0x000fc60000010000 */
        /* <DEDUP_REMOVED lines=10> */
[----:B-1----:R-:W-:-:S04]  /*a070*/  FFMA.FTZ R60, R76, R200, R69 ;  /* 0x000000c84c3c7223 */ /* 0x002fc80000010045 */
        /* <DEDUP_REMOVED lines=102> */
.L_x_9151:
        /* <DEDUP_REMOVED lines=13> */
.L_x_9010:
[----:B------:R-:W-:Y:S05]  /*a7b0*/  BSYNC B0 ;  /* 0x0000000000007941 */ /* 0x000fea0003800000 */
.L_x_9009:
[----:B------:R-:W-:Y:S01]  /*a7c0*/  UMOV UR20, 0xffffffff ;  /* 0xffffffff00147882 */ /* 0x000fe20000000000 */
[----:B------:R-:W-:Y:S02]  /*a7d0*/  ISETP.GT.U32.AND P1, PT, R248, 0x1d, PT ;  /* 0x0000001df800780c */ /* 0x000fe40003f24070 */
[----:B------:R-:W-:Y:S11]  /*a7e0*/  BRA.DIV UR20, `(.L_x_9011) ;  /* 0x0000008a14807947 */ /* 0x000ff6000b800000 */
[----:B-1----:R1:W1:Y:S04]  /*a7f0*/  SHFL.DOWN PT, R68, R240, 0x2, 0x1f ;  /* 0x08401f00f0447f89 */ /* 0x00226800000e0000 */
[----:B--2---:R2:W1:Y:S04]  /*a800*/  SHFL.DOWN PT, R69, R241, 0x2, 0x1f ;  /* 0x08401f00f1457f89 */ /* 0x00446800000e0000 */
[----:B0-----:R2:W0:Y:S04]  /*a810*/  SHFL.DOWN PT, R70, R242, 0x2, 0x1f ;  /* 0x08401f00f2467f89 */ /* 0x00142800000e0000 */
[----:B----4-:R2:W4:Y:S02]  /*a820*/  SHFL.DOWN PT, R71, R243, 0x2, 0x1f ;  /* 0x08401f00f3477f89 */ /* 0x01052400000e0000 */
.L_x_9157:
        /* <DEDUP_REMOVED lines=13> */
.L_x_9013:
[----:B------:R-:W-:Y:S05]  /*a900*/  BSYNC B0 ;  /* 0x0000000000007941 */ /* 0x000fea0003800000 */
.L_x_9012:
[----:B------:R-:W-:Y:S01]  /*a910*/  UMOV UR20, 0xffffffff ;  /* 0xffffffff00147882 */ /* 0x000fe20000000000 */
[----:B------:R-:W-:Y:S02]  /*a920*/  ISETP.GT.U32.AND P1, PT, R248, 0x1b, PT ;  /* 0x0000001bf800780c */ /* 0x000fe40003f24070 */
[----:B------:R-:W-:Y:S11]  /*a930*/  BRA.DIV UR20, `(.L_x_9014) ;  /* 0x0000008a14a07947 */ /* 0x000ff6000b800000 */
[----:B-1----:R1:W1:Y:S04]  /*a940*/  SHFL.DOWN PT, R68, R240, 0x4, 0x1f ;  /* 0x08801f00f0447f89 */ /* 0x00226800000e0000 */
[----:B------:R1:W1:Y:S04]  /*a950*/  SHFL.DOWN PT, R69, R241, 0x4, 0x1f ;  /* 0x08801f00f1457f89 */ /* 0x00026800000e0000 */
[----:B0-----:R0:W0:Y:S04]  /*a960*/  SHFL.DOWN PT, R70, R242, 0x4, 0x1f ;  /* 0x08801f00f2467f89 */ /* 0x00102800000e0000 */
[----:B----4-:R4:W0:Y:S02]  /*a970*/  SHFL.DOWN PT, R71, R243, 0x4, 0x1f ;  /* 0x08801f00f3477f89 */ /* 0x01082400000e0000 */
.L_x_9163:
        /* <DEDUP_REMOVED lines=13> */
.L_x_9016:
[----:B------:R-:W-:Y:S05]  /*aa50*/  BSYNC B0 ;  /* 0x0000000000007941 */ /* 0x000fea0003800000 */
.L_x_9015:
[----:B------:R-:W-:Y:S01]  /*aa60*/  UMOV UR20, 0xffffffff ;  /* 0xffffffff00147882 */ /* 0x000fe20000000000 */
[----:B------:R-:W-:Y:S02]  /*aa70*/  ISETP.GT.U32.AND P1, PT, R248, 0x17, PT ;  /* 0x00000017f800780c */ /* 0x000fe40003f24070 */
[----:B------:R-:W-:Y:S11]  /*aa80*/  BRA.DIV UR20, `(.L_x_9017) ;  /* 0x0000008a14c07947 */ /* 0x000ff6000b800000 */
[----:B-1----:R1:W1:Y:S04]  /*aa90*/  SHFL.DOWN PT, R68, R240, 0x8, 0x1f ;  /* 0x09001f00f0447f89 */ /* 0x00226800000e0000 */
[----:B------:R1:W1:Y:S04]  /*aaa0*/  SHFL.DOWN PT, R69, R241, 0x8, 0x1f ;  /* 0x09001f00f1457f89 */ /* 0x00026800000e0000 */
[----:B0-----:R0:W0:Y:S04]  /*aab0*/  SHFL.DOWN PT, R70, R242, 0x8, 0x1f ;  /* 0x09001f00f2467f89 */ /* 0x00102800000e0000 */
[----:B------:R0:W0:Y:S02]  /*aac0*/  SHFL.DOWN PT, R71, R243, 0x8, 0x1f ;  /* 0x09001f00f3477f89 */ /* 0x00002400000e0000 */
.L_x_9169:
        /* <DEDUP_REMOVED lines=13> */
.L_x_9019:
[----:B------:R-:W-:Y:S05]  /*aba0*/  BSYNC B0 ;  /* 0x0000000000007941 */ /* 0x000fea0003800000 */
.L_x_9018:
[----:B------:R-:W-:Y:S01]  /*abb0*/  UMOV UR20, 0xffffffff ;  /* 0xffffffff00147882 */ /* 0x000fe20000000000 */
[----:B------:R-:W-:Y:S02]  /*abc0*/  ISETP.GT.U32.AND P1, PT, R248, 0xf, PT ;  /* 0x0000000ff800780c */ /* 0x000fe40003f24070 */
[----:B------:R-:W-:Y:S11]  /*abd0*/  BRA.DIV UR20, `(.L_x_9020) ;  /* 0x0000008a14e07947 */ /* 0x000ff6000b800000 */
[----:B-1----:R1:W1:Y:S04]  /*abe0*/  SHFL.DOWN PT, R68, R240, 0x10, 0x1f ;  /* 0x0a001f00f0447f89 */ /* 0x00226800000e0000 */
[----:B------:R1:W1:Y:S04]  /*abf0*/  SHFL.DOWN PT, R69, R241, 0x10, 0x1f ;  /* 0x0a001f00f1457f89 */ /* 0x00026800000e0000 */
[----:B0-----:R0:W0:Y:S04]  /*ac00*/  SHFL.DOWN PT, R70, R242, 0x10, 0x1f ;  /* 0x0a001f00f2467f89 */ /* 0x00102800000e0000 */
[----:B------:R0:W0:Y:S02]  /*ac10*/  SHFL.DOWN PT, R71, R243, 0x10, 0x1f ;  /* 0x0a001f00f3477f89 */ /* 0x00002400000e0000 */
.L_x_9175:
        /* <DEDUP_REMOVED lines=13> */
.L_x_9022:
[----:B------:R-:W-:Y:S05]  /*acf0*/  BSYNC B0 ;  /* 0x0000000000007941 */ /* 0x000fea0003800000 */
.L_x_9021:
        /* <DEDUP_REMOVED lines=21> */
.L_x_9189:
        /* <DEDUP_REMOVED lines=19> */
.L_x_9025:
[----:B------:R-:W-:Y:S05]  /*af80*/  BSYNC B0 ;  /* 0x0000000000007941 */ /* 0x000fea0003800000 */
.L_x_9024:
        /* <DEDUP_REMOVED lines=12> */
.L_x_9007:
        /* <DEDUP_REMOVED lines=15> */
[----:B------:R-:W-:Y:S01]  /*b140*/  FMUL.FTZ R60, R31, -R197 ;  /* 0x800000c51f3c7220 */ /* 0x000fe20000410000 */
[----:B------:R-:W-:-:S04]  /*b150*/  FADD.FTZ R61, -R198, R61 ;  /* 0x0000003dc63d7221 */ /* 0x000fc80000010100 */
[-C--:B------:R-:W-:Y:S01]  /*b160*/  FMUL.FTZ R63, R31, -R61.reuse ;  /* 0x8000003d1f3f7220 */ /* 0x080fe20000410000 */
[-C--:B------:R-:W-:Y:S01]  /*b170*/  FFMA.FTZ R31, R32, R61.reuse, R60 ;  /* 0x0000003d201f7223 */ /* 0x080fe2000001003c */
[----:B------:R-:W-:Y:S01]  /*b180*/  FMUL.FTZ R60, R197, UR42 ;  /* 0x0000002ac53c7c20 */ /* 0x000fe20008410000 */
[----:B--2---:R-:W-:Y:S01]  /*b190*/  FMUL.FTZ R66, R164, R61 ;  /* 0x0000003da4427220 */ /* 0x004fe20000410000 */
[-C--:B------:R-:W-:Y:S01]  /*b1a0*/  FFMA.FTZ R62, R32, R197.reuse, -R63 ;  /* 0x000000c5203e7223 */ /* 0x080fe2000001083f */
[----:B------:R-:W-:Y:S01]  /*b1b0*/  FMUL.FTZ R32, R165, R102 ;  /* 0x00000066a5207220 */ /* 0x000fe20000410000 */
[C---:B------:R-:W-:Y:S01]  /*b1c0*/  FFMA.FTZ R65, R61.reuse, UR43, -R60 ;  /* 0x0000002b3d417c23 */ /* 0x040fe2000801083c */
[----:B------:R-:W-:Y:S01]  /*b1d0*/  FMUL.FTZ R60, R61, UR42 ;  /* 0x0000002a3d3c7c20 */ /* 0x000fe20008410000 */
[----:B------:R-:W-:Y:S01]  /*b1e0*/  FFMA.FTZ R66, R163, R197, R66 ;  /* 0x000000c5a3427223 */ /* 0x000fe20000010042 */
[----:B------:R-:W-:Y:S01]  /*b1f0*/  FFMA.FTZ R164, R164, -R32, R228 ;  /* 0x80000020a4a47223 */ /* 0x000fe200000100e4 */
[-C--:B------:R-:W-:Y:S01]  /*b200*/  FMUL.FTZ R61, R61, R102.reuse ;  /* 0x000000663d3d7220 */ /* 0x080fe20000410000 */
[C---:B------:R-:W-:Y:S01]  /*b210*/  FFMA.FTZ R63, R197.reuse, UR43, R60 ;  /* 0x0000002bc53f7c23 */ /* 0x040fe2000801003c */
[----:B------:R-:W-:Y:S01]  /*b220*/  FMUL.FTZ R197, R197, R102 ;  /* 0x00000066c5c57220 */ /* 0x000fe20000410000 */
[----:B------:R-:W-:Y:S01]  /*b230*/  FADD.FTZ R196, -R196, R31 ;  /* 0x0000001fc4c47221 */ /* 0x000fe20000010100 */
[----:B------:R-:W-:Y:S01]  /*b240*/  FFMA.FTZ R32, R163, -R32, R227 ;  /* 0x80000020a3207223 */ /* 0x000fe200000100e3 */
[C---:B------:R-:W-:Y:S01]  /*b250*/  FMUL.FTZ R65, R164.reuse, R65 ;  /* 0x00000041a4417220 */ /* 0x040fe20000410000 */
[C---:B------:R-:W-:Y:S01]  /*b260*/  FMUL.FTZ R31, R164.reuse, R61 ;  /* 0x0000003da41f7220 */ /* 0x040fe20000410000 */
[----:B------:R-:W-:Y:S01]  /*b270*/  FMUL.FTZ R164, R164, R197 ;  /* 0x000000c5a4a47220 */ /* 0x000fe20000410000 */
[----:B------:R-:W-:Y:S01]  /*b280*/  FADD.FTZ R62, R195, R62 ;  /* 0x0000003ec33e7221 */ /* 0x000fe20000010000 */
[C---:B------:R-:W-:Y:S01]  /*b290*/  FFMA.FTZ R64, R32.reuse, R63, R65 ;  /* 0x0000003f20407223 */ /* 0x040fe20000010041 */
[C---:B------:R-:W-:Y:S01]  /*b2a0*/  FFMA.FTZ R31, R32.reuse, R197, R31 ;  /* 0x000000c5201f7223 */ /* 0x040fe2000001001f */
[-C--:B------:R-:W-:Y:S01]  /*b2b0*/  FFMA.FTZ R32, R32, R61.reuse, -R164 ;  /* 0x0000003d20207223 */ /* 0x080fe200000108a4 */
[----:B------:R-:W-:Y:S01]  /*b2c0*/  FMUL.FTZ R65, R165, R61 ;  /* 0x0000003da5417220 */ /* 0x000fe20000410000 */
[----:B------:R-:W-:Y:S01]  /*b2d0*/  FMUL.FTZ R61, R33, -R196 ;  /* 0x800000c4213d7220 */ /* 0x000fe20000410000 */
[----:B------:R-:W-:Y:S01]  /*b2e0*/  SHF.L.U32 R60, R141, 0x5, RZ ;  /* 0x000000058d3c7819 */ /* 0x000fe200000006ff */
[----:B------:R-:W-:Y:S01]  /*b2f0*/  FFMA.FTZ R64, R165, R66, R64 ;  /* 0x00000042a5407223 */ /* 0x000fe20000010040 */
[----:B------:R-:W-:Y:S01]  /*b300*/  FFMA.FTZ R79, R66, R102, R79 ;  /* 0x00000066424f7223 */ /* 0x000fe2000001004f */
[----:B------:R-:W-:Y:S01]  /*b310*/  FFMA.FTZ R66, R34, R62, -R61 ;  /* 0x0000003e22427223 */ /* 0x000fe2000001083d */
[----:B------:R-:W-:Y:S01]  /*b320*/  FMUL.FTZ R61, R162, R107 ;  /* 0x0000006ba23d7220 */ /* 0x000fe20000410000 */
[----:B------:R-:W-:Y:S01]  /*b330*/  LEA.HI.SX32 R60, R60, R60, 0x1b ;  /* 0x0000003c3c3c7211 */ /* 0x000fe200078fdaff */
[C---:B------:R-:W-:Y:S01]  /*b340*/  FMUL.FTZ R63, R160.reuse, R196 ;  /* 0x000000c4a03f7220 */ /* 0x040fe20000410000 */
[-C--:B------:R-:W-:Y:S01]  /*b350*/  FMUL.FTZ R33, R33, -R62.reuse ;  /* 0x8000003e21217220 */ /* 0x080fe20000410000 */
[----:B------:R-:W-:Y:S01]  /*b360*/  FFMA.FTZ R160, R160, -R61, R225 ;  /* 0x8000003da0a07223 */ /* 0x000fe200000100e1 */
[----:B------:R-:W-:Y:S01]  /*b370*/  LEA R60, R60, R139, 0x2 ;  /* 0x0000008b3c3c7211 */ /* 0x000fe200078e10ff */
[C---:B------:R-:W-:Y:S01]  /*b380*/  FFMA.FTZ R61, R161.reuse, -R61, R226 ;  /* 0x8000003da13d7223 */ /* 0x040fe200000100e2 */
[----:B------:R-:W-:Y:S01]  /*b390*/  FFMA.FTZ R161, R161, R62, R63 ;  /* 0x0000003ea1a17223 */ /* 0x000fe2000001003f */
[----:B------:R-:W-:Y:S01]  /*b3a0*/  FMUL.FTZ R63, R62, UR42 ;  /* 0x0000002a3e3f7c20 */ /* 0x000fe20008410000 */
[----:B------:R-:W-:Y:S01]  /*b3b0*/  FADD.FTZ R193, R193, R66 ;  /* 0x00000042c1c17221 */ /* 0x000fe20000010000 */
[----:B------:R0:W-:Y:S01]  /*b3c0*/  STS [R60+0x217c], R65 ;  /* 0x00217c413c007388 */ /* 0x0001e20000000800 */
[----:B------:R-:W-:Y:S01]  /*b3d0*/  FFMA.FTZ R33, R34, R196, R33 ;  /* 0x000000c422217223 */ /* 0x000fe20000010021 */
[----:B------:R-:W-:Y:S01]  /*b3e0*/  FADD.FTZ R113, R64, R113 ;  /* 0x0000007140717221 */ /* 0x000fe20000010000 */
[----:B------:R-:W-:Y:S01]  /*b3f0*/  FMUL.FTZ R197, R165, R197 ;  /* 0x000000c5a5c57220 */ /* 0x000fe20000410000 */
[----:B------:R-:W-:Y:S01]  /*b400*/  IADD3 R164, R141, 0x6c0, RZ ;  /* 0x000006c08da47810 */ /* 0x000fe20007ffe0ff */
[----:B------:R-:W-:Y:S01]  /*b410*/  FADD.FTZ R194, -R194, R33 ;  /* 0x00000021c2c27221 */ /* 0x000fe20000010100 */
[----:B------:R-:W-:Y:S01]  /*b420*/  FFMA.FTZ R80, R161, R107, R80 ;  /* 0x0000006ba1507223 */ /* 0x000fe20000010050 */
[----:B------:R-:W-:Y:S01]  /*b430*/  FFMA.FTZ R225, -R2, R225, -RZ ;  /* 0x000000e102e17223 */ /* 0x000fe200000109ff */
[----:B------:R-:W-:Y:S01]  /*b440*/  STS [R60+0x2178], R197 ;  /* 0x002178c53c007388 */ /* 0x000fe20000000800 */
[----:B------:R-:W-:Y:S01]  /*b450*/  LEA.HI.SX32 R164, R164, R141, 0x1b ;  /* 0x0000008da4a47211 */ /* 0x000fe200078fdaff */
[C---:B0-----:R-:W-:Y:S01]  /*b460*/  FFMA.FTZ R65, R196.reuse, UR43, -R63 ;  /* 0x0000002bc4417c23 */ /* 0x041fe2000801083f */
[----:B------:R-:W-:Y:S01]  /*b470*/  FMUL.FTZ R63, R196, UR42 ;  /* 0x0000002ac43f7c20 */ /* 0x000fe20008410000 */
[----:B------:R-:W-:-:S02]  /*b480*/  FMUL.FTZ R227, R0, R227 ;  /* 0x000000e300e37220 */ /* 0x000fc40000410000 */
[----:B------:R-:W-:Y:S01]  /*b490*/  FMUL.FTZ R66, R160, R65 ;  /* 0x00000041a0427220 */ /* 0x000fe20000410000 */
[----:B------:R-:W-:Y:S01]  /*b4a0*/  FFMA.FTZ R34, R62, UR43, R63 ;  /* 0x0000002b3e227c23 */ /* 0x000fe2000801003f */
[-C--:B------:R-:W-:Y:S01]  /*b4b0*/  FMUL.FTZ R65, R196, R107.reuse ;  /* 0x0000006bc4417220 */ /* 0x080fe20000410000 */
[----:B------:R-:W-:Y:S02]  /*b4c0*/  FMUL.FTZ R63, R62, R107 ;  /* 0x0000006b3e3f7220 */ /* 0x000fe40000410000 */
[----:B------:R-:W-:Y:S01]  /*b4d0*/  FFMA.FTZ R33, R61, R34, R66 ;  /* 0x000000223d217223 */ /* 0x000fe20000010042 */
[C---:B------:R-:W-:Y:S01]  /*b4e0*/  FMUL.FTZ R62, R160.reuse, R65 ;  /* 0x00000041a03e7220 */ /* 0x040fe20000410000 */
[-C--:B------:R-:W-:Y:S01]  /*b4f0*/  FMUL.FTZ R160, R160, R63.reuse ;  /* 0x0000003fa0a07220 */ /* 0x080fe20000410000 */
[----:B------:R-:W-:Y:S02]  /*b500*/  FMUL.FTZ R34, R159, R112 ;  /* 0x000000709f227220 */ /* 0x000fe40000410000 */
[C---:B------:R-:W-:Y:S01]  /*b510*/  FFMA.FTZ R62, R61.reuse, R63, R62 ;  /* 0x0000003f3d3e7223 */ /* 0x040fe2000001003e */
[----:B------:R-:W-:Y:S01]  /*b520*/  FFMA.FTZ R61, R61, R65, -R160 ;  /* 0x000000413d3d7223 */ /* 0x000fe200000108a0 */
[C---:B------:R-:W-:Y:S01]  /*b530*/  FMUL.FTZ R63, R162.reuse, R63 ;  /* 0x0000003fa23f7220 */ /* 0x040fe20000410000 */
[C---:B------:R-:W-:Y:S01]  /*b540*/  FMUL.FTZ R65, R162.reuse, R65 ;  /* 0x00000041a2417220 */ /* 0x040fe20000410000 */
[----:B------:R-:W-:Y:S01]  /*b550*/  FFMA.FTZ R162, R162, R161, R33 ;  /* 0x000000a1a2a27223 */ /* 0x000fe20000010021 */
[CC--:B------:R-:W-:Y:S01]  /*b560*/  FMUL.FTZ R33, R41.reuse, -R194.reuse ;  /* 0x800000c229217220 */ /* 0x0c0fe20000410000 */
[-C--:B------:R-:W-:Y:S01]  /*b570*/  FMUL.FTZ R41, R41, -R193.reuse ;  /* 0x800000c129297220 */ /* 0x080fe20000410000 */
[----:B------:R0:W-:Y:S01]  /*b580*/  STS [R60+0x2170], R63 ;  /* 0x0021703f3c007388 */ /* 0x0001e20000000800 */
[----:B------:R-:W-:Y:S01]  /*b590*/  FADD.FTZ R111, R162, R111 ;  /* 0x0000006fa26f7221 */ /* 0x000fe20000010000 */
[CC--:B------:R-:W-:Y:S01]  /*b5a0*/  FFMA.FTZ R64, R42.reuse, R193.reuse, -R33 ;  /* 0x000000c12a407223 */ /* 0x0c0fe20000010821 */
[-C--:B------:R-:W-:Y:S01]  /*b5b0*/  FFMA.FTZ R33, R42, R194.reuse, R41 ;  /* 0x000000c22a217223 */ /* 0x080fe20000010029 */
[C---:B------:R-:W-:Y:S01]  /*b5c0*/  FMUL.FTZ R42, R157.reuse, R194 ;  /* 0x000000c29d2a7220 */ /* 0x040fe20000410000 */
[-C--:B------:R-:W-:Y:S01]  /*b5d0*/  FFMA.FTZ R157, R157, -R34.reuse, R223 ;  /* 0x800000229d9d7223 */ /* 0x080fe200000100df */
[C---:B------:R-:W-:Y:S01]  /*b5e0*/  FFMA.FTZ R34, R158.reuse, -R34, R224 ;  /* 0x800000229e227223 */ /* 0x040fe200000100e0 */
[----:B------:R-:W-:Y:S01]  /*b5f0*/  FMUL.FTZ R41, R193, UR42 ;  /* 0x0000002ac1297c20 */ /* 0x000fe20008410000 */
[----:B------:R-:W-:Y:S01]  /*b600*/  FFMA.FTZ R158, R158, R193, R42 ;  /* 0x000000c19e9e7223 */ /* 0x000fe2000001002a */
[C---:B------:R-:W-:Y:S01]  /*b610*/  FMUL.FTZ R42, R194.reuse, UR42 ;  /* 0x0000002ac22a7c20 */ /* 0x040fe20008410000 */
[----:B------:R-:W-:Y:S01]  /*b620*/  FADD.FTZ R191, R191, R64 ;  /* 0x00000040bfbf7221 */ /* 0x000fe20000010000 */
[C---:B------:R-:W-:Y:S01]  /*b630*/  FFMA.FTZ R64, R194.reuse, UR43, -R41 ;  /* 0x0000002bc2407c23 */ /* 0x040fe20008010829 */
[-C--:B------:R-:W-:Y:S01]  /*b640*/  FMUL.FTZ R194, R194, R112.reuse ;  /* 0x00000070c2c27220 */ /* 0x080fe20000410000 */
[C---:B------:R-:W-:Y:S01]  /*b650*/  FFMA.FTZ R41, R193.reuse, UR43, R42 ;  /* 0x0000002bc1297c23 */ /* 0x040fe2000801002a */
[----:B------:R-:W-:Y:S01]  /*b660*/  FMUL.FTZ R42, R193, R112 ;  /* 0x00000070c12a7220 */ /* 0x000fe20000410000 */
[----:B------:R1:W-:Y:S01]  /*b670*/  STS [R60+0x2174], R65 ;  /* 0x002174413c007388 */ /* 0x0003e20000000800 */
[----:B0-----:R-:W-:Y:S01]  /*b680*/  FMUL.FTZ R63, R157, R194 ;  /* 0x000000c29d3f7220 */ /* 0x001fe20000410000 */
[----:B------:R-:W-:Y:S01]  /*b690*/  FADD.FTZ R33, -R192, R33 ;  /* 0x00000021c0217221 */ /* 0x000fe20000010100 */
[C---:B------:R-:W-:Y:S01]  /*b6a0*/  FMUL.FTZ R67, R159.reuse, R42 ;  /* 0x0000002a9f437220 */ /* 0x040fe20000410000 */
[----:B------:R-:W-:Y:S01]  /*b6b0*/  FMUL.FTZ R69, R159, R194 ;  /* 0x000000c29f457220 */ /* 0x000fe20000410000 */
[----:B------:R-:W-:Y:S01]  /*b6c0*/  FFMA.FTZ R81, R158, R112, R81 ;  /* 0x000000709e517223 */ /* 0x000fe20000010051 */
[----:B------:R-:W-:Y:S01]  /*b6d0*/  IADD3 R160, R141, 0x640, RZ ;  /* 0x000006408da07810 */ /* 0x000fe20007ffe0ff */
[----:B------:R-:W-:Y:S01]  /*b6e0*/  FFMA.FTZ R223, -R3, R223, -RZ ;  /* 0x000000df03df7223 */ /* 0x000fe200000109ff */
[----:B------:R-:W-:Y:S01]  /*b6f0*/  STS [R60+0x2168], R67 ;  /* 0x002168433c007388 */ /* 0x000fe20000000800 */
[----:B------:R-:W-:Y:S01]  /*b700*/  IADD3 R162, R141, 0x680, RZ ;  /* 0x000006808da27810 */ /* 0x000fe20007ffe0ff */
[C---:B-1----:R-:W-:Y:S01]  /*b710*/  FMUL.FTZ R65, R157.reuse, R64 ;  /* 0x000000409d417220 */ /* 0x042fe20000410000 */
[-C--:B------:R-:W-:Y:S01]  /*b720*/  FMUL.FTZ R157, R157, R42.reuse ;  /* 0x0000002a9d9d7220 */ /* 0x080fe20000410000 */
[C---:B------:R-:W-:Y:S01]  /*b730*/  FFMA.FTZ R64, R34.reuse, R42, R63 ;  /* 0x0000002a22407223 */ /* 0x040fe2000001003f */
[C---:B------:R-:W-:Y:S01]  /*b740*/  FMUL.FTZ R42, R43.reuse, -R191 ;  /* 0x800000bf2b2a7220 */ /* 0x040fe20000410000 */
[----:B------:R0:W-:Y:S01]  /*b750*/  STS [R60+0x216c], R69 ;  /* 0x00216c453c007388 */ /* 0x0001e20000000800 */
[C---:B------:R-:W-:Y:S01]  /*b760*/  FFMA.FTZ R63, R34.reuse, R194, -R157 ;  /* 0x000000c2223f7223 */ /* 0x040fe2000001089d */
[----:B------:R-:W-:Y:S01]  /*b770*/  FFMA.FTZ R34, R34, R41, R65 ;  /* 0x0000002922227223 */ /* 0x000fe20000010041 */
[----:B------:R-:W-:Y:S01]  /*b780*/  FMUL.FTZ R41, R43, -R33 ;  /* 0x800000212b297220 */ /* 0x000fe20000410000 */
[----:B------:R-:W-:Y:S01]  /*b790*/  FMUL.FTZ R43, R156, R116 ;  /* 0x000000749c2b7220 */ /* 0x000fe20000410000 */
[----:B------:R-:W-:Y:S01]  /*b7a0*/  LEA.HI.SX32 R160, R160, R141, 0x1b ;  /* 0x0000008da0a07211 */ /* 0x000fe200078fdaff */
[----:B------:R-:W-:Y:S01]  /*b7b0*/  FFMA.FTZ R159, R159, R158, R34 ;  /* 0x0000009e9f9f7223 */ /* 0x000fe20000010022 */
[C---:B------:R-:W-:Y:S01]  /*b7c0*/  FFMA.FTZ R34, R44.reuse, R191, -R41 ;  /* 0x000000bf2c227223 */ /* 0x040fe20000010829 */
[-C--:B------:R-:W-:Y:S01]  /*b7d0*/  FFMA.FTZ R41, R44, R33.reuse, R42 ;  /* 0x000000212c297223 */ /* 0x080fe2000001002a */
[C---:B------:R-:W-:Y:S01]  /*b7e0*/  FMUL.FTZ R42, R154.reuse, R33 ;  /* 0x000000219a2a7220 */ /* 0x040fe20000410000 */
[-C--:B------:R-:W-:Y:S01]  /*b7f0*/  FFMA.FTZ R65, R155, -R43.reuse, R222 ;  /* 0x8000002b9b417223 */ /* 0x080fe200000100de */
[----:B------:R-:W-:Y:S01]  /*b800*/  FMUL.FTZ R44, R191, UR42 ;  /* 0x0000002abf2c7c20 */ /* 0x000fe20008410000 */
[----:B------:R-:W-:Y:S01]  /*b810*/  FFMA.FTZ R154, R154, -R43, R221 ;  /* 0x8000002b9a9a7223 */ /* 0x000fe200000100dd */
[----:B------:R-:W-:Y:S01]  /*b820*/  FFMA.FTZ R155, R155, R191, R42 ;  /* 0x000000bf9b9b7223 */ /* 0x000fe2000001002a */
[C---:B------:R-:W-:Y:S01]  /*b830*/  FMUL.FTZ R42, R33.reuse, UR42 ;  /* 0x0000002a212a7c20 */ /* 0x040fe20008410000 */
[C---:B------:R-:W-:Y:S01]  /*b840*/  FFMA.FTZ R43, R33.reuse, UR43, -R44 ;  /* 0x0000002b212b7c23 */ /* 0x040fe2000801082c */
[-C--:B------:R-:W-:Y:S01]  /*b850*/  FMUL.FTZ R33, R33, R116.reuse ;  /* 0x0000007421217220 */ /* 0x080fe20000410000 */
[----:B------:R-:W-:Y:S01]  /*b860*/  FADD.FTZ R189, R189, R34 ;  /* 0x00000022bdbd7221 */ /* 0x000fe20000010000 */
[C---:B------:R-:W-:Y:S01]  /*b870*/  FFMA.FTZ R42, R191.reuse, UR43, R42 ;  /* 0x0000002bbf2a7c23 */ /* 0x040fe2000801002a */
[----:B------:R-:W-:Y:S01]  /*b880*/  FMUL.FTZ R191, R191, R116 ;  /* 0x00000074bfbf7220 */ /* 0x000fe20000410000 */
[C---:B------:R-:W-:Y:S01]  /*b890*/  FMUL.FTZ R44, R154.reuse, R33 ;  /* 0x000000219a2c7220 */ /* 0x040fe20000410000 */
[----:B------:R-:W-:Y:S01]  /*b8a0*/  FMUL.FTZ R34, R154, R43 ;  /* 0x0000002b9a227220 */ /* 0x000fe20000410000 */
[----:B------:R-:W-:Y:S01]  /*b8b0*/  FADD.FTZ R190, -R190, R41 ;  /* 0x00000029bebe7221 */ /* 0x000fe20000010100 */
[-C--:B------:R-:W-:Y:S01]  /*b8c0*/  FMUL.FTZ R154, R154, R191.reuse ;  /* 0x000000bf9a9a7220 */ /* 0x080fe20000410000 */
[----:B------:R-:W-:Y:S01]  /*b8d0*/  FFMA.FTZ R43, R65, R191, R44 ;  /* 0x000000bf412b7223 */ /* 0x000fe2000001002c */
[----:B0-----:R-:W-:Y:S01]  /*b8e0*/  FMUL.FTZ R69, R156, R33 ;  /* 0x000000219c457220 */ /* 0x001fe20000410000 */
[----:B------:R-:W-:Y:S01]  /*b8f0*/  FMUL.FTZ R41, R153, R117 ;  /* 0x0000007599297220 */ /* 0x000fe20000410000 */
[----:B------:R-:W-:Y:S01]  /*b900*/  FFMA.FTZ R44, R65, R33, -R154 ;  /* 0x00000021412c7223 */ /* 0x000fe2000001089a */
[C---:B------:R-:W-:Y:S01]  /*b910*/  FMUL.FTZ R33, R45.reuse, -R190 ;  /* 0x800000be2d217220 */ /* 0x040fe20000410000 */
[-C--:B------:R-:W-:Y:S01]  /*b920*/  FMUL.FTZ R45, R45, -R189.reuse ;  /* 0x800000bd2d2d7220 */ /* 0x080fe20000410000 */
[----:B------:R-:W-:Y:S01]  /*b930*/  FFMA.FTZ R65, R65, R42, R34 ;  /* 0x0000002a41417223 */ /* 0x000fe20000010022 */
[-C--:B------:R-:W-:Y:S01]  /*b940*/  FMUL.FTZ R42, R151, R190.reuse ;  /* 0x000000be972a7220 */ /* 0x080fe20000410000 */
[C---:B------:R-:W-:Y:S01]  /*b950*/  FFMA.FTZ R34, R46.reuse, R189, -R33 ;  /* 0x000000bd2e227223 */ /* 0x040fe20000010821 */
[----:B------:R-:W-:Y:S01]  /*b960*/  FFMA.FTZ R45, R46, R190, R45 ;  /* 0x000000be2e2d7223 */ /* 0x000fe2000001002d */
[----:B------:R-:W-:Y:S01]  /*b970*/  FMUL.FTZ R33, R189, UR42 ;  /* 0x0000002abd217c20 */ /* 0x000fe20008410000 */
[C---:B------:R-:W-:Y:S01]  /*b980*/  FMUL.FTZ R46, R190.reuse, UR42 ;  /* 0x0000002abe2e7c20 */ /* 0x040fe20008410000 */
[----:B------:R-:W-:Y:S01]  /*b990*/  FFMA.FTZ R151, R151, -R41, R219 ;  /* 0x8000002997977223 */ /* 0x000fe200000100db */
[----:B------:R-:W-:Y:S01]  /*b9a0*/  FADD.FTZ R187, R187, R34 ;  /* 0x00000022bbbb7221 */ /* 0x000fe20000010000 */
[C---:B------:R-:W-:Y:S01]  /*b9b0*/  FFMA.FTZ R66, R190.reuse, UR43, -R33 ;  /* 0x0000002bbe427c23 */ /* 0x040fe20008010821 */
[-C--:B------:R-:W-:Y:S01]  /*b9c0*/  FMUL.FTZ R190, R190, R117.reuse ;  /* 0x00000075bebe7220 */ /* 0x080fe20000410000 */
[C---:B------:R-:W-:Y:S01]  /*b9d0*/  FFMA.FTZ R34, R189.reuse, UR43, R46 ;  /* 0x0000002bbd227c23 */ /* 0x040fe2000801002e */
[----:B------:R-:W-:Y:S01]  /*b9e0*/  FMUL.FTZ R46, R189, R117 ;  /* 0x00000075bd2e7220 */ /* 0x000fe20000410000 */
[----:B------:R-:W-:Y:S01]  /*b9f0*/  FFMA.FTZ R41, R152, -R41, R220 ;  /* 0x8000002998297223 */ /* 0x000fe200000100dc */
[C---:B------:R-:W-:Y:S01]  /*ba00*/  FMUL.FTZ R66, R151.reuse, R66 ;  /* 0x0000004297427220 */ /* 0x040fe20000410000 */
[C---:B------:R-:W-:Y:S01]  /*ba10*/  FMUL.FTZ R67, R156.reuse, R191 ;  /* 0x000000bf9c437220 */ /* 0x040fe20000410000 */
[C---:B------:R-:W-:Y:S01]  /*ba20*/  FMUL.FTZ R68, R151.reuse, R190 ;  /* 0x000000be97447220 */ /* 0x040fe20000410000 */
[----:B------:R-:W-:Y:S01]  /*ba30*/  FMUL.FTZ R151, R151, R46 ;  /* 0x0000002e97977220 */ /* 0x000fe20000410000 */
[----:B------:R-:W-:Y:S01]  /*ba40*/  FFMA.FTZ R156, R156, R155, R65 ;  /* 0x0000009b9c9c7223 */ /* 0x000fe20000010041 */
[----:B------:R-:W-:Y:S01]  /*ba50*/  FFMA.FTZ R42, R152, R189, R42 ;  /* 0x000000bd982a7223 */ /* 0x000fe2000001002a */
[----:B------:R-:W-:Y:S01]  /*ba60*/  FADD.FTZ R188, -R188, R45 ;  /* 0x0000002dbcbc7221 */ /* 0x000fe20000010100 */
[----:B------:R-:W-:Y:S01]  /*ba70*/  FFMA.FTZ R34, R41, R34, R66 ;  /* 0x0000002229227223 */ /* 0x000fe20000010042 */
[-C--:B------:R-:W-:Y:S01]  /*ba80*/  FMUL.FTZ R65, R153, R46.reuse ;  /* 0x0000002e99417220 */ /* 0x080fe20000410000 */
[C---:B------:R-:W-:Y:S01]  /*ba90*/  FFMA.FTZ R45, R41.reuse, R46, R68 ;  /* 0x0000002e292d7223 */ /* 0x040fe20000010044 */
[----:B------:R0:W-:Y:S01]  /*baa0*/  STS [R60+0x2160], R67 ;  /* 0x002160433c007388 */ /* 0x0001e20000000800 */
[----:B------:R-:W-:Y:S01]  /*bab0*/  FFMA.FTZ R46, R41, R190, -R151 ;  /* 0x000000be292e7223 */ /* 0x000fe20000010897 */
[----:B------:R-:W-:Y:S01]  /*bac0*/  FMUL.FTZ R41, R150, R118 ;  /* 0x0000007696297220 */ /* 0x000fe20000410000 */
[----:B------:R-:W-:Y:S01]  /*bad0*/  FFMA.FTZ R83, R42, R117, R83 ;  /* 0x000000752a537223 */ /* 0x000fe20000010053 */
[C---:B------:R-:W-:Y:S01]  /*bae0*/  FMUL.FTZ R33, R47.reuse, -R188 ;  /* 0x800000bc2f217220 */ /* 0x040fe20000410000 */
[----:B------:R1:W-:Y:S01]  /*baf0*/  STS [R60+0x2158], R65 ;  /* 0x002158413c007388 */ /* 0x0003e20000000800 */
[----:B------:R-:W-:Y:S01]  /*bb00*/  FMUL.FTZ R47, R47, -R187 ;  /* 0x800000bb2f2f7220 */ /* 0x000fe20000410000 */
[----:B------:R-:W-:Y:S01]  /*bb10*/  FADD.FTZ R109, R156, R109 ;  /* 0x0000006d9c6d7221 */ /* 0x000fe20000010000 */
[----:B------:R-:W-:Y:S01]  /*bb20*/  IADD3 R152, R141, 0x540, RZ ;  /* 0x000005408d987810 */ /* 0x000fe20007ffe0ff */
[----:B------:R2:W-:Y:S01]  /*bb30*/  STS [R60+0x2164], R69 ;  /* 0x002164453c007388 */ /* 0x0005e20000000800 */
[C---:B0-----:R-:W-:Y:S01]  /*bb40*/  FMUL.FTZ R67, R153.reuse, R190 ;  /* 0x000000be99437220 */ /* 0x041fe20000410000 */
[----:B------:R-:W-:Y:S01]  /*bb50*/  FFMA.FTZ R153, R153, R42, R34 ;  /* 0x0000002a99997223 */ /* 0x000fe20000010022 */
[C---:B------:R-:W-:Y:S01]  /*bb60*/  FMUL.FTZ R42, R148.reuse, R188 ;  /* 0x000000bc942a7220 */ /* 0x040fe20000410000 */
[-C--:B------:R-:W-:Y:S01]  /*bb70*/  FFMA.FTZ R148, R148, -R41.reuse, R217 ;  /* 0x8000002994947223 */ /* 0x080fe200000100d9 */
[C---:B------:R-:W-:Y:S01]  /*bb80*/  FFMA.FTZ R41, R149.reuse, -R41, R218 ;  /* 0x8000002995297223 */ /* 0x040fe200000100da */
[-C--:B------:R-:W-:Y:S01]  /*bb90*/  FFMA.FTZ R34, R48, R187.reuse, -R33 ;  /* 0x000000bb30227223 */ /* 0x080fe20000010821 */
[----:B------:R-:W-:Y:S01]  /*bba0*/  FFMA.FTZ R149, R149, R187, R42 ;  /* 0x000000bb95957223 */ /* 0x000fe2000001002a */
[C---:B------:R-:W-:Y:S01]  /*bbb0*/  FMUL.FTZ R33, R187.reuse, UR42 ;  /* 0x0000002abb217c20 */ /* 0x040fe20008410000 */
[C---:B------:R-:W-:Y:S01]  /*bbc0*/  FMUL.FTZ R42, R188.reuse, UR42 ;  /* 0x0000002abc2a7c20 */ /* 0x040fe20008410000 */
[----:B-1----:R-:W-:Y:S01]  /*bbd0*/  FMUL.FTZ R65, R188, R118 ;  /* 0x00000076bc417220 */ /* 0x002fe20000410000 */
[----:B------:R-:W-:Y:S01]  /*bbe0*/  FFMA.FTZ R47, R48, R188, R47 ;  /* 0x000000bc302f7223 */ /* 0x000fe2000001002f */
[----:B------:R-:W-:Y:S01]  /*bbf0*/  FFMA.FTZ R33, R188, UR43, -R33 ;  /* 0x0000002bbc217c23 */ /* 0x000fe20008010821 */
[C---:B------:R-:W-:Y:S01]  /*bc00*/  FFMA.FTZ R42, R187.reuse, UR43, R42 ;  /* 0x0000002bbb2a7c23 */ /* 0x040fe2000801002a */
[-C--:B------:R-:W-:Y:S01]  /*bc10*/  FMUL.FTZ R187, R187, R118.reuse ;  /* 0x00000076bbbb7220 */ /* 0x080fe20000410000 */
[----:B------:R-:W-:Y:S01]  /*bc20*/  FADD.FTZ R68, R185, R34 ;  /* 0x00000022b9447221 */ /* 0x000fe20000010000 */
[C---:B------:R-:W-:Y:S01]  /*bc30*/  FMUL.FTZ R48, R148.reuse, R65 ;  /* 0x0000004194307220 */ /* 0x040fe20000410000 */
[C---:B------:R-:W-:Y:S01]  /*bc40*/  FMUL.FTZ R34, R148.reuse, R33 ;  /* 0x0000002194227220 */ /* 0x040fe20000410000 */
[-C--:B------:R-:W-:Y:S01]  /*bc50*/  FMUL.FTZ R148, R148, R187.reuse ;  /* 0x000000bb94947220 */ /* 0x080fe20000410000 */
[----:B------:R-:W-:Y:S01]  /*bc60*/  FADD.FTZ R66, -R186, R47 ;  /* 0x0000002fba427221 */ /* 0x000fe20000010100 */
[----:B------:R-:W-:Y:S01]  /*bc70*/  FFMA.FTZ R48, R41, R187, R48 ;  /* 0x000000bb29307223 */ /* 0x000fe20000010030 */
[----:B------:R-:W-:Y:S01]  /*bc80*/  FFMA.FTZ R84, R149, R118, R84 ;  /* 0x0000007695547223 */ /* 0x000fe20000010054 */
[C---:B------:R-:W-:Y:S01]  /*bc90*/  FFMA.FTZ R47, R41.reuse, R65, -R148 ;  /* 0x00000041292f7223 */ /* 0x040fe20000010894 */
[----:B------:R-:W-:Y:S01]  /*bca0*/  FFMA.FTZ R41, R41, R42, R34 ;  /* 0x0000002a29297223 */ /* 0x000fe20000010022 */
[C---:B------:R-:W-:Y:S01]  /*bcb0*/  FMUL.FTZ R33, R49.reuse, -R66 ;  /* 0x8000004231217220 */ /* 0x040fe20000410000 */
[----:B------:R-:W-:Y:S01]  /*bcc0*/  FMUL.FTZ R42, R68, UR42 ;  /* 0x0000002a442a7c20 */ /* 0x000fe20008410000 */
[-C--:B------:R-:W-:Y:S01]  /*bcd0*/  FMUL.FTZ R49, R49, -R68.reuse ;  /* 0x8000004431317220 */ /* 0x080fe20000410000 */
[----:B------:R-:W-:Y:S01]  /*bce0*/  FFMA.FTZ R149, R150, R149, R41 ;  /* 0x0000009596957223 */ /* 0x000fe20000010029 */
[----:B------:R-:W-:Y:S01]  /*bcf0*/  FMUL.FTZ R41, R147, R119 ;  /* 0x0000007793297220 */ /* 0x000fe20000410000 */
[----:B------:R-:W-:Y:S01]  /*bd00*/  FFMA.FTZ R34, R50, R68, -R33 ;  /* 0x0000004432227223 */ /* 0x000fe20000010821 */
[C---:B------:R-:W-:Y:S01]  /*bd10*/  FMUL.FTZ R33, R145.reuse, R66 ;  /* 0x0000004291217220 */ /* 0x040fe20000410000 */
[----:B------:R-:W-:Y:S01]  /*bd20*/  FFMA.FTZ R42, R66, UR43, -R42 ;  /* 0x0000002b422a7c23 */ /* 0x000fe2000801082a */
[-C--:B------:R-:W-:Y:S01]  /*bd30*/  FFMA.FTZ R145, R145, -R41.reuse, R215 ;  /* 0x8000002991917223 */ /* 0x080fe200000100d7 */
[C---:B------:R-:W-:Y:S01]  /*bd40*/  FFMA.FTZ R41, R146.reuse, -R41, R216 ;  /* 0x8000002992297223 */ /* 0x040fe200000100d8 */
[----:B------:R-:W-:Y:S01]  /*bd50*/  FFMA.FTZ R146, R146, R68, R33 ;  /* 0x0000004492927223 */ /* 0x000fe20000010021 */
[----:B------:R-:W-:Y:S01]  /*bd60*/  FMUL.FTZ R33, R66, UR42 ;  /* 0x0000002a42217c20 */ /* 0x000fe20008410000 */
[----:B------:R-:W-:Y:S01]  /*bd70*/  FFMA.FTZ R49, R50, R66, R49 ;  /* 0x0000004232317223 */ /* 0x000fe20000010031 */
[----:B------:R-:W-:Y:S01]  /*bd80*/  FADD.FTZ R70, R183, R34 ;  /* 0x00000022b7467221 */ /* 0x000fe20000010000 */
[-C--:B------:R-:W-:Y:S01]  /*bd90*/  FMUL.FTZ R66, R66, R119.reuse ;  /* 0x0000007742427220 */ /* 0x080fe20000410000 */
[----:B------:R-:W-:Y:S01]  /*bda0*/  FMUL.FTZ R50, R68, R119 ;  /* 0x0000007744327220 */ /* 0x000fe20000410000 */
[----:B--2---:R-:W-:Y:S01]  /*bdb0*/  FMUL.FTZ R69, R150, R65 ;  /* 0x0000004196457220 */ /* 0x004fe20000410000 */
[----:B------:R-:W-:Y:S01]  /*bdc0*/  FFMA.FTZ R34, R68, UR43, R33 ;  /* 0x0000002b44227c23 */ /* 0x000fe20008010021 */
[C---:B------:R-:W-:Y:S01]  /*bdd0*/  FMUL.FTZ R42, R145.reuse, R42 ;  /* 0x0000002a912a7220 */ /* 0x040fe20000410000 */
[----:B------:R0:W-:Y:S01]  /*bde0*/  STS [R60+0x215c], R67 ;  /* 0x00215c433c007388 */ /* 0x0001e20000000800 */
[----:B------:R-:W-:Y:S01]  /*bdf0*/  FADD.FTZ R71, -R184, R49 ;  /* 0x00000031b8477221 */ /* 0x000fe20000010100 */
[C---:B------:R-:W-:Y:S01]  /*be00*/  FMUL.FTZ R68, R145.reuse, R66 ;  /* 0x0000004291447220 */ /* 0x040fe20000410000 */
[----:B------:R-:W-:Y:S01]  /*be10*/  FMUL.FTZ R49, R145, R50 ;  /* 0x0000003291317220 */ /* 0x000fe20000410000 */
[----:B------:R-:W-:Y:S01]  /*be20*/  FFMA.FTZ R34, R41, R34, R42 ;  /* 0x0000002229227223 */ /* 0x000fe2000001002a */
[----:B------:R1:W-:Y:S01]  /*be30*/  STS [R60+0x2154], R69 ;  /* 0x002154453c007388 */ /* 0x0003e20000000800 */
[----:B------:R-:W-:Y:S01]  /*be40*/  FMUL.FTZ R33, R51, -R71 ;  /* 0x8000004733217220 */ /* 0x000fe20000410000 */
[C---:B------:R-:W-:Y:S01]  /*be50*/  FFMA.FTZ R65, R41.reuse, R50, R68 ;  /* 0x0000003229417223 */ /* 0x040fe20000010044 */
[----:B------:R-:W-:Y:S01]  /*be60*/  FFMA.FTZ R49, R41, R66, -R49 ;  /* 0x0000004229317223 */ /* 0x000fe20000010831 */
[----:B------:R-:W-:Y:S01]  /*be70*/  FFMA.FTZ R85, R146, R119, R85 ;  /* 0x0000007792557223 */ /* 0x000fe20000010055 */
[----:B0-----:R-:W-:Y:S01]  /*be80*/  FMUL.FTZ R67, R150, R187 ;  /* 0x000000bb96437220 */ /* 0x001fe20000410000 */
[----:B------:R-:W-:Y:S01]  /*be90*/  FMUL.FTZ R51, R51, -R70 ;  /* 0x8000004633337220 */ /* 0x000fe20000410000 */
[C---:B------:R-:W-:Y:S01]  /*bea0*/  FFMA.FTZ R146, R147.reuse, R146, R34 ;  /* 0x0000009293927223 */ /* 0x040fe20000010022 */
[----:B------:R-:W-:Y:S01]  /*beb0*/  FMUL.FTZ R41, R144, R120 ;  /* 0x0000007890297220 */ /* 0x000fe20000410000 */
[----:B------:R-:W-:Y:S01]  /*bec0*/  FFMA.FTZ R34, R52, R70, -R33 ;  /* 0x0000004634227223 */ /* 0x000fe20000010821 */
[----:B-1----:R-:W-:Y:S01]  /*bed0*/  FMUL.FTZ R69, R147, R66 ;  /* 0x0000004293457220 */ /* 0x002fe20000410000 */
[----:B------:R0:W-:Y:S01]  /*bee0*/  STS [R60+0x2150], R67 ;  /* 0x002150433c007388 */ /* 0x0001e20000000800 */
[----:B------:R-:W-:Y:S01]  /*bef0*/  FMUL.FTZ R33, R71, UR42 ;  /* 0x0000002a47217c20 */ /* 0x000fe20008410000 */
[-C--:B------:R-:W-:Y:S01]  /*bf00*/  FMUL.FTZ R42, R142, R71.reuse ;  /* 0x000000478e2a7220 */ /* 0x080fe20000410000 */
[----:B------:R-:W-:Y:S01]  /*bf10*/  FFMA.FTZ R51, R52, R71, R51 ;  /* 0x0000004734337223 */ /* 0x000fe20000010033 */
[----:B------:R1:W-:Y:S01]  /*bf20*/  STS [R60+0x214c], R69 ;  /* 0x00214c453c007388 */ /* 0x0003e20000000800 */
[-C--:B------:R-:W-:Y:S01]  /*bf30*/  FFMA.FTZ R142, R142, -R41.reuse, R213 ;  /* 0x800000298e8e7223 */ /* 0x080fe200000100d5 */
[----:B------:R-:W-:Y:S01]  /*bf40*/  FADD.FTZ R52, R181, R34 ;  /* 0x00000022b5347221 */ /* 0x000fe20000010000 */
[C---:B------:R-:W-:Y:S01]  /*bf50*/  FFMA.FTZ R34, R70.reuse, UR43, R33 ;  /* 0x0000002b46227c23 */ /* 0x040fe20008010021 */
[C---:B------:R-:W-:Y:S01]  /*bf60*/  FMUL.FTZ R33, R70.reuse, R120 ;  /* 0x0000007846217220 */ /* 0x040fe20000410000 */
[----:B------:R-:W-:Y:S01]  /*bf70*/  FFMA.FTZ R41, R143, -R41, R214 ;  /* 0x800000298f297223 */ /* 0x000fe200000100d6 */
[----:B0-----:R-:W-:Y:S01]  /*bf80*/  FMUL.FTZ R67, R147, R50 ;  /* 0x0000003293437220 */ /* 0x001fe20000410000 */
[----:B------:R-:W-:Y:S01]  /*bf90*/  FMUL.FTZ R50, R70, UR42 ;  /* 0x0000002a46327c20 */ /* 0x000fe20008410000 */
[----:B------:R-:W-:Y:S01]  /*bfa0*/  FFMA.FTZ R143, R143, R70, R42 ;  /* 0x000000468f8f7223 */ /* 0x000fe2000001002a */
[----:B------:R-:W-:Y:S01]  /*bfb0*/  FADD.FTZ R182, -R182, R51 ;  /* 0x00000033b6b67221 */ /* 0x000fe20000010100 */
[-C--:B-1----:R-:W-:Y:S01]  /*bfc0*/  FMUL.FTZ R69, R71, R120.reuse ;  /* 0x0000007847457220 */ /* 0x082fe20000410000 */
[----:B------:R0:W-:Y:S01]  /*bfd0*/  STS [R60+0x2148], R67 ;  /* 0x002148433c007388 */ /* 0x0001e20000000800 */
[----:B------:R-:W-:Y:S01]  /*bfe0*/  FMUL.FTZ R51, R144, R33 ;  /* 0x0000002190337220 */ /* 0x000fe20000410000 */
[----:B------:R-:W-:Y:S01]  /*bff0*/  FFMA.FTZ R86, R143, R120, R86 ;  /* 0x000000788f567223 */ /* 0x000fe20000010056 */
[----:B------:R-:W-:Y:S01]  /*c000*/  FMUL.FTZ R66, R142, R69 ;  /* 0x000000458e427220 */ /* 0x000fe20000410000 */
[----:B------:R-:W-:Y:S01]  /*c010*/  FADD.FTZ R105, R146, R105 ;  /* 0x0000006992697221 */ /* 0x000fe20000010000 */
[----:B------:R-:W-:Y:S01]  /*c020*/  IADD3 R150, R141, 0x500, RZ ;  /* 0x000005008d967810 */ /* 0x000fe20007ffe0ff */
[----:B------:R1:W-:Y:S01]  /*c030*/  STS [R60+0x2140], R51 ;  /* 0x002140333c007388 */ /* 0x0003e20000000800 */
[----:B------:R-:W-:Y:S01]  /*c040*/  FFMA.FTZ R66, R41, R33, R66 ;  /* 0x0000002129427223 */ /* 0x000fe20000010042 */
[----:B------:R-:W-:Y:S01]  /*c050*/  IADD3 R154, R141, 0x580, RZ ;  /* 0x000005808d9a7810 */ /* 0x000fe20007ffe0ff */
[----:B------:R-:W-:Y:S01]  /*c060*/  FADD.FTZ R110, R159, R110 ;  /* 0x0000006e9f6e7221 */ /* 0x000fe20000010000 */
[----:B0-----:R-:W-:Y:S01]  /*c070*/  FFMA.FTZ R67, R71, UR43, -R50 ;  /* 0x0000002b47437c23 */ /* 0x001fe20008010832 */
[----:B------:R-:W-:Y:S01]  /*c080*/  FMUL.FTZ R71, R144, R69 ;  /* 0x0000004590477220 */ /* 0x000fe20000410000 */
[----:B------:R-:W-:Y:S01]  /*c090*/  IADD3 R156, R141, 0x5c0, RZ ;  /* 0x000005c08d9c7810 */ /* 0x000fe20007ffe0ff */
[----:B------:R-:W-:Y:S01]  /*c0a0*/  FFMA.FTZ R82, R155, R116, R82 ;  /* 0x000000749b527223 */ /* 0x000fe20000010052 */
[C---:B------:R-:W-:Y:S01]  /*c0b0*/  FMUL.FTZ R42, R142.reuse, R67 ;  /* 0x000000438e2a7220 */ /* 0x040fe20000410000 */
[----:B------:R-:W-:Y:S01]  /*c0c0*/  FMUL.FTZ R142, R142, R33 ;  /* 0x000000218e8e7220 */ /* 0x000fe20000410000 */
[C---:B------:R-:W-:Y:S01]  /*c0d0*/  FMUL.FTZ R33, R53.reuse, -R182 ;  /* 0x800000b635217220 */ /* 0x040fe20000410000 */
[----:B------:R-:W-:Y:S01]  /*c0e0*/  FMUL.FTZ R53, R53, -R52 ;  /* 0x8000003435357220 */ /* 0x000fe20000410000 */
[----:B------:R-:W-:Y:S01]  /*c0f0*/  STS [R60+0x2144], R71 ;  /* 0x002144473c007388 */ /* 0x000fe20000000800 */
[C---:B------:R-:W-:Y:S01]  /*c100*/  FFMA.FTZ R67, R41.reuse, R69, -R142 ;  /* 0x0000004529437223 */ /* 0x040fe2000001088e */
[----:B------:R-:W-:Y:S01]  /*c110*/  FFMA.FTZ R41, R41, R34, R42 ;  /* 0x0000002229297223 */ /* 0x000fe2000001002a */
[C---:B------:R-:W-:Y:S01]  /*c120*/  FFMA.FTZ R53, R54.reuse, R182, R53 ;  /* 0x000000b636357223 */ /* 0x040fe20000010035 */
[----:B------:R-:W-:Y:S01]  /*c130*/  FFMA.FTZ R34, R54, R52, -R33 ;  /* 0x0000003436227223 */ /* 0x000fe20000010821 */
[----:B------:R-:W-:Y:S01]  /*c140*/  FMUL.FTZ R33, R19, R182 ;  /* 0x000000b613217220 */ /* 0x000fe20000410000 */
[----:B------:R-:W-:Y:S01]  /*c150*/  FFMA.FTZ R143, R144, R143, R41 ;  /* 0x0000008f908f7223 */ /* 0x000fe20000010029 */
[----:B------:R-:W-:Y:S01]  /*c160*/  FMUL.FTZ R41, R17, R121 ;  /* 0x0000007911297220 */ /* 0x000fe20000410000 */
[----:B------:R-:W-:Y:S01]  /*c170*/  FADD.FTZ R180, -R180, R53 ;  /* 0x00000035b4b47221 */ /* 0x000fe20000010100 */
[----:B------:R-:W-:Y:S01]  /*c180*/  FADD.FTZ R179, R179, R34 ;  /* 0x00000022b3b37221 */ /* 0x000fe20000010000 */
[----:B------:R-:W-:Y:S01]  /*c190*/  FMUL.FTZ R42, R52, UR42 ;  /* 0x0000002a342a7c20 */ /* 0x000fe20008410000 */
[-C--:B------:R-:W-:Y:S01]  /*c1a0*/  FFMA.FTZ R34, R19, -R41.reuse, R211 ;  /* 0x8000002913227223 */ /* 0x080fe200000100d3 */
[C---:B------:R-:W-:Y:S01]  /*c1b0*/  FMUL.FTZ R19, R55.reuse, -R180 ;  /* 0x800000b437137220 */ /* 0x040fe20000410000 */
[C---:B------:R-:W-:Y:S01]  /*c1c0*/  FFMA.FTZ R41, R18.reuse, -R41, R212 ;  /* 0x8000002912297223 */ /* 0x040fe200000100d4 */
[----:B------:R-:W-:Y:S01]  /*c1d0*/  FFMA.FTZ R50, R18, R52, R33 ;  /* 0x0000003412327223 */ /* 0x000fe20000010021 */
[-C--:B------:R-:W-:Y:S01]  /*c1e0*/  FMUL.FTZ R55, R55, -R179.reuse ;  /* 0x800000b337377220 */ /* 0x080fe20000410000 */
[----:B------:R-:W-:Y:S01]  /*c1f0*/  FMUL.FTZ R33, R182, UR42 ;  /* 0x0000002ab6217c20 */ /* 0x000fe20008410000 */
[----:B------:R-:W-:Y:S01]  /*c200*/  FFMA.FTZ R18, R56, R179, -R19 ;  /* 0x000000b338127223 */ /* 0x000fe20000010813 */
[----:B------:R-:W-:Y:S01]  /*c210*/  FFMA.FTZ R19, R182, UR43, -R42 ;  /* 0x0000002bb6137c23 */ /* 0x000fe2000801082a */
[----:B------:R-:W-:Y:S01]  /*c220*/  FMUL.FTZ R54, R52, R121 ;  /* 0x0000007934367220 */ /* 0x000fe20000410000 */
[----:B------:R-:W-:Y:S01]  /*c230*/  FFMA.FTZ R55, R56, R180, R55 ;  /* 0x000000b438377223 */ /* 0x000fe20000010037 */
[----:B------:R-:W-:Y:S01]  /*c240*/  FFMA.FTZ R42, R52, UR43, R33 ;  /* 0x0000002b342a7c23 */ /* 0x000fe20008010021 */
[----:B------:R-:W-:Y:S01]  /*c250*/  FMUL.FTZ R52, R34, R19 ;  /* 0x0000001322347220 */ /* 0x000fe20000410000 */
[----:B------:R-:W-:Y:S01]  /*c260*/  FMUL.FTZ R56, R182, R121 ;  /* 0x00000079b6387220 */ /* 0x000fe20000410000 */
[----:B------:R-:W-:Y:S01]  /*c270*/  FMUL.FTZ R19, R34, R54 ;  /* 0x0000003622137220 */ /* 0x000fe20000410000 */
[----:B------:R-:W-:Y:S01]  /*c280*/  FADD.FTZ R178, -R178, R55 ;  /* 0x00000037b2b27221 */ /* 0x000fe20000010100 */
[----:B------:R-:W-:Y:S01]  /*c290*/  FADD.FTZ R177, R177, R18 ;  /* 0x00000012b1b17221 */ /* 0x000fe20000010000 */
[-C--:B------:R-:W-:Y:S01]  /*c2a0*/  FMUL.FTZ R18, R34, R56.reuse ;  /* 0x0000003822127220 */ /* 0x080fe20000410000 */
[----:B------:R-:W-:Y:S01]  /*c2b0*/  FFMA.FTZ R55, R41, R56, -R19 ;  /* 0x0000003829377223 */ /* 0x000fe20000010813 */
[C---:B------:R-:W-:Y:S01]  /*c2c0*/  FMUL.FTZ R19, R57.reuse, -R178 ;  /* 0x800000b239137220 */ /* 0x040fe20000410000 */
[-C--:B------:R-:W-:Y:S01]  /*c2d0*/  FMUL.FTZ R57, R57, -R177.reuse ;  /* 0x800000b139397220 */ /* 0x080fe20000410000 */
[----:B------:R-:W-:Y:S01]  /*c2e0*/  FFMA.FTZ R52, R41, R42, R52 ;  /* 0x0000002a29347223 */ /* 0x000fe20000010034 */
[C---:B------:R-:W-:Y:S01]  /*c2f0*/  FMUL.FTZ R33, R17.reuse, R54 ;  /* 0x0000003611217220 */ /* 0x040fe20000410000 */
[C---:B------:R-:W-:Y:S01]  /*c300*/  FFMA.FTZ R34, R58.reuse, R177, -R19 ;  /* 0x000000b13a227223 */ /* 0x040fe20000010813 */
[----:B------:R-:W-:Y:S01]  /*c310*/  FFMA.FTZ R57, R58, R178, R57 ;  /* 0x000000b23a397223 */ /* 0x000fe20000010039 */
[C---:B-1----:R-:W-:Y:S01]  /*c320*/  FMUL.FTZ R51, R17.reuse, R56 ;  /* 0x0000003811337220 */ /* 0x042fe20000410000 */
[----:B------:R-:W-:Y:S01]  /*c330*/  FFMA.FTZ R52, R17, R50, R52 ;  /* 0x0000003211347223 */ /* 0x000fe20000010034 */
[----:B------:R-:W-:Y:S01]  /*c340*/  FADD.FTZ R175, R175, R34 ;  /* 0x00000022afaf7221 */ /* 0x000fe20000010000 */
[----:B------:R-:W-:Y:S01]  /*c350*/  FADD.FTZ R42, -R176, R57 ;  /* 0x00000039b02a7221 */ /* 0x000fe20000010100 */
[----:B------:R-:W-:-:S02]  /*c360*/  HADD2.F32 R53, -RZ, R133.H0_H0 ;  /* 0x20000085ff357230 */ /* 0x000fc40000004100 */
[----:B------:R-:W-:Y:S01]  /*c370*/  FFMA.FTZ R87, R50, R121, R87 ;  /* 0x0000007932577223 */ /* 0x000fe20000010057 */
[----:B------:R-:W-:Y:S01]  /*c380*/  FMUL.FTZ R50, R21, R180 ;  /* 0x000000b415327220 */ /* 0x000fe20000410000 */
[C---:B------:R-:W-:Y:S01]  /*c390*/  FMUL.FTZ R17, R59.reuse, -R42 ;  /* 0x8000002a3b117220 */ /* 0x040fe20000410000 */
[-C--:B------:R-:W-:Y:S01]  /*c3a0*/  FMUL.FTZ R59, R59, -R175.reuse ;  /* 0x800000af3b3b7220 */ /* 0x080fe20000410000 */
[----:B------:R-:W-:Y:S01]  /*c3b0*/  FMUL.FTZ R19, R53, R122 ;  /* 0x0000007a35137220 */ /* 0x000fe20000410000 */
[----:B------:R-:W-:Y:S01]  /*c3c0*/  FFMA.FTZ R18, R41, R54, R18 ;  /* 0x0000003629127223 */ /* 0x000fe20000010012 */
[C---:B------:R-:W-:Y:S01]  /*c3d0*/  FFMA.FTZ R34, R72.reuse, R175, -R17 ;  /* 0x000000af48227223 */ /* 0x040fe20000010811 */
[----:B------:R-:W-:Y:S01]  /*c3e0*/  FFMA.FTZ R59, R72, R42, R59 ;  /* 0x0000002a483b7223 */ /* 0x000fe2000001003b */
[----:B------:R0:W-:Y:S01]  /*c3f0*/  STS [R60+0x2138], R33 ;  /* 0x002138213c007388 */ /* 0x0001e20000000800 */
[----:B------:R-:W-:Y:S01]  /*c400*/  FFMA.FTZ R41, R21, -R19, R209 ;  /* 0x8000001315297223 */ /* 0x000fe200000100d1 */
[----:B------:R-:W-:Y:S01]  /*c410*/  FADD.FTZ R173, R173, R34 ;  /* 0x00000022adad7221 */ /* 0x000fe20000010000 */
[----:B------:R-:W-:Y:S01]  /*c420*/  FADD.FTZ R174, -R174, R59 ;  /* 0x0000003baeae7221 */ /* 0x000fe20000010100 */
[----:B------:R-:W-:Y:S01]  /*c430*/  FFMA.FTZ R21, R20, R179, R50 ;  /* 0x000000b314157223 */ /* 0x000fe20000010032 */
[C---:B------:R-:W-:Y:S01]  /*c440*/  FMUL.FTZ R34, R180.reuse, UR42 ;  /* 0x0000002ab4227c20 */ /* 0x040fe20008410000 */
[----:B------:R-:W-:Y:S01]  /*c450*/  FMUL.FTZ R54, R180, R122 ;  /* 0x0000007ab4367220 */ /* 0x000fe20000410000 */
[CC--:B------:R-:W-:Y:S01]  /*c460*/  FMUL.FTZ R17, R73.reuse, -R174.reuse ;  /* 0x800000ae49117220 */ /* 0x0c0fe20000410000 */
[----:B------:R-:W-:Y:S01]  /*c470*/  FMUL.FTZ R73, R73, -R173 ;  /* 0x800000ad49497220 */ /* 0x000fe20000410000 */
[----:B------:R-:W-:Y:S01]  /*c480*/  FADD.FTZ R103, R52, R103 ;  /* 0x0000006734677221 */ /* 0x000fe20000010000 */
[----:B0-----:R-:W-:Y:S01]  /*c490*/  FFMA.FTZ R33, R20, -R19, R210 ;  /* 0x8000001314217223 */ /* 0x001fe200000100d2 */
[C---:B------:R-:W-:Y:S01]  /*c4a0*/  FMUL.FTZ R19, R179.reuse, UR42 ;  /* 0x0000002ab3137c20 */ /* 0x040fe20008410000 */
[C---:B------:R-:W-:Y:S01]  /*c4b0*/  FFMA.FTZ R20, R74.reuse, R173, -R17 ;  /* 0x000000ad4a147223 */ /* 0x040fe20000010811 */
[----:B------:R-:W-:Y:S01]  /*c4c0*/  FFMA.FTZ R73, R74, R174, R73 ;  /* 0x000000ae4a497223 */ /* 0x000fe20000010049 */
[C---:B------:R-:W-:Y:S01]  /*c4d0*/  FFMA.FTZ R50, R179.reuse, UR43, R34 ;  /* 0x0000002bb3327c23 */ /* 0x040fe20008010022 */
[----:B------:R-:W-:Y:S01]  /*c4e0*/  FFMA.FTZ R52, R180, UR43, -R19 ;  /* 0x0000002bb4347c23 */ /* 0x000fe20008010813 */
[----:B------:R-:W-:Y:S01]  /*c4f0*/  FMUL.FTZ R34, R179, R122 ;  /* 0x0000007ab3227220 */ /* 0x000fe20000410000 */
[----:B------:R-:W-:Y:S01]  /*c500*/  FMUL.FTZ R56, R41, R54 ;  /* 0x0000003629387220 */ /* 0x000fe20000410000 */
[----:B------:R-:W-:Y:S01]  /*c510*/  FADD.FTZ R171, R171, R20 ;  /* 0x00000014abab7221 */ /* 0x000fe20000010000 */
[----:B------:R-:W-:Y:S01]  /*c520*/  FADD.FTZ R172, -R172, R73 ;  /* 0x00000049acac7221 */ /* 0x000fe20000010100 */
[----:B------:R0:W-:Y:S01]  /*c530*/  STS [R60+0x213c], R51 ;  /* 0x00213c333c007388 */ /* 0x0001e20000000800 */
[C---:B------:R-:W-:Y:S01]  /*c540*/  FMUL.FTZ R52, R41.reuse, R52 ;  /* 0x0000003429347220 */ /* 0x040fe20000410000 */
[-C--:B------:R-:W-:Y:S01]  /*c550*/  FMUL.FTZ R41, R41, R34.reuse ;  /* 0x0000002229297220 */ /* 0x080fe20000410000 */
[----:B------:R-:W-:Y:S01]  /*c560*/  FFMA.FTZ R17, R33, R34, R56 ;  /* 0x0000002221117223 */ /* 0x000fe20000010038 */
[----:B------:R-:W-:Y:S01]  /*c570*/  FMUL.FTZ R19, R75, -R171 ;  /* 0x800000ab4b137220 */ /* 0x000fe20000410000 */
[----:B------:R-:W-:Y:S01]  /*c580*/  FFMA.FTZ R50, R33, R50, R52 ;  /* 0x0000003221327223 */ /* 0x000fe20000010034 */
[----:B------:R-:W-:Y:S01]  /*c590*/  FFMA.FTZ R88, R21, R122, R88 ;  /* 0x0000007a15587223 */ /* 0x000fe20000010058 */
[----:B------:R-:W-:Y:S01]  /*c5a0*/  FFMA.FTZ R56, R33, R54, -R41 ;  /* 0x0000003621387223 */ /* 0x000fe20000010829 */
[----:B------:R-:W-:Y:S01]  /*c5b0*/  FFMA.FTZ R19, R76, R172, R19 ;  /* 0x000000ac4c137223 */ /* 0x000fe20000010013 */
[C---:B------:R-:W-:Y:S01]  /*c5c0*/  FFMA.FTZ R114, R53.reuse, R21, R50 ;  /* 0x0000001535727223 */ /* 0x040fe20000010032 */
[----:B0-----:R-:W-:Y:S01]  /*c5d0*/  FMUL.FTZ R51, R53, R34 ;  /* 0x0000002235337220 */ /* 0x001fe20000410000 */
[----:B------:R-:W-:Y:S01]  /*c5e0*/  FMUL.FTZ R34, R75, -R172 ;  /* 0x800000ac4b227220 */ /* 0x000fe20000410000 */
[----:B------:R-:W-:Y:S01]  /*c5f0*/  FADD.FTZ R170, -R170, R19 ;  /* 0x00000013aaaa7221 */ /* 0x000fe20000010100 */
[----:B------:R-:W-:-:S02]  /*c600*/  HADD2.F32 R20, -RZ, R134.H0_H0 ;  /* 0x20000086ff147230 */ /* 0x000fc40000004100 */
[----:B------:R-:W-:Y:S01]  /*c610*/  FMUL.FTZ R41, R53, R54 ;  /* 0x0000003635297220 */ /* 0x000fe20000410000 */
[----:B------:R-:W-:Y:S01]  /*c620*/  FFMA.FTZ R34, R76, R171, -R34 ;  /* 0x000000ab4c227223 */ /* 0x000fe20000010822 */
[----:B------:R-:W-:Y:S01]  /*c630*/  FMUL.FTZ R21, R77, -R170 ;  /* 0x800000aa4d157220 */ /* 0x000fe20000410000 */
[----:B------:R0:W-:Y:S01]  /*c640*/  STS [R60+0x2130], R51 ;  /* 0x002130333c007388 */ /* 0x0001e20000000800 */
[----:B------:R-:W-:Y:S01]  /*c650*/  FMUL.FTZ R53, R40, R130 ;  /* 0x0000008228357220 */ /* 0x000fe20000410000 */
[----:B------:R-:W-:Y:S01]  /*c660*/  FADD.FTZ R169, R169, R34 ;  /* 0x00000022a9a97221 */ /* 0x000fe20000010000 */
[----:B------:R-:W-:Y:S01]  /*c670*/  FMUL.FTZ R19, R20, R123 ;  /* 0x0000007b14137220 */ /* 0x000fe20000410000 */
[----:B------:R-:W-:Y:S01]  /*c680*/  FMUL.FTZ R58, R23, R178 ;  /* 0x000000b2173a7220 */ /* 0x000fe20000410000 */
[----:B------:R-:W-:Y:S01]  /*c690*/  FFMA.FTZ R54, R39, -R53, R235 ;  /* 0x8000003527367223 */ /* 0x000fe200000100eb */
[-C--:B------:R-:W-:Y:S01]  /*c6a0*/  FMUL.FTZ R77, R77, -R169.reuse ;  /* 0x800000a94d4d7220 */ /* 0x080fe20000410000 */
[----:B------:R-:W-:Y:S01]  /*c6b0*/  FFMA.FTZ R34, R78, R169, -R21 ;  /* 0x000000a94e227223 */ /* 0x000fe20000010815 */
[----:B------:R-:W-:Y:S01]  /*c6c0*/  FFMA.FTZ R53, R38, -R53, R236 ;  /* 0x8000003526357223 */ /* 0x000fe200000100ec */
[-C--:B------:R-:W-:Y:S01]  /*c6d0*/  FMUL.FTZ R68, R170, R129.reuse ;  /* 0x00000081aa447220 */ /* 0x080fe20000410000 */
[----:B------:R-:W-:Y:S01]  /*c6e0*/  FFMA.FTZ R77, R78, R170, R77 ;  /* 0x000000aa4e4d7223 */ /* 0x000fe2000001004d */
[----:B------:R-:W-:Y:S01]  /*c6f0*/  FADD.FTZ R167, R167, R34 ;  /* 0x00000022a7a77221 */ /* 0x000fe20000010000 */
[----:B0-----:R-:W-:Y:S01]  /*c700*/  FMUL.FTZ R51, R37, R129 ;  /* 0x0000008125337220 */ /* 0x001fe20000410000 */
[----:B------:R-:W-:Y:S01]  /*c710*/  FFMA.FTZ R69, R23, -R19, R207 ;  /* 0x8000001317457223 */ /* 0x000fe200000100cf */
[----:B------:R-:W-:Y:S01]  /*c720*/  FADD.FTZ R168, -R168, R77 ;  /* 0x0000004da8a87221 */ /* 0x000fe20000010100 */
[-C--:B------:R-:W-:Y:S01]  /*c730*/  FMUL.FTZ R59, R167, R130.reuse ;  /* 0x00000082a73b7220 */ /* 0x080fe20000410000 */
[-C--:B------:R-:W-:Y:S01]  /*c740*/  FFMA.FTZ R52, R36, -R51.reuse, R199 ;  /* 0x8000003324347223 */ /* 0x080fe200000100c7 */
[----:B------:R-:W-:Y:S01]  /*c750*/  FFMA.FTZ R51, R35, -R51, R200 ;  /* 0x8000003323337223 */ /* 0x000fe200000100c8 */
[----:B------:R-:W-:Y:S01]  /*c760*/  FMUL.FTZ R57, R168, R130 ;  /* 0x00000082a8397220 */ /* 0x000fe20000410000 */
[C---:B------:R-:W-:Y:S01]  /*c770*/  FFMA.FTZ R19, R22.reuse, -R19, R208 ;  /* 0x8000001316137223 */ /* 0x040fe200000100d0 */
[----:B------:R-:W-:Y:S01]  /*c780*/  FFMA.FTZ R58, R22, R177, R58 ;  /* 0x000000b1163a7223 */ /* 0x000fe2000001003a */
[----:B------:R-:W-:Y:S01]  /*c790*/  FMUL.FTZ R70, R169, R129 ;  /* 0x00000081a9467220 */ /* 0x000fe20000410000 */
[C---:B------:R-:W-:Y:S01]  /*c7a0*/  FMUL.FTZ R22, R53.reuse, R59 ;  /* 0x0000003b35167220 */ /* 0x040fe20000410000 */
[-C--:B------:R-:W-:Y:S01]  /*c7b0*/  FMUL.FTZ R21, R53, R57.reuse ;  /* 0x0000003935157220 */ /* 0x080fe20000410000 */
[C---:B------:R-:W-:Y:S01]  /*c7c0*/  FMUL.FTZ R23, R51.reuse, R68 ;  /* 0x0000004433177220 */ /* 0x040fe20000410000 */
[-C--:B------:R-:W-:Y:S01]  /*c7d0*/  FMUL.FTZ R33, R51, R70.reuse ;  /* 0x0000004633217220 */ /* 0x080fe20000410000 */
[C---:B------:R-:W-:Y:S01]  /*c7e0*/  FFMA.FTZ R22, R54.reuse, R57, -R22 ;  /* 0x0000003936167223 */ /* 0x040fe20000010816 */
[----:B------:R-:W-:Y:S01]  /*c7f0*/  FFMA.FTZ R21, R54, R59, R21 ;  /* 0x0000003b36157223 */ /* 0x000fe20000010015 */
[----:B------:R-:W-:Y:S01]  /*c800*/  FFMA.FTZ R34, R52, R70, R23 ;  /* 0x0000004634227223 */ /* 0x000fe20000010017 */
[----:B------:R-:W-:Y:S01]  /*c810*/  FMUL.FTZ R23, R28, R128 ;  /* 0x000000801c177220 */ /* 0x000fe20000410000 */
[----:B------:R-:W-:Y:S01]  /*c820*/  FFMA.FTZ R33, R52, R68, -R33 ;  /* 0x0000004434217223 */ /* 0x000fe20000010821 */
[----:B------:R-:W-:Y:S01]  /*c830*/  FADD.FTZ R22, RZ, R22 ;  /* 0x00000016ff167221 */ /* 0x000fe20000010000 */
[----:B------:R-:W-:Y:S01]  /*c840*/  HADD2.F32 R50, -RZ, R136.H0_H0 ;  /* 0x20000088ff327230 */ /* 0x000fe20000004100 */
[----:B------:R0:W-:Y:S01]  /*c850*/  STS [R60+0x2134], R41 ;  /* 0x002134293c007388 */ /* 0x0001e20000000800 */
[----:B------:R-:W-:Y:S01]  /*c860*/  FADD.FTZ R21, RZ, R21 ;  /* 0x00000015ff157221 */ /* 0x000fe20000010000 */
[-C--:B------:R-:W-:Y:S01]  /*c870*/  FMUL.FTZ R71, R172, R128.reuse ;  /* 0x00000080ac477220 */ /* 0x080fe20000410000 */
[----:B------:R-:W-:Y:S01]  /*c880*/  FADD.FTZ R75, R22, R33 ;  /* 0x00000021164b7221 */ /* 0x000fe20000010000 */
[----:B------:R-:W-:Y:S01]  /*c890*/  FMUL.FTZ R22, R50, R125 ;  /* 0x0000007d32167220 */ /* 0x000fe20000410000 */
[----:B------:R-:W-:Y:S01]  /*c8a0*/  FADD.FTZ R21, R21, R34 ;  /* 0x0000002215157221 */ /* 0x000fe20000010000 */
[----:B------:R-:W-:Y:S01]  /*c8b0*/  FFMA.FTZ R34, R29, -R23, R202 ;  /* 0x800000171d227223 */ /* 0x000fe200000100ca */
[----:B------:R-:W-:Y:S01]  /*c8c0*/  FMUL.FTZ R73, R171, R128 ;  /* 0x00000080ab497220 */ /* 0x000fe20000410000 */
[-C--:B------:R-:W-:Y:S01]  /*c8d0*/  FFMA.FTZ R33, R26, -R22.reuse, R204 ;  /* 0x800000161a217223 */ /* 0x080fe200000100cc */
[----:B------:R-:W-:Y:S01]  /*c8e0*/  FMUL.FTZ R72, R174, R125 ;  /* 0x0000007dae487220 */ /* 0x000fe20000410000 */
[----:B0-----:R-:W-:Y:S01]  /*c8f0*/  FFMA.FTZ R41, R30, -R23, R201 ;  /* 0x800000171e297223 */ /* 0x001fe200000100c9 */
[----:B------:R-:W-:Y:S01]  /*c900*/  FFMA.FTZ R23, R27, -R22, R203 ;  /* 0x800000161b177223 */ /* 0x000fe200000100cb */
[----:B------:R-:W-:Y:S01]  /*c910*/  FADD.FTZ R101, R114, R101 ;  /* 0x0000006572657221 */ /* 0x000fe20000010000 */
[----:B------:R-:W-:Y:S01]  /*c920*/  FMUL.FTZ R74, R173, R125 ;  /* 0x0000007dad4a7220 */ /* 0x000fe20000410000 */
[----:B------:R-:W-:Y:S01]  /*c930*/  FMUL.FTZ R77, R41, R71 ;  /* 0x00000047294d7220 */ /* 0x000fe20000410000 */
[----:B------:R-:W-:Y:S01]  /*c940*/  FMUL.FTZ R78, R23, R72 ;  /* 0x00000048174e7220 */ /* 0x000fe20000410000 */
[----:B------:R-:W-:Y:S01]  /*c950*/  FMUL.FTZ R114, R178, UR42 ;  /* 0x0000002ab2727c20 */ /* 0x000fe20008410000 */
[----:B------:R-:W-:Y:S01]  /*c960*/  FADD.FTZ R104, R143, R104 ;  /* 0x000000688f687221 */ /* 0x000fe20000010000 */
[CC--:B------:R-:W-:Y:S01]  /*c970*/  FFMA.FTZ R22, R34.reuse, R73.reuse, R77 ;  /* 0x0000004922167223 */ /* 0x0c0fe2000001004d */
[----:B------:R-:W-:Y:S01]  /*c980*/  FMUL.FTZ R77, R41, R73 ;  /* 0x00000049294d7220 */ /* 0x000fe20000410000 */
[----:B------:R-:W-:Y:S01]  /*c990*/  FFMA.FTZ R78, R33, R74, R78 ;  /* 0x0000004a214e7223 */ /* 0x000fe2000001004e */
[----:B------:R-:W-:Y:S01]  /*c9a0*/  FFMA.FTZ R144, R177, UR43, R114 ;  /* 0x0000002bb1907c23 */ /* 0x000fe20008010072 */
[----:B------:R-:W-:Y:S01]  /*c9b0*/  FADD.FTZ R21, R21, R22 ;  /* 0x0000001615157221 */ /* 0x000fe20000010000 */
[----:B------:R-:W-:Y:S01]  /*c9c0*/  FFMA.FTZ R76, R34, R71, -R77 ;  /* 0x00000047224c7223 */ /* 0x000fe2000001084d */
[----:B------:R-:W-:Y:S01]  /*c9d0*/  FMUL.FTZ R77, R177, UR42 ;  /* 0x0000002ab14d7c20 */ /* 0x000fe20008410000 */
[----:B------:R-:W-:-:S02]  /*c9e0*/  HADD2.F32 R22, -RZ, R135.H0_H0 ;  /* 0x20000087ff167230 */ /* 0x000fc40000004100 */
[-C--:B------:R-:W-:Y:S01]  /*c9f0*/  FMUL.FTZ R114, R177, R123.reuse ;  /* 0x0000007bb1727220 */ /* 0x080fe20000410000 */
[----:B------:R-:W-:Y:S01]  /*ca00*/  FADD.FTZ R75, R75, R76 ;  /* 0x0000004c4b4b7221 */ /* 0x000fe20000010000 */
[C---:B------:R-:W-:Y:S01]  /*ca10*/  FFMA.FTZ R126, R178.reuse, UR43, -R77 ;  /* 0x0000002bb27e7c23 */ /* 0x040fe2000801084d */
[----:B------:R-:W-:Y:S01]  /*ca20*/  FMUL.FTZ R178, R178, R123 ;  /* 0x0000007bb2b27220 */ /* 0x000fe20000410000 */
[----:B------:R-:W-:Y:S01]  /*ca30*/  FMUL.FTZ R76, R22, R124 ;  /* 0x0000007c164c7220 */ /* 0x000fe20000410000 */
[----:B------:R-:W-:Y:S01]  /*ca40*/  FADD.FTZ R78, R21, R78 ;  /* 0x0000004e154e7221 */ /* 0x000fe20000010000 */
[C---:B------:R-:W-:Y:S01]  /*ca50*/  FMUL.FTZ R146, R69.reuse, R126 ;  /* 0x0000007e45927220 */ /* 0x040fe20000410000 */
[----:B------:R-:W-:Y:S01]  /*ca60*/  FMUL.FTZ R142, R69, R178 ;  /* 0x000000b2458e7220 */ /* 0x000fe20000410000 */
[----:B------:R-:W-:Y:S01]  /*ca70*/  FFMA.FTZ R77, R25, -R76, R205 ;  /* 0x8000004c194d7223 */ /* 0x000fe200000100cd */
[----:B------:R-:W-:Y:S01]  /*ca80*/  FMUL.FTZ R126, R42, R124 ;  /* 0x0000007c2a7e7220 */ /* 0x000fe20000410000 */
[----:B------:R-:W-:Y:S01]  /*ca90*/  FFMA.FTZ R21, R24, -R76, R206 ;  /* 0x8000004c18157223 */ /* 0x000fe200000100ce */
[-C--:B------:R-:W-:Y:S01]  /*caa0*/  FMUL.FTZ R148, R69, R114.reuse ;  /* 0x0000007245947220 */ /* 0x080fe20000410000 */
[-C--:B------:R-:W-:Y:S01]  /*cab0*/  FFMA.FTZ R127, R19, R114.reuse, R142 ;  /* 0x00000072137f7223 */ /* 0x080fe2000001008e */
[----:B------:R-:W-:Y:S01]  /*cac0*/  FMUL.FTZ R143, R20, R114 ;  /* 0x00000072148f7220 */ /* 0x000fe20000410000 */
[----:B------:R-:W-:Y:S01]  /*cad0*/  FMUL.FTZ R76, R23, R74 ;  /* 0x0000004a174c7220 */ /* 0x000fe20000410000 */
[----:B------:R-:W-:Y:S01]  /*cae0*/  FMUL.FTZ R114, R175, R124 ;  /* 0x0000007caf727220 */ /* 0x000fe20000410000 */
[----:B------:R-:W-:Y:S01]  /*caf0*/  FMUL.FTZ R142, R77, R126 ;  /* 0x0000007e4d8e7220 */ /* 0x000fe20000410000 */
[----:B------:R-:W-:Y:S01]  /*cb00*/  FFMA.FTZ R148, R19, R178, -R148 ;  /* 0x000000b213947223 */ /* 0x000fe20000010894 */
[----:B------:R-:W-:Y:S01]  /*cb10*/  FFMA.FTZ R76, R33, R72, -R76 ;  /* 0x00000048214c7223 */ /* 0x000fe2000001084c */
[-C--:B------:R-:W-:Y:S01]  /*cb20*/  FMUL.FTZ R115, R77, R114.reuse ;  /* 0x000000724d737220 */ /* 0x080fe20000410000 */
[----:B------:R-:W-:Y:S01]  /*cb30*/  FFMA.FTZ R69, R21, R114, R142 ;  /* 0x0000007215457223 */ /* 0x000fe2000001008e */
[----:B------:R-:W-:Y:S01]  /*cb40*/  FFMA.FTZ R19, R19, R144, R146 ;  /* 0x0000009013137223 */ /* 0x000fe20000010092 */
[----:B------:R-:W-:Y:S01]  /*cb50*/  FADD.FTZ R75, R75, R76 ;  /* 0x0000004c4b4b7221 */ /* 0x000fe20000010000 */
[----:B------:R-:W-:Y:S01]  /*cb60*/  FFMA.FTZ R76, R21, R126, -R115 ;  /* 0x0000007e154c7223 */ /* 0x000fe20000010873 */
[----:B------:R-:W-:Y:S01]  /*cb70*/  FADD.FTZ R78, R78, R69 ;  /* 0x000000454e4e7221 */ /* 0x000fe20000010000 */
[----:B------:R-:W-:Y:S01]  /*cb80*/  FMUL.FTZ R69, R175, UR42 ;  /* 0x0000002aaf457c20 */ /* 0x000fe20008410000 */
[----:B------:R-:W-:Y:S01]  /*cb90*/  FMUL.FTZ R145, R20, R178 ;  /* 0x000000b214917220 */ /* 0x000fe20000410000 */
[----:B------:R-:W-:Y:S01]  /*cba0*/  FADD.FTZ R75, R75, R76 ;  /* 0x0000004c4b4b7221 */ /* 0x000fe20000010000 */
[----:B------:R-:W-:Y:S01]  /*cbb0*/  FADD.FTZ R78, R78, R127 ;  /* 0x0000007f4e4e7221 */ /* 0x000fe20000010000 */
[----:B------:R-:W-:Y:S01]  /*cbc0*/  FFMA.FTZ R76, R42, UR43, -R69 ;  /* 0x0000002b2a4c7c23 */ /* 0x000fe20008010845 */
[----:B------:R-:W-:Y:S01]  /*cbd0*/  FFMA.FTZ R20, R20, R58, R19 ;  /* 0x0000003a14147223 */ /* 0x000fe20000010013 */
[----:B------:R-:W-:Y:S01]  /*cbe0*/  FADD.FTZ R115, R75, R148 ;  /* 0x000000944b737221 */ /* 0x000fe20000010000 */
[----:B------:R-:W-:Y:S01]  /*cbf0*/  FADD.FTZ R69, R78, R17 ;  /* 0x000000114e457221 */ /* 0x000fe20000010000 */
[----:B------:R-:W-:Y:S01]  /*cc00*/  FMUL.FTZ R19, R77, R76 ;  /* 0x0000004c4d137220 */ /* 0x000fe20000410000 */
[C---:B------:R-:W-:Y:S01]  /*cc10*/  FMUL.FTZ R17, R22.reuse, R126 ;  /* 0x0000007e16117220 */ /* 0x040fe20000410000 */
[----:B------:R-:W-:Y:S01]  /*cc20*/  FADD.FTZ R56, R115, R56 ;  /* 0x0000003873387221 */ /* 0x000fe20000010000 */
[----:B------:R-:W-:Y:S01]  /*cc30*/  FADD.FTZ R77, R69, R18 ;  /* 0x00000012454d7221 */ /* 0x000fe20000010000 */
        /* <DEDUP_REMOVED lines=12> */
[C---:B------:R-:W-:Y:S01]  /*cd00*/  FMUL.FTZ R59, R40.reuse, R59 ;  /* 0x0000003b283b7220 */ /* 0x040fe20000410000 */
[----:B------:R-:W-:Y:S01]  /*cd10*/  FMUL.FTZ R57, R40, R57 ;  /* 0x0000003928397220 */ /* 0x000fe20000410000 */
[----:B------:R-:W-:Y:S01]  /*cd20*/  FADD.FTZ R47, R56, R47 ;  /* 0x0000002f382f7221 */ /* 0x000fe20000010000 */
[----:B------:R-:W-:Y:S01]  /*cd30*/  FADD.FTZ R48, R48, R45 ;  /* 0x0000002d30307221 */ /* 0x000fe20000010000 */
[C---:B0-----:R-:W-:Y:S01]  /*cd40*/  FMUL.FTZ R17, R37.reuse, R70 ;  /* 0x0000004625117220 */ /* 0x041fe20000410000 */
[----:B------:R-:W-:Y:S01]  /*cd50*/  FMUL.FTZ R45, R37, R68 ;  /* 0x00000044252d7220 */ /* 0x000fe20000410000 */
[----:B------:R-:W-:Y:S01]  /*cd60*/  FADD.FTZ R47, R47, R46 ;  /* 0x0000002e2f2f7221 */ /* 0x000fe20000010000 */
[----:B------:R-:W-:Y:S01]  /*cd70*/  STS [R60+0x2128], R143 ;  /* 0x0021288f3c007388 */ /* 0x000fe20000000800 */
[----:B------:R-:W-:Y:S01]  /*cd80*/  FADD.FTZ R43, R48, R43 ;  /* 0x0000002b302b7221 */ /* 0x000fe20000010000 */
[----:B------:R-:W-:Y:S01]  /*cd90*/  IADD3 R66, R141, 0x1c0, RZ ;  /* 0x000001c08d427810 */ /* 0x000fe20007ffe0ff */
[----:B------:R-:W-:Y:S01]  /*cda0*/  FADD.FTZ R44, R47, R44 ;  /* 0x0000002c2f2c7221 */ /* 0x000fe20000010000 */
[----:B------:R-:W-:Y:S01]  /*cdb0*/  STS [R60+0x212c], R145 ;  /* 0x00212c913c007388 */ /* 0x000fe20000000800 */
[----:B------:R-:W-:Y:S01]  /*cdc0*/  FADD.FTZ R43, R43, R64 ;  /* 0x000000402b2b7221 */ /* 0x000fe20000010000 */
[----:B------:R-:W-:Y:S01]  /*cdd0*/  IADD3 R64, R141, 0x180, RZ ;  /* 0x000001808d407810 */ /* 0x000fe20007ffe0ff */
[----:B------:R-:W-:Y:S01]  /*cde0*/  FADD.FTZ R44, R44, R63 ;  /* 0x0000003f2c2c7221 */ /* 0x000fe20000010000 */
[----:B------:R-:W-:Y:S01]  /*cdf0*/  STS [R60+0x2120], R75 ;  /* 0x0021204b3c007388 */ /* 0x000fe20000000800 */
[----:B------:R-:W-:Y:S01]  /*ce00*/  FADD.FTZ R18, R43, R62 ;  /* 0x0000003e2b127221 */ /* 0x000fe20000010000 */
[C---:B------:R-:W-:Y:S01]  /*ce10*/  IADD3 R62, R141.reuse, 0x140, RZ ;  /* 0x000001408d3e7810 */ /* 0x040fe20007ffe0ff */
[----:B------:R-:W-:Y:S01]  /*ce20*/  FFMA.FTZ R89, R58, R123, R89 ;  /* 0x0000007b3a597223 */ /* 0x000fe20000010059 */
[----:B------:R-:W-:Y:S01]  /*ce30*/  STS [R60+0x2118], R55 ;  /* 0x002118373c007388 */ /* 0x000fe20000000800 */
[C---:B------:R-:W-:Y:S01]  /*ce40*/  IADD3 R68, R141.reuse, 0x200, RZ ;  /* 0x000002008d447810 */ /* 0x040fe20007ffe0ff */
[----:B------:R-:W-:Y:S01]  /*ce50*/  FFMA.FTZ R43, -R16, R236, -RZ ;  /* 0x000000ec102b7223 */ /* 0x000fe200000109ff */
[C---:B------:R-:W-:Y:S01]  /*ce60*/  IADD3 R70, R141.reuse, 0x240, RZ ;  /* 0x000002408d467810 */ /* 0x040fe20007ffe0ff */
        /* <DEDUP_REMOVED lines=8> */
[----:B------:R-:W-:Y:S01]  /*cef0*/  STS [R60+0x2114], R71 ;  /* 0x002114473c007388 */ /* 0x000fe20000000800 */
[C---:B------:R-:W-:Y:S01]  /*cf00*/  IADD3 R114, R141.reuse, 0x380, RZ ;  /* 0x000003808d727810 */ /* 0x040fe20007ffe0ff */
[----:B------:R-:W-:Y:S01]  /*cf10*/  FMUL.FTZ R47, R14, R202 ;  /* 0x000000ca0e2f7220 */ /* 0x000fe20000410000 */
[C---:B------:R-:W-:Y:S01]  /*cf20*/  IADD3 R126, R141.reuse, 0x3c0, RZ ;  /* 0x000003c08d7e7810 */ /* 0x040fe20007ffe0ff */
[----:B------:R0:W-:Y:S01]  /*cf30*/  STS [R60+0x2108], R17 ;  /* 0x002108113c007388 */ /* 0x0001e20000000800 */
[----:B------:R-:W-:Y:S01]  /*cf40*/  IADD3 R142, R141, 0x400, RZ ;  /* 0x000004008d8e7810 */ /* 0x000fe20007ffe0ff */
[----:B------:R-:W-:Y:S01]  /*cf50*/  FMUL.FTZ R49, R13, R204 ;  /* 0x000000cc0d317220 */ /* 0x000fe20000410000 */
[C---:B------:R-:W-:Y:S01]  /*cf60*/  IADD3 R144, R141.reuse, 0x440, RZ ;  /* 0x000004408d907810 */ /* 0x040fe20007ffe0ff */
[----:B------:R1:W-:Y:S01]  /*cf70*/  STS [R60+0x210c], R45 ;  /* 0x00210c2d3c007388 */ /* 0x0003e20000000800 */
[----:B------:R-:W-:Y:S01]  /*cf80*/  IADD3 R46, R141, 0x80, RZ ;  /* 0x000000808d2e7810 */ /* 0x000fe20007ffe0ff */
[----:B------:R-:W-:Y:S01]  /*cf90*/  FMUL.FTZ R189, R11, R208 ;  /* 0x000000d00bbd7220 */ /* 0x000fe20000410000 */
[C---:B------:R-:W-:Y:S01]  /*cfa0*/  IADD3 R48, R141.reuse, 0xc0, RZ ;  /* 0x000000c08d307810 */ /* 0x040fe20007ffe0ff */
[----:B------:R2:W-:Y:S01]  /*cfb0*/  STS [R60+0x2100], R59 ;  /* 0x0021003b3c007388 */ /* 0x0005e20000000800 */
[C---:B------:R-:W-:Y:S01]  /*cfc0*/  IADD3 R56, R141.reuse, 0x100, RZ ;  /* 0x000001008d387810 */ /* 0x040fe20007ffe0ff */
[----:B0-----:R-:W-:Y:S01]  /*cfd0*/  FADD.FTZ R17, R44, R61 ;  /* 0x0000003d2c117221 */ /* 0x001fe20000010000 */
[C---:B------:R-:W-:Y:S01]  /*cfe0*/  IADD3 R44, R141.reuse, 0x40, RZ ;  /* 0x000000408d2c7810 */ /* 0x040fe20007ffe0ff */
[----:B------:R0:W-:Y:S01]  /*cff0*/  STS [R60+0x2104], R57 ;  /* 0x002104393c007388 */ /* 0x0001e20000000800 */
[----:B------:R-:W-:Y:S01]  /*d000*/  IADD3 R146, R141, 0x480, RZ ;  /* 0x000004808d927810 */ /* 0x000fe20007ffe0ff */
[----:B-1----:R-:W-:Y:S01]  /*d010*/  FFMA.FTZ R45, -R15, R200, -RZ ;  /* 0x000000c80f2d7223 */ /* 0x002fe200000109ff */
[----:B------:R-:W-:Y:S01]  /*d020*/  IADD3 R148, R141, 0x4c0, RZ ;  /* 0x000004c08d947810 */ /* 0x000fe20007ffe0ff */
[----:B------:R-:W-:Y:S01]  /*d030*/  FMUL.FTZ R191, R25, R42 ;  /* 0x0000002a19bf7220 */ /* 0x000fe20000410000 */
[C---:B------:R-:W-:Y:S01]  /*d040*/  IADD3 R158, R141.reuse, 0x600, RZ ;  /* 0x000006008d9e7810 */ /* 0x040fe20007ffe0ff */
[----:B------:R-:W-:Y:S01]  /*d050*/  FMUL.FTZ R192, R42, UR42 ;  /* 0x0000002a2ac07c20 */ /* 0x000fe20008410000 */
[----:B------:R-:W-:Y:S01]  /*d060*/  IADD3 R176, R141, 0x740, RZ ;  /* 0x000007408db07810 */ /* 0x000fe20007ffe0ff */
[----:B------:R-:W-:Y:S01]  /*d070*/  FMUL.FTZ R25, R171, UR42 ;  /* 0x0000002aab197c20 */ /* 0x000fe20008410000 */
[C---:B------:R-:W-:Y:S01]  /*d080*/  IADD3 R178, R141.reuse, 0x780, RZ ;  /* 0x000007808db27810 */ /* 0x040fe20007ffe0ff */
[----:B------:R-:W-:Y:S01]  /*d090*/  FMUL.FTZ R235, R16, R235 ;  /* 0x000000eb10eb7220 */ /* 0x000fe20000410000 */
[----:B------:R-:W-:Y:S01]  /*d0a0*/  IADD3 R180, R141, 0x7c0, RZ ;  /* 0x000007c08db47810 */ /* 0x000fe20007ffe0ff */
[----:B------:R-:W-:Y:S01]  /*d0b0*/  FMUL.FTZ R199, R15, R199 ;  /* 0x000000c70fc77220 */ /* 0x000fe20000410000 */
[----:B------:R-:W-:Y:S01]  /*d0c0*/  LEA.HI.SX32 R62, R62, R141, 0x1b ;  /* 0x0000008d3e3e7211 */ /* 0x000fe200078fdaff */
[----:B------:R-:W-:Y:S01]  /*d0d0*/  FFMA.FTZ R201, -R14, R201, -RZ ;  /* 0x000000c90ec97223 */ /* 0x000fe200000109ff */
        /* <DEDUP_REMOVED lines=20> */
[-C--:B------:R-:W-:Y:S01]  /*d220*/  LEA.HI.SX32 R142, R142, R141.reuse, 0x1b ;  /* 0x0000008d8e8e7211 */ /* 0x080fe200078fdaff */
[----:B------:R-:W-:Y:S01]  /*d230*/  FMUL.FTZ R42, R172, UR42 ;  /* 0x0000002aac2a7c20 */ /* 0x000fe20008410000 */
[-C--:B------:R-:W-:Y:S01]  /*d240*/  LEA.HI.SX32 R144, R144, R141.reuse, 0x1b ;  /* 0x0000008d90907211 */ /* 0x080fe200078fdaff */
[----:B------:R-:W-:Y:S01]  /*d250*/  FFMA.FTZ R198, R172, UR43, -R25 ;  /* 0x0000002bacc67c23 */ /* 0x000fe20008010819 */
        /* <DEDUP_REMOVED lines=22> */
[-C--:B--2---:R-:W-:Y:S02]  /*d3c0*/  LEA R59, R62, R139.reuse, 0x2 ;  /* 0x0000008b3e3b7211 */ /* 0x084fe400078e10ff */
        /* <DEDUP_REMOVED lines=14> */
[----:B------:R-:W1:Y:S01]  /*d4b0*/  LDS R151, [R61+0x2700] ;  /* 0x002700003d977984 */ /* 0x000e620000000800 */
[-C--:B------:R-:W-:Y:S01]  /*d4c0*/  LEA R55, R44, R139.reuse, 0x2 ;  /* 0x0000008b2c377211 */ /* 0x080fe200078e10ff */
[----:B------:R-:W-:Y:S01]  /*d4d0*/  FMUL.FTZ R44, R170, UR42 ;  /* 0x0000002aaa2c7c20 */ /* 0x000fe20008410000 */
[-C--:B------:R-:W-:Y:S01]  /*d4e0*/  LEA R56, R46, R139.reuse, 0x2 ;  /* 0x0000008b2e387211 */ /* 0x080fe200078e10ff */
[----:B------:R-:W2:Y:S01]  /*d4f0*/  LDS R187, [R186+0x2100] ;  /* 0x00210000babb7984 */ /* 0x000ea20000000800 */
[----:B0-----:R-:W-:-:S02]  /*d500*/  LEA R57, R48, R139, 0x2 ;  /* 0x0000008b30397211 */ /* 0x001fc400078e10ff */
[-C--:B------:R-:W-:Y:S01]  /*d510*/  LEA R58, R58, R139.reuse, 0x2 ;  /* 0x0000008b3a3a7211 */ /* 0x080fe200078e10ff */
[----:B------:R-:W0:Y:S01]  /*d520*/  LDS R147, [R56+0x2300] ;  /* 0x0023000038937984 */ /* 0x000e220000000800 */
        /* <DEDUP_REMOVED lines=19> */
[----:B------:R-:W-:Y:S01]  /*d660*/  LEA R145, R180, R139, 0x2 ;  /* 0x0000008bb4917211 */ /* 0x000fe200078e10ff */
[----:B------:R-:W0:Y:S01]  /*d670*/  LDS R154, [R64+0x2a00] ;  /* 0x002a0000409a7984 */ /* 0x000e220000000800 */
[----:B------:R-:W-:-:S03]  /*d680*/  MOV R188, UR17 ;  /* 0x0000001100bc7c02 */ /* 0x000fc60008000f00 */
        /* <DEDUP_REMOVED lines=44> */
[----:B------:R-:W-:Y:S01]  /*d950*/  STS [R60+0x4200], R235 ;  /* 0x004200eb3c007388 */ /* 0x000fe20000000800 */
[----:B-----5:R-:W-:-:S03]  /*d960*/  FMUL.FTZ R49, R2, R226 ;  /* 0x000000e202317220 */ /* 0x020fc60000410000 */
[----:B------:R1:W-:Y:S01]  /*d970*/  STS [R60+0x4268], R43 ;  /* 0x0042682b3c007388 */ /* 0x0003e20000000800 */
[----:B---3--:R-:W-:-:S03]  /*d980*/  FFMA.FTZ R45, -R0, R228, -RZ ;  /* 0x000000e4002d7223 */ /* 0x008fc600000109ff */
[----:B------:R-:W-:Y:S04]  /*d990*/  STS [R60+0x4208], R199 ;  /* 0x004208c73c007388 */ /* 0x000fe80000000800 */
[----:B------:R-:W-:Y:S01]  /*d9a0*/  STS [R60+0x4214], R201 ;  /* 0x004214c93c007388 */ /* 0x000fe20000000800 */
[----:B-1----:R-:W-:-:S03]  /*d9b0*/  FMUL.FTZ R43, R173, UR42 ;  /* 0x0000002aad2b7c20 */ /* 0x002fc60008410000 */
[----:B------:R-:W-:Y:S01]  /*d9c0*/  STS [R60+0x421c], R203 ;  /* 0x00421ccb3c007388 */ /* 0x000fe20000000800 */
[----:B------:R-:W-:Y:S01]  /*d9d0*/  FFMA.FTZ R194, R174, UR43, -R43 ;  /* 0x0000002baec27c23 */ /* 0x000fe2000801082b */
[C---:B------:R-:W-:Y:S02]  /*d9e0*/  FMUL.FTZ R43, R169.reuse, UR42 ;  /* 0x0000002aa92b7c20 */ /* 0x040fe40008410000 */
[----:B------:R-:W-:Y:S02]  /*d9f0*/  STS [R60+0x4224], R205 ;  /* 0x004224cd3c007388 */ /* 0x000fe40000000800 */
[----:B------:R-:W-:Y:S02]  /*da00*/  FFMA.FTZ R190, R170, UR43, -R43 ;  /* 0x0000002baabe7c23 */ /* 0x000fe4000801082b */
        /* <DEDUP_REMOVED lines=17> */
[----:B------:R-:W-:Y:S01]  /*db20*/  FFMA.FTZ R25, R167, UR43, R42 ;  /* 0x0000002ba7197c23 */ /* 0x000fe2000801002a */
        /* <DEDUP_REMOVED lines=49> */
.L_x_9027:
[----:B------:R-:W-:Y:S05]  /*de40*/  BSYNC B0 ;  /* 0x0000000000007941 */ /* 0x000fea0003800000 */
.L_x_9026:
        /* <DEDUP_REMOVED lines=56> */
.L_x_9029:
[----:B------:R-:W-:Y:S05]  /*e1d0*/  BSYNC B0 ;  /* 0x0000000000007941 */ /* 0x000fea0003800000 */
.L_x_9028:
        /* <DEDUP_REMOVED lines=11> */
.L_x_9031:
[----:B------:R-:W-:Y:S05]  /*e290*/  BSYNC B0 ;  /* 0x0000000000007941 */ /* 0x000fea0003800000 */
.L_x_9030:
[----:B------:R-:W3:Y:S01]  /*e2a0*/  LDS R57, [R57+0x4500] ;  /* 0x0045000039397984 */ /* 0x000ee20000000800 */
[----:B------:R-:W-:Y:S04]  /*e2b0*/  BSSY B0, `(.L_x_9032) ;  /* 0x0000004000007945 */ /* 0x000fe80003800000 */
[----:B------:R-:W-:Y:S05]  /*e2c0*/  @!P1 BRA `(.L_x_9033) ;  /* 0x0000000000089947 */ /* 0x000fea0003800000 */
[----:B------:R4:W-:Y:S04]  /*e2d0*/  REDG.E.ADD.F32.FTZ.RN.STRONG.GPU desc[UR22][R48.64+-0x1d00], R148 ;  /* 0xffe30094300079a6 */ /* 0x0009e8000c10f396 */
[----:B---3--:R4:W-:Y:S02]  /*e2e0*/  REDG.E.ADD.F32.FTZ.RN.STRONG.GPU desc[UR22][R46.64+-0x1d00], R57 ;  /* 0xffe300392e0079a6 */ /* 0x0089e4000c10f396 */
.L_x_9033:
[----:B------:R-:W-:Y:S05]  /*e2f0*/  BSYNC B0 ;  /* 0x0000000000007941 */ /* 0x000fea0003800000 */
.L_x_9032:
[----:B-12---:R1:W2:Y:S01]  /*e300*/  LDS R31, [R58+0x4600] ;  /* 0x004600003a1f7984 */ /* 0x0062a20000000800 */
[----:B------:R-:W-:Y:S04]  /*e310*/  BSSY B0, `(.L_x_9034) ;  /* 0x0000004000007945 */ /* 0x000fe80003800000 */
[----:B------:R-:W-:Y:S05]  /*e320*/  @!P2 BRA `(.L_x_9035) ;  /* 0x000000000008a947 */ /* 0x000fea0003800000 */
[----:B------:R0:W-:Y:S04]  /*e330*/  REDG.E.ADD.F32.FTZ.RN.STRONG.GPU desc[UR22][R48.64+-0x1c00], R149 ;  /* 0xffe40095300079a6 */ /* 0x0001e8000c10f396 */
[----:B--2---:R0:W-:Y:S02]  /*e340*/  REDG.E.ADD.F32.FTZ.RN.STRONG.GPU desc[UR22][R46.64+-0x1c00], R31 ;  /* 0xffe4001f2e0079a6 */ /* 0x0041e4000c10f396 */
.L_x_9035:
[----:B------:R-:W-:Y:S05]  /*e350*/  BSYNC B0 ;  /* 0x0000000000007941 */ /* 0x000fea0003800000 */
.L_x_9034:
[----:B------:R-:W0:Y:S01]  /*e360*/  LDS R59, [R59+0x4700] ;  /* 0x004700003b3b7984 */ /* 0x000e220000000800 */
[----:B------:R-:W-:Y:S04]  /*e370*/  BSSY B0, `(.L_x_9036) ;  /* 0x0000004000007945 */ /* 0x000fe80003800000 */
[----:B------:R-:W-:Y:S05]  /*e380*/  @!P3 BRA `(.L_x_9037) ;  /* 0x000000000008b947 */ /* 0x000fea0003800000 */
[----:B------:R1:W-:Y:S04]  /*e390*/  REDG.E.ADD.F32.FTZ.RN.STRONG.GPU desc[UR22][R48.64+-0x1b00], R150 ;  /* 0xffe50096300079a6 */ /* 0x0003e8000c10f396 */
[----:B0-----:R1:W-:Y:S02]  /*e3a0*/  REDG.E.ADD.F32.FTZ.RN.STRONG.GPU desc[UR22][R46.64+-0x1b00], R59 ;  /* 0xffe5003b2e0079a6 */ /* 0x0013e4000c10f396 */
.L_x_9037:
[----:B------:R-:W-:Y:S05]  /*e3b0*/  BSYNC B0 ;  /* 0x0000000000007941 */ /* 0x000fea0003800000 */
.L_x_9036:
[----:B------:R-:W0:Y:S01]  /*e3c0*/  LDS R61, [R61+0x4800] ;  /* 0x004800003d3d7984 */ /* 0x000e220000000800 */
[----:B------:R-:W-:Y:S04]  /*e3d0*/  BSSY B0, `(.L_x_9038) ;  /* 0x0000004000007945 */ /* 0x000fe80003800000 */
[----:B------:R-:W-:Y:S05]  /*e3e0*/  @!P4 BRA `(.L_x_9039) ;  /* 0x000000000008c947 */ /* 0x000fea0003800000 */
[----:B------:R1:W-:Y:S04]  /*e3f0*/  REDG.E.ADD.F32.FTZ.RN.STRONG.GPU desc[UR22][R48.64+-0x1a00], R151 ;  /* 0xffe60097300079a6 */ /* 0x0003e8000c10f396 */
[----:B0-----:R1:W-:Y:S02]  /*e400*/  REDG.E.ADD.F32.FTZ.RN.STRONG.GPU desc[UR22][R46.64+-0x1a00], R61 ;  /* 0xffe6003d2e0079a6 */ /* 0x0013e4000c10f396 */
.L_x_9039:
[----:B------:R-:W-:Y:S05]  /*e410*/  BSYNC B0 ;  /* 0x0000000000007941 */ /* 0x000fea0003800000 */
.L_x_9038:
[----:B0-2---:R0:W2:Y:S01]  /*e420*/  LDS R31, [R62+0x4900] ;  /* 0x004900003e1f7984 */ /* 0x0050a20000000800 */
[----:B------:R-:W-:Y:S04]  /*e430*/  BSSY B0, `(.L_x_9040) ;  /* 0x0000004000007945 */ /* 0x000fe80003800000 */
[----:B------:R-:W-:Y:S05]  /*e440*/  @!P5 BRA `(.L_x_9041) ;  /* 0x000000000008d947 */ /* 0x000fea0003800000 */
[----:B------:R0:W-:Y:S04]  /*e450*/  REDG.E.ADD.F32.FTZ.RN.STRONG.GPU desc[UR22][R48.64+-0x1900], R152 ;  /* 0xffe70098300079a6 */ /* 0x0001e8000c10f396 */
[----:B--2---:R0:W-:Y:S02]  /*e460*/  REDG.E.ADD.F32.FTZ.RN.STRONG.GPU desc[UR22][R46.64+-0x1900], R31 ;  /* 0xffe7001f2e0079a6 */ /* 0x0041e4000c10f396 */
.L_x_9041:
[----:B------:R-:W-:Y:S05]  /*e470*/  BSYNC B0 ;  /* 0x0000000000007941 */ /* 0x000fea0003800000 */
.L_x_9040:
        /* <DEDUP_REMOVED lines=11> */
.L_x_9043:
[----:B------:R-:W-:Y:S05]  /*e530*/  BSYNC B0 ;  /* 0x0000000000007941 */ /* 0x000fea0003800000 */
.L_x_9042:
[----:B0-2---:R0:W2:Y:S01]  /*e540*/  LDS R31, [R64+0x4b00] ;  /* 0x004b0000401f7984 */ /* 0x0050a20000000800 */
[----:B------:R-:W-:Y:S04]  /*e550*/  BSSY B0, `(.L_x_9044) ;  /* 0x0000004000007945 */ /* 0x000fe80003800000 */
[----:B------:R-:W-:Y:S05]  /*e560*/  @!P1 BRA `(.L_x_9045) ;  /* 0x0000000000089947 */ /* 0x000fea0003800000 */
[----:B------:R0:W-:Y:S04]  /*e570*/  REDG.E.ADD.F32.FTZ.RN.STRONG.GPU desc[UR22][R48.64+-0x1700], R154 ;  /* 0xffe9009a300079a6 */ /* 0x0001e8000c10f396 */
[----:B--2---:R0:W-:Y:S02]  /*e580*/  REDG.E.ADD.F32.FTZ.RN.STRONG.GPU desc[UR22][R46.64+-0x1700], R31 ;  /* 0xffe9001f2e0079a6 */ /* 0x0041e4000c10f396 */
.L_x_9045:
[----:B------:R-:W-:Y:S05]  /*e590*/  BSYNC B0 ;  /* 0x0000000000007941 */ /* 0x000fea0003800000 */
.L_x_9044:
[----:B------:R-:W0:Y:S01]  /*e5a0*/  LDS R65, [R65+0x4c00] ;  /* 0x004c000041417984 */ /* 0x000e220000000800 */
[----:B------:R-:W-:Y:S04]  /*e5b0*/  BSSY B0, `(.L_x_9046) ;  /* 0x0000004000007945 */ /* 0x000fe80003800000 */
[----:B------:R-:W-:Y:S05]  /*e5c0*/  @!P2 BRA `(.L_x_9047) ;  /* 0x000000000008a947 */ /* 0x000fea0003800000 */
[----:B------:R1:W-:Y:S04]  /*e5d0*/  REDG.E.ADD.F32.FTZ.RN.STRONG.GPU desc[UR22][R48.64+-0x1600], R155 ;  /* 0xffea009b300079a6 */ /* 0x0003e8000c10f396 */
[----:B0-----:R1:W-:Y:S02]  /*e5e0*/  REDG.E.ADD.F32.FTZ.RN.STRONG.GPU desc[UR22][R46.64+-0x1600], R65 ;  /* 0xffea00412e0079a6 */ /* 0x0013e4000c10f396 */
.L_x_9047:
[----:B------:R-:W-:Y:S05]  /*e5f0*/  BSYNC B0 ;  /* 0x0000000000007941 */ /* 0x000fea0003800000 */
.L_x_9046:
[----:B0-2---:R0:W2:Y:S01]  /*e600*/  LDS R31, [R66+0x4d00] ;  /* 0x004d0000421f7984 */ /* 0x0050a20000000800 */
[----:B------:R-:W-:Y:S04]  /*e610*/  BSSY B0, `(.L_x_9048) ;  /* 0x0000004000007945 */ /* 0x000fe80003800000 */
[----:B------:R-:W-:Y:S05]  /*e620*/  @!P3 BRA `(.L_x_9049) ;  /* 0x000000000008b947 */ /* 0x000fea0003800000 */
[----:B------:R0:W-:Y:S04]  /*e630*/  REDG.E.ADD.F32.FTZ.RN.STRONG.GPU desc[UR22][R48.64+-0x1500], R156 ;  /* 0xffeb009c300079a6 */ /* 0x0001e8000c10f396 */
[----:B--2---:R0:W-:Y:S02]  /*e640*/  REDG.E.ADD.F32.FTZ.RN.STRONG.GPU desc[UR22][R46.64+-0x1500], R31 ;  /* 0xffeb001f2e0079a6 */ /* 0x0041e4000c10f396 */
.L_x_9049:
[----:B------:R-:W-:Y:S05]  /*e650*/  BSYNC B0 ;  /* 0x0000000000007941 */ /* 0x000fea0003800000 */
.L_x_9048:
[----:B------:R-:W0:Y:S01]  /*e660*/  LDS R67, [R67+0x4e00] ;  /* 0x004e000043437984 */ /* 0x000e220000000800 */
[----:B------:R-:W-:Y:S04]  /*e670*/  BSSY B0, `(.L_x_9050) ;  /* 0x0000004000007945 */ /* 0x000fe80003800000 */
[----:B------:R-:W-:Y:S05]  /*e680*/  @!P4 BRA `(.L_x_9051) ;  /* 0x000000000008c947 */ /* 0x000fea0003800000 */
[----:B------:R1:W-:Y:S04]  /*e690*/  REDG.E.ADD.F32.FTZ.RN.STRONG.GPU desc[UR22][R48.64+-0x1400], R157 ;  /* 0xffec009d300079a6 */ /* 0x0003e8000c10f396 */
[----:B0-----:R1:W-:Y:S02]  /*e6a0*/  REDG.E.ADD.F32.FTZ.RN.STRONG.GPU desc[UR22][R46.64+-0x1400], R67 ;  /* 0xffec00432e0079a6 */ /* 0x0013e4000c10f396 */
.L_x_9051:
[----:B------:R-:W-:Y:S05]  /*e6b0*/  BSYNC B0 ;  /* 0x0000000000007941 */ /* 0x000fea0003800000 */
.L_x_9050:
[----:B0-2---:R0:W2:Y:S01]  /*e6c0*/  LDS R31, [R68+0x4f00] ;  /* 0x004f0000441f7984 */ /* 0x0050a20000000800 */
[----:B------:R-:W-:Y:S04]  /*e6d0*/  BSSY B0, `(.L_x_9052) ;  /* 0x0000004000007945 */ /* 0x000fe80003800000 */
[----:B------:R-:W-:Y:S05]  /*e6e0*/  @!P5 BRA `(.L_x_9053) ;  /* 0x000000000008d947 */ /* 0x000fea0003800000 */
[----:B------:R0:W-:Y:S04]  /*e6f0*/  REDG.E.ADD.F32.FTZ.RN.STRONG.GPU desc[UR22][R48.64+-0x1300], R158 ;  /* 0xffed009e300079a6 */ /* 0x0001e8000c10f396 */
[----:B--2---:R0:W-:Y:S02]  /*e700*/  REDG.E.ADD.F32.FTZ.RN.STRONG.GPU desc[UR22][R46.64+-0x1300], R31 ;  /* 0xffed001f2e0079a6 */ /* 0x0041e4000c10f396 */
.L_x_9053:
[----:B------:R-:W-:Y:S05]  /*e710*/  BSYNC B0 ;  /* 0x0000000000007941 */ /* 0x000fea0003800000 */
.L_x_9052:
        /* <DEDUP_REMOVED lines=11> */
.L_x_9055:
[----:B------:R-:W-:Y:S05]  /*e7d0*/  BSYNC B0 ;  /* 0x0000000000007941 */ /* 0x000fea0003800000 */
.L_x_9054:
[----:B0-2---:R0:W2:Y:S01]  /*e7e0*/  LDS R31, [R70+0x5100] ;  /* 0x00510000461f7984 */ /* 0x0050a20000000800 */
[----:B------:R-:W-:Y:S04]  /*e7f0*/  BSSY B0, `(.L_x_9056) ;  /* 0x0000004000007945 */ /* 0x000fe80003800000 */
[----:B------:R-:W-:Y:S05]  /*e800*/  @!P1 BRA `(.L_x_9057) ;  /* 0x0000000000089947 */ /* 0x000fea0003800000 */
[----:B------:R0:W-:Y:S04]  /*e810*/  REDG.E.ADD.F32.FTZ.RN.STRONG.GPU desc[UR22][R48.64+-0x1100], R160 ;  /* 0xffef00a0300079a6 */ /* 0x0001e8000c10f396 */
[----:B--2---:R0:W-:Y:S02]  /*e820*/  REDG.E.ADD.F32.FTZ.RN.STRONG.GPU desc[UR22][R46.64+-0x1100], R31 ;  /* 0xffef001f2e0079a6 */ /* 0x0041e4000c10f396 */
.L_x_9057:
[----:B------:R-:W-:Y:S05]  /*e830*/  BSYNC B0 ;  /* 0x0000000000007941 */ /* 0x000fea0003800000 */
.L_x_9056:
[----:B------:R-:W0:Y:S01]  /*e840*/  LDS R71, [R71+0x5200] ;  /* 0x0052000047477984 */ /* 0x000e220000000800 */
[----:B------:R-:W-:Y:S04]  /*e850*/  BSSY B0, `(.L_x_9058) ;  /* 0x0000004000007945 */ /* 0x000fe80003800000 */
[----:B------:R-:W-:Y:S05]  /*e860*/  @!P2 BRA `(.L_x_9059) ;  /* 0x000000000008a947 */ /* 0x000fea0003800000 */
[----:B------:R1:W-:Y:S04]  /*e870*/  REDG.E.ADD.F32.FTZ.RN.STRONG.GPU desc[UR22][R48.64+-0x1000], R161 ;  /* 0xfff000a1300079a6 */ /* 0x0003e8000c10f396 */
[----:B0-----:R1:W-:Y:S02]  /*e880*/  REDG.E.ADD.F32.FTZ.RN.STRONG.GPU desc[UR22][R46.64+-0x1000], R71 ;  /* 0xfff000472e0079a6 */ /* 0x0013e4000c10f396 */
.L_x_9059:
[----:B------:R-:W-:Y:S05]  /*e890*/  BSYNC B0 ;  /* 0x0000000000007941 */ /* 0x000fea0003800000 */
.L_x_9058:
[----:B0-2---:R0:W2:Y:S01]  /*e8a0*/  LDS R31, [R72+0x5300] ;  /* 0x00530000481f7984 */ /* 0x0050a20000000800 */
[----:B------:R-:W-:Y:S04]  /*e8b0*/  BSSY B0, `(.L_x_9060) ;  /* 0x0000004000007945 */ /* 0x000fe80003800000 */
[----:B------:R-:W-:Y:S05]  /*e8c0*/  @!P3 BRA `(.L_x_9061) ;  /* 0x000000000008b947 */ /* 0x000fea0003800000 */
[----:B------:R0:W-:Y:S04]  /*e8d0*/  REDG.E.ADD.F32.FTZ.RN.STRONG.GPU desc[UR22][R48.64+-0xf00], R162 ;  /* 0xfff100a2300079a6 */ /* 0x0001e8000c10f396 */
[----:B--2---:R0:W-:Y:S02]  /*e8e0*/  REDG.E.ADD.F32.FTZ.RN.STRONG.GPU desc[UR22][R46.64+-0xf00], R31 ;  /* 0xfff1001f2e0079a6 */ /* 0x0041e4000c10f396 */
.L_x_9061:
[----:B------:R-:W-:Y:S05]  /*e8f0*/  BSYNC B0 ;  /* 0x0000000000007941 */ /* 0x000fea0003800000 */
.L_x_9060:
[----:B------:R-:W0:Y:S01]  /*e900*/  LDS R73, [R73+0x5400] ;  /* 0x0054000049497984 */ /* 0x000e220000000800 */
[----:B------:R-:W-:Y:S04]  /*e910*/  BSSY B0, `(.L_x_9062) ;  /* 0x0000004000007945 */ /* 0x000fe80003800000 */
[----:B------:R-:W-:Y:S05]  /*e920*/  @!P4 BRA `(.L_x_9063) ;  /* 0x000000000008c947 */ /* 0x000fea0003800000 */
[----:B------:R1:W-:Y:S04]  /*e930*/  REDG.E.ADD.F32.FTZ.RN.STRONG.GPU desc[UR22][R48.64+-0xe00], R163 ;  /* 0xfff200a3300079a6 */ /* 0x0003e8000c10f396 */
[----:B0-----:R1:W-:Y:S02]  /*e940*/  REDG.E.ADD.F32.FTZ.RN.STRONG.GPU desc[UR22][R46.64+-0xe00], R73 ;  /* 0xfff200492e0079a6 */ /* 0x0013e4000c10f396 */
.L_x_9063:
[----:B------:R-:W-:Y:S05]  /*e950*/  BSYNC B0 ;  /* 0x0000000000007941 */ /* 0x000fea0003800000 */
.L_x_9062:
[----:B0-2---:R0:W2:Y:S01]  /*e960*/  LDS R31, [R74+0x5500] ;  /* 0x005500004a1f7984 */ /* 0x0050a20000000800 */
[----:B------:R-:W-:Y:S04]  /*e970*/  BSSY B0, `(.L_x_9064) ;  /* 0x0000004000007945 */ /* 0x000fe80003800000 */
[----:B------:R-:W-:Y:S05]  /*e980*/  @!P5 BRA `(.L_x_9065) ;  /* 0x000000000008d947 */ /* 0x000fea0003800000 */
[----:B------:R0:W-:Y:S04]  /*e990*/  REDG.E.ADD.F32.FTZ.RN.STRONG.GPU desc[UR22][R48.64+-0xd00], R164 ;  /* 0xfff300a4300079a6 */ /* 0x0001e8000c10f396 */
[----:B--2---:R0:W-:Y:S02]  /*e9a0*/  REDG.E.ADD.F32.FTZ.RN.STRONG.GPU desc[UR22][R46.64+-0xd00], R31 ;  /* 0xfff3001f2e0079a6 */ /* 0x0041e4000c10f396 */
.L_x_9065:
[----:B------:R-:W-:Y:S05]  /*e9b0*/  BSYNC B0 ;  /* 0x0000000000007941 */ /* 0x000fea0003800000 */
.L_x_9064:
        /* <DEDUP_REMOVED lines=11> */
.L_x_9067:
[----:B------:R-:W-:Y:S05]  /*ea70*/  BSYNC B0 ;  /* 0x0000000000007941 */ /* 0x000fea0003800000 */
.L_x_9066:
[----:B0-2---:R0:W2:Y:S01]  /*ea80*/  LDS R31, [R76+0x5700] ;  /* 0x005700004c1f7984 */ /* 0x0050a20000000800 */
[----:B------:R-:W-:Y:S04]  /*ea90*/  BSSY B0, `(.L_x_9068) ;  /* 0x0000004000007945 */ /* 0x000fe80003800000 */
[----:B------:R-:W-:Y:S05]  /*eaa0*/  @!P1 BRA `(.L_x_9069) ;  /* 0x0000000000089947 */ /* 0x000fea0003800000 */
[----:B------:R0:W-:Y:S04]  /*eab0*/  REDG.E.ADD.F32.FTZ.RN.STRONG.GPU desc[UR22][R48.64+-0xb00], R166 ;  /* 0xfff500a6300079a6 */ /* 0x0001e8000c10f396 */
[----:B--2---:R0:W-:Y:S02]  /*eac0*/  REDG.E.ADD.F32.FTZ.RN.STRONG.GPU desc[UR22][R46.64+-0xb00], R31 ;  /* 0xfff5001f2e0079a6 */ /* 0x0041e4000c10f396 */
.L_x_9069:
[----:B------:R-:W-:Y:S05]  /*ead0*/  BSYNC B0 ;  /* 0x0000000000007941 */ /* 0x000fea0003800000 */
.L_x_9068:
[----:B------:R-:W0:Y:S01]  /*eae0*/  LDS R77, [R77+0x5800] ;  /* 0x005800004d4d7984 */ /* 0x000e220000000800 */
[----:B------:R-:W-:Y:S04]  /*eaf0*/  BSSY B0, `(.L_x_9070) ;  /* 0x0000004000007945 */ /* 0x000fe80003800000 */
[----:B------:R-:W-:Y:S05]  /*eb00*/  @!P2 BRA `(.L_x_9071) ;  /* 0x000000000008a947 */ /* 0x000fea0003800000 */
[----:B------:R1:W-:Y:S04]  /*eb10*/  REDG.E.ADD.F32.FTZ.RN.STRONG.GPU desc[UR22][R48.64+-0xa00], R176 ;  /* 0xfff600b0300079a6 */ /* 0x0003e8000c10f396 */
[----:B0-----:R1:W-:Y:S02]  /*eb20*/  REDG.E.ADD.F32.FTZ.RN.STRONG.GPU desc[UR22][R46.64+-0xa00], R77 ;  /* 0xfff6004d2e0079a6 */ /* 0x0013e4000c10f396 */
.L_x_9071:
[----:B------:R-:W-:Y:S05]  /*eb30*/  BSYNC B0 ;  /* 0x0000000000007941 */ /* 0x000fea0003800000 */
.L_x_9070:
[----:B0-2---:R0:W2:Y:S01]  /*eb40*/  LDS R31, [R78+0x5900] ;  /* 0x005900004e1f7984 */ /* 0x0050a20000000800 */
[----:B------:R-:W-:Y:S04]  /*eb50*/  BSSY B0, `(.L_x_9072) ;  /* 0x0000004000007945 */ /* 0x000fe80003800000 */
[----:B------:R-:W-:Y:S05]  /*eb60*/  @!P3 BRA `(.L_x_9073) ;  /* 0x000000000008b947 */ /* 0x000fea0003800000 */
[----:B------:R0:W-:Y:S04]  /*eb70*/  REDG.E.ADD.F32.FTZ.RN.STRONG.GPU desc[UR22][R48.64+-0x900], R177 ;  /* 0xfff700b1300079a6 */ /* 0x0001e8000c10f396 */
[----:B--2---:R0:W-:Y:S02]  /*eb80*/  REDG.E.ADD.F32.FTZ.RN.STRONG.GPU desc[UR22][R46.64+-0x900], R31 ;  /* 0xfff7001f2e0079a6 */ /* 0x0041e4000c10f396 */
.L_x_9073:
[----:B------:R-:W-:Y:S05]  /*eb90*/  BSYNC B0 ;  /* 0x0000000000007941 */ /* 0x000fea0003800000 */
.L_x_9072:
[----:B0-2---:R0:W2:Y:S01]  /*eba0*/  LDS R31, [R114+0x5a00] ;  /* 0x005a0000721f7984 */ /* 0x0050a20000000800 */
[----:B------:R-:W-:Y:S04]  /*ebb0*/  BSSY B0, `(.L_x_9074) ;  /* 0x0000004000007945 */ /* 0x000fe80003800000 */
[----:B------:R-:W-:Y:S05]  /*ebc0*/  @!P4 BRA `(.L_x_9075) ;  /* 0x000000000008c947 */ /* 0x000fea0003800000 */
[----:B------:R0:W-:Y:S04]  /*ebd0*/  REDG.E.ADD.F32.FTZ.RN.STRONG.GPU desc[UR22][R48.64+-0x800], R178 ;  /* 0xfff800b2300079a6 */ /* 0x0001e8000c10f396 */
[----:B--2---:R0:W-:Y:S02]  /*ebe0*/  REDG.E.ADD.F32.FTZ.RN.STRONG.GPU desc[UR22][R46.64+-0x800], R31 ;  /* 0xfff8001f2e0079a6 */ /* 0x0041e4000c10f396 */
.L_x_9075:
[----:B------:R-:W-:Y:S05]  /*ebf0*/  BSYNC B0 ;  /* 0x0000000000007941 */ /* 0x000fea0003800000 */
.L_x_9074:
[----:B------:R-:W0:Y:S01]  /*ec00*/  LDS R115, [R115+0x5b00] ;  /* 0x005b000073737984 */ /* 0x000e220000000800 */
[----:B------:R-:W-:Y:S04]  /*ec10*/  BSSY B0, `(.L_x_9076) ;  /* 0x0000004000007945 */ /* 0x000fe80003800000 */
[----:B------:R-:W-:Y:S05]  /*ec20*/  @!P5 BRA `(.L_x_9077) ;  /* 0x000000000008d947 */ /* 0x000fea0003800000 */
[----:B------:R1:W-:Y:S04]  /*ec30*/  REDG.E.ADD.F32.FTZ.RN.STRONG.GPU desc[UR22][R48.64+-0x700], R179 ;  /* 0xfff900b3300079a6 */ /* 0x0003e8000c10f396 */
[----:B0-----:R1:W-:Y:S02]  /*ec40*/  REDG.E.ADD.F32.FTZ.RN.STRONG.GPU desc[UR22][R46.64+-0x700], R115 ;  /* 0xfff900732e0079a6 */ /* 0x0013e4000c10f396 */
.L_x_9077:
[----:B------:R-:W-:Y:S05]  /*ec50*/  BSYNC B0 ;  /* 0x0000000000007941 */ /* 0x000fea0003800000 */
.L_x_9076:
        /* <DEDUP_REMOVED lines=11> */
.L_x_9079:
[----:B------:R-:W-:Y:S05]  /*ed10*/  BSYNC B0 ;  /* 0x0000000000007941 */ /* 0x000fea0003800000 */
.L_x_9078:
[----:B------:R-:W0:Y:S01]  /*ed20*/  LDS R127, [R127+0x5d00] ;  /* 0x005d00007f7f7984 */ /* 0x000e220000000800 */
[----:B------:R-:W-:Y:S04]  /*ed30*/  BSSY B0, `(.L_x_9080) ;  /* 0x0000004000007945 */ /* 0x000fe80003800000 */
[----:B------:R-:W-:Y:S05]  /*ed40*/  @!P1 BRA `(.L_x_9081) ;  /* 0x0000000000089947 */ /* 0x000fea0003800000 */
[----:B------:R1:W-:Y:S04]  /*ed50*/  REDG.E.ADD.F32.FTZ.RN.STRONG.GPU desc[UR22][R48.64+-0x500], R181 ;  /* 0xfffb00b5300079a6 */ /* 0x0003e8000c10f396 */
[----:B0-----:R1:W-:Y:S02]  /*ed60*/  REDG.E.ADD.F32.FTZ.RN.STRONG.GPU desc[UR22][R46.64+-0x500], R127 ;  /* 0xfffb007f2e0079a6 */ /* 0x0013e4000c10f396 */
.L_x_9081:
[----:B------:R-:W-:Y:S05]  /*ed70*/  BSYNC B0 ;  /* 0x0000000000007941 */ /* 0x000fea0003800000 */
.L_x_9080:
[----:B0-2---:R0:W2:Y:S01]  /*ed80*/  LDS R31, [R142+0x5e00] ;  /* 0x005e00008e1f7984 */ /* 0x0050a20000000800 */
[----:B------:R-:W-:Y:S04]  /*ed90*/  BSSY B0, `(.L_x_9082) ;  /* 0x0000004000007945 */ /* 0x000fe80003800000 */
[----:B------:R-:W-:Y:S05]  /*eda0*/  @!P2 BRA `(.L_x_9083) ;  /* 0x000000000008a947 */ /* 0x000fea0003800000 */
[----:B------:R0:W-:Y:S04]  /*edb0*/  REDG.E.ADD.F32.FTZ.RN.STRONG.GPU desc[UR22][R48.64+-0x400], R182 ;  /* 0xfffc00b6300079a6 */ /* 0x0001e8000c10f396 */
[----:B--2---:R0:W-:Y:S02]  /*edc0*/  REDG.E.ADD.F32.FTZ.RN.STRONG.GPU desc[UR22][R46.64+-0x400], R31 ;  /* 0xfffc001f2e0079a6 */ /* 0x0041e4000c10f396 */
.L_x_9083:
[----:B------:R-:W-:Y:S05]  /*edd0*/  BSYNC B0 ;  /* 0x0000000000007941 */ /* 0x000fea0003800000 */
.L_x_9082:
[----:B------:R-:W0:Y:S01]  /*ede0*/  LDS R143, [R143+0x5f00] ;  /* 0x005f00008f8f7984 */ /* 0x000e220000000800 */
[----:B------:R-:W-:Y:S04]  /*edf0*/  BSSY B0, `(.L_x_9084) ;  /* 0x0000004000007945 */ /* 0x000fe80003800000 */
[----:B------:R-:W-:Y:S05]  /*ee00*/  @!P3 BRA `(.L_x_9085) ;  /* 0x000000000008b947 */ /* 0x000fea0003800000 */
[----:B------:R1:W-:Y:S04]  /*ee10*/  REDG.E.ADD.F32.FTZ.RN.STRONG.GPU desc[UR22][R48.64+-0x300], R183 ;  /* 0xfffd00b7300079a6 */ /* 0x0003e8000c10f396 */
[----:B0-----:R1:W-:Y:S02]  /*ee20*/  REDG.E.ADD.F32.FTZ.RN.STRONG.GPU desc[UR22][R46.64+-0x300], R143 ;  /* 0xfffd008f2e0079a6 */ /* 0x0013e4000c10f396 */
.L_x_9085:
[----:B------:R-:W-:Y:S05]  /*ee30*/  BSYNC B0 ;  /* 0x0000000000007941 */ /* 0x000fea0003800000 */
.L_x_9084:
[----:B0-2---:R0:W2:Y:S01]  /*ee40*/  LDS R31, [R144+0x6000] ;  /* 0x00600000901f7984 */ /* 0x0050a20000000800 */
[----:B------:R-:W-:Y:S04]  /*ee50*/  BSSY B0, `(.L_x_9086) ;  /* 0x0000004000007945 */ /* 0x000fe80003800000 */
[----:B------:R-:W-:Y:S05]  /*ee60*/  @!P4 BRA `(.L_x_9087) ;  /* 0x000000000008c947 */ /* 0x000fea0003800000 */
[----:B------:R0:W-:Y:S04]  /*ee70*/  REDG.E.ADD.F32.FTZ.RN.STRONG.GPU desc[UR22][R48.64+-0x200], R184 ;  /* 0xfffe00b8300079a6 */ /* 0x0001e8000c10f396 */
[----:B--2---:R0:W-:Y:S02]  /*ee80*/  REDG.E.ADD.F32.FTZ.RN.STRONG.GPU desc[UR22][R46.64+-0x200], R31 ;  /* 0xfffe001f2e0079a6 */ /* 0x0041e4000c10f396 */
.L_x_9087:
[----:B------:R-:W-:Y:S05]  /*ee90*/  BSYNC B0 ;  /* 0x0000000000007941 */ /* 0x000fea0003800000 */
.L_x_9086:
[----:B------:R-:W0:Y:S01]  /*eea0*/  LDS R145, [R145+0x6100] ;  /* 0x0061000091917984 */ /* 0x000e220000000800 */
[----:B------:R-:W-:Y:S04]  /*eeb0*/  BSSY B0, `(.L_x_9088) ;  /* 0x0000004000007945 */ /* 0x000fe80003800000 */
[----:B------:R-:W-:Y:S05]  /*eec0*/  @!P5 BRA `(.L_x_9089) ;  /* 0x000000000008d947 */ /* 0x000fea0003800000 */
[----:B------:R1:W-:Y:S04]  /*eed0*/  REDG.E.ADD.F32.FTZ.RN.STRONG.GPU desc[UR22][R48.64+-0x100], R185 ;  /* 0xffff00b9300079a6 */ /* 0x0003e8000c10f396 */
[----:B0-----:R1:W-:Y:S02]  /*eee0*/  REDG.E.ADD.F32.FTZ.RN.STRONG.GPU desc[UR22][R46.64+-0x100], R145 ;  /* 0xffff00912e0079a6 */ /* 0x0013e4000c10f396 */
.L_x_9089:
[----:B------:R-:W-:Y:S05]  /*eef0*/  BSYNC B0 ;  /* 0x0000000000007941 */ /* 0x000fea0003800000 */
.L_x_9088:
[----:B------:R-:W5:Y:S01]  /*ef00*/  LDL R42, [R1+0x8] ;  /* 0x00000800012a7983 */ /* 0x000f620000100800 */
[----:B------:R-:W-:Y:S01]  /*ef10*/  ISETP.GT.AND P1, PT, R140, 0x1e, PT ;  /* 0x0000001e8c00780c */ /* 0x000fe20003f24270 */
[----:B------:R-:W-:Y:S01]  /*ef20*/  FFMA.FTZ R191, R24, R175, R191 ;  /* 0x000000af18bf7223 */ /* 0x000fe200000100bf */
[----:B------:R-:W-:Y:S01]  /*ef30*/  ISETP.NE.AND P2, PT, R140, RZ, PT ;  /* 0x000000ff8c00720c */ /* 0x000fe20003f45270 */
[----:B------:R-:W3:Y:S01]  /*ef40*/  SHFL.DOWN PT, R32, R17, 0x1, 0x1f ;  /* 0x08201f0011207f89 */ /* 0x000ee200000e0000 */
        /* <DEDUP_REMOVED lines=23> */
[----:B---3--:R-:W-:Y:S01]  /*f0c0*/  @!P1 FADD.FTZ R17, R17, R32 ;  /* 0x0000002011119221 */ /* 0x008fe20000010000 */
        /* <DEDUP_REMOVED lines=8> */
[----:B------:R-:W2:Y:S01]  /*f150*/  SHFL.DOWN PT, R31, R18, 0x2, 0x1f ;  /* 0x08401f00121f7f89 */ /* 0x000ea200000e0000 */
        /* <DEDUP_REMOVED lines=36> */
[----:B------:R-:W0:Y:S04]  /*f3a0*/  LDS.64 R20, [R139+0x6310] ;  /* 0x006310008b147984 */ /* 0x000e280000000a00 */
[----:B------:R-:W2:Y:S01]  /*f3b0*/  @P0 LDS.64 R22, [R17+0x8d60] ;  /* 0x008d600011160984 */ /* 0x000ea20000000a00 */
[----:B0-----:R-:W-:Y:S01]  /*f3c0*/  FADD.FTZ R19, R19, R21 ;  /* 0x0000001513137221 */ /* 0x001fe20000010000 */
[----:B------:R-:W-:-:S03]  /*f3d0*/  FADD.FTZ R18, R18, R20 ;  /* 0x0000001412127221 */ /* 0x000fc60000010000 */
[----:B--2---:R-:W-:Y:S01]  /*f3e0*/  @P0 FADD.FTZ R19, R19, R23 ;  /* 0x0000001713130221 */ /* 0x004fe20000010000 */
[----:B------:R-:W-:-:S05]  /*f3f0*/  @P0 FADD.FTZ R18, R18, R22 ;  /* 0x0000001612120221 */ /* 0x000fca0000010000 */
[----:B------:R2:W-:Y:S02]  /*f400*/  STS.64 [R17+0x8d60], R18 ;  /* 0x008d601211007388 */ /* 0x0005e40000000a00 */
.L_x_9091:
[----:B------:R-:W-:Y:S05]  /*f410*/  BSYNC B0 ;  /* 0x0000000000007941 */ /* 0x000fea0003800000 */
.L_x_9090:
[----:B------:R-:W-:Y:S02]  /*f420*/  UIADD3 UR6, UR6, 0x1, URZ ;  /* 0x0000000106067890 */ /* 0x000fe4000fffe03f */
[----:B------:R-:W-:Y:S02]  /*f430*/  UIADD3 UR7, UP1, UR7, 0x1, URZ ;  /* 0x0000000107077890 */ /* 0x000fe4000ff3e03f */
[----:B------:R-:W-:Y:S02]  /*f440*/  UISETP.GE.AND UP0, UPT, UR6, UR54, UPT ;  /* 0x000000360600728c */ /* 0x000fe4000bf06270 */
[----:B------:R-:W-:-:S04]  /*f450*/  UIADD3.X UR8, URZ, UR8, URZ, UP1, !UPT ;  /* 0x000000083f087290 */ /* 0x000fc80008ffe43f */
[----:B------:R-:W-:-:S13]  /*f460*/  PLOP3.LUT P0, PT, PT, PT, UP0, 0x80, 0x0 ;  /* 0x000000000000781c */ /* 0x000fda0003f0f008 */
[----:B------:R-:W-:Y:S05]  /*f470*/  @!P0 BRA `(.L_x_9092) ;  /* 0xffffff5800748947 */ /* 0x000fea000383ffff */
.L_x_8997:
[----:B------:R-:W-:Y:S01]  /*f480*/  SHF.L.U32 R0, R141, 0x4, RZ ;  /* 0x000000048d007819 */ /* 0x000fe200000006ff */
[----:B------:R-:W-:Y:S03]  /*f490*/  BAR.SYNC.DEFER_BLOCKING 0x0 ;  /* 0x0000000000007b1d */ /* 0x000fe60000010000 */
[----:B------:R-:W-:Y:S02]  /*f4a0*/  LOP3.LUT R0, R0, 0xfffffe00, RZ, 0xc0, !PT ;  /* 0xfffffe0000007812 */ /* 0x000fe400078ec0ff */
[----:B------:R-:W-:Y:S02]  /*f4b0*/  MOV R2, UR49 ;  /* 0x0000003100027c02 */ /* 0x000fe40008000f00 */
[----:B------:R-:W-:Y:S01]  /*f4c0*/  MOV R3, UR48 ;  /* 0x0000003000037c02 */ /* 0x000fe20008000f00 */
[----:B------:R-:W3:Y:S01]  /*f4d0*/  LDL R114, [R1+0x48] ;  /* 0x0000480001727983 */ /* 0x000ee20000100800 */
[----:B------:R-:W-:-:S02]  /*f4e0*/  LOP3.LUT R16, R0, 0x1f, R141, 0xf8, !PT ;  /* 0x0000001f00107812 */ /* 0x000fc400078ef88d */
[----:B--2---:R-:W-:Y:S01]  /*f4f0*/  PRMT R17, RZ, 0x7610, R17 ;  /* 0x00007610ff117816 */ /* 0x004fe20000000011 */
[----:B------:R-:W2:Y:S01]  /*f500*/  LDL R78, [R1+0x44] ;  /* 0x00004400014e7983 */ /* 0x000ea20000100800 */
[C---:B------:R-:W-:Y:S02]  /*f510*/  LOP3.LUT R15, R16.reuse, 0x20, RZ, 0xfc, !PT ;  /* 0x00000020100f7812 */ /* 0x040fe400078efcff */
[----:B0-----:R-:W-:Y:S01]  /*f520*/  PRMT R20, RZ, 0x7610, R20 ;  /* 0x00007610ff147816 */ /* 0x001fe20000000014 */
[----:B-1----:R-:W5:Y:S01]  /*f530*/  LDL R77, [R1+0x40] ;  /* 0x00004000014d7983 */ /* 0x002f620000100800 */
        /* <DEDUP_REMOVED lines=12> */
[----:B------:R-:W3:Y:S01]  /*f600*/  @!P2 LDG.E.U16 R17, desc[UR22][R18.64] ;  /* 0x000000161211a981 */ /* 0x000ee2000c1e1500 */
[C---:B------:R-:W-:Y:S02]  /*f610*/  LOP3.LUT R3, R16.reuse, 0xa0, RZ, 0xfc, !PT ;  /* 0x000000a010037812 */ /* 0x040fe400078efcff */
[----:B------:R-:W-:Y:S01]  /*f620*/  PRMT R24, RZ, 0x7610, R24 ;  /* 0x00007610ff187816 */ /* 0x000fe20000000018 */
[----:B------:R-:W2:Y:S01]  /*f630*/  @!P1 LDG.E.U16 R20, desc[UR22][R18.64+0x40] ;  /* 0x0000401612149981 */ /* 0x000ea2000c1e1500 */
        /* <DEDUP_REMOVED lines=62> */
[----:B------:R-:W-:Y:S02]  /*fa20*/  F2FP.F16.F32.PACK_AB R79, R79, R80 ;  /* 0x000000504f4f723e */ /* 0x000fe400000000ff */
[----:B------:R-:W-:Y:S01]  /*fa30*/  MOV R58, UR17 ;  /* 0x00000011003a7c02 */ /* 0x000fe20008000f00 */
[----:B------:R-:W4:Y:S01]  /*fa40*/  @!P5 LDG.E.U16 R31, desc[UR22][R18.64+0x300] ;  /* 0x00030016121fd981 */ /* 0x000f22000c1e1500 */
[----:B------:R-:W-:Y:S01]  /*fa50*/  ISETP.GE.AND P1, PT, R13, UR17, PT ;  /* 0x000000110d007c0c */ /* 0x000fe2000bf26270 */
[----:B------:R-:W-:-:S02]  /*fa60*/  ULEA UR8, UR16, 0xfffffc00, 0xa ;  /* 0xfffffc0010087891 */ /* 0x000fc4000f8e503f */
[----:B------:R-:W-:Y:S02]  /*fa70*/  USHF.R.S32.HI UR21, URZ, 0x1f, UR9 ;  /* 0x0000001f3f157899 */ /* 0x000fe40008011409 */
[----:B------:R-:W4:Y:S01]  /*fa80*/  @!P3 LDG.E.U16 R32, desc[UR22][R18.64+0x340] ;  /* 0x000340161220b981 */ /* 0x000f22000c1e1500 */
[----:B------:R-:W-:-:S03]  /*fa90*/  ULDC.64 UR26, c[0x0][0x3a8] ;  /* 0x0000ea00001a7ab9 */ /* 0x000fc60000000a00 */
[----:B------:R-:W4:Y:S04]  /*faa0*/  @!P2 LDG.E.U16 R33, desc[UR22][R18.64+0x380] ;  /* 0x000380161221a981 */ /* 0x000f28000c1e1500 */
[----:B------:R-:W4:Y:S04]  /*fab0*/  @!P1 LDG.E.U16 R34, desc[UR22][R18.64+0x3c0] ;  /* 0x0003c01612229981 */ /* 0x000f28000c1e1500 */
        /* <DEDUP_REMOVED lines=24> */
[----:B--2---:R-:W-:Y:S02]  /*fc40*/  HADD2.F32 R18, -RZ, R18.H0_H0 ;  /* 0x20000012ff127230 */ /* 0x004fe40000004100 */
[----:B---3--:R-:W-:Y:S02]  /*fc50*/  HADD2.F32 R19, -RZ, R19.H0_H0 ;  /* 0x20000013ff137230 */ /* 0x008fe40000004100 */
[----:B------:R-:W-:Y:S01]  /*fc60*/  FADD.FTZ R23, R17, UR4 ;  /* 0x0000000411177e21 */ /* 0x000fe20008010000 */
[----:B------:R-:W-:Y:S01]  /*fc70*/  FADD.FTZ R24, R18, UR4 ;  /* 0x0000000412187e21 */ /* 0x000fe20008010000 */
[----:B------:R-:W-:Y:S01]  /*fc80*/  LDS.U16 R17, [R138+0x8] ;  /* 0x000008008a117984 */ /* 0x000fe20000000400 */
[----:B------:R-:W-:Y:S02]  /*fc90*/  FADD.FTZ R25, R19, UR4 ;  /* 0x0000000413197e21 */ /* 0x000fe40008010000 */
[----:B------:R-:W-:Y:S01]  /*fca0*/  FSETP.GTU.FTZ.AND P1, PT, R23, 20, PT ;  /* 0x41a000001700780b */ /* 0x000fe20003f3c000 */
[----:B----4-:R-:W-:Y:S01]  /*fcb0*/  HADD2.F32 R20, -RZ, R20.H0_H0 ;  /* 0x20000014ff147230 */ /* 0x010fe20000004100 */
[----:B------:R-:W-:Y:S01]  /*fcc0*/  FSETP.GTU.FTZ.AND P6, PT, R24, 20, PT ;  /* 0x41a000001800780b */ /* 0x000fe20003fdc000 */
[----:B------:R-:W-:Y:S01]  /*fcd0*/  LDS.U16 R18, [R138+0xa] ;  /* 0x00000a008a127984 */ /* 0x000fe20000000400 */
[----:B------:R-:W-:-:S02]  /*fce0*/  FSETP.GTU.FTZ.AND P5, PT, R25, 20, PT ;  /* 0x41a000001900780b */ /* 0x000fc40003fbc000 */
[----:B------:R-:W-:Y:S01]  /*fcf0*/  FADD.FTZ R26, R20, UR4 ;  /* 0x00000004141a7e21 */ /* 0x000fe20008010000 */
[----:B------:R-:W-:Y:S04]  /*fd00*/  LDS.U16 R19, [R138+0xc] ;  /* 0x00000c008a137984 */ /* 0x000fe80000000400 */
[----:B------:R-:W1:Y:S02]  /*fd10*/  LDS.U16 R20, [R138+0xe] ;  /* 0x00000e008a147984 */ /* 0x000e640000000400 */
[----:B------:R-:W-:Y:S02]  /*fd20*/  @!P1 FMUL.FTZ R23, R23, -1.4426950216293334961 ;  /* 0xbfb8aa3b17179820 */ /* 0x000fe40000410000 */
[----:B------:R-:W-:Y:S02]  /*fd30*/  @!P6 FMUL.FTZ R24, R24, -1.4426950216293334961 ;  /* 0xbfb8aa3b1818e820 */ /* 0x000fe40000410000 */
[----:B------:R-:W-:-:S02]  /*fd40*/  @!P5 FMUL.FTZ R25, R25, -1.4426950216293334961 ;  /* 0xbfb8aa3b1919d820 */ /* 0x000fc40000410000 */
[----:B------:R-:W2:Y:S08]  /*fd50*/  @!P1 MUFU.EX2 R23, R23 ;  /* 0x0000001700179308 */ /* 0x000eb00000000800 */
[----:B------:R-:W3:Y:S08]  /*fd60*/  @!P6 MUFU.EX2 R24, R24 ;  /* 0x000000180018e308 */ /* 0x000ef00000000800 */
[----:B------:R-:W4:Y:S01]  /*fd70*/  @!P5 MUFU.EX2 R25, R25 ;  /* 0x000000190019d308 */ /* 0x000f220000000800 */
[----:B--2---:R-:W-:Y:S01]  /*fd80*/  @!P1 FADD.FTZ R23, R23, 1 ;  /* 0x3f80000017179421 */ /* 0x004fe20000010000 */
[----:B---3--:R-:W-:-:S06]  /*fd90*/  @!P6 FADD.FTZ R24, R24, 1 ;  /* 0x3f8000001818e421 */ /* 0x008fcc0000010000 */
[----:B------:R-:W2:Y:S01]  /*fda0*/  @!P1 MUFU.RCP R28, R23 ;  /* 0x00000017001c9308 */ /* 0x000ea20000001000 */
[----:B----4-:R-:W-:-:S07]  /*fdb0*/  @!P5 FADD.FTZ R25, R25, 1 ;  /* 0x3f8000001919d421 */ /* 0x010fce0000010000 */
[----:B------:R-:W3:Y:S08]  /*fdc0*/  @!P6 MUFU.RCP R27, R24 ;  /* 0x00000018001be308 */ /* 0x000ef00000001000 */
[----:B------:R-:W4:Y:S01]  /*fdd0*/  @!P5 MUFU.RCP R30, R25 ;  /* 0x00000019001ed308 */ /* 0x000f220000001000 */
[----:B-1----:R-:W-:Y:S02]  /*fde0*/  HADD2.F32 R20, -RZ, R20.H0_H0 ;  /* 0x20000014ff147230 */ /* 0x002fe40000004100 */
[----:B------:R-:W-:-:S02]  /*fdf0*/  HADD2.F32 R21, -RZ, R21.H0_H0 ;  /* 0x20000015ff157230 */ /* 0x000fc40000004100 */
[----:B------:R-:W-:Y:S02]  /*fe00*/  HADD2.F32 R22, -RZ, R22.H0_H0 ;  /* 0x20000016ff167230 */ /* 0x000fe40000004100 */
[----:B------:R-:W-:Y:S01]  /*fe10*/  FADD.FTZ R20, R20, UR4 ;  /* 0x0000000414147e21 */ /* 0x000fe20008010000 */
[----:B------:R-:W-:Y:S02]  /*fe20*/  FADD.FTZ R21, R21, UR4 ;  /* 0x0000000415157e21 */ /* 0x000fe40008010000 */
[----:B------:R-:W-:Y:S01]  /*fe30*/  FADD.FTZ R22, R22, UR4 ;  /* 0x0000000416167e21 */ /* 0x000fe20008010000 */
[----:B--2---:R-:W-:Y:S01]  /*fe40*/  @!P1 FMUL.FTZ R95, R95, R28 ;  /* 0x0000001c5f5f9220 */ /* 0x004fe20000410000 */
[----:B---3--:R-:W-:Y:S01]  /*fe50*/  @!P6 FMUL.FTZ R96, R96, R27 ;  /* 0x0000001b6060e220 */ /* 0x008fe20000410000 */
[----:B------:R-:W-:Y:S02]  /*fe60*/  FSETP.GTU.FTZ.AND P1, PT, R20, 20, PT ;  /* 0x41a000001400780b */ /* 0x000fe40003f3c000 */
[----:B------:R-:W-:Y:S01]  /*fe70*/  FSETP.GTU.FTZ.AND P6, PT, R21, 20, PT ;  /* 0x41a000001500780b */ /* 0x000fe20003fdc000 */
[----:B----4-:R-:W-:Y:S01]  /*fe80*/  @!P5 FMUL.FTZ R97, R97, R30 ;  /* 0x0000001e6161d220 */ /* 0x010fe20000410000 */
[----:B------:R-:W-:Y:S01]  /*fe90*/  FSETP.GTU.FTZ.AND P5, PT, R22, 20, PT ;  /* 0x41a000001600780b */ /* 0x000fe20003fbc000 */
[----:B------:R-:W-:-:S02]  /*fea0*/  HADD2.F32 R18, -RZ, R18.H0_H0 ;  /* 0x20000012ff127230 */ /* 0x000fc40000004100 */
[----:B------:R-:W-:Y:S02]  /*feb0*/  HADD2.F32 R17, -RZ, R17.H0_H0 ;  /* 0x20000011ff117230 */ /* 0x000fe40000004100 */
[----:B------:R-:W-:Y:S02]  /*fec0*/  HADD2.F32 R19, -RZ, R19.H0_H0 ;  /* 0x20000013ff137230 */ /* 0x000fe40000004100 */
[----:B------:R-:W-:Y:S01]  /*fed0*/  FADD.FTZ R18, R18, UR4 ;  /* 0x0000000412127e21 */ /* 0x000fe20008010000 */
[----:B------:R-:W-:Y:S01]  /*fee0*/  FADD.FTZ R17, R17, UR4 ;  /* 0x0000000411117e21 */ /* 0x000fe20008010000 */
[----:B------:R-:W-:Y:S01]  /*fef0*/  @!P1 FMUL.FTZ R20, R20, -1.4426950216293334961 ;  /* 0xbfb8aa3b14149820 */ /* 0x000fe20000410000 */
[----:B------:R-:W-:Y:S02]  /*ff00*/  FADD.FTZ R19, R19, UR4 ;  /* 0x0000000413137e21 */ /* 0x000fe40008010000 */
[----:B------:R-:W-:Y:S01]  /*ff10*/  FSETP.GTU.FTZ.AND P3, PT, R18, 20, PT ;  /* 0x41a000001200780b */ /* 0x000fe20003f7c000 */
[----:B------:R-:W-:Y:S01]  /*ff20*/  @!P6 FMUL.FTZ R21, R21, -1.4426950216293334961 ;  /* 0xbfb8aa3b1515e820 */ /* 0x000fe20000410000 */
[----:B------:R-:W-:Y:S01]  /*ff30*/  @!P5 FMUL.FTZ R22, R22, -1.4426950216293334961 ;  /* 0xbfb8aa3b1616d820 */ /* 0x000fe20000410000 */
[----:B------:R-:W-:Y:S01]  /*ff40*/  FSETP.GTU.FTZ.AND P4, PT, R17, 20, PT ;  /* 0x41a000001100780b */ /* 0x000fe20003f9c000 */
[----:B------:R-:W1:Y:S01]  /*ff50*/  @!P1 MUFU.EX2 R20, R20 ;  /* 0x0000001400149308 */ /* 0x000e620000000800 */
[----:B------:R-:W-:-:S07]  /*ff60*/  FSETP.GTU.FTZ.AND P2, PT, R19, 20, PT ;  /* 0x41a000001300780b */ /* 0x000fce0003f5c000 */
[----:B------:R-:W2:Y:S01]  /*ff70*/  @!P6 MUFU.EX2 R21, R21 ;  /* 0x000000150015e308 */ /* 0x000ea20000000800 */
[----:B------:R-:W-:-:S07]  /*ff80*/  @!P3 FMUL.FTZ R18, R18, -1.4426950216293334961 ;  /* 0xbfb8aa3b1212b820 */ /* 0x000fce0000410000 */
[----:B------:R-:W3:Y:S01]  /*ff90*/  @!P5 MUFU.EX2 R22, R22 ;  /* 0x000000160016d308 */ /* 0x000ee20000000800 */
[----:B------:R-:W-:Y:S01]  /*ffa0*/  @!P4 FMUL.FTZ R17, R17, -1.4426950216293334961 ;  /* 0xbfb8aa3b1111c820 */ /* 0x000fe20000410000 */
[----:B------:R-:W-:Y:S01]  /*ffb0*/  @!P2 FMUL.FTZ R19, R19, -1.4426950216293334961 ;  /* 0xbfb8aa3b1313a820 */ /* 0x000fe20000410000 */
[----:B------:R-:W-:Y:S01]  /*ffc0*/  FSETP.GTU.FTZ.AND P0, PT, R26, 20, PT ;  /* 0x41a000001a00780b */ /* 0x000fe20003f1c000 */
[----:B-1----:R-:W-:-:S04]  /*ffd0*/  @!P1 FADD.FTZ R20, R20, 1 ;  /* 0x3f80000014149421 */ /* 0x002fc80000010000 */
[----:B------:R-:W1:Y:S01]  /*ffe0*/  @!P3 MUFU.EX2 R18, R18 ;  /* 0x000000120012b308 */ /* 0x000e620000000800 */
[----:B--2---:R-:W-:Y:S01]  /*fff0*/  @!P6 FADD.FTZ R21, R21, 1 ;  /* 0x3f8000001515e421 */ /* 0x004fe20000010000 */
[----:B------:R-:W-:-:S06]  /*10000*/  SHF.L.U32 R23, R141, 0x4, RZ ;  /* 0x000000048d177819 */ /* 0x000fcc00000006ff */
[----:B------:R-:W2:Y:S01]  /*10010*/  @!P4 MUFU.EX2 R17, R17 ;  /* 0x000000110011c308 */ /* 0x000ea20000000800 */
[----:B---3--:R-:W-:Y:S01]  /*10020*/  @!P5 FADD.FTZ R22, R22, 1 ;  /* 0x3f8000001616d421 */ /* 0x008fe20000010000 */
[----:B------:R-:W-:-:S06]  /*10030*/  LOP3.LUT R23, R23, 0xfffffe00, RZ, 0xc0, !PT ;  /* 0xfffffe0017177812 */ /* 0x000fcc00078ec0ff */
[----:B------:R-:W3:Y:S01]  /*10040*/  @!P2 MUFU.EX2 R19, R19 ;  /* 0x000000130013a308 */ /* 0x000ee20000000800 */
[----:B------:R-:W-:Y:S01]  /*10050*/  LEA R52, R140, R23, 0x4 ;  /* 0x000000178c347211 */ /* 0x000fe200078e20ff */
[----:B------:R-:W-:-:S06]  /*10060*/  @!P0 FMUL.FTZ R26, R26, -1.4426950216293334961 ;  /* 0xbfb8aa3b1a1a8820 */ /* 0x000fcc0000410000 */
[----:B------:R-:W4:Y:S01]  /*10070*/  @!P1 MUFU.RCP R20, R20 ;  /* 0x0000001400149308 */ /* 0x000f220000001000 */
[----:B-1----:R-:W-:-:S07]  /*10080*/  @!P3 FADD.FTZ R18, R18, 1 ;  /* 0x3f8000001212b421 */ /* 0x002fce0000010000 */
[----:B------:R-:W1:Y:S08]  /*10090*/  @!P6 MUFU.RCP R21, R21 ;  /* 0x000000150015e308 */ /* 0x000e700000001000 */
[----:B------:R-:W5:Y:S01]  /*100a0*/  @!P5 MUFU.RCP R22, R22 ;  /* 0x000000160016d308 */ /* 0x000f620000001000 */
[C---:B------:R-:W-:Y:S01]  /*100b0*/  IADD3 R37, R52.reuse, 0x8, RZ ;  /* 0x0000000834257810 */ /* 0x040fe20007ffe0ff */
[----:B--2---:R-:W-:Y:S01]  /*100c0*/  @!P4 FADD.FTZ R17, R17, 1 ;  /* 0x3f8000001111c421 */ /* 0x004fe20000010000 */
[----:B------:R-:W-:Y:S01]  /*100d0*/  IADD3 R27, R52, 0x3, RZ ;  /* 0x00000003341b7810 */ /* 0x000fe20007ffe0ff */
[----:B---3--:R-:W-:-:S04]  /*100e0*/  @!P2 FADD.FTZ R19, R19, 1 ;  /* 0x3f8000001313a421 */ /* 0x008fc80000010000 */
[----:B------:R2:W-:Y:S01]  /*100f0*/  @!P3 MUFU.RCP R53, R18 ;  /* 0x000000120035b308 */ /* 0x0005e20000001000 */
[----:B------:R-:W-:Y:S01]  /*10100*/  LEA.HI.SX32 R30, R27, R52, 0x1b ;  /* 0x000000341b1e7211 */ /* 0x000fe200078fdaff */
[----:B----4-:R-:W-:Y:S01]  /*10110*/  @!P1 FMUL.FTZ R103, R103, R20 ;  /* 0x0000001467679220 */ /* 0x010fe20000410000 */
[----:B-1----:R-:W-:Y:S01]  /*10120*/  @!P6 FMUL.FTZ R104, R104, R21 ;  /* 0x000000156868e220 */ /* 0x002fe20000410000 */
[----:B------:R-:W-:Y:S04]  /*10130*/  LDS.U16 R20, [R138+0x1a] ;  /* 0x00001a008a147984 */ /* 0x000fe80000000400 */
[----:B------:R-:W1:Y:S01]  /*10140*/  @!P0 MUFU.EX2 R26, R26 ;  /* 0x0000001a001a8308 */ /* 0x000e620000000800 */
[----:B--2---:R-:W-:Y:S01]  /*10150*/  LEA.HI.SX32 R18, R37, R52, 0x1b ;  /* 0x0000003425127211 */ /* 0x004fe200078fdaff */
[----:B-----5:R-:W-:Y:S01]  /*10160*/  @!P5 FMUL.FTZ R105, R105, R22 ;  /* 0x000000166969d220 */ /* 0x020fe20000410000 */
[----:B------:R-:W-:Y:S02]  /*10170*/  LDS.U16 R21, [R138+0x1c] ;  /* 0x00001c008a157984 */ /* 0x000fe40000000400 */
[----:B------:R-:W-:-:S02]  /*10180*/  LEA R27, R18, R139, 0x1 ;  /* 0x0000008b121b7211 */ /* 0x000fc400078e08ff */
[----:B------:R-:W-:Y:S01]  /*10190*/  LDS.U16 R18, [R138+0x16] ;  /* 0x000016008a127984 */ /* 0x000fe20000000400 */
[----:B------:R2:W-:Y:S03]  /*101a0*/  @!P4 MUFU.RCP R54, R17 ;  /* 0x000000110036c308 */ /* 0x0005e60000001000 */
[----:B------:R-:W-:Y:S05]  /*101b0*/  LDS.U16 R22, [R138+0x1e] ;  /* 0x00001e008a167984 */ /* 0x000fea0000000400 */
[----:B------:R3:W-:Y:S01]  /*101c0*/  @!P2 MUFU.RCP R56, R19 ;  /* 0x000000130038a308 */ /* 0x0007e20000001000 */
[----:B--2---:R-:W2:Y:S04]  /*101d0*/  LDS.U16 R17, [R138+0x14] ;  /* 0x000014008a117984 */ /* 0x004ea80000000400 */
[----:B---3--:R-:W3:Y:S01]  /*101e0*/  LDS.U16 R19, [R138+0x18] ;  /* 0x000018008a137984 */ /* 0x008ee20000000400 */
[----:B------:R-:W-:Y:S01]  /*101f0*/  BAR.SYNC.DEFER_BLOCKING 0x0 ;  /* 0x0000000000007b1d */ /* 0x000fe20000010000 */
[----:B-1----:R-:W-:Y:S01]  /*10200*/  @!P0 FADD.FTZ R26, R26, 1 ;  /* 0x3f8000001a1a8421 */ /* 0x002fe20000010000 */
[----:B------:R-:W-:-:S02]  /*10210*/  IADD3 R23, R52, 0x1, RZ ;  /* 0x0000000134177810 */ /* 0x000fc40007ffe0ff */
[C---:B------:R-:W-:Y:S02]  /*10220*/  IADD3 R25, R52.reuse, 0x2, RZ ;  /* 0x0000000234197810 */ /* 0x040fe40007ffe0ff */
[----:B------:R1:W4:Y:S01]  /*10230*/  @!P0 MUFU.RCP R51, R26 ;  /* 0x0000001a00338308 */ /* 0x0003220000001000 */
[C---:B------:R-:W-:Y:S02]  /*10240*/  IADD3 R29, R52.reuse, 0x4, RZ ;  /* 0x00000004341d7810 */ /* 0x040fe40007ffe0ff */
[C---:B------:R-:W-:Y:S02]  /*10250*/  IADD3 R31, R52.reuse, 0x5, RZ ;  /* 0x00000005341f7810 */ /* 0x040fe40007ffe0ff */
[----:B------:R-:W-:Y:S02]  /*10260*/  LEA.HI.SX32 R24, R23, R52, 0x1b ;  /* 0x0000003417187211 */ /* 0x000fe400078fdaff */
[C---:B------:R-:W-:Y:S02]  /*10270*/  IADD3 R33, R52.reuse, 0x6, RZ ;  /* 0x0000000634217810 */ /* 0x040fe40007ffe0ff */
[----:B-1----:R-:W-:-:S02]  /*10280*/  IADD3 R26, R52, 0xb, RZ ;  /* 0x0000000b341a7810 */ /* 0x002fc40007ffe0ff */
[-C--:B------:R-:W-:Y:S02]  /*10290*/  LEA.HI.SX32 R28, R25, R52.reuse, 0x1b ;  /* 0x00000034191c7211 */ /* 0x080fe400078fdaff */
[----:B------:R-:W-:Y:S02]  /*102a0*/  IADD3 R35, R52, 0x7, RZ ;  /* 0x0000000734237810 */ /* 0x000fe40007ffe0ff */
[-C--:B------:R-:W-:Y:S02]  /*102b0*/  LEA.HI.SX32 R32, R29, R52.reuse, 0x1b ;  /* 0x000000341d207211 */ /* 0x080fe400078fdaff */
[-C--:B------:R-:W-:Y:S02]  /*102c0*/  LEA.HI.SX32 R44, R26, R52.reuse, 0x1b ;  /* 0x000000341a2c7211 */ /* 0x080fe400078fdaff */
[----:B------:R-:W-:Y:S02]  /*102d0*/  IADD3 R39, R52, 0x9, RZ ;  /* 0x0000000934277810 */ /* 0x000fe40007ffe0ff */
[----:B------:R-:W-:-:S02]  /*102e0*/  LEA.HI.SX32 R34, R31, R52, 0x1b ;  /* 0x000000341f227211 */ /* 0x000fc400078fdaff */
[-C--:B------:R-:W-:Y:S02]  /*102f0*/  LEA R26, R24, R139.reuse, 0x1 ;  /* 0x0000008b181a7211 */ /* 0x080fe400078e08ff */
[----:B------:R-:W-:Y:S02]  /*10300*/  PRMT R23, R93, 0x7632, R23 ;  /* 0x000076325d177816 */ /* 0x000fe40000000017 */
[----:B------:R-:W-:Y:S02]  /*10310*/  IADD3 R41, R52, 0xa, RZ ;  /* 0x0000000a34297810 */ /* 0x000fe40007ffe0ff */
[-C--:B------:R-:W-:Y:S02]  /*10320*/  LEA.HI.SX32 R36, R33, R52.reuse, 0x1b ;  /* 0x0000003421247211 */ /* 0x080fe400078fdaff */
[----:B------:R-:W-:Y:S02]  /*10330*/  LEA R28, R28, R139, 0x1 ;  /* 0x0000008b1c1c7211 */ /* 0x000fe400078e08ff */
[----:B------:R-:W-:-:S02]  /*10340*/  LEA.HI.SX32 R38, R35, R52, 0x1b ;  /* 0x0000003423267211 */ /* 0x000fc400078fdaff */
[-C--:B------:R-:W-:Y:S02]  /*10350*/  LEA R30, R30, R139.reuse, 0x1 ;  /* 0x0000008b1e1e7211 */ /* 0x080fe400078e08ff */
[----:B------:R-:W-:Y:S01]  /*10360*/  PRMT R24, R91, 0x7632, R24 ;  /* 0x000076325b187816 */ /* 0x000fe20000000018 */
[----:B------:R-:W-:Y:S01]  /*10370*/  STS.U16 [R138], R93 ;  /* 0x0000005d8a007388 */ /* 0x000fe20000000400 */
[----:B------:R-:W-:Y:S02]  /*10380*/  IADD3 R43, R52, 0xc, RZ ;  /* 0x0000000c342b7810 */ /* 0x000fe40007ffe0ff */
[----:B------:R-:W-:Y:S01]  /*10390*/  LEA R32, R32, R139, 0x1 ;  /* 0x0000008b20207211 */ /* 0x000fe200078e08ff */
[----:B------:R1:W-:Y:S01]  /*103a0*/  STS.U16 [R26+0x2], R23 ;  /* 0x000002171a007388 */ /* 0x0003e20000000400 */
[----:B------:R-:W-:Y:S02]  /*103b0*/  IADD3 R45, R52, 0xd, RZ ;  /* 0x0000000d342d7810 */ /* 0x000fe40007ffe0ff */
[----:B------:R-:W-:-:S02]  /*103c0*/  LEA.HI.SX32 R40, R39, R52, 0x1b ;  /* 0x0000003427287211 */ /* 0x000fc400078fdaff */
[-C--:B------:R-:W-:Y:S02]  /*103d0*/  LEA R34, R34, R139.reuse, 0x1 ;  /* 0x0000008b22227211 */ /* 0x080fe400078e08ff */
[----:B------:R-:W-:Y:S01]  /*103e0*/  PRMT R25, R89, 0x7632, R25 ;  /* 0x0000763259197816 */ /* 0x000fe20000000019 */
[----:B------:R-:W-:Y:S01]  /*103f0*/  STS.U16 [R28+0x4], R91 ;  /* 0x0000045b1c007388 */ /* 0x000fe20000000400 */
[----:B------:R-:W-:Y:S02]  /*10400*/  IADD3 R47, R52, 0xe, RZ ;  /* 0x0000000e342f7810 */ /* 0x000fe40007ffe0ff */
[----:B------:R-:W-:Y:S02]  /*10410*/  LEA.HI.SX32 R42, R41, R52, 0x1b ;  /* 0x00000034292a7211 */ /* 0x000fe400078fdaff */
[----:B------:R-:W-:Y:S01]  /*10420*/  LEA R36, R36, R139, 0x1 ;  /* 0x0000008b24247211 */ /* 0x000fe200078e08ff */
[----:B------:R5:W-:Y:S01]  /*10430*/  STS.U16 [R30+0x6], R24 ;  /* 0x000006181e007388 */ /* 0x000be20000000400 */
[----:B------:R-:W-:-:S02]  /*10440*/  IADD3 R49, R52, 0xf, RZ ;  /* 0x0000000f34317810 */ /* 0x000fc40007ffe0ff */
[-C--:B------:R-:W-:Y:S02]  /*10450*/  LEA R38, R38, R139.reuse, 0x1 ;  /* 0x0000008b26267211 */ /* 0x080fe400078e08ff */
[----:B-1----:R-:W-:Y:S01]  /*10460*/  PRMT R23, R87, 0x7632, R23 ;  /* 0x0000763257177816 */ /* 0x002fe20000000017 */
        /* <DEDUP_REMOVED lines=16> */
[----:B0-----:R-:W-:Y:S01]  /*10570*/  ULEA UR6, UR7, UR6, 0x18 ;  /* 0x0000000607067291 */ /* 0x001fe2000f8ec03f */
[----:B------:R-:W-:Y:S01]  /*10580*/  LEA R48, R48, R139, 0x1 ;  /* 0x0000008b30307211 */ /* 0x000fe200078e08ff */
[----:B------:R-:W-:Y:S01]  /*10590*/  STS.U16 [R40+0x12], R29 ;  /* 0x0000121d28007388 */ /* 0x000fe20000000400 */
[----:B-1----:R-:W-:-:S02]  /*105a0*/  PRMT R23, R81, 0x7632, R23 ;  /* 0x0000763251177816 */ /* 0x002fc40000000017 */
[-C--:B------:R-:W-:Y:S01]  /*105b0*/  LEA R50, R50, R139.reuse, 0x1 ;  /* 0x0000008b32327211 */ /* 0x080fe200078e08ff */
[----:B------:R-:W-:Y:S01]  /*105c0*/  STS.U16 [R42+0x14], R83 ;  /* 0x000014532a007388 */ /* 0x000fe20000000400 */
[----:B------:R-:W-:Y:S02]  /*105d0*/  LEA R52, R52, R139, 0x1 ;  /* 0x0000008b34347211 */ /* 0x000fe400078e08ff */
[----:B------:R-:W-:Y:S01]  /*105e0*/  PRMT R25, R79, 0x7632, R25 ;  /* 0x000076324f197816 */ /* 0x000fe20000000019 */
[----:B------:R-:W-:Y:S04]  /*105f0*/  STS.U16 [R44+0x16], R24 ;  /* 0x000016182c007388 */ /* 0x000fe80000000400 */
[----:B------:R-:W-:Y:S01]  /*10600*/  STS.U16 [R46+0x18], R81 ;  /* 0x000018512e007388 */ /* 0x000fe20000000400 */
[----:B----4-:R-:W-:-:S03]  /*10610*/  @!P0 FMUL.FTZ R98, R98, R51 ;  /* 0x0000003362628220 */ /* 0x010fc60000410000 */
[----:B------:R0:W-:Y:S01]  /*10620*/  STS.U16 [R48+0x1a], R23 ;  /* 0x00001a1730007388 */ /* 0x0001e20000000400 */
[----:B------:R-:W-:-:S03]  /*10630*/  @!P3 FMUL.FTZ R100, R100, R53 ;  /* 0x000000356464b220 */ /* 0x000fc60000410000 */
        /* <DEDUP_REMOVED lines=23> */
[----:B------:R-:W-:Y:S01]  /*107b0*/  HADD2.F32 R20, -RZ, R20.H0_H0 ;  /* 0x20000014ff147230 */ /* 0x000fe20000004100 */
[----:B------:R-:W-:Y:S01]  /*107c0*/  MOV R139, UR6 ;  /* 0x00000006008b7c02 */ /* 0x000fe20008000f00 */
[----:B------:R-:W-:Y:S01]  /*107d0*/  BAR.SYNC.DEFER_BLOCKING 0x0 ;  /* 0x0000000000007b1d */ /* 0x000fe20000010000 */
[----:B------:R-:W-:Y:S01]  /*107e0*/  FADD.FTZ R17, R17, UR4 ;  /* 0x0000000411117e21 */ /* 0x000fe20008010000 */
[----:B------:R-:W-:Y:S01]  /*107f0*/  FADD.FTZ R18, R18, UR4 ;  /* 0x0000000412127e21 */ /* 0x000fe20008010000 */
[----:B0-----:R-:W-:Y:S01]  /*10800*/  FADD.FTZ R23, R19, UR4 ;  /* 0x0000000413177e21 */ /* 0x001fe20008010000 */
[----:B------:R-:W-:Y:S01]  /*10810*/  FADD.FTZ R24, R20, UR4 ;  /* 0x0000000414187e21 */ /* 0x000fe20008010000 */
[----:B------:R-:W-:Y:S01]  /*10820*/  @!P2 FMUL.FTZ R101, R101, R56 ;  /* 0x000000386565a220 */ /* 0x000fe20000410000 */
[----:B------:R-:W-:Y:S01]  /*10830*/  FSETP.GTU.FTZ.AND P0, PT, R17, 20, PT ;  /* 0x41a000001100780b */ /* 0x000fe20003f1c000 */
[----:B------:R-:W-:Y:S01]  /*10840*/  HADD2.F32 R21, -RZ, R21.H0_H0 ;  /* 0x20000015ff157230 */ /* 0x000fe20000004100 */
[----:B------:R-:W-:Y:S01]  /*10850*/  FSETP.GTU.FTZ.AND P1, PT, R18, 20, PT ;  /* 0x41a000001200780b */ /* 0x000fe20003f3c000 */
[----:B------:R-:W-:Y:S01]  /*10860*/  HADD2.F32 R22, -RZ, R22.H0_H0 ;  /* 0x20000016ff167230 */ /* 0x000fe20000004100 */
[----:B------:R-:W-:Y:S01]  /*10870*/  FSETP.GTU.FTZ.AND P2, PT, R23, 20, PT ;  /* 0x41a000001700780b */ /* 0x000fe20003f5c000 */
[----:B------:R-:W-:Y:S01]  /*10880*/  @!P4 FMUL.FTZ R99, R99, R54 ;  /* 0x000000366363c220 */ /* 0x000fe20000410000 */
[----:B------:R-:W-:Y:S01]  /*10890*/  FSETP.GTU.FTZ.AND P3, PT, R24, 20, PT ;  /* 0x41a000001800780b */ /* 0x000fe20003f7c000 */
[----:B------:R-:W-:Y:S01]  /*108a0*/  ULDC.64 UR6, c[0x0][0x388] ;  /* 0x0000e20000067ab9 */ /* 0x000fe20000000a00 */
[----:B------:R-:W0:Y:S05]  /*108b0*/  LDS R61, [R139+0x840] ;  /* 0x000840008b3d7984 */ /* 0x000e2a0000000800 */
[----:B------:R-:W-:Y:S01]  /*108c0*/  @!P0 FMUL.FTZ R17, R17, -1.4426950216293334961 ;  /* 0xbfb8aa3b11118820 */ /* 0x000fe20000410000 */
[----:B-1----:R-:W-:Y:S01]  /*108d0*/  FADD.FTZ R25, R21, UR4 ;  /* 0x0000000415197e21 */ /* 0x002fe20008010000 */
[----:B------:R-:W-:Y:S01]  /*108e0*/  FADD.FTZ R54, R22, UR4 ;  /* 0x0000000416367e21 */ /* 0x000fe20008010000 */
[----:B------:R-:W-:Y:S01]  /*108f0*/  @!P1 FMUL.FTZ R20, R18, -1.4426950216293334961 ;  /* 0xbfb8aa3b12149820 */ /* 0x000fe20000410000 */
[----:B------:R-:W-:-:S02]  /*10900*/  @!P2 FMUL.FTZ R21, R23, -1.4426950216293334961 ;  /* 0xbfb8aa3b1715a820 */ /* 0x000fc40000410000 */
[----:B------:R-:W-:Y:S01]  /*10910*/  @!P3 FMUL.FTZ R22, R24, -1.4426950216293334961 ;  /* 0xbfb8aa3b1816b820 */ /* 0x000fe20000410000 */
[----:B------:R-:W-:Y:S02]  /*10920*/  MOV R56, UR8 ;  /* 0x0000000800387c02 */ /* 0x000fe40008000f00 */
        /* <DEDUP_REMOVED lines=44> */
.L_x_9094:
[----:B------:R-:W-:Y:S05]  /*10bf0*/  BSYNC B0 ;  /* 0x0000000000007941 */ /* 0x000fea0003800000 */
.L_x_9093:
        /* <DEDUP_REMOVED lines=10> */
[----:B0-----:R-:W-:Y:S01]  /*10ca0*/  @!P2 FMUL.FTZ R109, R109, R54 ;  /* 0x000000366d6da220 */ /* 0x001fe20000410000 */
        /* <DEDUP_REMOVED lines=10> */
[----:B-1----:R-:W1:Y:S01]  /*10d50*/  @!P5 MUFU.RCP R22, R25 ;  /* 0x000000190016d308 */ /* 0x002e620000001000 */
[----:B------:R-:W-:Y:S01]  /*10d60*/  MOV R21, UR28 ;  /* 0x0000001c00157c02 */ /* 0x000fe20008000f00 */
        /* <DEDUP_REMOVED lines=10> */
[-C--:B------:R-:W-:Y:S01]  /*10e10*/  ISETP.GE.AND P3, PT, R6, R61.reuse, PT ;  /* 0x0000003d0600720c */ /* 0x080fe20003f66270 */
[----:B------:R-:W-:Y:S01]  /*10e20*/  @!P2 STG.E.U16 desc[UR22][R20.64+-0x780], R33 ;  /* 0xfff880211400a986 */ /* 0x000fe2000c101516 */
[----:B-1----:R-:W-:Y:S01]  /*10e30*/  @!P5 FMUL.FTZ R113, R113, R22 ;  /* 0x000000167171d220 */ /* 0x002fe20000410000 */
        /* <DEDUP_REMOVED lines=41> */
[----:B------:R-:W-:-:S03]  /*110d0*/  FADD.FTZ R100, R17, R100 ;  /* 0x0000006411647221 */ /* 0x000fc60000010000 */
        /* <DEDUP_REMOVED lines=14> */
[----:B------:R1:W-:Y:S01]  /*111c0*/  STS.U16 [R34+0xa], R24 ;  /* 0x00000a1822007388 */ /* 0x0003e20000000400 */
[----:B------:R-:W-:Y:S01]  /*111d0*/  F2FP.F16.F32.PACK_AB R21, R110, R109 ;  /* 0x0000006d6e15723e */ /* 0x000fe200000000ff */
[----:B------:R-:W-:Y:S01]  /*111e0*/  FADD.FTZ R108, R105, R108 ;  /* 0x0000006c696c7221 */ /* 0x000fe20000010000 */
[----:B--2---:R-:W-:Y:S01]  /*111f0*/  PRMT R23, R20, 0x7610, R23 ;  /* 0x0000761014177816 */ /* 0x004fe20000000017 */
[----:B------:R-:W-:Y:S01]  /*11200*/  STS.U16 [R36+0xc], R25 ;  /* 0x00000c1924007388 */ /* 0x000fe20000000400 */
[C---:B------:R-:W-:Y:S01]  /*11210*/  PRMT R30, R21.reuse, 0x7610, R30 ;  /* 0x00007610151e7816 */ /* 0x040fe2000000001e */
[----:B------:R-:W-:Y:S01]  /*11220*/  FADD.FTZ R109, R108, R109 ;  /* 0x0000006d6c6d7221 */ /* 0x000fe20000010000 */
[----:B0-----:R-:W-:Y:S01]  /*11230*/  PRMT R32, R21, 0x7632, R32 ;  /* 0x0000763215207816 */ /* 0x001fe20000000020 */
[----:B------:R-:W-:Y:S01]  /*11240*/  STS.U16 [R38+0xe], R29 ;  /* 0x00000e1d26007388 */ /* 0x000fe20000000400 */
[----:B-1----:R-:W-:Y:S01]  /*11250*/  PRMT R24, R20, 0x7632, R24 ;  /* 0x0000763214187816 */ /* 0x002fe20000000018 */
[----:B------:R-:W-:-:S02]  /*11260*/  FADD.FTZ R110, R109, R110 ;  /* 0x0000006e6d6e7221 */ /* 0x000fc40000010000 */
[----:B------:R0:W-:Y:S01]  /*11270*/  STS.U16 [R27+0x10], R26 ;  /* 0x0000101a1b007388 */ /* 0x0001e20000000400 */
[----:B------:R-:W-:Y:S01]  /*11280*/  MOV R20, UR17 ;  /* 0x0000001100147c02 */ /* 0x000fe20008000f00 */
[----:B------:R-:W-:Y:S01]  /*11290*/  UIADD3 UR17, UR7, UR20, URZ ;  /* 0x0000001407117290 */ /* 0x000fe2000fffe03f */
[----:B------:R-:W-:Y:S01]  /*112a0*/  FADD.FTZ R110, R110, R111 ;  /* 0x0000006f6e6e7221 */ /* 0x000fe20000010000 */
        /* <DEDUP_REMOVED lines=49> */
.L_x_9096:
[----:B------:R-:W-:Y:S05]  /*115c0*/  BSYNC B0 ;  /* 0x0000000000007941 */ /* 0x000fea0003800000 */
.L_x_9095:
        /* <DEDUP_REMOVED lines=58> */
.L_x_8964:
        /* <DEDUP_REMOVED lines=38> */
.L_x_9099:
[----:B------:R-:W-:Y:S05]  /*11bd0*/  BSYNC B0 ;  /* 0x0000000000007941 */ /* 0x000fea0003800000 */
.L_x_9098:
        /* <DEDUP_REMOVED lines=41> */
.L_x_9101:
[----:B------:R-:W3:Y:S02]  /*11e70*/  S2R R7, SR_TID.X ;  /* 0x0000000000077919 */ /* 0x000ee40000002100 */
.L_x_9102:
[----:B------:R-:W-:Y:S05]  /*11e80*/  BSYNC B0 ;  /* 0x0000000000007941 */ /* 0x000fea0003800000 */
.L_x_9100:
        /* <DEDUP_REMOVED lines=15> */
.L_x_9103:
[C---:B------:R-:W-:Y:S02]  /*11f80*/  LEA R0, R7.reuse, UR7, 0x3 ;  /* 0x0000000707007c11 */ /* 0x040fe4000f8e18ff */
[----:B0-2---:R-:W-:Y:S02]  /*11f90*/  SHF.R.S32.HI R4, RZ, 0x1f, R7 ;  /* 0x0000001fff047819 */ /* 0x005fe40000011407 */
[----:B---3--:R-:W-:Y:S01]  /*11fa0*/  MOV R2, UR4 ;  /* 0x0000000400027c02 */ /* 0x008fe20008000f00 */
        /* <DEDUP_REMOVED lines=16> */
.L_x_9001:
[----:B------:R-:W-:Y:S01]  /*120b0*/  HFMA2.MMA R69, -RZ, RZ, 0, 5.9604644775390625e-08 ;  /* 0x00000001ff457435 */ /* 0x000fe200000001ff */
[----:B------:R-:W-:Y:S02]  /*120c0*/  MOV R246, R243 ;  /* 0x000000f300f67202 */ /* 0x000fe40000000f00 */
[----:B------:R-:W-:Y:S02]  /*120d0*/  MOV R68, RZ ;  /* 0x000000ff00447202 */ /* 0x000fe40000000f00 */
[----:B------:R-:W-:-:S07]  /*120e0*/  MOV R71, 0xffffffff ;  /* 0xffffffff00477802 */ /* 0x000fce0000000f00 */
[----:B0--3-5:R-:W-:Y:S05]  /*120f0*/  WARPSYNC.COLLECTIVE R71, `(.L_x_9104) ;  /* 0x0000000047087348 */ /* 0x029fea0003c00000 */
[----:B------:R1:W2:Y:S02]  /*12100*/  SHFL.UP P3, R70, R246, R69, R68 ;  /* 0x04000045f6467389 */ /* 0x0002a40000060044 */
[----:B0123-5:R-:W-:Y:S01]  /*12110*/  ENDCOLLECTIVE ;  /* 0x000000000000791b */ /* 0x02ffe20003800000 */
.L_x_9104:
[----:B------:R-:W-:Y:S02]  /*12120*/  MOV R246, R239 ;  /* 0x000000ef00f67202 */ /* 0x000fe40000000f00 */
[----:B------:R-:W-:-:S07]  /*12130*/  MOV R244, R70 ;  /* 0x0000004600f47202 */ /* 0x000fce0000000f00 */
[----:B------:R-:W-:Y:S05]  /*12140*/  WARPSYNC.COLLECTIVE R71, `(.L_x_9105) ;  /* 0x0000000047087348 */ /* 0x000fea0003c00000 */
[----:B------:R0:W1:Y:S02]  /*12150*/  SHFL.UP P3, R70, R246, R69, R68 ;  /* 0x04000045f6467389 */ /* 0x0000640000060044 */
[----:B01----:R-:W-:Y:S01]  /*12160*/  ENDCOLLECTIVE ;  /* 0x000000000000791b */ /* 0x003fe20003800000 */
.L_x_9105:
[----:B------:R-:W-:Y:S02]  /*12170*/  MOV R246, R241 ;  /* 0x000000f100f67202 */ /* 0x000fe40000000f00 */
[----:B------:R-:W-:-:S07]  /*12180*/  MOV R245, R70 ;  /* 0x0000004600f57202 */ /* 0x000fce0000000f00 */
[----:B------:R-:W-:Y:S05]  /*12190*/  WARPSYNC.COLLECTIVE R71, `(.L_x_9106) ;  /* 0x0000000047087348 */ /* 0x000fea0003c00000 */
[----:B------:R0:W1:Y:S02]  /*121a0*/  SHFL.UP P3, R70, R246, R69, R68 ;  /* 0x04000045f6467389 */ /* 0x0000640000060044 */
[----:B01----:R-:W-:Y:S01]  /*121b0*/  ENDCOLLECTIVE ;  /* 0x000000000000791b */ /* 0x003fe20003800000 */
.L_x_9106:
[----:B------:R-:W-:Y:S02]  /*121c0*/  MOV R246, R242 ;  /* 0x000000f200f67202 */ /* 0x000fe40000000f00 */
[----:B------:R-:W-:-:S07]  /*121d0*/  MOV R247, R70 ;  /* 0x0000004600f77202 */ /* 0x000fce0000000f00 */
[----:B------:R-:W-:Y:S05]  /*121e0*/  WARPSYNC.COLLECTIVE R71, `(.L_x_9107) ;  /* 0x0000000047087348 */ /* 0x000fea0003c00000 */
[----:B------:R0:W1:Y:S02]  /*121f0*/  SHFL.UP P3, R70, R246, R69, R68 ;  /* 0x04000045f6467389 */ /* 0x0000640000060044 */
[----:B01----:R-:W-:Y:S01]  /*12200*/  ENDCOLLECTIVE ;  /* 0x000000000000791b */ /* 0x003fe20003800000 */
.L_x_9107:
        /* <DEDUP_REMOVED lines=19> */
.L_x_9108:
[----:B------:R-:W-:Y:S02]  /*12340*/  MOV R246, R239 ;  /* 0x000000ef00f67202 */ /* 0x000fe40000000f00 */
[----:B------:R-:W-:-:S07]  /*12350*/  MOV R245, R70 ;  /* 0x0000004600f57202 */ /* 0x000fce0000000f00 */
[----:B------:R-:W-:Y:S05]  /*12360*/  WARPSYNC.COLLECTIVE R71, `(.L_x_9109) ;  /* 0x0000000047087348 */ /* 0x000fea0003c00000 */
[----:B------:R0:W1:Y:S02]  /*12370*/  SHFL.UP P3, R70, R246, R69, R68 ;  /* 0x04000045f6467389 */ /* 0x0000640000060044 */
[----:B01----:R-:W-:Y:S01]  /*12380*/  ENDCOLLECTIVE ;  /* 0x000000000000791b */ /* 0x003fe20003800000 */
.L_x_9109:
[----:B------:R-:W-:Y:S02]  /*12390*/  MOV R246, R241 ;  /* 0x000000f100f67202 */ /* 0x000fe40000000f00 */
[----:B------:R-:W-:-:S07]  /*123a0*/  MOV R247, R70 ;  /* 0x0000004600f77202 */ /* 0x000fce0000000f00 */
[----:B------:R-:W-:Y:S05]  /*123b0*/  WARPSYNC.COLLECTIVE R71, `(.L_x_9110) ;  /* 0x0000000047087348 */ /* 0x000fea0003c00000 */
[----:B------:R0:W1:Y:S02]  /*123c0*/  SHFL.UP P3, R70, R246, R69, R68 ;  /* 0x04000045f6467389 */ /* 0x0000640000060044 */
[----:B01----:R-:W-:Y:S01]  /*123d0*/  ENDCOLLECTIVE ;  /* 0x000000000000791b */ /* 0x003fe20003800000 */
.L_x_9110:
[----:B------:R-:W-:Y:S02]  /*123e0*/  MOV R246, R242 ;  /* 0x000000f200f67202 */ /* 0x000fe40000000f00 */
[----:B------:R-:W-:-:S07]  /*123f0*/  MOV R244, R70 ;  /* 0x0000004600f47202 */ /* 0x000fce0000000f00 */
[----:B------:R-:W-:Y:S05]  /*12400*/  WARPSYNC.COLLECTIVE R71, `(.L_x_9111) ;  /* 0x0000000047087348 */ /* 0x000fea0003c00000 */
[----:B------:R0:W1:Y:S02]  /*12410*/  SHFL.UP P3, R70, R246, R69, R68 ;  /* 0x04000045f6467389 */ /* 0x0000640000060044 */
[----:B01----:R-:W-:Y:S01]  /*12420*/  ENDCOLLECTIVE ;  /* 0x000000000000791b */ /* 0x003fe20003800000 */
.L_x_9111:
        /* <DEDUP_REMOVED lines=19> */
.L_x_9112:
[----:B------:R-:W-:Y:S02]  /*12560*/  MOV R246, R239 ;  /* 0x000000ef00f67202 */ /* 0x000fe40000000f00 */
[----:B------:R-:W-:-:S07]  /*12570*/  MOV R245, R70 ;  /* 0x0000004600f57202 */ /* 0x000fce0000000f00 */
[----:B------:R-:W-:Y:S05]  /*12580*/  WARPSYNC.COLLECTIVE R71, `(.L_x_9113) ;  /* 0x0000000047087348 */ /* 0x000fea0003c00000 */
[----:B------:R0:W1:Y:S02]  /*12590*/  SHFL.UP P3, R70, R246, R69, R68 ;  /* 0x04000045f6467389 */ /* 0x0000640000060044 */
[----:B01----:R-:W-:Y:S01]  /*125a0*/  ENDCOLLECTIVE ;  /* 0x000000000000791b */ /* 0x003fe20003800000 */
.L_x_9113:
[----:B------:R-:W-:Y:S02]  /*125b0*/  MOV R246, R241 ;  /* 0x000000f100f67202 */ /* 0x000fe40000000f00 */
[----:B------:R-:W-:-:S07]  /*125c0*/  MOV R247, R70 ;  /* 0x0000004600f77202 */ /* 0x000fce0000000f00 */
[----:B------:R-:W-:Y:S05]  /*125d0*/  WARPSYNC.COLLECTIVE R71, `(.L_x_9114) ;  /* 0x0000000047087348 */ /* 0x000fea0003c00000 */
[----:B------:R0:W1:Y:S02]  /*125e0*/  SHFL.UP P3, R70, R246, R69, R68 ;  /* 0x04000045f6467389 */ /* 0x0000640000060044 */
[----:B01----:R-:W-:Y:S01]  /*125f0*/  ENDCOLLECTIVE ;  /* 0x000000000000791b */ /* 0x003fe20003800000 */
.L_x_9114:
[----:B------:R-:W-:Y:S02]  /*12600*/  MOV R246, R242 ;  /* 0x000000f200f67202 */ /* 0x000fe40000000f00 */
[----:B------:R-:W-:-:S07]  /*12610*/  MOV R244, R70 ;  /* 0x0000004600f47202 */ /* 0x000fce0000000f00 */
[----:B------:R-:W-:Y:S05]  /*12620*/  WARPSYNC.COLLECTIVE R71, `(.L_x_9115) ;  /* 0x0000000047087348 */ /* 0x000fea0003c00000 */
[----:B------:R0:W1:Y:S02]  /*12630*/  SHFL.UP P3, R70, R246, R69, R68 ;  /* 0x04000045f6467389 */ /* 0x0000640000060044 */
[----:B01----:R-:W-:Y:S01]  /*12640*/  ENDCOLLECTIVE ;  /* 0x000000000000791b */ /* 0x003fe20003800000 */
.L_x_9115:
        /* <DEDUP_REMOVED lines=19> */
.L_x_9116:
[----:B------:R-:W-:Y:S02]  /*12780*/  MOV R246, R239 ;  /* 0x000000ef00f67202 */ /* 0x000fe40000000f00 */
[----:B------:R-:W-:-:S07]  /*12790*/  MOV R245, R70 ;  /* 0x0000004600f57202 */ /* 0x000fce0000000f00 */
[----:B------:R-:W-:Y:S05]  /*127a0*/  WARPSYNC.COLLECTIVE R71, `(.L_x_9117) ;  /* 0x0000000047087348 */ /* 0x000fea0003c00000 */
[----:B------:R0:W1:Y:S02]  /*127b0*/  SHFL.UP P3, R70, R246, R69, R68 ;  /* 0x04000045f6467389 */ /* 0x0000640000060044 */
[----:B01----:R-:W-:Y:S01]  /*127c0*/  ENDCOLLECTIVE ;  /* 0x000000000000791b */ /* 0x003fe20003800000 */
.L_x_9117:
[----:B------:R-:W-:Y:S02]  /*127d0*/  MOV R246, R241 ;  /* 0x000000f100f67202 */ /* 0x000fe40000000f00 */
[----:B------:R-:W-:-:S07]  /*127e0*/  MOV R247, R70 ;  /* 0x0000004600f77202 */ /* 0x000fce0000000f00 */
[----:B------:R-:W-:Y:S05]  /*127f0*/  WARPSYNC.COLLECTIVE R71, `(.L_x_9118) ;  /* 0x0000000047087348 */ /* 0x000fea0003c00000 */
[----:B------:R0:W1:Y:S02]  /*12800*/  SHFL.UP P3, R70, R246, R69, R68 ;  /* 0x04000045f6467389 */ /* 0x0000640000060044 */
[----:B01----:R-:W-:Y:S01]  /*12810*/  ENDCOLLECTIVE ;  /* 0x000000000000791b */ /* 0x003fe20003800000 */
.L_x_9118:
[----:B------:R-:W-:Y:S02]  /*12820*/  MOV R246, R242 ;  /* 0x000000f200f67202 */ /* 0x000fe40000000f00 */
[----:B------:R-:W-:-:S07]  /*12830*/  MOV R244, R70 ;  /* 0x0000004600f47202 */ /* 0x000fce0000000f00 */
[----:B------:R-:W-:Y:S05]  /*12840*/  WARPSYNC.COLLECTIVE R71, `(.L_x_9119) ;  /* 0x0000000047087348 */ /* 0x000fea0003c00000 */
[----:B------:R0:W1:Y:S02]  /*12850*/  SHFL.UP P3, R70, R246, R69, R68 ;  /* 0x04000045f6467389 */ /* 0x0000640000060044 */
[----:B01----:R-:W-:Y:S01]  /*12860*/  ENDCOLLECTIVE ;  /* 0x000000000000791b */ /* 0x003fe20003800000 */
.L_x_9119:
        /* <DEDUP_REMOVED lines=19> */
.L_x_9120:
[----:B------:R-:W-:Y:S02]  /*129a0*/  MOV R246, R239 ;  /* 0x000000ef00f67202 */ /* 0x000fe40000000f00 */
[----:B------:R-:W-:-:S07]  /*129b0*/  MOV R244, R70 ;  /* 0x0000004600f47202 */ /* 0x000fce0000000f00 */
[----:B------:R-:W-:Y:S05]  /*129c0*/  WARPSYNC.COLLECTIVE R71, `(.L_x_9121) ;  /* 0x0000000047087348 */ /* 0x000fea0003c00000 */
[----:B------:R0:W1:Y:S02]  /*129d0*/  SHFL.UP P3, R70, R246, R69, R68 ;  /* 0x04000045f6467389 */ /* 0x0000640000060044 */
[----:B01----:R-:W-:Y:S01]  /*129e0*/  ENDCOLLECTIVE ;  /* 0x000000000000791b */ /* 0x003fe20003800000 */
.L_x_9121:
[----:B------:R-:W-:Y:S02]  /*129f0*/  MOV R246, R241 ;  /* 0x000000f100f67202 */ /* 0x000fe40000000f00 */
[----:B------:R-:W-:-:S07]  /*12a00*/  MOV R245, R70 ;  /* 0x0000004600f57202 */ /* 0x000fce0000000f00 */
[----:B------:R-:W-:Y:S05]  /*12a10*/  WARPSYNC.COLLECTIVE R71, `(.L_x_9122) ;  /* 0x0000000047087348 */ /* 0x000fea0003c00000 */
[----:B------:R0:W1:Y:S02]  /*12a20*/  SHFL.UP P3, R70, R246, R69, R68 ;  /* 0x04000045f6467389 */ /* 0x0000640000060044 */
[----:B01----:R-:W-:Y:S01]  /*12a30*/  ENDCOLLECTIVE ;  /* 0x000000000000791b */ /* 0x003fe20003800000 */
.L_x_9122:
[----:B------:R-:W-:Y:S02]  /*12a40*/  MOV R246, R242 ;  /* 0x000000f200f67202 */ /* 0x000fe40000000f00 */
[----:B------:R-:W-:-:S07]  /*12a50*/  MOV R247, R70 ;  /* 0x0000004600f77202 */ /* 0x000fce0000000f00 */
[----:B------:R-:W-:Y:S05]  /*12a60*/  WARPSYNC.COLLECTIVE R71, `(.L_x_9123) ;  /* 0x0000000047087348 */ /* 0x000fea0003c00000 */
[----:B------:R0:W1:Y:S02]  /*12a70*/  SHFL.UP P3, R70, R246, R69, R68 ;  /* 0x04000045f6467389 */ /* 0x0000640000060044 */
[----:B01----:R-:W-:Y:S01]  /*12a80*/  ENDCOLLECTIVE ;  /* 0x000000000000791b */ /* 0x003fe20003800000 */
.L_x_9123:
[----:B------:R-:W-:Y:S01]  /*12a90*/  MOV R69, R70 ;  /* 0x0000004600457202 */ /* 0x000fe20000000f00 */
[----:B------:R-:W-:Y:S06]  /*12aa0*/  BRA `(.L_x_9124) ;  /* 0xffffff6400d87947 */ /* 0x000fec000383ffff */
.L_x_9002:
        /* <DEDUP_REMOVED lines=8> */
.L_x_9126:
[----:B------:R-:W-:Y:S05]  /*12b30*/  BSYNC B0 ;  /* 0x0000000000007941 */ /* 0x000fea0003800000 */
.L_x_9125:
[----:B------:R-:W-:Y:S05]  /*12b40*/  BRA `(.L_x_9127) ;  /* 0xffffff6400e87947 */ /* 0x000fea000383ffff */
.L_x_9003:
        /* <DEDUP_REMOVED lines=8> */
.L_x_9129:
[----:B------:R-:W-:Y:S05]  /*12bd0*/  BSYNC B0 ;  /* 0x0000000000007941 */ /* 0x000fea0003800000 */
.L_x_9128:
[----:B------:R-:W-:Y:S05]  /*12be0*/  BRA `(.L_x_9130) ;  /* 0xffffff6400c87947 */ /* 0x000fea000383ffff */
.L_x_9004:
        /* <DEDUP_REMOVED lines=8> */
.L_x_9132:
[----:B------:R-:W-:Y:S05]  /*12c70*/  BSYNC B0 ;  /* 0x0000000000007941 */ /* 0x000fea0003800000 */
.L_x_9131:
[----:B------:R-:W-:Y:S05]  /*12c80*/  BRA `(.L_x_9133) ;  /* 0xffffff6400a87947 */ /* 0x000fea000383ffff */
.L_x_9005:
        /* <DEDUP_REMOVED lines=8> */
.L_x_9135:
[----:B------:R-:W-:Y:S05]  /*12d10*/  BSYNC B0 ;  /* 0x0000000000007941 */ /* 0x000fea0003800000 */
.L_x_9134:
[----:B------:R-:W-:Y:S05]  /*12d20*/  BRA `(.L_x_9136) ;  /* 0xffffff6400887947 */ /* 0x000fea000383ffff */
.L_x_9006:
        /* <DEDUP_REMOVED lines=8> */
.L_x_9138:
[----:B------:R-:W-:Y:S05]  /*12db0*/  BSYNC B0 ;  /* 0x0000000000007941 */ /* 0x000fea0003800000 */
.L_x_9137:
        /* <DEDUP_REMOVED lines=8> */
.L_x_9139:
[----:B------:R-:W-:Y:S02]  /*12e40*/  MOV R246, R241 ;  /* 0x000000f100f67202 */ /* 0x000fe40000000f00 */
[----:B------:R-:W-:-:S07]  /*12e50*/  MOV R244, R70 ;  /* 0x0000004600f47202 */ /* 0x000fce0000000f00 */
[----:B------:R-:W-:Y:S05]  /*12e60*/  WARPSYNC.COLLECTIVE R71, `(.L_x_9140) ;  /* 0x0000000047087348 */ /* 0x000fea0003c00000 */
[----:B------:R0:W1:Y:S02]  /*12e70*/  SHFL.UP P3, R70, R246, R69, R68 ;  /* 0x04000045f6467389 */ /* 0x0000640000060044 */
[----:B01----:R-:W-:Y:S01]  /*12e80*/  ENDCOLLECTIVE ;  /* 0x000000000000791b */ /* 0x003fe20003800000 */
.L_x_9140:
[----:B------:R-:W-:Y:S02]  /*12e90*/  MOV R246, R242 ;  /* 0x000000f200f67202 */ /* 0x000fe40000000f00 */
[----:B------:R-:W-:-:S07]  /*12ea0*/  MOV R241, R70 ;  /* 0x0000004600f17202 */ /* 0x000fce0000000f00 */
[----:B------:R-:W-:Y:S05]  /*12eb0*/  WARPSYNC.COLLECTIVE R71, `(.L_x_9141) ;  /* 0x0000000047087348 */ /* 0x000fea0003c00000 */
[----:B------:R0:W1:Y:S02]  /*12ec0*/  SHFL.UP P3, R70, R246, R69, R68 ;  /* 0x04000045f6467389 */ /* 0x0000640000060044 */
[----:B01----:R-:W-:Y:S01]  /*12ed0*/  ENDCOLLECTIVE ;  /* 0x000000000000791b */ /* 0x003fe20003800000 */
.L_x_9141:
[----:B------:R-:W-:Y:S01]  /*12ee0*/  HFMA2.MMA R69, -RZ, RZ, 0, 0 ;  /* 0x00000000ff457435 */ /* 0x000fe200000001ff */
[----:B------:R-:W-:Y:S02]  /*12ef0*/  MOV R68, 0x1f ;  /* 0x0000001f00447802 */ /* 0x000fe40000000f00 */
[----:B------:R-:W-:Y:S02]  /*12f00*/  MOV R242, R70 ;  /* 0x0000004600f27202 */ /* 0x000fe40000000f00 */
[----:B------:R-:W-:-:S07]  /*12f10*/  MOV R70, R60 ;  /* 0x0000003c00467202 */ /* 0x000fce0000000f00 */
[----:B------:R-:W-:Y:S05]  /*12f20*/  WARPSYNC.COLLECTIVE R71, `(.L_x_9142) ;  /* 0x0000000047087348 */ /* 0x000fea0003c00000 */
[----:B------:R0:W1:Y:S02]  /*12f30*/  SHFL.IDX P3, R239, R70, R69, R68 ;  /* 0x0000004546ef7389 */ /* 0x0000640000060044 */
[----:B01----:R-:W-:Y:S01]  /*12f40*/  ENDCOLLECTIVE ;  /* 0x000000000000791b */ /* 0x003fe20003800000 */
.L_x_9142:
[----:B------:R-:W-:Y:S02]  /*12f50*/  MOV R70, R61 ;  /* 0x0000003d00467202 */ /* 0x000fe40000000f00 */
[----:B------:R-:W-:-:S07]  /*12f60*/  MOV R60, R239 ;  /* 0x000000ef003c7202 */ /* 0x000fce0000000f00 */
[----:B------:R-:W-:Y:S05]  /*12f70*/  WARPSYNC.COLLECTIVE R71, `(.L_x_9143) ;  /* 0x0000000047087348 */ /* 0x000fea0003c00000 */
[----:B------:R0:W1:Y:S02]  /*12f80*/  SHFL.IDX P3, R239, R70, R69, R68 ;  /* 0x0000004546ef7389 */ /* 0x0000640000060044 */
[----:B01----:R-:W-:Y:S01]  /*12f90*/  ENDCOLLECTIVE ;  /* 0x000000000000791b */ /* 0x003fe20003800000 */
.L_x_9143:
[----:B------:R-:W-:Y:S02]  /*12fa0*/  MOV R70, R62 ;  /* 0x0000003e00467202 */ /* 0x000fe40000000f00 */
[----:B------:R-:W-:-:S07]  /*12fb0*/  MOV R61, R239 ;  /* 0x000000ef003d7202 */ /* 0x000fce0000000f00 */
[----:B------:R-:W-:Y:S05]  /*12fc0*/  WARPSYNC.COLLECTIVE R71, `(.L_x_9144) ;  /* 0x0000000047087348 */ /* 0x000fea0003c00000 */
[----:B------:R0:W1:Y:S02]  /*12fd0*/  SHFL.IDX P3, R239, R70, R69, R68 ;  /* 0x0000004546ef7389 */ /* 0x0000640000060044 */
[----:B01----:R-:W-:Y:S01]  /*12fe0*/  ENDCOLLECTIVE ;  /* 0x000000000000791b */ /* 0x003fe20003800000 */
.L_x_9144:
[----:B------:R-:W-:Y:S02]  /*12ff0*/  MOV R70, R63 ;  /* 0x0000003f00467202 */ /* 0x000fe40000000f00 */
[----:B------:R-:W-:-:S07]  /*13000*/  MOV R62, R239 ;  /* 0x000000ef003e7202 */ /* 0x000fce0000000f00 */
[----:B------:R-:W-:Y:S05]  /*13010*/  WARPSYNC.COLLECTIVE R71, `(.L_x_9145) ;  /* 0x0000000047087348 */ /* 0x000fea0003c00000 */
[----:B------:R0:W1:Y:S02]  /*13020*/  SHFL.IDX P3, R239, R70, R69, R68 ;  /* 0x0000004546ef7389 */ /* 0x0000640000060044 */
[----:B01----:R-:W-:Y:S01]  /*13030*/  ENDCOLLECTIVE ;  /* 0x000000000000791b */ /* 0x003fe20003800000 */
.L_x_9145:
[----:B------:R-:W-:Y:S01]  /*13040*/  MOV R63, R239 ;  /* 0x000000ef003f7202 */ /* 0x000fe20000000f00 */
[----:B------:R-:W-:Y:S06]  /*13050*/  BRA `(.L_x_9146) ;  /* 0xffffff6000e47947 */ /* 0x000fec000383ffff */
.L_x_9008:
        /* <DEDUP_REMOVED lines=8> */
.L_x_9147:
[----:B------:R-:W-:Y:S02]  /*130e0*/  MOV R244, R241 ;  /* 0x000000f100f47202 */ /* 0x000fe40000000f00 */
[----:B------:R-:W-:-:S07]  /*130f0*/  MOV R68, R239 ;  /* 0x000000ef00447202 */ /* 0x000fce0000000f00 */
[----:B------:R-:W-:Y:S05]  /*13100*/  WARPSYNC.COLLECTIVE R71, `(.L_x_9148) ;  /* 0x0000000047087348 */ /* 0x000fea0003c00000 */
[----:B------:R0:W1:Y:S02]  /*13110*/  SHFL.DOWN P0, R239, R244, R245, R252 ;  /* 0x080000f5f4ef7389 */ /* 0x00006400000000fc */
[----:B01----:R-:W-:Y:S01]  /*13120*/  ENDCOLLECTIVE ;  /* 0x000000000000791b */ /* 0x003fe20003800000 */
.L_x_9148:
[----:B------:R-:W-:Y:S02]  /*13130*/  MOV R244, R70 ;  /* 0x0000004600f47202 */ /* 0x000fe40000000f00 */
[----:B------:R-:W-:-:S07]  /*13140*/  MOV R69, R239 ;  /* 0x000000ef00457202 */ /* 0x000fce0000000f00 */
[----:B------:R-:W-:Y:S05]  /*13150*/  WARPSYNC.COLLECTIVE R71, `(.L_x_9149) ;  /* 0x0000000047087348 */ /* 0x000fea0003c00000 */
[----:B------:R0:W1:Y:S02]  /*13160*/  SHFL.DOWN P0, R239, R244, R245, R252 ;  /* 0x080000f5f4ef7389 */ /* 0x00006400000000fc */
[----:B01----:R-:W-:Y:S01]  /*13170*/  ENDCOLLECTIVE ;  /* 0x000000000000791b */ /* 0x003fe20003800000 */
.L_x_9149:
[----:B------:R-:W-:Y:S02]  /*13180*/  MOV R244, R243 ;  /* 0x000000f300f47202 */ /* 0x000fe40000000f00 */
[----:B------:R-:W-:-:S07]  /*13190*/  MOV R246, R239 ;  /* 0x000000ef00f67202 */ /* 0x000fce0000000f00 */
[----:B------:R-:W-:Y:S05]  /*131a0*/  WARPSYNC.COLLECTIVE R71, `(.L_x_9150) ;  /* 0x0000000047087348 */ /* 0x000fea0003c00000 */
[----:B------:R0:W1:Y:S02]  /*131b0*/  SHFL.DOWN P0, R239, R244, R245, R252 ;  /* 0x080000f5f4ef7389 */ /* 0x00006400000000fc */
[----:B01----:R-:W-:Y:S01]  /*131c0*/  ENDCOLLECTIVE ;  /* 0x000000000000791b */ /* 0x003fe20003800000 */
.L_x_9150:
[----:B------:R-:W-:Y:S01]  /*131d0*/  MOV R71, R239 ;  /* 0x000000ef00477202 */ /* 0x000fe20000000f00 */
[----:B------:R-:W-:Y:S06]  /*131e0*/  BRA `(.L_x_9151) ;  /* 0xffffff74003c7947 */ /* 0x000fec000383ffff */
.L_x_9011:
        /* <DEDUP_REMOVED lines=8> */
.L_x_9153:
[----:B------:R-:W-:Y:S05]  /*13270*/  BSYNC B0 ;  /* 0x0000000000007941 */ /* 0x000fea0003800000 */
.L_x_9152:
        /* <DEDUP_REMOVED lines=8> */
.L_x_9154:
[----:B------:R-:W-:Y:S02]  /*13300*/  MOV R244, R242 ;  /* 0x000000f200f47202 */ /* 0x000fe40000000f00 */
[----:B------:R-:W-:-:S07]  /*13310*/  MOV R69, R239 ;  /* 0x000000ef00457202 */ /* 0x000fce0000000f00 */
[----:B------:R-:W-:Y:S05]  /*13320*/  WARPSYNC.COLLECTIVE R71, `(.L_x_9155) ;  /* 0x0000000047087348 */ /* 0x000fea0003c00000 */
[----:B------:R0:W1:Y:S02]  /*13330*/  SHFL.DOWN P0, R239, R244, R245, R252 ;  /* 0x080000f5f4ef7389 */ /* 0x00006400000000fc */
[----:B01----:R-:W-:Y:S01]  /*13340*/  ENDCOLLECTIVE ;  /* 0x000000000000791b */ /* 0x003fe20003800000 */
.L_x_9155:
[----:B------:R-:W-:Y:S02]  /*13350*/  MOV R244, R243 ;  /* 0x000000f300f47202 */ /* 0x000fe40000000f00 */
[----:B------:R-:W-:-:S07]  /*13360*/  MOV R70, R239 ;  /* 0x000000ef00467202 */ /* 0x000fce0000000f00 */
[----:B------:R-:W-:Y:S05]  /*13370*/  WARPSYNC.COLLECTIVE R71, `(.L_x_9156) ;  /* 0x0000000047087348 */ /* 0x000fea0003c00000 */
[----:B------:R0:W1:Y:S02]  /*13380*/  SHFL.DOWN P0, R239, R244, R245, R252 ;  /* 0x080000f5f4ef7389 */ /* 0x00006400000000fc */
[----:B01----:R-:W-:Y:S01]  /*13390*/  ENDCOLLECTIVE ;  /* 0x000000000000791b */ /* 0x003fe20003800000 */
.L_x_9156:
[----:B------:R-:W-:Y:S01]  /*133a0*/  MOV R71, R239 ;  /* 0x000000ef00477202 */ /* 0x000fe20000000f00 */
[----:B------:R-:W-:Y:S06]  /*133b0*/  BRA `(.L_x_9157) ;  /* 0xffffff74001c7947 */ /* 0x000fec000383ffff */
.L_x_9014:
        /* <DEDUP_REMOVED lines=8> */
.L_x_9159:
[----:B------:R-:W-:Y:S05]  /*13440*/  BSYNC B0 ;  /* 0x0000000000007941 */ /* 0x000fea0003800000 */
.L_x_9158:
        /* <DEDUP_REMOVED lines=8> */
.L_x_9160:
[----:B------:R-:W-:Y:S02]  /*134d0*/  MOV R244, R242 ;  /* 0x000000f200f47202 */ /* 0x000fe40000000f00 */
[----:B------:R-:W-:-:S07]  /*134e0*/  MOV R69, R239 ;  /* 0x000000ef00457202 */ /* 0x000fce0000000f00 */
[----:B------:R-:W-:Y:S05]  /*134f0*/  WARPSYNC.COLLECTIVE R71, `(.L_x_9161) ;  /* 0x0000000047087348 */ /* 0x000fea0003c00000 */
[----:B------:R0:W1:Y:S02]  /*13500*/  SHFL.DOWN P0, R239, R244, R245, R252 ;  /* 0x080000f5f4ef7389 */ /* 0x00006400000000fc */
[----:B01----:R-:W-:Y:S01]  /*13510*/  ENDCOLLECTIVE ;  /* 0x000000000000791b */ /* 0x003fe20003800000 */
.L_x_9161:
[----:B------:R-:W-:Y:S02]  /*13520*/  MOV R244, R243 ;  /* 0x000000f300f47202 */ /* 0x000fe40000000f00 */
[----:B------:R-:W-:-:S07]  /*13530*/  MOV R70, R239 ;  /* 0x000000ef00467202 */ /* 0x000fce0000000f00 */
[----:B------:R-:W-:Y:S05]  /*13540*/  WARPSYNC.COLLECTIVE R71, `(.L_x_9162) ;  /* 0x0000000047087348 */ /* 0x000fea0003c00000 */
[----:B------:R0:W1:Y:S02]  /*13550*/  SHFL.DOWN P0, R239, R244, R245, R252 ;  /* 0x080000f5f4ef7389 */ /* 0x00006400000000fc */
[----:B01----:R-:W-:Y:S01]  /*13560*/  ENDCOLLECTIVE ;  /* 0x000000000000791b */ /* 0x003fe20003800000 */
.L_x_9162:
[----:B------:R-:W-:Y:S01]  /*13570*/  MOV R71, R239 ;  /* 0x000000ef00477202 */ /* 0x000fe20000000f00 */
[----:B------:R-:W-:Y:S06]  /*13580*/  BRA `(.L_x_9163) ;  /* 0xffffff7000fc7947 */ /* 0x000fec000383ffff */
.L_x_9017:
        /* <DEDUP_REMOVED lines=8> */
.L_x_9165:
[----:B------:R-:W-:Y:S05]  /*13610*/  BSYNC B0 ;  /* 0x0000000000007941 */ /* 0x000fea0003800000 */
.L_x_9164:
        /* <DEDUP_REMOVED lines=8> */
.L_x_9166:
[----:B------:R-:W-:Y:S02]  /*136a0*/  MOV R244, R242 ;  /* 0x000000f200f47202 */ /* 0x000fe40000000f00 */
[----:B------:R-:W-:-:S07]  /*136b0*/  MOV R69, R239 ;  /* 0x000000ef00457202 */ /* 0x000fce0000000f00 */
[----:B------:R-:W-:Y:S05]  /*136c0*/  WARPSYNC.COLLECTIVE R71, `(.L_x_9167) ;  /* 0x0000000047087348 */ /* 0x000fea0003c00000 */
[----:B------:R0:W1:Y:S02]  /*136d0*/  SHFL.DOWN P0, R239, R244, R245, R252 ;  /* 0x080000f5f4ef7389 */ /* 0x00006400000000fc */
[----:B01----:R-:W-:Y:S01]  /*136e0*/  ENDCOLLECTIVE ;  /* 0x000000000000791b */ /* 0x003fe20003800000 */
.L_x_9167:
[----:B------:R-:W-:Y:S02]  /*136f0*/  MOV R244, R243 ;  /* 0x000000f300f47202 */ /* 0x000fe40000000f00 */
[----:B------:R-:W-:-:S07]  /*13700*/  MOV R70, R239 ;  /* 0x000000ef00467202 */ /* 0x000fce0000000f00 */
[----:B------:R-:W-:Y:S05]  /*13710*/  WARPSYNC.COLLECTIVE R71, `(.L_x_9168) ;  /* 0x0000000047087348 */ /* 0x000fea0003c00000 */
[----:B------:R0:W1:Y:S02]  /*13720*/  SHFL.DOWN P0, R239, R244, R245, R252 ;  /* 0x080000f5f4ef7389 */ /* 0x00006400000000fc */
[----:B01----:R-:W-:Y:S01]  /*13730*/  ENDCOLLECTIVE ;  /* 0x000000000000791b */ /* 0x003fe20003800000 */
.L_x_9168:
[----:B------:R-:W-:Y:S01]  /*13740*/  MOV R71, R239 ;  /* 0x000000ef00477202 */ /* 0x000fe20000000f00 */
[----:B------:R-:W-:Y:S06]  /*13750*/  BRA `(.L_x_9169) ;  /* 0xffffff7000dc7947 */ /* 0x000fec000383ffff */
.L_x_9020:
        /* <DEDUP_REMOVED lines=8> */
.L_x_9171:
[----:B------:R-:W-:Y:S05]  /*137e0*/  BSYNC B0 ;  /* 0x0000000000007941 */ /* 0x000fea0003800000 */
.L_x_9170:
        /* <DEDUP_REMOVED lines=8> */
.L_x_9172:
[----:B------:R-:W-:Y:S02]  /*13870*/  MOV R244, R242 ;  /* 0x000000f200f47202 */ /* 0x000fe40000000f00 */
[----:B------:R-:W-:-:S07]  /*13880*/  MOV R69, R239 ;  /* 0x000000ef00457202 */ /* 0x000fce0000000f00 */
[----:B------:R-:W-:Y:S05]  /*13890*/  WARPSYNC.COLLECTIVE R71, `(.L_x_9173) ;  /* 0x0000000047087348 */ /* 0x000fea0003c00000 */
[----:B------:R0:W1:Y:S02]  /*138a0*/  SHFL.DOWN P0, R239, R244, R245, R252 ;  /* 0x080000f5f4ef7389 */ /* 0x00006400000000fc */
[----:B01----:R-:W-:Y:S01]  /*138b0*/  ENDCOLLECTIVE ;  /* 0x000000000000791b */ /* 0x003fe20003800000 */
.L_x_9173:
[----:B------:R-:W-:Y:S02]  /*138c0*/  MOV R244, R243 ;  /* 0x000000f300f47202 */ /* 0x000fe40000000f00 */
[----:B------:R-:W-:-:S07]  /*138d0*/  MOV R70, R239 ;  /* 0x000000ef00467202 */ /* 0x000fce0000000f00 */
[----:B------:R-:W-:Y:S05]  /*138e0*/  WARPSYNC.COLLECTIVE R71, `(.L_x_9174) ;  /* 0x0000000047087348 */ /* 0x000fea0003c00000 */
[----:B------:R0:W1:Y:S02]  /*138f0*/  SHFL.DOWN P0, R239, R244, R245, R252 ;  /* 0x080000f5f4ef7389 */ /* 0x00006400000000fc */
[----:B01----:R-:W-:Y:S01]  /*13900*/  ENDCOLLECTIVE ;  /* 0x000000000000791b */ /* 0x003fe20003800000 */
.L_x_9174:
[----:B------:R-:W-:Y:S01]  /*13910*/  MOV R71, R239 ;  /* 0x000000ef00477202 */ /* 0x000fe20000000f00 */
[----:B------:R-:W-:Y:S06]  /*13920*/  BRA `(.L_x_9175) ;  /* 0xffffff7000bc7947 */ /* 0x000fec000383ffff */
.L_x_9023:
        /* <DEDUP_REMOVED lines=8> */
.L_x_9177:
[----:B------:R-:W-:Y:S05]  /*139b0*/  BSYNC B0 ;  /* 0x0000000000007941 */ /* 0x000fea0003800000 */
.L_x_9176:
        /* <DEDUP_REMOVED lines=10> */
.L_x_9178:
[----:B------:R-:W-:Y:S02]  /*13a60*/  MOV R252, 0x1f ;  /* 0x0000001f00fc7802 */ /* 0x000fe40000000f00 */
[----:B------:R-:W-:Y:S02]  /*13a70*/  MOV R70, R242 ;  /* 0x000000f200467202 */ /* 0x000fe40000000f00 */
[----:B------:R-:W-:-:S07]  /*13a80*/  MOV R247, R239 ;  /* 0x000000ef00f77202 */ /* 0x000fce0000000f00 */
[----:B------:R-:W-:Y:S05]  /*13a90*/  WARPSYNC.COLLECTIVE R71, `(.L_x_9179) ;  /* 0x0000000047087348 */ /* 0x000fea0003c00000 */
[----:B------:R0:W1:Y:S02]  /*13aa0*/  SHFL.IDX P3, R239, R70, R69, R68 ;  /* 0x0000004546ef7389 */ /* 0x0000640000060044 */
[----:B01----:R-:W-:Y:S01]  /*13ab0*/  ENDCOLLECTIVE ;  /* 0x000000000000791b */ /* 0x003fe20003800000 */
.L_x_9179:
        /* <DEDUP_REMOVED lines=9> */
.L_x_9180:
[----:B------:R-:W-:Y:S02]  /*13b50*/  MOV R70, R64 ;  /* 0x0000004000467202 */ /* 0x000fe40000000f00 */
[----:B------:R-:W-:-:S07]  /*13b60*/  MOV R251, R239 ;  /* 0x000000ef00fb7202 */ /* 0x000fce0000000f00 */
[----:B------:R-:W-:Y:S05]  /*13b70*/  WARPSYNC.COLLECTIVE R71, `(.L_x_9181) ;  /* 0x0000000047087348 */ /* 0x000fea0003c00000 */
[----:B------:R0:W1:Y:S02]  /*13b80*/  SHFL.DOWN P0, R239, R244, R245, R252 ;  /* 0x080000f5f4ef7389 */ /* 0x00006400000000fc */
[----:B01----:R-:W-:Y:S01]  /*13b90*/  ENDCOLLECTIVE ;  /* 0x000000000000791b */ /* 0x003fe20003800000 */
.L_x_9181:
[----:B------:R-:W-:Y:S02]  /*13ba0*/  MOV R244, R241 ;  /* 0x000000f100f47202 */ /* 0x000fe40000000f00 */
[----:B------:R-:W-:-:S07]  /*13bb0*/  MOV R240, R239 ;  /* 0x000000ef00f07202 */ /* 0x000fce0000000f00 */
[----:B------:R-:W-:Y:S05]  /*13bc0*/  WARPSYNC.COLLECTIVE R71, `(.L_x_9182) ;  /* 0x0000000047087348 */ /* 0x000fea0003c00000 */
[----:B------:R0:W1:Y:S02]  /*13bd0*/  SHFL.DOWN P0, R239, R244, R245, R252 ;  /* 0x080000f5f4ef7389 */ /* 0x00006400000000fc */
[----:B01----:R-:W-:Y:S01]  /*13be0*/  ENDCOLLECTIVE ;  /* 0x000000000000791b */ /* 0x003fe20003800000 */
.L_x_9182:
[----:B------:R-:W-:Y:S02]  /*13bf0*/  MOV R244, R242 ;  /* 0x000000f200f47202 */ /* 0x000fe40000000f00 */
[----:B------:R-:W-:-:S07]  /*13c00*/  MOV R241, R239 ;  /* 0x000000ef00f17202 */ /* 0x000fce0000000f00 */
[----:B------:R-:W-:Y:S05]  /*13c10*/  WARPSYNC.COLLECTIVE R71, `(.L_x_9183) ;  /* 0x0000000047087348 */ /* 0x000fea0003c00000 */
[----:B------:R0:W1:Y:S02]  /*13c20*/  SHFL.DOWN P0, R239, R244, R245, R252 ;  /* 0x080000f5f4ef7389 */ /* 0x00006400000000fc */
[----:B01----:R-:W-:Y:S01]  /*13c30*/  ENDCOLLECTIVE ;  /* 0x000000000000791b */ /* 0x003fe20003800000 */
.L_x_9183:
[----:B------:R-:W-:Y:S02]  /*13c40*/  MOV R244, R243 ;  /* 0x000000f300f47202 */ /* 0x000fe40000000f00 */
[----:B------:R-:W-:-:S07]  /*13c50*/  MOV R242, R239 ;  /* 0x000000ef00f27202 */ /* 0x000fce0000000f00 */
[----:B------:R-:W-:Y:S05]  /*13c60*/  WARPSYNC.COLLECTIVE R71, `(.L_x_9184) ;  /* 0x0000000047087348 */ /* 0x000fea0003c00000 */
[----:B------:R0:W1:Y:S02]  /*13c70*/  SHFL.DOWN P0, R239, R244, R245, R252 ;  /* 0x080000f5f4ef7389 */ /* 0x00006400000000fc */
[----:B01----:R-:W-:Y:S01]  /*13c80*/  ENDCOLLECTIVE ;  /* 0x000000000000791b */ /* 0x003fe20003800000 */
.L_x_9184:
[----:B------:R-:W-:-:S07]  /*13c90*/  MOV R243, R239 ;  /* 0x000000ef00f37202 */ /* 0x000fce0000000f00 */
[----:B------:R-:W-:Y:S05]  /*13ca0*/  WARPSYNC.COLLECTIVE R71, `(.L_x_9185) ;  /* 0x0000000047087348 */ /* 0x000fea0003c00000 */
[----:B------:R0:W1:Y:S02]  /*13cb0*/  SHFL.IDX P3, R239, R70, R69, R68 ;  /* 0x0000004546ef7389 */ /* 0x0000640000060044 */
[----:B01----:R-:W-:Y:S01]  /*13cc0*/  ENDCOLLECTIVE ;  /* 0x000000000000791b */ /* 0x003fe20003800000 */
.L_x_9185:
[----:B------:R-:W-:Y:S02]  /*13cd0*/  MOV R70, R65 ;  /* 0x0000004100467202 */ /* 0x000fe40000000f00 */
[----:B------:R-:W-:-:S07]  /*13ce0*/  MOV R252, R239 ;  /* 0x000000ef00fc7202 */ /* 0x000fce0000000f00 */
[----:B------:R-:W-:Y:S05]  /*13cf0*/  WARPSYNC.COLLECTIVE R71, `(.L_x_9186) ;  /* 0x0000000047087348 */ /* 0x000fea0003c00000 */
[----:B------:R0:W1:Y:S02]  /*13d00*/  SHFL.IDX P3, R239, R70, R69, R68 ;  /* 0x0000004546ef7389 */ /* 0x0000640000060044 */
[----:B01----:R-:W-:Y:S01]  /*13d10*/  ENDCOLLECTIVE ;  /* 0x000000000000791b */ /* 0x003fe20003800000 */
.L_x_9186:
[----:B------:R-:W-:Y:S01]  /*13d20*/  MOV R70, R66 ;  /* 0x0000004200467202 */ /* 0x000fe20000000f00 */
[-C--:B------:R-:W-:Y:S01]  /*13d30*/  FMUL.FTZ R66, R65, R247.reuse ;  /* 0x000000f741427220 */ /* 0x080fe20000410000 */
[----:B------:R-:W-:Y:S01]  /*13d40*/  FMUL.FTZ R247, R64, R247 ;  /* 0x000000f740f77220 */ /* 0x000fe20000410000 */
[----:B------:R-:W-:-:S07]  /*13d50*/  MOV R245, R239 ;  /* 0x000000ef00f57202 */ /* 0x000fce0000000f00 */
[----:B------:R-:W-:Y:S05]  /*13d60*/  WARPSYNC.COLLECTIVE R71, `(.L_x_9187) ;  /* 0x0000000047087348 */ /* 0x000fea0003c00000 */
[----:B------:R0:W1:Y:S02]  /*13d70*/  SHFL.IDX P3, R239, R70, R69, R68 ;  /* 0x0000004546ef7389 */ /* 0x0000640000060044 */
[----:B01----:R-:W-:Y:S01]  /*13d80*/  ENDCOLLECTIVE ;  /* 0x000000000000791b */ /* 0x003fe20003800000 */
.L_x_9187:
[----:B------:R-:W-:Y:S02]  /*13d90*/  MOV R70, R67 ;  /* 0x0000004300467202 */ /* 0x000fe40000000f00 */
[----:B------:R-:W-:-:S07]  /*13da0*/  MOV R244, R239 ;  /* 0x000000ef00f47202 */ /* 0x000fce0000000f00 */
[----:B------:R-:W-:Y:S05]  /*13db0*/  WARPSYNC.COLLECTIVE R71, `(.L_x_9188) ;  /* 0x0000000047087348 */ /* 0x000fea0003c00000 */
[----:B------:R0:W1:Y:S02]  /*13dc0*/  SHFL.IDX P3, R239, R70, R69, R68 ;  /* 0x0000004546ef7389 */ /* 0x0000640000060044 */
[----:B01----:R-:W-:Y:S01]  /*13dd0*/  ENDCOLLECTIVE ;  /* 0x000000000000791b */ /* 0x003fe20003800000 */
.L_x_9188:
[----:B------:R-:W-:Y:S01]  /*13de0*/  MOV R71, R239 ;  /* 0x000000ef00477202 */ /* 0x000fe20000000f00 */
[----:B------:R-:W-:Y:S06]  /*13df0*/  BRA `(.L_x_9189) ;  /* 0xffffff7000147947 */ /* 0x000fec000383ffff */
.L_x_9190:
        /* <DEDUP_REMOVED lines=16> */
.L_x_18946:


//--------------------- .text._Z25selective_scan_bwd_kernelI32Selective_Scan_bwd_kernel_traitsILi64ELi16ELb0ELb1ELb1ELb1ELb1EN3c104HalfENS1_7complexIfEEEEv12SSMParamsBwd --------------------------
	.section	.text._Z25selective_scan_bwd_kernelI32Selective_Scan_bwd_kernel_traitsILi64ELi16ELb0ELb1ELb1ELb1ELb1EN3c104HalfENS1_7complexIfEEEEv12SSMParamsBwd,"ax",@progbits
	.align	128
        .global         _Z25selective_scan_bwd_kernelI32Selective_Scan_bwd_kernel_traitsILi64ELi16ELb0ELb1ELb1ELb1ELb1EN3c104HalfENS1_7complexIfEEEEv12SSMParamsBwd
        .type           _Z25selective_scan_bwd_kernelI32Selective_Scan_bwd_kernel_traitsILi64ELi16ELb0ELb1ELb1ELb1ELb1EN3c104HalfENS1_7complexIfEEEEv12SSMParamsBwd,@function
        .size           _Z25selective_scan_bwd_kernelI32Selective_Scan_bwd_kernel_traitsILi64ELi16ELb0ELb1ELb1ELb1ELb1EN3c104HalfENS1_7complexIfEEEEv12SSMParamsBwd,(.L_x_18947 - _Z25selective_scan_bwd_kernelI32Selective_Scan_bwd_kernel_traitsILi64ELi16ELb0ELb1ELb1ELb1ELb1EN3c104HalfENS1_7complexIfEEEEv12SSMParamsBwd)
        .other          _Z25selective_scan_bwd_kernelI32Selective_Scan_bwd_kernel_traitsILi64ELi16ELb0ELb1ELb1ELb1ELb1EN3c104HalfENS1_7complexIfEEEEv12SSMParamsBwd,@"STO_CUDA_ENTRY STV_DEFAULT"
_Z25selective_scan_bwd_kernelI32Selective_Scan_bwd_kernel_traitsILi64ELi16ELb0ELb1ELb1ELb1ELb1EN3c104HalfENS1_7complexIfEEEEv12SSMParamsBwd:
.text._Z25selective_scan_bwd_kernelI32Selective_Scan_bwd_kernel_traitsILi64ELi16ELb0ELb1ELb1ELb1ELb1EN3c104HalfENS1_7complexIfEEEEv12SSMParamsBwd:
        /* <DEDUP_REMOVED lines=189> */
.L_x_9329:
        /* <DEDUP_REMOVED lines=384> */
.L_x_9193:
[----:B------:R-:W-:Y:S05]  /*23d0*/  BSYNC B0 ;  /* 0x0000000000007941 */ /* 0x000fea0003800000 */
.L_x_9192:
        /* <DEDUP_REMOVED lines=36> */
.L_x_9195:
[----:B------:R-:W-:Y:S05]  /*2620*/  BSYNC B0 ;  /* 0x0000000000007941 */ /* 0x000fea0003800000 */
.L_x_9194:
        /* <DEDUP_REMOVED lines=36> */
.L_x_9197:
[----:B------:R-:W-:Y:S05]  /*2870*/  BSYNC B0 ;  /* 0x0000000000007941 */ /* 0x000fea0003800000 */
.L_x_9196:
        /* <DEDUP_REMOVED lines=36> */
.L_x_9199:
[----:B------:R-:W-:Y:S05]  /*2ac0*/  BSYNC B0 ;  /* 0x0000000000007941 */ /* 0x000fea0003800000 */
.L_x_9198:
        /* <DEDUP_REMOVED lines=36> */
.L_x_9201:
[----:B------:R-:W-:Y:S05]  /*2d10*/  BSYNC B0 ;  /* 0x0000000000007941 */ /* 0x000fea0003800000 */
.L_x_9200:
        /* <DEDUP_REMOVED lines=36> */
.L_x_9203:
[----:B------:R-:W-:Y:S05]  /*2f60*/  BSYNC B0 ;  /* 0x0000000000007941 */ /* 0x000fea0003800000 */
.L_x_9202:
        /* <DEDUP_REMOVED lines=36> */
.L_x_9205:
[----:B------:R-:W-:Y:S05]  /*31b0*/  BSYNC B0 ;  /* 0x0000000000007941 */ /* 0x000fea0003800000 */
.L_x_9204:
        /* <DEDUP_REMOVED lines=36> */
.L_x_9207:
[----:B------:R-:W-:Y:S05]  /*3400*/  BSYNC B0 ;  /* 0x0000000000007941 */ /* 0x000fea0003800000 */
.L_x_9206:
        /* <DEDUP_REMOVED lines=36> */
.L_x_9209:
[----:B------:R-:W-:Y:S05]  /*3650*/  BSYNC B0 ;  /* 0x0000000000007941 */ /* 0x000fea0003800000 */
.L_x_9208:
        /* <DEDUP_REMOVED lines=36> */
.L_x_9211:
[----:B------:R-:W-:Y:S05]  /*38a0*/  BSYNC B0 ;  /* 0x0000000000007941 */ /* 0x000fea0003800000 */
.L_x_9210:
        /* <DEDUP_REMOVED lines=34> */
.L_x_9213:
[----:B------:R-:W-:Y:S05]  /*3ad0*/  BSYNC B0 ;  /* 0x0000000000007941 */ /* 0x000fea0003800000 */
.L_x_9212:
        /* <DEDUP_REMOVED lines=33> */
.L_x_9215:
[----:B------:R-:W-:Y:S05]  /*3cf0*/  BSYNC B0 ;  /* 0x0000000000007941 */ /* 0x000fea0003800000 */
.L_x_9214:
        /* <DEDUP_REMOVED lines=33> */
.L_x_9217:
[----:B------:R-:W-:Y:S05]  /*3f10*/  BSYNC B0 ;  /* 0x0000000000007941 */ /* 0x000fea0003800000 */
.L_x_9216:
        /* <DEDUP_REMOVED lines=33> */
.L_x_9219:
[----:B------:R-:W-:Y:S05]  /*4130*/  BSYNC B0 ;  /* 0x0000000000007941 */ /* 0x000fea0003800000 */
.L_x_9218:
        /* <DEDUP_REMOVED lines=33> */
.L_x_9221:
[----:B------:R-:W-:Y:S05]  /*4350*/  BSYNC B0 ;  /* 0x0000000000007941 */ /* 0x000fea0003800000 */
.L_x_9220:
        /* <DEDUP_REMOVED lines=33> */
.L_x_9223:
[----:B------:R-:W-:Y:S05]  /*4570*/  BSYNC B0 ;  /* 0x0000000000007941 */ /* 0x000fea0003800000 */
.L_x_9222:
        /* <DEDUP_REMOVED lines=513> */
.L_x_9225:
[----:B------:R-:W-:Y:S05]  /*6590*/  BSYNC B0 ;  /* 0x0000000000007941 */ /* 0x000fea0003800000 */
.L_x_9224:
        /* <DEDUP_REMOVED lines=117> */
[----:B------:R-:W-:Y:S01]  /*6cf0*/  STS.U16 [R139], R44 ;  /* 0x0000002c8b007388 */ /* 0x000fe20000000400 */
[----:B0-----:R-:W-:-:S02]  /*6d00*/  PRMT R27, R32, 0x7632, R27 ;  /* 0x00007632201b7816 */ /* 0x001fc4000000001b */
[----:B------:R-:W-:Y:S01]  /*6d10*/  PRMT R33, R34, 0x7632, R33 ;  /* 0x0000763222217816 */ /* 0x000fe20000000021 */
[----:B------:R0:W-:Y:S01]  /*6d20*/  STS.U16 [R139+0x6], R31 ;  /* 0x0000061f8b007388 */ /* 0x0001e20000000400 */
[----:B-1----:R-:W-:Y:S02]  /*6d30*/  PRMT R30, R25, 0x7632, R30 ;  /* 0x00007632191e7816 */ /* 0x002fe4000000001e */
[----:B------:R-:W-:Y:S01]  /*6d40*/  PRMT R36, R40, 0x7632, R36 ;  /* 0x0000763228247816 */ /* 0x000fe20000000024 */
        /* <DEDUP_REMOVED lines=47> */
.L_x_9228:
[----:B------:R-:W-:Y:S05]  /*7040*/  BSYNC B0 ;  /* 0x0000000000007941 */ /* 0x000fea0003800000 */
.L_x_9227:
        /* <DEDUP_REMOVED lines=43> */
.L_x_9226:
        /* <DEDUP_REMOVED lines=25> */
[----:B------:R-:W-:Y:S01]  /*7490*/  CS2R R84, SRZ ;  /* 0x0000000000547805 */ /* 0x000fe2000001ff00 */
[----:B------:R-:W-:Y:S01]  /*74a0*/  BAR.SYNC.DEFER_BLOCKING 0x0 ;  /* 0x0000000000007b1d */ /* 0x000fe20000010000 */
[----:B-1----:R-:W-:-:S02]  /*74b0*/  ISETP.GE.AND P0, PT, R9, 0x1, PT ;  /* 0x000000010900780c */ /* 0x002fc40003f06270 */
[----:B------:R-:W-:Y:S01]  /*74c0*/  CS2R R82, SRZ ;  /* 0x0000000000527805 */ /* 0x000fe2000001ff00 */
[----:B--2---:R-:W-:Y:S01]  /*74d0*/  FFMA.FTZ R3, R47, R0, R3 ;  /* 0x000000002f037223 */ /* 0x004fe20000010003 */
[----:B------:R-:W-:Y:S02]  /*74e0*/  HADD2.F32 R0, -RZ, R102.H0_H0 ;  /* 0x20000066ff007230 */ /* 0x000fe40000004100 */
[----:B------:R-:W-:Y:S01]  /*74f0*/  FMUL.FTZ R102, R5, UR4 ;  /* 0x0000000405667c20 */ /* 0x000fe20008410000 */
        /* <DEDUP_REMOVED lines=78> */
.L_x_9324:
        /* <DEDUP_REMOVED lines=24> */
[----:B0-----:R-:W-:Y:S02]  /*7b60*/  MOV R25, UR42 ;  /* 0x0000002a00197c02 */ /* 0x001fe40008000f00 */
        /* <DEDUP_REMOVED lines=220> */
[----:B------:R-:W-:Y:S02]  /*8930*/  LEA R18, P4, R22, UR21, 0x1 ;  /* 0x0000001516127c11 */ /* 0x000fe4000f8808ff */
        /* <DEDUP_REMOVED lines=175> */
[C---:B0-----:R-:W-:Y:S01]  /*9430*/  FMUL.FTZ R63, R163.reuse, R132 ;  /* 0x00000084a33f7220 */ /* 0x041fe20000410000 */
        /* <DEDUP_REMOVED lines=30> */
[C---:B------:R-:W-:Y:S01]  /*9620*/  FMUL.FTZ R48, R163.reuse, R125 ;  /* 0x0000007da3307220 */ /* 0x040fe20000410000 */
[C---:B------:R-:W-:Y:S01]  /*9630*/  FMUL.FTZ R46, R163.reuse, R124 ;  /* 0x0000007ca32e7220 */ /* 0x040fe20000410000 */
[C---:B------:R-:W-:Y:S01]  /*9640*/  FMUL.FTZ R44, R163.reuse, R123 ;  /* 0x0000007ba32c7220 */ /* 0x040fe20000410000 */
[C---:B------:R-:W-:Y:S01]  /*9650*/  FMUL.FTZ R42, R163.reuse, R122 ;  /* 0x0000007aa32a7220 */ /* 0x040fe20000410000 */
[----:B------:R-:W3:Y:S01]  /*9660*/  @!P3 LDG.E.U16 R168, desc[UR52][R18.64+0x500] ;  /* 0x0005003412a8b981 */ /* 0x000ee2000c1e1500 */
[----:B------:R0:W-:Y:S01]  /*9670*/  MUFU.COS R152, R160 ;  /* 0x000000a000987308 */ /* 0x0001e20000000000 */
[C---:B------:R-:W-:Y:S01]  /*9680*/  FMUL.FTZ R40, R163.reuse, R121 ;  /* 0x00000079a3287220 */ /* 0x040fe20000410000 */
[C---:B------:R-:W-:Y:S01]  /*9690*/  FMUL.FTZ R38, R163.reuse, R120 ;  /* 0x00000078a3267220 */ /* 0x040fe20000410000 */
[C---:B------:R-:W-:Y:S01]  /*96a0*/  FMUL.FTZ R36, R163.reuse, R119 ;  /* 0x00000077a3247220 */ /* 0x040fe20000410000 */
[----:B------:R-:W-:Y:S01]  /*96b0*/  FMUL.FTZ R34, R163, R118 ;  /* 0x00000076a3227220 */ /* 0x000fe20000410000 */
        /* <DEDUP_REMOVED lines=143> */
[-C--:B------:R-:W-:Y:S01]  /*9fb0*/  FMUL.FTZ R196, R33, R132.reuse ;  /* 0x0000008421c47220 */ /* 0x080fe20000410000 */
        /* <DEDUP_REMOVED lines=14> */
[-C--:B------:R-:W-:Y:S01]  /*a0a0*/  FMUL.FTZ R203, R30, R131.reuse ;  /* 0x000000831ecb7220 */ /* 0x080fe20000410000 */
        /* <DEDUP_REMOVED lines=22> */
[-C--:B------:R-:W-:Y:S01]  /*a210*/  FMUL.FTZ R194, R27, R130.reuse ;  /* 0x000000821bc27220 */ /* 0x080fe20000410000 */
        /* <DEDUP_REMOVED lines=13> */
[CC--:B------:R-:W-:Y:S01]  /*a2f0*/  FMUL.FTZ R22, R72.reuse, R208.reuse ;  /* 0x000000d048167220 */ /* 0x0c0fe20000410000 */
[----:B------:R-:W-:Y:S01]  /*a300*/  FMUL.FTZ R195, R72, R209 ;  /* 0x000000d148c37220 */ /* 0x000fe20000410000 */
[----:B------:R-:W-:Y:S02]  /*a310*/  FMUL.FTZ R207, R24, R129 ;  /* 0x0000008118cf7220 */ /* 0x000fe40000410000 */
        /* <DEDUP_REMOVED lines=20> */
[----:B------:R-:W-:Y:S01]  /*a460*/  FMUL.FTZ R209, R22, R128 ;  /* 0x0000008016d17220 */ /* 0x000fe20000410000 */
        /* <DEDUP_REMOVED lines=17> */
[-C--:B------:R-:W-:Y:S01]  /*a580*/  FMUL.FTZ R212, R18, R125.reuse ;  /* 0x0000007d12d47220 */ /* 0x080fe20000410000 */
        /* <DEDUP_REMOVED lines=29> */
[C---:B0-----:R-:W-:Y:S01]  /*a760*/  FMUL.FTZ R145, R52.reuse, R193 ;  /* 0x000000c134917220 */ /* 0x041fe20000410000 */
[----:B------:R-:W-:Y:S01]  /*a770*/  FFMA.FTZ R186, R51, R192, R188 ;  /* 0x000000c033ba7223 */ /* 0x000fe200000100bc */
[-C--:B------:R-:W-:Y:S02]  /*a780*/  FMUL.FTZ R188, R52, R194.reuse ;  /* 0x000000c234bc7220 */ /* 0x080fe40000410000 */
[C---:B------:R-:W-:Y:S01]  /*a790*/  FFMA.FTZ R194, R53.reuse, R194, R145 ;  /* 0x000000c235c27223 */ /* 0x040fe20000010091 */
[----:B------:R-:W-:Y:S02]  /*a7a0*/  HADD2.F32 R145, -RZ, R147.H0_H0 ;  /* 0x20000093ff917230 */ /* 0x000fe40000004100 */
[----:B------:R-:W-:Y:S01]  /*a7b0*/  FMUL.FTZ R216, R146, R123 ;  /* 0x0000007b92d87220 */ /* 0x000fe20000410000 */
        /* <DEDUP_REMOVED lines=15> */
[-C--:B------:R-:W-:Y:S01]  /*a8b0*/  FMUL.FTZ R181, R149, R122.reuse ;  /* 0x0000007a95b57220 */ /* 0x080fe20000410000 */
        /* <DEDUP_REMOVED lines=14> */
[C---:B------:R-:W-:Y:S01]  /*a9a0*/  FMUL.FTZ R188, R48.reuse, R186 ;  /* 0x000000ba30bc7220 */ /* 0x040fe20000410000 */
        /* <DEDUP_REMOVED lines=15> */
[----:B------:R-:W-:Y:S01]  /*aaa0*/  FMUL.FTZ R184, R46, R188 ;  /* 0x000000bc2eb87220 */ /* 0x000fe20000410000 */
        /* <DEDUP_REMOVED lines=23> */
[-C--:B------:R-:W-:Y:S01]  /*ac20*/  FMUL.FTZ R178, R157, R119.reuse ;  /* 0x000000779db27220 */ /* 0x080fe20000410000 */
        /* <DEDUP_REMOVED lines=18> */
[C---:B-1----:R-:W-:Y:S01]  /*ad50*/  FMUL.FTZ R168, R42.reuse, R194 ;  /* 0x000000c22aa87220 */ /* 0x042fe20000410000 */
[-C--:B------:R-:W-:Y:S01]  /*ad60*/  FMUL.FTZ R167, R42, R183.reuse ;  /* 0x000000b72aa77220 */ /* 0x080fe20000410000 */
        /* <DEDUP_REMOVED lines=86> */
.L_x_9231:
[----:B------:R-:W-:Y:S05]  /*b2d0*/  BSYNC B0 ;  /* 0x0000000000007941 */ /* 0x000fea0003800000 */
.L_x_9230:
[----:B------:R-:W-:Y:S01]  /*b2e0*/  UISETP.GE.AND UP0, UPT, UR45, 0x2, UPT ;  /* 0x000000022d00788c */ /* 0x000fe2000bf06270 */
[----:B------:R-:W-:Y:S01]  /*b2f0*/  HADD2.F32 R163, -RZ, R163.H0_H0 ;  /* 0x200000a3ffa37230 */ /* 0x000fe20000004100 */
[----:B--2---:R-:W-:Y:S01]  /*b300*/  MOV R65, UR45 ;  /* 0x0000002d00417c02 */ /* 0x004fe20008000f00 */
[----:B------:R-:W-:Y:S01]  /*b310*/  HADD2.F32 R164, -RZ, R164.H0_H0 ;  /* 0x200000a4ffa47230 */ /* 0x000fe20000004100 */
[----:B------:R-:W-:Y:S01]  /*b320*/  LEA R166, R141, R116, 0x4 ;  /* 0x000000748da67211 */ /* 0x000fe200078e20ff */
[----:B------:R-:W-:Y:S01]  /*b330*/  HADD2.F32 R165, -RZ, R135.H0_H0 ;  /* 0x20000087ffa57230 */ /* 0x000fe20000004100 */
[----:B------:R-:W-:Y:S01]  /*b340*/  PLOP3.LUT P1, PT, PT, PT, UP0, 0x80, 0x0 ;  /* 0x000000000000781c */ /* 0x000fe20003f2f008 */
[-C--:B------:R-:W-:Y:S01]  /*b350*/  FMUL.FTZ R227, R163, R117.reuse ;  /* 0x00000075a3e37220 */ /* 0x080fe20000410000 */
        /* <DEDUP_REMOVED lines=12> */
[----:B--2---:R-:W-:Y:S01]  /*b420*/  HFMA2.MMA R60, -RZ, RZ, 1.875, 0 ;  /* 0x3f800000ff3c7435 */ /* 0x004fe200000001ff */
[----:B------:R-:W-:Y:S02]  /*b430*/  MOV R61, RZ ;  /* 0x000000ff003d7202 */ /* 0x000fe40000000f00 */
[----:B------:R-:W-:Y:S01]  /*b440*/  CS2R R62, SRZ ;  /* 0x00000000003e7805 */ /* 0x000fe2000001ff00 */
[----:B-1----:R-:W-:Y:S01]  /*b450*/  @!P1 IMAD R64, R65, R64, UR7 ;  /* 0x0000000741409e24 */ /* 0x002fe2000f8e0240 */
[----:B------:R-:W-:Y:S01]  /*b460*/  HFMA2.MMA R65, -RZ, RZ, 0, 9.5367431640625e-07 ;  /* 0x00000010ff417435 */ /* 0x000fe200000001ff */
[----:B------:R-:W-:-:S02]  /*b470*/  HADD2.F32 R169, -RZ, R169.H0_H0 ;  /* 0x200000a9ffa97230 */ /* 0x000fc40000004100 */
        /* <DEDUP_REMOVED lines=148> */
.L_x_9356:
        /* <DEDUP_REMOVED lines=14> */
.L_x_9359:
[----:B------:R-:W-:-:S03]  /*bea0*/  UMOV UR42, 0xffffffff ;  /* 0xffffffff002a7882 */ /* 0x000fc60000000000 */
[----:B------:R-:W-:Y:S05]  /*beb0*/  BRA.DIV UR42, `(.L_x_9235) ;  /* 0x0000009a2a107947 */ /* 0x000fea000b800000 */
.L_x_9362:
[----:B------:R-:W-:-:S03]  /*bec0*/  UMOV UR42, 0xffffffff ;  /* 0xffffffff002a7882 */ /* 0x000fc60000000000 */
[----:B------:R-:W-:Y:S05]  /*bed0*/  BRA.DIV UR42, `(.L_x_9236) ;  /* 0x0000009a2a307947 */ /* 0x000fea000b800000 */
.L_x_9365:
[----:B------:R-:W-:-:S03]  /*bee0*/  UMOV UR42, 0xffffffff ;  /* 0xffffffff002a7882 */ /* 0x000fc60000000000 */
[----:B------:R-:W-:Y:S05]  /*bef0*/  BRA.DIV UR42, `(.L_x_9237) ;  /* 0x0000009a2a507947 */ /* 0x000fea000b800000 */
.L_x_9368:
        /* <DEDUP_REMOVED lines=10> */
.L_x_9378:
        /* <DEDUP_REMOVED lines=22> */
.L_x_9232:
        /* <DEDUP_REMOVED lines=282> */
.L_x_9383:
        /* <DEDUP_REMOVED lines=13> */
.L_x_9242:
[----:B------:R-:W-:Y:S05]  /*d370*/  BSYNC B0 ;  /* 0x0000000000007941 */ /* 0x000fea0003800000 */
.L_x_9241:
[----:B------:R-:W-:Y:S01]  /*d380*/  UMOV UR42, 0xffffffff ;  /* 0xffffffff002a7882 */ /* 0x000fe20000000000 */
[----:B------:R-:W-:Y:S02]  /*d390*/  ISETP.GT.U32.AND P2, PT, R248, 0x1d, PT ;  /* 0x0000001df800780c */ /* 0x000fe40003f44070 */
[----:B------:R-:W-:Y:S11]  /*d3a0*/  BRA.DIV UR42, `(.L_x_9243) ;  /* 0x0000008a2a7c7947 */ /* 0x000ff6000b800000 */
[----:B-1----:R1:W1:Y:S04]  /*d3b0*/  SHFL.DOWN PT, R68, R240, 0x2, 0x1f ;  /* 0x08401f00f0447f89 */ /* 0x00226800000e0000 */
[----:B--2---:R2:W1:Y:S04]  /*d3c0*/  SHFL.DOWN PT, R69, R241, 0x2, 0x1f ;  /* 0x08401f00f1457f89 */ /* 0x00446800000e0000 */
[----:B0-----:R2:W0:Y:S04]  /*d3d0*/  SHFL.DOWN PT, R70, R242, 0x2, 0x1f ;  /* 0x08401f00f2467f89 */ /* 0x00142800000e0000 */
[----:B----4-:R2:W4:Y:S02]  /*d3e0*/  SHFL.DOWN PT, R71, R243, 0x2, 0x1f ;  /* 0x08401f00f3477f89 */ /* 0x01052400000e0000 */
.L_x_9389:
        /* <DEDUP_REMOVED lines=13> */
.L_x_9245:
[----:B------:R-:W-:Y:S05]  /*d4c0*/  BSYNC B0 ;  /* 0x0000000000007941 */ /* 0x000fea0003800000 */
.L_x_9244:
[----:B------:R-:W-:Y:S01]  /*d4d0*/  UMOV UR42, 0xffffffff ;  /* 0xffffffff002a7882 */ /* 0x000fe20000000000 */
[----:B------:R-:W-:Y:S02]  /*d4e0*/  ISETP.GT.U32.AND P2, PT, R248, 0x1b, PT ;  /* 0x0000001bf800780c */ /* 0x000fe40003f44070 */
[----:B------:R-:W-:Y:S11]  /*d4f0*/  BRA.DIV UR42, `(.L_x_9246) ;  /* 0x0000008a2a9c7947 */ /* 0x000ff6000b800000 */
[----:B-1----:R1:W1:Y:S04]  /*d500*/  SHFL.DOWN PT, R68, R240, 0x4, 0x1f ;  /* 0x08801f00f0447f89 */ /* 0x00226800000e0000 */
[----:B------:R1:W1:Y:S04]  /*d510*/  SHFL.DOWN PT, R69, R241, 0x4, 0x1f ;  /* 0x08801f00f1457f89 */ /* 0x00026800000e0000 */
[----:B0-----:R0:W0:Y:S04]  /*d520*/  SHFL.DOWN PT, R70, R242, 0x4, 0x1f ;  /* 0x08801f00f2467f89 */ /* 0x00102800000e0000 */
[----:B----4-:R4:W0:Y:S02]  /*d530*/  SHFL.DOWN PT, R71, R243, 0x4, 0x1f ;  /* 0x08801f00f3477f89 */ /* 0x01082400000e0000 */
.L_x_9395:
        /* <DEDUP_REMOVED lines=13> */
.L_x_9248:
[----:B------:R-:W-:Y:S05]  /*d610*/  BSYNC B0 ;  /* 0x0000000000007941 */ /* 0x000fea0003800000 */
.L_x_9247:
[----:B------:R-:W-:Y:S01]  /*d620*/  UMOV UR42, 0xffffffff ;  /* 0xffffffff002a7882 */ /* 0x000fe20000000000 */
[----:B------:R-:W-:Y:S02]  /*d630*/  ISETP.GT.U32.AND P2, PT, R248, 0x17, PT ;  /* 0x00000017f800780c */ /* 0x000fe40003f44070 */
[----:B------:R-:W-:Y:S11]  /*d640*/  BRA.DIV UR42, `(.L_x_9249) ;  /* 0x0000008a2abc7947 */ /* 0x000ff6000b800000 */
[----:B-1----:R1:W1:Y:S04]  /*d650*/  SHFL.DOWN PT, R68, R240, 0x8, 0x1f ;  /* 0x09001f00f0447f89 */ /* 0x00226800000e0000 */
[----:B------:R1:W1:Y:S04]  /*d660*/  SHFL.DOWN PT, R69, R241, 0x8, 0x1f ;  /* 0x09001f00f1457f89 */ /* 0x00026800000e0000 */
[----:B0-----:R0:W0:Y:S04]  /*d670*/  SHFL.DOWN PT, R70, R242, 0x8, 0x1f ;  /* 0x09001f00f2467f89 */ /* 0x00102800000e0000 */
[----:B------:R0:W0:Y:S02]  /*d680*/  SHFL.DOWN PT, R71, R243, 0x8, 0x1f ;  /* 0x09001f00f3477f89 */ /* 0x00002400000e0000 */
.L_x_9401:
        /* <DEDUP_REMOVED lines=13> */
.L_x_9251:
[----:B------:R-:W-:Y:S05]  /*d760*/  BSYNC B0 ;  /* 0x0000000000007941 */ /* 0x000fea0003800000 */
.L_x_9250:
[----:B------:R-:W-:Y:S01]  /*d770*/  UMOV UR42, 0xffffffff ;  /* 0xffffffff002a7882 */ /* 0x000fe20000000000 */
[----:B------:R-:W-:Y:S02]  /*d780*/  ISETP.GT.U32.AND P2, PT, R248, 0xf, PT ;  /* 0x0000000ff800780c */ /* 0x000fe40003f44070 */
[----:B------:R-:W-:Y:S11]  /*d790*/  BRA.DIV UR42, `(.L_x_9252) ;  /* 0x0000008a2adc7947 */ /* 0x000ff6000b800000 */
[----:B-1----:R1:W1:Y:S04]  /*d7a0*/  SHFL.DOWN PT, R68, R240, 0x10, 0x1f ;  /* 0x0a001f00f0447f89 */ /* 0x00226800000e0000 */
[----:B------:R1:W1:Y:S04]  /*d7b0*/  SHFL.DOWN PT, R69, R241, 0x10, 0x1f ;  /* 0x0a001f00f1457f89 */ /* 0x00026800000e0000 */
[----:B0-----:R0:W0:Y:S04]  /*d7c0*/  SHFL.DOWN PT, R70, R242, 0x10, 0x1f ;  /* 0x0a001f00f2467f89 */ /* 0x00102800000e0000 */
[----:B------:R0:W0:Y:S02]  /*d7d0*/  SHFL.DOWN PT, R71, R243, 0x10, 0x1f ;  /* 0x0a001f00f3477f89 */ /* 0x00002400000e0000 */
.L_x_9407:
        /* <DEDUP_REMOVED lines=13> */
.L_x_9254:
[----:B------:R-:W-:Y:S05]  /*d8b0*/  BSYNC B0 ;  /* 0x0000000000007941 */ /* 0x000fea0003800000 */
.L_x_9253:
        /* <DEDUP_REMOVED lines=21> */
.L_x_9421:
        /* <DEDUP_REMOVED lines=19> */
.L_x_9257:
[----:B------:R-:W-:Y:S05]  /*db40*/  BSYNC B0 ;  /* 0x0000000000007941 */ /* 0x000fea0003800000 */
.L_x_9256:
        /* <DEDUP_REMOVED lines=12> */
.L_x_9239:
        /* <DEDUP_REMOVED lines=11> */
[----:B------:R-:W-:-:S04]  /*dcc0*/  FMUL.FTZ R60, R60, -R115 ;  /* 0x800000733c3c7220 */ /* 0x000fc80000410000 */
[----:B------:R-:W-:Y:S01]  /*dcd0*/  FFMA.FTZ R61, R61, R114, R60 ;  /* 0x000000723d3d7223 */ /* 0x000fe2000001003c */
[----:B------:R-:W-:-:S03]  /*dce0*/  FADD.FTZ R60, R197, R62 ;  /* 0x0000003ec53c7221 */ /* 0x000fc60000010000 */
[----:B------:R-:W-:Y:S01]  /*dcf0*/  FADD.FTZ R198, -R198, R61 ;  /* 0x0000003dc6c67221 */ /* 0x000fe20000010100 */
[----:B------:R-:W-:-:S03]  /*dd00*/  FMUL.FTZ R61, R40, -R60 ;  /* 0x8000003c283d7220 */ /* 0x000fc60000410000 */
[-C--:B------:R-:W-:Y:S01]  /*dd10*/  FMUL.FTZ R62, R40, -R198.reuse ;  /* 0x800000c6283e7220 */ /* 0x080fe20000410000 */
[CC--:B------:R-:W-:Y:S01]  /*dd20*/  FFMA.FTZ R61, R41.reuse, R198.reuse, R61 ;  /* 0x000000c6293d7223 */ /* 0x0c0fe2000001003d */
[----:B------:R-:W-:Y:S02]  /*dd30*/  FMUL.FTZ R63, R164, R198 ;  /* 0x000000c6a43f7220 */ /* 0x000fe40000410000 */
[-C--:B------:R-:W-:Y:S01]  /*dd40*/  FFMA.FTZ R62, R41, R60.reuse, -R62 ;  /* 0x0000003c293e7223 */ /* 0x080fe2000001083e */
[----:B------:R-:W-:Y:S01]  /*dd50*/  FMUL.FTZ R41, R165, R117 ;  /* 0x00000075a5297220 */ /* 0x000fe20000410000 */
[----:B------:R-:W-:Y:S02]  /*dd60*/  FADD.FTZ R61, -R196, R61 ;  /* 0x0000003dc43d7221 */ /* 0x000fe40000010100 */
[----:B------:R-:W-:Y:S01]  /*dd70*/  FADD.FTZ R195, R195, R62 ;  /* 0x0000003ec3c37221 */ /* 0x000fe20000010000 */
[-C--:B------:R-:W-:Y:S01]  /*dd80*/  FFMA.FTZ R164, R164, -R41.reuse, R228 ;  /* 0x80000029a4a47223 */ /* 0x080fe200000100e4 */
[C---:B------:R-:W-:Y:S01]  /*dd90*/  FFMA.FTZ R41, R163.reuse, -R41, R227 ;  /* 0x80000029a3297223 */ /* 0x040fe200000100e3 */
[----:B------:R-:W-:Y:S01]  /*dda0*/  FFMA.FTZ R163, R163, R60, R63 ;  /* 0x0000003ca3a37223 */ /* 0x000fe2000001003f */
[C---:B------:R-:W-:Y:S01]  /*ddb0*/  FMUL.FTZ R63, R60.reuse, UR57 ;  /* 0x000000393c3f7c20 */ /* 0x040fe20008410000 */
[----:B------:R-:W-:Y:S01]  /*ddc0*/  FMUL.FTZ R62, R60, R117 ;  /* 0x000000753c3e7220 */ /* 0x000fe20000410000 */
[----:B--2---:R-:W-:Y:S01]  /*ddd0*/  FMUL.FTZ R66, R160, R61 ;  /* 0x0000003da0427220 */ /* 0x004fe20000410000 */
[-C--:B------:R-:W-:Y:S01]  /*dde0*/  FFMA.FTZ R98, R163, R117.reuse, R98 ;  /* 0x00000075a3627223 */ /* 0x080fe20000010062 */
[C---:B------:R-:W-:Y:S01]  /*ddf0*/  FFMA.FTZ R65, R198.reuse, UR59, -R63 ;  /* 0x0000003bc6417c23 */ /* 0x040fe2000801083f */
[C---:B------:R-:W-:Y:S01]  /*de00*/  FMUL.FTZ R63, R198.reuse, UR57 ;  /* 0x00000039c63f7c20 */ /* 0x040fe20008410000 */
[----:B------:R-:W-:Y:S01]  /*de10*/  FMUL.FTZ R198, R198, R117 ;  /* 0x00000075c6c67220 */ /* 0x000fe20000410000 */
[----:B------:R-:W-:Y:S01]  /*de20*/  FFMA.FTZ R66, R161, R195, R66 ;  /* 0x000000c3a1427223 */ /* 0x000fe20000010042 */
[----:B------:R-:W-:Y:S01]  /*de30*/  FMUL.FTZ R40, R164, R65 ;  /* 0x00000041a4287220 */ /* 0x000fe20000410000 */
[----:B------:R-:W-:Y:S01]  /*de40*/  FFMA.FTZ R64, R60, UR59, R63 ;  /* 0x0000003b3c407c23 */ /* 0x000fe2000801003f */
[----:B------:R-:W-:Y:S01]  /*de50*/  FMUL.FTZ R63, R164, R62 ;  /* 0x0000003ea43f7220 */ /* 0x000fe20000410000 */
[----:B------:R-:W-:Y:S01]  /*de60*/  SHF.L.U32 R65, R141, 0x5, RZ ;  /* 0x000000058d417819 */ /* 0x000fe200000006ff */
[----:B------:R-:W-:Y:S01]  /*de70*/  FFMA.FTZ R99, R66, R118, R99 ;  /* 0x0000007642637223 */ /* 0x000fe20000010063 */
[----:B------:R-:W-:Y:S01]  /*de80*/  FFMA.FTZ R64, R41, R64, R40 ;  /* 0x0000004029407223 */ /* 0x000fe20000010028 */
[----:B------:R-:W-:Y:S01]  /*de90*/  FMUL.FTZ R40, R164, R198 ;  /* 0x000000c6a4287220 */ /* 0x000fe20000410000 */
[----:B------:R-:W-:Y:S01]  /*dea0*/  LEA.HI.SX32 R65, R65, R65, 0x1b ;  /* 0x0000004141417211 */ /* 0x000fe200078fdaff */
[----:B------:R-:W-:Y:S01]  /*deb0*/  FMUL.FTZ R227, R0, R227 ;  /* 0x000000e300e37220 */ /* 0x000fe20000410000 */
[----:B------:R-:W-:Y:S01]  /*dec0*/  FFMA.FTZ R64, R165, R163, R64 ;  /* 0x000000a3a5407223 */ /* 0x000fe20000010040 */
[C---:B------:R-:W-:Y:S01]  /*ded0*/  FFMA.FTZ R40, R41.reuse, R62, R40 ;  /* 0x0000003e29287223 */ /* 0x040fe20000010028 */
[----:B------:R-:W-:Y:S01]  /*dee0*/  FFMA.FTZ R41, R41, R198, -R63 ;  /* 0x000000c629297223 */ /* 0x000fe2000001083f */
[----:B------:R-:W-:Y:S01]  /*def0*/  FMUL.FTZ R63, R165, R62 ;  /* 0x0000003ea53f7220 */ /* 0x000fe20000410000 */
[C---:B------:R-:W-:Y:S01]  /*df00*/  FMUL.FTZ R62, R42.reuse, -R61 ;  /* 0x8000003d2a3e7220 */ /* 0x040fe20000410000 */
[----:B------:R-:W-:Y:S01]  /*df10*/  LEA R60, R65, R116, 0x2 ;  /* 0x00000074413c7211 */ /* 0x000fe200078e10ff */
[----:B------:R-:W-:Y:S01]  /*df20*/  FMUL.FTZ R65, R165, R198 ;  /* 0x000000c6a5417220 */ /* 0x000fe20000410000 */
[-C--:B------:R-:W-:Y:S01]  /*df30*/  FMUL.FTZ R42, R42, -R195.reuse ;  /* 0x800000c32a2a7220 */ /* 0x080fe20000410000 */
[C---:B------:R-:W-:Y:S01]  /*df40*/  FFMA.FTZ R62, R43.reuse, R195, -R62 ;  /* 0x000000c32b3e7223 */ /* 0x040fe2000001083e */
[----:B------:R-:W-:Y:S01]  /*df50*/  FADD.FTZ R97, R64, R97 ;  /* 0x0000006140617221 */ /* 0x000fe20000010000 */
[----:B------:R-:W-:Y:S01]  /*df60*/  STS [R60+0x2178], R63 ;  /* 0x0021783f3c007388 */ /* 0x000fe20000000800 */
[----:B------:R-:W-:Y:S01]  /*df70*/  FFMA.FTZ R43, R43, R61, R42 ;  /* 0x0000003d2b2b7223 */ /* 0x000fe2000001002a */
[----:B------:R-:W-:Y:S01]  /*df80*/  FADD.FTZ R193, R193, R62 ;  /* 0x0000003ec1c17221 */ /* 0x000fe20000010000 */
[----:B------:R-:W-:Y:S01]  /*df90*/  FMUL.FTZ R62, R195, UR57 ;  /* 0x00000039c33e7c20 */ /* 0x000fe20008410000 */
[----:B------:R0:W-:Y:S01]  /*dfa0*/  STS [R60+0x217c], R65 ;  /* 0x00217c413c007388 */ /* 0x0001e20000000800 */
[-C--:B------:R-:W-:Y:S01]  /*dfb0*/  FMUL.FTZ R42, R162, R118.reuse ;  /* 0x00000076a22a7220 */ /* 0x080fe20000410000 */
[----:B------:R-:W-:Y:S01]  /*dfc0*/  FADD.FTZ R194, -R194, R43 ;  /* 0x0000002bc2c27221 */ /* 0x000fe20000010100 */
[----:B------:R-:W-:Y:S01]  /*dfd0*/  FMUL.FTZ R43, R61, R118 ;  /* 0x000000763d2b7220 */ /* 0x000fe20000410000 */
[----:B------:R-:W-:Y:S01]  /*dfe0*/  IADD3 R164, R141, 0x740, RZ ;  /* 0x000007408da47810 */ /* 0x000fe20007ffe0ff */
[-C--:B------:R-:W-:Y:S01]  /*dff0*/  FFMA.FTZ R160, R160, -R42.reuse, R225 ;  /* 0x8000002aa0a07223 */ /* 0x080fe200000100e1 */
[----:B------:R-:W-:Y:S01]  /*e000*/  FFMA.FTZ R42, R161, -R42, R226 ;  /* 0x8000002aa12a7223 */ /* 0x000fe200000100e2 */
[----:B------:R-:W-:Y:S01]  /*e010*/  FMUL.FTZ R64, R157, R194 ;  /* 0x000000c29d407220 */ /* 0x000fe20000410000 */
[----:B------:R-:W-:Y:S01]  /*e020*/  LEA.HI.SX32 R163, R164, R141, 0x1b ;  /* 0x0000008da4a37211 */ /* 0x000fe200078fdaff */
[----:B------:R-:W-:Y:S01]  /*e030*/  FFMA.FTZ R225, -R2, R225, -RZ ;  /* 0x000000e102e17223 */ /* 0x000fe200000109ff */
[C---:B0-----:R-:W-:Y:S01]  /*e040*/  FFMA.FTZ R65, R61.reuse, UR59, -R62 ;  /* 0x0000003b3d417c23 */ /* 0x041fe2000801083e */
[----:B------:R-:W-:Y:S01]  /*e050*/  FMUL.FTZ R62, R61, UR57 ;  /* 0x000000393d3e7c20 */ /* 0x000fe20008410000 */
[----:B------:R-:W-:Y:S01]  /*e060*/  FMUL.FTZ R61, R160, R43 ;  /* 0x0000002ba03d7220 */ /* 0x000fe20000410000 */
[----:B------:R-:W-:Y:S01]  /*e070*/  FFMA.FTZ R67, R158, R193, R64 ;  /* 0x000000c19e437223 */ /* 0x000fe20000010040 */
[----:B------:R-:W-:Y:S01]  /*e080*/  FMUL.FTZ R65, R160, R65 ;  /* 0x00000041a0417220 */ /* 0x000fe20000410000 */
[C---:B------:R-:W-:Y:S01]  /*e090*/  FFMA.FTZ R63, R195.reuse, UR59, R62 ;  /* 0x0000003bc33f7c23 */ /* 0x040fe2000801003e */
[----:B------:R-:W-:Y:S01]  /*e0a0*/  FMUL.FTZ R195, R195, R118 ;  /* 0x00000076c3c37220 */ /* 0x000fe20000410000 */
[----:B------:R-:W-:Y:S01]  /*e0b0*/  FFMA.FTZ R100, R67, R119, R100 ;  /* 0x0000007743647223 */ /* 0x000fe20000010064 */
[----:B------:R-:W-:Y:S01]  /*e0c0*/  LEA.HI.SX32 R165, R166, R141, 0x1b ;  /* 0x0000008da6a57211 */ /* 0x000fe200078fdaff */
[----:B------:R-:W-:Y:S01]  /*e0d0*/  FFMA.FTZ R65, R42, R63, R65 ;  /* 0x0000003f2a417223 */ /* 0x000fe20000010041 */
[-C--:B------:R-:W-:Y:S01]  /*e0e0*/  FMUL.FTZ R160, R160, R195.reuse ;  /* 0x000000c3a0a07220 */ /* 0x080fe20000410000 */
[----:B------:R-:W-:Y:S01]  /*e0f0*/  FFMA.FTZ R62, R42, R195, R61 ;  /* 0x000000c32a3e7223 */ /* 0x000fe2000001003d */
[CC--:B------:R-:W-:Y:S01]  /*e100*/  FMUL.FTZ R63, R162.reuse, R43.reuse ;  /* 0x0000002ba23f7220 */ /* 0x0c0fe20000410000 */
[----:B------:R-:W-:Y:S01]  /*e110*/  FFMA.FTZ R65, R162, R66, R65 ;  /* 0x00000042a2417223 */ /* 0x000fe20000010041 */
[----:B------:R-:W-:Y:S01]  /*e120*/  FFMA.FTZ R61, R42, R43, -R160 ;  /* 0x0000002b2a3d7223 */ /* 0x000fe200000108a0 */
[CC--:B------:R-:W-:Y:S01]  /*e130*/  FMUL.FTZ R42, R44.reuse, -R194.reuse ;  /* 0x800000c22c2a7220 */ /* 0x0c0fe20000410000 */
[-C--:B------:R-:W-:Y:S01]  /*e140*/  FMUL.FTZ R43, R44, -R193.reuse ;  /* 0x800000c12c2b7220 */ /* 0x080fe20000410000 */
[----:B------:R0:W-:Y:S01]  /*e150*/  STS [R60+0x2174], R63 ;  /* 0x0021743f3c007388 */ /* 0x0001e20000000800 */
[----:B------:R-:W-:Y:S01]  /*e160*/  FADD.FTZ R96, R65, R96 ;  /* 0x0000006041607221 */ /* 0x000fe20000010000 */
[C---:B------:R-:W-:Y:S01]  /*e170*/  FFMA.FTZ R44, R45.reuse, R193, -R42 ;  /* 0x000000c12d2c7223 */ /* 0x040fe2000001082a */
[----:B------:R-:W-:Y:S01]  /*e180*/  FFMA.FTZ R43, R45, R194, R43 ;  /* 0x000000c22d2b7223 */ /* 0x000fe2000001002b */
[----:B------:R-:W-:Y:S01]  /*e190*/  FMUL.FTZ R45, R193, UR57 ;  /* 0x00000039c12d7c20 */ /* 0x000fe20008410000 */
[-C--:B------:R-:W-:Y:S01]  /*e1a0*/  FMUL.FTZ R42, R159, R119.reuse ;  /* 0x000000779f2a7220 */ /* 0x080fe20000410000 */
[----:B------:R-:W-:Y:S01]  /*e1b0*/  FADD.FTZ R191, R191, R44 ;  /* 0x0000002cbfbf7221 */ /* 0x000fe20000010000 */
[C---:B------:R-:W-:Y:S01]  /*e1c0*/  FMUL.FTZ R44, R194.reuse, UR57 ;  /* 0x00000039c22c7c20 */ /* 0x040fe20008410000 */
[C---:B------:R-:W-:Y:S01]  /*e1d0*/  FFMA.FTZ R64, R194.reuse, UR59, -R45 ;  /* 0x0000003bc2407c23 */ /* 0x040fe2000801082d */
[-C--:B------:R-:W-:Y:S01]  /*e1e0*/  FFMA.FTZ R157, R157, -R42.reuse, R223 ;  /* 0x8000002a9d9d7223 */ /* 0x080fe200000100df */
[-C--:B------:R-:W-:Y:S01]  /*e1f0*/  FMUL.FTZ R194, R194, R119.reuse ;  /* 0x00000077c2c27220 */ /* 0x080fe20000410000 */
[C---:B------:R-:W-:Y:S01]  /*e200*/  FFMA.FTZ R69, R193.reuse, UR59, R44 ;  /* 0x0000003bc1457c23 */ /* 0x040fe2000801002c */
[----:B------:R-:W-:Y:S01]  /*e210*/  FFMA.FTZ R42, R158, -R42, R224 ;  /* 0x8000002a9e2a7223 */ /* 0x000fe200000100e0 */
[----:B------:R-:W-:Y:S01]  /*e220*/  FMUL.FTZ R44, R193, R119 ;  /* 0x00000077c12c7220 */ /* 0x000fe20000410000 */
[C---:B------:R-:W-:Y:S01]  /*e230*/  FMUL.FTZ R45, R157.reuse, R194 ;  /* 0x000000c29d2d7220 */ /* 0x040fe20000410000 */
[----:B------:R-:W-:Y:S01]  /*e240*/  FADD.FTZ R43, -R192, R43 ;  /* 0x0000002bc02b7221 */ /* 0x000fe20000010100 */
[C---:B------:R-:W-:Y:S01]  /*e250*/  FMUL.FTZ R71, R157.reuse, R64 ;  /* 0x000000409d477220 */ /* 0x040fe20000410000 */
[-C--:B0-----:R-:W-:Y:S01]  /*e260*/  FMUL.FTZ R63, R157, R44.reuse ;  /* 0x0000002c9d3f7220 */ /* 0x081fe20000410000 */
[-C--:B------:R-:W-:Y:S01]  /*e270*/  FFMA.FTZ R45, R42, R44.reuse, R45 ;  /* 0x0000002c2a2d7223 */ /* 0x080fe2000001002d */
[----:B------:R-:W-:Y:S01]  /*e280*/  FMUL.FTZ R115, R159, R44 ;  /* 0x0000002c9f737220 */ /* 0x000fe20000410000 */
[C---:B------:R-:W-:Y:S01]  /*e290*/  FMUL.FTZ R44, R46.reuse, -R43 ;  /* 0x8000002b2e2c7220 */ /* 0x040fe20000410000 */
[-C--:B------:R-:W-:Y:S01]  /*e2a0*/  FMUL.FTZ R46, R46, -R191.reuse ;  /* 0x800000bf2e2e7220 */ /* 0x080fe20000410000 */
[----:B------:R-:W-:Y:S01]  /*e2b0*/  FMUL.FTZ R64, R156, R120 ;  /* 0x000000789c407220 */ /* 0x000fe20000410000 */
[----:B------:R-:W-:Y:S01]  /*e2c0*/  FFMA.FTZ R63, R42, R194, -R63 ;  /* 0x000000c22a3f7223 */ /* 0x000fe2000001083f */
[C---:B------:R-:W-:Y:S01]  /*e2d0*/  FFMA.FTZ R44, R47.reuse, R191, -R44 ;  /* 0x000000bf2f2c7223 */ /* 0x040fe2000001082c */
[-C--:B------:R-:W-:Y:S01]  /*e2e0*/  FFMA.FTZ R47, R47, R43.reuse, R46 ;  /* 0x0000002b2f2f7223 */ /* 0x080fe2000001002e */
[----:B------:R-:W-:Y:S01]  /*e2f0*/  FMUL.FTZ R46, R154, R43 ;  /* 0x0000002b9a2e7220 */ /* 0x000fe20000410000 */
[----:B------:R-:W-:Y:S01]  /*e300*/  FFMA.FTZ R42, R42, R69, R71 ;  /* 0x000000452a2a7223 */ /* 0x000fe20000010047 */
[-C--:B------:R-:W-:Y:S01]  /*e310*/  FFMA.FTZ R154, R154, -R64.reuse, R221 ;  /* 0x800000409a9a7223 */ /* 0x080fe200000100dd */
[----:B------:R-:W-:Y:S01]  /*e320*/  FFMA.FTZ R65, R155, -R64, R222 ;  /* 0x800000409b417223 */ /* 0x000fe200000100de */
[----:B------:R-:W-:Y:S01]  /*e330*/  FMUL.FTZ R66, R191, UR57 ;  /* 0x00000039bf427c20 */ /* 0x000fe20008410000 */
[----:B------:R-:W-:Y:S01]  /*e340*/  FFMA.FTZ R64, R155, R191, R46 ;  /* 0x000000bf9b407223 */ /* 0x000fe2000001002e */
[----:B------:R-:W-:Y:S01]  /*e350*/  FMUL.FTZ R46, R43, UR57 ;  /* 0x000000392b2e7c20 */ /* 0x000fe20008410000 */
[----:B------:R-:W-:Y:S01]  /*e360*/  FFMA.FTZ R42, R159, R67, R42 ;  /* 0x000000439f2a7223 */ /* 0x000fe2000001002a */
[----:B------:R-:W-:Y:S01]  /*e370*/  FADD.FTZ R189, R189, R44 ;  /* 0x0000002cbdbd7221 */ /* 0x000fe20000010000 */
[C---:B------:R-:W-:Y:S01]  /*e380*/  FFMA.FTZ R67, R43.reuse, UR59, -R66 ;  /* 0x0000003b2b437c23 */ /* 0x040fe20008010842 */
[-C--:B------:R-:W-:Y:S01]  /*e390*/  FMUL.FTZ R43, R43, R120.reuse ;  /* 0x000000782b2b7220 */ /* 0x080fe20000410000 */
[C---:B------:R-:W-:Y:S01]  /*e3a0*/  FFMA.FTZ R44, R191.reuse, UR59, R46 ;  /* 0x0000003bbf2c7c23 */ /* 0x040fe2000801002e */
[----:B------:R-:W-:Y:S01]  /*e3b0*/  FMUL.FTZ R191, R191, R120 ;  /* 0x00000078bfbf7220 */ /* 0x000fe20000410000 */
[C---:B------:R-:W-:Y:S01]  /*e3c0*/  FMUL.FTZ R66, R154.reuse, R67 ;  /* 0x000000439a427220 */ /* 0x040fe20000410000 */
[----:B------:R-:W-:Y:S01]  /*e3d0*/  FMUL.FTZ R46, R154, R43 ;  /* 0x0000002b9a2e7220 */ /* 0x000fe20000410000 */
[----:B------:R-:W-:Y:S01]  /*e3e0*/  FADD.FTZ R190, -R190, R47 ;  /* 0x0000002fbebe7221 */ /* 0x000fe20000010100 */
[----:B------:R-:W-:Y:S01]  /*e3f0*/  FMUL.FTZ R154, R154, R191 ;  /* 0x000000bf9a9a7220 */ /* 0x000fe20000410000 */
[-C--:B------:R-:W-:Y:S01]  /*e400*/  FMUL.FTZ R69, R156, R43.reuse ;  /* 0x0000002b9c457220 */ /* 0x080fe20000410000 */
[----:B------:R-:W-:Y:S01]  /*e410*/  FADD.FTZ R95, R42, R95 ;  /* 0x0000005f2a5f7221 */ /* 0x000fe20000010000 */
[C---:B------:R-:W-:Y:S01]  /*e420*/  FMUL.FTZ R42, R48.reuse, -R190 ;  /* 0x800000be302a7220 */ /* 0x040fe20000410000 */
[C---:B------:R-:W-:Y:S01]  /*e430*/  FFMA.FTZ R47, R65.reuse, R43, -R154 ;  /* 0x0000002b412f7223 */ /* 0x040fe2000001089a */
[----:B------:R-:W-:Y:S01]  /*e440*/  FMUL.FTZ R43, R48, -R189 ;  /* 0x800000bd302b7220 */ /* 0x000fe20000410000 */
[C---:B------:R-:W-:Y:S01]  /*e450*/  FFMA.FTZ R46, R65.reuse, R191, R46 ;  /* 0x000000bf412e7223 */ /* 0x040fe2000001002e */
[----:B------:R-:W-:Y:S01]  /*e460*/  FFMA.FTZ R65, R65, R44, R66 ;  /* 0x0000002c41417223 */ /* 0x000fe20000010042 */
[C---:B------:R-:W-:Y:S01]  /*e470*/  FFMA.FTZ R42, R49.reuse, R189, -R42 ;  /* 0x000000bd312a7223 */ /* 0x040fe2000001082a */
[-C--:B------:R-:W-:Y:S01]  /*e480*/  FFMA.FTZ R43, R49, R190.reuse, R43 ;  /* 0x000000be312b7223 */ /* 0x080fe2000001002b */
[----:B------:R-:W-:Y:S01]  /*e490*/  FMUL.FTZ R44, R151, R190 ;  /* 0x000000be972c7220 */ /* 0x000fe20000410000 */
[----:B------:R-:W-:Y:S01]  /*e4a0*/  FMUL.FTZ R49, R189, UR57 ;  /* 0x00000039bd317c20 */ /* 0x000fe20008410000 */
[----:B------:R0:W-:Y:S01]  /*e4b0*/  STS [R60+0x2168], R115 ;  /* 0x002168733c007388 */ /* 0x0001e20000000800 */
[----:B------:R-:W-:Y:S01]  /*e4c0*/  FMUL.FTZ R48, R153, R121 ;  /* 0x0000007999307220 */ /* 0x000fe20000410000 */
[----:B------:R-:W-:Y:S01]  /*e4d0*/  FMUL.FTZ R127, R159, R194 ;  /* 0x000000c29f7f7220 */ /* 0x000fe20000410000 */
[----:B------:R-:W-:Y:S01]  /*e4e0*/  FADD.FTZ R187, R187, R42 ;  /* 0x0000002abbbb7221 */ /* 0x000fe20000010000 */
[----:B------:R-:W-:Y:S01]  /*e4f0*/  FFMA.FTZ R101, R64, R120, R101 ;  /* 0x0000007840657223 */ /* 0x000fe20000010065 */
[----:B------:R-:W-:Y:S01]  /*e500*/  FFMA.FTZ R42, R190, UR59, -R49 ;  /* 0x0000003bbe2a7c23 */ /* 0x000fe20008010831 */
[----:B------:R-:W-:Y:S01]  /*e510*/  FMUL.FTZ R67, R156, R191 ;  /* 0x000000bf9c437220 */ /* 0x000fe20000410000 */
[----:B------:R-:W-:Y:S01]  /*e520*/  FFMA.FTZ R151, R151, -R48, R219 ;  /* 0x8000003097977223 */ /* 0x000fe200000100db */
[----:B------:R1:W-:Y:S01]  /*e530*/  STS [R60+0x216c], R127 ;  /* 0x00216c7f3c007388 */ /* 0x0003e20000000800 */
[----:B------:R-:W-:Y:S01]  /*e540*/  FMUL.FTZ R195, R162, R195 ;  /* 0x000000c3a2c37220 */ /* 0x000fe20000410000 */
[----:B0-----:R-:W-:Y:S01]  /*e550*/  FFMA.FTZ R115, R156, R64, R65 ;  /* 0x000000409c737223 */ /* 0x001fe20000010041 */
[----:B------:R-:W-:Y:S01]  /*e560*/  FFMA.FTZ R65, R152, R189, R44 ;  /* 0x000000bd98417223 */ /* 0x000fe2000001002c */
[----:B------:R-:W-:Y:S01]  /*e570*/  FMUL.FTZ R44, R190, UR57 ;  /* 0x00000039be2c7c20 */ /* 0x000fe20008410000 */
[----:B------:R-:W-:Y:S01]  /*e580*/  FFMA.FTZ R64, R152, -R48, R220 ;  /* 0x8000003098407223 */ /* 0x000fe200000100dc */
[-C--:B------:R-:W-:Y:S01]  /*e590*/  FMUL.FTZ R190, R190, R121.reuse ;  /* 0x00000079bebe7220 */ /* 0x080fe20000410000 */
[-C--:B------:R-:W-:Y:S01]  /*e5a0*/  FMUL.FTZ R48, R189, R121.reuse ;  /* 0x00000079bd307220 */ /* 0x080fe20000410000 */
[----:B------:R0:W-:Y:S01]  /*e5b0*/  STS [R60+0x2160], R67 ;  /* 0x002160433c007388 */ /* 0x0001e20000000800 */
[----:B------:R-:W-:Y:S01]  /*e5c0*/  FFMA.FTZ R102, R65, R121, R102 ;  /* 0x0000007941667223 */ /* 0x000fe20000010066 */
[----:B-1----:R-:W-:Y:S01]  /*e5d0*/  FADD.FTZ R127, -R188, R43 ;  /* 0x0000002bbc7f7221 */ /* 0x002fe20000010100 */
[C---:B------:R-:W-:Y:S01]  /*e5e0*/  FMUL.FTZ R49, R151.reuse, R190 ;  /* 0x000000be97317220 */ /* 0x040fe20000410000 */
[C---:B------:R-:W-:Y:S01]  /*e5f0*/  FMUL.FTZ R43, R151.reuse, R42 ;  /* 0x0000002a972b7220 */ /* 0x040fe20000410000 */
[-C--:B------:R-:W-:Y:S01]  /*e600*/  FMUL.FTZ R151, R151, R48.reuse ;  /* 0x0000003097977220 */ /* 0x080fe20000410000 */
[----:B------:R1:W-:Y:S01]  /*e610*/  STS [R60+0x2164], R69 ;  /* 0x002164453c007388 */ /* 0x0003e20000000800 */
[C---:B------:R-:W-:Y:S01]  /*e620*/  FMUL.FTZ R42, R50.reuse, -R127 ;  /* 0x8000007f322a7220 */ /* 0x040fe20000410000 */
[-C--:B------:R-:W-:Y:S01]  /*e630*/  FMUL.FTZ R50, R50, -R187.reuse ;  /* 0x800000bb32327220 */ /* 0x080fe20000410000 */
[----:B------:R-:W-:Y:S01]  /*e640*/  FADD.FTZ R94, R115, R94 ;  /* 0x0000005e735e7221 */ /* 0x000fe20000010000 */
[----:B0-----:R-:W-:Y:S01]  /*e650*/  FFMA.FTZ R67, R189, UR59, R44 ;  /* 0x0000003bbd437c23 */ /* 0x001fe2000801002c */
[C---:B------:R-:W-:Y:S01]  /*e660*/  FFMA.FTZ R42, R51.reuse, R187, -R42 ;  /* 0x000000bb332a7223 */ /* 0x040fe2000001082a */
[-C--:B------:R-:W-:Y:S01]  /*e670*/  FFMA.FTZ R51, R51, R127.reuse, R50 ;  /* 0x0000007f33337223 */ /* 0x080fe20000010032 */
[----:B------:R-:W-:Y:S01]  /*e680*/  FMUL.FTZ R44, R148, R127 ;  /* 0x0000007f942c7220 */ /* 0x000fe20000410000 */
[----:B------:R-:W-:Y:S01]  /*e690*/  FMUL.FTZ R50, R127, UR57 ;  /* 0x000000397f327c20 */ /* 0x000fe20008410000 */
[----:B------:R-:W-:Y:S01]  /*e6a0*/  FADD.FTZ R185, R185, R42 ;  /* 0x0000002ab9b97221 */ /* 0x000fe20000010000 */
[-C--:B-1----:R-:W-:Y:S01]  /*e6b0*/  FMUL.FTZ R69, R153, R48.reuse ;  /* 0x0000003099457220 */ /* 0x082fe20000410000 */
[C---:B------:R-:W-:Y:S01]  /*e6c0*/  FFMA.FTZ R48, R64.reuse, R48, R49 ;  /* 0x0000003040307223 */ /* 0x040fe20000010031 */
[C---:B------:R-:W-:Y:S01]  /*e6d0*/  FFMA.FTZ R49, R64.reuse, R190, -R151 ;  /* 0x000000be40317223 */ /* 0x040fe20000010897 */
[----:B------:R-:W-:Y:S01]  /*e6e0*/  FFMA.FTZ R64, R64, R67, R43 ;  /* 0x0000004340407223 */ /* 0x000fe2000001002b */
[-C--:B------:R-:W-:Y:S01]  /*e6f0*/  FMUL.FTZ R43, R150, R122.reuse ;  /* 0x0000007a962b7220 */ /* 0x080fe20000410000 */
[----:B------:R-:W-:Y:S01]  /*e700*/  FFMA.FTZ R44, R149, R187, R44 ;  /* 0x000000bb952c7223 */ /* 0x000fe2000001002c */
[-C--:B------:R-:W-:Y:S01]  /*e710*/  FMUL.FTZ R67, R127, R122.reuse ;  /* 0x0000007a7f437220 */ /* 0x080fe20000410000 */
[----:B------:R-:W-:Y:S01]  /*e720*/  FFMA.FTZ R66, R153, R65, R64 ;  /* 0x0000004199427223 */ /* 0x000fe20000010040 */
[C---:B------:R-:W-:Y:S01]  /*e730*/  FMUL.FTZ R64, R187.reuse, UR57 ;  /* 0x00000039bb407c20 */ /* 0x040fe20008410000 */
[-C--:B------:R-:W-:Y:S01]  /*e740*/  FFMA.FTZ R148, R148, -R43.reuse, R217 ;  /* 0x8000002b94947223 */ /* 0x080fe200000100d9 */
[C---:B------:R-:W-:Y:S01]  /*e750*/  FFMA.FTZ R42, R187.reuse, UR59, R50 ;  /* 0x0000003bbb2a7c23 */ /* 0x040fe20008010032 */
[----:B------:R-:W-:Y:S01]  /*e760*/  FMUL.FTZ R187, R187, R122 ;  /* 0x0000007abbbb7220 */ /* 0x000fe20000410000 */
[----:B------:R-:W-:Y:S01]  /*e770*/  FFMA.FTZ R65, R127, UR59, -R64 ;  /* 0x0000003b7f417c23 */ /* 0x000fe20008010840 */
[----:B------:R-:W-:Y:S01]  /*e780*/  FFMA.FTZ R43, R149, -R43, R218 ;  /* 0x8000002b952b7223 */ /* 0x000fe200000100da */
[----:B------:R-:W-:Y:S01]  /*e790*/  FMUL.FTZ R50, R148, R67 ;  /* 0x0000004394327220 */ /* 0x000fe20000410000 */
[----:B------:R-:W-:Y:S01]  /*e7a0*/  FADD.FTZ R115, -R186, R51 ;  /* 0x00000033ba737221 */ /* 0x000fe20000010100 */
[C---:B------:R-:W-:Y:S01]  /*e7b0*/  FMUL.FTZ R64, R148.reuse, R65 ;  /* 0x0000004194407220 */ /* 0x040fe20000410000 */
[-C--:B------:R-:W-:Y:S01]  /*e7c0*/  FMUL.FTZ R148, R148, R187.reuse ;  /* 0x000000bb94947220 */ /* 0x080fe20000410000 */
[----:B------:R-:W-:Y:S01]  /*e7d0*/  FFMA.FTZ R51, R43, R187, R50 ;  /* 0x000000bb2b337223 */ /* 0x000fe20000010032 */
[----:B------:R-:W-:Y:S01]  /*e7e0*/  FMUL.FTZ R71, R153, R190 ;  /* 0x000000be99477220 */ /* 0x000fe20000410000 */
[----:B------:R-:W-:Y:S01]  /*e7f0*/  FFMA.FTZ R103, R44, R122, R103 ;  /* 0x0000007a2c677223 */ /* 0x000fe20000010067 */
[C---:B------:R-:W-:Y:S01]  /*e800*/  FFMA.FTZ R50, R43.reuse, R67, -R148 ;  /* 0x000000432b327223 */ /* 0x040fe20000010894 */
[----:B------:R-:W-:Y:S01]  /*e810*/  FFMA.FTZ R43, R43, R42, R64 ;  /* 0x0000002a2b2b7223 */ /* 0x000fe20000010040 */
[C---:B------:R-:W-:Y:S01]  /*e820*/  FMUL.FTZ R42, R52.reuse, -R115 ;  /* 0x80000073342a7220 */ /* 0x040fe20000410000 */
[----:B------:R-:W-:Y:S01]  /*e830*/  FMUL.FTZ R52, R52, -R185 ;  /* 0x800000b934347220 */ /* 0x000fe20000410000 */
[----:B------:R0:W-:Y:S01]  /*e840*/  STS [R60+0x215c], R71 ;  /* 0x00215c473c007388 */ /* 0x0001e20000000800 */
[----:B------:R-:W-:Y:S01]  /*e850*/  FMUL.FTZ R64, R115, R123 ;  /* 0x0000007b73407220 */ /* 0x000fe20000410000 */
[C---:B------:R-:W-:Y:S01]  /*e860*/  FFMA.FTZ R42, R53.reuse, R185, -R42 ;  /* 0x000000b9352a7223 */ /* 0x040fe2000001082a */
[----:B------:R-:W-:Y:S01]  /*e870*/  FFMA.FTZ R53, R53, R115, R52 ;  /* 0x0000007335357223 */ /* 0x000fe20000010034 */
[----:B------:R-:W-:Y:S01]  /*e880*/  FMUL.FTZ R52, R185, UR57 ;  /* 0x00000039b9347c20 */ /* 0x000fe20008410000 */
[----:B------:R1:W-:Y:S01]  /*e890*/  STS [R60+0x2158], R69 ;  /* 0x002158453c007388 */ /* 0x0003e20000000800 */
[----:B------:R-:W-:Y:S01]  /*e8a0*/  FADD.FTZ R183, R183, R42 ;  /* 0x0000002ab7b77221 */ /* 0x000fe20000010000 */
[----:B------:R-:W-:Y:S01]  /*e8b0*/  FMUL.FTZ R42, R185, R123 ;  /* 0x0000007bb92a7220 */ /* 0x000fe20000410000 */
[----:B------:R-:W-:Y:S01]  /*e8c0*/  FFMA.FTZ R52, R115, UR59, -R52 ;  /* 0x0000003b73347c23 */ /* 0x000fe20008010834 */
[C---:B------:R-:W-:Y:S01]  /*e8d0*/  FMUL.FTZ R65, R150.reuse, R187 ;  /* 0x000000bb96417220 */ /* 0x040fe20000410000 */
[----:B0-----:R-:W-:Y:S01]  /*e8e0*/  FFMA.FTZ R71, R150, R44, R43 ;  /* 0x0000002c96477223 */ /* 0x001fe2000001002b */
[----:B------:R-:W-:Y:S01]  /*e8f0*/  FMUL.FTZ R43, R147, R123 ;  /* 0x0000007b932b7220 */ /* 0x000fe20000410000 */
[C---:B------:R-:W-:Y:S01]  /*e900*/  FMUL.FTZ R44, R145.reuse, R115 ;  /* 0x00000073912c7220 */ /* 0x040fe20000410000 */
[----:B------:R-:W-:Y:S01]  /*e910*/  FADD.FTZ R93, R66, R93 ;  /* 0x0000005d425d7221 */ /* 0x000fe20000010000 */
[----:B------:R0:W-:Y:S01]  /*e920*/  STS [R60+0x2150], R65 ;  /* 0x002150413c007388 */ /* 0x0001e20000000800 */
[----:B-1----:R-:W-:Y:S01]  /*e930*/  FMUL.FTZ R69, R150, R67 ;  /* 0x0000004396457220 */ /* 0x002fe20000410000 */
[----:B------:R-:W-:Y:S01]  /*e940*/  FFMA.FTZ R145, R145, -R43, R215 ;  /* 0x8000002b91917223 */ /* 0x000fe200000100d7 */
[C---:B------:R-:W-:Y:S01]  /*e950*/  FFMA.FTZ R67, R146.reuse, R185, R44 ;  /* 0x000000b992437223 */ /* 0x040fe2000001002c */
[----:B------:R-:W-:Y:S01]  /*e960*/  FMUL.FTZ R44, R115, UR57 ;  /* 0x00000039732c7c20 */ /* 0x000fe20008410000 */
[----:B------:R-:W-:Y:S01]  /*e970*/  FFMA.FTZ R43, R146, -R43, R216 ;  /* 0x8000002b922b7223 */ /* 0x000fe200000100d8 */
[C---:B------:R-:W-:Y:S01]  /*e980*/  FMUL.FTZ R66, R145.reuse, R64 ;  /* 0x0000004091427220 */ /* 0x040fe20000410000 */
[----:B------:R-:W-:Y:S01]  /*e990*/  FMUL.FTZ R52, R145, R52 ;  /* 0x0000003491347220 */ /* 0x000fe20000410000 */
[----:B------:R-:W-:Y:S01]  /*e9a0*/  FFMA.FTZ R44, R185, UR59, R44 ;  /* 0x0000003bb92c7c23 */ /* 0x000fe2000801002c */
[-C--:B------:R-:W-:Y:S01]  /*e9b0*/  FMUL.FTZ R145, R145, R42.reuse ;  /* 0x0000002a91917220 */ /* 0x080fe20000410000 */
[----:B------:R1:W-:Y:S01]  /*e9c0*/  STS [R60+0x2154], R69 ;  /* 0x002154453c007388 */ /* 0x0003e20000000800 */
[----:B------:R-:W-:Y:S01]  /*e9d0*/  FADD.FTZ R115, -R184, R53 ;  /* 0x00000035b8737221 */ /* 0x000fe20000010100 */
[-C--:B------:R-:W-:Y:S01]  /*e9e0*/  FMUL.FTZ R53, R147, R42.reuse ;  /* 0x0000002a93357220 */ /* 0x080fe20000410000 */
[C---:B0-----:R-:W-:Y:S01]  /*e9f0*/  FFMA.FTZ R65, R43.reuse, R42, R66 ;  /* 0x0000002a2b417223 */ /* 0x041fe20000010042 */
[----:B------:R-:W-:Y:S01]  /*ea00*/  FFMA.FTZ R44, R43, R44, R52 ;  /* 0x0000002c2b2c7223 */ /* 0x000fe20000010034 */
[C---:B------:R-:W-:Y:S01]  /*ea10*/  FMUL.FTZ R42, R54.reuse, -R115 ;  /* 0x80000073362a7220 */ /* 0x040fe20000410000 */
[----:B------:R-:W-:Y:S01]  /*ea20*/  FFMA.FTZ R104, R67, R123, R104 ;  /* 0x0000007b43687223 */ /* 0x000fe20000010068 */
[----:B------:R0:W-:Y:S01]  /*ea30*/  STS [R60+0x2148], R53 ;  /* 0x002148353c007388 */ /* 0x0001e20000000800 */
[C---:B------:R-:W-:Y:S01]  /*ea40*/  FFMA.FTZ R68, R147.reuse, R67, R44 ;  /* 0x0000004393447223 */ /* 0x040fe2000001002c */
[-C--:B------:R-:W-:Y:S01]  /*ea50*/  FMUL.FTZ R54, R54, -R183.reuse ;  /* 0x800000b736367220 */ /* 0x080fe20000410000 */
[-C--:B-1----:R-:W-:Y:S01]  /*ea60*/  FMUL.FTZ R69, R147, R64.reuse ;  /* 0x0000004093457220 */ /* 0x082fe20000410000 */
[----:B------:R-:W-:Y:S01]  /*ea70*/  FFMA.FTZ R64, R43, R64, -R145 ;  /* 0x000000402b407223 */ /* 0x000fe20000010891 */
[-C--:B------:R-:W-:Y:S01]  /*ea80*/  FMUL.FTZ R43, R144, R124.reuse ;  /* 0x0000007c902b7220 */ /* 0x080fe20000410000 */
[C---:B------:R-:W-:Y:S01]  /*ea90*/  FFMA.FTZ R42, R55.reuse, R183, -R42 ;  /* 0x000000b7372a7223 */ /* 0x040fe2000001082a */
[----:B------:R-:W-:Y:S01]  /*eaa0*/  FFMA.FTZ R55, R55, R115, R54 ;  /* 0x0000007337377223 */ /* 0x000fe20000010036 */
[----:B------:R1:W-:Y:S01]  /*eab0*/  STS [R60+0x214c], R69 ;  /* 0x00214c453c007388 */ /* 0x0003e20000000800 */
[-C--:B------:R-:W-:Y:S01]  /*eac0*/  FFMA.FTZ R52, R142, -R43.reuse, R213 ;  /* 0x8000002b8e347223 */ /* 0x080fe200000100d5 */
[----:B0-----:R-:W-:Y:S01]  /*ead0*/  FMUL.FTZ R53, R183, UR57 ;  /* 0x00000039b7357c20 */ /* 0x001fe20008410000 */
[----:B------:R-:W-:Y:S01]  /*eae0*/  FFMA.FTZ R44, R143, -R43, R214 ;  /* 0x8000002b8f2c7223 */ /* 0x000fe200000100d6 */
[----:B------:R-:W-:Y:S01]  /*eaf0*/  FMUL.FTZ R43, R115, UR57 ;  /* 0x00000039732b7c20 */ /* 0x000fe20008410000 */
[----:B------:R-:W-:Y:S01]  /*eb00*/  FADD.FTZ R181, R181, R42 ;  /* 0x0000002ab5b57221 */ /* 0x000fe20000010000 */
[----:B------:R-:W-:Y:S01]  /*eb10*/  FFMA.FTZ R67, R115, UR59, -R53 ;  /* 0x0000003b73437c23 */ /* 0x000fe20008010835 */
[----:B------:R-:W-:Y:S01]  /*eb20*/  FADD.FTZ R92, R71, R92 ;  /* 0x0000005c475c7221 */ /* 0x000fe20000010000 */
[C---:B------:R-:W-:Y:S01]  /*eb30*/  FFMA.FTZ R53, R183.reuse, UR59, R43 ;  /* 0x0000003bb7357c23 */ /* 0x040fe2000801002b */
[-C--:B------:R-:W-:Y:S01]  /*eb40*/  FMUL.FTZ R43, R183, R124.reuse ;  /* 0x0000007cb72b7220 */ /* 0x080fe20000410000 */
[----:B-1----:R-:W-:Y:S01]  /*eb50*/  FMUL.FTZ R69, R115, R124 ;  /* 0x0000007c73457220 */ /* 0x002fe20000410000 */
[----:B------:R-:W-:Y:S01]  /*eb60*/  FADD.FTZ R127, -R182, R55 ;  /* 0x00000037b67f7221 */ /* 0x000fe20000010100 */
[C---:B------:R-:W-:Y:S01]  /*eb70*/  FMUL.FTZ R55, R52.reuse, R67 ;  /* 0x0000004334377220 */ /* 0x040fe20000410000 */
[C---:B------:R-:W-:Y:S01]  /*eb80*/  FMUL.FTZ R42, R52.reuse, R43 ;  /* 0x0000002b342a7220 */ /* 0x040fe20000410000 */
[----:B------:R-:W-:Y:S01]  /*eb90*/  FMUL.FTZ R71, R52, R69 ;  /* 0x0000004534477220 */ /* 0x000fe20000410000 */
[----:B------:R-:W-:Y:S01]  /*eba0*/  FMUL.FTZ R142, R142, R115 ;  /* 0x000000738e8e7220 */ /* 0x000fe20000410000 */
[C---:B------:R-:W-:Y:S01]  /*ebb0*/  FFMA.FTZ R53, R44.reuse, R53, R55 ;  /* 0x000000352c357223 */ /* 0x040fe20000010037 */
[----:B------:R-:W-:Y:S01]  /*ebc0*/  FFMA.FTZ R67, R44, R69, -R42 ;  /* 0x000000452c437223 */ /* 0x000fe2000001082a */
[C---:B------:R-:W-:Y:S01]  /*ebd0*/  FMUL.FTZ R42, R56.reuse, -R181 ;  /* 0x800000b5382a7220 */ /* 0x040fe20000410000 */
        /* <DEDUP_REMOVED lines=9> */
[----:B------:R-:W-:Y:S01]  /*ec70*/  FFMA.FTZ R115, R144, R142, R53 ;  /* 0x0000008e90737223 */ /* 0x000fe20000010035 */
[----:B------:R-:W-:Y:S01]  /*ec80*/  FMUL.FTZ R53, R19, R127 ;  /* 0x0000007f13357220 */ /* 0x000fe20000410000 */
[C---:B------:R-:W-:Y:S01]  /*ec90*/  FMUL.FTZ R42, R58.reuse, -R43 ;  /* 0x8000002b3a2a7220 */ /* 0x040fe20000410000 */
[----:B------:R-:W-:Y:S01]  /*eca0*/  FMUL.FTZ R58, R58, -R179 ;  /* 0x800000b33a3a7220 */ /* 0x000fe20000410000 */
[CC--:B------:R-:W-:Y:S01]  /*ecb0*/  FFMA.FTZ R52, R18.reuse, -R44.reuse, R212 ;  /* 0x8000002c12347223 */ /* 0x0c0fe200000100d4 */
[----:B------:R-:W-:Y:S01]  /*ecc0*/  FFMA.FTZ R53, R18, R181, R53 ;  /* 0x000000b512357223 */ /* 0x000fe20000010035 */
[C---:B------:R-:W-:Y:S01]  /*ecd0*/  FFMA.FTZ R42, R59.reuse, R179, -R42 ;  /* 0x000000b33b2a7223 */ /* 0x040fe2000001082a */
[----:B------:R-:W-:Y:S01]  /*ece0*/  FFMA.FTZ R59, R59, R43, R58 ;  /* 0x0000002b3b3b7223 */ /* 0x000fe2000001003a */
[----:B------:R-:W-:Y:S01]  /*ecf0*/  FFMA.FTZ R54, R19, -R44, R211 ;  /* 0x8000002c13367223 */ /* 0x000fe200000100d3 */
[----:B------:R-:W-:Y:S01]  /*ed00*/  FMUL.FTZ R44, R181, UR57 ;  /* 0x00000039b52c7c20 */ /* 0x000fe20008410000 */
[----:B------:R-:W-:Y:S01]  /*ed10*/  FADD.FTZ R58, R177, R42 ;  /* 0x0000002ab13a7221 */ /* 0x000fe20000010000 */
[----:B------:R-:W-:Y:S01]  /*ed20*/  FADD.FTZ R178, -R178, R59 ;  /* 0x0000003bb2b27221 */ /* 0x000fe20000010100 */
[----:B------:R-:W-:Y:S01]  /*ed30*/  FMUL.FTZ R69, R144, R69 ;  /* 0x0000004590457220 */ /* 0x000fe20000410000 */
[----:B------:R0:W-:Y:S01]  /*ed40*/  STS [R60+0x2140], R71 ;  /* 0x002140473c007388 */ /* 0x0001e20000000800 */
[C---:B------:R-:W-:Y:S01]  /*ed50*/  FMUL.FTZ R19, R72.reuse, -R58 ;  /* 0x8000003a48137220 */ /* 0x040fe20000410000 */
[-C--:B------:R-:W-:Y:S01]  /*ed60*/  FMUL.FTZ R18, R72, -R178.reuse ;  /* 0x800000b248127220 */ /* 0x080fe20000410000 */
[----:B------:R-:W-:Y:S01]  /*ed70*/  FFMA.FTZ R57, R127, UR59, -R44 ;  /* 0x0000003b7f397c23 */ /* 0x000fe2000801082c */
[-C--:B------:R-:W-:Y:S01]  /*ed80*/  FMUL.FTZ R59, R181, R125.reuse ;  /* 0x0000007db53b7220 */ /* 0x080fe20000410000 */
[C---:B------:R-:W-:Y:S01]  /*ed90*/  FFMA.FTZ R19, R73.reuse, R178, R19 ;  /* 0x000000b249137223 */ /* 0x040fe20000010013 */
[----:B------:R-:W-:Y:S01]  /*eda0*/  FFMA.FTZ R18, R73, R58, -R18 ;  /* 0x0000003a49127223 */ /* 0x000fe20000010812 */
[----:B------:R-:W-:Y:S01]  /*edb0*/  FMUL.FTZ R42, R127, UR57 ;  /* 0x000000397f2a7c20 */ /* 0x000fe20008410000 */
[----:B------:R1:W-:Y:S01]  /*edc0*/  STS [R60+0x2144], R69 ;  /* 0x002144453c007388 */ /* 0x0003e20000000800 */
[----:B------:R-:W-:Y:S01]  /*edd0*/  FADD.FTZ R44, -R176, R19 ;  /* 0x00000013b02c7221 */ /* 0x000fe20000010100 */
[----:B------:R-:W-:Y:S01]  /*ede0*/  FADD.FTZ R175, R175, R18 ;  /* 0x00000012afaf7221 */ /* 0x000fe20000010000 */
[----:B0-----:R-:W-:Y:S01]  /*edf0*/  FMUL.FTZ R71, R127, R125 ;  /* 0x0000007d7f477220 */ /* 0x001fe20000410000 */
[----:B------:R-:W-:Y:S01]  /*ee00*/  FFMA.FTZ R55, R181, UR59, R42 ;  /* 0x0000003bb5377c23 */ /* 0x000fe2000801002a */
[C---:B------:R-:W-:Y:S01]  /*ee10*/  FMUL.FTZ R18, R74.reuse, -R44 ;  /* 0x8000002c4a127220 */ /* 0x040fe20000410000 */
[----:B------:R-:W-:Y:S01]  /*ee20*/  FMUL.FTZ R19, R74, -R175 ;  /* 0x800000af4a137220 */ /* 0x000fe20000410000 */
[----:B------:R-:W-:Y:S01]  /*ee30*/  FMUL.FTZ R73, R54, R71 ;  /* 0x0000004736497220 */ /* 0x000fe20000410000 */
[----:B------:R-:W-:Y:S01]  /*ee40*/  FMUL.FTZ R42, R20, R128 ;  /* 0x00000080142a7220 */ /* 0x000fe20000410000 */
[C---:B------:R-:W-:Y:S01]  /*ee50*/  FFMA.FTZ R18, R75.reuse, R175, -R18 ;  /* 0x000000af4b127223 */ /* 0x040fe20000010812 */
[C---:B-1----:R-:W-:Y:S01]  /*ee60*/  FMUL.FTZ R69, R54.reuse, R57 ;  /* 0x0000003936457220 */ /* 0x042fe20000410000 */
[----:B------:R-:W-:Y:S01]  /*ee70*/  FFMA.FTZ R19, R75, R44, R19 ;  /* 0x0000002c4b137223 */ /* 0x000fe20000010013 */
[-C--:B------:R-:W-:Y:S01]  /*ee80*/  FMUL.FTZ R54, R54, R59.reuse ;  /* 0x0000003b36367220 */ /* 0x080fe20000410000 */
[-C--:B------:R-:W-:Y:S01]  /*ee90*/  FFMA.FTZ R57, R52, R59.reuse, R73 ;  /* 0x0000003b34397223 */ /* 0x080fe20000010049 */
[----:B------:R-:W-:Y:S01]  /*eea0*/  FMUL.FTZ R73, R17, R59 ;  /* 0x0000003b11497220 */ /* 0x000fe20000410000 */
[----:B------:R-:W-:Y:S01]  /*eeb0*/  FADD.FTZ R174, -R174, R19 ;  /* 0x00000013aeae7221 */ /* 0x000fe20000010100 */
[C---:B------:R-:W-:Y:S01]  /*eec0*/  FFMA.FTZ R59, R52.reuse, R71, -R54 ;  /* 0x00000047343b7223 */ /* 0x040fe20000010836 */
[----:B------:R-:W-:Y:S01]  /*eed0*/  FFMA.FTZ R52, R52, R55, R69 ;  /* 0x0000003734347223 */ /* 0x000fe20000010045 */
[----:B------:R-:W-:Y:S01]  /*eee0*/  FADD.FTZ R173, R173, R18 ;  /* 0x00000012adad7221 */ /* 0x000fe20000010000 */
[C---:B------:R-:W-:Y:S01]  /*eef0*/  FMUL.FTZ R18, R76.reuse, -R174 ;  /* 0x800000ae4c127220 */ /* 0x040fe20000410000 */
[C---:B------:R-:W-:Y:S01]  /*ef00*/  FMUL.FTZ R71, R17.reuse, R71 ;  /* 0x0000004711477220 */ /* 0x040fe20000410000 */
[----:B------:R-:W-:Y:S01]  /*ef10*/  FFMA.FTZ R70, R17, R53, R52 ;  /* 0x0000003511467223 */ /* 0x000fe20000010034 */
[-C--:B------:R-:W-:Y:S01]  /*ef20*/  FMUL.FTZ R17, R76, -R173.reuse ;  /* 0x800000ad4c117220 */ /* 0x080fe20000410000 */
[C---:B------:R-:W-:Y:S01]  /*ef30*/  FFMA.FTZ R18, R77.reuse, R173, -R18 ;  /* 0x000000ad4d127223 */ /* 0x040fe20000010812 */
[C---:B------:R-:W-:Y:S01]  /*ef40*/  FFMA.FTZ R52, R22.reuse, -R42, R209 ;  /* 0x8000002a16347223 */ /* 0x040fe200000100d1 */
[----:B------:R-:W-:Y:S01]  /*ef50*/  FMUL.FTZ R22, R22, R43 ;  /* 0x0000002b16167220 */ /* 0x000fe20000410000 */
[----:B------:R-:W-:Y:S01]  /*ef60*/  FFMA.FTZ R17, R77, R174, R17 ;  /* 0x000000ae4d117223 */ /* 0x000fe20000010011 */
[----:B------:R-:W-:Y:S01]  /*ef70*/  FADD.FTZ R171, R171, R18 ;  /* 0x00000012abab7221 */ /* 0x000fe20000010000 */
[C---:B------:R-:W-:Y:S01]  /*ef80*/  FFMA.FTZ R19, R21.reuse, -R42, R210 ;  /* 0x8000002a15137223 */ /* 0x040fe200000100d2 */
[----:B------:R-:W-:Y:S01]  /*ef90*/  FFMA.FTZ R42, R21, R179, R22 ;  /* 0x000000b3152a7223 */ /* 0x000fe20000010016 */
[----:B------:R-:W-:Y:S01]  /*efa0*/  FMUL.FTZ R54, R179, UR57 ;  /* 0x00000039b3367c20 */ /* 0x000fe20008410000 */
[----:B------:R-:W-:Y:S01]  /*efb0*/  FADD.FTZ R172, -R172, R17 ;  /* 0x00000011acac7221 */ /* 0x000fe20000010100 */
[C---:B------:R-:W-:Y:S01]  /*efc0*/  FMUL.FTZ R22, R43.reuse, UR57 ;  /* 0x000000392b167c20 */ /* 0x040fe20008410000 */
[CC--:B------:R-:W-:Y:S01]  /*efd0*/  FMUL.FTZ R17, R78.reuse, -R171.reuse ;  /* 0x800000ab4e117220 */ /* 0x0c0fe20000410000 */
[----:B------:R-:W-:Y:S01]  /*efe0*/  FFMA.FTZ R21, R43, UR59, -R54 ;  /* 0x0000003b2b157c23 */ /* 0x000fe20008010836 */
[-C--:B------:R-:W-:Y:S01]  /*eff0*/  FMUL.FTZ R18, R78, -R172.reuse ;  /* 0x800000ac4e127220 */ /* 0x080fe20000410000 */
[----:B------:R-:W-:Y:S01]  /*f000*/  FFMA.FTZ R54, R179, UR59, R22 ;  /* 0x0000003bb3367c23 */ /* 0x000fe20008010016 */
[----:B------:R-:W-:Y:S01]  /*f010*/  FFMA.FTZ R17, R79, R172, R17 ;  /* 0x000000ac4f117223 */ /* 0x000fe20000010011 */
[-C--:B------:R-:W-:Y:S01]  /*f020*/  FMUL.FTZ R43, R43, R128.reuse ;  /* 0x000000802b2b7220 */ /* 0x080fe20000410000 */
[----:B------:R-:W-:Y:S01]  /*f030*/  FMUL.FTZ R179, R179, R128 ;  /* 0x00000080b3b37220 */ /* 0x000fe20000410000 */
[----:B------:R-:W-:Y:S01]  /*f040*/  FFMA.FTZ R18, R79, R171, -R18 ;  /* 0x000000ab4f127223 */ /* 0x000fe20000010812 */
[----:B------:R-:W-:Y:S01]  /*f050*/  FADD.FTZ R91, R68, R91 ;  /* 0x0000005b445b7221 */ /* 0x000fe20000010000 */
[----:B------:R-:W-:Y:S01]  /*f060*/  FADD.FTZ R170, -R170, R17 ;  /* 0x00000011aaaa7221 */ /* 0x000fe20000010100 */
[C---:B------:R-:W-:Y:S01]  /*f070*/  FMUL.FTZ R22, R52.reuse, R43 ;  /* 0x0000002b34167220 */ /* 0x040fe20000410000 */
[C---:B------:R-:W-:Y:S01]  /*f080*/  FMUL.FTZ R68, R52.reuse, R179 ;  /* 0x000000b334447220 */ /* 0x040fe20000410000 */
[----:B------:R-:W-:Y:S01]  /*f090*/  FMUL.FTZ R56, R52, R21 ;  /* 0x0000001534387220 */ /* 0x000fe20000410000 */
[----:B------:R-:W-:Y:S01]  /*f0a0*/  FADD.FTZ R169, R169, R18 ;  /* 0x00000012a9a97221 */ /* 0x000fe20000010000 */
[C---:B------:R-:W-:Y:S01]  /*f0b0*/  FMUL.FTZ R18, R80.reuse, -R170 ;  /* 0x800000aa50127220 */ /* 0x040fe20000410000 */
[C---:B------:R-:W-:Y:S01]  /*f0c0*/  FFMA.FTZ R22, R19.reuse, R179, R22 ;  /* 0x000000b313167223 */ /* 0x040fe20000010016 */
[C---:B------:R-:W-:Y:S01]  /*f0d0*/  FFMA.FTZ R68, R19.reuse, R43, -R68 ;  /* 0x0000002b13447223 */ /* 0x040fe20000010844 */
[----:B------:R-:W-:Y:S01]  /*f0e0*/  FFMA.FTZ R19, R19, R54, R56 ;  /* 0x0000003613137223 */ /* 0x000fe20000010038 */
[-C--:B------:R-:W-:Y:S01]  /*f0f0*/  FMUL.FTZ R17, R80, -R169.reuse ;  /* 0x800000a950117220 */ /* 0x080fe20000410000 */
[----:B------:R-:W-:Y:S01]  /*f100*/  FFMA.FTZ R18, R81, R169, -R18 ;  /* 0x000000a951127223 */ /* 0x000fe20000010812 */
[----:B------:R-:W-:Y:S01]  /*f110*/  FADD.FTZ R90, R115, R90 ;  /* 0x0000005a735a7221 */ /* 0x000fe20000010000 */
[C---:B------:R-:W-:Y:S01]  /*f120*/  FMUL.FTZ R179, R20.reuse, R179 ;  /* 0x000000b314b37220 */ /* 0x040fe20000410000 */
[C---:B------:R-:W-:Y:S01]  /*f130*/  FMUL.FTZ R43, R20.reuse, R43 ;  /* 0x0000002b142b7220 */ /* 0x040fe20000410000 */
[----:B------:R-:W-:Y:S01]  /*f140*/  FFMA.FTZ R115, R20, R42, R19 ;  /* 0x0000002a14737223 */ /* 0x000fe20000010013 */
[----:B------:R-:W-:Y:S01]  /*f150*/  FMUL.FTZ R20, R37, R134 ;  /* 0x0000008625147220 */ /* 0x000fe20000410000 */
[----:B------:R-:W-:Y:S01]  /*f160*/  FFMA.FTZ R81, R81, R170, R17 ;  /* 0x000000aa51517223 */ /* 0x000fe20000010011 */
[----:B------:R-:W-:Y:S01]  /*f170*/  FADD.FTZ R167, R167, R18 ;  /* 0x00000012a7a77221 */ /* 0x000fe20000010000 */
[----:B------:R-:W-:-:S02]  /*f180*/  HADD2.F32 R17, -RZ, R138.H0_H0 ;  /* 0x2000008aff117230 */ /* 0x000fc40000004100 */
[----:B------:R-:W-:Y:S01]  /*f190*/  FMUL.FTZ R18, R34, R133 ;  /* 0x0000008522127220 */ /* 0x000fe20000410000 */
[-C--:B------:R-:W-:Y:S01]  /*f1a0*/  FFMA.FTZ R21, R39, -R20.reuse, R235 ;  /* 0x8000001427157223 */ /* 0x080fe200000100eb */
[----:B------:R-:W-:Y:S01]  /*f1b0*/  FADD.FTZ R168, -R168, R81 ;  /* 0x00000051a8a87221 */ /* 0x000fe20000010100 */
[----:B------:R-:W-:Y:S01]  /*f1c0*/  FFMA.FTZ R20, R38, -R20, R236 ;  /* 0x8000001426147223 */ /* 0x000fe200000100ec */
[----:B------:R-:W-:Y:S01]  /*f1d0*/  FMUL.FTZ R72, R167, R134 ;  /* 0x00000086a7487220 */ /* 0x000fe20000410000 */
[----:B------:R-:W-:Y:S01]  /*f1e0*/  FFMA.FTZ R107, R42, R128, R107 ;  /* 0x000000802a6b7223 */ /* 0x000fe2000001006b */
[----:B------:R0:W-:Y:S01]  /*f1f0*/  STS [R60+0x213c], R71 ;  /* 0x00213c473c007388 */ /* 0x0001e20000000800 */
[----:B------:R-:W-:Y:S01]  /*f200*/  FADD.FTZ R89, R70, R89 ;  /* 0x0000005946597221 */ /* 0x000fe20000010000 */
[----:B------:R-:W-:Y:S01]  /*f210*/  FMUL.FTZ R42, R17, R129 ;  /* 0x00000081112a7220 */ /* 0x000fe20000410000 */
[-C--:B------:R-:W-:Y:S01]  /*f220*/  FFMA.FTZ R19, R36, -R18.reuse, R199 ;  /* 0x8000001224137223 */ /* 0x080fe200000100c7 */
[----:B------:R1:W-:Y:S01]  /*f230*/  STS [R60+0x2134], R43 ;  /* 0x0021342b3c007388 */ /* 0x0003e20000000800 */
[----:B------:R-:W-:Y:S01]  /*f240*/  FFMA.FTZ R18, R35, -R18, R200 ;  /* 0x8000001223127223 */ /* 0x000fe200000100c8 */
[----:B------:R-:W-:Y:S01]  /*f250*/  FMUL.FTZ R70, R168, R134 ;  /* 0x00000086a8467220 */ /* 0x000fe20000410000 */
[C---:B------:R-:W-:Y:S01]  /*f260*/  FFMA.FTZ R114, R24.reuse, -R42, R207 ;  /* 0x8000002a18727223 */ /* 0x040fe200000100cf */
[----:B------:R-:W-:Y:S01]  /*f270*/  FMUL.FTZ R56, R24, R178 ;  /* 0x000000b218387220 */ /* 0x000fe20000410000 */
[-C--:B------:R-:W-:Y:S01]  /*f280*/  FMUL.FTZ R69, R170, R133.reuse ;  /* 0x00000085aa457220 */ /* 0x080fe20000410000 */
[----:B0-----:R-:W-:Y:S01]  /*f290*/  FMUL.FTZ R71, R169, R133 ;  /* 0x00000085a9477220 */ /* 0x001fe20000410000 */
[C---:B------:R-:W-:Y:S01]  /*f2a0*/  FMUL.FTZ R24, R20.reuse, R70 ;  /* 0x0000004614187220 */ /* 0x040fe20000410000 */
[----:B------:R0:W-:Y:S01]  /*f2b0*/  STS [R60+0x2138], R73 ;  /* 0x002138493c007388 */ /* 0x0001e20000000800 */
[----:B------:R-:W-:Y:S01]  /*f2c0*/  FMUL.FTZ R54, R31, R132 ;  /* 0x000000841f367220 */ /* 0x000fe20000410000 */
[-C--:B-1----:R-:W-:Y:S01]  /*f2d0*/  FMUL.FTZ R43, R20, R72.reuse ;  /* 0x00000048142b7220 */ /* 0x082fe20000410000 */
[----:B------:R-:W-:Y:S01]  /*f2e0*/  FMUL.FTZ R52, R18, R71 ;  /* 0x0000004712347220 */ /* 0x000fe20000410000 */
[----:B------:R-:W-:Y:S01]  /*f2f0*/  FFMA.FTZ R24, R21, R72, R24 ;  /* 0x0000004815187223 */ /* 0x000fe20000010018 */
[----:B------:R-:W-:Y:S01]  /*f300*/  FFMA.FTZ R106, R53, R125, R106 ;  /* 0x0000007d356a7223 */ /* 0x000fe2000001006a */
[----:B------:R-:W-:Y:S01]  /*f310*/  FFMA.FTZ R43, R21, R70, -R43 ;  /* 0x00000046152b7223 */ /* 0x000fe2000001082b */
[-C--:B------:R-:W-:Y:S01]  /*f320*/  FFMA.FTZ R52, R19, R69.reuse, -R52 ;  /* 0x0000004513347223 */ /* 0x080fe20000010834 */
[----:B------:R-:W-:Y:S01]  /*f330*/  FADD.FTZ R24, RZ, R24 ;  /* 0x00000018ff187221 */ /* 0x000fe20000010000 */
[----:B------:R-:W-:Y:S01]  /*f340*/  FFMA.FTZ R55, R32, -R54, R202 ;  /* 0x8000003620377223 */ /* 0x000fe200000100ca */
[----:B0-----:R-:W-:Y:S01]  /*f350*/  FFMA.FTZ R73, R23, -R42, R208 ;  /* 0x8000002a17497223 */ /* 0x001fe200000100d0 */
[----:B------:R-:W-:Y:S01]  /*f360*/  FMUL.FTZ R42, R18, R69 ;  /* 0x00000045122a7220 */ /* 0x000fe20000410000 */
[----:B------:R-:W-:Y:S01]  /*f370*/  FADD.FTZ R43, RZ, R43 ;  /* 0x0000002bff2b7221 */ /* 0x000fe20000010000 */
[----:B------:R-:W-:Y:S01]  /*f380*/  FFMA.FTZ R54, R33, -R54, R201 ;  /* 0x8000003621367223 */ /* 0x000fe200000100c9 */
[-C--:B------:R-:W-:Y:S01]  /*f390*/  FMUL.FTZ R74, R172, R132.reuse ;  /* 0x00000084ac4a7220 */ /* 0x080fe20000410000 */
[----:B------:R-:W-:Y:S01]  /*f3a0*/  FFMA.FTZ R53, R19, R71, R42 ;  /* 0x0000004713357223 */ /* 0x000fe2000001002a */
[----:B------:R-:W-:Y:S01]  /*f3b0*/  FADD.FTZ R43, R43, R52 ;  /* 0x000000342b2b7221 */ /* 0x000fe20000010000 */
[-C--:B------:R-:W-:Y:S01]  /*f3c0*/  FMUL.FTZ R52, R28, R131.reuse ;  /* 0x000000831c347220 */ /* 0x080fe20000410000 */
[----:B------:R-:W-:Y:S01]  /*f3d0*/  FMUL.FTZ R76, R171, R132 ;  /* 0x00000084ab4c7220 */ /* 0x000fe20000410000 */
[----:B------:R-:W-:Y:S01]  /*f3e0*/  FADD.FTZ R24, R24, R53 ;  /* 0x0000003518187221 */ /* 0x000fe20000010000 */
[----:B------:R-:W-:Y:S01]  /*f3f0*/  FMUL.FTZ R42, R54, R74 ;  /* 0x0000004a362a7220 */ /* 0x000fe20000410000 */
[-C--:B------:R-:W-:Y:S01]  /*f400*/  FFMA.FTZ R53, R29, -R52.reuse, R204 ;  /* 0x800000341d357223 */ /* 0x080fe200000100cc */
[----:B------:R-:W-:Y:S01]  /*f410*/  FFMA.FTZ R52, R30, -R52, R203 ;  /* 0x800000341e347223 */ /* 0x000fe200000100cb */
[----:B------:R-:W-:Y:S01]  /*f420*/  FMUL.FTZ R77, R54, R76 ;  /* 0x0000004c364d7220 */ /* 0x000fe20000410000 */
[-C--:B------:R-:W-:Y:S01]  /*f430*/  FMUL.FTZ R79, R173, R131.reuse ;  /* 0x00000083ad4f7220 */ /* 0x080fe20000410000 */
[----:B------:R-:W-:Y:S01]  /*f440*/  FFMA.FTZ R56, R23, R58, R56 ;  /* 0x0000003a17387223 */ /* 0x000fe20000010038 */
[C---:B------:R-:W-:Y:S01]  /*f450*/  FFMA.FTZ R75, R55.reuse, R76, R42 ;  /* 0x0000004c374b7223 */ /* 0x040fe2000001002a */
[----:B------:R-:W-:Y:S01]  /*f460*/  FMUL.FTZ R23, R174, R131 ;  /* 0x00000083ae177220 */ /* 0x000fe20000410000 */
[----:B------:R-:W-:Y:S01]  /*f470*/  FFMA.FTZ R42, R55, R74, -R77 ;  /* 0x0000004a372a7223 */ /* 0x000fe2000001084d */
[----:B------:R-:W-:Y:S01]  /*f480*/  FMUL.FTZ R80, R52, R79 ;  /* 0x0000004f34507220 */ /* 0x000fe20000410000 */
[----:B------:R-:W-:Y:S01]  /*f490*/  FADD.FTZ R24, R24, R75 ;  /* 0x0000004b18187221 */ /* 0x000fe20000010000 */
[-C--:B------:R-:W-:Y:S01]  /*f4a0*/  FMUL.FTZ R78, R52, R23.reuse ;  /* 0x00000017344e7220 */ /* 0x080fe20000410000 */
[----:B------:R-:W-:Y:S01]  /*f4b0*/  FADD.FTZ R42, R43, R42 ;  /* 0x0000002a2b2a7221 */ /* 0x000fe20000010000 */
[----:B------:R-:W-:Y:S01]  /*f4c0*/  FFMA.FTZ R75, R53, R23, -R80 ;  /* 0x00000017354b7223 */ /* 0x000fe20000010850 */
[-C--:B------:R-:W-:Y:S01]  /*f4d0*/  FMUL.FTZ R77, R25, R130.reuse ;  /* 0x00000082194d7220 */ /* 0x080fe20000410000 */
[----:B------:R-:W-:Y:S01]  /*f4e0*/  FFMA.FTZ R43, R53, R79, R78 ;  /* 0x0000004f352b7223 */ /* 0x000fe2000001004e */
[----:B------:R-:W-:Y:S01]  /*f4f0*/  FADD.FTZ R88, R115, R88 ;  /* 0x0000005873587221 */ /* 0x000fe20000010000 */
[----:B------:R-:W-:Y:S01]  /*f500*/  FADD.FTZ R75, R42, R75 ;  /* 0x0000004b2a4b7221 */ /* 0x000fe20000010000 */
[----:B------:R-:W-:Y:S01]  /*f510*/  FMUL.FTZ R81, R178, UR57 ;  /* 0x00000039b2517c20 */ /* 0x000fe20008410000 */
[----:B------:R-:W-:Y:S01]  /*f520*/  FMUL.FTZ R115, R58, UR57 ;  /* 0x000000393a737c20 */ /* 0x000fe20008410000 */
[----:B------:R-:W-:Y:S01]  /*f530*/  FFMA.FTZ R42, R27, -R77, R205 ;  /* 0x8000004d1b2a7223 */ /* 0x000fe200000100cd */
[-C--:B------:R-:W-:Y:S01]  /*f540*/  FMUL.FTZ R80, R44, R130.reuse ;  /* 0x000000822c507220 */ /* 0x080fe20000410000 */
[----:B------:R-:W-:Y:S01]  /*f550*/  FMUL.FTZ R78, R175, R130 ;  /* 0x00000082af4e7220 */ /* 0x000fe20000410000 */
[----:B------:R-:W-:Y:S01]  /*f560*/  FADD.FTZ R24, R24, R43 ;  /* 0x0000002b18187221 */ /* 0x000fe20000010000 */
[C---:B------:R-:W-:Y:S01]  /*f570*/  FFMA.FTZ R126, R58.reuse, UR59, R81 ;  /* 0x0000003b3a7e7c23 */ /* 0x040fe20008010051 */
[----:B------:R-:W-:Y:S01]  /*f580*/  FMUL.FTZ R144, R58, R129 ;  /* 0x000000813a907220 */ /* 0x000fe20000410000 */
[----:B------:R-:W-:Y:S01]  /*f590*/  FFMA.FTZ R43, R26, -R77, R206 ;  /* 0x8000004d1a2b7223 */ /* 0x000fe200000100ce */
[----:B------:R-:W-:Y:S01]  /*f5a0*/  FFMA.FTZ R115, R178, UR59, -R115 ;  /* 0x0000003bb2737c23 */ /* 0x000fe20008010873 */
[----:B------:R-:W-:Y:S01]  /*f5b0*/  FMUL.FTZ R58, R42, R80 ;  /* 0x000000502a3a7220 */ /* 0x000fe20000410000 */
[----:B------:R-:W-:Y:S01]  /*f5c0*/  FMUL.FTZ R178, R178, R129 ;  /* 0x00000081b2b27220 */ /* 0x000fe20000410000 */
[----:B------:R-:W-:Y:S01]  /*f5d0*/  FMUL.FTZ R81, R42, R78 ;  /* 0x0000004e2a517220 */ /* 0x000fe20000410000 */
[----:B------:R-:W-:Y:S01]  /*f5e0*/  FFMA.FTZ R105, R142, R124, R105 ;  /* 0x0000007c8e697223 */ /* 0x000fe20000010069 */
[C---:B------:R-:W-:Y:S01]  /*f5f0*/  FFMA.FTZ R77, R43.reuse, R78, R58 ;  /* 0x0000004e2b4d7223 */ /* 0x040fe2000001003a */
[C---:B------:R-:W-:Y:S01]  /*f600*/  FMUL.FTZ R146, R114.reuse, R178 ;  /* 0x000000b272927220 */ /* 0x040fe20000410000 */
[C---:B------:R-:W-:Y:S01]  /*f610*/  FMUL.FTZ R142, R114.reuse, R115 ;  /* 0x00000073728e7220 */ /* 0x040fe20000410000 */
[----:B------:R-:W-:Y:S01]  /*f620*/  FFMA.FTZ R58, R43, R80, -R81 ;  /* 0x000000502b3a7223 */ /* 0x000fe20000010851 */
[-C--:B------:R-:W-:Y:S01]  /*f630*/  FMUL.FTZ R114, R114, R144.reuse ;  /* 0x0000009072727220 */ /* 0x080fe20000410000 */
        /* <DEDUP_REMOVED lines=8> */
[----:B------:R-:W-:Y:S01]  /*f6c0*/  FMUL.FTZ R127, R17, R178 ;  /* 0x000000b2117f7220 */ /* 0x000fe20000410000 */
        /* <DEDUP_REMOVED lines=9> */
[C---:B------:R-:W-:Y:S01]  /*f760*/  FMUL.FTZ R23, R31.reuse, R76 ;  /* 0x0000004c1f177220 */ /* 0x040fe20000410000 */
[----:B------:R-:W-:Y:S01]  /*f770*/  FADD.FTZ R67, R68, R67 ;  /* 0x0000004344437221 */ /* 0x000fe20000010000 */
[----:B------:R-:W-:Y:S01]  /*f780*/  FMUL.FTZ R57, R31, R74 ;  /* 0x0000004a1f397220 */ /* 0x000fe20000410000 */
[----:B------:R-:W-:Y:S01]  /*f790*/  FADD.FTZ R66, R66, R65 ;  /* 0x0000004142427221 */ /* 0x000fe20000010000 */
[C---:B------:R-:W-:Y:S01]  /*f7a0*/  FMUL.FTZ R71, R34.reuse, R71 ;  /* 0x0000004722477220 */ /* 0x040fe20000410000 */
[----:B------:R-:W-:Y:S01]  /*f7b0*/  FADD.FTZ R67, R67, R64 ;  /* 0x0000004043437221 */ /* 0x000fe20000010000 */
        /* <DEDUP_REMOVED lines=8> */
[----:B------:R-:W-:Y:S01]  /*f840*/  FMUL.FTZ R49, R37, R70 ;  /* 0x0000004625317220 */ /* 0x000fe20000410000 */
[----:B------:R-:W-:Y:S01]  /*f850*/  FADD.FTZ R46, R51, R46 ;  /* 0x0000002e332e7221 */ /* 0x000fe20000010000 */
[----:B------:R-:W-:Y:S01]  /*f860*/  STS [R60+0x2128], R115 ;  /* 0x002128733c007388 */ /* 0x000fe20000000800 */
[----:B------:R-:W-:Y:S01]  /*f870*/  FADD.FTZ R50, R50, R47 ;  /* 0x0000002f32327221 */ /* 0x000fe20000010000 */
        /* <DEDUP_REMOVED lines=26> */
[----:B------:R-:W-:Y:S01]  /*fa20*/  STS [R60+0x2114], R57 ;  /* 0x002114393c007388 */ /* 0x000fe20000000800 */
[C---:B------:R-:W-:Y:S01]  /*fa30*/  IADD3 R58, R141.reuse, 0x100, RZ ;  /* 0x000001008d3a7810 */ /* 0x040fe20007ffe0ff */
[----:B------:R-:W-:Y:S01]  /*fa40*/  FFMA.FTZ R201, -R14, R201, -RZ ;  /* 0x000000c90ec97223 */ /* 0x000fe200000109ff */
        /* <DEDUP_REMOVED lines=10> */
[----:B------:R-:W-:Y:S01]  /*faf0*/  IADD3 R148, R141, 0x540, RZ ;  /* 0x000005408d947810 */ /* 0x000fe20007ffe0ff */
[----:B------:R-:W-:Y:S01]  /*fb00*/  FFMA.FTZ R203, -R13, R203, -RZ ;  /* 0x000000cb0dcb7223 */ /* 0x000fe200000109ff */
[C---:B------:R-:W-:Y:S01]  /*fb10*/  IADD3 R150, R141.reuse, 0x580, RZ ;  /* 0x000005808d967810 */ /* 0x040fe20007ffe0ff */
[----:B------:R2:W-:Y:S01]  /*fb20*/  STS [R60+0x2104], R49 ;  /* 0x002104313c007388 */ /* 0x0005e20000000800 */
        /* <DEDUP_REMOVED lines=12> */
[----:B------:R-:W-:Y:S01]  /*fbf0*/  IADD3 R176, R141, 0x7c0, RZ ;  /* 0x000007c08db07810 */ /* 0x000fe20007ffe0ff */
[----:B------:R-:W-:Y:S01]  /*fc00*/  FFMA.FTZ R217, -R6, R217, -RZ ;  /* 0x000000d906d97223 */ /* 0x000fe200000109ff */
[----:B------:R-:W-:Y:S01]  /*fc10*/  LEA.HI.SX32 R67, R68, R141, 0x1b ;  /* 0x0000008d44437211 */ /* 0x000fe200078fdaff */
[----:B------:R-:W-:Y:S01]  /*fc20*/  FFMA.FTZ R219, -R5, R219, -RZ ;  /* 0x000000db05db7223 */ /* 0x000fe200000109ff */
[----:B0-----:R-:W-:Y:S01]  /*fc30*/  LEA.HI.SX32 R69, R70, R141, 0x1b ;  /* 0x0000008d46457211 */ /* 0x001fe200078fdaff */
[----:B------:R-:W-:Y:S01]  /*fc40*/  FFMA.FTZ R221, -R4, R221, -RZ ;  /* 0x000000dd04dd7223 */ /* 0x000fe200000109ff */
[----:B------:R-:W-:Y:S01]  /*fc50*/  LEA.HI.SX32 R71, R72, R141, 0x1b ;  /* 0x0000008d48477211 */ /* 0x000fe200078fdaff */
[----:B------:R-:W-:Y:S01]  /*fc60*/  FFMA.FTZ R223, -R3, R223, -RZ ;  /* 0x000000df03df7223 */ /* 0x000fe200000109ff */
        /* <DEDUP_REMOVED lines=22> */
[-C--:B-1----:R-:W-:Y:S01]  /*fdd0*/  LEA.HI.SX32 R47, R48, R141.reuse, 0x1b ;  /* 0x0000008d302f7211 */ /* 0x082fe200078fdaff */
[----:B------:R-:W-:Y:S01]  /*fde0*/  FFMA.FTZ R190, R171, UR59, R190 ;  /* 0x0000003babbe7c23 */ /* 0x000fe200080100be */
[-C--:B------:R-:W-:Y:S01]  /*fdf0*/  LEA.HI.SX32 R59, R50, R141.reuse, 0x1b ;  /* 0x0000008d323b7211 */ /* 0x080fe200078fdaff */
[----:B------:R-:W-:Y:S01]  /*fe00*/  FFMA.FTZ R188, R169, UR59, R188 ;  /* 0x0000003ba9bc7c23 */ /* 0x000fe200080100bc */
[-C--:B------:R-:W-:Y:S01]  /*fe10*/  LEA.HI.SX32 R61, R58, R141.reuse, 0x1b ;  /* 0x0000008d3a3d7211 */ /* 0x080fe200078fdaff */
[----:B------:R-:W-:Y:S01]  /*fe20*/  FFMA.FTZ R27, R168, UR59, -R27 ;  /* 0x0000003ba81b7c23 */ /* 0x000fe2000801081b */
[----:B--2---:R-:W-:-:S02]  /*fe30*/  LEA.HI.SX32 R49, R62, R141, 0x1b ;  /* 0x0000008d3e317211 */ /* 0x004fc400078fdaff */
        /* <DEDUP_REMOVED lines=13> */
[-C--:B------:R-:W-:Y:S01]  /*ff10*/  LEA R67, R69, R116.reuse, 0x2 ;  /* 0x0000007445437211 */ /* 0x080fe200078e10ff */
[----:B------:R-:W-:Y:S01]  /*ff20*/  BAR.SYNC.DEFER_BLOCKING 0x0 ;  /* 0x0000000000007b1d */ /* 0x000fe20000010000 */
        /* <DEDUP_REMOVED lines=168> */
.L_x_9259:
[----:B------:R-:W-:Y:S05]  /*109b0*/  BSYNC B0 ;  /* 0x0000000000007941 */ /* 0x000fea0003800000 */
.L_x_9258:
        /* <DEDUP_REMOVED lines=57> */
.L_x_9261:
[----:B------:R-:W-:Y:S05]  /*10d50*/  BSYNC B0 ;  /* 0x0000000000007941 */ /* 0x000fea0003800000 */
.L_x_9260:
        /* <DEDUP_REMOVED lines=11> */
.L_x_9263:
[----:B------:R-:W-:Y:S05]  /*10e10*/  BSYNC B0 ;  /* 0x0000000000007941 */ /* 0x000fea0003800000 */
.L_x_9262:
[----:B------:R-:W3:Y:S01]  /*10e20*/  LDS R59, [R59+0x4500] ;  /* 0x004500003b3b7984 */ /* 0x000ee20000000800 */
[----:B------:R-:W-:Y:S04]  /*10e30*/  BSSY B0, `(.L_x_9264) ;  /* 0x0000004000007945 */ /* 0x000fe80003800000 */
[----:B------:R-:W-:Y:S05]  /*10e40*/  @!P1 BRA `(.L_x_9265) ;  /* 0x0000000000089947 */ /* 0x000fea0003800000 */
[----:B------:R4:W-:Y:S04]  /*10e50*/  REDG.E.ADD.F32.FTZ.RN.STRONG.GPU desc[UR52][R50.64+-0x1d00], R147 ;  /* 0xffe30093320079a6 */ /* 0x0009e8000c10f3b4 */
[----:B---3--:R4:W-:Y:S02]  /*10e60*/  REDG.E.ADD.F32.FTZ.RN.STRONG.GPU desc[UR52][R48.64+-0x1d00], R59 ;  /* 0xffe3003b300079a6 */ /* 0x0089e4000c10f3b4 */
.L_x_9265:
[----:B------:R-:W-:Y:S05]  /*10e70*/  BSYNC B0 ;  /* 0x0000000000007941 */ /* 0x000fea0003800000 */
.L_x_9264:
[----:B------:R-:W0:Y:S01]  /*10e80*/  LDS R61, [R61+0x4600] ;  /* 0x004600003d3d7984 */ /* 0x000e220000000800 */
[----:B------:R-:W-:Y:S04]  /*10e90*/  BSSY B0, `(.L_x_9266) ;  /* 0x0000004000007945 */ /* 0x000fe80003800000 */
[----:B------:R-:W-:Y:S05]  /*10ea0*/  @!P2 BRA `(.L_x_9267) ;  /* 0x000000000008a947 */ /* 0x000fea0003800000 */
[----:B------:R1:W-:Y:S04]  /*10eb0*/  REDG.E.ADD.F32.FTZ.RN.STRONG.GPU desc[UR52][R50.64+-0x1c00], R148 ;  /* 0xffe40094320079a6 */ /* 0x0003e8000c10f3b4 */
[----:B0-----:R1:W-:Y:S02]  /*10ec0*/  REDG.E.ADD.F32.FTZ.RN.STRONG.GPU desc[UR52][R48.64+-0x1c00], R61 ;  /* 0xffe4003d300079a6 */ /* 0x0013e4000c10f3b4 */
.L_x_9267:
[----:B------:R-:W-:Y:S05]  /*10ed0*/  BSYNC B0 ;  /* 0x0000000000007941 */ /* 0x000fea0003800000 */
.L_x_9266:
[----:B-12---:R1:W2:Y:S01]  /*10ee0*/  LDS R23, [R62+0x4700] ;  /* 0x004700003e177984 */ /* 0x0062a20000000800 */
[----:B------:R-:W-:Y:S04]  /*10ef0*/  BSSY B0, `(.L_x_9268) ;  /* 0x0000004000007945 */ /* 0x000fe80003800000 */
[----:B------:R-:W-:Y:S05]  /*10f00*/  @!P3 BRA `(.L_x_9269) ;  /* 0x000000000008b947 */ /* 0x000fea0003800000 */
[----:B------:R0:W-:Y:S04]  /*10f10*/  REDG.E.ADD.F32.FTZ.RN.STRONG.GPU desc[UR52][R50.64+-0x1b00], R149 ;  /* 0xffe50095320079a6 */ /* 0x0001e8000c10f3b4 */
[----:B--2---:R2:W-:Y:S02]  /*10f20*/  REDG.E.ADD.F32.FTZ.RN.STRONG.GPU desc[UR52][R48.64+-0x1b00], R23 ;  /* 0xffe50017300079a6 */ /* 0x0045e4000c10f3b4 */
.L_x_9269:
[----:B------:R-:W-:Y:S05]  /*10f30*/  BSYNC B0 ;  /* 0x0000000000007941 */ /* 0x000fea0003800000 */
.L_x_9268:
[----:B------:R-:W0:Y:S01]  /*10f40*/  LDS R63, [R63+0x4800] ;  /* 0x004800003f3f7984 */ /* 0x000e220000000800 */
[----:B------:R-:W-:Y:S04]  /*10f50*/  BSSY B0, `(.L_x_9270) ;  /* 0x0000004000007945 */ /* 0x000fe80003800000 */
[----:B------:R-:W-:Y:S05]  /*10f60*/  @!P4 BRA `(.L_x_9271) ;  /* 0x000000000008c947 */ /* 0x000fea0003800000 */
[----:B------:R1:W-:Y:S04]  /*10f70*/  REDG.E.ADD.F32.FTZ.RN.STRONG.GPU desc[UR52][R50.64+-0x1a00], R150 ;  /* 0xffe60096320079a6 */ /* 0x0003e8000c10f3b4 */
[----:B0-----:R1:W-:Y:S02]  /*10f80*/  REDG.E.ADD.F32.FTZ.RN.STRONG.GPU desc[UR52][R48.64+-0x1a00], R63 ;  /* 0xffe6003f300079a6 */ /* 0x0013e4000c10f3b4 */
.L_x_9271:
[----:B------:R-:W-:Y:S05]  /*10f90*/  BSYNC B0 ;  /* 0x0000000000007941 */ /* 0x000fea0003800000 */
.L_x_9270:
[----:B--2---:R2:W0:Y:S01]  /*10fa0*/  LDS R23, [R64+0x4900] ;  /* 0x0049000040177984 */ /* 0x0044220000000800 */
[----:B------:R-:W-:Y:S04]  /*10fb0*/  BSSY B0, `(.L_x_9272) ;  /* 0x0000004000007945 */ /* 0x000fe80003800000 */
[----:B------:R-:W-:Y:S05]  /*10fc0*/  @!P5 BRA `(.L_x_9273) ;  /* 0x000000000008d947 */ /* 0x000fea0003800000 */
[----:B------:R1:W-:Y:S04]  /*10fd0*/  REDG.E.ADD.F32.FTZ.RN.STRONG.GPU desc[UR52][R50.64+-0x1900], R151 ;  /* 0xffe70097320079a6 */ /* 0x0003e8000c10f3b4 */
[----:B0-----:R1:W-:Y:S02]  /*10fe0*/  REDG.E.ADD.F32.FTZ.RN.STRONG.GPU desc[UR52][R48.64+-0x1900], R23 ;  /* 0xffe70017300079a6 */ /* 0x0013e4000c10f3b4 */
.L_x_9273:
[----:B------:R-:W-:Y:S05]  /*10ff0*/  BSYNC B0 ;  /* 0x0000000000007941 */ /* 0x000fea0003800000 */
.L_x_9272:
        /* <DEDUP_REMOVED lines=11> */
.L_x_9275:
[----:B------:R-:W-:Y:S05]  /*110b0*/  BSYNC B0 ;  /* 0x0000000000007941 */ /* 0x000fea0003800000 */
.L_x_9274:
[----:B01----:R0:W1:Y:S01]  /*110c0*/  LDS R23, [R66+0x4b00] ;  /* 0x004b000042177984 */ /* 0x0030620000000800 */
[----:B------:R-:W-:Y:S04]  /*110d0*/  BSSY B0, `(.L_x_9276) ;  /* 0x0000004000007945 */ /* 0x000fe80003800000 */
[----:B------:R-:W-:Y:S05]  /*110e0*/  @!P1 BRA `(.L_x_9277) ;  /* 0x0000000000089947 */ /* 0x000fea0003800000 */
[----:B------:R0:W-:Y:S04]  /*110f0*/  REDG.E.ADD.F32.FTZ.RN.STRONG.GPU desc[UR52][R50.64+-0x1700], R153 ;  /* 0xffe90099320079a6 */ /* 0x0001e8000c10f3b4 */
[----:B-1----:R0:W-:Y:S02]  /*11100*/  REDG.E.ADD.F32.FTZ.RN.STRONG.GPU desc[UR52][R48.64+-0x1700], R23 ;  /* 0xffe90017300079a6 */ /* 0x0021e4000c10f3b4 */
.L_x_9277:
[----:B------:R-:W-:Y:S05]  /*11110*/  BSYNC B0 ;  /* 0x0000000000007941 */ /* 0x000fea0003800000 */
.L_x_9276:
[----:B------:R-:W0:Y:S01]  /*11120*/  LDS R67, [R67+0x4c00] ;  /* 0x004c000043437984 */ /* 0x000e220000000800 */
[----:B------:R-:W-:Y:S04]  /*11130*/  BSSY B0, `(.L_x_9278) ;  /* 0x0000004000007945 */ /* 0x000fe80003800000 */
[----:B------:R-:W-:Y:S05]  /*11140*/  @!P2 BRA `(.L_x_9279) ;  /* 0x000000000008a947 */ /* 0x000fea0003800000 */
[----:B------:R1:W-:Y:S04]  /*11150*/  REDG.E.ADD.F32.FTZ.RN.STRONG.GPU desc[UR52][R50.64+-0x1600], R154 ;  /* 0xffea009a320079a6 */ /* 0x0003e8000c10f3b4 */
[----:B0-----:R0:W-:Y:S02]  /*11160*/  REDG.E.ADD.F32.FTZ.RN.STRONG.GPU desc[UR52][R48.64+-0x1600], R67 ;  /* 0xffea0043300079a6 */ /* 0x0011e4000c10f3b4 */
.L_x_9279:
[----:B------:R-:W-:Y:S05]  /*11170*/  BSYNC B0 ;  /* 0x0000000000007941 */ /* 0x000fea0003800000 */
.L_x_9278:
[----:B01----:R0:W1:Y:S01]  /*11180*/  LDS R23, [R68+0x4d00] ;  /* 0x004d000044177984 */ /* 0x0030620000000800 */
[----:B------:R-:W-:Y:S04]  /*11190*/  BSSY B0, `(.L_x_9280) ;  /* 0x0000004000007945 */ /* 0x000fe80003800000 */
[----:B------:R-:W-:Y:S05]  /*111a0*/  @!P3 BRA `(.L_x_9281) ;  /* 0x000000000008b947 */ /* 0x000fea0003800000 */
[----:B------:R0:W-:Y:S04]  /*111b0*/  REDG.E.ADD.F32.FTZ.RN.STRONG.GPU desc[UR52][R50.64+-0x1500], R155 ;  /* 0xffeb009b320079a6 */ /* 0x0001e8000c10f3b4 */
[----:B-1----:R0:W-:Y:S02]  /*111c0*/  REDG.E.ADD.F32.FTZ.RN.STRONG.GPU desc[UR52][R48.64+-0x1500], R23 ;  /* 0xffeb0017300079a6 */ /* 0x0021e4000c10f3b4 */
.L_x_9281:
[----:B------:R-:W-:Y:S05]  /*111d0*/  BSYNC B0 ;  /* 0x0000000000007941 */ /* 0x000fea0003800000 */
.L_x_9280:
[----:B------:R-:W0:Y:S01]  /*111e0*/  LDS R69, [R69+0x4e00] ;  /* 0x004e000045457984 */ /* 0x000e220000000800 */
[----:B------:R-:W-:Y:S04]  /*111f0*/  BSSY B0, `(.L_x_9282) ;  /* 0x0000004000007945 */ /* 0x000fe80003800000 */
[----:B------:R-:W-:Y:S05]  /*11200*/  @!P4 BRA `(.L_x_9283) ;  /* 0x000000000008c947 */ /* 0x000fea0003800000 */
[----:B------:R1:W-:Y:S04]  /*11210*/  REDG.E.ADD.F32.FTZ.RN.STRONG.GPU desc[UR52][R50.64+-0x1400], R156 ;  /* 0xffec009c320079a6 */ /* 0x0003e8000c10f3b4 */
[----:B0-----:R0:W-:Y:S02]  /*11220*/  REDG.E.ADD.F32.FTZ.RN.STRONG.GPU desc[UR52][R48.64+-0x1400], R69 ;  /* 0xffec0045300079a6 */ /* 0x0011e4000c10f3b4 */
.L_x_9283:
[----:B------:R-:W-:Y:S05]  /*11230*/  BSYNC B0 ;  /* 0x0000000000007941 */ /* 0x000fea0003800000 */
.L_x_9282:
[----:B01----:R0:W1:Y:S01]  /*11240*/  LDS R23, [R70+0x4f00] ;  /* 0x004f000046177984 */ /* 0x0030620000000800 */
[----:B------:R-:W-:Y:S04]  /*11250*/  BSSY B0, `(.L_x_9284) ;  /* 0x0000004000007945 */ /* 0x000fe80003800000 */
[----:B------:R-:W-:Y:S05]  /*11260*/  @!P5 BRA `(.L_x_9285) ;  /* 0x000000000008d947 */ /* 0x000fea0003800000 */
[----:B------:R0:W-:Y:S04]  /*11270*/  REDG.E.ADD.F32.FTZ.RN.STRONG.GPU desc[UR52][R50.64+-0x1300], R157 ;  /* 0xffed009d320079a6 */ /* 0x0001e8000c10f3b4 */
[----:B-1----:R0:W-:Y:S02]  /*11280*/  REDG.E.ADD.F32.FTZ.RN.STRONG.GPU desc[UR52][R48.64+-0x1300], R23 ;  /* 0xffed0017300079a6 */ /* 0x0021e4000c10f3b4 */
.L_x_9285:
[----:B------:R-:W-:Y:S05]  /*11290*/  BSYNC B0 ;  /* 0x0000000000007941 */ /* 0x000fea0003800000 */
.L_x_9284:
        /* <DEDUP_REMOVED lines=11> */
.L_x_9287:
[----:B------:R-:W-:Y:S05]  /*11350*/  BSYNC B0 ;  /* 0x0000000000007941 */ /* 0x000fea0003800000 */
.L_x_9286:
[----:B01----:R0:W1:Y:S01]  /*11360*/  LDS R23, [R72+0x5100] ;  /* 0x0051000048177984 */ /* 0x0030620000000800 */
[----:B------:R-:W-:Y:S04]  /*11370*/  BSSY B0, `(.L_x_9288) ;  /* 0x0000004000007945 */ /* 0x000fe80003800000 */
[----:B------:R-:W-:Y:S05]  /*11380*/  @!P1 BRA `(.L_x_9289) ;  /* 0x0000000000089947 */ /* 0x000fea0003800000 */
[----:B------:R0:W-:Y:S04]  /*11390*/  REDG.E.ADD.F32.FTZ.RN.STRONG.GPU desc[UR52][R50.64+-0x1100], R159 ;  /* 0xffef009f320079a6 */ /* 0x0001e8000c10f3b4 */
[----:B-1----:R0:W-:Y:S02]  /*113a0*/  REDG.E.ADD.F32.FTZ.RN.STRONG.GPU desc[UR52][R48.64+-0x1100], R23 ;  /* 0xffef0017300079a6 */ /* 0x0021e4000c10f3b4 */
.L_x_9289:
[----:B------:R-:W-:Y:S05]  /*113b0*/  BSYNC B0 ;  /* 0x0000000000007941 */ /* 0x000fea0003800000 */
.L_x_9288:
[----:B------:R-:W0:Y:S01]  /*113c0*/  LDS R73, [R73+0x5200] ;  /* 0x0052000049497984 */ /* 0x000e220000000800 */
[----:B------:R-:W-:Y:S04]  /*113d0*/  BSSY B0, `(.L_x_9290) ;  /* 0x0000004000007945 */ /* 0x000fe80003800000 */
[----:B------:R-:W-:Y:S05]  /*113e0*/  @!P2 BRA `(.L_x_9291) ;  /* 0x000000000008a947 */ /* 0x000fea0003800000 */
[----:B------:R1:W-:Y:S04]  /*113f0*/  REDG.E.ADD.F32.FTZ.RN.STRONG.GPU desc[UR52][R50.64+-0x1000], R160 ;  /* 0xfff000a0320079a6 */ /* 0x0003e8000c10f3b4 */
[----:B0-----:R0:W-:Y:S02]  /*11400*/  REDG.E.ADD.F32.FTZ.RN.STRONG.GPU desc[UR52][R48.64+-0x1000], R73 ;  /* 0xfff00049300079a6 */ /* 0x0011e4000c10f3b4 */
.L_x_9291:
[----:B------:R-:W-:Y:S05]  /*11410*/  BSYNC B0 ;  /* 0x0000000000007941 */ /* 0x000fea0003800000 */
.L_x_9290:
[----:B01----:R0:W1:Y:S01]  /*11420*/  LDS R23, [R74+0x5300] ;  /* 0x005300004a177984 */ /* 0x0030620000000800 */
[----:B------:R-:W-:Y:S04]  /*11430*/  BSSY B0, `(.L_x_9292) ;  /* 0x0000004000007945 */ /* 0x000fe80003800000 */
[----:B------:R-:W-:Y:S05]  /*11440*/  @!P3 BRA `(.L_x_9293) ;  /* 0x000000000008b947 */ /* 0x000fea0003800000 */
[----:B------:R0:W-:Y:S04]  /*11450*/  REDG.E.ADD.F32.FTZ.RN.STRONG.GPU desc[UR52][R50.64+-0xf00], R161 ;  /* 0xfff100a1320079a6 */ /* 0x0001e8000c10f3b4 */
[----:B-1----:R0:W-:Y:S02]  /*11460*/  REDG.E.ADD.F32.FTZ.RN.STRONG.GPU desc[UR52][R48.64+-0xf00], R23 ;  /* 0xfff10017300079a6 */ /* 0x0021e4000c10f3b4 */
.L_x_9293:
[----:B------:R-:W-:Y:S05]  /*11470*/  BSYNC B0 ;  /* 0x0000000000007941 */ /* 0x000fea0003800000 */
.L_x_9292:
[----:B------:R-:W0:Y:S01]  /*11480*/  LDS R75, [R75+0x5400] ;  /* 0x005400004b4b7984 */ /* 0x000e220000000800 */
[----:B------:R-:W-:Y:S04]  /*11490*/  BSSY B0, `(.L_x_9294) ;  /* 0x0000004000007945 */ /* 0x000fe80003800000 */
[----:B------:R-:W-:Y:S05]  /*114a0*/  @!P4 BRA `(.L_x_9295) ;  /* 0x000000000008c947 */ /* 0x000fea0003800000 */
[----:B------:R1:W-:Y:S04]  /*114b0*/  REDG.E.ADD.F32.FTZ.RN.STRONG.GPU desc[UR52][R50.64+-0xe00], R162 ;  /* 0xfff200a2320079a6 */ /* 0x0003e8000c10f3b4 */
[----:B0-----:R0:W-:Y:S02]  /*114c0*/  REDG.E.ADD.F32.FTZ.RN.STRONG.GPU desc[UR52][R48.64+-0xe00], R75 ;  /* 0xfff2004b300079a6 */ /* 0x0011e4000c10f3b4 */
.L_x_9295:
[----:B------:R-:W-:Y:S05]  /*114d0*/  BSYNC B0 ;  /* 0x0000000000007941 */ /* 0x000fea0003800000 */
.L_x_9294:
[----:B01----:R0:W1:Y:S01]  /*114e0*/  LDS R23, [R76+0x5500] ;  /* 0x005500004c177984 */ /* 0x0030620000000800 */
[----:B------:R-:W-:Y:S04]  /*114f0*/  BSSY B0, `(.L_x_9296) ;  /* 0x0000004000007945 */ /* 0x000fe80003800000 */
[----:B------:R-:W-:Y:S05]  /*11500*/  @!P5 BRA `(.L_x_9297) ;  /* 0x000000000008d947 */ /* 0x000fea0003800000 */
[----:B------:R0:W-:Y:S04]  /*11510*/  REDG.E.ADD.F32.FTZ.RN.STRONG.GPU desc[UR52][R50.64+-0xd00], R163 ;  /* 0xfff300a3320079a6 */ /* 0x0001e8000c10f3b4 */
[----:B-1----:R0:W-:Y:S02]  /*11520*/  REDG.E.ADD.F32.FTZ.RN.STRONG.GPU desc[UR52][R48.64+-0xd00], R23 ;  /* 0xfff30017300079a6 */ /* 0x0021e4000c10f3b4 */
.L_x_9297:
[----:B------:R-:W-:Y:S05]  /*11530*/  BSYNC B0 ;  /* 0x0000000000007941 */ /* 0x000fea0003800000 */
.L_x_9296:
        /* <DEDUP_REMOVED lines=11> */
.L_x_9299:
[----:B------:R-:W-:Y:S05]  /*115f0*/  BSYNC B0 ;  /* 0x0000000000007941 */ /* 0x000fea0003800000 */
.L_x_9298:
[----:B01----:R0:W1:Y:S01]  /*11600*/  LDS R23, [R78+0x5700] ;  /* 0x005700004e177984 */ /* 0x0030620000000800 */
[----:B------:R-:W-:Y:S04]  /*11610*/  BSSY B0, `(.L_x_9300) ;  /* 0x0000004000007945 */ /* 0x000fe80003800000 */
[----:B------:R-:W-:Y:S05]  /*11620*/  @!P1 BRA `(.L_x_9301) ;  /* 0x0000000000089947 */ /* 0x000fea0003800000 */
[----:B------:R0:W-:Y:S04]  /*11630*/  REDG.E.ADD.F32.FTZ.RN.STRONG.GPU desc[UR52][R50.64+-0xb00], R165 ;  /* 0xfff500a5320079a6 */ /* 0x0001e8000c10f3b4 */
[----:B-1----:R0:W-:Y:S02]  /*11640*/  REDG.E.ADD.F32.FTZ.RN.STRONG.GPU desc[UR52][R48.64+-0xb00], R23 ;  /* 0xfff50017300079a6 */ /* 0x0021e4000c10f3b4 */
.L_x_9301:
[----:B------:R-:W-:Y:S05]  /*11650*/  BSYNC B0 ;  /* 0x0000000000007941 */ /* 0x000fea0003800000 */
.L_x_9300:
[----:B------:R-:W0:Y:S01]  /*11660*/  LDS R79, [R79+0x5800] ;  /* 0x005800004f4f7984 */ /* 0x000e220000000800 */
[----:B------:R-:W-:Y:S04]  /*11670*/  BSSY B0, `(.L_x_9302) ;  /* 0x0000004000007945 */ /* 0x000fe80003800000 */
[----:B------:R-:W-:Y:S05]  /*11680*/  @!P2 BRA `(.L_x_9303) ;  /* 0x000000000008a947 */ /* 0x000fea0003800000 */
[----:B------:R1:W-:Y:S04]  /*11690*/  REDG.E.ADD.F32.FTZ.RN.STRONG.GPU desc[UR52][R50.64+-0xa00], R166 ;  /* 0xfff600a6320079a6 */ /* 0x0003e8000c10f3b4 */
[----:B0-----:R0:W-:Y:S02]  /*116a0*/  REDG.E.ADD.F32.FTZ.RN.STRONG.GPU desc[UR52][R48.64+-0xa00], R79 ;  /* 0xfff6004f300079a6 */ /* 0x0011e4000c10f3b4 */
.L_x_9303:
[----:B------:R-:W-:Y:S05]  /*116b0*/  BSYNC B0 ;  /* 0x0000000000007941 */ /* 0x000fea0003800000 */
.L_x_9302:
[----:B01----:R0:W1:Y:S01]  /*116c0*/  LDS R23, [R80+0x5900] ;  /* 0x0059000050177984 */ /* 0x0030620000000800 */
[----:B------:R-:W-:Y:S04]  /*116d0*/  BSSY B0, `(.L_x_9304) ;  /* 0x0000004000007945 */ /* 0x000fe80003800000 */
[----:B------:R-:W-:Y:S05]  /*116e0*/  @!P3 BRA `(.L_x_9305) ;  /* 0x000000000008b947 */ /* 0x000fea0003800000 */
[----:B------:R0:W-:Y:S04]  /*116f0*/  REDG.E.ADD.F32.FTZ.RN.STRONG.GPU desc[UR52][R50.64+-0x900], R176 ;  /* 0xfff700b0320079a6 */ /* 0x0001e8000c10f3b4 */
[----:B-1----:R0:W-:Y:S02]  /*11700*/  REDG.E.ADD.F32.FTZ.RN.STRONG.GPU desc[UR52][R48.64+-0x900], R23 ;  /* 0xfff70017300079a6 */ /* 0x0021e4000c10f3b4 */
.L_x_9305:
[----:B------:R-:W-:Y:S05]  /*11710*/  BSYNC B0 ;  /* 0x0000000000007941 */ /* 0x000fea0003800000 */
.L_x_9304:
[----:B------:R-:W0:Y:S01]  /*11720*/  LDS R81, [R81+0x5a00] ;  /* 0x005a000051517984 */ /* 0x000e220000000800 */
[----:B------:R-:W-:Y:S04]  /*11730*/  BSSY B0, `(.L_x_9306) ;  /* 0x0000004000007945 */ /* 0x000fe80003800000 */
[----:B------:R-:W-:Y:S05]  /*11740*/  @!P4 BRA `(.L_x_9307) ;  /* 0x000000000008c947 */ /* 0x000fea0003800000 */
[----:B------:R1:W-:Y:S04]  /*11750*/  REDG.E.ADD.F32.FTZ.RN.STRONG.GPU desc[UR52][R50.64+-0x800], R177 ;  /* 0xfff800b1320079a6 */ /* 0x0003e8000c10f3b4 */
[----:B0-----:R0:W-:Y:S02]  /*11760*/  REDG.E.ADD.F32.FTZ.RN.STRONG.GPU desc[UR52][R48.64+-0x800], R81 ;  /* 0xfff80051300079a6 */ /* 0x0011e4000c10f3b4 */
.L_x_9307:
[----:B------:R-:W-:Y:S05]  /*11770*/  BSYNC B0 ;  /* 0x0000000000007941 */ /* 0x000fea0003800000 */
.L_x_9306:
[----:B01----:R0:W1:Y:S01]  /*11780*/  LDS R23, [R114+0x5b00] ;  /* 0x005b000072177984 */ /* 0x0030620000000800 */
[----:B------:R-:W-:Y:S04]  /*11790*/  BSSY B0, `(.L_x_9308) ;  /* 0x0000004000007945 */ /* 0x000fe80003800000 */
[----:B------:R-:W-:Y:S05]  /*117a0*/  @!P5 BRA `(.L_x_9309) ;  /* 0x000000000008d947 */ /* 0x000fea0003800000 */
[----:B------:R0:W-:Y:S04]  /*117b0*/  REDG.E.ADD.F32.FTZ.RN.STRONG.GPU desc[UR52][R50.64+-0x700], R178 ;  /* 0xfff900b2320079a6 */ /* 0x0001e8000c10f3b4 */
[----:B-1----:R0:W-:Y:S02]  /*117c0*/  REDG.E.ADD.F32.FTZ.RN.STRONG.GPU desc[UR52][R48.64+-0x700], R23 ;  /* 0xfff90017300079a6 */ /* 0x0021e4000c10f3b4 */
.L_x_9309:
[----:B------:R-:W-:Y:S05]  /*117d0*/  BSYNC B0 ;  /* 0x0000000000007941 */ /* 0x000fea0003800000 */
.L_x_9308:
        /* <DEDUP_REMOVED lines=11> */
.L_x_9311:
[----:B------:R-:W-:Y:S05]  /*11890*/  BSYNC B0 ;  /* 0x0000000000007941 */ /* 0x000fea0003800000 */
.L_x_9310:
[----:B01----:R0:W1:Y:S01]  /*118a0*/  LDS R23, [R126+0x5d00] ;  /* 0x005d00007e177984 */ /* 0x0030620000000800 */
[----:B------:R-:W-:Y:S04]  /*118b0*/  BSSY B0, `(.L_x_9312) ;  /* 0x0000004000007945 */ /* 0x000fe80003800000 */
[----:B------:R-:W-:Y:S05]  /*118c0*/  @!P1 BRA `(.L_x_9313) ;  /* 0x0000000000089947 */ /* 0x000fea0003800000 */
[----:B------:R0:W-:Y:S04]  /*118d0*/  REDG.E.ADD.F32.FTZ.RN.STRONG.GPU desc[UR52][R50.64+-0x500], R180 ;  /* 0xfffb00b4320079a6 */ /* 0x0001e8000c10f3b4 */
[----:B-1----:R0:W-:Y:S02]  /*118e0*/  REDG.E.ADD.F32.FTZ.RN.STRONG.GPU desc[UR52][R48.64+-0x500], R23 ;  /* 0xfffb0017300079a6 */ /* 0x0021e4000c10f3b4 */
.L_x_9313:
[----:B------:R-:W-:Y:S05]  /*118f0*/  BSYNC B0 ;  /* 0x0000000000007941 */ /* 0x000fea0003800000 */
.L_x_9312:
[----:B------:R-:W0:Y:S01]  /*11900*/  LDS R127, [R127+0x5e00] ;  /* 0x005e00007f7f7984 */ /* 0x000e220000000800 */
[----:B------:R-:W-:Y:S04]  /*11910*/  BSSY B0, `(.L_x_9314) ;  /* 0x0000004000007945 */ /* 0x000fe80003800000 */
[----:B------:R-:W-:Y:S05]  /*11920*/  @!P2 BRA `(.L_x_9315) ;  /* 0x000000000008a947 */ /* 0x000fea0003800000 */
[----:B------:R1:W-:Y:S04]  /*11930*/  REDG.E.ADD.F32.FTZ.RN.STRONG.GPU desc[UR52][R50.64+-0x400], R181 ;  /* 0xfffc00b5320079a6 */ /* 0x0003e8000c10f3b4 */
[----:B0-----:R0:W-:Y:S02]  /*11940*/  REDG.E.ADD.F32.FTZ.RN.STRONG.GPU desc[UR52][R48.64+-0x400], R127 ;  /* 0xfffc007f300079a6 */ /* 0x0011e4000c10f3b4 */
.L_x_9315:
[----:B------:R-:W-:Y:S05]  /*11950*/  BSYNC B0 ;  /* 0x0000000000007941 */ /* 0x000fea0003800000 */
.L_x_9314:
[----:B01----:R0:W1:Y:S01]  /*11960*/  LDS R23, [R142+0x5f00] ;  /* 0x005f00008e177984 */ /* 0x0030620000000800 */
[----:B------:R-:W-:Y:S04]  /*11970*/  BSSY B0, `(.L_x_9316) ;  /* 0x0000004000007945 */ /* 0x000fe80003800000 */
[----:B------:R-:W-:Y:S05]  /*11980*/  @!P3 BRA `(.L_x_9317) ;  /* 0x000000000008b947 */ /* 0x000fea0003800000 */
[----:B------:R0:W-:Y:S04]  /*11990*/  REDG.E.ADD.F32.FTZ.RN.STRONG.GPU desc[UR52][R50.64+-0x300], R182 ;  /* 0xfffd00b6320079a6 */ /* 0x0001e8000c10f3b4 */
[----:B-1----:R0:W-:Y:S02]  /*119a0*/  REDG.E.ADD.F32.FTZ.RN.STRONG.GPU desc[UR52][R48.64+-0x300], R23 ;  /* 0xfffd0017300079a6 */ /* 0x0021e4000c10f3b4 */
.L_x_9317:
[----:B------:R-:W-:Y:S05]  /*119b0*/  BSYNC B0 ;  /* 0x0000000000007941 */ /* 0x000fea0003800000 */
.L_x_9316:
[----:B------:R-:W0:Y:S01]  /*119c0*/  LDS R143, [R143+0x6000] ;  /* 0x006000008f8f7984 */ /* 0x000e220000000800 */
[----:B------:R-:W-:Y:S04]  /*119d0*/  BSSY B0, `(.L_x_9318) ;  /* 0x0000004000007945 */ /* 0x000fe80003800000 */
[----:B------:R-:W-:Y:S05]  /*119e0*/  @!P4 BRA `(.L_x_9319) ;  /* 0x000000000008c947 */ /* 0x000fea0003800000 */
[----:B------:R1:W-:Y:S04]  /*119f0*/  REDG.E.ADD.F32.FTZ.RN.STRONG.GPU desc[UR52][R50.64+-0x200], R183 ;  /* 0xfffe00b7320079a6 */ /* 0x0003e8000c10f3b4 */
[----:B0-----:R0:W-:Y:S02]  /*11a00*/  REDG.E.ADD.F32.FTZ.RN.STRONG.GPU desc[UR52][R48.64+-0x200], R143 ;  /* 0xfffe008f300079a6 */ /* 0x0011e4000c10f3b4 */
.L_x_9319:
[----:B------:R-:W-:Y:S05]  /*11a10*/  BSYNC B0 ;  /* 0x0000000000007941 */ /* 0x000fea0003800000 */
.L_x_9318:
[----:B01----:R0:W1:Y:S01]  /*11a20*/  LDS R23, [R144+0x6100] ;  /* 0x0061000090177984 */ /* 0x0030620000000800 */
[----:B------:R-:W-:Y:S04]  /*11a30*/  BSSY B0, `(.L_x_9320) ;  /* 0x0000004000007945 */ /* 0x000fe80003800000 */
[----:B------:R-:W-:Y:S05]  /*11a40*/  @!P5 BRA `(.L_x_9321) ;  /* 0x000000000008d947 */ /* 0x000fea0003800000 */
[----:B------:R0:W-:Y:S04]  /*11a50*/  REDG.E.ADD.F32.FTZ.RN.STRONG.GPU desc[UR52][R50.64+-0x100], R184 ;  /* 0xffff00b8320079a6 */ /* 0x0001e8000c10f3b4 */
[----:B-1----:R0:W-:Y:S02]  /*11a60*/  REDG.E.ADD.F32.FTZ.RN.STRONG.GPU desc[UR52][R48.64+-0x100], R23 ;  /* 0xffff0017300079a6 */ /* 0x0021e4000c10f3b4 */
.L_x_9321:
[----:B------:R-:W-:Y:S05]  /*11a70*/  BSYNC B0 ;  /* 0x0000000000007941 */ /* 0x000fea0003800000 */
.L_x_9320:
        /* <DEDUP_REMOVED lines=85> */
.L_x_9323:
[----:B------:R-:W-:Y:S05]  /*11fd0*/  BSYNC B0 ;  /* 0x0000000000007941 */ /* 0x000fea0003800000 */
.L_x_9322:
[----:B------:R-:W-:Y:S02]  /*11fe0*/  UIADD3 UR7, UR7, 0x1, URZ ;  /* 0x0000000107077890 */ /* 0x000fe4000fffe03f */
[----:B------:R-:W-:Y:S02]  /*11ff0*/  UIADD3 UR8, UP1, UR8, 0x1, URZ ;  /* 0x0000000108087890 */ /* 0x000fe4000ff3e03f */
[----:B------:R-:W-:Y:S02]  /*12000*/  UISETP.GE.AND UP0, UPT, UR7, UR48, UPT ;  /* 0x000000300700728c */ /* 0x000fe4000bf06270 */
[----:B------:R-:W-:-:S04]  /*12010*/  UIADD3.X UR9, URZ, UR9, URZ, UP1, !UPT ;  /* 0x000000093f097290 */ /* 0x000fc80008ffe43f */
[----:B------:R-:W-:-:S13]  /*12020*/  PLOP3.LUT P1, PT, PT, PT, UP0, 0x80, 0x0 ;  /* 0x000000000000781c */ /* 0x000fda0003f2f008 */
[----:B------:R-:W-:Y:S05]  /*12030*/  @!P1 BRA `(.L_x_9324) ;  /* 0xffffff5800689947 */ /* 0x000fea000383ffff */
.L_x_9229:
[----:B-1----:R-:W-:Y:S01]  /*12040*/  SHF.L.U32 R0, R141, 0x4, RZ ;  /* 0x000000048d007819 */ /* 0x002fe200000006ff */
[----:B------:R-:W-:Y:S03]  /*12050*/  BAR.SYNC.DEFER_BLOCKING 0x0 ;  /* 0x0000000000007b1d */ /* 0x000fe60000010000 */
[----:B------:R-:W-:Y:S02]  /*12060*/  LOP3.LUT R0, R0, 0xfffffe00, RZ, 0xc0, !PT ;  /* 0xfffffe0000007812 */ /* 0x000fe400078ec0ff */
[----:B------:R-:W-:Y:S02]  /*12070*/  PRMT R20, RZ, 0x7610, R20 ;  /* 0x00007610ff147816 */ /* 0x000fe40000000014 */
[----:B------:R-:W-:Y:S01]  /*12080*/  PRMT R21, RZ, 0x7610, R21 ;  /* 0x00007610ff157816 */ /* 0x000fe20000000015 */
[----:B------:R-:W2:Y:S01]  /*12090*/  LDL R114, [R1+0x50] ;  /* 0x0000500001727983 */ /* 0x000ea20000100800 */
[----:B------:R-:W-:-:S02]  /*120a0*/  LOP3.LUT R17, R0, 0x1f, R141, 0xf8, !PT ;  /* 0x0000001f00117812 */ /* 0x000fc400078ef88d */
[----:B0-----:R-:W-:Y:S01]  /*120b0*/  PRMT R22, RZ, 0x7610, R22 ;  /* 0x00007610ff167816 */ /* 0x001fe20000000016 */
[----:B------:R-:W5:Y:S01]  /*120c0*/  LDL R80, [R1+0x4c] ;  /* 0x00004c0001507983 */ /* 0x000f620000100800 */
[C---:B------:R-:W-:Y:S02]  /*120d0*/  LOP3.LUT R14, R17.reuse, 0x20, RZ, 0xfc, !PT ;  /* 0x00000020110e7812 */ /* 0x040fe400078efcff */
[----:B------:R-:W-:Y:S01]  /*120e0*/  PRMT R23, RZ, 0x7610, R23 ;  /* 0x00007610ff177816 */ /* 0x000fe20000000017 */
[----:B------:R-:W3:Y:S01]  /*120f0*/  LDL R78, [R1+0x48] ;  /* 0x00004800014e7983 */ /* 0x000ee20000100800 */
        /* <DEDUP_REMOVED lines=77> */
[----:B------:R-:W-:Y:S02]  /*125d0*/  ISETP.GE.AND P0, PT, R9, UR56, PT ;  /* 0x0000003809007c0c */ /* 0x000fe4000bf06270 */
        /* <DEDUP_REMOVED lines=178> */
[-C--:B------:R-:W-:Y:S01]  /*13100*/  LEA R49, R49, R116.reuse, 0x1 ;  /* 0x0000007431317211 */ /* 0x080fe200078e08ff */
[----:B0-----:R-:W-:Y:S02]  /*13110*/  ULEA UR7, UR8, UR7, 0x18 ;  /* 0x0000000708077291 */ /* 0x001fe4000f8ec03f */
[----:B------:R0:W-:Y:S01]  /*13120*/  STS.U16 [R37+0xe], R30 ;  /* 0x00000e1e25007388 */ /* 0x0001e20000000400 */
[----:B------:R-:W-:-:S03]  /*13130*/  LEA R51, R51, R116, 0x1 ;  /* 0x0000007433337211 */ /* 0x000fc600078e08ff */
[----:B------:R-:W-:Y:S01]  /*13140*/  STS.U16 [R39+0x10], R104 ;  /* 0x0000106827007388 */ /* 0x000fe20000000400 */
[----:B------:R-:W-:Y:S02]  /*13150*/  LEA R53, R53, R116, 0x1 ;  /* 0x0000007435357211 */ /* 0x000fe400078e08ff */
[----:B------:R-:W-:Y:S01]  /*13160*/  PRMT R36, R98, 0x7632, R36 ;  /* 0x0000763262247816 */ /* 0x000fe20000000024 */
[----:B------:R3:W-:Y:S01]  /*13170*/  STS.U16 [R41+0x12], R24 ;  /* 0x0000121829007388 */ /* 0x0007e20000000400 */
[----:B0-----:R-:W-:-:S03]  /*13180*/  PRMT R30, R100, 0x7632, R30 ;  /* 0x00007632641e7816 */ /* 0x001fc6000000001e */
[----:B------:R-:W-:Y:S01]  /*13190*/  STS.U16 [R43+0x14], R102 ;  /* 0x000014662b007388 */ /* 0x000fe20000000400 */
[----:B------:R-:W-:-:S03]  /*131a0*/  MOV R34, UR56 ;  /* 0x0000003800227c02 */ /* 0x000fc60008000f00 */
[----:B------:R0:W-:Y:S04]  /*131b0*/  STS.U16 [R45+0x16], R32 ;  /* 0x000016202d007388 */ /* 0x0001e80000000400 */
[----:B------:R-:W-:Y:S01]  /*131c0*/  STS.U16 [R47+0x18], R100 ;  /* 0x000018642f007388 */ /* 0x000fe20000000400 */
[----:B------:R-:W-:-:S03]  /*131d0*/  @!P2 FMUL.FTZ R86, R86, R55 ;  /* 0x000000375656a220 */ /* 0x000fc60000410000 */
[----:B------:R-:W-:Y:S01]  /*131e0*/  STS.U16 [R49+0x1a], R30 ;  /* 0x00001a1e31007388 */ /* 0x000fe20000000400 */
[----:B------:R-:W-:Y:S01]  /*131f0*/  @!P4 FMUL.FTZ R88, R88, R57 ;  /* 0x000000395858c220 */ /* 0x000fe20000410000 */
[----:B------:R-:W-:Y:S02]  /*13200*/  @!P0 FMUL.FTZ R90, R90, R59 ;  /* 0x0000003b5a5a8220 */ /* 0x000fe40000410000 */
        /* <DEDUP_REMOVED lines=23> */
[----:B---3--:R-:W-:Y:S02]  /*13380*/  HADD2.F32 R24, -RZ, R20.H0_H0 ;  /* 0x20000014ff187230 */ /* 0x008fe40000004100 */
[----:B------:R-:W-:Y:S01]  /*13390*/  FADD.FTZ R25, R18, UR5 ;  /* 0x0000000512197e21 */ /* 0x000fe20008010000 */
[----:B------:R-:W-:Y:S02]  /*133a0*/  FADD.FTZ R26, R19, UR5 ;  /* 0x00000005131a7e21 */ /* 0x000fe40008010000 */
[----:B------:R-:W-:Y:S02]  /*133b0*/  FADD.FTZ R24, R24, UR5 ;  /* 0x0000000518187e21 */ /* 0x000fe40008010000 */
[----:B------:R-:W-:Y:S02]  /*133c0*/  FSETP.GTU.FTZ.AND P0, PT, R25, 20, PT ;  /* 0x41a000001900780b */ /* 0x000fe40003f1c000 */
[----:B------:R-:W-:-:S02]  /*133d0*/  FSETP.GTU.FTZ.AND P1, PT, R26, 20, PT ;  /* 0x41a000001a00780b */ /* 0x000fc40003f3c000 */
[----:B------:R-:W-:Y:S01]  /*133e0*/  FSETP.GTU.FTZ.AND P2, PT, R24, 20, PT ;  /* 0x41a000001800780b */ /* 0x000fe20003f5c000 */
[----:B------:R-:W1:Y:S01]  /*133f0*/  LDS R30, [UR7+0x840] ;  /* 0x00084007ff1e7984 */ /* 0x000e620008000800 */
[----:B------:R-:W-:Y:S02]  /*13400*/  HADD2.F32 R21, -RZ, R21.H0_H0 ;  /* 0x20000015ff157230 */ /* 0x000fe40000004100 */
[----:B------:R-:W-:-:S05]  /*13410*/  HADD2.F32 R22, -RZ, R22.H0_H0 ;  /* 0x20000016ff167230 */ /* 0x000fca0000004100 */
[----:B------:R-:W-:Y:S01]  /*13420*/  @!P0 FMUL.FTZ R19, R25, -1.4426950216293334961 ;  /* 0xbfb8aa3b19138820 */ /* 0x000fe20000410000 */
[----:B------:R-:W-:Y:S02]  /*13430*/  HADD2.F32 R23, -RZ, R23.H0_H0 ;  /* 0x20000017ff177230 */ /* 0x000fe40000004100 */
[----:B------:R-:W-:Y:S01]  /*13440*/  FADD.FTZ R25, R21, UR5 ;  /* 0x0000000515197e21 */ /* 0x000fe20008010000 */
[----:B------:R-:W-:Y:S01]  /*13450*/  @!P1 FMUL.FTZ R21, R26, -1.4426950216293334961 ;  /* 0xbfb8aa3b1a159820 */ /* 0x000fe20000410000 */
[----:B0-----:R-:W-:Y:S01]  /*13460*/  FADD.FTZ R32, R22, UR5 ;  /* 0x0000000516207e21 */ /* 0x001fe20008010000 */
        /* <DEDUP_REMOVED lines=9> */
[----:B0-----:R-:W-:Y:S01]  /*13500*/  IADD3.X R19, R16, UR8, RZ, P5, !PT ;  /* 0x0000000810137c10 */ /* 0x001fe2000affe4ff */
[----:B------:R-:W-:Y:S01]  /*13510*/  ULDC.64 UR8, c[0x0][0x388] ;  /* 0x0000e20000087ab9 */ /* 0x000fe20000000a00 */
[----:B------:R-:W-:-:S05]  /*13520*/  FSETP.GTU.FTZ.AND P5, PT, R26, 20, PT ;  /* 0x41a000001a00780b */ /* 0x000fca0003fbc000 */
[----:B------:R-:W0:Y:S01]  /*13530*/  @!P2 MUFU.EX2 R22, R22 ;  /* 0x000000160016a308 */ /* 0x000e220000000800 */
[----:B------:R-:W-:Y:S01]  /*13540*/  @!P3 FMUL.FTZ R23, R25, -1.4426950216293334961 ;  /* 0xbfb8aa3b1917b820 */ /* 0x000fe20000410000 */
[----:B--2---:R-:W-:Y:S01]  /*13550*/  @!P0 FADD.FTZ R20, R20, 1 ;  /* 0x3f80000014148421 */ /* 0x004fe20000010000 */
[----:B------:R-:W-:-:S05]  /*13560*/  @!P4 FMUL.FTZ R24, R32, -1.4426950216293334961 ;  /* 0xbfb8aa3b2018c820 */ /* 0x000fca0000410000 */
[----:B------:R-:W-:Y:S01]  /*13570*/  @!P5 FMUL.FTZ R26, R26, -1.4426950216293334961 ;  /* 0xbfb8aa3b1a1ad820 */ /* 0x000fe20000410000 */
[----:B------:R-:W2:Y:S01]  /*13580*/  @!P3 MUFU.EX2 R23, R23 ;  /* 0x000000170017b308 */ /* 0x000ea20000000800 */
[----:B---3--:R-:W-:Y:S01]  /*13590*/  @!P1 FADD.FTZ R21, R21, 1 ;  /* 0x3f80000015159421 */ /* 0x008fe20000010000 */
[----:B-1----:R-:W-:Y:S01]  /*135a0*/  ISETP.GE.AND P6, PT, R17, R30, PT ;  /* 0x0000001e1100720c */ /* 0x002fe20003fc6270 */
[----:B------:R-:W-:Y:S01]  /*135b0*/  UIMAD UR29, UR32, UR8, URZ ;  /* 0x00000008201d72a4 */ /* 0x000fe2000f8e023f */
[----:B0-----:R-:W-:-:S04]  /*135c0*/  @!P2 FADD.FTZ R22, R22, 1 ;  /* 0x3f8000001616a421 */ /* 0x001fc80000010000 */
        /* <DEDUP_REMOVED lines=27> */
.L_x_9326:
[----:B------:R-:W-:Y:S05]  /*13780*/  BSYNC B0 ;  /* 0x0000000000007941 */ /* 0x000fea0003800000 */
.L_x_9325:
        /* <DEDUP_REMOVED lines=158> */
.L_x_9328:
[----:B------:R-:W-:Y:S05]  /*14170*/  BSYNC B0 ;  /* 0x0000000000007941 */ /* 0x000fea0003800000 */
.L_x_9327:
        /* <DEDUP_REMOVED lines=58> */
.L_x_9191:
        /* <DEDUP_REMOVED lines=38> */
.L_x_9331:
[----:B------:R-:W-:Y:S05]  /*14780*/  BSYNC B0 ;  /* 0x0000000000007941 */ /* 0x000fea0003800000 */
.L_x_9330:
        /* <DEDUP_REMOVED lines=41> */
.L_x_9333:
[----:B------:R-:W3:Y:S02]  /*14a20*/  S2R R7, SR_TID.X ;  /* 0x0000000000077919 */ /* 0x000ee40000002100 */
.L_x_9334:
[----:B------:R-:W-:Y:S05]  /*14a30*/  BSYNC B0 ;  /* 0x0000000000007941 */ /* 0x000fea0003800000 */
.L_x_9332:
        /* <DEDUP_REMOVED lines=15> */
.L_x_9335:
        /* <DEDUP_REMOVED lines=19> */
.L_x_9233:
[----:B------:R-:W-:Y:S01]  /*14c60*/  HFMA2.MMA R69, -RZ, RZ, 0, 5.9604644775390625e-08 ;  /* 0x00000001ff457435 */ /* 0x000fe200000001ff */
[----:B------:R-:W-:Y:S02]  /*14c70*/  MOV R246, R243 ;  /* 0x000000f300f67202 */ /* 0x000fe40000000f00 */
[----:B------:R-:W-:Y:S02]  /*14c80*/  MOV R68, RZ ;  /* 0x000000ff00447202 */ /* 0x000fe40000000f00 */
[----:B------:R-:W-:-:S07]  /*14c90*/  MOV R71, 0xffffffff ;  /* 0xffffffff00477802 */ /* 0x000fce0000000f00 */
[----:B0--3-5:R-:W-:Y:S05]  /*14ca0*/  WARPSYNC.COLLECTIVE R71, `(.L_x_9336) ;  /* 0x0000000047087348 */ /* 0x029fea0003c00000 */
[----:B------:R1:W2:Y:S02]  /*14cb0*/  SHFL.UP P1, R70, R246, R69, R68 ;  /* 0x04000045f6467389 */ /* 0x0002a40000020044 */
[----:B0123-5:R-:W-:Y:S01]  /*14cc0*/  ENDCOLLECTIVE ;  /* 0x000000000000791b */ /* 0x02ffe20003800000 */
.L_x_9336:
[----:B------:R-:W-:Y:S02]  /*14cd0*/  MOV R246, R239 ;  /* 0x000000ef00f67202 */ /* 0x000fe40000000f00 */
[----:B------:R-:W-:-:S07]  /*14ce0*/  MOV R244, R70 ;  /* 0x0000004600f47202 */ /* 0x000fce0000000f00 */
[----:B------:R-:W-:Y:S05]  /*14cf0*/  WARPSYNC.COLLECTIVE R71, `(.L_x_9337) ;  /* 0x0000000047087348 */ /* 0x000fea0003c00000 */
[----:B------:R0:W1:Y:S02]  /*14d00*/  SHFL.UP P1, R70, R246, R69, R68 ;  /* 0x04000045f6467389 */ /* 0x0000640000020044 */
[----:B01----:R-:W-:Y:S01]  /*14d10*/  ENDCOLLECTIVE ;  /* 0x000000000000791b */ /* 0x003fe20003800000 */
.L_x_9337:
[----:B------:R-:W-:Y:S02]  /*14d20*/  MOV R246, R241 ;  /* 0x000000f100f67202 */ /* 0x000fe40000000f00 */
[----:B------:R-:W-:-:S07]  /*14d30*/  MOV R245, R70 ;  /* 0x0000004600f57202 */ /* 0x000fce0000000f00 */
[----:B------:R-:W-:Y:S05]  /*14d40*/  WARPSYNC.COLLECTIVE R71, `(.L_x_9338) ;  /* 0x0000000047087348 */ /* 0x000fea0003c00000 */
[----:B------:R0:W1:Y:S02]  /*14d50*/  SHFL.UP P1, R70, R246, R69, R68 ;  /* 0x04000045f6467389 */ /* 0x0000640000020044 */
[----:B01----:R-:W-:Y:S01]  /*14d60*/  ENDCOLLECTIVE ;  /* 0x000000000000791b */ /* 0x003fe20003800000 */
.L_x_9338:
[----:B------:R-:W-:Y:S02]  /*14d70*/  MOV R246, R242 ;  /* 0x000000f200f67202 */ /* 0x000fe40000000f00 */
[----:B------:R-:W-:-:S07]  /*14d80*/  MOV R247, R70 ;  /* 0x0000004600f77202 */ /* 0x000fce0000000f00 */
[----:B------:R-:W-:Y:S05]  /*14d90*/  WARPSYNC.COLLECTIVE R71, `(.L_x_9339) ;  /* 0x0000000047087348 */ /* 0x000fea0003c00000 */
[----:B------:R0:W1:Y:S02]  /*14da0*/  SHFL.UP P1, R70, R246, R69, R68 ;  /* 0x04000045f6467389 */ /* 0x0000640000020044 */
[----:B01----:R-:W-:Y:S01]  /*14db0*/  ENDCOLLECTIVE ;  /* 0x000000000000791b */ /* 0x003fe20003800000 */
.L_x_9339:
        /* <DEDUP_REMOVED lines=19> */
.L_x_9340:
[----:B------:R-:W-:Y:S02]  /*14ef0*/  MOV R246, R239 ;  /* 0x000000ef00f67202 */ /* 0x000fe40000000f00 */
[----:B------:R-:W-:-:S07]  /*14f00*/  MOV R245, R70 ;  /* 0x0000004600f57202 */ /* 0x000fce0000000f00 */
[----:B------:R-:W-:Y:S05]  /*14f10*/  WARPSYNC.COLLECTIVE R71, `(.L_x_9341) ;  /* 0x0000000047087348 */ /* 0x000fea0003c00000 */
[----:B------:R0:W1:Y:S02]  /*14f20*/  SHFL.UP P1, R70, R246, R69, R68 ;  /* 0x04000045f6467389 */ /* 0x0000640000020044 */
[----:B01----:R-:W-:Y:S01]  /*14f30*/  ENDCOLLECTIVE ;  /* 0x000000000000791b */ /* 0x003fe20003800000 */
.L_x_9341:
[----:B------:R-:W-:Y:S02]  /*14f40*/  MOV R246, R241 ;  /* 0x000000f100f67202 */ /* 0x000fe40000000f00 */
[----:B------:R-:W-:-:S07]  /*14f50*/  MOV R247, R70 ;  /* 0x0000004600f77202 */ /* 0x000fce0000000f00 */
[----:B------:R-:W-:Y:S05]  /*14f60*/  WARPSYNC.COLLECTIVE R71, `(.L_x_9342) ;  /* 0x0000000047087348 */ /* 0x000fea0003c00000 */
[----:B------:R0:W1:Y:S02]  /*14f70*/  SHFL.UP P1, R70, R246, R69, R68 ;  /* 0x04000045f6467389 */ /* 0x0000640000020044 */
[----:B01----:R-:W-:Y:S01]  /*14f80*/  ENDCOLLECTIVE ;  /* 0x000000000000791b */ /* 0x003fe20003800000 */
.L_x_9342:
[----:B------:R-:W-:Y:S02]  /*14f90*/  MOV R246, R242 ;  /* 0x000000f200f67202 */ /* 0x000fe40000000f00 */
[----:B------:R-:W-:-:S07]  /*14fa0*/  MOV R244, R70 ;  /* 0x0000004600f47202 */ /* 0x000fce0000000f00 */
[----:B------:R-:W-:Y:S05]  /*14fb0*/  WARPSYNC.COLLECTIVE R71, `(.L_x_9343) ;  /* 0x0000000047087348 */ /* 0x000fea0003c00000 */
[----:B------:R0:W1:Y:S02]  /*14fc0*/  SHFL.UP P1, R70, R246, R69, R68 ;  /* 0x04000045f6467389 */ /* 0x0000640000020044 */
[----:B01----:R-:W-:Y:S01]  /*14fd0*/  ENDCOLLECTIVE ;  /* 0x000000000000791b */ /* 0x003fe20003800000 */
.L_x_9343:
        /* <DEDUP_REMOVED lines=19> */
.L_x_9344:
[----:B------:R-:W-:Y:S02]  /*15110*/  MOV R246, R239 ;  /* 0x000000ef00f67202 */ /* 0x000fe40000000f00 */
[----:B------:R-:W-:-:S07]  /*15120*/  MOV R245, R70 ;  /* 0x0000004600f57202 */ /* 0x000fce0000000f00 */
[----:B------:R-:W-:Y:S05]  /*15130*/  WARPSYNC.COLLECTIVE R71, `(.L_x_9345) ;  /* 0x0000000047087348 */ /* 0x000fea0003c00000 */
[----:B------:R0:W1:Y:S02]  /*15140*/  SHFL.UP P1, R70, R246, R69, R68 ;  /* 0x04000045f6467389 */ /* 0x0000640000020044 */
[----:B01----:R-:W-:Y:S01]  /*15150*/  ENDCOLLECTIVE ;  /* 0x000000000000791b */ /* 0x003fe20003800000 */
.L_x_9345:
[----:B------:R-:W-:Y:S02]  /*15160*/  MOV R246, R241 ;  /* 0x000000f100f67202 */ /* 0x000fe40000000f00 */
[----:B------:R-:W-:-:S07]  /*15170*/  MOV R247, R70 ;  /* 0x0000004600f77202 */ /* 0x000fce0000000f00 */
[----:B------:R-:W-:Y:S05]  /*15180*/  WARPSYNC.COLLECTIVE R71, `(.L_x_9346) ;  /* 0x0000000047087348 */ /* 0x000fea0003c00000 */
[----:B------:R0:W1:Y:S02]  /*15190*/  SHFL.UP P1, R70, R246, R69, R68 ;  /* 0x04000045f6467389 */ /* 0x0000640000020044 */
[----:B01----:R-:W-:Y:S01]  /*151a0*/  ENDCOLLECTIVE ;  /* 0x000000000000791b */ /* 0x003fe20003800000 */
.L_x_9346:
[----:B------:R-:W-:Y:S02]  /*151b0*/  MOV R246, R242 ;  /* 0x000000f200f67202 */ /* 0x000fe40000000f00 */
[----:B------:R-:W-:-:S07]  /*151c0*/  MOV R244, R70 ;  /* 0x0000004600f47202 */ /* 0x000fce0000000f00 */
[----:B------:R-:W-:Y:S05]  /*151d0*/  WARPSYNC.COLLECTIVE R71, `(.L_x_9347) ;  /* 0x0000000047087348 */ /* 0x000fea0003c00000 */
[----:B------:R0:W1:Y:S02]  /*151e0*/  SHFL.UP P1, R70, R246, R69, R68 ;  /* 0x04000045f6467389 */ /* 0x0000640000020044 */
[----:B01----:R-:W-:Y:S01]  /*151f0*/  ENDCOLLECTIVE ;  /* 0x000000000000791b */ /* 0x003fe20003800000 */
.L_x_9347:
        /* <DEDUP_REMOVED lines=19> */
.L_x_9348:
[----:B------:R-:W-:Y:S02]  /*15330*/  MOV R246, R239 ;  /* 0x000000ef00f67202 */ /* 0x000fe40000000f00 */
[----:B------:R-:W-:-:S07]  /*15340*/  MOV R245, R70 ;  /* 0x0000004600f57202 */ /* 0x000fce0000000f00 */
[----:B------:R-:W-:Y:S05]  /*15350*/  WARPSYNC.COLLECTIVE R71, `(.L_x_9349) ;  /* 0x0000000047087348 */ /* 0x000fea0003c00000 */
[----:B------:R0:W1:Y:S02]  /*15360*/  SHFL.UP P1, R70, R246, R69, R68 ;  /* 0x04000045f6467389 */ /* 0x0000640000020044 */
[----:B01----:R-:W-:Y:S01]  /*15370*/  ENDCOLLECTIVE ;  /* 0x000000000000791b */ /* 0x003fe20003800000 */
.L_x_9349:
[----:B------:R-:W-:Y:S02]  /*15380*/  MOV R246, R241 ;  /* 0x000000f100f67202 */ /* 0x000fe40000000f00 */
[----:B------:R-:W-:-:S07]  /*15390*/  MOV R247, R70 ;  /* 0x0000004600f77202 */ /* 0x000fce0000000f00 */
[----:B------:R-:W-:Y:S05]  /*153a0*/  WARPSYNC.COLLECTIVE R71, `(.L_x_9350) ;  /* 0x0000000047087348 */ /* 0x000fea0003c00000 */
[----:B------:R0:W1:Y:S02]  /*153b0*/  SHFL.UP P1, R70, R246, R69, R68 ;  /* 0x04000045f6467389 */ /* 0x0000640000020044 */
[----:B01----:R-:W-:Y:S01]  /*153c0*/  ENDCOLLECTIVE ;  /* 0x000000000000791b */ /* 0x003fe20003800000 */
.L_x_9350:
[----:B------:R-:W-:Y:S02]  /*153d0*/  MOV R246, R242 ;  /* 0x000000f200f67202 */ /* 0x000fe40000000f00 */
[----:B------:R-:W-:-:S07]  /*153e0*/  MOV R244, R70 ;  /* 0x0000004600f47202 */ /* 0x000fce0000000f00 */
[----:B------:R-:W-:Y:S05]  /*153f0*/  WARPSYNC.COLLECTIVE R71, `(.L_x_9351) ;  /* 0x0000000047087348 */ /* 0x000fea0003c00000 */
[----:B------:R0:W1:Y:S02]  /*15400*/  SHFL.UP P1, R70, R246, R69, R68 ;  /* 0x04000045f6467389 */ /* 0x0000640000020044 */
[----:B01----:R-:W-:Y:S01]  /*15410*/  ENDCOLLECTIVE ;  /* 0x000000000000791b */ /* 0x003fe20003800000 */
.L_x_9351:
        /* <DEDUP_REMOVED lines=19> */
.L_x_9352:
[----:B------:R-:W-:Y:S02]  /*15550*/  MOV R246, R239 ;  /* 0x000000ef00f67202 */ /* 0x000fe40000000f00 */
[----:B------:R-:W-:-:S07]  /*15560*/  MOV R244, R70 ;  /* 0x0000004600f47202 */ /* 0x000fce0000000f00 */
[----:B------:R-:W-:Y:S05]  /*15570*/  WARPSYNC.COLLECTIVE R71, `(.L_x_9353) ;  /* 0x0000000047087348 */ /* 0x000fea0003c00000 */
[----:B------:R0:W1:Y:S02]  /*15580*/  SHFL.UP P1, R70, R246, R69, R68 ;  /* 0x04000045f6467389 */ /* 0x0000640000020044 */
[----:B01----:R-:W-:Y:S01]  /*15590*/  ENDCOLLECTIVE ;  /* 0x000000000000791b */ /* 0x003fe20003800000 */
.L_x_9353:
[----:B------:R-:W-:Y:S02]  /*155a0*/  MOV R246, R241 ;  /* 0x000000f100f67202 */ /* 0x000fe40000000f00 */
[----:B------:R-:W-:-:S07]  /*155b0*/  MOV R245, R70 ;  /* 0x0000004600f57202 */ /* 0x000fce0000000f00 */
[----:B------:R-:W-:Y:S05]  /*155c0*/  WARPSYNC.COLLECTIVE R71, `(.L_x_9354) ;  /* 0x0000000047087348 */ /* 0x000fea0003c00000 */
[----:B------:R0:W1:Y:S02]  /*155d0*/  SHFL.UP P1, R70, R246, R69, R68 ;  /* 0x04000045f6467389 */ /* 0x0000640000020044 */
[----:B01----:R-:W-:Y:S01]  /*155e0*/  ENDCOLLECTIVE ;  /* 0x000000000000791b */ /* 0x003fe20003800000 */
.L_x_9354:
[----:B------:R-:W-:Y:S02]  /*155f0*/  MOV R246, R242 ;  /* 0x000000f200f67202 */ /* 0x000fe40000000f00 */
[----:B------:R-:W-:-:S07]  /*15600*/  MOV R247, R70 ;  /* 0x0000004600f77202 */ /* 0x000fce0000000f00 */
[----:B------:R-:W-:Y:S05]  /*15610*/  WARPSYNC.COLLECTIVE R71, `(.L_x_9355) ;  /* 0x0000000047087348 */ /* 0x000fea0003c00000 */
[----:B------:R0:W1:Y:S02]  /*15620*/  SHFL.UP P1, R70, R246, R69, R68 ;  /* 0x04000045f6467389 */ /* 0x0000640000020044 */
[----:B01----:R-:W-:Y:S01]  /*15630*/  ENDCOLLECTIVE ;  /* 0x000000000000791b */ /* 0x003fe20003800000 */
.L_x_9355:
[----:B------:R-:W-:Y:S01]  /*15640*/  MOV R69, R70 ;  /* 0x0000004600457202 */ /* 0x000fe20000000f00 */
[----:B------:R-:W-:Y:S06]  /*15650*/  BRA `(.L_x_9356) ;  /* 0xffffff6400d87947 */ /* 0x000fec000383ffff */
.L_x_9234:
        /* <DEDUP_REMOVED lines=8> */
.L_x_9358:
[----:B------:R-:W-:Y:S05]  /*156e0*/  BSYNC B0 ;  /* 0x0000000000007941 */ /* 0x000fea0003800000 */
.L_x_9357:
[----:B------:R-:W-:Y:S05]  /*156f0*/  BRA `(.L_x_9359) ;  /* 0xffffff6400e87947 */ /* 0x000fea000383ffff */
.L_x_9235:
        /* <DEDUP_REMOVED lines=8> */
.L_x_9361:
[----:B------:R-:W-:Y:S05]  /*15780*/  BSYNC B0 ;  /* 0x0000000000007941 */ /* 0x000fea0003800000 */
.L_x_9360:
[----:B------:R-:W-:Y:S05]  /*15790*/  BRA `(.L_x_9362) ;  /* 0xffffff6400c87947 */ /* 0x000fea000383ffff */
.L_x_9236:
        /* <DEDUP_REMOVED lines=8> */
.L_x_9364:
[----:B------:R-:W-:Y:S05]  /*15820*/  BSYNC B0 ;  /* 0x0000000000007941 */ /* 0x000fea0003800000 */
.L_x_9363:
[----:B------:R-:W-:Y:S05]  /*15830*/  BRA `(.L_x_9365) ;  /* 0xffffff6400a87947 */ /* 0x000fea000383ffff */
.L_x_9237:
        /* <DEDUP_REMOVED lines=8> */
.L_x_9367:
[----:B------:R-:W-:Y:S05]  /*158c0*/  BSYNC B0 ;  /* 0x0000000000007941 */ /* 0x000fea0003800000 */
.L_x_9366:
[----:B------:R-:W-:Y:S05]  /*158d0*/  BRA `(.L_x_9368) ;  /* 0xffffff6400887947 */ /* 0x000fea000383ffff */
.L_x_9238:
        /* <DEDUP_REMOVED lines=8> */
.L_x_9370:
[----:B------:R-:W-:Y:S05]  /*15960*/  BSYNC B0 ;  /* 0x0000000000007941 */ /* 0x000fea0003800000 */
.L_x_9369:
        /* <DEDUP_REMOVED lines=8> */
.L_x_9371:
[----:B------:R-:W-:Y:S02]  /*159f0*/  MOV R246, R241 ;  /* 0x000000f100f67202 */ /* 0x000fe40000000f00 */
[----:B------:R-:W-:-:S07]  /*15a00*/  MOV R244, R70 ;  /* 0x0000004600f47202 */ /* 0x000fce0000000f00 */
[----:B------:R-:W-:Y:S05]  /*15a10*/  WARPSYNC.COLLECTIVE R71, `(.L_x_9372) ;  /* 0x0000000047087348 */ /* 0x000fea0003c00000 */
[----:B------:R0:W1:Y:S02]  /*15a20*/  SHFL.UP P1, R70, R246, R69, R68 ;  /* 0x04000045f6467389 */ /* 0x0000640000020044 */
[----:B01----:R-:W-:Y:S01]  /*15a30*/  ENDCOLLECTIVE ;  /* 0x000000000000791b */ /* 0x003fe20003800000 */
.L_x_9372:
[----:B------:R-:W-:Y:S02]  /*15a40*/  MOV R246, R242 ;  /* 0x000000f200f67202 */ /* 0x000fe40000000f00 */
[----:B------:R-:W-:-:S07]  /*15a50*/  MOV R241, R70 ;  /* 0x0000004600f17202 */ /* 0x000fce0000000f00 */
[----:B------:R-:W-:Y:S05]  /*15a60*/  WARPSYNC.COLLECTIVE R71, `(.L_x_9373) ;  /* 0x0000000047087348 */ /* 0x000fea0003c00000 */
[----:B------:R0:W1:Y:S02]  /*15a70*/  SHFL.UP P1, R70, R246, R69, R68 ;  /* 0x04000045f6467389 */ /* 0x0000640000020044 */
[----:B01----:R-:W-:Y:S01]  /*15a80*/  ENDCOLLECTIVE ;  /* 0x000000000000791b */ /* 0x003fe20003800000 */
.L_x_9373:
[----:B------:R-:W-:Y:S01]  /*15a90*/  HFMA2.MMA R69, -RZ, RZ, 0, 0 ;  /* 0x00000000ff457435 */ /* 0x000fe200000001ff */
[----:B------:R-:W-:Y:S02]  /*15aa0*/  MOV R68, 0x1f ;  /* 0x0000001f00447802 */ /* 0x000fe40000000f00 */
[----:B------:R-:W-:Y:S02]  /*15ab0*/  MOV R242, R70 ;  /* 0x0000004600f27202 */ /* 0x000fe40000000f00 */
[----:B------:R-:W-:-:S07]  /*15ac0*/  MOV R70, R60 ;  /* 0x0000003c00467202 */ /* 0x000fce0000000f00 */
[----:B------:R-:W-:Y:S05]  /*15ad0*/  WARPSYNC.COLLECTIVE R71, `(.L_x_9374) ;  /* 0x0000000047087348 */ /* 0x000fea0003c00000 */
[----:B------:R0:W1:Y:S02]  /*15ae0*/  SHFL.IDX P1, R239, R70, R69, R68 ;  /* 0x0000004546ef7389 */ /* 0x0000640000020044 */
[----:B01----:R-:W-:Y:S01]  /*15af0*/  ENDCOLLECTIVE ;  /* 0x000000000000791b */ /* 0x003fe20003800000 */
.L_x_9374:
[----:B------:R-:W-:Y:S02]  /*15b00*/  MOV R70, R61 ;  /* 0x0000003d00467202 */ /* 0x000fe40000000f00 */
[----:B------:R-:W-:-:S07]  /*15b10*/  MOV R60, R239 ;  /* 0x000000ef003c7202 */ /* 0x000fce0000000f00 */
[----:B------:R-:W-:Y:S05]  /*15b20*/  WARPSYNC.COLLECTIVE R71, `(.L_x_9375) ;  /* 0x0000000047087348 */ /* 0x000fea0003c00000 */
[----:B------:R0:W1:Y:S02]  /*15b30*/  SHFL.IDX P1, R239, R70, R69, R68 ;  /* 0x0000004546ef7389 */ /* 0x0000640000020044 */
[----:B01----:R-:W-:Y:S01]  /*15b40*/  ENDCOLLECTIVE ;  /* 0x000000000000791b */ /* 0x003fe20003800000 */
.L_x_9375:
[----:B------:R-:W-:Y:S02]  /*15b50*/  MOV R70, R62 ;  /* 0x0000003e00467202 */ /* 0x000fe40000000f00 */
[----:B------:R-:W-:-:S07]  /*15b60*/  MOV R61, R239 ;  /* 0x000000ef003d7202 */ /* 0x000fce0000000f00 */
[----:B------:R-:W-:Y:S05]  /*15b70*/  WARPSYNC.COLLECTIVE R71, `(.L_x_9376) ;  /* 0x0000000047087348 */ /* 0x000fea0003c00000 */
[----:B------:R0:W1:Y:S02]  /*15b80*/  SHFL.IDX P1, R239, R70, R69, R68 ;  /* 0x0000004546ef7389 */ /* 0x0000640000020044 */
[----:B01----:R-:W-:Y:S01]  /*15b90*/  ENDCOLLECTIVE ;  /* 0x000000000000791b */ /* 0x003fe20003800000 */
.L_x_9376:
[----:B------:R-:W-:Y:S02]  /*15ba0*/  MOV R70, R63 ;  /* 0x0000003f00467202 */ /* 0x000fe40000000f00 */
[----:B------:R-:W-:-:S07]  /*15bb0*/  MOV R62, R239 ;  /* 0x000000ef003e7202 */ /* 0x000fce0000000f00 */
[----:B------:R-:W-:Y:S05]  /*15bc0*/  WARPSYNC.COLLECTIVE R71, `(.L_x_9377) ;  /* 0x0000000047087348 */ /* 0x000fea0003c00000 */
[----:B------:R0:W1:Y:S02]  /*15bd0*/  SHFL.IDX P1, R239, R70, R69, R68 ;  /* 0x0000004546ef7389 */ /* 0x0000640000020044 */
[----:B01----:R-:W-:Y:S01]  /*15be0*/  ENDCOLLECTIVE ;  /* 0x000000000000791b */ /* 0x003fe20003800000 */
.L_x_9377:
[----:B------:R-:W-:Y:S01]  /*15bf0*/  MOV R63, R239 ;  /* 0x000000ef003f7202 */ /* 0x000fe20000000f00 */
[----:B------:R-:W-:Y:S06]  /*15c00*/  BRA `(.L_x_9378) ;  /* 0xffffff6000e47947 */ /* 0x000fec000383ffff */
.L_x_9240:
        /* <DEDUP_REMOVED lines=8> */
.L_x_9379:
[----:B------:R-:W-:Y:S02]  /*15c90*/  MOV R244, R241 ;  /* 0x000000f100f47202 */ /* 0x000fe40000000f00 */
[----:B------:R-:W-:-:S07]  /*15ca0*/  MOV R68, R239 ;  /* 0x000000ef00447202 */ /* 0x000fce0000000f00 */
[----:B------:R-:W-:Y:S05]  /*15cb0*/  WARPSYNC.COLLECTIVE R71, `(.L_x_9380) ;  /* 0x0000000047087348 */ /* 0x000fea0003c00000 */
[----:B------:R0:W1:Y:S02]  /*15cc0*/  SHFL.DOWN P1, R239, R244, R245, R252 ;  /* 0x080000f5f4ef7389 */ /* 0x00006400000200fc */
[----:B01----:R-:W-:Y:S01]  /*15cd0*/  ENDCOLLECTIVE ;  /* 0x000000000000791b */ /* 0x003fe20003800000 */
.L_x_9380:
[----:B------:R-:W-:Y:S02]  /*15ce0*/  MOV R244, R70 ;  /* 0x0000004600f47202 */ /* 0x000fe40000000f00 */
[----:B------:R-:W-:-:S07]  /*15cf0*/  MOV R69, R239 ;  /* 0x000000ef00457202 */ /* 0x000fce0000000f00 */
[----:B------:R-:W-:Y:S05]  /*15d00*/  WARPSYNC.COLLECTIVE R71, `(.L_x_9381) ;  /* 0x0000000047087348 */ /* 0x000fea0003c00000 */
[----:B------:R0:W1:Y:S02]  /*15d10*/  SHFL.DOWN P1, R239, R244, R245, R252 ;  /* 0x080000f5f4ef7389 */ /* 0x00006400000200fc */
[----:B01----:R-:W-:Y:S01]  /*15d20*/  ENDCOLLECTIVE ;  /* 0x000000000000791b */ /* 0x003fe20003800000 */
.L_x_9381:
[----:B------:R-:W-:Y:S02]  /*15d30*/  MOV R244, R243 ;  /* 0x000000f300f47202 */ /* 0x000fe40000000f00 */
[----:B------:R-:W-:-:S07]  /*15d40*/  MOV R246, R239 ;  /* 0x000000ef00f67202 */ /* 0x000fce0000000f00 */
[----:B------:R-:W-:Y:S05]  /*15d50*/  WARPSYNC.COLLECTIVE R71, `(.L_x_9382) ;  /* 0x0000000047087348 */ /* 0x000fea0003c00000 */
[----:B------:R0:W1:Y:S02]  /*15d60*/  SHFL.DOWN P1, R239, R244, R245, R252 ;  /* 0x080000f5f4ef7389 */ /* 0x00006400000200fc */
[----:B01----:R-:W-:Y:S01]  /*15d70*/  ENDCOLLECTIVE ;  /* 0x000000000000791b */ /* 0x003fe20003800000 */
.L_x_9382:
[----:B------:R-:W-:Y:S01]  /*15d80*/  MOV R71, R239 ;  /* 0x000000ef00477202 */ /* 0x000fe20000000f00 */
[----:B------:R-:W-:Y:S06]  /*15d90*/  BRA `(.L_x_9383) ;  /* 0xffffff7400407947 */ /* 0x000fec000383ffff */
.L_x_9243:
        /* <DEDUP_REMOVED lines=8> */
.L_x_9385:
[----:B------:R-:W-:Y:S05]  /*15e20*/  BSYNC B0 ;  /* 0x0000000000007941 */ /* 0x000fea0003800000 */
.L_x_9384:
        /* <DEDUP_REMOVED lines=8> */
.L_x_9386:
[----:B------:R-:W-:Y:S02]  /*15eb0*/  MOV R244, R242 ;  /* 0x000000f200f47202 */ /* 0x000fe40000000f00 */
[----:B------:R-:W-:-:S07]  /*15ec0*/  MOV R69, R239 ;  /* 0x000000ef00457202 */ /* 0x000fce0000000f00 */
[----:B------:R-:W-:Y:S05]  /*15ed0*/  WARPSYNC.COLLECTIVE R71, `(.L_x_9387) ;  /* 0x0000000047087348 */ /* 0x000fea0003c00000 */
[----:B------:R0:W1:Y:S02]  /*15ee0*/  SHFL.DOWN P1, R239, R244, R245, R252 ;  /* 0x080000f5f4ef7389 */ /* 0x00006400000200fc */
[----:B01----:R-:W-:Y:S01]  /*15ef0*/  ENDCOLLECTIVE ;  /* 0x000000000000791b */ /* 0x003fe20003800000 */
.L_x_9387:
[----:B------:R-:W-:Y:S02]  /*15f00*/  MOV R244, R243 ;  /* 0x000000f300f47202 */ /* 0x000fe40000000f00 */
[----:B------:R-:W-:-:S07]  /*15f10*/  MOV R70, R239 ;  /* 0x000000ef00467202 */ /* 0x000fce0000000f00 */
[----:B------:R-:W-:Y:S05]  /*15f20*/  WARPSYNC.COLLECTIVE R71, `(.L_x_9388) ;  /* 0x0000000047087348 */ /* 0x000fea0003c00000 */
[----:B------:R0:W1:Y:S02]  /*15f30*/  SHFL.DOWN P1, R239, R244, R245, R252 ;  /* 0x080000f5f4ef7389 */ /* 0x00006400000200fc */
[----:B01----:R-:W-:Y:S01]  /*15f40*/  ENDCOLLECTIVE ;  /* 0x000000000000791b */ /* 0x003fe20003800000 */
.L_x_9388:
[----:B------:R-:W-:Y:S01]  /*15f50*/  MOV R71, R239 ;  /* 0x000000ef00477202 */ /* 0x000fe20000000f00 */
[----:B------:R-:W-:Y:S06]  /*15f60*/  BRA `(.L_x_9389) ;  /* 0xffffff7400207947 */ /* 0x000fec000383ffff */
.L_x_9246:
        /* <DEDUP_REMOVED lines=8> */
.L_x_9391:
[----:B------:R-:W-:Y:S05]  /*15ff0*/  BSYNC B0 ;  /* 0x0000000000007941 */ /* 0x000fea0003800000 */
.L_x_9390:
        /* <DEDUP_REMOVED lines=8> */
.L_x_9392:
[----:B------:R-:W-:Y:S02]  /*16080*/  MOV R244, R242 ;  /* 0x000000f200f47202 */ /* 0x000fe40000000f00 */
[----:B------:R-:W-:-:S07]  /*16090*/  MOV R69, R239 ;  /* 0x000000ef00457202 */ /* 0x000fce0000000f00 */
[----:B------:R-:W-:Y:S05]  /*160a0*/  WARPSYNC.COLLECTIVE R71, `(.L_x_9393) ;  /* 0x0000000047087348 */ /* 0x000fea0003c00000 */
[----:B------:R0:W1:Y:S02]  /*160b0*/  SHFL.DOWN P1, R239, R244, R245, R252 ;  /* 0x080000f5f4ef7389 */ /* 0x00006400000200fc */
[----:B01----:R-:W-:Y:S01]  /*160c0*/  ENDCOLLECTIVE ;  /* 0x000000000000791b */ /* 0x003fe20003800000 */
.L_x_9393:
[----:B------:R-:W-:Y:S02]  /*160d0*/  MOV R244, R243 ;  /* 0x000000f300f47202 */ /* 0x000fe40000000f00 */
[----:B------:R-:W-:-:S07]  /*160e0*/  MOV R70, R239 ;  /* 0x000000ef00467202 */ /* 0x000fce0000000f00 */
[----:B------:R-:W-:Y:S05]  /*160f0*/  WARPSYNC.COLLECTIVE R71, `(.L_x_9394) ;  /* 0x0000000047087348 */ /* 0x000fea0003c00000 */
[----:B------:R0:W1:Y:S02]  /*16100*/  SHFL.DOWN P1, R239, R244, R245, R252 ;  /* 0x080000f5f4ef7389 */ /* 0x00006400000200fc */
[----:B01----:R-:W-:Y:S01]  /*16110*/  ENDCOLLECTIVE ;  /* 0x000000000000791b */ /* 0x003fe20003800000 */
.L_x_9394:
[----:B------:R-:W-:Y:S01]  /*16120*/  MOV R71, R239 ;  /* 0x000000ef00477202 */ /* 0x000fe20000000f00 */
[----:B------:R-:W-:Y:S06]  /*16130*/  BRA `(.L_x_9395) ;  /* 0xffffff7400007947 */ /* 0x000fec000383ffff */
.L_x_9249:
        /* <DEDUP_REMOVED lines=8> */
.L_x_9397:
[----:B------:R-:W-:Y:S05]  /*161c0*/  BSYNC B0 ;  /* 0x0000000000007941 */ /* 0x000fea0003800000 */
.L_x_9396:
        /* <DEDUP_REMOVED lines=8> */
.L_x_9398:
[----:B------:R-:W-:Y:S02]  /*16250*/  MOV R244, R242 ;  /* 0x000000f200f47202 */ /* 0x000fe40000000f00 */
[----:B------:R-:W-:-:S07]  /*16260*/  MOV R69, R239 ;  /* 0x000000ef00457202 */ /* 0x000fce0000000f00 */
[----:B------:R-:W-:Y:S05]  /*16270*/  WARPSYNC.COLLECTIVE R71, `(.L_x_9399) ;  /* 0x0000000047087348 */ /* 0x000fea0003c00000 */
[----:B------:R0:W1:Y:S02]  /*16280*/  SHFL.DOWN P1, R239, R244, R245, R252 ;  /* 0x080000f5f4ef7389 */ /* 0x00006400000200fc */
[----:B01----:R-:W-:Y:S01]  /*16290*/  ENDCOLLECTIVE ;  /* 0x000000000000791b */ /* 0x003fe20003800000 */
.L_x_9399:
[----:B------:R-:W-:Y:S02]  /*162a0*/  MOV R244, R243 ;  /* 0x000000f300f47202 */ /* 0x000fe40000000f00 */
[----:B------:R-:W-:-:S07]  /*162b0*/  MOV R70, R239 ;  /* 0x000000ef00467202 */ /* 0x000fce0000000f00 */
[----:B------:R-:W-:Y:S05]  /*162c0*/  WARPSYNC.COLLECTIVE R71, `(.L_x_9400) ;  /* 0x0000000047087348 */ /* 0x000fea0003c00000 */
[----:B------:R0:W1:Y:S02]  /*162d0*/  SHFL.DOWN P1, R239, R244, R245, R252 ;  /* 0x080000f5f4ef7389 */ /* 0x00006400000200fc */
[----:B01----:R-:W-:Y:S01]  /*162e0*/  ENDCOLLECTIVE ;  /* 0x000000000000791b */ /* 0x003fe20003800000 */
.L_x_9400:
[----:B------:R-:W-:Y:S01]  /*162f0*/  MOV R71, R239 ;  /* 0x000000ef00477202 */ /* 0x000fe20000000f00 */
[----:B------:R-:W-:Y:S06]  /*16300*/  BRA `(.L_x_9401) ;  /* 0xffffff7000e07947 */ /* 0x000fec000383ffff */
.L_x_9252:
        /* <DEDUP_REMOVED lines=8> */
.L_x_9403:
[----:B------:R-:W-:Y:S05]  /*16390*/  BSYNC B0 ;  /* 0x0000000000007941 */ /* 0x000fea0003800000 */
.L_x_9402:
        /* <DEDUP_REMOVED lines=8> */
.L_x_9404:
[----:B------:R-:W-:Y:S02]  /*16420*/  MOV R244, R242 ;  /* 0x000000f200f47202 */ /* 0x000fe40000000f00 */
[----:B------:R-:W-:-:S07]  /*16430*/  MOV R69, R239 ;  /* 0x000000ef00457202 */ /* 0x000fce0000000f00 */
[----:B------:R-:W-:Y:S05]  /*16440*/  WARPSYNC.COLLECTIVE R71, `(.L_x_9405) ;  /* 0x0000000047087348 */ /* 0x000fea0003c00000 */
[----:B------:R0:W1:Y:S02]  /*16450*/  SHFL.DOWN P1, R239, R244, R245, R252 ;  /* 0x080000f5f4ef7389 */ /* 0x00006400000200fc */
[----:B01----:R-:W-:Y:S01]  /*16460*/  ENDCOLLECTIVE ;  /* 0x000000000000791b */ /* 0x003fe20003800000 */
.L_x_9405:
[----:B------:R-:W-:Y:S02]  /*16470*/  MOV R244, R243 ;  /* 0x000000f300f47202 */ /* 0x000fe40000000f00 */
[----:B------:R-:W-:-:S07]  /*16480*/  MOV R70, R239 ;  /* 0x000000ef00467202 */ /* 0x000fce0000000f00 */
[----:B------:R-:W-:Y:S05]  /*16490*/  WARPSYNC.COLLECTIVE R71, `(.L_x_9406) ;  /* 0x0000000047087348 */ /* 0x000fea0003c00000 */
[----:B------:R0:W1:Y:S02]  /*164a0*/  SHFL.DOWN P1, R239, R244, R245, R252 ;  /* 0x080000f5f4ef7389 */ /* 0x00006400000200fc */
[----:B01----:R-:W-:Y:S01]  /*164b0*/  ENDCOLLECTIVE ;  /* 0x000000000000791b */ /* 0x003fe20003800000 */
.L_x_9406:
[----:B------:R-:W-:Y:S01]  /*164c0*/  MOV R71, R239 ;  /* 0x000000ef00477202 */ /* 0x000fe20000000f00 */
[----:B------:R-:W-:Y:S06]  /*164d0*/  BRA `(.L_x_9407) ;  /* 0xffffff7000c07947 */ /* 0x000fec000383ffff */
.L_x_9255:
        /* <DEDUP_REMOVED lines=8> */
.L_x_9409:
[----:B------:R-:W-:Y:S05]  /*16560*/  BSYNC B0 ;  /* 0x0000000000007941 */ /* 0x000fea0003800000 */
.L_x_9408:
        /* <DEDUP_REMOVED lines=10> */
.L_x_9410:
[----:B------:R-:W-:Y:S02]  /*16610*/  MOV R252, 0x1f ;  /* 0x0000001f00fc7802 */ /* 0x000fe40000000f00 */
[----:B------:R-:W-:Y:S02]  /*16620*/  MOV R70, R242 ;  /* 0x000000f200467202 */ /* 0x000fe40000000f00 */
[----:B------:R-:W-:-:S07]  /*16630*/  MOV R247, R239 ;  /* 0x000000ef00f77202 */ /* 0x000fce0000000f00 */
[----:B------:R-:W-:Y:S05]  /*16640*/  WARPSYNC.COLLECTIVE R71, `(.L_x_9411) ;  /* 0x0000000047087348 */ /* 0x000fea0003c00000 */
[----:B------:R0:W1:Y:S02]  /*16650*/  SHFL.IDX P1, R239, R70, R69, R68 ;  /* 0x0000004546ef7389 */ /* 0x0000640000020044 */
[----:B01----:R-:W-:Y:S01]  /*16660*/  ENDCOLLECTIVE ;  /* 0x000000000000791b */ /* 0x003fe20003800000 */
.L_x_9411:
        /* <DEDUP_REMOVED lines=9> */
.L_x_9412:
[----:B------:R-:W-:Y:S02]  /*16700*/  MOV R70, R64 ;  /* 0x0000004000467202 */ /* 0x000fe40000000f00 */
[----:B------:R-:W-:-:S07]  /*16710*/  MOV R251, R239 ;  /* 0x000000ef00fb7202 */ /* 0x000fce0000000f00 */
[----:B------:R-:W-:Y:S05]  /*16720*/  WARPSYNC.COLLECTIVE R71, `(.L_x_9413) ;  /* 0x0000000047087348 */ /* 0x000fea0003c00000 */
[----:B------:R0:W1:Y:S02]  /*16730*/  SHFL.DOWN P1, R239, R244, R245, R252 ;  /* 0x080000f5f4ef7389 */ /* 0x00006400000200fc */
[----:B01----:R-:W-:Y:S01]  /*16740*/  ENDCOLLECTIVE ;  /* 0x000000000000791b */ /* 0x003fe20003800000 */
.L_x_9413:
[----:B------:R-:W-:Y:S02]  /*16750*/  MOV R244, R241 ;  /* 0x000000f100f47202 */ /* 0x000fe40000000f00 */
[----:B------:R-:W-:-:S07]  /*16760*/  MOV R240, R239 ;  /* 0x000000ef00f07202 */ /* 0x000fce0000000f00 */
[----:B------:R-:W-:Y:S05]  /*16770*/  WARPSYNC.COLLECTIVE R71, `(.L_x_9414) ;  /* 0x0000000047087348 */ /* 0x000fea0003c00000 */
[----:B------:R0:W1:Y:S02]  /*16780*/  SHFL.DOWN P1, R239, R244, R245, R252 ;  /* 0x080000f5f4ef7389 */ /* 0x00006400000200fc */
[----:B01----:R-:W-:Y:S01]  /*16790*/  ENDCOLLECTIVE ;  /* 0x000000000000791b */ /* 0x003fe20003800000 */
.L_x_9414:
[----:B------:R-:W-:Y:S02]  /*167a0*/  MOV R244, R242 ;  /* 0x000000f200f47202 */ /* 0x000fe40000000f00 */
[----:B------:R-:W-:-:S07]  /*167b0*/  MOV R241, R239 ;  /* 0x000000ef00f17202 */ /* 0x000fce0000000f00 */
[----:B------:R-:W-:Y:S05]  /*167c0*/  WARPSYNC.COLLECTIVE R71, `(.L_x_9415) ;  /* 0x0000000047087348 */ /* 0x000fea0003c00000 */
[----:B------:R0:W1:Y:S02]  /*167d0*/  SHFL.DOWN P1, R239, R244, R245, R252 ;  /* 0x080000f5f4ef7389 */ /* 0x00006400000200fc */
[----:B01----:R-:W-:Y:S01]  /*167e0*/  ENDCOLLECTIVE ;  /* 0x000000000000791b */ /* 0x003fe20003800000 */
.L_x_9415:
[----:B------:R-:W-:Y:S02]  /*167f0*/  MOV R244, R243 ;  /* 0x000000f300f47202 */ /* 0x000fe40000000f00 */
[----:B------:R-:W-:-:S07]  /*16800*/  MOV R242, R239 ;  /* 0x000000ef00f27202 */ /* 0x000fce0000000f00 */
[----:B------:R-:W-:Y:S05]  /*16810*/  WARPSYNC.COLLECTIVE R71, `(.L_x_9416) ;  /* 0x0000000047087348 */ /* 0x000fea0003c00000 */
[----:B------:R0:W1:Y:S02]  /*16820*/  SHFL.DOWN P1, R239, R244, R245, R252 ;  /* 0x080000f5f4ef7389 */ /* 0x00006400000200fc */
[----:B01----:R-:W-:Y:S01]  /*16830*/  ENDCOLLECTIVE ;  /* 0x000000000000791b */ /* 0x003fe20003800000 */
.L_x_9416:
[----:B------:R-:W-:-:S07]  /*16840*/  MOV R243, R239 ;  /* 0x000000ef00f37202 */ /* 0x000fce0000000f00 */
[----:B------:R-:W-:Y:S05]  /*16850*/  WARPSYNC.COLLECTIVE R71, `(.L_x_9417) ;  /* 0x0000000047087348 */ /* 0x000fea0003c00000 */
[----:B------:R0:W1:Y:S02]  /*16860*/  SHFL.IDX P1, R239, R70, R69, R68 ;  /* 0x0000004546ef7389 */ /* 0x0000640000020044 */
[----:B01----:R-:W-:Y:S01]  /*16870*/  ENDCOLLECTIVE ;  /* 0x000000000000791b */ /* 0x003fe20003800000 */
.L_x_9417:
[----:B------:R-:W-:Y:S02]  /*16880*/  MOV R70, R65 ;  /* 0x0000004100467202 */ /* 0x000fe40000000f00 */
[----:B------:R-:W-:-:S07]  /*16890*/  MOV R252, R239 ;  /* 0x000000ef00fc7202 */ /* 0x000fce0000000f00 */
[----:B------:R-:W-:Y:S05]  /*168a0*/  WARPSYNC.COLLECTIVE R71, `(.L_x_9418) ;  /* 0x0000000047087348 */ /* 0x000fea0003c00000 */
[----:B------:R0:W1:Y:S02]  /*168b0*/  SHFL.IDX P1, R239, R70, R69, R68 ;  /* 0x0000004546ef7389 */ /* 0x0000640000020044 */
[----:B01----:R-:W-:Y:S01]  /*168c0*/  ENDCOLLECTIVE ;  /* 0x000000000000791b */ /* 0x003fe20003800000 */
.L_x_9418:
[----:B------:R-:W-:Y:S01]  /*168d0*/  MOV R70, R66 ;  /* 0x0000004200467202 */ /* 0x000fe20000000f00 */
[-C--:B------:R-:W-:Y:S01]  /*168e0*/  FMUL.FTZ R66, R65, R247.reuse ;  /* 0x000000f741427220 */ /* 0x080fe20000410000 */
[----:B------:R-:W-:Y:S01]  /*168f0*/  FMUL.FTZ R247, R64, R247 ;  /* 0x000000f740f77220 */ /* 0x000fe20000410000 */
[----:B------:R-:W-:-:S07]  /*16900*/  MOV R245, R239 ;  /* 0x000000ef00f57202 */ /* 0x000fce0000000f00 */
[----:B------:R-:W-:Y:S05]  /*16910*/  WARPSYNC.COLLECTIVE R71, `(.L_x_9419) ;  /* 0x0000000047087348 */ /* 0x000fea0003c00000 */
[----:B------:R0:W1:Y:S02]  /*16920*/  SHFL.IDX P1, R239, R70, R69, R68 ;  /* 0x0000004546ef7389 */ /* 0x0000640000020044 */
[----:B01----:R-:W-:Y:S01]  /*16930*/  ENDCOLLECTIVE ;  /* 0x000000000000791b */ /* 0x003fe20003800000 */
.L_x_9419:
[----:B------:R-:W-:Y:S02]  /*16940*/  MOV R70, R67 ;  /* 0x0000004300467202 */ /* 0x000fe40000000f00 */
[----:B------:R-:W-:-:S07]  /*16950*/  MOV R244, R239 ;  /* 0x000000ef00f47202 */ /* 0x000fce0000000f00 */
[----:B------:R-:W-:Y:S05]  /*16960*/  WARPSYNC.COLLECTIVE R71, `(.L_x_9420) ;  /* 0x0000000047087348 */ /* 0x000fea0003c00000 */
[----:B------:R0:W1:Y:S02]  /*16970*/  SHFL.IDX P1, R239, R70, R69, R68 ;  /* 0x0000004546ef7389 */ /* 0x0000640000020044 */
[----:B01----:R-:W-:Y:S01]  /*16980*/  ENDCOLLECTIVE ;  /* 0x000000000000791b */ /* 0x003fe20003800000 */
.L_x_9420:
[----:B------:R-:W-:Y:S01]  /*16990*/  MOV R71, R239 ;  /* 0x000000ef00477202 */ /* 0x000fe20000000f00 */
[----:B------:R-:W-:Y:S06]  /*169a0*/  BRA `(.L_x_9421) ;  /* 0xffffff7000187947 */ /* 0x000fec000383ffff */
.L_x_9422:
        /* <DEDUP_REMOVED lines=13> */
.L_x_18947:


//--------------------- .text._Z25selective_scan_bwd_kernelI32Selective_Scan_bwd_kernel_traitsILi64ELi16ELb1ELb0ELb0ELb0ELb0EN3c104HalfENS1_7complexIfEEEEv12SSMParamsBwd --------------------------
	.section	.text._Z25selective_scan_bwd_kernelI32Selective_Scan_bwd_kernel_traitsILi64ELi16ELb1ELb0ELb0ELb0ELb0EN3c104HalfENS1_7complexIfEEEEv12SSMParamsBwd,"ax",@progbits
	.align	128
        .global         _Z25selective_scan_bwd_kernelI32Selective_Scan_bwd_kernel_traitsILi64ELi16ELb1ELb0ELb0ELb0ELb0EN3c104HalfENS1_7complexIfEEEEv12SSMParamsBwd
        .type           _Z25selective_scan_bwd_kernelI32Selective_Scan_bwd_kernel_traitsILi64ELi16ELb1ELb0ELb0ELb0ELb0EN3c104HalfENS1_7complexIfEEEEv12SSMParamsBwd,@function
        .size           _Z25selective_scan_bwd_kernelI32Selective_Scan_bwd_kernel_traitsILi64ELi16ELb1ELb0ELb0ELb0ELb0EN3c104HalfENS1_7complexIfEEEEv12SSMParamsBwd,(.L_x_18948 - _Z25selective_scan_bwd_kernelI32Selective_Scan_bwd_kernel_traitsILi64ELi16ELb1ELb0ELb0ELb0ELb0EN3c104HalfENS1_7complexIfEEEEv12SSMParamsBwd)
        .other          _Z25selective_scan_bwd_kernelI32Selective_Scan_bwd_kernel_traitsILi64ELi16ELb1ELb0ELb0ELb0ELb0EN3c104HalfENS1_7complexIfEEEEv12SSMParamsBwd,@"STO_CUDA_ENTRY STV_DEFAULT"
_Z25selective_scan_bwd_kernelI32Selective_Scan_bwd_kernel_traitsILi64ELi16ELb1ELb0ELb0ELb0ELb0EN3c104HalfENS1_7complexIfEEEEv12SSMParamsBwd:
.text._Z25selective_scan_bwd_kernelI32Selective_Scan_bwd_kernel_traitsILi64ELi16ELb1ELb0ELb0ELb0ELb0EN3c104HalfENS1_7complexIfEEEEv12SSMParamsBwd:
[----:B------:R-:W-:Y:S08]  /*0000*/  LDC R1, c[0x0][0x28] ;  /* 0x00000a00ff017b82 */ /* 0x000ff00000000800 */
[----:B------:R-:W0:Y:S01]  /*0010*/  LDC.64 R2, c[0x0][0x2e8] ;  /* 0x0000ba00ff027b82 */ /* 0x000e220000000a00 */
[----:B------:R-:W1:Y:S01]  /*0020*/  S2R R115, SR_CTAID.Y ;  /* 0x0000000000737919 */ /* 0x000e620000002600 */
[----:B------:R-:W-:Y:S01]  /*0030*/  HFMA2.MMA R114, -RZ, RZ, 0, 0 ;  /* 0x00000000ff727435 */ /* 0x000fe200000001ff */
[----:B------:R-:W-:Y:S01]  /*0040*/  ULDC.64 UR14, c[0x0][0x208] ;  /* 0x00008200000e7ab9 */ /* 0x000fe20000000a00 */
[----:B------:R-:W-:Y:S01]  /*0050*/  ULDC.64 UR8, c[0x0][0x280] ;  /* 0x0000a00000087ab9 */ /* 0x000fe20000000a00 */
[----:B------:R-:W-:Y:S01]  /*0060*/  ULDC.64 UR10, c[0x0][0x290] ;  /* 0x0000a400000a7ab9 */ /* 0x000fe20000000a00 */
[----:B------:R-:W-:Y:S01]  /*0070*/  ULDC.64 UR12, c[0x0][0x328] ;  /* 0x0000ca00000c7ab9 */ /* 0x000fe20000000a00 */
[----:B------:R-:W-:Y:S01]  /*0080*/  CS2R R112, SRZ ;  /* 0x0000000000707805 */ /* 0x000fe2000001ff00 */
[----:B------:R-:W2:Y:S08]  /*0090*/  LDC.64 R8, c[0x0][0x310] ;  /* 0x0000c400ff087b82 */ /* 0x000eb00000000a00 */
[----:B------:R-:W3:Y:S01]  /*00a0*/  LDC.64 R4, c[0x0][0x300] ;  /* 0x0000c000ff047b82 */ /* 0x000ee20000000a00 */
[----:B0-----:R-:W-:-:S07]  /*00b0*/  ISETP.NE.U32.AND P0, PT, R2, RZ, PT ;  /* 0x000000ff0200720c */ /* 0x001fce0003f05070 */
[----:B------:R-:W0:Y:S01]  /*00c0*/  S2UR UR17, SR_CTAID.X ;  /* 0x00000000001179c3 */ /* 0x000e220000002500 */
[----:B------:R-:W-:Y:S02]  /*00d0*/  ISETP.NE.AND.EX P0, PT, R3, RZ, PT, P0 ;  /* 0x000000ff0300720c */ /* 0x000fe40003f05300 */
[----:B-1----:R-:W-:-:S05]  /*00e0*/  SHF.R.S32.HI R116, RZ, 0x1f, R115 ;  /* 0x0000001fff747819 */ /* 0x002fca0000011473 */
[----:B------:R-:W1:Y:S01]  /*00f0*/  LDC.64 R6, c[0x0][0x288] ;  /* 0x0000a200ff067b82 */ /* 0x000e620000000a00 */
[----:B---3--:R-:W-:-:S05]  /*0100*/  ISETP.NE.U32.AND P1, PT, R4, RZ, PT ;  /* 0x000000ff0400720c */ /* 0x008fca0003f25070 */
[----:B------:R-:W-:Y:S02]  /*0110*/  @P0 LEA R2, P2, R115, R2, 0x2 ;  /* 0x0000000273020211 */ /* 0x000fe400078410ff */
[----:B------:R-:W3:Y:S01]  /*0120*/  LDC R15, c[0x0][0x224] ;  /* 0x00008900ff0f7b82 */ /* 0x000ee20000000800 */
[----:B------:R-:W-:Y:S02]  /*0130*/  ISETP.NE.AND.EX P1, PT, R5, RZ, PT, P1 ;  /* 0x000000ff0500720c */ /* 0x000fe40003f25310 */
[----:B------:R-:W-:-:S05]  /*0140*/  @P0 LEA.HI.X R3, R115, R3, R116, 0x2, P2 ;  /* 0x0000000373030211 */ /* 0x000fca00010f1474 */
[----:B------:R4:W5:Y:S01]  /*0150*/  @P0 LDG.E R114, desc[UR14][R2.64] ;  /* 0x0000000e02720981 */ /* 0x000962000c1e1900 */
[----:B--2---:R-:W-:Y:S01]  /*0160*/  ISETP.NE.U32.AND P0, PT, R8, RZ, PT ;  /* 0x000000ff0800720c */ /* 0x004fe20003f05070 */
[----:B------:R-:W2:Y:S01]  /*0170*/  LDC.64 R18, c[0x0][0x3d8] ;  /* 0x0000f600ff127b82 */ /* 0x000ea20000000a00 */
[----:B0-----:R-:W-:Y:S02]  /*0180*/  USHF.R.S32.HI UR16, URZ, 0x1f, UR17 ;  /* 0x0000001f3f107899 */ /* 0x001fe40008011411 */
[----:B------:R-:W-:-:S05]  /*0190*/  ISETP.NE.AND.EX P0, PT, R9, RZ, PT, P0 ;  /* 0x000000ff0900720c */ /* 0x000fca0003f05300 */
[----:B------:R-:W0:Y:S01]  /*01a0*/  LDC.64 R20, c[0x0][0x3f8] ;  /* 0x0000fe00ff147b82 */ /* 0x000e220000000a00 */
[----:B------:R-:W-:Y:S01]  /*01b0*/  UIMAD UR6, UR16, UR8, URZ ;  /* 0x00000008100672a4 */ /* 0x000fe2000f8e023f */
[----:B------:R-:W-:-:S06]  /*01c0*/  @P1 LEA R4, P3, R115, R4, 0x2 ;  /* 0x0000000473041211 */ /* 0x000fcc00078610ff */
[----:B------:R-:W0:Y:S01]  /*01d0*/  LDC.64 R12, c[0x0][0x298] ;  /* 0x0000a600ff0c7b82 */ /* 0x000e220000000a00 */
[----:B------:R-:W-:Y:S01]  /*01e0*/  UIMAD.WIDE.U32 UR4, UR17, UR8, URZ ;  /* 0x00000008110472a5 */ /* 0x000fe2000f8e003f */
[----:B------:R-:W-:Y:S01]  /*01f0*/  @P1 LEA.HI.X R5, R115, R5, R116, 0x2, P3 ;  /* 0x0000000573051211 */ /* 0x000fe200018f1474 */
[----:B------:R-:W-:-:S05]  /*0200*/  UIMAD UR8, UR17, UR9, UR6 ;  /* 0x00000009110872a4 */ /* 0x000fca000f8e0206 */
[----:B------:R-:W0:Y:S01]  /*0210*/  LDC.64 R16, c[0x0][0x330] ;  /* 0x0000cc00ff107b82 */ /* 0x000e220000000a00 */
[----:B------:R-:W-:Y:S01]  /*0220*/  UIMAD UR9, UR16, UR10, URZ ;  /* 0x0000000a100972a4 */ /* 0x000fe2000f8e023f */
[-C--:B-1----:R-:W-:Y:S01]  /*0230*/  IMAD R0, R116, R6.reuse, RZ ;  /* 0x0000000674007224 */ /* 0x082fe200078e02ff */
[----:B------:R-:W-:Y:S01]  /*0240*/  UIADD3 UR5, UR5, UR8, URZ ;  /* 0x0000000805057290 */ /* 0x000fe2000fffe03f */
[----:B---3--:R-:W-:Y:S01]  /*0250*/  LEA R9, R15, 0xfffffc00, 0xa ;  /* 0xfffffc000f097811 */ /* 0x008fe200078e50ff */
[----:B------:R-:W-:Y:S01]  /*0260*/  UIMAD.WIDE.U32 UR6, UR17, UR10, URZ ;  /* 0x0000000a110672a5 */ /* 0x000fe2000f8e003f */
[----:B------:R1:W5:Y:S02]  /*0270*/  @P1 LDG.E R113, desc[UR14][R4.64] ;  /* 0x0000000e04711981 */ /* 0x000364000c1e1900 */
[----:B------:R-:W3:Y:S01]  /*0280*/  @P0 LDC R22, c[0x0][0x214] ;  /* 0x00008500ff160b82 */ /* 0x000ee20000000800 */
[----:B------:R-:W-:Y:S02]  /*0290*/  UIMAD UR10, UR17, UR11, UR9 ;  /* 0x0000000b110a72a4 */ /* 0x000fe4000f8e0209 */
[----:B------:R-:W-:Y:S01]  /*02a0*/  UIMAD UR11, UR16, UR12, URZ ;  /* 0x0000000c100b72a4 */ /* 0x000fe2000f8e023f */
[----:B----4-:R-:W-:Y:S01]  /*02b0*/  IMAD.WIDE.U32 R2, R115, R6, UR4 ;  /* 0x0000000473027e25 */ /* 0x010fe2000f8e0006 */
[----:B------:R-:W-:-:S02]  /*02c0*/  UIADD3 UR7, UR7, UR10, URZ ;  /* 0x0000000a07077290 */ /* 0x000fc4000fffe03f */
[----:B------:R-:W-:Y:S01]  /*02d0*/  UIMAD.WIDE.U32 UR8, UR17, UR12, URZ ;  /* 0x0000000c110872a5 */ /* 0x000fe2000f8e003f */
[----:B------:R-:W4:Y:S01]  /*02e0*/  @P0 LDC R23, c[0x0][0x21c] ;  /* 0x00008700ff170b82 */ /* 0x000f220000000800 */
[----:B------:R-:W-:Y:S01]  /*02f0*/  UIMAD UR11, UR17, UR13, UR11 ;  /* 0x0000000d110b72a4 */ /* 0x000fe2000f8e020b */
[----:B------:R-:W-:Y:S01]  /*0300*/  IMAD R0, R115, R7, R0 ;  /* 0x0000000773007224 */ /* 0x000fe200078e0200 */
[----:B--2---:R-:W-:Y:S01]  /*0310*/  ISETP.NE.U32.AND P1, PT, R18, RZ, PT ;  /* 0x000000ff1200720c */ /* 0x004fe20003f25070 */
[----:B0-----:R-:W-:Y:S01]  /*0320*/  IMAD R8, R116, R12, RZ ;  /* 0x0000000c74087224 */ /* 0x001fe200078e02ff */
[----:B------:R-:W-:-:S03]  /*0330*/  ISETP.NE.U32.AND P2, PT, R20, RZ, PT ;  /* 0x000000ff1400720c */ /* 0x000fc60003f45070 */
[----:B------:R-:W0:Y:S01]  /*0340*/  LDC.64 R24, c[0x0][0x2f0] ;  /* 0x0000bc00ff187b82 */ /* 0x000e220000000a00 */
[----:B------:R-:W-:Y:S01]  /*0350*/  SHF.R.S32.HI R11, RZ, 0x1f, R9 ;  /* 0x0000001fff0b7819 */ /* 0x000fe20000011409 */
[----:B------:R-:W-:Y:S01]  /*0360*/  UIADD3 UR9, UR9, UR11, URZ ;  /* 0x0000000b09097290 */ /* 0x000fe2000fffe03f */
[----:B------:R-:W-:Y:S01]  /*0370*/  IADD3 R10, P3, R9, R2, RZ ;  /* 0x00000002090a7210 */ /* 0x000fe20007f7e0ff */
[----:B-1----:R-:W-:-:S04]  /*0380*/  IMAD.WIDE.U32 R4, R115, R12, UR6 ;  /* 0x0000000673047e25 */ /* 0x002fc8000f8e000c */
[----:B------:R-:W1:Y:S01]  /*0390*/  LDC.64 R26, c[0x0][0x2f8] ;  /* 0x0000be00ff1a7b82 */ /* 0x000e620000000a00 */
[----:B------:R-:W-:-:S07]  /*03a0*/  ISETP.NE.AND.EX P1, PT, R19, RZ, PT, P1 ;  /* 0x000000ff1300720c */ /* 0x000fce0003f25310 */
[----:B------:R-:W2:Y:S01]  /*03b0*/  LDC.64 R28, c[0x0][0x3b8] ;  /* 0x0000ee00ff1c7b82 */ /* 0x000ea20000000a00 */
[----:B------:R-:W-:Y:S02]  /*03c0*/  ISETP.NE.AND.EX P2, PT, R21, RZ, PT, P2 ;  /* 0x000000ff1500720c */ /* 0x000fe40003f45320 */
[----:B------:R-:W-:Y:S01]  /*03d0*/  IADD3.X R12, R11, R3, R0, P3, !PT ;  /* 0x000000030b0c7210 */ /* 0x000fe20001ffe400 */
[----:B------:R-:W-:-:S04]  /*03e0*/  IMAD R0, R115, R13, R8 ;  /* 0x0000000d73007224 */ /* 0x000fc800078e0208 */
[----:B------:R-:W2:Y:S01]  /*03f0*/  @P0 LDC.64 R34, c[0x0][0x310] ;  /* 0x0000c400ff220b82 */ /* 0x000ea20000000a00 */
[----:B------:R-:W-:Y:S01]  /*0400*/  IADD3 R8, P3, R9, R4, RZ ;  /* 0x0000000409087210 */ /* 0x000fe20007f7e0ff */
[-C--:B------:R-:W-:Y:S02]  /*0410*/  IMAD R14, R116, R16.reuse, RZ ;  /* 0x00000010740e7224 */ /* 0x080fe400078e02ff */
[----:B------:R-:W-:Y:S01]  /*0420*/  IMAD.WIDE.U32 R6, R115, R16, UR8 ;  /* 0x0000000873067e25 */ /* 0x000fe2000f8e0010 */
[----:B------:R-:W-:Y:S02]  /*0430*/  IADD3.X R5, R11, R5, R0, P3, !PT ;  /* 0x000000050b057210 */ /* 0x000fe40001ffe400 */
[----:B------:R-:W-:Y:S01]  /*0440*/  ISETP.GE.AND P3, PT, R15, 0x1, PT ;  /* 0x000000010f00780c */ /* 0x000fe20003f66270 */
[----:B------:R-:W-:Y:S01]  /*0450*/  IMAD R14, R115, R17, R14 ;  /* 0x00000011730e7224 */ /* 0x000fe200078e020e */
[----:B------:R-:W-:Y:S01]  /*0460*/  IADD3 R2, P4, R9, R6, RZ ;  /* 0x0000000609027210 */ /* 0x000fe20007f9e0ff */
[----:B---3--:R-:W-:Y:S01]  /*0470*/  @P0 IMAD R0, R22, UR17, R115 ;  /* 0x0000001116000c24 */ /* 0x008fe2000f8e0273 */
[----:B------:R-:W-:-:S02]  /*0480*/  CS2R R32, SRZ ;  /* 0x0000000000207805 */ /* 0x000fc4000001ff00 */
[----:B------:R-:W-:Y:S02]  /*0490*/  CS2R R30, SRZ ;  /* 0x00000000001e7805 */ /* 0x000fe4000001ff00 */
[----:B------:R-:W-:Y:S01]  /*04a0*/  IADD3.X R6, R11, R7, R14, P4, !PT ;  /* 0x000000070b067210 */ /* 0x000fe200027fe40e */
[----:B------:R-:W-:Y:S01]  /*04b0*/  @P0 IMAD R0, R0, R15, RZ ;  /* 0x0000000f00000224 */ /* 0x000fe200078e02ff */
[C---:B------:R-:W-:Y:S02]  /*04c0*/  @P1 LEA R32, P4, R115.reuse, R18, 0x2 ;  /* 0x0000001273201211 */ /* 0x040fe400078810ff */
[C---:B------:R-:W-:Y:S01]  /*04d0*/  @P2 LEA R30, P5, R115.reuse, R20, 0x2 ;  /* 0x00000014731e2211 */ /* 0x040fe200078a10ff */
[----:B----4-:R-:W-:Y:S01]  /*04e0*/  @P0 IMAD R3, R0, R23, RZ ;  /* 0x0000001700030224 */ /* 0x010fe200078e02ff */
[C-C-:B------:R-:W-:Y:S02]  /*04f0*/  @P1 LEA.HI.X R33, R115.reuse, R19, R116.reuse, 0x2, P4 ;  /* 0x0000001373211211 */ /* 0x140fe400020f1474 */
[----:B------:R-:W-:-:S02]  /*0500*/  @P2 LEA.HI.X R31, R115, R21, R116, 0x2, P5 ;  /* 0x00000015731f2211 */ /* 0x000fc400028f1474 */
[----:B0-----:R-:W-:Y:S02]  /*0510*/  LEA R7, P1, R10, R24, 0x1 ;  /* 0x000000180a077211 */ /* 0x001fe400078208ff */
[----:B-1----:R-:W-:Y:S02]  /*0520*/  LEA R4, P2, R8, R26, 0x1 ;  /* 0x0000001a08047211 */ /* 0x002fe400078408ff */
[----:B--2---:R-:W-:Y:S01]  /*0530*/  LEA R0, P4, R2, R28, 0x1 ;  /* 0x0000001c02007211 */ /* 0x004fe200078808ff */
[----:B------:R-:W-:Y:S01]  /*0540*/  @P0 IMAD.WIDE R34, R3, 0x10, R34 ;  /* 0x0000001003220825 */ /* 0x000fe200078e0222 */
[----:B------:R-:W-:Y:S02]  /*0550*/  LEA.HI.X R9, R10, R25, R12, 0x1, P1 ;  /* 0x000000190a097211 */ /* 0x000fe400008f0c0c */
[----:B------:R-:W-:Y:S02]  /*0560*/  @!P0 CS2R R34, SRZ ;  /* 0x0000000000228805 */ /* 0x000fe4000001ff00 */
[----:B------:R-:W-:-:S02]  /*0570*/  LEA.HI.X R3, R8, R27, R5, 0x1, P2 ;  /* 0x0000001b08037211 */ /* 0x000fc400010f0c05 */
[----:B------:R-:W-:Y:S02]  /*0580*/  LEA.HI.X R2, R2, R29, R6, 0x1, P4 ;  /* 0x0000001d02027211 */ /* 0x000fe400020f0c06 */
[----:B------:R-:W-:Y:S01]  /*0590*/  MOV R110, RZ ;  /* 0x000000ff006e7202 */ /* 0x000fe20000000f00 */
        /* <DEDUP_REMOVED lines=23> */
.L_x_9456:
[----:B------:R-:W-:Y:S01]  /*0710*/  BAR.SYNC.DEFER_BLOCKING 0x0 ;  /* 0x0000000000007b1d */ /* 0x000fe20000010000 */
[----:B0-----:R-:W-:Y:S02]  /*0720*/  MOV R2, UR26 ;  /* 0x0000001a00027c02 */ /* 0x001fe40008000f00 */
        /* <DEDUP_REMOVED lines=30> */
[----:B------:R3:W4:Y:S01]  /*0910*/  LDG.E.128 R44, desc[UR14][R2.64+0x200] ;  /* 0x0002000e022c7981 */ /* 0x000722000c1e1d00 */
[--C-:B0-----:R-:W-:Y:S01]  /*0920*/  HADD2.F32 R28, -RZ, R8.reuse.H0_H0 ;  /* 0x20000008ff1c7230 */ /* 0x101fe20000004100 */
[----:B------:R-:W-:Y:S01]  /*0930*/  HFMA2.MMA R102, -RZ, RZ, 0, 0 ;  /* 0x00000000ff667435 */ /* 0x000fe200000001ff */
[----:B-1----:R-:W-:Y:S01]  /*0940*/  HADD2.F32 R36, -RZ, R8.H1_H1 ;  /* 0x30000008ff247230 */ /* 0x002fe20000004100 */
[----:B------:R-:W-:-:S02]  /*0950*/  CS2R R100, SRZ ;  /* 0x0000000000647805 */ /* 0x000fc4000001ff00 */
[----:B------:R-:W-:Y:S02]  /*0960*/  CS2R R98, SRZ ;  /* 0x0000000000627805 */ /* 0x000fe4000001ff00 */
[----:B------:R-:W-:Y:S02]  /*0970*/  CS2R R96, SRZ ;  /* 0x0000000000607805 */ /* 0x000fe4000001ff00 */
[----:B------:R-:W-:Y:S02]  /*0980*/  CS2R R94, SRZ ;  /* 0x00000000005e7805 */ /* 0x000fe4000001ff00 */
[----:B------:R-:W-:Y:S02]  /*0990*/  CS2R R92, SRZ ;  /* 0x00000000005c7805 */ /* 0x000fe4000001ff00 */
[----:B------:R-:W-:Y:S01]  /*09a0*/  CS2R R90, SRZ ;  /* 0x00000000005a7805 */ /* 0x000fe2000001ff00 */
[--C-:B---3--:R-:W-:Y:S01]  /*09b0*/  HADD2.F32 R2, -RZ, R9.reuse.H0_H0 ;  /* 0x20000009ff027230 */ /* 0x108fe20000004100 */
[----:B------:R-:W-:Y:S01]  /*09c0*/  CS2R R88, SRZ ;  /* 0x0000000000587805 */ /* 0x000fe2000001ff00 */
[----:B------:R-:W-:Y:S01]  /*09d0*/  HADD2.F32 R3, -RZ, R9.H1_H1 ;  /* 0x30000009ff037230 */ /* 0x000fe20000004100 */
[----:B------:R-:W-:Y:S01]  /*09e0*/  MOV R87, RZ ;  /* 0x000000ff00577202 */ /* 0x000fe20000000f00 */
[----:B--2---:R-:W-:Y:S04]  /*09f0*/  STS.128 [R103], R40 ;  /* 0x0000002867007388 */ /* 0x004fe80000000c00 */
[----:B----4-:R-:W-:Y:S01]  /*0a00*/  STS.128 [R103+0x200], R44 ;  /* 0x0002002c67007388 */ /* 0x010fe20000000c00 */
[----:B------:R-:W-:-:S03]  /*0a10*/  NOP ;  /* 0x0000000000007918 */ /* 0x000fc60000000000 */
[----:B------:R-:W0:Y:S04]  /*0a20*/  LDS.128 R24, [R0] ;  /* 0x0000000000187984 */ /* 0x000e280000000c00 */
[----:B------:R1:W2:Y:S02]  /*0a30*/  LDS.128 R20, [R0+0x10] ;  /* 0x0000100000147984 */ /* 0x0002a40000000c00 */
[----:B-1----:R-:W-:Y:S02]  /*0a40*/  HADD2.F32 R0, -RZ, R10.H0_H0 ;  /* 0x2000000aff007230 */ /* 0x002fe40000004100 */
[--C-:B0-----:R-:W-:Y:S02]  /*0a50*/  HADD2.F32 R29, -RZ, R24.reuse.H0_H0 ;  /* 0x20000018ff1d7230 */ /* 0x101fe40000004100 */
[----:B------:R-:W-:-:S02]  /*0a60*/  HADD2.F32 R37, -RZ, R24.H1_H1 ;  /* 0x30000018ff257230 */ /* 0x000fc40000004100 */
[--C-:B------:R-:W-:Y:S02]  /*0a70*/  HADD2.F32 R69, -RZ, R25.reuse.H0_H0 ;  /* 0x20000019ff457230 */ /* 0x100fe40000004100 */
[C---:B------:R-:W-:Y:S01]  /*0a80*/  FFMA.FTZ R28, R29.reuse, R28, R112 ;  /* 0x0000001c1d1c7223 */ /* 0x040fe20000010070 */
[----:B------:R-:W-:Y:S02]  /*0a90*/  HADD2.F32 R25, -RZ, R25.H1_H1 ;  /* 0x30000019ff197230 */ /* 0x000fe40000004100 */
[----:B-----5:R-:W-:Y:S01]  /*0aa0*/  FMUL.FTZ R86, R29, R114 ;  /* 0x000000721d567220 */ /* 0x020fe20000410000 */
[----:B------:R-:W-:Y:S02]  /*0ab0*/  HADD2.F32 R67, -RZ, R26.H0_H0 ;  /* 0x2000001aff437230 */ /* 0x000fe40000004100 */
[C---:B------:R-:W-:Y:S01]  /*0ac0*/  FFMA.FTZ R28, R37.reuse, R36, R28 ;  /* 0x00000024251c7223 */ /* 0x040fe2000001001c */
[----:B------:R-:W-:Y:S02]  /*0ad0*/  HADD2.F32 R24, -RZ, R10.H1_H1 ;  /* 0x3000000aff187230 */ /* 0x000fe40000004100 */
[----:B------:R-:W-:Y:S01]  /*0ae0*/  FMUL.FTZ R85, R37, R114 ;  /* 0x0000007225557220 */ /* 0x000fe20000410000 */
[----:B------:R-:W-:-:S02]  /*0af0*/  HADD2.F32 R65, -RZ, R27.H0_H0 ;  /* 0x2000001bff417230 */ /* 0x000fc40000004100 */
[C---:B------:R-:W-:Y:S01]  /*0b00*/  FFMA.FTZ R2, R69.reuse, R2, R28 ;  /* 0x0000000245027223 */ /* 0x040fe2000001001c */
[----:B------:R-:W-:Y:S02]  /*0b10*/  HADD2.F32 R27, -RZ, R27.H1_H1 ;  /* 0x3000001bff1b7230 */ /* 0x000fe40000004100 */
[-C--:B------:R-:W-:Y:S01]  /*0b20*/  FMUL.FTZ R84, R69, R114.reuse ;  /* 0x0000007245547220 */ /* 0x080fe20000410000 */
[----:B--2---:R-:W-:Y:S02]  /*0b30*/  HADD2.F32 R63, -RZ, R20.H0_H0 ;  /* 0x20000014ff3f7230 */ /* 0x004fe40000004100 */
[C---:B------:R-:W-:Y:S01]  /*0b40*/  FFMA.FTZ R2, R25.reuse, R3, R2 ;  /* 0x0000000319027223 */ /* 0x040fe20000010002 */
[----:B------:R-:W-:Y:S02]  /*0b50*/  HADD2.F32 R3, -RZ, R26.H1_H1 ;  /* 0x3000001aff037230 */ /* 0x000fe40000004100 */
[----:B------:R-:W-:Y:S01]  /*0b60*/  FMUL.FTZ R83, R25, R114 ;  /* 0x0000007219537220 */ /* 0x000fe20000410000 */
[----:B------:R-:W0:Y:S01]  /*0b70*/  LDC R26, c[0x0][0x21c] ;  /* 0x00008700ff1a7b82 */ /* 0x000e220000000800 */
[----:B------:R-:W-:Y:S01]  /*0b80*/  FFMA.FTZ R0, R67, R0, R2 ;  /* 0x0000000043007223 */ /* 0x000fe20000010002 */
[----:B------:R-:W-:-:S02]  /*0b90*/  HADD2.F32 R2, -RZ, R11.H0_H0 ;  /* 0x2000000bff027230 */ /* 0x000fc40000004100 */
[----:B------:R-:W-:Y:S01]  /*0ba0*/  FMUL.FTZ R82, R67, R114 ;  /* 0x0000007243527220 */ /* 0x000fe20000410000 */
[----:B------:R-:W-:Y:S02]  /*0bb0*/  HADD2.F32 R39, -RZ, R20.H1_H1 ;  /* 0x30000014ff277230 */ /* 0x000fe40000004100 */
[C---:B------:R-:W-:Y:S01]  /*0bc0*/  FFMA.FTZ R0, R3.reuse, R24, R0 ;  /* 0x0000001803007223 */ /* 0x040fe20000010000 */
[----:B------:R-:W-:Y:S02]  /*0bd0*/  HADD2.F32 R24, -RZ, R11.H1_H1 ;  /* 0x3000000bff187230 */ /* 0x000fe40000004100 */
[----:B------:R-:W-:Y:S01]  /*0be0*/  FMUL.FTZ R81, R3, R114 ;  /* 0x0000007203517220 */ /* 0x000fe20000410000 */
[----:B------:R-:W-:Y:S02]  /*0bf0*/  HADD2.F32 R61, -RZ, R21.H0_H0 ;  /* 0x20000015ff3d7230 */ /* 0x000fe40000004100 */
[----:B------:R-:W-:Y:S01]  /*0c00*/  FFMA.FTZ R0, R65, R2, R0 ;  /* 0x0000000241007223 */ /* 0x000fe20000010000 */
[----:B------:R-:W-:-:S02]  /*0c10*/  HADD2.F32 R2, -RZ, R4.H0_H0 ;  /* 0x20000004ff027230 */ /* 0x000fc40000004100 */
[----:B------:R-:W-:Y:S01]  /*0c20*/  FMUL.FTZ R80, R65, R114 ;  /* 0x0000007241507220 */ /* 0x000fe20000410000 */
[----:B------:R-:W-:Y:S02]  /*0c30*/  HADD2.F32 R20, -RZ, R5.H1_H1 ;  /* 0x30000005ff147230 */ /* 0x000fe40000004100 */
[C---:B------:R-:W-:Y:S01]  /*0c40*/  FFMA.FTZ R0, R27.reuse, R24, R0 ;  /* 0x000000181b007223 */ /* 0x040fe20000010000 */
[----:B------:R-:W-:Y:S02]  /*0c50*/  HADD2.F32 R24, -RZ, R4.H1_H1 ;  /* 0x30000004ff187230 */ /* 0x000fe40000004100 */
[----:B------:R-:W-:Y:S01]  /*0c60*/  FMUL.FTZ R79, R27, R114 ;  /* 0x000000721b4f7220 */ /* 0x000fe20000410000 */
[----:B------:R-:W-:Y:S02]  /*0c70*/  HADD2.F32 R21, -RZ, R21.H1_H1 ;  /* 0x30000015ff157230 */ /* 0x000fe40000004100 */
[----:B------:R-:W-:Y:S01]  /*0c80*/  FFMA.FTZ R0, R63, R2, R0 ;  /* 0x000000023f007223 */ /* 0x000fe20000010000 */
[----:B------:R-:W-:-:S02]  /*0c90*/  HADD2.F32 R2, -RZ, R5.H0_H0 ;  /* 0x20000005ff027230 */ /* 0x000fc40000004100 */
[----:B------:R-:W-:Y:S01]  /*0ca0*/  FMUL.FTZ R78, R63, R114 ;  /* 0x000000723f4e7220 */ /* 0x000fe20000410000 */
[--C-:B------:R-:W-:Y:S02]  /*0cb0*/  HADD2.F32 R59, -RZ, R22.reuse.H0_H0 ;  /* 0x20000016ff3b7230 */ /* 0x100fe40000004100 */
[C---:B------:R-:W-:Y:S01]  /*0cc0*/  FFMA.FTZ R0, R39.reuse, R24, R0 ;  /* 0x0000001827007223 */ /* 0x040fe20000010000 */
[----:B------:R-:W-:Y:S02]  /*0cd0*/  HADD2.F32 R41, -RZ, R22.H1_H1 ;  /* 0x30000016ff297230 */ /* 0x000fe40000004100 */
[----:B------:R-:W-:Y:S01]  /*0ce0*/  FMUL.FTZ R77, R39, R114 ;  /* 0x00000072274d7220 */ /* 0x000fe20000410000 */
[----:B0-----:R-:W-:Y:S01]  /*0cf0*/  ISETP.GE.AND P0, PT, R26, 0x1, PT ;  /* 0x000000011a00780c */ /* 0x001fe20003f06270 */
[C---:B------:R-:W-:Y:S01]  /*0d00*/  FFMA.FTZ R0, R61.reuse, R2, R0 ;  /* 0x000000023d007223 */ /* 0x040fe20000010000 */
[----:B------:R-:W-:Y:S02]  /*0d10*/  HADD2.F32 R2, -RZ, R6.H0_H0 ;  /* 0x20000006ff027230 */ /* 0x000fe40000004100 */
[----:B------:R-:W-:Y:S01]  /*0d20*/  FMUL.FTZ R76, R61, R114 ;  /* 0x000000723d4c7220 */ /* 0x000fe20000410000 */
[----:B------:R-:W-:-:S02]  /*0d30*/  HADD2.F32 R57, -RZ, R23.H0_H0 ;  /* 0x20000017ff397230 */ /* 0x000fc40000004100 */
[C---:B------:R-:W-:Y:S01]  /*0d40*/  FFMA.FTZ R0, R21.reuse, R20, R0 ;  /* 0x0000001415007223 */ /* 0x040fe20000010000 */
[----:B------:R-:W-:Y:S02]  /*0d50*/  HADD2.F32 R20, -RZ, R6.H1_H1 ;  /* 0x30000006ff147230 */ /* 0x000fe40000004100 */
[----:B------:R-:W-:Y:S01]  /*0d60*/  FMUL.FTZ R75, R21, R114 ;  /* 0x00000072154b7220 */ /* 0x000fe20000410000 */
[----:B------:R-:W-:Y:S02]  /*0d70*/  HADD2.F32 R23, -RZ, R23.H1_H1 ;  /* 0x30000017ff177230 */ /* 0x000fe40000004100 */
[C---:B------:R-:W-:Y:S01]  /*0d80*/  FFMA.FTZ R0, R59.reuse, R2, R0 ;  /* 0x000000023b007223 */ /* 0x040fe20000010000 */
[--C-:B------:R-:W-:Y:S02]  /*0d90*/  HADD2.F32 R2, -RZ, R7.reuse.H0_H0 ;  /* 0x20000007ff027230 */ /* 0x100fe40000004100 */
[----:B------:R-:W-:Y:S01]  /*0da0*/  FMUL.FTZ R74, R59, R114 ;  /* 0x000000723b4a7220 */ /* 0x000fe20000410000 */
[----:B------:R-:W-:-:S02]  /*0db0*/  HADD2.F32 R112, -RZ, R7.H1_H1 ;  /* 0x30000007ff707230 */ /* 0x000fc40000004100 */
[C---:B------:R-:W-:Y:S01]  /*0dc0*/  FFMA.FTZ R0, R41.reuse, R20, R0 ;  /* 0x0000001429007223 */ /* 0x040fe20000010000 */
[-C--:B------:R-:W-:Y:S01]  /*0dd0*/  FMUL.FTZ R73, R41, R114.reuse ;  /* 0x0000007229497220 */ /* 0x080fe20000410000 */
[-C--:B------:R-:W-:Y:S01]  /*0de0*/  FMUL.FTZ R72, R57, R114.reuse ;  /* 0x0000007239487220 */ /* 0x080fe20000410000 */
[----:B------:R-:W-:Y:S01]  /*0df0*/  FMUL.FTZ R71, R23, R114 ;  /* 0x0000007217477220 */ /* 0x000fe20000410000 */
[----:B------:R-:W-:-:S04]  /*0e00*/  FFMA.FTZ R0, R57, R2, R0 ;  /* 0x0000000239007223 */ /* 0x000fc80000010000 */
[----:B------:R-:W-:Y:S01]  /*0e10*/  FFMA.FTZ R112, R23, R112, R0 ;  /* 0x0000007017707223 */ /* 0x000fe20000010000 */
[----:B------:R-:W-:Y:S06]  /*0e20*/  BAR.SYNC.DEFER_BLOCKING 0x0 ;  /* 0x0000000000007b1d */ /* 0x000fec0000010000 */
[----:B------:R-:W-:Y:S05]  /*0e30*/  @!P0 BRA `(.L_x_9424) ;  /* 0x0000006000508947 */ /* 0x000fea0003800000 */
[----:B------:R-:W-:Y:S01]  /*0e40*/  FADD.FTZ R0, R29, R29 ;  /* 0x0000001d1d007221 */ /* 0x000fe20000010000 */
[----:B------:R-:W-:Y:S01]  /*0e50*/  FADD.FTZ R68, R25, R25 ;  /* 0x0000001919447221 */ /* 0x000fe20000010000 */
[----:B------:R-:W-:Y:S01]  /*0e60*/  FADD.FTZ R64, R27, R27 ;  /* 0x0000001b1b407221 */ /* 0x000fe20000010000 */
[----:B------:R-:W0:Y:S01]  /*0e70*/  LDC R54, c[0x0][0x224] ;  /* 0x00008900ff367b82 */ /* 0x000e220000000800 */
[--C-:B------:R-:W-:Y:S02]  /*0e80*/  HADD2.F32 R2, -RZ, R12.reuse.H0_H0 ;  /* 0x2000000cff027230 */ /* 0x100fe40000004100 */
[----:B------:R-:W-:Y:S01]  /*0e90*/  FADD.FTZ R62, R39, R39 ;  /* 0x00000027273e7221 */ /* 0x000fe20000010000 */
[----:B------:R-:W-:Y:S02]  /*0ea0*/  HADD2.F32 R52, -RZ, R12.H1_H1 ;  /* 0x3000000cff347230 */ /* 0x000fe40000004100 */
[----:B------:R-:W-:Y:S01]  /*0eb0*/  FADD.FTZ R58, R41, R41 ;  /* 0x00000029293a7221 */ /* 0x000fe20000010000 */
[----:B------:R-:W-:-:S02]  /*0ec0*/  HADD2.F32 R20, -RZ, R14.H0_H0 ;  /* 0x2000000eff147230 */ /* 0x000fc40000004100 */
[----:B------:R-:W-:Y:S01]  /*0ed0*/  FADD.FTZ R70, R37, R37 ;  /* 0x0000002525467221 */ /* 0x000fe20000010000 */
[----:B------:R-:W-:Y:S01]  /*0ee0*/  HADD2.F32 R48, -RZ, R14.H1_H1 ;  /* 0x3000000eff307230 */ /* 0x000fe20000004100 */
[----:B------:R-:W1:Y:S01]  /*0ef0*/  LDC.64 R28, c[0x0][0x2e0] ;  /* 0x0000b800ff1c7b82 */ /* 0x000e620000000a00 */
[--C-:B------:R-:W-:Y:S02]  /*0f00*/  HADD2.F32 R22, -RZ, R16.reuse.H0_H0 ;  /* 0x20000010ff167230 */ /* 0x100fe40000004100 */
[----:B------:R-:W-:Y:S01]  /*0f10*/  FADD.FTZ R69, R69, R69 ;  /* 0x0000004545457221 */ /* 0x000fe20000010000 */
[----:B------:R-:W-:Y:S02]  /*0f20*/  HADD2.F32 R44, -RZ, R16.H1_H1 ;  /* 0x30000010ff2c7230 */ /* 0x000fe40000004100 */
[----:B------:R-:W-:Y:S01]  /*0f30*/  FADD.FTZ R67, R67, R67 ;  /* 0x0000004343437221 */ /* 0x000fe20000010000 */
[--C-:B------:R-:W-:Y:S02]  /*0f40*/  HADD2.F32 R36, -RZ, R18.reuse.H0_H0 ;  /* 0x20000012ff247230 */ /* 0x100fe40000004100 */
[----:B------:R-:W-:Y:S01]  /*0f50*/  FADD.FTZ R66, R3, R3 ;  /* 0x0000000303427221 */ /* 0x000fe20000010000 */
[----:B------:R-:W-:Y:S01]  /*0f60*/  HADD2.F32 R40, -RZ, R18.H1_H1 ;  /* 0x30000012ff287230 */ /* 0x000fe20000004100 */
[----:B------:R-:W2:Y:S01]  /*0f70*/  LDC.64 R26, c[0x0][0x2d8] ;  /* 0x0000b600ff1a7b82 */ /* 0x000ea20000000a00 */
[----:B------:R-:W-:-:S02]  /*0f80*/  HADD2.F32 R12, -RZ, R13.H0_H0 ;  /* 0x2000000dff0c7230 */ /* 0x000fc40000004100 */
[----:B------:R-:W-:Y:S01]  /*0f90*/  FADD.FTZ R65, R65, R65 ;  /* 0x0000004141417221 */ /* 0x000fe20000010000 */
[----:B------:R-:W-:Y:S02]  /*0fa0*/  HADD2.F32 R50, -RZ, R13.H1_H1 ;  /* 0x3000000dff327230 */ /* 0x000fe40000004100 */
[----:B------:R-:W-:Y:S01]  /*0fb0*/  FADD.FTZ R63, R63, R63 ;  /* 0x0000003f3f3f7221 */ /* 0x000fe20000010000 */
[--C-:B------:R-:W-:Y:S02]  /*0fc0*/  HADD2.F32 R14, -RZ, R15.reuse.H0_H0 ;  /* 0x2000000fff0e7230 */ /* 0x100fe40000004100 */
[----:B------:R-:W-:Y:S01]  /*0fd0*/  FADD.FTZ R61, R61, R61 ;  /* 0x0000003d3d3d7221 */ /* 0x000fe20000010000 */
[----:B------:R-:W-:Y:S01]  /*0fe0*/  HADD2.F32 R46, -RZ, R15.H1_H1 ;  /* 0x3000000fff2e7230 */ /* 0x000fe20000004100 */
[----:B------:R-:W3:Y:S01]  /*0ff0*/  LDC.64 R24, c[0x0][0x2d0] ;  /* 0x0000b400ff187b82 */ /* 0x000ee20000000a00 */
[--C-:B------:R-:W-:Y:S02]  /*1000*/  HADD2.F32 R16, -RZ, R17.reuse.H0_H0 ;  /* 0x20000011ff107230 */ /* 0x100fe40000004100 */
[----:B------:R-:W-:Y:S01]  /*1010*/  FADD.FTZ R60, R21, R21 ;  /* 0x00000015153c7221 */ /* 0x000fe20000010000 */
[----:B------:R-:W-:-:S02]  /*1020*/  HADD2.F32 R42, -RZ, R17.H1_H1 ;  /* 0x30000011ff2a7230 */ /* 0x000fc40000004100 */
[----:B------:R-:W-:Y:S01]  /*1030*/  FADD.FTZ R59, R59, R59 ;  /* 0x0000003b3b3b7221 */ /* 0x000fe20000010000 */
[--C-:B------:R-:W-:Y:S02]  /*1040*/  HADD2.F32 R18, -RZ, R19.reuse.H0_H0 ;  /* 0x20000013ff127230 */ /* 0x100fe40000004100 */
[----:B------:R-:W-:Y:S01]  /*1050*/  FADD.FTZ R57, R57, R57 ;  /* 0x0000003939397221 */ /* 0x000fe20000010000 */
[----:B------:R-:W-:Y:S02]  /*1060*/  HADD2.F32 R38, -RZ, R19.H1_H1 ;  /* 0x30000013ff267230 */ /* 0x000fe40000004100 */
[----:B------:R-:W-:Y:S01]  /*1070*/  FADD.FTZ R56, R23, R23 ;  /* 0x0000001717387221 */ /* 0x000fe20000010000 */
[----:B------:R-:W-:Y:S02]  /*1080*/  MOV R55, RZ ;  /* 0x000000ff00377202 */ /* 0x000fe40000000f00 */
[----:B------:R-:W-:Y:S02]  /*1090*/  CS2R R100, SRZ ;  /* 0x0000000000647805 */ /* 0x000fe4000001ff00 */
[----:B------:R-:W-:-:S02]  /*10a0*/  MOV R102, RZ ;  /* 0x000000ff00667202 */ /* 0x000fc40000000f00 */
[----:B------:R-:W-:Y:S02]  /*10b0*/  CS2R R98, SRZ ;  /* 0x0000000000627805 */ /* 0x000fe4000001ff00 */
[----:B------:R-:W-:Y:S02]  /*10c0*/  CS2R R96, SRZ ;  /* 0x0000000000607805 */ /* 0x000fe4000001ff00 */
[----:B------:R-:W-:Y:S02]  /*10d0*/  CS2R R94, SRZ ;  /* 0x00000000005e7805 */ /* 0x000fe4000001ff00 */
[----:B------:R-:W-:Y:S02]  /*10e0*/  CS2R R92, SRZ ;  /* 0x00000000005c7805 */ /* 0x000fe4000001ff00 */
[----:B------:R-:W-:Y:S02]  /*10f0*/  CS2R R90, SRZ ;  /* 0x00000000005a7805 */ /* 0x000fe4000001ff00 */
[----:B------:R-:W-:-:S02]  /*1100*/  CS2R R88, SRZ ;  /* 0x0000000000587805 */ /* 0x000fc4000001ff00 */
[----:B------:R-:W-:Y:S01]  /*1110*/  MOV R87, RZ ;  /* 0x000000ff00577202 */ /* 0x000fe20000000f00 */
[--C-:B------:R-:W-:Y:S01]  /*1120*/  FADD.FTZ R53, R2, R113.reuse ;  /* 0x0000007102357221 */ /* 0x100fe20000010000 */
        /* <DEDUP_REMOVED lines=14> */
[----:B------:R-:W-:Y:S01]  /*1210*/  FADD.FTZ R38, R38, R113 ;  /* 0x0000007126267221 */ /* 0x000fe20000010000 */
[----:B------:R-:W-:Y:S01]  /*1220*/  ULDC UR30, c[0x0][0x224] ;  /* 0x00008900001e7ab9 */ /* 0x000fe20000000800 */
[----:B------:R-:W-:Y:S01]  /*1230*/  ULDC UR31, c[0x0][0x21c] ;  /* 0x00008700001f7ab9 */ /* 0x000fe20000000800 */
[----:B------:R-:W-:Y:S01]  /*1240*/  ULDC.64 UR6, c[0x0][0x270] ;  /* 0x00009c0000067ab9 */ /* 0x000fe20000000a00 */
[----:B------:R-:W-:Y:S01]  /*1250*/  ULDC.64 UR8, c[0x0][0x268] ;  /* 0x00009a0000087ab9 */ /* 0x000fe20000000a00 */
[----:B------:R-:W-:Y:S01]  /*1260*/  ULDC.64 UR10, c[0x0][0x250] ;  /* 0x00009400000a7ab9 */ /* 0x000fe20000000a00 */
[----:B------:R-:W-:Y:S01]  /*1270*/  ULDC.64 UR12, c[0x0][0x248] ;  /* 0x00009200000c7ab9 */ /* 0x000fe20000000a00 */
[----:B------:R-:W-:Y:S01]  /*1280*/  ULDC.64 UR18, c[0x0][0x230] ;  /* 0x00008c0000127ab9 */ /* 0x000fe20000000a00 */
[----:B0123--:R-:W-:-:S05]  /*1290*/  ULDC.64 UR20, c[0x0][0x238] ;  /* 0x00008e0000147ab9 */ /* 0x00ffca0000000a00 */
.L_x_9455:
        /* <DEDUP_REMOVED lines=9> */
[----:B------:R-:W-:-:S04]  /*1330*/  LEA R12, P0, R2, R24, 0x3 ;  /* 0x00000018020c7211 */ /* 0x000fc800078018ff */
[----:B------:R-:W-:-:S05]  /*1340*/  LEA.HI.X R13, R2, R25, R3, 0x3, P0 ;  /* 0x00000019020d7211 */ /* 0x000fca00000f1c03 */
[----:B------:R-:W2:Y:S01]  /*1350*/  LDG.E.64 R2, desc[UR14][R12.64] ;  /* 0x0000000e0c027981 */ /* 0x000ea2000c1e1b00 */
[----:B------:R-:W-:Y:S01]  /*1360*/  IMAD R20, R116, UR8, RZ ;  /* 0x0000000874147c24 */ /* 0x000fe2000f8e02ff */
[C---:B------:R-:W-:Y:S02]  /*1370*/  LOP3.LUT P0, RZ, R111.reuse, 0x1f, RZ, 0xc0, !PT ;  /* 0x0000001f6fff7812 */ /* 0x040fe4000780c0ff */
[----:B------:R-:W-:Y:S02]  /*1380*/  ISETP.NE.AND P1, PT, R111, RZ, PT ;  /* 0x000000ff6f00720c */ /* 0x000fe40003f25270 */
[----:B------:R-:W-:-:S13]  /*1390*/  ISETP.LT.OR P2, PT, R107, 0x2, P0 ;  /* 0x000000026b00780c */ /* 0x000fda0000741670 */
[----:B------:R-:W0:Y:S01]  /*13a0*/  @!P2 LDC R36, c[0x0][0x21c] ;  /* 0x00008700ff24ab82 */ /* 0x000e220000000800 */
[----:B------:R-:W-:-:S05]  /*13b0*/  HADD2.F32 R128, -RZ, R9.H0_H0 ;  /* 0x20000009ff807230 */ /* 0x000fca0000004100 */
[----:B------:R-:W-:Y:S01]  /*13c0*/  FMUL.FTZ R212, R51, R128 ;  /* 0x0000008033d47220 */ /* 0x000fe20000410000 */
[----:B------:R-:W-:-:S05]  /*13d0*/  HADD2.F32 R127, -RZ, R9.H1_H1 ;  /* 0x30000009ff7f7230 */ /* 0x000fca0000004100 */
[----:B------:R-:W-:Y:S01]  /*13e0*/  FMUL.FTZ R211, R50, R127 ;  /* 0x0000007f32d37220 */ /* 0x000fe20000410000 */
[----:B--2---:R-:W-:Y:S02]  /*13f0*/  R2UR UR29, R3 ;  /* 0x00000000031d72ca */ /* 0x004fe400000e0000 */
[----:B------:R-:W-:Y:S02]  /*1400*/  R2UR UR28, R2 ;  /* 0x00000000021c72ca */ /* 0x000fe400000e0000 */
[----:B------:R-:W-:-:S09]  /*1410*/  IADD3 R2, R107, -0x1, RZ ;  /* 0xffffffff6b027810 */ /* 0x000fd20007ffe0ff */
        /* <DEDUP_REMOVED lines=20> */
[----:B------:R1:W-:Y:S03]  /*1560*/  MUFU.COS R138, R14 ;  /* 0x0000000e008a7308 */ /* 0x0003e60000000000 */
[----:B------:R-:W-:Y:S01]  /*1570*/  FMUL.RZ R18, R3, 0.15915493667125701904 ;  /* 0x3e22f98303127820 */ /* 0x000fe2000040c000 */
[----:B------:R-:W-:-:S04]  /*1580*/  FMUL.FTZ R3, R45, UR29 ;  /* 0x0000001d2d037c20 */ /* 0x000fc80008410000 */
[----:B------:R-:W-:Y:S01]  /*1590*/  MUFU.SIN R120, R15 ;  /* 0x0000000f00787308 */ /* 0x000fe20000000400 */
[----:B-1----:R-:W-:Y:S02]  /*15a0*/  IMAD R14, R116, UR12, RZ ;  /* 0x0000000c740e7c24 */ /* 0x002fe4000f8e02ff */
[----:B------:R-:W-:Y:S01]  /*15b0*/  FMUL.RZ R19, R3, 0.15915493667125701904 ;  /* 0x3e22f98303137820 */ /* 0x000fe2000040c000 */
[C---:B------:R-:W-:Y:S01]  /*15c0*/  IMAD R3, R115.reuse, UR9, R20 ;  /* 0x0000000973037c24 */ /* 0x040fe2000f8e0214 */
[----:B------:R-:W-:Y:S01]  /*15d0*/  MOV R20, UR28 ;  /* 0x0000001c00147c02 */ /* 0x000fe20008000f00 */
[C---:B------:R-:W-:Y:S02]  /*15e0*/  IMAD R119, R115.reuse, UR13, R14 ;  /* 0x0000000d73777c24 */ /* 0x040fe4000f8e020e */
[----:B------:R1:W-:Y:S08]  /*15f0*/  MUFU.COS R136, R15 ;  /* 0x0000000f00887308 */ /* 0x0003f00000000000 */
[----:B------:R-:W-:Y:S01]  /*1600*/  MUFU.SIN R141, R12 ;  /* 0x0000000c008d7308 */ /* 0x000fe20000000400 */
[----:B-1----:R-:W-:-:S05]  /*1610*/  IMAD.WIDE.U32 R14, R115, UR8, RZ ;  /* 0x00000008730e7c25 */ /* 0x002fca000f8e00ff */
[----:B------:R-:W-:Y:S01]  /*1620*/  IADD3 R15, R15, R3, RZ ;  /* 0x000000030f0f7210 */ /* 0x000fe20007ffe0ff */
[----:B------:R-:W-:Y:S01]  /*1630*/  FMUL.FTZ R3, R44, UR29 ;  /* 0x0000001d2c037c20 */ /* 0x000fe20008410000 */
[----:B------:R-:W-:Y:S03]  /*1640*/  MUFU.COS R23, R12 ;  /* 0x0000000c00177308 */ /* 0x000fe60000000000 */
[----:B------:R-:W-:Y:S01]  /*1650*/  FMUL.RZ R22, R3, 0.15915493667125701904 ;  /* 0x3e22f98303167820 */ /* 0x000fe2000040c000 */
[----:B------:R-:W-:Y:S01]  /*1660*/  LEA.HI R3, R2, R2, RZ, 0x1 ;  /* 0x0000000202037211 */ /* 0x000fe200078f08ff */
[----:B------:R-:W-:-:S03]  /*1670*/  IMAD.WIDE.U32 R14, R55, UR6, R14 ;  /* 0x00000006370e7c25 */ /* 0x000fc6000f8e000e */
[----:B------:R-:W-:Y:S08]  /*1680*/  MUFU.SIN R139, R13 ;  /* 0x0000000d008b7308 */ /* 0x000ff00000000400 */
[----:B------:R1:W-:Y:S08]  /*1690*/  MUFU.COS R117, R13 ;  /* 0x0000000d00757308 */ /* 0x0003f00000000000 */
[----:B------:R-:W-:Y:S01]  /*16a0*/  MUFU.SIN R124, R18 ;  /* 0x00000012007c7308 */ /* 0x000fe20000000400 */
[----:B-1----:R-:W-:-:S05]  /*16b0*/  IMAD.WIDE.U32 R12, R115, UR12, RZ ;  /* 0x0000000c730c7c25 */ /* 0x002fca000f8e00ff */
[----:B------:R-:W-:Y:S02]  /*16c0*/  IADD3 R13, R13, R119, RZ ;  /* 0x000000770d0d7210 */ /* 0x000fe40007ffe0ff */
[----:B------:R1:W-:Y:S01]  /*16d0*/  MUFU.COS R132, R18 ;  /* 0x0000001200847308 */ /* 0x0003e20000000000 */
[----:B------:R-:W-:-:S07]  /*16e0*/  IMAD.WIDE.U32 R12, R55, UR10, R12 ;  /* 0x0000000a370c7c25 */ /* 0x000fce000f8e000c */
[----:B------:R-:W-:Y:S01]  /*16f0*/  MUFU.SIN R122, R17 ;  /* 0x00000011007a7308 */ /* 0x000fe20000000400 */
[C---:B-1----:R-:W-:Y:S02]  /*1700*/  IMAD R18, R16.reuse, UR10, RZ ;  /* 0x0000000a10127c24 */ /* 0x042fe4000f8e02ff */
[----:B------:R-:W-:-:S04]  /*1710*/  IMAD R16, R16, UR6, RZ ;  /* 0x0000000610107c24 */ /* 0x000fc8000f8e02ff */
[----:B------:R-:W-:Y:S01]  /*1720*/  IMAD R119, R55, UR7, R16 ;  /* 0x0000000737777c24 */ /* 0x000fe2000f8e0210 */
[----:B------:R1:W-:Y:S01]  /*1730*/  MUFU.COS R134, R17 ;  /* 0x0000001100867308 */ /* 0x0003e20000000000 */
[----:B------:R-:W-:-:S03]  /*1740*/  LEA R16, P3, R12, R26, 0x3 ;  /* 0x0000001a0c107211 */ /* 0x000fc600078618ff */
[----:B------:R-:W-:-:S04]  /*1750*/  IADD3 R15, R15, R119, RZ ;  /* 0x000000770f0f7210 */ /* 0x000fc80007ffe0ff */
[----:B------:R-:W-:Y:S01]  /*1760*/  MUFU.SIN R125, R19 ;  /* 0x00000013007d7308 */ /* 0x000fe20000000400 */
[----:B-1----:R-:W-:Y:S01]  /*1770*/  LOP3.LUT R17, R3, 0xfffffe, RZ, 0xc0, !PT ;  /* 0x00fffffe03117812 */ /* 0x002fe200078ec0ff */
[----:B------:R-:W-:-:S03]  /*1780*/  FMUL.FTZ R3, R20, 1.4426950216293334961 ;  /* 0x3fb8aa3b14037820 */ /* 0x000fc60000410000 */
[----:B------:R-:W-:Y:S01]  /*1790*/  IADD3 R2, R2, -R17, RZ ;  /* 0x8000001102027210 */ /* 0x000fe20007ffe0ff */
[----:B------:R-:W-:Y:S02]  /*17a0*/  FMUL.FTZ R20, R53, R3 ;  /* 0x0000000335147220 */ /* 0x000fe40000410000 */
[----:B------:R1:W-:Y:S08]  /*17b0*/  MUFU.COS R161, R19 ;  /* 0x0000001300a17308 */ /* 0x0003f00000000000 */
[----:B------:R-:W2:Y:S01]  /*17c0*/  MUFU.EX2 R20, R20 ;  /* 0x0000001400147308 */ /* 0x000ea20000000800 */
[----:B-1----:R-:W-:Y:S01]  /*17d0*/  IMAD R19, R55, UR11, R18 ;  /* 0x0000000b37137c24 */ /* 0x002fe2000f8e0212 */
[----:B------:R-:W-:-:S04]  /*17e0*/  LEA R18, P4, R14, R28, 0x3 ;  /* 0x0000001c0e127211 */ /* 0x000fc800078818ff */
[----:B------:R-:W-:Y:S01]  /*17f0*/  IADD3 R17, R13, R19, RZ ;  /* 0x000000130d117210 */ /* 0x000fe20007ffe0ff */
[----:B------:R-:W-:Y:S01]  /*1800*/  FMUL.FTZ R13, R43, UR29 ;  /* 0x0000001d2b0d7c20 */ /* 0x000fe20008410000 */
[----:B------:R-:W-:Y:S01]  /*1810*/  LEA.HI.X R19, R14, R29, R15, 0x3, P4 ;  /* 0x0000001d0e137211 */ /* 0x000fe200020f1c0f */
[----:B------:R-:W-:Y:S01]  /*1820*/  MUFU.SIN R129, R22 ;  /* 0x0000001600817308 */ /* 0x000fe20000000400 */
[----:B------:R-:W-:Y:S02]  /*1830*/  LEA.HI.X R17, R12, R27, R17, 0x3, P3 ;  /* 0x0000001b0c117211 */ /* 0x000fe400018f1c11 */
[----:B------:R-:W-:Y:S02]  /*1840*/  @!P2 IADD3 R14, R107, -0x2, RZ ;  /* 0xfffffffe6b0ea810 */ /* 0x000fe40007ffe0ff */
[----:B------:R-:W3:Y:S01]  /*1850*/  LDG.E.64 R18, desc[UR14][R18.64] ;  /* 0x0000000e12127981 */ /* 0x000ee2000c1e1b00 */
[----:B------:R-:W-:Y:S02]  /*1860*/  IADD3 R15, R111, 0x200, RZ ;  /* 0x000002006f0f7810 */ /* 0x000fe40007ffe0ff */
[----:B------:R1:W-:Y:S01]  /*1870*/  MUFU.COS R159, R22 ;  /* 0x00000016009f7308 */ /* 0x0003e20000000000 */
[----:B------:R-:W3:Y:S01]  /*1880*/  LDG.E.64 R16, desc[UR14][R16.64] ;  /* 0x0000000e10107981 */ /* 0x000ee2000c1e1b00 */
[----:B------:R-:W-:Y:S01]  /*1890*/  @!P1 LEA R15, R2, R55, 0x8 ;  /* 0x00000037020f9211 */ /* 0x000fe200078e40ff */
[----:B0-----:R-:W-:-:S02]  /*18a0*/  @!P2 IMAD R119, R14, R36, R55 ;  /* 0x000000240e77a224 */ /* 0x001fc400078e0237 */
[C---:B--2---:R-:W-:Y:S01]  /*18b0*/  FMUL.FTZ R36, R20.reuse, R21 ;  /* 0x0000001514247220 */ /* 0x044fe20000410000 */
[----:B------:R-:W-:Y:S01]  /*18c0*/  FMUL.FTZ R37, R20, R37 ;  /* 0x0000002514257220 */ /* 0x000fe20000410000 */
[----:B------:R-:W-:Y:S01]  /*18d0*/  LEA R2, R15, R108, 0x3 ;  /* 0x0000006c0f027211 */ /* 0x000fe200078e18ff */
[----:B------:R-:W-:Y:S01]  /*18e0*/  FMUL.FTZ R12, R42, UR29 ;  /* 0x0000001d2a0c7c20 */ /* 0x000fe20008410000 */
[----:B-1----:R-:W-:-:S03]  /*18f0*/  FMUL.RZ R22, R13, 0.15915493667125701904 ;  /* 0x3e22f9830d167820 */ /* 0x002fc6000040c000 */
[----:B------:R0:W-:Y:S01]  /*1900*/  STS.64 [R2+0x10b0], R36 ;  /* 0x0010b02402007388 */ /* 0x0001e20000000a00 */
[----:B------:R-:W-:Y:S01]  /*1910*/  HFMA2.MMA R13, -RZ, RZ, 0, 0 ;  /* 0x00000000ff0d7435 */ /* 0x000fe200000001ff */
[----:B------:R-:W-:Y:S01]  /*1920*/  MUFU.SIN R156, R22 ;  /* 0x00000016009c7308 */ /* 0x000fe20000000400 */
[----:B------:R-:W-:Y:S01]  /*1930*/  FMUL.RZ R121, R12, 0.15915493667125701904 ;  /* 0x3e22f9830c797820 */ /* 0x000fe2000040c000 */
[----:B------:R-:W-:Y:S02]  /*1940*/  MOV R12, 0x3f800000 ;  /* 0x3f800000000c7802 */ /* 0x000fe40000000f00 */
[----:B------:R-:W-:Y:S01]  /*1950*/  CS2R R14, SRZ ;  /* 0x00000000000e7805 */ /* 0x000fe2000001ff00 */
[----:B------:R-:W-:Y:S01]  /*1960*/  @!P2 IMAD.WIDE R20, R119, 0x10, R34 ;  /* 0x000000107714a825 */ /* 0x000fe200078e0222 */
[----:B------:R-:W-:Y:S06]  /*1970*/  BAR.SYNC.DEFER_BLOCKING 0x0 ;  /* 0x0000000000007b1d */ /* 0x000fec0000010000 */
[----:B------:R1:W-:Y:S02]  /*1980*/  MUFU.COS R126, R22 ;  /* 0x00000016007e7308 */ /* 0x0003e40000000000 */
[----:B-1----:R-:W-:-:S04]  /*1990*/  FMUL.FTZ R22, R41, UR29 ;  /* 0x0000001d29167c20 */ /* 0x002fc80008410000 */
[----:B------:R-:W-:Y:S01]  /*19a0*/  FMUL.RZ R119, R22, 0.15915493667125701904 ;  /* 0x3e22f98316777820 */ /* 0x000fe2000040c000 */
[----:B------:R-:W-:Y:S01]  /*19b0*/  FMUL.FTZ R22, R40, UR29 ;  /* 0x0000001d28167c20 */ /* 0x000fe20008410000 */
[----:B------:R1:W5:Y:S03]  /*19c0*/  @!P2 LDG.E.128 R12, desc[UR14][R20.64] ;  /* 0x0000000e140ca981 */ /* 0x000366000c1e1d00 */
[----:B------:R-:W-:Y:S01]  /*19d0*/  FMUL.RZ R123, R22, 0.15915493667125701904 ;  /* 0x3e22f983167b7820 */ /* 0x000fe2000040c000 */
[-C--:B------:R-:W-:Y:S01]  /*19e0*/  FMUL.FTZ R22, R52, R3.reuse ;  /* 0x0000000334167220 */ /* 0x080fe20000410000 */
[-C--:B0-----:R-:W-:Y:S01]  /*19f0*/  FMUL.FTZ R2, R51, R3.reuse ;  /* 0x0000000333027220 */ /* 0x081fe20000410000 */
[-C--:B-1----:R-:W-:Y:S01]  /*1a00*/  FMUL.FTZ R21, R49, R3.reuse ;  /* 0x0000000331157220 */ /* 0x082fe20000410000 */
[-C--:B------:R-:W-:Y:S01]  /*1a10*/  FMUL.FTZ R20, R50, R3.reuse ;  /* 0x0000000332147220 */ /* 0x080fe20000410000 */
[----:B------:R-:W-:Y:S08]  /*1a20*/  MUFU.SIN R149, R119 ;  /* 0x0000007700957308 */ /* 0x000ff00000000400 */
[----:B------:R-:W0:Y:S08]  /*1a30*/  MUFU.EX2 R21, R21 ;  /* 0x0000001500157308 */ /* 0x000e300000000800 */
[----:B------:R1:W-:Y:S08]  /*1a40*/  MUFU.COS R153, R119 ;  /* 0x0000007700997308 */ /* 0x0003f00000000000 */
[----:B------:R-:W2:Y:S01]  /*1a50*/  MUFU.EX2 R22, R22 ;  /* 0x0000001600167308 */ /* 0x000ea20000000800 */
[----:B-1----:R-:W-:-:S07]  /*1a60*/  FMUL.FTZ R119, R48, R3 ;  /* 0x0000000330777220 */ /* 0x002fce0000410000 */
[----:B------:R-:W1:Y:S08]  /*1a70*/  MUFU.EX2 R20, R20 ;  /* 0x0000001400147308 */ /* 0x000e700000000800 */
[----:B------:R-:W4:Y:S08]  /*1a80*/  MUFU.EX2 R2, R2 ;  /* 0x0000000200027308 */ /* 0x000f300000000800 */
[----:B------:R-:W4:Y:S01]  /*1a90*/  MUFU.EX2 R119, R119 ;  /* 0x0000007700777308 */ /* 0x000f220000000800 */
[----:B0-----:R-:W-:-:S07]  /*1aa0*/  FMUL.FTZ R137, R21, R118 ;  /* 0x0000007615897220 */ /* 0x001fce0000410000 */
[----:B------:R-:W-:Y:S08]  /*1ab0*/  MUFU.SIN R147, R121 ;  /* 0x0000007900937308 */ /* 0x000ff00000000400 */
[----:B------:R0:W-:Y:S01]  /*1ac0*/  MUFU.COS R155, R121 ;  /* 0x00000079009b7308 */ /* 0x0001e20000000000 */
[----:B------:R-:W-:Y:S02]  /*1ad0*/  HADD2.F32 R118, -RZ, R8.H0_H0 ;  /* 0x20000008ff767230 */ /* 0x000fe40000004100 */
[----:B0-----:R-:W-:Y:S01]  /*1ae0*/  FMUL.FTZ R121, R47, R3 ;  /* 0x000000032f797220 */ /* 0x001fe20000410000 */
[----:B--2---:R-:W-:Y:S01]  /*1af0*/  FMUL.FTZ R143, R22, R143 ;  /* 0x0000008f168f7220 */ /* 0x004fe20000410000 */
[----:B-1----:R-:W-:-:S04]  /*1b00*/  FMUL.FTZ R140, R20, R117 ;  /* 0x00000075148c7220 */ /* 0x002fc80000410000 */
[----:B------:R-:W0:Y:S01]  /*1b10*/  MUFU.EX2 R121, R121 ;  /* 0x0000007900797308 */ /* 0x000e220000000800 */
[----:B----4-:R-:W-:Y:S01]  /*1b20*/  FMUL.FTZ R142, R2, R23 ;  /* 0x00000017028e7220 */ /* 0x010fe20000410000 */
[----:B------:R-:W-:Y:S02]  /*1b30*/  HADD2.F32 R117, -RZ, R8.H1_H1 ;  /* 0x30000008ff757230 */ /* 0x000fe40000004100 */
[----:B------:R-:W-:Y:S01]  /*1b40*/  FMUL.FTZ R145, R22, R145 ;  /* 0x0000009116917220 */ /* 0x000fe20000410000 */
[----:B------:R-:W-:Y:S01]  /*1b50*/  FMUL.FTZ R210, R53, R118 ;  /* 0x0000007635d27220 */ /* 0x000fe20000410000 */
[----:B------:R-:W-:Y:S02]  /*1b60*/  FMUL.FTZ R23, RZ, R143 ;  /* 0x0000008fff177220 */ /* 0x000fe40000410000 */
[----:B------:R-:W-:Y:S01]  /*1b70*/  MUFU.SIN R150, R123 ;  /* 0x0000007b00967308 */ /* 0x000fe20000000400 */
[----:B------:R-:W-:Y:S01]  /*1b80*/  FMUL.FTZ R141, R2, R141 ;  /* 0x0000008d028d7220 */ /* 0x000fe20000410000 */
[----:B------:R-:W-:Y:S01]  /*1b90*/  FMUL.FTZ R139, R20, R139 ;  /* 0x0000008b148b7220 */ /* 0x000fe20000410000 */
[----:B------:R-:W-:-:S05]  /*1ba0*/  FMUL.FTZ R135, R119, R120 ;  /* 0x0000007877877220 */ /* 0x000fca0000410000 */
[----:B------:R1:W-:Y:S01]  /*1bb0*/  MUFU.COS R130, R123 ;  /* 0x0000007b00827308 */ /* 0x0003e20000000000 */
[----:B------:R-:W-:Y:S01]  /*1bc0*/  FMUL.FTZ R20, R44, R3 ;  /* 0x000000032c147220 */ /* 0x000fe20000410000 */
[----:B------:R-:W-:Y:S01]  /*1bd0*/  FMUL.FTZ R2, R210, R143 ;  /* 0x0000008fd2027220 */ /* 0x000fe20000410000 */
[----:B------:R-:W-:Y:S01]  /*1be0*/  FMUL.FTZ R209, R52, R117 ;  /* 0x0000007534d17220 */ /* 0x000fe20000410000 */
[----:B------:R-:W-:Y:S01]  /*1bf0*/  FFMA.FTZ R120, R210, R145, -R23 ;  /* 0x00000091d2787223 */ /* 0x000fe20000010817 */
[----:B-1----:R-:W-:Y:S01]  /*1c00*/  FMUL.FTZ R123, R46, R3 ;  /* 0x000000032e7b7220 */ /* 0x002fe20000410000 */
[----:B------:R-:W-:Y:S02]  /*1c10*/  FFMA.FTZ R23, RZ, R145, R2 ;  /* 0x00000091ff177223 */ /* 0x000fe40000010002 */
[----:B------:R-:W-:-:S03]  /*1c20*/  FADD.FTZ R120, R209, R120 ;  /* 0x00000078d1787221 */ /* 0x000fc60000010000 */
[----:B------:R-:W1:Y:S01]  /*1c30*/  MUFU.EX2 R123, R123 ;  /* 0x0000007b007b7308 */ /* 0x000e620000000800 */
[----:B------:R-:W-:Y:S01]  /*1c40*/  FMUL.FTZ R22, R45, R3 ;  /* 0x000000032d167220 */ /* 0x000fe20000410000 */
[C---:B0-----:R-:W-:Y:S01]  /*1c50*/  FMUL.FTZ R134, R121.reuse, R134 ;  /* 0x0000008679867220 */ /* 0x041fe20000410000 */
[----:B------:R-:W-:Y:S01]  /*1c60*/  FMUL.FTZ R133, R121, R122 ;  /* 0x0000007a79857220 */ /* 0x000fe20000410000 */
[----:B------:R-:W-:Y:S01]  /*1c70*/  FADD.FTZ R23, RZ, R23 ;  /* 0x00000017ff177221 */ /* 0x000fe20000010000 */
[----:B------:R-:W-:-:S03]  /*1c80*/  FMUL.FTZ R121, R141, R120 ;  /* 0x000000788d797220 */ /* 0x000fc60000410000 */
[----:B------:R-:W0:Y:S01]  /*1c90*/  MUFU.EX2 R20, R20 ;  /* 0x0000001400147308 */ /* 0x000e220000000800 */
[----:B------:R-:W-:Y:S01]  /*1ca0*/  FMUL.FTZ R138, R21, R138 ;  /* 0x0000008a158a7220 */ /* 0x000fe20000410000 */
[----:B------:R-:W-:Y:S01]  /*1cb0*/  FMUL.FTZ R136, R119, R136 ;  /* 0x0000008877887220 */ /* 0x000fe20000410000 */
[----:B------:R-:W-:Y:S01]  /*1cc0*/  FMUL.FTZ R21, R43, R3 ;  /* 0x000000032b157220 */ /* 0x000fe20000410000 */
[-C--:B------:R-:W-:Y:S01]  /*1cd0*/  FMUL.FTZ R119, R141, R23.reuse ;  /* 0x000000178d777220 */ /* 0x080fe20000410000 */
[----:B------:R-:W-:-:S03]  /*1ce0*/  FFMA.FTZ R121, R142, R23, R121 ;  /* 0x000000178e797223 */ /* 0x000fc60000010079 */
[----:B------:R-:W2:Y:S01]  /*1cf0*/  MUFU.EX2 R22, R22 ;  /* 0x0000001600167308 */ /* 0x000ea20000000800 */
[----:B------:R-:W-:Y:S01]  /*1d00*/  FFMA.FTZ R119, R142, R120, -R119 ;  /* 0x000000788e777223 */ /* 0x000fe20000010877 */
[----:B------:R-:W-:Y:S01]  /*1d10*/  FADD.FTZ R121, RZ, R121 ;  /* 0x00000079ff797221 */ /* 0x000fe20000010000 */
[----:B------:R-:W-:Y:S01]  /*1d20*/  FMUL.FTZ R23, R40, R3 ;  /* 0x0000000328177220 */ /* 0x000fe20000410000 */
[C---:B-1----:R-:W-:Y:S01]  /*1d30*/  FMUL.FTZ R132, R123.reuse, R132 ;  /* 0x000000847b847220 */ /* 0x042fe20000410000 */
[----:B------:R-:W-:Y:S01]  /*1d40*/  FMUL.FTZ R131, R123, R124 ;  /* 0x0000007c7b837220 */ /* 0x000fe20000410000 */
[----:B------:R-:W-:Y:S02]  /*1d50*/  FADD.FTZ R119, R212, R119 ;  /* 0x00000077d4777221 */ /* 0x000fe40000010000 */
[----:B------:R-:W1:Y:S01]  /*1d60*/  MUFU.EX2 R21, R21 ;  /* 0x0000001500157308 */ /* 0x000e620000000800 */
[----:B------:R-:W-:Y:S01]  /*1d70*/  FMUL.FTZ R123, R139, R121 ;  /* 0x000000798b7b7220 */ /* 0x000fe20000410000 */
[C---:B0-----:R-:W-:Y:S01]  /*1d80*/  FMUL.FTZ R159, R20.reuse, R159 ;  /* 0x0000009f149f7220 */ /* 0x041fe20000410000 */
[----:B------:R-:W-:-:S02]  /*1d90*/  FMUL.FTZ R158, R20, R129 ;  /* 0x00000081149e7220 */ /* 0x000fc40000410000 */
[CC--:B------:R-:W-:Y:S01]  /*1da0*/  FFMA.FTZ R20, R140.reuse, R119.reuse, -R123 ;  /* 0x000000778c147223 */ /* 0x0c0fe2000001087b */
[----:B------:R-:W-:Y:S02]  /*1db0*/  FMUL.FTZ R119, R139, R119 ;  /* 0x000000778b777220 */ /* 0x000fe40000410000 */
[----:B------:R-:W0:Y:S01]  /*1dc0*/  MUFU.EX2 R23, R23 ;  /* 0x0000001700177308 */ /* 0x000e220000000800 */
[----:B------:R-:W-:Y:S01]  /*1dd0*/  FADD.FTZ R20, R211, R20 ;  /* 0x00000014d3147221 */ /* 0x000fe20000010000 */
[----:B------:R-:W-:Y:S01]  /*1de0*/  FFMA.FTZ R119, R140, R121, R119 ;  /* 0x000000798c777223 */ /* 0x000fe20000010077 */
[C---:B--2---:R-:W-:Y:S01]  /*1df0*/  FMUL.FTZ R161, R22.reuse, R161 ;  /* 0x000000a116a17220 */ /* 0x044fe20000410000 */
[----:B------:R-:W-:Y:S01]  /*1e00*/  FMUL.FTZ R160, R22, R125 ;  /* 0x0000007d16a07220 */ /* 0x000fe20000410000 */
[-C--:B------:R-:W-:Y:S01]  /*1e10*/  FMUL.FTZ R22, R41, R3.reuse ;  /* 0x0000000329167220 */ /* 0x080fe20000410000 */
[----:B------:R-:W-:Y:S01]  /*1e20*/  FMUL.FTZ R2, R42, R3 ;  /* 0x000000032a027220 */ /* 0x000fe20000410000 */
[----:B------:R-:W-:Y:S01]  /*1e30*/  FADD.FTZ R119, RZ, R119 ;  /* 0x00000077ff777221 */ /* 0x000fe20000010000 */
[----:B------:R-:W-:Y:S01]  /*1e40*/  FMUL.FTZ R121, R137, R20 ;  /* 0x0000001489797220 */ /* 0x000fe20000410000 */
[C---:B-1----:R-:W-:Y:S01]  /*1e50*/  FMUL.FTZ R157, R21.reuse, R126 ;  /* 0x0000007e159d7220 */ /* 0x042fe20000410000 */
[----:B------:R-:W-:Y:S01]  /*1e60*/  FMUL.FTZ R156, R21, R156 ;  /* 0x0000009c159c7220 */ /* 0x000fe20000410000 */
[----:B------:R-:W-:Y:S01]  /*1e70*/  HADD2.F32 R126, -RZ, R10.H0_H0 ;  /* 0x2000000aff7e7230 */ /* 0x000fe20000004100 */
[----:B------:R-:W1:Y:S01]  /*1e80*/  MUFU.EX2 R22, R22 ;  /* 0x0000001600167308 */ /* 0x000e620000000800 */
[-C--:B------:R-:W-:Y:S01]  /*1e90*/  FMUL.FTZ R21, R137, R119.reuse ;  /* 0x0000007789157220 */ /* 0x080fe20000410000 */
[----:B------:R-:W-:-:S02]  /*1ea0*/  FFMA.FTZ R121, R138, R119, R121 ;  /* 0x000000778a797223 */ /* 0x000fc40000010079 */
[----:B------:R-:W-:Y:S01]  /*1eb0*/  FMUL.FTZ R214, R49, R126 ;  /* 0x0000007e31d67220 */ /* 0x000fe20000410000 */
[C---:B0-----:R-:W-:Y:S01]  /*1ec0*/  FMUL.FTZ R151, R23.reuse, R130 ;  /* 0x0000008217977220 */ /* 0x041fe20000410000 */
[----:B------:R-:W-:Y:S02]  /*1ed0*/  FMUL.FTZ R150, R23, R150 ;  /* 0x0000009617967220 */ /* 0x000fe40000410000 */
[----:B------:R-:W0:Y:S01]  /*1ee0*/  MUFU.EX2 R2, R2 ;  /* 0x0000000200027308 */ /* 0x000e220000000800 */
[----:B------:R-:W-:Y:S01]  /*1ef0*/  FFMA.FTZ R23, R138, R20, -R21 ;  /* 0x000000148a177223 */ /* 0x000fe20000010815 */
[----:B------:R-:W-:Y:S01]  /*1f00*/  FADD.FTZ R121, RZ, R121 ;  /* 0x00000079ff797221 */ /* 0x000fe20000010000 */
[----:B------:R-:W-:Y:S02]  /*1f10*/  FMUL.FTZ R21, R37, R143 ;  /* 0x0000008f25157220 */ /* 0x000fe40000410000 */
[----:B------:R-:W-:Y:S01]  /*1f20*/  FADD.FTZ R23, R214, R23 ;  /* 0x00000017d6177221 */ /* 0x000fe20000010000 */
[----:B------:R-:W-:Y:S01]  /*1f30*/  FMUL.FTZ R119, R135, R121 ;  /* 0x0000007987777220 */ /* 0x000fe20000410000 */
[C---:B------:R-:W-:Y:S01]  /*1f40*/  FMUL.FTZ R20, R36.reuse, R143 ;  /* 0x0000008f24147220 */ /* 0x040fe20000410000 */
[----:B------:R-:W-:-:S02]  /*1f50*/  FFMA.FTZ R21, R36, R145, -R21 ;  /* 0x0000009124157223 */ /* 0x000fc40000010815 */
[-C--:B------:R-:W-:Y:S01]  /*1f60*/  FFMA.FTZ R120, R136, R23.reuse, -R119 ;  /* 0x0000001788787223 */ /* 0x080fe20000010877 */
[----:B------:R-:W-:Y:S01]  /*1f70*/  FMUL.FTZ R119, R135, R23 ;  /* 0x0000001787777220 */ /* 0x000fe20000410000 */
[----:B------:R-:W-:Y:S01]  /*1f80*/  FFMA.FTZ R20, R37, R145, R20 ;  /* 0x0000009125147223 */ /* 0x000fe20000010014 */
[C---:B------:R-:W-:Y:S01]  /*1f90*/  FMUL.FTZ R23, R141.reuse, R21 ;  /* 0x000000158d177220 */ /* 0x040fe20000410000 */
[----:B------:R-:W-:Y:S02]  /*1fa0*/  HADD2.F32 R125, -RZ, R10.H1_H1 ;  /* 0x3000000aff7d7230 */ /* 0x000fe40000004100 */
[C---:B-1----:R-:W-:Y:S01]  /*1fb0*/  FMUL.FTZ R153, R22.reuse, R153 ;  /* 0x0000009916997220 */ /* 0x042fe20000410000 */
[----:B------:R-:W-:Y:S01]  /*1fc0*/  FMUL.FTZ R152, R22, R149 ;  /* 0x0000009516987220 */ /* 0x000fe20000410000 */
[-C--:B------:R-:W-:Y:S01]  /*1fd0*/  FFMA.FTZ R22, R142, R20.reuse, R23 ;  /* 0x000000148e167223 */ /* 0x080fe20000010017 */
[C---:B0-----:R-:W-:Y:S01]  /*1fe0*/  FMUL.FTZ R155, R2.reuse, R155 ;  /* 0x0000009b029b7220 */ /* 0x041fe20000410000 */
[----:B------:R-:W-:Y:S01]  /*1ff0*/  FMUL.FTZ R154, R2, R147 ;  /* 0x00000093029a7220 */ /* 0x000fe20000410000 */
[----:B------:R-:W-:Y:S01]  /*2000*/  FMUL.FTZ R23, R141, R20 ;  /* 0x000000148d177220 */ /* 0x000fe20000410000 */
[----:B------:R-:W-:Y:S01]  /*2010*/  FMUL.FTZ R2, R39, UR29 ;  /* 0x0000001d27027c20 */ /* 0x000fe20008410000 */
[----:B------:R-:W-:Y:S01]  /*2020*/  FMUL.FTZ R213, R48, R125 ;  /* 0x0000007d30d57220 */ /* 0x000fe20000410000 */
[----:B------:R-:W-:Y:S01]  /*2030*/  FFMA.FTZ R119, R136, R121, R119 ;  /* 0x0000007988777223 */ /* 0x000fe20000010077 */
[----:B------:R-:W-:Y:S01]  /*2040*/  FFMA.FTZ R23, R142, R21, -R23 ;  /* 0x000000158e177223 */ /* 0x000fe20000010817 */
[----:B------:R-:W-:Y:S01]  /*2050*/  FMUL.RZ R147, R2, 0.15915493667125701904 ;  /* 0x3e22f98302937820 */ /* 0x000fe2000040c000 */
[----:B------:R-:W-:Y:S01]  /*2060*/  FADD.FTZ R120, R213, R120 ;  /* 0x00000078d5787221 */ /* 0x000fe20000010000 */
[----:B------:R-:W-:Y:S01]  /*2070*/  FMUL.FTZ R21, R139, R22 ;  /* 0x000000168b157220 */ /* 0x000fe20000410000 */
[----:B------:R-:W-:Y:S01]  /*2080*/  FMUL.FTZ R2, R39, R3 ;  /* 0x0000000327027220 */ /* 0x000fe20000410000 */
[----:B------:R-:W-:Y:S01]  /*2090*/  FADD.FTZ R119, RZ, R119 ;  /* 0x00000077ff777221 */ /* 0x000fe20000010000 */
[----:B------:R-:W-:Y:S01]  /*20a0*/  FMUL.FTZ R123, R133, R120 ;  /* 0x00000078857b7220 */ /* 0x000fe20000410000 */
[-C--:B------:R-:W-:Y:S01]  /*20b0*/  FFMA.FTZ R21, R140, R23.reuse, -R21 ;  /* 0x000000178c157223 */ /* 0x080fe20000010815 */
[----:B------:R-:W-:Y:S01]  /*20c0*/  FMUL.FTZ R23, R139, R23 ;  /* 0x000000178b177220 */ /* 0x000fe20000410000 */
[----:B------:R-:W-:Y:S01]  /*20d0*/  MUFU.COS R149, R147 ;  /* 0x0000009300957308 */ /* 0x000fe20000000000 */
[----:B------:R-:W-:-:S02]  /*20e0*/  HADD2.F32 R124, -RZ, R11.H0_H0 ;  /* 0x2000000bff7c7230 */ /* 0x000fc40000004100 */
[-C--:B------:R-:W-:Y:S01]  /*20f0*/  FMUL.FTZ R121, R133, R119.reuse ;  /* 0x0000007785797220 */ /* 0x080fe20000410000 */
[----:B------:R-:W-:Y:S01]  /*2100*/  FFMA.FTZ R119, R134, R119, R123 ;  /* 0x0000007786777223 */ /* 0x000fe2000001007b */
[----:B------:R-:W-:-:S03]  /*2110*/  FFMA.FTZ R23, R140, R22, R23 ;  /* 0x000000168c177223 */ /* 0x000fc60000010017 */
[----:B------:R-:W0:Y:S01]  /*2120*/  MUFU.EX2 R2, R2 ;  /* 0x0000000200027308 */ /* 0x000e220000000800 */
[----:B------:R-:W-:Y:S01]  /*2130*/  FFMA.FTZ R121, R134, R120, -R121 ;  /* 0x0000007886797223 */ /* 0x000fe20000010879 */
[----:B------:R-:W-:Y:S01]  /*2140*/  FMUL.FTZ R216, R47, R124 ;  /* 0x0000007c2fd87220 */ /* 0x000fe20000410000 */
[----:B------:R-:W-:-:S05]  /*2150*/  FADD.FTZ R22, RZ, R119 ;  /* 0x00000077ff167221 */ /* 0x000fca0000010000 */
[----:B------:R-:W1:Y:S01]  /*2160*/  MUFU.SIN R147, R147 ;  /* 0x0000009300937308 */ /* 0x000e620000000400 */
[C---:B------:R-:W-:Y:S01]  /*2170*/  FMUL.FTZ R119, R137.reuse, R23 ;  /* 0x0000001789777220 */ /* 0x040fe20000410000 */
[----:B------:R-:W-:Y:S01]  /*2180*/  FADD.FTZ R121, R216, R121 ;  /* 0x00000079d8797221 */ /* 0x000fe20000010000 */
[----:B------:R-:W-:Y:S02]  /*2190*/  HADD2.F32 R123, -RZ, R11.H1_H1 ;  /* 0x3000000bff7b7230 */ /* 0x000fe40000004100 */
[-C--:B------:R-:W-:Y:S01]  /*21a0*/  FMUL.FTZ R20, R137, R21.reuse ;  /* 0x0000001589147220 */ /* 0x080fe20000410000 */
[CC--:B------:R-:W-:Y:S01]  /*21b0*/  FMUL.FTZ R129, R131.reuse, R22.reuse ;  /* 0x0000001683817220 */ /* 0x0c0fe20000410000 */
[C---:B------:R-:W-:Y:S01]  /*21c0*/  FFMA.FTZ R119, R138.reuse, R21, -R119 ;  /* 0x000000158a777223 */ /* 0x040fe20000010877 */
[----:B------:R-:W-:Y:S01]  /*21d0*/  FMUL.FTZ R163, R131, R121 ;  /* 0x0000007983a37220 */ /* 0x000fe20000410000 */
[----:B------:R-:W-:Y:S01]  /*21e0*/  FFMA.FTZ R20, R138, R23, R20 ;  /* 0x000000178a147223 */ /* 0x000fe20000010014 */
[----:B------:R-:W-:Y:S01]  /*21f0*/  FFMA.FTZ R120, R132, R121, -R129 ;  /* 0x0000007984787223 */ /* 0x000fe20000010881 */
[----:B------:R-:W-:Y:S01]  /*2200*/  FMUL.FTZ R217, R46, R123 ;  /* 0x0000007b2ed97220 */ /* 0x000fe20000410000 */
[----:B------:R-:W-:Y:S01]  /*2210*/  FMUL.FTZ R21, R135, R119 ;  /* 0x0000007787157220 */ /* 0x000fe20000410000 */
[----:B------:R-:W-:Y:S01]  /*2220*/  FFMA.FTZ R163, R132, R22, R163 ;  /* 0x0000001684a37223 */ /* 0x000fe200000100a3 */
[C---:B0-----:R-:W-:Y:S01]  /*2230*/  FMUL.FTZ R149, R2.reuse, R149 ;  /* 0x0000009502957220 */ /* 0x041fe20000410000 */
[----:B------:R-:W-:Y:S01]  /*2240*/  FADD.FTZ R120, R217, R120 ;  /* 0x00000078d9787221 */ /* 0x000fe20000010000 */
[----:B-1----:R-:W-:Y:S01]  /*2250*/  FMUL.FTZ R147, R2, R147 ;  /* 0x0000009302937220 */ /* 0x002fe20000410000 */
[-C--:B------:R-:W-:Y:S01]  /*2260*/  FFMA.FTZ R2, R136, R20.reuse, R21 ;  /* 0x0000001488027223 */ /* 0x080fe20000010015 */
[----:B------:R-:W-:Y:S01]  /*2270*/  FMUL.FTZ R21, R135, R20 ;  /* 0x0000001487157220 */ /* 0x000fe20000410000 */
[----:B------:R-:W-:Y:S01]  /*2280*/  FADD.FTZ R163, RZ, R163 ;  /* 0x000000a3ffa37221 */ /* 0x000fe20000010000 */
[----:B------:R-:W-:Y:S01]  /*2290*/  FMUL.FTZ R20, R160, R120 ;  /* 0x00000078a0147220 */ /* 0x000fe20000410000 */
[----:B------:R-:W-:-:S02]  /*22a0*/  HADD2.F32 R122, -RZ, R4.H0_H0 ;  /* 0x20000004ff7a7230 */ /* 0x000fc40000004100 */
[----:B------:R-:W-:Y:S01]  /*22b0*/  FFMA.FTZ R21, R136, R119, -R21 ;  /* 0x0000007788157223 */ /* 0x000fe20000010815 */
[-C--:B------:R-:W-:Y:S01]  /*22c0*/  FMUL.FTZ R23, R160, R163.reuse ;  /* 0x000000a3a0177220 */ /* 0x080fe20000410000 */
[----:B------:R-:W-:Y:S02]  /*22d0*/  FFMA.FTZ R20, R161, R163, R20 ;  /* 0x000000a3a1147223 */ /* 0x000fe40000010014 */
[----:B------:R-:W-:Y:S01]  /*22e0*/  FMUL.FTZ R119, R133, R21 ;  /* 0x0000001585777220 */ /* 0x000fe20000410000 */
[----:B------:R-:W-:Y:S01]  /*22f0*/  FFMA.FTZ R121, R161, R120, -R23 ;  /* 0x00000078a1797223 */ /* 0x000fe20000010817 */
[----:B------:R-:W-:Y:S01]  /*2300*/  FMUL.FTZ R218, R45, R122 ;  /* 0x0000007a2dda7220 */ /* 0x000fe20000410000 */
[-C--:B------:R-:W-:Y:S01]  /*2310*/  FMUL.FTZ R23, R133, R2.reuse ;  /* 0x0000000285177220 */ /* 0x080fe20000410000 */
[----:B------:R-:W-:Y:S01]  /*2320*/  FADD.FTZ R22, RZ, R20 ;  /* 0x00000014ff167221 */ /* 0x000fe20000010000 */
[----:B------:R-:W-:Y:S01]  /*2330*/  FFMA.FTZ R119, R134, R2, R119 ;  /* 0x0000000286777223 */ /* 0x000fe20000010077 */
[----:B------:R-:W-:Y:S01]  /*2340*/  FADD.FTZ R20, R218, R121 ;  /* 0x00000079da147221 */ /* 0x000fe20000010000 */
[----:B------:R-:W-:-:S02]  /*2350*/  HADD2.F32 R121, -RZ, R4.H1_H1 ;  /* 0x30000004ff797230 */ /* 0x000fc40000004100 */
[----:B------:R-:W-:Y:S01]  /*2360*/  FFMA.FTZ R23, R134, R21, -R23 ;  /* 0x0000001586177223 */ /* 0x000fe20000010817 */
[C---:B------:R-:W-:Y:S01]  /*2370*/  FMUL.FTZ R120, R158.reuse, R22 ;  /* 0x000000169e787220 */ /* 0x040fe20000410000 */
[----:B------:R-:W-:Y:S01]  /*2380*/  FMUL.FTZ R21, R131, R119 ;  /* 0x0000007783157220 */ /* 0x000fe20000410000 */
[-C--:B------:R-:W-:Y:S01]  /*2390*/  FMUL.FTZ R129, R158, R20.reuse ;  /* 0x000000149e817220 */ /* 0x080fe20000410000 */
[----:B------:R-:W-:Y:S01]  /*23a0*/  FMUL.FTZ R219, R44, R121 ;  /* 0x000000792cdb7220 */ /* 0x000fe20000410000 */
[----:B------:R-:W-:Y:S01]  /*23b0*/  FFMA.FTZ R120, R159, R20, -R120 ;  /* 0x000000149f787223 */ /* 0x000fe20000010878 */
[-C--:B------:R-:W-:Y:S01]  /*23c0*/  FMUL.FTZ R2, R131, R23.reuse ;  /* 0x0000001783027220 */ /* 0x080fe20000410000 */
[C---:B------:R-:W-:Y:S01]  /*23d0*/  FFMA.FTZ R21, R132.reuse, R23, -R21 ;  /* 0x0000001784157223 */ /* 0x040fe20000010815 */
[----:B------:R-:W-:Y:S01]  /*23e0*/  FFMA.FTZ R129, R159, R22, R129 ;  /* 0x000000169f817223 */ /* 0x000fe20000010081 */
[----:B------:R-:W-:Y:S01]  /*23f0*/  FADD.FTZ R22, R219, R120 ;  /* 0x00000078db167221 */ /* 0x000fe20000010000 */
[----:B------:R-:W-:Y:S01]  /*2400*/  FFMA.FTZ R2, R132, R119, R2 ;  /* 0x0000007784027223 */ /* 0x000fe20000010002 */
[----:B------:R-:W-:Y:S01]  /*2410*/  FMUL.FTZ R20, R160, R21 ;  /* 0x00000015a0147220 */ /* 0x000fe20000410000 */
[----:B------:R-:W-:Y:S01]  /*2420*/  FADD.FTZ R129, RZ, R129 ;  /* 0x00000081ff817221 */ /* 0x000fe20000010000 */
[----:B------:R-:W-:Y:S01]  /*2430*/  FMUL.FTZ R144, R156, R22 ;  /* 0x000000169c907220 */ /* 0x000fe20000410000 */
[----:B------:R-:W-:-:S02]  /*2440*/  HADD2.F32 R120, -RZ, R5.H0_H0 ;  /* 0x20000005ff787230 */ /* 0x000fc40000004100 */
[-C--:B------:R-:W-:Y:S01]  /*2450*/  FFMA.FTZ R20, R161, R2.reuse, R20 ;  /* 0x00000002a1147223 */ /* 0x080fe20000010014 */
[-C--:B------:R-:W-:Y:S01]  /*2460*/  FMUL.FTZ R130, R156, R129.reuse ;  /* 0x000000819c827220 */ /* 0x080fe20000410000 */
[----:B------:R-:W-:Y:S01]  /*2470*/  FMUL.FTZ R2, R160, R2 ;  /* 0x00000002a0027220 */ /* 0x000fe20000410000 */
[----:B------:R-:W-:Y:S01]  /*2480*/  FFMA.FTZ R144, R157, R129, R144 ;  /* 0x000000819d907223 */ /* 0x000fe20000010090 */
[----:B------:R-:W-:Y:S01]  /*2490*/  FMUL.FTZ R222, R43, R120 ;  /* 0x000000782bde7220 */ /* 0x000fe20000410000 */
[----:B------:R-:W-:Y:S01]  /*24a0*/  FFMA.FTZ R23, R157, R22, -R130 ;  /* 0x000000169d177223 */ /* 0x000fe20000010882 */
[----:B------:R-:W-:Y:S01]  /*24b0*/  FFMA.FTZ R2, R161, R21, -R2 ;  /* 0x00000015a1027223 */ /* 0x000fe20000010802 */
[----:B------:R-:W-:Y:S01]  /*24c0*/  FMUL.FTZ R22, R158, R20 ;  /* 0x000000149e167220 */ /* 0x000fe20000410000 */
[----:B------:R-:W-:Y:S01]  /*24d0*/  FADD.FTZ R144, RZ, R144 ;  /* 0x00000090ff907221 */ /* 0x000fe20000010000 */
[----:B------:R-:W-:Y:S01]  /*24e0*/  FADD.FTZ R23, R222, R23 ;  /* 0x00000017de177221 */ /* 0x000fe20000010000 */
[-C--:B------:R-:W-:Y:S01]  /*24f0*/  FMUL.FTZ R21, R158, R2.reuse ;  /* 0x000000029e157220 */ /* 0x080fe20000410000 */
[----:B------:R-:W-:Y:S01]  /*2500*/  FFMA.FTZ R22, R159, R2, -R22 ;  /* 0x000000029f167223 */ /* 0x000fe20000010816 */
[----:B------:R-:W-:-:S02]  /*2510*/  HADD2.F32 R119, -RZ, R5.H1_H1 ;  /* 0x30000005ff777230 */ /* 0x000fc40000004100 */
[C---:B------:R-:W-:Y:S01]  /*2520*/  FMUL.FTZ R2, R154.reuse, R144 ;  /* 0x000000909a027220 */ /* 0x040fe20000410000 */
[----:B------:R-:W-:Y:S01]  /*2530*/  FFMA.FTZ R21, R159, R20, R21 ;  /* 0x000000149f157223 */ /* 0x000fe20000010015 */
[-C--:B------:R-:W-:Y:S01]  /*2540*/  FMUL.FTZ R129, R154, R23.reuse ;  /* 0x000000179a817220 */ /* 0x080fe20000410000 */
[----:B------:R-:W-:Y:S01]  /*2550*/  FMUL.FTZ R20, R156, R22 ;  /* 0x000000169c147220 */ /* 0x000fe20000410000 */
[C---:B------:R-:W-:Y:S01]  /*2560*/  FFMA.FTZ R130, R155.reuse, R23, -R2 ;  /* 0x000000179b827223 */ /* 0x040fe20000010802 */
[----:B------:R-:W-:Y:S01]  /*2570*/  FMUL.FTZ R221, R42, R119 ;  /* 0x000000772add7220 */ /* 0x000fe20000410000 */
[----:B------:R-:W-:Y:S01]  /*2580*/  FFMA.FTZ R129, R155, R144, R129 ;  /* 0x000000909b817223 */ /* 0x000fe20000010081 */
[-C--:B------:R-:W-:Y:S01]  /*2590*/  FMUL.FTZ R2, R156, R21.reuse ;  /* 0x000000159c027220 */ /* 0x080fe20000410000 */
[----:B------:R-:W-:Y:S01]  /*25a0*/  FFMA.FTZ R20, R157, R21, R20 ;  /* 0x000000159d147223 */ /* 0x000fe20000010014 */
[----:B------:R-:W-:Y:S01]  /*25b0*/  FADD.FTZ R21, R221, R130 ;  /* 0x00000082dd157221 */ /* 0x000fe20000010000 */
[----:B------:R-:W-:-:S03]  /*25c0*/  FADD.FTZ R129, RZ, R129 ;  /* 0x00000081ff817221 */ /* 0x000fc60000010000 */
[C---:B------:R-:W-:Y:S01]  /*25d0*/  FMUL.FTZ R146, R152.reuse, R21 ;  /* 0x0000001598927220 */ /* 0x040fe20000410000 */
[-C--:B------:R-:W-:Y:S01]  /*25e0*/  FMUL.FTZ R144, R152, R129.reuse ;  /* 0x0000008198907220 */ /* 0x080fe20000410000 */
[----:B------:R-:W-:Y:S02]  /*25f0*/  HADD2.F32 R130, -RZ, R6.H0_H0 ;  /* 0x20000006ff827230 */ /* 0x000fe40000004100 */
[----:B------:R-:W-:Y:S01]  /*2600*/  FFMA.FTZ R22, R157, R22, -R2 ;  /* 0x000000169d167223 */ /* 0x000fe20000010802 */
[C---:B------:R-:W-:Y:S01]  /*2610*/  FFMA.FTZ R129, R153.reuse, R129, R146 ;  /* 0x0000008199817223 */ /* 0x040fe20000010092 */
[----:B------:R-:W-:Y:S01]  /*2620*/  FMUL.FTZ R2, R38, UR29 ;  /* 0x0000001d26027c20 */ /* 0x000fe20008410000 */
[----:B------:R-:W-:Y:S01]  /*2630*/  FFMA.FTZ R144, R153, R21, -R144 ;  /* 0x0000001599907223 */ /* 0x000fe20000010890 */
[----:B------:R-:W-:Y:S01]  /*2640*/  FMUL.FTZ R207, R41, R130 ;  /* 0x0000008229cf7220 */ /* 0x000fe20000410000 */
        /* <DEDUP_REMOVED lines=9> */
[----:B------:R-:W-:Y:S01]  /*26e0*/  FMUL.FTZ R144, R150, R144 ;  /* 0x0000009096907220 */ /* 0x000fe20000410000 */
[----:B------:R-:W-:Y:S01]  /*26f0*/  FFMA.FTZ R20, R155, R22, -R20 ;  /* 0x000000169b147223 */ /* 0x000fe20000010814 */
[C---:B------:R-:W-:Y:S01]  /*2700*/  FMUL.FTZ R22, R152.reuse, R2 ;  /* 0x0000000298167220 */ /* 0x040fe20000410000 */
[----:B------:R-:W-:Y:S02]  /*2710*/  HADD2.F32 R129, -RZ, R6.H1_H1 ;  /* 0x30000006ff817230 */ /* 0x000fe40000004100 */
[----:B------:R-:W-:Y:S01]  /*2720*/  FFMA.FTZ R21, R151, R21, R144 ;  /* 0x0000001597157223 */ /* 0x000fe20000010090 */
[----:B------:R-:W-:Y:S01]  /*2730*/  MUFU.COS R146, R163 ;  /* 0x000000a300927308 */ /* 0x000fe20000000000 */
[-C--:B------:R-:W-:Y:S01]  /*2740*/  FFMA.FTZ R22, R153, R20.reuse, -R22 ;  /* 0x0000001499167223 */ /* 0x080fe20000010816 */
[----:B------:R-:W-:Y:S01]  /*2750*/  FMUL.FTZ R20, R152, R20 ;  /* 0x0000001498147220 */ /* 0x000fe20000410000 */
[----:B------:R-:W-:-:S05]  /*2760*/  FMUL.FTZ R198, R40, R129 ;  /* 0x0000008128c67220 */ /* 0x000fca0000410000 */
[----:B------:R-:W0:Y:S01]  /*2770*/  MUFU.EX2 R3, R3 ;  /* 0x0000000300037308 */ /* 0x000e220000000800 */
[----:B------:R-:W-:Y:S01]  /*2780*/  FFMA.FTZ R20, R153, R2, R20 ;  /* 0x0000000299147223 */ /* 0x000fe20000010014 */
[----:B------:R-:W-:-:S06]  /*2790*/  FADD.FTZ R164, RZ, R21 ;  /* 0x00000015ffa47221 */ /* 0x000fcc0000010000 */
[----:B------:R-:W1:Y:S01]  /*27a0*/  MUFU.SIN R144, R163 ;  /* 0x000000a300907308 */ /* 0x000e620000000400 */
        /* <DEDUP_REMOVED lines=8> */
[----:B------:R-:W-:Y:S01]  /*2830*/  FFMA.FTZ R21, R149, R162, -R166 ;  /* 0x000000a295157223 */ /* 0x000fe200000108a6 */
[----:B------:R-:W-:Y:S01]  /*2840*/  FMUL.FTZ R196, R39, R148 ;  /* 0x0000009427c47220 */ /* 0x000fe20000410000 */
[----:B------:R-:W-:Y:S01]  /*2850*/  FMUL.FTZ R22, R147, R20 ;  /* 0x0000001493167220 */ /* 0x000fe20000410000 */
[----:B------:R-:W-:Y:S01]  /*2860*/  FFMA.FTZ R23, R149, R164, R23 ;  /* 0x000000a495177223 */ /* 0x000fe20000010017 */
[----:B0-----:R-:W-:Y:S01]  /*2870*/  FMUL.FTZ R146, R3, R146 ;  /* 0x0000009203927220 */ /* 0x001fe20000410000 */
[----:B------:R-:W-:Y:S01]  /*2880*/  ISETP.NE.AND P2, PT, R111, 0x3f, PT ;  /* 0x0000003f6f00780c */ /* 0x000fe20003f45270 */
[----:B-1----:R-:W-:Y:S01]  /*2890*/  FMUL.FTZ R144, R3, R144 ;  /* 0x0000009003907220 */ /* 0x002fe20000410000 */
[----:B------:R-:W-:Y:S01]  /*28a0*/  FADD.FTZ R3, R196, R21 ;  /* 0x00000015c4037221 */ /* 0x000fe20000010000 */
[-C--:B------:R-:W-:Y:S01]  /*28b0*/  FFMA.FTZ R21, R149, R2.reuse, -R22 ;  /* 0x0000000295157223 */ /* 0x080fe20000010816 */
[----:B------:R-:W-:Y:S01]  /*28c0*/  FADD.FTZ R163, RZ, R23 ;  /* 0x00000017ffa37221 */ /* 0x000fe20000010000 */
[----:B------:R-:W-:-:S03]  /*28d0*/  FMUL.FTZ R2, R147, R2 ;  /* 0x0000000293027220 */ /* 0x000fc60000410000 */
[C---:B------:R-:W-:Y:S01]  /*28e0*/  FMUL.FTZ R165, R144.reuse, R163 ;  /* 0x000000a390a57220 */ /* 0x040fe20000410000 */
[----:B------:R-:W-:Y:S01]  /*28f0*/  FFMA.FTZ R23, R149, R20, R2 ;  /* 0x0000001495177223 */ /* 0x000fe20000010002 */
[C---:B---3--:R-:W-:Y:S01]  /*2900*/  FMUL.FTZ R2, R17.reuse, R18 ;  /* 0x0000001211027220 */ /* 0x048fe20000410000 */
[-C--:B------:R-:W-:Y:S01]  /*2910*/  FMUL.FTZ R22, R144, R3.reuse ;  /* 0x0000000390167220 */ /* 0x080fe20000410000 */
[----:B------:R-:W-:Y:S01]  /*2920*/  FFMA.FTZ R20, R146, R3, -R165 ;  /* 0x0000000392147223 */ /* 0x000fe200000108a5 */
[-C--:B------:R-:W-:Y:S01]  /*2930*/  FMUL.FTZ R3, R17, R19.reuse ;  /* 0x0000001311037220 */ /* 0x080fe20000410000 */
[C---:B------:R-:W-:Y:S01]  /*2940*/  FFMA.FTZ R165, R16.reuse, R19, R2 ;  /* 0x0000001310a57223 */ /* 0x040fe20000010002 */
[----:B------:R-:W-:Y:S02]  /*2950*/  @P2 LEA R2, R111, R108, 0x3 ;  /* 0x0000006c6f022211 */ /* 0x000fe400078e18ff */
[----:B------:R-:W-:-:S04]  /*2960*/  FFMA.FTZ R181, R16, R18, -R3 ;  /* 0x0000001210b57223 */ /* 0x000fc80000010803 */
[----:B------:R-:W0:Y:S01]  /*2970*/  @P2 LDS.64 R2, [R2+0x20b8] ;  /* 0x0020b80002022984 */ /* 0x000e220000000a00 */
[----:B------:R-:W-:Y:S01]  /*2980*/  FFMA.FTZ R22, R146, R163, R22 ;  /* 0x000000a392167223 */ /* 0x000fe20000010016 */
[----:B------:R-:W-:Y:S02]  /*2990*/  HADD2.F32 R163, -RZ, R7.H1_H1 ;  /* 0x30000007ffa37230 */ /* 0x000fe40000004100 */
[C---:B------:R-:W-:Y:S01]  /*29a0*/  FMUL.FTZ R17, R144.reuse, R21 ;  /* 0x0000001590117220 */ /* 0x040fe20000410000 */
[----:B------:R-:W-:Y:S01]  /*29b0*/  FMUL.FTZ R16, R144, R23 ;  /* 0x0000001790107220 */ /* 0x000fe20000410000 */
        /* <DEDUP_REMOVED lines=8> */
[----:B------:R-:W-:Y:S02]  /*2a40*/  ISETP.NE.AND P2, PT, R107, R54, PT ;  /* 0x000000366b00720c */ /* 0x000fe40003f45270 */
[----:B0-----:R-:W-:-:S11]  /*2a50*/  MOV R3, RZ ;  /* 0x000000ff00037202 */ /* 0x001fd60000000f00 */
[----:B------:R-:W-:-:S04]  /*2a60*/  @P2 LEA.HI R2, R107, R107, RZ, 0x1 ;  /* 0x0000006b6b022211 */ /* 0x000fc800078f08ff */
[----:B------:R-:W-:-:S04]  /*2a70*/  @P2 LOP3.LUT R2, R2, 0xfffffe, RZ, 0xc0, !PT ;  /* 0x00fffffe02022812 */ /* 0x000fc800078ec0ff */
[----:B------:R-:W-:-:S04]  /*2a80*/  @P2 IADD3 R2, -R2, R107, RZ ;  /* 0x0000006b02022210 */ /* 0x000fc80007ffe1ff */
[----:B------:R-:W-:Y:S02]  /*2a90*/  @P2 LEA R21, R2, R55, 0x8 ;  /* 0x0000003702152211 */ /* 0x000fe400078e40ff */
[----:B------:R-:W-:Y:S02]  /*2aa0*/  MOV R2, 0x3f800000 ;  /* 0x3f80000000027802 */ /* 0x000fe40000000f00 */
[----:B------:R-:W-:-:S05]  /*2ab0*/  @P2 LEA R21, R21, R108, 0x3 ;  /* 0x0000006c15152211 */ /* 0x000fca00078e18ff */
[----:B------:R1:W2:Y:S02]  /*2ac0*/  @P2 LDS.64 R2, [R21+0x10b0] ;  /* 0x0010b00015022984 */ /* 0x0002a40000000a00 */
.L_x_9426:
[----:B------:R-:W-:Y:S05]  /*2ad0*/  BSYNC B0 ;  /* 0x0000000000007941 */ /* 0x000fea0003800000 */
.L_x_9425:
        /* <DEDUP_REMOVED lines=55> */
[----:B------:R-:W0:Y:S01]  /*2e50*/  SHFL.UP PT, R203, R20, 0x1, RZ ;  /* 0x0420000014cb7989 */ /* 0x000e2200000e00ff */
[C---:B-1----:R-:W-:Y:S01]  /*2e60*/  FMUL.FTZ R23, R20.reuse, R205 ;  /* 0x000000cd14177220 */ /* 0x042fe20000410000 */
        /* <DEDUP_REMOVED lines=11> */
[----:B------:R-:W1:Y:S01]  /*2f20*/  SHFL.UP PT, R205, R201, 0x2, RZ ;  /* 0x04400000c9cd7989 */ /* 0x000e6200000e00ff */
[----:B------:R-:W-:-:S03]  /*2f30*/  ISETP.GE.AND P3, PT, R109, 0x2, PT ;  /* 0x000000026d00780c */ /* 0x000fc60003f66270 */
[----:B------:R-:W3:Y:S04]  /*2f40*/  SHFL.UP PT, R21, R200, 0x2, RZ ;  /* 0x04400000c8157989 */ /* 0x000ee800000e00ff */
[----:B------:R-:W4:Y:S01]  /*2f50*/  SHFL.UP PT, R203, R20, 0x2, RZ ;  /* 0x0440000014cb7989 */ /* 0x000f2200000e00ff */
[C---:B0-----:R-:W-:Y:S01]  /*2f60*/  FMUL.FTZ R23, R20.reuse, R215 ;  /* 0x000000d714177220 */ /* 0x041fe20000410000 */
[----:B-1----:R-:W-:-:S03]  /*2f70*/  FMUL.FTZ R206, R20, R205 ;  /* 0x000000cd14ce7220 */ /* 0x002fc60000410000 */
        /* <DEDUP_REMOVED lines=39> */
[----:B------:R0:W1:Y:S01]  /*31f0*/  SHFL.UP PT, R203, R201, 0x10, RZ ;  /* 0x06000000c9cb7989 */ /* 0x00006200000e00ff */
[----:B------:R-:W-:Y:S01]  /*3200*/  @P3 FFMA.FTZ R200, R200, R21, -R22 ;  /* 0x00000015c8c83223 */ /* 0x000fe20000010816 */
[----:B------:R-:W-:-:S02]  /*3210*/  FSEL R21, R20, R23, !P3 ;  /* 0x0000001714157208 */ /* 0x000fc40005800000 */
[----:B------:R0:W3:Y:S04]  /*3220*/  SHFL.UP PT, R204, R202, 0x10, RZ ;  /* 0x06000000cacc7989 */ /* 0x0000e800000e00ff */
[----:B------:R0:W4:Y:S04]  /*3230*/  SHFL.UP PT, R20, R200, 0x10, RZ ;  /* 0x06000000c8147989 */ /* 0x00012800000e00ff */
[----:B------:R0:W0:Y:S02]  /*3240*/  SHFL.UP PT, R22, R21, 0x10, RZ ;  /* 0x0600000015167989 */ /* 0x00002400000e00ff */
.L_x_9484:
[----:B------:R-:W-:Y:S01]  /*3250*/  ISETP.GE.AND P3, PT, R109, 0x10, PT ;  /* 0x000000106d00780c */ /* 0x000fe20003f66270 */
[C---:B----4-:R-:W-:Y:S01]  /*3260*/  FMUL.FTZ R23, R21.reuse, R20 ;  /* 0x0000001415177220 */ /* 0x050fe20000410000 */
[CC--:B-1----:R-:W-:Y:S01]  /*3270*/  FMUL.FTZ R205, R21.reuse, R203.reuse ;  /* 0x000000cb15cd7220 */ /* 0x0c2fe20000410000 */
        /* <DEDUP_REMOVED lines=11> */
.L_x_9487:
[----:B------:R-:W-:-:S03]  /*3330*/  UMOV UR4, 0xffffffff ;  /* 0xffffffff00047882 */ /* 0x000fc60000000000 */
[----:B------:R-:W-:Y:S05]  /*3340*/  BRA.DIV UR4, `(.L_x_9430) ;  /* 0x0000005604dc7947 */ /* 0x000fea000b800000 */
.L_x_9490:
[----:B------:R-:W-:-:S03]  /*3350*/  UMOV UR4, 0xffffffff ;  /* 0xffffffff00047882 */ /* 0x000fc60000000000 */
[----:B------:R-:W-:Y:S05]  /*3360*/  BRA.DIV UR4, `(.L_x_9431) ;  /* 0x0000005604fc7947 */ /* 0x000fea000b800000 */
.L_x_9493:
[----:B------:R-:W-:-:S03]  /*3370*/  UMOV UR4, 0xffffffff ;  /* 0xffffffff00047882 */ /* 0x000fc60000000000 */
[----:B------:R-:W-:Y:S05]  /*3380*/  BRA.DIV UR4, `(.L_x_9432) ;  /* 0x0000005a041c7947 */ /* 0x000fea000b800000 */
.L_x_9496:
        /* <DEDUP_REMOVED lines=10> */
.L_x_9506:
        /* <DEDUP_REMOVED lines=22> */
.L_x_9427:
[----:B------:R-:W-:Y:S05]  /*3590*/  WARPSYNC.ALL ;  /* 0x0000000000007948 */ /* 0x000fea0003800000 */
[-C--:B---3-5:R-:W-:Y:S01]  /*35a0*/  FMUL.FTZ R13, R146, R165.reuse ;  /* 0x000000a5920d7220 */ /* 0x0a8fe20000410000 */
[CC--:B0-2---:R-:W-:Y:S01]  /*35b0*/  FMUL.FTZ R15, R144.reuse, -R2.reuse ;  /* 0x80000002900f7220 */ /* 0x0c5fe20000410000 */
[C---:B------:R-:W-:Y:S01]  /*35c0*/  FMUL.FTZ R12, R144.reuse, R165 ;  /* 0x000000a5900c7220 */ /* 0x040fe20000410000 */
[----:B------:R-:W-:Y:S01]  /*35d0*/  BAR.SYNC.DEFER_BLOCKING 0x0 ;  /* 0x0000000000007b1d */ /* 0x000fe20000010000 */
[C---:B------:R-:W-:Y:S01]  /*35e0*/  FFMA.FTZ R17, -R144.reuse, R181, -R13 ;  /* 0x000000b590117223 */ /* 0x040fe2000001090d */
[-C--:B------:R-:W-:Y:S01]  /*35f0*/  FMUL.FTZ R13, R144, R3.reuse ;  /* 0x00000003900d7220 */ /* 0x080fe20000410000 */
[C---:B------:R-:W-:Y:S01]  /*3600*/  FFMA.FTZ R14, R146.reuse, -R3, R15 ;  /* 0x80000003920e7223 */ /* 0x040fe2000001000f */
[----:B------:R-:W-:Y:S01]  /*3610*/  FFMA.FTZ R15, R146, R181, -R12 ;  /* 0x000000b5920f7223 */ /* 0x000fe2000001080c */
[----:B------:R-:W-:Y:S01]  /*3620*/  FADD.FTZ R18, -R164, R17 ;  /* 0x00000011a4127221 */ /* 0x000fe20000010100 */
[----:B------:R-:W-:Y:S01]  /*3630*/  FFMA.FTZ R12, R146, R2, -R13 ;  /* 0x00000002920c7223 */ /* 0x000fe2000001080d */
[C---:B------:R-:W-:Y:S01]  /*3640*/  FMUL.FTZ R20, R147.reuse, -R14 ;  /* 0x8000000e93147220 */ /* 0x040fe20000410000 */
[----:B------:R-:W-:Y:S01]  /*3650*/  FADD.FTZ R16, R180, R15 ;  /* 0x0000000fb4107221 */ /* 0x000fe20000010000 */
[C---:B------:R-:W-:Y:S01]  /*3660*/  FMUL.FTZ R15, R147.reuse, -R18 ;  /* 0x80000012930f7220 */ /* 0x040fe20000410000 */
[-C--:B------:R-:W-:Y:S01]  /*3670*/  FMUL.FTZ R13, R147, -R12.reuse ;  /* 0x8000000c930d7220 */ /* 0x080fe20000410000 */
[----:B------:R-:W-:Y:S01]  /*3680*/  FFMA.FTZ R20, R149, R12, -R20 ;  /* 0x0000000c95147223 */ /* 0x000fe20000010814 */
        /* <DEDUP_REMOVED lines=11> */
[-C--:B------:R-:W-:Y:S01]  /*3740*/  FMUL.FTZ R20, R152, -R14.reuse ;  /* 0x8000000e98147220 */ /* 0x080fe20000410000 */
[-C--:B------:R-:W-:Y:S01]  /*3750*/  FMUL.FTZ R16, R150, -R17.reuse ;  /* 0x8000001196107220 */ /* 0x080fe20000410000 */
[----:B------:R-:W-:Y:S01]  /*3760*/  FFMA.FTZ R18, R151, R17, R12 ;  /* 0x0000001197127223 */ /* 0x000fe2000001000c */
        /* <DEDUP_REMOVED lines=22> */
[-C--:B------:R-:W-:Y:S01]  /*38d0*/  FMUL.FTZ R18, R158, -R20.reuse ;  /* 0x800000149e127220 */ /* 0x080fe20000410000 */
[----:B------:R-:W-:Y:S01]  /*38e0*/  FMUL.FTZ R14, R154, -R17 ;  /* 0x800000119a0e7220 */ /* 0x000fe20000410000 */
[----:B-1----:R-:W-:Y:S01]  /*38f0*/  FMUL.FTZ R21, R158, -R19 ;  /* 0x800000139e157220 */ /* 0x002fe20000410000 */
        /* <DEDUP_REMOVED lines=10> */
[-C--:B------:R-:W-:Y:S01]  /*39a0*/  FMUL.FTZ R15, R156, -R14.reuse ;  /* 0x8000000e9c0f7220 */ /* 0x080fe20000410000 */
[----:B------:R-:W-:Y:S01]  /*39b0*/  FFMA.FTZ R22, R161, R19, R22 ;  /* 0x00000013a1167223 */ /* 0x000fe20000010016 */
[----:B------:R-:W-:Y:S01]  /*39c0*/  FFMA.FTZ R17, R157, R14, -R18 ;  /* 0x0000000e9d117223 */ /* 0x000fe20000010812 */
[----:B------:R-:W-:Y:S01]  /*39d0*/  FMUL.FTZ R23, R131, -R20 ;  /* 0x8000001483177220 */ /* 0x000fe20000410000 */
[----:B------:R-:W-:Y:S01]  /*39e0*/  FFMA.FTZ R19, R157, R16, R15 ;  /* 0x000000109d137223 */ /* 0x000fe2000001000f */
[----:B------:R-:W-:Y:S01]  /*39f0*/  FMUL.FTZ R21, R131, -R22 ;  /* 0x8000001683157220 */ /* 0x000fe20000410000 */
[C---:B0-----:R-:W-:Y:S01]  /*3a00*/  FMUL.FTZ R15, R37.reuse, R12 ;  /* 0x0000000c250f7220 */ /* 0x041fe20000410000 */
[-C--:B------:R-:W-:Y:S01]  /*3a10*/  FMUL.FTZ R37, R37, R13.reuse ;  /* 0x0000000d25257220 */ /* 0x080fe20000410000 */
[C---:B------:R-:W-:Y:S01]  /*3a20*/  FFMA.FTZ R23, R132.reuse, R22, R23 ;  /* 0x0000001684177223 */ /* 0x040fe20000010017 */
[----:B------:R-:W-:Y:S01]  /*3a30*/  FFMA.FTZ R21, R132, R20, -R21 ;  /* 0x0000001484157223 */ /* 0x000fe20000010815 */
[C---:B------:R-:W-:Y:S01]  /*3a40*/  FFMA.FTZ R15, R36.reuse, R13, R15 ;  /* 0x0000000d240f7223 */ /* 0x040fe2000001000f */
[----:B------:R-:W-:Y:S01]  /*3a50*/  FFMA.FTZ R37, R36, R12, -R37 ;  /* 0x0000000c24257223 */ /* 0x000fe20000010825 */
[C---:B------:R-:W-:Y:S01]  /*3a60*/  FMUL.FTZ R13, R133.reuse, -R23 ;  /* 0x80000017850d7220 */ /* 0x040fe20000410000 */
[-C--:B------:R-:W-:Y:S01]  /*3a70*/  FMUL.FTZ R12, R133, -R21.reuse ;  /* 0x80000015850c7220 */ /* 0x080fe20000410000 */
[----:B------:R-:W-:Y:S01]  /*3a80*/  FADD.FTZ R36, RZ, R15 ;  /* 0x0000000fff247221 */ /* 0x000fe20000010000 */
[----:B------:R-:W-:Y:S01]  /*3a90*/  FADD.FTZ R210, R210, R37 ;  /* 0x00000025d2d27221 */ /* 0x000fe20000010000 */
        /* <DEDUP_REMOVED lines=12> */
[-C--:B------:R-:W-:Y:S01]  /*3b60*/  FMUL.FTZ R14, R158, -R19.reuse ;  /* 0x800000139e0e7220 */ /* 0x080fe20000410000 */
[----:B------:R-:W-:Y:S01]  /*3b70*/  FFMA.FTZ R16, R159, R19, R16 ;  /* 0x000000139f107223 */ /* 0x000fe20000010010 */
[C---:B------:R-:W-:Y:S01]  /*3b80*/  FMUL.FTZ R13, R141.reuse, R209 ;  /* 0x000000d18d0d7220 */ /* 0x040fe20000410000 */
[----:B------:R-:W-:Y:S01]  /*3b90*/  FMUL.FTZ R12, R141, R37 ;  /* 0x000000258d0c7220 */ /* 0x000fe20000410000 */
[-C--:B------:R-:W-:Y:S01]  /*3ba0*/  FMUL.FTZ R18, R135, -R21.reuse ;  /* 0x8000001587127220 */ /* 0x080fe20000410000 */
[----:B------:R-:W-:Y:S01]  /*3bb0*/  FFMA.FTZ R21, R136, R21, -R15 ;  /* 0x0000001588157223 */ /* 0x000fe2000001080f */
[C---:B------:R-:W-:Y:S01]  /*3bc0*/  FFMA.FTZ R200, R142.reuse, R37, R13 ;  /* 0x000000258ec87223 */ /* 0x040fe2000001000d */
[----:B------:R-:W-:Y:S01]  /*3bd0*/  FFMA.FTZ R13, R142, R209, -R12 ;  /* 0x000000d18e0d7223 */ /* 0x000fe2000001080c */
[----:B------:R-:W-:Y:S01]  /*3be0*/  FFMA.FTZ R14, R159, R17, -R14 ;  /* 0x000000119f0e7223 */ /* 0x000fe2000001080e */
[----:B------:R-:W-:Y:S01]  /*3bf0*/  FADD.FTZ R16, -R171, R16 ;  /* 0x00000010ab107221 */ /* 0x000fe20000010100 */
[----:B------:R-:W-:Y:S01]  /*3c00*/  FADD.FTZ R200, RZ, R200 ;  /* 0x000000c8ffc87221 */ /* 0x000fe20000010000 */
        /* <DEDUP_REMOVED lines=12> */
[----:B------:R-:W-:Y:S01]  /*3cd0*/  FADD.FTZ R199, RZ, R15 ;  /* 0x0000000fffc77221 */ /* 0x000fe20000010000 */
[----:B------:R-:W-:Y:S01]  /*3ce0*/  FFMA.FTZ R19, R161, R16, R19 ;  /* 0x00000010a1137223 */ /* 0x000fe20000010013 */
[C---:B------:R-:W-:Y:S01]  /*3cf0*/  FMUL.FTZ R16, R137.reuse, -R23 ;  /* 0x8000001789107220 */ /* 0x040fe20000410000 */
[C---:B------:R-:W-:Y:S01]  /*3d00*/  FMUL.FTZ R14, R137.reuse, R211 ;  /* 0x000000d3890e7220 */ /* 0x040fe20000410000 */
[----:B------:R-:W-:Y:S01]  /*3d10*/  FMUL.FTZ R12, R137, R199 ;  /* 0x000000c7890c7220 */ /* 0x000fe20000410000 */
[C---:B------:R-:W-:Y:S01]  /*3d20*/  FFMA.FTZ R23, R138.reuse, R23, R13 ;  /* 0x000000178a177223 */ /* 0x040fe2000001000d */
[C---:B------:R-:W-:Y:S01]  /*3d30*/  FFMA.FTZ R16, R138.reuse, R21, -R16 ;  /* 0x000000158a107223 */ /* 0x040fe20000010810 */
[C---:B------:R-:W-:Y:S01]  /*3d40*/  FFMA.FTZ R14, R138.reuse, R199, R14 ;  /* 0x000000c78a0e7223 */ /* 0x040fe2000001000e */
[----:B------:R-:W-:Y:S01]  /*3d50*/  FFMA.FTZ R13, R138, R211, -R12 ;  /* 0x000000d38a0d7223 */ /* 0x000fe2000001080c */
[CC--:B------:R-:W-:Y:S01]  /*3d60*/  FMUL.FTZ R15, R139.reuse, -R23.reuse ;  /* 0x800000178b0f7220 */ /* 0x0c0fe20000410000 */
[-C--:B------:R-:W-:Y:S01]  /*3d70*/  FMUL.FTZ R12, R139, -R16.reuse ;  /* 0x800000108b0c7220 */ /* 0x080fe20000410000 */
[----:B------:R-:W-:Y:S01]  /*3d80*/  FADD.FTZ R202, RZ, R14 ;  /* 0x0000000effca7221 */ /* 0x000fe20000010000 */
[----:B------:R-:W-:Y:S01]  /*3d90*/  FADD.FTZ R214, R214, R13 ;  /* 0x0000000dd6d67221 */ /* 0x000fe20000010000 */
[C---:B------:R-:W-:Y:S01]  /*3da0*/  FFMA.FTZ R18, R140.reuse, R16, -R15 ;  /* 0x000000108c127223 */ /* 0x040fe2000001080f */
[----:B------:R-:W-:Y:S01]  /*3db0*/  FFMA.FTZ R23, R140, R23, R12 ;  /* 0x000000178c177223 */ /* 0x000fe2000001000c */
[C---:B------:R-:W-:Y:S01]  /*3dc0*/  FMUL.FTZ R13, R135.reuse, R202 ;  /* 0x000000ca870d7220 */ /* 0x040fe20000410000 */
[-C--:B------:R-:W-:Y:S01]  /*3dd0*/  FMUL.FTZ R15, R135, R214.reuse ;  /* 0x000000d6870f7220 */ /* 0x080fe20000410000 */
[----:B------:R-:W-:Y:S01]  /*3de0*/  FADD.FTZ R19, -R172, R19 ;  /* 0x00000013ac137221 */ /* 0x000fe20000010100 */
[----:B------:R-:W-:Y:S01]  /*3df0*/  FADD.FTZ R17, R188, R17 ;  /* 0x00000011bc117221 */ /* 0x000fe20000010000 */
        /* <DEDUP_REMOVED lines=9> */
[----:B------:R-:W-:Y:S01]  /*3e90*/  FMUL.FTZ R12, R133, R201 ;  /* 0x000000c9850c7220 */ /* 0x000fe20000410000 */
[----:B------:R-:W-:Y:S01]  /*3ea0*/  FMUL.FTZ R15, R141, -R23 ;  /* 0x800000178d0f7220 */ /* 0x000fe20000410000 */
[----:B------:R-:W-:Y:S01]  /*3eb0*/  FADD.FTZ R20, -R173, R20 ;  /* 0x00000014ad147221 */ /* 0x000fe20000010100 */
[C---:B------:R-:W-:Y:S01]  /*3ec0*/  FFMA.FTZ R204, R134.reuse, R201, R13 ;  /* 0x000000c986cc7223 */ /* 0x040fe2000001000d */
[----:B------:R-:W-:Y:S01]  /*3ed0*/  FFMA.FTZ R13, R134, R213, -R12 ;  /* 0x000000d5860d7223 */ /* 0x000fe2000001080c */
[----:B------:R-:W-:Y:S01]  /*3ee0*/  FFMA.FTZ R16, R142, R18, -R15 ;  /* 0x000000128e107223 */ /* 0x000fe2000001080f */
[----:B------:R-:W-:Y:S01]  /*3ef0*/  FADD.FTZ R14, R189, R14 ;  /* 0x0000000ebd0e7221 */ /* 0x000fe20000010000 */
[----:B------:R-:W-:Y:S01]  /*3f00*/  FADD.FTZ R204, RZ, R204 ;  /* 0x000000ccffcc7221 */ /* 0x000fe20000010000 */
[----:B------:R-:W-:Y:S01]  /*3f10*/  FADD.FTZ R216, R216, R13 ;  /* 0x0000000dd8d87221 */ /* 0x000fe20000010000 */
[C---:B------:R-:W-:Y:S01]  /*3f20*/  FMUL.FTZ R17, R133.reuse, -R20 ;  /* 0x8000001485117220 */ /* 0x040fe20000410000 */
[----:B------:R-:W-:Y:S01]  /*3f30*/  FMUL.FTZ R19, R133, -R14 ;  /* 0x8000000e85137220 */ /* 0x000fe20000410000 */
[C---:B------:R-:W-:Y:S01]  /*3f40*/  FMUL.FTZ R13, R131.reuse, R204 ;  /* 0x000000cc830d7220 */ /* 0x040fe20000410000 */
[----:B------:R-:W-:Y:S01]  /*3f50*/  FMUL.FTZ R15, R131, R216 ;  /* 0x000000d8830f7220 */ /* 0x000fe20000410000 */
[C---:B------:R-:W-:Y:S01]  /*3f60*/  FFMA.FTZ R17, R134.reuse, R14, -R17 ;  /* 0x0000000e86117223 */ /* 0x040fe20000010811 */
[----:B------:R-:W-:Y:S01]  /*3f70*/  FFMA.FTZ R19, R134, R20, R19 ;  /* 0x0000001486137223 */ /* 0x000fe20000010013 */
[C---:B------:R-:W-:Y:S01]  /*3f80*/  FFMA.FTZ R12, R132.reuse, R216, -R13 ;  /* 0x000000d8840c7223 */ /* 0x040fe2000001080d */
[----:B------:R-:W-:Y:S01]  /*3f90*/  FFMA.FTZ R15, R132, R204, R15 ;  /* 0x000000cc840f7223 */ /* 0x000fe2000001000f */
[----:B------:R-:W-:Y:S01]  /*3fa0*/  FADD.FTZ R17, R190, R17 ;  /* 0x00000011be117221 */ /* 0x000fe20000010000 */
[----:B------:R-:W-:Y:S01]  /*3fb0*/  FMUL.FTZ R22, R141, -R18 ;  /* 0x800000128d167220 */ /* 0x000fe20000410000 */
[----:B------:R-:W-:Y:S01]  /*3fc0*/  FADD.FTZ R217, R217, R12 ;  /* 0x0000000cd9d97221 */ /* 0x000fe20000010000 */
[----:B------:R-:W-:Y:S01]  /*3fd0*/  FADD.FTZ R203, RZ, R15 ;  /* 0x0000000fffcb7221 */ /* 0x000fe20000010000 */
[----:B------:R-:W-:Y:S01]  /*3fe0*/  FADD.FTZ R19, -R174, R19 ;  /* 0x00000013ae137221 */ /* 0x000fe20000010100 */
[C---:B------:R-:W-:Y:S01]  /*3ff0*/  FMUL.FTZ R13, R135.reuse, -R17 ;  /* 0x80000011870d7220 */ /* 0x040fe20000410000 */
[C---:B------:R-:W-:Y:S01]  /*4000*/  FMUL.FTZ R14, R160.reuse, R217 ;  /* 0x000000d9a00e7220 */ /* 0x040fe20000410000 */
[----:B------:R-:W-:Y:S01]  /*4010*/  FMUL.FTZ R12, R160, R203 ;  /* 0x000000cba00c7220 */ /* 0x000fe20000410000 */
[----:B------:R-:W-:Y:S01]  /*4020*/  FFMA.FTZ R18, R142, R23, R22 ;  /* 0x000000178e127223 */ /* 0x000fe20000010016 */
[----:B------:R-:W-:Y:S01]  /*4030*/  FMUL.FTZ R20, R135, -R19 ;  /* 0x8000001387147220 */ /* 0x000fe20000410000 */
[C---:B------:R-:W-:Y:S01]  /*4040*/  FFMA.FTZ R14, R161.reuse, R203, R14 ;  /* 0x000000cba10e7223 */ /* 0x040fe2000001000e */
[C---:B------:R-:W-:Y:S01]  /*4050*/  FFMA.FTZ R22, R136.reuse, R19, R13 ;  /* 0x0000001388167223 */ /* 0x040fe2000001000d */
[----:B------:R-:W-:Y:S01]  /*4060*/  FFMA.FTZ R13, R161, R217, -R12 ;  /* 0x000000d9a10d7223 */ /* 0x000fe2000001080c */
[----:B------:R-:W-:Y:S01]  /*4070*/  FFMA.FTZ R20, R136, R17, -R20 ;  /* 0x0000001188147223 */ /* 0x000fe20000010814 */
[----:B------:R-:W-:Y:S01]  /*4080*/  FADD.FTZ R206, RZ, R14 ;  /* 0x0000000effce7221 */ /* 0x000fe20000010000 */
[----:B------:R-:W-:Y:S01]  /*4090*/  FADD.FTZ R22, -R175, R22 ;  /* 0x00000016af167221 */ /* 0x000fe20000010100 */
[----:B------:R-:W-:Y:S01]  /*40a0*/  FADD.FTZ R218, R218, R13 ;  /* 0x0000000ddada7221 */ /* 0x000fe20000010000 */
[----:B------:R-:W-:Y:S01]  /*40b0*/  FADD.FTZ R20, R191, R20 ;  /* 0x00000014bf147221 */ /* 0x000fe20000010000 */
[C---:B------:R-:W-:Y:S01]  /*40c0*/  FMUL.FTZ R12, R158.reuse, R206 ;  /* 0x000000ce9e0c7220 */ /* 0x040fe20000410000 */
[C---:B------:R-:W-:Y:S01]  /*40d0*/  FMUL.FTZ R15, R137.reuse, -R22 ;  /* 0x80000016890f7220 */ /* 0x040fe20000410000 */
        /* <DEDUP_REMOVED lines=8> */
[----:B------:R-:W-:Y:S01]  /*4160*/  FADD.FTZ R205, RZ, R13 ;  /* 0x0000000dffcd7221 */ /* 0x000fe20000010000 */
[----:B------:R-:W-:Y:S01]  /*4170*/  FADD.FTZ R17, -R176, R17 ;  /* 0x00000011b0117221 */ /* 0x000fe20000010100 */
[C---:B------:R-:W-:Y:S01]  /*4180*/  FMUL.FTZ R14, R156.reuse, R219 ;  /* 0x000000db9c0e7220 */ /* 0x040fe20000410000 */
[C---:B------:R-:W-:Y:S01]  /*4190*/  FMUL.FTZ R13, R139.reuse, -R15 ;  /* 0x8000000f8b0d7220 */ /* 0x040fe20000410000 */
[----:B------:R-:W-:Y:S01]  /*41a0*/  FMUL.FTZ R12, R156, R205 ;  /* 0x000000cd9c0c7220 */ /* 0x000fe20000410000 */
        /* <DEDUP_REMOVED lines=23> */
[-C--:B------:R-:W-:Y:S01]  /*4320*/  FMUL.FTZ R20, R152, R215.reuse ;  /* 0x000000d798147220 */ /* 0x080fe20000410000 */
[----:B------:R-:W-:Y:S01]  /*4330*/  FMUL.FTZ R228, R143, -R226 ;  /* 0x800000e28fe47220 */ /* 0x000fe20000410000 */
[----:B------:R-:W-:Y:S01]  /*4340*/  FFMA.FTZ R22, R153, R215, R22 ;  /* 0x000000d799167223 */ /* 0x000fe20000010016 */
[----:B------:R-:W-:Y:S01]  /*4350*/  ISETP.GE.OR P0, PT, R107, UR30, P0 ;  /* 0x0000001e6b007c0c */ /* 0x000fe20008706670 */
[----:B------:R-:W-:Y:S01]  /*4360*/  FFMA.FTZ R20, R153, R221, -R20 ;  /* 0x000000dd99147223 */ /* 0x000fe20000010814 */
[C---:B------:R-:W-:Y:S01]  /*4370*/  FFMA.FTZ R228, R145.reuse, R224, -R228 ;  /* 0x000000e091e47223 */ /* 0x040fe200000108e4 */
[----:B------:R-:W-:Y:S01]  /*4380*/  FADD.FTZ R220, RZ, R22 ;  /* 0x00000016ffdc7221 */ /* 0x000fe20000010000 */
[----:B------:R-:W-:Y:S01]  /*4390*/  FFMA.FTZ R226, R145, R226, R17 ;  /* 0x000000e291e27223 */ /* 0x000fe20000010011 */
[----:B------:R-:W-:Y:S01]  /*43a0*/  FADD.FTZ R224, R207, R20 ;  /* 0x00000014cfe07221 */ /* 0x000fe20000010000 */
[----:B------:R-:W-:Y:S01]  /*43b0*/  HFMA2.MMA R13, -RZ, RZ, 0, 0 ;  /* 0x00000000ff0d7435 */ /* 0x000fe200000001ff */
[C---:B------:R-:W-:Y:S01]  /*43c0*/  FMUL.FTZ R20, R150.reuse, R220 ;  /* 0x000000dc96147220 */ /* 0x040fe20000410000 */
[----:B------:R-:W-:Y:S01]  /*43d0*/  MOV R12, 0x3f800000 ;  /* 0x3f800000000c7802 */ /* 0x000fe20000000f00 */
[-C--:B------:R-:W-:Y:S01]  /*43e0*/  FMUL.FTZ R17, R150, R224.reuse ;  /* 0x000000e096117220 */ /* 0x080fe20000410000 */
[----:B------:R-:W-:Y:S01]  /*43f0*/  CS2R R14, SRZ ;  /* 0x00000000000e7805 */ /* 0x000fe2000001ff00 */
[----:B------:R-:W-:Y:S01]  /*4400*/  FFMA.FTZ R207, R151, R224, -R20 ;  /* 0x000000e097cf7223 */ /* 0x000fe20000010814 */
[----:B------:R-:W-:Y:S01]  /*4410*/  FMUL.FTZ R20, R143, -R16 ;  /* 0x800000108f147220 */ /* 0x000fe20000410000 */
[----:B------:R-:W-:Y:S01]  /*4420*/  FFMA.FTZ R19, R151, R220, R17 ;  /* 0x000000dc97137223 */ /* 0x000fe20000010011 */
[----:B------:R-:W-:Y:S01]  /*4430*/  @!P0 LEA R21, R55, R108, 0x4 ;  /* 0x0000006c37158211 */ /* 0x000fe200078e20ff */
[----:B------:R-:W-:Y:S01]  /*4440*/  FADD.FTZ R207, R198, R207 ;  /* 0x000000cfc6cf7221 */ /* 0x000fe20000010000 */
[-C--:B------:R-:W-:Y:S01]  /*4450*/  FFMA.FTZ R17, R145, R18.reuse, R20 ;  /* 0x0000001291117223 */ /* 0x080fe20000010014 */
[----:B------:R-:W-:Y:S01]  /*4460*/  FADD.FTZ R198, RZ, R19 ;  /* 0x00000013ffc67221 */ /* 0x000fe20000010000 */
[----:B------:R-:W-:Y:S01]  /*4470*/  FMUL.FTZ R23, R143, -R18 ;  /* 0x800000128f177220 */ /* 0x000fe20000410000 */
[C---:B------:R-:W-:Y:S01]  /*4480*/  FMUL.FTZ R22, R147.reuse, R207 ;  /* 0x000000cf93167220 */ /* 0x040fe20000410000 */
[----:B------:R0:W1:Y:S01]  /*4490*/  @!P0 LDS.128 R12, [R21+0x22b0] ;  /* 0x0022b000150c8984 */ /* 0x0000620000000c00 */
[----:B------:R-:W-:Y:S01]  /*44a0*/  FMUL.FTZ R20, R147, R198 ;  /* 0x000000c693147220 */ /* 0x000fe20000410000 */
[----:B------:R-:W-:Y:S01]  /*44b0*/  FFMA.FTZ R16, R145, R16, -R23 ;  /* 0x0000001091107223 */ /* 0x000fe20000010817 */
[----:B------:R-:W-:Y:S01]  /*44c0*/  FFMA.FTZ R22, R149, R198, R22 ;  /* 0x000000c695167223 */ /* 0x000fe20000010016 */
[----:B------:R-:W-:Y:S01]  /*44d0*/  FADD.FTZ R19, -R179, R226 ;  /* 0x000000e2b3137221 */ /* 0x000fe20000010100 */
[----:B------:R-:W-:-:S02]  /*44e0*/  FADD.FTZ R18, R195, R228 ;  /* 0x000000e4c3127221 */ /* 0x000fc40000010000 */
[----:B------:R-:W-:Y:S01]  /*44f0*/  FADD.FTZ R223, RZ, R22 ;  /* 0x00000016ffdf7221 */ /* 0x000fe20000010000 */
[----:B0-----:R-:W-:Y:S02]  /*4500*/  FFMA.FTZ R21, R149, R207, -R20 ;  /* 0x000000cf95157223 */ /* 0x001fe40000010814 */
        /* <DEDUP_REMOVED lines=9> */
[----:B0-----:R-:W-:Y:S05]  /*45a0*/  @P2 BRA `(.L_x_9434) ;  /* 0x0000000800b42947 */ /* 0x001fea0003800000 */
[C---:B------:R-:W-:Y:S01]  /*45b0*/  LEA R227, R111.reuse, R108, 0x5 ;  /* 0x0000006c6fe37211 */ /* 0x040fe200078e28ff */
[----:B------:R-:W-:Y:S01]  /*45c0*/  UMOV UR4, 0xffffffff ;  /* 0xffffffff00047882 */ /* 0x000fe20000000000 */
[----:B------:R-:W-:-:S03]  /*45d0*/  LOP3.LUT R226, R111, 0x1f, RZ, 0xc0, !PT ;  /* 0x0000001f6fe27812 */ /* 0x000fc600078ec0ff */
[----:B------:R-:W-:Y:S01]  /*45e0*/  LDS.128 R20, [R227+0xcb0] ;  /* 0x000cb000e3147984 */ /* 0x000fe20000000c00 */
[----:B------:R-:W-:-:S03]  /*45f0*/  ISETP.NE.AND P1, PT, R226, 0x1f, PT ;  /* 0x0000001fe200780c */ /* 0x000fc60003f25270 */
        /* <DEDUP_REMOVED lines=16> */
.L_x_9511:
        /* <DEDUP_REMOVED lines=14> */
.L_x_9437:
[----:B------:R-:W-:Y:S05]  /*47e0*/  BSYNC B0 ;  /* 0x0000000000007941 */ /* 0x000fea0003800000 */
.L_x_9436:
[----:B------:R-:W-:-:S03]  /*47f0*/  UMOV UR4, 0xffffffff ;  /* 0xffffffff00047882 */ /* 0x000fc60000000000 */
[----:B------:R-:W-:Y:S05]  /*4800*/  BRA.DIV UR4, `(.L_x_9438) ;  /* 0x0000004a044c7947 */ /* 0x000fea000b800000 */
[----:B--2---:R2:W1:Y:S04]  /*4810*/  SHFL.DOWN PT, R20, R235, 0x2, 0x1f ;  /* 0x08401f00eb147f89 */ /* 0x00446800000e0000 */
[----:B---3--:R2:W3:Y:S04]  /*4820*/  SHFL.DOWN PT, R21, R236, 0x2, 0x1f ;  /* 0x08401f00ec157f89 */ /* 0x0084e800000e0000 */
[----:B----4-:R2:W4:Y:S04]  /*4830*/  SHFL.DOWN PT, R22, R234, 0x2, 0x1f ;  /* 0x08401f00ea167f89 */ /* 0x01052800000e0000 */
[----:B0-----:R2:W0:Y:S02]  /*4840*/  SHFL.DOWN PT, R239, R233, 0x2, 0x1f ;  /* 0x08401f00e9ef7f89 */ /* 0x00142400000e0000 */
.L_x_9517:
[----:B------:R-:W-:Y:S01]  /*4850*/  BSSY B0, `(.L_x_9439) ;  /* 0x000000e000007945 */ /* 0x000fe20003800000 */
[----:B------:R-:W-:-:S03]  /*4860*/  ISETP.GT.U32.AND P1, PT, R226, 0x1b, PT ;  /* 0x0000001be200780c */ /* 0x000fc60003f24070 */
[----:B------:R-:W-:Y:S10]  /*4870*/  @P2 BRA `(.L_x_9440) ;  /* 0x00000000002c2947 */ /* 0x000ff40003800000 */
        /* <DEDUP_REMOVED lines=11> */
.L_x_9440:
[----:B------:R-:W-:Y:S05]  /*4930*/  BSYNC B0 ;  /* 0x0000000000007941 */ /* 0x000fea0003800000 */
.L_x_9439:
[----:B------:R-:W-:-:S03]  /*4940*/  UMOV UR4, 0xffffffff ;  /* 0xffffffff00047882 */ /* 0x000fc60000000000 */
[----:B------:R-:W-:Y:S05]  /*4950*/  BRA.DIV UR4, `(.L_x_9441) ;  /* 0x0000004a04687947 */ /* 0x000fea000b800000 */
[----:B-1----:R1:W1:Y:S04]  /*4960*/  SHFL.DOWN PT, R20, R235, 0x4, 0x1f ;  /* 0x08801f00eb147f89 */ /* 0x00226800000e0000 */
[----:B---3--:R3:W1:Y:S04]  /*4970*/  SHFL.DOWN PT, R21, R236, 0x4, 0x1f ;  /* 0x08801f00ec157f89 */ /* 0x00866800000e0000 */
[----:B----4-:R3:W4:Y:S04]  /*4980*/  SHFL.DOWN PT, R22, R234, 0x4, 0x1f ;  /* 0x08801f00ea167f89 */ /* 0x01072800000e0000 */
[----:B0-----:R3:W0:Y:S02]  /*4990*/  SHFL.DOWN PT, R239, R233, 0x4, 0x1f ;  /* 0x08801f00e9ef7f89 */ /* 0x00162400000e0000 */
.L_x_9523:
[----:B------:R-:W-:Y:S01]  /*49a0*/  BSSY B0, `(.L_x_9442) ;  /* 0x000000e000007945 */ /* 0x000fe20003800000 */
[----:B------:R-:W-:-:S03]  /*49b0*/  ISETP.GT.U32.AND P2, PT, R226, 0x17, PT ;  /* 0x00000017e200780c */ /* 0x000fc60003f44070 */
[----:B------:R-:W-:Y:S10]  /*49c0*/  @P1 BRA `(.L_x_9443) ;  /* 0x00000000002c1947 */ /* 0x000ff40003800000 */
        /* <DEDUP_REMOVED lines=11> */
.L_x_9443:
[----:B------:R-:W-:Y:S05]  /*4a80*/  BSYNC B0 ;  /* 0x0000000000007941 */ /* 0x000fea0003800000 */
.L_x_9442:
[----:B------:R-:W-:-:S03]  /*4a90*/  UMOV UR4, 0xffffffff ;  /* 0xffffffff00047882 */ /* 0x000fc60000000000 */
[----:B------:R-:W-:Y:S05]  /*4aa0*/  BRA.DIV UR4, `(.L_x_9444) ;  /* 0x0000004a04847947 */ /* 0x000fea000b800000 */
[----:B-1----:R1:W1:Y:S04]  /*4ab0*/  SHFL.DOWN PT, R20, R235, 0x8, 0x1f ;  /* 0x09001f00eb147f89 */ /* 0x00226800000e0000 */
[----:B------:R0:W1:Y:S04]  /*4ac0*/  SHFL.DOWN PT, R21, R236, 0x8, 0x1f ;  /* 0x09001f00ec157f89 */ /* 0x00006800000e0000 */
[----:B----4-:R4:W1:Y:S04]  /*4ad0*/  SHFL.DOWN PT, R22, R234, 0x8, 0x1f ;  /* 0x09001f00ea167f89 */ /* 0x01086800000e0000 */
[----:B0-----:R4:W0:Y:S02]  /*4ae0*/  SHFL.DOWN PT, R239, R233, 0x8, 0x1f ;  /* 0x09001f00e9ef7f89 */ /* 0x00182400000e0000 */
.L_x_9529:
[----:B------:R-:W-:Y:S01]  /*4af0*/  BSSY B0, `(.L_x_9445) ;  /* 0x000000e000007945 */ /* 0x000fe20003800000 */
[----:B------:R-:W-:-:S03]  /*4b00*/  ISETP.GT.U32.AND P1, PT, R226, 0xf, PT ;  /* 0x0000000fe200780c */ /* 0x000fc60003f24070 */
[----:B------:R-:W-:Y:S10]  /*4b10*/  @P2 BRA `(.L_x_9446) ;  /* 0x00000000002c2947 */ /* 0x000ff40003800000 */
        /* <DEDUP_REMOVED lines=11> */
.L_x_9446:
[----:B------:R-:W-:Y:S05]  /*4bd0*/  BSYNC B0 ;  /* 0x0000000000007941 */ /* 0x000fea0003800000 */
.L_x_9445:
[----:B------:R-:W-:-:S03]  /*4be0*/  UMOV UR4, 0xffffffff ;  /* 0xffffffff00047882 */ /* 0x000fc60000000000 */
[----:B------:R-:W-:Y:S05]  /*4bf0*/  BRA.DIV UR4, `(.L_x_9447) ;  /* 0x0000004a04a07947 */ /* 0x000fea000b800000 */
[----:B-1----:R1:W1:Y:S04]  /*4c00*/  SHFL.DOWN PT, R20, R235, 0x10, 0x1f ;  /* 0x0a001f00eb147f89 */ /* 0x00226800000e0000 */
[----:B------:R0:W1:Y:S04]  /*4c10*/  SHFL.DOWN PT, R21, R236, 0x10, 0x1f ;  /* 0x0a001f00ec157f89 */ /* 0x00006800000e0000 */
[----:B------:R1:W1:Y:S04]  /*4c20*/  SHFL.DOWN PT, R22, R234, 0x10, 0x1f ;  /* 0x0a001f00ea167f89 */ /* 0x00026800000e0000 */
[----:B0-----:R0:W0:Y:S02]  /*4c30*/  SHFL.DOWN PT, R239, R233, 0x10, 0x1f ;  /* 0x0a001f00e9ef7f89 */ /* 0x00102400000e0000 */
.L_x_9535:
[----:B------:R-:W-:Y:S01]  /*4c40*/  BSSY B0, `(.L_x_9448) ;  /* 0x000000e000007945 */ /* 0x000fe20003800000 */
[----:B------:R-:W-:-:S03]  /*4c50*/  ISETP.NE.AND P2, PT, R111, 0x1f, PT ;  /* 0x0000001f6f00780c */ /* 0x000fc60003f45270 */
        /* <DEDUP_REMOVED lines=12> */
.L_x_9449:
[----:B------:R-:W-:Y:S05]  /*4d20*/  BSYNC B0 ;  /* 0x0000000000007941 */ /* 0x000fea0003800000 */
.L_x_9448:
[----:B------:R-:W-:-:S03]  /*4d30*/  UMOV UR4, 0xffffffff ;  /* 0xffffffff00047882 */ /* 0x000fc60000000000 */
[----:B------:R-:W-:Y:S05]  /*4d40*/  BRA.DIV UR4, `(.L_x_9450) ;  /* 0x0000004a04bc7947 */ /* 0x000fea000b800000 */
[----:B------:R-:W1:Y:S04]  /*4d50*/  SHFL.IDX PT, R244, R236, RZ, 0x1f ;  /* 0x00001fffecf47589 */ /* 0x000e6800000e0000 */
[----:B------:R-:W5:Y:S04]  /*4d60*/  SHFL.IDX PT, R232, R235, RZ, 0x1f ;  /* 0x00001fffebe87589 */ /* 0x000f6800000e0000 */
[----:B------:R-:W2:Y:S04]  /*4d70*/  SHFL.DOWN PT, R242, R236, 0x1, 0x1f ;  /* 0x08201f00ecf27f89 */ /* 0x000ea800000e0000 */
[----:B------:R-:W2:Y:S04]  /*4d80*/  SHFL.IDX PT, R229, R234, RZ, 0x1f ;  /* 0x00001fffeae57589 */ /* 0x000ea800000e0000 */
[----:B------:R-:W2:Y:S04]  /*4d90*/  SHFL.DOWN PT, R243, R234, 0x1, 0x1f ;  /* 0x08201f00eaf37f89 */ /* 0x000ea800000e0000 */
[----:B------:R-:W2:Y:S04]  /*4da0*/  SHFL.IDX PT, R228, R233, RZ, 0x1f ;  /* 0x00001fffe9e47589 */ /* 0x000ea800000e0000 */
[----:B0-----:R-:W0:Y:S01]  /*4db0*/  SHFL.DOWN PT, R239, R233, 0x1, 0x1f ;  /* 0x08201f00e9ef7f89 */ /* 0x001e2200000e0000 */
[CC--:B-1----:R-:W-:Y:S01]  /*4dc0*/  FMUL.FTZ R21, R15.reuse, R244.reuse ;  /* 0x000000f40f157220 */ /* 0x0c2fe20000410000 */
[-C--:B------:R-:W-:Y:S01]  /*4dd0*/  FMUL.FTZ R20, R14, R244.reuse ;  /* 0x000000f40e147220 */ /* 0x080fe20000410000 */
[----:B------:R-:W-:Y:S01]  /*4de0*/  FMUL.FTZ R226, R12, R244 ;  /* 0x000000f40ce27220 */ /* 0x000fe20000410000 */
[----:B------:R-:W1:Y:S01]  /*4df0*/  SHFL.IDX PT, R238, R14, RZ, 0x1f ;  /* 0x00001fff0eee7589 */ /* 0x000e6200000e0000 */
[-C--:B-----5:R-:W-:Y:S01]  /*4e00*/  FFMA.FTZ R230, R14, R232.reuse, -R21 ;  /* 0x000000e80ee67223 */ /* 0x0a0fe20000010815 */
[----:B------:R-:W-:-:S02]  /*4e10*/  FFMA.FTZ R231, R15, R232, R20 ;  /* 0x000000e80fe77223 */ /* 0x000fc40000010014 */
[----:B------:R-:W0:Y:S04]  /*4e20*/  SHFL.IDX PT, R240, R15, RZ, 0x1f ;  /* 0x00001fff0ff07589 */ /* 0x000e2800000e0000 */
[----:B------:R-:W0:Y:S04]  /*4e30*/  SHFL.IDX PT, R245, R12, RZ, 0x1f ;  /* 0x00001fff0cf57589 */ /* 0x000e2800000e0000 */
[----:B------:R-:W0:Y:S04]  /*4e40*/  SHFL.IDX PT, R237, R13, RZ, 0x1f ;  /* 0x00001fff0ded7589 */ /* 0x000e2800000e0000 */
[----:B------:R2:W0:Y:S02]  /*4e50*/  SHFL.DOWN PT, R241, R235, 0x1, 0x1f ;  /* 0x08201f00ebf17f89 */ /* 0x00042400000e0000 */
[----:B-12---:R-:W-:-:S07]  /*4e60*/  FMUL.FTZ R235, R13, R244 ;  /* 0x000000f40deb7220 */ /* 0x006fce0000410000 */
.L_x_9549:
[----:B------:R-:W-:Y:S01]  /*4e70*/  BSSY B0, `(.L_x_9451) ;  /* 0x0000010000007945 */ /* 0x000fe20003800000 */
[----:B0-----:R-:W-:Y:S02]  /*4e80*/  MOV R20, R245 ;  /* 0x000000f500147202 */ /* 0x001fe40000000f00 */
[----:B------:R-:W-:Y:S02]  /*4e90*/  MOV R21, R237 ;  /* 0x000000ed00157202 */ /* 0x000fe40000000f00 */
[----:B------:R-:W-:Y:S02]  /*4ea0*/  MOV R22, R238 ;  /* 0x000000ee00167202 */ /* 0x000fe40000000f00 */
[----:B------:R-:W-:Y:S01]  /*4eb0*/  MOV R23, R240 ;  /* 0x000000f000177202 */ /* 0x000fe20000000f00 */
[----:B------:R-:W-:Y:S06]  /*4ec0*/  @!P2 BRA `(.L_x_9452) ;  /* 0x000000000028a947 */ /* 0x000fec0003800000 */
[C---:B------:R-:W-:Y:S01]  /*4ed0*/  FMUL.FTZ R14, R242.reuse, R23 ;  /* 0x00000017f20e7220 */ /* 0x040fe20000410000 */
        /* <DEDUP_REMOVED lines=9> */
.L_x_9452:
[----:B------:R-:W-:Y:S05]  /*4f70*/  BSYNC B0 ;  /* 0x0000000000007941 */ /* 0x000fea0003800000 */
.L_x_9451:
[C---:B------:R-:W-:Y:S01]  /*4f80*/  FMUL.FTZ R237, R17.reuse, R22 ;  /* 0x0000001611ed7220 */ /* 0x040fe20000410000 */
[C---:B---34-:R-:W-:Y:S01]  /*4f90*/  FMUL.FTZ R233, R17.reuse, R23 ;  /* 0x0000001711e97220 */ /* 0x058fe20000410000 */
        /* <DEDUP_REMOVED lines=14> */
.L_x_9434:
[----:B------:R-:W-:Y:S05]  /*5080*/  WARPSYNC.ALL ;  /* 0x0000000000007948 */ /* 0x000fea0003800000 */
[----:B------:R-:W-:Y:S01]  /*5090*/  BAR.SYNC.DEFER_BLOCKING 0x0 ;  /* 0x0000000000007b1d */ /* 0x000fe20000010000 */
[----:B------:R-:W-:Y:S02]  /*50a0*/  ISETP.NE.AND P0, PT, R111, RZ, PT ;  /* 0x000000ff6f00720c */ /* 0x000fe40003f05270 */
[C---:B------:R-:W-:Y:S02]  /*50b0*/  ISETP.GT.AND P1, PT, R109.reuse, 0x1e, PT ;  /* 0x0000001e6d00780c */ /* 0x040fe40003f24270 */
[----:B------:R-:W-:Y:S01]  /*50c0*/  ISETP.NE.AND P2, PT, R109, RZ, PT ;  /* 0x000000ff6d00720c */ /* 0x000fe20003f45270 */
[----:B------:R-:W-:Y:S01]  /*50d0*/  BSSY B0, `(.L_x_9453) ;  /* 0x00001e7000007945 */ /* 0x000fe20003800000 */
[----:B0-----:R-:W0:Y:S02]  /*50e0*/  LDS.64 R16, [R162+0xcb8] ;  /* 0x000cb800a2107984 */ /* 0x001e240000000a00 */
[-C--:B0-----:R-:W-:Y:S01]  /*50f0*/  FMUL.FTZ R19, R17, -R3.reuse ;  /* 0x8000000311137220 */ /* 0x081fe20000410000 */
[----:B------:R-:W-:-:S03]  /*5100*/  FMUL.FTZ R18, R16, -R3 ;  /* 0x8000000310127220 */ /* 0x000fc60000410000 */
[-C--:B------:R-:W-:Y:S01]  /*5110*/  FFMA.FTZ R16, R16, R2.reuse, -R19 ;  /* 0x0000000210107223 */ /* 0x080fe20000010813 */
[----:B------:R-:W-:-:S03]  /*5120*/  FFMA.FTZ R18, R17, R2, R18 ;  /* 0x0000000211127223 */ /* 0x000fc60000010012 */
[----:B------:R-:W-:Y:S01]  /*5130*/  FADD.FTZ R181, R181, R16 ;  /* 0x00000010b5b57221 */ /* 0x000fe20000010000 */
[----:B------:R-:W-:-:S03]  /*5140*/  FADD.FTZ R165, -R165, R18 ;  /* 0x00000012a5a57221 */ /* 0x000fc60000010100 */
[C---:B------:R-:W-:Y:S01]  /*5150*/  FMUL.FTZ R3, R144.reuse, -R181 ;  /* 0x800000b590037220 */ /* 0x040fe20000410000 */
[----:B------:R-:W-:-:S03]  /*5160*/  FMUL.FTZ R144, R144, -R165 ;  /* 0x800000a590907220 */ /* 0x000fc60000410000 */
[C---:B------:R-:W-:Y:S01]  /*5170*/  FFMA.FTZ R17, R146.reuse, R165, R3 ;  /* 0x000000a592117223 */ /* 0x040fe20000010003 */
[----:B------:R-:W-:Y:S01]  /*5180*/  FFMA.FTZ R3, R146, R181, -R144 ;  /* 0x000000b592037223 */ /* 0x000fe20000010890 */
[----:B------:R-:W-:Y:S02]  /*5190*/  @!P0 LEA R144, R55, R108, 0x4 ;  /* 0x0000006c37908211 */ /* 0x000fe400078e20ff */
[----:B------:R-:W-:Y:S01]  /*51a0*/  FADD.FTZ R164, -R164, R17 ;  /* 0x00000011a4a47221 */ /* 0x000fe20000010100 */
[----:B------:R-:W-:Y:S02]  /*51b0*/  FADD.FTZ R180, R180, R3 ;  /* 0x00000003b4b47221 */ /* 0x000fe40000010000 */
[----:B-1----:R0:W-:Y:S01]  /*51c0*/  @!P0 STS.128 [R144+0x22b0], R12 ;  /* 0x0022b00c90008388 */ /* 0x0021e20000000c00 */
        /* <DEDUP_REMOVED lines=32> */
[CC--:B------:R-:W-:Y:S01]  /*53d0*/  FMUL.FTZ R18, R158.reuse, -R186.reuse ;  /* 0x800000ba9e127220 */ /* 0x0c0fe20000410000 */
        /* <DEDUP_REMOVED lines=8> */
[-C--:B------:R-:W-:Y:S01]  /*5460*/  FMUL.FTZ R23, R160, -R187.reuse ;  /* 0x800000bba0177220 */ /* 0x080fe20000410000 */
[----:B------:R-:W-:Y:S01]  /*5470*/  FMUL.FTZ R153, R45, R18 ;  /* 0x000000122d997220 */ /* 0x000fe20000410000 */
[----:B------:R-:W-:Y:S01]  /*5480*/  FMUL.FTZ R160, R215, R158 ;  /* 0x0000009ed7a07220 */ /* 0x000fe20000410000 */
[C---:B------:R-:W-:Y:S01]  /*5490*/  FFMA.FTZ R21, R161.reuse, R187, -R20 ;  /* 0x000000bba1157223 */ /* 0x040fe20000010814 */
[----:B------:R-:W-:Y:S01]  /*54a0*/  FFMA.FTZ R23, R161, R18, R23 ;  /* 0x00000012a1177223 */ /* 0x000fe20000010017 */
[----:B------:R-:W-:Y:S02]  /*54b0*/  FMUL.FTZ R155, R206, R153 ;  /* 0x00000099ce9b7220 */ /* 0x000fe40000410000 */
[----:B------:R-:W-:Y:S01]  /*54c0*/  FADD.FTZ R188, R188, R21 ;  /* 0x00000015bcbc7221 */ /* 0x000fe20000010000 */
[----:B------:R-:W-:-:S03]  /*54d0*/  FADD.FTZ R21, -R172, R23 ;  /* 0x00000017ac157221 */ /* 0x000fc60000010100 */
[CC--:B------:R-:W-:Y:S01]  /*54e0*/  FMUL.FTZ R23, R131.reuse, -R188.reuse ;  /* 0x800000bc83177220 */ /* 0x0c0fe20000410000 */
[-C--:B------:R-:W-:Y:S01]  /*54f0*/  FMUL.FTZ R131, R131, -R21.reuse ;  /* 0x8000001583837220 */ /* 0x080fe20000410000 */
[-C--:B------:R-:W-:Y:S02]  /*5500*/  FMUL.FTZ R154, R46, R21.reuse ;  /* 0x000000152e9a7220 */ /* 0x080fe40000410000 */
[C---:B------:R-:W-:Y:S01]  /*5510*/  FFMA.FTZ R20, R132.reuse, R21, R23 ;  /* 0x0000001584147223 */ /* 0x040fe20000010017 */
[----:B------:R-:W-:Y:S01]  /*5520*/  FFMA.FTZ R132, R132, R188, -R131 ;  /* 0x000000bc84847223 */ /* 0x000fe20000010883 */
[----:B------:R-:W-:Y:S01]  /*5530*/  FFMA.FTZ R131, R0, R210, RZ ;  /* 0x000000d200837223 */ /* 0x000fe200000100ff */
[----:B------:R-:W-:Y:S01]  /*5540*/  FFMA.FTZ R210, -R53, R118, R210 ;  /* 0x0000007635d27223 */ /* 0x000fe200000101d2 */
[----:B------:R-:W-:Y:S01]  /*5550*/  FADD.FTZ R20, -R173, R20 ;  /* 0x00000014ad147221 */ /* 0x000fe20000010100 */
[----:B------:R-:W-:Y:S01]  /*5560*/  FADD.FTZ R189, R189, R132 ;  /* 0x00000084bdbd7221 */ /* 0x000fe20000010000 */
[----:B------:R-:W-:Y:S01]  /*5570*/  FFMA.FTZ R22, R70, R209, R131 ;  /* 0x000000d146167223 */ /* 0x000fe20000010083 */
[----:B------:R-:W-:Y:S01]  /*5580*/  FFMA.FTZ R209, -R52, R117, R209 ;  /* 0x0000007534d17223 */ /* 0x000fe200000101d1 */
[C---:B------:R-:W-:Y:S01]  /*5590*/  FMUL.FTZ R23, R133.reuse, -R20 ;  /* 0x8000001485177220 */ /* 0x040fe20000410000 */
[-C--:B------:R-:W-:Y:S01]  /*55a0*/  FMUL.FTZ R133, R133, -R189.reuse ;  /* 0x800000bd85857220 */ /* 0x080fe20000410000 */
[----:B------:R-:W-:Y:S01]  /*55b0*/  FFMA.FTZ R147, R69, R212, R22 ;  /* 0x000000d445937223 */ /* 0x000fe20000010016 */
[----:B------:R-:W-:Y:S01]  /*55c0*/  FFMA.FTZ R212, -R51, R128, R212 ;  /* 0x0000008033d47223 */ /* 0x000fe200000101d4 */
[C---:B------:R-:W-:Y:S01]  /*55d0*/  FFMA.FTZ R23, R134.reuse, R189, -R23 ;  /* 0x000000bd86177223 */ /* 0x040fe20000010817 */
[----:B------:R-:W-:Y:S01]  /*55e0*/  FFMA.FTZ R133, R134, R20, R133 ;  /* 0x0000001486857223 */ /* 0x000fe20000010085 */
[----:B------:R-:W-:Y:S01]  /*55f0*/  FFMA.FTZ R134, R68, R211, R147 ;  /* 0x000000d344867223 */ /* 0x000fe20000010093 */
[----:B------:R-:W-:Y:S01]  /*5600*/  FMUL.FTZ R147, R39, R180 ;  /* 0x000000b427937220 */ /* 0x000fe20000410000 */
[----:B------:R-:W-:Y:S01]  /*5610*/  FADD.FTZ R190, R190, R23 ;  /* 0x00000017bebe7221 */ /* 0x000fe20000010000 */
[----:B------:R-:W-:Y:S01]  /*5620*/  FADD.FTZ R23, -R174, R133 ;  /* 0x00000085ae177221 */ /* 0x000fe20000010100 */
[----:B------:R-:W-:Y:S01]  /*5630*/  FFMA.FTZ R133, R0, -R36, RZ ;  /* 0x8000002400857223 */ /* 0x000fe200000100ff */
[----:B------:R-:W-:Y:S01]  /*5640*/  FADD.FTZ R72, R147, R72 ;  /* 0x0000004893487221 */ /* 0x000fe20000010000 */
[C---:B------:R-:W-:Y:S01]  /*5650*/  FMUL.FTZ R131, R135.reuse, -R190 ;  /* 0x800000be87837220 */ /* 0x040fe20000410000 */
[----:B------:R-:W-:Y:S01]  /*5660*/  FMUL.FTZ R135, R135, -R23 ;  /* 0x8000001787877220 */ /* 0x000fe20000410000 */
[----:B------:R-:W-:Y:S01]  /*5670*/  FFMA.FTZ R132, R70, -R37, R133 ;  /* 0x8000002546847223 */ /* 0x000fe20000010085 */
[----:B------:R-:W-:Y:S01]  /*5680*/  FFMA.FTZ R211, -R50, R127, R211 ;  /* 0x0000007f32d37223 */ /* 0x000fe200000101d3 */
[C---:B------:R-:W-:Y:S01]  /*5690*/  FFMA.FTZ R22, R136.reuse, R23, R131 ;  /* 0x0000001788167223 */ /* 0x040fe20000010083 */
[----:B------:R-:W-:Y:S01]  /*56a0*/  FFMA.FTZ R131, R67, R214, R134 ;  /* 0x000000d643837223 */ /* 0x000fe20000010086 */
[----:B0-----:R-:W-:Y:S01]  /*56b0*/  FFMA.FTZ R15, R69, -R200, R132 ;  /* 0x800000c8450f7223 */ /* 0x001fe20000010084 */
        /* <DEDUP_REMOVED lines=17> */
[C---:B------:R-:W-:Y:S01]  /*57d0*/  FMUL.FTZ R13, R139.reuse, -R192 ;  /* 0x800000c08b0d7220 */ /* 0x040fe20000410000 */
[----:B------:R-:W-:Y:S01]  /*57e0*/  FFMA.FTZ R14, R62, R219, R133 ;  /* 0x000000db3e0e7223 */ /* 0x000fe20000010085 */
[----:B------:R-:W-:Y:S01]  /*57f0*/  FFMA.FTZ R12, R64, -R203, R15 ;  /* 0x800000cb400c7223 */ /* 0x000fe2000001000f */
[-C--:B------:R-:W-:Y:S01]  /*5800*/  FMUL.FTZ R139, R139, -R131.reuse ;  /* 0x800000838b8b7220 */ /* 0x080fe20000410000 */
[C---:B------:R-:W-:Y:S01]  /*5810*/  FFMA.FTZ R132, R140.reuse, R131, R13 ;  /* 0x000000838c847223 */ /* 0x040fe2000001000d */
        /* <DEDUP_REMOVED lines=19> */
[----:B------:R-:W-:Y:S01]  /*5950*/  FMUL.FTZ R134, R181, UR29 ;  /* 0x0000001db5867c20 */ /* 0x000fe20008410000 */
[----:B------:R-:W-:Y:S01]  /*5960*/  FFMA.FTZ R14, R56, R225, R15 ;  /* 0x000000e1380e7223 */ /* 0x000fe2000001000f */
[----:B------:R-:W-:Y:S01]  /*5970*/  FFMA.FTZ R12, R58, -R198, R13 ;  /* 0x800000c63a0c7223 */ /* 0x000fe2000001000d */
[C---:B------:R-:W-:Y:S01]  /*5980*/  FMUL.FTZ R140, R38.reuse, R165 ;  /* 0x000000a5268c7220 */ /* 0x040fe20000410000 */
[----:B------:R-:W-:Y:S01]  /*5990*/  FFMA.FTZ R134, R165, UR28, -R134 ;  /* 0x0000001ca5867c23 */ /* 0x000fe20008010886 */
[----:B------:R-:W-:Y:S01]  /*59a0*/  FMUL.FTZ R138, R38, R181 ;  /* 0x000000b5268a7220 */ /* 0x000fe20000410000 */
[----:B------:R-:W-:Y:S01]  /*59b0*/  FFMA.FTZ R15, R57, -R223, R12 ;  /* 0x800000df390f7223 */ /* 0x000fe2000001000c */
[C---:B------:R-:W-:Y:S01]  /*59c0*/  FMUL.FTZ R12, R143.reuse, -R178 ;  /* 0x800000b28f0c7220 */ /* 0x040fe20000410000 */
[----:B------:R-:W-:Y:S01]  /*59d0*/  FMUL.FTZ R143, R143, -R194 ;  /* 0x800000c28f8f7220 */ /* 0x000fe20000410000 */
[C---:B------:R-:W-:Y:S01]  /*59e0*/  FMUL.FTZ R144, R197.reuse, R134 ;  /* 0x00000086c5907220 */ /* 0x040fe20000410000 */
[----:B------:R-:W-:Y:S01]  /*59f0*/  FMUL.FTZ R142, R197, R140 ;  /* 0x0000008cc58e7220 */ /* 0x000fe20000410000 */
[C---:B------:R-:W-:Y:S01]  /*5a00*/  FFMA.FTZ R134, R145.reuse, R194, -R12 ;  /* 0x000000c291867223 */ /* 0x040fe2000001080c */
[----:B------:R-:W-:Y:S01]  /*5a10*/  FFMA.FTZ R136, R145, R178, R143 ;  /* 0x000000b291887223 */ /* 0x000fe2000001008f */
[----:B------:R-:W-:Y:S01]  /*5a20*/  FFMA.FTZ R15, R56, -R197, R15 ;  /* 0x800000c5380f7223 */ /* 0x000fe2000001000f */
[----:B------:R-:W-:Y:S01]  /*5a30*/  FFMA.FTZ R225, -R38, R163, R225 ;  /* 0x000000a326e17223 */ /* 0x000fe200000101e1 */
[----:B------:R-:W-:Y:S01]  /*5a40*/  FMUL.FTZ R197, R197, R138 ;  /* 0x0000008ac5c57220 */ /* 0x000fe20000410000 */
[----:B------:R-:W-:Y:S01]  /*5a50*/  FADD.FTZ R136, -R179, R136 ;  /* 0x00000088b3887221 */ /* 0x000fe20000010100 */
[----:B------:R-:W-:Y:S01]  /*5a60*/  FADD.FTZ R195, R195, R134 ;  /* 0x00000086c3c37221 */ /* 0x000fe20000010000 */
[----:B------:R-:W-:Y:S01]  /*5a70*/  FMUL.FTZ R134, R165, UR29 ;  /* 0x0000001da5867c20 */ /* 0x000fe20008410000 */
[----:B------:R-:W-:Y:S01]  /*5a80*/  FFMA.FTZ R12, R225, R140, -R197 ;  /* 0x0000008ce10c7223 */ /* 0x000fe200000108c5 */
[C---:B------:R-:W-:Y:S01]  /*5a90*/  FMUL.FTZ R135, R53.reuse, R136 ;  /* 0x0000008835877220 */ /* 0x040fe20000410000 */
[----:B------:R-:W-:Y:S01]  /*5aa0*/  FMUL.FTZ R140, R52, R178 ;  /* 0x000000b2348c7220 */ /* 0x000fe20000410000 */
[----:B------:R-:W-:Y:S01]  /*5ab0*/  FMUL.FTZ R133, R53, R195 ;  /* 0x000000c335857220 */ /* 0x000fe20000410000 */
[----:B------:R-:W-:Y:S01]  /*5ac0*/  FFMA.FTZ R13, R225, R138, R142 ;  /* 0x0000008ae10d7223 */ /* 0x000fe2000001008e */
[----:B------:R-:W-:Y:S01]  /*5ad0*/  FMUL.FTZ R137, R36, R135 ;  /* 0x0000008724897220 */ /* 0x000fe20000410000 */
[----:B------:R-:W-:Y:S01]  /*5ae0*/  FADD.FTZ R71, R138, R71 ;  /* 0x000000478a477221 */ /* 0x000fe20000010000 */
[----:B------:R-:W-:Y:S01]  /*5af0*/  FFMA.FTZ R142, R181, UR28, R134 ;  /* 0x0000001cb58e7c23 */ /* 0x000fe20008010086 */
[----:B------:R-:W-:Y:S01]  /*5b00*/  FMUL.FTZ R134, R52, R194 ;  /* 0x000000c234867220 */ /* 0x000fe20000410000 */
[----:B------:R-:W-:Y:S01]  /*5b10*/  FMUL.FTZ R138, R37, R140 ;  /* 0x0000008c258a7220 */ /* 0x000fe20000410000 */
[-C--:B------:R-:W-:Y:S01]  /*5b20*/  FFMA.FTZ R137, R210, R133.reuse, R137 ;  /* 0x00000085d2897223 */ /* 0x080fe20000010089 */
[----:B------:R-:W-:Y:S01]  /*5b30*/  FMUL.FTZ R139, R36, R133 ;  /* 0x00000085248b7220 */ /* 0x000fe20000410000 */
[----:B------:R-:W-:Y:S01]  /*5b40*/  FFMA.FTZ R144, R225, R142, R144 ;  /* 0x0000008ee1907223 */ /* 0x000fe20000010090 */
[-C--:B------:R-:W-:Y:S01]  /*5b50*/  FFMA.FTZ R141, R209, R134.reuse, R138 ;  /* 0x00000086d18d7223 */ /* 0x080fe2000001008a */
[----:B------:R-:W-:Y:S01]  /*5b60*/  FADD.FTZ R138, RZ, R137 ;  /* 0x00000089ff8a7221 */ /* 0x000fe20000010000 */
[----:B------:R-:W-:Y:S01]  /*5b70*/  FMUL.FTZ R142, R37, R134 ;  /* 0x00000086258e7220 */ /* 0x000fe20000410000 */
[----:B------:R-:W-:Y:S01]  /*5b80*/  FFMA.FTZ R137, R210, R135, -R139 ;  /* 0x00000087d2897223 */ /* 0x000fe2000001088b */
[----:B------:R-:W-:Y:S01]  /*5b90*/  FMUL.FTZ R135, R180, UR29 ;  /* 0x0000001db4877c20 */ /* 0x000fe20008410000 */
[----:B------:R-:W-:Y:S01]  /*5ba0*/  FMUL.FTZ R143, R51, R132 ;  /* 0x00000084338f7220 */ /* 0x000fe20000410000 */
[----:B------:R-:W-:Y:S01]  /*5bb0*/  FFMA.FTZ R142, R209, R140, -R142 ;  /* 0x0000008cd18e7223 */ /* 0x000fe2000001088e */
[----:B------:R-:W-:Y:S01]  /*5bc0*/  FADD.FTZ R138, R138, R141 ;  /* 0x0000008d8a8a7221 */ /* 0x000fe20000010000 */
[----:B------:R-:W-:Y:S01]  /*5bd0*/  FFMA.FTZ R140, R164, UR28, -R135 ;  /* 0x0000001ca48c7c23 */ /* 0x000fe20008010887 */
[----:B------:R-:W-:Y:S01]  /*5be0*/  FMUL.FTZ R135, R51, R193 ;  /* 0x000000c133877220 */ /* 0x000fe20000410000 */
[C---:B------:R-:W-:Y:S01]  /*5bf0*/  FMUL.FTZ R141, R200.reuse, R143 ;  /* 0x0000008fc88d7220 */ /* 0x040fe20000410000 */
[----:B------:R-:W-:Y:S01]  /*5c00*/  FFMA.FTZ R196, -R39, R148, R196 ;  /* 0x0000009427c47223 */ /* 0x000fe200000101c4 */
[C---:B------:R-:W-:Y:S01]  /*5c10*/  FMUL.FTZ R139, R223.reuse, R140 ;  /* 0x0000008cdf8b7220 */ /* 0x040fe20000410000 */
[-C--:B------:R-:W-:Y:S01]  /*5c20*/  FMUL.FTZ R140, R200, R135.reuse ;  /* 0x00000087c88c7220 */ /* 0x080fe20000410000 */
[----:B------:R-:W-:Y:S01]  /*5c30*/  FFMA.FTZ R145, R212, R135, R141 ;  /* 0x00000087d4917223 */ /* 0x000fe2000001008d */
[----:B------:R-:W-:Y:S01]  /*5c40*/  FADD.FTZ R137, RZ, R137 ;  /* 0x00000089ff897221 */ /* 0x000fe20000010000 */
[-C--:B------:R-:W-:Y:S01]  /*5c50*/  FMUL.FTZ R223, R223, R147.reuse ;  /* 0x00000093dfdf7220 */ /* 0x080fe20000410000 */
[----:B------:R-:W-:Y:S01]  /*5c60*/  FFMA.FTZ R141, R196, R147, R149 ;  /* 0x00000093c48d7223 */ /* 0x000fe20000010095 */
[----:B------:R-:W-:Y:S01]  /*5c70*/  FADD.FTZ R145, R138, R145 ;  /* 0x000000918a917221 */ /* 0x000fe20000010000 */
[----:B------:R-:W-:Y:S01]  /*5c80*/  FMUL.FTZ R138, R50, R192 ;  /* 0x000000c0328a7220 */ /* 0x000fe20000410000 */
[----:B------:R-:W-:Y:S01]  /*5c90*/  FFMA.FTZ R143, R212, R143, -R140 ;  /* 0x0000008fd48f7223 */ /* 0x000fe2000001088c */
[----:B------:R-:W-:Y:S01]  /*5ca0*/  FADD.FTZ R142, R137, R142 ;  /* 0x0000008e898e7221 */ /* 0x000fe20000010000 */
        /* <DEDUP_REMOVED lines=8> */
[----:B------:R-:W-:Y:S01]  /*5d30*/  FADD.FTZ R142, R142, R143 ;  /* 0x0000008f8e8e7221 */ /* 0x000fe20000010000 */
[----:B------:R-:W-:Y:S01]  /*5d40*/  FMUL.FTZ R144, R199, R140 ;  /* 0x0000008cc7907220 */ /* 0x000fe20000410000 */
[----:B------:R-:W-:Y:S01]  /*5d50*/  FMUL.FTZ R140, R48, R190 ;  /* 0x000000be308c7220 */ /* 0x000fe20000410000 */
[-C--:B------:R-:W-:Y:S01]  /*5d60*/  FFMA.FTZ R151, R214, R149.reuse, -R151 ;  /* 0x00000095d6977223 */ /* 0x080fe20000010897 */
[----:B------:R-:W-:Y:S01]  /*5d70*/  FADD.FTZ R142, R142, R147 ;  /* 0x000000938e8e7221 */ /* 0x000fe20000010000 */
[----:B------:R-:W-:Y:S01]  /*5d80*/  FFMA.FTZ R144, R211, R138, R144 ;  /* 0x0000008ad3907223 */ /* 0x000fe20000010090 */
[----:B------:R-:W-:Y:S01]  /*5d90*/  FMUL.FTZ R149, R202, R149 ;  /* 0x00000095ca957220 */ /* 0x000fe20000410000 */
[C---:B------:R-:W-:Y:S01]  /*5da0*/  FMUL.FTZ R146, R48.reuse, R23 ;  /* 0x0000001730927220 */ /* 0x040fe20000410000 */
[----:B------:R-:W-:Y:S01]  /*5db0*/  FFMA.FTZ R213, -R48, R125, R213 ;  /* 0x0000007d30d57223 */ /* 0x000fe200000101d5 */
[----:B------:R-:W-:Y:S01]  /*5dc0*/  FMUL.FTZ R143, R201, R140 ;  /* 0x0000008cc98f7220 */ /* 0x000fe20000410000 */
[----:B------:R-:W-:Y:S01]  /*5dd0*/  FADD.FTZ R151, R142, R151 ;  /* 0x000000978e977221 */ /* 0x000fe20000010000 */
[----:B------:R-:W-:Y:S01]  /*5de0*/  FADD.FTZ R144, R145, R144 ;  /* 0x0000009091907221 */ /* 0x000fe20000010000 */
[----:B------:R-:W-:Y:S01]  /*5df0*/  FFMA.FTZ R149, R214, R137, R149 ;  /* 0x00000089d6957223 */ /* 0x000fe20000010095 */
[----:B------:R-:W-:Y:S01]  /*5e00*/  FMUL.FTZ R150, R201, R146 ;  /* 0x00000092c9967220 */ /* 0x000fe20000410000 */
[----:B------:R-:W-:Y:S01]  /*5e10*/  FMUL.FTZ R142, R46, R188 ;  /* 0x000000bc2e8e7220 */ /* 0x000fe20000410000 */
[----:B------:R-:W-:Y:S01]  /*5e20*/  FFMA.FTZ R146, R213, R146, -R143 ;  /* 0x00000092d5927223 */ /* 0x000fe2000001088f */
[C---:B------:R-:W-:Y:S01]  /*5e30*/  FMUL.FTZ R145, R47.reuse, R20 ;  /* 0x000000142f917220 */ /* 0x040fe20000410000 */
[----:B------:R-:W-:Y:S01]  /*5e40*/  FMUL.FTZ R143, R47, R189 ;  /* 0x000000bd2f8f7220 */ /* 0x000fe20000410000 */
[----:B------:R-:W-:Y:S01]  /*5e50*/  FADD.FTZ R149, R144, R149 ;  /* 0x0000009590957221 */ /* 0x000fe20000010000 */
[----:B------:R-:W-:Y:S01]  /*5e60*/  FFMA.FTZ R150, R213, R140, R150 ;  /* 0x0000008cd5967223 */ /* 0x000fe20000010096 */
[----:B------:R-:W-:Y:S01]  /*5e70*/  FFMA.FTZ R217, -R46, R123, R217 ;  /* 0x0000007b2ed97223 */ /* 0x000fe200000101d9 */
[----:B------:R-:W-:Y:S01]  /*5e80*/  FMUL.FTZ R156, R203, R142 ;  /* 0x0000008ecb9c7220 */ /* 0x000fe20000410000 */
[----:B------:R-:W-:Y:S01]  /*5e90*/  FFMA.FTZ R144, R196, R152, -R223 ;  /* 0x00000098c4907223 */ /* 0x000fe200000108df */
[----:B------:R-:W-:Y:S01]  /*5ea0*/  FFMA.FTZ R216, -R47, R124, R216 ;  /* 0x0000007c2fd87223 */ /* 0x000fe200000101d8 */
[C---:B------:R-:W-:Y:S01]  /*5eb0*/  FMUL.FTZ R147, R204.reuse, R145 ;  /* 0x00000091cc937220 */ /* 0x040fe20000410000 */
[-C--:B------:R-:W-:Y:S01]  /*5ec0*/  FMUL.FTZ R152, R204, R143.reuse ;  /* 0x0000008fcc987220 */ /* 0x080fe20000410000 */
[----:B------:R-:W-:Y:S01]  /*5ed0*/  FADD.FTZ R146, R151, R146 ;  /* 0x0000009297927221 */ /* 0x000fe20000010000 */
[----:B------:R-:W-:Y:S01]  /*5ee0*/  FADD.FTZ R149, R149, R150 ;  /* 0x0000009695957221 */ /* 0x000fe20000010000 */
[-C--:B------:R-:W-:Y:S01]  /*5ef0*/  FFMA.FTZ R151, R217, R154.reuse, -R156 ;  /* 0x0000009ad9977223 */ /* 0x080fe2000001089c */
[C---:B------:R-:W-:Y:S01]  /*5f00*/  FFMA.FTZ R150, R216.reuse, R143, R147 ;  /* 0x0000008fd8967223 */ /* 0x040fe20000010093 */
[----:B------:R-:W-:Y:S01]  /*5f10*/  FMUL.FTZ R154, R203, R154 ;  /* 0x0000009acb9a7220 */ /* 0x000fe20000410000 */
[----:B------:R-:W-:Y:S01]  /*5f20*/  FFMA.FTZ R147, R216, R145, -R152 ;  /* 0x00000091d8937223 */ /* 0x000fe20000010898 */
[----:B------:R-:W-:Y:S01]  /*5f30*/  FFMA.FTZ R218, -R45, R122, R218 ;  /* 0x0000007a2dda7223 */ /* 0x000fe200000101da */
[----:B------:R-:W-:Y:S01]  /*5f40*/  FADD.FTZ R149, R149, R150 ;  /* 0x0000009695957221 */ /* 0x000fe20000010000 */
[----:B------:R-:W-:Y:S01]  /*5f50*/  FMUL.FTZ R145, R45, R187 ;  /* 0x000000bb2d917220 */ /* 0x000fe20000410000 */
[----:B------:R-:W-:Y:S01]  /*5f60*/  FFMA.FTZ R154, R217, R142, R154 ;  /* 0x0000008ed99a7223 */ /* 0x000fe2000001009a */
[----:B------:R-:W-:Y:S01]  /*5f70*/  FADD.FTZ R146, R146, R147 ;  /* 0x0000009392927221 */ /* 0x000fe20000010000 */
[----:B------:R-:W-:Y:S01]  /*5f80*/  FFMA.FTZ R219, -R44, R121, R219 ;  /* 0x000000792cdb7223 */ /* 0x000fe200000101db */
[-C--:B------:R-:W-:Y:S01]  /*5f90*/  FFMA.FTZ R150, R218, R145.reuse, R155 ;  /* 0x00000091da967223 */ /* 0x080fe2000001009b */
[----:B------:R-:W-:Y:S01]  /*5fa0*/  FADD.FTZ R149, R149, R154 ;  /* 0x0000009a95957221 */ /* 0x000fe20000010000 */
[----:B------:R-:W-:Y:S01]  /*5fb0*/  FMUL.FTZ R152, R206, R145 ;  /* 0x00000091ce987220 */ /* 0x000fe20000410000 */
[----:B------:R-:W-:Y:S01]  /*5fc0*/  FADD.FTZ R151, R146, R151 ;  /* 0x0000009792977221 */ /* 0x000fe20000010000 */
[----:B------:R-:W-:Y:S01]  /*5fd0*/  FMUL.FTZ R146, R44, R186 ;  /* 0x000000ba2c927220 */ /* 0x000fe20000410000 */
[----:B------:R-:W-:Y:S01]  /*5fe0*/  FADD.FTZ R149, R149, R150 ;  /* 0x0000009695957221 */ /* 0x000fe20000010000 */
[----:B------:R-:W-:Y:S01]  /*5ff0*/  FFMA.FTZ R152, R218, R153, -R152 ;  /* 0x00000099da987223 */ /* 0x000fe20000010898 */
[----:B------:R-:W-:Y:S01]  /*6000*/  FMUL.FTZ R150, R44, R19 ;  /* 0x000000132c967220 */ /* 0x000fe20000410000 */
[----:B------:R-:W-:Y:S01]  /*6010*/  FMUL.FTZ R153, R205, R146 ;  /* 0x00000092cd997220 */ /* 0x000fe20000410000 */
[C---:B------:R-:W-:Y:S01]  /*6020*/  FMUL.FTZ R147, R43.reuse, R185 ;  /* 0x000000b92b937220 */ /* 0x040fe20000410000 */
[----:B------:R-:W-:Y:S01]  /*6030*/  FFMA.FTZ R222, -R43, R120, R222 ;  /* 0x000000782bde7223 */ /* 0x000fe200000101de */
[-C--:B------:R-:W-:Y:S01]  /*6040*/  FMUL.FTZ R154, R205, R150.reuse ;  /* 0x00000096cd9a7220 */ /* 0x080fe20000410000 */
[----:B------:R-:W-:Y:S01]  /*6050*/  FFMA.FTZ R156, R219, R150, -R153 ;  /* 0x00000096db9c7223 */ /* 0x000fe20000010899 */
[----:B------:R-:W-:Y:S01]  /*6060*/  FMUL.FTZ R150, R42, R184 ;  /* 0x000000b82a967220 */ /* 0x000fe20000410000 */
[----:B------:R-:W-:Y:S01]  /*6070*/  FMUL.FTZ R155, R43, R16 ;  /* 0x000000102b9b7220 */ /* 0x000fe20000410000 */
[----:B------:R-:W-:Y:S01]  /*6080*/  FFMA.FTZ R154, R219, R146, R154 ;  /* 0x00000092db9a7223 */ /* 0x000fe2000001009a */
[----:B------:R-:W-:Y:S01]  /*6090*/  FMUL.FTZ R157, R208, R147 ;  /* 0x00000093d09d7220 */ /* 0x000fe20000410000 */
[----:B------:R-:W-:Y:S01]  /*60a0*/  FFMA.FTZ R221, -R42, R119, R221 ;  /* 0x000000772add7223 */ /* 0x000fe200000101dd */
[----:B------:R-:W-:Y:S01]  /*60b0*/  FMUL.FTZ R153, R215, R150 ;  /* 0x00000096d7997220 */ /* 0x000fe20000410000 */
[----:B------:R-:W-:Y:S01]  /*60c0*/  FADD.FTZ R149, R149, R154 ;  /* 0x0000009a95957221 */ /* 0x000fe20000010000 */
[-C--:B------:R-:W-:Y:S01]  /*60d0*/  FFMA.FTZ R154, R222, R155.reuse, -R157 ;  /* 0x0000009bde9a7223 */ /* 0x080fe2000001089d */
[----:B------:R-:W-:Y:S01]  /*60e0*/  FADD.FTZ R151, R151, R152 ;  /* 0x0000009897977221 */ /* 0x000fe20000010000 */
[----:B------:R-:W-:Y:S01]  /*60f0*/  FMUL.FTZ R155, R208, R155 ;  /* 0x0000009bd09b7220 */ /* 0x000fe20000410000 */
[----:B------:R-:W-:Y:S01]  /*6100*/  FFMA.FTZ R158, R221, R158, -R153 ;  /* 0x0000009edd9e7223 */ /* 0x000fe20000010899 */
[----:B------:R-:W-:Y:S01]  /*6110*/  FMUL.FTZ R153, R41, R183 ;  /* 0x000000b729997220 */ /* 0x000fe20000410000 */
[----:B------:R-:W-:Y:S01]  /*6120*/  FADD.FTZ R151, R151, R156 ;  /* 0x0000009c97977221 */ /* 0x000fe20000010000 */
[----:B------:R-:W-:Y:S01]  /*6130*/  FFMA.FTZ R152, R222, R147, R155 ;  /* 0x00000093de987223 */ /* 0x000fe2000001009b */
[C---:B------:R-:W-:Y:S01]  /*6140*/  FFMA.FTZ R224, -R41.reuse, R130, R224 ;  /* 0x0000008229e07223 */ /* 0x040fe200000101e0 */
[----:B------:R-:W-:Y:S01]  /*6150*/  FMUL.FTZ R155, R41, R2 ;  /* 0x00000002299b7220 */ /* 0x000fe20000410000 */
[----:B------:R-:W-:Y:S01]  /*6160*/  FMUL.FTZ R157, R220, R153 ;  /* 0x00000099dc9d7220 */ /* 0x000fe20000410000 */
[----:B------:R-:W-:Y:S01]  /*6170*/  FADD.FTZ R149, R149, R152 ;  /* 0x0000009895957221 */ /* 0x000fe20000010000 */
[----:B------:R-:W-:Y:S01]  /*6180*/  FFMA.FTZ R160, R221, R150, R160 ;  /* 0x00000096dda07223 */ /* 0x000fe200000100a0 */
[----:B------:R-:W-:Y:S01]  /*6190*/  FADD.FTZ R151, R151, R154 ;  /* 0x0000009a97977221 */ /* 0x000fe20000010000 */
[----:B------:R-:W-:Y:S01]  /*61a0*/  FMUL.FTZ R156, R40, R182 ;  /* 0x000000b6289c7220 */ /* 0x000fe20000410000 */
[-C--:B------:R-:W-:Y:S01]  /*61b0*/  FFMA.FTZ R154, R224, R155.reuse, -R157 ;  /* 0x0000009be09a7223 */ /* 0x080fe2000001089d */
[----:B------:R-:W-:Y:S01]  /*61c0*/  FMUL.FTZ R155, R220, R155 ;  /* 0x0000009bdc9b7220 */ /* 0x000fe20000410000 */
[----:B------:R-:W-:Y:S01]  /*61d0*/  FADD.FTZ R149, R149, R160 ;  /* 0x000000a095957221 */ /* 0x000fe20000010000 */
[----:B------:R-:W-:Y:S01]  /*61e0*/  FFMA.FTZ R207, -R40, R129, R207 ;  /* 0x0000008128cf7223 */ /* 0x000fe200000101cf */
[-C--:B------:R-:W-:Y:S01]  /*61f0*/  FMUL.FTZ R160, R198, R156.reuse ;  /* 0x0000009cc6a07220 */ /* 0x080fe20000410000 */
[----:B------:R-:W-:Y:S01]  /*6200*/  FADD.FTZ R151, R151, R158 ;  /* 0x0000009e97977221 */ /* 0x000fe20000010000 */
[----:B------:R-:W-:Y:S01]  /*6210*/  FFMA.FTZ R152, R224, R153, R155 ;  /* 0x00000099e0987223 */ /* 0x000fe2000001009b */
[-C--:B------:R-:W-:Y:S01]  /*6220*/  FMUL.FTZ R158, R198, R159.reuse ;  /* 0x0000009fc69e7220 */ /* 0x080fe20000410000 */
[----:B------:R-:W-:Y:S01]  /*6230*/  FMUL.FTZ R157, R164, UR29 ;  /* 0x0000001da49d7c20 */ /* 0x000fe20008410000 */
[----:B------:R-:W-:Y:S01]  /*6240*/  FFMA.FTZ R160, R207, R159, -R160 ;  /* 0x0000009fcfa07223 */ /* 0x000fe200000108a0 */
[----:B------:R-:W-:Y:S01]  /*6250*/  FADD.FTZ R151, R151, R154 ;  /* 0x0000009a97977221 */ /* 0x000fe20000010000 */
[----:B------:R-:W-:Y:S01]  /*6260*/  FADD.FTZ R149, R149, R152 ;  /* 0x0000009895957221 */ /* 0x000fe20000010000 */
[----:B------:R-:W-:Y:S01]  /*6270*/  FFMA.FTZ R158, R207, R156, R158 ;  /* 0x0000009ccf9e7223 */ /* 0x000fe2000001009e */
[----:B------:R-:W-:Y:S01]  /*6280*/  FFMA.FTZ R157, R180, UR28, R157 ;  /* 0x0000001cb49d7c23 */ /* 0x000fe2000801009d */
[----:B------:R-:W-:Y:S01]  /*6290*/  FADD.FTZ R151, R151, R160 ;  /* 0x000000a097977221 */ /* 0x000fe20000010000 */
[----:B------:R-:W-:Y:S01]  /*62a0*/  FMUL.FTZ R152, R182, UR29 ;  /* 0x0000001db6987c20 */ /* 0x000fe20008410000 */
[----:B------:R-:W-:Y:S01]  /*62b0*/  FADD.FTZ R158, R149, R158 ;  /* 0x0000009e959e7221 */ /* 0x000fe20000010000 */
[----:B------:R-:W-:Y:S01]  /*62c0*/  FFMA.FTZ R139, R196, R157, R139 ;  /* 0x0000009dc48b7223 */ /* 0x000fe2000001008b */
[----:B------:R-:W-:Y:S01]  /*62d0*/  FADD.FTZ R151, R151, R144 ;  /* 0x0000009097977221 */ /* 0x000fe20000010000 */
[----:B------:R-:W0:Y:S01]  /*62e0*/  SHFL.DOWN PT, R154, R15, 0x1, 0x1f ;  /* 0x08201f000f9a7f89 */ /* 0x000e2200000e0000 */
[----:B------:R-:W-:Y:S01]  /*62f0*/  FADD.FTZ R158, R158, R141 ;  /* 0x0000008d9e9e7221 */ /* 0x000fe20000010000 */
[----:B------:R-:W-:Y:S01]  /*6300*/  FFMA.FTZ R148, R148, R180, R139 ;  /* 0x000000b494947223 */ /* 0x000fe2000001008b */
[----:B------:R-:W-:Y:S01]  /*6310*/  FFMA.FTZ R139, R3, UR28, -R152 ;  /* 0x0000001c038b7c23 */ /* 0x000fe20008010898 */
[----:B------:R-:W-:Y:S01]  /*6320*/  FADD.FTZ R151, R151, R12 ;  /* 0x0000000c97977221 */ /* 0x000fe20000010000 */
[----:B------:R-:W-:Y:S01]  /*6330*/  FADD.FTZ R12, R158, R13 ;  /* 0x0000000d9e0c7221 */ /* 0x000fe20000010000 */
[----:B------:R-:W1:Y:S01]  /*6340*/  SHFL.DOWN PT, R141, R14, 0x1, 0x1f ;  /* 0x08201f000e8d7f89 */ /* 0x000e6200000e0000 */
[----:B------:R-:W-:Y:S01]  /*6350*/  FMUL.FTZ R198, R198, R139 ;  /* 0x0000008bc6c67220 */ /* 0x000fe20000410000 */
[----:B------:R-:W-:Y:S01]  /*6360*/  FMUL.FTZ R3, R3, UR29 ;  /* 0x0000001d03037c20 */ /* 0x000fe20008410000 */
[----:B------:R-:W-:Y:S01]  /*6370*/  FADD.FTZ R101, R148, R101 ;  /* 0x0000006594657221 */ /* 0x000fe20000010000 */
[----:B------:R-:W2:Y:S01]  /*6380*/  SHFL.DOWN PT, R139, R12, 0x1, 0x1f ;  /* 0x08201f000c8b7f89 */ /* 0x000ea200000e0000 */
[----:B------:R-:W-:Y:S01]  /*6390*/  FADD.FTZ R75, R150, R75 ;  /* 0x0000004b964b7221 */ /* 0x000fe20000010000 */
[----:B------:R-:W-:Y:S01]  /*63a0*/  FFMA.FTZ R144, R182, UR28, R3 ;  /* 0x0000001cb6907c23 */ /* 0x000fe20008010003 */
[----:B------:R-:W-:Y:S01]  /*63b0*/  FMUL.FTZ R3, R183, UR29 ;  /* 0x0000001db7037c20 */ /* 0x000fe20008410000 */
[----:B------:R-:W3:Y:S01]  /*63c0*/  SHFL.DOWN PT, R152, R151, 0x1, 0x1f ;  /* 0x08201f0097987f89 */ /* 0x000ee200000e0000 */
[----:B------:R-:W-:Y:S01]  /*63d0*/  FADD.FTZ R102, R163, R102 ;  /* 0x00000066a3667221 */ /* 0x000fe20000010000 */
[----:B------:R-:W-:Y:S01]  /*63e0*/  FFMA.FTZ R144, R207, R144, R198 ;  /* 0x00000090cf907223 */ /* 0x000fe200000100c6 */
[C---:B------:R-:W-:Y:S01]  /*63f0*/  FFMA.FTZ R3, R2.reuse, UR28, -R3 ;  /* 0x0000001c02037c23 */ /* 0x040fe20008010803 */
[----:B------:R-:W-:Y:S01]  /*6400*/  FMUL.FTZ R2, R2, UR29 ;  /* 0x0000001d02027c20 */ /* 0x000fe20008410000 */
[----:B------:R-:W-:Y:S01]  /*6410*/  FADD.FTZ R73, R156, R73 ;  /* 0x000000499c497221 */ /* 0x000fe20000010000 */
[----:B------:R-:W-:Y:S01]  /*6420*/  FFMA.FTZ R129, R129, R182, R144 ;  /* 0x000000b681817223 */ /* 0x000fe20000010090 */
[----:B------:R-:W-:Y:S01]  /*6430*/  FMUL.FTZ R13, R220, R3 ;  /* 0x00000003dc0d7220 */ /* 0x000fe20000410000 */
[----:B------:R-:W-:Y:S01]  /*6440*/  FFMA.FTZ R3, R183, UR28, R2 ;  /* 0x0000001cb7037c23 */ /* 0x000fe20008010002 */
[----:B------:R-:W-:Y:S01]  /*6450*/  FMUL.FTZ R2, R184, UR29 ;  /* 0x0000001db8027c20 */ /* 0x000fe20008410000 */
[----:B------:R-:W-:Y:S01]  /*6460*/  FADD.FTZ R100, R129, R100 ;  /* 0x0000006481647221 */ /* 0x000fe20000010000 */
[----:B0-----:R-:W-:Y:S01]  /*6470*/  @!P1 FADD.FTZ R15, R15, R154 ;  /* 0x0000009a0f0f9221 */ /* 0x001fe20000010000 */
[----:B------:R-:W-:Y:S01]  /*6480*/  FFMA.FTZ R3, R224, R3, R13 ;  /* 0x00000003e0037223 */ /* 0x000fe2000001000d */
[----:B------:R-:W-:Y:S01]  /*6490*/  MOV R13, R151 ;  /* 0x00000097000d7202 */ /* 0x000fe20000000f00 */
[C---:B------:R-:W-:Y:S01]  /*64a0*/  FFMA.FTZ R2, R17.reuse, UR28, -R2 ;  /* 0x0000001c11027c23 */ /* 0x040fe20008010802 */
[----:B------:R-:W-:Y:S01]  /*64b0*/  FMUL.FTZ R17, R17, UR29 ;  /* 0x0000001d11117c20 */ /* 0x000fe20008410000 */
[----:B-1----:R-:W-:Y:S01]  /*64c0*/  @!P1 FADD.FTZ R14, R14, R141 ;  /* 0x0000008d0e0e9221 */ /* 0x002fe20000010000 */
[----:B------:R-:W0:Y:S01]  /*64d0*/  SHFL.DOWN PT, R150, R15, 0x2, 0x1f ;  /* 0x08401f000f967f89 */ /* 0x000e2200000e0000 */
[----:B------:R-:W-:Y:S01]  /*64e0*/  FFMA.FTZ R144, R130, R183, R3 ;  /* 0x000000b782907223 */ /* 0x000fe20000010003 */
[----:B------:R-:W-:Y:S01]  /*64f0*/  FMUL.FTZ R130, R215, R2 ;  /* 0x00000002d7827220 */ /* 0x000fe20000410000 */
[----:B--2---:R-:W-:Y:S01]  /*6500*/  @!P1 FADD.FTZ R12, R139, R12 ;  /* 0x0000000c8b0c9221 */ /* 0x004fe20000010000 */
[----:B------:R-:W-:Y:S01]  /*6510*/  FFMA.FTZ R2, R184, UR28, R17 ;  /* 0x0000001cb8027c23 */ /* 0x000fe20008010011 */
[----:B------:R-:W1:Y:S01]  /*6520*/  SHFL.DOWN PT, R139, R14, 0x2, 0x1f ;  /* 0x08401f000e8b7f89 */ /* 0x000e6200000e0000 */
[----:B------:R-:W-:Y:S01]  /*6530*/  FMUL.FTZ R3, R185, UR29 ;  /* 0x0000001db9037c20 */ /* 0x000fe20008410000 */
[----:B---3--:R-:W-:Y:S01]  /*6540*/  @!P1 FADD.FTZ R13, R13, R152 ;  /* 0x000000980d0d9221 */ /* 0x008fe20000010000 */
[----:B------:R-:W-:Y:S01]  /*6550*/  ISETP.GT.AND P1, PT, R109, 0x1d, PT ;  /* 0x0000001d6d00780c */ /* 0x000fe20003f24270 */
[----:B------:R-:W2:Y:S01]  /*6560*/  SHFL.DOWN PT, R129, R12, 0x2, 0x1f ;  /* 0x08401f000c817f89 */ /* 0x000ea200000e0000 */
[----:B------:R-:W-:Y:S01]  /*6570*/  FFMA.FTZ R2, R221, R2, R130 ;  /* 0x00000002dd027223 */ /* 0x000fe20000010082 */
[C---:B------:R-:W-:Y:S01]  /*6580*/  FFMA.FTZ R3, R16.reuse, UR28, -R3 ;  /* 0x0000001c10037c23 */ /* 0x040fe20008010803 */
[----:B------:R-:W-:Y:S01]  /*6590*/  FMUL.FTZ R16, R16, UR29 ;  /* 0x0000001d10107c20 */ /* 0x000fe20008410000 */
[----:B------:R-:W3:Y:S01]  /*65a0*/  SHFL.DOWN PT, R148, R13, 0x2, 0x1f ;  /* 0x08401f000d947f89 */ /* 0x000ee200000e0000 */
[----:B------:R-:W-:Y:S01]  /*65b0*/  FFMA.FTZ R119, R119, R184, R2 ;  /* 0x000000b877777223 */ /* 0x000fe20000010002 */
[----:B------:R-:W-:Y:S01]  /*65c0*/  FADD.FTZ R99, R144, R99 ;  /* 0x0000006390637221 */ /* 0x000fe20000010000 */
[----:B------:R-:W-:Y:S01]  /*65d0*/  FMUL.FTZ R17, R208, R3 ;  /* 0x00000003d0117220 */ /* 0x000fe20000410000 */
[----:B------:R-:W-:Y:S01]  /*65e0*/  FFMA.FTZ R3, R185, UR28, R16 ;  /* 0x0000001cb9037c23 */ /* 0x000fe20008010010 */
[----:B------:R-:W-:Y:S01]  /*65f0*/  FADD.FTZ R98, R119, R98 ;  /* 0x0000006277627221 */ /* 0x000fe20000010000 */
[----:B------:R-:W-:Y:S01]  /*6600*/  FMUL.FTZ R2, R186, UR29 ;  /* 0x0000001dba027c20 */ /* 0x000fe20008410000 */
[----:B------:R-:W-:Y:S01]  /*6610*/  FADD.FTZ R74, R153, R74 ;  /* 0x0000004a994a7221 */ /* 0x000fe20000010000 */
[----:B------:R-:W-:Y:S01]  /*6620*/  FFMA.FTZ R3, R222, R3, R17 ;  /* 0x00000003de037223 */ /* 0x000fe20000010011 */
[----:B------:R-:W-:Y:S01]  /*6630*/  FADD.FTZ R76, R147, R76 ;  /* 0x0000004c934c7221 */ /* 0x000fe20000010000 */
[----:B------:R-:W-:Y:S01]  /*6640*/  FFMA.FTZ R2, R19, UR28, -R2 ;  /* 0x0000001c13027c23 */ /* 0x000fe20008010802 */
[----:B0-----:R-:W-:Y:S01]  /*6650*/  @!P1 FADD.FTZ R15, R15, R150 ;  /* 0x000000960f0f9221 */ /* 0x001fe20000010000 */
[----:B------:R-:W-:Y:S01]  /*6660*/  FFMA.FTZ R16, R120, R185, R3 ;  /* 0x000000b978107223 */ /* 0x000fe20000010003 */
[----:B------:R-:W-:Y:S01]  /*6670*/  FMUL.FTZ R3, R187, UR29 ;  /* 0x0000001dbb037c20 */ /* 0x000fe20008410000 */
[----:B------:R-:W-:Y:S01]  /*6680*/  FMUL.FTZ R120, R205, R2 ;  /* 0x00000002cd787220 */ /* 0x000fe20000410000 */
[----:B------:R-:W-:Y:S01]  /*6690*/  FMUL.FTZ R19, R19, UR29 ;  /* 0x0000001d13137c20 */ /* 0x000fe20008410000 */
[----:B-1----:R-:W-:Y:S01]  /*66a0*/  @!P1 FADD.FTZ R14, R14, R139 ;  /* 0x0000008b0e0e9221 */ /* 0x002fe20000010000 */
[----:B------:R-:W0:Y:S01]  /*66b0*/  SHFL.DOWN PT, R144, R15, 0x4, 0x1f ;  /* 0x08801f000f907f89 */ /* 0x000e2200000e0000 */
[----:B------:R-:W-:Y:S01]  /*66c0*/  FFMA.FTZ R3, R18, UR28, -R3 ;  /* 0x0000001c12037c23 */ /* 0x000fe20008010803 */
[----:B------:R-:W-:Y:S01]  /*66d0*/  FMUL.FTZ R2, R188, UR29 ;  /* 0x0000001dbc027c20 */ /* 0x000fe20008410000 */
[----:B--2---:R-:W-:Y:S01]  /*66e0*/  @!P1 FADD.FTZ R12, R12, R129 ;  /* 0x000000810c0c9221 */ /* 0x004fe20000010000 */
[----:B------:R-:W-:Y:S01]  /*66f0*/  FMUL.FTZ R18, R18, UR29 ;  /* 0x0000001d12127c20 */ /* 0x000fe20008410000 */
[----:B------:R-:W1:Y:S01]  /*6700*/  SHFL.DOWN PT, R129, R14, 0x4, 0x1f ;  /* 0x08801f000e817f89 */ /* 0x000e6200000e0000 */
[----:B------:R-:W-:Y:S01]  /*6710*/  FADD.FTZ R97, R16, R97 ;  /* 0x0000006110617221 */ /* 0x000fe20000010000 */
[----:B---3--:R-:W-:Y:S01]  /*6720*/  @!P1 FADD.FTZ R13, R13, R148 ;  /* 0x000000940d0d9221 */ /* 0x008fe20000010000 */
[----:B------:R-:W-:Y:S01]  /*6730*/  ISETP.GT.AND P1, PT, R109, 0x1b, PT ;  /* 0x0000001b6d00780c */ /* 0x000fe20003f24270 */
[----:B------:R-:W2:Y:S01]  /*6740*/  SHFL.DOWN PT, R119, R12, 0x4, 0x1f ;  /* 0x08801f000c777f89 */ /* 0x000ea200000e0000 */
[----:B------:R-:W-:Y:S01]  /*6750*/  FMUL.FTZ R17, R206, R3 ;  /* 0x00000003ce117220 */ /* 0x000fe20000410000 */
[----:B------:R-:W-:Y:S01]  /*6760*/  FFMA.FTZ R16, R186, UR28, R19 ;  /* 0x0000001cba107c23 */ /* 0x000fe20008010013 */
[----:B------:R-:W-:Y:S01]  /*6770*/  FFMA.FTZ R2, R21, UR28, -R2 ;  /* 0x0000001c15027c23 */ /* 0x000fe20008010802 */
[----:B------:R-:W3:Y:S01]  /*6780*/  SHFL.DOWN PT, R130, R13, 0x4, 0x1f ;  /* 0x08801f000d827f89 */ /* 0x000ee200000e0000 */
[----:B------:R-:W-:Y:S01]  /*6790*/  FFMA.FTZ R3, R187, UR28, R18 ;  /* 0x0000001cbb037c23 */ /* 0x000fe20008010012 */
[----:B------:R-:W-:Y:S01]  /*67a0*/  FMUL.FTZ R21, R21, UR29 ;  /* 0x0000001d15157c20 */ /* 0x000fe20008410000 */
[----:B------:R-:W-:Y:S01]  /*67b0*/  FFMA.FTZ R120, R219, R16, R120 ;  /* 0x00000010db787223 */ /* 0x000fe20000010078 */
[----:B------:R-:W-:Y:S01]  /*67c0*/  FMUL.FTZ R16, R203, R2 ;  /* 0x00000002cb107220 */ /* 0x000fe20000410000 */
[----:B------:R-:W-:Y:S01]  /*67d0*/  FFMA.FTZ R3, R218, R3, R17 ;  /* 0x00000003da037223 */ /* 0x000fe20000010011 */
[----:B------:R-:W-:Y:S01]  /*67e0*/  FFMA.FTZ R2, R188, UR28, R21 ;  /* 0x0000001cbc027c23 */ /* 0x000fe20008010015 */
[----:B------:R-:W-:Y:S01]  /*67f0*/  FFMA.FTZ R121, R121, R186, R120 ;  /* 0x000000ba79797223 */ /* 0x000fe20000010078 */
[----:B------:R-:W-:Y:S01]  /*6800*/  FADD.FTZ R77, R146, R77 ;  /* 0x0000004d924d7221 */ /* 0x000fe20000010000 */
[----:B------:R-:W-:Y:S01]  /*6810*/  FFMA.FTZ R122, R122, R187, R3 ;  /* 0x000000bb7a7a7223 */ /* 0x000fe20000010003 */
[----:B------:R-:W-:Y:S01]  /*6820*/  FFMA.FTZ R2, R217, R2, R16 ;  /* 0x00000002d9027223 */ /* 0x000fe20000010010 */
[----:B0-----:R-:W-:Y:S01]  /*6830*/  @!P1 FADD.FTZ R15, R15, R144 ;  /* 0x000000900f0f9221 */ /* 0x001fe20000010000 */
[----:B------:R-:W-:Y:S01]  /*6840*/  FMUL.FTZ R3, R189, UR29 ;  /* 0x0000001dbd037c20 */ /* 0x000fe20008410000 */
[----:B------:R-:W-:Y:S01]  /*6850*/  FADD.FTZ R78, R145, R78 ;  /* 0x0000004e914e7221 */ /* 0x000fe20000010000 */
[----:B------:R-:W-:Y:S01]  /*6860*/  FFMA.FTZ R123, R123, R188, R2 ;  /* 0x000000bc7b7b7223 */ /* 0x000fe20000010002 */
[----:B------:R-:W-:Y:S01]  /*6870*/  FMUL.FTZ R2, R190, UR29 ;  /* 0x0000001dbe027c20 */ /* 0x000fe20008410000 */
[----:B-1----:R-:W-:Y:S01]  /*6880*/  @!P1 FADD.FTZ R14, R14, R129 ;  /* 0x000000810e0e9221 */ /* 0x002fe20000010000 */
[----:B------:R-:W0:Y:S01]  /*6890*/  SHFL.DOWN PT, R120, R15, 0x8, 0x1f ;  /* 0x09001f000f787f89 */ /* 0x000e2200000e0000 */
        /* <DEDUP_REMOVED lines=13> */
[----:B------:R-:W-:Y:S01]  /*6970*/  FMUL.FTZ R16, R201, R2 ;  /* 0x00000002c9107220 */ /* 0x000fe20000410000 */
[----:B------:R-:W-:Y:S01]  /*6980*/  FFMA.FTZ R2, R190, UR28, R23 ;  /* 0x0000001cbe027c23 */ /* 0x000fe20008010017 */
[----:B------:R-:W-:Y:S01]  /*6990*/  FMUL.FTZ R3, R191, UR29 ;  /* 0x0000001dbf037c20 */ /* 0x000fe20008410000 */
[----:B------:R-:W-:Y:S01]  /*69a0*/  FFMA.FTZ R124, R124, R189, R17 ;  /* 0x000000bd7c7c7223 */ /* 0x000fe20000010011 */
[----:B------:R-:W-:Y:S01]  /*69b0*/  FADD.FTZ R96, R121, R96 ;  /* 0x0000006079607221 */ /* 0x000fe20000010000 */
[----:B------:R-:W-:Y:S01]  /*69c0*/  FFMA.FTZ R2, R213, R2, R16 ;  /* 0x00000002d5027223 */ /* 0x000fe20000010010 */
[C---:B------:R-:W-:Y:S01]  /*69d0*/  FFMA.FTZ R3, R22.reuse, UR28, -R3 ;  /* 0x0000001c16037c23 */ /* 0x040fe20008010803 */
[----:B------:R-:W-:Y:S01]  /*69e0*/  FMUL.FTZ R22, R22, UR29 ;  /* 0x0000001d16167c20 */ /* 0x000fe20008410000 */
[----:B------:R-:W-:Y:S01]  /*69f0*/  FADD.FTZ R79, R142, R79 ;  /* 0x0000004f8e4f7221 */ /* 0x000fe20000010000 */
[----:B------:R-:W-:Y:S01]  /*6a00*/  FFMA.FTZ R125, R125, R190, R2 ;  /* 0x000000be7d7d7223 */ /* 0x000fe20000010002 */
[----:B------:R-:W-:Y:S01]  /*6a10*/  FMUL.FTZ R17, R202, R3 ;  /* 0x00000003ca117220 */ /* 0x000fe20000410000 */
[----:B------:R-:W-:Y:S01]  /*6a20*/  FMUL.FTZ R2, R192, UR29 ;  /* 0x0000001dc0027c20 */ /* 0x000fe20008410000 */
[----:B------:R-:W-:Y:S01]  /*6a30*/  FFMA.FTZ R3, R191, UR28, R22 ;  /* 0x0000001cbf037c23 */ /* 0x000fe20008010016 */
[----:B0-----:R-:W-:Y:S01]  /*6a40*/  @!P1 FADD.FTZ R15, R15, R120 ;  /* 0x000000780f0f9221 */ /* 0x001fe20000010000 */
[----:B-1----:R-:W-:Y:S01]  /*6a50*/  @!P1 FADD.FTZ R14, R14, R21 ;  /* 0x000000150e0e9221 */ /* 0x002fe20000010000 */
[C---:B------:R-:W-:Y:S01]  /*6a60*/  FFMA.FTZ R2, R131.reuse, UR28, -R2 ;  /* 0x0000001c83027c23 */ /* 0x040fe20008010802 */
[----:B------:R-:W-:Y:S01]  /*6a70*/  FFMA.FTZ R3, R214, R3, R17 ;  /* 0x00000003d6037223 */ /* 0x000fe20000010011 */
[----:B------:R-:W-:Y:S01]  /*6a80*/  FMUL.FTZ R131, R131, UR29 ;  /* 0x0000001d83837c20 */ /* 0x000fe20008410000 */
[----:B--2---:R-:W-:Y:S01]  /*6a90*/  @!P1 FADD.FTZ R12, R12, R19 ;  /* 0x000000130c0c9221 */ /* 0x004fe20000010000 */
[----:B------:R-:W0:Y:S01]  /*6aa0*/  SHFL.DOWN PT, R21, R14, 0x10, 0x1f ;  /* 0x0a001f000e157f89 */ /* 0x000e2200000e0000 */
[----:B------:R-:W-:Y:S01]  /*6ab0*/  FMUL.FTZ R16, R199, R2 ;  /* 0x00000002c7107220 */ /* 0x000fe20000410000 */
[----:B------:R-:W-:Y:S01]  /*6ac0*/  FFMA.FTZ R126, R126, R191, R3 ;  /* 0x000000bf7e7e7223 */ /* 0x000fe20000010003 */
[----:B---3--:R-:W-:Y:S01]  /*6ad0*/  @!P1 FADD.FTZ R13, R13, R18 ;  /* 0x000000120d0d9221 */ /* 0x008fe20000010000 */
[----:B------:R-:W1:Y:S01]  /*6ae0*/  SHFL.DOWN PT, R19, R12, 0x10, 0x1f ;  /* 0x0a001f000c137f89 */ /* 0x000e6200000e0000 */
[----:B------:R-:W-:Y:S01]  /*6af0*/  FFMA.FTZ R2, R192, UR28, R131 ;  /* 0x0000001cc0027c23 */ /* 0x000fe20008010083 */
[----:B------:R-:W-:Y:S01]  /*6b00*/  FMUL.FTZ R3, R193, UR29 ;  /* 0x0000001dc1037c20 */ /* 0x000fe20008410000 */
[----:B------:R-:W-:Y:S01]  /*6b10*/  ISETP.GT.AND P1, PT, R109, 0xf, PT ;  /* 0x0000000f6d00780c */ /* 0x000fe20003f24270 */
[----:B------:R-:W2:Y:S01]  /*6b20*/  SHFL.DOWN PT, R20, R15, 0x10, 0x1f ;  /* 0x0a001f000f147f89 */ /* 0x000ea200000e0000 */
[----:B------:R-:W-:Y:S01]  /*6b30*/  FFMA.FTZ R2, R211, R2, R16 ;  /* 0x00000002d3027223 */ /* 0x000fe20000010010 */
[----:B------:R-:W-:Y:S01]  /*6b40*/  FFMA.FTZ R17, R132, UR28, -R3 ;  /* 0x0000001c84117c23 */ /* 0x000fe20008010803 */
[----:B------:R-:W-:Y:S01]  /*6b50*/  FMUL.FTZ R3, R194, UR29 ;  /* 0x0000001dc2037c20 */ /* 0x000fe20008410000 */
[----:B------:R-:W3:Y:S01]  /*6b60*/  SHFL.DOWN PT, R18, R13, 0x10, 0x1f ;  /* 0x0a001f000d127f89 */ /* 0x000ee200000e0000 */
[----:B------:R-:W-:Y:S01]  /*6b70*/  FFMA.FTZ R127, R127, R192, R2 ;  /* 0x000000c07f7f7223 */ /* 0x000fe20000010002 */
[----:B------:R-:W-:Y:S01]  /*6b80*/  FMUL.FTZ R132, R132, UR29 ;  /* 0x0000001d84847c20 */ /* 0x000fe20008410000 */
[----:B------:R-:W-:Y:S01]  /*6b90*/  FFMA.FTZ R2, R178, UR28, -R3 ;  /* 0x0000001cb2027c23 */ /* 0x000fe20008010803 */
[----:B------:R-:W-:Y:S01]  /*6ba0*/  FMUL.FTZ R3, R195, UR29 ;  /* 0x0000001dc3037c20 */ /* 0x000fe20008410000 */
[----:B------:R-:W-:Y:S01]  /*6bb0*/  FMUL.FTZ R23, R200, R17 ;  /* 0x00000011c8177220 */ /* 0x000fe20000410000 */
[----:B------:R-:W-:Y:S01]  /*6bc0*/  FADD.FTZ R95, R122, R95 ;  /* 0x0000005f7a5f7221 */ /* 0x000fe20000010000 */
[----:B------:R-:W-:Y:S01]  /*6bd0*/  FMUL.FTZ R16, R37, R2 ;  /* 0x0000000225107220 */ /* 0x000fe20000410000 */
[C---:B------:R-:W-:Y:S01]  /*6be0*/  FFMA.FTZ R3, R136.reuse, UR28, -R3 ;  /* 0x0000001c88037c23 */ /* 0x040fe20008010803 */
[----:B------:R-:W-:Y:S01]  /*6bf0*/  FMUL.FTZ R136, R136, UR29 ;  /* 0x0000001d88887c20 */ /* 0x000fe20008410000 */
[----:B------:R-:W-:Y:S01]  /*6c00*/  FADD.FTZ R80, R143, R80 ;  /* 0x000000508f507221 */ /* 0x000fe20000010000 */
[----:B------:R-:W-:Y:S01]  /*6c10*/  FADD.FTZ R94, R123, R94 ;  /* 0x0000005e7b5e7221 */ /* 0x000fe20000010000 */
[----:B0-----:R-:W-:Y:S01]  /*6c20*/  @!P1 FADD.FTZ R14, R14, R21 ;  /* 0x000000150e0e9221 */ /* 0x001fe20000010000 */
[----:B------:R-:W-:Y:S01]  /*6c30*/  FMUL.FTZ R17, R36, R3 ;  /* 0x0000000324117220 */ /* 0x000fe20000410000 */
[----:B------:R-:W-:Y:S01]  /*6c40*/  FFMA.FTZ R21, R193, UR28, R132 ;  /* 0x0000001cc1157c23 */ /* 0x000fe20008010084 */
[----:B------:R-:W-:Y:S01]  /*6c50*/  FFMA.FTZ R3, R195, UR28, R136 ;  /* 0x0000001cc3037c23 */ /* 0x000fe20008010088 */
[----:B-1----:R-:W-:Y:S01]  /*6c60*/  @!P1 FADD.FTZ R12, R12, R19 ;  /* 0x000000130c0c9221 */ /* 0x002fe20000010000 */
[----:B------:R-:W-:Y:S01]  /*6c70*/  FMUL.FTZ R19, R178, UR29 ;  /* 0x0000001db2137c20 */ /* 0x000fe20008410000 */
[----:B------:R-:W-:Y:S01]  /*6c80*/  FFMA.FTZ R21, R212, R21, R23 ;  /* 0x00000015d4157223 */ /* 0x000fe20000010017 */
[----:B------:R-:W-:Y:S01]  /*6c90*/  FFMA.FTZ R3, R210, R3, R17 ;  /* 0x00000003d2037223 */ /* 0x000fe20000010011 */
[----:B--2---:R-:W-:Y:S01]  /*6ca0*/  @!P1 FADD.FTZ R15, R15, R20 ;  /* 0x000000140f0f9221 */ /* 0x004fe20000010000 */
[----:B------:R-:W-:Y:S01]  /*6cb0*/  FFMA.FTZ R2, R194, UR28, R19 ;  /* 0x0000001cc2027c23 */ /* 0x000fe20008010013 */
        /* <DEDUP_REMOVED lines=40> */
.L_x_9454:
[----:B------:R-:W-:Y:S05]  /*6f40*/  BSYNC B0 ;  /* 0x0000000000007941 */ /* 0x000fea0003800000 */
.L_x_9453:
[----:B------:R-:W-:-:S04]  /*6f50*/  IADD3 R55, R55, 0x1, RZ ;  /* 0x0000000137377810 */ /* 0x000fc80007ffe0ff */
[----:B------:R-:W-:-:S13]  /*6f60*/  ISETP.GE.AND P0, PT, R55, UR31, PT ;  /* 0x0000001f37007c0c */ /* 0x000fda000bf06270 */
[----:B------:R-:W-:Y:S05]  /*6f70*/  @!P0 BRA `(.L_x_9455) ;  /* 0xffffffa000c88947 */ /* 0x000fea000383ffff */
.L_x_9424:
[----:B------:R-:W-:Y:S01]  /*6f80*/  BAR.SYNC.DEFER_BLOCKING 0x0 ;  /* 0x0000000000007b1d */ /* 0x000fe20000010000 */
[----:B------:R-:W-:Y:S01]  /*6f90*/  LEA R3, R109, R106, 0x1 ;  /* 0x0000006a6d037211 */ /* 0x000fe200078e08ff */
[----:B------:R-:W-:Y:S01]  /*6fa0*/  UIADD3 UR22, UP0, UR22, -0x800, URZ ;  /* 0xfffff80016167890 */ /* 0x000fe2000ff1e03f */
[----:B01----:R-:W-:Y:S01]  /*6fb0*/  F2FP.F16.F32.PACK_AB R15, R79, R80 ;  /* 0x000000504f0f723e */ /* 0x003fe200000000ff */
[----:B------:R-:W-:Y:S01]  /*6fc0*/  UIADD3 UR24, UP1, UR24, -0x800, URZ ;  /* 0xfffff80018187890 */ /* 0x000fe2000ff3e03f */
[----:B------:R-:W-:-:S03]  /*6fd0*/  F2FP.F16.F32.PACK_AB R14, R81, R82 ;  /* 0x00000052510e723e */ /* 0x000fc600000000ff */
[----:B------:R-:W0:Y:S01]  /*6fe0*/  LDC.64 R6, c[0x0][0x388] ;  /* 0x0000e200ff067b82 */ /* 0x000e220000000a00 */
[----:B------:R-:W-:Y:S01]  /*6ff0*/  F2FP.F16.F32.PACK_AB R13, R83, R84 ;  /* 0x00000054530d723e */ /* 0x000fe200000000ff */
[----:B------:R-:W-:Y:S01]  /*7000*/  ULDC.64 UR4, c[0x0][0x390] ;  /* 0x0000e40000047ab9 */ /* 0x000fe20000000a00 */
[----:B------:R-:W-:Y:S01]  /*7010*/  F2FP.F16.F32.PACK_AB R12, R85, R86 ;  /* 0x00000056550c723e */ /* 0x000fe200000000ff */
[----:B------:R-:W-:Y:S01]  /*7020*/  UIADD3 UR26, UP2, UR26, -0x800, URZ ;  /* 0xfffff8001a1a7890 */ /* 0x000fe2000ff5e03f */
[----:B------:R-:W-:Y:S01]  /*7030*/  F2FP.F16.F32.PACK_AB R71, R71, R72 ;  /* 0x000000484747723e */ /* 0x000fe200000000ff */
[----:B------:R-:W-:Y:S01]  /*7040*/  UIADD3.X UR23, UR23, -0x1, URZ, UP0, !UPT ;  /* 0xffffffff17177890 */ /* 0x000fe200087fe43f */
[----:B------:R-:W-:Y:S01]  /*7050*/  F2FP.F16.F32.PACK_AB R70, R73, R74 ;  /* 0x0000004a4946723e */ /* 0x000fe200000000ff */
[----:B------:R-:W1:Y:S01]  /*7060*/  LDC.64 R10, c[0x0][0x3e0] ;  /* 0x0000f800ff0a7b82 */ /* 0x000e620000000a00 */
[----:B------:R-:W-:Y:S01]  /*7070*/  F2FP.F16.F32.PACK_AB R69, R75, R76 ;  /* 0x0000004c4b45723e */ /* 0x000fe200000000ff */
[----:B------:R-:W-:Y:S01]  /*7080*/  UIADD3.X UR25, UR25, -0x1, URZ, UP1, !UPT ;  /* 0xffffffff19197890 */ /* 0x000fe20008ffe43f */
[----:B------:R-:W-:Y:S01]  /*7090*/  LEA R8, R3, R108, 0x4 ;  /* 0x0000006c03087211 */ /* 0x000fe200078e20ff */
[----:B------:R-:W-:Y:S01]  /*70a0*/  UIADD3.X UR27, UR27, -0x1, URZ, UP2, !UPT ;  /* 0xffffffff1b1b7890 */ /* 0x000fe200097fe43f */
[----:B------:R-:W-:-:S02]  /*70b0*/  F2FP.F16.F32.PACK_AB R68, R77, R78 ;  /* 0x0000004e4d44723e */ /* 0x000fc400000000ff */
[----:B------:R-:W-:Y:S01]  /*70c0*/  IADD3 R40, R107, -0x1, RZ ;  /* 0xffffffff6b287810 */ /* 0x000fe20007ffe0ff */
[----:B------:R-:W2:Y:S01]  /*70d0*/  LDC.64 R28, c[0x0][0x3f0] ;  /* 0x0000fc00ff1c7b82 */ /* 0x000ea20000000a00 */
[----:B------:R3:W-:Y:S02]  /*70e0*/  STS.128 [R8], R12 ;  /* 0x0000000c08007388 */ /* 0x0007e40000000c00 */
[----:B------:R-:W-:Y:S02]  /*70f0*/  SHF.L.U32 R4, R40, 0xa, RZ ;  /* 0x0000000a28047819 */ /* 0x000fe400000006ff */
[----:B------:R-:W-:Y:S01]  /*7100*/  STS.128 [R8+0x10], R68 ;  /* 0x0000104408007388 */ /* 0x000fe20000000c00 */
[----:B------:R-:W-:-:S03]  /*7110*/  NOP ;  /* 0x0000000000007918 */ /* 0x000fc60000000000 */
[----:B------:R-:W4:Y:S01]  /*7120*/  LDS.128 R16, [R103] ;  /* 0x0000000067107984 */ /* 0x000f220000000c00 */
[----:B------:R-:W-:Y:S01]  /*7130*/  SHF.R.S32.HI R5, RZ, 0x1f, R4 ;  /* 0x0000001fff057819 */ /* 0x000fe20000011404 */
[----:B0-----:R-:W-:Y:S02]  /*7140*/  IMAD R0, R6, UR16, RZ ;  /* 0x0000001006007c24 */ /* 0x001fe4000f8e02ff */
[----:B------:R-:W0:Y:S01]  /*7150*/  LDS.128 R20, [R103+0x200] ;  /* 0x0002000067147984 */ /* 0x000e220000000c00 */
[----:B---3--:R-:W-:Y:S01]  /*7160*/  F2FP.F16.F32.PACK_AB R15, R102, R101 ;  /* 0x00000065660f723e */ /* 0x008fe200000000ff */
[----:B------:R-:W-:Y:S01]  /*7170*/  IMAD R7, R7, UR17, R0 ;  /* 0x0000001107077c24 */ /* 0x000fe2000f8e0200 */
[----:B------:R-:W-:Y:S01]  /*7180*/  F2FP.F16.F32.PACK_AB R14, R100, R99 ;  /* 0x00000063640e723e */ /* 0x000fe200000000ff */
[----:B------:R-:W-:Y:S01]  /*7190*/  IMAD.WIDE.U32 R2, R6, UR17, R4 ;  /* 0x0000001106027c25 */ /* 0x000fe2000f8e0004 */
[----:B------:R-:W-:Y:S02]  /*71a0*/  F2FP.F16.F32.PACK_AB R13, R98, R97 ;  /* 0x00000061620d723e */ /* 0x000fe400000000ff */
        /* <DEDUP_REMOVED lines=11> */
[----:B-1----:R-:W-:Y:S02]  /*7260*/  LEA R6, P0, R2, R10, 0x1 ;  /* 0x0000000a02067211 */ /* 0x002fe400078008ff */
[----:B------:R-:W-:Y:S01]  /*7270*/  F2FP.F16.F32.PACK_AB R89, R90, R89 ;  /* 0x000000595a59723e */ /* 0x000fe200000000ff */
[----:B------:R-:W-:Y:S01]  /*7280*/  FADD.FTZ R0, R3, R90 ;  /* 0x0000005a03007221 */ /* 0x000fe20000010000 */
[----:B------:R-:W-:Y:S02]  /*7290*/  LEA.HI.X R7, R2, R11, R7, 0x1, P0 ;  /* 0x0000000b02077211 */ /* 0x000fe400000f0c07 */
[----:B------:R-:W1:Y:S01]  /*72a0*/  LDC.64 R10, c[0x0][0x3a8] ;  /* 0x0000ea00ff0a7b82 */ /* 0x000e620000000a00 */
[----:B------:R-:W-:Y:S01]  /*72b0*/  FADD.FTZ R9, R0, R91 ;  /* 0x0000005b00097221 */ /* 0x000fe20000010000 */
[----:B------:R-:W-:Y:S01]  /*72c0*/  F2FP.F16.F32.PACK_AB R90, R92, R91 ;  /* 0x0000005b5c5a723e */ /* 0x000fe200000000ff */
[----:B------:R-:W-:Y:S01]  /*72d0*/  IMAD.WIDE R2, R104, 0x10, R6 ;  /* 0x0000001068027825 */ /* 0x000fe200078e0206 */
[----:B------:R-:W-:-:S03]  /*72e0*/  F2FP.F16.F32.PACK_AB R91, R94, R93 ;  /* 0x0000005d5e5b723e */ /* 0x000fc600000000ff */
[----:B------:R-:W-:Y:S01]  /*72f0*/  FADD.FTZ R92, R9, R92 ;  /* 0x0000005c095c7221 */ /* 0x000fe20000010000 */
[----:B----4-:R-:W-:Y:S03]  /*7300*/  STG.E.128 desc[UR14][R2.64], R16 ;  /* 0x0000001002007986 */ /* 0x010fe6000c101d0e */
[----:B------:R-:W-:Y:S01]  /*7310*/  FADD.FTZ R93, R92, R93 ;  /* 0x0000005d5c5d7221 */ /* 0x000fe20000010000 */
[----:B0-----:R0:W-:Y:S03]  /*7320*/  STG.E.128 desc[UR14][R2.64+0x200], R20 ;  /* 0x0002001402007986 */ /* 0x0011e6000c101d0e */
[----:B------:R-:W-:Y:S01]  /*7330*/  FADD.FTZ R94, R93, R94 ;  /* 0x0000005e5d5e7221 */ /* 0x000fe20000010000 */
[----:B------:R-:W-:Y:S03]  /*7340*/  BAR.SYNC.DEFER_BLOCKING 0x0 ;  /* 0x0000000000007b1d */ /* 0x000fe60000010000 */
[----:B------:R-:W-:-:S04]  /*7350*/  FADD.FTZ R95, R94, R95 ;  /* 0x0000005f5e5f7221 */ /* 0x000fc80000010000 */
[----:B------:R-:W-:Y:S01]  /*7360*/  FADD.FTZ R96, R95, R96 ;  /* 0x000000605f607221 */ /* 0x000fe20000010000 */
[C---:B-1----:R-:W-:Y:S02]  /*7370*/  IMAD R0, R10.reuse, UR16, RZ ;  /* 0x000000100a007c24 */ /* 0x042fe4000f8e02ff */
        /* <DEDUP_REMOVED lines=8> */
[----:B0-----:R-:W-:Y:S01]  /*7400*/  IMAD.WIDE.U32 R2, R115, UR4, R4 ;  /* 0x0000000473027c25 */ /* 0x001fe2000f8e0004 */
[----:B------:R-:W-:Y:S03]  /*7410*/  STS.128 [R8], R88 ;  /* 0x0000005808007388 */ /* 0x000fe60000000c00 */
[----:B------:R-:W-:Y:S01]  /*7420*/  FADD.FTZ R100, R99, R100 ;  /* 0x0000006463647221 */ /* 0x000fe20000010000 */
[----:B------:R-:W-:Y:S01]  /*7430*/  STS.128 [R8+0x10], R12 ;  /* 0x0000100c08007388 */ /* 0x000fe20000000c00 */
[----:B------:R-:W-:-:S03]  /*7440*/  NOP ;  /* 0x0000000000007918 */ /* 0x000fc60000000000 */
[----:B------:R-:W0:Y:S01]  /*7450*/  LDS.128 R24, [R103] ;  /* 0x0000000067187984 */ /* 0x000e220000000c00 */
[----:B------:R-:W-:Y:S01]  /*7460*/  IADD3 R0, R3, R7, RZ ;  /* 0x0000000703007210 */ /* 0x000fe20007ffe0ff */
[----:B------:R-:W-:Y:S01]  /*7470*/  FADD.FTZ R101, R100, R101 ;  /* 0x0000006564657221 */ /* 0x000fe20000010000 */
[C---:B--2---:R-:W-:Y:S01]  /*7480*/  LEA R4, P0, R2.reuse, R28, 0x1 ;  /* 0x0000001c02047211 */ /* 0x044fe200078008ff */
[----:B------:R-:W1:Y:S02]  /*7490*/  LDS.128 R36, [R103+0x200] ;  /* 0x0002000067247984 */ /* 0x000e640000000c00 */
[----:B------:R-:W-:Y:S01]  /*74a0*/  FADD.FTZ R110, R101, R102 ;  /* 0x00000066656e7221 */ /* 0x000fe20000010000 */
[----:B------:R-:W-:Y:S02]  /*74b0*/  LEA.HI.X R5, R2, R29, R0, 0x1, P0 ;  /* 0x0000001d02057211 */ /* 0x000fe400000f0c00 */
[----:B------:R-:W-:Y:S02]  /*74c0*/  ISETP.GT.AND P0, PT, R107, 0x1, PT ;  /* 0x000000016b00780c */ /* 0x000fe40003f04270 */
[----:B------:R-:W-:Y:S01]  /*74d0*/  MOV R107, R40 ;  /* 0x00000028006b7202 */ /* 0x000fe20000000f00 */
[----:B------:R-:W-:-:S05]  /*74e0*/  IMAD.WIDE R2, R104, 0x10, R4 ;  /* 0x0000001068027825 */ /* 0x000fca00078e0204 */
[----:B0-----:R0:W-:Y:S04]  /*74f0*/  STG.E.128 desc[UR14][R2.64], R24 ;  /* 0x0000001802007986 */ /* 0x0011e8000c101d0e */
[----:B-1----:R0:W-:Y:S01]  /*7500*/  STG.E.128 desc[UR14][R2.64+0x200], R36 ;  /* 0x0002002402007986 */ /* 0x0021e2000c101d0e */
[----:B------:R-:W-:Y:S05]  /*7510*/  @P0 BRA `(.L_x_9456) ;  /* 0xffffff90007c0947 */ /* 0x000fea000383ffff */
.L_x_9423:
        /* <DEDUP_REMOVED lines=31> */
[----:B-1----:R-:W-:-:S06]  /*7710*/  @!P0 LEA R0, R3, R0, 0x18 ;  /* 0x0000000003008211 */ /* 0x002fcc00078ec0ff */
[----:B------:R-:W0:Y:S02]  /*7720*/  @!P0 LDS R0, [R0+0x858] ;  /* 0x0008580000008984 */ /* 0x000e240000000800 */
[----:B0-----:R-:W-:-:S05]  /*7730*/  @!P0 FADD.FTZ R7, R7, R0 ;  /* 0x0000000007078221 */ /* 0x001fca0000010000 */
[----:B------:R1:W-:Y:S02]  /*7740*/  REDG.E.ADD.F32.FTZ.RN.STRONG.GPU desc[UR14][R32.64], R7 ;  /* 0x00000007200079a6 */ /* 0x0003e4000c10f38e */
.L_x_9458:
[----:B------:R-:W-:Y:S05]  /*7750*/  BSYNC B0 ;  /* 0x0000000000007941 */ /* 0x000fea0003800000 */
.L_x_9457:
        /* <DEDUP_REMOVED lines=38> */
.L_x_9460:
[----:B------:R-:W2:Y:S02]  /*79c0*/  S2R R21, SR_TID.X ;  /* 0x0000000000157919 */ /* 0x000ea40000002100 */
.L_x_9461:
[----:B------:R-:W-:Y:S05]  /*79d0*/  BSYNC B0 ;  /* 0x0000000000007941 */ /* 0x000fea0003800000 */
.L_x_9459:
        /* <DEDUP_REMOVED lines=43> */
.L_x_9463:
        /* <DEDUP_REMOVED lines=64> */
.L_x_9462:
[----:B------:R-:W-:Y:S05]  /*8090*/  EXIT ;  /* 0x000000000000794d */ /* 0x000fea0003800000 */
.L_x_9428:
[----:B------:R-:W-:Y:S01]  /*80a0*/  HFMA2.MMA R220, -RZ, RZ, 0, 5.9604644775390625e-08 ;  /* 0x00000001ffdc7435 */ /* 0x000fe200000001ff */
[----:B------:R-:W-:Y:S02]  /*80b0*/  MOV R206, R200 ;  /* 0x000000c800ce7202 */ /* 0x000fe40000000f00 */
[----:B------:R-:W-:Y:S02]  /*80c0*/  MOV R225, RZ ;  /* 0x000000ff00e17202 */ /* 0x000fe40000000f00 */
[----:B------:R-:W-:-:S07]  /*80d0*/  MOV R23, 0xffffffff ;  /* 0xffffffff00177802 */ /* 0x000fce0000000f00 */
[----:B0-2--5:R-:W-:Y:S05]  /*80e0*/  WARPSYNC.COLLECTIVE R23, `(.L_x_9464) ;  /* 0x0000000017087348 */ /* 0x025fea0003c00000 */
[----:B------:R1:W3:Y:S02]  /*80f0*/  SHFL.UP P3, R215, R206, R220, R225 ;  /* 0x040000dcced77389 */ /* 0x0002e400000600e1 */
[----:B0123-5:R-:W-:Y:S01]  /*8100*/  ENDCOLLECTIVE ;  /* 0x000000000000791b */ /* 0x02ffe20003800000 */
.L_x_9464:
[----:B------:R-:W-:Y:S02]  /*8110*/  MOV R206, R20 ;  /* 0x0000001400ce7202 */ /* 0x000fe40000000f00 */
[----:B------:R-:W-:-:S07]  /*8120*/  MOV R21, R215 ;  /* 0x000000d700157202 */ /* 0x000fce0000000f00 */
[----:B------:R-:W-:Y:S05]  /*8130*/  WARPSYNC.COLLECTIVE R23, `(.L_x_9465) ;  /* 0x0000000017087348 */ /* 0x000fea0003c00000 */
[----:B------:R0:W1:Y:S02]  /*8140*/  SHFL.UP P3, R215, R206, R220, R225 ;  /* 0x040000dcced77389 */ /* 0x00006400000600e1 */
[----:B01----:R-:W-:Y:S01]  /*8150*/  ENDCOLLECTIVE ;  /* 0x000000000000791b */ /* 0x003fe20003800000 */
.L_x_9465:
[----:B------:R-:W-:Y:S02]  /*8160*/  MOV R206, R201 ;  /* 0x000000c900ce7202 */ /* 0x000fe40000000f00 */
[----:B------:R-:W-:-:S07]  /*8170*/  MOV R203, R215 ;  /* 0x000000d700cb7202 */ /* 0x000fce0000000f00 */
[----:B------:R-:W-:Y:S05]  /*8180*/  WARPSYNC.COLLECTIVE R23, `(.L_x_9466) ;  /* 0x0000000017087348 */ /* 0x000fea0003c00000 */
[----:B------:R0:W1:Y:S02]  /*8190*/  SHFL.UP P3, R215, R206, R220, R225 ;  /* 0x040000dcced77389 */ /* 0x00006400000600e1 */
[----:B01----:R-:W-:Y:S01]  /*81a0*/  ENDCOLLECTIVE ;  /* 0x000000000000791b */ /* 0x003fe20003800000 */
.L_x_9466:
[----:B------:R-:W-:Y:S02]  /*81b0*/  MOV R206, R202 ;  /* 0x000000ca00ce7202 */ /* 0x000fe40000000f00 */
[----:B------:R-:W-:-:S07]  /*81c0*/  MOV R205, R215 ;  /* 0x000000d700cd7202 */ /* 0x000fce0000000f00 */
[----:B------:R-:W-:Y:S05]  /*81d0*/  WARPSYNC.COLLECTIVE R23, `(.L_x_9467) ;  /* 0x0000000017087348 */ /* 0x000fea0003c00000 */
[----:B------:R0:W1:Y:S02]  /*81e0*/  SHFL.UP P3, R215, R206, R220, R225 ;  /* 0x040000dcced77389 */ /* 0x00006400000600e1 */
[----:B01----:R-:W-:Y:S01]  /*81f0*/  ENDCOLLECTIVE ;  /* 0x000000000000791b */ /* 0x003fe20003800000 */
.L_x_9467:
[C---:B------:R-:W-:Y:S01]  /*8200*/  FMUL.FTZ R204, R20.reuse, R205 ;  /* 0x000000cd14cc7220 */ /* 0x040fe20000410000 */
        /* <DEDUP_REMOVED lines=16> */
.L_x_9468:
[----:B------:R-:W-:Y:S02]  /*8310*/  MOV R206, R20 ;  /* 0x0000001400ce7202 */ /* 0x000fe40000000f00 */
[----:B------:R-:W-:-:S07]  /*8320*/  MOV R21, R215 ;  /* 0x000000d700157202 */ /* 0x000fce0000000f00 */
[----:B------:R-:W-:Y:S05]  /*8330*/  WARPSYNC.COLLECTIVE R23, `(.L_x_9469) ;  /* 0x0000000017087348 */ /* 0x000fea0003c00000 */
[----:B------:R0:W1:Y:S02]  /*8340*/  SHFL.UP P3, R215, R206, R220, R225 ;  /* 0x040000dcced77389 */ /* 0x00006400000600e1 */
[----:B01----:R-:W-:Y:S01]  /*8350*/  ENDCOLLECTIVE ;  /* 0x000000000000791b */ /* 0x003fe20003800000 */
.L_x_9469:
[----:B------:R-:W-:Y:S02]  /*8360*/  MOV R206, R201 ;  /* 0x000000c900ce7202 */ /* 0x000fe40000000f00 */
[----:B------:R-:W-:-:S07]  /*8370*/  MOV R203, R215 ;  /* 0x000000d700cb7202 */ /* 0x000fce0000000f00 */
[----:B------:R-:W-:Y:S05]  /*8380*/  WARPSYNC.COLLECTIVE R23, `(.L_x_9470) ;  /* 0x0000000017087348 */ /* 0x000fea0003c00000 */
[----:B------:R0:W1:Y:S02]  /*8390*/  SHFL.UP P3, R215, R206, R220, R225 ;  /* 0x040000dcced77389 */ /* 0x00006400000600e1 */
[----:B01----:R-:W-:Y:S01]  /*83a0*/  ENDCOLLECTIVE ;  /* 0x000000000000791b */ /* 0x003fe20003800000 */
.L_x_9470:
[----:B------:R-:W-:Y:S02]  /*83b0*/  MOV R206, R202 ;  /* 0x000000ca00ce7202 */ /* 0x000fe40000000f00 */
[----:B------:R-:W-:-:S07]  /*83c0*/  MOV R205, R215 ;  /* 0x000000d700cd7202 */ /* 0x000fce0000000f00 */
[----:B------:R-:W-:Y:S05]  /*83d0*/  WARPSYNC.COLLECTIVE R23, `(.L_x_9471) ;  /* 0x0000000017087348 */ /* 0x000fea0003c00000 */
[----:B------:R0:W1:Y:S02]  /*83e0*/  SHFL.UP P3, R215, R206, R220, R225 ;  /* 0x040000dcced77389 */ /* 0x00006400000600e1 */
[----:B01----:R-:W-:Y:S01]  /*83f0*/  ENDCOLLECTIVE ;  /* 0x000000000000791b */ /* 0x003fe20003800000 */
.L_x_9471:
[C---:B------:R-:W-:Y:S01]  /*8400*/  FMUL.FTZ R204, R20.reuse, R205 ;  /* 0x000000cd14cc7220 */ /* 0x040fe20000410000 */
        /* <DEDUP_REMOVED lines=16> */
.L_x_9472:
[----:B------:R-:W-:Y:S02]  /*8510*/  MOV R206, R20 ;  /* 0x0000001400ce7202 */ /* 0x000fe40000000f00 */
[----:B------:R-:W-:-:S07]  /*8520*/  MOV R21, R215 ;  /* 0x000000d700157202 */ /* 0x000fce0000000f00 */
[----:B------:R-:W-:Y:S05]  /*8530*/  WARPSYNC.COLLECTIVE R23, `(.L_x_9473) ;  /* 0x0000000017087348 */ /* 0x000fea0003c00000 */
[----:B------:R0:W1:Y:S02]  /*8540*/  SHFL.UP P3, R215, R206, R220, R225 ;  /* 0x040000dcced77389 */ /* 0x00006400000600e1 */
[----:B01----:R-:W-:Y:S01]  /*8550*/  ENDCOLLECTIVE ;  /* 0x000000000000791b */ /* 0x003fe20003800000 */
.L_x_9473:
[----:B------:R-:W-:Y:S02]  /*8560*/  MOV R206, R201 ;  /* 0x000000c900ce7202 */ /* 0x000fe40000000f00 */
[----:B------:R-:W-:-:S07]  /*8570*/  MOV R203, R215 ;  /* 0x000000d700cb7202 */ /* 0x000fce0000000f00 */
[----:B------:R-:W-:Y:S05]  /*8580*/  WARPSYNC.COLLECTIVE R23, `(.L_x_9474) ;  /* 0x0000000017087348 */ /* 0x000fea0003c00000 */
[----:B------:R0:W1:Y:S02]  /*8590*/  SHFL.UP P3, R215, R206, R220, R225 ;  /* 0x040000dcced77389 */ /* 0x00006400000600e1 */
[----:B01----:R-:W-:Y:S01]  /*85a0*/  ENDCOLLECTIVE ;  /* 0x000000000000791b */ /* 0x003fe20003800000 */
.L_x_9474:
[----:B------:R-:W-:Y:S02]  /*85b0*/  MOV R206, R202 ;  /* 0x000000ca00ce7202 */ /* 0x000fe40000000f00 */
[----:B------:R-:W-:-:S07]  /*85c0*/  MOV R205, R215 ;  /* 0x000000d700cd7202 */ /* 0x000fce0000000f00 */
[----:B------:R-:W-:Y:S05]  /*85d0*/  WARPSYNC.COLLECTIVE R23, `(.L_x_9475) ;  /* 0x0000000017087348 */ /* 0x000fea0003c00000 */
[----:B------:R0:W1:Y:S02]  /*85e0*/  SHFL.UP P3, R215, R206, R220, R225 ;  /* 0x040000dcced77389 */ /* 0x00006400000600e1 */
[----:B01----:R-:W-:Y:S01]  /*85f0*/  ENDCOLLECTIVE ;  /* 0x000000000000791b */ /* 0x003fe20003800000 */
.L_x_9475:
[C---:B------:R-:W-:Y:S01]  /*8600*/  FMUL.FTZ R204, R20.reuse, R205 ;  /* 0x000000cd14cc7220 */ /* 0x040fe20000410000 */
        /* <DEDUP_REMOVED lines=16> */
.L_x_9476:
[----:B------:R-:W-:Y:S02]  /*8710*/  MOV R206, R20 ;  /* 0x0000001400ce7202 */ /* 0x000fe40000000f00 */
[----:B------:R-:W-:-:S07]  /*8720*/  MOV R21, R215 ;  /* 0x000000d700157202 */ /* 0x000fce0000000f00 */
[----:B------:R-:W-:Y:S05]  /*8730*/  WARPSYNC.COLLECTIVE R23, `(.L_x_9477) ;  /* 0x0000000017087348 */ /* 0x000fea0003c00000 */
[----:B------:R0:W1:Y:S02]  /*8740*/  SHFL.UP P3, R215, R206, R220, R225 ;  /* 0x040000dcced77389 */ /* 0x00006400000600e1 */
[----:B01----:R-:W-:Y:S01]  /*8750*/  ENDCOLLECTIVE ;  /* 0x000000000000791b */ /* 0x003fe20003800000 */
.L_x_9477:
[----:B------:R-:W-:Y:S02]  /*8760*/  MOV R206, R201 ;  /* 0x000000c900ce7202 */ /* 0x000fe40000000f00 */
[----:B------:R-:W-:-:S07]  /*8770*/  MOV R203, R215 ;  /* 0x000000d700cb7202 */ /* 0x000fce0000000f00 */
[----:B------:R-:W-:Y:S05]  /*8780*/  WARPSYNC.COLLECTIVE R23, `(.L_x_9478) ;  /* 0x0000000017087348 */ /* 0x000fea0003c00000 */
[----:B------:R0:W1:Y:S02]  /*8790*/  SHFL.UP P3, R215, R206, R220, R225 ;  /* 0x040000dcced77389 */ /* 0x00006400000600e1 */
[----:B01----:R-:W-:Y:S01]  /*87a0*/  ENDCOLLECTIVE ;  /* 0x000000000000791b */ /* 0x003fe20003800000 */
.L_x_9478:
[----:B------:R-:W-:Y:S02]  /*87b0*/  MOV R206, R202 ;  /* 0x000000ca00ce7202 */ /* 0x000fe40000000f00 */
[----:B------:R-:W-:-:S07]  /*87c0*/  MOV R205, R215 ;  /* 0x000000d700cd7202 */ /* 0x000fce0000000f00 */
[----:B------:R-:W-:Y:S05]  /*87d0*/  WARPSYNC.COLLECTIVE R23, `(.L_x_9479) ;  /* 0x0000000017087348 */ /* 0x000fea0003c00000 */
[----:B------:R0:W1:Y:S02]  /*87e0*/  SHFL.UP P3, R215, R206, R220, R225 ;  /* 0x040000dcced77389 */ /* 0x00006400000600e1 */
[----:B01----:R-:W-:Y:S01]  /*87f0*/  ENDCOLLECTIVE ;  /* 0x000000000000791b */ /* 0x003fe20003800000 */
.L_x_9479:
[C---:B------:R-:W-:Y:S01]  /*8800*/  FMUL.FTZ R204, R20.reuse, R205 ;  /* 0x000000cd14cc7220 */ /* 0x040fe20000410000 */
        /* <DEDUP_REMOVED lines=16> */
.L_x_9480:
[----:B------:R-:W-:Y:S02]  /*8910*/  MOV R206, R21 ;  /* 0x0000001500ce7202 */ /* 0x000fe40000000f00 */
[----:B------:R-:W-:-:S07]  /*8920*/  MOV R20, R215 ;  /* 0x000000d700147202 */ /* 0x000fce0000000f00 */
[----:B------:R-:W-:Y:S05]  /*8930*/  WARPSYNC.COLLECTIVE R23, `(.L_x_9481) ;  /* 0x0000000017087348 */ /* 0x000fea0003c00000 */
[----:B------:R0:W1:Y:S02]  /*8940*/  SHFL.UP P3, R215, R206, R220, R225 ;  /* 0x040000dcced77389 */ /* 0x00006400000600e1 */
[----:B01----:R-:W-:Y:S01]  /*8950*/  ENDCOLLECTIVE ;  /* 0x000000000000791b */ /* 0x003fe20003800000 */
.L_x_9481:
[----:B------:R-:W-:Y:S02]  /*8960*/  MOV R206, R201 ;  /* 0x000000c900ce7202 */ /* 0x000fe40000000f00 */
[----:B------:R-:W-:-:S07]  /*8970*/  MOV R22, R215 ;  /* 0x000000d700167202 */ /* 0x000fce0000000f00 */
[----:B------:R-:W-:Y:S05]  /*8980*/  WARPSYNC.COLLECTIVE R23, `(.L_x_9482) ;  /* 0x0000000017087348 */ /* 0x000fea0003c00000 */
[----:B------:R0:W1:Y:S02]  /*8990*/  SHFL.UP P3, R215, R206, R220, R225 ;  /* 0x040000dcced77389 */ /* 0x00006400000600e1 */
[----:B01----:R-:W-:Y:S01]  /*89a0*/  ENDCOLLECTIVE ;  /* 0x000000000000791b */ /* 0x003fe20003800000 */
.L_x_9482:
[----:B------:R-:W-:Y:S02]  /*89b0*/  MOV R206, R202 ;  /* 0x000000ca00ce7202 */ /* 0x000fe40000000f00 */
[----:B------:R-:W-:-:S07]  /*89c0*/  MOV R203, R215 ;  /* 0x000000d700cb7202 */ /* 0x000fce0000000f00 */
[----:B------:R-:W-:Y:S05]  /*89d0*/  WARPSYNC.COLLECTIVE R23, `(.L_x_9483) ;  /* 0x0000000017087348 */ /* 0x000fea0003c00000 */
[----:B------:R0:W1:Y:S02]  /*89e0*/  SHFL.UP P3, R215, R206, R220, R225 ;  /* 0x040000dcced77389 */ /* 0x00006400000600e1 */
[----:B01----:R-:W-:Y:S01]  /*89f0*/  ENDCOLLECTIVE ;  /* 0x000000000000791b */ /* 0x003fe20003800000 */
.L_x_9483:
[----:B------:R-:W-:Y:S01]  /*8a00*/  MOV R204, R215 ;  /* 0x000000d700cc7202 */ /* 0x000fe20000000f00 */
[----:B------:R-:W-:Y:S06]  /*8a10*/  BRA `(.L_x_9484) ;  /* 0xffffffa8000c7947 */ /* 0x000fec000383ffff */
.L_x_9429:
        /* <DEDUP_REMOVED lines=8> */
.L_x_9486:
[----:B------:R-:W-:Y:S05]  /*8aa0*/  BSYNC B0 ;  /* 0x0000000000007941 */ /* 0x000fea0003800000 */
.L_x_9485:
[----:B------:R-:W-:Y:S05]  /*8ab0*/  BRA `(.L_x_9487) ;  /* 0xffffffa8001c7947 */ /* 0x000fea000383ffff */
.L_x_9430:
        /* <DEDUP_REMOVED lines=8> */
.L_x_9489:
[----:B------:R-:W-:Y:S05]  /*8b40*/  BSYNC B0 ;  /* 0x0000000000007941 */ /* 0x000fea0003800000 */
.L_x_9488:
[----:B------:R-:W-:Y:S05]  /*8b50*/  BRA `(.L_x_9490) ;  /* 0xffffffa400fc7947 */ /* 0x000fea000383ffff */
.L_x_9431:
        /* <DEDUP_REMOVED lines=8> */
.L_x_9492:
[----:B------:R-:W-:Y:S05]  /*8be0*/  BSYNC B0 ;  /* 0x0000000000007941 */ /* 0x000fea0003800000 */
.L_x_9491:
[----:B------:R-:W-:Y:S05]  /*8bf0*/  BRA `(.L_x_9493) ;  /* 0xffffffa400dc7947 */ /* 0x000fea000383ffff */
.L_x_9432:
        /* <DEDUP_REMOVED lines=8> */
.L_x_9495:
[----:B------:R-:W-:Y:S05]  /*8c80*/  BSYNC B0 ;  /* 0x0000000000007941 */ /* 0x000fea0003800000 */
.L_x_9494:
[----:B------:R-:W-:Y:S05]  /*8c90*/  BRA `(.L_x_9496) ;  /* 0xffffffa400bc7947 */ /* 0x000fea000383ffff */
.L_x_9433:
        /* <DEDUP_REMOVED lines=8> */
.L_x_9498:
[----:B------:R-:W-:Y:S05]  /*8d20*/  BSYNC B0 ;  /* 0x0000000000007941 */ /* 0x000fea0003800000 */
.L_x_9497:
        /* <DEDUP_REMOVED lines=10> */
.L_x_9499:
[----:B------:R-:W-:Y:S02]  /*8dd0*/  MOV R20, 0x1f ;  /* 0x0000001f00147802 */ /* 0x000fe40000000f00 */
[----:B------:R-:W-:Y:S02]  /*8de0*/  MOV R206, R201 ;  /* 0x000000c900ce7202 */ /* 0x000fe40000000f00 */
[----:B------:R-:W-:-:S07]  /*8df0*/  MOV R208, R215 ;  /* 0x000000d700d07202 */ /* 0x000fce0000000f00 */
[----:B------:R-:W-:Y:S05]  /*8e00*/  WARPSYNC.COLLECTIVE R23, `(.L_x_9500) ;  /* 0x0000000017087348 */ /* 0x000fea0003c00000 */
[----:B------:R0:W1:Y:S02]  /*8e10*/  SHFL.UP P3, R215, R206, R220, R225 ;  /* 0x040000dcced77389 */ /* 0x00006400000600e1 */
[----:B01----:R-:W-:Y:S01]  /*8e20*/  ENDCOLLECTIVE ;  /* 0x000000000000791b */ /* 0x003fe20003800000 */
.L_x_9500:
[----:B------:R-:W-:Y:S02]  /*8e30*/  MOV R206, R202 ;  /* 0x000000ca00ce7202 */ /* 0x000fe40000000f00 */
[----:B------:R-:W-:-:S07]  /*8e40*/  MOV R201, R215 ;  /* 0x000000d700c97202 */ /* 0x000fce0000000f00 */
[----:B------:R-:W-:Y:S05]  /*8e50*/  WARPSYNC.COLLECTIVE R23, `(.L_x_9501) ;  /* 0x0000000017087348 */ /* 0x000fea0003c00000 */
[----:B------:R0:W1:Y:S02]  /*8e60*/  SHFL.UP P3, R215, R206, R220, R225 ;  /* 0x040000dcced77389 */ /* 0x00006400000600e1 */
[----:B01----:R-:W-:Y:S01]  /*8e70*/  ENDCOLLECTIVE ;  /* 0x000000000000791b */ /* 0x003fe20003800000 */
.L_x_9501:
[----:B------:R-:W-:Y:S05]  /*8e80*/  WARPSYNC.COLLECTIVE R23, `(.L_x_9502) ;  /* 0x0000000017087348 */ /* 0x000fea0003c00000 */
[----:B------:R0:W1:Y:S02]  /*8e90*/  SHFL.IDX P3, R226, R22, R21, R20 ;  /* 0x0000001516e27389 */ /* 0x0000640000060014 */
[----:B01----:R-:W-:Y:S01]  /*8ea0*/  ENDCOLLECTIVE ;  /* 0x000000000000791b */ /* 0x003fe20003800000 */
.L_x_9502:
[----:B------:R-:W-:Y:S02]  /*8eb0*/  MOV R22, R13 ;  /* 0x0000000d00167202 */ /* 0x000fe40000000f00 */
[----:B------:R-:W-:Y:S02]  /*8ec0*/  MOV R202, R215 ;  /* 0x000000d700ca7202 */ /* 0x000fe40000000f00 */
[----:B------:R-:W-:-:S07]  /*8ed0*/  MOV R12, R226 ;  /* 0x000000e2000c7202 */ /* 0x000fce0000000f00 */
[----:B------:R-:W-:Y:S05]  /*8ee0*/  WARPSYNC.COLLECTIVE R23, `(.L_x_9503) ;  /* 0x0000000017087348 */ /* 0x000fea0003c00000 */
[----:B------:R0:W1:Y:S02]  /*8ef0*/  SHFL.IDX P3, R226, R22, R21, R20 ;  /* 0x0000001516e27389 */ /* 0x0000640000060014 */
[----:B01----:R-:W-:Y:S01]  /*8f00*/  ENDCOLLECTIVE ;  /* 0x000000000000791b */ /* 0x003fe20003800000 */
.L_x_9503:
[----:B------:R-:W-:Y:S02]  /*8f10*/  MOV R22, R14 ;  /* 0x0000000e00167202 */ /* 0x000fe40000000f00 */
[----:B------:R-:W-:-:S07]  /*8f20*/  MOV R13, R226 ;  /* 0x000000e2000d7202 */ /* 0x000fce0000000f00 */
[----:B------:R-:W-:Y:S05]  /*8f30*/  WARPSYNC.COLLECTIVE R23, `(.L_x_9504) ;  /* 0x0000000017087348 */ /* 0x000fea0003c00000 */
[----:B------:R0:W1:Y:S02]  /*8f40*/  SHFL.IDX P3, R226, R22, R21, R20 ;  /* 0x0000001516e27389 */ /* 0x0000640000060014 */
[----:B01----:R-:W-:Y:S01]  /*8f50*/  ENDCOLLECTIVE ;  /* 0x000000000000791b */ /* 0x003fe20003800000 */
.L_x_9504:
[----:B------:R-:W-:Y:S02]  /*8f60*/  MOV R22, R15 ;  /* 0x0000000f00167202 */ /* 0x000fe40000000f00 */
[----:B------:R-:W-:-:S07]  /*8f70*/  MOV R14, R226 ;  /* 0x000000e2000e7202 */ /* 0x000fce0000000f00 */
[----:B------:R-:W-:Y:S05]  /*8f80*/  WARPSYNC.COLLECTIVE R23, `(.L_x_9505) ;  /* 0x0000000017087348 */ /* 0x000fea0003c00000 */
[----:B------:R0:W1:Y:S02]  /*8f90*/  SHFL.IDX P3, R226, R22, R21, R20 ;  /* 0x0000001516e27389 */ /* 0x0000640000060014 */
[----:B01----:R-:W-:Y:S01]  /*8fa0*/  ENDCOLLECTIVE ;  /* 0x000000000000791b */ /* 0x003fe20003800000 */
.L_x_9505:
[----:B------:R-:W-:Y:S01]  /*8fb0*/  MOV R15, R226 ;  /* 0x000000e2000f7202 */ /* 0x000fe20000000f00 */
[----:B------:R-:W-:Y:S06]  /*8fc0*/  BRA `(.L_x_9506) ;  /* 0xffffffa400187947 */ /* 0x000fec000383ffff */
.L_x_9435:
[----:B------:R-:W-:Y:S01]  /*8fd0*/  HFMA2.MMA R237, -RZ, RZ, 0, 5.9604644775390625e-08 ;  /* 0x00000001ffed7435 */ /* 0x000fe200000001ff */
[----:B------:R-:W-:Y:S02]  /*8fe0*/  MOV R240, R235 ;  /* 0x000000eb00f07202 */ /* 0x000fe40000000f00 */
[----:B------:R-:W-:Y:S02]  /*8ff0*/  MOV R238, 0x1f ;  /* 0x0000001f00ee7802 */ /* 0x000fe40000000f00 */
[----:B------:R-:W-:-:S07]  /*9000*/  MOV R23, 0xffffffff ;  /* 0xffffffff00177802 */ /* 0x000fce0000000f00 */
[----:B-1----:R-:W-:Y:S05]  /*9010*/  WARPSYNC.COLLECTIVE R23, `(.L_x_9507) ;  /* 0x0000000017087348 */ /* 0x002fea0003c00000 */
[----:B------:R0:W2:Y:S02]  /*9020*/  SHFL.DOWN P0, R239, R240, R237, R238 ;  /* 0x080000edf0ef7389 */ /* 0x0000a400000000ee */
[----:B012---:R-:W-:Y:S01]  /*9030*/  ENDCOLLECTIVE ;  /* 0x000000000000791b */ /* 0x007fe20003800000 */
.L_x_9507:
[----:B------:R-:W-:Y:S02]  /*9040*/  MOV R240, R236 ;  /* 0x000000ec00f07202 */ /* 0x000fe40000000f00 */
[----:B------:R-:W-:-:S07]  /*9050*/  MOV R20, R239 ;  /* 0x000000ef00147202 */ /* 0x000fce0000000f00 */
[----:B------:R-:W-:Y:S05]  /*9060*/  WARPSYNC.COLLECTIVE R23, `(.L_x_9508) ;  /* 0x0000000017087348 */ /* 0x000fea0003c00000 */
[----:B------:R0:W1:Y:S02]  /*9070*/  SHFL.DOWN P0, R239, R240, R237, R238 ;  /* 0x080000edf0ef7389 */ /* 0x00006400000000ee */
[----:B01----:R-:W-:Y:S01]  /*9080*/  ENDCOLLECTIVE ;  /* 0x000000000000791b */ /* 0x003fe20003800000 */
.L_x_9508:
[----:B------:R-:W-:Y:S02]  /*9090*/  MOV R240, R234 ;  /* 0x000000ea00f07202 */ /* 0x000fe40000000f00 */
[----:B------:R-:W-:-:S07]  /*90a0*/  MOV R21, R239 ;  /* 0x000000ef00157202 */ /* 0x000fce0000000f00 */
[----:B------:R-:W-:Y:S05]  /*90b0*/  WARPSYNC.COLLECTIVE R23, `(.L_x_9509) ;  /* 0x0000000017087348 */ /* 0x000fea0003c00000 */
[----:B------:R0:W1:Y:S02]  /*90c0*/  SHFL.DOWN P0, R239, R240, R237, R238 ;  /* 0x080000edf0ef7389 */ /* 0x00006400000000ee */
[----:B01----:R-:W-:Y:S01]  /*90d0*/  ENDCOLLECTIVE ;  /* 0x000000000000791b */ /* 0x003fe20003800000 */
.L_x_9509:
[----:B------:R-:W-:Y:S02]  /*90e0*/  MOV R240, R233 ;  /* 0x000000e900f07202 */ /* 0x000fe40000000f00 */
[----:B------:R-:W-:-:S07]  /*90f0*/  MOV R22, R239 ;  /* 0x000000ef00167202 */ /* 0x000fce0000000f00 */
[----:B------:R-:W-:Y:S05]  /*9100*/  WARPSYNC.COLLECTIVE R23, `(.L_x_9510) ;  /* 0x0000000017087348 */ /* 0x000fea0003c00000 */
[----:B------:R0:W1:Y:S02]  /*9110*/  SHFL.DOWN P0, R239, R240, R237, R238 ;  /* 0x080000edf0ef7389 */ /* 0x00006400000000ee */
[----:B01----:R-:W-:Y:S01]  /*9120*/  ENDCOLLECTIVE ;  /* 0x000000000000791b */ /* 0x003fe20003800000 */
.L_x_9510:
[----:B------:R-:W-:Y:S05]  /*9130*/  BRA `(.L_x_9511) ;  /* 0xffffffb400707947 */ /* 0x000fea000383ffff */
.L_x_9438:
        /* <DEDUP_REMOVED lines=8> */
.L_x_9513:
[----:B------:R-:W-:Y:S05]  /*91c0*/  BSYNC B0 ;  /* 0x0000000000007941 */ /* 0x000fea0003800000 */
.L_x_9512:
        /* <DEDUP_REMOVED lines=8> */
.L_x_9514:
[----:B------:R-:W-:Y:S02]  /*9250*/  MOV R240, R234 ;  /* 0x000000ea00f07202 */ /* 0x000fe40000000f00 */
[----:B------:R-:W-:-:S07]  /*9260*/  MOV R21, R239 ;  /* 0x000000ef00157202 */ /* 0x000fce0000000f00 */
[----:B------:R-:W-:Y:S05]  /*9270*/  WARPSYNC.COLLECTIVE R23, `(.L_x_9515) ;  /* 0x0000000017087348 */ /* 0x000fea0003c00000 */
[----:B------:R0:W1:Y:S02]  /*9280*/  SHFL.DOWN P0, R239, R240, R237, R238 ;  /* 0x080000edf0ef7389 */ /* 0x00006400000000ee */
[----:B01----:R-:W-:Y:S01]  /*9290*/  ENDCOLLECTIVE ;  /* 0x000000000000791b */ /* 0x003fe20003800000 */
.L_x_9515:
[----:B------:R-:W-:Y:S02]  /*92a0*/  MOV R240, R233 ;  /* 0x000000e900f07202 */ /* 0x000fe40000000f00 */
[----:B------:R-:W-:-:S07]  /*92b0*/  MOV R22, R239 ;  /* 0x000000ef00167202 */ /* 0x000fce0000000f00 */
[----:B------:R-:W-:Y:S05]  /*92c0*/  WARPSYNC.COLLECTIVE R23, `(.L_x_9516) ;  /* 0x0000000017087348 */ /* 0x000fea0003c00000 */
[----:B------:R0:W1:Y:S02]  /*92d0*/  SHFL.DOWN P0, R239, R240, R237, R238 ;  /* 0x080000edf0ef7389 */ /* 0x00006400000000ee */
[----:B01----:R-:W-:Y:S01]  /*92e0*/  ENDCOLLECTIVE ;  /* 0x000000000000791b */ /* 0x003fe20003800000 */
.L_x_9516:
[----:B------:R-:W-:Y:S05]  /*92f0*/  BRA `(.L_x_9517) ;  /* 0xffffffb400547947 */ /* 0x000fea000383ffff */
.L_x_9441:
        /* <DEDUP_REMOVED lines=8> */
.L_x_9519:
[----:B------:R-:W-:Y:S05]  /*9380*/  BSYNC B0 ;  /* 0x0000000000007941 */ /* 0x000fea0003800000 */
.L_x_9518:
        /* <DEDUP_REMOVED lines=8> */
.L_x_9520:
[----:B------:R-:W-:Y:S02]  /*9410*/  MOV R240, R234 ;  /* 0x000000ea00f07202 */ /* 0x000fe40000000f00 */
[----:B------:R-:W-:-:S07]  /*9420*/  MOV R21, R239 ;  /* 0x000000ef00157202 */ /* 0x000fce0000000f00 */
[----:B------:R-:W-:Y:S05]  /*9430*/  WARPSYNC.COLLECTIVE R23, `(.L_x_9521) ;  /* 0x0000000017087348 */ /* 0x000fea0003c00000 */
[----:B------:R0:W1:Y:S02]  /*9440*/  SHFL.DOWN P0, R239, R240, R237, R238 ;  /* 0x080000edf0ef7389 */ /* 0x00006400000000ee */
[----:B01----:R-:W-:Y:S01]  /*9450*/  ENDCOLLECTIVE ;  /* 0x000000000000791b */ /* 0x003fe20003800000 */
.L_x_9521:
[----:B------:R-:W-:Y:S02]  /*9460*/  MOV R240, R233 ;  /* 0x000000e900f07202 */ /* 0x000fe40000000f00 */
[----:B------:R-:W-:-:S07]  /*9470*/  MOV R22, R239 ;  /* 0x000000ef00167202 */ /* 0x000fce0000000f00 */
[----:B------:R-:W-:Y:S05]  /*9480*/  WARPSYNC.COLLECTIVE R23, `(.L_x_9522) ;  /* 0x0000000017087348 */ /* 0x000fea0003c00000 */
[----:B------:R0:W1:Y:S02]  /*9490*/  SHFL.DOWN P0, R239, R240, R237, R238 ;  /* 0x080000edf0ef7389 */ /* 0x00006400000000ee */
[----:B01----:R-:W-:Y:S01]  /*94a0*/  ENDCOLLECTIVE ;  /* 0x000000000000791b */ /* 0x003fe20003800000 */
.L_x_9522:
[----:B------:R-:W-:Y:S05]  /*94b0*/  BRA `(.L_x_9523) ;  /* 0xffffffb400387947 */ /* 0x000fea000383ffff */
.L_x_9444:
        /* <DEDUP_REMOVED lines=8> */
.L_x_9525:
[----:B------:R-:W-:Y:S05]  /*9540*/  BSYNC B0 ;  /* 0x0000000000007941 */ /* 0x000fea0003800000 */
.L_x_9524:
        /* <DEDUP_REMOVED lines=8> */
.L_x_9526:
[----:B------:R-:W-:Y:S02]  /*95d0*/  MOV R240, R234 ;  /* 0x000000ea00f07202 */ /* 0x000fe40000000f00 */
[----:B------:R-:W-:-:S07]  /*95e0*/  MOV R21, R239 ;  /* 0x000000ef00157202 */ /* 0x000fce0000000f00 */
[----:B------:R-:W-:Y:S05]  /*95f0*/  WARPSYNC.COLLECTIVE R23, `(.L_x_9527) ;  /* 0x0000000017087348 */ /* 0x000fea0003c00000 */
[----:B------:R0:W1:Y:S02]  /*9600*/  SHFL.DOWN P0, R239, R240, R237, R238 ;  /* 0x080000edf0ef7389 */ /* 0x00006400000000ee */
[----:B01----:R-:W-:Y:S01]  /*9610*/  ENDCOLLECTIVE ;  /* 0x000000000000791b */ /* 0x003fe20003800000 */
.L_x_9527:
[----:B------:R-:W-:Y:S02]  /*9620*/  MOV R240, R233 ;  /* 0x000000e900f07202 */ /* 0x000fe40000000f00 */
[----:B------:R-:W-:-:S07]  /*9630*/  MOV R22, R239 ;  /* 0x000000ef00167202 */ /* 0x000fce0000000f00 */
[----:B------:R-:W-:Y:S05]  /*9640*/  WARPSYNC.COLLECTIVE R23, `(.L_x_9528) ;  /* 0x0000000017087348 */ /* 0x000fea0003c00000 */
[----:B------:R0:W1:Y:S02]  /*9650*/  SHFL.DOWN P0, R239, R240, R237, R238 ;  /* 0x080000edf0ef7389 */ /* 0x00006400000000ee */
[----:B01----:R-:W-:Y:S01]  /*9660*/  ENDCOLLECTIVE ;  /* 0x000000000000791b */ /* 0x003fe20003800000 */
.L_x_9528:
[----:B------:R-:W-:Y:S05]  /*9670*/  BRA `(.L_x_9529) ;  /* 0xffffffb4001c7947 */ /* 0x000fea000383ffff */
.L_x_9447:
        /* <DEDUP_REMOVED lines=8> */
.L_x_9531:
[----:B------:R-:W-:Y:S05]  /*9700*/  BSYNC B0 ;  /* 0x0000000000007941 */ /* 0x000fea0003800000 */
.L_x_9530:
        /* <DEDUP_REMOVED lines=8> */
.L_x_9532:
[----:B------:R-:W-:Y:S02]  /*9790*/  MOV R240, R234 ;  /* 0x000000ea00f07202 */ /* 0x000fe40000000f00 */
[----:B------:R-:W-:-:S07]  /*97a0*/  MOV R21, R239 ;  /* 0x000000ef00157202 */ /* 0x000fce0000000f00 */
[----:B------:R-:W-:Y:S05]  /*97b0*/  WARPSYNC.COLLECTIVE R23, `(.L_x_9533) ;  /* 0x0000000017087348 */ /* 0x000fea0003c00000 */
[----:B------:R0:W1:Y:S02]  /*97c0*/  SHFL.DOWN P0, R239, R240, R237, R238 ;  /* 0x080000edf0ef7389 */ /* 0x00006400000000ee */
[----:B01----:R-:W-:Y:S01]  /*97d0*/  ENDCOLLECTIVE ;  /* 0x000000000000791b */ /* 0x003fe20003800000 */
.L_x_9533:
[----:B------:R-:W-:Y:S02]  /*97e0*/  MOV R240, R233 ;  /* 0x000000e900f07202 */ /* 0x000fe40000000f00 */
[----:B------:R-:W-:-:S07]  /*97f0*/  MOV R22, R239 ;  /* 0x000000ef00167202 */ /* 0x000fce0000000f00 */
[----:B------:R-:W-:Y:S05]  /*9800*/  WARPSYNC.COLLECTIVE R23, `(.L_x_9534) ;  /* 0x0000000017087348 */ /* 0x000fea0003c00000 */
[----:B------:R0:W1:Y:S02]  /*9810*/  SHFL.DOWN P0, R239, R240, R237, R238 ;  /* 0x080000edf0ef7389 */ /* 0x00006400000000ee */
[----:B01----:R-:W-:Y:S01]  /*9820*/  ENDCOLLECTIVE ;  /* 0x000000000000791b */ /* 0x003fe20003800000 */
.L_x_9534:
[----:B------:R-:W-:Y:S05]  /*9830*/  BRA `(.L_x_9535) ;  /* 0xffffffb400007947 */ /* 0x000fea000383ffff */
.L_x_9450:
        /* <DEDUP_REMOVED lines=8> */
.L_x_9537:
[----:B------:R-:W-:Y:S05]  /*98c0*/  BSYNC B0 ;  /* 0x0000000000007941 */ /* 0x000fea0003800000 */
.L_x_9536:
        /* <DEDUP_REMOVED lines=10> */
.L_x_9538:
[----:B------:R-:W-:Y:S02]  /*9970*/  MOV R238, 0x1f ;  /* 0x0000001f00ee7802 */ /* 0x000fe40000000f00 */
[----:B------:R-:W-:Y:S02]  /*9980*/  MOV R22, R234 ;  /* 0x000000ea00167202 */ /* 0x000fe40000000f00 */
[----:B------:R-:W-:-:S05]  /*9990*/  MOV R244, R226 ;  /* 0x000000e200f47202 */ /* 0x000fca0000000f00 */
[CC--:B------:R-:W-:Y:S01]  /*99a0*/  FMUL.FTZ R226, R14.reuse, R244.reuse ;  /* 0x000000f40ee27220 */ /* 0x0c0fe20000410000 */
[-C--:B------:R-:W-:Y:S01]  /*99b0*/  FMUL.FTZ R229, R15, R244.reuse ;  /* 0x000000f40fe57220 */ /* 0x080fe20000410000 */
[----:B------:R-:W-:Y:S02]  /*99c0*/  FMUL.FTZ R235, R13, R244 ;  /* 0x000000f40deb7220 */ /* 0x000fe40000410000 */
[-C--:B------:R-:W-:Y:S01]  /*99d0*/  FFMA.FTZ R231, R15, R232.reuse, R226 ;  /* 0x000000e80fe77223 */ /* 0x080fe200000100e2 */
[----:B------:R-:W-:-:S07]  /*99e0*/  FFMA.FTZ R230, R14, R232, -R229 ;  /* 0x000000e80ee67223 */ /* 0x000fce00000108e5 */
[----:B------:R-:W-:Y:S05]  /*99f0*/  WARPSYNC.COLLECTIVE R23, `(.L_x_9539) ;  /* 0x0000000017087348 */ /* 0x000fea0003c00000 */
[----:B------:R0:W1:Y:S02]  /*9a00*/  SHFL.IDX P3, R226, R22, R21, R20 ;  /* 0x0000001516e27389 */ /* 0x0000640000060014 */
[----:B01----:R-:W-:Y:S01]  /*9a10*/  ENDCOLLECTIVE ;  /* 0x000000000000791b */ /* 0x003fe20003800000 */
.L_x_9539:
[----:B------:R-:W-:Y:S02]  /*9a20*/  MOV R22, R233 ;  /* 0x000000e900167202 */ /* 0x000fe40000000f00 */
[----:B------:R-:W-:-:S07]  /*9a30*/  MOV R229, R226 ;  /* 0x000000e200e57202 */ /* 0x000fce0000000f00 */
[----:B------:R-:W-:Y:S05]  /*9a40*/  WARPSYNC.COLLECTIVE R23, `(.L_x_9540) ;  /* 0x0000000017087348 */ /* 0x000fea0003c00000 */
[----:B------:R0:W1:Y:S02]  /*9a50*/  SHFL.IDX P3, R226, R22, R21, R20 ;  /* 0x0000001516e27389 */ /* 0x0000640000060014 */
[----:B01----:R-:W-:Y:S01]  /*9a60*/  ENDCOLLECTIVE ;  /* 0x000000000000791b */ /* 0x003fe20003800000 */
.L_x_9540:
[----:B------:R-:W-:Y:S05]  /*9a70*/  WARPSYNC.COLLECTIVE R23, `(.L_x_9541) ;  /* 0x0000000017087348 */ /* 0x000fea0003c00000 */
[----:B------:R0:W1:Y:S02]  /*9a80*/  SHFL.DOWN P0, R239, R240, R237, R238 ;  /* 0x080000edf0ef7389 */ /* 0x00006400000000ee */
[----:B01----:R-:W-:Y:S01]  /*9a90*/  ENDCOLLECTIVE ;  /* 0x000000000000791b */ /* 0x003fe20003800000 */
.L_x_9541:
[----:B------:R-:W-:Y:S02]  /*9aa0*/  MOV R22, R12 ;  /* 0x0000000c00167202 */ /* 0x000fe40000000f00 */
[----:B------:R-:W-:Y:S02]  /*9ab0*/  MOV R240, R236 ;  /* 0x000000ec00f07202 */ /* 0x000fe40000000f00 */
[----:B------:R-:W-:Y:S02]  /*9ac0*/  MOV R228, R226 ;  /* 0x000000e200e47202 */ /* 0x000fe40000000f00 */
[----:B------:R-:W-:-:S07]  /*9ad0*/  MOV R241, R239 ;  /* 0x000000ef00f17202 */ /* 0x000fce0000000f00 */
[----:B------:R-:W-:Y:S05]  /*9ae0*/  WARPSYNC.COLLECTIVE R23, `(.L_x_9542) ;  /* 0x0000000017087348 */ /* 0x000fea0003c00000 */
[----:B------:R0:W1:Y:S02]  /*9af0*/  SHFL.DOWN P0, R239, R240, R237, R238 ;  /* 0x080000edf0ef7389 */ /* 0x00006400000000ee */
[----:B01----:R-:W-:Y:S01]  /*9b00*/  ENDCOLLECTIVE ;  /* 0x000000000000791b */ /* 0x003fe20003800000 */
.L_x_9542:
[----:B------:R-:W-:Y:S02]  /*9b10*/  MOV R240, R234 ;  /* 0x000000ea00f07202 */ /* 0x000fe40000000f00 */
[----:B------:R-:W-:-:S07]  /*9b20*/  MOV R242, R239 ;  /* 0x000000ef00f27202 */ /* 0x000fce0000000f00 */
[----:B------:R-:W-:Y:S05]  /*9b30*/  WARPSYNC.COLLECTIVE R23, `(.L_x_9543) ;  /* 0x0000000017087348 */ /* 0x000fea0003c00000 */
[----:B------:R0:W1:Y:S02]  /*9b40*/  SHFL.DOWN P0, R239, R240, R237, R238 ;  /* 0x080000edf0ef7389 */ /* 0x00006400000000ee */
[----:B01----:R-:W-:Y:S01]  /*9b50*/  ENDCOLLECTIVE ;  /* 0x000000000000791b */ /* 0x003fe20003800000 */
.L_x_9543:
[----:B------:R-:W-:Y:S02]  /*9b60*/  MOV R240, R233 ;  /* 0x000000e900f07202 */ /* 0x000fe40000000f00 */
[----:B------:R-:W-:-:S07]  /*9b70*/  MOV R243, R239 ;  /* 0x000000ef00f37202 */ /* 0x000fce0000000f00 */
[----:B------:R-:W-:Y:S05]  /*9b80*/  WARPSYNC.COLLECTIVE R23, `(.L_x_9544) ;  /* 0x0000000017087348 */ /* 0x000fea0003c00000 */
[----:B------:R0:W1:Y:S02]  /*9b90*/  SHFL.DOWN P0, R239, R240, R237, R238 ;  /* 0x080000edf0ef7389 */ /* 0x00006400000000ee */
[----:B01----:R-:W-:Y:S01]  /*9ba0*/  ENDCOLLECTIVE ;  /* 0x000000000000791b */ /* 0x003fe20003800000 */
.L_x_9544:
[----:B------:R-:W-:Y:S05]  /*9bb0*/  WARPSYNC.COLLECTIVE R23, `(.L_x_9545) ;  /* 0x0000000017087348 */ /* 0x000fea0003c00000 */
[----:B------:R0:W1:Y:S02]  /*9bc0*/  SHFL.IDX P3, R226, R22, R21, R20 ;  /* 0x0000001516e27389 */ /* 0x0000640000060014 */
[----:B01----:R-:W-:Y:S01]  /*9bd0*/  ENDCOLLECTIVE ;  /* 0x000000000000791b */ /* 0x003fe20003800000 */
.L_x_9545:
[----:B------:R-:W-:Y:S02]  /*9be0*/  MOV R22, R13 ;  /* 0x0000000d00167202 */ /* 0x000fe40000000f00 */
[----:B------:R-:W-:-:S07]  /*9bf0*/  MOV R245, R226 ;  /* 0x000000e200f57202 */ /* 0x000fce0000000f00 */
[----:B------:R-:W-:Y:S05]  /*9c00*/  WARPSYNC.COLLECTIVE R23, `(.L_x_9546) ;  /* 0x0000000017087348 */ /* 0x000fea0003c00000 */
[----:B------:R0:W1:Y:S02]  /*9c10*/  SHFL.IDX P3, R226, R22, R21, R20 ;  /* 0x0000001516e27389 */ /* 0x0000640000060014 */
[----:B01----:R-:W-:Y:S01]  /*9c20*/  ENDCOLLECTIVE ;  /* 0x000000000000791b */ /* 0x003fe20003800000 */
.L_x_9546:
[----:B------:R-:W-:Y:S02]  /*9c30*/  MOV R22, R14 ;  /* 0x0000000e00167202 */ /* 0x000fe40000000f00 */
[----:B------:R-:W-:-:S07]  /*9c40*/  MOV R237, R226 ;  /* 0x000000e200ed7202 */ /* 0x000fce0000000f00 */
[----:B------:R-:W-:Y:S05]  /*9c50*/  WARPSYNC.COLLECTIVE R23, `(.L_x_9547) ;  /* 0x0000000017087348 */ /* 0x000fea0003c00000 */
[----:B------:R0:W1:Y:S02]  /*9c60*/  SHFL.IDX P3, R226, R22, R21, R20 ;  /* 0x0000001516e27389 */ /* 0x0000640000060014 */
[----:B01----:R-:W-:Y:S01]  /*9c70*/  ENDCOLLECTIVE ;  /* 0x000000000000791b */ /* 0x003fe20003800000 */
.L_x_9547:
[----:B------:R-:W-:Y:S02]  /*9c80*/  MOV R22, R15 ;  /* 0x0000000f00167202 */ /* 0x000fe40000000f00 */
[----:B------:R-:W-:-:S07]  /*9c90*/  MOV R238, R226 ;  /* 0x000000e200ee7202 */ /* 0x000fce0000000f00 */
[----:B------:R-:W-:Y:S05]  /*9ca0*/  WARPSYNC.COLLECTIVE R23, `(.L_x_9548) ;  /* 0x0000000017087348 */ /* 0x000fea0003c00000 */
[----:B------:R0:W1:Y:S02]  /*9cb0*/  SHFL.IDX P3, R226, R22, R21, R20 ;  /* 0x0000001516e27389 */ /* 0x0000640000060014 */
[----:B01----:R-:W-:Y:S01]  /*9cc0*/  ENDCOLLECTIVE ;  /* 0x000000000000791b */ /* 0x003fe20003800000 */
.L_x_9548:
[----:B------:R-:W-:Y:S01]  /*9cd0*/  MOV R240, R226 ;  /* 0x000000e200f07202 */ /* 0x000fe20000000f00 */
[----:B------:R-:W-:Y:S01]  /*9ce0*/  FMUL.FTZ R226, R12, R244 ;  /* 0x000000f40ce27220 */ /* 0x000fe20000410000 */
[----:B------:R-:W-:Y:S06]  /*9cf0*/  BRA `(.L_x_9549) ;  /* 0xffffffb0005c7947 */ /* 0x000fec000383ffff */
.L_x_9550:
        /* <DEDUP_REMOVED lines=16> */
.L_x_18948:


//--------------------- .text._Z25selective_scan_bwd_kernelI32Selective_Scan_bwd_kernel_traitsILi64ELi16ELb1ELb0ELb0ELb0ELb1EN3c104HalfENS1_7complexIfEEEEv12SSMParamsBwd --------------------------
	.section	.text._Z25selective_scan_bwd_kernelI32Selective_Scan_bwd_kernel_traitsILi64ELi16ELb1ELb0ELb0ELb0ELb1EN3c104HalfENS1_7complexIfEEEEv12SSMParamsBwd,"ax",@progbits
	.align	128
        .global         _Z25selective_scan_bwd_kernelI32Selective_Scan_bwd_kernel_traitsILi64ELi16ELb1ELb0ELb0ELb0ELb1EN3c104HalfENS1_7complexIfEEEEv12SSMParamsBwd
        .type           _Z25selective_scan_bwd_kernelI32Selective_Scan_bwd_kernel_traitsILi64ELi16ELb1ELb0ELb0ELb0ELb1EN3c104HalfENS1_7complexIfEEEEv12SSMParamsBwd,@function
        .size           _Z25selective_scan_bwd_kernelI32Selective_Scan_bwd_kernel_traitsILi64ELi16ELb1ELb0ELb0ELb0ELb1EN3c104HalfENS1_7complexIfEEEEv12SSMParamsBwd,(.L_x_18949 - _Z25selective_scan_bwd_kernelI32Selective_Scan_bwd_kernel_traitsILi64ELi16ELb1ELb0ELb0ELb0ELb1EN3c104HalfENS1_7complexIfEEEEv12SSMParamsBwd)
        .other          _Z25selective_scan_bwd_kernelI32Selective_Scan_bwd_kernel_traitsILi64ELi16ELb1ELb0ELb0ELb0ELb1EN3c104HalfENS1_7complexIfEEEEv12SSMParamsBwd,@"STO_CUDA_ENTRY STV_DEFAULT"
_Z25selective_scan_bwd_kernelI32Selective_Scan_bwd_kernel_traitsILi64ELi16ELb1ELb0ELb0ELb0ELb1EN3c104HalfENS1_7complexIfEEEEv12SSMParamsBwd:
.text._Z25selective_scan_bwd_kernelI32Selective_Scan_bwd_kernel_traitsILi64ELi16ELb1ELb0ELb0ELb0ELb1EN3c104HalfENS1_7complexIfEEEEv12SSMParamsBwd:
[----:B------:R-:W-:Y:S08]  /*0000*/  LDC R1, c[0x0][0x28] ;  /* 0x00000a00ff017b82 */ /* 0x000ff00000000800 */
[----:B------:R-:W0:Y:S01]  /*0010*/  LDC.64 R2, c[0x0][0x2e8] ;  /* 0x0000ba00ff027b82 */ /* 0x000e220000000a00 */
[----:B------:R-:W1:Y:S01]  /*0020*/  S2R R115, SR_CTAID.Y ;  /* 0x0000000000737919 */ /* 0x000e620000002600 */
[----:B------:R-:W-:-:S06]  /*0030*/  ULDC.64 UR12, c[0x0][0x208] ;  /* 0x00008200000c7ab9 */ /* 0x000fcc0000000a00 */
[----:B------:R-:W2:Y:S01]  /*0040*/  LDC.64 R4, c[0x0][0x300] ;  /* 0x0000c000ff047b82 */ /* 0x000ea20000000a00 */
[----:B------:R-:W-:Y:S01]  /*0050*/  HFMA2.MMA R114, -RZ, RZ, 0, 0 ;  /* 0x00000000ff727435 */ /* 0x000fe200000001ff */
[----:B------:R-:W-:Y:S01]  /*0060*/  ULDC.64 UR8, c[0x0][0x280] ;  /* 0x0000a00000087ab9 */ /* 0x000fe20000000a00 */
[----:B------:R-:W-:-:S05]  /*0070*/  ULDC.64 UR10, c[0x0][0x290] ;  /* 0x0000a400000a7ab9 */ /* 0x000fca0000000a00 */
[----:B------:R-:W3:Y:S01]  /*0080*/  S2UR UR14, SR_CTAID.X ;  /* 0x00000000000e79c3 */ /* 0x000ee20000002500 */
[----:B0-----:R-:W-:-:S07]  /*0090*/  ISETP.NE.U32.AND P0, PT, R2, RZ, PT ;  /* 0x000000ff0200720c */ /* 0x001fce0003f05070 */
[----:B------:R-:W0:Y:S01]  /*00a0*/  LDC.64 R10, c[0x0][0x288] ;  /* 0x0000a200ff0a7b82 */ /* 0x000e220000000a00 */
[----:B------:R-:W-:Y:S02]  /*00b0*/  ISETP.NE.AND.EX P0, PT, R3, RZ, PT, P0 ;  /* 0x000000ff0300720c */ /* 0x000fe40003f05300 */
[----:B-1----:R-:W-:-:S05]  /*00c0*/  SHF.R.S32.HI R116, RZ, 0x1f, R115 ;  /* 0x0000001fff747819 */ /* 0x002fca0000011473 */
[----:B------:R-:W1:Y:S06]  /*00d0*/  LDC.64 R8, c[0x0][0x310] ;  /* 0x0000c400ff087b82 */ /* 0x000e6c0000000a00 */
[C---:B------:R-:W-:Y:S02]  /*00e0*/  @P0 LEA R2, P1, R115.reuse, R2, 0x2 ;  /* 0x0000000273020211 */ /* 0x040fe400078210ff */
[----:B------:R-:W4:Y:S02]  /*00f0*/  LDC R13, c[0x0][0x224] ;  /* 0x00008900ff0d7b82 */ /* 0x000f240000000800 */
[----:B------:R-:W-:-:S02]  /*0100*/  @P0 LEA.HI.X R3, R115, R3, R116, 0x2, P1 ;  /* 0x0000000373030211 */ /* 0x000fc400008f1474 */
[----:B--2---:R-:W-:-:S03]  /*0110*/  ISETP.NE.U32.AND P1, PT, R4, RZ, PT ;  /* 0x000000ff0400720c */ /* 0x004fc60003f25070 */
[----:B------:R0:W2:Y:S01]  /*0120*/  @P0 LDG.E R0, desc[UR12][R2.64] ;  /* 0x0000000c02000981 */ /* 0x0000a2000c1e1900 */
[----:B------:R-:W-:Y:S01]  /*0130*/  ISETP.NE.AND.EX P1, PT, R5, RZ, PT, P1 ;  /* 0x000000ff0500720c */ /* 0x000fe20003f25310 */
[----:B---3--:R-:W-:Y:S01]  /*0140*/  USHF.R.S32.HI UR15, URZ, 0x1f, UR14 ;  /* 0x0000001f3f0f7899 */ /* 0x008fe2000801140e */
[----:B------:R-:W3:Y:S03]  /*0150*/  LDC.64 R14, c[0x0][0x298] ;  /* 0x0000a600ff0e7b82 */ /* 0x000ee60000000a00 */
[----:B------:R-:W-:Y:S02]  /*0160*/  UIMAD UR6, UR15, UR8, URZ ;  /* 0x000000080f0672a4 */ /* 0x000fe4000f8e023f */
[----:B------:R-:W-:-:S03]  /*0170*/  UIMAD.WIDE.U32 UR4, UR14, UR8, URZ ;  /* 0x000000080e0472a5 */ /* 0x000fc6000f8e003f */
[----:B------:R-:W3:Y:S03]  /*0180*/  LDC.64 R16, c[0x0][0x330] ;  /* 0x0000cc00ff107b82 */ /* 0x000ee60000000a00 */
[----:B------:R-:W-:Y:S01]  /*0190*/  @P1 LEA R4, P2, R115, R4, 0x2 ;  /* 0x0000000473041211 */ /* 0x000fe200078410ff */
[----:B------:R-:W-:-:S03]  /*01a0*/  UIMAD UR8, UR14, UR9, UR6 ;  /* 0x000000090e0872a4 */ /* 0x000fc6000f8e0206 */
[C---:B------:R-:W-:Y:S01]  /*01b0*/  @P1 LEA.HI.X R5, R115.reuse, R5, R116, 0x2, P2 ;  /* 0x0000000573051211 */ /* 0x040fe200010f1474 */
[----:B------:R-:W-:Y:S01]  /*01c0*/  UIADD3 UR5, UR5, UR8, URZ ;  /* 0x0000000805057290 */ /* 0x000fe2000fffe03f */
[-C--:B0-----:R-:W-:Y:S01]  /*01d0*/  IMAD R2, R116, R10.reuse, RZ ;  /* 0x0000000a74027224 */ /* 0x081fe200078e02ff */
[----:B------:R-:W0:Y:S02]  /*01e0*/  LDC.64 R18, c[0x0][0x3d8] ;  /* 0x0000f600ff127b82 */ /* 0x000e240000000a00 */
[----:B------:R3:W5:Y:S01]  /*01f0*/  @P1 LDG.E R114, desc[UR12][R4.64] ;  /* 0x0000000c04721981 */ /* 0x000762000c1e1900 */
[----:B-1----:R-:W-:Y:S01]  /*0200*/  ISETP.NE.U32.AND P1, PT, R8, RZ, PT ;  /* 0x000000ff0800720c */ /* 0x002fe20003f25070 */
[----:B------:R-:W-:Y:S01]  /*0210*/  UIMAD UR9, UR15, UR10, URZ ;  /* 0x0000000a0f0972a4 */ /* 0x000fe2000f8e023f */
[----:B------:R-:W-:Y:S01]  /*0220*/  IMAD R11, R115, R11, R2 ;  /* 0x0000000b730b7224 */ /* 0x000fe200078e0202 */
[----:B------:R-:W-:Y:S01]  /*0230*/  UIMAD.WIDE.U32 UR6, UR14, UR10, URZ ;  /* 0x0000000a0e0672a5 */ /* 0x000fe2000f8e003f */
[----:B------:R-:W-:Y:S01]  /*0240*/  ISETP.NE.AND.EX P1, PT, R9, RZ, PT, P1 ;  /* 0x000000ff0900720c */ /* 0x000fe20003f25310 */
[----:B------:R-:W1:Y:S01]  /*0250*/  LDC.64 R20, c[0x0][0x3f8] ;  /* 0x0000fe00ff147b82 */ /* 0x000e620000000a00 */
[----:B------:R-:W-:Y:S01]  /*0260*/  IMAD.WIDE.U32 R2, R115, R10, UR4 ;  /* 0x0000000473027e25 */ /* 0x000fe2000f8e000a */
[----:B------:R-:W-:Y:S01]  /*0270*/  UIMAD UR9, UR14, UR11, UR9 ;  /* 0x0000000b0e0972a4 */ /* 0x000fe2000f8e0209 */
[----:B----4-:R-:W-:-:S02]  /*0280*/  LEA R7, R13, 0xfffffc00, 0xa ;  /* 0xfffffc000d077811 */ /* 0x010fc400078e50ff */
[----:B------:R-:W-:Y:S01]  /*0290*/  CS2R R34, SRZ ;  /* 0x0000000000227805 */ /* 0x000fe2000001ff00 */
[----:B------:R-:W-:Y:S01]  /*02a0*/  ULDC.64 UR10, c[0x0][0x328] ;  /* 0x0000ca00000a7ab9 */ /* 0x000fe20000000a00 */
[----:B------:R-:W-:Y:S01]  /*02b0*/  UIADD3 UR7, UR7, UR9, URZ ;  /* 0x0000000907077290 */ /* 0x000fe2000fffe03f */
[----:B------:R-:W-:Y:S01]  /*02c0*/  IADD3 R10, P2, R7, R2, RZ ;  /* 0x00000002070a7210 */ /* 0x000fe20007f5e0ff */
[----:B------:R-:W-:Y:S01]  /*02d0*/  UIMAD UR8, UR15, UR10, URZ ;  /* 0x0000000a0f0872a4 */ /* 0x000fe2000f8e023f */
[----:B------:R-:W-:Y:S01]  /*02e0*/  SHF.R.S32.HI R9, RZ, 0x1f, R7 ;  /* 0x0000001fff097819 */ /* 0x000fe20000011407 */
[C---:B---3--:R-:W-:Y:S01]  /*02f0*/  IMAD R2, R116.reuse, R14, RZ ;  /* 0x0000000e74027224 */ /* 0x048fe200078e02ff */
[----:B------:R-:W-:Y:S01]  /*0300*/  UIMAD.WIDE.U32 UR4, UR14, UR10, URZ ;  /* 0x0000000a0e0472a5 */ /* 0x000fe2000f8e003f */
[----:B------:R-:W-:Y:S01]  /*0310*/  IMAD R4, R116, R16, RZ ;  /* 0x0000001074047224 */ /* 0x000fe200078e02ff */
[----:B------:R-:W-:Y:S01]  /*0320*/  UIMAD UR8, UR14, UR11, UR8 ;  /* 0x0000000b0e0872a4 */ /* 0x000fe2000f8e0208 */
[----:B------:R-:W-:Y:S01]  /*0330*/  IADD3.X R11, R9, R3, R11, P2, !PT ;  /* 0x00000003090b7210 */ /* 0x000fe200017fe40b */
[C---:B------:R-:W-:Y:S01]  /*0340*/  IMAD R8, R115.reuse, R15, R2 ;  /* 0x0000000f73087224 */ /* 0x040fe200078e0202 */
[----:B------:R-:W3:Y:S01]  /*0350*/  LDC.64 R22, c[0x0][0x2f8] ;  /* 0x0000be00ff167b82 */ /* 0x000ee20000000a00 */
[----:B------:R-:W-:Y:S01]  /*0360*/  IMAD.WIDE.U32 R2, R115, R14, UR6 ;  /* 0x0000000673027e25 */ /* 0x000fe2000f8e000e */
[----:B------:R-:W-:Y:S01]  /*0370*/  UIADD3 UR5, UR5, UR8, URZ ;  /* 0x0000000805057290 */ /* 0x000fe2000fffe03f */
[----:B0-----:R-:W-:-:S02]  /*0380*/  ISETP.NE.U32.AND P2, PT, R18, RZ, PT ;  /* 0x000000ff1200720c */ /* 0x001fc40003f45070 */
[----:B------:R-:W-:Y:S01]  /*0390*/  CS2R R32, SRZ ;  /* 0x0000000000207805 */ /* 0x000fe2000001ff00 */
[----:B------:R-:W-:Y:S01]  /*03a0*/  IMAD R12, R115, R17, R4 ;  /* 0x00000011730c7224 */ /* 0x000fe200078e0204 */
[----:B------:R-:W-:Y:S02]  /*03b0*/  IADD3 R6, P4, R7, R2, RZ ;  /* 0x0000000207067210 */ /* 0x000fe40007f9e0ff */
[----:B------:R-:W-:Y:S01]  /*03c0*/  CS2R R112, SRZ ;  /* 0x0000000000707805 */ /* 0x000fe2000001ff00 */
[----:B------:R-:W0:Y:S01]  /*03d0*/  @P1 LDC R14, c[0x0][0x214] ;  /* 0x00008500ff0e1b82 */ /* 0x000e220000000800 */
[----:B------:R-:W-:Y:S01]  /*03e0*/  IMAD.WIDE.U32 R4, R115, R16, UR4 ;  /* 0x0000000473047e25 */ /* 0x000fe2000f8e0010 */
[----:B-1----:R-:W-:Y:S01]  /*03f0*/  ISETP.NE.U32.AND P3, PT, R20, RZ, PT ;  /* 0x000000ff1400720c */ /* 0x002fe20003f65070 */
[----:B------:R-:W-:Y:S01]  /*0400*/  UMOV UR4, URZ ;  /* 0x0000003f00047c82 */ /* 0x000fe20008000000 */
[----:B------:R-:W-:Y:S02]  /*0410*/  ISETP.NE.AND.EX P2, PT, R19, RZ, PT, P2 ;  /* 0x000000ff1300720c */ /* 0x000fe40003f45320 */
[----:B------:R-:W-:-:S02]  /*0420*/  ISETP.NE.AND.EX P3, PT, R21, RZ, PT, P3 ;  /* 0x000000ff1500720c */ /* 0x000fc40003f65330 */
[----:B------:R-:W1:Y:S01]  /*0430*/  @P1 LDC R15, c[0x0][0x21c] ;  /* 0x00008700ff0f1b82 */ /* 0x000e620000000800 */
[----:B------:R-:W-:Y:S02]  /*0440*/  IADD3 R2, P5, R7, R4, RZ ;  /* 0x0000000407027210 */ /* 0x000fe40007fbe0ff */
[C---:B------:R-:W-:Y:S02]  /*0450*/  IADD3.X R7, R9.reuse, R3, R8, P4, !PT ;  /* 0x0000000309077210 */ /* 0x040fe400027fe408 */
[----:B------:R-:W-:-:S03]  /*0460*/  IADD3.X R4, R9, R5, R12, P5, !PT ;  /* 0x0000000509047210 */ /* 0x000fc60002ffe40c */
[----:B------:R-:W4:Y:S01]  /*0470*/  LDC.64 R16, c[0x0][0x2f0] ;  /* 0x0000bc00ff107b82 */ /* 0x000f220000000a00 */
[C---:B------:R-:W-:Y:S02]  /*0480*/  @P2 LEA R34, P4, R115.reuse, R18, 0x2 ;  /* 0x0000001273222211 */ /* 0x040fe400078810ff */
[C---:B------:R-:W-:Y:S02]  /*0490*/  @P3 LEA R32, P5, R115.reuse, R20, 0x2 ;  /* 0x0000001473203211 */ /* 0x040fe400078a10ff */
[C-C-:B------:R-:W-:Y:S02]  /*04a0*/  @P2 LEA.HI.X R35, R115.reuse, R19, R116.reuse, 0x2, P4 ;  /* 0x0000001373232211 */ /* 0x140fe400020f1474 */
[----:B------:R-:W-:Y:S01]  /*04b0*/  @P3 LEA.HI.X R33, R115, R21, R116, 0x2, P5 ;  /* 0x0000001573213211 */ /* 0x000fe200028f1474 */
[----:B------:R-:W1:Y:S01]  /*04c0*/  LDC.64 R24, c[0x0][0x3b8] ;  /* 0x0000ee00ff187b82 */ /* 0x000e620000000a00 */
[----:B---3--:R-:W-:-:S07]  /*04d0*/  LEA R5, P3, R6, R22, 0x1 ;  /* 0x0000001606057211 */ /* 0x008fce00078608ff */
[----:B------:R-:W3:Y:S01]  /*04e0*/  @P1 LDC.64 R36, c[0x0][0x310] ;  /* 0x0000c400ff241b82 */ /* 0x000ee20000000a00 */
[----:B----4-:R-:W-:-:S04]  /*04f0*/  LEA R8, P2, R10, R16, 0x1 ;  /* 0x000000100a087211 */ /* 0x010fc800078408ff */
[----:B------:R-:W-:Y:S02]  /*0500*/  LEA.HI.X R9, R10, R17, R11, 0x1, P2 ;  /* 0x000000110a097211 */ /* 0x000fe400010f0c0b */
[----:B--2---:R-:W-:Y:S01]  /*0510*/  @P0 R2UR UR4, R0 ;  /* 0x00000000000402ca */ /* 0x004fe200000e0000 */
[----:B0-----:R-:W-:Y:S01]  /*0520*/  @P1 IMAD R0, R14, UR14, R115 ;  /* 0x0000000e0e001c24 */ /* 0x001fe2000f8e0273 */
[----:B------:R-:W-:-:S03]  /*0530*/  ISETP.GE.AND P0, PT, R13, 0x1, PT ;  /* 0x000000010d00780c */ /* 0x000fc60003f06270 */
[----:B------:R-:W-:-:S04]  /*0540*/  @P1 IMAD R0, R0, R13, RZ ;  /* 0x0000000d00001224 */ /* 0x000fc800078e02ff */
[----:B-1----:R-:W-:Y:S01]  /*0550*/  @P1 IMAD R3, R0, R15, RZ ;  /* 0x0000000f00031224 */ /* 0x002fe200078e02ff */
[----:B------:R-:W-:-:S03]  /*0560*/  LEA R0, P4, R2, R24, 0x1 ;  /* 0x0000001802007211 */ /* 0x000fc600078808ff */
[----:B---3--:R-:W-:Y:S01]  /*0570*/  @P1 IMAD.WIDE R36, R3, 0x10, R36 ;  /* 0x0000001003241825 */ /* 0x008fe200078e0224 */
[----:B------:R-:W-:Y:S02]  /*0580*/  LEA.HI.X R3, R6, R23, R7, 0x1, P3 ;  /* 0x0000001706037211 */ /* 0x000fe400018f0c07 */
[----:B------:R-:W-:Y:S02]  /*0590*/  @!P1 CS2R R36, SRZ ;  /* 0x0000000000249805 */ /* 0x000fe4000001ff00 */
        /* <DEDUP_REMOVED lines=23> */
.L_x_9585:
[----:B------:R-:W-:Y:S01]  /*0710*/  BAR.SYNC.DEFER_BLOCKING 0x0 ;  /* 0x0000000000007b1d */ /* 0x000fe20000010000 */
[----:B0-----:R-:W-:Y:S02]  /*0720*/  MOV R2, UR7 ;  /* 0x0000000700027c02 */ /* 0x001fe40008000f00 */
[----:B------:R-:W-:Y:S02]  /*0730*/  MOV R3, UR24 ;  /* 0x0000001800037c02 */ /* 0x000fe40008000f00 */
[----:B------:R-:W-:-:S03]  /*0740*/  LOP3.LUT R105, R107, 0x1f, R110, 0xf8, !PT ;  /* 0x0000001f6b697812 */ /* 0x000fc600078ef86e */
[----:B------:R-:W0:Y:S01]  /*0750*/  LDC.64 R22, c[0x0][0x2a0] ;  /* 0x0000a800ff167b82 */ /* 0x000e220000000a00 */
[-C--:B------:R-:W-:Y:S01]  /*0760*/  IADD3 R4, R107, R108.reuse, RZ ;  /* 0x0000006c6b047210 */ /* 0x080fe20007ffe0ff */
[----:B------:R-:W-:Y:S01]  /*0770*/  ULDC.64 UR8, c[0x0][0x2a8] ;  /* 0x0000aa0000087ab9 */ /* 0x000fe20000000a00 */
[C---:B------:R-:W-:Y:S01]  /*0780*/  IMAD.WIDE R2, R105.reuse, 0x10, R2 ;  /* 0x0000001069027825 */ /* 0x040fe200078e0202 */
[----:B------:R-:W-:Y:S02]  /*0790*/  MOV R20, UR25 ;  /* 0x0000001900147c02 */ /* 0x000fe40008000f00 */
[----:B------:R-:W-:Y:S02]  /*07a0*/  MOV R21, UR26 ;  /* 0x0000001a00157c02 */ /* 0x000fe40008000f00 */
[----:B------:R-:W1:Y:S01]  /*07b0*/  LDC.64 R28, c[0x0][0x318] ;  /* 0x0000c600ff1c7b82 */ /* 0x000e620000000a00 */
[----:B------:R-:W2:Y:S04]  /*07c0*/  LDG.E.128 R12, desc[UR12][R2.64] ;  /* 0x0000000c020c7981 */ /* 0x000ea8000c1e1d00 */
[----:B------:R-:W3:Y:S01]  /*07d0*/  LDG.E.128 R16, desc[UR12][R2.64+0x200] ;  /* 0x0002000c02107981 */ /* 0x000ee2000c1e1d00 */
[C---:B------:R-:W-:Y:S01]  /*07e0*/  IADD3 R60, R4.reuse, R108, RZ ;  /* 0x0000006c043c7210 */ /* 0x040fe20007ffe0ff */
[----:B------:R-:W-:Y:S01]  /*07f0*/  IMAD.WIDE R20, R105, 0x10, R20 ;  /* 0x0000001069147825 */ /* 0x000fe200078e0214 */
[----:B------:R-:W-:-:S02]  /*0800*/  LEA R0, R4, R111, 0x4 ;  /* 0x0000006f04007211 */ /* 0x000fc400078e20ff */
        /* <DEDUP_REMOVED lines=13> */
[----:B---3--:R-:W-:Y:S01]  /*08e0*/  STS.128 [R0+0x200], R40 ;  /* 0x0002002800007388 */ /* 0x008fe20000000c00 */
[----:B------:R-:W-:-:S03]  /*08f0*/  NOP ;  /* 0x0000000000007918 */ /* 0x000fc60000000000 */
[----:B------:R-:W-:Y:S04]  /*0900*/  LDS.128 R12, [R60] ;  /* 0x000000003c0c7984 */ /* 0x000fe80000000c00 */
[----:B------:R-:W-:Y:S01]  /*0910*/  LDS.128 R16, [R60+0x10] ;  /* 0x000010003c107984 */ /* 0x000fe20000000c00 */
[----:B------:R-:W-:Y:S01]  /*0920*/  LEA R30, R109, 0xfffffc00, 0xa ;  /* 0xfffffc006d1e7811 */ /* 0x000fe200078e50ff */
[----:B0-----:R-:W-:Y:S01]  /*0930*/  IMAD R20, R22, UR15, RZ ;  /* 0x0000000f16147c24 */ /* 0x001fe2000f8e02ff */
[----:B--2---:R-:W0:Y:S08]  /*0940*/  LDC.64 R26, c[0x0][0x2b0] ;  /* 0x0000ac00ff1a7b82 */ /* 0x004e300000000a00 */
[----:B------:R-:W-:Y:S06]  /*0950*/  BAR.SYNC.DEFER_BLOCKING 0x0 ;  /* 0x0000000000007b1d */ /* 0x000fec0000010000 */
[----:B------:R-:W2:Y:S04]  /*0960*/  LDG.E.128 R44, desc[UR12][R2.64] ;  /* 0x0000000c022c7981 */ /* 0x000ea8000c1e1d00 */
[----:B------:R3:W4:Y:S01]  /*0970*/  LDG.E.128 R52, desc[UR12][R2.64+0x200] ;  /* 0x0002000c02347981 */ /* 0x000722000c1e1d00 */
[----:B------:R-:W-:Y:S01]  /*0980*/  SHF.R.S32.HI R31, RZ, 0x1f, R30 ;  /* 0x0000001fff1f7819 */ /* 0x000fe2000001141e */
[----:B------:R-:W-:-:S02]  /*0990*/  IMAD R23, R23, UR14, R20 ;  /* 0x0000000e17177c24 */ /* 0x000fc4000f8e0214 */
[----:B------:R-:W-:-:S04]  /*09a0*/  IMAD.WIDE.U32 R20, R22, UR14, R30 ;  /* 0x0000000e16147c25 */ /* 0x000fc8000f8e001e */
[----:B------:R-:W-:Y:S01]  /*09b0*/  IMAD R22, R116, UR8, RZ ;  /* 0x0000000874167c24 */ /* 0x000fe2000f8e02ff */
[----:B------:R-:W-:-:S03]  /*09c0*/  IADD3 R21, R21, R23, RZ ;  /* 0x0000001715157210 */ /* 0x000fc60007ffe0ff */
[C---:B------:R-:W-:Y:S02]  /*09d0*/  IMAD R23, R115.reuse, UR9, R22 ;  /* 0x0000000973177c24 */ /* 0x040fe4000f8e0216 */
[----:B---3--:R-:W-:Y:S01]  /*09e0*/  IMAD.WIDE.U32 R2, R115, UR8, R20 ;  /* 0x0000000873027c25 */ /* 0x008fe2000f8e0014 */
[----:B------:R-:W-:-:S04]  /*09f0*/  ULDC.64 UR8, c[0x0][0x2b8] ;  /* 0x0000ae0000087ab9 */ /* 0x000fc80000000a00 */
[----:B------:R-:W-:Y:S02]  /*0a00*/  IADD3 R3, R3, R23, RZ ;  /* 0x0000001703037210 */ /* 0x000fe40007ffe0ff */
[----:B-1----:R-:W-:-:S04]  /*0a10*/  LEA R20, P0, R2, R28, 0x1 ;  /* 0x0000001c02147211 */ /* 0x002fc800078008ff */
[----:B------:R-:W-:Y:S02]  /*0a20*/  LEA.HI.X R21, R2, R29, R3, 0x1, P0 ;  /* 0x0000001d02157211 */ /* 0x000fe400000f0c03 */
[----:B------:R-:W1:Y:S01]  /*0a30*/  LDC.64 R28, c[0x0][0x308] ;  /* 0x0000c200ff1c7b82 */ /* 0x000e620000000a00 */
[----:B------:R-:W-:Y:S01]  /*0a40*/  IMAD.WIDE R2, R105, 0x10, R20 ;  /* 0x0000001069027825 */ /* 0x000fe200078e0214 */
[----:B--2---:R-:W-:Y:S04]  /*0a50*/  STS.128 [R0], R44 ;  /* 0x0000002c00007388 */ /* 0x004fe80000000c00 */
[----:B----4-:R-:W-:Y:S01]  /*0a60*/  STS.128 [R0+0x200], R52 ;  /* 0x0002003400007388 */ /* 0x010fe20000000c00 */
[----:B------:R-:W-:-:S03]  /*0a70*/  NOP ;  /* 0x0000000000007918 */ /* 0x000fc60000000000 */
[----:B------:R-:W2:Y:S04]  /*0a80*/  LDS.128 R48, [R60] ;  /* 0x000000003c307984 */ /* 0x000ea80000000c00 */
[----:B------:R-:W-:Y:S01]  /*0a90*/  LDS.128 R20, [R60+0x10] ;  /* 0x000010003c147984 */ /* 0x000fe20000000c00 */
[----:B------:R-:W-:Y:S06]  /*0aa0*/  BAR.SYNC.DEFER_BLOCKING 0x0 ;  /* 0x0000000000007b1d */ /* 0x000fec0000010000 */
[----:B------:R-:W3:Y:S04]  /*0ab0*/  LDG.E.128 R56, desc[UR12][R2.64] ;  /* 0x0000000c02387981 */ /* 0x000ee8000c1e1d00 */
[----:B------:R4:W3:Y:S01]  /*0ac0*/  LDG.E.128 R64, desc[UR12][R2.64+0x200] ;  /* 0x0002000c02407981 */ /* 0x0008e2000c1e1d00 */
[----:B0-----:R-:W-:-:S04]  /*0ad0*/  IMAD R24, R26, UR15, RZ ;  /* 0x0000000f1a187c24 */ /* 0x001fc8000f8e02ff */
        /* <DEDUP_REMOVED lines=8> */
[----:B-1----:R-:W-:-:S04]  /*0b60*/  LEA R24, P0, R2, R28, 0x1 ;  /* 0x0000001c02187211 */ /* 0x002fc800078008ff */
[----:B------:R-:W-:-:S03]  /*0b70*/  LEA.HI.X R25, R2, R29, R3, 0x1, P0 ;  /* 0x0000001d02197211 */ /* 0x000fc600000f0c03 */
[----:B------:R-:W-:-:S04]  /*0b80*/  IMAD.WIDE R2, R105, 0x10, R24 ;  /* 0x0000001069027825 */ /* 0x000fc800078e0218 */
[----:B--2---:R-:W-:Y:S01]  /*0b90*/  HADD2.F32 R61, -RZ, R48.H0_H0 ;  /* 0x20000030ff3d7230 */ /* 0x004fe20000004100 */
[----:B---3--:R-:W-:Y:S04]  /*0ba0*/  STS.128 [R0], R56 ;  /* 0x0000003800007388 */ /* 0x008fe80000000c00 */
[----:B------:R-:W-:Y:S01]  /*0bb0*/  STS.128 [R0+0x200], R64 ;  /* 0x0002004000007388 */ /* 0x000fe20000000c00 */
        /* <DEDUP_REMOVED lines=19> */
[--C-:B------:R-:W-:Y:S02]  /*0cf0*/  HADD2.F32 R72, -RZ, R55.reuse.H0_H0 ;  /* 0x20000037ff487230 */ /* 0x100fe40000004100 */
[----:B------:R-:W-:Y:S01]  /*0d00*/  FMUL.FTZ R3, R70, -1.4426950216293334961 ;  /* 0xbfb8aa3b46037820 */ /* 0x000fe20000410000 */
[----:B------:R-:W-:Y:S01]  /*0d10*/  FMUL.FTZ R39, R71, -1.4426950216293334961 ;  /* 0xbfb8aa3b47277820 */ /* 0x000fe20000410000 */
[----:B------:R-:W-:Y:S02]  /*0d20*/  HADD2.F32 R73, -RZ, R55.H1_H1 ;  /* 0x30000037ff497230 */ /* 0x000fe40000004100 */
[----:B------:R-:W-:Y:S01]  /*0d30*/  FMUL.FTZ R54, R72, -1.4426950216293334961 ;  /* 0xbfb8aa3b48367820 */ /* 0x000fe20000410000 */
[----:B------:R-:W3:Y:S01]  /*0d40*/  MUFU.EX2 R29, R29 ;  /* 0x0000001d001d7308 */ /* 0x000ee20000000800 */
[----:B------:R-:W-:-:S02]  /*0d50*/  HADD2.F32 R80, -RZ, R49.H1_H1 ;  /* 0x30000031ff507230 */ /* 0x000fc40000004100 */
[----:B-1----:R-:W-:Y:S02]  /*0d60*/  HADD2.F32 R74, -RZ, R24.H0_H0 ;  /* 0x20000018ff4a7230 */ /* 0x002fe40000004100 */
[----:B------:R-:W-:Y:S02]  /*0d70*/  HADD2.F32 R59, -RZ, R9.H1_H1 ;  /* 0x30000009ff3b7230 */ /* 0x000fe40000004100 */
[--C-:B------:R-:W-:Y:S01]  /*0d80*/  HADD2.F32 R67, -RZ, R22.reuse.H0_H0 ;  /* 0x20000016ff437230 */ /* 0x100fe20000004100 */
[----:B------:R-:W1:Y:S01]  /*0d90*/  MUFU.EX2 R38, R38 ;  /* 0x0000002600267308 */ /* 0x000e620000000800 */
[----:B0-----:R-:W-:Y:S01]  /*0da0*/  FADD.FTZ R28, R28, 1 ;  /* 0x3f8000001c1c7421 */ /* 0x001fe20000010000 */
[----:B------:R-:W-:Y:S02]  /*0db0*/  HADD2.F32 R65, -RZ, R22.H1_H1 ;  /* 0x30000016ff417230 */ /* 0x000fe40000004100 */
[----:B------:R-:W-:Y:S01]  /*0dc0*/  FMUL.FTZ R49, R74, -1.4426950216293334961 ;  /* 0xbfb8aa3b4a317820 */ /* 0x000fe20000410000 */
[----:B------:R-:W-:-:S02]  /*0dd0*/  HADD2.F32 R75, -RZ, R24.H1_H1 ;  /* 0x30000018ff4b7230 */ /* 0x000fc40000004100 */
[--C-:B------:R-:W-:Y:S01]  /*0de0*/  HADD2.F32 R81, -RZ, R50.reuse.H0_H0 ;  /* 0x20000032ff517230 */ /* 0x100fe20000004100 */
[----:B------:R-:W0:Y:S01]  /*0df0*/  MUFU.RCP R91, R28 ;  /* 0x0000001c005b7308 */ /* 0x000e220000001000 */
[----:B---3--:R-:W-:Y:S01]  /*0e00*/  FADD.FTZ R29, R29, 1 ;  /* 0x3f8000001d1d7421 */ /* 0x008fe20000010000 */
[----:B------:R-:W-:Y:S01]  /*0e10*/  FMUL.FTZ R24, R75, -1.4426950216293334961 ;  /* 0xbfb8aa3b4b187820 */ /* 0x000fe20000410000 */
[----:B------:R-:W-:Y:S02]  /*0e20*/  HADD2.F32 R82, -RZ, R50.H1_H1 ;  /* 0x30000032ff527230 */ /* 0x000fe40000004100 */
[----:B------:R-:W-:Y:S02]  /*0e30*/  HADD2.F32 R78, -RZ, R25.H0_H0 ;  /* 0x20000019ff4e7230 */ /* 0x000fe40000004100 */
[--C-:B------:R-:W-:Y:S01]  /*0e40*/  HADD2.F32 R89, -RZ, R21.reuse.H0_H0 ;  /* 0x20000015ff597230 */ /* 0x100fe20000004100 */
[----:B------:R-:W-:Y:S01]  /*0e50*/  MUFU.EX2 R2, R2 ;  /* 0x0000000200027308 */ /* 0x000fe20000000800 */
[----:B-1----:R-:W-:Y:S01]  /*0e60*/  FADD.FTZ R38, R38, 1 ;  /* 0x3f80000026267421 */ /* 0x002fe20000010000 */
[----:B------:R-:W-:-:S02]  /*0e70*/  HADD2.F32 R86, -RZ, R21.H1_H1 ;  /* 0x30000015ff567230 */ /* 0x000fc40000004100 */
[--C-:B------:R-:W-:Y:S02]  /*0e80*/  HADD2.F32 R83, -RZ, R51.reuse.H0_H0 ;  /* 0x20000033ff537230 */ /* 0x100fe40000004100 */
[----:B------:R-:W-:Y:S02]  /*0e90*/  HADD2.F32 R84, -RZ, R51.H1_H1 ;  /* 0x30000033ff547230 */ /* 0x000fe40000004100 */
[----:B------:R1:W3:Y:S01]  /*0ea0*/  MUFU.RCP R88, R29 ;  /* 0x0000001d00587308 */ /* 0x0002e20000001000 */
[----:B0-----:R-:W-:Y:S01]  /*0eb0*/  FADD.FTZ R21, -R91, 1 ;  /* 0x3f8000005b157421 */ /* 0x001fe20000010100 */
[----:B------:R-:W-:Y:S02]  /*0ec0*/  HADD2.F32 R76, -RZ, R10.H1_H1 ;  /* 0x3000000aff4c7230 */ /* 0x000fe40000004100 */
[----:B------:R-:W-:Y:S02]  /*0ed0*/  HADD2.F32 R79, -RZ, R25.H1_H1 ;  /* 0x30000019ff4f7230 */ /* 0x000fe40000004100 */
[----:B------:R-:W-:Y:S01]  /*0ee0*/  FFMA.FTZ R93, R68, R21, 1 ;  /* 0x3f800000445d7423 */ /* 0x000fe20000010015 */
[----:B------:R-:W-:Y:S01]  /*0ef0*/  HADD2.F32 R85, -RZ, R20.H0_H0 ;  /* 0x20000014ff557230 */ /* 0x000fe20000004100 */
[----:B------:R0:W0:Y:S01]  /*0f00*/  MUFU.RCP R95, R38 ;  /* 0x00000026005f7308 */ /* 0x0000220000001000 */
[----:B-1----:R-:W-:-:S02]  /*0f10*/  HADD2.F32 R29, -RZ, R8.H1_H1 ;  /* 0x30000008ff1d7230 */ /* 0x002fc40000004100 */
[----:B------:R-:W-:Y:S02]  /*0f20*/  HADD2.F32 R87, -RZ, R20.H1_H1 ;  /* 0x30000014ff577230 */ /* 0x000fe40000004100 */
[--C-:B------:R-:W-:Y:S02]  /*0f30*/  HADD2.F32 R122, -RZ, R26.reuse.H0_H0 ;  /* 0x2000001aff7a7230 */ /* 0x100fe40000004100 */
[----:B------:R-:W-:Y:S01]  /*0f40*/  HADD2.F32 R124, -RZ, R26.H1_H1 ;  /* 0x3000001aff7c7230 */ /* 0x000fe20000004100 */
[----:B------:R1:W1:Y:S01]  /*0f50*/  MUFU.EX2 R52, R3 ;  /* 0x0000000300347308 */ /* 0x0002620000000800 */
[----:B---3--:R-:W-:Y:S01]  /*0f60*/  FMUL.FTZ R28, R69, R88 ;  /* 0x00000058451c7220 */ /* 0x008fe20000410000 */
[----:B0-----:R-:W-:Y:S01]  /*0f70*/  FMUL.FTZ R38, R73, -1.4426950216293334961 ;  /* 0xbfb8aa3b49267820 */ /* 0x001fe20000410000 */
[----:B------:R-:W-:Y:S01]  /*0f80*/  FADD.FTZ R20, -R88, 1 ;  /* 0x3f80000058147421 */ /* 0x000fe20000010100 */
[----:B------:R-:W-:Y:S01]  /*0f90*/  FMUL.FTZ R26, R122, -1.4426950216293334961 ;  /* 0xbfb8aa3b7a1a7820 */ /* 0x000fe20000410000 */
[----:B------:R-:W-:-:S02]  /*0fa0*/  FMUL.FTZ R56, R62, R28 ;  /* 0x0000001c3e387220 */ /* 0x000fc40000410000 */
[----:B------:R-:W-:Y:S01]  /*0fb0*/  FFMA.FTZ R90, R69, R20, 1 ;  /* 0x3f800000455a7423 */ /* 0x000fe20000010014 */
[----:B------:R0:W-:Y:S01]  /*0fc0*/  MUFU.EX2 R53, R39 ;  /* 0x0000002700357308 */ /* 0x0001e20000000800 */
[----:B-1----:R-:W-:Y:S01]  /*0fd0*/  FMUL.FTZ R3, R68, R91 ;  /* 0x0000005b44037220 */ /* 0x002fe20000410000 */
[----:B------:R-:W-:Y:S01]  /*0fe0*/  FADD.FTZ R21, -R95, 1 ;  /* 0x3f8000005f157421 */ /* 0x000fe20000010100 */
[----:B------:R-:W-:-:S03]  /*0ff0*/  HADD2.F32 R68, -RZ, R11.H0_H0 ;  /* 0x2000000bff447230 */ /* 0x000fc60000004100 */
[----:B------:R-:W-:Y:S02]  /*1000*/  FFMA.FTZ R97, R64, R21, 1 ;  /* 0x3f80000040617423 */ /* 0x000fe40000010015 */
[----:B------:R1:W3:Y:S01]  /*1010*/  MUFU.EX2 R57, R54 ;  /* 0x0000003600397308 */ /* 0x0002e20000000800 */
[----:B0-----:R-:W-:Y:S01]  /*1020*/  FADD.FTZ R39, R2, 1 ;  /* 0x3f80000002277421 */ /* 0x001fe20000010000 */
[----:B------:R-:W-:Y:S01]  /*1030*/  FMUL.FTZ R2, R61, R3 ;  /* 0x000000033d027220 */ /* 0x000fe20000410000 */
[----:B------:R-:W-:-:S05]  /*1040*/  FADD.FTZ R52, R52, 1 ;  /* 0x3f80000034347421 */ /* 0x000fca0000010000 */
[----:B------:R0:W3:Y:S01]  /*1050*/  MUFU.RCP R99, R39 ;  /* 0x0000002700637308 */ /* 0x0000e20000001000 */
[----:B-1----:R-:W-:-:S05]  /*1060*/  HADD2.F32 R54, -RZ, R8.H0_H0 ;  /* 0x20000008ff367230 */ /* 0x002fca0000004100 */
[----:B------:R-:W-:Y:S02]  /*1070*/  FFMA.FTZ R113, R2, R54, R113 ;  /* 0x0000003602717223 */ /* 0x000fe40000010071 */
[----:B------:R1:W1:Y:S01]  /*1080*/  MUFU.EX2 R58, R38 ;  /* 0x00000026003a7308 */ /* 0x0002620000000800 */
[----:B0-----:R-:W-:Y:S02]  /*1090*/  HADD2.F32 R39, -RZ, R9.H0_H0 ;  /* 0x20000009ff277230 */ /* 0x001fe40000004100 */
[----:B------:R-:W-:Y:S01]  /*10a0*/  FFMA.FTZ R48, R56, R29, R113 ;  /* 0x0000001d38307223 */ /* 0x000fe20000010071 */
[----:B------:R-:W-:Y:S01]  /*10b0*/  FMUL.FTZ R29, R64, R95 ;  /* 0x0000005f401d7220 */ /* 0x000fe20000410000 */
[----:B---3--:R-:W-:-:S03]  /*10c0*/  FADD.FTZ R57, R57, 1 ;  /* 0x3f80000039397421 */ /* 0x008fc60000010000 */
[----:B------:R-:W-:Y:S01]  /*10d0*/  FMUL.FTZ R55, R63, R29 ;  /* 0x0000001d3f377220 */ /* 0x000fe20000410000 */
[----:B------:R0:W3:Y:S01]  /*10e0*/  MUFU.RCP R103, R52 ;  /* 0x0000003400677308 */ /* 0x0000e20000001000 */
[----:B-1----:R-:W-:Y:S01]  /*10f0*/  FMUL.FTZ R38, R66, R99 ;  /* 0x0000006342267220 */ /* 0x002fe20000410000 */
[----:B------:R-:W-:Y:S01]  /*1100*/  FADD.FTZ R21, -R99, 1 ;  /* 0x3f80000063157421 */ /* 0x000fe20000010100 */
[----:B------:R-:W-:Y:S01]  /*1110*/  FFMA.FTZ R39, R55, R39, R48 ;  /* 0x0000002737277223 */ /* 0x000fe20000010030 */
[----:B------:R-:W-:Y:S01]  /*1120*/  FADD.FTZ R48, R53, 1 ;  /* 0x3f80000035307421 */ /* 0x000fe20000010000 */
[----:B------:R-:W-:Y:S01]  /*1130*/  FMUL.FTZ R54, R80, R38 ;  /* 0x0000002650367220 */ /* 0x000fe20000410000 */
[----:B------:R-:W-:Y:S02]  /*1140*/  FFMA.FTZ R101, R66, R21, 1 ;  /* 0x3f80000042657423 */ /* 0x000fe40000010015 */
[----:B------:R-:W1:Y:S01]  /*1150*/  MUFU.RCP R94, R48 ;  /* 0x00000030005e7308 */ /* 0x000e620000001000 */
[----:B------:R-:W-:Y:S01]  /*1160*/  FADD.FTZ R22, R58, 1 ;  /* 0x3f8000003a167421 */ /* 0x000fe20000010000 */
[----:B0-----:R-:W-:Y:S01]  /*1170*/  FFMA.FTZ R52, R54, R59, R39 ;  /* 0x0000003b36347223 */ /* 0x001fe20000010027 */
[----:B------:R-:W-:-:S02]  /*1180*/  HADD2.F32 R59, -RZ, R10.H0_H0 ;  /* 0x2000000aff3b7230 */ /* 0x000fc40000004100 */
[----:B------:R-:W-:-:S03]  /*1190*/  HADD2.F32 R58, -RZ, R23.H1_H1 ;  /* 0x30000017ff3a7230 */ /* 0x000fc60000004100 */
[----:B------:R-:W0:Y:S01]  /*11a0*/  MUFU.RCP R113, R57 ;  /* 0x0000003900717308 */ /* 0x000e220000001000 */
[----:B---3--:R-:W-:-:S04]  /*11b0*/  FMUL.FTZ R39, R70, R103 ;  /* 0x0000006746277220 */ /* 0x008fc80000410000 */
[----:B------:R-:W-:-:S03]  /*11c0*/  FMUL.FTZ R53, R81, R39 ;  /* 0x0000002751357220 */ /* 0x000fc60000410000 */
[----:B------:R3:W3:Y:S01]  /*11d0*/  MUFU.RCP R98, R22 ;  /* 0x0000001600627308 */ /* 0x0006e20000001000 */
[----:B-1----:R-:W-:Y:S01]  /*11e0*/  FMUL.FTZ R50, R71, R94 ;  /* 0x0000005e47327220 */ /* 0x002fe20000410000 */
[----:B------:R-:W-:Y:S01]  /*11f0*/  FFMA.FTZ R51, R53, R59, R52 ;  /* 0x0000003b35337223 */ /* 0x000fe20000010034 */
[----:B------:R-:W-:Y:S02]  /*1200*/  HADD2.F32 R59, -RZ, R23.H0_H0 ;  /* 0x20000017ff3b7230 */ /* 0x000fe40000004100 */
[----:B------:R-:W-:Y:S01]  /*1210*/  FMUL.FTZ R23, R78, -1.4426950216293334961 ;  /* 0xbfb8aa3b4e177820 */ /* 0x000fe20000410000 */
[----:B------:R-:W-:Y:S02]  /*1220*/  FMUL.FTZ R52, R82, R50 ;  /* 0x0000003252347220 */ /* 0x000fe40000410000 */
[----:B------:R-:W1:Y:S01]  /*1230*/  MUFU.EX2 R49, R49 ;  /* 0x0000003100317308 */ /* 0x000e620000000800 */
[----:B0-----:R-:W-:Y:S01]  /*1240*/  FMUL.FTZ R57, R72, R113 ;  /* 0x0000007148397220 */ /* 0x001fe20000410000 */
[----:B------:R-:W-:Y:S01]  /*1250*/  FFMA.FTZ R48, R52, R76, R51 ;  /* 0x0000004c34307223 */ /* 0x000fe20000010033 */
[----:B---3--:R-:W-:-:S02]  /*1260*/  FMUL.FTZ R22, R79, -1.4426950216293334961 ;  /* 0xbfb8aa3b4f167820 */ /* 0x008fc40000410000 */
[----:B------:R-:W-:-:S03]  /*1270*/  FMUL.FTZ R51, R83, R57 ;  /* 0x0000003953337220 */ /* 0x000fc60000410000 */
[----:B------:R-:W0:Y:S01]  /*1280*/  MUFU.EX2 R24, R24 ;  /* 0x0000001800187308 */ /* 0x000e220000000800 */
[----:B------:R-:W-:Y:S01]  /*1290*/  FMUL.FTZ R64, R73, R98 ;  /* 0x0000006249407220 */ /* 0x000fe20000410000 */
[----:B------:R-:W-:Y:S01]  /*12a0*/  FFMA.FTZ R48, R51, R68, R48 ;  /* 0x0000004433307223 */ /* 0x000fe20000010030 */
[----:B------:R-:W-:-:S05]  /*12b0*/  HADD2.F32 R68, -RZ, R11.H1_H1 ;  /* 0x3000000bff447230 */ /* 0x000fca0000004100 */
[----:B------:R3:W3:Y:S01]  /*12c0*/  MUFU.EX2 R25, R23 ;  /* 0x0000001700197308 */ /* 0x0006e20000000800 */
[----:B-1----:R-:W-:Y:S01]  /*12d0*/  FADD.FTZ R20, R49, 1 ;  /* 0x3f80000031147421 */ /* 0x002fe20000010000 */
[----:B------:R-:W-:-:S04]  /*12e0*/  FMUL.FTZ R49, R84, R64 ;  /* 0x0000004054317220 */ /* 0x000fc80000410000 */
[----:B------:R-:W-:Y:S02]  /*12f0*/  FFMA.FTZ R77, R49, R68, R48 ;  /* 0x00000044314d7223 */ /* 0x000fe40000010030 */
[----:B------:R-:W-:Y:S01]  /*1300*/  MUFU.EX2 R76, R22 ;  /* 0x00000016004c7308 */ /* 0x000fe20000000800 */
[----:B0-----:R-:W-:Y:S01]  /*1310*/  FADD.FTZ R68, R24, 1 ;  /* 0x3f80000018447421 */ /* 0x001fe20000010000 */
[----:B---3--:R-:W-:Y:S01]  /*1320*/  FADD.FTZ R23, -R103, 1 ;  /* 0x3f80000067177421 */ /* 0x008fe20000010100 */
[----:B------:R-:W-:-:S03]  /*1330*/  FADD.FTZ R24, -R94, 1 ;  /* 0x3f8000005e187421 */ /* 0x000fc60000010100 */
[----:B------:R-:W-:Y:S01]  /*1340*/  FFMA.FTZ R92, R70, R23, 1 ;  /* 0x3f800000465c7423 */ /* 0x000fe20000010017 */
[----:B------:R-:W-:Y:S01]  /*1350*/  HADD2.F32 R70, -RZ, R4.H0_H0 ;  /* 0x20000004ff467230 */ /* 0x000fe20000004100 */
[----:B------:R-:W0:Y:S01]  /*1360*/  MUFU.RCP R119, R20 ;  /* 0x0000001400777308 */ /* 0x000e220000001000 */
[----:B------:R-:W-:Y:S01]  /*1370*/  FADD.FTZ R69, R25, 1 ;  /* 0x3f80000019457421 */ /* 0x000fe20000010000 */
[----:B------:R-:W-:-:S04]  /*1380*/  FADD.FTZ R25, -R113, 1 ;  /* 0x3f80000071197421 */ /* 0x000fc80000010100 */
[----:B------:R-:W-:Y:S02]  /*1390*/  FFMA.FTZ R96, R72, R25, 1 ;  /* 0x3f80000048607423 */ /* 0x000fe40000010019 */
[----:B------:R-:W-:Y:S08]  /*13a0*/  MUFU.RCP R102, R68 ;  /* 0x0000004400667308 */ /* 0x000ff00000001000 */
[----:B------:R-:W1:Y:S01]  /*13b0*/  MUFU.RCP R121, R69 ;  /* 0x0000004500797308 */ /* 0x000e620000001000 */
[----:B0-----:R-:W-:Y:S01]  /*13c0*/  FMUL.FTZ R66, R74, R119 ;  /* 0x000000774a427220 */ /* 0x001fe20000410000 */
[----:B------:R-:W-:-:S03]  /*13d0*/  FADD.FTZ R25, -R119, 1 ;  /* 0x3f80000077197421 */ /* 0x000fc60000010100 */
[----:B------:R-:W-:Y:S01]  /*13e0*/  FMUL.FTZ R48, R85, R66 ;  /* 0x0000004255307220 */ /* 0x000fe20000410000 */
[----:B------:R-:W-:-:S03]  /*13f0*/  FFMA.FTZ R100, R74, R25, 1 ;  /* 0x3f8000004a647423 */ /* 0x000fc60000010019 */
[----:B------:R-:W-:Y:S01]  /*1400*/  FFMA.FTZ R70, R48, R70, R77 ;  /* 0x0000004630467223 */ /* 0x000fe2000001004d */
[----:B------:R-:W-:Y:S02]  /*1410*/  HADD2.F32 R77, -RZ, R27.H0_H0 ;  /* 0x2000001bff4d7230 */ /* 0x000fe40000004100 */
[----:B-1----:R-:W-:Y:S01]  /*1420*/  FMUL.FTZ R68, R78, R121 ;  /* 0x000000794e447220 */ /* 0x002fe20000410000 */
[----:B------:R-:W-:-:S04]  /*1430*/  FADD.FTZ R25, -R121, 1 ;  /* 0x3f80000079197421 */ /* 0x000fc80000010100 */
[----:B------:R-:W-:Y:S01]  /*1440*/  FFMA.FTZ R123, R78, R25, 1 ;  /* 0x3f8000004e7b7423 */ /* 0x000fe20000010019 */
[----:B--2---:R0:W-:Y:S04]  /*1450*/  STS.128 [R0], R40 ;  /* 0x0000002800007388 */ /* 0x0041e80000000c00 */
[----:B----4-:R1:W-:Y:S01]  /*1460*/  STS.128 [R0+0x200], R44 ;  /* 0x0002002c00007388 */ /* 0x0103e20000000c00 */
[----:B------:R-:W-:-:S03]  /*1470*/  NOP ;  /* 0x0000000000007918 */ /* 0x000fc60000000000 */
[----:B------:R-:W2:Y:S01]  /*1480*/  LDS.128 R20, [R60] ;  /* 0x000000003c147984 */ /* 0x000ea20000000c00 */
[----:B0-----:R-:W-:Y:S01]  /*1490*/  FADD.FTZ R40, -R98, 1 ;  /* 0x3f80000062287421 */ /* 0x001fe20000010100 */
[----:B------:R-:W-:Y:S01]  /*14a0*/  FFMA.FTZ R43, R71, R24, 1 ;  /* 0x3f800000472b7423 */ /* 0x000fe20000010018 */
[----:B------:R-:W-:Y:S01]  /*14b0*/  HADD2.F32 R24, -RZ, R4.H1_H1 ;  /* 0x30000004ff187230 */ /* 0x000fe20000004100 */
[----:B------:R-:W-:Y:S01]  /*14c0*/  MUFU.EX2 R41, R26 ;  /* 0x0000001a00297308 */ /* 0x000fe20000000800 */
[----:B------:R-:W-:Y:S01]  /*14d0*/  FFMA.FTZ R117, R73, R40, 1 ;  /* 0x3f80000049757423 */ /* 0x000fe20000010028 */
[----:B------:R-:W-:Y:S01]  /*14e0*/  FADD.FTZ R40, R76, 1 ;  /* 0x3f8000004c287421 */ /* 0x000fe20000010000 */
[----:B-1----:R-:W-:Y:S01]  /*14f0*/  FMUL.FTZ R44, R75, R102 ;  /* 0x000000664b2c7220 */ /* 0x002fe20000410000 */
[----:B------:R-:W-:Y:S02]  /*1500*/  HADD2.F32 R76, -RZ, R27.H1_H1 ;  /* 0x3000001bff4c7230 */ /* 0x000fe40000004100 */
[----:B------:R-:W-:Y:S01]  /*1510*/  FMUL.FTZ R46, R89, R68 ;  /* 0x00000044592e7220 */ /* 0x000fe20000410000 */
[----:B------:R-:W-:-:S02]  /*1520*/  HADD2.F32 R42, -RZ, R5.H0_H0 ;  /* 0x20000005ff2a7230 */ /* 0x000fc40000004100 */
[----:B------:R-:W-:Y:S01]  /*1530*/  FMUL.FTZ R47, R87, R44 ;  /* 0x0000002c572f7220 */ /* 0x000fe20000410000 */
[----:B------:R0:W1:Y:S03]  /*1540*/  MUFU.RCP R118, R40 ;  /* 0x0000002800767308 */ /* 0x0000660000001000 */
[----:B------:R-:W-:Y:S01]  /*1550*/  FFMA.FTZ R27, R47, R24, R70 ;  /* 0x000000182f1b7223 */ /* 0x000fe20000010046 */
[----:B------:R-:W-:-:S03]  /*1560*/  FADD.FTZ R24, -R102, 1 ;  /* 0x3f80000066187421 */ /* 0x000fc60000010100 */
[----:B------:R-:W-:Y:S01]  /*1570*/  FFMA.FTZ R70, R46, R42, R27 ;  /* 0x0000002a2e467223 */ /* 0x000fe2000001001b */
[----:B------:R-:W-:Y:S01]  /*1580*/  FFMA.FTZ R104, R75, R24, 1 ;  /* 0x3f8000004b687423 */ /* 0x000fe20000010018 */
[----:B------:R-:W-:Y:S02]  /*1590*/  HADD2.F32 R27, -RZ, R5.H1_H1 ;  /* 0x30000005ff1b7230 */ /* 0x000fe40000004100 */
[----:B------:R-:W-:Y:S01]  /*15a0*/  FMUL.FTZ R75, R77, -1.4426950216293334961 ;  /* 0xbfb8aa3b4d4b7820 */ /* 0x000fe20000410000 */
[----:B0-----:R-:W-:-:S03]  /*15b0*/  FMUL.FTZ R40, R124, -1.4426950216293334961 ;  /* 0xbfb8aa3b7c287820 */ /* 0x001fc60000410000 */
[----:B------:R-:W0:Y:S01]  /*15c0*/  MUFU.EX2 R125, R75 ;  /* 0x0000004b007d7308 */ /* 0x000e220000000800 */
[----:B-1----:R-:W-:Y:S01]  /*15d0*/  FMUL.FTZ R69, R79, R118 ;  /* 0x000000764f457220 */ /* 0x002fe20000410000 */
[----:B------:R-:W-:-:S03]  /*15e0*/  FADD.FTZ R24, -R118, 1 ;  /* 0x3f80000076187421 */ /* 0x000fc60000010100 */
[----:B------:R-:W-:Y:S01]  /*15f0*/  FMUL.FTZ R45, R86, R69 ;  /* 0x00000045562d7220 */ /* 0x000fe20000410000 */
[----:B------:R-:W-:Y:S02]  /*1600*/  FFMA.FTZ R120, R79, R24, 1 ;  /* 0x3f8000004f787423 */ /* 0x000fe40000010018 */
[----:B------:R1:W3:Y:S01]  /*1610*/  MUFU.EX2 R42, R40 ;  /* 0x00000028002a7308 */ /* 0x0002e20000000800 */
[----:B--2---:R-:W-:Y:S02]  /*1620*/  HADD2.F32 R79, -RZ, R20.H1_H1 ;  /* 0x30000014ff4f7230 */ /* 0x004fe40000004100 */
[----:B------:R-:W-:Y:S01]  /*1630*/  FFMA.FTZ R126, R45, R27, R70 ;  /* 0x0000001b2d7e7223 */ /* 0x000fe20000010046 */
[--C-:B------:R-:W-:Y:S01]  /*1640*/  HADD2.F32 R70, -RZ, R21.reuse.H0_H0 ;  /* 0x20000015ff467230 */ /* 0x100fe20000004100 */
[----:B------:R2:W4:Y:S01]  /*1650*/  LDS.128 R24, [R60+0x10] ;  /* 0x000010003c187984 */ /* 0x0005220000000c00 */
[----:B------:R-:W-:Y:S02]  /*1660*/  HADD2.F32 R71, -RZ, R21.H1_H1 ;  /* 0x30000015ff477230 */ /* 0x000fe40000004100 */
[----:B------:R-:W-:Y:S01]  /*1670*/  FMUL.FTZ R21, R62, R79 ;  /* 0x0000004f3e157220 */ /* 0x000fe20000410000 */
[----:B------:R-:W-:Y:S01]  /*1680*/  FMUL.FTZ R62, R76, -1.4426950216293334961 ;  /* 0xbfb8aa3b4c3e7820 */ /* 0x000fe20000410000 */
[----:B------:R-:W-:-:S02]  /*1690*/  HADD2.F32 R72, -RZ, R22.H0_H0 ;  /* 0x20000016ff487230 */ /* 0x000fc40000004100 */
[----:B0-----:R-:W-:Y:S01]  /*16a0*/  FADD.FTZ R125, R125, 1 ;  /* 0x3f8000007d7d7421 */ /* 0x001fe20000010000 */
[----:B------:R-:W-:Y:S02]  /*16b0*/  HADD2.F32 R73, -RZ, R22.H1_H1 ;  /* 0x30000016ff497230 */ /* 0x000fe40000004100 */
[----:B------:R-:W-:Y:S01]  /*16c0*/  FMUL.FTZ R22, R63, R70 ;  /* 0x000000463f167220 */ /* 0x000fe20000410000 */
[----:B------:R-:W-:Y:S01]  /*16d0*/  HADD2.F32 R78, -RZ, R20.H0_H0 ;  /* 0x20000014ff4e7230 */ /* 0x000fe20000004100 */
[----:B------:R3:W0:Y:S01]  /*16e0*/  MUFU.EX2 R63, R62 ;  /* 0x0000003e003f7308 */ /* 0x0006220000000800 */
[--C-:B------:R-:W-:Y:S02]  /*16f0*/  HADD2.F32 R74, -RZ, R23.reuse.H0_H0 ;  /* 0x20000017ff4a7230 */ /* 0x100fe40000004100 */
[----:B-1----:R-:W-:Y:S01]  /*1700*/  FMUL.FTZ R40, R81, R72 ;  /* 0x0000004851287220 */ /* 0x002fe20000410000 */
[----:B------:R-:W-:Y:S02]  /*1710*/  HADD2.F32 R75, -RZ, R23.H1_H1 ;  /* 0x30000017ff4b7230 */ /* 0x000fe40000004100 */
[----:B------:R-:W-:Y:S01]  /*1720*/  FMUL.FTZ R20, R61, R78 ;  /* 0x0000004e3d147220 */ /* 0x000fe20000410000 */
[----:B------:R-:W-:Y:S01]  /*1730*/  FMUL.FTZ R23, R82, R73 ;  /* 0x0000004952177220 */ /* 0x000fe20000410000 */
[----:B------:R-:W-:Y:S01]  /*1740*/  FMUL.FTZ R103, R103, R40 ;  /* 0x0000002867677220 */ /* 0x000fe20000410000 */
[----:B------:R-:W-:Y:S01]  /*1750*/  FMUL.FTZ R40, R83, R74 ;  /* 0x0000004a53287220 */ /* 0x000fe20000410000 */
[----:B------:R-:W-:Y:S01]  /*1760*/  FMUL.FTZ R20, R91, R20 ;  /* 0x000000145b147220 */ /* 0x000fe20000410000 */
[----:B--2---:R-:W-:Y:S01]  /*1770*/  FADD.FTZ R60, R41, 1 ;  /* 0x3f800000293c7421 */ /* 0x004fe20000010000 */
[----:B------:R-:W-:Y:S01]  /*1780*/  FMUL.FTZ R94, R94, R23 ;  /* 0x000000175e5e7220 */ /* 0x000fe20000410000 */
[----:B------:R-:W-:Y:S01]  /*1790*/  FMUL.FTZ R113, R113, R40 ;  /* 0x0000002871717220 */ /* 0x000fe20000410000 */
[----:B------:R-:W-:Y:S01]  /*17a0*/  FMUL.FTZ R40, R20, R93 ;  /* 0x0000005d14287220 */ /* 0x000fe20000410000 */
[----:B------:R-:W1:Y:S01]  /*17b0*/  MUFU.RCP R61, R60 ;  /* 0x0000003c003d7308 */ /* 0x000e620000001000 */
[----:B------:R-:W-:Y:S01]  /*17c0*/  FMUL.FTZ R21, R88, R21 ;  /* 0x0000001558157220 */ /* 0x000fe20000410000 */
[----:B------:R-:W-:Y:S01]  /*17d0*/  FMUL.FTZ R43, R94, R43 ;  /* 0x0000002b5e2b7220 */ /* 0x000fe20000410000 */
[----:B---3--:R-:W-:Y:S01]  /*17e0*/  FADD.FTZ R62, R42, 1 ;  /* 0x3f8000002a3e7421 */ /* 0x008fe20000010000 */
[----:B0-----:R-:W-:Y:S01]  /*17f0*/  FADD.FTZ R63, R63, 1 ;  /* 0x3f8000003f3f7421 */ /* 0x001fe20000010000 */
[----:B------:R-:W-:Y:S01]  /*1800*/  FMUL.FTZ R23, R21, R90 ;  /* 0x0000005a15177220 */ /* 0x000fe20000410000 */
[----:B------:R-:W-:Y:S01]  /*1810*/  FMUL.FTZ R22, R95, R22 ;  /* 0x000000165f167220 */ /* 0x000fe20000410000 */
[----:B------:R-:W-:Y:S01]  /*1820*/  FMUL.FTZ R42, R103, R92 ;  /* 0x0000005c672a7220 */ /* 0x000fe20000410000 */
[----:B------:R-:W0:Y:S01]  /*1830*/  MUFU.RCP R94, R125 ;  /* 0x0000007d005e7308 */ /* 0x000e220000001000 */
[----:B------:R-:W-:Y:S01]  /*1840*/  FMUL.FTZ R80, R80, R71 ;  /* 0x0000004750507220 */ /* 0x000fe20000410000 */
[----:B------:R-:W-:Y:S01]  /*1850*/  FMUL.FTZ R22, R22, R97 ;  /* 0x0000006116167220 */ /* 0x000fe20000410000 */
[----:B------:R-:W-:Y:S01]  /*1860*/  FMUL.FTZ R41, R84, R75 ;  /* 0x0000004b54297220 */ /* 0x000fe20000410000 */
[----:B------:R-:W-:Y:S01]  /*1870*/  FMUL.FTZ R96, R113, R96 ;  /* 0x0000006071607220 */ /* 0x000fe20000410000 */
[----:B------:R-:W-:Y:S01]  /*1880*/  FMUL.FTZ R80, R99, R80 ;  /* 0x0000005063507220 */ /* 0x000fe20000410000 */
[----:B------:R-:W-:Y:S01]  /*1890*/  F2FP.F16.F32.PACK_AB R42, R43, R42 ;  /* 0x0000002a2b2a723e */ /* 0x000fe200000000ff */
[----:B------:R-:W-:Y:S01]  /*18a0*/  FMUL.FTZ R98, R98, R41 ;  /* 0x0000002962627220 */ /* 0x000fe20000410000 */
[----:B------:R-:W2:Y:S01]  /*18b0*/  MUFU.RCP R95, R63 ;  /* 0x0000003f005f7308 */ /* 0x000ea20000001000 */
[----:B------:R-:W-:Y:S01]  /*18c0*/  FMUL.FTZ R41, R80, R101 ;  /* 0x0000006550297220 */ /* 0x000fe20000410000 */
[----:B----4-:R-:W-:-:S02]  /*18d0*/  HADD2.F32 R82, -RZ, R24.H0_H0 ;  /* 0x20000018ff527230 */ /* 0x010fc40000004100 */
[----:B------:R-:W-:Y:S01]  /*18e0*/  FMUL.FTZ R117, R98, R117 ;  /* 0x0000007562757220 */ /* 0x000fe20000410000 */
[--C-:B------:R-:W-:Y:S01]  /*18f0*/  HADD2.F32 R91, -RZ, R26.reuse.H0_H0 ;  /* 0x2000001aff5b7230 */ /* 0x100fe20000004100 */
[----:B------:R-:W-:Y:S01]  /*1900*/  F2FP.F16.F32.PACK_AB R40, R23, R40 ;  /* 0x000000281728723e */ /* 0x000fe200000000ff */
[----:B------:R-:W-:Y:S02]  /*1910*/  HADD2.F32 R92, -RZ, R26.H1_H1 ;  /* 0x3000001aff5c7230 */ /* 0x000fe40000004100 */
[----:B------:R-:W-:Y:S01]  /*1920*/  FMUL.FTZ R20, R85, R82 ;  /* 0x0000005255147220 */ /* 0x000fe20000410000 */
[----:B------:R0:W3:Y:S01]  /*1930*/  MUFU.RCP R83, R62 ;  /* 0x0000003e00537308 */ /* 0x0000e20000001000 */
[--C-:B------:R-:W-:Y:S02]  /*1940*/  HADD2.F32 R93, -RZ, R27.reuse.H0_H0 ;  /* 0x2000001bff5d7230 */ /* 0x100fe40000004100 */
[----:B------:R-:W-:Y:S01]  /*1950*/  FMUL.FTZ R26, R67, R91 ;  /* 0x0000005b431a7220 */ /* 0x000fe20000410000 */
[----:B------:R-:W-:Y:S01]  /*1960*/  FMUL.FTZ R119, R119, R20 ;  /* 0x0000001477777220 */ /* 0x000fe20000410000 */
[----:B------:R-:W-:Y:S01]  /*1970*/  HADD2.F32 R97, -RZ, R27.H1_H1 ;  /* 0x3000001bff617230 */ /* 0x000fe20000004100 */
[----:B------:R-:W4:Y:S01]  /*1980*/  LDC.64 R20, c[0x0][0x398] ;  /* 0x0000e600ff147b82 */ /* 0x000f220000000a00 */
[----:B-1----:R-:W-:Y:S01]  /*1990*/  FADD.FTZ R27, -R61, 1 ;  /* 0x3f8000003d1b7421 */ /* 0x002fe20000010100 */
[----:B------:R-:W-:-:S02]  /*19a0*/  HADD2.F32 R90, -RZ, R25.H1_H1 ;  /* 0x30000019ff5a7230 */ /* 0x000fc40000004100 */
[----:B------:R-:W-:Y:S01]  /*19b0*/  FMUL.FTZ R26, R61, R26 ;  /* 0x0000001a3d1a7220 */ /* 0x000fe20000410000 */
[----:B------:R-:W-:Y:S02]  /*19c0*/  HADD2.F32 R84, -RZ, R24.H1_H1 ;  /* 0x30000018ff547230 */ /* 0x000fe40000004100 */
[----:B------:R-:W-:Y:S01]  /*19d0*/  FFMA.FTZ R27, R122, R27, 1 ;  /* 0x3f8000007a1b7423 */ /* 0x000fe2000001001b */
[----:B------:R-:W-:Y:S02]  /*19e0*/  HADD2.F32 R88, -RZ, R25.H0_H0 ;  /* 0x20000019ff587230 */ /* 0x000fe40000004100 */
[----:B0-----:R-:W-:Y:S01]  /*19f0*/  FADD.FTZ R62, -R94, 1 ;  /* 0x3f8000005e3e7421 */ /* 0x001fe20000010100 */
[----:B------:R-:W-:Y:S01]  /*1a00*/  FMUL.FTZ R25, R86, R90 ;  /* 0x0000005a56197220 */ /* 0x000fe20000410000 */
        /* <DEDUP_REMOVED lines=8> */
[----:B---3--:R-:W-:Y:S01]  /*1a90*/  FADD.FTZ R61, -R83, 1 ;  /* 0x3f800000533d7421 */ /* 0x008fe20000010100 */
[----:B------:R-:W-:Y:S01]  /*1aa0*/  FMUL.FTZ R62, R65, R92 ;  /* 0x0000005c413e7220 */ /* 0x000fe20000410000 */
[----:B------:R-:W-:Y:S01]  /*1ab0*/  FFMA.FTZ R81, R76, R63, 1 ;  /* 0x3f8000004c517423 */ /* 0x000fe2000001003f */
[----:B------:R-:W-:Y:S01]  /*1ac0*/  FMUL.FTZ R63, R94, R27 ;  /* 0x0000001b5e3f7220 */ /* 0x000fe20000410000 */
[----:B------:R-:W-:Y:S01]  /*1ad0*/  FMUL.FTZ R86, R95, R86 ;  /* 0x000000565f567220 */ /* 0x000fe20000410000 */
[----:B------:R-:W-:Y:S01]  /*1ae0*/  FMUL.FTZ R87, R102, R87 ;  /* 0x0000005766577220 */ /* 0x000fe20000410000 */
[----:B------:R-:W-:Y:S01]  /*1af0*/  FMUL.FTZ R24, R121, R24 ;  /* 0x0000001879187220 */ /* 0x000fe20000410000 */
[----:B------:R-:W-:Y:S01]  /*1b00*/  FMUL.FTZ R25, R118, R25 ;  /* 0x0000001976197220 */ /* 0x000fe20000410000 */
[----:B------:R-:W-:Y:S01]  /*1b10*/  FFMA.FTZ R61, R124, R61, 1 ;  /* 0x3f8000007c3d7423 */ /* 0x000fe2000001003d */
[----:B------:R-:W-:Y:S01]  /*1b20*/  FMUL.FTZ R62, R83, R62 ;  /* 0x0000003e533e7220 */ /* 0x000fe20000410000 */
[----:B----4-:R-:W-:-:S02]  /*1b30*/  IMAD R98, R20, UR15, RZ ;  /* 0x0000000f14627c24 */ /* 0x010fc4000f8e02ff */
[----:B------:R-:W-:Y:S01]  /*1b40*/  FMUL.FTZ R63, R63, R80 ;  /* 0x000000503f3f7220 */ /* 0x000fe20000410000 */
[----:B------:R-:W-:Y:S01]  /*1b50*/  FMUL.FTZ R86, R86, R81 ;  /* 0x0000005156567220 */ /* 0x000fe20000410000 */
[----:B------:R-:W-:Y:S01]  /*1b60*/  FMUL.FTZ R60, R119, R100 ;  /* 0x00000064773c7220 */ /* 0x000fe20000410000 */
[----:B------:R-:W-:Y:S01]  /*1b70*/  FMUL.FTZ R87, R87, R104 ;  /* 0x0000006857577220 */ /* 0x000fe20000410000 */
[----:B------:R-:W-:Y:S01]  /*1b80*/  FMUL.FTZ R24, R24, R123 ;  /* 0x0000007b18187220 */ /* 0x000fe20000410000 */
[----:B------:R-:W-:Y:S01]  /*1b90*/  FMUL.FTZ R25, R25, R120 ;  /* 0x0000007819197220 */ /* 0x000fe20000410000 */
[----:B------:R-:W-:Y:S01]  /*1ba0*/  FMUL.FTZ R27, R62, R61 ;  /* 0x0000003d3e1b7220 */ /* 0x000fe20000410000 */
[----:B------:R-:W-:Y:S01]  /*1bb0*/  IMAD R81, R21, UR14, R98 ;  /* 0x0000000e15517c24 */ /* 0x000fe2000f8e0262 */
[----:B------:R-:W-:Y:S01]  /*1bc0*/  F2FP.F16.F32.PACK_AB R41, R41, R22 ;  /* 0x000000162929723e */ /* 0x000fe200000000ff */
[----:B------:R-:W-:Y:S01]  /*1bd0*/  IMAD.WIDE.U32 R20, R20, UR14, R30 ;  /* 0x0000000e14147c25 */ /* 0x000fe2000f8e001e */
[----:B------:R-:W-:Y:S01]  /*1be0*/  LEA R22, R108, R107, 0x1 ;  /* 0x0000006b6c167211 */ /* 0x000fe200078e08ff */
[----:B------:R-:W0:Y:S01]  /*1bf0*/  LDC.64 R98, c[0x0][0x3e8] ;  /* 0x0000fa00ff627b82 */ /* 0x000e220000000a00 */
[----:B------:R-:W-:Y:S01]  /*1c00*/  F2FP.F16.F32.PACK_AB R63, R86, R63 ;  /* 0x0000003f563f723e */ /* 0x000fe200000000ff */
[----:B------:R-:W-:Y:S01]  /*1c10*/  HADD2.F32 R85, -RZ, R6.H0_H0 ;  /* 0x20000006ff557230 */ /* 0x000fe20000004100 */
[----:B------:R-:W-:Y:S01]  /*1c20*/  F2FP.F16.F32.PACK_AB R43, R117, R96 ;  /* 0x00000060752b723e */ /* 0x000fe200000000ff */
[----:B------:R-:W-:Y:S01]  /*1c30*/  FMUL.FTZ R117, R67, R122 ;  /* 0x0000007a43757220 */ /* 0x000fe20000410000 */
[----:B------:R-:W-:Y:S01]  /*1c40*/  F2FP.F16.F32.PACK_AB R60, R87, R60 ;  /* 0x0000003c573c723e */ /* 0x000fe200000000ff */
[----:B------:R-:W-:Y:S01]  /*1c50*/  FMUL.FTZ R124, R124, R83 ;  /* 0x000000537c7c7220 */ /* 0x000fe20000410000 */
[----:B------:R-:W-:Y:S01]  /*1c60*/  F2FP.F16.F32.PACK_AB R61, R25, R24 ;  /* 0x00000018193d723e */ /* 0x000fe200000000ff */
[----:B------:R-:W-:Y:S01]  /*1c70*/  FMUL.FTZ R94, R77, R94 ;  /* 0x0000005e4d5e7220 */ /* 0x000fe20000410000 */
[----:B------:R-:W-:Y:S01]  /*1c80*/  F2FP.F16.F32.PACK_AB R62, R27, R26 ;  /* 0x0000001a1b3e723e */ /* 0x000fe200000000ff */
[----:B------:R-:W-:Y:S01]  /*1c90*/  BAR.SYNC.DEFER_BLOCKING 0x0 ;  /* 0x0000000000007b1d */ /* 0x000fe20000010000 */
[----:B------:R-:W-:Y:S01]  /*1ca0*/  LEA R86, R22, R111, 0x4 ;  /* 0x0000006f16567211 */ /* 0x000fe200078e20ff */
[----:B------:R-:W-:Y:S01]  /*1cb0*/  IMAD R22, R116, UR8, RZ ;  /* 0x0000000874167c24 */ /* 0x000fe2000f8e02ff */
[----:B------:R-:W-:Y:S01]  /*1cc0*/  IADD3 R21, R21, R81, RZ ;  /* 0x0000005115157210 */ /* 0x000fe20007ffe0ff */
[----:B------:R-:W-:Y:S01]  /*1cd0*/  FMUL.FTZ R118, R59, R94 ;  /* 0x0000005e3b767220 */ /* 0x000fe20000410000 */
[----:B------:R-:W-:Y:S01]  /*1ce0*/  FMUL.FTZ R95, R76, R95 ;  /* 0x0000005f4c5f7220 */ /* 0x000fe20000410000 */
[----:B------:R-:W-:-:S02]  /*1cf0*/  IMAD R87, R115, UR9, R22 ;  /* 0x0000000973577c24 */ /* 0x000fc4000f8e0216 */
[----:B------:R-:W-:Y:S01]  /*1d00*/  IMAD.WIDE.U32 R80, R115, UR8, R20 ;  /* 0x0000000873507c25 */ /* 0x000fe2000f8e0014 */
[----:B------:R-:W-:-:S03]  /*1d10*/  ULDC.64 UR8, c[0x0][0x320] ;  /* 0x0000c80000087ab9 */ /* 0x000fc60000000a00 */
[----:B------:R-:W-:Y:S02]  /*1d20*/  HADD2.F32 R83, -RZ, R14.H1_H1 ;  /* 0x3000000eff537230 */ /* 0x000fe40000004100 */
[----:B------:R-:W-:Y:S02]  /*1d30*/  HADD2.F32 R59, -RZ, R16.H1_H1 ;  /* 0x30000010ff3b7230 */ /* 0x000fe40000004100 */
[--C-:B------:R-:W-:Y:S02]  /*1d40*/  HADD2.F32 R67, -RZ, R17.reuse.H0_H0 ;  /* 0x20000011ff437230 */ /* 0x100fe40000004100 */
[----:B------:R-:W-:Y:S02]  /*1d50*/  HADD2.F32 R77, -RZ, R17.H1_H1 ;  /* 0x30000011ff4d7230 */ /* 0x000fe40000004100 */
[--C-:B------:R-:W-:Y:S02]  /*1d60*/  HADD2.F32 R119, -RZ, R18.reuse.H0_H0 ;  /* 0x20000012ff777230 */ /* 0x100fe40000004100 */
[----:B------:R-:W-:Y:S01]  /*1d70*/  HADD2.F32 R121, -RZ, R18.H1_H1 ;  /* 0x30000012ff797230 */ /* 0x000fe20000004100 */
[----:B------:R1:W-:Y:S01]  /*1d80*/  STS.128 [R86], R40 ;  /* 0x0000002856007388 */ /* 0x0003e20000000c00 */
[----:B------:R-:W-:-:S02]  /*1d90*/  HADD2.F32 R123, -RZ, R19.H0_H0 ;  /* 0x20000013ff7b7230 */ /* 0x000fc40000004100 */
[----:B------:R-:W-:Y:S01]  /*1da0*/  HADD2.F32 R125, -RZ, R19.H1_H1 ;  /* 0x30000013ff7d7230 */ /* 0x000fe20000004100 */
[----:B------:R2:W-:Y:S01]  /*1db0*/  STS.128 [R86+0x10], R60 ;  /* 0x0000103c56007388 */ /* 0x0005e20000000c00 */
[----:B------:R-:W-:-:S03]  /*1dc0*/  NOP ;  /* 0x0000000000007918 */ /* 0x000fc60000000000 */
[----:B------:R-:W3:Y:S04]  /*1dd0*/  LDS.128 R20, [R0] ;  /* 0x0000000000147984 */ /* 0x000ee80000000c00 */
[----:B------:R-:W4:Y:S01]  /*1de0*/  LDS.128 R24, [R0+0x200] ;  /* 0x0002000000187984 */ /* 0x000f220000000c00 */
[----:B-1----:R-:W-:Y:S01]  /*1df0*/  FFMA.FTZ R41, R117, R85, R126 ;  /* 0x0000005575297223 */ /* 0x002fe2000001007e */
[----:B------:R-:W-:Y:S01]  /*1e00*/  FMUL.FTZ R42, R65, R124 ;  /* 0x0000007c412a7220 */ /* 0x000fe20000410000 */
[----:B0-----:R-:W-:Y:S01]  /*1e10*/  LEA R40, P0, R80, R98, 0x1 ;  /* 0x0000006250287211 */ /* 0x001fe200078008ff */
[----:B------:R-:W-:Y:S01]  /*1e20*/  HADD2.F32 R43, -RZ, R12.H0_H0 ;  /* 0x2000000cff2b7230 */ /* 0x000fe20000004100 */
[----:B--2---:R-:W-:Y:S01]  /*1e30*/  IADD3 R62, R81, R87, RZ ;  /* 0x00000057513e7210 */ /* 0x004fe20007ffe0ff */
[----:B------:R-:W-:-:S02]  /*1e40*/  HADD2.F32 R60, -RZ, R6.H1_H1 ;  /* 0x30000006ff3c7230 */ /* 0x000fc40000004100 */
[----:B------:R-:W-:Y:S02]  /*1e50*/  HADD2.F32 R87, -RZ, R12.H1_H1 ;  /* 0x3000000cff577230 */ /* 0x000fe40000004100 */
[--C-:B------:R-:W-:Y:S02]  /*1e60*/  HADD2.F32 R61, -RZ, R13.reuse.H0_H0 ;  /* 0x2000000dff3d7230 */ /* 0x100fe40000004100 */
[----:B------:R-:W-:Y:S02]  /*1e70*/  HADD2.F32 R85, -RZ, R13.H1_H1 ;  /* 0x3000000dff557230 */ /* 0x000fe40000004100 */
[----:B------:R-:W-:Y:S01]  /*1e80*/  FFMA.FTZ R13, R42, R60, R41 ;  /* 0x0000003c2a0d7223 */ /* 0x000fe20000010029 */
[----:B------:R-:W-:Y:S01]  /*1e90*/  HADD2.F32 R12, -RZ, R7.H0_H0 ;  /* 0x20000007ff0c7230 */ /* 0x000fe20000004100 */
[----:B------:R-:W-:Y:S01]  /*1ea0*/  LEA.HI.X R41, R80, R99, R62, 0x1, P0 ;  /* 0x0000006350297211 */ /* 0x000fe200000f0c3e */
[----:B------:R-:W0:Y:S01]  /*1eb0*/  LDC R60, c[0x0][0x21c] ;  /* 0x00008700ff3c7b82 */ /* 0x000e220000000800 */
[----:B------:R-:W-:Y:S01]  /*1ec0*/  ISETP.NE.U32.AND P0, PT, RZ, UR8, PT ;  /* 0x00000008ff007c0c */ /* 0x000fe2000bf05070 */
[----:B------:R-:W-:-:S02]  /*1ed0*/  HADD2.F32 R63, -RZ, R14.H0_H0 ;  /* 0x2000000eff3f7230 */ /* 0x000fc40000004100 */
[----:B------:R-:W-:Y:S01]  /*1ee0*/  FFMA.FTZ R113, R118, R12, R13 ;  /* 0x0000000c76717223 */ /* 0x000fe2000001000d */
[----:B------:R-:W-:Y:S01]  /*1ef0*/  IMAD.WIDE R12, R105, 0x10, R40 ;  /* 0x00000010690c7825 */ /* 0x000fe200078e0228 */
[----:B------:R-:W-:-:S03]  /*1f00*/  ISETP.NE.AND.EX P0, PT, RZ, UR9, PT, P0 ;  /* 0x00000009ff007c0c */ /* 0x000fc6000bf05300 */
[----:B------:R-:W-:Y:S01]  /*1f10*/  FMUL.FTZ R40, R58, R95 ;  /* 0x0000005f3a287220 */ /* 0x000fe20000410000 */
[----:B------:R-:W-:Y:S02]  /*1f20*/  HADD2.F32 R14, -RZ, R7.H1_H1 ;  /* 0x30000007ff0e7230 */ /* 0x000fe40000004100 */
[--C-:B------:R-:W-:Y:S02]  /*1f30*/  HADD2.F32 R65, -RZ, R15.reuse.H0_H0 ;  /* 0x2000000fff417230 */ /* 0x100fe40000004100 */
[----:B------:R-:W-:Y:S02]  /*1f40*/  HADD2.F32 R81, -RZ, R15.H1_H1 ;  /* 0x3000000fff517230 */ /* 0x000fe40000004100 */
[----:B------:R-:W-:Y:S01]  /*1f50*/  FFMA.FTZ R113, R40, R14, R113 ;  /* 0x0000000e28717223 */ /* 0x000fe20000010071 */
[----:B------:R-:W-:Y:S01]  /*1f60*/  HADD2.F32 R41, -RZ, R16.H0_H0 ;  /* 0x20000010ff297230 */ /* 0x000fe20000004100 */
[----:B---3--:R1:W-:Y:S04]  /*1f70*/  STG.E.128 desc[UR12][R12.64], R20 ;  /* 0x000000140c007986 */ /* 0x0083e8000c101d0c */
[----:B----4-:R1:W-:Y:S01]  /*1f80*/  STG.E.128 desc[UR12][R12.64+0x200], R24 ;  /* 0x000200180c007986 */ /* 0x0103e2000c101d0c */
[----:B------:R-:W-:Y:S05]  /*1f90*/  @!P0 BRA `(.L_x_9552) ;  /* 0x0000000000b48947 */ /* 0x000fea0003800000 */
[----:B------:R-:W-:Y:S01]  /*1fa0*/  BAR.SYNC.DEFER_BLOCKING 0x0 ;  /* 0x0000000000007b1d */ /* 0x000fe20000010000 */
[----:B------:R-:W-:Y:S01]  /*1fb0*/  FMUL.FTZ R79, R28, R79 ;  /* 0x0000004f1c4f7220 */ /* 0x000fe20000410000 */
[----:B-1----:R-:W-:Y:S01]  /*1fc0*/  FMUL.FTZ R13, R29, R70 ;  /* 0x000000461d0d7220 */ /* 0x002fe20000410000 */
[----:B------:R-:W-:Y:S01]  /*1fd0*/  FMUL.FTZ R12, R3, R78 ;  /* 0x0000004e030c7220 */ /* 0x000fe20000410000 */
[----:B------:R-:W-:Y:S01]  /*1fe0*/  FMUL.FTZ R68, R68, R88 ;  /* 0x0000005844447220 */ /* 0x000fe20000410000 */
[----:B------:R-:W-:-:S03]  /*1ff0*/  FMUL.FTZ R69, R69, R90 ;  /* 0x0000005a45457220 */ /* 0x000fc60000410000 */
[----:B------:R-:W1:Y:S01]  /*2000*/  LDC.64 R28, c[0x0][0x2c0] ;  /* 0x0000b000ff1c7b82 */ /* 0x000e620000000a00 */
        /* <DEDUP_REMOVED lines=17> */
[----:B------:R-:W-:Y:S02]  /*2120*/  F2FP.F16.F32.PACK_AB R71, R16, R93 ;  /* 0x0000005d1047723e */ /* 0x000fe400000000ff */
[----:B------:R-:W-:Y:S01]  /*2130*/  F2FP.F16.F32.PACK_AB R70, R92, R91 ;  /* 0x0000005b5c46723e */ /* 0x000fe200000000ff */
[----:B------:R2:W-:Y:S01]  /*2140*/  STS.128 [R86], R12 ;  /* 0x0000000c56007388 */ /* 0x0005e20000000c00 */
[----:B------:R-:W-:Y:S01]  /*2150*/  F2FP.F16.F32.PACK_AB R68, R3, R66 ;  /* 0x000000420344723e */ /* 0x000fe200000000ff */
[----:B-1----:R-:W-:-:S02]  /*2160*/  IMAD R26, R28, UR15, RZ ;  /* 0x0000000f1c1a7c24 */ /* 0x002fc4000f8e02ff */
[----:B------:R-:W-:Y:S02]  /*2170*/  IMAD.WIDE.U32 R24, R28, UR14, R30 ;  /* 0x0000000e1c187c25 */ /* 0x000fe4000f8e001e */
[----:B------:R-:W-:Y:S01]  /*2180*/  STS.128 [R86+0x10], R68 ;  /* 0x0000104456007388 */ /* 0x000fe20000000c00 */
[----:B------:R-:W-:-:S03]  /*2190*/  NOP ;  /* 0x0000000000007918 */ /* 0x000fc60000000000 */
[----:B------:R-:W1:Y:S01]  /*21a0*/  LDS.128 R16, [R0] ;  /* 0x0000000000107984 */ /* 0x000e620000000c00 */
[----:B------:R-:W-:Y:S02]  /*21b0*/  IMAD R3, R29, UR14, R26 ;  /* 0x0000000e1d037c24 */ /* 0x000fe4000f8e021a */
[----:B------:R-:W-:Y:S01]  /*21c0*/  IMAD R26, R116, UR10, RZ ;  /* 0x0000000a741a7c24 */ /* 0x000fe2000f8e02ff */
[----:B------:R-:W3:Y:S02]  /*21d0*/  LDS.128 R20, [R0+0x200] ;  /* 0x0002000000147984 */ /* 0x000ee40000000c00 */
[----:B------:R-:W-:Y:S01]  /*21e0*/  IADD3 R25, R25, R3, RZ ;  /* 0x0000000319197210 */ /* 0x000fe20007ffe0ff */
[C---:B------:R-:W-:Y:S02]  /*21f0*/  IMAD R3, R115.reuse, UR11, R26 ;  /* 0x0000000b73037c24 */ /* 0x040fe4000f8e021a */
[----:B--2---:R-:W-:-:S05]  /*2200*/  IMAD.WIDE.U32 R12, R115, UR10, R24 ;  /* 0x0000000a730c7c25 */ /* 0x004fca000f8e0018 */
[----:B------:R-:W-:Y:S02]  /*2210*/  IADD3 R3, R13, R3, RZ ;  /* 0x000000030d037210 */ /* 0x000fe40007ffe0ff */
[----:B------:R-:W-:-:S04]  /*2220*/  LEA R14, P0, R12, UR8, 0x1 ;  /* 0x000000080c0e7c11 */ /* 0x000fc8000f8008ff */
[----:B------:R-:W-:-:S03]  /*2230*/  LEA.HI.X R15, R12, UR9, R3, 0x1, P0 ;  /* 0x000000090c0f7c11 */ /* 0x000fc600080f0c03 */
[----:B------:R-:W-:-:S05]  /*2240*/  IMAD.WIDE R12, R105, 0x10, R14 ;  /* 0x00000010690c7825 */ /* 0x000fca00078e020e */
[----:B-1----:R2:W-:Y:S04]  /*2250*/  STG.E.128 desc[UR12][R12.64], R16 ;  /* 0x000000100c007986 */ /* 0x0025e8000c101d0c */
[----:B---3--:R2:W-:Y:S02]  /*2260*/  STG.E.128 desc[UR12][R12.64+0x200], R20 ;  /* 0x000200140c007986 */ /* 0x0085e4000c101d0c */
.L_x_9552:
[----:B0-----:R-:W-:Y:S01]  /*2270*/  ISETP.GE.AND P0, PT, R60, 0x1, PT ;  /* 0x000000013c00780c */ /* 0x001fe20003f06270 */
[----:B------:R-:W-:Y:S01]  /*2280*/  BAR.SYNC.DEFER_BLOCKING 0x0 ;  /* 0x0000000000007b1d */ /* 0x000fe20000010000 */
[----:B------:R-:W-:Y:S01]  /*2290*/  HFMA2.MMA R104, -RZ, RZ, 0, 0 ;  /* 0x00000000ff687435 */ /* 0x000fe200000001ff */
[--C-:B-----5:R-:W-:Y:S01]  /*22a0*/  FADD.FTZ R86, R61, R114.reuse ;  /* 0x000000723d567221 */ /* 0x120fe20000010000 */
[--C-:B------:R-:W-:Y:S01]  /*22b0*/  FADD.FTZ R84, R63, R114.reuse ;  /* 0x000000723f547221 */ /* 0x100fe20000010000 */
[--C-:B------:R-:W-:Y:S01]  /*22c0*/  FADD.FTZ R82, R65, R114.reuse ;  /* 0x0000007241527221 */ /* 0x100fe20000010000 */
[--C-:B------:R-:W-:Y:S01]  /*22d0*/  FADD.FTZ R79, R59, R114.reuse ;  /* 0x000000723b4f7221 */ /* 0x100fe20000010000 */
[----:B------:R-:W-:Y:S01]  /*22e0*/  FADD.FTZ R78, R67, R114 ;  /* 0x00000072434e7221 */ /* 0x000fe20000010000 */
[----:B------:R-:W-:Y:S02]  /*22f0*/  CS2R R102, SRZ ;  /* 0x0000000000667805 */ /* 0x000fe4000001ff00 */
[----:B------:R-:W-:-:S02]  /*2300*/  CS2R R100, SRZ ;  /* 0x0000000000647805 */ /* 0x000fc4000001ff00 */
[----:B------:R-:W-:Y:S02]  /*2310*/  CS2R R98, SRZ ;  /* 0x0000000000627805 */ /* 0x000fe4000001ff00 */
[----:B------:R-:W-:Y:S02]  /*2320*/  CS2R R96, SRZ ;  /* 0x0000000000607805 */ /* 0x000fe4000001ff00 */
[----:B------:R-:W-:Y:S02]  /*2330*/  CS2R R94, SRZ ;  /* 0x00000000005e7805 */ /* 0x000fe4000001ff00 */
[----:B------:R-:W-:Y:S02]  /*2340*/  CS2R R92, SRZ ;  /* 0x00000000005c7805 */ /* 0x000fe4000001ff00 */
[----:B------:R-:W-:Y:S02]  /*2350*/  CS2R R90, SRZ ;  /* 0x00000000005a7805 */ /* 0x000fe4000001ff00 */
        /* <DEDUP_REMOVED lines=37> */
[----:B------:R-:W3:Y:S01]  /*25b0*/  LDC.64 R28, c[0x0][0x2e0] ;  /* 0x0000b800ff1c7b82 */ /* 0x000ee20000000a00 */
[----:B------:R-:W-:Y:S01]  /*25c0*/  FADD.FTZ R52, R52, R52 ;  /* 0x0000003434347221 */ /* 0x000fe20000010000 */
[----:B------:R-:W-:Y:S01]  /*25d0*/  FADD.FTZ R51, R51, R51 ;  /* 0x0000003333337221 */ /* 0x000fe20000010000 */
[----:B------:R-:W-:Y:S01]  /*25e0*/  FADD.FTZ R49, R49, R49 ;  /* 0x0000003131317221 */ /* 0x000fe20000010000 */
[----:B------:R-:W-:Y:S01]  /*25f0*/  FADD.FTZ R48, R48, R48 ;  /* 0x0000003030307221 */ /* 0x000fe20000010000 */
[----:B------:R-:W-:Y:S01]  /*2600*/  FADD.FTZ R47, R47, R47 ;  /* 0x0000002f2f2f7221 */ /* 0x000fe20000010000 */
[----:B------:R-:W-:Y:S01]  /*2610*/  FADD.FTZ R46, R46, R46 ;  /* 0x0000002e2e2e7221 */ /* 0x000fe20000010000 */
[----:B------:R-:W-:Y:S01]  /*2620*/  FADD.FTZ R45, R45, R45 ;  /* 0x0000002d2d2d7221 */ /* 0x000fe20000010000 */
[----:B-1----:R-:W1:Y:S01]  /*2630*/  LDC.64 R26, c[0x0][0x2d8] ;  /* 0x0000b600ff1a7b82 */ /* 0x002e620000000a00 */
[----:B------:R-:W-:Y:S01]  /*2640*/  FADD.FTZ R44, R117, R117 ;  /* 0x00000075752c7221 */ /* 0x000fe20000010000 */
[----:B------:R-:W-:Y:S01]  /*2650*/  FADD.FTZ R42, R118, R118 ;  /* 0x00000076762a7221 */ /* 0x000fe20000010000 */
[----:B------:R-:W-:Y:S01]  /*2660*/  MOV R40, RZ ;  /* 0x000000ff00287202 */ /* 0x000fe20000000f00 */
[----:B------:R-:W-:Y:S01]  /*2670*/  ULDC UR31, c[0x0][0x224] ;  /* 0x00008900001f7ab9 */ /* 0x000fe20000000800 */
[----:B------:R-:W-:Y:S01]  /*2680*/  MOV R104, RZ ;  /* 0x000000ff00687202 */ /* 0x000fe20000000f00 */
[----:B------:R-:W-:Y:S01]  /*2690*/  ULDC UR32, c[0x0][0x21c] ;  /* 0x0000870000207ab9 */ /* 0x000fe20000000800 */
[----:B------:R-:W-:Y:S01]  /*26a0*/  ULDC.64 UR8, c[0x0][0x270] ;  /* 0x00009c0000087ab9 */ /* 0x000fe20000000a00 */
[----:B------:R-:W4:Y:S01]  /*26b0*/  LDC.64 R24, c[0x0][0x2d0] ;  /* 0x0000b400ff187b82 */ /* 0x000f220000000a00 */
[----:B------:R-:W-:Y:S01]  /*26c0*/  ULDC.64 UR10, c[0x0][0x268] ;  /* 0x00009a00000a7ab9 */ /* 0x000fe20000000a00 */
[----:B------:R-:W-:Y:S01]  /*26d0*/  ULDC.64 UR16, c[0x0][0x250] ;  /* 0x0000940000107ab9 */ /* 0x000fe20000000a00 */
[----:B------:R-:W-:Y:S01]  /*26e0*/  ULDC.64 UR18, c[0x0][0x248] ;  /* 0x0000920000127ab9 */ /* 0x000fe20000000a00 */
[----:B------:R-:W-:Y:S01]  /*26f0*/  ULDC.64 UR20, c[0x0][0x230] ;  /* 0x00008c0000147ab9 */ /* 0x000fe20000000a00 */
[----:B------:R-:W-:-:S05]  /*2700*/  ULDC.64 UR22, c[0x0][0x238] ;  /* 0x00008e0000167ab9 */ /* 0x000fca0000000a00 */
.L_x_9584:
[----:B012---:R-:W-:Y:S01]  /*2710*/  IMAD R12, R116, UR20, RZ ;  /* 0x00000014740c7c24 */ /* 0x007fe2000f8e02ff */
        /* <DEDUP_REMOVED lines=8> */
[----:B----4-:R-:W-:-:S04]  /*27a0*/  LEA R12, P0, R2, R24, 0x3 ;  /* 0x00000018020c7211 */ /* 0x010fc800078018ff */
[----:B------:R-:W-:-:S05]  /*27b0*/  LEA.HI.X R13, R2, R25, R3, 0x3, P0 ;  /* 0x00000019020d7211 */ /* 0x000fca00000f1c03 */
[----:B------:R-:W2:Y:S01]  /*27c0*/  LDG.E.64 R2, desc[UR12][R12.64] ;  /* 0x0000000c0c027981 */ /* 0x000ea2000c1e1b00 */
[----:B------:R-:W-:Y:S01]  /*27d0*/  IMAD R20, R116, UR10, RZ ;  /* 0x0000000a74147c24 */ /* 0x000fe2000f8e02ff */
[C---:B------:R-:W-:Y:S02]  /*27e0*/  LOP3.LUT P0, RZ, R110.reuse, 0x1f, RZ, 0xc0, !PT ;  /* 0x0000001f6eff7812 */ /* 0x040fe4000780c0ff */
[----:B------:R-:W-:Y:S02]  /*27f0*/  ISETP.NE.AND P1, PT, R110, RZ, PT ;  /* 0x000000ff6e00720c */ /* 0x000fe40003f25270 */
[----:B------:R-:W-:-:S13]  /*2800*/  ISETP.LT.OR P2, PT, R109, 0x2, P0 ;  /* 0x000000026d00780c */ /* 0x000fda0000741670 */
[----:B------:R-:W4:Y:S01]  /*2810*/  @!P2 LDC R22, c[0x0][0x21c] ;  /* 0x00008700ff16ab82 */ /* 0x000f220000000800 */
        /* <DEDUP_REMOVED lines=19> */
[----:B--2---:R-:W-:Y:S01]  /*2950*/  FMUL.RZ R14, R3, 0.15915493667125701904 ;  /* 0x3e22f983030e7820 */ /* 0x004fe2000040c000 */
[----:B------:R-:W-:-:S06]  /*2960*/  FMUL.FTZ R3, R83, UR30 ;  /* 0x0000001e53037c20 */ /* 0x000fcc0008410000 */
[----:B------:R2:W-:Y:S08]  /*2970*/  MUFU.COS R145, R15 ;  /* 0x0000000f00917308 */ /* 0x0005f00000000000 */
[----:B------:R-:W-:Y:S01]  /*2980*/  MUFU.SIN R118, R14 ;  /* 0x0000000e00767308 */ /* 0x000fe20000000400 */
[----:B--2---:R-:W-:Y:S01]  /*2990*/  FMUL.RZ R15, R3, 0.15915493667125701904 ;  /* 0x3e22f983030f7820 */ /* 0x004fe2000040c000 */
[----:B------:R-:W-:-:S04]  /*29a0*/  FMUL.FTZ R3, R82, UR30 ;  /* 0x0000001e52037c20 */ /* 0x000fc80008410000 */
[----:B------:R-:W-:Y:S01]  /*29b0*/  FMUL.RZ R17, R3, 0.15915493667125701904 ;  /* 0x3e22f98303117820 */ /* 0x000fe2000040c000 */
[----:B------:R-:W-:Y:S01]  /*29c0*/  FMUL.FTZ R3, R81, UR30 ;  /* 0x0000001e51037c20 */ /* 0x000fe20008410000 */
[----:B------:R2:W-:Y:S03]  /*29d0*/  MUFU.COS R138, R14 ;  /* 0x0000000e008a7308 */ /* 0x0005e60000000000 */
[----:B------:R-:W-:Y:S01]  /*29e0*/  FMUL.RZ R18, R3, 0.15915493667125701904 ;  /* 0x3e22f98303127820 */ /* 0x000fe2000040c000 */
[----:B------:R-:W-:-:S04]  /*29f0*/  FMUL.FTZ R3, R80, UR30 ;  /* 0x0000001e50037c20 */ /* 0x000fc80008410000 */
[----:B------:R-:W-:Y:S01]  /*2a00*/  MUFU.SIN R120, R15 ;  /* 0x0000000f00787308 */ /* 0x000fe20000000400 */
[----:B--2---:R-:W-:Y:S02]  /*2a10*/  IMAD R14, R116, UR18, RZ ;  /* 0x00000012740e7c24 */ /* 0x004fe4000f8e02ff */
[----:B------:R-:W-:Y:S01]  /*2a20*/  FMUL.RZ R19, R3, 0.15915493667125701904 ;  /* 0x3e22f98303137820 */ /* 0x000fe2000040c000 */
[C---:B------:R-:W-:Y:S02]  /*2a30*/  IMAD R3, R115.reuse, UR11, R20 ;  /* 0x0000000b73037c24 */ /* 0x040fe4000f8e0214 */
[C---:B------:R-:W-:Y:S02]  /*2a40*/  IMAD R21, R115.reuse, UR19, R14 ;  /* 0x0000001373157c24 */ /* 0x040fe4000f8e020e */
[----:B------:R2:W-:Y:S08]  /*2a50*/  MUFU.COS R136, R15 ;  /* 0x0000000f00887308 */ /* 0x0005f00000000000 */
[----:B------:R-:W-:Y:S01]  /*2a60*/  MUFU.SIN R141, R12 ;  /* 0x0000000c008d7308 */ /* 0x000fe20000000400 */
[----:B--2---:R-:W-:-:S05]  /*2a70*/  IMAD.WIDE.U32 R14, R115, UR10, RZ ;  /* 0x0000000a730e7c25 */ /* 0x004fca000f8e00ff */
        /* <DEDUP_REMOVED lines=9> */
[----:B--2---:R-:W-:-:S05]  /*2b10*/  IMAD.WIDE.U32 R12, R115, UR18, RZ ;  /* 0x00000012730c7c25 */ /* 0x004fca000f8e00ff */
[----:B------:R-:W-:Y:S01]  /*2b20*/  IADD3 R13, R13, R21, RZ ;  /* 0x000000150d0d7210 */ /* 0x000fe20007ffe0ff */
[----:B------:R-:W-:Y:S01]  /*2b30*/  IMAD R21, R16, UR8, RZ ;  /* 0x0000000810157c24 */ /* 0x000fe2000f8e02ff */
[----:B------:R2:W-:Y:S01]  /*2b40*/  MUFU.COS R134, R17 ;  /* 0x0000001100867308 */ /* 0x0005e20000000000 */
[----:B------:R-:W-:-:S04]  /*2b50*/  IMAD.WIDE.U32 R12, R40, UR16, R12 ;  /* 0x00000010280c7c25 */ /* 0x000fc8000f8e000c */
[----:B------:R-:W-:-:S03]  /*2b60*/  IMAD R121, R40, UR9, R21 ;  /* 0x0000000928797c24 */ /* 0x000fc6000f8e0215 */
[----:B------:R-:W-:Y:S01]  /*2b70*/  MUFU.SIN R125, R19 ;  /* 0x00000013007d7308 */ /* 0x000fe20000000400 */
[----:B--2---:R-:W-:Y:S01]  /*2b80*/  IMAD R17, R16, UR16, RZ ;  /* 0x0000001010117c24 */ /* 0x004fe2000f8e02ff */
[----:B------:R-:W-:-:S06]  /*2b90*/  MOV R16, UR29 ;  /* 0x0000001d00107c02 */ /* 0x000fcc0008000f00 */
[----:B------:R2:W-:Y:S08]  /*2ba0*/  MUFU.COS R161, R19 ;  /* 0x0000001300a17308 */ /* 0x0005f00000000000 */
[----:B------:R-:W-:Y:S01]  /*2bb0*/  MUFU.SIN R124, R18 ;  /* 0x00000012007c7308 */ /* 0x000fe20000000400 */
[----:B--2---:R-:W-:Y:S01]  /*2bc0*/  IMAD R19, R40, UR17, R17 ;  /* 0x0000001128137c24 */ /* 0x004fe2000f8e0211 */
[----:B------:R-:W-:Y:S01]  /*2bd0*/  LOP3.LUT R17, R3, 0xfffffe, RZ, 0xc0, !PT ;  /* 0x00fffffe03117812 */ /* 0x000fe200078ec0ff */
[----:B------:R-:W-:Y:S01]  /*2be0*/  FMUL.FTZ R3, R16, 1.4426950216293334961 ;  /* 0x3fb8aa3b10037820 */ /* 0x000fe20000410000 */
[----:B-1----:R-:W-:-:S02]  /*2bf0*/  LEA R16, P3, R12, R26, 0x3 ;  /* 0x0000001a0c107211 */ /* 0x002fc400078618ff */
[----:B------:R-:W-:Y:S01]  /*2c00*/  IADD3 R21, R2, -R17, RZ ;  /* 0x8000001102157210 */ /* 0x000fe20007ffe0ff */
[----:B------:R-:W-:Y:S01]  /*2c10*/  FMUL.FTZ R2, R88, R3 ;  /* 0x0000000358027220 */ /* 0x000fe20000410000 */
[----:B------:R3:W-:Y:S01]  /*2c20*/  MUFU.COS R132, R18 ;  /* 0x0000001200847308 */ /* 0x0007e20000000000 */
[----:B------:R-:W-:Y:S01]  /*2c30*/  IADD3 R17, R13, R19, RZ ;  /* 0x000000130d117210 */ /* 0x000fe20007ffe0ff */
[----:B------:R-:W-:Y:S01]  /*2c40*/  FMUL.FTZ R13, R78, UR30 ;  /* 0x0000001e4e0d7c20 */ /* 0x000fe20008410000 */
[----:B------:R-:W-:Y:S02]  /*2c50*/  IADD3 R19, R15, R121, RZ ;  /* 0x000000790f137210 */ /* 0x000fe40007ffe0ff */
[----:B------:R-:W-:Y:S01]  /*2c60*/  LEA.HI.X R17, R12, R27, R17, 0x3, P3 ;  /* 0x0000001b0c117211 */ /* 0x000fe200018f1c11 */
[----:B------:R-:W-:Y:S01]  /*2c70*/  FMUL.RZ R15, R13, 0.15915493667125701904 ;  /* 0x3e22f9830d0f7820 */ /* 0x000fe2000040c000 */
[----:B------:R-:W-:Y:S01]  /*2c80*/  @!P2 IADD3 R13, R109, -0x2, RZ ;  /* 0xfffffffe6d0da810 */ /* 0x000fe20007ffe0ff */
[----:B------:R-:W1:Y:S01]  /*2c90*/  MUFU.EX2 R2, R2 ;  /* 0x0000000200027308 */ /* 0x000e620000000800 */
[----:B---3--:R-:W-:-:S02]  /*2ca0*/  LEA R18, P4, R14, R28, 0x3 ;  /* 0x0000001c0e127211 */ /* 0x008fc400078818ff */
[----:B------:R-:W2:Y:S02]  /*2cb0*/  LDG.E.64 R16, desc[UR12][R16.64] ;  /* 0x0000000c10107981 */ /* 0x000ea4000c1e1b00 */
[----:B------:R-:W-:-:S03]  /*2cc0*/  LEA.HI.X R19, R14, R29, R19, 0x3, P4 ;  /* 0x0000001d0e137211 */ /* 0x000fc600020f1c13 */
[----:B------:R-:W-:Y:S03]  /*2cd0*/  MUFU.SIN R129, R20 ;  /* 0x0000001400817308 */ /* 0x000fe60000000400 */
[----:B------:R-:W2:Y:S05]  /*2ce0*/  LDG.E.64 R18, desc[UR12][R18.64] ;  /* 0x0000000c12127981 */ /* 0x000eaa000c1e1b00 */
[----:B------:R3:W-:Y:S01]  /*2cf0*/  MUFU.COS R159, R20 ;  /* 0x00000014009f7308 */ /* 0x0007e20000000000 */
[C---:B-1----:R-:W-:Y:S01]  /*2d00*/  FMUL.FTZ R38, R2.reuse, R23 ;  /* 0x0000001702267220 */ /* 0x042fe20000410000 */
[----:B------:R-:W-:Y:S01]  /*2d10*/  FMUL.FTZ R39, R2, R39 ;  /* 0x0000002702277220 */ /* 0x000fe20000410000 */
[----:B------:R-:W-:-:S05]  /*2d20*/  FMUL.FTZ R12, R77, UR30 ;  /* 0x0000001e4d0c7c20 */ /* 0x000fca0008410000 */
[----:B------:R-:W-:Y:S01]  /*2d30*/  MUFU.SIN R156, R15 ;  /* 0x0000000f009c7308 */ /* 0x000fe20000000400 */
[----:B---3--:R-:W-:Y:S02]  /*2d40*/  IADD3 R20, R110, 0x200, RZ ;  /* 0x000002006e147810 */ /* 0x008fe40007ffe0ff */
[----:B------:R-:W-:-:S04]  /*2d50*/  @!P1 LEA R20, R21, R40, 0x8 ;  /* 0x0000002815149211 */ /* 0x000fc800078e40ff */
[----:B------:R-:W-:-:S05]  /*2d60*/  LEA R2, R20, R111, 0x3 ;  /* 0x0000006f14027211 */ /* 0x000fca00078e18ff */
[----:B------:R1:W-:Y:S01]  /*2d70*/  STS.64 [R2+0x10b0], R38 ;  /* 0x0010b02602007388 */ /* 0x0003e20000000a00 */
[----:B----4-:R-:W-:Y:S02]  /*2d80*/  @!P2 IMAD R21, R13, R22, R40 ;  /* 0x000000160d15a224 */ /* 0x010fe400078e0228 */
[----:B------:R-:W-:Y:S01]  /*2d90*/  FMUL.FTZ R22, R76, UR30 ;  /* 0x0000001e4c167c20 */ /* 0x000fe20008410000 */
[----:B------:R-:W-:Y:S01]  /*2da0*/  HFMA2.MMA R13, -RZ, RZ, 0, 0 ;  /* 0x00000000ff0d7435 */ /* 0x000fe200000001ff */
[----:B------:R3:W-:Y:S01]  /*2db0*/  MUFU.COS R126, R15 ;  /* 0x0000000f007e7308 */ /* 0x0007e20000000000 */
[----:B------:R-:W-:Y:S01]  /*2dc0*/  FMUL.RZ R121, R12, 0.15915493667125701904 ;  /* 0x3e22f9830c797820 */ /* 0x000fe2000040c000 */
[----:B------:R-:W-:Y:S01]  /*2dd0*/  FMUL.RZ R23, R22, 0.15915493667125701904 ;  /* 0x3e22f98316177820 */ /* 0x000fe2000040c000 */
[----:B------:R-:W-:Y:S01]  /*2de0*/  FMUL.FTZ R22, R75, UR30 ;  /* 0x0000001e4b167c20 */ /* 0x000fe20008410000 */
[----:B------:R-:W-:Y:S01]  /*2df0*/  MOV R12, 0x3f800000 ;  /* 0x3f800000000c7802 */ /* 0x000fe20000000f00 */
[----:B------:R-:W-:-:S04]  /*2e00*/  @!P2 IMAD.WIDE R20, R21, 0x10, R36 ;  /* 0x000000101514a825 */ /* 0x000fc800078e0224 */
[-C--:B-1----:R-:W-:Y:S01]  /*2e10*/  FMUL.FTZ R2, R86, R3.reuse ;  /* 0x0000000356027220 */ /* 0x082fe20000410000 */
[----:B---3--:R-:W-:Y:S01]  /*2e20*/  CS2R R14, SRZ ;  /* 0x00000000000e7805 */ /* 0x008fe2000001ff00 */
[----:B------:R-:W-:Y:S01]  /*2e30*/  BAR.SYNC.DEFER_BLOCKING 0x0 ;  /* 0x0000000000007b1d */ /* 0x000fe20000010000 */
[----:B------:R-:W-:Y:S01]  /*2e40*/  FMUL.RZ R123, R22, 0.15915493667125701904 ;  /* 0x3e22f983167b7820 */ /* 0x000fe2000040c000 */
[----:B------:R-:W-:-:S04]  /*2e50*/  FMUL.FTZ R22, R87, R3 ;  /* 0x0000000357167220 */ /* 0x000fc80000410000 */
[----:B------:R-:W1:Y:S08]  /*2e60*/  MUFU.EX2 R2, R2 ;  /* 0x0000000200027308 */ /* 0x000e700000000800 */
[----:B------:R-:W-:Y:S08]  /*2e70*/  MUFU.SIN R149, R23 ;  /* 0x0000001700957308 */ /* 0x000ff00000000400 */
[----:B------:R3:W-:Y:S01]  /*2e80*/  MUFU.COS R153, R23 ;  /* 0x0000001700997308 */ /* 0x0007e20000000000 */
[----:B------:R4:W5:Y:S01]  /*2e90*/  @!P2 LDG.E.128 R12, desc[UR12][R20.64] ;  /* 0x0000000c140ca981 */ /* 0x000962000c1e1d00 */
[-C--:B---3--:R-:W-:Y:S01]  /*2ea0*/  FMUL.FTZ R23, R83, R3.reuse ;  /* 0x0000000353177220 */ /* 0x088fe20000410000 */
[----:B----4-:R-:W-:-:S05]  /*2eb0*/  FMUL.FTZ R21, R84, R3 ;  /* 0x0000000354157220 */ /* 0x010fca0000410000 */
[----:B------:R-:W3:Y:S01]  /*2ec0*/  MUFU.EX2 R22, R22 ;  /* 0x0000001600167308 */ /* 0x000ee20000000800 */
[----:B------:R-:W-:-:S07]  /*2ed0*/  FMUL.FTZ R20, R85, R3 ;  /* 0x0000000355147220 */ /* 0x000fce0000410000 */
[----:B------:R-:W4:Y:S08]  /*2ee0*/  MUFU.EX2 R21, R21 ;  /* 0x0000001500157308 */ /* 0x000f300000000800 */
[----:B------:R-:W0:Y:S01]  /*2ef0*/  MUFU.EX2 R23, R23 ;  /* 0x0000001700177308 */ /* 0x000e220000000800 */
[----:B-1----:R-:W-:Y:S01]  /*2f00*/  FMUL.FTZ R142, R2, R117 ;  /* 0x00000075028e7220 */ /* 0x002fe20000410000 */
[----:B------:R-:W-:-:S06]  /*2f10*/  HADD2.F32 R117, -RZ, R8.H0_H0 ;  /* 0x20000008ff757230 */ /* 0x000fcc0000004100 */
[----:B------:R-:W1:Y:S08]  /*2f20*/  MUFU.EX2 R20, R20 ;  /* 0x0000001400147308 */ /* 0x000e700000000800 */
[----:B------:R-:W-:Y:S08]  /*2f30*/  MUFU.SIN R147, R121 ;  /* 0x0000007900937308 */ /* 0x000ff00000000400 */
[----:B------:R4:W-:Y:S01]  /*2f40*/  MUFU.COS R155, R121 ;  /* 0x00000079009b7308 */ /* 0x0009e20000000000 */
[C---:B---3--:R-:W-:Y:S01]  /*2f50*/  FMUL.FTZ R145, R22.reuse, R145 ;  /* 0x0000009116917220 */ /* 0x048fe20000410000 */
[----:B------:R-:W-:Y:S01]  /*2f60*/  FMUL.FTZ R143, R22, R143 ;  /* 0x0000008f168f7220 */ /* 0x000fe20000410000 */
[-C--:B----4-:R-:W-:Y:S01]  /*2f70*/  FMUL.FTZ R121, R82, R3.reuse ;  /* 0x0000000352797220 */ /* 0x090fe20000410000 */
[----:B------:R-:W-:Y:S01]  /*2f80*/  FMUL.FTZ R22, R80, R3 ;  /* 0x0000000350167220 */ /* 0x000fe20000410000 */
[----:B------:R-:W-:-:S04]  /*2f90*/  FMUL.FTZ R200, R88, R117 ;  /* 0x0000007558c87220 */ /* 0x000fc80000410000 */
[----:B------:R-:W3:Y:S01]  /*2fa0*/  MUFU.EX2 R121, R121 ;  /* 0x0000007900797308 */ /* 0x000ee20000000800 */
[----:B------:R-:W-:Y:S01]  /*2fb0*/  FMUL.FTZ R137, R21, R118 ;  /* 0x0000007615897220 */ /* 0x000fe20000410000 */
[----:B------:R-:W-:Y:S01]  /*2fc0*/  FMUL.FTZ R141, R2, R141 ;  /* 0x0000008d028d7220 */ /* 0x000fe20000410000 */
[C---:B0-----:R-:W-:Y:S01]  /*2fd0*/  FMUL.FTZ R136, R23.reuse, R136 ;  /* 0x0000008817887220 */ /* 0x041fe20000410000 */
[----:B------:R-:W-:Y:S01]  /*2fe0*/  FMUL.FTZ R135, R23, R120 ;  /* 0x0000007817877220 */ /* 0x000fe20000410000 */
[----:B------:R-:W-:Y:S02]  /*2ff0*/  HADD2.F32 R118, -RZ, R8.H1_H1 ;  /* 0x30000008ff767230 */ /* 0x000fe40000004100 */
[-C--:B------:R-:W-:Y:S01]  /*3000*/  FMUL.FTZ R23, RZ, R143.reuse ;  /* 0x0000008fff177220 */ /* 0x080fe20000410000 */
[----:B------:R-:W-:Y:S01]  /*3010*/  FMUL.FTZ R2, R200, R143 ;  /* 0x0000008fc8027220 */ /* 0x000fe20000410000 */
[----:B------:R-:W-:Y:S01]  /*3020*/  MUFU.SIN R150, R123 ;  /* 0x0000007b00967308 */ /* 0x000fe20000000400 */
[----:B-1----:R-:W-:Y:S01]  /*3030*/  FMUL.FTZ R140, R20, R119 ;  /* 0x00000077148c7220 */ /* 0x002fe20000410000 */
[----:B------:R-:W-:Y:S01]  /*3040*/  FMUL.FTZ R210, R87, R118 ;  /* 0x0000007657d27220 */ /* 0x000fe20000410000 */
[----:B------:R-:W-:-:S05]  /*3050*/  FFMA.FTZ R23, R200, R145, -R23 ;  /* 0x00000091c8177223 */ /* 0x000fca0000010817 */
[----:B------:R0:W-:Y:S01]  /*3060*/  MUFU.COS R130, R123 ;  /* 0x0000007b00827308 */ /* 0x0001e20000000000 */
[----:B------:R-:W-:Y:S01]  /*3070*/  FFMA.FTZ R119, RZ, R145, R2 ;  /* 0x00000091ff777223 */ /* 0x000fe20000010002 */
[----:B0-----:R-:W-:-:S06]  /*3080*/  FMUL.FTZ R123, R81, R3 ;  /* 0x00000003517b7220 */ /* 0x001fcc0000410000 */
[----:B------:R-:W0:Y:S01]  /*3090*/  MUFU.EX2 R22, R22 ;  /* 0x0000001600167308 */ /* 0x000e220000000800 */
[----:B------:R-:W-:Y:S01]  /*30a0*/  FADD.FTZ R23, R210, R23 ;  /* 0x00000017d2177221 */ /* 0x000fe20000010000 */
[----:B------:R-:W-:Y:S01]  /*30b0*/  FADD.FTZ R119, RZ, R119 ;  /* 0x00000077ff777221 */ /* 0x000fe20000010000 */
[----:B------:R-:W-:-:S05]  /*30c0*/  FMUL.FTZ R138, R21, R138 ;  /* 0x0000008a158a7220 */ /* 0x000fca0000410000 */
[----:B------:R-:W1:Y:S01]  /*30d0*/  MUFU.EX2 R123, R123 ;  /* 0x0000007b007b7308 */ /* 0x000e620000000800 */
[C---:B---3--:R-:W-:Y:S01]  /*30e0*/  FMUL.FTZ R134, R121.reuse, R134 ;  /* 0x0000008679867220 */ /* 0x048fe20000410000 */
[----:B------:R-:W-:Y:S01]  /*30f0*/  FMUL.FTZ R133, R121, R122 ;  /* 0x0000007a79857220 */ /* 0x000fe20000410000 */
[-C--:B------:R-:W-:Y:S01]  /*3100*/  FMUL.FTZ R21, R78, R3.reuse ;  /* 0x000000034e157220 */ /* 0x080fe20000410000 */
[----:B------:R-:W-:Y:S01]  /*3110*/  FMUL.FTZ R2, R77, R3 ;  /* 0x000000034d027220 */ /* 0x000fe20000410000 */
[C---:B------:R-:W-:Y:S01]  /*3120*/  FMUL.FTZ R121, R141.reuse, R23 ;  /* 0x000000178d797220 */ /* 0x040fe20000410000 */
[----:B------:R-:W-:-:S03]  /*3130*/  FMUL.FTZ R120, R141, R119 ;  /* 0x000000778d787220 */ /* 0x000fc60000410000 */
[C---:B------:R-:W-:Y:S01]  /*3140*/  FFMA.FTZ R121, R142.reuse, R119, R121 ;  /* 0x000000778e797223 */ /* 0x040fe20000010079 */
[----:B------:R-:W-:Y:S01]  /*3150*/  FFMA.FTZ R120, R142, R23, -R120 ;  /* 0x000000178e787223 */ /* 0x000fe20000010878 */
[----:B------:R-:W3:Y:S01]  /*3160*/  MUFU.EX2 R21, R21 ;  /* 0x0000001500157308 */ /* 0x000ee20000000800 */
[C---:B0-----:R-:W-:Y:S01]  /*3170*/  FMUL.FTZ R161, R22.reuse, R161 ;  /* 0x000000a116a17220 */ /* 0x041fe20000410000 */
[----:B------:R-:W-:Y:S01]  /*3180*/  FMUL.FTZ R160, R22, R125 ;  /* 0x0000007d16a07220 */ /* 0x000fe20000410000 */
[----:B------:R-:W-:Y:S01]  /*3190*/  FMUL.FTZ R139, R20, R139 ;  /* 0x0000008b148b7220 */ /* 0x000fe20000410000 */
[-C--:B------:R-:W-:Y:S01]  /*31a0*/  FMUL.FTZ R22, R76, R3.reuse ;  /* 0x000000034c167220 */ /* 0x080fe20000410000 */
[----:B------:R-:W-:Y:S01]  /*31b0*/  FADD.FTZ R121, RZ, R121 ;  /* 0x00000079ff797221 */ /* 0x000fe20000010000 */
[----:B------:R-:W-:Y:S02]  /*31c0*/  FADD.FTZ R120, R211, R120 ;  /* 0x00000078d3787221 */ /* 0x000fe40000010000 */
[----:B------:R-:W0:Y:S01]  /*31d0*/  MUFU.EX2 R2, R2 ;  /* 0x0000000200027308 */ /* 0x000e220000000800 */
[C---:B-1----:R-:W-:Y:S01]  /*31e0*/  FMUL.FTZ R132, R123.reuse, R132 ;  /* 0x000000847b847220 */ /* 0x042fe20000410000 */
[----:B------:R-:W-:Y:S01]  /*31f0*/  FMUL.FTZ R131, R123, R124 ;  /* 0x0000007c7b837220 */ /* 0x000fe20000410000 */
[----:B------:R-:W-:Y:S01]  /*3200*/  FMUL.FTZ R23, R75, R3 ;  /* 0x000000034b177220 */ /* 0x000fe20000410000 */
[C---:B------:R-:W-:Y:S01]  /*3210*/  FMUL.FTZ R119, R139.reuse, R121 ;  /* 0x000000798b777220 */ /* 0x040fe20000410000 */
[----:B------:R-:W-:Y:S01]  /*3220*/  FMUL.FTZ R123, R139, R120 ;  /* 0x000000788b7b7220 */ /* 0x000fe20000410000 */
[----:B------:R-:W-:-:S02]  /*3230*/  FMUL.FTZ R20, R79, R3 ;  /* 0x000000034f147220 */ /* 0x000fc40000410000 */
[----:B------:R-:W1:Y:S01]  /*3240*/  MUFU.EX2 R22, R22 ;  /* 0x0000001600167308 */ /* 0x000e620000000800 */
[C---:B------:R-:W-:Y:S01]  /*3250*/  FFMA.FTZ R119, R140.reuse, R120, -R119 ;  /* 0x000000788c777223 */ /* 0x040fe20000010877 */
[----:B------:R-:W-:-:S03]  /*3260*/  FFMA.FTZ R123, R140, R121, R123 ;  /* 0x000000798c7b7223 */ /* 0x000fc6000001007b */
[----:B------:R-:W-:Y:S01]  /*3270*/  FADD.FTZ R119, R212, R119 ;  /* 0x00000077d4777221 */ /* 0x000fe20000010000 */
[----:B------:R-:W-:Y:S02]  /*3280*/  FADD.FTZ R123, RZ, R123 ;  /* 0x0000007bff7b7221 */ /* 0x000fe40000010000 */
[----:B------:R-:W4:Y:S01]  /*3290*/  MUFU.EX2 R23, R23 ;  /* 0x0000001700177308 */ /* 0x000f220000000800 */
[C---:B---3--:R-:W-:Y:S01]  /*32a0*/  FMUL.FTZ R157, R21.reuse, R126 ;  /* 0x0000007e159d7220 */ /* 0x048fe20000410000 */
[----:B------:R-:W-:Y:S01]  /*32b0*/  FMUL.FTZ R156, R21, R156 ;  /* 0x0000009c159c7220 */ /* 0x000fe20000410000 */
[C---:B0-----:R-:W-:Y:S01]  /*32c0*/  FMUL.FTZ R155, R2.reuse, R155 ;  /* 0x0000009b029b7220 */ /* 0x041fe20000410000 */
[----:B------:R-:W-:-:S04]  /*32d0*/  FMUL.FTZ R154, R2, R147 ;  /* 0x00000093029a7220 */ /* 0x000fc80000410000 */
[----:B------:R-:W0:Y:S01]  /*32e0*/  MUFU.EX2 R20, R20 ;  /* 0x0000001400147308 */ /* 0x000e220000000800 */
[----:B------:R-:W-:Y:S02]  /*32f0*/  HADD2.F32 R125, -RZ, R10.H0_H0 ;  /* 0x2000000aff7d7230 */ /* 0x000fe40000004100 */
[C---:B------:R-:W-:Y:S01]  /*3300*/  FMUL.FTZ R21, R137.reuse, R119 ;  /* 0x0000007789157220 */ /* 0x040fe20000410000 */
[----:B------:R-:W-:-:S03]  /*3310*/  FMUL.FTZ R2, R137, R123 ;  /* 0x0000007b89027220 */ /* 0x000fc60000410000 */
[C---:B------:R-:W-:Y:S01]  /*3320*/  FFMA.FTZ R21, R138.reuse, R123, R21 ;  /* 0x0000007b8a157223 */ /* 0x040fe20000010015 */
[----:B------:R-:W-:Y:S01]  /*3330*/  FFMA.FTZ R2, R138, R119, -R2 ;  /* 0x000000778a027223 */ /* 0x000fe20000010802 */
[----:B------:R-:W-:Y:S01]  /*3340*/  FMUL.FTZ R213, R84, R125 ;  /* 0x0000007d54d57220 */ /* 0x000fe20000410000 */
[C---:B-1----:R-:W-:Y:S01]  /*3350*/  FMUL.FTZ R153, R22.reuse, R153 ;  /* 0x0000009916997220 */ /* 0x042fe20000410000 */
[----:B------:R-:W-:Y:S01]  /*3360*/  FMUL.FTZ R152, R22, R149 ;  /* 0x0000009516987220 */ /* 0x000fe20000410000 */
[----:B------:R-:W-:Y:S01]  /*3370*/  FADD.FTZ R119, RZ, R21 ;  /* 0x00000015ff777221 */ /* 0x000fe20000010000 */
[----:B------:R-:W-:Y:S01]  /*3380*/  FADD.FTZ R22, R213, R2 ;  /* 0x00000002d5167221 */ /* 0x000fe20000010000 */
[----:B------:R-:W-:Y:S01]  /*3390*/  FMUL.FTZ R21, R39, R143 ;  /* 0x0000008f27157220 */ /* 0x000fe20000410000 */
[C---:B----4-:R-:W-:Y:S01]  /*33a0*/  FMUL.FTZ R151, R23.reuse, R130 ;  /* 0x0000008217977220 */ /* 0x050fe20000410000 */
[----:B------:R-:W-:Y:S01]  /*33b0*/  FMUL.FTZ R150, R23, R150 ;  /* 0x0000009617967220 */ /* 0x000fe20000410000 */
[C---:B------:R-:W-:Y:S01]  /*33c0*/  FMUL.FTZ R23, R135.reuse, R119 ;  /* 0x0000007787177220 */ /* 0x040fe20000410000 */
[C---:B0-----:R-:W-:Y:S01]  /*33d0*/  FMUL.FTZ R159, R20.reuse, R159 ;  /* 0x0000009f149f7220 */ /* 0x041fe20000410000 */
[----:B------:R-:W-:Y:S01]  /*33e0*/  FMUL.FTZ R158, R20, R129 ;  /* 0x00000081149e7220 */ /* 0x000fe20000410000 */
[----:B------:R-:W-:Y:S01]  /*33f0*/  FMUL.FTZ R123, R135, R22 ;  /* 0x00000016877b7220 */ /* 0x000fe20000410000 */
[C---:B------:R-:W-:Y:S01]  /*3400*/  FMUL.FTZ R20, R38.reuse, R143 ;  /* 0x0000008f26147220 */ /* 0x040fe20000410000 */
[----:B------:R-:W-:Y:S01]  /*3410*/  FFMA.FTZ R21, R38, R145, -R21 ;  /* 0x0000009126157223 */ /* 0x000fe20000010815 */
[----:B------:R-:W-:-:S02]  /*3420*/  HADD2.F32 R126, -RZ, R10.H1_H1 ;  /* 0x3000000aff7e7230 */ /* 0x000fc40000004100 */
[C---:B------:R-:W-:Y:S01]  /*3430*/  FFMA.FTZ R121, R136.reuse, R22, -R23 ;  /* 0x0000001688797223 */ /* 0x040fe20000010817 */
[----:B------:R-:W-:Y:S01]  /*3440*/  FFMA.FTZ R123, R136, R119, R123 ;  /* 0x00000077887b7223 */ /* 0x000fe2000001007b */
[----:B------:R-:W-:Y:S01]  /*3450*/  FFMA.FTZ R20, R39, R145, R20 ;  /* 0x0000009127147223 */ /* 0x000fe20000010014 */
[----:B------:R-:W-:Y:S01]  /*3460*/  FMUL.FTZ R23, R141, R21 ;  /* 0x000000158d177220 */ /* 0x000fe20000410000 */
[----:B------:R-:W-:Y:S01]  /*3470*/  FMUL.FTZ R214, R83, R126 ;  /* 0x0000007e53d67220 */ /* 0x000fe20000410000 */
[----:B------:R-:W-:Y:S01]  /*3480*/  FADD.FTZ R119, RZ, R123 ;  /* 0x0000007bff777221 */ /* 0x000fe20000010000 */
[----:B------:R-:W-:Y:S01]  /*3490*/  FMUL.FTZ R2, R74, UR30 ;  /* 0x0000001e4a027c20 */ /* 0x000fe20008410000 */
[-C--:B------:R-:W-:Y:S01]  /*34a0*/  FFMA.FTZ R22, R142, R20.reuse, R23 ;  /* 0x000000148e167223 */ /* 0x080fe20000010017 */
[----:B------:R-:W-:Y:S01]  /*34b0*/  FMUL.FTZ R23, R141, R20 ;  /* 0x000000148d177220 */ /* 0x000fe20000410000 */
[----:B------:R-:W-:Y:S01]  /*34c0*/  FADD.FTZ R121, R214, R121 ;  /* 0x00000079d6797221 */ /* 0x000fe20000010000 */
[----:B------:R-:W-:Y:S01]  /*34d0*/  FMUL.FTZ R123, R133, R119 ;  /* 0x00000077857b7220 */ /* 0x000fe20000410000 */
[----:B------:R-:W-:Y:S01]  /*34e0*/  FMUL.RZ R130, R2, 0.15915493667125701904 ;  /* 0x3e22f98302827820 */ /* 0x000fe2000040c000 */
[----:B------:R-:W-:Y:S01]  /*34f0*/  FFMA.FTZ R23, R142, R21, -R23 ;  /* 0x000000158e177223 */ /* 0x000fe20000010817 */
[----:B------:R-:W-:Y:S01]  /*3500*/  FMUL.FTZ R2, R74, R3 ;  /* 0x000000034a027220 */ /* 0x000fe20000410000 */
[----:B------:R-:W-:Y:S01]  /*3510*/  FMUL.FTZ R21, R139, R22 ;  /* 0x000000168b157220 */ /* 0x000fe20000410000 */
[-C--:B------:R-:W-:Y:S01]  /*3520*/  FFMA.FTZ R120, R134, R121.reuse, -R123 ;  /* 0x0000007986787223 */ /* 0x080fe2000001087b */
[----:B------:R-:W-:Y:S01]  /*3530*/  FMUL.FTZ R121, R133, R121 ;  /* 0x0000007985797220 */ /* 0x000fe20000410000 */
[----:B------:R-:W-:-:S02]  /*3540*/  HADD2.F32 R123, -RZ, R11.H0_H0 ;  /* 0x2000000bff7b7230 */ /* 0x000fc40000004100 */
[----:B------:R-:W-:Y:S01]  /*3550*/  FFMA.FTZ R20, R140, R23, -R21 ;  /* 0x000000178c147223 */ /* 0x000fe20000010815 */
[----:B------:R-:W-:Y:S01]  /*3560*/  MUFU.EX2 R2, R2 ;  /* 0x0000000200027308 */ /* 0x000fe20000000800 */
[----:B------:R-:W-:Y:S01]  /*3570*/  FFMA.FTZ R121, R134, R119, R121 ;  /* 0x0000007786797223 */ /* 0x000fe20000010079 */
[----:B------:R-:W-:-:S06]  /*3580*/  FMUL.FTZ R215, R82, R123 ;  /* 0x0000007b52d77220 */ /* 0x000fcc0000410000 */
[----:B------:R-:W0:Y:S01]  /*3590*/  MUFU.SIN R21, R130 ;  /* 0x0000008200157308 */ /* 0x000e220000000400 */
[----:B------:R-:W-:Y:S01]  /*35a0*/  FADD.FTZ R121, RZ, R121 ;  /* 0x00000079ff797221 */ /* 0x000fe20000010000 */
[----:B------:R-:W-:Y:S01]  /*35b0*/  FMUL.FTZ R23, R139, R23 ;  /* 0x000000178b177220 */ /* 0x000fe20000410000 */
[----:B------:R-:W-:Y:S01]  /*35c0*/  FADD.FTZ R120, R215, R120 ;  /* 0x00000078d7787221 */ /* 0x000fe20000010000 */
[----:B------:R-:W-:-:S04]  /*35d0*/  HADD2.F32 R124, -RZ, R11.H1_H1 ;  /* 0x3000000bff7c7230 */ /* 0x000fc80000004100 */
[----:B------:R-:W1:Y:S01]  /*35e0*/  MUFU.COS R149, R130 ;  /* 0x0000008200957308 */ /* 0x000e620000000000 */
[C---:B------:R-:W-:Y:S01]  /*35f0*/  FMUL.FTZ R129, R131.reuse, R121 ;  /* 0x0000007983817220 */ /* 0x040fe20000410000 */
[----:B------:R-:W-:Y:S01]  /*3600*/  FFMA.FTZ R23, R140, R22, R23 ;  /* 0x000000168c177223 */ /* 0x000fe20000010017 */
[----:B------:R-:W-:Y:S01]  /*3610*/  FMUL.FTZ R122, R131, R120 ;  /* 0x00000078837a7220 */ /* 0x000fe20000410000 */
[----:B------:R-:W-:Y:S01]  /*3620*/  FMUL.FTZ R22, R137, R20 ;  /* 0x0000001489167220 */ /* 0x000fe20000410000 */
[C---:B------:R-:W-:Y:S01]  /*3630*/  FFMA.FTZ R129, R132.reuse, R120, -R129 ;  /* 0x0000007884817223 */ /* 0x040fe20000010881 */
[----:B------:R-:W-:Y:S01]  /*3640*/  FMUL.FTZ R218, R81, R124 ;  /* 0x0000007c51da7220 */ /* 0x000fe20000410000 */
[----:B------:R-:W-:Y:S01]  /*3650*/  FMUL.FTZ R119, R137, R23 ;  /* 0x0000001789777220 */ /* 0x000fe20000410000 */
[----:B------:R-:W-:Y:S01]  /*3660*/  FFMA.FTZ R122, R132, R121, R122 ;  /* 0x00000079847a7223 */ /* 0x000fe2000001007a */
[----:B------:R-:W-:Y:S01]  /*3670*/  FFMA.FTZ R22, R138, R23, R22 ;  /* 0x000000178a167223 */ /* 0x000fe20000010016 */
[----:B------:R-:W-:Y:S01]  /*3680*/  FADD.FTZ R129, R218, R129 ;  /* 0x00000081da817221 */ /* 0x000fe20000010000 */
[----:B------:R-:W-:Y:S01]  /*3690*/  FFMA.FTZ R119, R138, R20, -R119 ;  /* 0x000000148a777223 */ /* 0x000fe20000010877 */
[----:B0-----:R-:W-:Y:S01]  /*36a0*/  FMUL.FTZ R148, R2, R21 ;  /* 0x0000001502947220 */ /* 0x001fe20000410000 */
[----:B------:R-:W-:Y:S01]  /*36b0*/  FADD.FTZ R122, RZ, R122 ;  /* 0x0000007aff7a7221 */ /* 0x000fe20000010000 */
[C---:B------:R-:W-:Y:S01]  /*36c0*/  FMUL.FTZ R21, R135.reuse, R22 ;  /* 0x0000001687157220 */ /* 0x040fe20000410000 */
[----:B------:R-:W-:Y:S01]  /*36d0*/  FMUL.FTZ R20, R160, R129 ;  /* 0x00000081a0147220 */ /* 0x000fe20000410000 */
[----:B------:R-:W-:Y:S01]  /*36e0*/  FMUL.FTZ R23, R135, R119 ;  /* 0x0000007787177220 */ /* 0x000fe20000410000 */
[----:B-1----:R-:W-:Y:S01]  /*36f0*/  FMUL.FTZ R149, R2, R149 ;  /* 0x0000009502957220 */ /* 0x002fe20000410000 */
[----:B------:R-:W-:Y:S01]  /*3700*/  FMUL.FTZ R2, R160, R122 ;  /* 0x0000007aa0027220 */ /* 0x000fe20000410000 */
[----:B------:R-:W-:-:S02]  /*3710*/  HADD2.F32 R121, -RZ, R4.H0_H0 ;  /* 0x20000004ff797230 */ /* 0x000fc40000004100 */
[C---:B------:R-:W-:Y:S01]  /*3720*/  FFMA.FTZ R21, R136.reuse, R119, -R21 ;  /* 0x0000007788157223 */ /* 0x040fe20000010815 */
[C---:B------:R-:W-:Y:S01]  /*3730*/  FFMA.FTZ R122, R161.reuse, R122, R20 ;  /* 0x0000007aa17a7223 */ /* 0x040fe20000010014 */
        /* <DEDUP_REMOVED lines=8> */
[----:B------:R-:W-:-:S02]  /*37c0*/  HADD2.F32 R122, -RZ, R4.H1_H1 ;  /* 0x30000004ff7a7230 */ /* 0x000fc40000004100 */
[----:B------:R-:W-:Y:S01]  /*37d0*/  FMUL.FTZ R120, R158, R22 ;  /* 0x000000169e787220 */ /* 0x000fe20000410000 */
[----:B------:R-:W-:Y:S01]  /*37e0*/  FFMA.FTZ R119, R134, R21, -R119 ;  /* 0x0000001586777223 */ /* 0x000fe20000010877 */
[----:B------:R-:W-:Y:S01]  /*37f0*/  FMUL.FTZ R147, R158, R20 ;  /* 0x000000149e937220 */ /* 0x000fe20000410000 */
[----:B------:R-:W-:Y:S01]  /*3800*/  FMUL.FTZ R21, R131, R2 ;  /* 0x0000000283157220 */ /* 0x000fe20000410000 */
[----:B------:R-:W-:Y:S01]  /*3810*/  FFMA.FTZ R129, R159, R20, -R120 ;  /* 0x000000149f817223 */ /* 0x000fe20000010878 */
[----:B------:R-:W-:Y:S01]  /*3820*/  FMUL.FTZ R220, R79, R122 ;  /* 0x0000007a4fdc7220 */ /* 0x000fe20000410000 */
[-C--:B------:R-:W-:Y:S01]  /*3830*/  FMUL.FTZ R23, R131, R119.reuse ;  /* 0x0000007783177220 */ /* 0x080fe20000410000 */
        /* <DEDUP_REMOVED lines=20> */
[----:B------:R-:W-:-:S02]  /*3980*/  HADD2.F32 R120, -RZ, R5.H1_H1 ;  /* 0x30000005ff787230 */ /* 0x000fc40000004100 */
[C---:B------:R-:W-:Y:S01]  /*3990*/  FMUL.FTZ R2, R154.reuse, R130 ;  /* 0x000000829a027220 */ /* 0x040fe20000410000 */
[-C--:B------:R-:W-:Y:S01]  /*39a0*/  FMUL.FTZ R129, R154, R23.reuse ;  /* 0x000000179a817220 */ /* 0x080fe20000410000 */
[----:B------:R-:W-:Y:S02]  /*39b0*/  FFMA.FTZ R21, R159, R20, R21 ;  /* 0x000000149f157223 */ /* 0x000fe40000010015 */
[----:B------:R-:W-:Y:S01]  /*39c0*/  FFMA.FTZ R23, R155, R23, -R2 ;  /* 0x000000179b177223 */ /* 0x000fe20000010802 */
[----:B------:R-:W-:Y:S01]  /*39d0*/  FMUL.FTZ R222, R77, R120 ;  /* 0x000000784dde7220 */ /* 0x000fe20000410000 */
[----:B------:R-:W-:Y:S01]  /*39e0*/  FMUL.FTZ R20, R156, R22 ;  /* 0x000000169c147220 */ /* 0x000fe20000410000 */
[----:B------:R-:W-:Y:S02]  /*39f0*/  FFMA.FTZ R129, R155, R130, R129 ;  /* 0x000000829b817223 */ /* 0x000fe40000010081 */
        /* <DEDUP_REMOVED lines=31> */
[----:B------:R-:W-:-:S07]  /*3bf0*/  FADD.FTZ R162, RZ, R21 ;  /* 0x00000015ffa27221 */ /* 0x000fce0000010000 */
[----:B------:R-:W1:Y:S01]  /*3c00*/  MUFU.SIN R144, R165 ;  /* 0x000000a500907308 */ /* 0x000e620000000400 */
[----:B------:R-:W-:Y:S01]  /*3c10*/  FFMA.FTZ R20, R153, R2, R20 ;  /* 0x0000000299147223 */ /* 0x000fe20000010014 */
[----:B------:R-:W-:Y:S01]  /*3c20*/  FMUL.FTZ R21, R150, R22 ;  /* 0x0000001696157220 */ /* 0x000fe20000410000 */
[----:B------:R-:W-:Y:S01]  /*3c30*/  FADD.FTZ R23, R198, R23 ;  /* 0x00000017c6177221 */ /* 0x000fe20000010000 */
[----:B------:R-:W-:Y:S02]  /*3c40*/  HADD2.F32 R147, -RZ, R7.H0_H0 ;  /* 0x20000007ff937230 */ /* 0x000fe40000004100 */
[----:B------:R-:W-:Y:S01]  /*3c50*/  FMUL.FTZ R164, R148, R162 ;  /* 0x000000a294a47220 */ /* 0x000fe20000410000 */
[-C--:B------:R-:W-:Y:S01]  /*3c60*/  FMUL.FTZ R2, R150, R20.reuse ;  /* 0x0000001496027220 */ /* 0x080fe20000410000 */
[----:B------:R-:W-:Y:S01]  /*3c70*/  FFMA.FTZ R21, R151, R20, R21 ;  /* 0x0000001497157223 */ /* 0x000fe20000010015 */
[-C--:B------:R-:W-:Y:S01]  /*3c80*/  FMUL.FTZ R163, R148, R23.reuse ;  /* 0x0000001794a37220 */ /* 0x080fe20000410000 */
[----:B------:R-:W-:Y:S01]  /*3c90*/  FFMA.FTZ R23, R149, R23, -R164 ;  /* 0x0000001795177223 */ /* 0x000fe200000108a4 */
[----:B------:R-:W-:Y:S01]  /*3ca0*/  FMUL.FTZ R196, R74, R147 ;  /* 0x000000934ac47220 */ /* 0x000fe20000410000 */
[----:B------:R-:W-:Y:S01]  /*3cb0*/  FFMA.FTZ R2, R151, R22, -R2 ;  /* 0x0000001697027223 */ /* 0x000fe20000010802 */
[----:B------:R-:W-:Y:S01]  /*3cc0*/  FMUL.FTZ R20, R148, R21 ;  /* 0x0000001594147220 */ /* 0x000fe20000410000 */
[----:B------:R-:W-:Y:S01]  /*3cd0*/  FFMA.FTZ R163, R149, R162, R163 ;  /* 0x000000a295a37223 */ /* 0x000fe200000100a3 */
[C---:B0-----:R-:W-:Y:S01]  /*3ce0*/  FMUL.FTZ R146, R3.reuse, R146 ;  /* 0x0000009203927220 */ /* 0x041fe20000410000 */
        /* <DEDUP_REMOVED lines=8> */
[CC--:B--2---:R-:W-:Y:S01]  /*3d70*/  FMUL.FTZ R2, R17.reuse, R18.reuse ;  /* 0x0000001211027220 */ /* 0x0c4fe20000410000 */
[-C--:B------:R-:W-:Y:S01]  /*3d80*/  FMUL.FTZ R22, R144, R3.reuse ;  /* 0x0000000390167220 */ /* 0x080fe20000410000 */
[----:B------:R-:W-:Y:S01]  /*3d90*/  FFMA.FTZ R20, R146, R3, -R165 ;  /* 0x0000000392147223 */ /* 0x000fe200000108a5 */
[-C--:B------:R-:W-:Y:S01]  /*3da0*/  FMUL.FTZ R3, R17, R19.reuse ;  /* 0x0000001311037220 */ /* 0x080fe20000410000 */
[----:B------:R-:W-:Y:S01]  /*3db0*/  FFMA.FTZ R165, R16, R19, R2 ;  /* 0x0000001310a57223 */ /* 0x000fe20000010002 */
[----:B------:R-:W-:Y:S02]  /*3dc0*/  @P2 LEA R2, R110, R111, 0x3 ;  /* 0x0000006f6e022211 */ /* 0x000fe400078e18ff */
[----:B------:R-:W-:-:S04]  /*3dd0*/  FFMA.FTZ R181, R16, R18, -R3 ;  /* 0x0000001210b57223 */ /* 0x000fc80000010803 */
[----:B------:R-:W0:Y:S01]  /*3de0*/  @P2 LDS.64 R2, [R2+0x20b8] ;  /* 0x0020b80002022984 */ /* 0x000e220000000a00 */
[----:B------:R-:W-:Y:S02]  /*3df0*/  HADD2.F32 R162, -RZ, R7.H1_H1 ;  /* 0x30000007ffa27230 */ /* 0x000fe40000004100 */
[----:B------:R-:W-:Y:S01]  /*3e00*/  FFMA.FTZ R22, R146, R163, R22 ;  /* 0x000000a392167223 */ /* 0x000fe20000010016 */
        /* <DEDUP_REMOVED lines=10> */
[----:B------:R-:W-:-:S13]  /*3eb0*/  ISETP.NE.AND P2, PT, R109, R50, PT ;  /* 0x000000326d00720c */ /* 0x000fda0003f45270 */
[----:B0-----:R-:W-:-:S04]  /*3ec0*/  @P2 LEA.HI R2, R109, R109, RZ, 0x1 ;  /* 0x0000006d6d022211 */ /* 0x001fc800078f08ff */
[----:B------:R-:W-:-:S04]  /*3ed0*/  @P2 LOP3.LUT R2, R2, 0xfffffe, RZ, 0xc0, !PT ;  /* 0x00fffffe02022812 */ /* 0x000fc800078ec0ff */
[----:B------:R-:W-:Y:S02]  /*3ee0*/  @P2 IADD3 R3, -R2, R109, RZ ;  /* 0x0000006d02032210 */ /* 0x000fe40007ffe1ff */
[----:B------:R-:W-:Y:S02]  /*3ef0*/  MOV R2, 0x3f800000 ;  /* 0x3f80000000027802 */ /* 0x000fe40000000f00 */
[----:B------:R-:W-:Y:S02]  /*3f00*/  @P2 LEA R20, R3, R40, 0x8 ;  /* 0x0000002803142211 */ /* 0x000fe400078e40ff */
[----:B------:R-:W-:Y:S02]  /*3f10*/  MOV R3, RZ ;  /* 0x000000ff00037202 */ /* 0x000fe40000000f00 */
[----:B------:R-:W-:-:S05]  /*3f20*/  @P2 LEA R20, R20, R111, 0x3 ;  /* 0x0000006f14142211 */ /* 0x000fca00078e18ff */
[----:B------:R1:W2:Y:S02]  /*3f30*/  @P2 LDS.64 R2, [R20+0x10b0] ;  /* 0x0010b00014022984 */ /* 0x0002a40000000a00 */
.L_x_9555:
[----:B------:R-:W-:Y:S05]  /*3f40*/  BSYNC B0 ;  /* 0x0000000000007941 */ /* 0x000fea0003800000 */
.L_x_9554:
        /* <DEDUP_REMOVED lines=113> */
[----:B------:R0:W1:Y:S01]  /*4660*/  SHFL.UP PT, R204, R202, 0x10, RZ ;  /* 0x06000000cacc7989 */ /* 0x00006200000e00ff */
[----:B------:R-:W-:Y:S01]  /*4670*/  @P3 FFMA.FTZ R201, R201, R21, -R22 ;  /* 0x00000015c9c93223 */ /* 0x000fe20000010816 */
[----:B------:R-:W-:-:S02]  /*4680*/  FSEL R209, R20, R209, !P3 ;  /* 0x000000d114d17208 */ /* 0x000fc40005800000 */
[----:B------:R0:W3:Y:S04]  /*4690*/  SHFL.UP PT, R206, R203, 0x10, RZ ;  /* 0x06000000cbce7989 */ /* 0x0000e800000e00ff */
[----:B------:R0:W4:Y:S04]  /*46a0*/  SHFL.UP PT, R20, R201, 0x10, RZ ;  /* 0x06000000c9147989 */ /* 0x00012800000e00ff */
[----:B------:R0:W0:Y:S02]  /*46b0*/  SHFL.UP PT, R22, R209, 0x10, RZ ;  /* 0x06000000d1167989 */ /* 0x00002400000e00ff */
.L_x_9613:
[----:B------:R-:W-:Y:S01]  /*46c0*/  ISETP.GE.AND P3, PT, R108, 0x10, PT ;  /* 0x000000106c00780c */ /* 0x000fe20003f66270 */
[C---:B----4-:R-:W-:Y:S01]  /*46d0*/  FMUL.FTZ R208, R209.reuse, R20 ;  /* 0x00000014d1d07220 */ /* 0x050fe20000410000 */
[C---:B-1----:R-:W-:Y:S01]  /*46e0*/  FMUL.FTZ R205, R209.reuse, R204 ;  /* 0x000000ccd1cd7220 */ /* 0x042fe20000410000 */
        /* <DEDUP_REMOVED lines=11> */
.L_x_9616:
[----:B------:R-:W-:-:S03]  /*47a0*/  UMOV UR5, 0xffffffff ;  /* 0xffffffff00057882 */ /* 0x000fc60000000000 */
[----:B------:R-:W-:Y:S05]  /*47b0*/  BRA.DIV UR5, `(.L_x_9559) ;  /* 0x0000005605d87947 */ /* 0x000fea000b800000 */
.L_x_9619:
[----:B------:R-:W-:-:S03]  /*47c0*/  UMOV UR5, 0xffffffff ;  /* 0xffffffff00057882 */ /* 0x000fc60000000000 */
[----:B------:R-:W-:Y:S05]  /*47d0*/  BRA.DIV UR5, `(.L_x_9560) ;  /* 0x0000005605f87947 */ /* 0x000fea000b800000 */
.L_x_9622:
[----:B------:R-:W-:-:S03]  /*47e0*/  UMOV UR5, 0xffffffff ;  /* 0xffffffff00057882 */ /* 0x000fc60000000000 */
[----:B------:R-:W-:Y:S05]  /*47f0*/  BRA.DIV UR5, `(.L_x_9561) ;  /* 0x0000005a05187947 */ /* 0x000fea000b800000 */
.L_x_9625:
        /* <DEDUP_REMOVED lines=10> */
.L_x_9635:
        /* <DEDUP_REMOVED lines=22> */
.L_x_9556:
[----:B------:R-:W-:Y:S05]  /*4a00*/  WARPSYNC.ALL ;  /* 0x0000000000007948 */ /* 0x000fea0003800000 */
[-C--:B---3-5:R-:W-:Y:S01]  /*4a10*/  FMUL.FTZ R13, R146, R165.reuse ;  /* 0x000000a5920d7220 */ /* 0x0a8fe20000410000 */
[C---:B------:R-:W-:Y:S01]  /*4a20*/  FMUL.FTZ R12, R144.reuse, R165 ;  /* 0x000000a5900c7220 */ /* 0x040fe20000410000 */
[CC--:B0-2---:R-:W-:Y:S01]  /*4a30*/  FMUL.FTZ R15, R144.reuse, -R2.reuse ;  /* 0x80000002900f7220 */ /* 0x0c5fe20000410000 */
        /* <DEDUP_REMOVED lines=21> */
[C---:B------:R-:W-:Y:S01]  /*4b90*/  FMUL.FTZ R18, R150.reuse, -R17 ;  /* 0x8000001196127220 */ /* 0x040fe20000410000 */
[----:B------:R-:W-:Y:S01]  /*4ba0*/  FFMA.FTZ R14, R151, R12, -R13 ;  /* 0x0000000c970e7223 */ /* 0x000fe2000001080d */
[----:B------:R-:W-:Y:S01]  /*4bb0*/  ISETP.GE.OR P0, PT, R109, UR31, P0 ;  /* 0x0000001f6d007c0c */ /* 0x000fe20008706670 */
[----:B------:R-:W0:Y:S01]  /*4bc0*/  LDS.64 R12, [R163+0x8a8] ;  /* 0x0008a800a30c7984 */ /* 0x000e220000000a00 */
[-C--:B-1----:R-:W-:Y:S01]  /*4bd0*/  FFMA.FTZ R20, R151, R19.reuse, R18 ;  /* 0x0000001397147223 */ /* 0x082fe20000010012 */
[----:B------:R-:W-:Y:S01]  /*4be0*/  FMUL.FTZ R18, R150, -R19 ;  /* 0x8000001396127220 */ /* 0x000fe20000410000 */
[C---:B------:R-:W-:Y:S01]  /*4bf0*/  FMUL.FTZ R15, R152.reuse, -R14 ;  /* 0x8000000e980f7220 */ /* 0x040fe20000410000 */
[CC--:B------:R-:W-:Y:S01]  /*4c00*/  FMUL.FTZ R22, R152.reuse, -R16.reuse ;  /* 0x8000001098167220 */ /* 0x0c0fe20000410000 */
[----:B------:R-:W-:Y:S01]  /*4c10*/  FADD.FTZ R20, -R167, R20 ;  /* 0x00000014a7147221 */ /* 0x000fe20000010100 */
[----:B------:R-:W-:Y:S01]  /*4c20*/  FFMA.FTZ R18, R151, R17, -R18 ;  /* 0x0000001197127223 */ /* 0x000fe20000010812 */
[C---:B------:R-:W-:Y:S01]  /*4c30*/  FFMA.FTZ R15, R153.reuse, R16, R15 ;  /* 0x00000010990f7223 */ /* 0x040fe2000001000f */
[----:B------:R-:W-:Y:S01]  /*4c40*/  FFMA.FTZ R22, R153, R14, -R22 ;  /* 0x0000000e99167223 */ /* 0x000fe20000010816 */
[----:B------:R-:W-:Y:S01]  /*4c50*/  FMUL.FTZ R14, R152, -R20 ;  /* 0x80000014980e7220 */ /* 0x000fe20000410000 */
[----:B------:R-:W-:Y:S01]  /*4c60*/  FADD.FTZ R18, R183, R18 ;  /* 0x00000012b7127221 */ /* 0x000fe20000010000 */
[C---:B------:R-:W-:Y:S01]  /*4c70*/  FMUL.FTZ R19, R154.reuse, -R15 ;  /* 0x8000000f9a137220 */ /* 0x040fe20000410000 */
[----:B------:R-:W-:-:S02]  /*4c80*/  FMUL.FTZ R16, R154, -R22 ;  /* 0x800000169a107220 */ /* 0x000fc40000410000 */
        /* <DEDUP_REMOVED lines=21> */
[CC--:B------:R-:W-:Y:S01]  /*4de0*/  FMUL.FTZ R17, R160.reuse, -R19.reuse ;  /* 0x80000013a0117220 */ /* 0x0c0fe20000410000 */
[----:B------:R-:W-:Y:S01]  /*4df0*/  FMUL.FTZ R22, R160, -R20 ;  /* 0x80000014a0167220 */ /* 0x000fe20000410000 */
[C---:B------:R-:W-:Y:S01]  /*4e00*/  FMUL.FTZ R18, R156.reuse, -R16 ;  /* 0x800000109c127220 */ /* 0x040fe20000410000 */
[----:B------:R-:W-:Y:S01]  /*4e10*/  FMUL.FTZ R15, R156, -R14 ;  /* 0x8000000e9c0f7220 */ /* 0x000fe20000410000 */
[C---:B------:R-:W-:Y:S01]  /*4e20*/  FFMA.FTZ R20, R161.reuse, R20, R17 ;  /* 0x00000014a1147223 */ /* 0x040fe20000010011 */
[----:B------:R-:W-:Y:S01]  /*4e30*/  FFMA.FTZ R22, R161, R19, -R22 ;  /* 0x00000013a1167223 */ /* 0x000fe20000010816 */
[C---:B------:R-:W-:Y:S01]  /*4e40*/  FFMA.FTZ R17, R157.reuse, R14, -R18 ;  /* 0x0000000e9d117223 */ /* 0x040fe20000010812 */
[----:B------:R-:W-:Y:S01]  /*4e50*/  FFMA.FTZ R19, R157, R16, R15 ;  /* 0x000000109d137223 */ /* 0x000fe2000001000f */
[----:B------:R-:W-:Y:S01]  /*4e60*/  FMUL.FTZ R21, R131, -R20 ;  /* 0x8000001483157220 */ /* 0x000fe20000410000 */
[----:B0-----:R-:W-:Y:S01]  /*4e70*/  FMUL.FTZ R15, R39, R12 ;  /* 0x0000000c270f7220 */ /* 0x001fe20000410000 */
[-C--:B------:R-:W-:Y:S01]  /*4e80*/  FMUL.FTZ R23, R131, -R22.reuse ;  /* 0x8000001683177220 */ /* 0x080fe20000410000 */
[-C--:B------:R-:W-:Y:S01]  /*4e90*/  FMUL.FTZ R39, R39, R13.reuse ;  /* 0x0000000d27277220 */ /* 0x080fe20000410000 */
[----:B------:R-:W-:Y:S01]  /*4ea0*/  FFMA.FTZ R21, R132, R22, -R21 ;  /* 0x0000001684157223 */ /* 0x000fe20000010815 */
[----:B------:R-:W-:Y:S01]  /*4eb0*/  FFMA.FTZ R15, R38, R13, R15 ;  /* 0x0000000d260f7223 */ /* 0x000fe2000001000f */
[----:B------:R-:W-:Y:S01]  /*4ec0*/  FFMA.FTZ R23, R132, R20, R23 ;  /* 0x0000001484177223 */ /* 0x000fe20000010017 */
[----:B------:R-:W-:Y:S01]  /*4ed0*/  FFMA.FTZ R39, R38, R12, -R39 ;  /* 0x0000000c26277223 */ /* 0x000fe20000010827 */
[C---:B------:R-:W-:Y:S01]  /*4ee0*/  FMUL.FTZ R12, R133.reuse, -R21 ;  /* 0x80000015850c7220 */ /* 0x040fe20000410000 */
[----:B------:R-:W-:Y:S01]  /*4ef0*/  FADD.FTZ R38, RZ, R15 ;  /* 0x0000000fff267221 */ /* 0x000fe20000010000 */
[-C--:B------:R-:W-:Y:S01]  /*4f00*/  FMUL.FTZ R13, R133, -R23.reuse ;  /* 0x80000017850d7220 */ /* 0x080fe20000410000 */
[----:B------:R-:W-:Y:S01]  /*4f10*/  FADD.FTZ R209, R200, R39 ;  /* 0x00000027c8d17221 */ /* 0x000fe20000010000 */
[C---:B------:R-:W-:Y:S01]  /*4f20*/  FFMA.FTZ R23, R134.reuse, R23, R12 ;  /* 0x0000001786177223 */ /* 0x040fe2000001000c */
[CC--:B------:R-:W-:Y:S01]  /*4f30*/  FMUL.FTZ R12, R143.reuse, R38.reuse ;  /* 0x000000268f0c7220 */ /* 0x0c0fe20000410000 */
[----:B------:R-:W-:Y:S01]  /*4f40*/  FFMA.FTZ R21, R134, R21, -R13 ;  /* 0x0000001586157223 */ /* 0x000fe2000001080d */
[-C--:B------:R-:W-:Y:S01]  /*4f50*/  FMUL.FTZ R15, R143, R209.reuse ;  /* 0x000000d18f0f7220 */ /* 0x080fe20000410000 */
[----:B------:R-:W-:Y:S01]  /*4f60*/  FADD.FTZ R19, -R170, R19 ;  /* 0x00000013aa137221 */ /* 0x000fe20000010100 */
[C---:B------:R-:W-:Y:S01]  /*4f70*/  FFMA.FTZ R13, R145.reuse, R209, -R12 ;  /* 0x000000d1910d7223 */ /* 0x040fe2000001080c */
[----:B------:R-:W-:Y:S01]  /*4f80*/  FADD.FTZ R17, R186, R17 ;  /* 0x00000011ba117221 */ /* 0x000fe20000010000 */
[----:B------:R-:W-:Y:S01]  /*4f90*/  FFMA.FTZ R15, R145, R38, R15 ;  /* 0x00000026910f7223 */ /* 0x000fe2000001000f */
[----:B------:R-:W-:Y:S01]  /*4fa0*/  FMUL.FTZ R12, R158, -R19 ;  /* 0x800000139e0c7220 */ /* 0x000fe20000410000 */
[----:B------:R-:W-:Y:S01]  /*4fb0*/  FADD.FTZ R210, R210, R13 ;  /* 0x0000000dd2d27221 */ /* 0x000fe20000010000 */
[-C--:B------:R-:W-:Y:S01]  /*4fc0*/  FMUL.FTZ R16, R158, -R17.reuse ;  /* 0x800000119e107220 */ /* 0x080fe20000410000 */
[----:B------:R-:W-:Y:S01]  /*4fd0*/  FADD.FTZ R39, RZ, R15 ;  /* 0x0000000fff277221 */ /* 0x000fe20000010000 */
[----:B------:R-:W-:Y:S01]  /*4fe0*/  FFMA.FTZ R14, R159, R17, -R12 ;  /* 0x000000119f0e7223 */ /* 0x000fe2000001080c */
[-C--:B------:R-:W-:Y:S01]  /*4ff0*/  FMUL.FTZ R15, R141, R210.reuse ;  /* 0x000000d28d0f7220 */ /* 0x080fe20000410000 */
[----:B------:R-:W-:Y:S01]  /*5000*/  FFMA.FTZ R16, R159, R19, R16 ;  /* 0x000000139f107223 */ /* 0x000fe20000010010 */
[----:B------:R-:W-:Y:S01]  /*5010*/  FMUL.FTZ R13, R141, R39 ;  /* 0x000000278d0d7220 */ /* 0x000fe20000410000 */
[----:B------:R-:W-:Y:S01]  /*5020*/  FMUL.FTZ R17, R135, -R23 ;  /* 0x8000001787117220 */ /* 0x000fe20000410000 */
[C---:B------:R-:W-:Y:S01]  /*5030*/  FFMA.FTZ R15, R142.reuse, R39, R15 ;  /* 0x000000278e0f7223 */ /* 0x040fe2000001000f */
[----:B------:R-:W-:Y:S01]  /*5040*/  FADD.FTZ R16, -R171, R16 ;  /* 0x00000010ab107221 */ /* 0x000fe20000010100 */
[----:B------:R-:W-:Y:S01]  /*5050*/  FFMA.FTZ R12, R142, R210, -R13 ;  /* 0x000000d28e0c7223 */ /* 0x000fe2000001080d */
[-C--:B------:R-:W-:Y:S01]  /*5060*/  FMUL.FTZ R18, R135, -R21.reuse ;  /* 0x8000001587127220 */ /* 0x080fe20000410000 */
[----:B------:R-:W-:Y:S01]  /*5070*/  FADD.FTZ R200, RZ, R15 ;  /* 0x0000000fffc87221 */ /* 0x000fe20000010000 */
[----:B------:R-:W-:Y:S01]  /*5080*/  FFMA.FTZ R21, R136, R21, -R17 ;  /* 0x0000001588157223 */ /* 0x000fe20000010811 */
[----:B------:R-:W-:Y:S01]  /*5090*/  FADD.FTZ R211, R211, R12 ;  /* 0x0000000cd3d37221 */ /* 0x000fe20000010000 */
[----:B------:R-:W-:Y:S01]  /*50a0*/  FADD.FTZ R14, R187, R14 ;  /* 0x0000000ebb0e7221 */ /* 0x000fe20000010000 */
[C---:B------:R-:W-:Y:S01]  /*50b0*/  FMUL.FTZ R13, R139.reuse, R200 ;  /* 0x000000c88b0d7220 */ /* 0x040fe20000410000 */
[----:B------:R-:W-:Y:S01]  /*50c0*/  FMUL.FTZ R12, R160, -R16 ;  /* 0x80000010a00c7220 */ /* 0x000fe20000410000 */
[----:B------:R-:W-:Y:S01]  /*50d0*/  FMUL.FTZ R15, R139, R211 ;  /* 0x000000d38b0f7220 */ /* 0x000fe20000410000 */
[----:B------:R-:W-:Y:S01]  /*50e0*/  FFMA.FTZ R18, R136, R23, R18 ;  /* 0x0000001788127223 */ /* 0x000fe20000010012 */
[----:B------:R-:W-:Y:S01]  /*50f0*/  FFMA.FTZ R13, R140, R211, -R13 ;  /* 0x000000d38c0d7223 */ /* 0x000fe2000001080d */
[----:B------:R-:W-:Y:S01]  /*5100*/  FMUL.FTZ R19, R160, -R14 ;  /* 0x8000000ea0137220 */ /* 0x000fe20000410000 */
[----:B------:R-:W-:Y:S01]  /*5110*/  FFMA.FTZ R15, R140, R200, R15 ;  /* 0x000000c88c0f7223 */ /* 0x000fe2000001000f */
[----:B------:R-:W-:Y:S01]  /*5120*/  FFMA.FTZ R17, R161, R14, -R12 ;  /* 0x0000000ea1117223 */ /* 0x000fe2000001080c */
[----:B------:R-:W-:Y:S01]  /*5130*/  FADD.FTZ R212, R212, R13 ;  /* 0x0000000dd4d47221 */ /* 0x000fe20000010000 */
[C---:B------:R-:W-:Y:S01]  /*5140*/  FMUL.FTZ R13, R137.reuse, -R21 ;  /* 0x80000015890d7220 */ /* 0x040fe20000410000 */
[----:B------:R-:W-:Y:S01]  /*5150*/  FADD.FTZ R199, RZ, R15 ;  /* 0x0000000fffc77221 */ /* 0x000fe20000010000 */
[C---:B------:R-:W-:Y:S01]  /*5160*/  FMUL.FTZ R14, R137.reuse, -R18 ;  /* 0x80000012890e7220 */ /* 0x040fe20000410000 */
[C---:B------:R-:W-:Y:S01]  /*5170*/  FMUL.FTZ R12, R137.reuse, R212 ;  /* 0x000000d4890c7220 */ /* 0x040fe20000410000 */
[C---:B------:R-:W-:Y:S01]  /*5180*/  FFMA.FTZ R18, R138.reuse, R18, R13 ;  /* 0x000000128a127223 */ /* 0x040fe2000001000d */
[----:B------:R-:W-:Y:S01]  /*5190*/  FMUL.FTZ R13, R137, R199 ;  /* 0x000000c7890d7220 */ /* 0x000fe20000410000 */
[C---:B------:R-:W-:Y:S01]  /*51a0*/  FFMA.FTZ R14, R138.reuse, R21, -R14 ;  /* 0x000000158a0e7223 */ /* 0x040fe2000001080e */
[C---:B------:R-:W-:Y:S01]  /*51b0*/  FFMA.FTZ R202, R138.reuse, R199, R12 ;  /* 0x000000c78aca7223 */ /* 0x040fe2000001000c */
[C---:B------:R-:W-:Y:S01]  /*51c0*/  FMUL.FTZ R15, R139.reuse, -R18 ;  /* 0x800000128b0f7220 */ /* 0x040fe20000410000 */
[----:B------:R-:W-:Y:S01]  /*51d0*/  FFMA.FTZ R12, R138, R212, -R13 ;  /* 0x000000d48a0c7223 */ /* 0x000fe2000001080d */
[----:B------:R-:W-:Y:S01]  /*51e0*/  FMUL.FTZ R13, R139, -R14 ;  /* 0x8000000e8b0d7220 */ /* 0x000fe20000410000 */
[----:B------:R-:W-:Y:S01]  /*51f0*/  FADD.FTZ R202, RZ, R202 ;  /* 0x000000caffca7221 */ /* 0x000fe20000010000 */
[----:B------:R-:W-:Y:S01]  /*5200*/  FFMA.FTZ R19, R161, R16, R19 ;  /* 0x00000010a1137223 */ /* 0x000fe20000010013 */
[----:B------:R-:W-:Y:S01]  /*5210*/  FADD.FTZ R213, R213, R12 ;  /* 0x0000000cd5d57221 */ /* 0x000fe20000010000 */
[C---:B------:R-:W-:Y:S01]  /*5220*/  FFMA.FTZ R18, R140.reuse, R18, R13 ;  /* 0x000000128c127223 */ /* 0x040fe2000001000d */
[C---:B------:R-:W-:Y:S01]  /*5230*/  FMUL.FTZ R13, R135.reuse, R202 ;  /* 0x000000ca870d7220 */ /* 0x040fe20000410000 */
[----:B------:R-:W-:Y:S01]  /*5240*/  FFMA.FTZ R16, R140, R14, -R15 ;  /* 0x0000000e8c107223 */ /* 0x000fe2000001080f */
[-C--:B------:R-:W-:Y:S01]  /*5250*/  FMUL.FTZ R15, R135, R213.reuse ;  /* 0x000000d5870f7220 */ /* 0x080fe20000410000 */
[----:B------:R-:W-:Y:S01]  /*5260*/  FADD.FTZ R17, R188, R17 ;  /* 0x00000011bc117221 */ /* 0x000fe20000010000 */
[----:B------:R-:W-:Y:S01]  /*5270*/  FFMA.FTZ R13, R136, R213, -R13 ;  /* 0x000000d5880d7223 */ /* 0x000fe2000001080d */
        /* <DEDUP_REMOVED lines=10> */
[----:B------:R-:W-:Y:S01]  /*5320*/  FMUL.FTZ R19, R141, -R16 ;  /* 0x800000108d137220 */ /* 0x000fe20000410000 */
[C---:B------:R-:W-:Y:S01]  /*5330*/  FFMA.FTZ R15, R134.reuse, R201, R15 ;  /* 0x000000c9860f7223 */ /* 0x040fe2000001000f */
[----:B------:R-:W-:Y:S01]  /*5340*/  FADD.FTZ R14, R189, R14 ;  /* 0x0000000ebd0e7221 */ /* 0x000fe20000010000 */
[----:B------:R-:W-:Y:S01]  /*5350*/  FFMA.FTZ R12, R134, R214, -R13 ;  /* 0x000000d6860c7223 */ /* 0x000fe2000001080d */
[-C--:B------:R-:W-:Y:S01]  /*5360*/  FMUL.FTZ R17, R141, -R18.reuse ;  /* 0x800000128d117220 */ /* 0x080fe20000410000 */
[----:B------:R-:W-:Y:S01]  /*5370*/  FADD.FTZ R204, RZ, R15 ;  /* 0x0000000fffcc7221 */ /* 0x000fe20000010000 */
[C---:B------:R-:W-:Y:S01]  /*5380*/  FFMA.FTZ R18, R142.reuse, R18, R19 ;  /* 0x000000128e127223 */ /* 0x040fe20000010013 */
[----:B------:R-:W-:Y:S01]  /*5390*/  FADD.FTZ R215, R215, R12 ;  /* 0x0000000cd7d77221 */ /* 0x000fe20000010000 */
[----:B------:R-:W-:Y:S01]  /*53a0*/  FADD.FTZ R20, -R173, R20 ;  /* 0x00000014ad147221 */ /* 0x000fe20000010100 */
[----:B------:R-:W-:Y:S01]  /*53b0*/  FMUL.FTZ R13, R131, R204 ;  /* 0x000000cc830d7220 */ /* 0x000fe20000410000 */
[----:B------:R-:W-:Y:S01]  /*53c0*/  FMUL.FTZ R19, R133, -R14 ;  /* 0x8000000e85137220 */ /* 0x000fe20000410000 */
[-C--:B------:R-:W-:Y:S01]  /*53d0*/  FMUL.FTZ R15, R131, R215.reuse ;  /* 0x000000d7830f7220 */ /* 0x080fe20000410000 */
[----:B------:R-:W-:Y:S01]  /*53e0*/  FFMA.FTZ R16, R142, R16, -R17 ;  /* 0x000000108e107223 */ /* 0x000fe20000010811 */
[C---:B------:R-:W-:Y:S01]  /*53f0*/  FFMA.FTZ R13, R132.reuse, R215, -R13 ;  /* 0x000000d7840d7223 */ /* 0x040fe2000001080d */
[----:B------:R-:W-:Y:S01]  /*5400*/  FMUL.FTZ R17, R133, -R20 ;  /* 0x8000001485117220 */ /* 0x000fe20000410000 */
[----:B------:R-:W-:Y:S01]  /*5410*/  FFMA.FTZ R15, R132, R204, R15 ;  /* 0x000000cc840f7223 */ /* 0x000fe2000001000f */
[----:B------:R-:W-:Y:S01]  /*5420*/  FFMA.FTZ R19, R134, R20, R19 ;  /* 0x0000001486137223 */ /* 0x000fe20000010013 */
[----:B------:R-:W-:Y:S01]  /*5430*/  FADD.FTZ R218, R218, R13 ;  /* 0x0000000ddada7221 */ /* 0x000fe20000010000 */
[----:B------:R-:W-:Y:S01]  /*5440*/  FFMA.FTZ R17, R134, R14, -R17 ;  /* 0x0000000e86117223 */ /* 0x000fe20000010811 */
[----:B------:R-:W-:Y:S01]  /*5450*/  FADD.FTZ R206, RZ, R15 ;  /* 0x0000000fffce7221 */ /* 0x000fe20000010000 */
[----:B------:R-:W-:Y:S01]  /*5460*/  FADD.FTZ R19, -R174, R19 ;  /* 0x00000013ae137221 */ /* 0x000fe20000010100 */
[----:B------:R-:W-:Y:S01]  /*5470*/  FMUL.FTZ R12, R160, R218 ;  /* 0x000000daa00c7220 */ /* 0x000fe20000410000 */
[----:B------:R-:W-:Y:S01]  /*5480*/  FADD.FTZ R17, R190, R17 ;  /* 0x00000011be117221 */ /* 0x000fe20000010000 */
[-C--:B------:R-:W-:Y:S01]  /*5490*/  FMUL.FTZ R13, R160, R206.reuse ;  /* 0x000000cea00d7220 */ /* 0x080fe20000410000 */
[----:B------:R-:W-:Y:S01]  /*54a0*/  FMUL.FTZ R14, R135, -R19 ;  /* 0x80000013870e7220 */ /* 0x000fe20000410000 */
[----:B------:R-:W-:Y:S01]  /*54b0*/  FFMA.FTZ R203, R161, R206, R12 ;  /* 0x000000cea1cb7223 */ /* 0x000fe2000001000c */
[-C--:B------:R-:W-:Y:S01]  /*54c0*/  FMUL.FTZ R15, R135, -R17.reuse ;  /* 0x80000011870f7220 */ /* 0x080fe20000410000 */
[----:B------:R-:W-:Y:S01]  /*54d0*/  FFMA.FTZ R12, R161, R218, -R13 ;  /* 0x000000daa10c7223 */ /* 0x000fe2000001080d */
[C---:B------:R-:W-:Y:S01]  /*54e0*/  FFMA.FTZ R14, R136.reuse, R17, -R14 ;  /* 0x00000011880e7223 */ /* 0x040fe2000001080e */
[----:B------:R-:W-:Y:S01]  /*54f0*/  FADD.FTZ R203, RZ, R203 ;  /* 0x000000cbffcb7221 */ /* 0x000fe20000010000 */
[----:B------:R-:W-:Y:S01]  /*5500*/  FFMA.FTZ R20, R136, R19, R15 ;  /* 0x0000001388147223 */ /* 0x000fe2000001000f */
[----:B------:R-:W-:Y:S01]  /*5510*/  FADD.FTZ R217, R217, R12 ;  /* 0x0000000cd9d97221 */ /* 0x000fe20000010000 */
[----:B------:R-:W-:Y:S01]  /*5520*/  FADD.FTZ R15, R191, R14 ;  /* 0x0000000ebf0f7221 */ /* 0x000fe20000010000 */
[C---:B------:R-:W-:Y:S01]  /*5530*/  FMUL.FTZ R12, R158.reuse, R203 ;  /* 0x000000cb9e0c7220 */ /* 0x040fe20000410000 */
[----:B------:R-:W-:Y:S01]  /*5540*/  FADD.FTZ R20, -R175, R20 ;  /* 0x00000014af147221 */ /* 0x000fe20000010100 */
[----:B------:R-:W-:Y:S01]  /*5550*/  FMUL.FTZ R14, R158, R217 ;  /* 0x000000d99e0e7220 */ /* 0x000fe20000410000 */
[----:B------:R-:W-:Y:S01]  /*5560*/  FMUL.FTZ R19, R137, -R15 ;  /* 0x8000000f89137220 */ /* 0x000fe20000410000 */
[----:B------:R-:W-:Y:S01]  /*5570*/  FFMA.FTZ R13, R159, R217, -R12 ;  /* 0x000000d99f0d7223 */ /* 0x000fe2000001080c */
[-C--:B------:R-:W-:Y:S01]  /*5580*/  FMUL.FTZ R17, R137, -R20.reuse ;  /* 0x8000001489117220 */ /* 0x080fe20000410000 */
        /* <DEDUP_REMOVED lines=18> */
[----:B------:R-:W-:Y:S01]  /*56b0*/  FMUL.FTZ R12, R154, R205 ;  /* 0x000000cd9a0c7220 */ /* 0x000fe20000410000 */
[----:B------:R-:W-:Y:S01]  /*56c0*/  FADD.FTZ R20, -R177, R20 ;  /* 0x00000014b1147221 */ /* 0x000fe20000010100 */
[----:B------:R-:W-:Y:S01]  /*56d0*/  @!P0 LEA R21, R40, R111, 0x4 ;  /* 0x0000006f28158211 */ /* 0x000fe200078e20ff */
[----:B------:R-:W-:Y:S01]  /*56e0*/  FMUL.FTZ R17, R141, -R14 ;  /* 0x8000000e8d117220 */ /* 0x000fe20000410000 */
[-C--:B------:R-:W-:Y:S01]  /*56f0*/  FFMA.FTZ R13, R155, R221.reuse, -R12 ;  /* 0x000000dd9b0d7223 */ /* 0x080fe2000001080c */
[----:B------:R-:W-:Y:S01]  /*5700*/  FMUL.FTZ R12, R154, R221 ;  /* 0x000000dd9a0c7220 */ /* 0x000fe20000410000 */
[-C--:B------:R-:W-:Y:S01]  /*5710*/  FMUL.FTZ R15, R141, -R20.reuse ;  /* 0x800000148d0f7220 */ /* 0x080fe20000410000 */
[----:B------:R-:W-:Y:S01]  /*5720*/  FFMA.FTZ R17, R142, R20, R17 ;  /* 0x000000148e117223 */ /* 0x000fe20000010011 */
[----:B------:R-:W-:Y:S01]  /*5730*/  FADD.FTZ R222, R222, R13 ;  /* 0x0000000ddede7221 */ /* 0x000fe20000010000 */
[----:B------:R-:W-:Y:S01]  /*5740*/  FFMA.FTZ R216, R155, R205, R12 ;  /* 0x000000cd9bd87223 */ /* 0x000fe2000001000c */
[----:B------:R-:W-:Y:S01]  /*5750*/  FFMA.FTZ R19, R142, R14, -R15 ;  /* 0x0000000e8e137223 */ /* 0x000fe2000001080f */
[----:B------:R-:W-:Y:S01]  /*5760*/  FADD.FTZ R224, -R178, R17 ;  /* 0x00000011b2e07221 */ /* 0x000fe20000010100 */
[----:B------:R-:W-:Y:S01]  /*5770*/  FMUL.FTZ R20, R152, R222 ;  /* 0x000000de98147220 */ /* 0x000fe20000410000 */
[----:B------:R-:W-:Y:S01]  /*5780*/  FADD.FTZ R216, RZ, R216 ;  /* 0x000000d8ffd87221 */ /* 0x000fe20000010000 */
[----:B------:R-:W-:Y:S01]  /*5790*/  FADD.FTZ R22, R194, R19 ;  /* 0x00000013c2167221 */ /* 0x000fe20000010000 */
        /* <DEDUP_REMOVED lines=11> */
[C---:B------:R-:W-:Y:S01]  /*5850*/  FMUL.FTZ R20, R150.reuse, R219 ;  /* 0x000000db96147220 */ /* 0x040fe20000410000 */
[----:B------:R-:W-:Y:S01]  /*5860*/  FFMA.FTZ R228, R145, R224, R17 ;  /* 0x000000e091e47223 */ /* 0x000fe20000010011 */
[----:B------:R-:W-:Y:S01]  /*5870*/  FMUL.FTZ R19, R143, -R18 ;  /* 0x800000128f137220 */ /* 0x000fe20000410000 */
[-C--:B------:R-:W-:Y:S01]  /*5880*/  FMUL.FTZ R22, R150, R207.reuse ;  /* 0x000000cf96167220 */ /* 0x080fe20000410000 */
[----:B------:R-:W-:Y:S01]  /*5890*/  FFMA.FTZ R17, R151, R207, -R20 ;  /* 0x000000cf97117223 */ /* 0x000fe20000010814 */
[----:B------:R-:W-:Y:S01]  /*58a0*/  FMUL.FTZ R20, R143, -R16 ;  /* 0x800000108f147220 */ /* 0x000fe20000410000 */
[----:B------:R0:W1:Y:S01]  /*58b0*/  @!P0 LDS.128 R12, [R21+0x22b0] ;  /* 0x0022b000150c8984 */ /* 0x0000620000000c00 */
[----:B------:R-:W-:Y:S01]  /*58c0*/  FFMA.FTZ R22, R151, R219, R22 ;  /* 0x000000db97167223 */ /* 0x000fe20000010016 */
[----:B------:R-:W-:Y:S01]  /*58d0*/  FADD.FTZ R198, R198, R17 ;  /* 0x00000011c6c67221 */ /* 0x000fe20000010000 */
[C---:B------:R-:W-:Y:S01]  /*58e0*/  FFMA.FTZ R17, R145.reuse, R18, R20 ;  /* 0x0000001291117223 */ /* 0x040fe20000010014 */
[----:B------:R-:W-:Y:S01]  /*58f0*/  FFMA.FTZ R16, R145, R16, -R19 ;  /* 0x0000001091107223 */ /* 0x000fe20000010813 */
[----:B------:R-:W-:Y:S01]  /*5900*/  FADD.FTZ R224, RZ, R22 ;  /* 0x00000016ffe07221 */ /* 0x000fe20000010000 */
[C---:B------:R-:W-:Y:S01]  /*5910*/  FMUL.FTZ R20, R148.reuse, R198 ;  /* 0x000000c694147220 */ /* 0x040fe20000410000 */
        /* <DEDUP_REMOVED lines=37> */
.L_x_9640:
        /* <DEDUP_REMOVED lines=14> */
.L_x_9566:
[----:B------:R-:W-:Y:S05]  /*5c50*/  BSYNC B0 ;  /* 0x0000000000007941 */ /* 0x000fea0003800000 */
.L_x_9565:
[----:B------:R-:W-:-:S03]  /*5c60*/  UMOV UR5, 0xffffffff ;  /* 0xffffffff00057882 */ /* 0x000fc60000000000 */
[----:B------:R-:W-:Y:S05]  /*5c70*/  BRA.DIV UR5, `(.L_x_9567) ;  /* 0x0000004a05487947 */ /* 0x000fea000b800000 */
[----:B--2---:R2:W1:Y:S04]  /*5c80*/  SHFL.DOWN PT, R20, R235, 0x2, 0x1f ;  /* 0x08401f00eb147f89 */ /* 0x00446800000e0000 */
[----:B---3--:R2:W3:Y:S04]  /*5c90*/  SHFL.DOWN PT, R21, R236, 0x2, 0x1f ;  /* 0x08401f00ec157f89 */ /* 0x0084e800000e0000 */
[----:B----4-:R2:W4:Y:S04]  /*5ca0*/  SHFL.DOWN PT, R22, R234, 0x2, 0x1f ;  /* 0x08401f00ea167f89 */ /* 0x01052800000e0000 */
[----:B0-----:R2:W0:Y:S02]  /*5cb0*/  SHFL.DOWN PT, R239, R233, 0x2, 0x1f ;  /* 0x08401f00e9ef7f89 */ /* 0x00142400000e0000 */
.L_x_9646:
        /* <DEDUP_REMOVED lines=14> */
.L_x_9569:
[----:B------:R-:W-:Y:S05]  /*5da0*/  BSYNC B0 ;  /* 0x0000000000007941 */ /* 0x000fea0003800000 */
.L_x_9568:
[----:B------:R-:W-:-:S03]  /*5db0*/  UMOV UR5, 0xffffffff ;  /* 0xffffffff00057882 */ /* 0x000fc60000000000 */
[----:B------:R-:W-:Y:S05]  /*5dc0*/  BRA.DIV UR5, `(.L_x_9570) ;  /* 0x0000004a05647947 */ /* 0x000fea000b800000 */
[----:B-1----:R1:W1:Y:S04]  /*5dd0*/  SHFL.DOWN PT, R20, R235, 0x4, 0x1f ;  /* 0x08801f00eb147f89 */ /* 0x00226800000e0000 */
[----:B---3--:R3:W1:Y:S04]  /*5de0*/  SHFL.DOWN PT, R21, R236, 0x4, 0x1f ;  /* 0x08801f00ec157f89 */ /* 0x00866800000e0000 */
[----:B----4-:R3:W4:Y:S04]  /*5df0*/  SHFL.DOWN PT, R22, R234, 0x4, 0x1f ;  /* 0x08801f00ea167f89 */ /* 0x01072800000e0000 */
[----:B0-----:R3:W0:Y:S02]  /*5e00*/  SHFL.DOWN PT, R239, R233, 0x4, 0x1f ;  /* 0x08801f00e9ef7f89 */ /* 0x00162400000e0000 */
.L_x_9652:
        /* <DEDUP_REMOVED lines=14> */
.L_x_9572:
[----:B------:R-:W-:Y:S05]  /*5ef0*/  BSYNC B0 ;  /* 0x0000000000007941 */ /* 0x000fea0003800000 */
.L_x_9571:
[----:B------:R-:W-:-:S03]  /*5f00*/  UMOV UR5, 0xffffffff ;  /* 0xffffffff00057882 */ /* 0x000fc60000000000 */
[----:B------:R-:W-:Y:S05]  /*5f10*/  BRA.DIV UR5, `(.L_x_9573) ;  /* 0x0000004a05807947 */ /* 0x000fea000b800000 */
[----:B-1----:R1:W1:Y:S04]  /*5f20*/  SHFL.DOWN PT, R20, R235, 0x8, 0x1f ;  /* 0x09001f00eb147f89 */ /* 0x00226800000e0000 */
[----:B------:R0:W1:Y:S04]  /*5f30*/  SHFL.DOWN PT, R21, R236, 0x8, 0x1f ;  /* 0x09001f00ec157f89 */ /* 0x00006800000e0000 */
[----:B----4-:R4:W1:Y:S04]  /*5f40*/  SHFL.DOWN PT, R22, R234, 0x8, 0x1f ;  /* 0x09001f00ea167f89 */ /* 0x01086800000e0000 */
[----:B0-----:R4:W0:Y:S02]  /*5f50*/  SHFL.DOWN PT, R239, R233, 0x8, 0x1f ;  /* 0x09001f00e9ef7f89 */ /* 0x00182400000e0000 */
.L_x_9658:
        /* <DEDUP_REMOVED lines=14> */
.L_x_9575:
[----:B------:R-:W-:Y:S05]  /*6040*/  BSYNC B0 ;  /* 0x0000000000007941 */ /* 0x000fea0003800000 */
.L_x_9574:
[----:B------:R-:W-:-:S03]  /*6050*/  UMOV UR5, 0xffffffff ;  /* 0xffffffff00057882 */ /* 0x000fc60000000000 */
[----:B------:R-:W-:Y:S05]  /*6060*/  BRA.DIV UR5, `(.L_x_9576) ;  /* 0x0000004a059c7947 */ /* 0x000fea000b800000 */
[----:B-1----:R1:W1:Y:S04]  /*6070*/  SHFL.DOWN PT, R20, R235, 0x10, 0x1f ;  /* 0x0a001f00eb147f89 */ /* 0x00226800000e0000 */
[----:B------:R0:W1:Y:S04]  /*6080*/  SHFL.DOWN PT, R21, R236, 0x10, 0x1f ;  /* 0x0a001f00ec157f89 */ /* 0x00006800000e0000 */
[----:B------:R1:W1:Y:S04]  /*6090*/  SHFL.DOWN PT, R22, R234, 0x10, 0x1f ;  /* 0x0a001f00ea167f89 */ /* 0x00026800000e0000 */
[----:B0-----:R0:W0:Y:S02]  /*60a0*/  SHFL.DOWN PT, R239, R233, 0x10, 0x1f ;  /* 0x0a001f00e9ef7f89 */ /* 0x00102400000e0000 */
.L_x_9664:
        /* <DEDUP_REMOVED lines=14> */
.L_x_9578:
[----:B------:R-:W-:Y:S05]  /*6190*/  BSYNC B0 ;  /* 0x0000000000007941 */ /* 0x000fea0003800000 */
.L_x_9577:
[----:B------:R-:W-:-:S03]  /*61a0*/  UMOV UR5, 0xffffffff ;  /* 0xffffffff00057882 */ /* 0x000fc60000000000 */
[----:B------:R-:W-:Y:S05]  /*61b0*/  BRA.DIV UR5, `(.L_x_9579) ;  /* 0x0000004a05b87947 */ /* 0x000fea000b800000 */
[----:B------:R-:W1:Y:S04]  /*61c0*/  SHFL.IDX PT, R244, R236, RZ, 0x1f ;  /* 0x00001fffecf47589 */ /* 0x000e6800000e0000 */
[----:B------:R-:W5:Y:S04]  /*61d0*/  SHFL.IDX PT, R232, R235, RZ, 0x1f ;  /* 0x00001fffebe87589 */ /* 0x000f6800000e0000 */
[----:B------:R-:W2:Y:S04]  /*61e0*/  SHFL.DOWN PT, R241, R235, 0x1, 0x1f ;  /* 0x08201f00ebf17f89 */ /* 0x000ea800000e0000 */
[----:B------:R-:W2:Y:S04]  /*61f0*/  SHFL.DOWN PT, R242, R236, 0x1, 0x1f ;  /* 0x08201f00ecf27f89 */ /* 0x000ea800000e0000 */
[----:B------:R-:W2:Y:S04]  /*6200*/  SHFL.IDX PT, R228, R233, RZ, 0x1f ;  /* 0x00001fffe9e47589 */ /* 0x000ea800000e0000 */
[----:B0-----:R-:W0:Y:S04]  /*6210*/  SHFL.DOWN PT, R239, R233, 0x1, 0x1f ;  /* 0x08201f00e9ef7f89 */ /* 0x001e2800000e0000 */
[----:B------:R-:W0:Y:S01]  /*6220*/  SHFL.IDX PT, R238, R14, RZ, 0x1f ;  /* 0x00001fff0eee7589 */ /* 0x000e2200000e0000 */
[-C--:B-1----:R-:W-:Y:S01]  /*6230*/  FMUL.FTZ R21, R15, R244.reuse ;  /* 0x000000f40f157220 */ /* 0x082fe20000410000 */
[CC--:B------:R-:W-:Y:S01]  /*6240*/  FMUL.FTZ R20, R14.reuse, R244.reuse ;  /* 0x000000f40e147220 */ /* 0x0c0fe20000410000 */
        /* <DEDUP_REMOVED lines=8> */
[----:B-1234-:R-:W-:-:S07]  /*62d0*/  FMUL.FTZ R234, R12, R244 ;  /* 0x000000f40cea7220 */ /* 0x01efce0000410000 */
.L_x_9678:
[----:B------:R-:W-:Y:S01]  /*62e0*/  BSSY B0, `(.L_x_9580) ;  /* 0x0000010000007945 */ /* 0x000fe20003800000 */
[----:B0-----:R-:W-:Y:S02]  /*62f0*/  MOV R20, R245 ;  /* 0x000000f500147202 */ /* 0x001fe40000000f00 */
[----:B------:R-:W-:Y:S02]  /*6300*/  MOV R21, R237 ;  /* 0x000000ed00157202 */ /* 0x000fe40000000f00 */
[----:B------:R-:W-:Y:S02]  /*6310*/  MOV R22, R238 ;  /* 0x000000ee00167202 */ /* 0x000fe40000000f00 */
[----:B------:R-:W-:Y:S01]  /*6320*/  MOV R23, R240 ;  /* 0x000000f000177202 */ /* 0x000fe20000000f00 */
        /* <DEDUP_REMOVED lines=11> */
.L_x_9581:
[----:B------:R-:W-:Y:S05]  /*63e0*/  BSYNC B0 ;  /* 0x0000000000007941 */ /* 0x000fea0003800000 */
.L_x_9580:
        /* <DEDUP_REMOVED lines=16> */
.L_x_9563:
        /* <DEDUP_REMOVED lines=12> */
[----:B------:R-:W-:Y:S01]  /*65b0*/  FFMA.FTZ R18, R17, R2, R18 ;  /* 0x0000000211127223 */ /* 0x000fe20000010012 */
[----:B------:R-:W-:Y:S02]  /*65c0*/  FFMA.FTZ R19, R0, R209, RZ ;  /* 0x000000d100137223 */ /* 0x000fe400000100ff */
        /* <DEDUP_REMOVED lines=9> */
[-C--:B------:R-:W-:Y:S01]  /*6660*/  FMUL.FTZ R148, R148, -R180.reuse ;  /* 0x800000b494947220 */ /* 0x080fe20000410000 */
[-C--:B------:R-:W-:Y:S02]  /*6670*/  FMUL.FTZ R144, R74, R3.reuse ;  /* 0x000000034a907220 */ /* 0x080fe40000410000 */
        /* <DEDUP_REMOVED lines=36> */
[----:B------:R-:W-:Y:S01]  /*68c0*/  FADD.FTZ R187, R187, R2 ;  /* 0x00000002bbbb7221 */ /* 0x000fe20000010000 */
[----:B------:R-:W-:Y:S02]  /*68d0*/  FFMA.FTZ R16, R56, R210, R19 ;  /* 0x000000d238107223 */ /* 0x000fe40000010013 */
[C---:B------:R-:W-:Y:S01]  /*68e0*/  FMUL.FTZ R2, R160.reuse, -R171 ;  /* 0x800000aba0027220 */ /* 0x040fe20000410000 */
[----:B------:R-:W-:Y:S01]  /*68f0*/  FMUL.FTZ R160, R160, -R187 ;  /* 0x800000bba0a07220 */ /* 0x000fe20000410000 */
[----:B------:R-:W-:Y:S01]  /*6900*/  FFMA.FTZ R21, R55, R211, R16 ;  /* 0x000000d337157223 */ /* 0x000fe20000010010 */
[----:B------:R-:W-:Y:S01]  /*6910*/  FFMA.FTZ R211, -R86, R127, R211 ;  /* 0x0000007f56d37223 */ /* 0x000fe200000101d3 */
[C---:B------:R-:W-:Y:S01]  /*6920*/  FFMA.FTZ R17, R161.reuse, R187, -R2 ;  /* 0x000000bba1117223 */ /* 0x040fe20000010802 */
[----:B------:R-:W-:Y:S01]  /*6930*/  FFMA.FTZ R161, R161, R171, R160 ;  /* 0x000000aba1a17223 */ /* 0x000fe200000100a0 */
[----:B------:R-:W-:-:S02]  /*6940*/  FFMA.FTZ R18, R54, R212, R21 ;  /* 0x000000d436127223 */ /* 0x000fc40000010015 */
        /* <DEDUP_REMOVED lines=17> */
[----:B------:R-:W-:Y:S02]  /*6a60*/  FFMA.FTZ R16, R56, -R39, R19 ;  /* 0x8000002738107223 */ /* 0x000fe40000010013 */
[C---:B------:R-:W-:Y:S01]  /*6a70*/  FFMA.FTZ R2, R136.reuse, R174, R17 ;  /* 0x000000ae88027223 */ /* 0x040fe20000010011 */
[----:B------:R-:W-:Y:S01]  /*6a80*/  FFMA.FTZ R17, R53, R213, R18 ;  /* 0x000000d535117223 */ /* 0x000fe20000010012 */
[----:B------:R-:W-:Y:S01]  /*6a90*/  FFMA.FTZ R136, R136, R190, -R135 ;  /* 0x000000be88887223 */ /* 0x000fe20000010887 */
[----:B-1----:R-:W-:Y:S01]  /*6aa0*/  FFMA.FTZ R15, R55, -R200, R16 ;  /* 0x800000c8370f7223 */ /* 0x002fe20000010010 */
        /* <DEDUP_REMOVED lines=46> */
[C---:B------:R-:W-:Y:S01]  /*6d90*/  FMUL.FTZ R2, R143.reuse, -R178 ;  /* 0x800000b28f027220 */ /* 0x040fe20000410000 */
[-C--:B------:R-:W-:Y:S01]  /*6da0*/  FMUL.FTZ R143, R143, -R194.reuse ;  /* 0x800000c28f8f7220 */ /* 0x080fe20000410000 */
[----:B------:R-:W-:Y:S01]  /*6db0*/  FMUL.FTZ R133, R196, R15 ;  /* 0x0000000fc4857220 */ /* 0x000fe20000410000 */
[----:B------:R-:W-:Y:S01]  /*6dc0*/  FFMA.FTZ R12, R42, -R223, R13 ;  /* 0x800000df2a0c7223 */ /* 0x000fe2000001000d */
[C---:B------:R-:W-:Y:S01]  /*6dd0*/  FFMA.FTZ R2, R145.reuse, R194, -R2 ;  /* 0x000000c291027223 */ /* 0x040fe20000010802 */
[----:B------:R-:W-:Y:S01]  /*6de0*/  FFMA.FTZ R16, R145, R178, R143 ;  /* 0x000000b291107223 */ /* 0x000fe2000001008f */
[----:B------:R-:W-:Y:S01]  /*6df0*/  FFMA.FTZ R226, -R73, R162, R226 ;  /* 0x000000a249e27223 */ /* 0x000fe200000101e2 */
[----:B------:R-:W-:Y:S01]  /*6e00*/  FFMA.FTZ R15, R41, -R196, R12 ;  /* 0x800000c4290f7223 */ /* 0x000fe2000001000c */
[----:B------:R-:W-:Y:S01]  /*6e10*/  FADD.FTZ R195, R195, R2 ;  /* 0x00000002c3c37221 */ /* 0x000fe20000010000 */
[----:B------:R-:W-:Y:S01]  /*6e20*/  FMUL.FTZ R2, R165, UR30 ;  /* 0x0000001ea5027c20 */ /* 0x000fe20008410000 */
[C---:B------:R-:W-:Y:S01]  /*6e30*/  FMUL.FTZ R12, R196.reuse, R17 ;  /* 0x00000011c40c7220 */ /* 0x040fe20000410000 */
[-C--:B------:R-:W-:Y:S01]  /*6e40*/  FMUL.FTZ R21, R196, R19.reuse ;  /* 0x00000013c4157220 */ /* 0x080fe20000410000 */
[----:B------:R-:W-:Y:S01]  /*6e50*/  FADD.FTZ R179, -R179, R16 ;  /* 0x00000010b3b37221 */ /* 0x000fe20000010100 */
[----:B------:R-:W-:Y:S01]  /*6e60*/  FFMA.FTZ R131, R181, UR29, R2 ;  /* 0x0000001db5837c23 */ /* 0x000fe20008010002 */
[C---:B------:R-:W-:Y:S01]  /*6e70*/  FMUL.FTZ R2, R87.reuse, R194 ;  /* 0x000000c257027220 */ /* 0x040fe20000410000 */
[C---:B------:R-:W-:Y:S01]  /*6e80*/  FFMA.FTZ R12, R226.reuse, R19, -R12 ;  /* 0x00000013e20c7223 */ /* 0x040fe2000001080c */
[----:B------:R-:W-:Y:S01]  /*6e90*/  FFMA.FTZ R13, R226, R17, R21 ;  /* 0x00000011e20d7223 */ /* 0x000fe20000010015 */
[C---:B------:R-:W-:Y:S01]  /*6ea0*/  FFMA.FTZ R19, -R87.reuse, R118, R210 ;  /* 0x0000007657137223 */ /* 0x040fe200000101d2 */
[----:B------:R-:W-:Y:S01]  /*6eb0*/  FMUL.FTZ R18, R87, R178 ;  /* 0x000000b257127220 */ /* 0x000fe20000410000 */
[----:B------:R-:W-:Y:S01]  /*6ec0*/  FMUL.FTZ R22, R39, R2 ;  /* 0x0000000227167220 */ /* 0x000fe20000410000 */
[C---:B------:R-:W-:Y:S01]  /*6ed0*/  FMUL.FTZ R21, R88.reuse, R179 ;  /* 0x000000b358157220 */ /* 0x040fe20000410000 */
[----:B------:R-:W-:Y:S01]  /*6ee0*/  FADD.FTZ R57, R17, R57 ;  /* 0x0000003911397221 */ /* 0x000fe20000010000 */
[C---:B------:R-:W-:Y:S01]  /*6ef0*/  FMUL.FTZ R17, R88.reuse, R195 ;  /* 0x000000c358117220 */ /* 0x040fe20000410000 */
[-C--:B------:R-:W-:Y:S01]  /*6f00*/  FMUL.FTZ R20, R39, R18.reuse ;  /* 0x0000001227147220 */ /* 0x080fe20000410000 */
[----:B------:R-:W-:Y:S01]  /*6f10*/  FFMA.FTZ R22, R19, R18, -R22 ;  /* 0x0000001213167223 */ /* 0x000fe20000010816 */
[----:B------:R-:W-:Y:S01]  /*6f20*/  FFMA.FTZ R16, -R88, R117, R209 ;  /* 0x0000007558107223 */ /* 0x000fe200000101d1 */
[----:B------:R-:W-:Y:S01]  /*6f30*/  FMUL.FTZ R23, R38, R21 ;  /* 0x0000001526177220 */ /* 0x000fe20000410000 */
[----:B------:R-:W-:Y:S01]  /*6f40*/  FMUL.FTZ R18, R180, UR30 ;  /* 0x0000001eb4127c20 */ /* 0x000fe20008410000 */
[----:B------:R-:W-:Y:S01]  /*6f50*/  FFMA.FTZ R133, R226, R131, R133 ;  /* 0x00000083e2857223 */ /* 0x000fe20000010085 */
[-C--:B------:R-:W-:Y:S01]  /*6f60*/  FMUL.FTZ R131, R38, R17.reuse ;  /* 0x0000001126837220 */ /* 0x080fe20000410000 */
[----:B------:R-:W-:Y:S01]  /*6f70*/  FFMA.FTZ R23, R16, R17, R23 ;  /* 0x0000001110177223 */ /* 0x000fe20000010017 */
[----:B------:R-:W-:Y:S01]  /*6f80*/  FFMA.FTZ R132, R3, UR29, -R18 ;  /* 0x0000001d03847c23 */ /* 0x000fe20008010812 */
[----:B------:R-:W-:Y:S01]  /*6f90*/  FMUL.FTZ R18, R86, R177 ;  /* 0x000000b156127220 */ /* 0x000fe20000410000 */
[----:B------:R-:W-:Y:S01]  /*6fa0*/  FFMA.FTZ R131, R16, R21, -R131 ;  /* 0x0000001510837223 */ /* 0x000fe20000010883 */
[----:B------:R-:W-:Y:S01]  /*6fb0*/  FFMA.FTZ R20, R19, R2, R20 ;  /* 0x0000000213147223 */ /* 0x000fe20000010014 */
[----:B------:R-:W-:Y:S01]  /*6fc0*/  FADD.FTZ R23, RZ, R23 ;  /* 0x00000017ff177221 */ /* 0x000fe20000010000 */
[----:B------:R-:W-:Y:S01]  /*6fd0*/  FMUL.FTZ R21, R86, R193 ;  /* 0x000000c156157220 */ /* 0x000fe20000410000 */
[----:B------:R-:W-:Y:S01]  /*6fe0*/  FMUL.FTZ R134, R200, R18 ;  /* 0x00000012c8867220 */ /* 0x000fe20000410000 */
[C---:B------:R-:W-:Y:S01]  /*6ff0*/  FMUL.FTZ R136, R74.reuse, R180 ;  /* 0x000000b44a887220 */ /* 0x040fe20000410000 */
[----:B------:R-:W-:Y:S01]  /*7000*/  FFMA.FTZ R225, -R74, R147, R225 ;  /* 0x000000934ae17223 */ /* 0x000fe200000101e1 */
[----:B------:R-:W-:Y:S01]  /*7010*/  FMUL.FTZ R138, R223, R144 ;  /* 0x00000090df8a7220 */ /* 0x000fe20000410000 */
[----:B------:R-:W-:Y:S01]  /*7020*/  FADD.FTZ R131, RZ, R131 ;  /* 0x00000083ff837221 */ /* 0x000fe20000010000 */
[----:B------:R-:W-:Y:S01]  /*7030*/  FFMA.FTZ R162, R162, R181, R133 ;  /* 0x000000b5a2a27223 */ /* 0x000fe20000010085 */
[----:B------:R-:W-:Y:S01]  /*7040*/  FADD.FTZ R20, R23, R20 ;  /* 0x0000001417147221 */ /* 0x000fe20000010000 */
[-C--:B------:R-:W-:Y:S01]  /*7050*/  FMUL.FTZ R133, R200, R21.reuse ;  /* 0x00000015c8857220 */ /* 0x080fe20000410000 */
[----:B------:R-:W-:Y:S01]  /*7060*/  FFMA.FTZ R23, R211, R21, R134 ;  /* 0x00000015d3177223 */ /* 0x000fe20000010086 */
[----:B------:R-:W-:Y:S01]  /*7070*/  FADD.FTZ R58, R136, R58 ;  /* 0x0000003a883a7221 */ /* 0x000fe20000010000 */
[-C--:B------:R-:W-:Y:S01]  /*7080*/  FMUL.FTZ R146, R223, R136.reuse ;  /* 0x00000088df927220 */ /* 0x080fe20000410000 */
[----:B------:R-:W-:Y:S01]  /*7090*/  FFMA.FTZ R134, R225, R136, R138 ;  /* 0x00000088e1867223 */ /* 0x000fe2000001008a */
[----:B------:R-:W-:Y:S01]  /*70a0*/  FADD.FTZ R22, R131, R22 ;  /* 0x0000001683167221 */ /* 0x000fe20000010000 */
[----:B------:R-:W-:Y:S01]  /*70b0*/  FMUL.FTZ R136, R85, R176 ;  /* 0x000000b055887220 */ /* 0x000fe20000410000 */
[----:B------:R-:W-:Y:S01]  /*70c0*/  FMUL.FTZ R131, R84, R191 ;  /* 0x000000bf54837220 */ /* 0x000fe20000410000 */
[----:B------:R-:W-:Y:S01]  /*70d0*/  FFMA.FTZ R133, R211, R18, -R133 ;  /* 0x00000012d3857223 */ /* 0x000fe20000010885 */
[----:B------:R-:W-:Y:S01]  /*70e0*/  FADD.FTZ R135, R20, R23 ;  /* 0x0000001714877221 */ /* 0x000fe20000010000 */
[C---:B------:R-:W-:Y:S01]  /*70f0*/  FMUL.FTZ R18, R85.reuse, R192 ;  /* 0x000000c055127220 */ /* 0x040fe20000410000 */
[----:B------:R-:W-:Y:S01]  /*7100*/  FFMA.FTZ R23, -R85, R128, R212 ;  /* 0x0000008055177223 */ /* 0x000fe200000101d4 */
[C---:B------:R-:W-:Y:S01]  /*7110*/  FFMA.FTZ R20, -R84.reuse, R125, R213 ;  /* 0x0000007d54147223 */ /* 0x040fe200000101d5 */
[C---:B------:R-:W-:Y:S01]  /*7120*/  FMUL.FTZ R138, R199.reuse, R136 ;  /* 0x00000088c78a7220 */ /* 0x040fe20000410000 */
        /* <DEDUP_REMOVED lines=13> */
[----:B------:R-:W-:Y:S01]  /*7200*/  FMUL.FTZ R142, R201, R140 ;  /* 0x0000008cc98e7220 */ /* 0x000fe20000410000 */
[----:B------:R-:W-:Y:S01]  /*7210*/  FADD.FTZ R136, R136, R137 ;  /* 0x0000008988887221 */ /* 0x000fe20000010000 */
[----:B------:R-:W-:Y:S01]  /*7220*/  FFMA.FTZ R139, R225, R144, -R146 ;  /* 0x00000090e18b7223 */ /* 0x000fe20000010892 */
[----:B------:R-:W-:Y:S01]  /*7230*/  FADD.FTZ R135, R135, R138 ;  /* 0x0000008a87877221 */ /* 0x000fe20000010000 */
[-C--:B------:R-:W-:Y:S01]  /*7240*/  FFMA.FTZ R142, R133, R22.reuse, R142 ;  /* 0x00000016858e7223 */ /* 0x080fe2000001008e */
        /* <DEDUP_REMOVED lines=29> */
[----:B------:R-:W-:Y:S01]  /*7420*/  FMUL.FTZ R140, R78, R185 ;  /* 0x000000b94e8c7220 */ /* 0x000fe20000410000 */
[----:B------:R-:W-:Y:S01]  /*7430*/  FFMA.FTZ R144, R217, R144, -R145 ;  /* 0x00000090d9907223 */ /* 0x000fe20000010891 */
[----:B------:R-:W-:Y:S01]  /*7440*/  FADD.FTZ R146, R141, R146 ;  /* 0x000000928d927221 */ /* 0x000fe20000010000 */
[C---:B------:R-:W-:Y:S01]  /*7450*/  FMUL.FTZ R141, R79.reuse, R186 ;  /* 0x000000ba4f8d7220 */ /* 0x040fe20000410000 */
[C---:B------:R-:W-:Y:S01]  /*7460*/  FMUL.FTZ R145, R79.reuse, R170 ;  /* 0x000000aa4f917220 */ /* 0x040fe20000410000 */
[----:B------:R-:W-:Y:S01]  /*7470*/  FFMA.FTZ R220, -R79, R122, R220 ;  /* 0x0000007a4fdc7223 */ /* 0x000fe200000101dc */
[----:B------:R-:W-:Y:S01]  /*7480*/  FADD.FTZ R144, R143, R144 ;  /* 0x000000908f907221 */ /* 0x000fe20000010000 */
[----:B------:R-:W-:Y:S01]  /*7490*/  FMUL.FTZ R142, R208, R141 ;  /* 0x0000008dd08e7220 */ /* 0x000fe20000410000 */
[----:B------:R-:W-:Y:S01]  /*74a0*/  FFMA.FTZ R221, -R78, R119, R221 ;  /* 0x000000774edd7223 */ /* 0x000fe200000101dd */
[-C--:B------:R-:W-:Y:S01]  /*74b0*/  FMUL.FTZ R149, R208, R145.reuse ;  /* 0x00000091d0957220 */ /* 0x080fe20000410000 */
[----:B------:R-:W-:Y:S01]  /*74c0*/  FMUL.FTZ R150, R205, R140 ;  /* 0x0000008ccd967220 */ /* 0x000fe20000410000 */
[----:B------:R-:W-:Y:S01]  /*74d0*/  FMUL.FTZ R143, R77, R184 ;  /* 0x000000b84d8f7220 */ /* 0x000fe20000410000 */
[C---:B------:R-:W-:Y:S01]  /*74e0*/  FFMA.FTZ R145, R220.reuse, R145, -R142 ;  /* 0x00000091dc917223 */ /* 0x040fe2000001088e */
[----:B------:R-:W-:Y:S01]  /*74f0*/  FFMA.FTZ R149, R220, R141, R149 ;  /* 0x0000008ddc957223 */ /* 0x000fe20000010095 */
[----:B------:R-:W-:Y:S01]  /*7500*/  FFMA.FTZ R151, R221, R148, -R150 ;  /* 0x00000094dd977223 */ /* 0x000fe20000010896 */
[----:B------:R-:W-:Y:S01]  /*7510*/  FFMA.FTZ R222, -R77, R120, R222 ;  /* 0x000000784dde7223 */ /* 0x000fe200000101de */
[----:B------:R-:W-:Y:S01]  /*7520*/  FMUL.FTZ R142, R216, R143 ;  /* 0x0000008fd88e7220 */ /* 0x000fe20000410000 */
[----:B------:R-:W-:Y:S01]  /*7530*/  FMUL.FTZ R148, R205, R148 ;  /* 0x00000094cd947220 */ /* 0x000fe20000410000 */
[----:B------:R-:W-:Y:S01]  /*7540*/  FADD.FTZ R146, R146, R149 ;  /* 0x0000009592927221 */ /* 0x000fe20000010000 */
[----:B------:R-:W-:Y:S01]  /*7550*/  FADD.FTZ R144, R144, R145 ;  /* 0x0000009190907221 */ /* 0x000fe20000010000 */
[----:B------:R-:W-:Y:S01]  /*7560*/  FFMA.FTZ R153, R222, R153, -R142 ;  /* 0x00000099de997223 */ /* 0x000fe2000001088e */
[----:B------:R-:W-:Y:S01]  /*7570*/  FFMA.FTZ R149, R221, R140, R148 ;  /* 0x0000008cdd957223 */ /* 0x000fe20000010094 */
[----:B------:R-:W-:Y:S01]  /*7580*/  FMUL.FTZ R142, R76, R183 ;  /* 0x000000b74c8e7220 */ /* 0x000fe20000410000 */
[----:B------:R-:W-:Y:S01]  /*7590*/  FFMA.FTZ R155, R222, R143, R155 ;  /* 0x0000008fde9b7223 */ /* 0x000fe2000001009b */
[----:B------:R-:W-:Y:S01]  /*75a0*/  FFMA.FTZ R207, -R76, R129, R207 ;  /* 0x000000814ccf7223 */ /* 0x000fe200000101cf */
[----:B------:R-:W-:Y:S01]  /*75b0*/  FADD.FTZ R146, R146, R149 ;  /* 0x0000009592927221 */ /* 0x000fe20000010000 */
        /* <DEDUP_REMOVED lines=20> */
[----:B------:R-:W-:Y:S01]  /*7700*/  FMUL.FTZ R132, R223, R132 ;  /* 0x00000084df847220 */ /* 0x000fe20000410000 */
[----:B------:R-:W-:Y:S01]  /*7710*/  FMUL.FTZ R145, R182, UR30 ;  /* 0x0000001eb6917c20 */ /* 0x000fe20008410000 */
[----:B------:R-:W-:Y:S01]  /*7720*/  FADD.FTZ R3, R3, R146 ;  /* 0x0000009203037221 */ /* 0x000fe20000010000 */
[----:B------:R-:W-:Y:S01]  /*7730*/  FADD.FTZ R139, R144, R139 ;  /* 0x0000008b908b7221 */ /* 0x000fe20000010000 */
[----:B------:R-:W-:Y:S01]  /*7740*/  FFMA.FTZ R132, R225, R153, R132 ;  /* 0x00000099e1847223 */ /* 0x000fe20000010084 */
[----:B------:R-:W0:Y:S01]  /*7750*/  SHFL.DOWN PT, R146, R15, 0x1, 0x1f ;  /* 0x08201f000f927f89 */ /* 0x000e2200000e0000 */
[----:B------:R-:W-:Y:S01]  /*7760*/  FADD.FTZ R134, R3, R134 ;  /* 0x0000008603867221 */ /* 0x000fe20000010000 */
[----:B------:R-:W-:Y:S01]  /*7770*/  FADD.FTZ R139, R139, R12 ;  /* 0x0000000c8b8b7221 */ /* 0x000fe20000010000 */
[----:B------:R-:W-:Y:S01]  /*7780*/  FFMA.FTZ R145, R166, UR29, -R145 ;  /* 0x0000001da6917c23 */ /* 0x000fe20008010891 */
[----:B------:R-:W1:Y:S01]  /*7790*/  SHFL.DOWN PT, R153, R14, 0x1, 0x1f ;  /* 0x08201f000e997f89 */ /* 0x000e6200000e0000 */
[----:B------:R-:W-:Y:S01]  /*77a0*/  FADD.FTZ R12, R134, R13 ;  /* 0x0000000d860c7221 */ /* 0x000fe20000010000 */
[----:B------:R-:W-:Y:S01]  /*77b0*/  FMUL.FTZ R3, R166, UR30 ;  /* 0x0000001ea6037c20 */ /* 0x000fe20008410000 */
[----:B------:R-:W-:Y:S01]  /*77c0*/  MOV R13, R139 ;  /* 0x0000008b000d7202 */ /* 0x000fe20000000f00 */
[----:B------:R-:W2:Y:S01]  /*77d0*/  SHFL.DOWN PT, R144, R139, 0x1, 0x1f ;  /* 0x08201f008b907f89 */ /* 0x000ea200000e0000 */
[----:B------:R-:W-:Y:S01]  /*77e0*/  FMUL.FTZ R145, R224, R145 ;  /* 0x00000091e0917220 */ /* 0x000fe20000410000 */
[----:B------:R-:W-:Y:S01]  /*77f0*/  FFMA.FTZ R3, R182, UR29, R3 ;  /* 0x0000001db6037c23 */ /* 0x000fe20008010003 */
[----:B------:R-:W-:Y:S01]  /*7800*/  FFMA.FTZ R147, R147, R180, R132 ;  /* 0x000000b493937223 */ /* 0x000fe20000010084 */
[----:B------:R-:W3:Y:S01]  /*7810*/  SHFL.DOWN PT, R151, R12, 0x1, 0x1f ;  /* 0x08201f000c977f89 */ /* 0x000ee200000e0000 */
[----:B------:R-:W-:Y:S01]  /*7820*/  FMUL.FTZ R132, R183, UR30 ;  /* 0x0000001eb7847c20 */ /* 0x000fe20008410000 */
[----:B------:R-:W-:Y:S01]  /*7830*/  FFMA.FTZ R3, R198, R3, R145 ;  /* 0x00000003c6037223 */ /* 0x000fe20000010091 */
[----:B------:R-:W-:Y:S01]  /*7840*/  FADD.FTZ R60, R142, R60 ;  /* 0x0000003c8e3c7221 */ /* 0x000fe20000010000 */
[----:B------:R-:W-:Y:S01]  /*7850*/  FADD.FTZ R61, R143, R61 ;  /* 0x0000003d8f3d7221 */ /* 0x000fe20000010000 */
[C---:B------:R-:W-:Y:S01]  /*7860*/  FFMA.FTZ R134, R167.reuse, UR29, -R132 ;  /* 0x0000001da7867c23 */ /* 0x040fe20008010884 */
[----:B------:R-:W-:Y:S01]  /*7870*/  FMUL.FTZ R132, R167, UR30 ;  /* 0x0000001ea7847c20 */ /* 0x000fe20008410000 */
[----:B------:R-:W-:Y:S01]  /*7880*/  FFMA.FTZ R3, R130, R182, R3 ;  /* 0x000000b682037223 */ /* 0x000fe20000010003 */
[----:B------:R-:W-:Y:S01]  /*7890*/  FMUL.FTZ R130, R185, UR30 ;  /* 0x0000001eb9827c20 */ /* 0x000fe20008410000 */
[----:B------:R-:W-:Y:S01]  /*78a0*/  FMUL.FTZ R134, R219, R134 ;  /* 0x00000086db867220 */ /* 0x000fe20000410000 */
[----:B------:R-:W-:Y:S01]  /*78b0*/  FFMA.FTZ R132, R183, UR29, R132 ;  /* 0x0000001db7847c23 */ /* 0x000fe20008010084 */
[----:B------:R-:W-:Y:S01]  /*78c0*/  FADD.FTZ R104, R3, R104 ;  /* 0x0000006803687221 */ /* 0x000fe20000010000 */
[----:B0-----:R-:W-:Y:S01]  /*78d0*/  @!P1 FADD.FTZ R15, R15, R146 ;  /* 0x000000920f0f9221 */ /* 0x001fe20000010000 */
[----:B------:R-:W-:Y:S01]  /*78e0*/  FMUL.FTZ R3, R184, UR30 ;  /* 0x0000001eb8037c20 */ /* 0x000fe20008410000 */
[----:B------:R-:W-:Y:S01]  /*78f0*/  FFMA.FTZ R132, R207, R132, R134 ;  /* 0x00000084cf847223 */ /* 0x000fe20000010086 */
[----:B------:R-:W-:Y:S01]  /*7900*/  FADD.FTZ R63, R141, R63 ;  /* 0x0000003f8d3f7221 */ /* 0x000fe20000010000 */
[----:B-1----:R-:W-:Y:S01]  /*7910*/  @!P1 FADD.FTZ R14, R14, R153 ;  /* 0x000000990e0e9221 */ /* 0x002fe20000010000 */
[----:B------:R-:W-:Y:S01]  /*7920*/  FFMA.FTZ R3, R168, UR29, -R3 ;  /* 0x0000001da8037c23 */ /* 0x000fe20008010803 */
[----:B------:R-:W-:Y:S01]  /*7930*/  FFMA.FTZ R134, R129, R183, R132 ;  /* 0x000000b781867223 */ /* 0x000fe20000010084 */
[----:B------:R-:W-:Y:S01]  /*7940*/  FFMA.FTZ R132, R169, UR29, -R130 ;  /* 0x0000001da9847c23 */ /* 0x000fe20008010882 */
[----:B--2---:R-:W-:Y:S01]  /*7950*/  @!P1 FADD.FTZ R13, R13, R144 ;  /* 0x000000900d0d9221 */ /* 0x004fe20000010000 */
[----:B------:R-:W0:Y:S01]  /*7960*/  SHFL.DOWN PT, R145, R14, 0x2, 0x1f ;  /* 0x08401f000e917f89 */ /* 0x000e2200000e0000 */
[----:B------:R-:W-:Y:S01]  /*7970*/  FMUL.FTZ R129, R216, R3 ;  /* 0x00000003d8817220 */ /* 0x000fe20000410000 */
[----:B------:R-:W-:Y:S01]  /*7980*/  FMUL.FTZ R3, R168, UR30 ;  /* 0x0000001ea8037c20 */ /* 0x000fe20008410000 */
[----:B---3--:R-:W-:Y:S01]  /*7990*/  @!P1 FADD.FTZ R12, R151, R12 ;  /* 0x0000000c970c9221 */ /* 0x008fe20000010000 */
[----:B------:R-:W1:Y:S01]  /*79a0*/  SHFL.DOWN PT, R144, R15, 0x2, 0x1f ;  /* 0x08401f000f907f89 */ /* 0x000e6200000e0000 */
[----:B------:R-:W-:Y:S01]  /*79b0*/  ISETP.GT.AND P1, PT, R108, 0x1d, PT ;  /* 0x0000001d6c00780c */ /* 0x000fe20003f24270 */
[----:B------:R-:W-:Y:S01]  /*79c0*/  FMUL.FTZ R130, R169, UR30 ;  /* 0x0000001ea9827c20 */ /* 0x000fe20008410000 */
[----:B------:R-:W-:Y:S01]  /*79d0*/  FFMA.FTZ R3, R184, UR29, R3 ;  /* 0x0000001db8037c23 */ /* 0x000fe20008010003 */
[----:B------:R-:W2:Y:S01]  /*79e0*/  SHFL.DOWN PT, R142, R13, 0x2, 0x1f ;  /* 0x08401f000d8e7f89 */ /* 0x000ea200000e0000 */
[----:B------:R-:W-:Y:S01]  /*79f0*/  FMUL.FTZ R132, R205, R132 ;  /* 0x00000084cd847220 */ /* 0x000fe20000410000 */
[----:B------:R-:W-:Y:S01]  /*7a00*/  FFMA.FTZ R130, R185, UR29, R130 ;  /* 0x0000001db9827c23 */ /* 0x000fe20008010082 */
[----:B------:R-:W-:Y:S01]  /*7a10*/  FFMA.FTZ R3, R222, R3, R129 ;  /* 0x00000003de037223 */ /* 0x000fe20000010081 */
[----:B------:R-:W3:Y:S01]  /*7a20*/  SHFL.DOWN PT, R143, R12, 0x2, 0x1f ;  /* 0x08401f000c8f7f89 */ /* 0x000ee200000e0000 */
[----:B------:R-:W-:Y:S01]  /*7a30*/  FADD.FTZ R103, R134, R103 ;  /* 0x0000006786677221 */ /* 0x000fe20000010000 */
[----:B------:R-:W-:Y:S01]  /*7a40*/  FFMA.FTZ R130, R221, R130, R132 ;  /* 0x00000082dd827223 */ /* 0x000fe20000010084 */
[----:B------:R-:W-:Y:S01]  /*7a50*/  FFMA.FTZ R129, R120, R184, R3 ;  /* 0x000000b878817223 */ /* 0x000fe20000010003 */
[----:B------:R-:W-:Y:S01]  /*7a60*/  FMUL.FTZ R120, R187, UR30 ;  /* 0x0000001ebb787c20 */ /* 0x000fe20008410000 */
[----:B------:R-:W-:Y:S01]  /*7a70*/  FMUL.FTZ R3, R186, UR30 ;  /* 0x0000001eba037c20 */ /* 0x000fe20008410000 */
[----:B------:R-:W-:Y:S01]  /*7a80*/  FFMA.FTZ R130, R119, R185, R130 ;  /* 0x000000b977827223 */ /* 0x000fe20000010082 */
[C---:B------:R-:W-:Y:S01]  /*7a90*/  FMUL.FTZ R119, R170.reuse, UR30 ;  /* 0x0000001eaa777c20 */ /* 0x040fe20008410000 */
[----:B------:R-:W-:Y:S01]  /*7aa0*/  FFMA.FTZ R120, R171, UR29, -R120 ;  /* 0x0000001dab787c23 */ /* 0x000fe20008010878 */
[----:B------:R-:W-:Y:S01]  /*7ab0*/  FFMA.FTZ R3, R170, UR29, -R3 ;  /* 0x0000001daa037c23 */ /* 0x000fe20008010803 */
[----:B------:R-:W-:Y:S01]  /*7ac0*/  FADD.FTZ R101, R130, R101 ;  /* 0x0000006582657221 */ /* 0x000fe20000010000 */
[----:B------:R-:W-:Y:S01]  /*7ad0*/  FADD.FTZ R102, R129, R102 ;  /* 0x0000006681667221 */ /* 0x000fe20000010000 */
[----:B0-----:R-:W-:Y:S01]  /*7ae0*/  @!P1 FADD.FTZ R14, R14, R145 ;  /* 0x000000910e0e9221 */ /* 0x001fe20000010000 */
[----:B------:R-:W-:Y:S01]  /*7af0*/  FMUL.FTZ R130, R203, R120 ;  /* 0x00000078cb827220 */ /* 0x000fe20000410000 */
[----:B------:R-:W-:Y:S01]  /*7b00*/  FMUL.FTZ R139, R208, R3 ;  /* 0x00000003d08b7220 */ /* 0x000fe20000410000 */
[----:B------:R-:W-:Y:S01]  /*7b10*/  FMUL.FTZ R120, R171, UR30 ;  /* 0x0000001eab787c20 */ /* 0x000fe20008410000 */
[----:B-1----:R-:W-:Y:S01]  /*7b20*/  @!P1 FADD.FTZ R15, R15, R144 ;  /* 0x000000900f0f9221 */ /* 0x002fe20000010000 */
[----:B------:R-:W-:Y:S01]  /*7b30*/  FMUL.FTZ R3, R188, UR30 ;  /* 0x0000001ebc037c20 */ /* 0x000fe20008410000 */
[----:B------:R-:W-:Y:S01]  /*7b40*/  FFMA.FTZ R129, R186, UR29, R119 ;  /* 0x0000001dba817c23 */ /* 0x000fe20008010077 */
[----:B------:R-:W-:Y:S01]  /*7b50*/  FFMA.FTZ R120, R187, UR29, R120 ;  /* 0x0000001dbb787c23 */ /* 0x000fe20008010078 */
[----:B--2---:R-:W-:Y:S01]  /*7b60*/  @!P1 FADD.FTZ R13, R13, R142 ;  /* 0x0000008e0d0d9221 */ /* 0x004fe20000010000 */
[----:B------:R-:W0:Y:S01]  /*7b70*/  SHFL.DOWN PT, R134, R15, 0x4, 0x1f ;  /* 0x08801f000f867f89 */ /* 0x000e2200000e0000 */
[C---:B------:R-:W-:Y:S01]  /*7b80*/  FFMA.FTZ R119, R172.reuse, UR29, -R3 ;  /* 0x0000001dac777c23 */ /* 0x040fe20008010803 */
[----:B------:R-:W-:Y:S01]  /*7b90*/  FMUL.FTZ R3, R172, UR30 ;  /* 0x0000001eac037c20 */ /* 0x000fe20008410000 */
[----:B---3--:R-:W-:Y:S01]  /*7ba0*/  @!P1 FADD.FTZ R12, R12, R143 ;  /* 0x0000008f0c0c9221 */ /* 0x008fe20000010000 */
[----:B------:R-:W1:Y:S01]  /*7bb0*/  SHFL.DOWN PT, R132, R13, 0x4, 0x1f ;  /* 0x08801f000d847f89 */ /* 0x000e6200000e0000 */
[----:B------:R-:W-:Y:S01]  /*7bc0*/  ISETP.GT.AND P1, PT, R108, 0x1b, PT ;  /* 0x0000001b6c00780c */ /* 0x000fe20003f24270 */
[----:B------:R-:W-:Y:S01]  /*7bd0*/  FFMA.FTZ R129, R220, R129, R139 ;  /* 0x00000081dc817223 */ /* 0x000fe2000001008b */
[----:B------:R-:W-:Y:S01]  /*7be0*/  FFMA.FTZ R130, R217, R120, R130 ;  /* 0x00000078d9827223 */ /* 0x000fe20000010082 */
[----:B------:R-:W2:Y:S01]  /*7bf0*/  SHFL.DOWN PT, R143, R14, 0x4, 0x1f ;  /* 0x08801f000e8f7f89 */ /* 0x000ea200000e0000 */
[----:B------:R-:W-:Y:S01]  /*7c00*/  FMUL.FTZ R206, R206, R119 ;  /* 0x00000077cece7220 */ /* 0x000fe20000410000 */
[----:B------:R-:W-:Y:S01]  /*7c10*/  FFMA.FTZ R120, R188, UR29, R3 ;  /* 0x0000001dbc787c23 */ /* 0x000fe20008010003 */
[----:B------:R-:W-:Y:S01]  /*7c20*/  FFMA.FTZ R129, R122, R186, R129 ;  /* 0x000000ba7a817223 */ /* 0x000fe20000010081 */
[----:B------:R-:W3:Y:S01]  /*7c30*/  SHFL.DOWN PT, R141, R12, 0x4, 0x1f ;  /* 0x08801f000c8d7f89 */ /* 0x000ee200000e0000 */
[----:B------:R-:W-:Y:S01]  /*7c40*/  FFMA.FTZ R130, R121, R187, R130 ;  /* 0x000000bb79827223 */ /* 0x000fe20000010082 */
[----:B------:R-:W-:Y:S01]  /*7c50*/  FFMA.FTZ R137, R137, R120, R206 ;  /* 0x0000007889897223 */ /* 0x000fe200000100ce */
[----:B------:R-:W-:Y:S01]  /*7c60*/  FMUL.FTZ R120, R189, UR30 ;  /* 0x0000001ebd787c20 */ /* 0x000fe20008410000 */
[----:B------:R-:W-:Y:S01]  /*7c70*/  FADD.FTZ R100, R129, R100 ;  /* 0x0000006481647221 */ /* 0x000fe20000010000 */
[----:B------:R-:W-:Y:S01]  /*7c80*/  FADD.FTZ R99, R130, R99 ;  /* 0x0000006382637221 */ /* 0x000fe20000010000 */
[----:B------:R-:W-:Y:S01]  /*7c90*/  FMUL.FTZ R3, R190, UR30 ;  /* 0x0000001ebe037c20 */ /* 0x000fe20008410000 */
[C---:B------:R-:W-:Y:S01]  /*7ca0*/  FFMA.FTZ R119, R173.reuse, UR29, -R120 ;  /* 0x0000001dad777c23 */ /* 0x040fe20008010878 */
[----:B------:R-:W-:Y:S01]  /*7cb0*/  FMUL.FTZ R120, R173, UR30 ;  /* 0x0000001ead787c20 */ /* 0x000fe20008410000 */
[----:B------:R-:W-:Y:S01]  /*7cc0*/  FFMA.FTZ R137, R124, R188, R137 ;  /* 0x000000bc7c897223 */ /* 0x000fe20000010089 */
[----:B------:R-:W-:Y:S01]  /*7cd0*/  FADD.FTZ R67, R22, R67 ;  /* 0x0000004316437221 */ /* 0x000fe20000010000 */
[----:B------:R-:W-:Y:S01]  /*7ce0*/  FMUL.FTZ R204, R204, R119 ;  /* 0x00000077cccc7220 */ /* 0x000fe20000410000 */
[----:B0-----:R-:W-:Y:S01]  /*7cf0*/  @!P1 FADD.FTZ R15, R15, R134 ;  /* 0x000000860f0f9221 */ /* 0x001fe20000010000 */
[----:B------:R-:W-:Y:S01]  /*7d00*/  FFMA.FTZ R122, R189, UR29, R120 ;  /* 0x0000001dbd7a7c23 */ /* 0x000fe20008010078 */
[C---:B------:R-:W-:Y:S01]  /*7d10*/  FFMA.FTZ R120, R174.reuse, UR29, -R3 ;  /* 0x0000001dae787c23 */ /* 0x040fe20008010803 */
[----:B------:R-:W-:Y:S01]  /*7d20*/  FMUL.FTZ R3, R174, UR30 ;  /* 0x0000001eae037c20 */ /* 0x000fe20008410000 */
[----:B-1----:R-:W-:Y:S01]  /*7d30*/  @!P1 FADD.FTZ R13, R13, R132 ;  /* 0x000000840d0d9221 */ /* 0x002fe20000010000 */
[----:B------:R-:W-:Y:S01]  /*7d40*/  FFMA.FTZ R204, R215, R122, R204 ;  /* 0x0000007ad7cc7223 */ /* 0x000fe200000100cc */
[----:B------:R-:W0:Y:S01]  /*7d50*/  SHFL.DOWN PT, R132, R15, 0x8, 0x1f ;  /* 0x09001f000f847f89 */ /* 0x000e2200000e0000 */
[----:B------:R-:W-:Y:S01]  /*7d60*/  FMUL.FTZ R124, R201, R120 ;  /* 0x00000078c97c7220 */ /* 0x000fe20000410000 */
[----:B--2---:R-:W-:Y:S01]  /*7d70*/  @!P1 FADD.FTZ R14, R14, R143 ;  /* 0x0000008f0e0e9221 */ /* 0x004fe20000010000 */
[----:B------:R-:W-:Y:S01]  /*7d80*/  FMUL.FTZ R120, R191, UR30 ;  /* 0x0000001ebf787c20 */ /* 0x000fe20008410000 */
[----:B------:R-:W1:Y:S01]  /*7d90*/  SHFL.DOWN PT, R130, R13, 0x8, 0x1f ;  /* 0x09001f000d827f89 */ /* 0x000e6200000e0000 */
[----:B------:R-:W-:Y:S01]  /*7da0*/  FFMA.FTZ R122, R190, UR29, R3 ;  /* 0x0000001dbe7a7c23 */ /* 0x000fe20008010003 */
[----:B---3--:R-:W-:Y:S01]  /*7db0*/  @!P1 FADD.FTZ R12, R12, R141 ;  /* 0x0000008d0c0c9221 */ /* 0x008fe20000010000 */
[----:B------:R-:W-:Y:S01]  /*7dc0*/  ISETP.GT.AND P1, PT, R108, 0x17, PT ;  /* 0x000000176c00780c */ /* 0x000fe20003f24270 */
[----:B------:R-:W2:Y:S01]  /*7dd0*/  SHFL.DOWN PT, R139, R14, 0x8, 0x1f ;  /* 0x09001f000e8b7f89 */ /* 0x000ea200000e0000 */
[C---:B------:R-:W-:Y:S01]  /*7de0*/  FFMA.FTZ R3, R175.reuse, UR29, -R120 ;  /* 0x0000001daf037c23 */ /* 0x040fe20008010878 */
[----:B------:R-:W-:Y:S01]  /*7df0*/  FMUL.FTZ R22, R175, UR30 ;  /* 0x0000001eaf167c20 */ /* 0x000fe20008410000 */
[----:B------:R-:W-:Y:S01]  /*7e00*/  FFMA.FTZ R204, R123, R189, R204 ;  /* 0x000000bd7bcc7223 */ /* 0x000fe200000100cc */
[----:B------:R-:W3:Y:S01]  /*7e10*/  SHFL.DOWN PT, R129, R12, 0x8, 0x1f ;  /* 0x09001f000c817f89 */ /* 0x000ee200000e0000 */
[----:B------:R-:W-:Y:S01]  /*7e20*/  FMUL.FTZ R121, R202, R3 ;  /* 0x00000003ca797220 */ /* 0x000fe20000410000 */
[----:B------:R-:W-:Y:S01]  /*7e30*/  FMUL.FTZ R3, R192, UR30 ;  /* 0x0000001ec0037c20 */ /* 0x000fe20008410000 */
[----:B------:R-:W-:Y:S01]  /*7e40*/  FFMA.FTZ R119, R191, UR29, R22 ;  /* 0x0000001dbf777c23 */ /* 0x000fe20008010016 */
[----:B------:R-:W-:Y:S01]  /*7e50*/  FFMA.FTZ R133, R133, R122, R124 ;  /* 0x0000007a85857223 */ /* 0x000fe2000001007c */
[----:B------:R-:W-:Y:S01]  /*7e60*/  FADD.FTZ R69, R18, R69 ;  /* 0x0000004512457221 */ /* 0x000fe20000010000 */
[C---:B------:R-:W-:Y:S01]  /*7e70*/  FFMA.FTZ R22, R176.reuse, UR29, -R3 ;  /* 0x0000001db0167c23 */ /* 0x040fe20008010803 */
[----:B------:R-:W-:Y:S01]  /*7e80*/  FMUL.FTZ R3, R176, UR30 ;  /* 0x0000001eb0037c20 */ /* 0x000fe20008410000 */
[----:B------:R-:W-:Y:S01]  /*7e90*/  FFMA.FTZ R120, R20, R119, R121 ;  /* 0x0000007714787223 */ /* 0x000fe20000010079 */
[----:B------:R-:W-:Y:S01]  /*7ea0*/  FMUL.FTZ R18, R195, UR30 ;  /* 0x0000001ec3127c20 */ /* 0x000fe20008410000 */
        /* <DEDUP_REMOVED lines=15> */
[----:B------:R-:W-:Y:S01]  /*7fa0*/  ISETP.GT.AND P1, PT, R108, 0xf, PT ;  /* 0x0000000f6c00780c */ /* 0x000fe20003f24270 */
[----:B------:R-:W2:Y:S01]  /*7fb0*/  SHFL.DOWN PT, R129, R14, 0x10, 0x1f ;  /* 0x0a001f000e817f89 */ /* 0x000ea200000e0000 */
[----:B------:R-:W-:Y:S01]  /*7fc0*/  FMUL.FTZ R22, R39, R20 ;  /* 0x0000001427167220 */ /* 0x000fe20000410000 */
[----:B------:R-:W-:Y:S01]  /*7fd0*/  FMUL.FTZ R200, R200, R23 ;  /* 0x00000017c8c87220 */ /* 0x000fe20000410000 */
[----:B------:R-:W-:Y:S01]  /*7fe0*/  FMUL.FTZ R20, R177, UR30 ;  /* 0x0000001eb1147c20 */ /* 0x000fe20008410000 */
[----:B------:R-:W3:Y:S01]  /*7ff0*/  SHFL.DOWN PT, R123, R12, 0x10, 0x1f ;  /* 0x0a001f000c7b7f89 */ /* 0x000ee200000e0000 */
[C---:B------:R-:W-:Y:S01]  /*8000*/  FFMA.FTZ R3, R179.reuse, UR29, -R18 ;  /* 0x0000001db3037c23 */ /* 0x040fe20008010812 */
[----:B------:R-:W-:Y:S01]  /*8010*/  FMUL.FTZ R23, R178, UR30 ;  /* 0x0000001eb2177c20 */ /* 0x000fe20008410000 */
[----:B------:R-:W-:Y:S01]  /*8020*/  FMUL.FTZ R18, R179, UR30 ;  /* 0x0000001eb3127c20 */ /* 0x000fe20008410000 */
[----:B------:R-:W-:Y:S01]  /*8030*/  FADD.FTZ R95, R120, R95 ;  /* 0x0000005f785f7221 */ /* 0x000fe20000010000 */
[----:B------:R-:W-:Y:S01]  /*8040*/  FADD.FTZ R70, R21, R70 ;  /* 0x0000004615467221 */ /* 0x000fe20000010000 */
[----:B------:R-:W-:Y:S01]  /*8050*/  FFMA.FTZ R120, R193, UR29, R20 ;  /* 0x0000001dc1787c23 */ /* 0x000fe20008010014 */
[----:B------:R-:W-:Y:S01]  /*8060*/  FMUL.FTZ R21, R38, R3 ;  /* 0x0000000326157220 */ /* 0x000fe20000410000 */
[----:B------:R-:W-:Y:S01]  /*8070*/  FFMA.FTZ R20, R194, UR29, R23 ;  /* 0x0000001dc2147c23 */ /* 0x000fe20008010017 */
[----:B------:R-:W-:Y:S01]  /*8080*/  FFMA.FTZ R3, R195, UR29, R18 ;  /* 0x0000001dc3037c23 */ /* 0x000fe20008010012 */
[----:B------:R-:W-:Y:S01]  /*8090*/  FFMA.FTZ R120, R211, R120, R200 ;  /* 0x00000078d3787223 */ /* 0x000fe200000100c8 */
[----:B0-----:R-:W-:Y:S01]  /*80a0*/  @!P1 FADD.FTZ R15, R15, R124 ;  /* 0x0000007c0f0f9221 */ /* 0x001fe20000010000 */
[----:B------:R-:W-:Y:S01]  /*80b0*/  FFMA.FTZ R19, R19, R20, R22 ;  /* 0x0000001413137223 */ /* 0x000fe20000010016 */
[----:B------:R-:W-:Y:S01]  /*80c0*/  FFMA.FTZ R16, R16, R3, R21 ;  /* 0x0000000310107223 */ /* 0x000fe20000010015 */
[----:B------:R-:W-:Y:S01]  /*80d0*/  FFMA.FTZ R133, R126, R190, R133 ;  /* 0x000000be7e857223 */ /* 0x000fe20000010085 */
[----:B-1----:R-:W-:Y:S01]  /*80e0*/  @!P1 FADD.FTZ R13, R13, R122 ;  /* 0x0000007a0d0d9221 */ /* 0x002fe20000010000 */
[----:B------:R-:W-:Y:S01]  /*80f0*/  FFMA.FTZ R120, R127, R193, R120 ;  /* 0x000000c17f787223 */ /* 0x000fe20000010078 */
[----:B------:R-:W-:Y:S01]  /*8100*/  FFMA.FTZ R19, R118, R194, R19 ;  /* 0x000000c276137223 */ /* 0x000fe20000010013 */
[----:B------:R-:W-:Y:S01]  /*8110*/  FFMA.FTZ R16, R117, R195, R16 ;  /* 0x000000c375107223 */ /* 0x000fe20000010010 */
[----:B------:R-:W-:Y:S01]  /*8120*/  FADD.FTZ R89, R162, R89 ;  /* 0x00000059a2597221 */ /* 0x000fe20000010000 */
[----:B--2---:R-:W-:Y:S01]  /*8130*/  @!P1 FADD.FTZ R14, R14, R129 ;  /* 0x000000810e0e9221 */ /* 0x004fe20000010000 */
[----:B------:R-:W-:Y:S01]  /*8140*/  FADD.FTZ R59, R149, R59 ;  /* 0x0000003b953b7221 */ /* 0x000fe20000010000 */
[----:B------:R-:W-:Y:S01]  /*8150*/  FADD.FTZ R90, R147, R90 ;  /* 0x0000005a935a7221 */ /* 0x000fe20000010000 */
        /* <DEDUP_REMOVED lines=37> */
.L_x_9583:
[----:B------:R-:W-:Y:S05]  /*83b0*/  BSYNC B0 ;  /* 0x0000000000007941 */ /* 0x000fea0003800000 */
.L_x_9582:
[----:B------:R-:W-:-:S04]  /*83c0*/  IADD3 R40, R40, 0x1, RZ ;  /* 0x0000000128287810 */ /* 0x000fc80007ffe0ff */
[----:B------:R-:W-:-:S13]  /*83d0*/  ISETP.GE.AND P0, PT, R40, UR32, PT ;  /* 0x0000002028007c0c */ /* 0x000fda000bf06270 */
[----:B------:R-:W-:Y:S05]  /*83e0*/  @!P0 BRA `(.L_x_9584) ;  /* 0xffffffa000c88947 */ /* 0x000fea000383ffff */
.L_x_9553:
[----:B------:R-:W-:Y:S01]  /*83f0*/  BAR.SYNC.DEFER_BLOCKING 0x0 ;  /* 0x0000000000007b1d */ /* 0x000fe20000010000 */
[----:B------:R-:W-:Y:S01]  /*8400*/  LEA R0, R108, R107, 0x1 ;  /* 0x0000006b6c007211 */ /* 0x000fe200078e08ff */
[----:B------:R-:W-:Y:S01]  /*8410*/  UIADD3 UR7, UP0, UR7, -0x800, URZ ;  /* 0xfffff80007077890 */ /* 0x000fe2000ff1e03f */
[----:B------:R-:W-:Y:S01]  /*8420*/  IADD3 R2, R107, R108, RZ ;  /* 0x0000006c6b027210 */ /* 0x000fe20007ffe0ff */
[----:B------:R-:W-:Y:S01]  /*8430*/  UIADD3 UR25, UP1, UR25, -0x800, URZ ;  /* 0xfffff80019197890 */ /* 0x000fe2000ff3e03f */
[----:B------:R-:W-:-:S03]  /*8440*/  F2FP.F16.F32.PACK_AB R75, R65, R66 ;  /* 0x00000042414b723e */ /* 0x000fc600000000ff */
[----:B------:R-:W3:Y:S01]  /*8450*/  LDC.64 R4, c[0x0][0x388] ;  /* 0x0000e200ff047b82 */ /* 0x000ee20000000a00 */
[----:B------:R-:W-:Y:S01]  /*8460*/  F2FP.F16.F32.PACK_AB R74, R67, R68 ;  /* 0x00000044434a723e */ /* 0x000fe200000000ff */
[----:B------:R-:W-:Y:S01]  /*8470*/  ULDC.64 UR8, c[0x0][0x390] ;  /* 0x0000e40000087ab9 */ /* 0x000fe20000000a00 */
[----:B------:R-:W-:Y:S01]  /*8480*/  F2FP.F16.F32.PACK_AB R73, R69, R70 ;  /* 0x000000464549723e */ /* 0x000fe200000000ff */
[----:B------:R-:W-:Y:S01]  /*8490*/  UIADD3 UR27, UP2, UR27, -0x800, URZ ;  /* 0xfffff8001b1b7890 */ /* 0x000fe2000ff5e03f */
[----:B------:R-:W-:Y:S01]  /*84a0*/  F2FP.F16.F32.PACK_AB R72, R71, R72 ;  /* 0x000000484748723e */ /* 0x000fe200000000ff */
[----:B------:R-:W-:Y:S01]  /*84b0*/  UIADD3.X UR24, UR24, -0x1, URZ, UP0, !UPT ;  /* 0xffffffff18187890 */ /* 0x000fe200087fe43f */
[----:B------:R-:W-:Y:S01]  /*84c0*/  F2FP.F16.F32.PACK_AB R67, R57, R58 ;  /* 0x0000003a3943723e */ /* 0x000fe200000000ff */
[----:B--2---:R-:W2:Y:S01]  /*84d0*/  LDC.64 R16, c[0x0][0x3e0] ;  /* 0x0000f800ff107b82 */ /* 0x004ea20000000a00 */
[----:B------:R-:W-:Y:S01]  /*84e0*/  F2FP.F16.F32.PACK_AB R66, R59, R60 ;  /* 0x0000003c3b42723e */ /* 0x000fe200000000ff */
[----:B------:R-:W-:Y:S01]  /*84f0*/  UIADD3.X UR26, UR26, -0x1, URZ, UP1, !UPT ;  /* 0xffffffff1a1a7890 */ /* 0x000fe20008ffe43f */
[----:B------:R-:W-:Y:S01]  /*8500*/  LEA R40, R0, R111, 0x4 ;  /* 0x0000006f00287211 */ /* 0x000fe200078e20ff */
[----:B------:R-:W-:Y:S01]  /*8510*/  UIADD3.X UR28, UR28, -0x1, URZ, UP2, !UPT ;  /* 0xffffffff1c1c7890 */ /* 0x000fe200097fe43f */
[----:B------:R-:W-:-:S02]  /*8520*/  F2FP.F16.F32.PACK_AB R65, R61, R62 ;  /* 0x0000003e3d41723e */ /* 0x000fc400000000ff */
[----:B------:R-:W-:Y:S01]  /*8530*/  F2FP.F16.F32.PACK_AB R64, R63, R64 ;  /* 0x000000403f40723e */ /* 0x000fe200000000ff */
[----:B------:R-:W4:Y:S01]  /*8540*/  LDC.64 R28, c[0x0][0x3a8] ;  /* 0x0000ea00ff1c7b82 */ /* 0x000f220000000a00 */
[----:B------:R-:W-:Y:S01]  /*8550*/  LEA R6, R2, R111, 0x4 ;  /* 0x0000006f02067211 */ /* 0x000fe200078e20ff */
[----:B------:R-:W-:Y:S01]  /*8560*/  STS.128 [R40], R72 ;  /* 0x0000004828007388 */ /* 0x000fe20000000c00 */
[----:B------:R-:W-:Y:S02]  /*8570*/  F2FP.F16.F32.PACK_AB R19, R89, R90 ;  /* 0x0000005a5913723e */ /* 0x000fe400000000ff */
[----:B------:R-:W-:Y:S01]  /*8580*/  F2FP.F16.F32.PACK_AB R18, R104, R103 ;  /* 0x000000676812723e */ /* 0x000fe200000000ff */
[----:B------:R-:W-:Y:S01]  /*8590*/  STS.128 [R40+0x10], R64 ;  /* 0x0000104028007388 */ /* 0x000fe20000000c00 */
[----:B------:R-:W-:-:S03]  /*85a0*/  NOP ;  /* 0x0000000000007918 */ /* 0x000fc60000000000 */
[----:B------:R-:W5:Y:S01]  /*85b0*/  LDS.128 R8, [R6] ;  /* 0x0000000006087984 */ /* 0x000f620000000c00 */
[C---:B---3--:R-:W-:Y:S01]  /*85c0*/  IMAD R0, R4.reuse, UR15, RZ ;  /* 0x0000000f04007c24 */ /* 0x048fe2000f8e02ff */
[----:B------:R-:W3:Y:S01]  /*85d0*/  LDC.64 R38, c[0x0][0x3f0] ;  /* 0x0000fc00ff267b82 */ /* 0x000ee20000000a00 */
[----:B------:R-:W-:Y:S01]  /*85e0*/  IMAD.WIDE.U32 R2, R4, UR14, R30 ;  /* 0x0000000e04027c25 */ /* 0x000fe2000f8e001e */
[----:B01----:R-:W0:Y:S03]  /*85f0*/  LDS.128 R12, [R6+0x200] ;  /* 0x00020000060c7984 */ /* 0x003e260000000c00 */
[----:B------:R-:W-:Y:S02]  /*8600*/  IMAD R5, R5, UR14, R0 ;  /* 0x0000000e05057c24 */ /* 0x000fe4000f8e0200 */
[----:B------:R-:W-:-:S03]  /*8610*/  IMAD R0, R116, UR8, RZ ;  /* 0x0000000874007c24 */ /* 0x000fc6000f8e02ff */
[----:B------:R-:W-:Y:S01]  /*8620*/  IADD3 R3, R3, R5, RZ ;  /* 0x0000000503037210 */ /* 0x000fe20007ffe0ff */
[----:B------:R-:W-:Y:S01]  /*8630*/  FADD.FTZ R5, R112, R91 ;  /* 0x0000005b70057221 */ /* 0x000fe20000010000 */
        /* <DEDUP_REMOVED lines=11> */
[----:B------:R-:W-:Y:S01]  /*86f0*/  F2FP.F16.F32.PACK_AB R94, R96, R95 ;  /* 0x0000005f605e723e */ /* 0x000fe200000000ff */
[----:B------:R-:W-:Y:S01]  /*8700*/  FADD.FTZ R7, R0, R95 ;  /* 0x0000005f00077221 */ /* 0x000fe20000010000 */
[----:B------:R-:W-:Y:S01]  /*8710*/  F2FP.F16.F32.PACK_AB R95, R98, R97 ;  /* 0x00000061625f723e */ /* 0x000fe200000000ff */
[----:B------:R-:W-:Y:S01]  /*8720*/  IMAD.WIDE R2, R105, 0x10, R4 ;  /* 0x0000001069027825 */ /* 0x000fe200078e0204 */
[----:B------:R-:W-:-:S03]  /*8730*/  F2FP.F16.F32.PACK_AB R17, R102, R101 ;  /* 0x000000656611723e */ /* 0x000fc600000000ff */
[----:B------:R-:W-:Y:S01]  /*8740*/  FADD.FTZ R96, R7, R96 ;  /* 0x0000006007607221 */ /* 0x000fe20000010000 */
[----:B------:R-:W-:Y:S01]  /*8750*/  F2FP.F16.F32.PACK_AB R16, R100, R99 ;  /* 0x000000636410723e */ /* 0x000fe200000000ff */
[C---:B----4-:R-:W-:Y:S02]  /*8760*/  IMAD R0, R28.reuse, UR15, RZ ;  /* 0x0000000f1c007c24 */ /* 0x050fe4000f8e02ff */
[----:B------:R-:W-:Y:S01]  /*8770*/  IMAD.WIDE.U32 R4, R28, UR14, R30 ;  /* 0x0000000e1c047c25 */ /* 0x000fe2000f8e001e */
[----:B-----5:R-:W-:Y:S03]  /*8780*/  STG.E.128 desc[UR12][R2.64], R8 ;  /* 0x0000000802007986 */ /* 0x020fe6000c101d0c */
[----:B------:R-:W-:Y:S01]  /*8790*/  FADD.FTZ R97, R96, R97 ;  /* 0x0000006160617221 */ /* 0x000fe20000010000 */
[----:B0-----:R0:W-:Y:S03]  /*87a0*/  STG.E.128 desc[UR12][R2.64+0x200], R12 ;  /* 0x0002000c02007986 */ /* 0x0011e6000c101d0c */
        /* <DEDUP_REMOVED lines=20> */
[C---:B---3--:R-:W-:Y:S01]  /*88f0*/  LEA R4, P0, R2.reuse, R38, 0x1 ;  /* 0x0000002602047211 */ /* 0x048fe200078008ff */
        /* <DEDUP_REMOVED lines=8> */
.L_x_9551:
[----:B------:R-:W-:Y:S02]  /*8980*/  ULDC.64 UR4, c[0x0][0x3d8] ;  /* 0x0000f60000047ab9 */ /* 0x000fe40000000a00 */
[----:B------:R-:W-:-:S04]  /*8990*/  ISETP.NE.U32.AND P0, PT, RZ, UR4, PT ;  /* 0x00000004ff007c0c */ /* 0x000fc8000bf05070 */
[----:B------:R-:W-:-:S13]  /*89a0*/  ISETP.NE.AND.EX P0, PT, RZ, UR5, PT, P0 ;  /* 0x00000005ff007c0c */ /* 0x000fda000bf05300 */
[----:B------:R-:W-:Y:S05]  /*89b0*/  @!P0 BRA `(.L_x_9586) ;  /* 0x0000000000808947 */ /* 0x000fea0003800000 */
[----:B------:R-:W1:Y:S01]  /*89c0*/  SHFL.DOWN P0, R0, R113, 0x1, 0x1f ;  /* 0x08201f0071007f89 */ /* 0x000e620000000000 */
[----:B------:R-:W-:Y:S01]  /*89d0*/  BSSY B0, `(.L_x_9586) ;  /* 0x000001e000007945 */ /* 0x000fe20003800000 */
        /* <DEDUP_REMOVED lines=29> */
.L_x_9587:
[----:B------:R-:W-:Y:S05]  /*8bb0*/  BSYNC B0 ;  /* 0x0000000000007941 */ /* 0x000fea0003800000 */
.L_x_9586:
        /* <DEDUP_REMOVED lines=31> */
[----:B------:R-:W-:-:S04]  /*8db0*/  @!P0 MOV R0, 0x400 ;  /* 0x0000040000008802 */ /* 0x000fc80000000f00 */
[----:B0-----:R-:W-:-:S06]  /*8dc0*/  @!P0 LEA R0, R3, R0, 0x18 ;  /* 0x0000000003008211 */ /* 0x001fcc00078ec0ff */
[----:B------:R-:W2:Y:S02]  /*8dd0*/  @!P0 LDS R0, [R0+0x858] ;  /* 0x0008580000008984 */ /* 0x000ea40000000800 */
[----:B--2---:R-:W-:-:S05]  /*8de0*/  @!P0 FADD.FTZ R7, R7, R0 ;  /* 0x0000000007078221 */ /* 0x004fca0000010000 */
[----:B------:R3:W-:Y:S01]  /*8df0*/  REDG.E.ADD.F32.FTZ.RN.STRONG.GPU desc[UR12][R32.64], R7 ;  /* 0x00000007200079a6 */ /* 0x0007e2000c10f38c */
[----:B------:R-:W-:Y:S01]  /*8e00*/  HFMA2.MMA R21, -RZ, RZ, 0, 0 ;  /* 0x00000000ff157435 */ /* 0x000fe200000001ff */
[----:B------:R-:W-:Y:S10]  /*8e10*/  BRA `(.L_x_9590) ;  /* 0x0000000000047947 */ /* 0x000ff40003800000 */
.L_x_9589:
[----:B0-----:R-:W0:Y:S02]  /*8e20*/  S2R R21, SR_TID.X ;  /* 0x0000000000157919 */ /* 0x001e240000002100 */
.L_x_9590:
[----:B------:R-:W-:Y:S05]  /*8e30*/  BSYNC B0 ;  /* 0x0000000000007941 */ /* 0x000fea0003800000 */
.L_x_9588:
[----:B------:R-:W-:Y:S02]  /*8e40*/  ULDC UR22, c[0x0][0x21c] ;  /* 0x0000870000167ab9 */ /* 0x000fe40000000800 */
[----:B0-----:R-:W-:-:S13]  /*8e50*/  ISETP.GE.AND P0, PT, R21, UR22, PT ;  /* 0x0000001615007c0c */ /* 0x001fda000bf06270 */
[----:B------:R-:W-:Y:S05]  /*8e60*/  @P0 EXIT ;  /* 0x000000000000094d */ /* 0x000fea0003800000 */
[----:B------:R-:W-:Y:S01]  /*8e70*/  ULDC.64 UR6, c[0x0][0x338] ;  /* 0x0000ce0000067ab9 */ /* 0x000fe20000000a00 */
[----:B------:R-:W0:Y:S01]  /*8e80*/  S2UR UR5, SR_CgaCtaId ;  /* 0x00000000000579c3 */ /* 0x000e220000008800 */
[C---:B------:R-:W-:Y:S01]  /*8e90*/  IMAD R0, R116.reuse, UR6, RZ ;  /* 0x0000000674007c24 */ /* 0x040fe2000f8e02ff */
[----:B------:R-:W-:Y:S01]  /*8ea0*/  ULDC.64 UR8, c[0x0][0x358] ;  /* 0x0000d60000087ab9 */ /* 0x000fe20000000a00 */
[C---:B--23--:R-:W-:Y:S01]  /*8eb0*/  IMAD.WIDE.U32 R6, R115.reuse, UR6, RZ ;  /* 0x0000000673067c25 */ /* 0x04cfe2000f8e00ff */
        /* <DEDUP_REMOVED lines=22> */
[----:B0-----:R-:W-:Y:S01]  /*9020*/  ULEA UR4, UR5, UR4, 0x18 ;  /* 0x0000000405047291 */ /* 0x001fe2000f8ec03f */
        /* <DEDUP_REMOVED lines=12> */
.L_x_9592:
        /* <DEDUP_REMOVED lines=9> */
[----:B-1----:R-:W-:-:S04]  /*9180*/  IMAD.WIDE.U32 R4, R21, UR8, R2 ;  /* 0x0000000815047c25 */ /* 0x002fc8000f8e0002 */
        /* <DEDUP_REMOVED lines=54> */
.L_x_9591:
[----:B------:R-:W-:Y:S05]  /*94f0*/  EXIT ;  /* 0x000000000000794d */ /* 0x000fea0003800000 */
.L_x_9557:
[----:B------:R-:W-:Y:S01]  /*9500*/  HFMA2.MMA R219, -RZ, RZ, 0, 5.9604644775390625e-08 ;  /* 0x00000001ffdb7435 */ /* 0x000fe200000001ff */
[----:B------:R-:W-:Y:S02]  /*9510*/  MOV R216, R201 ;  /* 0x000000c900d87202 */ /* 0x000fe40000000f00 */
[----:B------:R-:W-:Y:S02]  /*9520*/  MOV R224, RZ ;  /* 0x000000ff00e07202 */ /* 0x000fe40000000f00 */
[----:B------:R-:W-:-:S07]  /*9530*/  MOV R23, 0xffffffff ;  /* 0xffffffff00177802 */ /* 0x000fce0000000f00 */
[----:B0-2--5:R-:W-:Y:S05]  /*9540*/  WARPSYNC.COLLECTIVE R23, `(.L_x_9593) ;  /* 0x0000000017087348 */ /* 0x025fea0003c00000 */
[----:B------:R1:W3:Y:S02]  /*9550*/  SHFL.UP P3, R205, R216, R219, R224 ;  /* 0x040000dbd8cd7389 */ /* 0x0002e400000600e0 */
[----:B0123-5:R-:W-:Y:S01]  /*9560*/  ENDCOLLECTIVE ;  /* 0x000000000000791b */ /* 0x02ffe20003800000 */
.L_x_9593:
[----:B------:R-:W-:Y:S02]  /*9570*/  MOV R216, R20 ;  /* 0x0000001400d87202 */ /* 0x000fe40000000f00 */
[----:B------:R-:W-:-:S07]  /*9580*/  MOV R21, R205 ;  /* 0x000000cd00157202 */ /* 0x000fce0000000f00 */
[----:B------:R-:W-:Y:S05]  /*9590*/  WARPSYNC.COLLECTIVE R23, `(.L_x_9594) ;  /* 0x0000000017087348 */ /* 0x000fea0003c00000 */
[----:B------:R0:W1:Y:S02]  /*95a0*/  SHFL.UP P3, R205, R216, R219, R224 ;  /* 0x040000dbd8cd7389 */ /* 0x00006400000600e0 */
[----:B01----:R-:W-:Y:S01]  /*95b0*/  ENDCOLLECTIVE ;  /* 0x000000000000791b */ /* 0x003fe20003800000 */
.L_x_9594:
[----:B------:R-:W-:Y:S02]  /*95c0*/  MOV R216, R202 ;  /* 0x000000ca00d87202 */ /* 0x000fe40000000f00 */
[----:B------:R-:W-:-:S07]  /*95d0*/  MOV R22, R205 ;  /* 0x000000cd00167202 */ /* 0x000fce0000000f00 */
[----:B------:R-:W-:Y:S05]  /*95e0*/  WARPSYNC.COLLECTIVE R23, `(.L_x_9595) ;  /* 0x0000000017087348 */ /* 0x000fea0003c00000 */
[----:B------:R0:W1:Y:S02]  /*95f0*/  SHFL.UP P3, R205, R216, R219, R224 ;  /* 0x040000dbd8cd7389 */ /* 0x00006400000600e0 */
[----:B01----:R-:W-:Y:S01]  /*9600*/  ENDCOLLECTIVE ;  /* 0x000000000000791b */ /* 0x003fe20003800000 */
.L_x_9595:
[----:B------:R-:W-:Y:S02]  /*9610*/  MOV R216, R203 ;  /* 0x000000cb00d87202 */ /* 0x000fe40000000f00 */
[----:B------:R-:W-:-:S07]  /*9620*/  MOV R204, R205 ;  /* 0x000000cd00cc7202 */ /* 0x000fce0000000f00 */
[----:B------:R-:W-:Y:S05]  /*9630*/  WARPSYNC.COLLECTIVE R23, `(.L_x_9596) ;  /* 0x0000000017087348 */ /* 0x000fea0003c00000 */
[----:B------:R0:W1:Y:S02]  /*9640*/  SHFL.UP P3, R205, R216, R219, R224 ;  /* 0x040000dbd8cd7389 */ /* 0x00006400000600e0 */
[----:B01----:R-:W-:Y:S01]  /*9650*/  ENDCOLLECTIVE ;  /* 0x000000000000791b */ /* 0x003fe20003800000 */
.L_x_9596:
        /* <DEDUP_REMOVED lines=17> */
.L_x_9597:
[----:B------:R-:W-:Y:S02]  /*9770*/  MOV R216, R20 ;  /* 0x0000001400d87202 */ /* 0x000fe40000000f00 */
[----:B------:R-:W-:-:S07]  /*9780*/  MOV R21, R205 ;  /* 0x000000cd00157202 */ /* 0x000fce0000000f00 */
[----:B------:R-:W-:Y:S05]  /*9790*/  WARPSYNC.COLLECTIVE R23, `(.L_x_9598) ;  /* 0x0000000017087348 */ /* 0x000fea0003c00000 */
[----:B------:R0:W1:Y:S02]  /*97a0*/  SHFL.UP P3, R205, R216, R219, R224 ;  /* 0x040000dbd8cd7389 */ /* 0x00006400000600e0 */
[----:B01----:R-:W-:Y:S01]  /*97b0*/  ENDCOLLECTIVE ;  /* 0x000000000000791b */ /* 0x003fe20003800000 */
.L_x_9598:
[----:B------:R-:W-:Y:S02]  /*97c0*/  MOV R216, R202 ;  /* 0x000000ca00d87202 */ /* 0x000fe40000000f00 */
[----:B------:R-:W-:-:S07]  /*97d0*/  MOV R22, R205 ;  /* 0x000000cd00167202 */ /* 0x000fce0000000f00 */
[----:B------:R-:W-:Y:S05]  /*97e0*/  WARPSYNC.COLLECTIVE R23, `(.L_x_9599) ;  /* 0x0000000017087348 */ /* 0x000fea0003c00000 */
[----:B------:R0:W1:Y:S02]  /*97f0*/  SHFL.UP P3, R205, R216, R219, R224 ;  /* 0x040000dbd8cd7389 */ /* 0x00006400000600e0 */
[----:B01----:R-:W-:Y:S01]  /*9800*/  ENDCOLLECTIVE ;  /* 0x000000000000791b */ /* 0x003fe20003800000 */
.L_x_9599:
[----:B------:R-:W-:Y:S02]  /*9810*/  MOV R216, R203 ;  /* 0x000000cb00d87202 */ /* 0x000fe40000000f00 */
[----:B------:R-:W-:-:S07]  /*9820*/  MOV R204, R205 ;  /* 0x000000cd00cc7202 */ /* 0x000fce0000000f00 */
[----:B------:R-:W-:Y:S05]  /*9830*/  WARPSYNC.COLLECTIVE R23, `(.L_x_9600) ;  /* 0x0000000017087348 */ /* 0x000fea0003c00000 */
[----:B------:R0:W1:Y:S02]  /*9840*/  SHFL.UP P3, R205, R216, R219, R224 ;  /* 0x040000dbd8cd7389 */ /* 0x00006400000600e0 */
[----:B01----:R-:W-:Y:S01]  /*9850*/  ENDCOLLECTIVE ;  /* 0x000000000000791b */ /* 0x003fe20003800000 */
.L_x_9600:
        /* <DEDUP_REMOVED lines=17> */
.L_x_9601:
[----:B------:R-:W-:Y:S02]  /*9970*/  MOV R216, R20 ;  /* 0x0000001400d87202 */ /* 0x000fe40000000f00 */
[----:B------:R-:W-:-:S07]  /*9980*/  MOV R21, R205 ;  /* 0x000000cd00157202 */ /* 0x000fce0000000f00 */
[----:B------:R-:W-:Y:S05]  /*9990*/  WARPSYNC.COLLECTIVE R23, `(.L_x_9602) ;  /* 0x0000000017087348 */ /* 0x000fea0003c00000 */
[----:B------:R0:W1:Y:S02]  /*99a0*/  SHFL.UP P3, R205, R216, R219, R224 ;  /* 0x040000dbd8cd7389 */ /* 0x00006400000600e0 */
[----:B01----:R-:W-:Y:S01]  /*99b0*/  ENDCOLLECTIVE ;  /* 0x000000000000791b */ /* 0x003fe20003800000 */
.L_x_9602:
[----:B------:R-:W-:Y:S02]  /*99c0*/  MOV R216, R202 ;  /* 0x000000ca00d87202 */ /* 0x000fe40000000f00 */
[----:B------:R-:W-:-:S07]  /*99d0*/  MOV R22, R205 ;  /* 0x000000cd00167202 */ /* 0x000fce0000000f00 */
[----:B------:R-:W-:Y:S05]  /*99e0*/  WARPSYNC.COLLECTIVE R23, `(.L_x_9603) ;  /* 0x0000000017087348 */ /* 0x000fea0003c00000 */
[----:B------:R0:W1:Y:S02]  /*99f0*/  SHFL.UP P3, R205, R216, R219, R224 ;  /* 0x040000dbd8cd7389 */ /* 0x00006400000600e0 */
[----:B01----:R-:W-:Y:S01]  /*9a00*/  ENDCOLLECTIVE ;  /* 0x000000000000791b */ /* 0x003fe20003800000 */
.L_x_9603:
[----:B------:R-:W-:Y:S02]  /*9a10*/  MOV R216, R203 ;  /* 0x000000cb00d87202 */ /* 0x000fe40000000f00 */
[----:B------:R-:W-:-:S07]  /*9a20*/  MOV R204, R205 ;  /* 0x000000cd00cc7202 */ /* 0x000fce0000000f00 */
[----:B------:R-:W-:Y:S05]  /*9a30*/  WARPSYNC.COLLECTIVE R23, `(.L_x_9604) ;  /* 0x0000000017087348 */ /* 0x000fea0003c00000 */
[----:B------:R0:W1:Y:S02]  /*9a40*/  SHFL.UP P3, R205, R216, R219, R224 ;  /* 0x040000dbd8cd7389 */ /* 0x00006400000600e0 */
[----:B01----:R-:W-:Y:S01]  /*9a50*/  ENDCOLLECTIVE ;  /* 0x000000000000791b */ /* 0x003fe20003800000 */
.L_x_9604:
        /* <DEDUP_REMOVED lines=17> */
.L_x_9605:
[----:B------:R-:W-:Y:S02]  /*9b70*/  MOV R216, R20 ;  /* 0x0000001400d87202 */ /* 0x000fe40000000f00 */
[----:B------:R-:W-:-:S07]  /*9b80*/  MOV R21, R205 ;  /* 0x000000cd00157202 */ /* 0x000fce0000000f00 */
[----:B------:R-:W-:Y:S05]  /*9b90*/  WARPSYNC.COLLECTIVE R23, `(.L_x_9606) ;  /* 0x0000000017087348 */ /* 0x000fea0003c00000 */
[----:B------:R0:W1:Y:S02]  /*9ba0*/  SHFL.UP P3, R205, R216, R219, R224 ;  /* 0x040000dbd8cd7389 */ /* 0x00006400000600e0 */
[----:B01----:R-:W-:Y:S01]  /*9bb0*/  ENDCOLLECTIVE ;  /* 0x000000000000791b */ /* 0x003fe20003800000 */
.L_x_9606:
[----:B------:R-:W-:Y:S02]  /*9bc0*/  MOV R216, R202 ;  /* 0x000000ca00d87202 */ /* 0x000fe40000000f00 */
[----:B------:R-:W-:-:S07]  /*9bd0*/  MOV R22, R205 ;  /* 0x000000cd00167202 */ /* 0x000fce0000000f00 */
[----:B------:R-:W-:Y:S05]  /*9be0*/  WARPSYNC.COLLECTIVE R23, `(.L_x_9607) ;  /* 0x0000000017087348 */ /* 0x000fea0003c00000 */
[----:B------:R0:W1:Y:S02]  /*9bf0*/  SHFL.UP P3, R205, R216, R219, R224 ;  /* 0x040000dbd8cd7389 */ /* 0x00006400000600e0 */
[----:B01----:R-:W-:Y:S01]  /*9c00*/  ENDCOLLECTIVE ;  /* 0x000000000000791b */ /* 0x003fe20003800000 */
.L_x_9607:
[----:B------:R-:W-:Y:S02]  /*9c10*/  MOV R216, R203 ;  /* 0x000000cb00d87202 */ /* 0x000fe40000000f00 */
[----:B------:R-:W-:-:S07]  /*9c20*/  MOV R204, R205 ;  /* 0x000000cd00cc7202 */ /* 0x000fce0000000f00 */
[----:B------:R-:W-:Y:S05]  /*9c30*/  WARPSYNC.COLLECTIVE R23, `(.L_x_9608) ;  /* 0x0000000017087348 */ /* 0x000fea0003c00000 */
[----:B------:R0:W1:Y:S02]  /*9c40*/  SHFL.UP P3, R205, R216, R219, R224 ;  /* 0x040000dbd8cd7389 */ /* 0x00006400000600e0 */
[----:B01----:R-:W-:Y:S01]  /*9c50*/  ENDCOLLECTIVE ;  /* 0x000000000000791b */ /* 0x003fe20003800000 */
.L_x_9608:
        /* <DEDUP_REMOVED lines=17> */
.L_x_9609:
[----:B------:R-:W-:Y:S02]  /*9d70*/  MOV R216, R209 ;  /* 0x000000d100d87202 */ /* 0x000fe40000000f00 */
[----:B------:R-:W-:-:S07]  /*9d80*/  MOV R20, R205 ;  /* 0x000000cd00147202 */ /* 0x000fce0000000f00 */
[----:B------:R-:W-:Y:S05]  /*9d90*/  WARPSYNC.COLLECTIVE R23, `(.L_x_9610) ;  /* 0x0000000017087348 */ /* 0x000fea0003c00000 */
[----:B------:R0:W1:Y:S02]  /*9da0*/  SHFL.UP P3, R205, R216, R219, R224 ;  /* 0x040000dbd8cd7389 */ /* 0x00006400000600e0 */
[----:B01----:R-:W-:Y:S01]  /*9db0*/  ENDCOLLECTIVE ;  /* 0x000000000000791b */ /* 0x003fe20003800000 */
.L_x_9610:
[----:B------:R-:W-:Y:S02]  /*9dc0*/  MOV R216, R202 ;  /* 0x000000ca00d87202 */ /* 0x000fe40000000f00 */
[----:B------:R-:W-:-:S07]  /*9dd0*/  MOV R22, R205 ;  /* 0x000000cd00167202 */ /* 0x000fce0000000f00 */
[----:B------:R-:W-:Y:S05]  /*9de0*/  WARPSYNC.COLLECTIVE R23, `(.L_x_9611) ;  /* 0x0000000017087348 */ /* 0x000fea0003c00000 */
[----:B------:R0:W1:Y:S02]  /*9df0*/  SHFL.UP P3, R205, R216, R219, R224 ;  /* 0x040000dbd8cd7389 */ /* 0x00006400000600e0 */
[----:B01----:R-:W-:Y:S01]  /*9e00*/  ENDCOLLECTIVE ;  /* 0x000000000000791b */ /* 0x003fe20003800000 */
.L_x_9611:
[----:B------:R-:W-:Y:S02]  /*9e10*/  MOV R216, R203 ;  /* 0x000000cb00d87202 */ /* 0x000fe40000000f00 */
[----:B------:R-:W-:-:S07]  /*9e20*/  MOV R204, R205 ;  /* 0x000000cd00cc7202 */ /* 0x000fce0000000f00 */
[----:B------:R-:W-:Y:S05]  /*9e30*/  WARPSYNC.COLLECTIVE R23, `(.L_x_9612) ;  /* 0x0000000017087348 */ /* 0x000fea0003c00000 */
[----:B------:R0:W1:Y:S02]  /*9e40*/  SHFL.UP P3, R205, R216, R219, R224 ;  /* 0x040000dbd8cd7389 */ /* 0x00006400000600e0 */
[----:B01----:R-:W-:Y:S01]  /*9e50*/  ENDCOLLECTIVE ;  /* 0x000000000000791b */ /* 0x003fe20003800000 */
.L_x_9612:
[----:B------:R-:W-:Y:S01]  /*9e60*/  MOV R206, R205 ;  /* 0x000000cd00ce7202 */ /* 0x000fe20000000f00 */
[----:B------:R-:W-:Y:S06]  /*9e70*/  BRA `(.L_x_9613) ;  /* 0xffffffa800107947 */ /* 0x000fec000383ffff */
.L_x_9558:
        /* <DEDUP_REMOVED lines=8> */
.L_x_9615:
[----:B------:R-:W-:Y:S05]  /*9f00*/  BSYNC B0 ;  /* 0x0000000000007941 */ /* 0x000fea0003800000 */
.L_x_9614:
[----:B------:R-:W-:Y:S05]  /*9f10*/  BRA `(.L_x_9616) ;  /* 0xffffffa800207947 */ /* 0x000fea000383ffff */
.L_x_9559:
        /* <DEDUP_REMOVED lines=8> */
.L_x_9618:
[----:B------:R-:W-:Y:S05]  /*9fa0*/  BSYNC B0 ;  /* 0x0000000000007941 */ /* 0x000fea0003800000 */
.L_x_9617:
[----:B------:R-:W-:Y:S05]  /*9fb0*/  BRA `(.L_x_9619) ;  /* 0xffffffa800007947 */ /* 0x000fea000383ffff */
.L_x_9560:
        /* <DEDUP_REMOVED lines=8> */
.L_x_9621:
[----:B------:R-:W-:Y:S05]  /*a040*/  BSYNC B0 ;  /* 0x0000000000007941 */ /* 0x000fea0003800000 */
.L_x_9620:
[----:B------:R-:W-:Y:S05]  /*a050*/  BRA `(.L_x_9622) ;  /* 0xffffffa400e07947 */ /* 0x000fea000383ffff */
.L_x_9561:
        /* <DEDUP_REMOVED lines=8> */
.L_x_9624:
[----:B------:R-:W-:Y:S05]  /*a0e0*/  BSYNC B0 ;  /* 0x0000000000007941 */ /* 0x000fea0003800000 */
.L_x_9623:
[----:B------:R-:W-:Y:S05]  /*a0f0*/  BRA `(.L_x_9625) ;  /* 0xffffffa400c07947 */ /* 0x000fea000383ffff */
.L_x_9562:
        /* <DEDUP_REMOVED lines=8> */
.L_x_9627:
[----:B------:R-:W-:Y:S05]  /*a180*/  BSYNC B0 ;  /* 0x0000000000007941 */ /* 0x000fea0003800000 */
.L_x_9626:
        /* <DEDUP_REMOVED lines=10> */
.L_x_9628:
[----:B------:R-:W-:Y:S02]  /*a230*/  MOV R20, 0x1f ;  /* 0x0000001f00147802 */ /* 0x000fe40000000f00 */
[----:B------:R-:W-:Y:S02]  /*a240*/  MOV R216, R202 ;  /* 0x000000ca00d87202 */ /* 0x000fe40000000f00 */
[----:B------:R-:W-:-:S07]  /*a250*/  MOV R208, R205 ;  /* 0x000000cd00d07202 */ /* 0x000fce0000000f00 */
[----:B------:R-:W-:Y:S05]  /*a260*/  WARPSYNC.COLLECTIVE R23, `(.L_x_9629) ;  /* 0x0000000017087348 */ /* 0x000fea0003c00000 */
[----:B------:R0:W1:Y:S02]  /*a270*/  SHFL.UP P3, R205, R216, R219, R224 ;  /* 0x040000dbd8cd7389 */ /* 0x00006400000600e0 */
[----:B01----:R-:W-:Y:S01]  /*a280*/  ENDCOLLECTIVE ;  /* 0x000000000000791b */ /* 0x003fe20003800000 */
.L_x_9629:
[----:B------:R-:W-:Y:S02]  /*a290*/  MOV R216, R203 ;  /* 0x000000cb00d87202 */ /* 0x000fe40000000f00 */
[----:B------:R-:W-:-:S07]  /*a2a0*/  MOV R202, R205 ;  /* 0x000000cd00ca7202 */ /* 0x000fce0000000f00 */
[----:B------:R-:W-:Y:S05]  /*a2b0*/  WARPSYNC.COLLECTIVE R23, `(.L_x_9630) ;  /* 0x0000000017087348 */ /* 0x000fea0003c00000 */
[----:B------:R0:W1:Y:S02]  /*a2c0*/  SHFL.UP P3, R205, R216, R219, R224 ;  /* 0x040000dbd8cd7389 */ /* 0x00006400000600e0 */
[----:B01----:R-:W-:Y:S01]  /*a2d0*/  ENDCOLLECTIVE ;  /* 0x000000000000791b */ /* 0x003fe20003800000 */
.L_x_9630:
[----:B------:R-:W-:Y:S05]  /*a2e0*/  WARPSYNC.COLLECTIVE R23, `(.L_x_9631) ;  /* 0x0000000017087348 */ /* 0x000fea0003c00000 */
[----:B------:R0:W1:Y:S02]  /*a2f0*/  SHFL.IDX P3, R227, R22, R21, R20 ;  /* 0x0000001516e37389 */ /* 0x0000640000060014 */
[----:B01----:R-:W-:Y:S01]  /*a300*/  ENDCOLLECTIVE ;  /* 0x000000000000791b */ /* 0x003fe20003800000 */
.L_x_9631:
[----:B------:R-:W-:Y:S02]  /*a310*/  MOV R22, R13 ;  /* 0x0000000d00167202 */ /* 0x000fe40000000f00 */
[----:B------:R-:W-:Y:S02]  /*a320*/  MOV R203, R205 ;  /* 0x000000cd00cb7202 */ /* 0x000fe40000000f00 */
[----:B------:R-:W-:-:S07]  /*a330*/  MOV R12, R227 ;  /* 0x000000e3000c7202 */ /* 0x000fce0000000f00 */
[----:B------:R-:W-:Y:S05]  /*a340*/  WARPSYNC.COLLECTIVE R23, `(.L_x_9632) ;  /* 0x0000000017087348 */ /* 0x000fea0003c00000 */
[----:B------:R0:W1:Y:S02]  /*a350*/  SHFL.IDX P3, R227, R22, R21, R20 ;  /* 0x0000001516e37389 */ /* 0x0000640000060014 */
[----:B01----:R-:W-:Y:S01]  /*a360*/  ENDCOLLECTIVE ;  /* 0x000000000000791b */ /* 0x003fe20003800000 */
.L_x_9632:
[----:B------:R-:W-:Y:S02]  /*a370*/  MOV R22, R14 ;  /* 0x0000000e00167202 */ /* 0x000fe40000000f00 */
[----:B------:R-:W-:-:S07]  /*a380*/  MOV R13, R227 ;  /* 0x000000e3000d7202 */ /* 0x000fce0000000f00 */
[----:B------:R-:W-:Y:S05]  /*a390*/  WARPSYNC.COLLECTIVE R23, `(.L_x_9633) ;  /* 0x0000000017087348 */ /* 0x000fea0003c00000 */
[----:B------:R0:W1:Y:S02]  /*a3a0*/  SHFL.IDX P3, R227, R22, R21, R20 ;  /* 0x0000001516e37389 */ /* 0x0000640000060014 */
[----:B01----:R-:W-:Y:S01]  /*a3b0*/  ENDCOLLECTIVE ;  /* 0x000000000000791b */ /* 0x003fe20003800000 */
.L_x_9633:
[----:B------:R-:W-:Y:S02]  /*a3c0*/  MOV R22, R15 ;  /* 0x0000000f00167202 */ /* 0x000fe40000000f00 */
[----:B------:R-:W-:-:S07]  /*a3d0*/  MOV R14, R227 ;  /* 0x000000e3000e7202 */ /* 0x000fce0000000f00 */
[----:B------:R-:W-:Y:S05]  /*a3e0*/  WARPSYNC.COLLECTIVE R23, `(.L_x_9634) ;  /* 0x0000000017087348 */ /* 0x000fea0003c00000 */
[----:B------:R0:W1:Y:S02]  /*a3f0*/  SHFL.IDX P3, R227, R22, R21, R20 ;  /* 0x0000001516e37389 */ /* 0x0000640000060014 */
[----:B01----:R-:W-:Y:S01]  /*a400*/  ENDCOLLECTIVE ;  /* 0x000000000000791b */ /* 0x003fe20003800000 */
.L_x_9634:
[----:B------:R-:W-:Y:S01]  /*a410*/  MOV R15, R227 ;  /* 0x000000e3000f7202 */ /* 0x000fe20000000f00 */
[----:B------:R-:W-:Y:S06]  /*a420*/  BRA `(.L_x_9635) ;  /* 0xffffffa4001c7947 */ /* 0x000fec000383ffff */
.L_x_9564:
[----:B------:R-:W-:Y:S01]  /*a430*/  HFMA2.MMA R237, -RZ, RZ, 0, 5.9604644775390625e-08 ;  /* 0x00000001ffed7435 */ /* 0x000fe200000001ff */
[----:B------:R-:W-:Y:S02]  /*a440*/  MOV R240, R235 ;  /* 0x000000eb00f07202 */ /* 0x000fe40000000f00 */
[----:B------:R-:W-:Y:S02]  /*a450*/  MOV R238, 0x1f ;  /* 0x0000001f00ee7802 */ /* 0x000fe40000000f00 */
[----:B------:R-:W-:-:S07]  /*a460*/  MOV R23, 0xffffffff ;  /* 0xffffffff00177802 */ /* 0x000fce0000000f00 */
[----:B-1----:R-:W-:Y:S05]  /*a470*/  WARPSYNC.COLLECTIVE R23, `(.L_x_9636) ;  /* 0x0000000017087348 */ /* 0x002fea0003c00000 */
[----:B------:R0:W2:Y:S02]  /*a480*/  SHFL.DOWN P0, R239, R240, R237, R238 ;  /* 0x080000edf0ef7389 */ /* 0x0000a400000000ee */
[----:B012---:R-:W-:Y:S01]  /*a490*/  ENDCOLLECTIVE ;  /* 0x000000000000791b */ /* 0x007fe20003800000 */
.L_x_9636:
[----:B------:R-:W-:Y:S02]  /*a4a0*/  MOV R240, R236 ;  /* 0x000000ec00f07202 */ /* 0x000fe40000000f00 */
[----:B------:R-:W-:-:S07]  /*a4b0*/  MOV R20, R239 ;  /* 0x000000ef00147202 */ /* 0x000fce0000000f00 */
[----:B------:R-:W-:Y:S05]  /*a4c0*/  WARPSYNC.COLLECTIVE R23, `(.L_x_9637) ;  /* 0x0000000017087348 */ /* 0x000fea0003c00000 */
[----:B------:R0:W1:Y:S02]  /*a4d0*/  SHFL.DOWN P0, R239, R240, R237, R238 ;  /* 0x080000edf0ef7389 */ /* 0x00006400000000ee */
[----:B01----:R-:W-:Y:S01]  /*a4e0*/  ENDCOLLECTIVE ;  /* 0x000000000000791b */ /* 0x003fe20003800000 */
.L_x_9637:
[----:B------:R-:W-:Y:S02]  /*a4f0*/  MOV R240, R234 ;  /* 0x000000ea00f07202 */ /* 0x000fe40000000f00 */
[----:B------:R-:W-:-:S07]  /*a500*/  MOV R21, R239 ;  /* 0x000000ef00157202 */ /* 0x000fce0000000f00 */
[----:B------:R-:W-:Y:S05]  /*a510*/  WARPSYNC.COLLECTIVE R23, `(.L_x_9638) ;  /* 0x0000000017087348 */ /* 0x000fea0003c00000 */
[----:B------:R0:W1:Y:S02]  /*a520*/  SHFL.DOWN P0, R239, R240, R237, R238 ;  /* 0x080000edf0ef7389 */ /* 0x00006400000000ee */
[----:B01----:R-:W-:Y:S01]  /*a530*/  ENDCOLLECTIVE ;  /* 0x000000000000791b */ /* 0x003fe20003800000 */
.L_x_9638:
[----:B------:R-:W-:Y:S02]  /*a540*/  MOV R240, R233 ;  /* 0x000000e900f07202 */ /* 0x000fe40000000f00 */
[----:B------:R-:W-:-:S07]  /*a550*/  MOV R22, R239 ;  /* 0x000000ef00167202 */ /* 0x000fce0000000f00 */
[----:B------:R-:W-:Y:S05]  /*a560*/  WARPSYNC.COLLECTIVE R23, `(.L_x_9639) ;  /* 0x0000000017087348 */ /* 0x000fea0003c00000 */
[----:B------:R0:W1:Y:S02]  /*a570*/  SHFL.DOWN P0, R239, R240, R237, R238 ;  /* 0x080000edf0ef7389 */ /* 0x00006400000000ee */
[----:B01----:R-:W-:Y:S01]  /*a580*/  ENDCOLLECTIVE ;  /* 0x000000000000791b */ /* 0x003fe20003800000 */
.L_x_9639:
[----:B------:R-:W-:Y:S05]  /*a590*/  BRA `(.L_x_9640) ;  /* 0xffffffb400747947 */ /* 0x000fea000383ffff */
.L_x_9567:
        /* <DEDUP_REMOVED lines=8> */
.L_x_9642:
[----:B------:R-:W-:Y:S05]  /*a620*/  BSYNC B0 ;  /* 0x0000000000007941 */ /* 0x000fea0003800000 */
.L_x_9641:
        /* <DEDUP_REMOVED lines=8> */
.L_x_9643:
[----:B------:R-:W-:Y:S02]  /*a6b0*/  MOV R240, R234 ;  /* 0x000000ea00f07202 */ /* 0x000fe40000000f00 */
[----:B------:R-:W-:-:S07]  /*a6c0*/  MOV R21, R239 ;  /* 0x000000ef00157202 */ /* 0x000fce0000000f00 */
[----:B------:R-:W-:Y:S05]  /*a6d0*/  WARPSYNC.COLLECTIVE R23, `(.L_x_9644) ;  /* 0x0000000017087348 */ /* 0x000fea0003c00000 */
[----:B------:R0:W1:Y:S02]  /*a6e0*/  SHFL.DOWN P0, R239, R240, R237, R238 ;  /* 0x080000edf0ef7389 */ /* 0x00006400000000ee */
[----:B01----:R-:W-:Y:S01]  /*a6f0*/  ENDCOLLECTIVE ;  /* 0x000000000000791b */ /* 0x003fe20003800000 */
.L_x_9644:
[----:B------:R-:W-:Y:S02]  /*a700*/  MOV R240, R233 ;  /* 0x000000e900f07202 */ /* 0x000fe40000000f00 */
[----:B------:R-:W-:-:S07]  /*a710*/  MOV R22, R239 ;  /* 0x000000ef00167202 */ /* 0x000fce0000000f00 */
[----:B------:R-:W-:Y:S05]  /*a720*/  WARPSYNC.COLLECTIVE R23, `(.L_x_9645) ;  /* 0x0000000017087348 */ /* 0x000fea0003c00000 */
[----:B------:R0:W1:Y:S02]  /*a730*/  SHFL.DOWN P0, R239, R240, R237, R238 ;  /* 0x080000edf0ef7389 */ /* 0x00006400000000ee */
[----:B01----:R-:W-:Y:S01]  /*a740*/  ENDCOLLECTIVE ;  /* 0x000000000000791b */ /* 0x003fe20003800000 */
.L_x_9645:
[----:B------:R-:W-:Y:S05]  /*a750*/  BRA `(.L_x_9646) ;  /* 0xffffffb400587947 */ /* 0x000fea000383ffff */
.L_x_9570:
        /* <DEDUP_REMOVED lines=8> */
.L_x_9648:
[----:B------:R-:W-:Y:S05]  /*a7e0*/  BSYNC B0 ;  /* 0x0000000000007941 */ /* 0x000fea0003800000 */
.L_x_9647:
        /* <DEDUP_REMOVED lines=8> */
.L_x_9649:
[----:B------:R-:W-:Y:S02]  /*a870*/  MOV R240, R234 ;  /* 0x000000ea00f07202 */ /* 0x000fe40000000f00 */
[----:B------:R-:W-:-:S07]  /*a880*/  MOV R21, R239 ;  /* 0x000000ef00157202 */ /* 0x000fce0000000f00 */
[----:B------:R-:W-:Y:S05]  /*a890*/  WARPSYNC.COLLECTIVE R23, `(.L_x_9650) ;  /* 0x0000000017087348 */ /* 0x000fea0003c00000 */
[----:B------:R0:W1:Y:S02]  /*a8a0*/  SHFL.DOWN P0, R239, R240, R237, R238 ;  /* 0x080000edf0ef7389 */ /* 0x00006400000000ee */
[----:B01----:R-:W-:Y:S01]  /*a8b0*/  ENDCOLLECTIVE ;  /* 0x000000000000791b */ /* 0x003fe20003800000 */
.L_x_9650:
[----:B------:R-:W-:Y:S02]  /*a8c0*/  MOV R240, R233 ;  /* 0x000000e900f07202 */ /* 0x000fe40000000f00 */
[----:B------:R-:W-:-:S07]  /*a8d0*/  MOV R22, R239 ;  /* 0x000000ef00167202 */ /* 0x000fce0000000f00 */
[----:B------:R-:W-:Y:S05]  /*a8e0*/  WARPSYNC.COLLECTIVE R23, `(.L_x_9651) ;  /* 0x0000000017087348 */ /* 0x000fea0003c00000 */
[----:B------:R0:W1:Y:S02]  /*a8f0*/  SHFL.DOWN P0, R239, R240, R237, R238 ;  /* 0x080000edf0ef7389 */ /* 0x00006400000000ee */
[----:B01----:R-:W-:Y:S01]  /*a900*/  ENDCOLLECTIVE ;  /* 0x000000000000791b */ /* 0x003fe20003800000 */
.L_x_9651:
[----:B------:R-:W-:Y:S05]  /*a910*/  BRA `(.L_x_9652) ;  /* 0xffffffb4003c7947 */ /* 0x000fea000383ffff */
.L_x_9573:
        /* <DEDUP_REMOVED lines=8> */
.L_x_9654:
[----:B------:R-:W-:Y:S05]  /*a9a0*/  BSYNC B0 ;  /* 0x0000000000007941 */ /* 0x000fea0003800000 */
.L_x_9653:
        /* <DEDUP_REMOVED lines=8> */
.L_x_9655:
[----:B------:R-:W-:Y:S02]  /*aa30*/  MOV R240, R234 ;  /* 0x000000ea00f07202 */ /* 0x000fe40000000f00 */
[----:B------:R-:W-:-:S07]  /*aa40*/  MOV R21, R239 ;  /* 0x000000ef00157202 */ /* 0x000fce0000000f00 */
[----:B------:R-:W-:Y:S05]  /*aa50*/  WARPSYNC.COLLECTIVE R23, `(.L_x_9656) ;  /* 0x0000000017087348 */ /* 0x000fea0003c00000 */
[----:B------:R0:W1:Y:S02]  /*aa60*/  SHFL.DOWN P0, R239, R240, R237, R238 ;  /* 0x080000edf0ef7389 */ /* 0x00006400000000ee */
[----:B01----:R-:W-:Y:S01]  /*aa70*/  ENDCOLLECTIVE ;  /* 0x000000000000791b */ /* 0x003fe20003800000 */
.L_x_9656:
[----:B------:R-:W-:Y:S02]  /*aa80*/  MOV R240, R233 ;  /* 0x000000e900f07202 */ /* 0x000fe40000000f00 */
[----:B------:R-:W-:-:S07]  /*aa90*/  MOV R22, R239 ;  /* 0x000000ef00167202 */ /* 0x000fce0000000f00 */
[----:B------:R-:W-:Y:S05]  /*aaa0*/  WARPSYNC.COLLECTIVE R23, `(.L_x_9657) ;  /* 0x0000000017087348 */ /* 0x000fea0003c00000 */
[----:B------:R0:W1:Y:S02]  /*aab0*/  SHFL.DOWN P0, R239, R240, R237, R238 ;  /* 0x080000edf0ef7389 */ /* 0x00006400000000ee */
[----:B01----:R-:W-:Y:S01]  /*aac0*/  ENDCOLLECTIVE ;  /* 0x000000000000791b */ /* 0x003fe20003800000 */
.L_x_9657:
[----:B------:R-:W-:Y:S05]  /*aad0*/  BRA `(.L_x_9658) ;  /* 0xffffffb400207947 */ /* 0x000fea000383ffff */
.L_x_9576:
        /* <DEDUP_REMOVED lines=8> */
.L_x_9660:
[----:B------:R-:W-:Y:S05]  /*ab60*/  BSYNC B0 ;  /* 0x0000000000007941 */ /* 0x000fea0003800000 */
.L_x_9659:
        /* <DEDUP_REMOVED lines=8> */
.L_x_9661:
[----:B------:R-:W-:Y:S02]  /*abf0*/  MOV R240, R234 ;  /* 0x000000ea00f07202 */ /* 0x000fe40000000f00 */
[----:B------:R-:W-:-:S07]  /*ac00*/  MOV R21, R239 ;  /* 0x000000ef00157202 */ /* 0x000fce0000000f00 */
[----:B------:R-:W-:Y:S05]  /*ac10*/  WARPSYNC.COLLECTIVE R23, `(.L_x_9662) ;  /* 0x0000000017087348 */ /* 0x000fea0003c00000 */
[----:B------:R0:W1:Y:S02]  /*ac20*/  SHFL.DOWN P0, R239, R240, R237, R238 ;  /* 0x080000edf0ef7389 */ /* 0x00006400000000ee */
[----:B01----:R-:W-:Y:S01]  /*ac30*/  ENDCOLLECTIVE ;  /* 0x000000000000791b */ /* 0x003fe20003800000 */
.L_x_9662:
[----:B------:R-:W-:Y:S02]  /*ac40*/  MOV R240, R233 ;  /* 0x000000e900f07202 */ /* 0x000fe40000000f00 */
[----:B------:R-:W-:-:S07]  /*ac50*/  MOV R22, R239 ;  /* 0x000000ef00167202 */ /* 0x000fce0000000f00 */
[----:B------:R-:W-:Y:S05]  /*ac60*/  WARPSYNC.COLLECTIVE R23, `(.L_x_9663) ;  /* 0x0000000017087348 */ /* 0x000fea0003c00000 */
[----:B------:R0:W1:Y:S02]  /*ac70*/  SHFL.DOWN P0, R239, R240, R237, R238 ;  /* 0x080000edf0ef7389 */ /* 0x00006400000000ee */
[----:B01----:R-:W-:Y:S01]  /*ac80*/  ENDCOLLECTIVE ;  /* 0x000000000000791b */ /* 0x003fe20003800000 */
.L_x_9663:
[----:B------:R-:W-:Y:S05]  /*ac90*/  BRA `(.L_x_9664) ;  /* 0xffffffb400047947 */ /* 0x000fea000383ffff */
.L_x_9579:
        /* <DEDUP_REMOVED lines=8> */
.L_x_9666:
[----:B------:R-:W-:Y:S05]  /*ad20*/  BSYNC B0 ;  /* 0x0000000000007941 */ /* 0x000fea0003800000 */
.L_x_9665:
        /* <DEDUP_REMOVED lines=10> */
.L_x_9667:
        /* <DEDUP_REMOVED lines=10> */
.L_x_9668:
[----:B------:R-:W-:Y:S02]  /*ae70*/  MOV R22, R233 ;  /* 0x000000e900167202 */ /* 0x000fe40000000f00 */
[----:B------:R-:W-:-:S07]  /*ae80*/  MOV R229, R227 ;  /* 0x000000e300e57202 */ /* 0x000fce0000000f00 */
[----:B------:R-:W-:Y:S05]  /*ae90*/  WARPSYNC.COLLECTIVE R23, `(.L_x_9669) ;  /* 0x0000000017087348 */ /* 0x000fea0003c00000 */
[----:B------:R0:W1:Y:S02]  /*aea0*/  SHFL.IDX P3, R227, R22, R21, R20 ;  /* 0x0000001516e37389 */ /* 0x0000640000060014 */
[----:B01----:R-:W-:Y:S01]  /*aeb0*/  ENDCOLLECTIVE ;  /* 0x000000000000791b */ /* 0x003fe20003800000 */
.L_x_9669:
[----:B------:R-:W-:Y:S05]  /*aec0*/  WARPSYNC.COLLECTIVE R23, `(.L_x_9670) ;  /* 0x0000000017087348 */ /* 0x000fea0003c00000 */
[----:B------:R0:W1:Y:S02]  /*aed0*/  SHFL.DOWN P0, R239, R240, R237, R238 ;  /* 0x080000edf0ef7389 */ /* 0x00006400000000ee */
[----:B01----:R-:W-:Y:S01]  /*aee0*/  ENDCOLLECTIVE ;  /* 0x000000000000791b */ /* 0x003fe20003800000 */
.L_x_9670:
[----:B------:R-:W-:Y:S02]  /*aef0*/  MOV R22, R12 ;  /* 0x0000000c00167202 */ /* 0x000fe40000000f00 */
[----:B------:R-:W-:Y:S02]  /*af00*/  MOV R240, R236 ;  /* 0x000000ec00f07202 */ /* 0x000fe40000000f00 */
[----:B------:R-:W-:Y:S02]  /*af10*/  MOV R228, R227 ;  /* 0x000000e300e47202 */ /* 0x000fe40000000f00 */
[----:B------:R-:W-:-:S07]  /*af20*/  MOV R241, R239 ;  /* 0x000000ef00f17202 */ /* 0x000fce0000000f00 */
[----:B------:R-:W-:Y:S05]  /*af30*/  WARPSYNC.COLLECTIVE R23, `(.L_x_9671) ;  /* 0x0000000017087348 */ /* 0x000fea0003c00000 */
[----:B------:R0:W1:Y:S02]  /*af40*/  SHFL.DOWN P0, R239, R240, R237, R238 ;  /* 0x080000edf0ef7389 */ /* 0x00006400000000ee */
[----:B01----:R-:W-:Y:S01]  /*af50*/  ENDCOLLECTIVE ;  /* 0x000000000000791b */ /* 0x003fe20003800000 */
.L_x_9671:
[----:B------:R-:W-:Y:S01]  /*af60*/  MOV R240, R234 ;  /* 0x000000ea00f07202 */ /* 0x000fe20000000f00 */
[----:B------:R-:W-:Y:S01]  /*af70*/  FMUL.FTZ R234, R12, R244 ;  /* 0x000000f40cea7220 */ /* 0x000fe20000410000 */
[----:B------:R-:W-:-:S07]  /*af80*/  MOV R242, R239 ;  /* 0x000000ef00f27202 */ /* 0x000fce0000000f00 */
[----:B------:R-:W-:Y:S05]  /*af90*/  WARPSYNC.COLLECTIVE R23, `(.L_x_9672) ;  /* 0x0000000017087348 */ /* 0x000fea0003c00000 */
[----:B------:R0:W1:Y:S02]  /*afa0*/  SHFL.DOWN P0, R239, R240, R237, R238 ;  /* 0x080000edf0ef7389 */ /* 0x00006400000000ee */
[----:B01----:R-:W-:Y:S01]  /*afb0*/  ENDCOLLECTIVE ;  /* 0x000000000000791b */ /* 0x003fe20003800000 */
.L_x_9672:
[----:B------:R-:W-:Y:S02]  /*afc0*/  MOV R240, R233 ;  /* 0x000000e900f07202 */ /* 0x000fe40000000f00 */
[----:B------:R-:W-:-:S07]  /*afd0*/  MOV R243, R239 ;  /* 0x000000ef00f37202 */ /* 0x000fce0000000f00 */
[----:B------:R-:W-:Y:S05]  /*afe0*/  WARPSYNC.COLLECTIVE R23, `(.L_x_9673) ;  /* 0x0000000017087348 */ /* 0x000fea0003c00000 */
[----:B------:R0:W1:Y:S02]  /*aff0*/  SHFL.DOWN P0, R239, R240, R237, R238 ;  /* 0x080000edf0ef7389 */ /* 0x00006400000000ee */
[----:B01----:R-:W-:Y:S01]  /*b000*/  ENDCOLLECTIVE ;  /* 0x000000000000791b */ /* 0x003fe20003800000 */
.L_x_9673:
[----:B------:R-:W-:Y:S05]  /*b010*/  WARPSYNC.COLLECTIVE R23, `(.L_x_9674) ;  /* 0x0000000017087348 */ /* 0x000fea0003c00000 */
[----:B------:R0:W1:Y:S02]  /*b020*/  SHFL.IDX P3, R227, R22, R21, R20 ;  /* 0x0000001516e37389 */ /* 0x0000640000060014 */
[----:B01----:R-:W-:Y:S01]  /*b030*/  ENDCOLLECTIVE ;  /* 0x000000000000791b */ /* 0x003fe20003800000 */
.L_x_9674:
[----:B------:R-:W-:Y:S02]  /*b040*/  MOV R22, R13 ;  /* 0x0000000d00167202 */ /* 0x000fe40000000f00 */
[----:B------:R-:W-:-:S07]  /*b050*/  MOV R245, R227 ;  /* 0x000000e300f57202 */ /* 0x000fce0000000f00 */
[----:B------:R-:W-:Y:S05]  /*b060*/  WARPSYNC.COLLECTIVE R23, `(.L_x_9675) ;  /* 0x0000000017087348 */ /* 0x000fea0003c00000 */
[----:B------:R0:W1:Y:S02]  /*b070*/  SHFL.IDX P3, R227, R22, R21, R20 ;  /* 0x0000001516e37389 */ /* 0x0000640000060014 */
[----:B01----:R-:W-:Y:S01]  /*b080*/  ENDCOLLECTIVE ;  /* 0x000000000000791b */ /* 0x003fe20003800000 */
.L_x_9675:
[----:B------:R-:W-:Y:S02]  /*b090*/  MOV R22, R14 ;  /* 0x0000000e00167202 */ /* 0x000fe40000000f00 */
[----:B------:R-:W-:-:S07]  /*b0a0*/  MOV R237, R227 ;  /* 0x000000e300ed7202 */ /* 0x000fce0000000f00 */
[----:B------:R-:W-:Y:S05]  /*b0b0*/  WARPSYNC.COLLECTIVE R23, `(.L_x_9676) ;  /* 0x0000000017087348 */ /* 0x000fea0003c00000 */
[----:B------:R0:W1:Y:S02]  /*b0c0*/  SHFL.IDX P3, R227, R22, R21, R20 ;  /* 0x0000001516e37389 */ /* 0x0000640000060014 */
[----:B01----:R-:W-:Y:S01]  /*b0d0*/  ENDCOLLECTIVE ;  /* 0x000000000000791b */ /* 0x003fe20003800000 */
.L_x_9676:
[----:B------:R-:W-:Y:S02]  /*b0e0*/  MOV R22, R15 ;  /* 0x0000000f00167202 */ /* 0x000fe40000000f00 */
[----:B------:R-:W-:-:S07]  /*b0f0*/  MOV R238, R227 ;  /* 0x000000e300ee7202 */ /* 0x000fce0000000f00 */
[----:B------:R-:W-:Y:S05]  /*b100*/  WARPSYNC.COLLECTIVE R23, `(.L_x_9677) ;  /* 0x0000000017087348 */ /* 0x000fea0003c00000 */
[----:B------:R0:W1:Y:S02]  /*b110*/  SHFL.IDX P3, R227, R22, R21, R20 ;  /* 0x0000001516e37389 */ /* 0x0000640000060014 */
[----:B01----:R-:W-:Y:S01]  /*b120*/  ENDCOLLECTIVE ;  /* 0x000000000000791b */ /* 0x003fe20003800000 */
.L_x_9677:
[----:B------:R-:W-:Y:S01]  /*b130*/  MOV R240, R227 ;  /* 0x000000e300f07202 */ /* 0x000fe20000000f00 */
[----:B------:R-:W-:Y:S01]  /*b140*/  FMUL.FTZ R227, R13, R244 ;  /* 0x000000f40de37220 */ /* 0x000fe20000410000 */
[----:B------:R-:W-:Y:S06]  /*b150*/  BRA `(.L_x_9678) ;  /* 0xffffffb000607947 */ /* 0x000fec000383ffff */
.L_x_9679:
        /* <DEDUP_REMOVED lines=10> */
.L_x_18949:


//--------------------- .text._Z25selective_scan_bwd_kernelI32Selective_Scan_bwd_kernel_traitsILi64ELi16ELb1ELb0ELb0ELb1ELb0EN3c104HalfENS1_7complexIfEEEEv12SSMParamsBwd --------------------------
	.section	.text._Z25selective_scan_bwd_kernelI32Selective_Scan_bwd_kernel_traitsILi64ELi16ELb1ELb0ELb0ELb1ELb0EN3c104HalfENS1_7complexIfEEEEv12SSMParamsBwd,"ax",@progbits
	.align	128
        .global         _Z25selective_scan_bwd_kernelI32Selective_Scan_bwd_kernel_traitsILi64ELi16ELb1ELb0ELb0ELb1ELb0EN3c104HalfENS1_7complexIfEEEEv12SSMParamsBwd
        .type           _Z25selective_scan_bwd_kernelI32Selective_Scan_bwd_kernel_traitsILi64ELi16ELb1ELb0ELb0ELb1ELb0EN3c104HalfENS1_7complexIfEEEEv12SSMParamsBwd,@function
        .size           _Z25selective_scan_bwd_kernelI32Selective_Scan_bwd_kernel_traitsILi64ELi16ELb1ELb0ELb0ELb1ELb0EN3c104HalfENS1_7complexIfEEEEv12SSMParamsBwd,(.L_x_18950 - _Z25selective_scan_bwd_kernelI32Selective_Scan_bwd_kernel_traitsILi64ELi16ELb1ELb0ELb0ELb1ELb0EN3c104HalfENS1_7complexIfEEEEv12SSMParamsBwd)
        .other          _Z25selective_scan_bwd_kernelI32Selective_Scan_bwd_kernel_traitsILi64ELi16ELb1ELb0ELb0ELb1ELb0EN3c104HalfENS1_7complexIfEEEEv12SSMParamsBwd,@"STO_CUDA_ENTRY STV_DEFAULT"
_Z25selective_scan_bwd_kernelI32Selective_Scan_bwd_kernel_traitsILi64ELi16ELb1ELb0ELb0ELb1ELb0EN3c104HalfENS1_7complexIfEEEEv12SSMParamsBwd:
.text._Z25selective_scan_bwd_kernelI32Selective_Scan_bwd_kernel_traitsILi64ELi16ELb1ELb0ELb0ELb1ELb0EN3c104HalfENS1_7complexIfEEEEv12SSMParamsBwd:
        /* <DEDUP_REMOVED lines=8> */
[----:B------:R-:W-:Y:S01]  /*0080*/  MOV R101, RZ ;  /* 0x000000ff00657202 */ /* 0x000fe20000000f00 */
        /* <DEDUP_REMOVED lines=27> */
[----:B------:R-:W-:Y:S01]  /*0240*/  UIMAD.WIDE.U32 UR6, UR16, UR10, URZ ;  /* 0x0000000a100672a5 */ /* 0x000fe2000f8e003f */
[----:B---3--:R-:W-:Y:S01]  /*0250*/  LEA R9, R13, 0xfffffc00, 0xa ;  /* 0xfffffc000d097811 */ /* 0x008fe200078e50ff */
[----:B------:R-:W-:Y:S01]  /*0260*/  UIADD3 UR5, UR5, UR8, URZ ;  /* 0x0000000805057290 */ /* 0x000fe2000fffe03f */
        /* <DEDUP_REMOVED lines=21> */
[----:B------:R-:W-:Y:S01]  /*03c0*/  ISETP.NE.AND.EX P2, PT, R23, RZ, PT, P2 ;  /* 0x000000ff1700720c */ /* 0x000fe20003f45320 */
[----:B------:R-:W-:Y:S01]  /*03d0*/  IMAD R12, R105, R17, R12 ;  /* 0x00000011690c7224 */ /* 0x000fe200078e020c */
[----:B------:R-:W-:-:S05]  /*03e0*/  IADD3.X R10, R11, R3, R0, P3, !PT ;  /* 0x000000030b0a7210 */ /* 0x000fca0001ffe400 */
        /* <DEDUP_REMOVED lines=21> */
[----:B------:R-:W-:Y:S01]  /*0540*/  HFMA2.MMA R99, -RZ, RZ, 0, 0 ;  /* 0x00000000ff637435 */ /* 0x000fe200000001ff */
        /* <DEDUP_REMOVED lines=9> */
[----:B------:R-:W-:Y:S01]  /*05e0*/  UMOV UR4, 0x400 ;  /* 0x0000040000047882 */ /* 0x000fe20000000000 */
[----:B------:R-:W-:Y:S01]  /*05f0*/  R2UR UR24, R5 ;  /* 0x00000000051872ca */ /* 0x000fe200000e0000 */
[----:B------:R-:W2:Y:S01]  /*0600*/  S2R R124, SR_LANEID ;  /* 0x00000000007c7919 */ /* 0x000ea20000000000 */
[----:B------:R-:W-:Y:S01]  /*0610*/  R2UR UR25, R7 ;  /* 0x00000000071972ca */ /* 0x000fe200000e0000 */
[----:B------:R-:W-:Y:S01]  /*0620*/  ULDC UR6, c[0x0][0x224] ;  /* 0x0000890000067ab9 */ /* 0x000fe20000000800 */
[----:B------:R-:W-:Y:S02]  /*0630*/  R2UR UR23, R2 ;  /* 0x00000000021772ca */ /* 0x000fe400000e0000 */
[----:B------:R-:W-:Y:S02]  /*0640*/  R2UR UR22, R0 ;  /* 0x00000000001672ca */ /* 0x000fe400000e0000 */
[----:B------:R-:W-:-:S02]  /*0650*/  MOV R128, RZ ;  /* 0x000000ff00807202 */ /* 0x000fc40000000f00 */
[----:B------:R-:W-:Y:S02]  /*0660*/  MOV R99, RZ ;  /* 0x000000ff00637202 */ /* 0x000fe40000000f00 */
[----:B------:R-:W-:Y:S01]  /*0670*/  MOV R95, UR6 ;  /* 0x00000006005f7c02 */ /* 0x000fe20008000f00 */
[----:B-1----:R-:W-:-:S06]  /*0680*/  ULEA UR4, UR5, UR4, 0x18 ;  /* 0x0000000405047291 */ /* 0x002fcc000f8ec03f */
[----:B------:R-:W-:Y:S02]  /*0690*/  MOV R97, UR4 ;  /* 0x0000000400617c02 */ /* 0x000fe40008000f00 */
[----:B0-----:R-:W-:Y:S02]  /*06a0*/  SHF.R.S32.HI R3, RZ, 0x1f, R126 ;  /* 0x0000001fff037819 */ /* 0x001fe4000001147e */
[----:B------:R-:W-:Y:S02]  /*06b0*/  SHF.L.U32 R93, R126, 0x1, RZ ;  /* 0x000000017e5d7819 */ /* 0x000fe400000006ff */
[----:B------:R-:W-:Y:S02]  /*06c0*/  LEA.HI R3, R3, R126, RZ, 0x5 ;  /* 0x0000007e03037211 */ /* 0x000fe400078f28ff */
[----:B------:R-:W-:Y:S02]  /*06d0*/  LOP3.LUT R93, R93, 0xffffffc0, RZ, 0xc0, !PT ;  /* 0xffffffc05d5d7812 */ /* 0x000fe400078ec0ff */
[----:B------:R-:W-:-:S04]  /*06e0*/  SHF.R.S32.HI R0, RZ, 0x5, R3 ;  /* 0x00000005ff007819 */ /* 0x000fc80000011403 */
[----:B--2---:R-:W-:-:S07]  /*06f0*/  LEA R91, R0, R97, 0x4 ;  /* 0x00000061005b7211 */ /* 0x004fce00078e20ff */
.L_x_9745:
[----:B------:R-:W-:Y:S01]  /*0700*/  BAR.SYNC.DEFER_BLOCKING 0x0 ;  /* 0x0000000000007b1d */ /* 0x000fe20000010000 */
[----:B0-----:R-:W-:Y:S02]  /*0710*/  MOV R2, UR24 ;  /* 0x0000001800027c02 */ /* 0x001fe40008000f00 */
[----:B------:R-:W-:Y:S02]  /*0720*/  MOV R3, UR25 ;  /* 0x0000001900037c02 */ /* 0x000fe40008000f00 */
[----:B------:R-:W-:-:S03]  /*0730*/  LOP3.LUT R13, R93, 0x1f, R126, 0xf8, !PT ;  /* 0x0000001f5d0d7812 */ /* 0x000fc600078ef87e */
[----:B------:R-:W0:Y:S02]  /*0740*/  LDC R28, c[0x0][0x21c] ;  /* 0x00008700ff1c7b82 */ /* 0x000e240000000800 */
[----:B------:R-:W-:-:S05]  /*0750*/  IMAD.WIDE R2, R13, 0x10, R2 ;  /* 0x000000100d027825 */ /* 0x000fca00078e0202 */
[----:B------:R-:W2:Y:S04]  /*0760*/  LDG.E.128 R20, desc[UR14][R2.64] ;  /* 0x0000000e02147981 */ /* 0x000ea8000c1e1d00 */
[----:B------:R-:W3:Y:S01]  /*0770*/  LDG.E.128 R24, desc[UR14][R2.64+0x200] ;  /* 0x0002000e02187981 */ /* 0x000ee2000c1e1d00 */
[----:B------:R-:W-:Y:S01]  /*0780*/  IADD3 R0, R93, R124, RZ ;  /* 0x0000007c5d007210 */ /* 0x000fe20007ffe0ff */
[----:B------:R-:W-:-:S03]  /*0790*/  IMAD.WIDE R16, R13, 0x10, R30 ;  /* 0x000000100d107825 */ /* 0x000fc600078e021e */
[C---:B------:R-:W-:Y:S02]  /*07a0*/  LEA R18, R0.reuse, R97, 0x4 ;  /* 0x0000006100127211 */ /* 0x040fe400078e20ff */
[----:B------:R-:W-:-:S04]  /*07b0*/  IADD3 R0, R0, R124, RZ ;  /* 0x0000007c00007210 */ /* 0x000fc80007ffe0ff */
[----:B------:R-:W-:Y:S01]  /*07c0*/  LEA R19, R0, R97, 0x4 ;  /* 0x0000006100137211 */ /* 0x000fe200078e20ff */
[----:B--2---:R1:W-:Y:S04]  /*07d0*/  STS.128 [R18], R20 ;  /* 0x0000001412007388 */ /* 0x0043e80000000c00 */
[----:B---3--:R2:W-:Y:S01]  /*07e0*/  STS.128 [R18+0x200], R24 ;  /* 0x0002001812007388 */ /* 0x0085e20000000c00 */
[----:B------:R-:W-:-:S03]  /*07f0*/  NOP ;  /* 0x0000000000007918 */ /* 0x000fc60000000000 */
[----:B------:R-:W3:Y:S04]  /*0800*/  LDS.128 R8, [R19] ;  /* 0x0000000013087984 */ /* 0x000ee80000000c00 */
[----:B------:R-:W-:Y:S01]  /*0810*/  LDS.128 R4, [R19+0x10] ;  /* 0x0000100013047984 */ /* 0x000fe20000000c00 */
[----:B------:R-:W-:Y:S06]  /*0820*/  BAR.SYNC.DEFER_BLOCKING 0x0 ;  /* 0x0000000000007b1d */ /* 0x000fec0000010000 */
[----:B------:R-:W4:Y:S04]  /*0830*/  LDG.E.128 R44, desc[UR14][R16.64] ;  /* 0x0000000e102c7981 */ /* 0x000f28000c1e1d00 */
[----:B------:R-:W2:Y:S01]  /*0840*/  LDG.E.128 R48, desc[UR14][R16.64+0x200] ;  /* 0x0002000e10307981 */ /* 0x000ea2000c1e1d00 */
[----:B------:R-:W-:-:S02]  /*0850*/  MOV R2, UR22 ;  /* 0x0000001600027c02 */ /* 0x000fc40008000f00 */
[----:B------:R-:W-:-:S03]  /*0860*/  MOV R3, UR23 ;  /* 0x0000001700037c02 */ /* 0x000fc60008000f00 */
[----:B------:R-:W-:Y:S01]  /*0870*/  IMAD.WIDE R2, R13, 0x10, R2 ;  /* 0x000000100d027825 */ /* 0x000fe200078e0202 */
[----:B----4-:R-:W-:Y:S04]  /*0880*/  STS.128 [R18], R44 ;  /* 0x0000002c12007388 */ /* 0x010fe80000000c00 */
[----:B--2---:R-:W-:Y:S01]  /*0890*/  STS.128 [R18+0x200], R48 ;  /* 0x0002003012007388 */ /* 0x004fe20000000c00 */
[----:B------:R-:W-:-:S03]  /*08a0*/  NOP ;  /* 0x0000000000007918 */ /* 0x000fc60000000000 */
[----:B------:R-:W2:Y:S04]  /*08b0*/  LDS.128 R40, [R19] ;  /* 0x0000000013287984 */ /* 0x000ea80000000c00 */
[----:B------:R-:W-:Y:S01]  /*08c0*/  LDS.128 R12, [R19+0x10] ;  /* 0x00001000130c7984 */ /* 0x000fe20000000c00 */
[----:B------:R-:W-:Y:S06]  /*08d0*/  BAR.SYNC.DEFER_BLOCKING 0x0 ;  /* 0x0000000000007b1d */ /* 0x000fec0000010000 */
[----:B-1----:R-:W4:Y:S04]  /*08e0*/  LDG.E.128 R20, desc[UR14][R2.64] ;  /* 0x0000000e02147981 */ /* 0x002f28000c1e1d00 */
[----:B------:R1:W4:Y:S01]  /*08f0*/  LDG.E.128 R24, desc[UR14][R2.64+0x200] ;  /* 0x0002000e02187981 */ /* 0x000322000c1e1d00 */
[--C-:B---3--:R-:W-:Y:S01]  /*0900*/  HADD2.F32 R16, -RZ, R8.reuse.H0_H0 ;  /* 0x20000008ff107230 */ /* 0x108fe20000004100 */
[----:B------:R-:W-:Y:S01]  /*0910*/  BSSY B0, `(.L_x_9681) ;  /* 0x0000055000007945 */ /* 0x000fe20003800000 */
[----:B------:R-:W-:Y:S01]  /*0920*/  HADD2.F32 R17, -RZ, R8.H1_H1 ;  /* 0x30000008ff117230 */ /* 0x000fe20000004100 */
[----:B0-----:R-:W-:Y:S01]  /*0930*/  ISETP.GE.AND P5, PT, R28, 0x1, PT ;  /* 0x000000011c00780c */ /* 0x001fe20003fa6270 */
[----:B--2---:R-:W-:-:S02]  /*0940*/  HADD2.F32 R122, -RZ, R40.H0_H0 ;  /* 0x20000028ff7a7230 */ /* 0x004fc40000004100 */
[----:B------:R-:W-:Y:S02]  /*0950*/  HADD2.F32 R114, -RZ, R42.H0_H0 ;  /* 0x2000002aff727230 */ /* 0x000fe40000004100 */
[----:B------:R-:W-:Y:S02]  /*0960*/  HADD2.F32 R40, -RZ, R40.H1_H1 ;  /* 0x30000028ff287230 */ /* 0x000fe40000004100 */
[--C-:B-----5:R-:W-:Y:S01]  /*0970*/  FADD.FTZ R122, R122, R101.reuse ;  /* 0x000000657a7a7221 */ /* 0x120fe20000010000 */
[----:B-1----:R-:W-:Y:S02]  /*0980*/  HADD2.F32 R2, -RZ, R9.H0_H0 ;  /* 0x20000009ff027230 */ /* 0x002fe40000004100 */
[--C-:B------:R-:W-:Y:S01]  /*0990*/  FADD.FTZ R114, R114, R101.reuse ;  /* 0x0000006572727221 */ /* 0x100fe20000010000 */
[--C-:B------:R-:W-:Y:S02]  /*09a0*/  HADD2.F32 R118, -RZ, R41.reuse.H0_H0 ;  /* 0x20000029ff767230 */ /* 0x100fe40000004100 */
[----:B------:R-:W-:Y:S01]  /*09b0*/  FADD.FTZ R120, R40, R101 ;  /* 0x0000006528787221 */ /* 0x000fe20000010000 */
[----:B------:R-:W-:Y:S01]  /*09c0*/  FSETP.GTU.FTZ.AND P4, PT, R122, 20, PT ;  /* 0x41a000007a00780b */ /* 0x000fe20003f9c000 */
[----:B------:R-:W-:Y:S01]  /*09d0*/  HADD2.F32 R116, -RZ, R41.H1_H1 ;  /* 0x30000029ff747230 */ /* 0x000fe20000004100 */
[----:B------:R-:W-:Y:S01]  /*09e0*/  FSETP.GTU.FTZ.AND P0, PT, R114, 20, PT ;  /* 0x41a000007200780b */ /* 0x000fe20003f1c000 */
[----:B------:R-:W-:-:S02]  /*09f0*/  HADD2.F32 R42, -RZ, R42.H1_H1 ;  /* 0x3000002aff2a7230 */ /* 0x000fc40000004100 */
[--C-:B------:R-:W-:Y:S01]  /*0a00*/  FADD.FTZ R118, R118, R101.reuse ;  /* 0x0000006576767221 */ /* 0x100fe20000010000 */
[--C-:B------:R-:W-:Y:S02]  /*0a10*/  HADD2.F32 R110, -RZ, R43.reuse.H0_H0 ;  /* 0x2000002bff6e7230 */ /* 0x100fe40000004100 */
[--C-:B------:R-:W-:Y:S01]  /*0a20*/  FADD.FTZ R116, R116, R101.reuse ;  /* 0x0000006574747221 */ /* 0x100fe20000010000 */
[----:B------:R-:W-:Y:S01]  /*0a30*/  FSETP.GTU.FTZ.AND P3, PT, R120, 20, PT ;  /* 0x41a000007800780b */ /* 0x000fe20003f7c000 */
[--C-:B------:R-:W-:Y:S01]  /*0a40*/  FADD.FTZ R112, R42, R101.reuse ;  /* 0x000000652a707221 */ /* 0x100fe20000010000 */
[----:B------:R-:W-:Y:S01]  /*0a50*/  FSETP.GTU.FTZ.AND P2, PT, R118, 20, PT ;  /* 0x41a000007600780b */ /* 0x000fe20003f5c000 */
[----:B------:R-:W-:Y:S01]  /*0a60*/  HADD2.F32 R108, -RZ, R43.H1_H1 ;  /* 0x3000002bff6c7230 */ /* 0x000fe20000004100 */
[----:B------:R-:W-:Y:S01]  /*0a70*/  FSETP.GTU.FTZ.AND P1, PT, R116, 20, PT ;  /* 0x41a000007400780b */ /* 0x000fe20003f3c000 */
[----:B------:R-:W-:Y:S01]  /*0a80*/  FADD.FTZ R110, R110, R101 ;  /* 0x000000656e6e7221 */ /* 0x000fe20000010000 */
[----:B------:R-:W-:Y:S01]  /*0a90*/  FSETP.GTU.FTZ.AND P6, PT, R112, 20, PT ;  /* 0x41a000007000780b */ /* 0x000fe20003fdc000 */
[----:B----4-:R0:W-:Y:S04]  /*0aa0*/  STS.128 [R18], R20 ;  /* 0x0000001412007388 */ /* 0x0101e80000000c00 */
[----:B------:R1:W-:Y:S01]  /*0ab0*/  STS.128 [R18+0x200], R24 ;  /* 0x0002001812007388 */ /* 0x0003e20000000c00 */
[----:B------:R-:W-:-:S03]  /*0ac0*/  NOP ;  /* 0x0000000000007918 */ /* 0x000fc60000000000 */
[----:B------:R-:W2:Y:S01]  /*0ad0*/  LDS.128 R52, [R19] ;  /* 0x0000000013347984 */ /* 0x000ea20000000c00 */
[----:B0-----:R-:W-:Y:S02]  /*0ae0*/  HADD2.F32 R20, -RZ, R9.H1_H1 ;  /* 0x30000009ff147230 */ /* 0x001fe40000004100 */
[----:B------:R-:W-:Y:S02]  /*0af0*/  HADD2.F32 R21, -RZ, R10.H1_H1 ;  /* 0x3000000aff157230 */ /* 0x000fe40000004100 */
[----:B------:R-:W-:Y:S02]  /*0b00*/  HADD2.F32 R23, -RZ, R11.H0_H0 ;  /* 0x2000000bff177230 */ /* 0x000fe40000004100 */
[----:B-1----:R-:W-:Y:S02]  /*0b10*/  HADD2.F32 R27, -RZ, R4.H0_H0 ;  /* 0x20000004ff1b7230 */ /* 0x002fe40000004100 */
[--C-:B--2---:R-:W-:Y:S02]  /*0b20*/  HADD2.F32 R0, -RZ, R52.reuse.H0_H0 ;  /* 0x20000034ff007230 */ /* 0x104fe40000004100 */
[----:B------:R-:W-:-:S02]  /*0b30*/  HADD2.F32 R58, -RZ, R52.H1_H1 ;  /* 0x30000034ff3a7230 */ /* 0x000fc40000004100 */
[--C-:B------:R-:W-:Y:S02]  /*0b40*/  HADD2.F32 R22, -RZ, R53.reuse.H0_H0 ;  /* 0x20000035ff167230 */ /* 0x100fe40000004100 */
[----:B------:R-:W-:Y:S01]  /*0b50*/  FFMA.FTZ R99, R0, R16, R99 ;  /* 0x0000001000637223 */ /* 0x000fe20000010063 */
[----:B------:R-:W-:Y:S02]  /*0b60*/  HADD2.F32 R56, -RZ, R53.H1_H1 ;  /* 0x30000035ff387230 */ /* 0x000fe40000004100 */
[--C-:B------:R-:W-:Y:S02]  /*0b70*/  HADD2.F32 R24, -RZ, R54.reuse.H0_H0 ;  /* 0x20000036ff187230 */ /* 0x100fe40000004100 */
[----:B------:R-:W-:Y:S01]  /*0b80*/  FFMA.FTZ R17, R58, R17, R99 ;  /* 0x000000113a117223 */ /* 0x000fe20000010063 */
[----:B------:R-:W-:-:S03]  /*0b90*/  HADD2.F32 R54, -RZ, R54.H1_H1 ;  /* 0x30000036ff367230 */ /* 0x000fc60000004100 */
[----:B------:R-:W-:Y:S01]  /*0ba0*/  FFMA.FTZ R3, R22, R2, R17 ;  /* 0x0000000216037223 */ /* 0x000fe20000010011 */
[----:B------:R-:W-:Y:S01]  /*0bb0*/  HADD2.F32 R2, -RZ, R10.H0_H0 ;  /* 0x2000000aff027230 */ /* 0x000fe20000004100 */
[----:B------:R-:W0:Y:S02]  /*0bc0*/  LDS.128 R16, [R19+0x10] ;  /* 0x0000100013107984 */ /* 0x000e240000000c00 */
[----:B------:R-:W-:Y:S01]  /*0bd0*/  FFMA.FTZ R3, R56, R20, R3 ;  /* 0x0000001438037223 */ /* 0x000fe20000010003 */
[----:B------:R-:W-:-:S03]  /*0be0*/  HADD2.F32 R20, -RZ, R55.H0_H0 ;  /* 0x20000037ff147230 */ /* 0x000fc60000004100 */
[----:B------:R-:W-:Y:S01]  /*0bf0*/  FFMA.FTZ R3, R24, R2, R3 ;  /* 0x0000000218037223 */ /* 0x000fe20000010003 */
[----:B------:R-:W-:-:S03]  /*0c00*/  HADD2.F32 R2, -RZ, R55.H1_H1 ;  /* 0x30000037ff027230 */ /* 0x000fc60000004100 */
[----:B------:R-:W-:Y:S01]  /*0c10*/  FFMA.FTZ R3, R54, R21, R3 ;  /* 0x0000001536037223 */ /* 0x000fe20000010003 */
[----:B------:R-:W-:-:S03]  /*0c20*/  HADD2.F32 R21, -RZ, R11.H1_H1 ;  /* 0x3000000bff157230 */ /* 0x000fc60000004100 */
[----:B------:R-:W-:-:S04]  /*0c30*/  FFMA.FTZ R3, R20, R23, R3 ;  /* 0x0000001714037223 */ /* 0x000fc80000010003 */
[----:B------:R-:W-:Y:S01]  /*0c40*/  FFMA.FTZ R25, R2, R21, R3 ;  /* 0x0000001502197223 */ /* 0x000fe20000010003 */
[----:B0-----:R-:W-:Y:S01]  /*0c50*/  HADD2.F32 R50, -RZ, R16.H0_H0 ;  /* 0x20000010ff327230 */ /* 0x001fe20000004100 */
        /* <DEDUP_REMOVED lines=32> */
.L_x_9682:
[----:B------:R-:W-:Y:S05]  /*0e60*/  BSYNC B0 ;  /* 0x0000000000007941 */ /* 0x000fea0003800000 */
.L_x_9681:
[----:B------:R-:W-:Y:S01]  /*0e70*/  BSSY B0, `(.L_x_9683) ;  /* 0x0000027000007945 */ /* 0x000fe20003800000 */
[----:B------:R-:W-:Y:S01]  /*0e80*/  FFMA.FTZ R25, R50, R27, R25 ;  /* 0x0000001b32197223 */ /* 0x000fe20000010019 */
[----:B------:R-:W-:Y:S01]  /*0e90*/  FSETP.GTU.FTZ.AND P4, PT, R110, 20, PT ;  /* 0x41a000006e00780b */ /* 0x000fe20003f9c000 */
[----:B------:R-:W-:Y:S02]  /*0ea0*/  HADD2.F32 R27, -RZ, R4.H1_H1 ;  /* 0x30000004ff1b7230 */ /* 0x000fe40000004100 */
[----:B------:R-:W-:Y:S01]  /*0eb0*/  FADD.FTZ R108, R108, R101 ;  /* 0x000000656c6c7221 */ /* 0x000fe20000010000 */
        /* <DEDUP_REMOVED lines=34> */
.L_x_9684:
[----:B------:R-:W-:Y:S05]  /*10e0*/  BSYNC B0 ;  /* 0x0000000000007941 */ /* 0x000fea0003800000 */
.L_x_9683:
[----:B------:R-:W-:Y:S01]  /*10f0*/  BSSY B0, `(.L_x_9685) ;  /* 0x0000027000007945 */ /* 0x000fe20003800000 */
[----:B------:R-:W-:Y:S01]  /*1100*/  FSETP.GTU.FTZ.AND P3, PT, R108, 20, PT ;  /* 0x41a000006c00780b */ /* 0x000fe20003f7c000 */
[----:B------:R-:W-:Y:S01]  /*1110*/  FFMA.FTZ R25, R16, R27, R25 ;  /* 0x0000001b10197223 */ /* 0x000fe20000010019 */
[----:B------:R-:W-:Y:S02]  /*1120*/  HADD2.F32 R23, -RZ, R5.H0_H0 ;  /* 0x20000005ff177230 */ /* 0x000fe40000004100 */
[----:B------:R-:W-:Y:S01]  /*1130*/  FADD.FTZ R106, R106, R101 ;  /* 0x000000656a6a7221 */ /* 0x000fe20000010000 */
        /* <DEDUP_REMOVED lines=34> */
.L_x_9686:
[----:B------:R-:W-:Y:S05]  /*1360*/  BSYNC B0 ;  /* 0x0000000000007941 */ /* 0x000fea0003800000 */
.L_x_9685:
        /* <DEDUP_REMOVED lines=39> */
.L_x_9688:
[----:B------:R-:W-:Y:S05]  /*15e0*/  BSYNC B0 ;  /* 0x0000000000007941 */ /* 0x000fea0003800000 */
.L_x_9687:
        /* <DEDUP_REMOVED lines=39> */
.L_x_9690:
[----:B------:R-:W-:Y:S05]  /*1860*/  BSYNC B0 ;  /* 0x0000000000007941 */ /* 0x000fea0003800000 */
.L_x_9689:
        /* <DEDUP_REMOVED lines=39> */
.L_x_9692:
[----:B------:R-:W-:Y:S05]  /*1ae0*/  BSYNC B0 ;  /* 0x0000000000007941 */ /* 0x000fea0003800000 */
.L_x_9691:
        /* <DEDUP_REMOVED lines=39> */
.L_x_9694:
[----:B------:R-:W-:Y:S05]  /*1d60*/  BSYNC B0 ;  /* 0x0000000000007941 */ /* 0x000fea0003800000 */
.L_x_9693:
[----:B------:R-:W-:Y:S01]  /*1d70*/  BSSY B0, `(.L_x_9695) ;  /* 0x0000028000007945 */ /* 0x000fe20003800000 */
[----:B------:R-:W-:Y:S01]  /*1d80*/  FSETP.GTU.FTZ.AND P4, PT, R98, 20, PT ;  /* 0x41a000006200780b */ /* 0x000fe20003f9c000 */
[--C-:B------:R-:W-:Y:S02]  /*1d90*/  HADD2.F32 R90, -RZ, R15.reuse.H0_H0 ;  /* 0x2000000fff5a7230 */ /* 0x100fe40000004100 */
[----:B------:R-:W-:Y:S01]  /*1da0*/  FFMA.FTZ R17, R44, R17, R21 ;  /* 0x000000112c117223 */ /* 0x000fe20000010015 */
[----:B------:R-:W-:Y:S02]  /*1db0*/  HADD2.F32 R82, -RZ, R15.H1_H1 ;  /* 0x3000000fff527230 */ /* 0x000fe40000004100 */
[----:B------:R-:W-:Y:S01]  /*1dc0*/  FADD.FTZ R96, R96, R101 ;  /* 0x0000006560607221 */ /* 0x000fe20000010000 */
        /* <DEDUP_REMOVED lines=34> */
.L_x_9696:
[----:B------:R-:W-:Y:S05]  /*1ff0*/  BSYNC B0 ;  /* 0x0000000000007941 */ /* 0x000fea0003800000 */
.L_x_9695:
[----:B------:R-:W-:Y:S01]  /*2000*/  BSSY B0, `(.L_x_9697) ;  /* 0x0000028000007945 */ /* 0x000fe20003800000 */
[----:B------:R-:W-:Y:S01]  /*2010*/  HFMA2.MMA R94, -RZ, RZ, 0, 0 ;  /* 0x00000000ff5e7435 */ /* 0x000fe200000001ff */
[----:B------:R-:W-:Y:S01]  /*2020*/  FSETP.GTU.FTZ.AND P3, PT, R96, 20, PT ;  /* 0x41a000006000780b */ /* 0x000fe20003f7c000 */
[----:B------:R-:W-:Y:S01]  /*2030*/  HFMA2.MMA R92, -RZ, RZ, 0, 0 ;  /* 0x00000000ff5c7435 */ /* 0x000fe200000001ff */
[----:B------:R-:W-:Y:S01]  /*2040*/  FFMA.FTZ R99, R14, R99, R17 ;  /* 0x000000630e637223 */ /* 0x000fe20000010011 */
[----:B------:R-:W-:Y:S01]  /*2050*/  MOV R89, RZ ;  /* 0x000000ff00597202 */ /* 0x000fe20000000f00 */
[----:B------:R-:W-:Y:S01]  /*2060*/  FADD.FTZ R90, R90, R101 ;  /* 0x000000655a5a7221 */ /* 0x000fe20000010000 */
[----:B------:R-:W-:Y:S01]  /*2070*/  MOV R87, RZ ;  /* 0x000000ff00577202 */ /* 0x000fe20000000f00 */
        /* <DEDUP_REMOVED lines=32> */
.L_x_9698:
[----:B------:R-:W-:Y:S05]  /*2280*/  BSYNC B0 ;  /* 0x0000000000007941 */ /* 0x000fea0003800000 */
.L_x_9697:
[----:B------:R-:W-:Y:S01]  /*2290*/  BSSY B0, `(.L_x_9699) ;  /* 0x0000027000007945 */ /* 0x000fe20003800000 */
[----:B------:R-:W-:Y:S01]  /*22a0*/  HFMA2.MMA R88, -RZ, RZ, 0, 0 ;  /* 0x00000000ff587435 */ /* 0x000fe200000001ff */
[----:B------:R-:W-:Y:S01]  /*22b0*/  FSETP.GTU.FTZ.AND P2, PT, R90, 20, PT ;  /* 0x41a000005a00780b */ /* 0x000fe20003f5c000 */
[----:B------:R-:W-:Y:S01]  /*22c0*/  HFMA2.MMA R83, -RZ, RZ, 0, 0 ;  /* 0x00000000ff537435 */ /* 0x000fe200000001ff */
[----:B------:R-:W-:Y:S02]  /*22d0*/  CS2R R84, SRZ ;  /* 0x0000000000547805 */ /* 0x000fe4000001ff00 */
[----:B------:R-:W-:Y:S01]  /*22e0*/  MOV R86, RZ ;  /* 0x000000ff00567202 */ /* 0x000fe20000000f00 */
[----:B------:R-:W-:Y:S01]  /*22f0*/  FADD.FTZ R82, R82, R101 ;  /* 0x0000006552527221 */ /* 0x000fe20000010000 */
        /* <DEDUP_REMOVED lines=32> */
.L_x_9700:
[----:B------:R-:W-:Y:S05]  /*2500*/  BSYNC B0 ;  /* 0x0000000000007941 */ /* 0x000fea0003800000 */
.L_x_9699:
        /* <DEDUP_REMOVED lines=37> */
.L_x_9702:
[----:B------:R-:W-:Y:S05]  /*2760*/  BSYNC B0 ;  /* 0x0000000000007941 */ /* 0x000fea0003800000 */
.L_x_9701:
        /* <DEDUP_REMOVED lines=33> */
.L_x_9704:
[----:B------:R-:W-:Y:S05]  /*2980*/  BSYNC B0 ;  /* 0x0000000000007941 */ /* 0x000fea0003800000 */
.L_x_9703:
        /* <DEDUP_REMOVED lines=33> */
.L_x_9706:
[----:B------:R-:W-:Y:S05]  /*2ba0*/  BSYNC B0 ;  /* 0x0000000000007941 */ /* 0x000fea0003800000 */
.L_x_9705:
        /* <DEDUP_REMOVED lines=33> */
.L_x_9708:
[----:B------:R-:W-:Y:S05]  /*2dc0*/  BSYNC B0 ;  /* 0x0000000000007941 */ /* 0x000fea0003800000 */
.L_x_9707:
        /* <DEDUP_REMOVED lines=33> */
.L_x_9710:
[----:B------:R-:W-:Y:S05]  /*2fe0*/  BSYNC B0 ;  /* 0x0000000000007941 */ /* 0x000fea0003800000 */
.L_x_9709:
        /* <DEDUP_REMOVED lines=33> */
.L_x_9712:
[----:B------:R-:W-:Y:S05]  /*3200*/  BSYNC B0 ;  /* 0x0000000000007941 */ /* 0x000fea0003800000 */
.L_x_9711:
[----:B------:R-:W-:Y:S01]  /*3210*/  BAR.SYNC.DEFER_BLOCKING 0x0 ;  /* 0x0000000000007b1d */ /* 0x000fe20000010000 */
[----:B------:R-:W-:Y:S01]  /*3220*/  HFMA2.MMA R75, -RZ, RZ, 0, 0 ;  /* 0x00000000ff4b7435 */ /* 0x000fe200000001ff */
        /* <DEDUP_REMOVED lines=16> */
[----:B------:R-:W-:Y:S06]  /*3330*/  @!P5 BRA `(.L_x_9713) ;  /* 0x0000005c00a0d947 */ /* 0x000fec0003800000 */
[----:B------:R-:W-:Y:S01]  /*3340*/  FADD.FTZ R55, R24, R24 ;  /* 0x0000001818377221 */ /* 0x000fe20000010000 */
        /* <DEDUP_REMOVED lines=18> */
[----:B------:R-:W-:Y:S01]  /*3470*/  MOV R42, RZ ;  /* 0x000000ff002a7202 */ /* 0x000fe20000000f00 */
[----:B------:R-:W-:Y:S01]  /*3480*/  ULDC UR26, c[0x0][0x224] ;  /* 0x00008900001a7ab9 */ /* 0x000fe20000000800 */
[----:B------:R-:W-:Y:S01]  /*3490*/  MOV R94, RZ ;  /* 0x000000ff005e7202 */ /* 0x000fe20000000f00 */
[----:B------:R-:W-:Y:S01]  /*34a0*/  ULDC UR27, c[0x0][0x21c] ;  /* 0x00008700001b7ab9 */ /* 0x000fe20000000800 */
[----:B------:R-:W-:Y:S01]  /*34b0*/  ULDC.64 UR6, c[0x0][0x270] ;  /* 0x00009c0000067ab9 */ /* 0x000fe20000000a00 */
[----:B------:R-:W-:Y:S01]  /*34c0*/  ULDC.64 UR8, c[0x0][0x268] ;  /* 0x00009a0000087ab9 */ /* 0x000fe20000000a00 */
[----:B------:R-:W3:Y:S01]  /*34d0*/  LDC.64 R24, c[0x0][0x2d0] ;  /* 0x0000b400ff187b82 */ /* 0x000ee20000000a00 */
[----:B------:R-:W-:Y:S01]  /*34e0*/  ULDC.64 UR10, c[0x0][0x250] ;  /* 0x00009400000a7ab9 */ /* 0x000fe20000000a00 */
[----:B------:R-:W-:Y:S01]  /*34f0*/  ULDC.64 UR12, c[0x0][0x248] ;  /* 0x00009200000c7ab9 */ /* 0x000fe20000000a00 */
[----:B------:R-:W-:Y:S01]  /*3500*/  ULDC.64 UR18, c[0x0][0x230] ;  /* 0x00008c0000127ab9 */ /* 0x000fe20000000a00 */
[----:B------:R-:W-:-:S05]  /*3510*/  ULDC.64 UR20, c[0x0][0x238] ;  /* 0x00008e0000147ab9 */ /* 0x000fca0000000a00 */
.L_x_9744:
        /* <DEDUP_REMOVED lines=10> */
[----:B------:R-:W-:-:S06]  /*35c0*/  LEA.HI.X R39, R2, R25, R3, 0x3, P0 ;  /* 0x0000001902277211 */ /* 0x000fcc00000f1c03 */
[----:B------:R-:W3:Y:S01]  /*35d0*/  LDG.E.64 R38, desc[UR14][R38.64] ;  /* 0x0000000e26267981 */ /* 0x000ee2000c1e1b00 */
[C---:B------:R-:W-:Y:S02]  /*35e0*/  IMAD R16, R130.reuse, UR12, RZ ;  /* 0x0000000c82107c24 */ /* 0x040fe4000f8e02ff */
[----:B------:R-:W-:Y:S02]  /*35f0*/  IMAD R18, R130, UR8, RZ ;  /* 0x0000000882127c24 */ /* 0x000fe4000f8e02ff */
[----:B------:R-:W-:-:S04]  /*3600*/  IMAD.WIDE.U32 R2, R105, UR12, RZ ;  /* 0x0000000c69027c25 */ /* 0x000fc8000f8e00ff */
[C---:B------:R-:W-:Y:S02]  /*3610*/  IMAD R15, R105.reuse, UR13, R16 ;  /* 0x0000000d690f7c24 */ /* 0x040fe4000f8e0210 */
[----:B------:R-:W-:-:S03]  /*3620*/  IMAD.WIDE.U32 R12, R105, UR8, RZ ;  /* 0x00000008690c7c25 */ /* 0x000fc6000f8e00ff */
[----:B------:R-:W-:Y:S01]  /*3630*/  IADD3 R3, R3, R15, RZ ;  /* 0x0000000f03037210 */ /* 0x000fe20007ffe0ff */
[----:B------:R-:W-:Y:S02]  /*3640*/  IMAD R17, R105, UR9, R18 ;  /* 0x0000000969117c24 */ /* 0x000fe4000f8e0212 */
[C---:B------:R-:W-:Y:S02]  /*3650*/  IMAD R15, R14.reuse, UR10, RZ ;  /* 0x0000000a0e0f7c24 */ /* 0x040fe4000f8e02ff */
[----:B------:R-:W-:Y:S01]  /*3660*/  IMAD R19, R14, UR6, RZ ;  /* 0x000000060e137c24 */ /* 0x000fe2000f8e02ff */
[----:B------:R-:W-:Y:S01]  /*3670*/  IADD3 R13, R13, R17, RZ ;  /* 0x000000110d0d7210 */ /* 0x000fe20007ffe0ff */
[C---:B------:R-:W-:Y:S02]  /*3680*/  IMAD R17, R42.reuse, UR11, R15 ;  /* 0x0000000b2a117c24 */ /* 0x040fe4000f8e020f */
[----:B------:R-:W-:-:S04]  /*3690*/  IMAD.WIDE.U32 R2, R42, UR10, R2 ;  /* 0x0000000a2a027c25 */ /* 0x000fc8000f8e0002 */
[C---:B------:R-:W-:Y:S02]  /*36a0*/  IMAD R19, R42.reuse, UR7, R19 ;  /* 0x000000072a137c24 */ /* 0x040fe4000f8e0213 */
[----:B------:R-:W-:Y:S01]  /*36b0*/  IMAD.WIDE.U32 R14, R42, UR6, R12 ;  /* 0x000000062a0e7c25 */ /* 0x000fe2000f8e000c */
[----:B------:R-:W-:Y:S02]  /*36c0*/  IADD3 R13, R3, R17, RZ ;  /* 0x00000011030d7210 */ /* 0x000fe40007ffe0ff */
[----:B--2---:R-:W-:Y:S02]  /*36d0*/  LEA R12, P0, R2, R26, 0x3 ;  /* 0x0000001a020c7211 */ /* 0x004fe400078018ff */
[----:B------:R-:W-:Y:S02]  /*36e0*/  IADD3 R3, R15, R19, RZ ;  /* 0x000000130f037210 */ /* 0x000fe40007ffe0ff */
[----:B-1----:R-:W-:Y:S02]  /*36f0*/  LEA R16, P1, R14, R28, 0x3 ;  /* 0x0000001c0e107211 */ /* 0x002fe400078218ff */
[----:B------:R-:W-:-:S02]  /*3700*/  LEA.HI.X R13, R2, R27, R13, 0x3, P0 ;  /* 0x0000001b020d7211 */ /* 0x000fc400000f1c0d */
[----:B------:R-:W-:-:S03]  /*3710*/  LEA.HI.X R17, R14, R29, R3, 0x3, P1 ;  /* 0x0000001d0e117211 */ /* 0x000fc600008f1c03 */
[----:B------:R1:W2:Y:S04]  /*3720*/  LDG.E.64 R2, desc[UR14][R12.64] ;  /* 0x0000000e0c027981 */ /* 0x0002a8000c1e1b00 */
[----:B------:R-:W2:Y:S01]  /*3730*/  LDG.E.64 R16, desc[UR14][R16.64] ;  /* 0x0000000e10107981 */ /* 0x000ea2000c1e1b00 */
[C---:B------:R-:W-:Y:S02]  /*3740*/  LOP3.LUT P0, RZ, R126.reuse, 0x1f, RZ, 0xc0, !PT ;  /* 0x0000001f7eff7812 */ /* 0x040fe4000780c0ff */
[----:B------:R-:W-:Y:S02]  /*3750*/  ISETP.NE.AND P1, PT, R126, RZ, PT ;  /* 0x000000ff7e00720c */ /* 0x000fe40003f25270 */
[----:B------:R-:W-:-:S13]  /*3760*/  ISETP.LT.OR P2, PT, R95, 0x2, P0 ;  /* 0x000000025f00780c */ /* 0x000fda0000741670 */
[----:B------:R-:W4:Y:S01]  /*3770*/  @!P2 LDC R40, c[0x0][0x21c] ;  /* 0x00008700ff28ab82 */ /* 0x000f220000000800 */
[----:B------:R-:W-:-:S05]  /*3780*/  HADD2.F32 R129, -RZ, R9.H1_H1 ;  /* 0x30000009ff817230 */ /* 0x000fca0000004100 */
[----:B------:R-:W-:Y:S01]  /*3790*/  FMUL.FTZ R218, R129, R116 ;  /* 0x0000007481da7220 */ /* 0x000fe20000410000 */
[----:B---3--:R-:W-:Y:S01]  /*37a0*/  FMUL.FTZ R19, R38, 1.4426950216293334961 ;  /* 0x3fb8aa3b26137820 */ /* 0x008fe20000410000 */
[C---:B-1----:R-:W-:Y:S01]  /*37b0*/  FMUL.FTZ R13, R39.reuse, R118 ;  /* 0x00000076270d7220 */ /* 0x042fe20000410000 */
[C---:B------:R-:W-:Y:S01]  /*37c0*/  FMUL.FTZ R18, R39.reuse, R120 ;  /* 0x0000007827127220 */ /* 0x040fe20000410000 */
[----:B------:R-:W-:Y:S01]  /*37d0*/  FMUL.FTZ R14, R39, R122 ;  /* 0x0000007a270e7220 */ /* 0x000fe20000410000 */
[----:B------:R-:W-:Y:S01]  /*37e0*/  FMUL.FTZ R12, R19, R120 ;  /* 0x00000078130c7220 */ /* 0x000fe20000410000 */
[----:B------:R-:W-:Y:S01]  /*37f0*/  FMUL.RZ R22, R13, 0.15915493667125701904 ;  /* 0x3e22f9830d167820 */ /* 0x000fe2000040c000 */
[----:B------:R-:W-:Y:S01]  /*3800*/  FMUL.RZ R21, R18, 0.15915493667125701904 ;  /* 0x3e22f98312157820 */ /* 0x000fe2000040c000 */
[C---:B------:R-:W-:Y:S01]  /*3810*/  FMUL.FTZ R13, R19.reuse, R118 ;  /* 0x00000076130d7220 */ /* 0x040fe20000410000 */
[----:B------:R1:W-:Y:S01]  /*3820*/  MUFU.EX2 R142, R12 ;  /* 0x0000000c008e7308 */ /* 0x0003e20000000800 */
[----:B------:R-:W-:Y:S01]  /*3830*/  FMUL.RZ R20, R14, 0.15915493667125701904 ;  /* 0x3e22f9830e147820 */ /* 0x000fe2000040c000 */
[----:B------:R-:W-:Y:S01]  /*3840*/  FMUL.FTZ R14, R19, R122 ;  /* 0x0000007a130e7220 */ /* 0x000fe20000410000 */
[----:B------:R-:W-:-:S05]  /*3850*/  FMUL.FTZ R18, R39, R116 ;  /* 0x0000007427127220 */ /* 0x000fca0000410000 */
[----:B------:R-:W-:Y:S01]  /*3860*/  MUFU.SIN R23, R21 ;  /* 0x0000001500177308 */ /* 0x000fe20000000400 */
[----:B-1----:R-:W-:-:S07]  /*3870*/  FMUL.FTZ R12, R39, R114 ;  /* 0x00000072270c7220 */ /* 0x002fce0000410000 */
[----:B------:R1:W3:Y:S08]  /*3880*/  MUFU.COS R143, R21 ;  /* 0x00000015008f7308 */ /* 0x0002f00000000000 */
[----:B------:R0:W-:Y:S01]  /*3890*/  MUFU.EX2 R140, R13 ;  /* 0x0000000d008c7308 */ /* 0x0001e20000000800 */
[----:B-1----:R-:W-:Y:S01]  /*38a0*/  FMUL.RZ R21, R12, 0.15915493667125701904 ;  /* 0x3e22f9830c157820 */ /* 0x002fe2000040c000 */
[----:B------:R-:W-:-:S06]  /*38b0*/  FMUL.FTZ R12, R19, R114 ;  /* 0x00000072130c7220 */ /* 0x000fcc0000410000 */
[----:B------:R-:W-:Y:S01]  /*38c0*/  MUFU.SIN R107, R22 ;  /* 0x00000016006b7308 */ /* 0x000fe20000000400 */
[----:B0-----:R-:W-:-:S07]  /*38d0*/  FMUL.FTZ R13, R39, R112 ;  /* 0x00000070270d7220 */ /* 0x001fce0000410000 */
[----:B------:R0:W-:Y:S08]  /*38e0*/  MUFU.COS R141, R22 ;  /* 0x00000016008d7308 */ /* 0x0001f00000000000 */
[----:B------:R1:W-:Y:S01]  /*38f0*/  MUFU.EX2 R136, R12 ;  /* 0x0000000c00887308 */ /* 0x0003e20000000800 */
[----:B0-----:R-:W-:Y:S01]  /*3900*/  FMUL.RZ R22, R13, 0.15915493667125701904 ;  /* 0x3e22f9830d167820 */ /* 0x001fe2000040c000 */
[----:B------:R-:W-:-:S04]  /*3910*/  FMUL.FTZ R13, R39, R110 ;  /* 0x0000006e270d7220 */ /* 0x000fc80000410000 */
[----:B------:R-:W-:Y:S02]  /*3920*/  FMUL.RZ R117, R13, 0.15915493667125701904 ;  /* 0x3e22f9830d757820 */ /* 0x000fe4000040c000 */
[----:B------:R-:W-:Y:S01]  /*3930*/  MUFU.SIN R41, R20 ;  /* 0x0000001400297308 */ /* 0x000fe20000000400 */
[----:B-1----:R-:W-:-:S04]  /*3940*/  IADD3 R12, R95, -0x1, RZ ;  /* 0xffffffff5f0c7810 */ /* 0x002fc80007ffe0ff */
[----:B------:R-:W-:-:S03]  /*3950*/  LEA.HI R13, R12, R12, RZ, 0x1 ;  /* 0x0000000c0c0d7211 */ /* 0x000fc600078f08ff */
[----:B------:R0:W-:Y:S01]  /*3960*/  MUFU.COS R15, R20 ;  /* 0x00000014000f7308 */ /* 0x0001e20000000000 */
[----:B------:R-:W-:-:S04]  /*3970*/  LOP3.LUT R13, R13, 0xfffffe, RZ, 0xc0, !PT ;  /* 0x00fffffe0d0d7812 */ /* 0x000fc800078ec0ff */
[----:B------:R-:W-:-:S03]  /*3980*/  IADD3 R13, R12, -R13, RZ ;  /* 0x8000000d0c0d7210 */ /* 0x000fc60007ffe0ff */
[----:B------:R-:W1:Y:S01]  /*3990*/  MUFU.EX2 R14, R14 ;  /* 0x0000000e000e7308 */ /* 0x000e620000000800 */
[----:B0-----:R-:W-:Y:S01]  /*39a0*/  FMUL.RZ R20, R18, 0.15915493667125701904 ;  /* 0x3e22f98312147820 */ /* 0x001fe2000040c000 */
[----:B------:R-:W-:Y:S01]  /*39b0*/  FMUL.FTZ R18, R19, R116 ;  /* 0x0000007413127220 */ /* 0x000fe20000410000 */
[----:B------:R-:W-:Y:S01]  /*39c0*/  FMUL.FTZ R119, R39, R106 ;  /* 0x0000006a27777220 */ /* 0x000fe20000410000 */
[----:B--2---:R-:W-:Y:S01]  /*39d0*/  FMUL.FTZ R183, R3, R17 ;  /* 0x0000001103b77220 */ /* 0x004fe20000410000 */
[----:B---3--:R-:W-:Y:S01]  /*39e0*/  FMUL.FTZ R143, R142, R143 ;  /* 0x0000008f8e8f7220 */ /* 0x008fe20000410000 */
[----:B------:R-:W-:Y:S02]  /*39f0*/  FMUL.FTZ R12, R39, R108 ;  /* 0x0000006c270c7220 */ /* 0x000fe40000410000 */
[----:B------:R-:W-:Y:S08]  /*3a00*/  MUFU.SIN R111, R21 ;  /* 0x00000015006f7308 */ /* 0x000ff00000000400 */
[----:B------:R0:W2:Y:S01]  /*3a10*/  MUFU.COS R137, R21 ;  /* 0x0000001500897308 */ /* 0x0000a20000000000 */
[----:B-1----:R-:W-:-:S07]  /*3a20*/  FMUL.FTZ R41, R14, R41 ;  /* 0x000000290e297220 */ /* 0x002fce0000410000 */
[----:B------:R1:W-:Y:S01]  /*3a30*/  MUFU.EX2 R138, R18 ;  /* 0x00000012008a7308 */ /* 0x0003e20000000800 */
[----:B0-----:R-:W-:-:S07]  /*3a40*/  @!P2 IADD3 R21, R95, -0x2, RZ ;  /* 0xfffffffe5f15a810 */ /* 0x001fce0007ffe0ff */
[----:B------:R-:W0:Y:S01]  /*3a50*/  MUFU.COS R139, R20 ;  /* 0x00000014008b7308 */ /* 0x000e220000000000 */
[----:B-1----:R-:W-:Y:S01]  /*3a60*/  IADD3 R18, R126, 0x200, RZ ;  /* 0x000002007e127810 */ /* 0x002fe20007ffe0ff */
[----:B----4-:R-:W-:Y:S01]  /*3a70*/  @!P2 IMAD R21, R21, R40, R42 ;  /* 0x000000281515a224 */ /* 0x010fe200078e022a */
[----:B------:R-:W-:Y:S01]  /*3a80*/  @!P1 LEA R18, R13, R42, 0x8 ;  /* 0x0000002a0d129211 */ /* 0x000fe200078e40ff */
[----:B------:R-:W-:-:S04]  /*3a90*/  FMUL.FTZ R40, R14, R15 ;  /* 0x0000000f0e287220 */ /* 0x000fc80000410000 */
[----:B------:R1:W3:Y:S01]  /*3aa0*/  MUFU.SIN R109, R20 ;  /* 0x00000014006d7308 */ /* 0x0002e20000000400 */
[----:B------:R-:W-:Y:S01]  /*3ab0*/  LEA R18, R18, R97, 0x3 ;  /* 0x0000006112127211 */ /* 0x000fe200078e18ff */
[----:B------:R-:W-:Y:S01]  /*3ac0*/  FMUL.RZ R123, R119, 0.15915493667125701904 ;  /* 0x3e22f983777b7820 */ /* 0x000fe2000040c000 */
[----:B--2---:R-:W-:Y:S01]  /*3ad0*/  FMUL.FTZ R137, R136, R137 ;  /* 0x0000008988897220 */ /* 0x004fe20000410000 */
[----:B------:R-:W-:Y:S01]  /*3ae0*/  FMUL.FTZ R142, R142, R23 ;  /* 0x000000178e8e7220 */ /* 0x000fe20000410000 */
[----:B------:R-:W-:Y:S01]  /*3af0*/  FFMA.FTZ R183, R2, R16, -R183 ;  /* 0x0000001002b77223 */ /* 0x000fe200000108b7 */
[----:B------:R2:W-:Y:S01]  /*3b00*/  STS.64 [R18+0x10b0], R40 ;  /* 0x0010b02812007388 */ /* 0x0005e20000000a00 */
[----:B------:R-:W-:Y:S01]  /*3b10*/  FMUL.RZ R121, R12, 0.15915493667125701904 ;  /* 0x3e22f9830c797820 */ /* 0x000fe2000040c000 */
[----:B------:R-:W-:Y:S01]  /*3b20*/  MUFU.SIN R144, R123 ;  /* 0x0000007b00907308 */ /* 0x000fe20000000400 */
[----:B------:R-:W-:Y:S01]  /*3b30*/  FMUL.FTZ R136, R136, R111 ;  /* 0x0000006f88887220 */ /* 0x000fe20000410000 */
[----:B0-----:R-:W-:Y:S01]  /*3b40*/  FMUL.FTZ R139, R138, R139 ;  /* 0x0000008b8a8b7220 */ /* 0x001fe20000410000 */
[----:B-1----:R-:W-:Y:S01]  /*3b50*/  FMUL.FTZ R20, R19, R112 ;  /* 0x0000007013147220 */ /* 0x002fe20000410000 */
[----:B------:R-:W-:Y:S01]  /*3b60*/  FMUL.FTZ R141, R140, R141 ;  /* 0x0000008d8c8d7220 */ /* 0x000fe20000410000 */
[----:B------:R-:W-:-:S02]  /*3b70*/  MOV R13, RZ ;  /* 0x000000ff000d7202 */ /* 0x000fc40000000f00 */
[----:B------:R-:W-:Y:S01]  /*3b80*/  CS2R R14, SRZ ;  /* 0x00000000000e7805 */ /* 0x000fe2000001ff00 */
[----:B------:R-:W-:Y:S01]  /*3b90*/  MUFU.SIN R113, R22 ;  /* 0x0000001600717308 */ /* 0x000fe20000000400 */
[----:B--2---:R-:W-:Y:S01]  /*3ba0*/  FMUL.FTZ R18, R39, R104 ;  /* 0x0000006827127220 */ /* 0x004fe20000410000 */
[----:B------:R-:W-:-:S03]  /*3bb0*/  HFMA2.MMA R12, -RZ, RZ, 1.875, 0 ;  /* 0x3f800000ff0c7435 */ /* 0x000fc600000001ff */
[----:B------:R-:W-:Y:S01]  /*3bc0*/  FMUL.RZ R125, R18, 0.15915493667125701904 ;  /* 0x3e22f983127d7820 */ /* 0x000fe2000040c000 */
[C---:B------:R-:W-:Y:S02]  /*3bd0*/  FMUL.FTZ R18, R39.reuse, R102 ;  /* 0x0000006627127220 */ /* 0x040fe40000410000 */
[----:B------:R0:W-:Y:S02]  /*3be0*/  MUFU.COS R162, R123 ;  /* 0x0000007b00a27308 */ /* 0x0001e40000000000 */
[----:B------:R-:W-:Y:S01]  /*3bf0*/  FMUL.RZ R127, R18, 0.15915493667125701904 ;  /* 0x3e22f983127f7820 */ /* 0x000fe2000040c000 */
[----:B------:R-:W-:Y:S01]  /*3c00*/  FMUL.FTZ R18, R39, R100 ;  /* 0x0000006427127220 */ /* 0x000fe20000410000 */
[--C-:B------:R-:W-:Y:S02]  /*3c10*/  HADD2.F32 R111, -RZ, R8.reuse.H0_H0 ;  /* 0x20000008ff6f7230 */ /* 0x100fe40000004100 */
[----:B---3--:R-:W-:Y:S02]  /*3c20*/  FMUL.FTZ R138, R138, R109 ;  /* 0x0000006d8a8a7220 */ /* 0x008fe40000410000 */
[----:B------:R1:W-:Y:S01]  /*3c30*/  MUFU.COS R135, R22 ;  /* 0x0000001600877308 */ /* 0x0003e20000000000 */
[----:B0-----:R-:W-:Y:S01]  /*3c40*/  FMUL.RZ R123, R18, 0.15915493667125701904 ;  /* 0x3e22f983127b7820 */ /* 0x001fe2000040c000 */
[----:B------:R-:W-:Y:S01]  /*3c50*/  FMUL.FTZ R18, R3, R16 ;  /* 0x0000001003127220 */ /* 0x000fe20000410000 */
[----:B------:R-:W-:-:S02]  /*3c60*/  HADD2.F32 R109, -RZ, R8.H1_H1 ;  /* 0x30000008ff6d7230 */ /* 0x000fc40000004100 */
[----:B------:R-:W-:Y:S01]  /*3c70*/  FMUL.FTZ R212, R111, R122 ;  /* 0x0000007a6fd47220 */ /* 0x000fe20000410000 */
[----:B------:R-:W-:Y:S01]  /*3c80*/  FFMA.FTZ R167, R2, R17, R18 ;  /* 0x0000001102a77223 */ /* 0x000fe20000010012 */
[C---:B------:R-:W-:Y:S01]  /*3c90*/  FMUL.FTZ R2, R19.reuse, R100 ;  /* 0x0000006413027220 */ /* 0x040fe20000410000 */
[----:B------:R-:W-:Y:S01]  /*3ca0*/  FMUL.FTZ R17, RZ, R142 ;  /* 0x0000008eff117220 */ /* 0x000fe20000410000 */
[----:B-1----:R-:W-:Y:S01]  /*3cb0*/  FMUL.FTZ R22, R19, R108 ;  /* 0x0000006c13167220 */ /* 0x002fe20000410000 */
[----:B------:R-:W-:Y:S01]  /*3cc0*/  MUFU.SIN R115, R117 ;  /* 0x0000007500737308 */ /* 0x000fe20000000400 */
[----:B------:R-:W-:Y:S01]  /*3cd0*/  FMUL.FTZ R214, R109, R120 ;  /* 0x000000786dd67220 */ /* 0x000fe20000410000 */
[----:B------:R-:W-:Y:S01]  /*3ce0*/  FFMA.FTZ R17, R212, R143, -R17 ;  /* 0x0000008fd4117223 */ /* 0x000fe20000010811 */
[----:B------:R-:W-:-:S05]  /*3cf0*/  FMUL.FTZ R140, R140, R107 ;  /* 0x0000006b8c8c7220 */ /* 0x000fca0000410000 */
[----:B------:R0:W-:Y:S01]  /*3d00*/  MUFU.EX2 R155, R2 ;  /* 0x00000002009b7308 */ /* 0x0001e20000000800 */
[----:B------:R-:W-:-:S07]  /*3d10*/  FADD.FTZ R17, R214, R17 ;  /* 0x00000011d6117221 */ /* 0x000fce0000010000 */
[----:B------:R-:W-:Y:S01]  /*3d20*/  MUFU.COS R133, R117 ;  /* 0x0000007500857308 */ /* 0x000fe20000000000 */
[----:B0-----:R-:W-:-:S04]  /*3d30*/  FMUL.FTZ R2, R212, R142 ;  /* 0x0000008ed4027220 */ /* 0x001fc80000410000 */
[----:B------:R-:W-:-:S03]  /*3d40*/  FFMA.FTZ R18, RZ, R143, R2 ;  /* 0x0000008fff127223 */ /* 0x000fc60000010002 */
[----:B------:R-:W-:Y:S01]  /*3d50*/  MUFU.SIN R163, R121 ;  /* 0x0000007900a37308 */ /* 0x000fe20000000400 */
[----:B------:R-:W-:-:S07]  /*3d60*/  FADD.FTZ R18, RZ, R18 ;  /* 0x00000012ff127221 */ /* 0x000fce0000010000 */
[----:B------:R-:W-:Y:S01]  /*3d70*/  MUFU.COS R117, R121 ;  /* 0x0000007900757308 */ /* 0x000fe20000000000 */
[----:B------:R-:W-:-:S07]  /*3d80*/  FMUL.FTZ R152, R140, R17 ;  /* 0x000000118c987220 */ /* 0x000fce0000410000 */
[----:B------:R-:W0:Y:S08]  /*3d90*/  MUFU.EX2 R22, R22 ;  /* 0x0000001600167308 */ /* 0x000e300000000800 */
[----:B------:R1:W2:Y:S01]  /*3da0*/  MUFU.EX2 R134, R20 ;  /* 0x0000001400867308 */ /* 0x0002a20000000800 */
[----:B------:R-:W-:Y:S02]  /*3db0*/  HADD2.F32 R107, -RZ, R9.H0_H0 ;  /* 0x20000009ff6b7230 */ /* 0x000fe40000004100 */
[----:B-1----:R-:W-:-:S05]  /*3dc0*/  FMUL.FTZ R20, R19, R110 ;  /* 0x0000006e13147220 */ /* 0x002fca0000410000 */
[----:B------:R1:W3:Y:S01]  /*3dd0*/  MUFU.EX2 R132, R20 ;  /* 0x0000001400847308 */ /* 0x0002e20000000800 */
[-C--:B------:R-:W-:Y:S01]  /*3de0*/  FMUL.FTZ R150, R140, R18.reuse ;  /* 0x000000128c967220 */ /* 0x080fe20000410000 */
[----:B------:R-:W-:Y:S01]  /*3df0*/  FFMA.FTZ R152, R141, R18, R152 ;  /* 0x000000128d987223 */ /* 0x000fe20000010098 */
[----:B-1----:R-:W-:Y:S01]  /*3e00*/  @!P2 IMAD.WIDE R20, R21, 0x10, R36 ;  /* 0x000000101514a825 */ /* 0x002fe200078e0224 */
[----:B------:R-:W-:Y:S03]  /*3e10*/  BAR.SYNC.DEFER_BLOCKING 0x0 ;  /* 0x0000000000007b1d */ /* 0x000fe60000010000 */
[C---:B------:R-:W-:Y:S01]  /*3e20*/  FMUL.FTZ R3, R39.reuse, R98 ;  /* 0x0000006227037220 */ /* 0x040fe20000410000 */
[----:B------:R-:W-:Y:S01]  /*3e30*/  FMUL.FTZ R16, R39, R96 ;  /* 0x0000006027107220 */ /* 0x000fe20000410000 */
[----:B------:R-:W-:Y:S01]  /*3e40*/  FFMA.FTZ R17, R141, R17, -R150 ;  /* 0x000000118d117223 */ /* 0x000fe20000010896 */
[----:B------:R-:W-:Y:S01]  /*3e50*/  FMUL.FTZ R216, R107, R118 ;  /* 0x000000766bd87220 */ /* 0x000fe20000410000 */
[----:B------:R-:W-:Y:S01]  /*3e60*/  FADD.FTZ R152, RZ, R152 ;  /* 0x00000098ff987221 */ /* 0x000fe20000010000 */
[C---:B0-----:R-:W-:Y:S01]  /*3e70*/  FMUL.FTZ R164, R22.reuse, R117 ;  /* 0x0000007516a47220 */ /* 0x041fe20000410000 */
[----:B------:R-:W-:Y:S01]  /*3e80*/  FMUL.FTZ R163, R22, R163 ;  /* 0x000000a316a37220 */ /* 0x000fe20000410000 */
[----:B------:R-:W-:Y:S01]  /*3e90*/  FMUL.RZ R23, R3, 0.15915493667125701904 ;  /* 0x3e22f98303177820 */ /* 0x000fe2000040c000 */
[----:B------:R-:W-:Y:S01]  /*3ea0*/  FMUL.RZ R22, R16, 0.15915493667125701904 ;  /* 0x3e22f98310167820 */ /* 0x000fe2000040c000 */
[----:B------:R-:W-:Y:S01]  /*3eb0*/  MUFU.SIN R159, R125 ;  /* 0x0000007d009f7308 */ /* 0x000fe20000000400 */
[----:B------:R-:W-:Y:S01]  /*3ec0*/  FADD.FTZ R16, R216, R17 ;  /* 0x00000011d8107221 */ /* 0x000fe20000010000 */
[----:B------:R-:W-:Y:S01]  /*3ed0*/  FMUL.FTZ R18, R138, R152 ;  /* 0x000000988a127220 */ /* 0x000fe20000410000 */
[C---:B------:R-:W-:Y:S01]  /*3ee0*/  FMUL.FTZ R2, R19.reuse, R98 ;  /* 0x0000006213027220 */ /* 0x040fe20000410000 */
[----:B------:R0:W5:Y:S04]  /*3ef0*/  @!P2 LDG.E.128 R12, desc[UR14][R20.64] ;  /* 0x0000000e140ca981 */ /* 0x000168000c1e1d00 */
[----:B------:R-:W-:Y:S01]  /*3f00*/  MUFU.SIN R153, R23 ;  /* 0x0000001700997308 */ /* 0x000fe20000000400 */
[C---:B------:R-:W-:Y:S01]  /*3f10*/  FMUL.FTZ R119, R19.reuse, R106 ;  /* 0x0000006a13777220 */ /* 0x040fe20000410000 */
[C---:B--2---:R-:W-:Y:S01]  /*3f20*/  FMUL.FTZ R135, R134.reuse, R135 ;  /* 0x0000008786877220 */ /* 0x044fe20000410000 */
[----:B------:R-:W-:Y:S01]  /*3f30*/  FMUL.FTZ R134, R134, R113 ;  /* 0x0000007186867220 */ /* 0x000fe20000410000 */
[C---:B------:R-:W-:Y:S01]  /*3f40*/  FMUL.FTZ R121, R19.reuse, R102 ;  /* 0x0000006613797220 */ /* 0x040fe20000410000 */
[C---:B---3--:R-:W-:Y:S01]  /*3f50*/  FMUL.FTZ R133, R132.reuse, R133 ;  /* 0x0000008584857220 */ /* 0x048fe20000410000 */
[----:B------:R-:W-:Y:S01]  /*3f60*/  FMUL.FTZ R132, R132, R115 ;  /* 0x0000007384847220 */ /* 0x000fe20000410000 */
[----:B------:R-:W-:Y:S01]  /*3f70*/  HADD2.F32 R117, -RZ, R4.H1_H1 ;  /* 0x30000004ff757230 */ /* 0x000fe20000004100 */
[----:B------:R1:W-:Y:S01]  /*3f80*/  MUFU.COS R3, R23 ;  /* 0x0000001700037308 */ /* 0x0003e20000000000 */
[-C--:B0-----:R-:W-:Y:S01]  /*3f90*/  FMUL.FTZ R20, R19, R104.reuse ;  /* 0x0000006813147220 */ /* 0x081fe20000410000 */
[----:B------:R-:W-:Y:S01]  /*3fa0*/  HADD2.F32 R145, -RZ, R6.H1_H1 ;  /* 0x30000006ff917230 */ /* 0x000fe20000004100 */
[C---:B------:R-:W-:Y:S01]  /*3fb0*/  ISETP.NE.AND P2, PT, R126.reuse, 0x3f, PT ;  /* 0x0000003f7e00780c */ /* 0x040fe20003f45270 */
[----:B------:R-:W-:Y:S01]  /*3fc0*/  FMUL.FTZ R230, R117, R104 ;  /* 0x0000006875e67220 */ /* 0x000fe20000410000 */
[----:B------:R-:W-:Y:S01]  /*3fd0*/  BSSY B0, `(.L_x_9714) ;  /* 0x00000d5000007945 */ /* 0x000fe20003800000 */
[----:B------:R-:W-:Y:S01]  /*3fe0*/  LEA R165, R126, R97, 0x4 ;  /* 0x000000617ea57211 */ /* 0x000fe200078e20ff */
[----:B------:R-:W-:Y:S01]  /*3ff0*/  FMUL.FTZ R208, R145, R96 ;  /* 0x0000006091d07220 */ /* 0x000fe20000410000 */
[----:B------:R0:W-:Y:S01]  /*4000*/  MUFU.COS R21, R125 ;  /* 0x0000007d00157308 */ /* 0x0001e20000000000 */
[-C--:B-1----:R-:W-:Y:S01]  /*4010*/  FFMA.FTZ R23, R139, R16.reuse, -R18 ;  /* 0x000000108b177223 */ /* 0x082fe20000010812 */
[----:B------:R-:W-:Y:S01]  /*4020*/  FMUL.FTZ R18, R138, R16 ;  /* 0x000000108a127220 */ /* 0x000fe20000410000 */
[----:B------:R-:W-:-:S02]  /*4030*/  FMUL.FTZ R16, R19, R96 ;  /* 0x0000006013107220 */ /* 0x000fc40000410000 */
[----:B------:R-:W-:Y:S01]  /*4040*/  FADD.FTZ R23, R218, R23 ;  /* 0x00000017da177221 */ /* 0x000fe20000010000 */
[----:B------:R-:W-:Y:S02]  /*4050*/  FFMA.FTZ R18, R139, R152, R18 ;  /* 0x000000988b127223 */ /* 0x000fe40000010012 */
[----:B------:R-:W1:Y:S01]  /*4060*/  MUFU.EX2 R20, R20 ;  /* 0x0000001400147308 */ /* 0x000e620000000800 */
[----:B0-----:R-:W-:Y:S02]  /*4070*/  HADD2.F32 R125, -RZ, R10.H1_H1 ;  /* 0x3000000aff7d7230 */ /* 0x001fe40000004100 */
[----:B------:R-:W-:-:S03]  /*4080*/  FADD.FTZ R18, RZ, R18 ;  /* 0x00000012ff127221 */ /* 0x000fc60000010000 */
[----:B------:R-:W-:Y:S02]  /*4090*/  FMUL.FTZ R222, R125, R112 ;  /* 0x000000707dde7220 */ /* 0x000fe40000410000 */
[----:B------:R-:W0:Y:S08]  /*40a0*/  MUFU.EX2 R2, R2 ;  /* 0x0000000200027308 */ /* 0x000e300000000800 */
[----:B------:R-:W-:Y:S01]  /*40b0*/  MUFU.COS R17, R22 ;  /* 0x0000001600117308 */ /* 0x000fe20000000000 */
[C---:B-1----:R-:W-:Y:S01]  /*40c0*/  FMUL.FTZ R160, R20.reuse, R21 ;  /* 0x0000001514a07220 */ /* 0x042fe20000410000 */
[----:B------:R-:W-:Y:S01]  /*40d0*/  FMUL.FTZ R159, R20, R159 ;  /* 0x0000009f149f7220 */ /* 0x000fe20000410000 */
[----:B------:R-:W-:-:S05]  /*40e0*/  FMUL.FTZ R20, R136, R18 ;  /* 0x0000001288147220 */ /* 0x000fca0000410000 */
[----:B------:R-:W1:Y:S01]  /*40f0*/  MUFU.EX2 R16, R16 ;  /* 0x0000001000107308 */ /* 0x000e620000000800 */
[C---:B0-----:R-:W-:Y:S01]  /*4100*/  FMUL.FTZ R154, R2.reuse, R3 ;  /* 0x00000003029a7220 */ /* 0x041fe20000410000 */
[----:B------:R-:W-:Y:S01]  /*4110*/  FMUL.FTZ R153, R2, R153 ;  /* 0x0000009902997220 */ /* 0x000fe20000410000 */
[----:B------:R-:W-:-:S05]  /*4120*/  FMUL.FTZ R3, R41, R142 ;  /* 0x0000008e29037220 */ /* 0x000fca0000410000 */
[----:B------:R0:W2:Y:S08]  /*4130*/  MUFU.SIN R151, R22 ;  /* 0x0000001600977308 */ /* 0x0000b00000000400 */
[----:B------:R-:W-:Y:S01]  /*4140*/  MUFU.SIN R146, R127 ;  /* 0x0000007f00927308 */ /* 0x000fe20000000400 */
[-C--:B0-----:R-:W-:Y:S01]  /*4150*/  FMUL.FTZ R22, R136, R23.reuse ;  /* 0x0000001788167220 */ /* 0x081fe20000410000 */
[----:B------:R-:W-:Y:S01]  /*4160*/  FFMA.FTZ R23, R137, R23, -R20 ;  /* 0x0000001789177223 */ /* 0x000fe20000010814 */
[----:B-1----:R-:W-:-:S02]  /*4170*/  FMUL.FTZ R152, R16, R17 ;  /* 0x0000001110987220 */ /* 0x002fc40000410000 */
[----:B------:R-:W-:Y:S01]  /*4180*/  FFMA.FTZ R22, R137, R18, R22 ;  /* 0x0000001289167223 */ /* 0x000fe20000010016 */
[----:B------:R-:W-:Y:S02]  /*4190*/  FMUL.FTZ R18, R40, R142 ;  /* 0x0000008e28127220 */ /* 0x000fe40000410000 */
[----:B------:R0:W-:Y:S01]  /*41a0*/  MUFU.COS R158, R127 ;  /* 0x0000007f009e7308 */ /* 0x0001e20000000000 */
[----:B------:R-:W-:Y:S01]  /*41b0*/  FADD.FTZ R22, RZ, R22 ;  /* 0x00000016ff167221 */ /* 0x000fe20000010000 */
[----:B--2---:R-:W-:Y:S01]  /*41c0*/  FMUL.FTZ R151, R16, R151 ;  /* 0x0000009710977220 */ /* 0x004fe20000410000 */
[-C--:B------:R-:W-:Y:S01]  /*41d0*/  FFMA.FTZ R16, R40, R143.reuse, -R3 ;  /* 0x0000008f28107223 */ /* 0x080fe20000010803 */
[----:B------:R-:W-:Y:S01]  /*41e0*/  FMUL.FTZ R3, R39, R90 ;  /* 0x0000005a27037220 */ /* 0x000fe20000410000 */
[----:B------:R-:W-:Y:S01]  /*41f0*/  FMUL.FTZ R2, R134, R22 ;  /* 0x0000001686027220 */ /* 0x000fe20000410000 */
[----:B------:R-:W-:Y:S01]  /*4200*/  FFMA.FTZ R18, R41, R143, R18 ;  /* 0x0000008f29127223 */ /* 0x000fe20000010012 */
[----:B------:R-:W-:Y:S01]  /*4210*/  FMUL.FTZ R20, R140, R16 ;  /* 0x000000108c147220 */ /* 0x000fe20000410000 */
[----:B------:R-:W1:Y:S01]  /*4220*/  MUFU.EX2 R119, R119 ;  /* 0x0000007700777308 */ /* 0x000e620000000800 */
[----:B0-----:R-:W-:-:S02]  /*4230*/  HADD2.F32 R127, -RZ, R10.H0_H0 ;  /* 0x2000000aff7f7230 */ /* 0x001fc40000004100 */
[----:B------:R-:W-:Y:S01]  /*4240*/  FMUL.RZ R115, R3, 0.15915493667125701904 ;  /* 0x3e22f98303737820 */ /* 0x000fe2000040c000 */
[-C--:B------:R-:W-:Y:S01]  /*4250*/  FFMA.FTZ R20, R141, R18.reuse, R20 ;  /* 0x000000128d147223 */ /* 0x080fe20000010014 */
[----:B------:R-:W-:Y:S01]  /*4260*/  FMUL.FTZ R18, R140, R18 ;  /* 0x000000128c127220 */ /* 0x000fe20000410000 */
[----:B------:R-:W-:Y:S02]  /*4270*/  FMUL.FTZ R220, R127, R114 ;  /* 0x000000727fdc7220 */ /* 0x000fe40000410000 */
[----:B------:R-:W0:Y:S01]  /*4280*/  MUFU.EX2 R121, R121 ;  /* 0x0000007900797308 */ /* 0x000e220000000800 */
[----:B------:R-:W-:Y:S01]  /*4290*/  FFMA.FTZ R18, R141, R16, -R18 ;  /* 0x000000108d127223 */ /* 0x000fe20000010812 */
[----:B------:R-:W-:Y:S01]  /*42a0*/  FADD.FTZ R23, R220, R23 ;  /* 0x00000017dc177221 */ /* 0x000fe20000010000 */
[----:B------:R-:W-:-:S03]  /*42b0*/  FMUL.FTZ R16, R138, R20 ;  /* 0x000000148a107220 */ /* 0x000fc60000410000 */
[-C--:B------:R-:W-:Y:S01]  /*42c0*/  FFMA.FTZ R17, R135, R23.reuse, -R2 ;  /* 0x0000001787117223 */ /* 0x080fe20000010802 */
[----:B------:R-:W-:Y:S01]  /*42d0*/  FMUL.FTZ R2, R134, R23 ;  /* 0x0000001786027220 */ /* 0x000fe20000410000 */
[----:B------:R-:W-:Y:S01]  /*42e0*/  MUFU.SIN R148, R123 ;  /* 0x0000007b00947308 */ /* 0x000fe20000000400 */
[----:B-1----:R-:W-:Y:S01]  /*42f0*/  FMUL.FTZ R161, R119, R144 ;  /* 0x0000009077a17220 */ /* 0x002fe20000410000 */
[----:B------:R-:W-:Y:S01]  /*4300*/  FADD.FTZ R3, R222, R17 ;  /* 0x00000011de037221 */ /* 0x000fe20000010000 */
[----:B------:R-:W-:Y:S01]  /*4310*/  FFMA.FTZ R22, R135, R22, R2 ;  /* 0x0000001687167223 */ /* 0x000fe20000010002 */
[----:B------:R-:W-:Y:S01]  /*4320*/  FMUL.FTZ R2, R19, R90 ;  /* 0x0000005a13027220 */ /* 0x000fe20000410000 */
[-C--:B------:R-:W-:Y:S01]  /*4330*/  FFMA.FTZ R16, R139, R18.reuse, -R16 ;  /* 0x000000128b107223 */ /* 0x080fe20000010810 */
[----:B------:R-:W-:Y:S01]  /*4340*/  FMUL.FTZ R18, R138, R18 ;  /* 0x000000128a127220 */ /* 0x000fe20000410000 */
[----:B------:R-:W-:Y:S01]  /*4350*/  FADD.FTZ R22, RZ, R22 ;  /* 0x00000016ff167221 */ /* 0x000fe20000010000 */
[----:B------:R1:W2:Y:S01]  /*4360*/  MUFU.COS R156, R123 ;  /* 0x0000007b009c7308 */ /* 0x0002a20000000000 */
[C---:B0-----:R-:W-:Y:S01]  /*4370*/  FMUL.FTZ R158, R121.reuse, R158 ;  /* 0x0000009e799e7220 */ /* 0x041fe20000410000 */
[----:B------:R-:W-:Y:S01]  /*4380*/  FMUL.FTZ R157, R121, R146 ;  /* 0x00000092799d7220 */ /* 0x000fe20000410000 */
[----:B------:R-:W-:Y:S01]  /*4390*/  FMUL.FTZ R144, R132, R22 ;  /* 0x0000001684907220 */ /* 0x000fe20000410000 */
[----:B------:R-:W-:-:S02]  /*43a0*/  HADD2.F32 R121, -RZ, R11.H1_H1 ;  /* 0x3000000bff797230 */ /* 0x000fc40000004100 */
[----:B------:R-:W-:Y:S01]  /*43b0*/  FFMA.FTZ R18, R139, R20, R18 ;  /* 0x000000148b127223 */ /* 0x000fe20000010012 */
[----:B------:R-:W-:Y:S01]  /*43c0*/  FMUL.FTZ R162, R119, R162 ;  /* 0x000000a277a27220 */ /* 0x000fe20000410000 */
[-C--:B------:R-:W-:Y:S01]  /*43d0*/  FFMA.FTZ R21, R133, R3.reuse, -R144 ;  /* 0x0000000385157223 */ /* 0x080fe20000010890 */
[----:B------:R-:W-:Y:S01]  /*43e0*/  FMUL.FTZ R144, R132, R3 ;  /* 0x0000000384907220 */ /* 0x000fe20000410000 */
[----:B-1----:R-:W-:Y:S01]  /*43f0*/  HADD2.F32 R123, -RZ, R11.H0_H0 ;  /* 0x2000000bff7b7230 */ /* 0x002fe20000004100 */
[----:B------:R-:W-:Y:S01]  /*4400*/  MUFU.EX2 R2, R2 ;  /* 0x0000000200027308 */ /* 0x000fe20000000800 */
[----:B------:R-:W-:Y:S01]  /*4410*/  FMUL.FTZ R226, R121, R108 ;  /* 0x0000006c79e27220 */ /* 0x000fe20000410000 */
[----:B------:R-:W-:Y:S01]  /*4420*/  FFMA.FTZ R144, R133, R22, R144 ;  /* 0x0000001685907223 */ /* 0x000fe20000010090 */
[----:B------:R-:W-:Y:S01]  /*4430*/  FMUL.FTZ R20, R136, R18 ;  /* 0x0000001288147220 */ /* 0x000fe20000410000 */
[----:B------:R-:W-:Y:S01]  /*4440*/  FMUL.FTZ R224, R123, R110 ;  /* 0x0000006e7be07220 */ /* 0x000fe20000410000 */
[----:B------:R-:W-:-:S02]  /*4450*/  HADD2.F32 R119, -RZ, R4.H0_H0 ;  /* 0x20000004ff777230 */ /* 0x000fc40000004100 */
[----:B------:R-:W-:Y:S01]  /*4460*/  FADD.FTZ R144, RZ, R144 ;  /* 0x00000090ff907221 */ /* 0x000fe20000010000 */
[----:B--2---:R-:W-:Y:S01]  /*4470*/  FMUL.FTZ R156, R155, R156 ;  /* 0x0000009c9b9c7220 */ /* 0x004fe20000410000 */
[----:B------:R-:W0:Y:S01]  /*4480*/  MUFU.SIN R3, R115 ;  /* 0x0000007300037308 */ /* 0x000e220000000400 */
[----:B------:R-:W-:Y:S01]  /*4490*/  FADD.FTZ R22, R224, R21 ;  /* 0x00000015e0167221 */ /* 0x000fe20000010000 */
[----:B------:R-:W-:Y:S01]  /*44a0*/  FMUL.FTZ R23, R163, R144 ;  /* 0x00000090a3177220 */ /* 0x000fe20000410000 */
[----:B------:R-:W-:Y:S01]  /*44b0*/  FMUL.FTZ R21, R136, R16 ;  /* 0x0000001088157220 */ /* 0x000fe20000410000 */
[----:B------:R-:W-:Y:S01]  /*44c0*/  FMUL.FTZ R155, R155, R148 ;  /* 0x000000949b9b7220 */ /* 0x000fe20000410000 */
[-C--:B------:R-:W-:Y:S01]  /*44d0*/  FMUL.FTZ R113, R163, R22.reuse ;  /* 0x00000016a3717220 */ /* 0x080fe20000410000 */
[C---:B------:R-:W-:Y:S01]  /*44e0*/  FFMA.FTZ R23, R164.reuse, R22, -R23 ;  /* 0x00000016a4177223 */ /* 0x040fe20000010817 */
[C---:B------:R-:W-:Y:S01]  /*44f0*/  FFMA.FTZ R21, R137.reuse, R18, R21 ;  /* 0x0000001289157223 */ /* 0x040fe20000010015 */
[----:B------:R1:W2:Y:S01]  /*4500*/  MUFU.COS R17, R115 ;  /* 0x0000007300117308 */ /* 0x0002a20000000000 */
[----:B------:R-:W-:Y:S01]  /*4510*/  FFMA.FTZ R113, R164, R144, R113 ;  /* 0x00000090a4717223 */ /* 0x000fe20000010071 */
[----:B------:R-:W-:Y:S01]  /*4520*/  FADD.FTZ R23, R226, R23 ;  /* 0x00000017e2177221 */ /* 0x000fe20000010000 */
[----:B------:R-:W-:Y:S01]  /*4530*/  FFMA.FTZ R20, R137, R16, -R20 ;  /* 0x0000001089147223 */ /* 0x000fe20000010814 */
[----:B------:R-:W-:Y:S01]  /*4540*/  FMUL.FTZ R228, R119, R106 ;  /* 0x0000006a77e47220 */ /* 0x000fe20000410000 */
[----:B------:R-:W-:Y:S01]  /*4550*/  FADD.FTZ R113, RZ, R113 ;  /* 0x00000071ff717221 */ /* 0x000fe20000010000 */
[----:B------:R-:W-:Y:S01]  /*4560*/  FMUL.FTZ R19, R19, R82 ;  /* 0x0000005213137220 */ /* 0x000fe20000410000 */
[----:B------:R-:W-:Y:S01]  /*4570*/  FMUL.FTZ R16, R134, R20 ;  /* 0x0000001486107220 */ /* 0x000fe20000410000 */
[----:B0-----:R-:W-:Y:S01]  /*4580*/  FMUL.FTZ R148, R2, R3 ;  /* 0x0000000302947220 */ /* 0x001fe20000410000 */
[C---:B------:R-:W-:Y:S01]  /*4590*/  FMUL.FTZ R3, R161.reuse, R23 ;  /* 0x00000017a1037220 */ /* 0x040fe20000410000 */
[----:B------:R-:W-:Y:S01]  /*45a0*/  FMUL.FTZ R18, R161, R113 ;  /* 0x00000071a1127220 */ /* 0x000fe20000410000 */
[----:B------:R-:W-:Y:S01]  /*45b0*/  FFMA.FTZ R16, R135, R21, R16 ;  /* 0x0000001587107223 */ /* 0x000fe20000010010 */
[----:B-1----:R-:W-:-:S02]  /*45c0*/  HADD2.F32 R115, -RZ, R5.H0_H0 ;  /* 0x20000005ff737230 */ /* 0x002fc40000004100 */
[C---:B------:R-:W-:Y:S01]  /*45d0*/  FFMA.FTZ R3, R162.reuse, R113, R3 ;  /* 0x00000071a2037223 */ /* 0x040fe20000010003 */
[----:B------:R-:W-:Y:S01]  /*45e0*/  FFMA.FTZ R23, R162, R23, -R18 ;  /* 0x00000017a2177223 */ /* 0x000fe20000010812 */
[----:B------:R-:W-:Y:S01]  /*45f0*/  FMUL.FTZ R18, R132, R16 ;  /* 0x0000001084127220 */ /* 0x000fe20000410000 */
[----:B--2---:R-:W-:Y:S01]  /*4600*/  FMUL.FTZ R150, R2, R17 ;  /* 0x0000001102967220 */ /* 0x004fe20000410000 */
[----:B------:R-:W-:Y:S01]  /*4610*/  FMUL.FTZ R2, R134, R21 ;  /* 0x0000001586027220 */ /* 0x000fe20000410000 */
[----:B------:R-:W-:Y:S01]  /*4620*/  FADD.FTZ R23, R228, R23 ;  /* 0x00000017e4177221 */ /* 0x000fe20000010000 */
[----:B------:R-:W-:Y:S01]  /*4630*/  FMUL.FTZ R234, R115, R102 ;  /* 0x0000006673ea7220 */ /* 0x000fe20000410000 */
[----:B------:R-:W-:Y:S01]  /*4640*/  MUFU.EX2 R19, R19 ;  /* 0x0000001300137308 */ /* 0x000fe20000000800 */
[----:B------:R-:W-:Y:S01]  /*4650*/  FFMA.FTZ R2, R135, R20, -R2 ;  /* 0x0000001487027223 */ /* 0x000fe20000010802 */
[----:B------:R-:W-:Y:S01]  /*4660*/  FADD.FTZ R20, RZ, R3 ;  /* 0x00000003ff147221 */ /* 0x000fe20000010000 */
[----:B------:R-:W-:-:S02]  /*4670*/  FMUL.FTZ R21, R159, R23 ;  /* 0x000000179f157220 */ /* 0x000fc40000410000 */
[----:B------:R-:W-:Y:S01]  /*4680*/  FMUL.FTZ R3, R132, R2 ;  /* 0x0000000284037220 */ /* 0x000fe20000410000 */
[----:B------:R-:W-:Y:S01]  /*4690*/  FMUL.FTZ R17, R159, R20 ;  /* 0x000000149f117220 */ /* 0x000fe20000410000 */
[C---:B------:R-:W-:Y:S01]  /*46a0*/  FFMA.FTZ R18, R133.reuse, R2, -R18 ;  /* 0x0000000285127223 */ /* 0x040fe20000010812 */
[C---:B------:R-:W-:Y:S01]  /*46b0*/  FFMA.FTZ R21, R160.reuse, R20, R21 ;  /* 0x00000014a0157223 */ /* 0x040fe20000010015 */
[----:B------:R-:W-:Y:S01]  /*46c0*/  FFMA.FTZ R3, R133, R16, R3 ;  /* 0x0000001085037223 */ /* 0x000fe20000010003 */
[----:B------:R-:W-:Y:S01]  /*46d0*/  FFMA.FTZ R23, R160, R23, -R17 ;  /* 0x00000017a0177223 */ /* 0x000fe20000010811 */
[CC--:B------:R-:W-:Y:S01]  /*46e0*/  FMUL.FTZ R2, R163.reuse, R18.reuse ;  /* 0x00000012a3027220 */ /* 0x0c0fe20000410000 */
[----:B------:R-:W-:Y:S01]  /*46f0*/  FADD.FTZ R21, RZ, R21 ;  /* 0x00000015ff157221 */ /* 0x000fe20000010000 */
[-C--:B------:R-:W-:Y:S01]  /*4700*/  FMUL.FTZ R17, R163, R3.reuse ;  /* 0x00000003a3117220 */ /* 0x080fe20000410000 */
[----:B------:R-:W-:Y:S01]  /*4710*/  FADD.FTZ R23, R230, R23 ;  /* 0x00000017e6177221 */ /* 0x000fe20000010000 */
[C---:B------:R-:W-:Y:S01]  /*4720*/  FFMA.FTZ R2, R164.reuse, R3, R2 ;  /* 0x00000003a4027223 */ /* 0x040fe20000010002 */
[C---:B------:R-:W-:Y:S01]  /*4730*/  FMUL.FTZ R113, R157.reuse, R21 ;  /* 0x000000159d717220 */ /* 0x040fe20000410000 */
[----:B------:R-:W-:Y:S01]  /*4740*/  FFMA.FTZ R17, R164, R18, -R17 ;  /* 0x00000012a4117223 */ /* 0x000fe20000010811 */
[----:B------:R-:W-:-:S02]  /*4750*/  FMUL.FTZ R18, R157, R23 ;  /* 0x000000179d127220 */ /* 0x000fc40000410000 */
[C---:B------:R-:W-:Y:S01]  /*4760*/  FFMA.FTZ R113, R158.reuse, R23, -R113 ;  /* 0x000000179e717223 */ /* 0x040fe20000010871 */
[----:B------:R-:W-:Y:S01]  /*4770*/  FMUL.FTZ R3, R161, R17 ;  /* 0x00000011a1037220 */ /* 0x000fe20000410000 */
[----:B------:R-:W-:-:S03]  /*4780*/  FFMA.FTZ R18, R158, R21, R18 ;  /* 0x000000159e127223 */ /* 0x000fc60000010012 */
[-C--:B------:R-:W-:Y:S01]  /*4790*/  FFMA.FTZ R16, R162, R2.reuse, R3 ;  /* 0x00000002a2107223 */ /* 0x080fe20000010003 */
[----:B------:R-:W-:Y:S01]  /*47a0*/  FMUL.FTZ R3, R161, R2 ;  /* 0x00000002a1037220 */ /* 0x000fe20000410000 */
[----:B------:R-:W-:Y:S01]  /*47b0*/  FADD.FTZ R2, R234, R113 ;  /* 0x00000071ea027221 */ /* 0x000fe20000010000 */
[----:B------:R-:W-:Y:S01]  /*47c0*/  FADD.FTZ R18, RZ, R18 ;  /* 0x00000012ff127221 */ /* 0x000fe20000010000 */
[----:B------:R-:W-:Y:S02]  /*47d0*/  HADD2.F32 R113, -RZ, R5.H1_H1 ;  /* 0x30000005ff717230 */ /* 0x000fe40000004100 */
[----:B------:R-:W-:Y:S01]  /*47e0*/  FFMA.FTZ R3, R162, R17, -R3 ;  /* 0x00000011a2037223 */ /* 0x000fe20000010803 */
[----:B------:R-:W-:Y:S01]  /*47f0*/  FMUL.FTZ R17, R159, R16 ;  /* 0x000000109f117220 */ /* 0x000fe20000410000 */
[----:B------:R-:W-:Y:S02]  /*4800*/  FMUL.FTZ R131, R155, R2 ;  /* 0x000000029b837220 */ /* 0x000fe40000410000 */
[-C--:B------:R-:W-:Y:S01]  /*4810*/  FMUL.FTZ R21, R159, R3.reuse ;  /* 0x000000039f157220 */ /* 0x080fe20000410000 */
[----:B------:R-:W-:Y:S01]  /*4820*/  FFMA.FTZ R17, R160, R3, -R17 ;  /* 0x00000003a0117223 */ /* 0x000fe20000010811 */
[-C--:B------:R-:W-:Y:S01]  /*4830*/  FMUL.FTZ R3, R155, R18.reuse ;  /* 0x000000129b037220 */ /* 0x080fe20000410000 */
[----:B------:R-:W-:Y:S01]  /*4840*/  FFMA.FTZ R131, R156, R18, R131 ;  /* 0x000000129c837223 */ /* 0x000fe20000010083 */
[----:B------:R-:W-:Y:S01]  /*4850*/  FFMA.FTZ R21, R160, R16, R21 ;  /* 0x00000010a0157223 */ /* 0x000fe20000010015 */
[----:B------:R-:W-:Y:S01]  /*4860*/  FMUL.FTZ R236, R113, R100 ;  /* 0x0000006471ec7220 */ /* 0x000fe20000410000 */
[----:B------:R-:W-:Y:S01]  /*4870*/  FFMA.FTZ R23, R156, R2, -R3 ;  /* 0x000000029c177223 */ /* 0x000fe20000010803 */
[----:B------:R-:W-:Y:S01]  /*4880*/  FMUL.FTZ R3, R157, R17 ;  /* 0x000000119d037220 */ /* 0x000fe20000410000 */
[----:B------:R-:W-:Y:S01]  /*4890*/  FADD.FTZ R16, RZ, R131 ;  /* 0x00000083ff107221 */ /* 0x000fe20000010000 */
[----:B------:R-:W-:Y:S01]  /*48a0*/  FMUL.FTZ R2, R39, R82 ;  /* 0x0000005227027220 */ /* 0x000fe20000410000 */
[----:B------:R-:W-:Y:S01]  /*48b0*/  FADD.FTZ R23, R236, R23 ;  /* 0x00000017ec177221 */ /* 0x000fe20000010000 */
[-C--:B------:R-:W-:Y:S01]  /*48c0*/  FFMA.FTZ R3, R158, R21.reuse, R3 ;  /* 0x000000159e037223 */ /* 0x080fe20000010003 */
[----:B------:R-:W-:Y:S01]  /*48d0*/  FMUL.FTZ R21, R157, R21 ;  /* 0x000000159d157220 */ /* 0x000fe20000410000 */
[----:B------:R-:W-:Y:S01]  /*48e0*/  FMUL.FTZ R131, R153, R16 ;  /* 0x0000001099837220 */ /* 0x000fe20000410000 */
[----:B------:R-:W-:-:S02]  /*48f0*/  FMUL.RZ R18, R2, 0.15915493667125701904 ;  /* 0x3e22f98302127820 */ /* 0x000fc4000040c000 */
[----:B------:R-:W-:Y:S01]  /*4900*/  FFMA.FTZ R21, R158, R17, -R21 ;  /* 0x000000119e157223 */ /* 0x000fe20000010815 */
[----:B------:R-:W-:Y:S01]  /*4910*/  FMUL.FTZ R17, R155, R3 ;  /* 0x000000039b117220 */ /* 0x000fe20000410000 */
[-C--:B------:R-:W-:Y:S01]  /*4920*/  FFMA.FTZ R147, R154, R23.reuse, -R131 ;  /* 0x000000179a937223 */ /* 0x080fe20000010883 */
[----:B------:R-:W-:Y:S02]  /*4930*/  HADD2.F32 R131, -RZ, R6.H0_H0 ;  /* 0x20000006ff837230 */ /* 0x000fe40000004100 */
[----:B------:R-:W-:Y:S01]  /*4940*/  FMUL.FTZ R23, R153, R23 ;  /* 0x0000001799177220 */ /* 0x000fe20000410000 */
[----:B------:R-:W0:Y:S01]  /*4950*/  MUFU.COS R146, R18 ;  /* 0x0000001200927308 */ /* 0x000e220000000000 */
[-C--:B------:R-:W-:Y:S01]  /*4960*/  FFMA.FTZ R17, R156, R21.reuse, -R17 ;  /* 0x000000159c117223 */ /* 0x080fe20000010811 */
[----:B------:R-:W-:Y:S01]  /*4970*/  FMUL.FTZ R21, R155, R21 ;  /* 0x000000159b157220 */ /* 0x000fe20000410000 */
[----:B------:R-:W-:Y:S01]  /*4980*/  FFMA.FTZ R23, R154, R16, R23 ;  /* 0x000000109a177223 */ /* 0x000fe20000010017 */
[----:B------:R-:W-:Y:S01]  /*4990*/  FMUL.FTZ R210, R131, R98 ;  /* 0x0000006283d27220 */ /* 0x000fe20000410000 */
[C---:B------:R-:W-:Y:S01]  /*49a0*/  FMUL.FTZ R2, R153.reuse, R17 ;  /* 0x0000001199027220 */ /* 0x040fe20000410000 */
[----:B------:R-:W-:Y:S01]  /*49b0*/  FFMA.FTZ R21, R156, R3, R21 ;  /* 0x000000039c157223 */ /* 0x000fe20000010015 */
[----:B------:R-:W-:Y:S01]  /*49c0*/  FADD.FTZ R23, RZ, R23 ;  /* 0x00000017ff177221 */ /* 0x000fe20000010000 */
[----:B------:R-:W1:Y:S01]  /*49d0*/  MUFU.SIN R144, R18 ;  /* 0x0000001200907308 */ /* 0x000e620000000400 */
[----:B------:R-:W-:Y:S01]  /*49e0*/  FADD.FTZ R147, R210, R147 ;  /* 0x00000093d2937221 */ /* 0x000fe20000010000 */
[----:B------:R-:W-:Y:S01]  /*49f0*/  FMUL.FTZ R3, R153, R21 ;  /* 0x0000001599037220 */ /* 0x000fe20000410000 */
[C---:B------:R-:W-:Y:S01]  /*4a00*/  FMUL.FTZ R149, R151.reuse, R23 ;  /* 0x0000001797957220 */ /* 0x040fe20000410000 */
[C---:B------:R-:W-:Y:S01]  /*4a10*/  FFMA.FTZ R2, R154.reuse, R21, R2 ;  /* 0x000000159a027223 */ /* 0x040fe20000010002 */
[C---:B------:R-:W-:Y:S01]  /*4a20*/  FMUL.FTZ R16, R151.reuse, R147 ;  /* 0x0000009397107220 */ /* 0x040fe20000410000 */
[----:B------:R-:W-:Y:S01]  /*4a30*/  FFMA.FTZ R3, R154, R17, -R3 ;  /* 0x000000119a037223 */ /* 0x000fe20000010803 */
[C---:B------:R-:W-:Y:S01]  /*4a40*/  FFMA.FTZ R149, R152.reuse, R147, -R149 ;  /* 0x0000009398957223 */ /* 0x040fe20000010895 */
[----:B------:R-:W-:Y:S01]  /*4a50*/  FMUL.FTZ R17, R151, R2 ;  /* 0x0000000297117220 */ /* 0x000fe20000410000 */
[----:B------:R-:W-:Y:S01]  /*4a60*/  FFMA.FTZ R16, R152, R23, R16 ;  /* 0x0000001798107223 */ /* 0x000fe20000010010 */
[----:B0-----:R-:W-:Y:S01]  /*4a70*/  FMUL.FTZ R146, R19, R146 ;  /* 0x0000009213927220 */ /* 0x001fe20000410000 */
[----:B------:R-:W-:-:S02]  /*4a80*/  HADD2.F32 R147, -RZ, R7.H1_H1 ;  /* 0x30000007ff937230 */ /* 0x000fc40000004100 */
[-C--:B------:R-:W-:Y:S01]  /*4a90*/  FFMA.FTZ R17, R152, R3.reuse, -R17 ;  /* 0x0000000398117223 */ /* 0x080fe20000010811 */
[----:B------:R-:W-:Y:S01]  /*4aa0*/  FADD.FTZ R21, RZ, R16 ;  /* 0x00000010ff157221 */ /* 0x000fe20000010000 */
[----:B------:R-:W-:Y:S01]  /*4ab0*/  FMUL.FTZ R3, R151, R3 ;  /* 0x0000000397037220 */ /* 0x000fe20000410000 */
[----:B------:R-:W-:Y:S01]  /*4ac0*/  FMUL.FTZ R198, R147, R82 ;  /* 0x0000005293c67220 */ /* 0x000fe20000410000 */
[----:B-1----:R-:W-:Y:S01]  /*4ad0*/  FMUL.FTZ R144, R19, R144 ;  /* 0x0000009013907220 */ /* 0x002fe20000410000 */
[----:B------:R-:W-:Y:S01]  /*4ae0*/  FADD.FTZ R19, R208, R149 ;  /* 0x00000095d0137221 */ /* 0x000fe20000010000 */
[----:B------:R-:W-:Y:S01]  /*4af0*/  FMUL.FTZ R23, R148, R21 ;  /* 0x0000001594177220 */ /* 0x000fe20000410000 */
[----:B------:R-:W-:Y:S01]  /*4b00*/  FFMA.FTZ R3, R152, R2, R3 ;  /* 0x0000000298037223 */ /* 0x000fe20000010003 */
[----:B------:R-:W-:Y:S02]  /*4b10*/  HADD2.F32 R149, -RZ, R7.H0_H0 ;  /* 0x20000007ff957230 */ /* 0x000fe40000004100 */
[-C--:B------:R-:W-:Y:S01]  /*4b20*/  FMUL.FTZ R18, R148, R19.reuse ;  /* 0x0000001394127220 */ /* 0x080fe20000410000 */
[----:B------:R-:W-:Y:S01]  /*4b30*/  FFMA.FTZ R16, R150, R19, -R23 ;  /* 0x0000001396107223 */ /* 0x000fe20000010817 */
[C---:B------:R-:W-:Y:S01]  /*4b40*/  FMUL.FTZ R19, R148.reuse, R3 ;  /* 0x0000000394137220 */ /* 0x040fe20000410000 */
[----:B------:R-:W-:Y:S01]  /*4b50*/  FMUL.FTZ R2, R148, R17 ;  /* 0x0000001194027220 */ /* 0x000fe20000410000 */
[C---:B------:R-:W-:Y:S01]  /*4b60*/  FFMA.FTZ R18, R150.reuse, R21, R18 ;  /* 0x0000001596127223 */ /* 0x040fe20000010012 */
[----:B------:R-:W-:Y:S01]  /*4b70*/  FMUL.FTZ R199, R149, R90 ;  /* 0x0000005a95c77220 */ /* 0x000fe20000410000 */
[C---:B------:R-:W-:Y:S01]  /*4b80*/  FFMA.FTZ R19, R150.reuse, R17, -R19 ;  /* 0x0000001196137223 */ /* 0x040fe20000010813 */
[----:B------:R-:W-:Y:S01]  /*4b90*/  FFMA.FTZ R3, R150, R3, R2 ;  /* 0x0000000396037223 */ /* 0x000fe20000010002 */
[----:B------:R-:W-:Y:S01]  /*4ba0*/  FADD.FTZ R23, RZ, R18 ;  /* 0x00000012ff177221 */ /* 0x000fe20000010000 */
[----:B------:R-:W-:Y:S01]  /*4bb0*/  FADD.FTZ R21, R199, R16 ;  /* 0x00000010c7157221 */ /* 0x000fe20000010000 */
[----:B------:R-:W-:-:S02]  /*4bc0*/  FMUL.FTZ R2, R144, R19 ;  /* 0x0000001390027220 */ /* 0x000fc40000410000 */
[C---:B------:R-:W-:Y:S01]  /*4bd0*/  FMUL.FTZ R17, R144.reuse, R23 ;  /* 0x0000001790117220 */ /* 0x040fe20000410000 */
[----:B------:R-:W-:-:S03]  /*4be0*/  FMUL.FTZ R16, R144, R21 ;  /* 0x0000001590107220 */ /* 0x000fc60000410000 */
[C---:B------:R-:W-:Y:S01]  /*4bf0*/  FFMA.FTZ R21, R146.reuse, R21, -R17 ;  /* 0x0000001592157223 */ /* 0x040fe20000010811 */
[----:B------:R-:W-:Y:S01]  /*4c00*/  FFMA.FTZ R17, R146, R3, R2 ;  /* 0x0000000392117223 */ /* 0x000fe20000010002 */
[----:B------:R-:W-:Y:S01]  /*4c10*/  @P2 LEA R2, R126, R97, 0x3 ;  /* 0x000000617e022211 */ /* 0x000fe200078e18ff */
[----:B------:R-:W-:Y:S01]  /*4c20*/  FFMA.FTZ R23, R146, R23, R16 ;  /* 0x0000001792177223 */ /* 0x000fe20000010010 */
[----:B------:R-:W-:Y:S01]  /*4c30*/  FMUL.FTZ R16, R144, R3 ;  /* 0x0000000390107220 */ /* 0x000fe20000410000 */
[----:B------:R-:W-:-:S03]  /*4c40*/  FADD.FTZ R18, R198, R21 ;  /* 0x00000015c6127221 */ /* 0x000fc60000010000 */
[----:B------:R-:W0:Y:S01]  /*4c50*/  @P2 LDS.64 R2, [R2+0x20b8] ;  /* 0x0020b80002022984 */ /* 0x000e220000000a00 */
[----:B------:R-:W-:Y:S01]  /*4c60*/  FFMA.FTZ R16, R146, R19, -R16 ;  /* 0x0000001392107223 */ /* 0x000fe20000010810 */
        /* <DEDUP_REMOVED lines=11> */
.L_x_9715:
[----:B------:R-:W-:Y:S05]  /*4d20*/  BSYNC B0 ;  /* 0x0000000000007941 */ /* 0x000fea0003800000 */
.L_x_9714:
        /* <DEDUP_REMOVED lines=119> */
.L_x_9773:
        /* <DEDUP_REMOVED lines=14> */
.L_x_9776:
[----:B------:R-:W-:-:S03]  /*5580*/  UMOV UR4, 0xffffffff ;  /* 0xffffffff00047882 */ /* 0x000fc60000000000 */
[----:B------:R-:W-:Y:S05]  /*5590*/  BRA.DIV UR4, `(.L_x_9719) ;  /* 0x0000006204107947 */ /* 0x000fea000b800000 */
.L_x_9779:
[----:B------:R-:W-:-:S03]  /*55a0*/  UMOV UR4, 0xffffffff ;  /* 0xffffffff00047882 */ /* 0x000fc60000000000 */
[----:B------:R-:W-:Y:S05]  /*55b0*/  BRA.DIV UR4, `(.L_x_9720) ;  /* 0x0000006204307947 */ /* 0x000fea000b800000 */
.L_x_9782:
[----:B------:R-:W-:-:S03]  /*55c0*/  UMOV UR4, 0xffffffff ;  /* 0xffffffff00047882 */ /* 0x000fc60000000000 */
[----:B------:R-:W-:Y:S05]  /*55d0*/  BRA.DIV UR4, `(.L_x_9721) ;  /* 0x0000006204507947 */ /* 0x000fea000b800000 */
.L_x_9785:
        /* <DEDUP_REMOVED lines=10> */
.L_x_9795:
        /* <DEDUP_REMOVED lines=22> */
.L_x_9716:
        /* <DEDUP_REMOVED lines=11> */
[----:B------:R-:W-:Y:S01]  /*5890*/  FMUL.FTZ R21, R148, -R15 ;  /* 0x8000000f94157220 */ /* 0x000fe20000410000 */
[----:B------:R-:W-:Y:S01]  /*58a0*/  FADD.FTZ R17, R182, R17 ;  /* 0x00000011b6117221 */ /* 0x000fe20000010000 */
[C---:B------:R-:W-:Y:S01]  /*58b0*/  FMUL.FTZ R14, R148.reuse, -R19 ;  /* 0x80000013940e7220 */ /* 0x040fe20000410000 */
[-C--:B------:R-:W-:Y:S01]  /*58c0*/  FMUL.FTZ R12, R148, -R13.reuse ;  /* 0x8000000d940c7220 */ /* 0x080fe20000410000 */
[----:B------:R-:W-:Y:S01]  /*58d0*/  FFMA.FTZ R21, R150, R13, -R21 ;  /* 0x0000000d96157223 */ /* 0x000fe20000010815 */
        /* <DEDUP_REMOVED lines=12> */
[----:B------:R-:W-:Y:S01]  /*59a0*/  ISETP.GE.OR P0, PT, R95, UR26, P0 ;  /* 0x0000001a5f007c0c */ /* 0x000fe20008706670 */
[-C--:B------:R-:W-:Y:S01]  /*59b0*/  FFMA.FTZ R16, R152, R19.reuse, R12 ;  /* 0x0000001398107223 */ /* 0x080fe2000001000c */
[-C--:B------:R-:W-:Y:S01]  /*59c0*/  FMUL.FTZ R18, R153, -R14.reuse ;  /* 0x8000000e99127220 */ /* 0x080fe20000410000 */
[----:B------:R-:W0:Y:S01]  /*59d0*/  LDS.64 R12, [R165+0x8a8] ;  /* 0x0008a800a50c7984 */ /* 0x000e220000000a00 */
[----:B------:R-:W-:Y:S01]  /*59e0*/  FMUL.FTZ R19, R151, -R19 ;  /* 0x8000001397137220 */ /* 0x000fe20000410000 */
[C---:B------:R-:W-:Y:S01]  /*59f0*/  FFMA.FTZ R21, R154.reuse, R14, -R21 ;  /* 0x0000000e9a157223 */ /* 0x040fe20000010815 */
[----:B------:R-:W-:Y:S01]  /*5a00*/  FFMA.FTZ R18, R154, R15, R18 ;  /* 0x0000000f9a127223 */ /* 0x000fe20000010012 */
[----:B------:R-:W-:Y:S01]  /*5a10*/  FADD.FTZ R16, -R169, R16 ;  /* 0x00000010a9107221 */ /* 0x000fe20000010100 */
[----:B------:R-:W-:Y:S01]  /*5a20*/  FFMA.FTZ R14, R152, R17, -R19 ;  /* 0x00000011980e7223 */ /* 0x000fe20000010813 */
[CC--:B------:R-:W-:Y:S01]  /*5a30*/  FMUL.FTZ R17, R155.reuse, -R21.reuse ;  /* 0x800000159b117220 */ /* 0x0c0fe20000410000 */
[----:B-1----:R-:W-:Y:S01]  /*5a40*/  FMUL.FTZ R20, R155, -R18 ;  /* 0x800000129b147220 */ /* 0x002fe20000410000 */
[----:B------:R-:W-:Y:S01]  /*5a50*/  FMUL.FTZ R15, R153, -R16 ;  /* 0x80000010990f7220 */ /* 0x000fe20000410000 */
[----:B------:R-:W-:Y:S01]  /*5a60*/  FADD.FTZ R14, R185, R14 ;  /* 0x0000000eb90e7221 */ /* 0x000fe20000010000 */
[C---:B------:R-:W-:Y:S01]  /*5a70*/  FFMA.FTZ R18, R156.reuse, R18, R17 ;  /* 0x000000129c127223 */ /* 0x040fe20000010011 */
[----:B------:R-:W-:-:S02]  /*5a80*/  FFMA.FTZ R20, R156, R21, -R20 ;  /* 0x000000159c147223 */ /* 0x000fc40000010814 */
[-C--:B------:R-:W-:Y:S01]  /*5a90*/  FMUL.FTZ R17, R153, -R14.reuse ;  /* 0x8000000e99117220 */ /* 0x080fe20000410000 */
[C---:B------:R-:W-:Y:S01]  /*5aa0*/  FFMA.FTZ R15, R154.reuse, R14, -R15 ;  /* 0x0000000e9a0f7223 */ /* 0x040fe2000001080f */
[C---:B------:R-:W-:Y:S01]  /*5ab0*/  FMUL.FTZ R21, R157.reuse, -R20 ;  /* 0x800000149d157220 */ /* 0x040fe20000410000 */
[----:B------:R-:W-:Y:S01]  /*5ac0*/  FMUL.FTZ R19, R157, -R18 ;  /* 0x800000129d137220 */ /* 0x000fe20000410000 */
[----:B------:R-:W-:Y:S01]  /*5ad0*/  FFMA.FTZ R17, R154, R16, R17 ;  /* 0x000000109a117223 */ /* 0x000fe20000010011 */
[----:B------:R-:W-:Y:S01]  /*5ae0*/  FADD.FTZ R15, R186, R15 ;  /* 0x0000000fba0f7221 */ /* 0x000fe20000010000 */
[C---:B------:R-:W-:Y:S01]  /*5af0*/  FFMA.FTZ R21, R158.reuse, R18, R21 ;  /* 0x000000129e157223 */ /* 0x040fe20000010015 */
[----:B------:R-:W-:Y:S01]  /*5b00*/  FFMA.FTZ R20, R158, R20, -R19 ;  /* 0x000000149e147223 */ /* 0x000fe20000010813 */
[----:B------:R-:W-:Y:S01]  /*5b10*/  FADD.FTZ R17, -R170, R17 ;  /* 0x00000011aa117221 */ /* 0x000fe20000010100 */
[----:B------:R-:W-:Y:S01]  /*5b20*/  FMUL.FTZ R19, R155, -R15 ;  /* 0x8000000f9b137220 */ /* 0x000fe20000410000 */
[C---:B------:R-:W-:Y:S01]  /*5b30*/  FMUL.FTZ R23, R159.reuse, -R21 ;  /* 0x800000159f177220 */ /* 0x040fe20000410000 */
[-C--:B------:R-:W-:Y:S01]  /*5b40*/  FMUL.FTZ R201, R159, -R20.reuse ;  /* 0x800000149fc97220 */ /* 0x080fe20000410000 */
[-C--:B------:R-:W-:Y:S01]  /*5b50*/  FMUL.FTZ R14, R155, -R17.reuse ;  /* 0x800000119b0e7220 */ /* 0x080fe20000410000 */
[----:B------:R-:W-:Y:S01]  /*5b60*/  FFMA.FTZ R16, R156, R17, R19 ;  /* 0x000000119c107223 */ /* 0x000fe20000010013 */
[C---:B------:R-:W-:Y:S01]  /*5b70*/  FFMA.FTZ R23, R160.reuse, R20, -R23 ;  /* 0x00000014a0177223 */ /* 0x040fe20000010817 */
[----:B------:R-:W-:Y:S01]  /*5b80*/  FFMA.FTZ R201, R160, R21, R201 ;  /* 0x00000015a0c97223 */ /* 0x000fe200000100c9 */
[----:B------:R-:W-:Y:S01]  /*5b90*/  FFMA.FTZ R14, R156, R15, -R14 ;  /* 0x0000000f9c0e7223 */ /* 0x000fe2000001080e */
[----:B------:R-:W-:Y:S01]  /*5ba0*/  FADD.FTZ R16, -R171, R16 ;  /* 0x00000010ab107221 */ /* 0x000fe20000010100 */
[C---:B------:R-:W-:Y:S01]  /*5bb0*/  FMUL.FTZ R18, R161.reuse, -R23 ;  /* 0x80000017a1127220 */ /* 0x040fe20000410000 */
[-C--:B------:R-:W-:Y:S01]  /*5bc0*/  FMUL.FTZ R17, R161, -R201.reuse ;  /* 0x800000c9a1117220 */ /* 0x080fe20000410000 */
[----:B------:R-:W-:Y:S01]  /*5bd0*/  FADD.FTZ R14, R187, R14 ;  /* 0x0000000ebb0e7221 */ /* 0x000fe20000010000 */
[C---:B------:R-:W-:Y:S01]  /*5be0*/  FMUL.FTZ R15, R157.reuse, -R16 ;  /* 0x800000109d0f7220 */ /* 0x040fe20000410000 */
[C---:B------:R-:W-:Y:S01]  /*5bf0*/  FFMA.FTZ R18, R162.reuse, R201, R18 ;  /* 0x000000c9a2127223 */ /* 0x040fe20000010012 */
[----:B------:R-:W-:Y:S01]  /*5c00*/  FFMA.FTZ R23, R162, R23, -R17 ;  /* 0x00000017a2177223 */ /* 0x000fe20000010811 */
[-C--:B------:R-:W-:Y:S01]  /*5c10*/  FMUL.FTZ R19, R157, -R14.reuse ;  /* 0x8000000e9d137220 */ /* 0x080fe20000410000 */
[----:B------:R-:W-:Y:S01]  /*5c20*/  FFMA.FTZ R17, R158, R14, -R15 ;  /* 0x0000000e9e117223 */ /* 0x000fe2000001080f */
[----:B------:R-:W-:Y:S01]  /*5c30*/  FMUL.FTZ R14, R163, -R18 ;  /* 0x80000012a30e7220 */ /* 0x000fe20000410000 */
[----:B0-----:R-:W-:Y:S01]  /*5c40*/  FMUL.FTZ R15, R41, R12 ;  /* 0x0000000c290f7220 */ /* 0x001fe20000410000 */
[----:B------:R-:W-:Y:S01]  /*5c50*/  FMUL.FTZ R21, R163, -R23 ;  /* 0x80000017a3157220 */ /* 0x000fe20000410000 */
[----:B------:R-:W-:Y:S01]  /*5c60*/  FMUL.FTZ R41, R41, R13 ;  /* 0x0000000d29297220 */ /* 0x000fe20000410000 */
[----:B------:R-:W-:Y:S01]  /*5c70*/  FFMA.FTZ R14, R164, R23, -R14 ;  /* 0x00000017a40e7223 */ /* 0x000fe2000001080e */
[----:B------:R-:W-:Y:S01]  /*5c80*/  FFMA.FTZ R15, R40, R13, R15 ;  /* 0x0000000d280f7223 */ /* 0x000fe2000001000f */
[----:B------:R-:W-:Y:S01]  /*5c90*/  FFMA.FTZ R21, R164, R18, R21 ;  /* 0x00000012a4157223 */ /* 0x000fe20000010015 */
[----:B------:R-:W-:Y:S01]  /*5ca0*/  FFMA.FTZ R13, R40, R12, -R41 ;  /* 0x0000000c280d7223 */ /* 0x000fe20000010829 */
[----:B------:R-:W-:Y:S01]  /*5cb0*/  FMUL.FTZ R12, R132, -R14 ;  /* 0x8000000e840c7220 */ /* 0x000fe20000410000 */
[----:B------:R-:W-:Y:S01]  /*5cc0*/  FFMA.FTZ R19, R158, R16, R19 ;  /* 0x000000109e137223 */ /* 0x000fe20000010013 */
[----:B------:R-:W-:Y:S01]  /*5cd0*/  FADD.FTZ R41, RZ, R15 ;  /* 0x0000000fff297221 */ /* 0x000fe20000010000 */
[-C--:B------:R-:W-:Y:S01]  /*5ce0*/  FMUL.FTZ R16, R132, -R21.reuse ;  /* 0x8000001584107220 */ /* 0x080fe20000410000 */
[----:B------:R-:W-:Y:S01]  /*5cf0*/  FADD.FTZ R212, R212, R13 ;  /* 0x0000000dd4d47221 */ /* 0x000fe20000010000 */
[C---:B------:R-:W-:Y:S01]  /*5d00*/  FFMA.FTZ R21, R133.reuse, R21, R12 ;  /* 0x0000001585157223 */ /* 0x040fe2000001000c */
[CC--:B------:R-:W-:Y:S01]  /*5d10*/  FMUL.FTZ R12, R142.reuse, R41.reuse ;  /* 0x000000298e0c7220 */ /* 0x0c0fe20000410000 */
[----:B------:R-:W-:Y:S01]  /*5d20*/  FFMA.FTZ R18, R133, R14, -R16 ;  /* 0x0000000e85127223 */ /* 0x000fe20000010810 */
[-C--:B------:R-:W-:Y:S01]  /*5d30*/  FMUL.FTZ R14, R142, R212.reuse ;  /* 0x000000d48e0e7220 */ /* 0x080fe20000410000 */
[----:B------:R-:W-:Y:S01]  /*5d40*/  FADD.FTZ R17, R188, R17 ;  /* 0x00000011bc117221 */ /* 0x000fe20000010000 */
[C---:B------:R-:W-:Y:S01]  /*5d50*/  FFMA.FTZ R13, R143.reuse, R212, -R12 ;  /* 0x000000d48f0d7223 */ /* 0x040fe2000001080c */
[----:B------:R-:W-:Y:S01]  /*5d60*/  FADD.FTZ R19, -R172, R19 ;  /* 0x00000013ac137221 */ /* 0x000fe20000010100 */
[----:B------:R-:W-:Y:S01]  /*5d70*/  FFMA.FTZ R14, R143, R41, R14 ;  /* 0x000000298f0e7223 */ /* 0x000fe2000001000e */
[C---:B------:R-:W-:Y:S01]  /*5d80*/  FMUL.FTZ R12, R159.reuse, -R17 ;  /* 0x800000119f0c7220 */ /* 0x040fe20000410000 */
[----:B------:R-:W-:Y:S01]  /*5d90*/  FADD.FTZ R214, R214, R13 ;  /* 0x0000000dd6d67221 */ /* 0x000fe20000010000 */
[-C--:B------:R-:W-:Y:S01]  /*5da0*/  FMUL.FTZ R15, R159, -R19.reuse ;  /* 0x800000139f0f7220 */ /* 0x080fe20000410000 */
[----:B------:R-:W-:Y:S01]  /*5db0*/  FADD.FTZ R201, RZ, R14 ;  /* 0x0000000effc97221 */ /* 0x000fe20000010000 */
[----:B------:R-:W-:Y:S01]  /*5dc0*/  FFMA.FTZ R14, R160, R19, R12 ;  /* 0x00000013a00e7223 */ /* 0x000fe2000001000c */
[-C--:B------:R-:W-:Y:S01]  /*5dd0*/  FMUL.FTZ R12, R140, R214.reuse ;  /* 0x000000d68c0c7220 */ /* 0x080fe20000410000 */
[----:B------:R-:W-:Y:S01]  /*5de0*/  FFMA.FTZ R16, R160, R17, -R15 ;  /* 0x00000011a0107223 */ /* 0x000fe2000001080f */
[----:B------:R-:W-:Y:S01]  /*5df0*/  FMUL.FTZ R13, R140, R201 ;  /* 0x000000c98c0d7220 */ /* 0x000fe20000410000 */
[----:B------:R-:W-:Y:S01]  /*5e00*/  FMUL.FTZ R20, R134, -R21 ;  /* 0x8000001586147220 */ /* 0x000fe20000410000 */
[----:B------:R-:W-:Y:S01]  /*5e10*/  FFMA.FTZ R12, R141, R201, R12 ;  /* 0x000000c98d0c7223 */ /* 0x000fe2000001000c */
[----:B------:R-:W-:Y:S01]  /*5e20*/  FADD.FTZ R16, R189, R16 ;  /* 0x00000010bd107221 */ /* 0x000fe20000010000 */
[----:B------:R-:W-:Y:S01]  /*5e30*/  FFMA.FTZ R13, R141, R214, -R13 ;  /* 0x000000d68d0d7223 */ /* 0x000fe2000001080d */
[----:B------:R-:W-:Y:S01]  /*5e40*/  FADD.FTZ R14, -R173, R14 ;  /* 0x0000000ead0e7221 */ /* 0x000fe20000010100 */
[----:B------:R-:W-:Y:S01]  /*5e50*/  FADD.FTZ R40, RZ, R12 ;  /* 0x0000000cff287221 */ /* 0x000fe20000010000 */
[----:B------:R-:W-:Y:S01]  /*5e60*/  FMUL.FTZ R19, R161, -R16 ;  /* 0x80000010a1137220 */ /* 0x000fe20000410000 */
[----:B------:R-:W-:Y:S01]  /*5e70*/  FADD.FTZ R216, R216, R13 ;  /* 0x0000000dd8d87221 */ /* 0x000fe20000010000 */
[----:B------:R-:W-:Y:S01]  /*5e80*/  FMUL.FTZ R22, R134, -R18 ;  /* 0x8000001286167220 */ /* 0x000fe20000410000 */
[C---:B------:R-:W-:Y:S01]  /*5e90*/  FMUL.FTZ R12, R138.reuse, R40 ;  /* 0x000000288a0c7220 */ /* 0x040fe20000410000 */
[----:B------:R-:W-:Y:S01]  /*5ea0*/  FFMA.FTZ R20, R135, R18, -R20 ;  /* 0x0000001287147223 */ /* 0x000fe20000010814 */
[----:B------:R-:W-:Y:S01]  /*5eb0*/  FMUL.FTZ R15, R138, R216 ;  /* 0x000000d88a0f7220 */ /* 0x000fe20000410000 */
[----:B------:R-:W-:Y:S01]  /*5ec0*/  FMUL.FTZ R17, R161, -R14 ;  /* 0x8000000ea1117220 */ /* 0x000fe20000410000 */
[C---:B------:R-:W-:Y:S01]  /*5ed0*/  FFMA.FTZ R13, R139.reuse, R216, -R12 ;  /* 0x000000d88b0d7223 */ /* 0x040fe2000001080c */
[----:B------:R-:W-:Y:S01]  /*5ee0*/  FFMA.FTZ R19, R162, R14, R19 ;  /* 0x0000000ea2137223 */ /* 0x000fe20000010013 */
[----:B------:R-:W-:Y:S01]  /*5ef0*/  FFMA.FTZ R15, R139, R40, R15 ;  /* 0x000000288b0f7223 */ /* 0x000fe2000001000f */
[----:B------:R-:W-:Y:S01]  /*5f00*/  FFMA.FTZ R22, R135, R21, R22 ;  /* 0x0000001587167223 */ /* 0x000fe20000010016 */
[----:B------:R-:W-:Y:S01]  /*5f10*/  FADD.FTZ R218, R218, R13 ;  /* 0x0000000ddada7221 */ /* 0x000fe20000010000 */
[C---:B------:R-:W-:Y:S01]  /*5f20*/  FMUL.FTZ R14, R136.reuse, -R20 ;  /* 0x80000014880e7220 */ /* 0x040fe20000410000 */
[----:B------:R-:W-:Y:S01]  /*5f30*/  FADD.FTZ R203, RZ, R15 ;  /* 0x0000000fffcb7221 */ /* 0x000fe20000010000 */
[C---:B------:R-:W-:Y:S01]  /*5f40*/  FMUL.FTZ R15, R136.reuse, -R22 ;  /* 0x80000016880f7220 */ /* 0x040fe20000410000 */
[C---:B------:R-:W-:Y:S01]  /*5f50*/  FMUL.FTZ R12, R136.reuse, R218 ;  /* 0x000000da880c7220 */ /* 0x040fe20000410000 */
[C---:B------:R-:W-:Y:S01]  /*5f60*/  FFMA.FTZ R14, R137.reuse, R22, R14 ;  /* 0x00000016890e7223 */ /* 0x040fe2000001000e */
[-C--:B------:R-:W-:Y:S01]  /*5f70*/  FMUL.FTZ R13, R136, R203.reuse ;  /* 0x000000cb880d7220 */ /* 0x080fe20000410000 */
[----:B------:R-:W-:Y:S01]  /*5f80*/  FFMA.FTZ R17, R162, R16, -R17 ;  /* 0x00000010a2117223 */ /* 0x000fe20000010811 */
[C---:B------:R-:W-:Y:S01]  /*5f90*/  FFMA.FTZ R12, R137.reuse, R203, R12 ;  /* 0x000000cb890c7223 */ /* 0x040fe2000001000c */
[C---:B------:R-:W-:Y:S01]  /*5fa0*/  FFMA.FTZ R15, R137.reuse, R20, -R15 ;  /* 0x00000014890f7223 */ /* 0x040fe2000001080f */
[----:B------:R-:W-:Y:S01]  /*5fb0*/  FFMA.FTZ R13, R137, R218, -R13 ;  /* 0x000000da890d7223 */ /* 0x000fe2000001080d */
[C---:B------:R-:W-:Y:S01]  /*5fc0*/  FMUL.FTZ R16, R138.reuse, -R14 ;  /* 0x8000000e8a107220 */ /* 0x040fe20000410000 */
[----:B------:R-:W-:Y:S01]  /*5fd0*/  FADD.FTZ R200, RZ, R12 ;  /* 0x0000000cffc87221 */ /* 0x000fe20000010000 */
[-C--:B------:R-:W-:Y:S01]  /*5fe0*/  FMUL.FTZ R21, R138, -R15.reuse ;  /* 0x8000000f8a157220 */ /* 0x080fe20000410000 */
[----:B------:R-:W-:Y:S01]  /*5ff0*/  FADD.FTZ R220, R220, R13 ;  /* 0x0000000ddcdc7221 */ /* 0x000fe20000010000 */
[----:B------:R-:W-:Y:S01]  /*6000*/  FFMA.FTZ R16, R139, R15, -R16 ;  /* 0x0000000f8b107223 */ /* 0x000fe20000010810 */
[----:B------:R-:W-:Y:S01]  /*6010*/  FMUL.FTZ R12, R134, R200 ;  /* 0x000000c8860c7220 */ /* 0x000fe20000410000 */
[----:B------:R-:W-:Y:S01]  /*6020*/  FADD.FTZ R17, R190, R17 ;  /* 0x00000011be117221 */ /* 0x000fe20000010000 */
[-C--:B------:R-:W-:Y:S01]  /*6030*/  FMUL.FTZ R15, R134, R220.reuse ;  /* 0x000000dc860f7220 */ /* 0x080fe20000410000 */
[----:B------:R-:W-:Y:S01]  /*6040*/  FADD.FTZ R19, -R174, R19 ;  /* 0x00000013ae137221 */ /* 0x000fe20000010100 */
[----:B------:R-:W-:Y:S01]  /*6050*/  FFMA.FTZ R13, R135, R220, -R12 ;  /* 0x000000dc870d7223 */ /* 0x000fe2000001080c */
[----:B------:R-:W-:Y:S01]  /*6060*/  FMUL.FTZ R12, R163, -R17 ;  /* 0x80000011a30c7220 */ /* 0x000fe20000410000 */
[----:B------:R-:W-:Y:S01]  /*6070*/  FFMA.FTZ R15, R135, R200, R15 ;  /* 0x000000c8870f7223 */ /* 0x000fe2000001000f */
[----:B------:R-:W-:Y:S01]  /*6080*/  FFMA.FTZ R20, R139, R14, R21 ;  /* 0x0000000e8b147223 */ /* 0x000fe20000010015 */
[----:B------:R-:W-:Y:S01]  /*6090*/  FADD.FTZ R222, R222, R13 ;  /* 0x0000000ddede7221 */ /* 0x000fe20000010000 */
[-C--:B------:R-:W-:Y:S01]  /*60a0*/  FFMA.FTZ R18, R164, R19.reuse, R12 ;  /* 0x00000013a4127223 */ /* 0x080fe2000001000c */
[----:B------:R-:W-:Y:S01]  /*60b0*/  FADD.FTZ R205, RZ, R15 ;  /* 0x0000000fffcd7221 */ /* 0x000fe20000010000 */
[----:B------:R-:W-:Y:S01]  /*60c0*/  FMUL.FTZ R21, R163, -R19 ;  /* 0x80000013a3157220 */ /* 0x000fe20000410000 */
[C---:B------:R-:W-:Y:S01]  /*60d0*/  FMUL.FTZ R12, R132.reuse, R222 ;  /* 0x000000de840c7220 */ /* 0x040fe20000410000 */
[----:B------:R-:W-:Y:S01]  /*60e0*/  FADD.FTZ R18, -R175, R18 ;  /* 0x00000012af127221 */ /* 0x000fe20000010100 */
[----:B------:R-:W-:Y:S01]  /*60f0*/  FMUL.FTZ R13, R132, R205 ;  /* 0x000000cd840d7220 */ /* 0x000fe20000410000 */
[----:B------:R-:W-:Y:S01]  /*6100*/  FFMA.FTZ R14, R164, R17, -R21 ;  /* 0x00000011a40e7223 */ /* 0x000fe20000010815 */
[C---:B------:R-:W-:Y:S01]  /*6110*/  FFMA.FTZ R12, R133.reuse, R205, R12 ;  /* 0x000000cd850c7223 */ /* 0x040fe2000001000c */
[----:B------:R-:W-:Y:S01]  /*6120*/  FMUL.FTZ R17, R140, -R16 ;  /* 0x800000108c117220 */ /* 0x000fe20000410000 */
[----:B------:R-:W-:Y:S01]  /*6130*/  FFMA.FTZ R13, R133, R222, -R13 ;  /* 0x000000de850d7223 */ /* 0x000fe2000001080d */
[----:B------:R-:W-:Y:S01]  /*6140*/  FADD.FTZ R14, R191, R14 ;  /* 0x0000000ebf0e7221 */ /* 0x000fe20000010000 */
[----:B------:R-:W-:Y:S01]  /*6150*/  FADD.FTZ R202, RZ, R12 ;  /* 0x0000000cffca7221 */ /* 0x000fe20000010000 */
[----:B------:R-:W-:Y:S01]  /*6160*/  FMUL.FTZ R12, R132, -R18 ;  /* 0x80000012840c7220 */ /* 0x000fe20000410000 */
[----:B------:R-:W-:Y:S01]  /*6170*/  FADD.FTZ R224, R224, R13 ;  /* 0x0000000de0e07221 */ /* 0x000fe20000010000 */
[----:B------:R-:W-:Y:S01]  /*6180*/  FMUL.FTZ R21, R132, -R14 ;  /* 0x8000000e84157220 */ /* 0x000fe20000410000 */
[----:B------:R-:W-:Y:S01]  /*6190*/  FMUL.FTZ R13, R163, R202 ;  /* 0x000000caa30d7220 */ /* 0x000fe20000410000 */
[----:B------:R-:W-:Y:S01]  /*61a0*/  FFMA.FTZ R19, R133, R14, -R12 ;  /* 0x0000000e85137223 */ /* 0x000fe2000001080c */
[----:B------:R-:W-:Y:S01]  /*61b0*/  FMUL.FTZ R15, R163, R224 ;  /* 0x000000e0a30f7220 */ /* 0x000fe20000410000 */
[----:B------:R-:W-:Y:S01]  /*61c0*/  FFMA.FTZ R21, R133, R18, R21 ;  /* 0x0000001285157223 */ /* 0x000fe20000010015 */
[----:B------:R-:W-:Y:S01]  /*61d0*/  FFMA.FTZ R13, R164, R224, -R13 ;  /* 0x000000e0a40d7223 */ /* 0x000fe2000001080d */
[----:B------:R-:W-:Y:S01]  /*61e0*/  FADD.FTZ R19, R192, R19 ;  /* 0x00000013c0137221 */ /* 0x000fe20000010000 */
[----:B------:R-:W-:Y:S01]  /*61f0*/  FFMA.FTZ R15, R164, R202, R15 ;  /* 0x000000caa40f7223 */ /* 0x000fe2000001000f */
[----:B------:R-:W-:Y:S01]  /*6200*/  FADD.FTZ R21, -R176, R21 ;  /* 0x00000015b0157221 */ /* 0x000fe20000010100 */
[----:B------:R-:W-:Y:S01]  /*6210*/  FADD.FTZ R226, R226, R13 ;  /* 0x0000000de2e27221 */ /* 0x000fe20000010000 */
[C---:B------:R-:W-:Y:S01]  /*6220*/  FMUL.FTZ R14, R134.reuse, -R19 ;  /* 0x80000013860e7220 */ /* 0x040fe20000410000 */
[----:B------:R-:W-:Y:S01]  /*6230*/  FADD.FTZ R204, RZ, R15 ;  /* 0x0000000fffcc7221 */ /* 0x000fe20000010000 */
[-C--:B------:R-:W-:Y:S01]  /*6240*/  FMUL.FTZ R12, R134, -R21.reuse ;  /* 0x80000015860c7220 */ /* 0x080fe20000410000 */
[----:B------:R-:W-:Y:S01]  /*6250*/  FMUL.FTZ R15, R161, R226 ;  /* 0x000000e2a10f7220 */ /* 0x000fe20000410000 */
[----:B------:R-:W-:Y:S01]  /*6260*/  FFMA.FTZ R14, R135, R21, R14 ;  /* 0x00000015870e7223 */ /* 0x000fe2000001000e */
[-C--:B------:R-:W-:Y:S01]  /*6270*/  FMUL.FTZ R13, R161, R204.reuse ;  /* 0x000000cca10d7220 */ /* 0x080fe20000410000 */
[----:B------:R-:W-:Y:S01]  /*6280*/  FFMA.FTZ R12, R135, R19, -R12 ;  /* 0x00000013870c7223 */ /* 0x000fe2000001080c */
[----:B------:R-:W-:Y:S01]  /*6290*/  FFMA.FTZ R15, R162, R204, R15 ;  /* 0x000000cca20f7223 */ /* 0x000fe2000001000f */
[----:B------:R-:W-:Y:S01]  /*62a0*/  FMUL.FTZ R22, R140, -R20 ;  /* 0x800000148c167220 */ /* 0x000fe20000410000 */
[----:B------:R-:W-:Y:S01]  /*62b0*/  FFMA.FTZ R13, R162, R226, -R13 ;  /* 0x000000e2a20d7223 */ /* 0x000fe2000001080d */
[----:B------:R-:W-:Y:S01]  /*62c0*/  FFMA.FTZ R17, R141, R20, R17 ;  /* 0x000000148d117223 */ /* 0x000fe20000010011 */
        /* <DEDUP_REMOVED lines=17> */
[CC--:B------:R-:W-:Y:S01]  /*63e0*/  FMUL.FTZ R18, R138.reuse, -R19.reuse ;  /* 0x800000138a127220 */ /* 0x0c0fe20000410000 */
        /* <DEDUP_REMOVED lines=10> */
[CC--:B------:R-:W-:Y:S01]  /*6490*/  FMUL.FTZ R13, R155.reuse, R209.reuse ;  /* 0x000000d19b0d7220 */ /* 0x0c0fe20000410000 */
        /* <DEDUP_REMOVED lines=11> */
[----:B------:R-:W-:Y:S01]  /*6550*/  FMUL.FTZ R21, R153, R236 ;  /* 0x000000ec99157220 */ /* 0x000fe20000410000 */
[----:B------:R-:W-:Y:S01]  /*6560*/  FFMA.FTZ R16, R141, R16, -R22 ;  /* 0x000000108d107223 */ /* 0x000fe20000010816 */
[----:B------:R-:W-:Y:S01]  /*6570*/  FMUL.FTZ R19, R153, R232 ;  /* 0x000000e899137220 */ /* 0x000fe20000410000 */
[----:B------:R-:W-:Y:S01]  /*6580*/  FMUL.FTZ R22, R142, -R18 ;  /* 0x800000128e167220 */ /* 0x000fe20000410000 */
[C---:B------:R-:W-:Y:S01]  /*6590*/  FFMA.FTZ R21, R154.reuse, R232, R21 ;  /* 0x000000e89a157223 */ /* 0x040fe20000010015 */
[----:B------:R-:W-:Y:S01]  /*65a0*/  HFMA2.MMA R13, -RZ, RZ, 0, 0 ;  /* 0x00000000ff0d7435 */ /* 0x000fe200000001ff */
[----:B------:R-:W-:Y:S01]  /*65b0*/  FFMA.FTZ R19, R154, R236, -R19 ;  /* 0x000000ec9a137223 */ /* 0x000fe20000010813 */
[-C--:B------:R-:W-:Y:S01]  /*65c0*/  FFMA.FTZ R238, R143, R23.reuse, -R22 ;  /* 0x000000178fee7223 */ /* 0x080fe20000010816 */
[----:B------:R-:W-:Y:S01]  /*65d0*/  FADD.FTZ R211, RZ, R21 ;  /* 0x00000015ffd37221 */ /* 0x000fe20000010000 */
[----:B------:R-:W-:Y:S01]  /*65e0*/  FMUL.FTZ R21, R142, -R23 ;  /* 0x800000178e157220 */ /* 0x000fe20000410000 */
[----:B------:R-:W-:Y:S01]  /*65f0*/  FADD.FTZ R210, R210, R19 ;  /* 0x00000013d2d27221 */ /* 0x000fe20000010000 */
[----:B------:R-:W-:Y:S01]  /*6600*/  MOV R12, 0x3f800000 ;  /* 0x3f800000000c7802 */ /* 0x000fe20000000f00 */
[----:B------:R-:W-:Y:S01]  /*6610*/  FMUL.FTZ R19, R151, R211 ;  /* 0x000000d397137220 */ /* 0x000fe20000410000 */
[----:B------:R-:W-:Y:S01]  /*6620*/  FFMA.FTZ R240, R143, R18, R21 ;  /* 0x000000128ff07223 */ /* 0x000fe20000010015 */
[-C--:B------:R-:W-:Y:S01]  /*6630*/  FMUL.FTZ R18, R151, R210.reuse ;  /* 0x000000d297127220 */ /* 0x080fe20000410000 */
[----:B------:R-:W-:Y:S01]  /*6640*/  FMUL.FTZ R21, R142, -R17 ;  /* 0x800000118e157220 */ /* 0x000fe20000410000 */
[C---:B------:R-:W-:Y:S01]  /*6650*/  FFMA.FTZ R19, R152.reuse, R210, -R19 ;  /* 0x000000d298137223 */ /* 0x040fe20000010813 */
[----:B------:R-:W-:Y:S01]  /*6660*/  CS2R R14, SRZ ;  /* 0x00000000000e7805 */ /* 0x000fe2000001ff00 */
[----:B------:R-:W-:Y:S01]  /*6670*/  FFMA.FTZ R18, R152, R211, R18 ;  /* 0x000000d398127223 */ /* 0x000fe20000010012 */
[----:B------:R-:W-:Y:S01]  /*6680*/  @!P0 LEA R20, R42, R97, 0x4 ;  /* 0x000000612a148211 */ /* 0x000fe200078e20ff */
[----:B------:R-:W-:Y:S01]  /*6690*/  FADD.FTZ R208, R208, R19 ;  /* 0x00000013d0d07221 */ /* 0x000fe20000010000 */
[-C--:B------:R-:W-:Y:S01]  /*66a0*/  FMUL.FTZ R22, R142, -R16.reuse ;  /* 0x800000108e167220 */ /* 0x080fe20000410000 */
[----:B------:R-:W-:Y:S01]  /*66b0*/  FADD.FTZ R213, RZ, R18 ;  /* 0x00000012ffd57221 */ /* 0x000fe20000010000 */
[C---:B------:R-:W-:Y:S01]  /*66c0*/  FFMA.FTZ R16, R143.reuse, R16, -R21 ;  /* 0x000000108f107223 */ /* 0x040fe20000010815 */
[C---:B------:R-:W-:Y:S01]  /*66d0*/  FMUL.FTZ R23, R148.reuse, R208 ;  /* 0x000000d094177220 */ /* 0x040fe20000410000 */
[----:B------:R0:W1:Y:S01]  /*66e0*/  @!P0 LDS.128 R12, [R20+0x22b0] ;  /* 0x0022b000140c8984 */ /* 0x0000620000000c00 */
[----:B------:R-:W-:Y:S01]  /*66f0*/  FMUL.FTZ R21, R148, R213 ;  /* 0x000000d594157220 */ /* 0x000fe20000410000 */
[----:B------:R-:W-:Y:S01]  /*6700*/  FFMA.FTZ R17, R143, R17, R22 ;  /* 0x000000118f117223 */ /* 0x000fe20000010016 */
[----:B------:R-:W-:Y:S01]  /*6710*/  FFMA.FTZ R23, R150, R213, R23 ;  /* 0x000000d596177223 */ /* 0x000fe20000010017 */
[----:B------:R-:W-:Y:S01]  /*6720*/  FADD.FTZ R19, -R181, R240 ;  /* 0x000000f0b5137221 */ /* 0x000fe20000010100 */
[----:B------:R-:W-:-:S02]  /*6730*/  FADD.FTZ R18, R197, R238 ;  /* 0x000000eec5127221 */ /* 0x000fc40000010000 */
[----:B------:R-:W-:Y:S01]  /*6740*/  FADD.FTZ R215, RZ, R23 ;  /* 0x00000017ffd77221 */ /* 0x000fe20000010000 */
[----:B0-----:R-:W-:Y:S02]  /*6750*/  FFMA.FTZ R20, R150, R208, -R21 ;  /* 0x000000d096147223 */ /* 0x001fe40000010815 */
[----:B------:R0:W-:Y:S01]  /*6760*/  STS.128 [R165+0xcb0], R16 ;  /* 0x000cb010a5007388 */ /* 0x0001e20000000c00 */
[----:B------:R-:W-:Y:S01]  /*6770*/  FMUL.FTZ R21, R144, R215 ;  /* 0x000000d790157220 */ /* 0x000fe20000410000 */
[----:B------:R-:W-:-:S04]  /*6780*/  FADD.FTZ R199, R199, R20 ;  /* 0x00000014c7c77221 */ /* 0x000fc80000010000 */
[----:B------:R-:W-:-:S04]  /*6790*/  FFMA.FTZ R21, R146, R199, -R21 ;  /* 0x000000c792157223 */ /* 0x000fc80000010815 */
[----:B------:R-:W-:Y:S01]  /*67a0*/  FADD.FTZ R198, R198, R21 ;  /* 0x00000015c6c67221 */ /* 0x000fe20000010000 */
        /* <DEDUP_REMOVED lines=23> */
.L_x_9800:
[----:B------:R-:W-:Y:S01]  /*6920*/  BSSY B0, `(.L_x_9725) ;  /* 0x000000e000007945 */ /* 0x000fe20003800000 */
[----:B------:R-:W-:-:S03]  /*6930*/  ISETP.GT.U32.AND P1, PT, R217, 0x1d, PT ;  /* 0x0000001dd900780c */ /* 0x000fc60003f24070 */
[----:B------:R-:W-:Y:S10]  /*6940*/  @!P0 BRA `(.L_x_9726) ;  /* 0x00000000002c8947 */ /* 0x000ff40003800000 */
[C---:B0-----:R-:W-:Y:S01]  /*6950*/  FMUL.FTZ R240, R233.reuse, R237 ;  /* 0x000000ede9f07220 */ /* 0x041fe20000410000 */
[C---:B---3--:R-:W-:Y:S01]  /*6960*/  FMUL.FTZ R21, R233.reuse, R22 ;  /* 0x00000016e9157220 */ /* 0x048fe20000410000 */
[-C--:B----4-:R-:W-:Y:S02]  /*6970*/  FMUL.FTZ R242, R233, R238.reuse ;  /* 0x000000eee9f27220 */ /* 0x090fe40000410000 */
[C---:B------:R-:W-:Y:S01]  /*6980*/  FFMA.FTZ R240, R231.reuse, R238, -R240 ;  /* 0x000000eee7f07223 */ /* 0x040fe200000108f0 */
[C---:B--2---:R-:W-:Y:S01]  /*6990*/  FMUL.FTZ R238, R20.reuse, R233 ;  /* 0x000000e914ee7220 */ /* 0x044fe20000410000 */
[----:B------:R-:W-:Y:S01]  /*69a0*/  FFMA.FTZ R21, R20, R231, -R21 ;  /* 0x000000e714157223 */ /* 0x000fe20000010815 */
[----:B------:R-:W-:Y:S01]  /*69b0*/  FFMA.FTZ R242, R231, R237, R242 ;  /* 0x000000ede7f27223 */ /* 0x000fe200000100f2 */
[----:B------:R-:W-:Y:S01]  /*69c0*/  FADD.FTZ R229, R229, R240 ;  /* 0x000000f0e5e57221 */ /* 0x000fe20000010000 */
[----:B------:R-:W-:Y:S02]  /*69d0*/  FFMA.FTZ R233, R231, R22, R238 ;  /* 0x00000016e7e97223 */ /* 0x000fe400000100ee */
[----:B------:R-:W-:Y:S01]  /*69e0*/  FADD.FTZ R227, R227, R242 ;  /* 0x000000f2e3e37221 */ /* 0x000fe20000010000 */
[----:B------:R-:W-:-:S07]  /*69f0*/  MOV R231, R21 ;  /* 0x0000001500e77202 */ /* 0x000fce0000000f00 */
.L_x_9726:
[----:B------:R-:W-:Y:S05]  /*6a00*/  BSYNC B0 ;  /* 0x0000000000007941 */ /* 0x000fea0003800000 */
.L_x_9725:
[----:B------:R-:W-:-:S03]  /*6a10*/  UMOV UR4, 0xffffffff ;  /* 0xffffffff00047882 */ /* 0x000fc60000000000 */
[----:B------:R-:W-:Y:S05]  /*6a20*/  BRA.DIV UR4, `(.L_x_9727) ;  /* 0x00000052048c7947 */ /* 0x000fea000b800000 */
[----:B--2---:R2:W1:Y:S04]  /*6a30*/  SHFL.DOWN PT, R20, R231, 0x2, 0x1f ;  /* 0x08401f00e7147f89 */ /* 0x00446800000e0000 */
[----:B---3--:R2:W3:Y:S04]  /*6a40*/  SHFL.DOWN PT, R22, R233, 0x2, 0x1f ;  /* 0x08401f00e9167f89 */ /* 0x0084e800000e0000 */
[----:B----4-:R2:W4:Y:S04]  /*6a50*/  SHFL.DOWN PT, R238, R229, 0x2, 0x1f ;  /* 0x08401f00e5ee7f89 */ /* 0x01052800000e0000 */
[----:B0-----:R2:W0:Y:S02]  /*6a60*/  SHFL.DOWN PT, R237, R227, 0x2, 0x1f ;  /* 0x08401f00e3ed7f89 */ /* 0x00142400000e0000 */
.L_x_9806:
        /* <DEDUP_REMOVED lines=14> */
.L_x_9729:
[----:B------:R-:W-:Y:S05]  /*6b50*/  BSYNC B0 ;  /* 0x0000000000007941 */ /* 0x000fea0003800000 */
.L_x_9728:
[----:B------:R-:W-:-:S03]  /*6b60*/  UMOV UR4, 0xffffffff ;  /* 0xffffffff00047882 */ /* 0x000fc60000000000 */
[----:B------:R-:W-:Y:S05]  /*6b70*/  BRA.DIV UR4, `(.L_x_9730) ;  /* 0x0000005204a87947 */ /* 0x000fea000b800000 */
[----:B-1----:R1:W1:Y:S04]  /*6b80*/  SHFL.DOWN PT, R20, R231, 0x4, 0x1f ;  /* 0x08801f00e7147f89 */ /* 0x00226800000e0000 */
[----:B---3--:R3:W1:Y:S04]  /*6b90*/  SHFL.DOWN PT, R22, R233, 0x4, 0x1f ;  /* 0x08801f00e9167f89 */ /* 0x00866800000e0000 */
[----:B----4-:R3:W4:Y:S04]  /*6ba0*/  SHFL.DOWN PT, R238, R229, 0x4, 0x1f ;  /* 0x08801f00e5ee7f89 */ /* 0x01072800000e0000 */
[----:B0-----:R3:W0:Y:S02]  /*6bb0*/  SHFL.DOWN PT, R237, R227, 0x4, 0x1f ;  /* 0x08801f00e3ed7f89 */ /* 0x00162400000e0000 */
.L_x_9812:
        /* <DEDUP_REMOVED lines=14> */
.L_x_9732:
[----:B------:R-:W-:Y:S05]  /*6ca0*/  BSYNC B0 ;  /* 0x0000000000007941 */ /* 0x000fea0003800000 */
.L_x_9731:
[----:B------:R-:W-:-:S03]  /*6cb0*/  UMOV UR4, 0xffffffff ;  /* 0xffffffff00047882 */ /* 0x000fc60000000000 */
[----:B------:R-:W-:Y:S05]  /*6cc0*/  BRA.DIV UR4, `(.L_x_9733) ;  /* 0x0000005204c47947 */ /* 0x000fea000b800000 */
[----:B-1----:R1:W1:Y:S04]  /*6cd0*/  SHFL.DOWN PT, R20, R231, 0x8, 0x1f ;  /* 0x09001f00e7147f89 */ /* 0x00226800000e0000 */
[----:B------:R0:W1:Y:S04]  /*6ce0*/  SHFL.DOWN PT, R22, R233, 0x8, 0x1f ;  /* 0x09001f00e9167f89 */ /* 0x00006800000e0000 */
[----:B----4-:R4:W1:Y:S04]  /*6cf0*/  SHFL.DOWN PT, R238, R229, 0x8, 0x1f ;  /* 0x09001f00e5ee7f89 */ /* 0x01086800000e0000 */
[----:B0-----:R4:W0:Y:S02]  /*6d00*/  SHFL.DOWN PT, R237, R227, 0x8, 0x1f ;  /* 0x09001f00e3ed7f89 */ /* 0x00182400000e0000 */
.L_x_9818:
        /* <DEDUP_REMOVED lines=14> */
.L_x_9735:
[----:B------:R-:W-:Y:S05]  /*6df0*/  BSYNC B0 ;  /* 0x0000000000007941 */ /* 0x000fea0003800000 */
.L_x_9734:
[----:B------:R-:W-:-:S03]  /*6e00*/  UMOV UR4, 0xffffffff ;  /* 0xffffffff00047882 */ /* 0x000fc60000000000 */
[----:B------:R-:W-:Y:S05]  /*6e10*/  BRA.DIV UR4, `(.L_x_9736) ;  /* 0x0000005204e07947 */ /* 0x000fea000b800000 */
[----:B-1----:R1:W1:Y:S04]  /*6e20*/  SHFL.DOWN PT, R20, R231, 0x10, 0x1f ;  /* 0x0a001f00e7147f89 */ /* 0x00226800000e0000 */
[----:B------:R0:W1:Y:S04]  /*6e30*/  SHFL.DOWN PT, R22, R233, 0x10, 0x1f ;  /* 0x0a001f00e9167f89 */ /* 0x00006800000e0000 */
[----:B------:R1:W1:Y:S04]  /*6e40*/  SHFL.DOWN PT, R238, R229, 0x10, 0x1f ;  /* 0x0a001f00e5ee7f89 */ /* 0x00026800000e0000 */
[----:B0-----:R0:W0:Y:S02]  /*6e50*/  SHFL.DOWN PT, R237, R227, 0x10, 0x1f ;  /* 0x0a001f00e3ed7f89 */ /* 0x00102400000e0000 */
.L_x_9824:
        /* <DEDUP_REMOVED lines=14> */
.L_x_9738:
[----:B------:R-:W-:Y:S05]  /*6f40*/  BSYNC B0 ;  /* 0x0000000000007941 */ /* 0x000fea0003800000 */
.L_x_9737:
[----:B------:R-:W-:-:S03]  /*6f50*/  UMOV UR4, 0xffffffff ;  /* 0xffffffff00047882 */ /* 0x000fc60000000000 */
[----:B------:R-:W-:Y:S05]  /*6f60*/  BRA.DIV UR4, `(.L_x_9739) ;  /* 0x0000005204fc7947 */ /* 0x000fea000b800000 */
[----:B------:R-:W5:Y:S04]  /*6f70*/  SHFL.IDX PT, R245, R233, RZ, 0x1f ;  /* 0x00001fffe9f57589 */ /* 0x000f6800000e0000 */
[----:B------:R-:W2:Y:S04]  /*6f80*/  SHFL.IDX PT, R221, R231, RZ, 0x1f ;  /* 0x00001fffe7dd7589 */ /* 0x000ea800000e0000 */
[----:B------:R0:W3:Y:S04]  /*6f90*/  SHFL.DOWN PT, R239, R231, 0x1, 0x1f ;  /* 0x08201f00e7ef7f89 */ /* 0x0000e800000e0000 */
[----:B------:R0:W3:Y:S04]  /*6fa0*/  SHFL.DOWN PT, R241, R233, 0x1, 0x1f ;  /* 0x08201f00e9f17f89 */ /* 0x0000e800000e0000 */
[----:B-1----:R1:W1:Y:S04]  /*6fb0*/  SHFL.IDX PT, R238, R229, RZ, 0x1f ;  /* 0x00001fffe5ee7589 */ /* 0x00226800000e0000 */
[----:B------:R0:W1:Y:S04]  /*6fc0*/  SHFL.DOWN PT, R243, R229, 0x1, 0x1f ;  /* 0x08201f00e5f37f89 */ /* 0x00006800000e0000 */
[----:B------:R1:W1:Y:S01]  /*6fd0*/  SHFL.IDX PT, R240, R227, RZ, 0x1f ;  /* 0x00001fffe3f07589 */ /* 0x00026200000e0000 */
[-C--:B-----5:R-:W-:Y:S01]  /*6fe0*/  FMUL.FTZ R223, R15, R245.reuse ;  /* 0x000000f50fdf7220 */ /* 0x0a0fe20000410000 */
[CC--:B------:R-:W-:Y:S01]  /*6ff0*/  FMUL.FTZ R20, R14.reuse, R245.reuse ;  /* 0x000000f50e147220 */ /* 0x0c0fe20000410000 */
[----:B------:R-:W-:Y:S01]  /*7000*/  FMUL.FTZ R217, R13, R245 ;  /* 0x000000f50dd97220 */ /* 0x000fe20000410000 */
[----:B0-----:R0:W0:Y:S01]  /*7010*/  SHFL.DOWN PT, R237, R227, 0x1, 0x1f ;  /* 0x08201f00e3ed7f89 */ /* 0x00102200000e0000 */
[-C--:B--2---:R-:W-:Y:S01]  /*7020*/  FFMA.FTZ R223, R14, R221.reuse, -R223 ;  /* 0x000000dd0edf7223 */ /* 0x084fe200000108df */
[----:B------:R-:W-:Y:S01]  /*7030*/  FFMA.FTZ R225, R15, R221, R20 ;  /* 0x000000dd0fe17223 */ /* 0x000fe20000010014 */
[----:B------:R-:W-:Y:S01]  /*7040*/  FMUL.FTZ R242, R12, R245 ;  /* 0x000000f50cf27220 */ /* 0x000fe20000410000 */
[----:B------:R2:W0:Y:S04]  /*7050*/  SHFL.IDX PT, R244, R14, RZ, 0x1f ;  /* 0x00001fff0ef47589 */ /* 0x00042800000e0000 */
[----:B------:R2:W0:Y:S04]  /*7060*/  SHFL.IDX PT, R247, R15, RZ, 0x1f ;  /* 0x00001fff0ff77589 */ /* 0x00042800000e0000 */
[----:B------:R2:W0:Y:S04]  /*7070*/  SHFL.IDX PT, R246, R12, RZ, 0x1f ;  /* 0x00001fff0cf67589 */ /* 0x00042800000e0000 */
[----:B---3--:R2:W0:Y:S02]  /*7080*/  SHFL.IDX PT, R235, R13, RZ, 0x1f ;  /* 0x00001fff0deb7589 */ /* 0x00842400000e0000 */
.L_x_9838:
[----:B------:R-:W-:Y:S01]  /*7090*/  BSSY B0, `(.L_x_9740) ;  /* 0x0000010000007945 */ /* 0x000fe20003800000 */
[----:B0-----:R-:W-:Y:S02]  /*70a0*/  MOV R20, R246 ;  /* 0x000000f600147202 */ /* 0x001fe40000000f00 */
[----:B------:R-:W-:Y:S02]  /*70b0*/  MOV R21, R235 ;  /* 0x000000eb00157202 */ /* 0x000fe40000000f00 */
[----:B------:R-:W-:Y:S02]  /*70c0*/  MOV R22, R244 ;  /* 0x000000f400167202 */ /* 0x000fe40000000f00 */
[----:B------:R-:W-:Y:S01]  /*70d0*/  MOV R23, R247 ;  /* 0x000000f700177202 */ /* 0x000fe20000000f00 */
[----:B------:R-:W-:Y:S06]  /*70e0*/  @!P1 BRA `(.L_x_9741) ;  /* 0x0000000000289947 */ /* 0x000fec0003800000 */
[C---:B--2---:R-:W-:Y:S01]  /*70f0*/  FMUL.FTZ R14, R241.reuse, R23 ;  /* 0x00000017f10e7220 */ /* 0x044fe20000410000 */
[CC--:B------:R-:W-:Y:S01]  /*7100*/  FMUL.FTZ R244, R241.reuse, R22.reuse ;  /* 0x00000016f1f47220 */ /* 0x0c0fe20000410000 */
[----:B------:R-:W-:Y:S02]  /*7110*/  FMUL.FTZ R15, R241, R21 ;  /* 0x00000015f10f7220 */ /* 0x000fe40000410000 */
[C---:B------:R-:W-:Y:S01]  /*7120*/  FFMA.FTZ R22, R239.reuse, R22, -R14 ;  /* 0x00000016ef167223 */ /* 0x040fe2000001080e */
[----:B------:R-:W-:Y:S01]  /*7130*/  FFMA.FTZ R244, R239, R23, R244 ;  /* 0x00000017eff47223 */ /* 0x000fe200000100f4 */
[-C--:B------:R-:W-:Y:S01]  /*7140*/  FMUL.FTZ R14, R241, R20.reuse ;  /* 0x00000014f10e7220 */ /* 0x080fe20000410000 */
[----:B------:R-:W-:Y:S01]  /*7150*/  FFMA.FTZ R20, R239, R20, -R15 ;  /* 0x00000014ef147223 */ /* 0x000fe2000001080f */
[----:B-1----:R-:W-:Y:S01]  /*7160*/  FADD.FTZ R22, R243, R22 ;  /* 0x00000016f3167221 */ /* 0x002fe20000010000 */
[----:B------:R-:W-:Y:S01]  /*7170*/  FADD.FTZ R23, R237, R244 ;  /* 0x000000f4ed177221 */ /* 0x000fe20000010000 */
[----:B------:R-:W-:-:S07]  /*7180*/  FFMA.FTZ R21, R239, R21, R14 ;  /* 0x00000015ef157223 */ /* 0x000fce000001000e */
.L_x_9741:
[----:B------:R-:W-:Y:S05]  /*7190*/  BSYNC B0 ;  /* 0x0000000000007941 */ /* 0x000fea0003800000 */
.L_x_9740:
[C---:B-1--4-:R-:W-:Y:S01]  /*71a0*/  FMUL.FTZ R229, R17.reuse, R22 ;  /* 0x0000001611e57220 */ /* 0x052fe20000410000 */
[C---:B------:R-:W-:Y:S01]  /*71b0*/  FMUL.FTZ R227, R17.reuse, R23 ;  /* 0x0000001711e37220 */ /* 0x040fe20000410000 */
[C---:B--2---:R-:W-:Y:S01]  /*71c0*/  FMUL.FTZ R14, R17.reuse, R20 ;  /* 0x00000014110e7220 */ /* 0x044fe20000410000 */
        /* <DEDUP_REMOVED lines=13> */
.L_x_9723:
        /* <DEDUP_REMOVED lines=44> */
[----:B------:R-:W-:Y:S02]  /*7560*/  FFMA.FTZ R155, R0, R212, RZ ;  /* 0x000000d4009b7223 */ /* 0x000fe400000100ff */
        /* <DEDUP_REMOVED lines=38> */
[----:B------:R-:W-:Y:S01]  /*77d0*/  FFMA.FTZ R16, R58, R214, R155 ;  /* 0x000000d63a107223 */ /* 0x000fe2000001009b */
[----:B------:R-:W-:Y:S02]  /*77e0*/  FADD.FTZ R193, R193, R2 ;  /* 0x00000002c1c17221 */ /* 0x000fe40000010000 */
[C---:B------:R-:W-:Y:S01]  /*77f0*/  FMUL.FTZ R2, R136.reuse, -R177 ;  /* 0x800000b188027220 */ /* 0x040fe20000410000 */
[----:B------:R-:W-:Y:S01]  /*7800*/  FFMA.FTZ R153, R57, R216, R16 ;  /* 0x000000d839997223 */ /* 0x000fe20000010010 */
[-C--:B------:R-:W-:Y:S01]  /*7810*/  FMUL.FTZ R136, R136, -R193.reuse ;  /* 0x800000c188887220 */ /* 0x080fe20000410000 */
[----:B------:R-:W-:Y:S01]  /*7820*/  FFMA.FTZ R216, R107, -R118, R216 ;  /* 0x800000766bd87223 */ /* 0x000fe200000100d8 */
[C---:B------:R-:W-:Y:S01]  /*7830*/  FFMA.FTZ R135, R137.reuse, R193, -R2 ;  /* 0x000000c189877223 */ /* 0x040fe20000010802 */
[----:B------:R-:W-:Y:S01]  /*7840*/  FFMA.FTZ R2, R56, R218, R153 ;  /* 0x000000da38027223 */ /* 0x000fe20000010099 */
[----:B------:R-:W-:Y:S01]  /*7850*/  FFMA.FTZ R137, R137, R177, R136 ;  /* 0x000000b189897223 */ /* 0x000fe20000010088 */
[----:B------:R-:W-:Y:S01]  /*7860*/  FMUL.FTZ R153, R144, R199 ;  /* 0x000000c790997220 */ /* 0x000fe20000410000 */
[----:B------:R-:W-:Y:S01]  /*7870*/  FADD.FTZ R194, R194, R135 ;  /* 0x00000087c2c27221 */ /* 0x000fe20000010000 */
[----:B------:R-:W-:Y:S01]  /*7880*/  FFMA.FTZ R155, R55, R220, R2 ;  /* 0x000000dc379b7223 */ /* 0x000fe20000010002 */
[----:B------:R-:W-:Y:S01]  /*7890*/  FADD.FTZ R135, -R178, R137 ;  /* 0x00000089b2877221 */ /* 0x000fe20000010100 */
[----:B------:R-:W-:Y:S01]  /*78a0*/  FFMA.FTZ R137, R0, -R41, RZ ;  /* 0x8000002900897223 */ /* 0x000fe200000100ff */
[----:B------:R-:W-:Y:S01]  /*78b0*/  FFMA.FTZ R153, R146, R215, R153 ;  /* 0x000000d792997223 */ /* 0x000fe20000010099 */
[----:B------:R-:W-:Y:S01]  /*78c0*/  FFMA.FTZ R16, R54, R222, R155 ;  /* 0x000000de36107223 */ /* 0x000fe2000001009b */
[CC--:B------:R-:W-:Y:S01]  /*78d0*/  FMUL.FTZ R2, R138.reuse, -R135.reuse ;  /* 0x800000878a027220 */ /* 0x0c0fe20000410000 */
[----:B------:R-:W-:Y:S01]  /*78e0*/  FMUL.FTZ R138, R138, -R194 ;  /* 0x800000c28a8a7220 */ /* 0x000fe20000410000 */
[----:B------:R-:W-:Y:S01]  /*78f0*/  FADD.FTZ R153, RZ, R153 ;  /* 0x00000099ff997221 */ /* 0x000fe20000010000 */
[----:B------:R-:W-:Y:S01]  /*7900*/  FFMA.FTZ R16, R53, R224, R16 ;  /* 0x000000e035107223 */ /* 0x000fe20000010010 */
[C---:B------:R-:W-:Y:S01]  /*7910*/  FFMA.FTZ R2, R139.reuse, R194, -R2 ;  /* 0x000000c28b027223 */ /* 0x040fe20000010802 */
[----:B------:R-:W-:Y:S01]  /*7920*/  FFMA.FTZ R138, R139, R135, R138 ;  /* 0x000000878b8a7223 */ /* 0x000fe2000001008a */
[----:B------:R-:W-:Y:S01]  /*7930*/  FMUL.FTZ R136, R183, R82 ;  /* 0x00000052b7887220 */ /* 0x000fe20000410000 */
[----:B------:R-:W-:Y:S01]  /*7940*/  FFMA.FTZ R139, R51, R226, R16 ;  /* 0x000000e2338b7223 */ /* 0x000fe20000010010 */
[----:B------:R-:W-:Y:S01]  /*7950*/  FADD.FTZ R195, R195, R2 ;  /* 0x00000002c3c37221 */ /* 0x000fe20000010000 */
[----:B------:R-:W-:Y:S01]  /*7960*/  FFMA.FTZ R16, R58, -R201, R137 ;  /* 0x800000c93a107223 */ /* 0x000fe20000010089 */
[----:B------:R-:W-:Y:S01]  /*7970*/  FADD.FTZ R179, -R179, R138 ;  /* 0x0000008ab3b37221 */ /* 0x000fe20000010100 */
[----:B------:R-:W-:Y:S01]  /*7980*/  FFMA.FTZ R18, R50, R228, R139 ;  /* 0x000000e432127223 */ /* 0x000fe2000001008b */
[C---:B------:R-:W-:Y:S01]  /*7990*/  FMUL.FTZ R2, R140.reuse, -R195 ;  /* 0x800000c38c027220 */ /* 0x040fe20000410000 */
[----:B-1----:R-:W-:Y:S01]  /*79a0*/  FFMA.FTZ R13, R57, -R40, R16 ;  /* 0x80000028390d7223 */ /* 0x002fe20000010010 */
[-C--:B------:R-:W-:Y:S01]  /*79b0*/  FMUL.FTZ R140, R140, -R179.reuse ;  /* 0x800000b38c8c7220 */ /* 0x080fe20000410000 */
[----:B------:R-:W-:Y:S01]  /*79c0*/  FFMA.FTZ R15, R49, R230, R18 ;  /* 0x000000e6310f7223 */ /* 0x000fe20000010012 */
        /* <DEDUP_REMOVED lines=18> */
[C---:B------:R-:W-:Y:S01]  /*7af0*/  FMUL.FTZ R143, R39.reuse, R183 ;  /* 0x000000b7278f7220 */ /* 0x040fe20000410000 */
[----:B------:R-:W-:Y:S01]  /*7b00*/  FFMA.FTZ R14, R44, R199, R15 ;  /* 0x000000c72c0e7223 */ /* 0x000fe2000001000f */
[----:B------:R-:W-:Y:S01]  /*7b10*/  FMUL.FTZ R12, R39, R167 ;  /* 0x000000a7270c7220 */ /* 0x000fe20000410000 */
[----:B------:R-:W-:Y:S01]  /*7b20*/  FFMA.FTZ R2, R50, -R207, R13 ;  /* 0x800000cf32027223 */ /* 0x000fe2000001000d */
[C---:B------:R-:W-:Y:S01]  /*7b30*/  FFMA.FTZ R16, R38.reuse, R167, -R143 ;  /* 0x000000a726107223 */ /* 0x040fe2000001088f */
[----:B------:R-:W-:Y:S01]  /*7b40*/  FADD.FTZ R181, -R181, R142 ;  /* 0x0000008eb5b57221 */ /* 0x000fe20000010100 */
[----:B------:R-:W-:Y:S01]  /*7b50*/  FFMA.FTZ R138, R38, R183, R12 ;  /* 0x000000b7268a7223 */ /* 0x000fe2000001000c */
[----:B------:R-:W-:Y:S01]  /*7b60*/  FFMA.FTZ R15, R49, -R206, R2 ;  /* 0x800000ce310f7223 */ /* 0x000fe20000010002 */
[----:B------:R-:W-:Y:S01]  /*7b70*/  FMUL.FTZ R157, R153, R16 ;  /* 0x00000010999d7220 */ /* 0x000fe20000410000 */
[----:B------:R-:W-:Y:S01]  /*7b80*/  FMUL.FTZ R16, R196, R120 ;  /* 0x00000078c4107220 */ /* 0x000fe20000410000 */
[-C--:B------:R-:W-:Y:S01]  /*7b90*/  FFMA.FTZ R139, R111, -R122.reuse, R212 ;  /* 0x8000007a6f8b7223 */ /* 0x080fe200000100d4 */
[----:B------:R-:W-:Y:S01]  /*7ba0*/  FFMA.FTZ R2, R48, -R209, R15 ;  /* 0x800000d130027223 */ /* 0x000fe2000001000f */
[----:B------:R-:W-:Y:S01]  /*7bb0*/  FMUL.FTZ R12, R181, R122 ;  /* 0x0000007ab50c7220 */ /* 0x000fe20000410000 */
        /* <DEDUP_REMOVED lines=8> */
[----:B------:R-:W-:Y:S01]  /*7c40*/  FMUL.FTZ R142, R153, R136 ;  /* 0x00000088998e7220 */ /* 0x000fe20000410000 */
[----:B------:R-:W-:Y:S01]  /*7c50*/  FFMA.FTZ R138, R13, R138, R157 ;  /* 0x0000008a0d8a7223 */ /* 0x000fe2000001009d */
[----:B------:R-:W-:Y:S01]  /*7c60*/  FFMA.FTZ R15, R45, -R213, R20 ;  /* 0x800000d52d0f7223 */ /* 0x000fe20000010014 */
[----:B------:R-:W-:Y:S01]  /*7c70*/  FMUL.FTZ R20, R137, R120 ;  /* 0x0000007889147220 */ /* 0x000fe20000410000 */
[-C--:B------:R-:W-:Y:S01]  /*7c80*/  FFMA.FTZ R18, R139, R12.reuse, -R18 ;  /* 0x0000000c8b127223 */ /* 0x080fe20000010812 */
[----:B------:R-:W-:Y:S01]  /*7c90*/  FMUL.FTZ R12, R41, R12 ;  /* 0x0000000c290c7220 */ /* 0x000fe20000410000 */
[----:B------:R-:W-:Y:S01]  /*7ca0*/  FFMA.FTZ R134, R44, -R215, R15 ;  /* 0x800000d72c867223 */ /* 0x000fe2000001000f */
[-C--:B------:R-:W-:Y:S01]  /*7cb0*/  FFMA.FTZ R155, R141, R20.reuse, -R132 ;  /* 0x000000148d9b7223 */ /* 0x080fe20000010884 */
[----:B------:R-:W-:Y:S01]  /*7cc0*/  FMUL.FTZ R20, R201, R20 ;  /* 0x00000014c9147220 */ /* 0x000fe20000410000 */
[----:B------:R-:W-:Y:S01]  /*7cd0*/  FFMA.FTZ R12, R139, R2, R12 ;  /* 0x000000028b0c7223 */ /* 0x000fe2000001000c */
[----:B------:R-:W-:Y:S01]  /*7ce0*/  FADD.FTZ R18, RZ, R18 ;  /* 0x00000012ff127221 */ /* 0x000fe20000010000 */
[----:B------:R-:W-:Y:S01]  /*7cf0*/  FFMA.FTZ R15, R43, -R153, R134 ;  /* 0x800000992b0f7223 */ /* 0x000fe20000010086 */
[----:B------:R-:W-:Y:S01]  /*7d00*/  FFMA.FTZ R143, R141, R16, R20 ;  /* 0x000000108d8f7223 */ /* 0x000fe20000010014 */
[----:B------:R-:W-:Y:S01]  /*7d10*/  FADD.FTZ R20, RZ, R12 ;  /* 0x0000000cff147221 */ /* 0x000fe20000010000 */
[----:B------:R-:W-:Y:S01]  /*7d20*/  FADD.FTZ R155, R18, R155 ;  /* 0x0000009b129b7221 */ /* 0x000fe20000010000 */
[----:B------:R-:W-:Y:S01]  /*7d30*/  FMUL.FTZ R18, R194, R116 ;  /* 0x00000074c2127220 */ /* 0x000fe20000410000 */
[-C--:B------:R-:W-:Y:S01]  /*7d40*/  FMUL.FTZ R153, R179, R118.reuse ;  /* 0x00000076b3997220 */ /* 0x080fe20000410000 */
[----:B------:R-:W-:Y:S01]  /*7d50*/  FADD.FTZ R20, R20, R143 ;  /* 0x0000008f14147221 */ /* 0x000fe20000010000 */
[----:B------:R-:W-:Y:S01]  /*7d60*/  FMUL.FTZ R143, R195, R118 ;  /* 0x00000076c38f7220 */ /* 0x000fe20000410000 */
[-C--:B------:R-:W-:Y:S01]  /*7d70*/  FFMA.FTZ R218, R129, -R116.reuse, R218 ;  /* 0x8000007481da7223 */ /* 0x080fe200000100da */
[----:B------:R-:W-:Y:S01]  /*7d80*/  FMUL.FTZ R134, R135, R116 ;  /* 0x0000007487867220 */ /* 0x000fe20000410000 */
[----:B------:R-:W-:Y:S01]  /*7d90*/  FMUL.FTZ R159, R203, R18 ;  /* 0x00000012cb9f7220 */ /* 0x000fe20000410000 */
[----:B------:R-:W-:Y:S01]  /*7da0*/  FMUL.FTZ R157, R40, R143 ;  /* 0x0000008f289d7220 */ /* 0x000fe20000410000 */
[-C--:B------:R-:W-:Y:S01]  /*7db0*/  FFMA.FTZ R220, R127, -R114.reuse, R220 ;  /* 0x800000727fdc7223 */ /* 0x080fe200000100dc */
[----:B------:R-:W-:Y:S01]  /*7dc0*/  FMUL.FTZ R163, R177, R114 ;  /* 0x00000072b1a37220 */ /* 0x000fe20000410000 */
[----:B------:R-:W-:Y:S01]  /*7dd0*/  FFMA.FTZ R161, R218, R134, -R159 ;  /* 0x00000086daa17223 */ /* 0x000fe2000001089f */
[-C--:B------:R-:W-:Y:S01]  /*7de0*/  FFMA.FTZ R132, R216, R153.reuse, -R157 ;  /* 0x00000099d8847223 */ /* 0x080fe2000001089d */
[----:B------:R-:W-:Y:S01]  /*7df0*/  FMUL.FTZ R157, R40, R153 ;  /* 0x00000099289d7220 */ /* 0x000fe20000410000 */
[----:B------:R-:W-:Y:S01]  /*7e00*/  FMUL.FTZ R153, R193, R114 ;  /* 0x00000072c1997220 */ /* 0x000fe20000410000 */
[----:B------:R-:W-:Y:S01]  /*7e10*/  FMUL.FTZ R159, R203, R134 ;  /* 0x00000086cb9f7220 */ /* 0x000fe20000410000 */
[----:B------:R-:W-:Y:S01]  /*7e20*/  FADD.FTZ R59, R136, R59 ;  /* 0x0000003b883b7221 */ /* 0x000fe20000010000 */
[----:B------:R-:W-:Y:S01]  /*7e30*/  FFMA.FTZ R157, R216, R143, R157 ;  /* 0x0000008fd89d7223 */ /* 0x000fe2000001009d */
[----:B------:R-:W-:Y:S01]  /*7e40*/  FMUL.FTZ R165, R200, R153 ;  /* 0x00000099c8a57220 */ /* 0x000fe20000410000 */
[----:B------:R-:W-:Y:S01]  /*7e50*/  FFMA.FTZ R159, R218, R18, R159 ;  /* 0x00000012da9f7223 */ /* 0x000fe2000001009f */
[----:B------:R-:W-:Y:S01]  /*7e60*/  FFMA.FTZ R12, R13, R136, R140 ;  /* 0x000000880d0c7223 */ /* 0x000fe2000001008c */
[----:B------:R-:W-:Y:S01]  /*7e70*/  FADD.FTZ R20, R20, R157 ;  /* 0x0000009d14147221 */ /* 0x000fe20000010000 */
[-C--:B------:R-:W-:Y:S01]  /*7e80*/  FFMA.FTZ R165, R220, R163.reuse, -R165 ;  /* 0x000000a3dca57223 */ /* 0x080fe200000108a5 */
[----:B------:R-:W-:Y:S01]  /*7e90*/  FMUL.FTZ R163, R200, R163 ;  /* 0x000000a3c8a37220 */ /* 0x000fe20000410000 */
[-C--:B------:R-:W-:Y:S01]  /*7ea0*/  FFMA.FTZ R222, R125, -R112.reuse, R222 ;  /* 0x800000707dde7223 */ /* 0x080fe200000100de */
[----:B------:R-:W-:Y:S01]  /*7eb0*/  FADD.FTZ R159, R20, R159 ;  /* 0x0000009f149f7221 */ /* 0x000fe20000010000 */
[-C--:B------:R-:W-:Y:S01]  /*7ec0*/  FMUL.FTZ R20, R192, R112.reuse ;  /* 0x00000070c0147220 */ /* 0x080fe20000410000 */
[----:B------:R-:W-:Y:S01]  /*7ed0*/  FFMA.FTZ R134, R220, R153, R163 ;  /* 0x00000099dc867223 */ /* 0x000fe200000100a3 */
[----:B------:R-:W-:Y:S01]  /*7ee0*/  FMUL.FTZ R136, R133, R112 ;  /* 0x0000007085887220 */ /* 0x000fe20000410000 */
[----:B------:R-:W-:Y:S01]  /*7ef0*/  FADD.FTZ R132, R155, R132 ;  /* 0x000000849b847221 */ /* 0x000fe20000010000 */
[----:B------:R-:W-:Y:S01]  /*7f00*/  FMUL.FTZ R157, R205, R20 ;  /* 0x00000014cd9d7220 */ /* 0x000fe20000410000 */
[----:B------:R-:W-:Y:S01]  /*7f10*/  FADD.FTZ R134, R159, R134 ;  /* 0x000000869f867221 */ /* 0x000fe20000010000 */
[----:B------:R-:W-:Y:S01]  /*7f20*/  FMUL.FTZ R155, R191, R110 ;  /* 0x0000006ebf9b7220 */ /* 0x000fe20000410000 */
[----:B------:R-:W-:Y:S01]  /*7f30*/  FADD.FTZ R132, R132, R161 ;  /* 0x000000a184847221 */ /* 0x000fe20000010000 */
[CC--:B------:R-:W-:Y:S01]  /*7f40*/  FFMA.FTZ R159, R222.reuse, R136.reuse, -R157 ;  /* 0x00000088de9f7223 */ /* 0x0c0fe2000001089d */
[----:B------:R-:W-:Y:S01]  /*7f50*/  FMUL.FTZ R157, R205, R136 ;  /* 0x00000088cd9d7220 */ /* 0x000fe20000410000 */
[-C--:B------:R-:W-:Y:S01]  /*7f60*/  FMUL.FTZ R161, R175, R110.reuse ;  /* 0x0000006eafa17220 */ /* 0x080fe20000410000 */
[----:B------:R-:W-:Y:S01]  /*7f70*/  FFMA.FTZ R224, R123, -R110, R224 ;  /* 0x8000006e7be07223 */ /* 0x000fe200000100e0 */
[----:B------:R-:W-:Y:S01]  /*7f80*/  FFMA.FTZ R13, R13, R22, -R142 ;  /* 0x000000160d0d7223 */ /* 0x000fe2000001088e */
[----:B------:R-:W-:Y:S01]  /*7f90*/  FFMA.FTZ R157, R222, R20, R157 ;  /* 0x00000014de9d7223 */ /* 0x000fe2000001009d */
[----:B------:R-:W-:Y:S01]  /*7fa0*/  FMUL.FTZ R136, R202, R161 ;  /* 0x000000a1ca887220 */ /* 0x000fe20000410000 */
[-C--:B------:R-:W-:Y:S01]  /*7fb0*/  FMUL.FTZ R22, R190, R108.reuse ;  /* 0x0000006cbe167220 */ /* 0x080fe20000410000 */
[----:B------:R-:W-:Y:S01]  /*7fc0*/  FADD.FTZ R132, R132, R165 ;  /* 0x000000a584847221 */ /* 0x000fe20000010000 */
[----:B------:R-:W-:Y:S01]  /*7fd0*/  FADD.FTZ R134, R134, R157 ;  /* 0x0000009d86867221 */ /* 0x000fe20000010000 */
[----:B------:R-:W-:Y:S01]  /*7fe0*/  FFMA.FTZ R157, R224, R155, R136 ;  /* 0x0000009be09d7223 */ /* 0x000fe20000010088 */
[----:B------:R-:W-:Y:S01]  /*7ff0*/  FFMA.FTZ R217, R147, R183, R138 ;  /* 0x000000b793d97223 */ /* 0x000fe2000001008a */
[-C--:B------:R-:W-:Y:S01]  /*8000*/  FFMA.FTZ R147, R121, -R108.reuse, R226 ;  /* 0x8000006c79937223 */ /* 0x080fe200000100e2 */
[----:B------:R-:W-:Y:S01]  /*8010*/  FMUL.FTZ R136, R151, R108 ;  /* 0x0000006c97887220 */ /* 0x000fe20000410000 */
[----:B------:R-:W-:Y:S01]  /*8020*/  FMUL.FTZ R138, R204, R22 ;  /* 0x00000016cc8a7220 */ /* 0x000fe20000410000 */
[----:B------:R-:W-:Y:S01]  /*8030*/  FADD.FTZ R134, R134, R157 ;  /* 0x0000009d86867221 */ /* 0x000fe20000010000 */
[----:B------:R-:W-:Y:S01]  /*8040*/  FADD.FTZ R132, R132, R159 ;  /* 0x0000009f84847221 */ /* 0x000fe20000010000 */
[----:B------:R-:W-:Y:S01]  /*8050*/  FMUL.FTZ R157, R39, R17 ;  /* 0x00000011279d7220 */ /* 0x000fe20000410000 */
[----:B------:R-:W-:Y:S01]  /*8060*/  FMUL.FTZ R144, R3, R90 ;  /* 0x0000005a03907220 */ /* 0x000fe20000410000 */
[-C--:B------:R-:W-:Y:S01]  /*8070*/  FFMA.FTZ R159, R147, R136.reuse, -R138 ;  /* 0x00000088939f7223 */ /* 0x080fe2000001088a */
[----:B------:R-:W-:Y:S01]  /*8080*/  FMUL.FTZ R136, R204, R136 ;  /* 0x00000088cc887220 */ /* 0x000fe20000410000 */
[----:B------:R-:W-:Y:S01]  /*8090*/  FMUL.FTZ R163, R202, R155 ;  /* 0x0000009bcaa37220 */ /* 0x000fe20000410000 */
[----:B------:R-:W-:Y:S01]  /*80a0*/  FFMA.FTZ R142, R38, R3, -R157 ;  /* 0x00000003268e7223 */ /* 0x000fe2000001089d */
[-C--:B------:R-:W-:Y:S01]  /*80b0*/  FFMA.FTZ R199, R149, -R90.reuse, R199 ;  /* 0x8000005a95c77223 */ /* 0x080fe200000100c7 */
[----:B------:R-:W-:Y:S01]  /*80c0*/  FMUL.FTZ R140, R17, R90 ;  /* 0x0000005a118c7220 */ /* 0x000fe20000410000 */
[----:B------:R-:W-:Y:S01]  /*80d0*/  FMUL.FTZ R138, R215, R144 ;  /* 0x00000090d78a7220 */ /* 0x000fe20000410000 */
[----:B------:R-:W-:Y:S01]  /*80e0*/  FFMA.FTZ R157, R147, R22, R136 ;  /* 0x00000016939d7223 */ /* 0x000fe20000010088 */
[----:B------:R-:W-:Y:S01]  /*80f0*/  FFMA.FTZ R163, R224, R161, -R163 ;  /* 0x000000a1e0a37223 */ /* 0x000fe200000108a3 */
[C---:B------:R-:W-:Y:S01]  /*8100*/  FMUL.FTZ R150, R215.reuse, R142 ;  /* 0x0000008ed7967220 */ /* 0x040fe20000410000 */
[-C--:B------:R-:W-:Y:S01]  /*8110*/  FMUL.FTZ R215, R215, R140.reuse ;  /* 0x0000008cd7d77220 */ /* 0x080fe20000410000 */
[----:B------:R-:W-:Y:S01]  /*8120*/  FADD.FTZ R60, R140, R60 ;  /* 0x0000003c8c3c7221 */ /* 0x000fe20000010000 */
[----:B------:R-:W-:Y:S01]  /*8130*/  FFMA.FTZ R136, R199, R140, R138 ;  /* 0x0000008cc7887223 */ /* 0x000fe2000001008a */
[----:B------:R-:W-:Y:S01]  /*8140*/  FADD.FTZ R140, R134, R157 ;  /* 0x0000009d868c7221 */ /* 0x000fe20000010000 */
[----:B------:R-:W-:Y:S01]  /*8150*/  FADD.FTZ R132, R132, R163 ;  /* 0x000000a384847221 */ /* 0x000fe20000010000 */
[-C--:B------:R-:W-:Y:S01]  /*8160*/  FMUL.FTZ R157, R189, R106.reuse ;  /* 0x0000006abd9d7220 */ /* 0x080fe20000410000 */
[-C--:B------:R-:W-:Y:S01]  /*8170*/  FFMA.FTZ R228, R119, -R106.reuse, R228 ;  /* 0x8000006a77e47223 */ /* 0x080fe200000100e4 */
[----:B------:R-:W-:Y:S01]  /*8180*/  FMUL.FTZ R134, R173, R106 ;  /* 0x0000006aad867220 */ /* 0x000fe20000410000 */
[----:B------:R-:W-:Y:S01]  /*8190*/  FADD.FTZ R142, R132, R159 ;  /* 0x0000009f848e7221 */ /* 0x000fe20000010000 */
[-C--:B------:R-:W-:Y:S01]  /*81a0*/  FMUL.FTZ R163, R207, R157.reuse ;  /* 0x0000009dcfa37220 */ /* 0x080fe20000410000 */
[----:B------:R-:W-:Y:S01]  /*81b0*/  FMUL.FTZ R132, R188, R104 ;  /* 0x00000068bc847220 */ /* 0x000fe20000410000 */
[----:B------:R-:W-:Y:S01]  /*81c0*/  FFMA.FTZ R138, R199, R144, -R215 ;  /* 0x00000090c78a7223 */ /* 0x000fe200000108d7 */
[----:B------:R-:W-:Y:S01]  /*81d0*/  FFMA.FTZ R159, R117, -R104, R230 ;  /* 0x80000068759f7223 */ /* 0x000fe200000100e6 */
[----:B------:R-:W-:Y:S01]  /*81e0*/  FFMA.FTZ R165, R228, R134, -R163 ;  /* 0x00000086e4a57223 */ /* 0x000fe200000108a3 */
[----:B------:R-:W-:Y:S01]  /*81f0*/  FMUL.FTZ R144, R23, R104 ;  /* 0x0000006817907220 */ /* 0x000fe20000410000 */
[----:B------:R-:W-:Y:S01]  /*8200*/  FMUL.FTZ R163, R207, R134 ;  /* 0x00000086cfa37220 */ /* 0x000fe20000410000 */
[----:B------:R-:W-:Y:S01]  /*8210*/  FMUL.FTZ R146, R206, R132 ;  /* 0x00000084ce927220 */ /* 0x000fe20000410000 */
[-C--:B------:R-:W-:Y:S01]  /*8220*/  FMUL.FTZ R134, R187, R102.reuse ;  /* 0x00000066bb867220 */ /* 0x080fe20000410000 */
[----:B------:R-:W-:Y:S01]  /*8230*/  FFMA.FTZ R161, R115, -R102, R234 ;  /* 0x8000006673a17223 */ /* 0x000fe200000100ea */
[----:B------:R-:W-:Y:S01]  /*8240*/  FFMA.FTZ R163, R228, R157, R163 ;  /* 0x0000009de4a37223 */ /* 0x000fe200000100a3 */
[----:B------:R-:W-:Y:S01]  /*8250*/  FFMA.FTZ R167, R159, R144, -R146 ;  /* 0x000000909fa77223 */ /* 0x000fe20000010892 */
[----:B------:R-:W-:Y:S01]  /*8260*/  FMUL.FTZ R146, R209, R134 ;  /* 0x00000086d1927220 */ /* 0x000fe20000410000 */
[----:B------:R-:W-:Y:S01]  /*8270*/  FADD.FTZ R142, R142, R165 ;  /* 0x000000a58e8e7221 */ /* 0x000fe20000010000 */
[----:B------:R-:W-:Y:S01]  /*8280*/  FADD.FTZ R140, R140, R163 ;  /* 0x000000a38c8c7221 */ /* 0x000fe20000010000 */
[----:B------:R-:W-:Y:S01]  /*8290*/  FMUL.FTZ R144, R206, R144 ;  /* 0x00000090ce907220 */ /* 0x000fe20000410000 */
[----:B------:R-:W-:Y:S01]  /*82a0*/  FFMA.FTZ R163, R161, R148, -R146 ;  /* 0x00000094a1a37223 */ /* 0x000fe20000010892 */
[----:B------:R-:W-:Y:S01]  /*82b0*/  FADD.FTZ R142, R142, R167 ;  /* 0x000000a78e8e7221 */ /* 0x000fe20000010000 */
[----:B------:R-:W-:Y:S01]  /*82c0*/  FMUL.FTZ R183, R39, R3 ;  /* 0x0000000327b77220 */ /* 0x000fe20000410000 */
[----:B------:R-:W-:Y:S01]  /*82d0*/  FFMA.FTZ R3, R159, R132, R144 ;  /* 0x000000849f037223 */ /* 0x000fe20000010090 */
[-C--:B------:R-:W-:Y:S01]  /*82e0*/  FFMA.FTZ R236, R113, -R100.reuse, R236 ;  /* 0x8000006471ec7223 */ /* 0x080fe200000100ec */
[----:B------:R-:W-:Y:S01]  /*82f0*/  FADD.FTZ R142, R142, R163 ;  /* 0x000000a38e8e7221 */ /* 0x000fe20000010000 */
[-C--:B------:R-:W-:Y:S01]  /*8300*/  FMUL.FTZ R163, R186, R100.reuse ;  /* 0x00000064baa37220 */ /* 0x080fe20000410000 */
[----:B------:R-:W-:Y:S01]  /*8310*/  FADD.FTZ R3, R140, R3 ;  /* 0x000000038c037221 */ /* 0x000fe20000010000 */
[----:B------:R-:W-:Y:S01]  /*8320*/  FMUL.FTZ R165, R21, R100 ;  /* 0x0000006415a57220 */ /* 0x000fe20000410000 */
[----:B------:R-:W-:Y:S01]  /*8330*/  FFMA.FTZ R140, R38, R17, R183 ;  /* 0x00000011268c7223 */ /* 0x000fe200000100b7 */
[----:B------:R-:W-:Y:S01]  /*8340*/  FMUL.FTZ R167, R232, R163 ;  /* 0x000000a3e8a77220 */ /* 0x000fe20000410000 */
[-C--:B------:R-:W-:Y:S01]  /*8350*/  FMUL.FTZ R183, R185, R98.reuse ;  /* 0x00000062b9b77220 */ /* 0x080fe20000410000 */
[----:B------:R-:W-:Y:S01]  /*8360*/  FFMA.FTZ R210, R131, -R98, R210 ;  /* 0x8000006283d27223 */ /* 0x000fe200000100d2 */
[----:B------:R-:W-:Y:S01]  /*8370*/  FFMA.FTZ R150, R199, R140, R150 ;  /* 0x0000008cc7967223 */ /* 0x000fe20000010096 */
[-C--:B------:R-:W-:Y:S01]  /*8380*/  FFMA.FTZ R167, R236, R165.reuse, -R167 ;  /* 0x000000a5eca77223 */ /* 0x080fe200000108a7 */
[----:B------:R-:W-:Y:S01]  /*8390*/  FMUL.FTZ R165, R232, R165 ;  /* 0x000000a5e8a57220 */ /* 0x000fe20000410000 */
[----:B------:R-:W-:Y:S01]  /*83a0*/  FMUL.FTZ R144, R169, R98 ;  /* 0x00000062a9907220 */ /* 0x000fe20000410000 */
[----:B------:R-:W-:Y:S01]  /*83b0*/  FMUL.FTZ R199, R211, R183 ;  /* 0x000000b7d3c77220 */ /* 0x000fe20000410000 */
[----:B------:R-:W-:Y:S01]  /*83c0*/  FMUL.FTZ R148, R209, R148 ;  /* 0x00000094d1947220 */ /* 0x000fe20000410000 */
[----:B------:R-:W-:Y:S01]  /*83d0*/  FMUL.FTZ R146, R184, R96 ;  /* 0x00000060b8927220 */ /* 0x000fe20000410000 */
[----:B------:R-:W-:Y:S01]  /*83e0*/  FFMA.FTZ R140, R236, R163, R165 ;  /* 0x000000a3ec8c7223 */ /* 0x000fe200000100a5 */
        /* <DEDUP_REMOVED lines=8> */
[-C--:B------:R-:W-:Y:S01]  /*8470*/  FMUL.FTZ R167, R213, R144.reuse ;  /* 0x00000090d5a77220 */ /* 0x080fe20000410000 */
[----:B------:R-:W-:Y:S01]  /*8480*/  FFMA.FTZ R215, R208, R144, -R215 ;  /* 0x00000090d0d77223 */ /* 0x000fe200000108d7 */
[----:B------:R-:W-:Y:S01]  /*8490*/  FADD.FTZ R142, R142, R199 ;  /* 0x000000c78e8e7221 */ /* 0x000fe20000010000 */
[----:B------:R-:W-:Y:S01]  /*84a0*/  FADD.FTZ R3, R3, R140 ;  /* 0x0000008c03037221 */ /* 0x000fe20000010000 */
[----:B------:R-:W-:Y:S01]  /*84b0*/  FFMA.FTZ R140, R210, R183, R165 ;  /* 0x000000b7d28c7223 */ /* 0x000fe200000100a5 */
[----:B------:R-:W-:Y:S01]  /*84c0*/  FFMA.FTZ R144, R208, R146, R167 ;  /* 0x00000092d0907223 */ /* 0x000fe200000100a7 */
[----:B------:R-:W-:Y:S01]  /*84d0*/  FADD.FTZ R215, R142, R215 ;  /* 0x000000d78ed77221 */ /* 0x000fe20000010000 */
[----:B------:R-:W-:Y:S01]  /*84e0*/  FMUL.FTZ R165, R39, R184 ;  /* 0x000000b827a57220 */ /* 0x000fe20000410000 */
[----:B------:R-:W-:Y:S01]  /*84f0*/  FADD.FTZ R3, R3, R140 ;  /* 0x0000008c03037221 */ /* 0x000fe20000010000 */
[----:B------:R-:W-:Y:S01]  /*8500*/  FFMA.FTZ R14, R43, R198, R14 ;  /* 0x000000c62b0e7223 */ /* 0x000fe2000001000e */
[----:B------:R-:W-:Y:S01]  /*8510*/  FADD.FTZ R138, R215, R138 ;  /* 0x0000008ad78a7221 */ /* 0x000fe20000010000 */
[-C--:B------:R-:W-:Y:S01]  /*8520*/  FFMA.FTZ R140, R38, R19.reuse, -R165 ;  /* 0x00000013268c7223 */ /* 0x080fe200000108a5 */
[----:B------:R-:W-:Y:S01]  /*8530*/  FADD.FTZ R3, R3, R144 ;  /* 0x0000009003037221 */ /* 0x000fe20000010000 */
[----:B------:R-:W-:Y:S01]  /*8540*/  FMUL.FTZ R19, R39, R19 ;  /* 0x0000001327137220 */ /* 0x000fe20000410000 */
[----:B------:R-:W-:Y:S01]  /*8550*/  FADD.FTZ R13, R138, R13 ;  /* 0x0000000d8a0d7221 */ /* 0x000fe20000010000 */
[----:B------:R-:W-:Y:S01]  /*8560*/  FMUL.FTZ R213, R213, R140 ;  /* 0x0000008cd5d57220 */ /* 0x000fe20000410000 */
[----:B------:R-:W-:Y:S01]  /*8570*/  FADD.FTZ R3, R3, R136 ;  /* 0x0000008803037221 */ /* 0x000fe20000010000 */
[----:B------:R-:W-:Y:S01]  /*8580*/  FFMA.FTZ R19, R38, R184, R19 ;  /* 0x000000b826137223 */ /* 0x000fe20000010013 */
[----:B------:R-:W-:Y:S01]  /*8590*/  FFMA.FTZ R150, R149, R17, R150 ;  /* 0x0000001195967223 */ /* 0x000fe20000010096 */
[----:B------:R-:W0:Y:S01]  /*85a0*/  SHFL.DOWN PT, R138, R13, 0x1, 0x1f ;  /* 0x08201f000d8a7f89 */ /* 0x000e2200000e0000 */
[----:B------:R-:W-:Y:S01]  /*85b0*/  FADD.FTZ R12, R3, R12 ;  /* 0x0000000c030c7221 */ /* 0x000fe20000010000 */
[----:B------:R-:W-:Y:S01]  /*85c0*/  FFMA.FTZ R208, R208, R19, R213 ;  /* 0x00000013d0d07223 */ /* 0x000fe200000100d5 */
[C---:B------:R-:W-:Y:S01]  /*85d0*/  FMUL.FTZ R136, R39.reuse, R185 ;  /* 0x000000b927887220 */ /* 0x040fe20000410000 */
[----:B------:R-:W1:Y:S01]  /*85e0*/  SHFL.DOWN PT, R149, R14, 0x1, 0x1f ;  /* 0x08201f000e957f89 */ /* 0x000e6200000e0000 */
[C---:B------:R-:W-:Y:S01]  /*85f0*/  FMUL.FTZ R3, R39.reuse, R186 ;  /* 0x000000ba27037220 */ /* 0x040fe20000410000 */
[----:B------:R-:W-:Y:S01]  /*8600*/  FADD.FTZ R64, R134, R64 ;  /* 0x0000004086407221 */ /* 0x000fe20000010000 */
[CC--:B------:R-:W-:Y:S01]  /*8610*/  FFMA.FTZ R136, R38.reuse, R169.reuse, -R136 ;  /* 0x000000a926887223 */ /* 0x0c0fe20000010888 */
[----:B------:R-:W2:Y:S01]  /*8620*/  SHFL.DOWN PT, R140, R15, 0x1, 0x1f ;  /* 0x08201f000f8c7f89 */ /* 0x000ea200000e0000 */
[----:B------:R-:W-:Y:S01]  /*8630*/  FMUL.FTZ R169, R39, R169 ;  /* 0x000000a927a97220 */ /* 0x000fe20000410000 */
[C---:B------:R-:W-:Y:S01]  /*8640*/  FFMA.FTZ R3, R38.reuse, R21, -R3 ;  /* 0x0000001526037223 */ /* 0x040fe20000010803 */
[----:B------:R-:W-:Y:S01]  /*8650*/  FMUL.FTZ R211, R211, R136 ;  /* 0x00000088d3d37220 */ /* 0x000fe20000410000 */
[----:B------:R-:W3:Y:S01]  /*8660*/  SHFL.DOWN PT, R19, R12, 0x1, 0x1f ;  /* 0x08201f000c137f89 */ /* 0x000ee200000e0000 */
[----:B------:R-:W-:Y:S01]  /*8670*/  FFMA.FTZ R169, R38, R185, R169 ;  /* 0x000000b926a97223 */ /* 0x000fe200000100a9 */
[----:B------:R-:W-:Y:S01]  /*8680*/  FMUL.FTZ R17, R232, R3 ;  /* 0x00000003e8117220 */ /* 0x000fe20000410000 */
[C---:B------:R-:W-:Y:S01]  /*8690*/  FMUL.FTZ R3, R39.reuse, R187 ;  /* 0x000000bb27037220 */ /* 0x040fe20000410000 */
[----:B------:R-:W-:Y:S01]  /*86a0*/  FMUL.FTZ R21, R39, R21 ;  /* 0x0000001527157220 */ /* 0x000fe20000410000 */
[----:B------:R-:W-:Y:S01]  /*86b0*/  FFMA.FTZ R210, R210, R169, R211 ;  /* 0x000000a9d2d27223 */ /* 0x000fe200000100d3 */
[----:B------:R-:W-:Y:S01]  /*86c0*/  FADD.FTZ R65, R132, R65 ;  /* 0x0000004184417221 */ /* 0x000fe20000010000 */
[C---:B------:R-:W-:Y:S01]  /*86d0*/  FFMA.FTZ R136, R38.reuse, R171, -R3 ;  /* 0x000000ab26887223 */ /* 0x040fe20000010803 */
[----:B------:R-:W-:Y:S01]  /*86e0*/  FFMA.FTZ R21, R38, R186, R21 ;  /* 0x000000ba26157223 */ /* 0x000fe20000010015 */
[----:B------:R-:W-:Y:S01]  /*86f0*/  FFMA.FTZ R210, R131, R185, R210 ;  /* 0x000000b983d27223 */ /* 0x000fe200000100d2 */
[----:B------:R-:W-:Y:S01]  /*8700*/  FMUL.FTZ R132, R39, R190 ;  /* 0x000000be27847220 */ /* 0x000fe20000410000 */
[----:B------:R-:W-:Y:S01]  /*8710*/  FADD.FTZ R67, R22, R67 ;  /* 0x0000004316437221 */ /* 0x000fe20000010000 */
[----:B0-----:R-:W-:Y:S01]  /*8720*/  @!P0 FADD.FTZ R13, R13, R138 ;  /* 0x0000008a0d0d8221 */ /* 0x001fe20000010000 */
[C---:B------:R-:W-:Y:S01]  /*8730*/  FMUL.FTZ R138, R39.reuse, R171 ;  /* 0x000000ab278a7220 */ /* 0x040fe20000410000 */
[----:B------:R-:W-:Y:S01]  /*8740*/  FFMA.FTZ R236, R236, R21, R17 ;  /* 0x00000015ecec7223 */ /* 0x000fe20000010011 */
[----:B------:R-:W-:Y:S01]  /*8750*/  FMUL.FTZ R22, R39, R193 ;  /* 0x000000c127167220 */ /* 0x000fe20000410000 */
[----:B-1----:R-:W-:Y:S01]  /*8760*/  @!P0 FADD.FTZ R14, R14, R149 ;  /* 0x000000950e0e8221 */ /* 0x002fe20000010000 */
[----:B------:R-:W0:Y:S01]  /*8770*/  SHFL.DOWN PT, R142, R13, 0x2, 0x1f ;  /* 0x08401f000d8e7f89 */ /* 0x000e2200000e0000 */
[----:B------:R-:W-:Y:S01]  /*8780*/  FFMA.FTZ R138, R38, R187, R138 ;  /* 0x000000bb268a7223 */ /* 0x000fe2000001008a */
[----:B------:R-:W-:Y:S01]  /*8790*/  FADD.FTZ R69, R20, R69 ;  /* 0x0000004514457221 */ /* 0x000fe20000010000 */
[----:B--2---:R-:W-:Y:S01]  /*87a0*/  @!P0 FADD.FTZ R15, R15, R140 ;  /* 0x0000008c0f0f8221 */ /* 0x004fe20000010000 */
[----:B------:R-:W-:Y:S01]  /*87b0*/  FMUL.FTZ R140, R209, R136 ;  /* 0x00000088d18c7220 */ /* 0x000fe20000410000 */
[----:B------:R-:W1:Y:S01]  /*87c0*/  SHFL.DOWN PT, R131, R14, 0x2, 0x1f ;  /* 0x08401f000e837f89 */ /* 0x000e6200000e0000 */
[----:B------:R-:W-:Y:S01]  /*87d0*/  FMUL.FTZ R136, R39, R188 ;  /* 0x000000bc27887220 */ /* 0x000fe20000410000 */
[----:B---3--:R-:W-:Y:S01]  /*87e0*/  @!P0 FADD.FTZ R12, R19, R12 ;  /* 0x0000000c130c8221 */ /* 0x008fe20000010000 */
[----:B------:R-:W-:Y:S01]  /*87f0*/  ISETP.GT.AND P0, PT, R124, 0x1d, PT ;  /* 0x0000001d7c00780c */ /* 0x000fe20003f04270 */
[----:B------:R-:W2:Y:S01]  /*8800*/  SHFL.DOWN PT, R144, R15, 0x2, 0x1f ;  /* 0x08401f000f907f89 */ /* 0x000ea200000e0000 */
[-C--:B------:R-:W-:Y:S01]  /*8810*/  FFMA.FTZ R3, R38, R23.reuse, -R136 ;  /* 0x0000001726037223 */ /* 0x080fe20000010888 */
[----:B------:R-:W-:Y:S01]  /*8820*/  FMUL.FTZ R23, R39, R23 ;  /* 0x0000001727177220 */ /* 0x000fe20000410000 */
[----:B------:R-:W-:Y:S01]  /*8830*/  FFMA.FTZ R138, R161, R138, R140 ;  /* 0x0000008aa18a7223 */ /* 0x000fe2000001008c */
[----:B------:R-:W3:Y:S01]  /*8840*/  SHFL.DOWN PT, R19, R12, 0x2, 0x1f ;  /* 0x08401f000c137f89 */ /* 0x000ee200000e0000 */
[----:B------:R-:W-:Y:S01]  /*8850*/  FMUL.FTZ R206, R206, R3 ;  /* 0x00000003cece7220 */ /* 0x000fe20000410000 */
[----:B------:R-:W-:Y:S01]  /*8860*/  FFMA.FTZ R136, R38, R188, R23 ;  /* 0x000000bc26887223 */ /* 0x000fe20000010017 */
[----:B------:R-:W-:Y:S01]  /*8870*/  FFMA.FTZ R138, R115, R187, R138 ;  /* 0x000000bb738a7223 */ /* 0x000fe2000001008a */
[----:B------:R-:W-:Y:S01]  /*8880*/  FMUL.FTZ R3, R39, R189 ;  /* 0x000000bd27037220 */ /* 0x000fe20000410000 */
[----:B------:R-:W-:Y:S01]  /*8890*/  FADD.FTZ R71, R18, R71 ;  /* 0x0000004712477221 */ /* 0x000fe20000010000 */
[----:B------:R-:W-:Y:S01]  /*88a0*/  FFMA.FTZ R136, R159, R136, R206 ;  /* 0x000000889f887223 */ /* 0x000fe200000100ce */
[----:B------:R-:W-:Y:S01]  /*88b0*/  FADD.FTZ R85, R138, R85 ;  /* 0x000000558a557221 */ /* 0x000fe20000010000 */
[C---:B------:R-:W-:Y:S01]  /*88c0*/  FFMA.FTZ R134, R38.reuse, R173, -R3 ;  /* 0x000000ad26867223 */ /* 0x040fe20000010803 */
[----:B------:R-:W-:Y:S01]  /*88d0*/  FFMA.FTZ R3, R38, R151, -R132 ;  /* 0x0000009726037223 */ /* 0x000fe20000010884 */
[----:B------:R-:W-:Y:S01]  /*88e0*/  FFMA.FTZ R117, R117, R188, R136 ;  /* 0x000000bc75757223 */ /* 0x000fe20000010088 */
[----:B0-----:R-:W-:Y:S01]  /*88f0*/  @!P0 FADD.FTZ R13, R13, R142 ;  /* 0x0000008e0d0d8221 */ /* 0x001fe20000010000 */
[----:B------:R-:W-:Y:S01]  /*8900*/  FMUL.FTZ R207, R207, R134 ;  /* 0x00000086cfcf7220 */ /* 0x000fe20000410000 */
[----:B------:R-:W-:Y:S01]  /*8910*/  FMUL.FTZ R204, R204, R3 ;  /* 0x00000003cccc7220 */ /* 0x000fe20000410000 */
[C---:B------:R-:W-:Y:S01]  /*8920*/  FMUL.FTZ R151, R39.reuse, R151 ;  /* 0x0000009727977220 */ /* 0x040fe20000410000 */
[----:B------:R-:W-:Y:S01]  /*8930*/  FMUL.FTZ R3, R39, R191 ;  /* 0x000000bf27037220 */ /* 0x000fe20000410000 */
[----:B------:R-:W0:Y:S01]  /*8940*/  SHFL.DOWN PT, R136, R13, 0x4, 0x1f ;  /* 0x08801f000d887f89 */ /* 0x000e2200000e0000 */
[----:B-1----:R-:W-:Y:S01]  /*8950*/  @!P0 FADD.FTZ R14, R14, R131 ;  /* 0x000000830e0e8221 */ /* 0x002fe20000010000 */
[C---:B------:R-:W-:Y:S01]  /*8960*/  FFMA.FTZ R132, R38.reuse, R190, R151 ;  /* 0x000000be26847223 */ /* 0x040fe20000010097 */
[-C--:B------:R-:W-:Y:S01]  /*8970*/  FFMA.FTZ R3, R38, R175.reuse, -R3 ;  /* 0x000000af26037223 */ /* 0x080fe20000010803 */
[----:B--2---:R-:W-:Y:S01]  /*8980*/  @!P0 FADD.FTZ R15, R15, R144 ;  /* 0x000000900f0f8221 */ /* 0x004fe20000010000 */
[----:B------:R-:W-:Y:S01]  /*8990*/  FMUL.FTZ R175, R39, R175 ;  /* 0x000000af27af7220 */ /* 0x000fe20000410000 */
[----:B------:R-:W1:Y:S01]  /*89a0*/  SHFL.DOWN PT, R21, R14, 0x4, 0x1f ;  /* 0x08801f000e157f89 */ /* 0x000e6200000e0000 */
[----:B------:R-:W-:Y:S01]  /*89b0*/  FFMA.FTZ R132, R147, R132, R204 ;  /* 0x0000008493847223 */ /* 0x000fe200000100cc */
[----:B---3--:R-:W-:Y:S01]  /*89c0*/  @!P0 FADD.FTZ R12, R12, R19 ;  /* 0x000000130c0c8221 */ /* 0x008fe20000010000 */
[----:B------:R-:W-:Y:S01]  /*89d0*/  ISETP.GT.AND P0, PT, R124, 0x1b, PT ;  /* 0x0000001b7c00780c */ /* 0x000fe20003f04270 */
[----:B------:R-:W2:Y:S01]  /*89e0*/  SHFL.DOWN PT, R138, R15, 0x4, 0x1f ;  /* 0x08801f000f8a7f89 */ /* 0x000ea200000e0000 */
[----:B------:R-:W-:Y:S01]  /*89f0*/  FMUL.FTZ R17, R202, R3 ;  /* 0x00000003ca117220 */ /* 0x000fe20000410000 */
[----:B------:R-:W-:Y:S01]  /*8a00*/  FMUL.FTZ R3, R39, R192 ;  /* 0x000000c027037220 */ /* 0x000fe20000410000 */
[----:B------:R-:W-:Y:S01]  /*8a10*/  FFMA.FTZ R121, R121, R190, R132 ;  /* 0x000000be79797223 */ /* 0x000fe20000010084 */
[----:B------:R-:W3:Y:S01]  /*8a20*/  SHFL.DOWN PT, R19, R12, 0x4, 0x1f ;  /* 0x08801f000c137f89 */ /* 0x000ee200000e0000 */
[C---:B------:R-:W-:Y:S01]  /*8a30*/  FFMA.FTZ R175, R38.reuse, R191, R175 ;  /* 0x000000bf26af7223 */ /* 0x040fe200000100af */
[C---:B------:R-:W-:Y:S01]  /*8a40*/  FFMA.FTZ R132, R38.reuse, R133, -R3 ;  /* 0x0000008526847223 */ /* 0x040fe20000010803 */
[-C--:B------:R-:W-:Y:S01]  /*8a50*/  FFMA.FTZ R3, R38, R177.reuse, -R22 ;  /* 0x000000b126037223 */ /* 0x080fe20000010816 */
[C---:B------:R-:W-:Y:S01]  /*8a60*/  FMUL.FTZ R177, R39.reuse, R177 ;  /* 0x000000b127b17220 */ /* 0x040fe20000410000 */
[----:B------:R-:W-:Y:S01]  /*8a70*/  FMUL.FTZ R18, R39, R196 ;  /* 0x000000c427127220 */ /* 0x000fe20000410000 */
[----:B------:R-:W-:Y:S01]  /*8a80*/  FMUL.FTZ R205, R205, R132 ;  /* 0x00000084cdcd7220 */ /* 0x000fe20000410000 */
[----:B------:R-:W-:Y:S01]  /*8a90*/  FMUL.FTZ R3, R200, R3 ;  /* 0x00000003c8037220 */ /* 0x000fe20000410000 */
[----:B------:R-:W-:Y:S01]  /*8aa0*/  FFMA.FTZ R177, R38, R193, R177 ;  /* 0x000000c126b17223 */ /* 0x000fe200000100b1 */
[----:B------:R-:W-:Y:S01]  /*8ab0*/  FFMA.FTZ R224, R224, R175, R17 ;  /* 0x000000afe0e07223 */ /* 0x000fe20000010011 */
[----:B0-----:R-:W-:Y:S01]  /*8ac0*/  @!P0 FADD.FTZ R13, R13, R136 ;  /* 0x000000880d0d8221 */ /* 0x001fe20000010000 */
[----:B------:R-:W-:Y:S01]  /*8ad0*/  FFMA.FTZ R18, R38, R137, -R18 ;  /* 0x0000008926127223 */ /* 0x000fe20000010812 */
[----:B------:R-:W-:Y:S01]  /*8ae0*/  FFMA.FTZ R220, R220, R177, R3 ;  /* 0x000000b1dcdc7223 */ /* 0x000fe20000010003 */
[C---:B------:R-:W-:Y:S01]  /*8af0*/  FMUL.FTZ R3, R39.reuse, R194 ;  /* 0x000000c227037220 */ /* 0x040fe20000410000 */
[C---:B------:R-:W-:Y:S01]  /*8b00*/  FMUL.FTZ R173, R39.reuse, R173 ;  /* 0x000000ad27ad7220 */ /* 0x040fe20000410000 */
[----:B------:R-:W0:Y:S01]  /*8b10*/  SHFL.DOWN PT, R134, R13, 0x8, 0x1f ;  /* 0x09001f000d867f89 */ /* 0x000e2200000e0000 */
[----:B-1----:R-:W-:Y:S01]  /*8b20*/  @!P0 FADD.FTZ R14, R14, R21 ;  /* 0x000000150e0e8221 */ /* 0x002fe20000010000 */
[C---:B------:R-:W-:Y:S01]  /*8b30*/  FFMA.FTZ R20, R38.reuse, R135, -R3 ;  /* 0x0000008726147223 */ /* 0x040fe20000010803 */
[C---:B------:R-:W-:Y:S01]  /*8b40*/  FMUL.FTZ R3, R39.reuse, R195 ;  /* 0x000000c327037220 */ /* 0x040fe20000410000 */
[----:B------:R-:W-:Y:S01]  /*8b50*/  FMUL.FTZ R133, R39, R133 ;  /* 0x0000008527857220 */ /* 0x000fe20000410000 */
[----:B--2---:R-:W-:Y:S01]  /*8b60*/  @!P0 FADD.FTZ R15, R15, R138 ;  /* 0x0000008a0f0f8221 */ /* 0x004fe20000010000 */
[----:B------:R-:W1:Y:S01]  /*8b70*/  SHFL.DOWN PT, R21, R14, 0x8, 0x1f ;  /* 0x09001f000e157f89 */ /* 0x000e6200000e0000 */
[----:B------:R-:W-:Y:S01]  /*8b80*/  FFMA.FTZ R3, R38, R179, -R3 ;  /* 0x000000b326037223 */ /* 0x000fe20000010803 */
        /* <DEDUP_REMOVED lines=8> */
[C---:B------:R-:W-:Y:S01]  /*8c10*/  FMUL.FTZ R135, R39.reuse, R135 ;  /* 0x0000008727877220 */ /* 0x040fe20000410000 */
[C---:B------:R-:W-:Y:S01]  /*8c20*/  FMUL.FTZ R137, R39.reuse, R137 ;  /* 0x0000008927897220 */ /* 0x040fe20000410000 */
[-C--:B------:R-:W-:Y:S01]  /*8c30*/  FMUL.FTZ R18, R39, R181.reuse ;  /* 0x000000b527127220 */ /* 0x080fe20000410000 */
[C---:B------:R-:W-:Y:S01]  /*8c40*/  FFMA.FTZ R20, R38.reuse, R181, -R3 ;  /* 0x000000b526147223 */ /* 0x040fe20000010803 */
[C---:B------:R-:W-:Y:S01]  /*8c50*/  FFMA.FTZ R173, R38.reuse, R189, R173 ;  /* 0x000000bd26ad7223 */ /* 0x040fe200000100ad */
[C---:B------:R-:W-:Y:S01]  /*8c60*/  FFMA.FTZ R133, R38.reuse, R192, R133 ;  /* 0x000000c026857223 */ /* 0x040fe20000010085 */
[C---:B------:R-:W-:Y:S01]  /*8c70*/  FFMA.FTZ R135, R38.reuse, R194, R135 ;  /* 0x000000c226877223 */ /* 0x040fe20000010087 */
[----:B------:R-:W-:Y:S01]  /*8c80*/  FFMA.FTZ R18, R38, R197, R18 ;  /* 0x000000c526127223 */ /* 0x000fe20000010012 */
[----:B0-----:R-:W-:Y:S01]  /*8c90*/  @!P0 FADD.FTZ R13, R13, R134 ;  /* 0x000000860d0d8221 */ /* 0x001fe20000010000 */
[----:B------:R-:W-:Y:S01]  /*8ca0*/  FMUL.FTZ R20, R41, R20 ;  /* 0x0000001429147220 */ /* 0x000fe20000410000 */
[----:B------:R-:W-:Y:S01]  /*8cb0*/  FFMA.FTZ R228, R228, R173, R207 ;  /* 0x000000ade4e47223 */ /* 0x000fe200000100cf */
[----:B------:R-:W-:Y:S01]  /*8cc0*/  FFMA.FTZ R222, R222, R133, R205 ;  /* 0x00000085dede7223 */ /* 0x000fe200000100cd */
[----:B------:R-:W-:Y:S01]  /*8cd0*/  FFMA.FTZ R218, R218, R135, R203 ;  /* 0x00000087dada7223 */ /* 0x000fe200000100cb */
[----:B------:R-:W0:Y:S01]  /*8ce0*/  SHFL.DOWN PT, R22, R13, 0x10, 0x1f ;  /* 0x0a001f000d167f89 */ /* 0x000e2200000e0000 */
        /* <DEDUP_REMOVED lines=24> */
[----:B------:R-:W-:Y:S01]  /*8e70*/  FMUL.FTZ R22, R39, R179 ;  /* 0x000000b327167220 */ /* 0x000fe20000410000 */
[----:B------:R-:W-:Y:S01]  /*8e80*/  FADD.FTZ R88, R113, R88 ;  /* 0x0000005871587221 */ /* 0x000fe20000010000 */
[----:B------:R-:W-:Y:S01]  /*8e90*/  FADD.FTZ R66, R157, R66 ;  /* 0x000000429d427221 */ /* 0x000fe20000010000 */
[----:B------:R-:W-:Y:S01]  /*8ea0*/  FADD.FTZ R86, R117, R86 ;  /* 0x0000005675567221 */ /* 0x000fe20000010000 */
[C---:B------:R-:W-:Y:S01]  /*8eb0*/  FFMA.FTZ R3, R38.reuse, R195, R22 ;  /* 0x000000c326037223 */ /* 0x040fe20000010016 */
[----:B------:R-:W-:Y:S01]  /*8ec0*/  FFMA.FTZ R22, R38, R196, R137 ;  /* 0x000000c426167223 */ /* 0x000fe20000010089 */
[----:B-1----:R-:W-:Y:S01]  /*8ed0*/  @!P0 FADD.FTZ R14, R14, R21 ;  /* 0x000000150e0e8221 */ /* 0x002fe20000010000 */
[----:B------:R-:W-:Y:S01]  /*8ee0*/  FADD.FTZ R83, R228, R83 ;  /* 0x00000053e4537221 */ /* 0x000fe20000010000 */
[----:B------:R-:W-:Y:S01]  /*8ef0*/  FFMA.FTZ R216, R216, R3, R17 ;  /* 0x00000003d8d87223 */ /* 0x000fe20000010011 */
[----:B--2---:R-:W-:Y:S01]  /*8f00*/  @!P0 FADD.FTZ R15, R15, R132 ;  /* 0x000000840f0f8221 */ /* 0x004fe20000010000 */
[----:B------:R-:W-:Y:S01]  /*8f10*/  FFMA.FTZ R22, R141, R22, R40 ;  /* 0x000000168d167223 */ /* 0x000fe20000010028 */
[----:B------:R-:W-:Y:S01]  /*8f20*/  FADD.FTZ R68, R155, R68 ;  /* 0x000000449b447221 */ /* 0x000fe20000010000 */
        /* <DEDUP_REMOVED lines=37> */
.L_x_9743:
[----:B------:R-:W-:Y:S05]  /*9180*/  BSYNC B0 ;  /* 0x0000000000007941 */ /* 0x000fea0003800000 */
.L_x_9742:
[----:B------:R-:W-:-:S04]  /*9190*/  IADD3 R42, R42, 0x1, RZ ;  /* 0x000000012a2a7810 */ /* 0x000fc80007ffe0ff */
[----:B------:R-:W-:-:S13]  /*91a0*/  ISETP.GE.AND P0, PT, R42, UR27, PT ;  /* 0x0000001b2a007c0c */ /* 0x000fda000bf06270 */
[----:B------:R-:W-:Y:S05]  /*91b0*/  @!P0 BRA `(.L_x_9744) ;  /* 0xffffffa000d88947 */ /* 0x000fea000383ffff */
.L_x_9713:
[----:B------:R-:W-:Y:S01]  /*91c0*/  BAR.SYNC.DEFER_BLOCKING 0x0 ;  /* 0x0000000000007b1d */ /* 0x000fe20000010000 */
[----:B01----:R-:W-:-:S05]  /*91d0*/  LOP3.LUT R13, R93, 0x1f, R126, 0xf8, !PT ;  /* 0x0000001f5d0d7812 */ /* 0x003fca00078ef87e */
[----:B------:R-:W-:Y:S01]  /*91e0*/  IMAD.WIDE R2, R13, 0x10, R30 ;  /* 0x000000100d027825 */ /* 0x000fe200078e021e */
[-C--:B------:R-:W-:Y:S01]  /*91f0*/  IADD3 R4, R93, R124.reuse, RZ ;  /* 0x0000007c5d047210 */ /* 0x080fe20007ffe0ff */
[----:B------:R-:W0:Y:S01]  /*9200*/  LDC.64 R20, c[0x0][0x388] ;  /* 0x0000e200ff147b82 */ /* 0x000e220000000a00 */
[----:B------:R-:W-:Y:S01]  /*9210*/  IADD3 R0, R124, R124, R93 ;  /* 0x0000007c7c007210 */ /* 0x000fe20007ffe05d */
[----:B------:R-:W-:Y:S01]  /*9220*/  ULDC.64 UR4, c[0x0][0x390] ;  /* 0x0000e40000047ab9 */ /* 0x000fe20000000a00 */
[----:B------:R-:W-:-:S05]  /*9230*/  IADD3 R50, R95, -0x1, RZ ;  /* 0xffffffff5f327810 */ /* 0x000fca0007ffe0ff */
[----:B------:R-:W1:Y:S01]  /*9240*/  LDC.64 R24, c[0x0][0x3e0] ;  /* 0x0000f800ff187b82 */ /* 0x000e620000000a00 */
[----:B------:R-:W2:Y:S01]  /*9250*/  LDG.E.128 R8, desc[UR14][R2.64] ;  /* 0x0000000e02087981 */ /* 0x000ea2000c1e1d00 */
[----:B------:R-:W-:-:S06]  /*9260*/  F2FP.F16.F32.PACK_AB R59, R59, R60 ;  /* 0x0000003c3b3b723e */ /* 0x000fcc00000000ff */
[----:B------:R-:W3:Y:S01]  /*9270*/  LDC.64 R48, c[0x0][0x3a8] ;  /* 0x0000ea00ff307b82 */ /* 0x000ee20000000a00 */
[----:B------:R-:W4:Y:S01]  /*9280*/  LDG.E.128 R16, desc[UR14][R2.64+0x200] ;  /* 0x0002000e02107981 */ /* 0x000f22000c1e1d00 */
[-C--:B------:R-:W-:Y:S01]  /*9290*/  LEA R38, R4, R97.reuse, 0x4 ;  /* 0x0000006104267211 */ /* 0x080fe200078e20ff */
[----:B------:R-:W-:Y:S01]  /*92a0*/  IMAD R22, R130, UR4, RZ ;  /* 0x0000000482167c24 */ /* 0x000fe2000f8e02ff */
[----:B------:R-:W-:Y:S01]  /*92b0*/  LEA R0, R0, R97, 0x4 ;  /* 0x0000006100007211 */ /* 0x000fe200078e20ff */
[----:B------:R-:W-:Y:S01]  /*92c0*/  UIADD3 UR24, UP0, UR24, -0x800, URZ ;  /* 0xfffff80018187890 */ /* 0x000fe2000ff1e03f */
[----:B------:R-:W-:Y:S01]  /*92d0*/  F2FP.F16.F32.PACK_AB R58, R61, R62 ;  /* 0x0000003e3d3a723e */ /* 0x000fe200000000ff */
[----:B------:R-:W-:Y:S01]  /*92e0*/  UIADD3 UR22, UP1, UR22, -0x800, URZ ;  /* 0xfffff80016167890 */ /* 0x000fe2000ff3e03f */
[----:B------:R-:W-:Y:S01]  /*92f0*/  F2FP.F16.F32.PACK_AB R57, R63, R64 ;  /* 0x000000403f39723e */ /* 0x000fe200000000ff */
[----:B------:R-:W-:Y:S01]  /*9300*/  UIADD3.X UR25, UR25, -0x1, URZ, UP0, !UPT ;  /* 0xffffffff19197890 */ /* 0x000fe200087fe43f */
[----:B------:R-:W-:Y:S01]  /*9310*/  F2FP.F16.F32.PACK_AB R56, R65, R66 ;  /* 0x000000424138723e */ /* 0x000fe200000000ff */
[----:B------:R-:W-:Y:S01]  /*9320*/  UIADD3.X UR23, UR23, -0x1, URZ, UP1, !UPT ;  /* 0xffffffff17177890 */ /* 0x000fe20008ffe43f */
[----:B--2---:R-:W-:Y:S04]  /*9330*/  STS.128 [R38], R8 ;  /* 0x0000000826007388 */ /* 0x004fe80000000c00 */
[----:B----4-:R0:W-:Y:S01]  /*9340*/  STS.128 [R38+0x200], R16 ;  /* 0x0002001026007388 */ /* 0x0101e20000000c00 */
[----:B------:R-:W-:-:S03]  /*9350*/  NOP ;  /* 0x0000000000007918 */ /* 0x000fc60000000000 */
[----:B------:R-:W2:Y:S04]  /*9360*/  LDS.128 R4, [R0] ;  /* 0x0000000000047984 */ /* 0x000ea80000000c00 */
[----:B------:R4:W5:Y:S01]  /*9370*/  LDS.128 R8, [R0+0x10] ;  /* 0x0000100000087984 */ /* 0x0009620000000c00 */
[----:B0-----:R-:W-:-:S04]  /*9380*/  IMAD R18, R20, UR17, RZ ;  /* 0x0000001114127c24 */ /* 0x001fc8000f8e02ff */
[----:B------:R-:W-:Y:S02]  /*9390*/  IMAD R19, R21, UR16, R18 ;  /* 0x0000001015137c24 */ /* 0x000fe4000f8e0212 */
[----:B------:R-:W-:Y:S02]  /*93a0*/  IMAD R21, R105, UR5, R22 ;  /* 0x0000000569157c24 */ /* 0x000fe4000f8e0216 */
[--C-:B--2---:R-:W-:Y:S02]  /*93b0*/  HADD2.F32 R12, -RZ, R4.reuse.H0_H0 ;  /* 0x20000004ff0c7230 */ /* 0x104fe40000004100 */
[----:B------:R-:W-:Y:S02]  /*93c0*/  HADD2.F32 R4, -RZ, R4.H1_H1 ;  /* 0x30000004ff047230 */ /* 0x000fe40000004100 */
[----:B------:R-:W-:Y:S02]  /*93d0*/  HADD2.F32 R2, -RZ, R5.H0_H0 ;  /* 0x20000005ff027230 */ /* 0x000fe40000004100 */
[----:B------:R-:W-:Y:S01]  /*93e0*/  FADD.FTZ R12, R12, R101 ;  /* 0x000000650c0c7221 */ /* 0x000fe20000010000 */
[----:B------:R-:W-:-:S02]  /*93f0*/  HADD2.F32 R18, -RZ, R6.H0_H0 ;  /* 0x20000006ff127230 */ /* 0x000fc40000004100 */
[--C-:B------:R-:W-:Y:S01]  /*9400*/  FADD.FTZ R3, R4, R101.reuse ;  /* 0x0000006504037221 */ /* 0x100fe20000010000 */
[----:B------:R-:W-:Y:S02]  /*9410*/  HADD2.F32 R6, -RZ, R6.H1_H1 ;  /* 0x30000006ff067230 */ /* 0x000fe40000004100 */
[--C-:B------:R-:W-:Y:S01]  /*9420*/  FADD.FTZ R15, R2, R101.reuse ;  /* 0x00000065020f7221 */ /* 0x100fe20000010000 */
[----:B------:R-:W-:Y:S01]  /*9430*/  BAR.SYNC.DEFER_BLOCKING 0x0 ;  /* 0x0000000000007b1d */ /* 0x000fe20000010000 */
[----:B------:R-:W-:Y:S01]  /*9440*/  FSETP.GTU.FTZ.AND P2, PT, R12, 20, PT ;  /* 0x41a000000c00780b */ /* 0x000fe20003f5c000 */
[----:B------:R-:W-:Y:S01]  /*9450*/  HADD2.F32 R2, -RZ, R5.H1_H1 ;  /* 0x30000005ff027230 */ /* 0x000fe20000004100 */
[----:B------:R-:W-:Y:S01]  /*9460*/  FSETP.GTU.FTZ.AND P1, PT, R3, 20, PT ;  /* 0x41a000000300780b */ /* 0x000fe20003f3c000 */
[--C-:B------:R-:W-:Y:S01]  /*9470*/  FADD.FTZ R22, R6, R101.reuse ;  /* 0x0000006506167221 */ /* 0x100fe20000010000 */
[----:B------:R-:W-:Y:S01]  /*9480*/  FSETP.GTU.FTZ.AND P0, PT, R15, 20, PT ;  /* 0x41a000000f00780b */ /* 0x000fe20003f1c000 */
[--C-:B------:R-:W-:Y:S01]  /*9490*/  FADD.FTZ R23, R18, R101.reuse ;  /* 0x0000006512177221 */ /* 0x100fe20000010000 */
[----:B------:R-:W-:Y:S01]  /*94a0*/  FADD.FTZ R17, R2, R101 ;  /* 0x0000006502117221 */ /* 0x000fe20000010000 */
[----:B------:R-:W-:Y:S01]  /*94b0*/  SHF.L.U32 R2, R50, 0xa, RZ ;  /* 0x0000000a32027819 */ /* 0x000fe200000006ff */
[----:B------:R-:W-:Y:S01]  /*94c0*/  HADD2.F32 R18, -RZ, R7.H0_H0 ;  /* 0x20000007ff127230 */ /* 0x000fe20000004100 */
[----:B------:R-:W-:-:S02]  /*94d0*/  FSETP.GTU.FTZ.AND P5, PT, R22, 20, PT ;  /* 0x41a000001600780b */ /* 0x000fc40003fbc000 */
[----:B------:R-:W-:Y:S02]  /*94e0*/  FSETP.GTU.FTZ.AND P6, PT, R23, 20, PT ;  /* 0x41a000001700780b */ /* 0x000fe40003fdc000 */
[----:B------:R-:W-:Y:S01]  /*94f0*/  @!P2 FMUL.FTZ R4, R12, -1.4426950216293334961 ;  /* 0xbfb8aa3b0c04a820 */ /* 0x000fe20000410000 */
[----:B------:R-:W-:Y:S01]  /*9500*/  FADD.FTZ R18, R18, R101 ;  /* 0x0000006512127221 */ /* 0x000fe20000010000 */
[----:B------:R-:W-:Y:S01]  /*9510*/  @!P1 FMUL.FTZ R5, R3, -1.4426950216293334961 ;  /* 0xbfb8aa3b03059820 */ /* 0x000fe20000410000 */
[----:B------:R-:W-:Y:S01]  /*9520*/  SHF.R.S32.HI R3, RZ, 0x1f, R2 ;  /* 0x0000001fff037819 */ /* 0x000fe20000011402 */
[----:B------:R-:W0:Y:S01]  /*9530*/  @!P2 MUFU.EX2 R12, R4 ;  /* 0x00000004000ca308 */ /* 0x000e220000000800 */
[----:B------:R-:W-:Y:S01]  /*9540*/  @!P0 FMUL.FTZ R15, R15, -1.4426950216293334961 ;  /* 0xbfb8aa3b0f0f8820 */ /* 0x000fe20000410000 */
[----:B------:R-:W-:-:S05]  /*9550*/  FSETP.GTU.FTZ.AND P4, PT, R17, 20, PT ;  /* 0x41a000001100780b */ /* 0x000fca0003f9c000 */
[----:B------:R-:W-:Y:S01]  /*9560*/  @!P6 FMUL.FTZ R6, R23, -1.4426950216293334961 ;  /* 0xbfb8aa3b1706e820 */ /* 0x000fe20000410000 */
[----:B------:R2:W4:Y:S07]  /*9570*/  @!P1 MUFU.EX2 R14, R5 ;  /* 0x00000005000e9308 */ /* 0x00052e0000000800 */
[----:B------:R-:W-:Y:S01]  /*9580*/  @!P4 FMUL.FTZ R17, R17, -1.4426950216293334961 ;  /* 0xbfb8aa3b1111c820 */ /* 0x000fe20000410000 */
[----:B------:R1:W5:Y:S01]  /*9590*/  @!P0 MUFU.EX2 R16, R15 ;  /* 0x0000000f00108308 */ /* 0x0003620000000800 */
[----:B--2---:R-:W-:-:S04]  /*95a0*/  IMAD.WIDE.U32 R4, R20, UR16, R2 ;  /* 0x0000001014047c25 */ /* 0x004fc8000f8e0002 */
[----:B0-----:R-:W-:Y:S01]  /*95b0*/  @!P2 FADD.FTZ R12, R12, 1 ;  /* 0x3f8000000c0ca421 */ /* 0x001fe20000010000 */
[----:B---3--:R-:W-:Y:S01]  /*95c0*/  IMAD.WIDE.U32 R2, R48, UR16, R2 ;  /* 0x0000001030027c25 */ /* 0x008fe2000f8e0002 */
[----:B------:R-:W-:Y:S02]  /*95d0*/  IADD3 R5, R5, R19, RZ ;  /* 0x0000001305057210 */ /* 0x000fe40007ffe0ff */
[----:B------:R5:W0:Y:S01]  /*95e0*/  @!P2 MUFU.RCP R20, R12 ;  /* 0x0000000c0014a308 */ /* 0x000a220000001000 */
[----:B----4-:R-:W-:Y:S01]  /*95f0*/  @!P1 FADD.FTZ R0, R14, 1 ;  /* 0x3f8000000e009421 */ /* 0x010fe20000010000 */
[----:B-1----:R-:W-:Y:S01]  /*9600*/  IMAD.WIDE.U32 R14, R105, UR4, R4 ;  /* 0x00000004690e7c25 */ /* 0x002fe2000f8e0004 */
[----:B------:R-:W-:-:S05]  /*9610*/  ULDC.64 UR4, c[0x0][0x3b0] ;  /* 0x0000ec0000047ab9 */ /* 0x000fca0000000a00 */
[----:B------:R1:W2:Y:S01]  /*9620*/  @!P1 MUFU.RCP R19, R0 ;  /* 0x0000000000139308 */ /* 0x0002a20000001000 */
[----:B------:R-:W-:Y:S01]  /*9630*/  IADD3 R5, R15, R21, RZ ;  /* 0x000000150f057210 */ /* 0x000fe20007ffe0ff */
[--C-:B-----5:R-:W-:Y:S01]  /*9640*/  HADD2.F32 R12, -RZ, R8.reuse.H0_H0 ;  /* 0x20000008ff0c7230 */ /* 0x120fe20000004100 */
[----:B------:R-:W-:Y:S01]  /*9650*/  LEA R4, P3, R14, R24, 0x1 ;  /* 0x000000180e047211 */ /* 0x000fe200078608ff */
[----:B------:R-:W-:Y:S01]  /*9660*/  @!P0 FADD.FTZ R16, R16, 1 ;  /* 0x3f80000010108421 */ /* 0x000fe20000010000 */
[----:B------:R-:W-:Y:S02]  /*9670*/  HADD2.F32 R8, -RZ, R8.H1_H1 ;  /* 0x30000008ff087230 */ /* 0x000fe40000004100 */
[----:B------:R-:W-:Y:S01]  /*9680*/  LEA.HI.X R5, R14, R25, R5, 0x1, P3 ;  /* 0x000000190e057211 */ /* 0x000fe200018f0c05 */
[--C-:B------:R-:W-:Y:S01]  /*9690*/  FADD.FTZ R12, R12, R101.reuse ;  /* 0x000000650c0c7221 */ /* 0x100fe20000010000 */
[----:B-1----:R-:W-:Y:S02]  /*96a0*/  HADD2.F32 R0, -RZ, R7.H1_H1 ;  /* 0x30000007ff007230 */ /* 0x002fe40000004100 */
[----:B0-----:R-:W-:Y:S01]  /*96b0*/  @!P2 FMUL.FTZ R75, R75, R20 ;  /* 0x000000144b4ba220 */ /* 0x001fe20000410000 */
[----:B------:R-:W-:Y:S01]  /*96c0*/  FSETP.GTU.FTZ.AND P3, PT, R18, 20, PT ;  /* 0x41a000001200780b */ /* 0x000fe20003f7c000 */
[----:B------:R-:W0:Y:S01]  /*96d0*/  @!P0 MUFU.RCP R16, R16 ;  /* 0x0000001000108308 */ /* 0x000e220000001000 */
[--C-:B------:R-:W-:Y:S01]  /*96e0*/  FADD.FTZ R15, R8, R101.reuse ;  /* 0x00000065080f7221 */ /* 0x100fe20000010000 */
[----:B------:R-:W-:Y:S01]  /*96f0*/  FADD.FTZ R14, R0, R101 ;  /* 0x00000065000e7221 */ /* 0x000fe20000010000 */
[----:B------:R-:W-:Y:S01]  /*9700*/  @!P5 FMUL.FTZ R0, R22, -1.4426950216293334961 ;  /* 0xbfb8aa3b1600d820 */ /* 0x000fe20000410000 */
[----:B------:R-:W-:-:S04]  /*9710*/  IMAD.WIDE R4, R13, 0x10, R4 ;  /* 0x000000100d047825 */ /* 0x000fc800078e0204 */
[----:B--2---:R-:W-:Y:S01]  /*9720*/  @!P1 FMUL.FTZ R76, R76, R19 ;  /* 0x000000134c4c9220 */ /* 0x004fe20000410000 */
[----:B------:R-:W-:Y:S02]  /*9730*/  FSETP.GTU.FTZ.AND P1, PT, R12, 20, PT ;  /* 0x41a000000c00780b */ /* 0x000fe40003f3c000 */
[----:B------:R-:W-:Y:S01]  /*9740*/  FSETP.GTU.FTZ.AND P2, PT, R14, 20, PT ;  /* 0x41a000000e00780b */ /* 0x000fe20003f5c000 */
[----:B------:R-:W1:Y:S01]  /*9750*/  @!P5 MUFU.EX2 R0, R0 ;  /* 0x000000000000d308 */ /* 0x000e620000000800 */
[----:B------:R-:W-:Y:S01]  /*9760*/  @!P3 FMUL.FTZ R7, R18, -1.4426950216293334961 ;  /* 0xbfb8aa3b1207b820 */ /* 0x000fe20000410000 */
[----:B0-----:R-:W-:-:S06]  /*9770*/  @!P0 FMUL.FTZ R77, R77, R16 ;  /* 0x000000104d4d8220 */ /* 0x001fcc0000410000 */
[----:B------:R-:W0:Y:S02]  /*9780*/  @!P3 MUFU.EX2 R7, R7 ;  /* 0x000000070007b308 */ /* 0x000e240000000800 */
[----:B------:R-:W-:Y:S01]  /*9790*/  @!P1 FMUL.FTZ R12, R12, -1.4426950216293334961 ;  /* 0xbfb8aa3b0c0c9820 */ /* 0x000fe20000410000 */
[----:B------:R-:W-:Y:S01]  /*97a0*/  FSETP.GTU.FTZ.AND P0, PT, R15, 20, PT ;  /* 0x41a000000f00780b */ /* 0x000fe20003f1c000 */
[----:B------:R-:W-:Y:S01]  /*97b0*/  @!P2 FMUL.FTZ R8, R14, -1.4426950216293334961 ;  /* 0xbfb8aa3b0e08a820 */ /* 0x000fe20000410000 */
[----:B------:R-:W-:-:S03]  /*97c0*/  HADD2.F32 R16, -RZ, R9.H0_H0 ;  /* 0x20000009ff107230 */ /* 0x000fc60000004100 */
[----:B------:R-:W2:Y:S01]  /*97d0*/  @!P6 MUFU.EX2 R6, R6 ;  /* 0x000000060006e308 */ /* 0x000ea20000000800 */
[----:B-1----:R-:W-:Y:S01]  /*97e0*/  @!P5 FADD.FTZ R0, R0, 1 ;  /* 0x3f8000000000d421 */ /* 0x002fe20000010000 */
[----:B------:R-:W-:Y:S01]  /*97f0*/  FADD.FTZ R19, R16, R101 ;  /* 0x0000006510137221 */ /* 0x000fe20000010000 */
[----:B------:R-:W-:-:S05]  /*9800*/  HADD2.F32 R16, -RZ, R9.H1_H1 ;  /* 0x30000009ff107230 */ /* 0x000fca0000004100 */
[----:B------:R-:W-:Y:S01]  /*9810*/  @!P0 FMUL.FTZ R14, R15, -1.4426950216293334961 ;  /* 0xbfb8aa3b0f0e8820 */ /* 0x000fe20000410000 */
[----:B------:R-:W1:Y:S01]  /*9820*/  @!P2 MUFU.EX2 R8, R8 ;  /* 0x000000080008a308 */ /* 0x000e620000000800 */
[----:B0-----:R-:W-:Y:S01]  /*9830*/  @!P3 FADD.FTZ R7, R7, 1 ;  /* 0x3f8000000707b421 */ /* 0x001fe20000010000 */
[----:B------:R-:W-:-:S06]  /*9840*/  FADD.FTZ R16, R16, R101 ;  /* 0x0000006510107221 */ /* 0x000fcc0000010000 */
[----:B------:R-:W0:Y:S01]  /*9850*/  @!P1 MUFU.EX2 R12, R12 ;  /* 0x0000000c000c9308 */ /* 0x000e220000000800 */
[----:B--2---:R-:W-:-:S07]  /*9860*/  @!P6 FADD.FTZ R6, R6, 1 ;  /* 0x3f8000000606e421 */ /* 0x004fce0000010000 */
[----:B------:R-:W2:Y:S01]  /*9870*/  @!P4 MUFU.EX2 R17, R17 ;  /* 0x000000110011c308 */ /* 0x000ea20000000800 */
[----:B-1----:R-:W-:-:S07]  /*9880*/  @!P2 FADD.FTZ R8, R8, 1 ;  /* 0x3f8000000808a421 */ /* 0x002fce0000010000 */
[----:B------:R1:W3:Y:S01]  /*9890*/  @!P5 MUFU.RCP R15, R0 ;  /* 0x00000000000fd308 */ /* 0x0002e20000001000 */
[----:B0-----:R-:W-:-:S07]  /*98a0*/  @!P1 FADD.FTZ R12, R12, 1 ;  /* 0x3f8000000c0c9421 */ /* 0x001fce0000010000 */
[----:B------:R0:W4:Y:S01]  /*98b0*/  @!P3 MUFU.RCP R18, R7 ;  /* 0x000000070012b308 */ /* 0x0001220000001000 */
[--C-:B-1----:R-:W-:Y:S02]  /*98c0*/  HADD2.F32 R0, -RZ, R10.reuse.H0_H0 ;  /* 0x2000000aff007230 */ /* 0x102fe40000004100 */
[----:B--2---:R-:W-:Y:S01]  /*98d0*/  @!P4 FADD.FTZ R17, R17, 1 ;  /* 0x3f8000001111c421 */ /* 0x004fe20000010000 */
[----:B------:R-:W-:-:S04]  /*98e0*/  HADD2.F32 R10, -RZ, R10.H1_H1 ;  /* 0x3000000aff0a7230 */ /* 0x000fc80000004100 */
[----:B------:R1:W2:Y:S01]  /*98f0*/  @!P2 MUFU.RCP R9, R8 ;  /* 0x000000080009a308 */ /* 0x0002a20000001000 */
[----:B---3--:R-:W-:Y:S01]  /*9900*/  @!P5 FMUL.FTZ R80, R80, R15 ;  /* 0x0000000f5050d220 */ /* 0x008fe20000410000 */
[--C-:B------:R-:W-:Y:S01]  /*9910*/  FADD.FTZ R15, R10, R101.reuse ;  /* 0x000000650a0f7221 */ /* 0x100fe20000010000 */
[----:B------:R-:W-:Y:S02]  /*9920*/  HADD2.F32 R10, -RZ, R11.H1_H1 ;  /* 0x3000000bff0a7230 */ /* 0x000fe40000004100 */
[----:B0-----:R-:W-:-:S03]  /*9930*/  FADD.FTZ R7, R0, R101 ;  /* 0x0000006500077221 */ /* 0x001fc60000010000 */
[----:B------:R-:W0:Y:S01]  /*9940*/  @!P6 MUFU.RCP R6, R6 ;  /* 0x000000060006e308 */ /* 0x000e220000001000 */
[----:B-1----:R-:W-:Y:S02]  /*9950*/  HADD2.F32 R8, -RZ, R11.H0_H0 ;  /* 0x2000000bff087230 */ /* 0x002fe40000004100 */
[----:B----4-:R-:W-:Y:S01]  /*9960*/  @!P3 FMUL.FTZ R81, R81, R18 ;  /* 0x000000125151b220 */ /* 0x010fe20000410000 */
[--C-:B------:R-:W-:Y:S01]  /*9970*/  FADD.FTZ R10, R10, R101.reuse ;  /* 0x000000650a0a7221 */ /* 0x100fe20000010000 */
[----:B------:R-:W-:Y:S01]  /*9980*/  FSETP.GTU.FTZ.AND P3, PT, R15, 20, PT ;  /* 0x41a000000f00780b */ /* 0x000fe20003f7c000 */
[----:B------:R-:W-:Y:S01]  /*9990*/  FADD.FTZ R11, R8, R101 ;  /* 0x00000065080b7221 */ /* 0x000fe20000010000 */
[----:B------:R-:W-:Y:S01]  /*99a0*/  FSETP.GTU.FTZ.AND P5, PT, R7, 20, PT ;  /* 0x41a000000700780b */ /* 0x000fe20003fbc000 */
[----:B------:R-:W1:Y:S01]  /*99b0*/  @!P1 MUFU.RCP R12, R12 ;  /* 0x0000000c000c9308 */ /* 0x000e620000001000 */
[----:B--2---:R-:W-:Y:S02]  /*99c0*/  @!P2 FMUL.FTZ R84, R84, R9 ;  /* 0x000000095454a220 */ /* 0x004fe40000410000 */
[----:B------:R-:W-:-:S05]  /*99d0*/  FSETP.GTU.FTZ.AND P2, PT, R11, 20, PT ;  /* 0x41a000000b00780b */ /* 0x000fca0003f5c000 */
[----:B------:R-:W2:Y:S01]  /*99e0*/  @!P0 MUFU.EX2 R14, R14 ;  /* 0x0000000e000e8308 */ /* 0x000ea20000000800 */
[----:B0-----:R-:W-:Y:S01]  /*99f0*/  @!P6 FMUL.FTZ R79, R79, R6 ;  /* 0x000000064f4fe220 */ /* 0x001fe20000410000 */
[----:B------:R-:W-:Y:S01]  /*9a00*/  FSETP.GTU.FTZ.AND P6, PT, R16, 20, PT ;  /* 0x41a000001000780b */ /* 0x000fe20003fdc000 */
[----:B------:R-:W-:Y:S01]  /*9a10*/  @!P3 FMUL.FTZ R8, R15, -1.4426950216293334961 ;  /* 0xbfb8aa3b0f08b820 */ /* 0x000fe20000410000 */
[----:B------:R-:W-:-:S04]  /*9a20*/  @!P5 FMUL.FTZ R7, R7, -1.4426950216293334961 ;  /* 0xbfb8aa3b0707d820 */ /* 0x000fc80000410000 */
[----:B------:R-:W0:Y:S01]  /*9a30*/  @!P4 MUFU.RCP R17, R17 ;  /* 0x000000110011c308 */ /* 0x000e220000001000 */
[----:B-1----:R-:W-:Y:S01]  /*9a40*/  @!P1 FMUL.FTZ R83, R83, R12 ;  /* 0x0000000c53539220 */ /* 0x002fe20000410000 */
[----:B------:R-:W-:Y:S01]  /*9a50*/  FSETP.GTU.FTZ.AND P1, PT, R10, 20, PT ;  /* 0x41a000000a00780b */ /* 0x000fe20003f3c000 */
[----:B------:R-:W-:Y:S01]  /*9a60*/  @!P2 FMUL.FTZ R9, R11, -1.4426950216293334961 ;  /* 0xbfb8aa3b0b09a820 */ /* 0x000fe20000410000 */
[----:B------:R-:W-:-:S03]  /*9a70*/  F2FP.F16.F32.PACK_AB R11, R67, R68 ;  /* 0x00000044430b723e */ /* 0x000fc600000000ff */
[----:B------:R-:W-:Y:S01]  /*9a80*/  @!P6 FMUL.FTZ R6, R16, -1.4426950216293334961 ;  /* 0xbfb8aa3b1006e820 */ /* 0x000fe20000410000 */
[----:B------:R1:W3:Y:S01]  /*9a90*/  @!P3 MUFU.EX2 R12, R8 ;  /* 0x00000008000cb308 */ /* 0x0002e20000000800 */
[----:B--2---:R-:W-:-:S06]  /*9aa0*/  @!P0 FADD.FTZ R14, R14, 1 ;  /* 0x3f8000000e0e8421 */ /* 0x004fcc0000010000 */
[----:B------:R-:W-:Y:S01]  /*9ab0*/  @!P1 FMUL.FTZ R16, R10, -1.4426950216293334961 ;  /* 0xbfb8aa3b0a109820 */ /* 0x000fe20000410000 */
[----:B------:R2:W4:Y:S01]  /*9ac0*/  @!P2 MUFU.EX2 R15, R9 ;  /* 0x00000009000fa308 */ /* 0x0005220000000800 */
[----:B0-----:R-:W-:Y:S01]  /*9ad0*/  @!P4 FMUL.FTZ R78, R78, R17 ;  /* 0x000000114e4ec220 */ /* 0x001fe20000410000 */
[----:B------:R-:W-:Y:S02]  /*9ae0*/  F2FP.F16.F32.PACK_AB R10, R69, R70 ;  /* 0x00000046450a723e */ /* 0x000fe400000000ff */
[----:B-1----:R-:W-:Y:S02]  /*9af0*/  F2FP.F16.F32.PACK_AB R8, R73, R74 ;  /* 0x0000004a4908723e */ /* 0x002fe400000000ff */
[----:B------:R-:W-:Y:S02]  /*9b00*/  FSETP.GTU.FTZ.AND P4, PT, R19, 20, PT ;  /* 0x41a000001300780b */ /* 0x000fe40003f9c000 */
[----:B------:R0:W1:Y:S01]  /*9b10*/  @!P0 MUFU.RCP R17, R14 ;  /* 0x0000000e00118308 */ /* 0x0000620000001000 */
[----:B--2---:R-:W-:Y:S01]  /*9b20*/  F2FP.F16.F32.PACK_AB R9, R71, R72 ;  /* 0x000000484709723e */ /* 0x004fe200000000ff */
[----:B---3--:R-:W-:-:S06]  /*9b30*/  @!P3 FADD.FTZ R12, R12, 1 ;  /* 0x3f8000000c0cb421 */ /* 0x008fcc0000010000 */
[----:B------:R-:W2:Y:S01]  /*9b40*/  @!P6 MUFU.EX2 R6, R6 ;  /* 0x000000060006e308 */ /* 0x000ea20000000800 */
[----:B0-----:R-:W-:Y:S01]  /*9b50*/  LEA R14, R124, R93, 0x1 ;  /* 0x0000005d7c0e7211 */ /* 0x001fe200078e08ff */
[----:B----4-:R-:W-:Y:S01]  /*9b60*/  @!P2 FADD.FTZ R15, R15, 1 ;  /* 0x3f8000000f0fa421 */ /* 0x010fe20000010000 */
[----:B------:R-:W-:Y:S02]  /*9b70*/  @!P4 FMUL.FTZ R0, R19, -1.4426950216293334961 ;  /* 0xbfb8aa3b1300c820 */ /* 0x000fe40000410000 */
[----:B------:R-:W-:-:S03]  /*9b80*/  LEA R14, R14, R97, 0x4 ;  /* 0x000000610e0e7211 */ /* 0x000fc600078e20ff */
[----:B------:R-:W0:Y:S01]  /*9b90*/  @!P5 MUFU.EX2 R7, R7 ;  /* 0x000000070007d308 */ /* 0x000e220000000800 */
[----:B-1----:R-:W-:Y:S01]  /*9ba0*/  @!P0 FMUL.FTZ R86, R86, R17 ;  /* 0x0000001156568220 */ /* 0x002fe20000410000 */
[----:B------:R1:W-:Y:S04]  /*9bb0*/  STS.128 [R14], R8 ;  /* 0x000000080e007388 */ /* 0x0003e80000000c00 */
[----:B------:R-:W-:Y:S01]  /*9bc0*/  STS.128 [R14+0x10], R56 ;  /* 0x000010380e007388 */ /* 0x000fe20000000c00 */
[----:B------:R-:W-:-:S03]  /*9bd0*/  NOP ;  /* 0x0000000000007918 */ /* 0x000fc60000000000 */
[----:B------:R-:W3:Y:S01]  /*9be0*/  LDS.128 R20, [R38] ;  /* 0x0000000026147984 */ /* 0x000ee20000000c00 */
[----:B------:R-:W4:Y:S01]  /*9bf0*/  @!P4 MUFU.EX2 R0, R0 ;  /* 0x000000000000c308 */ /* 0x000f220000000800 */
[----:B--2---:R-:W-:Y:S02]  /*9c00*/  @!P6 FADD.FTZ R6, R6, 1 ;  /* 0x3f8000000606e421 */ /* 0x004fe40000010000 */
[----:B------:R-:W2:Y:S01]  /*9c10*/  LDS.128 R24, [R38+0x200] ;  /* 0x0002000026187984 */ /* 0x000ea20000000c00 */
[----:B0-----:R-:W-:Y:S01]  /*9c20*/  @!P5 FADD.FTZ R7, R7, 1 ;  /* 0x3f8000000707d421 */ /* 0x001fe20000010000 */
[----:B-1----:R-:W-:Y:S02]  /*9c30*/  F2FP.F16.F32.PACK_AB R8, R76, R75 ;  /* 0x0000004b4c08723e */ /* 0x002fe400000000ff */
[----:B------:R-:W-:Y:S01]  /*9c40*/  F2FP.F16.F32.PACK_AB R9, R78, R77 ;  /* 0x0000004d4e09723e */ /* 0x000fe200000000ff */
[----:B------:R-:W0:Y:S01]  /*9c50*/  @!P1 MUFU.EX2 R16, R16 ;  /* 0x0000001000109308 */ /* 0x000e220000000800 */
[----:B------:R-:W-:-:S02]  /*9c60*/  F2FP.F16.F32.PACK_AB R11, R84, R81 ;  /* 0x00000051540b723e */ /* 0x000fc400000000ff */
[----:B------:R-:W-:-:S05]  /*9c70*/  F2FP.F16.F32.PACK_AB R10, R80, R79 ;  /* 0x0000004f500a723e */ /* 0x000fca00000000ff */
[----:B------:R-:W1:Y:S01]  /*9c80*/  @!P6 MUFU.RCP R19, R6 ;  /* 0x000000060013e308 */ /* 0x000e620000001000 */
[----:B----4-:R-:W-:-:S07]  /*9c90*/  @!P4 FADD.FTZ R0, R0, 1 ;  /* 0x3f8000000000c421 */ /* 0x010fce0000010000 */
[----:B------:R-:W4:Y:S01]  /*9ca0*/  @!P4 MUFU.RCP R0, R0 ;  /* 0x000000000000c308 */ /* 0x000f220000001000 */
[----:B0-----:R-:W-:-:S07]  /*9cb0*/  @!P1 FADD.FTZ R16, R16, 1 ;  /* 0x3f80000010109421 */ /* 0x001fce0000010000 */
[----:B------:R0:W5:Y:S01]  /*9cc0*/  @!P5 MUFU.RCP R18, R7 ;  /* 0x000000070012d308 */ /* 0x0001620000001000 */
[----:B-1----:R-:W-:Y:S01]  /*9cd0*/  @!P6 FMUL.FTZ R88, R88, R19 ;  /* 0x000000135858e220 */ /* 0x002fe20000410000 */
[----:B---3--:R-:W-:Y:S06]  /*9ce0*/  STG.E.128 desc[UR14][R4.64], R20 ;  /* 0x0000001404007986 */ /* 0x008fec000c101d0e */
[----:B------:R-:W1:Y:S01]  /*9cf0*/  @!P3 MUFU.RCP R29, R12 ;  /* 0x0000000c001db308 */ /* 0x000e620000001000 */
[----:B----4-:R-:W-:Y:S01]  /*9d00*/  @!P4 FMUL.FTZ R85, R85, R0 ;  /* 0x000000005555c220 */ /* 0x010fe20000410000 */
[----:B0-----:R-:W-:Y:S01]  /*9d10*/  FADD.FTZ R7, R75, R128 ;  /* 0x000000804b077221 */ /* 0x001fe20000010000 */
[----:B--2---:R0:W-:Y:S03]  /*9d20*/  STG.E.128 desc[UR14][R4.64+0x200], R24 ;  /* 0x0002001804007986 */ /* 0x0041e6000c101d0e */
[----:B------:R-:W-:Y:S01]  /*9d30*/  F2FP.F16.F32.PACK_AB R17, R88, R85 ;  /* 0x000000555811723e */ /* 0x000fe200000000ff */
[----:B------:R-:W-:Y:S01]  /*9d40*/  BAR.SYNC.DEFER_BLOCKING 0x0 ;  /* 0x0000000000007b1d */ /* 0x000fe20000010000 */
[----:B------:R-:W-:Y:S01]  /*9d50*/  FADD.FTZ R0, R7, R76 ;  /* 0x0000004c07007221 */ /* 0x000fe20000010000 */
[----:B-----5:R-:W-:-:S03]  /*9d60*/  @!P5 FMUL.FTZ R87, R87, R18 ;  /* 0x000000125757d220 */ /* 0x020fc60000410000 */
[----:B------:R-:W-:Y:S01]  /*9d70*/  FADD.FTZ R7, R0, R77 ;  /* 0x0000004d00077221 */ /* 0x000fe20000010000 */
[----:B------:R2:W3:Y:S01]  /*9d80*/  @!P2 MUFU.RCP R6, R15 ;  /* 0x0000000f0006a308 */ /* 0x0004e20000001000 */
[----:B------:R-:W-:Y:S02]  /*9d90*/  IMAD R0, R48, UR17, RZ ;  /* 0x0000001130007c24 */ /* 0x000fe4000f8e02ff */
[----:B------:R-:W-:Y:S01]  /*9da0*/  FADD.FTZ R78, R7, R78 ;  /* 0x0000004e074e7221 */ /* 0x000fe20000010000 */
[----:B-1----:R-:W-:Y:S02]  /*9db0*/  @!P3 FMUL.FTZ R92, R92, R29 ;  /* 0x0000001d5c5cb220 */ /* 0x002fe40000410000 */
[----:B------:R-:W1:Y:S01]  /*9dc0*/  LDC.64 R28, c[0x0][0x3f0] ;  /* 0x0000fc00ff1c7b82 */ /* 0x000e620000000a00 */
[----:B------:R-:W-:Y:S01]  /*9dd0*/  FADD.FTZ R79, R78, R79 ;  /* 0x0000004f4e4f7221 */ /* 0x000fe20000010000 */
[----:B------:R4:W5:Y:S01]  /*9de0*/  @!P1 MUFU.RCP R39, R16 ;  /* 0x0000001000279308 */ /* 0x0009620000001000 */
[----:B------:R-:W-:Y:S01]  /*9df0*/  F2FP.F16.F32.PACK_AB R18, R92, R87 ;  /* 0x000000575c12723e */ /* 0x000fe200000000ff */
[----:B--2---:R-:W-:-:S02]  /*9e00*/  IMAD R15, R49, UR16, R0 ;  /* 0x00000010310f7c24 */ /* 0x004fc4000f8e0200 */
[----:B------:R-:W-:Y:S01]  /*9e10*/  FADD.FTZ R80, R79, R80 ;  /* 0x000000504f507221 */ /* 0x000fe20000010000 */
[----:B------:R-:W-:Y:S02]  /*9e20*/  IMAD R0, R130, UR4, RZ ;  /* 0x0000000482007c24 */ /* 0x000fe4000f8e02ff */
[----:B------:R-:W-:Y:S02]  /*9e30*/  IADD3 R3, R3, R15, RZ ;  /* 0x0000000f03037210 */ /* 0x000fe40007ffe0ff */
[----:B0-----:R-:W-:Y:S02]  /*9e40*/  IMAD R5, R105, UR5, R0 ;  /* 0x0000000569057c24 */ /* 0x001fe4000f8e0200 */
[----:B---3--:R-:W-:Y:S01]  /*9e50*/  @!P2 FMUL.FTZ R89, R89, R6 ;  /* 0x000000065959a220 */ /* 0x008fe20000410000 */
[----:B----4-:R-:W-:Y:S01]  /*9e60*/  F2FP.F16.F32.PACK_AB R16, R86, R83 ;  /* 0x000000535610723e */ /* 0x010fe200000000ff */
[----:B------:R-:W-:Y:S01]  /*9e70*/  STS.128 [R14], R8 ;  /* 0x000000080e007388 */ /* 0x000fe20000000c00 */
[----:B------:R-:W-:-:S04]  /*9e80*/  IMAD.WIDE.U32 R2, R105, UR4, R2 ;  /* 0x0000000469027c25 */ /* 0x000fc8000f8e0002 */
[----:B------:R-:W-:Y:S01]  /*9e90*/  FADD.FTZ R81, R80, R81 ;  /* 0x0000005150517221 */ /* 0x000fe20000010000 */
[----:B-----5:R-:W-:Y:S01]  /*9ea0*/  @!P1 FMUL.FTZ R94, R94, R39 ;  /* 0x000000275e5e9220 */ /* 0x020fe20000410000 */
[----:B------:R-:W-:Y:S02]  /*9eb0*/  IADD3 R0, R3, R5, RZ ;  /* 0x0000000503007210 */ /* 0x000fe40007ffe0ff */
[----:B------:R-:W-:Y:S01]  /*9ec0*/  FADD.FTZ R84, R81, R84 ;  /* 0x0000005451547221 */ /* 0x000fe20000010000 */
[----:B------:R-:W-:Y:S02]  /*9ed0*/  IADD3 R30, P1, R30, -0x800, RZ ;  /* 0xfffff8001e1e7810 */ /* 0x000fe40007f3e0ff */
[----:B------:R-:W-:Y:S01]  /*9ee0*/  F2FP.F16.F32.PACK_AB R19, R94, R89 ;  /* 0x000000595e13723e */ /* 0x000fe200000000ff */
[----:B------:R-:W-:Y:S01]  /*9ef0*/  FADD.FTZ R83, R84, R83 ;  /* 0x0000005354537221 */ /* 0x000fe20000010000 */
[----:B-1----:R-:W-:Y:S02]  /*9f00*/  LEA R4, P0, R2, R28, 0x1 ;  /* 0x0000001c02047211 */ /* 0x002fe400078008ff */
[----:B------:R-:W-:Y:S01]  /*9f10*/  IADD3.X R31, R31, -0x1, RZ, P1, !PT ;  /* 0xffffffff1f1f7810 */ /* 0x000fe20000ffe4ff */
[----:B------:R-:W-:Y:S01]  /*9f20*/  STS.128 [R14+0x10], R16 ;  /* 0x000010100e007388 */ /* 0x000fe20000000c00 */
[----:B------:R-:W-:-:S03]  /*9f30*/  NOP ;  /* 0x0000000000007918 */ /* 0x000fc60000000000 */
[----:B------:R-:W0:Y:S01]  /*9f40*/  LDS.128 R40, [R38] ;  /* 0x0000000026287984 */ /* 0x000e220000000c00 */
[----:B------:R-:W-:Y:S01]  /*9f50*/  LEA.HI.X R5, R2, R29, R0, 0x1, P0 ;  /* 0x0000001d02057211 */ /* 0x000fe200000f0c00 */
[----:B------:R-:W-:Y:S01]  /*9f60*/  FADD.FTZ R86, R83, R86 ;  /* 0x0000005653567221 */ /* 0x000fe20000010000 */
[----:B------:R-:W-:Y:S01]  /*9f70*/  ISETP.GT.AND P0, PT, R95, 0x1, PT ;  /* 0x000000015f00780c */ /* 0x000fe20003f04270 */
[----:B------:R-:W1:Y:S01]  /*9f80*/  LDS.128 R44, [R38+0x200] ;  /* 0x00020000262c7984 */ /* 0x000e620000000c00 */
[----:B------:R-:W-:Y:S01]  /*9f90*/  MOV R95, R50 ;  /* 0x00000032005f7202 */ /* 0x000fe20000000f00 */
[----:B------:R-:W-:-:S04]  /*9fa0*/  IMAD.WIDE R2, R13, 0x10, R4 ;  /* 0x000000100d027825 */ /* 0x000fc800078e0204 */
        /* <DEDUP_REMOVED lines=9> */
.L_x_9680:
        /* <DEDUP_REMOVED lines=35> */
.L_x_9747:
[----:B------:R-:W-:Y:S05]  /*a270*/  BSYNC B0 ;  /* 0x0000000000007941 */ /* 0x000fea0003800000 */
.L_x_9746:
        /* <DEDUP_REMOVED lines=38> */
.L_x_9749:
[----:B------:R-:W2:Y:S02]  /*a4e0*/  S2R R21, SR_TID.X ;  /* 0x0000000000157919 */ /* 0x000ea40000002100 */
.L_x_9750:
[----:B------:R-:W-:Y:S05]  /*a4f0*/  BSYNC B0 ;  /* 0x0000000000007941 */ /* 0x000fea0003800000 */
.L_x_9748:
        /* <DEDUP_REMOVED lines=43> */
.L_x_9752:
        /* <DEDUP_REMOVED lines=64> */
.L_x_9751:
[----:B------:R-:W-:Y:S05]  /*abb0*/  EXIT ;  /* 0x000000000000794d */ /* 0x000fea0003800000 */
.L_x_9717:
[----:B------:R-:W-:Y:S01]  /*abc0*/  HFMA2.MMA R209, -RZ, RZ, 0, 5.9604644775390625e-08 ;  /* 0x00000001ffd17435 */ /* 0x000fe200000001ff */
[----:B------:R-:W-:Y:S02]  /*abd0*/  MOV R238, R201 ;  /* 0x000000c900ee7202 */ /* 0x000fe40000000f00 */
[----:B------:R-:W-:Y:S02]  /*abe0*/  MOV R240, RZ ;  /* 0x000000ff00f07202 */ /* 0x000fe40000000f00 */
[----:B------:R-:W-:-:S07]  /*abf0*/  MOV R23, 0xffffffff ;  /* 0xffffffff00177802 */ /* 0x000fce0000000f00 */
[----:B0-2--5:R-:W-:Y:S05]  /*ac00*/  WARPSYNC.COLLECTIVE R23, `(.L_x_9753) ;  /* 0x0000000017087348 */ /* 0x025fea0003c00000 */
[----:B------:R1:W3:Y:S02]  /*ac10*/  SHFL.UP P3, R205, R238, R209, R240 ;  /* 0x040000d1eecd7389 */ /* 0x0002e400000600f0 */
[----:B0123-5:R-:W-:Y:S01]  /*ac20*/  ENDCOLLECTIVE ;  /* 0x000000000000791b */ /* 0x02ffe20003800000 */
.L_x_9753:
[----:B------:R-:W-:Y:S02]  /*ac30*/  MOV R238, R20 ;  /* 0x0000001400ee7202 */ /* 0x000fe40000000f00 */
[----:B------:R-:W-:-:S07]  /*ac40*/  MOV R21, R205 ;  /* 0x000000cd00157202 */ /* 0x000fce0000000f00 */
[----:B------:R-:W-:Y:S05]  /*ac50*/  WARPSYNC.COLLECTIVE R23, `(.L_x_9754) ;  /* 0x0000000017087348 */ /* 0x000fea0003c00000 */
[----:B------:R0:W1:Y:S02]  /*ac60*/  SHFL.UP P3, R205, R238, R209, R240 ;  /* 0x040000d1eecd7389 */ /* 0x00006400000600f0 */
[----:B01----:R-:W-:Y:S01]  /*ac70*/  ENDCOLLECTIVE ;  /* 0x000000000000791b */ /* 0x003fe20003800000 */
.L_x_9754:
[----:B------:R-:W-:Y:S02]  /*ac80*/  MOV R238, R202 ;  /* 0x000000ca00ee7202 */ /* 0x000fe40000000f00 */
[----:B------:R-:W-:-:S07]  /*ac90*/  MOV R22, R205 ;  /* 0x000000cd00167202 */ /* 0x000fce0000000f00 */
[----:B------:R-:W-:Y:S05]  /*aca0*/  WARPSYNC.COLLECTIVE R23, `(.L_x_9755) ;  /* 0x0000000017087348 */ /* 0x000fea0003c00000 */
[----:B------:R0:W1:Y:S02]  /*acb0*/  SHFL.UP P3, R205, R238, R209, R240 ;  /* 0x040000d1eecd7389 */ /* 0x00006400000600f0 */
[----:B01----:R-:W-:Y:S01]  /*acc0*/  ENDCOLLECTIVE ;  /* 0x000000000000791b */ /* 0x003fe20003800000 */
.L_x_9755:
[----:B------:R-:W-:Y:S02]  /*acd0*/  MOV R238, R203 ;  /* 0x000000cb00ee7202 */ /* 0x000fe40000000f00 */
[----:B------:R-:W-:-:S07]  /*ace0*/  MOV R204, R205 ;  /* 0x000000cd00cc7202 */ /* 0x000fce0000000f00 */
[----:B------:R-:W-:Y:S05]  /*acf0*/  WARPSYNC.COLLECTIVE R23, `(.L_x_9756) ;  /* 0x0000000017087348 */ /* 0x000fea0003c00000 */
[----:B------:R0:W1:Y:S02]  /*ad00*/  SHFL.UP P3, R205, R238, R209, R240 ;  /* 0x040000d1eecd7389 */ /* 0x00006400000600f0 */
[----:B01----:R-:W-:Y:S01]  /*ad10*/  ENDCOLLECTIVE ;  /* 0x000000000000791b */ /* 0x003fe20003800000 */
.L_x_9756:
        /* <DEDUP_REMOVED lines=17> */
.L_x_9757:
[----:B------:R-:W-:Y:S02]  /*ae30*/  MOV R238, R20 ;  /* 0x0000001400ee7202 */ /* 0x000fe40000000f00 */
[----:B------:R-:W-:-:S07]  /*ae40*/  MOV R21, R205 ;  /* 0x000000cd00157202 */ /* 0x000fce0000000f00 */
[----:B------:R-:W-:Y:S05]  /*ae50*/  WARPSYNC.COLLECTIVE R23, `(.L_x_9758) ;  /* 0x0000000017087348 */ /* 0x000fea0003c00000 */
[----:B------:R0:W1:Y:S02]  /*ae60*/  SHFL.UP P3, R205, R238, R209, R240 ;  /* 0x040000d1eecd7389 */ /* 0x00006400000600f0 */
[----:B01----:R-:W-:Y:S01]  /*ae70*/  ENDCOLLECTIVE ;  /* 0x000000000000791b */ /* 0x003fe20003800000 */
.L_x_9758:
[----:B------:R-:W-:Y:S02]  /*ae80*/  MOV R238, R202 ;  /* 0x000000ca00ee7202 */ /* 0x000fe40000000f00 */
[----:B------:R-:W-:-:S07]  /*ae90*/  MOV R22, R205 ;  /* 0x000000cd00167202 */ /* 0x000fce0000000f00 */
[----:B------:R-:W-:Y:S05]  /*aea0*/  WARPSYNC.COLLECTIVE R23, `(.L_x_9759) ;  /* 0x0000000017087348 */ /* 0x000fea0003c00000 */
[----:B------:R0:W1:Y:S02]  /*aeb0*/  SHFL.UP P3, R205, R238, R209, R240 ;  /* 0x040000d1eecd7389 */ /* 0x00006400000600f0 */
[----:B01----:R-:W-:Y:S01]  /*aec0*/  ENDCOLLECTIVE ;  /* 0x000000000000791b */ /* 0x003fe20003800000 */
.L_x_9759:
[----:B------:R-:W-:Y:S02]  /*aed0*/  MOV R238, R203 ;  /* 0x000000cb00ee7202 */ /* 0x000fe40000000f00 */
[----:B------:R-:W-:-:S07]  /*aee0*/  MOV R204, R205 ;  /* 0x000000cd00cc7202 */ /* 0x000fce0000000f00 */
[----:B------:R-:W-:Y:S05]  /*aef0*/  WARPSYNC.COLLECTIVE R23, `(.L_x_9760) ;  /* 0x0000000017087348 */ /* 0x000fea0003c00000 */
[----:B------:R0:W1:Y:S02]  /*af00*/  SHFL.UP P3, R205, R238, R209, R240 ;  /* 0x040000d1eecd7389 */ /* 0x00006400000600f0 */
[----:B01----:R-:W-:Y:S01]  /*af10*/  ENDCOLLECTIVE ;  /* 0x000000000000791b */ /* 0x003fe20003800000 */
.L_x_9760:
        /* <DEDUP_REMOVED lines=17> */
.L_x_9761:
[----:B------:R-:W-:Y:S02]  /*b030*/  MOV R238, R20 ;  /* 0x0000001400ee7202 */ /* 0x000fe40000000f00 */
[----:B------:R-:W-:-:S07]  /*b040*/  MOV R21, R205 ;  /* 0x000000cd00157202 */ /* 0x000fce0000000f00 */
[----:B------:R-:W-:Y:S05]  /*b050*/  WARPSYNC.COLLECTIVE R23, `(.L_x_9762) ;  /* 0x0000000017087348 */ /* 0x000fea0003c00000 */
[----:B------:R0:W1:Y:S02]  /*b060*/  SHFL.UP P3, R205, R238, R209, R240 ;  /* 0x040000d1eecd7389 */ /* 0x00006400000600f0 */
[----:B01----:R-:W-:Y:S01]  /*b070*/  ENDCOLLECTIVE ;  /* 0x000000000000791b */ /* 0x003fe20003800000 */
.L_x_9762:
[----:B------:R-:W-:Y:S02]  /*b080*/  MOV R238, R202 ;  /* 0x000000ca00ee7202 */ /* 0x000fe40000000f00 */
[----:B------:R-:W-:-:S07]  /*b090*/  MOV R22, R205 ;  /* 0x000000cd00167202 */ /* 0x000fce0000000f00 */
[----:B------:R-:W-:Y:S05]  /*b0a0*/  WARPSYNC.COLLECTIVE R23, `(.L_x_9763) ;  /* 0x0000000017087348 */ /* 0x000fea0003c00000 */
[----:B------:R0:W1:Y:S02]  /*b0b0*/  SHFL.UP P3, R205, R238, R209, R240 ;  /* 0x040000d1eecd7389 */ /* 0x00006400000600f0 */
[----:B01----:R-:W-:Y:S01]  /*b0c0*/  ENDCOLLECTIVE ;  /* 0x000000000000791b */ /* 0x003fe20003800000 */
.L_x_9763:
[----:B------:R-:W-:Y:S02]  /*b0d0*/  MOV R238, R203 ;  /* 0x000000cb00ee7202 */ /* 0x000fe40000000f00 */
[----:B------:R-:W-:-:S07]  /*b0e0*/  MOV R204, R205 ;  /* 0x000000cd00cc7202 */ /* 0x000fce0000000f00 */
[----:B------:R-:W-:Y:S05]  /*b0f0*/  WARPSYNC.COLLECTIVE R23, `(.L_x_9764) ;  /* 0x0000000017087348 */ /* 0x000fea0003c00000 */
[----:B------:R0:W1:Y:S02]  /*b100*/  SHFL.UP P3, R205, R238, R209, R240 ;  /* 0x040000d1eecd7389 */ /* 0x00006400000600f0 */
[----:B01----:R-:W-:Y:S01]  /*b110*/  ENDCOLLECTIVE ;  /* 0x000000000000791b */ /* 0x003fe20003800000 */
.L_x_9764:
        /* <DEDUP_REMOVED lines=17> */
.L_x_9765:
[----:B------:R-:W-:Y:S02]  /*b230*/  MOV R238, R20 ;  /* 0x0000001400ee7202 */ /* 0x000fe40000000f00 */
[----:B------:R-:W-:-:S07]  /*b240*/  MOV R21, R205 ;  /* 0x000000cd00157202 */ /* 0x000fce0000000f00 */
[----:B------:R-:W-:Y:S05]  /*b250*/  WARPSYNC.COLLECTIVE R23, `(.L_x_9766) ;  /* 0x0000000017087348 */ /* 0x000fea0003c00000 */
[----:B------:R0:W1:Y:S02]  /*b260*/  SHFL.UP P3, R205, R238, R209, R240 ;  /* 0x040000d1eecd7389 */ /* 0x00006400000600f0 */
[----:B01----:R-:W-:Y:S01]  /*b270*/  ENDCOLLECTIVE ;  /* 0x000000000000791b */ /* 0x003fe20003800000 */
.L_x_9766:
[----:B------:R-:W-:Y:S02]  /*b280*/  MOV R238, R202 ;  /* 0x000000ca00ee7202 */ /* 0x000fe40000000f00 */
[----:B------:R-:W-:-:S07]  /*b290*/  MOV R22, R205 ;  /* 0x000000cd00167202 */ /* 0x000fce0000000f00 */
[----:B------:R-:W-:Y:S05]  /*b2a0*/  WARPSYNC.COLLECTIVE R23, `(.L_x_9767) ;  /* 0x0000000017087348 */ /* 0x000fea0003c00000 */
[----:B------:R0:W1:Y:S02]  /*b2b0*/  SHFL.UP P3, R205, R238, R209, R240 ;  /* 0x040000d1eecd7389 */ /* 0x00006400000600f0 */
[----:B01----:R-:W-:Y:S01]  /*b2c0*/  ENDCOLLECTIVE ;  /* 0x000000000000791b */ /* 0x003fe20003800000 */
.L_x_9767:
[----:B------:R-:W-:Y:S02]  /*b2d0*/  MOV R238, R203 ;  /* 0x000000cb00ee7202 */ /* 0x000fe40000000f00 */
[----:B------:R-:W-:-:S07]  /*b2e0*/  MOV R204, R205 ;  /* 0x000000cd00cc7202 */ /* 0x000fce0000000f00 */
[----:B------:R-:W-:Y:S05]  /*b2f0*/  WARPSYNC.COLLECTIVE R23, `(.L_x_9768) ;  /* 0x0000000017087348 */ /* 0x000fea0003c00000 */
[----:B------:R0:W1:Y:S02]  /*b300*/  SHFL.UP P3, R205, R238, R209, R240 ;  /* 0x040000d1eecd7389 */ /* 0x00006400000600f0 */
[----:B01----:R-:W-:Y:S01]  /*b310*/  ENDCOLLECTIVE ;  /* 0x000000000000791b */ /* 0x003fe20003800000 */
.L_x_9768:
        /* <DEDUP_REMOVED lines=17> */
.L_x_9769:
[----:B------:R-:W-:Y:S02]  /*b430*/  MOV R238, R207 ;  /* 0x000000cf00ee7202 */ /* 0x000fe40000000f00 */
[----:B------:R-:W-:-:S07]  /*b440*/  MOV R20, R205 ;  /* 0x000000cd00147202 */ /* 0x000fce0000000f00 */
[----:B------:R-:W-:Y:S05]  /*b450*/  WARPSYNC.COLLECTIVE R23, `(.L_x_9770) ;  /* 0x0000000017087348 */ /* 0x000fea0003c00000 */
[----:B------:R0:W1:Y:S02]  /*b460*/  SHFL.UP P3, R205, R238, R209, R240 ;  /* 0x040000d1eecd7389 */ /* 0x00006400000600f0 */
[----:B01----:R-:W-:Y:S01]  /*b470*/  ENDCOLLECTIVE ;  /* 0x000000000000791b */ /* 0x003fe20003800000 */
.L_x_9770:
[----:B------:R-:W-:Y:S02]  /*b480*/  MOV R238, R202 ;  /* 0x000000ca00ee7202 */ /* 0x000fe40000000f00 */
[----:B------:R-:W-:-:S07]  /*b490*/  MOV R22, R205 ;  /* 0x000000cd00167202 */ /* 0x000fce0000000f00 */
[----:B------:R-:W-:Y:S05]  /*b4a0*/  WARPSYNC.COLLECTIVE R23, `(.L_x_9771) ;  /* 0x0000000017087348 */ /* 0x000fea0003c00000 */
[----:B------:R0:W1:Y:S02]  /*b4b0*/  SHFL.UP P3, R205, R238, R209, R240 ;  /* 0x040000d1eecd7389 */ /* 0x00006400000600f0 */
[----:B01----:R-:W-:Y:S01]  /*b4c0*/  ENDCOLLECTIVE ;  /* 0x000000000000791b */ /* 0x003fe20003800000 */
.L_x_9771:
[----:B------:R-:W-:Y:S02]  /*b4d0*/  MOV R238, R203 ;  /* 0x000000cb00ee7202 */ /* 0x000fe40000000f00 */
[----:B------:R-:W-:-:S07]  /*b4e0*/  MOV R204, R205 ;  /* 0x000000cd00cc7202 */ /* 0x000fce0000000f00 */
[----:B------:R-:W-:Y:S05]  /*b4f0*/  WARPSYNC.COLLECTIVE R23, `(.L_x_9772) ;  /* 0x0000000017087348 */ /* 0x000fea0003c00000 */
[----:B------:R0:W1:Y:S02]  /*b500*/  SHFL.UP P3, R205, R238, R209, R240 ;  /* 0x040000d1eecd7389 */ /* 0x00006400000600f0 */
[----:B01----:R-:W-:Y:S01]  /*b510*/  ENDCOLLECTIVE ;  /* 0x000000000000791b */ /* 0x003fe20003800000 */
.L_x_9772:
[----:B------:R-:W-:Y:S01]  /*b520*/  MOV R206, R205 ;  /* 0x000000cd00ce7202 */ /* 0x000fe20000000f00 */
[----:B------:R-:W-:Y:S06]  /*b530*/  BRA `(.L_x_9773) ;  /* 0xffffff9c00d87947 */ /* 0x000fec000383ffff */
.L_x_9718:
        /* <DEDUP_REMOVED lines=8> */
.L_x_9775:
[----:B------:R-:W-:Y:S05]  /*b5c0*/  BSYNC B0 ;  /* 0x0000000000007941 */ /* 0x000fea0003800000 */
.L_x_9774:
[----:B------:R-:W-:Y:S05]  /*b5d0*/  BRA `(.L_x_9776) ;  /* 0xffffff9c00e87947 */ /* 0x000fea000383ffff */
.L_x_9719:
        /* <DEDUP_REMOVED lines=8> */
.L_x_9778:
[----:B------:R-:W-:Y:S05]  /*b660*/  BSYNC B0 ;  /* 0x0000000000007941 */ /* 0x000fea0003800000 */
.L_x_9777:
[----:B------:R-:W-:Y:S05]  /*b670*/  BRA `(.L_x_9779) ;  /* 0xffffff9c00c87947 */ /* 0x000fea000383ffff */
.L_x_9720:
        /* <DEDUP_REMOVED lines=8> */
.L_x_9781:
[----:B------:R-:W-:Y:S05]  /*b700*/  BSYNC B0 ;  /* 0x0000000000007941 */ /* 0x000fea0003800000 */
.L_x_9780:
[----:B------:R-:W-:Y:S05]  /*b710*/  BRA `(.L_x_9782) ;  /* 0xffffff9c00a87947 */ /* 0x000fea000383ffff */
.L_x_9721:
        /* <DEDUP_REMOVED lines=8> */
.L_x_9784:
[----:B------:R-:W-:Y:S05]  /*b7a0*/  BSYNC B0 ;  /* 0x0000000000007941 */ /* 0x000fea0003800000 */
.L_x_9783:
[----:B------:R-:W-:Y:S05]  /*b7b0*/  BRA `(.L_x_9785) ;  /* 0xffffff9c00887947 */ /* 0x000fea000383ffff */
.L_x_9722:
        /* <DEDUP_REMOVED lines=8> */
.L_x_9787:
[----:B------:R-:W-:Y:S05]  /*b840*/  BSYNC B0 ;  /* 0x0000000000007941 */ /* 0x000fea0003800000 */
.L_x_9786:
        /* <DEDUP_REMOVED lines=10> */
.L_x_9788:
[----:B------:R-:W-:Y:S02]  /*b8f0*/  MOV R20, 0x1f ;  /* 0x0000001f00147802 */ /* 0x000fe40000000f00 */
[----:B------:R-:W-:Y:S02]  /*b900*/  MOV R238, R202 ;  /* 0x000000ca00ee7202 */ /* 0x000fe40000000f00 */
[----:B------:R-:W-:-:S07]  /*b910*/  MOV R232, R205 ;  /* 0x000000cd00e87202 */ /* 0x000fce0000000f00 */
[----:B------:R-:W-:Y:S05]  /*b920*/  WARPSYNC.COLLECTIVE R23, `(.L_x_9789) ;  /* 0x0000000017087348 */ /* 0x000fea0003c00000 */
[----:B------:R0:W1:Y:S02]  /*b930*/  SHFL.UP P3, R205, R238, R209, R240 ;  /* 0x040000d1eecd7389 */ /* 0x00006400000600f0 */
[----:B01----:R-:W-:Y:S01]  /*b940*/  ENDCOLLECTIVE ;  /* 0x000000000000791b */ /* 0x003fe20003800000 */
.L_x_9789:
[----:B------:R-:W-:Y:S02]  /*b950*/  MOV R238, R203 ;  /* 0x000000cb00ee7202 */ /* 0x000fe40000000f00 */
[----:B------:R-:W-:-:S07]  /*b960*/  MOV R202, R205 ;  /* 0x000000cd00ca7202 */ /* 0x000fce0000000f00 */
[----:B------:R-:W-:Y:S05]  /*b970*/  WARPSYNC.COLLECTIVE R23, `(.L_x_9790) ;  /* 0x0000000017087348 */ /* 0x000fea0003c00000 */
[----:B------:R0:W1:Y:S02]  /*b980*/  SHFL.UP P3, R205, R238, R209, R240 ;  /* 0x040000d1eecd7389 */ /* 0x00006400000600f0 */
[----:B01----:R-:W-:Y:S01]  /*b990*/  ENDCOLLECTIVE ;  /* 0x000000000000791b */ /* 0x003fe20003800000 */
.L_x_9790:
[----:B------:R-:W-:Y:S05]  /*b9a0*/  WARPSYNC.COLLECTIVE R23, `(.L_x_9791) ;  /* 0x0000000017087348 */ /* 0x000fea0003c00000 */
[----:B------:R0:W1:Y:S02]  /*b9b0*/  SHFL.IDX P3, R217, R22, R21, R20 ;  /* 0x0000001516d97389 */ /* 0x0000640000060014 */
[----:B01----:R-:W-:Y:S01]  /*b9c0*/  ENDCOLLECTIVE ;  /* 0x000000000000791b */ /* 0x003fe20003800000 */
.L_x_9791:
[----:B------:R-:W-:Y:S02]  /*b9d0*/  MOV R22, R13 ;  /* 0x0000000d00167202 */ /* 0x000fe40000000f00 */
[----:B------:R-:W-:Y:S02]  /*b9e0*/  MOV R203, R205 ;  /* 0x000000cd00cb7202 */ /* 0x000fe40000000f00 */
[----:B------:R-:W-:-:S07]  /*b9f0*/  MOV R12, R217 ;  /* 0x000000d9000c7202 */ /* 0x000fce0000000f00 */
[----:B------:R-:W-:Y:S05]  /*ba00*/  WARPSYNC.COLLECTIVE R23, `(.L_x_9792) ;  /* 0x0000000017087348 */ /* 0x000fea0003c00000 */
[----:B------:R0:W1:Y:S02]  /*ba10*/  SHFL.IDX P3, R217, R22, R21, R20 ;  /* 0x0000001516d97389 */ /* 0x0000640000060014 */
[----:B01----:R-:W-:Y:S01]  /*ba20*/  ENDCOLLECTIVE ;  /* 0x000000000000791b */ /* 0x003fe20003800000 */
.L_x_9792:
[----:B------:R-:W-:Y:S02]  /*ba30*/  MOV R22, R14 ;  /* 0x0000000e00167202 */ /* 0x000fe40000000f00 */
[----:B------:R-:W-:-:S07]  /*ba40*/  MOV R13, R217 ;  /* 0x000000d9000d7202 */ /* 0x000fce0000000f00 */
[----:B------:R-:W-:Y:S05]  /*ba50*/  WARPSYNC.COLLECTIVE R23, `(.L_x_9793) ;  /* 0x0000000017087348 */ /* 0x000fea0003c00000 */
[----:B------:R0:W1:Y:S02]  /*ba60*/  SHFL.IDX P3, R217, R22, R21, R20 ;  /* 0x0000001516d97389 */ /* 0x0000640000060014 */
[----:B01----:R-:W-:Y:S01]  /*ba70*/  ENDCOLLECTIVE ;  /* 0x000000000000791b */ /* 0x003fe20003800000 */
.L_x_9793:
[----:B------:R-:W-:Y:S02]  /*ba80*/  MOV R22, R15 ;  /* 0x0000000f00167202 */ /* 0x000fe40000000f00 */
[----:B------:R-:W-:-:S07]  /*ba90*/  MOV R14, R217 ;  /* 0x000000d9000e7202 */ /* 0x000fce0000000f00 */
[----:B------:R-:W-:Y:S05]  /*baa0*/  WARPSYNC.COLLECTIVE R23, `(.L_x_9794) ;  /* 0x0000000017087348 */ /* 0x000fea0003c00000 */
[----:B------:R0:W1:Y:S02]  /*bab0*/  SHFL.IDX P3, R217, R22, R21, R20 ;  /* 0x0000001516d97389 */ /* 0x0000640000060014 */
[----:B01----:R-:W-:Y:S01]  /*bac0*/  ENDCOLLECTIVE ;  /* 0x000000000000791b */ /* 0x003fe20003800000 */
.L_x_9794:
[----:B------:R-:W-:Y:S01]  /*bad0*/  MOV R15, R217 ;  /* 0x000000d9000f7202 */ /* 0x000fe20000000f00 */
[----:B------:R-:W-:Y:S06]  /*bae0*/  BRA `(.L_x_9795) ;  /* 0xffffff9800e47947 */ /* 0x000fec000383ffff */
.L_x_9724:
[----:B------:R-:W-:Y:S01]  /*baf0*/  HFMA2.MMA R235, -RZ, RZ, 0, 5.9604644775390625e-08 ;  /* 0x00000001ffeb7435 */ /* 0x000fe200000001ff */
[----:B------:R-:W-:Y:S02]  /*bb00*/  MOV R244, R231 ;  /* 0x000000e700f47202 */ /* 0x000fe40000000f00 */
[----:B------:R-:W-:Y:S02]  /*bb10*/  MOV R242, 0x1f ;  /* 0x0000001f00f27802 */ /* 0x000fe40000000f00 */
[----:B------:R-:W-:-:S07]  /*bb20*/  MOV R23, 0xffffffff ;  /* 0xffffffff00177802 */ /* 0x000fce0000000f00 */
[----:B-1----:R-:W-:Y:S05]  /*bb30*/  WARPSYNC.COLLECTIVE R23, `(.L_x_9796) ;  /* 0x0000000017087348 */ /* 0x002fea0003c00000 */
[----:B------:R0:W2:Y:S02]  /*bb40*/  SHFL.DOWN P2, R237, R244, R235, R242 ;  /* 0x080000ebf4ed7389 */ /* 0x0000a400000400f2 */
[----:B012---:R-:W-:Y:S01]  /*bb50*/  ENDCOLLECTIVE ;  /* 0x000000000000791b */ /* 0x007fe20003800000 */
.L_x_9796:
[----:B------:R-:W-:Y:S02]  /*bb60*/  MOV R244, R233 ;  /* 0x000000e900f47202 */ /* 0x000fe40000000f00 */
[----:B------:R-:W-:-:S07]  /*bb70*/  MOV R20, R237 ;  /* 0x000000ed00147202 */ /* 0x000fce0000000f00 */
[----:B------:R-:W-:Y:S05]  /*bb80*/  WARPSYNC.COLLECTIVE R23, `(.L_x_9797) ;  /* 0x0000000017087348 */ /* 0x000fea0003c00000 */
[----:B------:R0:W1:Y:S02]  /*bb90*/  SHFL.DOWN P2, R237, R244, R235, R242 ;  /* 0x080000ebf4ed7389 */ /* 0x00006400000400f2 */
[----:B01----:R-:W-:Y:S01]  /*bba0*/  ENDCOLLECTIVE ;  /* 0x000000000000791b */ /* 0x003fe20003800000 */
.L_x_9797:
[----:B------:R-:W-:Y:S02]  /*bbb0*/  MOV R244, R229 ;  /* 0x000000e500f47202 */ /* 0x000fe40000000f00 */
[----:B------:R-:W-:-:S07]  /*bbc0*/  MOV R22, R237 ;  /* 0x000000ed00167202 */ /* 0x000fce0000000f00 */
[----:B------:R-:W-:Y:S05]  /*bbd0*/  WARPSYNC.COLLECTIVE R23, `(.L_x_9798) ;  /* 0x0000000017087348 */ /* 0x000fea0003c00000 */
[----:B------:R0:W1:Y:S02]  /*bbe0*/  SHFL.DOWN P2, R237, R244, R235, R242 ;  /* 0x080000ebf4ed7389 */ /* 0x00006400000400f2 */
[----:B01----:R-:W-:Y:S01]  /*bbf0*/  ENDCOLLECTIVE ;  /* 0x000000000000791b */ /* 0x003fe20003800000 */
.L_x_9798:
[----:B------:R-:W-:Y:S02]  /*bc00*/  MOV R244, R227 ;  /* 0x000000e300f47202 */ /* 0x000fe40000000f00 */
[----:B------:R-:W-:-:S07]  /*bc10*/  MOV R238, R237 ;  /* 0x000000ed00ee7202 */ /* 0x000fce0000000f00 */
[----:B------:R-:W-:Y:S05]  /*bc20*/  WARPSYNC.COLLECTIVE R23, `(.L_x_9799) ;  /* 0x0000000017087348 */ /* 0x000fea0003c00000 */
[----:B------:R0:W1:Y:S02]  /*bc30*/  SHFL.DOWN P2, R237, R244, R235, R242 ;  /* 0x080000ebf4ed7389 */ /* 0x00006400000400f2 */
[----:B01----:R-:W-:Y:S01]  /*bc40*/  ENDCOLLECTIVE ;  /* 0x000000000000791b */ /* 0x003fe20003800000 */
.L_x_9799:
[----:B------:R-:W-:Y:S05]  /*bc50*/  BRA `(.L_x_9800) ;  /* 0xffffffac00307947 */ /* 0x000fea000383ffff */
.L_x_9727:
        /* <DEDUP_REMOVED lines=8> */
.L_x_9802:
[----:B------:R-:W-:Y:S05]  /*bce0*/  BSYNC B0 ;  /* 0x0000000000007941 */ /* 0x000fea0003800000 */
.L_x_9801:
        /* <DEDUP_REMOVED lines=8> */
.L_x_9803:
[----:B------:R-:W-:Y:S02]  /*bd70*/  MOV R244, R229 ;  /* 0x000000e500f47202 */ /* 0x000fe40000000f00 */
[----:B------:R-:W-:-:S07]  /*bd80*/  MOV R22, R237 ;  /* 0x000000ed00167202 */ /* 0x000fce0000000f00 */
[----:B------:R-:W-:Y:S05]  /*bd90*/  WARPSYNC.COLLECTIVE R23, `(.L_x_9804) ;  /* 0x0000000017087348 */ /* 0x000fea0003c00000 */
[----:B------:R0:W1:Y:S02]  /*bda0*/  SHFL.DOWN P2, R237, R244, R235, R242 ;  /* 0x080000ebf4ed7389 */ /* 0x00006400000400f2 */
[----:B01----:R-:W-:Y:S01]  /*bdb0*/  ENDCOLLECTIVE ;  /* 0x000000000000791b */ /* 0x003fe20003800000 */
.L_x_9804:
[----:B------:R-:W-:Y:S02]  /*bdc0*/  MOV R244, R227 ;  /* 0x000000e300f47202 */ /* 0x000fe40000000f00 */
[----:B------:R-:W-:-:S07]  /*bdd0*/  MOV R238, R237 ;  /* 0x000000ed00ee7202 */ /* 0x000fce0000000f00 */
[----:B------:R-:W-:Y:S05]  /*bde0*/  WARPSYNC.COLLECTIVE R23, `(.L_x_9805) ;  /* 0x0000000017087348 */ /* 0x000fea0003c00000 */
[----:B------:R0:W1:Y:S02]  /*bdf0*/  SHFL.DOWN P2, R237, R244, R235, R242 ;  /* 0x080000ebf4ed7389 */ /* 0x00006400000400f2 */
[----:B01----:R-:W-:Y:S01]  /*be00*/  ENDCOLLECTIVE ;  /* 0x000000000000791b */ /* 0x003fe20003800000 */
.L_x_9805:
[----:B------:R-:W-:Y:S05]  /*be10*/  BRA `(.L_x_9806) ;  /* 0xffffffac00147947 */ /* 0x000fea000383ffff */
.L_x_9730:
        /* <DEDUP_REMOVED lines=8> */
.L_x_9808:
[----:B------:R-:W-:Y:S05]  /*bea0*/  BSYNC B0 ;  /* 0x0000000000007941 */ /* 0x000fea0003800000 */
.L_x_9807:
        /* <DEDUP_REMOVED lines=8> */
.L_x_9809:
[----:B------:R-:W-:Y:S02]  /*bf30*/  MOV R244, R229 ;  /* 0x000000e500f47202 */ /* 0x000fe40000000f00 */
[----:B------:R-:W-:-:S07]  /*bf40*/  MOV R22, R237 ;  /* 0x000000ed00167202 */ /* 0x000fce0000000f00 */
[----:B------:R-:W-:Y:S05]  /*bf50*/  WARPSYNC.COLLECTIVE R23, `(.L_x_9810) ;  /* 0x0000000017087348 */ /* 0x000fea0003c00000 */
[----:B------:R0:W1:Y:S02]  /*bf60*/  SHFL.DOWN P2, R237, R244, R235, R242 ;  /* 0x080000ebf4ed7389 */ /* 0x00006400000400f2 */
[----:B01----:R-:W-:Y:S01]  /*bf70*/  ENDCOLLECTIVE ;  /* 0x000000000000791b */ /* 0x003fe20003800000 */
.L_x_9810:
[----:B------:R-:W-:Y:S02]  /*bf80*/  MOV R244, R227 ;  /* 0x000000e300f47202 */ /* 0x000fe40000000f00 */
[----:B------:R-:W-:-:S07]  /*bf90*/  MOV R238, R237 ;  /* 0x000000ed00ee7202 */ /* 0x000fce0000000f00 */
[----:B------:R-:W-:Y:S05]  /*bfa0*/  WARPSYNC.COLLECTIVE R23, `(.L_x_9811) ;  /* 0x0000000017087348 */ /* 0x000fea0003c00000 */
[----:B------:R0:W1:Y:S02]  /*bfb0*/  SHFL.DOWN P2, R237, R244, R235, R242 ;  /* 0x080000ebf4ed7389 */ /* 0x00006400000400f2 */
[----:B01----:R-:W-:Y:S01]  /*bfc0*/  ENDCOLLECTIVE ;  /* 0x000000000000791b */ /* 0x003fe20003800000 */
.L_x_9811:
[----:B------:R-:W-:Y:S05]  /*bfd0*/  BRA `(.L_x_9812) ;  /* 0xffffffa800f87947 */ /* 0x000fea000383ffff */
.L_x_9733:
        /* <DEDUP_REMOVED lines=8> */
.L_x_9814:
[----:B------:R-:W-:Y:S05]  /*c060*/  BSYNC B0 ;  /* 0x0000000000007941 */ /* 0x000fea0003800000 */
.L_x_9813:
        /* <DEDUP_REMOVED lines=8> */
.L_x_9815:
[----:B------:R-:W-:Y:S02]  /*c0f0*/  MOV R244, R229 ;  /* 0x000000e500f47202 */ /* 0x000fe40000000f00 */
[----:B------:R-:W-:-:S07]  /*c100*/  MOV R22, R237 ;  /* 0x000000ed00167202 */ /* 0x000fce0000000f00 */
[----:B------:R-:W-:Y:S05]  /*c110*/  WARPSYNC.COLLECTIVE R23, `(.L_x_9816) ;  /* 0x0000000017087348 */ /* 0x000fea0003c00000 */
[----:B------:R0:W1:Y:S02]  /*c120*/  SHFL.DOWN P2, R237, R244, R235, R242 ;  /* 0x080000ebf4ed7389 */ /* 0x00006400000400f2 */
[----:B01----:R-:W-:Y:S01]  /*c130*/  ENDCOLLECTIVE ;  /* 0x000000000000791b */ /* 0x003fe20003800000 */
.L_x_9816:
[----:B------:R-:W-:Y:S02]  /*c140*/  MOV R244, R227 ;  /* 0x000000e300f47202 */ /* 0x000fe40000000f00 */
[----:B------:R-:W-:-:S07]  /*c150*/  MOV R238, R237 ;  /* 0x000000ed00ee7202 */ /* 0x000fce0000000f00 */
[----:B------:R-:W-:Y:S05]  /*c160*/  WARPSYNC.COLLECTIVE R23, `(.L_x_9817) ;  /* 0x0000000017087348 */ /* 0x000fea0003c00000 */
[----:B------:R0:W1:Y:S02]  /*c170*/  SHFL.DOWN P2, R237, R244, R235, R242 ;  /* 0x080000ebf4ed7389 */ /* 0x00006400000400f2 */
[----:B01----:R-:W-:Y:S01]  /*c180*/  ENDCOLLECTIVE ;  /* 0x000000000000791b */ /* 0x003fe20003800000 */
.L_x_9817:
[----:B------:R-:W-:Y:S05]  /*c190*/  BRA `(.L_x_9818) ;  /* 0xffffffa800dc7947 */ /* 0x000fea000383ffff */
.L_x_9736:
        /* <DEDUP_REMOVED lines=8> */
.L_x_9820:
[----:B------:R-:W-:Y:S05]  /*c220*/  BSYNC B0 ;  /* 0x0000000000007941 */ /* 0x000fea0003800000 */
.L_x_9819:
        /* <DEDUP_REMOVED lines=8> */
.L_x_9821:
[----:B------:R-:W-:Y:S02]  /*c2b0*/  MOV R244, R229 ;  /* 0x000000e500f47202 */ /* 0x000fe40000000f00 */
[----:B------:R-:W-:-:S07]  /*c2c0*/  MOV R22, R237 ;  /* 0x000000ed00167202 */ /* 0x000fce0000000f00 */
[----:B------:R-:W-:Y:S05]  /*c2d0*/  WARPSYNC.COLLECTIVE R23, `(.L_x_9822) ;  /* 0x0000000017087348 */ /* 0x000fea0003c00000 */
[----:B------:R0:W1:Y:S02]  /*c2e0*/  SHFL.DOWN P2, R237, R244, R235, R242 ;  /* 0x080000ebf4ed7389 */ /* 0x00006400000400f2 */
[----:B01----:R-:W-:Y:S01]  /*c2f0*/  ENDCOLLECTIVE ;  /* 0x000000000000791b */ /* 0x003fe20003800000 */
.L_x_9822:
[----:B------:R-:W-:Y:S02]  /*c300*/  MOV R244, R227 ;  /* 0x000000e300f47202 */ /* 0x000fe40000000f00 */
[----:B------:R-:W-:-:S07]  /*c310*/  MOV R238, R237 ;  /* 0x000000ed00ee7202 */ /* 0x000fce0000000f00 */
[----:B------:R-:W-:Y:S05]  /*c320*/  WARPSYNC.COLLECTIVE R23, `(.L_x_9823) ;  /* 0x0000000017087348 */ /* 0x000fea0003c00000 */
[----:B------:R0:W1:Y:S02]  /*c330*/  SHFL.DOWN P2, R237, R244, R235, R242 ;  /* 0x080000ebf4ed7389 */ /* 0x00006400000400f2 */
[----:B01----:R-:W-:Y:S01]  /*c340*/  ENDCOLLECTIVE ;  /* 0x000000000000791b */ /* 0x003fe20003800000 */
.L_x_9823:
[----:B------:R-:W-:Y:S05]  /*c350*/  BRA `(.L_x_9824) ;  /* 0xffffffa800c07947 */ /* 0x000fea000383ffff */
.L_x_9739:
        /* <DEDUP_REMOVED lines=8> */
.L_x_9826:
[----:B------:R-:W-:Y:S05]  /*c3e0*/  BSYNC B0 ;  /* 0x0000000000007941 */ /* 0x000fea0003800000 */
.L_x_9825:
        /* <DEDUP_REMOVED lines=10> */
.L_x_9827:
[----:B------:R-:W-:Y:S02]  /*c490*/  MOV R242, 0x1f ;  /* 0x0000001f00f27802 */ /* 0x000fe40000000f00 */
[----:B------:R-:W-:Y:S02]  /*c4a0*/  MOV R22, R229 ;  /* 0x000000e500167202 */ /* 0x000fe40000000f00 */
[----:B------:R-:W-:-:S07]  /*c4b0*/  MOV R245, R217 ;  /* 0x000000d900f57202 */ /* 0x000fce0000000f00 */
[----:B------:R-:W-:Y:S05]  /*c4c0*/  WARPSYNC.COLLECTIVE R23, `(.L_x_9828) ;  /* 0x0000000017087348 */ /* 0x000fea0003c00000 */
[----:B------:R0:W1:Y:S02]  /*c4d0*/  SHFL.IDX P3, R217, R22, R21, R20 ;  /* 0x0000001516d97389 */ /* 0x0000640000060014 */
[----:B01----:R-:W-:Y:S01]  /*c4e0*/  ENDCOLLECTIVE ;  /* 0x000000000000791b */ /* 0x003fe20003800000 */
.L_x_9828:
        /* <DEDUP_REMOVED lines=9> */
.L_x_9829:
[----:B------:R-:W-:Y:S05]  /*c580*/  WARPSYNC.COLLECTIVE R23, `(.L_x_9830) ;  /* 0x0000000017087348 */ /* 0x000fea0003c00000 */
[----:B------:R0:W1:Y:S02]  /*c590*/  SHFL.DOWN P2, R237, R244, R235, R242 ;  /* 0x080000ebf4ed7389 */ /* 0x00006400000400f2 */
[----:B01----:R-:W-:Y:S01]  /*c5a0*/  ENDCOLLECTIVE ;  /* 0x000000000000791b */ /* 0x003fe20003800000 */
.L_x_9830:
[----:B------:R-:W-:Y:S02]  /*c5b0*/  MOV R22, R12 ;  /* 0x0000000c00167202 */ /* 0x000fe40000000f00 */
[----:B------:R-:W-:Y:S02]  /*c5c0*/  MOV R244, R233 ;  /* 0x000000e900f47202 */ /* 0x000fe40000000f00 */
[----:B------:R-:W-:Y:S02]  /*c5d0*/  MOV R240, R217 ;  /* 0x000000d900f07202 */ /* 0x000fe40000000f00 */
[----:B------:R-:W-:-:S07]  /*c5e0*/  MOV R239, R237 ;  /* 0x000000ed00ef7202 */ /* 0x000fce0000000f00 */
[----:B------:R-:W-:Y:S05]  /*c5f0*/  WARPSYNC.COLLECTIVE R23, `(.L_x_9831) ;  /* 0x0000000017087348 */ /* 0x000fea0003c00000 */
[----:B------:R0:W1:Y:S02]  /*c600*/  SHFL.DOWN P2, R237, R244, R235, R242 ;  /* 0x080000ebf4ed7389 */ /* 0x00006400000400f2 */
[----:B01----:R-:W-:Y:S01]  /*c610*/  ENDCOLLECTIVE ;  /* 0x000000000000791b */ /* 0x003fe20003800000 */
.L_x_9831:
[----:B------:R-:W-:Y:S02]  /*c620*/  MOV R244, R229 ;  /* 0x000000e500f47202 */ /* 0x000fe40000000f00 */
[----:B------:R-:W-:-:S07]  /*c630*/  MOV R241, R237 ;  /* 0x000000ed00f17202 */ /* 0x000fce0000000f00 */
[----:B------:R-:W-:Y:S05]  /*c640*/  WARPSYNC.COLLECTIVE R23, `(.L_x_9832) ;  /* 0x0000000017087348 */ /* 0x000fea0003c00000 */
[----:B------:R0:W1:Y:S02]  /*c650*/  SHFL.DOWN P2, R237, R244, R235, R242 ;  /* 0x080000ebf4ed7389 */ /* 0x00006400000400f2 */
[----:B01----:R-:W-:Y:S01]  /*c660*/  ENDCOLLECTIVE ;  /* 0x000000000000791b */ /* 0x003fe20003800000 */
.L_x_9832:
[----:B------:R-:W-:Y:S02]  /*c670*/  MOV R244, R227 ;  /* 0x000000e300f47202 */ /* 0x000fe40000000f00 */
[----:B------:R-:W-:-:S07]  /*c680*/  MOV R243, R237 ;  /* 0x000000ed00f37202 */ /* 0x000fce0000000f00 */
[----:B------:R-:W-:Y:S05]  /*c690*/  WARPSYNC.COLLECTIVE R23, `(.L_x_9833) ;  /* 0x0000000017087348 */ /* 0x000fea0003c00000 */
[----:B------:R0:W1:Y:S02]  /*c6a0*/  SHFL.DOWN P2, R237, R244, R235, R242 ;  /* 0x080000ebf4ed7389 */ /* 0x00006400000400f2 */
[----:B01----:R-:W-:Y:S01]  /*c6b0*/  ENDCOLLECTIVE ;  /* 0x000000000000791b */ /* 0x003fe20003800000 */
.L_x_9833:
[----:B------:R-:W-:Y:S05]  /*c6c0*/  WARPSYNC.COLLECTIVE R23, `(.L_x_9834) ;  /* 0x0000000017087348 */ /* 0x000fea0003c00000 */
[----:B------:R0:W1:Y:S02]  /*c6d0*/  SHFL.IDX P3, R217, R22, R21, R20 ;  /* 0x0000001516d97389 */ /* 0x0000640000060014 */
[----:B01----:R-:W-:Y:S01]  /*c6e0*/  ENDCOLLECTIVE ;  /* 0x000000000000791b */ /* 0x003fe20003800000 */
.L_x_9834:
[----:B------:R-:W-:Y:S01]  /*c6f0*/  FMUL.FTZ R242, R12, R245 ;  /* 0x000000f50cf27220 */ /* 0x000fe20000410000 */
[----:B------:R-:W-:Y:S02]  /*c700*/  MOV R22, R13 ;  /* 0x0000000d00167202 */ /* 0x000fe40000000f00 */
[----:B------:R-:W-:-:S07]  /*c710*/  MOV R246, R217 ;  /* 0x000000d900f67202 */ /* 0x000fce0000000f00 */
[----:B------:R-:W-:Y:S05]  /*c720*/  WARPSYNC.COLLECTIVE R23, `(.L_x_9835) ;  /* 0x0000000017087348 */ /* 0x000fea0003c00000 */
[----:B------:R0:W1:Y:S02]  /*c730*/  SHFL.IDX P3, R217, R22, R21, R20 ;  /* 0x0000001516d97389 */ /* 0x0000640000060014 */
[----:B01----:R-:W-:Y:S01]  /*c740*/  ENDCOLLECTIVE ;  /* 0x000000000000791b */ /* 0x003fe20003800000 */
.L_x_9835:
[----:B------:R-:W-:Y:S02]  /*c750*/  MOV R22, R14 ;  /* 0x0000000e00167202 */ /* 0x000fe40000000f00 */
[----:B------:R-:W-:-:S07]  /*c760*/  MOV R235, R217 ;  /* 0x000000d900eb7202 */ /* 0x000fce0000000f00 */
[----:B------:R-:W-:Y:S05]  /*c770*/  WARPSYNC.COLLECTIVE R23, `(.L_x_9836) ;  /* 0x0000000017087348 */ /* 0x000fea0003c00000 */
[----:B------:R0:W1:Y:S02]  /*c780*/  SHFL.IDX P3, R217, R22, R21, R20 ;  /* 0x0000001516d97389 */ /* 0x0000640000060014 */
[----:B01----:R-:W-:Y:S01]  /*c790*/  ENDCOLLECTIVE ;  /* 0x000000000000791b */ /* 0x003fe20003800000 */
.L_x_9836:
[----:B------:R-:W-:Y:S02]  /*c7a0*/  MOV R22, R15 ;  /* 0x0000000f00167202 */ /* 0x000fe40000000f00 */
[----:B------:R-:W-:-:S07]  /*c7b0*/  MOV R244, R217 ;  /* 0x000000d900f47202 */ /* 0x000fce0000000f00 */
[----:B------:R-:W-:Y:S05]  /*c7c0*/  WARPSYNC.COLLECTIVE R23, `(.L_x_9837) ;  /* 0x0000000017087348 */ /* 0x000fea0003c00000 */
[----:B------:R0:W1:Y:S02]  /*c7d0*/  SHFL.IDX P3, R217, R22, R21, R20 ;  /* 0x0000001516d97389 */ /* 0x0000640000060014 */
[----:B01----:R-:W-:Y:S01]  /*c7e0*/  ENDCOLLECTIVE ;  /* 0x000000000000791b */ /* 0x003fe20003800000 */
.L_x_9837:
[----:B------:R-:W-:Y:S01]  /*c7f0*/  MOV R247, R217 ;  /* 0x000000d900f77202 */ /* 0x000fe20000000f00 */
[----:B------:R-:W-:Y:S01]  /*c800*/  FMUL.FTZ R217, R13, R245 ;  /* 0x000000f50dd97220 */ /* 0x000fe20000410000 */
[----:B------:R-:W-:Y:S06]  /*c810*/  BRA `(.L_x_9838) ;  /* 0xffffffa8001c7947 */ /* 0x000fec000383ffff */
.L_x_9839:
        /* <DEDUP_REMOVED lines=14> */
.L_x_18950:


//--------------------- .text._Z25selective_scan_bwd_kernelI32Selective_Scan_bwd_kernel_traitsILi64ELi16ELb1ELb0ELb0ELb1ELb1EN3c104HalfENS1_7complexIfEEEEv12SSMParamsBwd --------------------------
	.section	.text._Z25selective_scan_bwd_kernelI32Selective_Scan_bwd_kernel_traitsILi64ELi16ELb1ELb0ELb0ELb1ELb1EN3c104HalfENS1_7complexIfEEEEv12SSMParamsBwd,"ax",@progbits
	.align	128
        .global         _Z25selective_scan_bwd_kernelI32Selective_Scan_bwd_kernel_traitsILi64ELi16ELb1ELb0ELb0ELb1ELb1EN3c104HalfENS1_7complexIfEEEEv12SSMParamsBwd
        .type           _Z25selective_scan_bwd_kernelI32Selective_Scan_bwd_kernel_traitsILi64ELi16ELb1ELb0ELb0ELb1ELb1EN3c104HalfENS1_7complexIfEEEEv12SSMParamsBwd,@function
        .size           _Z25selective_scan_bwd_kernelI32Selective_Scan_bwd_kernel_traitsILi64ELi16ELb1ELb0ELb0ELb1ELb1EN3c104HalfENS1_7complexIfEEEEv12SSMParamsBwd,(.L_x_18951 - _Z25selective_scan_bwd_kernelI32Selective_Scan_bwd_kernel_traitsILi64ELi16ELb1ELb0ELb0ELb1ELb1EN3c104HalfENS1_7complexIfEEEEv12SSMParamsBwd)
        .other          _Z25selective_scan_bwd_kernelI32Selective_Scan_bwd_kernel_traitsILi64ELi16ELb1ELb0ELb0ELb1ELb1EN3c104HalfENS1_7complexIfEEEEv12SSMParamsBwd,@"STO_CUDA_ENTRY STV_DEFAULT"
_Z25selective_scan_bwd_kernelI32Selective_Scan_bwd_kernel_traitsILi64ELi16ELb1ELb0ELb0ELb1ELb1EN3c104HalfENS1_7complexIfEEEEv12SSMParamsBwd:
.text._Z25selective_scan_bwd_kernelI32Selective_Scan_bwd_kernel_traitsILi64ELi16ELb1ELb0ELb0ELb1ELb1EN3c104HalfENS1_7complexIfEEEEv12SSMParamsBwd:
        /* <DEDUP_REMOVED lines=114> */
.L_x_9906:
        /* <DEDUP_REMOVED lines=12> */
[----:B------:R-:W-:Y:S01]  /*07e0*/  IADD3 R28, R4, R122, RZ ;  /* 0x0000007a041c7210 */ /* 0x000fe20007ffe0ff */
[----:B------:R-:W-:Y:S01]  /*07f0*/  IMAD.WIDE R16, R0, R17, UR4 ;  /* 0x0000000400107e25 */ /* 0x000fe2000f8e0211 */
        /* <DEDUP_REMOVED lines=20> */
[----:B------:R-:W3:Y:S04]  /*0940*/  LDG.E.128 R40, desc[UR14][R2.64] ;  /* 0x0000000e02287981 */ /* 0x000ee8000c1e1d00 */
[----:B------:R-:W4:Y:S01]  /*0950*/  LDG.E.128 R44, desc[UR14][R2.64+0x200] ;  /* 0x0002000e022c7981 */ /* 0x000f22000c1e1d00 */
[----:B------:R-:W-:Y:S01]  /*0960*/  BSSY B0, `(.L_x_9841) ;  /* 0x000003b000007945 */ /* 0x000fe20003800000 */
[----:B--2---:R-:W-:-:S02]  /*0970*/  HADD2.F32 R120, -RZ, R20.H0_H0 ;  /* 0x20000014ff787230 */ /* 0x004fc40000004100 */
[----:B------:R-:W-:Y:S02]  /*0980*/  HADD2.F32 R112, -RZ, R22.H0_H0 ;  /* 0x20000016ff707230 */ /* 0x000fe40000004100 */
[----:B------:R-:W-:Y:S02]  /*0990*/  HADD2.F32 R20, -RZ, R20.H1_H1 ;  /* 0x30000014ff147230 */ /* 0x000fe40000004100 */
[--C-:B-----5:R-:W-:Y:S01]  /*09a0*/  FADD.FTZ R120, R120, R101.reuse ;  /* 0x0000006578787221 */ /* 0x120fe20000010000 */
[--C-:B------:R-:W-:Y:S02]  /*09b0*/  HADD2.F32 R116, -RZ, R21.reuse.H0_H0 ;  /* 0x20000015ff747230 */ /* 0x100fe40000004100 */
[--C-:B------:R-:W-:Y:S01]  /*09c0*/  FADD.FTZ R112, R112, R101.reuse ;  /* 0x0000006570707221 */ /* 0x100fe20000010000 */
[----:B------:R-:W-:Y:S02]  /*09d0*/  HADD2.F32 R114, -RZ, R21.H1_H1 ;  /* 0x30000015ff727230 */ /* 0x000fe40000004100 */
[----:B------:R-:W-:Y:S01]  /*09e0*/  FADD.FTZ R118, R20, R101 ;  /* 0x0000006514767221 */ /* 0x000fe20000010000 */
[----:B------:R-:W-:Y:S01]  /*09f0*/  FSETP.GTU.FTZ.AND P2, PT, R120, 20, PT ;  /* 0x41a000007800780b */ /* 0x000fe20003f5c000 */
[----:B------:R-:W-:-:S02]  /*0a00*/  HADD2.F32 R22, -RZ, R22.H1_H1 ;  /* 0x30000016ff167230 */ /* 0x000fc40000004100 */
[--C-:B------:R-:W-:Y:S01]  /*0a10*/  FADD.FTZ R116, R116, R101.reuse ;  /* 0x0000006574747221 */ /* 0x100fe20000010000 */
[--C-:B------:R-:W-:Y:S02]  /*0a20*/  HADD2.F32 R108, -RZ, R23.reuse.H0_H0 ;  /* 0x20000017ff6c7230 */ /* 0x100fe40000004100 */
[--C-:B------:R-:W-:Y:S01]  /*0a30*/  FADD.FTZ R114, R114, R101.reuse ;  /* 0x0000006572727221 */ /* 0x100fe20000010000 */
[----:B------:R-:W-:Y:S02]  /*0a40*/  HADD2.F32 R106, -RZ, R23.H1_H1 ;  /* 0x30000017ff6a7230 */ /* 0x000fe40000004100 */
[--C-:B------:R-:W-:Y:S01]  /*0a50*/  FADD.FTZ R110, R22, R101.reuse ;  /* 0x00000065166e7221 */ /* 0x100fe20000010000 */
[----:B------:R-:W-:Y:S01]  /*0a60*/  FSETP.GTU.FTZ.AND P3, PT, R118, 20, PT ;  /* 0x41a000007600780b */ /* 0x000fe20003f7c000 */
[--C-:B------:R-:W-:Y:S01]  /*0a70*/  FADD.FTZ R108, R108, R101.reuse ;  /* 0x000000656c6c7221 */ /* 0x100fe20000010000 */
[----:B------:R-:W-:Y:S01]  /*0a80*/  FSETP.GTU.FTZ.AND P4, PT, R116, 20, PT ;  /* 0x41a000007400780b */ /* 0x000fe20003f9c000 */
[----:B------:R-:W-:Y:S01]  /*0a90*/  FADD.FTZ R106, R106, R101 ;  /* 0x000000656a6a7221 */ /* 0x000fe20000010000 */
[----:B------:R-:W-:-:S02]  /*0aa0*/  FSETP.GTU.FTZ.AND P5, PT, R114, 20, PT ;  /* 0x41a000007200780b */ /* 0x000fc40003fbc000 */
[----:B------:R-:W-:Y:S02]  /*0ab0*/  FSETP.GTU.FTZ.AND P6, PT, R112, 20, PT ;  /* 0x41a000007000780b */ /* 0x000fe40003fdc000 */
[----:B------:R-:W-:Y:S02]  /*0ac0*/  FSETP.GTU.FTZ.AND P0, PT, R110, 20, PT ;  /* 0x41a000006e00780b */ /* 0x000fe40003f1c000 */
[----:B------:R-:W-:Y:S01]  /*0ad0*/  FSETP.GTU.FTZ.AND P1, PT, R108, 20, PT ;  /* 0x41a000006c00780b */ /* 0x000fe20003f3c000 */
[----:B---3--:R2:W-:Y:S04]  /*0ae0*/  STS.128 [R89], R40 ;  /* 0x0000002859007388 */ /* 0x0085e80000000c00 */
[----:B----4-:R2:W-:Y:S01]  /*0af0*/  STS.128 [R89+0x200], R44 ;  /* 0x0002002c59007388 */ /* 0x0105e20000000c00 */
[----:B------:R-:W-:Y:S01]  /*0b00*/  NOP ;  /* 0x0000000000007918 */ /* 0x000fe20000000000 */
[----:B01----:R-:W-:Y:S06]  /*0b10*/  @P2 BRA `(.L_x_9842) ;  /* 0x00000000007c2947 */ /* 0x003fec0003800000 */
        /* <DEDUP_REMOVED lines=31> */
.L_x_9842:
[----:B------:R-:W-:Y:S05]  /*0d10*/  BSYNC B0 ;  /* 0x0000000000007941 */ /* 0x000fea0003800000 */
.L_x_9841:
[----:B------:R-:W-:Y:S01]  /*0d20*/  HADD2.F32 R104, -RZ, R12.H0_H0 ;  /* 0x2000000cff687230 */ /* 0x000fe20000004100 */
[----:B------:R-:W-:Y:S01]  /*0d30*/  BSSY B0, `(.L_x_9843) ;  /* 0x0000023000007945 */ /* 0x000fe20003800000 */
[----:B------:R-:W-:-:S03]  /*0d40*/  FSETP.GTU.FTZ.AND P2, PT, R106, 20, PT ;  /* 0x41a000006a00780b */ /* 0x000fc60003f5c000 */
[----:B------:R-:W-:Y:S01]  /*0d50*/  FADD.FTZ R104, R104, R101 ;  /* 0x0000006568687221 */ /* 0x000fe20000010000 */
        /* <DEDUP_REMOVED lines=32> */
.L_x_9844:
[----:B------:R-:W-:Y:S05]  /*0f60*/  BSYNC B0 ;  /* 0x0000000000007941 */ /* 0x000fea0003800000 */
.L_x_9843:
[----:B------:R-:W-:Y:S01]  /*0f70*/  HADD2.F32 R12, -RZ, R12.H1_H1 ;  /* 0x3000000cff0c7230 */ /* 0x000fe20000004100 */
        /* <DEDUP_REMOVED lines=35> */
.L_x_9846:
[----:B------:R-:W-:Y:S05]  /*11b0*/  BSYNC B0 ;  /* 0x0000000000007941 */ /* 0x000fea0003800000 */
.L_x_9845:
        /* <DEDUP_REMOVED lines=36> */
.L_x_9848:
[----:B------:R-:W-:Y:S05]  /*1400*/  BSYNC B0 ;  /* 0x0000000000007941 */ /* 0x000fea0003800000 */
.L_x_9847:
        /* <DEDUP_REMOVED lines=36> */
.L_x_9850:
[----:B------:R-:W-:Y:S05]  /*1650*/  BSYNC B0 ;  /* 0x0000000000007941 */ /* 0x000fea0003800000 */
.L_x_9849:
        /* <DEDUP_REMOVED lines=36> */
.L_x_9852:
[----:B------:R-:W-:Y:S05]  /*18a0*/  BSYNC B0 ;  /* 0x0000000000007941 */ /* 0x000fea0003800000 */
.L_x_9851:
        /* <DEDUP_REMOVED lines=36> */
.L_x_9854:
[----:B------:R-:W-:Y:S05]  /*1af0*/  BSYNC B0 ;  /* 0x0000000000007941 */ /* 0x000fea0003800000 */
.L_x_9853:
[--C-:B------:R-:W-:Y:S01]  /*1b00*/  HADD2.F32 R92, -RZ, R15.reuse.H0_H0 ;  /* 0x2000000fff5c7230 */ /* 0x100fe20000004100 */
[----:B------:R-:W-:Y:S01]  /*1b10*/  BSSY B0, `(.L_x_9855) ;  /* 0x0000025000007945 */ /* 0x000fe20003800000 */
[----:B------:R-:W-:Y:S01]  /*1b20*/  FSETP.GTU.FTZ.AND P1, PT, R94, 20, PT ;  /* 0x41a000005e00780b */ /* 0x000fe20003f3c000 */
[----:B------:R-:W-:Y:S01]  /*1b30*/  HADD2.F32 R90, -RZ, R15.H1_H1 ;  /* 0x3000000fff5a7230 */ /* 0x000fe20000004100 */
[----:B------:R-:W-:Y:S01]  /*1b40*/  LEA R2, R95, 0xfffffc00, 0xa ;  /* 0xfffffc005f027811 */ /* 0x000fe200078e50ff */
        /* <DEDUP_REMOVED lines=33> */
.L_x_9856:
[----:B------:R-:W-:Y:S05]  /*1d60*/  BSYNC B0 ;  /* 0x0000000000007941 */ /* 0x000fea0003800000 */
.L_x_9855:
[----:B------:R-:W-:Y:S01]  /*1d70*/  IMAD R12, R18, UR17, RZ ;  /* 0x00000011120c7c24 */ /* 0x000fe2000f8e02ff */
[----:B------:R-:W-:Y:S01]  /*1d80*/  BSSY B0, `(.L_x_9857) ;  /* 0x0000025000007945 */ /* 0x000fe20003800000 */
[----:B------:R-:W-:Y:S01]  /*1d90*/  FSETP.GTU.FTZ.AND P2, PT, R92, 20, PT ;  /* 0x41a000005c00780b */ /* 0x000fe20003f5c000 */
[----:B------:R-:W-:Y:S01]  /*1da0*/  FADD.FTZ R90, R90, R101 ;  /* 0x000000655a5a7221 */ /* 0x000fe20000010000 */
        /* <DEDUP_REMOVED lines=34> */
.L_x_9858:
[----:B------:R-:W-:Y:S05]  /*1fd0*/  BSYNC B0 ;  /* 0x0000000000007941 */ /* 0x000fea0003800000 */
.L_x_9857:
        /* <DEDUP_REMOVED lines=36> */
.L_x_9860:
[----:B------:R-:W-:Y:S05]  /*2220*/  BSYNC B0 ;  /* 0x0000000000007941 */ /* 0x000fea0003800000 */
.L_x_9859:
        /* <DEDUP_REMOVED lines=33> */
.L_x_9862:
[----:B------:R-:W-:Y:S05]  /*2440*/  BSYNC B0 ;  /* 0x0000000000007941 */ /* 0x000fea0003800000 */
.L_x_9861:
        /* <DEDUP_REMOVED lines=33> */
.L_x_9864:
[----:B------:R-:W-:Y:S05]  /*2660*/  BSYNC B0 ;  /* 0x0000000000007941 */ /* 0x000fea0003800000 */
.L_x_9863:
        /* <DEDUP_REMOVED lines=33> */
.L_x_9866:
[----:B------:R-:W-:Y:S05]  /*2880*/  BSYNC B0 ;  /* 0x0000000000007941 */ /* 0x000fea0003800000 */
.L_x_9865:
        /* <DEDUP_REMOVED lines=33> */
.L_x_9868:
[----:B------:R-:W-:Y:S05]  /*2aa0*/  BSYNC B0 ;  /* 0x0000000000007941 */ /* 0x000fea0003800000 */
.L_x_9867:
        /* <DEDUP_REMOVED lines=33> */
.L_x_9870:
[----:B------:R-:W-:Y:S05]  /*2cc0*/  BSYNC B0 ;  /* 0x0000000000007941 */ /* 0x000fea0003800000 */
.L_x_9869:
        /* <DEDUP_REMOVED lines=33> */
.L_x_9872:
[----:B------:R-:W-:Y:S05]  /*2ee0*/  BSYNC B0 ;  /* 0x0000000000007941 */ /* 0x000fea0003800000 */
.L_x_9871:
[----:B------:R-:W-:Y:S01]  /*2ef0*/  ULDC.64 UR6, c[0x0][0x2a8] ;  /* 0x0000aa0000067ab9 */ /* 0x000fe20000000a00 */
[----:B------:R-:W-:Y:S01]  /*2f00*/  MOV R12, R18 ;  /* 0x00000012000c7202 */ /* 0x000fe20000000f00 */
[----:B------:R-:W-:Y:S01]  /*2f10*/  IMAD R14, R128, UR6, RZ ;  /* 0x00000006800e7c24 */ /* 0x000fe2000f8e02ff */
[----:B------:R-:W-:Y:S01]  /*2f20*/  MOV R13, R15 ;  /* 0x0000000f000d7202 */ /* 0x000fe20000000f00 */
[----:B------:R-:W0:Y:S01]  /*2f30*/  LDS.128 R36, [R28] ;  /* 0x000000001c247984 */ /* 0x000e220000000c00 */
[----:B------:R-:W1:Y:S01]  /*2f40*/  LDC.64 R20, c[0x0][0x2b0] ;  /* 0x0000ac00ff147b82 */ /* 0x000e620000000a00 */
[C---:B------:R-:W-:Y:S02]  /*2f50*/  IMAD R15, R105.reuse, UR7, R14 ;  /* 0x00000007690f7c24 */ /* 0x040fe4000f8e020e */
[----:B------:R-:W-:Y:S01]  /*2f60*/  IMAD.WIDE.U32 R12, R105, UR6, R12 ;  /* 0x00000006690c7c25 */ /* 0x000fe2000f8e000c */
[----:B------:R-:W-:Y:S02]  /*2f70*/  ULDC.64 UR6, c[0x0][0x2b8] ;  /* 0x0000ae0000067ab9 */ /* 0x000fe40000000a00 */
[----:B------:R-:W-:-:S02]  /*2f80*/  LEA R16, P0, R12, R16, 0x1 ;  /* 0x000000100c107211 */ /* 0x000fc400078008ff */
[----:B--2---:R-:W2:Y:S01]  /*2f90*/  LDC.64 R44, c[0x0][0x308] ;  /* 0x0000c200ff2c7b82 */ /* 0x004ea20000000a00 */
[----:B------:R-:W-:-:S04]  /*2fa0*/  IADD3 R13, R13, R15, RZ ;  /* 0x0000000f0d0d7210 */ /* 0x000fc80007ffe0ff */
[----:B------:R-:W-:-:S03]  /*2fb0*/  LEA.HI.X R17, R12, R17, R13, 0x1, P0 ;  /* 0x000000110c117211 */ /* 0x000fc600000f0c0d */
[----:B------:R-:W3:Y:S01]  /*2fc0*/  LDC.64 R138, c[0x0][0x3e8] ;  /* 0x0000fa00ff8a7b82 */ /* 0x000ee20000000a00 */
[----:B------:R-:W-:Y:S02]  /*2fd0*/  IMAD.WIDE R12, R0, 0x10, R16 ;  /* 0x00000010000c7825 */ /* 0x000fe400078e0210 */
[----:B------:R-:W-:Y:S05]  /*2fe0*/  LDS.128 R16, [R28+0x10] ;  /* 0x000010001c107984 */ /* 0x000fea0000000c00 */
[----:B------:R-:W-:Y:S06]  /*2ff0*/  BAR.SYNC.DEFER_BLOCKING 0x0 ;  /* 0x0000000000007b1d */ /* 0x000fec0000010000 */
[----:B------:R-:W4:Y:S04]  /*3000*/  LDG.E.128 R48, desc[UR14][R12.64] ;  /* 0x0000000e0c307981 */ /* 0x000f28000c1e1d00 */
[----:B------:R5:W3:Y:S01]  /*3010*/  LDG.E.128 R52, desc[UR14][R12.64+0x200] ;  /* 0x0002000e0c347981 */ /* 0x000ae2000c1e1d00 */
[----:B-1----:R-:W-:-:S04]  /*3020*/  IMAD R14, R20, UR17, RZ ;  /* 0x00000011140e7c24 */ /* 0x002fc8000f8e02ff */
[----:B------:R-:W-:Y:S02]  /*3030*/  IMAD R21, R21, UR16, R14 ;  /* 0x0000001015157c24 */ /* 0x000fe4000f8e020e */
[----:B------:R-:W-:-:S04]  /*3040*/  IMAD.WIDE.U32 R14, R20, UR16, R2 ;  /* 0x00000010140e7c25 */ /* 0x000fc8000f8e0002 */
[----:B------:R-:W-:Y:S01]  /*3050*/  IMAD R20, R128, UR6, RZ ;  /* 0x0000000680147c24 */ /* 0x000fe2000f8e02ff */
[----:B------:R-:W-:-:S03]  /*3060*/  IADD3 R15, R15, R21, RZ ;  /* 0x000000150f0f7210 */ /* 0x000fc60007ffe0ff */
[C---:B-----5:R-:W-:Y:S02]  /*3070*/  IMAD R13, R105.reuse, UR7, R20 ;  /* 0x00000007690d7c24 */ /* 0x060fe4000f8e0214 */
[----:B------:R-:W-:Y:S01]  /*3080*/  IMAD.WIDE.U32 R14, R105, UR6, R14 ;  /* 0x00000006690e7c25 */ /* 0x000fe2000f8e000e */
[----:B------:R-:W-:-:S04]  /*3090*/  ULDC.64 UR6, c[0x0][0x3a0] ;  /* 0x0000e80000067ab9 */ /* 0x000fc80000000a00 */
[----:B------:R-:W-:Y:S02]  /*30a0*/  IADD3 R12, R15, R13, RZ ;  /* 0x0000000d0f0c7210 */ /* 0x000fe40007ffe0ff */
[----:B--2---:R-:W-:-:S04]  /*30b0*/  LEA R44, P0, R14, R44, 0x1 ;  /* 0x0000002c0e2c7211 */ /* 0x004fc800078008ff */
[----:B------:R-:W-:-:S03]  /*30c0*/  LEA.HI.X R45, R14, R45, R12, 0x1, P0 ;  /* 0x0000002d0e2d7211 */ /* 0x000fc600000f0c0c */
[----:B------:R-:W-:Y:S01]  /*30d0*/  IMAD.WIDE R44, R0, 0x10, R44 ;  /* 0x00000010002c7825 */ /* 0x000fe200078e022c */
[----:B----4-:R-:W-:Y:S04]  /*30e0*/  STS.128 [R89], R48 ;  /* 0x0000003059007388 */ /* 0x010fe80000000c00 */
[----:B---3--:R-:W-:Y:S01]  /*30f0*/  STS.128 [R89+0x200], R52 ;  /* 0x0002003459007388 */ /* 0x008fe20000000c00 */
[----:B------:R-:W-:-:S03]  /*3100*/  NOP ;  /* 0x0000000000007918 */ /* 0x000fc60000000000 */
[----:B------:R-:W1:Y:S04]  /*3110*/  LDS.128 R40, [R28] ;  /* 0x000000001c287984 */ /* 0x000e680000000c00 */
[----:B------:R-:W2:Y:S01]  /*3120*/  LDS.128 R12, [R28+0x10] ;  /* 0x000010001c0c7984 */ /* 0x000ea20000000c00 */
[----:B------:R-:W-:Y:S06]  /*3130*/  BAR.SYNC.DEFER_BLOCKING 0x0 ;  /* 0x0000000000007b1d */ /* 0x000fec0000010000 */
[----:B------:R-:W3:Y:S04]  /*3140*/  LDG.E.128 R20, desc[UR14][R44.64] ;  /* 0x0000000e2c147981 */ /* 0x000ee8000c1e1d00 */
[----:B------:R4:W5:Y:S01]  /*3150*/  LDG.E.128 R24, desc[UR14][R44.64+0x200] ;  /* 0x0002000e2c187981 */ /* 0x000962000c1e1d00 */
[----:B0-----:R-:W-:-:S02]  /*3160*/  HADD2.F32 R67, -RZ, R36.H0_H0 ;  /* 0x20000024ff437230 */ /* 0x001fc40000004100 */
[----:B------:R-:W-:Y:S02]  /*3170*/  HADD2.F32 R73, -RZ, R36.H1_H1 ;  /* 0x30000024ff497230 */ /* 0x000fe40000004100 */
[--C-:B-1----:R-:W-:Y:S02]  /*3180*/  HADD2.F32 R58, -RZ, R40.reuse.H0_H0 ;  /* 0x20000028ff3a7230 */ /* 0x102fe40000004100 */
        /* <DEDUP_REMOVED lines=9> */
[----:B------:R-:W-:Y:S01]  /*3220*/  FMUL.FTZ R41, R60, -1.4426950216293334961 ;  /* 0xbfb8aa3b3c297820 */ /* 0x000fe20000410000 */
[----:B----4-:R-:W-:Y:S01]  /*3230*/  FMUL.FTZ R45, R61, -1.4426950216293334961 ;  /* 0xbfb8aa3b3d2d7820 */ /* 0x010fe20000410000 */
[--C-:B------:R-:W-:Y:S02]  /*3240*/  HADD2.F32 R64, -RZ, R43.reuse.H0_H0 ;  /* 0x2000002bff407230 */ /* 0x100fe40000004100 */
[----:B------:R-:W-:Y:S01]  /*3250*/  FMUL.FTZ R42, R63, -1.4426950216293334961 ;  /* 0xbfb8aa3b3f2a7820 */ /* 0x000fe20000410000 */
[----:B------:R-:W-:Y:S02]  /*3260*/  HADD2.F32 R65, -RZ, R43.H1_H1 ;  /* 0x3000002bff417230 */ /* 0x000fe40000004100 */
[--C-:B--2---:R-:W-:Y:S01]  /*3270*/  HADD2.F32 R66, -RZ, R12.reuse.H0_H0 ;  /* 0x2000000cff427230 */ /* 0x104fe20000004100 */
[----:B------:R0:W1:Y:S01]  /*3280*/  MUFU.EX2 R46, R40 ;  /* 0x00000028002e7308 */ /* 0x0000620000000800 */
[----:B------:R-:W-:Y:S01]  /*3290*/  FMUL.FTZ R49, R64, -1.4426950216293334961 ;  /* 0xbfb8aa3b40317820 */ /* 0x000fe20000410000 */
[----:B------:R-:W-:-:S02]  /*32a0*/  HADD2.F32 R71, -RZ, R12.H1_H1 ;  /* 0x3000000cff477230 */ /* 0x000fc40000004100 */
[----:B------:R-:W-:Y:S01]  /*32b0*/  FMUL.FTZ R43, R66, -1.4426950216293334961 ;  /* 0xbfb8aa3b422b7820 */ /* 0x000fe20000410000 */
[----:B------:R-:W-:Y:S02]  /*32c0*/  HADD2.F32 R113, -RZ, R13.H1_H1 ;  /* 0x3000000dff717230 */ /* 0x000fe40000004100 */
[----:B------:R-:W-:Y:S01]  /*32d0*/  FMUL.FTZ R12, R71, -1.4426950216293334961 ;  /* 0xbfb8aa3b470c7820 */ /* 0x000fe20000410000 */
[----:B------:R-:W2:Y:S01]  /*32e0*/  MUFU.EX2 R47, R47 ;  /* 0x0000002f002f7308 */ /* 0x000ea20000000800 */
[----:B0-----:R-:W-:Y:S01]  /*32f0*/  FADD.FTZ R40, R29, 1 ;  /* 0x3f8000001d287421 */ /* 0x001fe20000010000 */
[--C-:B------:R-:W-:Y:S02]  /*3300*/  HADD2.F32 R75, -RZ, R37.reuse.H0_H0 ;  /* 0x20000025ff4b7230 */ /* 0x100fe40000004100 */
[----:B------:R-:W-:Y:S02]  /*3310*/  HADD2.F32 R76, -RZ, R37.H1_H1 ;  /* 0x30000025ff4c7230 */ /* 0x000fe40000004100 */
[----:B------:R-:W-:-:S02]  /*3320*/  HADD2.F32 R77, -RZ, R38.H0_H0 ;  /* 0x20000026ff4d7230 */ /* 0x000fc40000004100 */
[----:B------:R0:W4:Y:S01]  /*3330*/  MUFU.EX2 R44, R41 ;  /* 0x00000029002c7308 */ /* 0x0001220000000800 */
[----:B-1----:R-:W-:Y:S01]  /*3340*/  FADD.FTZ R46, R46, 1 ;  /* 0x3f8000002e2e7421 */ /* 0x002fe20000010000 */
[----:B------:R-:W-:Y:S02]  /*3350*/  HADD2.F32 R78, -RZ, R38.H1_H1 ;  /* 0x30000026ff4e7230 */ /* 0x000fe40000004100 */
[--C-:B------:R-:W-:Y:S02]  /*3360*/  HADD2.F32 R79, -RZ, R39.reuse.H0_H0 ;  /* 0x20000027ff4f7230 */ /* 0x100fe40000004100 */
[----:B------:R-:W-:Y:S02]  /*3370*/  HADD2.F32 R80, -RZ, R39.H1_H1 ;  /* 0x30000027ff507230 */ /* 0x000fe40000004100 */
[----:B------:R-:W1:Y:S01]  /*3380*/  MUFU.EX2 R45, R45 ;  /* 0x0000002d002d7308 */ /* 0x000e620000000800 */
[----:B--2---:R-:W-:Y:S01]  /*3390*/  FADD.FTZ R47, R47, 1 ;  /* 0x3f8000002f2f7421 */ /* 0x004fe20000010000 */
[----:B0-----:R-:W-:Y:S01]  /*33a0*/  FMUL.FTZ R41, R65, -1.4426950216293334961 ;  /* 0xbfb8aa3b41297820 */ /* 0x001fe20000410000 */
[----:B------:R-:W-:-:S02]  /*33b0*/  HADD2.F32 R69, -RZ, R13.H0_H0 ;  /* 0x2000000dff457230 */ /* 0x000fc40000004100 */
[----:B------:R-:W-:Y:S02]  /*33c0*/  HADD2.F32 R13, -RZ, R9.H1_H1 ;  /* 0x30000009ff0d7230 */ /* 0x000fe40000004100 */
[--C-:B------:R-:W-:Y:S01]  /*33d0*/  HADD2.F32 R53, -RZ, R17.reuse.H0_H0 ;  /* 0x20000011ff357230 */ /* 0x100fe20000004100 */
[----:B------:R0:W2:Y:S01]  /*33e0*/  MUFU.RCP R81, R40 ;  /* 0x0000002800517308 */ /* 0x0000a20000001000 */
[----:B----4-:R-:W-:Y:S01]  /*33f0*/  FADD.FTZ R44, R44, 1 ;  /* 0x3f8000002c2c7421 */ /* 0x010fe20000010000 */
[----:B------:R-:W-:Y:S02]  /*3400*/  HADD2.F32 R51, -RZ, R17.H1_H1 ;  /* 0x30000011ff337230 */ /* 0x000fe40000004100 */
[----:B------:R-:W-:Y:S02]  /*3410*/  HADD2.F32 R50, -RZ, R18.H0_H0 ;  /* 0x20000012ff327230 */ /* 0x000fe40000004100 */
[--C-:B------:R-:W-:Y:S02]  /*3420*/  HADD2.F32 R82, -RZ, R16.reuse.H0_H0 ;  /* 0x20000010ff527230 */ /* 0x100fe40000004100 */
[----:B------:R4:W-:Y:S01]  /*3430*/  MUFU.RCP R84, R46 ;  /* 0x0000002e00547308 */ /* 0x0009e20000001000 */
[----:B-1----:R-:W-:Y:S01]  /*3440*/  FADD.FTZ R45, R45, 1 ;  /* 0x3f8000002d2d7421 */ /* 0x002fe20000010000 */
[----:B0-----:R-:W-:Y:S01]  /*3450*/  FMUL.FTZ R40, R69, -1.4426950216293334961 ;  /* 0xbfb8aa3b45287820 */ /* 0x001fe20000410000 */
[----:B------:R-:W-:-:S05]  /*3460*/  HADD2.F32 R57, -RZ, R16.H1_H1 ;  /* 0x30000010ff397230 */ /* 0x000fca0000004100 */
[----:B------:R-:W0:Y:S01]  /*3470*/  MUFU.EX2 R42, R42 ;  /* 0x0000002a002a7308 */ /* 0x000e220000000800 */
[----:B--2---:R-:W-:Y:S01]  /*3480*/  FMUL.FTZ R29, R58, R81 ;  /* 0x000000513a1d7220 */ /* 0x004fe20000410000 */
[----:B----4-:R-:W-:-:S03]  /*3490*/  HADD2.F32 R46, -RZ, R9.H0_H0 ;  /* 0x20000009ff2e7230 */ /* 0x010fc60000004100 */
[----:B------:R-:W-:-:S03]  /*34a0*/  FMUL.FTZ R36, R67, R29 ;  /* 0x0000001d43247220 */ /* 0x000fc60000410000 */
[----:B------:R1:W2:Y:S08]  /*34b0*/  MUFU.RCP R85, R47 ;  /* 0x0000002f00557308 */ /* 0x0002b00000001000 */
[----:B------:R-:W4:Y:S01]  /*34c0*/  MUFU.RCP R87, R44 ;  /* 0x0000002c00577308 */ /* 0x000f220000001000 */
[----:B0-----:R-:W-:Y:S01]  /*34d0*/  FADD.FTZ R42, R42, 1 ;  /* 0x3f8000002a2a7421 */ /* 0x001fe20000010000 */
[----:B-1----:R-:W-:-:S02]  /*34e0*/  HADD2.F32 R47, -RZ, R18.H1_H1 ;  /* 0x30000012ff2f7230 */ /* 0x002fc40000004100 */
[----:B------:R-:W-:-:S04]  /*34f0*/  HADD2.F32 R18, -RZ, R10.H0_H0 ;  /* 0x2000000aff127230 */ /* 0x000fc80000004100 */
[----:B------:R0:W-:Y:S01]  /*3500*/  MUFU.EX2 R52, R49 ;  /* 0x0000003100347308 */ /* 0x0001e20000000800 */
[----:B--2---:R-:W-:-:S04]  /*3510*/  FMUL.FTZ R37, R48, R85 ;  /* 0x0000005530257220 */ /* 0x004fc80000410000 */
[----:B------:R-:W-:-:S03]  /*3520*/  FMUL.FTZ R38, R75, R37 ;  /* 0x000000254b267220 */ /* 0x000fc60000410000 */
[----:B------:R1:W2:Y:S01]  /*3530*/  MUFU.EX2 R55, R41 ;  /* 0x0000002900377308 */ /* 0x0002a20000000800 */
[----:B0-----:R-:W-:Y:S02]  /*3540*/  HADD2.F32 R49, -RZ, R8.H0_H0 ;  /* 0x20000008ff317230 */ /* 0x001fe40000004100 */
[----:B----4-:R-:W-:-:S03]  /*3550*/  FMUL.FTZ R39, R60, R87 ;  /* 0x000000573c277220 */ /* 0x010fc60000410000 */
[----:B------:R-:W-:Y:S01]  /*3560*/  FFMA.FTZ R49, R36, R49, R99 ;  /* 0x0000003124317223 */ /* 0x000fe20000010063 */
[----:B------:R-:W-:Y:S01]  /*3570*/  FMUL.FTZ R54, R76, R39 ;  /* 0x000000274c367220 */ /* 0x000fe20000410000 */
[----:B------:R0:W4:Y:S01]  /*3580*/  MUFU.RCP R88, R45 ;  /* 0x0000002d00587308 */ /* 0x0001220000001000 */
[----:B-1----:R-:W-:-:S04]  /*3590*/  FMUL.FTZ R41, R59, R84 ;  /* 0x000000543b297220 */ /* 0x002fc80000410000 */
[----:B------:R-:W-:-:S03]  /*35a0*/  FMUL.FTZ R56, R73, R41 ;  /* 0x0000002949387220 */ /* 0x000fc60000410000 */
[----:B------:R1:W-:Y:S01]  /*35b0*/  MUFU.EX2 R62, R43 ;  /* 0x0000002b003e7308 */ /* 0x0003e20000000800 */
[----:B--2---:R-:W-:Y:S01]  /*35c0*/  FADD.FTZ R44, R55, 1 ;  /* 0x3f800000372c7421 */ /* 0x004fe20000010000 */
[----:B0-----:R-:W-:-:S06]  /*35d0*/  HADD2.F32 R45, -RZ, R19.H1_H1 ;  /* 0x30000013ff2d7230 */ /* 0x001fcc0000004100 */
[----:B------:R-:W0:Y:S01]  /*35e0*/  MUFU.RCP R130, R42 ;  /* 0x0000002a00827308 */ /* 0x000e220000001000 */
[----:B-1----:R-:W-:-:S05]  /*35f0*/  HADD2.F32 R43, -RZ, R8.H1_H1 ;  /* 0x30000008ff2b7230 */ /* 0x002fca0000004100 */
[----:B------:R-:W-:Y:S01]  /*3600*/  FFMA.FTZ R43, R56, R43, R49 ;  /* 0x0000002b382b7223 */ /* 0x000fe20000010031 */
[----:B------:R-:W-:Y:S01]  /*3610*/  HADD2.F32 R49, -RZ, R14.H0_H0 ;  /* 0x2000000eff317230 */ /* 0x000fe20000004100 */
[----:B------:R1:W-:Y:S02]  /*3620*/  MUFU.EX2 R68, R12 ;  /* 0x0000000c00447308 */ /* 0x0003e40000000800 */
[----:B------:R-:W-:Y:S01]  /*3630*/  FFMA.FTZ R83, R38, R46, R43 ;  /* 0x0000002e26537223 */ /* 0x000fe2000001002b */
[----:B----4-:R-:W-:Y:S01]  /*3640*/  FMUL.FTZ R46, R61, R88 ;  /* 0x000000583d2e7220 */ /* 0x010fe20000410000 */
[----:B------:R-:W-:Y:S01]  /*3650*/  FMUL.FTZ R16, R49, -1.4426950216293334961 ;  /* 0xbfb8aa3b31107820 */ /* 0x000fe20000410000 */
[----:B------:R-:W-:Y:S02]  /*3660*/  HADD2.F32 R43, -RZ, R19.H0_H0 ;  /* 0x20000013ff2b7230 */ /* 0x000fe40000004100 */
[----:B------:R-:W-:Y:S01]  /*3670*/  FFMA.FTZ R17, R54, R13, R83 ;  /* 0x0000000d36117223 */ /* 0x000fe20000010053 */
[----:B------:R-:W-:Y:S01]  /*3680*/  FADD.FTZ R13, -R81, 1 ;  /* 0x3f800000510d7421 */ /* 0x000fe20000010100 */
[----:B------:R2:W4:Y:S01]  /*3690*/  MUFU.EX2 R111, R40 ;  /* 0x00000028006f7308 */ /* 0x0005220000000800 */
[----:B-1----:R-:W-:Y:S01]  /*36a0*/  FMUL.FTZ R12, R113, -1.4426950216293334961 ;  /* 0xbfb8aa3b710c7820 */ /* 0x002fe20000410000 */
[----:B0-----:R-:W-:Y:S01]  /*36b0*/  FMUL.FTZ R55, R63, R130 ;  /* 0x000000823f377220 */ /* 0x001fe20000410000 */
[----:B------:R-:W-:Y:S01]  /*36c0*/  FFMA.FTZ R83, R58, R13, 1 ;  /* 0x3f8000003a537423 */ /* 0x000fe2000001000d */
[----:B------:R-:W-:Y:S01]  /*36d0*/  FADD.FTZ R13, -R85, 1 ;  /* 0x3f800000550d7421 */ /* 0x000fe20000010100 */
[----:B------:R-:W-:-:S03]  /*36e0*/  HADD2.F32 R58, -RZ, R10.H1_H1 ;  /* 0x3000000aff3a7230 */ /* 0x000fc60000004100 */
[----:B------:R0:W1:Y:S01]  /*36f0*/  MUFU.EX2 R115, R12 ;  /* 0x0000000c00737308 */ /* 0x0000620000000800 */
[----:B--2---:R-:W-:-:S04]  /*3700*/  FMUL.FTZ R40, R77, R46 ;  /* 0x0000002e4d287220 */ /* 0x004fc80000410000 */
[----:B------:R-:W-:-:S03]  /*3710*/  FFMA.FTZ R107, R40, R18, R17 ;  /* 0x00000012286b7223 */ /* 0x000fc60000010011 */
[----:B------:R-:W-:Y:S01]  /*3720*/  MUFU.RCP R132, R44 ;  /* 0x0000002c00847308 */ /* 0x000fe20000001000 */
[----:B0-----:R-:W-:Y:S01]  /*3730*/  FADD.FTZ R12, -R84, 1 ;  /* 0x3f800000540c7421 */ /* 0x001fe20000010100 */
[----:B----4-:R-:W-:-:S03]  /*3740*/  FADD.FTZ R111, R111, 1 ;  /* 0x3f8000006f6f7421 */ /* 0x010fc60000010000 */
[----:B------:R-:W-:Y:S01]  /*3750*/  FFMA.FTZ R86, R59, R12, 1 ;  /* 0x3f8000003b567423 */ /* 0x000fe2000001000c */
[----:B------:R-:W-:Y:S01]  /*3760*/  FADD.FTZ R12, R52, 1 ;  /* 0x3f800000340c7421 */ /* 0x000fe20000010000 */
[----:B------:R-:W-:Y:S01]  /*3770*/  FMUL.FTZ R52, R78, R55 ;  /* 0x000000374e347220 */ /* 0x000fe20000410000 */
[----:B------:R-:W0:Y:S01]  /*3780*/  MUFU.EX2 R117, R16 ;  /* 0x0000001000757308 */ /* 0x000e220000000800 */
[----:B------:R-:W-:Y:S01]  /*3790*/  FADD.FTZ R59, -R87, 1 ;  /* 0x3f800000573b7421 */ /* 0x000fe20000010100 */
[----:B-1----:R-:W-:-:S06]  /*37a0*/  FADD.FTZ R115, R115, 1 ;  /* 0x3f80000073737421 */ /* 0x002fcc0000010000 */
[----:B------:R1:W2:Y:S02]  /*37b0*/  MUFU.RCP R99, R12 ;  /* 0x0000000c00637308 */ /* 0x0002a40000001000 */
[----:B-1----:R-:W-:Y:S01]  /*37c0*/  FADD.FTZ R12, -R88, 1 ;  /* 0x3f800000580c7421 */ /* 0x002fe20000010100 */
[----:B0-----:R-:W-:Y:S01]  /*37d0*/  FADD.FTZ R117, R117, 1 ;  /* 0x3f80000075757421 */ /* 0x001fe20000010000 */
[----:B---3--:R0:W-:Y:S04]  /*37e0*/  STS.128 [R89], R20 ;  /* 0x0000001459007388 */ /* 0x0081e80000000c00 */
[----:B-----5:R1:W-:Y:S01]  /*37f0*/  STS.128 [R89+0x200], R24 ;  /* 0x0002001859007388 */ /* 0x0203e20000000c00 */
[----:B------:R-:W-:-:S03]  /*3800*/  NOP ;  /* 0x0000000000007918 */ /* 0x000fc60000000000 */
[----:B------:R-:W3:Y:S01]  /*3810*/  LDS.128 R16, [R28] ;  /* 0x000000001c107984 */ /* 0x000ee20000000c00 */
[----:B0-----:R-:W-:Y:S01]  /*3820*/  FFMA.FTZ R21, R48, R13, 1 ;  /* 0x3f80000030157423 */ /* 0x001fe2000001000d */
[----:B------:R-:W-:Y:S01]  /*3830*/  FADD.FTZ R13, R62, 1 ;  /* 0x3f8000003e0d7421 */ /* 0x000fe20000010000 */
[----:B------:R-:W-:Y:S02]  /*3840*/  HADD2.F32 R62, -RZ, R14.H1_H1 ;  /* 0x3000000eff3e7230 */ /* 0x000fe40000004100 */
[----:B------:R-:W-:Y:S01]  /*3850*/  FFMA.FTZ R20, R61, R12, 1 ;  /* 0x3f8000003d147423 */ /* 0x000fe2000001000c */
[----:B-1----:R-:W-:Y:S01]  /*3860*/  FFMA.FTZ R25, R52, R58, R107 ;  /* 0x0000003a34197223 */ /* 0x002fe2000001006b */
[----:B--2---:R-:W-:Y:S01]  /*3870*/  FMUL.FTZ R58, R64, R99 ;  /* 0x00000063403a7220 */ /* 0x004fe20000410000 */
[----:B------:R0:W1:Y:S01]  /*3880*/  MUFU.RCP R107, R13 ;  /* 0x0000000d006b7308 */ /* 0x0000620000001000 */
[----:B------:R-:W-:Y:S02]  /*3890*/  HADD2.F32 R22, -RZ, R11.H0_H0 ;  /* 0x2000000bff167230 */ /* 0x000fe40000004100 */
[----:B------:R-:W-:Y:S01]  /*38a0*/  FFMA.FTZ R23, R60, R59, 1 ;  /* 0x3f8000003c177423 */ /* 0x000fe2000001003b */
[----:B------:R-:W-:Y:S01]  /*38b0*/  FMUL.FTZ R44, R79, R58 ;  /* 0x0000003a4f2c7220 */ /* 0x000fe20000410000 */
[----:B------:R-:W-:Y:S01]  /*38c0*/  FADD.FTZ R12, -R130, 1 ;  /* 0x3f800000820c7421 */ /* 0x000fe20000010100 */
[----:B------:R-:W-:Y:S01]  /*38d0*/  FMUL.FTZ R59, R65, R132 ;  /* 0x00000084413b7220 */ /* 0x000fe20000410000 */
[----:B------:R-:W-:Y:S01]  /*38e0*/  FMUL.FTZ R14, R62, -1.4426950216293334961 ;  /* 0xbfb8aa3b3e0e7820 */ /* 0x000fe20000410000 */
[----:B------:R-:W-:-:S02]  /*38f0*/  HADD2.F32 R61, -RZ, R15.H0_H0 ;  /* 0x2000000fff3d7230 */ /* 0x000fc40000004100 */
[----:B------:R-:W-:Y:S01]  /*3900*/  FFMA.FTZ R27, R44, R22, R25 ;  /* 0x000000162c1b7223 */ /* 0x000fe20000010019 */
[----:B0-----:R-:W-:Y:S01]  /*3910*/  FADD.FTZ R13, -R99, 1 ;  /* 0x3f800000630d7421 */ /* 0x001fe20000010100 */
[----:B------:R-:W-:Y:S02]  /*3920*/  HADD2.F32 R24, -RZ, R11.H1_H1 ;  /* 0x3000000bff187230 */ /* 0x000fe40000004100 */
[----:B------:R-:W-:Y:S01]  /*3930*/  FFMA.FTZ R22, R63, R12, 1 ;  /* 0x3f8000003f167423 */ /* 0x000fe2000001000c */
[----:B------:R-:W-:Y:S01]  /*3940*/  FMUL.FTZ R42, R80, R59 ;  /* 0x0000003b502a7220 */ /* 0x000fe20000410000 */
[----:B------:R0:W2:Y:S01]  /*3950*/  MUFU.EX2 R119, R14 ;  /* 0x0000000e00777308 */ /* 0x0000a20000000800 */
[----:B------:R-:W-:Y:S02]  /*3960*/  HADD2.F32 R60, -RZ, R15.H1_H1 ;  /* 0x3000000fff3c7230 */ /* 0x000fe40000004100 */
[----:B------:R-:W-:Y:S01]  /*3970*/  FFMA.FTZ R25, R64, R13, 1 ;  /* 0x3f80000040197423 */ /* 0x000fe2000001000d */
[----:B------:R-:W-:Y:S01]  /*3980*/  FMUL.FTZ R15, R61, -1.4426950216293334961 ;  /* 0xbfb8aa3b3d0f7820 */ /* 0x000fe20000410000 */
[----:B-1----:R-:W-:Y:S01]  /*3990*/  FMUL.FTZ R63, R66, R107 ;  /* 0x0000006b423f7220 */ /* 0x002fe20000410000 */
[----:B------:R-:W-:Y:S01]  /*39a0*/  FADD.FTZ R12, -R132, 1 ;  /* 0x3f800000840c7421 */ /* 0x000fe20000010100 */
[----:B------:R-:W-:Y:S01]  /*39b0*/  FADD.FTZ R13, -R107, 1 ;  /* 0x3f8000006b0d7421 */ /* 0x000fe20000010100 */
[----:B------:R-:W-:Y:S01]  /*39c0*/  FFMA.FTZ R125, R42, R24, R27 ;  /* 0x000000182a7d7223 */ /* 0x000fe2000001001b */
[----:B------:R-:W-:Y:S01]  /*39d0*/  FMUL.FTZ R48, R82, R63 ;  /* 0x0000003f52307220 */ /* 0x000fe20000410000 */
[----:B0-----:R-:W-:Y:S01]  /*39e0*/  HADD2.F32 R14, -RZ, R4.H0_H0 ;  /* 0x20000004ff0e7230 */ /* 0x001fe20000004100 */
[----:B------:R0:W-:Y:S01]  /*39f0*/  MUFU.EX2 R121, R15 ;  /* 0x0000000f00797308 */ /* 0x0001e20000000800 */
[----:B------:R-:W-:Y:S01]  /*3a00*/  FFMA.FTZ R27, R65, R12, 1 ;  /* 0x3f800000411b7423 */ /* 0x000fe2000001000c */
[----:B------:R-:W-:Y:S01]  /*3a10*/  FFMA.FTZ R109, R66, R13, 1 ;  /* 0x3f800000426d7423 */ /* 0x000fe2000001000d */
[----:B------:R-:W-:Y:S01]  /*3a20*/  FMUL.FTZ R70, R60, -1.4426950216293334961 ;  /* 0xbfb8aa3b3c467820 */ /* 0x000fe20000410000 */
[----:B------:R-:W-:Y:S01]  /*3a30*/  FFMA.FTZ R125, R48, R14, R125 ;  /* 0x0000000e307d7223 */ /* 0x000fe2000001007d */
[----:B------:R-:W-:Y:S01]  /*3a40*/  FADD.FTZ R24, R68, 1 ;  /* 0x3f80000044187421 */ /* 0x000fe20000010000 */
[----:B---3--:R-:W-:-:S02]  /*3a50*/  HADD2.F32 R65, -RZ, R18.H0_H0 ;  /* 0x20000012ff417230 */ /* 0x008fc40000004100 */
[----:B--2---:R-:W-:Y:S01]  /*3a60*/  FADD.FTZ R119, R119, 1 ;  /* 0x3f80000077777421 */ /* 0x004fe20000010000 */
[----:B------:R1:W2:Y:S01]  /*3a70*/  MUFU.EX2 R123, R70 ;  /* 0x00000046007b7308 */ /* 0x0002a20000000800 */
[----:B0-----:R-:W0:Y:S01]  /*3a80*/  LDS.128 R12, [R28+0x10] ;  /* 0x000010001c0c7984 */ /* 0x001e220000000c00 */
[--C-:B------:R-:W-:Y:S02]  /*3a90*/  HADD2.F32 R68, -RZ, R16.reuse.H1_H1 ;  /* 0x30000010ff447230 */ /* 0x100fe40000004100 */
[----:B------:R-:W-:Y:S01]  /*3aa0*/  FMUL.FTZ R77, R77, R65 ;  /* 0x000000414d4d7220 */ /* 0x000fe20000410000 */
[----:B------:R-:W-:Y:S02]  /*3ab0*/  HADD2.F32 R64, -RZ, R16.H0_H0 ;  /* 0x20000010ff407230 */ /* 0x000fe40000004100 */
[----:B------:R-:W-:Y:S02]  /*3ac0*/  HADD2.F32 R72, -RZ, R18.H1_H1 ;  /* 0x30000012ff487230 */ /* 0x000fe40000004100 */
[----:B------:R-:W-:Y:S01]  /*3ad0*/  FMUL.FTZ R73, R73, R68 ;  /* 0x0000004449497220 */ /* 0x000fe20000410000 */
[----:B------:R-:W-:Y:S01]  /*3ae0*/  FMUL.FTZ R77, R88, R77 ;  /* 0x0000004d584d7220 */ /* 0x000fe20000410000 */
[--C-:B------:R-:W-:Y:S01]  /*3af0*/  HADD2.F32 R66, -RZ, R17.reuse.H0_H0 ;  /* 0x20000011ff427230 */ /* 0x100fe20000004100 */
[----:B------:R-:W3:Y:S01]  /*3b00*/  MUFU.RCP R88, R115 ;  /* 0x0000007300587308 */ /* 0x000ee20000001000 */
[----:B------:R-:W-:Y:S01]  /*3b10*/  FMUL.FTZ R73, R84, R73 ;  /* 0x0000004954497220 */ /* 0x000fe20000410000 */
[----:B------:R-:W-:Y:S01]  /*3b20*/  FMUL.FTZ R16, R67, R64 ;  /* 0x0000004043107220 */ /* 0x000fe20000410000 */
[----:B-1----:R-:W-:-:S02]  /*3b30*/  HADD2.F32 R70, -RZ, R17.H1_H1 ;  /* 0x30000011ff467230 */ /* 0x002fc40000004100 */
[----:B------:R-:W-:Y:S01]  /*3b40*/  FMUL.FTZ R17, R78, R72 ;  /* 0x000000484e117220 */ /* 0x000fe20000410000 */
[--C-:B------:R-:W-:Y:S02]  /*3b50*/  HADD2.F32 R67, -RZ, R19.reuse.H0_H0 ;  /* 0x20000013ff437230 */ /* 0x100fe40000004100 */
[----:B------:R-:W-:Y:S01]  /*3b60*/  FMUL.FTZ R18, R75, R66 ;  /* 0x000000424b127220 */ /* 0x000fe20000410000 */
[----:B--2---:R-:W-:Y:S01]  /*3b70*/  FADD.FTZ R123, R123, 1 ;  /* 0x3f8000007b7b7421 */ /* 0x004fe20000010000 */
[----:B------:R-:W1:Y:S01]  /*3b80*/  MUFU.RCP R84, R111 ;  /* 0x0000006f00547308 */ /* 0x000e620000001000 */
[----:B------:R-:W-:Y:S02]  /*3b90*/  HADD2.F32 R74, -RZ, R19.H1_H1 ;  /* 0x30000013ff4a7230 */ /* 0x000fe40000004100 */
[----:B------:R-:W-:Y:S01]  /*3ba0*/  FMUL.FTZ R76, R76, R70 ;  /* 0x000000464c4c7220 */ /* 0x000fe20000410000 */
[----:B------:R-:W-:Y:S01]  /*3bb0*/  FADD.FTZ R121, R121, 1 ;  /* 0x3f80000079797421 */ /* 0x000fe20000010000 */
[----:B------:R-:W-:Y:S01]  /*3bc0*/  FMUL.FTZ R16, R81, R16 ;  /* 0x0000001051107220 */ /* 0x000fe20000410000 */
[----:B------:R-:W-:Y:S01]  /*3bd0*/  FMUL.FTZ R17, R130, R17 ;  /* 0x0000001182117220 */ /* 0x000fe20000410000 */
[----:B------:R-:W-:Y:S01]  /*3be0*/  FMUL.FTZ R18, R85, R18 ;  /* 0x0000001255127220 */ /* 0x000fe20000410000 */
[----:B------:R-:W-:Y:S01]  /*3bf0*/  FMUL.FTZ R76, R87, R76 ;  /* 0x0000004c574c7220 */ /* 0x000fe20000410000 */
[----:B------:R2:W4:Y:S01]  /*3c00*/  MUFU.RCP R26, R24 ;  /* 0x00000018001a7308 */ /* 0x0005220000001000 */
[----:B------:R-:W-:Y:S01]  /*3c10*/  FMUL.FTZ R19, R80, R74 ;  /* 0x0000004a50137220 */ /* 0x000fe20000410000 */
[----:B------:R-:W-:Y:S01]  /*3c20*/  FMUL.FTZ R17, R17, R22 ;  /* 0x0000001611117220 */ /* 0x000fe20000410000 */
[----:B------:R-:W-:Y:S01]  /*3c30*/  FMUL.FTZ R18, R18, R21 ;  /* 0x0000001512127220 */ /* 0x000fe20000410000 */
[----:B---3--:R-:W-:Y:S01]  /*3c40*/  FADD.FTZ R22, -R88, 1 ;  /* 0x3f80000058167421 */ /* 0x008fe20000010100 */
[----:B------:R-:W-:Y:S01]  /*3c50*/  FMUL.FTZ R16, R16, R83 ;  /* 0x0000005310107220 */ /* 0x000fe20000410000 */
[----:B------:R-:W-:Y:S01]  /*3c60*/  FMUL.FTZ R132, R132, R19 ;  /* 0x0000001384847220 */ /* 0x000fe20000410000 */
[----:B------:R-:W-:Y:S01]  /*3c70*/  FMUL.FTZ R73, R73, R86 ;  /* 0x0000005649497220 */ /* 0x000fe20000410000 */
[----:B------:R-:W3:Y:S01]  /*3c80*/  MUFU.RCP R140, R121 ;  /* 0x00000079008c7308 */ /* 0x000ee20000001000 */
[----:B--2---:R-:W-:Y:S01]  /*3c90*/  FMUL.FTZ R24, R79, R67 ;  /* 0x000000434f187220 */ /* 0x004fe20000410000 */
[----:B-1----:R-:W-:Y:S01]  /*3ca0*/  FMUL.FTZ R80, R69, R84 ;  /* 0x0000005445507220 */ /* 0x002fe20000410000 */
[----:B------:R-:W-:Y:S01]  /*3cb0*/  FMUL.FTZ R132, R132, R27 ;  /* 0x0000001b84847220 */ /* 0x000fe20000410000 */
[----:B------:R-:W-:Y:S01]  /*3cc0*/  FMUL.FTZ R23, R76, R23 ;  /* 0x000000174c177220 */ /* 0x000fe20000410000 */
[----:B------:R-:W-:Y:S01]  /*3cd0*/  FMUL.FTZ R24, R99, R24 ;  /* 0x0000001863187220 */ /* 0x000fe20000410000 */
[----:B------:R-:W-:Y:S01]  /*3ce0*/  FMUL.FTZ R20, R77, R20 ;  /* 0x000000144d147220 */ /* 0x000fe20000410000 */
[--C-:B0-----:R-:W-:Y:S01]  /*3cf0*/  HADD2.F32 R79, -RZ, R13.reuse.H0_H0 ;  /* 0x2000000dff4f7230 */ /* 0x101fe20000004100 */
[----:B------:R-:W0:Y:S01]  /*3d00*/  MUFU.RCP R119, R119 ;  /* 0x0000007700777308 */ /* 0x000e220000001000 */
[----:B------:R-:W-:-:S02]  /*3d10*/  HADD2.F32 R81, -RZ, R13.H1_H1 ;  /* 0x3000000dff517230 */ /* 0x000fc40000004100 */
[----:B------:R-:W-:Y:S01]  /*3d20*/  FMUL.FTZ R19, R24, R25 ;  /* 0x0000001918137220 */ /* 0x000fe20000410000 */
[--C-:B------:R-:W-:Y:S02]  /*3d30*/  HADD2.F32 R87, -RZ, R15.reuse.H0_H0 ;  /* 0x2000000fff577230 */ /* 0x100fe40000004100 */
[----:B------:R-:W-:Y:S01]  /*3d40*/  FFMA.FTZ R25, R113, R22, 1 ;  /* 0x3f80000071197423 */ /* 0x000fe20000010016 */
[----:B------:R-:W-:Y:S02]  /*3d50*/  HADD2.F32 R99, -RZ, R15.H1_H1 ;  /* 0x3000000fff637230 */ /* 0x000fe40000004100 */
[----:B------:R-:W-:Y:S01]  /*3d60*/  FMUL.FTZ R15, R53, R79 ;  /* 0x0000004f350f7220 */ /* 0x000fe20000410000 */
[----:B------:R-:W-:Y:S01]  /*3d70*/  HADD2.F32 R75, -RZ, R12.H1_H1 ;  /* 0x3000000cff4b7230 */ /* 0x000fe20000004100 */
[----:B------:R-:W1:Y:S01]  /*3d80*/  MUFU.RCP R123, R123 ;  /* 0x0000007b007b7308 */ /* 0x000e620000001000 */
[----:B------:R-:W-:Y:S01]  /*3d90*/  FMUL.FTZ R21, R51, R81 ;  /* 0x0000005133157220 */ /* 0x000fe20000410000 */
[----:B------:R-:W-:-:S02]  /*3da0*/  HADD2.F32 R83, -RZ, R14.H0_H0 ;  /* 0x2000000eff537230 */ /* 0x000fc40000004100 */
[C---:B------:R-:W-:Y:S01]  /*3db0*/  FMUL.FTZ R15, R84.reuse, R15 ;  /* 0x0000000f540f7220 */ /* 0x040fe20000410000 */
[----:B------:R-:W-:Y:S02]  /*3dc0*/  HADD2.F32 R85, -RZ, R14.H1_H1 ;  /* 0x3000000eff557230 */ /* 0x000fe40000004100 */
[----:B------:R-:W-:Y:S01]  /*3dd0*/  FADD.FTZ R14, -R84, 1 ;  /* 0x3f800000540e7421 */ /* 0x000fe20000010100 */
[----:B------:R-:W-:Y:S01]  /*3de0*/  FMUL.FTZ R84, R113, R88 ;  /* 0x0000005871547220 */ /* 0x000fe20000410000 */
[----:B------:R-:W-:Y:S01]  /*3df0*/  HADD2.F32 R28, -RZ, R12.H0_H0 ;  /* 0x2000000cff1c7230 */ /* 0x000fe20000004100 */
[----:B------:R-:W2:Y:S01]  /*3e00*/  MUFU.RCP R86, R117 ;  /* 0x0000007500567308 */ /* 0x000ea20000001000 */
[----:B------:R-:W-:Y:S01]  /*3e10*/  FMUL.FTZ R88, R88, R21 ;  /* 0x0000001558587220 */ /* 0x000fe20000410000 */
[----:B----4-:R-:W-:Y:S01]  /*3e20*/  FADD.FTZ R12, -R26, 1 ;  /* 0x3f8000001a0c7421 */ /* 0x010fe20000010100 */
[----:B------:R-:W-:Y:S01]  /*3e30*/  FMUL.FTZ R13, R57, R75 ;  /* 0x0000004b390d7220 */ /* 0x000fe20000410000 */
[----:B------:R-:W-:Y:S01]  /*3e40*/  FFMA.FTZ R14, R69, R14, 1 ;  /* 0x3f800000450e7423 */ /* 0x000fe2000001000e */
[----:B------:R-:W-:Y:S01]  /*3e50*/  FMUL.FTZ R27, R88, R25 ;  /* 0x00000019581b7220 */ /* 0x000fe20000410000 */
[----:B------:R-:W-:Y:S01]  /*3e60*/  FFMA.FTZ R12, R71, R12, 1 ;  /* 0x3f800000470c7423 */ /* 0x000fe2000001000c */
[----:B------:R-:W-:Y:S01]  /*3e70*/  FMUL.FTZ R13, R26, R13 ;  /* 0x0000000d1a0d7220 */ /* 0x000fe20000410000 */
[----:B------:R-:W4:Y:S01]  /*3e80*/  LDC.64 R24, c[0x0][0x398] ;  /* 0x0000e600ff187b82 */ /* 0x000f220000000a00 */
[----:B------:R-:W-:Y:S01]  /*3e90*/  FMUL.FTZ R22, R15, R14 ;  /* 0x0000000e0f167220 */ /* 0x000fe20000410000 */
[----:B---3--:R-:W-:Y:S01]  /*3ea0*/  FADD.FTZ R14, -R140, 1 ;  /* 0x3f8000008c0e7421 */ /* 0x008fe20000010100 */
[----:B------:R-:W-:Y:S01]  /*3eb0*/  FMUL.FTZ R21, R13, R12 ;  /* 0x0000000c0d157220 */ /* 0x000fe20000410000 */
[----:B0-----:R-:W-:Y:S01]  /*3ec0*/  FADD.FTZ R13, -R119, 1 ;  /* 0x3f800000770d7421 */ /* 0x001fe20000010100 */
[----:B-1----:R-:W-:Y:S01]  /*3ed0*/  FADD.FTZ R69, -R123, 1 ;  /* 0x3f8000007b457421 */ /* 0x002fe20000010100 */
[----:B------:R-:W-:Y:S01]  /*3ee0*/  FFMA.FTZ R76, R61, R14, 1 ;  /* 0x3f8000003d4c7423 */ /* 0x000fe2000001000e */
[----:B------:R-:W-:Y:S01]  /*3ef0*/  FMUL.FTZ R78, R71, R26 ;  /* 0x0000001a474e7220 */ /* 0x000fe20000410000 */
[----:B------:R-:W-:Y:S01]  /*3f00*/  FFMA.FTZ R15, R62, R13, 1 ;  /* 0x3f8000003e0f7423 */ /* 0x000fe2000001000d */
[----:B------:R-:W-:Y:S01]  /*3f10*/  FFMA.FTZ R88, R60, R69, 1 ;  /* 0x3f8000003c587423 */ /* 0x000fe20000010045 */
[----:B------:R-:W-:Y:S01]  /*3f20*/  FMUL.FTZ R14, R47, R85 ;  /* 0x000000552f0e7220 */ /* 0x000fe20000410000 */
[----:B------:R-:W-:Y:S01]  /*3f30*/  FMUL.FTZ R82, R82, R28 ;  /* 0x0000001c52527220 */ /* 0x000fe20000410000 */
[----:B--2---:R-:W-:Y:S01]  /*3f40*/  FADD.FTZ R12, -R86, 1 ;  /* 0x3f800000560c7421 */ /* 0x004fe20000010100 */
        /* <DEDUP_REMOVED lines=17> */
[----:B----4-:R-:W-:Y:S01]  /*4060*/  IMAD.WIDE.U32 R76, R24, UR16, R2 ;  /* 0x00000010184c7c25 */ /* 0x010fe2000f8e0002 */
[----:B------:R-:W-:-:S03]  /*4070*/  F2FP.F16.F32.PACK_AB R12, R73, R16 ;  /* 0x00000010490c723e */ /* 0x000fc600000000ff */
        /* <DEDUP_REMOVED lines=8> */
[----:B------:R-:W-:Y:S01]  /*4100*/  FMUL.FTZ R136, R50, R49 ;  /* 0x0000003132887220 */ /* 0x000fe20000410000 */
[----:B------:R-:W-:Y:S01]  /*4110*/  F2FP.F16.F32.PACK_AB R18, R69, R26 ;  /* 0x0000001a4512723e */ /* 0x000fe200000000ff */
[----:B------:R-:W-:Y:S01]  /*4120*/  HADD2.F32 R69, -RZ, R5.H0_H0 ;  /* 0x20000005ff457230 */ /* 0x000fe20000004100 */
[----:B------:R-:W-:Y:S01]  /*4130*/  LEA R57, R20, R97, 0x4 ;  /* 0x0000006114397211 */ /* 0x000fe200078e20ff */
[----:B------:R-:W-:Y:S01]  /*4140*/  BAR.SYNC.DEFER_BLOCKING 0x0 ;  /* 0x0000000000007b1d */ /* 0x000fe20000010000 */
[----:B------:R-:W-:Y:S01]  /*4150*/  F2FP.F16.F32.PACK_AB R19, R88, R71 ;  /* 0x000000475813723e */ /* 0x000fe200000000ff */
[----:B------:R-:W-:-:S02]  /*4160*/  IMAD R20, R24, UR17, RZ ;  /* 0x0000001118147c24 */ /* 0x000fc4000f8e02ff */
[----:B------:R-:W-:Y:S01]  /*4170*/  FFMA.FTZ R125, R130, R21, R125 ;  /* 0x00000015827d7223 */ /* 0x000fe2000001007d */
[----:B------:R-:W-:Y:S01]  /*4180*/  FMUL.FTZ R62, R62, R119 ;  /* 0x000000773e3e7220 */ /* 0x000fe20000410000 */
[----:B------:R-:W-:Y:S01]  /*4190*/  FMUL.FTZ R140, R61, R140 ;  /* 0x0000008c3d8c7220 */ /* 0x000fe20000410000 */
[----:B------:R-:W-:Y:S02]  /*41a0*/  IMAD R71, R25, UR16, R20 ;  /* 0x0000001019477c24 */ /* 0x000fe4000f8e0214 */
[----:B------:R-:W-:Y:S01]  /*41b0*/  FFMA.FTZ R69, R132, R69, R125 ;  /* 0x0000004584457223 */ /* 0x000fe2000001007d */
[----:B------:R-:W0:Y:S01]  /*41c0*/  LDC R50, c[0x0][0x21c] ;  /* 0x00008700ff327b82 */ /* 0x000e220000000800 */
[----:B------:R-:W-:Y:S01]  /*41d0*/  FMUL.FTZ R142, R43, R140 ;  /* 0x0000008c2b8e7220 */ /* 0x000fe20000410000 */
[----:B------:R-:W-:Y:S01]  /*41e0*/  FMUL.FTZ R60, R60, R123 ;  /* 0x0000007b3c3c7220 */ /* 0x000fe20000410000 */
[----:B------:R-:W-:Y:S01]  /*41f0*/  IADD3 R77, R77, R71, RZ ;  /* 0x000000474d4d7210 */ /* 0x000fe20007ffe0ff */
[----:B------:R-:W-:-:S02]  /*4200*/  HADD2.F32 R43, -RZ, R7.H1_H1 ;  /* 0x30000007ff2b7230 */ /* 0x000fc40000004100 */
[----:B------:R-:W-:Y:S01]  /*4210*/  FMUL.FTZ R144, R45, R60 ;  /* 0x0000003c2d907220 */ /* 0x000fe20000410000 */
[----:B------:R1:W-:Y:S04]  /*4220*/  STS.128 [R57], R12 ;  /* 0x0000000c39007388 */ /* 0x0003e80000000c00 */
[----:B------:R2:W-:Y:S01]  /*4230*/  STS.128 [R57+0x10], R16 ;  /* 0x0000101039007388 */ /* 0x0005e20000000c00 */
[----:B------:R-:W-:-:S03]  /*4240*/  NOP ;  /* 0x0000000000007918 */ /* 0x000fc60000000000 */
[----:B------:R-:W3:Y:S04]  /*4250*/  LDS.128 R20, [R89] ;  /* 0x0000000059147984 */ /* 0x000ee80000000c00 */
[----:B------:R-:W4:Y:S01]  /*4260*/  LDS.128 R24, [R89+0x200] ;  /* 0x0002000059187984 */ /* 0x000f220000000c00 */
[----:B-1----:R-:W-:Y:S02]  /*4270*/  HADD2.F32 R12, -RZ, R5.H1_H1 ;  /* 0x30000005ff0c7230 */ /* 0x002fe40000004100 */
[----:B------:R-:W-:Y:S02]  /*4280*/  HADD2.F32 R14, -RZ, R6.H0_H0 ;  /* 0x20000006ff0e7230 */ /* 0x000fe40000004100 */
[----:B--2---:R-:W-:Y:S02]  /*4290*/  IMAD R16, R128, UR6, RZ ;  /* 0x0000000680107c24 */ /* 0x004fe4000f8e02ff */
[----:B------:R-:W-:Y:S01]  /*42a0*/  FFMA.FTZ R69, R134, R12, R69 ;  /* 0x0000000c86457223 */ /* 0x000fe20000010045 */
[----:B------:R-:W-:-:S04]  /*42b0*/  IMAD.WIDE.U32 R12, R105, UR6, R76 ;  /* 0x00000006690c7c25 */ /* 0x000fc8000f8e004c */
[----:B------:R-:W-:Y:S01]  /*42c0*/  FFMA.FTZ R69, R136, R14, R69 ;  /* 0x0000000e88457223 */ /* 0x000fe20000010045 */
[----:B------:R-:W-:Y:S01]  /*42d0*/  IMAD R15, R105, UR7, R16 ;  /* 0x00000007690f7c24 */ /* 0x000fe2000f8e0210 */
[----:B------:R-:W-:Y:S01]  /*42e0*/  LEA R14, P0, R12, R138, 0x1 ;  /* 0x0000008a0c0e7211 */ /* 0x000fe200078008ff */
[----:B------:R-:W-:Y:S01]  /*42f0*/  FMUL.FTZ R138, R47, R62 ;  /* 0x0000003e2f8a7220 */ /* 0x000fe20000410000 */
[----:B------:R-:W-:Y:S01]  /*4300*/  ULDC.64 UR6, c[0x0][0x320] ;  /* 0x0000c80000067ab9 */ /* 0x000fe20000000a00 */
[----:B------:R-:W-:Y:S01]  /*4310*/  HADD2.F32 R16, -RZ, R7.H0_H0 ;  /* 0x20000007ff107230 */ /* 0x000fe20000004100 */
[----:B------:R-:W-:Y:S01]  /*4320*/  IADD3 R15, R13, R15, RZ ;  /* 0x0000000f0d0f7210 */ /* 0x000fe20007ffe0ff */
[----:B------:R-:W-:-:S03]  /*4330*/  HADD2.F32 R13, -RZ, R6.H1_H1 ;  /* 0x30000006ff0d7230 */ /* 0x000fc60000004100 */
[----:B------:R-:W-:Y:S02]  /*4340*/  LEA.HI.X R15, R12, R139, R15, 0x1, P0 ;  /* 0x0000008b0c0f7211 */ /* 0x000fe400000f0c0f */
[----:B------:R-:W-:Y:S01]  /*4350*/  FFMA.FTZ R69, R138, R13, R69 ;  /* 0x0000000d8a457223 */ /* 0x000fe20000010045 */
[----:B------:R-:W-:Y:S01]  /*4360*/  ISETP.NE.U32.AND P0, PT, RZ, UR6, PT ;  /* 0x00000006ff007c0c */ /* 0x000fe2000bf05070 */
[----:B------:R-:W-:-:S04]  /*4370*/  IMAD.WIDE R12, R0, 0x10, R14 ;  /* 0x00000010000c7825 */ /* 0x000fc800078e020e */
[----:B------:R-:W-:Y:S01]  /*4380*/  FFMA.FTZ R69, R142, R16, R69 ;  /* 0x000000108e457223 */ /* 0x000fe20000010045 */
[----:B------:R-:W-:Y:S01]  /*4390*/  ISETP.NE.AND.EX P0, PT, RZ, UR7, PT, P0 ;  /* 0x00000007ff007c0c */ /* 0x000fe2000bf05300 */
[----:B---3--:R1:W-:Y:S04]  /*43a0*/  STG.E.128 desc[UR14][R12.64], R20 ;  /* 0x000000140c007986 */ /* 0x0083e8000c101d0e */
[----:B----4-:R1:W-:Y:S08]  /*43b0*/  STG.E.128 desc[UR14][R12.64+0x200], R24 ;  /* 0x000200180c007986 */ /* 0x0103f0000c101d0e */
[----:B0-----:R-:W-:Y:S05]  /*43c0*/  @!P0 BRA `(.L_x_9873) ;  /* 0x0000000000b48947 */ /* 0x001fea0003800000 */
[----:B------:R-:W-:Y:S01]  /*43d0*/  BAR.SYNC.DEFER_BLOCKING 0x0 ;  /* 0x0000000000007b1d */ /* 0x000fe20000010000 */
[----:B------:R-:W-:Y:S01]  /*43e0*/  FMUL.FTZ R14, R46, R65 ;  /* 0x000000412e0e7220 */ /* 0x000fe20000410000 */
[----:B-1----:R-:W-:Y:S01]  /*43f0*/  FMUL.FTZ R12, R29, R64 ;  /* 0x000000401d0c7220 */ /* 0x002fe20000410000 */
        /* <DEDUP_REMOVED lines=42> */
.L_x_9873:
        /* <DEDUP_REMOVED lines=29> */
[----:B------:R-:W2:Y:S01]  /*4870*/  LDC R50, c[0x0][0x224] ;  /* 0x00008900ff327b82 */ /* 0x000ea20000000800 */
        /* <DEDUP_REMOVED lines=29> */
.L_x_9905:
[----:B0-----:R-:W-:Y:S01]  /*4a50*/  IMAD R12, R128, UR20, RZ ;  /* 0x00000014800c7c24 */ /* 0x001fe2000f8e02ff */
[----:B------:R-:W-:Y:S01]  /*4a60*/  SHF.R.S32.HI R14, RZ, 0x1f, R40 ;  /* 0x0000001fff0e7819 */ /* 0x000fe20000011428 */
[----:B0-----:R-:W-:-:S04]  /*4a70*/  IMAD.WIDE.U32 R2, R105, UR20, RZ ;  /* 0x0000001469027c25 */ /* 0x001fc8000f8e00ff */
[----:B------:R-:W-:Y:S02]  /*4a80*/  IMAD R13, R105, UR21, R12 ;  /* 0x00000015690d7c24 */ /* 0x000fe4000f8e020c */
[----:B------:R-:W-:-:S03]  /*4a90*/  IMAD R15, R14, UR22, RZ ;  /* 0x000000160e0f7c24 */ /* 0x000fc6000f8e02ff */
[----:B------:R-:W-:Y:S01]  /*4aa0*/  IADD3 R3, R3, R13, RZ ;  /* 0x0000000d03037210 */ /* 0x000fe20007ffe0ff */
[C---:B------:R-:W-:Y:S02]  /*4ab0*/  IMAD R15, R40.reuse, UR23, R15 ;  /* 0x00000017280f7c24 */ /* 0x040fe4000f8e020f */
[----:B------:R-:W-:-:S05]  /*4ac0*/  IMAD.WIDE.U32 R2, R40, UR22, R2 ;  /* 0x0000001628027c25 */ /* 0x000fca000f8e0002 */
[----:B------:R-:W-:Y:S02]  /*4ad0*/  IADD3 R3, R3, R15, RZ ;  /* 0x0000000f03037210 */ /* 0x000fe40007ffe0ff */
[----:B----4-:R-:W-:-:S04]  /*4ae0*/  LEA R36, P0, R2, R24, 0x3 ;  /* 0x0000001802247211 */ /* 0x010fc800078018ff */
[----:B------:R-:W-:-:S06]  /*4af0*/  LEA.HI.X R37, R2, R25, R3, 0x3, P0 ;  /* 0x0000001902257211 */ /* 0x000fcc00000f1c03 */
[----:B------:R-:W4:Y:S01]  /*4b00*/  LDG.E.64 R36, desc[UR14][R36.64] ;  /* 0x0000000e24247981 */ /* 0x000f22000c1e1b00 */
        /* <DEDUP_REMOVED lines=15> */
[----:B-1----:R-:W-:Y:S02]  /*4c00*/  LEA R12, P0, R2, R26, 0x3 ;  /* 0x0000001a020c7211 */ /* 0x002fe400078018ff */
[----:B------:R-:W-:Y:S02]  /*4c10*/  IADD3 R3, R15, R19, RZ ;  /* 0x000000130f037210 */ /* 0x000fe40007ffe0ff */
[----:B---3--:R-:W-:Y:S02]  /*4c20*/  LEA R16, P1, R14, R28, 0x3 ;  /* 0x0000001c0e107211 */ /* 0x008fe400078218ff */
[----:B------:R-:W-:-:S02]  /*4c30*/  LEA.HI.X R13, R2, R27, R13, 0x3, P0 ;  /* 0x0000001b020d7211 */ /* 0x000fc400000f1c0d */
[----:B------:R-:W-:-:S03]  /*4c40*/  LEA.HI.X R17, R14, R29, R3, 0x3, P1 ;  /* 0x0000001d0e117211 */ /* 0x000fc600008f1c03 */
[----:B------:R0:W3:Y:S04]  /*4c50*/  LDG.E.64 R2, desc[UR14][R12.64] ;  /* 0x0000000e0c027981 */ /* 0x0000e8000c1e1b00 */
[----:B------:R-:W3:Y:S01]  /*4c60*/  LDG.E.64 R16, desc[UR14][R16.64] ;  /* 0x0000000e10107981 */ /* 0x000ee2000c1e1b00 */
[C---:B------:R-:W-:Y:S02]  /*4c70*/  LOP3.LUT P0, RZ, R124.reuse, 0x1f, RZ, 0xc0, !PT ;  /* 0x0000001f7cff7812 */ /* 0x040fe4000780c0ff */
[----:B------:R-:W-:Y:S02]  /*4c80*/  ISETP.NE.AND P1, PT, R124, RZ, PT ;  /* 0x000000ff7c00720c */ /* 0x000fe40003f25270 */
[----:B------:R-:W-:-:S13]  /*4c90*/  ISETP.LT.OR P2, PT, R95, 0x2, P0 ;  /* 0x000000025f00780c */ /* 0x000fda0000741670 */
[----:B------:R-:W1:Y:S01]  /*4ca0*/  @!P2 LDC R38, c[0x0][0x21c] ;  /* 0x00008700ff26ab82 */ /* 0x000e620000000800 */
[----:B------:R-:W-:-:S05]  /*4cb0*/  HADD2.F32 R133, -RZ, R6.H0_H0 ;  /* 0x20000006ff857230 */ /* 0x000fca0000004100 */
[----:B------:R-:W-:Y:S01]  /*4cc0*/  FMUL.FTZ R209, R133, R96 ;  /* 0x0000006085d17220 */ /* 0x000fe20000410000 */
[----:B----4-:R-:W-:Y:S01]  /*4cd0*/  FMUL.FTZ R19, R36, 1.4426950216293334961 ;  /* 0x3fb8aa3b24137820 */ /* 0x010fe20000410000 */
[C---:B0-----:R-:W-:Y:S01]  /*4ce0*/  FMUL.FTZ R13, R37.reuse, R116 ;  /* 0x00000074250d7220 */ /* 0x041fe20000410000 */
        /* <DEDUP_REMOVED lines=11> */
[----:B0-----:R-:W-:-:S07]  /*4da0*/  FMUL.FTZ R12, R37, R112 ;  /* 0x00000070250c7220 */ /* 0x001fce0000410000 */
[----:B------:R0:W4:Y:S08]  /*4db0*/  MUFU.COS R143, R21 ;  /* 0x00000015008f7308 */ /* 0x0001300000000000 */
[----:B------:R2:W-:Y:S01]  /*4dc0*/  MUFU.EX2 R140, R13 ;  /* 0x0000000d008c7308 */ /* 0x0005e20000000800 */
[----:B0-----:R-:W-:Y:S01]  /*4dd0*/  FMUL.RZ R21, R12, 0.15915493667125701904 ;  /* 0x3e22f9830c157820 */ /* 0x001fe2000040c000 */
[----:B------:R-:W-:-:S06]  /*4de0*/  FMUL.FTZ R12, R19, R112 ;  /* 0x00000070130c7220 */ /* 0x000fcc0000410000 */
[----:B------:R-:W-:Y:S01]  /*4df0*/  MUFU.SIN R107, R22 ;  /* 0x00000016006b7308 */ /* 0x000fe20000000400 */
[----:B--2---:R-:W-:-:S07]  /*4e00*/  FMUL.FTZ R13, R37, R110 ;  /* 0x0000006e250d7220 */ /* 0x004fce0000410000 */
[----:B------:R0:W-:Y:S08]  /*4e10*/  MUFU.COS R141, R22 ;  /* 0x00000016008d7308 */ /* 0x0001f00000000000 */
[----:B------:R2:W-:Y:S01]  /*4e20*/  MUFU.EX2 R136, R12 ;  /* 0x0000000c00887308 */ /* 0x0005e20000000800 */
[----:B0-----:R-:W-:Y:S01]  /*4e30*/  FMUL.RZ R22, R13, 0.15915493667125701904 ;  /* 0x3e22f9830d167820 */ /* 0x001fe2000040c000 */
[----:B------:R-:W-:-:S04]  /*4e40*/  FMUL.FTZ R13, R37, R108 ;  /* 0x0000006c250d7220 */ /* 0x000fc80000410000 */
[----:B------:R-:W-:Y:S02]  /*4e50*/  FMUL.RZ R119, R13, 0.15915493667125701904 ;  /* 0x3e22f9830d777820 */ /* 0x000fe4000040c000 */
[----:B------:R-:W-:Y:S01]  /*4e60*/  MUFU.SIN R39, R20 ;  /* 0x0000001400277308 */ /* 0x000fe20000000400 */
[----:B--2---:R-:W-:-:S04]  /*4e70*/  IADD3 R12, R95, -0x1, RZ ;  /* 0xffffffff5f0c7810 */ /* 0x004fc80007ffe0ff */
[----:B------:R-:W-:-:S03]  /*4e80*/  LEA.HI R13, R12, R12, RZ, 0x1 ;  /* 0x0000000c0c0d7211 */ /* 0x000fc600078f08ff */
[----:B------:R0:W-:Y:S01]  /*4e90*/  MUFU.COS R15, R20 ;  /* 0x00000014000f7308 */ /* 0x0001e20000000000 */
[----:B------:R-:W-:-:S04]  /*4ea0*/  LOP3.LUT R13, R13, 0xfffffe, RZ, 0xc0, !PT ;  /* 0x00fffffe0d0d7812 */ /* 0x000fc800078ec0ff */
[----:B------:R-:W-:-:S03]  /*4eb0*/  IADD3 R13, R12, -R13, RZ ;  /* 0x8000000d0c0d7210 */ /* 0x000fc60007ffe0ff */
[----:B------:R-:W2:Y:S01]  /*4ec0*/  MUFU.EX2 R14, R14 ;  /* 0x0000000e000e7308 */ /* 0x000ea20000000800 */
[----:B0-----:R-:W-:Y:S01]  /*4ed0*/  FMUL.RZ R20, R18, 0.15915493667125701904 ;  /* 0x3e22f98312147820 */ /* 0x001fe2000040c000 */
[----:B------:R-:W-:Y:S01]  /*4ee0*/  FMUL.FTZ R18, R19, R114 ;  /* 0x0000007213127220 */ /* 0x000fe20000410000 */
[----:B---3--:R-:W-:Y:S01]  /*4ef0*/  FMUL.FTZ R181, R3, R17 ;  /* 0x0000001103b57220 */ /* 0x008fe20000410000 */
[----:B----4-:R-:W-:Y:S01]  /*4f00*/  FMUL.FTZ R143, R142, R143 ;  /* 0x0000008f8e8f7220 */ /* 0x010fe20000410000 */
[----:B------:R-:W-:-:S03]  /*4f10*/  FMUL.FTZ R12, R37, R106 ;  /* 0x0000006a250c7220 */ /* 0x000fc60000410000 */
[----:B------:R-:W-:Y:S08]  /*4f20*/  MUFU.SIN R111, R21 ;  /* 0x00000015006f7308 */ /* 0x000ff00000000400 */
[----:B------:R0:W3:Y:S01]  /*4f30*/  MUFU.COS R137, R21 ;  /* 0x0000001500897308 */ /* 0x0000e20000000000 */
[----:B--2---:R-:W-:-:S07]  /*4f40*/  FMUL.FTZ R39, R14, R39 ;  /* 0x000000270e277220 */ /* 0x004fce0000410000 */
[----:B------:R2:W-:Y:S01]  /*4f50*/  MUFU.EX2 R138, R18 ;  /* 0x00000012008a7308 */ /* 0x0005e20000000800 */
[----:B0-----:R-:W-:-:S07]  /*4f60*/  @!P2 IADD3 R21, R95, -0x2, RZ ;  /* 0xfffffffe5f15a810 */ /* 0x001fce0007ffe0ff */
[----:B------:R-:W0:Y:S01]  /*4f70*/  MUFU.COS R139, R20 ;  /* 0x00000014008b7308 */ /* 0x000e220000000000 */
[----:B--2---:R-:W-:Y:S01]  /*4f80*/  IADD3 R18, R124, 0x200, RZ ;  /* 0x000002007c127810 */ /* 0x004fe20007ffe0ff */
[----:B-1----:R-:W-:Y:S01]  /*4f90*/  @!P2 IMAD R21, R21, R38, R40 ;  /* 0x000000261515a224 */ /* 0x002fe200078e0228 */
[----:B------:R-:W-:Y:S01]  /*4fa0*/  @!P1 LEA R18, R13, R40, 0x8 ;  /* 0x000000280d129211 */ /* 0x000fe200078e40ff */
[----:B------:R-:W-:-:S04]  /*4fb0*/  FMUL.FTZ R38, R14, R15 ;  /* 0x0000000f0e267220 */ /* 0x000fc80000410000 */
[----:B------:R1:W2:Y:S01]  /*4fc0*/  MUFU.SIN R109, R20 ;  /* 0x00000014006d7308 */ /* 0x0002a20000000400 */
[----:B------:R-:W-:Y:S01]  /*4fd0*/  LEA R18, R18, R97, 0x3 ;  /* 0x0000006112127211 */ /* 0x000fe200078e18ff */
[----:B---3--:R-:W-:Y:S01]  /*4fe0*/  FMUL.FTZ R137, R136, R137 ;  /* 0x0000008988897220 */ /* 0x008fe20000410000 */
[----:B------:R-:W-:Y:S01]  /*4ff0*/  FMUL.FTZ R142, R142, R23 ;  /* 0x000000178e8e7220 */ /* 0x000fe20000410000 */
[----:B------:R-:W-:Y:S01]  /*5000*/  FFMA.FTZ R181, R2, R16, -R181 ;  /* 0x0000001002b57223 */ /* 0x000fe200000108b5 */
[----:B------:R-:W-:Y:S01]  /*5010*/  FMUL.RZ R123, R12, 0.15915493667125701904 ;  /* 0x3e22f9830c7b7820 */ /* 0x000fe2000040c000 */
[----:B------:R3:W-:Y:S01]  /*5020*/  STS.64 [R18+0x10b0], R38 ;  /* 0x0010b02612007388 */ /* 0x0007e20000000a00 */
[----:B------:R-:W-:Y:S01]  /*5030*/  FMUL.FTZ R136, R136, R111 ;  /* 0x0000006f88887220 */ /* 0x000fe20000410000 */
[----:B------:R-:W-:Y:S01]  /*5040*/  MUFU.SIN R113, R22 ;  /* 0x0000001600717308 */ /* 0x000fe20000000400 */
[----:B0-----:R-:W-:Y:S01]  /*5050*/  FMUL.FTZ R139, R138, R139 ;  /* 0x0000008b8a8b7220 */ /* 0x001fe20000410000 */
[----:B-1----:R-:W-:Y:S01]  /*5060*/  FMUL.FTZ R20, R19, R110 ;  /* 0x0000006e13147220 */ /* 0x002fe20000410000 */
[----:B------:R-:W-:Y:S01]  /*5070*/  HFMA2.MMA R13, -RZ, RZ, 0, 0 ;  /* 0x00000000ff0d7435 */ /* 0x000fe200000001ff */
[----:B------:R-:W-:Y:S01]  /*5080*/  FMUL.FTZ R141, R140, R141 ;  /* 0x0000008d8c8d7220 */ /* 0x000fe20000410000 */
[----:B------:R-:W-:-:S02]  /*5090*/  MOV R12, 0x3f800000 ;  /* 0x3f800000000c7802 */ /* 0x000fc40000000f00 */
[----:B------:R-:W-:Y:S01]  /*50a0*/  CS2R R14, SRZ ;  /* 0x00000000000e7805 */ /* 0x000fe2000001ff00 */
[----:B------:R0:W-:Y:S01]  /*50b0*/  MUFU.COS R135, R22 ;  /* 0x0000001600877308 */ /* 0x0001e20000000000 */
[----:B---3--:R-:W-:-:S04]  /*50c0*/  FMUL.FTZ R18, R37, R102 ;  /* 0x0000006625127220 */ /* 0x008fc80000410000 */
[----:B------:R-:W-:Y:S01]  /*50d0*/  FMUL.RZ R127, R18, 0.15915493667125701904 ;  /* 0x3e22f983127f7820 */ /* 0x000fe2000040c000 */
[C---:B------:R-:W-:Y:S01]  /*50e0*/  FMUL.FTZ R18, R37.reuse, R100 ;  /* 0x0000006425127220 */ /* 0x040fe20000410000 */
[----:B------:R-:W-:Y:S02]  /*50f0*/  HADD2.F32 R111, -RZ, R8.H0_H0 ;  /* 0x20000008ff6f7230 */ /* 0x000fe40000004100 */
[----:B--2---:R-:W-:Y:S01]  /*5100*/  FMUL.FTZ R138, R138, R109 ;  /* 0x0000006d8a8a7220 */ /* 0x004fe20000410000 */
[----:B------:R1:W-:Y:S01]  /*5110*/  MUFU.EX2 R134, R20 ;  /* 0x0000001400867308 */ /* 0x0003e20000000800 */
[----:B------:R-:W-:Y:S01]  /*5120*/  FMUL.RZ R129, R18, 0.15915493667125701904 ;  /* 0x3e22f98312817820 */ /* 0x000fe2000040c000 */
[----:B------:R-:W-:-:S04]  /*5130*/  FMUL.FTZ R18, R37, R98 ;  /* 0x0000006225127220 */ /* 0x000fc80000410000 */
[----:B------:R-:W-:Y:S01]  /*5140*/  FMUL.RZ R131, R18, 0.15915493667125701904 ;  /* 0x3e22f98312837820 */ /* 0x000fe2000040c000 */
[----:B------:R-:W-:Y:S01]  /*5150*/  FMUL.FTZ R18, R3, R16 ;  /* 0x0000001003127220 */ /* 0x000fe20000410000 */
[----:B0-----:R-:W-:Y:S01]  /*5160*/  FMUL.FTZ R22, R19, R106 ;  /* 0x0000006a13167220 */ /* 0x001fe20000410000 */
[----:B------:R-:W-:Y:S02]  /*5170*/  HADD2.F32 R109, -RZ, R8.H1_H1 ;  /* 0x30000008ff6d7230 */ /* 0x000fe40000004100 */
[----:B------:R-:W-:Y:S01]  /*5180*/  FMUL.FTZ R210, R111, R120 ;  /* 0x000000786fd27220 */ /* 0x000fe20000410000 */
[----:B------:R-:W-:Y:S01]  /*5190*/  FFMA.FTZ R165, R2, R17, R18 ;  /* 0x0000001102a57223 */ /* 0x000fe20000010012 */
[----:B------:R-:W-:Y:S01]  /*51a0*/  FMUL.FTZ R2, R19, R98 ;  /* 0x0000006213027220 */ /* 0x000fe20000410000 */
[----:B------:R-:W-:Y:S01]  /*51b0*/  FMUL.FTZ R17, RZ, R142 ;  /* 0x0000008eff117220 */ /* 0x000fe20000410000 */
[----:B------:R-:W-:Y:S01]  /*51c0*/  MUFU.SIN R115, R119 ;  /* 0x0000007700737308 */ /* 0x000fe20000000400 */
[----:B------:R-:W-:Y:S01]  /*51d0*/  FMUL.FTZ R212, R109, R118 ;  /* 0x000000766dd47220 */ /* 0x000fe20000410000 */
[----:B-1----:R-:W-:Y:S01]  /*51e0*/  FMUL.FTZ R20, R19, R108 ;  /* 0x0000006c13147220 */ /* 0x002fe20000410000 */
[----:B------:R-:W-:-:S05]  /*51f0*/  FFMA.FTZ R17, R210, R143, -R17 ;  /* 0x0000008fd2117223 */ /* 0x000fca0000010811 */
[----:B------:R0:W-:Y:S01]  /*5200*/  MUFU.EX2 R154, R2 ;  /* 0x00000002009a7308 */ /* 0x0001e20000000800 */
[----:B------:R-:W-:Y:S01]  /*5210*/  FMUL.FTZ R140, R140, R107 ;  /* 0x0000006b8c8c7220 */ /* 0x000fe20000410000 */
[----:B------:R-:W-:-:S06]  /*5220*/  FADD.FTZ R17, R212, R17 ;  /* 0x00000011d4117221 */ /* 0x000fcc0000010000 */
[----:B------:R-:W-:Y:S01]  /*5230*/  MUFU.COS R117, R119 ;  /* 0x0000007700757308 */ /* 0x000fe20000000000 */
[----:B0-----:R-:W-:Y:S01]  /*5240*/  FMUL.FTZ R2, R210, R142 ;  /* 0x0000008ed2027220 */ /* 0x001fe20000410000 */
[----:B------:R-:W-:-:S03]  /*5250*/  FMUL.FTZ R3, R37, R96 ;  /* 0x0000006025037220 */ /* 0x000fc60000410000 */
[----:B------:R-:W-:-:S03]  /*5260*/  FFMA.FTZ R18, RZ, R143, R2 ;  /* 0x0000008fff127223 */ /* 0x000fc60000010002 */
[----:B------:R-:W-:Y:S01]  /*5270*/  MUFU.SIN R119, R123 ;  /* 0x0000007b00777308 */ /* 0x000fe20000000400 */
[----:B------:R-:W-:-:S07]  /*5280*/  FADD.FTZ R18, RZ, R18 ;  /* 0x00000012ff127221 */ /* 0x000fce0000010000 */
[----:B------:R-:W-:Y:S01]  /*5290*/  MUFU.COS R163, R123 ;  /* 0x0000007b00a37308 */ /* 0x000fe20000000000 */
[----:B------:R-:W-:-:S07]  /*52a0*/  FMUL.FTZ R150, R140, R17 ;  /* 0x000000118c967220 */ /* 0x000fce0000410000 */
[----:B------:R-:W0:Y:S01]  /*52b0*/  MUFU.EX2 R22, R22 ;  /* 0x0000001600167308 */ /* 0x000e220000000800 */
[----:B------:R-:W-:Y:S01]  /*52c0*/  FMUL.RZ R23, R3, 0.15915493667125701904 ;  /* 0x3e22f98303177820 */ /* 0x000fe2000040c000 */
[----:B------:R-:W-:-:S06]  /*52d0*/  HADD2.F32 R107, -RZ, R9.H0_H0 ;  /* 0x20000009ff6b7230 */ /* 0x000fcc0000004100 */
[----:B------:R1:W2:Y:S01]  /*52e0*/  MUFU.EX2 R130, R20 ;  /* 0x0000001400827308 */ /* 0x0002a20000000800 */
[-C--:B------:R-:W-:Y:S01]  /*52f0*/  FMUL.FTZ R148, R140, R18.reuse ;  /* 0x000000128c947220 */ /* 0x080fe20000410000 */
[----:B------:R-:W-:Y:S01]  /*5300*/  FFMA.FTZ R150, R141, R18, R150 ;  /* 0x000000128d967223 */ /* 0x000fe20000010096 */
[----:B-1----:R-:W-:Y:S01]  /*5310*/  @!P2 IMAD.WIDE R20, R21, 0x10, R34 ;  /* 0x000000101514a825 */ /* 0x002fe200078e0222 */
[----:B------:R-:W-:Y:S03]  /*5320*/  BAR.SYNC.DEFER_BLOCKING 0x0 ;  /* 0x0000000000007b1d */ /* 0x000fe60000010000 */
[----:B------:R-:W-:Y:S01]  /*5330*/  FMUL.FTZ R16, R37, R94 ;  /* 0x0000005e25107220 */ /* 0x000fe20000410000 */
[----:B------:R-:W-:Y:S01]  /*5340*/  FMUL.FTZ R214, R107, R116 ;  /* 0x000000746bd67220 */ /* 0x000fe20000410000 */
[----:B------:R-:W-:Y:S01]  /*5350*/  FADD.FTZ R150, RZ, R150 ;  /* 0x00000096ff967221 */ /* 0x000fe20000010000 */
[----:B------:R-:W-:Y:S01]  /*5360*/  MUFU.SIN R3, R23 ;  /* 0x0000001700037308 */ /* 0x000fe20000000400 */
[C---:B0-----:R-:W-:Y:S01]  /*5370*/  FMUL.FTZ R163, R22.reuse, R163 ;  /* 0x000000a316a37220 */ /* 0x041fe20000410000 */
[----:B------:R-:W-:Y:S01]  /*5380*/  FMUL.FTZ R162, R22, R119 ;  /* 0x0000007716a27220 */ /* 0x000fe20000410000 */
[----:B------:R-:W-:Y:S01]  /*5390*/  FMUL.FTZ R121, R37, R104 ;  /* 0x0000006825797220 */ /* 0x000fe20000410000 */
[----:B------:R-:W-:-:S04]  /*53a0*/  FMUL.RZ R22, R16, 0.15915493667125701904 ;  /* 0x3e22f98310167820 */ /* 0x000fc8000040c000 */
[----:B------:R0:W-:Y:S01]  /*53b0*/  MUFU.COS R153, R23 ;  /* 0x0000001700997308 */ /* 0x0001e20000000000 */
[----:B------:R-:W-:Y:S01]  /*53c0*/  FMUL.FTZ R2, R19, R96 ;  /* 0x0000006013027220 */ /* 0x000fe20000410000 */
[----:B------:R1:W5:Y:S01]  /*53d0*/  @!P2 LDG.E.128 R12, desc[UR14][R20.64] ;  /* 0x0000000e140ca981 */ /* 0x000362000c1e1d00 */
[----:B0-----:R-:W-:-:S05]  /*53e0*/  FFMA.FTZ R23, R141, R17, -R148 ;  /* 0x000000118d177223 */ /* 0x001fca0000010894 */
[----:B------:R-:W-:Y:S01]  /*53f0*/  MUFU.COS R159, R127 ;  /* 0x0000007f009f7308 */ /* 0x000fe20000000000 */
[----:B------:R-:W-:Y:S01]  /*5400*/  FMUL.FTZ R16, R138, R150 ;  /* 0x000000968a107220 */ /* 0x000fe20000410000 */
[----:B------:R-:W-:Y:S01]  /*5410*/  FMUL.FTZ R135, R134, R135 ;  /* 0x0000008786877220 */ /* 0x000fe20000410000 */
[----:B------:R-:W-:Y:S01]  /*5420*/  FADD.FTZ R23, R214, R23 ;  /* 0x00000017d6177221 */ /* 0x000fe20000010000 */
[----:B------:R-:W-:Y:S01]  /*5430*/  FMUL.RZ R125, R121, 0.15915493667125701904 ;  /* 0x3e22f983797d7820 */ /* 0x000fe2000040c000 */
[----:B------:R-:W-:Y:S01]  /*5440*/  FMUL.FTZ R134, R134, R113 ;  /* 0x0000007186867220 */ /* 0x000fe20000410000 */
[----:B------:R-:W-:Y:S01]  /*5450*/  FMUL.FTZ R121, R19, R104 ;  /* 0x0000006813797220 */ /* 0x000fe20000410000 */
[-C--:B------:R-:W-:Y:S01]  /*5460*/  FFMA.FTZ R113, R139, R23.reuse, -R16 ;  /* 0x000000178b717223 */ /* 0x080fe20000010810 */
[C---:B-1----:R-:W-:Y:S01]  /*5470*/  FMUL.FTZ R20, R19.reuse, R102 ;  /* 0x0000006613147220 */ /* 0x042fe20000410000 */
[----:B------:R0:W-:Y:S01]  /*5480*/  MUFU.SIN R21, R127 ;  /* 0x0000007f00157308 */ /* 0x0001e20000000400 */
[----:B------:R-:W-:Y:S01]  /*5490*/  FMUL.FTZ R18, R138, R23 ;  /* 0x000000178a127220 */ /* 0x000fe20000410000 */
[C---:B------:R-:W-:Y:S01]  /*54a0*/  FMUL.FTZ R16, R19.reuse, R94 ;  /* 0x0000005e13107220 */ /* 0x040fe20000410000 */
[----:B------:R-:W-:Y:S01]  /*54b0*/  FMUL.FTZ R123, R19, R100 ;  /* 0x00000064137b7220 */ /* 0x000fe20000410000 */
[C---:B--2---:R-:W-:Y:S01]  /*54c0*/  FMUL.FTZ R132, R130.reuse, R117 ;  /* 0x0000007582847220 */ /* 0x044fe20000410000 */
[----:B------:R-:W-:Y:S01]  /*54d0*/  FFMA.FTZ R18, R139, R150, R18 ;  /* 0x000000968b127223 */ /* 0x000fe20000010012 */
[----:B------:R-:W-:Y:S01]  /*54e0*/  FMUL.FTZ R130, R130, R115 ;  /* 0x0000007382827220 */ /* 0x000fe20000410000 */
[----:B------:R-:W-:Y:S01]  /*54f0*/  HADD2.F32 R119, -RZ, R4.H0_H0 ;  /* 0x20000004ff777230 */ /* 0x000fe20000004100 */
[----:B------:R-:W1:Y:S01]  /*5500*/  MUFU.EX2 R20, R20 ;  /* 0x0000001400147308 */ /* 0x000e620000000800 */
[----:B------:R-:W-:Y:S01]  /*5510*/  FADD.FTZ R18, RZ, R18 ;  /* 0x00000012ff127221 */ /* 0x000fe20000010000 */
[----:B0-----:R-:W-:Y:S01]  /*5520*/  HADD2.F32 R127, -RZ, R10.H0_H0 ;  /* 0x2000000aff7f7230 */ /* 0x001fe20000004100 */
[----:B------:R-:W-:Y:S01]  /*5530*/  ISETP.NE.AND P2, PT, R124, 0x3f, PT ;  /* 0x0000003f7c00780c */ /* 0x000fe20003f45270 */
[----:B------:R-:W-:Y:S01]  /*5540*/  FMUL.FTZ R224, R119, R104 ;  /* 0x0000006877e07220 */ /* 0x000fe20000410000 */
[----:B------:R-:W-:Y:S01]  /*5550*/  HADD2.F32 R117, -RZ, R4.H1_H1 ;  /* 0x30000004ff757230 */ /* 0x000fe20000004100 */
[----:B------:R-:W-:Y:S01]  /*5560*/  BSSY B0, `(.L_x_9875) ;  /* 0x00000cf000007945 */ /* 0x000fe20003800000 */
[----:B------:R-:W-:Y:S01]  /*5570*/  FMUL.FTZ R218, R127, R112 ;  /* 0x000000707fda7220 */ /* 0x000fe20000410000 */
[----:B------:R-:W-:Y:S01]  /*5580*/  MUFU.SIN R156, R129 ;  /* 0x00000081009c7308 */ /* 0x000fe20000000400 */
[----:B------:R-:W-:-:S02]  /*5590*/  HADD2.F32 R115, -RZ, R5.H0_H0 ;  /* 0x20000005ff737230 */ /* 0x000fc40000004100 */
[----:B------:R-:W-:Y:S01]  /*55a0*/  FMUL.FTZ R226, R117, R102 ;  /* 0x0000006675e27220 */ /* 0x000fe20000410000 */
[--C-:B------:R-:W-:Y:S02]  /*55b0*/  HADD2.F32 R147, -RZ, R7.reuse.H0_H0 ;  /* 0x20000007ff937230 */ /* 0x100fe40000004100 */
[----:B------:R-:W-:Y:S02]  /*55c0*/  HADD2.F32 R145, -RZ, R7.H1_H1 ;  /* 0x30000007ff917230 */ /* 0x000fe40000004100 */
[----:B------:R-:W-:Y:S01]  /*55d0*/  FMUL.FTZ R230, R115, R100 ;  /* 0x0000006473e67220 */ /* 0x000fe20000410000 */
[----:B------:R0:W-:Y:S01]  /*55e0*/  MUFU.COS R146, R129 ;  /* 0x0000008100927308 */ /* 0x0001e20000000000 */
[C---:B-1----:R-:W-:Y:S01]  /*55f0*/  FMUL.FTZ R159, R20.reuse, R159 ;  /* 0x0000009f149f7220 */ /* 0x042fe20000410000 */
[----:B------:R-:W-:Y:S01]  /*5600*/  FMUL.FTZ R158, R20, R21 ;  /* 0x00000015149e7220 */ /* 0x000fe20000410000 */
[----:B------:R-:W-:Y:S01]  /*5610*/  FMUL.FTZ R20, R136, R18 ;  /* 0x0000001288147220 */ /* 0x000fe20000410000 */
[----:B------:R-:W-:Y:S01]  /*5620*/  FMUL.FTZ R198, R147, R92 ;  /* 0x0000005c93c67220 */ /* 0x000fe20000410000 */
[----:B------:R-:W-:-:S03]  /*5630*/  FMUL.FTZ R197, R145, R90 ;  /* 0x0000005a91c57220 */ /* 0x000fc60000410000 */
[----:B------:R-:W1:Y:S01]  /*5640*/  MUFU.EX2 R2, R2 ;  /* 0x0000000200027308 */ /* 0x000e620000000800 */
[----:B0-----:R-:W-:-:S05]  /*5650*/  HADD2.F32 R129, -RZ, R9.H1_H1 ;  /* 0x30000009ff817230 */ /* 0x001fca0000004100 */
[----:B------:R-:W-:Y:S02]  /*5660*/  FMUL.FTZ R216, R129, R114 ;  /* 0x0000007281d87220 */ /* 0x000fe40000410000 */
[----:B------:R-:W-:Y:S02]  /*5670*/  MUFU.COS R144, R125 ;  /* 0x0000007d00907308 */ /* 0x000fe40000000000 */
[----:B------:R-:W-:-:S06]  /*5680*/  FADD.FTZ R113, R216, R113 ;  /* 0x00000071d8717221 */ /* 0x000fcc0000010000 */
[----:B------:R-:W0:Y:S01]  /*5690*/  MUFU.EX2 R121, R121 ;  /* 0x0000007900797308 */ /* 0x000e220000000800 */
[C---:B-1----:R-:W-:Y:S01]  /*56a0*/  FMUL.FTZ R153, R2.reuse, R153 ;  /* 0x0000009902997220 */ /* 0x042fe20000410000 */
[----:B------:R-:W-:Y:S01]  /*56b0*/  FMUL.FTZ R152, R2, R3 ;  /* 0x0000000302987220 */ /* 0x000fe20000410000 */
[----:B------:R-:W-:-:S05]  /*56c0*/  FMUL.FTZ R3, R39, R142 ;  /* 0x0000008e27037220 */ /* 0x000fca0000410000 */
[----:B------:R-:W-:Y:S08]  /*56d0*/  MUFU.SIN R17, R22 ;  /* 0x0000001600117308 */ /* 0x000ff00000000400 */
[----:B------:R1:W-:Y:S01]  /*56e0*/  MUFU.COS R151, R22 ;  /* 0x0000001600977308 */ /* 0x0003e20000000000 */
[----:B0-----:R-:W-:-:S07]  /*56f0*/  FMUL.FTZ R161, R121, R144 ;  /* 0x0000009079a17220 */ /* 0x001fce0000410000 */
[----:B------:R-:W0:Y:S01]  /*5700*/  MUFU.EX2 R16, R16 ;  /* 0x0000001000107308 */ /* 0x000e220000000800 */
[-C--:B-1----:R-:W-:Y:S01]  /*5710*/  FMUL.FTZ R22, R136, R113.reuse ;  /* 0x0000007188167220 */ /* 0x082fe20000410000 */
[----:B------:R-:W-:-:S03]  /*5720*/  FFMA.FTZ R113, R137, R113, -R20 ;  /* 0x0000007189717223 */ /* 0x000fc60000010814 */
[----:B------:R-:W-:Y:S01]  /*5730*/  FFMA.FTZ R22, R137, R18, R22 ;  /* 0x0000001289167223 */ /* 0x000fe20000010016 */
[----:B------:R-:W-:Y:S01]  /*5740*/  FADD.FTZ R113, R218, R113 ;  /* 0x00000071da717221 */ /* 0x000fe20000010000 */
[----:B------:R-:W-:Y:S01]  /*5750*/  FMUL.FTZ R18, R38, R142 ;  /* 0x0000008e26127220 */ /* 0x000fe20000410000 */
[----:B------:R-:W-:Y:S01]  /*5760*/  MUFU.SIN R160, R125 ;  /* 0x0000007d00a07308 */ /* 0x000fe20000000400 */
[----:B------:R-:W-:Y:S02]  /*5770*/  FADD.FTZ R22, RZ, R22 ;  /* 0x00000016ff167221 */ /* 0x000fe40000010000 */
[----:B------:R-:W-:Y:S02]  /*5780*/  FFMA.FTZ R18, R39, R143, R18 ;  /* 0x0000008f27127223 */ /* 0x000fe40000010012 */
[----:B------:R-:W-:-:S03]  /*5790*/  FMUL.FTZ R2, R134, R22 ;  /* 0x0000001686027220 */ /* 0x000fc60000410000 */
[----:B------:R-:W1:Y:S01]  /*57a0*/  MUFU.COS R155, R131 ;  /* 0x00000083009b7308 */ /* 0x000e620000000000 */
[----:B------:R-:W-:Y:S01]  /*57b0*/  FFMA.FTZ R144, R135, R113, -R2 ;  /* 0x0000007187907223 */ /* 0x000fe20000010802 */
[C---:B0-----:R-:W-:Y:S01]  /*57c0*/  FMUL.FTZ R151, R16.reuse, R151 ;  /* 0x0000009710977220 */ /* 0x041fe20000410000 */
[----:B------:R-:W-:Y:S01]  /*57d0*/  FMUL.FTZ R150, R16, R17 ;  /* 0x0000001110967220 */ /* 0x000fe20000410000 */
[----:B------:R-:W-:Y:S01]  /*57e0*/  FMUL.FTZ R2, R134, R113 ;  /* 0x0000007186027220 */ /* 0x000fe20000410000 */
[----:B------:R-:W-:Y:S01]  /*57f0*/  FFMA.FTZ R16, R38, R143, -R3 ;  /* 0x0000008f26107223 */ /* 0x000fe20000010803 */
[----:B------:R-:W-:Y:S02]  /*5800*/  FMUL.FTZ R3, R37, R92 ;  /* 0x0000005c25037220 */ /* 0x000fe40000410000 */
[----:B------:R-:W0:Y:S01]  /*5810*/  MUFU.SIN R125, R131 ;  /* 0x00000083007d7308 */ /* 0x000e220000000400 */
[----:B------:R-:W-:Y:S01]  /*5820*/  FFMA.FTZ R22, R135, R22, R2 ;  /* 0x0000001687167223 */ /* 0x000fe20000010002 */
[C---:B------:R-:W-:Y:S01]  /*5830*/  FMUL.FTZ R20, R140.reuse, R16 ;  /* 0x000000108c147220 */ /* 0x040fe20000410000 */
[----:B------:R-:W-:Y:S01]  /*5840*/  FMUL.RZ R113, R3, 0.15915493667125701904 ;  /* 0x3e22f98303717820 */ /* 0x000fe2000040c000 */
[----:B------:R-:W-:Y:S01]  /*5850*/  FMUL.FTZ R2, R19, R92 ;  /* 0x0000005c13027220 */ /* 0x000fe20000410000 */
[----:B------:R-:W-:Y:S01]  /*5860*/  FADD.FTZ R17, RZ, R22 ;  /* 0x00000016ff117221 */ /* 0x000fe20000010000 */
[CC--:B------:R-:W-:Y:S01]  /*5870*/  FFMA.FTZ R20, R141.reuse, R18.reuse, R20 ;  /* 0x000000128d147223 */ /* 0x0c0fe20000010014 */
[----:B------:R-:W-:Y:S01]  /*5880*/  FMUL.FTZ R18, R140, R18 ;  /* 0x000000128c127220 */ /* 0x000fe20000410000 */
[----:B------:R-:W2:Y:S01]  /*5890*/  MUFU.EX2 R123, R123 ;  /* 0x0000007b007b7308 */ /* 0x000ea20000000800 */
[----:B-1----:R-:W-:Y:S01]  /*58a0*/  FMUL.FTZ R155, R154, R155 ;  /* 0x0000009b9a9b7220 */ /* 0x002fe20000410000 */
[----:B------:R-:W-:Y:S01]  /*58b0*/  FMUL.FTZ R21, R130, R17 ;  /* 0x0000001182157220 */ /* 0x000fe20000410000 */
[----:B------:R-:W-:Y:S01]  /*58c0*/  FFMA.FTZ R18, R141, R16, -R18 ;  /* 0x000000108d127223 */ /* 0x000fe20000010812 */
[----:B------:R-:W-:Y:S01]  /*58d0*/  FMUL.FTZ R16, R138, R20 ;  /* 0x000000148a107220 */ /* 0x000fe20000410000 */
[----:B------:R-:W-:Y:S01]  /*58e0*/  FMUL.FTZ R160, R121, R160 ;  /* 0x000000a079a07220 */ /* 0x000fe20000410000 */
[----:B------:R-:W-:-:S02]  /*58f0*/  HADD2.F32 R121, -RZ, R11.H1_H1 ;  /* 0x3000000bff797230 */ /* 0x000fc40000004100 */
[----:B------:R-:W-:Y:S01]  /*5900*/  FMUL.FTZ R19, R19, R90 ;  /* 0x0000005a13137220 */ /* 0x000fe20000410000 */
[-C--:B------:R-:W-:Y:S01]  /*5910*/  FFMA.FTZ R16, R139, R18.reuse, -R16 ;  /* 0x000000128b107223 */ /* 0x080fe20000010810 */
[----:B0-----:R-:W-:Y:S01]  /*5920*/  FMUL.FTZ R154, R154, R125 ;  /* 0x0000007d9a9a7220 */ /* 0x001fe20000410000 */
[----:B------:R-:W-:Y:S02]  /*5930*/  HADD2.F32 R125, -RZ, R10.H1_H1 ;  /* 0x3000000aff7d7230 */ /* 0x000fe40000004100 */
[----:B------:R-:W-:Y:S01]  /*5940*/  FMUL.FTZ R18, R138, R18 ;  /* 0x000000128a127220 */ /* 0x000fe20000410000 */
[----:B------:R-:W-:Y:S01]  /*5950*/  MUFU.EX2 R2, R2 ;  /* 0x0000000200027308 */ /* 0x000fe20000000800 */
[----:B------:R-:W-:Y:S01]  /*5960*/  FMUL.FTZ R222, R121, R106 ;  /* 0x0000006a79de7220 */ /* 0x000fe20000410000 */
[----:B------:R-:W-:Y:S02]  /*5970*/  HADD2.F32 R131, -RZ, R6.H1_H1 ;  /* 0x30000006ff837230 */ /* 0x000fe40000004100 */
[----:B------:R-:W-:Y:S01]  /*5980*/  FMUL.FTZ R211, R125, R110 ;  /* 0x0000006e7dd37220 */ /* 0x000fe20000410000 */
[----:B------:R-:W-:Y:S01]  /*5990*/  FFMA.FTZ R18, R139, R20, R18 ;  /* 0x000000148b127223 */ /* 0x000fe20000010012 */
[C---:B--2---:R-:W-:Y:S01]  /*59a0*/  FMUL.FTZ R157, R123.reuse, R146 ;  /* 0x000000927b9d7220 */ /* 0x044fe20000410000 */
[----:B------:R-:W-:Y:S01]  /*59b0*/  FMUL.FTZ R156, R123, R156 ;  /* 0x0000009c7b9c7220 */ /* 0x000fe20000410000 */
[----:B------:R-:W-:Y:S01]  /*59c0*/  FADD.FTZ R3, R211, R144 ;  /* 0x00000090d3037221 */ /* 0x000fe20000010000 */
[----:B------:R-:W-:Y:S01]  /*59d0*/  HADD2.F32 R123, -RZ, R11.H0_H0 ;  /* 0x2000000bff7b7230 */ /* 0x000fe20000004100 */
[----:B------:R-:W0:Y:S01]  /*59e0*/  MUFU.COS R149, R113 ;  /* 0x0000007100957308 */ /* 0x000e220000000000 */
[----:B------:R-:W-:Y:S01]  /*59f0*/  FMUL.FTZ R20, R136, R18 ;  /* 0x0000001288147220 */ /* 0x000fe20000410000 */
[-C--:B------:R-:W-:Y:S01]  /*5a00*/  FFMA.FTZ R21, R132, R3.reuse, -R21 ;  /* 0x0000000384157223 */ /* 0x080fe20000010815 */
[----:B------:R-:W-:Y:S01]  /*5a10*/  FMUL.FTZ R3, R130, R3 ;  /* 0x0000000382037220 */ /* 0x000fe20000410000 */
[----:B------:R-:W-:Y:S01]  /*5a20*/  FMUL.FTZ R220, R123, R108 ;  /* 0x0000006c7bdc7220 */ /* 0x000fe20000410000 */
[----:B------:R-:W-:Y:S01]  /*5a30*/  FFMA.FTZ R20, R137, R16, -R20 ;  /* 0x0000001089147223 */ /* 0x000fe20000010814 */
[----:B------:R-:W-:Y:S01]  /*5a40*/  FMUL.FTZ R208, R131, R94 ;  /* 0x0000005e83d07220 */ /* 0x000fe20000410000 */
[----:B------:R-:W-:Y:S01]  /*5a50*/  FFMA.FTZ R17, R132, R17, R3 ;  /* 0x0000001184117223 */ /* 0x000fe20000010003 */
[----:B------:R-:W-:Y:S01]  /*5a60*/  FADD.FTZ R21, R220, R21 ;  /* 0x00000015dc157221 */ /* 0x000fe20000010000 */
[----:B------:R1:W2:Y:S02]  /*5a70*/  MUFU.SIN R3, R113 ;  /* 0x0000007100037308 */ /* 0x0002a40000000400 */
[----:B------:R-:W-:Y:S01]  /*5a80*/  FADD.FTZ R22, RZ, R17 ;  /* 0x00000011ff167221 */ /* 0x000fe20000010000 */
[----:B------:R-:W-:Y:S01]  /*5a90*/  FMUL.FTZ R23, R162, R21 ;  /* 0x00000015a2177220 */ /* 0x000fe20000410000 */
[----:B------:R-:W-:Y:S01]  /*5aa0*/  FMUL.FTZ R17, R136, R16 ;  /* 0x0000001088117220 */ /* 0x000fe20000410000 */
[----:B------:R-:W-:Y:S01]  /*5ab0*/  FMUL.FTZ R16, R134, R20 ;  /* 0x0000001486107220 */ /* 0x000fe20000410000 */
[-C--:B------:R-:W-:Y:S01]  /*5ac0*/  FMUL.FTZ R144, R162, R22.reuse ;  /* 0x00000016a2907220 */ /* 0x080fe20000410000 */
[----:B------:R-:W-:Y:S01]  /*5ad0*/  FFMA.FTZ R23, R163, R22, R23 ;  /* 0x00000016a3177223 */ /* 0x000fe20000010017 */
[----:B------:R-:W-:Y:S01]  /*5ae0*/  FFMA.FTZ R17, R137, R18, R17 ;  /* 0x0000001289117223 */ /* 0x000fe20000010011 */
[----:B0-----:R-:W-:Y:S01]  /*5af0*/  FMUL.FTZ R149, R2, R149 ;  /* 0x0000009502957220 */ /* 0x001fe20000410000 */
[----:B------:R-:W-:Y:S01]  /*5b00*/  FFMA.FTZ R21, R163, R21, -R144 ;  /* 0x00000015a3157223 */ /* 0x000fe20000010890 */
[----:B------:R-:W-:Y:S01]  /*5b10*/  FADD.FTZ R23, RZ, R23 ;  /* 0x00000017ff177221 */ /* 0x000fe20000010000 */
[----:B-1----:R-:W-:Y:S01]  /*5b20*/  HADD2.F32 R113, -RZ, R5.H1_H1 ;  /* 0x30000005ff717230 */ /* 0x002fe20000004100 */
[----:B------:R-:W-:Y:S01]  /*5b30*/  MUFU.EX2 R19, R19 ;  /* 0x0000001300137308 */ /* 0x000fe20000000800 */
[----:B------:R-:W-:Y:S01]  /*5b40*/  FADD.FTZ R18, R222, R21 ;  /* 0x00000015de127221 */ /* 0x000fe20000010000 */
[----:B------:R-:W-:Y:S01]  /*5b50*/  FFMA.FTZ R21, R135, R17, R16 ;  /* 0x0000001187157223 */ /* 0x000fe20000010010 */
[----:B--2---:R-:W-:-:S02]  /*5b60*/  FMUL.FTZ R148, R2, R3 ;  /* 0x0000000302947220 */ /* 0x004fc40000410000 */
[----:B------:R-:W-:Y:S01]  /*5b70*/  FMUL.FTZ R16, R160, R18 ;  /* 0x00000012a0107220 */ /* 0x000fe20000410000 */
[----:B------:R-:W-:Y:S01]  /*5b80*/  FMUL.FTZ R2, R134, R17 ;  /* 0x0000001186027220 */ /* 0x000fe20000410000 */
[-C--:B------:R-:W-:Y:S01]  /*5b90*/  FMUL.FTZ R17, R160, R23.reuse ;  /* 0x00000017a0117220 */ /* 0x080fe20000410000 */
[----:B------:R-:W-:Y:S01]  /*5ba0*/  FMUL.FTZ R232, R113, R98 ;  /* 0x0000006271e87220 */ /* 0x000fe20000410000 */
[----:B------:R-:W-:Y:S01]  /*5bb0*/  FFMA.FTZ R16, R161, R23, R16 ;  /* 0x00000017a1107223 */ /* 0x000fe20000010010 */
[----:B------:R-:W-:Y:S01]  /*5bc0*/  FFMA.FTZ R3, R135, R20, -R2 ;  /* 0x0000001487037223 */ /* 0x000fe20000010802 */
[----:B------:R-:W-:Y:S01]  /*5bd0*/  FFMA.FTZ R23, R161, R18, -R17 ;  /* 0x00000012a1177223 */ /* 0x000fe20000010811 */
[C---:B------:R-:W-:Y:S01]  /*5be0*/  FMUL.FTZ R17, R130.reuse, R21 ;  /* 0x0000001582117220 */ /* 0x040fe20000410000 */
[----:B------:R-:W-:Y:S01]  /*5bf0*/  FADD.FTZ R18, RZ, R16 ;  /* 0x00000010ff127221 */ /* 0x000fe20000010000 */
[-C--:B------:R-:W-:Y:S01]  /*5c00*/  FMUL.FTZ R2, R130, R3.reuse ;  /* 0x0000000382027220 */ /* 0x080fe20000410000 */
[----:B------:R-:W-:Y:S01]  /*5c10*/  FADD.FTZ R23, R224, R23 ;  /* 0x00000017e0177221 */ /* 0x000fe20000010000 */
[----:B------:R-:W-:Y:S01]  /*5c20*/  FFMA.FTZ R17, R132, R3, -R17 ;  /* 0x0000000384117223 */ /* 0x000fe20000010811 */
[----:B------:R-:W-:Y:S01]  /*5c30*/  FMUL.FTZ R16, R158, R18 ;  /* 0x000000129e107220 */ /* 0x000fe20000410000 */
[----:B------:R-:W-:Y:S01]  /*5c40*/  FFMA.FTZ R2, R132, R21, R2 ;  /* 0x0000001584027223 */ /* 0x000fe20000010002 */
[----:B------:R-:W-:Y:S01]  /*5c50*/  FMUL.FTZ R21, R158, R23 ;  /* 0x000000179e157220 */ /* 0x000fe20000410000 */
[C---:B------:R-:W-:Y:S01]  /*5c60*/  FMUL.FTZ R3, R162.reuse, R17 ;  /* 0x00000011a2037220 */ /* 0x040fe20000410000 */
[C---:B------:R-:W-:Y:S01]  /*5c70*/  FFMA.FTZ R23, R159.reuse, R23, -R16 ;  /* 0x000000179f177223 */ /* 0x040fe20000010810 */
[----:B------:R-:W-:Y:S01]  /*5c80*/  FMUL.FTZ R16, R162, R2 ;  /* 0x00000002a2107220 */ /* 0x000fe20000410000 */
[----:B------:R-:W-:Y:S01]  /*5c90*/  FFMA.FTZ R21, R159, R18, R21 ;  /* 0x000000129f157223 */ /* 0x000fe20000010015 */
[C---:B------:R-:W-:Y:S01]  /*5ca0*/  FFMA.FTZ R3, R163.reuse, R2, R3 ;  /* 0x00000002a3037223 */ /* 0x040fe20000010003 */
[----:B------:R-:W-:Y:S01]  /*5cb0*/  FADD.FTZ R23, R226, R23 ;  /* 0x00000017e2177221 */ /* 0x000fe20000010000 */
[----:B------:R-:W-:Y:S01]  /*5cc0*/  FFMA.FTZ R16, R163, R17, -R16 ;  /* 0x00000011a3107223 */ /* 0x000fe20000010810 */
[----:B------:R-:W-:-:S02]  /*5cd0*/  FADD.FTZ R21, RZ, R21 ;  /* 0x00000015ff157221 */ /* 0x000fc40000010000 */
[----:B------:R-:W-:Y:S01]  /*5ce0*/  FMUL.FTZ R20, R156, R23 ;  /* 0x000000179c147220 */ /* 0x000fe20000410000 */
[-C--:B------:R-:W-:Y:S01]  /*5cf0*/  FMUL.FTZ R2, R160, R16.reuse ;  /* 0x00000010a0027220 */ /* 0x080fe20000410000 */
[-C--:B------:R-:W-:Y:S02]  /*5d00*/  FMUL.FTZ R18, R156, R21.reuse ;  /* 0x000000159c127220 */ /* 0x080fe40000410000 */
[----:B------:R-:W-:Y:S01]  /*5d10*/  FFMA.FTZ R20, R157, R21, R20 ;  /* 0x000000159d147223 */ /* 0x000fe20000010014 */
[-C--:B------:R-:W-:Y:S01]  /*5d20*/  FFMA.FTZ R17, R161, R3.reuse, R2 ;  /* 0x00000003a1117223 */ /* 0x080fe20000010002 */
[----:B------:R-:W-:Y:S01]  /*5d30*/  FMUL.FTZ R2, R160, R3 ;  /* 0x00000003a0027220 */ /* 0x000fe20000410000 */
[----:B------:R-:W-:Y:S01]  /*5d40*/  FFMA.FTZ R23, R157, R23, -R18 ;  /* 0x000000179d177223 */ /* 0x000fe20000010812 */
[----:B------:R-:W-:Y:S02]  /*5d50*/  FADD.FTZ R20, RZ, R20 ;  /* 0x00000014ff147221 */ /* 0x000fe40000010000 */
[----:B------:R-:W-:Y:S01]  /*5d60*/  FFMA.FTZ R2, R161, R16, -R2 ;  /* 0x00000010a1027223 */ /* 0x000fe20000010802 */
[----:B------:R-:W-:Y:S01]  /*5d70*/  FADD.FTZ R23, R230, R23 ;  /* 0x00000017e6177221 */ /* 0x000fe20000010000 */
[----:B------:R-:W-:-:S02]  /*5d80*/  FMUL.FTZ R16, R158, R17 ;  /* 0x000000119e107220 */ /* 0x000fc40000410000 */
[-C--:B------:R-:W-:Y:S01]  /*5d90*/  FMUL.FTZ R18, R158, R2.reuse ;  /* 0x000000029e127220 */ /* 0x080fe20000410000 */
[C---:B------:R-:W-:Y:S01]  /*5da0*/  FMUL.FTZ R3, R154.reuse, R23 ;  /* 0x000000179a037220 */ /* 0x040fe20000410000 */
[C---:B------:R-:W-:Y:S01]  /*5db0*/  FFMA.FTZ R16, R159.reuse, R2, -R16 ;  /* 0x000000029f107223 */ /* 0x040fe20000010810 */
[-C--:B------:R-:W-:Y:S01]  /*5dc0*/  FMUL.FTZ R2, R154, R20.reuse ;  /* 0x000000149a027220 */ /* 0x080fe20000410000 */
[----:B------:R-:W-:Y:S01]  /*5dd0*/  FFMA.FTZ R18, R159, R17, R18 ;  /* 0x000000119f127223 */ /* 0x000fe20000010012 */
[C---:B------:R-:W-:Y:S01]  /*5de0*/  FFMA.FTZ R3, R155.reuse, R20, R3 ;  /* 0x000000149b037223 */ /* 0x040fe20000010003 */
[C---:B------:R-:W-:Y:S01]  /*5df0*/  FMUL.FTZ R20, R156.reuse, R16 ;  /* 0x000000109c147220 */ /* 0x040fe20000410000 */
[----:B------:R-:W-:Y:S01]  /*5e00*/  FFMA.FTZ R23, R155, R23, -R2 ;  /* 0x000000179b177223 */ /* 0x000fe20000010802 */
[----:B------:R-:W-:Y:S01]  /*5e10*/  FMUL.FTZ R2, R37, R90 ;  /* 0x0000005a25027220 */ /* 0x000fe20000410000 */
[----:B------:R-:W-:Y:S01]  /*5e20*/  FADD.FTZ R3, RZ, R3 ;  /* 0x00000003ff037221 */ /* 0x000fe20000010000 */
[CC--:B------:R-:W-:Y:S01]  /*5e30*/  FFMA.FTZ R20, R157.reuse, R18.reuse, R20 ;  /* 0x000000129d147223 */ /* 0x0c0fe20000010014 */
[----:B------:R-:W-:Y:S01]  /*5e40*/  FMUL.FTZ R18, R156, R18 ;  /* 0x000000129c127220 */ /* 0x000fe20000410000 */
[----:B------:R-:W-:Y:S01]  /*5e50*/  FMUL.RZ R21, R2, 0.15915493667125701904 ;  /* 0x3e22f98302157820 */ /* 0x000fe2000040c000 */
[----:B------:R-:W-:Y:S01]  /*5e60*/  FADD.FTZ R23, R232, R23 ;  /* 0x00000017e8177221 */ /* 0x000fe20000010000 */
[----:B------:R-:W-:Y:S01]  /*5e70*/  FMUL.FTZ R2, R154, R20 ;  /* 0x000000149a027220 */ /* 0x000fe20000410000 */
[----:B------:R-:W-:Y:S01]  /*5e80*/  FFMA.FTZ R18, R157, R16, -R18 ;  /* 0x000000109d127223 */ /* 0x000fe20000010812 */
[C---:B------:R-:W-:Y:S01]  /*5e90*/  FMUL.FTZ R22, R152.reuse, R3 ;  /* 0x0000000398167220 */ /* 0x040fe20000410000 */
[-C--:B------:R-:W-:Y:S01]  /*5ea0*/  FMUL.FTZ R16, R152, R23.reuse ;  /* 0x0000001798107220 */ /* 0x080fe20000410000 */
[----:B------:R-:W0:Y:S01]  /*5eb0*/  MUFU.SIN R144, R21 ;  /* 0x0000001500907308 */ /* 0x000e220000000400 */
[-C--:B------:R-:W-:Y:S01]  /*5ec0*/  FFMA.FTZ R2, R155, R18.reuse, -R2 ;  /* 0x000000129b027223 */ /* 0x080fe20000010802 */
[C---:B------:R-:W-:Y:S01]  /*5ed0*/  FFMA.FTZ R22, R153.reuse, R23, -R22 ;  /* 0x0000001799167223 */ /* 0x040fe20000010816 */
[----:B------:R-:W-:Y:S01]  /*5ee0*/  FMUL.FTZ R18, R154, R18 ;  /* 0x000000129a127220 */ /* 0x000fe20000410000 */
[----:B------:R-:W-:Y:S01]  /*5ef0*/  FFMA.FTZ R16, R153, R3, R16 ;  /* 0x0000000399107223 */ /* 0x000fe20000010010 */
[----:B------:R-:W-:Y:S01]  /*5f00*/  FMUL.FTZ R3, R152, R2 ;  /* 0x0000000298037220 */ /* 0x000fe20000410000 */
[----:B------:R-:W-:Y:S01]  /*5f10*/  FADD.FTZ R22, R209, R22 ;  /* 0x00000016d1167221 */ /* 0x000fe20000010000 */
[----:B------:R-:W-:Y:S01]  /*5f20*/  FFMA.FTZ R18, R155, R20, R18 ;  /* 0x000000149b127223 */ /* 0x000fe20000010012 */
[----:B------:R-:W-:Y:S01]  /*5f30*/  FADD.FTZ R17, RZ, R16 ;  /* 0x00000010ff117221 */ /* 0x000fe20000010000 */
[----:B------:R1:W2:Y:S01]  /*5f40*/  MUFU.COS R146, R21 ;  /* 0x0000001500927308 */ /* 0x0002a20000000000 */
[----:B------:R-:W-:Y:S01]  /*5f50*/  FMUL.FTZ R164, R150, R22 ;  /* 0x0000001696a47220 */ /* 0x000fe20000410000 */
[-C--:B------:R-:W-:Y:S01]  /*5f60*/  FMUL.FTZ R16, R152, R18.reuse ;  /* 0x0000001298107220 */ /* 0x080fe20000410000 */
[----:B------:R-:W-:Y:S01]  /*5f70*/  FFMA.FTZ R3, R153, R18, R3 ;  /* 0x0000001299037223 */ /* 0x000fe20000010003 */
[CC--:B------:R-:W-:Y:S01]  /*5f80*/  FMUL.FTZ R20, R150.reuse, R17.reuse ;  /* 0x0000001196147220 */ /* 0x0c0fe20000410000 */
[----:B------:R-:W-:Y:S01]  /*5f90*/  FFMA.FTZ R164, R151, R17, R164 ;  /* 0x0000001197a47223 */ /* 0x000fe200000100a4 */
[----:B------:R-:W-:Y:S01]  /*5fa0*/  FFMA.FTZ R16, R153, R2, -R16 ;  /* 0x0000000299107223 */ /* 0x000fe20000010810 */
[C---:B------:R-:W-:Y:S01]  /*5fb0*/  FMUL.FTZ R2, R150.reuse, R3 ;  /* 0x0000000396027220 */ /* 0x040fe20000410000 */
[----:B0-----:R-:W-:Y:S01]  /*5fc0*/  FMUL.FTZ R144, R19, R144 ;  /* 0x0000009013907220 */ /* 0x001fe20000410000 */
[C---:B-1----:R-:W-:Y:S01]  /*5fd0*/  FFMA.FTZ R21, R151.reuse, R22, -R20 ;  /* 0x0000001697157223 */ /* 0x042fe20000010814 */
[----:B------:R-:W-:Y:S01]  /*5fe0*/  FADD.FTZ R164, RZ, R164 ;  /* 0x000000a4ffa47221 */ /* 0x000fe20000010000 */
[-C--:B------:R-:W-:Y:S01]  /*5ff0*/  FFMA.FTZ R2, R151, R16.reuse, -R2 ;  /* 0x0000001097027223 */ /* 0x080fe20000010802 */
[----:B------:R-:W-:Y:S01]  /*6000*/  FMUL.FTZ R16, R150, R16 ;  /* 0x0000001096107220 */ /* 0x000fe20000410000 */
[----:B------:R-:W-:Y:S01]  /*6010*/  FADD.FTZ R21, R208, R21 ;  /* 0x00000015d0157221 */ /* 0x000fe20000010000 */
[----:B------:R-:W-:-:S02]  /*6020*/  FMUL.FTZ R18, R148, R164 ;  /* 0x000000a494127220 */ /* 0x000fc40000410000 */
[----:B------:R-:W-:Y:S01]  /*6030*/  FFMA.FTZ R16, R151, R3, R16 ;  /* 0x0000000397107223 */ /* 0x000fe20000010010 */
[CC--:B------:R-:W-:Y:S01]  /*6040*/  FMUL.FTZ R17, R148.reuse, R21.reuse ;  /* 0x0000001594117220 */ /* 0x0c0fe20000410000 */
[----:B------:R-:W-:Y:S01]  /*6050*/  FFMA.FTZ R21, R149, R21, -R18 ;  /* 0x0000001595157223 */ /* 0x000fe20000010812 */
[----:B--2---:R-:W-:Y:S01]  /*6060*/  FMUL.FTZ R146, R19, R146 ;  /* 0x0000009213927220 */ /* 0x004fe20000410000 */
[C---:B------:R-:W-:Y:S01]  /*6070*/  FMUL.FTZ R18, R148.reuse, R16 ;  /* 0x0000001094127220 */ /* 0x040fe20000410000 */
[C---:B------:R-:W-:Y:S01]  /*6080*/  FFMA.FTZ R164, R149.reuse, R164, R17 ;  /* 0x000000a495a47223 */ /* 0x040fe20000010011 */
[-C--:B------:R-:W-:Y:S01]  /*6090*/  FMUL.FTZ R17, R148, R2.reuse ;  /* 0x0000000294117220 */ /* 0x080fe20000410000 */
[----:B------:R-:W-:Y:S01]  /*60a0*/  FADD.FTZ R21, R198, R21 ;  /* 0x00000015c6157221 */ /* 0x000fe20000010000 */
[C---:B------:R-:W-:Y:S01]  /*60b0*/  FFMA.FTZ R3, R149.reuse, R2, -R18 ;  /* 0x0000000295037223 */ /* 0x040fe20000010812 */
[----:B------:R-:W-:Y:S01]  /*60c0*/  FADD.FTZ R19, RZ, R164 ;  /* 0x000000a4ff137221 */ /* 0x000fe20000010000 */
[----:B------:R-:W-:Y:S01]  /*60d0*/  FFMA.FTZ R17, R149, R16, R17 ;  /* 0x0000001095117223 */ /* 0x000fe20000010011 */
[C---:B------:R-:W-:Y:S01]  /*60e0*/  FMUL.FTZ R16, R144.reuse, R21 ;  /* 0x0000001590107220 */ /* 0x040fe20000410000 */
[C---:B------:R-:W-:Y:S01]  /*60f0*/  FMUL.FTZ R2, R144.reuse, R3 ;  /* 0x0000000390027220 */ /* 0x040fe20000410000 */
[----:B------:R-:W-:Y:S01]  /*6100*/  FMUL.FTZ R23, R144, R19 ;  /* 0x0000001390177220 */ /* 0x000fe20000410000 */
[----:B------:R-:W-:Y:S01]  /*6110*/  LEA R164, R124, R97, 0x4 ;  /* 0x000000617ca47211 */ /* 0x000fe200078e20ff */
[----:B------:R-:W-:Y:S01]  /*6120*/  FFMA.FTZ R19, R146, R19, R16 ;  /* 0x0000001392137223 */ /* 0x000fe20000010010 */
[-C--:B------:R-:W-:Y:S01]  /*6130*/  FMUL.FTZ R16, R144, R17.reuse ;  /* 0x0000001190107220 */ /* 0x080fe20000410000 */
[----:B------:R-:W-:Y:S01]  /*6140*/  FFMA.FTZ R17, R146, R17, R2 ;  /* 0x0000001192117223 */ /* 0x000fe20000010002 */
[----:B------:R-:W-:Y:S01]  /*6150*/  @P2 LEA R2, R124, R97, 0x3 ;  /* 0x000000617c022211 */ /* 0x000fe200078e18ff */
[C---:B------:R-:W-:Y:S01]  /*6160*/  FFMA.FTZ R18, R146.reuse, R21, -R23 ;  /* 0x0000001592127223 */ /* 0x040fe20000010817 */
[----:B------:R-:W-:Y:S01]  /*6170*/  FFMA.FTZ R16, R146, R3, -R16 ;  /* 0x0000000392107223 */ /* 0x000fe20000010810 */
[----:B------:R-:W-:-:S02]  /*6180*/  FADD.FTZ R19, RZ, R19 ;  /* 0x00000013ff137221 */ /* 0x000fc40000010000 */
[----:B------:R-:W-:Y:S01]  /*6190*/  FADD.FTZ R18, R197, R18 ;  /* 0x00000012c5127221 */ /* 0x000fe20000010000 */
[----:B------:R-:W0:Y:S01]  /*61a0*/  @P2 LDS.64 R2, [R2+0x20b8] ;  /* 0x0020b80002022984 */ /* 0x000e220000000a00 */
[----:B------:R-:W-:Y:S05]  /*61b0*/  @P2 BRA `(.L_x_9876) ;  /* 0x0000000000242947 */ /* 0x000fea0003800000 */
        /* <DEDUP_REMOVED lines=9> */
.L_x_9876:
[----:B------:R-:W-:Y:S05]  /*6250*/  BSYNC B0 ;  /* 0x0000000000007941 */ /* 0x000fea0003800000 */
.L_x_9875:
        /* <DEDUP_REMOVED lines=119> */
.L_x_9934:
        /* <DEDUP_REMOVED lines=14> */
.L_x_9937:
[----:B------:R-:W-:-:S03]  /*6ab0*/  UMOV UR6, 0xffffffff ;  /* 0xffffffff00067882 */ /* 0x000fc60000000000 */
[----:B------:R-:W-:Y:S05]  /*6ac0*/  BRA.DIV UR6, `(.L_x_9880) ;  /* 0x00000062060c7947 */ /* 0x000fea000b800000 */
.L_x_9940:
[----:B------:R-:W-:-:S03]  /*6ad0*/  UMOV UR6, 0xffffffff ;  /* 0xffffffff00067882 */ /* 0x000fc60000000000 */
[----:B------:R-:W-:Y:S05]  /*6ae0*/  BRA.DIV UR6, `(.L_x_9881) ;  /* 0x00000062062c7947 */ /* 0x000fea000b800000 */
.L_x_9943:
[----:B------:R-:W-:-:S03]  /*6af0*/  UMOV UR6, 0xffffffff ;  /* 0xffffffff00067882 */ /* 0x000fc60000000000 */
[----:B------:R-:W-:Y:S05]  /*6b00*/  BRA.DIV UR6, `(.L_x_9882) ;  /* 0x00000062064c7947 */ /* 0x000fea000b800000 */
.L_x_9946:
        /* <DEDUP_REMOVED lines=10> */
.L_x_9956:
        /* <DEDUP_REMOVED lines=22> */
.L_x_9877:
        /* <DEDUP_REMOVED lines=19> */
[C---:B-1----:R-:W-:Y:S01]  /*6e40*/  FMUL.FTZ R20, R150.reuse, -R12 ;  /* 0x8000000c96147220 */ /* 0x042fe20000410000 */
        /* <DEDUP_REMOVED lines=8> */
[----:B------:R-:W0:Y:S01]  /*6ed0*/  LDS.64 R12, [R164+0x8a8] ;  /* 0x0008a800a40c7984 */ /* 0x000e220000000a00 */
[-C--:B------:R-:W-:Y:S01]  /*6ee0*/  FFMA.FTZ R17, R151, R18.reuse, R15 ;  /* 0x0000001297117223 */ /* 0x080fe2000001000f */
[----:B------:R-:W-:Y:S01]  /*6ef0*/  FMUL.FTZ R18, R150, -R18 ;  /* 0x8000001296127220 */ /* 0x000fe20000410000 */
[-C--:B------:R-:W-:Y:S01]  /*6f00*/  FMUL.FTZ R19, R152, -R14.reuse ;  /* 0x8000000e98137220 */ /* 0x080fe20000410000 */
[----:B------:R-:W-:Y:S01]  /*6f10*/  FFMA.FTZ R22, R153, R14, -R22 ;  /* 0x0000000e99167223 */ /* 0x000fe20000010816 */
[----:B------:R-:W-:Y:S01]  /*6f20*/  FADD.FTZ R17, -R168, R17 ;  /* 0x00000011a8117221 */ /* 0x000fe20000010100 */
[----:B------:R-:W-:Y:S01]  /*6f30*/  FFMA.FTZ R15, R151, R16, -R18 ;  /* 0x00000010970f7223 */ /* 0x000fe20000010812 */
[----:B------:R-:W-:Y:S01]  /*6f40*/  FFMA.FTZ R19, R153, R20, R19 ;  /* 0x0000001499137223 */ /* 0x000fe20000010013 */
[-C--:B------:R-:W-:Y:S01]  /*6f50*/  FMUL.FTZ R16, R154, -R22.reuse ;  /* 0x800000169a107220 */ /* 0x080fe20000410000 */
[----:B------:R-:W-:Y:S01]  /*6f60*/  FMUL.FTZ R14, R152, -R17 ;  /* 0x80000011980e7220 */ /* 0x000fe20000410000 */
[----:B------:R-:W-:Y:S01]  /*6f70*/  FADD.FTZ R15, R184, R15 ;  /* 0x0000000fb80f7221 */ /* 0x000fe20000010000 */
[-C--:B------:R-:W-:Y:S01]  /*6f80*/  FMUL.FTZ R21, R154, -R19.reuse ;  /* 0x800000139a157220 */ /* 0x080fe20000410000 */
[----:B------:R-:W-:Y:S01]  /*6f90*/  FFMA.FTZ R19, R155, R19, R16 ;  /* 0x000000139b137223 */ /* 0x000fe20000010010 */
[----:B------:R-:W-:Y:S01]  /*6fa0*/  ISETP.GE.OR P0, PT, R95, UR28, P0 ;  /* 0x0000001c5f007c0c */ /* 0x000fe20008706670 */
        /* <DEDUP_REMOVED lines=11> */
[-C--:B------:R-:W-:Y:S01]  /*7060*/  FMUL.FTZ R200, R158, -R21.reuse ;  /* 0x800000159ec87220 */ /* 0x080fe20000410000 */
        /* <DEDUP_REMOVED lines=14> */
[----:B------:R-:W-:Y:S01]  /*7150*/  FFMA.FTZ R16, R157, R15, -R14 ;  /* 0x0000000f9d107223 */ /* 0x000fe2000001080e */
[----:B0-----:R-:W-:Y:S01]  /*7160*/  FMUL.FTZ R15, R39, R12 ;  /* 0x0000000c270f7220 */ /* 0x001fe20000410000 */
[----:B------:R-:W-:Y:S01]  /*7170*/  FFMA.FTZ R18, R157, R17, R18 ;  /* 0x000000119d127223 */ /* 0x000fe20000010012 */
[C---:B------:R-:W-:Y:S01]  /*7180*/  FMUL.FTZ R17, R162.reuse, -R19 ;  /* 0x80000013a2117220 */ /* 0x040fe20000410000 */
[-C--:B------:R-:W-:Y:S01]  /*7190*/  FMUL.FTZ R14, R162, -R22.reuse ;  /* 0x80000016a20e7220 */ /* 0x080fe20000410000 */
[-C--:B------:R-:W-:Y:S01]  /*71a0*/  FMUL.FTZ R39, R39, R13.reuse ;  /* 0x0000000d27277220 */ /* 0x080fe20000410000 */
[C---:B------:R-:W-:Y:S01]  /*71b0*/  FFMA.FTZ R15, R38.reuse, R13, R15 ;  /* 0x0000000d260f7223 */ /* 0x040fe2000001000f */
[C---:B------:R-:W-:Y:S01]  /*71c0*/  FFMA.FTZ R17, R163.reuse, R22, -R17 ;  /* 0x00000016a3117223 */ /* 0x040fe20000010811 */
[----:B------:R-:W-:Y:S01]  /*71d0*/  FFMA.FTZ R19, R163, R19, R14 ;  /* 0x00000013a3137223 */ /* 0x000fe2000001000e */
[----:B------:R-:W-:Y:S01]  /*71e0*/  FFMA.FTZ R13, R38, R12, -R39 ;  /* 0x0000000c260d7223 */ /* 0x000fe20000010827 */
[----:B------:R-:W-:Y:S01]  /*71f0*/  FADD.FTZ R39, RZ, R15 ;  /* 0x0000000fff277221 */ /* 0x000fe20000010000 */
[C---:B------:R-:W-:Y:S01]  /*7200*/  FMUL.FTZ R12, R130.reuse, -R17 ;  /* 0x80000011820c7220 */ /* 0x040fe20000410000 */
[-C--:B------:R-:W-:Y:S01]  /*7210*/  FMUL.FTZ R21, R130, -R19.reuse ;  /* 0x8000001382157220 */ /* 0x080fe20000410000 */
[----:B------:R-:W-:Y:S01]  /*7220*/  FADD.FTZ R210, R210, R13 ;  /* 0x0000000dd2d27221 */ /* 0x000fe20000010000 */
[----:B------:R-:W-:Y:S01]  /*7230*/  FADD.FTZ R18, -R171, R18 ;  /* 0x00000012ab127221 */ /* 0x000fe20000010100 */
[----:B------:R-:W-:Y:S01]  /*7240*/  FFMA.FTZ R19, R132, R19, R12 ;  /* 0x0000001384137223 */ /* 0x000fe2000001000c */
[C---:B------:R-:W-:Y:S01]  /*7250*/  FMUL.FTZ R12, R142.reuse, R39 ;  /* 0x000000278e0c7220 */ /* 0x040fe20000410000 */
[-C--:B------:R-:W-:Y:S01]  /*7260*/  FMUL.FTZ R14, R142, R210.reuse ;  /* 0x000000d28e0e7220 */ /* 0x080fe20000410000 */
[----:B------:R-:W-:Y:S01]  /*7270*/  FADD.FTZ R16, R187, R16 ;  /* 0x00000010bb107221 */ /* 0x000fe20000010000 */
[----:B------:R-:W-:Y:S01]  /*7280*/  FFMA.FTZ R21, R132, R17, -R21 ;  /* 0x0000001184157223 */ /* 0x000fe20000010815 */
[C---:B------:R-:W-:Y:S01]  /*7290*/  FFMA.FTZ R13, R143.reuse, R210, -R12 ;  /* 0x000000d28f0d7223 */ /* 0x040fe2000001080c */
[C---:B------:R-:W-:Y:S01]  /*72a0*/  FMUL.FTZ R12, R158.reuse, -R18 ;  /* 0x800000129e0c7220 */ /* 0x040fe20000410000 */
[----:B------:R-:W-:Y:S01]  /*72b0*/  FFMA.FTZ R14, R143, R39, R14 ;  /* 0x000000278f0e7223 */ /* 0x000fe2000001000e */
[-C--:B------:R-:W-:Y:S01]  /*72c0*/  FMUL.FTZ R17, R158, -R16.reuse ;  /* 0x800000109e117220 */ /* 0x080fe20000410000 */
[----:B------:R-:W-:Y:S01]  /*72d0*/  FADD.FTZ R212, R212, R13 ;  /* 0x0000000dd4d47221 */ /* 0x000fe20000010000 */
[----:B------:R-:W-:Y:S01]  /*72e0*/  FFMA.FTZ R15, R159, R16, -R12 ;  /* 0x000000109f0f7223 */ /* 0x000fe2000001080c */
[----:B------:R-:W-:Y:S01]  /*72f0*/  FADD.FTZ R199, RZ, R14 ;  /* 0x0000000effc77221 */ /* 0x000fe20000010000 */
[----:B------:R-:W-:Y:S01]  /*7300*/  FMUL.FTZ R14, R134, -R19 ;  /* 0x80000013860e7220 */ /* 0x000fe20000410000 */
[-C--:B------:R-:W-:Y:S01]  /*7310*/  FMUL.FTZ R12, R140, R212.reuse ;  /* 0x000000d48c0c7220 */ /* 0x080fe20000410000 */
[----:B------:R-:W-:Y:S01]  /*7320*/  FMUL.FTZ R16, R134, -R21 ;  /* 0x8000001586107220 */ /* 0x000fe20000410000 */
[----:B------:R-:W-:Y:S01]  /*7330*/  FMUL.FTZ R13, R140, R199 ;  /* 0x000000c78c0d7220 */ /* 0x000fe20000410000 */
[----:B------:R-:W-:Y:S01]  /*7340*/  FFMA.FTZ R21, R135, R21, -R14 ;  /* 0x0000001587157223 */ /* 0x000fe2000001080e */
[C---:B------:R-:W-:Y:S01]  /*7350*/  FFMA.FTZ R12, R141.reuse, R199, R12 ;  /* 0x000000c78d0c7223 */ /* 0x040fe2000001000c */
[----:B------:R-:W-:Y:S01]  /*7360*/  FADD.FTZ R14, R188, R15 ;  /* 0x0000000fbc0e7221 */ /* 0x000fe20000010000 */
[----:B------:R-:W-:Y:S01]  /*7370*/  FFMA.FTZ R13, R141, R212, -R13 ;  /* 0x000000d48d0d7223 */ /* 0x000fe2000001080d */
[----:B------:R-:W-:Y:S01]  /*7380*/  FFMA.FTZ R17, R159, R18, R17 ;  /* 0x000000129f117223 */ /* 0x000fe20000010011 */
[----:B------:R-:W-:Y:S01]  /*7390*/  FADD.FTZ R38, RZ, R12 ;  /* 0x0000000cff267221 */ /* 0x000fe20000010000 */
[----:B------:R-:W-:Y:S01]  /*73a0*/  FFMA.FTZ R19, R135, R19, R16 ;  /* 0x0000001387137223 */ /* 0x000fe20000010010 */
[----:B------:R-:W-:Y:S01]  /*73b0*/  FADD.FTZ R214, R214, R13 ;  /* 0x0000000dd6d67221 */ /* 0x000fe20000010000 */
[----:B------:R-:W-:Y:S01]  /*73c0*/  FADD.FTZ R17, -R172, R17 ;  /* 0x00000011ac117221 */ /* 0x000fe20000010100 */
[----:B------:R-:W-:Y:S01]  /*73d0*/  FMUL.FTZ R12, R138, R38 ;  /* 0x000000268a0c7220 */ /* 0x000fe20000410000 */
[----:B------:R-:W-:Y:S01]  /*73e0*/  FMUL.FTZ R20, R136, -R21 ;  /* 0x8000001588147220 */ /* 0x000fe20000410000 */
[-C--:B------:R-:W-:Y:S01]  /*73f0*/  FMUL.FTZ R15, R138, R214.reuse ;  /* 0x000000d68a0f7220 */ /* 0x080fe20000410000 */
[C---:B------:R-:W-:Y:S01]  /*7400*/  FMUL.FTZ R16, R160.reuse, -R17 ;  /* 0x80000011a0107220 */ /* 0x040fe20000410000 */
[C---:B------:R-:W-:Y:S01]  /*7410*/  FFMA.FTZ R13, R139.reuse, R214, -R12 ;  /* 0x000000d68b0d7223 */ /* 0x040fe2000001080c */
[----:B------:R-:W-:Y:S01]  /*7420*/  FMUL.FTZ R18, R160, -R14 ;  /* 0x8000000ea0127220 */ /* 0x000fe20000410000 */
[----:B------:R-:W-:Y:S01]  /*7430*/  FFMA.FTZ R15, R139, R38, R15 ;  /* 0x000000268b0f7223 */ /* 0x000fe2000001000f */
[----:B------:R-:W-:Y:S01]  /*7440*/  FFMA.FTZ R16, R161, R14, -R16 ;  /* 0x0000000ea1107223 */ /* 0x000fe20000010810 */
[----:B------:R-:W-:Y:S01]  /*7450*/  FADD.FTZ R216, R216, R13 ;  /* 0x0000000dd8d87221 */ /* 0x000fe20000010000 */
[CC--:B------:R-:W-:Y:S01]  /*7460*/  FMUL.FTZ R14, R136.reuse, -R19.reuse ;  /* 0x80000013880e7220 */ /* 0x0c0fe20000410000 */
[----:B------:R-:W-:Y:S01]  /*7470*/  FADD.FTZ R201, RZ, R15 ;  /* 0x0000000fffc97221 */ /* 0x000fe20000010000 */
[----:B------:R-:W-:Y:S01]  /*7480*/  FFMA.FTZ R20, R137, R19, R20 ;  /* 0x0000001389147223 */ /* 0x000fe20000010014 */
[CC--:B------:R-:W-:Y:S01]  /*7490*/  FMUL.FTZ R12, R136.reuse, R216.reuse ;  /* 0x000000d8880c7220 */ /* 0x0c0fe20000410000 */
[----:B------:R-:W-:Y:S01]  /*74a0*/  FFMA.FTZ R18, R161, R17, R18 ;  /* 0x00000011a1127223 */ /* 0x000fe20000010012 */
[-C--:B------:R-:W-:Y:S01]  /*74b0*/  FMUL.FTZ R13, R136, R201.reuse ;  /* 0x000000c9880d7220 */ /* 0x080fe20000410000 */
[----:B------:R-:W-:Y:S01]  /*74c0*/  FADD.FTZ R16, R189, R16 ;  /* 0x00000010bd107221 */ /* 0x000fe20000010000 */
[C---:B------:R-:W-:Y:S01]  /*74d0*/  FFMA.FTZ R12, R137.reuse, R201, R12 ;  /* 0x000000c9890c7223 */ /* 0x040fe2000001000c */
[C---:B------:R-:W-:Y:S01]  /*74e0*/  FFMA.FTZ R14, R137.reuse, R21, -R14 ;  /* 0x00000015890e7223 */ /* 0x040fe2000001080e */
        /* <DEDUP_REMOVED lines=10> */
[C---:B------:R-:W-:Y:S01]  /*7590*/  FFMA.FTZ R12, R135.reuse, R218, -R12 ;  /* 0x000000da870c7223 */ /* 0x040fe2000001080c */
[----:B------:R-:W-:Y:S01]  /*75a0*/  FMUL.FTZ R14, R162, -R18 ;  /* 0x80000012a20e7220 */ /* 0x000fe20000410000 */
[----:B------:R-:W-:Y:S01]  /*75b0*/  FFMA.FTZ R13, R135, R200, R13 ;  /* 0x000000c8870d7223 */ /* 0x000fe2000001000d */
[----:B------:R-:W-:Y:S01]  /*75c0*/  FFMA.FTZ R19, R163, R18, R17 ;  /* 0x00000012a3137223 */ /* 0x000fe20000010011 */
[----:B------:R-:W-:Y:S01]  /*75d0*/  FADD.FTZ R211, R211, R12 ;  /* 0x0000000cd3d37221 */ /* 0x000fe20000010000 */
[----:B------:R-:W-:Y:S01]  /*75e0*/  FFMA.FTZ R20, R139, R20, R15 ;  /* 0x000000148b147223 */ /* 0x000fe2000001000f */
[----:B------:R-:W-:Y:S01]  /*75f0*/  FADD.FTZ R203, RZ, R13 ;  /* 0x0000000dffcb7221 */ /* 0x000fe20000010000 */
[----:B------:R-:W-:Y:S01]  /*7600*/  FFMA.FTZ R15, R163, R16, -R14 ;  /* 0x00000010a30f7223 */ /* 0x000fe2000001080e */
[----:B------:R-:W-:Y:S01]  /*7610*/  FMUL.FTZ R13, R130, R211 ;  /* 0x000000d3820d7220 */ /* 0x000fe20000410000 */
[----:B------:R-:W-:Y:S01]  /*7620*/  FADD.FTZ R21, -R174, R19 ;  /* 0x00000013ae157221 */ /* 0x000fe20000010100 */
[-C--:B------:R-:W-:Y:S01]  /*7630*/  FMUL.FTZ R12, R130, R203.reuse ;  /* 0x000000cb820c7220 */ /* 0x080fe20000410000 */
[----:B------:R-:W-:Y:S01]  /*7640*/  FADD.FTZ R19, R190, R15 ;  /* 0x0000000fbe137221 */ /* 0x000fe20000010000 */
[----:B------:R-:W-:Y:S01]  /*7650*/  FFMA.FTZ R202, R132, R203, R13 ;  /* 0x000000cb84ca7223 */ /* 0x000fe2000001000d */
[----:B------:R-:W-:Y:S01]  /*7660*/  FMUL.FTZ R23, R130, -R21 ;  /* 0x8000001582177220 */ /* 0x000fe20000410000 */
[----:B------:R-:W-:Y:S01]  /*7670*/  FFMA.FTZ R13, R132, R211, -R12 ;  /* 0x000000d3840d7223 */ /* 0x000fe2000001080c */
[----:B------:R-:W-:Y:S01]  /*7680*/  FMUL.FTZ R14, R130, -R19 ;  /* 0x80000013820e7220 */ /* 0x000fe20000410000 */
[----:B------:R-:W-:Y:S01]  /*7690*/  FADD.FTZ R202, RZ, R202 ;  /* 0x000000caffca7221 */ /* 0x000fe20000010000 */
[----:B------:R-:W-:Y:S01]  /*76a0*/  FMUL.FTZ R17, R140, -R22 ;  /* 0x800000168c117220 */ /* 0x000fe20000410000 */
[----:B------:R-:W-:Y:S01]  /*76b0*/  FADD.FTZ R220, R220, R13 ;  /* 0x0000000ddcdc7221 */ /* 0x000fe20000010000 */
[----:B------:R-:W-:Y:S01]  /*76c0*/  FFMA.FTZ R14, R132, R21, R14 ;  /* 0x00000015840e7223 */ /* 0x000fe2000001000e */
[----:B------:R-:W-:Y:S01]  /*76d0*/  FMUL.FTZ R12, R162, R202 ;  /* 0x000000caa20c7220 */ /* 0x000fe20000410000 */
[----:B------:R-:W-:Y:S01]  /*76e0*/  FMUL.FTZ R16, R140, -R20 ;  /* 0x800000148c107220 */ /* 0x000fe20000410000 */
[-C--:B------:R-:W-:Y:S01]  /*76f0*/  FMUL.FTZ R15, R162, R220.reuse ;  /* 0x000000dca20f7220 */ /* 0x080fe20000410000 */
[----:B------:R-:W-:Y:S01]  /*7700*/  FADD.FTZ R14, -R175, R14 ;  /* 0x0000000eaf0e7221 */ /* 0x000fe20000010100 */
[C---:B------:R-:W-:Y:S01]  /*7710*/  FFMA.FTZ R13, R163.reuse, R220, -R12 ;  /* 0x000000dca30d7223 */ /* 0x040fe2000001080c */
[----:B------:R-:W-:Y:S01]  /*7720*/  FFMA.FTZ R12, R132, R19, -R23 ;  /* 0x00000013840c7223 */ /* 0x000fe20000010817 */
[----:B------:R-:W-:Y:S01]  /*7730*/  FFMA.FTZ R15, R163, R202, R15 ;  /* 0x000000caa30f7223 */ /* 0x000fe2000001000f */
[----:B------:R-:W-:Y:S01]  /*7740*/  FFMA.FTZ R17, R141, R20, R17 ;  /* 0x000000148d117223 */ /* 0x000fe20000010011 */
[----:B------:R-:W-:Y:S01]  /*7750*/  FADD.FTZ R222, R222, R13 ;  /* 0x0000000ddede7221 */ /* 0x000fe20000010000 */
[----:B------:R-:W-:Y:S01]  /*7760*/  FADD.FTZ R18, R191, R12 ;  /* 0x0000000cbf127221 */ /* 0x000fe20000010000 */
[----:B------:R-:W-:Y:S01]  /*7770*/  FADD.FTZ R204, RZ, R15 ;  /* 0x0000000fffcc7221 */ /* 0x000fe20000010000 */
[----:B------:R-:W-:Y:S01]  /*7780*/  FMUL.FTZ R15, R134, -R14 ;  /* 0x8000000e860f7220 */ /* 0x000fe20000410000 */
[----:B------:R-:W-:Y:S01]  /*7790*/  FMUL.FTZ R12, R160, R222 ;  /* 0x000000dea00c7220 */ /* 0x000fe20000410000 */
[----:B------:R-:W-:Y:S01]  /*77a0*/  FMUL.FTZ R20, R134, -R18 ;  /* 0x8000001286147220 */ /* 0x000fe20000410000 */
[----:B------:R-:W-:Y:S01]  /*77b0*/  FMUL.FTZ R13, R160, R204 ;  /* 0x000000cca00d7220 */ /* 0x000fe20000410000 */
[----:B------:R-:W-:Y:S01]  /*77c0*/  FFMA.FTZ R15, R135, R18, -R15 ;  /* 0x00000012870f7223 */ /* 0x000fe2000001080f */
[----:B------:R-:W-:Y:S01]  /*77d0*/  FFMA.FTZ R12, R161, R204, R12 ;  /* 0x000000cca10c7223 */ /* 0x000fe2000001000c */
[----:B------:R-:W-:Y:S01]  /*77e0*/  FFMA.FTZ R19, R135, R14, R20 ;  /* 0x0000000e87137223 */ /* 0x000fe20000010014 */
[----:B------:R-:W-:Y:S01]  /*77f0*/  FFMA.FTZ R13, R161, R222, -R13 ;  /* 0x000000dea10d7223 */ /* 0x000fe2000001080d */
[----:B------:R-:W-:Y:S01]  /*7800*/  FADD.FTZ R15, R192, R15 ;  /* 0x0000000fc00f7221 */ /* 0x000fe20000010000 */
[----:B------:R-:W-:Y:S01]  /*7810*/  FADD.FTZ R205, RZ, R12 ;  /* 0x0000000cffcd7221 */ /* 0x000fe20000010000 */
[----:B------:R-:W-:Y:S01]  /*7820*/  FADD.FTZ R19, -R176, R19 ;  /* 0x00000013b0137221 */ /* 0x000fe20000010100 */
[----:B------:R-:W-:Y:S01]  /*7830*/  FADD.FTZ R224, R224, R13 ;  /* 0x0000000de0e07221 */ /* 0x000fe20000010000 */
[----:B------:R-:W-:Y:S01]  /*7840*/  FMUL.FTZ R20, R136, -R15 ;  /* 0x8000000f88147220 */ /* 0x000fe20000410000 */
[----:B------:R-:W-:Y:S01]  /*7850*/  FMUL.FTZ R12, R158, R205 ;  /* 0x000000cd9e0c7220 */ /* 0x000fe20000410000 */
[-C--:B------:R-:W-:Y:S01]  /*7860*/  FMUL.FTZ R18, R136, -R19.reuse ;  /* 0x8000001388127220 */ /* 0x080fe20000410000 */
[-C--:B------:R-:W-:Y:S01]  /*7870*/  FMUL.FTZ R14, R158, R224.reuse ;  /* 0x000000e09e0e7220 */ /* 0x080fe20000410000 */
[----:B------:R-:W-:Y:S01]  /*7880*/  FFMA.FTZ R20, R137, R19, R20 ;  /* 0x0000001389147223 */ /* 0x000fe20000010014 */
[----:B------:R-:W-:Y:S01]  /*7890*/  FFMA.FTZ R13, R159, R224, -R12 ;  /* 0x000000e09f0d7223 */ /* 0x000fe2000001080c */
[----:B------:R-:W-:Y:S01]  /*78a0*/  FFMA.FTZ R18, R137, R15, -R18 ;  /* 0x0000000f89127223 */ /* 0x000fe20000010812 */
[----:B------:R-:W-:Y:S01]  /*78b0*/  FFMA.FTZ R14, R159, R205, R14 ;  /* 0x000000cd9f0e7223 */ /* 0x000fe2000001000e */
[----:B------:R-:W-:Y:S01]  /*78c0*/  FADD.FTZ R20, -R177, R20 ;  /* 0x00000014b1147221 */ /* 0x000fe20000010100 */
        /* <DEDUP_REMOVED lines=17> */
[C---:B------:R-:W-:Y:S01]  /*79e0*/  FFMA.FTZ R16, R141.reuse, R22, -R16 ;  /* 0x000000168d107223 */ /* 0x040fe20000010810 */
[-C--:B------:R-:W-:Y:S01]  /*79f0*/  FMUL.FTZ R14, R140, -R19.reuse ;  /* 0x800000138c0e7220 */ /* 0x080fe20000410000 */
[----:B------:R-:W-:Y:S01]  /*7a00*/  FFMA.FTZ R22, R141, R19, R18 ;  /* 0x000000138d167223 */ /* 0x000fe20000010012 */
[-C--:B------:R-:W-:Y:S01]  /*7a10*/  FFMA.FTZ R13, R155, R230.reuse, -R12 ;  /* 0x000000e69b0d7223 */ /* 0x080fe2000001080c */
[----:B------:R-:W-:Y:S01]  /*7a20*/  FMUL.FTZ R12, R154, R230 ;  /* 0x000000e69a0c7220 */ /* 0x000fe20000410000 */
[----:B------:R-:W-:Y:S01]  /*7a30*/  FFMA.FTZ R20, R141, R15, -R14 ;  /* 0x0000000f8d147223 */ /* 0x000fe2000001080e */
[----:B------:R-:W-:Y:S01]  /*7a40*/  FADD.FTZ R22, -R179, R22 ;  /* 0x00000016b3167221 */ /* 0x000fe20000010100 */
[----:B------:R-:W-:Y:S01]  /*7a50*/  FADD.FTZ R232, R232, R13 ;  /* 0x0000000de8e87221 */ /* 0x000fe20000010000 */
[----:B------:R-:W-:Y:S01]  /*7a60*/  FFMA.FTZ R228, R155, R207, R12 ;  /* 0x000000cf9be47223 */ /* 0x000fe2000001000c */
[----:B------:R-:W-:Y:S01]  /*7a70*/  FADD.FTZ R20, R195, R20 ;  /* 0x00000014c3147221 */ /* 0x000fe20000010000 */
[----:B------:R-:W-:Y:S01]  /*7a80*/  FMUL.FTZ R236, R142, -R22 ;  /* 0x800000168eec7220 */ /* 0x000fe20000410000 */
[C---:B------:R-:W-:Y:S01]  /*7a90*/  FMUL.FTZ R18, R152.reuse, R232 ;  /* 0x000000e898127220 */ /* 0x040fe20000410000 */
[----:B------:R-:W-:Y:S01]  /*7aa0*/  FADD.FTZ R228, RZ, R228 ;  /* 0x000000e4ffe47221 */ /* 0x000fe20000010000 */
[----:B------:R-:W-:Y:S01]  /*7ab0*/  HFMA2.MMA R13, -RZ, RZ, 0, 0 ;  /* 0x00000000ff0d7435 */ /* 0x000fe200000001ff */
[----:B------:R-:W-:Y:S01]  /*7ac0*/  FFMA.FTZ R215, R143, R20, -R236 ;  /* 0x000000148fd77223 */ /* 0x000fe200000108ec */
[----:B------:R-:W-:Y:S01]  /*7ad0*/  MOV R12, 0x3f800000 ;  /* 0x3f800000000c7802 */ /* 0x000fe20000000f00 */
[-C--:B------:R-:W-:Y:S01]  /*7ae0*/  FMUL.FTZ R19, R152, R228.reuse ;  /* 0x000000e498137220 */ /* 0x080fe20000410000 */
[----:B------:R-:W-:Y:S01]  /*7af0*/  FFMA.FTZ R18, R153, R228, R18 ;  /* 0x000000e499127223 */ /* 0x000fe20000010012 */
[----:B------:R-:W-:-:S02]  /*7b00*/  CS2R R14, SRZ ;  /* 0x00000000000e7805 */ /* 0x000fc4000001ff00 */
[----:B------:R-:W-:Y:S01]  /*7b10*/  @!P0 LEA R21, R40, R97, 0x4 ;  /* 0x0000006128158211 */ /* 0x000fe200078e20ff */
[----:B------:R-:W-:Y:S01]  /*7b20*/  FFMA.FTZ R234, R153, R232, -R19 ;  /* 0x000000e899ea7223 */ /* 0x000fe20000010813 */
[----:B------:R-:W-:Y:S01]  /*7b30*/  FADD.FTZ R213, RZ, R18 ;  /* 0x00000012ffd57221 */ /* 0x000fe20000010000 */
[C---:B------:R-:W-:Y:S01]  /*7b40*/  FMUL.FTZ R19, R142.reuse, -R20 ;  /* 0x800000148e137220 */ /* 0x040fe20000410000 */
[----:B------:R-:W-:Y:S01]  /*7b50*/  FMUL.FTZ R23, R142, -R17 ;  /* 0x800000118e177220 */ /* 0x000fe20000410000 */
[----:B------:R-:W-:Y:S01]  /*7b60*/  FADD.FTZ R234, R209, R234 ;  /* 0x000000ead1ea7221 */ /* 0x000fe20000010000 */
[CC--:B------:R-:W-:Y:S01]  /*7b70*/  FMUL.FTZ R18, R150.reuse, R213.reuse ;  /* 0x000000d596127220 */ /* 0x0c0fe20000410000 */
        /* <DEDUP_REMOVED lines=8> */
[----:B------:R-:W-:Y:S01]  /*7c00*/  FADD.FTZ R19, -R180, R209 ;  /* 0x000000d1b4137221 */ /* 0x000fe20000010100 */
[----:B------:R-:W-:Y:S01]  /*7c10*/  FFMA.FTZ R17, R143, R17, R18 ;  /* 0x000000118f117223 */ /* 0x000fe20000010012 */
        /* <DEDUP_REMOVED lines=9> */
[----:B------:R-:W-:-:S04]  /*7cb0*/  FMUL.FTZ R21, R144, R209 ;  /* 0x000000d190157220 */ /* 0x000fc80000410000 */
        /* <DEDUP_REMOVED lines=25> */
.L_x_9961:
        /* <DEDUP_REMOVED lines=14> */
.L_x_9887:
[----:B------:R-:W-:Y:S05]  /*7f30*/  BSYNC B0 ;  /* 0x0000000000007941 */ /* 0x000fea0003800000 */
.L_x_9886:
[----:B------:R-:W-:-:S03]  /*7f40*/  UMOV UR6, 0xffffffff ;  /* 0xffffffff00067882 */ /* 0x000fc60000000000 */
[----:B------:R-:W-:Y:S05]  /*7f50*/  BRA.DIV UR6, `(.L_x_9888) ;  /* 0x0000005206887947 */ /* 0x000fea000b800000 */
[----:B--2---:R2:W1:Y:S04]  /*7f60*/  SHFL.DOWN PT, R20, R229, 0x2, 0x1f ;  /* 0x08401f00e5147f89 */ /* 0x00446800000e0000 */
[----:B---3--:R2:W3:Y:S04]  /*7f70*/  SHFL.DOWN PT, R22, R231, 0x2, 0x1f ;  /* 0x08401f00e7167f89 */ /* 0x0084e800000e0000 */
[----:B----4-:R2:W4:Y:S04]  /*7f80*/  SHFL.DOWN PT, R238, R227, 0x2, 0x1f ;  /* 0x08401f00e3ee7f89 */ /* 0x01052800000e0000 */
[----:B0-----:R2:W0:Y:S02]  /*7f90*/  SHFL.DOWN PT, R235, R225, 0x2, 0x1f ;  /* 0x08401f00e1eb7f89 */ /* 0x00142400000e0000 */
.L_x_9967:
        /* <DEDUP_REMOVED lines=14> */
.L_x_9890:
[----:B------:R-:W-:Y:S05]  /*8080*/  BSYNC B0 ;  /* 0x0000000000007941 */ /* 0x000fea0003800000 */
.L_x_9889:
[----:B------:R-:W-:-:S03]  /*8090*/  UMOV UR6, 0xffffffff ;  /* 0xffffffff00067882 */ /* 0x000fc60000000000 */
[----:B------:R-:W-:Y:S05]  /*80a0*/  BRA.DIV UR6, `(.L_x_9891) ;  /* 0x0000005206a47947 */ /* 0x000fea000b800000 */
[----:B-1----:R1:W1:Y:S04]  /*80b0*/  SHFL.DOWN PT, R20, R229, 0x4, 0x1f ;  /* 0x08801f00e5147f89 */ /* 0x00226800000e0000 */
[----:B---3--:R3:W1:Y:S04]  /*80c0*/  SHFL.DOWN PT, R22, R231, 0x4, 0x1f ;  /* 0x08801f00e7167f89 */ /* 0x00866800000e0000 */
[----:B----4-:R3:W4:Y:S04]  /*80d0*/  SHFL.DOWN PT, R238, R227, 0x4, 0x1f ;  /* 0x08801f00e3ee7f89 */ /* 0x01072800000e0000 */
[----:B0-----:R3:W0:Y:S02]  /*80e0*/  SHFL.DOWN PT, R235, R225, 0x4, 0x1f ;  /* 0x08801f00e1eb7f89 */ /* 0x00162400000e0000 */
.L_x_9973:
        /* <DEDUP_REMOVED lines=14> */
.L_x_9893:
[----:B------:R-:W-:Y:S05]  /*81d0*/  BSYNC B0 ;  /* 0x0000000000007941 */ /* 0x000fea0003800000 */
.L_x_9892:
[----:B------:R-:W-:-:S03]  /*81e0*/  UMOV UR6, 0xffffffff ;  /* 0xffffffff00067882 */ /* 0x000fc60000000000 */
[----:B------:R-:W-:Y:S05]  /*81f0*/  BRA.DIV UR6, `(.L_x_9894) ;  /* 0x0000005206c07947 */ /* 0x000fea000b800000 */
[----:B-1----:R1:W1:Y:S04]  /*8200*/  SHFL.DOWN PT, R20, R229, 0x8, 0x1f ;  /* 0x09001f00e5147f89 */ /* 0x00226800000e0000 */
[----:B------:R0:W1:Y:S04]  /*8210*/  SHFL.DOWN PT, R22, R231, 0x8, 0x1f ;  /* 0x09001f00e7167f89 */ /* 0x00006800000e0000 */
[----:B----4-:R4:W1:Y:S04]  /*8220*/  SHFL.DOWN PT, R238, R227, 0x8, 0x1f ;  /* 0x09001f00e3ee7f89 */ /* 0x01086800000e0000 */
[----:B0-----:R4:W0:Y:S02]  /*8230*/  SHFL.DOWN PT, R235, R225, 0x8, 0x1f ;  /* 0x09001f00e1eb7f89 */ /* 0x00182400000e0000 */
.L_x_9979:
        /* <DEDUP_REMOVED lines=14> */
.L_x_9896:
[----:B------:R-:W-:Y:S05]  /*8320*/  BSYNC B0 ;  /* 0x0000000000007941 */ /* 0x000fea0003800000 */
.L_x_9895:
[----:B------:R-:W-:-:S03]  /*8330*/  UMOV UR6, 0xffffffff ;  /* 0xffffffff00067882 */ /* 0x000fc60000000000 */
[----:B------:R-:W-:Y:S05]  /*8340*/  BRA.DIV UR6, `(.L_x_9897) ;  /* 0x0000005206dc7947 */ /* 0x000fea000b800000 */
[----:B-1----:R1:W1:Y:S04]  /*8350*/  SHFL.DOWN PT, R20, R229, 0x10, 0x1f ;  /* 0x0a001f00e5147f89 */ /* 0x00226800000e0000 */
[----:B------:R0:W1:Y:S04]  /*8360*/  SHFL.DOWN PT, R22, R231, 0x10, 0x1f ;  /* 0x0a001f00e7167f89 */ /* 0x00006800000e0000 */
[----:B------:R1:W1:Y:S04]  /*8370*/  SHFL.DOWN PT, R238, R227, 0x10, 0x1f ;  /* 0x0a001f00e3ee7f89 */ /* 0x00026800000e0000 */
[----:B0-----:R0:W0:Y:S02]  /*8380*/  SHFL.DOWN PT, R235, R225, 0x10, 0x1f ;  /* 0x0a001f00e1eb7f89 */ /* 0x00102400000e0000 */
.L_x_9985:
        /* <DEDUP_REMOVED lines=14> */
.L_x_9899:
[----:B------:R-:W-:Y:S05]  /*8470*/  BSYNC B0 ;  /* 0x0000000000007941 */ /* 0x000fea0003800000 */
.L_x_9898:
[----:B------:R-:W-:-:S03]  /*8480*/  UMOV UR6, 0xffffffff ;  /* 0xffffffff00067882 */ /* 0x000fc60000000000 */
[----:B------:R-:W-:Y:S05]  /*8490*/  BRA.DIV UR6, `(.L_x_9900) ;  /* 0x0000005206f87947 */ /* 0x000fea000b800000 */
[----:B------:R-:W5:Y:S04]  /*84a0*/  SHFL.IDX PT, R243, R231, RZ, 0x1f ;  /* 0x00001fffe7f37589 */ /* 0x000f6800000e0000 */
[----:B------:R-:W2:Y:S04]  /*84b0*/  SHFL.IDX PT, R223, R229, RZ, 0x1f ;  /* 0x00001fffe5df7589 */ /* 0x000ea800000e0000 */
[----:B------:R0:W3:Y:S04]  /*84c0*/  SHFL.DOWN PT, R237, R229, 0x1, 0x1f ;  /* 0x08201f00e5ed7f89 */ /* 0x0000e800000e0000 */
[----:B------:R0:W3:Y:S04]  /*84d0*/  SHFL.DOWN PT, R239, R231, 0x1, 0x1f ;  /* 0x08201f00e7ef7f89 */ /* 0x0000e800000e0000 */
[----:B------:R0:W3:Y:S04]  /*84e0*/  SHFL.IDX PT, R221, R227, RZ, 0x1f ;  /* 0x00001fffe3dd7589 */ /* 0x0000e800000e0000 */
[----:B------:R0:W3:Y:S04]  /*84f0*/  SHFL.DOWN PT, R241, R227, 0x1, 0x1f ;  /* 0x08201f00e3f17f89 */ /* 0x0000e800000e0000 */
[----:B------:R3:W3:Y:S01]  /*8500*/  SHFL.IDX PT, R219, R225, RZ, 0x1f ;  /* 0x00001fffe1db7589 */ /* 0x0006e200000e0000 */
[-C--:B-----5:R-:W-:Y:S01]  /*8510*/  FMUL.FTZ R21, R15, R243.reuse ;  /* 0x000000f30f157220 */ /* 0x0a0fe20000410000 */
[CC--:B-1----:R-:W-:Y:S01]  /*8520*/  FMUL.FTZ R238, R14.reuse, R243.reuse ;  /* 0x000000f30eee7220 */ /* 0x0c2fe20000410000 */
[----:B------:R-:W-:Y:S01]  /*8530*/  FMUL.FTZ R217, R13, R243 ;  /* 0x000000f30dd97220 */ /* 0x000fe20000410000 */
[----:B0-----:R0:W1:Y:S01]  /*8540*/  SHFL.DOWN PT, R235, R225, 0x1, 0x1f ;  /* 0x08201f00e1eb7f89 */ /* 0x00106200000e0000 */
[-C--:B--2---:R-:W-:Y:S01]  /*8550*/  FFMA.FTZ R240, R14, R223.reuse, -R21 ;  /* 0x000000df0ef07223 */ /* 0x084fe20000010815 */
[----:B------:R-:W-:Y:S01]  /*8560*/  FFMA.FTZ R238, R15, R223, R238 ;  /* 0x000000df0fee7223 */ /* 0x000fe200000100ee */
[----:B------:R-:W-:Y:S01]  /*8570*/  FMUL.FTZ R242, R12, R243 ;  /* 0x000000f30cf27220 */ /* 0x000fe20000410000 */
[----:B------:R0:W2:Y:S04]  /*8580*/  SHFL.IDX PT, R244, R14, RZ, 0x1f ;  /* 0x00001fff0ef47589 */ /* 0x0000a800000e0000 */
[----:B------:R0:W0:Y:S04]  /*8590*/  SHFL.IDX PT, R246, R15, RZ, 0x1f ;  /* 0x00001fff0ff67589 */ /* 0x00002800000e0000 */
[----:B------:R0:W0:Y:S04]  /*85a0*/  SHFL.IDX PT, R245, R12, RZ, 0x1f ;  /* 0x00001fff0cf57589 */ /* 0x00002800000e0000 */
[----:B------:R0:W0:Y:S02]  /*85b0*/  SHFL.IDX PT, R233, R13, RZ, 0x1f ;  /* 0x00001fff0de97589 */ /* 0x00002400000e0000 */
.L_x_9999:
[----:B------:R-:W-:Y:S01]  /*85c0*/  BSSY B0, `(.L_x_9901) ;  /* 0x0000010000007945 */ /* 0x000fe20003800000 */
[----:B0-----:R-:W-:Y:S02]  /*85d0*/  MOV R20, R245 ;  /* 0x000000f500147202 */ /* 0x001fe40000000f00 */
[----:B------:R-:W-:Y:S02]  /*85e0*/  MOV R21, R233 ;  /* 0x000000e900157202 */ /* 0x000fe40000000f00 */
[----:B--2---:R-:W-:Y:S02]  /*85f0*/  MOV R22, R244 ;  /* 0x000000f400167202 */ /* 0x004fe40000000f00 */
[----:B------:R-:W-:Y:S01]  /*8600*/  MOV R23, R246 ;  /* 0x000000f600177202 */ /* 0x000fe20000000f00 */
[----:B------:R-:W-:Y:S06]  /*8610*/  @!P1 BRA `(.L_x_9902) ;  /* 0x0000000000289947 */ /* 0x000fec0003800000 */
[C---:B---3--:R-:W-:Y:S01]  /*8620*/  FMUL.FTZ R14, R239.reuse, R23 ;  /* 0x00000017ef0e7220 */ /* 0x048fe20000410000 */
[CC--:B------:R-:W-:Y:S01]  /*8630*/  FMUL.FTZ R244, R239.reuse, R22.reuse ;  /* 0x00000016eff47220 */ /* 0x0c0fe20000410000 */
[----:B------:R-:W-:Y:S02]  /*8640*/  FMUL.FTZ R15, R239, R21 ;  /* 0x00000015ef0f7220 */ /* 0x000fe40000410000 */
[C---:B------:R-:W-:Y:S01]  /*8650*/  FFMA.FTZ R22, R237.reuse, R22, -R14 ;  /* 0x00000016ed167223 */ /* 0x040fe2000001080e */
[----:B------:R-:W-:Y:S01]  /*8660*/  FFMA.FTZ R244, R237, R23, R244 ;  /* 0x00000017edf47223 */ /* 0x000fe200000100f4 */
[-C--:B------:R-:W-:Y:S01]  /*8670*/  FMUL.FTZ R14, R239, R20.reuse ;  /* 0x00000014ef0e7220 */ /* 0x080fe20000410000 */
[----:B------:R-:W-:Y:S01]  /*8680*/  FFMA.FTZ R20, R237, R20, -R15 ;  /* 0x00000014ed147223 */ /* 0x000fe2000001080f */
[----:B------:R-:W-:Y:S01]  /*8690*/  FADD.FTZ R22, R241, R22 ;  /* 0x00000016f1167221 */ /* 0x000fe20000010000 */
[----:B-1----:R-:W-:Y:S01]  /*86a0*/  FADD.FTZ R23, R235, R244 ;  /* 0x000000f4eb177221 */ /* 0x002fe20000010000 */
[----:B------:R-:W-:-:S07]  /*86b0*/  FFMA.FTZ R21, R237, R21, R14 ;  /* 0x00000015ed157223 */ /* 0x000fce000001000e */
.L_x_9902:
[----:B------:R-:W-:Y:S05]  /*86c0*/  BSYNC B0 ;  /* 0x0000000000007941 */ /* 0x000fea0003800000 */
.L_x_9901:
[C---:B---34-:R-:W-:Y:S01]  /*86d0*/  FMUL.FTZ R227, R17.reuse, R22 ;  /* 0x0000001611e37220 */ /* 0x058fe20000410000 */
        /* <DEDUP_REMOVED lines=15> */
.L_x_9884:
        /* <DEDUP_REMOVED lines=47> */
[----:B------:R-:W-:Y:S02]  /*8ac0*/  FFMA.FTZ R155, R0, R210, RZ ;  /* 0x000000d2009b7223 */ /* 0x000fe400000100ff */
[CC--:B------:R-:W-:Y:S01]  /*8ad0*/  FMUL.FTZ R2, R156.reuse, -R19.reuse ;  /* 0x800000139c027220 */ /* 0x0c0fe20000410000 */
[----:B------:R-:W-:Y:S01]  /*8ae0*/  FMUL.FTZ R156, R156, -R186 ;  /* 0x800000ba9c9c7220 */ /* 0x000fe20000410000 */
[----:B------:R-:W-:Y:S02]  /*8af0*/  FFMA.FTZ R16, R56, R212, R155 ;  /* 0x000000d438107223 */ /* 0x000fe4000001009b */
        /* <DEDUP_REMOVED lines=35> */
[----:B------:R-:W-:Y:S01]  /*8d30*/  FFMA.FTZ R151, R55, R214, R16 ;  /* 0x000000d637977223 */ /* 0x000fe20000010010 */
[----:B------:R-:W-:Y:S01]  /*8d40*/  FFMA.FTZ R214, R107, -R116, R214 ;  /* 0x800000746bd67223 */ /* 0x000fe200000100d6 */
[CC--:B------:R-:W-:Y:S01]  /*8d50*/  FMUL.FTZ R2, R136.reuse, -R135.reuse ;  /* 0x8000008788027220 */ /* 0x0c0fe20000410000 */
[----:B------:R-:W-:Y:S01]  /*8d60*/  FMUL.FTZ R136, R136, -R192 ;  /* 0x800000c088887220 */ /* 0x000fe20000410000 */
[----:B------:R-:W-:Y:S01]  /*8d70*/  FFMA.FTZ R16, R54, R216, R151 ;  /* 0x000000d836107223 */ /* 0x000fe20000010097 */
[----:B------:R-:W-:Y:S01]  /*8d80*/  FFMA.FTZ R216, R129, -R114, R216 ;  /* 0x8000007281d87223 */ /* 0x000fe200000100d8 */
[C---:B------:R-:W-:Y:S01]  /*8d90*/  FFMA.FTZ R2, R137.reuse, R192, -R2 ;  /* 0x000000c089027223 */ /* 0x040fe20000010802 */
[----:B------:R-:W-:Y:S01]  /*8da0*/  FFMA.FTZ R136, R137, R135, R136 ;  /* 0x0000008789887223 */ /* 0x000fe20000010088 */
[----:B------:R-:W-:Y:S01]  /*8db0*/  FFMA.FTZ R151, R53, R218, R16 ;  /* 0x000000da35977223 */ /* 0x000fe20000010010 */
[----:B------:R-:W-:Y:S01]  /*8dc0*/  FMUL.FTZ R137, R144, R215 ;  /* 0x000000d790897220 */ /* 0x000fe20000410000 */
[----:B------:R-:W-:Y:S01]  /*8dd0*/  FADD.FTZ R193, R193, R2 ;  /* 0x00000002c1c17221 */ /* 0x000fe20000010000 */
[----:B------:R-:W-:Y:S01]  /*8de0*/  FADD.FTZ R177, -R177, R136 ;  /* 0x00000088b1b17221 */ /* 0x000fe20000010100 */
[----:B------:R-:W-:Y:S01]  /*8df0*/  FFMA.FTZ R16, R52, R211, R151 ;  /* 0x000000d334107223 */ /* 0x000fe20000010097 */
[----:B------:R-:W-:Y:S01]  /*8e00*/  FFMA.FTZ R146, R146, R209, R137 ;  /* 0x000000d192927223 */ /* 0x000fe20000010089 */
[----:B------:R-:W-:Y:S01]  /*8e10*/  FFMA.FTZ R151, R0, -R39, RZ ;  /* 0x8000002700977223 */ /* 0x000fe200000100ff */
[C---:B------:R-:W-:Y:S01]  /*8e20*/  FMUL.FTZ R2, R138.reuse, -R177 ;  /* 0x800000b18a027220 */ /* 0x040fe20000410000 */
[-C--:B------:R-:W-:Y:S01]  /*8e30*/  FMUL.FTZ R138, R138, -R193.reuse ;  /* 0x800000c18a8a7220 */ /* 0x080fe20000410000 */
[----:B------:R-:W-:Y:S01]  /*8e40*/  FFMA.FTZ R16, R51, R220, R16 ;  /* 0x000000dc33107223 */ /* 0x000fe20000010010 */
[----:B------:R-:W-:Y:S01]  /*8e50*/  FADD.FTZ R146, RZ, R146 ;  /* 0x00000092ff927221 */ /* 0x000fe20000010000 */
[C---:B------:R-:W-:Y:S01]  /*8e60*/  FFMA.FTZ R137, R139.reuse, R193, -R2 ;  /* 0x000000c18b897223 */ /* 0x040fe20000010802 */
[----:B------:R-:W-:Y:S01]  /*8e70*/  FFMA.FTZ R139, R139, R177, R138 ;  /* 0x000000b18b8b7223 */ /* 0x000fe2000001008a */
[----:B------:R-:W-:Y:S01]  /*8e80*/  FFMA.FTZ R153, R49, R222, R16 ;  /* 0x000000de31997223 */ /* 0x000fe20000010010 */
[----:B------:R-:W-:Y:S01]  /*8e90*/  FFMA.FTZ R16, R56, -R199, R151 ;  /* 0x800000c738107223 */ /* 0x000fe20000010097 */
[----:B------:R-:W-:Y:S01]  /*8ea0*/  FADD.FTZ R194, R194, R137 ;  /* 0x00000089c2c27221 */ /* 0x000fe20000010000 */
[----:B------:R-:W-:Y:S01]  /*8eb0*/  FADD.FTZ R137, -R178, R139 ;  /* 0x0000008bb2897221 */ /* 0x000fe20000010100 */
[----:B------:R-:W-:Y:S01]  /*8ec0*/  FFMA.FTZ R18, R48, R224, R153 ;  /* 0x000000e030127223 */ /* 0x000fe20000010099 */
[----:B-1----:R-:W-:Y:S01]  /*8ed0*/  FFMA.FTZ R15, R55, -R38, R16 ;  /* 0x80000026370f7223 */ /* 0x002fe20000010010 */
        /* <DEDUP_REMOVED lines=13> */
[-C--:B------:R-:W-:Y:S01]  /*8fb0*/  FMUL.FTZ R142, R142, -R195.reuse ;  /* 0x800000c38e8e7220 */ /* 0x080fe20000410000 */
[----:B------:R-:W-:Y:S01]  /*8fc0*/  FFMA.FTZ R14, R44, R234, R15 ;  /* 0x000000ea2c0e7223 */ /* 0x000fe2000001000f */
[----:B------:R-:W-:Y:S01]  /*8fd0*/  FFMA.FTZ R12, R51, -R202, R12 ;  /* 0x800000ca330c7223 */ /* 0x000fe2000001000c */
[C---:B------:R-:W-:Y:S01]  /*8fe0*/  FFMA.FTZ R13, R143.reuse, R195, -R2 ;  /* 0x000000c38f0d7223 */ /* 0x040fe20000010802 */
[----:B------:R-:W-:Y:S01]  /*8ff0*/  FFMA.FTZ R143, R143, R179, R142 ;  /* 0x000000b38f8f7223 */ /* 0x000fe2000001008e */
[----:B------:R-:W-:Y:S01]  /*9000*/  FFMA.FTZ R15, R43, R208, R14 ;  /* 0x000000d02b0f7223 */ /* 0x000fe2000001000e */
[----:B------:R-:W-:Y:S01]  /*9010*/  FMUL.FTZ R16, R195, R118 ;  /* 0x00000076c3107220 */ /* 0x000fe20000410000 */
[----:B------:R-:W-:Y:S01]  /*9020*/  FADD.FTZ R196, R196, R13 ;  /* 0x0000000dc4c47221 */ /* 0x000fe20000010000 */
[----:B------:R-:W-:Y:S01]  /*9030*/  FFMA.FTZ R13, R49, -R204, R12 ;  /* 0x800000cc310d7223 */ /* 0x000fe2000001000c */
[----:B------:R-:W-:Y:S01]  /*9040*/  FFMA.FTZ R14, R42, R215, R15 ;  /* 0x000000d72a0e7223 */ /* 0x000fe2000001000f */
[----:B------:R-:W-:Y:S01]  /*9050*/  FMUL.FTZ R12, R37, R165 ;  /* 0x000000a5250c7220 */ /* 0x000fe20000410000 */
[----:B------:R-:W-:Y:S01]  /*9060*/  FADD.FTZ R143, -R180, R143 ;  /* 0x0000008fb48f7221 */ /* 0x000fe20000010100 */
[----:B------:R-:W-:Y:S01]  /*9070*/  FFMA.FTZ R2, R48, -R205, R13 ;  /* 0x800000cd30027223 */ /* 0x000fe2000001000d */
[-C--:B------:R-:W-:Y:S01]  /*9080*/  FFMA.FTZ R139, R111, -R120.reuse, R210 ;  /* 0x800000786f8b7223 */ /* 0x080fe200000100d2 */
[-C--:B------:R-:W-:Y:S01]  /*9090*/  FFMA.FTZ R136, R36, R181.reuse, R12 ;  /* 0x000000b524887223 */ /* 0x080fe2000001000c */
[----:B------:R-:W-:Y:S01]  /*90a0*/  FMUL.FTZ R12, R143, R120 ;  /* 0x000000788f0c7220 */ /* 0x000fe20000410000 */
[----:B------:R-:W-:Y:S01]  /*90b0*/  FFMA.FTZ R15, R47, -R206, R2 ;  /* 0x800000ce2f0f7223 */ /* 0x000fe20000010002 */
[----:B------:R-:W-:Y:S01]  /*90c0*/  FFMA.FTZ R141, R109, -R118, R212 ;  /* 0x800000766d8d7223 */ /* 0x000fe200000100d4 */
[----:B------:R-:W-:Y:S01]  /*90d0*/  FMUL.FTZ R151, R37, R181 ;  /* 0x000000b525977220 */ /* 0x000fe20000410000 */
[----:B------:R-:W-:Y:S01]  /*90e0*/  FMUL.FTZ R130, R199, R16 ;  /* 0x00000010c7827220 */ /* 0x000fe20000410000 */
[----:B------:R-:W-:Y:S01]  /*90f0*/  FFMA.FTZ R2, R46, -R207, R15 ;  /* 0x800000cf2e027223 */ /* 0x000fe2000001000f */
[----:B------:R-:W-:Y:S01]  /*9100*/  FFMA.FTZ R13, R145, -R90, R198 ;  /* 0x8000005a910d7223 */ /* 0x000fe200000100c6 */
[----:B------:R-:W-:Y:S01]  /*9110*/  FFMA.FTZ R151, R36, R165, -R151 ;  /* 0x000000a524977223 */ /* 0x000fe20000010897 */
[----:B------:R-:W-:Y:S01]  /*9120*/  FMUL.FTZ R138, R146, R22 ;  /* 0x00000016928a7220 */ /* 0x000fe20000410000 */
[----:B------:R-:W-:Y:S01]  /*9130*/  FFMA.FTZ R15, R45, -R228, R2 ;  /* 0x800000e42d0f7223 */ /* 0x000fe20000010002 */
[----:B------:R-:W-:Y:S01]  /*9140*/  FMUL.FTZ R2, R196, R120 ;  /* 0x00000078c4027220 */ /* 0x000fe20000410000 */
[----:B------:R-:W-:Y:S01]  /*9150*/  FMUL.FTZ R155, R146, R151 ;  /* 0x00000097929b7220 */ /* 0x000fe20000410000 */
[----:B------:R-:W-:Y:S01]  /*9160*/  FFMA.FTZ R218, R127, -R112, R218 ;  /* 0x800000707fda7223 */ /* 0x000fe200000100da */
[----:B------:R-:W-:Y:S01]  /*9170*/  FFMA.FTZ R20, R44, -R213, R15 ;  /* 0x800000d52c147223 */ /* 0x000fe2000001000f */
[----:B------:R-:W-:Y:S01]  /*9180*/  FMUL.FTZ R18, R39, R2 ;  /* 0x0000000227127220 */ /* 0x000fe20000410000 */
[----:B------:R-:W-:Y:S01]  /*9190*/  FMUL.FTZ R163, R135, R112 ;  /* 0x0000007087a37220 */ /* 0x000fe20000410000 */
[----:B------:R-:W-:Y:S01]  /*91a0*/  FADD.FTZ R57, R134, R57 ;  /* 0x0000003986397221 */ /* 0x000fe20000010000 */
        /* <DEDUP_REMOVED lines=12> */
[C---:B------:R-:W-:Y:S01]  /*9270*/  FFMA.FTZ R12, R13.reuse, R134, R138 ;  /* 0x000000860d0c7223 */ /* 0x040fe2000001008a */
[----:B------:R-:W-:Y:S01]  /*9280*/  FFMA.FTZ R138, R13, R136, R155 ;  /* 0x000000880d8a7223 */ /* 0x000fe2000001009b */
        /* <DEDUP_REMOVED lines=9> */
[----:B------:R-:W-:Y:S01]  /*9320*/  FFMA.FTZ R211, R125, -R110, R211 ;  /* 0x8000006e7dd37223 */ /* 0x000fe200000100d3 */
[-C--:B------:R-:W-:Y:S01]  /*9330*/  FFMA.FTZ R157, R214, R153.reuse, -R155 ;  /* 0x00000099d69d7223 */ /* 0x080fe2000001089b */
[----:B------:R-:W-:Y:S01]  /*9340*/  FMUL.FTZ R155, R38, R153 ;  /* 0x00000099269b7220 */ /* 0x000fe20000410000 */
[----:B------:R-:W-:Y:S01]  /*9350*/  FMUL.FTZ R153, R192, R112 ;  /* 0x00000070c0997220 */ /* 0x000fe20000410000 */
[-C--:B------:R-:W-:Y:S01]  /*9360*/  FFMA.FTZ R161, R216, R132.reuse, -R159 ;  /* 0x00000084d8a17223 */ /* 0x080fe2000001089f */
[----:B------:R-:W-:Y:S01]  /*9370*/  FMUL.FTZ R159, R201, R132 ;  /* 0x00000084c99f7220 */ /* 0x000fe20000410000 */
[----:B------:R-:W-:Y:S01]  /*9380*/  FFMA.FTZ R155, R214, R151, R155 ;  /* 0x00000097d69b7223 */ /* 0x000fe2000001009b */
[----:B------:R-:W-:Y:S01]  /*9390*/  FMUL.FTZ R165, R200, R153 ;  /* 0x00000099c8a57220 */ /* 0x000fe20000410000 */
[----:B------:R-:W-:Y:S01]  /*93a0*/  FMUL.FTZ R134, R175, R110 ;  /* 0x0000006eaf867220 */ /* 0x000fe20000410000 */
[----:B------:R-:W-:Y:S01]  /*93b0*/  FFMA.FTZ R159, R216, R18, R159 ;  /* 0x00000012d89f7223 */ /* 0x000fe2000001009f */
[----:B------:R-:W-:Y:S01]  /*93c0*/  FADD.FTZ R20, R20, R155 ;  /* 0x0000009b14147221 */ /* 0x000fe20000010000 */
[-C--:B------:R-:W-:Y:S01]  /*93d0*/  FFMA.FTZ R165, R218, R163.reuse, -R165 ;  /* 0x000000a3daa57223 */ /* 0x080fe200000108a5 */
[----:B------:R-:W-:Y:S01]  /*93e0*/  FMUL.FTZ R163, R200, R163 ;  /* 0x000000a3c8a37220 */ /* 0x000fe20000410000 */
[----:B------:R-:W-:Y:S01]  /*93f0*/  FADD.FTZ R130, R130, R157 ;  /* 0x0000009d82827221 */ /* 0x000fe20000010000 */
[----:B------:R-:W-:Y:S01]  /*9400*/  FADD.FTZ R159, R20, R159 ;  /* 0x0000009f149f7221 */ /* 0x000fe20000010000 */
[----:B------:R-:W-:Y:S01]  /*9410*/  FMUL.FTZ R20, R191, R110 ;  /* 0x0000006ebf147220 */ /* 0x000fe20000410000 */
[----:B------:R-:W-:Y:S01]  /*9420*/  FFMA.FTZ R132, R218, R153, R163 ;  /* 0x00000099da847223 */ /* 0x000fe200000100a3 */
[----:B------:R-:W-:Y:S01]  /*9430*/  FADD.FTZ R130, R130, R161 ;  /* 0x000000a182827221 */ /* 0x000fe20000010000 */
[----:B------:R-:W-:Y:S01]  /*9440*/  FMUL.FTZ R161, R23, R108 ;  /* 0x0000006c17a17220 */ /* 0x000fe20000410000 */
[----:B------:R-:W-:Y:S01]  /*9450*/  FMUL.FTZ R136, R203, R20 ;  /* 0x00000014cb887220 */ /* 0x000fe20000410000 */
[----:B------:R-:W-:Y:S01]  /*9460*/  FADD.FTZ R132, R159, R132 ;  /* 0x000000849f847221 */ /* 0x000fe20000010000 */
[-C--:B------:R-:W-:Y:S01]  /*9470*/  FMUL.FTZ R155, R149, R108.reuse ;  /* 0x0000006c959b7220 */ /* 0x080fe20000410000 */
[----:B------:R-:W-:Y:S01]  /*9480*/  FFMA.FTZ R220, R123, -R108, R220 ;  /* 0x8000006c7bdc7223 */ /* 0x000fe200000100dc */
[-C--:B------:R-:W-:Y:S01]  /*9490*/  FFMA.FTZ R159, R211, R134.reuse, -R136 ;  /* 0x00000086d39f7223 */ /* 0x080fe20000010888 */
[----:B------:R-:W-:Y:S01]  /*94a0*/  FMUL.FTZ R134, R203, R134 ;  /* 0x00000086cb867220 */ /* 0x000fe20000410000 */
[----:B------:R-:W-:Y:S01]  /*94b0*/  FFMA.FTZ R13, R13, R22, -R146 ;  /* 0x000000160d0d7223 */ /* 0x000fe20000010892 */
[----:B------:R-:W-:Y:S01]  /*94c0*/  FMUL.FTZ R22, R189, R106 ;  /* 0x0000006abd167220 */ /* 0x000fe20000410000 */
[----:B------:R-:W-:Y:S01]  /*94d0*/  FADD.FTZ R130, R130, R165 ;  /* 0x000000a582827221 */ /* 0x000fe20000010000 */
[----:B------:R-:W-:Y:S01]  /*94e0*/  FFMA.FTZ R157, R211, R20, R134 ;  /* 0x00000014d39d7223 */ /* 0x000fe20000010086 */
[----:B------:R-:W-:Y:S01]  /*94f0*/  FMUL.FTZ R134, R202, R161 ;  /* 0x000000a1ca867220 */ /* 0x000fe20000410000 */
[----:B------:R-:W-:Y:S01]  /*9500*/  FFMA.FTZ R217, R145, R181, R138 ;  /* 0x000000b591d97223 */ /* 0x000fe2000001008a */
[-C--:B------:R-:W-:Y:S01]  /*9510*/  FFMA.FTZ R145, R121, -R106.reuse, R222 ;  /* 0x8000006a79917223 */ /* 0x080fe200000100de */
[----:B------:R-:W-:Y:S01]  /*9520*/  FADD.FTZ R132, R132, R157 ;  /* 0x0000009d84847221 */ /* 0x000fe20000010000 */
[-C--:B------:R-:W-:Y:S01]  /*9530*/  FFMA.FTZ R157, R220, R155.reuse, R134 ;  /* 0x0000009bdc9d7223 */ /* 0x080fe20000010086 */
        /* <DEDUP_REMOVED lines=38> */
[----:B------:R-:W-:Y:S01]  /*97a0*/  FMUL.FTZ R144, R207, R132 ;  /* 0x00000084cf907220 */ /* 0x000fe20000410000 */
[----:B------:R-:W-:Y:S01]  /*97b0*/  FADD.FTZ R140, R140, R165 ;  /* 0x000000a58c8c7221 */ /* 0x000fe20000010000 */
[----:B------:R-:W-:Y:S01]  /*97c0*/  FADD.FTZ R138, R138, R163 ;  /* 0x000000a38a8a7221 */ /* 0x000fe20000010000 */
[----:B------:R-:W-:Y:S01]  /*97d0*/  FMUL.FTZ R142, R206, R142 ;  /* 0x0000008ece8e7220 */ /* 0x000fe20000410000 */
[----:B------:R-:W-:Y:S01]  /*97e0*/  FFMA.FTZ R163, R161, R146, -R144 ;  /* 0x00000092a1a37223 */ /* 0x000fe20000010890 */
[----:B------:R-:W-:Y:S01]  /*97f0*/  FADD.FTZ R140, R140, R181 ;  /* 0x000000b58c8c7221 */ /* 0x000fe20000010000 */
[----:B------:R-:W-:Y:S01]  /*9800*/  FFMA.FTZ R232, R113, -R98, R232 ;  /* 0x8000006271e87223 */ /* 0x000fe200000100e8 */
[----:B------:R-:W-:Y:S01]  /*9810*/  FFMA.FTZ R3, R159, R130, R142 ;  /* 0x000000829f037223 */ /* 0x000fe2000001008e */
[-C--:B------:R-:W-:Y:S01]  /*9820*/  FMUL.FTZ R165, R169, R98.reuse ;  /* 0x00000062a9a57220 */ /* 0x080fe20000410000 */
[----:B------:R-:W-:Y:S01]  /*9830*/  FADD.FTZ R140, R140, R163 ;  /* 0x000000a38c8c7221 */ /* 0x000fe20000010000 */
[----:B------:R-:W-:Y:S01]  /*9840*/  FMUL.FTZ R163, R185, R98 ;  /* 0x00000062b9a37220 */ /* 0x000fe20000410000 */
[----:B------:R-:W-:Y:S01]  /*9850*/  FADD.FTZ R3, R138, R3 ;  /* 0x000000038a037221 */ /* 0x000fe20000010000 */
[----:B------:R-:W-:Y:S01]  /*9860*/  FMUL.FTZ R146, R207, R146 ;  /* 0x00000092cf927220 */ /* 0x000fe20000410000 */
[----:B------:R-:W-:Y:S01]  /*9870*/  FFMA.FTZ R138, R36, R182, R197 ;  /* 0x000000b6248a7223 */ /* 0x000fe200000100c5 */
[----:B------:R-:W-:Y:S01]  /*9880*/  FMUL.FTZ R181, R228, R163 ;  /* 0x000000a3e4b57220 */ /* 0x000fe20000410000 */
[----:B------:R-:W-:Y:S01]  /*9890*/  FMUL.FTZ R142, R17, R96 ;  /* 0x00000060118e7220 */ /* 0x000fe20000410000 */
[----:B------:R-:W-:Y:S01]  /*98a0*/  FFMA.FTZ R146, R161, R132, R146 ;  /* 0x00000084a1927223 */ /* 0x000fe20000010092 */
[----:B------:R-:W-:Y:S01]  /*98b0*/  FFMA.FTZ R148, R215, R138, R148 ;  /* 0x0000008ad7947223 */ /* 0x000fe20000010094 */
[-C--:B------:R-:W-:Y:S01]  /*98c0*/  FFMA.FTZ R181, R232, R165.reuse, -R181 ;  /* 0x000000a5e8b57223 */ /* 0x080fe200000108b5 */
[----:B------:R-:W-:Y:S01]  /*98d0*/  FMUL.FTZ R165, R228, R165 ;  /* 0x000000a5e4a57220 */ /* 0x000fe20000410000 */
[----:B------:R-:W-:Y:S01]  /*98e0*/  FMUL.FTZ R215, R183, R94 ;  /* 0x0000005eb7d77220 */ /* 0x000fe20000410000 */
[-C--:B------:R-:W-:Y:S01]  /*98f0*/  FMUL.FTZ R197, R184, R96.reuse ;  /* 0x00000060b8c57220 */ /* 0x080fe20000410000 */
[----:B------:R-:W-:Y:S01]  /*9900*/  FADD.FTZ R88, R217, R88 ;  /* 0x00000058d9587221 */ /* 0x000fe20000010000 */
[----:B------:R-:W-:Y:S01]  /*9910*/  FADD.FTZ R3, R3, R146 ;  /* 0x0000009203037221 */ /* 0x000fe20000010000 */
[----:B------:R-:W-:Y:S01]  /*9920*/  FFMA.FTZ R138, R232, R163, R165 ;  /* 0x000000a3e88a7223 */ /* 0x000fe200000100a5 */
[----:B------:R-:W-:Y:S01]  /*9930*/  FFMA.FTZ R234, R133, -R96, R234 ;  /* 0x8000006085ea7223 */ /* 0x000fe200000100ea */
[----:B------:R-:W-:Y:S01]  /*9940*/  FFMA.FTZ R208, R131, -R94, R208 ;  /* 0x8000005e83d07223 */ /* 0x000fe200000100d0 */
[----:B------:R-:W-:Y:S01]  /*9950*/  FMUL.FTZ R165, R213, R142 ;  /* 0x0000008ed5a57220 */ /* 0x000fe20000410000 */
[----:B------:R-:W-:Y:S01]  /*9960*/  FMUL.FTZ R217, R167, R94 ;  /* 0x0000005ea7d97220 */ /* 0x000fe20000410000 */
[----:B------:R-:W-:Y:S01]  /*9970*/  FMUL.FTZ R219, R236, R215 ;  /* 0x000000d7ecdb7220 */ /* 0x000fe20000410000 */
[-C--:B------:R-:W-:Y:S01]  /*9980*/  FMUL.FTZ R209, R213, R197.reuse ;  /* 0x000000c5d5d17220 */ /* 0x080fe20000410000 */
[----:B------:R-:W-:Y:S01]  /*9990*/  FADD.FTZ R3, R3, R138 ;  /* 0x0000008a03037221 */ /* 0x000fe20000010000 */
[----:B------:R-:W-:Y:S01]  /*99a0*/  FFMA.FTZ R138, R234, R197, R165 ;  /* 0x000000c5ea8a7223 */ /* 0x000fe200000100a5 */
[-C--:B------:R-:W-:Y:S01]  /*99b0*/  FFMA.FTZ R219, R208, R217.reuse, -R219 ;  /* 0x000000d9d0db7223 */ /* 0x080fe200000108db */
[----:B------:R-:W-:Y:S01]  /*99c0*/  FFMA.FTZ R209, R234, R142, -R209 ;  /* 0x0000008eead17223 */ /* 0x000fe200000108d1 */
[----:B------:R-:W-:Y:S01]  /*99d0*/  FADD.FTZ R140, R140, R181 ;  /* 0x000000b58c8c7221 */ /* 0x000fe20000010000 */
[----:B------:R-:W-:Y:S01]  /*99e0*/  FMUL.FTZ R217, R236, R217 ;  /* 0x000000d9ecd97220 */ /* 0x000fe20000410000 */
[----:B------:R-:W-:Y:S01]  /*99f0*/  FADD.FTZ R3, R3, R138 ;  /* 0x0000008a03037221 */ /* 0x000fe20000010000 */
[----:B------:R-:W-:Y:S01]  /*9a00*/  FFMA.FTZ R14, R41, R198, R14 ;  /* 0x000000c6290e7223 */ /* 0x000fe2000001000e */
[----:B------:R-:W-:Y:S01]  /*9a10*/  FADD.FTZ R140, R140, R209 ;  /* 0x000000d18c8c7221 */ /* 0x000fe20000010000 */
[----:B------:R-:W-:Y:S01]  /*9a20*/  FFMA.FTZ R138, R208, R215, R217 ;  /* 0x000000d7d08a7223 */ /* 0x000fe200000100d9 */
[----:B------:R-:W-:Y:S01]  /*9a30*/  FFMA.FTZ R148, R147, R182, R148 ;  /* 0x000000b693947223 */ /* 0x000fe20000010094 */
[----:B------:R-:W-:Y:S01]  /*9a40*/  FMUL.FTZ R165, R37, R183 ;  /* 0x000000b725a57220 */ /* 0x000fe20000410000 */
[----:B------:R-:W-:Y:S01]  /*9a50*/  FADD.FTZ R219, R140, R219 ;  /* 0x000000db8cdb7221 */ /* 0x000fe20000010000 */
[----:B------:R-:W-:Y:S01]  /*9a60*/  FADD.FTZ R3, R3, R138 ;  /* 0x0000008a03037221 */ /* 0x000fe20000010000 */
[----:B------:R-:W0:Y:S01]  /*9a70*/  SHFL.DOWN PT, R181, R14, 0x1, 0x1f ;  /* 0x08201f000eb57f89 */ /* 0x000e2200000e0000 */
[-C--:B------:R-:W-:Y:S01]  /*9a80*/  FFMA.FTZ R165, R36, R167.reuse, -R165 ;  /* 0x000000a724a57223 */ /* 0x080fe200000108a5 */
[----:B------:R-:W-:Y:S01]  /*9a90*/  FADD.FTZ R136, R219, R136 ;  /* 0x00000088db887221 */ /* 0x000fe20000010000 */
[----:B------:R-:W-:Y:S01]  /*9aa0*/  FADD.FTZ R3, R3, R134 ;  /* 0x0000008603037221 */ /* 0x000fe20000010000 */
[----:B------:R-:W1:Y:S01]  /*9ab0*/  SHFL.DOWN PT, R138, R15, 0x1, 0x1f ;  /* 0x08201f000f8a7f89 */ /* 0x000e6200000e0000 */
[----:B------:R-:W-:Y:S01]  /*9ac0*/  FMUL.FTZ R167, R37, R167 ;  /* 0x000000a725a77220 */ /* 0x000fe20000410000 */
[----:B------:R-:W-:Y:S01]  /*9ad0*/  FADD.FTZ R13, R136, R13 ;  /* 0x0000000d880d7221 */ /* 0x000fe20000010000 */
[----:B------:R-:W-:Y:S01]  /*9ae0*/  FADD.FTZ R12, R3, R12 ;  /* 0x0000000c030c7221 */ /* 0x000fe20000010000 */
[C---:B------:R-:W-:Y:S01]  /*9af0*/  FMUL.FTZ R134, R37.reuse, R184 ;  /* 0x000000b825867220 */ /* 0x040fe20000410000 */
[----:B------:R-:W-:Y:S01]  /*9b00*/  FMUL.FTZ R165, R236, R165 ;  /* 0x000000a5eca57220 */ /* 0x000fe20000410000 */
[C---:B------:R-:W-:Y:S01]  /*9b10*/  FFMA.FTZ R167, R36.reuse, R183, R167 ;  /* 0x000000b724a77223 */ /* 0x040fe200000100a7 */
[----:B------:R-:W2:Y:S01]  /*9b20*/  SHFL.DOWN PT, R136, R13, 0x1, 0x1f ;  /* 0x08201f000d887f89 */ /* 0x000ea200000e0000 */
[-C--:B------:R-:W-:Y:S01]  /*9b30*/  FFMA.FTZ R134, R36, R17.reuse, -R134 ;  /* 0x0000001124867223 */ /* 0x080fe20000010886 */
[----:B------:R-:W-:Y:S01]  /*9b40*/  FMUL.FTZ R17, R37, R17 ;  /* 0x0000001125117220 */ /* 0x000fe20000410000 */
[----:B------:R-:W-:Y:S01]  /*9b50*/  FFMA.FTZ R208, R208, R167, R165 ;  /* 0x000000a7d0d07223 */ /* 0x000fe200000100a5 */
[----:B------:R-:W3:Y:S01]  /*9b60*/  SHFL.DOWN PT, R147, R12, 0x1, 0x1f ;  /* 0x08201f000c937f89 */ /* 0x000ee200000e0000 */
[----:B------:R-:W-:Y:S01]  /*9b70*/  FMUL.FTZ R213, R213, R134 ;  /* 0x00000086d5d57220 */ /* 0x000fe20000410000 */
[-C--:B------:R-:W-:Y:S01]  /*9b80*/  FFMA.FTZ R17, R36, R184.reuse, R17 ;  /* 0x000000b824117223 */ /* 0x080fe20000010011 */
[----:B------:R-:W-:Y:S01]  /*9b90*/  FMUL.FTZ R3, R37, R185 ;  /* 0x000000b925037220 */ /* 0x000fe20000410000 */
[----:B------:R-:W-:Y:S01]  /*9ba0*/  FFMA.FTZ R131, R131, R183, R208 ;  /* 0x000000b783837223 */ /* 0x000fe200000100d0 */
[----:B------:R-:W-:Y:S01]  /*9bb0*/  FADD.FTZ R62, R132, R62 ;  /* 0x0000003e843e7221 */ /* 0x000fe20000010000 */
[----:B------:R-:W-:Y:S01]  /*9bc0*/  FFMA.FTZ R234, R234, R17, R213 ;  /* 0x00000011eaea7223 */ /* 0x000fe200000100d5 */
[----:B------:R-:W-:Y:S01]  /*9bd0*/  FFMA.FTZ R3, R36, R169, -R3 ;  /* 0x000000a924037223 */ /* 0x000fe20000010803 */
[----:B------:R-:W-:Y:S01]  /*9be0*/  FADD.FTZ R86, R131, R86 ;  /* 0x0000005683567221 */ /* 0x000fe20000010000 */
[----:B0-----:R-:W-:Y:S01]  /*9bf0*/  @!P0 FADD.FTZ R14, R14, R181 ;  /* 0x000000b50e0e8221 */ /* 0x001fe20000010000 */
[----:B------:R-:W-:Y:S01]  /*9c00*/  FFMA.FTZ R234, R133, R184, R234 ;  /* 0x000000b885ea7223 */ /* 0x000fe200000100ea */
[----:B------:R-:W-:Y:S01]  /*9c10*/  FMUL.FTZ R17, R228, R3 ;  /* 0x00000003e4117220 */ /* 0x000fe20000410000 */
[----:B------:R-:W-:Y:S01]  /*9c20*/  FMUL.FTZ R3, R37, R186 ;  /* 0x000000ba25037220 */ /* 0x000fe20000410000 */
[----:B-1----:R-:W-:Y:S01]  /*9c30*/  @!P0 FADD.FTZ R15, R15, R138 ;  /* 0x0000008a0f0f8221 */ /* 0x002fe20000010000 */
[----:B------:R-:W0:Y:S01]  /*9c40*/  SHFL.DOWN PT, R133, R14, 0x2, 0x1f ;  /* 0x08401f000e857f89 */ /* 0x000e2200000e0000 */
[C---:B------:R-:W-:Y:S01]  /*9c50*/  FMUL.FTZ R169, R37.reuse, R169 ;  /* 0x000000a925a97220 */ /* 0x040fe20000410000 */
[CC--:B------:R-:W-:Y:S01]  /*9c60*/  FFMA.FTZ R134, R36.reuse, R19.reuse, -R3 ;  /* 0x0000001324867223 */ /* 0x0c0fe20000010803 */
[----:B------:R-:W-:Y:S01]  /*9c70*/  FMUL.FTZ R19, R37, R19 ;  /* 0x0000001325137220 */ /* 0x000fe20000410000 */
[----:B------:R-:W1:Y:S01]  /*9c80*/  SHFL.DOWN PT, R142, R15, 0x2, 0x1f ;  /* 0x08401f000f8e7f89 */ /* 0x000e6200000e0000 */
[C---:B------:R-:W-:Y:S01]  /*9c90*/  FFMA.FTZ R169, R36.reuse, R185, R169 ;  /* 0x000000b924a97223 */ /* 0x040fe200000100a9 */
[----:B--2---:R-:W-:Y:S01]  /*9ca0*/  @!P0 FADD.FTZ R13, R13, R136 ;  /* 0x000000880d0d8221 */ /* 0x004fe20000010000 */
[----:B------:R-:W-:Y:S01]  /*9cb0*/  FMUL.FTZ R138, R207, R134 ;  /* 0x00000086cf8a7220 */ /* 0x000fe20000410000 */
[----:B------:R-:W-:Y:S01]  /*9cc0*/  FMUL.FTZ R134, R37, R187 ;  /* 0x000000bb25867220 */ /* 0x000fe20000410000 */
[----:B------:R-:W-:Y:S01]  /*9cd0*/  FFMA.FTZ R136, R36, R186, R19 ;  /* 0x000000ba24887223 */ /* 0x000fe20000010013 */
[----:B---3--:R-:W-:Y:S01]  /*9ce0*/  @!P0 FADD.FTZ R12, R147, R12 ;  /* 0x0000000c930c8221 */ /* 0x008fe20000010000 */
[----:B------:R-:W2:Y:S01]  /*9cf0*/  SHFL.DOWN PT, R140, R13, 0x2, 0x1f ;  /* 0x08401f000d8c7f89 */ /* 0x000ea200000e0000 */
[----:B------:R-:W-:Y:S01]  /*9d00*/  ISETP.GT.AND P0, PT, R122, 0x1d, PT ;  /* 0x0000001d7a00780c */ /* 0x000fe20003f04270 */
[-C--:B------:R-:W-:Y:S01]  /*9d10*/  FFMA.FTZ R3, R36, R171.reuse, -R134 ;  /* 0x000000ab24037223 */ /* 0x080fe20000010886 */
[----:B------:R-:W-:Y:S01]  /*9d20*/  FMUL.FTZ R171, R37, R171 ;  /* 0x000000ab25ab7220 */ /* 0x000fe20000410000 */
[----:B------:R-:W3:Y:S01]  /*9d30*/  SHFL.DOWN PT, R131, R12, 0x2, 0x1f ;  /* 0x08401f000c837f89 */ /* 0x000ee200000e0000 */
[----:B------:R-:W-:Y:S01]  /*9d40*/  FFMA.FTZ R232, R232, R169, R17 ;  /* 0x000000a9e8e87223 */ /* 0x000fe20000010011 */
[----:B------:R-:W-:Y:S01]  /*9d50*/  FFMA.FTZ R136, R161, R136, R138 ;  /* 0x00000088a1887223 */ /* 0x000fe2000001008a */
[----:B------:R-:W-:Y:S01]  /*9d60*/  FMUL.FTZ R206, R206, R3 ;  /* 0x00000003cece7220 */ /* 0x000fe20000410000 */
[----:B------:R-:W-:Y:S01]  /*9d70*/  FFMA.FTZ R134, R36, R187, R171 ;  /* 0x000000bb24867223 */ /* 0x000fe200000100ab */
[----:B------:R-:W-:Y:S01]  /*9d80*/  FFMA.FTZ R113, R113, R185, R232 ;  /* 0x000000b971717223 */ /* 0x000fe200000100e8 */
[----:B------:R-:W-:Y:S01]  /*9d90*/  FFMA.FTZ R136, R115, R186, R136 ;  /* 0x000000ba73887223 */ /* 0x000fe20000010088 */
[----:B------:R-:W-:Y:S01]  /*9da0*/  FMUL.FTZ R3, R37, R188 ;  /* 0x000000bc25037220 */ /* 0x000fe20000410000 */
[----:B------:R-:W-:Y:S01]  /*9db0*/  FFMA.FTZ R134, R159, R134, R206 ;  /* 0x000000869f867223 */ /* 0x000fe200000100ce */
[----:B------:R-:W-:Y:S01]  /*9dc0*/  FADD.FTZ R84, R113, R84 ;  /* 0x0000005471547221 */ /* 0x000fe20000010000 */
[----:B0-----:R-:W-:Y:S01]  /*9dd0*/  @!P0 FADD.FTZ R14, R14, R133 ;  /* 0x000000850e0e8221 */ /* 0x001fe20000010000 */
[----:B------:R-:W-:Y:S01]  /*9de0*/  FADD.FTZ R83, R136, R83 ;  /* 0x0000005388537221 */ /* 0x000fe20000010000 */
[----:B------:R-:W-:Y:S01]  /*9df0*/  FFMA.FTZ R117, R117, R187, R134 ;  /* 0x000000bb75757223 */ /* 0x000fe20000010086 */
[----:B-1----:R-:W-:Y:S01]  /*9e00*/  @!P0 FADD.FTZ R15, R15, R142 ;  /* 0x0000008e0f0f8221 */ /* 0x002fe20000010000 */
[-C--:B------:R-:W-:Y:S01]  /*9e10*/  FFMA.FTZ R132, R36, R21.reuse, -R3 ;  /* 0x0000001524847223 */ /* 0x080fe20000010803 */
[----:B------:R-:W0:Y:S01]  /*9e20*/  SHFL.DOWN PT, R113, R14, 0x4, 0x1f ;  /* 0x08801f000e717f89 */ /* 0x000e2200000e0000 */
[C---:B------:R-:W-:Y:S01]  /*9e30*/  FMUL.FTZ R21, R37.reuse, R21 ;  /* 0x0000001525157220 */ /* 0x040fe20000410000 */
[----:B------:R-:W-:Y:S01]  /*9e40*/  FADD.FTZ R63, R130, R63 ;  /* 0x0000003f823f7221 */ /* 0x000fe20000010000 */
[----:B------:R-:W-:Y:S01]  /*9e50*/  FMUL.FTZ R130, R37, R189 ;  /* 0x000000bd25827220 */ /* 0x000fe20000410000 */
[----:B------:R-:W1:Y:S01]  /*9e60*/  SHFL.DOWN PT, R136, R15, 0x4, 0x1f ;  /* 0x08801f000f887f89 */ /* 0x000e6200000e0000 */
[----:B--2---:R-:W-:Y:S01]  /*9e70*/  @!P0 FADD.FTZ R13, R13, R140 ;  /* 0x0000008c0d0d8221 */ /* 0x004fe20000010000 */
[C---:B------:R-:W-:Y:S01]  /*9e80*/  FFMA.FTZ R21, R36.reuse, R188, R21 ;  /* 0x000000bc24157223 */ /* 0x040fe20000010015 */
[----:B------:R-:W-:Y:S01]  /*9e90*/  FMUL.FTZ R205, R205, R132 ;  /* 0x00000084cdcd7220 */ /* 0x000fe20000410000 */
[----:B------:R-:W-:Y:S01]  /*9ea0*/  FFMA.FTZ R3, R36, R173, -R130 ;  /* 0x000000ad24037223 */ /* 0x000fe20000010882 */
[----:B---3--:R-:W-:Y:S01]  /*9eb0*/  @!P0 FADD.FTZ R12, R12, R131 ;  /* 0x000000830c0c8221 */ /* 0x008fe20000010000 */
[----:B------:R-:W2:Y:S01]  /*9ec0*/  SHFL.DOWN PT, R134, R13, 0x4, 0x1f ;  /* 0x08801f000d867f89 */ /* 0x000ea200000e0000 */
[----:B------:R-:W-:Y:S01]  /*9ed0*/  ISETP.GT.AND P0, PT, R122, 0x1b, PT ;  /* 0x0000001b7a00780c */ /* 0x000fe20003f04270 */
[----:B------:R-:W-:Y:S01]  /*9ee0*/  FFMA.FTZ R224, R224, R21, R205 ;  /* 0x00000015e0e07223 */ /* 0x000fe200000100cd */
[----:B------:R-:W-:Y:S01]  /*9ef0*/  FMUL.FTZ R204, R204, R3 ;  /* 0x00000003cccc7220 */ /* 0x000fe20000410000 */
[----:B------:R-:W3:Y:S01]  /*9f00*/  SHFL.DOWN PT, R19, R12, 0x4, 0x1f ;  /* 0x08801f000c137f89 */ /* 0x000ee200000e0000 */
[C---:B------:R-:W-:Y:S01]  /*9f10*/  FMUL.FTZ R173, R37.reuse, R173 ;  /* 0x000000ad25ad7220 */ /* 0x040fe20000410000 */
[C---:B------:R-:W-:Y:S01]  /*9f20*/  FMUL.FTZ R3, R37.reuse, R149 ;  /* 0x0000009525037220 */ /* 0x040fe20000410000 */
[----:B------:R-:W-:Y:S01]  /*9f30*/  FADD.FTZ R65, R22, R65 ;  /* 0x0000004116417221 */ /* 0x000fe20000010000 */
[C---:B------:R-:W-:Y:S01]  /*9f40*/  FMUL.FTZ R22, R37.reuse, R192 ;  /* 0x000000c025167220 */ /* 0x040fe20000410000 */
[C---:B------:R-:W-:Y:S01]  /*9f50*/  FFMA.FTZ R130, R36.reuse, R189, R173 ;  /* 0x000000bd24827223 */ /* 0x040fe200000100ad */
[-C--:B------:R-:W-:Y:S01]  /*9f60*/  FFMA.FTZ R3, R36, R23.reuse, -R3 ;  /* 0x0000001724037223 */ /* 0x080fe20000010803 */
[----:B------:R-:W-:Y:S01]  /*9f70*/  FADD.FTZ R67, R20, R67 ;  /* 0x0000004314437221 */ /* 0x000fe20000010000 */
[----:B------:R-:W-:Y:S01]  /*9f80*/  FMUL.FTZ R23, R37, R23 ;  /* 0x0000001725177220 */ /* 0x000fe20000410000 */
[----:B------:R-:W-:Y:S01]  /*9f90*/  FFMA.FTZ R130, R145, R130, R204 ;  /* 0x0000008291827223 */ /* 0x000fe200000100cc */
[----:B0-----:R-:W-:Y:S01]  /*9fa0*/  @!P0 FADD.FTZ R14, R14, R113 ;  /* 0x000000710e0e8221 */ /* 0x001fe20000010000 */
[----:B------:R-:W-:Y:S01]  /*9fb0*/  FMUL.FTZ R17, R202, R3 ;  /* 0x00000003ca117220 */ /* 0x000fe20000410000 */
[----:B------:R-:W-:Y:S01]  /*9fc0*/  FMUL.FTZ R3, R37, R191 ;  /* 0x000000bf25037220 */ /* 0x000fe20000410000 */
[----:B------:R-:W-:Y:S01]  /*9fd0*/  FFMA.FTZ R121, R121, R189, R130 ;  /* 0x000000bd79797223 */ /* 0x000fe20000010082 */
[----:B-1----:R-:W-:Y:S01]  /*9fe0*/  @!P0 FADD.FTZ R15, R15, R136 ;  /* 0x000000880f0f8221 */ /* 0x002fe20000010000 */
[----:B------:R-:W0:Y:S01]  /*9ff0*/  SHFL.DOWN PT, R21, R14, 0x8, 0x1f ;  /* 0x09001f000e157f89 */ /* 0x000e2200000e0000 */
[CC--:B------:R-:W-:Y:S01]  /*a000*/  FFMA.FTZ R130, R36.reuse, R175.reuse, -R3 ;  /* 0x000000af24827223 */ /* 0x0c0fe20000010803 */
[----:B------:R-:W-:Y:S01]  /*a010*/  FMUL.FTZ R175, R37, R175 ;  /* 0x000000af25af7220 */ /* 0x000fe20000410000 */
[C---:B------:R-:W-:Y:S01]  /*a020*/  FFMA.FTZ R3, R36.reuse, R135, -R22 ;  /* 0x0000008724037223 */ /* 0x040fe20000010816 */
[----:B------:R-:W1:Y:S01]  /*a030*/  SHFL.DOWN PT, R136, R15, 0x8, 0x1f ;  /* 0x09001f000f887f89 */ /* 0x000e6200000e0000 */
[----:B--2---:R-:W-:Y:S01]  /*a040*/  @!P0 FADD.FTZ R13, R13, R134 ;  /* 0x000000860d0d8221 */ /* 0x004fe20000010000 */
[----:B------:R-:W-:Y:S01]  /*a050*/  FMUL.FTZ R132, R203, R130 ;  /* 0x00000082cb847220 */ /* 0x000fe20000410000 */
[----:B------:R-:W-:Y:S01]  /*a060*/  FFMA.FTZ R130, R36, R191, R175 ;  /* 0x000000bf24827223 */ /* 0x000fe200000100af */
[----:B------:R-:W-:Y:S01]  /*a070*/  FMUL.FTZ R135, R37, R135 ;  /* 0x0000008725877220 */ /* 0x000fe20000410000 */
[----:B---3--:R-:W-:Y:S01]  /*a080*/  @!P0 FADD.FTZ R12, R12, R19 ;  /* 0x000000130c0c8221 */ /* 0x008fe20000010000 */
[----:B------:R-:W2:Y:S01]  /*a090*/  SHFL.DOWN PT, R134, R13, 0x8, 0x1f ;  /* 0x09001f000d867f89 */ /* 0x000ea200000e0000 */
[----:B------:R-:W-:Y:S01]  /*a0a0*/  ISETP.GT.AND P0, PT, R122, 0x17, PT ;  /* 0x000000177a00780c */ /* 0x000fe20003f04270 */
[----:B------:R-:W-:Y:S01]  /*a0b0*/  FFMA.FTZ R130, R211, R130, R132 ;  /* 0x00000082d3827223 */ /* 0x000fe20000010084 */
[----:B------:R-:W-:Y:S01]  /*a0c0*/  FMUL.FTZ R3, R200, R3 ;  /* 0x00000003c8037220 */ /* 0x000fe20000410000 */
[----:B------:R-:W3:Y:S01]  /*a0d0*/  SHFL.DOWN PT, R19, R12, 0x8, 0x1f ;  /* 0x09001f000c137f89 */ /* 0x000ee200000e0000 */
[C---:B------:R-:W-:Y:S01]  /*a0e0*/  FFMA.FTZ R135, R36.reuse, R192, R135 ;  /* 0x000000c024877223 */ /* 0x040fe20000010087 */
[----:B------:R-:W-:Y:S01]  /*a0f0*/  FFMA.FTZ R125, R125, R191, R130 ;  /* 0x000000bf7d7d7223 */ /* 0x000fe20000010082 */
[----:B------:R-:W-:Y:S01]  /*a100*/  FFMA.FTZ R23, R36, R149, R23 ;  /* 0x0000009524177223 */ /* 0x000fe20000010017 */
[----:B------:R-:W-:Y:S01]  /*a110*/  FADD.FTZ R69, R18, R69 ;  /* 0x0000004512457221 */ /* 0x000fe20000010000 */
[----:B------:R-:W-:Y:S01]  /*a120*/  FFMA.FTZ R218, R218, R135, R3 ;  /* 0x00000087dada7223 */ /* 0x000fe20000010003 */
[C---:B------:R-:W-:Y:S01]  /*a130*/  FMUL.FTZ R3, R37.reuse, R193 ;  /* 0x000000c125037220 */ /* 0x040fe20000410000 */
[----:B------:R-:W-:Y:S01]  /*a140*/  FMUL.FTZ R18, R37, R195 ;  /* 0x000000c325127220 */ /* 0x000fe20000410000 */
[----:B------:R-:W-:Y:S01]  /*a150*/  FFMA.FTZ R220, R220, R23, R17 ;  /* 0x00000017dcdc7223 */ /* 0x000fe20000010011 */
[----:B------:R-:W-:Y:S01]  /*a160*/  FFMA.FTZ R224, R119, R188, R224 ;  /* 0x000000bc77e07223 */ /* 0x000fe200000100e0 */
[----:B0-----:R-:W-:Y:S01]  /*a170*/  @!P0 FADD.FTZ R14, R14, R21 ;  /* 0x000000150e0e8221 */ /* 0x001fe20000010000 */
[C---:B------:R-:W-:Y:S01]  /*a180*/  FFMA.FTZ R20, R36.reuse, R177, -R3 ;  /* 0x000000b124147223 */ /* 0x040fe20000010803 */
[----:B------:R-:W-:Y:S01]  /*a190*/  FMUL.FTZ R3, R37, R194 ;  /* 0x000000c225037220 */ /* 0x000fe20000410000 */
[C---:B------:R-:W-:Y:S01]  /*a1a0*/  FFMA.FTZ R18, R36.reuse, R179, -R18 ;  /* 0x000000b324127223 */ /* 0x040fe20000010812 */
[----:B-1----:R-:W-:Y:S01]  /*a1b0*/  @!P0 FADD.FTZ R15, R15, R136 ;  /* 0x000000880f0f8221 */ /* 0x002fe20000010000 */
[----:B------:R-:W0:Y:S01]  /*a1c0*/  SHFL.DOWN PT, R21, R14, 0x10, 0x1f ;  /* 0x0a001f000e157f89 */ /* 0x000e2200000e0000 */
[----:B------:R-:W-:Y:S01]  /*a1d0*/  FFMA.FTZ R3, R36, R137, -R3 ;  /* 0x0000008924037223 */ /* 0x000fe20000010803 */
[----:B------:R-:W-:Y:S01]  /*a1e0*/  FMUL.FTZ R201, R201, R20 ;  /* 0x00000014c9c97220 */ /* 0x000fe20000410000 */
[----:B------:R-:W-:Y:S01]  /*a1f0*/  FMUL.FTZ R177, R37, R177 ;  /* 0x000000b125b17220 */ /* 0x000fe20000410000 */
[----:B------:R-:W1:Y:S01]  /*a200*/  SHFL.DOWN PT, R132, R15, 0x10, 0x1f ;  /* 0x0a001f000f847f89 */ /* 0x000e6200000e0000 */
[----:B--2---:R-:W-:Y:S01]  /*a210*/  @!P0 FADD.FTZ R13, R13, R134 ;  /* 0x000000860d0d8221 */ /* 0x004fe20000010000 */
[----:B------:R-:W-:Y:S01]  /*a220*/  FMUL.FTZ R17, R38, R3 ;  /* 0x0000000326117220 */ /* 0x000fe20000410000 */
[----:B------:R-:W-:Y:S01]  /*a230*/  FMUL.FTZ R3, R37, R196 ;  /* 0x000000c425037220 */ /* 0x000fe20000410000 */
[----:B------:R-:W-:Y:S01]  /*a240*/  FMUL.FTZ R22, R199, R18 ;  /* 0x00000012c7167220 */ /* 0x000fe20000410000 */
[----:B---3--:R-:W-:Y:S01]  /*a250*/  @!P0 FADD.FTZ R12, R12, R19 ;  /* 0x000000130c0c8221 */ /* 0x008fe20000010000 */
[----:B------:R-:W2:Y:S01]  /*a260*/  SHFL.DOWN PT, R130, R13, 0x10, 0x1f ;  /* 0x0a001f000d827f89 */ /* 0x000ea200000e0000 */
[----:B------:R-:W-:Y:S01]  /*a270*/  ISETP.GT.AND P0, PT, R122, 0xf, PT ;  /* 0x0000000f7a00780c */ /* 0x000fe20003f04270 */
[C---:B------:R-:W-:Y:S01]  /*a280*/  FMUL.FTZ R137, R37.reuse, R137 ;  /* 0x0000008925897220 */ /* 0x040fe20000410000 */
[C---:B------:R-:W-:Y:S01]  /*a290*/  FMUL.FTZ R20, R37.reuse, R179 ;  /* 0x000000b325147220 */ /* 0x040fe20000410000 */
[----:B------:R-:W3:Y:S01]  /*a2a0*/  SHFL.DOWN PT, R19, R12, 0x10, 0x1f ;  /* 0x0a001f000c137f89 */ /* 0x000ee200000e0000 */
[-C--:B------:R-:W-:Y:S01]  /*a2b0*/  FMUL.FTZ R37, R37, R143.reuse ;  /* 0x0000008f25257220 */ /* 0x080fe20000410000 */
[C---:B------:R-:W-:Y:S01]  /*a2c0*/  FFMA.FTZ R18, R36.reuse, R143, -R3 ;  /* 0x0000008f24127223 */ /* 0x040fe20000010803 */
[C---:B------:R-:W-:Y:S01]  /*a2d0*/  FFMA.FTZ R177, R36.reuse, R193, R177 ;  /* 0x000000c124b17223 */ /* 0x040fe200000100b1 */
[C---:B------:R-:W-:Y:S01]  /*a2e0*/  FFMA.FTZ R137, R36.reuse, R194, R137 ;  /* 0x000000c224897223 */ /* 0x040fe20000010089 */
[C---:B------:R-:W-:Y:S01]  /*a2f0*/  FFMA.FTZ R20, R36.reuse, R195, R20 ;  /* 0x000000c324147223 */ /* 0x040fe20000010014 */
[----:B------:R-:W-:Y:S01]  /*a300*/  FFMA.FTZ R36, R36, R196, R37 ;  /* 0x000000c424247223 */ /* 0x000fe20000010025 */
[----:B------:R-:W-:Y:S01]  /*a310*/  FMUL.FTZ R18, R39, R18 ;  /* 0x0000001227127220 */ /* 0x000fe20000410000 */
[----:B------:R-:W-:Y:S01]  /*a320*/  FFMA.FTZ R216, R216, R177, R201 ;  /* 0x000000b1d8d87223 */ /* 0x000fe200000100c9 */
        /* <DEDUP_REMOVED lines=9> */
[----:B------:R-:W-:Y:S01]  /*a3c0*/  FFMA.FTZ R109, R109, R195, R20 ;  /* 0x000000c36d6d7223 */ /* 0x000fe20000010014 */
[----:B------:R-:W-:Y:S01]  /*a3d0*/  FFMA.FTZ R18, R111, R196, R18 ;  /* 0x000000c46f127223 */ /* 0x000fe20000010012 */
        /* <DEDUP_REMOVED lines=45> */
.L_x_9904:
[----:B------:R-:W-:Y:S05]  /*a6b0*/  BSYNC B0 ;  /* 0x0000000000007941 */ /* 0x000fea0003800000 */
.L_x_9903:
[----:B------:R-:W-:-:S04]  /*a6c0*/  IADD3 R40, R40, 0x1, RZ ;  /* 0x0000000128287810 */ /* 0x000fc80007ffe0ff */
[----:B------:R-:W-:-:S13]  /*a6d0*/  ISETP.GE.AND P0, PT, R40, UR29, PT ;  /* 0x0000001d28007c0c */ /* 0x000fda000bf06270 */
[----:B------:R-:W-:Y:S05]  /*a6e0*/  @!P0 BRA `(.L_x_9905) ;  /* 0xffffffa000d88947 */ /* 0x000fea000383ffff */
.L_x_9874:
[----:B------:R-:W-:Y:S01]  /*a6f0*/  BAR.SYNC.DEFER_BLOCKING 0x0 ;  /* 0x0000000000007b1d */ /* 0x000fe20000010000 */
[----:B------:R-:W-:Y:S02]  /*a700*/  LOP3.LUT R43, R93, 0x1f, R124, 0xf8, !PT ;  /* 0x0000001f5d2b7812 */ /* 0x000fe400078ef87c */
[----:B0-----:R-:W-:Y:S02]  /*a710*/  MOV R2, 0x10 ;  /* 0x0000001000027802 */ /* 0x001fe40000000f00 */
[----:B------:R-:W-:-:S03]  /*a720*/  IADD3 R0, R122, R122, R93 ;  /* 0x0000007a7a007210 */ /* 0x000fc60007ffe05d */
[----:B------:R-:W0:Y:S01]  /*a730*/  LDC.64 R18, c[0x0][0x388] ;  /* 0x0000e200ff127b82 */ /* 0x000e220000000a00 */
[----:B------:R-:W-:Y:S01]  /*a740*/  IADD3 R44, R95, -0x1, RZ ;  /* 0xffffffff5f2c7810 */ /* 0x000fe20007ffe0ff */
[----:B------:R-:W-:Y:S01]  /*a750*/  IMAD.WIDE R2, R43, R2, UR4 ;  /* 0x000000042b027e25 */ /* 0x000fe2000f8e0202 */
[----:B------:R-:W-:-:S05]  /*a760*/  ULDC.64 UR6, c[0x0][0x390] ;  /* 0x0000e40000067ab9 */ /* 0x000fca0000000a00 */
[----:B-1----:R-:W1:Y:S01]  /*a770*/  LDC.64 R22, c[0x0][0x3e0] ;  /* 0x0000f800ff167b82 */ /* 0x002e620000000a00 */
[----:B------:R-:W-:-:S07]  /*a780*/  F2FP.F16.F32.PACK_AB R64, R63, R64 ;  /* 0x000000403f40723e */ /* 0x000fce00000000ff */
[----:B------:R-:W2:Y:S01]  /*a790*/  LDC.64 R28, c[0x0][0x3a8] ;  /* 0x0000ea00ff1c7b82 */ /* 0x000ea20000000a00 */
[----:B------:R-:W3:Y:S04]  /*a7a0*/  LDG.E.128 R8, desc[UR14][R2.64] ;  /* 0x0000000e02087981 */ /* 0x000ee8000c1e1d00 */
[----:B------:R-:W4:Y:S01]  /*a7b0*/  LDG.E.128 R12, desc[UR14][R2.64+0x200] ;  /* 0x0002000e020c7981 */ /* 0x000f22000c1e1d00 */
[----:B------:R-:W-:Y:S01]  /*a7c0*/  LEA R0, R0, R97, 0x4 ;  /* 0x0000006100007211 */ /* 0x000fe200078e20ff */
[----:B------:R-:W-:Y:S01]  /*a7d0*/  IMAD R20, R128, UR6, RZ ;  /* 0x0000000680147c24 */ /* 0x000fe2000f8e02ff */
[----:B------:R-:W5:Y:S01]  /*a7e0*/  LDC.64 R40, c[0x0][0x3f0] ;  /* 0x0000fc00ff287b82 */ /* 0x000f620000000a00 */
[----:B------:R-:W-:Y:S02]  /*a7f0*/  UIADD3 UR26, UP1, UR26, -0x800, URZ ;  /* 0xfffff8001a1a7890 */ /* 0x000fe4000ff3e03f */
[----:B------:R-:W-:-:S02]  /*a800*/  UIADD3 UR24, UP2, UR24, -0x800, URZ ;  /* 0xfffff80018187890 */ /* 0x000fc4000ff5e03f */
[----:B------:R-:W-:Y:S02]  /*a810*/  UIADD3.X UR27, UR27, -0x1, URZ, UP1, !UPT ;  /* 0xffffffff1b1b7890 */ /* 0x000fe40008ffe43f */
[----:B------:R-:W-:Y:S01]  /*a820*/  UIADD3.X UR25, UR25, -0x1, URZ, UP2, !UPT ;  /* 0xffffffff19197890 */ /* 0x000fe200097fe43f */
[----:B---3--:R-:W-:Y:S04]  /*a830*/  STS.128 [R89], R8 ;  /* 0x0000000859007388 */ /* 0x008fe80000000c00 */
[----:B----4-:R-:W-:Y:S01]  /*a840*/  STS.128 [R89+0x200], R12 ;  /* 0x0002000c59007388 */ /* 0x010fe20000000c00 */
[----:B------:R-:W-:-:S03]  /*a850*/  NOP ;  /* 0x0000000000007918 */ /* 0x000fc60000000000 */
[----:B------:R-:W3:Y:S04]  /*a860*/  LDS.128 R4, [R0] ;  /* 0x0000000000047984 */ /* 0x000ee80000000c00 */
[----:B------:R4:W5:Y:S01]  /*a870*/  LDS.128 R8, [R0+0x10] ;  /* 0x0000100000087984 */ /* 0x0009620000000c00 */
[--C-:B---3--:R-:W-:Y:S02]  /*a880*/  HADD2.F32 R16, -RZ, R4.reuse.H0_H0 ;  /* 0x20000004ff107230 */ /* 0x108fe40000004100 */
[----:B------:R-:W-:Y:S02]  /*a890*/  HADD2.F32 R4, -RZ, R4.H1_H1 ;  /* 0x30000004ff047230 */ /* 0x000fe40000004100 */
[----:B------:R-:W-:Y:S02]  /*a8a0*/  HADD2.F32 R2, -RZ, R5.H0_H0 ;  /* 0x20000005ff027230 */ /* 0x000fe40000004100 */
[--C-:B------:R-:W-:Y:S01]  /*a8b0*/  FADD.FTZ R16, R16, R101.reuse ;  /* 0x0000006510107221 */ /* 0x100fe20000010000 */
[----:B------:R-:W-:-:S02]  /*a8c0*/  FADD.FTZ R3, R4, R101 ;  /* 0x0000006504037221 */ /* 0x000fc40000010000 */
[--C-:B------:R-:W-:Y:S01]  /*a8d0*/  FADD.FTZ R14, R2, R101.reuse ;  /* 0x00000065020e7221 */ /* 0x100fe20000010000 */
[----:B------:R-:W-:Y:S01]  /*a8e0*/  BAR.SYNC.DEFER_BLOCKING 0x0 ;  /* 0x0000000000007b1d */ /* 0x000fe20000010000 */
[----:B------:R-:W-:Y:S01]  /*a8f0*/  FSETP.GTU.FTZ.AND P2, PT, R16, 20, PT ;  /* 0x41a000001000780b */ /* 0x000fe20003f5c000 */
[----:B------:R-:W-:Y:S01]  /*a900*/  HADD2.F32 R2, -RZ, R5.H1_H1 ;  /* 0x30000005ff027230 */ /* 0x000fe20000004100 */
[----:B------:R-:W-:Y:S02]  /*a910*/  FSETP.GTU.FTZ.AND P1, PT, R3, 20, PT ;  /* 0x41a000000300780b */ /* 0x000fe40003f3c000 */
[----:B------:R-:W-:Y:S02]  /*a920*/  FSETP.GTU.FTZ.AND P0, PT, R14, 20, PT ;  /* 0x41a000000e00780b */ /* 0x000fe40003f1c000 */
[----:B------:R-:W-:Y:S01]  /*a930*/  FADD.FTZ R15, R2, R101 ;  /* 0x00000065020f7221 */ /* 0x000fe20000010000 */
[----:B------:R-:W-:-:S04]  /*a940*/  SHF.L.U32 R2, R44, 0xa, RZ ;  /* 0x0000000a2c027819 */ /* 0x000fc800000006ff */
[----:B------:R-:W-:Y:S02]  /*a950*/  FSETP.GTU.FTZ.AND P4, PT, R15, 20, PT ;  /* 0x41a000000f00780b */ /* 0x000fe40003f9c000 */
[----:B------:R-:W-:Y:S01]  /*a960*/  @!P2 FMUL.FTZ R4, R16, -1.4426950216293334961 ;  /* 0xbfb8aa3b1004a820 */ /* 0x000fe20000410000 */
[----:B0-----:R-:W-:Y:S02]  /*a970*/  IMAD R16, R18, UR17, RZ ;  /* 0x0000001112107c24 */ /* 0x001fe4000f8e02ff */
[----:B------:R-:W-:Y:S01]  /*a980*/  @!P1 FMUL.FTZ R5, R3, -1.4426950216293334961 ;  /* 0xbfb8aa3b03059820 */ /* 0x000fe20000410000 */
[----:B------:R-:W-:Y:S01]  /*a990*/  SHF.R.S32.HI R3, RZ, 0x1f, R2 ;  /* 0x0000001fff037819 */ /* 0x000fe20000011402 */
[----:B------:R-:W0:Y:S01]  /*a9a0*/  @!P2 MUFU.EX2 R12, R4 ;  /* 0x00000004000ca308 */ /* 0x000e220000000800 */
[----:B------:R-:W-:Y:S02]  /*a9b0*/  IMAD R17, R19, UR16, R16 ;  /* 0x0000001013117c24 */ /* 0x000fe4000f8e0210 */
[----:B------:R-:W-:Y:S01]  /*a9c0*/  @!P0 FMUL.FTZ R14, R14, -1.4426950216293334961 ;  /* 0xbfb8aa3b0e0e8820 */ /* 0x000fe20000410000 */
[----:B------:R-:W-:-:S02]  /*a9d0*/  IMAD R19, R105, UR7, R20 ;  /* 0x0000000769137c24 */ /* 0x000fc4000f8e0214 */
[--C-:B------:R-:W-:Y:S02]  /*a9e0*/  HADD2.F32 R16, -RZ, R6.reuse.H0_H0 ;  /* 0x20000006ff107230 */ /* 0x100fe40000004100 */
[----:B------:R-:W-:Y:S01]  /*a9f0*/  HADD2.F32 R6, -RZ, R6.H1_H1 ;  /* 0x30000006ff067230 */ /* 0x000fe20000004100 */
[----:B------:R3:W4:Y:S01]  /*aa00*/  @!P1 MUFU.EX2 R13, R5 ;  /* 0x00000005000d9308 */ /* 0x0007220000000800 */
[----:B------:R-:W-:Y:S01]  /*aa10*/  @!P4 FMUL.FTZ R15, R15, -1.4426950216293334961 ;  /* 0xbfb8aa3b0f0fc820 */ /* 0x000fe20000410000 */
[--C-:B------:R-:W-:Y:S01]  /*aa20*/  FADD.FTZ R21, R16, R101.reuse ;  /* 0x0000006510157221 */ /* 0x100fe20000010000 */
[----:B------:R-:W-:Y:S02]  /*aa30*/  HADD2.F32 R16, -RZ, R7.H0_H0 ;  /* 0x20000007ff107230 */ /* 0x000fe40000004100 */
[----:B------:R-:W-:Y:S02]  /*aa40*/  FADD.FTZ R20, R6, R101 ;  /* 0x0000006506147221 */ /* 0x000fe40000010000 */
[----:B------:R-:W-:Y:S01]  /*aa50*/  FSETP.GTU.FTZ.AND P6, PT, R21, 20, PT ;  /* 0x41a000001500780b */ /* 0x000fe20003fdc000 */
[----:B------:R-:W1:Y:S01]  /*aa60*/  @!P0 MUFU.EX2 R14, R14 ;  /* 0x0000000e000e8308 */ /* 0x000e620000000800 */
[----:B---3--:R-:W-:-:S04]  /*aa70*/  IMAD.WIDE.U32 R4, R18, UR16, R2 ;  /* 0x0000001012047c25 */ /* 0x008fc8000f8e0002 */
[----:B0-----:R-:W-:Y:S01]  /*aa80*/  @!P2 FADD.FTZ R12, R12, 1 ;  /* 0x3f8000000c0ca421 */ /* 0x001fe20000010000 */
[----:B------:R-:W-:Y:S01]  /*aa90*/  FADD.FTZ R16, R16, R101 ;  /* 0x0000006510107221 */ /* 0x000fe20000010000 */
[----:B------:R-:W-:Y:S01]  /*aaa0*/  FSETP.GTU.FTZ.AND P5, PT, R20, 20, PT ;  /* 0x41a000001400780b */ /* 0x000fe20003fbc000 */
[----:B--2---:R-:W-:Y:S01]  /*aab0*/  IMAD.WIDE.U32 R2, R28, UR16, R2 ;  /* 0x000000101c027c25 */ /* 0x004fe2000f8e0002 */
[----:B------:R-:W-:Y:S01]  /*aac0*/  IADD3 R5, R5, R17, RZ ;  /* 0x0000001105057210 */ /* 0x000fe20007ffe0ff */
[----:B------:R0:W2:Y:S02]  /*aad0*/  @!P2 MUFU.RCP R18, R12 ;  /* 0x0000000c0012a308 */ /* 0x0000a40000001000 */
[----:B----4-:R-:W-:Y:S01]  /*aae0*/  @!P1 FADD.FTZ R0, R13, 1 ;  /* 0x3f8000000d009421 */ /* 0x010fe20000010000 */
[----:B------:R-:W-:-:S05]  /*aaf0*/  @!P6 FMUL.FTZ R6, R21, -1.4426950216293334961 ;  /* 0xbfb8aa3b1506e820 */ /* 0x000fca0000410000 */
[----:B------:R3:W4:Y:S01]  /*ab00*/  @!P1 MUFU.RCP R17, R0 ;  /* 0x0000000000119308 */ /* 0x0007220000001000 */
[----:B0-----:R-:W-:-:S04]  /*ab10*/  IMAD.WIDE.U32 R12, R105, UR6, R4 ;  /* 0x00000006690c7c25 */ /* 0x001fc8000f8e0004 */
[----:B-1----:R-:W-:Y:S01]  /*ab20*/  @!P0 FADD.FTZ R14, R14, 1 ;  /* 0x3f8000000e0e8421 */ /* 0x002fe20000010000 */
[----:B------:R-:W-:Y:S01]  /*ab30*/  ULDC.64 UR6, c[0x0][0x3b0] ;  /* 0x0000ec0000067ab9 */ /* 0x000fe20000000a00 */
[----:B------:R-:W-:Y:S02]  /*ab40*/  IADD3 R5, R13, R19, RZ ;  /* 0x000000130d057210 */ /* 0x000fe40007ffe0ff */
[C---:B------:R-:W-:Y:S01]  /*ab50*/  LEA R4, P3, R12.reuse, R22, 0x1 ;  /* 0x000000160c047211 */ /* 0x040fe200078608ff */
[----:B---3--:R-:W-:Y:S02]  /*ab60*/  HADD2.F32 R0, -RZ, R7.H1_H1 ;  /* 0x30000007ff007230 */ /* 0x008fe40000004100 */
[----:B--2---:R-:W-:Y:S01]  /*ab70*/  @!P2 FMUL.FTZ R73, R73, R18 ;  /* 0x000000124949a220 */ /* 0x004fe20000410000 */
[----:B------:R-:W0:Y:S01]  /*ab80*/  @!P4 MUFU.EX2 R15, R15 ;  /* 0x0000000f000fc308 */ /* 0x000e220000000800 */
[----:B------:R-:W-:Y:S01]  /*ab90*/  LEA.HI.X R5, R12, R23, R5, 0x1, P3 ;  /* 0x000000170c057211 */ /* 0x000fe200018f0c05 */
[----:B-----5:R-:W-:-:S02]  /*aba0*/  HADD2.F32 R12, -RZ, R8.H0_H0 ;  /* 0x20000008ff0c7230 */ /* 0x020fc40000004100 */
[--C-:B------:R-:W-:Y:S01]  /*abb0*/  FADD.FTZ R13, R0, R101.reuse ;  /* 0x00000065000d7221 */ /* 0x100fe20000010000 */
[----:B------:R-:W-:Y:S01]  /*abc0*/  FSETP.GTU.FTZ.AND P3, PT, R16, 20, PT ;  /* 0x41a000001000780b */ /* 0x000fe20003f7c000 */
[----:B------:R-:W-:Y:S02]  /*abd0*/  HADD2.F32 R8, -RZ, R8.H1_H1 ;  /* 0x30000008ff087230 */ /* 0x000fe40000004100 */
[----:B----4-:R-:W-:Y:S01]  /*abe0*/  @!P1 FMUL.FTZ R74, R74, R17 ;  /* 0x000000114a4a9220 */ /* 0x010fe20000410000 */
[--C-:B------:R-:W-:Y:S01]  /*abf0*/  FADD.FTZ R12, R12, R101.reuse ;  /* 0x000000650c0c7221 */ /* 0x100fe20000010000 */
[----:B------:R-:W-:Y:S01]  /*ac00*/  FSETP.GTU.FTZ.AND P2, PT, R13, 20, PT ;  /* 0x41a000000d00780b */ /* 0x000fe20003f5c000 */
[----:B------:R-:W1:Y:S01]  /*ac10*/  @!P0 MUFU.RCP R14, R14 ;  /* 0x0000000e000e8308 */ /* 0x000e620000001000 */
[----:B------:R-:W-:Y:S01]  /*ac20*/  FADD.FTZ R17, R8, R101 ;  /* 0x0000006508117221 */ /* 0x000fe20000010000 */
[----:B------:R-:W-:Y:S01]  /*ac30*/  @!P5 FMUL.FTZ R0, R20, -1.4426950216293334961 ;  /* 0xbfb8aa3b1400d820 */ /* 0x000fe20000410000 */
[----:B------:R-:W-:Y:S01]  /*ac40*/  FSETP.GTU.FTZ.AND P1, PT, R12, 20, PT ;  /* 0x41a000000c00780b */ /* 0x000fe20003f3c000 */
[----:B------:R-:W-:-:S04]  /*ac50*/  IMAD.WIDE R4, R43, 0x10, R4 ;  /* 0x000000102b047825 */ /* 0x000fc800078e0204 */
[----:B------:R-:W-:Y:S01]  /*ac60*/  @!P3 FMUL.FTZ R7, R16, -1.4426950216293334961 ;  /* 0xbfb8aa3b1007b820 */ /* 0x000fe20000410000 */
[----:B------:R-:W2:Y:S01]  /*ac70*/  @!P6 MUFU.EX2 R6, R6 ;  /* 0x000000060006e308 */ /* 0x000ea20000000800 */
[----:B0-----:R-:W-:Y:S02]  /*ac80*/  @!P4 FADD.FTZ R15, R15, 1 ;  /* 0x3f8000000f0fc421 */ /* 0x001fe40000010000 */
[----:B------:R-:W-:-:S04]  /*ac90*/  @!P2 FMUL.FTZ R8, R13, -1.4426950216293334961 ;  /* 0xbfb8aa3b0d08a820 */ /* 0x000fc80000410000 */
[----:B------:R-:W-:Y:S01]  /*aca0*/  @!P1 FMUL.FTZ R12, R12, -1.4426950216293334961 ;  /* 0xbfb8aa3b0c0c9820 */ /* 0x000fe20000410000 */
[----:B------:R-:W0:Y:S01]  /*acb0*/  @!P3 MUFU.EX2 R7, R7 ;  /* 0x000000070007b308 */ /* 0x000e220000000800 */
[----:B-1----:R-:W-:Y:S01]  /*acc0*/  @!P0 FMUL.FTZ R75, R75, R14 ;  /* 0x0000000e4b4b8220 */ /* 0x002fe20000410000 */
[----:B------:R-:W-:Y:S01]  /*acd0*/  FSETP.GTU.FTZ.AND P0, PT, R17, 20, PT ;  /* 0x41a000001100780b */ /* 0x000fe20003f1c000 */
[----:B------:R-:W-:-:S05]  /*ace0*/  HADD2.F32 R14, -RZ, R9.H0_H0 ;  /* 0x20000009ff0e7230 */ /* 0x000fca0000004100 */
[----:B------:R-:W1:Y:S01]  /*acf0*/  @!P2 MUFU.EX2 R8, R8 ;  /* 0x000000080008a308 */ /* 0x000e620000000800 */
[----:B--2---:R-:W-:Y:S01]  /*ad00*/  @!P6 FADD.FTZ R6, R6, 1 ;  /* 0x3f8000000606e421 */ /* 0x004fe20000010000 */
[----:B------:R-:W-:Y:S01]  /*ad10*/  FADD.FTZ R18, R14, R101 ;  /* 0x000000650e127221 */ /* 0x000fe20000010000 */
[----:B------:R-:W-:-:S04]  /*ad20*/  HADD2.F32 R14, -RZ, R9.H1_H1 ;  /* 0x30000009ff0e7230 */ /* 0x000fc80000004100 */
[----:B------:R-:W-:Y:S01]  /*ad30*/  @!P0 FMUL.FTZ R13, R17, -1.4426950216293334961 ;  /* 0xbfb8aa3b110d8820 */ /* 0x000fe20000410000 */
[----:B------:R-:W2:Y:S01]  /*ad40*/  @!P1 MUFU.EX2 R12, R12 ;  /* 0x0000000c000c9308 */ /* 0x000ea20000000800 */
[----:B0-----:R-:W-:Y:S01]  /*ad50*/  @!P3 FADD.FTZ R7, R7, 1 ;  /* 0x3f8000000707b421 */ /* 0x001fe20000010000 */
[----:B------:R-:W-:-:S06]  /*ad60*/  FADD.FTZ R14, R14, R101 ;  /* 0x000000650e0e7221 */ /* 0x000fcc0000010000 */
[----:B------:R-:W0:Y:S01]  /*ad70*/  @!P5 MUFU.EX2 R0, R0 ;  /* 0x000000000000d308 */ /* 0x000e220000000800 */
[----:B-1----:R-:W-:-:S07]  /*ad80*/  @!P2 FADD.FTZ R8, R8, 1 ;  /* 0x3f8000000808a421 */ /* 0x002fce0000010000 */
[----:B------:R-:W1:Y:S01]  /*ad90*/  @!P4 MUFU.RCP R15, R15 ;  /* 0x0000000f000fc308 */ /* 0x000e620000001000 */
[----:B--2---:R-:W-:-:S07]  /*ada0*/  @!P1 FADD.FTZ R12, R12, 1 ;  /* 0x3f8000000c0c9421 */ /* 0x004fce0000010000 */
[----:B------:R-:W2:Y:S01]  /*adb0*/  @!P3 MUFU.RCP R16, R7 ;  /* 0x000000070010b308 */ /* 0x000ea20000001000 */
[----:B0-----:R-:W-:-:S07]  /*adc0*/  @!P5 FADD.FTZ R0, R0, 1 ;  /* 0x3f8000000000d421 */ /* 0x001fce0000010000 */
[----:B------:R0:W3:Y:S01]  /*add0*/  @!P2 MUFU.RCP R9, R8 ;  /* 0x000000080009a308 */ /* 0x0000e20000001000 */
[----:B-1----:R-:W-:Y:S01]  /*ade0*/  @!P4 FMUL.FTZ R76, R76, R15 ;  /* 0x0000000f4c4cc220 */ /* 0x002fe20000410000 */
[----:B------:R-:W-:-:S06]  /*adf0*/  FSETP.GTU.FTZ.AND P4, PT, R18, 20, PT ;  /* 0x41a000001200780b */ /* 0x000fcc0003f9c000 */
[----:B------:R-:W1:Y:S01]  /*ae00*/  @!P6 MUFU.RCP R6, R6 ;  /* 0x000000060006e308 */ /* 0x000e620000001000 */
[----:B0-----:R-:W-:Y:S02]  /*ae10*/  HADD2.F32 R8, -RZ, R11.H0_H0 ;  /* 0x2000000bff087230 */ /* 0x001fe40000004100 */
[----:B--2---:R-:W-:Y:S01]  /*ae20*/  @!P3 FMUL.FTZ R79, R79, R16 ;  /* 0x000000104f4fb220 */ /* 0x004fe20000410000 */
[----:B------:R-:W-:-:S04]  /*ae30*/  LEA R16, R122, R93, 0x1 ;  /* 0x0000005d7a107211 */ /* 0x000fc800078e08ff */
[----:B------:R-:W-:Y:S01]  /*ae40*/  LEA R42, R16, R97, 0x4 ;  /* 0x00000061102a7211 */ /* 0x000fe200078e20ff */
[----:B------:R0:W2:Y:S01]  /*ae50*/  @!P5 MUFU.RCP R17, R0 ;  /* 0x000000000011d308 */ /* 0x0000a20000001000 */
[----:B---3--:R-:W-:-:S07]  /*ae60*/  @!P2 FMUL.FTZ R80, R80, R9 ;  /* 0x000000095050a220 */ /* 0x008fce0000410000 */
[----:B------:R-:W3:Y:S01]  /*ae70*/  @!P1 MUFU.RCP R12, R12 ;  /* 0x0000000c000c9308 */ /* 0x000ee20000001000 */
[--C-:B0-----:R-:W-:Y:S02]  /*ae80*/  HADD2.F32 R0, -RZ, R10.reuse.H0_H0 ;  /* 0x2000000aff007230 */ /* 0x101fe40000004100 */
[----:B-1----:R-:W-:Y:S01]  /*ae90*/  @!P6 FMUL.FTZ R77, R77, R6 ;  /* 0x000000064d4de220 */ /* 0x002fe20000410000 */
[----:B------:R-:W-:Y:S01]  /*aea0*/  HADD2.F32 R10, -RZ, R10.H1_H1 ;  /* 0x3000000aff0a7230 */ /* 0x000fe20000004100 */
[----:B------:R-:W-:Y:S01]  /*aeb0*/  FSETP.GTU.FTZ.AND P6, PT, R14, 20, PT ;  /* 0x41a000000e00780b */ /* 0x000fe20003fdc000 */
[--C-:B------:R-:W-:Y:S01]  /*aec0*/  FADD.FTZ R7, R0, R101.reuse ;  /* 0x0000006500077221 */ /* 0x100fe20000010000 */
[----:B------:R-:W-:Y:S02]  /*aed0*/  @!P4 FMUL.FTZ R0, R18, -1.4426950216293334961 ;  /* 0xbfb8aa3b1200c820 */ /* 0x000fe40000410000 */
[----:B------:R-:W-:Y:S01]  /*aee0*/  FADD.FTZ R15, R10, R101 ;  /* 0x000000650a0f7221 */ /* 0x000fe20000010000 */
[----:B------:R-:W-:-:S02]  /*aef0*/  HADD2.F32 R10, -RZ, R11.H1_H1 ;  /* 0x3000000bff0a7230 */ /* 0x000fc40000004100 */
[--C-:B------:R-:W-:Y:S01]  /*af00*/  FADD.FTZ R11, R8, R101.reuse ;  /* 0x00000065080b7221 */ /* 0x100fe20000010000 */
[----:B--2---:R-:W-:Y:S01]  /*af10*/  @!P5 FMUL.FTZ R78, R78, R17 ;  /* 0x000000114e4ed220 */ /* 0x004fe20000410000 */
[----:B------:R-:W-:Y:S01]  /*af20*/  FSETP.GTU.FTZ.AND P5, PT, R7, 20, PT ;  /* 0x41a000000700780b */ /* 0x000fe20003fbc000 */
[----:B------:R-:W0:Y:S01]  /*af30*/  @!P0 MUFU.EX2 R13, R13 ;  /* 0x0000000d000d8308 */ /* 0x000e220000000800 */
[----:B------:R-:W-:Y:S01]  /*af40*/  FADD.FTZ R10, R10, R101 ;  /* 0x000000650a0a7221 */ /* 0x000fe20000010000 */
[----:B------:R-:W-:Y:S02]  /*af50*/  FSETP.GTU.FTZ.AND P3, PT, R15, 20, PT ;  /* 0x41a000000f00780b */ /* 0x000fe40003f7c000 */
[----:B------:R-:W-:Y:S01]  /*af60*/  FSETP.GTU.FTZ.AND P2, PT, R11, 20, PT ;  /* 0x41a000000b00780b */ /* 0x000fe20003f5c000 */
[----:B---3--:R-:W-:Y:S01]  /*af70*/  @!P1 FMUL.FTZ R81, R81, R12 ;  /* 0x0000000c51519220 */ /* 0x008fe20000410000 */
[----:B------:R-:W-:Y:S01]  /*af80*/  FSETP.GTU.FTZ.AND P1, PT, R10, 20, PT ;  /* 0x41a000000a00780b */ /* 0x000fe20003f3c000 */
[----:B------:R-:W-:Y:S01]  /*af90*/  @!P6 FMUL.FTZ R6, R14, -1.4426950216293334961 ;  /* 0xbfb8aa3b0e06e820 */ /* 0x000fe20000410000 */
[----:B------:R-:W1:Y:S04]  /*afa0*/  @!P4 MUFU.EX2 R0, R0 ;  /* 0x000000000000c308 */ /* 0x000e680000000800 */
[----:B------:R-:W-:-:S03]  /*afb0*/  @!P5 FMUL.FTZ R7, R7, -1.4426950216293334961 ;  /* 0xbfb8aa3b0707d820 */ /* 0x000fc60000410000 */
[----:B------:R-:W-:Y:S01]  /*afc0*/  @!P3 FMUL.FTZ R8, R15, -1.4426950216293334961 ;  /* 0xbfb8aa3b0f08b820 */ /* 0x000fe20000410000 */
[----:B------:R-:W2:Y:S01]  /*afd0*/  @!P6 MUFU.EX2 R6, R6 ;  /* 0x000000060006e308 */ /* 0x000ea20000000800 */
[----:B------:R-:W-:Y:S01]  /*afe0*/  @!P2 FMUL.FTZ R9, R11, -1.4426950216293334961 ;  /* 0xbfb8aa3b0b09a820 */ /* 0x000fe20000410000 */
[----:B------:R-:W-:Y:S01]  /*aff0*/  F2FP.F16.F32.PACK_AB R11, R65, R66 ;  /* 0x00000042410b723e */ /* 0x000fe200000000ff */
[----:B------:R-:W-:Y:S01]  /*b000*/  @!P1 FMUL.FTZ R15, R10, -1.4426950216293334961 ;  /* 0xbfb8aa3b0a0f9820 */ /* 0x000fe20000410000 */
[----:B------:R-:W-:Y:S01]  /*b010*/  F2FP.F16.F32.PACK_AB R10, R67, R68 ;  /* 0x00000044430a723e */ /* 0x000fe200000000ff */
[----:B0-----:R-:W-:Y:S01]  /*b020*/  @!P0 FADD.FTZ R13, R13, 1 ;  /* 0x3f8000000d0d8421 */ /* 0x001fe20000010000 */
[----:B------:R-:W-:Y:S02]  /*b030*/  F2FP.F16.F32.PACK_AB R67, R57, R58 ;  /* 0x0000003a3943723e */ /* 0x000fe400000000ff */
[----:B------:R0:W3:Y:S01]  /*b040*/  @!P3 MUFU.EX2 R12, R8 ;  /* 0x00000008000cb308 */ /* 0x0000e20000000800 */
[----:B------:R-:W-:Y:S01]  /*b050*/  F2FP.F16.F32.PACK_AB R66, R59, R60 ;  /* 0x0000003c3b42723e */ /* 0x000fe200000000ff */
[----:B-1----:R-:W-:Y:S01]  /*b060*/  @!P4 FADD.FTZ R0, R0, 1 ;  /* 0x3f8000000000c421 */ /* 0x002fe20000010000 */
[----:B------:R-:W-:-:S05]  /*b070*/  F2FP.F16.F32.PACK_AB R65, R61, R62 ;  /* 0x0000003e3d41723e */ /* 0x000fca00000000ff */
[----:B------:R1:W4:Y:S01]  /*b080*/  @!P2 MUFU.EX2 R14, R9 ;  /* 0x00000009000ea308 */ /* 0x0003220000000800 */
[----:B0-----:R-:W-:Y:S01]  /*b090*/  F2FP.F16.F32.PACK_AB R8, R71, R72 ;  /* 0x000000484708723e */ /* 0x001fe200000000ff */
[----:B------:R-:W-:Y:S01]  /*b0a0*/  STS.128 [R42+0x10], R64 ;  /* 0x000010402a007388 */ /* 0x000fe20000000c00 */
[----:B--2---:R-:W-:-:S05]  /*b0b0*/  @!P6 FADD.FTZ R6, R6, 1 ;  /* 0x3f8000000606e421 */ /* 0x004fca0000010000 */
[----:B------:R-:W0:Y:S01]  /*b0c0*/  @!P1 MUFU.EX2 R15, R15 ;  /* 0x0000000f000f9308 */ /* 0x000e220000000800 */
[----:B-1----:R-:W-:Y:S01]  /*b0d0*/  F2FP.F16.F32.PACK_AB R9, R69, R70 ;  /* 0x000000464509723e */ /* 0x002fe200000000ff */
[----:B---3--:R-:W-:-:S04]  /*b0e0*/  @!P3 FADD.FTZ R12, R12, 1 ;  /* 0x3f8000000c0cb421 */ /* 0x008fc80000010000 */
[----:B------:R1:W-:Y:S01]  /*b0f0*/  STS.128 [R42], R8 ;  /* 0x000000082a007388 */ /* 0x0003e20000000c00 */
[----:B------:R-:W-:-:S03]  /*b100*/  NOP ;  /* 0x0000000000007918 */ /* 0x000fc60000000000 */
[----:B------:R-:W2:Y:S01]  /*b110*/  LDS.128 R16, [R89] ;  /* 0x0000000059107984 */ /* 0x000ea20000000c00 */
[----:B------:R-:W3:Y:S01]  /*b120*/  @!P5 MUFU.EX2 R7, R7 ;  /* 0x000000070007d308 */ /* 0x000ee20000000800 */
[----:B----4-:R-:W-:Y:S02]  /*b130*/  @!P2 FADD.FTZ R14, R14, 1 ;  /* 0x3f8000000e0ea421 */ /* 0x010fe40000010000 */
[----:B------:R-:W4:Y:S01]  /*b140*/  LDS.128 R20, [R89+0x200] ;  /* 0x0002000059147984 */ /* 0x000f220000000c00 */
[----:B0-----:R-:W-:-:S04]  /*b150*/  @!P1 FADD.FTZ R15, R15, 1 ;  /* 0x3f8000000f0f9421 */ /* 0x001fc80000010000 */
[----:B------:R-:W0:Y:S01]  /*b160*/  @!P0 MUFU.RCP R13, R13 ;  /* 0x0000000d000d8308 */ /* 0x000e220000001000 */
[----:B-1----:R-:W-:Y:S02]  /*b170*/  F2FP.F16.F32.PACK_AB R8, R74, R73 ;  /* 0x000000494a08723e */ /* 0x002fe400000000ff */
[----:B------:R-:W-:Y:S02]  /*b180*/  F2FP.F16.F32.PACK_AB R11, R80, R79 ;  /* 0x0000004f500b723e */ /* 0x000fe400000000ff */
[----:B------:R-:W-:Y:S02]  /*b190*/  F2FP.F16.F32.PACK_AB R10, R78, R77 ;  /* 0x0000004d4e0a723e */ /* 0x000fe400000000ff */
[----:B------:R-:W-:Y:S01]  /*b1a0*/  F2FP.F16.F32.PACK_AB R9, R76, R75 ;  /* 0x0000004b4c09723e */ /* 0x000fe200000000ff */
[----:B------:R-:W1:Y:S01]  /*b1b0*/  @!P4 MUFU.RCP R0, R0 ;  /* 0x000000000000c308 */ /* 0x000e620000001000 */
[----:B---3--:R-:W-:-:S07]  /*b1c0*/  @!P5 FADD.FTZ R7, R7, 1 ;  /* 0x3f8000000707d421 */ /* 0x008fce0000010000 */
[----:B------:R3:W5:Y:S01]  /*b1d0*/  @!P6 MUFU.RCP R25, R6 ;  /* 0x000000060019e308 */ /* 0x0007620000001000 */
[----:B0-----:R-:W-:-:S07]  /*b1e0*/  @!P0 FMUL.FTZ R82, R82, R13 ;  /* 0x0000000d52528220 */ /* 0x001fce0000410000 */
[----:B------:R0:W4:Y:S01]  /*b1f0*/  @!P5 MUFU.RCP R24, R7 ;  /* 0x000000070018d308 */ /* 0x0001220000001000 */
[----:B-1----:R-:W-:Y:S01]  /*b200*/  @!P4 FMUL.FTZ R83, R83, R0 ;  /* 0x000000005353c220 */ /* 0x002fe20000410000 */
[----:B---3--:R-:W-:Y:S01]  /*b210*/  IMAD R6, R28, UR17, RZ ;  /* 0x000000111c067c24 */ /* 0x008fe2000f8e02ff */
[----:B--2---:R-:W-:Y:S05]  /*b220*/  STG.E.128 desc[UR14][R4.64], R16 ;  /* 0x0000001004007986 */ /* 0x004fea000c101d0e */
[----:B------:R1:W2:Y:S01]  /*b230*/  @!P3 MUFU.RCP R27, R12 ;  /* 0x0000000c001bb308 */ /* 0x0002a20000001000 */
[----:B-----5:R-:W-:Y:S01]  /*b240*/  @!P6 FMUL.FTZ R84, R84, R25 ;  /* 0x000000195454e220 */ /* 0x020fe20000410000 */
[----:B0-----:R-:W-:Y:S01]  /*b250*/  FADD.FTZ R7, R73, R126 ;  /* 0x0000007e49077221 */ /* 0x001fe20000010000 */
[----:B----4-:R0:W-:Y:S03]  /*b260*/  STG.E.128 desc[UR14][R4.64+0x200], R20 ;  /* 0x0002001404007986 */ /* 0x0101e6000c101d0e */
[----:B------:R-:W-:Y:S01]  /*b270*/  F2FP.F16.F32.PACK_AB R13, R84, R83 ;  /* 0x00000053540d723e */ /* 0x000fe200000000ff */
[----:B------:R-:W-:Y:S01]  /*b280*/  BAR.SYNC.DEFER_BLOCKING 0x0 ;  /* 0x0000000000007b1d */ /* 0x000fe20000010000 */
[----:B------:R-:W-:Y:S01]  /*b290*/  FADD.FTZ R0, R7, R74 ;  /* 0x0000004a07007221 */ /* 0x000fe20000010000 */
[----:B------:R-:W-:Y:S01]  /*b2a0*/  @!P5 FMUL.FTZ R85, R85, R24 ;  /* 0x000000185555d220 */ /* 0x000fe20000410000 */
[----:B-1----:R-:W-:Y:S01]  /*b2b0*/  F2FP.F16.F32.PACK_AB R12, R82, R81 ;  /* 0x00000051520c723e */ /* 0x002fe200000000ff */
[----:B------:R-:W-:-:S02]  /*b2c0*/  IMAD R7, R29, UR16, R6 ;  /* 0x000000101d077c24 */ /* 0x000fc4000f8e0206 */
[----:B------:R-:W-:Y:S01]  /*b2d0*/  FADD.FTZ R75, R0, R75 ;  /* 0x0000004b004b7221 */ /* 0x000fe20000010000 */
[----:B------:R-:W1:Y:S01]  /*b2e0*/  @!P2 MUFU.RCP R14, R14 ;  /* 0x0000000e000ea308 */ /* 0x000e620000001000 */
[----:B------:R-:W-:Y:S02]  /*b2f0*/  IMAD R0, R128, UR6, RZ ;  /* 0x0000000680007c24 */ /* 0x000fe4000f8e02ff */
[----:B------:R-:W-:Y:S01]  /*b300*/  FADD.FTZ R76, R75, R76 ;  /* 0x0000004c4b4c7221 */ /* 0x000fe20000010000 */
[----:B--2---:R-:W-:Y:S01]  /*b310*/  @!P3 FMUL.FTZ R86, R86, R27 ;  /* 0x0000001b5656b220 */ /* 0x004fe20000410000 */
[----:B------:R-:W-:Y:S02]  /*b320*/  IADD3 R3, R3, R7, RZ ;  /* 0x0000000703037210 */ /* 0x000fe40007ffe0ff */
[----:B------:R-:W-:Y:S01]  /*b330*/  FADD.FTZ R77, R76, R77 ;  /* 0x0000004d4c4d7221 */ /* 0x000fe20000010000 */
[----:B------:R-:W2:Y:S01]  /*b340*/  @!P1 MUFU.RCP R15, R15 ;  /* 0x0000000f000f9308 */ /* 0x000ea20000001000 */
[----:B0-----:R-:W-:-:S02]  /*b350*/  IMAD R5, R105, UR7, R0 ;  /* 0x0000000769057c24 */ /* 0x001fc4000f8e0200 */
[----:B------:R-:W-:Y:S01]  /*b360*/  FADD.FTZ R78, R77, R78 ;  /* 0x0000004e4d4e7221 */ /* 0x000fe20000010000 */
[----:B------:R-:W-:Y:S01]  /*b370*/  IMAD.WIDE.U32 R2, R105, UR6, R2 ;  /* 0x0000000669027c25 */ /* 0x000fe2000f8e0002 */
[----:B------:R-:W-:-:S03]  /*b380*/  UIADD3 UR6, UP0, UR4, -0x800, URZ ;  /* 0xfffff80004067890 */ /* 0x000fc6000ff1e03f */
[----:B------:R-:W-:Y:S01]  /*b390*/  FADD.FTZ R79, R78, R79 ;  /* 0x0000004f4e4f7221 */ /* 0x000fe20000010000 */
[----:B-1----:R-:W-:Y:S01]  /*b3a0*/  @!P2 FMUL.FTZ R87, R87, R14 ;  /* 0x0000000e5757a220 */ /* 0x002fe20000410000 */
[----:B------:R-:W-:Y:S01]  /*b3b0*/  F2FP.F16.F32.PACK_AB R14, R86, R85 ;  /* 0x00000055560e723e */ /* 0x000fe200000000ff */
[----:B------:R-:W-:Y:S01]  /*b3c0*/  STS.128 [R42], R8 ;  /* 0x000000082a007388 */ /* 0x000fe20000000c00 */
[----:B------:R-:W-:Y:S01]  /*b3d0*/  IADD3 R0, R3, R5, RZ ;  /* 0x0000000503007210 */ /* 0x000fe20007ffe0ff */
[----:B------:R-:W-:Y:S01]  /*b3e0*/  FADD.FTZ R80, R79, R80 ;  /* 0x000000504f507221 */ /* 0x000fe20000010000 */
[----:B------:R-:W-:Y:S01]  /*b3f0*/  LEA R4, P0, R2, R40, 0x1 ;  /* 0x0000002802047211 */ /* 0x000fe200078008ff */
[----:B------:R-:W-:Y:S01]  /*b400*/  UIADD3.X UR7, UR5, -0x1, URZ, UP0, !UPT ;  /* 0xffffffff05077890 */ /* 0x000fe200087fe43f */
[----:B--2---:R-:W-:Y:S02]  /*b410*/  @!P1 FMUL.FTZ R88, R88, R15 ;  /* 0x0000000f58589220 */ /* 0x004fe40000410000 */
        /* <DEDUP_REMOVED lines=20> */
.L_x_9840:
        /* <DEDUP_REMOVED lines=35> */
.L_x_9908:
[----:B------:R-:W-:Y:S05]  /*b790*/  BSYNC B0 ;  /* 0x0000000000007941 */ /* 0x000fea0003800000 */
.L_x_9907:
        /* <DEDUP_REMOVED lines=33> */
[----:B------:R-:W3:Y:S02]  /*b9b0*/  @!P0 LDS R0, [R0+0x858] ;  /* 0x0008580000008984 */ /* 0x000ee40000000800 */
[----:B---3--:R-:W-:-:S05]  /*b9c0*/  @!P0 FADD.FTZ R7, R7, R0 ;  /* 0x0000000007078221 */ /* 0x008fca0000010000 */
[----:B------:R4:W-:Y:S01]  /*b9d0*/  REDG.E.ADD.F32.FTZ.RN.STRONG.GPU desc[UR14][R30.64], R7 ;  /* 0x000000071e0079a6 */ /* 0x0009e2000c10f38e */
[----:B------:R-:W-:Y:S01]  /*b9e0*/  HFMA2.MMA R21, -RZ, RZ, 0, 0 ;  /* 0x00000000ff157435 */ /* 0x000fe200000001ff */
[----:B------:R-:W-:Y:S10]  /*b9f0*/  BRA `(.L_x_9911) ;  /* 0x0000000000047947 */ /* 0x000ff40003800000 */
.L_x_9910:
[----:B------:R-:W2:Y:S02]  /*ba00*/  S2R R21, SR_TID.X ;  /* 0x0000000000157919 */ /* 0x000ea40000002100 */
.L_x_9911:
[----:B------:R-:W-:Y:S05]  /*ba10*/  BSYNC B0 ;  /* 0x0000000000007941 */ /* 0x000fea0003800000 */
.L_x_9909:
[----:B------:R-:W-:Y:S02]  /*ba20*/  ULDC UR22, c[0x0][0x21c] ;  /* 0x0000870000167ab9 */ /* 0x000fe40000000800 */
[----:B--2---:R-:W-:-:S13]  /*ba30*/  ISETP.GE.AND P0, PT, R21, UR22, PT ;  /* 0x0000001615007c0c */ /* 0x004fda000bf06270 */
[----:B------:R-:W-:Y:S05]  /*ba40*/  @P0 EXIT ;  /* 0x000000000000094d */ /* 0x000fea0003800000 */
[----:B------:R-:W-:Y:S01]  /*ba50*/  ULDC.64 UR6, c[0x0][0x338] ;  /* 0x0000ce0000067ab9 */ /* 0x000fe20000000a00 */
[----:B------:R-:W2:Y:S01]  /*ba60*/  S2UR UR5, SR_CgaCtaId ;  /* 0x00000000000579c3 */ /* 0x000ea20000008800 */
[C---:B------:R-:W-:Y:S01]  /*ba70*/  IMAD R0, R128.reuse, UR6, RZ ;  /* 0x0000000680007c24 */ /* 0x040fe2000f8e02ff */
[----:B------:R-:W-:Y:S01]  /*ba80*/  ULDC.64 UR8, c[0x0][0x358] ;  /* 0x0000d60000087ab9 */ /* 0x000fe20000000a00 */
[C---:B---34-:R-:W-:Y:S01]  /*ba90*/  IMAD.WIDE.U32 R6, R105.reuse, UR6, RZ ;  /* 0x0000000669067c25 */ /* 0x058fe2000f8e00ff */
[----:B------:R-:W-:Y:S01]  /*baa0*/  ULDC.64 UR10, c[0x0][0x248] ;  /* 0x00009200000a7ab9 */ /* 0x000fe20000000a00 */
[----:B------:R-:W-:Y:S01]  /*bab0*/  ULDC.64 UR18, c[0x0][0x268] ;  /* 0x00009a0000127ab9 */ /* 0x000fe20000000a00 */
[----:B------:R-:W-:Y:S01]  /*bac0*/  BSSY B0, `(.L_x_9912) ;  /* 0x0000060000007945 */ /* 0x000fe20003800000 */
[----:B-1----:R-:W-:Y:S01]  /*bad0*/  IMAD R33, R105, UR7, R0 ;  /* 0x0000000769217c24 */ /* 0x002fe2000f8e0200 */
[----:B------:R-:W-:Y:S01]  /*bae0*/  ULDC.64 UR6, c[0x0][0x378] ;  /* 0x0000de0000067ab9 */ /* 0x000fe20000000a00 */
[C---:B0-----:R-:W-:Y:S01]  /*baf0*/  IMAD R2, R128.reuse, UR8, RZ ;  /* 0x0000000880027c24 */ /* 0x041fe2000f8e02ff */
        /* <DEDUP_REMOVED lines=29> */
.L_x_9913:
        /* <DEDUP_REMOVED lines=64> */
.L_x_9912:
[----:B------:R-:W-:Y:S05]  /*c0d0*/  EXIT ;  /* 0x000000000000794d */ /* 0x000fea0003800000 */
.L_x_9878:
[----:B------:R-:W-:Y:S01]  /*c0e0*/  HFMA2.MMA R215, -RZ, RZ, 0, 5.9604644775390625e-08 ;  /* 0x00000001ffd77435 */ /* 0x000fe200000001ff */
[----:B------:R-:W-:Y:S02]  /*c0f0*/  MOV R206, R200 ;  /* 0x000000c800ce7202 */ /* 0x000fe40000000f00 */
[----:B------:R-:W-:Y:S02]  /*c100*/  MOV R234, RZ ;  /* 0x000000ff00ea7202 */ /* 0x000fe40000000f00 */
[----:B------:R-:W-:-:S07]  /*c110*/  MOV R23, 0xffffffff ;  /* 0xffffffff00177802 */ /* 0x000fce0000000f00 */
[----:B0-2--5:R-:W-:Y:S05]  /*c120*/  WARPSYNC.COLLECTIVE R23, `(.L_x_9914) ;  /* 0x0000000017087348 */ /* 0x025fea0003c00000 */
[----:B------:R1:W3:Y:S02]  /*c130*/  SHFL.UP P3, R207, R206, R215, R234 ;  /* 0x040000d7cecf7389 */ /* 0x0002e400000600ea */
[----:B0123-5:R-:W-:Y:S01]  /*c140*/  ENDCOLLECTIVE ;  /* 0x000000000000791b */ /* 0x02ffe20003800000 */
.L_x_9914:
[----:B------:R-:W-:Y:S02]  /*c150*/  MOV R206, R20 ;  /* 0x0000001400ce7202 */ /* 0x000fe40000000f00 */
[----:B------:R-:W-:-:S07]  /*c160*/  MOV R21, R207 ;  /* 0x000000cf00157202 */ /* 0x000fce0000000f00 */
[----:B------:R-:W-:Y:S05]  /*c170*/  WARPSYNC.COLLECTIVE R23, `(.L_x_9915) ;  /* 0x0000000017087348 */ /* 0x000fea0003c00000 */
[----:B------:R0:W1:Y:S02]  /*c180*/  SHFL.UP P3, R207, R206, R215, R234 ;  /* 0x040000d7cecf7389 */ /* 0x00006400000600ea */
[----:B01----:R-:W-:Y:S01]  /*c190*/  ENDCOLLECTIVE ;  /* 0x000000000000791b */ /* 0x003fe20003800000 */
.L_x_9915:
[----:B------:R-:W-:Y:S02]  /*c1a0*/  MOV R206, R201 ;  /* 0x000000c900ce7202 */ /* 0x000fe40000000f00 */
[----:B------:R-:W-:-:S07]  /*c1b0*/  MOV R203, R207 ;  /* 0x000000cf00cb7202 */ /* 0x000fce0000000f00 */
[----:B------:R-:W-:Y:S05]  /*c1c0*/  WARPSYNC.COLLECTIVE R23, `(.L_x_9916) ;  /* 0x0000000017087348 */ /* 0x000fea0003c00000 */
[----:B------:R0:W1:Y:S02]  /*c1d0*/  SHFL.UP P3, R207, R206, R215, R234 ;  /* 0x040000d7cecf7389 */ /* 0x00006400000600ea */
[----:B01----:R-:W-:Y:S01]  /*c1e0*/  ENDCOLLECTIVE ;  /* 0x000000000000791b */ /* 0x003fe20003800000 */
.L_x_9916:
[----:B------:R-:W-:Y:S02]  /*c1f0*/  MOV R206, R202 ;  /* 0x000000ca00ce7202 */ /* 0x000fe40000000f00 */
[----:B------:R-:W-:-:S07]  /*c200*/  MOV R205, R207 ;  /* 0x000000cf00cd7202 */ /* 0x000fce0000000f00 */
[----:B------:R-:W-:Y:S05]  /*c210*/  WARPSYNC.COLLECTIVE R23, `(.L_x_9917) ;  /* 0x0000000017087348 */ /* 0x000fea0003c00000 */
[----:B------:R0:W1:Y:S02]  /*c220*/  SHFL.UP P3, R207, R206, R215, R234 ;  /* 0x040000d7cecf7389 */ /* 0x00006400000600ea */
[----:B01----:R-:W-:Y:S01]  /*c230*/  ENDCOLLECTIVE ;  /* 0x000000000000791b */ /* 0x003fe20003800000 */
.L_x_9917:
        /* <DEDUP_REMOVED lines=17> */
.L_x_9918:
[----:B------:R-:W-:Y:S02]  /*c350*/  MOV R206, R20 ;  /* 0x0000001400ce7202 */ /* 0x000fe40000000f00 */
[----:B------:R-:W-:-:S07]  /*c360*/  MOV R21, R207 ;  /* 0x000000cf00157202 */ /* 0x000fce0000000f00 */
[----:B------:R-:W-:Y:S05]  /*c370*/  WARPSYNC.COLLECTIVE R23, `(.L_x_9919) ;  /* 0x0000000017087348 */ /* 0x000fea0003c00000 */
[----:B------:R0:W1:Y:S02]  /*c380*/  SHFL.UP P3, R207, R206, R215, R234 ;  /* 0x040000d7cecf7389 */ /* 0x00006400000600ea */
[----:B01----:R-:W-:Y:S01]  /*c390*/  ENDCOLLECTIVE ;  /* 0x000000000000791b */ /* 0x003fe20003800000 */
.L_x_9919:
[----:B------:R-:W-:Y:S02]  /*c3a0*/  MOV R206, R201 ;  /* 0x000000c900ce7202 */ /* 0x000fe40000000f00 */
[----:B------:R-:W-:-:S07]  /*c3b0*/  MOV R203, R207 ;  /* 0x000000cf00cb7202 */ /* 0x000fce0000000f00 */
[----:B------:R-:W-:Y:S05]  /*c3c0*/  WARPSYNC.COLLECTIVE R23, `(.L_x_9920) ;  /* 0x0000000017087348 */ /* 0x000fea0003c00000 */
[----:B------:R0:W1:Y:S02]  /*c3d0*/  SHFL.UP P3, R207, R206, R215, R234 ;  /* 0x040000d7cecf7389 */ /* 0x00006400000600ea */
[----:B01----:R-:W-:Y:S01]  /*c3e0*/  ENDCOLLECTIVE ;  /* 0x000000000000791b */ /* 0x003fe20003800000 */
.L_x_9920:
[----:B------:R-:W-:Y:S02]  /*c3f0*/  MOV R206, R202 ;  /* 0x000000ca00ce7202 */ /* 0x000fe40000000f00 */
[----:B------:R-:W-:-:S07]  /*c400*/  MOV R205, R207 ;  /* 0x000000cf00cd7202 */ /* 0x000fce0000000f00 */
[----:B------:R-:W-:Y:S05]  /*c410*/  WARPSYNC.COLLECTIVE R23, `(.L_x_9921) ;  /* 0x0000000017087348 */ /* 0x000fea0003c00000 */
[----:B------:R0:W1:Y:S02]  /*c420*/  SHFL.UP P3, R207, R206, R215, R234 ;  /* 0x040000d7cecf7389 */ /* 0x00006400000600ea */
[----:B01----:R-:W-:Y:S01]  /*c430*/  ENDCOLLECTIVE ;  /* 0x000000000000791b */ /* 0x003fe20003800000 */
.L_x_9921:
        /* <DEDUP_REMOVED lines=17> */
.L_x_9922:
[----:B------:R-:W-:Y:S02]  /*c550*/  MOV R206, R20 ;  /* 0x0000001400ce7202 */ /* 0x000fe40000000f00 */
[----:B------:R-:W-:-:S07]  /*c560*/  MOV R21, R207 ;  /* 0x000000cf00157202 */ /* 0x000fce0000000f00 */
[----:B------:R-:W-:Y:S05]  /*c570*/  WARPSYNC.COLLECTIVE R23, `(.L_x_9923) ;  /* 0x0000000017087348 */ /* 0x000fea0003c00000 */
[----:B------:R0:W1:Y:S02]  /*c580*/  SHFL.UP P3, R207, R206, R215, R234 ;  /* 0x040000d7cecf7389 */ /* 0x00006400000600ea */
[----:B01----:R-:W-:Y:S01]  /*c590*/  ENDCOLLECTIVE ;  /* 0x000000000000791b */ /* 0x003fe20003800000 */
.L_x_9923:
[----:B------:R-:W-:Y:S02]  /*c5a0*/  MOV R206, R201 ;  /* 0x000000c900ce7202 */ /* 0x000fe40000000f00 */
[----:B------:R-:W-:-:S07]  /*c5b0*/  MOV R203, R207 ;  /* 0x000000cf00cb7202 */ /* 0x000fce0000000f00 */
[----:B------:R-:W-:Y:S05]  /*c5c0*/  WARPSYNC.COLLECTIVE R23, `(.L_x_9924) ;  /* 0x0000000017087348 */ /* 0x000fea0003c00000 */
[----:B------:R0:W1:Y:S02]  /*c5d0*/  SHFL.UP P3, R207, R206, R215, R234 ;  /* 0x040000d7cecf7389 */ /* 0x00006400000600ea */
[----:B01----:R-:W-:Y:S01]  /*c5e0*/  ENDCOLLECTIVE ;  /* 0x000000000000791b */ /* 0x003fe20003800000 */
.L_x_9924:
[----:B------:R-:W-:Y:S02]  /*c5f0*/  MOV R206, R202 ;  /* 0x000000ca00ce7202 */ /* 0x000fe40000000f00 */
[----:B------:R-:W-:-:S07]  /*c600*/  MOV R205, R207 ;  /* 0x000000cf00cd7202 */ /* 0x000fce0000000f00 */
[----:B------:R-:W-:Y:S05]  /*c610*/  WARPSYNC.COLLECTIVE R23, `(.L_x_9925) ;  /* 0x0000000017087348 */ /* 0x000fea0003c00000 */
[----:B------:R0:W1:Y:S02]  /*c620*/  SHFL.UP P3, R207, R206, R215, R234 ;  /* 0x040000d7cecf7389 */ /* 0x00006400000600ea */
[----:B01----:R-:W-:Y:S01]  /*c630*/  ENDCOLLECTIVE ;  /* 0x000000000000791b */ /* 0x003fe20003800000 */
.L_x_9925:
        /* <DEDUP_REMOVED lines=17> */
.L_x_9926:
[----:B------:R-:W-:Y:S02]  /*c750*/  MOV R206, R20 ;  /* 0x0000001400ce7202 */ /* 0x000fe40000000f00 */
[----:B------:R-:W-:-:S07]  /*c760*/  MOV R21, R207 ;  /* 0x000000cf00157202 */ /* 0x000fce0000000f00 */
[----:B------:R-:W-:Y:S05]  /*c770*/  WARPSYNC.COLLECTIVE R23, `(.L_x_9927) ;  /* 0x0000000017087348 */ /* 0x000fea0003c00000 */
[----:B------:R0:W1:Y:S02]  /*c780*/  SHFL.UP P3, R207, R206, R215, R234 ;  /* 0x040000d7cecf7389 */ /* 0x00006400000600ea */
[----:B01----:R-:W-:Y:S01]  /*c790*/  ENDCOLLECTIVE ;  /* 0x000000000000791b */ /* 0x003fe20003800000 */
.L_x_9927:
[----:B------:R-:W-:Y:S02]  /*c7a0*/  MOV R206, R201 ;  /* 0x000000c900ce7202 */ /* 0x000fe40000000f00 */
[----:B------:R-:W-:-:S07]  /*c7b0*/  MOV R203, R207 ;  /* 0x000000cf00cb7202 */ /* 0x000fce0000000f00 */
[----:B------:R-:W-:Y:S05]  /*c7c0*/  WARPSYNC.COLLECTIVE R23, `(.L_x_9928) ;  /* 0x0000000017087348 */ /* 0x000fea0003c00000 */
[----:B------:R0:W1:Y:S02]  /*c7d0*/  SHFL.UP P3, R207, R206, R215, R234 ;  /* 0x040000d7cecf7389 */ /* 0x00006400000600ea */
[----:B01----:R-:W-:Y:S01]  /*c7e0*/  ENDCOLLECTIVE ;  /* 0x000000000000791b */ /* 0x003fe20003800000 */
.L_x_9928:
[----:B------:R-:W-:Y:S02]  /*c7f0*/  MOV R206, R202 ;  /* 0x000000ca00ce7202 */ /* 0x000fe40000000f00 */
[----:B------:R-:W-:-:S07]  /*c800*/  MOV R205, R207 ;  /* 0x000000cf00cd7202 */ /* 0x000fce0000000f00 */
[----:B------:R-:W-:Y:S05]  /*c810*/  WARPSYNC.COLLECTIVE R23, `(.L_x_9929) ;  /* 0x0000000017087348 */ /* 0x000fea0003c00000 */
[----:B------:R0:W1:Y:S02]  /*c820*/  SHFL.UP P3, R207, R206, R215, R234 ;  /* 0x040000d7cecf7389 */ /* 0x00006400000600ea */
[----:B01----:R-:W-:Y:S01]  /*c830*/  ENDCOLLECTIVE ;  /* 0x000000000000791b */ /* 0x003fe20003800000 */
.L_x_9929:
        /* <DEDUP_REMOVED lines=17> */
.L_x_9930:
[----:B------:R-:W-:Y:S02]  /*c950*/  MOV R206, R21 ;  /* 0x0000001500ce7202 */ /* 0x000fe40000000f00 */
[----:B------:R-:W-:-:S07]  /*c960*/  MOV R20, R207 ;  /* 0x000000cf00147202 */ /* 0x000fce0000000f00 */
[----:B------:R-:W-:Y:S05]  /*c970*/  WARPSYNC.COLLECTIVE R23, `(.L_x_9931) ;  /* 0x0000000017087348 */ /* 0x000fea0003c00000 */
[----:B------:R0:W1:Y:S02]  /*c980*/  SHFL.UP P3, R207, R206, R215, R234 ;  /* 0x040000d7cecf7389 */ /* 0x00006400000600ea */
[----:B01----:R-:W-:Y:S01]  /*c990*/  ENDCOLLECTIVE ;  /* 0x000000000000791b */ /* 0x003fe20003800000 */
.L_x_9931:
[----:B------:R-:W-:Y:S02]  /*c9a0*/  MOV R206, R201 ;  /* 0x000000c900ce7202 */ /* 0x000fe40000000f00 */
[----:B------:R-:W-:-:S07]  /*c9b0*/  MOV R22, R207 ;  /* 0x000000cf00167202 */ /* 0x000fce0000000f00 */
[----:B------:R-:W-:Y:S05]  /*c9c0*/  WARPSYNC.COLLECTIVE R23, `(.L_x_9932) ;  /* 0x0000000017087348 */ /* 0x000fea0003c00000 */
[----:B------:R0:W1:Y:S02]  /*c9d0*/  SHFL.UP P3, R207, R206, R215, R234 ;  /* 0x040000d7cecf7389 */ /* 0x00006400000600ea */
[----:B01----:R-:W-:Y:S01]  /*c9e0*/  ENDCOLLECTIVE ;  /* 0x000000000000791b */ /* 0x003fe20003800000 */
.L_x_9932:
[----:B------:R-:W-:Y:S02]  /*c9f0*/  MOV R206, R202 ;  /* 0x000000ca00ce7202 */ /* 0x000fe40000000f00 */
[----:B------:R-:W-:-:S07]  /*ca00*/  MOV R203, R207 ;  /* 0x000000cf00cb7202 */ /* 0x000fce0000000f00 */
[----:B------:R-:W-:Y:S05]  /*ca10*/  WARPSYNC.COLLECTIVE R23, `(.L_x_9933) ;  /* 0x0000000017087348 */ /* 0x000fea0003c00000 */
[----:B------:R0:W1:Y:S02]  /*ca20*/  SHFL.UP P3, R207, R206, R215, R234 ;  /* 0x040000d7cecf7389 */ /* 0x00006400000600ea */
[----:B01----:R-:W-:Y:S01]  /*ca30*/  ENDCOLLECTIVE ;  /* 0x000000000000791b */ /* 0x003fe20003800000 */
.L_x_9933:
[----:B------:R-:W-:Y:S01]  /*ca40*/  MOV R204, R207 ;  /* 0x000000cf00cc7202 */ /* 0x000fe20000000f00 */
[----:B------:R-:W-:Y:S06]  /*ca50*/  BRA `(.L_x_9934) ;  /* 0xffffff9c00dc7947 */ /* 0x000fec000383ffff */
.L_x_9879:
        /* <DEDUP_REMOVED lines=8> */
.L_x_9936:
[----:B------:R-:W-:Y:S05]  /*cae0*/  BSYNC B0 ;  /* 0x0000000000007941 */ /* 0x000fea0003800000 */
.L_x_9935:
[----:B------:R-:W-:Y:S05]  /*caf0*/  BRA `(.L_x_9937) ;  /* 0xffffff9c00ec7947 */ /* 0x000fea000383ffff */
.L_x_9880:
        /* <DEDUP_REMOVED lines=8> */
.L_x_9939:
[----:B------:R-:W-:Y:S05]  /*cb80*/  BSYNC B0 ;  /* 0x0000000000007941 */ /* 0x000fea0003800000 */
.L_x_9938:
[----:B------:R-:W-:Y:S05]  /*cb90*/  BRA `(.L_x_9940) ;  /* 0xffffff9c00cc7947 */ /* 0x000fea000383ffff */
.L_x_9881:
        /* <DEDUP_REMOVED lines=8> */
.L_x_9942:
[----:B------:R-:W-:Y:S05]  /*cc20*/  BSYNC B0 ;  /* 0x0000000000007941 */ /* 0x000fea0003800000 */
.L_x_9941:
[----:B------:R-:W-:Y:S05]  /*cc30*/  BRA `(.L_x_9943) ;  /* 0xffffff9c00ac7947 */ /* 0x000fea000383ffff */
.L_x_9882:
        /* <DEDUP_REMOVED lines=8> */
.L_x_9945:
[----:B------:R-:W-:Y:S05]  /*ccc0*/  BSYNC B0 ;  /* 0x0000000000007941 */ /* 0x000fea0003800000 */
.L_x_9944:
[----:B------:R-:W-:Y:S05]  /*ccd0*/  BRA `(.L_x_9946) ;  /* 0xffffff9c008c7947 */ /* 0x000fea000383ffff */
.L_x_9883:
        /* <DEDUP_REMOVED lines=8> */
.L_x_9948:
[----:B------:R-:W-:Y:S05]  /*cd60*/  BSYNC B0 ;  /* 0x0000000000007941 */ /* 0x000fea0003800000 */
.L_x_9947:
        /* <DEDUP_REMOVED lines=10> */
.L_x_9949:
[----:B------:R-:W-:Y:S02]  /*ce10*/  MOV R20, 0x1f ;  /* 0x0000001f00147802 */ /* 0x000fe40000000f00 */
[----:B------:R-:W-:Y:S02]  /*ce20*/  MOV R206, R201 ;  /* 0x000000c900ce7202 */ /* 0x000fe40000000f00 */
[----:B------:R-:W-:-:S07]  /*ce30*/  MOV R228, R207 ;  /* 0x000000cf00e47202 */ /* 0x000fce0000000f00 */
[----:B------:R-:W-:Y:S05]  /*ce40*/  WARPSYNC.COLLECTIVE R23, `(.L_x_9950) ;  /* 0x0000000017087348 */ /* 0x000fea0003c00000 */
[----:B------:R0:W1:Y:S02]  /*ce50*/  SHFL.UP P3, R207, R206, R215, R234 ;  /* 0x040000d7cecf7389 */ /* 0x00006400000600ea */
[----:B01----:R-:W-:Y:S01]  /*ce60*/  ENDCOLLECTIVE ;  /* 0x000000000000791b */ /* 0x003fe20003800000 */
.L_x_9950:
[----:B------:R-:W-:Y:S02]  /*ce70*/  MOV R206, R202 ;  /* 0x000000ca00ce7202 */ /* 0x000fe40000000f00 */
[----:B------:R-:W-:-:S07]  /*ce80*/  MOV R201, R207 ;  /* 0x000000cf00c97202 */ /* 0x000fce0000000f00 */
[----:B------:R-:W-:Y:S05]  /*ce90*/  WARPSYNC.COLLECTIVE R23, `(.L_x_9951) ;  /* 0x0000000017087348 */ /* 0x000fea0003c00000 */
[----:B------:R0:W1:Y:S02]  /*cea0*/  SHFL.UP P3, R207, R206, R215, R234 ;  /* 0x040000d7cecf7389 */ /* 0x00006400000600ea */
[----:B01----:R-:W-:Y:S01]  /*ceb0*/  ENDCOLLECTIVE ;  /* 0x000000000000791b */ /* 0x003fe20003800000 */
.L_x_9951:
[----:B------:R-:W-:Y:S05]  /*cec0*/  WARPSYNC.COLLECTIVE R23, `(.L_x_9952) ;  /* 0x0000000017087348 */ /* 0x000fea0003c00000 */
[----:B------:R0:W1:Y:S02]  /*ced0*/  SHFL.IDX P3, R217, R22, R21, R20 ;  /* 0x0000001516d97389 */ /* 0x0000640000060014 */
[----:B01----:R-:W-:Y:S01]  /*cee0*/  ENDCOLLECTIVE ;  /* 0x000000000000791b */ /* 0x003fe20003800000 */
.L_x_9952:
[----:B------:R-:W-:Y:S02]  /*cef0*/  MOV R22, R13 ;  /* 0x0000000d00167202 */ /* 0x000fe40000000f00 */
[----:B------:R-:W-:Y:S02]  /*cf00*/  MOV R202, R207 ;  /* 0x000000cf00ca7202 */ /* 0x000fe40000000f00 */
[----:B------:R-:W-:-:S07]  /*cf10*/  MOV R12, R217 ;  /* 0x000000d9000c7202 */ /* 0x000fce0000000f00 */
[----:B------:R-:W-:Y:S05]  /*cf20*/  WARPSYNC.COLLECTIVE R23, `(.L_x_9953) ;  /* 0x0000000017087348 */ /* 0x000fea0003c00000 */
[----:B------:R0:W1:Y:S02]  /*cf30*/  SHFL.IDX P3, R217, R22, R21, R20 ;  /* 0x0000001516d97389 */ /* 0x0000640000060014 */
[----:B01----:R-:W-:Y:S01]  /*cf40*/  ENDCOLLECTIVE ;  /* 0x000000000000791b */ /* 0x003fe20003800000 */
.L_x_9953:
[----:B------:R-:W-:Y:S02]  /*cf50*/  MOV R22, R14 ;  /* 0x0000000e00167202 */ /* 0x000fe40000000f00 */
[----:B------:R-:W-:-:S07]  /*cf60*/  MOV R13, R217 ;  /* 0x000000d9000d7202 */ /* 0x000fce0000000f00 */
[----:B------:R-:W-:Y:S05]  /*cf70*/  WARPSYNC.COLLECTIVE R23, `(.L_x_9954) ;  /* 0x0000000017087348 */ /* 0x000fea0003c00000 */
[----:B------:R0:W1:Y:S02]  /*cf80*/  SHFL.IDX P3, R217, R22, R21, R20 ;  /* 0x0000001516d97389 */ /* 0x0000640000060014 */
[----:B01----:R-:W-:Y:S01]  /*cf90*/  ENDCOLLECTIVE ;  /* 0x000000000000791b */ /* 0x003fe20003800000 */
.L_x_9954:
[----:B------:R-:W-:Y:S02]  /*cfa0*/  MOV R22, R15 ;  /* 0x0000000f00167202 */ /* 0x000fe40000000f00 */
[----:B------:R-:W-:-:S07]  /*cfb0*/  MOV R14, R217 ;  /* 0x000000d9000e7202 */ /* 0x000fce0000000f00 */
[----:B------:R-:W-:Y:S05]  /*cfc0*/  WARPSYNC.COLLECTIVE R23, `(.L_x_9955) ;  /* 0x0000000017087348 */ /* 0x000fea0003c00000 */
[----:B------:R0:W1:Y:S02]  /*cfd0*/  SHFL.IDX P3, R217, R22, R21, R20 ;  /* 0x0000001516d97389 */ /* 0x0000640000060014 */
[----:B01----:R-:W-:Y:S01]  /*cfe0*/  ENDCOLLECTIVE ;  /* 0x000000000000791b */ /* 0x003fe20003800000 */
.L_x_9955:
[----:B------:R-:W-:Y:S01]  /*cff0*/  MOV R15, R217 ;  /* 0x000000d9000f7202 */ /* 0x000fe20000000f00 */
[----:B------:R-:W-:Y:S06]  /*d000*/  BRA `(.L_x_9956) ;  /* 0xffffff9800e87947 */ /* 0x000fec000383ffff */
.L_x_9885:
[----:B------:R-:W-:Y:S01]  /*d010*/  HFMA2.MMA R233, -RZ, RZ, 0, 5.9604644775390625e-08 ;  /* 0x00000001ffe97435 */ /* 0x000fe200000001ff */
[----:B------:R-:W-:Y:S02]  /*d020*/  MOV R244, R229 ;  /* 0x000000e500f47202 */ /* 0x000fe40000000f00 */
[----:B------:R-:W-:Y:S02]  /*d030*/  MOV R242, 0x1f ;  /* 0x0000001f00f27802 */ /* 0x000fe40000000f00 */
[----:B------:R-:W-:-:S07]  /*d040*/  MOV R23, 0xffffffff ;  /* 0xffffffff00177802 */ /* 0x000fce0000000f00 */
[----:B-1----:R-:W-:Y:S05]  /*d050*/  WARPSYNC.COLLECTIVE R23, `(.L_x_9957) ;  /* 0x0000000017087348 */ /* 0x002fea0003c00000 */
[----:B------:R0:W2:Y:S02]  /*d060*/  SHFL.DOWN P2, R235, R244, R233, R242 ;  /* 0x080000e9f4eb7389 */ /* 0x0000a400000400f2 */
[----:B012---:R-:W-:Y:S01]  /*d070*/  ENDCOLLECTIVE ;  /* 0x000000000000791b */ /* 0x007fe20003800000 */
.L_x_9957:
[----:B------:R-:W-:Y:S02]  /*d080*/  MOV R244, R231 ;  /* 0x000000e700f47202 */ /* 0x000fe40000000f00 */
[----:B------:R-:W-:-:S07]  /*d090*/  MOV R20, R235 ;  /* 0x000000eb00147202 */ /* 0x000fce0000000f00 */
[----:B------:R-:W-:Y:S05]  /*d0a0*/  WARPSYNC.COLLECTIVE R23, `(.L_x_9958) ;  /* 0x0000000017087348 */ /* 0x000fea0003c00000 */
[----:B------:R0:W1:Y:S02]  /*d0b0*/  SHFL.DOWN P2, R235, R244, R233, R242 ;  /* 0x080000e9f4eb7389 */ /* 0x00006400000400f2 */
[----:B01----:R-:W-:Y:S01]  /*d0c0*/  ENDCOLLECTIVE ;  /* 0x000000000000791b */ /* 0x003fe20003800000 */
.L_x_9958:
[----:B------:R-:W-:Y:S02]  /*d0d0*/  MOV R244, R227 ;  /* 0x000000e300f47202 */ /* 0x000fe40000000f00 */
[----:B------:R-:W-:-:S07]  /*d0e0*/  MOV R22, R235 ;  /* 0x000000eb00167202 */ /* 0x000fce0000000f00 */
[----:B------:R-:W-:Y:S05]  /*d0f0*/  WARPSYNC.COLLECTIVE R23, `(.L_x_9959) ;  /* 0x0000000017087348 */ /* 0x000fea0003c00000 */
[----:B------:R0:W1:Y:S02]  /*d100*/  SHFL.DOWN P2, R235, R244, R233, R242 ;  /* 0x080000e9f4eb7389 */ /* 0x00006400000400f2 */
[----:B01----:R-:W-:Y:S01]  /*d110*/  ENDCOLLECTIVE ;  /* 0x000000000000791b */ /* 0x003fe20003800000 */
.L_x_9959:
[----:B------:R-:W-:Y:S02]  /*d120*/  MOV R244, R225 ;  /* 0x000000e100f47202 */ /* 0x000fe40000000f00 */
[----:B------:R-:W-:-:S07]  /*d130*/  MOV R238, R235 ;  /* 0x000000eb00ee7202 */ /* 0x000fce0000000f00 */
[----:B------:R-:W-:Y:S05]  /*d140*/  WARPSYNC.COLLECTIVE R23, `(.L_x_9960) ;  /* 0x0000000017087348 */ /* 0x000fea0003c00000 */
[----:B------:R0:W1:Y:S02]  /*d150*/  SHFL.DOWN P2, R235, R244, R233, R242 ;  /* 0x080000e9f4eb7389 */ /* 0x00006400000400f2 */
[----:B01----:R-:W-:Y:S01]  /*d160*/  ENDCOLLECTIVE ;  /* 0x000000000000791b */ /* 0x003fe20003800000 */
.L_x_9960:
[----:B------:R-:W-:Y:S05]  /*d170*/  BRA `(.L_x_9961) ;  /* 0xffffffac00347947 */ /* 0x000fea000383ffff */
.L_x_9888:
        /* <DEDUP_REMOVED lines=8> */
.L_x_9963:
[----:B------:R-:W-:Y:S05]  /*d200*/  BSYNC B0 ;  /* 0x0000000000007941 */ /* 0x000fea0003800000 */
.L_x_9962:
        /* <DEDUP_REMOVED lines=8> */
.L_x_9964:
[----:B------:R-:W-:Y:S02]  /*d290*/  MOV R244, R227 ;  /* 0x000000e300f47202 */ /* 0x000fe40000000f00 */
[----:B------:R-:W-:-:S07]  /*d2a0*/  MOV R22, R235 ;  /* 0x000000eb00167202 */ /* 0x000fce0000000f00 */
[----:B------:R-:W-:Y:S05]  /*d2b0*/  WARPSYNC.COLLECTIVE R23, `(.L_x_9965) ;  /* 0x0000000017087348 */ /* 0x000fea0003c00000 */
[----:B------:R0:W1:Y:S02]  /*d2c0*/  SHFL.DOWN P2, R235, R244, R233, R242 ;  /* 0x080000e9f4eb7389 */ /* 0x00006400000400f2 */
[----:B01----:R-:W-:Y:S01]  /*d2d0*/  ENDCOLLECTIVE ;  /* 0x000000000000791b */ /* 0x003fe20003800000 */
.L_x_9965:
[----:B------:R-:W-:Y:S02]  /*d2e0*/  MOV R244, R225 ;  /* 0x000000e100f47202 */ /* 0x000fe40000000f00 */
[----:B------:R-:W-:-:S07]  /*d2f0*/  MOV R238, R235 ;  /* 0x000000eb00ee7202 */ /* 0x000fce0000000f00 */
[----:B------:R-:W-:Y:S05]  /*d300*/  WARPSYNC.COLLECTIVE R23, `(.L_x_9966) ;  /* 0x0000000017087348 */ /* 0x000fea0003c00000 */
[----:B------:R0:W1:Y:S02]  /*d310*/  SHFL.DOWN P2, R235, R244, R233, R242 ;  /* 0x080000e9f4eb7389 */ /* 0x00006400000400f2 */
[----:B01----:R-:W-:Y:S01]  /*d320*/  ENDCOLLECTIVE ;  /* 0x000000000000791b */ /* 0x003fe20003800000 */
.L_x_9966:
[----:B------:R-:W-:Y:S05]  /*d330*/  BRA `(.L_x_9967) ;  /* 0xffffffac00187947 */ /* 0x000fea000383ffff */
.L_x_9891:
        /* <DEDUP_REMOVED lines=8> */
.L_x_9969:
[----:B------:R-:W-:Y:S05]  /*d3c0*/  BSYNC B0 ;  /* 0x0000000000007941 */ /* 0x000fea0003800000 */
.L_x_9968:
        /* <DEDUP_REMOVED lines=8> */
.L_x_9970:
[----:B------:R-:W-:Y:S02]  /*d450*/  MOV R244, R227 ;  /* 0x000000e300f47202 */ /* 0x000fe40000000f00 */
[----:B------:R-:W-:-:S07]  /*d460*/  MOV R22, R235 ;  /* 0x000000eb00167202 */ /* 0x000fce0000000f00 */
[----:B------:R-:W-:Y:S05]  /*d470*/  WARPSYNC.COLLECTIVE R23, `(.L_x_9971) ;  /* 0x0000000017087348 */ /* 0x000fea0003c00000 */
[----:B------:R0:W1:Y:S02]  /*d480*/  SHFL.DOWN P2, R235, R244, R233, R242 ;  /* 0x080000e9f4eb7389 */ /* 0x00006400000400f2 */
[----:B01----:R-:W-:Y:S01]  /*d490*/  ENDCOLLECTIVE ;  /* 0x000000000000791b */ /* 0x003fe20003800000 */
.L_x_9971:
[----:B------:R-:W-:Y:S02]  /*d4a0*/  MOV R244, R225 ;  /* 0x000000e100f47202 */ /* 0x000fe40000000f00 */
[----:B------:R-:W-:-:S07]  /*d4b0*/  MOV R238, R235 ;  /* 0x000000eb00ee7202 */ /* 0x000fce0000000f00 */
[----:B------:R-:W-:Y:S05]  /*d4c0*/  WARPSYNC.COLLECTIVE R23, `(.L_x_9972) ;  /* 0x0000000017087348 */ /* 0x000fea0003c00000 */
[----:B------:R0:W1:Y:S02]  /*d4d0*/  SHFL.DOWN P2, R235, R244, R233, R242 ;  /* 0x080000e9f4eb7389 */ /* 0x00006400000400f2 */
[----:B01----:R-:W-:Y:S01]  /*d4e0*/  ENDCOLLECTIVE ;  /* 0x000000000000791b */ /* 0x003fe20003800000 */
.L_x_9972:
[----:B------:R-:W-:Y:S05]  /*d4f0*/  BRA `(.L_x_9973) ;  /* 0xffffffa800fc7947 */ /* 0x000fea000383ffff */
.L_x_9894:
        /* <DEDUP_REMOVED lines=8> */
.L_x_9975:
[----:B------:R-:W-:Y:S05]  /*d580*/  BSYNC B0 ;  /* 0x0000000000007941 */ /* 0x000fea0003800000 */
.L_x_9974:
        /* <DEDUP_REMOVED lines=8> */
.L_x_9976:
[----:B------:R-:W-:Y:S02]  /*d610*/  MOV R244, R227 ;  /* 0x000000e300f47202 */ /* 0x000fe40000000f00 */
[----:B------:R-:W-:-:S07]  /*d620*/  MOV R22, R235 ;  /* 0x000000eb00167202 */ /* 0x000fce0000000f00 */
[----:B------:R-:W-:Y:S05]  /*d630*/  WARPSYNC.COLLECTIVE R23, `(.L_x_9977) ;  /* 0x0000000017087348 */ /* 0x000fea0003c00000 */
[----:B------:R0:W1:Y:S02]  /*d640*/  SHFL.DOWN P2, R235, R244, R233, R242 ;  /* 0x080000e9f4eb7389 */ /* 0x00006400000400f2 */
[----:B01----:R-:W-:Y:S01]  /*d650*/  ENDCOLLECTIVE ;  /* 0x000000000000791b */ /* 0x003fe20003800000 */
.L_x_9977:
[----:B------:R-:W-:Y:S02]  /*d660*/  MOV R244, R225 ;  /* 0x000000e100f47202 */ /* 0x000fe40000000f00 */
[----:B------:R-:W-:-:S07]  /*d670*/  MOV R238, R235 ;  /* 0x000000eb00ee7202 */ /* 0x000fce0000000f00 */
[----:B------:R-:W-:Y:S05]  /*d680*/  WARPSYNC.COLLECTIVE R23, `(.L_x_9978) ;  /* 0x0000000017087348 */ /* 0x000fea0003c00000 */
[----:B------:R0:W1:Y:S02]  /*d690*/  SHFL.DOWN P2, R235, R244, R233, R242 ;  /* 0x080000e9f4eb7389 */ /* 0x00006400000400f2 */
[----:B01----:R-:W-:Y:S01]  /*d6a0*/  ENDCOLLECTIVE ;  /* 0x000000000000791b */ /* 0x003fe20003800000 */
.L_x_9978:
[----:B------:R-:W-:Y:S05]  /*d6b0*/  BRA `(.L_x_9979) ;  /* 0xffffffa800e07947 */ /* 0x000fea000383ffff */
.L_x_9897:
        /* <DEDUP_REMOVED lines=8> */
.L_x_9981:
[----:B------:R-:W-:Y:S05]  /*d740*/  BSYNC B0 ;  /* 0x0000000000007941 */ /* 0x000fea0003800000 */
.L_x_9980:
        /* <DEDUP_REMOVED lines=8> */
.L_x_9982:
[----:B------:R-:W-:Y:S02]  /*d7d0*/  MOV R244, R227 ;  /* 0x000000e300f47202 */ /* 0x000fe40000000f00 */
[----:B------:R-:W-:-:S07]  /*d7e0*/  MOV R22, R235 ;  /* 0x000000eb00167202 */ /* 0x000fce0000000f00 */
[----:B------:R-:W-:Y:S05]  /*d7f0*/  WARPSYNC.COLLECTIVE R23, `(.L_x_9983) ;  /* 0x0000000017087348 */ /* 0x000fea0003c00000 */
[----:B------:R0:W1:Y:S02]  /*d800*/  SHFL.DOWN P2, R235, R244, R233, R242 ;  /* 0x080000e9f4eb7389 */ /* 0x00006400000400f2 */
[----:B01----:R-:W-:Y:S01]  /*d810*/  ENDCOLLECTIVE ;  /* 0x000000000000791b */ /* 0x003fe20003800000 */
.L_x_9983:
[----:B------:R-:W-:Y:S02]  /*d820*/  MOV R244, R225 ;  /* 0x000000e100f47202 */ /* 0x000fe40000000f00 */
[----:B------:R-:W-:-:S07]  /*d830*/  MOV R238, R235 ;  /* 0x000000eb00ee7202 */ /* 0x000fce0000000f00 */
[----:B------:R-:W-:Y:S05]  /*d840*/  WARPSYNC.COLLECTIVE R23, `(.L_x_9984) ;  /* 0x0000000017087348 */ /* 0x000fea0003c00000 */
[----:B------:R0:W1:Y:S02]  /*d850*/  SHFL.DOWN P2, R235, R244, R233, R242 ;  /* 0x080000e9f4eb7389 */ /* 0x00006400000400f2 */
[----:B01----:R-:W-:Y:S01]  /*d860*/  ENDCOLLECTIVE ;  /* 0x000000000000791b */ /* 0x003fe20003800000 */
.L_x_9984:
[----:B------:R-:W-:Y:S05]  /*d870*/  BRA `(.L_x_9985) ;  /* 0xffffffa800c47947 */ /* 0x000fea000383ffff */
.L_x_9900:
        /* <DEDUP_REMOVED lines=8> */
.L_x_9987:
[----:B------:R-:W-:Y:S05]  /*d900*/  BSYNC B0 ;  /* 0x0000000000007941 */ /* 0x000fea0003800000 */
.L_x_9986:
        /* <DEDUP_REMOVED lines=10> */
.L_x_9988:
        /* <DEDUP_REMOVED lines=10> */
.L_x_9989:
[----:B------:R-:W-:Y:S02]  /*da50*/  MOV R22, R225 ;  /* 0x000000e100167202 */ /* 0x000fe40000000f00 */
[----:B------:R-:W-:-:S07]  /*da60*/  MOV R221, R217 ;  /* 0x000000d900dd7202 */ /* 0x000fce0000000f00 */
[----:B------:R-:W-:Y:S05]  /*da70*/  WARPSYNC.COLLECTIVE R23, `(.L_x_9990) ;  /* 0x0000000017087348 */ /* 0x000fea0003c00000 */
[----:B------:R0:W1:Y:S02]  /*da80*/  SHFL.IDX P3, R217, R22, R21, R20 ;  /* 0x0000001516d97389 */ /* 0x0000640000060014 */
[----:B01----:R-:W-:Y:S01]  /*da90*/  ENDCOLLECTIVE ;  /* 0x000000000000791b */ /* 0x003fe20003800000 */
.L_x_9990:
[----:B------:R-:W-:Y:S05]  /*daa0*/  WARPSYNC.COLLECTIVE R23, `(.L_x_9991) ;  /* 0x0000000017087348 */ /* 0x000fea0003c00000 */
[----:B------:R0:W1:Y:S02]  /*dab0*/  SHFL.DOWN P2, R235, R244, R233, R242 ;  /* 0x080000e9f4eb7389 */ /* 0x00006400000400f2 */
[----:B01----:R-:W-:Y:S01]  /*dac0*/  ENDCOLLECTIVE ;  /* 0x000000000000791b */ /* 0x003fe20003800000 */
.L_x_9991:
[----:B------:R-:W-:Y:S02]  /*dad0*/  MOV R22, R12 ;  /* 0x0000000c00167202 */ /* 0x000fe40000000f00 */
[----:B------:R-:W-:Y:S02]  /*dae0*/  MOV R244, R231 ;  /* 0x000000e700f47202 */ /* 0x000fe40000000f00 */
[----:B------:R-:W-:Y:S02]  /*daf0*/  MOV R219, R217 ;  /* 0x000000d900db7202 */ /* 0x000fe40000000f00 */
[----:B------:R-:W-:-:S07]  /*db00*/  MOV R237, R235 ;  /* 0x000000eb00ed7202 */ /* 0x000fce0000000f00 */
[----:B------:R-:W-:Y:S05]  /*db10*/  WARPSYNC.COLLECTIVE R23, `(.L_x_9992) ;  /* 0x0000000017087348 */ /* 0x000fea0003c00000 */
[----:B------:R0:W1:Y:S02]  /*db20*/  SHFL.DOWN P2, R235, R244, R233, R242 ;  /* 0x080000e9f4eb7389 */ /* 0x00006400000400f2 */
[----:B01----:R-:W-:Y:S01]  /*db30*/  ENDCOLLECTIVE ;  /* 0x000000000000791b */ /* 0x003fe20003800000 */
.L_x_9992:
[----:B------:R-:W-:Y:S02]  /*db40*/  MOV R244, R227 ;  /* 0x000000e300f47202 */ /* 0x000fe40000000f00 */
[----:B------:R-:W-:-:S07]  /*db50*/  MOV R239, R235 ;  /* 0x000000eb00ef7202 */ /* 0x000fce0000000f00 */
[----:B------:R-:W-:Y:S05]  /*db60*/  WARPSYNC.COLLECTIVE R23, `(.L_x_9993) ;  /* 0x0000000017087348 */ /* 0x000fea0003c00000 */
[----:B------:R0:W1:Y:S02]  /*db70*/  SHFL.DOWN P2, R235, R244, R233, R242 ;  /* 0x080000e9f4eb7389 */ /* 0x00006400000400f2 */
[----:B01----:R-:W-:Y:S01]  /*db80*/  ENDCOLLECTIVE ;  /* 0x000000000000791b */ /* 0x003fe20003800000 */
.L_x_9993:
[----:B------:R-:W-:Y:S02]  /*db90*/  MOV R244, R225 ;  /* 0x000000e100f47202 */ /* 0x000fe40000000f00 */
[----:B------:R-:W-:-:S07]  /*dba0*/  MOV R241, R235 ;  /* 0x000000eb00f17202 */ /* 0x000fce0000000f00 */
[----:B------:R-:W-:Y:S05]  /*dbb0*/  WARPSYNC.COLLECTIVE R23, `(.L_x_9994) ;  /* 0x0000000017087348 */ /* 0x000fea0003c00000 */
[----:B------:R0:W1:Y:S02]  /*dbc0*/  SHFL.DOWN P2, R235, R244, R233, R242 ;  /* 0x080000e9f4eb7389 */ /* 0x00006400000400f2 */
[----:B01----:R-:W-:Y:S01]  /*dbd0*/  ENDCOLLECTIVE ;  /* 0x000000000000791b */ /* 0x003fe20003800000 */
.L_x_9994:
[----:B------:R-:W-:Y:S05]  /*dbe0*/  WARPSYNC.COLLECTIVE R23, `(.L_x_9995) ;  /* 0x0000000017087348 */ /* 0x000fea0003c00000 */
[----:B------:R0:W1:Y:S02]  /*dbf0*/  SHFL.IDX P3, R217, R22, R21, R20 ;  /* 0x0000001516d97389 */ /* 0x0000640000060014 */
[----:B01----:R-:W-:Y:S01]  /*dc00*/  ENDCOLLECTIVE ;  /* 0x000000000000791b */ /* 0x003fe20003800000 */
.L_x_9995:
[----:B------:R-:W-:Y:S01]  /*dc10*/  FMUL.FTZ R242, R12, R243 ;  /* 0x000000f30cf27220 */ /* 0x000fe20000410000 */
[----:B------:R-:W-:Y:S02]  /*dc20*/  MOV R22, R13 ;  /* 0x0000000d00167202 */ /* 0x000fe40000000f00 */
[----:B------:R-:W-:-:S07]  /*dc30*/  MOV R245, R217 ;  /* 0x000000d900f57202 */ /* 0x000fce0000000f00 */
[----:B------:R-:W-:Y:S05]  /*dc40*/  WARPSYNC.COLLECTIVE R23, `(.L_x_9996) ;  /* 0x0000000017087348 */ /* 0x000fea0003c00000 */
[----:B------:R0:W1:Y:S02]  /*dc50*/  SHFL.IDX P3, R217, R22, R21, R20 ;  /* 0x0000001516d97389 */ /* 0x0000640000060014 */
[----:B01----:R-:W-:Y:S01]  /*dc60*/  ENDCOLLECTIVE ;  /* 0x000000000000791b */ /* 0x003fe20003800000 */
.L_x_9996:
[----:B------:R-:W-:Y:S02]  /*dc70*/  MOV R22, R14 ;  /* 0x0000000e00167202 */ /* 0x000fe40000000f00 */
[----:B------:R-:W-:-:S07]  /*dc80*/  MOV R233, R217 ;  /* 0x000000d900e97202 */ /* 0x000fce0000000f00 */
[----:B------:R-:W-:Y:S05]  /*dc90*/  WARPSYNC.COLLECTIVE R23, `(.L_x_9997) ;  /* 0x0000000017087348 */ /* 0x000fea0003c00000 */
[----:B------:R0:W1:Y:S02]  /*dca0*/  SHFL.IDX P3, R217, R22, R21, R20 ;  /* 0x0000001516d97389 */ /* 0x0000640000060014 */
[----:B01----:R-:W-:Y:S01]  /*dcb0*/  ENDCOLLECTIVE ;  /* 0x000000000000791b */ /* 0x003fe20003800000 */
.L_x_9997:
[----:B------:R-:W-:Y:S02]  /*dcc0*/  MOV R22, R15 ;  /* 0x0000000f00167202 */ /* 0x000fe40000000f00 */
[----:B------:R-:W-:-:S07]  /*dcd0*/  MOV R244, R217 ;  /* 0x000000d900f47202 */ /* 0x000fce0000000f00 */
[----:B------:R-:W-:Y:S05]  /*dce0*/  WARPSYNC.COLLECTIVE R23, `(.L_x_9998) ;  /* 0x0000000017087348 */ /* 0x000fea0003c00000 */
[----:B------:R0:W1:Y:S02]  /*dcf0*/  SHFL.IDX P3, R217, R22, R21, R20 ;  /* 0x0000001516d97389 */ /* 0x0000640000060014 */
[----:B01----:R-:W-:Y:S01]  /*dd00*/  ENDCOLLECTIVE ;  /* 0x000000000000791b */ /* 0x003fe20003800000 */
.L_x_9998:
[----:B------:R-:W-:Y:S01]  /*dd10*/  MOV R246, R217 ;  /* 0x000000d900f67202 */ /* 0x000fe20000000f00 */
[----:B------:R-:W-:Y:S01]  /*dd20*/  FMUL.FTZ R217, R13, R243 ;  /* 0x000000f30dd97220 */ /* 0x000fe20000410000 */
[----:B------:R-:W-:Y:S06]  /*dd30*/  BRA `(.L_x_9999) ;  /* 0xffffffa800207947 */ /* 0x000fec000383ffff */
.L_x_10000:
        /* <DEDUP_REMOVED lines=12> */
.L_x_18951:


//--------------------- .text._Z25selective_scan_bwd_kernelI32Selective_Scan_bwd_kernel_traitsILi64ELi16ELb1ELb0ELb1ELb0ELb0EN3c104HalfENS1_7complexIfEEEEv12SSMParamsBwd --------------------------
	.section	.text._Z25selective_scan_bwd_kernelI32Selective_Scan_bwd_kernel_traitsILi64ELi16ELb1ELb0ELb1ELb0ELb0EN3c104HalfENS1_7complexIfEEEEv12SSMParamsBwd,"ax",@progbits
	.align	128
        .global         _Z25selective_scan_bwd_kernelI32Selective_Scan_bwd_kernel_traitsILi64ELi16ELb1ELb0ELb1ELb0ELb0EN3c104HalfENS1_7complexIfEEEEv12SSMParamsBwd
        .type           _Z25selective_scan_bwd_kernelI32Selective_Scan_bwd_kernel_traitsILi64ELi16ELb1ELb0ELb1ELb0ELb0EN3c104HalfENS1_7complexIfEEEEv12SSMParamsBwd,@function
        .size           _Z25selective_scan_bwd_kernelI32Selective_Scan_bwd_kernel_traitsILi64ELi16ELb1ELb0ELb1ELb0ELb0EN3c104HalfENS1_7complexIfEEEEv12SSMParamsBwd,(.L_x_18952 - _Z25selective_scan_bwd_kernelI32Selective_Scan_bwd_kernel_traitsILi64ELi16ELb1ELb0ELb1ELb0ELb0EN3c104HalfENS1_7complexIfEEEEv12SSMParamsBwd)
        .other          _Z25selective_scan_bwd_kernelI32Selective_Scan_bwd_kernel_traitsILi64ELi16ELb1ELb0ELb1ELb0ELb0EN3c104HalfENS1_7complexIfEEEEv12SSMParamsBwd,@"STO_CUDA_ENTRY STV_DEFAULT"
_Z25selective_scan_bwd_kernelI32Selective_Scan_bwd_kernel_traitsILi64ELi16ELb1ELb0ELb1ELb0ELb0EN3c104HalfENS1_7complexIfEEEEv12SSMParamsBwd:
.text._Z25selective_scan_bwd_kernelI32Selective_Scan_bwd_kernel_traitsILi64ELi16ELb1ELb0ELb1ELb0ELb0EN3c104HalfENS1_7complexIfEEEEv12SSMParamsBwd:
        /* <DEDUP_REMOVED lines=15> */
[----:B------:R-:W-:Y:S01]  /*00f0*/  UMOV UR24, URZ ;  /* 0x0000003f00187c82 */ /* 0x000fe20008000000 */
[----:B------:R-:W-:Y:S01]  /*0100*/  ULDC.64 UR38, c[0x0][0x3f8] ;  /* 0x0000fe0000267ab9 */ /* 0x000fe20000000a00 */
[----:B------:R-:W-:Y:S01]  /*0110*/  ULDC.64 UR22, c[0x0][0x260] ;  /* 0x0000980000167ab9 */ /* 0x000fe20000000a00 */
[----:B------:R-:W-:Y:S01]  /*0120*/  UMOV UR25, URZ ;  /* 0x0000003f00197c82 */ /* 0x000fe20008000000 */
        /* <DEDUP_REMOVED lines=16> */
[----:B------:R-:W-:Y:S01]  /*0230*/  UISETP.NE.AND.EX UP0, UPT, UR5, URZ, UPT, UP0 ;  /* 0x0000003f0500728c */ /* 0x000fe2000bf05300 */
[----:B------:R-:W-:Y:S01]  /*0240*/  HFMA2.MMA R102, -RZ, RZ, 0, 0 ;  /* 0x00000000ff667435 */ /* 0x000fe200000001ff */
[----:B-1----:R-:W-:Y:S01]  /*0250*/  USHF.R.S32.HI UR13, URZ, 0x1f, UR12 ;  /* 0x0000001f3f0d7899 */ /* 0x002fe2000801140c */
[----:B------:R-:W-:Y:S01]  /*0260*/  R2UR UR34, R0 ;  /* 0x00000000002272ca */ /* 0x000fe200000e0000 */
[----:B------:R-:W-:Y:S01]  /*0270*/  UIMAD.WIDE.U32 UR18, UR12, UR28, URZ ;  /* 0x0000001c0c1272a5 */ /* 0x000fe2000f8e003f */
[----:B------:R-:W-:Y:S01]  /*0280*/  MOV R99, RZ ;  /* 0x000000ff00637202 */ /* 0x000fe20000000f00 */
[----:B------:R-:W-:-:S02]  /*0290*/  UIMAD UR4, UR13, UR28, URZ ;  /* 0x0000001c0d0472a4 */ /* 0x000fc4000f8e023f */
[----:B------:R-:W-:Y:S02]  /*02a0*/  UISETP.NE.U32.AND UP1, UPT, UR26, URZ, UPT ;  /* 0x0000003f1a00728c */ /* 0x000fe4000bf25070 */
[----:B------:R-:W-:Y:S02]  /*02b0*/  UIMAD UR29, UR12, UR29, UR4 ;  /* 0x0000001d0c1d72a4 */ /* 0x000fe4000f8e0204 */
[----:B------:R-:W-:Y:S01]  /*02c0*/  UISETP.NE.AND.EX UP1, UPT, UR27, URZ, UPT, UP1 ;  /* 0x0000003f1b00728c */ /* 0x000fe2000bf25310 */
[----:B------:R-:W-:Y:S01]  /*02d0*/  UMOV UR4, URZ ;  /* 0x0000003f00047c82 */ /* 0x000fe20008000000 */
[----:B------:R-:W-:Y:S02]  /*02e0*/  ULDC.64 UR6, c[0x0][0x290] ;  /* 0x0000a40000067ab9 */ /* 0x000fe40000000a00 */
[----:B------:R-:W1:Y:S01]  /*02f0*/  I2F.RP R0, UR34 ;  /* 0x0000002200007d06 */ /* 0x000e620008209400 */
[----:B------:R-:W-:Y:S02]  /*0300*/  UIMAD UR9, UR13, UR6, URZ ;  /* 0x000000060d0972a4 */ /* 0x000fe4000f8e023f */
[----:B------:R-:W-:-:S02]  /*0310*/  UIMAD.WIDE.U32 UR16, UR12, UR6, URZ ;  /* 0x000000060c1072a5 */ /* 0x000fc4000f8e003f */
[----:B------:R-:W-:Y:S02]  /*0320*/  UIMAD UR9, UR12, UR7, UR9 ;  /* 0x000000070c0972a4 */ /* 0x000fe4000f8e0209 */
[----:B------:R-:W-:Y:S02]  /*0330*/  @UP1 ULEA UR24, UP3, UR10, UR26, 0x2 ;  /* 0x0000001a0a181291 */ /* 0x000fe4000f86103f */
[----:B------:R-:W-:Y:S01]  /*0340*/  UISETP.NE.U32.AND UP2, UPT, UR38, URZ, UPT ;  /* 0x0000003f2600728c */ /* 0x000fe2000bf45070 */
[----:B------:R-:W-:Y:S01]  /*0350*/  ULDC.64 UR6, c[0x0][0x328] ;  /* 0x0000ca0000067ab9 */ /* 0x000fe20000000a00 */
[----:B------:R-:W-:Y:S02]  /*0360*/  @UP1 ULEA.HI.X UR25, UR10, UR27, UR11, 0x2, UP3 ;  /* 0x0000001b0a191291 */ /* 0x000fe400098f140b */
[----:B------:R-:W-:Y:S01]  /*0370*/  UIMAD UR28, UR13, UR6, URZ ;  /* 0x000000060d1c72a4 */ /* 0x000fe2000f8e023f */
[----:B-1----:R-:W0:Y:S01]  /*0380*/  MUFU.RCP R0, R0 ;  /* 0x0000000000007308 */ /* 0x002e220000001000 */
[----:B------:R-:W-:-:S02]  /*0390*/  UIMAD UR8, UR13, UR22, URZ ;  /* 0x000000160d0872a4 */ /* 0x000fc4000f8e023f */
[----:B------:R-:W-:Y:S02]  /*03a0*/  UISETP.NE.AND.EX UP1, UPT, UR39, URZ, UPT, UP2 ;  /* 0x0000003f2700728c */ /* 0x000fe4000bf25320 */
[----:B------:R-:W-:Y:S02]  /*03b0*/  UIMAD.WIDE.U32 UR14, UR12, UR6, URZ ;  /* 0x000000060c0e72a5 */ /* 0x000fe4000f8e003f */
[----:B------:R-:W-:Y:S02]  /*03c0*/  UIMAD UR28, UR12, UR7, UR28 ;  /* 0x000000070c1c72a4 */ /* 0x000fe4000f8e021c */
[----:B------:R-:W-:Y:S02]  /*03d0*/  UIMAD.WIDE.U32 UR6, UR12, UR22, URZ ;  /* 0x000000160c0672a5 */ /* 0x000fe4000f8e003f */
[----:B------:R-:W-:Y:S02]  /*03e0*/  UIMAD UR8, UR12, UR23, UR8 ;  /* 0x000000170c0872a4 */ /* 0x000fe4000f8e0208 */
[----:B------:R-:W-:Y:S01]  /*03f0*/  UIADD3 UR15, UR15, UR28, URZ ;  /* 0x0000001c0f0f7290 */ /* 0x000fe2000fffe03f */
[----:B------:R-:W-:Y:S01]  /*0400*/  ULDC.64 UR22, c[0x0][0x288] ;  /* 0x0000a20000167ab9 */ /* 0x000fe20000000a00 */
[----:B------:R-:W-:Y:S01]  /*0410*/  UIADD3 UR17, UR17, UR9, URZ ;  /* 0x0000000911117290 */ /* 0x000fe2000fffe03f */
[----:B0-----:R-:W-:Y:S01]  /*0420*/  IADD3 R2, R0, 0xffffffe, RZ ;  /* 0x0ffffffe00027810 */ /* 0x001fe20007ffe0ff */
[----:B------:R-:W-:Y:S01]  /*0430*/  UIMAD UR33, UR11, UR22, URZ ;  /* 0x000000160b2172a4 */ /* 0x000fe2000f8e023f */
[----:B------:R-:W-:Y:S01]  /*0440*/  IABS R0, UR10 ;  /* 0x0000000a00007c13 */ /* 0x000fe20008000000 */
[----:B------:R-:W-:Y:S01]  /*0450*/  UMOV UR26, URZ ;  /* 0x0000003f001a7c82 */ /* 0x000fe20008000000 */
[----:B------:R-:W-:Y:S01]  /*0460*/  ULDC UR9, c[0x0][0x224] ;  /* 0x0000890000097ab9 */ /* 0x000fe20000000800 */
[----:B------:R-:W-:Y:S01]  /*0470*/  @UP1 ULEA UR26, UP2, UR10, UR38, 0x2 ;  /* 0x000000260a1a1291 */ /* 0x000fe2000f84103f */
[----:B------:R-:W0:Y:S01]  /*0480*/  F2I.FTZ.U32.TRUNC.NTZ R2, R2 ;  /* 0x0000000200027305 */ /* 0x000e22000021f000 */
[----:B------:R-:W-:Y:S01]  /*0490*/  R2UR UR36, R0 ;  /* 0x00000000002472ca */ /* 0x000fe200000e0000 */
[----:B------:R-:W-:Y:S01]  /*04a0*/  UIMAD UR33, UR10, UR23, UR33 ;  /* 0x000000170a2172a4 */ /* 0x000fe2000f8e0221 */
[----:B------:R-:W-:Y:S01]  /*04b0*/  UMOV UR27, URZ ;  /* 0x0000003f001b7c82 */ /* 0x000fe20008000000 */
[----:B------:R-:W-:-:S02]  /*04c0*/  @UP1 ULEA.HI.X UR27, UR10, UR39, UR11, 0x2, UP2 ;  /* 0x000000270a1b1291 */ /* 0x000fc400090f140b */
[----:B------:R-:W-:Y:S02]  /*04d0*/  UISETP.NE.AND UP1, UPT, UR32, URZ, UPT ;  /* 0x0000003f2000728c */ /* 0x000fe4000bf25270 */
[----:B------:R-:W-:-:S03]  /*04e0*/  UIADD3 UR7, UR7, UR8, URZ ;  /* 0x0000000807077290 */ /* 0x000fc6000fffe03f */
[----:B------:R-:W-:Y:S02]  /*04f0*/  @UP0 ULDC UR8, c[0x0][0x214] ;  /* 0x0000850000080ab9 */ /* 0x000fe40000000800 */
[----:B------:R-:W-:Y:S01]  /*0500*/  @UP0 UIMAD UR8, UR12, UR8, UR10 ;  /* 0x000000080c0802a4 */ /* 0x000fe2000f8e020a */
[----:B0-----:R-:W-:-:S03]  /*0510*/  R2UR UR5, R2 ;  /* 0x00000000020572ca */ /* 0x001fc600000e0000 */
[----:B------:R-:W-:-:S10]  /*0520*/  @UP0 UIMAD UR8, UR8, UR9, URZ ;  /* 0x00000009080802a4 */ /* 0x000fd4000f8e023f */
        /* <DEDUP_REMOVED lines=48> */
[----:B------:R-:W-:Y:S02]  /*0830*/  UIMAD.WIDE.U32 UR18, UR14, UR22, UR6 ;  /* 0x000000160e1272a5 */ /* 0x000fe4000f8e0006 */
[----:B------:R-:W-:Y:S02]  /*0840*/  UIMAD UR22, UR14, UR23, UR4 ;  /* 0x000000170e1672a4 */ /* 0x000fe4000f8e0204 */
[----:B------:R-:W-:Y:S02]  /*0850*/  ULEA UR15, UR9, 0xfffff800, 0xb ;  /* 0xfffff800090f7891 */ /* 0x000fe4000f8e583f */
[----:B------:R-:W-:Y:S02]  /*0860*/  UISETP.GE.AND UP1, UPT, UR9, 0x1, UPT ;  /* 0x000000010900788c */ /* 0x000fe4000bf26270 */
[----:B------:R-:W-:Y:S01]  /*0870*/  UIADD3 UR22, UR19, UR22, URZ ;  /* 0x0000001613167290 */ /* 0x000fe2000fffe03f */
[----:B------:R-:W-:Y:S01]  /*0880*/  UMOV UR4, URZ ;  /* 0x0000003f00047c82 */ /* 0x000fe20008000000 */
[----:B------:R-:W-:Y:S01]  /*0890*/  UIADD3 UR53, UP2, UR15, UR18, URZ ;  /* 0x000000120f357290 */ /* 0x000fe2000ff5e03f */
[----:B------:R-:W-:Y:S01]  /*08a0*/  @UP0 ULDC UR23, c[0x0][0x21c] ;  /* 0x0000870000170ab9 */ /* 0x000fe20000000800 */
[----:B------:R-:W-:Y:S01]  /*08b0*/  ULDC.64 UR6, c[0x0][0x2e0] ;  /* 0x0000b80000067ab9 */ /* 0x000fe20000000a00 */
[----:B------:R-:W-:-:S02]  /*08c0*/  @UP0 UIMAD UR8, UR8, UR23, URZ ;  /* 0x00000017080802a4 */ /* 0x000fc4000f8e023f */
[----:B------:R-:W-:Y:S02]  /*08d0*/  ULEA.HI.X.SX32 UR15, UR15, UR22, 0x1, UP2 ;  /* 0x000000160f0f7291 */ /* 0x000fe400090f0e3f */
[----:B------:R-:W-:Y:S01]  /*08e0*/  ULEA UR52, UP3, UR53, UR6, 0x1 ;  /* 0x0000000635347291 */ /* 0x000fe2000f86083f */
[----:B------:R-:W-:Y:S02]  /*08f0*/  @UP0 ULDC.64 UR22, c[0x0][0x310] ;  /* 0x0000c40000160ab9 */ /* 0x000fe40000000a00 */
[----:B------:R-:W-:Y:S02]  /*0900*/  @UP0 UIMAD.WIDE UR22, UR8, 0x10, UR22 ;  /* 0x00000010081608a5 */ /* 0x000fe4000f8e0216 */
[----:B------:R-:W-:-:S05]  /*0910*/  ULEA.HI.X UR53, UR53, UR7, UR15, 0x1, UP3 ;  /* 0x0000000735357291 */ /* 0x000fca00098f0c0f */
        /* <DEDUP_REMOVED lines=20> */
.L_x_10099:
[----:B------:R-:W-:Y:S01]  /*0a60*/  BAR.SYNC.DEFER_BLOCKING 0x0 ;  /* 0x0000000000007b1d */ /* 0x000fe20000010000 */
[----:B---3--:R-:W-:Y:S02]  /*0a70*/  SHF.L.U32 R95, R100, 0x1, RZ ;  /* 0x00000001645f7819 */ /* 0x008fe400000006ff */
[----:B------:R-:W-:Y:S02]  /*0a80*/  MOV R2, UR16 ;  /* 0x0000001000027c02 */ /* 0x000fe40008000f00 */
        /* <DEDUP_REMOVED lines=9> */
[C---:B------:R-:W-:Y:S02]  /*0b20*/  LEA R16, R0.reuse, R97, 0x4 ;  /* 0x0000006100107211 */ /* 0x040fe400078e20ff */
[----:B------:R-:W-:-:S02]  /*0b30*/  IADD3 R0, R0, R98, RZ ;  /* 0x0000006200007210 */ /* 0x000fc40007ffe0ff */
[----:B------:R-:W-:Y:S02]  /*0b40*/  MOV R13, UR49 ;  /* 0x00000031000d7c02 */ /* 0x000fe40008000f00 */
[----:B------:R-:W-:Y:S01]  /*0b50*/  LEA R0, R0, R97, 0x4 ;  /* 0x0000006100007211 */ /* 0x000fe200078e20ff */
        /* <DEDUP_REMOVED lines=15> */
[----:B-1----:R-:W1:Y:S04]  /*0c50*/  LDS.128 R8, [R0] ;  /* 0x0000000000087984 */ /* 0x002e680000000c00 */
[----:B------:R-:W2:Y:S01]  /*0c60*/  LDS.128 R4, [R0+0x10] ;  /* 0x0000100000047984 */ /* 0x000ea20000000c00 */
[----:B------:R-:W-:Y:S06]  /*0c70*/  BAR.SYNC.DEFER_BLOCKING 0x0 ;  /* 0x0000000000007b1d */ /* 0x000fec0000010000 */
[----:B------:R-:W3:Y:S04]  /*0c80*/  LDG.E.128 R28, desc[UR20][R2.64] ;  /* 0x00000014021c7981 */ /* 0x000ee8000c1e1d00 */
[----:B------:R4:W5:Y:S01]  /*0c90*/  LDG.E.128 R32, desc[UR20][R2.64+0x200] ;  /* 0x0002001402207981 */ /* 0x000962000c1e1d00 */
[--C-:B0-----:R-:W-:Y:S01]  /*0ca0*/  HADD2.F32 R17, -RZ, R64.reuse.H0_H0 ;  /* 0x20000040ff117230 */ /* 0x101fe20000004100 */
[----:B------:R-:W-:Y:S01]  /*0cb0*/  ISETP.LT.AND P0, PT, RZ, UR7, PT ;  /* 0x00000007ff007c0c */ /* 0x000fe2000bf01270 */
[----:B------:R-:W-:-:S02]  /*0cc0*/  HADD2.F32 R18, -RZ, R64.H1_H1 ;  /* 0x30000040ff127230 */ /* 0x000fc40000004100 */
[--C-:B-1----:R-:W-:Y:S02]  /*0cd0*/  HADD2.F32 R49, -RZ, R8.reuse.H0_H0 ;  /* 0x20000008ff317230 */ /* 0x102fe40000004100 */
[----:B------:R-:W-:Y:S02]  /*0ce0*/  HADD2.F32 R48, -RZ, R8.H1_H1 ;  /* 0x30000008ff307230 */ /* 0x000fe40000004100 */
[----:B------:R-:W-:Y:S02]  /*0cf0*/  HADD2.F32 R47, -RZ, R9.H0_H0 ;  /* 0x20000009ff2f7230 */ /* 0x000fe40000004100 */
[----:B------:R-:W-:Y:S01]  /*0d00*/  FADD.FTZ R49, R49, UR5 ;  /* 0x0000000531317e21 */ /* 0x000fe20008010000 */
[----:B----4-:R-:W-:Y:S02]  /*0d10*/  HADD2.F32 R2, -RZ, R65.H0_H0 ;  /* 0x20000041ff027230 */ /* 0x010fe40000004100 */
[----:B------:R-:W-:Y:S01]  /*0d20*/  FADD.FTZ R48, R48, UR5 ;  /* 0x0000000530307e21 */ /* 0x000fe20008010000 */
[----:B------:R-:W-:-:S02]  /*0d30*/  HADD2.F32 R46, -RZ, R9.H1_H1 ;  /* 0x30000009ff2e7230 */ /* 0x000fc40000004100 */
[----:B------:R-:W-:Y:S01]  /*0d40*/  FADD.FTZ R47, R47, UR5 ;  /* 0x000000052f2f7e21 */ /* 0x000fe20008010000 */
[--C-:B------:R-:W-:Y:S02]  /*0d50*/  HADD2.F32 R45, -RZ, R10.reuse.H0_H0 ;  /* 0x2000000aff2d7230 */ /* 0x100fe40000004100 */
[----:B------:R-:W-:Y:S02]  /*0d60*/  HADD2.F32 R44, -RZ, R10.H1_H1 ;  /* 0x3000000aff2c7230 */ /* 0x000fe40000004100 */
[----:B------:R-:W-:Y:S01]  /*0d70*/  FADD.FTZ R46, R46, UR5 ;  /* 0x000000052e2e7e21 */ /* 0x000fe20008010000 */
[--C-:B------:R-:W-:Y:S02]  /*0d80*/  HADD2.F32 R43, -RZ, R11.reuse.H0_H0 ;  /* 0x2000000bff2b7230 */ /* 0x100fe40000004100 */
[----:B------:R-:W-:Y:S01]  /*0d90*/  FADD.FTZ R45, R45, UR5 ;  /* 0x000000052d2d7e21 */ /* 0x000fe20008010000 */
[----:B------:R-:W-:Y:S02]  /*0da0*/  HADD2.F32 R42, -RZ, R11.H1_H1 ;  /* 0x3000000bff2a7230 */ /* 0x000fe40000004100 */
[----:B------:R-:W-:Y:S01]  /*0db0*/  FADD.FTZ R44, R44, UR5 ;  /* 0x000000052c2c7e21 */ /* 0x000fe20008010000 */
[----:B--2---:R-:W-:-:S02]  /*0dc0*/  HADD2.F32 R41, -RZ, R4.H0_H0 ;  /* 0x20000004ff297230 */ /* 0x004fc40000004100 */
        /* <DEDUP_REMOVED lines=11> */
[----:B------:R-:W-:Y:S02]  /*0e80*/  FADD.FTZ R37, R37, UR5 ;  /* 0x0000000525257e21 */ /* 0x000fe40008010000 */
[----:B------:R-:W-:Y:S01]  /*0e90*/  FADD.FTZ R36, R36, UR5 ;  /* 0x0000000524247e21 */ /* 0x000fe20008010000 */
[----:B---3--:R-:W-:Y:S04]  /*0ea0*/  STS.128 [R16], R28 ;  /* 0x0000001c10007388 */ /* 0x008fe80000000c00 */
[----:B-----5:R0:W-:Y:S01]  /*0eb0*/  STS.128 [R16+0x200], R32 ;  /* 0x0002002010007388 */ /* 0x0201e20000000c00 */
[----:B------:R-:W-:-:S03]  /*0ec0*/  NOP ;  /* 0x0000000000007918 */ /* 0x000fc60000000000 */
[----:B------:R-:W1:Y:S04]  /*0ed0*/  LDS.128 R20, [R0] ;  /* 0x0000000000147984 */ /* 0x000e680000000c00 */
[----:B------:R2:W3:Y:S01]  /*0ee0*/  LDS.128 R12, [R0+0x10] ;  /* 0x00001000000c7984 */ /* 0x0004e20000000c00 */
[----:B0-----:R-:W-:Y:S02]  /*0ef0*/  HADD2.F32 R16, -RZ, R65.H1_H1 ;  /* 0x30000041ff107230 */ /* 0x001fe40000004100 */
[--C-:B------:R-:W-:Y:S02]  /*0f00*/  HADD2.F32 R35, -RZ, R7.reuse.H0_H0 ;  /* 0x20000007ff237230 */ /* 0x100fe40000004100 */
[----:B--2---:R-:W-:Y:S02]  /*0f10*/  HADD2.F32 R0, -RZ, R66.H0_H0 ;  /* 0x20000042ff007230 */ /* 0x004fe40000004100 */
[----:B------:R-:W-:-:S02]  /*0f20*/  HADD2.F32 R34, -RZ, R7.H1_H1 ;  /* 0x30000007ff227230 */ /* 0x000fc40000004100 */
[----:B------:R-:W-:-:S03]  /*0f30*/  FADD.FTZ R35, R35, UR5 ;  /* 0x0000000523237e21 */ /* 0x000fc60008010000 */
[----:B------:R-:W-:Y:S01]  /*0f40*/  FADD.FTZ R34, R34, UR5 ;  /* 0x0000000522227e21 */ /* 0x000fe20008010000 */
[--C-:B-1----:R-:W-:Y:S02]  /*0f50*/  HADD2.F32 R93, -RZ, R20.reuse.H0_H0 ;  /* 0x20000014ff5d7230 */ /* 0x102fe40000004100 */
[----:B------:R-:W-:Y:S02]  /*0f60*/  HADD2.F32 R92, -RZ, R20.H1_H1 ;  /* 0x30000014ff5c7230 */ /* 0x000fe40000004100 */
[--C-:B------:R-:W-:Y:S02]  /*0f70*/  HADD2.F32 R91, -RZ, R21.reuse.H0_H0 ;  /* 0x20000015ff5b7230 */ /* 0x100fe40000004100 */
[C---:B------:R-:W-:Y:S01]  /*0f80*/  FFMA.FTZ R17, R93.reuse, R17, R102 ;  /* 0x000000115d117223 */ /* 0x040fe20000010066 */
[----:B------:R-:W-:Y:S02]  /*0f90*/  HADD2.F32 R90, -RZ, R21.H1_H1 ;  /* 0x30000015ff5a7230 */ /* 0x000fe40000004100 */
[----:B------:R-:W-:Y:S01]  /*0fa0*/  FMUL.FTZ R33, R93, UR4 ;  /* 0x000000045d217c20 */ /* 0x000fe20008410000 */
[----:B------:R-:W-:-:S02]  /*0fb0*/  HADD2.F32 R89, -RZ, R22.H0_H0 ;  /* 0x20000016ff597230 */ /* 0x000fc40000004100 */
[C---:B------:R-:W-:Y:S01]  /*0fc0*/  FFMA.FTZ R18, R92.reuse, R18, R17 ;  /* 0x000000125c127223 */ /* 0x040fe20000010011 */
[----:B------:R-:W-:Y:S02]  /*0fd0*/  HADD2.F32 R88, -RZ, R22.H1_H1 ;  /* 0x30000016ff587230 */ /* 0x000fe40000004100 */
[----:B------:R-:W-:Y:S01]  /*0fe0*/  FMUL.FTZ R32, R92, UR4 ;  /* 0x000000045c207c20 */ /* 0x000fe20008410000 */
[--C-:B------:R-:W-:Y:S02]  /*0ff0*/  HADD2.F32 R59, -RZ, R23.reuse.H0_H0 ;  /* 0x20000017ff3b7230 */ /* 0x100fe40000004100 */
[C---:B------:R-:W-:Y:S01]  /*1000*/  FFMA.FTZ R3, R91.reuse, R2, R18 ;  /* 0x000000025b037223 */ /* 0x040fe20000010012 */
[----:B------:R-:W-:Y:S02]  /*1010*/  HADD2.F32 R2, -RZ, R66.H1_H1 ;  /* 0x30000042ff027230 */ /* 0x000fe40000004100 */
[----:B------:R-:W-:Y:S01]  /*1020*/  FMUL.FTZ R31, R91, UR4 ;  /* 0x000000045b1f7c20 */ /* 0x000fe20008410000 */
[----:B------:R-:W-:-:S02]  /*1030*/  HADD2.F32 R58, -RZ, R23.H1_H1 ;  /* 0x30000017ff3a7230 */ /* 0x000fc40000004100 */
[C---:B------:R-:W-:Y:S01]  /*1040*/  FFMA.FTZ R16, R90.reuse, R16, R3 ;  /* 0x000000105a107223 */ /* 0x040fe20000010003 */
[--C-:B---3--:R-:W-:Y:S02]  /*1050*/  HADD2.F32 R57, -RZ, R12.reuse.H0_H0 ;  /* 0x2000000cff397230 */ /* 0x108fe40000004100 */
[----:B------:R-:W-:Y:S01]  /*1060*/  FMUL.FTZ R30, R90, UR4 ;  /* 0x000000045a1e7c20 */ /* 0x000fe20008410000 */
[----:B------:R-:W-:Y:S02]  /*1070*/  HADD2.F32 R56, -RZ, R12.H1_H1 ;  /* 0x3000000cff387230 */ /* 0x000fe40000004100 */
[C---:B------:R-:W-:Y:S01]  /*1080*/  FFMA.FTZ R3, R89.reuse, R0, R16 ;  /* 0x0000000059037223 */ /* 0x040fe20000010010 */
[--C-:B------:R-:W-:Y:S02]  /*1090*/  HADD2.F32 R0, -RZ, R67.reuse.H0_H0 ;  /* 0x20000043ff007230 */ /* 0x100fe40000004100 */
[----:B------:R-:W-:Y:S01]  /*10a0*/  FMUL.FTZ R29, R89, UR4 ;  /* 0x00000004591d7c20 */ /* 0x000fe20008410000 */
[----:B------:R-:W-:-:S02]  /*10b0*/  HADD2.F32 R16, -RZ, R67.H1_H1 ;  /* 0x30000043ff107230 */ /* 0x000fc40000004100 */
[C---:B------:R-:W-:Y:S01]  /*10c0*/  FFMA.FTZ R2, R88.reuse, R2, R3 ;  /* 0x0000000258027223 */ /* 0x040fe20000010003 */
[----:B------:R-:W-:Y:S02]  /*10d0*/  HADD2.F32 R55, -RZ, R13.H0_H0 ;  /* 0x2000000dff377230 */ /* 0x000fe40000004100 */
        /* <DEDUP_REMOVED lines=19> */
[--C-:B------:R-:W-:Y:S02]  /*1210*/  HADD2.F32 R0, -RZ, R70.reuse.H0_H0 ;  /* 0x20000046ff007230 */ /* 0x100fe40000004100 */
[----:B------:R-:W-:Y:S01]  /*1220*/  FMUL.FTZ R23, R55, UR4 ;  /* 0x0000000437177c20 */ /* 0x000fe20008410000 */
[----:B------:R-:W-:-:S02]  /*1230*/  HADD2.F32 R2, -RZ, R70.H1_H1 ;  /* 0x30000046ff027230 */ /* 0x000fc40000004100 */
[C---:B------:R-:W-:Y:S01]  /*1240*/  FFMA.FTZ R12, R54.reuse, R12, R3 ;  /* 0x0000000c360c7223 */ /* 0x040fe20000010003 */
[--C-:B------:R-:W-:Y:S02]  /*1250*/  HADD2.F32 R102, -RZ, R71.reuse.H1_H1 ;  /* 0x30000047ff667230 */ /* 0x100fe40000004100 */
[----:B------:R-:W-:Y:S01]  /*1260*/  FMUL.FTZ R22, R54, UR4 ;  /* 0x0000000436167c20 */ /* 0x000fe20008410000 */
[C---:B------:R-:W-:Y:S01]  /*1270*/  FMUL.FTZ R21, R53.reuse, UR4 ;  /* 0x0000000435157c20 */ /* 0x040fe20008410000 */
[----:B------:R-:W-:Y:S01]  /*1280*/  FFMA.FTZ R3, R53, R0, R12 ;  /* 0x0000000035037223 */ /* 0x000fe2000001000c */
[----:B------:R-:W-:Y:S02]  /*1290*/  HADD2.F32 R0, -RZ, R71.H0_H0 ;  /* 0x20000047ff007230 */ /* 0x000fe40000004100 */
        /* <DEDUP_REMOVED lines=17> */
.L_x_10002:
        /* <DEDUP_REMOVED lines=23> */
.L_x_10098:
        /* <DEDUP_REMOVED lines=15> */
[----:B--2---:R-:W2:Y:S01]  /*1610*/  LDG.E.64 R84, desc[UR20][R84.64] ;  /* 0x0000001454547981 */ /* 0x004ea2000c1e1b00 */
        /* <DEDUP_REMOVED lines=10> */
[----:B---3--:R-:W-:-:S03]  /*16c0*/  IADD3 R61, R95, R94, RZ ;  /* 0x0000005e5f3d7210 */ /* 0x008fc60007ffe0ff */
[----:B------:R-:W-:-:S03]  /*16d0*/  MOV R87, UR18 ;  /* 0x0000001200577c02 */ /* 0x000fc60008000f00 */
[----:B------:R-:W-:-:S05]  /*16e0*/  IMAD.WIDE R86, R61, 0x10, R86 ;  /* 0x000000103d567825 */ /* 0x000fca00078e0256 */
[----:B------:R-:W3:Y:S04]  /*16f0*/  LDG.E.128 R72, desc[UR20][R86.64+0x200] ;  /* 0x0002001456487981 */ /* 0x000ee8000c1e1d00 */
[----:B------:R-:W4:Y:S04]  /*1700*/  LDG.E.128 R60, desc[UR20][R86.64] ;  /* 0x00000014563c7981 */ /* 0x000f28000c1e1d00 */
[----:B------:R-:W4:Y:S04]  /*1710*/  LDG.E.128 R76, desc[UR20][R86.64+0x400] ;  /* 0x00040014564c7981 */ /* 0x000f28000c1e1d00 */
[----:B0-----:R0:W4:Y:S01]  /*1720*/  LDG.E.128 R80, desc[UR20][R86.64+0x600] ;  /* 0x0006001456507981 */ /* 0x001122000c1e1d00 */
[----:B------:R-:W-:-:S02]  /*1730*/  UIMAD UR58, UR11, UR42, URZ ;  /* 0x0000002a0b3a72a4 */ /* 0x000fc4000f8e023f */
[----:B------:R-:W-:Y:S02]  /*1740*/  UIMAD.WIDE.U32 UR18, UR10, UR42, URZ ;  /* 0x0000002a0a1272a5 */ /* 0x000fe4000f8e003f */
[----:B------:R-:W-:Y:S02]  /*1750*/  UIMAD UR58, UR10, UR43, UR58 ;  /* 0x0000002b0a3a72a4 */ /* 0x000fe4000f8e023a */
[----:B------:R-:W-:Y:S02]  /*1760*/  UIMAD UR57, UR57, UR40, URZ ;  /* 0x00000028393972a4 */ /* 0x000fe4000f8e023f */
[----:B------:R-:W-:Y:S02]  /*1770*/  UIADD3 UR19, UR19, UR58, URZ ;  /* 0x0000003a13137290 */ /* 0x000fe4000fffe03f */
[----:B------:R-:W-:Y:S02]  /*1780*/  UIMAD UR57, UR7, UR41, UR57 ;  /* 0x00000029073972a4 */ /* 0x000fe4000f8e0239 */
[----:B------:R-:W-:-:S04]  /*1790*/  UIMAD.WIDE.U32 UR18, UR7, UR40, UR18 ;  /* 0x00000028071272a5 */ /* 0x000fc8000f8e0012 */
[----:B------:R-:W-:Y:S02]  /*17a0*/  UIADD3 UR19, UR19, UR57, URZ ;  /* 0x0000003913137290 */ /* 0x000fe4000fffe03f */
[----:B------:R-:W-:-:S04]  /*17b0*/  ULEA UR57, UP0, UR18, UR38, 0x3 ;  /* 0x0000002612397291 */ /* 0x000fc8000f80183f */
[----:B------:R-:W-:Y:S02]  /*17c0*/  ULEA.HI.X UR18, UR18, UR39, UR19, 0x3, UP0 ;  /* 0x0000002712127291 */ /* 0x000fe400080f1c13 */
[----:B------:R-:W-:-:S04]  /*17d0*/  MOV R134, UR57 ;  /* 0x0000003900867c02 */ /* 0x000fc80008000f00 */
[----:B------:R-:W-:-:S06]  /*17e0*/  MOV R135, UR18 ;  /* 0x0000001200877c02 */ /* 0x000fcc0008000f00 */
[----:B------:R-:W4:Y:S01]  /*17f0*/  LDG.E.64 R134, desc[UR20][R134.64] ;  /* 0x0000001486867981 */ /* 0x000f22000c1e1b00 */
[----:B------:R-:W-:-:S04]  /*1800*/  UIADD3 UR18, UR15, -0x1, URZ ;  /* 0xffffffff0f127890 */ /* 0x000fc8000fffe03f */
[----:B------:R-:W-:-:S04]  /*1810*/  ULEA.HI UR19, UR18, UR18, URZ, 0x1 ;  /* 0x0000001212137291 */ /* 0x000fc8000f8f083f */
[----:B------:R-:W-:-:S04]  /*1820*/  ULOP3.LUT UR19, UR19, 0xfffffe, URZ, 0xc0, !UPT ;  /* 0x00fffffe13137892 */ /* 0x000fc8000f8ec03f */
[----:B------:R-:W-:-:S04]  /*1830*/  UIADD3 UR19, UR18, -UR19, URZ ;  /* 0x8000001312137290 */ /* 0x000fc8000fffe03f */
[----:B------:R-:W-:Y:S01]  /*1840*/  ULEA UR19, UR19, UR7, 0x8 ;  /* 0x0000000713137291 */ /* 0x000fe2000f8e403f */
[C---:B------:R-:W-:Y:S02]  /*1850*/  LOP3.LUT P0, RZ, R100.reuse, 0x1f, RZ, 0xc0, !PT ;  /* 0x0000001f64ff7812 */ /* 0x040fe4000780c0ff */
[----:B------:R-:W-:Y:S02]  /*1860*/  MOV R109, UR15 ;  /* 0x0000000f006d7c02 */ /* 0x000fe40008000f00 */
[----:B------:R-:W-:Y:S02]  /*1870*/  ISETP.NE.AND P1, PT, R100, RZ, PT ;  /* 0x000000ff6400720c */ /* 0x000fe40003f25270 */
[----:B------:R-:W-:Y:S02]  /*1880*/  MOV R111, UR19 ;  /* 0x00000013006f7c02 */ /* 0x000fe40008000f00 */
[----:B------:R-:W-:Y:S01]  /*1890*/  ISETP.LT.OR P2, PT, R109, 0x2, P0 ;  /* 0x000000026d00780c */ /* 0x000fe20000741670 */
[----:B------:R-:W-:-:S05]  /*18a0*/  HADD2.F32 R207, -RZ, R64.H1_H1 ;  /* 0x30000040ffcf7230 */ /* 0x000fca0000004100 */
[----:B------:R-:W-:Y:S01]  /*18b0*/  FMUL.FTZ R207, R48, R207 ;  /* 0x000000cf30cf7220 */ /* 0x000fe20000410000 */
        /* <DEDUP_REMOVED lines=23> */
[----:B------:R0:W-:Y:S01]  /*1a30*/  MUFU.COS R142, R87 ;  /* 0x00000057008e7308 */ /* 0x0001e20000000000 */
[----:B------:R-:W-:Y:S01]  /*1a40*/  R2UR UR46, R84 ;  /* 0x00000000542e72ca */ /* 0x000fe200000e0000 */
        /* <DEDUP_REMOVED lines=11> */
[----:B------:R-:W-:-:S07]  /*1b00*/  MOV R84, UR46 ;  /* 0x0000002e00547c02 */ /* 0x000fce0008000f00 */
        /* <DEDUP_REMOVED lines=8> */
[----:B------:R-:W-:Y:S01]  /*1b90*/  FMUL.FTZ R0, R84, 1.4426950216293334961 ;  /* 0x3fb8aa3b54007820 */ /* 0x000fe20000410000 */
[----:B------:R-:W-:Y:S03]  /*1ba0*/  MUFU.SIN R120, R85 ;  /* 0x0000005500787308 */ /* 0x000fe60000000400 */
[----:B------:R-:W-:-:S05]  /*1bb0*/  FMUL.FTZ R84, R48, R0 ;  /* 0x0000000030547220 */ /* 0x000fca0000410000 */
[----:B------:R0:W-:Y:S08]  /*1bc0*/  MUFU.COS R130, R85 ;  /* 0x0000005500827308 */ /* 0x0001f00000000000 */
[----:B-1----:R1:W2:Y:S01]  /*1bd0*/  MUFU.EX2 R147, R84 ;  /* 0x0000005400937308 */ /* 0x0022a20000000800 */
[----:B0-----:R-:W-:Y:S01]  /*1be0*/  FMUL.FTZ R85, R47, R0 ;  /* 0x000000002f557220 */ /* 0x001fe20000410000 */
[----:B-1----:R-:W-:-:S06]  /*1bf0*/  SHF.L.U32 R84, R100, 0x2, RZ ;  /* 0x0000000264547819 */ /* 0x002fcc00000006ff */
[----:B------:R0:W1:Y:S02]  /*1c00*/  MUFU.EX2 R145, R85 ;  /* 0x0000005500917308 */ /* 0x0000640000000800 */
[----:B0-----:R-:W-:-:S04]  /*1c10*/  LOP3.LUT R85, R84, 0xffffff80, RZ, 0xc0, !PT ;  /* 0xffffff8054557812 */ /* 0x001fc800078ec0ff */
[----:B------:R-:W-:Y:S01]  /*1c20*/  IADD3 R85, R85, R98, RZ ;  /* 0x0000006255557210 */ /* 0x000fe20007ffe0ff */
[----:B------:R-:W-:-:S03]  /*1c30*/  FMUL.FTZ R105, R42, R0 ;  /* 0x000000002a697220 */ /* 0x000fc60000410000 */
[----:B------:R-:W-:Y:S01]  /*1c40*/  LEA R84, R85, R97, 0x4 ;  /* 0x0000006155547211 */ /* 0x000fe200078e20ff */
[----:B------:R-:W-:Y:S04]  /*1c50*/  MUFU.SIN R123, R86 ;  /* 0x00000056007b7308 */ /* 0x000fe80000000400 */
[----:B---3--:R0:W-:Y:S04]  /*1c60*/  STS.128 [R84+0x200], R72 ;  /* 0x0002004854007388 */ /* 0x0081e80000000c00 */
[----:B------:R3:W-:Y:S01]  /*1c70*/  MUFU.COS R113, R86 ;  /* 0x0000005600717308 */ /* 0x0007e20000000000 */
[----:B----4-:R4:W-:Y:S01]  /*1c80*/  STS.128 [R84], R60 ;  /* 0x0000003c54007388 */ /* 0x0109e20000000c00 */
[C---:B--2---:R-:W-:Y:S01]  /*1c90*/  FMUL.FTZ R148, R147.reuse, R148 ;  /* 0x0000009493947220 */ /* 0x044fe20000410000 */
[----:B------:R-:W-:-:S05]  /*1ca0*/  FMUL.FTZ R147, R147, R104 ;  /* 0x0000006893937220 */ /* 0x000fca0000410000 */
[----:B------:R-:W2:Y:S01]  /*1cb0*/  MUFU.EX2 R105, R105 ;  /* 0x0000006900697308 */ /* 0x000ea20000000800 */
[-C--:B---3--:R-:W-:Y:S01]  /*1cc0*/  FMUL.FTZ R86, R46, R0.reuse ;  /* 0x000000002e567220 */ /* 0x088fe20000410000 */
[----:B0-----:R-:W-:Y:S02]  /*1cd0*/  HADD2.F32 R72, -RZ, R64.H0_H0 ;  /* 0x20000040ff487230 */ /* 0x001fe40000004100 */
[----:B----4-:R-:W-:-:S04]  /*1ce0*/  FMUL.FTZ R62, R38, R0 ;  /* 0x00000000263e7220 */ /* 0x010fc80000410000 */
[----:B------:R0:W-:Y:S01]  /*1cf0*/  MUFU.EX2 R143, R86 ;  /* 0x00000056008f7308 */ /* 0x0001e20000000800 */
[C---:B------:R-:W-:Y:S01]  /*1d00*/  FMUL.FTZ R221, R49.reuse, R72 ;  /* 0x0000004831dd7220 */ /* 0x040fe20000410000 */
[----:B------:R-:W-:-:S03]  /*1d10*/  FMUL.FTZ R60, R49, UR47 ;  /* 0x0000002f313c7c20 */ /* 0x000fc60008410000 */
[----:B------:R-:W-:-:S03]  /*1d20*/  FMUL.FTZ R61, R221, R147 ;  /* 0x00000093dd3d7220 */ /* 0x000fc60000410000 */
[----:B------:R-:W3:Y:S01]  /*1d30*/  MUFU.EX2 R62, R62 ;  /* 0x0000003e003e7308 */ /* 0x000ee20000000800 */
[----:B0-----:R-:W-:Y:S01]  /*1d40*/  IADD3 R86, R100, 0x200, RZ ;  /* 0x0000020064567810 */ /* 0x001fe20007ffe0ff */
[----:B------:R-:W-:Y:S01]  /*1d50*/  FMUL.RZ R129, R60, 0.15915493667125701904 ;  /* 0x3e22f9833c817820 */ /* 0x000fe2000040c000 */
[----:B------:R-:W-:Y:S02]  /*1d60*/  FMUL.FTZ R72, R37, R0 ;  /* 0x0000000025487220 */ /* 0x000fe40000410000 */
[----:B------:R-:W-:Y:S01]  /*1d70*/  SEL R86, R111, R86, !P1 ;  /* 0x000000566f567207 */ /* 0x000fe20004800000 */
[----:B------:R-:W-:Y:S01]  /*1d80*/  FMUL.FTZ R111, R39, R0 ;  /* 0x00000000276f7220 */ /* 0x000fe20000410000 */
[----:B------:R-:W-:Y:S01]  /*1d90*/  FMUL.FTZ R60, RZ, R147 ;  /* 0x00000093ff3c7220 */ /* 0x000fe20000410000 */
[----:B------:R-:W-:Y:S01]  /*1da0*/  FFMA.FTZ R61, RZ, R148, R61 ;  /* 0x00000094ff3d7223 */ /* 0x000fe2000001003d */
[C---:B-1----:R-:W-:Y:S01]  /*1db0*/  FMUL.FTZ R146, R145.reuse, R146 ;  /* 0x0000009291927220 */ /* 0x042fe20000410000 */
[----:B------:R-:W-:Y:S01]  /*1dc0*/  MUFU.SIN R122, R101 ;  /* 0x00000065007a7308 */ /* 0x000fe20000000400 */
[----:B------:R-:W-:Y:S01]  /*1dd0*/  FMUL.FTZ R145, R145, R106 ;  /* 0x0000006a91917220 */ /* 0x000fe20000410000 */
[----:B------:R-:W-:Y:S01]  /*1de0*/  FFMA.FTZ R60, R221, R148, -R60 ;  /* 0x00000094dd3c7223 */ /* 0x000fe2000001083c */
[----:B------:R-:W-:Y:S01]  /*1df0*/  FADD.FTZ R73, RZ, R61 ;  /* 0x0000003dff497221 */ /* 0x000fe20000010000 */
[----:B--2---:R-:W-:Y:S01]  /*1e00*/  FMUL.FTZ R133, R105, R116 ;  /* 0x0000007469857220 */ /* 0x004fe20000410000 */
[----:B------:R0:W-:Y:S03]  /*1e10*/  STS.128 [R84+0x400], R76 ;  /* 0x0004004c54007388 */ /* 0x0001e60000000c00 */
[----:B------:R-:W-:Y:S01]  /*1e20*/  MUFU.SIN R121, R87 ;  /* 0x0000005700797308 */ /* 0x000fe20000000400 */
[----:B------:R-:W-:-:S02]  /*1e30*/  HADD2.F32 R116, -RZ, R65.H0_H0 ;  /* 0x20000041ff747230 */ /* 0x000fc40000004100 */
[----:B------:R-:W-:Y:S01]  /*1e40*/  FADD.FTZ R61, R207, R60 ;  /* 0x0000003ccf3d7221 */ /* 0x000fe20000010000 */
[----:B------:R-:W-:-:S04]  /*1e50*/  FMUL.FTZ R75, R145, R73 ;  /* 0x00000049914b7220 */ /* 0x000fc80000410000 */
[----:B------:R1:W-:Y:S01]  /*1e60*/  MUFU.COS R115, R87 ;  /* 0x0000005700737308 */ /* 0x0003e20000000000 */
[C---:B---3--:R-:W-:Y:S01]  /*1e70*/  FMUL.FTZ R124, R62.reuse, R113 ;  /* 0x000000713e7c7220 */ /* 0x048fe20000410000 */
[----:B------:R-:W-:Y:S01]  /*1e80*/  FMUL.FTZ R123, R62, R123 ;  /* 0x0000007b3e7b7220 */ /* 0x000fe20000410000 */
[----:B0-----:R-:W0:Y:S05]  /*1e90*/  @!P2 LDC R77, c[0x0][0x21c] ;  /* 0x00008700ff4dab82 */ /* 0x001e2a0000000800 */
[----:B------:R-:W2:Y:S01]  /*1ea0*/  MUFU.EX2 R111, R111 ;  /* 0x0000006f006f7308 */ /* 0x000ea20000000800 */
[----:B-1----:R-:W-:-:S07]  /*1eb0*/  FMUL.FTZ R87, R45, R0 ;  /* 0x000000002d577220 */ /* 0x002fce0000410000 */
[----:B------:R1:W3:Y:S01]  /*1ec0*/  MUFU.COS R126, R101 ;  /* 0x00000065007e7308 */ /* 0x0002e20000000000 */
[----:B------:R-:W-:-:S07]  /*1ed0*/  FMUL.FTZ R107, R41, R0 ;  /* 0x00000000296b7220 */ /* 0x000fce0000410000 */
[----:B------:R-:W4:Y:S01]  /*1ee0*/  MUFU.EX2 R72, R72 ;  /* 0x0000004800487308 */ /* 0x000f220000000800 */
[-C--:B------:R-:W-:Y:S01]  /*1ef0*/  FMUL.FTZ R76, R145, R61.reuse ;  /* 0x0000003d914c7220 */ /* 0x080fe20000410000 */
[----:B------:R-:W-:Y:S01]  /*1f00*/  FFMA.FTZ R62, R146, R61, -R75 ;  /* 0x0000003d923e7223 */ /* 0x000fe2000001084b */
[----:B------:R-:W-:Y:S01]  /*1f10*/  FMUL.FTZ R209, R47, R116 ;  /* 0x000000742fd17220 */ /* 0x000fe20000410000 */
[----:B-1----:R-:W-:-:S04]  /*1f20*/  FMUL.FTZ R101, R44, R0 ;  /* 0x000000002c657220 */ /* 0x002fc80000410000 */
[----:B------:R-:W1:Y:S01]  /*1f30*/  MUFU.EX2 R87, R87 ;  /* 0x0000005700577308 */ /* 0x000e620000000800 */
[----:B------:R-:W-:Y:S01]  /*1f40*/  FMUL.FTZ R103, R43, R0 ;  /* 0x000000002b677220 */ /* 0x000fe20000410000 */
[C---:B------:R-:W-:Y:S01]  /*1f50*/  FMUL.FTZ R144, R143.reuse, R144 ;  /* 0x000000908f907220 */ /* 0x040fe20000410000 */
[----:B------:R-:W-:Y:S01]  /*1f60*/  FMUL.FTZ R61, R36, R0 ;  /* 0x00000000243d7220 */ /* 0x000fe20000410000 */
[----:B------:R-:W-:Y:S01]  /*1f70*/  FMUL.FTZ R143, R143, R108 ;  /* 0x0000006c8f8f7220 */ /* 0x000fe20000410000 */
[-C--:B------:R-:W-:Y:S01]  /*1f80*/  FMUL.FTZ R60, R49, R0.reuse ;  /* 0x00000000313c7220 */ /* 0x080fe20000410000 */
[----:B------:R-:W-:Y:S01]  /*1f90*/  FFMA.FTZ R76, R146, R73, R76 ;  /* 0x00000049924c7223 */ /* 0x000fe2000001004c */
[----:B------:R-:W-:Y:S01]  /*1fa0*/  FADD.FTZ R62, R209, R62 ;  /* 0x0000003ed13e7221 */ /* 0x000fe20000010000 */
[----:B------:R-:W0:Y:S01]  /*1fb0*/  MUFU.EX2 R107, R107 ;  /* 0x0000006b006b7308 */ /* 0x000e220000000800 */
[----:B------:R-:W-:Y:S01]  /*1fc0*/  FMUL.FTZ R109, R40, R0 ;  /* 0x00000000286d7220 */ /* 0x000fe20000410000 */
[----:B------:R-:W-:Y:S01]  /*1fd0*/  FADD.FTZ R76, RZ, R76 ;  /* 0x0000004cff4c7221 */ /* 0x000fe20000010000 */
[----:B------:R-:W-:Y:S01]  /*1fe0*/  FMUL.FTZ R75, R143, R62 ;  /* 0x0000003e8f4b7220 */ /* 0x000fe20000410000 */
[C---:B--2---:R-:W-:Y:S01]  /*1ff0*/  FMUL.FTZ R125, R111.reuse, R122 ;  /* 0x0000007a6f7d7220 */ /* 0x044fe20000410000 */
[----:B---3--:R-:W-:Y:S01]  /*2000*/  FMUL.FTZ R126, R111, R126 ;  /* 0x0000007e6f7e7220 */ /* 0x008fe20000410000 */
[----:B----4-:R-:W-:-:S02]  /*2010*/  FMUL.FTZ R122, R72, R115 ;  /* 0x00000073487a7220 */ /* 0x010fc40000410000 */
[----:B------:R-:W2:Y:S01]  /*2020*/  MUFU.EX2 R101, R101 ;  /* 0x0000006500657308 */ /* 0x000ea20000000800 */
[----:B------:R-:W-:Y:S01]  /*2030*/  FMUL.FTZ R121, R72, R121 ;  /* 0x0000007948797220 */ /* 0x000fe20000410000 */
[----:B------:R-:W-:Y:S01]  /*2040*/  HADD2.F32 R111, -RZ, R65.H1_H1 ;  /* 0x30000041ff6f7230 */ /* 0x000fe20000004100 */
[----:B------:R-:W-:Y:S01]  /*2050*/  MOV R72, UR15 ;  /* 0x0000000f00487c02 */ /* 0x000fe20008000f00 */
[-C--:B------:R-:W-:Y:S01]  /*2060*/  FMUL.FTZ R73, R143, R76.reuse ;  /* 0x0000004c8f497220 */ /* 0x080fe20000410000 */
[----:B------:R-:W-:-:S03]  /*2070*/  FFMA.FTZ R75, R144, R76, R75 ;  /* 0x0000004c904b7223 */ /* 0x000fc6000001004b */
[----:B------:R-:W-:Y:S01]  /*2080*/  MUFU.SIN R128, R117 ;  /* 0x0000007500807308 */ /* 0x000fe20000000400 */
[----:B------:R-:W-:-:S07]  /*2090*/  @!P2 IADD3 R72, R72, -0x2, RZ ;  /* 0xfffffffe4848a810 */ /* 0x000fce0007ffe0ff */
[----:B------:R-:W3:Y:S01]  /*20a0*/  MUFU.EX2 R103, R103 ;  /* 0x0000006700677308 */ /* 0x000ee20000000800 */
[----:B-1----:R-:W-:-:S07]  /*20b0*/  FMUL.FTZ R141, R87, R110 ;  /* 0x0000006e578d7220 */ /* 0x002fce0000410000 */
[----:B------:R-:W-:Y:S01]  /*20c0*/  MUFU.COS R63, R129 ;  /* 0x00000081003f7308 */ /* 0x000fe20000000000 */
[----:B------:R-:W-:-:S07]  /*20d0*/  FFMA.FTZ R78, R144, R62, -R73 ;  /* 0x0000003e904e7223 */ /* 0x000fce0000010849 */
[----:B------:R-:W1:Y:S01]  /*20e0*/  MUFU.EX2 R61, R61 ;  /* 0x0000003d003d7308 */ /* 0x000e620000000800 */
[----:B------:R-:W-:Y:S01]  /*20f0*/  FMUL.FTZ R211, R46, R111 ;  /* 0x0000006f2ed37220 */ /* 0x000fe20000410000 */
[----:B------:R-:W-:-:S06]  /*2100*/  FADD.FTZ R75, RZ, R75 ;  /* 0x0000004bff4b7221 */ /* 0x000fcc0000010000 */
[----:B------:R-:W4:Y:S08]  /*2110*/  MUFU.EX2 R60, R60 ;  /* 0x0000003c003c7308 */ /* 0x000f300000000800 */
[----:B------:R-:W4:Y:S08]  /*2120*/  MUFU.SIN R129, R129 ;  /* 0x0000008100817308 */ /* 0x000f300000000400 */
[----:B------:R-:W4:Y:S01]  /*2130*/  MUFU.EX2 R109, R109 ;  /* 0x0000006d006d7308 */ /* 0x000f220000000800 */
[----:B------:R-:W-:-:S07]  /*2140*/  FMUL.FTZ R142, R87, R142 ;  /* 0x0000008e578e7220 */ /* 0x000fce0000410000 */
[----:B------:R-:W4:Y:S01]  /*2150*/  MUFU.COS R74, R117 ;  /* 0x00000075004a7308 */ /* 0x000f220000000000 */
[----:B------:R-:W-:Y:S01]  /*2160*/  FADD.FTZ R78, R211, R78 ;  /* 0x0000004ed34e7221 */ /* 0x000fe20000010000 */
[----:B------:R-:W-:Y:S01]  /*2170*/  FMUL.FTZ R73, R141, R75 ;  /* 0x0000004b8d497220 */ /* 0x000fe20000410000 */
[----:B0-----:R-:W-:Y:S02]  /*2180*/  @!P2 IMAD R104, R72, R77, UR7 ;  /* 0x000000074868ae24 */ /* 0x001fe4000f8e024d */
[----:B------:R-:W-:Y:S01]  /*2190*/  FMUL.FTZ R62, R35, UR47 ;  /* 0x0000002f233e7c20 */ /* 0x000fe20008410000 */
[----:B------:R-:W-:Y:S02]  /*21a0*/  IMAD R72, R98, 0x3, R85 ;  /* 0x0000000362487824 */ /* 0x000fe400078e0255 */
[C---:B------:R-:W-:Y:S01]  /*21b0*/  FMUL.FTZ R132, R107.reuse, R132 ;  /* 0x000000846b847220 */ /* 0x040fe20000410000 */
[----:B------:R-:W-:Y:S01]  /*21c0*/  FMUL.FTZ R131, R107, R118 ;  /* 0x000000766b837220 */ /* 0x000fe20000410000 */
[----:B------:R-:W-:Y:S01]  /*21d0*/  FFMA.FTZ R107, R142, R78, -R73 ;  /* 0x0000004e8e6b7223 */ /* 0x000fe20000010849 */
[C---:B--2---:R-:W-:Y:S01]  /*21e0*/  FMUL.FTZ R140, R101.reuse, R140 ;  /* 0x0000008c658c7220 */ /* 0x044fe20000410000 */
[----:B------:R-:W-:Y:S01]  /*21f0*/  FMUL.FTZ R139, R101, R112 ;  /* 0x00000070658b7220 */ /* 0x000fe20000410000 */
[----:B------:R-:W-:Y:S01]  /*2200*/  FMUL.RZ R106, R62, 0.15915493667125701904 ;  /* 0x3e22f9833e6a7820 */ /* 0x000fe2000040c000 */
[----:B------:R-:W-:Y:S01]  /*2210*/  FMUL.FTZ R73, R35, R0 ;  /* 0x0000000023497220 */ /* 0x000fe20000410000 */
[C---:B---3--:R-:W-:Y:S01]  /*2220*/  FMUL.FTZ R138, R103.reuse, R138 ;  /* 0x0000008a678a7220 */ /* 0x048fe20000410000 */
[----:B------:R-:W-:Y:S01]  /*2230*/  FMUL.FTZ R137, R103, R114 ;  /* 0x0000007267897220 */ /* 0x000fe20000410000 */
[----:B------:R-:W-:Y:S01]  /*2240*/  FMUL.FTZ R62, R141, R78 ;  /* 0x0000004e8d3e7220 */ /* 0x000fe20000410000 */
[----:B-1----:R-:W-:Y:S01]  /*2250*/  FMUL.FTZ R119, R61, R128 ;  /* 0x000000803d777220 */ /* 0x002fe20000410000 */
[----:B------:R-:W-:Y:S01]  /*2260*/  LEA R101, R72, R97, 0x4 ;  /* 0x0000006148657211 */ /* 0x000fe200078e20ff */
[C---:B----4-:R-:W-:Y:S01]  /*2270*/  FMUL.FTZ R128, R60.reuse, R63 ;  /* 0x0000003f3c807220 */ /* 0x050fe20000410000 */
[----:B------:R-:W-:Y:S01]  /*2280*/  FMUL.FTZ R129, R60, R129 ;  /* 0x000000813c817220 */ /* 0x000fe20000410000 */
[----:B------:R-:W-:Y:S01]  /*2290*/  LEA R103, R86, R97, 0x3 ;  /* 0x0000006156677211 */ /* 0x000fe200078e18ff */
[----:B------:R-:W-:Y:S01]  /*22a0*/  STS.128 [R84+0x600], R80 ;  /* 0x0006005054007388 */ /* 0x000fe20000000c00 */
[----:B------:R-:W-:Y:S01]  /*22b0*/  FMUL.FTZ R127, R109, R120 ;  /* 0x000000786d7f7220 */ /* 0x000fe20000410000 */
[----:B------:R-:W-:Y:S01]  /*22c0*/  FMUL.FTZ R120, R61, R74 ;  /* 0x0000004a3d787220 */ /* 0x000fe20000410000 */
[----:B------:R-:W-:Y:S01]  /*22d0*/  FFMA.FTZ R108, R142, R75, R62 ;  /* 0x0000004b8e6c7223 */ /* 0x000fe2000001003e */
[----:B------:R0:W-:Y:S01]  /*22e0*/  MUFU.EX2 R117, R73 ;  /* 0x0000004900757308 */ /* 0x0001e20000000800 */
[----:B------:R-:W-:Y:S01]  /*22f0*/  NOP ;  /* 0x0000000000007918 */ /* 0x000fe20000000000 */
[----:B------:R-:W-:Y:S06]  /*2300*/  LDS.128 R76, [R101+0x10] ;  /* 0x00001000654c7984 */ /* 0x000fec0000000c00 */
[----:B------:R-:W1:Y:S01]  /*2310*/  MUFU.COS R118, R106 ;  /* 0x0000006a00767308 */ /* 0x000e620000000000 */
[----:B0-----:R-:W0:Y:S04]  /*2320*/  LDS.128 R72, [R101] ;  /* 0x0000000065487984 */ /* 0x001e280000000c00 */
[----:B------:R-:W2:Y:S03]  /*2330*/  LDS.128 R80, [R101+0x20] ;  /* 0x0000200065507984 */ /* 0x000ea60000000c00 */
[----:B------:R-:W3:Y:S01]  /*2340*/  MUFU.SIN R106, R106 ;  /* 0x0000006a006a7308 */ /* 0x000ee20000000400 */
[----:B------:R-:W4:Y:S04]  /*2350*/  LDS.128 R84, [R101+0x30] ;  /* 0x0000300065547984 */ /* 0x000f280000000c00 */
[----:B------:R3:W-:Y:S01]  /*2360*/  STS.64 [R103+0x39e0], R128 ;  /* 0x0039e08067007388 */ /* 0x0007e20000000a00 */
[----:B------:R-:W-:-:S02]  /*2370*/  HADD2.F32 R114, -RZ, R66.H0_H0 ;  /* 0x20000042ff727230 */ /* 0x000fc40000004100 */
[----:B------:R-:W-:Y:S01]  /*2380*/  FMUL.FTZ R136, R105, R136 ;  /* 0x0000008869887220 */ /* 0x000fe20000410000 */
[----:B------:R-:W-:Y:S02]  /*2390*/  HFMA2.MMA R105, -RZ, RZ, 0, 9.5367431640625e-07 ;  /* 0x00000010ff697435 */ /* 0x000fe400000001ff */
[----:B------:R-:W-:Y:S01]  /*23a0*/  FMUL.FTZ R212, R45, R114 ;  /* 0x000000722dd47220 */ /* 0x000fe20000410000 */
[----:B------:R-:W-:Y:S01]  /*23b0*/  HFMA2.MMA R60, -RZ, RZ, 1.875, 0 ;  /* 0x3f800000ff3c7435 */ /* 0x000fe200000001ff */
[C---:B-1----:R-:W-:Y:S02]  /*23c0*/  FMUL.FTZ R118, R117.reuse, R118 ;  /* 0x0000007675767220 */ /* 0x042fe40000410000 */
[----:B------:R-:W-:Y:S01]  /*23d0*/  FADD.FTZ R107, R212, R107 ;  /* 0x0000006bd46b7221 */ /* 0x000fe20000010000 */
[----:B---3--:R-:W-:Y:S01]  /*23e0*/  FMUL.FTZ R117, R117, R106 ;  /* 0x0000006a75757220 */ /* 0x008fe20000410000 */
[----:B------:R-:W-:Y:S01]  /*23f0*/  FADD.FTZ R108, RZ, R108 ;  /* 0x0000006cff6c7221 */ /* 0x000fe20000010000 */
[----:B------:R-:W-:Y:S01]  /*2400*/  FMUL.FTZ R106, R128, R147 ;  /* 0x00000093806a7220 */ /* 0x000fe20000410000 */
[----:B------:R-:W-:-:S02]  /*2410*/  MOV R61, RZ ;  /* 0x000000ff003d7202 */ /* 0x000fc40000000f00 */
[----:B------:R-:W-:Y:S01]  /*2420*/  CS2R R62, SRZ ;  /* 0x00000000003e7805 */ /* 0x000fe2000001ff00 */
[----:B------:R-:W-:Y:S01]  /*2430*/  FMUL.FTZ R103, R139, R107 ;  /* 0x0000006b8b677220 */ /* 0x000fe20000410000 */
        /* <DEDUP_REMOVED lines=8> */
[----:B------:R-:W-:-:S02]  /*24c0*/  FFMA.FTZ R101, R128, R148, -R101 ;  /* 0x0000009480657223 */ /* 0x000fc40000010865 */
[C---:B------:R-:W-:Y:S01]  /*24d0*/  FMUL.FTZ R103, R145.reuse, R106 ;  /* 0x0000006a91677220 */ /* 0x040fe20000410000 */
[----:B------:R-:W-:Y:S01]  /*24e0*/  FMUL.FTZ R213, R44, R109 ;  /* 0x0000006d2cd57220 */ /* 0x000fe20000410000 */
[----:B------:R-:W-:Y:S02]  /*24f0*/  FADD.FTZ R108, RZ, R108 ;  /* 0x0000006cff6c7221 */ /* 0x000fe40000010000 */
[----:B------:R-:W-:Y:S01]  /*2500*/  FFMA.FTZ R103, R146, R101, -R103 ;  /* 0x0000006592677223 */ /* 0x000fe20000010867 */
[----:B------:R-:W-:Y:S01]  /*2510*/  HADD2.F32 R112, -RZ, R67.H0_H0 ;  /* 0x20000043ff707230 */ /* 0x000fe20000004100 */
[----:B------:R1:W5:Y:S02]  /*2520*/  @!P2 LDG.E.128 R60, desc[UR20][R104.64] ;  /* 0x00000014683ca981 */ /* 0x000364000c1e1d00 */
[----:B-1----:R-:W-:Y:S01]  /*2530*/  FFMA.FTZ R104, R140, R107, -R113 ;  /* 0x0000006b8c687223 */ /* 0x002fe20000010871 */
[----:B------:R-:W-:Y:S01]  /*2540*/  FMUL.FTZ R105, R145, R101 ;  /* 0x0000006591697220 */ /* 0x000fe20000410000 */
[----:B------:R-:W-:-:S02]  /*2550*/  FMUL.FTZ R101, R137, R108 ;  /* 0x0000006c89657220 */ /* 0x000fc40000410000 */
[----:B------:R-:W-:Y:S01]  /*2560*/  FADD.FTZ R104, R213, R104 ;  /* 0x00000068d5687221 */ /* 0x000fe20000010000 */
[----:B------:R-:W-:-:S03]  /*2570*/  FFMA.FTZ R105, R146, R106, R105 ;  /* 0x0000006a92697223 */ /* 0x000fc60000010069 */
[-C--:B------:R-:W-:Y:S01]  /*2580*/  FMUL.FTZ R113, R137, R104.reuse ;  /* 0x0000006889717220 */ /* 0x080fe20000410000 */
[C---:B------:R-:W-:Y:S01]  /*2590*/  FFMA.FTZ R107, R138.reuse, R104, -R101 ;  /* 0x000000688a6b7223 */ /* 0x040fe20000010865 */
[----:B------:R-:W-:Y:S01]  /*25a0*/  FMUL.FTZ R101, R143, R105 ;  /* 0x000000698f657220 */ /* 0x000fe20000410000 */
[----:B------:R-:W-:Y:S01]  /*25b0*/  FMUL.FTZ R214, R43, R112 ;  /* 0x000000702bd67220 */ /* 0x000fe20000410000 */
[----:B------:R-:W-:Y:S01]  /*25c0*/  FFMA.FTZ R113, R138, R108, R113 ;  /* 0x0000006c8a717223 */ /* 0x000fe20000010071 */
[-C--:B------:R-:W-:Y:S01]  /*25d0*/  FMUL.FTZ R104, R143, R103.reuse ;  /* 0x000000678f687220 */ /* 0x080fe20000410000 */
[----:B------:R-:W-:Y:S01]  /*25e0*/  FFMA.FTZ R101, R144, R103, -R101 ;  /* 0x0000006790657223 */ /* 0x000fe20000010865 */
[----:B------:R-:W-:Y:S01]  /*25f0*/  FADD.FTZ R106, R214, R107 ;  /* 0x0000006bd66a7221 */ /* 0x000fe20000010000 */
[----:B------:R-:W-:Y:S01]  /*2600*/  FADD.FTZ R113, RZ, R113 ;  /* 0x00000071ff717221 */ /* 0x000fe20000010000 */
[----:B------:R-:W-:Y:S01]  /*2610*/  FFMA.FTZ R104, R144, R105, R104 ;  /* 0x0000006990687223 */ /* 0x000fe20000010068 */
[----:B------:R-:W-:Y:S01]  /*2620*/  FMUL.FTZ R103, R141, R101 ;  /* 0x000000658d677220 */ /* 0x000fe20000410000 */
[----:B------:R-:W-:-:S02]  /*2630*/  HADD2.F32 R107, -RZ, R67.H1_H1 ;  /* 0x30000043ff6b7230 */ /* 0x000fc40000004100 */
[C---:B------:R-:W-:Y:S01]  /*2640*/  FMUL.FTZ R115, R133.reuse, R113 ;  /* 0x0000007185737220 */ /* 0x040fe20000410000 */
[----:B------:R-:W-:Y:S01]  /*2650*/  FMUL.FTZ R108, R133, R106 ;  /* 0x0000006a856c7220 */ /* 0x000fe20000410000 */
[-C--:B------:R-:W-:Y:S01]  /*2660*/  FFMA.FTZ R105, R142, R104.reuse, R103 ;  /* 0x000000688e697223 */ /* 0x080fe20000010067 */
[----:B------:R-:W-:Y:S01]  /*2670*/  FMUL.FTZ R103, R141, R104 ;  /* 0x000000688d677220 */ /* 0x000fe20000410000 */
[----:B------:R-:W-:Y:S01]  /*2680*/  FFMA.FTZ R106, R136, R106, -R115 ;  /* 0x0000006a886a7223 */ /* 0x000fe20000010873 */
[----:B------:R-:W-:Y:S01]  /*2690*/  FMUL.FTZ R215, R42, R107 ;  /* 0x0000006b2ad77220 */ /* 0x000fe20000410000 */
[----:B------:R-:W-:Y:S01]  /*26a0*/  FFMA.FTZ R108, R136, R113, R108 ;  /* 0x00000071886c7223 */ /* 0x000fe2000001006c */
[----:B------:R-:W-:Y:S01]  /*26b0*/  FFMA.FTZ R103, R142, R101, -R103 ;  /* 0x000000658e677223 */ /* 0x000fe20000010867 */
[----:B------:R-:W-:Y:S01]  /*26c0*/  FMUL.FTZ R101, R139, R105 ;  /* 0x000000698b657220 */ /* 0x000fe20000410000 */
[----:B------:R-:W-:Y:S01]  /*26d0*/  FADD.FTZ R106, R215, R106 ;  /* 0x0000006ad76a7221 */ /* 0x000fe20000010000 */
[----:B------:R-:W-:Y:S01]  /*26e0*/  FADD.FTZ R108, RZ, R108 ;  /* 0x0000006cff6c7221 */ /* 0x000fe20000010000 */
[-C--:B------:R-:W-:Y:S01]  /*26f0*/  FMUL.FTZ R104, R139, R103.reuse ;  /* 0x000000678b687220 */ /* 0x080fe20000410000 */
[----:B------:R-:W-:Y:S01]  /*2700*/  FFMA.FTZ R101, R140, R103, -R101 ;  /* 0x000000678c657223 */ /* 0x000fe20000010865 */
[----:B------:R-:W-:Y:S01]  /*2710*/  FMUL.FTZ R115, R131, R106 ;  /* 0x0000006a83737220 */ /* 0x000fe20000410000 */
[----:B------:R-:W-:-:S02]  /*2720*/  HADD2.F32 R110, -RZ, R68.H0_H0 ;  /* 0x20000044ff6e7230 */ /* 0x000fc40000004100 */
[-C--:B------:R-:W-:Y:S01]  /*2730*/  FMUL.FTZ R103, R131, R108.reuse ;  /* 0x0000006c83677220 */ /* 0x080fe20000410000 */
[----:B------:R-:W-:-:S03]  /*2740*/  FFMA.FTZ R115, R132, R108, R115 ;  /* 0x0000006c84737223 */ /* 0x000fc60000010073 */
[----:B------:R-:W-:Y:S01]  /*2750*/  FFMA.FTZ R113, R132, R106, -R103 ;  /* 0x0000006a84717223 */ /* 0x000fe20000010867 */
[----:B------:R-:W-:Y:S01]  /*2760*/  FMUL.FTZ R216, R41, R110 ;  /* 0x0000006e29d87220 */ /* 0x000fe20000410000 */
[----:B------:R-:W-:Y:S01]  /*2770*/  FFMA.FTZ R104, R140, R105, R104 ;  /* 0x000000698c687223 */ /* 0x000fe20000010068 */
[----:B------:R-:W-:Y:S01]  /*2780*/  FADD.FTZ R115, RZ, R115 ;  /* 0x00000073ff737221 */ /* 0x000fe20000010000 */
[C---:B------:R-:W-:Y:S01]  /*2790*/  FMUL.FTZ R105, R137.reuse, R101 ;  /* 0x0000006589697220 */ /* 0x040fe20000410000 */
[----:B------:R-:W-:Y:S01]  /*27a0*/  FADD.FTZ R113, R216, R113 ;  /* 0x00000071d8717221 */ /* 0x000fe20000010000 */
[-C--:B------:R-:W-:Y:S01]  /*27b0*/  FMUL.FTZ R103, R137, R104.reuse ;  /* 0x0000006889677220 */ /* 0x080fe20000410000 */
[C---:B------:R-:W-:Y:S01]  /*27c0*/  FMUL.FTZ R149, R127.reuse, R115 ;  /* 0x000000737f957220 */ /* 0x040fe20000410000 */
[C---:B------:R-:W-:Y:S01]  /*27d0*/  FFMA.FTZ R104, R138.reuse, R104, R105 ;  /* 0x000000688a687223 */ /* 0x040fe20000010069 */
[----:B------:R-:W-:Y:S01]  /*27e0*/  FMUL.FTZ R106, R127, R113 ;  /* 0x000000717f6a7220 */ /* 0x000fe20000410000 */
[----:B------:R-:W-:Y:S01]  /*27f0*/  FFMA.FTZ R103, R138, R101, -R103 ;  /* 0x000000658a677223 */ /* 0x000fe20000010867 */
[----:B------:R-:W-:-:S02]  /*2800*/  HADD2.F32 R105, -RZ, R68.H1_H1 ;  /* 0x30000044ff697230 */ /* 0x000fc40000004100 */
[----:B------:R-:W-:Y:S01]  /*2810*/  FMUL.FTZ R101, R34, UR47 ;  /* 0x0000002f22657c20 */ /* 0x000fe20008410000 */
[C---:B------:R-:W-:Y:S01]  /*2820*/  FFMA.FTZ R108, R130.reuse, R113, -R149 ;  /* 0x00000071826c7223 */ /* 0x040fe20000010895 */
[----:B------:R-:W-:Y:S02]  /*2830*/  FFMA.FTZ R113, R130, R115, R106 ;  /* 0x0000007382717223 */ /* 0x000fe4000001006a */
[----:B------:R-:W-:Y:S01]  /*2840*/  FMUL.RZ R154, R101, 0.15915493667125701904 ;  /* 0x3e22f983659a7820 */ /* 0x000fe2000040c000 */
[----:B------:R-:W-:Y:S01]  /*2850*/  FMUL.FTZ R217, R40, R105 ;  /* 0x0000006928d97220 */ /* 0x000fe20000410000 */
[----:B------:R-:W-:Y:S01]  /*2860*/  FMUL.FTZ R101, R133, R103 ;  /* 0x0000006785657220 */ /* 0x000fe20000410000 */
[----:B------:R-:W-:Y:S02]  /*2870*/  FADD.FTZ R113, RZ, R113 ;  /* 0x00000071ff717221 */ /* 0x000fe40000010000 */
[----:B------:R-:W-:Y:S01]  /*2880*/  FADD.FTZ R108, R217, R108 ;  /* 0x0000006cd96c7221 */ /* 0x000fe20000010000 */
[-C--:B------:R-:W-:Y:S01]  /*2890*/  FFMA.FTZ R106, R136, R104.reuse, R101 ;  /* 0x00000068886a7223 */ /* 0x080fe20000010065 */
[----:B------:R-:W-:Y:S01]  /*28a0*/  FMUL.FTZ R149, R125, R113 ;  /* 0x000000717d957220 */ /* 0x000fe20000410000 */
[----:B------:R-:W-:Y:S01]  /*28b0*/  FMUL.FTZ R101, R133, R104 ;  /* 0x0000006885657220 */ /* 0x000fe20000410000 */
[----:B------:R-:W-:-:S02]  /*28c0*/  FMUL.FTZ R151, R125, R108 ;  /* 0x0000006c7d977220 */ /* 0x000fc40000410000 */
[----:B------:R-:W-:Y:S01]  /*28d0*/  FFMA.FTZ R149, R126, R108, -R149 ;  /* 0x0000006c7e957223 */ /* 0x000fe20000010895 */
[----:B------:R-:W-:Y:S01]  /*28e0*/  FFMA.FTZ R101, R136, R103, -R101 ;  /* 0x0000006788657223 */ /* 0x000fe20000010865 */
[----:B------:R-:W-:Y:S02]  /*28f0*/  HADD2.F32 R108, -RZ, R69.H0_H0 ;  /* 0x20000045ff6c7230 */ /* 0x000fe40000004100 */
[----:B------:R-:W-:Y:S01]  /*2900*/  FMUL.FTZ R103, R131, R106 ;  /* 0x0000006a83677220 */ /* 0x000fe20000410000 */
[----:B------:R-:W-:-:S03]  /*2910*/  FFMA.FTZ R151, R126, R113, R151 ;  /* 0x000000717e977223 */ /* 0x000fc60000010097 */
[-C--:B------:R-:W-:Y:S01]  /*2920*/  FFMA.FTZ R104, R132, R101.reuse, -R103 ;  /* 0x0000006584687223 */ /* 0x080fe20000010867 */
[----:B------:R-:W-:Y:S01]  /*2930*/  FMUL.FTZ R218, R39, R108 ;  /* 0x0000006c27da7220 */ /* 0x000fe20000410000 */
[----:B------:R-:W-:Y:S01]  /*2940*/  FMUL.FTZ R101, R131, R101 ;  /* 0x0000006583657220 */ /* 0x000fe20000410000 */
[----:B------:R-:W-:Y:S01]  /*2950*/  FADD.FTZ R151, RZ, R151 ;  /* 0x00000097ff977221 */ /* 0x000fe20000010000 */
[----:B------:R-:W-:Y:S01]  /*2960*/  FMUL.FTZ R0, R34, R0 ;  /* 0x0000000022007220 */ /* 0x000fe20000410000 */
[----:B------:R-:W-:Y:S02]  /*2970*/  HADD2.F32 R103, -RZ, R69.H1_H1 ;  /* 0x30000045ff677230 */ /* 0x000fe40000004100 */
[----:B------:R-:W-:Y:S01]  /*2980*/  FADD.FTZ R150, R218, R149 ;  /* 0x00000095da967221 */ /* 0x000fe20000010000 */
[----:B------:R-:W-:Y:S01]  /*2990*/  FFMA.FTZ R101, R132, R106, R101 ;  /* 0x0000006a84657223 */ /* 0x000fe20000010065 */
[----:B------:R-:W-:Y:S01]  /*29a0*/  FMUL.FTZ R153, R123, R151 ;  /* 0x000000977b997220 */ /* 0x000fe20000410000 */
[----:B------:R-:W-:Y:S01]  /*29b0*/  FMUL.FTZ R106, R127, R104 ;  /* 0x000000687f6a7220 */ /* 0x000fe20000410000 */
[-C--:B------:R-:W-:Y:S01]  /*29c0*/  FMUL.FTZ R152, R123, R150.reuse ;  /* 0x000000967b987220 */ /* 0x080fe20000410000 */
[----:B------:R-:W-:Y:S01]  /*29d0*/  MUFU.COS R115, R154 ;  /* 0x0000009a00737308 */ /* 0x000fe20000000000 */
[----:B------:R-:W-:Y:S01]  /*29e0*/  FMUL.FTZ R149, R127, R101 ;  /* 0x000000657f957220 */ /* 0x000fe20000410000 */
[----:B------:R-:W-:Y:S01]  /*29f0*/  FFMA.FTZ R150, R124, R150, -R153 ;  /* 0x000000967c967223 */ /* 0x000fe20000010899 */
[----:B------:R-:W-:Y:S01]  /*2a00*/  FMUL.FTZ R219, R38, R103 ;  /* 0x0000006726db7220 */ /* 0x000fe20000410000 */
[----:B------:R-:W-:-:S04]  /*2a10*/  FFMA.FTZ R101, R130, R101, R106 ;  /* 0x0000006582657223 */ /* 0x000fc8000001006a */
[----:B------:R-:W1:Y:S01]  /*2a20*/  MUFU.EX2 R0, R0 ;  /* 0x0000000000007308 */ /* 0x000e620000000800 */
[----:B------:R-:W-:Y:S01]  /*2a30*/  FFMA.FTZ R152, R124, R151, R152 ;  /* 0x000000977c987223 */ /* 0x000fe20000010098 */
[----:B------:R-:W-:Y:S01]  /*2a40*/  FADD.FTZ R150, R219, R150 ;  /* 0x00000096db967221 */ /* 0x000fe20000010000 */
[----:B------:R-:W-:-:S05]  /*2a50*/  FFMA.FTZ R149, R130, R104, -R149 ;  /* 0x0000006882957223 */ /* 0x000fca0000010895 */
[----:B------:R-:W3:Y:S01]  /*2a60*/  MUFU.SIN R113, R154 ;  /* 0x0000009a00717308 */ /* 0x000ee20000000400 */
[----:B------:R-:W-:Y:S01]  /*2a70*/  FMUL.FTZ R151, R125, R101 ;  /* 0x000000657d977220 */ /* 0x000fe20000410000 */
[----:B------:R-:W-:Y:S01]  /*2a80*/  FADD.FTZ R152, RZ, R152 ;  /* 0x00000098ff987221 */ /* 0x000fe20000010000 */
[----:B------:R-:W-:Y:S02]  /*2a90*/  FMUL.FTZ R155, R121, R150 ;  /* 0x00000096799b7220 */ /* 0x000fe40000410000 */
[-C--:B------:R-:W-:Y:S01]  /*2aa0*/  FFMA.FTZ R151, R126, R149.reuse, -R151 ;  /* 0x000000957e977223 */ /* 0x080fe20000010897 */
[----:B------:R-:W-:Y:S01]  /*2ab0*/  FMUL.FTZ R149, R125, R149 ;  /* 0x000000957d957220 */ /* 0x000fe20000410000 */
[--C-:B------:R-:W-:Y:S02]  /*2ac0*/  HADD2.F32 R106, -RZ, R70.reuse.H0_H0 ;  /* 0x20000046ff6a7230 */ /* 0x100fe40000004100 */
[-C--:B------:R-:W-:Y:S01]  /*2ad0*/  FMUL.FTZ R153, R121, R152.reuse ;  /* 0x0000009879997220 */ /* 0x080fe20000410000 */
[----:B------:R-:W-:Y:S01]  /*2ae0*/  FFMA.FTZ R155, R122, R152, R155 ;  /* 0x000000987a9b7223 */ /* 0x000fe2000001009b */
[----:B------:R-:W-:Y:S01]  /*2af0*/  FFMA.FTZ R149, R126, R101, R149 ;  /* 0x000000657e957223 */ /* 0x000fe20000010095 */
[----:B------:R-:W-:Y:S01]  /*2b00*/  FMUL.FTZ R101, R123, R151 ;  /* 0x000000977b657220 */ /* 0x000fe20000410000 */
[----:B------:R-:W-:Y:S01]  /*2b10*/  FFMA.FTZ R153, R122, R150, -R153 ;  /* 0x000000967a997223 */ /* 0x000fe20000010899 */
[----:B------:R-:W-:Y:S01]  /*2b20*/  FMUL.FTZ R220, R37, R106 ;  /* 0x0000006a25dc7220 */ /* 0x000fe20000410000 */
[----:B------:R-:W-:Y:S01]  /*2b30*/  FADD.FTZ R155, RZ, R155 ;  /* 0x0000009bff9b7221 */ /* 0x000fe20000010000 */
[C---:B-1----:R-:W-:Y:S01]  /*2b40*/  FMUL.FTZ R115, R0.reuse, R115 ;  /* 0x0000007300737220 */ /* 0x042fe20000410000 */
[----:B---3--:R-:W-:Y:S01]  /*2b50*/  FMUL.FTZ R113, R0, R113 ;  /* 0x0000007100717220 */ /* 0x008fe20000410000 */
        /* <DEDUP_REMOVED lines=18> */
[----:B------:R-:W-:Y:S01]  /*2c80*/  R2UR UR19, R135 ;  /* 0x00000000871372ca */ /* 0x000fe200000e0000 */
[-C--:B------:R-:W-:Y:S01]  /*2c90*/  FMUL.FTZ R153, R119, R149.reuse ;  /* 0x0000009577997220 */ /* 0x080fe20000410000 */
[----:B------:R-:W-:Y:S01]  /*2ca0*/  R2UR UR57, R134 ;  /* 0x00000000863972ca */ /* 0x000fe200000e0000 */
[----:B------:R-:W-:Y:S01]  /*2cb0*/  FFMA.FTZ R0, R120, R149, R0 ;  /* 0x0000009578007223 */ /* 0x000fe20000010000 */
[----:B------:R-:W-:-:S02]  /*2cc0*/  HADD2.F32 R104, -RZ, R71.H0_H0 ;  /* 0x20000047ff687230 */ /* 0x000fc40000004100 */
[CC--:B------:R-:W-:Y:S01]  /*2cd0*/  FMUL.FTZ R152, R117.reuse, R150.reuse ;  /* 0x0000009675987220 */ /* 0x0c0fe20000410000 */
[----:B------:R-:W-:Y:S01]  /*2ce0*/  FFMA.FTZ R155, R118, R150, R155 ;  /* 0x00000096769b7223 */ /* 0x000fe2000001009b */
[----:B------:R-:W-:Y:S01]  /*2cf0*/  FFMA.FTZ R153, R120, R151, -R153 ;  /* 0x0000009778997223 */ /* 0x000fe20000010899 */
[----:B------:R-:W-:Y:S01]  /*2d00*/  FMUL.FTZ R149, R117, R0 ;  /* 0x0000000075957220 */ /* 0x000fe20000410000 */
[C---:B------:R-:W-:Y:S01]  /*2d10*/  FFMA.FTZ R152, R118.reuse, R157, -R152 ;  /* 0x0000009d76987223 */ /* 0x040fe20000010898 */
[----:B------:R-:W-:Y:S01]  /*2d20*/  FMUL.FTZ R195, R35, R104 ;  /* 0x0000006823c37220 */ /* 0x000fe20000410000 */
[----:B------:R-:W-:Y:S01]  /*2d30*/  FADD.FTZ R150, RZ, R155 ;  /* 0x0000009bff967221 */ /* 0x000fe20000010000 */
[----:B0-----:R-:W-:Y:S02]  /*2d40*/  HADD2.F32 R159, -RZ, R73.H1_H1 ;  /* 0x30000049ff9f7230 */ /* 0x001fe40000004100 */
[-C--:B------:R-:W-:Y:S01]  /*2d50*/  FFMA.FTZ R204, R118, R153.reuse, -R149 ;  /* 0x0000009976cc7223 */ /* 0x080fe20000010895 */
[----:B------:R-:W-:Y:S01]  /*2d60*/  FMUL.FTZ R151, R117, R153 ;  /* 0x0000009975977220 */ /* 0x000fe20000410000 */
[----:B------:R-:W-:-:S02]  /*2d70*/  HADD2.F32 R149, -RZ, R72.H1_H1 ;  /* 0x30000048ff957230 */ /* 0x000fc40000004100 */
[----:B------:R-:W-:Y:S01]  /*2d80*/  FADD.FTZ R152, R195, R152 ;  /* 0x00000098c3987221 */ /* 0x000fe20000010000 */
[----:B------:R-:W-:Y:S01]  /*2d90*/  FMUL.FTZ R154, R113, R150 ;  /* 0x00000096719a7220 */ /* 0x000fe20000410000 */
[----:B------:R-:W-:Y:S02]  /*2da0*/  HADD2.F32 R134, -RZ, R72.H0_H0 ;  /* 0x20000048ff867230 */ /* 0x000fe40000004100 */
[C---:B------:R-:W-:Y:S01]  /*2db0*/  FMUL.FTZ R72, R159.reuse, UR19 ;  /* 0x000000139f487c20 */ /* 0x040fe20008410000 */
[----:B------:R-:W-:Y:S02]  /*2dc0*/  HADD2.F32 R135, -RZ, R73.H0_H0 ;  /* 0x20000049ff877230 */ /* 0x000fe40000004100 */
[--C-:B------:R-:W-:Y:S02]  /*2dd0*/  HADD2.F32 R158, -RZ, R74.reuse.H0_H0 ;  /* 0x2000004aff9e7230 */ /* 0x100fe40000004100 */
[----:B------:R-:W-:Y:S02]  /*2de0*/  HADD2.F32 R160, -RZ, R74.H1_H1 ;  /* 0x3000004affa07230 */ /* 0x000fe40000004100 */
[----:B------:R-:W-:Y:S01]  /*2df0*/  FMUL.FTZ R74, R159, UR57 ;  /* 0x000000399f4a7c20 */ /* 0x000fe20008410000 */
[----:B------:R-:W-:-:S02]  /*2e00*/  HADD2.F32 R163, -RZ, R75.H1_H1 ;  /* 0x3000004bffa37230 */ /* 0x000fc40000004100 */
[----:B------:R-:W-:Y:S01]  /*2e10*/  FFMA.FTZ R206, R118, R0, R151 ;  /* 0x0000000076ce7223 */ /* 0x000fe20000010097 */
[-C--:B------:R-:W-:Y:S01]  /*2e20*/  FFMA.FTZ R0, R115, R152.reuse, -R154 ;  /* 0x0000009873007223 */ /* 0x080fe2000001089a */
[----:B------:R-:W-:Y:S02]  /*2e30*/  HADD2.F32 R161, -RZ, R75.H0_H0 ;  /* 0x2000004bffa17230 */ /* 0x000fe40000004100 */
[C---:B------:R-:W-:Y:S01]  /*2e40*/  FMUL.FTZ R73, R149.reuse, UR19 ;  /* 0x0000001395497c20 */ /* 0x040fe20008410000 */
[----:B------:R-:W-:Y:S01]  /*2e50*/  FADD.FTZ R154, R92, R92 ;  /* 0x0000005c5c9a7221 */ /* 0x000fe20000010000 */
[----:B------:R-:W-:Y:S01]  /*2e60*/  FMUL.FTZ R75, R149, UR57 ;  /* 0x00000039954b7c20 */ /* 0x000fe20008410000 */
[----:B------:R-:W-:Y:S01]  /*2e70*/  FFMA.FTZ R155, R135, UR57, -R72 ;  /* 0x00000039879b7c23 */ /* 0x000fe20008010848 */
[----:B------:R-:W-:Y:S01]  /*2e80*/  FMUL.FTZ R203, R113, R152 ;  /* 0x0000009871cb7220 */ /* 0x000fe20000410000 */
[----:B------:R-:W-:Y:S01]  /*2e90*/  FFMA.FTZ R151, R135, UR19, R74 ;  /* 0x0000001387977c23 */ /* 0x000fe2000801004a */
[----:B------:R-:W-:Y:S01]  /*2ea0*/  FMUL.FTZ R72, R163, UR19 ;  /* 0x00000013a3487c20 */ /* 0x000fe20008410000 */
[----:B------:R-:W-:Y:S01]  /*2eb0*/  FADD.FTZ R156, R93, R93 ;  /* 0x0000005d5d9c7221 */ /* 0x000fe20000010000 */
[C---:B------:R-:W-:Y:S01]  /*2ec0*/  FFMA.FTZ R73, R134.reuse, UR57, -R73 ;  /* 0x0000003986497c23 */ /* 0x040fe20008010849 */
[----:B------:R-:W-:Y:S01]  /*2ed0*/  FMUL.FTZ R74, R163, UR57 ;  /* 0x00000039a34a7c20 */ /* 0x000fe20008410000 */
[----:B------:R-:W-:Y:S01]  /*2ee0*/  FFMA.FTZ R75, R134, UR19, R75 ;  /* 0x00000013864b7c23 */ /* 0x000fe2000801004b */
[C---:B------:R-:W-:Y:S01]  /*2ef0*/  FMUL.FTZ R155, R154.reuse, R155 ;  /* 0x0000009b9a9b7220 */ /* 0x040fe20000410000 */
[----:B------:R-:W-:Y:S01]  /*2f00*/  FFMA.FTZ R203, R115, R150, R203 ;  /* 0x0000009673cb7223 */ /* 0x000fe200000100cb */
[----:B------:R-:W-:Y:S01]  /*2f10*/  FMUL.FTZ R154, R154, R151 ;  /* 0x000000979a9a7220 */ /* 0x000fe20000410000 */
[----:B------:R-:W-:Y:S01]  /*2f20*/  FADD.FTZ R150, R90, R90 ;  /* 0x0000005a5a967221 */ /* 0x000fe20000010000 */
[C---:B------:R-:W-:Y:S01]  /*2f30*/  FFMA.FTZ R151, R161.reuse, UR57, -R72 ;  /* 0x00000039a1977c23 */ /* 0x040fe20008010848 */
[C---:B------:R-:W-:Y:S01]  /*2f40*/  FMUL.FTZ R157, R156.reuse, R73 ;  /* 0x000000499c9d7220 */ /* 0x040fe20000410000 */
[----:B------:R-:W-:Y:S01]  /*2f50*/  FFMA.FTZ R165, R161, UR19, R74 ;  /* 0x00000013a1a57c23 */ /* 0x000fe2000801004a */
[----:B------:R-:W-:Y:S01]  /*2f60*/  FMUL.FTZ R156, R156, R75 ;  /* 0x0000004b9c9c7220 */ /* 0x000fe20000410000 */
[C---:B------:R-:W-:Y:S01]  /*2f70*/  FMUL.FTZ R73, R160.reuse, UR19 ;  /* 0x00000013a0497c20 */ /* 0x040fe20008410000 */
[----:B------:R-:W-:Y:S01]  /*2f80*/  FMUL.FTZ R75, R160, UR57 ;  /* 0x00000039a04b7c20 */ /* 0x000fe20008410000 */
[C---:B------:R-:W-:Y:S01]  /*2f90*/  FMUL.FTZ R151, R150.reuse, R151 ;  /* 0x0000009796977220 */ /* 0x040fe20000410000 */
[----:B------:R-:W-:Y:S01]  /*2fa0*/  FMUL.FTZ R150, R150, R165 ;  /* 0x000000a596967220 */ /* 0x000fe20000410000 */
[----:B------:R-:W-:Y:S01]  /*2fb0*/  FADD.FTZ R152, R91, R91 ;  /* 0x0000005b5b987221 */ /* 0x000fe20000010000 */
[----:B------:R-:W-:Y:S01]  /*2fc0*/  FFMA.FTZ R73, R158, UR57, -R73 ;  /* 0x000000399e497c23 */ /* 0x000fe20008010849 */
[----:B------:R-:W-:-:S02]  /*2fd0*/  HADD2.F32 R165, -RZ, R76.H1_H1 ;  /* 0x3000004cffa57230 */ /* 0x000fc40000004100 */
[----:B------:R-:W-:Y:S01]  /*2fe0*/  FFMA.FTZ R75, R158, UR19, R75 ;  /* 0x000000139e4b7c23 */ /* 0x000fe2000801004b */
[----:B------:R-:W-:Y:S01]  /*2ff0*/  ISETP.NE.AND P2, PT, R100, 0x3f, PT ;  /* 0x0000003f6400780c */ /* 0x000fe20003f45270 */
[C---:B------:R-:W-:Y:S01]  /*3000*/  FMUL.FTZ R153, R152.reuse, R73 ;  /* 0x0000004998997220 */ /* 0x040fe20000410000 */
[----:B------:R-:W-:Y:S02]  /*3010*/  HADD2.F32 R162, -RZ, R76.H0_H0 ;  /* 0x2000004cffa27230 */ /* 0x000fe40000004100 */
[----:B------:R-:W-:Y:S01]  /*3020*/  FMUL.FTZ R152, R152, R75 ;  /* 0x0000004b98987220 */ /* 0x000fe20000410000 */
[C---:B------:R-:W-:Y:S01]  /*3030*/  FMUL.FTZ R73, R165.reuse, UR19 ;  /* 0x00000013a5497c20 */ /* 0x040fe20008410000 */
[----:B------:R-:W-:Y:S02]  /*3040*/  HADD2.F32 R175, -RZ, R77.H1_H1 ;  /* 0x3000004dffaf7230 */ /* 0x000fe40000004100 */
[----:B------:R-:W-:Y:S01]  /*3050*/  FMUL.FTZ R75, R165, UR57 ;  /* 0x00000039a54b7c20 */ /* 0x000fe20008410000 */
[----:B------:R-:W-:-:S02]  /*3060*/  HADD2.F32 R177, -RZ, R78.H1_H1 ;  /* 0x3000004effb17230 */ /* 0x000fc40000004100 */
        /* <DEDUP_REMOVED lines=8> */
[----:B------:R-:W-:-:S02]  /*30f0*/  HADD2.F32 R174, -RZ, R78.H0_H0 ;  /* 0x2000004effae7230 */ /* 0x000fc40000004100 */
[C---:B------:R-:W-:Y:S01]  /*3100*/  FMUL.FTZ R173, R172.reuse, R73 ;  /* 0x00000049acad7220 */ /* 0x040fe20000410000 */
[----:B------:R-:W-:Y:S01]  /*3110*/  FMUL.FTZ R172, R172, R75 ;  /* 0x0000004bacac7220 */ /* 0x000fe20000410000 */
[C---:B------:R-:W-:Y:S01]  /*3120*/  FMUL.FTZ R73, R177.reuse, UR19 ;  /* 0x00000013b1497c20 */ /* 0x040fe20008410000 */
[--C-:B--2---:R-:W-:Y:S02]  /*3130*/  HADD2.F32 R178, -RZ, R80.reuse.H0_H0 ;  /* 0x20000050ffb27230 */ /* 0x104fe40000004100 */
[----:B------:R-:W-:Y:S01]  /*3140*/  FADD.FTZ R170, R88, R88 ;  /* 0x0000005858aa7221 */ /* 0x000fe20000010000 */
[----:B------:R-:W-:Y:S02]  /*3150*/  HADD2.F32 R181, -RZ, R80.H1_H1 ;  /* 0x30000050ffb57230 */ /* 0x000fe40000004100 */
[----:B------:R-:W-:Y:S01]  /*3160*/  FFMA.FTZ R77, R164, UR57, -R77 ;  /* 0x00000039a44d7c23 */ /* 0x000fe2000801084d */
[----:B------:R-:W-:Y:S01]  /*3170*/  FMUL.FTZ R75, R177, UR57 ;  /* 0x00000039b14b7c20 */ /* 0x000fe20008410000 */
[----:B------:R-:W-:Y:S01]  /*3180*/  @P2 LEA R80, R100, R97, 0x3 ;  /* 0x0000006164502211 */ /* 0x000fe200078e18ff */
[----:B------:R-:W-:Y:S01]  /*3190*/  FFMA.FTZ R79, R164, UR19, R79 ;  /* 0x00000013a44f7c23 */ /* 0x000fe2000801004f */
[----:B------:R-:W-:Y:S01]  /*31a0*/  FADD.FTZ R168, R59, R59 ;  /* 0x0000003b3ba87221 */ /* 0x000fe20000010000 */
[----:B------:R-:W-:Y:S01]  /*31b0*/  FFMA.FTZ R73, R174, UR57, -R73 ;  /* 0x00000039ae497c23 */ /* 0x000fe20008010849 */
[----:B------:R-:W-:Y:S01]  /*31c0*/  FMUL.FTZ R171, R170, R77 ;  /* 0x0000004daaab7220 */ /* 0x000fe20000410000 */
[----:B------:R-:W-:Y:S01]  /*31d0*/  FFMA.FTZ R75, R174, UR19, R75 ;  /* 0x00000013ae4b7c23 */ /* 0x000fe2000801004b */
[----:B------:R-:W-:Y:S01]  /*31e0*/  FMUL.FTZ R170, R170, R79 ;  /* 0x0000004faaaa7220 */ /* 0x000fe20000410000 */
[----:B------:R-:W-:Y:S01]  /*31f0*/  FMUL.FTZ R77, R179, UR19 ;  /* 0x00000013b34d7c20 */ /* 0x000fe20008410000 */
[----:B------:R-:W-:-:S02]  /*3200*/  HADD2.F32 R180, -RZ, R81.H0_H0 ;  /* 0x20000051ffb47230 */ /* 0x000fc40000004100 */
[----:B------:R-:W-:Y:S01]  /*3210*/  FMUL.FTZ R79, R179, UR57 ;  /* 0x00000039b34f7c20 */ /* 0x000fe20008410000 */
[----:B------:R-:W-:Y:S02]  /*3220*/  HADD2.F32 R182, -RZ, R81.H1_H1 ;  /* 0x30000051ffb67230 */ /* 0x000fe40000004100 */
[C---:B------:R-:W-:Y:S01]  /*3230*/  FMUL.FTZ R169, R168.reuse, R73 ;  /* 0x00000049a8a97220 */ /* 0x040fe20000410000 */
[----:B------:R-:W0:Y:S01]  /*3240*/  @P2 LDS.64 R80, [R80+0x49e8] ;  /* 0x0049e80050502984 */ /* 0x000e220000000a00 */
[----:B------:R-:W-:Y:S01]  /*3250*/  FMUL.FTZ R168, R168, R75 ;  /* 0x0000004ba8a87220 */ /* 0x000fe20000410000 */
[C---:B------:R-:W-:Y:S01]  /*3260*/  FMUL.FTZ R73, R181.reuse, UR19 ;  /* 0x00000013b5497c20 */ /* 0x040fe20008410000 */
[----:B------:R-:W-:Y:S01]  /*3270*/  FADD.FTZ R166, R58, R58 ;  /* 0x0000003a3aa67221 */ /* 0x000fe20000010000 */
[C---:B------:R-:W-:Y:S01]  /*3280*/  FFMA.FTZ R77, R176.reuse, UR57, -R77 ;  /* 0x00000039b04d7c23 */ /* 0x040fe2000801084d */
[----:B------:R-:W-:Y:S01]  /*3290*/  FMUL.FTZ R75, R181, UR57 ;  /* 0x00000039b54b7c20 */ /* 0x000fe20008410000 */
[----:B------:R-:W-:Y:S01]  /*32a0*/  FFMA.FTZ R79, R176, UR19, R79 ;  /* 0x00000013b04f7c23 */ /* 0x000fe2000801004f */
[----:B------:R-:W-:-:S02]  /*32b0*/  HADD2.F32 R183, -RZ, R82.H0_H0 ;  /* 0x20000052ffb77230 */ /* 0x000fc40000004100 */
[----:B------:R-:W-:Y:S02]  /*32c0*/  HADD2.F32 R190, -RZ, R82.H1_H1 ;  /* 0x30000052ffbe7230 */ /* 0x000fe40000004100 */
[----:B------:R-:W-:Y:S01]  /*32d0*/  FFMA.FTZ R82, R178, UR57, -R73 ;  /* 0x00000039b2527c23 */ /* 0x000fe20008010849 */
[--C-:B------:R-:W-:Y:S02]  /*32e0*/  HADD2.F32 R191, -RZ, R83.reuse.H0_H0 ;  /* 0x20000053ffbf7230 */ /* 0x100fe40000004100 */
[----:B------:R-:W-:Y:S02]  /*32f0*/  HADD2.F32 R192, -RZ, R83.H1_H1 ;  /* 0x30000053ffc07230 */ /* 0x000fe40000004100 */
[----:B------:R-:W-:Y:S01]  /*3300*/  FADD.FTZ R83, R57, R57 ;  /* 0x0000003939537221 */ /* 0x000fe20000010000 */
[----:B------:R-:W-:Y:S01]  /*3310*/  FMUL.FTZ R167, R166, R77 ;  /* 0x0000004da6a77220 */ /* 0x000fe20000410000 */
        /* <DEDUP_REMOVED lines=8> */
[----:B------:R-:W-:Y:S01]  /*33a0*/  FMUL.FTZ R72, R190, UR19 ;  /* 0x00000013be487c20 */ /* 0x000fe20008410000 */
[----:B------:R-:W-:Y:S01]  /*33b0*/  FFMA.FTZ R74, R180, UR19, R79 ;  /* 0x00000013b44a7c23 */ /* 0x000fe2000801004f */
[----:B----4-:R-:W-:-:S02]  /*33c0*/  HADD2.F32 R193, -RZ, R84.H0_H0 ;  /* 0x20000054ffc17230 */ /* 0x010fc40000004100 */
[----:B------:R-:W-:Y:S01]  /*33d0*/  FMUL.FTZ R184, R185, R184 ;  /* 0x000000b8b9b87220 */ /* 0x000fe20000410000 */
[----:B------:R-:W-:Y:S01]  /*33e0*/  FADD.FTZ R187, R55, R55 ;  /* 0x0000003737bb7221 */ /* 0x000fe20000010000 */
[----:B------:R-:W-:Y:S01]  /*33f0*/  FFMA.FTZ R72, R183, UR57, -R72 ;  /* 0x00000039b7487c23 */ /* 0x000fe20008010848 */
[----:B------:R-:W-:Y:S02]  /*3400*/  HADD2.F32 R84, -RZ, R84.H1_H1 ;  /* 0x30000054ff547230 */ /* 0x000fe40000004100 */
[----:B------:R-:W-:Y:S01]  /*3410*/  FMUL.FTZ R185, R185, R74 ;  /* 0x0000004ab9b97220 */ /* 0x000fe20000410000 */
[----:B------:R-:W-:Y:S01]  /*3420*/  FMUL.FTZ R74, R190, UR57 ;  /* 0x00000039be4a7c20 */ /* 0x000fe20008410000 */
[----:B------:R-:W-:Y:S01]  /*3430*/  FMUL.FTZ R186, R187, R72 ;  /* 0x00000048bbba7220 */ /* 0x000fe20000410000 */
[----:B------:R-:W-:Y:S02]  /*3440*/  FMUL.FTZ R72, R84, UR19 ;  /* 0x0000001354487c20 */ /* 0x000fe40008410000 */
[----:B------:R-:W-:Y:S01]  /*3450*/  FFMA.FTZ R74, R183, UR19, R74 ;  /* 0x00000013b74a7c23 */ /* 0x000fe2000801004a */
[----:B------:R-:W-:Y:S01]  /*3460*/  FMUL.FTZ R76, R192, UR19 ;  /* 0x00000013c04c7c20 */ /* 0x000fe20008410000 */
[----:B------:R-:W-:-:S02]  /*3470*/  HADD2.F32 R199, -RZ, R87.H0_H0 ;  /* 0x20000057ffc77230 */ /* 0x000fc40000004100 */
[----:B------:R-:W-:Y:S01]  /*3480*/  FFMA.FTZ R72, R193, UR57, -R72 ;  /* 0x00000039c1487c23 */ /* 0x000fe20008010848 */
[----:B------:R-:W-:Y:S02]  /*3490*/  HADD2.F32 R200, -RZ, R87.H1_H1 ;  /* 0x30000057ffc87230 */ /* 0x000fe40000004100 */
[----:B------:R-:W-:Y:S01]  /*34a0*/  FADD.FTZ R87, R53, R53 ;  /* 0x0000003535577221 */ /* 0x000fe20000010000 */
[----:B------:R-:W-:Y:S01]  /*34b0*/  FMUL.FTZ R187, R187, R74 ;  /* 0x0000004abbbb7220 */ /* 0x000fe20000410000 */
[--C-:B------:R-:W-:Y:S02]  /*34c0*/  HADD2.F32 R194, -RZ, R85.reuse.H0_H0 ;  /* 0x20000055ffc27230 */ /* 0x100fe40000004100 */
[----:B------:R-:W-:Y:S01]  /*34d0*/  FMUL.FTZ R75, R113, R206 ;  /* 0x000000ce714b7220 */ /* 0x000fe20000410000 */
[----:B------:R-:W-:Y:S02]  /*34e0*/  HADD2.F32 R196, -RZ, R85.H1_H1 ;  /* 0x30000055ffc47230 */ /* 0x000fe40000004100 */
[----:B------:R-:W-:Y:S01]  /*34f0*/  FADD.FTZ R189, R54, R54 ;  /* 0x0000003636bd7221 */ /* 0x000fe20000010000 */
[----:B------:R-:W-:Y:S01]  /*3500*/  FFMA.FTZ R76, R191, UR57, -R76 ;  /* 0x00000039bf4c7c23 */ /* 0x000fe2000801084c */
[----:B------:R-:W-:Y:S01]  /*3510*/  FMUL.FTZ R74, R84, UR57 ;  /* 0x00000039544a7c20 */ /* 0x000fe20008410000 */
[----:B------:R-:W-:-:S02]  /*3520*/  HADD2.F32 R85, -RZ, R71.H1_H1 ;  /* 0x30000047ff557230 */ /* 0x000fc40000004100 */
[----:B------:R-:W-:Y:S01]  /*3530*/  FMUL.FTZ R78, R192, UR57 ;  /* 0x00000039c04e7c20 */ /* 0x000fe20008410000 */
[--C-:B------:R-:W-:Y:S02]  /*3540*/  HADD2.F32 R197, -RZ, R86.reuse.H0_H0 ;  /* 0x20000056ffc57230 */ /* 0x100fe40000004100 */
[----:B------:R-:W-:Y:S02]  /*3550*/  HADD2.F32 R198, -RZ, R86.H1_H1 ;  /* 0x30000056ffc67230 */ /* 0x000fe40000004100 */
[----:B------:R-:W-:Y:S01]  /*3560*/  FMUL.FTZ R86, R87, R72 ;  /* 0x0000004857567220 */ /* 0x000fe20000410000 */
[----:B------:R-:W-:Y:S01]  /*3570*/  FFMA.FTZ R72, R115, R204, -R75 ;  /* 0x000000cc73487223 */ /* 0x000fe2000001084b */
[----:B------:R-:W-:Y:S01]  /*3580*/  FMUL.FTZ R188, R189, R76 ;  /* 0x0000004cbdbc7220 */ /* 0x000fe20000410000 */
[----:B------:R-:W-:Y:S01]  /*3590*/  FFMA.FTZ R74, R193, UR19, R74 ;  /* 0x00000013c14a7c23 */ /* 0x000fe2000801004a */
[C---:B------:R-:W-:Y:S01]  /*35a0*/  FMUL.FTZ R75, R196.reuse, UR19 ;  /* 0x00000013c44b7c20 */ /* 0x040fe20008410000 */
[----:B------:R-:W-:Y:S01]  /*35b0*/  FFMA.FTZ R78, R191, UR19, R78 ;  /* 0x00000013bf4e7c23 */ /* 0x000fe2000801004e */
[----:B------:R-:W-:Y:S01]  /*35c0*/  FMUL.FTZ R76, R113, R204 ;  /* 0x000000cc714c7220 */ /* 0x000fe20000410000 */
[----:B------:R-:W-:Y:S01]  /*35d0*/  FMUL.FTZ R79, R196, UR57 ;  /* 0x00000039c44f7c20 */ /* 0x000fe20008410000 */
[----:B------:R-:W-:Y:S01]  /*35e0*/  FMUL.FTZ R223, R34, R85 ;  /* 0x0000005522df7220 */ /* 0x000fe20000410000 */
[----:B------:R-:W-:Y:S01]  /*35f0*/  BSSY B0, `(.L_x_10004) ;  /* 0x0000016000007945 */ /* 0x000fe20003800000 */
[----:B------:R-:W-:Y:S01]  /*3600*/  FMUL.FTZ R87, R87, R74 ;  /* 0x0000004a57577220 */ /* 0x000fe20000410000 */
[----:B------:R-:W-:Y:S01]  /*3610*/  FFMA.FTZ R77, R194, UR57, -R75 ;  /* 0x00000039c24d7c23 */ /* 0x000fe2000801084b */
[----:B------:R-:W-:Y:S01]  /*3620*/  FMUL.FTZ R189, R189, R78 ;  /* 0x0000004ebdbd7220 */ /* 0x000fe20000410000 */
[----:B------:R-:W-:Y:S01]  /*3630*/  FFMA.FTZ R73, R115, R206, R76 ;  /* 0x000000ce73497223 */ /* 0x000fe2000001004c */
[----:B------:R-:W-:Y:S01]  /*3640*/  FADD.FTZ R204, R52, R52 ;  /* 0x0000003434cc7221 */ /* 0x000fe20000010000 */
[----:B------:R-:W-:Y:S01]  /*3650*/  LEA R201, R100, R97, 0x4 ;  /* 0x0000006164c97211 */ /* 0x000fe200078e20ff */
[----:B------:R-:W-:Y:S01]  /*3660*/  FFMA.FTZ R79, R194, UR19, R79 ;  /* 0x00000013c24f7c23 */ /* 0x000fe2000801004f */
        /* <DEDUP_REMOVED lines=14> */
.L_x_10005:
[----:B------:R-:W-:Y:S05]  /*3750*/  BSYNC B0 ;  /* 0x0000000000007941 */ /* 0x000fea0003800000 */
.L_x_10004:
[----:B------:R-:W-:Y:S01]  /*3760*/  ISETP.GT.U32.AND P2, PT, R100, 0x1f, PT ;  /* 0x0000001f6400780c */ /* 0x000fe20003f44070 */
[C---:B------:R-:W-:Y:S01]  /*3770*/  FMUL.FTZ R76, R198.reuse, UR19 ;  /* 0x00000013c64c7c20 */ /* 0x040fe20008410000 */
[----:B------:R-:W-:Y:S01]  /*3780*/  FMUL.FTZ R78, R198, UR57 ;  /* 0x00000039c64e7c20 */ /* 0x000fe20008410000 */
[C---:B------:R-:W-:Y:S01]  /*3790*/  FMUL.FTZ R208, R200.reuse, UR19 ;  /* 0x00000013c8d07c20 */ /* 0x040fe20008410000 */
[----:B------:R-:W-:Y:S01]  /*37a0*/  FMUL.FTZ R210, R200, UR57 ;  /* 0x00000039c8d27c20 */ /* 0x000fe20008410000 */
[----:B------:R2:W-:Y:S01]  /*37b0*/  STS.128 [R201+0x31d0], R72 ;  /* 0x0031d048c9007388 */ /* 0x0005e20000000c00 */
[----:B------:R-:W-:Y:S01]  /*37c0*/  FMUL.FTZ R203, R204, R77 ;  /* 0x0000004dcccb7220 */ /* 0x000fe20000410000 */
[----:B------:R-:W-:Y:S01]  /*37d0*/  FADD.FTZ R206, R51, R51 ;  /* 0x0000003333ce7221 */ /* 0x000fe20000010000 */
[----:B------:R-:W-:Y:S01]  /*37e0*/  FFMA.FTZ R205, R197, UR57, -R76 ;  /* 0x00000039c5cd7c23 */ /* 0x000fe2000801084c */
[----:B0-----:R-:W-:Y:S01]  /*37f0*/  FADD.FTZ R0, R50, R50 ;  /* 0x0000003232007221 */ /* 0x001fe20000010000 */
[----:B------:R-:W-:Y:S01]  /*3800*/  FFMA.FTZ R77, R199, UR19, R210 ;  /* 0x00000013c74d7c23 */ /* 0x000fe200080100d2 */
[----:B------:R-:W-:Y:S01]  /*3810*/  FMUL.FTZ R204, R204, R79 ;  /* 0x0000004fcccc7220 */ /* 0x000fe20000410000 */
[----:B------:R-:W-:Y:S01]  /*3820*/  FMUL.FTZ R205, R206, R205 ;  /* 0x000000cdcecd7220 */ /* 0x000fe20000410000 */
[----:B------:R-:W-:Y:S01]  /*3830*/  LOP3.LUT R222, R100, 0x1f, RZ, 0xc0, !PT ;  /* 0x0000001f64de7812 */ /* 0x000fe200078ec0ff */
[----:B------:R-:W-:Y:S01]  /*3840*/  FMUL.FTZ R210, R0, R77 ;  /* 0x0000004d00d27220 */ /* 0x000fe20000410000 */
[----:B--2---:R-:W-:Y:S01]  /*3850*/  FFMA.FTZ R73, R197, UR19, R78 ;  /* 0x00000013c5497c23 */ /* 0x004fe2000801004e */
[----:B------:R-:W-:-:S03]  /*3860*/  FFMA.FTZ R75, R199, UR57, -R208 ;  /* 0x00000039c74b7c23 */ /* 0x000fc600080108d0 */
[----:B------:R-:W-:Y:S01]  /*3870*/  FMUL.FTZ R206, R206, R73 ;  /* 0x00000049cece7220 */ /* 0x000fe20000410000 */
        /* <DEDUP_REMOVED lines=86> */
.L_x_10127:
        /* <DEDUP_REMOVED lines=14> */
.L_x_10130:
[----:B------:R-:W-:-:S03]  /*3ec0*/  UMOV UR18, 0xffffffff ;  /* 0xffffffff00127882 */ /* 0x000fc60000000000 */
[----:B------:R-:W-:Y:S05]  /*3ed0*/  BRA.DIV UR18, `(.L_x_10009) ;  /* 0x0000007a12187947 */ /* 0x000fea000b800000 */
.L_x_10133:
[----:B------:R-:W-:-:S03]  /*3ee0*/  UMOV UR18, 0xffffffff ;  /* 0xffffffff00127882 */ /* 0x000fc60000000000 */
[----:B------:R-:W-:Y:S05]  /*3ef0*/  BRA.DIV UR18, `(.L_x_10010) ;  /* 0x0000007a12387947 */ /* 0x000fea000b800000 */
.L_x_10136:
[----:B------:R-:W-:-:S03]  /*3f00*/  UMOV UR18, 0xffffffff ;  /* 0xffffffff00127882 */ /* 0x000fc60000000000 */
[----:B------:R-:W-:Y:S05]  /*3f10*/  BRA.DIV UR18, `(.L_x_10011) ;  /* 0x0000007a12587947 */ /* 0x000fea000b800000 */
.L_x_10139:
        /* <DEDUP_REMOVED lines=10> */
.L_x_10149:
        /* <DEDUP_REMOVED lines=22> */
.L_x_10006:
[----:B------:R-:W-:Y:S05]  /*4120*/  WARPSYNC.ALL ;  /* 0x0000000000007948 */ /* 0x000fea0003800000 */
[----:B------:R-:W-:Y:S01]  /*4130*/  BAR.SYNC.DEFER_BLOCKING 0x0 ;  /* 0x0000000000007b1d */ /* 0x000fe20000010000 */
[-C--:B0----5:R-:W-:Y:S01]  /*4140*/  FMUL.FTZ R62, R115, R210.reuse ;  /* 0x000000d2733e7220 */ /* 0x0a1fe20000410000 */
[C---:B------:R-:W-:Y:S01]  /*4150*/  FMUL.FTZ R72, R113.reuse, R210 ;  /* 0x000000d271487220 */ /* 0x040fe20000410000 */
[----:B------:R-:W-:Y:S02]  /*4160*/  MOV R73, UR15 ;  /* 0x0000000f00497c02 */ /* 0x000fe40008000f00 */
[C---:B------:R-:W-:Y:S01]  /*4170*/  FFMA.FTZ R63, -R113.reuse, R208, -R62 ;  /* 0x000000d0713f7223 */ /* 0x040fe2000001093e */
[----:B-1----:R-:W-:Y:S01]  /*4180*/  FMUL.FTZ R62, R113, -R80 ;  /* 0x80000050713e7220 */ /* 0x002fe20000410000 */
[----:B------:R-:W-:Y:S01]  /*4190*/  FFMA.FTZ R72, R115, R208, -R72 ;  /* 0x000000d073487223 */ /* 0x000fe20000010848 */
[----:B------:R-:W-:Y:S01]  /*41a0*/  ISETP.GE.OR P0, PT, R73, UR54, P0 ;  /* 0x0000003649007c0c */ /* 0x000fe20008706670 */
[----:B------:R-:W-:Y:S01]  /*41b0*/  FADD.FTZ R73, -R206, R63 ;  /* 0x0000003fce497221 */ /* 0x000fe20000010100 */
[-C--:B------:R-:W-:Y:S01]  /*41c0*/  FMUL.FTZ R63, R113, R81.reuse ;  /* 0x00000051713f7220 */ /* 0x080fe20000410000 */
[----:B------:R-:W-:Y:S01]  /*41d0*/  FFMA.FTZ R62, R115, -R81, R62 ;  /* 0x80000051733e7223 */ /* 0x000fe2000001003e */
[----:B------:R-:W-:Y:S01]  /*41e0*/  FADD.FTZ R72, R205, R72 ;  /* 0x00000048cd487221 */ /* 0x000fe20000010000 */
[----:B------:R-:W-:Y:S01]  /*41f0*/  FMUL.FTZ R75, R117, -R73 ;  /* 0x80000049754b7220 */ /* 0x000fe20000410000 */
        /* <DEDUP_REMOVED lines=15> */
[-C--:B------:R-:W-:Y:S01]  /*42f0*/  FMUL.FTZ R75, R119, -R73.reuse ;  /* 0x80000049774b7220 */ /* 0x080fe20000410000 */
[C---:B------:R-:W-:Y:S01]  /*4300*/  FFMA.FTZ R63, R120.reuse, R74, -R63 ;  /* 0x0000004a783f7223 */ /* 0x040fe2000001083f */
[----:B------:R-:W-:Y:S01]  /*4310*/  MOV R78, UR7 ;  /* 0x00000007004e7c02 */ /* 0x000fe20008000f00 */
        /* <DEDUP_REMOVED lines=13> */
[----:B------:R-:W-:Y:S01]  /*43f0*/  FADD.FTZ R62, -R189, R62 ;  /* 0x0000003ebd3e7221 */ /* 0x000fe20000010100 */
[C---:B0-----:R-:W-:Y:S01]  /*4400*/  FMUL.FTZ R63, R129.reuse, R60 ;  /* 0x0000003c813f7220 */ /* 0x041fe20000410000 */
[----:B------:R-:W-:-:S03]  /*4410*/  FMUL.FTZ R129, R129, R61 ;  /* 0x0000003d81817220 */ /* 0x000fc60000410000 */
[C---:B------:R-:W-:Y:S01]  /*4420*/  FFMA.FTZ R63, R128.reuse, R61, R63 ;  /* 0x0000003d803f7223 */ /* 0x040fe2000001003f */
[----:B------:R-:W-:Y:S01]  /*4430*/  FFMA.FTZ R228, R128, R60, -R129 ;  /* 0x0000003c80e47223 */ /* 0x000fe20000010881 */
[C---:B------:R-:W-:Y:S01]  /*4440*/  FMUL.FTZ R61, R123.reuse, -R72 ;  /* 0x800000487b3d7220 */ /* 0x040fe20000410000 */
[----:B------:R-:W-:Y:S01]  /*4450*/  FMUL.FTZ R60, R123, -R62 ;  /* 0x8000003e7b3c7220 */ /* 0x000fe20000410000 */
[----:B------:R-:W-:Y:S01]  /*4460*/  FADD.FTZ R128, RZ, R63 ;  /* 0x0000003fff807221 */ /* 0x000fe20000010000 */
[----:B------:R-:W-:Y:S01]  /*4470*/  FADD.FTZ R228, R221, R228 ;  /* 0x000000e4dde47221 */ /* 0x000fe20000010000 */
[C---:B------:R-:W-:Y:S01]  /*4480*/  FFMA.FTZ R63, R124.reuse, R73, -R61 ;  /* 0x000000497c3f7223 */ /* 0x040fe2000001083d */
[----:B------:R-:W-:Y:S01]  /*4490*/  FFMA.FTZ R77, R124, R75, -R60 ;  /* 0x0000004b7c4d7223 */ /* 0x000fe2000001083c */
[C---:B------:R-:W-:Y:S01]  /*44a0*/  FMUL.FTZ R73, R123.reuse, -R73 ;  /* 0x800000497b497220 */ /* 0x040fe20000410000 */
[----:B------:R-:W-:Y:S01]  /*44b0*/  FMUL.FTZ R75, R123, -R75 ;  /* 0x8000004b7b4b7220 */ /* 0x000fe20000410000 */
[C---:B------:R-:W-:Y:S01]  /*44c0*/  FMUL.FTZ R61, R147.reuse, R128 ;  /* 0x00000080933d7220 */ /* 0x040fe20000410000 */
[----:B------:R-:W-:Y:S01]  /*44d0*/  FADD.FTZ R77, R186, R77 ;  /* 0x0000004dba4d7221 */ /* 0x000fe20000010000 */
[C---:B------:R-:W-:Y:S01]  /*44e0*/  FFMA.FTZ R73, R124.reuse, R72, R73 ;  /* 0x000000487c497223 */ /* 0x040fe20000010049 */
[----:B------:R-:W-:Y:S01]  /*44f0*/  FFMA.FTZ R62, R124, R62, R75 ;  /* 0x0000003e7c3e7223 */ /* 0x000fe2000001004b */
[CC--:B------:R-:W-:Y:S01]  /*4500*/  FFMA.FTZ R60, R148.reuse, R228.reuse, -R61 ;  /* 0x000000e4943c7223 */ /* 0x0c0fe2000001083d */
[----:B------:R-:W-:Y:S01]  /*4510*/  FMUL.FTZ R61, R147, R228 ;  /* 0x000000e4933d7220 */ /* 0x000fe20000410000 */
[----:B------:R-:W-:Y:S01]  /*4520*/  FMUL.FTZ R79, R125, -R73 ;  /* 0x800000497d4f7220 */ /* 0x000fe20000410000 */
[----:B------:R-:W-:Y:S01]  /*4530*/  FADD.FTZ R62, -R187, R62 ;  /* 0x0000003ebb3e7221 */ /* 0x000fe20000010100 */
[----:B------:R-:W-:Y:S01]  /*4540*/  FADD.FTZ R221, R207, R60 ;  /* 0x0000003ccfdd7221 */ /* 0x000fe20000010000 */
[----:B------:R-:W-:Y:S01]  /*4550*/  FFMA.FTZ R61, R148, R128, R61 ;  /* 0x00000080943d7223 */ /* 0x000fe2000001003d */
[-C--:B------:R-:W-:Y:S01]  /*4560*/  FFMA.FTZ R79, R126, R63.reuse, -R79 ;  /* 0x0000003f7e4f7223 */ /* 0x080fe2000001084f */
[C---:B------:R-:W-:Y:S01]  /*4570*/  FMUL.FTZ R60, R125.reuse, -R62 ;  /* 0x8000003e7d3c7220 */ /* 0x040fe20000410000 */
[----:B------:R-:W-:Y:S01]  /*4580*/  FMUL.FTZ R63, R125, -R63 ;  /* 0x8000003f7d3f7220 */ /* 0x000fe20000410000 */
[----:B------:R-:W-:-:S02]  /*4590*/  FADD.FTZ R224, RZ, R61 ;  /* 0x0000003dffe07221 */ /* 0x000fc40000010000 */
[C---:B------:R-:W-:Y:S01]  /*45a0*/  FFMA.FTZ R75, R126.reuse, R77, -R60 ;  /* 0x0000004d7e4b7223 */ /* 0x040fe2000001083c */
[----:B------:R-:W-:Y:S01]  /*45b0*/  FFMA.FTZ R73, R126, R73, R63 ;  /* 0x000000497e497223 */ /* 0x000fe2000001003f */
[----:B------:R-:W-:Y:S01]  /*45c0*/  FMUL.FTZ R77, R125, -R77 ;  /* 0x8000004d7d4d7220 */ /* 0x000fe20000410000 */
[C---:B------:R-:W-:Y:S01]  /*45d0*/  FMUL.FTZ R61, R145.reuse, R224 ;  /* 0x000000e0913d7220 */ /* 0x040fe20000410000 */
[-C--:B------:R-:W-:Y:S01]  /*45e0*/  FMUL.FTZ R63, R145, R221.reuse ;  /* 0x000000dd913f7220 */ /* 0x080fe20000410000 */
        /* <DEDUP_REMOVED lines=8> */
[CC--:B------:R-:W-:Y:S01]  /*4670*/  FFMA.FTZ R63, R130.reuse, R79.reuse, -R61 ;  /* 0x0000004f823f7223 */ /* 0x0c0fe2000001083d */
[C---:B------:R-:W-:Y:S01]  /*4680*/  FMUL.FTZ R79, R127.reuse, -R79 ;  /* 0x8000004f7f4f7220 */ /* 0x040fe20000410000 */
[-C--:B------:R-:W-:Y:S01]  /*4690*/  FMUL.FTZ R72, R127, -R62.reuse ;  /* 0x8000003e7f487220 */ /* 0x080fe20000410000 */
[C---:B------:R-:W-:Y:S01]  /*46a0*/  FMUL.FTZ R61, R143.reuse, R225 ;  /* 0x000000e18f3d7220 */ /* 0x040fe20000410000 */
[----:B------:R-:W-:Y:S01]  /*46b0*/  FMUL.FTZ R60, R143, R129 ;  /* 0x000000818f3c7220 */ /* 0x000fe20000410000 */
[C---:B------:R-:W-:Y:S01]  /*46c0*/  FFMA.FTZ R79, R130.reuse, R73, R79 ;  /* 0x00000049824f7223 */ /* 0x040fe2000001004f */
[-C--:B------:R-:W-:Y:S01]  /*46d0*/  FFMA.FTZ R73, R130, R75.reuse, -R72 ;  /* 0x0000004b82497223 */ /* 0x080fe20000010848 */
[----:B------:R-:W-:Y:S01]  /*46e0*/  FMUL.FTZ R75, R127, -R75 ;  /* 0x8000004b7f4b7220 */ /* 0x000fe20000410000 */
[C---:B------:R-:W-:Y:S01]  /*46f0*/  FFMA.FTZ R61, R144.reuse, R129, R61 ;  /* 0x00000081903d7223 */ /* 0x040fe2000001003d */
[----:B------:R-:W-:Y:S01]  /*4700*/  FFMA.FTZ R60, R144, R225, -R60 ;  /* 0x000000e1903c7223 */ /* 0x000fe2000001083c */
[----:B------:R-:W-:Y:S01]  /*4710*/  FMUL.FTZ R77, R131, -R79 ;  /* 0x8000004f834d7220 */ /* 0x000fe20000410000 */
[----:B------:R-:W-:Y:S01]  /*4720*/  FFMA.FTZ R62, R130, R62, R75 ;  /* 0x0000003e823e7223 */ /* 0x000fe2000001004b */
[----:B------:R-:W-:Y:S01]  /*4730*/  FADD.FTZ R226, RZ, R61 ;  /* 0x0000003dffe27221 */ /* 0x000fe20000010000 */
[----:B------:R-:W-:Y:S01]  /*4740*/  FADD.FTZ R227, R211, R60 ;  /* 0x0000003cd3e37221 */ /* 0x000fe20000010000 */
[-C--:B------:R-:W-:Y:S01]  /*4750*/  FFMA.FTZ R77, R132, R63.reuse, -R77 ;  /* 0x0000003f844d7223 */ /* 0x080fe2000001084d */
[----:B------:R-:W-:Y:S01]  /*4760*/  FADD.FTZ R62, -R83, R62 ;  /* 0x0000003e533e7221 */ /* 0x000fe20000010100 */
[----:B------:R-:W-:Y:S01]  /*4770*/  FMUL.FTZ R61, R141, R226 ;  /* 0x000000e28d3d7220 */ /* 0x000fe20000410000 */
[----:B------:R-:W-:Y:S01]  /*4780*/  FMUL.FTZ R75, R131, -R63 ;  /* 0x8000003f834b7220 */ /* 0x000fe20000410000 */
[-C--:B------:R-:W-:Y:S01]  /*4790*/  FMUL.FTZ R63, R141, R227.reuse ;  /* 0x000000e38d3f7220 */ /* 0x080fe20000410000 */
[----:B------:R-:W-:Y:S01]  /*47a0*/  FADD.FTZ R73, R82, R73 ;  /* 0x0000004952497221 */ /* 0x000fe20000010000 */
[C---:B------:R-:W-:Y:S01]  /*47b0*/  FMUL.FTZ R60, R131.reuse, -R62 ;  /* 0x8000003e833c7220 */ /* 0x040fe20000410000 */
[----:B------:R-:W-:Y:S01]  /*47c0*/  FFMA.FTZ R61, R142, R227, -R61 ;  /* 0x000000e38e3d7223 */ /* 0x000fe2000001083d */
[----:B------:R-:W-:Y:S01]  /*47d0*/  FFMA.FTZ R75, R132, R79, R75 ;  /* 0x0000004f844b7223 */ /* 0x000fe2000001004b */
[----:B------:R-:W-:Y:S01]  /*47e0*/  FFMA.FTZ R63, R142, R226, R63 ;  /* 0x000000e28e3f7223 */ /* 0x000fe2000001003f */
[-C--:B------:R-:W-:Y:S01]  /*47f0*/  FFMA.FTZ R72, R132, R73.reuse, -R60 ;  /* 0x0000004984487223 */ /* 0x080fe2000001083c */
[----:B------:R-:W-:Y:S01]  /*4800*/  FADD.FTZ R230, R212, R61 ;  /* 0x0000003dd4e67221 */ /* 0x000fe20000010000 */
        /* <DEDUP_REMOVED lines=9> */
[----:B------:R-:W-:Y:S01]  /*48a0*/  FMUL.FTZ R77, R133, -R77 ;  /* 0x8000004d854d7220 */ /* 0x000fe20000410000 */
[----:B------:R-:W-:Y:S01]  /*48b0*/  FFMA.FTZ R60, R140, R230, -R61 ;  /* 0x000000e68c3c7223 */ /* 0x000fe2000001083d */
[----:B------:R-:W-:Y:S01]  /*48c0*/  FADD.FTZ R209, RZ, R63 ;  /* 0x0000003fffd17221 */ /* 0x000fe20000010000 */
[----:B------:R-:W-:Y:S01]  /*48d0*/  FADD.FTZ R72, R167, R72 ;  /* 0x00000048a7487221 */ /* 0x000fe20000010000 */
[----:B------:R-:W-:Y:S01]  /*48e0*/  FMUL.FTZ R63, R133, -R73 ;  /* 0x80000049853f7220 */ /* 0x000fe20000410000 */
[----:B------:R-:W-:Y:S01]  /*48f0*/  FADD.FTZ R229, R213, R60 ;  /* 0x0000003cd5e57221 */ /* 0x000fe20000010000 */
[C---:B------:R-:W-:Y:S01]  /*4900*/  FFMA.FTZ R77, R136.reuse, R75, R77 ;  /* 0x0000004b884d7223 */ /* 0x040fe2000001004d */
[----:B------:R-:W-:Y:S01]  /*4910*/  FMUL.FTZ R61, R137, R209 ;  /* 0x000000d1893d7220 */ /* 0x000fe20000410000 */
[-C--:B------:R-:W-:Y:S01]  /*4920*/  FMUL.FTZ R75, R133, -R72.reuse ;  /* 0x80000048854b7220 */ /* 0x080fe20000410000 */
[----:B------:R-:W-:Y:S01]  /*4930*/  FFMA.FTZ R60, R136, R72, -R63 ;  /* 0x00000048883c7223 */ /* 0x000fe2000001083f */
[CC--:B------:R-:W-:Y:S01]  /*4940*/  FMUL.FTZ R63, R137.reuse, R229.reuse ;  /* 0x000000e5893f7220 */ /* 0x0c0fe20000410000 */
[----:B------:R-:W-:Y:S01]  /*4950*/  FFMA.FTZ R61, R138, R229, -R61 ;  /* 0x000000e58a3d7223 */ /* 0x000fe2000001083d */
[----:B------:R-:W-:Y:S01]  /*4960*/  FFMA.FTZ R75, R136, R73, R75 ;  /* 0x00000049884b7223 */ /* 0x000fe2000001004b */
[C---:B------:R-:W-:Y:S01]  /*4970*/  FMUL.FTZ R79, R137.reuse, -R77 ;  /* 0x8000004d894f7220 */ /* 0x040fe20000410000 */
[----:B------:R-:W-:Y:S01]  /*4980*/  FFMA.FTZ R63, R138, R209, R63 ;  /* 0x000000d18a3f7223 */ /* 0x000fe2000001003f */
[----:B------:R-:W-:Y:S01]  /*4990*/  FADD.FTZ R232, R214, R61 ;  /* 0x0000003dd6e87221 */ /* 0x000fe20000010000 */
[----:B------:R-:W-:Y:S01]  /*49a0*/  FADD.FTZ R75, -R168, R75 ;  /* 0x0000004ba84b7221 */ /* 0x000fe20000010100 */
[----:B------:R-:W-:Y:S01]  /*49b0*/  FMUL.FTZ R61, R137, -R62 ;  /* 0x8000003e893d7220 */ /* 0x000fe20000410000 */
[----:B------:R-:W-:Y:S01]  /*49c0*/  FADD.FTZ R211, RZ, R63 ;  /* 0x0000003fffd37221 */ /* 0x000fe20000010000 */
[----:B------:R-:W-:Y:S01]  /*49d0*/  FMUL.FTZ R63, R133, R232 ;  /* 0x000000e8853f7220 */ /* 0x000fe20000410000 */
[----:B------:R-:W-:Y:S01]  /*49e0*/  FADD.FTZ R60, R169, R60 ;  /* 0x0000003ca93c7221 */ /* 0x000fe20000010000 */
[----:B------:R-:W-:Y:S01]  /*49f0*/  FMUL.FTZ R73, R137, -R75 ;  /* 0x8000004b89497220 */ /* 0x000fe20000410000 */
[C---:B------:R-:W-:Y:S01]  /*4a00*/  FFMA.FTZ R77, R138.reuse, R77, R61 ;  /* 0x0000004d8a4d7223 */ /* 0x040fe2000001003d */
[-C--:B------:R-:W-:Y:S01]  /*4a10*/  FMUL.FTZ R61, R133, R211.reuse ;  /* 0x000000d3853d7220 */ /* 0x080fe20000410000 */
[----:B------:R-:W-:Y:S01]  /*4a20*/  FFMA.FTZ R79, R138, R62, -R79 ;  /* 0x0000003e8a4f7223 */ /* 0x000fe2000001084f */
[----:B------:R-:W-:Y:S01]  /*4a30*/  FFMA.FTZ R63, R136, R211, R63 ;  /* 0x000000d3883f7223 */ /* 0x000fe2000001003f */
[-C--:B------:R-:W-:Y:S01]  /*4a40*/  FFMA.FTZ R62, R138, R60.reuse, -R73 ;  /* 0x0000003c8a3e7223 */ /* 0x080fe20000010849 */
[----:B------:R-:W-:Y:S01]  /*4a50*/  FMUL.FTZ R73, R137, -R60 ;  /* 0x8000003c89497220 */ /* 0x000fe20000410000 */
[----:B------:R-:W-:Y:S01]  /*4a60*/  FFMA.FTZ R60, R136, R232, -R61 ;  /* 0x000000e8883c7223 */ /* 0x000fe2000001083d */
[----:B------:R-:W-:Y:S01]  /*4a70*/  FMUL.FTZ R61, R139, -R77 ;  /* 0x8000004d8b3d7220 */ /* 0x000fe20000410000 */
[----:B------:R-:W-:Y:S01]  /*4a80*/  FADD.FTZ R212, RZ, R63 ;  /* 0x0000003fffd47221 */ /* 0x000fe20000010000 */
[----:B------:R-:W-:Y:S01]  /*4a90*/  FFMA.FTZ R73, R138, R75, R73 ;  /* 0x0000004b8a497223 */ /* 0x000fe20000010049 */
[----:B------:R-:W-:Y:S01]  /*4aa0*/  FADD.FTZ R231, R215, R60 ;  /* 0x0000003cd7e77221 */ /* 0x000fe20000010000 */
[----:B------:R-:W-:Y:S01]  /*4ab0*/  FFMA.FTZ R60, R140, R79, -R61 ;  /* 0x0000004f8c3c7223 */ /* 0x000fe2000001083d */
[CC--:B------:R-:W-:Y:S01]  /*4ac0*/  FMUL.FTZ R61, R131.reuse, R212.reuse ;  /* 0x000000d4833d7220 */ /* 0x0c0fe20000410000 */
[----:B------:R-:W-:Y:S01]  /*4ad0*/  FADD.FTZ R73, -R170, R73 ;  /* 0x00000049aa497221 */ /* 0x000fe20000010100 */
[----:B------:R-:W-:Y:S01]  /*4ae0*/  FMUL.FTZ R63, R131, R231 ;  /* 0x000000e7833f7220 */ /* 0x000fe20000410000 */
[----:B------:R-:W-:Y:S01]  /*4af0*/  FMUL.FTZ R79, R139, -R79 ;  /* 0x8000004f8b4f7220 */ /* 0x000fe20000410000 */
[C---:B------:R-:W-:Y:S01]  /*4b00*/  FFMA.FTZ R61, R132.reuse, R231, -R61 ;  /* 0x000000e7843d7223 */ /* 0x040fe2000001083d */
[----:B------:R-:W-:Y:S01]  /*4b10*/  FADD.FTZ R62, R171, R62 ;  /* 0x0000003eab3e7221 */ /* 0x000fe20000010000 */
[----:B------:R-:W-:Y:S01]  /*4b20*/  FFMA.FTZ R63, R132, R212, R63 ;  /* 0x000000d4843f7223 */ /* 0x000fe2000001003f */
[C---:B------:R-:W-:Y:S01]  /*4b30*/  FMUL.FTZ R75, R139.reuse, -R73 ;  /* 0x800000498b4b7220 */ /* 0x040fe20000410000 */
[----:B------:R-:W-:Y:S01]  /*4b40*/  FADD.FTZ R234, R216, R61 ;  /* 0x0000003dd8ea7221 */ /* 0x000fe20000010000 */
[C---:B------:R-:W-:Y:S01]  /*4b50*/  FFMA.FTZ R79, R140.reuse, R77, R79 ;  /* 0x0000004d8c4f7223 */ /* 0x040fe2000001004f */
[-C--:B------:R-:W-:Y:S01]  /*4b60*/  FMUL.FTZ R61, R139, -R62.reuse ;  /* 0x8000003e8b3d7220 */ /* 0x080fe20000410000 */
[----:B------:R-:W-:Y:S01]  /*4b70*/  FADD.FTZ R214, RZ, R63 ;  /* 0x0000003fffd67221 */ /* 0x000fe20000010000 */
[C---:B------:R-:W-:Y:S01]  /*4b80*/  FFMA.FTZ R72, R140.reuse, R62, -R75 ;  /* 0x0000003e8c487223 */ /* 0x040fe2000001084b */
[----:B------:R-:W-:Y:S01]  /*4b90*/  FMUL.FTZ R63, R127, R234 ;  /* 0x000000ea7f3f7220 */ /* 0x000fe20000410000 */
[----:B------:R-:W-:Y:S01]  /*4ba0*/  FMUL.FTZ R75, R141, -R79 ;  /* 0x8000004f8d4b7220 */ /* 0x000fe20000410000 */
[----:B------:R-:W-:Y:S01]  /*4bb0*/  FFMA.FTZ R73, R140, R73, R61 ;  /* 0x000000498c497223 */ /* 0x000fe2000001003d */
[-C--:B------:R-:W-:Y:S01]  /*4bc0*/  FMUL.FTZ R61, R127, R214.reuse ;  /* 0x000000d67f3d7220 */ /* 0x080fe20000410000 */
[----:B------:R-:W-:Y:S01]  /*4bd0*/  FFMA.FTZ R63, R130, R214, R63 ;  /* 0x000000d6823f7223 */ /* 0x000fe2000001003f */
[-C--:B------:R-:W-:Y:S01]  /*4be0*/  FFMA.FTZ R75, R142, R60.reuse, -R75 ;  /* 0x0000003c8e4b7223 */ /* 0x080fe2000001084b */
        /* <DEDUP_REMOVED lines=20> */
[----:B------:R-:W-:Y:S01]  /*4d30*/  FMUL.FTZ R75, R143, -R75 ;  /* 0x8000004b8f4b7220 */ /* 0x000fe20000410000 */
[----:B------:R-:W-:Y:S01]  /*4d40*/  FADD.FTZ R60, R151, R60 ;  /* 0x0000003c973c7221 */ /* 0x000fe20000010000 */
[----:B------:R-:W-:Y:S01]  /*4d50*/  FMUL.FTZ R63, R143, -R79 ;  /* 0x8000004f8f3f7220 */ /* 0x000fe20000410000 */
[C---:B------:R-:W-:Y:S01]  /*4d60*/  FMUL.FTZ R62, R123.reuse, R218 ;  /* 0x000000da7b3e7220 */ /* 0x040fe20000410000 */
[----:B------:R-:W-:Y:S01]  /*4d70*/  FMUL.FTZ R61, R123, R215 ;  /* 0x000000d77b3d7220 */ /* 0x000fe20000410000 */
[C---:B------:R-:W-:Y:S01]  /*4d80*/  FFMA.FTZ R75, R144.reuse, R77, R75 ;  /* 0x0000004d904b7223 */ /* 0x040fe2000001004b */
[-C--:B------:R-:W-:Y:S01]  /*4d90*/  FFMA.FTZ R74, R144, R60.reuse, -R63 ;  /* 0x0000003c904a7223 */ /* 0x080fe2000001083f */
[C---:B------:R-:W-:Y:S01]  /*4da0*/  FFMA.FTZ R62, R124.reuse, R215, R62 ;  /* 0x000000d77c3e7223 */ /* 0x040fe2000001003e */
[----:B------:R-:W-:Y:S01]  /*4db0*/  FMUL.FTZ R63, R143, -R60 ;  /* 0x8000003c8f3f7220 */ /* 0x000fe20000410000 */
[----:B------:R-:W-:Y:S01]  /*4dc0*/  FFMA.FTZ R60, R124, R218, -R61 ;  /* 0x000000da7c3c7223 */ /* 0x000fe2000001083d */
[----:B------:R-:W-:Y:S01]  /*4dd0*/  FMUL.FTZ R61, R145, -R75 ;  /* 0x8000004b913d7220 */ /* 0x000fe20000410000 */
[----:B------:R-:W-:Y:S01]  /*4de0*/  FADD.FTZ R216, RZ, R62 ;  /* 0x0000003effd87221 */ /* 0x000fe20000010000 */
[----:B------:R-:W-:Y:S01]  /*4df0*/  FFMA.FTZ R63, R144, R79, R63 ;  /* 0x0000004f903f7223 */ /* 0x000fe2000001003f */
[----:B------:R-:W-:Y:S01]  /*4e00*/  FADD.FTZ R237, R219, R60 ;  /* 0x0000003cdbed7221 */ /* 0x000fe20000010000 */
[----:B------:R-:W-:Y:S01]  /*4e10*/  FFMA.FTZ R60, R146, R72, -R61 ;  /* 0x00000048923c7223 */ /* 0x000fe2000001083d */
[----:B------:R-:W-:Y:S01]  /*4e20*/  FMUL.FTZ R61, R121, R216 ;  /* 0x000000d8793d7220 */ /* 0x000fe20000410000 */
[----:B------:R-:W-:Y:S01]  /*4e30*/  FADD.FTZ R62, -R152, R63 ;  /* 0x0000003f983e7221 */ /* 0x000fe20000010100 */
[----:B------:R-:W-:Y:S01]  /*4e40*/  FADD.FTZ R74, R153, R74 ;  /* 0x0000004a994a7221 */ /* 0x000fe20000010000 */
[C---:B------:R-:W-:Y:S01]  /*4e50*/  FMUL.FTZ R73, R145.reuse, -R72 ;  /* 0x8000004891497220 */ /* 0x040fe20000410000 */
[----:B------:R-:W-:Y:S01]  /*4e60*/  FFMA.FTZ R63, R122, R237, -R61 ;  /* 0x000000ed7a3f7223 */ /* 0x000fe2000001083d */
[C---:B------:R-:W-:Y:S01]  /*4e70*/  FMUL.FTZ R77, R145.reuse, -R62 ;  /* 0x8000003e914d7220 */ /* 0x040fe20000410000 */
[----:B------:R-:W-:Y:S01]  /*4e80*/  FMUL.FTZ R79, R145, -R74 ;  /* 0x8000004a914f7220 */ /* 0x000fe20000410000 */
[----:B------:R-:W-:Y:S01]  /*4e90*/  FFMA.FTZ R61, R146, R75, R73 ;  /* 0x0000004b923d7223 */ /* 0x000fe20000010049 */
[----:B------:R-:W-:Y:S01]  /*4ea0*/  FADD.FTZ R220, R220, R63 ;  /* 0x0000003fdcdc7221 */ /* 0x000fe20000010000 */
[----:B------:R-:W-:Y:S01]  /*4eb0*/  FMUL.FTZ R63, R121, R237 ;  /* 0x000000ed793f7220 */ /* 0x000fe20000410000 */
[C---:B------:R-:W-:Y:S01]  /*4ec0*/  FFMA.FTZ R79, R146.reuse, R62, R79 ;  /* 0x0000003e924f7223 */ /* 0x040fe2000001004f */
[----:B------:R-:W-:Y:S01]  /*4ed0*/  FFMA.FTZ R76, R146, R74, -R77 ;  /* 0x0000004a924c7223 */ /* 0x000fe2000001084d */
[----:B------:R-:W-:Y:S01]  /*4ee0*/  HFMA2.MMA R73, -RZ, RZ, 0, 0 ;  /* 0x00000000ff497435 */ /* 0x000fe200000001ff */
[----:B------:R-:W-:Y:S01]  /*4ef0*/  FFMA.FTZ R63, R122, R216, R63 ;  /* 0x000000d87a3f7223 */ /* 0x000fe2000001003f */
[----:B------:R-:W-:Y:S01]  /*4f00*/  FADD.FTZ R79, -R154, R79 ;  /* 0x0000004f9a4f7221 */ /* 0x000fe20000010100 */
[----:B------:R-:W-:Y:S01]  /*4f10*/  FADD.FTZ R62, R155, R76 ;  /* 0x0000004c9b3e7221 */ /* 0x000fe20000010000 */
[----:B------:R-:W-:Y:S01]  /*4f20*/  @!P0 LEA R76, R78, R97, 0x4 ;  /* 0x000000614e4c8211 */ /* 0x000fe200078e20ff */
[----:B------:R-:W-:Y:S01]  /*4f30*/  FADD.FTZ R217, RZ, R63 ;  /* 0x0000003fffd97221 */ /* 0x000fe20000010000 */
[C---:B------:R-:W-:Y:S01]  /*4f40*/  FMUL.FTZ R77, R147.reuse, -R79 ;  /* 0x8000004f934d7220 */ /* 0x040fe20000410000 */
[-C--:B------:R-:W-:Y:S01]  /*4f50*/  FMUL.FTZ R78, R147, -R62.reuse ;  /* 0x8000003e934e7220 */ /* 0x080fe20000410000 */
[----:B------:R-:W-:Y:S01]  /*4f60*/  MOV R72, 0x3f800000 ;  /* 0x3f80000000487802 */ /* 0x000fe20000000f00 */
[C---:B------:R-:W-:Y:S01]  /*4f70*/  FMUL.FTZ R63, R119.reuse, R217 ;  /* 0x000000d9773f7220 */ /* 0x040fe20000410000 */
[----:B------:R-:W-:Y:S01]  /*4f80*/  FFMA.FTZ R62, R148, R62, -R77 ;  /* 0x0000003e943e7223 */ /* 0x000fe2000001084d */
[-C--:B------:R-:W-:Y:S01]  /*4f90*/  FMUL.FTZ R77, R119, R220.reuse ;  /* 0x000000dc774d7220 */ /* 0x080fe20000410000 */
[----:B------:R-:W-:Y:S01]  /*4fa0*/  CS2R R74, SRZ ;  /* 0x00000000004a7805 */ /* 0x000fe2000001ff00 */
[----:B------:R-:W-:Y:S01]  /*4fb0*/  FFMA.FTZ R63, R120, R220, -R63 ;  /* 0x000000dc783f7223 */ /* 0x000fe2000001083f */
[----:B------:R-:W-:Y:S01]  /*4fc0*/  FFMA.FTZ R233, R148, R79, R78 ;  /* 0x0000004f94e97223 */ /* 0x000fe2000001004e */
[----:B------:R-:W-:Y:S01]  /*4fd0*/  FFMA.FTZ R77, R120, R217, R77 ;  /* 0x000000d9784d7223 */ /* 0x000fe2000001004d */
[CC--:B------:R-:W-:Y:S01]  /*4fe0*/  FMUL.FTZ R79, R147.reuse, -R60.reuse ;  /* 0x8000003c934f7220 */ /* 0x0c0fe20000410000 */
[----:B------:R-:W-:Y:S01]  /*4ff0*/  FADD.FTZ R239, R202, R63 ;  /* 0x0000003fcaef7221 */ /* 0x000fe20000010000 */
[----:B------:R0:W1:Y:S01]  /*5000*/  @!P0 LDS.128 R72, [R76+0x4be0] ;  /* 0x004be0004c488984 */ /* 0x0000620000000c00 */
[----:B------:R-:W-:Y:S01]  /*5010*/  FADD.FTZ R219, RZ, R77 ;  /* 0x0000004dffdb7221 */ /* 0x000fe20000010000 */
[----:B------:R-:W-:Y:S01]  /*5020*/  FMUL.FTZ R63, R147, -R61 ;  /* 0x8000003d933f7220 */ /* 0x000fe20000410000 */
[----:B------:R-:W-:Y:S01]  /*5030*/  FMUL.FTZ R77, R117, R239 ;  /* 0x000000ef754d7220 */ /* 0x000fe20000410000 */
[C---:B------:R-:W-:Y:S01]  /*5040*/  FFMA.FTZ R61, R148.reuse, R61, R79 ;  /* 0x0000003d943d7223 */ /* 0x040fe2000001004f */
[----:B------:R-:W-:Y:S01]  /*5050*/  FADD.FTZ R62, R157, R62 ;  /* 0x0000003e9d3e7221 */ /* 0x000fe20000010000 */
[----:B------:R-:W-:Y:S01]  /*5060*/  FFMA.FTZ R60, R148, R60, -R63 ;  /* 0x0000003c943c7223 */ /* 0x000fe2000001083f */
[-C--:B------:R-:W-:Y:S01]  /*5070*/  FFMA.FTZ R77, R118, R219.reuse, R77 ;  /* 0x000000db764d7223 */ /* 0x080fe2000001004d */
[----:B0-----:R-:W-:Y:S01]  /*5080*/  FMUL.FTZ R76, R117, R219 ;  /* 0x000000db754c7220 */ /* 0x001fe20000410000 */
[----:B------:R-:W-:-:S02]  /*5090*/  FADD.FTZ R63, -R156, R233 ;  /* 0x000000e99c3f7221 */ /* 0x000fc40000010100 */
[----:B------:R-:W-:Y:S01]  /*50a0*/  FADD.FTZ R202, RZ, R77 ;  /* 0x0000004dffca7221 */ /* 0x000fe20000010000 */
[----:B------:R-:W-:Y:S02]  /*50b0*/  FFMA.FTZ R76, R118, R239, -R76 ;  /* 0x000000ef764c7223 */ /* 0x000fe4000001084c */
        /* <DEDUP_REMOVED lines=29> */
.L_x_10154:
        /* <DEDUP_REMOVED lines=13> */
.L_x_10016:
[----:B------:R-:W-:Y:S05]  /*5360*/  BSYNC B0 ;  /* 0x0000000000007941 */ /* 0x000fea0003800000 */
.L_x_10015:
[----:B------:R-:W-:Y:S01]  /*5370*/  UMOV UR18, 0xffffffff ;  /* 0xffffffff00127882 */ /* 0x000fe20000000000 */
[----:B------:R-:W-:Y:S02]  /*5380*/  ISETP.GT.U32.AND P0, PT, R222, 0x1d, PT ;  /* 0x0000001dde00780c */ /* 0x000fe40003f04070 */
[----:B------:R-:W-:Y:S11]  /*5390*/  BRA.DIV UR18, `(.L_x_10017) ;  /* 0x0000006a12887947 */ /* 0x000ff6000b800000 */
[----:B--2---:R2:W1:Y:S04]  /*53a0*/  SHFL.DOWN PT, R77, R247, 0x2, 0x1f ;  /* 0x08401f00f74d7f89 */ /* 0x00446800000e0000 */
[----:B---3--:R2:W3:Y:S04]  /*53b0*/  SHFL.DOWN PT, R76, R246, 0x2, 0x1f ;  /* 0x08401f00f64c7f89 */ /* 0x0084e800000e0000 */
[----:B----4-:R2:W4:Y:S04]  /*53c0*/  SHFL.DOWN PT, R78, R245, 0x2, 0x1f ;  /* 0x08401f00f54e7f89 */ /* 0x01052800000e0000 */
[----:B0-----:R2:W0:Y:S02]  /*53d0*/  SHFL.DOWN PT, R233, R252, 0x2, 0x1f ;  /* 0x08401f00fce97f89 */ /* 0x00142400000e0000 */
.L_x_10160:
[----:B------:R-:W-:Y:S04]  /*53e0*/  BSSY B0, `(.L_x_10018) ;  /* 0x000000d000007945 */ /* 0x000fe80003800000 */
[----:B------:R-:W-:Y:S05]  /*53f0*/  @P0 BRA `(.L_x_10019) ;  /* 0x00000000002c0947 */ /* 0x000fea0003800000 */
[C---:B0-----:R-:W-:Y:S01]  /*5400*/  FMUL.FTZ R240, R246.reuse, R233 ;  /* 0x000000e9f6f07220 */ /* 0x041fe20000410000 */
[CC--:B----4-:R-:W-:Y:S01]  /*5410*/  FMUL.FTZ R242, R246.reuse, R78.reuse ;  /* 0x0000004ef6f27220 */ /* 0x0d0fe20000410000 */
[C---:B-1----:R-:W-:Y:S02]  /*5420*/  FMUL.FTZ R79, R246.reuse, R77 ;  /* 0x0000004df64f7220 */ /* 0x042fe40000410000 */
[C---:B------:R-:W-:Y:S01]  /*5430*/  FFMA.FTZ R240, R247.reuse, R78, -R240 ;  /* 0x0000004ef7f07223 */ /* 0x040fe200000108f0 */
[-C--:B---3--:R-:W-:Y:S01]  /*5440*/  FMUL.FTZ R78, R246, R76.reuse ;  /* 0x0000004cf64e7220 */ /* 0x088fe20000410000 */
[C---:B------:R-:W-:Y:S01]  /*5450*/  FFMA.FTZ R233, R247.reuse, R233, R242 ;  /* 0x000000e9f7e97223 */ /* 0x040fe200000100f2 */
[----:B--2---:R-:W-:Y:S01]  /*5460*/  FFMA.FTZ R246, R247, R76, R79 ;  /* 0x0000004cf7f67223 */ /* 0x004fe2000001004f */
[----:B------:R-:W-:Y:S01]  /*5470*/  FADD.FTZ R245, R245, R240 ;  /* 0x000000f0f5f57221 */ /* 0x000fe20000010000 */
[----:B------:R-:W-:Y:S01]  /*5480*/  FFMA.FTZ R78, R247, R77, -R78 ;  /* 0x0000004df74e7223 */ /* 0x000fe2000001084e */
[----:B------:R-:W-:-:S04]  /*5490*/  FADD.FTZ R252, R252, R233 ;  /* 0x000000e9fcfc7221 */ /* 0x000fc80000010000 */
[----:B------:R-:W-:-:S07]  /*54a0*/  MOV R247, R78 ;  /* 0x0000004e00f77202 */ /* 0x000fce0000000f00 */
.L_x_10019:
[----:B------:R-:W-:Y:S05]  /*54b0*/  BSYNC B0 ;  /* 0x0000000000007941 */ /* 0x000fea0003800000 */
.L_x_10018:
[----:B------:R-:W-:Y:S01]  /*54c0*/  UMOV UR18, 0xffffffff ;  /* 0xffffffff00127882 */ /* 0x000fe20000000000 */
[----:B------:R-:W-:Y:S02]  /*54d0*/  ISETP.GT.U32.AND P0, PT, R222, 0x1b, PT ;  /* 0x0000001bde00780c */ /* 0x000fe40003f04070 */
[----:B------:R-:W-:Y:S11]  /*54e0*/  BRA.DIV UR18, `(.L_x_10020) ;  /* 0x0000006a12a47947 */ /* 0x000ff6000b800000 */
[----:B-1----:R1:W1:Y:S04]  /*54f0*/  SHFL.DOWN PT, R77, R247, 0x4, 0x1f ;  /* 0x08801f00f74d7f89 */ /* 0x00226800000e0000 */
[----:B---3--:R3:W1:Y:S04]  /*5500*/  SHFL.DOWN PT, R76, R246, 0x4, 0x1f ;  /* 0x08801f00f64c7f89 */ /* 0x00866800000e0000 */
[----:B----4-:R3:W4:Y:S04]  /*5510*/  SHFL.DOWN PT, R78, R245, 0x4, 0x1f ;  /* 0x08801f00f54e7f89 */ /* 0x01072800000e0000 */
[----:B0-----:R3:W0:Y:S02]  /*5520*/  SHFL.DOWN PT, R233, R252, 0x4, 0x1f ;  /* 0x08801f00fce97f89 */ /* 0x00162400000e0000 */
.L_x_10166:
[----:B------:R-:W-:Y:S04]  /*5530*/  BSSY B0, `(.L_x_10021) ;  /* 0x000000d000007945 */ /* 0x000fe80003800000 */
[----:B------:R-:W-:Y:S05]  /*5540*/  @P0 BRA `(.L_x_10022) ;  /* 0x00000000002c0947 */ /* 0x000fea0003800000 */
[C---:B0-----:R-:W-:Y:S01]  /*5550*/  FMUL.FTZ R240, R246.reuse, R233 ;  /* 0x000000e9f6f07220 */ /* 0x041fe20000410000 */
[CC--:B----4-:R-:W-:Y:S01]  /*5560*/  FMUL.FTZ R242, R246.reuse, R78.reuse ;  /* 0x0000004ef6f27220 */ /* 0x0d0fe20000410000 */
[C---:B-1----:R-:W-:Y:S02]  /*5570*/  FMUL.FTZ R79, R246.reuse, R77 ;  /* 0x0000004df64f7220 */ /* 0x042fe40000410000 */
[C---:B------:R-:W-:Y:S01]  /*5580*/  FFMA.FTZ R240, R247.reuse, R78, -R240 ;  /* 0x0000004ef7f07223 */ /* 0x040fe200000108f0 */
[-C--:B------:R-:W-:Y:S01]  /*5590*/  FMUL.FTZ R78, R246, R76.reuse ;  /* 0x0000004cf64e7220 */ /* 0x080fe20000410000 */
[C---:B------:R-:W-:Y:S01]  /*55a0*/  FFMA.FTZ R233, R247.reuse, R233, R242 ;  /* 0x000000e9f7e97223 */ /* 0x040fe200000100f2 */
[----:B--23--:R-:W-:Y:S01]  /*55b0*/  FFMA.FTZ R246, R247, R76, R79 ;  /* 0x0000004cf7f67223 */ /* 0x00cfe2000001004f */
[----:B------:R-:W-:Y:S01]  /*55c0*/  FADD.FTZ R245, R245, R240 ;  /* 0x000000f0f5f57221 */ /* 0x000fe20000010000 */
[----:B------:R-:W-:Y:S01]  /*55d0*/  FFMA.FTZ R78, R247, R77, -R78 ;  /* 0x0000004df74e7223 */ /* 0x000fe2000001084e */
[----:B------:R-:W-:-:S04]  /*55e0*/  FADD.FTZ R252, R252, R233 ;  /* 0x000000e9fcfc7221 */ /* 0x000fc80000010000 */
[----:B------:R-:W-:-:S07]  /*55f0*/  MOV R247, R78 ;  /* 0x0000004e00f77202 */ /* 0x000fce0000000f00 */
.L_x_10022:
[----:B------:R-:W-:Y:S05]  /*5600*/  BSYNC B0 ;  /* 0x0000000000007941 */ /* 0x000fea0003800000 */
.L_x_10021:
[----:B------:R-:W-:Y:S01]  /*5610*/  UMOV UR18, 0xffffffff ;  /* 0xffffffff00127882 */ /* 0x000fe20000000000 */
[----:B------:R-:W-:Y:S02]  /*5620*/  ISETP.GT.U32.AND P0, PT, R222, 0x17, PT ;  /* 0x00000017de00780c */ /* 0x000fe40003f04070 */
[----:B------:R-:W-:Y:S11]  /*5630*/  BRA.DIV UR18, `(.L_x_10023) ;  /* 0x0000006a12c07947 */ /* 0x000ff6000b800000 */
[----:B-1----:R1:W1:Y:S04]  /*5640*/  SHFL.DOWN PT, R77, R247, 0x8, 0x1f ;  /* 0x09001f00f74d7f89 */ /* 0x00226800000e0000 */
[----:B------:R0:W1:Y:S04]  /*5650*/  SHFL.DOWN PT, R76, R246, 0x8, 0x1f ;  /* 0x09001f00f64c7f89 */ /* 0x00006800000e0000 */
[----:B----4-:R4:W1:Y:S04]  /*5660*/  SHFL.DOWN PT, R78, R245, 0x8, 0x1f ;  /* 0x09001f00f54e7f89 */ /* 0x01086800000e0000 */
[----:B0-----:R4:W0:Y:S02]  /*5670*/  SHFL.DOWN PT, R233, R252, 0x8, 0x1f ;  /* 0x09001f00fce97f89 */ /* 0x00182400000e0000 */
.L_x_10172:
[----:B------:R-:W-:Y:S04]  /*5680*/  BSSY B0, `(.L_x_10024) ;  /* 0x000000d000007945 */ /* 0x000fe80003800000 */
[----:B------:R-:W-:Y:S05]  /*5690*/  @P0 BRA `(.L_x_10025) ;  /* 0x00000000002c0947 */ /* 0x000fea0003800000 */
[C---:B0-----:R-:W-:Y:S01]  /*56a0*/  FMUL.FTZ R240, R246.reuse, R233 ;  /* 0x000000e9f6f07220 */ /* 0x041fe20000410000 */
[CC--:B-1----:R-:W-:Y:S01]  /*56b0*/  FMUL.FTZ R242, R246.reuse, R78.reuse ;  /* 0x0000004ef6f27220 */ /* 0x0c2fe20000410000 */
[C---:B------:R-:W-:Y:S02]  /*56c0*/  FMUL.FTZ R79, R246.reuse, R77 ;  /* 0x0000004df64f7220 */ /* 0x040fe40000410000 */
[C---:B------:R-:W-:Y:S01]  /*56d0*/  FFMA.FTZ R240, R247.reuse, R78, -R240 ;  /* 0x0000004ef7f07223 */ /* 0x040fe200000108f0 */
[-C--:B------:R-:W-:Y:S01]  /*56e0*/  FMUL.FTZ R78, R246, R76.reuse ;  /* 0x0000004cf64e7220 */ /* 0x080fe20000410000 */
[C---:B------:R-:W-:Y:S01]  /*56f0*/  FFMA.FTZ R233, R247.reuse, R233, R242 ;  /* 0x000000e9f7e97223 */ /* 0x040fe200000100f2 */
[----:B--23--:R-:W-:Y:S01]  /*5700*/  FFMA.FTZ R246, R247, R76, R79 ;  /* 0x0000004cf7f67223 */ /* 0x00cfe2000001004f */
[----:B----4-:R-:W-:Y:S01]  /*5710*/  FADD.FTZ R245, R245, R240 ;  /* 0x000000f0f5f57221 */ /* 0x010fe20000010000 */
[----:B------:R-:W-:Y:S01]  /*5720*/  FFMA.FTZ R78, R247, R77, -R78 ;  /* 0x0000004df74e7223 */ /* 0x000fe2000001084e */
[----:B------:R-:W-:-:S04]  /*5730*/  FADD.FTZ R252, R252, R233 ;  /* 0x000000e9fcfc7221 */ /* 0x000fc80000010000 */
[----:B------:R-:W-:-:S07]  /*5740*/  MOV R247, R78 ;  /* 0x0000004e00f77202 */ /* 0x000fce0000000f00 */
.L_x_10025:
[----:B------:R-:W-:Y:S05]  /*5750*/  BSYNC B0 ;  /* 0x0000000000007941 */ /* 0x000fea0003800000 */
.L_x_10024:
[----:B------:R-:W-:Y:S01]  /*5760*/  UMOV UR18, 0xffffffff ;  /* 0xffffffff00127882 */ /* 0x000fe20000000000 */
[----:B------:R-:W-:Y:S02]  /*5770*/  ISETP.GT.U32.AND P0, PT, R222, 0xf, PT ;  /* 0x0000000fde00780c */ /* 0x000fe40003f04070 */
[----:B------:R-:W-:Y:S11]  /*5780*/  BRA.DIV UR18, `(.L_x_10026) ;  /* 0x0000006a12dc7947 */ /* 0x000ff6000b800000 */
[----:B-1----:R1:W1:Y:S04]  /*5790*/  SHFL.DOWN PT, R77, R247, 0x10, 0x1f ;  /* 0x0a001f00f74d7f89 */ /* 0x00226800000e0000 */
[----:B------:R0:W1:Y:S04]  /*57a0*/  SHFL.DOWN PT, R76, R246, 0x10, 0x1f ;  /* 0x0a001f00f64c7f89 */ /* 0x00006800000e0000 */
[----:B------:R1:W1:Y:S04]  /*57b0*/  SHFL.DOWN PT, R78, R245, 0x10, 0x1f ;  /* 0x0a001f00f54e7f89 */ /* 0x00026800000e0000 */
[----:B0-----:R0:W0:Y:S02]  /*57c0*/  SHFL.DOWN PT, R233, R252, 0x10, 0x1f ;  /* 0x0a001f00fce97f89 */ /* 0x00102400000e0000 */
.L_x_10178:
        /* <DEDUP_REMOVED lines=13> */
.L_x_10028:
[----:B------:R-:W-:Y:S05]  /*58a0*/  BSYNC B0 ;  /* 0x0000000000007941 */ /* 0x000fea0003800000 */
.L_x_10027:
[----:B------:R-:W-:Y:S01]  /*58b0*/  UMOV UR18, 0xffffffff ;  /* 0xffffffff00127882 */ /* 0x000fe20000000000 */
[----:B------:R-:W-:Y:S02]  /*58c0*/  ISETP.NE.AND P0, PT, R100, 0x1f, PT ;  /* 0x0000001f6400780c */ /* 0x000fe40003f05270 */
[----:B------:R-:W-:Y:S11]  /*58d0*/  BRA.DIV UR18, `(.L_x_10029) ;  /* 0x0000006a12f87947 */ /* 0x000ff6000b800000 */
[----:B------:R-:W5:Y:S04]  /*58e0*/  SHFL.IDX PT, R250, R246, RZ, 0x1f ;  /* 0x00001ffff6fa7589 */ /* 0x000f6800000e0000 */
[----:B------:R-:W0:Y:S04]  /*58f0*/  SHFL.IDX PT, R242, R247, RZ, 0x1f ;  /* 0x00001ffff7f27589 */ /* 0x000e2800000e0000 */
[----:B------:R0:W0:Y:S04]  /*5900*/  SHFL.IDX PT, R240, R245, RZ, 0x1f ;  /* 0x00001ffff5f07589 */ /* 0x00002800000e0000 */
[----:B-12---:R-:W1:Y:S04]  /*5910*/  SHFL.DOWN PT, R247, R247, 0x1, 0x1f ;  /* 0x08201f00f7f77f89 */ /* 0x006e6800000e0000 */
[----:B---3--:R-:W2:Y:S04]  /*5920*/  SHFL.DOWN PT, R246, R246, 0x1, 0x1f ;  /* 0x08201f00f6f67f89 */ /* 0x008ea800000e0000 */
[----:B----4-:R-:W3:Y:S04]  /*5930*/  SHFL.DOWN PT, R245, R245, 0x1, 0x1f ;  /* 0x08201f00f5f57f89 */ /* 0x010ee800000e0000 */
[----:B------:R4:W1:Y:S01]  /*5940*/  SHFL.IDX PT, R222, R252, RZ, 0x1f ;  /* 0x00001ffffcde7589 */ /* 0x00086200000e0000 */
[-C--:B-----5:R-:W-:Y:S01]  /*5950*/  FMUL.FTZ R243, R75, R250.reuse ;  /* 0x000000fa4bf37220 */ /* 0x0a0fe20000410000 */
[CC--:B------:R-:W-:Y:S01]  /*5960*/  FMUL.FTZ R76, R74.reuse, R250.reuse ;  /* 0x000000fa4a4c7220 */ /* 0x0c0fe20000410000 */
[----:B0-----:R-:W-:Y:S01]  /*5970*/  FMUL.FTZ R233, R73, R250 ;  /* 0x000000fa49e97220 */ /* 0x001fe20000410000 */
[----:B------:R4:W0:Y:S01]  /*5980*/  SHFL.DOWN PT, R244, R252, 0x1, 0x1f ;  /* 0x08201f00fcf47f89 */ /* 0x00082200000e0000 */
[-C--:B------:R-:W-:Y:S01]  /*5990*/  FFMA.FTZ R243, R74, R242.reuse, -R243 ;  /* 0x000000f24af37223 */ /* 0x080fe200000108f3 */
[----:B------:R-:W-:Y:S01]  /*59a0*/  FFMA.FTZ R241, R75, R242, R76 ;  /* 0x000000f24bf17223 */ /* 0x000fe2000001004c */
[----:B------:R-:W-:Y:S01]  /*59b0*/  FMUL.FTZ R250, R72, R250 ;  /* 0x000000fa48fa7220 */ /* 0x000fe20000410000 */
[----:B------:R4:W0:Y:S04]  /*59c0*/  SHFL.IDX PT, R248, R74, RZ, 0x1f ;  /* 0x00001fff4af87589 */ /* 0x00082800000e0000 */
[----:B------:R4:W0:Y:S04]  /*59d0*/  SHFL.IDX PT, R79, R75, RZ, 0x1f ;  /* 0x00001fff4b4f7589 */ /* 0x00082800000e0000 */
[----:B------:R4:W0:Y:S04]  /*59e0*/  SHFL.IDX PT, R251, R72, RZ, 0x1f ;  /* 0x00001fff48fb7589 */ /* 0x00082800000e0000 */
[----:B--23--:R4:W0:Y:S02]  /*59f0*/  SHFL.IDX PT, R249, R73, RZ, 0x1f ;  /* 0x00001fff49f97589 */ /* 0x00c82400000e0000 */
.L_x_10192:
[----:B------:R-:W-:Y:S01]  /*5a00*/  BSSY B0, `(.L_x_10030) ;  /* 0x000000f000007945 */ /* 0x000fe20003800000 */
[----:B0-----:R-:W-:Y:S02]  /*5a10*/  MOV R76, R251 ;  /* 0x000000fb004c7202 */ /* 0x001fe40000000f00 */
[----:B------:R-:W-:Y:S02]  /*5a20*/  MOV R77, R249 ;  /* 0x000000f9004d7202 */ /* 0x000fe40000000f00 */
[----:B------:R-:W-:Y:S01]  /*5a30*/  MOV R78, R248 ;  /* 0x000000f8004e7202 */ /* 0x000fe20000000f00 */
[----:B------:R-:W-:Y:S06]  /*5a40*/  @!P0 BRA `(.L_x_10031) ;  /* 0x0000000000288947 */ /* 0x000fec0003800000 */
[C---:B----4-:R-:W-:Y:S01]  /*5a50*/  FMUL.FTZ R74, R246.reuse, R79 ;  /* 0x0000004ff64a7220 */ /* 0x050fe20000410000 */
[C---:B------:R-:W-:Y:S01]  /*5a60*/  FMUL.FTZ R248, R246.reuse, R78 ;  /* 0x0000004ef6f87220 */ /* 0x040fe20000410000 */
[C---:B------:R-:W-:Y:S01]  /*5a70*/  FMUL.FTZ R75, R246.reuse, R77 ;  /* 0x0000004df64b7220 */ /* 0x040fe20000410000 */
[----:B------:R-:W-:Y:S01]  /*5a80*/  FMUL.FTZ R246, R246, R76 ;  /* 0x0000004cf6f67220 */ /* 0x000fe20000410000 */
[C---:B-1----:R-:W-:Y:S01]  /*5a90*/  FFMA.FTZ R74, R247.reuse, R78, -R74 ;  /* 0x0000004ef74a7223 */ /* 0x042fe2000001084a */
[C---:B------:R-:W-:Y:S01]  /*5aa0*/  FFMA.FTZ R79, R247.reuse, R79, R248 ;  /* 0x0000004ff74f7223 */ /* 0x040fe200000100f8 */
[C---:B------:R-:W-:Y:S01]  /*5ab0*/  FFMA.FTZ R76, R247.reuse, R76, -R75 ;  /* 0x0000004cf74c7223 */ /* 0x040fe2000001084b */
[----:B------:R-:W-:Y:S01]  /*5ac0*/  FFMA.FTZ R77, R247, R77, R246 ;  /* 0x0000004df74d7223 */ /* 0x000fe200000100f6 */
[----:B------:R-:W-:Y:S01]  /*5ad0*/  FADD.FTZ R78, R245, R74 ;  /* 0x0000004af54e7221 */ /* 0x000fe20000010000 */
[----:B------:R-:W-:-:S07]  /*5ae0*/  FADD.FTZ R79, R244, R79 ;  /* 0x0000004ff44f7221 */ /* 0x000fce0000010000 */
.L_x_10031:
[----:B------:R-:W-:Y:S05]  /*5af0*/  BSYNC B0 ;  /* 0x0000000000007941 */ /* 0x000fea0003800000 */
.L_x_10030:
[C---:B----4-:R-:W-:Y:S01]  /*5b00*/  FMUL.FTZ R74, R61.reuse, R78 ;  /* 0x0000004e3d4a7220 */ /* 0x050fe20000410000 */
[CC--:B------:R-:W-:Y:S01]  /*5b10*/  FMUL.FTZ R75, R61.reuse, R79.reuse ;  /* 0x0000004f3d4b7220 */ /* 0x0c0fe20000410000 */
[----:B------:R2:W-:Y:S01]  /*5b20*/  STS.128 [R238+0x35f0], R76 ;  /* 0x0035f04cee007388 */ /* 0x0005e20000000c00 */
[----:B------:R-:W-:Y:S01]  /*5b30*/  FFMA.FTZ R72, R72, R242, -R233 ;  /* 0x000000f248487223 */ /* 0x000fe200000108e9 */
        /* <DEDUP_REMOVED lines=10> */
[----:B-1----:R-:W-:-:S02]  /*5be0*/  FADD.FTZ R75, R222, R241 ;  /* 0x000000f1de4b7221 */ /* 0x002fc40000010000 */
[----:B------:R2:W-:Y:S05]  /*5bf0*/  STS.128 [R238+0x35e0], R60 ;  /* 0x0035e03cee007388 */ /* 0x0005ea0000000c00 */
.L_x_10013:
[----:B------:R-:W-:Y:S01]  /*5c00*/  ISETP.NE.AND P0, PT, R100, RZ, PT ;  /* 0x000000ff6400720c */ /* 0x000fe20003f05270 */
[----:B------:R-:W-:Y:S05]  /*5c10*/  WARPSYNC.ALL ;  /* 0x0000000000007948 */ /* 0x000fea0003800000 */
[----:B------:R-:W-:Y:S01]  /*5c20*/  FADD.FTZ R195, RZ, R195 ;  /* 0x000000c3ffc37221 */ /* 0x000fe20000010000 */
[----:B0-2---:R-:W-:Y:S01]  /*5c30*/  P2R R60, PR, RZ, 0x1 ;  /* 0x00000001ff3c7803 */ /* 0x005fe20000000000 */
[C---:B------:R-:W-:Y:S01]  /*5c40*/  FMUL.FTZ R61, R149.reuse, R128 ;  /* 0x00000080953d7220 */ /* 0x040fe20000410000 */
[----:B------:R-:W-:Y:S01]  /*5c50*/  FMUL.FTZ R149, R149, R228 ;  /* 0x000000e495957220 */ /* 0x000fe20000410000 */
[----:B------:R-:W-:Y:S01]  /*5c60*/  FMUL.FTZ R60, R159, R224 ;  /* 0x000000e09f3c7220 */ /* 0x000fe20000410000 */
[----:B------:R-:W-:Y:S01]  /*5c70*/  FMUL.FTZ R79, R160, R129 ;  /* 0x00000081a04f7220 */ /* 0x000fe20000410000 */
[C---:B------:R-:W-:Y:S01]  /*5c80*/  FFMA.FTZ R76, R134.reuse, R228, -R61 ;  /* 0x000000e4864c7223 */ /* 0x040fe2000001083d */
[----:B------:R-:W-:Y:S01]  /*5c90*/  FFMA.FTZ R134, R134, R128, R149 ;  /* 0x0000008086867223 */ /* 0x000fe20000010095 */
[----:B------:R-:W-:Y:S01]  /*5ca0*/  FFMA.FTZ R77, R135, R221, -R60 ;  /* 0x000000dd874d7223 */ /* 0x000fe2000001083c */
[C---:B------:R-:W-:Y:S01]  /*5cb0*/  FMUL.FTZ R149, R165.reuse, R207 ;  /* 0x000000cfa5957220 */ /* 0x040fe20000410000 */
[----:B------:R-:W-:Y:S01]  /*5cc0*/  FMUL.FTZ R60, R165, R230 ;  /* 0x000000e6a53c7220 */ /* 0x000fe20000410000 */
[----:B------:R-:W-:Y:S01]  /*5cd0*/  FMUL.FTZ R160, R160, R225 ;  /* 0x000000e1a0a07220 */ /* 0x000fe20000410000 */
[C---:B------:R-:W-:Y:S01]  /*5ce0*/  FMUL.FTZ R78, R163.reuse, R226 ;  /* 0x000000e2a34e7220 */ /* 0x040fe20000410000 */
[----:B------:R-:W-:Y:S01]  /*5cf0*/  FMUL.FTZ R163, R163, R227 ;  /* 0x000000e3a3a37220 */ /* 0x000fe20000410000 */
[C---:B------:R-:W-:Y:S01]  /*5d00*/  FFMA.FTZ R149, R162.reuse, R230, -R149 ;  /* 0x000000e6a2957223 */ /* 0x040fe20000010895 */
[----:B------:R-:W-:Y:S01]  /*5d10*/  FFMA.FTZ R162, R162, R207, R60 ;  /* 0x000000cfa2a27223 */ /* 0x000fe2000001003c */
[C---:B------:R-:W-:Y:S01]  /*5d20*/  FFMA.FTZ R79, R158.reuse, R225, -R79 ;  /* 0x000000e19e4f7223 */ /* 0x040fe2000001084f */
[----:B------:R-:W-:Y:S01]  /*5d30*/  FMUL.FTZ R60, R177, R232 ;  /* 0x000000e8b13c7220 */ /* 0x000fe20000410000 */
[----:B------:R-:W-:Y:S01]  /*5d40*/  FFMA.FTZ R158, R158, R129, R160 ;  /* 0x000000819e9e7223 */ /* 0x000fe200000100a0 */
[----:B------:R-:W-:Y:S01]  /*5d50*/  FFMA.FTZ R160, R161, R226, R163 ;  /* 0x000000e2a1a07223 */ /* 0x000fe200000100a3 */
[-C--:B------:R-:W-:Y:S01]  /*5d60*/  FMUL.FTZ R163, R177, R211.reuse ;  /* 0x000000d3b1a37220 */ /* 0x080fe20000410000 */
[----:B------:R-:W-:Y:S01]  /*5d70*/  FFMA.FTZ R177, R174, R211, R60 ;  /* 0x000000d3aeb17223 */ /* 0x000fe2000001003c */
[----:B------:R-:W-:Y:S01]  /*5d80*/  BAR.SYNC.DEFER_BLOCKING 0x0 ;  /* 0x0000000000007b1d */ /* 0x000fe20000010000 */
[----:B------:R-:W-:Y:S01]  /*5d90*/  FMUL.FTZ R159, R159, R221 ;  /* 0x000000dd9f9f7220 */ /* 0x000fe20000410000 */
[C---:B------:R-:W-:Y:S01]  /*5da0*/  FMUL.FTZ R60, R190.reuse, R215 ;  /* 0x000000d7be3c7220 */ /* 0x040fe20000410000 */
[----:B------:R-:W-:Y:S01]  /*5db0*/  FMUL.FTZ R62, R175, R229 ;  /* 0x000000e5af3e7220 */ /* 0x000fe20000410000 */
[----:B------:R-:W-:Y:S01]  /*5dc0*/  FMUL.FTZ R190, R190, R218 ;  /* 0x000000dabebe7220 */ /* 0x000fe20000410000 */
[----:B------:R-:W-:Y:S01]  /*5dd0*/  FFMA.FTZ R135, R135, R224, R159 ;  /* 0x000000e087877223 */ /* 0x000fe2000001009f */
[C---:B------:R-:W-:Y:S01]  /*5de0*/  FFMA.FTZ R243, R183.reuse, R218, -R60 ;  /* 0x000000dab7f37223 */ /* 0x040fe2000001083c */
[----:B------:R-:W-:Y:S01]  /*5df0*/  FFMA.FTZ R159, R164, R209, R62 ;  /* 0x000000d1a49f7223 */ /* 0x000fe2000001003e */
[----:B------:R-:W-:Y:S01]  /*5e00*/  FMUL.FTZ R60, R84, R217 ;  /* 0x000000d9543c7220 */ /* 0x000fe20000410000 */
[----:B------:R-:W-:Y:S01]  /*5e10*/  FMUL.FTZ R62, R192, R216 ;  /* 0x000000d8c03e7220 */ /* 0x000fe20000410000 */
[-C--:B------:R-:W-:Y:S01]  /*5e20*/  FMUL.FTZ R84, R84, R220.reuse ;  /* 0x000000dc54547220 */ /* 0x080fe20000410000 */
[----:B------:R-:W-:Y:S01]  /*5e30*/  FMUL.FTZ R61, R192, R237 ;  /* 0x000000edc03d7220 */ /* 0x000fe20000410000 */
[----:B------:R-:W-:Y:S01]  /*5e40*/  FFMA.FTZ R245, R183, R215, R190 ;  /* 0x000000d7b7f57223 */ /* 0x000fe200000100be */
[----:B------:R-:W-:Y:S01]  /*5e50*/  FFMA.FTZ R247, R193, R220, -R60 ;  /* 0x000000dcc1f77223 */ /* 0x000fe2000001083c */
[----:B------:R-:W-:Y:S01]  /*5e60*/  FFMA.FTZ R183, R191, R237, -R62 ;  /* 0x000000edbfb77223 */ /* 0x000fe2000001083e */
[----:B------:R-:W-:Y:S01]  /*5e70*/  FFMA.FTZ R193, R193, R217, R84 ;  /* 0x000000d9c1c17223 */ /* 0x000fe20000010054 */
[----:B------:R-:W-:Y:S01]  /*5e80*/  FFMA.FTZ R191, R191, R216, R61 ;  /* 0x000000d8bfbf7223 */ /* 0x000fe2000001003d */
[C---:B------:R-:W-:Y:S01]  /*5e90*/  FMUL.FTZ R84, R198.reuse, R202 ;  /* 0x000000cac6547220 */ /* 0x040fe20000410000 */
[-C--:B------:R-:W-:Y:S01]  /*5ea0*/  FMUL.FTZ R61, R198, R236.reuse ;  /* 0x000000ecc63d7220 */ /* 0x080fe20000410000 */
[----:B------:R-:W-:Y:S01]  /*5eb0*/  FFMA.FTZ R78, R161, R227, -R78 ;  /* 0x000000e3a14e7223 */ /* 0x000fe2000001084e */
[----:B------:R-:W-:Y:S01]  /*5ec0*/  FMUL.FTZ R161, R175, R209 ;  /* 0x000000d1afa17220 */ /* 0x000fe20000410000 */
[----:B------:R-:W-:Y:S01]  /*5ed0*/  FFMA.FTZ R84, R197, R236, -R84 ;  /* 0x000000ecc5547223 */ /* 0x000fe20000010854 */
[C---:B------:R-:W-:Y:S01]  /*5ee0*/  FMUL.FTZ R165, R179.reuse, R212 ;  /* 0x000000d4b3a57220 */ /* 0x040fe20000410000 */
[-C--:B------:R-:W-:Y:S01]  /*5ef0*/  FMUL.FTZ R175, R179, R231.reuse ;  /* 0x000000e7b3af7220 */ /* 0x080fe20000410000 */
[----:B------:R-:W-:Y:S01]  /*5f00*/  FFMA.FTZ R197, R197, R202, R61 ;  /* 0x000000cac5c57223 */ /* 0x000fe2000001003d */
[C---:B------:R-:W-:Y:S01]  /*5f10*/  FMUL.FTZ R179, R181.reuse, R214 ;  /* 0x000000d6b5b37220 */ /* 0x040fe20000410000 */
[-C--:B------:R-:W-:Y:S01]  /*5f20*/  FMUL.FTZ R233, R181, R234.reuse ;  /* 0x000000eab5e97220 */ /* 0x080fe20000410000 */
[C---:B------:R-:W-:Y:S01]  /*5f30*/  FMUL.FTZ R61, R128.reuse, UR19 ;  /* 0x00000013803d7c20 */ /* 0x040fe20008410000 */
[----:B------:R-:W-:Y:S01]  /*5f40*/  FMUL.FTZ R62, R128, UR57 ;  /* 0x00000039803e7c20 */ /* 0x000fe20008410000 */
[C---:B------:R-:W-:Y:S01]  /*5f50*/  FFMA.FTZ R179, R178.reuse, R234, -R179 ;  /* 0x000000eab2b37223 */ /* 0x040fe200000108b3 */
[----:B------:R-:W-:Y:S01]  /*5f60*/  FFMA.FTZ R233, R178, R214, R233 ;  /* 0x000000d6b2e97223 */ /* 0x000fe200000100e9 */
[C---:B------:R-:W-:Y:S01]  /*5f70*/  FFMA.FTZ R178, R228.reuse, UR57, -R61 ;  /* 0x00000039e4b27c23 */ /* 0x040fe2000801083d */
[----:B------:R-:W-:Y:S01]  /*5f80*/  FADD.FTZ R63, R93, R93 ;  /* 0x0000005d5d3f7221 */ /* 0x000fe20000010000 */
[----:B------:R0:W2:Y:S01]  /*5f90*/  LDS.64 R60, [R201+0x35e8] ;  /* 0x0035e800c93c7984 */ /* 0x0000a20000000a00 */
[----:B------:R-:W-:Y:S01]  /*5fa0*/  FFMA.FTZ R62, R228, UR19, R62 ;  /* 0x00000013e43e7c23 */ /* 0x000fe2000801003e */
[C---:B------:R-:W-:Y:S01]  /*5fb0*/  FFMA.FTZ R165, R176.reuse, R231, -R165 ;  /* 0x000000e7b0a57223 */ /* 0x040fe200000108a5 */
[----:B------:R-:W-:Y:S01]  /*5fc0*/  FFMA.FTZ R175, R176, R212, R175 ;  /* 0x000000d4b0af7223 */ /* 0x000fe200000100af */
[----:B------:R-:W-:Y:S01]  /*5fd0*/  FFMA.FTZ R161, R164, R229, -R161 ;  /* 0x000000e5a4a17223 */ /* 0x000fe200000108a1 */
[C---:B------:R-:W-:Y:S01]  /*5fe0*/  FMUL.FTZ R181, R182.reuse, R213 ;  /* 0x000000d5b6b57220 */ /* 0x040fe20000410000 */
[C---:B------:R-:W-:Y:S01]  /*5ff0*/  FFMA.FTZ R176, -R63.reuse, R134, RZ ;  /* 0x000000863fb07223 */ /* 0x040fe200000101ff */
[-C--:B------:R-:W-:Y:S01]  /*6000*/  FMUL.FTZ R182, R182, R235.reuse ;  /* 0x000000ebb6b67220 */ /* 0x080fe20000410000 */
[C---:B------:R-:W-:Y:S01]  /*6010*/  FFMA.FTZ R164, R63.reuse, R76, RZ ;  /* 0x0000004c3fa47223 */ /* 0x040fe200000100ff */
[C---:B------:R-:W-:Y:S01]  /*6020*/  FFMA.FTZ R134, -R63.reuse, R62, -RZ ;  /* 0x0000003e3f867223 */ /* 0x040fe200000109ff */
[----:B------:R-:W-:Y:S01]  /*6030*/  FMUL.FTZ R76, R63, R178 ;  /* 0x000000b23f4c7220 */ /* 0x000fe20000410000 */
[C---:B------:R-:W-:Y:S01]  /*6040*/  FMUL.FTZ R62, R224.reuse, UR19 ;  /* 0x00000013e03e7c20 */ /* 0x040fe20008410000 */
[----:B------:R-:W-:Y:S01]  /*6050*/  FMUL.FTZ R178, R224, UR57 ;  /* 0x00000039e0b27c20 */ /* 0x000fe20008410000 */
[C---:B------:R-:W-:Y:S01]  /*6060*/  FFMA.FTZ R181, R180.reuse, R235, -R181 ;  /* 0x000000ebb4b57223 */ /* 0x040fe200000108b5 */
[----:B------:R-:W-:Y:S01]  /*6070*/  FFMA.FTZ R241, R180, R213, R182 ;  /* 0x000000d5b4f17223 */ /* 0x000fe200000100b6 */
[----:B------:R-:W-:Y:S01]  /*6080*/  FADD.FTZ R180, R92, R92 ;  /* 0x0000005c5cb47221 */ /* 0x000fe20000010000 */
[C---:B------:R-:W-:Y:S01]  /*6090*/  FFMA.FTZ R63, R221.reuse, UR57, -R62 ;  /* 0x00000039dd3f7c23 */ /* 0x040fe2000801083e */
[----:B------:R-:W-:Y:S01]  /*60a0*/  FFMA.FTZ R62, R221, UR19, R178 ;  /* 0x00000013dd3e7c23 */ /* 0x000fe200080100b2 */
[----:B------:R-:W-:Y:S01]  /*60b0*/  FADD.FTZ R182, R91, R91 ;  /* 0x0000005b5bb67221 */ /* 0x000fe20000010000 */
[C---:B------:R-:W-:Y:S01]  /*60c0*/  FFMA.FTZ R178, R180.reuse, R77, R164 ;  /* 0x0000004db4b27223 */ /* 0x040fe200000100a4 */
[C---:B------:R-:W-:Y:S01]  /*60d0*/  FMUL.FTZ R77, R180.reuse, R63 ;  /* 0x0000003fb44d7220 */ /* 0x040fe20000410000 */
[C---:B------:R-:W-:Y:S01]  /*60e0*/  FFMA.FTZ R164, -R180.reuse, R62, -RZ ;  /* 0x0000003eb4a47223 */ /* 0x040fe200000109ff */
[----:B------:R-:W-:Y:S01]  /*60f0*/  FFMA.FTZ R135, -R180, R135, R176 ;  /* 0x00000087b4877223 */ /* 0x000fe200000101b0 */
[C---:B------:R-:W-:Y:S01]  /*6100*/  FMUL.FTZ R62, R129.reuse, UR19 ;  /* 0x00000013813e7c20 */ /* 0x040fe20008410000 */
[----:B------:R-:W-:Y:S01]  /*6110*/  FMUL.FTZ R180, R129, UR57 ;  /* 0x0000003981b47c20 */ /* 0x000fe20008410000 */
[C---:B------:R-:W-:Y:S01]  /*6120*/  FFMA.FTZ R176, R182.reuse, R79, R178 ;  /* 0x0000004fb6b07223 */ /* 0x040fe200000100b2 */
[----:B0-----:R-:W-:Y:S01]  /*6130*/  FFMA.FTZ R201, -R182, R158, R135 ;  /* 0x0000009eb6c97223 */ /* 0x001fe20000010187 */
[C---:B------:R-:W-:Y:S01]  /*6140*/  FFMA.FTZ R79, R225.reuse, UR57, -R62 ;  /* 0x00000039e14f7c23 */ /* 0x040fe2000801083e */
[----:B------:R-:W-:Y:S01]  /*6150*/  FFMA.FTZ R62, R225, UR19, R180 ;  /* 0x00000013e13e7c23 */ /* 0x000fe200080100b4 */
[----:B------:R-:W-:Y:S01]  /*6160*/  FADD.FTZ R63, R90, R90 ;  /* 0x0000005a5a3f7221 */ /* 0x000fe20000010000 */
[----:B------:R-:W-:Y:S01]  /*6170*/  FFMA.FTZ R163, R174, R232, -R163 ;  /* 0x000000e8aea37223 */ /* 0x000fe200000108a3 */
[----:B------:R-:W-:Y:S01]  /*6180*/  FMUL.FTZ R174, R200, R195 ;  /* 0x000000c3c8ae7220 */ /* 0x000fe20000410000 */
[----:B------:R-:W-:Y:S01]  /*6190*/  FFMA.FTZ R135, -R182, R62, -RZ ;  /* 0x0000003eb6877223 */ /* 0x000fe200000109ff */
[C---:B------:R-:W-:Y:S01]  /*61a0*/  FMUL.FTZ R62, R226.reuse, UR19 ;  /* 0x00000013e23e7c20 */ /* 0x040fe20008410000 */
[----:B------:R-:W-:Y:S01]  /*61b0*/  FMUL.FTZ R158, R226, UR57 ;  /* 0x00000039e29e7c20 */ /* 0x000fe20008410000 */
[-C--:B------:R-:W-:Y:S01]  /*61c0*/  FMUL.FTZ R200, R200, R223.reuse ;  /* 0x000000dfc8c87220 */ /* 0x080fe20000410000 */
[----:B------:R-:W-:Y:S01]  /*61d0*/  FFMA.FTZ R201, -R63, R160, R201 ;  /* 0x000000a03fc97223 */ /* 0x000fe200000101c9 */
[----:B------:R-:W-:Y:S01]  /*61e0*/  FMUL.FTZ R160, R195, UR19 ;  /* 0x00000013c3a07c20 */ /* 0x000fe20008410000 */
[----:B------:R-:W-:Y:S01]  /*61f0*/  FFMA.FTZ R174, R199, R223, -R174 ;  /* 0x000000dfc7ae7223 */ /* 0x000fe200000108ae */
[C---:B------:R-:W-:Y:S01]  /*6200*/  FFMA.FTZ R62, R227.reuse, UR57, -R62 ;  /* 0x00000039e33e7c23 */ /* 0x040fe2000801083e */
[----:B------:R-:W-:Y:S01]  /*6210*/  FFMA.FTZ R158, R227, UR19, R158 ;  /* 0x00000013e39e7c23 */ /* 0x000fe2000801009e */
[----:B------:R-:W-:Y:S01]  /*6220*/  FMUL.FTZ R178, R195, UR57 ;  /* 0x00000039c3b27c20 */ /* 0x000fe20008410000 */
[----:B------:R-:W-:Y:S01]  /*6230*/  FFMA.FTZ R199, R199, R195, R200 ;  /* 0x000000c3c7c77223 */ /* 0x000fe200000100c8 */
[----:B------:R-:W-:Y:S01]  /*6240*/  FFMA.FTZ R176, R63, R78, R176 ;  /* 0x0000004e3fb07223 */ /* 0x000fe200000100b0 */
[----:B------:R-:W-:Y:S01]  /*6250*/  FFMA.FTZ R160, R223, UR57, -R160 ;  /* 0x00000039dfa07c23 */ /* 0x000fe200080108a0 */
[C---:B------:R-:W-:Y:S01]  /*6260*/  FMUL.FTZ R78, R63.reuse, R62 ;  /* 0x0000003e3f4e7220 */ /* 0x040fe20000410000 */
[----:B------:R-:W-:Y:S01]  /*6270*/  FFMA.FTZ R158, -R63, R158, -RZ ;  /* 0x0000009e3f9e7223 */ /* 0x000fe200000109ff */
[----:B------:R-:W-:Y:S01]  /*6280*/  FFMA.FTZ R178, R223, UR19, R178 ;  /* 0x00000013dfb27c23 */ /* 0x000fe200080100b2 */
[C---:B------:R-:W-:Y:S01]  /*6290*/  FMUL.FTZ R63, R0.reuse, R174 ;  /* 0x000000ae003f7220 */ /* 0x040fe20000410000 */
[----:B------:R-:W-:Y:S01]  /*62a0*/  FMUL.FTZ R62, R0, R199 ;  /* 0x000000c7003e7220 */ /* 0x000fe20000410000 */
[-C--:B--2---:R-:W-:Y:S01]  /*62b0*/  FMUL.FTZ R199, R61, -R81.reuse ;  /* 0x800000513dc77220 */ /* 0x084fe20000410000 */
[----:B------:R-:W-:Y:S01]  /*62c0*/  FMUL.FTZ R174, R60, -R81 ;  /* 0x800000513cae7220 */ /* 0x000fe20000410000 */
[C---:B------:R-:W-:Y:S01]  /*62d0*/  FMUL.FTZ R81, R0.reuse, R160 ;  /* 0x000000a000517220 */ /* 0x040fe20000410000 */
[----:B------:R-:W-:Y:S01]  /*62e0*/  FFMA.FTZ R160, -R0, R178, -RZ ;  /* 0x000000b200a07223 */ /* 0x000fe200000109ff */
[----:B------:R-:W-:Y:S01]  /*62f0*/  FMUL.FTZ R0, R207, UR57 ;  /* 0x00000039cf007c20 */ /* 0x000fe20008410000 */
[-C--:B------:R-:W-:Y:S01]  /*6300*/  FFMA.FTZ R174, R61, R80.reuse, R174 ;  /* 0x000000503dae7223 */ /* 0x080fe200000100ae */
[----:B------:R-:W-:Y:S01]  /*6310*/  FFMA.FTZ R199, R60, R80, -R199 ;  /* 0x000000503cc77223 */ /* 0x000fe200000108c7 */
[----:B------:R-:W-:Y:S01]  /*6320*/  FADD.FTZ R178, R89, R89 ;  /* 0x0000005959b27221 */ /* 0x000fe20000010000 */
[----:B------:R-:W-:Y:S01]  /*6330*/  FFMA.FTZ R0, R230, UR19, R0 ;  /* 0x00000013e6007c23 */ /* 0x000fe20008010000 */
[----:B------:R-:W-:Y:S01]  /*6340*/  FADD.FTZ R210, -R210, R174 ;  /* 0x000000aed2d27221 */ /* 0x000fe20000010100 */
[----:B------:R-:W-:Y:S01]  /*6350*/  FADD.FTZ R208, R208, R199 ;  /* 0x000000c7d0d07221 */ /* 0x000fe20000010000 */
[C---:B------:R-:W-:Y:S01]  /*6360*/  FFMA.FTZ R149, R178.reuse, R149, R176 ;  /* 0x00000095b2957223 */ /* 0x040fe200000100b0 */
[----:B------:R-:W-:Y:S01]  /*6370*/  FFMA.FTZ R80, -R178, R0, -RZ ;  /* 0x00000000b2507223 */ /* 0x000fe200000109ff */
[----:B------:R-:W-:Y:S01]  /*6380*/  FADD.FTZ R60, R88, R88 ;  /* 0x00000058583c7221 */ /* 0x000fe20000010000 */
[----:B------:R-:W-:Y:S01]  /*6390*/  FFMA.FTZ R176, -R178, R162, R201 ;  /* 0x000000a2b2b07223 */ /* 0x000fe200000101c9 */
[----:B------:R-:W-:Y:S01]  /*63a0*/  FMUL.FTZ R0, R113, -R210 ;  /* 0x800000d271007220 */ /* 0x000fe20000410000 */
[----:B------:R-:W-:Y:S01]  /*63b0*/  FMUL.FTZ R162, R209, UR19 ;  /* 0x00000013d1a27c20 */ /* 0x000fe20008410000 */
[----:B------:R-:W-:Y:S01]  /*63c0*/  FMUL.FTZ R113, R113, -R208 ;  /* 0x800000d071717220 */ /* 0x000fe20000410000 */
[C---:B------:R-:W-:Y:S01]  /*63d0*/  FFMA.FTZ R161, R60.reuse, R161, R149 ;  /* 0x000000a13ca17223 */ /* 0x040fe20000010095 */
[----:B------:R-:W-:Y:S01]  /*63e0*/  FMUL.FTZ R174, R209, UR57 ;  /* 0x00000039d1ae7c20 */ /* 0x000fe20008410000 */
[----:B------:R-:W-:Y:S01]  /*63f0*/  FFMA.FTZ R199, R229, UR57, -R162 ;  /* 0x00000039e5c77c23 */ /* 0x000fe200080108a2 */
[C---:B------:R-:W-:Y:S01]  /*6400*/  FFMA.FTZ R149, R115.reuse, R210, R113 ;  /* 0x000000d273957223 */ /* 0x040fe20000010071 */
[----:B------:R-:W-:Y:S01]  /*6410*/  FFMA.FTZ R162, R115, R208, -R0 ;  /* 0x000000d073a27223 */ /* 0x000fe20000010800 */
[----:B------:R-:W-:Y:S01]  /*6420*/  FADD.FTZ R0, R59, R59 ;  /* 0x0000003b3b007221 */ /* 0x000fe20000010000 */
[----:B------:R-:W-:Y:S01]  /*6430*/  FFMA.FTZ R176, -R60, R159, R176 ;  /* 0x0000009f3cb07223 */ /* 0x000fe200000101b0 */
[----:B------:R-:W-:Y:S01]  /*6440*/  FADD.FTZ R206, -R206, R149 ;  /* 0x00000095cece7221 */ /* 0x000fe20000010100 */
[----:B------:R-:W-:Y:S01]  /*6450*/  FADD.FTZ R205, R205, R162 ;  /* 0x000000a2cdcd7221 */ /* 0x000fe20000010000 */
[----:B------:R-:W-:Y:S01]  /*6460*/  FFMA.FTZ R161, R0, R163, R161 ;  /* 0x000000a300a17223 */ /* 0x000fe200000100a1 */
[----:B------:R-:W-:Y:S01]  /*6470*/  FMUL.FTZ R159, R211, UR19 ;  /* 0x00000013d39f7c20 */ /* 0x000fe20008410000 */
[CC--:B------:R-:W-:Y:S01]  /*6480*/  FMUL.FTZ R149, R117.reuse, -R206.reuse ;  /* 0x800000ce75957220 */ /* 0x0c0fe20000410000 */
[-C--:B------:R-:W-:Y:S01]  /*6490*/  FMUL.FTZ R117, R117, -R205.reuse ;  /* 0x800000cd75757220 */ /* 0x080fe20000410000 */
[----:B------:R-:W-:Y:S01]  /*64a0*/  FMUL.FTZ R163, R211, UR57 ;  /* 0x00000039d3a37c20 */ /* 0x000fe20008410000 */
[----:B------:R-:W-:Y:S01]  /*64b0*/  FFMA.FTZ R201, R229, UR19, R174 ;  /* 0x00000013e5c97c23 */ /* 0x000fe200080100ae */
[C---:B------:R-:W-:Y:S01]  /*64c0*/  FFMA.FTZ R162, R118.reuse, R205, -R149 ;  /* 0x000000cd76a27223 */ /* 0x040fe20000010895 */
[----:B------:R-:W-:Y:S01]  /*64d0*/  FFMA.FTZ R117, R118, R206, R117 ;  /* 0x000000ce76757223 */ /* 0x000fe20000010075 */
[C---:B------:R-:W-:Y:S01]  /*64e0*/  FFMA.FTZ R159, R232.reuse, UR57, -R159 ;  /* 0x00000039e89f7c23 */ /* 0x040fe2000801089f */
[----:B------:R-:W-:Y:S01]  /*64f0*/  FFMA.FTZ R163, R232, UR19, R163 ;  /* 0x00000013e8a37c23 */ /* 0x000fe200080100a3 */
[----:B------:R-:W-:Y:S01]  /*6500*/  FADD.FTZ R203, R203, R162 ;  /* 0x000000a2cbcb7221 */ /* 0x000fe20000010000 */
[----:B------:R-:W-:Y:S01]  /*6510*/  FADD.FTZ R117, -R204, R117 ;  /* 0x00000075cc757221 */ /* 0x000fe20000010100 */
[C---:B------:R-:W-:Y:S01]  /*6520*/  FMUL.FTZ R113, R60.reuse, R199 ;  /* 0x000000c73c717220 */ /* 0x040fe20000410000 */
[----:B------:R-:W-:Y:S01]  /*6530*/  FFMA.FTZ R115, -R60, R201, -RZ ;  /* 0x000000c93c737223 */ /* 0x000fe200000109ff */
[----:B------:R-:W-:Y:S01]  /*6540*/  FADD.FTZ R60, R58, R58 ;  /* 0x0000003a3a3c7221 */ /* 0x000fe20000010000 */
[C---:B------:R-:W-:Y:S01]  /*6550*/  FMUL.FTZ R118, R0.reuse, R159 ;  /* 0x0000009f00767220 */ /* 0x040fe20000410000 */
[C---:B------:R-:W-:Y:S01]  /*6560*/  FFMA.FTZ R149, -R0.reuse, R163, -RZ ;  /* 0x000000a300957223 */ /* 0x040fe200000109ff */
[----:B------:R-:W-:Y:S01]  /*6570*/  FFMA.FTZ R176, -R0, R177, R176 ;  /* 0x000000b100b07223 */ /* 0x000fe200000101b0 */
[C---:B------:R-:W-:Y:S01]  /*6580*/  FMUL.FTZ R159, R119.reuse, -R117 ;  /* 0x80000075779f7220 */ /* 0x040fe20000410000 */
[----:B------:R-:W-:Y:S01]  /*6590*/  FMUL.FTZ R0, R119, -R203 ;  /* 0x800000cb77007220 */ /* 0x000fe20000410000 */
[----:B------:R-:W-:Y:S01]  /*65a0*/  FFMA.FTZ R165, R60, R165, R161 ;  /* 0x000000a53ca57223 */ /* 0x000fe200000100a1 */
[----:B------:R-:W-:Y:S01]  /*65b0*/  FMUL.FTZ R162, R212, UR19 ;  /* 0x00000013d4a27c20 */ /* 0x000fe20008410000 */
[C---:B------:R-:W-:Y:S01]  /*65c0*/  FFMA.FTZ R161, R120.reuse, R203, -R159 ;  /* 0x000000cb78a17223 */ /* 0x040fe2000001089f */
[----:B------:R-:W-:Y:S01]  /*65d0*/  FFMA.FTZ R120, R120, R117, R0 ;  /* 0x0000007578787223 */ /* 0x000fe20000010000 */
[----:B------:R-:W-:Y:S01]  /*65e0*/  FMUL.FTZ R174, R212, UR57 ;  /* 0x00000039d4ae7c20 */ /* 0x000fe20008410000 */
[----:B------:R-:W-:Y:S01]  /*65f0*/  FFMA.FTZ R119, R231, UR57, -R162 ;  /* 0x00000039e7777c23 */ /* 0x000fe200080108a2 */
[----:B------:R-:W-:Y:S01]  /*6600*/  FADD.FTZ R86, R86, R161 ;  /* 0x000000a156567221 */ /* 0x000fe20000010000 */
[----:B------:R-:W-:Y:S01]  /*6610*/  FADD.FTZ R120, -R87, R120 ;  /* 0x0000007857787221 */ /* 0x000fe20000010100 */
[----:B------:R-:W-:Y:S01]  /*6620*/  FFMA.FTZ R163, R231, UR19, R174 ;  /* 0x00000013e7a37c23 */ /* 0x000fe200080100ae */
[----:B------:R-:W-:Y:S01]  /*6630*/  FMUL.FTZ R161, R214, UR19 ;  /* 0x00000013d6a17c20 */ /* 0x000fe20008410000 */
[C---:B------:R-:W-:Y:S01]  /*6640*/  FMUL.FTZ R159, R60.reuse, R119 ;  /* 0x000000773c9f7220 */ /* 0x040fe20000410000 */
[C---:B------:R-:W-:Y:S01]  /*6650*/  FMUL.FTZ R87, R121.reuse, -R120 ;  /* 0x8000007879577220 */ /* 0x040fe20000410000 */
[-C--:B------:R-:W-:Y:S01]  /*6660*/  FMUL.FTZ R121, R121, -R86.reuse ;  /* 0x8000005679797220 */ /* 0x080fe20000410000 */
[C---:B------:R-:W-:Y:S01]  /*6670*/  FFMA.FTZ R119, -R60.reuse, R163, -RZ ;  /* 0x000000a33c777223 */ /* 0x040fe200000109ff */
[----:B------:R-:W-:Y:S01]  /*6680*/  FFMA.FTZ R176, -R60, R175, R176 ;  /* 0x000000af3cb07223 */ /* 0x000fe200000101b0 */
[----:B------:R-:W-:Y:S01]  /*6690*/  FMUL.FTZ R175, R214, UR57 ;  /* 0x00000039d6af7c20 */ /* 0x000fe20008410000 */
[----:B------:R-:W-:Y:S01]  /*66a0*/  FFMA.FTZ R163, R234, UR57, -R161 ;  /* 0x00000039eaa37c23 */ /* 0x000fe200080108a1 */
[C---:B------:R-:W-:Y:S01]  /*66b0*/  FFMA.FTZ R161, R122.reuse, R86, -R87 ;  /* 0x000000567aa17223 */ /* 0x040fe20000010857 */
[----:B------:R-:W-:Y:S01]  /*66c0*/  FFMA.FTZ R122, R122, R120, R121 ;  /* 0x000000787a7a7223 */ /* 0x000fe20000010079 */
[----:B------:R-:W-:Y:S01]  /*66d0*/  FADD.FTZ R0, R57, R57 ;  /* 0x0000003939007221 */ /* 0x000fe20000010000 */
        /* <DEDUP_REMOVED lines=8> */
[CC--:B------:R-:W-:Y:S01]  /*6760*/  FMUL.FTZ R0, R123.reuse, -R188.reuse ;  /* 0x800000bc7b007220 */ /* 0x0c0fe20000410000 */
[-C--:B------:R-:W-:Y:S01]  /*6770*/  FMUL.FTZ R161, R123, -R189.reuse ;  /* 0x800000bd7ba17220 */ /* 0x080fe20000410000 */
[----:B------:R-:W-:Y:S01]  /*6780*/  FMUL.FTZ R162, R213, UR57 ;  /* 0x00000039d5a27c20 */ /* 0x000fe20008410000 */
[C---:B------:R-:W-:Y:S01]  /*6790*/  FFMA.FTZ R163, R235.reuse, UR57, -R122 ;  /* 0x00000039eba37c23 */ /* 0x040fe2000801087a */
[C---:B------:R-:W-:Y:S01]  /*67a0*/  FFMA.FTZ R122, R124.reuse, R189, R0 ;  /* 0x000000bd7c7a7223 */ /* 0x040fe20000010000 */
[----:B------:R-:W-:Y:S01]  /*67b0*/  FFMA.FTZ R123, R124, R188, -R161 ;  /* 0x000000bc7c7b7223 */ /* 0x000fe200000108a1 */
[----:B------:R-:W-:Y:S01]  /*67c0*/  FADD.FTZ R60, R56, R56 ;  /* 0x00000038383c7221 */ /* 0x000fe20000010000 */
[----:B------:R-:W-:Y:S01]  /*67d0*/  FFMA.FTZ R175, R235, UR19, R162 ;  /* 0x00000013ebaf7c23 */ /* 0x000fe200080100a2 */
[----:B------:R-:W-:Y:S01]  /*67e0*/  FADD.FTZ R122, -R187, R122 ;  /* 0x0000007abb7a7221 */ /* 0x000fe20000010100 */
[----:B------:R-:W-:Y:S01]  /*67f0*/  FADD.FTZ R186, R186, R123 ;  /* 0x0000007bbaba7221 */ /* 0x000fe20000010000 */
[C---:B------:R-:W-:Y:S01]  /*6800*/  FMUL.FTZ R161, R60.reuse, R163 ;  /* 0x000000a33ca17220 */ /* 0x040fe20000410000 */
[----:B------:R-:W-:Y:S01]  /*6810*/  FFMA.FTZ R162, -R60, R175, -RZ ;  /* 0x000000af3ca27223 */ /* 0x000fe200000109ff */
[C---:B------:R-:W-:Y:S01]  /*6820*/  FMUL.FTZ R123, R125.reuse, -R122 ;  /* 0x8000007a7d7b7220 */ /* 0x040fe20000410000 */
[-C--:B------:R-:W-:Y:S01]  /*6830*/  FMUL.FTZ R125, R125, -R186.reuse ;  /* 0x800000ba7d7d7220 */ /* 0x080fe20000410000 */
[C---:B------:R-:W-:Y:S01]  /*6840*/  FMUL.FTZ R163, R215.reuse, UR19 ;  /* 0x00000013d7a37c20 */ /* 0x040fe20008410000 */
[----:B------:R-:W-:Y:S01]  /*6850*/  FMUL.FTZ R175, R215, UR57 ;  /* 0x00000039d7af7c20 */ /* 0x000fe20008410000 */
[C---:B------:R-:W-:Y:S01]  /*6860*/  FFMA.FTZ R123, R126.reuse, R186, -R123 ;  /* 0x000000ba7e7b7223 */ /* 0x040fe2000001087b */
[----:B------:R-:W-:Y:S01]  /*6870*/  FFMA.FTZ R124, R126, R122, R125 ;  /* 0x0000007a7e7c7223 */ /* 0x000fe2000001007d */
[C---:B------:R-:W-:Y:S01]  /*6880*/  FFMA.FTZ R165, R60.reuse, R181, R165 ;  /* 0x000000b53ca57223 */ /* 0x040fe200000100a5 */
[----:B------:R-:W-:Y:S01]  /*6890*/  FADD.FTZ R0, R55, R55 ;  /* 0x0000003737007221 */ /* 0x000fe20000010000 */
[----:B------:R-:W-:Y:S01]  /*68a0*/  FFMA.FTZ R176, -R60, R241, R176 ;  /* 0x000000f13cb07223 */ /* 0x000fe200000101b0 */
        /* <DEDUP_REMOVED lines=19> */
[----:B------:R-:W-:Y:S01]  /*69e0*/  FMUL.FTZ R123, R217, UR19 ;  /* 0x00000013d97b7c20 */ /* 0x000fe20008410000 */
[----:B------:R-:W-:Y:S01]  /*69f0*/  FFMA.FTZ R130, -R60, R163, -RZ ;  /* 0x000000a33c827223 */ /* 0x000fe200000109ff */
[C---:B------:R-:W-:Y:S01]  /*6a00*/  FMUL.FTZ R83, R131.reuse, -R124 ;  /* 0x8000007c83537220 */ /* 0x040fe20000410000 */
[-C--:B------:R-:W-:Y:S01]  /*6a10*/  FMUL.FTZ R131, R131, -R82.reuse ;  /* 0x8000005283837220 */ /* 0x080fe20000410000 */
[----:B------:R-:W-:Y:S01]  /*6a20*/  FMUL.FTZ R163, R217, UR57 ;  /* 0x00000039d9a37c20 */ /* 0x000fe20008410000 */
[----:B------:R-:W-:Y:S01]  /*6a30*/  FADD.FTZ R0, R53, R53 ;  /* 0x0000003535007221 */ /* 0x000fe20000010000 */
[C---:B------:R-:W-:Y:S01]  /*6a40*/  FFMA.FTZ R174, R132.reuse, R82, -R83 ;  /* 0x0000005284ae7223 */ /* 0x040fe20000010853 */
[----:B------:R-:W-:Y:S01]  /*6a50*/  FFMA.FTZ R83, R132, R124, R131 ;  /* 0x0000007c84537223 */ /* 0x000fe20000010083 */
[----:B------:R-:W-:Y:S01]  /*6a60*/  FFMA.FTZ R123, R220, UR57, -R123 ;  /* 0x00000039dc7b7c23 */ /* 0x000fe2000801087b */
[C---:B------:R-:W-:Y:S01]  /*6a70*/  FFMA.FTZ R165, R60.reuse, R183, R165 ;  /* 0x000000b73ca57223 */ /* 0x040fe200000100a5 */
[----:B------:R-:W-:Y:S01]  /*6a80*/  FFMA.FTZ R176, -R60, R191, R176 ;  /* 0x000000bf3cb07223 */ /* 0x000fe200000101b0 */
[----:B------:R-:W-:Y:S01]  /*6a90*/  FFMA.FTZ R163, R220, UR19, R163 ;  /* 0x00000013dca37c23 */ /* 0x000fe200080100a3 */
[----:B------:R-:W-:Y:S01]  /*6aa0*/  FADD.FTZ R83, -R166, R83 ;  /* 0x00000053a6537221 */ /* 0x000fe20000010100 */
[----:B------:R-:W-:Y:S01]  /*6ab0*/  FADD.FTZ R167, R167, R174 ;  /* 0x000000aea7a77221 */ /* 0x000fe20000010000 */
[C---:B------:R-:W-:Y:S01]  /*6ac0*/  FMUL.FTZ R131, R0.reuse, R123 ;  /* 0x0000007b00837220 */ /* 0x040fe20000410000 */
[----:B------:R-:W-:Y:S01]  /*6ad0*/  FMUL.FTZ R166, R219, UR19 ;  /* 0x00000013dba67c20 */ /* 0x000fe20008410000 */
[C---:B------:R-:W-:Y:S01]  /*6ae0*/  FFMA.FTZ R165, R0.reuse, R247, R165 ;  /* 0x000000f700a57223 */ /* 0x040fe200000100a5 */
[C---:B------:R-:W-:Y:S01]  /*6af0*/  FFMA.FTZ R132, -R0.reuse, R163, -RZ ;  /* 0x000000a300847223 */ /* 0x040fe200000109ff */
[----:B------:R-:W-:Y:S01]  /*6b00*/  FFMA.FTZ R176, -R0, R193, R176 ;  /* 0x000000c100b07223 */ /* 0x000fe200000101b0 */
[C---:B------:R-:W-:Y:S01]  /*6b10*/  FMUL.FTZ R123, R133.reuse, -R83 ;  /* 0x80000053857b7220 */ /* 0x040fe20000410000 */
[----:B------:R-:W-:Y:S01]  /*6b20*/  FMUL.FTZ R0, R133, -R167 ;  /* 0x800000a785007220 */ /* 0x000fe20000410000 */
[----:B------:R-:W-:Y:S01]  /*6b30*/  FFMA.FTZ R133, R239, UR57, -R166 ;  /* 0x00000039ef857c23 */ /* 0x000fe200080108a6 */
[----:B------:R-:W-:Y:S01]  /*6b40*/  FMUL.FTZ R249, R196, R219 ;  /* 0x000000dbc4f97220 */ /* 0x000fe20000410000 */
[C---:B------:R-:W-:Y:S01]  /*6b50*/  FFMA.FTZ R166, R136.reuse, R167, -R123 ;  /* 0x000000a788a67223 */ /* 0x040fe2000001087b */
[----:B------:R-:W-:Y:S01]  /*6b60*/  FFMA.FTZ R123, R136, R83, R0 ;  /* 0x00000053887b7223 */ /* 0x000fe20000010000 */
[----:B------:R-:W-:Y:S01]  /*6b70*/  FADD.FTZ R0, R51, R51 ;  /* 0x0000003333007221 */ /* 0x000fe20000010000 */
[----:B------:R-:W-:Y:S01]  /*6b80*/  FMUL.FTZ R127, R60, R127 ;  /* 0x0000007f3c7f7220 */ /* 0x000fe20000410000 */
[----:B------:R-:W-:Y:S01]  /*6b90*/  FADD.FTZ R169, R169, R166 ;  /* 0x000000a6a9a97221 */ /* 0x000fe20000010000 */
[----:B------:R-:W-:Y:S01]  /*6ba0*/  FADD.FTZ R168, -R168, R123 ;  /* 0x0000007ba8a87221 */ /* 0x000fe20000010100 */
[----:B------:R-:W-:Y:S01]  /*6bb0*/  FMUL.FTZ R123, R202, UR19 ;  /* 0x00000013ca7b7c20 */ /* 0x000fe20008410000 */
[-C--:B------:R-:W-:Y:S01]  /*6bc0*/  FFMA.FTZ R249, R194, R239.reuse, -R249 ;  /* 0x000000efc2f97223 */ /* 0x080fe200000108f9 */
[----:B------:R-:W-:Y:S01]  /*6bd0*/  FADD.FTZ R60, R52, R52 ;  /* 0x00000034343c7221 */ /* 0x000fe20000010000 */
[----:B------:R-:W-:Y:S01]  /*6be0*/  FMUL.FTZ R196, R196, R239 ;  /* 0x000000efc4c47220 */ /* 0x000fe20000410000 */
[----:B------:R-:W-:Y:S01]  /*6bf0*/  FFMA.FTZ R123, R236, UR57, -R123 ;  /* 0x00000039ec7b7c23 */ /* 0x000fe2000801087b */
[C---:B------:R-:W-:Y:S01]  /*6c00*/  FMUL.FTZ R136, R137.reuse, -R168 ;  /* 0x800000a889887220 */ /* 0x040fe20000410000 */
[----:B------:R-:W-:Y:S01]  /*6c10*/  FFMA.FTZ R165, R60, R249, R165 ;  /* 0x000000f93ca57223 */ /* 0x000fe200000100a5 */
[----:B------:R-:W-:Y:S01]  /*6c20*/  FFMA.FTZ R251, R194, R219, R196 ;  /* 0x000000dbc2fb7223 */ /* 0x000fe200000100c4 */
[C---:B------:R-:W-:Y:S01]  /*6c30*/  FMUL.FTZ R175, R0.reuse, R123 ;  /* 0x0000007b00af7220 */ /* 0x040fe20000410000 */
[-C--:B------:R-:W-:Y:S01]  /*6c40*/  FMUL.FTZ R123, R137, -R169.reuse ;  /* 0x800000a9897b7220 */ /* 0x080fe20000410000 */
[----:B------:R-:W-:Y:S01]  /*6c50*/  FFMA.FTZ R84, R0, R84, R165 ;  /* 0x0000005400547223 */ /* 0x000fe200000100a5 */
[----:B------:R-:W-:Y:S01]  /*6c60*/  FMUL.FTZ R165, R202, UR57 ;  /* 0x00000039caa57c20 */ /* 0x000fe20008410000 */
[C---:B------:R-:W-:Y:S01]  /*6c70*/  FFMA.FTZ R136, R138.reuse, R169, -R136 ;  /* 0x000000a98a887223 */ /* 0x040fe20000010888 */
[----:B------:R-:W-:Y:S01]  /*6c80*/  FFMA.FTZ R123, R138, R168, R123 ;  /* 0x000000a88a7b7223 */ /* 0x000fe2000001007b */
[----:B------:R-:W-:Y:S01]  /*6c90*/  MOV R166, UR7 ;  /* 0x0000000700a67c02 */ /* 0x000fe20008000f00 */
[----:B------:R-:W-:Y:S01]  /*6ca0*/  FFMA.FTZ R251, -R60, R251, R176 ;  /* 0x000000fb3cfb7223 */ /* 0x000fe200000101b0 */
[----:B------:R-:W-:Y:S01]  /*6cb0*/  FFMA.FTZ R165, R236, UR19, R165 ;  /* 0x00000013eca57c23 */ /* 0x000fe200080100a5 */
[----:B------:R-:W-:Y:S01]  /*6cc0*/  FADD.FTZ R123, -R170, R123 ;  /* 0x0000007baa7b7221 */ /* 0x000fe20000010100 */
[----:B------:R-:W-:Y:S01]  /*6cd0*/  FADD.FTZ R171, R171, R136 ;  /* 0x00000088abab7221 */ /* 0x000fe20000010000 */
[----:B------:R-:W-:Y:S01]  /*6ce0*/  FMUL.FTZ R174, R219, UR57 ;  /* 0x00000039dbae7c20 */ /* 0x000fe20008410000 */
[----:B------:R-:W-:Y:S01]  /*6cf0*/  @!P0 LEA R166, R166, R97, 0x4 ;  /* 0x00000061a6a68211 */ /* 0x000fe200078e20ff */
[C---:B------:R-:W-:Y:S01]  /*6d00*/  FMUL.FTZ R137, R139.reuse, -R123 ;  /* 0x8000007b8b897220 */ /* 0x040fe20000410000 */
[C---:B------:R-:W-:Y:S01]  /*6d10*/  FFMA.FTZ R165, -R0.reuse, R165, -RZ ;  /* 0x000000a500a57223 */ /* 0x040fe200000109ff */
[----:B------:R-:W-:Y:S01]  /*6d20*/  FFMA.FTZ R197, -R0, R197, R251 ;  /* 0x000000c500c57223 */ /* 0x000fe200000101fb */
[-C--:B------:R-:W-:Y:S01]  /*6d30*/  FMUL.FTZ R136, R139, -R171.reuse ;  /* 0x800000ab8b887220 */ /* 0x080fe20000410000 */
[----:B------:R-:W-:Y:S01]  /*6d40*/  FFMA.FTZ R0, R140, R171, -R137 ;  /* 0x000000ab8c007223 */ /* 0x000fe20000010889 */
[----:B------:R-:W-:Y:S01]  /*6d50*/  FFMA.FTZ R163, R239, UR19, R174 ;  /* 0x00000013efa37c23 */ /* 0x000fe200080100ae */
[----:B-1----:R0:W-:Y:S01]  /*6d60*/  @!P0 STS.128 [R166+0x4be0], R72 ;  /* 0x004be048a6008388 */ /* 0x0021e20000000c00 */
[C---:B------:R-:W-:Y:S01]  /*6d70*/  FMUL.FTZ R133, R60.reuse, R133 ;  /* 0x000000853c857220 */ /* 0x040fe20000410000 */
[----:B------:R-:W-:Y:S01]  /*6d80*/  FADD.FTZ R173, R173, R0 ;  /* 0x00000000adad7221 */ /* 0x000fe20000010000 */
[----:B------:R-:W-:Y:S01]  /*6d90*/  FFMA.FTZ R163, -R60, R163, -RZ ;  /* 0x000000a33ca37223 */ /* 0x000fe200000109ff */
[----:B------:R-:W-:Y:S01]  /*6da0*/  FMUL.FTZ R61, R207, UR19 ;  /* 0x00000013cf3d7c20 */ /* 0x000fe20008410000 */
[----:B------:R-:W-:Y:S01]  /*6db0*/  SHF.L.U32 R60, R100, 0x5, RZ ;  /* 0x00000005643c7819 */ /* 0x000fe200000006ff */
[----:B------:R-:W-:Y:S01]  /*6dc0*/  FMUL.FTZ R79, R182, R79 ;  /* 0x0000004fb64f7220 */ /* 0x000fe20000410000 */
[----:B------:R-:W-:Y:S01]  /*6dd0*/  FFMA.FTZ R225, -R47, R116, R225 ;  /* 0x000000742fe17223 */ /* 0x000fe200000101e1 */
[----:B------:R-:W-:Y:S01]  /*6de0*/  FFMA.FTZ R61, R230, UR57, -R61 ;  /* 0x00000039e63d7c23 */ /* 0x000fe2000801083d */
[----:B------:R-:W-:Y:S01]  /*6df0*/  LEA.HI.SX32 R60, R60, R60, 0x1b ;  /* 0x0000003c3c3c7211 */ /* 0x000fe200078fdaff */
[----:B------:R-:W-:Y:S01]  /*6e00*/  FFMA.FTZ R227, -R46, R111, R227 ;  /* 0x0000006f2ee37223 */ /* 0x000fe200000101e3 */
[----:B------:R-:W-:Y:S01]  /*6e10*/  FFMA.FTZ R234, -R41, R110, R234 ;  /* 0x0000006e29ea7223 */ /* 0x000fe200000101ea */
[----:B------:R-:W-:Y:S01]  /*6e20*/  FMUL.FTZ R61, R178, R61 ;  /* 0x0000003db23d7220 */ /* 0x000fe20000410000 */
[----:B------:R-:W-:Y:S01]  /*6e30*/  LEA R60, R60, R97, 0x2 ;  /* 0x000000613c3c7211 */ /* 0x000fe200078e10ff */
[----:B------:R-:W-:Y:S01]  /*6e40*/  FMUL.FTZ R139, R86, UR47 ;  /* 0x0000002f568b7c20 */ /* 0x000fe20008410000 */
[----:B------:R-:W-:Y:S01]  /*6e50*/  ULEA UR18, UR15, 0xfffffc00, 0xa ;  /* 0xfffffc000f127891 */ /* 0x000fe2000f8e503f */
[----:B0-----:R-:W-:Y:S01]  /*6e60*/  FFMA.FTZ R73, R140, R123, R136 ;  /* 0x0000007b8c497223 */ /* 0x001fe20000010088 */
[--C-:B------:R-:W-:Y:S01]  /*6e70*/  HADD2.F32 R74, -RZ, R64.reuse.H0_H0 ;  /* 0x20000040ff4a7230 */ /* 0x100fe20000004100 */
[----:B------:R0:W-:Y:S01]  /*6e80*/  STS [R60+0x10a0], R61 ;  /* 0x0010a03d3c007388 */ /* 0x0001e20000000800 */
[----:B------:R-:W-:Y:S01]  /*6e90*/  FFMA.FTZ R140, R120, UR46, -R139 ;  /* 0x0000002e788c7c23 */ /* 0x000fe2000801088b */
[----:B------:R-:W-:Y:S01]  /*6ea0*/  FADD.FTZ R172, -R172, R73 ;  /* 0x00000049acac7221 */ /* 0x000fe20000010100 */
[-C--:B------:R-:W-:Y:S01]  /*6eb0*/  FMUL.FTZ R73, R141, -R173.reuse ;  /* 0x800000ad8d497220 */ /* 0x080fe20000410000 */
[----:B------:R-:W-:Y:S01]  /*6ec0*/  STS [R60+0x1088], R77 ;  /* 0x0010884d3c007388 */ /* 0x000fe20000000800 */
[----:B------:R-:W-:Y:S01]  /*6ed0*/  FFMA.FTZ R228, -R49, R74, R228 ;  /* 0x0000004a31e47223 */ /* 0x000fe200000101e4 */
[-C--:B------:R-:W-:Y:S01]  /*6ee0*/  FMUL.FTZ R0, R141, -R172.reuse ;  /* 0x800000ac8d007220 */ /* 0x080fe20000410000 */
[----:B------:R-:W-:Y:S01]  /*6ef0*/  FFMA.FTZ R73, R142, R172, R73 ;  /* 0x000000ac8e497223 */ /* 0x000fe20000010049 */
[----:B------:R-:W-:Y:S01]  /*6f00*/  STS [R60+0x10a8], R113 ;  /* 0x0010a8713c007388 */ /* 0x000fe20000000800 */
[----:B------:R-:W-:Y:S01]  /*6f10*/  FMUL.FTZ R139, R38, R188 ;  /* 0x000000bc268b7220 */ /* 0x000fe20000410000 */
[----:B------:R-:W-:Y:S01]  /*6f20*/  FFMA.FTZ R0, R142, R173, -R0 ;  /* 0x000000ad8e007223 */ /* 0x000fe20000010800 */
[----:B------:R-:W-:Y:S01]  /*6f30*/  FADD.FTZ R73, -R150, R73 ;  /* 0x0000004996497221 */ /* 0x000fe20000010100 */
[----:B------:R-:W-:Y:S01]  /*6f40*/  STS [R60+0x10c0], R87 ;  /* 0x0010c0573c007388 */ /* 0x000fe20000000800 */
[----:B------:R-:W-:Y:S01]  /*6f50*/  UIADD3 UR18, -UR18, UR56, URZ ;  /* 0x0000003812127290 */ /* 0x000fe2000fffe13f */
[----:B------:R-:W-:Y:S01]  /*6f60*/  FADD.FTZ R151, R151, R0 ;  /* 0x0000000097977221 */ /* 0x000fe20000010000 */
[C---:B0-----:R-:W-:Y:S01]  /*6f70*/  FMUL.FTZ R61, R143.reuse, -R73 ;  /* 0x800000498f3d7220 */ /* 0x041fe20000410000 */
[----:B------:R0:W-:Y:S01]  /*6f80*/  STS [R60+0x1098], R78 ;  /* 0x0010984e3c007388 */ /* 0x0001e20000000800 */
[----:B------:R-:W-:Y:S01]  /*6f90*/  FFMA.FTZ R237, -R38, R103, R237 ;  /* 0x0000006726ed7223 */ /* 0x000fe200000101ed */
[-C--:B------:R-:W-:Y:S01]  /*6fa0*/  FMUL.FTZ R72, R143, -R151.reuse ;  /* 0x800000978f487220 */ /* 0x080fe20000410000 */
[C---:B------:R-:W-:Y:S01]  /*6fb0*/  FFMA.FTZ R0, R144.reuse, R151, -R61 ;  /* 0x0000009790007223 */ /* 0x040fe2000001083d */
[----:B------:R-:W-:Y:S01]  /*6fc0*/  STS [R60+0x10a4], R80 ;  /* 0x0010a4503c007388 */ /* 0x000fe20000000800 */
[----:B------:R-:W-:Y:S01]  /*6fd0*/  MOV R143, UR18 ;  /* 0x00000012008f7c02 */ /* 0x000fe20008000f00 */
[----:B------:R-:W-:Y:S01]  /*6fe0*/  FFMA.FTZ R61, R144, R73, R72 ;  /* 0x00000049903d7223 */ /* 0x000fe20000010048 */
[----:B------:R-:W-:Y:S01]  /*6ff0*/  FADD.FTZ R153, R153, R0 ;  /* 0x0000000099997221 */ /* 0x000fe20000010000 */
[----:B------:R1:W-:Y:S01]  /*7000*/  STS [R60+0x10ac], R115 ;  /* 0x0010ac733c007388 */ /* 0x0003e20000000800 */
[----:B------:R-:W-:Y:S01]  /*7010*/  LEA R143, R143, -R100, 0x1 ;  /* 0x800000648f8f7211 */ /* 0x000fe200078e08ff */
[----:B------:R-:W-:Y:S01]  /*7020*/  FADD.FTZ R152, -R152, R61 ;  /* 0x0000003d98987221 */ /* 0x000fe20000010100 */
[-C--:B------:R-:W-:Y:S01]  /*7030*/  FMUL.FTZ R61, R145, -R153.reuse ;  /* 0x80000099913d7220 */ /* 0x080fe20000410000 */
[----:B------:R-:W-:Y:S01]  /*7040*/  STS [R60+0x10bc], R119 ;  /* 0x0010bc773c007388 */ /* 0x000fe20000000800 */
[-C--:B0-----:R-:W-:Y:S01]  /*7050*/  FMUL.FTZ R78, R47, R153.reuse ;  /* 0x000000992f4e7220 */ /* 0x081fe20000410000 */
[-C--:B------:R-:W-:Y:S01]  /*7060*/  FMUL.FTZ R0, R145, -R152.reuse ;  /* 0x8000009891007220 */ /* 0x080fe20000410000 */
[----:B------:R-:W-:Y:S01]  /*7070*/  FFMA.FTZ R61, R146, R152, R61 ;  /* 0x00000098923d7223 */ /* 0x000fe2000001003d */
[----:B------:R-:W-:Y:S01]  /*7080*/  STS [R60+0x1080], R76 ;  /* 0x0010804c3c007388 */ /* 0x000fe20000000800 */
[----:B------:R-:W-:Y:S01]  /*7090*/  FMUL.FTZ R145, R186, UR47 ;  /* 0x0000002fba917c20 */ /* 0x000fe20008410000 */
[----:B------:R-:W-:Y:S01]  /*70a0*/  FFMA.FTZ R0, R146, R153, -R0 ;  /* 0x0000009992007223 */ /* 0x000fe20000010800 */
[----:B------:R-:W-:Y:S01]  /*70b0*/  FADD.FTZ R61, -R154, R61 ;  /* 0x0000003d9a3d7221 */ /* 0x000fe20000010100 */
[----:B------:R0:W-:Y:S01]  /*70c0*/  STS [R60+0x10b0], R118 ;  /* 0x0010b0763c007388 */ /* 0x0001e20000000800 */
[----:B------:R-:W-:Y:S01]  /*70d0*/  FFMA.FTZ R142, R122, UR46, -R145 ;  /* 0x0000002e7a8e7c23 */ /* 0x000fe20008010891 */
[----:B------:R-:W-:Y:S01]  /*70e0*/  FADD.FTZ R155, R155, R0 ;  /* 0x000000009b9b7221 */ /* 0x000fe20000010000 */
[CC--:B------:R-:W-:Y:S01]  /*70f0*/  FMUL.FTZ R75, R147.reuse, -R61.reuse ;  /* 0x8000003d934b7220 */ /* 0x0c0fe20000410000 */
[----:B-1----:R-:W-:Y:S01]  /*7100*/  FMUL.FTZ R115, R48, R61 ;  /* 0x0000003d30737220 */ /* 0x002fe20000410000 */
[----:B------:R-:W-:Y:S01]  /*7110*/  STS [R60+0x10d0], R126 ;  /* 0x0010d07e3c007388 */ /* 0x000fe20000000800 */
[-C--:B------:R-:W-:Y:S01]  /*7120*/  FMUL.FTZ R72, R147, -R155.reuse ;  /* 0x8000009b93487220 */ /* 0x080fe20000410000 */
[C---:B------:R-:W-:Y:S01]  /*7130*/  FFMA.FTZ R0, R148.reuse, R155, -R75 ;  /* 0x0000009b94007223 */ /* 0x040fe2000001084b */
[----:B------:R-:W-:Y:S01]  /*7140*/  FMUL.FTZ R147, R189, UR47 ;  /* 0x0000002fbd937c20 */ /* 0x000fe20008410000 */
[----:B------:R1:W-:Y:S01]  /*7150*/  STS [R60+0x1090], R79 ;  /* 0x0010904f3c007388 */ /* 0x0003e20000000800 */
[----:B------:R-:W-:Y:S01]  /*7160*/  FFMA.FTZ R75, R148, R61, R72 ;  /* 0x0000003d944b7223 */ /* 0x000fe20000010048 */
[----:B------:R-:W-:Y:S01]  /*7170*/  FADD.FTZ R157, R157, R0 ;  /* 0x000000009d9d7221 */ /* 0x000fe20000010000 */
[----:B------:R-:W-:-:S02]  /*7180*/  HADD2.F32 R0, -RZ, R64.H1_H1 ;  /* 0x30000040ff007230 */ /* 0x000fc40000004100 */
[----:B0-----:R-:W-:Y:S01]  /*7190*/  FMUL.FTZ R118, R47, R152 ;  /* 0x000000982f767220 */ /* 0x001fe20000410000 */
[----:B------:R-:W-:Y:S01]  /*71a0*/  FADD.FTZ R156, -R156, R75 ;  /* 0x0000004b9c9c7221 */ /* 0x000fe20000010100 */
[C---:B------:R-:W-:Y:S01]  /*71b0*/  FMUL.FTZ R77, R49.reuse, R157 ;  /* 0x0000009d314d7220 */ /* 0x040fe20000410000 */
[C---:B------:R-:W-:Y:S01]  /*71c0*/  FMUL.FTZ R75, R48.reuse, R155 ;  /* 0x0000009b304b7220 */ /* 0x040fe20000410000 */
[----:B------:R-:W-:Y:S01]  /*71d0*/  FFMA.FTZ R80, -R48, R0, R221 ;  /* 0x0000000030507223 */ /* 0x000fe200000101dd */
[----:B------:R-:W-:Y:S01]  /*71e0*/  FMUL.FTZ R87, R49, R156 ;  /* 0x0000009c31577220 */ /* 0x000fe20000410000 */
[----:B------:R-:W-:Y:S01]  /*71f0*/  FMUL.FTZ R113, R128, R77 ;  /* 0x0000004d80717220 */ /* 0x000fe20000410000 */
[----:B------:R-:W-:Y:S01]  /*7200*/  FMUL.FTZ R119, R224, R75 ;  /* 0x0000004be0777220 */ /* 0x000fe20000410000 */
[----:B------:R-:W-:Y:S01]  /*7210*/  FMUL.FTZ R72, R129, R78 ;  /* 0x0000004e81487220 */ /* 0x000fe20000410000 */
[----:B-1----:R-:W-:Y:S01]  /*7220*/  FMUL.FTZ R79, R46, R151 ;  /* 0x000000972e4f7220 */ /* 0x002fe20000410000 */
[-C--:B------:R-:W-:Y:S01]  /*7230*/  FFMA.FTZ R113, R228, R87.reuse, -R113 ;  /* 0x00000057e4717223 */ /* 0x080fe20000010871 */
[----:B------:R-:W-:Y:S01]  /*7240*/  FMUL.FTZ R87, R128, R87 ;  /* 0x0000005780577220 */ /* 0x000fe20000410000 */
[-C--:B------:R-:W-:Y:S01]  /*7250*/  FFMA.FTZ R76, R80, R115.reuse, -R119 ;  /* 0x00000073504c7223 */ /* 0x080fe20000010877 */
[----:B------:R-:W-:Y:S01]  /*7260*/  FMUL.FTZ R115, R224, R115 ;  /* 0x00000073e0737220 */ /* 0x000fe20000410000 */
[-C--:B------:R-:W-:Y:S01]  /*7270*/  FFMA.FTZ R126, R225, R118.reuse, -R72 ;  /* 0x00000076e17e7223 */ /* 0x080fe20000010848 */
[----:B------:R-:W-:Y:S01]  /*7280*/  FFMA.FTZ R87, R228, R77, R87 ;  /* 0x0000004de4577223 */ /* 0x000fe20000010057 */
[----:B------:R-:W-:Y:S01]  /*7290*/  FMUL.FTZ R118, R129, R118 ;  /* 0x0000007681767220 */ /* 0x000fe20000410000 */
[----:B------:R-:W-:Y:S01]  /*72a0*/  FFMA.FTZ R72, R80, R75, R115 ;  /* 0x0000004b50487223 */ /* 0x000fe20000010073 */
[----:B------:R-:W-:Y:S01]  /*72b0*/  FMUL.FTZ R119, R46, R73 ;  /* 0x000000492e777220 */ /* 0x000fe20000410000 */
[----:B------:R-:W-:Y:S01]  /*72c0*/  FADD.FTZ R87, RZ, R87 ;  /* 0x00000057ff577221 */ /* 0x000fe20000010000 */
[----:B------:R-:W-:Y:S01]  /*72d0*/  FADD.FTZ R113, RZ, R113 ;  /* 0x00000071ff717221 */ /* 0x000fe20000010000 */
[----:B------:R0:W-:Y:S01]  /*72e0*/  STS [R60+0x10dc], R130 ;  /* 0x0010dc823c007388 */ /* 0x0001e20000000800 */
[----:B------:R-:W-:Y:S01]  /*72f0*/  FFMA.FTZ R115, R225, R78, R118 ;  /* 0x0000004ee1737223 */ /* 0x000fe20000010076 */
[----:B------:R-:W-:Y:S01]  /*7300*/  FADD.FTZ R72, R87, R72 ;  /* 0x0000004857487221 */ /* 0x000fe20000010000 */
[----:B------:R-:W-:Y:S01]  /*7310*/  FADD.FTZ R87, R113, R76 ;  /* 0x0000004c71577221 */ /* 0x000fe20000010000 */
[----:B------:R-:W-:Y:S01]  /*7320*/  FMUL.FTZ R118, R226, R119 ;  /* 0x00000077e2767220 */ /* 0x000fe20000410000 */
[----:B------:R-:W-:Y:S01]  /*7330*/  FMUL.FTZ R76, R45, R173 ;  /* 0x000000ad2d4c7220 */ /* 0x000fe20000410000 */
[----:B------:R1:W-:Y:S01]  /*7340*/  STS [R60+0x10c4], R121 ;  /* 0x0010c4793c007388 */ /* 0x0003e20000000800 */
[----:B------:R-:W-:Y:S01]  /*7350*/  FADD.FTZ R72, R72, R115 ;  /* 0x0000007348487221 */ /* 0x000fe20000010000 */
[-C--:B------:R-:W-:Y:S01]  /*7360*/  FFMA.FTZ R115, R227, R79.reuse, R118 ;  /* 0x0000004fe3737223 */ /* 0x080fe20000010076 */
[C---:B------:R-:W-:Y:S01]  /*7370*/  FFMA.FTZ R113, -R45.reuse, R114, R230 ;  /* 0x000000722d717223 */ /* 0x040fe200000101e6 */
[----:B0-----:R-:W-:Y:S01]  /*7380*/  FMUL.FTZ R130, R226, R79 ;  /* 0x0000004fe2827220 */ /* 0x001fe20000410000 */
[----:B------:R-:W-:Y:S01]  /*7390*/  FMUL.FTZ R118, R45, R172 ;  /* 0x000000ac2d767220 */ /* 0x000fe20000410000 */
[----:B------:R-:W-:Y:S01]  /*73a0*/  FADD.FTZ R126, R87, R126 ;  /* 0x0000007e577e7221 */ /* 0x000fe20000010000 */
[----:B------:R-:W-:Y:S01]  /*73b0*/  FMUL.FTZ R87, R44, R171 ;  /* 0x000000ab2c577220 */ /* 0x000fe20000410000 */
[----:B------:R0:W-:Y:S01]  /*73c0*/  STS [R60+0x10e4], R132 ;  /* 0x0010e4843c007388 */ /* 0x0001e20000000800 */
[----:B------:R-:W-:Y:S01]  /*73d0*/  FADD.FTZ R72, R72, R115 ;  /* 0x0000007348487221 */ /* 0x000fe20000010000 */
[----:B-1----:R-:W-:Y:S01]  /*73e0*/  FFMA.FTZ R121, R227, R119, -R130 ;  /* 0x00000077e3797223 */ /* 0x002fe20000010882 */
[----:B------:R-:W-:Y:S01]  /*73f0*/  FMUL.FTZ R130, R207, R76 ;  /* 0x0000004ccf827220 */ /* 0x000fe20000410000 */
[----:B------:R1:W-:Y:S01]  /*7400*/  STS [R60+0x10d4], R125 ;  /* 0x0010d47d3c007388 */ /* 0x0003e20000000800 */
[----:B------:R-:W-:Y:S01]  /*7410*/  FMUL.FTZ R119, R44, R123 ;  /* 0x0000007b2c777220 */ /* 0x000fe20000410000 */
[----:B------:R-:W-:Y:S01]  /*7420*/  FADD.FTZ R121, R126, R121 ;  /* 0x000000797e797221 */ /* 0x000fe20000010000 */
[----:B------:R-:W-:Y:S01]  /*7430*/  FMUL.FTZ R145, R122, UR47 ;  /* 0x0000002f7a917c20 */ /* 0x000fe20008410000 */
[----:B------:R2:W-:Y:S01]  /*7440*/  STS [R60+0x1084], R134 ;  /* 0x001084863c007388 */ /* 0x0005e20000000800 */
[----:B------:R-:W-:Y:S01]  /*7450*/  ISETP.GE.AND P0, PT, R143, 0x1, PT ;  /* 0x000000018f00780c */ /* 0x000fe20003f06270 */
[-C--:B0-----:R-:W-:Y:S01]  /*7460*/  FFMA.FTZ R132, R113, R118.reuse, -R130 ;  /* 0x0000007671847223 */ /* 0x081fe20000010882 */
[----:B------:R-:W-:Y:S01]  /*7470*/  FMUL.FTZ R130, R207, R118 ;  /* 0x00000076cf827220 */ /* 0x000fe20000410000 */
[----:B------:R-:W-:Y:S01]  /*7480*/  FFMA.FTZ R118, -R44, R109, R229 ;  /* 0x0000006d2c767223 */ /* 0x000fe200000101e5 */
[----:B------:R0:W-:Y:S01]  /*7490*/  STS [R60+0x10d8], R127 ;  /* 0x0010d87f3c007388 */ /* 0x0001e20000000800 */
[----:B-1----:R-:W-:Y:S01]  /*74a0*/  FMUL.FTZ R125, R209, R87 ;  /* 0x00000057d17d7220 */ /* 0x002fe20000410000 */
[----:B------:R-:W-:Y:S01]  /*74b0*/  FFMA.FTZ R115, R113, R76, R130 ;  /* 0x0000004c71737223 */ /* 0x000fe20000010082 */
[-C--:B------:R-:W-:Y:S01]  /*74c0*/  FMUL.FTZ R130, R209, R119.reuse ;  /* 0x00000077d1827220 */ /* 0x080fe20000410000 */
[----:B------:R-:W-:Y:S01]  /*74d0*/  FADD.FTZ R121, R121, R132 ;  /* 0x0000008479797221 */ /* 0x000fe20000010000 */
[----:B------:R-:W-:Y:S01]  /*74e0*/  FFMA.FTZ R126, R118, R119, -R125 ;  /* 0x00000077767e7223 */ /* 0x000fe2000001087d */
[----:B------:R-:W-:Y:S01]  /*74f0*/  FADD.FTZ R72, R72, R115 ;  /* 0x0000007348487221 */ /* 0x000fe20000010000 */
[----:B------:R-:W-:Y:S01]  /*7500*/  FFMA.FTZ R115, R118, R87, R130 ;  /* 0x0000005776737223 */ /* 0x000fe20000010082 */
[----:B------:R-:W-:Y:S01]  /*7510*/  FMUL.FTZ R119, R42, R167 ;  /* 0x000000a72a777220 */ /* 0x000fe20000410000 */
[----:B------:R-:W-:Y:S01]  /*7520*/  FADD.FTZ R121, R121, R126 ;  /* 0x0000007e79797221 */ /* 0x000fe20000010000 */
[C---:B------:R-:W-:Y:S01]  /*7530*/  FMUL.FTZ R126, R43.reuse, R169 ;  /* 0x000000a92b7e7220 */ /* 0x040fe20000410000 */
[----:B------:R-:W-:Y:S01]  /*7540*/  FADD.FTZ R72, R72, R115 ;  /* 0x0000007348487221 */ /* 0x000fe20000010000 */
[C---:B------:R-:W-:Y:S01]  /*7550*/  FFMA.FTZ R115, -R43.reuse, R112, R232 ;  /* 0x000000702b737223 */ /* 0x040fe200000101e8 */
[----:B------:R-:W-:Y:S01]  /*7560*/  FMUL.FTZ R132, R43, R168 ;  /* 0x000000a82b847220 */ /* 0x000fe20000410000 */
[----:B--2---:R-:W-:Y:S01]  /*7570*/  FMUL.FTZ R134, R211, R126 ;  /* 0x0000007ed3867220 */ /* 0x004fe20000410000 */
[C---:B------:R-:W-:Y:S01]  /*7580*/  FFMA.FTZ R130, -R42.reuse, R107, R231 ;  /* 0x0000006b2a827223 */ /* 0x040fe200000101e7 */
[----:B0-----:R-:W-:Y:S01]  /*7590*/  FMUL.FTZ R127, R42, R83 ;  /* 0x000000532a7f7220 */ /* 0x001fe20000410000 */
[----:B------:R-:W-:Y:S01]  /*75a0*/  FMUL.FTZ R125, R212, R119 ;  /* 0x00000077d47d7220 */ /* 0x000fe20000410000 */
[-C--:B------:R-:W-:Y:S01]  /*75b0*/  FFMA.FTZ R134, R115, R132.reuse, -R134 ;  /* 0x0000008473867223 */ /* 0x080fe20000010886 */
[----:B------:R-:W-:Y:S01]  /*75c0*/  FMUL.FTZ R132, R211, R132 ;  /* 0x00000084d3847220 */ /* 0x000fe20000410000 */
[----:B------:R-:W-:Y:S01]  /*75d0*/  STS [R60+0x108c], R164 ;  /* 0x00108ca43c007388 */ /* 0x000fe20000000800 */
[----:B------:R-:W-:Y:S01]  /*75e0*/  FFMA.FTZ R144, R186, UR46, R145 ;  /* 0x0000002eba907c23 */ /* 0x000fe20008010091 */
[----:B------:R-:W-:Y:S01]  /*75f0*/  FADD.FTZ R121, R121, R134 ;  /* 0x0000008679797221 */ /* 0x000fe20000010000 */
[----:B------:R-:W-:Y:S01]  /*7600*/  FMUL.FTZ R134, R39, R186 ;  /* 0x000000ba27867220 */ /* 0x000fe20000410000 */
[----:B------:R-:W-:Y:S01]  /*7610*/  STS [R60+0x1094], R135 ;  /* 0x001094873c007388 */ /* 0x000fe20000000800 */
[----:B------:R-:W-:Y:S01]  /*7620*/  FMUL.FTZ R145, R82, UR47 ;  /* 0x0000002f52917c20 */ /* 0x000fe20008410000 */
[----:B------:R-:W-:Y:S01]  /*7630*/  FMUL.FTZ R148, R171, UR47 ;  /* 0x0000002fab947c20 */ /* 0x000fe20008410000 */
[----:B------:R-:W-:Y:S01]  /*7640*/  FMUL.FTZ R146, R184, UR47 ;  /* 0x0000002fb8927c20 */ /* 0x000fe20008410000 */
[----:B------:R0:W-:Y:S01]  /*7650*/  STS [R60+0x109c], R158 ;  /* 0x00109c9e3c007388 */ /* 0x0001e20000000800 */
[----:B------:R-:W-:Y:S01]  /*7660*/  FFMA.FTZ R145, R124, UR46, -R145 ;  /* 0x0000002e7c917c23 */ /* 0x000fe20008010891 */
[----:B------:R-:W-:Y:S01]  /*7670*/  FFMA.FTZ R148, R123, UR46, -R148 ;  /* 0x0000002e7b947c23 */ /* 0x000fe20008010894 */
[----:B------:R-:W-:Y:S01]  /*7680*/  FFMA.FTZ R146, R185, UR46, -R146 ;  /* 0x0000002eb9927c23 */ /* 0x000fe20008010892 */
[----:B------:R1:W-:Y:S01]  /*7690*/  STS [R60+0x10b4], R149 ;  /* 0x0010b4953c007388 */ /* 0x0003e20000000800 */
[----:B------:R-:W-:Y:S01]  /*76a0*/  FMUL.FTZ R138, R203, UR47 ;  /* 0x0000002fcb8a7c20 */ /* 0x000fe20008410000 */
[----:B------:R-:W-:Y:S01]  /*76b0*/  FMUL.FTZ R137, R120, UR47 ;  /* 0x0000002f78897c20 */ /* 0x000fe20008410000 */
[----:B------:R-:W-:Y:S01]  /*76c0*/  FMUL.FTZ R166, R73, UR47 ;  /* 0x0000002f49a67c20 */ /* 0x000fe20008410000 */
[----:B------:R-:W-:Y:S01]  /*76d0*/  STS [R60+0x10b8], R159 ;  /* 0x0010b89f3c007388 */ /* 0x000fe20000000800 */
[----:B------:R-:W-:Y:S01]  /*76e0*/  USHF.R.S32.HI UR57, URZ, 0x1f, UR14 ;  /* 0x0000001f3f397899 */ /* 0x000fe2000801140e */
[----:B0-----:R-:W-:Y:S01]  /*76f0*/  FMUL.FTZ R158, R172, UR47 ;  /* 0x0000002fac9e7c20 */ /* 0x001fe20008410000 */
[----:B------:R-:W-:Y:S01]  /*7700*/  BSSY B0, `(.L_x_10032) ;  /* 0x0000079000007945 */ /* 0x000fe20003800000 */
[----:B------:R0:W-:Y:S01]  /*7710*/  STS [R60+0x10c8], R161 ;  /* 0x0010c8a13c007388 */ /* 0x0001e20000000800 */
[----:B------:R-:W-:Y:S01]  /*7720*/  FFMA.FTZ R138, R117, UR46, -R138 ;  /* 0x0000002e758a7c23 */ /* 0x000fe2000801088a */
[----:B-1----:R-:W-:Y:S01]  /*7730*/  FMUL.FTZ R149, R124, UR47 ;  /* 0x0000002f7c957c20 */ /* 0x002fe20008410000 */
[----:B------:R-:W-:Y:S01]  /*7740*/  FFMA.FTZ R137, R86, UR46, R137 ;  /* 0x0000002e56897c23 */ /* 0x000fe20008010089 */
[----:B------:R1:W-:Y:S01]  /*7750*/  STS [R60+0x10cc], R162 ;  /* 0x0010cca23c007388 */ /* 0x0003e20000000800 */
[----:B------:R-:W-:Y:S01]  /*7760*/  FFMA.FTZ R158, R173, UR46, R158 ;  /* 0x0000002ead9e7c23 */ /* 0x000fe2000801009e */
[----:B------:R-:W-:-:S02]  /*7770*/  FFMA.FTZ R149, R82, UR46, R149 ;  /* 0x0000002e52957c23 */ /* 0x000fc40008010095 */
[----:B------:R2:W-:Y:S01]  /*7780*/  STS [R60+0x10e0], R131 ;  /* 0x0010e0833c007388 */ /* 0x0005e20000000800 */
[----:B0-----:R-:W-:-:S03]  /*7790*/  FMUL.FTZ R161, R169, UR47 ;  /* 0x0000002fa9a17c20 */ /* 0x001fc60008410000 */
[----:B------:R-:W-:Y:S01]  /*77a0*/  STS [R60+0x10e8], R133 ;  /* 0x0010e8853c007388 */ /* 0x000fe20000000800 */
[----:B-1----:R-:W-:Y:S01]  /*77b0*/  FMUL.FTZ R162, R39, R122 ;  /* 0x0000007a27a27220 */ /* 0x002fe20000410000 */
[----:B------:R-:W-:Y:S02]  /*77c0*/  FFMA.FTZ R122, R188, UR46, R147 ;  /* 0x0000002ebc7a7c23 */ /* 0x000fe40008010093 */
[----:B------:R0:W-:Y:S01]  /*77d0*/  STS [R60+0x10ec], R163 ;  /* 0x0010eca33c007388 */ /* 0x0001e20000000800 */
[----:B--2---:R-:W-:Y:S01]  /*77e0*/  FMUL.FTZ R131, R41, R124 ;  /* 0x0000007c29837220 */ /* 0x004fe20000410000 */
[----:B------:R-:W-:Y:S02]  /*77f0*/  FMUL.FTZ R136, R215, R162 ;  /* 0x000000a2d7887220 */ /* 0x000fe40000410000 */
[----:B------:R-:W-:Y:S01]  /*7800*/  STS [R60+0x10f0], R175 ;  /* 0x0010f0af3c007388 */ /* 0x000fe20000000800 */
[----:B------:R-:W-:Y:S01]  /*7810*/  FFMA.FTZ R124, R168, UR46, -R161 ;  /* 0x0000002ea87c7c23 */ /* 0x000fe200080108a1 */
[----:B------:R-:W-:-:S02]  /*7820*/  FMUL.FTZ R161, R173, UR47 ;  /* 0x0000002fada17c20 */ /* 0x000fc40008410000 */
[----:B------:R-:W-:Y:S02]  /*7830*/  STS [R60+0x10f4], R165 ;  /* 0x0010f4a53c007388 */ /* 0x000fe40000000800 */
[----:B------:R-:W-:Y:S01]  /*7840*/  FFMA.FTZ R154, R172, UR46, -R161 ;  /* 0x0000002eac9a7c23 */ /* 0x000fe200080108a1 */
[----:B0-----:R-:W-:Y:S01]  /*7850*/  FMUL.FTZ R163, R157, UR47 ;  /* 0x0000002f9da37c20 */ /* 0x001fe20008410000 */
[----:B------:R0:W-:Y:S03]  /*7860*/  STS [R60+0x10f8], R81 ;  /* 0x0010f8513c007388 */ /* 0x0001e60000000800 */
[----:B------:R-:W-:Y:S01]  /*7870*/  FFMA.FTZ R163, R156, UR46, -R163 ;  /* 0x0000002e9ca37c23 */ /* 0x000fe200080108a3 */
[----:B------:R1:W-:Y:S01]  /*7880*/  STS [R60+0x10fc], R160 ;  /* 0x0010fca03c007388 */ /* 0x0003e20000000800 */
[----:B0-----:R-:W-:Y:S01]  /*7890*/  FMUL.FTZ R81, R41, R82 ;  /* 0x0000005229517220 */ /* 0x001fe20000410000 */
[-C--:B-1----:R-:W-:Y:S01]  /*78a0*/  FFMA.FTZ R60, R130, R127.reuse, -R125 ;  /* 0x0000007f823c7223 */ /* 0x082fe2000001087d */
[----:B------:R-:W-:Y:S01]  /*78b0*/  FFMA.FTZ R125, R115, R126, R132 ;  /* 0x0000007e737d7223 */ /* 0x000fe20000010084 */
[----:B------:R-:W-:Y:S01]  /*78c0*/  FMUL.FTZ R127, R212, R127 ;  /* 0x0000007fd47f7220 */ /* 0x000fe20000410000 */
[----:B------:R-:W-:Y:S01]  /*78d0*/  FMUL.FTZ R133, R214, R81 ;  /* 0x00000051d6857220 */ /* 0x000fe20000410000 */
[----:B------:R-:W-:Y:S01]  /*78e0*/  FADD.FTZ R60, R121, R60 ;  /* 0x0000003c793c7221 */ /* 0x000fe20000010000 */
[----:B------:R-:W-:Y:S01]  /*78f0*/  FADD.FTZ R72, R72, R125 ;  /* 0x0000007d48487221 */ /* 0x000fe20000010000 */
[----:B------:R-:W-:Y:S01]  /*7900*/  FFMA.FTZ R127, R130, R119, R127 ;  /* 0x00000077827f7223 */ /* 0x000fe2000001007f */
[----:B------:R-:W-:Y:S01]  /*7910*/  FMUL.FTZ R121, R40, R184 ;  /* 0x000000b828797220 */ /* 0x000fe20000410000 */
[----:B------:R-:W-:Y:S01]  /*7920*/  FFMA.FTZ R133, R234, R131, -R133 ;  /* 0x00000083ea857223 */ /* 0x000fe20000010885 */
[----:B------:R-:W-:Y:S01]  /*7930*/  FFMA.FTZ R132, -R40, R105, R235 ;  /* 0x0000006928847223 */ /* 0x000fe200000101eb */
[----:B------:R-:W-:Y:S01]  /*7940*/  FADD.FTZ R72, R72, R127 ;  /* 0x0000007f48487221 */ /* 0x000fe20000010000 */
[----:B------:R-:W-:Y:S01]  /*7950*/  FMUL.FTZ R125, R40, R185 ;  /* 0x000000b9287d7220 */ /* 0x000fe20000410000 */
[C---:B------:R-:W-:Y:S01]  /*7960*/  FMUL.FTZ R127, R213.reuse, R121 ;  /* 0x00000079d57f7220 */ /* 0x040fe20000410000 */
[----:B------:R-:W-:Y:S01]  /*7970*/  FMUL.FTZ R131, R214, R131 ;  /* 0x00000083d6837220 */ /* 0x000fe20000410000 */
[----:B------:R-:W-:Y:S01]  /*7980*/  FADD.FTZ R60, R60, R133 ;  /* 0x000000853c3c7221 */ /* 0x000fe20000010000 */
[----:B------:R-:W-:Y:S01]  /*7990*/  FMUL.FTZ R133, R208, UR47 ;  /* 0x0000002fd0857c20 */ /* 0x000fe20008410000 */
[----:B------:R-:W-:Y:S01]  /*79a0*/  FFMA.FTZ R179, R132, R125, -R127 ;  /* 0x0000007d84b37223 */ /* 0x000fe2000001087f */
[----:B------:R-:W-:Y:S01]  /*79b0*/  FFMA.FTZ R131, R234, R81, R131 ;  /* 0x00000051ea837223 */ /* 0x000fe20000010083 */
[----:B------:R-:W-:Y:S01]  /*79c0*/  FMUL.FTZ R125, R213, R125 ;  /* 0x0000007dd57d7220 */ /* 0x000fe20000410000 */
[----:B------:R-:W-:Y:S01]  /*79d0*/  FMUL.FTZ R185, R185, UR47 ;  /* 0x0000002fb9b97c20 */ /* 0x000fe20008410000 */
[----:B------:R-:W-:Y:S01]  /*79e0*/  FADD.FTZ R179, R60, R179 ;  /* 0x000000b33cb37221 */ /* 0x000fe20000010000 */
[----:B------:R-:W-:Y:S01]  /*79f0*/  FADD.FTZ R72, R72, R131 ;  /* 0x0000008348487221 */ /* 0x000fe20000010000 */
[----:B------:R-:W-:Y:S01]  /*7a00*/  FFMA.FTZ R127, R132, R121, R125 ;  /* 0x00000079847f7223 */ /* 0x000fe2000001007d */
[----:B------:R-:W-:Y:S01]  /*7a10*/  FFMA.FTZ R125, -R39, R108, R218 ;  /* 0x0000006c277d7223 */ /* 0x000fe200000101da */
[----:B------:R-:W-:Y:S01]  /*7a20*/  FMUL.FTZ R60, R206, UR47 ;  /* 0x0000002fce3c7c20 */ /* 0x000fe20008410000 */
[-C--:B------:R-:W-:Y:S01]  /*7a30*/  FMUL.FTZ R131, R215, R134.reuse ;  /* 0x00000086d7837220 */ /* 0x080fe20000410000 */
[----:B------:R-:W-:Y:S01]  /*7a40*/  FADD.FTZ R72, R72, R127 ;  /* 0x0000007f48487221 */ /* 0x000fe20000010000 */
[----:B------:R-:W-:Y:S01]  /*7a50*/  FFMA.FTZ R127, R125, R134, R136 ;  /* 0x000000867d7f7223 */ /* 0x000fe20000010088 */
[----:B------:R-:W-:Y:S01]  /*7a60*/  FFMA.FTZ R136, R210, UR46, -R133 ;  /* 0x0000002ed2887c23 */ /* 0x000fe20008010885 */
[----:B------:R-:W-:Y:S01]  /*7a70*/  FFMA.FTZ R133, R205, UR46, R60 ;  /* 0x0000002ecd857c23 */ /* 0x000fe2000801003c */
[----:B------:R-:W-:Y:S01]  /*7a80*/  FMUL.FTZ R60, R117, UR47 ;  /* 0x0000002f753c7c20 */ /* 0x000fe20008410000 */
[----:B------:R-:W-:Y:S01]  /*7a90*/  FADD.FTZ R164, R72, R127 ;  /* 0x0000007f48a47221 */ /* 0x000fe20000010000 */
[----:B------:R-:W-:Y:S01]  /*7aa0*/  FMUL.FTZ R72, R123, UR47 ;  /* 0x0000002f7b487c20 */ /* 0x000fe20008410000 */
[----:B------:R-:W-:Y:S01]  /*7ab0*/  FMUL.FTZ R123, R153, UR47 ;  /* 0x0000002f997b7c20 */ /* 0x000fe20008410000 */
[----:B------:R-:W-:Y:S01]  /*7ac0*/  FFMA.FTZ R135, R203, UR46, R60 ;  /* 0x0000002ecb877c23 */ /* 0x000fe2000801003c */
[----:B------:R-:W-:Y:S01]  /*7ad0*/  FMUL.FTZ R60, R188, UR47 ;  /* 0x0000002fbc3c7c20 */ /* 0x000fe20008410000 */
[----:B------:R-:W-:Y:S01]  /*7ae0*/  FFMA.FTZ R162, R125, R162, -R131 ;  /* 0x000000a27da27223 */ /* 0x000fe20000010883 */
[----:B------:R-:W-:Y:S01]  /*7af0*/  FFMA.FTZ R150, R152, UR46, -R123 ;  /* 0x0000002e98967c23 */ /* 0x000fe2000801087b */
[----:B------:R-:W-:Y:S01]  /*7b00*/  FFMA.FTZ R165, R171, UR46, R72 ;  /* 0x0000002eaba57c23 */ /* 0x000fe20008010048 */
[----:B------:R-:W-:Y:S01]  /*7b10*/  FFMA.FTZ R141, R189, UR46, -R60 ;  /* 0x0000002ebd8d7c23 */ /* 0x000fe2000801083c */
[----:B------:R-:W-:Y:S01]  /*7b20*/  FMUL.FTZ R189, R38, R189 ;  /* 0x000000bd26bd7220 */ /* 0x000fe20000410000 */
[----:B------:R-:W-:Y:S01]  /*7b30*/  FMUL.FTZ R60, R216, R139 ;  /* 0x0000008bd83c7220 */ /* 0x000fe20000410000 */
[----:B------:R-:W-:Y:S01]  /*7b40*/  FMUL.FTZ R127, R210, UR47 ;  /* 0x0000002fd27f7c20 */ /* 0x000fe20008410000 */
[----:B------:R-:W-:Y:S01]  /*7b50*/  FMUL.FTZ R131, R205, UR47 ;  /* 0x0000002fcd837c20 */ /* 0x000fe20008410000 */
[----:B------:R-:W-:Y:S01]  /*7b60*/  FMUL.FTZ R160, R168, UR47 ;  /* 0x0000002fa8a07c20 */ /* 0x000fe20008410000 */
[----:B------:R-:W-:Y:S01]  /*7b70*/  FFMA.FTZ R181, R237, R189, -R60 ;  /* 0x000000bdedb57223 */ /* 0x000fe2000001083c */
[----:B------:R-:W-:Y:S01]  /*7b80*/  FMUL.FTZ R60, R167, UR47 ;  /* 0x0000002fa73c7c20 */ /* 0x000fe20008410000 */
[----:B------:R-:W-:Y:S01]  /*7b90*/  FMUL.FTZ R152, R152, UR47 ;  /* 0x0000002f98987c20 */ /* 0x000fe20008410000 */
[----:B------:R-:W-:Y:S01]  /*7ba0*/  FMUL.FTZ R72, R61, UR47 ;  /* 0x0000002f3d487c20 */ /* 0x000fe20008410000 */
[----:B------:R-:W-:Y:S01]  /*7bb0*/  FFMA.FTZ R127, R208, UR46, R127 ;  /* 0x0000002ed07f7c23 */ /* 0x000fe2000801007f */
[C---:B------:R-:W-:Y:S01]  /*7bc0*/  FFMA.FTZ R147, R83.reuse, UR46, -R60 ;  /* 0x0000002e53937c23 */ /* 0x040fe2000801083c */
[----:B------:R-:W-:Y:S01]  /*7bd0*/  FMUL.FTZ R60, R83, UR47 ;  /* 0x0000002f533c7c20 */ /* 0x000fe20008410000 */
[----:B------:R-:W-:Y:S01]  /*7be0*/  FFMA.FTZ R131, R206, UR46, -R131 ;  /* 0x0000002ece837c23 */ /* 0x000fe20008010883 */
[----:B------:R-:W-:Y:S01]  /*7bf0*/  FFMA.FTZ R83, R184, UR46, R185 ;  /* 0x0000002eb8537c23 */ /* 0x000fe200080100b9 */
[----:B------:R-:W-:Y:S01]  /*7c00*/  FFMA.FTZ R160, R169, UR46, R160 ;  /* 0x0000002ea9a07c23 */ /* 0x000fe200080100a0 */
[----:B------:R-:W-:Y:S01]  /*7c10*/  FFMA.FTZ R159, R167, UR46, R60 ;  /* 0x0000002ea79f7c23 */ /* 0x000fe2000801003c */
[----:B------:R-:W-:Y:S01]  /*7c20*/  FMUL.FTZ R60, R151, UR47 ;  /* 0x0000002f973c7c20 */ /* 0x000fe20008410000 */
[----:B------:R-:W-:Y:S01]  /*7c30*/  FFMA.FTZ R152, R153, UR46, R152 ;  /* 0x0000002e99987c23 */ /* 0x000fe20008010098 */
[----:B------:R-:W-:-:S02]  /*7c40*/  FFMA.FTZ R177, R155, UR46, R72 ;  /* 0x0000002e9bb17c23 */ /* 0x000fc40008010048 */
[----:B------:R-:W-:Y:S01]  /*7c50*/  FFMA.FTZ R161, R73, UR46, -R60 ;  /* 0x0000002e49a17c23 */ /* 0x000fe2000801083c */
[----:B------:R-:W-:-:S04]  /*7c60*/  FMUL.FTZ R60, R155, UR47 ;  /* 0x0000002f9b3c7c20 */ /* 0x000fc80008410000 */
[----:B------:R-:W-:Y:S01]  /*7c70*/  FFMA.FTZ R123, R61, UR46, -R60 ;  /* 0x0000002e3d7b7c23 */ /* 0x000fe2000801083c */
[----:B------:R-:W-:Y:S01]  /*7c80*/  FMUL.FTZ R60, R156, UR47 ;  /* 0x0000002f9c3c7c20 */ /* 0x000fe20008410000 */
[----:B------:R-:W-:-:S03]  /*7c90*/  FFMA.FTZ R156, R151, UR46, R166 ;  /* 0x0000002e979c7c23 */ /* 0x000fc600080100a6 */
        /* <DEDUP_REMOVED lines=31> */
.L_x_10033:
[----:B------:R-:W-:Y:S05]  /*7e90*/  BSYNC B0 ;  /* 0x0000000000007941 */ /* 0x000fea0003800000 */
.L_x_10032:
[----:B------:R-:W-:Y:S01]  /*7ea0*/  USHF.R.U32.HI UR18, URZ, 0x1, UR31 ;  /* 0x000000013f127899 */ /* 0x000fe2000801161f */
[----:B------:R-:W-:Y:S01]  /*7eb0*/  FMUL.FTZ R60, R216, R189 ;  /* 0x000000bdd83c7220 */ /* 0x000fe20000410000 */
[----:B------:R-:W-:Y:S01]  /*7ec0*/  USHF.R.U64 UR46, UR30, 0x1, UR31 ;  /* 0x000000011e2e7899 */ /* 0x000fe2000800121f */
[----:B------:R-:W-:Y:S01]  /*7ed0*/  FADD.FTZ R166, R84, R63 ;  /* 0x0000003f54a67221 */ /* 0x000fe20000010000 */
[----:B------:R-:W-:Y:S01]  /*7ee0*/  UIMAD UR47, UR18, UR12, URZ ;  /* 0x0000000c122f72a4 */ /* 0x000fe2000f8e023f */
[----:B------:R-:W-:Y:S01]  /*7ef0*/  FFMA.FTZ R61, R237, R139, R60 ;  /* 0x0000008bed3d7223 */ /* 0x000fe2000001003c */
[----:B------:R-:W-:Y:S01]  /*7f00*/  UIMAD.WIDE.U32 UR18, UR46, UR12, URZ ;  /* 0x0000000c2e1272a5 */ /* 0x000fe2000f8e003f */
[C---:B------:R-:W-:Y:S01]  /*7f10*/  FMUL.FTZ R84, R37.reuse, R86 ;  /* 0x0000005625547220 */ /* 0x040fe20000410000 */
[----:B------:R-:W-:Y:S01]  /*7f20*/  UIMAD UR47, UR13, UR46, UR47 ;  /* 0x0000002e0d2f72a4 */ /* 0x000fe2000f8e022f */
[----:B------:R-:W-:Y:S01]  /*7f30*/  FADD.FTZ R164, R164, R61 ;  /* 0x0000003da4a47221 */ /* 0x000fe20000010000 */
[----:B------:R-:W-:Y:S01]  /*7f40*/  UIMAD UR57, UR57, UR32, URZ ;  /* 0x00000020393972a4 */ /* 0x000fe2000f8e023f */
[----:B------:R-:W1:Y:S01]  /*7f50*/  LDC.64 R60, c[0x0][0x380] ;  /* 0x0000e000ff3c7b82 */ /* 0x000e620000000a00 */
[----:B------:R-:W-:Y:S01]  /*7f60*/  UIADD3 UR19, UR47, UR19, URZ ;  /* 0x000000132f137290 */ /* 0x000fe2000fffe03f */
[C---:B------:R-:W-:Y:S01]  /*7f70*/  FFMA.FTZ R220, -R37.reuse, R106, R220 ;  /* 0x0000006a25dc7223 */ /* 0x040fe200000101dc */
[----:B------:R-:W-:Y:S01]  /*7f80*/  UIMAD UR46, UR14, UR33, UR57 ;  /* 0x000000210e2e72a4 */ /* 0x000fe2000f8e0239 */
[----:B------:R-:W-:Y:S01]  /*7f90*/  FMUL.FTZ R120, R37, R120 ;  /* 0x0000007825787220 */ /* 0x000fe20000410000 */
[----:B------:R-:W-:Y:S01]  /*7fa0*/  UIMAD.WIDE.U32 UR18, UR14, UR32, UR18 ;  /* 0x000000200e1272a5 */ /* 0x000fe2000f8e0012 */
[----:B------:R-:W-:Y:S01]  /*7fb0*/  FMUL.FTZ R63, R217, R84 ;  /* 0x00000054d93f7220 */ /* 0x000fe20000410000 */
[----:B------:R-:W-:Y:S01]  /*7fc0*/  FADD.FTZ R162, R179, R162 ;  /* 0x000000a2b3a27221 */ /* 0x000fe20000010000 */
[C---:B------:R-:W-:Y:S01]  /*7fd0*/  FMUL.FTZ R170, R36.reuse, R117 ;  /* 0x0000007524aa7220 */ /* 0x040fe20000410000 */
        /* <DEDUP_REMOVED lines=9> */
[----:B------:R-:W-:Y:S01]  /*8070*/  FFMA.FTZ R162, -R36, R101, R239 ;  /* 0x0000006524a27223 */ /* 0x000fe200000101ef */
[----:B0-----:R-:W-:Y:S01]  /*8080*/  FMUL.FTZ R183, R219, R117 ;  /* 0x00000075dbb77220 */ /* 0x001fe20000410000 */
[----:B------:R-:W-:Y:S01]  /*8090*/  USHF.L.U64.HI UR19, UR8, 0x2, UR9 ;  /* 0x0000000208137899 */ /* 0x000fe20008010209 */
[----:B------:R-:W-:Y:S01]  /*80a0*/  FFMA.FTZ R63, R220, R84, R63 ;  /* 0x00000054dc3f7223 */ /* 0x000fe2000001003f */
[----:B------:R-:W-:Y:S01]  /*80b0*/  FMUL.FTZ R179, R35, R205 ;  /* 0x000000cd23b37220 */ /* 0x000fe20000410000 */
[----:B------:R-:W-:Y:S01]  /*80c0*/  MOV R191, UR18 ;  /* 0x0000001200bf7c02 */ /* 0x000fe20008000f00 */
[-C--:B------:R-:W-:Y:S01]  /*80d0*/  FFMA.FTZ R185, R162, R170.reuse, -R183 ;  /* 0x000000aaa2b97223 */ /* 0x080fe200000108b7 */
[----:B------:R-:W-:Y:S01]  /*80e0*/  USHF.L.U32 UR18, UR8, 0x2, URZ ;  /* 0x0000000208127899 */ /* 0x000fe2000800063f */
[----:B------:R-:W-:Y:S01]  /*80f0*/  FMUL.FTZ R183, R219, R170 ;  /* 0x000000aadbb77220 */ /* 0x000fe20000410000 */
[----:B------:R-:W-:Y:S01]  /*8100*/  FADD.FTZ R63, R164, R63 ;  /* 0x0000003fa43f7221 */ /* 0x000fe20000010000 */
[----:B-1----:R-:W-:-:S02]  /*8110*/  IMAD R164, R60, UR19, RZ ;  /* 0x000000133ca47c24 */ /* 0x002fc4000f8e02ff */
[C---:B------:R-:W-:Y:S01]  /*8120*/  FFMA.FTZ R236, -R35.reuse, R104, R236 ;  /* 0x0000006823ec7223 */ /* 0x040fe200000101ec */
[----:B------:R-:W-:Y:S01]  /*8130*/  FFMA.FTZ R120, R162, R117, R183 ;  /* 0x00000075a2787223 */ /* 0x000fe200000100b7 */
[----:B------:R-:W-:Y:S01]  /*8140*/  FMUL.FTZ R187, R35, R206 ;  /* 0x000000ce23bb7220 */ /* 0x000fe20000410000 */
[----:B------:R-:W-:Y:S01]  /*8150*/  IMAD R183, R61, UR18, R164 ;  /* 0x000000123db77c24 */ /* 0x000fe2000f8e02a4 */
[----:B------:R-:W-:Y:S01]  /*8160*/  IADD3 R61, R100, 0x40, RZ ;  /* 0x00000040643d7810 */ /* 0x000fe20007ffe0ff */
[----:B------:R-:W-:Y:S01]  /*8170*/  FMUL.FTZ R189, R202, R179 ;  /* 0x000000b3cabd7220 */ /* 0x000fe20000410000 */
[----:B------:R-:W-:Y:S01]  /*8180*/  LEA R72, P0, R100, UR47, 0x2 ;  /* 0x0000002f64487c11 */ /* 0x000fe2000f8010ff */
[----:B------:R-:W-:Y:S01]  /*8190*/  FADD.FTZ R63, R63, R120 ;  /* 0x000000783f3f7221 */ /* 0x000fe20000010000 */
[----:B------:R-:W-:Y:S01]  /*81a0*/  LEA.HI.SX32 R164, R61, R100, 0x1b ;  /* 0x000000643da47211 */ /* 0x000fe200078fdaff */
[-C--:B------:R-:W-:Y:S01]  /*81b0*/  FFMA.FTZ R189, R236, R187.reuse, -R189 ;  /* 0x000000bbecbd7223 */ /* 0x080fe200000108bd */
[----:B------:R-:W-:Y:S01]  /*81c0*/  FMUL.FTZ R187, R202, R187 ;  /* 0x000000bbcabb7220 */ /* 0x000fe20000410000 */
[----:B------:R-:W-:Y:S01]  /*81d0*/  LEA.HI.X R73, R100, UR46, RZ, 0x2, P0 ;  /* 0x0000002e64497c11 */ /* 0x000fe200080f14ff */
[----:B------:R-:W-:Y:S01]  /*81e0*/  FADD.FTZ R197, R197, -R62 ;  /* 0x8000003ec5c57221 */ /* 0x000fe20000010000 */
[----:B------:R-:W-:Y:S01]  /*81f0*/  LEA R61, R164, R97, 0x2 ;  /* 0x00000061a43d7211 */ /* 0x000fe200078e10ff */
[----:B------:R-:W-:Y:S01]  /*8200*/  FFMA.FTZ R120, R236, R179, R187 ;  /* 0x000000b3ec787223 */ /* 0x000fe200000100bb */
[----:B------:R-:W-:Y:S01]  /*8210*/  ISETP.GE.AND P0, PT, R143, 0x41, PT ;  /* 0x000000418f00780c */ /* 0x000fe20003f06270 */
[----:B------:R-:W-:-:S04]  /*8220*/  IMAD.WIDE R72, R191, 0x4, R72 ;  /* 0x00000004bf487825 */ /* 0x000fc800078e0248 */
[----:B------:R-:W-:Y:S01]  /*8230*/  FADD.FTZ R168, R181, R168 ;  /* 0x000000a8b5a87221 */ /* 0x000fe20000010000 */
[----:B------:R-:W-:Y:S01]  /*8240*/  FADD.FTZ R62, R63, R120 ;  /* 0x000000783f3e7221 */ /* 0x000fe20000010000 */
[----:B------:R-:W0:Y:S01]  /*8250*/  LDS R61, [R61+0x1180] ;  /* 0x001180003d3d7984 */ /* 0x000e220000000800 */
[----:B------:R-:W-:Y:S01]  /*8260*/  FMUL.FTZ R120, R34, R208 ;  /* 0x000000d022787220 */ /* 0x000fe20000410000 */
[----:B------:R-:W-:Y:S01]  /*8270*/  FADD.FTZ R168, R168, R185 ;  /* 0x000000b9a8a87221 */ /* 0x000fe20000010000 */
[----:B------:R-:W-:-:S04]  /*8280*/  IMAD.WIDE.U32 R72, R60, UR18, R72 ;  /* 0x000000123c487c25 */ /* 0x000fc8000f8e0048 */
[C---:B------:R-:W-:Y:S01]  /*8290*/  FFMA.FTZ R223, -R34.reuse, R85, R223 ;  /* 0x0000005522df7223 */ /* 0x040fe200000101df */
[----:B------:R-:W-:Y:S01]  /*82a0*/  FMUL.FTZ R210, R34, R210 ;  /* 0x000000d222d27220 */ /* 0x000fe20000410000 */
[----:B------:R-:W-:Y:S01]  /*82b0*/  FMUL.FTZ R60, R195, R120 ;  /* 0x00000078c33c7220 */ /* 0x000fe20000410000 */
[----:B------:R-:W-:Y:S01]  /*82c0*/  IADD3 R63, R100, 0x80, RZ ;  /* 0x00000080643f7810 */ /* 0x000fe20007ffe0ff */
[----:B------:R-:W-:Y:S01]  /*82d0*/  FADD.FTZ R168, R168, R189 ;  /* 0x000000bda8a87221 */ /* 0x000fe20000010000 */
[----:B------:R-:W-:Y:S01]  /*82e0*/  IADD3 R181, R100, 0xc0, RZ ;  /* 0x000000c064b57810 */ /* 0x000fe20007ffe0ff */
[----:B------:R-:W-:Y:S01]  /*82f0*/  FFMA.FTZ R185, R223, R210, -R60 ;  /* 0x000000d2dfb97223 */ /* 0x000fe2000001083c */
[----:B------:R-:W-:Y:S01]  /*8300*/  LEA.HI.SX32 R60, R63, R100, 0x1b ;  /* 0x000000643f3c7211 */ /* 0x000fe200078fdaff */
[----:B------:R-:W-:Y:S01]  /*8310*/  BSSY B0, `(.L_x_10034) ;  /* 0x0000009000007945 */ /* 0x000fe20003800000 */
        /* <DEDUP_REMOVED lines=8> */
.L_x_10035:
[----:B------:R-:W-:Y:S05]  /*83a0*/  BSYNC B0 ;  /* 0x0000000000007941 */ /* 0x000fea0003800000 */
.L_x_10034:
[----:B01----:R0:W1:Y:S01]  /*83b0*/  LDS R61, [R60+0x1280] ;  /* 0x001280003c3d7984 */ /* 0x0030620000000800 */
[----:B------:R-:W-:Y:S01]  /*83c0*/  BSSY B0, `(.L_x_10036) ;  /* 0x0000004000007945 */ /* 0x000fe20003800000 */
[----:B------:R-:W-:-:S03]  /*83d0*/  LEA R168, R168, R97, 0x2 ;  /* 0x00000061a8a87211 */ /* 0x000fc600078e10ff */
[----:B------:R-:W-:Y:S05]  /*83e0*/  @!P1 BRA `(.L_x_10037) ;  /* 0x0000000000049947 */ /* 0x000fea0003800000 */
[----:B-1----:R2:W-:Y:S02]  /*83f0*/  REDG.E.ADD.F32.FTZ.RN.STRONG.GPU desc[UR20][R72.64+-0x1e00], R61 ;  /* 0xffe2003d480079a6 */ /* 0x0025e4000c10f394 */
.L_x_10037:
[----:B------:R-:W-:Y:S05]  /*8400*/  BSYNC B0 ;  /* 0x0000000000007941 */ /* 0x000fea0003800000 */
.L_x_10036:
[----:B-12---:R1:W2:Y:S01]  /*8410*/  LDS R61, [R168+0x1380] ;  /* 0x00138000a83d7984 */ /* 0x0062a20000000800 */
[----:B------:R-:W-:Y:S01]  /*8420*/  BSSY B0, `(.L_x_10038) ;  /* 0x0000005000007945 */ /* 0x000fe20003800000 */
[C---:B------:R-:W-:Y:S02]  /*8430*/  IADD3 R63, R100.reuse, 0x100, RZ ;  /* 0x00000100643f7810 */ /* 0x040fe40007ffe0ff */
[----:B------:R-:W-:Y:S01]  /*8440*/  IADD3 R181, R100, 0x140, RZ ;  /* 0x0000014064b57810 */ /* 0x000fe20007ffe0ff */
[----:B------:R-:W-:Y:S06]  /*8450*/  @!P2 BRA `(.L_x_10039) ;  /* 0x000000000004a947 */ /* 0x000fec0003800000 */
[----:B--2---:R3:W-:Y:S02]  /*8460*/  REDG.E.ADD.F32.FTZ.RN.STRONG.GPU desc[UR20][R72.64+-0x1d00], R61 ;  /* 0xffe3003d480079a6 */ /* 0x0047e4000c10f394 */
.L_x_10039:
[----:B------:R-:W-:Y:S05]  /*8470*/  BSYNC B0 ;  /* 0x0000000000007941 */ /* 0x000fea0003800000 */
.L_x_10038:
        /* <DEDUP_REMOVED lines=18> */
.L_x_10041:
[----:B------:R-:W-:Y:S05]  /*85a0*/  BSYNC B0 ;  /* 0x0000000000007941 */ /* 0x000fea0003800000 */
.L_x_10040:
[----:B0-2---:R0:W1:Y:S01]  /*85b0*/  LDS R61, [R168+0x1580] ;  /* 0x00158000a83d7984 */ /* 0x0050620000000800 */
[----:B------:R-:W-:Y:S01]  /*85c0*/  BSSY B0, `(.L_x_10042) ;  /* 0x0000006000007945 */ /* 0x000fe20003800000 */
[----:B------:R-:W-:Y:S02]  /*85d0*/  IADD3 R181, R100, 0x200, RZ ;  /* 0x0000020064b57810 */ /* 0x000fe40007ffe0ff */
[----:B------:R-:W-:Y:S02]  /*85e0*/  LEA.HI.SX32 R60, R63, R100, 0x1b ;  /* 0x000000643f3c7211 */ /* 0x000fe400078fdaff */
[----:B------:R-:W-:Y:S01]  /*85f0*/  LEA R170, R170, R97, 0x2 ;  /* 0x00000061aaaa7211 */ /* 0x000fe200078e10ff */
[----:B------:R-:W-:Y:S06]  /*8600*/  @!P0 BRA `(.L_x_10043) ;  /* 0x0000000000048947 */ /* 0x000fec0003800000 */
[----:B-1----:R2:W-:Y:S02]  /*8610*/  REDG.E.ADD.F32.FTZ.RN.STRONG.GPU desc[UR20][R72.64+-0x1b00], R61 ;  /* 0xffe5003d480079a6 */ /* 0x0025e4000c10f394 */
.L_x_10043:
[----:B------:R-:W-:Y:S05]  /*8620*/  BSYNC B0 ;  /* 0x0000000000007941 */ /* 0x000fea0003800000 */
.L_x_10042:
[----:B-12---:R1:W2:Y:S01]  /*8630*/  LDS R61, [R170+0x1680] ;  /* 0x00168000aa3d7984 */ /* 0x0062a20000000800 */
[----:B------:R-:W-:Y:S01]  /*8640*/  BSSY B0, `(.L_x_10044) ;  /* 0x0000006000007945 */ /* 0x000fe20003800000 */
[----:B------:R-:W-:Y:S02]  /*8650*/  IADD3 R63, R100, 0x240, RZ ;  /* 0x00000240643f7810 */ /* 0x000fe40007ffe0ff */
[----:B0-----:R-:W-:Y:S02]  /*8660*/  LEA.HI.SX32 R168, R181, R100, 0x1b ;  /* 0x00000064b5a87211 */ /* 0x001fe400078fdaff */
[----:B------:R-:W-:Y:S01]  /*8670*/  LEA R172, R60, R97, 0x2 ;  /* 0x000000613cac7211 */ /* 0x000fe200078e10ff */
[----:B------:R-:W-:Y:S06]  /*8680*/  @!P1 BRA `(.L_x_10045) ;  /* 0x0000000000049947 */ /* 0x000fec0003800000 */
[----:B--2---:R0:W-:Y:S02]  /*8690*/  REDG.E.ADD.F32.FTZ.RN.STRONG.GPU desc[UR20][R72.64+-0x1a00], R61 ;  /* 0xffe6003d480079a6 */ /* 0x0041e4000c10f394 */
.L_x_10045:
[----:B------:R-:W-:Y:S05]  /*86a0*/  BSYNC B0 ;  /* 0x0000000000007941 */ /* 0x000fea0003800000 */
.L_x_10044:
[----:B0-2---:R0:W2:Y:S01]  /*86b0*/  LDS R61, [R172+0x1780] ;  /* 0x00178000ac3d7984 */ /* 0x0050a20000000800 */
[----:B------:R-:W-:Y:S01]  /*86c0*/  BSSY B0, `(.L_x_10046) ;  /* 0x0000006000007945 */ /* 0x000fe20003800000 */
[----:B------:R-:W-:Y:S02]  /*86d0*/  LEA.HI.SX32 R60, R63, R100, 0x1b ;  /* 0x000000643f3c7211 */ /* 0x000fe400078fdaff */
[----:B------:R-:W-:Y:S02]  /*86e0*/  IADD3 R181, R100, 0x280, RZ ;  /* 0x0000028064b57810 */ /* 0x000fe40007ffe0ff */
[----:B------:R-:W-:Y:S01]  /*86f0*/  LEA R63, R168, R97, 0x2 ;  /* 0x00000061a83f7211 */ /* 0x000fe200078e10ff */
[----:B------:R-:W-:Y:S06]  /*8700*/  @!P2 BRA `(.L_x_10047) ;  /* 0x000000000004a947 */ /* 0x000fec0003800000 */
[----:B--2---:R3:W-:Y:S02]  /*8710*/  REDG.E.ADD.F32.FTZ.RN.STRONG.GPU desc[UR20][R72.64+-0x1900], R61 ;  /* 0xffe7003d480079a6 */ /* 0x0047e4000c10f394 */
.L_x_10047:
[----:B------:R-:W-:Y:S05]  /*8720*/  BSYNC B0 ;  /* 0x0000000000007941 */ /* 0x000fea0003800000 */
.L_x_10046:
[----:B--23--:R2:W3:Y:S01]  /*8730*/  LDS R61, [R63+0x1880] ;  /* 0x001880003f3d7984 */ /* 0x00c4e20000000800 */
[----:B------:R-:W-:Y:S01]  /*8740*/  BSSY B0, `(.L_x_10048) ;  /* 0x0000005000007945 */ /* 0x000fe20003800000 */
[----:B------:R-:W-:Y:S02]  /*8750*/  LEA.HI.SX32 R168, R181, R100, 0x1b ;  /* 0x00000064b5a87211 */ /* 0x000fe400078fdaff */
[----:B------:R-:W-:Y:S01]  /*8760*/  LEA R60, R60, R97, 0x2 ;  /* 0x000000613c3c7211 */ /* 0x000fe200078e10ff */
[----:B------:R-:W-:Y:S06]  /*8770*/  @!P3 BRA `(.L_x_10049) ;  /* 0x000000000004b947 */ /* 0x000fec0003800000 */
[----:B---3--:R4:W-:Y:S02]  /*8780*/  REDG.E.ADD.F32.FTZ.RN.STRONG.GPU desc[UR20][R72.64+-0x1800], R61 ;  /* 0xffe8003d480079a6 */ /* 0x0089e4000c10f394 */
.L_x_10049:
[----:B------:R-:W-:Y:S05]  /*8790*/  BSYNC B0 ;  /* 0x0000000000007941 */ /* 0x000fea0003800000 */
.L_x_10048:
[----:B---34-:R3:W4:Y:S01]  /*87a0*/  LDS R61, [R60+0x1980] ;  /* 0x001980003c3d7984 */ /* 0x0187220000000800 */
[----:B------:R-:W-:Y:S01]  /*87b0*/  BSSY B0, `(.L_x_10050) ;  /* 0x0000004000007945 */ /* 0x000fe20003800000 */
[----:B------:R-:W-:-:S03]  /*87c0*/  LEA R168, R168, R97, 0x2 ;  /* 0x00000061a8a87211 */ /* 0x000fc600078e10ff */
[----:B------:R-:W-:Y:S05]  /*87d0*/  @!P4 BRA `(.L_x_10051) ;  /* 0x000000000004c947 */ /* 0x000fea0003800000 */
[----:B----4-:R4:W-:Y:S02]  /*87e0*/  REDG.E.ADD.F32.FTZ.RN.STRONG.GPU desc[UR20][R72.64+-0x1700], R61 ;  /* 0xffe9003d480079a6 */ /* 0x0109e4000c10f394 */
.L_x_10051:
[----:B------:R-:W-:Y:S05]  /*87f0*/  BSYNC B0 ;  /* 0x0000000000007941 */ /* 0x000fea0003800000 */
.L_x_10050:
[----:B----4-:R4:W0:Y:S01]  /*8800*/  LDS R61, [R168+0x1a80] ;  /* 0x001a8000a83d7984 */ /* 0x0108220000000800 */
[----:B------:R-:W-:Y:S01]  /*8810*/  BSSY B0, `(.L_x_10052) ;  /* 0x0000005000007945 */ /* 0x000fe20003800000 */
[C---:B--2---:R-:W-:Y:S02]  /*8820*/  IADD3 R63, R100.reuse, 0x2c0, RZ ;  /* 0x000002c0643f7810 */ /* 0x044fe40007ffe0ff */
[----:B------:R-:W-:Y:S01]  /*8830*/  IADD3 R181, R100, 0x300, RZ ;  /* 0x0000030064b57810 */ /* 0x000fe20007ffe0ff */
[----:B------:R-:W-:Y:S06]  /*8840*/  @!P5 BRA `(.L_x_10053) ;  /* 0x000000000004d947 */ /* 0x000fec0003800000 */
[----:B0-----:R2:W-:Y:S02]  /*8850*/  REDG.E.ADD.F32.FTZ.RN.STRONG.GPU desc[UR20][R72.64+-0x1600], R61 ;  /* 0xffea003d480079a6 */ /* 0x0015e4000c10f394 */
.L_x_10053:
[----:B------:R-:W-:Y:S05]  /*8860*/  BSYNC B0 ;  /* 0x0000000000007941 */ /* 0x000fea0003800000 */
.L_x_10052:
        /* <DEDUP_REMOVED lines=18> */
.L_x_10055:
[----:B------:R-:W-:Y:S05]  /*8990*/  BSYNC B0 ;  /* 0x0000000000007941 */ /* 0x000fea0003800000 */
.L_x_10054:
[----:B01----:R0:W1:Y:S01]  /*89a0*/  LDS R61, [R168+0x1c80] ;  /* 0x001c8000a83d7984 */ /* 0x0030620000000800 */
[----:B------:R-:W-:Y:S01]  /*89b0*/  BSSY B0, `(.L_x_10056) ;  /* 0x0000006000007945 */ /* 0x000fe20003800000 */
[----:B------:R-:W-:Y:S02]  /*89c0*/  IADD3 R181, R100, 0x3c0, RZ ;  /* 0x000003c064b57810 */ /* 0x000fe40007ffe0ff */
[----:B------:R-:W-:Y:S02]  /*89d0*/  LEA.HI.SX32 R60, R63, R100, 0x1b ;  /* 0x000000643f3c7211 */ /* 0x000fe400078fdaff */
[----:B------:R-:W-:Y:S01]  /*89e0*/  LEA R170, R170, R97, 0x2 ;  /* 0x00000061aaaa7211 */ /* 0x000fe200078e10ff */
[----:B------:R-:W-:Y:S06]  /*89f0*/  @!P0 BRA `(.L_x_10057) ;  /* 0x0000000000048947 */ /* 0x000fec0003800000 */
[----:B-1----:R2:W-:Y:S02]  /*8a00*/  REDG.E.ADD.F32.FTZ.RN.STRONG.GPU desc[UR20][R72.64+-0x1400], R61 ;  /* 0xffec003d480079a6 */ /* 0x0025e4000c10f394 */
.L_x_10057:
[----:B------:R-:W-:Y:S05]  /*8a10*/  BSYNC B0 ;  /* 0x0000000000007941 */ /* 0x000fea0003800000 */
.L_x_10056:
[----:B-12---:R1:W2:Y:S01]  /*8a20*/  LDS R61, [R170+0x1d80] ;  /* 0x001d8000aa3d7984 */ /* 0x0062a20000000800 */
[----:B------:R-:W-:Y:S01]  /*8a30*/  BSSY B0, `(.L_x_10058) ;  /* 0x0000006000007945 */ /* 0x000fe20003800000 */
[----:B------:R-:W-:Y:S02]  /*8a40*/  IADD3 R63, R100, 0x400, RZ ;  /* 0x00000400643f7810 */ /* 0x000fe40007ffe0ff */
[----:B0-----:R-:W-:Y:S02]  /*8a50*/  LEA.HI.SX32 R168, R181, R100, 0x1b ;  /* 0x00000064b5a87211 */ /* 0x001fe400078fdaff */
[----:B------:R-:W-:Y:S01]  /*8a60*/  LEA R172, R60, R97, 0x2 ;  /* 0x000000613cac7211 */ /* 0x000fe200078e10ff */
[----:B------:R-:W-:Y:S06]  /*8a70*/  @!P1 BRA `(.L_x_10059) ;  /* 0x0000000000049947 */ /* 0x000fec0003800000 */
[----:B--2---:R0:W-:Y:S02]  /*8a80*/  REDG.E.ADD.F32.FTZ.RN.STRONG.GPU desc[UR20][R72.64+-0x1300], R61 ;  /* 0xffed003d480079a6 */ /* 0x0041e4000c10f394 */
.L_x_10059:
[----:B------:R-:W-:Y:S05]  /*8a90*/  BSYNC B0 ;  /* 0x0000000000007941 */ /* 0x000fea0003800000 */
.L_x_10058:
[----:B0-2---:R0:W2:Y:S01]  /*8aa0*/  LDS R61, [R172+0x1e80] ;  /* 0x001e8000ac3d7984 */ /* 0x0050a20000000800 */
[----:B------:R-:W-:Y:S01]  /*8ab0*/  BSSY B0, `(.L_x_10060) ;  /* 0x0000006000007945 */ /* 0x000fe20003800000 */
[----:B------:R-:W-:Y:S02]  /*8ac0*/  LEA.HI.SX32 R60, R63, R100, 0x1b ;  /* 0x000000643f3c7211 */ /* 0x000fe400078fdaff */
[----:B------:R-:W-:Y:S02]  /*8ad0*/  IADD3 R181, R100, 0x440, RZ ;  /* 0x0000044064b57810 */ /* 0x000fe40007ffe0ff */
[----:B------:R-:W-:Y:S01]  /*8ae0*/  LEA R63, R168, R97, 0x2 ;  /* 0x00000061a83f7211 */ /* 0x000fe200078e10ff */
[----:B------:R-:W-:Y:S06]  /*8af0*/  @!P2 BRA `(.L_x_10061) ;  /* 0x000000000004a947 */ /* 0x000fec0003800000 */
[----:B--2---:R3:W-:Y:S02]  /*8b00*/  REDG.E.ADD.F32.FTZ.RN.STRONG.GPU desc[UR20][R72.64+-0x1200], R61 ;  /* 0xffee003d480079a6 */ /* 0x0047e4000c10f394 */
.L_x_10061:
[----:B------:R-:W-:Y:S05]  /*8b10*/  BSYNC B0 ;  /* 0x0000000000007941 */ /* 0x000fea0003800000 */
.L_x_10060:
[----:B--23--:R2:W3:Y:S01]  /*8b20*/  LDS R61, [R63+0x1f80] ;  /* 0x001f80003f3d7984 */ /* 0x00c4e20000000800 */
[----:B------:R-:W-:Y:S01]  /*8b30*/  BSSY B0, `(.L_x_10062) ;  /* 0x0000005000007945 */ /* 0x000fe20003800000 */
[----:B------:R-:W-:Y:S02]  /*8b40*/  LEA.HI.SX32 R168, R181, R100, 0x1b ;  /* 0x00000064b5a87211 */ /* 0x000fe400078fdaff */
[----:B------:R-:W-:Y:S01]  /*8b50*/  LEA R60, R60, R97, 0x2 ;  /* 0x000000613c3c7211 */ /* 0x000fe200078e10ff */
[----:B------:R-:W-:Y:S06]  /*8b60*/  @!P3 BRA `(.L_x_10063) ;  /* 0x000000000004b947 */ /* 0x000fec0003800000 */
[----:B---3--:R4:W-:Y:S02]  /*8b70*/  REDG.E.ADD.F32.FTZ.RN.STRONG.GPU desc[UR20][R72.64+-0x1100], R61 ;  /* 0xffef003d480079a6 */ /* 0x0089e4000c10f394 */
.L_x_10063:
[----:B------:R-:W-:Y:S05]  /*8b80*/  BSYNC B0 ;  /* 0x0000000000007941 */ /* 0x000fea0003800000 */
.L_x_10062:
[----:B---34-:R3:W4:Y:S01]  /*8b90*/  LDS R61, [R60+0x2080] ;  /* 0x002080003c3d7984 */ /* 0x0187220000000800 */
[----:B------:R-:W-:Y:S01]  /*8ba0*/  BSSY B0, `(.L_x_10064) ;  /* 0x0000004000007945 */ /* 0x000fe20003800000 */
[----:B------:R-:W-:-:S03]  /*8bb0*/  LEA R168, R168, R97, 0x2 ;  /* 0x00000061a8a87211 */ /* 0x000fc600078e10ff */
[----:B------:R-:W-:Y:S05]  /*8bc0*/  @!P4 BRA `(.L_x_10065) ;  /* 0x000000000004c947 */ /* 0x000fea0003800000 */
[----:B----4-:R4:W-:Y:S02]  /*8bd0*/  REDG.E.ADD.F32.FTZ.RN.STRONG.GPU desc[UR20][R72.64+-0x1000], R61 ;  /* 0xfff0003d480079a6 */ /* 0x0109e4000c10f394 */
.L_x_10065:
[----:B------:R-:W-:Y:S05]  /*8be0*/  BSYNC B0 ;  /* 0x0000000000007941 */ /* 0x000fea0003800000 */
.L_x_10064:
[----:B----4-:R4:W0:Y:S01]  /*8bf0*/  LDS R61, [R168+0x2180] ;  /* 0x00218000a83d7984 */ /* 0x0108220000000800 */
[----:B------:R-:W-:Y:S01]  /*8c00*/  BSSY B0, `(.L_x_10066) ;  /* 0x0000005000007945 */ /* 0x000fe20003800000 */
[C---:B--2---:R-:W-:Y:S02]  /*8c10*/  IADD3 R63, R100.reuse, 0x480, RZ ;  /* 0x00000480643f7810 */ /* 0x044fe40007ffe0ff */
[----:B------:R-:W-:Y:S01]  /*8c20*/  IADD3 R181, R100, 0x4c0, RZ ;  /* 0x000004c064b57810 */ /* 0x000fe20007ffe0ff */
[----:B------:R-:W-:Y:S06]  /*8c30*/  @!P5 BRA `(.L_x_10067) ;  /* 0x000000000004d947 */ /* 0x000fec0003800000 */
[----:B0-----:R2:W-:Y:S02]  /*8c40*/  REDG.E.ADD.F32.FTZ.RN.STRONG.GPU desc[UR20][R72.64+-0xf00], R61 ;  /* 0xfff1003d480079a6 */ /* 0x0015e4000c10f394 */
.L_x_10067:
[----:B------:R-:W-:Y:S05]  /*8c50*/  BSYNC B0 ;  /* 0x0000000000007941 */ /* 0x000fea0003800000 */
.L_x_10066:
        /* <DEDUP_REMOVED lines=18> */
.L_x_10069:
[----:B------:R-:W-:Y:S05]  /*8d80*/  BSYNC B0 ;  /* 0x0000000000007941 */ /* 0x000fea0003800000 */
.L_x_10068:
[----:B01----:R0:W1:Y:S01]  /*8d90*/  LDS R61, [R168+0x2380] ;  /* 0x00238000a83d7984 */ /* 0x0030620000000800 */
[----:B------:R-:W-:Y:S01]  /*8da0*/  BSSY B0, `(.L_x_10070) ;  /* 0x0000006000007945 */ /* 0x000fe20003800000 */
[----:B------:R-:W-:Y:S02]  /*8db0*/  IADD3 R181, R100, 0x580, RZ ;  /* 0x0000058064b57810 */ /* 0x000fe40007ffe0ff */
[----:B------:R-:W-:Y:S02]  /*8dc0*/  LEA.HI.SX32 R60, R63, R100, 0x1b ;  /* 0x000000643f3c7211 */ /* 0x000fe400078fdaff */
[----:B------:R-:W-:Y:S01]  /*8dd0*/  LEA R170, R170, R97, 0x2 ;  /* 0x00000061aaaa7211 */ /* 0x000fe200078e10ff */
[----:B------:R-:W-:Y:S06]  /*8de0*/  @!P0 BRA `(.L_x_10071) ;  /* 0x0000000000048947 */ /* 0x000fec0003800000 */
[----:B-1----:R2:W-:Y:S02]  /*8df0*/  REDG.E.ADD.F32.FTZ.RN.STRONG.GPU desc[UR20][R72.64+-0xd00], R61 ;  /* 0xfff3003d480079a6 */ /* 0x0025e4000c10f394 */
.L_x_10071:
[----:B------:R-:W-:Y:S05]  /*8e00*/  BSYNC B0 ;  /* 0x0000000000007941 */ /* 0x000fea0003800000 */
.L_x_10070:
[----:B-12---:R1:W2:Y:S01]  /*8e10*/  LDS R61, [R170+0x2480] ;  /* 0x00248000aa3d7984 */ /* 0x0062a20000000800 */
[----:B------:R-:W-:Y:S01]  /*8e20*/  BSSY B0, `(.L_x_10072) ;  /* 0x0000006000007945 */ /* 0x000fe20003800000 */
[----:B------:R-:W-:Y:S02]  /*8e30*/  IADD3 R63, R100, 0x5c0, RZ ;  /* 0x000005c0643f7810 */ /* 0x000fe40007ffe0ff */
[----:B0-----:R-:W-:Y:S02]  /*8e40*/  LEA.HI.SX32 R168, R181, R100, 0x1b ;  /* 0x00000064b5a87211 */ /* 0x001fe400078fdaff */
[----:B------:R-:W-:Y:S01]  /*8e50*/  LEA R172, R60, R97, 0x2 ;  /* 0x000000613cac7211 */ /* 0x000fe200078e10ff */
[----:B------:R-:W-:Y:S06]  /*8e60*/  @!P1 BRA `(.L_x_10073) ;  /* 0x0000000000049947 */ /* 0x000fec0003800000 */
[----:B--2---:R0:W-:Y:S02]  /*8e70*/  REDG.E.ADD.F32.FTZ.RN.STRONG.GPU desc[UR20][R72.64+-0xc00], R61 ;  /* 0xfff4003d480079a6 */ /* 0x0041e4000c10f394 */
.L_x_10073:
[----:B------:R-:W-:Y:S05]  /*8e80*/  BSYNC B0 ;  /* 0x0000000000007941 */ /* 0x000fea0003800000 */
.L_x_10072:
[----:B0-2---:R0:W2:Y:S01]  /*8e90*/  LDS R61, [R172+0x2580] ;  /* 0x00258000ac3d7984 */ /* 0x0050a20000000800 */
[----:B------:R-:W-:Y:S01]  /*8ea0*/  BSSY B0, `(.L_x_10074) ;  /* 0x0000006000007945 */ /* 0x000fe20003800000 */
[----:B------:R-:W-:Y:S02]  /*8eb0*/  LEA.HI.SX32 R60, R63, R100, 0x1b ;  /* 0x000000643f3c7211 */ /* 0x000fe400078fdaff */
[----:B------:R-:W-:Y:S02]  /*8ec0*/  IADD3 R181, R100, 0x600, RZ ;  /* 0x0000060064b57810 */ /* 0x000fe40007ffe0ff */
[----:B------:R-:W-:Y:S01]  /*8ed0*/  LEA R63, R168, R97, 0x2 ;  /* 0x00000061a83f7211 */ /* 0x000fe200078e10ff */
[----:B------:R-:W-:Y:S06]  /*8ee0*/  @!P2 BRA `(.L_x_10075) ;  /* 0x000000000004a947 */ /* 0x000fec0003800000 */
[----:B--2---:R3:W-:Y:S02]  /*8ef0*/  REDG.E.ADD.F32.FTZ.RN.STRONG.GPU desc[UR20][R72.64+-0xb00], R61 ;  /* 0xfff5003d480079a6 */ /* 0x0047e4000c10f394 */
.L_x_10075:
[----:B------:R-:W-:Y:S05]  /*8f00*/  BSYNC B0 ;  /* 0x0000000000007941 */ /* 0x000fea0003800000 */
.L_x_10074:
[----:B--23--:R2:W3:Y:S01]  /*8f10*/  LDS R61, [R63+0x2680] ;  /* 0x002680003f3d7984 */ /* 0x00c4e20000000800 */
[----:B------:R-:W-:Y:S01]  /*8f20*/  BSSY B0, `(.L_x_10076) ;  /* 0x0000005000007945 */ /* 0x000fe20003800000 */
[----:B------:R-:W-:Y:S02]  /*8f30*/  LEA.HI.SX32 R168, R181, R100, 0x1b ;  /* 0x00000064b5a87211 */ /* 0x000fe400078fdaff */
[----:B------:R-:W-:Y:S01]  /*8f40*/  LEA R60, R60, R97, 0x2 ;  /* 0x000000613c3c7211 */ /* 0x000fe200078e10ff */
[----:B------:R-:W-:Y:S06]  /*8f50*/  @!P3 BRA `(.L_x_10077) ;  /* 0x000000000004b947 */ /* 0x000fec0003800000 */
[----:B---3--:R4:W-:Y:S02]  /*8f60*/  REDG.E.ADD.F32.FTZ.RN.STRONG.GPU desc[UR20][R72.64+-0xa00], R61 ;  /* 0xfff6003d480079a6 */ /* 0x0089e4000c10f394 */
.L_x_10077:
[----:B------:R-:W-:Y:S05]  /*8f70*/  BSYNC B0 ;  /* 0x0000000000007941 */ /* 0x000fea0003800000 */
.L_x_10076:
[----:B---34-:R3:W4:Y:S01]  /*8f80*/  LDS R61, [R60+0x2780] ;  /* 0x002780003c3d7984 */ /* 0x0187220000000800 */
[----:B------:R-:W-:Y:S01]  /*8f90*/  BSSY B0, `(.L_x_10078) ;  /* 0x0000004000007945 */ /* 0x000fe20003800000 */
[----:B------:R-:W-:-:S03]  /*8fa0*/  LEA R168, R168, R97, 0x2 ;  /* 0x00000061a8a87211 */ /* 0x000fc600078e10ff */
[----:B------:R-:W-:Y:S05]  /*8fb0*/  @!P4 BRA `(.L_x_10079) ;  /* 0x000000000004c947 */ /* 0x000fea0003800000 */
[----:B----4-:R4:W-:Y:S02]  /*8fc0*/  REDG.E.ADD.F32.FTZ.RN.STRONG.GPU desc[UR20][R72.64+-0x900], R61 ;  /* 0xfff7003d480079a6 */ /* 0x0109e4000c10f394 */
.L_x_10079:
[----:B------:R-:W-:Y:S05]  /*8fd0*/  BSYNC B0 ;  /* 0x0000000000007941 */ /* 0x000fea0003800000 */
.L_x_10078:
[----:B----4-:R4:W0:Y:S01]  /*8fe0*/  LDS R61, [R168+0x2880] ;  /* 0x00288000a83d7984 */ /* 0x0108220000000800 */
[----:B------:R-:W-:Y:S01]  /*8ff0*/  BSSY B0, `(.L_x_10080) ;  /* 0x0000005000007945 */ /* 0x000fe20003800000 */
[C---:B--2---:R-:W-:Y:S02]  /*9000*/  IADD3 R63, R100.reuse, 0x640, RZ ;  /* 0x00000640643f7810 */ /* 0x044fe40007ffe0ff */
[----:B------:R-:W-:Y:S01]  /*9010*/  IADD3 R181, R100, 0x680, RZ ;  /* 0x0000068064b57810 */ /* 0x000fe20007ffe0ff */
[----:B------:R-:W-:Y:S06]  /*9020*/  @!P5 BRA `(.L_x_10081) ;  /* 0x000000000004d947 */ /* 0x000fec0003800000 */
[----:B0-----:R2:W-:Y:S02]  /*9030*/  REDG.E.ADD.F32.FTZ.RN.STRONG.GPU desc[UR20][R72.64+-0x800], R61 ;  /* 0xfff8003d480079a6 */ /* 0x0015e4000c10f394 */
.L_x_10081:
[----:B------:R-:W-:Y:S05]  /*9040*/  BSYNC B0 ;  /* 0x0000000000007941 */ /* 0x000fea0003800000 */
.L_x_10080:
        /* <DEDUP_REMOVED lines=18> */
.L_x_10083:
[----:B------:R-:W-:Y:S05]  /*9170*/  BSYNC B0 ;  /* 0x0000000000007941 */ /* 0x000fea0003800000 */
.L_x_10082:
[----:B01----:R0:W1:Y:S01]  /*9180*/  LDS R61, [R168+0x2a80] ;  /* 0x002a8000a83d7984 */ /* 0x0030620000000800 */
[----:B------:R-:W-:Y:S01]  /*9190*/  BSSY B0, `(.L_x_10084) ;  /* 0x0000006000007945 */ /* 0x000fe20003800000 */
[----:B------:R-:W-:Y:S02]  /*91a0*/  IADD3 R143, R100, 0x740, RZ ;  /* 0x00000740648f7810 */ /* 0x000fe40007ffe0ff */
[----:B------:R-:W-:Y:S02]  /*91b0*/  LEA.HI.SX32 R60, R63, R100, 0x1b ;  /* 0x000000643f3c7211 */ /* 0x000fe400078fdaff */
[----:B------:R-:W-:Y:S01]  /*91c0*/  LEA R170, R170, R97, 0x2 ;  /* 0x00000061aaaa7211 */ /* 0x000fe200078e10ff */
[----:B------:R-:W-:Y:S06]  /*91d0*/  @!P0 BRA `(.L_x_10085) ;  /* 0x0000000000048947 */ /* 0x000fec0003800000 */
[----:B-1----:R2:W-:Y:S02]  /*91e0*/  REDG.E.ADD.F32.FTZ.RN.STRONG.GPU desc[UR20][R72.64+-0x600], R61 ;  /* 0xfffa003d480079a6 */ /* 0x0025e4000c10f394 */
.L_x_10085:
[----:B------:R-:W-:Y:S05]  /*91f0*/  BSYNC B0 ;  /* 0x0000000000007941 */ /* 0x000fea0003800000 */
.L_x_10084:
[----:B-12---:R1:W2:Y:S01]  /*9200*/  LDS R61, [R170+0x2b80] ;  /* 0x002b8000aa3d7984 */ /* 0x0062a20000000800 */
[----:B------:R-:W-:Y:S01]  /*9210*/  BSSY B0, `(.L_x_10086) ;  /* 0x0000006000007945 */ /* 0x000fe20003800000 */
[----:B------:R-:W-:Y:S02]  /*9220*/  IADD3 R63, R100, 0x780, RZ ;  /* 0x00000780643f7810 */ /* 0x000fe40007ffe0ff */
[----:B0-----:R-:W-:Y:S02]  /*9230*/  LEA.HI.SX32 R168, R143, R100, 0x1b ;  /* 0x000000648fa87211 */ /* 0x001fe400078fdaff */
[----:B------:R-:W-:Y:S01]  /*9240*/  LEA R172, R60, R97, 0x2 ;  /* 0x000000613cac7211 */ /* 0x000fe200078e10ff */
[----:B------:R-:W-:Y:S06]  /*9250*/  @!P1 BRA `(.L_x_10087) ;  /* 0x0000000000049947 */ /* 0x000fec0003800000 */
[----:B--2---:R0:W-:Y:S02]  /*9260*/  REDG.E.ADD.F32.FTZ.RN.STRONG.GPU desc[UR20][R72.64+-0x500], R61 ;  /* 0xfffb003d480079a6 */ /* 0x0041e4000c10f394 */
.L_x_10087:
[----:B------:R-:W-:Y:S05]  /*9270*/  BSYNC B0 ;  /* 0x0000000000007941 */ /* 0x000fea0003800000 */
.L_x_10086:
[----:B0-2---:R0:W2:Y:S01]  /*9280*/  LDS R61, [R172+0x2c80] ;  /* 0x002c8000ac3d7984 */ /* 0x0050a20000000800 */
[----:B------:R-:W-:Y:S01]  /*9290*/  BSSY B0, `(.L_x_10088) ;  /* 0x0000006000007945 */ /* 0x000fe20003800000 */
[----:B------:R-:W-:Y:S02]  /*92a0*/  LEA.HI.SX32 R60, R63, R100, 0x1b ;  /* 0x000000643f3c7211 */ /* 0x000fe400078fdaff */
[----:B------:R-:W-:Y:S02]  /*92b0*/  IADD3 R143, R100, 0x7c0, RZ ;  /* 0x000007c0648f7810 */ /* 0x000fe40007ffe0ff */
[----:B------:R-:W-:Y:S01]  /*92c0*/  LEA R63, R168, R97, 0x2 ;  /* 0x00000061a83f7211 */ /* 0x000fe200078e10ff */
[----:B------:R-:W-:Y:S06]  /*92d0*/  @!P2 BRA `(.L_x_10089) ;  /* 0x000000000004a947 */ /* 0x000fec0003800000 */
[----:B--2---:R3:W-:Y:S02]  /*92e0*/  REDG.E.ADD.F32.FTZ.RN.STRONG.GPU desc[UR20][R72.64+-0x400], R61 ;  /* 0xfffc003d480079a6 */ /* 0x0047e4000c10f394 */
.L_x_10089:
[----:B------:R-:W-:Y:S05]  /*92f0*/  BSYNC B0 ;  /* 0x0000000000007941 */ /* 0x000fea0003800000 */
.L_x_10088:
[----:B--23--:R2:W3:Y:S01]  /*9300*/  LDS R61, [R63+0x2d80] ;  /* 0x002d80003f3d7984 */ /* 0x00c4e20000000800 */
[----:B------:R-:W-:Y:S01]  /*9310*/  BSSY B0, `(.L_x_10090) ;  /* 0x0000006000007945 */ /* 0x000fe20003800000 */
[----:B------:R-:W-:Y:S01]  /*9320*/  LEA.HI.SX32 R168, R143, R100, 0x1b ;  /* 0x000000648fa87211 */ /* 0x000fe200078fdaff */
[----:B------:R-:W-:Y:S01]  /*9330*/  FMUL.FTZ R210, R195, R210 ;  /* 0x000000d2c3d27220 */ /* 0x000fe20000410000 */
[----:B------:R-:W-:Y:S01]  /*9340*/  LEA R60, R60, R97, 0x2 ;  /* 0x000000613c3c7211 */ /* 0x000fe200078e10ff */
[----:B------:R-:W-:Y:S06]  /*9350*/  @!P3 BRA `(.L_x_10091) ;  /* 0x000000000004b947 */ /* 0x000fec0003800000 */
[----:B---3--:R4:W-:Y:S02]  /*9360*/  REDG.E.ADD.F32.FTZ.RN.STRONG.GPU desc[UR20][R72.64+-0x300], R61 ;  /* 0xfffd003d480079a6 */ /* 0x0089e4000c10f394 */
.L_x_10091:
[----:B------:R-:W-:Y:S05]  /*9370*/  BSYNC B0 ;  /* 0x0000000000007941 */ /* 0x000fea0003800000 */
.L_x_10090:
[----:B---34-:R3:W4:Y:S01]  /*9380*/  LDS R61, [R60+0x2e80] ;  /* 0x002e80003c3d7984 */ /* 0x0187220000000800 */
[----:B------:R-:W-:Y:S01]  /*9390*/  BSSY B0, `(.L_x_10092) ;  /* 0x0000005000007945 */ /* 0x000fe20003800000 */
[----:B------:R-:W-:Y:S01]  /*93a0*/  LEA R168, R168, R97, 0x2 ;  /* 0x00000061a8a87211 */ /* 0x000fe200078e10ff */
[----:B--2---:R-:W-:Y:S02]  /*93b0*/  FFMA.FTZ R63, R223, R120, R210 ;  /* 0x00000078df3f7223 */ /* 0x004fe400000100d2 */
[----:B------:R-:W-:Y:S05]  /*93c0*/  @!P4 BRA `(.L_x_10093) ;  /* 0x000000000004c947 */ /* 0x000fea0003800000 */
[----:B----4-:R2:W-:Y:S02]  /*93d0*/  REDG.E.ADD.F32.FTZ.RN.STRONG.GPU desc[UR20][R72.64+-0x200], R61 ;  /* 0xfffe003d480079a6 */ /* 0x0105e4000c10f394 */
.L_x_10093:
[----:B------:R-:W-:Y:S05]  /*93e0*/  BSYNC B0 ;  /* 0x0000000000007941 */ /* 0x000fea0003800000 */
.L_x_10092:
[----:B--2-4-:R2:W4:Y:S01]  /*93f0*/  LDS R61, [R168+0x2f80] ;  /* 0x002f8000a83d7984 */ /* 0x0145220000000800 */
[----:B------:R-:W-:Y:S01]  /*9400*/  BSSY B0, `(.L_x_10094) ;  /* 0x0000004000007945 */ /* 0x000fe20003800000 */
[----:B---3--:R-:W-:-:S03]  /*9410*/  FADD.FTZ R60, R62, R63 ;  /* 0x0000003f3e3c7221 */ /* 0x008fc60000010000 */
[----:B------:R-:W-:Y:S05]  /*9420*/  @!P5 BRA `(.L_x_10095) ;  /* 0x000000000004d947 */ /* 0x000fea0003800000 */
[----:B----4-:R3:W-:Y:S02]  /*9430*/  REDG.E.ADD.F32.FTZ.RN.STRONG.GPU desc[UR20][R72.64+-0x100], R61 ;  /* 0xffff003d480079a6 */ /* 0x0107e4000c10f394 */
.L_x_10095:
[----:B------:R-:W-:Y:S05]  /*9440*/  BSYNC B0 ;  /* 0x0000000000007941 */ /* 0x000fea0003800000 */
.L_x_10094:
[----:B---3--:R-:W3:Y:S01]  /*9450*/  SHFL.DOWN PT, R72, R164, 0x1, 0x1f ;  /* 0x08201f00a4487f89 */ /* 0x008ee200000e0000 */
[----:B------:R-:W-:Y:S01]  /*9460*/  ISETP.GT.AND P0, PT, R98, 0x1e, PT ;  /* 0x0000001e6200780c */ /* 0x000fe20003f04270 */
[----:B------:R-:W-:Y:S01]  /*9470*/  FMUL.FTZ R136, R195, R136 ;  /* 0x00000088c3887220 */ /* 0x000fe20000410000 */
[----:B----4-:R-:W-:Y:S01]  /*9480*/  MOV R61, R164 ;  /* 0x000000a4003d7202 */ /* 0x010fe20000000f00 */
[----:B------:R-:W4:Y:S01]  /*9490*/  SHFL.DOWN PT, R143, R166, 0x1, 0x1f ;  /* 0x08201f00a68f7f89 */ /* 0x000f2200000e0000 */
[----:B------:R-:W-:Y:S01]  /*94a0*/  MOV R62, R166 ;  /* 0x000000a6003e7202 */ /* 0x000fe20000000f00 */
[----:B------:R-:W-:Y:S01]  /*94b0*/  FFMA.FTZ R136, R223, R127, R136 ;  /* 0x0000007fdf887223 */ /* 0x000fe20000010088 */
[----:B------:R-:W-:Y:S01]  /*94c0*/  MOV R63, R197 ;  /* 0x000000c5003f7202 */ /* 0x000fe20000000f00 */
[----:B--2---:R-:W2:Y:S01]  /*94d0*/  SHFL.DOWN PT, R168, R197, 0x1, 0x1f ;  /* 0x08201f00c5a87f89 */ /* 0x004ea200000e0000 */
[----:B------:R-:W-:Y:S01]  /*94e0*/  FADD.FTZ R21, R84, R21 ;  /* 0x0000001554157221 */ /* 0x000fe20000010000 */
[----:B------:R-:W-:Y:S01]  /*94f0*/  FFMA.FTZ R136, R85, R208, R136 ;  /* 0x000000d055887223 */ /* 0x000fe20000010088 */
[----:B------:R-:W-:Y:S01]  /*9500*/  FMUL.FTZ R145, R214, R145 ;  /* 0x00000091d6917220 */ /* 0x000fe20000410000 */
[----:B------:R-:W5:Y:S01]  /*9510*/  SHFL.DOWN PT, R73, R60, 0x1, 0x1f ;  /* 0x08201f003c497f89 */ /* 0x000f6200000e0000 */
[----:B------:R-:W-:Y:S01]  /*9520*/  FADD.FTZ R25, R81, R25 ;  /* 0x0000001951197221 */ /* 0x000fe20000010000 */
[----:B------:R-:W-:Y:S01]  /*9530*/  ISETP.NE.AND P1, PT, R98, RZ, PT ;  /* 0x000000ff6200720c */ /* 0x000fe20003f25270 */
[----:B------:R-:W-:Y:S01]  /*9540*/  FFMA.FTZ R145, R234, R149, R145 ;  /* 0x00000095ea917223 */ /* 0x000fe20000010091 */
[----:B------:R-:W-:Y:S01]  /*9550*/  ISETP.NE.AND P2, PT, R100, RZ, PT ;  /* 0x000000ff6400720c */ /* 0x000fe20003f45270 */
[----:B------:R-:W-:Y:S01]  /*9560*/  FMUL.FTZ R131, R202, R131 ;  /* 0x00000083ca837220 */ /* 0x000fe20000410000 */
[----:B------:R-:W-:Y:S01]  /*9570*/  FMUL.FTZ R219, R219, R138 ;  /* 0x0000008adbdb7220 */ /* 0x000fe20000410000 */
[----:B------:R-:W-:Y:S01]  /*9580*/  FFMA.FTZ R145, R110, R82, R145 ;  /* 0x000000526e917223 */ /* 0x000fe20000010091 */
[----:B------:R-:W-:Y:S01]  /*9590*/  FMUL.FTZ R217, R217, R140 ;  /* 0x0000008cd9d97220 */ /* 0x000fe20000410000 */
[----:B------:R-:W-:Y:S01]  /*95a0*/  FMUL.FTZ R216, R216, R141 ;  /* 0x0000008dd8d87220 */ /* 0x000fe20000410000 */
[----:B------:R-:W-:Y:S01]  /*95b0*/  FMUL.FTZ R142, R215, R142 ;  /* 0x0000008ed78e7220 */ /* 0x000fe20000410000 */
[----:B------:R-:W-:Y:S01]  /*95c0*/  FMUL.FTZ R213, R213, R146 ;  /* 0x00000092d5d57220 */ /* 0x000fe20000410000 */
[----:B---3--:R-:W-:Y:S01]  /*95d0*/  @!P0 FADD.FTZ R61, R61, R72 ;  /* 0x000000483d3d8221 */ /* 0x008fe20000010000 */
[----:B------:R-:W-:Y:S01]  /*95e0*/  FMUL.FTZ R147, R212, R147 ;  /* 0x00000093d4937220 */ /* 0x000fe20000410000 */
[----:B------:R-:W-:Y:S01]  /*95f0*/  FMUL.FTZ R124, R211, R124 ;  /* 0x0000007cd37c7220 */ /* 0x000fe20000410000 */
[----:B------:R-:W-:Y:S01]  /*9600*/  FMUL.FTZ R209, R209, R148 ;  /* 0x00000094d1d17220 */ /* 0x000fe20000410000 */
[----:B----4-:R-:W-:Y:S01]  /*9610*/  @!P0 FADD.FTZ R62, R62, R143 ;  /* 0x0000008f3e3e8221 */ /* 0x010fe20000010000 */
[----:B------:R-:W3:Y:S01]  /*9620*/  SHFL.DOWN PT, R72, R61, 0x2, 0x1f ;  /* 0x08401f003d487f89 */ /* 0x000ee200000e0000 */
[----:B------:R-:W-:Y:S01]  /*9630*/  FMUL.FTZ R154, R207, R154 ;  /* 0x0000009acf9a7220 */ /* 0x000fe20000410000 */
        /* <DEDUP_REMOVED lines=23> */
[----:B------:R-:W-:Y:S01]  /*97b0*/  FFMA.FTZ R123, R80, R177, R123 ;  /* 0x000000b1507b7223 */ /* 0x000fe2000001007b */
[----:B------:R-:W-:Y:S01]  /*97c0*/  FFMA.FTZ R163, R228, R175, R163 ;  /* 0x000000afe4a37223 */ /* 0x000fe200000100a3 */
[----:B------:R-:W-:Y:S01]  /*97d0*/  FFMA.FTZ R131, R104, R205, R131 ;  /* 0x000000cd68837223 */ /* 0x000fe20000010083 */
[----:B--2---:R-:W-:Y:S01]  /*97e0*/  @!P0 FADD.FTZ R62, R62, R143 ;  /* 0x0000008f3e3e8221 */ /* 0x004fe20000010000 */
[----:B------:R-:W2:Y:S01]  /*97f0*/  SHFL.DOWN PT, R72, R61, 0x4, 0x1f ;  /* 0x08801f003d487f89 */ /* 0x000ea200000e0000 */
[----:B------:R-:W-:Y:S01]  /*9800*/  FFMA.FTZ R162, R101, R203, R162 ;  /* 0x000000cb65a27223 */ /* 0x000fe200000100a2 */
[----:B------:R-:W-:Y:S01]  /*9810*/  FFMA.FTZ R137, R106, R86, R137 ;  /* 0x000000566a897223 */ /* 0x000fe20000010089 */
[----:B----4-:R-:W-:Y:S01]  /*9820*/  @!P0 FADD.FTZ R63, R63, R164 ;  /* 0x000000a43f3f8221 */ /* 0x010fe20000010000 */
[----:B------:R-:W3:Y:S01]  /*9830*/  SHFL.DOWN PT, R127, R62, 0x4, 0x1f ;  /* 0x08801f003e7f7f89 */ /* 0x000ee200000e0000 */
        /* <DEDUP_REMOVED lines=19> */
[----:B--2---:R-:W-:Y:S01]  /*9970*/  @!P0 FADD.FTZ R61, R61, R72 ;  /* 0x000000483d3d8221 */ /* 0x004fe20000010000 */
[----:B------:R-:W-:Y:S01]  /*9980*/  FADD.FTZ R20, R117, R20 ;  /* 0x0000001475147221 */ /* 0x000fe20000010000 */
[----:B------:R-:W-:Y:S01]  /*9990*/  FADD.FTZ R16, R131, R16 ;  /* 0x0000001083107221 */ /* 0x000fe20000010000 */
[----:B------:R-:W-:Y:S01]  /*99a0*/  FADD.FTZ R15, R162, R15 ;  /* 0x0000000fa20f7221 */ /* 0x000fe20000010000 */
[----:B---3--:R-:W-:Y:S01]  /*99b0*/  @!P0 FADD.FTZ R62, R62, R127 ;  /* 0x0000007f3e3e8221 */ /* 0x008fe20000010000 */
[----:B------:R-:W2:Y:S01]  /*99c0*/  SHFL.DOWN PT, R72, R61, 0x8, 0x1f ;  /* 0x09001f003d487f89 */ /* 0x000ea200000e0000 */
        /* <DEDUP_REMOVED lines=37> */
[----:B------:R-:W-:-:S03]  /*9c20*/  ISETP.GT.AND P0, PT, R98, 0xf, PT ;  /* 0x0000000f6200780c */ /* 0x000fc60003f04270 */
[----:B------:R-:W5:Y:S10]  /*9c30*/  SHFL.DOWN PT, R73, R60, 0x10, 0x1f ;  /* 0x0a001f003c497f89 */ /* 0x000f7400000e0000 */
[----:B--2---:R-:W-:Y:S01]  /*9c40*/  @!P0 FADD.FTZ R61, R61, R72 ;  /* 0x000000483d3d8221 */ /* 0x004fe20000010000 */
[----:B---3--:R-:W-:Y:S01]  /*9c50*/  @!P0 FADD.FTZ R62, R62, R81 ;  /* 0x000000513e3e8221 */ /* 0x008fe20000010000 */
[----:B----4-:R-:W-:Y:S01]  /*9c60*/  @!P0 FADD.FTZ R63, R63, R82 ;  /* 0x000000523f3f8221 */ /* 0x010fe20000010000 */
[----:B-----5:R-:W-:-:S05]  /*9c70*/  @!P0 FADD.FTZ R60, R60, R73 ;  /* 0x000000493c3c8221 */ /* 0x020fca0000010000 */
[----:B------:R2:W-:Y:S01]  /*9c80*/  @!P1 STS.128 [R96+0x3190], R60 ;  /* 0x0031903c60009388 */ /* 0x0005e20000000c00 */
[----:B------:R-:W-:Y:S06]  /*9c90*/  BAR.SYNC.DEFER_BLOCKING 0x0 ;  /* 0x0000000000007b1d */ /* 0x000fec0000010000 */
[----:B------:R-:W-:Y:S05]  /*9ca0*/  @P2 BRA `(.L_x_10097) ;  /* 0x0000000000542947 */ /* 0x000fea0003800000 */
[----:B------:R-:W3:Y:S01]  /*9cb0*/  S2UR UR19, SR_CgaCtaId ;  /* 0x00000000001379c3 */ /* 0x000ee20000008800 */
[----:B------:R-:W-:Y:S01]  /*9cc0*/  UISETP.NE.AND UP0, UPT, UR15, UR54, UPT ;  /* 0x000000360f00728c */ /* 0x000fe2000bf05270 */
[----:B------:R-:W-:Y:S01]  /*9cd0*/  MOV R0, UR7 ;  /* 0x0000000700007c02 */ /* 0x000fe20008000f00 */
[----:B------:R-:W-:-:S04]  /*9ce0*/  UMOV UR18, 0x400 ;  /* 0x0000040000127882 */ /* 0x000fc80000000000 */
[----:B------:R-:W-:Y:S01]  /*9cf0*/  PLOP3.LUT P0, PT, PT, PT, UP0, 0x80, 0x0 ;  /* 0x000000000000781c */ /* 0x000fe20003f0f008 */
[----:B---3--:R-:W-:-:S06]  /*9d00*/  ULEA UR18, UR19, UR18, 0x18 ;  /* 0x0000001213127291 */ /* 0x008fcc000f8ec03f */
[----:B------:R-:W-:-:S04]  /*9d10*/  MOV R97, UR18 ;  /* 0x0000001200617c02 */ /* 0x000fc80008000f00 */
[----:B------:R-:W-:Y:S01]  /*9d20*/  LEA R0, R0, R97, 0x3 ;  /* 0x0000006100007211 */ /* 0x000fe200078e18ff */
[----:B------:R-:W2:Y:S04]  /*9d30*/  LDS.128 R72, [R97+0x31a0] ;  /* 0x0031a00061487984 */ /* 0x000ea80000000c00 */
[----:B------:R-:W3:Y:S04]  /*9d40*/  @P0 LDS.64 R76, [R0+0x63e0] ;  /* 0x0063e000004c0984 */ /* 0x000ee80000000a00 */
[----:B------:R-:W4:Y:S01]  /*9d50*/  @P0 LDS.64 R78, [R0+0x5be0] ;  /* 0x005be000004e0984 */ /* 0x000f220000000a00 */
        /* <DEDUP_REMOVED lines=10> */
.L_x_10097:
[----:B------:R-:W-:Y:S05]  /*9e00*/  BSYNC B0 ;  /* 0x0000000000007941 */ /* 0x000fea0003800000 */
.L_x_10096:
[----:B------:R-:W-:Y:S02]  /*9e10*/  UIADD3 UR7, UR7, 0x1, URZ ;  /* 0x0000000107077890 */ /* 0x000fe4000fffe03f */
[----:B------:R-:W-:Y:S02]  /*9e20*/  UIADD3 UR8, UP1, UR8, 0x1, URZ ;  /* 0x0000000108087890 */ /* 0x000fe4000ff3e03f */
[----:B------:R-:W-:Y:S02]  /*9e30*/  UISETP.GE.AND UP0, UPT, UR7, UR55, UPT ;  /* 0x000000370700728c */ /* 0x000fe4000bf06270 */
[----:B------:R-:W-:-:S04]  /*9e40*/  UIADD3.X UR9, URZ, UR9, URZ, UP1, !UPT ;  /* 0x000000093f097290 */ /* 0x000fc80008ffe43f */
[----:B------:R-:W-:-:S13]  /*9e50*/  PLOP3.LUT P0, PT, PT, PT, UP0, 0x80, 0x0 ;  /* 0x000000000000781c */ /* 0x000fda0003f0f008 */
[----:B------:R-:W-:Y:S05]  /*9e60*/  @!P0 BRA `(.L_x_10098) ;  /* 0xffffff7400ac8947 */ /* 0x000fea000383ffff */
.L_x_10003:
[----:B------:R-:W-:Y:S01]  /*9e70*/  BAR.SYNC.DEFER_BLOCKING 0x0 ;  /* 0x0000000000007b1d */ /* 0x000fe20000010000 */
[----:B---3--:R-:W-:Y:S01]  /*9e80*/  LEA R0, R98, R95, 0x1 ;  /* 0x0000005f62007211 */ /* 0x008fe200078e08ff */
[----:B------:R-:W-:Y:S01]  /*9e90*/  UIADD3 UR7, UR15, -0x1, URZ ;  /* 0xffffffff0f077890 */ /* 0x000fe2000fffe03f */
[----:B------:R-:W-:Y:S01]  /*9ea0*/  F2FP.F16.F32.PACK_AB R37, R30, R31 ;  /* 0x0000001f1e25723e */ /* 0x000fe200000000ff */
[----:B------:R-:W-:Y:S01]  /*9eb0*/  UIADD3 UR52, UP1, UR52, -0x1000, URZ ;  /* 0xfffff00034347890 */ /* 0x000fe2000ff3e03f */
[----:B------:R-:W-:Y:S01]  /*9ec0*/  F2FP.F16.F32.PACK_AB R30, R20, R21 ;  /* 0x00000015141e723e */ /* 0x000fe200000000ff */
[----:B------:R-:W-:Y:S01]  /*9ed0*/  USHF.L.U32 UR8, UR7, 0xa, URZ ;  /* 0x0000000a07087899 */ /* 0x000fe2000800063f */
[----:B------:R-:W-:Y:S01]  /*9ee0*/  LEA R20, R0, R97, 0x4 ;  /* 0x0000006100147211 */ /* 0x000fe200078e20ff */
[----:B------:R-:W-:Y:S01]  /*9ef0*/  ULDC.64 UR30, c[0x0][0x388] ;  /* 0x0000e200001e7ab9 */ /* 0x000fe20000000a00 */
[----:B------:R-:W-:Y:S01]  /*9f00*/  IADD3 R0, R95, R98, RZ ;  /* 0x000000625f007210 */ /* 0x000fe20007ffe0ff */
        /* <DEDUP_REMOVED lines=8> */
[----:B------:R-:W-:Y:S01]  /*9f90*/  UIADD3 UR50, UP2, UR50, -0x800, URZ ;  /* 0xfffff80032327890 */ /* 0x000fe2000ff5e03f */
[----:B------:R-:W-:Y:S01]  /*9fa0*/  F2FP.F16.F32.PACK_AB R29, R22, R23 ;  /* 0x00000017161d723e */ /* 0x000fe200000000ff */
[----:B------:R-:W-:Y:S01]  /*9fb0*/  ULDC.64 UR30, c[0x0][0x390] ;  /* 0x0000e400001e7ab9 */ /* 0x000fe20000000a00 */
[----:B------:R-:W-:Y:S01]  /*9fc0*/  F2FP.F16.F32.PACK_AB R28, R24, R25 ;  /* 0x00000019181c723e */ /* 0x000fe200000000ff */
[----:B------:R-:W-:Y:S01]  /*9fd0*/  UIADD3 UR19, UR19, UR28, URZ ;  /* 0x0000001c13137290 */ /* 0x000fe2000fffe03f */
[----:B------:R-:W-:Y:S01]  /*9fe0*/  LEA R22, R0, R97, 0x4 ;  /* 0x0000006100167211 */ /* 0x000fe200078e20ff */
[----:B------:R3:W-:Y:S01]  /*9ff0*/  STS.128 [R20], R36 ;  /* 0x0000002414007388 */ /* 0x0007e20000000c00 */
[----:B------:R-:W-:Y:S01]  /*a000*/  UIMAD UR28, UR11, UR30, URZ ;  /* 0x0000001e0b1c72a4 */ /* 0x000fe2000f8e023f */
[----:B------:R-:W-:Y:S01]  /*a010*/  F2FP.F16.F32.PACK_AB R32, R3, R2 ;  /* 0x000000020320723e */ /* 0x000fe200000000ff */
[----:B------:R-:W-:Y:S01]  /*a020*/  UIMAD.WIDE.U32 UR18, UR10, UR30, UR18 ;  /* 0x0000001e0a1272a5 */ /* 0x000fe2000f8e0012 */
[----:B------:R-:W-:Y:S01]  /*a030*/  STS.128 [R20+0x10], R28 ;  /* 0x0000101c14007388 */ /* 0x000fe20000000c00 */
[----:B------:R-:W-:-:S03]  /*a040*/  NOP ;  /* 0x0000000000007918 */ /* 0x000fc60000000000 */
[----:B------:R-:W4:Y:S01]  /*a050*/  LDS.128 R24, [R22] ;  /* 0x0000000016187984 */ /* 0x000f220000000c00 */
[----:B------:R-:W-:Y:S01]  /*a060*/  UIMAD UR28, UR10, UR31, UR28 ;  /* 0x0000001f0a1c72a4 */ /* 0x000fe2000f8e021c */
[----:B------:R-:W-:Y:S01]  /*a070*/  F2FP.F16.F32.PACK_AB R33, R5, R4 ;  /* 0x000000040521723e */ /* 0x000fe200000000ff */
[----:B------:R-:W-:Y:S01]  /*a080*/  FADD.FTZ R0, R99, R2 ;  /* 0x0000000263007221 */ /* 0x000fe20000010000 */
[----:B------:R-:W5:Y:S01]  /*a090*/  LDS.128 R28, [R22+0x200] ;  /* 0x00020000161c7984 */ /* 0x000f620000000c00 */
[----:B------:R-:W-:Y:S01]  /*a0a0*/  ULDC.64 UR30, c[0x0][0x3e0] ;  /* 0x0000f800001e7ab9 */ /* 0x000fe20000000a00 */
[----:B------:R-:W-:Y:S01]  /*a0b0*/  UIADD3 UR28, UR19, UR28, URZ ;  /* 0x0000001c131c7290 */ /* 0x000fe2000fffe03f */
[----:B------:R-:W-:Y:S01]  /*a0c0*/  F2FP.F16.F32.PACK_AB R35, R9, R8 ;  /* 0x000000080923723e */ /* 0x000fe200000000ff */
[----:B------:R-:W-:Y:S01]  /*a0d0*/  ULEA UR19, UP0, UR18, UR30, 0x1 ;  /* 0x0000001e12137291 */ /* 0x000fe2000f80083f */
[----:B------:R-:W-:Y:S01]  /*a0e0*/  F2FP.F16.F32.PACK_AB R34, R7, R6 ;  /* 0x000000060722723e */ /* 0x000fe200000000ff */
[----:B------:R-:W-:Y:S01]  /*a0f0*/  FADD.FTZ R21, R0, R3 ;  /* 0x0000000300157221 */ /* 0x000fe20000010000 */
[----:B---3--:R-:W-:Y:S01]  /*a100*/  F2FP.F16.F32.PACK_AB R39, R17, R16 ;  /* 0x000000101127723e */ /* 0x008fe200000000ff */
        /* <DEDUP_REMOVED lines=11> */
[----:B------:R-:W-:Y:S01]  /*a1c0*/  UIADD3 UR48, UP3, UR48, -0x800, URZ ;  /* 0xfffff80030307890 */ /* 0x000fe2000ff7e03f */
[----:B------:R-:W-:Y:S01]  /*a1d0*/  IMAD.WIDE R18, R94, 0x10, R18 ;  /* 0x000000105e127825 */ /* 0x000fe200078e0212 */
[----:B------:R-:W-:-:S03]  /*a1e0*/  UIMAD UR18, UR12, UR29, UR18 ;  /* 0x0000001d0c1272a4 */ /* 0x000fc6000f8e0212 */
        /* <DEDUP_REMOVED lines=9> */
[----:B------:R-:W-:Y:S01]  /*a280*/  UIADD3 UR6, UR6, 0x1, URZ ;  /* 0x0000000106067890 */ /* 0x000fe2000fffe03f */
[----:B------:R-:W-:Y:S01]  /*a290*/  FADD.FTZ R9, R8, R9 ;  /* 0x0000000908097221 */ /* 0x000fe20000010000 */
[----:B----4-:R-:W-:Y:S01]  /*a2a0*/  STG.E.128 desc[UR20][R18.64], R24 ;  /* 0x0000001812007986 */ /* 0x010fe2000c101d14 */
[----:B------:R-:W-:Y:S01]  /*a2b0*/  ULDC.64 UR28, c[0x0][0x3f0] ;  /* 0x0000fc00001c7ab9 */ /* 0x000fe20000000a00 */
[----:B------:R-:W-:Y:S01]  /*a2c0*/  UIADD3 UR18, UR9, UR18, URZ ;  /* 0x0000001209127290 */ /* 0x000fe2000fffe03f */
[----:B------:R-:W-:Y:S01]  /*a2d0*/  FADD.FTZ R10, R9, R10 ;  /* 0x0000000a090a7221 */ /* 0x000fe20000010000 */
[----:B-----5:R-:W-:Y:S01]  /*a2e0*/  STG.E.128 desc[UR20][R18.64+0x200], R28 ;  /* 0x0002001c12007986 */ /* 0x020fe2000c101d14 */
[----:B------:R-:W-:-:S02]  /*a2f0*/  ULEA UR9, UP0, UR8, UR28, 0x1 ;  /* 0x0000001c08097291 */ /* 0x000fc4000f80083f */
[----:B------:R-:W-:Y:S01]  /*a300*/  FADD.FTZ R11, R10, R11 ;  /* 0x0000000b0a0b7221 */ /* 0x000fe20000010000 */
[----:B------:R-:W-:Y:S01]  /*a310*/  BAR.SYNC.DEFER_BLOCKING 0x0 ;  /* 0x0000000000007b1d */ /* 0x000fe20000010000 */
[----:B------:R-:W-:Y:S02]  /*a320*/  ULEA.HI.X UR8, UR8, UR29, UR18, 0x1, UP0 ;  /* 0x0000001d08087291 */ /* 0x000fe400080f0c12 */
[----:B------:R-:W-:Y:S01]  /*a330*/  MOV R2, UR9 ;  /* 0x0000000900027c02 */ /* 0x000fe20008000f00 */
[----:B------:R-:W-:Y:S01]  /*a340*/  UISETP.GT.AND UP0, UPT, UR15, 0x1, UPT ;  /* 0x000000010f00788c */ /* 0x000fe2000bf04270 */
[----:B------:R-:W-:Y:S01]  /*a350*/  FADD.FTZ R12, R11, R12 ;  /* 0x0000000c0b0c7221 */ /* 0x000fe20000010000 */
[----:B------:R-:W-:Y:S01]  /*a360*/  UIADD3.X UR53, UR53, -0x1, URZ, UP1, !UPT ;  /* 0xffffffff35357890 */ /* 0x000fe20008ffe43f */
[----:B------:R-:W-:Y:S01]  /*a370*/  MOV R3, UR8 ;  /* 0x0000000800037c02 */ /* 0x000fe20008000f00 */
[----:B------:R-:W-:Y:S01]  /*a380*/  UIADD3.X UR51, UR51, -0x1, URZ, UP2, !UPT ;  /* 0xffffffff33337890 */ /* 0x000fe200097fe43f */
[----:B------:R-:W-:Y:S01]  /*a390*/  FADD.FTZ R13, R12, R13 ;  /* 0x0000000d0c0d7221 */ /* 0x000fe20000010000 */
[----:B------:R-:W-:Y:S01]  /*a3a0*/  PLOP3.LUT P0, PT, PT, PT, UP0, 0x80, 0x0 ;  /* 0x000000000000781c */ /* 0x000fe20003f0f008 */
[----:B------:R-:W-:Y:S01]  /*a3b0*/  UIADD3.X UR49, UR49, -0x1, URZ, UP3, !UPT ;  /* 0xffffffff31317890 */ /* 0x000fe20009ffe43f */
[----:B------:R-:W-:-:S04]  /*a3c0*/  IMAD.WIDE R94, R94, 0x10, R2 ;  /* 0x000000105e5e7825 */ /* 0x000fc800078e0202 */
[----:B------:R-:W-:Y:S01]  /*a3d0*/  FADD.FTZ R14, R13, R14 ;  /* 0x0000000e0d0e7221 */ /* 0x000fe20000010000 */
[----:B------:R-:W-:Y:S01]  /*a3e0*/  UIADD3.X UR17, UR17, -0x1, URZ, UP4, !UPT ;  /* 0xffffffff11117890 */ /* 0x000fe2000a7fe43f */
[----:B------:R-:W-:Y:S02]  /*a3f0*/  UMOV UR15, UR7 ;  /* 0x00000007000f7c82 */ /* 0x000fe40008000000 */
[----:B------:R-:W-:-:S04]  /*a400*/  FADD.FTZ R15, R14, R15 ;  /* 0x0000000f0e0f7221 */ /* 0x000fc80000010000 */
        /* <DEDUP_REMOVED lines=10> */
.L_x_10001:
        /* <DEDUP_REMOVED lines=8> */
[----:B------:R-:W4:Y:S01]  /*a530*/  SHFL.DOWN P0, R0, R3, 0x2, 0x1f ;  /* 0x08401f0003007f89 */ /* 0x000f220000000000 */
[----:B-----5:R-:W-:Y:S02]  /*a540*/  ISETP.NE.AND P1, PT, R4, RZ, PT ;  /* 0x000000ff0400720c */ /* 0x020fe40003f25270 */
[----:B------:R-:W5:Y:S11]  /*a550*/  S2R R4, SR_TID.X ;  /* 0x0000000000047919 */ /* 0x000f760000002100 */
[----:B------:R-:W0:Y:S01]  /*a560*/  @!P1 S2R R9, SR_CgaCtaId ;  /* 0x0000000000099919 */ /* 0x000e220000008800 */
[----:B------:R-:W-:Y:S01]  /*a570*/  @!P1 MOV R6, 0x400 ;  /* 0x0000040000069802 */ /* 0x000fe20000000f00 */
[----:B----4-:R-:W-:-:S05]  /*a580*/  @P0 FADD R0, R3, R0 ;  /* 0x0000000003000221 */ /* 0x010fca0000000000 */
[----:B------:R-:W4:Y:S01]  /*a590*/  SHFL.DOWN P0, R5, R0, 0x4, 0x1f ;  /* 0x08801f0000057f89 */ /* 0x000f220000000000 */
[----:B-----5:R-:W-:-:S04]  /*a5a0*/  @!P1 SHF.R.S32.HI R3, RZ, 0x1f, R4 ;  /* 0x0000001fff039819 */ /* 0x020fc80000011404 */
[----:B------:R-:W-:Y:S02]  /*a5b0*/  @!P1 LEA.HI R3, R3, R4, RZ, 0x5 ;  /* 0x0000000403039211 */ /* 0x000fe400078f28ff */
[----:B0-----:R-:W-:Y:S01]  /*a5c0*/  @!P1 LEA R9, R9, R6, 0x18 ;  /* 0x0000000609099211 */ /* 0x001fe200078ec0ff */
[----:B----4-:R-:W-:Y:S01]  /*a5d0*/  @P0 FADD R5, R0, R5 ;  /* 0x0000000500050221 */ /* 0x010fe20000000000 */
        /* <DEDUP_REMOVED lines=10> */
[----:B------:R-:W4:Y:S01]  /*a680*/  @!P0 S2R R3, SR_CgaCtaId ;  /* 0x0000000000038919 */ /* 0x000f220000008800 */
[----:B0-----:R-:W-:Y:S02]  /*a690*/  @!P0 MOV R0, 0x400 ;  /* 0x0000040000008802 */ /* 0x001fe40000000f00 */
[----:B------:R-:W-:Y:S02]  /*a6a0*/  MOV R2, UR24 ;  /* 0x0000001800027c02 */ /* 0x000fe40008000f00 */
[----:B----4-:R-:W-:Y:S02]  /*a6b0*/  @!P0 LEA R0, R3, R0, 0x18 ;  /* 0x0000000003008211 */ /* 0x010fe400078ec0ff */
[----:B------:R-:W-:-:S04]  /*a6c0*/  MOV R3, UR25 ;  /* 0x0000001900037c02 */ /* 0x000fc80008000f00 */
[----:B------:R-:W0:Y:S02]  /*a6d0*/  @!P0 LDS R0, [R0+0x3188] ;  /* 0x0031880000008984 */ /* 0x000e240000000800 */
[----:B0-----:R-:W-:-:S05]  /*a6e0*/  @!P0 FADD.FTZ R7, R7, R0 ;  /* 0x0000000007078221 */ /* 0x001fca0000010000 */
[----:B------:R4:W-:Y:S02]  /*a6f0*/  REDG.E.ADD.F32.FTZ.RN.STRONG.GPU desc[UR20][R2.64], R7 ;  /* 0x00000007020079a6 */ /* 0x0009e4000c10f394 */
.L_x_10101:
[----:B------:R-:W-:Y:S05]  /*a700*/  BSYNC B0 ;  /* 0x0000000000007941 */ /* 0x000fea0003800000 */
.L_x_10100:
        /* <DEDUP_REMOVED lines=8> */
[----:B------:R-:W1:Y:S01]  /*a790*/  S2R R11, SR_TID.X ;  /* 0x00000000000b7919 */ /* 0x000e620000002100 */
[----:B0-----:R-:W-:-:S05]  /*a7a0*/  @P0 FADD R0, R0, R99 ;  /* 0x0000006300000221 */ /* 0x001fca0000000000 */
[----:B----4-:R-:W0:Y:S01]  /*a7b0*/  SHFL.DOWN P0, R3, R0, 0x2, 0x1f ;  /* 0x08401f0000037f89 */ /* 0x010e220000000000 */
[----:B-----5:R-:W-:-:S13]  /*a7c0*/  ISETP.NE.AND P1, PT, R4, RZ, PT ;  /* 0x000000ff0400720c */ /* 0x020fda0003f25270 */
[----:B------:R-:W4:Y:S01]  /*a7d0*/  @!P1 S2R R7, SR_CgaCtaId ;  /* 0x0000000000079919 */ /* 0x000f220000008800 */
[----:B------:R-:W-:Y:S01]  /*a7e0*/  @!P1 MOV R6, 0x400 ;  /* 0x0000040000069802 */ /* 0x000fe20000000f00 */
[----:B0-----:R-:W-:Y:S01]  /*a7f0*/  @P0 FADD R3, R0, R3 ;  /* 0x0000000300030221 */ /* 0x001fe20000000000 */
[----:B-1----:R-:W-:-:S04]  /*a800*/  @!P1 SHF.R.S32.HI R0, RZ, 0x1f, R11 ;  /* 0x0000001fff009819 */ /* 0x002fc8000001140b */
[----:B------:R-:W0:Y:S01]  /*a810*/  SHFL.DOWN P0, R2, R3, 0x4, 0x1f ;  /* 0x08801f0003027f89 */ /* 0x000e220000000000 */
[----:B------:R-:W-:-:S04]  /*a820*/  @!P1 LEA.HI R0, R0, R11, RZ, 0x5 ;  /* 0x0000000b00009211 */ /* 0x000fc800078f28ff */
[----:B------:R-:W-:Y:S01]  /*a830*/  @!P1 SHF.R.S32.HI R0, RZ, 0x5, R0 ;  /* 0x00000005ff009819 */ /* 0x000fe20000011400 */
[----:B0-----:R-:W-:Y:S01]  /*a840*/  @P0 FADD R2, R3, R2 ;  /* 0x0000000203020221 */ /* 0x001fe20000000000 */
[----:B----4-:R-:W-:-:S04]  /*a850*/  @!P1 LEA R3, R7, R6, 0x18 ;  /* 0x0000000607039211 */ /* 0x010fc800078ec0ff */
        /* <DEDUP_REMOVED lines=19> */
.L_x_10103:
[----:B------:R-:W0:Y:S02]  /*a990*/  S2R R11, SR_TID.X ;  /* 0x00000000000b7919 */ /* 0x000e240000002100 */
.L_x_10104:
[----:B------:R-:W-:Y:S05]  /*a9a0*/  BSYNC B0 ;  /* 0x0000000000007941 */ /* 0x000fea0003800000 */
.L_x_10102:
[----:B------:R-:W-:Y:S02]  /*a9b0*/  ULDC UR22, c[0x0][0x21c] ;  /* 0x0000870000167ab9 */ /* 0x000fe40000000800 */
[----:B0-----:R-:W-:-:S13]  /*a9c0*/  ISETP.GE.AND P0, PT, R11, UR22, PT ;  /* 0x000000160b007c0c */ /* 0x001fda000bf06270 */
[----:B------:R-:W-:Y:S05]  /*a9d0*/  @P0 EXIT ;  /* 0x000000000000094d */ /* 0x000fea0003800000 */
[----:B------:R-:W0:Y:S01]  /*a9e0*/  S2UR UR12, SR_CgaCtaId ;  /* 0x00000000000c79c3 */ /* 0x000e220000008800 */
        /* <DEDUP_REMOVED lines=16> */
[----:B0-----:R-:W-:-:S03]  /*aaf0*/  ULEA UR8, UR12, UR8, 0x18 ;  /* 0x000000080c087291 */ /* 0x001fc6000f8ec03f */
[----:B------:R-:W-:-:S09]  /*ab00*/  ULDC.64 UR12, c[0x0][0x3c0] ;  /* 0x0000f000000c7ab9 */ /* 0x000fd20000000a00 */
.L_x_10106:
[----:B------:R-:W-:Y:S02]  /*ab10*/  LEA R0, R11, UR8, 0x3 ;  /* 0x000000080b007c11 */ /* 0x000fe4000f8e18ff */
[----:B0---4-:R-:W-:Y:S02]  /*ab20*/  MOV R3, UR5 ;  /* 0x0000000500037c02 */ /* 0x011fe40008000f00 */
[----:B------:R-:W-:Y:S01]  /*ab30*/  MOV R2, UR4 ;  /* 0x0000000400027c02 */ /* 0x000fe20008000f00 */
[----:B------:R-:W0:Y:S01]  /*ab40*/  LDS.64 R12, [R0+0x5be0] ;  /* 0x005be000000c7984 */ /* 0x000e220000000a00 */
        /* <DEDUP_REMOVED lines=24> */
[----:B----4-:R0:W-:Y:S04]  /*acd0*/  REDG.E.ADD.F32.FTZ.RN.STRONG.GPU desc[UR20][R4.64], R14 ;  /* 0x0000000e040079a6 */ /* 0x0101e8000c10f394 */
[----:B------:R0:W-:Y:S01]  /*ace0*/  REDG.E.ADD.F32.FTZ.RN.STRONG.GPU desc[UR20][R4.64+0x4], R15 ;  /* 0x0000040f040079a6 */ /* 0x0001e2000c10f394 */
[----:B------:R-:W-:Y:S05]  /*acf0*/  @!P0 BRA `(.L_x_10106) ;  /* 0xfffffffc00848947 */ /* 0x000fea000383ffff */
[----:B------:R-:W-:Y:S05]  /*ad00*/  BSYNC B0 ;  /* 0x0000000000007941 */ /* 0x000fea0003800000 */
.L_x_10105:
[----:B------:R-:W-:Y:S05]  /*ad10*/  EXIT ;  /* 0x000000000000794d */ /* 0x000fea0003800000 */
.L_x_10007:
[----:B------:R-:W-:Y:S01]  /*ad20*/  HFMA2.MMA R235, -RZ, RZ, 0, 5.9604644775390625e-08 ;  /* 0x00000001ffeb7435 */ /* 0x000fe200000001ff */
[----:B------:R-:W-:Y:S02]  /*ad30*/  MOV R234, R225 ;  /* 0x000000e100ea7202 */ /* 0x000fe40000000f00 */
[----:B------:R-:W-:Y:S02]  /*ad40*/  MOV R236, RZ ;  /* 0x000000ff00ec7202 */ /* 0x000fe40000000f00 */
[----:B------:R-:W-:-:S07]  /*ad50*/  MOV R79, 0xffffffff ;  /* 0xffffffff004f7802 */ /* 0x000fce0000000f00 */
[----:B-1---5:R-:W-:Y:S05]  /*ad60*/  WARPSYNC.COLLECTIVE R79, `(.L_x_10107) ;  /* 0x000000004f087348 */ /* 0x022fea0003c00000 */
[----:B------:R0:W2:Y:S02]  /*ad70*/  SHFL.UP P3, R229, R234, R235, R236 ;  /* 0x040000ebeae57389 */ /* 0x0000a400000600ec */
[----:B012--5:R-:W-:Y:S01]  /*ad80*/  ENDCOLLECTIVE ;  /* 0x000000000000791b */ /* 0x027fe20003800000 */
.L_x_10107:
[----:B------:R-:W-:Y:S02]  /*ad90*/  MOV R234, R76 ;  /* 0x0000004c00ea7202 */ /* 0x000fe40000000f00 */
[----:B------:R-:W-:-:S07]  /*ada0*/  MOV R77, R229 ;  /* 0x000000e5004d7202 */ /* 0x000fce0000000f00 */
[----:B------:R-:W-:Y:S05]  /*adb0*/  WARPSYNC.COLLECTIVE R79, `(.L_x_10108) ;  /* 0x000000004f087348 */ /* 0x000fea0003c00000 */
[----:B------:R0:W1:Y:S02]  /*adc0*/  SHFL.UP P3, R229, R234, R235, R236 ;  /* 0x040000ebeae57389 */ /* 0x00006400000600ec */
[----:B01----:R-:W-:Y:S01]  /*add0*/  ENDCOLLECTIVE ;  /* 0x000000000000791b */ /* 0x003fe20003800000 */
.L_x_10108:
[----:B------:R-:W-:Y:S02]  /*ade0*/  MOV R234, R226 ;  /* 0x000000e200ea7202 */ /* 0x000fe40000000f00 */
[----:B------:R-:W-:-:S07]  /*adf0*/  MOV R78, R229 ;  /* 0x000000e5004e7202 */ /* 0x000fce0000000f00 */
[----:B------:R-:W-:Y:S05]  /*ae00*/  WARPSYNC.COLLECTIVE R79, `(.L_x_10109) ;  /* 0x000000004f087348 */ /* 0x000fea0003c00000 */
[----:B------:R0:W1:Y:S02]  /*ae10*/  SHFL.UP P3, R229, R234, R235, R236 ;  /* 0x040000ebeae57389 */ /* 0x00006400000600ec */
[----:B01----:R-:W-:Y:S01]  /*ae20*/  ENDCOLLECTIVE ;  /* 0x000000000000791b */ /* 0x003fe20003800000 */
.L_x_10109:
[----:B------:R-:W-:Y:S02]  /*ae30*/  MOV R234, R227 ;  /* 0x000000e300ea7202 */ /* 0x000fe40000000f00 */
[----:B------:R-:W-:-:S07]  /*ae40*/  MOV R228, R229 ;  /* 0x000000e500e47202 */ /* 0x000fce0000000f00 */
[----:B------:R-:W-:Y:S05]  /*ae50*/  WARPSYNC.COLLECTIVE R79, `(.L_x_10110) ;  /* 0x000000004f087348 */ /* 0x000fea0003c00000 */
[----:B------:R0:W1:Y:S02]  /*ae60*/  SHFL.UP P3, R229, R234, R235, R236 ;  /* 0x040000ebeae57389 */ /* 0x00006400000600ec */
[----:B01----:R-:W-:Y:S01]  /*ae70*/  ENDCOLLECTIVE ;  /* 0x000000000000791b */ /* 0x003fe20003800000 */
.L_x_10110:
        /* <DEDUP_REMOVED lines=17> */
.L_x_10111:
[----:B------:R-:W-:Y:S02]  /*af90*/  MOV R234, R76 ;  /* 0x0000004c00ea7202 */ /* 0x000fe40000000f00 */
[----:B------:R-:W-:-:S07]  /*afa0*/  MOV R77, R229 ;  /* 0x000000e5004d7202 */ /* 0x000fce0000000f00 */
[----:B------:R-:W-:Y:S05]  /*afb0*/  WARPSYNC.COLLECTIVE R79, `(.L_x_10112) ;  /* 0x000000004f087348 */ /* 0x000fea0003c00000 */
[----:B------:R0:W1:Y:S02]  /*afc0*/  SHFL.UP P3, R229, R234, R235, R236 ;  /* 0x040000ebeae57389 */ /* 0x00006400000600ec */
[----:B01----:R-:W-:Y:S01]  /*afd0*/  ENDCOLLECTIVE ;  /* 0x000000000000791b */ /* 0x003fe20003800000 */
.L_x_10112:
[----:B------:R-:W-:Y:S02]  /*afe0*/  MOV R234, R226 ;  /* 0x000000e200ea7202 */ /* 0x000fe40000000f00 */
[----:B------:R-:W-:-:S07]  /*aff0*/  MOV R78, R229 ;  /* 0x000000e5004e7202 */ /* 0x000fce0000000f00 */
[----:B------:R-:W-:Y:S05]  /*b000*/  WARPSYNC.COLLECTIVE R79, `(.L_x_10113) ;  /* 0x000000004f087348 */ /* 0x000fea0003c00000 */
[----:B------:R0:W1:Y:S02]  /*b010*/  SHFL.UP P3, R229, R234, R235, R236 ;  /* 0x040000ebeae57389 */ /* 0x00006400000600ec */
[----:B01----:R-:W-:Y:S01]  /*b020*/  ENDCOLLECTIVE ;  /* 0x000000000000791b */ /* 0x003fe20003800000 */
.L_x_10113:
[----:B------:R-:W-:Y:S02]  /*b030*/  MOV R234, R227 ;  /* 0x000000e300ea7202 */ /* 0x000fe40000000f00 */
[----:B------:R-:W-:-:S07]  /*b040*/  MOV R228, R229 ;  /* 0x000000e500e47202 */ /* 0x000fce0000000f00 */
[----:B------:R-:W-:Y:S05]  /*b050*/  WARPSYNC.COLLECTIVE R79, `(.L_x_10114) ;  /* 0x000000004f087348 */ /* 0x000fea0003c00000 */
[----:B------:R0:W1:Y:S02]  /*b060*/  SHFL.UP P3, R229, R234, R235, R236 ;  /* 0x040000ebeae57389 */ /* 0x00006400000600ec */
[----:B01----:R-:W-:Y:S01]  /*b070*/  ENDCOLLECTIVE ;  /* 0x000000000000791b */ /* 0x003fe20003800000 */
.L_x_10114:
        /* <DEDUP_REMOVED lines=17> */
.L_x_10115:
[----:B------:R-:W-:Y:S02]  /*b190*/  MOV R234, R76 ;  /* 0x0000004c00ea7202 */ /* 0x000fe40000000f00 */
[----:B------:R-:W-:-:S07]  /*b1a0*/  MOV R77, R229 ;  /* 0x000000e5004d7202 */ /* 0x000fce0000000f00 */
[----:B------:R-:W-:Y:S05]  /*b1b0*/  WARPSYNC.COLLECTIVE R79, `(.L_x_10116) ;  /* 0x000000004f087348 */ /* 0x000fea0003c00000 */
[----:B------:R0:W1:Y:S02]  /*b1c0*/  SHFL.UP P3, R229, R234, R235, R236 ;  /* 0x040000ebeae57389 */ /* 0x00006400000600ec */
[----:B01----:R-:W-:Y:S01]  /*b1d0*/  ENDCOLLECTIVE ;  /* 0x000000000000791b */ /* 0x003fe20003800000 */
.L_x_10116:
[----:B------:R-:W-:Y:S02]  /*b1e0*/  MOV R234, R226 ;  /* 0x000000e200ea7202 */ /* 0x000fe40000000f00 */
[----:B------:R-:W-:-:S07]  /*b1f0*/  MOV R78, R229 ;  /* 0x000000e5004e7202 */ /* 0x000fce0000000f00 */
[----:B------:R-:W-:Y:S05]  /*b200*/  WARPSYNC.COLLECTIVE R79, `(.L_x_10117) ;  /* 0x000000004f087348 */ /* 0x000fea0003c00000 */
[----:B------:R0:W1:Y:S02]  /*b210*/  SHFL.UP P3, R229, R234, R235, R236 ;  /* 0x040000ebeae57389 */ /* 0x00006400000600ec */
[----:B01----:R-:W-:Y:S01]  /*b220*/  ENDCOLLECTIVE ;  /* 0x000000000000791b */ /* 0x003fe20003800000 */
.L_x_10117:
[----:B------:R-:W-:Y:S02]  /*b230*/  MOV R234, R227 ;  /* 0x000000e300ea7202 */ /* 0x000fe40000000f00 */
[----:B------:R-:W-:-:S07]  /*b240*/  MOV R228, R229 ;  /* 0x000000e500e47202 */ /* 0x000fce0000000f00 */
[----:B------:R-:W-:Y:S05]  /*b250*/  WARPSYNC.COLLECTIVE R79, `(.L_x_10118) ;  /* 0x000000004f087348 */ /* 0x000fea0003c00000 */
[----:B------:R0:W1:Y:S02]  /*b260*/  SHFL.UP P3, R229, R234, R235, R236 ;  /* 0x040000ebeae57389 */ /* 0x00006400000600ec */
[----:B01----:R-:W-:Y:S01]  /*b270*/  ENDCOLLECTIVE ;  /* 0x000000000000791b */ /* 0x003fe20003800000 */
.L_x_10118:
        /* <DEDUP_REMOVED lines=17> */
.L_x_10119:
[----:B------:R-:W-:Y:S02]  /*b390*/  MOV R234, R76 ;  /* 0x0000004c00ea7202 */ /* 0x000fe40000000f00 */
[----:B------:R-:W-:-:S07]  /*b3a0*/  MOV R77, R229 ;  /* 0x000000e5004d7202 */ /* 0x000fce0000000f00 */
[----:B------:R-:W-:Y:S05]  /*b3b0*/  WARPSYNC.COLLECTIVE R79, `(.L_x_10120) ;  /* 0x000000004f087348 */ /* 0x000fea0003c00000 */
[----:B------:R0:W1:Y:S02]  /*b3c0*/  SHFL.UP P3, R229, R234, R235, R236 ;  /* 0x040000ebeae57389 */ /* 0x00006400000600ec */
[----:B01----:R-:W-:Y:S01]  /*b3d0*/  ENDCOLLECTIVE ;  /* 0x000000000000791b */ /* 0x003fe20003800000 */
.L_x_10120:
[----:B------:R-:W-:Y:S02]  /*b3e0*/  MOV R234, R226 ;  /* 0x000000e200ea7202 */ /* 0x000fe40000000f00 */
[----:B------:R-:W-:-:S07]  /*b3f0*/  MOV R78, R229 ;  /* 0x000000e5004e7202 */ /* 0x000fce0000000f00 */
[----:B------:R-:W-:Y:S05]  /*b400*/  WARPSYNC.COLLECTIVE R79, `(.L_x_10121) ;  /* 0x000000004f087348 */ /* 0x000fea0003c00000 */
[----:B------:R0:W1:Y:S02]  /*b410*/  SHFL.UP P3, R229, R234, R235, R236 ;  /* 0x040000ebeae57389 */ /* 0x00006400000600ec */
[----:B01----:R-:W-:Y:S01]  /*b420*/  ENDCOLLECTIVE ;  /* 0x000000000000791b */ /* 0x003fe20003800000 */
.L_x_10121:
[----:B------:R-:W-:Y:S02]  /*b430*/  MOV R234, R227 ;  /* 0x000000e300ea7202 */ /* 0x000fe40000000f00 */
[----:B------:R-:W-:-:S07]  /*b440*/  MOV R228, R229 ;  /* 0x000000e500e47202 */ /* 0x000fce0000000f00 */
[----:B------:R-:W-:Y:S05]  /*b450*/  WARPSYNC.COLLECTIVE R79, `(.L_x_10122) ;  /* 0x000000004f087348 */ /* 0x000fea0003c00000 */
[----:B------:R0:W1:Y:S02]  /*b460*/  SHFL.UP P3, R229, R234, R235, R236 ;  /* 0x040000ebeae57389 */ /* 0x00006400000600ec */
[----:B01----:R-:W-:Y:S01]  /*b470*/  ENDCOLLECTIVE ;  /* 0x000000000000791b */ /* 0x003fe20003800000 */
.L_x_10122:
        /* <DEDUP_REMOVED lines=17> */
.L_x_10123:
[----:B------:R-:W-:Y:S02]  /*b590*/  MOV R234, R231 ;  /* 0x000000e700ea7202 */ /* 0x000fe40000000f00 */
[----:B------:R-:W-:-:S07]  /*b5a0*/  MOV R76, R229 ;  /* 0x000000e5004c7202 */ /* 0x000fce0000000f00 */
[----:B------:R-:W-:Y:S05]  /*b5b0*/  WARPSYNC.COLLECTIVE R79, `(.L_x_10124) ;  /* 0x000000004f087348 */ /* 0x000fea0003c00000 */
[----:B------:R0:W1:Y:S02]  /*b5c0*/  SHFL.UP P3, R229, R234, R235, R236 ;  /* 0x040000ebeae57389 */ /* 0x00006400000600ec */
[----:B01----:R-:W-:Y:S01]  /*b5d0*/  ENDCOLLECTIVE ;  /* 0x000000000000791b */ /* 0x003fe20003800000 */
.L_x_10124:
[----:B------:R-:W-:Y:S02]  /*b5e0*/  MOV R234, R226 ;  /* 0x000000e200ea7202 */ /* 0x000fe40000000f00 */
[----:B------:R-:W-:-:S07]  /*b5f0*/  MOV R78, R229 ;  /* 0x000000e5004e7202 */ /* 0x000fce0000000f00 */
[----:B------:R-:W-:Y:S05]  /*b600*/  WARPSYNC.COLLECTIVE R79, `(.L_x_10125) ;  /* 0x000000004f087348 */ /* 0x000fea0003c00000 */
[----:B------:R0:W1:Y:S02]  /*b610*/  SHFL.UP P3, R229, R234, R235, R236 ;  /* 0x040000ebeae57389 */ /* 0x00006400000600ec */
[----:B01----:R-:W-:Y:S01]  /*b620*/  ENDCOLLECTIVE ;  /* 0x000000000000791b */ /* 0x003fe20003800000 */
.L_x_10125:
[----:B------:R-:W-:Y:S02]  /*b630*/  MOV R234, R227 ;  /* 0x000000e300ea7202 */ /* 0x000fe40000000f00 */
[----:B------:R-:W-:-:S07]  /*b640*/  MOV R228, R229 ;  /* 0x000000e500e47202 */ /* 0x000fce0000000f00 */
[----:B------:R-:W-:Y:S05]  /*b650*/  WARPSYNC.COLLECTIVE R79, `(.L_x_10126) ;  /* 0x000000004f087348 */ /* 0x000fea0003c00000 */
[----:B------:R0:W1:Y:S02]  /*b660*/  SHFL.UP P3, R229, R234, R235, R236 ;  /* 0x040000ebeae57389 */ /* 0x00006400000600ec */
[----:B01----:R-:W-:Y:S01]  /*b670*/  ENDCOLLECTIVE ;  /* 0x000000000000791b */ /* 0x003fe20003800000 */
.L_x_10126:
[----:B------:R-:W-:Y:S01]  /*b680*/  MOV R230, R229 ;  /* 0x000000e500e67202 */ /* 0x000fe20000000f00 */
[----:B------:R-:W-:Y:S06]  /*b690*/  BRA `(.L_x_10127) ;  /* 0xffffff8400d07947 */ /* 0x000fec000383ffff */
.L_x_10008:
        /* <DEDUP_REMOVED lines=8> */
.L_x_10129:
[----:B------:R-:W-:Y:S05]  /*b720*/  BSYNC B0 ;  /* 0x0000000000007941 */ /* 0x000fea0003800000 */
.L_x_10128:
[----:B------:R-:W-:Y:S05]  /*b730*/  BRA `(.L_x_10130) ;  /* 0xffffff8400e07947 */ /* 0x000fea000383ffff */
.L_x_10009:
        /* <DEDUP_REMOVED lines=8> */
.L_x_10132:
[----:B------:R-:W-:Y:S05]  /*b7c0*/  BSYNC B0 ;  /* 0x0000000000007941 */ /* 0x000fea0003800000 */
.L_x_10131:
[----:B------:R-:W-:Y:S05]  /*b7d0*/  BRA `(.L_x_10133) ;  /* 0xffffff8400c07947 */ /* 0x000fea000383ffff */
.L_x_10010:
        /* <DEDUP_REMOVED lines=8> */
.L_x_10135:
[----:B------:R-:W-:Y:S05]  /*b860*/  BSYNC B0 ;  /* 0x0000000000007941 */ /* 0x000fea0003800000 */
.L_x_10134:
[----:B------:R-:W-:Y:S05]  /*b870*/  BRA `(.L_x_10136) ;  /* 0xffffff8400a07947 */ /* 0x000fea000383ffff */
.L_x_10011:
        /* <DEDUP_REMOVED lines=8> */
.L_x_10138:
[----:B------:R-:W-:Y:S05]  /*b900*/  BSYNC B0 ;  /* 0x0000000000007941 */ /* 0x000fea0003800000 */
.L_x_10137:
[----:B------:R-:W-:Y:S05]  /*b910*/  BRA `(.L_x_10139) ;  /* 0xffffff8400807947 */ /* 0x000fea000383ffff */
.L_x_10012:
        /* <DEDUP_REMOVED lines=8> */
.L_x_10141:
[----:B------:R-:W-:Y:S05]  /*b9a0*/  BSYNC B0 ;  /* 0x0000000000007941 */ /* 0x000fea0003800000 */
.L_x_10140:
        /* <DEDUP_REMOVED lines=10> */
.L_x_10142:
[----:B------:R-:W-:Y:S02]  /*ba50*/  MOV R76, 0x1f ;  /* 0x0000001f004c7802 */ /* 0x000fe40000000f00 */
[----:B------:R-:W-:Y:S02]  /*ba60*/  MOV R234, R226 ;  /* 0x000000e200ea7202 */ /* 0x000fe40000000f00 */
[----:B------:R-:W-:-:S07]  /*ba70*/  MOV R232, R229 ;  /* 0x000000e500e87202 */ /* 0x000fce0000000f00 */
[----:B------:R-:W-:Y:S05]  /*ba80*/  WARPSYNC.COLLECTIVE R79, `(.L_x_10143) ;  /* 0x000000004f087348 */ /* 0x000fea0003c00000 */
[----:B------:R0:W1:Y:S02]  /*ba90*/  SHFL.UP P3, R229, R234, R235, R236 ;  /* 0x040000ebeae57389 */ /* 0x00006400000600ec */
[----:B01----:R-:W-:Y:S01]  /*baa0*/  ENDCOLLECTIVE ;  /* 0x000000000000791b */ /* 0x003fe20003800000 */
.L_x_10143:
[----:B------:R-:W-:Y:S02]  /*bab0*/  MOV R234, R227 ;  /* 0x000000e300ea7202 */ /* 0x000fe40000000f00 */
[----:B------:R-:W-:-:S07]  /*bac0*/  MOV R226, R229 ;  /* 0x000000e500e27202 */ /* 0x000fce0000000f00 */
[----:B------:R-:W-:Y:S05]  /*bad0*/  WARPSYNC.COLLECTIVE R79, `(.L_x_10144) ;  /* 0x000000004f087348 */ /* 0x000fea0003c00000 */
[----:B------:R0:W1:Y:S02]  /*bae0*/  SHFL.UP P3, R229, R234, R235, R236 ;  /* 0x040000ebeae57389 */ /* 0x00006400000600ec */
[----:B01----:R-:W-:Y:S01]  /*baf0*/  ENDCOLLECTIVE ;  /* 0x000000000000791b */ /* 0x003fe20003800000 */
.L_x_10144:
[----:B------:R-:W-:Y:S05]  /*bb00*/  WARPSYNC.COLLECTIVE R79, `(.L_x_10145) ;  /* 0x000000004f087348 */ /* 0x000fea0003c00000 */
[----:B------:R0:W1:Y:S02]  /*bb10*/  SHFL.IDX P3, R233, R78, R77, R76 ;  /* 0x0000004d4ee97389 */ /* 0x000064000006004c */
[----:B01----:R-:W-:Y:S01]  /*bb20*/  ENDCOLLECTIVE ;  /* 0x000000000000791b */ /* 0x003fe20003800000 */
.L_x_10145:
[----:B------:R-:W-:Y:S02]  /*bb30*/  MOV R78, R61 ;  /* 0x0000003d004e7202 */ /* 0x000fe40000000f00 */
[----:B------:R-:W-:Y:S02]  /*bb40*/  MOV R227, R229 ;  /* 0x000000e500e37202 */ /* 0x000fe40000000f00 */
[----:B------:R-:W-:-:S07]  /*bb50*/  MOV R60, R233 ;  /* 0x000000e9003c7202 */ /* 0x000fce0000000f00 */
[----:B------:R-:W-:Y:S05]  /*bb60*/  WARPSYNC.COLLECTIVE R79, `(.L_x_10146) ;  /* 0x000000004f087348 */ /* 0x000fea0003c00000 */
[----:B------:R0:W1:Y:S02]  /*bb70*/  SHFL.IDX P3, R233, R78, R77, R76 ;  /* 0x0000004d4ee97389 */ /* 0x000064000006004c */
[----:B01----:R-:W-:Y:S01]  /*bb80*/  ENDCOLLECTIVE ;  /* 0x000000000000791b */ /* 0x003fe20003800000 */
.L_x_10146:
[----:B------:R-:W-:Y:S02]  /*bb90*/  MOV R78, R62 ;  /* 0x0000003e004e7202 */ /* 0x000fe40000000f00 */
[----:B------:R-:W-:-:S07]  /*bba0*/  MOV R61, R233 ;  /* 0x000000e9003d7202 */ /* 0x000fce0000000f00 */
[----:B------:R-:W-:Y:S05]  /*bbb0*/  WARPSYNC.COLLECTIVE R79, `(.L_x_10147) ;  /* 0x000000004f087348 */ /* 0x000fea0003c00000 */
[----:B------:R0:W1:Y:S02]  /*bbc0*/  SHFL.IDX P3, R233, R78, R77, R76 ;  /* 0x0000004d4ee97389 */ /* 0x000064000006004c */
[----:B01----:R-:W-:Y:S01]  /*bbd0*/  ENDCOLLECTIVE ;  /* 0x000000000000791b */ /* 0x003fe20003800000 */
.L_x_10147:
[----:B------:R-:W-:Y:S02]  /*bbe0*/  MOV R78, R63 ;  /* 0x0000003f004e7202 */ /* 0x000fe40000000f00 */
[----:B------:R-:W-:-:S07]  /*bbf0*/  MOV R62, R233 ;  /* 0x000000e9003e7202 */ /* 0x000fce0000000f00 */
[----:B------:R-:W-:Y:S05]  /*bc00*/  WARPSYNC.COLLECTIVE R79, `(.L_x_10148) ;  /* 0x000000004f087348 */ /* 0x000fea0003c00000 */
[----:B------:R0:W1:Y:S02]  /*bc10*/  SHFL.IDX P3, R233, R78, R77, R76 ;  /* 0x0000004d4ee97389 */ /* 0x000064000006004c */
[----:B01----:R-:W-:Y:S01]  /*bc20*/  ENDCOLLECTIVE ;  /* 0x000000000000791b */ /* 0x003fe20003800000 */
.L_x_10148:
[----:B------:R-:W-:Y:S01]  /*bc30*/  MOV R63, R233 ;  /* 0x000000e9003f7202 */ /* 0x000fe20000000f00 */
[----:B------:R-:W-:Y:S06]  /*bc40*/  BRA `(.L_x_10149) ;  /* 0xffffff8000dc7947 */ /* 0x000fec000383ffff */
.L_x_10014:
[----:B------:R-:W-:Y:S01]  /*bc50*/  HFMA2.MMA R249, -RZ, RZ, 0, 5.9604644775390625e-08 ;  /* 0x00000001fff97435 */ /* 0x000fe200000001ff */
[----:B------:R-:W-:Y:S02]  /*bc60*/  MOV R244, R247 ;  /* 0x000000f700f47202 */ /* 0x000fe40000000f00 */
[----:B------:R-:W-:Y:S02]  /*bc70*/  MOV R248, 0x1f ;  /* 0x0000001f00f87802 */ /* 0x000fe40000000f00 */
[----:B------:R-:W-:-:S07]  /*bc80*/  MOV R79, 0xffffffff ;  /* 0xffffffff004f7802 */ /* 0x000fce0000000f00 */
[----:B-1----:R-:W-:Y:S05]  /*bc90*/  WARPSYNC.COLLECTIVE R79, `(.L_x_10150) ;  /* 0x000000004f087348 */ /* 0x002fea0003c00000 */
[----:B------:R0:W2:Y:S02]  /*bca0*/  SHFL.DOWN P1, R233, R244, R249, R248 ;  /* 0x080000f9f4e97389 */ /* 0x0000a400000200f8 */
[----:B012---:R-:W-:Y:S01]  /*bcb0*/  ENDCOLLECTIVE ;  /* 0x000000000000791b */ /* 0x007fe20003800000 */
.L_x_10150:
[----:B------:R-:W-:Y:S02]  /*bcc0*/  MOV R244, R246 ;  /* 0x000000f600f47202 */ /* 0x000fe40000000f00 */
[----:B------:R-:W-:-:S07]  /*bcd0*/  MOV R77, R233 ;  /* 0x000000e9004d7202 */ /* 0x000fce0000000f00 */
[----:B------:R-:W-:Y:S05]  /*bce0*/  WARPSYNC.COLLECTIVE R79, `(.L_x_10151) ;  /* 0x000000004f087348 */ /* 0x000fea0003c00000 */
[----:B------:R0:W1:Y:S02]  /*bcf0*/  SHFL.DOWN P1, R233, R244, R249, R248 ;  /* 0x080000f9f4e97389 */ /* 0x00006400000200f8 */
[----:B01----:R-:W-:Y:S01]  /*bd00*/  ENDCOLLECTIVE ;  /* 0x000000000000791b */ /* 0x003fe20003800000 */
.L_x_10151:
[----:B------:R-:W-:Y:S02]  /*bd10*/  MOV R244, R245 ;  /* 0x000000f500f47202 */ /* 0x000fe40000000f00 */
[----:B------:R-:W-:-:S07]  /*bd20*/  MOV R76, R233 ;  /* 0x000000e9004c7202 */ /* 0x000fce0000000f00 */
[----:B------:R-:W-:Y:S05]  /*bd30*/  WARPSYNC.COLLECTIVE R79, `(.L_x_10152) ;  /* 0x000000004f087348 */ /* 0x000fea0003c00000 */
[----:B------:R0:W1:Y:S02]  /*bd40*/  SHFL.DOWN P1, R233, R244, R249, R248 ;  /* 0x080000f9f4e97389 */ /* 0x00006400000200f8 */
[----:B01----:R-:W-:Y:S01]  /*bd50*/  ENDCOLLECTIVE ;  /* 0x000000000000791b */ /* 0x003fe20003800000 */
.L_x_10152:
[----:B------:R-:W-:Y:S02]  /*bd60*/  MOV R244, R252 ;  /* 0x000000fc00f47202 */ /* 0x000fe40000000f00 */
[----:B------:R-:W-:-:S07]  /*bd70*/  MOV R78, R233 ;  /* 0x000000e9004e7202 */ /* 0x000fce0000000f00 */
[----:B------:R-:W-:Y:S05]  /*bd80*/  WARPSYNC.COLLECTIVE R79, `(.L_x_10153) ;  /* 0x000000004f087348 */ /* 0x000fea0003c00000 */
[----:B------:R0:W1:Y:S02]  /*bd90*/  SHFL.DOWN P1, R233, R244, R249, R248 ;  /* 0x080000f9f4e97389 */ /* 0x00006400000200f8 */
[----:B01----:R-:W-:Y:S01]  /*bda0*/  ENDCOLLECTIVE ;  /* 0x000000000000791b */ /* 0x003fe20003800000 */
.L_x_10153:
[----:B------:R-:W-:Y:S05]  /*bdb0*/  BRA `(.L_x_10154) ;  /* 0xffffff9400347947 */ /* 0x000fea000383ffff */
.L_x_10017:
        /* <DEDUP_REMOVED lines=8> */
.L_x_10156:
[----:B------:R-:W-:Y:S05]  /*be40*/  BSYNC B0 ;  /* 0x0000000000007941 */ /* 0x000fea0003800000 */
.L_x_10155:
        /* <DEDUP_REMOVED lines=8> */
.L_x_10157:
[----:B------:R-:W-:Y:S02]  /*bed0*/  MOV R244, R245 ;  /* 0x000000f500f47202 */ /* 0x000fe40000000f00 */
[----:B------:R-:W-:-:S07]  /*bee0*/  MOV R76, R233 ;  /* 0x000000e9004c7202 */ /* 0x000fce0000000f00 */
[----:B------:R-:W-:Y:S05]  /*bef0*/  WARPSYNC.COLLECTIVE R79, `(.L_x_10158) ;  /* 0x000000004f087348 */ /* 0x000fea0003c00000 */
[----:B------:R0:W1:Y:S02]  /*bf00*/  SHFL.DOWN P1, R233, R244, R249, R248 ;  /* 0x080000f9f4e97389 */ /* 0x00006400000200f8 */
[----:B01----:R-:W-:Y:S01]  /*bf10*/  ENDCOLLECTIVE ;  /* 0x000000000000791b */ /* 0x003fe20003800000 */
.L_x_10158:
[----:B------:R-:W-:Y:S02]  /*bf20*/  MOV R244, R252 ;  /* 0x000000fc00f47202 */ /* 0x000fe40000000f00 */
[----:B------:R-:W-:-:S07]  /*bf30*/  MOV R78, R233 ;  /* 0x000000e9004e7202 */ /* 0x000fce0000000f00 */
[----:B------:R-:W-:Y:S05]  /*bf40*/  WARPSYNC.COLLECTIVE R79, `(.L_x_10159) ;  /* 0x000000004f087348 */ /* 0x000fea0003c00000 */
[----:B------:R0:W1:Y:S02]  /*bf50*/  SHFL.DOWN P1, R233, R244, R249, R248 ;  /* 0x080000f9f4e97389 */ /* 0x00006400000200f8 */
[----:B01----:R-:W-:Y:S01]  /*bf60*/  ENDCOLLECTIVE ;  /* 0x000000000000791b */ /* 0x003fe20003800000 */
.L_x_10159:
[----:B------:R-:W-:Y:S05]  /*bf70*/  BRA `(.L_x_10160) ;  /* 0xffffff9400187947 */ /* 0x000fea000383ffff */
.L_x_10020:
        /* <DEDUP_REMOVED lines=8> */
.L_x_10162:
[----:B------:R-:W-:Y:S05]  /*c000*/  BSYNC B0 ;  /* 0x0000000000007941 */ /* 0x000fea0003800000 */
.L_x_10161:
        /* <DEDUP_REMOVED lines=8> */
.L_x_10163:
[----:B------:R-:W-:Y:S02]  /*c090*/  MOV R244, R245 ;  /* 0x000000f500f47202 */ /* 0x000fe40000000f00 */
[----:B------:R-:W-:-:S07]  /*c0a0*/  MOV R76, R233 ;  /* 0x000000e9004c7202 */ /* 0x000fce0000000f00 */
[----:B------:R-:W-:Y:S05]  /*c0b0*/  WARPSYNC.COLLECTIVE R79, `(.L_x_10164) ;  /* 0x000000004f087348 */ /* 0x000fea0003c00000 */
[----:B------:R0:W1:Y:S02]  /*c0c0*/  SHFL.DOWN P1, R233, R244, R249, R248 ;  /* 0x080000f9f4e97389 */ /* 0x00006400000200f8 */
[----:B01----:R-:W-:Y:S01]  /*c0d0*/  ENDCOLLECTIVE ;  /* 0x000000000000791b */ /* 0x003fe20003800000 */
.L_x_10164:
[----:B------:R-:W-:Y:S02]  /*c0e0*/  MOV R244, R252 ;  /* 0x000000fc00f47202 */ /* 0x000fe40000000f00 */
[----:B------:R-:W-:-:S07]  /*c0f0*/  MOV R78, R233 ;  /* 0x000000e9004e7202 */ /* 0x000fce0000000f00 */
[----:B------:R-:W-:Y:S05]  /*c100*/  WARPSYNC.COLLECTIVE R79, `(.L_x_10165) ;  /* 0x000000004f087348 */ /* 0x000fea0003c00000 */
[----:B------:R0:W1:Y:S02]  /*c110*/  SHFL.DOWN P1, R233, R244, R249, R248 ;  /* 0x080000f9f4e97389 */ /* 0x00006400000200f8 */
[----:B01----:R-:W-:Y:S01]  /*c120*/  ENDCOLLECTIVE ;  /* 0x000000000000791b */ /* 0x003fe20003800000 */
.L_x_10165:
[----:B------:R-:W-:Y:S05]  /*c130*/  BRA `(.L_x_10166) ;  /* 0xffffff9000fc7947 */ /* 0x000fea000383ffff */
.L_x_10023:
        /* <DEDUP_REMOVED lines=8> */
.L_x_10168:
[----:B------:R-:W-:Y:S05]  /*c1c0*/  BSYNC B0 ;  /* 0x0000000000007941 */ /* 0x000fea0003800000 */
.L_x_10167:
        /* <DEDUP_REMOVED lines=8> */
.L_x_10169:
[----:B------:R-:W-:Y:S02]  /*c250*/  MOV R244, R245 ;  /* 0x000000f500f47202 */ /* 0x000fe40000000f00 */
[----:B------:R-:W-:-:S07]  /*c260*/  MOV R76, R233 ;  /* 0x000000e9004c7202 */ /* 0x000fce0000000f00 */
[----:B------:R-:W-:Y:S05]  /*c270*/  WARPSYNC.COLLECTIVE R79, `(.L_x_10170) ;  /* 0x000000004f087348 */ /* 0x000fea0003c00000 */
[----:B------:R0:W1:Y:S02]  /*c280*/  SHFL.DOWN P1, R233, R244, R249, R248 ;  /* 0x080000f9f4e97389 */ /* 0x00006400000200f8 */
[----:B01----:R-:W-:Y:S01]  /*c290*/  ENDCOLLECTIVE ;  /* 0x000000000000791b */ /* 0x003fe20003800000 */
.L_x_10170:
[----:B------:R-:W-:Y:S02]  /*c2a0*/  MOV R244, R252 ;  /* 0x000000fc00f47202 */ /* 0x000fe40000000f00 */
[----:B------:R-:W-:-:S07]  /*c2b0*/  MOV R78, R233 ;  /* 0x000000e9004e7202 */ /* 0x000fce0000000f00 */
[----:B------:R-:W-:Y:S05]  /*c2c0*/  WARPSYNC.COLLECTIVE R79, `(.L_x_10171) ;  /* 0x000000004f087348 */ /* 0x000fea0003c00000 */
[----:B------:R0:W1:Y:S02]  /*c2d0*/  SHFL.DOWN P1, R233, R244, R249, R248 ;  /* 0x080000f9f4e97389 */ /* 0x00006400000200f8 */
[----:B01----:R-:W-:Y:S01]  /*c2e0*/  ENDCOLLECTIVE ;  /* 0x000000000000791b */ /* 0x003fe20003800000 */
.L_x_10171:
[----:B------:R-:W-:Y:S05]  /*c2f0*/  BRA `(.L_x_10172) ;  /* 0xffffff9000e07947 */ /* 0x000fea000383ffff */
.L_x_10026:
        /* <DEDUP_REMOVED lines=8> */
.L_x_10174:
[----:B------:R-:W-:Y:S05]  /*c380*/  BSYNC B0 ;  /* 0x0000000000007941 */ /* 0x000fea0003800000 */
.L_x_10173:
        /* <DEDUP_REMOVED lines=8> */
.L_x_10175:
[----:B------:R-:W-:Y:S02]  /*c410*/  MOV R244, R245 ;  /* 0x000000f500f47202 */ /* 0x000fe40000000f00 */
[----:B------:R-:W-:-:S07]  /*c420*/  MOV R76, R233 ;  /* 0x000000e9004c7202 */ /* 0x000fce0000000f00 */
[----:B------:R-:W-:Y:S05]  /*c430*/  WARPSYNC.COLLECTIVE R79, `(.L_x_10176) ;  /* 0x000000004f087348 */ /* 0x000fea0003c00000 */
[----:B------:R0:W1:Y:S02]  /*c440*/  SHFL.DOWN P1, R233, R244, R249, R248 ;  /* 0x080000f9f4e97389 */ /* 0x00006400000200f8 */
[----:B01----:R-:W-:Y:S01]  /*c450*/  ENDCOLLECTIVE ;  /* 0x000000000000791b */ /* 0x003fe20003800000 */
.L_x_10176:
[----:B------:R-:W-:Y:S02]  /*c460*/  MOV R244, R252 ;  /* 0x000000fc00f47202 */ /* 0x000fe40000000f00 */
[----:B------:R-:W-:-:S07]  /*c470*/  MOV R78, R233 ;  /* 0x000000e9004e7202 */ /* 0x000fce0000000f00 */
[----:B------:R-:W-:Y:S05]  /*c480*/  WARPSYNC.COLLECTIVE R79, `(.L_x_10177) ;  /* 0x000000004f087348 */ /* 0x000fea0003c00000 */
[----:B------:R0:W1:Y:S02]  /*c490*/  SHFL.DOWN P1, R233, R244, R249, R248 ;  /* 0x080000f9f4e97389 */ /* 0x00006400000200f8 */
[----:B01----:R-:W-:Y:S01]  /*c4a0*/  ENDCOLLECTIVE ;  /* 0x000000000000791b */ /* 0x003fe20003800000 */
.L_x_10177:
[----:B------:R-:W-:Y:S05]  /*c4b0*/  BRA `(.L_x_10178) ;  /* 0xffffff9000c47947 */ /* 0x000fea000383ffff */
.L_x_10029:
        /* <DEDUP_REMOVED lines=8> */
.L_x_10180:
[----:B------:R-:W-:Y:S05]  /*c540*/  BSYNC B0 ;  /* 0x0000000000007941 */ /* 0x000fea0003800000 */
.L_x_10179:
        /* <DEDUP_REMOVED lines=10> */
.L_x_10181:
[----:B------:R-:W-:Y:S02]  /*c5f0*/  MOV R248, 0x1f ;  /* 0x0000001f00f87802 */ /* 0x000fe40000000f00 */
[----:B------:R-:W-:Y:S02]  /*c600*/  MOV R78, R245 ;  /* 0x000000f5004e7202 */ /* 0x000fe40000000f00 */
[----:B------:R-:W-:-:S07]  /*c610*/  MOV R250, R233 ;  /* 0x000000e900fa7202 */ /* 0x000fce0000000f00 */
[----:B------:R-:W-:Y:S05]  /*c620*/  WARPSYNC.COLLECTIVE R79, `(.L_x_10182) ;  /* 0x000000004f087348 */ /* 0x000fea0003c00000 */
[----:B------:R0:W1:Y:S02]  /*c630*/  SHFL.IDX P3, R233, R78, R77, R76 ;  /* 0x0000004d4ee97389 */ /* 0x000064000006004c */
[----:B01----:R-:W-:Y:S01]  /*c640*/  ENDCOLLECTIVE ;  /* 0x000000000000791b */ /* 0x003fe20003800000 */
.L_x_10182:
        /* <DEDUP_REMOVED lines=9> */
.L_x_10183:
[----:B------:R-:W-:Y:S02]  /*c6e0*/  MOV R78, R72 ;  /* 0x00000048004e7202 */ /* 0x000fe40000000f00 */
[----:B------:R-:W-:-:S07]  /*c6f0*/  MOV R222, R233 ;  /* 0x000000e900de7202 */ /* 0x000fce0000000f00 */
[----:B------:R-:W-:Y:S05]  /*c700*/  WARPSYNC.COLLECTIVE R79, `(.L_x_10184) ;  /* 0x000000004f087348 */ /* 0x000fea0003c00000 */
[----:B------:R0:W1:Y:S02]  /*c710*/  SHFL.DOWN P1, R233, R244, R249, R248 ;  /* 0x080000f9f4e97389 */ /* 0x00006400000200f8 */
[----:B01----:R-:W-:Y:S01]  /*c720*/  ENDCOLLECTIVE ;  /* 0x000000000000791b */ /* 0x003fe20003800000 */
.L_x_10184:
[----:B------:R-:W-:Y:S02]  /*c730*/  MOV R244, R246 ;  /* 0x000000f600f47202 */ /* 0x000fe40000000f00 */
[----:B------:R-:W-:-:S07]  /*c740*/  MOV R247, R233 ;  /* 0x000000e900f77202 */ /* 0x000fce0000000f00 */
[----:B------:R-:W-:Y:S05]  /*c750*/  WARPSYNC.COLLECTIVE R79, `(.L_x_10185) ;  /* 0x000000004f087348 */ /* 0x000fea0003c00000 */
[----:B------:R0:W1:Y:S02]  /*c760*/  SHFL.DOWN P1, R233, R244, R249, R248 ;  /* 0x080000f9f4e97389 */ /* 0x00006400000200f8 */
[----:B01----:R-:W-:Y:S01]  /*c770*/  ENDCOLLECTIVE ;  /* 0x000000000000791b */ /* 0x003fe20003800000 */
.L_x_10185:
[----:B------:R-:W-:Y:S02]  /*c780*/  MOV R244, R245 ;  /* 0x000000f500f47202 */ /* 0x000fe40000000f00 */
[----:B------:R-:W-:-:S07]  /*c790*/  MOV R246, R233 ;  /* 0x000000e900f67202 */ /* 0x000fce0000000f00 */
[----:B------:R-:W-:Y:S05]  /*c7a0*/  WARPSYNC.COLLECTIVE R79, `(.L_x_10186) ;  /* 0x000000004f087348 */ /* 0x000fea0003c00000 */
[----:B------:R0:W1:Y:S02]  /*c7b0*/  SHFL.DOWN P1, R233, R244, R249, R248 ;  /* 0x080000f9f4e97389 */ /* 0x00006400000200f8 */
[----:B01----:R-:W-:Y:S01]  /*c7c0*/  ENDCOLLECTIVE ;  /* 0x000000000000791b */ /* 0x003fe20003800000 */
.L_x_10186:
[----:B------:R-:W-:Y:S02]  /*c7d0*/  MOV R244, R252 ;  /* 0x000000fc00f47202 */ /* 0x000fe40000000f00 */
[----:B------:R-:W-:-:S07]  /*c7e0*/  MOV R245, R233 ;  /* 0x000000e900f57202 */ /* 0x000fce0000000f00 */
[----:B------:R-:W-:Y:S05]  /*c7f0*/  WARPSYNC.COLLECTIVE R79, `(.L_x_10187) ;  /* 0x000000004f087348 */ /* 0x000fea0003c00000 */
[----:B------:R0:W1:Y:S02]  /*c800*/  SHFL.DOWN P1, R233, R244, R249, R248 ;  /* 0x080000f9f4e97389 */ /* 0x00006400000200f8 */
[----:B01----:R-:W-:Y:S01]  /*c810*/  ENDCOLLECTIVE ;  /* 0x000000000000791b */ /* 0x003fe20003800000 */
.L_x_10187:
[----:B------:R-:W-:-:S07]  /*c820*/  MOV R244, R233 ;  /* 0x000000e900f47202 */ /* 0x000fce0000000f00 */
[----:B------:R-:W-:Y:S05]  /*c830*/  WARPSYNC.COLLECTIVE R79, `(.L_x_10188) ;  /* 0x000000004f087348 */ /* 0x000fea0003c00000 */
[----:B------:R0:W1:Y:S02]  /*c840*/  SHFL.IDX P3, R233, R78, R77, R76 ;  /* 0x0000004d4ee97389 */ /* 0x000064000006004c */
[----:B01----:R-:W-:Y:S01]  /*c850*/  ENDCOLLECTIVE ;  /* 0x000000000000791b */ /* 0x003fe20003800000 */
.L_x_10188:
[----:B------:R-:W-:Y:S02]  /*c860*/  MOV R78, R73 ;  /* 0x00000049004e7202 */ /* 0x000fe40000000f00 */
[----:B------:R-:W-:-:S07]  /*c870*/  MOV R251, R233 ;  /* 0x000000e900fb7202 */ /* 0x000fce0000000f00 */
[----:B------:R-:W-:Y:S05]  /*c880*/  WARPSYNC.COLLECTIVE R79, `(.L_x_10189) ;  /* 0x000000004f087348 */ /* 0x000fea0003c00000 */
[----:B------:R0:W1:Y:S02]  /*c890*/  SHFL.IDX P3, R233, R78, R77, R76 ;  /* 0x0000004d4ee97389 */ /* 0x000064000006004c */
[----:B01----:R-:W-:Y:S01]  /*c8a0*/  ENDCOLLECTIVE ;  /* 0x000000000000791b */ /* 0x003fe20003800000 */
.L_x_10189:
[----:B------:R-:W-:Y:S02]  /*c8b0*/  MOV R78, R74 ;  /* 0x0000004a004e7202 */ /* 0x000fe40000000f00 */
[----:B------:R-:W-:-:S07]  /*c8c0*/  MOV R249, R233 ;  /* 0x000000e900f97202 */ /* 0x000fce0000000f00 */
[----:B------:R-:W-:Y:S05]  /*c8d0*/  WARPSYNC.COLLECTIVE R79, `(.L_x_10190) ;  /* 0x000000004f087348 */ /* 0x000fea0003c00000 */
[----:B------:R0:W1:Y:S02]  /*c8e0*/  SHFL.IDX P3, R233, R78, R77, R76 ;  /* 0x0000004d4ee97389 */ /* 0x000064000006004c */
[----:B01----:R-:W-:Y:S01]  /*c8f0*/  ENDCOLLECTIVE ;  /* 0x000000000000791b */ /* 0x003fe20003800000 */
.L_x_10190:
[----:B------:R-:W-:Y:S02]  /*c900*/  MOV R78, R75 ;  /* 0x0000004b004e7202 */ /* 0x000fe40000000f00 */
[----:B------:R-:W-:-:S07]  /*c910*/  MOV R248, R233 ;  /* 0x000000e900f87202 */ /* 0x000fce0000000f00 */
[----:B------:R-:W-:Y:S05]  /*c920*/  WARPSYNC.COLLECTIVE R79, `(.L_x_10191) ;  /* 0x000000004f087348 */ /* 0x000fea0003c00000 */
[----:B------:R0:W1:Y:S02]  /*c930*/  SHFL.IDX P3, R233, R78, R77, R76 ;  /* 0x0000004d4ee97389 */ /* 0x000064000006004c */
[----:B01----:R-:W-:Y:S01]  /*c940*/  ENDCOLLECTIVE ;  /* 0x000000000000791b */ /* 0x003fe20003800000 */
.L_x_10191:
[----:B------:R-:W-:Y:S01]  /*c950*/  MOV R79, R233 ;  /* 0x000000e9004f7202 */ /* 0x000fe20000000f00 */
[-C--:B------:R-:W-:Y:S01]  /*c960*/  FMUL.FTZ R233, R73, R250.reuse ;  /* 0x000000fa49e97220 */ /* 0x080fe20000410000 */
[----:B------:R-:W-:Y:S01]  /*c970*/  FMUL.FTZ R250, R72, R250 ;  /* 0x000000fa48fa7220 */ /* 0x000fe20000410000 */
[----:B------:R-:W-:Y:S06]  /*c980*/  BRA `(.L_x_10192) ;  /* 0xffffff90001c7947 */ /* 0x000fec000383ffff */
.L_x_10193:
        /* <DEDUP_REMOVED lines=15> */
.L_x_18952:


//--------------------- .text._Z25selective_scan_bwd_kernelI32Selective_Scan_bwd_kernel_traitsILi64ELi16ELb1ELb0ELb1ELb0ELb1EN3c104HalfENS1_7complexIfEEEEv12SSMParamsBwd --------------------------
	.section	.text._Z25selective_scan_bwd_kernelI32Selective_Scan_bwd_kernel_traitsILi64ELi16ELb1ELb0ELb1ELb0ELb1EN3c104HalfENS1_7complexIfEEEEv12SSMParamsBwd,"ax",@progbits
	.align	128
        .global         _Z25selective_scan_bwd_kernelI32Selective_Scan_bwd_kernel_traitsILi64ELi16ELb1ELb0ELb1ELb0ELb1EN3c104HalfENS1_7complexIfEEEEv12SSMParamsBwd
        .type           _Z25selective_scan_bwd_kernelI32Selective_Scan_bwd_kernel_traitsILi64ELi16ELb1ELb0ELb1ELb0ELb1EN3c104HalfENS1_7complexIfEEEEv12SSMParamsBwd,@function
        .size           _Z25selective_scan_bwd_kernelI32Selective_Scan_bwd_kernel_traitsILi64ELi16ELb1ELb0ELb1ELb0ELb1EN3c104HalfENS1_7complexIfEEEEv12SSMParamsBwd,(.L_x_18953 - _Z25selective_scan_bwd_kernelI32Selective_Scan_bwd_kernel_traitsILi64ELi16ELb1ELb0ELb1ELb0ELb1EN3c104HalfENS1_7complexIfEEEEv12SSMParamsBwd)
        .other          _Z25selective_scan_bwd_kernelI32Selective_Scan_bwd_kernel_traitsILi64ELi16ELb1ELb0ELb1ELb0ELb1EN3c104HalfENS1_7complexIfEEEEv12SSMParamsBwd,@"STO_CUDA_ENTRY STV_DEFAULT"
_Z25selective_scan_bwd_kernelI32Selective_Scan_bwd_kernel_traitsILi64ELi16ELb1ELb0ELb1ELb0ELb1EN3c104HalfENS1_7complexIfEEEEv12SSMParamsBwd:
.text._Z25selective_scan_bwd_kernelI32Selective_Scan_bwd_kernel_traitsILi64ELi16ELb1ELb0ELb1ELb0ELb1EN3c104HalfENS1_7complexIfEEEEv12SSMParamsBwd:
        /* <DEDUP_REMOVED lines=37> */
[----:B------:R-:W-:Y:S01]  /*0250*/  UISETP.NE.U32.AND UP1, UPT, UR28, URZ, UPT ;  /* 0x0000003f1c00728c */ /* 0x000fe2000bf25070 */
[----:B------:R-:W-:Y:S01]  /*0260*/  HFMA2.MMA R238, -RZ, RZ, 0, 0 ;  /* 0x00000000ffee7435 */ /* 0x000fe200000001ff */
[----:B------:R-:W-:Y:S01]  /*0270*/  UISETP.NE.AND.EX UP0, UPT, UR5, URZ, UPT, UP0 ;  /* 0x0000003f0500728c */ /* 0x000fe2000bf05300 */
[----:B------:R-:W-:Y:S01]  /*0280*/  R2UR UR32, R0 ;  /* 0x00000000002072ca */ /* 0x000fe200000e0000 */
[----:B0-----:R-:W-:Y:S01]  /*0290*/  USHF.R.S32.HI UR13, URZ, 0x1f, UR12 ;  /* 0x0000001f3f0d7899 */ /* 0x001fe2000801140c */
[----:B------:R-:W-:Y:S01]  /*02a0*/  MOV R237, RZ ;  /* 0x000000ff00ed7202 */ /* 0x000fe20000000f00 */
[----:B------:R-:W-:Y:S01]  /*02b0*/  ULDC.64 UR6, c[0x0][0x290] ;  /* 0x0000a40000067ab9 */ /* 0x000fe20000000a00 */
[----:B------:R-:W-:-:S02]  /*02c0*/  UISETP.NE.AND.EX UP1, UPT, UR29, URZ, UPT, UP1 ;  /* 0x0000003f1d00728c */ /* 0x000fc4000bf25310 */
[----:B------:R-:W-:Y:S02]  /*02d0*/  UIMAD UR14, UR13, UR6, URZ ;  /* 0x000000060d0e72a4 */ /* 0x000fe4000f8e023f */
[----:B------:R-:W-:Y:S02]  /*02e0*/  UIMAD.WIDE.U32 UR18, UR12, UR6, URZ ;  /* 0x000000060c1272a5 */ /* 0x000fe4000f8e003f */
[----:B------:R-:W-:Y:S02]  /*02f0*/  UIMAD UR14, UR12, UR7, UR14 ;  /* 0x000000070c0e72a4 */ /* 0x000fe4000f8e020e */
[----:B------:R-:W-:Y:S01]  /*0300*/  UIMAD.WIDE.U32 UR20, UR12, UR26, URZ ;  /* 0x0000001a0c1472a5 */ /* 0x000fe2000f8e003f */
[----:B------:R-:W0:Y:S01]  /*0310*/  I2F.RP R0, UR32 ;  /* 0x0000002000007d06 */ /* 0x000e220008209400 */
        /* <DEDUP_REMOVED lines=8> */
[----:B0-----:R-:W1:Y:S02]  /*03a0*/  MUFU.RCP R0, R0 ;  /* 0x0000000000007308 */ /* 0x001e640000001000 */
        /* <DEDUP_REMOVED lines=14> */
[----:B------:R-:W0:Y:S01]  /*0490*/  F2I.FTZ.U32.TRUNC.NTZ R2, R2 ;  /* 0x0000000200027305 */ /* 0x000e22000021f000 */
        /* <DEDUP_REMOVED lines=8> */
[----:B0-----:R-:W-:Y:S02]  /*0520*/  R2UR UR5, R2 ;  /* 0x00000000020572ca */ /* 0x001fe400000e0000 */
        /* <DEDUP_REMOVED lines=71> */
[----:B------:R0:W-:Y:S10]  /*09a0*/  STL.64 [R1], R2 ;  /* 0x0000000201007387 */ /* 0x0001f40000100a00 */
        /* <DEDUP_REMOVED lines=16> */
.L_x_10292:
[----:B------:R-:W-:Y:S01]  /*0ab0*/  BAR.SYNC.DEFER_BLOCKING 0x0 ;  /* 0x0000000000007b1d */ /* 0x000fe20000010000 */
[----:B------:R-:W-:Y:S02]  /*0ac0*/  SHF.L.U32 R0, R100, 0x1, RZ ;  /* 0x0000000164007819 */ /* 0x000fe400000006ff */
[----:B---3--:R-:W-:Y:S02]  /*0ad0*/  MOV R2, UR48 ;  /* 0x0000003000027c02 */ /* 0x008fe40008000f00 */
[----:B------:R-:W-:Y:S01]  /*0ae0*/  LOP3.LUT R0, R0, 0xffffffc0, RZ, 0xc0, !PT ;  /* 0xffffffc000007812 */ /* 0x000fe200078ec0ff */
[----:B------:R-:W-:Y:S01]  /*0af0*/  ULDC UR18, c[0x0][0x224] ;  /* 0x0000890000127ab9 */ /* 0x000fe20000000800 */
[----:B------:R-:W-:Y:S01]  /*0b00*/  MOV R3, UR15 ;  /* 0x0000000f00037c02 */ /* 0x000fe20008000f00 */
[----:B------:R-:W-:Y:S01]  /*0b10*/  ULDC.64 UR8, c[0x0][0x2a0] ;  /* 0x0000a80000087ab9 */ /* 0x000fe20000000a00 */
[----:B------:R-:W-:Y:S01]  /*0b20*/  LOP3.LUT R97, R0, 0x1f, R100, 0xf8, !PT ;  /* 0x0000001f00617812 */ /* 0x000fe200078ef864 */
[----:B------:R-:W-:-:S04]  /*0b30*/  ULDC.64 UR20, c[0x0][0x2a8] ;  /* 0x0000aa0000147ab9 */ /* 0x000fc80000000a00 */
[----:B------:R-:W-:-:S05]  /*0b40*/  IMAD.WIDE R2, R97, 0x10, R2 ;  /* 0x0000001061027825 */ /* 0x000fca00078e0202 */
[----:B--2---:R-:W2:Y:S04]  /*0b50*/  LDG.E.128 R4, desc[UR22][R2.64] ;  /* 0x0000001602047981 */ /* 0x004ea8000c1e1d00 */
[----:B------:R-:W3:Y:S01]  /*0b60*/  LDG.E.128 R8, desc[UR22][R2.64+0x200] ;  /* 0x0002001602087981 */ /* 0x000ee2000c1e1d00 */
[----:B------:R-:W-:Y:S02]  /*0b70*/  IADD3 R14, R0, R235, RZ ;  /* 0x000000eb000e7210 */ /* 0x000fe40007ffe0ff */
        /* <DEDUP_REMOVED lines=24> */
[----:B-1----:R1:W3:Y:S01]  /*0d00*/  LDG.E.128 R12, desc[UR22][R2.64+0x200] ;  /* 0x00020016020c7981 */ /* 0x0022e2000c1e1d00 */
[----:B------:R-:W-:-:S02]  /*0d10*/  UIADD3 UR18, -UR6, UR18, URZ ;  /* 0x0000001206127290 */ /* 0x000fc4000fffe13f */
[----:B------:R-:W-:Y:S02]  /*0d20*/  UIMAD UR7, UR13, UR8, URZ ;  /* 0x000000080d0772a4 */ /* 0x000fe4000f8e023f */
[----:B------:R-:W-:Y:S02]  /*0d30*/  ULEA UR26, UR18, 0xfffffc00, 0xa ;  /* 0xfffffc00121a7891 */ /* 0x000fe4000f8e503f */
        /* <DEDUP_REMOVED lines=12> */
[----:B------:R-:W-:-:S03]  /*0e00*/  ULDC.64 UR20, c[0x0][0x2b8] ;  /* 0x0000ae0000147ab9 */ /* 0x000fc60000000a00 */
[----:B------:R-:W-:Y:S01]  /*0e10*/  MOV R3, UR8 ;  /* 0x0000000800037c02 */ /* 0x000fe20008000f00 */
[----:B------:R-:W-:Y:S02]  /*0e20*/  ULDC.64 UR8, c[0x0][0x2b0] ;  /* 0x0000ac0000087ab9 */ /* 0x000fe40000000a00 */
[----:B------:R-:W-:Y:S01]  /*0e30*/  IMAD.WIDE R2, R97, 0x10, R2 ;  /* 0x0000001061027825 */ /* 0x000fe200078e0202 */
[----:B--2---:R-:W-:Y:S04]  /*0e40*/  STS.128 [R96], R32 ;  /* 0x0000002060007388 */ /* 0x004fe80000000c00 */
[----:B---3--:R-:W-:Y:S01]  /*0e50*/  STS.128 [R96+0x200], R12 ;  /* 0x0002000c60007388 */ /* 0x008fe20000000c00 */
[----:B------:R-:W-:-:S03]  /*0e60*/  NOP ;  /* 0x0000000000007918 */ /* 0x000fc60000000000 */
[----:B------:R-:W-:Y:S04]  /*0e70*/  LDS.128 R28, [R38] ;  /* 0x00000000261c7984 */ /* 0x000fe80000000c00 */
[----:B------:R-:W1:Y:S01]  /*0e80*/  LDS.128 R24, [R38+0x10] ;  /* 0x0000100026187984 */ /* 0x000e620000000c00 */
[----:B------:R-:W-:Y:S06]  /*0e90*/  BAR.SYNC.DEFER_BLOCKING 0x0 ;  /* 0x0000000000007b1d */ /* 0x000fec0000010000 */
[----:B------:R-:W2:Y:S04]  /*0ea0*/  LDG.E.128 R40, desc[UR22][R2.64] ;  /* 0x0000001602287981 */ /* 0x000ea8000c1e1d00 */
[----:B------:R3:W4:Y:S01]  /*0eb0*/  LDG.E.128 R44, desc[UR22][R2.64+0x200] ;  /* 0x00020016022c7981 */ /* 0x000722000c1e1d00 */
        /* <DEDUP_REMOVED lines=11> */
[----:B---3--:R-:W-:Y:S01]  /*0f70*/  MOV R2, UR7 ;  /* 0x0000000700027c02 */ /* 0x008fe20008000f00 */
[----:B0-----:R-:W-:Y:S01]  /*0f80*/  HADD2.F32 R48, -RZ, R65.H1_H1 ;  /* 0x30000041ff307230 */ /* 0x001fe20000004100 */
[----:B------:R-:W-:Y:S02]  /*0f90*/  ULDC.64 UR20, c[0x0][0x3a0] ;  /* 0x0000e80000147ab9 */ /* 0x000fe40000000a00 */
[----:B------:R-:W-:Y:S01]  /*0fa0*/  MOV R3, UR8 ;  /* 0x0000000800037c02 */ /* 0x000fe20008000f00 */
[----:B-1----:R-:W-:Y:S01]  /*0fb0*/  HADD2.F32 R55, -RZ, R26.H0_H0 ;  /* 0x2000001aff377230 */ /* 0x002fe20000004100 */
        /* <DEDUP_REMOVED lines=12> */
[----:B------:R-:W-:-:S02]  /*1080*/  HADD2.F32 R53, -RZ, R26.H1_H1 ;  /* 0x3000001aff357230 */ /* 0x000fc40000004100 */
        /* <DEDUP_REMOVED lines=18> */
[--C-:B--2---:R-:W-:Y:S01]  /*11b0*/  HADD2.F32 R72, -RZ, R12.reuse.H0_H0 ;  /* 0x2000000cff487230 */ /* 0x104fe20000004100 */
[----:B------:R-:W1:Y:S01]  /*11c0*/  MUFU.EX2 R39, R39 ;  /* 0x0000002700277308 */ /* 0x000e620000000800 */
[----:B------:R-:W-:Y:S01]  /*11d0*/  FMUL.FTZ R42, R70, -1.4426950216293334961 ;  /* 0xbfb8aa3b462a7820 */ /* 0x000fe20000410000 */
[----:B------:R-:W-:Y:S01]  /*11e0*/  FMUL.FTZ R43, R35, -1.4426950216293334961 ;  /* 0xbfb8aa3b232b7820 */ /* 0x000fe20000410000 */
[----:B------:R-:W-:Y:S01]  /*11f0*/  HADD2.F32 R74, -RZ, R12.H1_H1 ;  /* 0x3000000cff4a7230 */ /* 0x000fe20000004100 */
[----:B------:R-:W-:Y:S01]  /*1200*/  UIMAD UR7, UR11, UR20, URZ ;  /* 0x000000140b0772a4 */ /* 0x000fe2000f8e023f */
[----:B------:R-:W-:Y:S01]  /*1210*/  HADD2.F32 R46, -RZ, R31.H1_H1 ;  /* 0x3000001fff2e7230 */ /* 0x000fe20000004100 */
[----:B------:R-:W-:Y:S01]  /*1220*/  UIMAD.WIDE.U32 UR8, UR10, UR20, UR8 ;  /* 0x000000140a0872a5 */ /* 0x000fe2000f8e0008 */
[----:B------:R-:W-:Y:S01]  /*1230*/  HADD2.F32 R77, -RZ, R13.H0_H0 ;  /* 0x2000000dff4d7230 */ /* 0x000fe20000004100 */
[----:B------:R-:W2:Y:S01]  /*1240*/  MUFU.EX2 R33, R33 ;  /* 0x0000002100217308 */ /* 0x000ea20000000800 */
[----:B0-----:R-:W-:Y:S01]  /*1250*/  FADD.FTZ R32, R32, 1 ;  /* 0x3f80000020207421 */ /* 0x001fe20000010000 */
[----:B------:R-:W-:Y:S01]  /*1260*/  FMUL.FTZ R12, R74, -1.4426950216293334961 ;  /* 0xbfb8aa3b4a0c7820 */ /* 0x000fe20000410000 */
[----:B------:R-:W-:Y:S01]  /*1270*/  HADD2.F32 R52, -RZ, R27.H0_H0 ;  /* 0x2000001bff347230 */ /* 0x000fe20000004100 */
[----:B------:R-:W-:Y:S01]  /*1280*/  UIMAD UR7, UR10, UR21, UR7 ;  /* 0x000000150a0772a4 */ /* 0x000fe2000f8e0207 */
[----:B------:R-:W-:-:S02]  /*1290*/  HADD2.F32 R49, -RZ, R25.H0_H0 ;  /* 0x20000019ff317230 */ /* 0x000fc40000004100 */
[----:B------:R-:W-:Y:S01]  /*12a0*/  HADD2.F32 R50, -RZ, R25.H1_H1 ;  /* 0x30000019ff327230 */ /* 0x000fe20000004100 */
[----:B------:R-:W0:Y:S01]  /*12b0*/  MUFU.EX2 R40, R2 ;  /* 0x0000000200287308 */ /* 0x000e220000000800 */
[----:B-1----:R-:W-:Y:S01]  /*12c0*/  FADD.FTZ R3, R39, 1 ;  /* 0x3f80000027037421 */ /* 0x002fe20000010000 */
[----:B------:R-:W-:Y:S01]  /*12d0*/  HADD2.F32 R39, -RZ, R28.H0_H0 ;  /* 0x2000001cff277230 */ /* 0x000fe20000004100 */
[----:B------:R-:W-:Y:S01]  /*12e0*/  ULDC.64 UR20, c[0x0][0x3e8] ;  /* 0x0000fa0000147ab9 */ /* 0x000fe20000000a00 */
[----:B------:R-:W-:Y:S01]  /*12f0*/  HADD2.F32 R80, -RZ, R13.H1_H1 ;  /* 0x3000000dff507230 */ /* 0x000fe20000004100 */
[----:B------:R-:W-:Y:S01]  /*1300*/  UIADD3 UR19, UR9, UR7, URZ ;  /* 0x0000000709137290 */ /* 0x000fe2000fffe03f */
[--C-:B------:R-:W-:Y:S01]  /*1310*/  HADD2.F32 R108, -RZ, R14.reuse.H0_H0 ;  /* 0x2000000eff6c7230 */ /* 0x100fe20000004100 */
[----:B------:R-:W-:Y:S01]  /*1320*/  ULEA UR7, UP0, UR8, UR20, 0x1 ;  /* 0x0000001408077291 */ /* 0x000fe2000f80083f */
[----:B------:R0:W1:Y:S01]  /*1330*/  MUFU.RCP R69, R32 ;  /* 0x0000002000457308 */ /* 0x0000620000001000 */
[----:B--2---:R-:W-:Y:S01]  /*1340*/  FADD.FTZ R33, R33, 1 ;  /* 0x3f80000021217421 */ /* 0x004fe20000010000 */
[----:B------:R-:W-:Y:S01]  /*1350*/  HADD2.F32 R112, -RZ, R14.H1_H1 ;  /* 0x3000000eff707230 */ /* 0x000fe20000004100 */
[----:B------:R-:W-:Y:S01]  /*1360*/  ULEA.HI.X UR19, UR8, UR21, UR19, 0x1, UP0 ;  /* 0x0000001508137291 */ /* 0x000fe200080f0c13 */
[----:B------:R-:W-:-:S02]  /*1370*/  HADD2.F32 R114, -RZ, R15.H0_H0 ;  /* 0x2000000fff727230 */ /* 0x000fc40000004100 */
[----:B------:R-:W-:Y:S01]  /*1380*/  HADD2.F32 R115, -RZ, R15.H1_H1 ;  /* 0x3000000fff737230 */ /* 0x000fe20000004100 */
[----:B------:R-:W-:Y:S01]  /*1390*/  ULDC.64 UR8, c[0x0][0x320] ;  /* 0x0000c80000087ab9 */ /* 0x000fe20000000a00 */
[----:B------:R-:W2:Y:S01]  /*13a0*/  MUFU.RCP R54, R3 ;  /* 0x0000000300367308 */ /* 0x000ea20000001000 */
[----:B0-----:R-:W-:Y:S01]  /*13b0*/  FADD.FTZ R32, R40, 1 ;  /* 0x3f80000028207421 */ /* 0x001fe20000010000 */
[----:B------:R-:W-:Y:S01]  /*13c0*/  HADD2.F32 R40, -RZ, R28.H1_H1 ;  /* 0x3000001cff287230 */ /* 0x000fe20000004100 */
[----:B------:R-:W-:Y:S01]  /*13d0*/  ISETP.NE.U32.AND P0, PT, RZ, UR8, PT ;  /* 0x00000008ff007c0c */ /* 0x000fe2000bf05070 */
[----:B------:R-:W-:-:S03]  /*13e0*/  HADD2.F32 R14, -RZ, R61.H0_H0 ;  /* 0x2000003dff0e7230 */ /* 0x000fc60000004100 */
[----:B------:R-:W-:Y:S01]  /*13f0*/  ISETP.NE.AND.EX P0, PT, RZ, UR9, PT, P0 ;  /* 0x00000009ff007c0c */ /* 0x000fe2000bf05300 */
[----:B------:R0:W4:Y:S01]  /*1400*/  MUFU.RCP R73, R33 ;  /* 0x0000002100497308 */ /* 0x0001220000001000 */
[----:B-1----:R-:W-:Y:S01]  /*1410*/  FMUL.FTZ R2, R36, R69 ;  /* 0x0000004524027220 */ /* 0x002fe20000410000 */
[----:B------:R-:W-:-:S03]  /*1420*/  FADD.FTZ R25, -R69, 1 ;  /* 0x3f80000045197421 */ /* 0x000fc60000010100 */
[----:B------:R-:W-:Y:S01]  /*1430*/  FMUL.FTZ R95, R39, R2 ;  /* 0x00000002275f7220 */ /* 0x000fe20000410000 */
[----:B------:R-:W-:Y:S02]  /*1440*/  FFMA.FTZ R71, R36, R25, 1 ;  /* 0x3f80000024477423 */ /* 0x000fe40000010019 */
[----:B------:R-:W1:Y:S01]  /*1450*/  MUFU.EX2 R34, R34 ;  /* 0x0000002200227308 */ /* 0x000e620000000800 */
[----:B--2---:R-:W-:Y:S01]  /*1460*/  FMUL.FTZ R3, R37, R54 ;  /* 0x0000003625037220 */ /* 0x004fe20000410000 */
[----:B0-----:R-:W-:-:S03]  /*1470*/  FMUL.FTZ R33, R72, -1.4426950216293334961 ;  /* 0xbfb8aa3b48217820 */ /* 0x001fc60000410000 */
[----:B------:R-:W-:-:S03]  /*1480*/  FMUL.FTZ R94, R40, R3 ;  /* 0x00000003285e7220 */ /* 0x000fc60000410000 */
[----:B------:R0:W2:Y:S01]  /*1490*/  MUFU.EX2 R45, R41 ;  /* 0x00000029002d7308 */ /* 0x0000a20000000800 */
[----:B----4-:R-:W-:Y:S01]  /*14a0*/  FMUL.FTZ R28, R56, R73 ;  /* 0x00000049381c7220 */ /* 0x010fe20000410000 */
[----:B------:R-:W-:-:S04]  /*14b0*/  FADD.FTZ R13, -R73, 1 ;  /* 0x3f800000490d7421 */ /* 0x000fc80000010100 */
[----:B------:R-:W-:Y:S02]  /*14c0*/  FFMA.FTZ R75, R56, R13, 1 ;  /* 0x3f800000384b7423 */ /* 0x000fe4000001000d */
[----:B------:R2:W4:Y:S01]  /*14d0*/  MUFU.RCP R76, R32 ;  /* 0x00000020004c7308 */ /* 0x0005220000001000 */
[----:B0-----:R-:W-:Y:S02]  /*14e0*/  HADD2.F32 R41, -RZ, R64.H0_H0 ;  /* 0x20000040ff297230 */ /* 0x001fe40000004100 */
[----:B-1----:R-:W-:-:S03]  /*14f0*/  FADD.FTZ R34, R34, 1 ;  /* 0x3f80000022227421 */ /* 0x002fc60000010000 */
[----:B------:R-:W-:Y:S01]  /*1500*/  FFMA.FTZ R47, R95, R41, R238 ;  /* 0x000000295f2f7223 */ /* 0x000fe200000100ee */
[----:B------:R-:W-:Y:S01]  /*1510*/  HADD2.F32 R41, -RZ, R29.H0_H0 ;  /* 0x2000001dff297230 */ /* 0x000fe20000004100 */
[----:B------:R0:W-:Y:S01]  /*1520*/  MUFU.EX2 R51, R42 ;  /* 0x0000002a00337308 */ /* 0x0001e20000000800 */
[----:B--2---:R-:W-:Y:S01]  /*1530*/  FADD.FTZ R32, R45, 1 ;  /* 0x3f8000002d207421 */ /* 0x004fe20000010000 */
[----:B------:R-:W-:Y:S02]  /*1540*/  HADD2.F32 R45, -RZ, R31.H0_H0 ;  /* 0x2000001fff2d7230 */ /* 0x000fe40000004100 */
[----:B------:R-:W-:Y:S01]  /*1550*/  FMUL.FTZ R93, R41, R28 ;  /* 0x0000001c295d7220 */ /* 0x000fe20000410000 */
[----:B------:R-:W-:-:S03]  /*1560*/  HADD2.F32 R31, -RZ, R66.H0_H0 ;  /* 0x20000042ff1f7230 */ /* 0x000fc60000004100 */
[----:B------:R1:W2:Y:S01]  /*1570*/  MUFU.EX2 R68, R43 ;  /* 0x0000002b00447308 */ /* 0x0002a20000000800 */
[----:B0-----:R-:W-:-:S05]  /*1580*/  HADD2.F32 R42, -RZ, R64.H1_H1 ;  /* 0x30000040ff2a7230 */ /* 0x001fca0000004100 */
[----:B------:R-:W-:Y:S02]  /*1590*/  FFMA.FTZ R42, R94, R42, R47 ;  /* 0x0000002a5e2a7223 */ /* 0x000fe4000001002f */
[----:B------:R-:W0:Y:S01]  /*15a0*/  MUFU.RCP R79, R34 ;  /* 0x00000022004f7308 */ /* 0x000e220000001000 */
[----:B-1----:R-:W-:-:S05]  /*15b0*/  HADD2.F32 R43, -RZ, R65.H0_H0 ;  /* 0x20000041ff2b7230 */ /* 0x002fca0000004100 */
[----:B------:R-:W-:Y:S01]  /*15c0*/  FFMA.FTZ R47, R93, R43, R42 ;  /* 0x0000002b5d2f7223 */ /* 0x000fe2000001002a */
[----:B------:R-:W-:Y:S02]  /*15d0*/  HADD2.F32 R42, -RZ, R29.H1_H1 ;  /* 0x3000001dff2a7230 */ /* 0x000fe40000004100 */
[----:B----4-:R-:W-:Y:S01]  /*15e0*/  FMUL.FTZ R29, R57, R76 ;  /* 0x0000004c391d7220 */ /* 0x010fe20000410000 */
[----:B------:R1:W4:Y:S01]  /*15f0*/  MUFU.RCP R82, R32 ;  /* 0x0000002000527308 */ /* 0x0003220000001000 */
[----:B------:R-:W-:Y:S02]  /*1600*/  HADD2.F32 R43, -RZ, R30.H0_H0 ;  /* 0x2000001eff2b7230 */ /* 0x000fe40000004100 */
[----:B--2---:R-:W-:Y:S01]  /*1610*/  FADD.FTZ R26, R68, 1 ;  /* 0x3f800000441a7421 */ /* 0x004fe20000010000 */
[----:B------:R-:W-:-:S04]  /*1620*/  FMUL.FTZ R92, R42, R29 ;  /* 0x0000001d2a5c7220 */ /* 0x000fc80000410000 */
[----:B------:R-:W-:Y:S01]  /*1630*/  FFMA.FTZ R78, R92, R48, R47 ;  /* 0x000000305c4e7223 */ /* 0x000fe2000001002f */
[--C-:B------:R-:W-:Y:S02]  /*1640*/  HADD2.F32 R47, -RZ, R24.reuse.H0_H0 ;  /* 0x20000018ff2f7230 */ /* 0x100fe40000004100 */
[----:B0-----:R-:W-:Y:S01]  /*1650*/  FMUL.FTZ R30, R58, R79 ;  /* 0x0000004f3a1e7220 */ /* 0x001fe20000410000 */
[----:B------:R-:W-:Y:S02]  /*1660*/  HADD2.F32 R48, -RZ, R24.H1_H1 ;  /* 0x30000018ff307230 */ /* 0x000fe40000004100 */
[----:B------:R-:W-:Y:S01]  /*1670*/  FADD.FTZ R24, R51, 1 ;  /* 0x3f80000033187421 */ /* 0x000fe20000010000 */
[----:B------:R-:W-:Y:S01]  /*1680*/  MUFU.EX2 R33, R33 ;  /* 0x0000002100217308 */ /* 0x000fe20000000800 */
[----:B------:R-:W-:Y:S01]  /*1690*/  FMUL.FTZ R91, R43, R30 ;  /* 0x0000001e2b5b7220 */ /* 0x000fe20000410000 */
[----:B------:R-:W-:Y:S02]  /*16a0*/  HADD2.F32 R51, -RZ, R27.H1_H1 ;  /* 0x3000001bff337230 */ /* 0x000fe40000004100 */
[----:B------:R-:W-:Y:S01]  /*16b0*/  FADD.FTZ R13, -R79, 1 ;  /* 0x3f8000004f0d7421 */ /* 0x000fe20000010100 */
[----:B-1----:R-:W-:-:S02]  /*16c0*/  HADD2.F32 R32, -RZ, R66.H1_H1 ;  /* 0x30000042ff207230 */ /* 0x002fc40000004100 */
[----:B------:R-:W-:Y:S01]  /*16d0*/  FFMA.FTZ R27, R91, R31, R78 ;  /* 0x0000001f5b1b7223 */ /* 0x000fe2000001004e */
[----:B----4-:R-:W-:Y:S01]  /*16e0*/  FMUL.FTZ R31, R59, R82 ;  /* 0x000000523b1f7220 */ /* 0x010fe20000410000 */
[----:B------:R-:W-:Y:S01]  /*16f0*/  FFMA.FTZ R81, R58, R13, 1 ;  /* 0x3f8000003a517423 */ /* 0x000fe2000001000d */
[----:B------:R0:W1:Y:S02]  /*1700*/  MUFU.RCP R85, R24 ;  /* 0x0000001800557308 */ /* 0x0000640000001000 */
[----:B------:R-:W-:-:S04]  /*1710*/  FMUL.FTZ R90, R44, R31 ;  /* 0x0000001f2c5a7220 */ /* 0x000fc80000410000 */
[----:B------:R-:W-:Y:S01]  /*1720*/  FFMA.FTZ R36, R90, R32, R27 ;  /* 0x000000205a247223 */ /* 0x000fe2000001001b */
[----:B------:R-:W-:Y:S01]  /*1730*/  HADD2.F32 R27, -RZ, R67.H0_H0 ;  /* 0x20000043ff1b7230 */ /* 0x000fe20000004100 */
[----:B------:R2:W4:Y:S01]  /*1740*/  MUFU.RCP R102, R26 ;  /* 0x0000001a00667308 */ /* 0x0005220000001000 */
[----:B0-----:R-:W-:-:S07]  /*1750*/  FMUL.FTZ R24, R77, -1.4426950216293334961 ;  /* 0xbfb8aa3b4d187820 */ /* 0x001fce0000410000 */
[----:B------:R0:W4:Y:S01]  /*1760*/  MUFU.EX2 R34, R12 ;  /* 0x0000000c00227308 */ /* 0x0001220000000800 */
[----:B--2---:R-:W-:Y:S01]  /*1770*/  FMUL.FTZ R26, R80, -1.4426950216293334961 ;  /* 0xbfb8aa3b501a7820 */ /* 0x004fe20000410000 */
[----:B-1----:R-:W-:Y:S01]  /*1780*/  FMUL.FTZ R32, R70, R85 ;  /* 0x0000005546207220 */ /* 0x002fe20000410000 */
[----:B------:R-:W-:-:S03]  /*1790*/  FADD.FTZ R13, -R85, 1 ;  /* 0x3f800000550d7421 */ /* 0x000fc60000010100 */
[----:B------:R-:W-:Y:S01]  /*17a0*/  FMUL.FTZ R89, R45, R32 ;  /* 0x000000202d597220 */ /* 0x000fe20000410000 */
[----:B------:R-:W-:Y:S01]  /*17b0*/  FFMA.FTZ R86, R70, R13, 1 ;  /* 0x3f80000046567423 */ /* 0x000fe2000001000d */
[----:B------:R1:W2:Y:S01]  /*17c0*/  MUFU.EX2 R25, R24 ;  /* 0x0000001800197308 */ /* 0x0002a20000000800 */
[----:B0-----:R-:W-:Y:S01]  /*17d0*/  FADD.FTZ R12, -R54, 1 ;  /* 0x3f800000360c7421 */ /* 0x001fe20000010100 */
[----:B------:R-:W-:-:S03]  /*17e0*/  FFMA.FTZ R27, R89, R27, R36 ;  /* 0x0000001b591b7223 */ /* 0x000fc60000010024 */
[----:B------:R-:W-:Y:S01]  /*17f0*/  FFMA.FTZ R68, R37, R12, 1 ;  /* 0x3f80000025447423 */ /* 0x000fe2000001000c */
[----:B------:R-:W-:Y:S02]  /*1800*/  HADD2.F32 R37, -RZ, R67.H1_H1 ;  /* 0x30000043ff257230 */ /* 0x000fe40000004100 */
[----:B------:R-:W-:Y:S01]  /*1810*/  FADD.FTZ R12, -R76, 1 ;  /* 0x3f8000004c0c7421 */ /* 0x000fe20000010100 */
[----:B------:R-:W0:Y:S01]  /*1820*/  MUFU.EX2 R56, R26 ;  /* 0x0000001a00387308 */ /* 0x000e220000000800 */
[----:B-1----:R-:W-:Y:S01]  /*1830*/  FADD.FTZ R24, R33, 1 ;  /* 0x3f80000021187421 */ /* 0x002fe20000010000 */
[----:B----4-:R-:W-:Y:S01]  /*1840*/  FMUL.FTZ R33, R35, R102 ;  /* 0x0000006623217220 */ /* 0x010fe20000410000 */
[----:B------:R-:W-:Y:S01]  /*1850*/  FADD.FTZ R36, R34, 1 ;  /* 0x3f80000022247421 */ /* 0x000fe20000010000 */
[----:B------:R-:W-:Y:S01]  /*1860*/  FFMA.FTZ R78, R57, R12, 1 ;  /* 0x3f800000394e7423 */ /* 0x000fe2000001000c */
[----:B------:R-:W-:Y:S01]  /*1870*/  FADD.FTZ R12, -R82, 1 ;  /* 0x3f800000520c7421 */ /* 0x000fe20000010100 */
[----:B------:R-:W-:Y:S01]  /*1880*/  FMUL.FTZ R88, R46, R33 ;  /* 0x000000212e587220 */ /* 0x000fe20000410000 */
[----:B------:R-:W-:Y:S01]  /*1890*/  HADD2.F32 R57, -RZ, R60.H0_H0 ;  /* 0x2000003cff397230 */ /* 0x000fe20000004100 */
[----:B------:R-:W1:Y:S01]  /*18a0*/  MUFU.RCP R101, R24 ;  /* 0x0000001800657308 */ /* 0x000e620000001000 */
[----:B------:R-:W-:Y:S01]  /*18b0*/  FFMA.FTZ R84, R59, R12, 1 ;  /* 0x3f8000003b547423 */ /* 0x000fe2000001000c */
[----:B------:R-:W-:Y:S01]  /*18c0*/  FFMA.FTZ R58, R88, R37, R27 ;  /* 0x00000025583a7223 */ /* 0x000fe2000001001b */
[----:B--2---:R-:W-:Y:S01]  /*18d0*/  FADD.FTZ R37, R25, 1 ;  /* 0x3f80000019257421 */ /* 0x004fe20000010000 */
[----:B------:R-:W-:-:S04]  /*18e0*/  FADD.FTZ R12, -R102, 1 ;  /* 0x3f800000660c7421 */ /* 0x000fc80000010100 */
[----:B------:R-:W2:Y:S01]  /*18f0*/  MUFU.RCP R105, R36 ;  /* 0x0000002400697308 */ /* 0x000ea20000001000 */
[----:B0-----:R-:W-:Y:S01]  /*1900*/  FADD.FTZ R56, R56, 1 ;  /* 0x3f80000038387421 */ /* 0x001fe20000010000 */
[----:B------:R-:W-:Y:S01]  /*1910*/  FFMA.FTZ R87, R35, R12, 1 ;  /* 0x3f80000023577423 */ /* 0x000fe2000001000c */
[----:B------:R-:W-:-:S05]  /*1920*/  HADD2.F32 R12, -RZ, R60.H1_H1 ;  /* 0x3000003cff0c7230 */ /* 0x000fca0000004100 */
[----:B------:R-:W0:Y:S01]  /*1930*/  MUFU.RCP R104, R37 ;  /* 0x0000002500687308 */ /* 0x000e220000001000 */
[----:B-1----:R-:W-:Y:S01]  /*1940*/  FMUL.FTZ R34, R72, R101 ;  /* 0x0000006548227220 */ /* 0x002fe20000410000 */
[----:B------:R-:W-:-:S03]  /*1950*/  FADD.FTZ R13, -R101, 1 ;  /* 0x3f800000650d7421 */ /* 0x000fc60000010100 */
[----:B------:R-:W-:Y:S01]  /*1960*/  FMUL.FTZ R59, R47, R34 ;  /* 0x000000222f3b7220 */ /* 0x000fe20000410000 */
[----:B------:R-:W-:Y:S02]  /*1970*/  FFMA.FTZ R103, R72, R13, 1 ;  /* 0x3f80000048677423 */ /* 0x000fe4000001000d */
[----:B------:R-:W1:Y:S01]  /*1980*/  MUFU.RCP R109, R56 ;  /* 0x00000038006d7308 */ /* 0x000e620000001000 */
[----:B--2---:R-:W-:Y:S01]  /*1990*/  FMUL.FTZ R35, R74, R105 ;  /* 0x000000694a237220 */ /* 0x004fe20000410000 */
[----:B------:R-:W-:Y:S01]  /*19a0*/  FFMA.FTZ R57, R59, R57, R58 ;  /* 0x000000393b397223 */ /* 0x000fe2000001003a */
[----:B------:R-:W-:Y:S02]  /*19b0*/  FADD.FTZ R15, -R105, 1 ;  /* 0x3f800000690f7421 */ /* 0x000fe40000010100 */
[----:B------:R-:W-:Y:S02]  /*19c0*/  FMUL.FTZ R58, R48, R35 ;  /* 0x00000023303a7220 */ /* 0x000fe40000410000 */
[----:B------:R-:W-:Y:S01]  /*19d0*/  FFMA.FTZ R107, R74, R15, 1 ;  /* 0x3f8000004a6b7423 */ /* 0x000fe2000001000f */
[----:B0-----:R-:W-:Y:S01]  /*19e0*/  FMUL.FTZ R36, R77, R104 ;  /* 0x000000684d247220 */ /* 0x001fe20000410000 */
[----:B------:R-:W-:-:S03]  /*19f0*/  FFMA.FTZ R12, R58, R12, R57 ;  /* 0x0000000c3a0c7223 */ /* 0x000fc60000010039 */
[----:B------:R-:W-:Y:S01]  /*1a00*/  FMUL.FTZ R57, R49, R36 ;  /* 0x0000002431397220 */ /* 0x000fe20000410000 */
[----:B-1----:R-:W-:-:S03]  /*1a10*/  FMUL.FTZ R37, R80, R109 ;  /* 0x0000006d50257220 */ /* 0x002fc60000410000 */
[----:B------:R-:W-:Y:S01]  /*1a20*/  FFMA.FTZ R15, R57, R14, R12 ;  /* 0x0000000e390f7223 */ /* 0x000fe2000001000c */
[----:B------:R-:W-:Y:S02]  /*1a30*/  HADD2.F32 R14, -RZ, R61.H1_H1 ;  /* 0x3000003dff0e7230 */ /* 0x000fe40000004100 */
[----:B------:R-:W-:Y:S01]  /*1a40*/  FADD.FTZ R12, -R104, 1 ;  /* 0x3f800000680c7421 */ /* 0x000fe20000010100 */
[----:B------:R-:W-:Y:S01]  /*1a50*/  FADD.FTZ R13, -R109, 1 ;  /* 0x3f8000006d0d7421 */ /* 0x000fe20000010100 */
[----:B------:R-:W-:Y:S02]  /*1a60*/  FMUL.FTZ R56, R50, R37 ;  /* 0x0000002532387220 */ /* 0x000fe40000410000 */
[----:B------:R-:W-:Y:S01]  /*1a70*/  FFMA.FTZ R106, R77, R12, 1 ;  /* 0x3f8000004d6a7423 */ /* 0x000fe2000001000c */
[----:B------:R-:W-:Y:S01]  /*1a80*/  FFMA.FTZ R111, R80, R13, 1 ;  /* 0x3f800000506f7423 */ /* 0x000fe2000001000d */
[----:B------:R-:W-:Y:S01]  /*1a90*/  FFMA.FTZ R116, R56, R14, R15 ;  /* 0x0000000e38747223 */ /* 0x000fe2000001000f */
[----:B---3--:R0:W-:Y:S04]  /*1aa0*/  STS.128 [R96], R16 ;  /* 0x0000001060007388 */ /* 0x0081e80000000c00 */
[----:B-----5:R-:W-:Y:S01]  /*1ab0*/  STS.128 [R96+0x200], R20 ;  /* 0x0002001460007388 */ /* 0x020fe20000000c00 */
[----:B------:R-:W-:-:S03]  /*1ac0*/  NOP ;  /* 0x0000000000007918 */ /* 0x000fc60000000000 */
[----:B------:R-:W1:Y:S04]  /*1ad0*/  LDS.128 R24, [R38] ;  /* 0x0000000026187984 */ /* 0x000e680000000c00 */
[----:B------:R-:W2:Y:S01]  /*1ae0*/  LDS.128 R12, [R38+0x10] ;  /* 0x00001000260c7984 */ /* 0x000ea20000000c00 */
[----:B0-----:R-:W-:Y:S01]  /*1af0*/  FMUL.FTZ R16, R108, -1.4426950216293334961 ;  /* 0xbfb8aa3b6c107820 */ /* 0x001fe20000410000 */
[----:B------:R-:W-:-:S03]  /*1b00*/  FMUL.FTZ R18, R112, -1.4426950216293334961 ;  /* 0xbfb8aa3b70127820 */ /* 0x000fc60000410000 */
[----:B------:R-:W0:Y:S08]  /*1b10*/  MUFU.EX2 R110, R16 ;  /* 0x00000010006e7308 */ /* 0x000e300000000800 */
[----:B------:R-:W3:Y:S01]  /*1b20*/  MUFU.EX2 R113, R18 ;  /* 0x0000001200717308 */ /* 0x000ee20000000800 */
[----:B0-----:R-:W-:Y:S01]  /*1b30*/  FADD.FTZ R110, R110, 1 ;  /* 0x3f8000006e6e7421 */ /* 0x001fe20000010000 */
[----:B---3--:R-:W-:Y:S01]  /*1b40*/  FADD.FTZ R113, R113, 1 ;  /* 0x3f80000071717421 */ /* 0x008fe20000010000 */
[----:B-1----:R-:W-:-:S05]  /*1b50*/  HADD2.F32 R70, -RZ, R24.H0_H0 ;  /* 0x20000018ff467230 */ /* 0x002fca0000004100 */
[----:B------:R-:W-:Y:S01]  /*1b60*/  MUFU.RCP R113, R113 ;  /* 0x0000007100717308 */ /* 0x000fe20000001000 */
[----:B------:R-:W-:Y:S02]  /*1b70*/  HADD2.F32 R72, -RZ, R24.H1_H1 ;  /* 0x30000018ff487230 */ /* 0x000fe40000004100 */
[----:B------:R-:W-:Y:S01]  /*1b80*/  FMUL.FTZ R24, R114, -1.4426950216293334961 ;  /* 0xbfb8aa3b72187820 */ /* 0x000fe20000410000 */
[--C-:B------:R-:W-:Y:S02]  /*1b90*/  HADD2.F32 R80, -RZ, R26.reuse.H0_H0 ;  /* 0x2000001aff507230 */ /* 0x100fe40000004100 */
[----:B------:R-:W-:Y:S01]  /*1ba0*/  FMUL.FTZ R16, R39, R70 ;  /* 0x0000004627107220 */ /* 0x000fe20000410000 */
[----:B------:R-:W-:Y:S02]  /*1bb0*/  HADD2.F32 R83, -RZ, R26.H1_H1 ;  /* 0x3000001aff537230 */ /* 0x000fe40000004100 */
[----:B------:R-:W-:Y:S01]  /*1bc0*/  FMUL.FTZ R26, R115, -1.4426950216293334961 ;  /* 0xbfb8aa3b731a7820 */ /* 0x000fe20000410000 */
[--C-:B------:R-:W-:Y:S01]  /*1bd0*/  HADD2.F32 R74, -RZ, R25.reuse.H0_H0 ;  /* 0x20000019ff4a7230 */ /* 0x100fe20000004100 */
[----:B------:R-:W0:Y:S01]  /*1be0*/  MUFU.EX2 R24, R24 ;  /* 0x0000001800187308 */ /* 0x000e220000000800 */
[----:B------:R-:W-:-:S02]  /*1bf0*/  HADD2.F32 R77, -RZ, R25.H1_H1 ;  /* 0x30000019ff4d7230 */ /* 0x000fc40000004100 */
[----:B------:R-:W-:Y:S01]  /*1c00*/  FMUL.FTZ R17, R40, R72 ;  /* 0x0000004828117220 */ /* 0x000fe20000410000 */
[--C-:B--2---:R-:W-:Y:S02]  /*1c10*/  HADD2.F32 R38, -RZ, R12.reuse.H0_H0 ;  /* 0x2000000cff267230 */ /* 0x104fe40000004100 */
[----:B------:R-:W-:Y:S01]  /*1c20*/  FMUL.FTZ R18, R41, R74 ;  /* 0x0000004a29127220 */ /* 0x000fe20000410000 */
[----:B------:R-:W-:Y:S02]  /*1c30*/  HADD2.F32 R41, -RZ, R12.H1_H1 ;  /* 0x3000000cff297230 */ /* 0x000fe40000004100 */
[----:B------:R-:W-:Y:S01]  /*1c40*/  FMUL.FTZ R17, R54, R17 ;  /* 0x0000001136117220 */ /* 0x000fe20000410000 */
[----:B------:R-:W-:Y:S01]  /*1c50*/  HADD2.F32 R39, -RZ, R27.H0_H0 ;  /* 0x2000001bff277230 */ /* 0x000fe20000004100 */
[----:B------:R-:W1:Y:S01]  /*1c60*/  MUFU.EX2 R26, R26 ;  /* 0x0000001a001a7308 */ /* 0x000e620000000800 */
[----:B------:R-:W-:Y:S01]  /*1c70*/  FMUL.FTZ R12, R47, R38 ;  /* 0x000000262f0c7220 */ /* 0x000fe20000410000 */
[----:B------:R-:W-:Y:S01]  /*1c80*/  FMUL.FTZ R17, R17, R68 ;  /* 0x0000004411117220 */ /* 0x000fe20000410000 */
[----:B------:R-:W-:Y:S01]  /*1c90*/  FMUL.FTZ R21, R44, R83 ;  /* 0x000000532c157220 */ /* 0x000fe20000410000 */
[----:B------:R-:W-:-:S02]  /*1ca0*/  HADD2.F32 R44, -RZ, R14.H0_H0 ;  /* 0x2000000eff2c7230 */ /* 0x000fc40000004100 */
[----:B------:R-:W-:Y:S01]  /*1cb0*/  FMUL.FTZ R19, R42, R77 ;  /* 0x0000004d2a137220 */ /* 0x000fe20000410000 */
[----:B------:R-:W-:Y:S02]  /*1cc0*/  HADD2.F32 R40, -RZ, R27.H1_H1 ;  /* 0x3000001bff287230 */ /* 0x000fe40000004100 */
[----:B------:R-:W-:Y:S01]  /*1cd0*/  FMUL.FTZ R20, R43, R80 ;  /* 0x000000502b147220 */ /* 0x000fe20000410000 */
[----:B------:R-:W2:Y:S01]  /*1ce0*/  MUFU.RCP R25, R110 ;  /* 0x0000006e00197308 */ /* 0x000ea20000001000 */
[----:B0-----:R-:W-:Y:S01]  /*1cf0*/  FADD.FTZ R24, R24, 1 ;  /* 0x3f80000018187421 */ /* 0x001fe20000010000 */
[----:B------:R-:W-:Y:S01]  /*1d00*/  FMUL.FTZ R22, R45, R39 ;  /* 0x000000272d167220 */ /* 0x000fe20000410000 */
[--C-:B------:R-:W-:Y:S02]  /*1d10*/  HADD2.F32 R42, -RZ, R13.reuse.H0_H0 ;  /* 0x2000000dff2a7230 */ /* 0x100fe40000004100 */
[----:B------:R-:W-:Y:S01]  /*1d20*/  FMUL.FTZ R16, R69, R16 ;  /* 0x0000001045107220 */ /* 0x000fe20000410000 */
[----:B------:R-:W-:-:S02]  /*1d30*/  HADD2.F32 R43, -RZ, R13.H1_H1 ;  /* 0x3000000dff2b7230 */ /* 0x000fc40000004100 */
[----:B------:R-:W-:Y:S01]  /*1d40*/  FMUL.FTZ R23, R46, R40 ;  /* 0x000000282e177220 */ /* 0x000fe20000410000 */
[----:B------:R-:W-:Y:S01]  /*1d50*/  HADD2.F32 R45, -RZ, R14.H1_H1 ;  /* 0x3000000eff2d7230 */ /* 0x000fe20000004100 */
[----:B------:R-:W0:Y:S01]  /*1d60*/  MUFU.RCP R47, R24 ;  /* 0x00000018002f7308 */ /* 0x000e220000001000 */
[----:B-1----:R-:W-:Y:S01]  /*1d70*/  FADD.FTZ R26, R26, 1 ;  /* 0x3f8000001a1a7421 */ /* 0x002fe20000010000 */
[----:B------:R-:W-:Y:S01]  /*1d80*/  FMUL.FTZ R14, R55, R44 ;  /* 0x0000002c370e7220 */ /* 0x000fe20000410000 */
[----:B------:R-:W-:Y:S01]  /*1d90*/  FMUL.FTZ R20, R79, R20 ;  /* 0x000000144f147220 */ /* 0x000fe20000410000 */
[----:B------:R-:W-:Y:S01]  /*1da0*/  FMUL.FTZ R21, R82, R21 ;  /* 0x0000001552157220 */ /* 0x000fe20000410000 */
[--C-:B------:R-:W-:Y:S02]  /*1db0*/  HADD2.F32 R46, -RZ, R15.reuse.H0_H0 ;  /* 0x2000000fff2e7230 */ /* 0x100fe40000004100 */
[----:B------:R-:W-:Y:S01]  /*1dc0*/  FMUL.FTZ R85, R85, R22 ;  /* 0x0000001655557220 */ /* 0x000fe20000410000 */
[----:B------:R-:W-:Y:S01]  /*1dd0*/  HADD2.F32 R69, -RZ, R15.H1_H1 ;  /* 0x3000000fff457230 */ /* 0x000fe20000004100 */
[----:B------:R-:W1:Y:S01]  /*1de0*/  MUFU.RCP R68, R26 ;  /* 0x0000001a00447308 */ /* 0x000e620000001000 */
[C---:B--2---:R-:W-:Y:S01]  /*1df0*/  FADD.FTZ R13, -R25.reuse, 1 ;  /* 0x3f800000190d7421 */ /* 0x044fe20000010100 */
        /* <DEDUP_REMOVED lines=9> */
[----:B------:R-:W-:Y:S01]  /*1e90*/  FADD.FTZ R15, -R113, 1 ;  /* 0x3f800000710f7421 */ /* 0x000fe20000010100 */
[----:B------:R-:W-:Y:S01]  /*1ea0*/  FMUL.FTZ R20, R53, R45 ;  /* 0x0000002d35147220 */ /* 0x000fe20000410000 */
[----:B0-----:R-:W-:Y:S01]  /*1eb0*/  FADD.FTZ R21, -R47, 1 ;  /* 0x3f8000002f157421 */ /* 0x001fe20000010100 */
[----:B------:R-:W-:Y:S01]  /*1ec0*/  FMUL.FTZ R14, R52, R46 ;  /* 0x0000002e340e7220 */ /* 0x000fe20000410000 */
[----:B------:R-:W-:Y:S01]  /*1ed0*/  FMUL.FTZ R27, R51, R69 ;  /* 0x00000045331b7220 */ /* 0x000fe20000410000 */
[----:B------:R-:W-:Y:S01]  /*1ee0*/  FMUL.FTZ R18, R73, R18 ;  /* 0x0000001249127220 */ /* 0x000fe20000410000 */
[----:B-1----:R-:W-:Y:S01]  /*1ef0*/  FADD.FTZ R24, -R68, 1 ;  /* 0x3f80000044187421 */ /* 0x002fe20000010100 */
[----:B------:R-:W-:Y:S01]  /*1f00*/  FMUL.FTZ R19, R76, R19 ;  /* 0x000000134c137220 */ /* 0x000fe20000410000 */
        /* <DEDUP_REMOVED lines=30> */
[----:B------:R-:W-:Y:S01]  /*20f0*/  BAR.SYNC.DEFER_BLOCKING 0x0 ;  /* 0x0000000000007b1d */ /* 0x000fe20000010000 */
[----:B------:R-:W-:Y:S01]  /*2100*/  F2FP.F16.F32.PACK_AB R23, R102, R85 ;  /* 0x000000556617723e */ /* 0x000fe200000000ff */
[----:B------:R-:W-:Y:S01]  /*2110*/  HADD2.F32 R48, -RZ, R62.H1_H1 ;  /* 0x3000003eff307230 */ /* 0x000fe20000004100 */
[----:B------:R-:W-:Y:S01]  /*2120*/  F2FP.F16.F32.PACK_AB R24, R107, R12 ;  /* 0x0000000c6b18723e */ /* 0x000fe200000000ff */
[----:B------:R-:W-:Y:S01]  /*2130*/  FFMA.FTZ R116, R55, R0, R116 ;  /* 0x0000000037747223 */ /* 0x000fe20000010074 */
[----:B------:R-:W-:Y:S01]  /*2140*/  F2FP.F16.F32.PACK_AB R25, R50, R25 ;  /* 0x000000193219723e */ /* 0x000fe200000000ff */
[----:B------:R-:W-:Y:S01]  /*2150*/  FMUL.FTZ R53, R53, R112 ;  /* 0x0000007035357220 */ /* 0x000fe20000410000 */
[----:B------:R-:W-:Y:S01]  /*2160*/  F2FP.F16.F32.PACK_AB R26, R26, R13 ;  /* 0x0000000d1a1a723e */ /* 0x000fe200000000ff */
[----:B------:R-:W-:Y:S01]  /*2170*/  FMUL.FTZ R47, R114, R47 ;  /* 0x0000002f722f7220 */ /* 0x000fe20000410000 */
[----:B------:R-:W-:Y:S01]  /*2180*/  F2FP.F16.F32.PACK_AB R27, R27, R14 ;  /* 0x0000000e1b1b723e */ /* 0x000fe200000000ff */
[----:B------:R-:W-:Y:S01]  /*2190*/  HADD2.F32 R0, -RZ, R8.H0_H0 ;  /* 0x20000008ff007230 */ /* 0x000fe20000004100 */
[----:B------:R-:W-:Y:S01]  /*21a0*/  LEA R54, R54, R99, 0x4 ;  /* 0x0000006336367211 */ /* 0x000fe200078e20ff */
[----:B------:R-:W-:Y:S01]  /*21b0*/  FMUL.FTZ R52, R52, R47 ;  /* 0x0000002f34347220 */ /* 0x000fe20000410000 */
[----:B------:R-:W0:Y:S01]  /*21c0*/  LDC R50, c[0x0][0x21c] ;  /* 0x00008700ff327b82 */ /* 0x000e220000000800 */
[----:B------:R-:W-:-:S02]  /*21d0*/  HADD2.F32 R49, -RZ, R63.H1_H1 ;  /* 0x3000003fff317230 */ /* 0x000fc40000004100 */
[----:B------:R1:W-:Y:S04]  /*21e0*/  STS.128 [R54], R20 ;  /* 0x0000001436007388 */ /* 0x0003e80000000c00 */
[----:B------:R2:W-:Y:S01]  /*21f0*/  STS.128 [R54+0x10], R24 ;  /* 0x0000101836007388 */ /* 0x0005e20000000c00 */
[----:B------:R-:W-:-:S03]  /*2200*/  NOP ;  /* 0x0000000000007918 */ /* 0x000fc60000000000 */
[----:B------:R-:W3:Y:S04]  /*2210*/  LDS.128 R12, [R96] ;  /* 0x00000000600c7984 */ /* 0x000ee80000000c00 */
[----:B------:R-:W4:Y:S01]  /*2220*/  LDS.128 R16, [R96+0x200] ;  /* 0x0002000060107984 */ /* 0x000f220000000c00 */
[----:B-1----:R-:W-:Y:S01]  /*2230*/  HADD2.F32 R20, -RZ, R8.H1_H1 ;  /* 0x30000008ff147230 */ /* 0x002fe20000004100 */
[----:B------:R-:W-:Y:S01]  /*2240*/  MOV R8, UR7 ;  /* 0x0000000700087c02 */ /* 0x000fe20008000f00 */
[----:B------:R-:W-:Y:S02]  /*2250*/  HADD2.F32 R21, -RZ, R9.H0_H0 ;  /* 0x20000009ff157230 */ /* 0x000fe40000004100 */
[--C-:B--2---:R-:W-:Y:S02]  /*2260*/  HADD2.F32 R24, -RZ, R11.reuse.H0_H0 ;  /* 0x2000000bff187230 */ /* 0x104fe40000004100 */
[----:B------:R-:W-:-:S02]  /*2270*/  HADD2.F32 R27, -RZ, R11.H1_H1 ;  /* 0x3000000bff1b7230 */ /* 0x000fc40000004100 */
[----:B------:R-:W-:Y:S01]  /*2280*/  FFMA.FTZ R11, R53, R48, R116 ;  /* 0x00000030350b7223 */ /* 0x000fe20000010074 */
[----:B------:R-:W-:Y:S02]  /*2290*/  HADD2.F32 R25, -RZ, R63.H0_H0 ;  /* 0x2000003fff197230 */ /* 0x000fe40000004100 */
[----:B------:R-:W-:Y:S01]  /*22a0*/  FMUL.FTZ R48, R115, R68 ;  /* 0x0000004473307220 */ /* 0x000fe20000410000 */
[----:B------:R-:W-:Y:S01]  /*22b0*/  HADD2.F32 R22, -RZ, R9.H1_H1 ;  /* 0x30000009ff167230 */ /* 0x000fe20000004100 */
[----:B------:R-:W-:Y:S01]  /*22c0*/  MOV R9, UR19 ;  /* 0x0000001300097c02 */ /* 0x000fe20008000f00 */
[--C-:B------:R-:W-:Y:S02]  /*22d0*/  HADD2.F32 R26, -RZ, R4.reuse.H0_H0 ;  /* 0x20000004ff1a7230 */ /* 0x100fe40000004100 */
[----:B------:R-:W-:Y:S01]  /*22e0*/  FFMA.FTZ R238, R52, R25, R11 ;  /* 0x0000001934ee7223 */ /* 0x000fe2000001000b */
[----:B------:R-:W-:Y:S02]  /*22f0*/  HADD2.F32 R25, -RZ, R4.H1_H1 ;  /* 0x30000004ff197230 */ /* 0x000fe40000004100 */
[----:B------:R-:W-:Y:S01]  /*2300*/  FMUL.FTZ R51, R51, R48 ;  /* 0x0000003033337220 */ /* 0x000fe20000410000 */
[----:B------:R-:W-:-:S02]  /*2310*/  HADD2.F32 R11, -RZ, R5.H0_H0 ;  /* 0x20000005ff0b7230 */ /* 0x000fc40000004100 */
[----:B------:R-:W-:Y:S02]  /*2320*/  HADD2.F32 R68, -RZ, R5.H1_H1 ;  /* 0x30000005ff447230 */ /* 0x000fe40000004100 */
[----:B------:R-:W-:Y:S01]  /*2330*/  FFMA.FTZ R238, R51, R49, R238 ;  /* 0x0000003133ee7223 */ /* 0x000fe200000100ee */
[----:B------:R-:W-:-:S04]  /*2340*/  IMAD.WIDE R4, R97, 0x10, R8 ;  /* 0x0000001061047825 */ /* 0x000fc800078e0208 */
[----:B------:R-:W-:Y:S02]  /*2350*/  HADD2.F32 R23, -RZ, R10.H0_H0 ;  /* 0x2000000aff177230 */ /* 0x000fe40000004100 */
[----:B------:R-:W-:Y:S02]  /*2360*/  HADD2.F32 R8, -RZ, R6.H0_H0 ;  /* 0x20000006ff087230 */ /* 0x000fe40000004100 */
[--C-:B------:R-:W-:Y:S02]  /*2370*/  HADD2.F32 R9, -RZ, R7.reuse.H0_H0 ;  /* 0x20000007ff097230 */ /* 0x100fe40000004100 */
[----:B------:R-:W-:Y:S02]  /*2380*/  HADD2.F32 R10, -RZ, R10.H1_H1 ;  /* 0x3000000aff0a7230 */ /* 0x000fe40000004100 */
[----:B------:R-:W-:Y:S02]  /*2390*/  HADD2.F32 R6, -RZ, R6.H1_H1 ;  /* 0x30000006ff067230 */ /* 0x000fe40000004100 */
[----:B------:R-:W-:Y:S01]  /*23a0*/  HADD2.F32 R7, -RZ, R7.H1_H1 ;  /* 0x30000007ff077230 */ /* 0x000fe20000004100 */
[----:B---3--:R1:W-:Y:S04]  /*23b0*/  STG.E.128 desc[UR22][R4.64], R12 ;  /* 0x0000000c04007986 */ /* 0x0083e8000c101d16 */
[----:B----4-:R1:W-:Y:S01]  /*23c0*/  STG.E.128 desc[UR22][R4.64+0x200], R16 ;  /* 0x0002001004007986 */ /* 0x0103e2000c101d16 */
[----:B0-----:R-:W-:Y:S05]  /*23d0*/  @!P0 BRA `(.L_x_10195) ;  /* 0x0000000000bc8947 */ /* 0x001fea0003800000 */
        /* <DEDUP_REMOVED lines=19> */
[----:B-1----:R-:W-:Y:S01]  /*2510*/  F2FP.F16.F32.PACK_AB R15, R33, R32 ;  /* 0x00000020210f723e */ /* 0x002fe200000000ff */
        /* <DEDUP_REMOVED lines=27> */
.L_x_10195:
[----:B------:R-:W-:Y:S01]  /*26d0*/  ISETP.GE.AND P0, PT, R50, 0x1, PT ;  /* 0x000000013200780c */ /* 0x000fe20003f06270 */
[----:B------:R-:W-:Y:S01]  /*26e0*/  BAR.SYNC.DEFER_BLOCKING 0x0 ;  /* 0x0000000000007b1d */ /* 0x000fe20000010000 */
[----:B------:R-:W-:Y:S01]  /*26f0*/  HFMA2.MMA R50, -RZ, RZ, 0, 0 ;  /* 0x00000000ff327435 */ /* 0x000fe200000001ff */
[----:B------:R-:W-:Y:S01]  /*2700*/  FADD.FTZ R33, R20, UR5 ;  /* 0x0000000514217e21 */ /* 0x000fe20008010000 */
[----:B------:R-:W-:Y:S01]  /*2710*/  FADD.FTZ R32, R21, UR5 ;  /* 0x0000000515207e21 */ /* 0x000fe20008010000 */
[----:B0-----:R-:W-:Y:S01]  /*2720*/  FADD.FTZ R31, R22, UR5 ;  /* 0x00000005161f7e21 */ /* 0x001fe20008010000 */
[----:B------:R-:W-:Y:S01]  /*2730*/  FADD.FTZ R28, R24, UR5 ;  /* 0x00000005181c7e21 */ /* 0x000fe20008010000 */
[----:B------:R-:W-:Y:S01]  /*2740*/  FADD.FTZ R30, R23, UR5 ;  /* 0x00000005171e7e21 */ /* 0x000fe20008010000 */
[----:B------:R-:W-:Y:S01]  /*2750*/  FADD.FTZ R29, R10, UR5 ;  /* 0x000000050a1d7e21 */ /* 0x000fe20008010000 */
[----:B------:R-:W-:Y:S01]  /*2760*/  FADD.FTZ R24, R11, UR5 ;  /* 0x000000050b187e21 */ /* 0x000fe20008010000 */
[----:B------:R-:W-:Y:S01]  /*2770*/  FADD.FTZ R22, R8, UR5 ;  /* 0x0000000508167e21 */ /* 0x000fe20008010000 */
[----:B------:R-:W-:Y:S01]  /*2780*/  FADD.FTZ R21, R6, UR5 ;  /* 0x0000000506157e21 */ /* 0x000fe20008010000 */
[----:B------:R-:W-:Y:S01]  /*2790*/  FADD.FTZ R20, R9, UR5 ;  /* 0x0000000509147e21 */ /* 0x000fe20008010000 */
[----:B-1----:R-:W-:Y:S01]  /*27a0*/  FADD.FTZ R19, R7, UR5 ;  /* 0x0000000507137e21 */ /* 0x002fe20008010000 */
        /* <DEDUP_REMOVED lines=46> */
.L_x_10291:
        /* <DEDUP_REMOVED lines=15> */
[----:B--2---:R-:W2:Y:S01]  /*2b80*/  LDG.E.64 R84, desc[UR22][R84.64] ;  /* 0x0000001654547981 */ /* 0x004ea2000c1e1b00 */
[----:B------:R-:W-:Y:S01]  /*2b90*/  UIMAD UR46, UR51, UR36, URZ ;  /* 0x00000024332e72a4 */ /* 0x000fe2000f8e023f */
[----:B---3--:R-:W-:Y:S01]  /*2ba0*/  SHF.L.U32 R0, R100, 0x1, RZ ;  /* 0x0000000164007819 */ /* 0x008fe200000006ff */
        /* <DEDUP_REMOVED lines=30> */
[----:B------:R-:W-:Y:S01]  /*2d90*/  ULOP3.LUT UR21, UR21, 0xfffffe, URZ, 0xc0, !UPT ;  /* 0x00fffffe15157892 */ /* 0x000fe2000f8ec03f */
[----:B------:R-:W-:-:S03]  /*2da0*/  HADD2.F32 R219, -RZ, R64.H0_H0 ;  /* 0x20000040ffdb7230 */ /* 0x000fc60000004100 */
[----:B------:R-:W-:-:S04]  /*2db0*/  UIADD3 UR21, UR20, -UR21, URZ ;  /* 0x8000001514157290 */ /* 0x000fc8000fffe03f */
[----:B------:R-:W-:Y:S01]  /*2dc0*/  ULEA UR21, UR21, UR7, 0x8 ;  /* 0x0000000715157291 */ /* 0x000fe2000f8e403f */
[----:B------:R-:W-:Y:S01]  /*2dd0*/  FMUL.FTZ R219, R34, R219 ;  /* 0x000000db22db7220 */ /* 0x000fe20000410000 */
[C---:B------:R-:W-:Y:S02]  /*2de0*/  LOP3.LUT P0, RZ, R100.reuse, 0x1f, RZ, 0xc0, !PT ;  /* 0x0000001f64ff7812 */ /* 0x040fe4000780c0ff */
[----:B------:R-:W-:Y:S02]  /*2df0*/  MOV R105, UR18 ;  /* 0x0000001200697c02 */ /* 0x000fe40008000f00 */
[----:B------:R-:W-:Y:S02]  /*2e00*/  ISETP.NE.AND P1, PT, R100, RZ, PT ;  /* 0x000000ff6400720c */ /* 0x000fe40003f25270 */
[----:B------:R-:W-:Y:S01]  /*2e10*/  ISETP.LT.OR P2, PT, R105, 0x2, P0 ;  /* 0x000000026900780c */ /* 0x000fe20000741670 */
[----:B------:R-:W-:-:S05]  /*2e20*/  HADD2.F32 R218, -RZ, R64.H1_H1 ;  /* 0x30000040ffda7230 */ /* 0x000fca0000004100 */
        /* <DEDUP_REMOVED lines=46> */
[----:B------:R-:W-:-:S05]  /*3110*/  FMUL.RZ R111, R0, 0.15915493667125701904 ;  /* 0x3e22f983006f7820 */ /* 0x000fca000040c000 */
[----:B------:R-:W-:Y:S01]  /*3120*/  MUFU.SIN R119, R84 ;  /* 0x0000005400777308 */ /* 0x000fe20000000400 */
[----:B0-----:R-:W-:-:S05]  /*3130*/  MOV R2, UR56 ;  /* 0x0000003800027c02 */ /* 0x001fca0008000f00 */
[----:B------:R-:W-:Y:S02]  /*3140*/  FMUL.FTZ R0, R2, 1.4426950216293334961 ;  /* 0x3fb8aa3b02007820 */ /* 0x000fe40000410000 */
[----:B------:R0:W-:Y:S02]  /*3150*/  MUFU.COS R109, R84 ;  /* 0x00000054006d7308 */ /* 0x0001e40000000000 */
[----:B------:R-:W-:-:S06]  /*3160*/  FMUL.FTZ R2, R33, R0 ;  /* 0x0000000021027220 */ /* 0x000fcc0000410000 */
[----:B-1----:R1:W2:Y:S01]  /*3170*/  MUFU.EX2 R145, R2 ;  /* 0x0000000200917308 */ /* 0x0022a20000000800 */
[----:B0-----:R-:W-:-:S07]  /*3180*/  FMUL.FTZ R84, R32, R0 ;  /* 0x0000000020547220 */ /* 0x001fce0000410000 */
[----:B------:R0:W4:Y:S01]  /*3190*/  MUFU.EX2 R143, R84 ;  /* 0x00000054008f7308 */ /* 0x0001220000000800 */
[----:B-1----:R-:W-:-:S04]  /*31a0*/  SHF.L.U32 R2, R100, 0x2, RZ ;  /* 0x0000000264027819 */ /* 0x002fc800000006ff */
[----:B------:R-:W-:-:S03]  /*31b0*/  LOP3.LUT R2, R2, 0xffffff80, RZ, 0xc0, !PT ;  /* 0xffffff8002027812 */ /* 0x000fc600078ec0ff */
[----:B------:R-:W-:Y:S01]  /*31c0*/  MUFU.SIN R120, R85 ;  /* 0x0000005500787308 */ /* 0x000fe20000000400 */
[----:B0-----:R-:W-:Y:S01]  /*31d0*/  FMUL.FTZ R84, R28, R0 ;  /* 0x000000001c547220 */ /* 0x001fe20000410000 */
[----:B------:R-:W-:-:S06]  /*31e0*/  IADD3 R2, R2, R235, RZ ;  /* 0x000000eb02027210 */ /* 0x000fcc0007ffe0ff */
[----:B------:R0:W-:Y:S08]  /*31f0*/  MUFU.EX2 R133, R84 ;  /* 0x0000005400857308 */ /* 0x0001f00000000800 */
[----:B------:R1:W-:Y:S01]  /*3200*/  MUFU.COS R124, R85 ;  /* 0x00000055007c7308 */ /* 0x0003e20000000000 */
[----:B0-----:R-:W-:Y:S01]  /*3210*/  LEA R84, R2, R99, 0x4 ;  /* 0x0000006302547211 */ /* 0x001fe200078e20ff */
[----:B--2---:R-:W-:-:S04]  /*3220*/  FMUL.FTZ R146, R145, R146 ;  /* 0x0000009291927220 */ /* 0x004fc80000410000 */
[----:B---3--:R0:W-:Y:S02]  /*3230*/  STS.128 [R84], R68 ;  /* 0x0000004454007388 */ /* 0x0081e40000000c00 */
[----:B------:R-:W-:Y:S01]  /*3240*/  MUFU.SIN R121, R86 ;  /* 0x0000005600797308 */ /* 0x000fe20000000400 */
[----:B-1----:R-:W-:Y:S01]  /*3250*/  FMUL.FTZ R85, R31, R0 ;  /* 0x000000001f557220 */ /* 0x002fe20000410000 */
[----:B------:R-:W-:-:S06]  /*3260*/  FMUL.FTZ R145, R145, R102 ;  /* 0x0000006691917220 */ /* 0x000fcc0000410000 */
[----:B------:R1:W-:Y:S01]  /*3270*/  MUFU.COS R107, R86 ;  /* 0x00000056006b7308 */ /* 0x0003e20000000000 */
[----:B0-----:R-:W-:Y:S01]  /*3280*/  FMUL.FTZ R70, R23, R0 ;  /* 0x0000000017467220 */ /* 0x001fe20000410000 */
[----:B------:R-:W-:-:S06]  /*3290*/  FMUL.FTZ R68, R34, UR47 ;  /* 0x0000002f22447c20 */ /* 0x000fcc0008410000 */
[----:B------:R0:W-:Y:S01]  /*32a0*/  MUFU.EX2 R141, R85 ;  /* 0x00000055008d7308 */ /* 0x0001e20000000800 */
[----:B-1----:R-:W-:Y:S01]  /*32b0*/  FMUL.FTZ R86, R30, R0 ;  /* 0x000000001e567220 */ /* 0x002fe20000410000 */
[----:B------:R-:W-:Y:S01]  /*32c0*/  FMUL.FTZ R69, R219, R145 ;  /* 0x00000091db457220 */ /* 0x000fe20000410000 */
[----:B----4-:R1:W-:Y:S05]  /*32d0*/  STS.128 [R84+0x200], R72 ;  /* 0x0002004854007388 */ /* 0x0103ea0000000c00 */
[----:B------:R2:W-:Y:S01]  /*32e0*/  MUFU.EX2 R139, R86 ;  /* 0x00000056008b7308 */ /* 0x0005e20000000800 */
[----:B0-----:R-:W-:Y:S01]  /*32f0*/  IADD3 R85, R100, 0x200, RZ ;  /* 0x0000020064557810 */ /* 0x001fe20007ffe0ff */
[----:B------:R-:W-:-:S06]  /*3300*/  FMUL.RZ R129, R68, 0.15915493667125701904 ;  /* 0x3e22f98344817820 */ /* 0x000fcc000040c000 */
[----:B------:R-:W0:Y:S01]  /*3310*/  MUFU.EX2 R70, R70 ;  /* 0x0000004600467308 */ /* 0x000e220000000800 */
[----:B--2---:R-:W-:Y:S01]  /*3320*/  MOV R86, UR21 ;  /* 0x0000001500567c02 */ /* 0x004fe20008000f00 */
[----:B------:R-:W-:Y:S01]  /*3330*/  FMUL.FTZ R68, RZ, R145 ;  /* 0x00000091ff447220 */ /* 0x000fe20000410000 */
[----:B-1----:R-:W-:Y:S02]  /*3340*/  FFMA.FTZ R73, RZ, R146, R69 ;  /* 0x00000092ff497223 */ /* 0x002fe40000010045 */
[----:B------:R-:W-:Y:S01]  /*3350*/  SEL R86, R86, R85, !P1 ;  /* 0x0000005556567207 */ /* 0x000fe20004800000 */
[-C--:B------:R-:W-:Y:S01]  /*3360*/  FMUL.FTZ R85, R24, R0.reuse ;  /* 0x0000000018557220 */ /* 0x080fe20000410000 */
[----:B------:R-:W-:Y:S01]  /*3370*/  FMUL.FTZ R72, R22, R0 ;  /* 0x0000000016487220 */ /* 0x000fe20000410000 */
[C---:B------:R-:W-:Y:S01]  /*3380*/  FMUL.FTZ R144, R143.reuse, R144 ;  /* 0x000000908f907220 */ /* 0x040fe20000410000 */
[----:B------:R-:W-:Y:S01]  /*3390*/  FMUL.FTZ R143, R143, R104 ;  /* 0x000000688f8f7220 */ /* 0x000fe20000410000 */
[----:B------:R-:W-:Y:S01]  /*33a0*/  FFMA.FTZ R69, R219, R146, -R68 ;  /* 0x00000092db457223 */ /* 0x000fe20000010844 */
[----:B------:R-:W-:Y:S01]  /*33b0*/  FADD.FTZ R73, RZ, R73 ;  /* 0x00000049ff497221 */ /* 0x000fe20000010000 */
[----:B------:R-:W1:Y:S01]  /*33c0*/  MUFU.EX2 R85, R85 ;  /* 0x0000005500557308 */ /* 0x000e620000000800 */
[----:B------:R2:W-:Y:S01]  /*33d0*/  STS.128 [R84+0x400], R76 ;  /* 0x0004004c54007388 */ /* 0x0005e20000000c00 */
[----:B------:R-:W-:Y:S01]  /*33e0*/  FADD.FTZ R69, R218, R69 ;  /* 0x00000045da457221 */ /* 0x000fe20000010000 */
[----:B------:R-:W-:-:S05]  /*33f0*/  FMUL.FTZ R75, R143, R73 ;  /* 0x000000498f4b7220 */ /* 0x000fca0000410000 */
[----:B------:R-:W3:Y:S01]  /*3400*/  MUFU.EX2 R72, R72 ;  /* 0x0000004800487308 */ /* 0x000ee20000000800 */
[C---:B0-----:R-:W-:Y:S01]  /*3410*/  FMUL.FTZ R122, R70.reuse, R107 ;  /* 0x0000006b467a7220 */ /* 0x041fe20000410000 */
[----:B------:R-:W-:Y:S01]  /*3420*/  FMUL.FTZ R121, R70, R121 ;  /* 0x0000007946797220 */ /* 0x000fe20000410000 */
[----:B------:R-:W-:Y:S01]  /*3430*/  FFMA.FTZ R70, R144, R69, -R75 ;  /* 0x0000004590467223 */ /* 0x000fe2000001084b */
[-C--:B------:R-:W-:Y:S01]  /*3440*/  FMUL.FTZ R101, R27, R0.reuse ;  /* 0x000000001b657220 */ /* 0x080fe20000410000 */
[----:B------:R-:W-:-:S03]  /*3450*/  FMUL.FTZ R68, R34, R0 ;  /* 0x0000000022447220 */ /* 0x000fc60000410000 */
[----:B------:R-:W-:Y:S01]  /*3460*/  MUFU.SIN R116, R87 ;  /* 0x0000005700747308 */ /* 0x000fe20000000400 */
[----:B--2---:R-:W0:Y:S01]  /*3470*/  @!P2 LDC R79, c[0x0][0x21c] ;  /* 0x00008700ff4fab82 */ /* 0x004e220000000800 */
[----:B------:R-:W-:Y:S01]  /*3480*/  FMUL.FTZ R76, R143, R69 ;  /* 0x000000458f4c7220 */ /* 0x000fe20000410000 */
[-C--:B------:R-:W-:Y:S01]  /*3490*/  FMUL.FTZ R69, R21, R0.reuse ;  /* 0x0000000015457220 */ /* 0x080fe20000410000 */
[-C--:B------:R-:W-:Y:S01]  /*34a0*/  FMUL.FTZ R105, R25, R0.reuse ;  /* 0x0000000019697220 */ /* 0x080fe20000410000 */
[----:B------:R-:W-:Y:S01]  /*34b0*/  FMUL.FTZ R103, R26, R0 ;  /* 0x000000001a677220 */ /* 0x000fe20000410000 */
[----:B------:R-:W-:Y:S02]  /*34c0*/  FFMA.FTZ R76, R144, R73, R76 ;  /* 0x00000049904c7223 */ /* 0x000fe4000001004c */
[----:B------:R2:W-:Y:S01]  /*34d0*/  MUFU.COS R130, R87 ;  /* 0x0000005700827308 */ /* 0x0005e20000000000 */
[C---:B------:R-:W-:Y:S01]  /*34e0*/  FMUL.FTZ R142, R141.reuse, R142 ;  /* 0x0000008e8d8e7220 */ /* 0x040fe20000410000 */
[----:B------:R-:W-:Y:S01]  /*34f0*/  FMUL.FTZ R141, R141, R106 ;  /* 0x0000006a8d8d7220 */ /* 0x000fe20000410000 */
[----:B------:R-:W-:Y:S01]  /*3500*/  FADD.FTZ R70, R217, R70 ;  /* 0x00000046d9467221 */ /* 0x000fe20000010000 */
[----:B------:R-:W-:Y:S01]  /*3510*/  FADD.FTZ R76, RZ, R76 ;  /* 0x0000004cff4c7221 */ /* 0x000fe20000010000 */
[----:B------:R-:W-:-:S03]  /*3520*/  FMUL.FTZ R136, R133, R136 ;  /* 0x0000008885887220 */ /* 0x000fc60000410000 */
[----:B------:R-:W-:Y:S01]  /*3530*/  MUFU.SIN R128, R111 ;  /* 0x0000006f00807308 */ /* 0x000fe20000000400 */
[----:B--2---:R-:W-:Y:S01]  /*3540*/  FMUL.FTZ R87, R29, R0 ;  /* 0x000000001d577220 */ /* 0x004fe20000410000 */
[----:B------:R-:W-:Y:S01]  /*3550*/  FMUL.FTZ R133, R133, R112 ;  /* 0x0000007085857220 */ /* 0x000fe20000410000 */
[----:B-1----:R-:W-:Y:S01]  /*3560*/  FMUL.FTZ R123, R85, R120 ;  /* 0x00000078557b7220 */ /* 0x002fe20000410000 */
[----:B------:R-:W-:-:S04]  /*3570*/  FMUL.FTZ R75, R141, R70 ;  /* 0x000000468d4b7220 */ /* 0x000fc80000410000 */
[----:B------:R-:W1:Y:S01]  /*3580*/  MUFU.EX2 R101, R101 ;  /* 0x0000006500657308 */ /* 0x000e620000000800 */
[----:B------:R-:W-:Y:S02]  /*3590*/  HADD2.F32 R112, -RZ, R65.H1_H1 ;  /* 0x30000041ff707230 */ /* 0x000fe40000004100 */
[----:B---3--:R-:W-:Y:S01]  /*35a0*/  FMUL.FTZ R120, R72, R109 ;  /* 0x0000006d48787220 */ /* 0x008fe20000410000 */
[----:B------:R-:W-:-:S04]  /*35b0*/  FMUL.FTZ R73, R141, R76 ;  /* 0x0000004c8d497220 */ /* 0x000fc80000410000 */
[----:B------:R-:W-:Y:S01]  /*35c0*/  MUFU.COS R71, R129 ;  /* 0x0000008100477308 */ /* 0x000fe20000000000 */
[----:B------:R-:W-:Y:S01]  /*35d0*/  FMUL.FTZ R119, R72, R119 ;  /* 0x0000007748777220 */ /* 0x000fe20000410000 */
[----:B------:R-:W-:-:S06]  /*35e0*/  MOV R72, UR18 ;  /* 0x0000001200487c02 */ /* 0x000fcc0008000f00 */
[----:B------:R-:W2:Y:S01]  /*35f0*/  MUFU.EX2 R69, R69 ;  /* 0x0000004500457308 */ /* 0x000ea20000000800 */
[----:B------:R-:W-:-:S07]  /*3600*/  FFMA.FTZ R75, R142, R76, R75 ;  /* 0x0000004c8e4b7223 */ /* 0x000fce000001004b */
[----:B------:R-:W3:Y:S08]  /*3610*/  MUFU.EX2 R68, R68 ;  /* 0x0000004400447308 */ /* 0x000ef00000000800 */
[----:B------:R-:W4:Y:S01]  /*3620*/  MUFU.SIN R129, R129 ;  /* 0x0000008100817308 */ /* 0x000f220000000400 */
[----:B------:R-:W-:Y:S01]  /*3630*/  FFMA.FTZ R73, R142, R70, -R73 ;  /* 0x000000468e497223 */ /* 0x000fe20000010849 */
[----:B------:R-:W-:-:S06]  /*3640*/  FMUL.FTZ R216, R31, R112 ;  /* 0x000000701fd87220 */ /* 0x000fcc0000410000 */
[----:B------:R-:W4:Y:S01]  /*3650*/  MUFU.EX2 R105, R105 ;  /* 0x0000006900697308 */ /* 0x000f220000000800 */
[----:B------:R-:W-:-:S07]  /*3660*/  @!P2 IADD3 R72, R72, -0x2, RZ ;  /* 0xfffffffe4848a810 */ /* 0x000fce0007ffe0ff */
[----:B------:R-:W4:Y:S01]  /*3670*/  MUFU.EX2 R87, R87 ;  /* 0x0000005700577308 */ /* 0x000f220000000800 */
[----:B------:R-:W-:-:S07]  /*3680*/  FMUL.FTZ R140, R139, R140 ;  /* 0x0000008c8b8c7220 */ /* 0x000fce0000410000 */
[----:B------:R-:W4:Y:S08]  /*3690*/  MUFU.EX2 R103, R103 ;  /* 0x0000006700677308 */ /* 0x000f300000000800 */
[----:B------:R-:W4:Y:S01]  /*36a0*/  MUFU.COS R74, R111 ;  /* 0x0000006f004a7308 */ /* 0x000f220000000000 */
[----:B------:R-:W-:Y:S01]  /*36b0*/  FMUL.FTZ R139, R139, R108 ;  /* 0x0000006c8b8b7220 */ /* 0x000fe20000410000 */
[----:B------:R-:W-:Y:S01]  /*36c0*/  FMUL.FTZ R70, R20, UR47 ;  /* 0x0000002f14467c20 */ /* 0x000fe20008410000 */
[----:B------:R-:W-:Y:S01]  /*36d0*/  FADD.FTZ R75, RZ, R75 ;  /* 0x0000004bff4b7221 */ /* 0x000fe20000010000 */
[----:B------:R-:W-:-:S02]  /*36e0*/  IMAD R2, R235, 0x3, R2 ;  /* 0x00000003eb027824 */ /* 0x000fc400078e0202 */
[----:B------:R-:W-:Y:S01]  /*36f0*/  FADD.FTZ R73, R216, R73 ;  /* 0x00000049d8497221 */ /* 0x000fe20000010000 */
[----:B0-----:R-:W-:Y:S02]  /*3700*/  @!P2 IMAD R102, R72, R79, UR7 ;  /* 0x000000074866ae24 */ /* 0x001fe4000f8e024f */
[----:B------:R-:W-:Y:S01]  /*3710*/  FMUL.RZ R104, R70, 0.15915493667125701904 ;  /* 0x3e22f98346687820 */ /* 0x000fe2000040c000 */
[----:B------:R-:W-:Y:S01]  /*3720*/  FMUL.FTZ R77, R139, R75 ;  /* 0x0000004b8b4d7220 */ /* 0x000fe20000410000 */
[----:B------:R-:W-:Y:S01]  /*3730*/  FMUL.FTZ R72, R20, R0 ;  /* 0x0000000014487220 */ /* 0x000fe20000410000 */
[C---:B-1----:R-:W-:Y:S01]  /*3740*/  FMUL.FTZ R132, R101.reuse, R132 ;  /* 0x0000008465847220 */ /* 0x042fe20000410000 */
[----:B------:R-:W-:Y:S01]  /*3750*/  FMUL.FTZ R131, R101, R114 ;  /* 0x0000007265837220 */ /* 0x000fe20000410000 */
[----:B------:R-:W-:Y:S01]  /*3760*/  FMUL.FTZ R70, R139, R73 ;  /* 0x000000498b467220 */ /* 0x000fe20000410000 */
[----:B--2---:R-:W-:Y:S01]  /*3770*/  FMUL.FTZ R117, R69, R128 ;  /* 0x0000008045757220 */ /* 0x004fe20000410000 */
[----:B------:R-:W-:Y:S01]  /*3780*/  LEA R2, R2, R99, 0x4 ;  /* 0x0000006302027211 */ /* 0x000fe200078e20ff */
[C---:B---3--:R-:W-:Y:S01]  /*3790*/  FMUL.FTZ R128, R68.reuse, R71 ;  /* 0x0000004744807220 */ /* 0x048fe20000410000 */
[----:B----4-:R-:W-:Y:S01]  /*37a0*/  FMUL.FTZ R129, R68, R129 ;  /* 0x0000008144817220 */ /* 0x010fe20000410000 */
[----:B------:R-:W-:Y:S01]  /*37b0*/  LEA R101, R86, R99, 0x3 ;  /* 0x0000006356657211 */ /* 0x000fe200078e18ff */
[----:B------:R-:W-:Y:S01]  /*37c0*/  STS.128 [R84+0x600], R80 ;  /* 0x0006005054007388 */ /* 0x000fe20000000c00 */
[C---:B------:R-:W-:Y:S01]  /*37d0*/  FMUL.FTZ R126, R105.reuse, R126 ;  /* 0x0000007e697e7220 */ /* 0x040fe20000410000 */
[----:B------:R-:W-:Y:S01]  /*37e0*/  FMUL.FTZ R125, R105, R118 ;  /* 0x00000076697d7220 */ /* 0x000fe20000410000 */
[C---:B------:R-:W-:Y:S01]  /*37f0*/  FMUL.FTZ R138, R87.reuse, R138 ;  /* 0x0000008a578a7220 */ /* 0x040fe20000410000 */
[----:B------:R-:W-:Y:S01]  /*3800*/  FMUL.FTZ R137, R87, R110 ;  /* 0x0000006e57897220 */ /* 0x000fe20000410000 */
[----:B------:R-:W-:Y:S01]  /*3810*/  FMUL.FTZ R127, R103, R116 ;  /* 0x00000074677f7220 */ /* 0x000fe20000410000 */
[----:B------:R-:W-:Y:S01]  /*3820*/  FMUL.FTZ R124, R85, R124 ;  /* 0x0000007c557c7220 */ /* 0x000fe20000410000 */
[----:B------:R-:W-:Y:S01]  /*3830*/  FMUL.FTZ R118, R69, R74 ;  /* 0x0000004a45767220 */ /* 0x000fe20000410000 */
[C---:B------:R-:W-:Y:S01]  /*3840*/  FFMA.FTZ R106, R140.reuse, R73, -R77 ;  /* 0x000000498c6a7223 */ /* 0x040fe2000001084d */
        /* <DEDUP_REMOVED lines=8> */
[----:B------:R4:W2:Y:S04]  /*38d0*/  LDS.128 R84, [R2+0x30] ;  /* 0x0000300002547984 */ /* 0x0008a80000000c00 */
[----:B------:R4:W-:Y:S01]  /*38e0*/  STS.64 [R101+0x39e0], R128 ;  /* 0x0039e08065007388 */ /* 0x0009e20000000a00 */
[----:B------:R-:W-:-:S02]  /*38f0*/  HADD2.F32 R111, -RZ, R66.H0_H0 ;  /* 0x20000042ff6f7230 */ /* 0x000fc40000004100 */
[----:B------:R-:W-:Y:S01]  /*3900*/  FMUL.FTZ R130, R103, R130 ;  /* 0x0000008267827220 */ /* 0x000fe20000410000 */
[----:B------:R-:W-:Y:S02]  /*3910*/  HFMA2.MMA R103, -RZ, RZ, 0, 9.5367431640625e-07 ;  /* 0x00000010ff677435 */ /* 0x000fe400000001ff */
[----:B------:R-:W-:Y:S01]  /*3920*/  FMUL.FTZ R215, R30, R111 ;  /* 0x0000006f1ed77220 */ /* 0x000fe20000410000 */
[----:B------:R-:W-:Y:S01]  /*3930*/  HFMA2.MMA R68, -RZ, RZ, 1.875, 0 ;  /* 0x3f800000ff447435 */ /* 0x000fe200000001ff */
[----:B-1----:R-:W-:Y:S02]  /*3940*/  FMUL.FTZ R116, R115, R116 ;  /* 0x0000007473747220 */ /* 0x002fe40000410000 */
[----:B------:R-:W-:Y:S01]  /*3950*/  FADD.FTZ R106, R215, R106 ;  /* 0x0000006ad76a7221 */ /* 0x000fe20000010000 */
[----:B---3--:R-:W-:Y:S01]  /*3960*/  FMUL.FTZ R115, R115, R104 ;  /* 0x0000006873737220 */ /* 0x008fe20000410000 */
[----:B------:R-:W-:Y:S01]  /*3970*/  FMUL.FTZ R104, R128, R145 ;  /* 0x0000009180687220 */ /* 0x000fe20000410000 */
[----:B------:R-:W-:-:S02]  /*3980*/  MOV R69, RZ ;  /* 0x000000ff00457202 */ /* 0x000fc40000000f00 */
[----:B------:R-:W-:Y:S01]  /*3990*/  CS2R R70, SRZ ;  /* 0x0000000000467805 */ /* 0x000fe2000001ff00 */
[----:B------:R-:W-:Y:S01]  /*39a0*/  FADD.FTZ R105, RZ, R105 ;  /* 0x00000069ff697221 */ /* 0x000fe20000010000 */
[----:B----4-:R-:W-:Y:S01]  /*39b0*/  FMUL.FTZ R2, R137, R106 ;  /* 0x0000006a89027220 */ /* 0x010fe20000410000 */
[----:B------:R-:W-:Y:S01]  /*39c0*/  @!P2 IMAD.WIDE R102, R102, R103, UR24 ;  /* 0x000000186666ae25 */ /* 0x000fe2000f8e0267 */
[----:B------:R-:W-:Y:S03]  /*39d0*/  BAR.SYNC.DEFER_BLOCKING 0x0 ;  /* 0x0000000000007b1d */ /* 0x000fe60000010000 */
[C---:B------:R-:W-:Y:S01]  /*39e0*/  FMUL.FTZ R101, R129.reuse, R145 ;  /* 0x0000009181657220 */ /* 0x040fe20000410000 */
[-C--:B------:R-:W-:Y:S01]  /*39f0*/  FFMA.FTZ R104, R129, R146.reuse, R104 ;  /* 0x0000009281687223 */ /* 0x080fe20000010068 */
[----:B------:R-:W-:Y:S02]  /*3a00*/  HADD2.F32 R110, -RZ, R66.H1_H1 ;  /* 0x30000042ff6e7230 */ /* 0x000fe40000004100 */
[-C--:B------:R-:W-:Y:S01]  /*3a10*/  FMUL.FTZ R107, R137, R105.reuse ;  /* 0x00000069896b7220 */ /* 0x080fe20000410000 */
[----:B------:R-:W-:Y:S01]  /*3a20*/  FFMA.FTZ R2, R138, R105, R2 ;  /* 0x000000698a027223 */ /* 0x000fe20000010002 */
[----:B------:R-:W-:-:S02]  /*3a30*/  FFMA.FTZ R101, R128, R146, -R101 ;  /* 0x0000009280657223 */ /* 0x000fc40000010865 */
[----:B------:R-:W-:Y:S01]  /*3a40*/  FFMA.FTZ R107, R138, R106, -R107 ;  /* 0x0000006a8a6b7223 */ /* 0x000fe2000001086b */
[----:B------:R-:W-:Y:S01]  /*3a50*/  FMUL.FTZ R214, R29, R110 ;  /* 0x0000006e1dd67220 */ /* 0x000fe20000410000 */
[----:B------:R-:W-:-:S03]  /*3a60*/  FMUL.FTZ R105, R143, R101 ;  /* 0x000000658f697220 */ /* 0x000fc60000410000 */
[----:B------:R-:W-:Y:S01]  /*3a70*/  FADD.FTZ R107, R214, R107 ;  /* 0x0000006bd66b7221 */ /* 0x000fe20000010000 */
[-C--:B------:R-:W-:Y:S01]  /*3a80*/  FFMA.FTZ R105, R144, R104.reuse, R105 ;  /* 0x0000006890697223 */ /* 0x080fe20000010069 */
[----:B------:R-:W-:Y:S01]  /*3a90*/  HADD2.F32 R109, -RZ, R67.H0_H0 ;  /* 0x20000043ff6d7230 */ /* 0x000fe20000004100 */
[----:B------:R1:W5:Y:S02]  /*3aa0*/  @!P2 LDG.E.128 R68, desc[UR22][R102.64] ;  /* 0x000000166644a981 */ /* 0x000364000c1e1d00 */
[----:B-1----:R-:W-:Y:S01]  /*3ab0*/  FMUL.FTZ R103, R143, R104 ;  /* 0x000000688f677220 */ /* 0x002fe20000410000 */
[----:B------:R-:W-:-:S03]  /*3ac0*/  FADD.FTZ R102, RZ, R2 ;  /* 0x00000002ff667221 */ /* 0x000fc60000010000 */
[----:B------:R-:W-:Y:S01]  /*3ad0*/  FFMA.FTZ R103, R144, R101, -R103 ;  /* 0x0000006590677223 */ /* 0x000fe20000010867 */
[C---:B------:R-:W-:Y:S01]  /*3ae0*/  FMUL.FTZ R101, R133.reuse, R102 ;  /* 0x0000006685657220 */ /* 0x040fe20000410000 */
[----:B------:R-:W-:-:S03]  /*3af0*/  FMUL.FTZ R113, R133, R107 ;  /* 0x0000006b85717220 */ /* 0x000fc60000410000 */
[----:B------:R-:W-:Y:S01]  /*3b00*/  FFMA.FTZ R104, R136, R107, -R101 ;  /* 0x0000006b88687223 */ /* 0x000fe20000010865 */
        /* <DEDUP_REMOVED lines=10> */
[----:B------:R-:W-:-:S02]  /*3bb0*/  HADD2.F32 R108, -RZ, R67.H1_H1 ;  /* 0x30000043ff6c7230 */ /* 0x000fc40000004100 */
[-C--:B------:R-:W-:Y:S01]  /*3bc0*/  FMUL.FTZ R105, R131, R113.reuse ;  /* 0x0000007183697220 */ /* 0x080fe20000410000 */
        /* <DEDUP_REMOVED lines=12> */
[C---:B------:R-:W-:Y:S01]  /*3c90*/  FMUL.FTZ R103, R127.reuse, R106 ;  /* 0x0000006a7f677220 */ /* 0x040fe20000410000 */
[----:B------:R-:W-:Y:S01]  /*3ca0*/  FFMA.FTZ R105, R138, R102, R105 ;  /* 0x000000668a697223 */ /* 0x000fe20000010069 */
[-C--:B------:R-:W-:Y:S02]  /*3cb0*/  FMUL.FTZ R113, R127, R2.reuse ;  /* 0x000000027f717220 */ /* 0x080fe40000410000 */
[----:B------:R-:W-:Y:S01]  /*3cc0*/  FFMA.FTZ R102, R130, R2, -R103 ;  /* 0x0000000282667223 */ /* 0x000fe20000010867 */
[----:B------:R-:W-:Y:S01]  /*3cd0*/  FMUL.FTZ R211, R26, R107 ;  /* 0x0000006b1ad37220 */ /* 0x000fe20000410000 */
[----:B------:R-:W-:-:S03]  /*3ce0*/  FFMA.FTZ R113, R130, R106, R113 ;  /* 0x0000006a82717223 */ /* 0x000fc60000010071 */
[----:B------:R-:W-:Y:S01]  /*3cf0*/  FADD.FTZ R102, R211, R102 ;  /* 0x00000066d3667221 */ /* 0x000fe20000010000 */
[----:B------:R-:W-:Y:S01]  /*3d00*/  FMUL.FTZ R103, R133, R105 ;  /* 0x0000006985677220 */ /* 0x000fe20000410000 */
[----:B------:R-:W-:Y:S02]  /*3d10*/  FADD.FTZ R104, RZ, R113 ;  /* 0x00000071ff687221 */ /* 0x000fe40000010000 */
[----:B------:R-:W-:Y:S01]  /*3d20*/  FMUL.FTZ R149, R125, R102 ;  /* 0x000000667d957220 */ /* 0x000fe20000410000 */
        /* <DEDUP_REMOVED lines=9> */
[----:B------:R-:W-:Y:S01]  /*3dc0*/  FMUL.FTZ R210, R25, R106 ;  /* 0x0000006a19d27220 */ /* 0x000fe20000410000 */
[----:B------:R-:W-:Y:S01]  /*3dd0*/  FADD.FTZ R149, RZ, R149 ;  /* 0x00000095ff957221 */ /* 0x000fe20000010000 */
[----:B------:R-:W-:Y:S01]  /*3de0*/  FMUL.RZ R150, R2, 0.15915493667125701904 ;  /* 0x3e22f98302967820 */ /* 0x000fe2000040c000 */
[----:B------:R-:W-:Y:S01]  /*3df0*/  FFMA.FTZ R2, R132, R105, R113 ;  /* 0x0000006984027223 */ /* 0x000fe20000010071 */
[----:B------:R-:W-:Y:S01]  /*3e00*/  FADD.FTZ R147, R210, R147 ;  /* 0x00000093d2937221 */ /* 0x000fe20000010000 */
[----:B------:R-:W-:Y:S01]  /*3e10*/  FMUL.FTZ R151, R123, R149 ;  /* 0x000000957b977220 */ /* 0x000fe20000410000 */
[----:B------:R-:W-:Y:S01]  /*3e20*/  FMUL.FTZ R105, R131, R105 ;  /* 0x0000006983697220 */ /* 0x000fe20000410000 */
[----:B------:R-:W-:-:S02]  /*3e30*/  FMUL.FTZ R0, R19, R0 ;  /* 0x0000000013007220 */ /* 0x000fc40000410000 */
[----:B------:R-:W-:Y:S01]  /*3e40*/  FFMA.FTZ R114, R124, R147, -R151 ;  /* 0x000000937c727223 */ /* 0x000fe20000010897 */
[----:B------:R-:W-:Y:S01]  /*3e50*/  FFMA.FTZ R103, R132, R103, -R105 ;  /* 0x0000006784677223 */ /* 0x000fe20000010869 */
[----:B------:R-:W-:Y:S01]  /*3e60*/  FMUL.FTZ R147, R123, R147 ;  /* 0x000000937b937220 */ /* 0x000fe20000410000 */
[----:B------:R-:W-:Y:S01]  /*3e70*/  HADD2.F32 R105, -RZ, R61.H0_H0 ;  /* 0x2000003dff697230 */ /* 0x000fe20000004100 */
[----:B------:R-:W-:Y:S01]  /*3e80*/  MUFU.COS R101, R150 ;  /* 0x0000009600657308 */ /* 0x000fe20000000000 */
[----:B------:R-:W-:Y:S01]  /*3e90*/  FMUL.FTZ R113, R127, R2 ;  /* 0x000000027f717220 */ /* 0x000fe20000410000 */
[----:B------:R-:W-:Y:S02]  /*3ea0*/  FFMA.FTZ R147, R124, R149, R147 ;  /* 0x000000957c937223 */ /* 0x000fe40000010093 */
[----:B------:R-:W-:-:S04]  /*3eb0*/  FMUL.FTZ R209, R24, R105 ;  /* 0x0000006918d17220 */ /* 0x000fc80000410000 */
[----:B------:R-:W1:Y:S01]  /*3ec0*/  MUFU.EX2 R0, R0 ;  /* 0x0000000000007308 */ /* 0x000e620000000800 */
[-C--:B------:R-:W-:Y:S01]  /*3ed0*/  FFMA.FTZ R102, R130, R103.reuse, -R113 ;  /* 0x0000006782667223 */ /* 0x080fe20000010871 */
[----:B------:R-:W-:Y:S01]  /*3ee0*/  FMUL.FTZ R103, R127, R103 ;  /* 0x000000677f677220 */ /* 0x000fe20000410000 */
[----:B------:R-:W-:Y:S01]  /*3ef0*/  FADD.FTZ R148, RZ, R147 ;  /* 0x00000093ff947221 */ /* 0x000fe20000010000 */
[----:B------:R-:W-:Y:S01]  /*3f00*/  FADD.FTZ R114, R209, R114 ;  /* 0x00000072d1727221 */ /* 0x000fe20000010000 */
[----:B------:R-:W-:-:S03]  /*3f10*/  HADD2.F32 R104, -RZ, R61.H1_H1 ;  /* 0x3000003dff687230 */ /* 0x000fc60000004100 */
[----:B------:R-:W3:Y:S01]  /*3f20*/  MUFU.SIN R113, R150 ;  /* 0x0000009600717308 */ /* 0x000ee20000000400 */
[----:B------:R-:W-:Y:S01]  /*3f30*/  FFMA.FTZ R103, R130, R2, R103 ;  /* 0x0000000282677223 */ /* 0x000fe20000010067 */
[----:B------:R-:W-:Y:S01]  /*3f40*/  FMUL.FTZ R2, R125, R102 ;  /* 0x000000667d027220 */ /* 0x000fe20000410000 */
[C---:B------:R-:W-:Y:S01]  /*3f50*/  FMUL.FTZ R149, R121.reuse, R148 ;  /* 0x0000009479957220 */ /* 0x040fe20000410000 */
[-C--:B------:R-:W-:Y:S01]  /*3f60*/  FMUL.FTZ R151, R121, R114.reuse ;  /* 0x0000007279977220 */ /* 0x080fe20000410000 */
[-C--:B------:R-:W-:Y:S01]  /*3f70*/  FMUL.FTZ R147, R125, R103.reuse ;  /* 0x000000677d937220 */ /* 0x080fe20000410000 */
[----:B------:R-:W-:Y:S01]  /*3f80*/  FFMA.FTZ R2, R126, R103, R2 ;  /* 0x000000677e027223 */ /* 0x000fe20000010002 */
[C---:B------:R-:W-:Y:S01]  /*3f90*/  FFMA.FTZ R149, R122.reuse, R114, -R149 ;  /* 0x000000727a957223 */ /* 0x040fe20000010895 */
[----:B------:R-:W-:Y:S01]  /*3fa0*/  FMUL.FTZ R208, R23, R104 ;  /* 0x0000006817d07220 */ /* 0x000fe20000410000 */
[----:B------:R-:W-:Y:S01]  /*3fb0*/  FFMA.FTZ R151, R122, R148, R151 ;  /* 0x000000947a977223 */ /* 0x000fe20000010097 */
[----:B-1----:R-:W-:Y:S01]  /*3fc0*/  FMUL.FTZ R114, R0, R101 ;  /* 0x0000006500727220 */ /* 0x002fe20000410000 */
[----:B------:R-:W-:Y:S01]  /*3fd0*/  FFMA.FTZ R147, R126, R102, -R147 ;  /* 0x000000667e937223 */ /* 0x000fe20000010893 */
[----:B------:R-:W-:Y:S01]  /*3fe0*/  FMUL.FTZ R101, R123, R2 ;  /* 0x000000027b657220 */ /* 0x000fe20000410000 */
[----:B------:R-:W-:Y:S01]  /*3ff0*/  FADD.FTZ R149, R208, R149 ;  /* 0x00000095d0957221 */ /* 0x000fe20000010000 */
[----:B------:R-:W-:-:S02]  /*4000*/  FADD.FTZ R151, RZ, R151 ;  /* 0x00000097ff977221 */ /* 0x000fc40000010000 */
[----:B------:R-:W-:Y:S01]  /*4010*/  FFMA.FTZ R101, R124, R147, -R101 ;  /* 0x000000937c657223 */ /* 0x000fe20000010865 */
[----:B------:R-:W-:Y:S01]  /*4020*/  FMUL.FTZ R153, R119, R149 ;  /* 0x0000009577997220 */ /* 0x000fe20000410000 */
[----:B---3--:R-:W-:Y:S01]  /*4030*/  FMUL.FTZ R113, R0, R113 ;  /* 0x0000007100717220 */ /* 0x008fe20000410000 */
[----:B------:R-:W-:Y:S01]  /*4040*/  FMUL.FTZ R147, R123, R147 ;  /* 0x000000937b937220 */ /* 0x000fe20000410000 */
[-C--:B------:R-:W-:Y:S01]  /*4050*/  FMUL.FTZ R0, R119, R151.reuse ;  /* 0x0000009777007220 */ /* 0x080fe20000410000 */
[--C-:B------:R-:W-:Y:S02]  /*4060*/  HADD2.F32 R103, -RZ, R62.reuse.H0_H0 ;  /* 0x2000003eff677230 */ /* 0x100fe40000004100 */
        /* <DEDUP_REMOVED lines=8> */
[----:B------:R-:W-:-:S02]  /*40f0*/  HADD2.F32 R102, -RZ, R62.H1_H1 ;  /* 0x3000003eff667230 */ /* 0x000fc40000004100 */
        /* <DEDUP_REMOVED lines=15> */
[----:B------:R-:W-:-:S02]  /*41f0*/  R2UR UR20, R135 ;  /* 0x00000000871472ca */ /* 0x000fc400000e0000 */
[----:B------:R-:W-:Y:S01]  /*4200*/  R2UR UR21, R134 ;  /* 0x00000000861572ca */ /* 0x000fe200000e0000 */
[----:B------:R-:W-:Y:S02]  /*4210*/  HADD2.F32 R101, -RZ, R63.H0_H0 ;  /* 0x2000003fff657230 */ /* 0x000fe40000004100 */
[-C--:B------:R-:W-:Y:S01]  /*4220*/  FMUL.FTZ R147, R117, R2.reuse ;  /* 0x0000000275937220 */ /* 0x080fe20000410000 */
[----:B------:R-:W-:Y:S01]  /*4230*/  FFMA.FTZ R149, R118, R2, R149 ;  /* 0x0000000276957223 */ /* 0x000fe20000010095 */
[CC--:B------:R-:W-:Y:S01]  /*4240*/  FMUL.FTZ R153, R115.reuse, R151.reuse ;  /* 0x0000009773997220 */ /* 0x0c0fe20000410000 */
[----:B------:R-:W-:Y:S01]  /*4250*/  FFMA.FTZ R155, R116, R151, R155 ;  /* 0x00000097749b7223 */ /* 0x000fe2000001009b */
[----:B------:R-:W-:Y:S01]  /*4260*/  FFMA.FTZ R147, R118, R0, -R147 ;  /* 0x0000000076937223 */ /* 0x000fe20000010893 */
[----:B------:R-:W-:Y:S01]  /*4270*/  FMUL.FTZ R151, R115, R149 ;  /* 0x0000009573977220 */ /* 0x000fe20000410000 */
[----:B------:R-:W-:Y:S01]  /*4280*/  FFMA.FTZ R153, R116, R148, -R153 ;  /* 0x0000009474997223 */ /* 0x000fe20000010899 */
[----:B------:R-:W-:Y:S01]  /*4290*/  FMUL.FTZ R194, R20, R101 ;  /* 0x0000006514c27220 */ /* 0x000fe20000410000 */
[----:B------:R-:W-:Y:S01]  /*42a0*/  FADD.FTZ R155, RZ, R155 ;  /* 0x0000009bff9b7221 */ /* 0x000fe20000010000 */
[----:B0-----:R-:W-:-:S02]  /*42b0*/  HADD2.F32 R157, -RZ, R73.H1_H1 ;  /* 0x30000049ff9d7230 */ /* 0x001fc40000004100 */
[-C--:B------:R-:W-:Y:S01]  /*42c0*/  FMUL.FTZ R0, R115, R147.reuse ;  /* 0x0000009373007220 */ /* 0x080fe20000410000 */
[----:B------:R-:W-:Y:S01]  /*42d0*/  FFMA.FTZ R2, R116, R147, -R151 ;  /* 0x0000009374027223 */ /* 0x000fe20000010897 */
[----:B------:R-:W-:Y:S01]  /*42e0*/  ISETP.NE.AND P2, PT, R100, 0x3f, PT ;  /* 0x0000003f6400780c */ /* 0x000fe20003f45270 */
[----:B------:R-:W-:Y:S01]  /*42f0*/  FADD.FTZ R153, R194, R153 ;  /* 0x00000099c2997221 */ /* 0x000fe20000010000 */
[----:B------:R-:W-:Y:S01]  /*4300*/  FMUL.FTZ R201, R113, R155 ;  /* 0x0000009b71c97220 */ /* 0x000fe20000410000 */
[--C-:B------:R-:W-:Y:S02]  /*4310*/  HADD2.F32 R134, -RZ, R72.reuse.H0_H0 ;  /* 0x20000048ff867230 */ /* 0x100fe40000004100 */
[----:B------:R-:W-:Y:S02]  /*4320*/  HADD2.F32 R135, -RZ, R72.H1_H1 ;  /* 0x30000048ff877230 */ /* 0x000fe40000004100 */
[----:B------:R-:W-:Y:S01]  /*4330*/  FMUL.FTZ R72, R157, UR20 ;  /* 0x000000149d487c20 */ /* 0x000fe20008410000 */
[----:B------:R-:W-:-:S02]  /*4340*/  HADD2.F32 R147, -RZ, R73.H0_H0 ;  /* 0x20000049ff937230 */ /* 0x000fc40000004100 */
[--C-:B------:R-:W-:Y:S02]  /*4350*/  HADD2.F32 R156, -RZ, R74.reuse.H0_H0 ;  /* 0x2000004aff9c7230 */ /* 0x100fe40000004100 */
[----:B------:R-:W-:Y:S02]  /*4360*/  HADD2.F32 R159, -RZ, R74.H1_H1 ;  /* 0x3000004aff9f7230 */ /* 0x000fe40000004100 */
[----:B------:R-:W-:Y:S01]  /*4370*/  FMUL.FTZ R74, R157, UR21 ;  /* 0x000000159d4a7c20 */ /* 0x000fe20008410000 */
[----:B------:R-:W-:Y:S01]  /*4380*/  FFMA.FTZ R199, R116, R149, R0 ;  /* 0x0000009574c77223 */ /* 0x000fe20000010000 */
[-C--:B------:R-:W-:Y:S01]  /*4390*/  FMUL.FTZ R0, R113, R153.reuse ;  /* 0x0000009971007220 */ /* 0x080fe20000410000 */
[----:B------:R-:W-:Y:S01]  /*43a0*/  FFMA.FTZ R201, R114, R153, -R201 ;  /* 0x0000009972c97223 */ /* 0x000fe200000108c9 */
[----:B------:R-:W-:Y:S01]  /*43b0*/  FADD.FTZ R152, R94, R94 ;  /* 0x0000005e5e987221 */ /* 0x000fe20000010000 */
[----:B------:R-:W-:Y:S01]  /*43c0*/  FFMA.FTZ R153, R147, UR21, -R72 ;  /* 0x0000001593997c23 */ /* 0x000fe20008010848 */
[----:B------:R-:W-:-:S02]  /*43d0*/  HADD2.F32 R161, -RZ, R75.H1_H1 ;  /* 0x3000004bffa17230 */ /* 0x000fc40000004100 */
[----:B------:R-:W-:Y:S01]  /*43e0*/  FFMA.FTZ R149, R147, UR20, R74 ;  /* 0x0000001493957c23 */ /* 0x000fe2000801004a */
[----:B------:R-:W-:Y:S02]  /*43f0*/  HADD2.F32 R158, -RZ, R75.H0_H0 ;  /* 0x2000004bff9e7230 */ /* 0x000fe40000004100 */
[C---:B------:R-:W-:Y:S01]  /*4400*/  FMUL.FTZ R73, R135.reuse, UR20 ;  /* 0x0000001487497c20 */ /* 0x040fe20008410000 */
[----:B------:R-:W-:Y:S01]  /*4410*/  FMUL.FTZ R75, R135, UR21 ;  /* 0x00000015874b7c20 */ /* 0x000fe20008410000 */
[C---:B------:R-:W-:Y:S01]  /*4420*/  FMUL.FTZ R153, R152.reuse, R153 ;  /* 0x0000009998997220 */ /* 0x040fe20000410000 */
[----:B------:R-:W-:Y:S01]  /*4430*/  FMUL.FTZ R152, R152, R149 ;  /* 0x0000009598987220 */ /* 0x000fe20000410000 */
[----:B------:R-:W-:Y:S01]  /*4440*/  FMUL.FTZ R149, R161, UR20 ;  /* 0x00000014a1957c20 */ /* 0x000fe20008410000 */
[--C-:B--2---:R-:W-:Y:S02]  /*4450*/  HADD2.F32 R177, -RZ, R80.reuse.H0_H0 ;  /* 0x20000050ffb17230 */ /* 0x104fe40000004100 */
[----:B------:R-:W-:Y:S01]  /*4460*/  FADD.FTZ R154, R95, R95 ;  /* 0x0000005f5f9a7221 */ /* 0x000fe20000010000 */
[----:B------:R-:W-:-:S02]  /*4470*/  HADD2.F32 R178, -RZ, R80.H1_H1 ;  /* 0x30000050ffb27230 */ /* 0x000fc40000004100 */
[----:B------:R-:W-:Y:S01]  /*4480*/  FFMA.FTZ R73, R134, UR21, -R73 ;  /* 0x0000001586497c23 */ /* 0x000fe20008010849 */
[----:B------:R-:W-:Y:S01]  /*4490*/  FMUL.FTZ R151, R161, UR21 ;  /* 0x00000015a1977c20 */ /* 0x000fe20008410000 */
[----:B------:R-:W-:Y:S01]  /*44a0*/  @P2 LEA R80, R100, R99, 0x3 ;  /* 0x0000006364502211 */ /* 0x000fe200078e18ff */
[----:B------:R-:W-:Y:S01]  /*44b0*/  FFMA.FTZ R75, R134, UR20, R75 ;  /* 0x00000014864b7c23 */ /* 0x000fe2000801004b */
[----:B------:R-:W-:Y:S01]  /*44c0*/  FFMA.FTZ R0, R114, R155, R0 ;  /* 0x0000009b72007223 */ /* 0x000fe20000010000 */
        /* <DEDUP_REMOVED lines=12> */
[----:B------:R-:W-:Y:S01]  /*4590*/  FADD.FTZ R150, R93, R93 ;  /* 0x0000005d5d967221 */ /* 0x000fe20000010000 */
[----:B------:R-:W-:Y:S01]  /*45a0*/  FFMA.FTZ R73, R156, UR21, -R73 ;  /* 0x000000159c497c23 */ /* 0x000fe20008010849 */
[----:B------:R-:W-:Y:S02]  /*45b0*/  HADD2.F32 R163, -RZ, R76.H1_H1 ;  /* 0x3000004cffa37230 */ /* 0x000fe40000004100 */
[----:B------:R-:W-:Y:S01]  /*45c0*/  FMUL.FTZ R72, R178, UR20 ;  /* 0x00000014b2487c20 */ /* 0x000fe20008410000 */
[----:B------:R-:W-:Y:S01]  /*45d0*/  FFMA.FTZ R75, R156, UR20, R75 ;  /* 0x000000149c4b7c23 */ /* 0x000fe2000801004b */
[----:B------:R-:W-:Y:S01]  /*45e0*/  FMUL.FTZ R74, R178, UR21 ;  /* 0x00000015b24a7c20 */ /* 0x000fe20008410000 */
[----:B------:R-:W-:-:S02]  /*45f0*/  HADD2.F32 R189, -RZ, R83.H0_H0 ;  /* 0x20000053ffbd7230 */ /* 0x000fc40000004100 */
[C---:B------:R-:W-:Y:S01]  /*4600*/  FMUL.FTZ R151, R150.reuse, R73 ;  /* 0x0000004996977220 */ /* 0x040fe20000410000 */
[----:B------:R-:W-:Y:S02]  /*4610*/  HADD2.F32 R190, -RZ, R83.H1_H1 ;  /* 0x30000053ffbe7230 */ /* 0x000fe40000004100 */
[----:B------:R-:W-:Y:S01]  /*4620*/  FADD.FTZ R83, R59, R59 ;  /* 0x0000003b3b537221 */ /* 0x000fe20000010000 */
[----:B------:R-:W-:Y:S02]  /*4630*/  HADD2.F32 R160, -RZ, R76.H0_H0 ;  /* 0x2000004cffa07230 */ /* 0x000fe40000004100 */
[----:B------:R-:W-:Y:S01]  /*4640*/  FFMA.FTZ R72, R177, UR21, -R72 ;  /* 0x00000015b1487c23 */ /* 0x000fe20008010848 */
[--C-:B------:R-:W-:Y:S02]  /*4650*/  HADD2.F32 R188, -RZ, R82.reuse.H1_H1 ;  /* 0x30000052ffbc7230 */ /* 0x100fe40000004100 */
[----:B------:R-:W-:Y:S01]  /*4660*/  FMUL.FTZ R150, R150, R75 ;  /* 0x0000004b96967220 */ /* 0x000fe20000410000 */
[----:B------:R-:W-:Y:S01]  /*4670*/  FMUL.FTZ R73, R163, UR20 ;  /* 0x00000014a3497c20 */ /* 0x000fe20008410000 */
[----:B------:R-:W-:Y:S01]  /*4680*/  FFMA.FTZ R74, R177, UR20, R74 ;  /* 0x00000014b14a7c23 */ /* 0x000fe2000801004a */
[----:B------:R-:W-:Y:S01]  /*4690*/  FMUL.FTZ R75, R163, UR21 ;  /* 0x00000015a34b7c20 */ /* 0x000fe20008410000 */
[----:B------:R-:W-:-:S02]  /*46a0*/  HADD2.F32 R181, -RZ, R82.H0_H0 ;  /* 0x20000052ffb57230 */ /* 0x000fc40000004100 */
[----:B------:R-:W-:Y:S01]  /*46b0*/  FMUL.FTZ R82, R83, R72 ;  /* 0x0000004853527220 */ /* 0x000fe20000410000 */
[--C-:B------:R-:W-:Y:S02]  /*46c0*/  HADD2.F32 R173, -RZ, R77.reuse.H1_H1 ;  /* 0x3000004dffad7230 */ /* 0x100fe40000004100 */
[----:B------:R-:W-:Y:S01]  /*46d0*/  FADD.FTZ R170, R91, R91 ;  /* 0x0000005b5baa7221 */ /* 0x000fe20000010000 */
[----:B------:R-:W-:Y:S02]  /*46e0*/  HADD2.F32 R175, -RZ, R78.H1_H1 ;  /* 0x3000004effaf7230 */ /* 0x000fe40000004100 */
[----:B------:R-:W-:Y:S01]  /*46f0*/  FFMA.FTZ R73, R160, UR21, -R73 ;  /* 0x00000015a0497c23 */ /* 0x000fe20008010849 */
[----:B------:R-:W-:Y:S01]  /*4700*/  FMUL.FTZ R83, R83, R74 ;  /* 0x0000004a53537220 */ /* 0x000fe20000410000 */
[----:B------:R-:W-:Y:S01]  /*4710*/  FMUL.FTZ R72, R188, UR20 ;  /* 0x00000014bc487c20 */ /* 0x000fe20008410000 */
[----:B------:R-:W-:Y:S01]  /*4720*/  FFMA.FTZ R75, R160, UR20, R75 ;  /* 0x00000014a04b7c23 */ /* 0x000fe2000801004b */
[----:B------:R-:W-:Y:S01]  /*4730*/  FMUL.FTZ R74, R188, UR21 ;  /* 0x00000015bc4a7c20 */ /* 0x000fe20008410000 */
[----:B------:R-:W-:-:S02]  /*4740*/  HADD2.F32 R162, -RZ, R77.H0_H0 ;  /* 0x2000004dffa27230 */ /* 0x000fc40000004100 */
[----:B------:R-:W-:Y:S01]  /*4750*/  FMUL.FTZ R77, R173, UR20 ;  /* 0x00000014ad4d7c20 */ /* 0x000fe20008410000 */
[----:B------:R-:W-:Y:S02]  /*4760*/  HADD2.F32 R172, -RZ, R78.H0_H0 ;  /* 0x2000004effac7230 */ /* 0x000fe40000004100 */
[----:B------:R-:W-:Y:S01]  /*4770*/  FMUL.FTZ R171, R170, R73 ;  /* 0x00000049aaab7220 */ /* 0x000fe20000410000 */
[--C-:B------:R-:W-:Y:S02]  /*4780*/  HADD2.F32 R174, -RZ, R79.reuse.H0_H0 ;  /* 0x2000004fffae7230 */ /* 0x100fe40000004100 */
[----:B------:R-:W-:Y:S01]  /*4790*/  FADD.FTZ R185, R57, R57 ;  /* 0x0000003939b97221 */ /* 0x000fe20000010000 */
[----:B------:R-:W-:Y:S02]  /*47a0*/  HADD2.F32 R176, -RZ, R79.H1_H1 ;  /* 0x3000004fffb07230 */ /* 0x000fe40000004100 */
[----:B------:R-:W-:Y:S01]  /*47b0*/  FFMA.FTZ R72, R181, UR21, -R72 ;  /* 0x00000015b5487c23 */ /* 0x000fe20008010848 */
[----:B------:R-:W-:-:S02]  /*47c0*/  HADD2.F32 R192, -RZ, R84.H1_H1 ;  /* 0x30000054ffc07230 */ /* 0x000fc40000004100 */
[----:B------:R-:W-:Y:S01]  /*47d0*/  FMUL.FTZ R79, R173, UR21 ;  /* 0x00000015ad4f7c20 */ /* 0x000fe20008410000 */
[----:B------:R-:W-:Y:S01]  /*47e0*/  FMUL.FTZ R170, R170, R75 ;  /* 0x0000004baaaa7220 */ /* 0x000fe20000410000 */
[----:B------:R-:W-:Y:S01]  /*47f0*/  FMUL.FTZ R73, R175, UR20 ;  /* 0x00000014af497c20 */ /* 0x000fe20008410000 */
[----:B------:R-:W-:Y:S01]  /*4800*/  FFMA.FTZ R74, R181, UR20, R74 ;  /* 0x00000014b54a7c23 */ /* 0x000fe2000801004a */
[----:B------:R-:W-:Y:S01]  /*4810*/  FMUL.FTZ R75, R175, UR21 ;  /* 0x00000015af4b7c20 */ /* 0x000fe20008410000 */
[C---:B------:R-:W-:Y:S01]  /*4820*/  FMUL.FTZ R76, R180.reuse, UR20 ;  /* 0x00000014b44c7c20 */ /* 0x040fe20008410000 */
[----:B------:R-:W-:Y:S01]  /*4830*/  FMUL.FTZ R78, R180, UR21 ;  /* 0x00000015b44e7c20 */ /* 0x000fe20008410000 */
[----:B------:R-:W-:Y:S01]  /*4840*/  FADD.FTZ R168, R90, R90 ;  /* 0x0000005a5aa87221 */ /* 0x000fe20000010000 */
[----:B------:R-:W-:Y:S01]  /*4850*/  FFMA.FTZ R77, R162, UR21, -R77 ;  /* 0x00000015a24d7c23 */ /* 0x000fe2000801084d */
[----:B------:R-:W-:Y:S01]  /*4860*/  FMUL.FTZ R184, R185, R72 ;  /* 0x00000048b9b87220 */ /* 0x000fe20000410000 */
[----:B------:R-:W-:-:S02]  /*4870*/  HADD2.F32 R191, -RZ, R84.H0_H0 ;  /* 0x20000054ffbf7230 */ /* 0x000fc40000004100 */
[----:B------:R-:W-:Y:S01]  /*4880*/  FFMA.FTZ R79, R162, UR20, R79 ;  /* 0x00000014a24f7c23 */ /* 0x000fe2000801004f */
[----:B------:R-:W-:Y:S01]  /*4890*/  FADD.FTZ R166, R89, R89 ;  /* 0x0000005959a67221 */ /* 0x000fe20000010000 */
[----:B------:R-:W-:Y:S01]  /*48a0*/  FFMA.FTZ R73, R172, UR21, -R73 ;  /* 0x00000015ac497c23 */ /* 0x000fe20008010849 */
[----:B------:R-:W-:Y:S01]  /*48b0*/  FMUL.FTZ R185, R185, R74 ;  /* 0x0000004ab9b97220 */ /* 0x000fe20000410000 */
[----:B------:R-:W-:Y:S01]  /*48c0*/  FMUL.FTZ R72, R192, UR20 ;  /* 0x00000014c0487c20 */ /* 0x000fe20008410000 */
[----:B------:R-:W-:Y:S01]  /*48d0*/  FFMA.FTZ R75, R172, UR20, R75 ;  /* 0x00000014ac4b7c23 */ /* 0x000fe2000801004b */
[----:B------:R-:W-:Y:S01]  /*48e0*/  FADD.FTZ R183, R58, R58 ;  /* 0x0000003a3ab77221 */ /* 0x000fe20000010000 */
[C---:B------:R-:W-:Y:S01]  /*48f0*/  FFMA.FTZ R76, R179.reuse, UR21, -R76 ;  /* 0x00000015b34c7c23 */ /* 0x040fe2000801084c */
[----:B------:R-:W-:Y:S01]  /*4900*/  FMUL.FTZ R74, R192, UR21 ;  /* 0x00000015c04a7c20 */ /* 0x000fe20008410000 */
[----:B------:R-:W-:Y:S01]  /*4910*/  FFMA.FTZ R78, R179, UR20, R78 ;  /* 0x00000014b34e7c23 */ /* 0x000fe2000801004e */
[C---:B------:R-:W-:Y:S01]  /*4920*/  FMUL.FTZ R169, R168.reuse, R77 ;  /* 0x0000004da8a97220 */ /* 0x040fe20000410000 */
[----:B------:R-:W-:Y:S01]  /*4930*/  FMUL.FTZ R168, R168, R79 ;  /* 0x0000004fa8a87220 */ /* 0x000fe20000410000 */
[----:B------:R-:W-:Y:S01]  /*4940*/  FMUL.FTZ R77, R176, UR20 ;  /* 0x00000014b04d7c20 */ /* 0x000fe20008410000 */
[----:B------:R-:W-:Y:S01]  /*4950*/  FMUL.FTZ R167, R166, R73 ;  /* 0x00000049a6a77220 */ /* 0x000fe20000410000 */
[----:B------:R-:W-:Y:S01]  /*4960*/  FADD.FTZ R197, R55, R55 ;  /* 0x0000003737c57221 */ /* 0x000fe20000010000 */
[----:B------:R-:W-:Y:S01]  /*4970*/  FFMA.FTZ R72, R191, UR21, -R72 ;  /* 0x00000015bf487c23 */ /* 0x000fe20008010848 */
[----:B------:R-:W-:Y:S01]  /*4980*/  FMUL.FTZ R79, R176, UR21 ;  /* 0x00000015b04f7c20 */ /* 0x000fe20008410000 */
[----:B------:R-:W-:Y:S01]  /*4990*/  FMUL.FTZ R166, R166, R75 ;  /* 0x0000004ba6a67220 */ /* 0x000fe20000410000 */
[----:B------:R-:W-:Y:S01]  /*49a0*/  FMUL.FTZ R182, R183, R76 ;  /* 0x0000004cb7b67220 */ /* 0x000fe20000410000 */
[----:B------:R-:W-:-:S02]  /*49b0*/  HADD2.F32 R195, -RZ, R85.H1_H1 ;  /* 0x30000055ffc37230 */ /* 0x000fc40000004100 */
[----:B------:R-:W-:Y:S01]  /*49c0*/  FFMA.FTZ R74, R191, UR20, R74 ;  /* 0x00000014bf4a7c23 */ /* 0x000fe2000801004a */
[----:B------:R-:W-:Y:S01]  /*49d0*/  FMUL.FTZ R183, R183, R78 ;  /* 0x0000004eb7b77220 */ /* 0x000fe20000410000 */
[C---:B------:R-:W-:Y:S01]  /*49e0*/  FMUL.FTZ R76, R190.reuse, UR20 ;  /* 0x00000014be4c7c20 */ /* 0x040fe20008410000 */
[----:B------:R-:W-:Y:S01]  /*49f0*/  FMUL.FTZ R75, R113, R199 ;  /* 0x000000c7714b7220 */ /* 0x000fe20000410000 */
[----:B------:R-:W-:Y:S02]  /*4a00*/  HADD2.F32 R84, -RZ, R63.H1_H1 ;  /* 0x3000003fff547230 */ /* 0x000fe40000004100 */
[----:B------:R-:W-:Y:S01]  /*4a10*/  FMUL.FTZ R78, R190, UR21 ;  /* 0x00000015be4e7c20 */ /* 0x000fe20008410000 */
[----:B------:R-:W-:Y:S01]  /*4a20*/  FADD.FTZ R164, R88, R88 ;  /* 0x0000005858a47221 */ /* 0x000fe20000010000 */
[C---:B------:R-:W-:Y:S01]  /*4a30*/  FFMA.FTZ R77, R174.reuse, UR21, -R77 ;  /* 0x00000015ae4d7c23 */ /* 0x040fe2000801084d */
[----:B------:R-:W-:Y:S01]  /*4a40*/  FMUL.FTZ R196, R197, R72 ;  /* 0x00000048c5c47220 */ /* 0x000fe20000410000 */
[----:B------:R-:W-:Y:S01]  /*4a50*/  FFMA.FTZ R79, R174, UR20, R79 ;  /* 0x00000014ae4f7c23 */ /* 0x000fe2000801004f */
[----:B------:R-:W-:-:S02]  /*4a60*/  HADD2.F32 R193, -RZ, R85.H0_H0 ;  /* 0x20000055ffc17230 */ /* 0x000fc40000004100 */
[----:B------:R-:W-:Y:S01]  /*4a70*/  FMUL.FTZ R197, R197, R74 ;  /* 0x0000004ac5c57220 */ /* 0x000fe20000410000 */
[----:B------:R-:W-:Y:S01]  /*4a80*/  FADD.FTZ R187, R56, R56 ;  /* 0x0000003838bb7221 */ /* 0x000fe20000010000 */
[----:B------:R-:W-:Y:S01]  /*4a90*/  FFMA.FTZ R76, R189, UR21, -R76 ;  /* 0x00000015bd4c7c23 */ /* 0x000fe2000801084c */
[-C--:B------:R-:W-:Y:S01]  /*4aa0*/  FMUL.FTZ R73, R113, R2.reuse ;  /* 0x0000000271497220 */ /* 0x080fe20000410000 */
[----:B------:R-:W-:Y:S01]  /*4ab0*/  FFMA.FTZ R72, R114, R2, -R75 ;  /* 0x0000000272487223 */ /* 0x000fe2000001084b */
[----:B------:R-:W-:Y:S01]  /*4ac0*/  FMUL.FTZ R74, R195, UR21 ;  /* 0x00000015c34a7c20 */ /* 0x000fe20008410000 */
[----:B------:R-:W-:Y:S01]  /*4ad0*/  FFMA.FTZ R78, R189, UR20, R78 ;  /* 0x00000014bd4e7c23 */ /* 0x000fe2000801004e */
[----:B------:R-:W-:Y:S01]  /*4ae0*/  FMUL.FTZ R2, R195, UR20 ;  /* 0x00000014c3027c20 */ /* 0x000fe20008410000 */
[----:B------:R-:W-:Y:S01]  /*4af0*/  FMUL.FTZ R220, R19, R84 ;  /* 0x0000005413dc7220 */ /* 0x000fe20000410000 */
[C---:B------:R-:W-:Y:S01]  /*4b00*/  FMUL.FTZ R165, R164.reuse, R77 ;  /* 0x0000004da4a57220 */ /* 0x040fe20000410000 */
[----:B------:R-:W-:Y:S01]  /*4b10*/  BSSY B0, `(.L_x_10197) ;  /* 0x000001c000007945 */ /* 0x000fe20003800000 */
[----:B------:R-:W-:Y:S01]  /*4b20*/  FMUL.FTZ R164, R164, R79 ;  /* 0x0000004fa4a47220 */ /* 0x000fe20000410000 */
[----:B------:R-:W-:-:S02]  /*4b30*/  HADD2.F32 R85, -RZ, R86.H0_H0 ;  /* 0x20000056ff557230 */ /* 0x000fc40000004100 */
[----:B------:R-:W-:Y:S01]  /*4b40*/  FMUL.FTZ R186, R187, R76 ;  /* 0x0000004cbbba7220 */ /* 0x000fe20000410000 */
[----:B------:R-:W-:Y:S02]  /*4b50*/  HADD2.F32 R198, -RZ, R86.H1_H1 ;  /* 0x30000056ffc67230 */ /* 0x000fe40000004100 */
[----:B------:R-:W-:Y:S01]  /*4b60*/  FFMA.FTZ R73, R114, R199, R73 ;  /* 0x000000c772497223 */ /* 0x000fe20000010049 */
[--C-:B------:R-:W-:Y:S02]  /*4b70*/  HADD2.F32 R86, -RZ, R87.reuse.H0_H0 ;  /* 0x20000057ff567230 */ /* 0x100fe40000004100 */
[----:B------:R-:W-:Y:S01]  /*4b80*/  FFMA.FTZ R79, R193, UR20, R74 ;  /* 0x00000014c14f7c23 */ /* 0x000fe2000801004a */
[----:B------:R-:W-:Y:S01]  /*4b90*/  FMUL.FTZ R187, R187, R78 ;  /* 0x0000004ebbbb7220 */ /* 0x000fe20000410000 */
[----:B------:R-:W-:Y:S02]  /*4ba0*/  HADD2.F32 R87, -RZ, R87.H1_H1 ;  /* 0x30000057ff577230 */ /* 0x000fe40000004100 */
[----:B------:R-:W-:Y:S01]  /*4bb0*/  FADD.FTZ R202, R53, R53 ;  /* 0x0000003535ca7221 */ /* 0x000fe20000010000 */
[----:B------:R-:W-:Y:S01]  /*4bc0*/  LEA R199, R100, R99, 0x4 ;  /* 0x0000006364c77211 */ /* 0x000fe200078e20ff */
[----:B------:R-:W-:Y:S01]  /*4bd0*/  FFMA.FTZ R77, R193, UR21, -R2 ;  /* 0x00000015c14d7c23 */ /* 0x000fe20008010802 */
        /* <DEDUP_REMOVED lines=15> */
.L_x_10198:
[----:B------:R-:W-:Y:S05]  /*4cd0*/  BSYNC B0 ;  /* 0x0000000000007941 */ /* 0x000fea0003800000 */
.L_x_10197:
[----:B------:R-:W-:Y:S01]  /*4ce0*/  ISETP.GT.U32.AND P2, PT, R100, 0x1f, PT ;  /* 0x0000001f6400780c */ /* 0x000fe20003f44070 */
[----:B------:R2:W-:Y:S01]  /*4cf0*/  STS.128 [R199+0x31d0], R72 ;  /* 0x0031d048c7007388 */ /* 0x0005e20000000c00 */
[----:B------:R-:W-:Y:S01]  /*4d00*/  FMUL.FTZ R201, R202, R77 ;  /* 0x0000004dcac97220 */ /* 0x000fe20000410000 */
[C---:B------:R-:W-:Y:S01]  /*4d10*/  FMUL.FTZ R76, R198.reuse, UR20 ;  /* 0x00000014c64c7c20 */ /* 0x040fe20008410000 */
[----:B------:R-:W-:Y:S01]  /*4d20*/  FMUL.FTZ R78, R198, UR21 ;  /* 0x00000015c64e7c20 */ /* 0x000fe20008410000 */
[----:B------:R-:W-:Y:S01]  /*4d30*/  FMUL.FTZ R77, R87, UR20 ;  /* 0x00000014574d7c20 */ /* 0x000fe20008410000 */
[----:B0-----:R-:W-:Y:S01]  /*4d40*/  FADD.FTZ R0, R52, R52 ;  /* 0x0000003434007221 */ /* 0x001fe20000010000 */
[----:B------:R-:W-:Y:S01]  /*4d50*/  FADD.FTZ R2, R51, R51 ;  /* 0x0000003333027221 */ /* 0x000fe20000010000 */
[----:B------:R-:W-:Y:S01]  /*4d60*/  FFMA.FTZ R203, R85, UR21, -R76 ;  /* 0x0000001555cb7c23 */ /* 0x000fe2000801084c */
[----:B------:R-:W-:Y:S01]  /*4d70*/  FFMA.FTZ R77, R86, UR21, -R77 ;  /* 0x00000015564d7c23 */ /* 0x000fe2000801084d */
        /* <DEDUP_REMOVED lines=94> */
.L_x_10320:
[----:B------:R-:W-:Y:S01]  /*5360*/  ISETP.GE.AND P3, PT, R235, 0x10, PT ;  /* 0x00000010eb00780c */ /* 0x000fe20003f66270 */
[C---:B----4-:R-:W-:Y:S01]  /*5370*/  FMUL.FTZ R79, R77.reuse, R76 ;  /* 0x0000004c4d4f7220 */ /* 0x050fe20000410000 */
[C---:B--2---:R-:W-:Y:S01]  /*5380*/  FMUL.FTZ R228, R77.reuse, R227 ;  /* 0x000000e34de47220 */ /* 0x044fe20000410000 */
[CC--:B---3--:R-:W-:Y:S01]  /*5390*/  FMUL.FTZ R226, R77.reuse, R229.reuse ;  /* 0x000000e54de27220 */ /* 0x0c8fe20000410000 */
        /* <DEDUP_REMOVED lines=10> */
.L_x_10323:
[----:B------:R-:W-:-:S03]  /*5440*/  UMOV UR46, 0xffffffff ;  /* 0xffffffff002e7882 */ /* 0x000fc60000000000 */
[----:B------:R-:W-:Y:S05]  /*5450*/  BRA.DIV UR46, `(.L_x_10202) ;  /* 0x0000007a2e047947 */ /* 0x000fea000b800000 */
.L_x_10326:
[----:B------:R-:W-:-:S03]  /*5460*/  UMOV UR46, 0xffffffff ;  /* 0xffffffff002e7882 */ /* 0x000fc60000000000 */
[----:B------:R-:W-:Y:S05]  /*5470*/  BRA.DIV UR46, `(.L_x_10203) ;  /* 0x0000007a2e247947 */ /* 0x000fea000b800000 */
.L_x_10329:
[----:B------:R-:W-:-:S03]  /*5480*/  UMOV UR46, 0xffffffff ;  /* 0xffffffff002e7882 */ /* 0x000fc60000000000 */
[----:B------:R-:W-:Y:S05]  /*5490*/  BRA.DIV UR46, `(.L_x_10204) ;  /* 0x0000007a2e447947 */ /* 0x000fea000b800000 */
.L_x_10332:
        /* <DEDUP_REMOVED lines=10> */
.L_x_10342:
        /* <DEDUP_REMOVED lines=22> */
.L_x_10199:
[----:B------:R-:W-:Y:S05]  /*56a0*/  WARPSYNC.ALL ;  /* 0x0000000000007948 */ /* 0x000fea0003800000 */
[----:B------:R-:W-:Y:S01]  /*56b0*/  BAR.SYNC.DEFER_BLOCKING 0x0 ;  /* 0x0000000000007b1d */ /* 0x000fe20000010000 */
[-C--:B0----5:R-:W-:Y:S01]  /*56c0*/  FMUL.FTZ R70, R114, R206.reuse ;  /* 0x000000ce72467220 */ /* 0x0a1fe20000410000 */
        /* <DEDUP_REMOVED lines=184> */
[-C--:B------:R-:W-:Y:S01]  /*6250*/  FFMA.FTZ R73, R140, R79.reuse, -R73 ;  /* 0x0000004f8c497223 */ /* 0x080fe20000010849 */
[----:B------:R-:W-:Y:S01]  /*6260*/  FADD.FTZ R71, -R148, R71 ;  /* 0x0000004794477221 */ /* 0x000fe20000010100 */
[----:B------:R-:W-:Y:S01]  /*6270*/  FADD.FTZ R70, R149, R70 ;  /* 0x0000004695467221 */ /* 0x000fe20000010000 */
        /* <DEDUP_REMOVED lines=15> */
[----:B------:R-:W-:Y:S01]  /*6370*/  FMUL.FTZ R73, R141, -R73 ;  /* 0x800000498d497220 */ /* 0x000fe20000410000 */
[----:B------:R-:W-:Y:S01]  /*6380*/  FADD.FTZ R77, -R150, R77 ;  /* 0x0000004d964d7221 */ /* 0x000fe20000010100 */
[----:B------:R-:W-:Y:S01]  /*6390*/  FMUL.FTZ R71, R119, R208 ;  /* 0x000000d077477220 */ /* 0x000fe20000410000 */
[----:B------:R-:W-:Y:S01]  /*63a0*/  FADD.FTZ R72, R151, R72 ;  /* 0x0000004897487221 */ /* 0x000fe20000010000 */
[----:B------:R-:W-:Y:S01]  /*63b0*/  FFMA.FTZ R73, R142, R79, R73 ;  /* 0x0000004f8e497223 */ /* 0x000fe20000010049 */
[----:B------:R-:W-:Y:S01]  /*63c0*/  FMUL.FTZ R69, R143, -R75 ;  /* 0x8000004b8f457220 */ /* 0x000fe20000410000 */
[CC--:B------:R-:W-:Y:S01]  /*63d0*/  FFMA.FTZ R232, R120.reuse, R231.reuse, -R71 ;  /* 0x000000e778e87223 */ /* 0x0c0fe20000010847 */
[----:B------:R-:W-:Y:S01]  /*63e0*/  FMUL.FTZ R71, R119, R231 ;  /* 0x000000e777477220 */ /* 0x000fe20000410000 */
[C---:B------:R-:W-:Y:S01]  /*63f0*/  FMUL.FTZ R79, R143.reuse, -R73 ;  /* 0x800000498f4f7220 */ /* 0x040fe20000410000 */
[----:B------:R-:W-:Y:S01]  /*6400*/  FMUL.FTZ R74, R143, -R72 ;  /* 0x800000488f4a7220 */ /* 0x000fe20000410000 */
[----:B------:R-:W-:Y:S01]  /*6410*/  FADD.FTZ R232, R207, R232 ;  /* 0x000000e8cfe87221 */ /* 0x000fe20000010000 */
[----:B------:R-:W-:Y:S01]  /*6420*/  FFMA.FTZ R71, R120, R208, R71 ;  /* 0x000000d078477223 */ /* 0x000fe20000010047 */
[C---:B------:R-:W-:Y:S01]  /*6430*/  FFMA.FTZ R68, R144.reuse, R75, -R79 ;  /* 0x0000004b90447223 */ /* 0x040fe2000001084f */
[-C--:B------:R-:W-:Y:S01]  /*6440*/  FMUL.FTZ R75, R143, -R77.reuse ;  /* 0x8000004d8f4b7220 */ /* 0x080fe20000410000 */
[C---:B------:R-:W-:Y:S01]  /*6450*/  FFMA.FTZ R77, R144.reuse, R77, R74 ;  /* 0x0000004d904d7223 */ /* 0x040fe2000001004a */
[----:B------:R-:W-:Y:S01]  /*6460*/  FADD.FTZ R207, RZ, R71 ;  /* 0x00000047ffcf7221 */ /* 0x000fe20000010000 */
[C---:B------:R-:W-:Y:S01]  /*6470*/  FFMA.FTZ R69, R144.reuse, R73, R69 ;  /* 0x0000004990457223 */ /* 0x040fe20000010045 */
[----:B------:R-:W-:Y:S01]  /*6480*/  FFMA.FTZ R70, R144, R72, -R75 ;  /* 0x0000004890467223 */ /* 0x000fe2000001084b */
[----:B------:R-:W-:Y:S01]  /*6490*/  FADD.FTZ R77, -R152, R77 ;  /* 0x0000004d984d7221 */ /* 0x000fe20000010100 */
[----:B------:R-:W-:Y:S01]  /*64a0*/  FMUL.FTZ R71, R117, R207 ;  /* 0x000000cf75477220 */ /* 0x000fe20000410000 */
[----:B------:R-:W-:Y:S01]  /*64b0*/  HFMA2.MMA R73, -RZ, RZ, 0, 0 ;  /* 0x00000000ff497435 */ /* 0x000fe200000001ff */
[----:B------:R-:W-:Y:S01]  /*64c0*/  FADD.FTZ R70, R153, R70 ;  /* 0x0000004699467221 */ /* 0x000fe20000010000 */
[CC--:B------:R-:W-:Y:S01]  /*64d0*/  FMUL.FTZ R75, R145.reuse, -R77.reuse ;  /* 0x8000004d914b7220 */ /* 0x0c0fe20000410000 */
[----:B------:R-:W-:Y:S01]  /*64e0*/  FFMA.FTZ R71, R118, R232, -R71 ;  /* 0x000000e876477223 */ /* 0x000fe20000010847 */
[----:B------:R-:W-:Y:S01]  /*64f0*/  MOV R72, 0x3f800000 ;  /* 0x3f80000000487802 */ /* 0x000fe20000000f00 */
[-C--:B------:R-:W-:Y:S01]  /*6500*/  FMUL.FTZ R79, R145, -R70.reuse ;  /* 0x80000046914f7220 */ /* 0x080fe20000410000 */
[----:B------:R-:W-:Y:S01]  /*6510*/  FFMA.FTZ R78, R146, R70, -R75 ;  /* 0x00000046924e7223 */ /* 0x000fe2000001084b */
[----:B------:R-:W-:Y:S01]  /*6520*/  FADD.FTZ R233, R200, R71 ;  /* 0x00000047c8e97221 */ /* 0x000fe20000010000 */
[----:B------:R-:W-:Y:S01]  /*6530*/  FMUL.FTZ R71, R117, R232 ;  /* 0x000000e875477220 */ /* 0x000fe20000410000 */
[----:B------:R-:W-:Y:S01]  /*6540*/  FFMA.FTZ R229, R146, R77, R79 ;  /* 0x0000004d92e57223 */ /* 0x000fe2000001004f */
[C---:B------:R-:W-:Y:S01]  /*6550*/  FMUL.FTZ R77, R145.reuse, -R69 ;  /* 0x80000045914d7220 */ /* 0x040fe20000410000 */
[----:B------:R-:W-:Y:S01]  /*6560*/  CS2R R74, SRZ ;  /* 0x00000000004a7805 */ /* 0x000fe2000001ff00 */
[----:B------:R-:W-:Y:S01]  /*6570*/  FFMA.FTZ R200, R118, R207, R71 ;  /* 0x000000cf76c87223 */ /* 0x000fe20000010047 */
[-C--:B------:R-:W-:Y:S01]  /*6580*/  FMUL.FTZ R79, R145, -R68.reuse ;  /* 0x80000044914f7220 */ /* 0x080fe20000410000 */
[C---:B------:R-:W-:Y:S01]  /*6590*/  FFMA.FTZ R68, R146.reuse, R68, -R77 ;  /* 0x0000004492447223 */ /* 0x040fe2000001084d */
[----:B------:R-:W-:Y:S01]  /*65a0*/  FMUL.FTZ R77, R115, R233 ;  /* 0x000000e9734d7220 */ /* 0x000fe20000410000 */
[----:B------:R-:W-:Y:S01]  /*65b0*/  FADD.FTZ R200, RZ, R200 ;  /* 0x000000c8ffc87221 */ /* 0x000fe20000010000 */
[----:B------:R0:W1:Y:S01]  /*65c0*/  @!P0 LDS.128 R72, [R76+0x4be0] ;  /* 0x004be0004c488984 */ /* 0x0000620000000c00 */
[----:B------:R-:W-:Y:S01]  /*65d0*/  FFMA.FTZ R69, R146, R69, R79 ;  /* 0x0000004592457223 */ /* 0x000fe2000001004f */
[----:B------:R-:W-:Y:S01]  /*65e0*/  FADD.FTZ R71, -R154, R229 ;  /* 0x000000e59a477221 */ /* 0x000fe20000010100 */
[----:B------:R-:W-:Y:S01]  /*65f0*/  FFMA.FTZ R234, R116, R200, R77 ;  /* 0x000000c874ea7223 */ /* 0x000fe2000001004d */
[----:B------:R-:W-:-:S03]  /*6600*/  FADD.FTZ R70, R155, R78 ;  /* 0x0000004e9b467221 */ /* 0x000fc60000010000 */
[----:B------:R-:W-:Y:S01]  /*6610*/  FADD.FTZ R234, RZ, R234 ;  /* 0x000000eaffea7221 */ /* 0x000fe20000010000 */
[----:B0-----:R-:W-:Y:S01]  /*6620*/  FMUL.FTZ R76, R115, R200 ;  /* 0x000000c8734c7220 */ /* 0x001fe20000410000 */
[----:B------:R0:W-:Y:S03]  /*6630*/  STS.128 [R199+0x35e0], R68 ;  /* 0x0035e044c7007388 */ /* 0x0001e60000000c00 */
[----:B------:R-:W-:-:S04]  /*6640*/  FFMA.FTZ R77, R116, R233, -R76 ;  /* 0x000000e9744d7223 */ /* 0x000fc8000001084c */
        /* <DEDUP_REMOVED lines=28> */
.L_x_10347:
        /* <DEDUP_REMOVED lines=13> */
.L_x_10209:
[----:B------:R-:W-:Y:S05]  /*68e0*/  BSYNC B0 ;  /* 0x0000000000007941 */ /* 0x000fea0003800000 */
.L_x_10208:
[----:B------:R-:W-:Y:S01]  /*68f0*/  UMOV UR46, 0xffffffff ;  /* 0xffffffff002e7882 */ /* 0x000fe20000000000 */
[----:B------:R-:W-:Y:S02]  /*6900*/  ISETP.GT.U32.AND P0, PT, R236, 0x1d, PT ;  /* 0x0000001dec00780c */ /* 0x000fe40003f04070 */
[----:B------:R-:W-:Y:S11]  /*6910*/  BRA.DIV UR46, `(.L_x_10210) ;  /* 0x0000006a2e747947 */ /* 0x000ff6000b800000 */
[----:B--2---:R2:W1:Y:S04]  /*6920*/  SHFL.DOWN PT, R76, R248, 0x2, 0x1f ;  /* 0x08401f00f84c7f89 */ /* 0x00446800000e0000 */
[----:B---3--:R2:W3:Y:S04]  /*6930*/  SHFL.DOWN PT, R77, R247, 0x2, 0x1f ;  /* 0x08401f00f74d7f89 */ /* 0x0084e800000e0000 */
[----:B----4-:R2:W4:Y:S04]  /*6940*/  SHFL.DOWN PT, R78, R246, 0x2, 0x1f ;  /* 0x08401f00f64e7f89 */ /* 0x01052800000e0000 */
[----:B0-----:R2:W0:Y:S02]  /*6950*/  SHFL.DOWN PT, R251, R245, 0x2, 0x1f ;  /* 0x08401f00f5fb7f89 */ /* 0x00142400000e0000 */
.L_x_10353:
        /* <DEDUP_REMOVED lines=13> */
.L_x_10212:
[----:B------:R-:W-:Y:S05]  /*6a30*/  BSYNC B0 ;  /* 0x0000000000007941 */ /* 0x000fea0003800000 */
.L_x_10211:
[----:B------:R-:W-:Y:S01]  /*6a40*/  UMOV UR46, 0xffffffff ;  /* 0xffffffff002e7882 */ /* 0x000fe20000000000 */
[----:B------:R-:W-:Y:S02]  /*6a50*/  ISETP.GT.U32.AND P0, PT, R236, 0x1b, PT ;  /* 0x0000001bec00780c */ /* 0x000fe40003f04070 */
[----:B------:R-:W-:Y:S11]  /*6a60*/  BRA.DIV UR46, `(.L_x_10213) ;  /* 0x0000006a2e907947 */ /* 0x000ff6000b800000 */
[----:B-1----:R1:W1:Y:S04]  /*6a70*/  SHFL.DOWN PT, R76, R248, 0x4, 0x1f ;  /* 0x08801f00f84c7f89 */ /* 0x00226800000e0000 */
[----:B---3--:R3:W1:Y:S04]  /*6a80*/  SHFL.DOWN PT, R77, R247, 0x4, 0x1f ;  /* 0x08801f00f74d7f89 */ /* 0x00866800000e0000 */
[----:B----4-:R3:W4:Y:S04]  /*6a90*/  SHFL.DOWN PT, R78, R246, 0x4, 0x1f ;  /* 0x08801f00f64e7f89 */ /* 0x01072800000e0000 */
[----:B0-----:R3:W0:Y:S02]  /*6aa0*/  SHFL.DOWN PT, R251, R245, 0x4, 0x1f ;  /* 0x08801f00f5fb7f89 */ /* 0x00162400000e0000 */
.L_x_10359:
        /* <DEDUP_REMOVED lines=13> */
.L_x_10215:
[----:B------:R-:W-:Y:S05]  /*6b80*/  BSYNC B0 ;  /* 0x0000000000007941 */ /* 0x000fea0003800000 */
.L_x_10214:
[----:B------:R-:W-:Y:S01]  /*6b90*/  UMOV UR46, 0xffffffff ;  /* 0xffffffff002e7882 */ /* 0x000fe20000000000 */
[----:B------:R-:W-:Y:S02]  /*6ba0*/  ISETP.GT.U32.AND P0, PT, R236, 0x17, PT ;  /* 0x00000017ec00780c */ /* 0x000fe40003f04070 */
[----:B------:R-:W-:Y:S11]  /*6bb0*/  BRA.DIV UR46, `(.L_x_10216) ;  /* 0x0000006a2eac7947 */ /* 0x000ff6000b800000 */
[----:B-1----:R1:W1:Y:S04]  /*6bc0*/  SHFL.DOWN PT, R76, R248, 0x8, 0x1f ;  /* 0x09001f00f84c7f89 */ /* 0x00226800000e0000 */
[----:B------:R0:W1:Y:S04]  /*6bd0*/  SHFL.DOWN PT, R77, R247, 0x8, 0x1f ;  /* 0x09001f00f74d7f89 */ /* 0x00006800000e0000 */
[----:B----4-:R4:W1:Y:S04]  /*6be0*/  SHFL.DOWN PT, R78, R246, 0x8, 0x1f ;  /* 0x09001f00f64e7f89 */ /* 0x01086800000e0000 */
[----:B0-----:R4:W0:Y:S02]  /*6bf0*/  SHFL.DOWN PT, R251, R245, 0x8, 0x1f ;  /* 0x09001f00f5fb7f89 */ /* 0x00182400000e0000 */
.L_x_10365:
[----:B------:R-:W-:Y:S04]  /*6c00*/  BSSY B0, `(.L_x_10217) ;  /* 0x000000d000007945 */ /* 0x000fe80003800000 */
[----:B------:R-:W-:Y:S05]  /*6c10*/  @P0 BRA `(.L_x_10218) ;  /* 0x00000000002c0947 */ /* 0x000fea0003800000 */
        /* <DEDUP_REMOVED lines=11> */
.L_x_10218:
[----:B------:R-:W-:Y:S05]  /*6cd0*/  BSYNC B0 ;  /* 0x0000000000007941 */ /* 0x000fea0003800000 */
.L_x_10217:
[----:B------:R-:W-:Y:S01]  /*6ce0*/  UMOV UR46, 0xffffffff ;  /* 0xffffffff002e7882 */ /* 0x000fe20000000000 */
[----:B------:R-:W-:Y:S02]  /*6cf0*/  ISETP.GT.U32.AND P0, PT, R236, 0xf, PT ;  /* 0x0000000fec00780c */ /* 0x000fe40003f04070 */
[----:B------:R-:W-:Y:S11]  /*6d00*/  BRA.DIV UR46, `(.L_x_10219) ;  /* 0x0000006a2ec87947 */ /* 0x000ff6000b800000 */
[----:B-1----:R1:W1:Y:S04]  /*6d10*/  SHFL.DOWN PT, R76, R248, 0x10, 0x1f ;  /* 0x0a001f00f84c7f89 */ /* 0x00226800000e0000 */
[----:B------:R0:W1:Y:S04]  /*6d20*/  SHFL.DOWN PT, R77, R247, 0x10, 0x1f ;  /* 0x0a001f00f74d7f89 */ /* 0x00006800000e0000 */
[----:B------:R1:W1:Y:S04]  /*6d30*/  SHFL.DOWN PT, R78, R246, 0x10, 0x1f ;  /* 0x0a001f00f64e7f89 */ /* 0x00026800000e0000 */
[----:B0-----:R0:W0:Y:S02]  /*6d40*/  SHFL.DOWN PT, R251, R245, 0x10, 0x1f ;  /* 0x0a001f00f5fb7f89 */ /* 0x00102400000e0000 */
.L_x_10371:
        /* <DEDUP_REMOVED lines=13> */
.L_x_10221:
[----:B------:R-:W-:Y:S05]  /*6e20*/  BSYNC B0 ;  /* 0x0000000000007941 */ /* 0x000fea0003800000 */
.L_x_10220:
[----:B------:R-:W-:Y:S01]  /*6e30*/  UMOV UR46, 0xffffffff ;  /* 0xffffffff002e7882 */ /* 0x000fe20000000000 */
[----:B------:R-:W-:Y:S02]  /*6e40*/  ISETP.NE.AND P0, PT, R100, 0x1f, PT ;  /* 0x0000001f6400780c */ /* 0x000fe40003f05270 */
[----:B------:R-:W-:Y:S11]  /*6e50*/  BRA.DIV UR46, `(.L_x_10222) ;  /* 0x0000006a2ee47947 */ /* 0x000ff6000b800000 */
[----:B------:R-:W5:Y:S04]  /*6e60*/  SHFL.IDX PT, R252, R247, RZ, 0x1f ;  /* 0x00001ffff7fc7589 */ /* 0x000f6800000e0000 */
[----:B------:R-:W0:Y:S04]  /*6e70*/  SHFL.IDX PT, R244, R248, RZ, 0x1f ;  /* 0x00001ffff8f47589 */ /* 0x000e2800000e0000 */
[----:B------:R-:W0:Y:S04]  /*6e80*/  SHFL.IDX PT, R241, R246, RZ, 0x1f ;  /* 0x00001ffff6f17589 */ /* 0x000e2800000e0000 */
[----:B------:R-:W0:Y:S04]  /*6e90*/  SHFL.IDX PT, R236, R245, RZ, 0x1f ;  /* 0x00001ffff5ec7589 */ /* 0x000e2800000e0000 */
[----:B-12---:R-:W1:Y:S04]  /*6ea0*/  SHFL.DOWN PT, R248, R248, 0x1, 0x1f ;  /* 0x08201f00f8f87f89 */ /* 0x006e6800000e0000 */
[----:B---3--:R-:W2:Y:S04]  /*6eb0*/  SHFL.DOWN PT, R247, R247, 0x1, 0x1f ;  /* 0x08201f00f7f77f89 */ /* 0x008ea800000e0000 */
[----:B----4-:R-:W3:Y:S01]  /*6ec0*/  SHFL.DOWN PT, R246, R246, 0x1, 0x1f ;  /* 0x08201f00f6f67f89 */ /* 0x010ee200000e0000 */
[-C--:B-----5:R-:W-:Y:S01]  /*6ed0*/  FMUL.FTZ R243, R75, R252.reuse ;  /* 0x000000fc4bf37220 */ /* 0x0a0fe20000410000 */
[CC--:B------:R-:W-:Y:S01]  /*6ee0*/  FMUL.FTZ R242, R74.reuse, R252.reuse ;  /* 0x000000fc4af27220 */ /* 0x0c0fe20000410000 */
[----:B------:R-:W-:Y:S01]  /*6ef0*/  FMUL.FTZ R229, R73, R252 ;  /* 0x000000fc49e57220 */ /* 0x000fe20000410000 */
[----:B0-----:R-:W0:Y:S01]  /*6f00*/  SHFL.DOWN PT, R245, R245, 0x1, 0x1f ;  /* 0x08201f00f5f57f89 */ /* 0x001e2200000e0000 */
[-C--:B------:R-:W-:Y:S01]  /*6f10*/  FFMA.FTZ R243, R74, R244.reuse, -R243 ;  /* 0x000000f44af37223 */ /* 0x080fe200000108f3 */
[----:B------:R-:W-:-:S02]  /*6f20*/  FFMA.FTZ R242, R75, R244, R242 ;  /* 0x000000f44bf27223 */ /* 0x000fc400000100f2 */
[----:B------:R-:W4:Y:S04]  /*6f30*/  SHFL.IDX PT, R79, R75, RZ, 0x1f ;  /* 0x00001fff4b4f7589 */ /* 0x000f2800000e0000 */
[----:B------:R-:W0:Y:S04]  /*6f40*/  SHFL.IDX PT, R251, R72, RZ, 0x1f ;  /* 0x00001fff48fb7589 */ /* 0x000e2800000e0000 */
[----:B------:R-:W0:Y:S04]  /*6f50*/  SHFL.IDX PT, R250, R73, RZ, 0x1f ;  /* 0x00001fff49fa7589 */ /* 0x000e2800000e0000 */
[----:B------:R5:W0:Y:S02]  /*6f60*/  SHFL.IDX PT, R249, R74, RZ, 0x1f ;  /* 0x00001fff4af97589 */ /* 0x000a2400000e0000 */
[----:B-123-5:R-:W-:-:S07]  /*6f70*/  FMUL.FTZ R74, R72, R252 ;  /* 0x000000fc484a7220 */ /* 0x02efce0000410000 */
.L_x_10385:
[----:B------:R-:W-:Y:S01]  /*6f80*/  BSSY B0, `(.L_x_10223) ;  /* 0x0000010000007945 */ /* 0x000fe20003800000 */
[----:B------:R-:W-:Y:S01]  /*6f90*/  FFMA.FTZ R72, R72, R244, -R229 ;  /* 0x000000f448487223 */ /* 0x000fe200000108e5 */
[----:B0-----:R-:W-:Y:S02]  /*6fa0*/  MOV R76, R251 ;  /* 0x000000fb004c7202 */ /* 0x001fe40000000f00 */
[----:B------:R-:W-:Y:S02]  /*6fb0*/  MOV R77, R250 ;  /* 0x000000fa004d7202 */ /* 0x000fe40000000f00 */
[----:B------:R-:W-:Y:S01]  /*6fc0*/  MOV R78, R249 ;  /* 0x000000f9004e7202 */ /* 0x000fe20000000f00 */
[----:B------:R-:W-:Y:S06]  /*6fd0*/  @!P0 BRA `(.L_x_10224) ;  /* 0x0000000000288947 */ /* 0x000fec0003800000 */
[C---:B----4-:R-:W-:Y:S01]  /*6fe0*/  FMUL.FTZ R75, R247.reuse, R79 ;  /* 0x0000004ff74b7220 */ /* 0x050fe20000410000 */
[----:B------:R-:W-:-:S03]  /*6ff0*/  FMUL.FTZ R250, R247, R78 ;  /* 0x0000004ef7fa7220 */ /* 0x000fc60000410000 */
[C---:B------:R-:W-:Y:S01]  /*7000*/  FFMA.FTZ R229, R248.reuse, R78, -R75 ;  /* 0x0000004ef8e57223 */ /* 0x040fe2000001084b */
[CC--:B------:R-:W-:Y:S01]  /*7010*/  FMUL.FTZ R78, R247.reuse, R76.reuse ;  /* 0x0000004cf74e7220 */ /* 0x0c0fe20000410000 */
[C---:B------:R-:W-:Y:S01]  /*7020*/  FFMA.FTZ R250, R248.reuse, R79, R250 ;  /* 0x0000004ff8fa7223 */ /* 0x040fe200000100fa */
[-C--:B------:R-:W-:Y:S02]  /*7030*/  FMUL.FTZ R75, R247, R77.reuse ;  /* 0x0000004df74b7220 */ /* 0x080fe40000410000 */
[----:B------:R-:W-:Y:S01]  /*7040*/  FFMA.FTZ R77, R248, R77, R78 ;  /* 0x0000004df84d7223 */ /* 0x000fe2000001004e */
[----:B------:R-:W-:Y:S01]  /*7050*/  FADD.FTZ R78, R246, R229 ;  /* 0x000000e5f64e7221 */ /* 0x000fe20000010000 */
[----:B------:R-:W-:Y:S01]  /*7060*/  FFMA.FTZ R76, R248, R76, -R75 ;  /* 0x0000004cf84c7223 */ /* 0x000fe2000001084b */
[----:B------:R-:W-:-:S07]  /*7070*/  FADD.FTZ R79, R245, R250 ;  /* 0x000000faf54f7221 */ /* 0x000fce0000010000 */
.L_x_10224:
[----:B------:R-:W-:Y:S05]  /*7080*/  BSYNC B0 ;  /* 0x0000000000007941 */ /* 0x000fea0003800000 */
.L_x_10223:
[C---:B------:R-:W-:Y:S01]  /*7090*/  FMUL.FTZ R246, R69.reuse, R78 ;  /* 0x0000004e45f67220 */ /* 0x040fe20000410000 */
[-C--:B----4-:R-:W-:Y:S01]  /*70a0*/  FMUL.FTZ R75, R69, R79.reuse ;  /* 0x0000004f454b7220 */ /* 0x090fe20000410000 */
[----:B------:R0:W-:Y:S01]  /*70b0*/  STS.128 [R240+0x35f0], R76 ;  /* 0x0035f04cf0007388 */ /* 0x0001e20000000c00 */
[----:B------:R-:W-:Y:S01]  /*70c0*/  FFMA.FTZ R73, R73, R244, R74 ;  /* 0x000000f449497223 */ /* 0x000fe2000001004a */
        /* <DEDUP_REMOVED lines=8> */
[----:B------:R-:W-:Y:S01]  /*7150*/  FADD.FTZ R74, R241, R243 ;  /* 0x000000f3f14a7221 */ /* 0x000fe20000010000 */
[----:B------:R-:W-:-:S03]  /*7160*/  FADD.FTZ R75, R236, R242 ;  /* 0x000000f2ec4b7221 */ /* 0x000fc60000010000 */
[----:B------:R0:W-:Y:S04]  /*7170*/  STS.128 [R240+0x35e0], R68 ;  /* 0x0035e044f0007388 */ /* 0x0001e80000000c00 */
.L_x_10206:
[----:B------:R-:W-:Y:S05]  /*7180*/  WARPSYNC.ALL ;  /* 0x0000000000007948 */ /* 0x000fea0003800000 */
[----:B------:R-:W-:Y:S01]  /*7190*/  ISETP.NE.AND P0, PT, R100, RZ, PT ;  /* 0x000000ff6400720c */ /* 0x000fe20003f05270 */
[----:B------:R-:W-:Y:S01]  /*71a0*/  FADD.FTZ R239, RZ, R239 ;  /* 0x000000efffef7221 */ /* 0x000fe20000010000 */
[----:B0-----:R-:W-:Y:S01]  /*71b0*/  FMUL.FTZ R68, R157, R129 ;  /* 0x000000819d447220 */ /* 0x001fe20000410000 */
[CC--:B------:R-:W-:Y:S01]  /*71c0*/  FMUL.FTZ R69, R135.reuse, R128.reuse ;  /* 0x0000008087457220 */ /* 0x0c0fe20000410000 */
[----:B------:R-:W-:Y:S01]  /*71d0*/  FMUL.FTZ R135, R135, R219 ;  /* 0x000000db87877220 */ /* 0x000fe20000410000 */
[----:B------:R-:W-:Y:S01]  /*71e0*/  BAR.SYNC.DEFER_BLOCKING 0x0 ;  /* 0x0000000000007b1d */ /* 0x000fe20000010000 */
[----:B------:R-:W-:Y:S01]  /*71f0*/  FFMA.FTZ R77, R147, R221, -R68 ;  /* 0x000000dd934d7223 */ /* 0x000fe20000010844 */
[----:B------:R-:W-:Y:S01]  /*7200*/  FMUL.FTZ R68, R161, R223 ;  /* 0x000000dfa1447220 */ /* 0x000fe20000410000 */
[C---:B------:R-:W-:Y:S01]  /*7210*/  FFMA.FTZ R76, R134.reuse, R219, -R69 ;  /* 0x000000db864c7223 */ /* 0x040fe20000010845 */
[----:B------:R-:W-:Y:S01]  /*7220*/  FFMA.FTZ R134, R134, R128, R135 ;  /* 0x0000008086867223 */ /* 0x000fe20000010087 */
[----:B------:R-:W-:Y:S01]  /*7230*/  FMUL.FTZ R70, R157, R221 ;  /* 0x000000dd9d467220 */ /* 0x000fe20000410000 */
[----:B------:R-:W-:Y:S01]  /*7240*/  FFMA.FTZ R135, R158, R217, R68 ;  /* 0x000000d99e877223 */ /* 0x000fe20000010044 */
[----:B------:R-:W-:Y:S01]  /*7250*/  FMUL.FTZ R69, R159, R218 ;  /* 0x000000da9f457220 */ /* 0x000fe20000410000 */
[----:B------:R-:W-:Y:S01]  /*7260*/  FMUL.FTZ R68, R173, R225 ;  /* 0x000000e1ad447220 */ /* 0x000fe20000410000 */
[----:B------:R-:W-:Y:S01]  /*7270*/  FFMA.FTZ R147, R147, R129, R70 ;  /* 0x0000008193937223 */ /* 0x000fe20000010046 */
[----:B------:R-:W-:Y:S01]  /*7280*/  FMUL.FTZ R79, R161, R217 ;  /* 0x000000d9a14f7220 */ /* 0x000fe20000410000 */
[----:B------:R-:W-:Y:S01]  /*7290*/  FFMA.FTZ R78, R156, R222, -R69 ;  /* 0x000000de9c4e7223 */ /* 0x000fe20000010845 */
[----:B------:R-:W-:Y:S01]  /*72a0*/  FFMA.FTZ R161, R162, R215, R68 ;  /* 0x000000d7a2a17223 */ /* 0x000fe20000010044 */
[----:B------:R-:W-:Y:S01]  /*72b0*/  FMUL.FTZ R70, R180, R212 ;  /* 0x000000d4b4467220 */ /* 0x000fe20000410000 */
[----:B------:R-:W-:Y:S01]  /*72c0*/  FMUL.FTZ R68, R178, R211 ;  /* 0x000000d3b2447220 */ /* 0x000fe20000410000 */
[----:B------:R-:W-:Y:S01]  /*72d0*/  FMUL.FTZ R69, R180, R210 ;  /* 0x000000d2b4457220 */ /* 0x000fe20000410000 */
[----:B------:R-:W-:Y:S01]  /*72e0*/  FMUL.FTZ R159, R159, R222 ;  /* 0x000000de9f9f7220 */ /* 0x000fe20000410000 */
[----:B------:R-:W-:Y:S01]  /*72f0*/  FFMA.FTZ R243, R179, R210, -R70 ;  /* 0x000000d2b3f37223 */ /* 0x000fe20000010846 */
[----:B------:R-:W-:Y:S01]  /*7300*/  FFMA.FTZ R245, R177, R228, -R68 ;  /* 0x000000e4b1f57223 */ /* 0x000fe20000010844 */
[----:B------:R-:W-:Y:S01]  /*7310*/  FFMA.FTZ R179, R179, R212, R69 ;  /* 0x000000d4b3b37223 */ /* 0x000fe20000010045 */
[----:B------:R-:W-:Y:S01]  /*7320*/  FMUL.FTZ R70, R190, R208 ;  /* 0x000000d0be467220 */ /* 0x000fe20000410000 */
[----:B------:R-:W-:Y:S01]  /*7330*/  FMUL.FTZ R68, R188, R209 ;  /* 0x000000d1bc447220 */ /* 0x000fe20000410000 */
[-C--:B------:R-:W-:Y:S01]  /*7340*/  FMUL.FTZ R69, R190, R231.reuse ;  /* 0x000000e7be457220 */ /* 0x080fe20000410000 */
[----:B------:R-:W-:Y:S01]  /*7350*/  FFMA.FTZ R156, R156, R218, R159 ;  /* 0x000000da9c9c7223 */ /* 0x000fe2000001009f */
[----:B------:R-:W-:Y:S01]  /*7360*/  FFMA.FTZ R247, R189, R231, -R70 ;  /* 0x000000e7bdf77223 */ /* 0x000fe20000010846 */
[----:B------:R-:W-:Y:S01]  /*7370*/  FFMA.FTZ R249, R181, R230, -R68 ;  /* 0x000000e6b5f97223 */ /* 0x000fe20000010844 */
[----:B------:R-:W-:Y:S01]  /*7380*/  FFMA.FTZ R189, R189, R208, R69 ;  /* 0x000000d0bdbd7223 */ /* 0x000fe20000010045 */
[----:B------:R-:W-:Y:S01]  /*7390*/  FMUL.FTZ R68, R192, R207 ;  /* 0x000000cfc0447220 */ /* 0x000fe20000410000 */
[C---:B------:R-:W-:Y:S01]  /*73a0*/  FMUL.FTZ R70, R195.reuse, R200 ;  /* 0x000000c8c3467220 */ /* 0x040fe20000410000 */
[-C--:B------:R-:W-:Y:S01]  /*73b0*/  FMUL.FTZ R69, R195, R233.reuse ;  /* 0x000000e9c3457220 */ /* 0x080fe20000410000 */
[----:B------:R-:W-:Y:S01]  /*73c0*/  FMUL.FTZ R159, R163, R216 ;  /* 0x000000d8a39f7220 */ /* 0x000fe20000410000 */
[----:B------:R-:W-:Y:S01]  /*73d0*/  FFMA.FTZ R251, R191, R232, -R68 ;  /* 0x000000e8bffb7223 */ /* 0x000fe20000010844 */
[C---:B------:R-:W-:Y:S01]  /*73e0*/  FFMA.FTZ R195, R193.reuse, R233, -R70 ;  /* 0x000000e9c1c37223 */ /* 0x040fe20000010846 */
[----:B------:R-:W-:Y:S01]  /*73f0*/  FFMA.FTZ R193, R193, R200, R69 ;  /* 0x000000c8c1c17223 */ /* 0x000fe20000010045 */
[----:B------:R-:W-:Y:S01]  /*7400*/  FMUL.FTZ R163, R163, R224 ;  /* 0x000000e0a3a37220 */ /* 0x000fe20000410000 */
[----:B------:R0:W2:Y:S01]  /*7410*/  LDS.64 R68, [R199+0x35e8] ;  /* 0x0035e800c7447984 */ /* 0x0000a20000000a00 */
[C---:B------:R-:W-:Y:S01]  /*7420*/  FMUL.FTZ R70, R198.reuse, R234 ;  /* 0x000000eac6467220 */ /* 0x040fe20000410000 */
[----:B------:R-:W-:Y:S01]  /*7430*/  FMUL.FTZ R157, R173, R215 ;  /* 0x000000d7ad9d7220 */ /* 0x000fe20000410000 */
[----:B------:R-:W-:Y:S01]  /*7440*/  FMUL.FTZ R71, R198, R194 ;  /* 0x000000c2c6477220 */ /* 0x000fe20000410000 */
[----:B------:R-:W-:Y:S01]  /*7450*/  FFMA.FTZ R79, R158, R223, -R79 ;  /* 0x000000df9e4f7223 */ /* 0x000fe2000001084f */
[C---:B------:R-:W-:Y:S01]  /*7460*/  FFMA.FTZ R159, R160.reuse, R224, -R159 ;  /* 0x000000e0a09f7223 */ /* 0x040fe2000001089f */
[----:B------:R-:W-:Y:S01]  /*7470*/  FFMA.FTZ R163, R160, R216, R163 ;  /* 0x000000d8a0a37223 */ /* 0x000fe200000100a3 */
[C---:B------:R-:W-:Y:S01]  /*7480*/  FMUL.FTZ R160, R87.reuse, R239 ;  /* 0x000000ef57a07220 */ /* 0x040fe20000410000 */
[----:B------:R-:W-:Y:S01]  /*7490*/  FMUL.FTZ R158, R87, R220 ;  /* 0x000000dc579e7220 */ /* 0x000fe20000410000 */
[C---:B------:R-:W-:Y:S01]  /*74a0*/  FFMA.FTZ R87, R85.reuse, R194, -R70 ;  /* 0x000000c255577223 */ /* 0x040fe20000010846 */
[----:B------:R-:W-:Y:S01]  /*74b0*/  FFMA.FTZ R157, R162, R225, -R157 ;  /* 0x000000e1a29d7223 */ /* 0x000fe2000001089d */
[----:B------:R-:W-:Y:S01]  /*74c0*/  FFMA.FTZ R85, R85, R234, R71 ;  /* 0x000000ea55557223 */ /* 0x000fe20000010047 */
[C---:B------:R-:W-:Y:S01]  /*74d0*/  FMUL.FTZ R70, R128.reuse, UR20 ;  /* 0x0000001480467c20 */ /* 0x040fe20008410000 */
[----:B------:R-:W-:Y:S01]  /*74e0*/  FMUL.FTZ R241, R175, R214 ;  /* 0x000000d6aff17220 */ /* 0x000fe20000410000 */
[----:B------:R-:W-:Y:S01]  /*74f0*/  FMUL.FTZ R162, R128, UR21 ;  /* 0x0000001580a27c20 */ /* 0x000fe20008410000 */
[----:B------:R-:W-:Y:S01]  /*7500*/  FADD.FTZ R71, R95, R95 ;  /* 0x0000005f5f477221 */ /* 0x000fe20000010000 */
[----:B------:R-:W-:Y:S01]  /*7510*/  FMUL.FTZ R175, R175, R226 ;  /* 0x000000e2afaf7220 */ /* 0x000fe20000410000 */
[C---:B------:R-:W-:Y:S01]  /*7520*/  FMUL.FTZ R229, R176.reuse, R213 ;  /* 0x000000d5b0e57220 */ /* 0x040fe20000410000 */
[----:B------:R-:W-:Y:S01]  /*7530*/  FMUL.FTZ R176, R176, R227 ;  /* 0x000000e3b0b07220 */ /* 0x000fe20000410000 */
[C---:B------:R-:W-:Y:S01]  /*7540*/  FFMA.FTZ R160, R86.reuse, R220, -R160 ;  /* 0x000000dc56a07223 */ /* 0x040fe200000108a0 */
[----:B------:R-:W-:Y:S01]  /*7550*/  FFMA.FTZ R158, R86, R239, R158 ;  /* 0x000000ef569e7223 */ /* 0x000fe2000001009e */
[C---:B------:R-:W-:Y:S01]  /*7560*/  FFMA.FTZ R86, R219.reuse, UR21, -R70 ;  /* 0x00000015db567c23 */ /* 0x040fe20008010846 */
[----:B------:R-:W-:Y:S01]  /*7570*/  FFMA.FTZ R70, R219, UR20, R162 ;  /* 0x00000014db467c23 */ /* 0x000fe200080100a2 */
[----:B0-----:R-:W-:Y:S01]  /*7580*/  FFMA.FTZ R199, R71, R76, RZ ;  /* 0x0000004c47c77223 */ /* 0x001fe200000100ff */
[C---:B------:R-:W-:Y:S01]  /*7590*/  FFMA.FTZ R241, R172.reuse, R226, -R241 ;  /* 0x000000e2acf17223 */ /* 0x040fe200000108f1 */
[----:B------:R-:W-:Y:S01]  /*75a0*/  FFMA.FTZ R175, R172, R214, R175 ;  /* 0x000000d6acaf7223 */ /* 0x000fe200000100af */
[----:B------:R-:W-:Y:S01]  /*75b0*/  FADD.FTZ R76, R94, R94 ;  /* 0x0000005e5e4c7221 */ /* 0x000fe20000010000 */
[C---:B------:R-:W-:Y:S01]  /*75c0*/  FFMA.FTZ R229, R174.reuse, R227, -R229 ;  /* 0x000000e3aee57223 */ /* 0x040fe200000108e5 */
[----:B------:R-:W-:Y:S01]  /*75d0*/  FFMA.FTZ R173, R174, R213, R176 ;  /* 0x000000d5aead7223 */ /* 0x000fe200000100b0 */
[----:B------:R-:W-:Y:S01]  /*75e0*/  FMUL.FTZ R172, R129, UR20 ;  /* 0x0000001481ac7c20 */ /* 0x000fe20008410000 */
[----:B------:R-:W-:Y:S01]  /*75f0*/  FFMA.FTZ R162, -R71, R134, RZ ;  /* 0x0000008647a27223 */ /* 0x000fe200000101ff */
[----:B------:R-:W-:Y:S01]  /*7600*/  FMUL.FTZ R174, R129, UR21 ;  /* 0x0000001581ae7c20 */ /* 0x000fe20008410000 */
[----:B------:R-:W-:Y:S01]  /*7610*/  FFMA.FTZ R134, -R71, R70, -RZ ;  /* 0x0000004647867223 */ /* 0x000fe200000109ff */
[C---:B------:R-:W-:Y:S01]  /*7620*/  FFMA.FTZ R70, R76.reuse, R77, R199 ;  /* 0x0000004d4c467223 */ /* 0x040fe200000100c7 */
[----:B------:R-:W-:Y:S01]  /*7630*/  FFMA.FTZ R77, R221, UR21, -R172 ;  /* 0x00000015dd4d7c23 */ /* 0x000fe200080108ac */
[----:B------:R-:W-:Y:S01]  /*7640*/  FMUL.FTZ R86, R71, R86 ;  /* 0x0000005647567220 */ /* 0x000fe20000410000 */
[----:B------:R-:W-:Y:S01]  /*7650*/  FFMA.FTZ R199, R221, UR20, R174 ;  /* 0x00000014ddc77c23 */ /* 0x000fe200080100ae */
[----:B------:R-:W-:Y:S01]  /*7660*/  FADD.FTZ R71, R93, R93 ;  /* 0x0000005d5d477221 */ /* 0x000fe20000010000 */
[C---:B------:R-:W-:Y:S01]  /*7670*/  FFMA.FTZ R147, -R76.reuse, R147, R162 ;  /* 0x000000934c937223 */ /* 0x040fe200000101a2 */
[C---:B------:R-:W-:Y:S01]  /*7680*/  FMUL.FTZ R77, R76.reuse, R77 ;  /* 0x0000004d4c4d7220 */ /* 0x040fe20000410000 */
[----:B------:R-:W-:Y:S01]  /*7690*/  FFMA.FTZ R76, -R76, R199, -RZ ;  /* 0x000000c74c4c7223 */ /* 0x000fe200000109ff */
[C---:B------:R-:W-:Y:S01]  /*76a0*/  FFMA.FTZ R162, R71.reuse, R78, R70 ;  /* 0x0000004e47a27223 */ /* 0x040fe20000010046 */
[C---:B------:R-:W-:Y:S01]  /*76b0*/  FMUL.FTZ R199, R218.reuse, UR20 ;  /* 0x00000014dac77c20 */ /* 0x040fe20008410000 */
[----:B------:R-:W-:Y:S01]  /*76c0*/  FMUL.FTZ R70, R218, UR21 ;  /* 0x00000015da467c20 */ /* 0x000fe20008410000 */
[----:B------:R-:W-:Y:S01]  /*76d0*/  FFMA.FTZ R156, -R71, R156, R147 ;  /* 0x0000009c479c7223 */ /* 0x000fe20000010193 */
[----:B------:R-:W-:Y:S01]  /*76e0*/  FMUL.FTZ R174, R217, UR21 ;  /* 0x00000015d9ae7c20 */ /* 0x000fe20008410000 */
[C---:B------:R-:W-:Y:S01]  /*76f0*/  FFMA.FTZ R78, R222.reuse, UR21, -R199 ;  /* 0x00000015de4e7c23 */ /* 0x040fe200080108c7 */
[----:B------:R-:W-:Y:S01]  /*7700*/  FFMA.FTZ R172, R222, UR20, R70 ;  /* 0x00000014deac7c23 */ /* 0x000fe20008010046 */
[----:B------:R-:W-:Y:S01]  /*7710*/  FADD.FTZ R70, R92, R92 ;  /* 0x0000005c5c467221 */ /* 0x000fe20000010000 */
[-C--:B--2---:R-:W-:Y:S01]  /*7720*/  FMUL.FTZ R199, R69, -R81.reuse ;  /* 0x8000005145c77220 */ /* 0x084fe20000410000 */
[C---:B------:R-:W-:Y:S01]  /*7730*/  FMUL.FTZ R78, R71.reuse, R78 ;  /* 0x0000004e474e7220 */ /* 0x040fe20000410000 */
[----:B------:R-:W-:Y:S01]  /*7740*/  FFMA.FTZ R71, -R71, R172, -RZ ;  /* 0x000000ac47477223 */ /* 0x000fe200000109ff */
[----:B------:R-:W-:Y:S01]  /*7750*/  FMUL.FTZ R172, R68, -R81 ;  /* 0x8000005144ac7220 */ /* 0x000fe20000410000 */
[C---:B------:R-:W-:Y:S01]  /*7760*/  FFMA.FTZ R147, R70.reuse, R79, R162 ;  /* 0x0000004f46937223 */ /* 0x040fe200000100a2 */
[----:B------:R-:W-:Y:S01]  /*7770*/  FFMA.FTZ R162, -R70, R135, R156 ;  /* 0x0000008746a27223 */ /* 0x000fe2000001019c */
[-C--:B------:R-:W-:Y:S01]  /*7780*/  FFMA.FTZ R156, R68, R80.reuse, -R199 ;  /* 0x00000050449c7223 */ /* 0x080fe200000108c7 */
[----:B------:R-:W-:Y:S01]  /*7790*/  FMUL.FTZ R68, R217, UR20 ;  /* 0x00000014d9447c20 */ /* 0x000fe20008410000 */
[----:B------:R-:W-:Y:S01]  /*77a0*/  FFMA.FTZ R199, R69, R80, R172 ;  /* 0x0000005045c77223 */ /* 0x000fe200000100ac */
[----:B------:R-:W-:Y:S01]  /*77b0*/  FFMA.FTZ R69, R223, UR20, R174 ;  /* 0x00000014df457c23 */ /* 0x000fe200080100ae */
[----:B------:R-:W-:Y:S01]  /*77c0*/  FMUL.FTZ R81, R239, UR20 ;  /* 0x00000014ef517c20 */ /* 0x000fe20008410000 */
[----:B------:R-:W-:Y:S01]  /*77d0*/  FFMA.FTZ R79, R223, UR21, -R68 ;  /* 0x00000015df4f7c23 */ /* 0x000fe20008010844 */
[----:B------:R-:W-:Y:S01]  /*77e0*/  FMUL.FTZ R135, R239, UR21 ;  /* 0x00000015ef877c20 */ /* 0x000fe20008410000 */
[----:B------:R-:W-:Y:S01]  /*77f0*/  FFMA.FTZ R80, -R70, R69, -RZ ;  /* 0x0000004546507223 */ /* 0x000fe200000109ff */
[----:B------:R-:W-:Y:S01]  /*7800*/  FADD.FTZ R68, R91, R91 ;  /* 0x0000005b5b447221 */ /* 0x000fe20000010000 */
[----:B------:R-:W-:Y:S01]  /*7810*/  FMUL.FTZ R69, R2, R160 ;  /* 0x000000a002457220 */ /* 0x000fe20000410000 */
[----:B------:R-:W-:Y:S01]  /*7820*/  FMUL.FTZ R160, R216, UR21 ;  /* 0x00000015d8a07c20 */ /* 0x000fe20008410000 */
[----:B------:R-:W-:Y:S01]  /*7830*/  FMUL.FTZ R79, R70, R79 ;  /* 0x0000004f464f7220 */ /* 0x000fe20000410000 */
[C---:B------:R-:W-:Y:S01]  /*7840*/  FFMA.FTZ R81, R220.reuse, UR21, -R81 ;  /* 0x00000015dc517c23 */ /* 0x040fe20008010851 */
[----:B------:R-:W-:Y:S01]  /*7850*/  FFMA.FTZ R135, R220, UR20, R135 ;  /* 0x00000014dc877c23 */ /* 0x000fe20008010087 */
[----:B------:R-:W-:Y:S01]  /*7860*/  FMUL.FTZ R70, R2, R158 ;  /* 0x0000009e02467220 */ /* 0x000fe20000410000 */
[----:B------:R-:W-:Y:S01]  /*7870*/  FFMA.FTZ R158, R68, R159, R147 ;  /* 0x0000009f449e7223 */ /* 0x000fe20000010093 */
[----:B------:R-:W-:Y:S01]  /*7880*/  FFMA.FTZ R159, R224, UR20, R160 ;  /* 0x00000014e09f7c23 */ /* 0x000fe200080100a0 */
[----:B------:R-:W-:Y:S01]  /*7890*/  FADD.FTZ R206, -R206, R199 ;  /* 0x000000c7cece7221 */ /* 0x000fe20000010100 */
[C---:B------:R-:W-:Y:S01]  /*78a0*/  FMUL.FTZ R81, R2.reuse, R81 ;  /* 0x0000005102517220 */ /* 0x040fe20000410000 */
[----:B------:R-:W-:Y:S01]  /*78b0*/  FFMA.FTZ R135, -R2, R135, -RZ ;  /* 0x0000008702877223 */ /* 0x000fe200000109ff */
[----:B------:R-:W-:Y:S01]  /*78c0*/  FADD.FTZ R205, R205, R156 ;  /* 0x0000009ccdcd7221 */ /* 0x000fe20000010000 */
[----:B------:R-:W-:Y:S01]  /*78d0*/  FMUL.FTZ R2, R216, UR20 ;  /* 0x00000014d8027c20 */ /* 0x000fe20008410000 */
[----:B------:R-:W-:Y:S01]  /*78e0*/  FFMA.FTZ R156, -R68, R159, -RZ ;  /* 0x0000009f449c7223 */ /* 0x000fe200000109ff */
[CC--:B------:R-:W-:Y:S01]  /*78f0*/  FMUL.FTZ R159, R113.reuse, -R206.reuse ;  /* 0x800000ce719f7220 */ /* 0x0c0fe20000410000 */
[----:B------:R-:W-:Y:S01]  /*7900*/  FMUL.FTZ R113, R113, -R205 ;  /* 0x800000cd71717220 */ /* 0x000fe20000410000 */
[----:B------:R-:W-:Y:S01]  /*7910*/  FFMA.FTZ R147, R224, UR21, -R2 ;  /* 0x00000015e0937c23 */ /* 0x000fe20008010802 */
[----:B------:R-:W-:Y:S01]  /*7920*/  FADD.FTZ R2, R90, R90 ;  /* 0x0000005a5a027221 */ /* 0x000fe20000010000 */
[C---:B------:R-:W-:Y:S01]  /*7930*/  FMUL.FTZ R160, R215.reuse, UR21 ;  /* 0x00000015d7a07c20 */ /* 0x040fe20008410000 */
[----:B------:R-:W-:Y:S01]  /*7940*/  FFMA.FTZ R113, R114, R206, R113 ;  /* 0x000000ce72717223 */ /* 0x000fe20000010071 */
[C---:B------:R-:W-:Y:S01]  /*7950*/  FMUL.FTZ R147, R68.reuse, R147 ;  /* 0x0000009344937220 */ /* 0x040fe20000410000 */
[----:B------:R-:W-:Y:S01]  /*7960*/  FFMA.FTZ R162, -R68, R163, R162 ;  /* 0x000000a344a27223 */ /* 0x000fe200000101a2 */
[----:B------:R-:W-:Y:S01]  /*7970*/  FFMA.FTZ R163, R2, R157, R158 ;  /* 0x0000009d02a37223 */ /* 0x000fe2000001009e */
[----:B------:R-:W-:Y:S01]  /*7980*/  FFMA.FTZ R68, R114, R205, -R159 ;  /* 0x000000cd72447223 */ /* 0x000fe2000001089f */
[----:B------:R-:W-:Y:S01]  /*7990*/  FMUL.FTZ R158, R215, UR20 ;  /* 0x00000014d79e7c20 */ /* 0x000fe20008410000 */
[----:B------:R-:W-:Y:S01]  /*79a0*/  FFMA.FTZ R159, R225, UR20, R160 ;  /* 0x00000014e19f7c23 */ /* 0x000fe200080100a0 */
[----:B------:R-:W-:Y:S01]  /*79b0*/  FADD.FTZ R113, -R204, R113 ;  /* 0x00000071cc717221 */ /* 0x000fe20000010100 */
[----:B------:R-:W-:Y:S01]  /*79c0*/  FADD.FTZ R203, R203, R68 ;  /* 0x00000044cbcb7221 */ /* 0x000fe20000010000 */
[----:B------:R-:W-:Y:S01]  /*79d0*/  FFMA.FTZ R157, R225, UR21, -R158 ;  /* 0x00000015e19d7c23 */ /* 0x000fe2000801089e */
[C---:B------:R-:W-:Y:S01]  /*79e0*/  FFMA.FTZ R114, -R2.reuse, R159, -RZ ;  /* 0x0000009f02727223 */ /* 0x040fe200000109ff */
[C---:B------:R-:W-:Y:S01]  /*79f0*/  FMUL.FTZ R159, R115.reuse, -R113 ;  /* 0x80000071739f7220 */ /* 0x040fe20000410000 */
[----:B------:R-:W-:Y:S01]  /*7a00*/  FMUL.FTZ R158, R115, -R203 ;  /* 0x800000cb739e7220 */ /* 0x000fe20000410000 */
[C---:B------:R-:W-:Y:S01]  /*7a10*/  FMUL.FTZ R157, R2.reuse, R157 ;  /* 0x0000009d029d7220 */ /* 0x040fe20000410000 */
[----:B------:R-:W-:Y:S01]  /*7a20*/  FFMA.FTZ R162, -R2, R161, R162 ;  /* 0x000000a102a27223 */ /* 0x000fe200000101a2 */
[----:B------:R-:W-:Y:S01]  /*7a30*/  FFMA.FTZ R2, R116, R203, -R159 ;  /* 0x000000cb74027223 */ /* 0x000fe2000001089f */
[----:B------:R-:W-:Y:S01]  /*7a40*/  FMUL.FTZ R159, R214, UR20 ;  /* 0x00000014d69f7c20 */ /* 0x000fe20008410000 */
[----:B------:R-:W-:Y:S01]  /*7a50*/  FFMA.FTZ R115, R116, R113, R158 ;  /* 0x0000007174737223 */ /* 0x000fe2000001009e */
[----:B------:R-:W-:Y:S01]  /*7a60*/  FADD.FTZ R68, R89, R89 ;  /* 0x0000005959447221 */ /* 0x000fe20000010000 */
[----:B------:R-:W-:Y:S01]  /*7a70*/  FMUL.FTZ R161, R214, UR21 ;  /* 0x00000015d6a17c20 */ /* 0x000fe20008410000 */
[----:B------:R-:W-:Y:S01]  /*7a80*/  FFMA.FTZ R159, R226, UR21, -R159 ;  /* 0x00000015e29f7c23 */ /* 0x000fe2000801089f */
[----:B------:R-:W-:Y:S01]  /*7a90*/  FADD.FTZ R202, -R202, R115 ;  /* 0x00000073caca7221 */ /* 0x000fe20000010100 */
[----:B------:R-:W-:Y:S01]  /*7aa0*/  FADD.FTZ R201, R201, R2 ;  /* 0x00000002c9c97221 */ /* 0x000fe20000010000 */
[----:B------:R-:W-:Y:S01]  /*7ab0*/  FFMA.FTZ R161, R226, UR20, R161 ;  /* 0x00000014e2a17c23 */ /* 0x000fe200080100a1 */
[C---:B------:R-:W-:Y:S01]  /*7ac0*/  FMUL.FTZ R115, R68.reuse, R159 ;  /* 0x0000009f44737220 */ /* 0x040fe20000410000 */
[CC--:B------:R-:W-:Y:S01]  /*7ad0*/  FMUL.FTZ R159, R117.reuse, -R202.reuse ;  /* 0x800000ca759f7220 */ /* 0x0c0fe20000410000 */
[----:B------:R-:W-:Y:S01]  /*7ae0*/  FMUL.FTZ R117, R117, -R201 ;  /* 0x800000c975757220 */ /* 0x000fe20000410000 */
[C---:B------:R-:W-:Y:S01]  /*7af0*/  FFMA.FTZ R163, R68.reuse, R241, R163 ;  /* 0x000000f144a37223 */ /* 0x040fe200000100a3 */
[C---:B------:R-:W-:Y:S01]  /*7b00*/  FFMA.FTZ R116, -R68.reuse, R161, -RZ ;  /* 0x000000a144747223 */ /* 0x040fe200000109ff */
[----:B------:R-:W-:Y:S01]  /*7b10*/  FFMA.FTZ R162, -R68, R175, R162 ;  /* 0x000000af44a27223 */ /* 0x000fe200000101a2 */
[C---:B------:R-:W-:Y:S01]  /*7b20*/  FFMA.FTZ R159, R118.reuse, R201, -R159 ;  /* 0x000000c9769f7223 */ /* 0x040fe2000001089f */
[C---:B------:R-:W-:Y:S01]  /*7b30*/  FMUL.FTZ R68, R213.reuse, UR20 ;  /* 0x00000014d5447c20 */ /* 0x040fe20008410000 */
[----:B------:R-:W-:Y:S01]  /*7b40*/  FMUL.FTZ R158, R213, UR21 ;  /* 0x00000015d59e7c20 */ /* 0x000fe20008410000 */
[----:B------:R-:W-:Y:S01]  /*7b50*/  FFMA.FTZ R118, R118, R202, R117 ;  /* 0x000000ca76767223 */ /* 0x000fe20000010075 */
[----:B------:R-:W-:Y:S01]  /*7b60*/  FADD.FTZ R2, R88, R88 ;  /* 0x0000005858027221 */ /* 0x000fe20000010000 */
[----:B------:R-:W-:Y:S01]  /*7b70*/  FADD.FTZ R196, R196, R159 ;  /* 0x0000009fc4c47221 */ /* 0x000fe20000010000 */
[C---:B------:R-:W-:Y:S01]  /*7b80*/  FFMA.FTZ R117, R227.reuse, UR21, -R68 ;  /* 0x00000015e3757c23 */ /* 0x040fe20008010844 */
[----:B------:R-:W-:Y:S01]  /*7b90*/  FFMA.FTZ R159, R227, UR20, R158 ;  /* 0x00000014e39f7c23 */ /* 0x000fe2000801009e */
[----:B------:R-:W-:Y:S01]  /*7ba0*/  FADD.FTZ R197, -R197, R118 ;  /* 0x00000076c5c57221 */ /* 0x000fe20000010100 */
[C---:B------:R-:W-:Y:S01]  /*7bb0*/  FFMA.FTZ R163, R2.reuse, R229, R163 ;  /* 0x000000e502a37223 */ /* 0x040fe200000100a3 */
[C---:B------:R-:W-:Y:S01]  /*7bc0*/  FMUL.FTZ R118, R2.reuse, R117 ;  /* 0x0000007502767220 */ /* 0x040fe20000410000 */
[C---:B------:R-:W-:Y:S01]  /*7bd0*/  FFMA.FTZ R117, -R2.reuse, R159, -RZ ;  /* 0x0000009f02757223 */ /* 0x040fe200000109ff */
[C---:B------:R-:W-:Y:S01]  /*7be0*/  FMUL.FTZ R159, R119.reuse, -R197 ;  /* 0x800000c5779f7220 */ /* 0x040fe20000410000 */
[----:B------:R-:W-:Y:S01]  /*7bf0*/  FFMA.FTZ R162, -R2, R173, R162 ;  /* 0x000000ad02a27223 */ /* 0x000fe200000101a2 */
[-C--:B------:R-:W-:Y:S01]  /*7c00*/  FMUL.FTZ R2, R119, -R196.reuse ;  /* 0x800000c477027220 */ /* 0x080fe20000410000 */
[C---:B------:R-:W-:Y:S01]  /*7c10*/  FMUL.FTZ R119, R211.reuse, UR20 ;  /* 0x00000014d3777c20 */ /* 0x040fe20008410000 */
[C---:B------:R-:W-:Y:S01]  /*7c20*/  FFMA.FTZ R159, R120.reuse, R196, -R159 ;  /* 0x000000c4789f7223 */ /* 0x040fe2000001089f */
[----:B------:R-:W-:Y:S01]  /*7c30*/  FMUL.FTZ R161, R211, UR21 ;  /* 0x00000015d3a17c20 */ /* 0x000fe20008410000 */
[----:B------:R-:W-:Y:S01]  /*7c40*/  FFMA.FTZ R120, R120, R197, R2 ;  /* 0x000000c578787223 */ /* 0x000fe20000010002 */
[----:B------:R-:W-:Y:S01]  /*7c50*/  FADD.FTZ R68, R59, R59 ;  /* 0x0000003b3b447221 */ /* 0x000fe20000010000 */
[----:B------:R-:W-:Y:S01]  /*7c60*/  FADD.FTZ R186, R186, R159 ;  /* 0x0000009fbaba7221 */ /* 0x000fe20000010000 */
[C---:B------:R-:W-:Y:S01]  /*7c70*/  FFMA.FTZ R119, R228.reuse, UR21, -R119 ;  /* 0x00000015e4777c23 */ /* 0x040fe20008010877 */
[----:B------:R-:W-:Y:S01]  /*7c80*/  FADD.FTZ R120, -R187, R120 ;  /* 0x00000078bb787221 */ /* 0x000fe20000010100 */
[----:B------:R-:W-:Y:S01]  /*7c90*/  FFMA.FTZ R161, R228, UR20, R161 ;  /* 0x00000014e4a17c23 */ /* 0x000fe200080100a1 */
[----:B------:R-:W-:Y:S01]  /*7ca0*/  FMUL.FTZ R178, R178, R228 ;  /* 0x000000e4b2b27220 */ /* 0x000fe20000410000 */
[C---:B------:R-:W-:Y:S01]  /*7cb0*/  FMUL.FTZ R158, R68.reuse, R119 ;  /* 0x00000077449e7220 */ /* 0x040fe20000410000 */
[C---:B------:R-:W-:Y:S01]  /*7cc0*/  FMUL.FTZ R159, R121.reuse, -R120 ;  /* 0x80000078799f7220 */ /* 0x040fe20000410000 */
[----:B------:R-:W-:Y:S01]  /*7cd0*/  FFMA.FTZ R119, -R68, R161, -RZ ;  /* 0x000000a144777223 */ /* 0x000fe200000109ff */
[-C--:B------:R-:W-:Y:S01]  /*7ce0*/  FMUL.FTZ R121, R121, -R186.reuse ;  /* 0x800000ba79797220 */ /* 0x080fe20000410000 */
[----:B------:R-:W-:Y:S01]  /*7cf0*/  FFMA.FTZ R177, R177, R211, R178 ;  /* 0x000000d3b1b17223 */ /* 0x000fe200000100b2 */
[----:B------:R-:W-:Y:S01]  /*7d00*/  FFMA.FTZ R159, R122, R186, -R159 ;  /* 0x000000ba7a9f7223 */ /* 0x000fe2000001089f */
[C---:B------:R-:W-:Y:S01]  /*7d10*/  FMUL.FTZ R161, R212.reuse, UR20 ;  /* 0x00000014d4a17c20 */ /* 0x040fe20008410000 */
[----:B------:R-:W-:Y:S01]  /*7d20*/  FMUL.FTZ R173, R212, UR21 ;  /* 0x00000015d4ad7c20 */ /* 0x000fe20008410000 */
[----:B------:R-:W-:Y:S01]  /*7d30*/  FFMA.FTZ R122, R122, R120, R121 ;  /* 0x000000787a7a7223 */ /* 0x000fe20000010079 */
[----:B------:R-:W-:Y:S01]  /*7d40*/  FADD.FTZ R184, R184, R159 ;  /* 0x0000009fb8b87221 */ /* 0x000fe20000010000 */
[----:B------:R-:W-:Y:S01]  /*7d50*/  FFMA.FTZ R163, R68, R245, R163 ;  /* 0x000000f544a37223 */ /* 0x000fe200000100a3 */
[----:B------:R-:W-:Y:S01]  /*7d60*/  FADD.FTZ R2, R58, R58 ;  /* 0x0000003a3a027221 */ /* 0x000fe20000010000 */
[----:B------:R-:W-:Y:S01]  /*7d70*/  FFMA.FTZ R162, -R68, R177, R162 ;  /* 0x000000b144a27223 */ /* 0x000fe200000101a2 */
[C---:B------:R-:W-:Y:S01]  /*7d80*/  FFMA.FTZ R159, R210.reuse, UR21, -R161 ;  /* 0x00000015d29f7c23 */ /* 0x040fe200080108a1 */
[----:B------:R-:W-:Y:S01]  /*7d90*/  FFMA.FTZ R173, R210, UR20, R173 ;  /* 0x00000014d2ad7c23 */ /* 0x000fe200080100ad */
        /* <DEDUP_REMOVED lines=15> */
[C---:B------:R-:W-:Y:S01]  /*7e90*/  FFMA.FTZ R123, R230.reuse, UR21, -R123 ;  /* 0x00000015e67b7c23 */ /* 0x040fe2000801087b */
[----:B------:R-:W-:Y:S01]  /*7ea0*/  FFMA.FTZ R181, R181, R209, R188 ;  /* 0x000000d1b5b57223 */ /* 0x000fe200000100bc */
[----:B------:R-:W-:Y:S01]  /*7eb0*/  FFMA.FTZ R161, R230, UR20, R161 ;  /* 0x00000014e6a17c23 */ /* 0x000fe200080100a1 */
[C---:B------:R-:W-:Y:S01]  /*7ec0*/  FMUL.FTZ R121, R125.reuse, -R122 ;  /* 0x8000007a7d797220 */ /* 0x040fe20000410000 */
[-C--:B------:R-:W-:Y:S01]  /*7ed0*/  FMUL.FTZ R125, R125, -R182.reuse ;  /* 0x800000b67d7d7220 */ /* 0x080fe20000410000 */
[C---:B------:R-:W-:Y:S01]  /*7ee0*/  FMUL.FTZ R124, R68.reuse, R123 ;  /* 0x0000007b447c7220 */ /* 0x040fe20000410000 */
[C---:B------:R-:W-:Y:S01]  /*7ef0*/  FFMA.FTZ R163, R68.reuse, R249, R163 ;  /* 0x000000f944a37223 */ /* 0x040fe200000100a3 */
[C---:B------:R-:W-:Y:S01]  /*7f00*/  FFMA.FTZ R123, -R68.reuse, R161, -RZ ;  /* 0x000000a1447b7223 */ /* 0x040fe200000109ff */
[----:B------:R-:W-:Y:S01]  /*7f10*/  FFMA.FTZ R162, -R68, R181, R162 ;  /* 0x000000b544a27223 */ /* 0x000fe200000101a2 */
[----:B------:R-:W-:Y:S01]  /*7f20*/  FFMA.FTZ R121, R126, R182, -R121 ;  /* 0x000000b67e797223 */ /* 0x000fe20000010879 */
[----:B------:R-:W-:Y:S01]  /*7f30*/  FMUL.FTZ R68, R208, UR20 ;  /* 0x00000014d0447c20 */ /* 0x000fe20008410000 */
[----:B------:R-:W-:Y:S01]  /*7f40*/  FFMA.FTZ R126, R126, R122, R125 ;  /* 0x0000007a7e7e7223 */ /* 0x000fe2000001007d */
[----:B------:R-:W-:Y:S01]  /*7f50*/  FADD.FTZ R2, R56, R56 ;  /* 0x0000003838027221 */ /* 0x000fe20000010000 */
[----:B------:R-:W-:Y:S01]  /*7f60*/  FADD.FTZ R82, R82, R121 ;  /* 0x0000007952527221 */ /* 0x000fe20000010000 */
[----:B------:R-:W-:Y:S01]  /*7f70*/  FMUL.FTZ R172, R208, UR21 ;  /* 0x00000015d0ac7c20 */ /* 0x000fe20008410000 */
[----:B------:R-:W-:Y:S01]  /*7f80*/  FFMA.FTZ R121, R231, UR21, -R68 ;  /* 0x00000015e7797c23 */ /* 0x000fe20008010844 */
[----:B------:R-:W-:Y:S01]  /*7f90*/  FADD.FTZ R83, -R83, R126 ;  /* 0x0000007e53537221 */ /* 0x000fe20000010100 */
[C---:B------:R-:W-:Y:S01]  /*7fa0*/  FFMA.FTZ R163, R2.reuse, R247, R163 ;  /* 0x000000f702a37223 */ /* 0x040fe200000100a3 */
[----:B------:R-:W-:Y:S01]  /*7fb0*/  FFMA.FTZ R125, R231, UR20, R172 ;  /* 0x00000014e77d7c23 */ /* 0x000fe200080100ac */
[C---:B------:R-:W-:Y:S01]  /*7fc0*/  FMUL.FTZ R126, R2.reuse, R121 ;  /* 0x00000079027e7220 */ /* 0x040fe20000410000 */
[C---:B------:R-:W-:Y:S01]  /*7fd0*/  FMUL.FTZ R121, R127.reuse, -R83 ;  /* 0x800000537f797220 */ /* 0x040fe20000410000 */
[C---:B------:R-:W-:Y:S01]  /*7fe0*/  FFMA.FTZ R172, -R2.reuse, R189, R162 ;  /* 0x000000bd02ac7223 */ /* 0x040fe200000101a2 */
[----:B------:R-:W-:Y:S01]  /*7ff0*/  FMUL.FTZ R162, R127, -R82 ;  /* 0x800000527fa27220 */ /* 0x000fe20000410000 */
[----:B------:R-:W-:Y:S01]  /*8000*/  FFMA.FTZ R125, -R2, R125, -RZ ;  /* 0x0000007d027d7223 */ /* 0x000fe200000109ff */
[----:B------:R-:W-:Y:S01]  /*8010*/  FMUL.FTZ R192, R192, R232 ;  /* 0x000000e8c0c07220 */ /* 0x000fe20000410000 */
[C---:B------:R-:W-:Y:S01]  /*8020*/  FFMA.FTZ R2, R130.reuse, R82, -R121 ;  /* 0x0000005282027223 */ /* 0x040fe20000010879 */
[C---:B------:R-:W-:Y:S01]  /*8030*/  FMUL.FTZ R127, R207.reuse, UR20 ;  /* 0x00000014cf7f7c20 */ /* 0x040fe20008410000 */
        /* <DEDUP_REMOVED lines=8> */
[C---:B------:R-:W-:Y:S01]  /*80c0*/  FFMA.FTZ R163, R68.reuse, R251, R163 ;  /* 0x000000fb44a37223 */ /* 0x040fe200000100a3 */
[C---:B------:R-:W-:Y:S01]  /*80d0*/  FMUL.FTZ R127, R68.reuse, R127 ;  /* 0x0000007f447f7220 */ /* 0x040fe20000410000 */
[C---:B------:R-:W-:Y:S01]  /*80e0*/  FFMA.FTZ R161, -R68.reuse, R161, -RZ ;  /* 0x000000a144a17223 */ /* 0x040fe200000109ff */
[----:B------:R-:W-:Y:S01]  /*80f0*/  FFMA.FTZ R172, -R68, R191, R172 ;  /* 0x000000bf44ac7223 */ /* 0x000fe200000101ac */
[CC--:B------:R-:W-:Y:S01]  /*8100*/  FMUL.FTZ R68, R131.reuse, -R164.reuse ;  /* 0x800000a483447220 */ /* 0x0c0fe20000410000 */
[-C--:B------:R-:W-:Y:S01]  /*8110*/  FMUL.FTZ R121, R131, -R165.reuse ;  /* 0x800000a583797220 */ /* 0x080fe20000410000 */
[----:B------:R-:W-:Y:S01]  /*8120*/  FADD.FTZ R2, R53, R53 ;  /* 0x0000003535027221 */ /* 0x000fe20000010000 */
[----:B------:R-:W-:Y:S01]  /*8130*/  FMUL.FTZ R130, R200, UR20 ;  /* 0x00000014c8827c20 */ /* 0x000fe20008410000 */
[C---:B------:R-:W-:Y:S01]  /*8140*/  FFMA.FTZ R68, R132.reuse, R165, -R68 ;  /* 0x000000a584447223 */ /* 0x040fe20000010844 */
[----:B------:R-:W-:Y:S01]  /*8150*/  FFMA.FTZ R121, R132, R164, R121 ;  /* 0x000000a484797223 */ /* 0x000fe20000010079 */
[----:B------:R-:W-:Y:S01]  /*8160*/  FMUL.FTZ R162, R200, UR21 ;  /* 0x00000015c8a27c20 */ /* 0x000fe20008410000 */
[----:B------:R-:W-:Y:S01]  /*8170*/  FFMA.FTZ R195, R2, R195, R163 ;  /* 0x000000c302c37223 */ /* 0x000fe200000100a3 */
[----:B------:R-:W-:Y:S01]  /*8180*/  FADD.FTZ R167, R167, R68 ;  /* 0x00000044a7a77221 */ /* 0x000fe20000010000 */
[----:B------:R-:W-:Y:S01]  /*8190*/  FADD.FTZ R121, -R166, R121 ;  /* 0x00000079a6797221 */ /* 0x000fe20000010100 */
[C---:B------:R-:W-:Y:S01]  /*81a0*/  FFMA.FTZ R173, R233.reuse, UR21, -R130 ;  /* 0x00000015e9ad7c23 */ /* 0x040fe20008010882 */
[----:B------:R-:W-:Y:S01]  /*81b0*/  FFMA.FTZ R163, R233, UR20, R162 ;  /* 0x00000014e9a37c23 */ /* 0x000fe200080100a2 */
[C---:B------:R-:W-:Y:S01]  /*81c0*/  FMUL.FTZ R68, R133.reuse, -R167 ;  /* 0x800000a785447220 */ /* 0x040fe20000410000 */
[----:B------:R-:W-:Y:S01]  /*81d0*/  FMUL.FTZ R131, R133, -R121 ;  /* 0x8000007985837220 */ /* 0x000fe20000410000 */
[C---:B------:R-:W-:Y:S01]  /*81e0*/  FMUL.FTZ R173, R2.reuse, R173 ;  /* 0x000000ad02ad7220 */ /* 0x040fe20000410000 */
[C---:B------:R-:W-:Y:S01]  /*81f0*/  FFMA.FTZ R163, -R2.reuse, R163, -RZ ;  /* 0x000000a302a37223 */ /* 0x040fe200000109ff */
[----:B------:R-:W-:Y:S01]  /*8200*/  FFMA.FTZ R172, -R2, R193, R172 ;  /* 0x000000c102ac7223 */ /* 0x000fe200000101ac */
[----:B------:R-:W-:Y:S01]  /*8210*/  FFMA.FTZ R2, R0, R87, R195 ;  /* 0x0000005700027223 */ /* 0x000fe200000100c3 */
[C---:B------:R-:W-:Y:S01]  /*8220*/  FFMA.FTZ R87, R136.reuse, R121, R68 ;  /* 0x0000007988577223 */ /* 0x040fe20000010044 */
[----:B------:R-:W-:Y:S01]  /*8230*/  FFMA.FTZ R130, R136, R167, -R131 ;  /* 0x000000a788827223 */ /* 0x000fe20000010883 */
[C---:B------:R-:W-:Y:S01]  /*8240*/  FMUL.FTZ R131, R234.reuse, UR20 ;  /* 0x00000014ea837c20 */ /* 0x040fe20008410000 */
[----:B------:R-:W-:Y:S01]  /*8250*/  FMUL.FTZ R133, R234, UR21 ;  /* 0x00000015ea857c20 */ /* 0x000fe20008410000 */
[----:B------:R-:W-:Y:S01]  /*8260*/  FADD.FTZ R168, -R168, R87 ;  /* 0x00000057a8a87221 */ /* 0x000fe20000010100 */
[----:B------:R-:W-:Y:S01]  /*8270*/  FADD.FTZ R169, R169, R130 ;  /* 0x00000082a9a97221 */ /* 0x000fe20000010000 */
[C---:B------:R-:W-:Y:S01]  /*8280*/  FFMA.FTZ R131, R194.reuse, UR21, -R131 ;  /* 0x00000015c2837c23 */ /* 0x040fe20008010883 */
[----:B------:R-:W-:Y:S01]  /*8290*/  MOV R132, UR7 ;  /* 0x0000000700847c02 */ /* 0x000fe20008000f00 */
[----:B------:R-:W-:Y:S01]  /*82a0*/  FFMA.FTZ R133, R194, UR20, R133 ;  /* 0x00000014c2857c23 */ /* 0x000fe20008010085 */
[CC--:B------:R-:W-:Y:S01]  /*82b0*/  FMUL.FTZ R87, R137.reuse, -R168.reuse ;  /* 0x800000a889577220 */ /* 0x0c0fe20000410000 */
[----:B------:R-:W-:Y:S01]  /*82c0*/  FMUL.FTZ R137, R137, -R169 ;  /* 0x800000a989897220 */ /* 0x000fe20000410000 */
[----:B------:R-:W-:Y:S01]  /*82d0*/  FMUL.FTZ R175, R0, R131 ;  /* 0x0000008300af7220 */ /* 0x000fe20000410000 */
[----:B------:R-:W-:Y:S01]  /*82e0*/  @!P0 LEA R132, R132, R99, 0x4 ;  /* 0x0000006384848211 */ /* 0x000fe200078e20ff */
[C---:B------:R-:W-:Y:S01]  /*82f0*/  FFMA.FTZ R131, -R0.reuse, R133, -RZ ;  /* 0x0000008500837223 */ /* 0x040fe200000109ff */
[----:B------:R-:W-:Y:S01]  /*8300*/  FFMA.FTZ R85, -R0, R85, R172 ;  /* 0x0000005500557223 */ /* 0x000fe200000101ac */
[C---:B------:R-:W-:Y:S01]  /*8310*/  FFMA.FTZ R0, R138.reuse, R169, -R87 ;  /* 0x000000a98a007223 */ /* 0x040fe20000010857 */
[----:B------:R-:W-:Y:S01]  /*8320*/  FFMA.FTZ R137, R138, R168, R137 ;  /* 0x000000a88a897223 */ /* 0x000fe20000010089 */
[----:B-1----:R0:W-:Y:S01]  /*8330*/  @!P0 STS.128 [R132+0x4be0], R72 ;  /* 0x004be04884008388 */ /* 0x0021e20000000c00 */
[----:B------:R-:W-:Y:S01]  /*8340*/  SHF.L.U32 R68, R100, 0x5, RZ ;  /* 0x0000000564447819 */ /* 0x000fe200000006ff */
[----:B------:R-:W-:Y:S01]  /*8350*/  FADD.FTZ R171, R171, R0 ;  /* 0x00000000abab7221 */ /* 0x000fe20000010000 */
[----:B------:R-:W-:Y:S01]  /*8360*/  FFMA.FTZ R223, -R31, R112, R223 ;  /* 0x000000701fdf7223 */ /* 0x000fe200000101df */
[----:B------:R-:W-:Y:S01]  /*8370*/  FFMA.FTZ R224, -R30, R111, R224 ;  /* 0x0000006f1ee07223 */ /* 0x000fe200000101e0 */
[----:B------:R-:W-:Y:S01]  /*8380*/  LEA.HI.SX32 R68, R68, R68, 0x1b ;  /* 0x0000004444447211 */ /* 0x000fe200078fdaff */
[----:B------:R-:W-:Y:S01]  /*8390*/  FFMA.FTZ R225, -R29, R110, R225 ;  /* 0x0000006e1de17223 */ /* 0x000fe200000101e1 */
[----:B------:R-:W-:Y:S01]  /*83a0*/  FFMA.FTZ R226, -R28, R109, R226 ;  /* 0x0000006d1ce27223 */ /* 0x000fe200000101e2 */
[----:B------:R-:W-:Y:S01]  /*83b0*/  FFMA.FTZ R227, -R27, R108, R227 ;  /* 0x0000006c1be37223 */ /* 0x000fe200000101e3 */
[----:B------:R-:W-:Y:S01]  /*83c0*/  LEA R68, R68, R99, 0x2 ;  /* 0x0000006344447211 */ /* 0x000fe200078e10ff */
[----:B------:R-:W-:Y:S01]  /*83d0*/  FFMA.FTZ R228, -R26, R107, R228 ;  /* 0x0000006b1ae47223 */ /* 0x000fe200000101e4 */
[----:B------:R-:W-:Y:S01]  /*83e0*/  FFMA.FTZ R210, -R25, R106, R210 ;  /* 0x0000006a19d27223 */ /* 0x000fe200000101d2 */
[----:B------:R-:W-:Y:S01]  /*83f0*/  FFMA.FTZ R230, -R24, R105, R230 ;  /* 0x0000006918e67223 */ /* 0x000fe200000101e6 */
[----:B------:R-:W-:Y:S01]  /*8400*/  UIADD3 UR20, -UR26, UR55, URZ ;  /* 0x000000371a147290 */ /* 0x000fe2000fffe13f */
[----:B------:R1:W-:Y:S01]  /*8410*/  STS [R68+0x1094], R71 ;  /* 0x0010944744007388 */ /* 0x0003e20000000800 */
[----:B------:R-:W-:Y:S01]  /*8420*/  FFMA.FTZ R231, -R23, R104, R231 ;  /* 0x0000006817e77223 */ /* 0x000fe200000101e7 */
[----:B0-----:R-:W-:Y:S01]  /*8430*/  FADD.FTZ R73, -R170, R137 ;  /* 0x00000089aa497221 */ /* 0x001fe20000010100 */
[C---:B------:R-:W-:Y:S01]  /*8440*/  FMUL.FTZ R75, R139.reuse, -R171 ;  /* 0x800000ab8b4b7220 */ /* 0x040fe20000410000 */
[----:B------:R0:W-:Y:S01]  /*8450*/  STS [R68+0x108c], R76 ;  /* 0x00108c4c44007388 */ /* 0x0001e20000000800 */
[----:B------:R-:W-:Y:S01]  /*8460*/  FMUL.FTZ R130, R202, UR47 ;  /* 0x0000002fca827c20 */ /* 0x000fe20008410000 */
[-C--:B------:R-:W-:Y:S01]  /*8470*/  FMUL.FTZ R0, R139, -R73.reuse ;  /* 0x800000498b007220 */ /* 0x080fe20000410000 */
[----:B------:R-:W-:Y:S01]  /*8480*/  FFMA.FTZ R75, R140, R73, R75 ;  /* 0x000000498c4b7223 */ /* 0x000fe2000001004b */
[----:B------:R-:W-:Y:S01]  /*8490*/  STS [R68+0x1090], R78 ;  /* 0x0010904e44007388 */ /* 0x000fe20000000800 */
[----:B------:R-:W-:Y:S01]  /*84a0*/  FMUL.FTZ R139, R120, UR47 ;  /* 0x0000002f788b7c20 */ /* 0x000fe20008410000 */
[----:B------:R-:W-:Y:S01]  /*84b0*/  FFMA.FTZ R0, R140, R171, -R0 ;  /* 0x000000ab8c007223 */ /* 0x000fe20000010800 */
[----:B------:R-:W-:Y:S01]  /*84c0*/  FADD.FTZ R148, -R148, R75 ;  /* 0x0000004b94947221 */ /* 0x000fe20000010100 */
[----:B------:R2:W-:Y:S01]  /*84d0*/  STS [R68+0x109c], R80 ;  /* 0x00109c5044007388 */ /* 0x0005e20000000800 */
[----:B------:R-:W-:Y:S01]  /*84e0*/  FFMA.FTZ R136, R186, UR56, R139 ;  /* 0x00000038ba887c23 */ /* 0x000fe2000801008b */
[----:B------:R-:W-:Y:S01]  /*84f0*/  FADD.FTZ R149, R149, R0 ;  /* 0x0000000095957221 */ /* 0x000fe20000010000 */
[C---:B-1----:R-:W-:Y:S01]  /*8500*/  FMUL.FTZ R71, R141.reuse, -R148 ;  /* 0x800000948d477220 */ /* 0x042fe20000410000 */
[--C-:B0-----:R-:W-:Y:S01]  /*8510*/  HADD2.F32 R76, -RZ, R64.reuse.H1_H1 ;  /* 0x30000040ff4c7230 */ /* 0x101fe20000004100 */
[----:B------:R-:W-:Y:S01]  /*8520*/  STS [R68+0x10b0], R115 ;  /* 0x0010b07344007388 */ /* 0x000fe20000000800 */
[-C--:B------:R-:W-:Y:S01]  /*8530*/  FMUL.FTZ R141, R141, -R149.reuse ;  /* 0x800000958d8d7220 */ /* 0x080fe20000410000 */
[----:B------:R-:W-:Y:S01]  /*8540*/  FFMA.FTZ R0, R142, R149, -R71 ;  /* 0x000000958e007223 */ /* 0x000fe20000010847 */
[----:B------:R-:W-:Y:S01]  /*8550*/  FMUL.FTZ R139, R182, UR47 ;  /* 0x0000002fb68b7c20 */ /* 0x000fe20008410000 */
[----:B------:R-:W-:Y:S01]  /*8560*/  FFMA.FTZ R221, -R33, R76, R221 ;  /* 0x0000004c21dd7223 */ /* 0x000fe200000101dd */
[----:B------:R-:W-:Y:S01]  /*8570*/  FFMA.FTZ R71, R142, R148, R141 ;  /* 0x000000948e477223 */ /* 0x000fe2000001008d */
[----:B------:R-:W-:Y:S01]  /*8580*/  FADD.FTZ R151, R151, R0 ;  /* 0x0000000097977221 */ /* 0x000fe20000010000 */
[----:B--2---:R-:W-:Y:S01]  /*8590*/  HADD2.F32 R80, -RZ, R64.H0_H0 ;  /* 0x20000040ff507230 */ /* 0x004fe20000004100 */
[----:B------:R0:W-:Y:S01]  /*85a0*/  STS [R68+0x1080], R86 ;  /* 0x0010805644007388 */ /* 0x0001e20000000800 */
[----:B------:R-:W-:Y:S01]  /*85b0*/  FADD.FTZ R71, -R150, R71 ;  /* 0x0000004796477221 */ /* 0x000fe20000010100 */
[C---:B------:R-:W-:Y:S01]  /*85c0*/  FMUL.FTZ R75, R143.reuse, -R151 ;  /* 0x800000978f4b7220 */ /* 0x040fe20000410000 */
[----:B------:R-:W-:Y:S01]  /*85d0*/  FFMA.FTZ R139, R122, UR56, -R139 ;  /* 0x000000387a8b7c23 */ /* 0x000fe2000801088b */
[----:B------:R1:W-:Y:S01]  /*85e0*/  STS [R68+0x1098], R79 ;  /* 0x0010984f44007388 */ /* 0x0003e20000000800 */
[-C--:B------:R-:W-:Y:S01]  /*85f0*/  FMUL.FTZ R0, R143, -R71.reuse ;  /* 0x800000478f007220 */ /* 0x080fe20000410000 */
[C---:B------:R-:W-:Y:S01]  /*8600*/  FFMA.FTZ R75, R144.reuse, R71, R75 ;  /* 0x00000047904b7223 */ /* 0x040fe2000001004b */
[----:B------:R-:W-:Y:S01]  /*8610*/  FMUL.FTZ R141, R165, UR47 ;  /* 0x0000002fa58d7c20 */ /* 0x000fe20008410000 */
[----:B------:R-:W-:Y:S01]  /*8620*/  STS [R68+0x10b4], R116 ;  /* 0x0010b47444007388 */ /* 0x000fe20000000800 */
[----:B------:R-:W-:Y:S01]  /*8630*/  FFMA.FTZ R0, R144, R151, -R0 ;  /* 0x0000009790007223 */ /* 0x000fe20000010800 */
[----:B------:R-:W-:Y:S01]  /*8640*/  FADD.FTZ R152, -R152, R75 ;  /* 0x0000004b98987221 */ /* 0x000fe20000010100 */
[----:B0-----:R-:W-:Y:S01]  /*8650*/  FFMA.FTZ R86, -R34, R80, R219 ;  /* 0x0000005022567223 */ /* 0x001fe200000101db */
[----:B------:R0:W-:Y:S01]  /*8660*/  STS [R68+0x1088], R77 ;  /* 0x0010884d44007388 */ /* 0x0001e20000000800 */
[----:B------:R-:W-:Y:S01]  /*8670*/  FADD.FTZ R0, R153, R0 ;  /* 0x0000000099007221 */ /* 0x000fe20000010000 */
[----:B------:R-:W-:Y:S01]  /*8680*/  FMUL.FTZ R75, R145, -R152 ;  /* 0x80000098914b7220 */ /* 0x000fe20000410000 */
[----:B------:R-:W-:Y:S01]  /*8690*/  FMUL.FTZ R143, R83, UR47 ;  /* 0x0000002f538f7c20 */ /* 0x000fe20008410000 */
[----:B------:R2:W-:Y:S01]  /*86a0*/  STS [R68+0x10bc], R117 ;  /* 0x0010bc7544007388 */ /* 0x0005e20000000800 */
[-C--:B------:R-:W-:Y:S01]  /*86b0*/  FMUL.FTZ R145, R145, -R0.reuse ;  /* 0x8000000091917220 */ /* 0x080fe20000410000 */
[CC--:B------:R-:W-:Y:S01]  /*86c0*/  FFMA.FTZ R72, R146.reuse, R0.reuse, -R75 ;  /* 0x0000000092487223 */ /* 0x0c0fe2000001084b */
[----:B------:R-:W-:Y:S01]  /*86d0*/  FMUL.FTZ R78, R33, R0 ;  /* 0x00000000214e7220 */ /* 0x000fe20000410000 */
[----:B------:R3:W-:Y:S01]  /*86e0*/  STS [R68+0x10d4], R123 ;  /* 0x0010d47b44007388 */ /* 0x0007e20000000800 */
[-C--:B------:R-:W-:Y:S01]  /*86f0*/  FFMA.FTZ R75, R146, R152.reuse, R145 ;  /* 0x00000098924b7223 */ /* 0x080fe20000010091 */
[----:B------:R-:W-:Y:S01]  /*8700*/  FADD.FTZ R155, R155, R72 ;  /* 0x000000489b9b7221 */ /* 0x000fe20000010000 */
[----:B------:R-:W-:Y:S01]  /*8710*/  FMUL.FTZ R72, R33, R152 ;  /* 0x0000009821487220 */ /* 0x000fe20000410000 */
[----:B------:R-:W-:Y:S01]  /*8720*/  FMUL.FTZ R74, R129, R78 ;  /* 0x0000004e814a7220 */ /* 0x000fe20000410000 */
[----:B------:R-:W-:Y:S01]  /*8730*/  FADD.FTZ R75, -R154, R75 ;  /* 0x0000004b9a4b7221 */ /* 0x000fe20000010100 */
[----:B-1----:R-:W-:Y:S01]  /*8740*/  FMUL.FTZ R79, R34, R155 ;  /* 0x0000009b224f7220 */ /* 0x002fe20000410000 */
[----:B0-----:R-:W-:-:S02]  /*8750*/  HADD2.F32 R77, -RZ, R65.H0_H0 ;  /* 0x20000041ff4d7230 */ /* 0x001fc40000004100 */
[-C--:B------:R-:W-:Y:S01]  /*8760*/  FFMA.FTZ R116, R221, R72.reuse, -R74 ;  /* 0x00000048dd747223 */ /* 0x080fe2000001084a */
[----:B------:R-:W-:Y:S01]  /*8770*/  FMUL.FTZ R115, R34, R75 ;  /* 0x0000004b22737220 */ /* 0x000fe20000410000 */
[----:B------:R-:W-:Y:S01]  /*8780*/  FMUL.FTZ R74, R129, R72 ;  /* 0x00000048814a7220 */ /* 0x000fe20000410000 */
[----:B------:R0:W-:Y:S01]  /*8790*/  STS [R68+0x10dc], R125 ;  /* 0x0010dc7d44007388 */ /* 0x0001e20000000800 */
[C---:B--2---:R-:W-:Y:S01]  /*87a0*/  FMUL.FTZ R117, R128.reuse, R79 ;  /* 0x0000004f80757220 */ /* 0x044fe20000410000 */
[----:B------:R-:W-:Y:S01]  /*87b0*/  FMUL.FTZ R87, R128, R115 ;  /* 0x0000007380577220 */ /* 0x000fe20000410000 */
[C---:B------:R-:W-:Y:S01]  /*87c0*/  FFMA.FTZ R222, -R32.reuse, R77, R222 ;  /* 0x0000004d20de7223 */ /* 0x040fe200000101de */
[----:B---3--:R-:W-:Y:S01]  /*87d0*/  FMUL.FTZ R123, R32, R71 ;  /* 0x00000047207b7220 */ /* 0x008fe20000410000 */
[----:B------:R1:W-:Y:S01]  /*87e0*/  STS [R68+0x10c4], R119 ;  /* 0x0010c47744007388 */ /* 0x0003e20000000800 */
[----:B------:R-:W-:Y:S01]  /*87f0*/  FFMA.FTZ R72, R86, R79, R87 ;  /* 0x0000004f56487223 */ /* 0x000fe20000010057 */
[----:B------:R-:W-:Y:S01]  /*8800*/  FMUL.FTZ R87, R32, R151 ;  /* 0x0000009720577220 */ /* 0x000fe20000410000 */
[----:B------:R-:W-:Y:S01]  /*8810*/  FFMA.FTZ R117, R86, R115, -R117 ;  /* 0x0000007356757223 */ /* 0x000fe20000010875 */
[----:B------:R2:W-:Y:S01]  /*8820*/  STS [R68+0x10ac], R114 ;  /* 0x0010ac7244007388 */ /* 0x0005e20000000800 */
[----:B------:R-:W-:Y:S01]  /*8830*/  FADD.FTZ R72, RZ, R72 ;  /* 0x00000048ff487221 */ /* 0x000fe20000010000 */
[----:B0-----:R-:W-:Y:S01]  /*8840*/  FMUL.FTZ R125, R218, R87 ;  /* 0x00000057da7d7220 */ /* 0x001fe20000410000 */
[----:B------:R-:W-:Y:S01]  /*8850*/  FADD.FTZ R117, RZ, R117 ;  /* 0x00000075ff757221 */ /* 0x000fe20000010000 */
[----:B------:R0:W-:Y:S01]  /*8860*/  STS [R68+0x10b8], R118 ;  /* 0x0010b87644007388 */ /* 0x0001e20000000800 */
[----:B------:R-:W-:Y:S01]  /*8870*/  FMUL.FTZ R145, R122, UR47 ;  /* 0x0000002f7a917c20 */ /* 0x000fe20008410000 */
[----:B-1----:R-:W-:Y:S01]  /*8880*/  FFMA.FTZ R119, R221, R78, R74 ;  /* 0x0000004edd777223 */ /* 0x002fe2000001004a */
[-C--:B------:R-:W-:Y:S01]  /*8890*/  FFMA.FTZ R125, R222, R123.reuse, -R125 ;  /* 0x0000007bde7d7223 */ /* 0x080fe2000001087d */
[----:B------:R-:W-:Y:S01]  /*88a0*/  FMUL.FTZ R123, R218, R123 ;  /* 0x0000007bda7b7220 */ /* 0x000fe20000410000 */
[C---:B------:R-:W-:Y:S01]  /*88b0*/  FMUL.FTZ R74, R31.reuse, R148 ;  /* 0x000000941f4a7220 */ /* 0x040fe20000410000 */
[----:B--2---:R-:W-:Y:S01]  /*88c0*/  FMUL.FTZ R114, R31, R149 ;  /* 0x000000951f727220 */ /* 0x004fe20000410000 */
[----:B------:R-:W-:Y:S01]  /*88d0*/  FADD.FTZ R72, R72, R119 ;  /* 0x0000007748487221 */ /* 0x000fe20000010000 */
[----:B------:R-:W-:Y:S01]  /*88e0*/  FFMA.FTZ R123, R222, R87, R123 ;  /* 0x00000057de7b7223 */ /* 0x000fe2000001007b */
[----:B------:R-:W-:Y:S01]  /*88f0*/  FADD.FTZ R116, R117, R116 ;  /* 0x0000007475747221 */ /* 0x000fe20000010000 */
[C---:B0-----:R-:W-:Y:S01]  /*8900*/  FMUL.FTZ R118, R217.reuse, R74 ;  /* 0x0000004ad9767220 */ /* 0x041fe20000410000 */
[-C--:B------:R-:W-:Y:S01]  /*8910*/  FMUL.FTZ R117, R217, R114.reuse ;  /* 0x00000072d9757220 */ /* 0x080fe20000410000 */
[----:B------:R-:W-:Y:S01]  /*8920*/  FADD.FTZ R72, R72, R123 ;  /* 0x0000007b48487221 */ /* 0x000fe20000010000 */
[----:B------:R-:W-:Y:S01]  /*8930*/  FADD.FTZ R125, R116, R125 ;  /* 0x0000007d747d7221 */ /* 0x000fe20000010000 */
[C---:B------:R-:W-:Y:S01]  /*8940*/  FFMA.FTZ R115, R223.reuse, R114, R118 ;  /* 0x00000072df737223 */ /* 0x040fe20000010076 */
[----:B------:R-:W-:Y:S01]  /*8950*/  FFMA.FTZ R74, R223, R74, -R117 ;  /* 0x0000004adf4a7223 */ /* 0x000fe20000010875 */
[----:B------:R-:W-:Y:S01]  /*8960*/  FMUL.FTZ R117, R30, R73 ;  /* 0x000000491e757220 */ /* 0x000fe20000410000 */
[----:B------:R-:W-:Y:S01]  /*8970*/  FMUL.FTZ R116, R29, R169 ;  /* 0x000000a91d747220 */ /* 0x000fe20000410000 */
[----:B------:R-:W-:Y:S01]  /*8980*/  FADD.FTZ R72, R72, R115 ;  /* 0x0000007348487221 */ /* 0x000fe20000010000 */
[----:B------:R-:W-:Y:S01]  /*8990*/  FMUL.FTZ R115, R30, R171 ;  /* 0x000000ab1e737220 */ /* 0x000fe20000410000 */
[----:B------:R0:W-:Y:S01]  /*89a0*/  STS [R68+0x10d0], R124 ;  /* 0x0010d07c44007388 */ /* 0x0001e20000000800 */
[C---:B------:R-:W-:Y:S01]  /*89b0*/  FMUL.FTZ R119, R216.reuse, R117 ;  /* 0x00000075d8777220 */ /* 0x040fe20000410000 */
[----:B------:R-:W-:Y:S01]  /*89c0*/  FADD.FTZ R74, R125, R74 ;  /* 0x0000004a7d4a7221 */ /* 0x000fe20000010000 */
[-C--:B------:R-:W-:Y:S01]  /*89d0*/  FMUL.FTZ R118, R216, R115.reuse ;  /* 0x00000073d8767220 */ /* 0x080fe20000410000 */
[----:B------:R1:W-:Y:S01]  /*89e0*/  STS [R68+0x10d8], R126 ;  /* 0x0010d87e44007388 */ /* 0x0003e20000000800 */
[----:B------:R-:W-:Y:S01]  /*89f0*/  FFMA.FTZ R119, R224, R115, R119 ;  /* 0x00000073e0777223 */ /* 0x000fe20000010077 */
[----:B------:R-:W-:Y:S01]  /*8a00*/  FFMA.FTZ R140, R164, UR56, -R141 ;  /* 0x00000038a48c7c23 */ /* 0x000fe2000801088d */
[----:B------:R-:W-:Y:S01]  /*8a10*/  FFMA.FTZ R123, R224, R117, -R118 ;  /* 0x00000075e07b7223 */ /* 0x000fe20000010876 */
[----:B------:R2:W-:Y:S01]  /*8a20*/  STS [R68+0x10e0], R127 ;  /* 0x0010e07f44007388 */ /* 0x0005e20000000800 */
[----:B------:R-:W-:Y:S01]  /*8a30*/  FMUL.FTZ R117, R28, R167 ;  /* 0x000000a71c757220 */ /* 0x000fe20000410000 */
[----:B0-----:R-:W-:Y:S01]  /*8a40*/  FMUL.FTZ R124, R29, R168 ;  /* 0x000000a81d7c7220 */ /* 0x001fe20000410000 */
[----:B------:R-:W-:Y:S01]  /*8a50*/  FADD.FTZ R72, R72, R119 ;  /* 0x0000007748487221 */ /* 0x000fe20000010000 */
[----:B------:R0:W-:Y:S01]  /*8a60*/  STS [R68+0x10f4], R131 ;  /* 0x0010f48344007388 */ /* 0x0001e20000000800 */
[----:B------:R-:W-:Y:S01]  /*8a70*/  FMUL.FTZ R118, R214, R117 ;  /* 0x00000075d6767220 */ /* 0x000fe20000410000 */
[----:B-1----:R-:W-:Y:S01]  /*8a80*/  FMUL.FTZ R126, R215, R116 ;  /* 0x00000074d77e7220 */ /* 0x002fe20000410000 */
[----:B------:R-:W-:Y:S01]  /*8a90*/  FADD.FTZ R74, R74, R123 ;  /* 0x0000007b4a4a7221 */ /* 0x000fe20000010000 */
[----:B------:R1:W-:Y:S01]  /*8aa0*/  STS [R68+0x10f8], R81 ;  /* 0x0010f85144007388 */ /* 0x0003e20000000800 */
[----:B------:R-:W-:Y:S01]  /*8ab0*/  FFMA.FTZ R141, R82, UR56, R143 ;  /* 0x00000038528d7c23 */ /* 0x000fe2000801008f */
[-C--:B------:R-:W-:Y:S01]  /*8ac0*/  FFMA.FTZ R125, R225, R124.reuse, -R126 ;  /* 0x0000007ce17d7223 */ /* 0x080fe2000001087e */
[----:B------:R-:W-:Y:S01]  /*8ad0*/  FMUL.FTZ R124, R215, R124 ;  /* 0x0000007cd77c7220 */ /* 0x000fe20000410000 */
[----:B--2---:R-:W-:Y:S01]  /*8ae0*/  FMUL.FTZ R127, R28, R121 ;  /* 0x000000791c7f7220 */ /* 0x004fe20000410000 */
[----:B------:R2:W-:Y:S01]  /*8af0*/  STS [R68+0x10a4], R156 ;  /* 0x0010a49c44007388 */ /* 0x0005e20000000800 */
[----:B------:R-:W-:Y:S01]  /*8b00*/  FADD.FTZ R74, R74, R125 ;  /* 0x0000007d4a4a7221 */ /* 0x000fe20000010000 */
[----:B------:R-:W-:Y:S01]  /*8b10*/  FFMA.FTZ R119, R225, R116, R124 ;  /* 0x00000074e1777223 */ /* 0x000fe2000001007c */
[-C--:B0-----:R-:W-:Y:S01]  /*8b20*/  FMUL.FTZ R131, R214, R127.reuse ;  /* 0x0000007fd6837220 */ /* 0x081fe20000410000 */
[----:B------:R-:W-:Y:S01]  /*8b30*/  FFMA.FTZ R127, R226, R127, -R118 ;  /* 0x0000007fe27f7223 */ /* 0x000fe20000010876 */
[C---:B------:R-:W-:Y:S01]  /*8b40*/  FMUL.FTZ R124, R27.reuse, R164 ;  /* 0x000000a41b7c7220 */ /* 0x040fe20000410000 */
[----:B------:R-:W-:Y:S01]  /*8b50*/  FADD.FTZ R72, R72, R119 ;  /* 0x0000007748487221 */ /* 0x000fe20000010000 */
[----:B------:R-:W-:Y:S01]  /*8b60*/  FFMA.FTZ R131, R226, R117, R131 ;  /* 0x00000075e2837223 */ /* 0x000fe20000010083 */
[----:B------:R-:W-:Y:S01]  /*8b70*/  FMUL.FTZ R119, R26, R82 ;  /* 0x000000521a777220 */ /* 0x000fe20000410000 */
[----:B------:R-:W-:Y:S01]  /*8b80*/  FMUL.FTZ R118, R27, R165 ;  /* 0x000000a51b767220 */ /* 0x000fe20000410000 */
[----:B------:R-:W-:Y:S01]  /*8b90*/  FMUL.FTZ R126, R213, R124 ;  /* 0x0000007cd57e7220 */ /* 0x000fe20000410000 */
[----:B------:R-:W-:Y:S01]  /*8ba0*/  FADD.FTZ R72, R72, R131 ;  /* 0x0000008348487221 */ /* 0x000fe20000010000 */
[----:B------:R-:W-:Y:S01]  /*8bb0*/  FMUL.FTZ R125, R26, R83 ;  /* 0x000000531a7d7220 */ /* 0x000fe20000410000 */
[----:B------:R-:W-:Y:S01]  /*8bc0*/  FMUL.FTZ R131, R211, R119 ;  /* 0x00000077d3837220 */ /* 0x000fe20000410000 */
[-C--:B------:R-:W-:Y:S01]  /*8bd0*/  FMUL.FTZ R123, R213, R118.reuse ;  /* 0x00000076d57b7220 */ /* 0x080fe20000410000 */
[C---:B-1----:R-:W-:Y:S01]  /*8be0*/  FFMA.FTZ R81, R227.reuse, R118, R126 ;  /* 0x00000076e3517223 */ /* 0x042fe2000001007e */
[----:B------:R-:W-:Y:S01]  /*8bf0*/  FADD.FTZ R74, R74, R127 ;  /* 0x0000007f4a4a7221 */ /* 0x000fe20000010000 */
[-C--:B------:R-:W-:Y:S01]  /*8c00*/  FFMA.FTZ R131, R228, R125.reuse, -R131 ;  /* 0x0000007de4837223 */ /* 0x080fe20000010883 */
[----:B------:R-:W-:Y:S01]  /*8c10*/  FFMA.FTZ R123, R227, R124, -R123 ;  /* 0x0000007ce37b7223 */ /* 0x000fe2000001087b */
[----:B------:R-:W-:Y:S01]  /*8c20*/  FMUL.FTZ R125, R211, R125 ;  /* 0x0000007dd37d7220 */ /* 0x000fe20000410000 */
[----:B------:R-:W-:Y:S01]  /*8c30*/  FADD.FTZ R72, R72, R81 ;  /* 0x0000005148487221 */ /* 0x000fe20000010000 */
[C---:B------:R-:W-:Y:S01]  /*8c40*/  FMUL.FTZ R81, R25.reuse, R182 ;  /* 0x000000b619517220 */ /* 0x040fe20000410000 */
[----:B------:R-:W-:Y:S01]  /*8c50*/  FADD.FTZ R74, R74, R123 ;  /* 0x0000007b4a4a7221 */ /* 0x000fe20000010000 */
[----:B------:R-:W-:Y:S01]  /*8c60*/  FFMA.FTZ R125, R228, R119, R125 ;  /* 0x00000077e47d7223 */ /* 0x000fe2000001007d */
[----:B------:R-:W-:Y:S01]  /*8c70*/  FMUL.FTZ R123, R25, R122 ;  /* 0x0000007a197b7220 */ /* 0x000fe20000410000 */
[----:B------:R-:W-:Y:S01]  /*8c80*/  FMUL.FTZ R127, R212, R81 ;  /* 0x00000051d47f7220 */ /* 0x000fe20000410000 */
[----:B------:R-:W-:Y:S01]  /*8c90*/  FMUL.FTZ R124, R24, R185 ;  /* 0x000000b9187c7220 */ /* 0x000fe20000410000 */
[----:B------:R-:W-:Y:S01]  /*8ca0*/  FADD.FTZ R72, R72, R125 ;  /* 0x0000007d48487221 */ /* 0x000fe20000010000 */
[-C--:B------:R-:W-:Y:S01]  /*8cb0*/  FMUL.FTZ R125, R212, R123.reuse ;  /* 0x0000007bd47d7220 */ /* 0x080fe20000410000 */
[----:B------:R-:W-:Y:S01]  /*8cc0*/  FADD.FTZ R74, R74, R131 ;  /* 0x000000834a4a7221 */ /* 0x000fe20000010000 */
[----:B------:R-:W-:Y:S01]  /*8cd0*/  FFMA.FTZ R127, R210, R123, -R127 ;  /* 0x0000007bd27f7223 */ /* 0x000fe2000001087f */
[----:B------:R-:W-:Y:S01]  /*8ce0*/  FMUL.FTZ R123, R24, R184 ;  /* 0x000000b8187b7220 */ /* 0x000fe20000410000 */
[----:B------:R-:W-:Y:S01]  /*8cf0*/  FFMA.FTZ R125, R210, R81, R125 ;  /* 0x00000051d27d7223 */ /* 0x000fe2000001007d */
[C---:B------:R-:W-:Y:S01]  /*8d00*/  FMUL.FTZ R131, R209.reuse, R124 ;  /* 0x0000007cd1837220 */ /* 0x040fe20000410000 */
[----:B------:R0:W-:Y:S01]  /*8d10*/  STS [R68+0x10ec], R163 ;  /* 0x0010eca344007388 */ /* 0x0001e20000000800 */
[-C--:B------:R-:W-:Y:S01]  /*8d20*/  FMUL.FTZ R133, R209, R123.reuse ;  /* 0x0000007bd1857220 */ /* 0x080fe20000410000 */
[----:B------:R-:W-:Y:S01]  /*8d30*/  FADD.FTZ R72, R72, R125 ;  /* 0x0000007d48487221 */ /* 0x000fe20000010000 */
[----:B------:R-:W-:Y:S01]  /*8d40*/  FFMA.FTZ R131, R230, R123, R131 ;  /* 0x0000007be6837223 */ /* 0x000fe20000010083 */
[----:B------:R1:W-:Y:S01]  /*8d50*/  STS [R68+0x10fc], R135 ;  /* 0x0010fc8744007388 */ /* 0x0003e20000000800 */
[----:B------:R-:W-:Y:S01]  /*8d60*/  MOV R125, UR20 ;  /* 0x00000014007d7c02 */ /* 0x000fe20008000f00 */
[----:B------:R-:W-:Y:S01]  /*8d70*/  FMUL.FTZ R126, R113, UR47 ;  /* 0x0000002f717e7c20 */ /* 0x000fe20008410000 */
[----:B--2---:R-:W-:Y:S01]  /*8d80*/  FADD.FTZ R156, R72, R131 ;  /* 0x00000083489c7221 */ /* 0x004fe20000010000 */
[----:B------:R-:W-:Y:S01]  /*8d90*/  FMUL.FTZ R72, R203, UR47 ;  /* 0x0000002fcb487c20 */ /* 0x000fe20008410000 */
[----:B------:R2:W-:Y:S01]  /*8da0*/  STS [R68+0x10cc], R160 ;  /* 0x0010cca044007388 */ /* 0x0005e20000000800 */
[----:B0-----:R-:W-:Y:S01]  /*8db0*/  FADD.FTZ R163, R74, R127 ;  /* 0x0000007f4aa37221 */ /* 0x001fe20000010000 */
[----:B------:R-:W-:Y:S01]  /*8dc0*/  LEA R138, R125, -R100, 0x1 ;  /* 0x800000647d8a7211 */ /* 0x000fe200078e08ff */
[----:B------:R-:W-:Y:S01]  /*8dd0*/  FFMA.FTZ R127, R113, UR56, -R72 ;  /* 0x00000038717f7c23 */ /* 0x000fe20008010848 */
[----:B------:R-:W-:Y:S01]  /*8de0*/  FMUL.FTZ R72, R184, UR47 ;  /* 0x0000002fb8487c20 */ /* 0x000fe20008410000 */
[----:B-1----:R-:W-:Y:S01]  /*8df0*/  FMUL.FTZ R135, R186, UR47 ;  /* 0x0000002fba877c20 */ /* 0x002fe20008410000 */
[----:B------:R-:W-:Y:S01]  /*8e00*/  FMUL.FTZ R125, R205, UR47 ;  /* 0x0000002fcd7d7c20 */ /* 0x000fe20008410000 */
[----:B------:R-:W-:Y:S01]  /*8e10*/  FMUL.FTZ R74, R206, UR47 ;  /* 0x0000002fce4a7c20 */ /* 0x000fe20008410000 */
[----:B------:R0:W-:Y:S01]  /*8e20*/  STS [R68+0x1084], R134 ;  /* 0x0010848644007388 */ /* 0x0001e20000000800 */
[----:B------:R-:W-:Y:S01]  /*8e30*/  FFMA.FTZ R135, R120, UR56, -R135 ;  /* 0x0000003878877c23 */ /* 0x000fe20008010887 */
[----:B--2---:R-:W-:Y:S01]  /*8e40*/  FMUL.FTZ R160, R23, R120 ;  /* 0x0000007817a07220 */ /* 0x004fe20000410000 */
[----:B------:R-:W-:Y:S01]  /*8e50*/  FFMA.FTZ R120, R185, UR56, -R72 ;  /* 0x00000038b9787c23 */ /* 0x000fe20008010848 */
[----:B------:R-:W-:Y:S01]  /*8e60*/  FMUL.FTZ R72, R82, UR47 ;  /* 0x0000002f52487c20 */ /* 0x000fe20008410000 */
[----:B------:R-:W-:Y:S01]  /*8e70*/  STS [R68+0x10a0], R147 ;  /* 0x0010a09344007388 */ /* 0x000fe20000000800 */
[----:B------:R-:W-:Y:S01]  /*8e80*/  ISETP.GE.AND P0, PT, R138, 0x1, PT ;  /* 0x000000018a00780c */ /* 0x000fe20003f06270 */
[----:B------:R-:W-:Y:S01]  /*8e90*/  FMUL.FTZ R131, R201, UR47 ;  /* 0x0000002fc9837c20 */ /* 0x000fe20008410000 */
[----:B------:R-:W-:Y:S01]  /*8ea0*/  FFMA.FTZ R122, R83, UR56, -R72 ;  /* 0x00000038537a7c23 */ /* 0x000fe20008010848 */
[----:B------:R-:W-:Y:S01]  /*8eb0*/  FMUL.FTZ R72, R167, UR47 ;  /* 0x0000002fa7487c20 */ /* 0x000fe20008410000 */
[----:B------:R-:W-:Y:S01]  /*8ec0*/  FFMA.FTZ R83, R182, UR56, R145 ;  /* 0x00000038b6537c23 */ /* 0x000fe20008010091 */
[----:B------:R-:W-:Y:S01]  /*8ed0*/  FMUL.FTZ R145, R169, UR47 ;  /* 0x0000002fa9917c20 */ /* 0x000fe20008410000 */
[----:B------:R-:W-:Y:S01]  /*8ee0*/  STS [R68+0x10a8], R157 ;  /* 0x0010a89d44007388 */ /* 0x000fe20000000800 */
[----:B------:R-:W-:Y:S01]  /*8ef0*/  FFMA.FTZ R143, R121, UR56, -R72 ;  /* 0x00000038798f7c23 */ /* 0x000fe20008010848 */
[----:B------:R-:W-:Y:S01]  /*8f00*/  FMUL.FTZ R72, R171, UR47 ;  /* 0x0000002fab487c20 */ /* 0x000fe20008410000 */
[----:B------:R-:W-:Y:S01]  /*8f10*/  FFMA.FTZ R144, R168, UR56, -R145 ;  /* 0x00000038a8907c23 */ /* 0x000fe20008010891 */
[----:B------:R1:W-:Y:S01]  /*8f20*/  STS [R68+0x10c0], R158 ;  /* 0x0010c09e44007388 */ /* 0x0003e20000000800 */
[----:B0-----:R-:W-:Y:S01]  /*8f30*/  FMUL.FTZ R134, R23, R186 ;  /* 0x000000ba17867220 */ /* 0x001fe20000410000 */
[C---:B------:R-:W-:Y:S01]  /*8f40*/  FFMA.FTZ R145, R73.reuse, UR56, -R72 ;  /* 0x0000003849917c23 */ /* 0x040fe20008010848 */
[----:B------:R-:W-:Y:S01]  /*8f50*/  FMUL.FTZ R72, R73, UR47 ;  /* 0x0000002f49487c20 */ /* 0x000fe20008410000 */
[----:B------:R-:W-:Y:S01]  /*8f60*/  STS [R68+0x10c8], R159 ;  /* 0x0010c89f44007388 */ /* 0x000fe20000000800 */
[----:B------:R-:W-:Y:S01]  /*8f70*/  FMUL.FTZ R73, R149, UR47 ;  /* 0x0000002f95497c20 */ /* 0x000fe20008410000 */
[----:B------:R-:W-:Y:S01]  /*8f80*/  FMUL.FTZ R132, R196, UR47 ;  /* 0x0000002fc4847c20 */ /* 0x000fe20008410000 */
[----:B------:R-:W-:Y:S01]  /*8f90*/  FFMA.FTZ R153, R171, UR56, R72 ;  /* 0x00000038ab997c23 */ /* 0x000fe20008010048 */
[----:B------:R-:W-:Y:S01]  /*8fa0*/  STS [R68+0x10e4], R161 ;  /* 0x0010e4a144007388 */ /* 0x000fe20000000800 */
[----:B------:R-:W-:Y:S01]  /*8fb0*/  FMUL.FTZ R72, R151, UR47 ;  /* 0x0000002f97487c20 */ /* 0x000fe20008410000 */
[----:B------:R-:W-:Y:S01]  /*8fc0*/  FFMA.FTZ R150, R148, UR56, -R73 ;  /* 0x0000003894967c23 */ /* 0x000fe20008010849 */
[----:B------:R-:W-:Y:S01]  /*8fd0*/  FMUL.FTZ R73, R0, UR47 ;  /* 0x0000002f00497c20 */ /* 0x000fe20008410000 */
[----:B------:R-:W-:Y:S01]  /*8fe0*/  STS [R68+0x10e8], R173 ;  /* 0x0010e8ad44007388 */ /* 0x000fe20000000800 */
[----:B------:R-:W-:Y:S01]  /*8ff0*/  FMUL.FTZ R148, R148, UR47 ;  /* 0x0000002f94947c20 */ /* 0x000fe20008410000 */
[----:B-1----:R-:W-:Y:S01]  /*9000*/  FMUL.FTZ R158, R208, R134 ;  /* 0x00000086d09e7220 */ /* 0x002fe20000410000 */
[----:B------:R-:W-:Y:S01]  /*9010*/  FMUL.FTZ R137, R185, UR47 ;  /* 0x0000002fb9897c20 */ /* 0x000fe20008410000 */
[----:B------:R0:W-:Y:S01]  /*9020*/  STS [R68+0x10f0], R175 ;  /* 0x0010f0af44007388 */ /* 0x0001e20000000800 */
[----:B------:R-:W-:Y:S01]  /*9030*/  FMUL.FTZ R142, R164, UR47 ;  /* 0x0000002fa48e7c20 */ /* 0x000fe20008410000 */
[----:B------:R-:W-:Y:S01]  /*9040*/  FMUL.FTZ R154, R168, UR47 ;  /* 0x0000002fa89a7c20 */ /* 0x000fe20008410000 */
[----:B------:R-:W-:Y:S01]  /*9050*/  USHF.R.S32.HI UR46, URZ, 0x1f, UR14 ;  /* 0x0000001f3f2e7899 */ /* 0x000fe2000801140e */
[----:B------:R-:W-:Y:S01]  /*9060*/  BSSY B0, `(.L_x_10225) ;  /* 0x0000039000007945 */ /* 0x000fe20003800000 */
[----:B------:R-:W-:Y:S01]  /*9070*/  FFMA.FTZ R146, R152, UR56, -R73 ;  /* 0x0000003898927c23 */ /* 0x000fe20008010849 */
[----:B------:R-:W-:Y:S01]  /*9080*/  FFMA.FTZ R126, R203, UR56, R126 ;  /* 0x00000038cb7e7c23 */ /* 0x000fe2000801007e */
[----:B------:R-:W-:Y:S01]  /*9090*/  FFMA.FTZ R131, R202, UR56, -R131 ;  /* 0x00000038ca837c23 */ /* 0x000fe20008010883 */
[----:B------:R-:W-:Y:S01]  /*90a0*/  FFMA.FTZ R130, R201, UR56, R130 ;  /* 0x00000038c9827c23 */ /* 0x000fe20008010082 */
[----:B------:R-:W-:Y:S01]  /*90b0*/  FFMA.FTZ R132, R197, UR56, -R132 ;  /* 0x00000038c5847c23 */ /* 0x000fe20008010884 */
[----:B0-----:R-:W-:Y:S01]  /*90c0*/  FFMA.FTZ R68, R230, R124, -R133 ;  /* 0x0000007ce6447223 */ /* 0x001fe20000010885 */
[----:B------:R-:W-:Y:S01]  /*90d0*/  FFMA.FTZ R124, R206, UR56, -R125 ;  /* 0x00000038ce7c7c23 */ /* 0x000fe2000801087d */
[----:B------:R-:W-:Y:S01]  /*90e0*/  FFMA.FTZ R125, R205, UR56, R74 ;  /* 0x00000038cd7d7c23 */ /* 0x000fe2000801004a */
[----:B------:R-:W-:Y:S01]  /*90f0*/  FMUL.FTZ R74, R121, UR47 ;  /* 0x0000002f794a7c20 */ /* 0x000fe20008410000 */
[----:B------:R-:W-:Y:S01]  /*9100*/  FFMA.FTZ R121, R71, UR56, -R72 ;  /* 0x0000003847797c23 */ /* 0x000fe20008010848 */
[----:B------:R-:W-:Y:S01]  /*9110*/  FMUL.FTZ R72, R155, UR47 ;  /* 0x0000002f9b487c20 */ /* 0x000fe20008410000 */
[----:B------:R-:W-:Y:S01]  /*9120*/  FMUL.FTZ R133, R197, UR47 ;  /* 0x0000002fc5857c20 */ /* 0x000fe20008410000 */
[----:B------:R-:W-:Y:S01]  /*9130*/  FFMA.FTZ R161, R167, UR56, R74 ;  /* 0x00000038a7a17c23 */ /* 0x000fe2000801004a */
[----:B------:R-:W-:Y:S01]  /*9140*/  FMUL.FTZ R74, R71, UR47 ;  /* 0x0000002f474a7c20 */ /* 0x000fe20008410000 */
[C---:B------:R-:W-:Y:S01]  /*9150*/  FFMA.FTZ R147, R75.reuse, UR56, -R72 ;  /* 0x000000384b937c23 */ /* 0x040fe20008010848 */
[----:B------:R-:W-:Y:S01]  /*9160*/  FMUL.FTZ R71, R152, UR47 ;  /* 0x0000002f98477c20 */ /* 0x000fe20008410000 */
[----:B------:R-:W-:Y:S01]  /*9170*/  FMUL.FTZ R72, R75, UR47 ;  /* 0x0000002f4b487c20 */ /* 0x000fe20008410000 */
[----:B------:R-:W-:Y:S01]  /*9180*/  FFMA.FTZ R152, R149, UR56, R148 ;  /* 0x0000003895987c23 */ /* 0x000fe20008010094 */
[----:B------:R-:W-:Y:S01]  /*9190*/  FFMA.FTZ R133, R196, UR56, R133 ;  /* 0x00000038c4857c23 */ /* 0x000fe20008010085 */
[----:B------:R-:W-:Y:S01]  /*91a0*/  FFMA.FTZ R158, R231, R160, -R158 ;  /* 0x000000a0e79e7223 */ /* 0x000fe2000001089e */
[----:B------:R-:W-:Y:S01]  /*91b0*/  FFMA.FTZ R137, R184, UR56, R137 ;  /* 0x00000038b8897c23 */ /* 0x000fe20008010089 */
[----:B------:R-:W-:Y:S01]  /*91c0*/  FFMA.FTZ R142, R165, UR56, R142 ;  /* 0x00000038a58e7c23 */ /* 0x000fe2000801008e */
        /* <DEDUP_REMOVED lines=13> */
[----:B------:R-:W-:Y:S01]  /*92a0*/  UIMAD UR61, UR14, UR33, UR51 ;  /* 0x000000210e3d72a4 */ /* 0x000fe2000f8e0233 */
[----:B------:R-:W0:Y:S01]  /*92b0*/  LDS R71, [R71+0x1080] ;  /* 0x0010800047477984 */ /* 0x000e220000000800 */
[----:B------:R-:W-:Y:S01]  /*92c0*/  USHF.R.U64 UR56, UR30, 0x1, UR31 ;  /* 0x000000011e387899 */ /* 0x000fe2000800121f */
[----:B------:R-:W-:Y:S01]  /*92d0*/  IADD3 R72, P0, R100, UR47, RZ ;  /* 0x0000002f64487c10 */ /* 0x000fe2000ff1e0ff */
[----:B------:R-:W-:Y:S01]  /*92e0*/  UIMAD UR51, UR60, UR12, URZ ;  /* 0x0000000c3c3372a4 */ /* 0x000fe2000f8e023f */
[----:B------:R-:W-:Y:S01]  /*92f0*/  MOV R73, UR47 ;  /* 0x0000002f00497c02 */ /* 0x000fe20008000f00 */
[----:B------:R-:W-:-:S02]  /*9300*/  UIADD3 UR21, UR21, UR61, URZ ;  /* 0x0000003d15157290 */ /* 0x000fc4000fffe03f */
[----:B------:R-:W-:Y:S01]  /*9310*/  USHF.R.S32.HI UR57, URZ, 0x1f, UR7 ;  /* 0x0000001f3f397899 */ /* 0x000fe20008011407 */
[----:B------:R-:W-:Y:S01]  /*9320*/  LEA.HI.X.SX32 R73, R73, RZ, 0x1, P0 ;  /* 0x000000ff49497211 */ /* 0x000fe200000f0eff */
[----:B------:R-:W-:Y:S02]  /*9330*/  UIMAD UR51, UR13, UR56, UR51 ;  /* 0x000000380d3372a4 */ /* 0x000fe4000f8e0233 */
[----:B------:R-:W-:Y:S02]  /*9340*/  UIMAD.WIDE.U32 UR20, UR12, UR56, UR20 ;  /* 0x000000380c1472a5 */ /* 0x000fe4000f8e0014 */
[----:B------:R-:W-:Y:S01]  /*9350*/  UIMAD UR47, UR57, UR28, URZ ;  /* 0x0000001c392f72a4 */ /* 0x000fe2000f8e023f */
[----:B------:R-:W-:Y:S01]  /*9360*/  IMAD.WIDE.U32 R72, R75, UR7, R72 ;  /* 0x000000074b487c25 */ /* 0x000fe2000f8e0048 */
[----:B------:R-:W-:Y:S02]  /*9370*/  UIADD3 UR51, UR21, UR51, URZ ;  /* 0x0000003315337290 */ /* 0x000fe4000fffe03f */
[----:B------:R-:W-:-:S02]  /*9380*/  UIMAD UR47, UR7, UR29, UR47 ;  /* 0x0000001d072f72a4 */ /* 0x000fc4000f8e022f */
[----:B------:R-:W-:-:S04]  /*9390*/  ULEA UR21, UP0, UR20, UR34, 0x3 ;  /* 0x0000002214157291 */ /* 0x000fc8000f80183f */
[----:B------:R-:W-:Y:S01]  /*93a0*/  ULEA.HI.X UR20, UR20, UR35, UR51, 0x3, UP0 ;  /* 0x0000002314147291 */ /* 0x000fe200080f1c33 */
[----:B------:R-:W-:Y:S02]  /*93b0*/  IADD3 R73, R73, UR47, RZ ;  /* 0x0000002f49497c10 */ /* 0x000fe4000fffe0ff */
[----:B------:R-:W-:-:S04]  /*93c0*/  LEA R74, P0, R72, UR21, 0x2 ;  /* 0x00000015484a7c11 */ /* 0x000fc8000f8010ff */
[----:B------:R-:W-:-:S05]  /*93d0*/  LEA.HI.X R75, R72, UR20, R73, 0x2, P0 ;  /* 0x00000014484b7c11 */ /* 0x000fca00080f1449 */
[----:B0-----:R0:W-:Y:S04]  /*93e0*/  REDG.E.ADD.F32.FTZ.RN.STRONG.GPU desc[UR22][R74.64], R71 ;  /* 0x000000474a0079a6 */ /* 0x0011e8000c10f396 */
.L_x_10226:
[----:B------:R-:W-:Y:S05]  /*93f0*/  BSYNC B0 ;  /* 0x0000000000007941 */ /* 0x000fea0003800000 */
.L_x_10225:
[----:B------:R-:W-:Y:S01]  /*9400*/  USHF.R.U32.HI UR20, URZ, 0x1, UR31 ;  /* 0x000000013f147899 */ /* 0x000fe2000801161f */
[----:B------:R-:W-:Y:S01]  /*9410*/  FADD.FTZ R163, R163, R68 ;  /* 0x00000044a3a37221 */ /* 0x000fe20000010000 */
[----:B------:R-:W-:Y:S01]  /*9420*/  USHF.R.U64 UR47, UR30, 0x1, UR31 ;  /* 0x000000011e2f7899 */ /* 0x000fe2000800121f */
[----:B0-----:R-:W-:Y:S01]  /*9430*/  FADD.FTZ R74, R2, R69 ;  /* 0x00000045024a7221 */ /* 0x001fe20000010000 */
[----:B------:R-:W-:Y:S01]  /*9440*/  UIMAD UR51, UR20, UR12, URZ ;  /* 0x0000000c143372a4 */ /* 0x000fe2000f8e023f */
[----:B------:R-:W0:Y:S01]  /*9450*/  LDC.64 R68, c[0x0][0x380] ;  /* 0x0000e000ff447b82 */ /* 0x000e220000000a00 */
[----:B------:R-:W-:Y:S01]  /*9460*/  UIMAD.WIDE.U32 UR20, UR47, UR12, URZ ;  /* 0x0000000c2f1472a5 */ /* 0x000fe2000f8e003f */
[----:B------:R-:W-:Y:S01]  /*9470*/  FMUL.FTZ R160, R208, R160 ;  /* 0x000000a0d0a07220 */ /* 0x000fe20000410000 */
[----:B------:R-:W-:Y:S01]  /*9480*/  UIMAD UR51, UR13, UR47, UR51 ;  /* 0x0000002f0d3372a4 */ /* 0x000fe2000f8e0233 */
[C---:B------:R-:W-:Y:S01]  /*9490*/  FMUL.FTZ R75, R22.reuse, R196 ;  /* 0x000000c4164b7220 */ /* 0x040fe20000410000 */
        /* <DEDUP_REMOVED lines=8> */
[----:B------:R-:W-:Y:S01]  /*9520*/  FMUL.FTZ R73, R207, R75 ;  /* 0x0000004bcf497220 */ /* 0x000fe20000410000 */
[----:B------:R-:W-:Y:S01]  /*9530*/  FADD.FTZ R71, R156, R71 ;  /* 0x000000479c477221 */ /* 0x000fe20000010000 */
[----:B------:R-:W-:Y:S01]  /*9540*/  UIADD3 UR46, UR46, UR21, URZ ;  /* 0x000000152e2e7290 */ /* 0x000fe2000fffe03f */
[C---:B------:R-:W-:Y:S01]  /*9550*/  FMUL.FTZ R162, R20.reuse, R113 ;  /* 0x0000007114a27220 */ /* 0x040fe20000410000 */
[----:B------:R-:W-:Y:S01]  /*9560*/  ULEA UR47, UP0, UR20, UR34, 0x3 ;  /* 0x00000022142f7291 */ /* 0x000fe2000f80183f */
[C---:B------:R-:W-:Y:S01]  /*9570*/  FFMA.FTZ R233, -R21.reuse, R102, R233 ;  /* 0x0000006615e97223 */ /* 0x040fe200000101e9 */
[----:B------:R-:W-:Y:S01]  /*9580*/  UIADD3 UR21, UR6, -UR19, URZ ;  /* 0x8000001306157290 */ /* 0x000fe2000fffe03f */
[----:B------:R-:W-:Y:S01]  /*9590*/  FMUL.FTZ R173, R20, R203 ;  /* 0x000000cb14ad7220 */ /* 0x000fe20000410000 */
[----:B------:R-:W-:Y:S01]  /*95a0*/  FMUL.FTZ R202, R21, R202 ;  /* 0x000000ca15ca7220 */ /* 0x000fe20000410000 */
[----:B------:R-:W-:Y:S01]  /*95b0*/  FMUL.FTZ R156, R200, R2 ;  /* 0x00000002c89c7220 */ /* 0x000fe20000410000 */
[-C--:B------:R-:W-:Y:S01]  /*95c0*/  FFMA.FTZ R113, R232, R197.reuse, -R73 ;  /* 0x000000c5e8717223 */ /* 0x080fe20000010849 */
[----:B------:R-:W-:Y:S01]  /*95d0*/  FMUL.FTZ R197, R207, R197 ;  /* 0x000000c5cfc57220 */ /* 0x000fe20000410000 */
[----:B------:R-:W-:Y:S01]  /*95e0*/  ULEA.HI.X UR46, UR20, UR35, UR46, 0x3, UP0 ;  /* 0x00000023142e7291 */ /* 0x000fe200080f1c2e */
[----:B------:R-:W-:Y:S01]  /*95f0*/  FADD.FTZ R158, R163, R158 ;  /* 0x0000009ea39e7221 */ /* 0x000fe20000010000 */
[----:B------:R-:W-:Y:S01]  /*9600*/  UIMAD UR20, UR21, -0x800, URZ ;  /* 0xfffff800151478a4 */ /* 0x000fe2000f8e023f */
[----:B------:R-:W-:Y:S01]  /*9610*/  FFMA.FTZ R163, -R20, R101, R194 ;  /* 0x0000006514a37223 */ /* 0x000fe200000101c2 */
[----:B------:R-:W-:Y:S01]  /*9620*/  FMUL.FTZ R164, R234, R173 ;  /* 0x000000adeaa47220 */ /* 0x000fe20000410000 */
[-C--:B------:R-:W-:Y:S01]  /*9630*/  FFMA.FTZ R160, R233, R202.reuse, -R156 ;  /* 0x000000cae9a07223 */ /* 0x080fe2000001089c */
[----:B------:R-:W-:Y:S01]  /*9640*/  FFMA.FTZ R156, R232, R75, R197 ;  /* 0x0000004be89c7223 */ /* 0x000fe200000100c5 */
[----:B------:R-:W-:Y:S01]  /*9650*/  FMUL.FTZ R202, R200, R202 ;  /* 0x000000cac8ca7220 */ /* 0x000fe20000410000 */
[----:B------:R-:W-:Y:S01]  /*9660*/  LEA R72, P0, R100, UR47, 0x2 ;  /* 0x0000002f64487c11 */ /* 0x000fe2000f8010ff */
[----:B------:R-:W-:Y:S01]  /*9670*/  USHF.L.U64.HI UR21, UR8, 0x2, UR9 ;  /* 0x0000000208157899 */ /* 0x000fe20008010209 */
[----:B------:R-:W-:Y:S01]  /*9680*/  FFMA.FTZ R164, R163, R162, -R164 ;  /* 0x000000a2a3a47223 */ /* 0x000fe200000108a4 */
[----:B------:R-:W-:Y:S01]  /*9690*/  MOV R175, UR20 ;  /* 0x0000001400af7c02 */ /* 0x000fe20008000f00 */
[----:B------:R-:W-:Y:S01]  /*96a0*/  FADD.FTZ R71, R71, R156 ;  /* 0x0000009c47477221 */ /* 0x000fe20000010000 */
[----:B------:R-:W-:Y:S01]  /*96b0*/  FFMA.FTZ R202, R233, R2, R202 ;  /* 0x00000002e9ca7223 */ /* 0x000fe200000100ca */
[----:B------:R-:W-:Y:S01]  /*96c0*/  FMUL.FTZ R162, R234, R162 ;  /* 0x000000a2eaa27220 */ /* 0x000fe20000410000 */
[----:B------:R-:W-:Y:S01]  /*96d0*/  LEA.HI.X R73, R100, UR46, RZ, 0x2, P0 ;  /* 0x0000002e64497c11 */ /* 0x000fe200080f14ff */
[----:B------:R-:W-:Y:S01]  /*96e0*/  USHF.L.U32 UR20, UR8, 0x2, URZ ;  /* 0x0000000208147899 */ /* 0x000fe2000800063f */
[----:B0-----:R-:W-:-:S02]  /*96f0*/  IMAD R156, R68, UR21, RZ ;  /* 0x00000015449c7c24 */ /* 0x001fc4000f8e02ff */
[----:B------:R-:W-:Y:S01]  /*9700*/  FADD.FTZ R71, R71, R202 ;  /* 0x000000ca47477221 */ /* 0x000fe20000010000 */
[----:B------:R-:W-:Y:S01]  /*9710*/  FFMA.FTZ R162, R163, R173, R162 ;  /* 0x000000ada3a27223 */ /* 0x000fe200000100a2 */
[----:B------:R-:W-:-:S04]  /*9720*/  IMAD.WIDE R72, R175, 0x4, R72 ;  /* 0x00000004af487825 */ /* 0x000fc800078e0248 */
[----:B------:R-:W-:Y:S01]  /*9730*/  FADD.FTZ R85, R85, -R70 ;  /* 0x8000004655557221 */ /* 0x000fe20000010000 */
[----:B------:R-:W-:Y:S01]  /*9740*/  FFMA.FTZ R220, -R19, R84, R220 ;  /* 0x0000005413dc7223 */ /* 0x000fe200000101dc */
[----:B------:R-:W-:Y:S01]  /*9750*/  FADD.FTZ R70, R71, R162 ;  /* 0x000000a247467221 */ /* 0x000fe20000010000 */
[----:B------:R-:W-:Y:S02]  /*9760*/  IMAD R177, R69, UR20, R156 ;  /* 0x0000001445b17c24 */ /* 0x000fe4000f8e029c */
[----:B------:R-:W-:Y:S01]  /*9770*/  FMUL.FTZ R156, R19, R205 ;  /* 0x000000cd139c7220 */ /* 0x000fe20000410000 */
[----:B------:R-:W-:Y:S01]  /*9780*/  IADD3 R71, R100, 0x40, RZ ;  /* 0x0000004064477810 */ /* 0x000fe20007ffe0ff */
[----:B------:R-:W-:-:S04]  /*9790*/  IMAD.WIDE.U32 R72, R68, UR20, R72 ;  /* 0x0000001444487c25 */ /* 0x000fc8000f8e0048 */
[----:B------:R-:W-:Y:S01]  /*97a0*/  FMUL.FTZ R206, R19, R206 ;  /* 0x000000ce13ce7220 */ /* 0x000fe20000410000 */
[----:B------:R-:W-:Y:S01]  /*97b0*/  FMUL.FTZ R69, R239, R156 ;  /* 0x0000009cef457220 */ /* 0x000fe20000410000 */
[----:B------:R-:W-:Y:S01]  /*97c0*/  LEA.HI.SX32 R68, R71, R100, 0x1b ;  /* 0x0000006447447211 */ /* 0x000fe200078fdaff */
[----:B------:R-:W-:Y:S01]  /*97d0*/  FADD.FTZ R113, R158, R113 ;  /* 0x000000719e717221 */ /* 0x000fe20000010000 */
[----:B------:R-:W-:Y:S01]  /*97e0*/  ISETP.GE.AND P0, PT, R138, 0x41, PT ;  /* 0x000000418a00780c */ /* 0x000fe20003f06270 */
[----:B------:R-:W-:Y:S01]  /*97f0*/  FFMA.FTZ R71, R220, R206, -R69 ;  /* 0x000000cedc477223 */ /* 0x000fe20000010845 */
[----:B------:R-:W-:Y:S01]  /*9800*/  LEA R69, R68, R99, 0x2 ;  /* 0x0000006344457211 */ /* 0x000fe200078e10ff */
[----:B------:R-:W-:Y:S01]  /*9810*/  FADD.FTZ R113, R113, R160 ;  /* 0x000000a071717221 */ /* 0x000fe20000010000 */
[----:B------:R-:W-:Y:S01]  /*9820*/  IADD3 R175, R100, 0xc0, RZ ;  /* 0x000000c064af7810 */ /* 0x000fe20007ffe0ff */
[----:B------:R-:W-:Y:S01]  /*9830*/  BSSY B0, `(.L_x_10227) ;  /* 0x000000d000007945 */ /* 0x000fe20003800000 */
[----:B------:R-:W-:Y:S01]  /*9840*/  ISETP.GE.AND P1, PT, R138, 0x81, PT ;  /* 0x000000818a00780c */ /* 0x000fe20003f26270 */
[----:B------:R-:W-:Y:S01]  /*9850*/  FADD.FTZ R164, R113, R164 ;  /* 0x000000a471a47221 */ /* 0x000fe20000010000 */
[----:B------:R-:W0:Y:S01]  /*9860*/  LDS R69, [R69+0x1180] ;  /* 0x0011800045457984 */ /* 0x000e220000000800 */
[----:B------:R-:W-:-:S02]  /*9870*/  IADD3 R113, R100, 0x80, RZ ;  /* 0x0000008064717810 */ /* 0x000fc40007ffe0ff */
[----:B------:R-:W-:Y:S02]  /*9880*/  IADD3 R73, R73, R177, RZ ;  /* 0x000000b149497210 */ /* 0x000fe40007ffe0ff */
[-C--:B------:R-:W-:Y:S01]  /*9890*/  LEA.HI.SX32 R158, R113, R100.reuse, 0x1b ;  /* 0x00000064719e7211 */ /* 0x080fe200078fdaff */
[----:B------:R-:W-:Y:S01]  /*98a0*/  FADD.FTZ R113, R164, R71 ;  /* 0x00000047a4717221 */ /* 0x000fe20000010000 */
[----:B------:R-:W-:Y:S02]  /*98b0*/  ISETP.GE.AND P2, PT, R138, 0xc1, PT ;  /* 0x000000c18a00780c */ /* 0x000fe40003f46270 */
[----:B------:R-:W-:Y:S02]  /*98c0*/  LEA.HI.SX32 R68, R175, R100, 0x1b ;  /* 0x00000064af447211 */ /* 0x000fe400078fdaff */
[----:B------:R-:W-:Y:S01]  /*98d0*/  LEA R158, R158, R99, 0x2 ;  /* 0x000000639e9e7211 */ /* 0x000fe200078e10ff */
[----:B------:R-:W-:Y:S08]  /*98e0*/  @!P0 BRA `(.L_x_10228) ;  /* 0x0000000000048947 */ /* 0x000ff00003800000 */
[----:B0-----:R1:W-:Y:S02]  /*98f0*/  REDG.E.ADD.F32.FTZ.RN.STRONG.GPU desc[UR22][R72.64+-0x1f00], R69 ;  /* 0xffe10045480079a6 */ /* 0x0013e4000c10f396 */
.L_x_10228:
[----:B------:R-:W-:Y:S05]  /*9900*/  BSYNC B0 ;  /* 0x0000000000007941 */ /* 0x000fea0003800000 */
.L_x_10227:
[----:B01----:R0:W1:Y:S01]  /*9910*/  LDS R69, [R158+0x1280] ;  /* 0x001280009e457984 */ /* 0x0030620000000800 */
[----:B------:R-:W-:Y:S01]  /*9920*/  BSSY B0, `(.L_x_10229) ;  /* 0x0000004000007945 */ /* 0x000fe20003800000 */
[----:B------:R-:W-:-:S03]  /*9930*/  LEA R68, R68, R99, 0x2 ;  /* 0x0000006344447211 */ /* 0x000fc600078e10ff */
[----:B------:R-:W-:Y:S05]  /*9940*/  @!P1 BRA `(.L_x_10230) ;  /* 0x0000000000049947 */ /* 0x000fea0003800000 */
[----:B-1----:R2:W-:Y:S02]  /*9950*/  REDG.E.ADD.F32.FTZ.RN.STRONG.GPU desc[UR22][R72.64+-0x1e00], R69 ;  /* 0xffe20045480079a6 */ /* 0x0025e4000c10f396 */
.L_x_10230:
[----:B------:R-:W-:Y:S05]  /*9960*/  BSYNC B0 ;  /* 0x0000000000007941 */ /* 0x000fea0003800000 */
.L_x_10229:
[----:B-12---:R1:W2:Y:S01]  /*9970*/  LDS R69, [R68+0x1380] ;  /* 0x0013800044457984 */ /* 0x0062a20000000800 */
[----:B------:R-:W-:Y:S01]  /*9980*/  BSSY B0, `(.L_x_10231) ;  /* 0x0000005000007945 */ /* 0x000fe20003800000 */
[C---:B------:R-:W-:Y:S02]  /*9990*/  IADD3 R71, R100.reuse, 0x100, RZ ;  /* 0x0000010064477810 */ /* 0x040fe40007ffe0ff */
[----:B------:R-:W-:Y:S01]  /*99a0*/  IADD3 R175, R100, 0x140, RZ ;  /* 0x0000014064af7810 */ /* 0x000fe20007ffe0ff */
[----:B------:R-:W-:Y:S06]  /*99b0*/  @!P2 BRA `(.L_x_10232) ;  /* 0x000000000004a947 */ /* 0x000fec0003800000 */
[----:B--2---:R3:W-:Y:S02]  /*99c0*/  REDG.E.ADD.F32.FTZ.RN.STRONG.GPU desc[UR22][R72.64+-0x1d00], R69 ;  /* 0xffe30045480079a6 */ /* 0x0047e4000c10f396 */
.L_x_10232:
[----:B------:R-:W-:Y:S05]  /*99d0*/  BSYNC B0 ;  /* 0x0000000000007941 */ /* 0x000fea0003800000 */
.L_x_10231:
        /* <DEDUP_REMOVED lines=18> */
.L_x_10234:
[----:B------:R-:W-:Y:S05]  /*9b00*/  BSYNC B0 ;  /* 0x0000000000007941 */ /* 0x000fea0003800000 */
.L_x_10233:
[----:B0-2---:R0:W1:Y:S01]  /*9b10*/  LDS R69, [R158+0x1580] ;  /* 0x001580009e457984 */ /* 0x0050620000000800 */
[----:B------:R-:W-:Y:S01]  /*9b20*/  BSSY B0, `(.L_x_10235) ;  /* 0x0000006000007945 */ /* 0x000fe20003800000 */
[----:B------:R-:W-:Y:S02]  /*9b30*/  IADD3 R175, R100, 0x200, RZ ;  /* 0x0000020064af7810 */ /* 0x000fe40007ffe0ff */
[----:B------:R-:W-:Y:S02]  /*9b40*/  LEA.HI.SX32 R68, R71, R100, 0x1b ;  /* 0x0000006447447211 */ /* 0x000fe400078fdaff */
[----:B------:R-:W-:Y:S01]  /*9b50*/  LEA R160, R160, R99, 0x2 ;  /* 0x00000063a0a07211 */ /* 0x000fe200078e10ff */
[----:B------:R-:W-:Y:S06]  /*9b60*/  @!P0 BRA `(.L_x_10236) ;  /* 0x0000000000048947 */ /* 0x000fec0003800000 */
[----:B-1----:R2:W-:Y:S02]  /*9b70*/  REDG.E.ADD.F32.FTZ.RN.STRONG.GPU desc[UR22][R72.64+-0x1b00], R69 ;  /* 0xffe50045480079a6 */ /* 0x0025e4000c10f396 */
.L_x_10236:
[----:B------:R-:W-:Y:S05]  /*9b80*/  BSYNC B0 ;  /* 0x0000000000007941 */ /* 0x000fea0003800000 */
.L_x_10235:
[----:B-12---:R1:W2:Y:S01]  /*9b90*/  LDS R69, [R160+0x1680] ;  /* 0x00168000a0457984 */ /* 0x0062a20000000800 */
[----:B------:R-:W-:Y:S01]  /*9ba0*/  BSSY B0, `(.L_x_10237) ;  /* 0x0000006000007945 */ /* 0x000fe20003800000 */
[----:B------:R-:W-:Y:S02]  /*9bb0*/  IADD3 R71, R100, 0x240, RZ ;  /* 0x0000024064477810 */ /* 0x000fe40007ffe0ff */
[----:B0-----:R-:W-:Y:S02]  /*9bc0*/  LEA.HI.SX32 R158, R175, R100, 0x1b ;  /* 0x00000064af9e7211 */ /* 0x001fe400078fdaff */
[----:B------:R-:W-:Y:S01]  /*9bd0*/  LEA R162, R68, R99, 0x2 ;  /* 0x0000006344a27211 */ /* 0x000fe200078e10ff */
[----:B------:R-:W-:Y:S06]  /*9be0*/  @!P1 BRA `(.L_x_10238) ;  /* 0x0000000000049947 */ /* 0x000fec0003800000 */
[----:B--2---:R0:W-:Y:S02]  /*9bf0*/  REDG.E.ADD.F32.FTZ.RN.STRONG.GPU desc[UR22][R72.64+-0x1a00], R69 ;  /* 0xffe60045480079a6 */ /* 0x0041e4000c10f396 */
.L_x_10238:
[----:B------:R-:W-:Y:S05]  /*9c00*/  BSYNC B0 ;  /* 0x0000000000007941 */ /* 0x000fea0003800000 */
.L_x_10237:
[----:B0-2---:R0:W2:Y:S01]  /*9c10*/  LDS R69, [R162+0x1780] ;  /* 0x00178000a2457984 */ /* 0x0050a20000000800 */
[----:B------:R-:W-:Y:S01]  /*9c20*/  BSSY B0, `(.L_x_10239) ;  /* 0x0000006000007945 */ /* 0x000fe20003800000 */
[----:B------:R-:W-:Y:S02]  /*9c30*/  LEA.HI.SX32 R68, R71, R100, 0x1b ;  /* 0x0000006447447211 */ /* 0x000fe400078fdaff */
[----:B------:R-:W-:Y:S02]  /*9c40*/  IADD3 R175, R100, 0x280, RZ ;  /* 0x0000028064af7810 */ /* 0x000fe40007ffe0ff */
[----:B------:R-:W-:Y:S01]  /*9c50*/  LEA R71, R158, R99, 0x2 ;  /* 0x000000639e477211 */ /* 0x000fe200078e10ff */
[----:B------:R-:W-:Y:S06]  /*9c60*/  @!P2 BRA `(.L_x_10240) ;  /* 0x000000000004a947 */ /* 0x000fec0003800000 */
[----:B--2---:R3:W-:Y:S02]  /*9c70*/  REDG.E.ADD.F32.FTZ.RN.STRONG.GPU desc[UR22][R72.64+-0x1900], R69 ;  /* 0xffe70045480079a6 */ /* 0x0047e4000c10f396 */
.L_x_10240:
[----:B------:R-:W-:Y:S05]  /*9c80*/  BSYNC B0 ;  /* 0x0000000000007941 */ /* 0x000fea0003800000 */
.L_x_10239:
[----:B--23--:R2:W3:Y:S01]  /*9c90*/  LDS R69, [R71+0x1880] ;  /* 0x0018800047457984 */ /* 0x00c4e20000000800 */
[----:B------:R-:W-:Y:S01]  /*9ca0*/  BSSY B0, `(.L_x_10241) ;  /* 0x0000005000007945 */ /* 0x000fe20003800000 */
[----:B------:R-:W-:Y:S02]  /*9cb0*/  LEA.HI.SX32 R158, R175, R100, 0x1b ;  /* 0x00000064af9e7211 */ /* 0x000fe400078fdaff */
[----:B------:R-:W-:Y:S01]  /*9cc0*/  LEA R68, R68, R99, 0x2 ;  /* 0x0000006344447211 */ /* 0x000fe200078e10ff */
[----:B------:R-:W-:Y:S06]  /*9cd0*/  @!P3 BRA `(.L_x_10242) ;  /* 0x000000000004b947 */ /* 0x000fec0003800000 */
[----:B---3--:R4:W-:Y:S02]  /*9ce0*/  REDG.E.ADD.F32.FTZ.RN.STRONG.GPU desc[UR22][R72.64+-0x1800], R69 ;  /* 0xffe80045480079a6 */ /* 0x0089e4000c10f396 */
.L_x_10242:
[----:B------:R-:W-:Y:S05]  /*9cf0*/  BSYNC B0 ;  /* 0x0000000000007941 */ /* 0x000fea0003800000 */
.L_x_10241:
[----:B---34-:R3:W4:Y:S01]  /*9d00*/  LDS R69, [R68+0x1980] ;  /* 0x0019800044457984 */ /* 0x0187220000000800 */
[----:B------:R-:W-:Y:S01]  /*9d10*/  BSSY B0, `(.L_x_10243) ;  /* 0x0000004000007945 */ /* 0x000fe20003800000 */
[----:B------:R-:W-:-:S03]  /*9d20*/  LEA R158, R158, R99, 0x2 ;  /* 0x000000639e9e7211 */ /* 0x000fc600078e10ff */
[----:B------:R-:W-:Y:S05]  /*9d30*/  @!P4 BRA `(.L_x_10244) ;  /* 0x000000000004c947 */ /* 0x000fea0003800000 */
[----:B----4-:R4:W-:Y:S02]  /*9d40*/  REDG.E.ADD.F32.FTZ.RN.STRONG.GPU desc[UR22][R72.64+-0x1700], R69 ;  /* 0xffe90045480079a6 */ /* 0x0109e4000c10f396 */
.L_x_10244:
[----:B------:R-:W-:Y:S05]  /*9d50*/  BSYNC B0 ;  /* 0x0000000000007941 */ /* 0x000fea0003800000 */
.L_x_10243:
[----:B----4-:R4:W0:Y:S01]  /*9d60*/  LDS R69, [R158+0x1a80] ;  /* 0x001a80009e457984 */ /* 0x0108220000000800 */
[----:B------:R-:W-:Y:S01]  /*9d70*/  BSSY B0, `(.L_x_10245) ;  /* 0x0000005000007945 */ /* 0x000fe20003800000 */
[C---:B--2---:R-:W-:Y:S02]  /*9d80*/  IADD3 R71, R100.reuse, 0x2c0, RZ ;  /* 0x000002c064477810 */ /* 0x044fe40007ffe0ff */
[----:B------:R-:W-:Y:S01]  /*9d90*/  IADD3 R175, R100, 0x300, RZ ;  /* 0x0000030064af7810 */ /* 0x000fe20007ffe0ff */
[----:B------:R-:W-:Y:S06]  /*9da0*/  @!P5 BRA `(.L_x_10246) ;  /* 0x000000000004d947 */ /* 0x000fec0003800000 */
[----:B0-----:R2:W-:Y:S02]  /*9db0*/  REDG.E.ADD.F32.FTZ.RN.STRONG.GPU desc[UR22][R72.64+-0x1600], R69 ;  /* 0xffea0045480079a6 */ /* 0x0015e4000c10f396 */
.L_x_10246:
[----:B------:R-:W-:Y:S05]  /*9dc0*/  BSYNC B0 ;  /* 0x0000000000007941 */ /* 0x000fea0003800000 */
.L_x_10245:
        /* <DEDUP_REMOVED lines=18> */
.L_x_10248:
[----:B------:R-:W-:Y:S05]  /*9ef0*/  BSYNC B0 ;  /* 0x0000000000007941 */ /* 0x000fea0003800000 */
.L_x_10247:
[----:B01----:R0:W1:Y:S01]  /*9f00*/  LDS R69, [R158+0x1c80] ;  /* 0x001c80009e457984 */ /* 0x0030620000000800 */
[----:B------:R-:W-:Y:S01]  /*9f10*/  BSSY B0, `(.L_x_10249) ;  /* 0x0000006000007945 */ /* 0x000fe20003800000 */
[----:B------:R-:W-:Y:S02]  /*9f20*/  IADD3 R175, R100, 0x3c0, RZ ;  /* 0x000003c064af7810 */ /* 0x000fe40007ffe0ff */
[----:B------:R-:W-:Y:S02]  /*9f30*/  LEA.HI.SX32 R68, R71, R100, 0x1b ;  /* 0x0000006447447211 */ /* 0x000fe400078fdaff */
[----:B------:R-:W-:Y:S01]  /*9f40*/  LEA R160, R160, R99, 0x2 ;  /* 0x00000063a0a07211 */ /* 0x000fe200078e10ff */
[----:B------:R-:W-:Y:S06]  /*9f50*/  @!P0 BRA `(.L_x_10250) ;  /* 0x0000000000048947 */ /* 0x000fec0003800000 */
[----:B-1----:R2:W-:Y:S02]  /*9f60*/  REDG.E.ADD.F32.FTZ.RN.STRONG.GPU desc[UR22][R72.64+-0x1400], R69 ;  /* 0xffec0045480079a6 */ /* 0x0025e4000c10f396 */
.L_x_10250:
[----:B------:R-:W-:Y:S05]  /*9f70*/  BSYNC B0 ;  /* 0x0000000000007941 */ /* 0x000fea0003800000 */
.L_x_10249:
[----:B-12---:R1:W2:Y:S01]  /*9f80*/  LDS R69, [R160+0x1d80] ;  /* 0x001d8000a0457984 */ /* 0x0062a20000000800 */
[----:B------:R-:W-:Y:S01]  /*9f90*/  BSSY B0, `(.L_x_10251) ;  /* 0x0000006000007945 */ /* 0x000fe20003800000 */
[----:B------:R-:W-:Y:S02]  /*9fa0*/  IADD3 R71, R100, 0x400, RZ ;  /* 0x0000040064477810 */ /* 0x000fe40007ffe0ff */
[----:B0-----:R-:W-:Y:S02]  /*9fb0*/  LEA.HI.SX32 R158, R175, R100, 0x1b ;  /* 0x00000064af9e7211 */ /* 0x001fe400078fdaff */
[----:B------:R-:W-:Y:S01]  /*9fc0*/  LEA R162, R68, R99, 0x2 ;  /* 0x0000006344a27211 */ /* 0x000fe200078e10ff */
[----:B------:R-:W-:Y:S06]  /*9fd0*/  @!P1 BRA `(.L_x_10252) ;  /* 0x0000000000049947 */ /* 0x000fec0003800000 */
[----:B--2---:R0:W-:Y:S02]  /*9fe0*/  REDG.E.ADD.F32.FTZ.RN.STRONG.GPU desc[UR22][R72.64+-0x1300], R69 ;  /* 0xffed0045480079a6 */ /* 0x0041e4000c10f396 */
.L_x_10252:
[----:B------:R-:W-:Y:S05]  /*9ff0*/  BSYNC B0 ;  /* 0x0000000000007941 */ /* 0x000fea0003800000 */
.L_x_10251:
[----:B0-2---:R0:W2:Y:S01]  /*a000*/  LDS R69, [R162+0x1e80] ;  /* 0x001e8000a2457984 */ /* 0x0050a20000000800 */
[----:B------:R-:W-:Y:S01]  /*a010*/  BSSY B0, `(.L_x_10253) ;  /* 0x0000006000007945 */ /* 0x000fe20003800000 */
[----:B------:R-:W-:Y:S02]  /*a020*/  LEA.HI.SX32 R68, R71, R100, 0x1b ;  /* 0x0000006447447211 */ /* 0x000fe400078fdaff */
[----:B------:R-:W-:Y:S02]  /*a030*/  IADD3 R175, R100, 0x440, RZ ;  /* 0x0000044064af7810 */ /* 0x000fe40007ffe0ff */
[----:B------:R-:W-:Y:S01]  /*a040*/  LEA R71, R158, R99, 0x2 ;  /* 0x000000639e477211 */ /* 0x000fe200078e10ff */
[----:B------:R-:W-:Y:S06]  /*a050*/  @!P2 BRA `(.L_x_10254) ;  /* 0x000000000004a947 */ /* 0x000fec0003800000 */
[----:B--2---:R3:W-:Y:S02]  /*a060*/  REDG.E.ADD.F32.FTZ.RN.STRONG.GPU desc[UR22][R72.64+-0x1200], R69 ;  /* 0xffee0045480079a6 */ /* 0x0047e4000c10f396 */
.L_x_10254:
[----:B------:R-:W-:Y:S05]  /*a070*/  BSYNC B0 ;  /* 0x0000000000007941 */ /* 0x000fea0003800000 */
.L_x_10253:
[----:B--23--:R2:W3:Y:S01]  /*a080*/  LDS R69, [R71+0x1f80] ;  /* 0x001f800047457984 */ /* 0x00c4e20000000800 */
[----:B------:R-:W-:Y:S01]  /*a090*/  BSSY B0, `(.L_x_10255) ;  /* 0x0000005000007945 */ /* 0x000fe20003800000 */
[----:B------:R-:W-:Y:S02]  /*a0a0*/  LEA.HI.SX32 R158, R175, R100, 0x1b ;  /* 0x00000064af9e7211 */ /* 0x000fe400078fdaff */
[----:B------:R-:W-:Y:S01]  /*a0b0*/  LEA R68, R68, R99, 0x2 ;  /* 0x0000006344447211 */ /* 0x000fe200078e10ff */
[----:B------:R-:W-:Y:S06]  /*a0c0*/  @!P3 BRA `(.L_x_10256) ;  /* 0x000000000004b947 */ /* 0x000fec0003800000 */
[----:B---3--:R4:W-:Y:S02]  /*a0d0*/  REDG.E.ADD.F32.FTZ.RN.STRONG.GPU desc[UR22][R72.64+-0x1100], R69 ;  /* 0xffef0045480079a6 */ /* 0x0089e4000c10f396 */
.L_x_10256:
[----:B------:R-:W-:Y:S05]  /*a0e0*/  BSYNC B0 ;  /* 0x0000000000007941 */ /* 0x000fea0003800000 */
.L_x_10255:
[----:B---34-:R3:W4:Y:S01]  /*a0f0*/  LDS R69, [R68+0x2080] ;  /* 0x0020800044457984 */ /* 0x0187220000000800 */
[----:B------:R-:W-:Y:S01]  /*a100*/  BSSY B0, `(.L_x_10257) ;  /* 0x0000004000007945 */ /* 0x000fe20003800000 */
[----:B------:R-:W-:-:S03]  /*a110*/  LEA R158, R158, R99, 0x2 ;  /* 0x000000639e9e7211 */ /* 0x000fc600078e10ff */
[----:B------:R-:W-:Y:S05]  /*a120*/  @!P4 BRA `(.L_x_10258) ;  /* 0x000000000004c947 */ /* 0x000fea0003800000 */
[----:B----4-:R4:W-:Y:S02]  /*a130*/  REDG.E.ADD.F32.FTZ.RN.STRONG.GPU desc[UR22][R72.64+-0x1000], R69 ;  /* 0xfff00045480079a6 */ /* 0x0109e4000c10f396 */
.L_x_10258:
[----:B------:R-:W-:Y:S05]  /*a140*/  BSYNC B0 ;  /* 0x0000000000007941 */ /* 0x000fea0003800000 */
.L_x_10257:
[----:B----4-:R4:W0:Y:S01]  /*a150*/  LDS R69, [R158+0x2180] ;  /* 0x002180009e457984 */ /* 0x0108220000000800 */
[----:B------:R-:W-:Y:S01]  /*a160*/  BSSY B0, `(.L_x_10259) ;  /* 0x0000005000007945 */ /* 0x000fe20003800000 */
[C---:B--2---:R-:W-:Y:S02]  /*a170*/  IADD3 R71, R100.reuse, 0x480, RZ ;  /* 0x0000048064477810 */ /* 0x044fe40007ffe0ff */
[----:B------:R-:W-:Y:S01]  /*a180*/  IADD3 R175, R100, 0x4c0, RZ ;  /* 0x000004c064af7810 */ /* 0x000fe20007ffe0ff */
[----:B------:R-:W-:Y:S06]  /*a190*/  @!P5 BRA `(.L_x_10260) ;  /* 0x000000000004d947 */ /* 0x000fec0003800000 */
[----:B0-----:R2:W-:Y:S02]  /*a1a0*/  REDG.E.ADD.F32.FTZ.RN.STRONG.GPU desc[UR22][R72.64+-0xf00], R69 ;  /* 0xfff10045480079a6 */ /* 0x0015e4000c10f396 */
.L_x_10260:
[----:B------:R-:W-:Y:S05]  /*a1b0*/  BSYNC B0 ;  /* 0x0000000000007941 */ /* 0x000fea0003800000 */
.L_x_10259:
        /* <DEDUP_REMOVED lines=18> */
.L_x_10262:
[----:B------:R-:W-:Y:S05]  /*a2e0*/  BSYNC B0 ;  /* 0x0000000000007941 */ /* 0x000fea0003800000 */
.L_x_10261:
[----:B01----:R0:W1:Y:S01]  /*a2f0*/  LDS R69, [R158+0x2380] ;  /* 0x002380009e457984 */ /* 0x0030620000000800 */
[----:B------:R-:W-:Y:S01]  /*a300*/  BSSY B0, `(.L_x_10263) ;  /* 0x0000006000007945 */ /* 0x000fe20003800000 */
[----:B------:R-:W-:Y:S02]  /*a310*/  IADD3 R175, R100, 0x580, RZ ;  /* 0x0000058064af7810 */ /* 0x000fe40007ffe0ff */
[----:B------:R-:W-:Y:S02]  /*a320*/  LEA.HI.SX32 R68, R71, R100, 0x1b ;  /* 0x0000006447447211 */ /* 0x000fe400078fdaff */
[----:B------:R-:W-:Y:S01]  /*a330*/  LEA R160, R160, R99, 0x2 ;  /* 0x00000063a0a07211 */ /* 0x000fe200078e10ff */
[----:B------:R-:W-:Y:S06]  /*a340*/  @!P0 BRA `(.L_x_10264) ;  /* 0x0000000000048947 */ /* 0x000fec0003800000 */
[----:B-1----:R2:W-:Y:S02]  /*a350*/  REDG.E.ADD.F32.FTZ.RN.STRONG.GPU desc[UR22][R72.64+-0xd00], R69 ;  /* 0xfff30045480079a6 */ /* 0x0025e4000c10f396 */
.L_x_10264:
[----:B------:R-:W-:Y:S05]  /*a360*/  BSYNC B0 ;  /* 0x0000000000007941 */ /* 0x000fea0003800000 */
.L_x_10263:
[----:B-12---:R1:W2:Y:S01]  /*a370*/  LDS R69, [R160+0x2480] ;  /* 0x00248000a0457984 */ /* 0x0062a20000000800 */
[----:B------:R-:W-:Y:S01]  /*a380*/  BSSY B0, `(.L_x_10265) ;  /* 0x0000006000007945 */ /* 0x000fe20003800000 */
[----:B------:R-:W-:Y:S02]  /*a390*/  IADD3 R71, R100, 0x5c0, RZ ;  /* 0x000005c064477810 */ /* 0x000fe40007ffe0ff */
[----:B0-----:R-:W-:Y:S02]  /*a3a0*/  LEA.HI.SX32 R158, R175, R100, 0x1b ;  /* 0x00000064af9e7211 */ /* 0x001fe400078fdaff */
[----:B------:R-:W-:Y:S01]  /*a3b0*/  LEA R162, R68, R99, 0x2 ;  /* 0x0000006344a27211 */ /* 0x000fe200078e10ff */
[----:B------:R-:W-:Y:S06]  /*a3c0*/  @!P1 BRA `(.L_x_10266) ;  /* 0x0000000000049947 */ /* 0x000fec0003800000 */
[----:B--2---:R0:W-:Y:S02]  /*a3d0*/  REDG.E.ADD.F32.FTZ.RN.STRONG.GPU desc[UR22][R72.64+-0xc00], R69 ;  /* 0xfff40045480079a6 */ /* 0x0041e4000c10f396 */
.L_x_10266:
[----:B------:R-:W-:Y:S05]  /*a3e0*/  BSYNC B0 ;  /* 0x0000000000007941 */ /* 0x000fea0003800000 */
.L_x_10265:
[----:B0-2---:R0:W2:Y:S01]  /*a3f0*/  LDS R69, [R162+0x2580] ;  /* 0x00258000a2457984 */ /* 0x0050a20000000800 */
[----:B------:R-:W-:Y:S01]  /*a400*/  BSSY B0, `(.L_x_10267) ;  /* 0x0000006000007945 */ /* 0x000fe20003800000 */
[----:B------:R-:W-:Y:S02]  /*a410*/  LEA.HI.SX32 R68, R71, R100, 0x1b ;  /* 0x0000006447447211 */ /* 0x000fe400078fdaff */
[----:B------:R-:W-:Y:S02]  /*a420*/  IADD3 R175, R100, 0x600, RZ ;  /* 0x0000060064af7810 */ /* 0x000fe40007ffe0ff */
[----:B------:R-:W-:Y:S01]  /*a430*/  LEA R71, R158, R99, 0x2 ;  /* 0x000000639e477211 */ /* 0x000fe200078e10ff */
[----:B------:R-:W-:Y:S06]  /*a440*/  @!P2 BRA `(.L_x_10268) ;  /* 0x000000000004a947 */ /* 0x000fec0003800000 */
[----:B--2---:R3:W-:Y:S02]  /*a450*/  REDG.E.ADD.F32.FTZ.RN.STRONG.GPU desc[UR22][R72.64+-0xb00], R69 ;  /* 0xfff50045480079a6 */ /* 0x0047e4000c10f396 */
.L_x_10268:
[----:B------:R-:W-:Y:S05]  /*a460*/  BSYNC B0 ;  /* 0x0000000000007941 */ /* 0x000fea0003800000 */
.L_x_10267:
[----:B--23--:R2:W3:Y:S01]  /*a470*/  LDS R69, [R71+0x2680] ;  /* 0x0026800047457984 */ /* 0x00c4e20000000800 */
[----:B------:R-:W-:Y:S01]  /*a480*/  BSSY B0, `(.L_x_10269) ;  /* 0x0000005000007945 */ /* 0x000fe20003800000 */
[----:B------:R-:W-:Y:S02]  /*a490*/  LEA.HI.SX32 R158, R175, R100, 0x1b ;  /* 0x00000064af9e7211 */ /* 0x000fe400078fdaff */
[----:B------:R-:W-:Y:S01]  /*a4a0*/  LEA R68, R68, R99, 0x2 ;  /* 0x0000006344447211 */ /* 0x000fe200078e10ff */
[----:B------:R-:W-:Y:S06]  /*a4b0*/  @!P3 BRA `(.L_x_10270) ;  /* 0x000000000004b947 */ /* 0x000fec0003800000 */
[----:B---3--:R4:W-:Y:S02]  /*a4c0*/  REDG.E.ADD.F32.FTZ.RN.STRONG.GPU desc[UR22][R72.64+-0xa00], R69 ;  /* 0xfff60045480079a6 */ /* 0x0089e4000c10f396 */
.L_x_10270:
[----:B------:R-:W-:Y:S05]  /*a4d0*/  BSYNC B0 ;  /* 0x0000000000007941 */ /* 0x000fea0003800000 */
.L_x_10269:
[----:B---34-:R3:W4:Y:S01]  /*a4e0*/  LDS R69, [R68+0x2780] ;  /* 0x0027800044457984 */ /* 0x0187220000000800 */
[----:B------:R-:W-:Y:S01]  /*a4f0*/  BSSY B0, `(.L_x_10271) ;  /* 0x0000004000007945 */ /* 0x000fe20003800000 */
[----:B------:R-:W-:-:S03]  /*a500*/  LEA R158, R158, R99, 0x2 ;  /* 0x000000639e9e7211 */ /* 0x000fc600078e10ff */
[----:B------:R-:W-:Y:S05]  /*a510*/  @!P4 BRA `(.L_x_10272) ;  /* 0x000000000004c947 */ /* 0x000fea0003800000 */
[----:B----4-:R4:W-:Y:S02]  /*a520*/  REDG.E.ADD.F32.FTZ.RN.STRONG.GPU desc[UR22][R72.64+-0x900], R69 ;  /* 0xfff70045480079a6 */ /* 0x0109e4000c10f396 */
.L_x_10272:
[----:B------:R-:W-:Y:S05]  /*a530*/  BSYNC B0 ;  /* 0x0000000000007941 */ /* 0x000fea0003800000 */
.L_x_10271:
[----:B----4-:R4:W0:Y:S01]  /*a540*/  LDS R69, [R158+0x2880] ;  /* 0x002880009e457984 */ /* 0x0108220000000800 */
[----:B------:R-:W-:Y:S01]  /*a550*/  BSSY B0, `(.L_x_10273) ;  /* 0x0000005000007945 */ /* 0x000fe20003800000 */
[C---:B--2---:R-:W-:Y:S02]  /*a560*/  IADD3 R71, R100.reuse, 0x640, RZ ;  /* 0x0000064064477810 */ /* 0x044fe40007ffe0ff */
[----:B------:R-:W-:Y:S01]  /*a570*/  IADD3 R175, R100, 0x680, RZ ;  /* 0x0000068064af7810 */ /* 0x000fe20007ffe0ff */
[----:B------:R-:W-:Y:S06]  /*a580*/  @!P5 BRA `(.L_x_10274) ;  /* 0x000000000004d947 */ /* 0x000fec0003800000 */
[----:B0-----:R2:W-:Y:S02]  /*a590*/  REDG.E.ADD.F32.FTZ.RN.STRONG.GPU desc[UR22][R72.64+-0x800], R69 ;  /* 0xfff80045480079a6 */ /* 0x0015e4000c10f396 */
.L_x_10274:
[----:B------:R-:W-:Y:S05]  /*a5a0*/  BSYNC B0 ;  /* 0x0000000000007941 */ /* 0x000fea0003800000 */
.L_x_10273:
        /* <DEDUP_REMOVED lines=18> */
.L_x_10276:
[----:B------:R-:W-:Y:S05]  /*a6d0*/  BSYNC B0 ;  /* 0x0000000000007941 */ /* 0x000fea0003800000 */
.L_x_10275:
[----:B01----:R0:W1:Y:S01]  /*a6e0*/  LDS R69, [R158+0x2a80] ;  /* 0x002a80009e457984 */ /* 0x0030620000000800 */
[----:B------:R-:W-:Y:S01]  /*a6f0*/  BSSY B0, `(.L_x_10277) ;  /* 0x0000006000007945 */ /* 0x000fe20003800000 */
[----:B------:R-:W-:Y:S02]  /*a700*/  IADD3 R175, R100, 0x740, RZ ;  /* 0x0000074064af7810 */ /* 0x000fe40007ffe0ff */
[----:B------:R-:W-:Y:S02]  /*a710*/  LEA.HI.SX32 R68, R71, R100, 0x1b ;  /* 0x0000006447447211 */ /* 0x000fe400078fdaff */
[----:B------:R-:W-:Y:S01]  /*a720*/  LEA R160, R160, R99, 0x2 ;  /* 0x00000063a0a07211 */ /* 0x000fe200078e10ff */
[----:B------:R-:W-:Y:S06]  /*a730*/  @!P0 BRA `(.L_x_10278) ;  /* 0x0000000000048947 */ /* 0x000fec0003800000 */
[----:B-1----:R2:W-:Y:S02]  /*a740*/  REDG.E.ADD.F32.FTZ.RN.STRONG.GPU desc[UR22][R72.64+-0x600], R69 ;  /* 0xfffa0045480079a6 */ /* 0x0025e4000c10f396 */
.L_x_10278:
[----:B------:R-:W-:Y:S05]  /*a750*/  BSYNC B0 ;  /* 0x0000000000007941 */ /* 0x000fea0003800000 */
.L_x_10277:
[----:B-12---:R1:W2:Y:S01]  /*a760*/  LDS R69, [R160+0x2b80] ;  /* 0x002b8000a0457984 */ /* 0x0062a20000000800 */
[----:B------:R-:W-:Y:S01]  /*a770*/  BSSY B0, `(.L_x_10279) ;  /* 0x0000006000007945 */ /* 0x000fe20003800000 */
[----:B------:R-:W-:Y:S02]  /*a780*/  IADD3 R71, R100, 0x780, RZ ;  /* 0x0000078064477810 */ /* 0x000fe40007ffe0ff */
[----:B------:R-:W-:Y:S02]  /*a790*/  LEA.HI.SX32 R138, R175, R100, 0x1b ;  /* 0x00000064af8a7211 */ /* 0x000fe400078fdaff */
[----:B0-----:R-:W-:Y:S01]  /*a7a0*/  LEA R158, R68, R99, 0x2 ;  /* 0x00000063449e7211 */ /* 0x001fe200078e10ff */
[----:B------:R-:W-:Y:S06]  /*a7b0*/  @!P1 BRA `(.L_x_10280) ;  /* 0x0000000000049947 */ /* 0x000fec0003800000 */
[----:B--2---:R0:W-:Y:S02]  /*a7c0*/  REDG.E.ADD.F32.FTZ.RN.STRONG.GPU desc[UR22][R72.64+-0x500], R69 ;  /* 0xfffb0045480079a6 */ /* 0x0041e4000c10f396 */
.L_x_10280:
[----:B------:R-:W-:Y:S05]  /*a7d0*/  BSYNC B0 ;  /* 0x0000000000007941 */ /* 0x000fea0003800000 */
.L_x_10279:
[----:B0-2---:R0:W2:Y:S01]  /*a7e0*/  LDS R69, [R158+0x2c80] ;  /* 0x002c80009e457984 */ /* 0x0050a20000000800 */
[----:B------:R-:W-:Y:S01]  /*a7f0*/  BSSY B0, `(.L_x_10281) ;  /* 0x0000006000007945 */ /* 0x000fe20003800000 */
[----:B------:R-:W-:Y:S02]  /*a800*/  LEA.HI.SX32 R68, R71, R100, 0x1b ;  /* 0x0000006447447211 */ /* 0x000fe400078fdaff */
[----:B------:R-:W-:Y:S02]  /*a810*/  IADD3 R175, R100, 0x7c0, RZ ;  /* 0x000007c064af7810 */ /* 0x000fe40007ffe0ff */
[----:B------:R-:W-:Y:S01]  /*a820*/  LEA R71, R138, R99, 0x2 ;  /* 0x000000638a477211 */ /* 0x000fe200078e10ff */
[----:B------:R-:W-:Y:S06]  /*a830*/  @!P2 BRA `(.L_x_10282) ;  /* 0x000000000004a947 */ /* 0x000fec0003800000 */
[----:B--2---:R3:W-:Y:S02]  /*a840*/  REDG.E.ADD.F32.FTZ.RN.STRONG.GPU desc[UR22][R72.64+-0x400], R69 ;  /* 0xfffc0045480079a6 */ /* 0x0047e4000c10f396 */
.L_x_10282:
[----:B------:R-:W-:Y:S05]  /*a850*/  BSYNC B0 ;  /* 0x0000000000007941 */ /* 0x000fea0003800000 */
.L_x_10281:
[----:B------:R-:W4:Y:S01]  /*a860*/  LDS R71, [R71+0x2d80] ;  /* 0x002d800047477984 */ /* 0x000f220000000800 */
[----:B------:R-:W-:Y:S01]  /*a870*/  BSSY B0, `(.L_x_10283) ;  /* 0x0000006000007945 */ /* 0x000fe20003800000 */
[----:B------:R-:W-:Y:S01]  /*a880*/  LEA.HI.SX32 R138, R175, R100, 0x1b ;  /* 0x00000064af8a7211 */ /* 0x000fe200078fdaff */
[----:B--23--:R-:W-:Y:S01]  /*a890*/  FMUL.FTZ R69, R239, R206 ;  /* 0x000000ceef457220 */ /* 0x00cfe20000410000 */
[----:B------:R-:W-:Y:S01]  /*a8a0*/  LEA R68, R68, R99, 0x2 ;  /* 0x0000006344447211 */ /* 0x000fe200078e10ff */
[----:B------:R-:W-:Y:S06]  /*a8b0*/  @!P3 BRA `(.L_x_10284) ;  /* 0x000000000004b947 */ /* 0x000fec0003800000 */
[----:B----4-:R2:W-:Y:S02]  /*a8c0*/  REDG.E.ADD.F32.FTZ.RN.STRONG.GPU desc[UR22][R72.64+-0x300], R71 ;  /* 0xfffd0047480079a6 */ /* 0x0105e4000c10f396 */
.L_x_10284:
[----:B------:R-:W-:Y:S05]  /*a8d0*/  BSYNC B0 ;  /* 0x0000000000007941 */ /* 0x000fea0003800000 */
.L_x_10283:
[----:B--2-4-:R-:W-:Y:S01]  /*a8e0*/  FFMA.FTZ R71, R220, R156, R69 ;  /* 0x0000009cdc477223 */ /* 0x014fe20000010045 */
[----:B------:R-:W-:Y:S01]  /*a8f0*/  BSSY B0, `(.L_x_10285) ;  /* 0x0000005000007945 */ /* 0x000fe20003800000 */
[----:B------:R2:W3:Y:S01]  /*a900*/  LDS R69, [R68+0x2e80] ;  /* 0x002e800044457984 */ /* 0x0004e20000000800 */
[----:B------:R-:W-:Y:S02]  /*a910*/  LEA R138, R138, R99, 0x2 ;  /* 0x000000638a8a7211 */ /* 0x000fe400078e10ff */
[----:B------:R-:W-:Y:S05]  /*a920*/  @!P4 BRA `(.L_x_10286) ;  /* 0x000000000004c947 */ /* 0x000fea0003800000 */
[----:B---3--:R4:W-:Y:S02]  /*a930*/  REDG.E.ADD.F32.FTZ.RN.STRONG.GPU desc[UR22][R72.64+-0x200], R69 ;  /* 0xfffe0045480079a6 */ /* 0x0089e4000c10f396 */
.L_x_10286:
[----:B------:R-:W-:Y:S05]  /*a940*/  BSYNC B0 ;  /* 0x0000000000007941 */ /* 0x000fea0003800000 */
.L_x_10285:
[----:B---34-:R3:W4:Y:S01]  /*a950*/  LDS R69, [R138+0x2f80] ;  /* 0x002f80008a457984 */ /* 0x0187220000000800 */
[----:B------:R-:W-:Y:S01]  /*a960*/  BSSY B0, `(.L_x_10287) ;  /* 0x0000004000007945 */ /* 0x000fe20003800000 */
[----:B--2---:R-:W-:-:S03]  /*a970*/  FADD.FTZ R68, R70, R71 ;  /* 0x0000004746447221 */ /* 0x004fc60000010000 */
[----:B------:R-:W-:Y:S05]  /*a980*/  @!P5 BRA `(.L_x_10288) ;  /* 0x000000000004d947 */ /* 0x000fea0003800000 */
[----:B----4-:R2:W-:Y:S02]  /*a990*/  REDG.E.ADD.F32.FTZ.RN.STRONG.GPU desc[UR22][R72.64+-0x100], R69 ;  /* 0xffff0045480079a6 */ /* 0x0105e4000c10f396 */
.L_x_10288:
[----:B------:R-:W-:Y:S05]  /*a9a0*/  BSYNC B0 ;  /* 0x0000000000007941 */ /* 0x000fea0003800000 */
.L_x_10287:
[----:B--2---:R-:W2:Y:S01]  /*a9b0*/  SHFL.DOWN PT, R72, R113, 0x1, 0x1f ;  /* 0x08201f0071487f89 */ /* 0x004ea200000e0000 */
[----:B------:R-:W-:Y:S01]  /*a9c0*/  ISETP.GT.AND P0, PT, R235, 0x1e, PT ;  /* 0x0000001eeb00780c */ /* 0x000fe20003f04270 */
[----:B------:R-:W-:Y:S01]  /*a9d0*/  FADD.FTZ R5, R2, R5 ;  /* 0x0000000502057221 */ /* 0x000fe20000010000 */
[----:B----4-:R-:W-:Y:S01]  /*a9e0*/  MOV R69, R113 ;  /* 0x0000007100457202 */ /* 0x010fe20000000f00 */
[----:B------:R-:W4:Y:S01]  /*a9f0*/  SHFL.DOWN PT, R175, R74, 0x1, 0x1f ;  /* 0x08201f004aaf7f89 */ /* 0x000f2200000e0000 */
[----:B------:R-:W-:Y:S01]  /*aa00*/  MOV R70, R74 ;  /* 0x0000004a00467202 */ /* 0x000fe20000000f00 */
[----:B------:R-:W-:Y:S01]  /*aa10*/  FADD.FTZ R6, R75, R6 ;  /* 0x000000064b067221 */ /* 0x000fe20000010000 */
[----:B------:R-:W-:Y:S01]  /*aa20*/  MOV R71, R85 ;  /* 0x0000005500477202 */ /* 0x000fe20000000f00 */
[----:B---3--:R-:W3:Y:S01]  /*aa30*/  SHFL.DOWN PT, R138, R85, 0x1, 0x1f ;  /* 0x08201f00558a7f89 */ /* 0x008ee200000e0000 */
[----:B------:R-:W-:Y:S01]  /*aa40*/  ISETP.NE.AND P1, PT, R235, RZ, PT ;  /* 0x000000ffeb00720c */ /* 0x000fe20003f25270 */
        /* <DEDUP_REMOVED lines=15> */
[----:B------:R-:W-:Y:S01]  /*ab40*/  FMUL.FTZ R150, R217, R150 ;  /* 0x00000096d9967220 */ /* 0x000fe20000410000 */
[----:B------:R-:W-:Y:S01]  /*ab50*/  FMUL.FTZ R121, R218, R121 ;  /* 0x00000079da797220 */ /* 0x000fe20000410000 */
[----:B------:R-:W-:Y:S01]  /*ab60*/  FMUL.FTZ R146, R129, R146 ;  /* 0x0000009281927220 */ /* 0x000fe20000410000 */
[----:B----4-:R-:W-:Y:S01]  /*ab70*/  @!P0 FADD.FTZ R70, R70, R175 ;  /* 0x000000af46468221 */ /* 0x010fe20000010000 */
[----:B------:R-:W2:Y:S01]  /*ab80*/  SHFL.DOWN PT, R72, R69, 0x2, 0x1f ;  /* 0x08401f0045487f89 */ /* 0x000ea200000e0000 */
[----:B------:R-:W-:Y:S01]  /*ab90*/  FMUL.FTZ R147, R128, R147 ;  /* 0x0000009380937220 */ /* 0x000fe20000410000 */
[----:B------:R-:W-:Y:S01]  /*aba0*/  FFMA.FTZ R125, R220, R125, R239 ;  /* 0x0000007ddc7d7223 */ /* 0x000fe200000100ef */
[----:B---3--:R-:W-:Y:S01]  /*abb0*/  @!P0 FADD.FTZ R71, R71, R138 ;  /* 0x0000008a47478221 */ /* 0x008fe20000010000 */
        /* <DEDUP_REMOVED lines=122> */
.L_x_10290:
[----:B------:R-:W-:Y:S05]  /*b360*/  BSYNC B0 ;  /* 0x0000000000007941 */ /* 0x000fea0003800000 */
.L_x_10289:
[----:B------:R-:W-:Y:S02]  /*b370*/  UIADD3 UR7, UR7, 0x1, URZ ;  /* 0x0000000107077890 */ /* 0x000fe4000fffe03f */
[----:B------:R-:W-:Y:S02]  /*b380*/  UIADD3 UR8, UP1, UR8, 0x1, URZ ;  /* 0x0000000108087890 */ /* 0x000fe4000ff3e03f */
[----:B------:R-:W-:Y:S02]  /*b390*/  UISETP.GE.AND UP0, UPT, UR7, UR54, UPT ;  /* 0x000000360700728c */ /* 0x000fe4000bf06270 */
[----:B------:R-:W-:-:S04]  /*b3a0*/  UIADD3.X UR9, URZ, UR9, URZ, UP1, !UPT ;  /* 0x000000093f097290 */ /* 0x000fc80008ffe43f */
[----:B------:R-:W-:-:S13]  /*b3b0*/  PLOP3.LUT P0, PT, PT, PT, UP0, 0x80, 0x0 ;  /* 0x000000000000781c */ /* 0x000fda0003f0f008 */
[----:B------:R-:W-:Y:S05]  /*b3c0*/  @!P0 BRA `(.L_x_10291) ;  /* 0xffffff7400b08947 */ /* 0x000fea000383ffff */
.L_x_10196:
[----:B------:R-:W-:Y:S01]  /*b3d0*/  BAR.SYNC.DEFER_BLOCKING 0x0 ;  /* 0x0000000000007b1d */ /* 0x000fe20000010000 */
[----:B------:R-:W-:Y:S01]  /*b3e0*/  F2FP.F16.F32.PACK_AB R23, R11, R12 ;  /* 0x0000000c0b17723e */ /* 0x000fe200000000ff */
[----:B------:R-:W-:Y:S01]  /*b3f0*/  USHF.R.S32.HI UR27, URZ, 0x1f, UR26 ;  /* 0x0000001f3f1b7899 */ /* 0x000fe2000801141a */
[----:B------:R-:W-:Y:S01]  /*b400*/  F2FP.F16.F32.PACK_AB R22, R13, R14 ;  /* 0x0000000e0d16723e */ /* 0x000fe200000000ff */
[----:B---3--:R-:W-:Y:S01]  /*b410*/  FADD.FTZ R0, R237, R50 ;  /* 0x00000032ed007221 */ /* 0x008fe20000010000 */
        /* <DEDUP_REMOVED lines=8> */
[----:B------:R-:W-:Y:S01]  /*b4a0*/  F2FP.F16.F32.PACK_AB R13, R7, R8 ;  /* 0x00000008070d723e */ /* 0x000fe200000000ff */
[----:B------:R-:W-:Y:S01]  /*b4b0*/  FADD.FTZ R5, R0, R49 ;  /* 0x0000003100057221 */ /* 0x000fe20000010000 */
[----:B------:R-:W-:Y:S01]  /*b4c0*/  F2FP.F16.F32.PACK_AB R12, R9, R10 ;  /* 0x0000000a090c723e */ /* 0x000fe200000000ff */
[----:B------:R-:W-:Y:S01]  /*b4d0*/  ULDC.64 UR20, c[0x0][0x390] ;  /* 0x0000e40000147ab9 */ /* 0x000fe20000000a00 */
[----:B------:R-:W-:Y:S01]  /*b4e0*/  UIADD3 UR9, UR9, UR7, URZ ;  /* 0x0000000709097290 */ /* 0x000fe2000fffe03f */
[----:B------:R-:W-:Y:S01]  /*b4f0*/  FADD.FTZ R0, R5, R48 ;  /* 0x0000003005007221 */ /* 0x000fe20000010000 */
[----:B------:R-:W-:Y:S01]  /*b500*/  UIMAD UR7, UR11, UR20, URZ ;  /* 0x000000140b0772a4 */ /* 0x000fe2000f8e023f */
[----:B------:R-:W-:Y:S01]  /*b510*/  F2FP.F16.F32.PACK_AB R4, R49, R50 ;  /* 0x000000323104723e */ /* 0x000fe200000000ff */
[----:B------:R-:W-:Y:S01]  /*b520*/  UIMAD.WIDE.U32 UR8, UR10, UR20, UR8 ;  /* 0x000000140a0872a5 */ /* 0x000fe2000f8e0008 */
[----:B------:R-:W-:Y:S01]  /*b530*/  F2FP.F16.F32.PACK_AB R5, R47, R48 ;  /* 0x000000302f05723e */ /* 0x000fe200000000ff */
[----:B------:R-:W-:Y:S01]  /*b540*/  UIMAD UR7, UR10, UR21, UR7 ;  /* 0x000000150a0772a4 */ /* 0x000fe2000f8e0207 */
[----:B------:R-:W-:Y:S01]  /*b550*/  STS.128 [R54], R20 ;  /* 0x0000001436007388 */ /* 0x000fe20000000c00 */
[----:B------:R-:W-:Y:S01]  /*b560*/  F2FP.F16.F32.PACK_AB R7, R43, R44 ;  /* 0x0000002c2b07723e */ /* 0x000fe200000000ff */
[----:B------:R-:W-:Y:S01]  /*b570*/  ULDC.64 UR20, c[0x0][0x3e0] ;  /* 0x0000f80000147ab9 */ /* 0x000fe20000000a00 */
[----:B------:R-:W-:Y:S01]  /*b580*/  UIADD3 UR9, UR9, UR7, URZ ;  /* 0x0000000709097290 */ /* 0x000fe2000fffe03f */
[----:B------:R3:W-:Y:S01]  /*b590*/  STS.128 [R54+0x10], R12 ;  /* 0x0000100c36007388 */ /* 0x0007e20000000c00 */
[----:B------:R-:W-:-:S03]  /*b5a0*/  NOP ;  /* 0x0000000000007918 */ /* 0x000fc60000000000 */
[----:B------:R-:W4:Y:S01]  /*b5b0*/  LDS.128 R8, [R96] ;  /* 0x0000000060087984 */ /* 0x000f220000000c00 */
[----:B------:R-:W-:Y:S01]  /*b5c0*/  ULEA UR7, UP0, UR8, UR20, 0x1 ;  /* 0x0000001408077291 */ /* 0x000fe2000f80083f */
[----:B------:R-:W-:Y:S01]  /*b5d0*/  F2FP.F16.F32.PACK_AB R6, R45, R46 ;  /* 0x0000002e2d06723e */ /* 0x000fe200000000ff */
[----:B------:R-:W-:Y:S01]  /*b5e0*/  FADD.FTZ R47, R0, R47 ;  /* 0x0000002f002f7221 */ /* 0x000fe20000010000 */
[----:B------:R-:W5:Y:S01]  /*b5f0*/  LDS.128 R16, [R96+0x200] ;  /* 0x0002000060107984 */ /* 0x000f620000000c00 */
[----:B------:R-:W-:Y:S02]  /*b600*/  ULEA.HI.X UR8, UR8, UR21, UR9, 0x1, UP0 ;  /* 0x0000001508087291 */ /* 0x000fe400080f0c09 */
[----:B------:R-:W-:Y:S01]  /*b610*/  MOV R2, UR7 ;  /* 0x0000000700027c02 */ /* 0x000fe20008000f00 */
[----:B------:R-:W-:Y:S01]  /*b620*/  ULDC.64 UR20, c[0x0][0x3b0] ;  /* 0x0000ec0000147ab9 */ /* 0x000fe20000000a00 */
[----:B---3--:R-:W-:Y:S01]  /*b630*/  F2FP.F16.F32.PACK_AB R15, R35, R36 ;  /* 0x00000024230f723e */ /* 0x008fe200000000ff */
[----:B------:R-:W-:Y:S01]  /*b640*/  FADD.FTZ R46, R47, R46 ;  /* 0x0000002e2f2e7221 */ /* 0x000fe20000010000 */
[----:B------:R-:W-:Y:S01]  /*b650*/  MOV R3, UR8 ;  /* 0x0000000800037c02 */ /* 0x000fe20008000f00 */
[----:B------:R-:W-:Y:S01]  /*b660*/  ULDC.64 UR8, c[0x0][0x3a8] ;  /* 0x0000ea0000087ab9 */ /* 0x000fe20000000a00 */
[----:B------:R-:W-:Y:S01]  /*b670*/  F2FP.F16.F32.PACK_AB R14, R37, R38 ;  /* 0x00000026250e723e */ /* 0x000fe200000000ff */
[----:B------:R-:W-:Y:S01]  /*b680*/  UIMAD UR7, UR13, UR8, URZ ;  /* 0x000000080d0772a4 */ /* 0x000fe2000f8e023f */
[----:B------:R-:W-:Y:S01]  /*b690*/  F2FP.F16.F32.PACK_AB R13, R39, R40 ;  /* 0x00000028270d723e */ /* 0x000fe200000000ff */
[----:B------:R-:W-:Y:S01]  /*b6a0*/  IMAD.WIDE R2, R97, 0x10, R2 ;  /* 0x0000001061027825 */ /* 0x000fe200078e0202 */
[----:B------:R-:W-:Y:S01]  /*b6b0*/  F2FP.F16.F32.PACK_AB R12, R41, R42 ;  /* 0x0000002a290c723e */ /* 0x000fe200000000ff */
[----:B------:R-:W-:-:S02]  /*b6c0*/  UIMAD.WIDE.U32 UR26, UR12, UR8, UR26 ;  /* 0x000000080c1a72a5 */ /* 0x000fc4000f8e001a */
[----:B------:R-:W-:Y:S01]  /*b6d0*/  FADD.FTZ R45, R46, R45 ;  /* 0x0000002d2e2d7221 */ /* 0x000fe20000010000 */
[----:B------:R-:W-:Y:S02]  /*b6e0*/  UIMAD UR7, UR12, UR9, UR7 ;  /* 0x000000090c0772a4 */ /* 0x000fe4000f8e0207 */
[----:B------:R-:W-:Y:S01]  /*b6f0*/  UIADD3 UR16, UP1, UR16, -0x1000, URZ ;  /* 0xfffff00010107890 */ /* 0x000fe2000ff3e03f */
[----:B------:R-:W-:Y:S01]  /*b700*/  FADD.FTZ R44, R45, R44 ;  /* 0x0000002c2d2c7221 */ /* 0x000fe20000010000 */
[----:B------:R-:W-:Y:S02]  /*b710*/  UIADD3 UR9, UR27, UR7, URZ ;  /* 0x000000071b097290 */ /* 0x000fe4000fffe03f */
[----:B------:R-:W-:Y:S01]  /*b720*/  UIMAD UR7, UR11, UR20, URZ ;  /* 0x000000140b0772a4 */ /* 0x000fe2000f8e023f */
[----:B------:R-:W-:Y:S01]  /*b730*/  FADD.FTZ R43, R44, R43 ;  /* 0x0000002b2c2b7221 */ /* 0x000fe20000010000 */
[----:B------:R-:W-:Y:S01]  /*b740*/  UMOV UR8, UR26 ;  /* 0x0000001a00087c82 */ /* 0x000fe20008000000 */
[----:B------:R-:W-:-:S02]  /*b750*/  UIADD3 UR48, UP2, UR48, -0x800, URZ ;  /* 0xfffff80030307890 */ /* 0x000fc4000ff5e03f */
[----:B------:R-:W-:Y:S01]  /*b760*/  UIMAD UR7, UR10, UR21, UR7 ;  /* 0x000000150a0772a4 */ /* 0x000fe2000f8e0207 */
[----:B------:R-:W-:Y:S01]  /*b770*/  FADD.FTZ R42, R43, R42 ;  /* 0x0000002a2b2a7221 */ /* 0x000fe20000010000 */
[----:B------:R-:W-:Y:S02]  /*b780*/  UIMAD.WIDE.U32 UR8, UR10, UR20, UR8 ;  /* 0x000000140a0872a5 */ /* 0x000fe4000f8e0008 */
[----:B------:R-:W-:Y:S01]  /*b790*/  UIADD3 UR50, UP3, UR50, -0x800, URZ ;  /* 0xfffff80032327890 */ /* 0x000fe2000ff7e03f */
[----:B------:R-:W-:Y:S01]  /*b7a0*/  FADD.FTZ R41, R42, R41 ;  /* 0x000000292a297221 */ /* 0x000fe20000010000 */
[----:B------:R-:W-:Y:S01]  /*b7b0*/  ULDC.64 UR20, c[0x0][0x3f0] ;  /* 0x0000fc0000147ab9 */ /* 0x000fe20000000a00 */
[----:B------:R-:W-:Y:S01]  /*b7c0*/  UIADD3 UR9, UR9, UR7, URZ ;  /* 0x0000000709097290 */ /* 0x000fe2000fffe03f */
[----:B----4-:R-:W-:Y:S01]  /*b7d0*/  STG.E.128 desc[UR22][R2.64], R8 ;  /* 0x0000000802007986 */ /* 0x010fe2000c101d16 */
[----:B------:R-:W-:Y:S01]  /*b7e0*/  ULEA UR7, UP0, UR8, UR20, 0x1 ;  /* 0x0000001408077291 */ /* 0x000fe2000f80083f */
[----:B------:R-:W-:Y:S01]  /*b7f0*/  FADD.FTZ R40, R41, R40 ;  /* 0x0000002829287221 */ /* 0x000fe20000010000 */
[----:B------:R-:W-:Y:S01]  /*b800*/  UIADD3 UR53, UP4, UR53, -0x800, URZ ;  /* 0xfffff80035357890 */ /* 0x000fe2000ff9e03f */
[----:B-----5:R3:W-:Y:S01]  /*b810*/  STG.E.128 desc[UR22][R2.64+0x200], R16 ;  /* 0x0002001002007986 */ /* 0x0207e2000c101d16 */
[----:B------:R-:W-:Y:S01]  /*b820*/  ULEA.HI.X UR8, UR8, UR21, UR9, 0x1, UP0 ;  /* 0x0000001508087291 */ /* 0x000fe200080f0c09 */
[----:B------:R-:W-:Y:S01]  /*b830*/  FADD.FTZ R39, R40, R39 ;  /* 0x0000002728277221 */ /* 0x000fe20000010000 */
[----:B------:R-:W-:Y:S01]  /*b840*/  UISETP.GT.AND UP0, UPT, UR18, 0x1, UPT ;  /* 0x000000011200788c */ /* 0x000fe2000bf04270 */
[----:B------:R-:W-:Y:S01]  /*b850*/  BAR.SYNC.DEFER_BLOCKING 0x0 ;  /* 0x0000000000007b1d */ /* 0x000fe20000010000 */
[----:B------:R-:W-:Y:S01]  /*b860*/  UIADD3 UR6, UR6, 0x1, URZ ;  /* 0x0000000106067890 */ /* 0x000fe2000fffe03f */
[----:B------:R-:W-:Y:S01]  /*b870*/  FADD.FTZ R38, R39, R38 ;  /* 0x0000002627267221 */ /* 0x000fe20000010000 */
[----:B------:R-:W-:-:S02]  /*b880*/  UIADD3.X UR17, UR17, -0x1, URZ, UP1, !UPT ;  /* 0xffffffff11117890 */ /* 0x000fc40008ffe43f */
[----:B------:R-:W-:Y:S01]  /*b890*/  PLOP3.LUT P0, PT, PT, PT, UP0, 0x80, 0x0 ;  /* 0x000000000000781c */ /* 0x000fe20003f0f008 */
[----:B------:R-:W-:Y:S01]  /*b8a0*/  FADD.FTZ R37, R38, R37 ;  /* 0x0000002526257221 */ /* 0x000fe20000010000 */
[----:B------:R-:W-:Y:S02]  /*b8b0*/  UIADD3.X UR15, UR15, -0x1, URZ, UP2, !UPT ;  /* 0xffffffff0f0f7890 */ /* 0x000fe400097fe43f */
[----:B------:R-:W-:Y:S01]  /*b8c0*/  UIADD3.X UR49, UR49, -0x1, URZ, UP3, !UPT ;  /* 0xffffffff31317890 */ /* 0x000fe20009ffe43f */
[----:B------:R-:W-:Y:S01]  /*b8d0*/  FADD.FTZ R36, R37, R36 ;  /* 0x0000002425247221 */ /* 0x000fe20000010000 */
[----:B------:R-:W-:Y:S01]  /*b8e0*/  UIADD3.X UR52, UR52, -0x1, URZ, UP4, !UPT ;  /* 0xffffffff34347890 */ /* 0x000fe2000a7fe43f */
[----:B---3--:R-:W-:Y:S02]  /*b8f0*/  MOV R2, UR7 ;  /* 0x0000000700027c02 */ /* 0x008fe40008000f00 */
[----:B------:R-:W-:Y:S01]  /*b900*/  FADD.FTZ R237, R36, R35 ;  /* 0x0000002324ed7221 */ /* 0x000fe20000010000 */
        /* <DEDUP_REMOVED lines=10> */
.L_x_10194:
[----:B------:R-:W-:Y:S02]  /*b9b0*/  ULDC.64 UR4, c[0x0][0x3d8] ;  /* 0x0000f60000047ab9 */ /* 0x000fe40000000a00 */
[----:B------:R-:W-:-:S04]  /*b9c0*/  ISETP.NE.U32.AND P0, PT, RZ, UR4, PT ;  /* 0x00000004ff007c0c */ /* 0x000fc8000bf05070 */
[----:B------:R-:W-:-:S13]  /*b9d0*/  ISETP.NE.AND.EX P0, PT, RZ, UR5, PT, P0 ;  /* 0x00000005ff007c0c */ /* 0x000fda000bf05300 */
[----:B------:R-:W-:Y:S05]  /*b9e0*/  @!P0 BRA `(.L_x_10293) ;  /* 0x0000000000948947 */ /* 0x000fea0003800000 */
[----:B0--3--:R-:W0:Y:S01]  /*b9f0*/  SHFL.DOWN P0, R3, R238, 0x1, 0x1f ;  /* 0x08201f00ee037f89 */ /* 0x009e220000000000 */
[----:B------:R-:W-:Y:S01]  /*ba00*/  BSSY B0, `(.L_x_10293) ;  /* 0x0000023000007945 */ /* 0x000fe20003800000 */
[----:B------:R-:W3:Y:S01]  /*ba10*/  S2R R4, SR_LANEID ;  /* 0x0000000000047919 */ /* 0x000ee20000000000 */
[----:B0-----:R-:W-:-:S05]  /*ba20*/  @P0 FADD R3, R3, R238 ;  /* 0x000000ee03030221 */ /* 0x001fca0000000000 */
[----:B------:R-:W0:Y:S01]  /*ba30*/  SHFL.DOWN P0, R0, R3, 0x2, 0x1f ;  /* 0x08401f0003007f89 */ /* 0x000e220000000000 */
[----:B---3--:R-:W-:Y:S02]  /*ba40*/  ISETP.NE.AND P1, PT, R4, RZ, PT ;  /* 0x000000ff0400720c */ /* 0x008fe40003f25270 */
[----:B------:R-:W3:Y:S11]  /*ba50*/  S2R R4, SR_TID.X ;  /* 0x0000000000047919 */ /* 0x000ef60000002100 */
[----:B------:R-:W4:Y:S01]  /*ba60*/  @!P1 S2R R9, SR_CgaCtaId ;  /* 0x0000000000099919 */ /* 0x000f220000008800 */
[----:B------:R-:W-:Y:S01]  /*ba70*/  @!P1 MOV R6, 0x400 ;  /* 0x0000040000069802 */ /* 0x000fe20000000f00 */
[----:B0-----:R-:W-:-:S05]  /*ba80*/  @P0 FADD R0, R3, R0 ;  /* 0x0000000003000221 */ /* 0x001fca0000000000 */
[----:B------:R-:W0:Y:S01]  /*ba90*/  SHFL.DOWN P0, R5, R0, 0x4, 0x1f ;  /* 0x08801f0000057f89 */ /* 0x000e220000000000 */
[----:B---3--:R-:W-:-:S04]  /*baa0*/  @!P1 SHF.R.S32.HI R3, RZ, 0x1f, R4 ;  /* 0x0000001fff039819 */ /* 0x008fc80000011404 */
[----:B------:R-:W-:Y:S02]  /*bab0*/  @!P1 LEA.HI R3, R3, R4, RZ, 0x5 ;  /* 0x0000000403039211 */ /* 0x000fe400078f28ff */
[----:B----4-:R-:W-:Y:S01]  /*bac0*/  @!P1 LEA R9, R9, R6, 0x18 ;  /* 0x0000000609099211 */ /* 0x010fe200078ec0ff */
        /* <DEDUP_REMOVED lines=12> */
[----:B0-----:R-:W-:Y:S01]  /*bb90*/  @!P0 MOV R0, 0x400 ;  /* 0x0000040000008802 */ /* 0x001fe20000000f00 */
[----:B------:R-:W0:Y:S03]  /*bba0*/  @!P0 S2R R3, SR_CgaCtaId ;  /* 0x0000000000038919 */ /* 0x000e260000008800 */
[----:B0-----:R-:W-:-:S06]  /*bbb0*/  @!P0 LEA R0, R3, R0, 0x18 ;  /* 0x0000000003008211 */ /* 0x001fcc00078ec0ff */
[----:B------:R-:W0:Y:S02]  /*bbc0*/  @!P0 LDS R0, [R0+0x3188] ;  /* 0x0031880000008984 */ /* 0x000e240000000800 */
[----:B0-----:R-:W-:Y:S01]  /*bbd0*/  @!P0 FADD.FTZ R7, R7, R0 ;  /* 0x0000000007078221 */ /* 0x001fe20000010000 */
[----:B---3--:R-:W-:Y:S02]  /*bbe0*/  R2UR UR4, R10 ;  /* 0x000000000a0472ca */ /* 0x008fe400000e0000 */
[----:B------:R-:W-:-:S11]  /*bbf0*/  R2UR UR5, R11 ;  /* 0x000000000b0572ca */ /* 0x000fd600000e0000 */
[----:B------:R-:W-:Y:S02]  /*bc00*/  MOV R2, UR4 ;  /* 0x0000000400027c02 */ /* 0x000fe40008000f00 */
[----:B------:R-:W-:-:S05]  /*bc10*/  MOV R3, UR5 ;  /* 0x0000000500037c02 */ /* 0x000fca0008000f00 */
[----:B------:R3:W-:Y:S02]  /*bc20*/  REDG.E.ADD.F32.FTZ.RN.STRONG.GPU desc[UR22][R2.64], R7 ;  /* 0x00000007020079a6 */ /* 0x0007e4000c10f396 */
.L_x_10294:
[----:B------:R-:W-:Y:S05]  /*bc30*/  BSYNC B0 ;  /* 0x0000000000007941 */ /* 0x000fea0003800000 */
.L_x_10293:
[----:B------:R-:W-:Y:S01]  /*bc40*/  ULDC.64 UR4, c[0x0][0x3f8] ;  /* 0x0000fe0000047ab9 */ /* 0x000fe20000000a00 */
[----:B------:R-:W-:Y:S01]  /*bc50*/  BSSY B0, `(.L_x_10295) ;  /* 0x0000028000007945 */ /* 0x000fe20003800000 */
[----:B------:R-:W-:-:S04]  /*bc60*/  ISETP.NE.U32.AND P0, PT, RZ, UR4, PT ;  /* 0x00000004ff007c0c */ /* 0x000fc8000bf05070 */
[----:B------:R-:W-:-:S13]  /*bc70*/  ISETP.NE.AND.EX P0, PT, RZ, UR5, PT, P0 ;  /* 0x00000005ff007c0c */ /* 0x000fda000bf05300 */
[----:B------:R-:W-:Y:S05]  /*bc80*/  @!P0 BRA `(.L_x_10296) ;  /* 0x00000000008c8947 */ /* 0x000fea0003800000 */
[----:B------:R-:W-:Y:S06]  /*bc90*/  BAR.SYNC.DEFER_BLOCKING 0x0 ;  /* 0x0000000000007b1d */ /* 0x000fec0000010000 */
[----:B0-----:R-:W0:Y:S01]  /*bca0*/  SHFL.DOWN P0, R0, R237, 0x1, 0x1f ;  /* 0x08201f00ed007f89 */ /* 0x001e220000000000 */
[----:B------:R-:W4:Y:S01]  /*bcb0*/  S2R R4, SR_LANEID ;  /* 0x0000000000047919 */ /* 0x000f220000000000 */
[----:B---3--:R-:W3:Y:S01]  /*bcc0*/  S2R R11, SR_TID.X ;  /* 0x00000000000b7919 */ /* 0x008ee20000002100 */
[----:B0-----:R-:W-:-:S05]  /*bcd0*/  @P0 FADD R0, R0, R237 ;  /* 0x000000ed00000221 */ /* 0x001fca0000000000 */
[----:B------:R-:W0:Y:S01]  /*bce0*/  SHFL.DOWN P0, R3, R0, 0x2, 0x1f ;  /* 0x08401f0000037f89 */ /* 0x000e220000000000 */
[----:B----4-:R-:W-:-:S13]  /*bcf0*/  ISETP.NE.AND P1, PT, R4, RZ, PT ;  /* 0x000000ff0400720c */ /* 0x010fda0003f25270 */
[----:B------:R-:W4:Y:S01]  /*bd00*/  @!P1 S2R R7, SR_CgaCtaId ;  /* 0x0000000000079919 */ /* 0x000f220000008800 */
[----:B------:R-:W-:Y:S01]  /*bd10*/  @!P1 MOV R6, 0x400 ;  /* 0x0000040000069802 */ /* 0x000fe20000000f00 */
[----:B0-----:R-:W-:Y:S01]  /*bd20*/  @P0 FADD R3, R0, R3 ;  /* 0x0000000300030221 */ /* 0x001fe20000000000 */
[----:B---3--:R-:W-:-:S04]  /*bd30*/  @!P1 SHF.R.S32.HI R0, RZ, 0x1f, R11 ;  /* 0x0000001fff009819 */ /* 0x008fc8000001140b */
        /* <DEDUP_REMOVED lines=14> */
[----:B----4-:R-:W0:Y:S01]  /*be20*/  @!P0 S2R R3, SR_CgaCtaId ;  /* 0x0000000000038919 */ /* 0x010e220000008800 */
        /* <DEDUP_REMOVED lines=9> */
.L_x_10296:
[----:B---3--:R-:W3:Y:S02]  /*bec0*/  S2R R11, SR_TID.X ;  /* 0x00000000000b7919 */ /* 0x008ee40000002100 */
.L_x_10297:
[----:B------:R-:W-:Y:S05]  /*bed0*/  BSYNC B0 ;  /* 0x0000000000007941 */ /* 0x000fea0003800000 */
.L_x_10295:
        /* <DEDUP_REMOVED lines=22> */
.L_x_10299:
        /* <DEDUP_REMOVED lines=32> */
.L_x_10298:
[----:B------:R-:W-:Y:S05]  /*c240*/  EXIT ;  /* 0x000000000000794d */ /* 0x000fea0003800000 */
.L_x_10200:
[----:B------:R-:W-:Y:S01]  /*c250*/  HFMA2.MMA R225, -RZ, RZ, 0, 5.9604644775390625e-08 ;  /* 0x00000001ffe17435 */ /* 0x000fe200000001ff */
[----:B------:R-:W-:Y:S02]  /*c260*/  MOV R228, R222 ;  /* 0x000000de00e47202 */ /* 0x000fe40000000f00 */
[----:B------:R-:W-:Y:S02]  /*c270*/  MOV R226, RZ ;  /* 0x000000ff00e27202 */ /* 0x000fe40000000f00 */
[----:B------:R-:W-:-:S07]  /*c280*/  MOV R79, 0xffffffff ;  /* 0xffffffff004f7802 */ /* 0x000fce0000000f00 */
[----:B-1---5:R-:W-:Y:S05]  /*c290*/  WARPSYNC.COLLECTIVE R79, `(.L_x_10300) ;  /* 0x000000004f087348 */ /* 0x022fea0003c00000 */
[----:B------:R0:W2:Y:S02]  /*c2a0*/  SHFL.UP P3, R231, R228, R225, R226 ;  /* 0x040000e1e4e77389 */ /* 0x0000a400000600e2 */
[----:B012--5:R-:W-:Y:S01]  /*c2b0*/  ENDCOLLECTIVE ;  /* 0x000000000000791b */ /* 0x027fe20003800000 */
.L_x_10300:
[----:B------:R-:W-:Y:S02]  /*c2c0*/  MOV R228, R76 ;  /* 0x0000004c00e47202 */ /* 0x000fe40000000f00 */
[----:B------:R-:W-:-:S07]  /*c2d0*/  MOV R77, R231 ;  /* 0x000000e7004d7202 */ /* 0x000fce0000000f00 */
[----:B------:R-:W-:Y:S05]  /*c2e0*/  WARPSYNC.COLLECTIVE R79, `(.L_x_10301) ;  /* 0x000000004f087348 */ /* 0x000fea0003c00000 */
[----:B------:R0:W1:Y:S02]  /*c2f0*/  SHFL.UP P3, R231, R228, R225, R226 ;  /* 0x040000e1e4e77389 */ /* 0x00006400000600e2 */
[----:B01----:R-:W-:Y:S01]  /*c300*/  ENDCOLLECTIVE ;  /* 0x000000000000791b */ /* 0x003fe20003800000 */
.L_x_10301:
[----:B------:R-:W-:Y:S02]  /*c310*/  MOV R228, R223 ;  /* 0x000000df00e47202 */ /* 0x000fe40000000f00 */
[----:B------:R-:W-:-:S07]  /*c320*/  MOV R227, R231 ;  /* 0x000000e700e37202 */ /* 0x000fce0000000f00 */
[----:B------:R-:W-:Y:S05]  /*c330*/  WARPSYNC.COLLECTIVE R79, `(.L_x_10302) ;  /* 0x000000004f087348 */ /* 0x000fea0003c00000 */
[----:B------:R0:W1:Y:S02]  /*c340*/  SHFL.UP P3, R231, R228, R225, R226 ;  /* 0x040000e1e4e77389 */ /* 0x00006400000600e2 */
[----:B01----:R-:W-:Y:S01]  /*c350*/  ENDCOLLECTIVE ;  /* 0x000000000000791b */ /* 0x003fe20003800000 */
.L_x_10302:
[----:B------:R-:W-:Y:S02]  /*c360*/  MOV R228, R224 ;  /* 0x000000e000e47202 */ /* 0x000fe40000000f00 */
[----:B------:R-:W-:-:S07]  /*c370*/  MOV R229, R231 ;  /* 0x000000e700e57202 */ /* 0x000fce0000000f00 */
[----:B------:R-:W-:Y:S05]  /*c380*/  WARPSYNC.COLLECTIVE R79, `(.L_x_10303) ;  /* 0x000000004f087348 */ /* 0x000fea0003c00000 */
[----:B------:R0:W1:Y:S02]  /*c390*/  SHFL.UP P3, R231, R228, R225, R226 ;  /* 0x040000e1e4e77389 */ /* 0x00006400000600e2 */
[----:B01----:R-:W-:Y:S01]  /*c3a0*/  ENDCOLLECTIVE ;  /* 0x000000000000791b */ /* 0x003fe20003800000 */
.L_x_10303:
        /* <DEDUP_REMOVED lines=17> */
.L_x_10304:
[----:B------:R-:W-:Y:S02]  /*c4c0*/  MOV R228, R76 ;  /* 0x0000004c00e47202 */ /* 0x000fe40000000f00 */
[----:B------:R-:W-:-:S07]  /*c4d0*/  MOV R77, R231 ;  /* 0x000000e7004d7202 */ /* 0x000fce0000000f00 */
[----:B------:R-:W-:Y:S05]  /*c4e0*/  WARPSYNC.COLLECTIVE R79, `(.L_x_10305) ;  /* 0x000000004f087348 */ /* 0x000fea0003c00000 */
[----:B------:R0:W1:Y:S02]  /*c4f0*/  SHFL.UP P3, R231, R228, R225, R226 ;  /* 0x040000e1e4e77389 */ /* 0x00006400000600e2 */
[----:B01----:R-:W-:Y:S01]  /*c500*/  ENDCOLLECTIVE ;  /* 0x000000000000791b */ /* 0x003fe20003800000 */
.L_x_10305:
[----:B------:R-:W-:Y:S02]  /*c510*/  MOV R228, R223 ;  /* 0x000000df00e47202 */ /* 0x000fe40000000f00 */
[----:B------:R-:W-:-:S07]  /*c520*/  MOV R227, R231 ;  /* 0x000000e700e37202 */ /* 0x000fce0000000f00 */
[----:B------:R-:W-:Y:S05]  /*c530*/  WARPSYNC.COLLECTIVE R79, `(.L_x_10306) ;  /* 0x000000004f087348 */ /* 0x000fea0003c00000 */
[----:B------:R0:W1:Y:S02]  /*c540*/  SHFL.UP P3, R231, R228, R225, R226 ;  /* 0x040000e1e4e77389 */ /* 0x00006400000600e2 */
[----:B01----:R-:W-:Y:S01]  /*c550*/  ENDCOLLECTIVE ;  /* 0x000000000000791b */ /* 0x003fe20003800000 */
.L_x_10306:
[----:B------:R-:W-:Y:S02]  /*c560*/  MOV R228, R224 ;  /* 0x000000e000e47202 */ /* 0x000fe40000000f00 */
[----:B------:R-:W-:-:S07]  /*c570*/  MOV R229, R231 ;  /* 0x000000e700e57202 */ /* 0x000fce0000000f00 */
[----:B------:R-:W-:Y:S05]  /*c580*/  WARPSYNC.COLLECTIVE R79, `(.L_x_10307) ;  /* 0x000000004f087348 */ /* 0x000fea0003c00000 */
[----:B------:R0:W1:Y:S02]  /*c590*/  SHFL.UP P3, R231, R228, R225, R226 ;  /* 0x040000e1e4e77389 */ /* 0x00006400000600e2 */
[----:B01----:R-:W-:Y:S01]  /*c5a0*/  ENDCOLLECTIVE ;  /* 0x000000000000791b */ /* 0x003fe20003800000 */
.L_x_10307:
        /* <DEDUP_REMOVED lines=17> */
.L_x_10308:
[----:B------:R-:W-:Y:S02]  /*c6c0*/  MOV R228, R76 ;  /* 0x0000004c00e47202 */ /* 0x000fe40000000f00 */
[----:B------:R-:W-:-:S07]  /*c6d0*/  MOV R77, R231 ;  /* 0x000000e7004d7202 */ /* 0x000fce0000000f00 */
[----:B------:R-:W-:Y:S05]  /*c6e0*/  WARPSYNC.COLLECTIVE R79, `(.L_x_10309) ;  /* 0x000000004f087348 */ /* 0x000fea0003c00000 */
[----:B------:R0:W1:Y:S02]  /*c6f0*/  SHFL.UP P3, R231, R228, R225, R226 ;  /* 0x040000e1e4e77389 */ /* 0x00006400000600e2 */
[----:B01----:R-:W-:Y:S01]  /*c700*/  ENDCOLLECTIVE ;  /* 0x000000000000791b */ /* 0x003fe20003800000 */
.L_x_10309:
[----:B------:R-:W-:Y:S02]  /*c710*/  MOV R228, R223 ;  /* 0x000000df00e47202 */ /* 0x000fe40000000f00 */
[----:B------:R-:W-:-:S07]  /*c720*/  MOV R227, R231 ;  /* 0x000000e700e37202 */ /* 0x000fce0000000f00 */
[----:B------:R-:W-:Y:S05]  /*c730*/  WARPSYNC.COLLECTIVE R79, `(.L_x_10310) ;  /* 0x000000004f087348 */ /* 0x000fea0003c00000 */
[----:B------:R0:W1:Y:S02]  /*c740*/  SHFL.UP P3, R231, R228, R225, R226 ;  /* 0x040000e1e4e77389 */ /* 0x00006400000600e2 */
[----:B01----:R-:W-:Y:S01]  /*c750*/  ENDCOLLECTIVE ;  /* 0x000000000000791b */ /* 0x003fe20003800000 */
.L_x_10310:
[----:B------:R-:W-:Y:S02]  /*c760*/  MOV R228, R224 ;  /* 0x000000e000e47202 */ /* 0x000fe40000000f00 */
[----:B------:R-:W-:-:S07]  /*c770*/  MOV R229, R231 ;  /* 0x000000e700e57202 */ /* 0x000fce0000000f00 */
[----:B------:R-:W-:Y:S05]  /*c780*/  WARPSYNC.COLLECTIVE R79, `(.L_x_10311) ;  /* 0x000000004f087348 */ /* 0x000fea0003c00000 */
[----:B------:R0:W1:Y:S02]  /*c790*/  SHFL.UP P3, R231, R228, R225, R226 ;  /* 0x040000e1e4e77389 */ /* 0x00006400000600e2 */
[----:B01----:R-:W-:Y:S01]  /*c7a0*/  ENDCOLLECTIVE ;  /* 0x000000000000791b */ /* 0x003fe20003800000 */
.L_x_10311:
        /* <DEDUP_REMOVED lines=17> */
.L_x_10312:
[----:B------:R-:W-:Y:S02]  /*c8c0*/  MOV R228, R76 ;  /* 0x0000004c00e47202 */ /* 0x000fe40000000f00 */
[----:B------:R-:W-:-:S07]  /*c8d0*/  MOV R77, R231 ;  /* 0x000000e7004d7202 */ /* 0x000fce0000000f00 */
[----:B------:R-:W-:Y:S05]  /*c8e0*/  WARPSYNC.COLLECTIVE R79, `(.L_x_10313) ;  /* 0x000000004f087348 */ /* 0x000fea0003c00000 */
[----:B------:R0:W1:Y:S02]  /*c8f0*/  SHFL.UP P3, R231, R228, R225, R226 ;  /* 0x040000e1e4e77389 */ /* 0x00006400000600e2 */
[----:B01----:R-:W-:Y:S01]  /*c900*/  ENDCOLLECTIVE ;  /* 0x000000000000791b */ /* 0x003fe20003800000 */
.L_x_10313:
[----:B------:R-:W-:Y:S02]  /*c910*/  MOV R228, R223 ;  /* 0x000000df00e47202 */ /* 0x000fe40000000f00 */
[----:B------:R-:W-:-:S07]  /*c920*/  MOV R227, R231 ;  /* 0x000000e700e37202 */ /* 0x000fce0000000f00 */
[----:B------:R-:W-:Y:S05]  /*c930*/  WARPSYNC.COLLECTIVE R79, `(.L_x_10314) ;  /* 0x000000004f087348 */ /* 0x000fea0003c00000 */
[----:B------:R0:W1:Y:S02]  /*c940*/  SHFL.UP P3, R231, R228, R225, R226 ;  /* 0x040000e1e4e77389 */ /* 0x00006400000600e2 */
[----:B01----:R-:W-:Y:S01]  /*c950*/  ENDCOLLECTIVE ;  /* 0x000000000000791b */ /* 0x003fe20003800000 */
.L_x_10314:
[----:B------:R-:W-:Y:S02]  /*c960*/  MOV R228, R224 ;  /* 0x000000e000e47202 */ /* 0x000fe40000000f00 */
[----:B------:R-:W-:-:S07]  /*c970*/  MOV R229, R231 ;  /* 0x000000e700e57202 */ /* 0x000fce0000000f00 */
[----:B------:R-:W-:Y:S05]  /*c980*/  WARPSYNC.COLLECTIVE R79, `(.L_x_10315) ;  /* 0x000000004f087348 */ /* 0x000fea0003c00000 */
[----:B------:R0:W1:Y:S02]  /*c990*/  SHFL.UP P3, R231, R228, R225, R226 ;  /* 0x040000e1e4e77389 */ /* 0x00006400000600e2 */
[----:B01----:R-:W-:Y:S01]  /*c9a0*/  ENDCOLLECTIVE ;  /* 0x000000000000791b */ /* 0x003fe20003800000 */
.L_x_10315:
        /* <DEDUP_REMOVED lines=17> */
.L_x_10316:
[----:B------:R-:W-:Y:S02]  /*cac0*/  MOV R228, R77 ;  /* 0x0000004d00e47202 */ /* 0x000fe40000000f00 */
[----:B------:R-:W-:-:S07]  /*cad0*/  MOV R76, R231 ;  /* 0x000000e7004c7202 */ /* 0x000fce0000000f00 */
[----:B------:R-:W-:Y:S05]  /*cae0*/  WARPSYNC.COLLECTIVE R79, `(.L_x_10317) ;  /* 0x000000004f087348 */ /* 0x000fea0003c00000 */
[----:B------:R0:W1:Y:S02]  /*caf0*/  SHFL.UP P3, R231, R228, R225, R226 ;  /* 0x040000e1e4e77389 */ /* 0x00006400000600e2 */
[----:B01----:R-:W-:Y:S01]  /*cb00*/  ENDCOLLECTIVE ;  /* 0x000000000000791b */ /* 0x003fe20003800000 */
.L_x_10317:
[----:B------:R-:W-:Y:S02]  /*cb10*/  MOV R228, R223 ;  /* 0x000000df00e47202 */ /* 0x000fe40000000f00 */
[----:B------:R-:W-:-:S07]  /*cb20*/  MOV R78, R231 ;  /* 0x000000e7004e7202 */ /* 0x000fce0000000f00 */
[----:B------:R-:W-:Y:S05]  /*cb30*/  WARPSYNC.COLLECTIVE R79, `(.L_x_10318) ;  /* 0x000000004f087348 */ /* 0x000fea0003c00000 */
[----:B------:R0:W1:Y:S02]  /*cb40*/  SHFL.UP P3, R231, R228, R225, R226 ;  /* 0x040000e1e4e77389 */ /* 0x00006400000600e2 */
[----:B01----:R-:W-:Y:S01]  /*cb50*/  ENDCOLLECTIVE ;  /* 0x000000000000791b */ /* 0x003fe20003800000 */
.L_x_10318:
[----:B------:R-:W-:Y:S02]  /*cb60*/  MOV R228, R224 ;  /* 0x000000e000e47202 */ /* 0x000fe40000000f00 */
[----:B------:R-:W-:-:S07]  /*cb70*/  MOV R227, R231 ;  /* 0x000000e700e37202 */ /* 0x000fce0000000f00 */
[----:B------:R-:W-:Y:S05]  /*cb80*/  WARPSYNC.COLLECTIVE R79, `(.L_x_10319) ;  /* 0x000000004f087348 */ /* 0x000fea0003c00000 */
[----:B------:R0:W1:Y:S02]  /*cb90*/  SHFL.UP P3, R231, R228, R225, R226 ;  /* 0x040000e1e4e77389 */ /* 0x00006400000600e2 */
[----:B01----:R-:W-:Y:S01]  /*cba0*/  ENDCOLLECTIVE ;  /* 0x000000000000791b */ /* 0x003fe20003800000 */
.L_x_10319:
[----:B------:R-:W-:Y:S01]  /*cbb0*/  MOV R229, R231 ;  /* 0x000000e700e57202 */ /* 0x000fe20000000f00 */
[----:B------:R-:W-:Y:S06]  /*cbc0*/  BRA `(.L_x_10320) ;  /* 0xffffff8400e47947 */ /* 0x000fec000383ffff */
.L_x_10201:
        /* <DEDUP_REMOVED lines=8> */
.L_x_10322:
[----:B------:R-:W-:Y:S05]  /*cc50*/  BSYNC B0 ;  /* 0x0000000000007941 */ /* 0x000fea0003800000 */
.L_x_10321:
[----:B------:R-:W-:Y:S05]  /*cc60*/  BRA `(.L_x_10323) ;  /* 0xffffff8400f47947 */ /* 0x000fea000383ffff */
.L_x_10202:
        /* <DEDUP_REMOVED lines=8> */
.L_x_10325:
[----:B------:R-:W-:Y:S05]  /*ccf0*/  BSYNC B0 ;  /* 0x0000000000007941 */ /* 0x000fea0003800000 */
.L_x_10324:
[----:B------:R-:W-:Y:S05]  /*cd00*/  BRA `(.L_x_10326) ;  /* 0xffffff8400d47947 */ /* 0x000fea000383ffff */
.L_x_10203:
        /* <DEDUP_REMOVED lines=8> */
.L_x_10328:
[----:B------:R-:W-:Y:S05]  /*cd90*/  BSYNC B0 ;  /* 0x0000000000007941 */ /* 0x000fea0003800000 */
.L_x_10327:
[----:B------:R-:W-:Y:S05]  /*cda0*/  BRA `(.L_x_10329) ;  /* 0xffffff8400b47947 */ /* 0x000fea000383ffff */
.L_x_10204:
        /* <DEDUP_REMOVED lines=8> */
.L_x_10331:
[----:B------:R-:W-:Y:S05]  /*ce30*/  BSYNC B0 ;  /* 0x0000000000007941 */ /* 0x000fea0003800000 */
.L_x_10330:
[----:B------:R-:W-:Y:S05]  /*ce40*/  BRA `(.L_x_10332) ;  /* 0xffffff8400947947 */ /* 0x000fea000383ffff */
.L_x_10205:
        /* <DEDUP_REMOVED lines=8> */
.L_x_10334:
[----:B------:R-:W-:Y:S05]  /*ced0*/  BSYNC B0 ;  /* 0x0000000000007941 */ /* 0x000fea0003800000 */
.L_x_10333:
        /* <DEDUP_REMOVED lines=10> */
.L_x_10335:
[----:B------:R-:W-:Y:S02]  /*cf80*/  MOV R76, 0x1f ;  /* 0x0000001f004c7802 */ /* 0x000fe40000000f00 */
[----:B------:R-:W-:Y:S02]  /*cf90*/  MOV R228, R223 ;  /* 0x000000df00e47202 */ /* 0x000fe40000000f00 */
[----:B------:R-:W-:-:S07]  /*cfa0*/  MOV R230, R231 ;  /* 0x000000e700e67202 */ /* 0x000fce0000000f00 */
[----:B------:R-:W-:Y:S05]  /*cfb0*/  WARPSYNC.COLLECTIVE R79, `(.L_x_10336) ;  /* 0x000000004f087348 */ /* 0x000fea0003c00000 */
[----:B------:R0:W1:Y:S02]  /*cfc0*/  SHFL.UP P3, R231, R228, R225, R226 ;  /* 0x040000e1e4e77389 */ /* 0x00006400000600e2 */
[----:B01----:R-:W-:Y:S01]  /*cfd0*/  ENDCOLLECTIVE ;  /* 0x000000000000791b */ /* 0x003fe20003800000 */
.L_x_10336:
[----:B------:R-:W-:Y:S02]  /*cfe0*/  MOV R228, R224 ;  /* 0x000000e000e47202 */ /* 0x000fe40000000f00 */
[----:B------:R-:W-:-:S07]  /*cff0*/  MOV R223, R231 ;  /* 0x000000e700df7202 */ /* 0x000fce0000000f00 */
[----:B------:R-:W-:Y:S05]  /*d000*/  WARPSYNC.COLLECTIVE R79, `(.L_x_10337) ;  /* 0x000000004f087348 */ /* 0x000fea0003c00000 */
[----:B------:R0:W1:Y:S02]  /*d010*/  SHFL.UP P3, R231, R228, R225, R226 ;  /* 0x040000e1e4e77389 */ /* 0x00006400000600e2 */
[----:B01----:R-:W-:Y:S01]  /*d020*/  ENDCOLLECTIVE ;  /* 0x000000000000791b */ /* 0x003fe20003800000 */
.L_x_10337:
[----:B------:R-:W-:Y:S05]  /*d030*/  WARPSYNC.COLLECTIVE R79, `(.L_x_10338) ;  /* 0x000000004f087348 */ /* 0x000fea0003c00000 */
[----:B------:R0:W1:Y:S02]  /*d040*/  SHFL.IDX P3, R229, R78, R77, R76 ;  /* 0x0000004d4ee57389 */ /* 0x000064000006004c */
[----:B01----:R-:W-:Y:S01]  /*d050*/  ENDCOLLECTIVE ;  /* 0x000000000000791b */ /* 0x003fe20003800000 */
.L_x_10338:
[----:B------:R-:W-:Y:S02]  /*d060*/  MOV R78, R69 ;  /* 0x00000045004e7202 */ /* 0x000fe40000000f00 */
[----:B------:R-:W-:Y:S02]  /*d070*/  MOV R224, R231 ;  /* 0x000000e700e07202 */ /* 0x000fe40000000f00 */
[----:B------:R-:W-:-:S07]  /*d080*/  MOV R68, R229 ;  /* 0x000000e500447202 */ /* 0x000fce0000000f00 */
[----:B------:R-:W-:Y:S05]  /*d090*/  WARPSYNC.COLLECTIVE R79, `(.L_x_10339) ;  /* 0x000000004f087348 */ /* 0x000fea0003c00000 */
[----:B------:R0:W1:Y:S02]  /*d0a0*/  SHFL.IDX P3, R229, R78, R77, R76 ;  /* 0x0000004d4ee57389 */ /* 0x000064000006004c */
[----:B01----:R-:W-:Y:S01]  /*d0b0*/  ENDCOLLECTIVE ;  /* 0x000000000000791b */ /* 0x003fe20003800000 */
.L_x_10339:
[----:B------:R-:W-:Y:S02]  /*d0c0*/  MOV R78, R70 ;  /* 0x00000046004e7202 */ /* 0x000fe40000000f00 */
[----:B------:R-:W-:-:S07]  /*d0d0*/  MOV R69, R229 ;  /* 0x000000e500457202 */ /* 0x000fce0000000f00 */
[----:B------:R-:W-:Y:S05]  /*d0e0*/  WARPSYNC.COLLECTIVE R79, `(.L_x_10340) ;  /* 0x000000004f087348 */ /* 0x000fea0003c00000 */
[----:B------:R0:W1:Y:S02]  /*d0f0*/  SHFL.IDX P3, R229, R78, R77, R76 ;  /* 0x0000004d4ee57389 */ /* 0x000064000006004c */
[----:B01----:R-:W-:Y:S01]  /*d100*/  ENDCOLLECTIVE ;  /* 0x000000000000791b */ /* 0x003fe20003800000 */
.L_x_10340:
[----:B------:R-:W-:Y:S02]  /*d110*/  MOV R78, R71 ;  /* 0x00000047004e7202 */ /* 0x000fe40000000f00 */
[----:B------:R-:W-:-:S07]  /*d120*/  MOV R70, R229 ;  /* 0x000000e500467202 */ /* 0x000fce0000000f00 */
[----:B------:R-:W-:Y:S05]  /*d130*/  WARPSYNC.COLLECTIVE R79, `(.L_x_10341) ;  /* 0x000000004f087348 */ /* 0x000fea0003c00000 */
[----:B------:R0:W1:Y:S02]  /*d140*/  SHFL.IDX P3, R229, R78, R77, R76 ;  /* 0x0000004d4ee57389 */ /* 0x000064000006004c */
[----:B01----:R-:W-:Y:S01]  /*d150*/  ENDCOLLECTIVE ;  /* 0x000000000000791b */ /* 0x003fe20003800000 */
.L_x_10341:
[----:B------:R-:W-:Y:S01]  /*d160*/  MOV R71, R229 ;  /* 0x000000e500477202 */ /* 0x000fe20000000f00 */
[----:B------:R-:W-:Y:S06]  /*d170*/  BRA `(.L_x_10342) ;  /* 0xffffff8000f07947 */ /* 0x000fec000383ffff */
.L_x_10207:
[----:B------:R-:W-:Y:S01]  /*d180*/  HFMA2.MMA R249, -RZ, RZ, 0, 5.9604644775390625e-08 ;  /* 0x00000001fff97435 */ /* 0x000fe200000001ff */
[----:B------:R-:W-:Y:S02]  /*d190*/  MOV R250, R248 ;  /* 0x000000f800fa7202 */ /* 0x000fe40000000f00 */
[----:B------:R-:W-:Y:S02]  /*d1a0*/  MOV R229, 0x1f ;  /* 0x0000001f00e57802 */ /* 0x000fe40000000f00 */
[----:B------:R-:W-:-:S07]  /*d1b0*/  MOV R79, 0xffffffff ;  /* 0xffffffff004f7802 */ /* 0x000fce0000000f00 */
[----:B-1----:R-:W-:Y:S05]  /*d1c0*/  WARPSYNC.COLLECTIVE R79, `(.L_x_10343) ;  /* 0x000000004f087348 */ /* 0x002fea0003c00000 */
[----:B------:R0:W2:Y:S02]  /*d1d0*/  SHFL.DOWN P1, R251, R250, R249, R229 ;  /* 0x080000f9fafb7389 */ /* 0x0000a400000200e5 */
[----:B012---:R-:W-:Y:S01]  /*d1e0*/  ENDCOLLECTIVE ;  /* 0x000000000000791b */ /* 0x007fe20003800000 */
.L_x_10343:
[----:B------:R-:W-:Y:S02]  /*d1f0*/  MOV R250, R247 ;  /* 0x000000f700fa7202 */ /* 0x000fe40000000f00 */
[----:B------:R-:W-:-:S07]  /*d200*/  MOV R76, R251 ;  /* 0x000000fb004c7202 */ /* 0x000fce0000000f00 */
[----:B------:R-:W-:Y:S05]  /*d210*/  WARPSYNC.COLLECTIVE R79, `(.L_x_10344) ;  /* 0x000000004f087348 */ /* 0x000fea0003c00000 */
[----:B------:R0:W1:Y:S02]  /*d220*/  SHFL.DOWN P1, R251, R250, R249, R229 ;  /* 0x080000f9fafb7389 */ /* 0x00006400000200e5 */
[----:B01----:R-:W-:Y:S01]  /*d230*/  ENDCOLLECTIVE ;  /* 0x000000000000791b */ /* 0x003fe20003800000 */
.L_x_10344:
[----:B------:R-:W-:Y:S02]  /*d240*/  MOV R250, R246 ;  /* 0x000000f600fa7202 */ /* 0x000fe40000000f00 */
[----:B------:R-:W-:-:S07]  /*d250*/  MOV R77, R251 ;  /* 0x000000fb004d7202 */ /* 0x000fce0000000f00 */
[----:B------:R-:W-:Y:S05]  /*d260*/  WARPSYNC.COLLECTIVE R79, `(.L_x_10345) ;  /* 0x000000004f087348 */ /* 0x000fea0003c00000 */
[----:B------:R0:W1:Y:S02]  /*d270*/  SHFL.DOWN P1, R251, R250, R249, R229 ;  /* 0x080000f9fafb7389 */ /* 0x00006400000200e5 */
[----:B01----:R-:W-:Y:S01]  /*d280*/  ENDCOLLECTIVE ;  /* 0x000000000000791b */ /* 0x003fe20003800000 */
.L_x_10345:
[----:B------:R-:W-:Y:S02]  /*d290*/  MOV R250, R245 ;  /* 0x000000f500fa7202 */ /* 0x000fe40000000f00 */
[----:B------:R-:W-:-:S07]  /*d2a0*/  MOV R78, R251 ;  /* 0x000000fb004e7202 */ /* 0x000fce0000000f00 */
[----:B------:R-:W-:Y:S05]  /*d2b0*/  WARPSYNC.COLLECTIVE R79, `(.L_x_10346) ;  /* 0x000000004f087348 */ /* 0x000fea0003c00000 */
[----:B------:R0:W1:Y:S02]  /*d2c0*/  SHFL.DOWN P1, R251, R250, R249, R229 ;  /* 0x080000f9fafb7389 */ /* 0x00006400000200e5 */
[----:B01----:R-:W-:Y:S01]  /*d2d0*/  ENDCOLLECTIVE ;  /* 0x000000000000791b */ /* 0x003fe20003800000 */
.L_x_10346:
[----:B------:R-:W-:Y:S05]  /*d2e0*/  BRA `(.L_x_10347) ;  /* 0xffffff9400487947 */ /* 0x000fea000383ffff */
.L_x_10210:
        /* <DEDUP_REMOVED lines=8> */
.L_x_10349:
[----:B------:R-:W-:Y:S05]  /*d370*/  BSYNC B0 ;  /* 0x0000000000007941 */ /* 0x000fea0003800000 */
.L_x_10348:
        /* <DEDUP_REMOVED lines=8> */
.L_x_10350:
[----:B------:R-:W-:Y:S02]  /*d400*/  MOV R250, R246 ;  /* 0x000000f600fa7202 */ /* 0x000fe40000000f00 */
[----:B------:R-:W-:-:S07]  /*d410*/  MOV R77, R251 ;  /* 0x000000fb004d7202 */ /* 0x000fce0000000f00 */
[----:B------:R-:W-:Y:S05]  /*d420*/  WARPSYNC.COLLECTIVE R79, `(.L_x_10351) ;  /* 0x000000004f087348 */ /* 0x000fea0003c00000 */
[----:B------:R0:W1:Y:S02]  /*d430*/  SHFL.DOWN P1, R251, R250, R249, R229 ;  /* 0x080000f9fafb7389 */ /* 0x00006400000200e5 */
[----:B01----:R-:W-:Y:S01]  /*d440*/  ENDCOLLECTIVE ;  /* 0x000000000000791b */ /* 0x003fe20003800000 */
.L_x_10351:
[----:B------:R-:W-:Y:S02]  /*d450*/  MOV R250, R245 ;  /* 0x000000f500fa7202 */ /* 0x000fe40000000f00 */
[----:B------:R-:W-:-:S07]  /*d460*/  MOV R78, R251 ;  /* 0x000000fb004e7202 */ /* 0x000fce0000000f00 */
[----:B------:R-:W-:Y:S05]  /*d470*/  WARPSYNC.COLLECTIVE R79, `(.L_x_10352) ;  /* 0x000000004f087348 */ /* 0x000fea0003c00000 */
[----:B------:R0:W1:Y:S02]  /*d480*/  SHFL.DOWN P1, R251, R250, R249, R229 ;  /* 0x080000f9fafb7389 */ /* 0x00006400000200e5 */
[----:B01----:R-:W-:Y:S01]  /*d490*/  ENDCOLLECTIVE ;  /* 0x000000000000791b */ /* 0x003fe20003800000 */
.L_x_10352:
[----:B------:R-:W-:Y:S05]  /*d4a0*/  BRA `(.L_x_10353) ;  /* 0xffffff94002c7947 */ /* 0x000fea000383ffff */
.L_x_10213:
        /* <DEDUP_REMOVED lines=8> */
.L_x_10355:
[----:B------:R-:W-:Y:S05]  /*d530*/  BSYNC B0 ;  /* 0x0000000000007941 */ /* 0x000fea0003800000 */
.L_x_10354:
        /* <DEDUP_REMOVED lines=8> */
.L_x_10356:
[----:B------:R-:W-:Y:S02]  /*d5c0*/  MOV R250, R246 ;  /* 0x000000f600fa7202 */ /* 0x000fe40000000f00 */
[----:B------:R-:W-:-:S07]  /*d5d0*/  MOV R77, R251 ;  /* 0x000000fb004d7202 */ /* 0x000fce0000000f00 */
[----:B------:R-:W-:Y:S05]  /*d5e0*/  WARPSYNC.COLLECTIVE R79, `(.L_x_10357) ;  /* 0x000000004f087348 */ /* 0x000fea0003c00000 */
[----:B------:R0:W1:Y:S02]  /*d5f0*/  SHFL.DOWN P1, R251, R250, R249, R229 ;  /* 0x080000f9fafb7389 */ /* 0x00006400000200e5 */
[----:B01----:R-:W-:Y:S01]  /*d600*/  ENDCOLLECTIVE ;  /* 0x000000000000791b */ /* 0x003fe20003800000 */
.L_x_10357:
[----:B------:R-:W-:Y:S02]  /*d610*/  MOV R250, R245 ;  /* 0x000000f500fa7202 */ /* 0x000fe40000000f00 */
[----:B------:R-:W-:-:S07]  /*d620*/  MOV R78, R251 ;  /* 0x000000fb004e7202 */ /* 0x000fce0000000f00 */
[----:B------:R-:W-:Y:S05]  /*d630*/  WARPSYNC.COLLECTIVE R79, `(.L_x_10358) ;  /* 0x000000004f087348 */ /* 0x000fea0003c00000 */
[----:B------:R0:W1:Y:S02]  /*d640*/  SHFL.DOWN P1, R251, R250, R249, R229 ;  /* 0x080000f9fafb7389 */ /* 0x00006400000200e5 */
[----:B01----:R-:W-:Y:S01]  /*d650*/  ENDCOLLECTIVE ;  /* 0x000000000000791b */ /* 0x003fe20003800000 */
.L_x_10358:
[----:B------:R-:W-:Y:S05]  /*d660*/  BRA `(.L_x_10359) ;  /* 0xffffff9400107947 */ /* 0x000fea000383ffff */
.L_x_10216:
        /* <DEDUP_REMOVED lines=8> */
.L_x_10361:
[----:B------:R-:W-:Y:S05]  /*d6f0*/  BSYNC B0 ;  /* 0x0000000000007941 */ /* 0x000fea0003800000 */
.L_x_10360:
        /* <DEDUP_REMOVED lines=8> */
.L_x_10362:
[----:B------:R-:W-:Y:S02]  /*d780*/  MOV R250, R246 ;  /* 0x000000f600fa7202 */ /* 0x000fe40000000f00 */
[----:B------:R-:W-:-:S07]  /*d790*/  MOV R77, R251 ;  /* 0x000000fb004d7202 */ /* 0x000fce0000000f00 */
[----:B------:R-:W-:Y:S05]  /*d7a0*/  WARPSYNC.COLLECTIVE R79, `(.L_x_10363) ;  /* 0x000000004f087348 */ /* 0x000fea0003c00000 */
[----:B------:R0:W1:Y:S02]  /*d7b0*/  SHFL.DOWN P1, R251, R250, R249, R229 ;  /* 0x080000f9fafb7389 */ /* 0x00006400000200e5 */
[----:B01----:R-:W-:Y:S01]  /*d7c0*/  ENDCOLLECTIVE ;  /* 0x000000000000791b */ /* 0x003fe20003800000 */
.L_x_10363:
[----:B------:R-:W-:Y:S02]  /*d7d0*/  MOV R250, R245 ;  /* 0x000000f500fa7202 */ /* 0x000fe40000000f00 */
[----:B------:R-:W-:-:S07]  /*d7e0*/  MOV R78, R251 ;  /* 0x000000fb004e7202 */ /* 0x000fce0000000f00 */
[----:B------:R-:W-:Y:S05]  /*d7f0*/  WARPSYNC.COLLECTIVE R79, `(.L_x_10364) ;  /* 0x000000004f087348 */ /* 0x000fea0003c00000 */
[----:B------:R0:W1:Y:S02]  /*d800*/  SHFL.DOWN P1, R251, R250, R249, R229 ;  /* 0x080000f9fafb7389 */ /* 0x00006400000200e5 */
[----:B01----:R-:W-:Y:S01]  /*d810*/  ENDCOLLECTIVE ;  /* 0x000000000000791b */ /* 0x003fe20003800000 */
.L_x_10364:
[----:B------:R-:W-:Y:S05]  /*d820*/  BRA `(.L_x_10365) ;  /* 0xffffff9000f47947 */ /* 0x000fea000383ffff */
.L_x_10219:
        /* <DEDUP_REMOVED lines=8> */
.L_x_10367:
[----:B------:R-:W-:Y:S05]  /*d8b0*/  BSYNC B0 ;  /* 0x0000000000007941 */ /* 0x000fea0003800000 */
.L_x_10366:
        /* <DEDUP_REMOVED lines=8> */
.L_x_10368:
[----:B------:R-:W-:Y:S02]  /*d940*/  MOV R250, R246 ;  /* 0x000000f600fa7202 */ /* 0x000fe40000000f00 */
[----:B------:R-:W-:-:S07]  /*d950*/  MOV R77, R251 ;  /* 0x000000fb004d7202 */ /* 0x000fce0000000f00 */
[----:B------:R-:W-:Y:S05]  /*d960*/  WARPSYNC.COLLECTIVE R79, `(.L_x_10369) ;  /* 0x000000004f087348 */ /* 0x000fea0003c00000 */
[----:B------:R0:W1:Y:S02]  /*d970*/  SHFL.DOWN P1, R251, R250, R249, R229 ;  /* 0x080000f9fafb7389 */ /* 0x00006400000200e5 */
[----:B01----:R-:W-:Y:S01]  /*d980*/  ENDCOLLECTIVE ;  /* 0x000000000000791b */ /* 0x003fe20003800000 */
.L_x_10369:
[----:B------:R-:W-:Y:S02]  /*d990*/  MOV R250, R245 ;  /* 0x000000f500fa7202 */ /* 0x000fe40000000f00 */
[----:B------:R-:W-:-:S07]  /*d9a0*/  MOV R78, R251 ;  /* 0x000000fb004e7202 */ /* 0x000fce0000000f00 */
[----:B------:R-:W-:Y:S05]  /*d9b0*/  WARPSYNC.COLLECTIVE R79, `(.L_x_10370) ;  /* 0x000000004f087348 */ /* 0x000fea0003c00000 */
[----:B------:R0:W1:Y:S02]  /*d9c0*/  SHFL.DOWN P1, R251, R250, R249, R229 ;  /* 0x080000f9fafb7389 */ /* 0x00006400000200e5 */
[----:B01----:R-:W-:Y:S01]  /*d9d0*/  ENDCOLLECTIVE ;  /* 0x000000000000791b */ /* 0x003fe20003800000 */
.L_x_10370:
[----:B------:R-:W-:Y:S05]  /*d9e0*/  BRA `(.L_x_10371) ;  /* 0xffffff9000d87947 */ /* 0x000fea000383ffff */
.L_x_10222:
        /* <DEDUP_REMOVED lines=8> */
.L_x_10373:
[----:B------:R-:W-:Y:S05]  /*da70*/  BSYNC B0 ;  /* 0x0000000000007941 */ /* 0x000fea0003800000 */
.L_x_10372:
        /* <DEDUP_REMOVED lines=10> */
.L_x_10374:
[----:B------:R-:W-:Y:S02]  /*db20*/  MOV R78, R246 ;  /* 0x000000f6004e7202 */ /* 0x000fe40000000f00 */
[----:B------:R-:W-:-:S07]  /*db30*/  MOV R252, R229 ;  /* 0x000000e500fc7202 */ /* 0x000fce0000000f00 */
[----:B------:R-:W-:Y:S05]  /*db40*/  WARPSYNC.COLLECTIVE R79, `(.L_x_10375) ;  /* 0x000000004f087348 */ /* 0x000fea0003c00000 */
[----:B------:R0:W1:Y:S02]  /*db50*/  SHFL.IDX P3, R229, R78, R77, R76 ;  /* 0x0000004d4ee57389 */ /* 0x000064000006004c */
[----:B01----:R-:W-:Y:S01]  /*db60*/  ENDCOLLECTIVE ;  /* 0x000000000000791b */ /* 0x003fe20003800000 */
.L_x_10375:
        /* <DEDUP_REMOVED lines=9> */
.L_x_10376:
[----:B------:R-:W-:Y:S02]  /*dc00*/  MOV R78, R72 ;  /* 0x00000048004e7202 */ /* 0x000fe40000000f00 */
[----:B------:R-:W-:Y:S02]  /*dc10*/  MOV R236, R229 ;  /* 0x000000e500ec7202 */ /* 0x000fe40000000f00 */
[----:B------:R-:W-:-:S07]  /*dc20*/  MOV R229, 0x1f ;  /* 0x0000001f00e57802 */ /* 0x000fce0000000f00 */
[----:B------:R-:W-:Y:S05]  /*dc30*/  WARPSYNC.COLLECTIVE R79, `(.L_x_10377) ;  /* 0x000000004f087348 */ /* 0x000fea0003c00000 */
[----:B------:R0:W1:Y:S02]  /*dc40*/  SHFL.DOWN P1, R251, R250, R249, R229 ;  /* 0x080000f9fafb7389 */ /* 0x00006400000200e5 */
[----:B01----:R-:W-:Y:S01]  /*dc50*/  ENDCOLLECTIVE ;  /* 0x000000000000791b */ /* 0x003fe20003800000 */
.L_x_10377:
[----:B------:R-:W-:Y:S02]  /*dc60*/  MOV R250, R247 ;  /* 0x000000f700fa7202 */ /* 0x000fe40000000f00 */
[----:B------:R-:W-:-:S07]  /*dc70*/  MOV R248, R251 ;  /* 0x000000fb00f87202 */ /* 0x000fce0000000f00 */
[----:B------:R-:W-:Y:S05]  /*dc80*/  WARPSYNC.COLLECTIVE R79, `(.L_x_10378) ;  /* 0x000000004f087348 */ /* 0x000fea0003c00000 */
[----:B------:R0:W1:Y:S02]  /*dc90*/  SHFL.DOWN P1, R251, R250, R249, R229 ;  /* 0x080000f9fafb7389 */ /* 0x00006400000200e5 */
[----:B01----:R-:W-:Y:S01]  /*dca0*/  ENDCOLLECTIVE ;  /* 0x000000000000791b */ /* 0x003fe20003800000 */
.L_x_10378:
[----:B------:R-:W-:Y:S02]  /*dcb0*/  MOV R250, R246 ;  /* 0x000000f600fa7202 */ /* 0x000fe40000000f00 */
[----:B------:R-:W-:-:S07]  /*dcc0*/  MOV R247, R251 ;  /* 0x000000fb00f77202 */ /* 0x000fce0000000f00 */
[----:B------:R-:W-:Y:S05]  /*dcd0*/  WARPSYNC.COLLECTIVE R79, `(.L_x_10379) ;  /* 0x000000004f087348 */ /* 0x000fea0003c00000 */
[----:B------:R0:W1:Y:S02]  /*dce0*/  SHFL.DOWN P1, R251, R250, R249, R229 ;  /* 0x080000f9fafb7389 */ /* 0x00006400000200e5 */
[----:B01----:R-:W-:Y:S01]  /*dcf0*/  ENDCOLLECTIVE ;  /* 0x000000000000791b */ /* 0x003fe20003800000 */
.L_x_10379:
[----:B------:R-:W-:Y:S02]  /*dd00*/  MOV R250, R245 ;  /* 0x000000f500fa7202 */ /* 0x000fe40000000f00 */
[----:B------:R-:W-:-:S07]  /*dd10*/  MOV R246, R251 ;  /* 0x000000fb00f67202 */ /* 0x000fce0000000f00 */
[----:B------:R-:W-:Y:S05]  /*dd20*/  WARPSYNC.COLLECTIVE R79, `(.L_x_10380) ;  /* 0x000000004f087348 */ /* 0x000fea0003c00000 */
[----:B------:R0:W1:Y:S02]  /*dd30*/  SHFL.DOWN P1, R251, R250, R249, R229 ;  /* 0x080000f9fafb7389 */ /* 0x00006400000200e5 */
[----:B01----:R-:W-:Y:S01]  /*dd40*/  ENDCOLLECTIVE ;  /* 0x000000000000791b */ /* 0x003fe20003800000 */
.L_x_10380:
[----:B------:R-:W-:Y:S05]  /*dd50*/  WARPSYNC.COLLECTIVE R79, `(.L_x_10381) ;  /* 0x000000004f087348 */ /* 0x000fea0003c00000 */
[----:B------:R0:W1:Y:S02]  /*dd60*/  SHFL.IDX P3, R229, R78, R77, R76 ;  /* 0x0000004d4ee57389 */ /* 0x000064000006004c */
[----:B01----:R-:W-:Y:S01]  /*dd70*/  ENDCOLLECTIVE ;  /* 0x000000000000791b */ /* 0x003fe20003800000 */
.L_x_10381:
[----:B------:R-:W-:Y:S02]  /*dd80*/  MOV R78, R73 ;  /* 0x00000049004e7202 */ /* 0x000fe40000000f00 */
[----:B------:R-:W-:Y:S02]  /*dd90*/  MOV R245, R251 ;  /* 0x000000fb00f57202 */ /* 0x000fe40000000f00 */
[----:B------:R-:W-:-:S07]  /*dda0*/  MOV R251, R229 ;  /* 0x000000e500fb7202 */ /* 0x000fce0000000f00 */
[----:B------:R-:W-:Y:S05]  /*ddb0*/  WARPSYNC.COLLECTIVE R79, `(.L_x_10382) ;  /* 0x000000004f087348 */ /* 0x000fea0003c00000 */
[----:B------:R0:W1:Y:S02]  /*ddc0*/  SHFL.IDX P3, R229, R78, R77, R76 ;  /* 0x0000004d4ee57389 */ /* 0x000064000006004c */
[----:B01----:R-:W-:Y:S01]  /*ddd0*/  ENDCOLLECTIVE ;  /* 0x000000000000791b */ /* 0x003fe20003800000 */
.L_x_10382:
[----:B------:R-:W-:Y:S01]  /*dde0*/  MOV R78, R74 ;  /* 0x0000004a004e7202 */ /* 0x000fe20000000f00 */
[----:B------:R-:W-:Y:S01]  /*ddf0*/  FMUL.FTZ R74, R72, R252 ;  /* 0x000000fc484a7220 */ /* 0x000fe20000410000 */
[----:B------:R-:W-:-:S07]  /*de00*/  MOV R250, R229 ;  /* 0x000000e500fa7202 */ /* 0x000fce0000000f00 */
[----:B------:R-:W-:Y:S05]  /*de10*/  WARPSYNC.COLLECTIVE R79, `(.L_x_10383) ;  /* 0x000000004f087348 */ /* 0x000fea0003c00000 */
[----:B------:R0:W1:Y:S02]  /*de20*/  SHFL.IDX P3, R229, R78, R77, R76 ;  /* 0x0000004d4ee57389 */ /* 0x000064000006004c */
[----:B01----:R-:W-:Y:S01]  /*de30*/  ENDCOLLECTIVE ;  /* 0x000000000000791b */ /* 0x003fe20003800000 */
.L_x_10383:
[----:B------:R-:W-:Y:S02]  /*de40*/  MOV R78, R75 ;  /* 0x0000004b004e7202 */ /* 0x000fe40000000f00 */
[----:B------:R-:W-:-:S07]  /*de50*/  MOV R249, R229 ;  /* 0x000000e500f97202 */ /* 0x000fce0000000f00 */
[----:B------:R-:W-:Y:S05]  /*de60*/  WARPSYNC.COLLECTIVE R79, `(.L_x_10384) ;  /* 0x000000004f087348 */ /* 0x000fea0003c00000 */
[----:B------:R0:W1:Y:S02]  /*de70*/  SHFL.IDX P3, R229, R78, R77, R76 ;  /* 0x0000004d4ee57389 */ /* 0x000064000006004c */
[----:B01----:R-:W-:Y:S01]  /*de80*/  ENDCOLLECTIVE ;  /* 0x000000000000791b */ /* 0x003fe20003800000 */
.L_x_10384:
[----:B------:R-:W-:Y:S01]  /*de90*/  MOV R79, R229 ;  /* 0x000000e5004f7202 */ /* 0x000fe20000000f00 */
[----:B------:R-:W-:Y:S01]  /*dea0*/  FMUL.FTZ R229, R73, R252 ;  /* 0x000000fc49e57220 */ /* 0x000fe20000410000 */
[----:B------:R-:W-:Y:S06]  /*deb0*/  BRA `(.L_x_10385) ;  /* 0xffffff9000307947 */ /* 0x000fec000383ffff */
.L_x_10386:
        /* <DEDUP_REMOVED lines=12> */
.L_x_18953:


//--------------------- .text._Z25selective_scan_bwd_kernelI32Selective_Scan_bwd_kernel_traitsILi64ELi16ELb1ELb0ELb1ELb1ELb0EN3c104HalfENS1_7complexIfEEEEv12SSMParamsBwd --------------------------
	.section	.text._Z25selective_scan_bwd_kernelI32Selective_Scan_bwd_kernel_traitsILi64ELi16ELb1ELb0ELb1ELb1ELb0EN3c104HalfENS1_7complexIfEEEEv12SSMParamsBwd,"ax",@progbits
	.align	128
        .global         _Z25selective_scan_bwd_kernelI32Selective_Scan_bwd_kernel_traitsILi64ELi16ELb1ELb0ELb1ELb1ELb0EN3c104HalfENS1_7complexIfEEEEv12SSMParamsBwd
        .type           _Z25selective_scan_bwd_kernelI32Selective_Scan_bwd_kernel_traitsILi64ELi16ELb1ELb0ELb1ELb1ELb0EN3c104HalfENS1_7complexIfEEEEv12SSMParamsBwd,@function
        .size           _Z25selective_scan_bwd_kernelI32Selective_Scan_bwd_kernel_traitsILi64ELi16ELb1ELb0ELb1ELb1ELb0EN3c104HalfENS1_7complexIfEEEEv12SSMParamsBwd,(.L_x_18954 - _Z25selective_scan_bwd_kernelI32Selective_Scan_bwd_kernel_traitsILi64ELi16ELb1ELb0ELb1ELb1ELb0EN3c104HalfENS1_7complexIfEEEEv12SSMParamsBwd)
        .other          _Z25selective_scan_bwd_kernelI32Selective_Scan_bwd_kernel_traitsILi64ELi16ELb1ELb0ELb1ELb1ELb0EN3c104HalfENS1_7complexIfEEEEv12SSMParamsBwd,@"STO_CUDA_ENTRY STV_DEFAULT"
_Z25selective_scan_bwd_kernelI32Selective_Scan_bwd_kernel_traitsILi64ELi16ELb1ELb0ELb1ELb1ELb0EN3c104HalfENS1_7complexIfEEEEv12SSMParamsBwd:
.text._Z25selective_scan_bwd_kernelI32Selective_Scan_bwd_kernel_traitsILi64ELi16ELb1ELb0ELb1ELb1ELb0EN3c104HalfENS1_7complexIfEEEEv12SSMParamsBwd:
        /* <DEDUP_REMOVED lines=42> */
[----:B------:R-:W-:Y:S01]  /*02a0*/  UISETP.NE.AND.EX UP1, UPT, UR27, URZ, UPT, UP1 ;  /* 0x0000003f1b00728c */ /* 0x000fe2000bf25310 */
[----:B------:R-:W-:Y:S01]  /*02b0*/  MOV R103, RZ ;  /* 0x000000ff00677202 */ /* 0x000fe20000000f00 */
[----:B-1----:R-:W-:-:S02]  /*02c0*/  USHF.R.S32.HI UR13, URZ, 0x1f, UR12 ;  /* 0x0000001f3f0d7899 */ /* 0x002fc4000801140c */
[----:B------:R-:W-:Y:S02]  /*02d0*/  UIMAD.WIDE.U32 UR18, UR12, UR24, URZ ;  /* 0x000000180c1272a5 */ /* 0x000fe4000f8e003f */
[----:B------:R-:W-:Y:S01]  /*02e0*/  UIMAD UR4, UR13, UR24, URZ ;  /* 0x000000180d0472a4 */ /* 0x000fe2000f8e023f */
[----:B------:R-:W-:Y:S01]  /*02f0*/  ULDC.64 UR6, c[0x0][0x290] ;  /* 0x0000a40000067ab9 */ /* 0x000fe20000000a00 */
[----:B------:R-:W-:-:S03]  /*0300*/  UISETP.NE.U32.AND UP2, UPT, UR34, URZ, UPT ;  /* 0x0000003f2200728c */ /* 0x000fc6000bf45070 */
[----:B------:R-:W-:Y:S01]  /*0310*/  @UP1 ULEA UR60, UP3, UR10, UR26, 0x2 ;  /* 0x0000001a0a3c1291 */ /* 0x000fe2000f86103f */
[----:B------:R-:W1:Y:S01]  /*0320*/  I2F.RP R0, UR30 ;  /* 0x0000001e00007d06 */ /* 0x000e620008209400 */
        /* <DEDUP_REMOVED lines=8> */
[----:B-1----:R-:W0:Y:S01]  /*03b0*/  MUFU.RCP R0, R0 ;  /* 0x0000000000007308 */ /* 0x002e220000001000 */
        /* <DEDUP_REMOVED lines=9> */
[----:B0-----:R-:W-:Y:S01]  /*0450*/  IADD3 R2, R0, 0xffffffe, RZ ;  /* 0x0ffffffe00027810 */ /* 0x001fe20007ffe0ff */
        /* <DEDUP_REMOVED lines=99> */
.L_x_10516:
[----:B------:R-:W-:Y:S01]  /*0a90*/  BAR.SYNC.DEFER_BLOCKING 0x0 ;  /* 0x0000000000007b1d */ /* 0x000fe20000010000 */
[----:B------:R-:W-:Y:S02]  /*0aa0*/  SHF.L.U32 R96, R101, 0x1, RZ ;  /* 0x0000000165607819 */ /* 0x000fe400000006ff */
[----:B0-----:R-:W-:Y:S02]  /*0ab0*/  MOV R2, UR50 ;  /* 0x0000003200027c02 */ /* 0x001fe40008000f00 */
        /* <DEDUP_REMOVED lines=8> */
[C---:B------:R-:W-:Y:S02]  /*0b40*/  IADD3 R11, R0.reuse, R99, RZ ;  /* 0x00000063000b7210 */ /* 0x040fe40007ffe0ff */
[-C--:B------:R-:W-:Y:S02]  /*0b50*/  LEA R94, R0, R98.reuse, 0x4 ;  /* 0x00000062005e7211 */ /* 0x080fe400078e20ff */
[----:B------:R-:W-:-:S03]  /*0b60*/  LEA R11, R11, R98, 0x4 ;  /* 0x000000620b0b7211 */ /* 0x000fc600078e20ff */
        /* <DEDUP_REMOVED lines=13> */
[----:B-1-3--:R1:W-:Y:S01]  /*0c40*/  STS.128 [R94+0x200], R20 ;  /* 0x000200145e007388 */ /* 0x00a3e20000000c00 */
        /* <DEDUP_REMOVED lines=9> */
[----:B------:R-:W-:Y:S01]  /*0ce0*/  BSSY B0, `(.L_x_10388) ;  /* 0x0000054000007945 */ /* 0x000fe20003800000 */
[----:B0-----:R-:W-:Y:S01]  /*0cf0*/  ISETP.GE.AND P5, PT, R20, 0x1, PT ;  /* 0x000000011400780c */ /* 0x001fe20003fa6270 */
[----:B--2---:R-:W-:Y:S02]  /*0d00*/  HADD2.F32 R57, -RZ, R12.H0_H0 ;  /* 0x2000000cff397230 */ /* 0x004fe40000004100 */
[----:B------:R-:W-:-:S02]  /*0d10*/  HADD2.F32 R55, -RZ, R13.H0_H0 ;  /* 0x2000000dff377230 */ /* 0x000fc40000004100 */
[----:B------:R-:W-:Y:S02]  /*0d20*/  HADD2.F32 R53, -RZ, R14.H0_H0 ;  /* 0x2000000eff357230 */ /* 0x000fe40000004100 */
[----:B------:R-:W-:Y:S01]  /*0d30*/  FADD.FTZ R57, R57, UR5 ;  /* 0x0000000539397e21 */ /* 0x000fe20008010000 */
[----:B-1----:R-:W-:Y:S02]  /*0d40*/  HADD2.F32 R2, -RZ, R65.H1_H1 ;  /* 0x30000041ff027230 */ /* 0x002fe40000004100 */
        /* <DEDUP_REMOVED lines=24> */
[----:B------:R-:W-:Y:S02]  /*0ed0*/  HADD2.F32 R91, -RZ, R17.H0_H0 ;  /* 0x20000011ff5b7230 */ /* 0x000fe40000004100 */
[----:B------:R-:W-:Y:S01]  /*0ee0*/  FFMA.FTZ R9, R93, R0, R100 ;  /* 0x000000005d097223 */ /* 0x000fe20000010064 */
[----:B------:R-:W-:Y:S02]  /*0ef0*/  HADD2.F32 R0, -RZ, R65.H0_H0 ;  /* 0x20000041ff007230 */ /* 0x000fe40000004100 */
[----:B------:R-:W-:-:S02]  /*0f00*/  HADD2.F32 R90, -RZ, R17.H1_H1 ;  /* 0x30000011ff5a7230 */ /* 0x000fc40000004100 */
[----:B------:R-:W-:Y:S01]  /*0f10*/  FFMA.FTZ R8, R92, R8, R9 ;  /* 0x000000085c087223 */ /* 0x000fe20000010009 */
[----:B------:R-:W-:Y:S02]  /*0f20*/  HADD2.F32 R89, -RZ, R18.H0_H0 ;  /* 0x20000012ff597230 */ /* 0x000fe40000004100 */
[--C-:B------:R-:W-:Y:S02]  /*0f30*/  HADD2.F32 R16, -RZ, R66.reuse.H1_H1 ;  /* 0x30000042ff107230 */ /* 0x100fe40000004100 */
[----:B------:R-:W-:Y:S01]  /*0f40*/  FFMA.FTZ R3, R91, R0, R8 ;  /* 0x000000005b037223 */ /* 0x000fe20000010008 */
[----:B------:R-:W-:Y:S01]  /*0f50*/  HADD2.F32 R0, -RZ, R66.H0_H0 ;  /* 0x20000042ff007230 */ /* 0x000fe20000004100 */
[----:B------:R-:W0:Y:S01]  /*0f60*/  LDS.128 R8, [R11+0x10] ;  /* 0x000010000b087984 */ /* 0x000e220000000c00 */
[----:B------:R-:W-:Y:S02]  /*0f70*/  HADD2.F32 R88, -RZ, R18.H1_H1 ;  /* 0x30000012ff587230 */ /* 0x000fe40000004100 */
[----:B------:R-:W-:Y:S01]  /*0f80*/  FFMA.FTZ R2, R90, R2, R3 ;  /* 0x000000025a027223 */ /* 0x000fe20000010003 */
[----:B------:R-:W-:-:S02]  /*0f90*/  HADD2.F32 R59, -RZ, R19.H0_H0 ;  /* 0x20000013ff3b7230 */ /* 0x000fc40000004100 */
[----:B------:R-:W-:Y:S02]  /*0fa0*/  HADD2.F32 R58, -RZ, R19.H1_H1 ;  /* 0x30000013ff3a7230 */ /* 0x000fe40000004100 */
[----:B------:R-:W-:Y:S01]  /*0fb0*/  FFMA.FTZ R3, R89, R0, R2 ;  /* 0x0000000059037223 */ /* 0x000fe20000010002 */
[----:B------:R-:W-:-:S03]  /*0fc0*/  HADD2.F32 R0, -RZ, R67.H0_H0 ;  /* 0x20000043ff007230 */ /* 0x000fc60000004100 */
[----:B------:R-:W-:-:S04]  /*0fd0*/  FFMA.FTZ R16, R88, R16, R3 ;  /* 0x0000001058107223 */ /* 0x000fc80000010003 */
        /* <DEDUP_REMOVED lines=36> */
.L_x_10389:
[----:B------:R-:W-:Y:S05]  /*1220*/  BSYNC B0 ;  /* 0x0000000000007941 */ /* 0x000fea0003800000 */
.L_x_10388:
        /* <DEDUP_REMOVED lines=39> */
.L_x_10391:
[----:B------:R-:W-:Y:S05]  /*14a0*/  BSYNC B0 ;  /* 0x0000000000007941 */ /* 0x000fea0003800000 */
.L_x_10390:
        /* <DEDUP_REMOVED lines=39> */
.L_x_10393:
[----:B------:R-:W-:Y:S05]  /*1720*/  BSYNC B0 ;  /* 0x0000000000007941 */ /* 0x000fea0003800000 */
.L_x_10392:
        /* <DEDUP_REMOVED lines=39> */
.L_x_10395:
[----:B------:R-:W-:Y:S05]  /*19a0*/  BSYNC B0 ;  /* 0x0000000000007941 */ /* 0x000fea0003800000 */
.L_x_10394:
        /* <DEDUP_REMOVED lines=39> */
.L_x_10397:
[----:B------:R-:W-:Y:S05]  /*1c20*/  BSYNC B0 ;  /* 0x0000000000007941 */ /* 0x000fea0003800000 */
.L_x_10396:
        /* <DEDUP_REMOVED lines=39> */
.L_x_10399:
[----:B------:R-:W-:Y:S05]  /*1ea0*/  BSYNC B0 ;  /* 0x0000000000007941 */ /* 0x000fea0003800000 */
.L_x_10398:
[----:B------:R-:W-:Y:S01]  /*1eb0*/  BSSY B0, `(.L_x_10400) ;  /* 0x0000027000007945 */ /* 0x000fe20003800000 */
[----:B------:R-:W-:Y:S01]  /*1ec0*/  FFMA.FTZ R13, R40, R4, R13 ;  /* 0x00000004280d7223 */ /* 0x000fe2000001000d */
[----:B------:R-:W-:Y:S01]  /*1ed0*/  FSETP.GTU.FTZ.AND P6, PT, R41, 20, PT ;  /* 0x41a000002900780b */ /* 0x000fe20003fdc000 */
        /* <DEDUP_REMOVED lines=36> */
.L_x_10401:
[----:B------:R-:W-:Y:S05]  /*2120*/  BSYNC B0 ;  /* 0x0000000000007941 */ /* 0x000fea0003800000 */
.L_x_10400:
[----:B------:R-:W-:Y:S01]  /*2130*/  BSSY B0, `(.L_x_10402) ;  /* 0x0000028000007945 */ /* 0x000fe20003800000 */
[--C-:B------:R-:W-:Y:S01]  /*2140*/  HADD2.F32 R30, -RZ, R7.reuse.H0_H0 ;  /* 0x20000007ff1e7230 */ /* 0x100fe20000004100 */
[----:B------:R-:W-:Y:S01]  /*2150*/  FSETP.GTU.FTZ.AND P4, PT, R39, 20, PT ;  /* 0x41a000002700780b */ /* 0x000fe20003f9c000 */
[----:B------:R-:W-:Y:S02]  /*2160*/  HADD2.F32 R7, -RZ, R7.H1_H1 ;  /* 0x30000007ff077230 */ /* 0x000fe40000004100 */
[----:B------:R-:W-:Y:S01]  /*2170*/  FFMA.FTZ R4, R38, R4, R13 ;  /* 0x0000000426047223 */ /* 0x000fe2000001000d */
[----:B------:R-:W-:Y:S02]  /*2180*/  HADD2.F32 R37, -RZ, R11.H1_H1 ;  /* 0x3000000bff257230 */ /* 0x000fe40000004100 */
[----:B------:R-:W-:Y:S01]  /*2190*/  FADD.FTZ R36, R6, UR5 ;  /* 0x0000000506247e21 */ /* 0x000fe20008010000 */
        /* <DEDUP_REMOVED lines=33> */
.L_x_10403:
[----:B------:R-:W-:Y:S05]  /*23b0*/  BSYNC B0 ;  /* 0x0000000000007941 */ /* 0x000fea0003800000 */
.L_x_10402:
[----:B------:R-:W-:Y:S01]  /*23c0*/  BSSY B0, `(.L_x_10404) ;  /* 0x0000026000007945 */ /* 0x000fe20003800000 */
[----:B------:R-:W-:Y:S01]  /*23d0*/  FSETP.GTU.FTZ.AND P3, PT, R36, 20, PT ;  /* 0x41a000002400780b */ /* 0x000fe20003f7c000 */
[----:B------:R-:W-:Y:S01]  /*23e0*/  FFMA.FTZ R100, R37, R100, R4 ;  /* 0x0000006425647223 */ /* 0x000fe20000010004 */
        /* <DEDUP_REMOVED lines=35> */
.L_x_10405:
[----:B------:R-:W-:Y:S05]  /*2620*/  BSYNC B0 ;  /* 0x0000000000007941 */ /* 0x000fea0003800000 */
.L_x_10404:
        /* <DEDUP_REMOVED lines=38> */
.L_x_10407:
[----:B------:R-:W-:Y:S05]  /*2890*/  BSYNC B0 ;  /* 0x0000000000007941 */ /* 0x000fea0003800000 */
.L_x_10406:
        /* <DEDUP_REMOVED lines=38> */
.L_x_10409:
[----:B------:R-:W-:Y:S05]  /*2b00*/  BSYNC B0 ;  /* 0x0000000000007941 */ /* 0x000fea0003800000 */
.L_x_10408:
        /* <DEDUP_REMOVED lines=33> */
.L_x_10411:
[----:B------:R-:W-:Y:S05]  /*2d20*/  BSYNC B0 ;  /* 0x0000000000007941 */ /* 0x000fea0003800000 */
.L_x_10410:
        /* <DEDUP_REMOVED lines=33> */
.L_x_10413:
[----:B------:R-:W-:Y:S05]  /*2f40*/  BSYNC B0 ;  /* 0x0000000000007941 */ /* 0x000fea0003800000 */
.L_x_10412:
        /* <DEDUP_REMOVED lines=33> */
.L_x_10415:
[----:B------:R-:W-:Y:S05]  /*3160*/  BSYNC B0 ;  /* 0x0000000000007941 */ /* 0x000fea0003800000 */
.L_x_10414:
        /* <DEDUP_REMOVED lines=33> */
.L_x_10417:
[----:B------:R-:W-:Y:S05]  /*3380*/  BSYNC B0 ;  /* 0x0000000000007941 */ /* 0x000fea0003800000 */
.L_x_10416:
        /* <DEDUP_REMOVED lines=33> */
.L_x_10419:
[----:B------:R-:W-:Y:S05]  /*35a0*/  BSYNC B0 ;  /* 0x0000000000007941 */ /* 0x000fea0003800000 */
.L_x_10418:
        /* <DEDUP_REMOVED lines=36> */
.L_x_10515:
        /* <DEDUP_REMOVED lines=45> */
[----:B------:R-:W-:-:S05]  /*3ac0*/  HADD2.F32 R222, -RZ, R64.H0_H0 ;  /* 0x20000040ffde7230 */ /* 0x000fca0000004100 */
[----:B------:R-:W-:Y:S01]  /*3ad0*/  FMUL.FTZ R222, R222, R57 ;  /* 0x00000039dede7220 */ /* 0x000fe20000410000 */
[----:B------:R-:W-:Y:S01]  /*3ae0*/  HADD2.F32 R221, -RZ, R64.H1_H1 ;  /* 0x30000040ffdd7230 */ /* 0x000fe20000004100 */
[----:B------:R-:W-:Y:S02]  /*3af0*/  LOP3.LUT P0, RZ, R101, 0x1f, RZ, 0xc0, !PT ;  /* 0x0000001f65ff7812 */ /* 0x000fe4000780c0ff */
[----:B------:R-:W-:Y:S02]  /*3b00*/  MOV R112, UR15 ;  /* 0x0000000f00707c02 */ /* 0x000fe40008000f00 */
[----:B------:R-:W-:Y:S02]  /*3b10*/  FMUL.FTZ R221, R221, R56 ;  /* 0x00000038dddd7220 */ /* 0x000fe40000410000 */
[----:B------:R-:W-:Y:S01]  /*3b20*/  ISETP.LT.OR P2, PT, R112, 0x2, P0 ;  /* 0x000000027000780c */ /* 0x000fe20000741670 */
[----:B------:R-:W-:Y:S01]  /*3b30*/  HADD2.F32 R118, -RZ, R65.H0_H0 ;  /* 0x20000041ff767230 */ /* 0x000fe20000004100 */
[----:B------:R-:W-:-:S04]  /*3b40*/  UIADD3 UR44, UR15, -0x1, URZ ;  /* 0xffffffff0f2c7890 */ /* 0x000fc8000fffe03f */
[----:B------:R-:W-:Y:S01]  /*3b50*/  FMUL.FTZ R209, R118, R55 ;  /* 0x0000003776d17220 */ /* 0x000fe20000410000 */
[----:B------:R-:W-:-:S04]  /*3b60*/  ULEA.HI UR45, UR44, UR44, URZ, 0x1 ;  /* 0x0000002c2c2d7291 */ /* 0x000fc8000f8f083f */
[----:B------:R-:W-:-:S04]  /*3b70*/  ULOP3.LUT UR45, UR45, 0xfffffe, URZ, 0xc0, !UPT ;  /* 0x00fffffe2d2d7892 */ /* 0x000fc8000f8ec03f */
[----:B------:R-:W-:-:S04]  /*3b80*/  UIADD3 UR45, UR44, -UR45, URZ ;  /* 0x8000002d2c2d7290 */ /* 0x000fc8000fffe03f */
[----:B------:R-:W-:Y:S01]  /*3b90*/  ULEA UR45, UR45, UR7, 0x8 ;  /* 0x000000072d2d7291 */ /* 0x000fe2000f8e403f */
[----:B------:R-:W-:-:S05]  /*3ba0*/  ISETP.NE.AND P1, PT, R101, RZ, PT ;  /* 0x000000ff6500720c */ /* 0x000fca0003f25270 */
[----:B------:R-:W-:Y:S02]  /*3bb0*/  MOV R114, UR45 ;  /* 0x0000002d00727c02 */ /* 0x000fe40008000f00 */
        /* <DEDUP_REMOVED lines=55> */
[----:B0-----:R-:W-:-:S04]  /*3f30*/  IADD3 R84, R0, R99, RZ ;  /* 0x0000006300547210 */ /* 0x001fc80007ffe0ff */
[----:B------:R-:W-:Y:S01]  /*3f40*/  LEA R0, R84, R98, 0x4 ;  /* 0x0000006254007211 */ /* 0x000fe200078e20ff */
[C---:B--2---:R-:W-:Y:S01]  /*3f50*/  FMUL.FTZ R149, R148.reuse, R149 ;  /* 0x0000009594957220 */ /* 0x044fe20000410000 */
[----:B------:R-:W-:Y:S01]  /*3f60*/  FMUL.FTZ R148, R148, R105 ;  /* 0x0000006994947220 */ /* 0x000fe20000410000 */
[----:B------:R0:W-:Y:S02]  /*3f70*/  MUFU.COS R131, R85 ;  /* 0x0000005500837308 */ /* 0x0001e40000000000 */
[----:B---3--:R1:W-:Y:S04]  /*3f80*/  STS.128 [R0], R60 ;  /* 0x0000003c00007388 */ /* 0x0083e80000000c00 */
[----:B----4-:R2:W-:Y:S02]  /*3f90*/  STS.128 [R0+0x200], R72 ;  /* 0x0002004800007388 */ /* 0x0105e40000000c00 */
[----:B------:R-:W-:Y:S01]  /*3fa0*/  MUFU.SIN R117, R104 ;  /* 0x0000006800757308 */ /* 0x000fe20000000400 */
[C---:B0-----:R-:W-:Y:S01]  /*3fb0*/  FMUL.FTZ R85, R102.reuse, R54 ;  /* 0x0000003666557220 */ /* 0x041fe20000410000 */
[----:B------:R-:W-:Y:S04]  /*3fc0*/  STS.128 [R0+0x400], R76 ;  /* 0x0004004c00007388 */ /* 0x000fe80000000c00 */
[----:B------:R0:W-:Y:S02]  /*3fd0*/  STS.128 [R0+0x600], R80 ;  /* 0x0006005000007388 */ /* 0x0001e40000000c00 */
[----:B------:R3:W-:Y:S01]  /*3fe0*/  MUFU.COS R133, R104 ;  /* 0x0000006800857308 */ /* 0x0007e20000000000 */
[----:B-1----:R-:W-:Y:S01]  /*3ff0*/  FMUL.FTZ R62, R102, R39 ;  /* 0x00000027663e7220 */ /* 0x002fe20000410000 */
[----:B--2---:R-:W-:-:S06]  /*4000*/  FMUL.FTZ R73, RZ, R148 ;  /* 0x00000094ff497220 */ /* 0x004fcc0000410000 */
[----:B------:R-:W1:Y:S01]  /*4010*/  MUFU.EX2 R144, R85 ;  /* 0x0000005500907308 */ /* 0x000e620000000800 */
[----:B---3--:R-:W-:Y:S01]  /*4020*/  FMUL.FTZ R104, R102, R52 ;  /* 0x0000003466687220 */ /* 0x008fe20000410000 */
[----:B------:R-:W-:Y:S01]  /*4030*/  FMUL.FTZ R147, R146, R147 ;  /* 0x0000009392937220 */ /* 0x000fe20000410000 */
[----:B------:R-:W-:-:S05]  /*4040*/  FMUL.FTZ R60, R102, R41 ;  /* 0x00000029663c7220 */ /* 0x000fca0000410000 */
[----:B------:R-:W-:Y:S01]  /*4050*/  MUFU.SIN R123, R86 ;  /* 0x00000056007b7308 */ /* 0x000fe20000000400 */
[----:B0-----:R-:W-:-:S07]  /*4060*/  FMUL.FTZ R0, R57, UR47 ;  /* 0x0000002f39007c20 */ /* 0x001fce0008410000 */
[----:B------:R0:W-:Y:S01]  /*4070*/  MUFU.COS R125, R86 ;  /* 0x00000056007d7308 */ /* 0x0001e20000000000 */
[----:B------:R-:W-:Y:S01]  /*4080*/  FMUL.RZ R75, R0, 0.15915493667125701904 ;  /* 0x3e22f983004b7820 */ /* 0x000fe2000040c000 */
[----:B------:R-:W-:Y:S01]  /*4090*/  FMUL.FTZ R0, R222, R148 ;  /* 0x00000094de007220 */ /* 0x000fe20000410000 */
[----:B------:R-:W-:Y:S01]  /*40a0*/  FMUL.FTZ R108, R102, R49 ;  /* 0x00000031666c7220 */ /* 0x000fe20000410000 */
[----:B------:R-:W2:Y:S02]  /*40b0*/  @!P2 LDC R77, c[0x0][0x21c] ;  /* 0x00008700ff4dab82 */ /* 0x000ea40000000800 */
[-C--:B------:R-:W-:Y:S01]  /*40c0*/  FFMA.FTZ R72, RZ, R149.reuse, R0 ;  /* 0x00000095ff487223 */ /* 0x080fe20000010000 */
[----:B------:R-:W-:Y:S01]  /*40d0*/  FFMA.FTZ R0, R222, R149, -R73 ;  /* 0x00000095de007223 */ /* 0x000fe20000010849 */
[----:B------:R-:W3:Y:S01]  /*40e0*/  MUFU.EX2 R104, R104 ;  /* 0x0000006800687308 */ /* 0x000ee20000000800 */
[----:B------:R-:W-:Y:S01]  /*40f0*/  FMUL.FTZ R146, R146, R107 ;  /* 0x0000006b92927220 */ /* 0x000fe20000410000 */
[----:B------:R-:W-:Y:S01]  /*4100*/  FADD.FTZ R73, RZ, R72 ;  /* 0x00000048ff497221 */ /* 0x000fe20000010000 */
[----:B------:R-:W-:Y:S01]  /*4110*/  FADD.FTZ R72, R221, R0 ;  /* 0x00000000dd487221 */ /* 0x000fe20000010000 */
[----:B0-----:R-:W-:-:S04]  /*4120*/  FMUL.FTZ R86, R102, R53 ;  /* 0x0000003566567220 */ /* 0x001fc80000410000 */
[----:B------:R-:W0:Y:S01]  /*4130*/  MUFU.EX2 R62, R62 ;  /* 0x0000003e003e7308 */ /* 0x000e220000000800 */
[C---:B------:R-:W-:Y:S01]  /*4140*/  FMUL.FTZ R76, R146.reuse, R72 ;  /* 0x00000048924c7220 */ /* 0x040fe20000410000 */
[----:B------:R-:W-:-:S03]  /*4150*/  FMUL.FTZ R74, R146, R73 ;  /* 0x00000049924a7220 */ /* 0x000fc60000410000 */
[----:B------:R-:W-:-:S03]  /*4160*/  FFMA.FTZ R76, R147, R73, R76 ;  /* 0x00000049934c7223 */ /* 0x000fc6000001004c */
[----:B------:R-:W4:Y:S01]  /*4170*/  MUFU.EX2 R86, R86 ;  /* 0x0000005600567308 */ /* 0x000f220000000800 */
[C---:B-1----:R-:W-:Y:S01]  /*4180*/  FMUL.FTZ R145, R144.reuse, R145 ;  /* 0x0000009190917220 */ /* 0x042fe20000410000 */
[----:B------:R-:W-:Y:S01]  /*4190*/  FFMA.FTZ R74, R147, R72, -R74 ;  /* 0x00000048934a7223 */ /* 0x000fe2000001084a */
[----:B------:R-:W-:Y:S01]  /*41a0*/  FMUL.FTZ R144, R144, R87 ;  /* 0x0000005790907220 */ /* 0x000fe20000410000 */
[----:B------:R-:W-:-:S04]  /*41b0*/  FADD.FTZ R76, RZ, R76 ;  /* 0x0000004cff4c7221 */ /* 0x000fc80000010000 */
[----:B------:R-:W1:Y:S01]  /*41c0*/  MUFU.EX2 R60, R60 ;  /* 0x0000003c003c7308 */ /* 0x000e620000000800 */
[----:B---3--:R-:W-:Y:S01]  /*41d0*/  FMUL.FTZ R140, R104, R111 ;  /* 0x0000006f688c7220 */ /* 0x008fe20000410000 */
[C---:B------:R-:W-:Y:S01]  /*41e0*/  FMUL.FTZ R0, R102.reuse, R57 ;  /* 0x0000003966007220 */ /* 0x040fe20000410000 */
[C---:B------:R-:W-:Y:S01]  /*41f0*/  FMUL.FTZ R106, R102.reuse, R51 ;  /* 0x00000033666a7220 */ /* 0x040fe20000410000 */
[----:B------:R-:W-:Y:S01]  /*4200*/  FMUL.FTZ R110, R102, R47 ;  /* 0x0000002f666e7220 */ /* 0x000fe20000410000 */
[----:B------:R-:W-:Y:S01]  /*4210*/  FADD.FTZ R74, R209, R74 ;  /* 0x0000004ad14a7221 */ /* 0x000fe20000010000 */
[----:B------:R-:W-:Y:S02]  /*4220*/  HADD2.F32 R111, -RZ, R65.H1_H1 ;  /* 0x30000041ff6f7230 */ /* 0x000fe40000004100 */
[----:B------:R-:W3:Y:S01]  /*4230*/  MUFU.EX2 R108, R108 ;  /* 0x0000006c006c7308 */ /* 0x000ee20000000800 */
[C---:B------:R-:W-:Y:S01]  /*4240*/  FMUL.FTZ R72, R144.reuse, R76 ;  /* 0x0000004c90487220 */ /* 0x040fe20000410000 */
[----:B------:R-:W-:Y:S01]  /*4250*/  FMUL.FTZ R73, R144, R74 ;  /* 0x0000004a90497220 */ /* 0x000fe20000410000 */
[----:B0-----:R-:W-:Y:S01]  /*4260*/  FMUL.FTZ R122, R62, R129 ;  /* 0x000000813e7a7220 */ /* 0x001fe20000410000 */
[----:B------:R-:W-:Y:S01]  /*4270*/  FMUL.FTZ R211, R111, R54 ;  /* 0x000000366fd37220 */ /* 0x000fe20000410000 */
[----:B------:R-:W-:-:S03]  /*4280*/  FFMA.FTZ R74, R145, R74, -R72 ;  /* 0x0000004a914a7223 */ /* 0x000fc60000010848 */
[----:B------:R-:W-:Y:S01]  /*4290*/  MUFU.COS R61, R75 ;  /* 0x0000004b003d7308 */ /* 0x000fe20000000000 */
[----:B----4-:R-:W-:Y:S01]  /*42a0*/  FMUL.FTZ R142, R86, R109 ;  /* 0x0000006d568e7220 */ /* 0x010fe20000410000 */
[----:B------:R-:W-:Y:S01]  /*42b0*/  FFMA.FTZ R73, R145, R76, R73 ;  /* 0x0000004c91497223 */ /* 0x000fe20000010049 */
[----:B------:R-:W-:-:S05]  /*42c0*/  FADD.FTZ R74, R211, R74 ;  /* 0x0000004ad34a7221 */ /* 0x000fca0000010000 */
[----:B------:R-:W0:Y:S01]  /*42d0*/  MUFU.EX2 R0, R0 ;  /* 0x0000000000007308 */ /* 0x000e220000000800 */
[----:B-1----:R-:W-:Y:S01]  /*42e0*/  FMUL.FTZ R124, R60, R123 ;  /* 0x0000007b3c7c7220 */ /* 0x002fe20000410000 */
[----:B------:R-:W-:-:S06]  /*42f0*/  MOV R72, UR15 ;  /* 0x0000000f00487c02 */ /* 0x000fcc0008000f00 */
[----:B------:R-:W1:Y:S01]  /*4300*/  MUFU.SIN R129, R75 ;  /* 0x0000004b00817308 */ /* 0x000e620000000400 */
[----:B------:R-:W-:Y:S01]  /*4310*/  FMUL.FTZ R123, R62, R151 ;  /* 0x000000973e7b7220 */ /* 0x000fe20000410000 */
[----:B------:R-:W-:-:S06]  /*4320*/  FMUL.FTZ R62, R30, UR47 ;  /* 0x0000002f1e3e7c20 */ /* 0x000fcc0008410000 */
[----:B------:R-:W4:Y:S01]  /*4330*/  MUFU.EX2 R106, R106 ;  /* 0x0000006a006a7308 */ /* 0x000f220000000800 */
[----:B------:R-:W-:-:S07]  /*4340*/  FMUL.FTZ R143, R86, R143 ;  /* 0x0000008f568f7220 */ /* 0x000fce0000410000 */
[----:B------:R-:W4:Y:S01]  /*4350*/  MUFU.EX2 R110, R110 ;  /* 0x0000006e006e7308 */ /* 0x000f220000000800 */
[----:B------:R-:W-:Y:S01]  /*4360*/  FADD.FTZ R73, RZ, R73 ;  /* 0x00000049ff497221 */ /* 0x000fe20000010000 */
[----:B------:R-:W-:Y:S01]  /*4370*/  FMUL.FTZ R76, R142, R74 ;  /* 0x0000004a8e4c7220 */ /* 0x000fe20000410000 */
[----:B------:R-:W-:Y:S01]  /*4380*/  @!P2 IADD3 R72, R72, -0x2, RZ ;  /* 0xfffffffe4848a810 */ /* 0x000fe20007ffe0ff */
[C---:B---3--:R-:W-:Y:S01]  /*4390*/  FMUL.FTZ R137, R108.reuse, R137 ;  /* 0x000000896c897220 */ /* 0x048fe20000410000 */
[----:B------:R-:W-:Y:S01]  /*43a0*/  FMUL.FTZ R136, R108, R115 ;  /* 0x000000736c887220 */ /* 0x000fe20000410000 */
[----:B------:R-:W-:Y:S01]  /*43b0*/  IADD3 R85, R101, 0x200, RZ ;  /* 0x0000020065557810 */ /* 0x000fe20007ffe0ff */
[----:B------:R-:W-:Y:S01]  /*43c0*/  FMUL.RZ R108, R62, 0.15915493667125701904 ;  /* 0x3e22f9833e6c7820 */ /* 0x000fe2000040c000 */
[----:B------:R-:W-:Y:S01]  /*43d0*/  FMUL.FTZ R112, R102, R45 ;  /* 0x0000002d66707220 */ /* 0x000fe20000410000 */
[-C--:B------:R-:W-:Y:S01]  /*43e0*/  FMUL.FTZ R62, R142, R73.reuse ;  /* 0x000000498e3e7220 */ /* 0x080fe20000410000 */
[----:B------:R-:W-:Y:S01]  /*43f0*/  FFMA.FTZ R109, R143, R73, R76 ;  /* 0x000000498f6d7223 */ /* 0x000fe2000001004c */
[----:B------:R-:W-:Y:S01]  /*4400*/  FMUL.FTZ R141, R104, R141 ;  /* 0x0000008d688d7220 */ /* 0x000fe20000410000 */
[----:B------:R-:W-:Y:S01]  /*4410*/  IMAD R73, R99, 0x3, R84 ;  /* 0x0000000363497824 */ /* 0x000fe200078e0254 */
[----:B------:R-:W-:Y:S01]  /*4420*/  SEL R85, R114, R85, !P1 ;  /* 0x0000005572557207 */ /* 0x000fe20004800000 */
[----:B--2---:R-:W-:-:S02]  /*4430*/  @!P2 IMAD R104, R72, R77, UR7 ;  /* 0x000000074868ae24 */ /* 0x004fc4000f8e024d */
[----:B------:R-:W-:Y:S01]  /*4440*/  FMUL.FTZ R72, R102, R30 ;  /* 0x0000001e66487220 */ /* 0x000fe20000410000 */
[C---:B0-----:R-:W-:Y:S01]  /*4450*/  FMUL.FTZ R128, R0.reuse, R61 ;  /* 0x0000003d00807220 */ /* 0x041fe20000410000 */
[----:B-1----:R-:W-:Y:S01]  /*4460*/  FMUL.FTZ R129, R0, R129 ;  /* 0x0000008100817220 */ /* 0x002fe20000410000 */
[----:B------:R-:W0:Y:S01]  /*4470*/  MUFU.EX2 R112, R112 ;  /* 0x0000007000707308 */ /* 0x000e220000000800 */
[----:B------:R-:W-:Y:S01]  /*4480*/  FMUL.FTZ R114, R102, R43 ;  /* 0x0000002b66727220 */ /* 0x000fe20000410000 */
[C---:B----4-:R-:W-:Y:S01]  /*4490*/  FMUL.FTZ R139, R106.reuse, R139 ;  /* 0x0000008b6a8b7220 */ /* 0x050fe20000410000 */
[----:B------:R-:W-:Y:S01]  /*44a0*/  FMUL.FTZ R138, R106, R113 ;  /* 0x000000716a8a7220 */ /* 0x000fe20000410000 */
[C---:B------:R-:W-:Y:S01]  /*44b0*/  FMUL.FTZ R133, R110.reuse, R133 ;  /* 0x000000856e857220 */ /* 0x040fe20000410000 */
[----:B------:R-:W-:Y:S01]  /*44c0*/  FMUL.FTZ R132, R110, R117 ;  /* 0x000000756e847220 */ /* 0x000fe20000410000 */
[----:B------:R-:W-:Y:S01]  /*44d0*/  FMUL.FTZ R125, R60, R125 ;  /* 0x0000007d3c7d7220 */ /* 0x000fe20000410000 */
[----:B------:R-:W-:Y:S01]  /*44e0*/  LEA R0, R73, R98, 0x4 ;  /* 0x0000006249007211 */ /* 0x000fe200078e20ff */
[----:B------:R-:W-:Y:S01]  /*44f0*/  FMUL.FTZ R60, R102, R36 ;  /* 0x00000024663c7220 */ /* 0x000fe20000410000 */
[----:B------:R-:W-:Y:S01]  /*4500*/  MUFU.COS R110, R108 ;  /* 0x0000006c006e7308 */ /* 0x000fe20000000000 */
[----:B------:R-:W-:Y:S01]  /*4510*/  LEA R106, R85, R98, 0x3 ;  /* 0x00000062556a7211 */ /* 0x000fe200078e18ff */
[----:B------:R-:W-:Y:S01]  /*4520*/  FFMA.FTZ R107, R143, R74, -R62 ;  /* 0x0000004a8f6b7223 */ /* 0x000fe2000001083e */
[----:B------:R-:W-:-:S05]  /*4530*/  NOP ;  /* 0x0000000000007918 */ /* 0x000fca0000000000 */
[----:B------:R1:W2:Y:S01]  /*4540*/  MUFU.EX2 R117, R72 ;  /* 0x0000004800757308 */ /* 0x0002a20000000800 */
[----:B------:R-:W-:Y:S04]  /*4550*/  LDS.128 R76, [R0+0x10] ;  /* 0x00001000004c7984 */ /* 0x000fe80000000c00 */
[----:B------:R-:W-:Y:S03]  /*4560*/  LDS.128 R80, [R0+0x20] ;  /* 0x0000200000507984 */ /* 0x000fe60000000c00 */
[----:B------:R-:W3:Y:S01]  /*4570*/  MUFU.EX2 R114, R114 ;  /* 0x0000007200727308 */ /* 0x000ee20000000800 */
[----:B-1----:R-:W1:Y:S04]  /*4580*/  LDS.128 R72, [R0] ;  /* 0x0000000000487984 */ /* 0x002e680000000c00 */
[----:B------:R4:W1:Y:S03]  /*4590*/  LDS.128 R84, [R0+0x30] ;  /* 0x0000300000547984 */ /* 0x0008660000000c00 */
[----:B------:R-:W-:Y:S01]  /*45a0*/  MUFU.SIN R153, R116 ;  /* 0x0000007400997308 */ /* 0x000fe20000000400 */
[----:B------:R1:W-:Y:S07]  /*45b0*/  STS.64 [R106+0x39e0], R128 ;  /* 0x0039e0806a007388 */ /* 0x0003ee0000000a00 */
[----:B------:R0:W-:Y:S08]  /*45c0*/  MUFU.COS R63, R116 ;  /* 0x00000074003f7308 */ /* 0x0001f00000000000 */
[----:B------:R-:W4:Y:S01]  /*45d0*/  MUFU.EX2 R60, R60 ;  /* 0x0000003c003c7308 */ /* 0x000f220000000800 */
[----:B0-----:R-:W-:-:S07]  /*45e0*/  HADD2.F32 R116, -RZ, R66.H0_H0 ;  /* 0x20000042ff747230 */ /* 0x001fce0000004100 */
[----:B------:R-:W0:Y:S01]  /*45f0*/  MUFU.SIN R108, R108 ;  /* 0x0000006c006c7308 */ /* 0x000e220000000400 */
[----:B------:R-:W-:Y:S01]  /*4600*/  FMUL.FTZ R212, R116, R53 ;  /* 0x0000003574d47220 */ /* 0x000fe20000410000 */
[----:B------:R-:W-:Y:S01]  /*4610*/  FMUL.FTZ R130, R112, R119 ;  /* 0x0000007770827220 */ /* 0x000fe20000410000 */
[----:B--2---:R-:W-:Y:S02]  /*4620*/  FMUL.FTZ R119, R117, R110 ;  /* 0x0000006e75777220 */ /* 0x004fe40000410000 */
[----:B------:R-:W-:Y:S01]  /*4630*/  FADD.FTZ R110, R212, R107 ;  /* 0x0000006bd46e7221 */ /* 0x000fe20000010000 */
[----:B------:R-:W-:Y:S01]  /*4640*/  MOV R105, 0x10 ;  /* 0x0000001000697802 */ /* 0x000fe20000000f00 */
[----:B------:R-:W-:Y:S01]  /*4650*/  HFMA2.MMA R61, -RZ, RZ, 0, 0 ;  /* 0x00000000ff3d7435 */ /* 0x000fe200000001ff */
[----:B------:R-:W-:Y:S01]  /*4660*/  FMUL.FTZ R131, R112, R131 ;  /* 0x0000008370837220 */ /* 0x000fe20000410000 */
[----:B---3--:R-:W-:Y:S01]  /*4670*/  FMUL.FTZ R126, R114, R121 ;  /* 0x00000079727e7220 */ /* 0x008fe20000410000 */
[----:B------:R-:W-:Y:S01]  /*4680*/  FADD.FTZ R112, RZ, R109 ;  /* 0x0000006dff707221 */ /* 0x000fe20000010000 */
[----:B------:R-:W-:Y:S01]  /*4690*/  FMUL.FTZ R113, R140, R110 ;  /* 0x0000006e8c717220 */ /* 0x000fe20000410000 */
[C---:B----4-:R-:W-:Y:S01]  /*46a0*/  FMUL.FTZ R121, R60.reuse, R63 ;  /* 0x0000003f3c797220 */ /* 0x050fe20000410000 */
[----:B------:R-:W-:Y:S01]  /*46b0*/  FMUL.FTZ R120, R60, R153 ;  /* 0x000000993c787220 */ /* 0x000fe20000410000 */
[----:B------:R-:W-:Y:S01]  /*46c0*/  FMUL.FTZ R107, R129, R148 ;  /* 0x00000094816b7220 */ /* 0x000fe20000410000 */
[----:B------:R-:W-:-:S02]  /*46d0*/  MOV R60, 0x3f800000 ;  /* 0x3f800000003c7802 */ /* 0x000fc40000000f00 */
[----:B------:R-:W-:Y:S01]  /*46e0*/  CS2R R62, SRZ ;  /* 0x00000000003e7805 */ /* 0x000fe2000001ff00 */
[----:B0-----:R-:W-:Y:S01]  /*46f0*/  FMUL.FTZ R117, R117, R108 ;  /* 0x0000006c75757220 */ /* 0x001fe20000410000 */
[----:B------:R-:W-:Y:S01]  /*4700*/  @!P2 IMAD.WIDE R104, R104, R105, UR20 ;  /* 0x000000146868ae25 */ /* 0x000fe2000f8e0269 */
[----:B------:R-:W-:Y:S03]  /*4710*/  BAR.SYNC.DEFER_BLOCKING 0x0 ;  /* 0x0000000000007b1d */ /* 0x000fe60000010000 */
[----:B------:R-:W-:Y:S01]  /*4720*/  FMUL.FTZ R108, R128, R148 ;  /* 0x00000094806c7220 */ /* 0x000fe20000410000 */
[-C--:B------:R-:W-:Y:S01]  /*4730*/  FMUL.FTZ R0, R140, R112.reuse ;  /* 0x000000708c007220 */ /* 0x080fe20000410000 */
[----:B------:R-:W-:Y:S02]  /*4740*/  HADD2.F32 R109, -RZ, R66.H1_H1 ;  /* 0x30000042ff6d7230 */ /* 0x000fe40000004100 */
[----:B------:R-:W-:Y:S01]  /*4750*/  FFMA.FTZ R113, R141, R112, R113 ;  /* 0x000000708d717223 */ /* 0x000fe20000010071 */
[-C--:B------:R-:W-:Y:S01]  /*4760*/  FFMA.FTZ R107, R128, R149.reuse, -R107 ;  /* 0x00000095806b7223 */ /* 0x080fe2000001086b */
[----:B------:R-:W-:Y:S01]  /*4770*/  FFMA.FTZ R108, R129, R149, R108 ;  /* 0x00000095816c7223 */ /* 0x000fe2000001006c */
[----:B------:R-:W-:Y:S01]  /*4780*/  FFMA.FTZ R110, R141, R110, -R0 ;  /* 0x0000006e8d6e7223 */ /* 0x000fe20000010800 */
[----:B------:R-:W-:Y:S01]  /*4790*/  FMUL.FTZ R213, R109, R52 ;  /* 0x000000346dd57220 */ /* 0x000fe20000410000 */
[----:B------:R-:W-:Y:S01]  /*47a0*/  FADD.FTZ R113, RZ, R113 ;  /* 0x00000071ff717221 */ /* 0x000fe20000010000 */
[----:B------:R-:W-:-:S02]  /*47b0*/  FMUL.FTZ R0, R146, R108 ;  /* 0x0000006c92007220 */ /* 0x000fc40000410000 */
[----:B------:R-:W-:Y:S01]  /*47c0*/  FADD.FTZ R110, R213, R110 ;  /* 0x0000006ed56e7221 */ /* 0x000fe20000010000 */
[----:B------:R-:W-:Y:S01]  /*47d0*/  FMUL.FTZ R127, R114, R127 ;  /* 0x0000007f727f7220 */ /* 0x000fe20000410000 */
[-C--:B------:R-:W-:Y:S01]  /*47e0*/  FFMA.FTZ R0, R147, R107.reuse, -R0 ;  /* 0x0000006b93007223 */ /* 0x080fe20000010800 */
[----:B------:R-:W-:Y:S01]  /*47f0*/  HADD2.F32 R114, -RZ, R67.H0_H0 ;  /* 0x20000043ff727230 */ /* 0x000fe20000004100 */
[----:B------:R0:W5:Y:S02]  /*4800*/  @!P2 LDG.E.128 R60, desc[UR22][R104.64] ;  /* 0x00000016683ca981 */ /* 0x000164000c1e1d00 */
[----:B0-----:R-:W-:Y:S01]  /*4810*/  FMUL.FTZ R105, R146, R107 ;  /* 0x0000006b92697220 */ /* 0x001fe20000410000 */
[----:B------:R-:W-:-:S03]  /*4820*/  FMUL.FTZ R104, R138, R113 ;  /* 0x000000718a687220 */ /* 0x000fc60000410000 */
[----:B------:R-:W-:Y:S01]  /*4830*/  FFMA.FTZ R105, R147, R108, R105 ;  /* 0x0000006c93697223 */ /* 0x000fe20000010069 */
[CC--:B------:R-:W-:Y:S01]  /*4840*/  FFMA.FTZ R107, R139.reuse, R110.reuse, -R104 ;  /* 0x0000006e8b6b7223 */ /* 0x0c0fe20000010868 */
[----:B------:R-:W-:Y:S02]  /*4850*/  FMUL.FTZ R108, R138, R110 ;  /* 0x0000006e8a6c7220 */ /* 0x000fe40000410000 */
[----:B------:R-:W-:Y:S01]  /*4860*/  FMUL.FTZ R104, R144, R105 ;  /* 0x0000006990687220 */ /* 0x000fe20000410000 */
[----:B------:R-:W-:Y:S01]  /*4870*/  FMUL.FTZ R214, R114, R51 ;  /* 0x0000003372d67220 */ /* 0x000fe20000410000 */
[-C--:B-1----:R-:W-:Y:S01]  /*4880*/  FMUL.FTZ R106, R144, R0.reuse ;  /* 0x00000000906a7220 */ /* 0x082fe20000410000 */
        /* <DEDUP_REMOVED lines=22> */
[-C--:B------:R-:W-:Y:S01]  /*49f0*/  FMUL.FTZ R113, R132, R107.reuse ;  /* 0x0000006b84717220 */ /* 0x080fe20000410000 */
        /* <DEDUP_REMOVED lines=10> */
[----:B------:R-:W-:Y:S01]  /*4aa0*/  FMUL.FTZ R0, R25, UR47 ;  /* 0x0000002f19007c20 */ /* 0x000fe20008410000 */
[----:B------:R-:W-:Y:S02]  /*4ab0*/  HADD2.F32 R108, -RZ, R68.H1_H1 ;  /* 0x30000044ff6c7230 */ /* 0x000fe40000004100 */
[-C--:B------:R-:W-:Y:S01]  /*4ac0*/  FMUL.FTZ R150, R130, R113.reuse ;  /* 0x0000007182967220 */ /* 0x080fe20000410000 */
[----:B------:R-:W-:Y:S01]  /*4ad0*/  FFMA.FTZ R152, R131, R113, R152 ;  /* 0x0000007183987223 */ /* 0x000fe20000010098 */
[----:B------:R-:W-:Y:S01]  /*4ae0*/  FMUL.RZ R153, R0, 0.15915493667125701904 ;  /* 0x3e22f98300997820 */ /* 0x000fe2000040c000 */
[----:B------:R-:W-:Y:S01]  /*4af0*/  FFMA.FTZ R106, R139, R105, R106 ;  /* 0x000000698b6a7223 */ /* 0x000fe2000001006a */
[----:B------:R-:W-:Y:S01]  /*4b00*/  FFMA.FTZ R150, R131, R107, -R150 ;  /* 0x0000006b83967223 */ /* 0x000fe20000010896 */
[----:B------:R-:W-:Y:S01]  /*4b10*/  FMUL.FTZ R0, R136, R104 ;  /* 0x0000006888007220 */ /* 0x000fe20000410000 */
[----:B------:R-:W-:Y:S01]  /*4b20*/  FMUL.FTZ R217, R108, R45 ;  /* 0x0000002d6cd97220 */ /* 0x000fe20000410000 */
[----:B------:R-:W-:-:S02]  /*4b30*/  FADD.FTZ R152, RZ, R152 ;  /* 0x00000098ff987221 */ /* 0x000fc40000010000 */
[----:B------:R-:W-:Y:S01]  /*4b40*/  FFMA.FTZ R0, R137, R106, R0 ;  /* 0x0000006a89007223 */ /* 0x000fe20000010000 */
[----:B------:R-:W-:Y:S01]  /*4b50*/  FADD.FTZ R105, R217, R150 ;  /* 0x00000096d9697221 */ /* 0x000fe20000010000 */
[----:B------:R-:W-:Y:S01]  /*4b60*/  FMUL.FTZ R154, R126, R152 ;  /* 0x000000987e9a7220 */ /* 0x000fe20000410000 */
[----:B------:R-:W-:Y:S01]  /*4b70*/  FMUL.FTZ R106, R136, R106 ;  /* 0x0000006a886a7220 */ /* 0x000fe20000410000 */
[----:B------:R-:W-:Y:S02]  /*4b80*/  FMUL.FTZ R102, R102, R25 ;  /* 0x0000001966667220 */ /* 0x000fe40000410000 */
[-C--:B------:R-:W-:Y:S01]  /*4b90*/  FFMA.FTZ R107, R127, R105.reuse, -R154 ;  /* 0x000000697f6b7223 */ /* 0x080fe2000001089a */
[----:B------:R-:W-:Y:S01]  /*4ba0*/  FFMA.FTZ R104, R137, R104, -R106 ;  /* 0x0000006889687223 */ /* 0x000fe2000001086a */
[----:B------:R-:W-:Y:S01]  /*4bb0*/  FMUL.FTZ R154, R126, R105 ;  /* 0x000000697e9a7220 */ /* 0x000fe20000410000 */
[----:B------:R-:W-:Y:S01]  /*4bc0*/  FMUL.FTZ R150, R132, R0 ;  /* 0x0000000084967220 */ /* 0x000fe20000410000 */
[----:B------:R-:W-:-:S02]  /*4bd0*/  HADD2.F32 R106, -RZ, R69.H0_H0 ;  /* 0x20000045ff6a7230 */ /* 0x000fc40000004100 */
[----:B------:R-:W-:Y:S01]  /*4be0*/  FFMA.FTZ R154, R127, R152, R154 ;  /* 0x000000987f9a7223 */ /* 0x000fe2000001009a */
[CC--:B------:R-:W-:Y:S01]  /*4bf0*/  FFMA.FTZ R150, R133.reuse, R104.reuse, -R150 ;  /* 0x0000006885967223 */ /* 0x0c0fe20000010896 */
[----:B------:R-:W-:Y:S01]  /*4c00*/  FMUL.FTZ R104, R132, R104 ;  /* 0x0000006884687220 */ /* 0x000fe20000410000 */
[----:B------:R-:W-:Y:S01]  /*4c10*/  FMUL.FTZ R218, R106, R43 ;  /* 0x0000002b6ada7220 */ /* 0x000fe20000410000 */
[----:B------:R-:W-:Y:S01]  /*4c20*/  MUFU.COS R115, R153 ;  /* 0x0000009900737308 */ /* 0x000fe20000000000 */
[----:B------:R-:W-:Y:S01]  /*4c30*/  FADD.FTZ R154, RZ, R154 ;  /* 0x0000009aff9a7221 */ /* 0x000fe20000010000 */
[----:B------:R-:W-:Y:S01]  /*4c40*/  FFMA.FTZ R0, R133, R0, R104 ;  /* 0x0000000085007223 */ /* 0x000fe20000010068 */
[----:B------:R-:W-:Y:S01]  /*4c50*/  FADD.FTZ R107, R218, R107 ;  /* 0x0000006bda6b7221 */ /* 0x000fe20000010000 */
[----:B------:R-:W-:-:S04]  /*4c60*/  HADD2.F32 R104, -RZ, R69.H1_H1 ;  /* 0x30000045ff687230 */ /* 0x000fc80000004100 */
[----:B------:R-:W0:Y:S01]  /*4c70*/  MUFU.EX2 R102, R102 ;  /* 0x0000006600667308 */ /* 0x000e220000000800 */
[----:B------:R-:W-:Y:S01]  /*4c80*/  FMUL.FTZ R105, R130, R150 ;  /* 0x0000009682697220 */ /* 0x000fe20000410000 */
[----:B------:R-:W-:-:S06]  /*4c90*/  FMUL.FTZ R156, R124, R154 ;  /* 0x0000009a7c9c7220 */ /* 0x000fcc0000410000 */
[----:B------:R-:W1:Y:S01]  /*4ca0*/  MUFU.SIN R113, R153 ;  /* 0x0000009900717308 */ /* 0x000e620000000400 */
[-C--:B------:R-:W-:Y:S01]  /*4cb0*/  FMUL.FTZ R151, R124, R107.reuse ;  /* 0x0000006b7c977220 */ /* 0x080fe20000410000 */
[-C--:B------:R-:W-:Y:S01]  /*4cc0*/  FMUL.FTZ R152, R130, R0.reuse ;  /* 0x0000000082987220 */ /* 0x080fe20000410000 */
[----:B------:R-:W-:Y:S01]  /*4cd0*/  FFMA.FTZ R105, R131, R0, R105 ;  /* 0x0000000083697223 */ /* 0x000fe20000010069 */
[C---:B------:R-:W-:Y:S01]  /*4ce0*/  FFMA.FTZ R156, R125.reuse, R107, -R156 ;  /* 0x0000006b7d9c7223 */ /* 0x040fe2000001089c */
[----:B------:R-:W-:Y:S01]  /*4cf0*/  FMUL.FTZ R219, R104, R41 ;  /* 0x0000002968db7220 */ /* 0x000fe20000410000 */
[----:B------:R-:W-:Y:S01]  /*4d00*/  FFMA.FTZ R151, R125, R154, R151 ;  /* 0x0000009a7d977223 */ /* 0x000fe20000010097 */
[----:B------:R-:W-:Y:S01]  /*4d10*/  FFMA.FTZ R152, R131, R150, -R152 ;  /* 0x0000009683987223 */ /* 0x000fe20000010898 */
[----:B------:R-:W-:Y:S01]  /*4d20*/  FMUL.FTZ R0, R126, R105 ;  /* 0x000000697e007220 */ /* 0x000fe20000410000 */
[----:B------:R-:W-:Y:S01]  /*4d30*/  FADD.FTZ R156, R219, R156 ;  /* 0x0000009cdb9c7221 */ /* 0x000fe20000010000 */
[----:B------:R-:W-:Y:S01]  /*4d40*/  FADD.FTZ R151, RZ, R151 ;  /* 0x00000097ff977221 */ /* 0x000fe20000010000 */
[----:B0-----:R-:W-:Y:S01]  /*4d50*/  FMUL.FTZ R115, R102, R115 ;  /* 0x0000007366737220 */ /* 0x001fe20000410000 */
[-C--:B------:R-:W-:Y:S01]  /*4d60*/  FFMA.FTZ R0, R127, R152.reuse, -R0 ;  /* 0x000000987f007223 */ /* 0x080fe20000010800 */
[----:B------:R-:W-:Y:S01]  /*4d70*/  FMUL.FTZ R152, R126, R152 ;  /* 0x000000987e987220 */ /* 0x000fe20000410000 */
[C---:B------:R-:W-:Y:S01]  /*4d80*/  FMUL.FTZ R150, R122.reuse, R156 ;  /* 0x0000009c7a967220 */ /* 0x040fe20000410000 */
[----:B------:R-:W-:Y:S01]  /*4d90*/  FMUL.FTZ R107, R122, R151 ;  /* 0x000000977a6b7220 */ /* 0x000fe20000410000 */
[----:B-1----:R-:W-:Y:S01]  /*4da0*/  FMUL.FTZ R113, R102, R113 ;  /* 0x0000007166717220 */ /* 0x002fe20000410000 */
[----:B------:R-:W-:-:S02]  /*4db0*/  HADD2.F32 R102, -RZ, R70.H0_H0 ;  /* 0x20000046ff667230 */ /* 0x000fc40000004100 */
[----:B------:R-:W-:Y:S01]  /*4dc0*/  FFMA.FTZ R152, R127, R105, R152 ;  /* 0x000000697f987223 */ /* 0x000fe20000010098 */
[C---:B------:R-:W-:Y:S01]  /*4dd0*/  FFMA.FTZ R151, R123.reuse, R151, R150 ;  /* 0x000000977b977223 */ /* 0x040fe20000010096 */
[----:B------:R-:W-:Y:S01]  /*4de0*/  FMUL.FTZ R150, R124, R0 ;  /* 0x000000007c967220 */ /* 0x000fe20000410000 */
[----:B------:R-:W-:Y:S01]  /*4df0*/  FFMA.FTZ R107, R123, R156, -R107 ;  /* 0x0000009c7b6b7223 */ /* 0x000fe2000001086b */
[----:B------:R-:W-:Y:S01]  /*4e00*/  FMUL.FTZ R220, R102, R39 ;  /* 0x0000002766dc7220 */ /* 0x000fe20000410000 */
[----:B------:R-:W-:Y:S01]  /*4e10*/  FADD.FTZ R153, RZ, R151 ;  /* 0x00000097ff997221 */ /* 0x000fe20000010000 */
[-C--:B------:R-:W-:Y:S01]  /*4e20*/  FMUL.FTZ R105, R124, R152.reuse ;  /* 0x000000987c697220 */ /* 0x080fe20000410000 */
[C---:B------:R-:W-:Y:S01]  /*4e30*/  FFMA.FTZ R150, R125.reuse, R152, R150 ;  /* 0x000000987d967223 */ /* 0x040fe20000010096 */
[----:B------:R-:W-:Y:S01]  /*4e40*/  FADD.FTZ R151, R220, R107 ;  /* 0x0000006bdc977221 */ /* 0x000fe20000010000 */
[----:B------:R-:W-:Y:S02]  /*4e50*/  HADD2.F32 R107, -RZ, R70.H1_H1 ;  /* 0x30000046ff6b7230 */ /* 0x000fe40000004100 */
        /* <DEDUP_REMOVED lines=13> */
[----:B------:R-:W-:Y:S01]  /*4f30*/  R2UR UR45, R135 ;  /* 0x00000000872d72ca */ /* 0x000fe200000e0000 */
[----:B------:R-:W-:-:S02]  /*4f40*/  HADD2.F32 R105, -RZ, R71.H0_H0 ;  /* 0x20000047ff697230 */ /* 0x000fc40000004100 */
[-C--:B------:R-:W-:Y:S01]  /*4f50*/  FMUL.FTZ R150, R120, R151.reuse ;  /* 0x0000009778967220 */ /* 0x080fe20000410000 */
[----:B------:R-:W-:Y:S01]  /*4f60*/  FMUL.FTZ R158, R117, R156 ;  /* 0x0000009c759e7220 */ /* 0x000fe20000410000 */
[----:B------:R-:W-:Y:S01]  /*4f70*/  FFMA.FTZ R152, R121, R151, R152 ;  /* 0x0000009779987223 */ /* 0x000fe20000010098 */
[----:B------:R-:W-:Y:S01]  /*4f80*/  R2UR UR46, R134 ;  /* 0x00000000862e72ca */ /* 0x000fe200000e0000 */
[----:B------:R-:W-:Y:S01]  /*4f90*/  FMUL.FTZ R153, R117, R154 ;  /* 0x0000009a75997220 */ /* 0x000fe20000410000 */
[----:B------:R-:W-:Y:S01]  /*4fa0*/  FFMA.FTZ R150, R121, R0, -R150 ;  /* 0x0000000079967223 */ /* 0x000fe20000010896 */
[----:B------:R-:W-:Y:S01]  /*4fb0*/  FFMA.FTZ R158, R119, R154, R158 ;  /* 0x0000009a779e7223 */ /* 0x000fe2000001009e */
[----:B------:R-:W-:Y:S01]  /*4fc0*/  FMUL.FTZ R202, R117, R152 ;  /* 0x0000009875ca7220 */ /* 0x000fe20000410000 */
[----:B------:R-:W-:Y:S01]  /*4fd0*/  FFMA.FTZ R156, R119, R156, -R153 ;  /* 0x0000009c779c7223 */ /* 0x000fe20000010899 */
[----:B------:R-:W-:Y:S01]  /*4fe0*/  FMUL.FTZ R197, R105, R30 ;  /* 0x0000001e69c57220 */ /* 0x000fe20000410000 */
[----:B------:R-:W-:-:S02]  /*4ff0*/  HADD2.F32 R160, -RZ, R73.H1_H1 ;  /* 0x30000049ffa07230 */ /* 0x000fc40000004100 */
[----:B------:R-:W-:Y:S01]  /*5000*/  FADD.FTZ R158, RZ, R158 ;  /* 0x0000009eff9e7221 */ /* 0x000fe20000010000 */
[-C--:B------:R-:W-:Y:S01]  /*5010*/  FMUL.FTZ R151, R117, R150.reuse ;  /* 0x0000009675977220 */ /* 0x080fe20000410000 */
[----:B------:R-:W-:Y:S01]  /*5020*/  FFMA.FTZ R202, R119, R150, -R202 ;  /* 0x0000009677ca7223 */ /* 0x000fe200000108ca */
[----:B------:R-:W-:Y:S01]  /*5030*/  FADD.FTZ R156, R197, R156 ;  /* 0x0000009cc59c7221 */ /* 0x000fe20000010000 */
[----:B------:R-:W-:Y:S02]  /*5040*/  HADD2.F32 R150, -RZ, R72.H1_H1 ;  /* 0x30000048ff967230 */ /* 0x000fe40000004100 */
[----:B------:R-:W-:Y:S01]  /*5050*/  FMUL.FTZ R0, R113, R158 ;  /* 0x0000009e71007220 */ /* 0x000fe20000410000 */
[----:B------:R-:W-:Y:S02]  /*5060*/  HADD2.F32 R135, -RZ, R73.H0_H0 ;  /* 0x20000049ff877230 */ /* 0x000fe40000004100 */
[----:B------:R-:W-:Y:S01]  /*5070*/  FFMA.FTZ R204, R119, R152, R151 ;  /* 0x0000009877cc7223 */ /* 0x000fe20000010097 */
[----:B------:R-:W-:-:S02]  /*5080*/  HADD2.F32 R159, -RZ, R74.H0_H0 ;  /* 0x2000004aff9f7230 */ /* 0x000fc40000004100 */
[----:B------:R-:W-:Y:S02]  /*5090*/  HADD2.F32 R162, -RZ, R74.H1_H1 ;  /* 0x3000004affa27230 */ /* 0x000fe40000004100 */
[C---:B------:R-:W-:Y:S01]  /*50a0*/  FMUL.FTZ R74, R160.reuse, UR45 ;  /* 0x0000002da04a7c20 */ /* 0x040fe20008410000 */
[----:B------:R-:W-:Y:S01]  /*50b0*/  FMUL.FTZ R151, R113, R156 ;  /* 0x0000009c71977220 */ /* 0x000fe20000410000 */
[----:B------:R-:W-:Y:S02]  /*50c0*/  HADD2.F32 R134, -RZ, R72.H0_H0 ;  /* 0x20000048ff867230 */ /* 0x000fe40000004100 */
[----:B------:R-:W-:Y:S01]  /*50d0*/  FMUL.FTZ R152, R160, UR46 ;  /* 0x0000002ea0987c20 */ /* 0x000fe20008410000 */
[--C-:B------:R-:W-:Y:S02]  /*50e0*/  HADD2.F32 R161, -RZ, R75.reuse.H0_H0 ;  /* 0x2000004bffa17230 */ /* 0x100fe40000004100 */
[----:B------:R-:W-:Y:S01]  /*50f0*/  FMUL.FTZ R73, R150, UR45 ;  /* 0x0000002d96497c20 */ /* 0x000fe20008410000 */
[----:B------:R-:W-:-:S02]  /*5100*/  HADD2.F32 R163, -RZ, R75.H1_H1 ;  /* 0x3000004bffa37230 */ /* 0x000fc40000004100 */
[----:B------:R-:W-:Y:S01]  /*5110*/  FMUL.FTZ R75, R150, UR46 ;  /* 0x0000002e964b7c20 */ /* 0x000fe20008410000 */
[----:B------:R-:W-:Y:S01]  /*5120*/  FFMA.FTZ R205, R115, R156, -R0 ;  /* 0x0000009c73cd7223 */ /* 0x000fe20000010800 */
[----:B------:R-:W-:Y:S01]  /*5130*/  FADD.FTZ R155, R92, R92 ;  /* 0x0000005c5c9b7221 */ /* 0x000fe20000010000 */
[----:B------:R-:W-:Y:S01]  /*5140*/  FFMA.FTZ R74, R135, UR46, -R74 ;  /* 0x0000002e874a7c23 */ /* 0x000fe2000801084a */
[----:B------:R-:W-:Y:S01]  /*5150*/  FFMA.FTZ R0, R115, R158, R151 ;  /* 0x0000009e73007223 */ /* 0x000fe20000010097 */
[----:B------:R-:W-:Y:S01]  /*5160*/  FFMA.FTZ R152, R135, UR45, R152 ;  /* 0x0000002d87987c23 */ /* 0x000fe20008010098 */
[----:B------:R-:W-:Y:S01]  /*5170*/  FADD.FTZ R157, R93, R93 ;  /* 0x0000005d5d9d7221 */ /* 0x000fe20000010000 */
[C---:B------:R-:W-:Y:S01]  /*5180*/  FFMA.FTZ R158, R134.reuse, UR46, -R73 ;  /* 0x0000002e869e7c23 */ /* 0x040fe20008010849 */
[----:B------:R-:W-:Y:S01]  /*5190*/  FFMA.FTZ R72, R134, UR45, R75 ;  /* 0x0000002d86487c23 */ /* 0x000fe2000801004b */
[C---:B------:R-:W-:Y:S01]  /*51a0*/  FMUL.FTZ R156, R155.reuse, R74 ;  /* 0x0000004a9b9c7220 */ /* 0x040fe20000410000 */
[----:B------:R-:W-:Y:S01]  /*51b0*/  FMUL.FTZ R155, R155, R152 ;  /* 0x000000989b9b7220 */ /* 0x000fe20000410000 */
[----:B------:R-:W-:Y:S01]  /*51c0*/  FMUL.FTZ R158, R157, R158 ;  /* 0x0000009e9d9e7220 */ /* 0x000fe20000410000 */
[----:B------:R-:W-:Y:S01]  /*51d0*/  FMUL.FTZ R152, R163, UR45 ;  /* 0x0000002da3987c20 */ /* 0x000fe20008410000 */
[----:B------:R-:W-:Y:S01]  /*51e0*/  FMUL.FTZ R157, R157, R72 ;  /* 0x000000489d9d7220 */ /* 0x000fe20000410000 */
[----:B------:R-:W-:Y:S01]  /*51f0*/  FMUL.FTZ R154, R163, UR46 ;  /* 0x0000002ea39a7c20 */ /* 0x000fe20008410000 */
[C---:B------:R-:W-:Y:S01]  /*5200*/  FMUL.FTZ R72, R162.reuse, UR45 ;  /* 0x0000002da2487c20 */ /* 0x040fe20008410000 */
[----:B------:R-:W-:Y:S01]  /*5210*/  FMUL.FTZ R74, R162, UR46 ;  /* 0x0000002ea24a7c20 */ /* 0x000fe20008410000 */
[----:B------:R-:W-:Y:S01]  /*5220*/  FADD.FTZ R151, R90, R90 ;  /* 0x0000005a5a977221 */ /* 0x000fe20000010000 */
[C---:B------:R-:W-:Y:S01]  /*5230*/  FFMA.FTZ R152, R161.reuse, UR46, -R152 ;  /* 0x0000002ea1987c23 */ /* 0x040fe20008010898 */
[----:B------:R-:W-:Y:S01]  /*5240*/  FFMA.FTZ R164, R161, UR45, R154 ;  /* 0x0000002da1a47c23 */ /* 0x000fe2000801009a */
[----:B------:R-:W-:Y:S01]  /*5250*/  ISETP.NE.AND P2, PT, R101, 0x3f, PT ;  /* 0x0000003f6500780c */ /* 0x000fe20003f45270 */
[----:B------:R-:W-:Y:S01]  /*5260*/  FADD.FTZ R153, R91, R91 ;  /* 0x0000005b5b997221 */ /* 0x000fe20000010000 */
[----:B------:R-:W-:Y:S01]  /*5270*/  FFMA.FTZ R72, R159, UR46, -R72 ;  /* 0x0000002e9f487c23 */ /* 0x000fe20008010848 */
[----:B------:R-:W-:-:S02]  /*5280*/  HADD2.F32 R166, -RZ, R76.H1_H1 ;  /* 0x3000004cffa67230 */ /* 0x000fc40000004100 */
[----:B------:R-:W-:Y:S01]  /*5290*/  FFMA.FTZ R74, R159, UR45, R74 ;  /* 0x0000002d9f4a7c23 */ /* 0x000fe2000801004a */
[--C-:B------:R-:W-:Y:S02]  /*52a0*/  HADD2.F32 R176, -RZ, R77.reuse.H1_H1 ;  /* 0x3000004dffb07230 */ /* 0x100fe40000004100 */
[C---:B------:R-:W-:Y:S01]  /*52b0*/  FMUL.FTZ R152, R151.reuse, R152 ;  /* 0x0000009897987220 */ /* 0x040fe20000410000 */
[----:B------:R-:W-:Y:S01]  /*52c0*/  FMUL.FTZ R151, R151, R164 ;  /* 0x000000a497977220 */ /* 0x000fe20000410000 */
[C---:B------:R-:W-:Y:S01]  /*52d0*/  FMUL.FTZ R154, R153.reuse, R72 ;  /* 0x00000048999a7220 */ /* 0x040fe20000410000 */
[----:B------:R-:W-:Y:S02]  /*52e0*/  HADD2.F32 R164, -RZ, R76.H0_H0 ;  /* 0x2000004cffa47230 */ /* 0x000fe40000004100 */
[----:B------:R-:W-:Y:S01]  /*52f0*/  FMUL.FTZ R153, R153, R74 ;  /* 0x0000004a99997220 */ /* 0x000fe20000410000 */
[----:B------:R-:W-:Y:S02]  /*5300*/  HADD2.F32 R165, -RZ, R77.H0_H0 ;  /* 0x2000004dffa57230 */ /* 0x000fe40000004100 */
[C---:B------:R-:W-:Y:S01]  /*5310*/  FMUL.FTZ R73, R166.reuse, UR45 ;  /* 0x0000002da6497c20 */ /* 0x040fe20008410000 */
[----:B------:R-:W-:Y:S01]  /*5320*/  FMUL.FTZ R75, R166, UR46 ;  /* 0x0000002ea64b7c20 */ /* 0x000fe20008410000 */
[C---:B------:R-:W-:Y:S01]  /*5330*/  FMUL.FTZ R74, R176.reuse, UR45 ;  /* 0x0000002db04a7c20 */ /* 0x040fe20008410000 */
[----:B------:R-:W-:Y:S01]  /*5340*/  FMUL.FTZ R76, R176, UR46 ;  /* 0x0000002eb04c7c20 */ /* 0x000fe20008410000 */
[----:B------:R-:W-:Y:S01]  /*5350*/  FADD.FTZ R173, R89, R89 ;  /* 0x0000005959ad7221 */ /* 0x000fe20000010000 */
[----:B------:R-:W-:Y:S01]  /*5360*/  FFMA.FTZ R174, R164, UR46, -R73 ;  /* 0x0000002ea4ae7c23 */ /* 0x000fe20008010849 */
[----:B------:R-:W-:-:S02]  /*5370*/  HADD2.F32 R178, -RZ, R78.H1_H1 ;  /* 0x3000004effb27230 */ /* 0x000fc40000004100 */
[----:B------:R-:W-:Y:S01]  /*5380*/  FADD.FTZ R171, R88, R88 ;  /* 0x0000005858ab7221 */ /* 0x000fe20000010000 */
[----:B------:R-:W-:Y:S01]  /*5390*/  FFMA.FTZ R72, R164, UR45, R75 ;  /* 0x0000002da4487c23 */ /* 0x000fe2000801004b */
[C---:B------:R-:W-:Y:S01]  /*53a0*/  FFMA.FTZ R74, R165.reuse, UR46, -R74 ;  /* 0x0000002ea54a7c23 */ /* 0x040fe2000801084a */
[----:B------:R-:W-:Y:S02]  /*53b0*/  HADD2.F32 R180, -RZ, R79.H1_H1 ;  /* 0x3000004fffb47230 */ /* 0x000fe40000004100 */
[----:B------:R-:W-:Y:S01]  /*53c0*/  FFMA.FTZ R76, R165, UR45, R76 ;  /* 0x0000002da54c7c23 */ /* 0x000fe2000801004c */
[--C-:B------:R-:W-:Y:S02]  /*53d0*/  HADD2.F32 R179, -RZ, R80.reuse.H0_H0 ;  /* 0x20000050ffb37230 */ /* 0x100fe40000004100 */
[----:B------:R-:W-:Y:S01]  /*53e0*/  HADD2.F32 R182, -RZ, R80.H1_H1 ;  /* 0x30000050ffb67230 */ /* 0x000fe20000004100 */
[----:B------:R-:W-:Y:S01]  /*53f0*/  @P2 LEA R80, R101, R98, 0x3 ;  /* 0x0000006265502211 */ /* 0x000fe200078e18ff */
[----:B------:R-:W-:Y:S01]  /*5400*/  FMUL.FTZ R174, R173, R174 ;  /* 0x000000aeadae7220 */ /* 0x000fe20000410000 */
[----:B------:R-:W-:-:S02]  /*5410*/  HADD2.F32 R175, -RZ, R78.H0_H0 ;  /* 0x2000004effaf7230 */ /* 0x000fc40000004100 */
[----:B------:R-:W-:Y:S01]  /*5420*/  FMUL.FTZ R173, R173, R72 ;  /* 0x00000048adad7220 */ /* 0x000fe20000410000 */
[C---:B------:R-:W-:Y:S01]  /*5430*/  FMUL.FTZ R172, R171.reuse, R74 ;  /* 0x0000004aabac7220 */ /* 0x040fe20000410000 */
[----:B------:R-:W-:Y:S02]  /*5440*/  HADD2.F32 R177, -RZ, R79.H0_H0 ;  /* 0x2000004fffb17230 */ /* 0x000fe40000004100 */
[----:B------:R-:W-:Y:S01]  /*5450*/  FMUL.FTZ R171, R171, R76 ;  /* 0x0000004cabab7220 */ /* 0x000fe20000410000 */
[C---:B------:R-:W-:Y:S01]  /*5460*/  FMUL.FTZ R72, R178.reuse, UR45 ;  /* 0x0000002db2487c20 */ /* 0x040fe20008410000 */
[----:B------:R-:W-:Y:S01]  /*5470*/  FMUL.FTZ R74, R178, UR46 ;  /* 0x0000002eb24a7c20 */ /* 0x000fe20008410000 */
[C---:B------:R-:W-:Y:S01]  /*5480*/  FMUL.FTZ R76, R180.reuse, UR45 ;  /* 0x0000002db44c7c20 */ /* 0x040fe20008410000 */
[----:B------:R-:W-:Y:S01]  /*5490*/  FMUL.FTZ R78, R180, UR46 ;  /* 0x0000002eb44e7c20 */ /* 0x000fe20008410000 */
[--C-:B------:R-:W-:Y:S02]  /*54a0*/  HADD2.F32 R181, -RZ, R81.reuse.H0_H0 ;  /* 0x20000051ffb57230 */ /* 0x100fe40000004100 */
[----:B------:R-:W-:-:S02]  /*54b0*/  HADD2.F32 R191, -RZ, R81.H1_H1 ;  /* 0x30000051ffbf7230 */ /* 0x000fc40000004100 */
[----:B------:R-:W-:Y:S01]  /*54c0*/  FADD.FTZ R169, R59, R59 ;  /* 0x0000003b3ba97221 */ /* 0x000fe20000010000 */
[----:B------:R-:W0:Y:S01]  /*54d0*/  @P2 LDS.64 R80, [R80+0x49e8] ;  /* 0x0049e80050502984 */ /* 0x000e220000000a00 */
[C---:B------:R-:W-:Y:S01]  /*54e0*/  FFMA.FTZ R72, R175.reuse, UR46, -R72 ;  /* 0x0000002eaf487c23 */ /* 0x040fe20008010848 */
[----:B------:R-:W-:Y:S01]  /*54f0*/  FADD.FTZ R167, R58, R58 ;  /* 0x0000003a3aa77221 */ /* 0x000fe20000010000 */
[----:B------:R-:W-:Y:S01]  /*5500*/  FFMA.FTZ R74, R175, UR45, R74 ;  /* 0x0000002daf4a7c23 */ /* 0x000fe2000801004a */
[C---:B------:R-:W-:Y:S01]  /*5510*/  FFMA.FTZ R76, R177.reuse, UR46, -R76 ;  /* 0x0000002eb14c7c23 */ /* 0x040fe2000801084c */
[----:B------:R-:W-:Y:S01]  /*5520*/  FFMA.FTZ R78, R177, UR45, R78 ;  /* 0x0000002db14e7c23 */ /* 0x000fe2000801004e */
[C---:B------:R-:W-:Y:S01]  /*5530*/  FMUL.FTZ R170, R169.reuse, R72 ;  /* 0x00000048a9aa7220 */ /* 0x040fe20000410000 */
[----:B------:R-:W-:Y:S01]  /*5540*/  FMUL.FTZ R169, R169, R74 ;  /* 0x0000004aa9a97220 */ /* 0x000fe20000410000 */
[C---:B------:R-:W-:Y:S01]  /*5550*/  FMUL.FTZ R168, R167.reuse, R76 ;  /* 0x0000004ca7a87220 */ /* 0x040fe20000410000 */
[----:B------:R-:W-:Y:S01]  /*5560*/  FMUL.FTZ R72, R182, UR45 ;  /* 0x0000002db6487c20 */ /* 0x000fe20008410000 */
[----:B------:R-:W-:Y:S01]  /*5570*/  FMUL.FTZ R167, R167, R78 ;  /* 0x0000004ea7a77220 */ /* 0x000fe20000410000 */
[----:B------:R-:W-:-:S02]  /*5580*/  HADD2.F32 R194, -RZ, R83.H1_H1 ;  /* 0x30000053ffc27230 */ /* 0x000fc40000004100 */
[----:B------:R-:W-:Y:S01]  /*5590*/  FMUL.FTZ R74, R182, UR46 ;  /* 0x0000002eb64a7c20 */ /* 0x000fe20008410000 */
[C---:B------:R-:W-:Y:S01]  /*55a0*/  FMUL.FTZ R76, R191.reuse, UR45 ;  /* 0x0000002dbf4c7c20 */ /* 0x040fe20008410000 */
[----:B------:R-:W-:Y:S01]  /*55b0*/  FMUL.FTZ R78, R191, UR46 ;  /* 0x0000002ebf4e7c20 */ /* 0x000fe20008410000 */
[----:B------:R-:W-:Y:S01]  /*55c0*/  FADD.FTZ R188, R50, R50 ;  /* 0x0000003232bc7221 */ /* 0x000fe20000010000 */
[C---:B------:R-:W-:Y:S01]  /*55d0*/  FFMA.FTZ R189, R179.reuse, UR46, -R72 ;  /* 0x0000002eb3bd7c23 */ /* 0x040fe20008010848 */
[--C-:B------:R-:W-:Y:S02]  /*55e0*/  HADD2.F32 R192, -RZ, R82.reuse.H1_H1 ;  /* 0x30000052ffc07230 */ /* 0x100fe40000004100 */
[----:B------:R-:W-:Y:S01]  /*55f0*/  FADD.FTZ R186, R48, R48 ;  /* 0x0000003030ba7221 */ /* 0x000fe20000010000 */
[----:B------:R-:W-:Y:S02]  /*5600*/  HADD2.F32 R193, -RZ, R83.H0_H0 ;  /* 0x20000053ffc17230 */ /* 0x000fe40000004100 */
[----:B------:R-:W-:Y:S01]  /*5610*/  FFMA.FTZ R73, R179, UR45, R74 ;  /* 0x0000002db3497c23 */ /* 0x000fe2000801004a */
[C---:B------:R-:W-:Y:S01]  /*5620*/  FFMA.FTZ R187, R181.reuse, UR46, -R76 ;  /* 0x0000002eb5bb7c23 */ /* 0x040fe2000801084c */
[----:B------:R-:W-:Y:S01]  /*5630*/  FFMA.FTZ R75, R181, UR45, R78 ;  /* 0x0000002db54b7c23 */ /* 0x000fe2000801004e */
[----:B------:R-:W-:Y:S01]  /*5640*/  FMUL.FTZ R72, R194, UR45 ;  /* 0x0000002dc2487c20 */ /* 0x000fe20008410000 */
[----:B------:R-:W-:Y:S01]  /*5650*/  FMUL.FTZ R189, R188, R189 ;  /* 0x000000bdbcbd7220 */ /* 0x000fe20000410000 */
[----:B------:R-:W-:-:S02]  /*5660*/  HADD2.F32 R190, -RZ, R82.H0_H0 ;  /* 0x20000052ffbe7230 */ /* 0x000fc40000004100 */
[----:B------:R-:W-:Y:S01]  /*5670*/  FMUL.FTZ R188, R188, R73 ;  /* 0x00000049bcbc7220 */ /* 0x000fe20000410000 */
[C---:B------:R-:W-:Y:S01]  /*5680*/  FMUL.FTZ R187, R186.reuse, R187 ;  /* 0x000000bbbabb7220 */ /* 0x040fe20000410000 */
[--C-:B------:R-:W-:Y:S02]  /*5690*/  HADD2.F32 R195, -RZ, R84.reuse.H0_H0 ;  /* 0x20000054ffc37230 */ /* 0x100fe40000004100 */
[----:B------:R-:W-:Y:S01]  /*56a0*/  FMUL.FTZ R186, R186, R75 ;  /* 0x0000004bbaba7220 */ /* 0x000fe20000410000 */
[----:B------:R-:W-:Y:S01]  /*56b0*/  FADD.FTZ R83, R44, R44 ;  /* 0x0000002c2c537221 */ /* 0x000fe20000010000 */
[C---:B------:R-:W-:Y:S01]  /*56c0*/  FMUL.FTZ R73, R192.reuse, UR45 ;  /* 0x0000002dc0497c20 */ /* 0x040fe20008410000 */
[----:B------:R-:W-:Y:S01]  /*56d0*/  FFMA.FTZ R72, R193, UR46, -R72 ;  /* 0x0000002ec1487c23 */ /* 0x000fe20008010848 */
[----:B------:R-:W-:Y:S02]  /*56e0*/  HADD2.F32 R84, -RZ, R84.H1_H1 ;  /* 0x30000054ff547230 */ /* 0x000fe40000004100 */
[----:B------:R-:W-:Y:S01]  /*56f0*/  FMUL.FTZ R75, R192, UR46 ;  /* 0x0000002ec04b7c20 */ /* 0x000fe20008410000 */
[----:B------:R-:W-:Y:S01]  /*5700*/  FMUL.FTZ R74, R194, UR46 ;  /* 0x0000002ec24a7c20 */ /* 0x000fe20008410000 */
[----:B------:R-:W-:Y:S01]  /*5710*/  FADD.FTZ R184, R46, R46 ;  /* 0x0000002e2eb87221 */ /* 0x000fe20000010000 */
[C---:B------:R-:W-:Y:S01]  /*5720*/  FFMA.FTZ R73, R190.reuse, UR46, -R73 ;  /* 0x0000002ebe497c23 */ /* 0x040fe20008010849 */
[----:B------:R-:W-:Y:S01]  /*5730*/  FMUL.FTZ R183, R83, R72 ;  /* 0x0000004853b77220 */ /* 0x000fe20000410000 */
[----:B------:R-:W-:Y:S01]  /*5740*/  FFMA.FTZ R75, R190, UR45, R75 ;  /* 0x0000002dbe4b7c23 */ /* 0x000fe2000801004b */
[----:B------:R-:W-:Y:S01]  /*5750*/  FMUL.FTZ R72, R84, UR45 ;  /* 0x0000002d54487c20 */ /* 0x000fe20008410000 */
[----:B------:R-:W-:Y:S01]  /*5760*/  FFMA.FTZ R74, R193, UR45, R74 ;  /* 0x0000002dc14a7c23 */ /* 0x000fe2000801004a */
[----:B------:R-:W-:Y:S01]  /*5770*/  FMUL.FTZ R185, R184, R73 ;  /* 0x00000049b8b97220 */ /* 0x000fe20000410000 */
[----:B------:R-:W-:-:S02]  /*5780*/  HADD2.F32 R200, -RZ, R87.H0_H0 ;  /* 0x20000057ffc87230 */ /* 0x000fc40000004100 */
[----:B------:R-:W-:Y:S01]  /*5790*/  FMUL.FTZ R184, R184, R75 ;  /* 0x0000004bb8b87220 */ /* 0x000fe20000410000 */
[----:B------:R-:W-:Y:S02]  /*57a0*/  HADD2.F32 R201, -RZ, R87.H1_H1 ;  /* 0x30000057ffc97230 */ /* 0x000fe40000004100 */
[----:B------:R-:W-:Y:S01]  /*57b0*/  FADD.FTZ R87, R42, R42 ;  /* 0x0000002a2a577221 */ /* 0x000fe20000010000 */
[--C-:B------:R-:W-:Y:S02]  /*57c0*/  HADD2.F32 R196, -RZ, R85.reuse.H0_H0 ;  /* 0x20000055ffc47230 */ /* 0x100fe40000004100 */
[----:B------:R-:W-:Y:S01]  /*57d0*/  FFMA.FTZ R72, R195, UR46, -R72 ;  /* 0x0000002ec3487c23 */ /* 0x000fe20008010848 */
[----:B------:R-:W-:Y:S01]  /*57e0*/  FMUL.FTZ R83, R83, R74 ;  /* 0x0000004a53537220 */ /* 0x000fe20000410000 */
[----:B------:R-:W-:Y:S02]  /*57f0*/  HADD2.F32 R85, -RZ, R85.H1_H1 ;  /* 0x30000055ff557230 */ /* 0x000fe40000004100 */
[----:B------:R-:W-:Y:S01]  /*5800*/  FMUL.FTZ R75, R113, R204 ;  /* 0x000000cc714b7220 */ /* 0x000fe20000410000 */
[----:B------:R-:W-:Y:S01]  /*5810*/  FMUL.FTZ R74, R84, UR46 ;  /* 0x0000002e544a7c20 */ /* 0x000fe20008410000 */
[----:B------:R-:W-:-:S02]  /*5820*/  HADD2.F32 R82, -RZ, R71.H1_H1 ;  /* 0x30000047ff527230 */ /* 0x000fc40000004100 */
[--C-:B------:R-:W-:Y:S02]  /*5830*/  HADD2.F32 R198, -RZ, R86.reuse.H0_H0 ;  /* 0x20000056ffc67230 */ /* 0x100fe40000004100 */
[----:B------:R-:W-:Y:S02]  /*5840*/  HADD2.F32 R199, -RZ, R86.H1_H1 ;  /* 0x30000056ffc77230 */ /* 0x000fe40000004100 */
[----:B------:R-:W-:Y:S01]  /*5850*/  FMUL.FTZ R86, R87, R72 ;  /* 0x0000004857567220 */ /* 0x000fe20000410000 */
[-C--:B------:R-:W-:Y:S01]  /*5860*/  FFMA.FTZ R72, R115, R202.reuse, -R75 ;  /* 0x000000ca73487223 */ /* 0x080fe2000001084b */
[----:B------:R-:W-:Y:S01]  /*5870*/  FFMA.FTZ R74, R195, UR45, R74 ;  /* 0x0000002dc34a7c23 */ /* 0x000fe2000801004a */
[----:B------:R-:W-:Y:S01]  /*5880*/  FMUL.FTZ R76, R113, R202 ;  /* 0x000000ca714c7220 */ /* 0x000fe20000410000 */
[C---:B------:R-:W-:Y:S01]  /*5890*/  FMUL.FTZ R75, R85.reuse, UR45 ;  /* 0x0000002d554b7c20 */ /* 0x040fe20008410000 */
[----:B------:R-:W-:Y:S01]  /*58a0*/  FMUL.FTZ R79, R85, UR46 ;  /* 0x0000002e554f7c20 */ /* 0x000fe20008410000 */
[----:B------:R-:W-:Y:S01]  /*58b0*/  FMUL.FTZ R224, R82, R25 ;  /* 0x0000001952e07220 */ /* 0x000fe20000410000 */
[----:B------:R-:W-:Y:S01]  /*58c0*/  BSSY B0, `(.L_x_10421) ;  /* 0x0000015000007945 */ /* 0x000fe20003800000 */
[----:B------:R-:W-:Y:S01]  /*58d0*/  FMUL.FTZ R87, R87, R74 ;  /* 0x0000004a57577220 */ /* 0x000fe20000410000 */
[----:B------:R-:W-:Y:S01]  /*58e0*/  FFMA.FTZ R73, R115, R204, R76 ;  /* 0x000000cc73497223 */ /* 0x000fe2000001004c */
[----:B------:R-:W-:Y:S01]  /*58f0*/  FFMA.FTZ R77, R196, UR46, -R75 ;  /* 0x0000002ec44d7c23 */ /* 0x000fe2000801084b */
        /* <DEDUP_REMOVED lines=17> */
.L_x_10422:
[----:B------:R-:W-:Y:S05]  /*5a10*/  BSYNC B0 ;  /* 0x0000000000007941 */ /* 0x000fea0003800000 */
.L_x_10421:
[----:B------:R-:W-:Y:S01]  /*5a20*/  ISETP.GT.U32.AND P2, PT, R101, 0x1f, PT ;  /* 0x0000001f6500780c */ /* 0x000fe20003f44070 */
[C---:B------:R-:W-:Y:S01]  /*5a30*/  FMUL.FTZ R204, R76.reuse, R77 ;  /* 0x0000004d4ccc7220 */ /* 0x040fe20000410000 */
[----:B------:R-:W-:Y:S01]  /*5a40*/  FMUL.FTZ R205, R76, R79 ;  /* 0x0000004f4ccd7220 */ /* 0x000fe20000410000 */
[C---:B------:R-:W-:Y:S01]  /*5a50*/  FMUL.FTZ R77, R199.reuse, UR45 ;  /* 0x0000002dc74d7c20 */ /* 0x040fe20008410000 */
[----:B------:R-:W-:Y:S01]  /*5a60*/  FMUL.FTZ R79, R199, UR46 ;  /* 0x0000002ec74f7c20 */ /* 0x000fe20008410000 */
[C---:B------:R-:W-:Y:S01]  /*5a70*/  FMUL.FTZ R223, R201.reuse, UR45 ;  /* 0x0000002dc9df7c20 */ /* 0x040fe20008410000 */
[----:B------:R-:W-:Y:S01]  /*5a80*/  FMUL.FTZ R225, R201, UR46 ;  /* 0x0000002ec9e17c20 */ /* 0x000fe20008410000 */
[----:B------:R2:W-:Y:S01]  /*5a90*/  STS.128 [R202+0x31d0], R72 ;  /* 0x0031d048ca007388 */ /* 0x0005e20000000c00 */
[----:B------:R-:W-:Y:S01]  /*5aa0*/  FADD.FTZ R207, R38, R38 ;  /* 0x0000002626cf7221 */ /* 0x000fe20000010000 */
[----:B------:R-:W-:Y:S01]  /*5ab0*/  FFMA.FTZ R206, R198, UR46, -R77 ;  /* 0x0000002ec6ce7c23 */ /* 0x000fe2000801084d */
[----:B0-----:R-:W-:Y:S01]  /*5ac0*/  FADD.FTZ R0, R37, R37 ;  /* 0x0000002525007221 */ /* 0x001fe20000010000 */
[----:B------:R-:W-:-:S02]  /*5ad0*/  FFMA.FTZ R225, R200, UR45, R225 ;  /* 0x0000002dc8e17c23 */ /* 0x000fc400080100e1 */
[----:B------:R-:W-:Y:S02]  /*5ae0*/  FMUL.FTZ R206, R207, R206 ;  /* 0x000000cecfce7220 */ /* 0x000fe40000410000 */
[----:B------:R-:W-:Y:S01]  /*5af0*/  FMUL.FTZ R210, R0, R225 ;  /* 0x000000e100d27220 */ /* 0x000fe20000410000 */
[----:B--2---:R-:W-:Y:S01]  /*5b00*/  FFMA.FTZ R72, R198, UR45, R79 ;  /* 0x0000002dc6487c23 */ /* 0x004fe2000801004f */
[----:B------:R-:W-:Y:S01]  /*5b10*/  FFMA.FTZ R73, R200, UR46, -R223 ;  /* 0x0000002ec8497c23 */ /* 0x000fe200080108df */
[----:B------:R-:W-:Y:S02]  /*5b20*/  LOP3.LUT R223, R101, 0x1f, RZ, 0xc0, !PT ;  /* 0x0000001f65df7812 */ /* 0x000fe400078ec0ff */
        /* <DEDUP_REMOVED lines=87> */
.L_x_10544:
        /* <DEDUP_REMOVED lines=14> */
.L_x_10547:
[----:B------:R-:W-:-:S03]  /*6180*/  UMOV UR44, 0xffffffff ;  /* 0xffffffff002c7882 */ /* 0x000fc60000000000 */
[----:B------:R-:W-:Y:S05]  /*6190*/  BRA.DIV UR44, `(.L_x_10426) ;  /* 0x000000822c407947 */ /* 0x000fea000b800000 */
.L_x_10550:
[----:B------:R-:W-:-:S03]  /*61a0*/  UMOV UR44, 0xffffffff ;  /* 0xffffffff002c7882 */ /* 0x000fc60000000000 */
[----:B------:R-:W-:Y:S05]  /*61b0*/  BRA.DIV UR44, `(.L_x_10427) ;  /* 0x000000822c607947 */ /* 0x000fea000b800000 */
.L_x_10553:
[----:B------:R-:W-:-:S03]  /*61c0*/  UMOV UR44, 0xffffffff ;  /* 0xffffffff002c7882 */ /* 0x000fc60000000000 */
[----:B------:R-:W-:Y:S05]  /*61d0*/  BRA.DIV UR44, `(.L_x_10428) ;  /* 0x000000822c807947 */ /* 0x000fea000b800000 */
.L_x_10556:
        /* <DEDUP_REMOVED lines=10> */
.L_x_10566:
        /* <DEDUP_REMOVED lines=22> */
.L_x_10423:
[----:B------:R-:W-:Y:S05]  /*63e0*/  WARPSYNC.ALL ;  /* 0x0000000000007948 */ /* 0x000fea0003800000 */
[----:B------:R-:W-:Y:S01]  /*63f0*/  BAR.SYNC.DEFER_BLOCKING 0x0 ;  /* 0x0000000000007b1d */ /* 0x000fe20000010000 */
[-C--:B0----5:R-:W-:Y:S01]  /*6400*/  FMUL.FTZ R62, R115, R210.reuse ;  /* 0x000000d2733e7220 */ /* 0x0a1fe20000410000 */
[C---:B------:R-:W-:Y:S01]  /*6410*/  FMUL.FTZ R72, R113.reuse, R210 ;  /* 0x000000d271487220 */ /* 0x040fe20000410000 */
[----:B------:R-:W-:Y:S02]  /*6420*/  MOV R63, UR15 ;  /* 0x0000000f003f7c02 */ /* 0x000fe40008000f00 */
[-C--:B------:R-:W-:Y:S01]  /*6430*/  FFMA.FTZ R74, -R113, R208.reuse, -R62 ;  /* 0x000000d0714a7223 */ /* 0x080fe2000001093e */
[----:B------:R-:W-:Y:S01]  /*6440*/  FFMA.FTZ R73, R115, R208, -R72 ;  /* 0x000000d073497223 */ /* 0x000fe20000010848 */
[----:B-1----:R-:W-:Y:S01]  /*6450*/  FMUL.FTZ R62, R113, -R80 ;  /* 0x80000050713e7220 */ /* 0x002fe20000410000 */
[----:B------:R-:W-:Y:S01]  /*6460*/  ISETP.GE.OR P0, PT, R63, UR48, P0 ;  /* 0x000000303f007c0c */ /* 0x000fe20008706670 */
[----:B------:R-:W-:Y:S01]  /*6470*/  FADD.FTZ R76, -R207, R74 ;  /* 0x0000004acf4c7221 */ /* 0x000fe20000010100 */
[----:B------:R-:W-:Y:S01]  /*6480*/  FADD.FTZ R74, R206, R73 ;  /* 0x00000049ce4a7221 */ /* 0x000fe20000010000 */
[-C--:B------:R-:W-:Y:S01]  /*6490*/  FMUL.FTZ R63, R113, R81.reuse ;  /* 0x00000051713f7220 */ /* 0x080fe20000410000 */
[----:B------:R-:W-:Y:S01]  /*64a0*/  FFMA.FTZ R72, R115, -R81, R62 ;  /* 0x8000005173487223 */ /* 0x000fe2000001003e */
[C---:B------:R-:W-:Y:S01]  /*64b0*/  FMUL.FTZ R78, R117.reuse, -R76 ;  /* 0x8000004c754e7220 */ /* 0x040fe20000410000 */
[----:B------:R-:W-:Y:S01]  /*64c0*/  FMUL.FTZ R77, R117, -R74 ;  /* 0x8000004a754d7220 */ /* 0x000fe20000410000 */
[----:B------:R-:W-:Y:S01]  /*64d0*/  FFMA.FTZ R62, R115, R80, -R63 ;  /* 0x00000050733e7223 */ /* 0x000fe2000001083f */
[----:B------:R-:W-:Y:S01]  /*64e0*/  FMUL.FTZ R63, R117, -R72 ;  /* 0x80000048753f7220 */ /* 0x000fe20000410000 */
[C---:B------:R-:W-:Y:S01]  /*64f0*/  FFMA.FTZ R75, R119.reuse, R74, -R78 ;  /* 0x0000004a774b7223 */ /* 0x040fe2000001084e */
[----:B------:R-:W-:Y:S01]  /*6500*/  FFMA.FTZ R76, R119, R76, R77 ;  /* 0x0000004c774c7223 */ /* 0x000fe2000001004d */
[-C--:B------:R-:W-:Y:S01]  /*6510*/  FMUL.FTZ R73, R117, -R62.reuse ;  /* 0x8000003e75497220 */ /* 0x080fe20000410000 */
[----:B------:R-:W-:Y:S01]  /*6520*/  FFMA.FTZ R63, R119, R62, -R63 ;  /* 0x0000003e773f7223 */ /* 0x000fe2000001083f */
[----:B------:R-:W-:Y:S01]  /*6530*/  FADD.FTZ R75, R204, R75 ;  /* 0x0000004bcc4b7221 */ /* 0x000fe20000010000 */
[----:B------:R-:W-:Y:S01]  /*6540*/  FADD.FTZ R76, -R205, R76 ;  /* 0x0000004ccd4c7221 */ /* 0x000fe20000010100 */
[----:B------:R-:W-:Y:S01]  /*6550*/  FFMA.FTZ R73, R119, R72, R73 ;  /* 0x0000004877497223 */ /* 0x000fe20000010049 */
[----:B------:R-:W0:Y:S01]  /*6560*/  LDS.64 R60, [R202+0x31d8] ;  /* 0x0031d800ca3c7984 */ /* 0x000e220000000a00 */
[C---:B------:R-:W-:Y:S01]  /*6570*/  FMUL.FTZ R72, R120.reuse, -R63 ;  /* 0x8000003f78487220 */ /* 0x040fe20000410000 */
[CC--:B------:R-:W-:Y:S01]  /*6580*/  FMUL.FTZ R74, R120.reuse, -R76.reuse ;  /* 0x8000004c784a7220 */ /* 0x0c0fe20000410000 */
[C---:B------:R-:W-:Y:S01]  /*6590*/  FMUL.FTZ R77, R120.reuse, -R75 ;  /* 0x8000004b784d7220 */ /* 0x040fe20000410000 */
[-C--:B------:R-:W-:Y:S01]  /*65a0*/  FMUL.FTZ R62, R120, -R73.reuse ;  /* 0x80000049783e7220 */ /* 0x080fe20000410000 */
[C---:B------:R-:W-:Y:S01]  /*65b0*/  FFMA.FTZ R72, R121.reuse, R73, R72 ;  /* 0x0000004979487223 */ /* 0x040fe20000010048 */
[C---:B------:R-:W-:Y:S01]  /*65c0*/  FFMA.FTZ R75, R121.reuse, R75, -R74 ;  /* 0x0000004b794b7223 */ /* 0x040fe2000001084a */
[C---:B------:R-:W-:Y:S01]  /*65d0*/  FFMA.FTZ R76, R121.reuse, R76, R77 ;  /* 0x0000004c794c7223 */ /* 0x040fe2000001004d */
[----:B------:R-:W-:Y:S01]  /*65e0*/  FFMA.FTZ R62, R121, R63, -R62 ;  /* 0x0000003f793e7223 */ /* 0x000fe2000001083e */
[----:B------:R-:W-:Y:S01]  /*65f0*/  FMUL.FTZ R78, R122, -R72 ;  /* 0x800000487a4e7220 */ /* 0x000fe20000410000 */
[----:B------:R-:W-:Y:S01]  /*6600*/  FADD.FTZ R75, R86, R75 ;  /* 0x0000004b564b7221 */ /* 0x000fe20000010000 */
[----:B------:R-:W-:Y:S01]  /*6610*/  FADD.FTZ R76, -R87, R76 ;  /* 0x0000004c574c7221 */ /* 0x000fe20000010100 */
[CC--:B------:R-:W-:Y:S01]  /*6620*/  FMUL.FTZ R63, R122.reuse, -R62.reuse ;  /* 0x8000003e7a3f7220 */ /* 0x0c0fe20000410000 */
[C---:B------:R-:W-:Y:S01]  /*6630*/  FFMA.FTZ R78, R123.reuse, R62, -R78 ;  /* 0x0000003e7b4e7223 */ /* 0x040fe2000001084e */
[CC--:B------:R-:W-:Y:S01]  /*6640*/  FMUL.FTZ R73, R122.reuse, -R75.reuse ;  /* 0x8000004b7a497220 */ /* 0x0c0fe20000410000 */
[----:B------:R-:W-:Y:S01]  /*6650*/  FMUL.FTZ R62, R122, -R76 ;  /* 0x8000004c7a3e7220 */ /* 0x000fe20000410000 */
[C---:B------:R-:W-:Y:S01]  /*6660*/  FFMA.FTZ R72, R123.reuse, R72, R63 ;  /* 0x000000487b487223 */ /* 0x040fe2000001003f */
[----:B------:R-:W-:Y:S01]  /*6670*/  MOV R77, UR7 ;  /* 0x00000007004d7c02 */ /* 0x000fe20008000f00 */
[C---:B------:R-:W-:Y:S01]  /*6680*/  FFMA.FTZ R76, R123.reuse, R76, R73 ;  /* 0x0000004c7b4c7223 */ /* 0x040fe20000010049 */
[----:B------:R-:W-:Y:S01]  /*6690*/  FFMA.FTZ R62, R123, R75, -R62 ;  /* 0x0000004b7b3e7223 */ /* 0x000fe2000001083e */
[C---:B------:R-:W-:Y:S01]  /*66a0*/  FMUL.FTZ R74, R124.reuse, -R72 ;  /* 0x800000487c4a7220 */ /* 0x040fe20000410000 */
[----:B------:R-:W-:Y:S01]  /*66b0*/  @!P0 LEA R77, R77, R98, 0x4 ;  /* 0x000000624d4d8211 */ /* 0x000fe200078e20ff */
[----:B------:R-:W-:Y:S01]  /*66c0*/  FADD.FTZ R76, -R83, R76 ;  /* 0x0000004c534c7221 */ /* 0x000fe20000010100 */
[----:B------:R-:W-:Y:S01]  /*66d0*/  FADD.FTZ R62, R183, R62 ;  /* 0x0000003eb73e7221 */ /* 0x000fe20000010000 */
[-C--:B------:R-:W-:Y:S01]  /*66e0*/  FFMA.FTZ R74, R125, R78.reuse, -R74 ;  /* 0x0000004e7d4a7223 */ /* 0x080fe2000001084a */
[----:B------:R-:W-:-:S04]  /*66f0*/  FMUL.FTZ R78, R124, -R78 ;  /* 0x8000004e7c4e7220 */ /* 0x000fc80000410000 */
[----:B------:R-:W-:Y:S01]  /*6700*/  FFMA.FTZ R78, R125, R72, R78 ;  /* 0x000000487d4e7223 */ /* 0x000fe2000001004e */
[C---:B0-----:R-:W-:Y:S01]  /*6710*/  FMUL.FTZ R63, R129.reuse, R60 ;  /* 0x0000003c813f7220 */ /* 0x041fe20000410000 */
[----:B------:R-:W-:-:S03]  /*6720*/  FMUL.FTZ R129, R129, R61 ;  /* 0x0000003d81817220 */ /* 0x000fc60000410000 */
        /* <DEDUP_REMOVED lines=10> */
[----:B------:R-:W-:Y:S01]  /*67d0*/  FMUL.FTZ R222, R126, -R78 ;  /* 0x8000004e7ede7220 */ /* 0x000fe20000410000 */
[----:B------:R-:W-:Y:S01]  /*67e0*/  FADD.FTZ R63, -R184, R61 ;  /* 0x0000003db83f7221 */ /* 0x000fe20000010100 */
[C---:B------:R-:W-:Y:S01]  /*67f0*/  FFMA.FTZ R60, R149.reuse, R225, -R60 ;  /* 0x000000e1953c7223 */ /* 0x040fe2000001083c */
[----:B------:R-:W-:Y:S01]  /*6800*/  FFMA.FTZ R62, R149, R129, R62 ;  /* 0x00000081953e7223 */ /* 0x000fe2000001003e */
[----:B------:R-:W-:Y:S01]  /*6810*/  FADD.FTZ R72, R185, R72 ;  /* 0x00000048b9487221 */ /* 0x000fe20000010000 */
[C---:B------:R-:W-:Y:S01]  /*6820*/  FMUL.FTZ R73, R126.reuse, -R63 ;  /* 0x8000003f7e497220 */ /* 0x040fe20000410000 */
[----:B------:R-:W-:Y:S01]  /*6830*/  FADD.FTZ R227, R221, R60 ;  /* 0x0000003cdde37221 */ /* 0x000fe20000010000 */
[----:B------:R-:W-:Y:S01]  /*6840*/  FADD.FTZ R128, RZ, R62 ;  /* 0x0000003eff807221 */ /* 0x000fe20000010000 */
[C---:B------:R-:W-:Y:S01]  /*6850*/  FFMA.FTZ R222, R127.reuse, R74, -R222 ;  /* 0x0000004a7fde7223 */ /* 0x040fe200000108de */
[C---:B------:R-:W-:Y:S01]  /*6860*/  FFMA.FTZ R76, R127.reuse, R72, -R73 ;  /* 0x000000487f4c7223 */ /* 0x040fe20000010849 */
[C---:B------:R-:W-:Y:S01]  /*6870*/  FMUL.FTZ R74, R126.reuse, -R74 ;  /* 0x8000004a7e4a7220 */ /* 0x040fe20000410000 */
[----:B------:R-:W-:Y:S01]  /*6880*/  FMUL.FTZ R72, R126, -R72 ;  /* 0x800000487e487220 */ /* 0x000fe20000410000 */
[C---:B------:R-:W-:Y:S01]  /*6890*/  FMUL.FTZ R60, R146.reuse, R128 ;  /* 0x00000080923c7220 */ /* 0x040fe20000410000 */
[----:B------:R-:W-:Y:S01]  /*68a0*/  FMUL.FTZ R61, R146, R227 ;  /* 0x000000e3923d7220 */ /* 0x000fe20000410000 */
[C---:B------:R-:W-:Y:S01]  /*68b0*/  FFMA.FTZ R74, R127.reuse, R78, R74 ;  /* 0x0000004e7f4a7223 */ /* 0x040fe2000001004a */
[----:B------:R-:W-:Y:S01]  /*68c0*/  FFMA.FTZ R63, R127, R63, R72 ;  /* 0x0000003f7f3f7223 */ /* 0x000fe20000010048 */
[C---:B------:R-:W-:Y:S01]  /*68d0*/  FFMA.FTZ R60, R147.reuse, R227, -R60 ;  /* 0x000000e3933c7223 */ /* 0x040fe2000001083c */
[----:B------:R-:W-:Y:S01]  /*68e0*/  FFMA.FTZ R61, R147, R128, R61 ;  /* 0x00000080933d7223 */ /* 0x000fe2000001003d */
[----:B------:R-:W-:Y:S01]  /*68f0*/  FMUL.FTZ R62, R130, -R74 ;  /* 0x8000004a823e7220 */ /* 0x000fe20000410000 */
[----:B------:R-:W-:Y:S01]  /*6900*/  FADD.FTZ R63, -R186, R63 ;  /* 0x0000003fba3f7221 */ /* 0x000fe20000010100 */
[----:B------:R-:W-:Y:S01]  /*6910*/  FADD.FTZ R229, R209, R60 ;  /* 0x0000003cd1e57221 */ /* 0x000fe20000010000 */
[----:B------:R-:W-:Y:S01]  /*6920*/  FADD.FTZ R209, RZ, R61 ;  /* 0x0000003dffd17221 */ /* 0x000fe20000010000 */
[-C--:B------:R-:W-:Y:S01]  /*6930*/  FFMA.FTZ R61, R131, R222.reuse, -R62 ;  /* 0x000000de833d7223 */ /* 0x080fe2000001083e */
[----:B------:R-:W-:Y:S01]  /*6940*/  FADD.FTZ R76, R187, R76 ;  /* 0x0000004cbb4c7221 */ /* 0x000fe20000010000 */
[----:B------:R-:W-:Y:S01]  /*6950*/  FMUL.FTZ R73, R130, -R63 ;  /* 0x8000003f82497220 */ /* 0x000fe20000410000 */
[----:B------:R-:W-:Y:S01]  /*6960*/  FMUL.FTZ R62, R144, R229 ;  /* 0x000000e5903e7220 */ /* 0x000fe20000410000 */
[----:B------:R-:W-:Y:S01]  /*6970*/  FMUL.FTZ R222, R130, -R222 ;  /* 0x800000de82de7220 */ /* 0x000fe20000410000 */
[-C--:B------:R-:W-:Y:S01]  /*6980*/  FMUL.FTZ R60, R144, R209.reuse ;  /* 0x000000d1903c7220 */ /* 0x080fe20000410000 */
[-C--:B------:R-:W-:Y:S01]  /*6990*/  FFMA.FTZ R72, R131, R76.reuse, -R73 ;  /* 0x0000004c83487223 */ /* 0x080fe20000010849 */
[----:B------:R-:W-:Y:S01]  /*69a0*/  FFMA.FTZ R62, R145, R209, R62 ;  /* 0x000000d1913e7223 */ /* 0x000fe2000001003e */
[----:B------:R-:W-:Y:S01]  /*69b0*/  FMUL.FTZ R76, R130, -R76 ;  /* 0x8000004c824c7220 */ /* 0x000fe20000410000 */
[----:B------:R-:W-:Y:S01]  /*69c0*/  FFMA.FTZ R74, R131, R74, R222 ;  /* 0x0000004a834a7223 */ /* 0x000fe200000100de */
[----:B------:R-:W-:Y:S01]  /*69d0*/  FFMA.FTZ R60, R145, R229, -R60 ;  /* 0x000000e5913c7223 */ /* 0x000fe2000001083c */
        /* <DEDUP_REMOVED lines=10> */
[----:B------:R-:W-:Y:S01]  /*6a80*/  FADD.FTZ R72, R189, R72 ;  /* 0x00000048bd487221 */ /* 0x000fe20000010000 */
        /* <DEDUP_REMOVED lines=58> */
[CC--:B------:R-:W-:Y:S01]  /*6e30*/  FMUL.FTZ R62, R130.reuse, R237.reuse ;  /* 0x000000ed823e7220 */ /* 0x0c0fe20000410000 */
[C---:B------:R-:W-:Y:S01]  /*6e40*/  FFMA.FTZ R78, R141.reuse, R76, -R78 ;  /* 0x0000004c8d4e7223 */ /* 0x040fe2000001084e */
[----:B------:R-:W-:Y:S01]  /*6e50*/  FFMA.FTZ R74, R141, R74, R60 ;  /* 0x0000004a8d4a7223 */ /* 0x000fe2000001003c */
        /* <DEDUP_REMOVED lines=9> */
[----:B------:R-:W-:Y:S01]  /*6ef0*/  FFMA.FTZ R76, R141, R72, R76 ;  /* 0x000000488d4c7223 */ /* 0x000fe2000001004c */
[----:B------:R-:W-:Y:S01]  /*6f00*/  FMUL.FTZ R60, R126, R216 ;  /* 0x000000d87e3c7220 */ /* 0x000fe20000410000 */
[-C--:B------:R-:W-:Y:S01]  /*6f10*/  FFMA.FTZ R63, R143, R61.reuse, -R62 ;  /* 0x0000003d8f3f7223 */ /* 0x080fe2000001083e */
[C---:B------:R-:W-:Y:S01]  /*6f20*/  FMUL.FTZ R62, R142.reuse, -R61 ;  /* 0x8000003d8e3e7220 */ /* 0x040fe20000410000 */
[----:B------:R-:W-:Y:S01]  /*6f30*/  FMUL.FTZ R72, R142, -R76 ;  /* 0x8000004c8e487220 */ /* 0x000fe20000410000 */
[-C--:B------:R-:W-:Y:S01]  /*6f40*/  FFMA.FTZ R239, R127, R232.reuse, -R60 ;  /* 0x000000e87fef7223 */ /* 0x080fe2000001083c */
[----:B------:R-:W-:Y:S01]  /*6f50*/  FMUL.FTZ R60, R126, R232 ;  /* 0x000000e87e3c7220 */ /* 0x000fe20000410000 */
[C---:B------:R-:W-:Y:S01]  /*6f60*/  FFMA.FTZ R62, R143.reuse, R74, R62 ;  /* 0x0000004a8f3e7223 */ /* 0x040fe2000001003e */
[-C--:B------:R-:W-:Y:S01]  /*6f70*/  FFMA.FTZ R72, R143, R78.reuse, -R72 ;  /* 0x0000004e8f487223 */ /* 0x080fe20000010848 */
[----:B------:R-:W-:Y:S01]  /*6f80*/  FMUL.FTZ R78, R142, -R78 ;  /* 0x8000004e8e4e7220 */ /* 0x000fe20000410000 */
[----:B------:R-:W-:Y:S01]  /*6f90*/  FADD.FTZ R239, R218, R239 ;  /* 0x000000efdaef7221 */ /* 0x000fe20000010000 */
[----:B------:R-:W-:Y:S01]  /*6fa0*/  FFMA.FTZ R60, R127, R216, R60 ;  /* 0x000000d87f3c7223 */ /* 0x000fe2000001003c */
[----:B------:R-:W-:Y:S01]  /*6fb0*/  FADD.FTZ R61, -R151, R62 ;  /* 0x0000003e973d7221 */ /* 0x000fe20000010100 */
[----:B------:R-:W-:Y:S01]  /*6fc0*/  FFMA.FTZ R78, R143, R76, R78 ;  /* 0x0000004c8f4e7223 */ /* 0x000fe2000001004e */
[----:B------:R-:W-:Y:S01]  /*6fd0*/  FMUL.FTZ R62, R124, R239 ;  /* 0x000000ef7c3e7220 */ /* 0x000fe20000410000 */
[----:B------:R-:W-:Y:S01]  /*6fe0*/  FADD.FTZ R215, RZ, R60 ;  /* 0x0000003cffd77221 */ /* 0x000fe20000010000 */
[----:B------:R-:W-:Y:S01]  /*6ff0*/  FADD.FTZ R63, R152, R63 ;  /* 0x0000003f983f7221 */ /* 0x000fe20000010000 */
[C---:B------:R-:W-:Y:S01]  /*7000*/  FMUL.FTZ R76, R144.reuse, -R78 ;  /* 0x8000004e904c7220 */ /* 0x040fe20000410000 */
[----:B------:R-:W-:Y:S01]  /*7010*/  FMUL.FTZ R74, R144, -R61 ;  /* 0x8000003d904a7220 */ /* 0x000fe20000410000 */
[-C--:B------:R-:W-:Y:S01]  /*7020*/  FMUL.FTZ R60, R124, R215.reuse ;  /* 0x000000d77c3c7220 */ /* 0x080fe20000410000 */
[----:B------:R-:W-:Y:S01]  /*7030*/  FFMA.FTZ R62, R125, R215, R62 ;  /* 0x000000d77d3e7223 */ /* 0x000fe2000001003e */
[-C--:B------:R-:W-:Y:S01]  /*7040*/  FFMA.FTZ R76, R145, R72.reuse, -R76 ;  /* 0x00000048914c7223 */ /* 0x080fe2000001084c */
[C---:B------:R-:W-:Y:S01]  /*7050*/  FMUL.FTZ R72, R144.reuse, -R72 ;  /* 0x8000004890487220 */ /* 0x040fe20000410000 */
[----:B------:R-:W-:Y:S01]  /*7060*/  FFMA.FTZ R60, R125, R239, -R60 ;  /* 0x000000ef7d3c7223 */ /* 0x000fe2000001083c */
[----:B------:R-:W-:Y:S01]  /*7070*/  FADD.FTZ R217, RZ, R62 ;  /* 0x0000003effd97221 */ /* 0x000fe20000010000 */
[-C--:B------:R-:W-:Y:S01]  /*7080*/  FFMA.FTZ R73, R145, R63.reuse, -R74 ;  /* 0x0000003f91497223 */ /* 0x080fe2000001084a */
[----:B------:R-:W-:Y:S01]  /*7090*/  FMUL.FTZ R74, R144, -R63 ;  /* 0x8000003f904a7220 */ /* 0x000fe20000410000 */
[----:B------:R-:W-:Y:S01]  /*70a0*/  FADD.FTZ R219, R219, R60 ;  /* 0x0000003cdbdb7221 */ /* 0x000fe20000010000 */
[----:B------:R-:W-:Y:S01]  /*70b0*/  FMUL.FTZ R62, R122, R217 ;  /* 0x000000d97a3e7220 */ /* 0x000fe20000410000 */
[C---:B------:R-:W-:Y:S01]  /*70c0*/  FFMA.FTZ R72, R145.reuse, R78, R72 ;  /* 0x0000004e91487223 */ /* 0x040fe20000010048 */
[----:B------:R-:W-:Y:S01]  /*70d0*/  FFMA.FTZ R74, R145, R61, R74 ;  /* 0x0000003d914a7223 */ /* 0x000fe2000001004a */
[----:B------:R-:W-:Y:S01]  /*70e0*/  FADD.FTZ R73, R154, R73 ;  /* 0x000000499a497221 */ /* 0x000fe20000010000 */
[-C--:B------:R-:W-:Y:S01]  /*70f0*/  FFMA.FTZ R241, R123, R219.reuse, -R62 ;  /* 0x000000db7bf17223 */ /* 0x080fe2000001083e */
[----:B------:R-:W-:Y:S01]  /*7100*/  FMUL.FTZ R78, R146, -R72 ;  /* 0x80000048924e7220 */ /* 0x000fe20000410000 */
[----:B------:R-:W-:Y:S01]  /*7110*/  FMUL.FTZ R62, R122, R219 ;  /* 0x000000db7a3e7220 */ /* 0x000fe20000410000 */
[----:B------:R-:W-:Y:S01]  /*7120*/  FADD.FTZ R74, -R153, R74 ;  /* 0x0000004a994a7221 */ /* 0x000fe20000010100 */
[C---:B------:R-:W-:Y:S01]  /*7130*/  FMUL.FTZ R75, R146.reuse, -R73 ;  /* 0x80000049924b7220 */ /* 0x040fe20000410000 */
[-C--:B------:R-:W-:Y:S01]  /*7140*/  FFMA.FTZ R60, R147, R76.reuse, -R78 ;  /* 0x0000004c933c7223 */ /* 0x080fe2000001084e */
[----:B------:R-:W-:Y:S01]  /*7150*/  FFMA.FTZ R62, R123, R217, R62 ;  /* 0x000000d97b3e7223 */ /* 0x000fe2000001003e */
[C---:B------:R-:W-:Y:S01]  /*7160*/  FMUL.FTZ R76, R146.reuse, -R76 ;  /* 0x8000004c924c7220 */ /* 0x040fe20000410000 */
[-C--:B------:R-:W-:Y:S01]  /*7170*/  FMUL.FTZ R78, R146, -R74.reuse ;  /* 0x8000004a924e7220 */ /* 0x080fe20000410000 */
[C---:B------:R-:W-:Y:S01]  /*7180*/  FFMA.FTZ R74, R147.reuse, R74, R75 ;  /* 0x0000004a934a7223 */ /* 0x040fe2000001004b */
[----:B------:R-:W-:Y:S01]  /*7190*/  FADD.FTZ R218, RZ, R62 ;  /* 0x0000003effda7221 */ /* 0x000fe20000010000 */
[C---:B------:R-:W-:Y:S01]  /*71a0*/  FFMA.FTZ R61, R147.reuse, R72, R76 ;  /* 0x00000048933d7223 */ /* 0x040fe2000001004c */
[----:B------:R-:W-:Y:S01]  /*71b0*/  FFMA.FTZ R63, R147, R73, -R78 ;  /* 0x00000049933f7223 */ /* 0x000fe2000001084e */
[----:B------:R-:W-:Y:S01]  /*71c0*/  FADD.FTZ R76, -R155, R74 ;  /* 0x0000004a9b4c7221 */ /* 0x000fe20000010100 */
[----:B------:R-:W-:Y:S01]  /*71d0*/  FADD.FTZ R241, R220, R241 ;  /* 0x000000f1dcf17221 */ /* 0x000fe20000010000 */
[----:B------:R-:W-:Y:S01]  /*71e0*/  FMUL.FTZ R62, R120, R218 ;  /* 0x000000da783e7220 */ /* 0x000fe20000410000 */
[----:B------:R-:W-:Y:S01]  /*71f0*/  FADD.FTZ R63, R156, R63 ;  /* 0x0000003f9c3f7221 */ /* 0x000fe20000010000 */
[CC--:B------:R-:W-:Y:S01]  /*7200*/  FMUL.FTZ R78, R148.reuse, -R76.reuse ;  /* 0x8000004c944e7220 */ /* 0x0c0fe20000410000 */
[----:B------:R-:W-:Y:S01]  /*7210*/  HFMA2.MMA R73, -RZ, RZ, 0, 0 ;  /* 0x00000000ff497435 */ /* 0x000fe200000001ff */
[----:B------:R-:W-:Y:S01]  /*7220*/  FFMA.FTZ R62, R121, R241, -R62 ;  /* 0x000000f1793e7223 */ /* 0x000fe2000001083e */
[----:B------:R-:W-:Y:S01]  /*7230*/  MOV R72, 0x3f800000 ;  /* 0x3f80000000487802 */ /* 0x000fe20000000f00 */
[-C--:B------:R-:W-:Y:S01]  /*7240*/  FFMA.FTZ R79, R149, R63.reuse, -R78 ;  /* 0x0000003f954f7223 */ /* 0x080fe2000001084e */
[----:B------:R-:W-:Y:S01]  /*7250*/  FMUL.FTZ R78, R148, -R63 ;  /* 0x8000003f944e7220 */ /* 0x000fe20000410000 */
[----:B------:R-:W-:Y:S01]  /*7260*/  FADD.FTZ R236, R203, R62 ;  /* 0x0000003ecbec7221 */ /* 0x000fe20000010000 */
[----:B------:R-:W-:Y:S01]  /*7270*/  FMUL.FTZ R62, R120, R241 ;  /* 0x000000f1783e7220 */ /* 0x000fe20000410000 */
[----:B------:R-:W-:Y:S01]  /*7280*/  CS2R R74, SRZ ;  /* 0x00000000004a7805 */ /* 0x000fe2000001ff00 */
[----:B------:R-:W-:Y:S01]  /*7290*/  FFMA.FTZ R78, R149, R76, R78 ;  /* 0x0000004c954e7223 */ /* 0x000fe2000001004e */
[C---:B------:R-:W-:Y:S01]  /*72a0*/  FMUL.FTZ R76, R148.reuse, -R60 ;  /* 0x8000003c944c7220 */ /* 0x040fe20000410000 */
[----:B------:R-:W-:Y:S01]  /*72b0*/  FFMA.FTZ R220, R121, R218, R62 ;  /* 0x000000da79dc7223 */ /* 0x000fe2000001003e */
[-C--:B------:R-:W-:Y:S01]  /*72c0*/  FMUL.FTZ R63, R148, -R61.reuse ;  /* 0x8000003d943f7220 */ /* 0x080fe20000410000 */
[----:B------:R-:W-:Y:S01]  /*72d0*/  FADD.FTZ R62, R158, R79 ;  /* 0x0000004f9e3e7221 */ /* 0x000fe20000010000 */
[----:B------:R-:W-:Y:S01]  /*72e0*/  FFMA.FTZ R61, R149, R61, R76 ;  /* 0x0000003d953d7223 */ /* 0x000fe2000001004c */
[----:B------:R-:W-:Y:S01]  /*72f0*/  FADD.FTZ R220, RZ, R220 ;  /* 0x000000dcffdc7221 */ /* 0x000fe20000010000 */
[----:B------:R-:W-:Y:S01]  /*7300*/  FMUL.FTZ R76, R117, R236 ;  /* 0x000000ec754c7220 */ /* 0x000fe20000410000 */
[----:B------:R0:W1:Y:S01]  /*7310*/  @!P0 LDS.128 R72, [R77+0x4be0] ;  /* 0x004be0004d488984 */ /* 0x0000620000000c00 */
[----:B------:R-:W-:Y:S01]  /*7320*/  FFMA.FTZ R60, R149, R60, -R63 ;  /* 0x0000003c953c7223 */ /* 0x000fe2000001083f */
[----:B------:R-:W-:Y:S01]  /*7330*/  FADD.FTZ R63, -R157, R78 ;  /* 0x0000004e9d3f7221 */ /* 0x000fe20000010100 */
[----:B------:R-:W-:-:S04]  /*7340*/  FFMA.FTZ R76, R119, R220, R76 ;  /* 0x000000dc774c7223 */ /* 0x000fc8000001004c */
[----:B------:R-:W-:Y:S01]  /*7350*/  FADD.FTZ R234, RZ, R76 ;  /* 0x0000004cffea7221 */ /* 0x000fe20000010000 */
[----:B0-----:R-:W-:Y:S01]  /*7360*/  FMUL.FTZ R77, R117, R220 ;  /* 0x000000dc754d7220 */ /* 0x001fe20000410000 */
[----:B------:R0:W-:Y:S02]  /*7370*/  STS.128 [R202+0x35e0], R60 ;  /* 0x0035e03cca007388 */ /* 0x0001e40000000c00 */
[----:B------:R-:W-:Y:S01]  /*7380*/  FMUL.FTZ R76, R113, R234 ;  /* 0x000000ea714c7220 */ /* 0x000fe20000410000 */
        /* <DEDUP_REMOVED lines=28> */
.L_x_10571:
[----:B------:R-:W-:Y:S04]  /*7550*/  BSSY B0, `(.L_x_10432) ;  /* 0x000000d000007945 */ /* 0x000fe80003800000 */
[----:B------:R-:W-:Y:S05]  /*7560*/  @!P0 BRA `(.L_x_10433) ;  /* 0x00000000002c8947 */ /* 0x000fea0003800000 */
[C---:B0-----:R-:W-:Y:S01]  /*7570*/  FMUL.FTZ R79, R247.reuse, R251 ;  /* 0x000000fbf74f7220 */ /* 0x041fe20000410000 */
[----:B----4-:R-:W-:-:S03]  /*7580*/  FMUL.FTZ R230, R247, R78 ;  /* 0x0000004ef7e67220 */ /* 0x010fc60000410000 */
[C---:B------:R-:W-:Y:S01]  /*7590*/  FFMA.FTZ R79, R248.reuse, R78, -R79 ;  /* 0x0000004ef84f7223 */ /* 0x040fe2000001084f */
[----:B---3--:R-:W-:Y:S01]  /*75a0*/  FMUL.FTZ R78, R247, R76 ;  /* 0x0000004cf74e7220 */ /* 0x008fe20000410000 */
[C---:B--2---:R-:W-:Y:S01]  /*75b0*/  FMUL.FTZ R247, R77.reuse, R247 ;  /* 0x000000f74df77220 */ /* 0x044fe20000410000 */
[----:B------:R-:W-:Y:S01]  /*75c0*/  FFMA.FTZ R230, R248, R251, R230 ;  /* 0x000000fbf8e67223 */ /* 0x000fe200000100e6 */
[----:B------:R-:W-:Y:S01]  /*75d0*/  FADD.FTZ R246, R246, R79 ;  /* 0x0000004ff6f67221 */ /* 0x000fe20000010000 */
[----:B------:R-:W-:Y:S01]  /*75e0*/  FFMA.FTZ R78, R77, R248, -R78 ;  /* 0x000000f84d4e7223 */ /* 0x000fe2000001084e */
[----:B------:R-:W-:Y:S01]  /*75f0*/  FFMA.FTZ R247, R248, R76, R247 ;  /* 0x0000004cf8f77223 */ /* 0x000fe200000100f7 */
[----:B------:R-:W-:-:S03]  /*7600*/  FADD.FTZ R245, R245, R230 ;  /* 0x000000e6f5f57221 */ /* 0x000fc60000010000 */
[----:B------:R-:W-:-:S07]  /*7610*/  MOV R248, R78 ;  /* 0x0000004e00f87202 */ /* 0x000fce0000000f00 */
.L_x_10433:
[----:B------:R-:W-:Y:S05]  /*7620*/  BSYNC B0 ;  /* 0x0000000000007941 */ /* 0x000fea0003800000 */
.L_x_10432:
[----:B------:R-:W-:Y:S01]  /*7630*/  UMOV UR44, 0xffffffff ;  /* 0xffffffff002c7882 */ /* 0x000fe20000000000 */
[----:B------:R-:W-:Y:S02]  /*7640*/  ISETP.GT.U32.AND P0, PT, R223, 0x1d, PT ;  /* 0x0000001ddf00780c */ /* 0x000fe40003f04070 */
[----:B------:R-:W-:Y:S11]  /*7650*/  BRA.DIV UR44, `(.L_x_10434) ;  /* 0x000000722cb07947 */ /* 0x000ff6000b800000 */
[----:B---3--:R3:W1:Y:S04]  /*7660*/  SHFL.DOWN PT, R76, R248, 0x2, 0x1f ;  /* 0x08401f00f84c7f89 */ /* 0x00866800000e0000 */
[----:B--2---:R3:W2:Y:S04]  /*7670*/  SHFL.DOWN PT, R77, R247, 0x2, 0x1f ;  /* 0x08401f00f74d7f89 */ /* 0x0046a800000e0000 */
[----:B----4-:R3:W4:Y:S04]  /*7680*/  SHFL.DOWN PT, R78, R246, 0x2, 0x1f ;  /* 0x08401f00f64e7f89 */ /* 0x01072800000e0000 */
[----:B0-----:R3:W0:Y:S02]  /*7690*/  SHFL.DOWN PT, R251, R245, 0x2, 0x1f ;  /* 0x08401f00f5fb7f89 */ /* 0x00162400000e0000 */
.L_x_10577:
[----:B------:R-:W-:Y:S04]  /*76a0*/  BSSY B0, `(.L_x_10435) ;  /* 0x000000d000007945 */ /* 0x000fe80003800000 */
[----:B------:R-:W-:Y:S05]  /*76b0*/  @P0 BRA `(.L_x_10436) ;  /* 0x00000000002c0947 */ /* 0x000fea0003800000 */
[C---:B0-----:R-:W-:Y:S01]  /*76c0*/  FMUL.FTZ R79, R247.reuse, R251 ;  /* 0x000000fbf74f7220 */ /* 0x041fe20000410000 */
[----:B----4-:R-:W-:-:S03]  /*76d0*/  FMUL.FTZ R230, R247, R78 ;  /* 0x0000004ef7e67220 */ /* 0x010fc60000410000 */
[C---:B------:R-:W-:Y:S01]  /*76e0*/  FFMA.FTZ R243, R248.reuse, R78, -R79 ;  /* 0x0000004ef8f37223 */ /* 0x040fe2000001084f */
[C---:B--2---:R-:W-:Y:S01]  /*76f0*/  FMUL.FTZ R79, R247.reuse, R77 ;  /* 0x0000004df74f7220 */ /* 0x044fe20000410000 */
[-C--:B-1----:R-:W-:Y:S01]  /*7700*/  FMUL.FTZ R78, R247, R76.reuse ;  /* 0x0000004cf74e7220 */ /* 0x082fe20000410000 */
[----:B------:R-:W-:Y:S01]  /*7710*/  FFMA.FTZ R230, R248, R251, R230 ;  /* 0x000000fbf8e67223 */ /* 0x000fe200000100e6 */
[----:B---3--:R-:W-:Y:S01]  /*7720*/  FADD.FTZ R246, R246, R243 ;  /* 0x000000f3f6f67221 */ /* 0x008fe20000010000 */
[C---:B------:R-:W-:Y:S01]  /*7730*/  FFMA.FTZ R79, R248.reuse, R76, -R79 ;  /* 0x0000004cf84f7223 */ /* 0x040fe2000001084f */
[----:B------:R-:W-:Y:S01]  /*7740*/  FFMA.FTZ R247, R248, R77, R78 ;  /* 0x0000004df8f77223 */ /* 0x000fe2000001004e */
[----:B------:R-:W-:-:S03]  /*7750*/  FADD.FTZ R245, R245, R230 ;  /* 0x000000e6f5f57221 */ /* 0x000fc60000010000 */
[----:B------:R-:W-:-:S07]  /*7760*/  MOV R248, R79 ;  /* 0x0000004f00f87202 */ /* 0x000fce0000000f00 */
.L_x_10436:
[----:B------:R-:W-:Y:S05]  /*7770*/  BSYNC B0 ;  /* 0x0000000000007941 */ /* 0x000fea0003800000 */
.L_x_10435:
[----:B------:R-:W-:Y:S01]  /*7780*/  UMOV UR44, 0xffffffff ;  /* 0xffffffff002c7882 */ /* 0x000fe20000000000 */
[----:B------:R-:W-:Y:S02]  /*7790*/  ISETP.GT.U32.AND P0, PT, R223, 0x1b, PT ;  /* 0x0000001bdf00780c */ /* 0x000fe40003f04070 */
[----:B------:R-:W-:Y:S11]  /*77a0*/  BRA.DIV UR44, `(.L_x_10437) ;  /* 0x000000722ccc7947 */ /* 0x000ff6000b800000 */
[----:B-1----:R1:W1:Y:S04]  /*77b0*/  SHFL.DOWN PT, R76, R248, 0x4, 0x1f ;  /* 0x08801f00f84c7f89 */ /* 0x00226800000e0000 */
[----:B--2---:R2:W1:Y:S04]  /*77c0*/  SHFL.DOWN PT, R77, R247, 0x4, 0x1f ;  /* 0x08801f00f74d7f89 */ /* 0x00446800000e0000 */
[----:B----4-:R2:W4:Y:S04]  /*77d0*/  SHFL.DOWN PT, R78, R246, 0x4, 0x1f ;  /* 0x08801f00f64e7f89 */ /* 0x01052800000e0000 */
[----:B0-----:R2:W0:Y:S02]  /*77e0*/  SHFL.DOWN PT, R251, R245, 0x4, 0x1f ;  /* 0x08801f00f5fb7f89 */ /* 0x00142400000e0000 */
.L_x_10583:
        /* <DEDUP_REMOVED lines=13> */
.L_x_10439:
[----:B------:R-:W-:Y:S05]  /*78c0*/  BSYNC B0 ;  /* 0x0000000000007941 */ /* 0x000fea0003800000 */
.L_x_10438:
[----:B------:R-:W-:Y:S01]  /*78d0*/  UMOV UR44, 0xffffffff ;  /* 0xffffffff002c7882 */ /* 0x000fe20000000000 */
[----:B------:R-:W-:Y:S02]  /*78e0*/  ISETP.GT.U32.AND P0, PT, R223, 0x17, PT ;  /* 0x00000017df00780c */ /* 0x000fe40003f04070 */
[----:B------:R-:W-:Y:S11]  /*78f0*/  BRA.DIV UR44, `(.L_x_10440) ;  /* 0x000000722ce87947 */ /* 0x000ff6000b800000 */
[----:B-1----:R1:W1:Y:S04]  /*7900*/  SHFL.DOWN PT, R76, R248, 0x8, 0x1f ;  /* 0x09001f00f84c7f89 */ /* 0x00226800000e0000 */
[----:B------:R0:W1:Y:S04]  /*7910*/  SHFL.DOWN PT, R77, R247, 0x8, 0x1f ;  /* 0x09001f00f74d7f89 */ /* 0x00006800000e0000 */
[----:B----4-:R4:W1:Y:S04]  /*7920*/  SHFL.DOWN PT, R78, R246, 0x8, 0x1f ;  /* 0x09001f00f64e7f89 */ /* 0x01086800000e0000 */
[----:B0-----:R4:W0:Y:S02]  /*7930*/  SHFL.DOWN PT, R251, R245, 0x8, 0x1f ;  /* 0x09001f00f5fb7f89 */ /* 0x00182400000e0000 */
.L_x_10589:
        /* <DEDUP_REMOVED lines=13> */
.L_x_10442:
[----:B------:R-:W-:Y:S05]  /*7a10*/  BSYNC B0 ;  /* 0x0000000000007941 */ /* 0x000fea0003800000 */
.L_x_10441:
[----:B------:R-:W-:Y:S01]  /*7a20*/  UMOV UR44, 0xffffffff ;  /* 0xffffffff002c7882 */ /* 0x000fe20000000000 */
[----:B------:R-:W-:Y:S02]  /*7a30*/  ISETP.GT.U32.AND P0, PT, R223, 0xf, PT ;  /* 0x0000000fdf00780c */ /* 0x000fe40003f04070 */
[----:B------:R-:W-:Y:S11]  /*7a40*/  BRA.DIV UR44, `(.L_x_10443) ;  /* 0x000000762c047947 */ /* 0x000ff6000b800000 */
[----:B-1----:R1:W1:Y:S04]  /*7a50*/  SHFL.DOWN PT, R77, R248, 0x10, 0x1f ;  /* 0x0a001f00f84d7f89 */ /* 0x00226800000e0000 */
[----:B------:R0:W1:Y:S04]  /*7a60*/  SHFL.DOWN PT, R76, R247, 0x10, 0x1f ;  /* 0x0a001f00f74c7f89 */ /* 0x00006800000e0000 */
[----:B------:R1:W1:Y:S04]  /*7a70*/  SHFL.DOWN PT, R78, R246, 0x10, 0x1f ;  /* 0x0a001f00f64e7f89 */ /* 0x00026800000e0000 */
[----:B0-----:R0:W0:Y:S02]  /*7a80*/  SHFL.DOWN PT, R251, R245, 0x10, 0x1f ;  /* 0x0a001f00f5fb7f89 */ /* 0x00102400000e0000 */
.L_x_10595:
[----:B------:R-:W-:Y:S04]  /*7a90*/  BSSY B0, `(.L_x_10444) ;  /* 0x000000d000007945 */ /* 0x000fe80003800000 */
[----:B------:R-:W-:Y:S05]  /*7aa0*/  @P0 BRA `(.L_x_10445) ;  /* 0x00000000002c0947 */ /* 0x000fea0003800000 */
[C---:B0-----:R-:W-:Y:S01]  /*7ab0*/  FMUL.FTZ R79, R247.reuse, R251 ;  /* 0x000000fbf74f7220 */ /* 0x041fe20000410000 */
[----:B-1----:R-:W-:-:S03]  /*7ac0*/  FMUL.FTZ R230, R247, R78 ;  /* 0x0000004ef7e67220 */ /* 0x002fc60000410000 */
[C---:B------:R-:W-:Y:S01]  /*7ad0*/  FFMA.FTZ R79, R248.reuse, R78, -R79 ;  /* 0x0000004ef84f7223 */ /* 0x040fe2000001084f */
[CC--:B------:R-:W-:Y:S01]  /*7ae0*/  FMUL.FTZ R78, R247.reuse, R76.reuse ;  /* 0x0000004cf74e7220 */ /* 0x0c0fe20000410000 */
[----:B--23--:R-:W-:Y:S01]  /*7af0*/  FMUL.FTZ R247, R247, R77 ;  /* 0x0000004df7f77220 */ /* 0x00cfe20000410000 */
[----:B------:R-:W-:Y:S01]  /*7b00*/  FFMA.FTZ R230, R248, R251, R230 ;  /* 0x000000fbf8e67223 */ /* 0x000fe200000100e6 */
[----:B----4-:R-:W-:Y:S01]  /*7b10*/  FADD.FTZ R246, R246, R79 ;  /* 0x0000004ff6f67221 */ /* 0x010fe20000010000 */
[C---:B------:R-:W-:Y:S01]  /*7b20*/  FFMA.FTZ R78, R248.reuse, R77, -R78 ;  /* 0x0000004df84e7223 */ /* 0x040fe2000001084e */
[----:B------:R-:W-:Y:S01]  /*7b30*/  FFMA.FTZ R247, R248, R76, R247 ;  /* 0x0000004cf8f77223 */ /* 0x000fe200000100f7 */
[----:B------:R-:W-:-:S03]  /*7b40*/  FADD.FTZ R245, R245, R230 ;  /* 0x000000e6f5f57221 */ /* 0x000fc60000010000 */
[----:B------:R-:W-:-:S07]  /*7b50*/  MOV R248, R78 ;  /* 0x0000004e00f87202 */ /* 0x000fce0000000f00 */
.L_x_10445:
[----:B------:R-:W-:Y:S05]  /*7b60*/  BSYNC B0 ;  /* 0x0000000000007941 */ /* 0x000fea0003800000 */
.L_x_10444:
[----:B------:R-:W-:Y:S01]  /*7b70*/  UMOV UR44, 0xffffffff ;  /* 0xffffffff002c7882 */ /* 0x000fe20000000000 */
[----:B------:R-:W-:Y:S02]  /*7b80*/  ISETP.NE.AND P0, PT, R101, 0x1f, PT ;  /* 0x0000001f6500780c */ /* 0x000fe40003f05270 */
[----:B------:R-:W-:Y:S11]  /*7b90*/  BRA.DIV UR44, `(.L_x_10446) ;  /* 0x000000762c207947 */ /* 0x000ff6000b800000 */
[----:B------:R-:W5:Y:S04]  /*7ba0*/  SHFL.IDX PT, R252, R247, RZ, 0x1f ;  /* 0x00001ffff7fc7589 */ /* 0x000f6800000e0000 */
[----:B------:R-:W0:Y:S04]  /*7bb0*/  SHFL.IDX PT, R244, R248, RZ, 0x1f ;  /* 0x00001ffff8f47589 */ /* 0x000e2800000e0000 */
[----:B------:R-:W0:Y:S04]  /*7bc0*/  SHFL.IDX PT, R240, R246, RZ, 0x1f ;  /* 0x00001ffff6f07589 */ /* 0x000e2800000e0000 */
[----:B------:R-:W0:Y:S04]  /*7bd0*/  SHFL.IDX PT, R223, R245, RZ, 0x1f ;  /* 0x00001ffff5df7589 */ /* 0x000e2800000e0000 */
[----:B-1-3--:R-:W1:Y:S04]  /*7be0*/  SHFL.DOWN PT, R248, R248, 0x1, 0x1f ;  /* 0x08201f00f8f87f89 */ /* 0x00ae6800000e0000 */
[----:B--2---:R-:W2:Y:S04]  /*7bf0*/  SHFL.DOWN PT, R247, R247, 0x1, 0x1f ;  /* 0x08201f00f7f77f89 */ /* 0x004ea800000e0000 */
[----:B----4-:R-:W3:Y:S01]  /*7c00*/  SHFL.DOWN PT, R246, R246, 0x1, 0x1f ;  /* 0x08201f00f6f67f89 */ /* 0x010ee200000e0000 */
[-C--:B-----5:R-:W-:Y:S01]  /*7c10*/  FMUL.FTZ R242, R74, R252.reuse ;  /* 0x000000fc4af27220 */ /* 0x0a0fe20000410000 */
[CC--:B------:R-:W-:Y:S01]  /*7c20*/  FMUL.FTZ R243, R75.reuse, R252.reuse ;  /* 0x000000fc4bf37220 */ /* 0x0c0fe20000410000 */
[----:B------:R-:W-:Y:S01]  /*7c30*/  FMUL.FTZ R230, R72, R252 ;  /* 0x000000fc48e67220 */ /* 0x000fe20000410000 */
[----:B0-----:R-:W0:Y:S01]  /*7c40*/  SHFL.DOWN PT, R245, R245, 0x1, 0x1f ;  /* 0x08201f00f5f57f89 */ /* 0x001e2200000e0000 */
[-C--:B------:R-:W-:Y:S01]  /*7c50*/  FFMA.FTZ R242, R75, R244.reuse, R242 ;  /* 0x000000f44bf27223 */ /* 0x080fe200000100f2 */
[----:B------:R-:W-:-:S02]  /*7c60*/  FFMA.FTZ R243, R74, R244, -R243 ;  /* 0x000000f44af37223 */ /* 0x000fc400000108f3 */
[----:B------:R-:W4:Y:S04]  /*7c70*/  SHFL.IDX PT, R249, R74, RZ, 0x1f ;  /* 0x00001fff4af97589 */ /* 0x000f2800000e0000 */
[----:B------:R-:W0:Y:S04]  /*7c80*/  SHFL.IDX PT, R251, R72, RZ, 0x1f ;  /* 0x00001fff48fb7589 */ /* 0x000e2800000e0000 */
[----:B------:R-:W0:Y:S04]  /*7c90*/  SHFL.IDX PT, R250, R73, RZ, 0x1f ;  /* 0x00001fff49fa7589 */ /* 0x000e2800000e0000 */
[----:B------:R5:W0:Y:S02]  /*7ca0*/  SHFL.IDX PT, R79, R75, RZ, 0x1f ;  /* 0x00001fff4b4f7589 */ /* 0x000a2400000e0000 */
[----:B-123-5:R-:W-:-:S07]  /*7cb0*/  FMUL.FTZ R75, R73, R252 ;  /* 0x000000fc494b7220 */ /* 0x02efce0000410000 */
.L_x_10609:
[----:B------:R-:W-:Y:S01]  /*7cc0*/  BSSY B0, `(.L_x_10447) ;  /* 0x0000010000007945 */ /* 0x000fe20003800000 */
[----:B------:R-:W-:Y:S01]  /*7cd0*/  FFMA.FTZ R72, R72, R244, -R75 ;  /* 0x000000f448487223 */ /* 0x000fe2000001084b */
[----:B0-----:R-:W-:Y:S02]  /*7ce0*/  MOV R76, R251 ;  /* 0x000000fb004c7202 */ /* 0x001fe40000000f00 */
[----:B------:R-:W-:Y:S02]  /*7cf0*/  MOV R77, R250 ;  /* 0x000000fa004d7202 */ /* 0x000fe40000000f00 */
[----:B----4-:R-:W-:Y:S01]  /*7d00*/  MOV R78, R249 ;  /* 0x000000f9004e7202 */ /* 0x010fe20000000f00 */
        /* <DEDUP_REMOVED lines=11> */
.L_x_10448:
[----:B------:R-:W-:Y:S05]  /*7dc0*/  BSYNC B0 ;  /* 0x0000000000007941 */ /* 0x000fea0003800000 */
.L_x_10447:
[C---:B------:R-:W-:Y:S01]  /*7dd0*/  FMUL.FTZ R74, R61.reuse, R78 ;  /* 0x0000004e3d4a7220 */ /* 0x040fe20000410000 */
[-C--:B------:R-:W-:Y:S01]  /*7de0*/  FMUL.FTZ R75, R61, R79.reuse ;  /* 0x0000004f3d4b7220 */ /* 0x080fe20000410000 */
        /* <DEDUP_REMOVED lines=13> */
.L_x_10430:
[----:B------:R-:W-:Y:S01]  /*7ec0*/  ISETP.NE.AND P0, PT, R101, RZ, PT ;  /* 0x000000ff6500720c */ /* 0x000fe20003f05270 */
[----:B------:R-:W-:Y:S05]  /*7ed0*/  WARPSYNC.ALL ;  /* 0x0000000000007948 */ /* 0x000fea0003800000 */
[----:B------:R-:W-:Y:S01]  /*7ee0*/  FADD.FTZ R203, RZ, R203 ;  /* 0x000000cbffcb7221 */ /* 0x000fe20000010000 */
[----:B0-----:R-:W-:Y:S01]  /*7ef0*/  P2R R60, PR, RZ, 0x1 ;  /* 0x00000001ff3c7803 */ /* 0x001fe20000000000 */
[----:B------:R-:W-:Y:S01]  /*7f00*/  FMUL.FTZ R60, R162, R209 ;  /* 0x000000d1a23c7220 */ /* 0x000fe20000410000 */
[C---:B------:R-:W-:Y:S01]  /*7f10*/  FMUL.FTZ R61, R150.reuse, R129 ;  /* 0x00000081963d7220 */ /* 0x040fe20000410000 */
[----:B------:R-:W-:Y:S01]  /*7f20*/  FMUL.FTZ R150, R150, R225 ;  /* 0x000000e196967220 */ /* 0x000fe20000410000 */
[CC--:B------:R-:W-:Y:S01]  /*7f30*/  FMUL.FTZ R76, R160.reuse, R128.reuse ;  /* 0x00000080a04c7220 */ /* 0x0c0fe20000410000 */
[----:B------:R-:W-:Y:S01]  /*7f40*/  FMUL.FTZ R63, R160, R227 ;  /* 0x000000e3a03f7220 */ /* 0x000fe20000410000 */
[----:B------:R-:W-:Y:S01]  /*7f50*/  FFMA.FTZ R79, R159, R229, -R60 ;  /* 0x000000e59f4f7223 */ /* 0x000fe2000001083c */
[----:B------:R-:W-:Y:S01]  /*7f60*/  FMUL.FTZ R60, R176, R211 ;  /* 0x000000d3b03c7220 */ /* 0x000fe20000410000 */
[C---:B------:R-:W-:Y:S01]  /*7f70*/  FFMA.FTZ R78, R134.reuse, R225, -R61 ;  /* 0x000000e1864e7223 */ /* 0x040fe2000001083d */
[----:B------:R-:W-:Y:S01]  /*7f80*/  FFMA.FTZ R134, R134, R129, R150 ;  /* 0x0000008186867223 */ /* 0x000fe20000010096 */
[C---:B------:R-:W-:Y:S01]  /*7f90*/  FFMA.FTZ R76, R135.reuse, R227, -R76 ;  /* 0x000000e3874c7223 */ /* 0x040fe2000001084c */
[----:B------:R-:W-:Y:S01]  /*7fa0*/  FFMA.FTZ R150, R135, R128, R63 ;  /* 0x0000008087967223 */ /* 0x000fe2000001003f */
[----:B------:R-:W-:Y:S01]  /*7fb0*/  FFMA.FTZ R135, R165, R228, -R60 ;  /* 0x000000e4a5877223 */ /* 0x000fe2000001083c */
[C---:B------:R-:W-:Y:S01]  /*7fc0*/  FMUL.FTZ R60, R178.reuse, R212 ;  /* 0x000000d4b23c7220 */ /* 0x040fe20000410000 */
[----:B------:R-:W-:Y:S01]  /*7fd0*/  FMUL.FTZ R243, R178, R233 ;  /* 0x000000e9b2f37220 */ /* 0x000fe20000410000 */
[----:B------:R-:W-:Y:S01]  /*7fe0*/  FMUL.FTZ R62, R180, R213 ;  /* 0x000000d5b43e7220 */ /* 0x000fe20000410000 */
[C---:B------:R-:W-:Y:S01]  /*7ff0*/  FMUL.FTZ R245, R182.reuse, R237 ;  /* 0x000000edb6f57220 */ /* 0x040fe20000410000 */
[C---:B------:R-:W-:Y:S01]  /*8000*/  FFMA.FTZ R223, R175.reuse, R233, -R60 ;  /* 0x000000e9afdf7223 */ /* 0x040fe2000001083c */
[----:B------:R-:W-:Y:S01]  /*8010*/  FMUL.FTZ R60, R182, R214 ;  /* 0x000000d6b63c7220 */ /* 0x000fe20000410000 */
[----:B------:R-:W-:Y:S01]  /*8020*/  FFMA.FTZ R243, R175, R212, R243 ;  /* 0x000000d4aff37223 */ /* 0x000fe200000100f3 */
[----:B------:R-:W-:Y:S01]  /*8030*/  FFMA.FTZ R175, R177, R235, -R62 ;  /* 0x000000ebb1af7223 */ /* 0x000fe2000001083e */
[C---:B------:R-:W-:Y:S01]  /*8040*/  FMUL.FTZ R62, R191.reuse, R216 ;  /* 0x000000d8bf3e7220 */ /* 0x040fe20000410000 */
[----:B------:R-:W-:Y:S01]  /*8050*/  FMUL.FTZ R61, R191, R232 ;  /* 0x000000e8bf3d7220 */ /* 0x000fe20000410000 */
[C---:B------:R-:W-:Y:S01]  /*8060*/  FFMA.FTZ R191, R179.reuse, R237, -R60 ;  /* 0x000000edb3bf7223 */ /* 0x040fe2000001083c */
[----:B------:R-:W-:Y:S01]  /*8070*/  FMUL.FTZ R60, R194, R217 ;  /* 0x000000d9c23c7220 */ /* 0x000fe20000410000 */
[----:B------:R-:W-:Y:S01]  /*8080*/  BAR.SYNC.DEFER_BLOCKING 0x0 ;  /* 0x0000000000007b1d */ /* 0x000fe20000010000 */
[----:B------:R-:W-:Y:S01]  /*8090*/  FFMA.FTZ R245, R179, R214, R245 ;  /* 0x000000d6b3f57223 */ /* 0x000fe200000100f5 */
[----:B------:R-:W-:Y:S01]  /*80a0*/  FFMA.FTZ R179, R181, R232, -R62 ;  /* 0x000000e8b5b37223 */ /* 0x000fe2000001083e */
[----:B------:R-:W-:Y:S01]  /*80b0*/  FMUL.FTZ R162, R162, R229 ;  /* 0x000000e5a2a27220 */ /* 0x000fe20000410000 */
[----:B------:R-:W-:Y:S01]  /*80c0*/  FMUL.FTZ R160, R163, R222 ;  /* 0x000000dea3a07220 */ /* 0x000fe20000410000 */
[----:B------:R-:W-:Y:S01]  /*80d0*/  FFMA.FTZ R181, R181, R216, R61 ;  /* 0x000000d8b5b57223 */ /* 0x000fe2000001003d */
[----:B------:R-:W-:Y:S01]  /*80e0*/  FFMA.FTZ R249, R193, R219, -R60 ;  /* 0x000000dbc1f97223 */ /* 0x000fe2000001083c */
[----:B------:R-:W-:Y:S01]  /*80f0*/  FMUL.FTZ R163, R163, R226 ;  /* 0x000000e2a3a37220 */ /* 0x000fe20000410000 */
[C---:B------:R-:W-:Y:S01]  /*8100*/  FMUL.FTZ R60, R84.reuse, R218 ;  /* 0x000000da543c7220 */ /* 0x040fe20000410000 */
[----:B------:R-:W-:Y:S01]  /*8110*/  FMUL.FTZ R61, R84, R241 ;  /* 0x000000f1543d7220 */ /* 0x000fe20000410000 */
[C---:B------:R-:W-:Y:S01]  /*8120*/  FMUL.FTZ R63, R85.reuse, R220 ;  /* 0x000000dc553f7220 */ /* 0x040fe20000410000 */
[----:B------:R-:W-:Y:S01]  /*8130*/  FMUL.FTZ R77, R85, R236 ;  /* 0x000000ec554d7220 */ /* 0x000fe20000410000 */
[----:B------:R-:W-:Y:S01]  /*8140*/  FFMA.FTZ R159, R159, R209, R162 ;  /* 0x000000d19f9f7223 */ /* 0x000fe200000100a2 */
[C---:B------:R-:W-:Y:S01]  /*8150*/  FFMA.FTZ R160, R161.reuse, R226, -R160 ;  /* 0x000000e2a1a07223 */ /* 0x040fe200000108a0 */
[----:B------:R-:W-:Y:S01]  /*8160*/  FFMA.FTZ R162, R161, R222, R163 ;  /* 0x000000dea1a27223 */ /* 0x000fe200000100a3 */
[C---:B------:R-:W-:Y:S01]  /*8170*/  FFMA.FTZ R85, R195.reuse, R241, -R60 ;  /* 0x000000f1c3557223 */ /* 0x040fe2000001083c */
[----:B------:R-:W-:Y:S01]  /*8180*/  FFMA.FTZ R84, R195, R218, R61 ;  /* 0x000000dac3547223 */ /* 0x000fe2000001003d */
[----:B------:R-:W-:Y:S01]  /*8190*/  FMUL.FTZ R161, R166, R221 ;  /* 0x000000dda6a17220 */ /* 0x000fe20000410000 */
[----:B------:R-:W-:Y:S01]  /*81a0*/  FFMA.FTZ R195, R196, R236, -R63 ;  /* 0x000000ecc4c37223 */ /* 0x000fe2000001083f */
[----:B------:R-:W-:Y:S01]  /*81b0*/  FMUL.FTZ R166, R166, R231 ;  /* 0x000000e7a6a67220 */ /* 0x000fe20000410000 */
[----:B------:R-:W-:Y:S01]  /*81c0*/  FFMA.FTZ R196, R196, R220, R77 ;  /* 0x000000dcc4c47223 */ /* 0x000fe2000001004d */
[C---:B------:R-:W-:Y:S01]  /*81d0*/  FMUL.FTZ R77, R201.reuse, R203 ;  /* 0x000000cbc94d7220 */ /* 0x040fe20000410000 */
[----:B------:R-:W-:Y:S01]  /*81e0*/  FMUL.FTZ R60, R201, R197 ;  /* 0x000000c5c93c7220 */ /* 0x000fe20000410000 */
[C---:B------:R-:W-:Y:S01]  /*81f0*/  FFMA.FTZ R161, R164.reuse, R231, -R161 ;  /* 0x000000e7a4a17223 */ /* 0x040fe200000108a1 */
[----:B------:R-:W-:Y:S01]  /*8200*/  FFMA.FTZ R163, R164, R221, R166 ;  /* 0x000000dda4a37223 */ /* 0x000fe200000100a6 */
[C---:B------:R-:W-:Y:S01]  /*8210*/  FFMA.FTZ R164, R200.reuse, R197, -R77 ;  /* 0x000000c5c8a47223 */ /* 0x040fe2000001084d */
[----:B------:R-:W-:Y:S01]  /*8220*/  FFMA.FTZ R200, R200, R203, R60 ;  /* 0x000000cbc8c87223 */ /* 0x000fe2000001003c */
[----:B------:R-:W-:Y:S01]  /*8230*/  FMUL.FTZ R176, R176, R228 ;  /* 0x000000e4b0b07220 */ /* 0x000fe20000410000 */
[----:B------:R-:W-:Y:S01]  /*8240*/  FMUL.FTZ R61, R199, R234 ;  /* 0x000000eac73d7220 */ /* 0x000fe20000410000 */
[----:B------:R-:W-:Y:S01]  /*8250*/  FMUL.FTZ R60, R129, UR45 ;  /* 0x0000002d813c7c20 */ /* 0x000fe20008410000 */
[-C--:B------:R-:W-:Y:S01]  /*8260*/  FMUL.FTZ R63, R199, R238.reuse ;  /* 0x000000eec73f7220 */ /* 0x080fe20000410000 */
[----:B------:R-:W-:Y:S01]  /*8270*/  FFMA.FTZ R165, R165, R211, R176 ;  /* 0x000000d3a5a57223 */ /* 0x000fe200000100b0 */
[C---:B------:R-:W-:Y:S01]  /*8280*/  FFMA.FTZ R199, R198.reuse, R238, -R61 ;  /* 0x000000eec6c77223 */ /* 0x040fe2000001083d */
[----:B------:R-:W-:Y:S01]  /*8290*/  FFMA.FTZ R176, R225, UR46, -R60 ;  /* 0x0000002ee1b07c23 */ /* 0x000fe2000801083c */
[----:B------:R-:W-:Y:S01]  /*82a0*/  FMUL.FTZ R62, R129, UR46 ;  /* 0x0000002e813e7c20 */ /* 0x000fe20008410000 */
[----:B------:R-:W0:Y:S01]  /*82b0*/  LDS.64 R60, [R202+0x35e8] ;  /* 0x0035e800ca3c7984 */ /* 0x000e220000000a00 */
[----:B------:R-:W-:Y:S01]  /*82c0*/  FADD.FTZ R77, R93, R93 ;  /* 0x0000005d5d4d7221 */ /* 0x000fe20000010000 */
[----:B------:R-:W-:Y:S01]  /*82d0*/  FFMA.FTZ R201, R198, R234, R63 ;  /* 0x000000eac6c97223 */ /* 0x000fe2000001003f */
[----:B------:R-:W-:Y:S01]  /*82e0*/  FFMA.FTZ R62, R225, UR45, R62 ;  /* 0x0000002de13e7c23 */ /* 0x000fe2000801003e */
[----:B------:R-:W-:Y:S01]  /*82f0*/  FADD.FTZ R63, R92, R92 ;  /* 0x0000005c5c3f7221 */ /* 0x000fe20000010000 */
[C---:B------:R-:W-:Y:S01]  /*8300*/  FFMA.FTZ R166, R77.reuse, R78, RZ ;  /* 0x0000004e4da67223 */ /* 0x040fe200000100ff */
[C---:B------:R-:W-:Y:S01]  /*8310*/  FFMA.FTZ R134, -R77.reuse, R134, RZ ;  /* 0x000000864d867223 */ /* 0x040fe200000101ff */
[C---:B------:R-:W-:Y:S01]  /*8320*/  FMUL.FTZ R78, R77.reuse, R176 ;  /* 0x000000b04d4e7220 */ /* 0x040fe20000410000 */
[----:B------:R-:W-:Y:S01]  /*8330*/  FFMA.FTZ R77, -R77, R62, -RZ ;  /* 0x0000003e4d4d7223 */ /* 0x000fe200000109ff */
[C---:B------:R-:W-:Y:S01]  /*8340*/  FMUL.FTZ R62, R128.reuse, UR45 ;  /* 0x0000002d803e7c20 */ /* 0x040fe20008410000 */
[----:B------:R-:W-:Y:S01]  /*8350*/  FMUL.FTZ R176, R128, UR46 ;  /* 0x0000002e80b07c20 */ /* 0x000fe20008410000 */
[C---:B------:R-:W-:Y:S01]  /*8360*/  FFMA.FTZ R166, R63.reuse, R76, R166 ;  /* 0x0000004c3fa67223 */ /* 0x040fe200000100a6 */
[----:B------:R-:W-:Y:S01]  /*8370*/  FFMA.FTZ R150, -R63, R150, R134 ;  /* 0x000000963f967223 */ /* 0x000fe20000010186 */
[C---:B------:R-:W-:Y:S01]  /*8380*/  FFMA.FTZ R76, R227.reuse, UR46, -R62 ;  /* 0x0000002ee34c7c23 */ /* 0x040fe2000801083e */
[----:B------:R-:W-:Y:S01]  /*8390*/  FFMA.FTZ R134, R227, UR45, R176 ;  /* 0x0000002de3867c23 */ /* 0x000fe200080100b0 */
[----:B------:R-:W-:Y:S01]  /*83a0*/  FADD.FTZ R62, R91, R91 ;  /* 0x0000005b5b3e7221 */ /* 0x000fe20000010000 */
[C---:B------:R-:W-:Y:S01]  /*83b0*/  FMUL.FTZ R176, R209.reuse, UR45 ;  /* 0x0000002dd1b07c20 */ /* 0x040fe20008410000 */
[----:B------:R-:W-:Y:S01]  /*83c0*/  FMUL.FTZ R178, R209, UR46 ;  /* 0x0000002ed1b27c20 */ /* 0x000fe20008410000 */
[----:B------:R-:W-:Y:S01]  /*83d0*/  FMUL.FTZ R76, R63, R76 ;  /* 0x0000004c3f4c7220 */ /* 0x000fe20000410000 */
[C---:B------:R-:W-:Y:S01]  /*83e0*/  FFMA.FTZ R166, R62.reuse, R79, R166 ;  /* 0x0000004f3ea67223 */ /* 0x040fe200000100a6 */
[----:B------:R-:W-:Y:S01]  /*83f0*/  FFMA.FTZ R159, -R62, R159, R150 ;  /* 0x0000009f3e9f7223 */ /* 0x000fe20000010196 */
[C---:B------:R-:W-:Y:S01]  /*8400*/  FFMA.FTZ R79, R229.reuse, UR46, -R176 ;  /* 0x0000002ee54f7c23 */ /* 0x040fe200080108b0 */
[----:B------:R-:W-:Y:S01]  /*8410*/  FFMA.FTZ R150, R229, UR45, R178 ;  /* 0x0000002de5967c23 */ /* 0x000fe200080100b2 */
[----:B------:R-:W-:Y:S01]  /*8420*/  FFMA.FTZ R134, -R63, R134, -RZ ;  /* 0x000000863f867223 */ /* 0x000fe200000109ff */
[----:B------:R-:W-:Y:S01]  /*8430*/  FADD.FTZ R63, R90, R90 ;  /* 0x0000005a5a3f7221 */ /* 0x000fe20000010000 */
[C---:B------:R-:W-:Y:S01]  /*8440*/  FMUL.FTZ R79, R62.reuse, R79 ;  /* 0x0000004f3e4f7220 */ /* 0x040fe20000410000 */
[----:B------:R-:W-:Y:S01]  /*8450*/  FFMA.FTZ R150, -R62, R150, -RZ ;  /* 0x000000963e967223 */ /* 0x000fe200000109ff */
[C---:B------:R-:W-:Y:S01]  /*8460*/  FMUL.FTZ R62, R222.reuse, UR45 ;  /* 0x0000002dde3e7c20 */ /* 0x040fe20008410000 */
[C---:B------:R-:W-:Y:S01]  /*8470*/  FFMA.FTZ R166, R63.reuse, R160, R166 ;  /* 0x000000a03fa67223 */ /* 0x040fe200000100a6 */
[----:B------:R-:W-:Y:S01]  /*8480*/  FMUL.FTZ R176, R222, UR46 ;  /* 0x0000002edeb07c20 */ /* 0x000fe20008410000 */
[----:B------:R-:W-:Y:S01]  /*8490*/  FFMA.FTZ R162, -R63, R162, R159 ;  /* 0x000000a23fa27223 */ /* 0x000fe2000001019f */
[C---:B------:R-:W-:Y:S01]  /*84a0*/  FFMA.FTZ R160, R226.reuse, UR46, -R62 ;  /* 0x0000002ee2a07c23 */ /* 0x040fe2000801083e */
[----:B------:R-:W-:Y:S01]  /*84b0*/  FADD.FTZ R62, R89, R89 ;  /* 0x00000059593e7221 */ /* 0x000fe20000010000 */
[----:B------:R-:W-:Y:S01]  /*84c0*/  FFMA.FTZ R176, R226, UR45, R176 ;  /* 0x0000002de2b07c23 */ /* 0x000fe200080100b0 */
[----:B------:R-:W-:Y:S01]  /*84d0*/  FMUL.FTZ R180, R180, R235 ;  /* 0x000000ebb4b47220 */ /* 0x000fe20000410000 */
[C---:B------:R-:W-:Y:S01]  /*84e0*/  FMUL.FTZ R159, R63.reuse, R160 ;  /* 0x000000a03f9f7220 */ /* 0x040fe20000410000 */
[C---:B------:R-:W-:Y:S01]  /*84f0*/  FFMA.FTZ R162, -R62.reuse, R163, R162 ;  /* 0x000000a33ea27223 */ /* 0x040fe200000101a2 */
[----:B------:R-:W-:Y:S01]  /*8500*/  FFMA.FTZ R63, -R63, R176, -RZ ;  /* 0x000000b03f3f7223 */ /* 0x000fe200000109ff */
[----:B------:R-:W-:Y:S01]  /*8510*/  FFMA.FTZ R176, R62, R161, R166 ;  /* 0x000000a13eb07223 */ /* 0x000fe200000100a6 */
[----:B------:R-:W-:Y:S01]  /*8520*/  FFMA.FTZ R177, R177, R213, R180 ;  /* 0x000000d5b1b17223 */ /* 0x000fe200000100b4 */
[-C--:B0-----:R-:W-:Y:S01]  /*8530*/  FMUL.FTZ R160, R61, -R81.reuse ;  /* 0x800000513da07220 */ /* 0x081fe20000410000 */
[C---:B------:R-:W-:Y:S01]  /*8540*/  FMUL.FTZ R166, R60.reuse, -R81 ;  /* 0x800000513ca67220 */ /* 0x040fe20000410000 */
[C---:B------:R-:W-:Y:S01]  /*8550*/  FMUL.FTZ R178, R203.reuse, UR45 ;  /* 0x0000002dcbb27c20 */ /* 0x040fe20008410000 */
[----:B------:R-:W-:Y:S01]  /*8560*/  FMUL.FTZ R180, R203, UR46 ;  /* 0x0000002ecbb47c20 */ /* 0x000fe20008410000 */
[-C--:B------:R-:W-:Y:S01]  /*8570*/  FFMA.FTZ R163, R60, R80.reuse, -R160 ;  /* 0x000000503ca37223 */ /* 0x080fe200000108a0 */
[C---:B------:R-:W-:Y:S01]  /*8580*/  FMUL.FTZ R160, R221.reuse, UR46 ;  /* 0x0000002edda07c20 */ /* 0x040fe20008410000 */
[----:B------:R-:W-:Y:S01]  /*8590*/  FMUL.FTZ R60, R221, UR45 ;  /* 0x0000002ddd3c7c20 */ /* 0x000fe20008410000 */
[----:B------:R-:W-:Y:S01]  /*85a0*/  FFMA.FTZ R166, R61, R80, R166 ;  /* 0x000000503da67223 */ /* 0x000fe200000100a6 */
[----:B------:R-:W-:Y:S01]  /*85b0*/  FFMA.FTZ R161, R197, UR45, R180 ;  /* 0x0000002dc5a17c23 */ /* 0x000fe200080100b4 */
[C---:B------:R-:W-:Y:S01]  /*85c0*/  FFMA.FTZ R81, R231.reuse, UR45, R160 ;  /* 0x0000002de7517c23 */ /* 0x040fe200080100a0 */
[----:B------:R-:W-:Y:S01]  /*85d0*/  FFMA.FTZ R61, R231, UR46, -R60 ;  /* 0x0000002ee73d7c23 */ /* 0x000fe2000801083c */
[----:B------:R-:W-:Y:S01]  /*85e0*/  FADD.FTZ R60, R88, R88 ;  /* 0x00000058583c7221 */ /* 0x000fe20000010000 */
[----:B------:R-:W-:Y:S01]  /*85f0*/  FADD.FTZ R210, -R210, R166 ;  /* 0x000000a6d2d27221 */ /* 0x000fe20000010100 */
[C---:B------:R-:W-:Y:S01]  /*8600*/  FFMA.FTZ R160, -R62.reuse, R81, -RZ ;  /* 0x000000513ea07223 */ /* 0x040fe200000109ff */
[----:B------:R-:W-:Y:S01]  /*8610*/  FFMA.FTZ R81, R197, UR46, -R178 ;  /* 0x0000002ec5517c23 */ /* 0x000fe200080108b2 */
[----:B------:R-:W-:Y:S01]  /*8620*/  FMUL.FTZ R80, R62, R61 ;  /* 0x0000003d3e507220 */ /* 0x000fe20000410000 */
[----:B------:R-:W-:Y:S01]  /*8630*/  FADD.FTZ R208, R208, R163 ;  /* 0x000000a3d0d07221 */ /* 0x000fe20000010000 */
[C---:B------:R-:W-:Y:S01]  /*8640*/  FMUL.FTZ R62, R0.reuse, R164 ;  /* 0x000000a4003e7220 */ /* 0x040fe20000410000 */
[C---:B------:R-:W-:Y:S01]  /*8650*/  FMUL.FTZ R61, R0.reuse, R200 ;  /* 0x000000c8003d7220 */ /* 0x040fe20000410000 */
[C---:B------:R-:W-:Y:S01]  /*8660*/  FMUL.FTZ R81, R0.reuse, R81 ;  /* 0x0000005100517220 */ /* 0x040fe20000410000 */
[----:B------:R-:W-:Y:S01]  /*8670*/  FFMA.FTZ R161, -R0, R161, -RZ ;  /* 0x000000a100a17223 */ /* 0x000fe200000109ff */
[----:B------:R-:W-:Y:S01]  /*8680*/  FMUL.FTZ R164, R211, UR46 ;  /* 0x0000002ed3a47c20 */ /* 0x000fe20008410000 */
[----:B------:R-:W-:Y:S01]  /*8690*/  FFMA.FTZ R176, R60, R135, R176 ;  /* 0x000000873cb07223 */ /* 0x000fe200000100b0 */
[----:B------:R-:W-:Y:S01]  /*86a0*/  FMUL.FTZ R0, R113, -R210 ;  /* 0x800000d271007220 */ /* 0x000fe20000410000 */
[----:B------:R-:W-:Y:S01]  /*86b0*/  FMUL.FTZ R135, R211, UR45 ;  /* 0x0000002dd3877c20 */ /* 0x000fe20008410000 */
[----:B------:R-:W-:Y:S01]  /*86c0*/  FMUL.FTZ R113, R113, -R208 ;  /* 0x800000d071717220 */ /* 0x000fe20000410000 */
[----:B------:R-:W-:Y:S01]  /*86d0*/  FFMA.FTZ R166, R228, UR45, R164 ;  /* 0x0000002de4a67c23 */ /* 0x000fe200080100a4 */
[----:B------:R-:W-:Y:S01]  /*86e0*/  FMUL.FTZ R247, R192, R215 ;  /* 0x000000d7c0f77220 */ /* 0x000fe20000410000 */
[----:B------:R-:W-:Y:S01]  /*86f0*/  FFMA.FTZ R163, R228, UR46, -R135 ;  /* 0x0000002ee4a37c23 */ /* 0x000fe20008010887 */
[C---:B------:R-:W-:Y:S01]  /*8700*/  FFMA.FTZ R164, R115.reuse, R210, R113 ;  /* 0x000000d273a47223 */ /* 0x040fe20000010071 */
[----:B------:R-:W-:Y:S01]  /*8710*/  FFMA.FTZ R135, R115, R208, -R0 ;  /* 0x000000d073877223 */ /* 0x000fe20000010800 */
[C---:B------:R-:W-:Y:S01]  /*8720*/  FFMA.FTZ R115, -R60.reuse, R166, -RZ ;  /* 0x000000a63c737223 */ /* 0x040fe200000109ff */
[----:B------:R-:W-:Y:S01]  /*8730*/  FFMA.FTZ R166, -R60, R165, R162 ;  /* 0x000000a53ca67223 */ /* 0x000fe200000101a2 */
[----:B------:R-:W-:Y:S01]  /*8740*/  FADD.FTZ R162, -R207, R164 ;  /* 0x000000a4cfa27221 */ /* 0x000fe20000010100 */
[----:B------:R-:W-:Y:S01]  /*8750*/  FADD.FTZ R206, R206, R135 ;  /* 0x00000087cece7221 */ /* 0x000fe20000010000 */
[----:B------:R-:W-:Y:S01]  /*8760*/  FADD.FTZ R0, R59, R59 ;  /* 0x0000003b3b007221 */ /* 0x000fe20000010000 */
[----:B------:R-:W-:Y:S01]  /*8770*/  FMUL.FTZ R113, R60, R163 ;  /* 0x000000a33c717220 */ /* 0x000fe20000410000 */
[----:B------:R-:W-:Y:S01]  /*8780*/  FMUL.FTZ R164, R212, UR45 ;  /* 0x0000002dd4a47c20 */ /* 0x000fe20008410000 */
[C---:B------:R-:W-:Y:S01]  /*8790*/  FMUL.FTZ R60, R117.reuse, -R162 ;  /* 0x800000a2753c7220 */ /* 0x040fe20000410000 */
[----:B------:R-:W-:Y:S01]  /*87a0*/  FMUL.FTZ R117, R117, -R206 ;  /* 0x800000ce75757220 */ /* 0x000fe20000410000 */
[----:B------:R-:W-:Y:S01]  /*87b0*/  FFMA.FTZ R223, R0, R223, R176 ;  /* 0x000000df00df7223 */ /* 0x000fe200000100b0 */
[----:B------:R-:W-:Y:S01]  /*87c0*/  FMUL.FTZ R176, R212, UR46 ;  /* 0x0000002ed4b07c20 */ /* 0x000fe20008410000 */
[----:B------:R-:W-:Y:S01]  /*87d0*/  FFMA.FTZ R163, R233, UR46, -R164 ;  /* 0x0000002ee9a37c23 */ /* 0x000fe200080108a4 */
[C---:B------:R-:W-:Y:S01]  /*87e0*/  FFMA.FTZ R164, R119.reuse, R162, R117 ;  /* 0x000000a277a47223 */ /* 0x040fe20000010075 */
[----:B------:R-:W-:Y:S01]  /*87f0*/  FFMA.FTZ R135, R119, R206, -R60 ;  /* 0x000000ce77877223 */ /* 0x000fe2000001083c */
[----:B------:R-:W-:Y:S01]  /*8800*/  FFMA.FTZ R165, R233, UR45, R176 ;  /* 0x0000002de9a57c23 */ /* 0x000fe200080100b0 */
[----:B------:R-:W-:Y:S01]  /*8810*/  FMUL.FTZ R117, R0, R163 ;  /* 0x000000a300757220 */ /* 0x000fe20000410000 */
[----:B------:R-:W-:Y:S01]  /*8820*/  FADD.FTZ R205, -R205, R164 ;  /* 0x000000a4cdcd7221 */ /* 0x000fe20000010100 */
[----:B------:R-:W-:Y:S01]  /*8830*/  FADD.FTZ R204, R204, R135 ;  /* 0x00000087cccc7221 */ /* 0x000fe20000010000 */
[C---:B------:R-:W-:Y:S01]  /*8840*/  FFMA.FTZ R119, -R0.reuse, R165, -RZ ;  /* 0x000000a500777223 */ /* 0x040fe200000109ff */
[----:B------:R-:W-:Y:S01]  /*8850*/  FFMA.FTZ R166, -R0, R243, R166 ;  /* 0x000000f300a67223 */ /* 0x000fe200000101a6 */
[CC--:B------:R-:W-:Y:S01]  /*8860*/  FMUL.FTZ R0, R120.reuse, -R205.reuse ;  /* 0x800000cd78007220 */ /* 0x0c0fe20000410000 */
[-C--:B------:R-:W-:Y:S01]  /*8870*/  FMUL.FTZ R120, R120, -R204.reuse ;  /* 0x800000cc78787220 */ /* 0x080fe20000410000 */
        /* <DEDUP_REMOVED lines=14> */
[C---:B------:R-:W-:Y:S01]  /*8960*/  FMUL.FTZ R87, R122.reuse, -R86 ;  /* 0x800000567a577220 */ /* 0x040fe20000410000 */
        /* <DEDUP_REMOVED lines=28> */
[----:B------:R-:W-:Y:S01]  /*8b30*/  FMUL.FTZ R164, R215, UR45 ;  /* 0x0000002dd7a47c20 */ /* 0x000fe20008410000 */
[CC--:B------:R-:W-:Y:S01]  /*8b40*/  FMUL.FTZ R60, R126.reuse, -R184.reuse ;  /* 0x800000b87e3c7220 */ /* 0x0c0fe20000410000 */
[----:B------:R-:W-:Y:S01]  /*8b50*/  FMUL.FTZ R125, R126, -R185 ;  /* 0x800000b97e7d7220 */ /* 0x000fe20000410000 */
[----:B------:R-:W-:Y:S01]  /*8b60*/  FMUL.FTZ R192, R192, R239 ;  /* 0x000000efc0c07220 */ /* 0x000fe20000410000 */
[----:B------:R-:W-:Y:S01]  /*8b70*/  FFMA.FTZ R163, R239, UR46, -R164 ;  /* 0x0000002eefa37c23 */ /* 0x000fe200080108a4 */
[----:B------:R-:W-:Y:S01]  /*8b80*/  FMUL.FTZ R176, R215, UR46 ;  /* 0x0000002ed7b07c20 */ /* 0x000fe20008410000 */
[C---:B------:R-:W-:Y:S01]  /*8b90*/  FFMA.FTZ R164, R127.reuse, R185, -R60 ;  /* 0x000000b97fa47223 */ /* 0x040fe2000001083c */
[----:B------:R-:W-:Y:S01]  /*8ba0*/  FFMA.FTZ R127, R127, R184, R125 ;  /* 0x000000b87f7f7223 */ /* 0x000fe2000001007d */
[C---:B------:R-:W-:Y:S01]  /*8bb0*/  FFMA.FTZ R247, R190.reuse, R239, -R247 ;  /* 0x000000efbef77223 */ /* 0x040fe200000108f7 */
[----:B------:R-:W-:Y:S01]  /*8bc0*/  FFMA.FTZ R251, R190, R215, R192 ;  /* 0x000000d7befb7223 */ /* 0x000fe200000100c0 */
        /* <DEDUP_REMOVED lines=10> */
[-C--:B------:R-:W-:Y:S01]  /*8c70*/  FMUL.FTZ R127, R130, -R187.reuse ;  /* 0x800000bb827f7220 */ /* 0x080fe20000410000 */
[----:B------:R-:W-:Y:S01]  /*8c80*/  FADD.FTZ R60, R44, R44 ;  /* 0x0000002c2c3c7221 */ /* 0x000fe20000010000 */
[----:B------:R-:W-:Y:S01]  /*8c90*/  FFMA.FTZ R163, R219, UR46, -R164 ;  /* 0x0000002edba37c23 */ /* 0x000fe200080108a4 */
[----:B------:R-:W-:Y:S01]  /*8ca0*/  FFMA.FTZ R164, R131, R187, -R0 ;  /* 0x000000bb83a47223 */ /* 0x000fe20000010800 */
[----:B------:R-:W-:Y:S01]  /*8cb0*/  FMUL.FTZ R194, R194, R219 ;  /* 0x000000dbc2c27220 */ /* 0x000fe20000410000 */
[----:B------:R-:W-:Y:S01]  /*8cc0*/  FMUL.FTZ R176, R217, UR46 ;  /* 0x0000002ed9b07c20 */ /* 0x000fe20008410000 */
[----:B------:R-:W-:Y:S01]  /*8cd0*/  FFMA.FTZ R131, R131, R186, R127 ;  /* 0x000000ba83837223 */ /* 0x000fe2000001007f */
[----:B------:R-:W-:Y:S01]  /*8ce0*/  FFMA.FTZ R175, R60, R249, R175 ;  /* 0x000000f93caf7223 */ /* 0x000fe200000100af */
[----:B------:R-:W-:Y:S01]  /*8cf0*/  FADD.FTZ R0, R42, R42 ;  /* 0x0000002a2a007221 */ /* 0x000fe20000010000 */
[----:B------:R-:W-:Y:S01]  /*8d00*/  FADD.FTZ R189, R189, R164 ;  /* 0x000000a4bdbd7221 */ /* 0x000fe20000010000 */
[----:B------:R-:W-:Y:S01]  /*8d10*/  FFMA.FTZ R193, R193, R217, R194 ;  /* 0x000000d9c1c17223 */ /* 0x000fe200000100c2 */
[----:B------:R-:W-:Y:S01]  /*8d20*/  FFMA.FTZ R165, R219, UR45, R176 ;  /* 0x0000002ddba57c23 */ /* 0x000fe200080100b0 */
[----:B------:R-:W-:Y:S01]  /*8d30*/  FADD.FTZ R188, -R188, R131 ;  /* 0x00000083bcbc7221 */ /* 0x000fe20000010100 */
[----:B------:R-:W-:Y:S01]  /*8d40*/  FFMA.FTZ R175, R0, R85, R175 ;  /* 0x0000005500af7223 */ /* 0x000fe200000100af */
[----:B------:R-:W-:Y:S01]  /*8d50*/  FMUL.FTZ R85, R132, -R189 ;  /* 0x800000bd84557220 */ /* 0x000fe20000410000 */
[C---:B------:R-:W-:Y:S01]  /*8d60*/  FMUL.FTZ R127, R60.reuse, R163 ;  /* 0x000000a33c7f7220 */ /* 0x040fe20000410000 */
[C---:B------:R-:W-:Y:S01]  /*8d70*/  FFMA.FTZ R130, -R60.reuse, R165, -RZ ;  /* 0x000000a53c827223 */ /* 0x040fe200000109ff */
[----:B------:R-:W-:Y:S01]  /*8d80*/  FFMA.FTZ R193, -R60, R193, R166 ;  /* 0x000000c13cc17223 */ /* 0x000fe200000101a6 */
[----:B------:R-:W-:Y:S01]  /*8d90*/  FMUL.FTZ R164, R218, UR45 ;  /* 0x0000002ddaa47c20 */ /* 0x000fe20008410000 */
[-C--:B------:R-:W-:Y:S01]  /*8da0*/  FMUL.FTZ R60, R132, -R188.reuse ;  /* 0x800000bc843c7220 */ /* 0x080fe20000410000 */
[----:B------:R-:W-:Y:S01]  /*8db0*/  FMUL.FTZ R166, R218, UR46 ;  /* 0x0000002edaa67c20 */ /* 0x000fe20008410000 */
[----:B------:R-:W-:Y:S01]  /*8dc0*/  FFMA.FTZ R132, R133, R188, R85 ;  /* 0x000000bc85847223 */ /* 0x000fe20000010055 */
[----:B------:R-:W-:Y:S01]  /*8dd0*/  FFMA.FTZ R131, R241, UR46, -R164 ;  /* 0x0000002ef1837c23 */ /* 0x000fe200080108a4 */
[----:B------:R-:W-:Y:S01]  /*8de0*/  FFMA.FTZ R163, R133, R189, -R60 ;  /* 0x000000bd85a37223 */ /* 0x000fe2000001083c */
[----:B------:R-:W-:Y:S01]  /*8df0*/  FFMA.FTZ R165, R241, UR45, R166 ;  /* 0x0000002df1a57c23 */ /* 0x000fe200080100a6 */
[C---:B------:R-:W-:Y:S01]  /*8e00*/  FFMA.FTZ R193, -R0.reuse, R84, R193 ;  /* 0x0000005400c17223 */ /* 0x040fe200000101c1 */
[----:B------:R-:W-:Y:S01]  /*8e10*/  FADD.FTZ R84, -R167, R132 ;  /* 0x00000084a7547221 */ /* 0x000fe20000010100 */
[----:B------:R-:W-:Y:S01]  /*8e20*/  FMUL.FTZ R85, R0, R131 ;  /* 0x0000008300557220 */ /* 0x000fe20000410000 */
[----:B------:R-:W-:Y:S01]  /*8e30*/  FADD.FTZ R168, R168, R163 ;  /* 0x000000a3a8a87221 */ /* 0x000fe20000010000 */
[----:B------:R-:W-:Y:S01]  /*8e40*/  FFMA.FTZ R131, -R0, R165, -RZ ;  /* 0x000000a500837223 */ /* 0x000fe200000109ff */
[----:B------:R-:W-:Y:S01]  /*8e50*/  FMUL.FTZ R163, R220, UR45 ;  /* 0x0000002ddca37c20 */ /* 0x000fe20008410000 */
[----:B------:R-:W-:Y:S01]  /*8e60*/  FMUL.FTZ R0, R136, -R84 ;  /* 0x8000005488007220 */ /* 0x000fe20000410000 */
[----:B------:R-:W-:Y:S01]  /*8e70*/  FMUL.FTZ R167, R220, UR46 ;  /* 0x0000002edca77c20 */ /* 0x000fe20008410000 */
[-C--:B------:R-:W-:Y:S01]  /*8e80*/  FMUL.FTZ R133, R136, -R168.reuse ;  /* 0x800000a888857220 */ /* 0x080fe20000410000 */
[----:B------:R-:W-:Y:S01]  /*8e90*/  FFMA.FTZ R165, R236, UR46, -R163 ;  /* 0x0000002eeca57c23 */ /* 0x000fe200080108a3 */
[C---:B------:R-:W-:Y:S01]  /*8ea0*/  FFMA.FTZ R163, R137.reuse, R168, -R0 ;  /* 0x000000a889a37223 */ /* 0x040fe20000010800 */
[----:B------:R-:W-:Y:S01]  /*8eb0*/  FADD.FTZ R60, R40, R40 ;  /* 0x00000028283c7221 */ /* 0x000fe20000010000 */
[----:B------:R-:W-:Y:S01]  /*8ec0*/  FFMA.FTZ R167, R236, UR45, R167 ;  /* 0x0000002deca77c23 */ /* 0x000fe200080100a7 */
[----:B------:R-:W-:Y:S01]  /*8ed0*/  FFMA.FTZ R132, R137, R84, R133 ;  /* 0x0000005489847223 */ /* 0x000fe20000010085 */
[----:B------:R-:W-:Y:S01]  /*8ee0*/  FADD.FTZ R170, R170, R163 ;  /* 0x000000a3aaaa7221 */ /* 0x000fe20000010000 */
[----:B------:R-:W-:Y:S01]  /*8ef0*/  FMUL.FTZ R163, R234, UR45 ;  /* 0x0000002deaa37c20 */ /* 0x000fe20008410000 */
[C---:B------:R-:W-:Y:S01]  /*8f00*/  FFMA.FTZ R133, -R60.reuse, R167, -RZ ;  /* 0x000000a73c857223 */ /* 0x040fe200000109ff */
[----:B------:R-:W-:Y:S01]  /*8f10*/  MOV R167, UR7 ;  /* 0x0000000700a77c02 */ /* 0x000fe20008000f00 */
[----:B------:R-:W-:Y:S01]  /*8f20*/  FFMA.FTZ R175, R60, R195, R175 ;  /* 0x000000c33caf7223 */ /* 0x000fe200000100af */
[----:B------:R-:W-:Y:S01]  /*8f30*/  FADD.FTZ R0, R38, R38 ;  /* 0x0000002626007221 */ /* 0x000fe20000010000 */
[C---:B------:R-:W-:Y:S01]  /*8f40*/  FMUL.FTZ R137, R60.reuse, R165 ;  /* 0x000000a53c897220 */ /* 0x040fe20000410000 */
[----:B------:R-:W-:Y:S01]  /*8f50*/  FFMA.FTZ R193, -R60, R196, R193 ;  /* 0x000000c43cc17223 */ /* 0x000fe200000101c1 */
[----:B------:R-:W-:Y:S01]  /*8f60*/  FFMA.FTZ R163, R238, UR46, -R163 ;  /* 0x0000002eeea37c23 */ /* 0x000fe200080108a3 */
[----:B------:R-:W-:Y:S01]  /*8f70*/  FADD.FTZ R60, -R169, R132 ;  /* 0x00000084a93c7221 */ /* 0x000fe20000010100 */
[----:B------:R-:W-:Y:S01]  /*8f80*/  FMUL.FTZ R136, R138, -R170 ;  /* 0x800000aa8a887220 */ /* 0x000fe20000410000 */
[----:B------:R-:W-:Y:S01]  /*8f90*/  @!P0 LEA R164, R167, R98, 0x4 ;  /* 0x00000062a7a48211 */ /* 0x000fe200078e20ff */
[----:B------:R-:W-:Y:S01]  /*8fa0*/  FMUL.FTZ R167, R0, R163 ;  /* 0x000000a300a77220 */ /* 0x000fe20000410000 */
[-C--:B------:R-:W-:Y:S01]  /*8fb0*/  FMUL.FTZ R163, R138, -R60.reuse ;  /* 0x8000003c8aa37220 */ /* 0x080fe20000410000 */
[----:B------:R-:W-:Y:S01]  /*8fc0*/  FFMA.FTZ R136, R139, R60, R136 ;  /* 0x0000003c8b887223 */ /* 0x000fe20000010088 */
[----:B------:R-:W-:Y:S01]  /*8fd0*/  SHF.L.U32 R132, R101, 0x5, RZ ;  /* 0x0000000565847819 */ /* 0x000fe200000006ff */
[----:B-1----:R0:W-:Y:S01]  /*8fe0*/  @!P0 STS.128 [R164+0x4be0], R72 ;  /* 0x004be048a4008388 */ /* 0x0021e20000000c00 */
[----:B------:R-:W-:Y:S01]  /*8ff0*/  FFMA.FTZ R163, R139, R170, -R163 ;  /* 0x000000aa8ba37223 */ /* 0x000fe200000108a3 */
[----:B------:R-:W-:Y:S01]  /*9000*/  FADD.FTZ R171, -R171, R136 ;  /* 0x00000088abab7221 */ /* 0x000fe20000010100 */
[----:B------:R-:W-:Y:S01]  /*9010*/  LEA.HI.SX32 R169, R132, R132, 0x1b ;  /* 0x0000008484a97211 */ /* 0x000fe200078fdaff */
[----:B------:R-:W-:Y:S01]  /*9020*/  FFMA.FTZ R229, R118, -R55, R229 ;  /* 0x8000003776e57223 */ /* 0x000fe200000100e5 */
[----:B------:R-:W-:Y:S01]  /*9030*/  FADD.FTZ R172, R172, R163 ;  /* 0x000000a3acac7221 */ /* 0x000fe20000010000 */
[C---:B------:R-:W-:Y:S01]  /*9040*/  FMUL.FTZ R136, R140.reuse, -R171 ;  /* 0x800000ab8c887220 */ /* 0x040fe20000410000 */
[----:B------:R-:W-:Y:S01]  /*9050*/  LEA R132, R169, R98, 0x2 ;  /* 0x00000062a9847211 */ /* 0x000fe200078e10ff */
[----:B------:R-:W-:Y:S01]  /*9060*/  FFMA.FTZ R226, R111, -R54, R226 ;  /* 0x800000366fe27223 */ /* 0x000fe200000100e2 */
[-C--:B------:R-:W-:Y:S01]  /*9070*/  FMUL.FTZ R140, R140, -R172.reuse ;  /* 0x800000ac8c8c7220 */ /* 0x080fe20000410000 */
[----:B------:R-:W-:Y:S01]  /*9080*/  FFMA.FTZ R139, R141, R172, -R136 ;  /* 0x000000ac8d8b7223 */ /* 0x000fe20000010888 */
[----:B------:R-:W-:Y:S01]  /*9090*/  FFMA.FTZ R231, R116, -R53, R231 ;  /* 0x8000003574e77223 */ /* 0x000fe200000100e7 */
[----:B------:R1:W-:Y:S01]  /*90a0*/  STS [R132+0x109c], R63 ;  /* 0x00109c3f84007388 */ /* 0x0003e20000000800 */
[----:B------:R-:W-:Y:S01]  /*90b0*/  FFMA.FTZ R228, R109, -R52, R228 ;  /* 0x800000346de47223 */ /* 0x000fe200000100e4 */
[----:B------:R-:W-:Y:S01]  /*90c0*/  FADD.FTZ R174, R174, R139 ;  /* 0x0000008baeae7221 */ /* 0x000fe20000010000 */
[----:B------:R-:W-:Y:S01]  /*90d0*/  FMUL.FTZ R165, R234, UR46 ;  /* 0x0000002eeaa57c20 */ /* 0x000fe20008410000 */
[----:B0-----:R-:W-:Y:S01]  /*90e0*/  FFMA.FTZ R72, R141, R171, R140 ;  /* 0x000000ab8d487223 */ /* 0x001fe2000001008c */
[----:B------:R-:W-:Y:S01]  /*90f0*/  STS [R132+0x1088], R76 ;  /* 0x0010884c84007388 */ /* 0x000fe20000000800 */
[----:B------:R-:W-:Y:S01]  /*9100*/  FMUL.FTZ R74, R142, -R174 ;  /* 0x800000ae8e4a7220 */ /* 0x000fe20000410000 */
[----:B------:R-:W-:Y:S01]  /*9110*/  FFMA.FTZ R165, R238, UR45, R165 ;  /* 0x0000002deea57c23 */ /* 0x000fe200080100a5 */
[----:B------:R-:W-:Y:S01]  /*9120*/  FADD.FTZ R72, -R173, R72 ;  /* 0x00000048ad487221 */ /* 0x000fe20000010100 */
[----:B------:R-:W-:Y:S01]  /*9130*/  STS [R132+0x1084], R77 ;  /* 0x0010844d84007388 */ /* 0x000fe20000000800 */
[----:B------:R-:W-:Y:S01]  /*9140*/  FFMA.FTZ R237, R110, -R47, R237 ;  /* 0x8000002f6eed7223 */ /* 0x000fe200000100ed */
[----:B------:R-:W-:Y:S01]  /*9150*/  FFMA.FTZ R165, -R0, R165, -RZ ;  /* 0x000000a500a57223 */ /* 0x000fe200000109ff */
[-C--:B------:R-:W-:Y:S01]  /*9160*/  FMUL.FTZ R73, R142, -R72.reuse ;  /* 0x800000488e497220 */ /* 0x080fe20000410000 */
[C---:B------:R-:W-:Y:S01]  /*9170*/  FFMA.FTZ R74, R143.reuse, R72, R74 ;  /* 0x000000488f4a7223 */ /* 0x040fe2000001004a */
[----:B------:R0:W-:Y:S01]  /*9180*/  STS [R132+0x1080], R78 ;  /* 0x0010804e84007388 */ /* 0x0001e20000000800 */
[----:B------:R-:W-:Y:S01]  /*9190*/  FFMA.FTZ R232, R108, -R45, R232 ;  /* 0x8000002d6ce87223 */ /* 0x000fe200000100e8 */
[----:B------:R-:W-:Y:S01]  /*91a0*/  FFMA.FTZ R73, R143, R174, -R73 ;  /* 0x000000ae8f497223 */ /* 0x000fe20000010849 */
[----:B------:R-:W-:Y:S01]  /*91b0*/  FADD.FTZ R151, -R151, R74 ;  /* 0x0000004a97977221 */ /* 0x000fe20000010100 */
[----:B------:R-:W-:Y:S01]  /*91c0*/  STS [R132+0x10d0], R126 ;  /* 0x0010d07e84007388 */ /* 0x000fe20000000800 */
[----:B------:R-:W-:Y:S01]  /*91d0*/  ULEA UR44, UR15, 0xfffffc00, 0xa ;  /* 0xfffffc000f2c7891 */ /* 0x000fe2000f8e503f */
[----:B------:R-:W-:Y:S01]  /*91e0*/  FADD.FTZ R152, R152, R73 ;  /* 0x0000004998987221 */ /* 0x000fe20000010000 */
[CC--:B------:R-:W-:Y:S01]  /*91f0*/  FMUL.FTZ R74, R144.reuse, -R151.reuse ;  /* 0x80000097904a7220 */ /* 0x0c0fe20000410000 */
[----:B------:R-:W-:Y:S01]  /*9200*/  STS [R132+0x108c], R134 ;  /* 0x00108c8684007388 */ /* 0x000fe20000000800 */
[----:B------:R-:W-:Y:S01]  /*9210*/  FMUL.FTZ R75, R151, R54 ;  /* 0x00000036974b7220 */ /* 0x000fe20000410000 */
[-C--:B------:R-:W-:Y:S01]  /*9220*/  FMUL.FTZ R144, R144, -R152.reuse ;  /* 0x8000009890907220 */ /* 0x080fe20000410000 */
[C---:B-1----:R-:W-:Y:S01]  /*9230*/  FFMA.FTZ R63, R145.reuse, R152, -R74 ;  /* 0x00000098913f7223 */ /* 0x042fe2000001084a */
[--C-:B0-----:R-:W-:Y:S01]  /*9240*/  HADD2.F32 R78, -RZ, R64.reuse.H0_H0 ;  /* 0x20000040ff4e7230 */ /* 0x101fe20000004100 */
[----:B------:R-:W-:Y:S01]  /*9250*/  STS [R132+0x1090], R79 ;  /* 0x0010904f84007388 */ /* 0x000fe20000000800 */
[----:B------:R-:W-:Y:S01]  /*9260*/  FFMA.FTZ R74, R145, R151, R144 ;  /* 0x00000097914a7223 */ /* 0x000fe20000010090 */
[----:B------:R-:W-:Y:S01]  /*9270*/  FADD.FTZ R154, R154, R63 ;  /* 0x0000003f9a9a7221 */ /* 0x000fe20000010000 */
[----:B------:R-:W-:Y:S01]  /*9280*/  FFMA.FTZ R239, R106, -R43, R239 ;  /* 0x8000002b6aef7223 */ /* 0x000fe200000100ef */
[----:B------:R-:W-:Y:S01]  /*9290*/  STS [R132+0x10a0], R80 ;  /* 0x0010a05084007388 */ /* 0x000fe20000000800 */
[----:B------:R-:W-:Y:S01]  /*92a0*/  FADD.FTZ R74, -R153, R74 ;  /* 0x0000004a994a7221 */ /* 0x000fe20000010100 */
[----:B------:R-:W-:Y:S01]  /*92b0*/  FMUL.FTZ R76, R146, -R154 ;  /* 0x8000009a924c7220 */ /* 0x000fe20000410000 */
[----:B------:R-:W-:Y:S01]  /*92c0*/  FFMA.FTZ R225, R78, -R57, R225 ;  /* 0x800000394ee17223 */ /* 0x000fe200000100e1 */
[----:B------:R0:W-:Y:S01]  /*92d0*/  STS [R132+0x10cc], R124 ;  /* 0x0010cc7c84007388 */ /* 0x0001e20000000800 */
[-C--:B------:R-:W-:Y:S01]  /*92e0*/  FMUL.FTZ R63, R146, -R74.reuse ;  /* 0x8000004a923f7220 */ /* 0x080fe20000410000 */
[C---:B------:R-:W-:Y:S01]  /*92f0*/  FFMA.FTZ R76, R147.reuse, R74, R76 ;  /* 0x0000004a934c7223 */ /* 0x040fe2000001004c */
[----:B------:R-:W-:Y:S01]  /*9300*/  FMUL.FTZ R136, R74, R55 ;  /* 0x000000374a887220 */ /* 0x000fe20000410000 */
[----:B------:R1:W-:Y:S01]  /*9310*/  STS [R132+0x10dc], R130 ;  /* 0x0010dc8284007388 */ /* 0x0003e20000000800 */
[----:B------:R-:W-:Y:S01]  /*9320*/  FFMA.FTZ R63, R147, R154, -R63 ;  /* 0x0000009a933f7223 */ /* 0x000fe2000001083f */
[----:B------:R-:W-:Y:S01]  /*9330*/  FADD.FTZ R155, -R155, R76 ;  /* 0x0000004c9b9b7221 */ /* 0x000fe20000010100 */
[----:B------:R-:W-:Y:S01]  /*9340*/  UIADD3 UR44, -UR44, UR55, URZ ;  /* 0x000000372c2c7290 */ /* 0x000fe2000fffe13f */
[----:B------:R2:W-:Y:S01]  /*9350*/  STS [R132+0x10c8], R83 ;  /* 0x0010c85384007388 */ /* 0x0005e20000000800 */
[----:B------:R-:W-:Y:S01]  /*9360*/  FADD.FTZ R77, R156, R63 ;  /* 0x0000003f9c4d7221 */ /* 0x000fe20000010000 */
[----:B------:R-:W-:Y:S01]  /*9370*/  FMUL.FTZ R76, R148, -R155 ;  /* 0x8000009b944c7220 */ /* 0x000fe20000410000 */
[----:B0-----:R-:W-:Y:S01]  /*9380*/  FMUL.FTZ R124, R154, R55 ;  /* 0x000000379a7c7220 */ /* 0x001fe20000410000 */
[----:B------:R0:W-:Y:S01]  /*9390*/  STS [R132+0x10e0], R85 ;  /* 0x0010e05584007388 */ /* 0x0001e20000000800 */
[-C--:B------:R-:W-:Y:S01]  /*93a0*/  FMUL.FTZ R148, R148, -R77.reuse ;  /* 0x8000004d94947220 */ /* 0x080fe20000410000 */
[----:B------:R-:W-:Y:S01]  /*93b0*/  FFMA.FTZ R63, R149, R77, -R76 ;  /* 0x0000004d953f7223 */ /* 0x000fe2000001084c */
[----:B------:R-:W-:-:S02]  /*93c0*/  HADD2.F32 R76, -RZ, R64.H1_H1 ;  /* 0x30000040ff4c7230 */ /* 0x000fc40000004100 */
[-C--:B------:R-:W-:Y:S01]  /*93d0*/  FMUL.FTZ R79, R77, R56.reuse ;  /* 0x000000384d4f7220 */ /* 0x080fe20000410000 */
[----:B------:R-:W-:Y:S01]  /*93e0*/  FFMA.FTZ R146, R149, R155, R148 ;  /* 0x0000009b95927223 */ /* 0x000fe20000010094 */
[----:B------:R-:W-:Y:S01]  /*93f0*/  FADD.FTZ R158, R158, R63 ;  /* 0x0000003f9e9e7221 */ /* 0x000fe20000010000 */
[-C--:B------:R-:W-:Y:S01]  /*9400*/  FMUL.FTZ R63, R155, R56.reuse ;  /* 0x000000389b3f7220 */ /* 0x080fe20000410000 */
[----:B-1----:R-:W-:Y:S01]  /*9410*/  FFMA.FTZ R130, R76, -R56, R227 ;  /* 0x800000384c827223 */ /* 0x002fe200000100e3 */
[----:B------:R-:W-:Y:S01]  /*9420*/  FADD.FTZ R146, -R157, R146 ;  /* 0x000000929d927221 */ /* 0x000fe20000010100 */
[----:B------:R-:W-:Y:S01]  /*9430*/  FMUL.FTZ R126, R158, R57 ;  /* 0x000000399e7e7220 */ /* 0x000fe20000410000 */
[----:B------:R-:W-:Y:S01]  /*9440*/  FMUL.FTZ R73, R128, R79 ;  /* 0x0000004f80497220 */ /* 0x000fe20000410000 */
[----:B------:R-:W-:Y:S01]  /*9450*/  FMUL.FTZ R138, R209, R124 ;  /* 0x0000007cd18a7220 */ /* 0x000fe20000410000 */
[----:B------:R-:W-:Y:S01]  /*9460*/  FMUL.FTZ R80, R146, R57 ;  /* 0x0000003992507220 */ /* 0x000fe20000410000 */
[----:B------:R-:W-:Y:S01]  /*9470*/  FMUL.FTZ R134, R129, R126 ;  /* 0x0000007e81867220 */ /* 0x000fe20000410000 */
[-C--:B------:R-:W-:Y:S01]  /*9480*/  FFMA.FTZ R73, R130, R63.reuse, -R73 ;  /* 0x0000003f82497223 */ /* 0x080fe20000010849 */
[----:B------:R-:W-:Y:S01]  /*9490*/  FMUL.FTZ R63, R128, R63 ;  /* 0x0000003f803f7220 */ /* 0x000fe20000410000 */
[----:B------:R-:W-:Y:S01]  /*94a0*/  FFMA.FTZ R138, R229, R136, -R138 ;  /* 0x00000088e58a7223 */ /* 0x000fe2000001088a */
[-C--:B------:R-:W-:Y:S01]  /*94b0*/  FFMA.FTZ R134, R225, R80.reuse, -R134 ;  /* 0x00000050e1867223 */ /* 0x080fe20000010886 */
[----:B------:R-:W-:Y:S01]  /*94c0*/  FMUL.FTZ R80, R129, R80 ;  /* 0x0000005081507220 */ /* 0x000fe20000410000 */
[----:B--2---:R-:W-:Y:S01]  /*94d0*/  FMUL.FTZ R83, R152, R54 ;  /* 0x0000003698537220 */ /* 0x004fe20000410000 */
[----:B------:R-:W-:Y:S01]  /*94e0*/  FFMA.FTZ R63, R130, R79, R63 ;  /* 0x0000004f823f7223 */ /* 0x000fe2000001003f */
[----:B------:R-:W-:Y:S01]  /*94f0*/  FMUL.FTZ R136, R209, R136 ;  /* 0x00000088d1887220 */ /* 0x000fe20000410000 */
[----:B------:R-:W-:Y:S01]  /*9500*/  FFMA.FTZ R80, R225, R126, R80 ;  /* 0x0000007ee1507223 */ /* 0x000fe20000010050 */
[----:B0-----:R-:W-:Y:S01]  /*9510*/  FMUL.FTZ R85, R222, R83 ;  /* 0x00000053de557220 */ /* 0x001fe20000410000 */
[----:B------:R-:W-:Y:S01]  /*9520*/  FADD.FTZ R134, RZ, R134 ;  /* 0x00000086ff867221 */ /* 0x000fe20000010000 */
[----:B------:R-:W-:Y:S01]  /*9530*/  FFMA.FTZ R136, R229, R124, R136 ;  /* 0x0000007ce5887223 */ /* 0x000fe20000010088 */
[----:B------:R-:W-:Y:S01]  /*9540*/  FADD.FTZ R80, RZ, R80 ;  /* 0x00000050ff507221 */ /* 0x000fe20000010000 */
[-C--:B------:R-:W-:Y:S01]  /*9550*/  FFMA.FTZ R140, R226, R75.reuse, -R85 ;  /* 0x0000004be28c7223 */ /* 0x080fe20000010855 */
        /* <DEDUP_REMOVED lines=8> */
[----:B------:R-:W-:Y:S01]  /*95e0*/  FMUL.FTZ R142, R221, R80 ;  /* 0x00000050dd8e7220 */ /* 0x000fe20000410000 */
[----:B------:R-:W-:Y:S01]  /*95f0*/  FMUL.FTZ R75, R171, R52 ;  /* 0x00000034ab4b7220 */ /* 0x000fe20000410000 */
[----:B------:R0:W-:Y:S01]  /*9600*/  STS [R132+0x10c0], R87 ;  /* 0x0010c05784007388 */ /* 0x0001e20000000800 */
[----:B------:R-:W-:Y:S01]  /*9610*/  FADD.FTZ R63, R63, R134 ;  /* 0x000000863f3f7221 */ /* 0x000fe20000010000 */
[-C--:B------:R-:W-:Y:S01]  /*9620*/  FFMA.FTZ R142, R231, R136.reuse, -R142 ;  /* 0x00000088e78e7223 */ /* 0x080fe2000001088e */
[----:B------:R-:W-:Y:S01]  /*9630*/  FMUL.FTZ R136, R221, R136 ;  /* 0x00000088dd887220 */ /* 0x000fe20000410000 */
[----:B------:R-:W-:Y:S01]  /*9640*/  FMUL.FTZ R134, R211, R75 ;  /* 0x0000004bd3867220 */ /* 0x000fe20000410000 */
[----:B------:R-:W-:Y:S01]  /*9650*/  FADD.FTZ R73, R73, R138 ;  /* 0x0000008a49497221 */ /* 0x000fe20000010000 */
[----:B------:R1:W-:Y:S01]  /*9660*/  STS [R132+0x10ac], R115 ;  /* 0x0010ac7384007388 */ /* 0x0003e20000000800 */
[----:B------:R-:W-:Y:S01]  /*9670*/  FFMA.FTZ R136, R231, R80, R136 ;  /* 0x00000050e7887223 */ /* 0x000fe20000010088 */
[CC--:B------:R-:W-:Y:S01]  /*9680*/  FFMA.FTZ R134, R228.reuse, R85.reuse, R134 ;  /* 0x00000055e4867223 */ /* 0x0c0fe20000010086 */
[----:B------:R-:W-:Y:S01]  /*9690*/  FADD.FTZ R73, R73, R140 ;  /* 0x0000008c49497221 */ /* 0x000fe20000010000 */
[----:B0-----:R-:W-:Y:S01]  /*96a0*/  FMUL.FTZ R87, R211, R85 ;  /* 0x00000055d3577220 */ /* 0x001fe20000410000 */
[----:B------:R-:W-:Y:S01]  /*96b0*/  FADD.FTZ R63, R63, R136 ;  /* 0x000000883f3f7221 */ /* 0x000fe20000010000 */
[----:B------:R0:W-:Y:S01]  /*96c0*/  STS [R132+0x10a8], R113 ;  /* 0x0010a87184007388 */ /* 0x0001e20000000800 */
[----:B------:R-:W-:Y:S01]  /*96d0*/  FADD.FTZ R73, R73, R142 ;  /* 0x0000008e49497221 */ /* 0x000fe20000010000 */
[----:B------:R-:W-:Y:S01]  /*96e0*/  FFMA.FTZ R138, R228, R75, -R87 ;  /* 0x0000004be48a7223 */ /* 0x000fe20000010857 */
[-C--:B------:R-:W-:Y:S01]  /*96f0*/  FMUL.FTZ R87, R170, R51.reuse ;  /* 0x00000033aa577220 */ /* 0x080fe20000410000 */
[----:B------:R-:W-:Y:S01]  /*9700*/  FADD.FTZ R63, R63, R134 ;  /* 0x000000863f3f7221 */ /* 0x000fe20000010000 */
[-C--:B------:R-:W-:Y:S01]  /*9710*/  FFMA.FTZ R134, R114, -R51.reuse, R233 ;  /* 0x8000003372867223 */ /* 0x080fe200000100e9 */
[----:B------:R-:W-:Y:S01]  /*9720*/  FMUL.FTZ R75, R60, R51 ;  /* 0x000000333c4b7220 */ /* 0x000fe20000410000 */
[----:B-1----:R-:W-:Y:S01]  /*9730*/  FMUL.FTZ R115, R212, R87 ;  /* 0x00000057d4737220 */ /* 0x002fe20000410000 */
[----:B------:R1:W-:Y:S01]  /*9740*/  STS [R132+0x1094], R150 ;  /* 0x0010949684007388 */ /* 0x0003e20000000800 */
[-C--:B------:R-:W-:Y:S01]  /*9750*/  FFMA.FTZ R136, R112, -R49.reuse, R235 ;  /* 0x8000003170887223 */ /* 0x080fe200000100eb */
[----:B0-----:R-:W-:Y:S01]  /*9760*/  FMUL.FTZ R113, R168, R49 ;  /* 0x00000031a8717220 */ /* 0x001fe20000410000 */
[-C--:B------:R-:W-:Y:S01]  /*9770*/  FFMA.FTZ R140, R134, R75.reuse, -R115 ;  /* 0x0000004b868c7223 */ /* 0x080fe20000010873 */
[----:B------:R-:W-:Y:S01]  /*9780*/  STS [R132+0x1098], R159 ;  /* 0x0010989f84007388 */ /* 0x000fe20000000800 */
[----:B------:R-:W-:Y:S01]  /*9790*/  FMUL.FTZ R75, R212, R75 ;  /* 0x0000004bd44b7220 */ /* 0x000fe20000410000 */
[----:B------:R-:W-:Y:S01]  /*97a0*/  FADD.FTZ R73, R73, R138 ;  /* 0x0000008a49497221 */ /* 0x000fe20000010000 */
[----:B------:R-:W-:Y:S01]  /*97b0*/  MOV R148, UR44 ;  /* 0x0000002c00947c02 */ /* 0x000fe20008000f00 */
[----:B------:R-:W-:Y:S01]  /*97c0*/  STS [R132+0x10a4], R160 ;  /* 0x0010a4a084007388 */ /* 0x000fe20000000800 */
[----:B------:R-:W-:Y:S01]  /*97d0*/  FFMA.FTZ R138, R134, R87, R75 ;  /* 0x00000057868a7223 */ /* 0x000fe2000001004b */
[----:B------:R-:W-:Y:S01]  /*97e0*/  FMUL.FTZ R75, R188, R47 ;  /* 0x0000002fbc4b7220 */ /* 0x000fe20000410000 */
[----:B------:R-:W-:Y:S01]  /*97f0*/  FADD.FTZ R73, R73, R140 ;  /* 0x0000008c49497221 */ /* 0x000fe20000010000 */
[----:B------:R0:W-:Y:S01]  /*9800*/  STS [R132+0x10b0], R117 ;  /* 0x0010b07584007388 */ /* 0x0001e20000000800 */
[----:B------:R-:W-:Y:S01]  /*9810*/  FADD.FTZ R63, R63, R138 ;  /* 0x0000008a3f3f7221 */ /* 0x000fe20000010000 */
[----:B------:R-:W-:Y:S01]  /*9820*/  FMUL.FTZ R140, R214, R75 ;  /* 0x0000004bd68c7220 */ /* 0x000fe20000410000 */
[-C--:B------:R-:W-:Y:S01]  /*9830*/  FMUL.FTZ R190, R122, R41.reuse ;  /* 0x000000297abe7220 */ /* 0x080fe20000410000 */
[----:B------:R2:W-:Y:S01]  /*9840*/  STS [R132+0x10b4], R119 ;  /* 0x0010b47784007388 */ /* 0x0005e20000000800 */
[----:B------:R-:W-:Y:S01]  /*9850*/  FFMA.FTZ R219, R104, -R41, R219 ;  /* 0x8000002968db7223 */ /* 0x000fe200000100db */
[----:B-1----:R-:W-:Y:S01]  /*9860*/  FMUL.FTZ R150, R184, UR47 ;  /* 0x0000002fb8967c20 */ /* 0x002fe20008410000 */
[----:B------:R-:W-:Y:S01]  /*9870*/  FMUL.FTZ R153, R60, UR47 ;  /* 0x0000002f3c997c20 */ /* 0x000fe20008410000 */
[----:B------:R1:W-:Y:S01]  /*9880*/  STS [R132+0x10b8], R135 ;  /* 0x0010b88784007388 */ /* 0x0003e20000000800 */
[C---:B------:R-:W-:Y:S01]  /*9890*/  FMUL.FTZ R141, R84.reuse, UR47 ;  /* 0x0000002f548d7c20 */ /* 0x040fe20008410000 */
[----:B0-----:R-:W-:Y:S01]  /*98a0*/  FMUL.FTZ R117, R84, R49 ;  /* 0x0000003154757220 */ /* 0x001fe20000410000 */
[----:B------:R-:W-:Y:S01]  /*98b0*/  FMUL.FTZ R160, R172, UR47 ;  /* 0x0000002faca07c20 */ /* 0x000fe20008410000 */
[----:B------:R-:W-:Y:S01]  /*98c0*/  STS [R132+0x10bc], R121 ;  /* 0x0010bc7984007388 */ /* 0x000fe20000000800 */
[----:B------:R-:W-:Y:S01]  /*98d0*/  FMUL.FTZ R147, R171, UR47 ;  /* 0x0000002fab937c20 */ /* 0x000fe20008410000 */
[----:B--2---:R-:W-:Y:S01]  /*98e0*/  FMUL.FTZ R119, R162, UR47 ;  /* 0x0000002fa2777c20 */ /* 0x004fe20008410000 */
[----:B------:R-:W-:Y:S01]  /*98f0*/  USHF.R.S32.HI UR46, URZ, 0x1f, UR14 ;  /* 0x0000001f3f2e7899 */ /* 0x000fe2000801140e */
[----:B------:R0:W-:Y:S01]  /*9900*/  STS [R132+0x10c4], R123 ;  /* 0x0010c47b84007388 */ /* 0x0001e20000000800 */
[----:B------:R-:W-:Y:S01]  /*9910*/  BSSY B0, `(.L_x_10449) ;  /* 0x0000084000007945 */ /* 0x000fe20003800000 */
[----:B-1----:R-:W-:Y:S01]  /*9920*/  FMUL.FTZ R135, R189, UR47 ;  /* 0x0000002fbd877c20 */ /* 0x002fe20008410000 */
[C---:B------:R-:W-:Y:S01]  /*9930*/  FFMA.FTZ R199, R0.reuse, R199, R175 ;  /* 0x000000c700c77223 */ /* 0x040fe200000100af */
[----:B------:R1:W-:Y:S01]  /*9940*/  STS [R132+0x10d4], R125 ;  /* 0x0010d47d84007388 */ /* 0x0003e20000000800 */
[----:B------:R-:W-:Y:S01]  /*9950*/  FFMA.FTZ R0, -R0, R201, R193 ;  /* 0x000000c900007223 */ /* 0x000fe200000101c1 */
[C---:B------:R-:W-:Y:S01]  /*9960*/  FFMA.FTZ R135, R188.reuse, UR56, -R135 ;  /* 0x00000038bc877c23 */ /* 0x040fe20008010887 */
[----:B------:R-:W-:Y:S01]  /*9970*/  FMUL.FTZ R188, R188, UR47 ;  /* 0x0000002fbcbc7c20 */ /* 0x000fe20008410000 */
[----:B------:R2:W-:Y:S01]  /*9980*/  STS [R132+0x10d8], R127 ;  /* 0x0010d87f84007388 */ /* 0x0005e20000000800 */
[----:B------:R-:W-:Y:S01]  /*9990*/  FFMA.FTZ R119, R206, UR56, R119 ;  /* 0x00000038ce777c23 */ /* 0x000fe20008010077 */
[----:B0-----:R-:W-:Y:S01]  /*99a0*/  FMUL.FTZ R123, R205, UR47 ;  /* 0x0000002fcd7b7c20 */ /* 0x001fe20008410000 */
[----:B------:R-:W-:Y:S01]  /*99b0*/  FFMA.FTZ R150, R185, UR56, R150 ;  /* 0x00000038b9967c23 */ /* 0x000fe20008010096 */
[----:B------:R0:W-:Y:S01]  /*99c0*/  STS [R132+0x10e4], R131 ;  /* 0x0010e48384007388 */ /* 0x0001e20000000800 */
[----:B------:R-:W-:Y:S01]  /*99d0*/  FFMA.FTZ R141, R168, UR56, R141 ;  /* 0x00000038a88d7c23 */ /* 0x000fe2000801008d */
[----:B-1----:R-:W-:Y:S01]  /*99e0*/  FMUL.FTZ R125, R86, UR47 ;  /* 0x0000002f567d7c20 */ /* 0x002fe20008410000 */
[----:B------:R-:W-:Y:S01]  /*99f0*/  FFMA.FTZ R123, R204, UR56, R123 ;  /* 0x00000038cc7b7c23 */ /* 0x000fe2000801007b */
[----:B------:R1:W-:Y:S01]  /*9a00*/  STS [R132+0x10e8], R137 ;  /* 0x0010e88984007388 */ /* 0x0003e20000000800 */
[----:B------:R-:W-:Y:S01]  /*9a10*/  FFMA.FTZ R160, R171, UR56, -R160 ;  /* 0x00000038aba07c23 */ /* 0x000fe200080108a0 */
[C---:B--2---:R-:W-:Y:S01]  /*9a20*/  FMUL.FTZ R127, R120.reuse, UR47 ;  /* 0x0000002f787f7c20 */ /* 0x044fe20008410000 */
[----:B------:R-:W-:Y:S01]  /*9a30*/  FFMA.FTZ R125, R120, UR56, -R125 ;  /* 0x00000038787d7c23 */ /* 0x000fe2000801087d */
[----:B------:R2:W-:Y:S01]  /*9a40*/  STS [R132+0x10ec], R133 ;  /* 0x0010ec8584007388 */ /* 0x0005e20000000800 */
[----:B------:R-:W-:Y:S01]  /*9a50*/  FFMA.FTZ R153, R170, UR56, R153 ;  /* 0x00000038aa997c23 */ /* 0x000fe20008010099 */
[----:B0-----:R-:W-:Y:S01]  /*9a60*/  FMUL.FTZ R131, R187, UR47 ;  /* 0x0000002fbb837c20 */ /* 0x001fe20008410000 */
[----:B------:R-:W-:Y:S01]  /*9a70*/  FFMA.FTZ R127, R86, UR56, R127 ;  /* 0x00000038567f7c23 */ /* 0x000fe2000801007f */
[----:B------:R-:W-:Y:S01]  /*9a80*/  STS [R132+0x10f0], R167 ;  /* 0x0010f0a784007388 */ /* 0x000fe20000000800 */
[----:B------:R-:W-:Y:S01]  /*9a90*/  FFMA.FTZ R147, R172, UR56, R147 ;  /* 0x00000038ac937c23 */ /* 0x000fe20008010093 */
[----:B-1----:R-:W-:Y:S01]  /*9aa0*/  FMUL.FTZ R137, R170, UR47 ;  /* 0x0000002faa897c20 */ /* 0x002fe20008410000 */
[----:B------:R-:W-:Y:S01]  /*9ab0*/  FFMA.FTZ R131, R186, UR56, -R131 ;  /* 0x00000038ba837c23 */ /* 0x000fe20008010883 */
[----:B------:R-:W-:Y:S01]  /*9ac0*/  STS [R132+0x10f4], R165 ;  /* 0x0010f4a584007388 */ /* 0x000fe20000000800 */
[----:B--2---:R-:W-:Y:S01]  /*9ad0*/  LEA R133, R148, -R101, 0x1 ;  /* 0x8000006594857211 */ /* 0x004fe200078e08ff */
[----:B------:R-:W-:-:S02]  /*9ae0*/  FMUL.FTZ R148, R122, UR47 ;  /* 0x0000002f7a947c20 */ /* 0x000fc40008410000 */
[----:B------:R0:W-:Y:S01]  /*9af0*/  STS [R132+0x10f8], R81 ;  /* 0x0010f85184007388 */ /* 0x0001e20000000800 */
[----:B------:R-:W-:Y:S01]  /*9b00*/  FFMA.FTZ R137, R60, UR56, -R137 ;  /* 0x000000383c897c23 */ /* 0x000fe20008010889 */
[----:B------:R-:W-:Y:S01]  /*9b10*/  ISETP.GE.AND P0, PT, R133, 0x1, PT ;  /* 0x000000018500780c */ /* 0x000fe20003f06270 */
[----:B------:R-:W-:Y:S01]  /*9b20*/  FMUL.FTZ R60, R152, UR47 ;  /* 0x0000002f983c7c20 */ /* 0x000fe20008410000 */
[----:B------:R1:W-:Y:S01]  /*9b30*/  STS [R132+0x10fc], R161 ;  /* 0x0010fca184007388 */ /* 0x0003e20000000800 */
[----:B------:R-:W-:Y:S02]  /*9b40*/  FFMA.FTZ R148, R183, UR56, R148 ;  /* 0x00000038b7947c23 */ /* 0x000fe40008010094 */
[----:B------:R-:W-:Y:S01]  /*9b50*/  FFMA.FTZ R145, R151, UR56, -R60 ;  /* 0x0000003897917c23 */ /* 0x000fe2000801083c */
[----:B------:R-:W-:Y:S01]  /*9b60*/  FMUL.FTZ R60, R77, UR47 ;  /* 0x0000002f4d3c7c20 */ /* 0x000fe20008410000 */
[----:B------:R-:W-:Y:S01]  /*9b70*/  FMUL.FTZ R151, R151, UR47 ;  /* 0x0000002f97977c20 */ /* 0x000fe20008410000 */
[----:B0-----:R-:W-:-:S02]  /*9b80*/  FMUL.FTZ R81, R213, R113 ;  /* 0x00000071d5517220 */ /* 0x001fc40000410000 */
[C---:B------:R-:W-:Y:S01]  /*9b90*/  FFMA.FTZ R143, R155.reuse, UR56, -R60 ;  /* 0x000000389b8f7c23 */ /* 0x040fe2000801083c */
[----:B------:R-:W-:Y:S01]  /*9ba0*/  FMUL.FTZ R60, R155, UR47 ;  /* 0x0000002f9b3c7c20 */ /* 0x000fe20008410000 */
[----:B-1----:R-:W-:Y:S01]  /*9bb0*/  FMUL.FTZ R132, R189, R47 ;  /* 0x0000002fbd847220 */ /* 0x002fe20000410000 */
[-C--:B------:R-:W-:Y:S01]  /*9bc0*/  FFMA.FTZ R142, R136, R117.reuse, -R81 ;  /* 0x00000075888e7223 */ /* 0x080fe20000010851 */
[----:B------:R-:W-:Y:S01]  /*9bd0*/  FMUL.FTZ R117, R213, R117 ;  /* 0x00000075d5757220 */ /* 0x000fe20000410000 */
[----:B------:R-:W-:Y:S01]  /*9be0*/  FMUL.FTZ R81, R187, R45 ;  /* 0x0000002dbb517220 */ /* 0x000fe20000410000 */
[-C--:B------:R-:W-:Y:S01]  /*9bf0*/  FMUL.FTZ R144, R214, R132.reuse ;  /* 0x00000084d6907220 */ /* 0x080fe20000410000 */
[C---:B------:R-:W-:Y:S01]  /*9c00*/  FFMA.FTZ R140, R237.reuse, R132, R140 ;  /* 0x00000084ed8c7223 */ /* 0x040fe2000001008c */
[----:B------:R-:W-:Y:S01]  /*9c10*/  FFMA.FTZ R138, R136, R113, R117 ;  /* 0x00000071888a7223 */ /* 0x000fe20000010075 */
[----:B------:R-:W-:Y:S01]  /*9c20*/  FMUL.FTZ R115, R216, R81 ;  /* 0x00000051d8737220 */ /* 0x000fe20000410000 */
[----:B------:R-:W-:Y:S01]  /*9c30*/  FFMA.FTZ R144, R237, R75, -R144 ;  /* 0x0000004bed907223 */ /* 0x000fe20000010890 */
[----:B------:R-:W-:Y:S01]  /*9c40*/  FMUL.FTZ R75, R186, R45 ;  /* 0x0000002dba4b7220 */ /* 0x000fe20000410000 */
[----:B------:R-:W-:Y:S01]  /*9c50*/  FADD.FTZ R63, R63, R138 ;  /* 0x0000008a3f3f7221 */ /* 0x000fe20000010000 */
[----:B------:R-:W-:Y:S01]  /*9c60*/  FADD.FTZ R73, R73, R142 ;  /* 0x0000008e49497221 */ /* 0x000fe20000010000 */
[----:B------:R-:W-:Y:S01]  /*9c70*/  FMUL.FTZ R142, R184, R43 ;  /* 0x0000002bb88e7220 */ /* 0x000fe20000410000 */
[-C--:B------:R-:W-:Y:S01]  /*9c80*/  FFMA.FTZ R182, R232, R75.reuse, -R115 ;  /* 0x0000004be8b67223 */ /* 0x080fe20000010873 */
[----:B------:R-:W-:Y:S01]  /*9c90*/  FMUL.FTZ R75, R216, R75 ;  /* 0x0000004bd84b7220 */ /* 0x000fe20000410000 */
[----:B------:R-:W-:Y:S01]  /*9ca0*/  FMUL.FTZ R138, R185, R43 ;  /* 0x0000002bb98a7220 */ /* 0x000fe20000410000 */
[----:B------:R-:W-:Y:S01]  /*9cb0*/  FADD.FTZ R63, R63, R140 ;  /* 0x0000008c3f3f7221 */ /* 0x000fe20000010000 */
[----:B------:R-:W-:Y:S01]  /*9cc0*/  FADD.FTZ R73, R73, R144 ;  /* 0x0000009049497221 */ /* 0x000fe20000010000 */
[----:B------:R-:W-:Y:S01]  /*9cd0*/  FFMA.FTZ R140, R232, R81, R75 ;  /* 0x00000051e88c7223 */ /* 0x000fe2000001004b */
[C---:B------:R-:W-:Y:S01]  /*9ce0*/  FMUL.FTZ R144, R215.reuse, R142 ;  /* 0x0000008ed7907220 */ /* 0x040fe20000410000 */
[-C--:B------:R-:W-:Y:S01]  /*9cf0*/  FMUL.FTZ R75, R215, R138.reuse ;  /* 0x0000008ad74b7220 */ /* 0x080fe20000410000 */
[----:B------:R-:W-:Y:S01]  /*9d00*/  FADD.FTZ R182, R73, R182 ;  /* 0x000000b649b67221 */ /* 0x000fe20000010000 */
[----:B------:R-:W-:Y:S01]  /*9d10*/  FADD.FTZ R140, R63, R140 ;  /* 0x0000008c3f8c7221 */ /* 0x000fe20000010000 */
[C---:B------:R-:W-:Y:S01]  /*9d20*/  FFMA.FTZ R157, R239.reuse, R138, R144 ;  /* 0x0000008aef9d7223 */ /* 0x040fe20000010090 */
[----:B------:R-:W-:Y:S01]  /*9d30*/  FFMA.FTZ R63, R239, R142, -R75 ;  /* 0x0000008eef3f7223 */ /* 0x000fe2000001084b */
[----:B------:R-:W-:Y:S01]  /*9d40*/  FMUL.FTZ R73, R208, UR47 ;  /* 0x0000002fd0497c20 */ /* 0x000fe20008410000 */
[----:B------:R-:W-:Y:S01]  /*9d50*/  FMUL.FTZ R142, R204, UR47 ;  /* 0x0000002fcc8e7c20 */ /* 0x000fe20008410000 */
[----:B------:R-:W-:Y:S01]  /*9d60*/  FADD.FTZ R157, R140, R157 ;  /* 0x0000009d8c9d7221 */ /* 0x000fe20000010000 */
[----:B------:R-:W-:Y:S01]  /*9d70*/  FMUL.FTZ R75, R183, UR47 ;  /* 0x0000002fb74b7c20 */ /* 0x000fe20008410000 */
[----:B------:R-:W-:Y:S01]  /*9d80*/  FFMA.FTZ R140, R210, UR56, -R73 ;  /* 0x00000038d28c7c23 */ /* 0x000fe20008010849 */
[----:B------:R-:W-:Y:S01]  /*9d90*/  FFMA.FTZ R121, R205, UR56, -R142 ;  /* 0x00000038cd797c23 */ /* 0x000fe2000801088e */
[----:B------:R-:W-:Y:S01]  /*9da0*/  FMUL.FTZ R142, R183, R41 ;  /* 0x00000029b78e7220 */ /* 0x000fe20000410000 */
[----:B------:R-:W-:Y:S01]  /*9db0*/  FMUL.FTZ R73, R185, UR47 ;  /* 0x0000002fb9497c20 */ /* 0x000fe20008410000 */
[----:B------:R-:W-:Y:S01]  /*9dc0*/  FFMA.FTZ R144, R122, UR56, -R75 ;  /* 0x000000387a907c23 */ /* 0x000fe2000801084b */
[----:B------:R-:W-:Y:S01]  /*9dd0*/  FMUL.FTZ R115, R210, UR47 ;  /* 0x0000002fd2737c20 */ /* 0x000fe20008410000 */
[----:B------:R-:W-:Y:S01]  /*9de0*/  FMUL.FTZ R156, R217, R142 ;  /* 0x0000008ed99c7220 */ /* 0x000fe20000410000 */
[----:B------:R-:W-:Y:S01]  /*9df0*/  FFMA.FTZ R122, R184, UR56, -R73 ;  /* 0x00000038b87a7c23 */ /* 0x000fe20008010849 */
[----:B------:R-:W-:Y:S01]  /*9e00*/  FMUL.FTZ R73, R168, UR47 ;  /* 0x0000002fa8497c20 */ /* 0x000fe20008410000 */
[----:B------:R-:W-:Y:S01]  /*9e10*/  FMUL.FTZ R117, R206, UR47 ;  /* 0x0000002fce757c20 */ /* 0x000fe20008410000 */
[----:B------:R-:W-:Y:S01]  /*9e20*/  FFMA.FTZ R184, R219, R190, -R156 ;  /* 0x000000bedbb87223 */ /* 0x000fe2000001089c */
[----:B------:R-:W-:Y:S01]  /*9e30*/  FMUL.FTZ R186, R186, UR47 ;  /* 0x0000002fbaba7c20 */ /* 0x000fe20008410000 */
[----:B------:R-:W-:Y:S01]  /*9e40*/  FFMA.FTZ R156, R84, UR56, -R73 ;  /* 0x00000038549c7c23 */ /* 0x000fe20008010849 */
[----:B------:R-:W-:Y:S01]  /*9e50*/  FMUL.FTZ R73, R174, UR47 ;  /* 0x0000002fae497c20 */ /* 0x000fe20008410000 */
[----:B------:R-:W-:Y:S01]  /*9e60*/  FMUL.FTZ R75, R74, UR47 ;  /* 0x0000002f4a4b7c20 */ /* 0x000fe20008410000 */
[----:B------:R-:W-:Y:S01]  /*9e70*/  FFMA.FTZ R115, R208, UR56, R115 ;  /* 0x00000038d0737c23 */ /* 0x000fe20008010073 */
[----:B------:R-:W-:Y:S01]  /*9e80*/  FFMA.FTZ R117, R162, UR56, -R117 ;  /* 0x00000038a2757c23 */ /* 0x000fe20008010875 */
[C---:B------:R-:W-:Y:S01]  /*9e90*/  FFMA.FTZ R166, R72.reuse, UR56, -R73 ;  /* 0x0000003848a67c23 */ /* 0x040fe20008010849 */
[----:B------:R-:W-:Y:S01]  /*9ea0*/  FMUL.FTZ R73, R72, UR47 ;  /* 0x0000002f48497c20 */ /* 0x000fe20008410000 */
[----:B------:R-:W-:Y:S01]  /*9eb0*/  FFMA.FTZ R139, R187, UR56, R186 ;  /* 0x00000038bb8b7c23 */ /* 0x000fe200080100ba */
[----:B------:R-:W-:Y:S01]  /*9ec0*/  FFMA.FTZ R84, R189, UR56, R188 ;  /* 0x00000038bd547c23 */ /* 0x000fe200080100bc */
[----:B------:R-:W-:Y:S01]  /*9ed0*/  FFMA.FTZ R151, R152, UR56, R151 ;  /* 0x0000003898977c23 */ /* 0x000fe20008010097 */
[----:B------:R-:W-:Y:S01]  /*9ee0*/  FFMA.FTZ R178, R174, UR56, R73 ;  /* 0x00000038aeb27c23 */ /* 0x000fe20008010049 */
[C---:B------:R-:W-:Y:S01]  /*9ef0*/  FMUL.FTZ R73, R154.reuse, UR47 ;  /* 0x0000002f9a497c20 */ /* 0x040fe20008410000 */
[----:B------:R-:W-:Y:S01]  /*9f00*/  FFMA.FTZ R180, R154, UR56, R75 ;  /* 0x000000389ab47c23 */ /* 0x000fe2000801004b */
[----:B------:R-:W-:-:S02]  /*9f10*/  FFMA.FTZ R149, R77, UR56, R60 ;  /* 0x000000384d957c23 */ /* 0x000fc4000801003c */
[----:B------:R-:W-:Y:S01]  /*9f20*/  FFMA.FTZ R164, R74, UR56, -R73 ;  /* 0x000000384aa47c23 */ /* 0x000fe20008010849 */
[----:B------:R-:W-:-:S04]  /*9f30*/  FMUL.FTZ R73, R158, UR47 ;  /* 0x0000002f9e497c20 */ /* 0x000fc80008410000 */
[C---:B------:R-:W-:Y:S01]  /*9f40*/  FFMA.FTZ R176, R146.reuse, UR56, -R73 ;  /* 0x0000003892b07c23 */ /* 0x040fe20008010849 */
[----:B------:R-:W-:-:S04]  /*9f50*/  FMUL.FTZ R73, R146, UR47 ;  /* 0x0000002f92497c20 */ /* 0x000fc80008410000 */
        /* <DEDUP_REMOVED lines=10> */
[----:B------:R-:W0:Y:S01]  /*a000*/  LDS R155, [R60+0x1080] ;  /* 0x001080003c9b7984 */ /* 0x000e220000000800 */
        /* <DEDUP_REMOVED lines=17> */
[----:B------:R-:W-:-:S04]  /*a120*/  LEA R74, P0, R72, UR45, 0x2 ;  /* 0x0000002d484a7c11 */ /* 0x000fc8000f8010ff */
[----:B------:R-:W-:-:S05]  /*a130*/  LEA.HI.X R75, R72, UR44, R73, 0x2, P0 ;  /* 0x0000002c484b7c11 */ /* 0x000fca00080f1449 */
[----:B0-----:R0:W-:Y:S04]  /*a140*/  REDG.E.ADD.F32.FTZ.RN.STRONG.GPU desc[UR22][R74.64], R155 ;  /* 0x0000009b4a0079a6 */ /* 0x0011e8000c10f396 */
.L_x_10450:
[----:B------:R-:W-:Y:S05]  /*a150*/  BSYNC B0 ;  /* 0x0000000000007941 */ /* 0x000fea0003800000 */
.L_x_10449:
[----:B------:R-:W-:Y:S01]  /*a160*/  USHF.R.U32.HI UR44, URZ, 0x1, UR27 ;  /* 0x000000013f2c7899 */ /* 0x000fe2000801161b */
[----:B------:R-:W-:Y:S01]  /*a170*/  FADD.FTZ R63, R182, R63 ;  /* 0x0000003fb63f7221 */ /* 0x000fe20000010000 */
[----:B------:R-:W-:Y:S01]  /*a180*/  USHF.R.U64 UR47, UR26, 0x1, UR27 ;  /* 0x000000011a2f7899 */ /* 0x000fe2000800121b */
[----:B------:R-:W-:Y:S01]  /*a190*/  FADD.FTZ R199, R199, R62 ;  /* 0x0000003ec7c77221 */ /* 0x000fe20000010000 */
[----:B------:R-:W-:Y:S01]  /*a1a0*/  UIMAD UR53, UR44, UR12, URZ ;  /* 0x0000000c2c3572a4 */ /* 0x000fe2000f8e023f */
[----:B------:R-:W-:Y:S01]  /*a1b0*/  FADD.FTZ R184, R63, R184 ;  /* 0x000000b83fb87221 */ /* 0x000fe20000010000 */
[----:B------:R-:W-:Y:S01]  /*a1c0*/  UIMAD.WIDE.U32 UR44, UR47, UR12, URZ ;  /* 0x0000000c2f2c72a5 */ /* 0x000fe2000f8e003f */
[----:B------:R-:W1:Y:S01]  /*a1d0*/  LDC.64 R62, c[0x0][0x380] ;  /* 0x0000e000ff3e7b82 */ /* 0x000e620000000a00 */
[----:B------:R-:W-:Y:S01]  /*a1e0*/  UIMAD UR53, UR13, UR47, UR53 ;  /* 0x0000002f0d3572a4 */ /* 0x000fe2000f8e0235 */
[----:B------:R-:W-:Y:S01]  /*a1f0*/  FMUL.FTZ R165, R162, R30 ;  /* 0x0000001ea2a57220 */ /* 0x000fe20000410000 */
[----:B------:R-:W-:Y:S01]  /*a200*/  UIMAD UR46, UR46, UR28, URZ ;  /* 0x0000001c2e2e72a4 */ /* 0x000fe2000f8e023f */
[----:B------:R-:W-:Y:S01]  /*a210*/  FADD.FTZ R0, R0, -R61 ;  /* 0x8000003d00007221 */ /* 0x000fe20000010000 */
[----:B------:R-:W-:Y:S01]  /*a220*/  UIADD3 UR45, UR53, UR45, URZ ;  /* 0x0000002d352d7290 */ /* 0x000fe2000fffe03f */
[-C--:B0-----:R-:W-:Y:S01]  /*a230*/  FMUL.FTZ R75, R86, R39.reuse ;  /* 0x00000027564b7220 */ /* 0x081fe20000410000 */
[----:B------:R-:W-:Y:S01]  /*a240*/  UIMAD UR46, UR14, UR29, UR46 ;  /* 0x0000001d0e2e72a4 */ /* 0x000fe2000f8e022e */
[----:B------:R-:W-:Y:S01]  /*a250*/  FMUL.FTZ R190, R217, R190 ;  /* 0x000000bed9be7220 */ /* 0x000fe20000410000 */
[----:B------:R-:W-:Y:S01]  /*a260*/  UIMAD.WIDE.U32 UR44, UR14, UR28, UR44 ;  /* 0x0000001c0e2c72a5 */ /* 0x000fe2000f8e002c */
[-C--:B------:R-:W-:Y:S01]  /*a270*/  FFMA.FTZ R74, R102, -R39.reuse, R241 ;  /* 0x80000027664a7223 */ /* 0x080fe200000100f1 */
[----:B------:R-:W-:Y:S01]  /*a280*/  FMUL.FTZ R155, R204, R36 ;  /* 0x00000024cc9b7220 */ /* 0x000fe20000410000 */
[----:B------:R-:W-:Y:S01]  /*a290*/  FMUL.FTZ R73, R120, R39 ;  /* 0x0000002778497220 */ /* 0x000fe20000410000 */
[----:B------:R-:W-:Y:S01]  /*a2a0*/  UIADD3 UR46, UR46, UR45, URZ ;  /* 0x0000002d2e2e7290 */ /* 0x000fe2000fffe03f */
[----:B------:R-:W-:Y:S01]  /*a2b0*/  FMUL.FTZ R159, R218, R75 ;  /* 0x0000004bda9f7220 */ /* 0x000fe20000410000 */
[----:B------:R-:W-:Y:S01]  /*a2c0*/  ULEA UR47, UP0, UR44, UR30, 0x3 ;  /* 0x0000001e2c2f7291 */ /* 0x000fe2000f80183f */
[----:B------:R-:W-:Y:S01]  /*a2d0*/  FFMA.FTZ R190, R219, R142, R190 ;  /* 0x0000008edbbe7223 */ /* 0x000fe200000100be */
[----:B------:R-:W-:Y:S01]  /*a2e0*/  UIADD3 UR45, UR6, -UR48, URZ ;  /* 0x80000030062d7290 */ /* 0x000fe2000fffe03f */
[-C--:B------:R-:W-:Y:S01]  /*a2f0*/  FFMA.FTZ R236, R107, -R36.reuse, R236 ;  /* 0x800000246bec7223 */ /* 0x080fe200000100ec */
[----:B------:R-:W-:Y:S01]  /*a300*/  ULEA.HI.X UR46, UR44, UR31, UR46, 0x3, UP0 ;  /* 0x0000001f2c2e7291 */ /* 0x000fe200080f1c2e */
[----:B------:R-:W-:Y:S01]  /*a310*/  FMUL.FTZ R205, R205, R36 ;  /* 0x00000024cdcd7220 */ /* 0x000fe20000410000 */
[----:B------:R-:W-:Y:S01]  /*a320*/  UIMAD UR44, UR45, -0x800, URZ ;  /* 0xfffff8002d2c78a4 */ /* 0x000fe2000f8e023f */
[----:B------:R-:W-:Y:S01]  /*a330*/  FMUL.FTZ R163, R220, R155 ;  /* 0x0000009bdca37220 */ /* 0x000fe20000410000 */
[----:B------:R-:W-:Y:S01]  /*a340*/  USHF.L.U64.HI UR45, UR8, 0x2, UR9 ;  /* 0x00000002082d7899 */ /* 0x000fe20008010209 */
[-C--:B------:R-:W-:Y:S01]  /*a350*/  FFMA.FTZ R161, R74, R73.reuse, -R159 ;  /* 0x000000494aa17223 */ /* 0x080fe2000001089f */
[----:B------:R-:W-:Y:S01]  /*a360*/  FADD.FTZ R190, R157, R190 ;  /* 0x000000be9dbe7221 */ /* 0x000fe20000010000 */
[----:B------:R-:W-:Y:S01]  /*a370*/  FMUL.FTZ R159, R218, R73 ;  /* 0x00000049da9f7220 */ /* 0x000fe20000410000 */
[----:B------:R-:W-:Y:S01]  /*a380*/  MOV R169, UR44 ;  /* 0x0000002c00a97c02 */ /* 0x000fe20008000f00 */
[----:B------:R-:W-:Y:S01]  /*a390*/  USHF.L.U32 UR44, UR8, 0x2, URZ ;  /* 0x00000002082c7899 */ /* 0x000fe2000800063f */
[----:B-1----:R-:W-:-:S02]  /*a3a0*/  IMAD R162, R62, UR45, RZ ;  /* 0x0000002d3ea27c24 */ /* 0x002fc4000f8e02ff */
[-C--:B------:R-:W-:Y:S01]  /*a3b0*/  FMUL.FTZ R157, R206, R30.reuse ;  /* 0x0000001ece9d7220 */ /* 0x080fe20000410000 */
[----:B------:R-:W-:Y:S01]  /*a3c0*/  LEA R72, P0, R101, UR47, 0x2 ;  /* 0x0000002f65487c11 */ /* 0x000fe2000f8010ff */
[----:B------:R-:W-:Y:S01]  /*a3d0*/  FFMA.FTZ R120, R236, R205, -R163 ;  /* 0x000000cdec787223 */ /* 0x000fe200000108a3 */
[----:B------:R-:W-:Y:S01]  /*a3e0*/  FFMA.FTZ R159, R74, R75, R159 ;  /* 0x0000004b4a9f7223 */ /* 0x000fe2000001009f */
[----:B------:R-:W-:Y:S01]  /*a3f0*/  IMAD R63, R63, UR44, R162 ;  /* 0x0000002c3f3f7c24 */ /* 0x000fe2000f8e02a2 */
[----:B------:R-:W-:Y:S01]  /*a400*/  IADD3 R162, R101, 0x40, RZ ;  /* 0x0000004065a27810 */ /* 0x000fe20007ffe0ff */
[----:B------:R-:W-:Y:S01]  /*a410*/  FMUL.FTZ R205, R220, R205 ;  /* 0x000000cddccd7220 */ /* 0x000fe20000410000 */
[----:B------:R-:W-:Y:S01]  /*a420*/  FFMA.FTZ R238, R105, -R30, R238 ;  /* 0x8000001e69ee7223 */ /* 0x000fe200000100ee */
[----:B------:R-:W-:Y:S01]  /*a430*/  FMUL.FTZ R167, R234, R157 ;  /* 0x0000009deaa77220 */ /* 0x000fe20000410000 */
[----:B------:R-:W-:Y:S01]  /*a440*/  LEA.HI.SX32 R61, R162, R101, 0x1b ;  /* 0x00000065a23d7211 */ /* 0x000fe200078fdaff */
[----:B------:R-:W-:Y:S01]  /*a450*/  FADD.FTZ R161, R184, R161 ;  /* 0x000000a1b8a17221 */ /* 0x000fe20000010000 */
[----:B------:R-:W-:Y:S01]  /*a460*/  LEA.HI.X R73, R101, UR46, RZ, 0x2, P0 ;  /* 0x0000002e65497c11 */ /* 0x000fe200080f14ff */
[----:B------:R-:W-:Y:S01]  /*a470*/  FADD.FTZ R159, R190, R159 ;  /* 0x0000009fbe9f7221 */ /* 0x000fe20000010000 */
[----:B------:R-:W-:Y:S01]  /*a480*/  LEA R61, R61, R98, 0x2 ;  /* 0x000000623d3d7211 */ /* 0x000fe200078e10ff */
[----:B------:R-:W-:Y:S01]  /*a490*/  FFMA.FTZ R60, R236, R155, R205 ;  /* 0x0000009bec3c7223 */ /* 0x000fe200000100cd */
[----:B------:R-:W-:Y:S01]  /*a4a0*/  FFMA.FTZ R167, R238, R165, -R167 ;  /* 0x000000a5eea77223 */ /* 0x000fe200000108a7 */
[----:B------:R-:W-:Y:S01]  /*a4b0*/  FADD.FTZ R120, R161, R120 ;  /* 0x00000078a1787221 */ /* 0x000fe20000010000 */
[----:B------:R-:W-:Y:S01]  /*a4c0*/  IMAD.WIDE R72, R169, 0x4, R72 ;  /* 0x00000004a9487825 */ /* 0x000fe200078e0248 */
[----:B------:R-:W-:Y:S01]  /*a4d0*/  ISETP.GE.AND P0, PT, R133, 0x41, PT ;  /* 0x000000418500780c */ /* 0x000fe20003f06270 */
[----:B------:R-:W0:Y:S02]  /*a4e0*/  LDS R61, [R61+0x1180] ;  /* 0x001180003d3d7984 */ /* 0x000e240000000800 */
[----:B------:R-:W-:Y:S01]  /*a4f0*/  FADD.FTZ R60, R159, R60 ;  /* 0x0000003c9f3c7221 */ /* 0x000fe20000010000 */
[----:B------:R-:W-:Y:S01]  /*a500*/  FADD.FTZ R159, R120, R167 ;  /* 0x000000a7789f7221 */ /* 0x000fe20000010000 */
[----:B------:R-:W-:Y:S01]  /*a510*/  FMUL.FTZ R120, R208, R25 ;  /* 0x00000019d0787220 */ /* 0x000fe20000410000 */
[----:B------:R-:W-:-:S04]  /*a520*/  IMAD.WIDE.U32 R72, R62, UR44, R72 ;  /* 0x0000002c3e487c25 */ /* 0x000fc8000f8e0048 */
[----:B------:R-:W-:Y:S01]  /*a530*/  FMUL.FTZ R165, R234, R165 ;  /* 0x000000a5eaa57220 */ /* 0x000fe20000410000 */
[-C--:B------:R-:W-:Y:S01]  /*a540*/  FFMA.FTZ R197, R82, -R25.reuse, R197 ;  /* 0x8000001952c57223 */ /* 0x080fe200000100c5 */
[----:B------:R-:W-:Y:S01]  /*a550*/  IADD3 R182, R101, 0x80, RZ ;  /* 0x0000008065b67810 */ /* 0x000fe20007ffe0ff */
[----:B------:R-:W-:Y:S01]  /*a560*/  FMUL.FTZ R210, R210, R25 ;  /* 0x00000019d2d27220 */ /* 0x000fe20000410000 */
[----:B------:R-:W-:Y:S01]  /*a570*/  FMUL.FTZ R62, R203, R120 ;  /* 0x00000078cb3e7220 */ /* 0x000fe20000410000 */
[----:B------:R-:W-:Y:S01]  /*a580*/  IADD3 R73, R73, R63, RZ ;  /* 0x0000003f49497210 */ /* 0x000fe20007ffe0ff */
[----:B------:R-:W-:Y:S01]  /*a590*/  FFMA.FTZ R165, R238, R157, R165 ;  /* 0x0000009deea57223 */ /* 0x000fe200000100a5 */
[----:B------:R-:W-:Y:S01]  /*a5a0*/  IADD3 R184, R101, 0xc0, RZ ;  /* 0x000000c065b87810 */ /* 0x000fe20007ffe0ff */
[----:B------:R-:W-:Y:S01]  /*a5b0*/  FFMA.FTZ R62, R197, R210, -R62 ;  /* 0x000000d2c53e7223 */ /* 0x000fe2000001083e */
[----:B------:R-:W-:Y:S01]  /*a5c0*/  LEA.HI.SX32 R63, R182, R101, 0x1b ;  /* 0x00000065b63f7211 */ /* 0x000fe200078fdaff */
[----:B------:R-:W-:Y:S01]  /*a5d0*/  BSSY B0, `(.L_x_10451) ;  /* 0x0000009000007945 */ /* 0x000fe20003800000 */
[----:B------:R-:W-:Y:S01]  /*a5e0*/  FADD.FTZ R60, R60, R165 ;  /* 0x000000a53c3c7221 */ /* 0x000fe20000010000 */
[----:B------:R-:W-:Y:S01]  /*a5f0*/  ISETP.GE.AND P1, PT, R133, 0x81, PT ;  /* 0x000000818500780c */ /* 0x000fe20003f26270 */
[----:B------:R-:W-:Y:S01]  /*a600*/  FADD.FTZ R159, R159, R62 ;  /* 0x0000003e9f9f7221 */ /* 0x000fe20000010000 */
[----:B------:R-:W-:-:S02]  /*a610*/  ISETP.GE.AND P2, PT, R133, 0xc1, PT ;  /* 0x000000c18500780c */ /* 0x000fc40003f46270 */
[----:B------:R-:W-:Y:S02]  /*a620*/  LEA.HI.SX32 R161, R184, R101, 0x1b ;  /* 0x00000065b8a17211 */ /* 0x000fe400078fdaff */
[----:B------:R-:W-:Y:S01]  /*a630*/  LEA R63, R63, R98, 0x2 ;  /* 0x000000623f3f7211 */ /* 0x000fe200078e10ff */
[----:B------:R-:W-:Y:S08]  /*a640*/  @!P0 BRA `(.L_x_10452) ;  /* 0x0000000000048947 */ /* 0x000ff00003800000 */
[----:B0-----:R1:W-:Y:S02]  /*a650*/  REDG.E.ADD.F32.FTZ.RN.STRONG.GPU desc[UR22][R72.64+-0x1f00], R61 ;  /* 0xffe1003d480079a6 */ /* 0x0013e4000c10f396 */
.L_x_10452:
[----:B------:R-:W-:Y:S05]  /*a660*/  BSYNC B0 ;  /* 0x0000000000007941 */ /* 0x000fea0003800000 */
.L_x_10451:
[----:B01----:R0:W1:Y:S01]  /*a670*/  LDS R61, [R63+0x1280] ;  /* 0x001280003f3d7984 */ /* 0x0030620000000800 */
[----:B------:R-:W-:Y:S01]  /*a680*/  BSSY B0, `(.L_x_10453) ;  /* 0x0000004000007945 */ /* 0x000fe20003800000 */
[----:B------:R-:W-:-:S03]  /*a690*/  LEA R161, R161, R98, 0x2 ;  /* 0x00000062a1a17211 */ /* 0x000fc600078e10ff */
[----:B------:R-:W-:Y:S05]  /*a6a0*/  @!P1 BRA `(.L_x_10454) ;  /* 0x0000000000049947 */ /* 0x000fea0003800000 */
[----:B-1----:R2:W-:Y:S02]  /*a6b0*/  REDG.E.ADD.F32.FTZ.RN.STRONG.GPU desc[UR22][R72.64+-0x1e00], R61 ;  /* 0xffe2003d480079a6 */ /* 0x0025e4000c10f396 */
.L_x_10454:
[----:B------:R-:W-:Y:S05]  /*a6c0*/  BSYNC B0 ;  /* 0x0000000000007941 */ /* 0x000fea0003800000 */
.L_x_10453:
[----:B-12---:R1:W2:Y:S01]  /*a6d0*/  LDS R61, [R161+0x1380] ;  /* 0x00138000a13d7984 */ /* 0x0062a20000000800 */
[----:B------:R-:W-:Y:S01]  /*a6e0*/  BSSY B0, `(.L_x_10455) ;  /* 0x0000005000007945 */ /* 0x000fe20003800000 */
[C---:B------:R-:W-:Y:S02]  /*a6f0*/  IADD3 R62, R101.reuse, 0x100, RZ ;  /* 0x00000100653e7810 */ /* 0x040fe40007ffe0ff */
[----:B------:R-:W-:Y:S01]  /*a700*/  IADD3 R162, R101, 0x140, RZ ;  /* 0x0000014065a27810 */ /* 0x000fe20007ffe0ff */
[----:B------:R-:W-:Y:S06]  /*a710*/  @!P2 BRA `(.L_x_10456) ;  /* 0x000000000004a947 */ /* 0x000fec0003800000 */
[----:B--2---:R3:W-:Y:S02]  /*a720*/  REDG.E.ADD.F32.FTZ.RN.STRONG.GPU desc[UR22][R72.64+-0x1d00], R61 ;  /* 0xffe3003d480079a6 */ /* 0x0047e4000c10f396 */
.L_x_10456:
[----:B------:R-:W-:Y:S05]  /*a730*/  BSYNC B0 ;  /* 0x0000000000007941 */ /* 0x000fea0003800000 */
.L_x_10455:
        /* <DEDUP_REMOVED lines=18> */
.L_x_10458:
[----:B------:R-:W-:Y:S05]  /*a860*/  BSYNC B0 ;  /* 0x0000000000007941 */ /* 0x000fea0003800000 */
.L_x_10457:
[----:B01----:R0:W1:Y:S01]  /*a870*/  LDS R61, [R162+0x1580] ;  /* 0x00158000a23d7984 */ /* 0x0030620000000800 */
[----:B------:R-:W-:Y:S01]  /*a880*/  BSSY B0, `(.L_x_10459) ;  /* 0x0000006000007945 */ /* 0x000fe20003800000 */
[----:B------:R-:W-:Y:S02]  /*a890*/  IADD3 R182, R101, 0x200, RZ ;  /* 0x0000020065b67810 */ /* 0x000fe40007ffe0ff */
[----:B------:R-:W-:Y:S02]  /*a8a0*/  LEA.HI.SX32 R63, R62, R101, 0x1b ;  /* 0x000000653e3f7211 */ /* 0x000fe400078fdaff */
[----:B------:R-:W-:Y:S01]  /*a8b0*/  LEA R163, R161, R98, 0x2 ;  /* 0x00000062a1a37211 */ /* 0x000fe200078e10ff */
[----:B------:R-:W-:Y:S06]  /*a8c0*/  @!P0 BRA `(.L_x_10460) ;  /* 0x0000000000048947 */ /* 0x000fec0003800000 */
[----:B-1----:R2:W-:Y:S02]  /*a8d0*/  REDG.E.ADD.F32.FTZ.RN.STRONG.GPU desc[UR22][R72.64+-0x1b00], R61 ;  /* 0xffe5003d480079a6 */ /* 0x0025e4000c10f396 */
.L_x_10460:
[----:B------:R-:W-:Y:S05]  /*a8e0*/  BSYNC B0 ;  /* 0x0000000000007941 */ /* 0x000fea0003800000 */
.L_x_10459:
[----:B-12---:R1:W2:Y:S01]  /*a8f0*/  LDS R61, [R163+0x1680] ;  /* 0x00168000a33d7984 */ /* 0x0062a20000000800 */
[----:B------:R-:W-:Y:S01]  /*a900*/  BSSY B0, `(.L_x_10461) ;  /* 0x0000006000007945 */ /* 0x000fe20003800000 */
[----:B------:R-:W-:Y:S02]  /*a910*/  IADD3 R62, R101, 0x240, RZ ;  /* 0x00000240653e7810 */ /* 0x000fe40007ffe0ff */
[----:B------:R-:W-:Y:S02]  /*a920*/  LEA.HI.SX32 R161, R182, R101, 0x1b ;  /* 0x00000065b6a17211 */ /* 0x000fe400078fdaff */
[----:B------:R-:W-:Y:S01]  /*a930*/  LEA R165, R63, R98, 0x2 ;  /* 0x000000623fa57211 */ /* 0x000fe200078e10ff */
[----:B------:R-:W-:Y:S06]  /*a940*/  @!P1 BRA `(.L_x_10462) ;  /* 0x0000000000049947 */ /* 0x000fec0003800000 */
[----:B--2---:R3:W-:Y:S02]  /*a950*/  REDG.E.ADD.F32.FTZ.RN.STRONG.GPU desc[UR22][R72.64+-0x1a00], R61 ;  /* 0xffe6003d480079a6 */ /* 0x0047e4000c10f396 */
.L_x_10462:
[----:B------:R-:W-:Y:S05]  /*a960*/  BSYNC B0 ;  /* 0x0000000000007941 */ /* 0x000fea0003800000 */
.L_x_10461:
[----:B--23--:R2:W3:Y:S01]  /*a970*/  LDS R61, [R165+0x1780] ;  /* 0x00178000a53d7984 */ /* 0x00c4e20000000800 */
[----:B------:R-:W-:Y:S01]  /*a980*/  BSSY B0, `(.L_x_10463) ;  /* 0x0000006000007945 */ /* 0x000fe20003800000 */
[----:B------:R-:W-:Y:S02]  /*a990*/  LEA.HI.SX32 R63, R62, R101, 0x1b ;  /* 0x000000653e3f7211 */ /* 0x000fe400078fdaff */
[----:B0-----:R-:W-:Y:S02]  /*a9a0*/  IADD3 R162, R101, 0x280, RZ ;  /* 0x0000028065a27810 */ /* 0x001fe40007ffe0ff */
[----:B------:R-:W-:Y:S01]  /*a9b0*/  LEA R62, R161, R98, 0x2 ;  /* 0x00000062a13e7211 */ /* 0x000fe200078e10ff */
[----:B------:R-:W-:Y:S06]  /*a9c0*/  @!P2 BRA `(.L_x_10464) ;  /* 0x000000000004a947 */ /* 0x000fec0003800000 */
[----:B---3--:R0:W-:Y:S02]  /*a9d0*/  REDG.E.ADD.F32.FTZ.RN.STRONG.GPU desc[UR22][R72.64+-0x1900], R61 ;  /* 0xffe7003d480079a6 */ /* 0x0081e4000c10f396 */
.L_x_10464:
[----:B------:R-:W-:Y:S05]  /*a9e0*/  BSYNC B0 ;  /* 0x0000000000007941 */ /* 0x000fea0003800000 */
.L_x_10463:
[----:B0--3--:R0:W3:Y:S01]  /*a9f0*/  LDS R61, [R62+0x1880] ;  /* 0x001880003e3d7984 */ /* 0x0090e20000000800 */
[----:B------:R-:W-:Y:S01]  /*aa00*/  BSSY B0, `(.L_x_10465) ;  /* 0x0000005000007945 */ /* 0x000fe20003800000 */
[----:B------:R-:W-:Y:S02]  /*aa10*/  LEA.HI.SX32 R161, R162, R101, 0x1b ;  /* 0x00000065a2a17211 */ /* 0x000fe400078fdaff */
[----:B------:R-:W-:Y:S01]  /*aa20*/  LEA R63, R63, R98, 0x2 ;  /* 0x000000623f3f7211 */ /* 0x000fe200078e10ff */
[----:B------:R-:W-:Y:S06]  /*aa30*/  @!P3 BRA `(.L_x_10466) ;  /* 0x000000000004b947 */ /* 0x000fec0003800000 */
[----:B---3--:R4:W-:Y:S02]  /*aa40*/  REDG.E.ADD.F32.FTZ.RN.STRONG.GPU desc[UR22][R72.64+-0x1800], R61 ;  /* 0xffe8003d480079a6 */ /* 0x0089e4000c10f396 */
.L_x_10466:
[----:B------:R-:W-:Y:S05]  /*aa50*/  BSYNC B0 ;  /* 0x0000000000007941 */ /* 0x000fea0003800000 */
.L_x_10465:
[----:B---34-:R3:W4:Y:S01]  /*aa60*/  LDS R61, [R63+0x1980] ;  /* 0x001980003f3d7984 */ /* 0x0187220000000800 */
[----:B------:R-:W-:Y:S01]  /*aa70*/  BSSY B0, `(.L_x_10467) ;  /* 0x0000004000007945 */ /* 0x000fe20003800000 */
[----:B------:R-:W-:-:S03]  /*aa80*/  LEA R161, R161, R98, 0x2 ;  /* 0x00000062a1a17211 */ /* 0x000fc600078e10ff */
[----:B------:R-:W-:Y:S05]  /*aa90*/  @!P4 BRA `(.L_x_10468) ;  /* 0x000000000004c947 */ /* 0x000fea0003800000 */
[----:B----4-:R4:W-:Y:S02]  /*aaa0*/  REDG.E.ADD.F32.FTZ.RN.STRONG.GPU desc[UR22][R72.64+-0x1700], R61 ;  /* 0xffe9003d480079a6 */ /* 0x0109e4000c10f396 */
.L_x_10468:
[----:B------:R-:W-:Y:S05]  /*aab0*/  BSYNC B0 ;  /* 0x0000000000007941 */ /* 0x000fea0003800000 */
.L_x_10467:
[----:B----4-:R4:W1:Y:S01]  /*aac0*/  LDS R61, [R161+0x1a80] ;  /* 0x001a8000a13d7984 */ /* 0x0108620000000800 */
[----:B------:R-:W-:Y:S01]  /*aad0*/  BSSY B0, `(.L_x_10469) ;  /* 0x0000005000007945 */ /* 0x000fe20003800000 */
[C---:B0-----:R-:W-:Y:S02]  /*aae0*/  IADD3 R62, R101.reuse, 0x2c0, RZ ;  /* 0x000002c0653e7810 */ /* 0x041fe40007ffe0ff */
[----:B------:R-:W-:Y:S01]  /*aaf0*/  IADD3 R162, R101, 0x300, RZ ;  /* 0x0000030065a27810 */ /* 0x000fe20007ffe0ff */
[----:B------:R-:W-:Y:S06]  /*ab00*/  @!P5 BRA `(.L_x_10470) ;  /* 0x000000000004d947 */ /* 0x000fec0003800000 */
[----:B-1----:R0:W-:Y:S02]  /*ab10*/  REDG.E.ADD.F32.FTZ.RN.STRONG.GPU desc[UR22][R72.64+-0x1600], R61 ;  /* 0xffea003d480079a6 */ /* 0x0021e4000c10f396 */
.L_x_10470:
[----:B------:R-:W-:Y:S05]  /*ab20*/  BSYNC B0 ;  /* 0x0000000000007941 */ /* 0x000fea0003800000 */
.L_x_10469:
[-C--:B01----:R-:W-:Y:S01]  /*ab30*/  LEA.HI.SX32 R61, R62, R101.reuse, 0x1b ;  /* 0x000000653e3d7211 */ /* 0x083fe200078fdaff */
[----:B------:R-:W-:Y:S01]  /*ab40*/  BSSY B0, `(.L_x_10471) ;  /* 0x0000011000007945 */ /* 0x000fe20003800000 */
[----:B------:R-:W-:Y:S02]  /*ab50*/  ISETP.GE.AND P6, PT, R133, 0x2c1, PT ;  /* 0x000002c18500780c */ /* 0x000fe40003fc6270 */
[----:B------:R-:W-:Y:S02]  /*ab60*/  LEA R61, R61, R98, 0x2 ;  /* 0x000000623d3d7211 */ /* 0x000fe400078e10ff */
[C---:B------:R-:W-:Y:S02]  /*ab70*/  IADD3 R182, R101.reuse, 0x340, RZ ;  /* 0x0000034065b67810 */ /* 0x040fe40007ffe0ff */
[----:B---3--:R-:W-:Y:S02]  /*ab80*/  LEA.HI.SX32 R63, R162, R101, 0x1b ;  /* 0x00000065a23f7211 */ /* 0x008fe400078fdaff */
[----:B------:R-:W0:Y:S01]  /*ab90*/  LDS R61, [R61+0x1b80] ;  /* 0x001b80003d3d7984 */ /* 0x000e220000000800 */
[----:B------:R-:W-:-:S02]  /*aba0*/  IADD3 R62, R101, 0x380, RZ ;  /* 0x00000380653e7810 */ /* 0x000fc40007ffe0ff */
[----:B----4-:R-:W-:Y:S02]  /*abb0*/  LEA.HI.SX32 R161, R182, R101, 0x1b ;  /* 0x00000065b6a17211 */ /* 0x010fe400078fdaff */
        /* <DEDUP_REMOVED lines=9> */
.L_x_10472:
[----:B------:R-:W-:Y:S05]  /*ac50*/  BSYNC B0 ;  /* 0x0000000000007941 */ /* 0x000fea0003800000 */
.L_x_10471:
[----:B01----:R0:W1:Y:S01]  /*ac60*/  LDS R61, [R163+0x1c80] ;  /* 0x001c8000a33d7984 */ /* 0x0030620000000800 */
[----:B------:R-:W-:Y:S01]  /*ac70*/  BSSY B0, `(.L_x_10473) ;  /* 0x0000006000007945 */ /* 0x000fe20003800000 */
[----:B------:R-:W-:Y:S02]  /*ac80*/  IADD3 R162, R101, 0x3c0, RZ ;  /* 0x000003c065a27810 */ /* 0x000fe40007ffe0ff */
[----:B------:R-:W-:Y:S02]  /*ac90*/  LEA.HI.SX32 R63, R62, R101, 0x1b ;  /* 0x000000653e3f7211 */ /* 0x000fe400078fdaff */
[----:B--2---:R-:W-:Y:S01]  /*aca0*/  LEA R165, R161, R98, 0x2 ;  /* 0x00000062a1a57211 */ /* 0x004fe200078e10ff */
[----:B------:R-:W-:Y:S06]  /*acb0*/  @!P0 BRA `(.L_x_10474) ;  /* 0x0000000000048947 */ /* 0x000fec0003800000 */
[----:B-1----:R2:W-:Y:S02]  /*acc0*/  REDG.E.ADD.F32.FTZ.RN.STRONG.GPU desc[UR22][R72.64+-0x1400], R61 ;  /* 0xffec003d480079a6 */ /* 0x0025e4000c10f396 */
.L_x_10474:
[----:B------:R-:W-:Y:S05]  /*acd0*/  BSYNC B0 ;  /* 0x0000000000007941 */ /* 0x000fea0003800000 */
.L_x_10473:
[----:B-12---:R1:W2:Y:S01]  /*ace0*/  LDS R61, [R165+0x1d80] ;  /* 0x001d8000a53d7984 */ /* 0x0062a20000000800 */
[----:B------:R-:W-:Y:S01]  /*acf0*/  BSSY B0, `(.L_x_10475) ;  /* 0x0000006000007945 */ /* 0x000fe20003800000 */
[----:B------:R-:W-:Y:S02]  /*ad00*/  IADD3 R62, R101, 0x400, RZ ;  /* 0x00000400653e7810 */ /* 0x000fe40007ffe0ff */
[----:B------:R-:W-:Y:S02]  /*ad10*/  LEA.HI.SX32 R161, R162, R101, 0x1b ;  /* 0x00000065a2a17211 */ /* 0x000fe400078fdaff */
[----:B0-----:R-:W-:Y:S01]  /*ad20*/  LEA R163, R63, R98, 0x2 ;  /* 0x000000623fa37211 */ /* 0x001fe200078e10ff */
[----:B------:R-:W-:Y:S06]  /*ad30*/  @!P1 BRA `(.L_x_10476) ;  /* 0x0000000000049947 */ /* 0x000fec0003800000 */
[----:B--2---:R0:W-:Y:S02]  /*ad40*/  REDG.E.ADD.F32.FTZ.RN.STRONG.GPU desc[UR22][R72.64+-0x1300], R61 ;  /* 0xffed003d480079a6 */ /* 0x0041e4000c10f396 */
.L_x_10476:
[----:B------:R-:W-:Y:S05]  /*ad50*/  BSYNC B0 ;  /* 0x0000000000007941 */ /* 0x000fea0003800000 */
.L_x_10475:
[----:B0-2---:R0:W2:Y:S01]  /*ad60*/  LDS R61, [R163+0x1e80] ;  /* 0x001e8000a33d7984 */ /* 0x0050a20000000800 */
[----:B------:R-:W-:Y:S01]  /*ad70*/  BSSY B0, `(.L_x_10477) ;  /* 0x0000006000007945 */ /* 0x000fe20003800000 */
[----:B------:R-:W-:Y:S02]  /*ad80*/  LEA.HI.SX32 R63, R62, R101, 0x1b ;  /* 0x000000653e3f7211 */ /* 0x000fe400078fdaff */
[----:B------:R-:W-:Y:S02]  /*ad90*/  IADD3 R162, R101, 0x440, RZ ;  /* 0x0000044065a27810 */ /* 0x000fe40007ffe0ff */
[----:B------:R-:W-:Y:S01]  /*ada0*/  LEA R62, R161, R98, 0x2 ;  /* 0x00000062a13e7211 */ /* 0x000fe200078e10ff */
[----:B------:R-:W-:Y:S06]  /*adb0*/  @!P2 BRA `(.L_x_10478) ;  /* 0x000000000004a947 */ /* 0x000fec0003800000 */
[----:B--2---:R3:W-:Y:S02]  /*adc0*/  REDG.E.ADD.F32.FTZ.RN.STRONG.GPU desc[UR22][R72.64+-0x1200], R61 ;  /* 0xffee003d480079a6 */ /* 0x0047e4000c10f396 */
.L_x_10478:
[----:B------:R-:W-:Y:S05]  /*add0*/  BSYNC B0 ;  /* 0x0000000000007941 */ /* 0x000fea0003800000 */
.L_x_10477:
[----:B--23--:R2:W3:Y:S01]  /*ade0*/  LDS R61, [R62+0x1f80] ;  /* 0x001f80003e3d7984 */ /* 0x00c4e20000000800 */
[----:B------:R-:W-:Y:S01]  /*adf0*/  BSSY B0, `(.L_x_10479) ;  /* 0x0000005000007945 */ /* 0x000fe20003800000 */
[----:B------:R-:W-:Y:S02]  /*ae00*/  LEA.HI.SX32 R161, R162, R101, 0x1b ;  /* 0x00000065a2a17211 */ /* 0x000fe400078fdaff */
[----:B------:R-:W-:Y:S01]  /*ae10*/  LEA R63, R63, R98, 0x2 ;  /* 0x000000623f3f7211 */ /* 0x000fe200078e10ff */
[----:B------:R-:W-:Y:S06]  /*ae20*/  @!P3 BRA `(.L_x_10480) ;  /* 0x000000000004b947 */ /* 0x000fec0003800000 */
[----:B---3--:R4:W-:Y:S02]  /*ae30*/  REDG.E.ADD.F32.FTZ.RN.STRONG.GPU desc[UR22][R72.64+-0x1100], R61 ;  /* 0xffef003d480079a6 */ /* 0x0089e4000c10f396 */
.L_x_10480:
[----:B------:R-:W-:Y:S05]  /*ae40*/  BSYNC B0 ;  /* 0x0000000000007941 */ /* 0x000fea0003800000 */
.L_x_10479:
[----:B---34-:R3:W4:Y:S01]  /*ae50*/  LDS R61, [R63+0x2080] ;  /* 0x002080003f3d7984 */ /* 0x0187220000000800 */
[----:B------:R-:W-:Y:S01]  /*ae60*/  BSSY B0, `(.L_x_10481) ;  /* 0x0000004000007945 */ /* 0x000fe20003800000 */
[----:B------:R-:W-:-:S03]  /*ae70*/  LEA R161, R161, R98, 0x2 ;  /* 0x00000062a1a17211 */ /* 0x000fc600078e10ff */
[----:B------:R-:W-:Y:S05]  /*ae80*/  @!P4 BRA `(.L_x_10482) ;  /* 0x000000000004c947 */ /* 0x000fea0003800000 */
[----:B----4-:R4:W-:Y:S02]  /*ae90*/  REDG.E.ADD.F32.FTZ.RN.STRONG.GPU desc[UR22][R72.64+-0x1000], R61 ;  /* 0xfff0003d480079a6 */ /* 0x0109e4000c10f396 */
.L_x_10482:
[----:B------:R-:W-:Y:S05]  /*aea0*/  BSYNC B0 ;  /* 0x0000000000007941 */ /* 0x000fea0003800000 */
.L_x_10481:
[----:B----4-:R4:W0:Y:S01]  /*aeb0*/  LDS R61, [R161+0x2180] ;  /* 0x00218000a13d7984 */ /* 0x0108220000000800 */
[----:B------:R-:W-:Y:S01]  /*aec0*/  BSSY B0, `(.L_x_10483) ;  /* 0x0000005000007945 */ /* 0x000fe20003800000 */
[C---:B--2---:R-:W-:Y:S02]  /*aed0*/  IADD3 R62, R101.reuse, 0x480, RZ ;  /* 0x00000480653e7810 */ /* 0x044fe40007ffe0ff */
[----:B------:R-:W-:Y:S01]  /*aee0*/  IADD3 R162, R101, 0x4c0, RZ ;  /* 0x000004c065a27810 */ /* 0x000fe20007ffe0ff */
[----:B------:R-:W-:Y:S06]  /*aef0*/  @!P5 BRA `(.L_x_10484) ;  /* 0x000000000004d947 */ /* 0x000fec0003800000 */
[----:B0-----:R2:W-:Y:S02]  /*af00*/  REDG.E.ADD.F32.FTZ.RN.STRONG.GPU desc[UR22][R72.64+-0xf00], R61 ;  /* 0xfff1003d480079a6 */ /* 0x0015e4000c10f396 */
.L_x_10484:
[----:B------:R-:W-:Y:S05]  /*af10*/  BSYNC B0 ;  /* 0x0000000000007941 */ /* 0x000fea0003800000 */
.L_x_10483:
[-C--:B0-2---:R-:W-:Y:S01]  /*af20*/  LEA.HI.SX32 R61, R62, R101.reuse, 0x1b ;  /* 0x000000653e3d7211 */ /* 0x085fe200078fdaff */
        /* <DEDUP_REMOVED lines=17> */
.L_x_10486:
[----:B------:R-:W-:Y:S05]  /*b040*/  BSYNC B0 ;  /* 0x0000000000007941 */ /* 0x000fea0003800000 */
.L_x_10485:
[----:B0-2---:R0:W2:Y:S01]  /*b050*/  LDS R61, [R163+0x2380] ;  /* 0x00238000a33d7984 */ /* 0x0050a20000000800 */
[----:B------:R-:W-:Y:S01]  /*b060*/  BSSY B0, `(.L_x_10487) ;  /* 0x0000006000007945 */ /* 0x000fe20003800000 */
[----:B------:R-:W-:Y:S02]  /*b070*/  IADD3 R162, R101, 0x580, RZ ;  /* 0x0000058065a27810 */ /* 0x000fe40007ffe0ff */
[----:B------:R-:W-:Y:S02]  /*b080*/  LEA.HI.SX32 R63, R62, R101, 0x1b ;  /* 0x000000653e3f7211 */ /* 0x000fe400078fdaff */
[----:B-1----:R-:W-:Y:S01]  /*b090*/  LEA R165, R161, R98, 0x2 ;  /* 0x00000062a1a57211 */ /* 0x002fe200078e10ff */
[----:B------:R-:W-:Y:S06]  /*b0a0*/  @!P0 BRA `(.L_x_10488) ;  /* 0x0000000000048947 */ /* 0x000fec0003800000 */
[----:B--2---:R1:W-:Y:S02]  /*b0b0*/  REDG.E.ADD.F32.FTZ.RN.STRONG.GPU desc[UR22][R72.64+-0xd00], R61 ;  /* 0xfff3003d480079a6 */ /* 0x0043e4000c10f396 */
.L_x_10488:
[----:B------:R-:W-:Y:S05]  /*b0c0*/  BSYNC B0 ;  /* 0x0000000000007941 */ /* 0x000fea0003800000 */
.L_x_10487:
[----:B-12---:R1:W2:Y:S01]  /*b0d0*/  LDS R61, [R165+0x2480] ;  /* 0x00248000a53d7984 */ /* 0x0062a20000000800 */
[----:B------:R-:W-:Y:S01]  /*b0e0*/  BSSY B0, `(.L_x_10489) ;  /* 0x0000006000007945 */ /* 0x000fe20003800000 */
[----:B------:R-:W-:Y:S02]  /*b0f0*/  IADD3 R62, R101, 0x5c0, RZ ;  /* 0x000005c0653e7810 */ /* 0x000fe40007ffe0ff */
[----:B------:R-:W-:Y:S02]  /*b100*/  LEA.HI.SX32 R161, R162, R101, 0x1b ;  /* 0x00000065a2a17211 */ /* 0x000fe400078fdaff */
[----:B0-----:R-:W-:Y:S01]  /*b110*/  LEA R163, R63, R98, 0x2 ;  /* 0x000000623fa37211 */ /* 0x001fe200078e10ff */
[----:B------:R-:W-:Y:S06]  /*b120*/  @!P1 BRA `(.L_x_10490) ;  /* 0x0000000000049947 */ /* 0x000fec0003800000 */
[----:B--2---:R0:W-:Y:S02]  /*b130*/  REDG.E.ADD.F32.FTZ.RN.STRONG.GPU desc[UR22][R72.64+-0xc00], R61 ;  /* 0xfff4003d480079a6 */ /* 0x0041e4000c10f396 */
.L_x_10490:
[----:B------:R-:W-:Y:S05]  /*b140*/  BSYNC B0 ;  /* 0x0000000000007941 */ /* 0x000fea0003800000 */
.L_x_10489:
[----:B0-2---:R0:W2:Y:S01]  /*b150*/  LDS R61, [R163+0x2580] ;  /* 0x00258000a33d7984 */ /* 0x0050a20000000800 */
[----:B------:R-:W-:Y:S01]  /*b160*/  BSSY B0, `(.L_x_10491) ;  /* 0x0000006000007945 */ /* 0x000fe20003800000 */
[----:B------:R-:W-:Y:S02]  /*b170*/  LEA.HI.SX32 R63, R62, R101, 0x1b ;  /* 0x000000653e3f7211 */ /* 0x000fe400078fdaff */
[----:B------:R-:W-:Y:S02]  /*b180*/  IADD3 R162, R101, 0x600, RZ ;  /* 0x0000060065a27810 */ /* 0x000fe40007ffe0ff */
[----:B------:R-:W-:Y:S01]  /*b190*/  LEA R62, R161, R98, 0x2 ;  /* 0x00000062a13e7211 */ /* 0x000fe200078e10ff */
[----:B------:R-:W-:Y:S06]  /*b1a0*/  @!P2 BRA `(.L_x_10492) ;  /* 0x000000000004a947 */ /* 0x000fec0003800000 */
[----:B--2---:R3:W-:Y:S02]  /*b1b0*/  REDG.E.ADD.F32.FTZ.RN.STRONG.GPU desc[UR22][R72.64+-0xb00], R61 ;  /* 0xfff5003d480079a6 */ /* 0x0047e4000c10f396 */
.L_x_10492:
[----:B------:R-:W-:Y:S05]  /*b1c0*/  BSYNC B0 ;  /* 0x0000000000007941 */ /* 0x000fea0003800000 */
.L_x_10491:
[----:B--23--:R2:W3:Y:S01]  /*b1d0*/  LDS R61, [R62+0x2680] ;  /* 0x002680003e3d7984 */ /* 0x00c4e20000000800 */
[----:B------:R-:W-:Y:S01]  /*b1e0*/  BSSY B0, `(.L_x_10493) ;  /* 0x0000005000007945 */ /* 0x000fe20003800000 */
[----:B------:R-:W-:Y:S02]  /*b1f0*/  LEA.HI.SX32 R161, R162, R101, 0x1b ;  /* 0x00000065a2a17211 */ /* 0x000fe400078fdaff */
[----:B------:R-:W-:Y:S01]  /*b200*/  LEA R63, R63, R98, 0x2 ;  /* 0x000000623f3f7211 */ /* 0x000fe200078e10ff */
[----:B------:R-:W-:Y:S06]  /*b210*/  @!P3 BRA `(.L_x_10494) ;  /* 0x000000000004b947 */ /* 0x000fec0003800000 */
[----:B---3--:R4:W-:Y:S02]  /*b220*/  REDG.E.ADD.F32.FTZ.RN.STRONG.GPU desc[UR22][R72.64+-0xa00], R61 ;  /* 0xfff6003d480079a6 */ /* 0x0089e4000c10f396 */
.L_x_10494:
[----:B------:R-:W-:Y:S05]  /*b230*/  BSYNC B0 ;  /* 0x0000000000007941 */ /* 0x000fea0003800000 */
.L_x_10493:
[----:B---34-:R3:W4:Y:S01]  /*b240*/  LDS R61, [R63+0x2780] ;  /* 0x002780003f3d7984 */ /* 0x0187220000000800 */
[----:B------:R-:W-:Y:S01]  /*b250*/  BSSY B0, `(.L_x_10495) ;  /* 0x0000004000007945 */ /* 0x000fe20003800000 */
[----:B------:R-:W-:-:S03]  /*b260*/  LEA R161, R161, R98, 0x2 ;  /* 0x00000062a1a17211 */ /* 0x000fc600078e10ff */
[----:B------:R-:W-:Y:S05]  /*b270*/  @!P4 BRA `(.L_x_10496) ;  /* 0x000000000004c947 */ /* 0x000fea0003800000 */
[----:B----4-:R4:W-:Y:S02]  /*b280*/  REDG.E.ADD.F32.FTZ.RN.STRONG.GPU desc[UR22][R72.64+-0x900], R61 ;  /* 0xfff7003d480079a6 */ /* 0x0109e4000c10f396 */
.L_x_10496:
[----:B------:R-:W-:Y:S05]  /*b290*/  BSYNC B0 ;  /* 0x0000000000007941 */ /* 0x000fea0003800000 */
.L_x_10495:
[----:B----4-:R4:W0:Y:S01]  /*b2a0*/  LDS R61, [R161+0x2880] ;  /* 0x00288000a13d7984 */ /* 0x0108220000000800 */
[----:B------:R-:W-:Y:S01]  /*b2b0*/  BSSY B0, `(.L_x_10497) ;  /* 0x0000005000007945 */ /* 0x000fe20003800000 */
[C---:B--2---:R-:W-:Y:S02]  /*b2c0*/  IADD3 R62, R101.reuse, 0x640, RZ ;  /* 0x00000640653e7810 */ /* 0x044fe40007ffe0ff */
[----:B------:R-:W-:Y:S01]  /*b2d0*/  IADD3 R162, R101, 0x680, RZ ;  /* 0x0000068065a27810 */ /* 0x000fe20007ffe0ff */
[----:B------:R-:W-:Y:S06]  /*b2e0*/  @!P5 BRA `(.L_x_10498) ;  /* 0x000000000004d947 */ /* 0x000fec0003800000 */
[----:B0-----:R2:W-:Y:S02]  /*b2f0*/  REDG.E.ADD.F32.FTZ.RN.STRONG.GPU desc[UR22][R72.64+-0x800], R61 ;  /* 0xfff8003d480079a6 */ /* 0x0015e4000c10f396 */
.L_x_10498:
[----:B------:R-:W-:Y:S05]  /*b300*/  BSYNC B0 ;  /* 0x0000000000007941 */ /* 0x000fea0003800000 */
.L_x_10497:
        /* <DEDUP_REMOVED lines=18> */
.L_x_10500:
[----:B------:R-:W-:Y:S05]  /*b430*/  BSYNC B0 ;  /* 0x0000000000007941 */ /* 0x000fea0003800000 */
.L_x_10499:
[----:B0-2---:R0:W2:Y:S01]  /*b440*/  LDS R61, [R163+0x2a80] ;  /* 0x002a8000a33d7984 */ /* 0x0050a20000000800 */
[----:B------:R-:W-:Y:S01]  /*b450*/  BSSY B0, `(.L_x_10501) ;  /* 0x0000006000007945 */ /* 0x000fe20003800000 */
[----:B------:R-:W-:Y:S02]  /*b460*/  IADD3 R162, R101, 0x740, RZ ;  /* 0x0000074065a27810 */ /* 0x000fe40007ffe0ff */
[----:B------:R-:W-:Y:S02]  /*b470*/  LEA.HI.SX32 R63, R62, R101, 0x1b ;  /* 0x000000653e3f7211 */ /* 0x000fe400078fdaff */
[----:B------:R-:W-:Y:S01]  /*b480*/  LEA R161, R161, R98, 0x2 ;  /* 0x00000062a1a17211 */ /* 0x000fe200078e10ff */
[----:B------:R-:W-:Y:S06]  /*b490*/  @!P0 BRA `(.L_x_10502) ;  /* 0x0000000000048947 */ /* 0x000fec0003800000 */
[----:B--2---:R3:W-:Y:S02]  /*b4a0*/  REDG.E.ADD.F32.FTZ.RN.STRONG.GPU desc[UR22][R72.64+-0x600], R61 ;  /* 0xfffa003d480079a6 */ /* 0x0047e4000c10f396 */
.L_x_10502:
[----:B------:R-:W-:Y:S05]  /*b4b0*/  BSYNC B0 ;  /* 0x0000000000007941 */ /* 0x000fea0003800000 */
.L_x_10501:
[----:B--23--:R2:W3:Y:S01]  /*b4c0*/  LDS R61, [R161+0x2b80] ;  /* 0x002b8000a13d7984 */ /* 0x00c4e20000000800 */
[----:B------:R-:W-:Y:S01]  /*b4d0*/  BSSY B0, `(.L_x_10503) ;  /* 0x0000006000007945 */ /* 0x000fe20003800000 */
[----:B------:R-:W-:Y:S02]  /*b4e0*/  IADD3 R62, R101, 0x780, RZ ;  /* 0x00000780653e7810 */ /* 0x000fe40007ffe0ff */
[----:B------:R-:W-:Y:S02]  /*b4f0*/  LEA.HI.SX32 R133, R162, R101, 0x1b ;  /* 0x00000065a2857211 */ /* 0x000fe400078fdaff */
[----:B0-----:R-:W-:Y:S01]  /*b500*/  LEA R163, R63, R98, 0x2 ;  /* 0x000000623fa37211 */ /* 0x001fe200078e10ff */
[----:B------:R-:W-:Y:S06]  /*b510*/  @!P1 BRA `(.L_x_10504) ;  /* 0x0000000000049947 */ /* 0x000fec0003800000 */
[----:B---3--:R0:W-:Y:S02]  /*b520*/  REDG.E.ADD.F32.FTZ.RN.STRONG.GPU desc[UR22][R72.64+-0x500], R61 ;  /* 0xfffb003d480079a6 */ /* 0x0081e4000c10f396 */
.L_x_10504:
[----:B------:R-:W-:Y:S05]  /*b530*/  BSYNC B0 ;  /* 0x0000000000007941 */ /* 0x000fea0003800000 */
.L_x_10503:
[----:B0--3--:R0:W3:Y:S01]  /*b540*/  LDS R61, [R163+0x2c80] ;  /* 0x002c8000a33d7984 */ /* 0x0090e20000000800 */
[----:B------:R-:W-:Y:S01]  /*b550*/  BSSY B0, `(.L_x_10505) ;  /* 0x0000006000007945 */ /* 0x000fe20003800000 */
[----:B------:R-:W-:Y:S02]  /*b560*/  LEA.HI.SX32 R63, R62, R101, 0x1b ;  /* 0x000000653e3f7211 */ /* 0x000fe400078fdaff */
[----:B------:R-:W-:Y:S02]  /*b570*/  IADD3 R162, R101, 0x7c0, RZ ;  /* 0x000007c065a27810 */ /* 0x000fe40007ffe0ff */
[----:B------:R-:W-:Y:S01]  /*b580*/  LEA R62, R133, R98, 0x2 ;  /* 0x00000062853e7211 */ /* 0x000fe200078e10ff */
[----:B------:R-:W-:Y:S06]  /*b590*/  @!P2 BRA `(.L_x_10506) ;  /* 0x000000000004a947 */ /* 0x000fec0003800000 */
[----:B---3--:R4:W-:Y:S02]  /*b5a0*/  REDG.E.ADD.F32.FTZ.RN.STRONG.GPU desc[UR22][R72.64+-0x400], R61 ;  /* 0xfffc003d480079a6 */ /* 0x0089e4000c10f396 */
.L_x_10506:
[----:B------:R-:W-:Y:S05]  /*b5b0*/  BSYNC B0 ;  /* 0x0000000000007941 */ /* 0x000fea0003800000 */
.L_x_10505:
[----:B---34-:R3:W4:Y:S01]  /*b5c0*/  LDS R61, [R62+0x2d80] ;  /* 0x002d80003e3d7984 */ /* 0x0187220000000800 */
[----:B------:R-:W-:Y:S01]  /*b5d0*/  BSSY B0, `(.L_x_10507) ;  /* 0x0000006000007945 */ /* 0x000fe20003800000 */
[----:B------:R-:W-:Y:S01]  /*b5e0*/  LEA.HI.SX32 R133, R162, R101, 0x1b ;  /* 0x00000065a2857211 */ /* 0x000fe200078fdaff */
[----:B------:R-:W-:Y:S01]  /*b5f0*/  FMUL.FTZ R210, R203, R210 ;  /* 0x000000d2cbd27220 */ /* 0x000fe20000410000 */
[----:B------:R-:W-:Y:S01]  /*b600*/  LEA R63, R63, R98, 0x2 ;  /* 0x000000623f3f7211 */ /* 0x000fe200078e10ff */
[----:B------:R-:W-:Y:S06]  /*b610*/  @!P3 BRA `(.L_x_10508) ;  /* 0x000000000004b947 */ /* 0x000fec0003800000 */
[----:B----4-:R4:W-:Y:S02]  /*b620*/  REDG.E.ADD.F32.FTZ.RN.STRONG.GPU desc[UR22][R72.64+-0x300], R61 ;  /* 0xfffd003d480079a6 */ /* 0x0109e4000c10f396 */
.L_x_10508:
[----:B------:R-:W-:Y:S05]  /*b630*/  BSYNC B0 ;  /* 0x0000000000007941 */ /* 0x000fea0003800000 */
.L_x_10507:
[----:B----4-:R4:W0:Y:S01]  /*b640*/  LDS R61, [R63+0x2e80] ;  /* 0x002e80003f3d7984 */ /* 0x0108220000000800 */
[----:B------:R-:W-:Y:S01]  /*b650*/  BSSY B0, `(.L_x_10509) ;  /* 0x0000005000007945 */ /* 0x000fe20003800000 */
[----:B------:R-:W-:Y:S01]  /*b660*/  LEA R133, R133, R98, 0x2 ;  /* 0x0000006285857211 */ /* 0x000fe200078e10ff */
[----:B--2---:R-:W-:Y:S02]  /*b670*/  FFMA.FTZ R161, R197, R120, R210 ;  /* 0x00000078c5a17223 */ /* 0x004fe400000100d2 */
[----:B------:R-:W-:Y:S05]  /*b680*/  @!P4 BRA `(.L_x_10510) ;  /* 0x000000000004c947 */ /* 0x000fea0003800000 */
[----:B0-----:R2:W-:Y:S02]  /*b690*/  REDG.E.ADD.F32.FTZ.RN.STRONG.GPU desc[UR22][R72.64+-0x200], R61 ;  /* 0xfffe003d480079a6 */ /* 0x0015e4000c10f396 */
.L_x_10510:
[----:B------:R-:W-:Y:S05]  /*b6a0*/  BSYNC B0 ;  /* 0x0000000000007941 */ /* 0x000fea0003800000 */
.L_x_10509:
[----:B0-2---:R0:W2:Y:S01]  /*b6b0*/  LDS R61, [R133+0x2f80] ;  /* 0x002f8000853d7984 */ /* 0x0050a20000000800 */
[----:B------:R-:W-:Y:S01]  /*b6c0*/  BSSY B0, `(.L_x_10511) ;  /* 0x0000004000007945 */ /* 0x000fe20003800000 */
[----:B------:R-:W-:-:S03]  /*b6d0*/  FADD.FTZ R60, R60, R161 ;  /* 0x000000a13c3c7221 */ /* 0x000fc60000010000 */
[----:B------:R-:W-:Y:S05]  /*b6e0*/  @!P5 BRA `(.L_x_10512) ;  /* 0x000000000004d947 */ /* 0x000fea0003800000 */
[----:B--2---:R2:W-:Y:S02]  /*b6f0*/  REDG.E.ADD.F32.FTZ.RN.STRONG.GPU desc[UR22][R72.64+-0x100], R61 ;  /* 0xffff003d480079a6 */ /* 0x0045e4000c10f396 */
.L_x_10512:
[----:B------:R-:W-:Y:S05]  /*b700*/  BSYNC B0 ;  /* 0x0000000000007941 */ /* 0x000fea0003800000 */
.L_x_10511:
[----:B--2---:R-:W2:Y:S01]  /*b710*/  SHFL.DOWN PT, R72, R159, 0x1, 0x1f ;  /* 0x08201f009f487f89 */ /* 0x004ea200000e0000 */
[----:B------:R-:W-:Y:S01]  /*b720*/  ISETP.GT.AND P0, PT, R99, 0x1e, PT ;  /* 0x0000001e6300780c */ /* 0x000fe20003f04270 */
[----:B------:R-:W-:Y:S01]  /*b730*/  FADD.FTZ R5, R75, R5 ;  /* 0x000000054b057221 */ /* 0x000fe20000010000 */
[----:B------:R-:W-:Y:S01]  /*b740*/  MOV R61, R159 ;  /* 0x0000009f003d7202 */ /* 0x000fe20000000f00 */
[----:B0-----:R-:W0:Y:S01]  /*b750*/  SHFL.DOWN PT, R133, R199, 0x1, 0x1f ;  /* 0x08201f00c7857f89 */ /* 0x001e2200000e0000 */
[----:B---3--:R-:W-:Y:S01]  /*b760*/  MOV R62, R199 ;  /* 0x000000c7003e7202 */ /* 0x008fe20000000f00 */
[----:B------:R-:W-:Y:S01]  /*b770*/  FMUL.FTZ R140, R203, R140 ;  /* 0x0000008ccb8c7220 */ /* 0x000fe20000410000 */
[----:B----4-:R-:W-:Y:S01]  /*b780*/  MOV R63, R0 ;  /* 0x00000000003f7202 */ /* 0x010fe20000000f00 */
[----:B------:R-:W3:Y:S01]  /*b790*/  SHFL.DOWN PT, R162, R0, 0x1, 0x1f ;  /* 0x08201f0000a27f89 */ /* 0x000ee200000e0000 */
[----:B------:R-:W-:Y:S01]  /*b7a0*/  ISETP.NE.AND P1, PT, R99, RZ, PT ;  /* 0x000000ff6300720c */ /* 0x000fe20003f25270 */
        /* <DEDUP_REMOVED lines=18> */
[----:B0-----:R-:W-:Y:S01]  /*b8d0*/  @!P0 FADD.FTZ R62, R62, R133 ;  /* 0x000000853e3e8221 */ /* 0x001fe20000010000 */
[----:B------:R-:W0:Y:S01]  /*b8e0*/  SHFL.DOWN PT, R72, R61, 0x2, 0x1f ;  /* 0x08401f003d487f89 */ /* 0x000e2200000e0000 */
        /* <DEDUP_REMOVED lines=32> */
[----:B------:R-:W0:Y:S01]  /*baf0*/  SHFL.DOWN PT, R133, R62, 0x4, 0x1f ;  /* 0x08801f003e857f89 */ /* 0x000e2200000e0000 */
        /* <DEDUP_REMOVED lines=58> */
[----:B---3--:R-:W-:-:S03]  /*bea0*/  @!P0 FADD.FTZ R63, R63, R72 ;  /* 0x000000483f3f8221 */ /* 0x008fc60000010000 */
[----:B------:R-:W2:Y:S01]  /*beb0*/  SHFL.DOWN PT, R0, R61, 0x10, 0x1f ;  /* 0x0a001f003d007f89 */ /* 0x000ea200000e0000 */
[----:B----4-:R-:W-:-:S03]  /*bec0*/  @!P0 FADD.FTZ R60, R60, R73 ;  /* 0x000000493c3c8221 */ /* 0x010fc60000010000 */
[----:B------:R-:W3:Y:S01]  /*bed0*/  SHFL.DOWN PT, R72, R63, 0x10, 0x1f ;  /* 0x0a001f003f487f89 */ /* 0x000ee200000e0000 */
[----:B------:R-:W-:-:S03]  /*bee0*/  ISETP.GT.AND P0, PT, R99, 0xf, PT ;  /* 0x0000000f6300780c */ /* 0x000fc60003f04270 */
[----:B------:R-:W4:Y:S10]  /*bef0*/  SHFL.DOWN PT, R73, R60, 0x10, 0x1f ;  /* 0x0a001f003c497f89 */ /* 0x000f3400000e0000 */
        /* <DEDUP_REMOVED lines=15> */
[----:B------:R-:W0:Y:S04]  /*bff0*/  LDS.128 R72, [R98+0x31a0] ;  /* 0x0031a00062487984 */ /* 0x000e280000000c00 */
[----:B------:R-:W2:Y:S04]  /*c000*/  @P0 LDS.64 R76, [R0+0x63e0] ;  /* 0x0063e000004c0984 */ /* 0x000ea80000000a00 */
[----:B------:R-:W3:Y:S01]  /*c010*/  @P0 LDS.64 R78, [R0+0x5be0] ;  /* 0x005be000004e0984 */ /* 0x000ee20000000a00 */
[----:B0-----:R-:W-:Y:S01]  /*c020*/  FADD.FTZ R63, R63, R75 ;  /* 0x0000004b3f3f7221 */ /* 0x001fe20000010000 */
[----:B------:R-:W-:Y:S01]  /*c030*/  FADD.FTZ R62, R62, R74 ;  /* 0x0000004a3e3e7221 */ /* 0x000fe20000010000 */
[----:B------:R-:W-:Y:S01]  /*c040*/  FADD.FTZ R61, R61, R73 ;  /* 0x000000493d3d7221 */ /* 0x000fe20000010000 */
[----:B------:R-:W-:Y:S01]  /*c050*/  FADD.FTZ R60, R60, R72 ;  /* 0x000000483c3c7221 */ /* 0x000fe20000010000 */
[----:B--2---:R-:W-:Y:S01]  /*c060*/  @P0 FADD.FTZ R63, R63, R77 ;  /* 0x0000004d3f3f0221 */ /* 0x004fe20000010000 */
[----:B------:R-:W-:Y:S01]  /*c070*/  @P0 FADD.FTZ R62, R62, R76 ;  /* 0x0000004c3e3e0221 */ /* 0x000fe20000010000 */
[----:B---3--:R-:W-:Y:S01]  /*c080*/  @P0 FADD.FTZ R61, R61, R79 ;  /* 0x0000004f3d3d0221 */ /* 0x008fe20000010000 */
[----:B------:R-:W-:-:S03]  /*c090*/  @P0 FADD.FTZ R60, R60, R78 ;  /* 0x0000004e3c3c0221 */ /* 0x000fc60000010000 */
[----:B------:R2:W-:Y:S04]  /*c0a0*/  STS.64 [R0+0x63e0], R62 ;  /* 0x0063e03e00007388 */ /* 0x0005e80000000a00 */
[----:B------:R2:W-:Y:S02]  /*c0b0*/  STS.64 [R0+0x5be0], R60 ;  /* 0x005be03c00007388 */ /* 0x0005e40000000a00 */
.L_x_10514:
[----:B------:R-:W-:Y:S05]  /*c0c0*/  BSYNC B0 ;  /* 0x0000000000007941 */ /* 0x000fea0003800000 */
.L_x_10513:
[----:B------:R-:W-:Y:S02]  /*c0d0*/  UIADD3 UR7, UR7, 0x1, URZ ;  /* 0x0000000107077890 */ /* 0x000fe4000fffe03f */
[----:B------:R-:W-:Y:S02]  /*c0e0*/  UIADD3 UR8, UP1, UR8, 0x1, URZ ;  /* 0x0000000108087890 */ /* 0x000fe4000ff3e03f */
[----:B------:R-:W-:Y:S02]  /*c0f0*/  UISETP.GE.AND UP0, UPT, UR7, UR54, UPT ;  /* 0x000000360700728c */ /* 0x000fe4000bf06270 */
[----:B------:R-:W-:-:S04]  /*c100*/  UIADD3.X UR9, URZ, UR9, URZ, UP1, !UPT ;  /* 0x000000093f097290 */ /* 0x000fc80008ffe43f */
[----:B------:R-:W-:-:S13]  /*c110*/  PLOP3.LUT P0, PT, PT, PT, UP0, 0x80, 0x0 ;  /* 0x000000000000781c */ /* 0x000fda0003f0f008 */
[----:B------:R-:W-:Y:S05]  /*c120*/  @!P0 BRA `(.L_x_10515) ;  /* 0xffffff7400b08947 */ /* 0x000fea000383ffff */
.L_x_10420:
[----:B------:R-:W-:Y:S01]  /*c130*/  BAR.SYNC.DEFER_BLOCKING 0x0 ;  /* 0x0000000000007b1d */ /* 0x000fe20000010000 */
[----:B------:R-:W-:-:S05]  /*c140*/  MOV R40, 0x10 ;  /* 0x0000001000287802 */ /* 0x000fca0000000f00 */
[----:B------:R-:W-:Y:S01]  /*c150*/  IMAD.WIDE R40, R95, R40, UR18 ;  /* 0x000000125f287e25 */ /* 0x000fe2000f8e0228 */
[----:B------:R-:W-:Y:S01]  /*c160*/  IADD3 R25, R99, R99, R96 ;  /* 0x0000006363197210 */ /* 0x000fe20007ffe060 */
[----:B------:R-:W-:Y:S01]  /*c170*/  UIADD3 UR7, UR15, -0x1, URZ ;  /* 0xffffffff0f077890 */ /* 0x000fe2000fffe03f */
[----:B------:R-:W-:Y:S02]  /*c180*/  ULDC.64 UR28, c[0x0][0x388] ;  /* 0x0000e200001c7ab9 */ /* 0x000fe40000000a00 */
[----:B------:R-:W3:Y:S04]  /*c190*/  LDG.E.128 R44, desc[UR22][R40.64] ;  /* 0x00000016282c7981 */ /* 0x000ee8000c1e1d00 */
[----:B------:R-:W4:Y:S01]  /*c1a0*/  LDG.E.128 R48, desc[UR22][R40.64+0x200] ;  /* 0x0002001628307981 */ /* 0x000f22000c1e1d00 */
[----:B------:R-:W-:Y:S01]  /*c1b0*/  LEA R25, R25, R98, 0x4 ;  /* 0x0000006219197211 */ /* 0x000fe200078e20ff */
[----:B------:R-:W-:-:S02]  /*c1c0*/  USHF.L.U32 UR8, UR7, 0xa, URZ ;  /* 0x0000000a07087899 */ /* 0x000fc4000800063f */
[----:B------:R-:W-:Y:S02]  /*c1d0*/  UIMAD UR24, UR13, UR28, URZ ;  /* 0x0000001c0d1872a4 */ /* 0x000fe4000f8e023f */
[----:B------:R-:W-:Y:S02]  /*c1e0*/  USHF.R.S32.HI UR9, URZ, 0x1f, UR8 ;  /* 0x0000001f3f097899 */ /* 0x000fe40008011408 */
[----:B------:R-:W-:Y:S02]  /*c1f0*/  UIMAD UR26, UR12, UR29, UR24 ;  /* 0x0000001d0c1a72a4 */ /* 0x000fe4000f8e0218 */
[----:B------:R-:W-:Y:S02]  /*c200*/  UIMAD.WIDE.U32 UR24, UR12, UR28, UR8 ;  /* 0x0000001c0c1872a5 */ /* 0x000fe4000f8e0008 */
[----:B------:R-:W-:Y:S01]  /*c210*/  UIADD3 UR18, UP1, UR18, -0x800, URZ ;  /* 0xfffff80012127890 */ /* 0x000fe2000ff3e03f */
[----:B------:R-:W-:Y:S01]  /*c220*/  ULDC.64 UR28, c[0x0][0x390] ;  /* 0x0000e400001c7ab9 */ /* 0x000fe20000000a00 */
[----:B------:R-:W-:-:S02]  /*c230*/  UIADD3 UR25, UR25, UR26, URZ ;  /* 0x0000001a19197290 */ /* 0x000fc4000fffe03f */
[----:B------:R-:W-:Y:S02]  /*c240*/  UIMAD UR27, UR11, UR28, URZ ;  /* 0x0000001c0b1b72a4 */ /* 0x000fe4000f8e023f */
[----:B------:R-:W-:Y:S02]  /*c250*/  UIMAD.WIDE.U32 UR24, UR10, UR28, UR24 ;  /* 0x0000001c0a1872a5 */ /* 0x000fe4000f8e0018 */
[----:B------:R-:W-:Y:S02]  /*c260*/  UIMAD UR26, UR10, UR29, UR27 ;  /* 0x0000001d0a1a72a4 */ /* 0x000fe4000f8e021b */
[----:B------:R-:W-:Y:S01]  /*c270*/  UIADD3 UR16, UP2, UR16, -0x1000, URZ ;  /* 0xfffff00010107890 */ /* 0x000fe2000ff5e03f */
[----:B------:R-:W-:Y:S01]  /*c280*/  ULDC.64 UR28, c[0x0][0x3e0] ;  /* 0x0000f800001c7ab9 */ /* 0x000fe20000000a00 */
[----:B------:R-:W-:Y:S02]  /*c290*/  UIADD3 UR26, UR25, UR26, URZ ;  /* 0x0000001a191a7290 */ /* 0x000fe4000fffe03f */
[----:B------:R-:W-:-:S02]  /*c2a0*/  ULEA UR25, UP0, UR24, UR28, 0x1 ;  /* 0x0000001c18197291 */ /* 0x000fc4000f80083f */
[----:B------:R-:W-:Y:S02]  /*c2b0*/  UIADD3 UR50, UP3, UR50, -0x800, URZ ;  /* 0xfffff80032327890 */ /* 0x000fe4000ff7e03f */
[----:B------:R-:W-:Y:S02]  /*c2c0*/  ULEA.HI.X UR24, UR24, UR29, UR26, 0x1, UP0 ;  /* 0x0000001d18187291 */ /* 0x000fe400080f0c1a */
[----:B------:R-:W-:Y:S01]  /*c2d0*/  UIADD3 UR52, UP4, UR52, -0x800, URZ ;  /* 0xfffff80034347890 */ /* 0x000fe2000ff9e03f */
[----:B------:R-:W-:Y:S01]  /*c2e0*/  ULDC.64 UR26, c[0x0][0x3a8] ;  /* 0x0000ea00001a7ab9 */ /* 0x000fe20000000a00 */
[----:B------:R-:W-:Y:S02]  /*c2f0*/  UIADD3 UR6, UR6, 0x1, URZ ;  /* 0x0000000106067890 */ /* 0x000fe4000fffe03f */
[----:B------:R-:W-:Y:S02]  /*c300*/  UIMAD.WIDE.U32 UR8, UR12, UR26, UR8 ;  /* 0x0000001a0c0872a5 */ /* 0x000fe4000f8e0008 */
[----:B------:R-:W-:-:S02]  /*c310*/  UIADD3.X UR19, UR19, -0x1, URZ, UP1, !UPT ;  /* 0xffffffff13137890 */ /* 0x000fc40008ffe43f */
[----:B------:R-:W-:Y:S02]  /*c320*/  UIADD3.X UR17, UR17, -0x1, URZ, UP2, !UPT ;  /* 0xffffffff11117890 */ /* 0x000fe400097fe43f */
[----:B------:R-:W-:Y:S02]  /*c330*/  UIADD3.X UR49, UR49, -0x1, URZ, UP3, !UPT ;  /* 0xffffffff31317890 */ /* 0x000fe40009ffe43f */
[----:B------:R-:W-:Y:S01]  /*c340*/  UIADD3.X UR51, UR51, -0x1, URZ, UP4, !UPT ;  /* 0xffffffff33337890 */ /* 0x000fe2000a7fe43f */
[----:B---3--:R-:W-:Y:S04]  /*c350*/  STS.128 [R94], R44 ;  /* 0x0000002c5e007388 */ /* 0x008fe80000000c00 */
[----:B----4-:R-:W-:Y:S01]  /*c360*/  STS.128 [R94+0x200], R48 ;  /* 0x000200305e007388 */ /* 0x010fe20000000c00 */
[----:B------:R-:W-:-:S03]  /*c370*/  NOP ;  /* 0x0000000000007918 */ /* 0x000fc60000000000 */
[----:B------:R-:W2:Y:S04]  /*c380*/  LDS.128 R36, [R25] ;  /* 0x0000000019247984 */ /* 0x000ea80000000c00 */
[----:B------:R3:W4:Y:S01]  /*c390*/  LDS.128 R40, [R25+0x10] ;  /* 0x0000100019287984 */ /* 0x0007220000000c00 */
[--C-:B--2---:R-:W-:Y:S02]  /*c3a0*/  HADD2.F32 R0, -RZ, R36.reuse.H0_H0 ;  /* 0x20000024ff007230 */ /* 0x104fe40000004100 */
[----:B------:R-:W-:-:S03]  /*c3b0*/  HADD2.F32 R36, -RZ, R36.H1_H1 ;  /* 0x30000024ff247230 */ /* 0x000fc60000004100 */
[----:B------:R-:W-:Y:S01]  /*c3c0*/  FADD.FTZ R30, R0, UR5 ;  /* 0x00000005001e7e21 */ /* 0x000fe20008010000 */
[--C-:B------:R-:W-:Y:S02]  /*c3d0*/  HADD2.F32 R0, -RZ, R37.reuse.H0_H0 ;  /* 0x20000025ff007230 */ /* 0x100fe40000004100 */
[----:B------:R-:W-:Y:S01]  /*c3e0*/  FADD.FTZ R36, R36, UR5 ;  /* 0x0000000524247e21 */ /* 0x000fe20008010000 */
[----:B------:R-:W-:Y:S01]  /*c3f0*/  HADD2.F32 R37, -RZ, R37.H1_H1 ;  /* 0x30000025ff257230 */ /* 0x000fe20000004100 */
[----:B------:R-:W-:Y:S01]  /*c400*/  BAR.SYNC.DEFER_BLOCKING 0x0 ;  /* 0x0000000000007b1d */ /* 0x000fe20000010000 */
[----:B------:R-:W-:Y:S01]  /*c410*/  FSETP.GTU.FTZ.AND P2, PT, R30, 20, PT ;  /* 0x41a000001e00780b */ /* 0x000fe20003f5c000 */
[----:B------:R-:W-:Y:S01]  /*c420*/  FADD.FTZ R44, R0, UR5 ;  /* 0x00000005002c7e21 */ /* 0x000fe20008010000 */
[----:B------:R-:W-:Y:S01]  /*c430*/  FSETP.GTU.FTZ.AND P1, PT, R36, 20, PT ;  /* 0x41a000002400780b */ /* 0x000fe20003f3c000 */
[----:B------:R-:W-:-:S03]  /*c440*/  FADD.FTZ R45, R37, UR5 ;  /* 0x00000005252d7e21 */ /* 0x000fc60008010000 */
[----:B------:R-:W-:Y:S02]  /*c450*/  FSETP.GTU.FTZ.AND P0, PT, R44, 20, PT ;  /* 0x41a000002c00780b */ /* 0x000fe40003f1c000 */
[----:B------:R-:W-:-:S05]  /*c460*/  FSETP.GTU.FTZ.AND P4, PT, R45, 20, PT ;  /* 0x41a000002d00780b */ /* 0x000fca0003f9c000 */
[----:B------:R-:W-:Y:S02]  /*c470*/  @!P2 FMUL.FTZ R0, R30, -1.4426950216293334961 ;  /* 0xbfb8aa3b1e00a820 */ /* 0x000fe40000410000 */
[----:B------:R-:W-:-:S04]  /*c480*/  @!P1 FMUL.FTZ R36, R36, -1.4426950216293334961 ;  /* 0xbfb8aa3b24249820 */ /* 0x000fc80000410000 */
[----:B------:R-:W-:Y:S01]  /*c490*/  @!P0 FMUL.FTZ R37, R44, -1.4426950216293334961 ;  /* 0xbfb8aa3b2c258820 */ /* 0x000fe20000410000 */
[----:B------:R-:W2:Y:S01]  /*c4a0*/  @!P2 MUFU.EX2 R0, R0 ;  /* 0x000000000000a308 */ /* 0x000ea20000000800 */
[----:B------:R-:W-:Y:S01]  /*c4b0*/  @!P4 FMUL.FTZ R44, R45, -1.4426950216293334961 ;  /* 0xbfb8aa3b2d2cc820 */ /* 0x000fe20000410000 */
[--C-:B------:R-:W-:Y:S02]  /*c4c0*/  HADD2.F32 R45, -RZ, R38.reuse.H0_H0 ;  /* 0x20000026ff2d7230 */ /* 0x100fe40000004100 */
[----:B------:R-:W-:-:S03]  /*c4d0*/  HADD2.F32 R38, -RZ, R38.H1_H1 ;  /* 0x30000026ff267230 */ /* 0x000fc60000004100 */
[----:B------:R-:W-:Y:S01]  /*c4e0*/  FADD.FTZ R45, R45, UR5 ;  /* 0x000000052d2d7e21 */ /* 0x000fe20008010000 */
[----:B------:R-:W5:Y:S01]  /*c4f0*/  @!P1 MUFU.EX2 R36, R36 ;  /* 0x0000002400249308 */ /* 0x000f620000000800 */
[----:B------:R-:W-:-:S03]  /*c500*/  FADD.FTZ R38, R38, UR5 ;  /* 0x0000000526267e21 */ /* 0x000fc60008010000 */
[----:B------:R-:W-:Y:S02]  /*c510*/  FSETP.GTU.FTZ.AND P6, PT, R45, 20, PT ;  /* 0x41a000002d00780b */ /* 0x000fe40003fdc000 */
[----:B------:R-:W-:Y:S02]  /*c520*/  FSETP.GTU.FTZ.AND P5, PT, R38, 20, PT ;  /* 0x41a000002600780b */ /* 0x000fe40003fbc000 */
[----:B------:R-:W0:Y:S01]  /*c530*/  @!P0 MUFU.EX2 R37, R37 ;  /* 0x0000002500258308 */ /* 0x000e220000000800 */
[----:B--2---:R-:W-:Y:S01]  /*c540*/  @!P2 FADD.FTZ R30, R0, 1 ;  /* 0x3f800000001ea421 */ /* 0x004fe20000010000 */
[--C-:B------:R-:W-:Y:S02]  /*c550*/  HADD2.F32 R0, -RZ, R39.reuse.H0_H0 ;  /* 0x20000027ff007230 */ /* 0x100fe40000004100 */
[----:B------:R-:W-:-:S03]  /*c560*/  HADD2.F32 R39, -RZ, R39.H1_H1 ;  /* 0x30000027ff277230 */ /* 0x000fc60000004100 */
[----:B------:R-:W-:Y:S01]  /*c570*/  FADD.FTZ R46, R0, UR5 ;  /* 0x00000005002e7e21 */ /* 0x000fe20008010000 */
[----:B------:R4:W2:Y:S01]  /*c580*/  @!P2 MUFU.RCP R47, R30 ;  /* 0x0000001e002fa308 */ /* 0x0008a20000001000 */
[----:B-----5:R-:W-:Y:S01]  /*c590*/  @!P1 FADD.FTZ R36, R36, 1 ;  /* 0x3f80000024249421 */ /* 0x020fe20000010000 */
[----:B------:R-:W-:Y:S01]  /*c5a0*/  FADD.FTZ R39, R39, UR5 ;  /* 0x0000000527277e21 */ /* 0x000fe20008010000 */
[----:B---3--:R-:W-:Y:S01]  /*c5b0*/  @!P5 FMUL.FTZ R25, R38, -1.4426950216293334961 ;  /* 0xbfb8aa3b2619d820 */ /* 0x008fe20000410000 */
[----:B------:R-:W-:Y:S01]  /*c5c0*/  FSETP.GTU.FTZ.AND P3, PT, R46, 20, PT ;  /* 0x41a000002e00780b */ /* 0x000fe20003f7c000 */
[----:B------:R-:W-:-:S03]  /*c5d0*/  @!P6 FMUL.FTZ R0, R45, -1.4426950216293334961 ;  /* 0xbfb8aa3b2d00e820 */ /* 0x000fc60000410000 */
[----:B------:R-:W3:Y:S01]  /*c5e0*/  @!P1 MUFU.RCP R36, R36 ;  /* 0x0000002400249308 */ /* 0x000ee20000001000 */
[----:B0-----:R-:W-:Y:S01]  /*c5f0*/  @!P0 FADD.FTZ R37, R37, 1 ;  /* 0x3f80000025258421 */ /* 0x001fe20000010000 */
[--C-:B----4-:R-:W-:Y:S02]  /*c600*/  HADD2.F32 R30, -RZ, R40.reuse.H0_H0 ;  /* 0x20000028ff1e7230 */ /* 0x110fe40000004100 */
[----:B------:R-:W-:-:S03]  /*c610*/  HADD2.F32 R40, -RZ, R40.H1_H1 ;  /* 0x30000028ff287230 */ /* 0x000fc60000004100 */
[----:B------:R-:W-:Y:S01]  /*c620*/  FADD.FTZ R38, R30, UR5 ;  /* 0x000000051e267e21 */ /* 0x000fe20008010000 */
[----:B------:R-:W0:Y:S01]  /*c630*/  @!P0 MUFU.RCP R37, R37 ;  /* 0x0000002500258308 */ /* 0x000e220000001000 */
[----:B--2---:R-:W-:Y:S01]  /*c640*/  @!P2 FMUL.FTZ R18, R18, R47 ;  /* 0x0000002f1212a220 */ /* 0x004fe20000410000 */
[----:B------:R-:W-:Y:S01]  /*c650*/  FSETP.GTU.FTZ.AND P2, PT, R39, 20, PT ;  /* 0x41a000002700780b */ /* 0x000fe20003f5c000 */
[----:B------:R-:W-:Y:S01]  /*c660*/  @!P3 FMUL.FTZ R30, R46, -1.4426950216293334961 ;  /* 0xbfb8aa3b2e1eb820 */ /* 0x000fe20000410000 */
[----:B------:R-:W-:-:S04]  /*c670*/  FADD.FTZ R40, R40, UR5 ;  /* 0x0000000528287e21 */ /* 0x000fc80008010000 */
[----:B------:R-:W2:Y:S01]  /*c680*/  @!P6 MUFU.EX2 R0, R0 ;  /* 0x000000000000e308 */ /* 0x000ea20000000800 */
[----:B---3--:R-:W-:Y:S01]  /*c690*/  @!P1 FMUL.FTZ R19, R19, R36 ;  /* 0x0000002413139220 */ /* 0x008fe20000410000 */
[----:B------:R-:W-:-:S05]  /*c6a0*/  FSETP.GTU.FTZ.AND P1, PT, R38, 20, PT ;  /* 0x41a000002600780b */ /* 0x000fca0003f3c000 */
[----:B------:R-:W-:Y:S01]  /*c6b0*/  @!P2 FMUL.FTZ R36, R39, -1.4426950216293334961 ;  /* 0xbfb8aa3b2724a820 */ /* 0x000fe20000410000 */
[----:B------:R-:W3:Y:S01]  /*c6c0*/  @!P5 MUFU.EX2 R25, R25 ;  /* 0x000000190019d308 */ /* 0x000ee20000000800 */
[----:B0-----:R-:W-:Y:S01]  /*c6d0*/  @!P0 FMUL.FTZ R20, R20, R37 ;  /* 0x0000002514148220 */ /* 0x001fe20000410000 */
[----:B------:R-:W-:Y:S01]  /*c6e0*/  FSETP.GTU.FTZ.AND P0, PT, R40, 20, PT ;  /* 0x41a000002800780b */ /* 0x000fe20003f1c000 */
[--C-:B------:R-:W-:Y:S02]  /*c6f0*/  HADD2.F32 R39, -RZ, R41.reuse.H0_H0 ;  /* 0x20000029ff277230 */ /* 0x100fe40000004100 */
[----:B------:R-:W-:Y:S02]  /*c700*/  HADD2.F32 R41, -RZ, R41.H1_H1 ;  /* 0x30000029ff297230 */ /* 0x000fe40000004100 */
[----:B------:R-:W-:Y:S01]  /*c710*/  @!P1 FMUL.FTZ R37, R38, -1.4426950216293334961 ;  /* 0xbfb8aa3b26259820 */ /* 0x000fe20000410000 */
[----:B------:R-:W0:Y:S01]  /*c720*/  @!P4 MUFU.EX2 R44, R44 ;  /* 0x0000002c002cc308 */ /* 0x000e220000000800 */
[----:B--2---:R-:W-:Y:S01]  /*c730*/  @!P6 FADD.FTZ R0, R0, 1 ;  /* 0x3f8000000000e421 */ /* 0x004fe20000010000 */
[----:B------:R-:W-:Y:S01]  /*c740*/  FADD.FTZ R41, R41, UR5 ;  /* 0x0000000529297e21 */ /* 0x000fe20008010000 */
[----:B------:R-:W-:-:S04]  /*c750*/  FADD.FTZ R39, R39, UR5 ;  /* 0x0000000527277e21 */ /* 0x000fc80008010000 */
[----:B------:R-:W-:Y:S01]  /*c760*/  @!P0 FMUL.FTZ R38, R40, -1.4426950216293334961 ;  /* 0xbfb8aa3b28268820 */ /* 0x000fe20000410000 */
[----:B------:R-:W2:Y:S01]  /*c770*/  @!P1 MUFU.EX2 R37, R37 ;  /* 0x0000002500259308 */ /* 0x000ea20000000800 */
[----:B---3--:R-:W-:-:S07]  /*c780*/  @!P5 FADD.FTZ R25, R25, 1 ;  /* 0x3f8000001919d421 */ /* 0x008fce0000010000 */
[----:B------:R-:W3:Y:S01]  /*c790*/  @!P3 MUFU.EX2 R30, R30 ;  /* 0x0000001e001eb308 */ /* 0x000ee20000000800 */
[----:B0-----:R-:W-:-:S07]  /*c7a0*/  @!P4 FADD.FTZ R44, R44, 1 ;  /* 0x3f8000002c2cc421 */ /* 0x001fce0000010000 */
[----:B------:R-:W0:Y:S01]  /*c7b0*/  @!P2 MUFU.EX2 R36, R36 ;  /* 0x000000240024a308 */ /* 0x000e220000000800 */
[----:B--2---:R-:W-:-:S07]  /*c7c0*/  @!P1 FADD.FTZ R37, R37, 1 ;  /* 0x3f80000025259421 */ /* 0x004fce0000010000 */
[----:B------:R2:W4:Y:S01]  /*c7d0*/  @!P6 MUFU.RCP R45, R0 ;  /* 0x00000000002de308 */ /* 0x0005220000001000 */
[----:B---3--:R-:W-:-:S07]  /*c7e0*/  @!P3 FADD.FTZ R30, R30, 1 ;  /* 0x3f8000001e1eb421 */ /* 0x008fce0000010000 */
[----:B------:R-:W3:Y:S01]  /*c7f0*/  @!P5 MUFU.RCP R40, R25 ;  /* 0x000000190028d308 */ /* 0x000ee20000001000 */
[----:B0-----:R-:W-:Y:S01]  /*c800*/  @!P2 FADD.FTZ R36, R36, 1 ;  /* 0x3f8000002424a421 */ /* 0x001fe20000010000 */
[--C-:B--2---:R-:W-:Y:S02]  /*c810*/  HADD2.F32 R0, -RZ, R42.reuse.H0_H0 ;  /* 0x2000002aff007230 */ /* 0x104fe40000004100 */
[----:B------:R-:W-:-:S04]  /*c820*/  HADD2.F32 R42, -RZ, R42.H1_H1 ;  /* 0x3000002aff2a7230 */ /* 0x000fc80000004100 */
[----:B------:R-:W0:Y:S01]  /*c830*/  @!P4 MUFU.RCP R44, R44 ;  /* 0x0000002c002cc308 */ /* 0x000e220000001000 */
[----:B----4-:R-:W-:Y:S01]  /*c840*/  @!P6 FMUL.FTZ R22, R22, R45 ;  /* 0x0000002d1616e220 */ /* 0x010fe20000410000 */
[----:B------:R-:W-:Y:S01]  /*c850*/  FSETP.GTU.FTZ.AND P6, PT, R41, 20, PT ;  /* 0x41a000002900780b */ /* 0x000fe20003fdc000 */
[----:B------:R-:W-:-:S05]  /*c860*/  FADD.FTZ R42, R42, UR5 ;  /* 0x000000052a2a7e21 */ /* 0x000fca0008010000 */
[----:B------:R2:W4:Y:S01]  /*c870*/  @!P3 MUFU.RCP R47, R30 ;  /* 0x0000001e002fb308 */ /* 0x0005220000001000 */
[----:B---3--:R-:W-:-:S06]  /*c880*/  @!P5 FMUL.FTZ R23, R23, R40 ;  /* 0x000000281717d220 */ /* 0x008fcc0000410000 */
[----:B------:R-:W-:Y:S01]  /*c890*/  @!P6 FMUL.FTZ R25, R41, -1.4426950216293334961 ;  /* 0xbfb8aa3b2919e820 */ /* 0x000fe20000410000 */
[----:B------:R-:W3:Y:S01]  /*c8a0*/  @!P1 MUFU.RCP R37, R37 ;  /* 0x0000002500259308 */ /* 0x000ee20000001000 */
[--C-:B--2---:R-:W-:Y:S02]  /*c8b0*/  HADD2.F32 R30, -RZ, R43.reuse.H0_H0 ;  /* 0x2000002bff1e7230 */ /* 0x104fe40000004100 */
[----:B0-----:R-:W-:Y:S01]  /*c8c0*/  @!P4 FMUL.FTZ R21, R21, R44 ;  /* 0x0000002c1515c220 */ /* 0x001fe20000410000 */
[----:B------:R-:W-:Y:S01]  /*c8d0*/  HADD2.F32 R43, -RZ, R43.H1_H1 ;  /* 0x3000002bff2b7230 */ /* 0x000fe20000004100 */
[----:B------:R-:W-:Y:S01]  /*c8e0*/  FSETP.GTU.FTZ.AND P4, PT, R39, 20, PT ;  /* 0x41a000002700780b */ /* 0x000fe20003f9c000 */
[----:B------:R-:W-:Y:S01]  /*c8f0*/  FADD.FTZ R44, R0, UR5 ;  /* 0x00000005002c7e21 */ /* 0x000fe20008010000 */
[----:B------:R-:W-:Y:S01]  /*c900*/  F2FP.F16.F32.PACK_AB R41, R14, R15 ;  /* 0x0000000f0e29723e */ /* 0x000fe200000000ff */
[----:B------:R-:W0:Y:S01]  /*c910*/  @!P2 MUFU.RCP R36, R36 ;  /* 0x000000240024a308 */ /* 0x000e220000001000 */
[----:B------:R-:W-:Y:S01]  /*c920*/  FADD.FTZ R40, R43, UR5 ;  /* 0x000000052b287e21 */ /* 0x000fe20008010000 */
[----:B----4-:R-:W-:Y:S01]  /*c930*/  @!P3 FMUL.FTZ R24, R24, R47 ;  /* 0x0000002f1818b220 */ /* 0x010fe20000410000 */
[----:B------:R-:W-:-:S02]  /*c940*/  FSETP.GTU.FTZ.AND P3, PT, R42, 20, PT ;  /* 0x41a000002a00780b */ /* 0x000fc40003f7c000 */
[----:B------:R-:W-:Y:S02]  /*c950*/  FSETP.GTU.FTZ.AND P5, PT, R44, 20, PT ;  /* 0x41a000002c00780b */ /* 0x000fe40003fbc000 */
[----:B------:R-:W-:Y:S01]  /*c960*/  F2FP.F16.F32.PACK_AB R15, R2, R3 ;  /* 0x00000003020f723e */ /* 0x000fe200000000ff */
[----:B------:R-:W2:Y:S01]  /*c970*/  @!P0 MUFU.EX2 R38, R38 ;  /* 0x0000002600268308 */ /* 0x000ea20000000800 */
[----:B---3--:R-:W-:Y:S01]  /*c980*/  @!P1 FMUL.FTZ R26, R26, R37 ;  /* 0x000000251a1a9220 */ /* 0x008fe20000410000 */
[----:B------:R-:W-:Y:S01]  /*c990*/  FSETP.GTU.FTZ.AND P1, PT, R40, 20, PT ;  /* 0x41a000002800780b */ /* 0x000fe20003f3c000 */
[----:B------:R-:W-:Y:S01]  /*c9a0*/  @!P4 FMUL.FTZ R0, R39, -1.4426950216293334961 ;  /* 0xbfb8aa3b2700c820 */ /* 0x000fe20000410000 */
[----:B------:R-:W-:Y:S01]  /*c9b0*/  LEA R3, R99, R96, 0x1 ;  /* 0x0000006063037211 */ /* 0x000fe200078e08ff */
[----:B------:R-:W-:Y:S01]  /*c9c0*/  FADD.FTZ R39, R30, UR5 ;  /* 0x000000051e277e21 */ /* 0x000fe20008010000 */
[----:B------:R-:W-:Y:S02]  /*c9d0*/  F2FP.F16.F32.PACK_AB R43, R10, R11 ;  /* 0x0000000b0a2b723e */ /* 0x000fe400000000ff */
[----:B------:R-:W-:Y:S01]  /*c9e0*/  F2FP.F16.F32.PACK_AB R14, R4, R5 ;  /* 0x00000005040e723e */ /* 0x000fe200000000ff */
[----:B0-----:R-:W-:Y:S01]  /*c9f0*/  @!P2 FMUL.FTZ R27, R27, R36 ;  /* 0x000000241b1ba220 */ /* 0x001fe20000410000 */
[----:B------:R-:W-:Y:S01]  /*ca00*/  @!P3 FMUL.FTZ R36, R42, -1.4426950216293334961 ;  /* 0xbfb8aa3b2a24b820 */ /* 0x000fe20000410000 */
[----:B------:R-:W-:Y:S01]  /*ca10*/  F2FP.F16.F32.PACK_AB R42, R12, R13 ;  /* 0x0000000d0c2a723e */ /* 0x000fe200000000ff */
[----:B------:R-:W-:Y:S01]  /*ca20*/  @!P5 FMUL.FTZ R30, R44, -1.4426950216293334961 ;  /* 0xbfb8aa3b2c1ed820 */ /* 0x000fe20000410000 */
[----:B------:R-:W-:Y:S01]  /*ca30*/  F2FP.F16.F32.PACK_AB R13, R6, R7 ;  /* 0x00000007060d723e */ /* 0x000fe200000000ff */
[----:B------:R-:W0:Y:S01]  /*ca40*/  @!P4 MUFU.EX2 R0, R0 ;  /* 0x000000000000c308 */ /* 0x000e220000000800 */
[----:B------:R-:W-:Y:S01]  /*ca50*/  @!P1 FMUL.FTZ R10, R40, -1.4426950216293334961 ;  /* 0xbfb8aa3b280a9820 */ /* 0x000fe20000410000 */
[----:B------:R-:W-:Y:S01]  /*ca60*/  F2FP.F16.F32.PACK_AB R40, R16, R17 ;  /* 0x000000111028723e */ /* 0x000fe200000000ff */
[----:B--2---:R-:W-:Y:S01]  /*ca70*/  @!P0 FADD.FTZ R38, R38, 1 ;  /* 0x3f80000026268421 */ /* 0x004fe20000010000 */
[----:B------:R-:W-:-:S02]  /*ca80*/  LEA R4, R3, R98, 0x4 ;  /* 0x0000006203047211 */ /* 0x000fc400078e20ff */
[----:B------:R-:W-:Y:S02]  /*ca90*/  F2FP.F16.F32.PACK_AB R12, R8, R9 ;  /* 0x00000009080c723e */ /* 0x000fe400000000ff */
[----:B------:R-:W-:Y:S01]  /*caa0*/  FSETP.GTU.FTZ.AND P2, PT, R39, 20, PT ;  /* 0x41a000002700780b */ /* 0x000fe20003f5c000 */
[----:B------:R-:W-:Y:S01]  /*cab0*/  STS.128 [R4], R40 ;  /* 0x0000002804007388 */ /* 0x000fe20000000c00 */
[----:B------:R-:W2:Y:S01]  /*cac0*/  @!P3 MUFU.EX2 R36, R36 ;  /* 0x000000240024b308 */ /* 0x000ea20000000800 */
[----:B------:R-:W-:Y:S02]  /*cad0*/  MOV R2, UR25 ;  /* 0x0000001900027c02 */ /* 0x000fe40008000f00 */
[----:B------:R-:W-:Y:S01]  /*cae0*/  STS.128 [R4+0x10], R12 ;  /* 0x0000100c04007388 */ /* 0x000fe20000000c00 */
[----:B------:R-:W-:-:S03]  /*caf0*/  NOP ;  /* 0x0000000000007918 */ /* 0x000fc60000000000 */
[----:B------:R-:W3:Y:S04]  /*cb00*/  LDS.128 R44, [R94] ;  /* 0x000000005e2c7984 */ /* 0x000ee80000000c00 */
[----:B------:R-:W-:Y:S01]  /*cb10*/  @!P2 FMUL.FTZ R37, R39, -1.4426950216293334961 ;  /* 0xbfb8aa3b2725a820 */ /* 0x000fe20000410000 */
[----:B------:R-:W4:Y:S01]  /*cb20*/  @!P1 MUFU.EX2 R10, R10 ;  /* 0x0000000a000a9308 */ /* 0x000f220000000800 */
[----:B------:R-:W-:Y:S01]  /*cb30*/  MOV R3, UR24 ;  /* 0x0000001800037c02 */ /* 0x000fe20008000f00 */
[----:B------:R-:W5:Y:S01]  /*cb40*/  LDS.128 R12, [R94+0x200] ;  /* 0x000200005e0c7984 */ /* 0x000f620000000c00 */
[----:B0-----:R-:W-:Y:S01]  /*cb50*/  @!P4 FADD.FTZ R0, R0, 1 ;  /* 0x3f8000000000c421 */ /* 0x001fe20000010000 */
[----:B------:R-:W-:Y:S01]  /*cb60*/  F2FP.F16.F32.PACK_AB R8, R19, R18 ;  /* 0x000000121308723e */ /* 0x000fe200000000ff */
[----:B--2---:R-:W-:Y:S01]  /*cb70*/  @!P3 FADD.FTZ R36, R36, 1 ;  /* 0x3f8000002424b421 */ /* 0x004fe20000010000 */
[----:B------:R-:W-:Y:S01]  /*cb80*/  IMAD.WIDE R2, R95, 0x10, R2 ;  /* 0x000000105f027825 */ /* 0x000fe200078e0202 */
[----:B------:R-:W-:Y:S01]  /*cb90*/  F2FP.F16.F32.PACK_AB R11, R27, R24 ;  /* 0x000000181b0b723e */ /* 0x000fe200000000ff */
[----:B------:R-:W0:Y:S01]  /*cba0*/  @!P2 MUFU.EX2 R37, R37 ;  /* 0x000000250025a308 */ /* 0x000e220000000800 */
[----:B------:R-:W-:Y:S01]  /*cbb0*/  F2FP.F16.F32.PACK_AB R9, R21, R20 ;  /* 0x000000141509723e */ /* 0x000fe200000000ff */
[----:B------:R-:W-:-:S04]  /*cbc0*/  UIMAD UR24, UR13, UR26, URZ ;  /* 0x0000001a0d1872a4 */ /* 0x000fc8000f8e023f */
[----:B------:R-:W-:Y:S02]  /*cbd0*/  UIMAD UR24, UR12, UR27, UR24 ;  /* 0x0000001b0c1872a4 */ /* 0x000fe4000f8e0218 */
[----:B------:R-:W2:Y:S01]  /*cbe0*/  @!P6 MUFU.EX2 R25, R25 ;  /* 0x000000190019e308 */ /* 0x000ea20000000800 */
[----:B----4-:R-:W-:Y:S01]  /*cbf0*/  @!P1 FADD.FTZ R10, R10, 1 ;  /* 0x3f8000000a0a9421 */ /* 0x010fe20000010000 */
[----:B------:R-:W-:Y:S01]  /*cc00*/  ULDC.64 UR26, c[0x0][0x3b0] ;  /* 0x0000ec00001a7ab9 */ /* 0x000fe20000000a00 */
[----:B------:R-:W-:Y:S02]  /*cc10*/  UIADD3 UR9, UR9, UR24, URZ ;  /* 0x0000001809097290 */ /* 0x000fe4000fffe03f */
[----:B------:R-:W-:Y:S02]  /*cc20*/  UIMAD UR24, UR11, UR26, URZ ;  /* 0x0000001a0b1872a4 */ /* 0x000fe4000f8e023f */
[----:B------:R-:W-:Y:S01]  /*cc30*/  UIMAD.WIDE.U32 UR8, UR10, UR26, UR8 ;  /* 0x0000001a0a0872a5 */ /* 0x000fe2000f8e0008 */
[----:B------:R-:W4:Y:S01]  /*cc40*/  @!P5 MUFU.EX2 R30, R30 ;  /* 0x0000001e001ed308 */ /* 0x000f220000000800 */
[----:B0-----:R-:W-:Y:S01]  /*cc50*/  @!P2 FADD.FTZ R37, R37, 1 ;  /* 0x3f8000002525a421 */ /* 0x001fe20000010000 */
[----:B------:R-:W-:-:S03]  /*cc60*/  UIMAD UR24, UR10, UR27, UR24 ;  /* 0x0000001b0a1872a4 */ /* 0x000fc6000f8e0218 */
[----:B------:R-:W-:Y:S01]  /*cc70*/  ULDC.64 UR26, c[0x0][0x3f0] ;  /* 0x0000fc00001a7ab9 */ /* 0x000fe20000000a00 */
[----:B------:R-:W-:Y:S02]  /*cc80*/  UIADD3 UR24, UR9, UR24, URZ ;  /* 0x0000001809187290 */ /* 0x000fe4000fffe03f */
[----:B------:R-:W0:Y:S01]  /*cc90*/  @!P0 MUFU.RCP R38, R38 ;  /* 0x0000002600268308 */ /* 0x000e220000001000 */
[----:B--2---:R-:W-:Y:S01]  /*cca0*/  @!P6 FADD.FTZ R25, R25, 1 ;  /* 0x3f8000001919e421 */ /* 0x004fe20000010000 */
[----:B------:R-:W-:Y:S01]  /*ccb0*/  ULEA UR9, UP0, UR8, UR26, 0x1 ;  /* 0x0000001a08097291 */ /* 0x000fe2000f80083f */
[----:B---3--:R-:W-:Y:S03]  /*ccc0*/  STG.E.128 desc[UR22][R2.64], R44 ;  /* 0x0000002c02007986 */ /* 0x008fe6000c101d16 */
[----:B------:R-:W-:Y:S02]  /*ccd0*/  ULEA.HI.X UR8, UR8, UR27, UR24, 0x1, UP0 ;  /* 0x0000001b08087291 */ /* 0x000fe400080f0c18 */
[----:B------:R2:W3:Y:S01]  /*cce0*/  @!P4 MUFU.RCP R5, R0 ;  /* 0x000000000005c308 */ /* 0x0004e20000001000 */
[----:B----4-:R-:W-:Y:S01]  /*ccf0*/  @!P5 FADD.FTZ R30, R30, 1 ;  /* 0x3f8000001e1ed421 */ /* 0x010fe20000010000 */
[----:B-----5:R4:W-:Y:S01]  /*cd00*/  STG.E.128 desc[UR22][R2.64+0x200], R12 ;  /* 0x0002000c02007986 */ /* 0x0209e2000c101d16 */
[----:B------:R-:W-:-:S03]  /*cd10*/  UISETP.GT.AND UP0, UPT, UR15, 0x1, UPT ;  /* 0x000000010f00788c */ /* 0x000fc6000bf04270 */
[----:B------:R-:W-:Y:S02]  /*cd20*/  UMOV UR15, UR7 ;  /* 0x00000007000f7c82 */ /* 0x000fe40008000000 */
[----:B------:R-:W5:Y:S01]  /*cd30*/  @!P6 MUFU.RCP R6, R25 ;  /* 0x000000190006e308 */ /* 0x000f620000001000 */
[----:B0-----:R-:W-:Y:S01]  /*cd40*/  @!P0 FMUL.FTZ R29, R29, R38 ;  /* 0x000000261d1d8220 */ /* 0x001fe20000410000 */
[----:B--2---:R-:W-:Y:S01]  /*cd50*/  FADD.FTZ R0, R18, R103 ;  /* 0x0000006712007221 */ /* 0x004fe20000010000 */
[----:B------:R-:W-:-:S03]  /*cd60*/  PLOP3.LUT P0, PT, PT, PT, UP0, 0x80, 0x0 ;  /* 0x000000000000781c */ /* 0x000fc60003f0f008 */
[----:B------:R-:W-:Y:S02]  /*cd70*/  F2FP.F16.F32.PACK_AB R16, R29, R26 ;  /* 0x0000001a1d10723e */ /* 0x000fe400000000ff */
[----:B------:R-:W0:Y:S01]  /*cd80*/  @!P5 MUFU.RCP R7, R30 ;  /* 0x0000001e0007d308 */ /* 0x000e220000001000 */
[----:B---3--:R-:W-:Y:S01]  /*cd90*/  @!P4 FMUL.FTZ R28, R28, R5 ;  /* 0x000000051c1cc220 */ /* 0x008fe20000410000 */
[----:B------:R-:W-:Y:S01]  /*cda0*/  FADD.FTZ R5, R0, R19 ;  /* 0x0000001300057221 */ /* 0x000fe20000010000 */
[----:B----4-:R-:W-:-:S03]  /*cdb0*/  MOV R2, UR9 ;  /* 0x0000000900027c02 */ /* 0x010fc60008000f00 */
[----:B------:R-:W-:Y:S01]  /*cdc0*/  FADD.FTZ R20, R5, R20 ;  /* 0x0000001405147221 */ /* 0x000fe20000010000 */
[----:B------:R-:W-:Y:S01]  /*cdd0*/  MOV R3, UR8 ;  /* 0x0000000800037c02 */ /* 0x000fe20008000f00 */
[----:B------:R-:W2:Y:S01]  /*cde0*/  @!P3 MUFU.RCP R36, R36 ;  /* 0x000000240024b308 */ /* 0x000ea20000001000 */
[----:B-----5:R-:W-:Y:S01]  /*cdf0*/  @!P6 FMUL.FTZ R31, R31, R6 ;  /* 0x000000061f1fe220 */ /* 0x020fe20000410000 */
[----:B------:R-:W-:Y:S01]  /*ce00*/  FADD.FTZ R21, R20, R21 ;  /* 0x0000001514157221 */ /* 0x000fe20000010000 */
[----:B------:R-:W-:-:S03]  /*ce10*/  IMAD.WIDE R2, R95, 0x10, R2 ;  /* 0x000000105f027825 */ /* 0x000fc600078e0202 */
[----:B------:R-:W-:Y:S02]  /*ce20*/  F2FP.F16.F32.PACK_AB R17, R31, R28 ;  /* 0x0000001c1f11723e */ /* 0x000fe400000000ff */
[----:B------:R-:W3:Y:S01]  /*ce30*/  @!P2 MUFU.RCP R37, R37 ;  /* 0x000000250025a308 */ /* 0x000ee20000001000 */
[----:B0-----:R-:W-:-:S07]  /*ce40*/  @!P5 FMUL.FTZ R32, R32, R7 ;  /* 0x000000072020d220 */ /* 0x001fce0000410000 */
[----:B------:R-:W0:Y:S01]  /*ce50*/  @!P1 MUFU.RCP R10, R10 ;  /* 0x0000000a000a9308 */ /* 0x000e220000001000 */
[----:B--2---:R-:W-:-:S05]  /*ce60*/  @!P3 FMUL.FTZ R33, R33, R36 ;  /* 0x000000242121b220 */ /* 0x004fca0000410000 */
[----:B------:R-:W-:Y:S01]  /*ce70*/  F2FP.F16.F32.PACK_AB R18, R33, R32 ;  /* 0x000000202112723e */ /* 0x000fe200000000ff */
[----:B---3--:R-:W-:Y:S01]  /*ce80*/  @!P2 FMUL.FTZ R34, R34, R37 ;  /* 0x000000252222a220 */ /* 0x008fe20000410000 */
[----:B------:R-:W-:Y:S01]  /*ce90*/  BAR.SYNC.DEFER_BLOCKING 0x0 ;  /* 0x0000000000007b1d */ /* 0x000fe20000010000 */
[----:B0-----:R-:W-:Y:S01]  /*cea0*/  @!P1 FMUL.FTZ R35, R35, R10 ;  /* 0x0000000a23239220 */ /* 0x001fe20000410000 */
[----:B------:R-:W-:Y:S01]  /*ceb0*/  F2FP.F16.F32.PACK_AB R10, R23, R22 ;  /* 0x00000016170a723e */ /* 0x000fe200000000ff */
[----:B------:R-:W-:-:S03]  /*cec0*/  FADD.FTZ R22, R21, R22 ;  /* 0x0000001615167221 */ /* 0x000fc60000010000 */
[----:B------:R-:W-:Y:S01]  /*ced0*/  F2FP.F16.F32.PACK_AB R19, R35, R34 ;  /* 0x000000222313723e */ /* 0x000fe200000000ff */
        /* <DEDUP_REMOVED lines=9> */
[----:B------:R-:W2:Y:S01]  /*cf70*/  LDS.128 R40, [R94+0x200] ;  /* 0x000200005e287984 */ /* 0x000ea20000000c00 */
[----:B------:R-:W-:-:S04]  /*cf80*/  FADD.FTZ R28, R29, R28 ;  /* 0x0000001c1d1c7221 */ /* 0x000fc80000010000 */
[----:B------:R-:W-:-:S04]  /*cf90*/  FADD.FTZ R31, R28, R31 ;  /* 0x0000001f1c1f7221 */ /* 0x000fc80000010000 */
[----:B------:R-:W-:-:S04]  /*cfa0*/  FADD.FTZ R32, R31, R32 ;  /* 0x000000201f207221 */ /* 0x000fc80000010000 */
[----:B------:R-:W-:-:S04]  /*cfb0*/  FADD.FTZ R33, R32, R33 ;  /* 0x0000002120217221 */ /* 0x000fc80000010000 */
[----:B------:R-:W-:-:S04]  /*cfc0*/  FADD.FTZ R34, R33, R34 ;  /* 0x0000002221227221 */ /* 0x000fc80000010000 */
[----:B------:R-:W-:Y:S01]  /*cfd0*/  FADD.FTZ R103, R34, R35 ;  /* 0x0000002322677221 */ /* 0x000fe20000010000 */
[----:B0-----:R0:W-:Y:S04]  /*cfe0*/  STG.E.128 desc[UR22][R2.64], R36 ;  /* 0x0000002402007986 */ /* 0x0011e8000c101d16 */
[----:B--2---:R0:W-:Y:S01]  /*cff0*/  STG.E.128 desc[UR22][R2.64+0x200], R40 ;  /* 0x0002002802007986 */ /* 0x0041e2000c101d16 */
[----:B------:R-:W-:Y:S05]  /*d000*/  @P0 BRA `(.L_x_10516) ;  /* 0xffffff3800a00947 */ /* 0x000fea000383ffff */
.L_x_10387:
[----:B------:R-:W-:Y:S02]  /*d010*/  ULDC.64 UR4, c[0x0][0x3d8] ;  /* 0x0000f60000047ab9 */ /* 0x000fe40000000a00 */
[----:B------:R-:W-:-:S04]  /*d020*/  ISETP.NE.U32.AND P0, PT, RZ, UR4, PT ;  /* 0x00000004ff007c0c */ /* 0x000fc8000bf05070 */
[----:B------:R-:W-:-:S13]  /*d030*/  ISETP.NE.AND.EX P0, PT, RZ, UR5, PT, P0 ;  /* 0x00000005ff007c0c */ /* 0x000fda000bf05300 */
[----:B------:R-:W-:Y:S05]  /*d040*/  @!P0 BRA `(.L_x_10517) ;  /* 0x0000000000888947 */ /* 0x000fea0003800000 */
[----:B0-----:R-:W0:Y:S01]  /*d050*/  SHFL.DOWN P0, R3, R100, 0x1, 0x1f ;  /* 0x08201f0064037f89 */ /* 0x001e220000000000 */
[----:B------:R-:W-:Y:S01]  /*d060*/  BSSY B0, `(.L_x_10517) ;  /* 0x0000020000007945 */ /* 0x000fe20003800000 */
[----:B------:R-:W2:Y:S01]  /*d070*/  S2R R4, SR_LANEID ;  /* 0x0000000000047919 */ /* 0x000ea20000000000 */
[----:B0-----:R-:W-:-:S05]  /*d080*/  @P0 FADD R3, R3, R100 ;  /* 0x0000006403030221 */ /* 0x001fca0000000000 */
[----:B------:R-:W0:Y:S01]  /*d090*/  SHFL.DOWN P0, R0, R3, 0x2, 0x1f ;  /* 0x08401f0003007f89 */ /* 0x000e220000000000 */
[----:B--2---:R-:W-:Y:S02]  /*d0a0*/  ISETP.NE.AND P1, PT, R4, RZ, PT ;  /* 0x000000ff0400720c */ /* 0x004fe40003f25270 */
[----:B------:R-:W2:Y:S11]  /*d0b0*/  S2R R4, SR_TID.X ;  /* 0x0000000000047919 */ /* 0x000eb60000002100 */
[----:B------:R-:W3:Y:S01]  /*d0c0*/  @!P1 S2R R9, SR_CgaCtaId ;  /* 0x0000000000099919 */ /* 0x000ee20000008800 */
[----:B------:R-:W-:Y:S01]  /*d0d0*/  @!P1 MOV R6, 0x400 ;  /* 0x0000040000069802 */ /* 0x000fe20000000f00 */
[----:B0-----:R-:W-:-:S05]  /*d0e0*/  @P0 FADD R0, R3, R0 ;  /* 0x0000000003000221 */ /* 0x001fca0000000000 */
[----:B------:R-:W0:Y:S01]  /*d0f0*/  SHFL.DOWN P0, R5, R0, 0x4, 0x1f ;  /* 0x08801f0000057f89 */ /* 0x000e220000000000 */
[----:B--2---:R-:W-:-:S04]  /*d100*/  @!P1 SHF.R.S32.HI R3, RZ, 0x1f, R4 ;  /* 0x0000001fff039819 */ /* 0x004fc80000011404 */
[----:B------:R-:W-:Y:S02]  /*d110*/  @!P1 LEA.HI R3, R3, R4, RZ, 0x5 ;  /* 0x0000000403039211 */ /* 0x000fe400078f28ff */
[----:B---3--:R-:W-:Y:S01]  /*d120*/  @!P1 LEA R9, R9, R6, 0x18 ;  /* 0x0000000609099211 */ /* 0x008fe200078ec0ff */
        /* <DEDUP_REMOVED lines=12> */
[----:B0-----:R-:W-:Y:S02]  /*d1f0*/  @!P0 MOV R0, 0x400 ;  /* 0x0000040000008802 */ /* 0x001fe40000000f00 */
[----:B------:R-:W-:Y:S02]  /*d200*/  MOV R2, UR60 ;  /* 0x0000003c00027c02 */ /* 0x000fe40008000f00 */
[----:B--2---:R-:W-:Y:S02]  /*d210*/  @!P0 LEA R0, R3, R0, 0x18 ;  /* 0x0000000003008211 */ /* 0x004fe400078ec0ff */
[----:B------:R-:W-:-:S04]  /*d220*/  MOV R3, UR61 ;  /* 0x0000003d00037c02 */ /* 0x000fc80008000f00 */
[----:B------:R-:W0:Y:S02]  /*d230*/  @!P0 LDS R0, [R0+0x3188] ;  /* 0x0031880000008984 */ /* 0x000e240000000800 */
[----:B0-----:R-:W-:-:S05]  /*d240*/  @!P0 FADD.FTZ R7, R7, R0 ;  /* 0x0000000007078221 */ /* 0x001fca0000010000 */
[----:B------:R2:W-:Y:S02]  /*d250*/  REDG.E.ADD.F32.FTZ.RN.STRONG.GPU desc[UR22][R2.64], R7 ;  /* 0x00000007020079a6 */ /* 0x0005e4000c10f396 */
.L_x_10518:
[----:B------:R-:W-:Y:S05]  /*d260*/  BSYNC B0 ;  /* 0x0000000000007941 */ /* 0x000fea0003800000 */
.L_x_10517:
[----:B------:R-:W-:Y:S01]  /*d270*/  ULDC.64 UR4, c[0x0][0x3f8] ;  /* 0x0000fe0000047ab9 */ /* 0x000fe20000000a00 */
[----:B------:R-:W-:Y:S01]  /*d280*/  BSSY B0, `(.L_x_10519) ;  /* 0x0000028000007945 */ /* 0x000fe20003800000 */
[----:B------:R-:W-:-:S04]  /*d290*/  ISETP.NE.U32.AND P0, PT, RZ, UR4, PT ;  /* 0x00000004ff007c0c */ /* 0x000fc8000bf05070 */
[----:B------:R-:W-:-:S13]  /*d2a0*/  ISETP.NE.AND.EX P0, PT, RZ, UR5, PT, P0 ;  /* 0x00000005ff007c0c */ /* 0x000fda000bf05300 */
[----:B------:R-:W-:Y:S05]  /*d2b0*/  @!P0 BRA `(.L_x_10520) ;  /* 0x00000000008c8947 */ /* 0x000fea0003800000 */
[----:B------:R-:W-:Y:S06]  /*d2c0*/  BAR.SYNC.DEFER_BLOCKING 0x0 ;  /* 0x0000000000007b1d */ /* 0x000fec0000010000 */
[----:B0-----:R-:W0:Y:S01]  /*d2d0*/  SHFL.DOWN P0, R0, R103, 0x1, 0x1f ;  /* 0x08201f0067007f89 */ /* 0x001e220000000000 */
[----:B------:R-:W3:Y:S01]  /*d2e0*/  S2R R4, SR_LANEID ;  /* 0x0000000000047919 */ /* 0x000ee20000000000 */
[----:B------:R-:W4:Y:S01]  /*d2f0*/  S2R R11, SR_TID.X ;  /* 0x00000000000b7919 */ /* 0x000f220000002100 */
[----:B0-----:R-:W-:-:S05]  /*d300*/  @P0 FADD R0, R0, R103 ;  /* 0x0000006700000221 */ /* 0x001fca0000000000 */
[----:B--2---:R-:W0:Y:S01]  /*d310*/  SHFL.DOWN P0, R3, R0, 0x2, 0x1f ;  /* 0x08401f0000037f89 */ /* 0x004e220000000000 */
[----:B---3--:R-:W-:-:S13]  /*d320*/  ISETP.NE.AND P1, PT, R4, RZ, PT ;  /* 0x000000ff0400720c */ /* 0x008fda0003f25270 */
[----:B------:R-:W2:Y:S01]  /*d330*/  @!P1 S2R R7, SR_CgaCtaId ;  /* 0x0000000000079919 */ /* 0x000ea20000008800 */
[----:B------:R-:W-:Y:S01]  /*d340*/  @!P1 MOV R6, 0x400 ;  /* 0x0000040000069802 */ /* 0x000fe20000000f00 */
[----:B0-----:R-:W-:Y:S01]  /*d350*/  @P0 FADD R3, R0, R3 ;  /* 0x0000000300030221 */ /* 0x001fe20000000000 */
[----:B----4-:R-:W-:-:S04]  /*d360*/  @!P1 SHF.R.S32.HI R0, RZ, 0x1f, R11 ;  /* 0x0000001fff009819 */ /* 0x010fc8000001140b */
[----:B------:R-:W0:Y:S01]  /*d370*/  SHFL.DOWN P0, R2, R3, 0x4, 0x1f ;  /* 0x08801f0003027f89 */ /* 0x000e220000000000 */
[----:B------:R-:W-:-:S04]  /*d380*/  @!P1 LEA.HI R0, R0, R11, RZ, 0x5 ;  /* 0x0000000b00009211 */ /* 0x000fc800078f28ff */
[----:B------:R-:W-:Y:S01]  /*d390*/  @!P1 SHF.R.S32.HI R0, RZ, 0x5, R0 ;  /* 0x00000005ff009819 */ /* 0x000fe20000011400 */
[----:B0-----:R-:W-:Y:S01]  /*d3a0*/  @P0 FADD R2, R3, R2 ;  /* 0x0000000203020221 */ /* 0x001fe20000000000 */
[----:B--2---:R-:W-:-:S04]  /*d3b0*/  @!P1 LEA R3, R7, R6, 0x18 ;  /* 0x0000000607039211 */ /* 0x004fc800078ec0ff */
        /* <DEDUP_REMOVED lines=19> */
.L_x_10520:
[----:B------:R-:W3:Y:S02]  /*d4f0*/  S2R R11, SR_TID.X ;  /* 0x00000000000b7919 */ /* 0x000ee40000002100 */
.L_x_10521:
[----:B------:R-:W-:Y:S05]  /*d500*/  BSYNC B0 ;  /* 0x0000000000007941 */ /* 0x000fea0003800000 */
.L_x_10519:
        /* <DEDUP_REMOVED lines=22> */
.L_x_10523:
        /* <DEDUP_REMOVED lines=32> */
.L_x_10522:
[----:B------:R-:W-:Y:S05]  /*d870*/  EXIT ;  /* 0x000000000000794d */ /* 0x000fea0003800000 */
.L_x_10424:
[----:B------:R-:W-:Y:S01]  /*d880*/  HFMA2.MMA R236, -RZ, RZ, 0, 5.9604644775390625e-08 ;  /* 0x00000001ffec7435 */ /* 0x000fe200000001ff */
[----:B------:R-:W-:Y:S02]  /*d890*/  MOV R232, R226 ;  /* 0x000000e200e87202 */ /* 0x000fe40000000f00 */
[----:B------:R-:W-:Y:S02]  /*d8a0*/  MOV R237, RZ ;  /* 0x000000ff00ed7202 */ /* 0x000fe40000000f00 */
[----:B------:R-:W-:-:S07]  /*d8b0*/  MOV R79, 0xffffffff ;  /* 0xffffffff004f7802 */ /* 0x000fce0000000f00 */
[----:B-1---5:R-:W-:Y:S05]  /*d8c0*/  WARPSYNC.COLLECTIVE R79, `(.L_x_10524) ;  /* 0x000000004f087348 */ /* 0x022fea0003c00000 */
[----:B------:R0:W2:Y:S02]  /*d8d0*/  SHFL.UP P3, R233, R232, R236, R237 ;  /* 0x040000ece8e97389 */ /* 0x0000a400000600ed */
[----:B012--5:R-:W-:Y:S01]  /*d8e0*/  ENDCOLLECTIVE ;  /* 0x000000000000791b */ /* 0x027fe20003800000 */
.L_x_10524:
[----:B------:R-:W-:Y:S02]  /*d8f0*/  MOV R232, R76 ;  /* 0x0000004c00e87202 */ /* 0x000fe40000000f00 */
[----:B------:R-:W-:-:S07]  /*d900*/  MOV R77, R233 ;  /* 0x000000e9004d7202 */ /* 0x000fce0000000f00 */
[----:B------:R-:W-:Y:S05]  /*d910*/  WARPSYNC.COLLECTIVE R79, `(.L_x_10525) ;  /* 0x000000004f087348 */ /* 0x000fea0003c00000 */
[----:B------:R0:W1:Y:S02]  /*d920*/  SHFL.UP P3, R233, R232, R236, R237 ;  /* 0x040000ece8e97389 */ /* 0x00006400000600ed */
[----:B01----:R-:W-:Y:S01]  /*d930*/  ENDCOLLECTIVE ;  /* 0x000000000000791b */ /* 0x003fe20003800000 */
.L_x_10525:
[----:B------:R-:W-:Y:S02]  /*d940*/  MOV R232, R227 ;  /* 0x000000e300e87202 */ /* 0x000fe40000000f00 */
[----:B------:R-:W-:-:S07]  /*d950*/  MOV R229, R233 ;  /* 0x000000e900e57202 */ /* 0x000fce0000000f00 */
[----:B------:R-:W-:Y:S05]  /*d960*/  WARPSYNC.COLLECTIVE R79, `(.L_x_10526) ;  /* 0x000000004f087348 */ /* 0x000fea0003c00000 */
[----:B------:R0:W1:Y:S02]  /*d970*/  SHFL.UP P3, R233, R232, R236, R237 ;  /* 0x040000ece8e97389 */ /* 0x00006400000600ed */
[----:B01----:R-:W-:Y:S01]  /*d980*/  ENDCOLLECTIVE ;  /* 0x000000000000791b */ /* 0x003fe20003800000 */
.L_x_10526:
[----:B------:R-:W-:Y:S02]  /*d990*/  MOV R232, R228 ;  /* 0x000000e400e87202 */ /* 0x000fe40000000f00 */
[----:B------:R-:W-:-:S07]  /*d9a0*/  MOV R231, R233 ;  /* 0x000000e900e77202 */ /* 0x000fce0000000f00 */
[----:B------:R-:W-:Y:S05]  /*d9b0*/  WARPSYNC.COLLECTIVE R79, `(.L_x_10527) ;  /* 0x000000004f087348 */ /* 0x000fea0003c00000 */
[----:B------:R0:W1:Y:S02]  /*d9c0*/  SHFL.UP P3, R233, R232, R236, R237 ;  /* 0x040000ece8e97389 */ /* 0x00006400000600ed */
[----:B01----:R-:W-:Y:S01]  /*d9d0*/  ENDCOLLECTIVE ;  /* 0x000000000000791b */ /* 0x003fe20003800000 */
.L_x_10527:
        /* <DEDUP_REMOVED lines=17> */
.L_x_10528:
[----:B------:R-:W-:Y:S02]  /*daf0*/  MOV R232, R76 ;  /* 0x0000004c00e87202 */ /* 0x000fe40000000f00 */
[----:B------:R-:W-:-:S07]  /*db00*/  MOV R77, R233 ;  /* 0x000000e9004d7202 */ /* 0x000fce0000000f00 */
[----:B------:R-:W-:Y:S05]  /*db10*/  WARPSYNC.COLLECTIVE R79, `(.L_x_10529) ;  /* 0x000000004f087348 */ /* 0x000fea0003c00000 */
[----:B------:R0:W1:Y:S02]  /*db20*/  SHFL.UP P3, R233, R232, R236, R237 ;  /* 0x040000ece8e97389 */ /* 0x00006400000600ed */
[----:B01----:R-:W-:Y:S01]  /*db30*/  ENDCOLLECTIVE ;  /* 0x000000000000791b */ /* 0x003fe20003800000 */
.L_x_10529:
[----:B------:R-:W-:Y:S02]  /*db40*/  MOV R232, R227 ;  /* 0x000000e300e87202 */ /* 0x000fe40000000f00 */
[----:B------:R-:W-:-:S07]  /*db50*/  MOV R229, R233 ;  /* 0x000000e900e57202 */ /* 0x000fce0000000f00 */
[----:B------:R-:W-:Y:S05]  /*db60*/  WARPSYNC.COLLECTIVE R79, `(.L_x_10530) ;  /* 0x000000004f087348 */ /* 0x000fea0003c00000 */
[----:B------:R0:W1:Y:S02]  /*db70*/  SHFL.UP P3, R233, R232, R236, R237 ;  /* 0x040000ece8e97389 */ /* 0x00006400000600ed */
[----:B01----:R-:W-:Y:S01]  /*db80*/  ENDCOLLECTIVE ;  /* 0x000000000000791b */ /* 0x003fe20003800000 */
.L_x_10530:
[----:B------:R-:W-:Y:S02]  /*db90*/  MOV R232, R228 ;  /* 0x000000e400e87202 */ /* 0x000fe40000000f00 */
[----:B------:R-:W-:-:S07]  /*dba0*/  MOV R231, R233 ;  /* 0x000000e900e77202 */ /* 0x000fce0000000f00 */
[----:B------:R-:W-:Y:S05]  /*dbb0*/  WARPSYNC.COLLECTIVE R79, `(.L_x_10531) ;  /* 0x000000004f087348 */ /* 0x000fea0003c00000 */
[----:B------:R0:W1:Y:S02]  /*dbc0*/  SHFL.UP P3, R233, R232, R236, R237 ;  /* 0x040000ece8e97389 */ /* 0x00006400000600ed */
[----:B01----:R-:W-:Y:S01]  /*dbd0*/  ENDCOLLECTIVE ;  /* 0x000000000000791b */ /* 0x003fe20003800000 */
.L_x_10531:
        /* <DEDUP_REMOVED lines=17> */
.L_x_10532:
[----:B------:R-:W-:Y:S02]  /*dcf0*/  MOV R232, R76 ;  /* 0x0000004c00e87202 */ /* 0x000fe40000000f00 */
[----:B------:R-:W-:-:S07]  /*dd00*/  MOV R77, R233 ;  /* 0x000000e9004d7202 */ /* 0x000fce0000000f00 */
[----:B------:R-:W-:Y:S05]  /*dd10*/  WARPSYNC.COLLECTIVE R79, `(.L_x_10533) ;  /* 0x000000004f087348 */ /* 0x000fea0003c00000 */
[----:B------:R0:W1:Y:S02]  /*dd20*/  SHFL.UP P3, R233, R232, R236, R237 ;  /* 0x040000ece8e97389 */ /* 0x00006400000600ed */
[----:B01----:R-:W-:Y:S01]  /*dd30*/  ENDCOLLECTIVE ;  /* 0x000000000000791b */ /* 0x003fe20003800000 */
.L_x_10533:
[----:B------:R-:W-:Y:S02]  /*dd40*/  MOV R232, R227 ;  /* 0x000000e300e87202 */ /* 0x000fe40000000f00 */
[----:B------:R-:W-:-:S07]  /*dd50*/  MOV R229, R233 ;  /* 0x000000e900e57202 */ /* 0x000fce0000000f00 */
[----:B------:R-:W-:Y:S05]  /*dd60*/  WARPSYNC.COLLECTIVE R79, `(.L_x_10534) ;  /* 0x000000004f087348 */ /* 0x000fea0003c00000 */
[----:B------:R0:W1:Y:S02]  /*dd70*/  SHFL.UP P3, R233, R232, R236, R237 ;  /* 0x040000ece8e97389 */ /* 0x00006400000600ed */
[----:B01----:R-:W-:Y:S01]  /*dd80*/  ENDCOLLECTIVE ;  /* 0x000000000000791b */ /* 0x003fe20003800000 */
.L_x_10534:
[----:B------:R-:W-:Y:S02]  /*dd90*/  MOV R232, R228 ;  /* 0x000000e400e87202 */ /* 0x000fe40000000f00 */
[----:B------:R-:W-:-:S07]  /*dda0*/  MOV R231, R233 ;  /* 0x000000e900e77202 */ /* 0x000fce0000000f00 */
[----:B------:R-:W-:Y:S05]  /*ddb0*/  WARPSYNC.COLLECTIVE R79, `(.L_x_10535) ;  /* 0x000000004f087348 */ /* 0x000fea0003c00000 */
[----:B------:R0:W1:Y:S02]  /*ddc0*/  SHFL.UP P3, R233, R232, R236, R237 ;  /* 0x040000ece8e97389 */ /* 0x00006400000600ed */
[----:B01----:R-:W-:Y:S01]  /*ddd0*/  ENDCOLLECTIVE ;  /* 0x000000000000791b */ /* 0x003fe20003800000 */
.L_x_10535:
        /* <DEDUP_REMOVED lines=17> */
.L_x_10536:
[----:B------:R-:W-:Y:S02]  /*def0*/  MOV R232, R76 ;  /* 0x0000004c00e87202 */ /* 0x000fe40000000f00 */
[----:B------:R-:W-:-:S07]  /*df00*/  MOV R77, R233 ;  /* 0x000000e9004d7202 */ /* 0x000fce0000000f00 */
[----:B------:R-:W-:Y:S05]  /*df10*/  WARPSYNC.COLLECTIVE R79, `(.L_x_10537) ;  /* 0x000000004f087348 */ /* 0x000fea0003c00000 */
[----:B------:R0:W1:Y:S02]  /*df20*/  SHFL.UP P3, R233, R232, R236, R237 ;  /* 0x040000ece8e97389 */ /* 0x00006400000600ed */
[----:B01----:R-:W-:Y:S01]  /*df30*/  ENDCOLLECTIVE ;  /* 0x000000000000791b */ /* 0x003fe20003800000 */
.L_x_10537:
[----:B------:R-:W-:Y:S02]  /*df40*/  MOV R232, R227 ;  /* 0x000000e300e87202 */ /* 0x000fe40000000f00 */
[----:B------:R-:W-:-:S07]  /*df50*/  MOV R229, R233 ;  /* 0x000000e900e57202 */ /* 0x000fce0000000f00 */
[----:B------:R-:W-:Y:S05]  /*df60*/  WARPSYNC.COLLECTIVE R79, `(.L_x_10538) ;  /* 0x000000004f087348 */ /* 0x000fea0003c00000 */
[----:B------:R0:W1:Y:S02]  /*df70*/  SHFL.UP P3, R233, R232, R236, R237 ;  /* 0x040000ece8e97389 */ /* 0x00006400000600ed */
[----:B01----:R-:W-:Y:S01]  /*df80*/  ENDCOLLECTIVE ;  /* 0x000000000000791b */ /* 0x003fe20003800000 */
.L_x_10538:
[----:B------:R-:W-:Y:S02]  /*df90*/  MOV R232, R228 ;  /* 0x000000e400e87202 */ /* 0x000fe40000000f00 */
[----:B------:R-:W-:-:S07]  /*dfa0*/  MOV R231, R233 ;  /* 0x000000e900e77202 */ /* 0x000fce0000000f00 */
[----:B------:R-:W-:Y:S05]  /*dfb0*/  WARPSYNC.COLLECTIVE R79, `(.L_x_10539) ;  /* 0x000000004f087348 */ /* 0x000fea0003c00000 */
[----:B------:R0:W1:Y:S02]  /*dfc0*/  SHFL.UP P3, R233, R232, R236, R237 ;  /* 0x040000ece8e97389 */ /* 0x00006400000600ed */
[----:B01----:R-:W-:Y:S01]  /*dfd0*/  ENDCOLLECTIVE ;  /* 0x000000000000791b */ /* 0x003fe20003800000 */
.L_x_10539:
        /* <DEDUP_REMOVED lines=17> */
.L_x_10540:
[----:B------:R-:W-:Y:S02]  /*e0f0*/  MOV R232, R77 ;  /* 0x0000004d00e87202 */ /* 0x000fe40000000f00 */
[----:B------:R-:W-:-:S07]  /*e100*/  MOV R76, R233 ;  /* 0x000000e9004c7202 */ /* 0x000fce0000000f00 */
[----:B------:R-:W-:Y:S05]  /*e110*/  WARPSYNC.COLLECTIVE R79, `(.L_x_10541) ;  /* 0x000000004f087348 */ /* 0x000fea0003c00000 */
[----:B------:R0:W1:Y:S02]  /*e120*/  SHFL.UP P3, R233, R232, R236, R237 ;  /* 0x040000ece8e97389 */ /* 0x00006400000600ed */
[----:B01----:R-:W-:Y:S01]  /*e130*/  ENDCOLLECTIVE ;  /* 0x000000000000791b */ /* 0x003fe20003800000 */
.L_x_10541:
[----:B------:R-:W-:Y:S02]  /*e140*/  MOV R232, R227 ;  /* 0x000000e300e87202 */ /* 0x000fe40000000f00 */
[----:B------:R-:W-:-:S07]  /*e150*/  MOV R78, R233 ;  /* 0x000000e9004e7202 */ /* 0x000fce0000000f00 */
[----:B------:R-:W-:Y:S05]  /*e160*/  WARPSYNC.COLLECTIVE R79, `(.L_x_10542) ;  /* 0x000000004f087348 */ /* 0x000fea0003c00000 */
[----:B------:R0:W1:Y:S02]  /*e170*/  SHFL.UP P3, R233, R232, R236, R237 ;  /* 0x040000ece8e97389 */ /* 0x00006400000600ed */
[----:B01----:R-:W-:Y:S01]  /*e180*/  ENDCOLLECTIVE ;  /* 0x000000000000791b */ /* 0x003fe20003800000 */
.L_x_10542:
[----:B------:R-:W-:Y:S02]  /*e190*/  MOV R232, R228 ;  /* 0x000000e400e87202 */ /* 0x000fe40000000f00 */
[----:B------:R-:W-:-:S07]  /*e1a0*/  MOV R229, R233 ;  /* 0x000000e900e57202 */ /* 0x000fce0000000f00 */
[----:B------:R-:W-:Y:S05]  /*e1b0*/  WARPSYNC.COLLECTIVE R79, `(.L_x_10543) ;  /* 0x000000004f087348 */ /* 0x000fea0003c00000 */
[----:B------:R0:W1:Y:S02]  /*e1c0*/  SHFL.UP P3, R233, R232, R236, R237 ;  /* 0x040000ece8e97389 */ /* 0x00006400000600ed */
[----:B01----:R-:W-:Y:S01]  /*e1d0*/  ENDCOLLECTIVE ;  /* 0x000000000000791b */ /* 0x003fe20003800000 */
.L_x_10543:
[----:B------:R-:W-:Y:S01]  /*e1e0*/  MOV R230, R233 ;  /* 0x000000e900e67202 */ /* 0x000fe20000000f00 */
[----:B------:R-:W-:Y:S06]  /*e1f0*/  BRA `(.L_x_10544) ;  /* 0xffffff7c00a87947 */ /* 0x000fec000383ffff */
.L_x_10425:
        /* <DEDUP_REMOVED lines=8> */
.L_x_10546:
[----:B------:R-:W-:Y:S05]  /*e280*/  BSYNC B0 ;  /* 0x0000000000007941 */ /* 0x000fea0003800000 */
.L_x_10545:
[----:B------:R-:W-:Y:S05]  /*e290*/  BRA `(.L_x_10547) ;  /* 0xffffff7c00b87947 */ /* 0x000fea000383ffff */
.L_x_10426:
        /* <DEDUP_REMOVED lines=8> */
.L_x_10549:
[----:B------:R-:W-:Y:S05]  /*e320*/  BSYNC B0 ;  /* 0x0000000000007941 */ /* 0x000fea0003800000 */
.L_x_10548:
[----:B------:R-:W-:Y:S05]  /*e330*/  BRA `(.L_x_10550) ;  /* 0xffffff7c00987947 */ /* 0x000fea000383ffff */
.L_x_10427:
        /* <DEDUP_REMOVED lines=8> */
.L_x_10552:
[----:B------:R-:W-:Y:S05]  /*e3c0*/  BSYNC B0 ;  /* 0x0000000000007941 */ /* 0x000fea0003800000 */
.L_x_10551:
[----:B------:R-:W-:Y:S05]  /*e3d0*/  BRA `(.L_x_10553) ;  /* 0xffffff7c00787947 */ /* 0x000fea000383ffff */
.L_x_10428:
        /* <DEDUP_REMOVED lines=8> */
.L_x_10555:
[----:B------:R-:W-:Y:S05]  /*e460*/  BSYNC B0 ;  /* 0x0000000000007941 */ /* 0x000fea0003800000 */
.L_x_10554:
[----:B------:R-:W-:Y:S05]  /*e470*/  BRA `(.L_x_10556) ;  /* 0xffffff7c00587947 */ /* 0x000fea000383ffff */
.L_x_10429:
        /* <DEDUP_REMOVED lines=8> */
.L_x_10558:
[----:B------:R-:W-:Y:S05]  /*e500*/  BSYNC B0 ;  /* 0x0000000000007941 */ /* 0x000fea0003800000 */
.L_x_10557:
        /* <DEDUP_REMOVED lines=10> */
.L_x_10559:
[----:B------:R-:W-:Y:S02]  /*e5b0*/  MOV R76, 0x1f ;  /* 0x0000001f004c7802 */ /* 0x000fe40000000f00 */
[----:B------:R-:W-:Y:S02]  /*e5c0*/  MOV R232, R227 ;  /* 0x000000e300e87202 */ /* 0x000fe40000000f00 */
[----:B------:R-:W-:-:S07]  /*e5d0*/  MOV R234, R233 ;  /* 0x000000e900ea7202 */ /* 0x000fce0000000f00 */
[----:B------:R-:W-:Y:S05]  /*e5e0*/  WARPSYNC.COLLECTIVE R79, `(.L_x_10560) ;  /* 0x000000004f087348 */ /* 0x000fea0003c00000 */
[----:B------:R0:W1:Y:S02]  /*e5f0*/  SHFL.UP P3, R233, R232, R236, R237 ;  /* 0x040000ece8e97389 */ /* 0x00006400000600ed */
[----:B01----:R-:W-:Y:S01]  /*e600*/  ENDCOLLECTIVE ;  /* 0x000000000000791b */ /* 0x003fe20003800000 */
.L_x_10560:
[----:B------:R-:W-:Y:S02]  /*e610*/  MOV R232, R228 ;  /* 0x000000e400e87202 */ /* 0x000fe40000000f00 */
[----:B------:R-:W-:-:S07]  /*e620*/  MOV R227, R233 ;  /* 0x000000e900e37202 */ /* 0x000fce0000000f00 */
[----:B------:R-:W-:Y:S05]  /*e630*/  WARPSYNC.COLLECTIVE R79, `(.L_x_10561) ;  /* 0x000000004f087348 */ /* 0x000fea0003c00000 */
[----:B------:R0:W1:Y:S02]  /*e640*/  SHFL.UP P3, R233, R232, R236, R237 ;  /* 0x040000ece8e97389 */ /* 0x00006400000600ed */
[----:B01----:R-:W-:Y:S01]  /*e650*/  ENDCOLLECTIVE ;  /* 0x000000000000791b */ /* 0x003fe20003800000 */
.L_x_10561:
[----:B------:R-:W-:Y:S05]  /*e660*/  WARPSYNC.COLLECTIVE R79, `(.L_x_10562) ;  /* 0x000000004f087348 */ /* 0x000fea0003c00000 */
[----:B------:R0:W1:Y:S02]  /*e670*/  SHFL.IDX P3, R230, R78, R77, R76 ;  /* 0x0000004d4ee67389 */ /* 0x000064000006004c */
[----:B01----:R-:W-:Y:S01]  /*e680*/  ENDCOLLECTIVE ;  /* 0x000000000000791b */ /* 0x003fe20003800000 */
.L_x_10562:
[----:B------:R-:W-:Y:S02]  /*e690*/  MOV R78, R61 ;  /* 0x0000003d004e7202 */ /* 0x000fe40000000f00 */
[----:B------:R-:W-:Y:S02]  /*e6a0*/  MOV R228, R233 ;  /* 0x000000e900e47202 */ /* 0x000fe40000000f00 */
[----:B------:R-:W-:-:S07]  /*e6b0*/  MOV R60, R230 ;  /* 0x000000e6003c7202 */ /* 0x000fce0000000f00 */
[----:B------:R-:W-:Y:S05]  /*e6c0*/  WARPSYNC.COLLECTIVE R79, `(.L_x_10563) ;  /* 0x000000004f087348 */ /* 0x000fea0003c00000 */
[----:B------:R0:W1:Y:S02]  /*e6d0*/  SHFL.IDX P3, R230, R78, R77, R76 ;  /* 0x0000004d4ee67389 */ /* 0x000064000006004c */
[----:B01----:R-:W-:Y:S01]  /*e6e0*/  ENDCOLLECTIVE ;  /* 0x000000000000791b */ /* 0x003fe20003800000 */
.L_x_10563:
[----:B------:R-:W-:Y:S02]  /*e6f0*/  MOV R78, R62 ;  /* 0x0000003e004e7202 */ /* 0x000fe40000000f00 */
[----:B------:R-:W-:-:S07]  /*e700*/  MOV R61, R230 ;  /* 0x000000e6003d7202 */ /* 0x000fce0000000f00 */
[----:B------:R-:W-:Y:S05]  /*e710*/  WARPSYNC.COLLECTIVE R79, `(.L_x_10564) ;  /* 0x000000004f087348 */ /* 0x000fea0003c00000 */
[----:B------:R0:W1:Y:S02]  /*e720*/  SHFL.IDX P3, R230, R78, R77, R76 ;  /* 0x0000004d4ee67389 */ /* 0x000064000006004c */
[----:B01----:R-:W-:Y:S01]  /*e730*/  ENDCOLLECTIVE ;  /* 0x000000000000791b */ /* 0x003fe20003800000 */
.L_x_10564:
[----:B------:R-:W-:Y:S02]  /*e740*/  MOV R78, R63 ;  /* 0x0000003f004e7202 */ /* 0x000fe40000000f00 */
[----:B------:R-:W-:-:S07]  /*e750*/  MOV R62, R230 ;  /* 0x000000e6003e7202 */ /* 0x000fce0000000f00 */
[----:B------:R-:W-:Y:S05]  /*e760*/  WARPSYNC.COLLECTIVE R79, `(.L_x_10565) ;  /* 0x000000004f087348 */ /* 0x000fea0003c00000 */
[----:B------:R0:W1:Y:S02]  /*e770*/  SHFL.IDX P3, R230, R78, R77, R76 ;  /* 0x0000004d4ee67389 */ /* 0x000064000006004c */
[----:B01----:R-:W-:Y:S01]  /*e780*/  ENDCOLLECTIVE ;  /* 0x000000000000791b */ /* 0x003fe20003800000 */
.L_x_10565:
[----:B------:R-:W-:Y:S01]  /*e790*/  MOV R63, R230 ;  /* 0x000000e6003f7202 */ /* 0x000fe20000000f00 */
[----:B------:R-:W-:Y:S06]  /*e7a0*/  BRA `(.L_x_10566) ;  /* 0xffffff7800b47947 */ /* 0x000fec000383ffff */
.L_x_10431:
[----:B------:R-:W-:Y:S01]  /*e7b0*/  HFMA2.MMA R249, -RZ, RZ, 0, 5.9604644775390625e-08 ;  /* 0x00000001fff97435 */ /* 0x000fe200000001ff */
[----:B------:R-:W-:Y:S02]  /*e7c0*/  MOV R250, R248 ;  /* 0x000000f800fa7202 */ /* 0x000fe40000000f00 */
[----:B------:R-:W-:Y:S02]  /*e7d0*/  MOV R230, 0x1f ;  /* 0x0000001f00e67802 */ /* 0x000fe40000000f00 */
[----:B------:R-:W-:-:S07]  /*e7e0*/  MOV R79, 0xffffffff ;  /* 0xffffffff004f7802 */ /* 0x000fce0000000f00 */
[----:B-1----:R-:W-:Y:S05]  /*e7f0*/  WARPSYNC.COLLECTIVE R79, `(.L_x_10567) ;  /* 0x000000004f087348 */ /* 0x002fea0003c00000 */
[----:B------:R0:W2:Y:S02]  /*e800*/  SHFL.DOWN P1, R251, R250, R249, R230 ;  /* 0x080000f9fafb7389 */ /* 0x0000a400000200e6 */
[----:B012---:R-:W-:Y:S01]  /*e810*/  ENDCOLLECTIVE ;  /* 0x000000000000791b */ /* 0x007fe20003800000 */
.L_x_10567:
[----:B------:R-:W-:Y:S02]  /*e820*/  MOV R250, R247 ;  /* 0x000000f700fa7202 */ /* 0x000fe40000000f00 */
[----:B------:R-:W-:-:S07]  /*e830*/  MOV R77, R251 ;  /* 0x000000fb004d7202 */ /* 0x000fce0000000f00 */
[----:B------:R-:W-:Y:S05]  /*e840*/  WARPSYNC.COLLECTIVE R79, `(.L_x_10568) ;  /* 0x000000004f087348 */ /* 0x000fea0003c00000 */
[----:B------:R0:W1:Y:S02]  /*e850*/  SHFL.DOWN P1, R251, R250, R249, R230 ;  /* 0x080000f9fafb7389 */ /* 0x00006400000200e6 */
[----:B01----:R-:W-:Y:S01]  /*e860*/  ENDCOLLECTIVE ;  /* 0x000000000000791b */ /* 0x003fe20003800000 */
.L_x_10568:
[----:B------:R-:W-:Y:S02]  /*e870*/  MOV R250, R246 ;  /* 0x000000f600fa7202 */ /* 0x000fe40000000f00 */
[----:B------:R-:W-:-:S07]  /*e880*/  MOV R76, R251 ;  /* 0x000000fb004c7202 */ /* 0x000fce0000000f00 */
[----:B------:R-:W-:Y:S05]  /*e890*/  WARPSYNC.COLLECTIVE R79, `(.L_x_10569) ;  /* 0x000000004f087348 */ /* 0x000fea0003c00000 */
[----:B------:R0:W1:Y:S02]  /*e8a0*/  SHFL.DOWN P1, R251, R250, R249, R230 ;  /* 0x080000f9fafb7389 */ /* 0x00006400000200e6 */
[----:B01----:R-:W-:Y:S01]  /*e8b0*/  ENDCOLLECTIVE ;  /* 0x000000000000791b */ /* 0x003fe20003800000 */
.L_x_10569:
[----:B------:R-:W-:Y:S02]  /*e8c0*/  MOV R250, R245 ;  /* 0x000000f500fa7202 */ /* 0x000fe40000000f00 */
[----:B------:R-:W-:-:S07]  /*e8d0*/  MOV R78, R251 ;  /* 0x000000fb004e7202 */ /* 0x000fce0000000f00 */
[----:B------:R-:W-:Y:S05]  /*e8e0*/  WARPSYNC.COLLECTIVE R79, `(.L_x_10570) ;  /* 0x000000004f087348 */ /* 0x000fea0003c00000 */
[----:B------:R0:W1:Y:S02]  /*e8f0*/  SHFL.DOWN P1, R251, R250, R249, R230 ;  /* 0x080000f9fafb7389 */ /* 0x00006400000200e6 */
[----:B01----:R-:W-:Y:S01]  /*e900*/  ENDCOLLECTIVE ;  /* 0x000000000000791b */ /* 0x003fe20003800000 */
.L_x_10570:
[----:B------:R-:W-:Y:S05]  /*e910*/  BRA `(.L_x_10571) ;  /* 0xffffff8c000c7947 */ /* 0x000fea000383ffff */
.L_x_10434:
        /* <DEDUP_REMOVED lines=8> */
.L_x_10573:
[----:B------:R-:W-:Y:S05]  /*e9a0*/  BSYNC B0 ;  /* 0x0000000000007941 */ /* 0x000fea0003800000 */
.L_x_10572:
        /* <DEDUP_REMOVED lines=8> */
.L_x_10574:
[----:B------:R-:W-:Y:S02]  /*ea30*/  MOV R250, R246 ;  /* 0x000000f600fa7202 */ /* 0x000fe40000000f00 */
[----:B------:R-:W-:-:S07]  /*ea40*/  MOV R77, R251 ;  /* 0x000000fb004d7202 */ /* 0x000fce0000000f00 */
[----:B------:R-:W-:Y:S05]  /*ea50*/  WARPSYNC.COLLECTIVE R79, `(.L_x_10575) ;  /* 0x000000004f087348 */ /* 0x000fea0003c00000 */
[----:B------:R0:W1:Y:S02]  /*ea60*/  SHFL.DOWN P1, R251, R250, R249, R230 ;  /* 0x080000f9fafb7389 */ /* 0x00006400000200e6 */
[----:B01----:R-:W-:Y:S01]  /*ea70*/  ENDCOLLECTIVE ;  /* 0x000000000000791b */ /* 0x003fe20003800000 */
.L_x_10575:
[----:B------:R-:W-:Y:S02]  /*ea80*/  MOV R250, R245 ;  /* 0x000000f500fa7202 */ /* 0x000fe40000000f00 */
[----:B------:R-:W-:-:S07]  /*ea90*/  MOV R78, R251 ;  /* 0x000000fb004e7202 */ /* 0x000fce0000000f00 */
[----:B------:R-:W-:Y:S05]  /*eaa0*/  WARPSYNC.COLLECTIVE R79, `(.L_x_10576) ;  /* 0x000000004f087348 */ /* 0x000fea0003c00000 */
[----:B------:R0:W1:Y:S02]  /*eab0*/  SHFL.DOWN P1, R251, R250, R249, R230 ;  /* 0x080000f9fafb7389 */ /* 0x00006400000200e6 */
[----:B01----:R-:W-:Y:S01]  /*eac0*/  ENDCOLLECTIVE ;  /* 0x000000000000791b */ /* 0x003fe20003800000 */
.L_x_10576:
[----:B------:R-:W-:Y:S05]  /*ead0*/  BRA `(.L_x_10577) ;  /* 0xffffff8800f07947 */ /* 0x000fea000383ffff */
.L_x_10437:
        /* <DEDUP_REMOVED lines=8> */
.L_x_10579:
[----:B------:R-:W-:Y:S05]  /*eb60*/  BSYNC B0 ;  /* 0x0000000000007941 */ /* 0x000fea0003800000 */
.L_x_10578:
        /* <DEDUP_REMOVED lines=8> */
.L_x_10580:
[----:B------:R-:W-:Y:S02]  /*ebf0*/  MOV R250, R246 ;  /* 0x000000f600fa7202 */ /* 0x000fe40000000f00 */
[----:B------:R-:W-:-:S07]  /*ec00*/  MOV R77, R251 ;  /* 0x000000fb004d7202 */ /* 0x000fce0000000f00 */
[----:B------:R-:W-:Y:S05]  /*ec10*/  WARPSYNC.COLLECTIVE R79, `(.L_x_10581) ;  /* 0x000000004f087348 */ /* 0x000fea0003c00000 */
[----:B------:R0:W1:Y:S02]  /*ec20*/  SHFL.DOWN P1, R251, R250, R249, R230 ;  /* 0x080000f9fafb7389 */ /* 0x00006400000200e6 */
[----:B01----:R-:W-:Y:S01]  /*ec30*/  ENDCOLLECTIVE ;  /* 0x000000000000791b */ /* 0x003fe20003800000 */
.L_x_10581:
[----:B------:R-:W-:Y:S02]  /*ec40*/  MOV R250, R245 ;  /* 0x000000f500fa7202 */ /* 0x000fe40000000f00 */
[----:B------:R-:W-:-:S07]  /*ec50*/  MOV R78, R251 ;  /* 0x000000fb004e7202 */ /* 0x000fce0000000f00 */
[----:B------:R-:W-:Y:S05]  /*ec60*/  WARPSYNC.COLLECTIVE R79, `(.L_x_10582) ;  /* 0x000000004f087348 */ /* 0x000fea0003c00000 */
[----:B------:R0:W1:Y:S02]  /*ec70*/  SHFL.DOWN P1, R251, R250, R249, R230 ;  /* 0x080000f9fafb7389 */ /* 0x00006400000200e6 */
[----:B01----:R-:W-:Y:S01]  /*ec80*/  ENDCOLLECTIVE ;  /* 0x000000000000791b */ /* 0x003fe20003800000 */
.L_x_10582:
[----:B------:R-:W-:Y:S05]  /*ec90*/  BRA `(.L_x_10583) ;  /* 0xffffff8800d47947 */ /* 0x000fea000383ffff */
.L_x_10440:
        /* <DEDUP_REMOVED lines=8> */
.L_x_10585:
[----:B------:R-:W-:Y:S05]  /*ed20*/  BSYNC B0 ;  /* 0x0000000000007941 */ /* 0x000fea0003800000 */
.L_x_10584:
        /* <DEDUP_REMOVED lines=8> */
.L_x_10586:
[----:B------:R-:W-:Y:S02]  /*edb0*/  MOV R250, R246 ;  /* 0x000000f600fa7202 */ /* 0x000fe40000000f00 */
[----:B------:R-:W-:-:S07]  /*edc0*/  MOV R77, R251 ;  /* 0x000000fb004d7202 */ /* 0x000fce0000000f00 */
[----:B------:R-:W-:Y:S05]  /*edd0*/  WARPSYNC.COLLECTIVE R79, `(.L_x_10587) ;  /* 0x000000004f087348 */ /* 0x000fea0003c00000 */
[----:B------:R0:W1:Y:S02]  /*ede0*/  SHFL.DOWN P1, R251, R250, R249, R230 ;  /* 0x080000f9fafb7389 */ /* 0x00006400000200e6 */
[----:B01----:R-:W-:Y:S01]  /*edf0*/  ENDCOLLECTIVE ;  /* 0x000000000000791b */ /* 0x003fe20003800000 */
.L_x_10587:
[----:B------:R-:W-:Y:S02]  /*ee00*/  MOV R250, R245 ;  /* 0x000000f500fa7202 */ /* 0x000fe40000000f00 */
[----:B------:R-:W-:-:S07]  /*ee10*/  MOV R78, R251 ;  /* 0x000000fb004e7202 */ /* 0x000fce0000000f00 */
[----:B------:R-:W-:Y:S05]  /*ee20*/  WARPSYNC.COLLECTIVE R79, `(.L_x_10588) ;  /* 0x000000004f087348 */ /* 0x000fea0003c00000 */
[----:B------:R0:W1:Y:S02]  /*ee30*/  SHFL.DOWN P1, R251, R250, R249, R230 ;  /* 0x080000f9fafb7389 */ /* 0x00006400000200e6 */
[----:B01----:R-:W-:Y:S01]  /*ee40*/  ENDCOLLECTIVE ;  /* 0x000000000000791b */ /* 0x003fe20003800000 */
.L_x_10588:
[----:B------:R-:W-:Y:S05]  /*ee50*/  BRA `(.L_x_10589) ;  /* 0xffffff8800b87947 */ /* 0x000fea000383ffff */
.L_x_10443:
        /* <DEDUP_REMOVED lines=8> */
.L_x_10591:
[----:B------:R-:W-:Y:S05]  /*eee0*/  BSYNC B0 ;  /* 0x0000000000007941 */ /* 0x000fea0003800000 */
.L_x_10590:
        /* <DEDUP_REMOVED lines=8> */
.L_x_10592:
[----:B------:R-:W-:Y:S02]  /*ef70*/  MOV R250, R246 ;  /* 0x000000f600fa7202 */ /* 0x000fe40000000f00 */
[----:B------:R-:W-:-:S07]  /*ef80*/  MOV R76, R251 ;  /* 0x000000fb004c7202 */ /* 0x000fce0000000f00 */
[----:B------:R-:W-:Y:S05]  /*ef90*/  WARPSYNC.COLLECTIVE R79, `(.L_x_10593) ;  /* 0x000000004f087348 */ /* 0x000fea0003c00000 */
[----:B------:R0:W1:Y:S02]  /*efa0*/  SHFL.DOWN P1, R251, R250, R249, R230 ;  /* 0x080000f9fafb7389 */ /* 0x00006400000200e6 */
[----:B01----:R-:W-:Y:S01]  /*efb0*/  ENDCOLLECTIVE ;  /* 0x000000000000791b */ /* 0x003fe20003800000 */
.L_x_10593:
[----:B------:R-:W-:Y:S02]  /*efc0*/  MOV R250, R245 ;  /* 0x000000f500fa7202 */ /* 0x000fe40000000f00 */
[----:B------:R-:W-:-:S07]  /*efd0*/  MOV R78, R251 ;  /* 0x000000fb004e7202 */ /* 0x000fce0000000f00 */
[----:B------:R-:W-:Y:S05]  /*efe0*/  WARPSYNC.COLLECTIVE R79, `(.L_x_10594) ;  /* 0x000000004f087348 */ /* 0x000fea0003c00000 */
[----:B------:R0:W1:Y:S02]  /*eff0*/  SHFL.DOWN P1, R251, R250, R249, R230 ;  /* 0x080000f9fafb7389 */ /* 0x00006400000200e6 */
[----:B01----:R-:W-:Y:S01]  /*f000*/  ENDCOLLECTIVE ;  /* 0x000000000000791b */ /* 0x003fe20003800000 */
.L_x_10594:
[----:B------:R-:W-:Y:S05]  /*f010*/  BRA `(.L_x_10595) ;  /* 0xffffff88009c7947 */ /* 0x000fea000383ffff */
.L_x_10446:
        /* <DEDUP_REMOVED lines=8> */
.L_x_10597:
[----:B------:R-:W-:Y:S05]  /*f0a0*/  BSYNC B0 ;  /* 0x0000000000007941 */ /* 0x000fea0003800000 */
.L_x_10596:
        /* <DEDUP_REMOVED lines=10> */
.L_x_10598:
[----:B------:R-:W-:Y:S02]  /*f150*/  MOV R78, R246 ;  /* 0x000000f6004e7202 */ /* 0x000fe40000000f00 */
[----:B------:R-:W-:-:S07]  /*f160*/  MOV R252, R230 ;  /* 0x000000e600fc7202 */ /* 0x000fce0000000f00 */
[----:B------:R-:W-:Y:S05]  /*f170*/  WARPSYNC.COLLECTIVE R79, `(.L_x_10599) ;  /* 0x000000004f087348 */ /* 0x000fea0003c00000 */
[----:B------:R0:W1:Y:S02]  /*f180*/  SHFL.IDX P3, R230, R78, R77, R76 ;  /* 0x0000004d4ee67389 */ /* 0x000064000006004c */
[----:B01----:R-:W-:Y:S01]  /*f190*/  ENDCOLLECTIVE ;  /* 0x000000000000791b */ /* 0x003fe20003800000 */
.L_x_10599:
        /* <DEDUP_REMOVED lines=9> */
.L_x_10600:
[----:B------:R-:W-:Y:S02]  /*f230*/  MOV R78, R72 ;  /* 0x00000048004e7202 */ /* 0x000fe40000000f00 */
[----:B------:R-:W-:Y:S02]  /*f240*/  MOV R223, R230 ;  /* 0x000000e600df7202 */ /* 0x000fe40000000f00 */
[----:B------:R-:W-:-:S07]  /*f250*/  MOV R230, 0x1f ;  /* 0x0000001f00e67802 */ /* 0x000fce0000000f00 */
[----:B------:R-:W-:Y:S05]  /*f260*/  WARPSYNC.COLLECTIVE R79, `(.L_x_10601) ;  /* 0x000000004f087348 */ /* 0x000fea0003c00000 */
[----:B------:R0:W1:Y:S02]  /*f270*/  SHFL.DOWN P1, R251, R250, R249, R230 ;  /* 0x080000f9fafb7389 */ /* 0x00006400000200e6 */
[----:B01----:R-:W-:Y:S01]  /*f280*/  ENDCOLLECTIVE ;  /* 0x000000000000791b */ /* 0x003fe20003800000 */
.L_x_10601:
[----:B------:R-:W-:Y:S02]  /*f290*/  MOV R250, R247 ;  /* 0x000000f700fa7202 */ /* 0x000fe40000000f00 */
[----:B------:R-:W-:-:S07]  /*f2a0*/  MOV R248, R251 ;  /* 0x000000fb00f87202 */ /* 0x000fce0000000f00 */
[----:B------:R-:W-:Y:S05]  /*f2b0*/  WARPSYNC.COLLECTIVE R79, `(.L_x_10602) ;  /* 0x000000004f087348 */ /* 0x000fea0003c00000 */
[----:B------:R0:W1:Y:S02]  /*f2c0*/  SHFL.DOWN P1, R251, R250, R249, R230 ;  /* 0x080000f9fafb7389 */ /* 0x00006400000200e6 */
[----:B01----:R-:W-:Y:S01]  /*f2d0*/  ENDCOLLECTIVE ;  /* 0x000000000000791b */ /* 0x003fe20003800000 */
.L_x_10602:
[----:B------:R-:W-:Y:S02]  /*f2e0*/  MOV R250, R246 ;  /* 0x000000f600fa7202 */ /* 0x000fe40000000f00 */
[----:B------:R-:W-:-:S07]  /*f2f0*/  MOV R247, R251 ;  /* 0x000000fb00f77202 */ /* 0x000fce0000000f00 */
[----:B------:R-:W-:Y:S05]  /*f300*/  WARPSYNC.COLLECTIVE R79, `(.L_x_10603) ;  /* 0x000000004f087348 */ /* 0x000fea0003c00000 */
[----:B------:R0:W1:Y:S02]  /*f310*/  SHFL.DOWN P1, R251, R250, R249, R230 ;  /* 0x080000f9fafb7389 */ /* 0x00006400000200e6 */
[----:B01----:R-:W-:Y:S01]  /*f320*/  ENDCOLLECTIVE ;  /* 0x000000000000791b */ /* 0x003fe20003800000 */
.L_x_10603:
[----:B------:R-:W-:Y:S02]  /*f330*/  MOV R250, R245 ;  /* 0x000000f500fa7202 */ /* 0x000fe40000000f00 */
[----:B------:R-:W-:-:S07]  /*f340*/  MOV R246, R251 ;  /* 0x000000fb00f67202 */ /* 0x000fce0000000f00 */
[----:B------:R-:W-:Y:S05]  /*f350*/  WARPSYNC.COLLECTIVE R79, `(.L_x_10604) ;  /* 0x000000004f087348 */ /* 0x000fea0003c00000 */
[----:B------:R0:W1:Y:S02]  /*f360*/  SHFL.DOWN P1, R251, R250, R249, R230 ;  /* 0x080000f9fafb7389 */ /* 0x00006400000200e6 */
[----:B01----:R-:W-:Y:S01]  /*f370*/  ENDCOLLECTIVE ;  /* 0x000000000000791b */ /* 0x003fe20003800000 */
.L_x_10604:
[----:B------:R-:W-:Y:S05]  /*f380*/  WARPSYNC.COLLECTIVE R79, `(.L_x_10605) ;  /* 0x000000004f087348 */ /* 0x000fea0003c00000 */
[----:B------:R0:W1:Y:S02]  /*f390*/  SHFL.IDX P3, R230, R78, R77, R76 ;  /* 0x0000004d4ee67389 */ /* 0x000064000006004c */
[----:B01----:R-:W-:Y:S01]  /*f3a0*/  ENDCOLLECTIVE ;  /* 0x000000000000791b */ /* 0x003fe20003800000 */
.L_x_10605:
[----:B------:R-:W-:Y:S02]  /*f3b0*/  MOV R78, R73 ;  /* 0x00000049004e7202 */ /* 0x000fe40000000f00 */
[----:B------:R-:W-:Y:S02]  /*f3c0*/  MOV R245, R251 ;  /* 0x000000fb00f57202 */ /* 0x000fe40000000f00 */
[----:B------:R-:W-:-:S07]  /*f3d0*/  MOV R251, R230 ;  /* 0x000000e600fb7202 */ /* 0x000fce0000000f00 */
[----:B------:R-:W-:Y:S05]  /*f3e0*/  WARPSYNC.COLLECTIVE R79, `(.L_x_10606) ;  /* 0x000000004f087348 */ /* 0x000fea0003c00000 */
[----:B------:R0:W1:Y:S02]  /*f3f0*/  SHFL.IDX P3, R230, R78, R77, R76 ;  /* 0x0000004d4ee67389 */ /* 0x000064000006004c */
[----:B01----:R-:W-:Y:S01]  /*f400*/  ENDCOLLECTIVE ;  /* 0x000000000000791b */ /* 0x003fe20003800000 */
.L_x_10606:
[----:B------:R-:W-:Y:S02]  /*f410*/  MOV R78, R74 ;  /* 0x0000004a004e7202 */ /* 0x000fe40000000f00 */
[----:B------:R-:W-:-:S07]  /*f420*/  MOV R250, R230 ;  /* 0x000000e600fa7202 */ /* 0x000fce0000000f00 */
[----:B------:R-:W-:Y:S05]  /*f430*/  WARPSYNC.COLLECTIVE R79, `(.L_x_10607) ;  /* 0x000000004f087348 */ /* 0x000fea0003c00000 */
[----:B------:R0:W1:Y:S02]  /*f440*/  SHFL.IDX P3, R230, R78, R77, R76 ;  /* 0x0000004d4ee67389 */ /* 0x000064000006004c */
[----:B01----:R-:W-:Y:S01]  /*f450*/  ENDCOLLECTIVE ;  /* 0x000000000000791b */ /* 0x003fe20003800000 */
.L_x_10607:
[----:B------:R-:W-:Y:S01]  /*f460*/  MOV R78, R75 ;  /* 0x0000004b004e7202 */ /* 0x000fe20000000f00 */
[----:B------:R-:W-:Y:S01]  /*f470*/  FMUL.FTZ R75, R73, R252 ;  /* 0x000000fc494b7220 */ /* 0x000fe20000410000 */
[----:B------:R-:W-:-:S07]  /*f480*/  MOV R249, R230 ;  /* 0x000000e600f97202 */ /* 0x000fce0000000f00 */
[----:B------:R-:W-:Y:S05]  /*f490*/  WARPSYNC.COLLECTIVE R79, `(.L_x_10608) ;  /* 0x000000004f087348 */ /* 0x000fea0003c00000 */
[----:B------:R0:W1:Y:S02]  /*f4a0*/  SHFL.IDX P3, R230, R78, R77, R76 ;  /* 0x0000004d4ee67389 */ /* 0x000064000006004c */
[----:B01----:R-:W-:Y:S01]  /*f4b0*/  ENDCOLLECTIVE ;  /* 0x000000000000791b */ /* 0x003fe20003800000 */
.L_x_10608:
[----:B------:R-:W-:Y:S01]  /*f4c0*/  MOV R79, R230 ;  /* 0x000000e6004f7202 */ /* 0x000fe20000000f00 */
[----:B------:R-:W-:Y:S01]  /*f4d0*/  FMUL.FTZ R230, R72, R252 ;  /* 0x000000fc48e67220 */ /* 0x000fe20000410000 */
[----:B------:R-:W-:Y:S06]  /*f4e0*/  BRA `(.L_x_10609) ;  /* 0xffffff8400f47947 */ /* 0x000fec000383ffff */
.L_x_10610:
        /* <DEDUP_REMOVED lines=9> */
.L_x_18954:


//--------------------- .text._Z25selective_scan_bwd_kernelI32Selective_Scan_bwd_kernel_traitsILi64ELi16ELb1ELb0ELb1ELb1ELb1EN3c104HalfENS1_7complexIfEEEEv12SSMParamsBwd --------------------------
	.section	.text._Z25selective_scan_bwd_kernelI32Selective_Scan_bwd_kernel_traitsILi64ELi16ELb1ELb0ELb1ELb1ELb1EN3c104HalfENS1_7complexIfEEEEv12SSMParamsBwd,"ax",@progbits
	.align	128
        .global         _Z25selective_scan_bwd_kernelI32Selective_Scan_bwd_kernel_traitsILi64ELi16ELb1ELb0ELb1ELb1ELb1EN3c104HalfENS1_7complexIfEEEEv12SSMParamsBwd
        .type           _Z25selective_scan_bwd_kernelI32Selective_Scan_bwd_kernel_traitsILi64ELi16ELb1ELb0ELb1ELb1ELb1EN3c104HalfENS1_7complexIfEEEEv12SSMParamsBwd,@function
        .size           _Z25selective_scan_bwd_kernelI32Selective_Scan_bwd_kernel_traitsILi64ELi16ELb1ELb0ELb1ELb1ELb1EN3c104HalfENS1_7complexIfEEEEv12SSMParamsBwd,(.L_x_18955 - _Z25selective_scan_bwd_kernelI32Selective_Scan_bwd_kernel_traitsILi64ELi16ELb1ELb0ELb1ELb1ELb1EN3c104HalfENS1_7complexIfEEEEv12SSMParamsBwd)
        .other          _Z25selective_scan_bwd_kernelI32Selective_Scan_bwd_kernel_traitsILi64ELi16ELb1ELb0ELb1ELb1ELb1EN3c104HalfENS1_7complexIfEEEEv12SSMParamsBwd,@"STO_CUDA_ENTRY STV_DEFAULT"
_Z25selective_scan_bwd_kernelI32Selective_Scan_bwd_kernel_traitsILi64ELi16ELb1ELb0ELb1ELb1ELb1EN3c104HalfENS1_7complexIfEEEEv12SSMParamsBwd:
.text._Z25selective_scan_bwd_kernelI32Selective_Scan_bwd_kernel_traitsILi64ELi16ELb1ELb0ELb1ELb1ELb1EN3c104HalfENS1_7complexIfEEEEv12SSMParamsBwd:
        /* <DEDUP_REMOVED lines=39> */
[----:B0-----:R-:W-:Y:S01]  /*0270*/  USHF.R.S32.HI UR49, URZ, 0x1f, UR12 ;  /* 0x0000001f3f317899 */ /* 0x001fe2000801140c */
[----:B------:R-:W-:Y:S01]  /*0280*/  R2UR UR27, R0 ;  /* 0x00000000001b72ca */ /* 0x000fe200000e0000 */
[----:B------:R-:W-:Y:S01]  /*0290*/  ULDC.64 UR4, c[0x0][0x280] ;  /* 0x0000a00000047ab9 */ /* 0x000fe20000000a00 */
[----:B------:R-:W-:Y:S01]  /*02a0*/  UISETP.NE.U32.AND UP1, UPT, UR22, URZ, UPT ;  /* 0x0000003f1600728c */ /* 0x000fe2000bf25070 */
[----:B------:R0:W-:Y:S01]  /*02b0*/  STL [R1], RZ ;  /* 0x000000ff01007387 */ /* 0x0001e20000100800 */
[----:B------:R-:W-:-:S02]  /*02c0*/  UIMAD.WIDE.U32 UR18, UR12, UR4, URZ ;  /* 0x000000040c1272a5 */ /* 0x000fc4000f8e003f */
[----:B------:R-:W-:Y:S02]  /*02d0*/  UIMAD UR4, UR49, UR4, URZ ;  /* 0x00000004310472a4 */ /* 0x000fe4000f8e023f */
        /* <DEDUP_REMOVED lines=109> */
[----:B------:R-:W-:Y:S01]  /*09b0*/  MOV R238, RZ ;  /* 0x000000ff00ee7202 */ /* 0x000fe20000000f00 */
[----:B------:R-:W2:Y:S01]  /*09c0*/  S2R R236, SR_LANEID ;  /* 0x0000000000ec7919 */ /* 0x000ea20000000000 */
[----:B------:R-:W-:Y:S01]  /*09d0*/  UMOV UR25, UR14 ;  /* 0x0000000e00197c82 */ /* 0x000fe20008000000 */
[----:B------:R-:W-:Y:S01]  /*09e0*/  UMOV UR14, UR15 ;  /* 0x0000000f000e7c82 */ /* 0x000fe20008000000 */
[----:B------:R-:W-:Y:S01]  /*09f0*/  UMOV UR24, UR9 ;  /* 0x0000000900187c82 */ /* 0x000fe20008000000 */
[----:B------:R3:W-:Y:S01]  /*0a00*/  STL [R1], RZ ;  /* 0x000000ff01007387 */ /* 0x0007e20000100800 */
[----:B------:R-:W-:Y:S01]  /*0a10*/  UMOV UR15, UR16 ;  /* 0x00000010000f7c82 */ /* 0x000fe20008000000 */
[----:B-1----:R-:W-:-:S06]  /*0a20*/  ULEA UR6, UR7, UR6, 0x18 ;  /* 0x0000000607067291 */ /* 0x002fcc000f8ec03f */
[----:B------:R-:W-:Y:S01]  /*0a30*/  MOV R99, UR6 ;  /* 0x0000000600637c02 */ /* 0x000fe20008000f00 */
[----:B------:R-:W-:Y:S01]  /*0a40*/  UMOV UR6, URZ ;  /* 0x0000003f00067c82 */ /* 0x000fe20008000000 */
[----:B0-----:R-:W-:-:S04]  /*0a50*/  SHF.R.S32.HI R3, RZ, 0x1f, R100 ;  /* 0x0000001fff037819 */ /* 0x001fc80000011464 */
[----:B------:R-:W-:-:S04]  /*0a60*/  LEA.HI R3, R3, R100, RZ, 0x5 ;  /* 0x0000006403037211 */ /* 0x000fc800078f28ff */
[----:B------:R-:W-:-:S04]  /*0a70*/  SHF.R.S32.HI R98, RZ, 0x5, R3 ;  /* 0x00000005ff627819 */ /* 0x000fc80000011403 */
[----:B--23--:R-:W-:-:S07]  /*0a80*/  LEA R98, R98, R99, 0x4 ;  /* 0x0000006362627211 */ /* 0x00cfce00078e20ff */
.L_x_10741:
[----:B------:R-:W-:Y:S01]  /*0a90*/  BAR.SYNC.DEFER_BLOCKING 0x0 ;  /* 0x0000000000007b1d */ /* 0x000fe20000010000 */
[----:B0-----:R-:W-:Y:S02]  /*0aa0*/  SHF.L.U32 R3, R100, 0x1, RZ ;  /* 0x0000000164037819 */ /* 0x001fe400000006ff */
[----:B------:R-:W-:Y:S02]  /*0ab0*/  MOV R4, UR51 ;  /* 0x0000003300047c02 */ /* 0x000fe40008000f00 */
        /* <DEDUP_REMOVED lines=8> */
[----:B------:R-:W-:Y:S01]  /*0b40*/  IADD3 R0, R3, R236, RZ ;  /* 0x000000ec03007210 */ /* 0x000fe20007ffe0ff */
[----:B------:R-:W-:-:S03]  /*0b50*/  IMAD.WIDE R8, R97, R8, UR24 ;  /* 0x0000001861087e25 */ /* 0x000fc6000f8e0208 */
[C---:B------:R-:W-:Y:S02]  /*0b60*/  LEA R96, R0.reuse, R99, 0x4 ;  /* 0x0000006300607211 */ /* 0x040fe400078e20ff */
[----:B------:R-:W-:-:S04]  /*0b70*/  IADD3 R0, R0, R236, RZ ;  /* 0x000000ec00007210 */ /* 0x000fc80007ffe0ff */
[----:B------:R-:W-:Y:S01]  /*0b80*/  LEA R95, R0, R99, 0x4 ;  /* 0x00000063005f7211 */ /* 0x000fe200078e20ff */
[----:B--2---:R0:W-:Y:S04]  /*0b90*/  STS.128 [R96], R12 ;  /* 0x0000000c60007388 */ /* 0x0041e80000000c00 */
[----:B---3--:R-:W-:Y:S01]  /*0ba0*/  STS.128 [R96+0x200], R16 ;  /* 0x0002001060007388 */ /* 0x008fe20000000c00 */
[----:B------:R-:W-:-:S03]  /*0bb0*/  NOP ;  /* 0x0000000000007918 */ /* 0x000fc60000000000 */
[----:B------:R-:W-:Y:S04]  /*0bc0*/  LDS.128 R64, [R95] ;  /* 0x000000005f407984 */ /* 0x000fe80000000c00 */
[----:B------:R-:W-:Y:S01]  /*0bd0*/  LDS.128 R60, [R95+0x10] ;  /* 0x000010005f3c7984 */ /* 0x000fe20000000c00 */
[----:B------:R-:W-:Y:S06]  /*0be0*/  BAR.SYNC.DEFER_BLOCKING 0x0 ;  /* 0x0000000000007b1d */ /* 0x000fec0000010000 */
[----:B------:R-:W2:Y:S04]  /*0bf0*/  LDG.E.128 R20, desc[UR28][R8.64] ;  /* 0x0000001c08147981 */ /* 0x000ea8000c1e1d00 */
[----:B0-----:R-:W3:Y:S01]  /*0c00*/  LDG.E.128 R12, desc[UR28][R8.64+0x200] ;  /* 0x0002001c080c7981 */ /* 0x001ee2000c1e1d00 */
        /* <DEDUP_REMOVED lines=71> */
.L_x_10613:
[----:B------:R-:W-:Y:S05]  /*1080*/  BSYNC B0 ;  /* 0x0000000000007941 */ /* 0x000fea0003800000 */
.L_x_10612:
        /* <DEDUP_REMOVED lines=36> */
.L_x_10615:
[----:B------:R-:W-:Y:S05]  /*12d0*/  BSYNC B0 ;  /* 0x0000000000007941 */ /* 0x000fea0003800000 */
.L_x_10614:
        /* <DEDUP_REMOVED lines=36> */
.L_x_10617:
[----:B------:R-:W-:Y:S05]  /*1520*/  BSYNC B0 ;  /* 0x0000000000007941 */ /* 0x000fea0003800000 */
.L_x_10616:
        /* <DEDUP_REMOVED lines=36> */
.L_x_10619:
[----:B------:R-:W-:Y:S05]  /*1770*/  BSYNC B0 ;  /* 0x0000000000007941 */ /* 0x000fea0003800000 */
.L_x_10618:
        /* <DEDUP_REMOVED lines=36> */
.L_x_10621:
[----:B------:R-:W-:Y:S05]  /*19c0*/  BSYNC B0 ;  /* 0x0000000000007941 */ /* 0x000fea0003800000 */
.L_x_10620:
        /* <DEDUP_REMOVED lines=36> */
.L_x_10623:
[----:B------:R-:W-:Y:S05]  /*1c10*/  BSYNC B0 ;  /* 0x0000000000007941 */ /* 0x000fea0003800000 */
.L_x_10622:
        /* <DEDUP_REMOVED lines=36> */
.L_x_10625:
[----:B------:R-:W-:Y:S05]  /*1e60*/  BSYNC B0 ;  /* 0x0000000000007941 */ /* 0x000fea0003800000 */
.L_x_10624:
        /* <DEDUP_REMOVED lines=36> */
.L_x_10627:
[----:B------:R-:W-:Y:S05]  /*20b0*/  BSYNC B0 ;  /* 0x0000000000007941 */ /* 0x000fea0003800000 */
.L_x_10626:
        /* <DEDUP_REMOVED lines=36> */
.L_x_10629:
[----:B------:R-:W-:Y:S05]  /*2300*/  BSYNC B0 ;  /* 0x0000000000007941 */ /* 0x000fea0003800000 */
.L_x_10628:
        /* <DEDUP_REMOVED lines=34> */
.L_x_10631:
[----:B------:R-:W-:Y:S05]  /*2530*/  BSYNC B0 ;  /* 0x0000000000007941 */ /* 0x000fea0003800000 */
.L_x_10630:
        /* <DEDUP_REMOVED lines=33> */
.L_x_10633:
[----:B------:R-:W-:Y:S05]  /*2750*/  BSYNC B0 ;  /* 0x0000000000007941 */ /* 0x000fea0003800000 */
.L_x_10632:
        /* <DEDUP_REMOVED lines=33> */
.L_x_10635:
[----:B------:R-:W-:Y:S05]  /*2970*/  BSYNC B0 ;  /* 0x0000000000007941 */ /* 0x000fea0003800000 */
.L_x_10634:
        /* <DEDUP_REMOVED lines=33> */
.L_x_10637:
[----:B------:R-:W-:Y:S05]  /*2b90*/  BSYNC B0 ;  /* 0x0000000000007941 */ /* 0x000fea0003800000 */
.L_x_10636:
        /* <DEDUP_REMOVED lines=33> */
.L_x_10639:
[----:B------:R-:W-:Y:S05]  /*2db0*/  BSYNC B0 ;  /* 0x0000000000007941 */ /* 0x000fea0003800000 */
.L_x_10638:
        /* <DEDUP_REMOVED lines=33> */
.L_x_10641:
[----:B------:R-:W-:Y:S05]  /*2fd0*/  BSYNC B0 ;  /* 0x0000000000007941 */ /* 0x000fea0003800000 */
.L_x_10640:
        /* <DEDUP_REMOVED lines=33> */
.L_x_10643:
[----:B------:R-:W-:Y:S05]  /*31f0*/  BSYNC B0 ;  /* 0x0000000000007941 */ /* 0x000fea0003800000 */
.L_x_10642:
        /* <DEDUP_REMOVED lines=8> */
[----:B------:R-:W2:Y:S01]  /*3280*/  LDL.LU R40, [R1] ;  /* 0x0000000001287983 */ /* 0x000ea20000300800 */
        /* <DEDUP_REMOVED lines=29> */
[----:B0-----:R-:W-:Y:S01]  /*3460*/  HADD2.F32 R69, -RZ, R21.H0_H0 ;  /* 0x20000015ff457230 */ /* 0x001fe20000004100 */
[----:B------:R-:W-:Y:S02]  /*3470*/  ULDC.64 UR20, c[0x0][0x3a0] ;  /* 0x0000e80000147ab9 */ /* 0x000fe40000000a00 */
[----:B------:R-:W-:Y:S01]  /*3480*/  MOV R25, UR18 ;  /* 0x0000001200197c02 */ /* 0x000fe20008000f00 */
[----:B------:R-:W-:Y:S01]  /*3490*/  HADD2.F32 R71, -RZ, R22.H0_H0 ;  /* 0x20000016ff477230 */ /* 0x000fe20000004100 */
        /* <DEDUP_REMOVED lines=10> */
[----:B0-----:R-:W-:-:S02]  /*3540*/  HADD2.F32 R26, -RZ, R36.H0_H0 ;  /* 0x20000024ff1a7230 */ /* 0x001fc40000004100 */
[----:B------:R-:W-:-:S03]  /*3550*/  HADD2.F32 R27, -RZ, R36.H1_H1 ;  /* 0x30000024ff1b7230 */ /* 0x000fc60000004100 */
[----:B------:R-:W-:Y:S02]  /*3560*/  FMUL.FTZ R0, R26, -1.4426950216293334961 ;  /* 0xbfb8aa3b1a007820 */ /* 0x000fe40000410000 */
[----:B------:R-:W-:Y:S01]  /*3570*/  FMUL.FTZ R2, R27, -1.4426950216293334961 ;  /* 0xbfb8aa3b1b027820 */ /* 0x000fe20000410000 */
[----:B------:R-:W-:-:S03]  /*3580*/  HADD2.F32 R29, -RZ, R37.H0_H0 ;  /* 0x20000025ff1d7230 */ /* 0x000fc60000004100 */
[----:B------:R-:W0:Y:S01]  /*3590*/  MUFU.EX2 R0, R0 ;  /* 0x0000000000007308 */ /* 0x000e220000000800 */
[----:B------:R-:W-:Y:S02]  /*35a0*/  HADD2.F32 R42, -RZ, R37.H1_H1 ;  /* 0x30000025ff2a7230 */ /* 0x000fe40000004100 */
[----:B------:R-:W-:-:S05]  /*35b0*/  FMUL.FTZ R30, R29, -1.4426950216293334961 ;  /* 0xbfb8aa3b1d1e7820 */ /* 0x000fca0000410000 */
[----:B------:R0:W2:Y:S01]  /*35c0*/  MUFU.EX2 R28, R2 ;  /* 0x00000002001c7308 */ /* 0x0000a20000000800 */
[----:B----4-:R-:W-:Y:S01]  /*35d0*/  FMUL.FTZ R24, R42, -1.4426950216293334961 ;  /* 0xbfb8aa3b2a187820 */ /* 0x010fe20000410000 */
[----:B------:R-:W-:-:S06]  /*35e0*/  HADD2.F32 R43, -RZ, R38.H0_H0 ;  /* 0x20000026ff2b7230 */ /* 0x000fcc0000004100 */
[----:B------:R-:W4:Y:S01]  /*35f0*/  MUFU.EX2 R30, R30 ;  /* 0x0000001e001e7308 */ /* 0x000f220000000800 */
[----:B0-----:R-:W-:Y:S01]  /*3600*/  FADD.FTZ R2, R0, 1 ;  /* 0x3f80000000027421 */ /* 0x001fe20000010000 */
[----:B------:R-:W-:Y:S01]  /*3610*/  FMUL.FTZ R25, R43, -1.4426950216293334961 ;  /* 0xbfb8aa3b2b197820 */ /* 0x000fe20000410000 */
[----:B------:R-:W-:-:S05]  /*3620*/  HADD2.F32 R70, -RZ, R38.H1_H1 ;  /* 0x30000026ff467230 */ /* 0x000fca0000004100 */
[----:B------:R-:W0:Y:S01]  /*3630*/  MUFU.EX2 R24, R24 ;  /* 0x0000001800187308 */ /* 0x000e220000000800 */
[----:B--2---:R-:W-:Y:S01]  /*3640*/  FADD.FTZ R28, R28, 1 ;  /* 0x3f8000001c1c7421 */ /* 0x004fe20000010000 */
[----:B------:R-:W-:Y:S02]  /*3650*/  HADD2.F32 R74, -RZ, R39.H0_H0 ;  /* 0x20000027ff4a7230 */ /* 0x000fe40000004100 */
[----:B------:R-:W-:-:S04]  /*3660*/  FMUL.FTZ R31, R70, -1.4426950216293334961 ;  /* 0xbfb8aa3b461f7820 */ /* 0x000fc80000410000 */
[----:B------:R-:W2:Y:S01]  /*3670*/  MUFU.RCP R77, R2 ;  /* 0x00000002004d7308 */ /* 0x000ea20000001000 */
[----:B------:R-:W-:Y:S01]  /*3680*/  FMUL.FTZ R32, R74, -1.4426950216293334961 ;  /* 0xbfb8aa3b4a207820 */ /* 0x000fe20000410000 */
[----:B------:R-:W-:Y:S02]  /*3690*/  HADD2.F32 R80, -RZ, R39.H1_H1 ;  /* 0x30000027ff507230 */ /* 0x000fe40000004100 */
[----:B----4-:R-:W-:-:S04]  /*36a0*/  FADD.FTZ R30, R30, 1 ;  /* 0x3f8000001e1e7421 */ /* 0x010fc80000010000 */
[----:B------:R-:W-:Y:S08]  /*36b0*/  MUFU.EX2 R25, R25 ;  /* 0x0000001900197308 */ /* 0x000ff00000000800 */
[----:B------:R-:W4:Y:S01]  /*36c0*/  MUFU.RCP R72, R28 ;  /* 0x0000001c00487308 */ /* 0x000f220000001000 */
[----:B0-----:R-:W-:Y:S01]  /*36d0*/  FADD.FTZ R24, R24, 1 ;  /* 0x3f80000018187421 */ /* 0x001fe20000010000 */
[----:B------:R-:W-:-:S06]  /*36e0*/  FMUL.FTZ R33, R80, -1.4426950216293334961 ;  /* 0xbfb8aa3b50217820 */ /* 0x000fcc0000410000 */
[----:B------:R0:W4:Y:S01]  /*36f0*/  MUFU.EX2 R44, R31 ;  /* 0x0000001f002c7308 */ /* 0x0001220000000800 */
[----:B--2---:R-:W-:Y:S01]  /*3700*/  FMUL.FTZ R0, R26, R77 ;  /* 0x0000004d1a007220 */ /* 0x004fe20000410000 */
[----:B-1----:R-:W-:-:S06]  /*3710*/  HADD2.F32 R83, -RZ, R4.H0_H0 ;  /* 0x20000004ff537230 */ /* 0x002fcc0000004100 */
[----:B------:R-:W1:Y:S01]  /*3720*/  MUFU.EX2 R45, R32 ;  /* 0x00000020002d7308 */ /* 0x000e620000000800 */
[----:B0-----:R-:W-:-:S07]  /*3730*/  HADD2.F32 R31, -RZ, R20.H0_H0 ;  /* 0x20000014ff1f7230 */ /* 0x001fce0000004100 */
[----:B------:R0:W2:Y:S01]  /*3740*/  MUFU.RCP R78, R30 ;  /* 0x0000001e004e7308 */ /* 0x0000a20000001000 */
[----:B------:R-:W-:Y:S02]  /*3750*/  HADD2.F32 R35, -RZ, R64.H0_H0 ;  /* 0x20000040ff237230 */ /* 0x000fe40000004100 */
[----:B------:R-:W-:Y:S01]  /*3760*/  FMUL.FTZ R50, R31, R0 ;  /* 0x000000001f327220 */ /* 0x000fe20000410000 */
[----:B----4-:R-:W-:Y:S01]  /*3770*/  FMUL.FTZ R2, R27, R72 ;  /* 0x000000481b027220 */ /* 0x010fe20000410000 */
[----:B------:R-:W-:-:S03]  /*3780*/  FADD.FTZ R25, R25, 1 ;  /* 0x3f80000019197421 */ /* 0x000fc60000010000 */
[----:B------:R-:W4:Y:S01]  /*3790*/  MUFU.RCP R81, R24 ;  /* 0x0000001800517308 */ /* 0x000f220000001000 */
[----:B------:R-:W-:Y:S01]  /*37a0*/  FMUL.FTZ R34, R83, -1.4426950216293334961 ;  /* 0xbfb8aa3b53227820 */ /* 0x000fe20000410000 */
[----:B0-----:R-:W-:-:S06]  /*37b0*/  HADD2.F32 R30, -RZ, R64.H1_H1 ;  /* 0x30000040ff1e7230 */ /* 0x001fcc0000004100 */
[----:B------:R0:W4:Y:S01]  /*37c0*/  MUFU.EX2 R82, R33 ;  /* 0x0000002100527308 */ /* 0x0001220000000800 */
[----:B------:R-:W-:Y:S01]  /*37d0*/  FADD.FTZ R44, R44, 1 ;  /* 0x3f8000002c2c7421 */ /* 0x000fe20000010000 */
[----:B0-----:R-:W-:Y:S02]  /*37e0*/  HADD2.F32 R33, -RZ, R20.H1_H1 ;  /* 0x30000014ff217230 */ /* 0x001fe40000004100 */
[----:B------:R-:W-:-:S04]  /*37f0*/  FFMA.FTZ R20, R50, R35, R40 ;  /* 0x0000002332147223 */ /* 0x000fc80000010028 */
[----:B------:R1:W0:Y:S01]  /*3800*/  MUFU.RCP R84, R25 ;  /* 0x0000001900547308 */ /* 0x0002220000001000 */
[----:B------:R-:W-:Y:S01]  /*3810*/  FMUL.FTZ R49, R33, R2 ;  /* 0x0000000221317220 */ /* 0x000fe20000410000 */
[----:B------:R-:W-:-:S06]  /*3820*/  HADD2.F32 R105, -RZ, R4.H1_H1 ;  /* 0x30000004ff697230 */ /* 0x000fcc0000004100 */
[----:B------:R-:W0:Y:S01]  /*3830*/  MUFU.EX2 R86, R34 ;  /* 0x0000002200567308 */ /* 0x000e220000000800 */
[----:B------:R-:W-:Y:S01]  /*3840*/  FFMA.FTZ R35, R49, R30, R20 ;  /* 0x0000001e31237223 */ /* 0x000fe20000010014 */
[----:B-1----:R-:W-:Y:S01]  /*3850*/  FADD.FTZ R25, R45, 1 ;  /* 0x3f8000002d197421 */ /* 0x002fe20000010000 */
[----:B--2---:R-:W-:Y:S01]  /*3860*/  FMUL.FTZ R20, R29, R78 ;  /* 0x0000004e1d147220 */ /* 0x004fe20000410000 */
[----:B------:R-:W-:-:S04]  /*3870*/  FMUL.FTZ R4, R105, -1.4426950216293334961 ;  /* 0xbfb8aa3b69047820 */ /* 0x000fc80000410000 */
[----:B------:R-:W1:Y:S01]  /*3880*/  MUFU.RCP R85, R44 ;  /* 0x0000002c00557308 */ /* 0x000e620000001000 */
[----:B------:R-:W-:Y:S02]  /*3890*/  HADD2.F32 R30, -RZ, R65.H0_H0 ;  /* 0x20000041ff1e7230 */ /* 0x000fe40000004100 */
[----:B------:R-:W-:Y:S01]  /*38a0*/  FMUL.FTZ R48, R69, R20 ;  /* 0x0000001445307220 */ /* 0x000fe20000410000 */
[----:B------:R-:W-:Y:S02]  /*38b0*/  HADD2.F32 R32, -RZ, R21.H1_H1 ;  /* 0x30000015ff207230 */ /* 0x000fe40000004100 */
[----:B----4-:R-:W-:Y:S01]  /*38c0*/  FMUL.FTZ R21, R42, R81 ;  /* 0x000000512a157220 */ /* 0x010fe20000410000 */
[--C-:B------:R-:W-:Y:S02]  /*38d0*/  HADD2.F32 R109, -RZ, R5.reuse.H1_H1 ;  /* 0x30000005ff6d7230 */ /* 0x100fe40000004100 */
[----:B------:R-:W-:Y:S01]  /*38e0*/  FADD.FTZ R82, R82, 1 ;  /* 0x3f80000052527421 */ /* 0x000fe20000010000 */
[----:B------:R-:W2:Y:S01]  /*38f0*/  MUFU.RCP R87, R25 ;  /* 0x0000001900577308 */ /* 0x000ea20000001000 */
[----:B------:R-:W-:-:S02]  /*3900*/  HADD2.F32 R107, -RZ, R5.H0_H0 ;  /* 0x20000005ff6b7230 */ /* 0x000fc40000004100 */
[----:B------:R-:W-:Y:S01]  /*3910*/  FFMA.FTZ R30, R48, R30, R35 ;  /* 0x0000001e301e7223 */ /* 0x000fe20000010023 */
[----:B------:R-:W-:Y:S02]  /*3920*/  HADD2.F32 R5, -RZ, R65.H1_H1 ;  /* 0x30000041ff057230 */ /* 0x000fe40000004100 */
[----:B------:R-:W-:Y:S02]  /*3930*/  FMUL.FTZ R47, R32, R21 ;  /* 0x00000015202f7220 */ /* 0x000fe40000410000 */
[----:B------:R4:W-:Y:S01]  /*3940*/  MUFU.EX2 R102, R4 ;  /* 0x0000000400667308 */ /* 0x0009e20000000800 */
[----:B------:R-:W-:Y:S02]  /*3950*/  HADD2.F32 R73, -RZ, R22.H1_H1 ;  /* 0x30000016ff497230 */ /* 0x000fe40000004100 */
[----:B0-----:R-:W-:Y:S01]  /*3960*/  FMUL.FTZ R22, R43, R84 ;  /* 0x000000542b167220 */ /* 0x001fe20000410000 */
[--C-:B------:R-:W-:Y:S02]  /*3970*/  HADD2.F32 R40, -RZ, R9.reuse.H0_H0 ;  /* 0x20000009ff287230 */ /* 0x100fe40000004100 */
[----:B------:R-:W-:-:S02]  /*3980*/  HADD2.F32 R39, -RZ, R9.H1_H1 ;  /* 0x30000009ff277230 */ /* 0x000fc40000004100 */
[----:B------:R-:W0:Y:S01]  /*3990*/  MUFU.RCP R101, R82 ;  /* 0x0000005200657308 */ /* 0x000e220000001000 */
[----:B----4-:R-:W-:Y:S01]  /*39a0*/  FMUL.FTZ R4, R109, -1.4426950216293334961 ;  /* 0xbfb8aa3b6d047820 */ /* 0x010fe20000410000 */
[----:B------:R-:W-:Y:S01]  /*39b0*/  FFMA.FTZ R9, R47, R5, R30 ;  /* 0x000000052f097223 */ /* 0x000fe2000001001e */
[----:B------:R-:W-:Y:S01]  /*39c0*/  FADD.FTZ R5, -R77, 1 ;  /* 0x3f8000004d057421 */ /* 0x000fe20000010100 */
[--C-:B------:R-:W-:Y:S02]  /*39d0*/  HADD2.F32 R38, -RZ, R10.reuse.H0_H0 ;  /* 0x2000000aff267230 */ /* 0x100fe40000004100 */
[----:B------:R-:W-:Y:S01]  /*39e0*/  FADD.FTZ R86, R86, 1 ;  /* 0x3f80000056567421 */ /* 0x000fe20000010000 */
[----:B------:R-:W-:Y:S01]  /*39f0*/  HADD2.F32 R37, -RZ, R10.H1_H1 ;  /* 0x3000000aff257230 */ /* 0x000fe20000004100 */
[----:B------:R4:W-:Y:S01]  /*3a00*/  MUFU.EX2 R110, R4 ;  /* 0x00000004006e7308 */ /* 0x0009e20000000800 */
[--C-:B------:R-:W-:Y:S02]  /*3a10*/  HADD2.F32 R34, -RZ, R23.reuse.H0_H0 ;  /* 0x20000017ff227230 */ /* 0x100fe40000004100 */
[----:B------:R-:W-:Y:S01]  /*3a20*/  FMUL.FTZ R46, R71, R22 ;  /* 0x00000016472e7220 */ /* 0x000fe20000410000 */
[----:B------:R-:W-:-:S02]  /*3a30*/  HADD2.F32 R75, -RZ, R23.H1_H1 ;  /* 0x30000017ff4b7230 */ /* 0x000fc40000004100 */
[----:B-1----:R-:W-:Y:S01]  /*3a40*/  FMUL.FTZ R24, R70, R85 ;  /* 0x0000005546187220 */ /* 0x002fe20000410000 */
[----:B------:R-:W-:Y:S02]  /*3a50*/  HADD2.F32 R10, -RZ, R66.H0_H0 ;  /* 0x20000042ff0a7230 */ /* 0x000fe40000004100 */
[----:B----4-:R-:W-:Y:S01]  /*3a60*/  FADD.FTZ R4, -R72, 1 ;  /* 0x3f80000048047421 */ /* 0x010fe20000010100 */
[----:B------:R-:W-:Y:S02]  /*3a70*/  HADD2.F32 R23, -RZ, R6.H0_H0 ;  /* 0x20000006ff177230 */ /* 0x000fe40000004100 */
[----:B------:R-:W-:Y:S01]  /*3a80*/  FFMA.FTZ R79, R26, R5, 1 ;  /* 0x3f8000001a4f7423 */ /* 0x000fe20000010005 */
[----:B------:R-:W-:Y:S01]  /*3a90*/  FADD.FTZ R5, -R81, 1 ;  /* 0x3f80000051057421 */ /* 0x000fe20000010100 */
[----:B------:R-:W-:Y:S01]  /*3aa0*/  FFMA.FTZ R76, R27, R4, 1 ;  /* 0x3f8000001b4c7423 */ /* 0x000fe20000010004 */
[----:B------:R-:W-:Y:S01]  /*3ab0*/  FADD.FTZ R4, -R78, 1 ;  /* 0x3f8000004e047421 */ /* 0x000fe20000010100 */
[----:B------:R-:W-:-:S02]  /*3ac0*/  HADD2.F32 R27, -RZ, R66.H1_H1 ;  /* 0x30000042ff1b7230 */ /* 0x000fc40000004100 */
[----:B------:R-:W-:Y:S01]  /*3ad0*/  FFMA.FTZ R26, R46, R10, R9 ;  /* 0x0000000a2e1a7223 */ /* 0x000fe20000010009 */
[--C-:B------:R-:W-:Y:S02]  /*3ae0*/  HADD2.F32 R68, -RZ, R8.reuse.H0_H0 ;  /* 0x20000008ff447230 */ /* 0x100fe40000004100 */
[----:B------:R-:W-:Y:S01]  /*3af0*/  FMUL.FTZ R45, R73, R24 ;  /* 0x00000018492d7220 */ /* 0x000fe20000410000 */
[----:B------:R-:W-:Y:S02]  /*3b00*/  HADD2.F32 R41, -RZ, R8.H1_H1 ;  /* 0x30000008ff297230 */ /* 0x000fe40000004100 */
[----:B--2---:R-:W-:Y:S01]  /*3b10*/  FMUL.FTZ R25, R74, R87 ;  /* 0x000000574a197220 */ /* 0x004fe20000410000 */
[----:B------:R-:W-:Y:S01]  /*3b20*/  FMUL.FTZ R8, R23, -1.4426950216293334961 ;  /* 0xbfb8aa3b17087820 */ /* 0x000fe20000410000 */
[----:B------:R-:W-:Y:S01]  /*3b30*/  FMUL.FTZ R28, R107, -1.4426950216293334961 ;  /* 0xbfb8aa3b6b1c7820 */ /* 0x000fe20000410000 */
[----:B------:R-:W-:Y:S01]  /*3b40*/  FFMA.FTZ R27, R45, R27, R26 ;  /* 0x0000001b2d1b7223 */ /* 0x000fe2000001001a */
[----:B------:R-:W-:Y:S01]  /*3b50*/  FMUL.FTZ R44, R34, R25 ;  /* 0x00000019222c7220 */ /* 0x000fe20000410000 */
[--C-:B------:R-:W-:Y:S01]  /*3b60*/  HADD2.F32 R36, -RZ, R11.reuse.H0_H0 ;  /* 0x2000000bff247230 */ /* 0x100fe20000004100 */
[----:B------:R-:W-:Y:S01]  /*3b70*/  MUFU.EX2 R111, R8 ;  /* 0x00000008006f7308 */ /* 0x000fe20000000800 */
[----:B------:R-:W-:-:S02]  /*3b80*/  HADD2.F32 R35, -RZ, R11.H1_H1 ;  /* 0x3000000bff237230 */ /* 0x000fc40000004100 */
[----:B0-----:R-:W-:Y:S01]  /*3b90*/  FMUL.FTZ R26, R80, R101 ;  /* 0x00000065501a7220 */ /* 0x001fe20000410000 */
[----:B------:R-:W-:-:S04]  /*3ba0*/  HADD2.F32 R30, -RZ, R6.H1_H1 ;  /* 0x30000006ff1e7230 */ /* 0x000fc80000004100 */
[----:B------:R0:W1:Y:S01]  /*3bb0*/  MUFU.EX2 R108, R28 ;  /* 0x0000001c006c7308 */ /* 0x0000620000000800 */
[----:B------:R-:W-:Y:S01]  /*3bc0*/  FMUL.FTZ R6, R30, -1.4426950216293334961 ;  /* 0xbfb8aa3b1e067820 */ /* 0x000fe20000410000 */
[----:B0-----:R-:W-:-:S06]  /*3bd0*/  HADD2.F32 R28, -RZ, R7.H0_H0 ;  /* 0x20000007ff1c7230 */ /* 0x001fcc0000004100 */
[----:B------:R0:W2:Y:S02]  /*3be0*/  MUFU.EX2 R112, R6 ;  /* 0x0000000600707308 */ /* 0x0000a40000000800 */
[----:B0-----:R-:W-:Y:S02]  /*3bf0*/  HADD2.F32 R6, -RZ, R60.H0_H0 ;  /* 0x2000003cff067230 */ /* 0x001fe40000004100 */
[----:B------:R-:W-:Y:S01]  /*3c00*/  FADD.FTZ R102, R102, 1 ;  /* 0x3f80000066667421 */ /* 0x000fe20000010000 */
[----:B-1----:R-:W-:Y:S01]  /*3c10*/  FADD.FTZ R108, R108, 1 ;  /* 0x3f8000006c6c7421 */ /* 0x002fe20000010000 */
[----:B------:R-:W-:Y:S02]  /*3c20*/  FADD.FTZ R110, R110, 1 ;  /* 0x3f8000006e6e7421 */ /* 0x000fe40000010000 */
[----:B------:R-:W-:Y:S01]  /*3c30*/  MUFU.RCP R106, R102 ;  /* 0x00000066006a7308 */ /* 0x000fe20000001000 */
[----:B--2---:R-:W-:-:S07]  /*3c40*/  FADD.FTZ R112, R112, 1 ;  /* 0x3f80000070707421 */ /* 0x004fce0000010000 */
[----:B------:R-:W-:Y:S01]  /*3c50*/  MUFU.RCP R108, R108 ;  /* 0x0000006c006c7308 */ /* 0x000fe20000001000 */
[----:B------:R-:W-:-:S07]  /*3c60*/  FADD.FTZ R111, R111, 1 ;  /* 0x3f8000006f6f7421 */ /* 0x000fce0000010000 */
[----:B------:R-:W-:Y:S01]  /*3c70*/  MUFU.RCP R110, R110 ;  /* 0x0000006e006e7308 */ /* 0x000fe20000001000 */
[----:B---3--:R0:W-:Y:S04]  /*3c80*/  STS.128 [R96+0x200], R16 ;  /* 0x0002001060007388 */ /* 0x0081e80000000c00 */
[----:B-----5:R1:W-:Y:S01]  /*3c90*/  STS.128 [R96], R12 ;  /* 0x0000000c60007388 */ /* 0x0203e20000000c00 */
[----:B------:R-:W-:-:S03]  /*3ca0*/  NOP ;  /* 0x0000000000007918 */ /* 0x000fc60000000000 */
[----:B------:R-:W2:Y:S01]  /*3cb0*/  LDS.128 R8, [R95] ;  /* 0x000000005f087984 */ /* 0x000ea20000000c00 */
[----:B0-----:R-:W0:Y:S01]  /*3cc0*/  MUFU.RCP R18, R86 ;  /* 0x0000005600127308 */ /* 0x001e220000001000 */
[----:B-1----:R-:W-:Y:S01]  /*3cd0*/  FFMA.FTZ R12, R29, R4, 1 ;  /* 0x3f8000001d0c7423 */ /* 0x002fe20000010004 */
[----:B------:R-:W-:Y:S01]  /*3ce0*/  FFMA.FTZ R15, R42, R5, 1 ;  /* 0x3f8000002a0f7423 */ /* 0x000fe20000010005 */
[----:B------:R-:W-:Y:S01]  /*3cf0*/  FADD.FTZ R4, -R84, 1 ;  /* 0x3f80000054047421 */ /* 0x000fe20000010100 */
[----:B------:R-:W-:Y:S02]  /*3d00*/  HADD2.F32 R5, -RZ, R67.H0_H0 ;  /* 0x20000043ff057230 */ /* 0x000fe40000004100 */
[----:B------:R-:W-:Y:S02]  /*3d10*/  HADD2.F32 R29, -RZ, R7.H1_H1 ;  /* 0x30000007ff1d7230 */ /* 0x000fe40000004100 */
[----:B------:R-:W-:Y:S01]  /*3d20*/  FFMA.FTZ R14, R43, R4, 1 ;  /* 0x3f8000002b0e7423 */ /* 0x000fe20000010004 */
[----:B------:R-:W-:Y:S01]  /*3d30*/  FADD.FTZ R7, -R87, 1 ;  /* 0x3f80000057077421 */ /* 0x000fe20000010100 */
[----:B------:R-:W-:Y:S01]  /*3d40*/  FFMA.FTZ R4, R44, R5, R27 ;  /* 0x000000052c047223 */ /* 0x000fe2000001001b */
[----:B------:R-:W-:-:S02]  /*3d50*/  HADD2.F32 R27, -RZ, R67.H1_H1 ;  /* 0x30000043ff1b7230 */ /* 0x000fc40000004100 */
[----:B------:R-:W-:Y:S01]  /*3d60*/  FMUL.FTZ R43, R75, R26 ;  /* 0x0000001a4b2b7220 */ /* 0x000fe20000410000 */
[----:B------:R-:W-:Y:S01]  /*3d70*/  FADD.FTZ R5, -R85, 1 ;  /* 0x3f80000055057421 */ /* 0x000fe20000010100 */
[----:B------:R-:W-:Y:S02]  /*3d80*/  FFMA.FTZ R19, R74, R7, 1 ;  /* 0x3f8000004a137423 */ /* 0x000fe40000010007 */
[----:B------:R-:W-:Y:S01]  /*3d90*/  FFMA.FTZ R7, R43, R27, R4 ;  /* 0x0000001b2b077223 */ /* 0x000fe20000010004 */
[----:B0-----:R-:W-:Y:S01]  /*3da0*/  FMUL.FTZ R27, R83, R18 ;  /* 0x00000012531b7220 */ /* 0x001fe20000410000 */
[----:B------:R-:W-:Y:S01]  /*3db0*/  FFMA.FTZ R17, R70, R5, 1 ;  /* 0x3f80000046117423 */ /* 0x000fe20000010005 */
[----:B------:R-:W-:Y:S01]  /*3dc0*/  FADD.FTZ R5, -R101, 1 ;  /* 0x3f80000065057421 */ /* 0x000fe20000010100 */
[----:B------:R-:W-:Y:S01]  /*3dd0*/  FADD.FTZ R4, -R18, 1 ;  /* 0x3f80000012047421 */ /* 0x000fe20000010100 */
[----:B------:R-:W-:Y:S02]  /*3de0*/  FMUL.FTZ R42, R68, R27 ;  /* 0x0000001b442a7220 */ /* 0x000fe40000410000 */
[----:B------:R-:W-:Y:S01]  /*3df0*/  FFMA.FTZ R103, R80, R5, 1 ;  /* 0x3f80000050677423 */ /* 0x000fe20000010005 */
[----:B------:R-:W-:Y:S01]  /*3e00*/  FFMA.FTZ R104, R83, R4, 1 ;  /* 0x3f80000053687423 */ /* 0x000fe20000010004 */
[----:B------:R-:W-:-:S02]  /*3e10*/  FFMA.FTZ R116, R42, R6, R7 ;  /* 0x000000062a747223 */ /* 0x000fc40000010007 */
[----:B------:R-:W0:Y:S01]  /*3e20*/  LDS.128 R4, [R95+0x10] ;  /* 0x000010005f047984 */ /* 0x000e220000000c00 */
[----:B------:R-:W-:Y:S01]  /*3e30*/  FMUL.FTZ R16, R29, -1.4426950216293334961 ;  /* 0xbfb8aa3b1d107820 */ /* 0x000fe20000410000 */
[----:B------:R-:W-:-:S03]  /*3e40*/  FMUL.FTZ R13, R28, -1.4426950216293334961 ;  /* 0xbfb8aa3b1c0d7820 */ /* 0x000fc60000410000 */
[----:B------:R-:W1:Y:S01]  /*3e50*/  MUFU.EX2 R114, R16 ;  /* 0x0000001000727308 */ /* 0x000e620000000800 */
[----:B--2---:R-:W-:-:S07]  /*3e60*/  HADD2.F32 R70, -RZ, R8.H0_H0 ;  /* 0x20000008ff467230 */ /* 0x004fce0000004100 */
[----:B------:R-:W2:Y:S01]  /*3e70*/  MUFU.EX2 R113, R13 ;  /* 0x0000000d00717308 */ /* 0x000ea20000000800 */
[--C-:B------:R-:W-:Y:S02]  /*3e80*/  HADD2.F32 R80, -RZ, R9.reuse.H0_H0 ;  /* 0x20000009ff507230 */ /* 0x100fe40000004100 */
[----:B------:R-:W-:Y:S02]  /*3e90*/  HADD2.F32 R74, -RZ, R8.H1_H1 ;  /* 0x30000008ff4a7230 */ /* 0x000fe40000004100 */
[----:B------:R-:W-:Y:S01]  /*3ea0*/  FMUL.FTZ R8, R31, R70 ;  /* 0x000000461f087220 */ /* 0x000fe20000410000 */
[----:B------:R-:W-:Y:S02]  /*3eb0*/  HADD2.F32 R82, -RZ, R9.H1_H1 ;  /* 0x30000009ff527230 */ /* 0x000fe40000004100 */
[----:B------:R-:W-:Y:S02]  /*3ec0*/  HADD2.F32 R31, -RZ, R11.H0_H0 ;  /* 0x2000000bff1f7230 */ /* 0x000fe40000004100 */
[----:B------:R-:W-:Y:S01]  /*3ed0*/  FMUL.FTZ R69, R69, R80 ;  /* 0x0000005045457220 */ /* 0x000fe20000410000 */
[----:B------:R-:W-:-:S02]  /*3ee0*/  HADD2.F32 R83, -RZ, R10.H0_H0 ;  /* 0x2000000aff537230 */ /* 0x000fc40000004100 */
[----:B-1----:R-:W-:Y:S01]  /*3ef0*/  FADD.FTZ R114, R114, 1 ;  /* 0x3f80000072727421 */ /* 0x002fe20000010000 */
[----:B------:R-:W-:Y:S01]  /*3f00*/  FMUL.FTZ R33, R33, R74 ;  /* 0x0000004a21217220 */ /* 0x000fe20000410000 */
[----:B------:R-:W-:Y:S01]  /*3f10*/  FMUL.FTZ R32, R32, R82 ;  /* 0x0000005220207220 */ /* 0x000fe20000410000 */
[----:B------:R-:W-:Y:S01]  /*3f20*/  FMUL.FTZ R34, R34, R31 ;  /* 0x0000001f22227220 */ /* 0x000fe20000410000 */
[----:B------:R-:W-:Y:S01]  /*3f30*/  FMUL.FTZ R71, R71, R83 ;  /* 0x0000005347477220 */ /* 0x000fe20000410000 */
[----:B------:R-:W-:Y:S01]  /*3f40*/  FMUL.FTZ R69, R78, R69 ;  /* 0x000000454e457220 */ /* 0x000fe20000410000 */
[----:B------:R-:W-:Y:S02]  /*3f50*/  HADD2.F32 R86, -RZ, R10.H1_H1 ;  /* 0x3000000aff567230 */ /* 0x000fe40000004100 */
[----:B--2---:R-:W-:Y:S01]  /*3f60*/  FADD.FTZ R113, R113, 1 ;  /* 0x3f80000071717421 */ /* 0x004fe20000010000 */
[----:B------:R-:W-:Y:S01]  /*3f70*/  FMUL.FTZ R8, R77, R8 ;  /* 0x000000084d087220 */ /* 0x000fe20000410000 */
[----:B------:R-:W1:Y:S01]  /*3f80*/  MUFU.RCP R114, R114 ;  /* 0x0000007200727308 */ /* 0x000e620000001000 */
[----:B------:R-:W-:Y:S01]  /*3f90*/  FMUL.FTZ R33, R72, R33 ;  /* 0x0000002148217220 */ /* 0x000fe20000410000 */
[----:B------:R-:W-:Y:S01]  /*3fa0*/  FMUL.FTZ R32, R81, R32 ;  /* 0x0000002051207220 */ /* 0x000fe20000410000 */
[----:B------:R-:W-:Y:S01]  /*3fb0*/  FMUL.FTZ R34, R87, R34 ;  /* 0x0000002257227220 */ /* 0x000fe20000410000 */
[----:B------:R-:W-:Y:S01]  /*3fc0*/  FMUL.FTZ R71, R84, R71 ;  /* 0x0000004754477220 */ /* 0x000fe20000410000 */
[----:B------:R-:W-:-:S03]  /*3fd0*/  FMUL.FTZ R13, R69, R12 ;  /* 0x0000000c450d7220 */ /* 0x000fc60000410000 */
[----:B------:R-:W2:Y:S01]  /*3fe0*/  MUFU.RCP R77, R112 ;  /* 0x00000070004d7308 */ /* 0x000ea20000001000 */
[--C-:B0-----:R-:W-:Y:S02]  /*3ff0*/  HADD2.F32 R69, -RZ, R4.reuse.H1_H1 ;  /* 0x30000004ff457230 */ /* 0x101fe40000004100 */
[----:B------:R-:W-:Y:S01]  /*4000*/  FMUL.FTZ R10, R73, R86 ;  /* 0x00000056490a7220 */ /* 0x000fe20000410000 */
[----:B------:R-:W-:Y:S01]  /*4010*/  FMUL.FTZ R33, R33, R76 ;  /* 0x0000004c21217220 */ /* 0x000fe20000410000 */
[----:B------:R-:W-:Y:S01]  /*4020*/  FMUL.FTZ R32, R32, R15 ;  /* 0x0000000f20207220 */ /* 0x000fe20000410000 */
[----:B------:R-:W-:Y:S02]  /*4030*/  HADD2.F32 R102, -RZ, R11.H1_H1 ;  /* 0x3000000bff667230 */ /* 0x000fe40000004100 */
[----:B------:R-:W-:Y:S01]  /*4040*/  FMUL.FTZ R15, R34, R19 ;  /* 0x00000013220f7220 */ /* 0x000fe20000410000 */
[----:B------:R-:W0:Y:S01]  /*4050*/  MUFU.RCP R113, R113 ;  /* 0x0000007100717308 */ /* 0x000e220000001000 */
[----:B------:R-:W-:Y:S01]  /*4060*/  FMUL.FTZ R8, R8, R79 ;  /* 0x0000004f08087220 */ /* 0x000fe20000410000 */
[----:B------:R-:W-:Y:S01]  /*4070*/  FMUL.FTZ R14, R71, R14 ;  /* 0x0000000e470e7220 */ /* 0x000fe20000410000 */
[----:B------:R-:W-:-:S02]  /*4080*/  HADD2.F32 R34, -RZ, R4.H0_H0 ;  /* 0x20000004ff227230 */ /* 0x000fc40000004100 */
[----:B------:R-:W-:Y:S01]  /*4090*/  FMUL.FTZ R10, R85, R10 ;  /* 0x0000000a550a7220 */ /* 0x000fe20000410000 */
[----:B------:R-:W-:Y:S02]  /*40a0*/  HADD2.F32 R71, -RZ, R5.H0_H0 ;  /* 0x20000005ff477230 */ /* 0x000fe40000004100 */
[----:B------:R-:W3:Y:S01]  /*40b0*/  MUFU.RCP R76, R111 ;  /* 0x0000006f004c7308 */ /* 0x000ee20000001000 */
[--C-:B------:R-:W-:Y:S02]  /*40c0*/  HADD2.F32 R79, -RZ, R7.reuse.H0_H0 ;  /* 0x20000007ff4f7230 */ /* 0x100fe40000004100 */
[----:B------:R-:W-:Y:S01]  /*40d0*/  FADD.FTZ R4, -R106, 1 ;  /* 0x3f8000006a047421 */ /* 0x000fe20000010100 */
[----:B------:R-:W-:Y:S02]  /*40e0*/  HADD2.F32 R81, -RZ, R7.H1_H1 ;  /* 0x30000007ff517230 */ /* 0x000fe40000004100 */
[----:B------:R-:W-:Y:S01]  /*40f0*/  FMUL.FTZ R7, R41, R69 ;  /* 0x0000004529077220 */ /* 0x000fe20000410000 */
[----:B------:R-:W-:-:S02]  /*4100*/  HADD2.F32 R73, -RZ, R5.H1_H1 ;  /* 0x30000005ff497230 */ /* 0x000fc40000004100 */
[----:B------:R-:W-:Y:S01]  /*4110*/  FMUL.FTZ R16, R75, R102 ;  /* 0x000000664b107220 */ /* 0x000fe20000410000 */
[--C-:B------:R-:W-:Y:S02]  /*4120*/  HADD2.F32 R75, -RZ, R6.reuse.H0_H0 ;  /* 0x20000006ff4b7230 */ /* 0x100fe40000004100 */
[----:B------:R-:W-:Y:S01]  /*4130*/  FMUL.FTZ R5, R68, R34 ;  /* 0x0000002244057220 */ /* 0x000fe20000410000 */
[----:B------:R-:W-:Y:S02]  /*4140*/  HADD2.F32 R78, -RZ, R6.H1_H1 ;  /* 0x30000006ff4e7230 */ /* 0x000fe40000004100 */
[----:B------:R-:W-:Y:S01]  /*4150*/  FMUL.FTZ R17, R10, R17 ;  /* 0x000000110a117220 */ /* 0x000fe20000410000 */
[----:B------:R-:W-:Y:S01]  /*4160*/  FFMA.FTZ R4, R105, R4, 1 ;  /* 0x3f80000069047423 */ /* 0x000fe20000010004 */
[----:B------:R-:W-:Y:S01]  /*4170*/  FMUL.FTZ R7, R106, R7 ;  /* 0x000000076a077220 */ /* 0x000fe20000410000 */
[----:B------:R-:W-:Y:S01]  /*4180*/  FADD.FTZ R6, -R108, 1 ;  /* 0x3f8000006c067421 */ /* 0x000fe20000010100 */
[----:B------:R-:W-:Y:S01]  /*4190*/  FMUL.FTZ R9, R40, R71 ;  /* 0x0000004728097220 */ /* 0x000fe20000410000 */
[----:B------:R-:W-:Y:S01]  /*41a0*/  FADD.FTZ R10, -R110, 1 ;  /* 0x3f8000006e0a7421 */ /* 0x000fe20000010100 */
[----:B------:R-:W-:Y:S01]  /*41b0*/  FMUL.FTZ R11, R39, R73 ;  /* 0x00000049270b7220 */ /* 0x000fe20000410000 */
[----:B------:R-:W-:Y:S01]  /*41c0*/  FMUL.FTZ R5, R18, R5 ;  /* 0x0000000512057220 */ /* 0x000fe20000410000 */
[----:B------:R-:W-:Y:S01]  /*41d0*/  FFMA.FTZ R6, R107, R6, 1 ;  /* 0x3f8000006b067423 */ /* 0x000fe20000010006 */
[----:B------:R-:W-:Y:S01]  /*41e0*/  FMUL.FTZ R9, R108, R9 ;  /* 0x000000096c097220 */ /* 0x000fe20000410000 */
[----:B------:R-:W-:Y:S01]  /*41f0*/  FMUL.FTZ R4, R7, R4 ;  /* 0x0000000407047220 */ /* 0x000fe20000410000 */
[----:B-1----:R-:W-:Y:S01]  /*4200*/  FADD.FTZ R12, -R114, 1 ;  /* 0x3f800000720c7421 */ /* 0x002fe20000010100 */
[----:B------:R-:W-:Y:S01]  /*4210*/  FFMA.FTZ R10, R109, R10, 1 ;  /* 0x3f8000006d0a7423 */ /* 0x000fe2000001000a */
[----:B------:R-:W-:Y:S01]  /*4220*/  FMUL.FTZ R11, R110, R11 ;  /* 0x0000000b6e0b7220 */ /* 0x000fe20000410000 */
[----:B--2---:R-:W-:Y:S01]  /*4230*/  FADD.FTZ R7, -R77, 1 ;  /* 0x3f8000004d077421 */ /* 0x004fe20000010100 */
[----:B------:R-:W-:Y:S01]  /*4240*/  FMUL.FTZ R5, R5, R104 ;  /* 0x0000006805057220 */ /* 0x000fe20000410000 */
[----:B------:R-:W-:Y:S01]  /*4250*/  FMUL.FTZ R6, R9, R6 ;  /* 0x0000000609067220 */ /* 0x000fe20000410000 */
[----:B------:R-:W-:Y:S01]  /*4260*/  FFMA.FTZ R104, R29, R12, 1 ;  /* 0x3f8000001d687423 */ /* 0x000fe2000001000c */
[----:B------:R-:W-:Y:S01]  /*4270*/  FMUL.FTZ R11, R11, R10 ;  /* 0x0000000a0b0b7220 */ /* 0x000fe20000410000 */
[----:B0-----:R-:W-:Y:S01]  /*4280*/  FADD.FTZ R19, -R113, 1 ;  /* 0x3f80000071137421 */ /* 0x001fe20000010100 */
[----:B------:R-:W-:Y:S01]  /*4290*/  FFMA.FTZ R9, R30, R7, 1 ;  /* 0x3f8000001e097423 */ /* 0x000fe20000010007 */
[----:B------:R-:W-:Y:S01]  /*42a0*/  FMUL.FTZ R12, R37, R78 ;  /* 0x0000004e250c7220 */ /* 0x000fe20000410000 */
[----:B---3--:R-:W-:Y:S01]  /*42b0*/  FADD.FTZ R10, -R76, 1 ;  /* 0x3f8000004c0a7421 */ /* 0x008fe20000010100 */
        /* <DEDUP_REMOVED lines=15> */
[----:B------:R-:W-:-:S02]  /*43b0*/  F2FP.F16.F32.PACK_AB R12, R33, R8 ;  /* 0x00000008210c723e */ /* 0x000fc400000000ff */
[----:B------:R-:W-:Y:S02]  /*43c0*/  LEA R8, R236, R3, 0x1 ;  /* 0x00000003ec087211 */ /* 0x000fe400078e08ff */
[----:B------:R-:W-:Y:S02]  /*43d0*/  F2FP.F16.F32.PACK_AB R14, R17, R14 ;  /* 0x0000000e110e723e */ /* 0x000fe400000000ff */
[----:B------:R-:W-:Y:S02]  /*43e0*/  F2FP.F16.F32.PACK_AB R15, R16, R15 ;  /* 0x0000000f100f723e */ /* 0x000fe400000000ff */
[----:B------:R-:W-:Y:S02]  /*43f0*/  F2FP.F16.F32.PACK_AB R13, R32, R13 ;  /* 0x0000000d200d723e */ /* 0x000fe400000000ff */
[----:B------:R-:W-:Y:S02]  /*4400*/  F2FP.F16.F32.PACK_AB R16, R4, R5 ;  /* 0x000000050410723e */ /* 0x000fe400000000ff */
[----:B------:R-:W-:-:S02]  /*4410*/  F2FP.F16.F32.PACK_AB R17, R11, R6 ;  /* 0x000000060b11723e */ /* 0x000fc400000000ff */
[----:B------:R-:W-:Y:S01]  /*4420*/  F2FP.F16.F32.PACK_AB R18, R18, R7 ;  /* 0x000000071212723e */ /* 0x000fe200000000ff */
[----:B------:R-:W-:Y:S01]  /*4430*/  BAR.SYNC.DEFER_BLOCKING 0x0 ;  /* 0x0000000000007b1d */ /* 0x000fe20000010000 */
[----:B------:R-:W-:Y:S02]  /*4440*/  LEA R235, R8, R99, 0x4 ;  /* 0x0000006308eb7211 */ /* 0x000fe400078e20ff */
[----:B------:R-:W-:Y:S01]  /*4450*/  F2FP.F16.F32.PACK_AB R19, R104, R19 ;  /* 0x000000136813723e */ /* 0x000fe200000000ff */
[----:B------:R-:W-:Y:S01]  /*4460*/  UIMAD UR7, UR49, UR18, URZ ;  /* 0x00000012310772a4 */ /* 0x000fe2000f8e023f */
[----:B------:R-:W-:-:S03]  /*4470*/  FMUL.FTZ R68, R105, R106 ;  /* 0x0000006a69447220 */ /* 0x000fc60000410000 */
[----:B------:R-:W-:Y:S02]  /*4480*/  UIMAD UR7, UR12, UR19, UR7 ;  /* 0x000000130c0772a4 */ /* 0x000fe4000f8e0207 */
[----:B------:R-:W-:Y:S01]  /*4490*/  UIMAD.WIDE.U32 UR18, UR12, UR18, UR8 ;  /* 0x000000120c1272a5 */ /* 0x000fe2000f8e0008 */
[----:B------:R-:W-:Y:S01]  /*44a0*/  HADD2.F32 R3, -RZ, R60.H1_H1 ;  /* 0x3000003cff037230 */ /* 0x000fe20000004100 */
[----:B------:R0:W-:Y:S04]  /*44b0*/  STS.128 [R235], R12 ;  /* 0x0000000ceb007388 */ /* 0x0001e80000000c00 */
[----:B------:R1:W-:Y:S01]  /*44c0*/  STS.128 [R235+0x10], R16 ;  /* 0x00001010eb007388 */ /* 0x0003e20000000c00 */
[----:B------:R-:W-:-:S03]  /*44d0*/  NOP ;  /* 0x0000000000007918 */ /* 0x000fc60000000000 */
[----:B------:R-:W2:Y:S04]  /*44e0*/  LDS.128 R4, [R96] ;  /* 0x0000000060047984 */ /* 0x000ea80000000c00 */
[----:B------:R-:W3:Y:S01]  /*44f0*/  LDS.128 R8, [R96+0x200] ;  /* 0x0002000060087984 */ /* 0x000ee20000000c00 */
[----:B------:R-:W-:Y:S01]  /*4500*/  UIADD3 UR19, UR19, UR7, URZ ;  /* 0x0000000713137290 */ /* 0x000fe2000fffe03f */
[----:B------:R-:W-:Y:S01]  /*4510*/  FMUL.FTZ R107, R107, R108 ;  /* 0x0000006c6b6b7220 */ /* 0x000fe20000410000 */
[----:B------:R-:W-:Y:S01]  /*4520*/  FMUL.FTZ R41, R41, R68 ;  /* 0x0000004429297220 */ /* 0x000fe20000410000 */
[----:B------:R-:W-:Y:S01]  /*4530*/  UIMAD UR7, UR11, UR20, URZ ;  /* 0x000000140b0772a4 */ /* 0x000fe2000f8e023f */
[--C-:B------:R-:W-:Y:S02]  /*4540*/  HADD2.F32 R32, -RZ, R61.reuse.H0_H0 ;  /* 0x2000003dff207230 */ /* 0x100fe40000004100 */
[----:B------:R-:W-:Y:S01]  /*4550*/  FMUL.FTZ R40, R40, R107 ;  /* 0x0000006b28287220 */ /* 0x000fe20000410000 */
[----:B------:R-:W-:Y:S01]  /*4560*/  FFMA.FTZ R3, R41, R3, R116 ;  /* 0x0000000329037223 */ /* 0x000fe20000010074 */
[----:B------:R-:W-:Y:S01]  /*4570*/  UIMAD UR7, UR10, UR21, UR7 ;  /* 0x000000150a0772a4 */ /* 0x000fe2000f8e0207 */
[----:B------:R-:W-:Y:S01]  /*4580*/  FMUL.FTZ R72, R109, R110 ;  /* 0x0000006e6d487220 */ /* 0x000fe20000410000 */
[----:B------:R-:W-:Y:S01]  /*4590*/  UIMAD.WIDE.U32 UR18, UR10, UR20, UR18 ;  /* 0x000000140a1272a5 */ /* 0x000fe2000f8e0012 */
[----:B------:R-:W-:Y:S01]  /*45a0*/  FFMA.FTZ R32, R40, R32, R3 ;  /* 0x0000002028207223 */ /* 0x000fe20000010003 */
[----:B------:R-:W-:Y:S01]  /*45b0*/  FMUL.FTZ R23, R23, R76 ;  /* 0x0000004c17177220 */ /* 0x000fe20000410000 */
[----:B------:R-:W-:Y:S01]  /*45c0*/  ULDC.64 UR20, c[0x0][0x3e8] ;  /* 0x0000fa0000147ab9 */ /* 0x000fe20000000a00 */
[----:B------:R-:W-:Y:S01]  /*45d0*/  UIADD3 UR17, UR19, UR7, URZ ;  /* 0x0000000713117290 */ /* 0x000fe2000fffe03f */
[----:B------:R-:W-:Y:S01]  /*45e0*/  HADD2.F32 R3, -RZ, R61.H1_H1 ;  /* 0x3000003dff037230 */ /* 0x000fe20000004100 */
[----:B------:R-:W-:Y:S01]  /*45f0*/  ULEA UR7, UP0, UR18, UR20, 0x1 ;  /* 0x0000001412077291 */ /* 0x000fe2000f80083f */
[----:B------:R-:W-:Y:S01]  /*4600*/  FMUL.FTZ R39, R39, R72 ;  /* 0x0000004827277220 */ /* 0x000fe20000410000 */
[----:B0-----:R-:W-:-:S02]  /*4610*/  HADD2.F32 R12, -RZ, R62.H0_H0 ;  /* 0x2000003eff0c7230 */ /* 0x001fc40000004100 */
[----:B------:R-:W-:Y:S01]  /*4620*/  FMUL.FTZ R38, R38, R23 ;  /* 0x0000001726267220 */ /* 0x000fe20000410000 */
[----:B------:R-:W-:Y:S01]  /*4630*/  ULEA.HI.X UR17, UR18, UR21, UR17, 0x1, UP0 ;  /* 0x0000001512117291 */ /* 0x000fe200080f0c11 */
[----:B------:R-:W-:Y:S01]  /*4640*/  FFMA.FTZ R3, R39, R3, R32 ;  /* 0x0000000327037223 */ /* 0x000fe20000010020 */
[----:B-1----:R-:W0:Y:S01]  /*4650*/  LDC R18, c[0x0][0x21c] ;  /* 0x00008700ff127b82 */ /* 0x002e220000000800 */
[----:B------:R-:W-:Y:S02]  /*4660*/  ULDC.64 UR18, c[0x0][0x320] ;  /* 0x0000c80000127ab9 */ /* 0x000fe40000000a00 */
[----:B------:R-:W-:Y:S01]  /*4670*/  FFMA.FTZ R14, R38, R12, R3 ;  /* 0x0000000c260e7223 */ /* 0x000fe20000010003 */
[----:B------:R-:W-:Y:S02]  /*4680*/  MOV R12, UR7 ;  /* 0x00000007000c7c02 */ /* 0x000fe40008000f00 */
[----:B------:R-:W-:-:S03]  /*4690*/  MOV R13, UR17 ;  /* 0x00000011000d7c02 */ /* 0x000fc60008000f00 */
[----:B------:R-:W-:Y:S01]  /*46a0*/  IMAD.WIDE R12, R97, 0x10, R12 ;  /* 0x00000010610c7825 */ /* 0x000fe200078e020c */
[----:B------:R-:W-:-:S04]  /*46b0*/  ISETP.NE.U32.AND P0, PT, RZ, UR18, PT ;  /* 0x00000012ff007c0c */ /* 0x000fc8000bf05070 */
[----:B--2---:R1:W-:Y:S04]  /*46c0*/  STG.E.128 desc[UR28][R12.64], R4 ;  /* 0x000000040c007986 */ /* 0x0043e8000c101d1c */
[----:B---3--:R1:W-:Y:S01]  /*46d0*/  STG.E.128 desc[UR28][R12.64+0x200], R8 ;  /* 0x000200080c007986 */ /* 0x0083e2000c101d1c */
[----:B------:R-:W-:Y:S01]  /*46e0*/  ISETP.NE.AND.EX P0, PT, RZ, UR19, PT, P0 ;  /* 0x00000013ff007c0c */ /* 0x000fe2000bf05300 */
[----:B------:R-:W-:Y:S01]  /*46f0*/  FMUL.FTZ R30, R30, R77 ;  /* 0x0000004d1e1e7220 */ /* 0x000fe20000410000 */
[----:B------:R-:W-:Y:S02]  /*4700*/  HADD2.F32 R3, -RZ, R62.H1_H1 ;  /* 0x3000003eff037230 */ /* 0x000fe40000004100 */
[----:B------:R-:W-:Y:S01]  /*4710*/  FMUL.FTZ R113, R28, R113 ;  /* 0x000000711c717220 */ /* 0x000fe20000410000 */
[----:B------:R-:W-:Y:S01]  /*4720*/  FMUL.FTZ R37, R37, R30 ;  /* 0x0000001e25257220 */ /* 0x000fe20000410000 */
[----:B------:R-:W-:-:S02]  /*4730*/  FMUL.FTZ R114, R29, R114 ;  /* 0x000000721d727220 */ /* 0x000fc40000410000 */
[----:B------:R-:W-:Y:S01]  /*4740*/  FMUL.FTZ R36, R36, R113 ;  /* 0x0000007124247220 */ /* 0x000fe20000410000 */
[----:B------:R-:W-:Y:S01]  /*4750*/  FFMA.FTZ R3, R37, R3, R14 ;  /* 0x0000000325037223 */ /* 0x000fe2000001000e */
[--C-:B------:R-:W-:Y:S02]  /*4760*/  HADD2.F32 R14, -RZ, R63.reuse.H0_H0 ;  /* 0x2000003fff0e7230 */ /* 0x100fe40000004100 */
[----:B------:R-:W-:Y:S01]  /*4770*/  FMUL.FTZ R35, R35, R114 ;  /* 0x0000007223237220 */ /* 0x000fe20000410000 */
[----:B------:R-:W-:Y:S02]  /*4780*/  HADD2.F32 R17, -RZ, R63.H1_H1 ;  /* 0x3000003fff117230 */ /* 0x000fe40000004100 */
[----:B------:R-:W-:Y:S01]  /*4790*/  FFMA.FTZ R16, R36, R14, R3 ;  /* 0x0000000e24107223 */ /* 0x000fe20000010003 */
[----:B------:R-:W-:Y:S06]  /*47a0*/  @!P0 BRA `(.L_x_10644) ;  /* 0x0000000000bc8947 */ /* 0x000fec0003800000 */
        /* <DEDUP_REMOVED lines=47> */
.L_x_10644:
[----:B------:R-:W-:Y:S01]  /*4aa0*/  FFMA.FTZ R0, R35, R17, R16 ;  /* 0x0000001123007223 */ /* 0x000fe20000010010 */
[----:B0-----:R-:W-:Y:S01]  /*4ab0*/  ISETP.GE.AND P0, PT, R18, 0x1, PT ;  /* 0x000000011200780c */ /* 0x001fe20003f06270 */
[----:B------:R-:W-:Y:S01]  /*4ac0*/  BAR.SYNC.DEFER_BLOCKING 0x0 ;  /* 0x0000000000007b1d */ /* 0x000fe20000010000 */
[----:B------:R-:W-:Y:S01]  /*4ad0*/  HFMA2.MMA R34, -RZ, RZ, 0, 0 ;  /* 0x00000000ff227435 */ /* 0x000fe200000001ff */
[----:B------:R-:W-:Y:S02]  /*4ae0*/  CS2R R32, SRZ ;  /* 0x0000000000207805 */ /* 0x000fe4000001ff00 */
[----:B------:R-:W-:Y:S02]  /*4af0*/  CS2R R30, SRZ ;  /* 0x00000000001e7805 */ /* 0x000fe4000001ff00 */
[----:B------:R-:W-:Y:S02]  /*4b00*/  CS2R R28, SRZ ;  /* 0x00000000001c7805 */ /* 0x000fe4000001ff00 */
[----:B------:R-:W-:-:S02]  /*4b10*/  CS2R R26, SRZ ;  /* 0x00000000001a7805 */ /* 0x000fc4000001ff00 */
[----:B------:R-:W-:Y:S02]  /*4b20*/  CS2R R24, SRZ ;  /* 0x0000000000187805 */ /* 0x000fe4000001ff00 */
[----:B------:R-:W-:Y:S01]  /*4b30*/  CS2R R22, SRZ ;  /* 0x0000000000167805 */ /* 0x000fe2000001ff00 */
[----:B------:R0:W-:Y:S01]  /*4b40*/  STL [R1], R0 ;  /* 0x0000000001007387 */ /* 0x0001e20000100800 */
[----:B------:R-:W-:Y:S02]  /*4b50*/  CS2R R20, SRZ ;  /* 0x0000000000147805 */ /* 0x000fe4000001ff00 */
[----:B------:R-:W-:Y:S01]  /*4b60*/  MOV R19, RZ ;  /* 0x000000ff00137202 */ /* 0x000fe20000000f00 */
[----:B------:R-:W-:Y:S01]  /*4b70*/  FMUL.FTZ R18, R50, UR4 ;  /* 0x0000000432127c20 */ /* 0x000fe20008410000 */
[----:B------:R-:W-:Y:S01]  /*4b80*/  FMUL.FTZ R17, R49, UR4 ;  /* 0x0000000431117c20 */ /* 0x000fe20008410000 */
[----:B------:R-:W-:Y:S01]  /*4b90*/  FMUL.FTZ R16, R48, UR4 ;  /* 0x0000000430107c20 */ /* 0x000fe20008410000 */
[----:B---3--:R-:W-:Y:S01]  /*4ba0*/  FMUL.FTZ R15, R47, UR4 ;  /* 0x000000042f0f7c20 */ /* 0x008fe20008410000 */
[----:B------:R-:W-:Y:S01]  /*4bb0*/  FMUL.FTZ R14, R46, UR4 ;  /* 0x000000042e0e7c20 */ /* 0x000fe20008410000 */
[----:B-1----:R-:W-:Y:S01]  /*4bc0*/  FMUL.FTZ R13, R45, UR4 ;  /* 0x000000042d0d7c20 */ /* 0x002fe20008410000 */
        /* <DEDUP_REMOVED lines=10> */
[----:B0-----:R-:W-:Y:S06]  /*4c70*/  @!P0 BRA `(.L_x_10645) ;  /* 0x00000088009c8947 */ /* 0x001fec0003800000 */
[----:B------:R-:W-:Y:S01]  /*4c80*/  UIADD3 UR48, UR16, -0x1, URZ ;  /* 0xffffffff10307890 */ /* 0x000fe2000fffe03f */
[----:B------:R-:W-:Y:S01]  /*4c90*/  MOV R34, RZ ;  /* 0x000000ff00227202 */ /* 0x000fe20000000f00 */
        /* <DEDUP_REMOVED lines=19> */
.L_x_10740:
        /* <DEDUP_REMOVED lines=29> */
[----:B----4-:R-:W4:Y:S04]  /*4fa0*/  LDG.E.128 R72, desc[UR28][R86.64+0x200] ;  /* 0x0002001c56487981 */ /* 0x010f28000c1e1d00 */
        /* <DEDUP_REMOVED lines=15> */
[----:B------:R-:W-:Y:S01]  /*50a0*/  ULEA UR44, UR48, UR7, 0x8 ;  /* 0x00000007302c7291 */ /* 0x000fe2000f8e403f */
[----:B------:R-:W-:Y:S01]  /*50b0*/  HADD2.F32 R219, -RZ, R64.H0_H0 ;  /* 0x20000040ffdb7230 */ /* 0x000fe20000004100 */
[----:B------:R-:W-:-:S04]  /*50c0*/  ISETP.NE.AND P1, PT, R100, RZ, PT ;  /* 0x000000ff6400720c */ /* 0x000fc80003f25270 */
[----:B------:R-:W-:Y:S01]  /*50d0*/  MOV R111, UR44 ;  /* 0x0000002c006f7c02 */ /* 0x000fe20008000f00 */
[----:B------:R-:W-:Y:S01]  /*50e0*/  FMUL.FTZ R219, R219, R94 ;  /* 0x0000005edbdb7220 */ /* 0x000fe20000410000 */
[----:B------:R-:W-:Y:S01]  /*50f0*/  HADD2.F32 R218, -RZ, R64.H1_H1 ;  /* 0x30000040ffda7230 */ /* 0x000fe20000004100 */
[----:B------:R-:W-:Y:S02]  /*5100*/  LOP3.LUT P0, RZ, R100, 0x1f, RZ, 0xc0, !PT ;  /* 0x0000001f64ff7812 */ /* 0x000fe4000780c0ff */
[----:B------:R-:W-:Y:S02]  /*5110*/  MOV R109, UR16 ;  /* 0x00000010006d7c02 */ /* 0x000fe40008000f00 */
[----:B------:R-:W-:Y:S02]  /*5120*/  FMUL.FTZ R218, R218, R93 ;  /* 0x0000005ddada7220 */ /* 0x000fe40000410000 */
[----:B------:R-:W-:Y:S01]  /*5130*/  ISETP.LT.OR P2, PT, R109, 0x2, P0 ;  /* 0x000000026d00780c */ /* 0x000fe20000741670 */
        /* <DEDUP_REMOVED lines=53> */
[----:B------:R-:W-:Y:S01]  /*5490*/  MUFU.SIN R119, R84 ;  /* 0x0000005400777308 */ /* 0x000fe20000000400 */
[----:B-1----:R-:W-:-:S07]  /*54a0*/  SHF.L.U32 R2, R100, 0x2, RZ ;  /* 0x0000000264027819 */ /* 0x002fce00000006ff */
[----:B------:R0:W-:Y:S08]  /*54b0*/  MUFU.EX2 R141, R85 ;  /* 0x00000055008d7308 */ /* 0x0001f00000000800 */
[----:B------:R1:W-:Y:S01]  /*54c0*/  MUFU.COS R115, R84 ;  /* 0x0000005400737308 */ /* 0x0003e20000000000 */
[----:B0-----:R-:W-:-:S04]  /*54d0*/  LOP3.LUT R85, R2, 0xffffff80, RZ, 0xc0, !PT ;  /* 0xffffff8002557812 */ /* 0x001fc800078ec0ff */
[----:B------:R-:W-:-:S03]  /*54e0*/  IADD3 R85, R85, R236, RZ ;  /* 0x000000ec55557210 */ /* 0x000fc60007ffe0ff */
[----:B------:R-:W-:Y:S01]  /*54f0*/  MUFU.SIN R121, R87 ;  /* 0x0000005700797308 */ /* 0x000fe20000000400 */
[----:B------:R-:W-:Y:S01]  /*5500*/  LEA R2, R85, R99, 0x4 ;  /* 0x0000006355027211 */ /* 0x000fe200078e20ff */
[----:B-1----:R-:W-:-:S04]  /*5510*/  FMUL.FTZ R84, R0, R92 ;  /* 0x0000005c00547220 */ /* 0x002fc80000410000 */
[----:B---3--:R0:W-:Y:S02]  /*5520*/  STS.128 [R2], R68 ;  /* 0x0000004402007388 */ /* 0x0081e40000000c00 */
[----:B------:R1:W3:Y:S01]  /*5530*/  MUFU.EX2 R143, R84 ;  /* 0x00000054008f7308 */ /* 0x0002e20000000800 */
[C---:B--2---:R-:W-:Y:S01]  /*5540*/  FMUL.FTZ R146, R145.reuse, R146 ;  /* 0x0000009291927220 */ /* 0x044fe20000410000 */
[----:B----4-:R-:W-:Y:S01]  /*5550*/  STS.128 [R2+0x200], R72 ;  /* 0x0002004802007388 */ /* 0x010fe20000000c00 */
[----:B------:R-:W-:-:S03]  /*5560*/  FMUL.FTZ R145, R145, R102 ;  /* 0x0000006691917220 */ /* 0x000fc60000410000 */
[----:B------:R2:W-:Y:S02]  /*5570*/  STS.128 [R2+0x400], R76 ;  /* 0x0004004c02007388 */ /* 0x0005e40000000c00 */
[----:B------:R4:W-:Y:S01]  /*5580*/  MUFU.COS R113, R87 ;  /* 0x0000005700717308 */ /* 0x0009e20000000000 */
[----:B0-----:R-:W-:Y:S01]  /*5590*/  FMUL.FTZ R68, R0, R55 ;  /* 0x0000003700447220 */ /* 0x001fe20000410000 */
[----:B-1----:R-:W-:Y:S01]  /*55a0*/  IADD3 R84, R100, 0x200, RZ ;  /* 0x0000020064547810 */ /* 0x002fe20007ffe0ff */
[----:B------:R0:W-:Y:S05]  /*55b0*/  STS.128 [R2+0x600], R80 ;  /* 0x0006005002007388 */ /* 0x0001ea0000000c00 */
[----:B------:R-:W-:Y:S01]  /*55c0*/  MUFU.SIN R114, R101 ;  /* 0x0000006500727308 */ /* 0x000fe20000000400 */
[----:B------:R-:W-:Y:S01]  /*55d0*/  FMUL.FTZ R69, R219, R145 ;  /* 0x00000091db457220 */ /* 0x000fe20000410000 */
[----:B------:R-:W-:Y:S01]  /*55e0*/  SEL R84, R111, R84, !P1 ;  /* 0x000000546f547207 */ /* 0x000fe20004800000 */
[C---:B------:R-:W-:Y:S01]  /*55f0*/  FMUL.FTZ R111, R0.reuse, R56 ;  /* 0x00000038006f7220 */ /* 0x040fe20000410000 */
[----:B---3--:R-:W-:Y:S01]  /*5600*/  FMUL.FTZ R144, R143, R144 ;  /* 0x000000908f907220 */ /* 0x008fe20000410000 */
[C---:B------:R-:W-:Y:S01]  /*5610*/  FMUL.FTZ R70, R0.reuse, R54 ;  /* 0x0000003600467220 */ /* 0x040fe20000410000 */
[----:B------:R-:W-:Y:S01]  /*5620*/  FMUL.FTZ R105, R0, R59 ;  /* 0x0000003b00697220 */ /* 0x000fe20000410000 */
[----:B------:R-:W-:Y:S01]  /*5630*/  FMUL.FTZ R142, R141, R142 ;  /* 0x0000008e8d8e7220 */ /* 0x000fe20000410000 */
[----:B------:R-:W1:Y:S01]  /*5640*/  MUFU.EX2 R68, R68 ;  /* 0x0000004400447308 */ /* 0x000e620000000800 */
[----:B--2---:R-:W2:Y:S01]  /*5650*/  @!P2 LDC R79, c[0x0][0x21c] ;  /* 0x00008700ff4fab82 */ /* 0x004ea20000000800 */
[----:B0-----:R-:W-:-:S06]  /*5660*/  FMUL.FTZ R2, R94, UR47 ;  /* 0x0000002f5e027c20 */ /* 0x001fcc0008410000 */
[----:B------:R0:W-:Y:S01]  /*5670*/  MUFU.COS R130, R101 ;  /* 0x0000006500827308 */ /* 0x0001e20000000000 */
[----:B------:R-:W-:Y:S01]  /*5680*/  FMUL.RZ R129, R2, 0.15915493667125701904 ;  /* 0x3e22f98302817820 */ /* 0x000fe2000040c000 */
[----:B------:R-:W-:Y:S01]  /*5690*/  FMUL.FTZ R2, RZ, R145 ;  /* 0x00000091ff027220 */ /* 0x000fe20000410000 */
[----:B------:R-:W-:-:S03]  /*56a0*/  FFMA.FTZ R72, RZ, R146, R69 ;  /* 0x00000092ff487223 */ /* 0x000fc60000010045 */
[----:B------:R-:W-:Y:S02]  /*56b0*/  FFMA.FTZ R69, R219, R146, -R2 ;  /* 0x00000092db457223 */ /* 0x000fe40000010802 */
[----:B------:R-:W3:Y:S01]  /*56c0*/  MUFU.EX2 R111, R111 ;  /* 0x0000006f006f7308 */ /* 0x000ee20000000800 */
[----:B------:R-:W-:Y:S01]  /*56d0*/  FMUL.FTZ R143, R143, R104 ;  /* 0x000000688f8f7220 */ /* 0x000fe20000410000 */
[----:B----4-:R-:W-:Y:S01]  /*56e0*/  FMUL.FTZ R87, R0, R90 ;  /* 0x0000005a00577220 */ /* 0x010fe20000410000 */
[----:B------:R-:W-:Y:S01]  /*56f0*/  FADD.FTZ R69, R218, R69 ;  /* 0x00000045da457221 */ /* 0x000fe20000010000 */
[C---:B-1----:R-:W-:Y:S01]  /*5700*/  FMUL.FTZ R122, R68.reuse, R113 ;  /* 0x00000071447a7220 */ /* 0x042fe20000410000 */
[----:B------:R-:W-:Y:S01]  /*5710*/  FMUL.FTZ R121, R68, R121 ;  /* 0x0000007944797220 */ /* 0x000fe20000410000 */
[----:B------:R-:W-:Y:S01]  /*5720*/  FADD.FTZ R72, RZ, R72 ;  /* 0x00000048ff487221 */ /* 0x000fe20000010000 */
[C---:B------:R-:W-:Y:S01]  /*5730*/  FMUL.FTZ R77, R143.reuse, R69 ;  /* 0x000000458f4d7220 */ /* 0x040fe20000410000 */
[C---:B------:R-:W-:Y:S01]  /*5740*/  FMUL.FTZ R68, R0.reuse, R53 ;  /* 0x0000003500447220 */ /* 0x040fe20000410000 */
[----:B------:R-:W-:Y:S01]  /*5750*/  FMUL.FTZ R2, R0, R94 ;  /* 0x0000005e00027220 */ /* 0x000fe20000410000 */
[----:B------:R-:W1:Y:S01]  /*5760*/  MUFU.EX2 R87, R87 ;  /* 0x0000005700577308 */ /* 0x000e620000000800 */
[-C--:B------:R-:W-:Y:S01]  /*5770*/  FMUL.FTZ R75, R143, R72.reuse ;  /* 0x000000488f4b7220 */ /* 0x080fe20000410000 */
[----:B------:R-:W-:Y:S01]  /*5780*/  FFMA.FTZ R77, R144, R72, R77 ;  /* 0x00000048904d7223 */ /* 0x000fe2000001004d */
[----:B0-----:R-:W-:Y:S01]  /*5790*/  FMUL.FTZ R101, R0, R89 ;  /* 0x0000005900657220 */ /* 0x001fe20000410000 */
[----:B------:R-:W-:Y:S01]  /*57a0*/  FMUL.FTZ R141, R141, R86 ;  /* 0x000000568d8d7220 */ /* 0x000fe20000410000 */
[----:B------:R-:W-:Y:S01]  /*57b0*/  FFMA.FTZ R74, R144, R69, -R75 ;  /* 0x00000045904a7223 */ /* 0x000fe2000001084b */
[----:B------:R-:W-:-:S02]  /*57c0*/  FADD.FTZ R77, RZ, R77 ;  /* 0x0000004dff4d7221 */ /* 0x000fc40000010000 */
[----:B------:R-:W-:Y:S01]  /*57d0*/  MUFU.COS R73, R120 ;  /* 0x0000007800497308 */ /* 0x000fe20000000000 */
[C---:B---3--:R-:W-:Y:S01]  /*57e0*/  FMUL.FTZ R124, R111.reuse, R124 ;  /* 0x0000007c6f7c7220 */ /* 0x048fe20000410000 */
[----:B------:R-:W-:Y:S01]  /*57f0*/  FMUL.FTZ R123, R111, R118 ;  /* 0x000000766f7b7220 */ /* 0x000fe20000410000 */
[----:B------:R-:W-:-:S05]  /*5800*/  FMUL.FTZ R109, R0, R57 ;  /* 0x00000039006d7220 */ /* 0x000fca0000410000 */
[----:B------:R-:W-:Y:S01]  /*5810*/  MUFU.COS R71, R129 ;  /* 0x0000008100477308 */ /* 0x000fe20000000000 */
[----:B------:R-:W-:Y:S02]  /*5820*/  HADD2.F32 R111, -RZ, R65.H1_H1 ;  /* 0x30000041ff6f7230 */ /* 0x000fe40000004100 */
[----:B------:R-:W-:-:S05]  /*5830*/  FADD.FTZ R74, R217, R74 ;  /* 0x0000004ad94a7221 */ /* 0x000fca0000010000 */
[----:B------:R-:W0:Y:S01]  /*5840*/  MUFU.EX2 R68, R68 ;  /* 0x0000004400447308 */ /* 0x000e220000000800 */
[----:B------:R-:W-:-:S07]  /*5850*/  FMUL.FTZ R69, R141, R77 ;  /* 0x0000004d8d457220 */ /* 0x000fce0000410000 */
[----:B------:R-:W3:Y:S08]  /*5860*/  MUFU.EX2 R70, R70 ;  /* 0x0000004600467308 */ /* 0x000ef00000000800 */
[----:B------:R-:W4:Y:S08]  /*5870*/  MUFU.EX2 R2, R2 ;  /* 0x0000000200027308 */ /* 0x000f300000000800 */
[----:B------:R-:W2:Y:S01]  /*5880*/  MUFU.SIN R129, R129 ;  /* 0x0000008100817308 */ /* 0x000ea20000000400 */
[-C--:B------:R-:W-:Y:S01]  /*5890*/  FMUL.FTZ R72, R141, R74.reuse ;  /* 0x0000004a8d487220 */ /* 0x080fe20000410000 */
[----:B------:R-:W-:-:S06]  /*58a0*/  FFMA.FTZ R75, R142, R74, -R69 ;  /* 0x0000004a8e4b7223 */ /* 0x000fcc0000010845 */
[----:B------:R-:W2:Y:S01]  /*58b0*/  MUFU.EX2 R105, R105 ;  /* 0x0000006900697308 */ /* 0x000ea20000000800 */
[----:B------:R-:W-:Y:S01]  /*58c0*/  FMUL.FTZ R216, R111, R91 ;  /* 0x0000005b6fd87220 */ /* 0x000fe20000410000 */
[----:B------:R-:W-:-:S06]  /*58d0*/  FMUL.FTZ R103, R0, R88 ;  /* 0x0000005800677220 */ /* 0x000fcc0000410000 */
[----:B------:R-:W2:Y:S01]  /*58e0*/  MUFU.EX2 R101, R101 ;  /* 0x0000006500657308 */ /* 0x000ea20000000800 */
[----:B-1----:R-:W-:Y:S01]  /*58f0*/  FMUL.FTZ R139, R87, R106 ;  /* 0x0000006a578b7220 */ /* 0x002fe20000410000 */
[----:B------:R-:W-:Y:S01]  /*5900*/  FFMA.FTZ R72, R142, R77, R72 ;  /* 0x0000004d8e487223 */ /* 0x000fe20000010048 */
[----:B------:R-:W-:-:S05]  /*5910*/  FADD.FTZ R75, R216, R75 ;  /* 0x0000004bd84b7221 */ /* 0x000fca0000010000 */
[----:B------:R-:W1:Y:S01]  /*5920*/  MUFU.EX2 R109, R109 ;  /* 0x0000006d006d7308 */ /* 0x000e620000000800 */
[----:B------:R-:W-:Y:S01]  /*5930*/  FMUL.FTZ R69, R52, UR47 ;  /* 0x0000002f34457c20 */ /* 0x000fe20008410000 */
[----:B0-----:R-:W-:Y:S01]  /*5940*/  FMUL.FTZ R118, R68, R73 ;  /* 0x0000004944767220 */ /* 0x001fe20000410000 */
[----:B------:R-:W-:Y:S01]  /*5950*/  FMUL.FTZ R140, R87, R140 ;  /* 0x0000008c578c7220 */ /* 0x000fe20000410000 */
[----:B---3--:R-:W-:Y:S01]  /*5960*/  FMUL.FTZ R119, R70, R119 ;  /* 0x0000007746777220 */ /* 0x008fe20000410000 */
[----:B------:R-:W-:Y:S01]  /*5970*/  FADD.FTZ R72, RZ, R72 ;  /* 0x00000048ff487221 */ /* 0x000fe20000010000 */
[----:B------:R-:W-:Y:S01]  /*5980*/  FMUL.FTZ R73, R139, R75 ;  /* 0x0000004b8b497220 */ /* 0x000fe20000410000 */
[C---:B----4-:R-:W-:Y:S01]  /*5990*/  FMUL.FTZ R128, R2.reuse, R71 ;  /* 0x0000004702807220 */ /* 0x050fe20000410000 */
[----:B------:R0:W-:Y:S01]  /*59a0*/  MUFU.SIN R117, R120 ;  /* 0x0000007800757308 */ /* 0x0001e20000000400 */
[----:B--2---:R-:W-:Y:S01]  /*59b0*/  FMUL.FTZ R129, R2, R129 ;  /* 0x0000008102817220 */ /* 0x004fe20000410000 */
[----:B------:R-:W-:-:S02]  /*59c0*/  IMAD R2, R236, 0x3, R85 ;  /* 0x00000003ec027824 */ /* 0x000fc400078e0255 */
[C---:B------:R-:W-:Y:S01]  /*59d0*/  FMUL.FTZ R132, R105.reuse, R132 ;  /* 0x0000008469847220 */ /* 0x040fe20000410000 */
[----:B------:R-:W-:Y:S01]  /*59e0*/  FMUL.FTZ R131, R105, R112 ;  /* 0x0000007069837220 */ /* 0x000fe20000410000 */
[----:B------:R-:W-:Y:S02]  /*59f0*/  FMUL.RZ R104, R69, 0.15915493667125701904 ;  /* 0x3e22f98345687820 */ /* 0x000fe4000040c000 */
[----:B------:R-:W2:Y:S01]  /*5a00*/  MUFU.EX2 R103, R103 ;  /* 0x0000006700677308 */ /* 0x000ea20000000800 */
[----:B0-----:R-:W-:Y:S01]  /*5a10*/  FMUL.FTZ R120, R70, R115 ;  /* 0x0000007346787220 */ /* 0x001fe20000410000 */
[----:B------:R-:W-:Y:S01]  /*5a20*/  MOV R70, UR16 ;  /* 0x0000001000467c02 */ /* 0x000fe20008000f00 */
[-C--:B------:R-:W-:Y:S01]  /*5a30*/  FMUL.FTZ R69, R139, R72.reuse ;  /* 0x000000488b457220 */ /* 0x080fe20000410000 */
[----:B------:R-:W-:Y:S01]  /*5a40*/  FFMA.FTZ R105, R140, R72, R73 ;  /* 0x000000488c697223 */ /* 0x000fe20000010049 */
[----:B------:R-:W-:Y:S01]  /*5a50*/  FMUL.FTZ R72, R0, R52 ;  /* 0x0000003400487220 */ /* 0x000fe20000410000 */
[----:B------:R-:W-:Y:S01]  /*5a60*/  @!P2 IADD3 R70, R70, -0x2, RZ ;  /* 0xfffffffe4646a810 */ /* 0x000fe20007ffe0ff */
[C---:B------:R-:W-:Y:S01]  /*5a70*/  FMUL.FTZ R138, R101.reuse, R138 ;  /* 0x0000008a658a7220 */ /* 0x040fe20000410000 */
[----:B------:R-:W-:Y:S01]  /*5a80*/  FMUL.FTZ R137, R101, R108 ;  /* 0x0000006c65897220 */ /* 0x000fe20000410000 */
[-C--:B------:R-:W-:Y:S01]  /*5a90*/  LEA R2, R2, R99.reuse, 0x4 ;  /* 0x0000006302027211 */ /* 0x080fe200078e20ff */
[----:B------:R-:W-:Y:S01]  /*5aa0*/  NOP ;  /* 0x0000000000007918 */ /* 0x000fe20000000000 */
[----:B------:R-:W-:Y:S01]  /*5ab0*/  LEA R101, R84, R99, 0x3 ;  /* 0x0000006354657211 */ /* 0x000fe200078e18ff */
[----:B-1----:R-:W-:Y:S01]  /*5ac0*/  FMUL.FTZ R125, R109, R116 ;  /* 0x000000746d7d7220 */ /* 0x002fe20000410000 */
[----:B------:R-:W-:Y:S01]  /*5ad0*/  FFMA.FTZ R106, R140, R75, -R69 ;  /* 0x0000004b8c6a7223 */ /* 0x000fe20000010845 */
[----:B------:R-:W-:Y:S01]  /*5ae0*/  @!P2 IMAD R102, R70, R79, UR7 ;  /* 0x000000074666ae24 */ /* 0x000fe2000f8e024f */
[----:B------:R0:W-:Y:S01]  /*5af0*/  MUFU.EX2 R115, R72 ;  /* 0x0000004800737308 */ /* 0x0001e20000000800 */
[----:B------:R-:W-:Y:S01]  /*5b00*/  FMUL.FTZ R107, R0, R58 ;  /* 0x0000003a006b7220 */ /* 0x000fe20000410000 */
[----:B------:R-:W-:Y:S04]  /*5b10*/  LDS.128 R76, [R2+0x10] ;  /* 0x00001000024c7984 */ /* 0x000fe80000000c00 */
[----:B------:R-:W-:Y:S02]  /*5b20*/  LDS.128 R80, [R2+0x20] ;  /* 0x0000200002507984 */ /* 0x000fe40000000c00 */
[----:B------:R-:W1:Y:S02]  /*5b30*/  MUFU.COS R116, R104 ;  /* 0x0000006800747308 */ /* 0x000e640000000000 */
[----:B0-----:R-:W0:Y:S04]  /*5b40*/  LDS.128 R72, [R2] ;  /* 0x0000000002487984 */ /* 0x001e280000000c00 */
[----:B------:R3:W4:Y:S02]  /*5b50*/  LDS.128 R84, [R2+0x30] ;  /* 0x0000300002547984 */ /* 0x0007240000000c00 */
[----:B------:R-:W3:Y:S02]  /*5b60*/  MUFU.SIN R104, R104 ;  /* 0x0000006800687308 */ /* 0x000ee40000000400 */
[----:B------:R3:W-:Y:S01]  /*5b70*/  STS.64 [R101+0x39e0], R128 ;  /* 0x0039e08065007388 */ /* 0x0007e20000000a00 */
[----:B--2---:R-:W-:Y:S01]  /*5b80*/  FMUL.FTZ R133, R103, R110 ;  /* 0x0000006e67857220 */ /* 0x004fe20000410000 */
[----:B------:R-:W-:-:S04]  /*5b90*/  HADD2.F32 R110, -RZ, R66.H0_H0 ;  /* 0x20000042ff6e7230 */ /* 0x000fc80000004100 */
[----:B------:R-:W2:Y:S01]  /*5ba0*/  MUFU.EX2 R107, R107 ;  /* 0x0000006b006b7308 */ /* 0x000ea20000000800 */
[----:B------:R-:W-:Y:S01]  /*5bb0*/  FMUL.FTZ R136, R103, R136 ;  /* 0x0000008867887220 */ /* 0x000fe20000410000 */
[----:B------:R-:W-:Y:S01]  /*5bc0*/  HFMA2.MMA R103, -RZ, RZ, 0, 9.5367431640625e-07 ;  /* 0x00000010ff677435 */ /* 0x000fe200000001ff */
[----:B------:R-:W-:Y:S01]  /*5bd0*/  FMUL.FTZ R215, R110, R90 ;  /* 0x0000005a6ed77220 */ /* 0x000fe20000410000 */
[----:B------:R-:W-:Y:S01]  /*5be0*/  FMUL.FTZ R117, R68, R117 ;  /* 0x0000007544757220 */ /* 0x000fe20000410000 */
[----:B------:R-:W-:Y:S01]  /*5bf0*/  HFMA2.MMA R68, -RZ, RZ, 1.875, 0 ;  /* 0x3f800000ff447435 */ /* 0x000fe200000001ff */
[----:B-1----:R-:W-:Y:S01]  /*5c00*/  FMUL.FTZ R116, R115, R116 ;  /* 0x0000007473747220 */ /* 0x002fe20000410000 */
[----:B------:R-:W-:Y:S01]  /*5c10*/  FADD.FTZ R106, R215, R106 ;  /* 0x0000006ad76a7221 */ /* 0x000fe20000010000 */
[----:B---3--:R-:W-:Y:S01]  /*5c20*/  FMUL.FTZ R115, R115, R104 ;  /* 0x0000006873737220 */ /* 0x008fe20000410000 */
[----:B------:R-:W-:Y:S01]  /*5c30*/  FMUL.FTZ R104, R128, R145 ;  /* 0x0000009180687220 */ /* 0x000fe20000410000 */
[----:B------:R-:W-:-:S02]  /*5c40*/  MOV R69, RZ ;  /* 0x000000ff00457202 */ /* 0x000fc40000000f00 */
[----:B------:R-:W-:Y:S01]  /*5c50*/  CS2R R70, SRZ ;  /* 0x0000000000467805 */ /* 0x000fe2000001ff00 */
[----:B------:R-:W-:Y:S01]  /*5c60*/  FADD.FTZ R105, RZ, R105 ;  /* 0x00000069ff697221 */ /* 0x000fe20000010000 */
[----:B------:R-:W-:Y:S01]  /*5c70*/  FMUL.FTZ R2, R137, R106 ;  /* 0x0000006a89027220 */ /* 0x000fe20000410000 */
[----:B------:R-:W-:Y:S01]  /*5c80*/  @!P2 IMAD.WIDE R102, R102, R103, UR26 ;  /* 0x0000001a6666ae25 */ /* 0x000fe2000f8e0267 */
[----:B------:R-:W-:Y:S03]  /*5c90*/  BAR.SYNC.DEFER_BLOCKING 0x0 ;  /* 0x0000000000007b1d */ /* 0x000fe60000010000 */
[----:B------:R-:W-:Y:S01]  /*5ca0*/  FMUL.FTZ R101, R129, R145 ;  /* 0x0000009181657220 */ /* 0x000fe20000410000 */
[----:B------:R-:W-:Y:S01]  /*5cb0*/  FMUL.FTZ R126, R109, R126 ;  /* 0x0000007e6d7e7220 */ /* 0x000fe20000410000 */
[C---:B--2---:R-:W-:Y:S01]  /*5cc0*/  FMUL.FTZ R130, R107.reuse, R130 ;  /* 0x000000826b827220 */ /* 0x044fe20000410000 */
[----:B------:R-:W-:Y:S01]  /*5cd0*/  FMUL.FTZ R127, R107, R114 ;  /* 0x000000726b7f7220 */ /* 0x000fe20000410000 */
[----:B------:R-:W-:-:S02]  /*5ce0*/  HADD2.F32 R109, -RZ, R66.H1_H1 ;  /* 0x30000042ff6d7230 */ /* 0x000fc40000004100 */
[-C--:B------:R-:W-:Y:S01]  /*5cf0*/  FFMA.FTZ R104, R129, R146.reuse, R104 ;  /* 0x0000009281687223 */ /* 0x080fe20000010068 */
[-C--:B------:R-:W-:Y:S01]  /*5d00*/  FMUL.FTZ R107, R137, R105.reuse ;  /* 0x00000069896b7220 */ /* 0x080fe20000410000 */
[----:B------:R-:W-:Y:S01]  /*5d10*/  FFMA.FTZ R2, R138, R105, R2 ;  /* 0x000000698a027223 */ /* 0x000fe20000010002 */
[----:B------:R-:W-:Y:S01]  /*5d20*/  FFMA.FTZ R101, R128, R146, -R101 ;  /* 0x0000009280657223 */ /* 0x000fe20000010865 */
[----:B------:R-:W-:Y:S01]  /*5d30*/  FMUL.FTZ R214, R109, R89 ;  /* 0x000000596dd67220 */ /* 0x000fe20000410000 */
[----:B------:R-:W-:Y:S02]  /*5d40*/  FFMA.FTZ R107, R138, R106, -R107 ;  /* 0x0000006a8a6b7223 */ /* 0x000fe4000001086b */
[----:B------:R-:W-:Y:S02]  /*5d50*/  FMUL.FTZ R105, R143, R101 ;  /* 0x000000658f697220 */ /* 0x000fe40000410000 */
[----:B------:R-:W-:Y:S02]  /*5d60*/  FADD.FTZ R107, R214, R107 ;  /* 0x0000006bd66b7221 */ /* 0x000fe40000010000 */
[----:B------:R-:W-:Y:S01]  /*5d70*/  FFMA.FTZ R105, R144, R104, R105 ;  /* 0x0000006890697223 */ /* 0x000fe20000010069 */
[----:B------:R1:W5:Y:S01]  /*5d80*/  @!P2 LDG.E.128 R68, desc[UR28][R102.64] ;  /* 0x0000001c6644a981 */ /* 0x000362000c1e1d00 */
[----:B------:R-:W-:-:S02]  /*5d90*/  HADD2.F32 R108, -RZ, R67.H0_H0 ;  /* 0x20000043ff6c7230 */ /* 0x000fc40000004100 */
        /* <DEDUP_REMOVED lines=31> */
[----:B------:R-:W-:-:S03]  /*5f90*/  FMUL.FTZ R113, R127, R2 ;  /* 0x000000027f717220 */ /* 0x000fc60000410000 */
        /* <DEDUP_REMOVED lines=13> */
[C---:B------:R-:W-:Y:S01]  /*6070*/  FFMA.FTZ R149, R126.reuse, R104, R149 ;  /* 0x000000687e957223 */ /* 0x040fe20000010095 */
[----:B------:R-:W-:Y:S01]  /*6080*/  FMUL.FTZ R2, R51, UR47 ;  /* 0x0000002f33027c20 */ /* 0x000fe20008410000 */
[----:B------:R-:W-:Y:S01]  /*6090*/  FMUL.FTZ R113, R131, R103 ;  /* 0x0000006783717220 */ /* 0x000fe20000410000 */
[----:B------:R-:W-:Y:S01]  /*60a0*/  FFMA.FTZ R147, R126, R112, -R101 ;  /* 0x000000707e937223 */ /* 0x000fe20000010865 */
[----:B------:R-:W-:Y:S01]  /*60b0*/  FMUL.FTZ R210, R105, R57 ;  /* 0x0000003969d27220 */ /* 0x000fe20000410000 */
[----:B------:R-:W-:Y:S01]  /*60c0*/  FADD.FTZ R149, RZ, R149 ;  /* 0x00000095ff957221 */ /* 0x000fe20000010000 */
[----:B------:R-:W-:Y:S01]  /*60d0*/  FMUL.RZ R148, R2, 0.15915493667125701904 ;  /* 0x3e22f98302947820 */ /* 0x000fe2000040c000 */
[----:B------:R-:W-:Y:S01]  /*60e0*/  FMUL.FTZ R0, R0, R51 ;  /* 0x0000003300007220 */ /* 0x000fe20000410000 */
[-C--:B------:R-:W-:Y:S01]  /*60f0*/  FFMA.FTZ R2, R132, R102.reuse, R113 ;  /* 0x0000006684027223 */ /* 0x080fe20000010071 */
[----:B------:R-:W-:Y:S01]  /*6100*/  FMUL.FTZ R113, R131, R102 ;  /* 0x0000006683717220 */ /* 0x000fe20000410000 */
[----:B------:R-:W-:Y:S01]  /*6110*/  FADD.FTZ R147, R210, R147 ;  /* 0x00000093d2937221 */ /* 0x000fe20000010000 */
[----:B------:R-:W-:Y:S01]  /*6120*/  FMUL.FTZ R151, R123, R149 ;  /* 0x000000957b977220 */ /* 0x000fe20000410000 */
[----:B------:R-:W-:Y:S01]  /*6130*/  HADD2.F32 R104, -RZ, R61.H0_H0 ;  /* 0x2000003dff687230 */ /* 0x000fe20000004100 */
[----:B------:R-:W-:Y:S01]  /*6140*/  MUFU.COS R101, R148 ;  /* 0x0000009400657308 */ /* 0x000fe20000000000 */
[----:B------:R-:W-:Y:S01]  /*6150*/  FFMA.FTZ R113, R132, R103, -R113 ;  /* 0x0000006784717223 */ /* 0x000fe20000010871 */
[-C--:B------:R-:W-:Y:S01]  /*6160*/  FFMA.FTZ R112, R124, R147.reuse, -R151 ;  /* 0x000000937c707223 */ /* 0x080fe20000010897 */
[----:B------:R-:W-:Y:S01]  /*6170*/  FMUL.FTZ R103, R127, R2 ;  /* 0x000000027f677220 */ /* 0x000fe20000410000 */
[----:B------:R-:W-:-:S04]  /*6180*/  FMUL.FTZ R147, R123, R147 ;  /* 0x000000937b937220 */ /* 0x000fc80000410000 */
[----:B------:R-:W1:Y:S01]  /*6190*/  MUFU.EX2 R0, R0 ;  /* 0x0000000000007308 */ /* 0x000e620000000800 */
[----:B------:R-:W-:Y:S01]  /*61a0*/  FMUL.FTZ R209, R104, R56 ;  /* 0x0000003868d17220 */ /* 0x000fe20000410000 */
[----:B------:R-:W-:Y:S01]  /*61b0*/  FFMA.FTZ R102, R130, R113, -R103 ;  /* 0x0000007182667223 */ /* 0x000fe20000010867 */
[----:B------:R-:W-:Y:S01]  /*61c0*/  FFMA.FTZ R147, R124, R149, R147 ;  /* 0x000000957c937223 */ /* 0x000fe20000010093 */
[----:B------:R-:W-:Y:S01]  /*61d0*/  FMUL.FTZ R103, R127, R113 ;  /* 0x000000717f677220 */ /* 0x000fe20000410000 */
[----:B------:R-:W-:Y:S01]  /*61e0*/  FADD.FTZ R112, R209, R112 ;  /* 0x00000070d1707221 */ /* 0x000fe20000010000 */
[----:B------:R-:W-:Y:S01]  /*61f0*/  FMUL.FTZ R149, R125, R102 ;  /* 0x000000667d957220 */ /* 0x000fe20000410000 */
[----:B------:R-:W-:Y:S01]  /*6200*/  FADD.FTZ R114, RZ, R147 ;  /* 0x00000093ff727221 */ /* 0x000fe20000010000 */
[----:B------:R-:W2:Y:S01]  /*6210*/  MUFU.SIN R113, R148 ;  /* 0x0000009400717308 */ /* 0x000ea20000000400 */
[----:B------:R-:W-:Y:S01]  /*6220*/  FFMA.FTZ R2, R130, R2, R103 ;  /* 0x0000000282027223 */ /* 0x000fe20000010067 */
[----:B------:R-:W-:-:S02]  /*6230*/  HADD2.F32 R103, -RZ, R61.H1_H1 ;  /* 0x3000003dff677230 */ /* 0x000fc40000004100 */
[C---:B------:R-:W-:Y:S01]  /*6240*/  FMUL.FTZ R153, R121.reuse, R112 ;  /* 0x0000007079997220 */ /* 0x040fe20000410000 */
[----:B------:R-:W-:Y:S01]  /*6250*/  FMUL.FTZ R151, R121, R114 ;  /* 0x0000007279977220 */ /* 0x000fe20000410000 */
[-C--:B------:R-:W-:Y:S01]  /*6260*/  FMUL.FTZ R147, R125, R2.reuse ;  /* 0x000000027d937220 */ /* 0x080fe20000410000 */
[----:B------:R-:W-:Y:S01]  /*6270*/  FFMA.FTZ R149, R126, R2, R149 ;  /* 0x000000027e957223 */ /* 0x000fe20000010095 */
[C---:B------:R-:W-:Y:S01]  /*6280*/  FFMA.FTZ R153, R122.reuse, R114, R153 ;  /* 0x000000727a997223 */ /* 0x040fe20000010099 */
[----:B------:R-:W-:Y:S01]  /*6290*/  FFMA.FTZ R151, R122, R112, -R151 ;  /* 0x000000707a977223 */ /* 0x000fe20000010897 */
[----:B------:R-:W-:Y:S01]  /*62a0*/  FMUL.FTZ R208, R103, R55 ;  /* 0x0000003767d07220 */ /* 0x000fe20000410000 */
[----:B-1----:R-:W-:Y:S01]  /*62b0*/  FMUL.FTZ R114, R0, R101 ;  /* 0x0000006500727220 */ /* 0x002fe20000410000 */
[----:B------:R-:W-:Y:S01]  /*62c0*/  FFMA.FTZ R147, R126, R102, -R147 ;  /* 0x000000667e937223 */ /* 0x000fe20000010893 */
[----:B------:R-:W-:Y:S01]  /*62d0*/  FMUL.FTZ R101, R123, R149 ;  /* 0x000000957b657220 */ /* 0x000fe20000410000 */
[----:B------:R-:W-:Y:S01]  /*62e0*/  FADD.FTZ R151, R208, R151 ;  /* 0x00000097d0977221 */ /* 0x000fe20000010000 */
[----:B------:R-:W-:-:S02]  /*62f0*/  FADD.FTZ R153, RZ, R153 ;  /* 0x00000099ff997221 */ /* 0x000fc40000010000 */
[-C--:B------:R-:W-:Y:S01]  /*6300*/  FFMA.FTZ R101, R124, R147.reuse, -R101 ;  /* 0x000000937c657223 */ /* 0x080fe20000010865 */
[----:B------:R-:W-:Y:S01]  /*6310*/  FMUL.FTZ R147, R123, R147 ;  /* 0x000000937b937220 */ /* 0x000fe20000410000 */
[----:B--2---:R-:W-:Y:S01]  /*6320*/  FMUL.FTZ R113, R0, R113 ;  /* 0x0000007100717220 */ /* 0x004fe20000410000 */
[C---:B------:R-:W-:Y:S01]  /*6330*/  FMUL.FTZ R155, R119.reuse, R151 ;  /* 0x00000097779b7220 */ /* 0x040fe20000410000 */
[--C-:B------:R-:W-:Y:S02]  /*6340*/  HADD2.F32 R102, -RZ, R62.reuse.H0_H0 ;  /* 0x2000003eff667230 */ /* 0x100fe40000004100 */
[----:B------:R-:W-:Y:S01]  /*6350*/  FMUL.FTZ R0, R119, R153 ;  /* 0x0000009977007220 */ /* 0x000fe20000410000 */
[----:B------:R-:W-:Y:S01]  /*6360*/  FFMA.FTZ R147, R124, R149, R147 ;  /* 0x000000957c937223 */ /* 0x000fe20000010093 */
[C---:B------:R-:W-:Y:S02]  /*6370*/  FFMA.FTZ R155, R120.reuse, R153, R155 ;  /* 0x00000099789b7223 */ /* 0x040fe4000001009b */
[----:B------:R-:W-:Y:S01]  /*6380*/  FFMA.FTZ R2, R120, R151, -R0 ;  /* 0x0000009778027223 */ /* 0x000fe20000010800 */
[----:B------:R-:W-:Y:S01]  /*6390*/  FMUL.FTZ R201, R102, R54 ;  /* 0x0000003666c97220 */ /* 0x000fe20000410000 */
[C---:B------:R-:W-:Y:S01]  /*63a0*/  FMUL.FTZ R0, R121.reuse, R147 ;  /* 0x0000009379007220 */ /* 0x040fe20000410000 */
[-C--:B------:R-:W-:Y:S01]  /*63b0*/  FMUL.FTZ R149, R121, R101.reuse ;  /* 0x0000006579957220 */ /* 0x080fe20000410000 */
[----:B------:R-:W-:Y:S01]  /*63c0*/  FADD.FTZ R155, RZ, R155 ;  /* 0x0000009bff9b7221 */ /* 0x000fe20000010000 */
[----:B------:R-:W-:Y:S01]  /*63d0*/  FADD.FTZ R2, R201, R2 ;  /* 0x00000002c9027221 */ /* 0x000fe20000010000 */
[C---:B------:R-:W-:Y:S01]  /*63e0*/  FFMA.FTZ R0, R122.reuse, R101, -R0 ;  /* 0x000000657a007223 */ /* 0x040fe20000010800 */
[----:B------:R-:W-:Y:S01]  /*63f0*/  FFMA.FTZ R149, R122, R147, R149 ;  /* 0x000000937a957223 */ /* 0x000fe20000010095 */
[----:B------:R-:W-:-:S02]  /*6400*/  HADD2.F32 R101, -RZ, R62.H1_H1 ;  /* 0x3000003eff657230 */ /* 0x000fc40000004100 */
[C---:B------:R-:W-:Y:S01]  /*6410*/  FMUL.FTZ R151, R117.reuse, R155 ;  /* 0x0000009b75977220 */ /* 0x040fe20000410000 */
[-C--:B------:R-:W-:Y:S01]  /*6420*/  FMUL.FTZ R153, R117, R2.reuse ;  /* 0x0000000275997220 */ /* 0x080fe20000410000 */
[----:B------:R-:W-:Y:S02]  /*6430*/  FMUL.FTZ R147, R119, R149 ;  /* 0x0000009577937220 */ /* 0x000fe40000410000 */
[C---:B------:R-:W-:Y:S01]  /*6440*/  FFMA.FTZ R151, R118.reuse, R2, -R151 ;  /* 0x0000000276977223 */ /* 0x040fe20000010897 */
[----:B------:R-:W-:Y:S01]  /*6450*/  FMUL.FTZ R194, R101, R53 ;  /* 0x0000003565c27220 */ /* 0x000fe20000410000 */
[----:B------:R-:W-:Y:S01]  /*6460*/  FFMA.FTZ R153, R118, R155, R153 ;  /* 0x0000009b76997223 */ /* 0x000fe20000010099 */
[-C--:B------:R-:W-:Y:S01]  /*6470*/  FMUL.FTZ R2, R119, R0.reuse ;  /* 0x0000000077027220 */ /* 0x080fe20000410000 */
[----:B------:R-:W-:Y:S01]  /*6480*/  FFMA.FTZ R147, R120, R0, -R147 ;  /* 0x0000000078937223 */ /* 0x000fe20000010893 */
[----:B------:R-:W-:Y:S01]  /*6490*/  FADD.FTZ R0, R194, R151 ;  /* 0x00000097c2007221 */ /* 0x000fe20000010000 */
[----:B------:R-:W-:Y:S01]  /*64a0*/  FADD.FTZ R153, RZ, R153 ;  /* 0x00000099ff997221 */ /* 0x000fe20000010000 */
[----:B------:R-:W-:Y:S01]  /*64b0*/  FFMA.FTZ R2, R120, R149, R2 ;  /* 0x0000009578027223 */ /* 0x000fe20000010002 */
[----:B------:R-:W-:-:S02]  /*64c0*/  HADD2.F32 R112, -RZ, R63.H0_H0 ;  /* 0x2000003fff707230 */ /* 0x000fc40000004100 */
[----:B------:R-:W-:Y:S01]  /*64d0*/  FMUL.FTZ R157, R115, R0 ;  /* 0x00000000739d7220 */ /* 0x000fe20000410000 */
[----:B------:R-:W-:Y:S01]  /*64e0*/  FMUL.FTZ R151, R117, R147 ;  /* 0x0000009375977220 */ /* 0x000fe20000410000 */
[-C--:B------:R-:W-:Y:S01]  /*64f0*/  FMUL.FTZ R155, R115, R153.reuse ;  /* 0x00000099739b7220 */ /* 0x080fe20000410000 */
[-C--:B------:R-:W-:Y:S01]  /*6500*/  FMUL.FTZ R149, R117, R2.reuse ;  /* 0x0000000275957220 */ /* 0x080fe20000410000 */
[----:B------:R-:W-:Y:S01]  /*6510*/  FFMA.FTZ R157, R116, R153, R157 ;  /* 0x00000099749d7223 */ /* 0x000fe2000001009d */
[----:B------:R-:W-:Y:S01]  /*6520*/  FFMA.FTZ R151, R118, R2, R151 ;  /* 0x0000000276977223 */ /* 0x000fe20000010097 */
[----:B------:R-:W-:Y:S01]  /*6530*/  FFMA.FTZ R0, R116, R0, -R155 ;  /* 0x0000000074007223 */ /* 0x000fe2000001089b */
[----:B------:R-:W-:Y:S01]  /*6540*/  FMUL.FTZ R195, R112, R52 ;  /* 0x0000003470c37220 */ /* 0x000fe20000410000 */
[----:B------:R-:W-:Y:S01]  /*6550*/  R2UR UR44, R135 ;  /* 0x00000000872c72ca */ /* 0x000fe200000e0000 */
[----:B------:R-:W-:Y:S01]  /*6560*/  FFMA.FTZ R149, R118, R147, -R149 ;  /* 0x0000009376957223 */ /* 0x000fe20000010895 */
[----:B------:R-:W-:Y:S01]  /*6570*/  R2UR UR45, R134 ;  /* 0x00000000862d72ca */ /* 0x000fe200000e0000 */
[----:B------:R-:W-:Y:S01]  /*6580*/  FADD.FTZ R157, RZ, R157 ;  /* 0x0000009dff9d7221 */ /* 0x000fe20000010000 */
[----:B------:R-:W-:Y:S01]  /*6590*/  FMUL.FTZ R147, R115, R151 ;  /* 0x0000009773937220 */ /* 0x000fe20000410000 */
[----:B------:R-:W-:-:S02]  /*65a0*/  FADD.FTZ R0, R195, R0 ;  /* 0x00000000c3007221 */ /* 0x000fc40000010000 */
[C---:B------:R-:W-:Y:S01]  /*65b0*/  FMUL.FTZ R203, R113.reuse, R157 ;  /* 0x0000009d71cb7220 */ /* 0x040fe20000410000 */
[----:B------:R-:W-:Y:S01]  /*65c0*/  FFMA.FTZ R2, R116, R149, -R147 ;  /* 0x0000009574027223 */ /* 0x000fe20000010893 */
[-C--:B------:R-:W-:Y:S01]  /*65d0*/  FMUL.FTZ R148, R113, R0.reuse ;  /* 0x0000000071947220 */ /* 0x080fe20000410000 */
[--C-:B0-----:R-:W-:Y:S02]  /*65e0*/  HADD2.F32 R147, -RZ, R72.reuse.H1_H1 ;  /* 0x30000048ff937230 */ /* 0x101fe40000004100 */
[C---:B------:R-:W-:Y:S01]  /*65f0*/  FFMA.FTZ R203, R114.reuse, R0, -R203 ;  /* 0x0000000072cb7223 */ /* 0x040fe200000108cb */
[----:B------:R-:W-:Y:S02]  /*6600*/  HADD2.F32 R134, -RZ, R72.H0_H0 ;  /* 0x20000048ff867230 */ /* 0x000fe40000004100 */
[----:B------:R-:W-:Y:S01]  /*6610*/  FFMA.FTZ R0, R114, R157, R148 ;  /* 0x0000009d72007223 */ /* 0x000fe20000010094 */
[--C-:B------:R-:W-:Y:S02]  /*6620*/  HADD2.F32 R135, -RZ, R73.reuse.H0_H0 ;  /* 0x20000049ff877230 */ /* 0x100fe40000004100 */
[----:B------:R-:W-:-:S02]  /*6630*/  HADD2.F32 R148, -RZ, R73.H1_H1 ;  /* 0x30000049ff947230 */ /* 0x000fc40000004100 */
[C---:B------:R-:W-:Y:S01]  /*6640*/  FMUL.FTZ R73, R147.reuse, UR44 ;  /* 0x0000002c93497c20 */ /* 0x040fe20008410000 */
[--C-:B------:R-:W-:Y:S02]  /*6650*/  HADD2.F32 R158, -RZ, R75.reuse.H0_H0 ;  /* 0x2000004bff9e7230 */ /* 0x100fe40000004100 */
[----:B------:R-:W-:Y:S02]  /*6660*/  HADD2.F32 R161, -RZ, R75.H1_H1 ;  /* 0x3000004bffa17230 */ /* 0x000fe40000004100 */
[----:B------:R-:W-:Y:S01]  /*6670*/  FMUL.FTZ R75, R147, UR45 ;  /* 0x0000002d934b7c20 */ /* 0x000fe20008410000 */
[----:B------:R-:W-:-:S03]  /*6680*/  FFMA.FTZ R150, R134, UR45, -R73 ;  /* 0x0000002d86967c23 */ /* 0x000fc60008010849 */
[----:B------:R-:W-:Y:S01]  /*6690*/  FFMA.FTZ R72, R134, UR44, R75 ;  /* 0x0000002c86487c23 */ /* 0x000fe2000801004b */
[C---:B------:R-:W-:Y:S01]  /*66a0*/  FMUL.FTZ R73, R161.reuse, UR44 ;  /* 0x0000002ca1497c20 */ /* 0x040fe20008410000 */
[----:B------:R-:W-:Y:S01]  /*66b0*/  FMUL.FTZ R75, R161, UR45 ;  /* 0x0000002da14b7c20 */ /* 0x000fe20008410000 */
[----:B------:R-:W-:Y:S02]  /*66c0*/  FADD.FTZ R157, R47, R47 ;  /* 0x0000002f2f9d7221 */ /* 0x000fe40000010000 */
[C---:B------:R-:W-:Y:S01]  /*66d0*/  FFMA.FTZ R156, R158.reuse, UR45, -R73 ;  /* 0x0000002d9e9c7c23 */ /* 0x040fe20008010849 */
[----:B------:R-:W-:Y:S01]  /*66e0*/  FFMA.FTZ R160, R158, UR44, R75 ;  /* 0x0000002c9ea07c23 */ /* 0x000fe2000801004b */
[--C-:B------:R-:W-:Y:S01]  /*66f0*/  HADD2.F32 R163, -RZ, R76.reuse.H1_H1 ;  /* 0x3000004cffa37230 */ /* 0x100fe20000004100 */
[----:B------:R-:W-:Y:S01]  /*6700*/  ISETP.NE.AND P2, PT, R100, 0x3f, PT ;  /* 0x0000003f6400780c */ /* 0x000fe20003f45270 */
[C---:B------:R-:W-:Y:S01]  /*6710*/  FMUL.FTZ R156, R157.reuse, R156 ;  /* 0x0000009c9d9c7220 */ /* 0x040fe20000410000 */
[----:B------:R-:W-:Y:S01]  /*6720*/  FMUL.FTZ R157, R157, R160 ;  /* 0x000000a09d9d7220 */ /* 0x000fe20000410000 */
[----:B------:R-:W-:Y:S01]  /*6730*/  FMUL.FTZ R200, R115, R149 ;  /* 0x0000009573c87220 */ /* 0x000fe20000410000 */
[----:B------:R-:W-:-:S02]  /*6740*/  HADD2.F32 R160, -RZ, R76.H0_H0 ;  /* 0x2000004cffa07230 */ /* 0x000fc40000004100 */
[C---:B------:R-:W-:Y:S01]  /*6750*/  FMUL.FTZ R73, R163.reuse, UR44 ;  /* 0x0000002ca3497c20 */ /* 0x040fe20008410000 */
[--C-:B------:R-:W-:Y:S02]  /*6760*/  HADD2.F32 R149, -RZ, R74.reuse.H0_H0 ;  /* 0x2000004aff957230 */ /* 0x100fe40000004100 */
[----:B------:R-:W-:Y:S01]  /*6770*/  FMUL.FTZ R75, R163, UR45 ;  /* 0x0000002da34b7c20 */ /* 0x000fe20008410000 */
[----:B------:R-:W-:Y:S02]  /*6780*/  HADD2.F32 R159, -RZ, R74.H1_H1 ;  /* 0x3000004aff9f7230 */ /* 0x000fe40000004100 */
[----:B------:R-:W-:Y:S01]  /*6790*/  FMUL.FTZ R74, R148, UR44 ;  /* 0x0000002c944a7c20 */ /* 0x000fe20008410000 */
[----:B------:R-:W-:Y:S01]  /*67a0*/  FFMA.FTZ R200, R116, R151, R200 ;  /* 0x0000009774c87223 */ /* 0x000fe200000100c8 */
[----:B------:R-:W-:Y:S01]  /*67b0*/  FADD.FTZ R151, R50, R50 ;  /* 0x0000003232977221 */ /* 0x000fe20000010000 */
[--C-:B------:R-:W-:Y:S02]  /*67c0*/  HADD2.F32 R175, -RZ, R78.reuse.H1_H1 ;  /* 0x3000004effaf7230 */ /* 0x100fe40000004100 */
[----:B------:R-:W-:Y:S01]  /*67d0*/  FADD.FTZ R170, R46, R46 ;  /* 0x0000002e2eaa7221 */ /* 0x000fe20000010000 */
[----:B------:R-:W-:Y:S01]  /*67e0*/  FFMA.FTZ R73, R160, UR45, -R73 ;  /* 0x0000002da0497c23 */ /* 0x000fe20008010849 */
[----:B------:R-:W-:Y:S01]  /*67f0*/  FMUL.FTZ R152, R148, UR45 ;  /* 0x0000002d94987c20 */ /* 0x000fe20008410000 */
[----:B------:R-:W-:Y:S01]  /*6800*/  FFMA.FTZ R75, R160, UR44, R75 ;  /* 0x0000002ca04b7c23 */ /* 0x000fe2000801004b */
[----:B------:R-:W-:Y:S01]  /*6810*/  FADD.FTZ R153, R49, R49 ;  /* 0x0000003131997221 */ /* 0x000fe20000010000 */
[----:B------:R-:W-:Y:S01]  /*6820*/  FFMA.FTZ R74, R135, UR45, -R74 ;  /* 0x0000002d874a7c23 */ /* 0x000fe2000801084a */
[----:B------:R-:W-:Y:S01]  /*6830*/  FMUL.FTZ R150, R151, R150 ;  /* 0x0000009697967220 */ /* 0x000fe20000410000 */
[----:B------:R-:W-:-:S02]  /*6840*/  HADD2.F32 R172, -RZ, R78.H0_H0 ;  /* 0x2000004effac7230 */ /* 0x000fc40000004100 */
[C---:B------:R-:W-:Y:S01]  /*6850*/  FMUL.FTZ R171, R170.reuse, R73 ;  /* 0x00000049aaab7220 */ /* 0x040fe20000410000 */
[----:B------:R-:W-:Y:S01]  /*6860*/  FFMA.FTZ R154, R135, UR44, R152 ;  /* 0x0000002c879a7c23 */ /* 0x000fe20008010098 */
[----:B------:R-:W-:Y:S01]  /*6870*/  FMUL.FTZ R151, R151, R72 ;  /* 0x0000004897977220 */ /* 0x000fe20000410000 */
[----:B------:R-:W-:Y:S01]  /*6880*/  FMUL.FTZ R170, R170, R75 ;  /* 0x0000004baaaa7220 */ /* 0x000fe20000410000 */
[----:B------:R-:W-:Y:S01]  /*6890*/  FMUL.FTZ R73, R175, UR44 ;  /* 0x0000002caf497c20 */ /* 0x000fe20008410000 */
[--C-:B------:R-:W-:Y:S02]  /*68a0*/  HADD2.F32 R176, -RZ, R80.reuse.H0_H0 ;  /* 0x20000050ffb07230 */ /* 0x100fe40000004100 */
[----:B------:R-:W-:Y:S01]  /*68b0*/  FMUL.FTZ R152, R153, R74 ;  /* 0x0000004a99987220 */ /* 0x000fe20000410000 */
[----:B------:R-:W-:Y:S02]  /*68c0*/  HADD2.F32 R178, -RZ, R80.H1_H1 ;  /* 0x30000050ffb27230 */ /* 0x000fe40000004100 */
[----:B------:R-:W-:Y:S01]  /*68d0*/  FMUL.FTZ R72, R159, UR44 ;  /* 0x0000002c9f487c20 */ /* 0x000fe20008410000 */
[----:B------:R-:W-:Y:S01]  /*68e0*/  FMUL.FTZ R75, R175, UR45 ;  /* 0x0000002daf4b7c20 */ /* 0x000fe20008410000 */
[----:B------:R-:W-:Y:S01]  /*68f0*/  @P2 LEA R80, R100, R99, 0x3 ;  /* 0x0000006364502211 */ /* 0x000fe200078e18ff */
[----:B------:R-:W-:Y:S01]  /*6900*/  FMUL.FTZ R74, R159, UR45 ;  /* 0x0000002d9f4a7c20 */ /* 0x000fe20008410000 */
[----:B------:R-:W-:Y:S01]  /*6910*/  FADD.FTZ R166, R44, R44 ;  /* 0x0000002c2ca67221 */ /* 0x000fe20000010000 */
[----:B------:R-:W-:Y:S01]  /*6920*/  FFMA.FTZ R73, R172, UR45, -R73 ;  /* 0x0000002dac497c23 */ /* 0x000fe20008010849 */
[----:B------:R-:W-:Y:S01]  /*6930*/  FADD.FTZ R155, R48, R48 ;  /* 0x00000030309b7221 */ /* 0x000fe20000010000 */
[C---:B------:R-:W-:Y:S01]  /*6940*/  FFMA.FTZ R72, R149.reuse, UR45, -R72 ;  /* 0x0000002d95487c23 */ /* 0x040fe20008010848 */
[----:B------:R-:W-:Y:S01]  /*6950*/  FFMA.FTZ R75, R172, UR44, R75 ;  /* 0x0000002cac4b7c23 */ /* 0x000fe2000801004b */
[----:B------:R-:W-:Y:S01]  /*6960*/  FFMA.FTZ R74, R149, UR44, R74 ;  /* 0x0000002c954a7c23 */ /* 0x000fe2000801004a */
[----:B------:R-:W-:-:S02]  /*6970*/  HADD2.F32 R179, -RZ, R81.H0_H0 ;  /* 0x20000051ffb37230 */ /* 0x000fc40000004100 */
[----:B------:R-:W-:Y:S02]  /*6980*/  HADD2.F32 R180, -RZ, R81.H1_H1 ;  /* 0x30000051ffb47230 */ /* 0x000fe40000004100 */
[----:B------:R-:W-:Y:S01]  /*6990*/  FMUL.FTZ R153, R153, R154 ;  /* 0x0000009a99997220 */ /* 0x000fe20000410000 */
[----:B------:R-:W0:Y:S01]  /*69a0*/  @P2 LDS.64 R80, [R80+0x49e8] ;  /* 0x0049e80050502984 */ /* 0x000e220000000a00 */
[C---:B------:R-:W-:Y:S01]  /*69b0*/  FMUL.FTZ R167, R166.reuse, R73 ;  /* 0x00000049a6a77220 */ /* 0x040fe20000410000 */
[C---:B------:R-:W-:Y:S01]  /*69c0*/  FMUL.FTZ R154, R155.reuse, R72 ;  /* 0x000000489b9a7220 */ /* 0x040fe20000410000 */
[----:B------:R-:W-:Y:S01]  /*69d0*/  FMUL.FTZ R166, R166, R75 ;  /* 0x0000004ba6a67220 */ /* 0x000fe20000410000 */
[C---:B------:R-:W-:Y:S01]  /*69e0*/  FMUL.FTZ R73, R178.reuse, UR44 ;  /* 0x0000002cb2497c20 */ /* 0x040fe20008410000 */
[----:B------:R-:W-:Y:S01]  /*69f0*/  FMUL.FTZ R155, R155, R74 ;  /* 0x0000004a9b9b7220 */ /* 0x000fe20000410000 */
[----:B------:R-:W-:Y:S01]  /*6a00*/  FMUL.FTZ R75, R178, UR45 ;  /* 0x0000002db24b7c20 */ /* 0x000fe20008410000 */
[----:B------:R-:W-:Y:S01]  /*6a10*/  FMUL.FTZ R74, R180, UR44 ;  /* 0x0000002cb44a7c20 */ /* 0x000fe20008410000 */
[----:B------:R-:W-:-:S02]  /*6a20*/  HADD2.F32 R181, -RZ, R82.H0_H0 ;  /* 0x20000052ffb57230 */ /* 0x000fc40000004100 */
[----:B------:R-:W-:Y:S02]  /*6a30*/  HADD2.F32 R188, -RZ, R82.H1_H1 ;  /* 0x30000052ffbc7230 */ /* 0x000fe40000004100 */
[----:B------:R-:W-:Y:S01]  /*6a40*/  FFMA.FTZ R82, R176, UR45, -R73 ;  /* 0x0000002db0527c23 */ /* 0x000fe20008010849 */
[--C-:B------:R-:W-:Y:S02]  /*6a50*/  HADD2.F32 R189, -RZ, R83.reuse.H0_H0 ;  /* 0x20000053ffbd7230 */ /* 0x100fe40000004100 */
[----:B------:R-:W-:Y:S02]  /*6a60*/  HADD2.F32 R190, -RZ, R83.H1_H1 ;  /* 0x30000053ffbe7230 */ /* 0x000fe40000004100 */
[----:B------:R-:W-:Y:S01]  /*6a70*/  FADD.FTZ R83, R42, R42 ;  /* 0x0000002a2a537221 */ /* 0x000fe20000010000 */
[----:B------:R-:W-:Y:S01]  /*6a80*/  FFMA.FTZ R72, R176, UR44, R75 ;  /* 0x0000002cb0487c23 */ /* 0x000fe2000801004b */
[----:B------:R-:W-:Y:S01]  /*6a90*/  FADD.FTZ R183, R41, R41 ;  /* 0x0000002929b77221 */ /* 0x000fe20000010000 */
[----:B------:R-:W-:Y:S01]  /*6aa0*/  FFMA.FTZ R74, R179, UR45, -R74 ;  /* 0x0000002db34a7c23 */ /* 0x000fe2000801084a */
[C---:B------:R-:W-:Y:S01]  /*6ab0*/  FMUL.FTZ R82, R83.reuse, R82 ;  /* 0x0000005253527220 */ /* 0x040fe20000410000 */
[----:B------:R-:W-:Y:S01]  /*6ac0*/  FMUL.FTZ R83, R83, R72 ;  /* 0x0000004853537220 */ /* 0x000fe20000410000 */
[----:B------:R-:W-:-:S02]  /*6ad0*/  HADD2.F32 R173, -RZ, R77.H1_H1 ;  /* 0x3000004dffad7230 */ /* 0x000fc40000004100 */
[----:B------:R-:W-:Y:S01]  /*6ae0*/  FMUL.FTZ R182, R183, R74 ;  /* 0x0000004ab7b67220 */ /* 0x000fe20000410000 */
[C---:B------:R-:W-:Y:S01]  /*6af0*/  FMUL.FTZ R72, R188.reuse, UR44 ;  /* 0x0000002cbc487c20 */ /* 0x040fe20008410000 */
[----:B------:R-:W-:Y:S01]  /*6b00*/  FMUL.FTZ R74, R188, UR45 ;  /* 0x0000002dbc4a7c20 */ /* 0x000fe20008410000 */
[----:B------:R-:W-:Y:S01]  /*6b10*/  FMUL.FTZ R76, R180, UR45 ;  /* 0x0000002db44c7c20 */ /* 0x000fe20008410000 */
[----:B------:R-:W-:Y:S02]  /*6b20*/  HADD2.F32 R162, -RZ, R77.H0_H0 ;  /* 0x2000004dffa27230 */ /* 0x000fe40000004100 */
[----:B------:R-:W-:Y:S01]  /*6b30*/  FADD.FTZ R185, R40, R40 ;  /* 0x0000002828b97221 */ /* 0x000fe20000010000 */
[----:B------:R-:W-:Y:S01]  /*6b40*/  FFMA.FTZ R72, R181, UR45, -R72 ;  /* 0x0000002db5487c23 */ /* 0x000fe20008010848 */
[----:B----4-:R-:W-:Y:S02]  /*6b50*/  HADD2.F32 R192, -RZ, R84.H1_H1 ;  /* 0x30000054ffc07230 */ /* 0x010fe40000004100 */
[----:B------:R-:W-:Y:S01]  /*6b60*/  FMUL.FTZ R77, R173, UR44 ;  /* 0x0000002cad4d7c20 */ /* 0x000fe20008410000 */
[----:B------:R-:W-:-:S02]  /*6b70*/  HADD2.F32 R174, -RZ, R79.H0_H0 ;  /* 0x2000004fffae7230 */ /* 0x000fc40000004100 */
[----:B------:R-:W-:Y:S01]  /*6b80*/  FFMA.FTZ R74, R181, UR44, R74 ;  /* 0x0000002cb54a7c23 */ /* 0x000fe2000801004a */
[----:B------:R-:W-:Y:S02]  /*6b90*/  HADD2.F32 R177, -RZ, R79.H1_H1 ;  /* 0x3000004fffb17230 */ /* 0x000fe40000004100 */
[----:B------:R-:W-:Y:S01]  /*6ba0*/  FMUL.FTZ R79, R173, UR45 ;  /* 0x0000002dad4f7c20 */ /* 0x000fe20008410000 */
[----:B------:R-:W-:Y:S01]  /*6bb0*/  FFMA.FTZ R76, R179, UR44, R76 ;  /* 0x0000002cb34c7c23 */ /* 0x000fe2000801004c */
[----:B------:R-:W-:Y:S01]  /*6bc0*/  FMUL.FTZ R184, R185, R72 ;  /* 0x00000048b9b87220 */ /* 0x000fe20000410000 */
[----:B------:R-:W-:Y:S02]  /*6bd0*/  HADD2.F32 R191, -RZ, R84.H0_H0 ;  /* 0x20000054ffbf7230 */ /* 0x000fe40000004100 */
[----:B------:R-:W-:Y:S01]  /*6be0*/  FADD.FTZ R168, R45, R45 ;  /* 0x0000002d2da87221 */ /* 0x000fe20000010000 */
[----:B------:R-:W-:Y:S01]  /*6bf0*/  FFMA.FTZ R77, R162, UR45, -R77 ;  /* 0x0000002da24d7c23 */ /* 0x000fe2000801084d */
[----:B------:R-:W-:Y:S01]  /*6c00*/  FMUL.FTZ R185, R185, R74 ;  /* 0x0000004ab9b97220 */ /* 0x000fe20000410000 */
[----:B------:R-:W-:Y:S01]  /*6c10*/  FMUL.FTZ R72, R192, UR44 ;  /* 0x0000002cc0487c20 */ /* 0x000fe20008410000 */
[----:B------:R-:W-:Y:S01]  /*6c20*/  FFMA.FTZ R79, R162, UR44, R79 ;  /* 0x0000002ca24f7c23 */ /* 0x000fe2000801004f */
[----:B------:R-:W-:Y:S01]  /*6c30*/  FMUL.FTZ R183, R183, R76 ;  /* 0x0000004cb7b77220 */ /* 0x000fe20000410000 */
[----:B------:R-:W-:Y:S01]  /*6c40*/  FMUL.FTZ R74, R192, UR45 ;  /* 0x0000002dc04a7c20 */ /* 0x000fe20008410000 */
[----:B------:R-:W-:Y:S01]  /*6c50*/  FMUL.FTZ R76, R190, UR44 ;  /* 0x0000002cbe4c7c20 */ /* 0x000fe20008410000 */
[----:B------:R-:W-:-:S02]  /*6c60*/  HADD2.F32 R198, -RZ, R87.H0_H0 ;  /* 0x20000057ffc67230 */ /* 0x000fc40000004100 */
[----:B------:R-:W-:Y:S01]  /*6c70*/  FMUL.FTZ R169, R168, R77 ;  /* 0x0000004da8a97220 */ /* 0x000fe20000410000 */
[----:B------:R-:W-:Y:S02]  /*6c80*/  HADD2.F32 R199, -RZ, R87.H1_H1 ;  /* 0x30000057ffc77230 */ /* 0x000fe40000004100 */
[----:B------:R-:W-:Y:S01]  /*6c90*/  FADD.FTZ R87, R38, R38 ;  /* 0x0000002626577221 */ /* 0x000fe20000010000 */
[--C-:B------:R-:W-:Y:S02]  /*6ca0*/  HADD2.F32 R193, -RZ, R85.reuse.H0_H0 ;  /* 0x20000055ffc17230 */ /* 0x100fe40000004100 */
[----:B------:R-:W-:Y:S01]  /*6cb0*/  FFMA.FTZ R72, R191, UR45, -R72 ;  /* 0x0000002dbf487c23 */ /* 0x000fe20008010848 */
[----:B------:R-:W-:Y:S01]  /*6cc0*/  FMUL.FTZ R168, R168, R79 ;  /* 0x0000004fa8a87220 */ /* 0x000fe20000410000 */
[----:B------:R-:W-:Y:S01]  /*6cd0*/  FMUL.FTZ R77, R177, UR44 ;  /* 0x0000002cb14d7c20 */ /* 0x000fe20008410000 */
[----:B------:R-:W-:Y:S02]  /*6ce0*/  HADD2.F32 R85, -RZ, R85.H1_H1 ;  /* 0x30000055ff557230 */ /* 0x000fe40000004100 */
[----:B------:R-:W-:Y:S01]  /*6cf0*/  FFMA.FTZ R74, R191, UR44, R74 ;  /* 0x0000002cbf4a7c23 */ /* 0x000fe2000801004a */
[----:B------:R-:W-:Y:S01]  /*6d00*/  FMUL.FTZ R79, R177, UR45 ;  /* 0x0000002db14f7c20 */ /* 0x000fe20008410000 */
[----:B------:R-:W-:Y:S01]  /*6d10*/  FADD.FTZ R187, R39, R39 ;  /* 0x0000002727bb7221 */ /* 0x000fe20000010000 */
[----:B------:R-:W-:Y:S01]  /*6d20*/  FFMA.FTZ R76, R189, UR45, -R76 ;  /* 0x0000002dbd4c7c23 */ /* 0x000fe2000801084c */
[----:B------:R-:W-:-:S02]  /*6d30*/  HADD2.F32 R84, -RZ, R63.H1_H1 ;  /* 0x3000003fff547230 */ /* 0x000fc40000004100 */
[----:B------:R-:W-:Y:S01]  /*6d40*/  FMUL.FTZ R78, R190, UR45 ;  /* 0x0000002dbe4e7c20 */ /* 0x000fe20008410000 */
[--C-:B------:R-:W-:Y:S02]  /*6d50*/  HADD2.F32 R196, -RZ, R86.reuse.H0_H0 ;  /* 0x20000056ffc47230 */ /* 0x100fe40000004100 */
[----:B------:R-:W-:Y:S02]  /*6d60*/  HADD2.F32 R197, -RZ, R86.H1_H1 ;  /* 0x30000056ffc57230 */ /* 0x000fe40000004100 */
[----:B------:R-:W-:Y:S01]  /*6d70*/  FMUL.FTZ R86, R87, R72 ;  /* 0x0000004857567220 */ /* 0x000fe20000410000 */
[----:B------:R-:W-:Y:S01]  /*6d80*/  FADD.FTZ R164, R43, R43 ;  /* 0x0000002b2ba47221 */ /* 0x000fe20000010000 */
[C---:B------:R-:W-:Y:S01]  /*6d90*/  FFMA.FTZ R77, R174.reuse, UR45, -R77 ;  /* 0x0000002dae4d7c23 */ /* 0x040fe2000801084d */
[----:B------:R-:W-:Y:S01]  /*6da0*/  FMUL.FTZ R87, R87, R74 ;  /* 0x0000004a57577220 */ /* 0x000fe20000410000 */
[----:B------:R-:W-:Y:S01]  /*6db0*/  FFMA.FTZ R79, R174, UR44, R79 ;  /* 0x0000002cae4f7c23 */ /* 0x000fe2000801004f */
[----:B------:R-:W-:Y:S01]  /*6dc0*/  FMUL.FTZ R186, R187, R76 ;  /* 0x0000004cbbba7220 */ /* 0x000fe20000410000 */
[C---:B------:R-:W-:Y:S01]  /*6dd0*/  FMUL.FTZ R73, R113.reuse, R2 ;  /* 0x0000000271497220 */ /* 0x040fe20000410000 */
[-C--:B------:R-:W-:Y:S01]  /*6de0*/  FMUL.FTZ R75, R113, R200.reuse ;  /* 0x000000c8714b7220 */ /* 0x080fe20000410000 */
[----:B------:R-:W-:Y:S01]  /*6df0*/  FMUL.FTZ R74, R85, UR44 ;  /* 0x0000002c554a7c20 */ /* 0x000fe20008410000 */
[----:B------:R-:W-:Y:S01]  /*6e00*/  FFMA.FTZ R78, R189, UR44, R78 ;  /* 0x0000002cbd4e7c23 */ /* 0x000fe2000801004e */
[----:B------:R-:W-:Y:S01]  /*6e10*/  FMUL.FTZ R76, R85, UR45 ;  /* 0x0000002d554c7c20 */ /* 0x000fe20008410000 */
[----:B------:R-:W-:Y:S01]  /*6e20*/  FMUL.FTZ R220, R84, R51 ;  /* 0x0000003354dc7220 */ /* 0x000fe20000410000 */
[----:B------:R-:W-:Y:S01]  /*6e30*/  BSSY B0, `(.L_x_10646) ;  /* 0x0000019000007945 */ /* 0x000fe20003800000 */
[C---:B------:R-:W-:Y:S01]  /*6e40*/  FMUL.FTZ R165, R164.reuse, R77 ;  /* 0x0000004da4a57220 */ /* 0x040fe20000410000 */
[----:B------:R-:W-:Y:S01]  /*6e50*/  FMUL.FTZ R164, R164, R79 ;  /* 0x0000004fa4a47220 */ /* 0x000fe20000410000 */
[C---:B------:R-:W-:Y:S01]  /*6e60*/  FFMA.FTZ R73, R114.reuse, R200, R73 ;  /* 0x000000c872497223 */ /* 0x040fe20000010049 */
[----:B------:R-:W-:Y:S01]  /*6e70*/  FFMA.FTZ R72, R114, R2, -R75 ;  /* 0x0000000272487223 */ /* 0x000fe2000001084b */
[----:B------:R-:W-:Y:S01]  /*6e80*/  FFMA.FTZ R77, R193, UR45, -R74 ;  /* 0x0000002dc14d7c23 */ /* 0x000fe2000801084a */
[----:B------:R-:W-:Y:S01]  /*6e90*/  FMUL.FTZ R187, R187, R78 ;  /* 0x0000004ebbbb7220 */ /* 0x000fe20000410000 */
[----:B------:R-:W-:Y:S01]  /*6ea0*/  FADD.FTZ R2, R37, R37 ;  /* 0x0000002525027221 */ /* 0x000fe20000010000 */
[----:B------:R-:W-:Y:S01]  /*6eb0*/  LEA R200, R100, R99, 0x4 ;  /* 0x0000006364c87211 */ /* 0x000fe200078e20ff */
[----:B------:R-:W-:Y:S01]  /*6ec0*/  FFMA.FTZ R79, R193, UR44, R76 ;  /* 0x0000002cc14f7c23 */ /* 0x000fe2000801004c */
        /* <DEDUP_REMOVED lines=15> */
.L_x_10647:
[----:B------:R-:W-:Y:S05]  /*6fc0*/  BSYNC B0 ;  /* 0x0000000000007941 */ /* 0x000fea0003800000 */
.L_x_10646:
[----:B------:R-:W-:Y:S01]  /*6fd0*/  ISETP.GT.U32.AND P2, PT, R100, 0x1f, PT ;  /* 0x0000001f6400780c */ /* 0x000fe20003f44070 */
[----:B------:R2:W-:Y:S01]  /*6fe0*/  STS.128 [R200+0x31d0], R72 ;  /* 0x0031d048c8007388 */ /* 0x0005e20000000c00 */
[C---:B------:R-:W-:Y:S01]  /*6ff0*/  FMUL.FTZ R202, R2.reuse, R77 ;  /* 0x0000004d02ca7220 */ /* 0x040fe20000410000 */
[----:B------:R-:W-:Y:S01]  /*7000*/  FMUL.FTZ R203, R2, R79 ;  /* 0x0000004f02cb7220 */ /* 0x000fe20000410000 */
[C---:B------:R-:W-:Y:S01]  /*7010*/  FMUL.FTZ R77, R197.reuse, UR44 ;  /* 0x0000002cc54d7c20 */ /* 0x040fe20008410000 */
[----:B------:R-:W-:Y:S01]  /*7020*/  FMUL.FTZ R79, R197, UR45 ;  /* 0x0000002dc54f7c20 */ /* 0x000fe20008410000 */
[----:B------:R-:W-:Y:S01]  /*7030*/  FMUL.FTZ R205, R199, UR44 ;  /* 0x0000002cc7cd7c20 */ /* 0x000fe20008410000 */
[----:B0-----:R-:W-:Y:S01]  /*7040*/  FADD.FTZ R0, R36, R36 ;  /* 0x0000002424007221 */ /* 0x001fe20000010000 */
[----:B------:R-:W-:Y:S01]  /*7050*/  FADD.FTZ R2, R35, R35 ;  /* 0x0000002323027221 */ /* 0x000fe20000010000 */
[C---:B------:R-:W-:Y:S01]  /*7060*/  FFMA.FTZ R77, R196.reuse, UR45, -R77 ;  /* 0x0000002dc44d7c23 */ /* 0x040fe2000801084d */
[----:B------:R-:W-:Y:S01]  /*7070*/  FFMA.FTZ R79, R196, UR44, R79 ;  /* 0x0000002cc44f7c23 */ /* 0x000fe2000801004f */
[----:B------:R-:W-:-:S02]  /*7080*/  LOP3.LUT R237, R100, 0x1f, RZ, 0xc0, !PT ;  /* 0x0000001f64ed7812 */ /* 0x000fc400078ec0ff */
[----:B------:R-:W-:Y:S01]  /*7090*/  FMUL.FTZ R204, R0, R77 ;  /* 0x0000004d00cc7220 */ /* 0x000fe20000410000 */
[----:B--2---:R-:W-:Y:S01]  /*70a0*/  FMUL.FTZ R75, R199, UR45 ;  /* 0x0000002dc74b7c20 */ /* 0x004fe20008410000 */
[----:B------:R-:W-:Y:S01]  /*70b0*/  FFMA.FTZ R73, R198, UR45, -R205 ;  /* 0x0000002dc6497c23 */ /* 0x000fe200080108cd */
[----:B------:R-:W-:Y:S02]  /*70c0*/  FMUL.FTZ R205, R0, R79 ;  /* 0x0000004f00cd7220 */ /* 0x000fe40000410000 */
        /* <DEDUP_REMOVED lines=88> */
.L_x_10769:
        /* <DEDUP_REMOVED lines=14> */
.L_x_10772:
[----:B------:R-:W-:-:S03]  /*7730*/  UMOV UR46, 0xffffffff ;  /* 0xffffffff002e7882 */ /* 0x000fc60000000000 */
[----:B------:R-:W-:Y:S05]  /*7740*/  BRA.DIV UR46, `(.L_x_10651) ;  /* 0x000000822e307947 */ /* 0x000fea000b800000 */
.L_x_10775:
[----:B------:R-:W-:-:S03]  /*7750*/  UMOV UR46, 0xffffffff ;  /* 0xffffffff002e7882 */ /* 0x000fc60000000000 */
[----:B------:R-:W-:Y:S05]  /*7760*/  BRA.DIV UR46, `(.L_x_10652) ;  /* 0x000000822e507947 */ /* 0x000fea000b800000 */
.L_x_10778:
[----:B------:R-:W-:-:S03]  /*7770*/  UMOV UR46, 0xffffffff ;  /* 0xffffffff002e7882 */ /* 0x000fc60000000000 */
[----:B------:R-:W-:Y:S05]  /*7780*/  BRA.DIV UR46, `(.L_x_10653) ;  /* 0x000000822e707947 */ /* 0x000fea000b800000 */
.L_x_10781:
        /* <DEDUP_REMOVED lines=10> */
.L_x_10791:
        /* <DEDUP_REMOVED lines=22> */
.L_x_10648:
[----:B------:R-:W-:Y:S05]  /*7990*/  WARPSYNC.ALL ;  /* 0x0000000000007948 */ /* 0x000fea0003800000 */
[CC--:B01---5:R-:W-:Y:S01]  /*79a0*/  FMUL.FTZ R71, R113.reuse, -R80.reuse ;  /* 0x8000005071477220 */ /* 0x0e3fe20000410000 */
[C---:B------:R-:W-:Y:S01]  /*79b0*/  FMUL.FTZ R69, R113.reuse, R81 ;  /* 0x0000005171457220 */ /* 0x040fe20000410000 */
[CC--:B------:R-:W-:Y:S01]  /*79c0*/  FMUL.FTZ R68, R114.reuse, R207.reuse ;  /* 0x000000cf72447220 */ /* 0x0c0fe20000410000 */
[C---:B------:R-:W-:Y:S01]  /*79d0*/  FMUL.FTZ R73, R113.reuse, R207 ;  /* 0x000000cf71497220 */ /* 0x040fe20000410000 */
[C---:B------:R-:W-:Y:S01]  /*79e0*/  FFMA.FTZ R71, R114.reuse, -R81, R71 ;  /* 0x8000005172477223 */ /* 0x040fe20000010047 */
[C---:B------:R-:W-:Y:S01]  /*79f0*/  FFMA.FTZ R69, R114.reuse, R80, -R69 ;  /* 0x0000005072457223 */ /* 0x040fe20000010845 */
[-C--:B------:R-:W-:Y:S01]  /*7a00*/  FFMA.FTZ R68, -R113, R206.reuse, -R68 ;  /* 0x000000ce71447223 */ /* 0x080fe20000010944 */
[----:B------:R-:W-:Y:S01]  /*7a10*/  BAR.SYNC.DEFER_BLOCKING 0x0 ;  /* 0x0000000000007b1d */ /* 0x000fe20000010000 */
[C---:B------:R-:W-:Y:S01]  /*7a20*/  FMUL.FTZ R75, R115.reuse, -R71 ;  /* 0x80000047734b7220 */ /* 0x040fe20000410000 */
[-C--:B------:R-:W-:Y:S01]  /*7a30*/  FMUL.FTZ R70, R115, -R69.reuse ;  /* 0x8000004573467220 */ /* 0x080fe20000410000 */
[----:B------:R-:W-:Y:S01]  /*7a40*/  FFMA.FTZ R73, R114, R206, -R73 ;  /* 0x000000ce72497223 */ /* 0x000fe20000010849 */
[----:B------:R-:W-:Y:S01]  /*7a50*/  FADD.FTZ R68, -R205, R68 ;  /* 0x00000044cd447221 */ /* 0x000fe20000010100 */
[C---:B------:R-:W-:Y:S01]  /*7a60*/  FFMA.FTZ R75, R116.reuse, R69, -R75 ;  /* 0x00000045744b7223 */ /* 0x040fe2000001084b */
[----:B------:R-:W-:Y:S01]  /*7a70*/  FFMA.FTZ R70, R116, R71, R70 ;  /* 0x0000004774467223 */ /* 0x000fe20000010046 */
[----:B------:R-:W-:Y:S01]  /*7a80*/  FADD.FTZ R73, R204, R73 ;  /* 0x00000049cc497221 */ /* 0x000fe20000010000 */
[----:B------:R-:W-:Y:S01]  /*7a90*/  MOV R78, UR7 ;  /* 0x00000007004e7c02 */ /* 0x000fe20008000f00 */
[C---:B------:R-:W-:Y:S01]  /*7aa0*/  FMUL.FTZ R69, R117.reuse, -R75 ;  /* 0x8000004b75457220 */ /* 0x040fe20000410000 */
[----:B------:R-:W-:Y:S01]  /*7ab0*/  FMUL.FTZ R72, R117, -R70 ;  /* 0x8000004675487220 */ /* 0x000fe20000410000 */
[----:B------:R-:W-:-:S02]  /*7ac0*/  FMUL.FTZ R71, R115, -R73 ;  /* 0x8000004973477220 */ /* 0x000fc40000410000 */
[C---:B------:R-:W-:Y:S01]  /*7ad0*/  FFMA.FTZ R70, R118.reuse, R70, R69 ;  /* 0x0000004676467223 */ /* 0x040fe20000010045 */
[----:B------:R-:W-:Y:S01]  /*7ae0*/  FFMA.FTZ R72, R118, R75, -R72 ;  /* 0x0000004b76487223 */ /* 0x000fe20000010848 */
[-C--:B------:R-:W-:Y:S01]  /*7af0*/  FMUL.FTZ R69, R115, -R68.reuse ;  /* 0x8000004473457220 */ /* 0x080fe20000410000 */
[C---:B------:R-:W-:Y:S01]  /*7b00*/  FFMA.FTZ R68, R116.reuse, R68, R71 ;  /* 0x0000004474447223 */ /* 0x040fe20000010047 */
        /* <DEDUP_REMOVED lines=9> */
[-C--:B------:R-:W-:Y:S01]  /*7ba0*/  FMUL.FTZ R71, R121, -R77.reuse ;  /* 0x8000004d79477220 */ /* 0x080fe20000410000 */
[C---:B------:R-:W-:Y:S01]  /*7bb0*/  FMUL.FTZ R69, R117.reuse, -R70 ;  /* 0x8000004675457220 */ /* 0x040fe20000410000 */
[----:B------:R-:W-:Y:S01]  /*7bc0*/  ISETP.GE.OR P0, PT, R72, UR17, P0 ;  /* 0x0000001148007c0c */ /* 0x000fe20008706670 */
[C---:B------:R-:W-:Y:S01]  /*7bd0*/  FFMA.FTZ R74, R122.reuse, R77, R74 ;  /* 0x0000004d7a4a7223 */ /* 0x040fe2000001004a */
[----:B------:R-:W-:Y:S01]  /*7be0*/  FFMA.FTZ R75, R122, R75, -R71 ;  /* 0x0000004b7a4b7223 */ /* 0x000fe20000010847 */
[CC--:B------:R-:W-:Y:S01]  /*7bf0*/  FFMA.FTZ R72, R118.reuse, R68.reuse, R69 ;  /* 0x0000004476487223 */ /* 0x0c0fe20000010045 */
[----:B------:R-:W-:Y:S01]  /*7c00*/  FMUL.FTZ R71, R117, -R68 ;  /* 0x8000004475477220 */ /* 0x000fe20000410000 */
[C---:B------:R-:W-:Y:S01]  /*7c10*/  FMUL.FTZ R73, R123.reuse, -R74 ;  /* 0x8000004a7b497220 */ /* 0x040fe20000410000 */
[----:B------:R-:W0:Y:S01]  /*7c20*/  LDS.64 R68, [R200+0x31d8] ;  /* 0x0031d800c8447984 */ /* 0x000e220000000a00 */
[-C--:B------:R-:W-:Y:S01]  /*7c30*/  FMUL.FTZ R77, R123, -R75.reuse ;  /* 0x8000004b7b4d7220 */ /* 0x080fe20000410000 */
[----:B------:R-:W-:Y:S01]  /*7c40*/  FFMA.FTZ R71, R118, R70, -R71 ;  /* 0x0000004676477223 */ /* 0x000fe20000010847 */
[----:B------:R-:W-:Y:S01]  /*7c50*/  FADD.FTZ R72, -R87, R72 ;  /* 0x0000004857487221 */ /* 0x000fe20000010100 */
[C---:B------:R-:W-:Y:S01]  /*7c60*/  FFMA.FTZ R70, R124.reuse, R75, -R73 ;  /* 0x0000004b7c467223 */ /* 0x040fe20000010849 */
[----:B------:R-:W-:Y:S01]  /*7c70*/  FFMA.FTZ R77, R124, R74, R77 ;  /* 0x0000004a7c4d7223 */ /* 0x000fe2000001004d */
        /* <DEDUP_REMOVED lines=8> */
[----:B------:R-:W-:Y:S01]  /*7d00*/  FFMA.FTZ R72, R120, R72, R75 ;  /* 0x0000004878487223 */ /* 0x000fe2000001004b */
[----:B------:R-:W-:Y:S01]  /*7d10*/  FADD.FTZ R73, R186, R73 ;  /* 0x00000049ba497221 */ /* 0x000fe20000010000 */
[C---:B------:R-:W-:Y:S01]  /*7d20*/  FMUL.FTZ R75, R127.reuse, -R221 ;  /* 0x800000dd7f4b7220 */ /* 0x040fe20000410000 */
[----:B------:R-:W-:Y:S01]  /*7d30*/  FMUL.FTZ R74, R127, -R79 ;  /* 0x8000004f7f4a7220 */ /* 0x000fe20000410000 */
[----:B------:R-:W-:Y:S01]  /*7d40*/  FADD.FTZ R72, -R187, R72 ;  /* 0x00000048bb487221 */ /* 0x000fe20000010100 */
[C---:B------:R-:W-:Y:S01]  /*7d50*/  FMUL.FTZ R71, R121.reuse, -R73 ;  /* 0x8000004979477220 */ /* 0x040fe20000410000 */
[C---:B------:R-:W-:Y:S01]  /*7d60*/  FFMA.FTZ R75, R130.reuse, R79, -R75 ;  /* 0x0000004f824b7223 */ /* 0x040fe2000001084b */
[----:B------:R-:W-:Y:S01]  /*7d70*/  FFMA.FTZ R74, R130, R221, R74 ;  /* 0x000000dd824a7223 */ /* 0x000fe2000001004a */
[-C--:B------:R-:W-:Y:S01]  /*7d80*/  FMUL.FTZ R70, R121, -R72.reuse ;  /* 0x8000004879467220 */ /* 0x080fe20000410000 */
[----:B------:R-:W-:Y:S01]  /*7d90*/  FFMA.FTZ R72, R122, R72, R71 ;  /* 0x000000487a487223 */ /* 0x000fe20000010047 */
[C---:B------:R-:W-:Y:S01]  /*7da0*/  FMUL.FTZ R71, R131.reuse, -R75 ;  /* 0x8000004b83477220 */ /* 0x040fe20000410000 */
[----:B------:R-:W-:Y:S01]  /*7db0*/  @!P0 LEA R78, R78, R99, 0x4 ;  /* 0x000000634e4e8211 */ /* 0x000fe200078e20ff */
        /* <DEDUP_REMOVED lines=14> */
[CC--:B0-----:R-:W-:Y:S01]  /*7ea0*/  FMUL.FTZ R71, R129.reuse, R68.reuse ;  /* 0x0000004481477220 */ /* 0x0c1fe20000410000 */
[-C--:B------:R-:W-:Y:S01]  /*7eb0*/  FMUL.FTZ R129, R129, R69.reuse ;  /* 0x0000004581817220 */ /* 0x080fe20000410000 */
[----:B------:R-:W-:Y:S01]  /*7ec0*/  FADD.FTZ R72, -R183, R72 ;  /* 0x00000048b7487221 */ /* 0x000fe20000010100 */
[----:B------:R-:W-:Y:S01]  /*7ed0*/  FADD.FTZ R73, R182, R73 ;  /* 0x00000049b6497221 */ /* 0x000fe20000010000 */
[C---:B------:R-:W-:Y:S01]  /*7ee0*/  FFMA.FTZ R71, R128.reuse, R69, R71 ;  /* 0x0000004580477223 */ /* 0x040fe20000010047 */
[----:B------:R-:W-:Y:S01]  /*7ef0*/  FFMA.FTZ R68, R128, R68, -R129 ;  /* 0x0000004480447223 */ /* 0x000fe20000010881 */
[C---:B------:R-:W-:Y:S01]  /*7f00*/  FMUL.FTZ R69, R125.reuse, -R72 ;  /* 0x800000487d457220 */ /* 0x040fe20000410000 */
[-C--:B------:R-:W-:Y:S01]  /*7f10*/  FMUL.FTZ R75, R125, -R73.reuse ;  /* 0x800000497d4b7220 */ /* 0x080fe20000410000 */
[----:B------:R-:W-:Y:S01]  /*7f20*/  FADD.FTZ R128, RZ, R71 ;  /* 0x00000047ff807221 */ /* 0x000fe20000010000 */
[----:B------:R-:W-:Y:S01]  /*7f30*/  FADD.FTZ R219, R219, R68 ;  /* 0x00000044dbdb7221 */ /* 0x000fe20000010000 */
[C---:B------:R-:W-:Y:S01]  /*7f40*/  FFMA.FTZ R73, R126.reuse, R73, -R69 ;  /* 0x000000497e497223 */ /* 0x040fe20000010845 */
[----:B------:R-:W-:Y:S01]  /*7f50*/  FMUL.FTZ R68, R137, -R77 ;  /* 0x8000004d89447220 */ /* 0x000fe20000410000 */
[C---:B------:R-:W-:Y:S01]  /*7f60*/  FMUL.FTZ R69, R145.reuse, R128 ;  /* 0x0000008091457220 */ /* 0x040fe20000410000 */
[----:B------:R-:W-:Y:S01]  /*7f70*/  FMUL.FTZ R71, R145, R219 ;  /* 0x000000db91477220 */ /* 0x000fe20000410000 */
[----:B------:R-:W-:Y:S01]  /*7f80*/  FFMA.FTZ R72, R126, R72, R75 ;  /* 0x000000487e487223 */ /* 0x000fe2000001004b */
[----:B------:R-:W-:Y:S01]  /*7f90*/  FMUL.FTZ R75, R137, -R79 ;  /* 0x8000004f894b7220 */ /* 0x000fe20000410000 */
[C---:B------:R-:W-:Y:S01]  /*7fa0*/  FFMA.FTZ R69, R146.reuse, R219, -R69 ;  /* 0x000000db92457223 */ /* 0x040fe20000010845 */
[----:B------:R-:W-:Y:S01]  /*7fb0*/  FFMA.FTZ R71, R146, R128, R71 ;  /* 0x0000008092477223 */ /* 0x000fe20000010047 */
[----:B------:R-:W-:Y:S01]  /*7fc0*/  FFMA.FTZ R79, R138, R79, R68 ;  /* 0x0000004f8a4f7223 */ /* 0x000fe20000010044 */
[----:B------:R-:W-:Y:S01]  /*7fd0*/  FADD.FTZ R73, R82, R73 ;  /* 0x0000004952497221 */ /* 0x000fe20000010000 */
[----:B------:R-:W-:Y:S01]  /*7fe0*/  FADD.FTZ R221, R218, R69 ;  /* 0x00000045dadd7221 */ /* 0x000fe20000010000 */
[----:B------:R-:W-:Y:S01]  /*7ff0*/  FADD.FTZ R218, RZ, R71 ;  /* 0x00000047ffda7221 */ /* 0x000fe20000010000 */
[----:B------:R-:W-:Y:S01]  /*8000*/  FFMA.FTZ R77, R138, R77, -R75 ;  /* 0x0000004d8a4d7223 */ /* 0x000fe2000001084b */
[----:B------:R-:W-:Y:S01]  /*8010*/  FADD.FTZ R72, -R83, R72 ;  /* 0x0000004853487221 */ /* 0x000fe20000010100 */
[C---:B------:R-:W-:Y:S01]  /*8020*/  FMUL.FTZ R69, R143.reuse, R221 ;  /* 0x000000dd8f457220 */ /* 0x040fe20000410000 */
[----:B------:R-:W-:Y:S01]  /*8030*/  FMUL.FTZ R68, R143, R218 ;  /* 0x000000da8f447220 */ /* 0x000fe20000410000 */
[C---:B------:R-:W-:Y:S01]  /*8040*/  FMUL.FTZ R75, R127.reuse, -R73 ;  /* 0x800000497f4b7220 */ /* 0x040fe20000410000 */
[----:B------:R-:W-:Y:S01]  /*8050*/  FMUL.FTZ R71, R127, -R72 ;  /* 0x800000487f477220 */ /* 0x000fe20000410000 */
[C---:B------:R-:W-:Y:S01]  /*8060*/  FFMA.FTZ R69, R144.reuse, R218, R69 ;  /* 0x000000da90457223 */ /* 0x040fe20000010045 */
[----:B------:R-:W-:Y:S01]  /*8070*/  FFMA.FTZ R68, R144, R221, -R68 ;  /* 0x000000dd90447223 */ /* 0x000fe20000010844 */
[C---:B------:R-:W-:Y:S01]  /*8080*/  FFMA.FTZ R75, R130.reuse, R72, R75 ;  /* 0x00000048824b7223 */ /* 0x040fe2000001004b */
[----:B------:R-:W-:Y:S01]  /*8090*/  FMUL.FTZ R72, R139, -R79 ;  /* 0x8000004f8b487220 */ /* 0x000fe20000410000 */
[----:B------:R-:W-:Y:S01]  /*80a0*/  FADD.FTZ R129, RZ, R69 ;  /* 0x00000045ff817221 */ /* 0x000fe20000010000 */
[----:B------:R-:W-:Y:S01]  /*80b0*/  FADD.FTZ R222, R217, R68 ;  /* 0x00000044d9de7221 */ /* 0x000fe20000010000 */
[----:B------:R-:W-:Y:S01]  /*80c0*/  FFMA.FTZ R70, R130, R73, -R71 ;  /* 0x0000004982467223 */ /* 0x000fe20000010847 */
[----:B------:R-:W-:Y:S01]  /*80d0*/  FMUL.FTZ R71, R139, -R77 ;  /* 0x8000004d8b477220 */ /* 0x000fe20000410000 */
[C---:B------:R-:W-:Y:S01]  /*80e0*/  FMUL.FTZ R69, R141.reuse, R129 ;  /* 0x000000818d457220 */ /* 0x040fe20000410000 */
[CC--:B------:R-:W-:Y:S01]  /*80f0*/  FMUL.FTZ R68, R141.reuse, R222.reuse ;  /* 0x000000de8d447220 */ /* 0x0c0fe20000410000 */
[C---:B------:R-:W-:Y:S01]  /*8100*/  FFMA.FTZ R72, R140.reuse, R77, -R72 ;  /* 0x0000004d8c487223 */ /* 0x040fe20000010848 */
[----:B------:R-:W-:Y:S01]  /*8110*/  FFMA.FTZ R71, R140, R79, R71 ;  /* 0x0000004f8c477223 */ /* 0x000fe20000010047 */
[C---:B------:R-:W-:Y:S01]  /*8120*/  FFMA.FTZ R69, R142.reuse, R222, -R69 ;  /* 0x000000de8e457223 */ /* 0x040fe20000010845 */
[----:B------:R-:W-:Y:S01]  /*8130*/  FFMA.FTZ R68, R142, R129, R68 ;  /* 0x000000818e447223 */ /* 0x000fe20000010044 */
[CC--:B------:R-:W-:Y:S01]  /*8140*/  FMUL.FTZ R74, R141.reuse, -R72.reuse ;  /* 0x800000488d4a7220 */ /* 0x0c0fe20000410000 */
[----:B------:R-:W-:Y:S01]  /*8150*/  FADD.FTZ R75, -R164, R75 ;  /* 0x0000004ba44b7221 */ /* 0x000fe20000010100 */
[----:B------:R-:W-:Y:S01]  /*8160*/  FADD.FTZ R223, R216, R69 ;  /* 0x00000045d8df7221 */ /* 0x000fe20000010000 */
[----:B------:R-:W-:Y:S01]  /*8170*/  FADD.FTZ R217, RZ, R68 ;  /* 0x00000044ffd97221 */ /* 0x000fe20000010000 */
[-C--:B------:R-:W-:Y:S01]  /*8180*/  FMUL.FTZ R73, R141, -R71.reuse ;  /* 0x800000478d497220 */ /* 0x080fe20000410000 */
[----:B------:R-:W-:Y:S01]  /*8190*/  FFMA.FTZ R74, R142, R71, R74 ;  /* 0x000000478e4a7223 */ /* 0x000fe2000001004a */
[C---:B------:R-:W-:Y:S01]  /*81a0*/  FMUL.FTZ R69, R139.reuse, R223 ;  /* 0x000000df8b457220 */ /* 0x040fe20000410000 */
[----:B------:R-:W-:Y:S01]  /*81b0*/  FMUL.FTZ R68, R139, R217 ;  /* 0x000000d98b447220 */ /* 0x000fe20000410000 */
[----:B------:R-:W-:Y:S01]  /*81c0*/  FADD.FTZ R70, R165, R70 ;  /* 0x00000046a5467221 */ /* 0x000fe20000010000 */
[C---:B------:R-:W-:Y:S01]  /*81d0*/  FMUL.FTZ R71, R131.reuse, -R75 ;  /* 0x8000004b83477220 */ /* 0x040fe20000410000 */
[C---:B------:R-:W-:Y:S01]  /*81e0*/  FFMA.FTZ R69, R140.reuse, R217, R69 ;  /* 0x000000d98c457223 */ /* 0x040fe20000010045 */
[----:B------:R-:W-:Y:S01]  /*81f0*/  FFMA.FTZ R68, R140, R223, -R68 ;  /* 0x000000df8c447223 */ /* 0x000fe20000010844 */
[----:B------:R-:W-:Y:S01]  /*8200*/  FFMA.FTZ R73, R142, R72, -R73 ;  /* 0x000000488e497223 */ /* 0x000fe20000010849 */
[-C--:B------:R-:W-:Y:S01]  /*8210*/  FMUL.FTZ R72, R131, -R70.reuse ;  /* 0x8000004683487220 */ /* 0x080fe20000410000 */
[----:B------:R-:W-:Y:S01]  /*8220*/  FADD.FTZ R216, RZ, R69 ;  /* 0x00000045ffd87221 */ /* 0x000fe20000010000 */
[----:B------:R-:W-:Y:S01]  /*8230*/  FADD.FTZ R224, R215, R68 ;  /* 0x00000044d7e07221 */ /* 0x000fe20000010000 */
[C---:B------:R-:W-:Y:S01]  /*8240*/  FFMA.FTZ R70, R132.reuse, R70, -R71 ;  /* 0x0000004684467223 */ /* 0x040fe20000010847 */
[----:B------:R-:W-:Y:S01]  /*8250*/  FFMA.FTZ R75, R132, R75, R72 ;  /* 0x0000004b844b7223 */ /* 0x000fe20000010048 */
[C---:B------:R-:W-:Y:S01]  /*8260*/  FMUL.FTZ R69, R137.reuse, R216 ;  /* 0x000000d889457220 */ /* 0x040fe20000410000 */
[----:B------:R-:W-:Y:S01]  /*8270*/  FMUL.FTZ R71, R137, R224 ;  /* 0x000000e089477220 */ /* 0x000fe20000410000 */
[----:B------:R-:W-:Y:S01]  /*8280*/  FMUL.FTZ R77, R143, -R74 ;  /* 0x8000004a8f4d7220 */ /* 0x000fe20000410000 */
[----:B------:R-:W-:Y:S01]  /*8290*/  FADD.FTZ R72, R167, R70 ;  /* 0x00000046a7487221 */ /* 0x000fe20000010000 */
[C---:B------:R-:W-:Y:S01]  /*82a0*/  FFMA.FTZ R225, R138.reuse, R224, -R69 ;  /* 0x000000e08ae17223 */ /* 0x040fe20000010845 */
[----:B------:R-:W-:Y:S01]  /*82b0*/  FFMA.FTZ R71, R138, R216, R71 ;  /* 0x000000d88a477223 */ /* 0x000fe20000010047 */
[----:B------:R-:W-:Y:S01]  /*82c0*/  FADD.FTZ R75, -R166, R75 ;  /* 0x0000004ba64b7221 */ /* 0x000fe20000010100 */
[-C--:B------:R-:W-:Y:S01]  /*82d0*/  FMUL.FTZ R79, R143, -R73.reuse ;  /* 0x800000498f4f7220 */ /* 0x080fe20000410000 */
[----:B------:R-:W-:Y:S01]  /*82e0*/  FADD.FTZ R225, R214, R225 ;  /* 0x000000e1d6e17221 */ /* 0x000fe20000010000 */
[----:B------:R-:W-:Y:S01]  /*82f0*/  FADD.FTZ R215, RZ, R71 ;  /* 0x00000047ffd77221 */ /* 0x000fe20000010000 */
[C---:B------:R-:W-:Y:S01]  /*8300*/  FFMA.FTZ R68, R144.reuse, R73, -R77 ;  /* 0x0000004990447223 */ /* 0x040fe2000001084d */
[C---:B------:R-:W-:Y:S01]  /*8310*/  FMUL.FTZ R73, R133.reuse, -R75 ;  /* 0x8000004b85497220 */ /* 0x040fe20000410000 */
[C---:B------:R-:W-:Y:S01]  /*8320*/  FMUL.FTZ R71, R133.reuse, R225 ;  /* 0x000000e185477220 */ /* 0x040fe20000410000 */
[CC--:B------:R-:W-:Y:S01]  /*8330*/  FMUL.FTZ R70, R133.reuse, R215.reuse ;  /* 0x000000d785467220 */ /* 0x0c0fe20000410000 */
[----:B------:R-:W-:Y:S01]  /*8340*/  FFMA.FTZ R69, R144, R74, R79 ;  /* 0x0000004a90457223 */ /* 0x000fe2000001004f */
[-C--:B------:R-:W-:Y:S01]  /*8350*/  FMUL.FTZ R74, R133, -R72.reuse ;  /* 0x80000048854a7220 */ /* 0x080fe20000410000 */
[C---:B------:R-:W-:Y:S01]  /*8360*/  FFMA.FTZ R71, R136.reuse, R215, R71 ;  /* 0x000000d788477223 */ /* 0x040fe20000010047 */
[C---:B------:R-:W-:Y:S01]  /*8370*/  FFMA.FTZ R70, R136.reuse, R225, -R70 ;  /* 0x000000e188467223 */ /* 0x040fe20000010846 */
[C---:B------:R-:W-:Y:S01]  /*8380*/  FFMA.FTZ R72, R136.reuse, R72, -R73 ;  /* 0x0000004888487223 */ /* 0x040fe20000010849 */
[----:B------:R-:W-:Y:S01]  /*8390*/  FFMA.FTZ R75, R136, R75, R74 ;  /* 0x0000004b884b7223 */ /* 0x000fe2000001004a */
[----:B------:R-:W-:Y:S01]  /*83a0*/  FADD.FTZ R214, RZ, R71 ;  /* 0x00000047ffd67221 */ /* 0x000fe20000010000 */
[----:B------:R-:W-:Y:S01]  /*83b0*/  FADD.FTZ R226, R213, R70 ;  /* 0x00000046d5e27221 */ /* 0x000fe20000010000 */
[----:B------:R-:W-:Y:S01]  /*83c0*/  FADD.FTZ R72, R169, R72 ;  /* 0x00000048a9487221 */ /* 0x000fe20000010000 */
[----:B------:R-:W-:Y:S01]  /*83d0*/  FADD.FTZ R75, -R168, R75 ;  /* 0x0000004ba84b7221 */ /* 0x000fe20000010100 */
[C---:B------:R-:W-:Y:S01]  /*83e0*/  FMUL.FTZ R71, R131.reuse, R214 ;  /* 0x000000d683477220 */ /* 0x040fe20000410000 */
[----:B------:R-:W-:Y:S01]  /*83f0*/  FMUL.FTZ R73, R131, R226 ;  /* 0x000000e283497220 */ /* 0x000fe20000410000 */
[C---:B------:R-:W-:Y:S01]  /*8400*/  FMUL.FTZ R70, R137.reuse, -R72 ;  /* 0x8000004889467220 */ /* 0x040fe20000410000 */
[-C--:B------:R-:W-:Y:S01]  /*8410*/  FMUL.FTZ R77, R137, -R75.reuse ;  /* 0x8000004b894d7220 */ /* 0x080fe20000410000 */
        /* <DEDUP_REMOVED lines=9> */
[----:B------:R-:W-:Y:S01]  /*84b0*/  FMUL.FTZ R70, R127, R213 ;  /* 0x000000d57f467220 */ /* 0x000fe20000410000 */
[C---:B------:R-:W-:Y:S01]  /*84c0*/  FMUL.FTZ R73, R139.reuse, -R75 ;  /* 0x8000004b8b497220 */ /* 0x040fe20000410000 */
[-C--:B------:R-:W-:Y:S01]  /*84d0*/  FMUL.FTZ R77, R139, -R72.reuse ;  /* 0x800000488b4d7220 */ /* 0x080fe20000410000 */
        /* <DEDUP_REMOVED lines=35> */
[C---:B------:R-:W-:Y:S01]  /*8710*/  FMUL.FTZ R77, R145.reuse, -R74 ;  /* 0x8000004a914d7220 */ /* 0x040fe20000410000 */
[C---:B------:R-:W-:Y:S01]  /*8720*/  FFMA.FTZ R71, R122.reuse, R209, -R71 ;  /* 0x000000d17a477223 */ /* 0x040fe20000010847 */
[----:B------:R-:W-:Y:S01]  /*8730*/  FFMA.FTZ R73, R122, R210, R73 ;  /* 0x000000d27a497223 */ /* 0x000fe20000010049 */
[C---:B------:R-:W-:Y:S01]  /*8740*/  FFMA.FTZ R234, R146.reuse, R74, R79 ;  /* 0x0000004a92ea7223 */ /* 0x040fe2000001004f */
[----:B------:R-:W-:Y:S01]  /*8750*/  FFMA.FTZ R77, R146, R75, -R77 ;  /* 0x0000004b924d7223 */ /* 0x000fe2000001084d */
[----:B------:R-:W-:Y:S01]  /*8760*/  FADD.FTZ R231, R208, R71 ;  /* 0x00000047d0e77221 */ /* 0x000fe20000010000 */
[----:B------:R-:W-:Y:S01]  /*8770*/  FADD.FTZ R208, RZ, R73 ;  /* 0x00000049ffd07221 */ /* 0x000fe20000010000 */
[----:B------:R-:W-:Y:S01]  /*8780*/  HFMA2.MMA R73, -RZ, RZ, 0, 0 ;  /* 0x00000000ff497435 */ /* 0x000fe200000001ff */
[C---:B------:R-:W-:Y:S01]  /*8790*/  FMUL.FTZ R229, R145.reuse, -R68 ;  /* 0x8000004491e57220 */ /* 0x040fe20000410000 */
[----:B------:R-:W-:Y:S01]  /*87a0*/  FMUL.FTZ R79, R145, -R69 ;  /* 0x80000045914f7220 */ /* 0x000fe20000410000 */
[----:B------:R-:W-:Y:S01]  /*87b0*/  FMUL.FTZ R71, R119, R208 ;  /* 0x000000d077477220 */ /* 0x000fe20000410000 */
[----:B------:R-:W-:-:S02]  /*87c0*/  MOV R72, 0x3f800000 ;  /* 0x3f80000000487802 */ /* 0x000fc40000000f00 */
[----:B------:R-:W-:Y:S01]  /*87d0*/  CS2R R74, SRZ ;  /* 0x00000000004a7805 */ /* 0x000fe2000001ff00 */
[----:B------:R-:W-:Y:S01]  /*87e0*/  FFMA.FTZ R69, R146, R69, R229 ;  /* 0x0000004592457223 */ /* 0x000fe200000100e5 */
[-C--:B------:R-:W-:Y:S01]  /*87f0*/  FFMA.FTZ R232, R120, R231.reuse, -R71 ;  /* 0x000000e778e87223 */ /* 0x080fe20000010847 */
[----:B------:R-:W-:Y:S01]  /*8800*/  FMUL.FTZ R71, R119, R231 ;  /* 0x000000e777477220 */ /* 0x000fe20000410000 */
[----:B------:R-:W-:Y:S02]  /*8810*/  FFMA.FTZ R68, R146, R68, -R79 ;  /* 0x0000004492447223 */ /* 0x000fe4000001084f */
[----:B------:R-:W-:Y:S01]  /*8820*/  FADD.FTZ R232, R201, R232 ;  /* 0x000000e8c9e87221 */ /* 0x000fe20000010000 */
[----:B------:R-:W-:Y:S01]  /*8830*/  FFMA.FTZ R71, R120, R208, R71 ;  /* 0x000000d078477223 */ /* 0x000fe20000010047 */
[----:B------:R0:W1:Y:S02]  /*8840*/  @!P0 LDS.128 R72, [R78+0x4be0] ;  /* 0x004be0004e488984 */ /* 0x0000640000000c00 */
[----:B------:R-:W-:Y:S01]  /*8850*/  FMUL.FTZ R70, R117, R232 ;  /* 0x000000e875467220 */ /* 0x000fe20000410000 */
[----:B------:R-:W-:-:S04]  /*8860*/  FADD.FTZ R201, RZ, R71 ;  /* 0x00000047ffc97221 */ /* 0x000fc80000010000 */
[-C--:B------:R-:W-:Y:S01]  /*8870*/  FMUL.FTZ R71, R117, R201.reuse ;  /* 0x000000c975477220 */ /* 0x080fe20000410000 */
[----:B------:R-:W-:Y:S01]  /*8880*/  FFMA.FTZ R76, R118, R201, R70 ;  /* 0x000000c9764c7223 */ /* 0x000fe20000010046 */
[----:B------:R-:W-:Y:S02]  /*8890*/  FADD.FTZ R70, R150, R77 ;  /* 0x0000004d96467221 */ /* 0x000fe40000010000 */
[----:B------:R-:W-:Y:S01]  /*88a0*/  FFMA.FTZ R233, R118, R232, -R71 ;  /* 0x000000e876e97223 */ /* 0x000fe20000010847 */
[----:B------:R-:W-:-:S03]  /*88b0*/  FADD.FTZ R71, -R151, R234 ;  /* 0x000000ea97477221 */ /* 0x000fc60000010100 */
[----:B------:R-:W-:Y:S01]  /*88c0*/  FADD.FTZ R233, R194, R233 ;  /* 0x000000e9c2e97221 */ /* 0x000fe20000010000 */
[----:B------:R-:W-:Y:S01]  /*88d0*/  FADD.FTZ R194, RZ, R76 ;  /* 0x0000004cffc27221 */ /* 0x000fe20000010000 */
[----:B------:R0:W-:Y:S02]  /*88e0*/  STS.128 [R200+0x35e0], R68 ;  /* 0x0035e044c8007388 */ /* 0x0001e40000000c00 */
[C---:B------:R-:W-:Y:S01]  /*88f0*/  FMUL.FTZ R77, R115.reuse, R233 ;  /* 0x000000e9734d7220 */ /* 0x040fe20000410000 */
[----:B------:R-:W-:-:S03]  /*8900*/  FMUL.FTZ R76, R115, R194 ;  /* 0x000000c2734c7220 */ /* 0x000fc60000410000 */
[C---:B------:R-:W-:Y:S01]  /*8910*/  FFMA.FTZ R77, R116.reuse, R194, R77 ;  /* 0x000000c2744d7223 */ /* 0x040fe2000001004d */
[----:B------:R-:W-:-:S03]  /*8920*/  FFMA.FTZ R76, R116, R233, -R76 ;  /* 0x000000e9744c7223 */ /* 0x000fc6000001084c */
[----:B------:R-:W-:Y:S01]  /*8930*/  FADD.FTZ R234, RZ, R77 ;  /* 0x0000004dffea7221 */ /* 0x000fe20000010000 */
[----:B------:R-:W-:-:S03]  /*8940*/  FADD.FTZ R195, R195, R76 ;  /* 0x0000004cc3c37221 */ /* 0x000fc60000010000 */
[C---:B------:R-:W-:Y:S01]  /*8950*/  FMUL.FTZ R77, R113.reuse, R234 ;  /* 0x000000ea714d7220 */ /* 0x040fe20000410000 */
[----:B------:R-:W-:-:S03]  /*8960*/  FMUL.FTZ R239, R113, R195 ;  /* 0x000000c371ef7220 */ /* 0x000fc60000410000 */
[C---:B------:R-:W-:Y:S01]  /*8970*/  FFMA.FTZ R77, R114.reuse, R195, -R77 ;  /* 0x000000c3724d7223 */ /* 0x040fe2000001084d */
[----:B------:R-:W-:-:S03]  /*8980*/  FFMA.FTZ R239, R114, R234, R239 ;  /* 0x000000ea72ef7223 */ /* 0x000fc600000100ef */
[----:B------:R-:W-:Y:S01]  /*8990*/  FADD.FTZ R220, R220, R77 ;  /* 0x0000004ddcdc7221 */ /* 0x000fe20000010000 */
[----:B------:R-:W-:Y:S06]  /*89a0*/  BAR.SYNC.DEFER_BLOCKING 0x0 ;  /* 0x0000000000007b1d */ /* 0x000fec0000010000 */
[----:B01----:R-:W-:Y:S05]  /*89b0*/  @P2 BRA `(.L_x_10655) ;  /* 0x0000000800b02947 */ /* 0x003fea0003800000 */
        /* <DEDUP_REMOVED lines=16> */
[----:B------:R0:W1:Y:S04]  /*8ac0*/  SHFL.DOWN PT, R78, R248, 0x1, 0x1f ;  /* 0x08201f00f84e7f89 */ /* 0x00006800000e0000 */
[----:B------:R0:W2:Y:S04]  /*8ad0*/  SHFL.DOWN PT, R77, R247, 0x1, 0x1f ;  /* 0x08201f00f74d7f89 */ /* 0x0000a800000e0000 */
[----:B------:R0:W3:Y:S04]  /*8ae0*/  SHFL.DOWN PT, R76, R246, 0x1, 0x1f ;  /* 0x08201f00f64c7f89 */ /* 0x0000e800000e0000 */
[----:B------:R0:W4:Y:S02]  /*8af0*/  SHFL.DOWN PT, R229, R249, 0x1, 0x1f ;  /* 0x08201f00f9e57f89 */ /* 0x00012400000e0000 */
.L_x_10796:
        /* <DEDUP_REMOVED lines=13> */
.L_x_10658:
[----:B------:R-:W-:Y:S05]  /*8bd0*/  BSYNC B0 ;  /* 0x0000000000007941 */ /* 0x000fea0003800000 */
.L_x_10657:
[----:B------:R-:W-:Y:S01]  /*8be0*/  UMOV UR46, 0xffffffff ;  /* 0xffffffff002e7882 */ /* 0x000fe20000000000 */
[----:B------:R-:W-:Y:S02]  /*8bf0*/  ISETP.GT.U32.AND P0, PT, R237, 0x1d, PT ;  /* 0x0000001ded00780c */ /* 0x000fe40003f04070 */
[----:B------:R-:W-:Y:S11]  /*8c00*/  BRA.DIV UR46, `(.L_x_10659) ;  /* 0x000000722ea07947 */ /* 0x000ff6000b800000 */
[----:B---3--:R3:W0:Y:S04]  /*8c10*/  SHFL.DOWN PT, R76, R248, 0x2, 0x1f ;  /* 0x08401f00f84c7f89 */ /* 0x00862800000e0000 */
[----:B--2---:R3:W2:Y:S04]  /*8c20*/  SHFL.DOWN PT, R77, R247, 0x2, 0x1f ;  /* 0x08401f00f74d7f89 */ /* 0x0046a800000e0000 */
[----:B-1----:R3:W1:Y:S04]  /*8c30*/  SHFL.DOWN PT, R78, R246, 0x2, 0x1f ;  /* 0x08401f00f64e7f89 */ /* 0x00266800000e0000 */
[----:B----4-:R3:W4:Y:S02]  /*8c40*/  SHFL.DOWN PT, R229, R249, 0x2, 0x1f ;  /* 0x08401f00f9e57f89 */ /* 0x01072400000e0000 */
.L_x_10802:
[----:B------:R-:W-:Y:S04]  /*8c50*/  BSSY B0, `(.L_x_10660) ;  /* 0x000000d000007945 */ /* 0x000fe80003800000 */
[----:B------:R-:W-:Y:S05]  /*8c60*/  @P0 BRA `(.L_x_10661) ;  /* 0x00000000002c0947 */ /* 0x000fea0003800000 */
[C---:B----4-:R-:W-:Y:S01]  /*8c70*/  FMUL.FTZ R79, R247.reuse, R229 ;  /* 0x000000e5f74f7220 */ /* 0x050fe20000410000 */
[----:B-1----:R-:W-:-:S03]  /*8c80*/  FMUL.FTZ R242, R247, R78 ;  /* 0x0000004ef7f27220 */ /* 0x002fc60000410000 */
[C---:B------:R-:W-:Y:S01]  /*8c90*/  FFMA.FTZ R241, R248.reuse, R78, -R79 ;  /* 0x0000004ef8f17223 */ /* 0x040fe2000001084f */
[C---:B--2---:R-:W-:Y:S01]  /*8ca0*/  FMUL.FTZ R79, R247.reuse, R77 ;  /* 0x0000004df74f7220 */ /* 0x044fe20000410000 */
[-C--:B0-----:R-:W-:Y:S01]  /*8cb0*/  FMUL.FTZ R78, R247, R76.reuse ;  /* 0x0000004cf74e7220 */ /* 0x081fe20000410000 */
[----:B------:R-:W-:Y:S01]  /*8cc0*/  FFMA.FTZ R242, R248, R229, R242 ;  /* 0x000000e5f8f27223 */ /* 0x000fe200000100f2 */
[----:B---3--:R-:W-:Y:S01]  /*8cd0*/  FADD.FTZ R246, R246, R241 ;  /* 0x000000f1f6f67221 */ /* 0x008fe20000010000 */
[C---:B------:R-:W-:Y:S01]  /*8ce0*/  FFMA.FTZ R79, R248.reuse, R76, -R79 ;  /* 0x0000004cf84f7223 */ /* 0x040fe2000001084f */
[----:B------:R-:W-:Y:S01]  /*8cf0*/  FFMA.FTZ R247, R248, R77, R78 ;  /* 0x0000004df8f77223 */ /* 0x000fe2000001004e */
[----:B------:R-:W-:-:S03]  /*8d00*/  FADD.FTZ R249, R249, R242 ;  /* 0x000000f2f9f97221 */ /* 0x000fc60000010000 */
[----:B------:R-:W-:-:S07]  /*8d10*/  MOV R248, R79 ;  /* 0x0000004f00f87202 */ /* 0x000fce0000000f00 */
.L_x_10661:
[----:B------:R-:W-:Y:S05]  /*8d20*/  BSYNC B0 ;  /* 0x0000000000007941 */ /* 0x000fea0003800000 */
.L_x_10660:
[----:B------:R-:W-:Y:S01]  /*8d30*/  UMOV UR46, 0xffffffff ;  /* 0xffffffff002e7882 */ /* 0x000fe20000000000 */
[----:B------:R-:W-:Y:S02]  /*8d40*/  ISETP.GT.U32.AND P0, PT, R237, 0x1b, PT ;  /* 0x0000001bed00780c */ /* 0x000fe40003f04070 */
[----:B------:R-:W-:Y:S11]  /*8d50*/  BRA.DIV UR46, `(.L_x_10662) ;  /* 0x000000722ebc7947 */ /* 0x000ff6000b800000 */
[----:B0-----:R0:W0:Y:S04]  /*8d60*/  SHFL.DOWN PT, R76, R248, 0x4, 0x1f ;  /* 0x08801f00f84c7f89 */ /* 0x00102800000e0000 */
[----:B--2---:R2:W0:Y:S04]  /*8d70*/  SHFL.DOWN PT, R77, R247, 0x4, 0x1f ;  /* 0x08801f00f74d7f89 */ /* 0x00442800000e0000 */
[----:B-1----:R2:W1:Y:S04]  /*8d80*/  SHFL.DOWN PT, R78, R246, 0x4, 0x1f ;  /* 0x08801f00f64e7f89 */ /* 0x00246800000e0000 */
[----:B----4-:R2:W4:Y:S02]  /*8d90*/  SHFL.DOWN PT, R229, R249, 0x4, 0x1f ;  /* 0x08801f00f9e57f89 */ /* 0x01052400000e0000 */
.L_x_10808:
[----:B------:R-:W-:Y:S04]  /*8da0*/  BSSY B0, `(.L_x_10663) ;  /* 0x000000d000007945 */ /* 0x000fe80003800000 */
[----:B------:R-:W-:Y:S05]  /*8db0*/  @P0 BRA `(.L_x_10664) ;  /* 0x00000000002c0947 */ /* 0x000fea0003800000 */
[C---:B----4-:R-:W-:Y:S01]  /*8dc0*/  FMUL.FTZ R79, R247.reuse, R229 ;  /* 0x000000e5f74f7220 */ /* 0x050fe20000410000 */
[----:B-1----:R-:W-:-:S03]  /*8dd0*/  FMUL.FTZ R242, R247, R78 ;  /* 0x0000004ef7f27220 */ /* 0x002fc60000410000 */
[C---:B------:R-:W-:Y:S01]  /*8de0*/  FFMA.FTZ R241, R248.reuse, R78, -R79 ;  /* 0x0000004ef8f17223 */ /* 0x040fe2000001084f */
[C---:B0-----:R-:W-:Y:S01]  /*8df0*/  FMUL.FTZ R79, R247.reuse, R77 ;  /* 0x0000004df74f7220 */ /* 0x041fe20000410000 */
[-C--:B------:R-:W-:Y:S01]  /*8e00*/  FMUL.FTZ R78, R247, R76.reuse ;  /* 0x0000004cf74e7220 */ /* 0x080fe20000410000 */
[----:B------:R-:W-:Y:S01]  /*8e10*/  FFMA.FTZ R242, R248, R229, R242 ;  /* 0x000000e5f8f27223 */ /* 0x000fe200000100f2 */
[----:B--23--:R-:W-:Y:S01]  /*8e20*/  FADD.FTZ R246, R246, R241 ;  /* 0x000000f1f6f67221 */ /* 0x00cfe20000010000 */
[C---:B------:R-:W-:Y:S01]  /*8e30*/  FFMA.FTZ R79, R248.reuse, R76, -R79 ;  /* 0x0000004cf84f7223 */ /* 0x040fe2000001084f */
[----:B------:R-:W-:Y:S01]  /*8e40*/  FFMA.FTZ R247, R248, R77, R78 ;  /* 0x0000004df8f77223 */ /* 0x000fe2000001004e */
[----:B------:R-:W-:-:S03]  /*8e50*/  FADD.FTZ R249, R249, R242 ;  /* 0x000000f2f9f97221 */ /* 0x000fc60000010000 */
[----:B------:R-:W-:-:S07]  /*8e60*/  MOV R248, R79 ;  /* 0x0000004f00f87202 */ /* 0x000fce0000000f00 */
.L_x_10664:
[----:B------:R-:W-:Y:S05]  /*8e70*/  BSYNC B0 ;  /* 0x0000000000007941 */ /* 0x000fea0003800000 */
.L_x_10663:
[----:B------:R-:W-:Y:S01]  /*8e80*/  UMOV UR46, 0xffffffff ;  /* 0xffffffff002e7882 */ /* 0x000fe20000000000 */
[----:B------:R-:W-:Y:S02]  /*8e90*/  ISETP.GT.U32.AND P0, PT, R237, 0x17, PT ;  /* 0x00000017ed00780c */ /* 0x000fe40003f04070 */
[----:B------:R-:W-:Y:S11]  /*8ea0*/  BRA.DIV UR46, `(.L_x_10665) ;  /* 0x000000722ed87947 */ /* 0x000ff6000b800000 */
[----:B0-----:R0:W0:Y:S04]  /*8eb0*/  SHFL.DOWN PT, R76, R248, 0x8, 0x1f ;  /* 0x09001f00f84c7f89 */ /* 0x00102800000e0000 */
[----:B------:R0:W0:Y:S04]  /*8ec0*/  SHFL.DOWN PT, R77, R247, 0x8, 0x1f ;  /* 0x09001f00f74d7f89 */ /* 0x00002800000e0000 */
[----:B-1----:R1:W0:Y:S04]  /*8ed0*/  SHFL.DOWN PT, R78, R246, 0x8, 0x1f ;  /* 0x09001f00f64e7f89 */ /* 0x00222800000e0000 */
[----:B----4-:R1:W4:Y:S02]  /*8ee0*/  SHFL.DOWN PT, R229, R249, 0x8, 0x1f ;  /* 0x09001f00f9e57f89 */ /* 0x01032400000e0000 */
.L_x_10814:
        /* <DEDUP_REMOVED lines=13> */
.L_x_10667:
[----:B------:R-:W-:Y:S05]  /*8fc0*/  BSYNC B0 ;  /* 0x0000000000007941 */ /* 0x000fea0003800000 */
.L_x_10666:
[----:B------:R-:W-:Y:S01]  /*8fd0*/  UMOV UR46, 0xffffffff ;  /* 0xffffffff002e7882 */ /* 0x000fe20000000000 */
[----:B------:R-:W-:Y:S02]  /*8fe0*/  ISETP.GT.U32.AND P0, PT, R237, 0xf, PT ;  /* 0x0000000fed00780c */ /* 0x000fe40003f04070 */
[----:B------:R-:W-:Y:S11]  /*8ff0*/  BRA.DIV UR46, `(.L_x_10668) ;  /* 0x000000722ef47947 */ /* 0x000ff6000b800000 */
[----:B0-----:R0:W0:Y:S04]  /*9000*/  SHFL.DOWN PT, R76, R248, 0x10, 0x1f ;  /* 0x0a001f00f84c7f89 */ /* 0x00102800000e0000 */
[----:B------:R0:W0:Y:S04]  /*9010*/  SHFL.DOWN PT, R77, R247, 0x10, 0x1f ;  /* 0x0a001f00f74d7f89 */ /* 0x00002800000e0000 */
[----:B------:R0:W0:Y:S04]  /*9020*/  SHFL.DOWN PT, R78, R246, 0x10, 0x1f ;  /* 0x0a001f00f64e7f89 */ /* 0x00002800000e0000 */
[----:B----4-:R4:W0:Y:S02]  /*9030*/  SHFL.DOWN PT, R229, R249, 0x10, 0x1f ;  /* 0x0a001f00f9e57f89 */ /* 0x01082400000e0000 */
.L_x_10820:
        /* <DEDUP_REMOVED lines=13> */
.L_x_10670:
[----:B------:R-:W-:Y:S05]  /*9110*/  BSYNC B0 ;  /* 0x0000000000007941 */ /* 0x000fea0003800000 */
.L_x_10669:
[----:B------:R-:W-:Y:S01]  /*9120*/  UMOV UR46, 0xffffffff ;  /* 0xffffffff002e7882 */ /* 0x000fe20000000000 */
[----:B------:R-:W-:Y:S02]  /*9130*/  ISETP.NE.AND P0, PT, R100, 0x1f, PT ;  /* 0x0000001f6400780c */ /* 0x000fe40003f05270 */
[----:B------:R-:W-:Y:S11]  /*9140*/  BRA.DIV UR46, `(.L_x_10671) ;  /* 0x000000762e107947 */ /* 0x000ff6000b800000 */
[----:B------:R-:W5:Y:S04]  /*9150*/  SHFL.IDX PT, R251, R247, RZ, 0x1f ;  /* 0x00001ffff7fb7589 */ /* 0x000f6800000e0000 */
[----:B------:R-:W4:Y:S04]  /*9160*/  SHFL.IDX PT, R250, R248, RZ, 0x1f ;  /* 0x00001ffff8fa7589 */ /* 0x000f2800000e0000 */
[----:B------:R-:W4:Y:S04]  /*9170*/  SHFL.IDX PT, R243, R246, RZ, 0x1f ;  /* 0x00001ffff6f37589 */ /* 0x000f2800000e0000 */
[----:B------:R-:W4:Y:S04]  /*9180*/  SHFL.IDX PT, R244, R249, RZ, 0x1f ;  /* 0x00001ffff9f47589 */ /* 0x000f2800000e0000 */
[----:B------:R-:W4:Y:S04]  /*9190*/  SHFL.DOWN PT, R242, R249, 0x1, 0x1f ;  /* 0x08201f00f9f27f89 */ /* 0x000f2800000e0000 */
[----:B0--3--:R-:W0:Y:S04]  /*91a0*/  SHFL.DOWN PT, R248, R248, 0x1, 0x1f ;  /* 0x08201f00f8f87f89 */ /* 0x009e2800000e0000 */
[----:B--2---:R-:W2:Y:S01]  /*91b0*/  SHFL.DOWN PT, R247, R247, 0x1, 0x1f ;  /* 0x08201f00f7f77f89 */ /* 0x004ea200000e0000 */
[-C--:B-----5:R-:W-:Y:S01]  /*91c0*/  FMUL.FTZ R76, R74, R251.reuse ;  /* 0x000000fb4a4c7220 */ /* 0x0a0fe20000410000 */
[----:B------:R-:W-:-:S02]  /*91d0*/  FMUL.FTZ R237, R75, R251 ;  /* 0x000000fb4bed7220 */ /* 0x000fc40000410000 */
[----:B-1----:R-:W1:Y:S01]  /*91e0*/  SHFL.DOWN PT, R246, R246, 0x1, 0x1f ;  /* 0x08201f00f6f67f89 */ /* 0x002e6200000e0000 */
[-C--:B----4-:R-:W-:Y:S01]  /*91f0*/  FFMA.FTZ R241, R75, R250.reuse, R76 ;  /* 0x000000fa4bf17223 */ /* 0x090fe2000001004c */
[----:B------:R-:W-:Y:S02]  /*9200*/  FFMA.FTZ R237, R74, R250, -R237 ;  /* 0x000000fa4aed7223 */ /* 0x000fe400000108ed */
[----:B------:R-:W3:Y:S04]  /*9210*/  SHFL.IDX PT, R245, R74, RZ, 0x1f ;  /* 0x00001fff4af57589 */ /* 0x000ee800000e0000 */
[----:B------:R-:W4:Y:S04]  /*9220*/  SHFL.IDX PT, R252, R72, RZ, 0x1f ;  /* 0x00001fff48fc7589 */ /* 0x000f2800000e0000 */
[----:B------:R-:W0:Y:S04]  /*9230*/  SHFL.IDX PT, R249, R73, RZ, 0x1f ;  /* 0x00001fff49f97589 */ /* 0x000e2800000e0000 */
[----:B------:R5:W0:Y:S02]  /*9240*/  SHFL.IDX PT, R229, R75, RZ, 0x1f ;  /* 0x00001fff4be57589 */ /* 0x000a2400000e0000 */
[-C--:B-----5:R-:W-:Y:S01]  /*9250*/  FMUL.FTZ R75, R73, R251.reuse ;  /* 0x000000fb494b7220 */ /* 0x0a0fe20000410000 */
[----:B-12---:R-:W-:-:S07]  /*9260*/  FMUL.FTZ R251, R72, R251 ;  /* 0x000000fb48fb7220 */ /* 0x006fce0000410000 */
.L_x_10834:
[----:B------:R-:W-:Y:S01]  /*9270*/  BSSY B0, `(.L_x_10672) ;  /* 0x0000012000007945 */ /* 0x000fe20003800000 */
[-C--:B------:R-:W-:Y:S01]  /*9280*/  FFMA.FTZ R72, R72, R250.reuse, -R75 ;  /* 0x000000fa48487223 */ /* 0x080fe2000001084b */
[----:B------:R-:W-:Y:S01]  /*9290*/  FFMA.FTZ R73, R73, R250, R251 ;  /* 0x000000fa49497223 */ /* 0x000fe200000100fb */
[----:B----4-:R-:W-:Y:S02]  /*92a0*/  MOV R76, R252 ;  /* 0x000000fc004c7202 */ /* 0x010fe40000000f00 */
[----:B0-----:R-:W-:Y:S02]  /*92b0*/  MOV R77, R249 ;  /* 0x000000f9004d7202 */ /* 0x001fe40000000f00 */
[----:B---3--:R-:W-:Y:S02]  /*92c0*/  MOV R78, R245 ;  /* 0x000000f5004e7202 */ /* 0x008fe40000000f00 */
        /* <DEDUP_REMOVED lines=12> */
.L_x_10673:
[----:B------:R-:W-:Y:S05]  /*9390*/  BSYNC B0 ;  /* 0x0000000000007941 */ /* 0x000fea0003800000 */
.L_x_10672:
[CC--:B------:R-:W-:Y:S01]  /*93a0*/  FMUL.FTZ R74, R69.reuse, R78.reuse ;  /* 0x0000004e454a7220 */ /* 0x0c0fe20000410000 */
[CC--:B------:R-:W-:Y:S01]  /*93b0*/  FMUL.FTZ R75, R69.reuse, R79.reuse ;  /* 0x0000004f454b7220 */ /* 0x0c0fe20000410000 */
[----:B------:R0:W-:Y:S02]  /*93c0*/  STS.128 [R240+0x35f0], R76 ;  /* 0x0035f04cf0007388 */ /* 0x0001e40000000c00 */
        /* <DEDUP_REMOVED lines=11> */
.L_x_10655:
[----:B------:R-:W-:Y:S05]  /*9480*/  WARPSYNC.ALL ;  /* 0x0000000000007948 */ /* 0x000fea0003800000 */
[----:B------:R-:W-:Y:S01]  /*9490*/  ISETP.NE.AND P0, PT, R100, RZ, PT ;  /* 0x000000ff6400720c */ /* 0x000fe20003f05270 */
[----:B------:R-:W-:Y:S01]  /*94a0*/  FADD.FTZ R239, RZ, R239 ;  /* 0x000000efffef7221 */ /* 0x000fe20000010000 */
[----:B0-----:R-:W-:Y:S01]  /*94b0*/  FMUL.FTZ R69, R147, R128 ;  /* 0x0000008093457220 */ /* 0x001fe20000410000 */
[CC--:B------:R-:W-:Y:S01]  /*94c0*/  FMUL.FTZ R68, R148.reuse, R218.reuse ;  /* 0x000000da94447220 */ /* 0x0c0fe20000410000 */
[----:B------:R-:W-:Y:S01]  /*94d0*/  FMUL.FTZ R71, R148, R221 ;  /* 0x000000dd94477220 */ /* 0x000fe20000410000 */
[C---:B------:R-:W-:Y:S01]  /*94e0*/  FMUL.FTZ R148, R161.reuse, R223 ;  /* 0x000000dfa1947220 */ /* 0x040fe20000410000 */
[----:B------:R-:W-:Y:S01]  /*94f0*/  FFMA.FTZ R76, R134, R219, -R69 ;  /* 0x000000db864c7223 */ /* 0x000fe20000010845 */
[----:B------:R-:W-:Y:S01]  /*9500*/  FMUL.FTZ R69, R161, R217 ;  /* 0x000000d9a1457220 */ /* 0x000fe20000410000 */
[----:B------:R-:W-:Y:S01]  /*9510*/  FFMA.FTZ R77, R135, R221, -R68 ;  /* 0x000000dd874d7223 */ /* 0x000fe20000010844 */
[----:B------:R-:W-:Y:S01]  /*9520*/  FMUL.FTZ R68, R159, R129 ;  /* 0x000000819f447220 */ /* 0x000fe20000410000 */
[----:B------:R-:W-:Y:S01]  /*9530*/  FFMA.FTZ R135, R135, R218, R71 ;  /* 0x000000da87877223 */ /* 0x000fe20000010047 */
[C---:B------:R-:W-:Y:S01]  /*9540*/  FFMA.FTZ R78, R158.reuse, R223, -R69 ;  /* 0x000000df9e4e7223 */ /* 0x040fe20000010845 */
[C---:B------:R-:W-:Y:S01]  /*9550*/  FMUL.FTZ R69, R163.reuse, R216 ;  /* 0x000000d8a3457220 */ /* 0x040fe20000410000 */
[----:B------:R-:W-:Y:S01]  /*9560*/  FMUL.FTZ R163, R163, R224 ;  /* 0x000000e0a3a37220 */ /* 0x000fe20000410000 */
[----:B------:R-:W-:Y:S01]  /*9570*/  FFMA.FTZ R79, R149, R222, -R68 ;  /* 0x000000de954f7223 */ /* 0x000fe20000010844 */
        /* <DEDUP_REMOVED lines=8> */
[----:B------:R-:W-:Y:S01]  /*9600*/  FMUL.FTZ R147, R147, R219 ;  /* 0x000000db93937220 */ /* 0x000fe20000410000 */
[----:B------:R-:W-:Y:S01]  /*9610*/  BAR.SYNC.DEFER_BLOCKING 0x0 ;  /* 0x0000000000007b1d */ /* 0x000fe20000010000 */
[----:B------:R-:W-:Y:S01]  /*9620*/  FMUL.FTZ R70, R159, R222 ;  /* 0x000000de9f467220 */ /* 0x000fe20000410000 */
[----:B------:R-:W-:Y:S01]  /*9630*/  FFMA.FTZ R161, R174, R213, R68 ;  /* 0x000000d5aea17223 */ /* 0x000fe20000010044 */
[----:B------:R-:W-:Y:S01]  /*9640*/  FMUL.FTZ R68, R180, R211 ;  /* 0x000000d3b4447220 */ /* 0x000fe20000410000 */
[----:B------:R-:W-:Y:S01]  /*9650*/  FFMA.FTZ R134, R134, R128, R147 ;  /* 0x0000008086867223 */ /* 0x000fe20000010093 */
[C---:B------:R-:W-:Y:S01]  /*9660*/  FMUL.FTZ R147, R175.reuse, R214 ;  /* 0x000000d6af937220 */ /* 0x040fe20000410000 */
[----:B------:R-:W-:Y:S01]  /*9670*/  FMUL.FTZ R163, R175, R226 ;  /* 0x000000e2afa37220 */ /* 0x000fe20000410000 */
[----:B------:R-:W-:Y:S01]  /*9680*/  FFMA.FTZ R175, R179, R230, -R68 ;  /* 0x000000e6b3af7223 */ /* 0x000fe20000010844 */
[C---:B------:R-:W-:Y:S01]  /*9690*/  FMUL.FTZ R68, R188.reuse, R210 ;  /* 0x000000d2bc447220 */ /* 0x040fe20000410000 */
[----:B------:R-:W-:Y:S01]  /*96a0*/  FFMA.FTZ R149, R149, R129, R70 ;  /* 0x0000008195957223 */ /* 0x000fe20000010046 */
[----:B------:R-:W-:Y:S01]  /*96b0*/  FMUL.FTZ R237, R188, R209 ;  /* 0x000000d1bced7220 */ /* 0x000fe20000410000 */
[C---:B------:R-:W-:Y:S01]  /*96c0*/  FMUL.FTZ R70, R190.reuse, R208 ;  /* 0x000000d0be467220 */ /* 0x040fe20000410000 */
[----:B------:R-:W-:Y:S01]  /*96d0*/  FMUL.FTZ R69, R190, R231 ;  /* 0x000000e7be457220 */ /* 0x000fe20000410000 */
[C---:B------:R-:W-:Y:S01]  /*96e0*/  FFMA.FTZ R229, R181.reuse, R209, -R68 ;  /* 0x000000d1b5e57223 */ /* 0x040fe20000010844 */
[----:B------:R-:W-:Y:S01]  /*96f0*/  FFMA.FTZ R237, R181, R210, R237 ;  /* 0x000000d2b5ed7223 */ /* 0x000fe200000100ed */
[C---:B------:R-:W-:Y:S01]  /*9700*/  FMUL.FTZ R68, R192.reuse, R201 ;  /* 0x000000c9c0447220 */ /* 0x040fe20000410000 */
[C---:B------:R-:W-:Y:S01]  /*9710*/  FFMA.FTZ R181, R189.reuse, R231, -R70 ;  /* 0x000000e7bdb57223 */ /* 0x040fe20000010846 */
        /* <DEDUP_REMOVED lines=10> */
[----:B------:R-:W-:Y:S01]  /*97c0*/  FMUL.FTZ R159, R177, R213 ;  /* 0x000000d5b19f7220 */ /* 0x000fe20000410000 */
[-C--:B------:R-:W-:Y:S01]  /*97d0*/  FMUL.FTZ R71, R197, R195.reuse ;  /* 0x000000c3c5477220 */ /* 0x080fe20000410000 */
[----:B------:R-:W-:Y:S01]  /*97e0*/  FFMA.FTZ R197, R196, R195, -R69 ;  /* 0x000000c3c4c57223 */ /* 0x000fe20000010845 */
[----:B------:R-:W-:Y:S01]  /*97f0*/  FFMA.FTZ R243, R198, R239, R68 ;  /* 0x000000efc6f37223 */ /* 0x000fe20000010044 */
[----:B------:R-:W-:Y:S01]  /*9800*/  FFMA.FTZ R159, R174, R227, -R159 ;  /* 0x000000e3ae9f7223 */ /* 0x000fe2000001089f */
[----:B------:R-:W0:Y:S01]  /*9810*/  LDS.64 R68, [R200+0x35e8] ;  /* 0x0035e800c8447984 */ /* 0x000e220000000a00 */
[C---:B------:R-:W-:Y:S01]  /*9820*/  FMUL.FTZ R70, R128.reuse, UR44 ;  /* 0x0000002c80467c20 */ /* 0x040fe20008410000 */
[----:B------:R-:W-:Y:S01]  /*9830*/  FMUL.FTZ R245, R199, R239 ;  /* 0x000000efc7f57220 */ /* 0x000fe20000410000 */
[----:B------:R-:W-:Y:S01]  /*9840*/  FMUL.FTZ R174, R128, UR45 ;  /* 0x0000002d80ae7c20 */ /* 0x000fe20008410000 */
[----:B------:R-:W-:Y:S01]  /*9850*/  FFMA.FTZ R199, R196, R234, R71 ;  /* 0x000000eac4c77223 */ /* 0x000fe20000010047 */
[C---:B------:R-:W-:Y:S01]  /*9860*/  FFMA.FTZ R147, R172.reuse, R226, -R147 ;  /* 0x000000e2ac937223 */ /* 0x040fe20000010893 */
[----:B------:R-:W-:Y:S01]  /*9870*/  FFMA.FTZ R163, R172, R214, R163 ;  /* 0x000000d6aca37223 */ /* 0x000fe200000100a3 */
[----:B------:R-:W-:Y:S01]  /*9880*/  FADD.FTZ R71, R50, R50 ;  /* 0x0000003232477221 */ /* 0x000fe20000010000 */
[C---:B------:R-:W-:Y:S01]  /*9890*/  FFMA.FTZ R172, R219.reuse, UR45, -R70 ;  /* 0x0000002ddbac7c23 */ /* 0x040fe20008010846 */
[----:B------:R-:W-:Y:S01]  /*98a0*/  FFMA.FTZ R70, R219, UR44, R174 ;  /* 0x0000002cdb467c23 */ /* 0x000fe200080100ae */
[----:B------:R-:W-:Y:S01]  /*98b0*/  FMUL.FTZ R174, R218, UR45 ;  /* 0x0000002ddaae7c20 */ /* 0x000fe20008410000 */
[C---:B------:R-:W-:Y:S01]  /*98c0*/  FFMA.FTZ R247, R71.reuse, R76, RZ ;  /* 0x0000004c47f77223 */ /* 0x040fe200000100ff */
[C---:B------:R-:W-:Y:S01]  /*98d0*/  FFMA.FTZ R134, -R71.reuse, R134, RZ ;  /* 0x0000008647867223 */ /* 0x040fe200000101ff */
[C---:B------:R-:W-:Y:S01]  /*98e0*/  FMUL.FTZ R76, R71.reuse, R172 ;  /* 0x000000ac474c7220 */ /* 0x040fe20000410000 */
[----:B------:R-:W-:Y:S01]  /*98f0*/  FFMA.FTZ R71, -R71, R70, -RZ ;  /* 0x0000004647477223 */ /* 0x000fe200000109ff */
[----:B------:R-:W-:Y:S01]  /*9900*/  FADD.FTZ R70, R49, R49 ;  /* 0x0000003131467221 */ /* 0x000fe20000010000 */
[C---:B------:R-:W-:Y:S01]  /*9910*/  FMUL.FTZ R173, R178.reuse, R212 ;  /* 0x000000d4b2ad7220 */ /* 0x040fe20000410000 */
[-C--:B------:R-:W-:Y:S01]  /*9920*/  FMUL.FTZ R177, R178, R228.reuse ;  /* 0x000000e4b2b17220 */ /* 0x080fe20000410000 */
[----:B------:R-:W-:Y:S01]  /*9930*/  FMUL.FTZ R251, R216, UR44 ;  /* 0x0000002cd8fb7c20 */ /* 0x000fe20008410000 */
[----:B------:R-:W-:Y:S01]  /*9940*/  FFMA.FTZ R172, -R70, R135, R134 ;  /* 0x0000008746ac7223 */ /* 0x000fe20000010186 */
[----:B------:R-:W-:Y:S01]  /*9950*/  FMUL.FTZ R134, R218, UR44 ;  /* 0x0000002cda867c20 */ /* 0x000fe20008410000 */
[----:B------:R-:W-:Y:S01]  /*9960*/  FFMA.FTZ R247, R70, R77, R247 ;  /* 0x0000004d46f77223 */ /* 0x000fe200000100f7 */
[C---:B------:R-:W-:Y:S01]  /*9970*/  FFMA.FTZ R135, R221.reuse, UR44, R174 ;  /* 0x0000002cdd877c23 */ /* 0x040fe200080100ae */
[C---:B------:R-:W-:Y:S01]  /*9980*/  FFMA.FTZ R173, R176.reuse, R228, -R173 ;  /* 0x000000e4b0ad7223 */ /* 0x040fe200000108ad */
[----:B------:R-:W-:Y:S01]  /*9990*/  FFMA.FTZ R77, R221, UR45, -R134 ;  /* 0x0000002ddd4d7c23 */ /* 0x000fe20008010886 */
[----:B------:R-:W-:Y:S01]  /*99a0*/  FFMA.FTZ R177, R176, R212, R177 ;  /* 0x000000d4b0b17223 */ /* 0x000fe200000100b1 */
[----:B------:R-:W-:Y:S01]  /*99b0*/  FFMA.FTZ R134, -R70, R135, -RZ ;  /* 0x0000008746867223 */ /* 0x000fe200000109ff */
[----:B------:R-:W-:Y:S01]  /*99c0*/  FFMA.FTZ R245, R198, R220, -R245 ;  /* 0x000000dcc6f57223 */ /* 0x000fe200000108f5 */
[----:B------:R-:W-:Y:S01]  /*99d0*/  FMUL.FTZ R77, R70, R77 ;  /* 0x0000004d464d7220 */ /* 0x000fe20000410000 */
[----:B------:R-:W-:Y:S01]  /*99e0*/  FADD.FTZ R70, R48, R48 ;  /* 0x0000003030467221 */ /* 0x000fe20000010000 */
[----:B------:R-:W-:Y:S01]  /*99f0*/  FMUL.FTZ R180, R180, R230 ;  /* 0x000000e6b4b47220 */ /* 0x000fe20000410000 */
[----:B------:R-:W-:Y:S01]  /*9a00*/  FMUL.FTZ R178, R210, UR45 ;  /* 0x0000002dd2b27c20 */ /* 0x000fe20008410000 */
[----:B------:R-:W-:Y:S01]  /*9a10*/  USHF.R.S32.HI UR46, URZ, 0x1f, UR13 ;  /* 0x0000001f3f2e7899 */ /* 0x000fe2000801140d */
[C---:B------:R-:W-:Y:S01]  /*9a20*/  FFMA.FTZ R135, R70.reuse, R79, R247 ;  /* 0x0000004f46877223 */ /* 0x040fe200000100f7 */
[C---:B------:R-:W-:Y:S01]  /*9a30*/  FMUL.FTZ R79, R129.reuse, UR44 ;  /* 0x0000002c814f7c20 */ /* 0x040fe20008410000 */
[----:B------:R-:W-:Y:S01]  /*9a40*/  FMUL.FTZ R247, R129, UR45 ;  /* 0x0000002d81f77c20 */ /* 0x000fe20008410000 */
[----:B------:R-:W-:Y:S01]  /*9a50*/  FFMA.FTZ R149, -R70, R149, R172 ;  /* 0x0000009546957223 */ /* 0x000fe200000101ac */
[----:B------:R-:W-:Y:S01]  /*9a60*/  FADD.FTZ R172, R47, R47 ;  /* 0x0000002f2fac7221 */ /* 0x000fe20000010000 */
[C---:B------:R-:W-:Y:S01]  /*9a70*/  FFMA.FTZ R79, R222.reuse, UR45, -R79 ;  /* 0x0000002dde4f7c23 */ /* 0x040fe2000801084f */
[----:B------:R-:W-:Y:S01]  /*9a80*/  FFMA.FTZ R247, R222, UR44, R247 ;  /* 0x0000002cdef77c23 */ /* 0x000fe200080100f7 */
[----:B0-----:R-:W-:Y:S01]  /*9a90*/  FMUL.FTZ R176, R68, -R81 ;  /* 0x8000005144b07220 */ /* 0x001fe20000410000 */
[----:B------:R-:W-:Y:S01]  /*9aa0*/  FFMA.FTZ R78, R172, R78, R135 ;  /* 0x0000004eac4e7223 */ /* 0x000fe20000010087 */
[C---:B------:R-:W-:Y:S01]  /*9ab0*/  FMUL.FTZ R79, R70.reuse, R79 ;  /* 0x0000004f464f7220 */ /* 0x040fe20000410000 */
[----:B------:R-:W-:Y:S01]  /*9ac0*/  FFMA.FTZ R70, -R70, R247, -RZ ;  /* 0x000000f746467223 */ /* 0x000fe200000109ff */
[C---:B------:R-:W-:Y:S01]  /*9ad0*/  FMUL.FTZ R247, R69.reuse, -R81 ;  /* 0x8000005145f77220 */ /* 0x040fe20000410000 */
[----:B------:R-:W-:Y:S01]  /*9ae0*/  FFMA.FTZ R176, R69, R80, R176 ;  /* 0x0000005045b07223 */ /* 0x000fe200000100b0 */
[----:B------:R-:W-:Y:S01]  /*9af0*/  FADD.FTZ R69, R46, R46 ;  /* 0x0000002e2e457221 */ /* 0x000fe20000010000 */
[----:B------:R-:W-:Y:S01]  /*9b00*/  FFMA.FTZ R149, -R172, R158, R149 ;  /* 0x0000009eac957223 */ /* 0x000fe20000010195 */
[----:B------:R-:W-:Y:S01]  /*9b10*/  FFMA.FTZ R247, R68, R80, -R247 ;  /* 0x0000005044f77223 */ /* 0x000fe200000108f7 */
[C---:B------:R-:W-:Y:S01]  /*9b20*/  FMUL.FTZ R68, R217.reuse, UR44 ;  /* 0x0000002cd9447c20 */ /* 0x040fe20008410000 */
[----:B------:R-:W-:Y:S01]  /*9b30*/  FMUL.FTZ R80, R217, UR45 ;  /* 0x0000002dd9507c20 */ /* 0x000fe20008410000 */
[C---:B------:R-:W-:Y:S01]  /*9b40*/  FFMA.FTZ R148, R69.reuse, R148, R78 ;  /* 0x0000009445947223 */ /* 0x040fe2000001004e */
[----:B------:R-:W-:Y:S01]  /*9b50*/  FFMA.FTZ R249, -R69, R240, R149 ;  /* 0x000000f045f97223 */ /* 0x000fe20000010195 */
[C---:B------:R-:W-:Y:S01]  /*9b60*/  FFMA.FTZ R81, R223.reuse, UR45, -R68 ;  /* 0x0000002ddf517c23 */ /* 0x040fe20008010844 */
[----:B------:R-:W-:Y:S01]  /*9b70*/  FFMA.FTZ R68, R223, UR44, R80 ;  /* 0x0000002cdf447c23 */ /* 0x000fe20008010050 */
[----:B------:R-:W-:Y:S01]  /*9b80*/  FMUL.FTZ R80, R216, UR45 ;  /* 0x0000002dd8507c20 */ /* 0x000fe20008410000 */
[C---:B------:R-:W-:Y:S01]  /*9b90*/  FMUL.FTZ R78, R239.reuse, UR45 ;  /* 0x0000002def4e7c20 */ /* 0x040fe20008410000 */
[C---:B------:R-:W-:Y:S01]  /*9ba0*/  FMUL.FTZ R81, R172.reuse, R81 ;  /* 0x00000051ac517220 */ /* 0x040fe20000410000 */
[----:B------:R-:W-:Y:S01]  /*9bb0*/  FFMA.FTZ R135, -R172, R68, -RZ ;  /* 0x00000044ac877223 */ /* 0x000fe200000109ff */
[C---:B------:R-:W-:Y:S01]  /*9bc0*/  FFMA.FTZ R68, R224.reuse, UR45, -R251 ;  /* 0x0000002de0447c23 */ /* 0x040fe200080108fb */
[----:B------:R-:W-:Y:S01]  /*9bd0*/  FFMA.FTZ R80, R224, UR44, R80 ;  /* 0x0000002ce0507c23 */ /* 0x000fe20008010050 */
[----:B------:R-:W-:Y:S01]  /*9be0*/  FMUL.FTZ R251, R239, UR44 ;  /* 0x0000002ceffb7c20 */ /* 0x000fe20008410000 */
[C---:B------:R-:W-:Y:S01]  /*9bf0*/  FFMA.FTZ R174, R220.reuse, UR44, R78 ;  /* 0x0000002cdcae7c23 */ /* 0x040fe2000801004e */
[C---:B------:R-:W-:Y:S01]  /*9c00*/  FMUL.FTZ R149, R69.reuse, R68 ;  /* 0x0000004445957220 */ /* 0x040fe20000410000 */
[----:B------:R-:W-:Y:S01]  /*9c10*/  FFMA.FTZ R172, -R69, R80, -RZ ;  /* 0x0000005045ac7223 */ /* 0x000fe200000109ff */
[----:B------:R-:W-:Y:S01]  /*9c20*/  FADD.FTZ R69, R45, R45 ;  /* 0x0000002d2d457221 */ /* 0x000fe20000010000 */
[----:B------:R-:W-:Y:S01]  /*9c30*/  FFMA.FTZ R251, R220, UR45, -R251 ;  /* 0x0000002ddcfb7c23 */ /* 0x000fe200080108fb */
[----:B------:R-:W-:Y:S01]  /*9c40*/  FMUL.FTZ R80, R2, R245 ;  /* 0x000000f502507220 */ /* 0x000fe20000410000 */
[----:B------:R-:W-:Y:S01]  /*9c50*/  FADD.FTZ R206, R206, R247 ;  /* 0x000000f7cece7221 */ /* 0x000fe20000010000 */
[----:B------:R-:W-:Y:S01]  /*9c60*/  FFMA.FTZ R245, R69, R160, R148 ;  /* 0x000000a045f57223 */ /* 0x000fe20000010094 */
[----:B------:R-:W-:Y:S01]  /*9c70*/  FADD.FTZ R148, -R207, R176 ;  /* 0x000000b0cf947221 */ /* 0x000fe20000010100 */
[C---:B------:R-:W-:Y:S01]  /*9c80*/  FMUL.FTZ R78, R2.reuse, R243 ;  /* 0x000000f3024e7220 */ /* 0x040fe20000410000 */
[C---:B------:R-:W-:Y:S01]  /*9c90*/  FMUL.FTZ R158, R2.reuse, R251 ;  /* 0x000000fb029e7220 */ /* 0x040fe20000410000 */
[----:B------:R-:W-:Y:S01]  /*9ca0*/  FFMA.FTZ R174, -R2, R174, -RZ ;  /* 0x000000ae02ae7223 */ /* 0x000fe200000109ff */
[----:B------:R-:W-:Y:S01]  /*9cb0*/  FMUL.FTZ R2, R215, UR44 ;  /* 0x0000002cd7027c20 */ /* 0x000fe20008410000 */
[----:B------:R-:W-:Y:S01]  /*9cc0*/  FMUL.FTZ R243, R113, -R206 ;  /* 0x800000ce71f37220 */ /* 0x000fe20000410000 */
[----:B------:R-:W-:Y:S01]  /*9cd0*/  FMUL.FTZ R68, R215, UR45 ;  /* 0x0000002dd7447c20 */ /* 0x000fe20008410000 */
[-C--:B------:R-:W-:Y:S01]  /*9ce0*/  FMUL.FTZ R207, R113, -R148.reuse ;  /* 0x8000009471cf7220 */ /* 0x080fe20000410000 */
[C---:B------:R-:W-:Y:S01]  /*9cf0*/  FFMA.FTZ R160, R225.reuse, UR45, -R2 ;  /* 0x0000002de1a07c23 */ /* 0x040fe20008010802 */
[C---:B------:R-:W-:Y:S01]  /*9d00*/  FFMA.FTZ R2, R114.reuse, R148, R243 ;  /* 0x0000009472027223 */ /* 0x040fe200000100f3 */
[----:B------:R-:W-:Y:S01]  /*9d10*/  FFMA.FTZ R176, R225, UR44, R68 ;  /* 0x0000002ce1b07c23 */ /* 0x000fe20008010044 */
[----:B------:R-:W-:Y:S01]  /*9d20*/  FFMA.FTZ R113, R114, R206, -R207 ;  /* 0x000000ce72717223 */ /* 0x000fe200000108cf */
[----:B------:R-:W-:Y:S01]  /*9d30*/  FADD.FTZ R68, R44, R44 ;  /* 0x0000002c2c447221 */ /* 0x000fe20000010000 */
[----:B------:R-:W-:Y:S01]  /*9d40*/  FADD.FTZ R205, -R205, R2 ;  /* 0x00000002cdcd7221 */ /* 0x000fe20000010100 */
[C---:B------:R-:W-:Y:S01]  /*9d50*/  FMUL.FTZ R114, R69.reuse, R160 ;  /* 0x000000a045727220 */ /* 0x040fe20000410000 */
[----:B------:R-:W-:Y:S01]  /*9d60*/  FADD.FTZ R113, R204, R113 ;  /* 0x00000071cc717221 */ /* 0x000fe20000010000 */
[----:B------:R-:W-:Y:S01]  /*9d70*/  FFMA.FTZ R245, R68, R147, R245 ;  /* 0x0000009344f57223 */ /* 0x000fe200000100f5 */
[C---:B------:R-:W-:Y:S01]  /*9d80*/  FFMA.FTZ R160, -R69.reuse, R176, -RZ ;  /* 0x000000b045a07223 */ /* 0x040fe200000109ff */
[----:B------:R-:W-:Y:S01]  /*9d90*/  FFMA.FTZ R162, -R69, R162, R249 ;  /* 0x000000a245a27223 */ /* 0x000fe200000101f9 */
[C---:B------:R-:W-:Y:S01]  /*9da0*/  FMUL.FTZ R147, R214.reuse, UR44 ;  /* 0x0000002cd6937c20 */ /* 0x040fe20008410000 */
[C---:B------:R-:W-:Y:S01]  /*9db0*/  FMUL.FTZ R69, R115.reuse, -R205 ;  /* 0x800000cd73457220 */ /* 0x040fe20000410000 */
[-C--:B------:R-:W-:Y:S01]  /*9dc0*/  FMUL.FTZ R2, R115, -R113.reuse ;  /* 0x8000007173027220 */ /* 0x080fe20000410000 */
[----:B------:R-:W-:Y:S01]  /*9dd0*/  FMUL.FTZ R207, R214, UR45 ;  /* 0x0000002dd6cf7c20 */ /* 0x000fe20008410000 */
[----:B------:R-:W-:Y:S01]  /*9de0*/  FFMA.FTZ R115, R226, UR45, -R147 ;  /* 0x0000002de2737c23 */ /* 0x000fe20008010893 */
[C---:B------:R-:W-:Y:S01]  /*9df0*/  FFMA.FTZ R147, R116.reuse, R113, -R69 ;  /* 0x0000007174937223 */ /* 0x040fe20000010845 */
[----:B------:R-:W-:Y:S01]  /*9e00*/  FFMA.FTZ R116, R116, R205, R2 ;  /* 0x000000cd74747223 */ /* 0x000fe20000010002 */
[----:B------:R-:W-:Y:S01]  /*9e10*/  FFMA.FTZ R176, -R68, R163, R162 ;  /* 0x000000a344b07223 */ /* 0x000fe200000101a2 */
[----:B------:R-:W-:Y:S01]  /*9e20*/  FFMA.FTZ R207, R226, UR44, R207 ;  /* 0x0000002ce2cf7c23 */ /* 0x000fe200080100cf */
[----:B------:R-:W-:Y:S01]  /*9e30*/  FADD.FTZ R202, R202, R147 ;  /* 0x00000093caca7221 */ /* 0x000fe20000010000 */
[----:B------:R-:W-:Y:S01]  /*9e40*/  FADD.FTZ R116, -R203, R116 ;  /* 0x00000074cb747221 */ /* 0x000fe20000010100 */
[----:B------:R-:W-:Y:S01]  /*9e50*/  FMUL.FTZ R162, R213, UR45 ;  /* 0x0000002dd5a27c20 */ /* 0x000fe20008410000 */
[----:B------:R-:W-:Y:S01]  /*9e60*/  FADD.FTZ R2, R43, R43 ;  /* 0x0000002b2b027221 */ /* 0x000fe20000010000 */
[C---:B------:R-:W-:Y:S01]  /*9e70*/  FMUL.FTZ R69, R68.reuse, R115 ;  /* 0x0000007344457220 */ /* 0x040fe20000410000 */
[C---:B------:R-:W-:Y:S01]  /*9e80*/  FMUL.FTZ R147, R117.reuse, -R116 ;  /* 0x8000007475937220 */ /* 0x040fe20000410000 */
[----:B------:R-:W-:Y:S01]  /*9e90*/  FMUL.FTZ R117, R117, -R202 ;  /* 0x800000ca75757220 */ /* 0x000fe20000410000 */
[----:B------:R-:W-:Y:S01]  /*9ea0*/  FFMA.FTZ R115, -R68, R207, -RZ ;  /* 0x000000cf44737223 */ /* 0x000fe200000109ff */
[----:B------:R-:W-:Y:S01]  /*9eb0*/  FFMA.FTZ R203, R227, UR44, R162 ;  /* 0x0000002ce3cb7c23 */ /* 0x000fe200080100a2 */
[----:B------:R-:W-:Y:S01]  /*9ec0*/  FFMA.FTZ R245, R2, R159, R245 ;  /* 0x0000009f02f57223 */ /* 0x000fe200000100f5 */
[----:B------:R-:W-:Y:S01]  /*9ed0*/  FMUL.FTZ R68, R213, UR44 ;  /* 0x0000002cd5447c20 */ /* 0x000fe20008410000 */
[C---:B------:R-:W-:Y:S01]  /*9ee0*/  FFMA.FTZ R162, R118.reuse, R116, R117 ;  /* 0x0000007476a27223 */ /* 0x040fe20000010075 */
[----:B------:R-:W-:Y:S01]  /*9ef0*/  FFMA.FTZ R159, R118, R202, -R147 ;  /* 0x000000ca769f7223 */ /* 0x000fe20000010893 */
[----:B------:R-:W-:Y:S01]  /*9f00*/  FFMA.FTZ R118, -R2, R203, -RZ ;  /* 0x000000cb02767223 */ /* 0x000fe200000109ff */
[----:B------:R-:W-:Y:S01]  /*9f10*/  FFMA.FTZ R163, R227, UR45, -R68 ;  /* 0x0000002de3a37c23 */ /* 0x000fe20008010844 */
[----:B------:R-:W-:Y:S01]  /*9f20*/  FADD.FTZ R117, -R87, R162 ;  /* 0x000000a257757221 */ /* 0x000fe20000010100 */
[----:B------:R-:W-:Y:S01]  /*9f30*/  FADD.FTZ R87, R86, R159 ;  /* 0x0000009f56577221 */ /* 0x000fe20000010000 */
[C---:B------:R-:W-:Y:S01]  /*9f40*/  FFMA.FTZ R176, -R2.reuse, R161, R176 ;  /* 0x000000a102b07223 */ /* 0x040fe200000101b0 */
[----:B------:R-:W-:Y:S01]  /*9f50*/  FMUL.FTZ R147, R2, R163 ;  /* 0x000000a302937220 */ /* 0x000fe20000410000 */
[C---:B------:R-:W-:Y:S01]  /*9f60*/  FMUL.FTZ R159, R119.reuse, -R117 ;  /* 0x80000075779f7220 */ /* 0x040fe20000410000 */
[-C--:B------:R-:W-:Y:S01]  /*9f70*/  FMUL.FTZ R2, R119, -R87.reuse ;  /* 0x8000005777027220 */ /* 0x080fe20000410000 */
[----:B------:R-:W-:Y:S01]  /*9f80*/  FADD.FTZ R68, R42, R42 ;  /* 0x0000002a2a447221 */ /* 0x000fe20000010000 */
[----:B------:R-:W-:Y:S01]  /*9f90*/  FMUL.FTZ R163, R212, UR45 ;  /* 0x0000002dd4a37c20 */ /* 0x000fe20008410000 */
[C---:B------:R-:W-:Y:S01]  /*9fa0*/  FFMA.FTZ R119, R120.reuse, R87, -R159 ;  /* 0x0000005778777223 */ /* 0x040fe2000001089f */
[----:B------:R-:W-:Y:S01]  /*9fb0*/  FFMA.FTZ R86, R120, R117, R2 ;  /* 0x0000007578567223 */ /* 0x000fe20000010002 */
[----:B------:R-:W-:Y:S01]  /*9fc0*/  FFMA.FTZ R173, R68, R173, R245 ;  /* 0x000000ad44ad7223 */ /* 0x000fe200000100f5 */
[----:B------:R-:W-:Y:S01]  /*9fd0*/  FFMA.FTZ R163, R228, UR44, R163 ;  /* 0x0000002ce4a37c23 */ /* 0x000fe200080100a3 */
[----:B------:R-:W-:Y:S01]  /*9fe0*/  FADD.FTZ R186, R186, R119 ;  /* 0x00000077baba7221 */ /* 0x000fe20000010000 */
[----:B------:R-:W-:Y:S01]  /*9ff0*/  FADD.FTZ R86, -R187, R86 ;  /* 0x00000056bb567221 */ /* 0x000fe20000010100 */
[----:B------:R-:W-:Y:S01]  /*a000*/  FADD.FTZ R2, R41, R41 ;  /* 0x0000002929027221 */ /* 0x000fe20000010000 */
[----:B------:R-:W-:Y:S01]  /*a010*/  FFMA.FTZ R159, -R68, R163, -RZ ;  /* 0x000000a3449f7223 */ /* 0x000fe200000109ff */
[----:B------:R-:W-:Y:S01]  /*a020*/  FMUL.FTZ R163, R211, UR44 ;  /* 0x0000002cd3a37c20 */ /* 0x000fe20008410000 */
[C---:B------:R-:W-:Y:S01]  /*a030*/  FMUL.FTZ R119, R121.reuse, -R86 ;  /* 0x8000005679777220 */ /* 0x040fe20000410000 */
[-C--:B------:R-:W-:Y:S01]  /*a040*/  FMUL.FTZ R121, R121, -R186.reuse ;  /* 0x800000ba79797220 */ /* 0x080fe20000410000 */
[----:B------:R-:W-:Y:S01]  /*a050*/  FFMA.FTZ R173, R2, R175, R173 ;  /* 0x000000af02ad7223 */ /* 0x000fe200000100ad */
[----:B------:R-:W-:Y:S01]  /*a060*/  FMUL.FTZ R175, R211, UR45 ;  /* 0x0000002dd3af7c20 */ /* 0x000fe20008410000 */
[C---:B------:R-:W-:Y:S01]  /*a070*/  FFMA.FTZ R119, R122.reuse, R186, -R119 ;  /* 0x000000ba7a777223 */ /* 0x040fe20000010877 */
[----:B------:R-:W-:Y:S01]  /*a080*/  FFMA.FTZ R120, R122, R86, R121 ;  /* 0x000000567a787223 */ /* 0x000fe20000010079 */
[----:B------:R-:W-:Y:S01]  /*a090*/  FFMA.FTZ R179, R179, R211, R180 ;  /* 0x000000d3b3b37223 */ /* 0x000fe200000100b4 */
[----:B------:R-:W-:Y:S01]  /*a0a0*/  FFMA.FTZ R176, -R68, R177, R176 ;  /* 0x000000b144b07223 */ /* 0x000fe200000101b0 */
[C---:B------:R-:W-:Y:S01]  /*a0b0*/  FFMA.FTZ R163, R230.reuse, UR45, -R163 ;  /* 0x0000002de6a37c23 */ /* 0x040fe200080108a3 */
[----:B------:R-:W-:Y:S01]  /*a0c0*/  FFMA.FTZ R175, R230, UR44, R175 ;  /* 0x0000002ce6af7c23 */ /* 0x000fe200080100af */
[----:B------:R-:W-:Y:S01]  /*a0d0*/  FMUL.FTZ R161, R212, UR44 ;  /* 0x0000002cd4a17c20 */ /* 0x000fe20008410000 */
[----:B------:R-:W-:Y:S01]  /*a0e0*/  FADD.FTZ R119, R184, R119 ;  /* 0x00000077b8777221 */ /* 0x000fe20000010000 */
[----:B------:R-:W-:Y:S01]  /*a0f0*/  FADD.FTZ R185, -R185, R120 ;  /* 0x00000078b9b97221 */ /* 0x000fe20000010100 */
[C---:B------:R-:W-:Y:S01]  /*a100*/  FMUL.FTZ R162, R2.reuse, R163 ;  /* 0x000000a302a27220 */ /* 0x040fe20000410000 */
[C---:B------:R-:W-:Y:S01]  /*a110*/  FFMA.FTZ R122, -R2.reuse, R175, -RZ ;  /* 0x000000af027a7223 */ /* 0x040fe200000109ff */
[----:B------:R-:W-:Y:S01]  /*a120*/  FFMA.FTZ R176, -R2, R179, R176 ;  /* 0x000000b302b07223 */ /* 0x000fe200000101b0 */
[----:B------:R-:W-:Y:S01]  /*a130*/  FMUL.FTZ R120, R210, UR44 ;  /* 0x0000002cd2787c20 */ /* 0x000fe20008410000 */
[----:B------:R-:W-:Y:S01]  /*a140*/  FFMA.FTZ R161, R228, UR45, -R161 ;  /* 0x0000002de4a17c23 */ /* 0x000fe200080108a1 */
[C---:B------:R-:W-:Y:S01]  /*a150*/  FMUL.FTZ R2, R123.reuse, -R119 ;  /* 0x800000777b027220 */ /* 0x040fe20000410000 */
[----:B------:R-:W-:Y:S01]  /*a160*/  FMUL.FTZ R121, R123, -R185 ;  /* 0x800000b97b797220 */ /* 0x000fe20000410000 */
[C---:B------:R-:W-:Y:S01]  /*a170*/  FFMA.FTZ R123, R209.reuse, UR45, -R120 ;  /* 0x0000002dd17b7c23 */ /* 0x040fe20008010878 */
[----:B------:R-:W-:Y:S01]  /*a180*/  FMUL.FTZ R161, R68, R161 ;  /* 0x000000a144a17220 */ /* 0x000fe20000410000 */
[----:B------:R-:W-:Y:S01]  /*a190*/  FFMA.FTZ R120, R124, R185, R2 ;  /* 0x000000b97c787223 */ /* 0x000fe20000010002 */
[----:B------:R-:W-:Y:S01]  /*a1a0*/  FADD.FTZ R68, R40, R40 ;  /* 0x0000002828447221 */ /* 0x000fe20000010000 */
[----:B------:R-:W-:Y:S01]  /*a1b0*/  FFMA.FTZ R121, R124, R119, -R121 ;  /* 0x000000777c797223 */ /* 0x000fe20000010879 */
[----:B------:R-:W-:Y:S01]  /*a1c0*/  FFMA.FTZ R163, R209, UR44, R178 ;  /* 0x0000002cd1a37c23 */ /* 0x000fe200080100b2 */
[----:B------:R-:W-:Y:S01]  /*a1d0*/  FADD.FTZ R120, -R183, R120 ;  /* 0x00000078b7787221 */ /* 0x000fe20000010100 */
[----:B------:R-:W-:Y:S01]  /*a1e0*/  FMUL.FTZ R124, R68, R123 ;  /* 0x0000007b447c7220 */ /* 0x000fe20000410000 */
[----:B------:R-:W-:Y:S01]  /*a1f0*/  FADD.FTZ R182, R182, R121 ;  /* 0x00000079b6b67221 */ /* 0x000fe20000010000 */
[C---:B------:R-:W-:Y:S01]  /*a200*/  FFMA.FTZ R173, R68.reuse, R229, R173 ;  /* 0x000000e544ad7223 */ /* 0x040fe200000100ad */
[C---:B------:R-:W-:Y:S01]  /*a210*/  FFMA.FTZ R123, -R68.reuse, R163, -RZ ;  /* 0x000000a3447b7223 */ /* 0x040fe200000109ff */
[----:B------:R-:W-:Y:S01]  /*a220*/  FFMA.FTZ R178, -R68, R237, R176 ;  /* 0x000000ed44b27223 */ /* 0x000fe200000101b0 */
[C---:B------:R-:W-:Y:S01]  /*a230*/  FMUL.FTZ R68, R208.reuse, UR44 ;  /* 0x0000002cd0447c20 */ /* 0x040fe20008410000 */
[----:B------:R-:W-:Y:S01]  /*a240*/  FADD.FTZ R2, R39, R39 ;  /* 0x0000002727027221 */ /* 0x000fe20000010000 */
[----:B------:R-:W-:Y:S01]  /*a250*/  FMUL.FTZ R176, R208, UR45 ;  /* 0x0000002dd0b07c20 */ /* 0x000fe20008410000 */
[C---:B------:R-:W-:Y:S01]  /*a260*/  FMUL.FTZ R121, R125.reuse, -R120 ;  /* 0x800000787d797220 */ /* 0x040fe20000410000 */
[----:B------:R-:W-:Y:S01]  /*a270*/  FMUL.FTZ R125, R125, -R182 ;  /* 0x800000b67d7d7220 */ /* 0x000fe20000410000 */
[C---:B------:R-:W-:Y:S01]  /*a280*/  FFMA.FTZ R163, R231.reuse, UR45, -R68 ;  /* 0x0000002de7a37c23 */ /* 0x040fe20008010844 */
[----:B------:R-:W-:Y:S01]  /*a290*/  FFMA.FTZ R173, R2, R181, R173 ;  /* 0x000000b502ad7223 */ /* 0x000fe200000100ad */
[----:B------:R-:W-:Y:S01]  /*a2a0*/  FFMA.FTZ R175, R231, UR44, R176 ;  /* 0x0000002ce7af7c23 */ /* 0x000fe200080100b0 */
[----:B------:R-:W-:Y:S01]  /*a2b0*/  FADD.FTZ R68, R38, R38 ;  /* 0x0000002626447221 */ /* 0x000fe20000010000 */
[C---:B------:R-:W-:Y:S01]  /*a2c0*/  FFMA.FTZ R176, R126.reuse, R120, R125 ;  /* 0x000000787eb07223 */ /* 0x040fe2000001007d */
[----:B------:R-:W-:Y:S01]  /*a2d0*/  FFMA.FTZ R121, R126, R182, -R121 ;  /* 0x000000b67e797223 */ /* 0x000fe20000010879 */
[----:B------:R-:W-:Y:S01]  /*a2e0*/  FMUL.FTZ R126, R2, R163 ;  /* 0x000000a3027e7220 */ /* 0x000fe20000410000 */
[----:B------:R-:W-:Y:S01]  /*a2f0*/  FFMA.FTZ R173, R68, R85, R173 ;  /* 0x0000005544ad7223 */ /* 0x000fe200000100ad */
[----:B------:R-:W-:Y:S01]  /*a300*/  FADD.FTZ R85, -R83, R176 ;  /* 0x000000b053557221 */ /* 0x000fe20000010100 */
[----:B------:R-:W-:Y:S01]  /*a310*/  FADD.FTZ R83, R82, R121 ;  /* 0x0000007952537221 */ /* 0x000fe20000010000 */
        /* <DEDUP_REMOVED lines=10> */
[----:B------:R-:W-:Y:S01]  /*a3c0*/  FFMA.FTZ R178, -R68, R241, R178 ;  /* 0x000000f144b27223 */ /* 0x000fe200000101b2 */
[----:B------:R-:W-:Y:S01]  /*a3d0*/  FADD.FTZ R164, -R164, R121 ;  /* 0x00000079a4a47221 */ /* 0x000fe20000010100 */
[C---:B------:R-:W-:Y:S01]  /*a3e0*/  FMUL.FTZ R163, R68.reuse, R163 ;  /* 0x000000a344a37220 */ /* 0x040fe20000410000 */
[----:B------:R-:W-:Y:S01]  /*a3f0*/  FFMA.FTZ R127, -R68, R127, -RZ ;  /* 0x0000007f447f7223 */ /* 0x000fe200000109ff */
[----:B------:R-:W-:Y:S01]  /*a400*/  FADD.FTZ R82, R165, R82 ;  /* 0x00000052a5527221 */ /* 0x000fe20000010000 */
[C---:B------:R-:W-:Y:S01]  /*a410*/  FMUL.FTZ R68, R194.reuse, UR44 ;  /* 0x0000002cc2447c20 */ /* 0x040fe20008410000 */
[----:B------:R-:W-:Y:S01]  /*a420*/  FMUL.FTZ R130, R194, UR45 ;  /* 0x0000002dc2827c20 */ /* 0x000fe20008410000 */
        /* <DEDUP_REMOVED lines=11> */
[----:B------:R-:W-:Y:S01]  /*a4e0*/  FMUL.FTZ R2, R234, UR44 ;  /* 0x0000002cea027c20 */ /* 0x000fe20008410000 */
[----:B------:R-:W-:Y:S01]  /*a4f0*/  FFMA.FTZ R197, R0, R197, R173 ;  /* 0x000000c500c57223 */ /* 0x000fe200000100ad */
[----:B------:R-:W-:Y:S01]  /*a500*/  FADD.FTZ R167, R167, R68 ;  /* 0x00000044a7a77221 */ /* 0x000fe20000010000 */
[----:B------:R-:W-:Y:S01]  /*a510*/  FMUL.FTZ R68, R234, UR45 ;  /* 0x0000002dea447c20 */ /* 0x000fe20008410000 */
[C---:B------:R-:W-:Y:S01]  /*a520*/  FFMA.FTZ R173, R195.reuse, UR45, -R2 ;  /* 0x0000002dc3ad7c23 */ /* 0x040fe20008010802 */
[----:B------:R-:W-:Y:S01]  /*a530*/  FADD.FTZ R121, -R166, R121 ;  /* 0x00000079a6797221 */ /* 0x000fe20000010100 */
[C---:B------:R-:W-:Y:S01]  /*a540*/  FFMA.FTZ R199, -R0.reuse, R199, R193 ;  /* 0x000000c700c77223 */ /* 0x040fe200000101c1 */
[----:B------:R-:W-:Y:S01]  /*a550*/  FFMA.FTZ R175, R195, UR44, R68 ;  /* 0x0000002cc3af7c23 */ /* 0x000fe20008010044 */
[C---:B------:R-:W-:Y:S01]  /*a560*/  FMUL.FTZ R177, R0.reuse, R173 ;  /* 0x000000ad00b17220 */ /* 0x040fe20000410000 */
[C---:B------:R-:W-:Y:S01]  /*a570*/  FMUL.FTZ R173, R133.reuse, -R167 ;  /* 0x800000a785ad7220 */ /* 0x040fe20000410000 */
[----:B------:R-:W-:Y:S01]  /*a580*/  FMUL.FTZ R2, R133, -R121 ;  /* 0x8000007985027220 */ /* 0x000fe20000410000 */
[----:B------:R-:W-:Y:S01]  /*a590*/  FFMA.FTZ R175, -R0, R175, -RZ ;  /* 0x000000af00af7223 */ /* 0x000fe200000109ff */
[----:B------:R-:W-:Y:S01]  /*a5a0*/  SHF.L.U32 R130, R100, 0x5, RZ ;  /* 0x0000000564827819 */ /* 0x000fe200000006ff */
[C---:B------:R-:W-:Y:S01]  /*a5b0*/  FFMA.FTZ R173, R136.reuse, R121, R173 ;  /* 0x0000007988ad7223 */ /* 0x040fe200000100ad */
[----:B------:R-:W-:Y:S01]  /*a5c0*/  FFMA.FTZ R0, R136, R167, -R2 ;  /* 0x000000a788007223 */ /* 0x000fe20000010802 */
[----:B------:R-:W-:Y:S01]  /*a5d0*/  MOV R132, UR7 ;  /* 0x0000000700847c02 */ /* 0x000fe20008000f00 */
[----:B------:R-:W-:Y:S01]  /*a5e0*/  FFMA.FTZ R223, R111, -R91, R223 ;  /* 0x8000005b6fdf7223 */ /* 0x000fe200000100df */
[----:B------:R-:W-:Y:S01]  /*a5f0*/  FADD.FTZ R168, -R168, R173 ;  /* 0x000000ada8a87221 */ /* 0x000fe20000010100 */
[----:B------:R-:W-:Y:S01]  /*a600*/  FADD.FTZ R0, R169, R0 ;  /* 0x00000000a9007221 */ /* 0x000fe20000010000 */
[----:B------:R-:W-:Y:S01]  /*a610*/  LEA.HI.SX32 R130, R130, R130, 0x1b ;  /* 0x0000008282827211 */ /* 0x000fe200078fdaff */
[----:B------:R-:W-:Y:S01]  /*a620*/  FFMA.FTZ R225, R109, -R89, R225 ;  /* 0x800000596de17223 */ /* 0x000fe200000100e1 */
[C---:B------:R-:W-:Y:S01]  /*a630*/  FMUL.FTZ R133, R137.reuse, -R168 ;  /* 0x800000a889857220 */ /* 0x040fe20000410000 */
[----:B------:R-:W-:Y:S01]  /*a640*/  FMUL.FTZ R137, R137, -R0 ;  /* 0x8000000089897220 */ /* 0x000fe20000410000 */
[-C--:B------:R-:W-:Y:S01]  /*a650*/  @!P0 LEA R132, R132, R99.reuse, 0x4 ;  /* 0x0000006384848211 */ /* 0x080fe200078e20ff */
[----:B------:R-:W-:Y:S01]  /*a660*/  FFMA.FTZ R224, R110, -R90, R224 ;  /* 0x8000005a6ee07223 */ /* 0x000fe200000100e0 */
[----:B------:R-:W-:Y:S01]  /*a670*/  LEA R130, R130, R99, 0x2 ;  /* 0x0000006382827211 */ /* 0x000fe200078e10ff */
[C---:B------:R-:W-:Y:S01]  /*a680*/  FFMA.FTZ R2, R138.reuse, R0, -R133 ;  /* 0x000000008a027223 */ /* 0x040fe20000010885 */
[----:B------:R-:W-:Y:S01]  /*a690*/  FFMA.FTZ R137, R138, R168, R137 ;  /* 0x000000a88a897223 */ /* 0x000fe20000010089 */
[----:B------:R-:W-:Y:S01]  /*a6a0*/  @!P0 STS.128 [R132+0x4be0], R72 ;  /* 0x004be04884008388 */ /* 0x000fe20000000c00 */
[----:B------:R-:W-:Y:S01]  /*a6b0*/  FFMA.FTZ R226, R108, -R88, R226 ;  /* 0x800000586ce27223 */ /* 0x000fe200000100e2 */
[----:B------:R-:W-:Y:S01]  /*a6c0*/  FADD.FTZ R171, R171, R2 ;  /* 0x00000002abab7221 */ /* 0x000fe20000010000 */
[----:B------:R-:W-:Y:S01]  /*a6d0*/  FFMA.FTZ R227, R107, -R59, R227 ;  /* 0x8000003b6be37223 */ /* 0x000fe200000100e3 */
[----:B------:R0:W-:Y:S01]  /*a6e0*/  STS [R130+0x1084], R71 ;  /* 0x0010844782007388 */ /* 0x0001e20000000800 */
[----:B------:R-:W-:Y:S01]  /*a6f0*/  FFMA.FTZ R228, R106, -R58, R228 ;  /* 0x8000003a6ae47223 */ /* 0x000fe200000100e4 */
[----:B------:R-:W-:Y:S01]  /*a700*/  FFMA.FTZ R209, R104, -R56, R209 ;  /* 0x8000003868d17223 */ /* 0x000fe200000100d1 */
[----:B------:R-:W-:Y:S01]  /*a710*/  FMUL.FTZ R138, R117, UR47 ;  /* 0x0000002f758a7c20 */ /* 0x000fe20008410000 */
[----:B------:R-:W-:Y:S01]  /*a720*/  STS [R130+0x10b0], R69 ;  /* 0x0010b04582007388 */ /* 0x000fe20000000800 */
[----:B------:R-:W-:Y:S01]  /*a730*/  UIADD3 UR44, -UR6, UR17, URZ ;  /* 0x00000011062c7290 */ /* 0x000fe2000fffe13f */
[----:B------:R-:W-:Y:S01]  /*a740*/  FFMA.FTZ R231, R103, -R55, R231 ;  /* 0x8000003767e77223 */ /* 0x000fe200000100e7 */
[C---:B------:R-:W-:Y:S01]  /*a750*/  FMUL.FTZ R136, R87.reuse, UR47 ;  /* 0x0000002f57887c20 */ /* 0x040fe20008410000 */
[----:B------:R-:W-:Y:S01]  /*a760*/  STS [R130+0x1094], R70 ;  /* 0x0010944682007388 */ /* 0x000fe20000000800 */
[----:B------:R-:W-:Y:S01]  /*a770*/  ULEA UR44, UR44, 0xfffffc00, 0xa ;  /* 0xfffffc002c2c7891 */ /* 0x000fe2000f8e503f */
[----:B0-----:R-:W-:Y:S01]  /*a780*/  FADD.FTZ R71, -R170, R137 ;  /* 0x00000089aa477221 */ /* 0x001fe20000010100 */
[----:B------:R-:W-:Y:S01]  /*a790*/  FFMA.FTZ R137, R87, UR57, R138 ;  /* 0x0000003957897c23 */ /* 0x000fe2000801008a */
[C---:B------:R-:W-:Y:S01]  /*a7a0*/  FMUL.FTZ R73, R139.reuse, -R171 ;  /* 0x800000ab8b497220 */ /* 0x040fe20000410000 */
[----:B------:R-:W-:Y:S01]  /*a7b0*/  STS [R130+0x10a8], R114 ;  /* 0x0010a87282007388 */ /* 0x000fe20000000800 */
[----:B------:R-:W-:Y:S01]  /*a7c0*/  FMUL.FTZ R2, R139, -R71 ;  /* 0x800000478b027220 */ /* 0x000fe20000410000 */
[----:B------:R-:W-:-:S02]  /*a7d0*/  HADD2.F32 R74, -RZ, R64.H0_H0 ;  /* 0x20000040ff4a7230 */ /* 0x000fc40000004100 */
[C---:B------:R-:W-:Y:S01]  /*a7e0*/  FFMA.FTZ R68, R140.reuse, R71, R73 ;  /* 0x000000478c447223 */ /* 0x040fe20000010049 */
[----:B------:R-:W-:Y:S01]  /*a7f0*/  STS [R130+0x10bc], R118 ;  /* 0x0010bc7682007388 */ /* 0x000fe20000000800 */
[----:B------:R-:W-:Y:S01]  /*a800*/  FFMA.FTZ R73, R140, R171, -R2 ;  /* 0x000000ab8c497223 */ /* 0x000fe20000010802 */
[----:B------:R-:W-:Y:S01]  /*a810*/  FMUL.FTZ R139, R186, UR47 ;  /* 0x0000002fba8b7c20 */ /* 0x000fe20008410000 */
[----:B------:R-:W-:Y:S01]  /*a820*/  FADD.FTZ R68, -R157, R68 ;  /* 0x000000449d447221 */ /* 0x000fe20000010100 */
[----:B------:R0:W-:Y:S01]  /*a830*/  STS [R130+0x1080], R76 ;  /* 0x0010804c82007388 */ /* 0x0001e20000000800 */
[----:B------:R-:W-:Y:S01]  /*a840*/  FADD.FTZ R156, R156, R73 ;  /* 0x000000499c9c7221 */ /* 0x000fe20000010000 */
[----:B------:R-:W-:Y:S01]  /*a850*/  FMUL.FTZ R138, R186, R55 ;  /* 0x00000037ba8a7220 */ /* 0x000fe20000410000 */
[C---:B------:R-:W-:Y:S01]  /*a860*/  FMUL.FTZ R73, R141.reuse, -R68 ;  /* 0x800000448d497220 */ /* 0x040fe20000410000 */
[----:B------:R-:W-:Y:S01]  /*a870*/  STS [R130+0x1090], R79 ;  /* 0x0010904f82007388 */ /* 0x000fe20000000800 */
[-C--:B------:R-:W-:Y:S01]  /*a880*/  FMUL.FTZ R141, R141, -R156.reuse ;  /* 0x8000009c8d8d7220 */ /* 0x080fe20000410000 */
[----:B------:R-:W-:Y:S01]  /*a890*/  FFMA.FTZ R139, R86, UR57, -R139 ;  /* 0x00000039568b7c23 */ /* 0x000fe2000801088b */
[C---:B------:R-:W-:Y:S01]  /*a8a0*/  FFMA.FTZ R73, R142.reuse, R156, -R73 ;  /* 0x0000009c8e497223 */ /* 0x040fe20000010849 */
[----:B------:R-:W-:Y:S01]  /*a8b0*/  STS [R130+0x1098], R81 ;  /* 0x0010985182007388 */ /* 0x000fe20000000800 */
[----:B------:R-:W-:Y:S01]  /*a8c0*/  FFMA.FTZ R142, R142, R68, R141 ;  /* 0x000000448e8e7223 */ /* 0x000fe2000001008d */
[----:B0-----:R-:W-:Y:S01]  /*a8d0*/  FFMA.FTZ R76, R74, -R94, R219 ;  /* 0x8000005e4a4c7223 */ /* 0x001fe200000100db */
[----:B------:R-:W-:Y:S01]  /*a8e0*/  FADD.FTZ R73, R154, R73 ;  /* 0x000000499a497221 */ /* 0x000fe20000010000 */
[----:B------:R-:W-:Y:S01]  /*a8f0*/  STS [R130+0x10cc], R122 ;  /* 0x0010cc7a82007388 */ /* 0x000fe20000000800 */
[----:B------:R-:W-:Y:S01]  /*a900*/  FADD.FTZ R155, -R155, R142 ;  /* 0x0000008e9b9b7221 */ /* 0x000fe20000010100 */
[----:B------:R-:W-:Y:S01]  /*a910*/  FMUL.FTZ R142, R208, R138 ;  /* 0x0000008ad08e7220 */ /* 0x000fe20000410000 */
[C---:B------:R-:W-:Y:S01]  /*a920*/  FMUL.FTZ R69, R143.reuse, -R73 ;  /* 0x800000498f457220 */ /* 0x040fe20000410000 */
[----:B------:R0:W-:Y:S01]  /*a930*/  STS [R130+0x1088], R77 ;  /* 0x0010884d82007388 */ /* 0x0001e20000000800 */
[-C--:B------:R-:W-:Y:S01]  /*a940*/  FMUL.FTZ R2, R143, -R155.reuse ;  /* 0x8000009b8f027220 */ /* 0x080fe20000410000 */
[----:B------:R-:W-:Y:S01]  /*a950*/  UIADD3 UR44, UR56, -UR44, URZ ;  /* 0x8000002c382c7290 */ /* 0x000fe2000fffe03f */
[C---:B------:R-:W-:Y:S01]  /*a960*/  FFMA.FTZ R70, R144.reuse, R155, R69 ;  /* 0x0000009b90467223 */ /* 0x040fe20000010045 */
[----:B------:R1:W-:Y:S01]  /*a970*/  STS [R130+0x10b4], R115 ;  /* 0x0010b47382007388 */ /* 0x0003e20000000800 */
[----:B------:R-:W-:Y:S01]  /*a980*/  FFMA.FTZ R69, R144, R73, -R2 ;  /* 0x0000004990457223 */ /* 0x000fe20000010802 */
[----:B------:R-:W-:-:S02]  /*a990*/  HADD2.F32 R2, -RZ, R64.H1_H1 ;  /* 0x30000040ff027230 */ /* 0x000fc40000004100 */
[----:B------:R-:W-:Y:S01]  /*a9a0*/  FADD.FTZ R70, -R153, R70 ;  /* 0x0000004699467221 */ /* 0x000fe20000010100 */
[----:B------:R2:W-:Y:S01]  /*a9b0*/  STS [R130+0x10d4], R123 ;  /* 0x0010d47b82007388 */ /* 0x0005e20000000800 */
[----:B------:R-:W-:Y:S01]  /*a9c0*/  FADD.FTZ R152, R152, R69 ;  /* 0x0000004598987221 */ /* 0x000fe20000010000 */
[----:B0-----:R-:W-:Y:S02]  /*a9d0*/  HADD2.F32 R77, -RZ, R65.H0_H0 ;  /* 0x20000041ff4d7230 */ /* 0x001fe40000004100 */
[C---:B------:R-:W-:Y:S01]  /*a9e0*/  FMUL.FTZ R69, R145.reuse, -R70 ;  /* 0x8000004691457220 */ /* 0x040fe20000410000 */
[-C--:B------:R-:W-:Y:S01]  /*a9f0*/  FFMA.FTZ R221, R2, -R93.reuse, R221 ;  /* 0x8000005d02dd7223 */ /* 0x080fe200000100dd */
[-C--:B------:R-:W-:Y:S01]  /*aa00*/  FMUL.FTZ R145, R145, -R152.reuse ;  /* 0x8000009891917220 */ /* 0x080fe20000410000 */
[-C--:B------:R-:W-:Y:S01]  /*aa10*/  FMUL.FTZ R72, R152, R93.reuse ;  /* 0x0000005d98487220 */ /* 0x080fe20000410000 */
[----:B------:R-:W-:Y:S01]  /*aa20*/  FFMA.FTZ R69, R146, R152, -R69 ;  /* 0x0000009892457223 */ /* 0x000fe20000010845 */
[----:B------:R-:W-:Y:S01]  /*aa30*/  FMUL.FTZ R114, R70, R93 ;  /* 0x0000005d46727220 */ /* 0x000fe20000410000 */
[----:B------:R-:W-:Y:S01]  /*aa40*/  FFMA.FTZ R146, R146, R70, R145 ;  /* 0x0000004692927223 */ /* 0x000fe20000010091 */
[----:B------:R-:W-:Y:S01]  /*aa50*/  FMUL.FTZ R118, R218, R72 ;  /* 0x00000048da767220 */ /* 0x000fe20000410000 */
[----:B------:R-:W-:Y:S01]  /*aa60*/  FADD.FTZ R75, R150, R69 ;  /* 0x00000045964b7221 */ /* 0x000fe20000010000 */
[----:B------:R-:W-:Y:S01]  /*aa70*/  STS [R130+0x10dc], R125 ;  /* 0x0010dc7d82007388 */ /* 0x000fe20000000800 */
[----:B------:R-:W-:Y:S01]  /*aa80*/  FADD.FTZ R151, -R151, R146 ;  /* 0x0000009297977221 */ /* 0x000fe20000010100 */
[----:B------:R-:W-:Y:S01]  /*aa90*/  FFMA.FTZ R122, R221, R114, -R118 ;  /* 0x00000072dd7a7223 */ /* 0x000fe20000010876 */
[----:B------:R-:W-:Y:S01]  /*aaa0*/  FMUL.FTZ R79, R75, R94 ;  /* 0x0000005e4b4f7220 */ /* 0x000fe20000410000 */
[----:B------:R-:W-:Y:S01]  /*aab0*/  FMUL.FTZ R118, R218, R114 ;  /* 0x00000072da767220 */ /* 0x000fe20000410000 */
[----:B------:R-:W-:Y:S01]  /*aac0*/  FMUL.FTZ R69, R151, R94 ;  /* 0x0000005e97457220 */ /* 0x000fe20000410000 */
[----:B------:R0:W-:Y:S01]  /*aad0*/  STS [R130+0x10d8], R126 ;  /* 0x0010d87e82007388 */ /* 0x0001e20000000800 */
[C---:B-1----:R-:W-:Y:S01]  /*aae0*/  FMUL.FTZ R115, R128.reuse, R79 ;  /* 0x0000004f80737220 */ /* 0x042fe20000410000 */
[----:B--2---:R-:W-:Y:S01]  /*aaf0*/  FFMA.FTZ R123, R221, R72, R118 ;  /* 0x00000048dd7b7223 */ /* 0x004fe20000010076 */
[-C--:B------:R-:W-:Y:S01]  /*ab00*/  FMUL.FTZ R81, R128, R69.reuse ;  /* 0x0000004580517220 */ /* 0x080fe20000410000 */
[-C--:B------:R-:W-:Y:S01]  /*ab10*/  FMUL.FTZ R118, R155, R92.reuse ;  /* 0x0000005c9b767220 */ /* 0x080fe20000410000 */
[-C--:B------:R-:W-:Y:S01]  /*ab20*/  FFMA.FTZ R222, R77, -R92.reuse, R222 ;  /* 0x8000005c4dde7223 */ /* 0x080fe200000100de */
[C---:B------:R-:W-:Y:S01]  /*ab30*/  FFMA.FTZ R115, R76.reuse, R69, -R115 ;  /* 0x000000454c737223 */ /* 0x040fe20000010873 */
[----:B------:R-:W-:Y:S01]  /*ab40*/  FFMA.FTZ R114, R76, R79, R81 ;  /* 0x0000004f4c727223 */ /* 0x000fe20000010051 */
[----:B------:R-:W-:Y:S01]  /*ab50*/  FMUL.FTZ R81, R73, R92 ;  /* 0x0000005c49517220 */ /* 0x000fe20000410000 */
[C---:B------:R-:W-:Y:S01]  /*ab60*/  FMUL.FTZ R69, R129.reuse, R118 ;  /* 0x0000007681457220 */ /* 0x040fe20000410000 */
[----:B0-----:R-:W-:Y:S01]  /*ab70*/  FMUL.FTZ R126, R68, R91 ;  /* 0x0000005b447e7220 */ /* 0x001fe20000410000 */
[----:B------:R-:W-:Y:S01]  /*ab80*/  FADD.FTZ R114, RZ, R114 ;  /* 0x00000072ff727221 */ /* 0x000fe20000010000 */
[----:B------:R-:W-:Y:S01]  /*ab90*/  FMUL.FTZ R125, R129, R81 ;  /* 0x00000051817d7220 */ /* 0x000fe20000410000 */
[----:B------:R0:W-:Y:S01]  /*aba0*/  STS [R130+0x10d0], R124 ;  /* 0x0010d07c82007388 */ /* 0x0001e20000000800 */
[----:B------:R-:W-:Y:S01]  /*abb0*/  FMUL.FTZ R132, R217, R126 ;  /* 0x0000007ed9847220 */ /* 0x000fe20000410000 */
[----:B------:R-:W-:Y:S01]  /*abc0*/  FADD.FTZ R123, R114, R123 ;  /* 0x0000007b727b7221 */ /* 0x000fe20000010000 */
[----:B------:R-:W-:Y:S01]  /*abd0*/  FMUL.FTZ R114, R156, R91 ;  /* 0x0000005b9c727220 */ /* 0x000fe20000410000 */
[----:B------:R-:W-:Y:S01]  /*abe0*/  FADD.FTZ R115, RZ, R115 ;  /* 0x00000073ff737221 */ /* 0x000fe20000010000 */
[----:B------:R-:W-:Y:S01]  /*abf0*/  STS [R130+0x108c], R134 ;  /* 0x00108c8682007388 */ /* 0x000fe20000000800 */
[----:B------:R-:W-:Y:S01]  /*ac00*/  FMUL.FTZ R144, R83, UR47 ;  /* 0x0000002f53907c20 */ /* 0x000fe20008410000 */
[----:B------:R-:W-:Y:S01]  /*ac10*/  FMUL.FTZ R146, R85, UR47 ;  /* 0x0000002f55927c20 */ /* 0x000fe20008410000 */
[----:B------:R-:W-:Y:S01]  /*ac20*/  FADD.FTZ R115, R115, R122 ;  /* 0x0000007a73737221 */ /* 0x000fe20000010000 */
[----:B------:R1:W-:Y:S01]  /*ac30*/  STS [R130+0x10e4], R127 ;  /* 0x0010e47f82007388 */ /* 0x0003e20000000800 */
[C---:B0-----:R-:W-:Y:S01]  /*ac40*/  FFMA.FTZ R124, R222.reuse, R118, -R125 ;  /* 0x00000076de7c7223 */ /* 0x041fe2000001087d */
[----:B------:R-:W-:Y:S01]  /*ac50*/  FFMA.FTZ R118, R222, R81, R69 ;  /* 0x00000051de767223 */ /* 0x000fe20000010045 */
[-C--:B------:R-:W-:Y:S01]  /*ac60*/  FFMA.FTZ R69, R223, R114.reuse, R132 ;  /* 0x00000072df457223 */ /* 0x080fe20000010084 */
[----:B------:R-:W-:Y:S01]  /*ac70*/  FMUL.FTZ R125, R217, R114 ;  /* 0x00000072d97d7220 */ /* 0x000fe20000410000 */
[----:B------:R-:W-:Y:S01]  /*ac80*/  FADD.FTZ R124, R115, R124 ;  /* 0x0000007c737c7221 */ /* 0x000fe20000010000 */
[----:B------:R-:W-:Y:S01]  /*ac90*/  FADD.FTZ R118, R123, R118 ;  /* 0x000000767b767221 */ /* 0x000fe20000010000 */
[----:B------:R-:W-:Y:S01]  /*aca0*/  FMUL.FTZ R123, R71, R90 ;  /* 0x0000005a477b7220 */ /* 0x000fe20000410000 */
[----:B------:R-:W-:Y:S01]  /*acb0*/  FFMA.FTZ R125, R223, R126, -R125 ;  /* 0x0000007edf7d7223 */ /* 0x000fe2000001087d */
[----:B------:R-:W-:Y:S01]  /*acc0*/  FMUL.FTZ R115, R171, R90 ;  /* 0x0000005aab737220 */ /* 0x000fe20000410000 */
[----:B------:R-:W-:Y:S01]  /*acd0*/  FADD.FTZ R69, R118, R69 ;  /* 0x0000004576457221 */ /* 0x000fe20000010000 */
[-C--:B------:R-:W-:Y:S01]  /*ace0*/  FMUL.FTZ R118, R0, R89.reuse ;  /* 0x0000005900767220 */ /* 0x080fe20000410000 */
[----:B------:R-:W-:Y:S01]  /*acf0*/  FMUL.FTZ R132, R168, R89 ;  /* 0x00000059a8847220 */ /* 0x000fe20000410000 */
[----:B-1----:R-:W-:Y:S01]  /*ad00*/  FMUL.FTZ R127, R216, R123 ;  /* 0x0000007bd87f7220 */ /* 0x002fe20000410000 */
[----:B------:R-:W-:Y:S01]  /*ad10*/  FADD.FTZ R124, R124, R125 ;  /* 0x0000007d7c7c7221 */ /* 0x000fe20000010000 */
[----:B------:R-:W-:Y:S01]  /*ad20*/  FMUL.FTZ R134, R215, R118 ;  /* 0x00000076d7867220 */ /* 0x000fe20000410000 */
[----:B------:R0:W-:Y:S01]  /*ad30*/  STS [R130+0x10ec], R131 ;  /* 0x0010ec8382007388 */ /* 0x0001e20000000800 */
[-C--:B------:R-:W-:Y:S01]  /*ad40*/  FMUL.FTZ R126, R216, R115.reuse ;  /* 0x00000073d87e7220 */ /* 0x080fe20000410000 */
[C---:B------:R-:W-:Y:S01]  /*ad50*/  FFMA.FTZ R122, R224.reuse, R115, R127 ;  /* 0x00000073e07a7223 */ /* 0x040fe2000001007f */
[-C--:B------:R-:W-:Y:S01]  /*ad60*/  FFMA.FTZ R125, R225, R132.reuse, -R134 ;  /* 0x00000084e17d7223 */ /* 0x080fe20000010886 */
[----:B------:R-:W-:Y:S01]  /*ad70*/  FMUL.FTZ R132, R215, R132 ;  /* 0x00000084d7847220 */ /* 0x000fe20000410000 */
[----:B------:R-:W-:Y:S01]  /*ad80*/  FFMA.FTZ R127, R224, R123, -R126 ;  /* 0x0000007be07f7223 */ /* 0x000fe2000001087e */
[----:B------:R-:W-:Y:S01]  /*ad90*/  FADD.FTZ R69, R69, R122 ;  /* 0x0000007a45457221 */ /* 0x000fe20000010000 */
[----:B------:R-:W-:Y:S01]  /*ada0*/  FMUL.FTZ R123, R167, R88 ;  /* 0x00000058a77b7220 */ /* 0x000fe20000410000 */
[----:B------:R-:W-:Y:S01]  /*adb0*/  FFMA.FTZ R132, R225, R118, R132 ;  /* 0x00000076e1847223 */ /* 0x000fe20000010084 */
[----:B------:R-:W-:Y:S01]  /*adc0*/  FADD.FTZ R124, R124, R127 ;  /* 0x0000007f7c7c7221 */ /* 0x000fe20000010000 */
[----:B0-----:R-:W-:Y:S01]  /*add0*/  FMUL.FTZ R131, R121, R88 ;  /* 0x0000005879837220 */ /* 0x001fe20000410000 */
[----:B------:R-:W-:Y:S01]  /*ade0*/  FMUL.FTZ R126, R214, R123 ;  /* 0x0000007bd67e7220 */ /* 0x000fe20000410000 */
[----:B------:R-:W-:Y:S01]  /*adf0*/  FADD.FTZ R69, R69, R132 ;  /* 0x0000008445457221 */ /* 0x000fe20000010000 */
[----:B------:R-:W-:Y:S01]  /*ae00*/  FADD.FTZ R124, R124, R125 ;  /* 0x0000007d7c7c7221 */ /* 0x000fe20000010000 */
[-C--:B------:R-:W-:Y:S01]  /*ae10*/  FMUL.FTZ R133, R214, R131.reuse ;  /* 0x00000083d6857220 */ /* 0x080fe20000410000 */
[----:B------:R-:W-:Y:S01]  /*ae20*/  FFMA.FTZ R131, R226, R131, -R126 ;  /* 0x00000083e2837223 */ /* 0x000fe2000001087e */
[----:B------:R-:W-:Y:S01]  /*ae30*/  FMUL.FTZ R126, R164, R59 ;  /* 0x0000003ba47e7220 */ /* 0x000fe20000410000 */
[----:B------:R-:W-:Y:S01]  /*ae40*/  FMUL.FTZ R125, R83, R58 ;  /* 0x0000003a537d7220 */ /* 0x000fe20000410000 */
[----:B------:R-:W-:Y:S01]  /*ae50*/  FFMA.FTZ R122, R226, R123, R133 ;  /* 0x0000007be27a7223 */ /* 0x000fe20000010085 */
[----:B------:R-:W-:Y:S01]  /*ae60*/  FADD.FTZ R124, R124, R131 ;  /* 0x000000837c7c7221 */ /* 0x000fe20000010000 */
[----:B------:R-:W-:Y:S01]  /*ae70*/  FMUL.FTZ R132, R213, R126 ;  /* 0x0000007ed5847220 */ /* 0x000fe20000410000 */
[----:B------:R0:W-:Y:S01]  /*ae80*/  STS [R130+0x109c], R135 ;  /* 0x00109c8782007388 */ /* 0x0001e20000000800 */
[----:B------:R-:W-:Y:S01]  /*ae90*/  FADD.FTZ R69, R69, R122 ;  /* 0x0000007a45457221 */ /* 0x000fe20000010000 */
[----:B------:R-:W-:Y:S01]  /*aea0*/  FMUL.FTZ R122, R82, R59 ;  /* 0x0000003b527a7220 */ /* 0x000fe20000410000 */
[----:B------:R-:W-:Y:S01]  /*aeb0*/  FMUL.FTZ R133, R85, R58 ;  /* 0x0000003a55857220 */ /* 0x000fe20000410000 */
[----:B------:R-:W-:Y:S01]  /*aec0*/  STS [R130+0x10a0], R149 ;  /* 0x0010a09582007388 */ /* 0x000fe20000000800 */
[----:B------:R-:W-:Y:S01]  /*aed0*/  FMUL.FTZ R131, R119, R56 ;  /* 0x0000003877837220 */ /* 0x000fe20000410000 */
[-C--:B------:R-:W-:Y:S01]  /*aee0*/  FMUL.FTZ R127, R213, R122.reuse ;  /* 0x0000007ad57f7220 */ /* 0x080fe20000410000 */
[C---:B------:R-:W-:Y:S01]  /*aef0*/  FFMA.FTZ R132, R227.reuse, R122, R132 ;  /* 0x0000007ae3847223 */ /* 0x040fe20000010084 */
[----:B------:R-:W-:Y:S01]  /*af00*/  STS [R130+0x10a4], R172 ;  /* 0x0010a4ac82007388 */ /* 0x000fe20000000800 */
[----:B------:R-:W-:Y:S01]  /*af10*/  MOV R143, UR44 ;  /* 0x0000002c008f7c02 */ /* 0x000fe20008000f00 */
[----:B------:R-:W-:Y:S01]  /*af20*/  FFMA.FTZ R127, R227, R126, -R127 ;  /* 0x0000007ee37f7223 */ /* 0x000fe2000001087f */
[----:B0-----:R-:W-:Y:S01]  /*af30*/  FMUL.FTZ R135, R212, R125 ;  /* 0x0000007dd4877220 */ /* 0x001fe20000410000 */
[----:B------:R-:W-:Y:S01]  /*af40*/  FADD.FTZ R69, R69, R132 ;  /* 0x0000008445457221 */ /* 0x000fe20000010000 */
[-C--:B------:R-:W-:Y:S01]  /*af50*/  FMUL.FTZ R132, R120, R57.reuse ;  /* 0x0000003978847220 */ /* 0x080fe20000410000 */
[----:B------:R-:W-:Y:S01]  /*af60*/  FADD.FTZ R126, R124, R127 ;  /* 0x0000007f7c7e7221 */ /* 0x000fe20000010000 */
[----:B------:R-:W-:Y:S01]  /*af70*/  FMUL.FTZ R124, R182, R57 ;  /* 0x00000039b67c7220 */ /* 0x000fe20000410000 */
[-C--:B------:R-:W-:Y:S01]  /*af80*/  FFMA.FTZ R135, R228, R133.reuse, -R135 ;  /* 0x00000085e4877223 */ /* 0x080fe20000010887 */
[----:B------:R-:W-:Y:S01]  /*af90*/  FMUL.FTZ R133, R212, R133 ;  /* 0x00000085d4857220 */ /* 0x000fe20000410000 */
[----:B------:R-:W-:Y:S01]  /*afa0*/  FFMA.FTZ R127, R105, -R57, R230 ;  /* 0x80000039697f7223 */ /* 0x000fe200000100e6 */
[----:B------:R-:W-:Y:S01]  /*afb0*/  FMUL.FTZ R134, R211, R124 ;  /* 0x0000007cd3867220 */ /* 0x000fe20000410000 */
[----:B------:R-:W-:Y:S01]  /*afc0*/  STS [R130+0x10ac], R160 ;  /* 0x0010aca082007388 */ /* 0x000fe20000000800 */
[----:B------:R-:W-:Y:S01]  /*afd0*/  FADD.FTZ R126, R126, R135 ;  /* 0x000000877e7e7221 */ /* 0x000fe20000010000 */
[----:B------:R-:W-:Y:S01]  /*afe0*/  FFMA.FTZ R145, R85, UR57, -R144 ;  /* 0x0000003955917c23 */ /* 0x000fe20008010890 */
[----:B------:R-:W-:Y:S01]  /*aff0*/  FMUL.FTZ R150, R167, UR47 ;  /* 0x0000002fa7967c20 */ /* 0x000fe20008410000 */
[----:B------:R0:W-:Y:S01]  /*b000*/  STS [R130+0x10b8], R147 ;  /* 0x0010b89382007388 */ /* 0x0001e20000000800 */
[----:B------:R-:W-:Y:S01]  /*b010*/  FFMA.FTZ R85, R83, UR57, R146 ;  /* 0x0000003953557c23 */ /* 0x000fe20008010092 */
[----:B------:R-:W-:Y:S01]  /*b020*/  LEA R143, R143, -R100, 0x1 ;  /* 0x800000648f8f7211 */ /* 0x000fe200078e08ff */
[----:B------:R-:W-:Y:S01]  /*b030*/  FMUL.FTZ R140, R119, UR47 ;  /* 0x0000002f778c7c20 */ /* 0x000fe20008410000 */
[----:B------:R1:W-:Y:S01]  /*b040*/  STS [R130+0x10c0], R161 ;  /* 0x0010c0a182007388 */ /* 0x0003e20000000800 */
[----:B------:R-:W-:Y:S01]  /*b050*/  FMUL.FTZ R135, R202, UR47 ;  /* 0x0000002fca877c20 */ /* 0x000fe20008410000 */
[----:B------:R-:W-:Y:S01]  /*b060*/  ISETP.GE.AND P0, PT, R143, 0x1, PT ;  /* 0x000000018f00780c */ /* 0x000fe20003f06270 */
[C---:B------:R-:W-:Y:S01]  /*b070*/  FFMA.FTZ R141, R185.reuse, UR57, -R140 ;  /* 0x00000039b98d7c23 */ /* 0x040fe2000801088c */
[----:B------:R-:W-:Y:S01]  /*b080*/  STS [R130+0x10c4], R159 ;  /* 0x0010c49f82007388 */ /* 0x000fe20000000800 */
[C---:B------:R-:W-:Y:S01]  /*b090*/  FMUL.FTZ R140, R185.reuse, UR47 ;  /* 0x0000002fb98c7c20 */ /* 0x040fe20008410000 */
[----:B0-----:R-:W-:Y:S01]  /*b0a0*/  FMUL.FTZ R147, R120, UR47 ;  /* 0x0000002f78937c20 */ /* 0x001fe20008410000 */
[----:B------:R-:W-:Y:S01]  /*b0b0*/  BSSY B0, `(.L_x_10674) ;  /* 0x0000066000007945 */ /* 0x000fe20003800000 */
[----:B------:R0:W-:Y:S01]  /*b0c0*/  STS [R130+0x10c8], R162 ;  /* 0x0010c8a282007388 */ /* 0x0001e20000000800 */
[----:B------:R-:W-:Y:S01]  /*b0d0*/  FFMA.FTZ R135, R116, UR57, -R135 ;  /* 0x0000003974877c23 */ /* 0x000fe20008010887 */
[----:B-1----:R-:W-:Y:S01]  /*b0e0*/  FMUL.FTZ R161, R185, R56 ;  /* 0x00000038b9a17220 */ /* 0x002fe20000410000 */
[----:B------:R-:W-:Y:S01]  /*b0f0*/  FFMA.FTZ R144, R182, UR57, R147 ;  /* 0x00000039b6907c23 */ /* 0x000fe20008010093 */
[----:B------:R-:W-:Y:S01]  /*b100*/  STS [R130+0x10e0], R163 ;  /* 0x0010e0a382007388 */ /* 0x000fe20000000800 */
[----:B------:R-:W-:Y:S01]  /*b110*/  FFMA.FTZ R147, R121, UR57, -R150 ;  /* 0x0000003979937c23 */ /* 0x000fe20008010896 */
[----:B------:R-:W-:Y:S01]  /*b120*/  FMUL.FTZ R150, R171, UR47 ;  /* 0x0000002fab967c20 */ /* 0x000fe20008410000 */
[----:B------:R-:W-:Y:S01]  /*b130*/  FFMA.FTZ R136, R117, UR57, -R136 ;  /* 0x0000003975887c23 */ /* 0x000fe20008010888 */
[----:B------:R1:W-:Y:S01]  /*b140*/  STS [R130+0x10e8], R165 ;  /* 0x0010e8a582007388 */ /* 0x0003e20000000800 */
[----:B------:R-:W-:Y:S01]  /*b150*/  FFMA.FTZ R140, R119, UR57, R140 ;  /* 0x00000039778c7c23 */ /* 0x000fe2000801008c */
[C---:B------:R-:W-:Y:S01]  /*b160*/  FFMA.FTZ R149, R71.reuse, UR57, -R150 ;  /* 0x0000003947957c23 */ /* 0x040fe20008010896 */
[----:B------:R-:W-:Y:S01]  /*b170*/  FMUL.FTZ R150, R71, UR47 ;  /* 0x0000002f47967c20 */ /* 0x000fe20008410000 */
[----:B------:R-:W-:Y:S01]  /*b180*/  STS [R130+0x10f0], R177 ;  /* 0x0010f0b182007388 */ /* 0x000fe20000000800 */
[----:B------:R-:W-:Y:S01]  /*b190*/  FMUL.FTZ R71, R68, UR47 ;  /* 0x0000002f44477c20 */ /* 0x000fe20008410000 */
[----:B0-----:R-:W-:Y:S01]  /*b1a0*/  FMUL.FTZ R162, R155, UR47 ;  /* 0x0000002f9ba27c20 */ /* 0x001fe20008410000 */
[----:B------:R-:W-:Y:S01]  /*b1b0*/  FFMA.FTZ R157, R171, UR57, R150 ;  /* 0x00000039ab9d7c23 */ /* 0x000fe20008010096 */
[----:B------:R-:W-:Y:S01]  /*b1c0*/  STS [R130+0x10f4], R175 ;  /* 0x0010f4af82007388 */ /* 0x000fe20000000800 */
[----:B------:R-:W-:Y:S01]  /*b1d0*/  FMUL.FTZ R150, R73, UR47 ;  /* 0x0000002f49967c20 */ /* 0x000fe20008410000 */
[----:B-1----:R-:W-:-:S02]  /*b1e0*/  FMUL.FTZ R165, R86, R55 ;  /* 0x0000003756a57220 */ /* 0x002fc40000410000 */
[----:B------:R0:W-:Y:S01]  /*b1f0*/  STS [R130+0x10f8], R158 ;  /* 0x0010f89e82007388 */ /* 0x0001e20000000800 */
[----:B------:R-:W-:Y:S01]  /*b200*/  FFMA.FTZ R150, R155, UR57, -R150 ;  /* 0x000000399b967c23 */ /* 0x000fe20008010896 */
[----:B------:R-:W-:Y:S01]  /*b210*/  FFMA.FTZ R170, R231, R165, -R142 ;  /* 0x000000a5e7aa7223 */ /* 0x000fe2000001088e */
[----:B------:R-:W-:Y:S01]  /*b220*/  FFMA.FTZ R155, R73, UR57, R162 ;  /* 0x00000039499b7c23 */ /* 0x000fe200080100a2 */
[----:B------:R1:W-:Y:S01]  /*b230*/  STS [R130+0x10fc], R174 ;  /* 0x0010fcae82007388 */ /* 0x0003e20000000800 */
[----:B0-----:R-:W-:Y:S01]  /*b240*/  FMUL.FTZ R158, R121, UR47 ;  /* 0x0000002f799e7c20 */ /* 0x001fe20008410000 */
[----:B------:R-:W-:Y:S01]  /*b250*/  FMUL.FTZ R121, R168, UR47 ;  /* 0x0000002fa8797c20 */ /* 0x000fe20008410000 */
[----:B-1----:R-:W-:Y:S01]  /*b260*/  FFMA.FTZ R130, R228, R125, R133 ;  /* 0x0000007de4827223 */ /* 0x002fe20000010085 */
[-C--:B------:R-:W-:Y:S01]  /*b270*/  FFMA.FTZ R133, R127, R132.reuse, -R134 ;  /* 0x000000847f857223 */ /* 0x080fe20000010886 */
[----:B------:R-:W-:Y:S01]  /*b280*/  FMUL.FTZ R132, R211, R132 ;  /* 0x00000084d3847220 */ /* 0x000fe20000410000 */
[C---:B------:R-:W-:Y:S01]  /*b290*/  FMUL.FTZ R134, R210.reuse, R131 ;  /* 0x00000083d2867220 */ /* 0x040fe20000410000 */
[----:B------:R-:W-:Y:S01]  /*b2a0*/  FADD.FTZ R69, R69, R130 ;  /* 0x0000008245457221 */ /* 0x000fe20000010000 */
[-C--:B------:R-:W-:Y:S01]  /*b2b0*/  FMUL.FTZ R130, R210, R161.reuse ;  /* 0x000000a1d2827220 */ /* 0x080fe20000410000 */
[----:B------:R-:W-:Y:S01]  /*b2c0*/  FFMA.FTZ R132, R127, R124, R132 ;  /* 0x0000007c7f847223 */ /* 0x000fe20000010084 */
[----:B------:R-:W-:Y:S01]  /*b2d0*/  FADD.FTZ R166, R126, R133 ;  /* 0x000000857ea67221 */ /* 0x000fe20000010000 */
[C---:B------:R-:W-:Y:S01]  /*b2e0*/  FFMA.FTZ R161, R209.reuse, R161, -R134 ;  /* 0x000000a1d1a17223 */ /* 0x040fe20000010886 */
[----:B------:R-:W-:Y:S01]  /*b2f0*/  FFMA.FTZ R130, R209, R131, R130 ;  /* 0x00000083d1827223 */ /* 0x000fe20000010082 */
[----:B------:R-:W-:Y:S01]  /*b300*/  FADD.FTZ R69, R69, R132 ;  /* 0x0000008445457221 */ /* 0x000fe20000010000 */
[----:B------:R-:W-:Y:S01]  /*b310*/  FMUL.FTZ R133, R206, UR47 ;  /* 0x0000002fce857c20 */ /* 0x000fe20008410000 */
[----:B------:R-:W-:Y:S01]  /*b320*/  FMUL.FTZ R134, R113, UR47 ;  /* 0x0000002f71867c20 */ /* 0x000fe20008410000 */
[----:B------:R-:W-:Y:S01]  /*b330*/  FFMA.FTZ R159, R167, UR57, R158 ;  /* 0x00000039a79f7c23 */ /* 0x000fe2000801009e */
[----:B------:R-:W-:Y:S01]  /*b340*/  FADD.FTZ R163, R69, R130 ;  /* 0x0000008245a37221 */ /* 0x000fe20000010000 */
[C---:B------:R-:W-:Y:S01]  /*b350*/  FMUL.FTZ R69, R148.reuse, UR47 ;  /* 0x0000002f94457c20 */ /* 0x040fe20008410000 */
[----:B------:R-:W-:Y:S01]  /*b360*/  FFMA.FTZ R126, R148, UR57, -R133 ;  /* 0x00000039947e7c23 */ /* 0x000fe20008010885 */
[C---:B------:R-:W-:Y:S01]  /*b370*/  FFMA.FTZ R133, R205.reuse, UR57, -R134 ;  /* 0x00000039cd857c23 */ /* 0x040fe20008010886 */
[----:B------:R-:W-:Y:S01]  /*b380*/  FFMA.FTZ R160, R0, UR57, R121 ;  /* 0x0000003900a07c23 */ /* 0x000fe20008010079 */
[----:B------:R-:W-:Y:S01]  /*b390*/  FFMA.FTZ R130, R206, UR57, R69 ;  /* 0x00000039ce827c23 */ /* 0x000fe20008010045 */
[----:B------:R-:W-:Y:S01]  /*b3a0*/  FMUL.FTZ R69, R116, UR47 ;  /* 0x0000002f74457c20 */ /* 0x000fe20008410000 */
[----:B------:R-:W-:Y:S01]  /*b3b0*/  FMUL.FTZ R132, R205, UR47 ;  /* 0x0000002fcd847c20 */ /* 0x000fe20008410000 */
[----:B------:R-:W-:-:S02]  /*b3c0*/  FMUL.FTZ R121, R152, UR47 ;  /* 0x0000002f98797c20 */ /* 0x000fc40008410000 */
[----:B------:R-:W-:Y:S01]  /*b3d0*/  FFMA.FTZ R134, R202, UR57, R69 ;  /* 0x00000039ca867c23 */ /* 0x000fe20008010045 */
[----:B------:R-:W-:Y:S01]  /*b3e0*/  FMUL.FTZ R69, R86, UR47 ;  /* 0x0000002f56457c20 */ /* 0x000fe20008410000 */
[----:B------:R-:W-:Y:S01]  /*b3f0*/  FFMA.FTZ R132, R113, UR57, R132 ;  /* 0x0000003971847c23 */ /* 0x000fe20008010084 */
[----:B------:R-:W-:Y:S02]  /*b400*/  FFMA.FTZ R121, R70, UR57, -R121 ;  /* 0x0000003946797c23 */ /* 0x000fe40008010879 */
[----:B------:R-:W-:Y:S01]  /*b410*/  FFMA.FTZ R86, R186, UR57, R69 ;  /* 0x00000039ba567c23 */ /* 0x000fe20008010045 */
[----:B------:R-:W-:-:S04]  /*b420*/  FMUL.FTZ R69, R182, UR47 ;  /* 0x0000002fb6457c20 */ /* 0x000fc80008410000 */
[----:B------:R-:W-:Y:S01]  /*b430*/  FFMA.FTZ R142, R120, UR57, -R69 ;  /* 0x00000039788e7c23 */ /* 0x000fe20008010845 */
[----:B------:R-:W-:-:S04]  /*b440*/  FMUL.FTZ R69, R82, UR47 ;  /* 0x0000002f52457c20 */ /* 0x000fc80008410000 */
[C---:B------:R-:W-:Y:S01]  /*b450*/  FFMA.FTZ R120, R164.reuse, UR57, -R69 ;  /* 0x00000039a4787c23 */ /* 0x040fe20008010845 */
[----:B------:R-:W-:Y:S01]  /*b460*/  FMUL.FTZ R69, R164, UR47 ;  /* 0x0000002fa4457c20 */ /* 0x000fe20008410000 */
[----:B------:R-:W-:-:S03]  /*b470*/  FFMA.FTZ R164, R156, UR57, R71 ;  /* 0x000000399ca47c23 */ /* 0x000fc60008010047 */
[----:B------:R-:W-:Y:S01]  /*b480*/  FFMA.FTZ R146, R82, UR57, R69 ;  /* 0x0000003952927c23 */ /* 0x000fe20008010045 */
[----:B------:R-:W-:-:S04]  /*b490*/  FMUL.FTZ R69, R0, UR47 ;  /* 0x0000002f00457c20 */ /* 0x000fc80008410000 */
[----:B------:R-:W-:Y:S01]  /*b4a0*/  FFMA.FTZ R154, R168, UR57, -R69 ;  /* 0x00000039a89a7c23 */ /* 0x000fe20008010845 */
[----:B------:R-:W-:-:S04]  /*b4b0*/  FMUL.FTZ R69, R156, UR47 ;  /* 0x0000002f9c457c20 */ /* 0x000fc80008410000 */
[----:B------:R-:W-:Y:S01]  /*b4c0*/  FFMA.FTZ R158, R68, UR57, -R69 ;  /* 0x00000039449e7c23 */ /* 0x000fe20008010845 */
[----:B------:R-:W-:Y:S01]  /*b4d0*/  FMUL.FTZ R68, R75, UR47 ;  /* 0x0000002f4b447c20 */ /* 0x000fe20008410000 */
[----:B------:R-:W-:-:S03]  /*b4e0*/  FMUL.FTZ R69, R70, UR47 ;  /* 0x0000002f46457c20 */ /* 0x000fc60008410000 */
[C---:B------:R-:W-:Y:S01]  /*b4f0*/  FFMA.FTZ R153, R151.reuse, UR57, -R68 ;  /* 0x0000003997997c23 */ /* 0x040fe20008010844 */
        /* <DEDUP_REMOVED lines=33> */
.L_x_10675:
[----:B------:R-:W-:Y:S05]  /*b710*/  BSYNC B0 ;  /* 0x0000000000007941 */ /* 0x000fea0003800000 */
.L_x_10674:
        /* <DEDUP_REMOVED lines=9> */
[----:B------:R-:W-:Y:S01]  /*b7b0*/  FADD.FTZ R165, R163, R68 ;  /* 0x00000044a3a57221 */ /* 0x000fe20000010000 */
[-C--:B------:R-:W-:Y:S01]  /*b7c0*/  FMUL.FTZ R161, R87, R54.reuse ;  /* 0x0000003657a17220 */ /* 0x080fe20000410000 */
[----:B------:R-:W1:Y:S01]  /*b7d0*/  LDC.64 R68, c[0x0][0x380] ;  /* 0x0000e000ff447b82 */ /* 0x000e620000000a00 */
[----:B------:R-:W-:Y:S01]  /*b7e0*/  UIADD3 UR45, UR53, UR45, URZ ;  /* 0x0000002d352d7290 */ /* 0x000fe2000fffe03f */
[----:B------:R-:W-:Y:S01]  /*b7f0*/  FADD.FTZ R197, R197, R80 ;  /* 0x00000050c5c57221 */ /* 0x000fe20000010000 */
[----:B------:R-:W-:Y:S01]  /*b800*/  UIMAD UR46, UR46, UR18, URZ ;  /* 0x000000122e2e72a4 */ /* 0x000fe2000f8e023f */
[-C--:B------:R-:W-:Y:S01]  /*b810*/  FFMA.FTZ R232, R102, -R54.reuse, R232 ;  /* 0x8000003666e87223 */ /* 0x080fe200000100e8 */
[----:B------:R-:W-:Y:S01]  /*b820*/  FMUL.FTZ R80, R202, R53 ;  /* 0x00000035ca507220 */ /* 0x000fe20000410000 */
[----:B------:R-:W-:Y:S01]  /*b830*/  FMUL.FTZ R117, R117, R54 ;  /* 0x0000003675757220 */ /* 0x000fe20000410000 */
[----:B0-----:R-:W-:Y:S01]  /*b840*/  FMUL.FTZ R71, R201, R161 ;  /* 0x000000a1c9477220 */ /* 0x001fe20000410000 */
[----:B------:R-:W-:Y:S01]  /*b850*/  UIMAD UR46, UR13, UR19, UR46 ;  /* 0x000000130d2e72a4 */ /* 0x000fe2000f8e022e */
[-C--:B------:R-:W-:Y:S01]  /*b860*/  FMUL.FTZ R166, R116, R53.reuse ;  /* 0x0000003574a67220 */ /* 0x080fe20000410000 */
[----:B------:R-:W-:Y:S01]  /*b870*/  UIMAD.WIDE.U32 UR44, UR13, UR18, UR44 ;  /* 0x000000120d2c72a5 */ /* 0x000fe2000f8e002c */
[----:B------:R-:W-:Y:S01]  /*b880*/  FFMA.FTZ R233, R101, -R53, R233 ;  /* 0x8000003565e97223 */ /* 0x000fe200000100e9 */
[----:B------:R-:W-:Y:S01]  /*b890*/  FMUL.FTZ R116, R194, R80 ;  /* 0x00000050c2747220 */ /* 0x000fe20000410000 */
[CC--:B------:R-:W-:Y:S01]  /*b8a0*/  FFMA.FTZ R169, R232.reuse, R117.reuse, -R71 ;  /* 0x00000075e8a97223 */ /* 0x0c0fe20000010847 */
[----:B------:R-:W-:Y:S01]  /*b8b0*/  UIADD3 UR46, UR46, UR45, URZ ;  /* 0x0000002d2e2e7290 */ /* 0x000fe2000fffe03f */
[----:B------:R-:W-:Y:S01]  /*b8c0*/  FMUL.FTZ R117, R201, R117 ;  /* 0x00000075c9757220 */ /* 0x000fe20000410000 */
[----:B------:R-:W-:Y:S01]  /*b8d0*/  ULEA UR47, UP0, UR44, UR30, 0x3 ;  /* 0x0000001e2c2f7291 */ /* 0x000fe2000f80183f */
[-C--:B------:R-:W-:Y:S01]  /*b8e0*/  FFMA.FTZ R168, R233, R166.reuse, -R116 ;  /* 0x000000a6e9a87223 */ /* 0x080fe20000010874 */
[----:B------:R-:W-:Y:S01]  /*b8f0*/  UIADD3 UR45, UR6, -UR17, URZ ;  /* 0x80000011062d7290 */ /* 0x000fe2000fffe03f */
[----:B------:R-:W-:Y:S01]  /*b900*/  FFMA.FTZ R116, R232, R161, R117 ;  /* 0x000000a1e8747223 */ /* 0x000fe20000010075 */
[----:B------:R-:W-:Y:S01]  /*b910*/  ULEA.HI.X UR46, UR44, UR31, UR46, 0x3, UP0 ;  /* 0x0000001f2c2e7291 */ /* 0x000fe200080f1c2e */
[----:B------:R-:W-:Y:S01]  /*b920*/  FMUL.FTZ R166, R194, R166 ;  /* 0x000000a6c2a67220 */ /* 0x000fe20000410000 */
[----:B------:R-:W-:Y:S01]  /*b930*/  FMUL.FTZ R205, R205, R52 ;  /* 0x00000034cdcd7220 */ /* 0x000fe20000410000 */
[----:B------:R-:W-:Y:S01]  /*b940*/  UIMAD UR44, UR45, -0x800, URZ ;  /* 0xfffff8002d2c78a4 */ /* 0x000fe2000f8e023f */
[----:B------:R-:W-:Y:S01]  /*b950*/  LEA R70, P0, R100, UR47, 0x2 ;  /* 0x0000002f64467c11 */ /* 0x000fe2000f8010ff */
[----:B------:R-:W-:Y:S01]  /*b960*/  FADD.FTZ R116, R165, R116 ;  /* 0x00000074a5747221 */ /* 0x000fe20000010000 */
[----:B------:R-:W-:Y:S01]  /*b970*/  FFMA.FTZ R117, R233, R80, R166 ;  /* 0x00000050e9757223 */ /* 0x000fe200000100a6 */
[----:B------:R-:W-:Y:S01]  /*b980*/  USHF.L.U64.HI UR45, UR8, 0x2, UR9 ;  /* 0x00000002082d7899 */ /* 0x000fe20008010209 */
[-C--:B------:R-:W-:Y:S01]  /*b990*/  FFMA.FTZ R195, R112, -R52.reuse, R195 ;  /* 0x8000003470c37223 */ /* 0x080fe200000100c3 */
[----:B------:R-:W-:Y:S01]  /*b9a0*/  FMUL.FTZ R163, R113, R52 ;  /* 0x0000003471a37220 */ /* 0x000fe20000410000 */
[----:B------:R-:W-:Y:S01]  /*b9b0*/  FMUL.FTZ R166, R234, R205 ;  /* 0x000000cdeaa67220 */ /* 0x000fe20000410000 */
[----:B------:R-:W-:Y:S01]  /*b9c0*/  MOV R173, UR44 ;  /* 0x0000002c00ad7c02 */ /* 0x000fe20008000f00 */
[----:B------:R-:W-:Y:S01]  /*b9d0*/  FADD.FTZ R116, R116, R117 ;  /* 0x0000007574747221 */ /* 0x000fe20000010000 */
[----:B------:R-:W-:Y:S01]  /*b9e0*/  LEA.HI.X R71, R100, UR46, RZ, 0x2, P0 ;  /* 0x0000002e64477c11 */ /* 0x000fe200080f14ff */
[----:B------:R-:W-:Y:S01]  /*b9f0*/  USHF.L.U32 UR44, UR8, 0x2, URZ ;  /* 0x00000002082c7899 */ /* 0x000fe2000800063f */
[-C--:B------:R-:W-:Y:S01]  /*ba00*/  FFMA.FTZ R117, R195, R163.reuse, R166 ;  /* 0x000000a3c3757223 */ /* 0x080fe200000100a6 */
[----:B------:R-:W-:Y:S01]  /*ba10*/  FMUL.FTZ R172, R234, R163 ;  /* 0x000000a3eaac7220 */ /* 0x000fe20000410000 */
[----:B------:R-:W-:Y:S01]  /*ba20*/  FADD.FTZ R169, R170, R169 ;  /* 0x000000a9aaa97221 */ /* 0x000fe20000010000 */
[----:B-1----:R-:W-:Y:S01]  /*ba30*/  IMAD R166, R68, UR45, RZ ;  /* 0x0000002d44a67c24 */ /* 0x002fe2000f8e02ff */
[----:B------:R-:W-:Y:S01]  /*ba40*/  ISETP.GE.AND P0, PT, R143, 0x41, PT ;  /* 0x000000418f00780c */ /* 0x000fe20003f06270 */
[----:B------:R-:W-:-:S04]  /*ba50*/  IMAD.WIDE R70, R173, 0x4, R70 ;  /* 0x00000004ad467825 */ /* 0x000fc800078e0246 */
[----:B------:R-:W-:Y:S01]  /*ba60*/  FFMA.FTZ R165, R195, R205, -R172 ;  /* 0x000000cdc3a57223 */ /* 0x000fe200000108ac */
[----:B------:R-:W-:Y:S01]  /*ba70*/  FADD.FTZ R168, R169, R168 ;  /* 0x000000a8a9a87221 */ /* 0x000fe20000010000 */
[----:B------:R-:W-:Y:S01]  /*ba80*/  FADD.FTZ R116, R116, R117 ;  /* 0x0000007574747221 */ /* 0x000fe20000010000 */
[----:B------:R-:W-:Y:S01]  /*ba90*/  IMAD R173, R69, UR44, R166 ;  /* 0x0000002c45ad7c24 */ /* 0x000fe2000f8e02a6 */
[----:B------:R-:W-:Y:S01]  /*baa0*/  IADD3 R69, R100, 0x40, RZ ;  /* 0x0000004064457810 */ /* 0x000fe20007ffe0ff */
[----:B------:R-:W-:Y:S01]  /*bab0*/  FADD.FTZ R170, R168, R165 ;  /* 0x000000a5a8aa7221 */ /* 0x000fe20000010000 */
[----:B------:R-:W-:Y:S01]  /*bac0*/  FMUL.FTZ R166, R206, R51 ;  /* 0x00000033cea67220 */ /* 0x000fe20000410000 */
[----:B------:R-:W-:Y:S01]  /*bad0*/  IMAD.WIDE.U32 R70, R68, UR44, R70 ;  /* 0x0000002c44467c25 */ /* 0x000fe2000f8e0046 */
[----:B------:R-:W-:-:S03]  /*bae0*/  LEA.HI.SX32 R168, R69, R100, 0x1b ;  /* 0x0000006445a87211 */ /* 0x000fc600078fdaff */
[-C--:B------:R-:W-:Y:S01]  /*baf0*/  FFMA.FTZ R117, R84, -R51.reuse, R220 ;  /* 0x8000003354757223 */ /* 0x080fe200000100dc */
[----:B------:R-:W-:Y:S01]  /*bb00*/  FMUL.FTZ R148, R148, R51 ;  /* 0x0000003394947220 */ /* 0x000fe20000410000 */
[----:B------:R-:W-:Y:S01]  /*bb10*/  FMUL.FTZ R68, R239, R166 ;  /* 0x000000a6ef447220 */ /* 0x000fe20000410000 */
[----:B------:R-:W-:Y:S01]  /*bb20*/  LEA R69, R168, R99, 0x2 ;  /* 0x00000063a8457211 */ /* 0x000fe200078e10ff */
[----:B------:R-:W-:Y:S01]  /*bb30*/  BSSY B0, `(.L_x_10676) ;  /* 0x000000f000007945 */ /* 0x000fe20003800000 */
[C---:B------:R-:W-:Y:S01]  /*bb40*/  IADD3 R165, R100.reuse, 0x80, RZ ;  /* 0x0000008064a57810 */ /* 0x040fe20007ffe0ff */
[----:B------:R-:W-:Y:S01]  /*bb50*/  FFMA.FTZ R175, R117, R148, -R68 ;  /* 0x0000009475af7223 */ /* 0x000fe20000010844 */
[----:B------:R-:W-:Y:S01]  /*bb60*/  IADD3 R169, R100, 0xc0, RZ ;  /* 0x000000c064a97810 */ /* 0x000fe20007ffe0ff */
[----:B------:R-:W-:Y:S01]  /*bb70*/  FADD.FTZ R78, R199, -R78 ;  /* 0x8000004ec74e7221 */ /* 0x000fe20000010000 */
[----:B------:R-:W0:Y:S01]  /*bb80*/  LDS R69, [R69+0x1180] ;  /* 0x0011800045457984 */ /* 0x000e220000000800 */
[----:B------:R-:W-:Y:S01]  /*bb90*/  LEA.HI.SX32 R68, R165, R100, 0x1b ;  /* 0x00000064a5447211 */ /* 0x000fe200078fdaff */
[----:B------:R-:W-:Y:S01]  /*bba0*/  FADD.FTZ R165, R170, R175 ;  /* 0x000000afaaa57221 */ /* 0x000fe20000010000 */
[----:B------:R-:W-:-:S02]  /*bbb0*/  ISETP.GE.AND P1, PT, R143, 0x81, PT ;  /* 0x000000818f00780c */ /* 0x000fc40003f26270 */
[----:B------:R-:W-:Y:S02]  /*bbc0*/  IADD3 R71, R71, R173, RZ ;  /* 0x000000ad47477210 */ /* 0x000fe40007ffe0ff */
[----:B------:R-:W-:Y:S02]  /*bbd0*/  ISETP.GE.AND P2, PT, R143, 0xc1, PT ;  /* 0x000000c18f00780c */ /* 0x000fe40003f46270 */
[----:B------:R-:W-:Y:S02]  /*bbe0*/  LEA.HI.SX32 R168, R169, R100, 0x1b ;  /* 0x00000064a9a87211 */ /* 0x000fe400078fdaff */
[----:B------:R-:W-:Y:S01]  /*bbf0*/  LEA R68, R68, R99, 0x2 ;  /* 0x0000006344447211 */ /* 0x000fe200078e10ff */
[----:B------:R-:W-:Y:S08]  /*bc00*/  @!P0 BRA `(.L_x_10677) ;  /* 0x0000000000048947 */ /* 0x000ff00003800000 */
[----:B0-----:R1:W-:Y:S02]  /*bc10*/  REDG.E.ADD.F32.FTZ.RN.STRONG.GPU desc[UR28][R70.64+-0x1f00], R69 ;  /* 0xffe10045460079a6 */ /* 0x0013e4000c10f39c */
.L_x_10677:
[----:B------:R-:W-:Y:S05]  /*bc20*/  BSYNC B0 ;  /* 0x0000000000007941 */ /* 0x000fea0003800000 */
.L_x_10676:
[----:B01----:R0:W1:Y:S01]  /*bc30*/  LDS R69, [R68+0x1280] ;  /* 0x0012800044457984 */ /* 0x0030620000000800 */
[----:B------:R-:W-:Y:S01]  /*bc40*/  BSSY B0, `(.L_x_10678) ;  /* 0x0000004000007945 */ /* 0x000fe20003800000 */
[----:B------:R-:W-:-:S03]  /*bc50*/  LEA R168, R168, R99, 0x2 ;  /* 0x00000063a8a87211 */ /* 0x000fc600078e10ff */
[----:B------:R-:W-:Y:S05]  /*bc60*/  @!P1 BRA `(.L_x_10679) ;  /* 0x0000000000049947 */ /* 0x000fea0003800000 */
[----:B-1----:R2:W-:Y:S02]  /*bc70*/  REDG.E.ADD.F32.FTZ.RN.STRONG.GPU desc[UR28][R70.64+-0x1e00], R69 ;  /* 0xffe20045460079a6 */ /* 0x0025e4000c10f39c */
.L_x_10679:
[----:B------:R-:W-:Y:S05]  /*bc80*/  BSYNC B0 ;  /* 0x0000000000007941 */ /* 0x000fea0003800000 */
.L_x_10678:
[----:B-12---:R1:W2:Y:S01]  /*bc90*/  LDS R69, [R168+0x1380] ;  /* 0x00138000a8457984 */ /* 0x0062a20000000800 */
[----:B------:R-:W-:Y:S01]  /*bca0*/  BSSY B0, `(.L_x_10680) ;  /* 0x0000005000007945 */ /* 0x000fe20003800000 */
[C---:B------:R-:W-:Y:S02]  /*bcb0*/  IADD3 R169, R100.reuse, 0x100, RZ ;  /* 0x0000010064a97810 */ /* 0x040fe40007ffe0ff */
[----:B------:R-:W-:Y:S01]  /*bcc0*/  IADD3 R173, R100, 0x140, RZ ;  /* 0x0000014064ad7810 */ /* 0x000fe20007ffe0ff */
[----:B------:R-:W-:Y:S06]  /*bcd0*/  @!P2 BRA `(.L_x_10681) ;  /* 0x000000000004a947 */ /* 0x000fec0003800000 */
[----:B--2---:R3:W-:Y:S02]  /*bce0*/  REDG.E.ADD.F32.FTZ.RN.STRONG.GPU desc[UR28][R70.64+-0x1d00], R69 ;  /* 0xffe30045460079a6 */ /* 0x0047e4000c10f39c */
.L_x_10681:
[----:B------:R-:W-:Y:S05]  /*bcf0*/  BSYNC B0 ;  /* 0x0000000000007941 */ /* 0x000fea0003800000 */
.L_x_10680:
        /* <DEDUP_REMOVED lines=18> */
.L_x_10683:
[----:B------:R-:W-:Y:S05]  /*be20*/  BSYNC B0 ;  /* 0x0000000000007941 */ /* 0x000fea0003800000 */
.L_x_10682:
[----:B0-2---:R0:W1:Y:S01]  /*be30*/  LDS R69, [R168+0x1580] ;  /* 0x00158000a8457984 */ /* 0x0050620000000800 */
[----:B------:R-:W-:Y:S01]  /*be40*/  BSSY B0, `(.L_x_10684) ;  /* 0x0000006000007945 */ /* 0x000fe20003800000 */
[----:B------:R-:W-:Y:S02]  /*be50*/  IADD3 R173, R100, 0x200, RZ ;  /* 0x0000020064ad7810 */ /* 0x000fe40007ffe0ff */
[----:B------:R-:W-:Y:S02]  /*be60*/  LEA.HI.SX32 R68, R169, R100, 0x1b ;  /* 0x00000064a9447211 */ /* 0x000fe400078fdaff */
[----:B------:R-:W-:Y:S01]  /*be70*/  LEA R170, R170, R99, 0x2 ;  /* 0x00000063aaaa7211 */ /* 0x000fe200078e10ff */
[----:B------:R-:W-:Y:S06]  /*be80*/  @!P0 BRA `(.L_x_10685) ;  /* 0x0000000000048947 */ /* 0x000fec0003800000 */
[----:B-1----:R2:W-:Y:S02]  /*be90*/  REDG.E.ADD.F32.FTZ.RN.STRONG.GPU desc[UR28][R70.64+-0x1b00], R69 ;  /* 0xffe50045460079a6 */ /* 0x0025e4000c10f39c */
.L_x_10685:
[----:B------:R-:W-:Y:S05]  /*bea0*/  BSYNC B0 ;  /* 0x0000000000007941 */ /* 0x000fea0003800000 */
.L_x_10684:
[----:B-12---:R1:W2:Y:S01]  /*beb0*/  LDS R69, [R170+0x1680] ;  /* 0x00168000aa457984 */ /* 0x0062a20000000800 */
[----:B------:R-:W-:Y:S01]  /*bec0*/  BSSY B0, `(.L_x_10686) ;  /* 0x0000006000007945 */ /* 0x000fe20003800000 */
[----:B------:R-:W-:Y:S02]  /*bed0*/  IADD3 R169, R100, 0x240, RZ ;  /* 0x0000024064a97810 */ /* 0x000fe40007ffe0ff */
[----:B0-----:R-:W-:Y:S02]  /*bee0*/  LEA.HI.SX32 R168, R173, R100, 0x1b ;  /* 0x00000064ada87211 */ /* 0x001fe400078fdaff */
[----:B------:R-:W-:Y:S01]  /*bef0*/  LEA R172, R68, R99, 0x2 ;  /* 0x0000006344ac7211 */ /* 0x000fe200078e10ff */
[----:B------:R-:W-:Y:S06]  /*bf00*/  @!P1 BRA `(.L_x_10687) ;  /* 0x0000000000049947 */ /* 0x000fec0003800000 */
[----:B--2---:R0:W-:Y:S02]  /*bf10*/  REDG.E.ADD.F32.FTZ.RN.STRONG.GPU desc[UR28][R70.64+-0x1a00], R69 ;  /* 0xffe60045460079a6 */ /* 0x0041e4000c10f39c */
.L_x_10687:
[----:B------:R-:W-:Y:S05]  /*bf20*/  BSYNC B0 ;  /* 0x0000000000007941 */ /* 0x000fea0003800000 */
.L_x_10686:
[----:B0-2---:R0:W2:Y:S01]  /*bf30*/  LDS R69, [R172+0x1780] ;  /* 0x00178000ac457984 */ /* 0x0050a20000000800 */
[----:B------:R-:W-:Y:S01]  /*bf40*/  BSSY B0, `(.L_x_10688) ;  /* 0x0000006000007945 */ /* 0x000fe20003800000 */
[----:B------:R-:W-:Y:S02]  /*bf50*/  LEA.HI.SX32 R68, R169, R100, 0x1b ;  /* 0x00000064a9447211 */ /* 0x000fe400078fdaff */
[----:B------:R-:W-:Y:S02]  /*bf60*/  IADD3 R173, R100, 0x280, RZ ;  /* 0x0000028064ad7810 */ /* 0x000fe40007ffe0ff */
[----:B------:R-:W-:Y:S01]  /*bf70*/  LEA R169, R168, R99, 0x2 ;  /* 0x00000063a8a97211 */ /* 0x000fe200078e10ff */
[----:B------:R-:W-:Y:S06]  /*bf80*/  @!P2 BRA `(.L_x_10689) ;  /* 0x000000000004a947 */ /* 0x000fec0003800000 */
[----:B--2---:R3:W-:Y:S02]  /*bf90*/  REDG.E.ADD.F32.FTZ.RN.STRONG.GPU desc[UR28][R70.64+-0x1900], R69 ;  /* 0xffe70045460079a6 */ /* 0x0047e4000c10f39c */
.L_x_10689:
[----:B------:R-:W-:Y:S05]  /*bfa0*/  BSYNC B0 ;  /* 0x0000000000007941 */ /* 0x000fea0003800000 */
.L_x_10688:
[----:B--23--:R2:W3:Y:S01]  /*bfb0*/  LDS R69, [R169+0x1880] ;  /* 0x00188000a9457984 */ /* 0x00c4e20000000800 */
[----:B------:R-:W-:Y:S01]  /*bfc0*/  BSSY B0, `(.L_x_10690) ;  /* 0x0000005000007945 */ /* 0x000fe20003800000 */
[----:B------:R-:W-:Y:S02]  /*bfd0*/  LEA.HI.SX32 R168, R173, R100, 0x1b ;  /* 0x00000064ada87211 */ /* 0x000fe400078fdaff */
[----:B------:R-:W-:Y:S01]  /*bfe0*/  LEA R68, R68, R99, 0x2 ;  /* 0x0000006344447211 */ /* 0x000fe200078e10ff */
[----:B------:R-:W-:Y:S06]  /*bff0*/  @!P3 BRA `(.L_x_10691) ;  /* 0x000000000004b947 */ /* 0x000fec0003800000 */
[----:B---3--:R4:W-:Y:S02]  /*c000*/  REDG.E.ADD.F32.FTZ.RN.STRONG.GPU desc[UR28][R70.64+-0x1800], R69 ;  /* 0xffe80045460079a6 */ /* 0x0089e4000c10f39c */
.L_x_10691:
[----:B------:R-:W-:Y:S05]  /*c010*/  BSYNC B0 ;  /* 0x0000000000007941 */ /* 0x000fea0003800000 */
.L_x_10690:
[----:B---34-:R3:W4:Y:S01]  /*c020*/  LDS R69, [R68+0x1980] ;  /* 0x0019800044457984 */ /* 0x0187220000000800 */
[----:B------:R-:W-:Y:S01]  /*c030*/  BSSY B0, `(.L_x_10692) ;  /* 0x0000004000007945 */ /* 0x000fe20003800000 */
[----:B------:R-:W-:-:S03]  /*c040*/  LEA R168, R168, R99, 0x2 ;  /* 0x00000063a8a87211 */ /* 0x000fc600078e10ff */
[----:B------:R-:W-:Y:S05]  /*c050*/  @!P4 BRA `(.L_x_10693) ;  /* 0x000000000004c947 */ /* 0x000fea0003800000 */
[----:B----4-:R4:W-:Y:S02]  /*c060*/  REDG.E.ADD.F32.FTZ.RN.STRONG.GPU desc[UR28][R70.64+-0x1700], R69 ;  /* 0xffe90045460079a6 */ /* 0x0109e4000c10f39c */
.L_x_10693:
[----:B------:R-:W-:Y:S05]  /*c070*/  BSYNC B0 ;  /* 0x0000000000007941 */ /* 0x000fea0003800000 */
.L_x_10692:
[----:B----4-:R4:W0:Y:S01]  /*c080*/  LDS R69, [R168+0x1a80] ;  /* 0x001a8000a8457984 */ /* 0x0108220000000800 */
[----:B------:R-:W-:Y:S01]  /*c090*/  BSSY B0, `(.L_x_10694) ;  /* 0x0000005000007945 */ /* 0x000fe20003800000 */
[C---:B--2---:R-:W-:Y:S02]  /*c0a0*/  IADD3 R169, R100.reuse, 0x2c0, RZ ;  /* 0x000002c064a97810 */ /* 0x044fe40007ffe0ff */
[----:B------:R-:W-:Y:S01]  /*c0b0*/  IADD3 R173, R100, 0x300, RZ ;  /* 0x0000030064ad7810 */ /* 0x000fe20007ffe0ff */
[----:B------:R-:W-:Y:S06]  /*c0c0*/  @!P5 BRA `(.L_x_10695) ;  /* 0x000000000004d947 */ /* 0x000fec0003800000 */
[----:B0-----:R2:W-:Y:S02]  /*c0d0*/  REDG.E.ADD.F32.FTZ.RN.STRONG.GPU desc[UR28][R70.64+-0x1600], R69 ;  /* 0xffea0045460079a6 */ /* 0x0015e4000c10f39c */
.L_x_10695:
[----:B------:R-:W-:Y:S05]  /*c0e0*/  BSYNC B0 ;  /* 0x0000000000007941 */ /* 0x000fea0003800000 */
.L_x_10694:
        /* <DEDUP_REMOVED lines=18> */
.L_x_10697:
[----:B------:R-:W-:Y:S05]  /*c210*/  BSYNC B0 ;  /* 0x0000000000007941 */ /* 0x000fea0003800000 */
.L_x_10696:
[----:B01----:R0:W1:Y:S01]  /*c220*/  LDS R69, [R168+0x1c80] ;  /* 0x001c8000a8457984 */ /* 0x0030620000000800 */
[----:B------:R-:W-:Y:S01]  /*c230*/  BSSY B0, `(.L_x_10698) ;  /* 0x0000006000007945 */ /* 0x000fe20003800000 */
[----:B------:R-:W-:Y:S02]  /*c240*/  IADD3 R173, R100, 0x3c0, RZ ;  /* 0x000003c064ad7810 */ /* 0x000fe40007ffe0ff */
[----:B------:R-:W-:Y:S02]  /*c250*/  LEA.HI.SX32 R68, R169, R100, 0x1b ;  /* 0x00000064a9447211 */ /* 0x000fe400078fdaff */
[----:B------:R-:W-:Y:S01]  /*c260*/  LEA R170, R170, R99, 0x2 ;  /* 0x00000063aaaa7211 */ /* 0x000fe200078e10ff */
[----:B------:R-:W-:Y:S06]  /*c270*/  @!P0 BRA `(.L_x_10699) ;  /* 0x0000000000048947 */ /* 0x000fec0003800000 */
[----:B-1----:R2:W-:Y:S02]  /*c280*/  REDG.E.ADD.F32.FTZ.RN.STRONG.GPU desc[UR28][R70.64+-0x1400], R69 ;  /* 0xffec0045460079a6 */ /* 0x0025e4000c10f39c */
.L_x_10699:
[----:B------:R-:W-:Y:S05]  /*c290*/  BSYNC B0 ;  /* 0x0000000000007941 */ /* 0x000fea0003800000 */
.L_x_10698:
[----:B-12---:R1:W2:Y:S01]  /*c2a0*/  LDS R69, [R170+0x1d80] ;  /* 0x001d8000aa457984 */ /* 0x0062a20000000800 */
[----:B------:R-:W-:Y:S01]  /*c2b0*/  BSSY B0, `(.L_x_10700) ;  /* 0x0000006000007945 */ /* 0x000fe20003800000 */
[----:B------:R-:W-:Y:S02]  /*c2c0*/  IADD3 R169, R100, 0x400, RZ ;  /* 0x0000040064a97810 */ /* 0x000fe40007ffe0ff */
[----:B0-----:R-:W-:Y:S02]  /*c2d0*/  LEA.HI.SX32 R168, R173, R100, 0x1b ;  /* 0x00000064ada87211 */ /* 0x001fe400078fdaff */
[----:B------:R-:W-:Y:S01]  /*c2e0*/  LEA R172, R68, R99, 0x2 ;  /* 0x0000006344ac7211 */ /* 0x000fe200078e10ff */
[----:B------:R-:W-:Y:S06]  /*c2f0*/  @!P1 BRA `(.L_x_10701) ;  /* 0x0000000000049947 */ /* 0x000fec0003800000 */
[----:B--2---:R0:W-:Y:S02]  /*c300*/  REDG.E.ADD.F32.FTZ.RN.STRONG.GPU desc[UR28][R70.64+-0x1300], R69 ;  /* 0xffed0045460079a6 */ /* 0x0041e4000c10f39c */
.L_x_10701:
[----:B------:R-:W-:Y:S05]  /*c310*/  BSYNC B0 ;  /* 0x0000000000007941 */ /* 0x000fea0003800000 */
.L_x_10700:
[----:B0-2---:R0:W2:Y:S01]  /*c320*/  LDS R69, [R172+0x1e80] ;  /* 0x001e8000ac457984 */ /* 0x0050a20000000800 */
[----:B------:R-:W-:Y:S01]  /*c330*/  BSSY B0, `(.L_x_10702) ;  /* 0x0000006000007945 */ /* 0x000fe20003800000 */
[----:B------:R-:W-:Y:S02]  /*c340*/  LEA.HI.SX32 R68, R169, R100, 0x1b ;  /* 0x00000064a9447211 */ /* 0x000fe400078fdaff */
[----:B------:R-:W-:Y:S02]  /*c350*/  IADD3 R173, R100, 0x440, RZ ;  /* 0x0000044064ad7810 */ /* 0x000fe40007ffe0ff */
[----:B------:R-:W-:Y:S01]  /*c360*/  LEA R169, R168, R99, 0x2 ;  /* 0x00000063a8a97211 */ /* 0x000fe200078e10ff */
[----:B------:R-:W-:Y:S06]  /*c370*/  @!P2 BRA `(.L_x_10703) ;  /* 0x000000000004a947 */ /* 0x000fec0003800000 */
[----:B--2---:R3:W-:Y:S02]  /*c380*/  REDG.E.ADD.F32.FTZ.RN.STRONG.GPU desc[UR28][R70.64+-0x1200], R69 ;  /* 0xffee0045460079a6 */ /* 0x0047e4000c10f39c */
.L_x_10703:
[----:B------:R-:W-:Y:S05]  /*c390*/  BSYNC B0 ;  /* 0x0000000000007941 */ /* 0x000fea0003800000 */
.L_x_10702:
[----:B--23--:R2:W3:Y:S01]  /*c3a0*/  LDS R69, [R169+0x1f80] ;  /* 0x001f8000a9457984 */ /* 0x00c4e20000000800 */
[----:B------:R-:W-:Y:S01]  /*c3b0*/  BSSY B0, `(.L_x_10704) ;  /* 0x0000005000007945 */ /* 0x000fe20003800000 */
[----:B------:R-:W-:Y:S02]  /*c3c0*/  LEA.HI.SX32 R168, R173, R100, 0x1b ;  /* 0x00000064ada87211 */ /* 0x000fe400078fdaff */
[----:B------:R-:W-:Y:S01]  /*c3d0*/  LEA R68, R68, R99, 0x2 ;  /* 0x0000006344447211 */ /* 0x000fe200078e10ff */
[----:B------:R-:W-:Y:S06]  /*c3e0*/  @!P3 BRA `(.L_x_10705) ;  /* 0x000000000004b947 */ /* 0x000fec0003800000 */
[----:B---3--:R4:W-:Y:S02]  /*c3f0*/  REDG.E.ADD.F32.FTZ.RN.STRONG.GPU desc[UR28][R70.64+-0x1100], R69 ;  /* 0xffef0045460079a6 */ /* 0x0089e4000c10f39c */
.L_x_10705:
[----:B------:R-:W-:Y:S05]  /*c400*/  BSYNC B0 ;  /* 0x0000000000007941 */ /* 0x000fea0003800000 */
.L_x_10704:
[----:B---34-:R3:W4:Y:S01]  /*c410*/  LDS R69, [R68+0x2080] ;  /* 0x0020800044457984 */ /* 0x0187220000000800 */
[----:B------:R-:W-:Y:S01]  /*c420*/  BSSY B0, `(.L_x_10706) ;  /* 0x0000004000007945 */ /* 0x000fe20003800000 */
[----:B------:R-:W-:-:S03]  /*c430*/  LEA R168, R168, R99, 0x2 ;  /* 0x00000063a8a87211 */ /* 0x000fc600078e10ff */
[----:B------:R-:W-:Y:S05]  /*c440*/  @!P4 BRA `(.L_x_10707) ;  /* 0x000000000004c947 */ /* 0x000fea0003800000 */
[----:B----4-:R4:W-:Y:S02]  /*c450*/  REDG.E.ADD.F32.FTZ.RN.STRONG.GPU desc[UR28][R70.64+-0x1000], R69 ;  /* 0xfff00045460079a6 */ /* 0x0109e4000c10f39c */
.L_x_10707:
[----:B------:R-:W-:Y:S05]  /*c460*/  BSYNC B0 ;  /* 0x0000000000007941 */ /* 0x000fea0003800000 */
.L_x_10706:
[----:B----4-:R4:W0:Y:S01]  /*c470*/  LDS R69, [R168+0x2180] ;  /* 0x00218000a8457984 */ /* 0x0108220000000800 */
[----:B------:R-:W-:Y:S01]  /*c480*/  BSSY B0, `(.L_x_10708) ;  /* 0x0000005000007945 */ /* 0x000fe20003800000 */
[C---:B--2---:R-:W-:Y:S02]  /*c490*/  IADD3 R169, R100.reuse, 0x480, RZ ;  /* 0x0000048064a97810 */ /* 0x044fe40007ffe0ff */
[----:B------:R-:W-:Y:S01]  /*c4a0*/  IADD3 R173, R100, 0x4c0, RZ ;  /* 0x000004c064ad7810 */ /* 0x000fe20007ffe0ff */
[----:B------:R-:W-:Y:S06]  /*c4b0*/  @!P5 BRA `(.L_x_10709) ;  /* 0x000000000004d947 */ /* 0x000fec0003800000 */
[----:B0-----:R2:W-:Y:S02]  /*c4c0*/  REDG.E.ADD.F32.FTZ.RN.STRONG.GPU desc[UR28][R70.64+-0xf00], R69 ;  /* 0xfff10045460079a6 */ /* 0x0015e4000c10f39c */
.L_x_10709:
[----:B------:R-:W-:Y:S05]  /*c4d0*/  BSYNC B0 ;  /* 0x0000000000007941 */ /* 0x000fea0003800000 */
.L_x_10708:
        /* <DEDUP_REMOVED lines=18> */
.L_x_10711:
[----:B------:R-:W-:Y:S05]  /*c600*/  BSYNC B0 ;  /* 0x0000000000007941 */ /* 0x000fea0003800000 */
.L_x_10710:
[----:B01----:R0:W1:Y:S01]  /*c610*/  LDS R69, [R168+0x2380] ;  /* 0x00238000a8457984 */ /* 0x0030620000000800 */
[----:B------:R-:W-:Y:S01]  /*c620*/  BSSY B0, `(.L_x_10712) ;  /* 0x0000006000007945 */ /* 0x000fe20003800000 */
[----:B------:R-:W-:Y:S02]  /*c630*/  IADD3 R173, R100, 0x580, RZ ;  /* 0x0000058064ad7810 */ /* 0x000fe40007ffe0ff */
[----:B------:R-:W-:Y:S02]  /*c640*/  LEA.HI.SX32 R68, R169, R100, 0x1b ;  /* 0x00000064a9447211 */ /* 0x000fe400078fdaff */
[----:B------:R-:W-:Y:S01]  /*c650*/  LEA R170, R170, R99, 0x2 ;  /* 0x00000063aaaa7211 */ /* 0x000fe200078e10ff */
[----:B------:R-:W-:Y:S06]  /*c660*/  @!P0 BRA `(.L_x_10713) ;  /* 0x0000000000048947 */ /* 0x000fec0003800000 */
[----:B-1----:R2:W-:Y:S02]  /*c670*/  REDG.E.ADD.F32.FTZ.RN.STRONG.GPU desc[UR28][R70.64+-0xd00], R69 ;  /* 0xfff30045460079a6 */ /* 0x0025e4000c10f39c */
.L_x_10713:
[----:B------:R-:W-:Y:S05]  /*c680*/  BSYNC B0 ;  /* 0x0000000000007941 */ /* 0x000fea0003800000 */
.L_x_10712:
[----:B-12---:R1:W2:Y:S01]  /*c690*/  LDS R69, [R170+0x2480] ;  /* 0x00248000aa457984 */ /* 0x0062a20000000800 */
[----:B------:R-:W-:Y:S01]  /*c6a0*/  BSSY B0, `(.L_x_10714) ;  /* 0x0000006000007945 */ /* 0x000fe20003800000 */
[----:B------:R-:W-:Y:S02]  /*c6b0*/  IADD3 R169, R100, 0x5c0, RZ ;  /* 0x000005c064a97810 */ /* 0x000fe40007ffe0ff */
[----:B0-----:R-:W-:Y:S02]  /*c6c0*/  LEA.HI.SX32 R168, R173, R100, 0x1b ;  /* 0x00000064ada87211 */ /* 0x001fe400078fdaff */
[----:B------:R-:W-:Y:S01]  /*c6d0*/  LEA R172, R68, R99, 0x2 ;  /* 0x0000006344ac7211 */ /* 0x000fe200078e10ff */
[----:B------:R-:W-:Y:S06]  /*c6e0*/  @!P1 BRA `(.L_x_10715) ;  /* 0x0000000000049947 */ /* 0x000fec0003800000 */
[----:B--2---:R0:W-:Y:S02]  /*c6f0*/  REDG.E.ADD.F32.FTZ.RN.STRONG.GPU desc[UR28][R70.64+-0xc00], R69 ;  /* 0xfff40045460079a6 */ /* 0x0041e4000c10f39c */
.L_x_10715:
[----:B------:R-:W-:Y:S05]  /*c700*/  BSYNC B0 ;  /* 0x0000000000007941 */ /* 0x000fea0003800000 */
.L_x_10714:
[----:B0-2---:R0:W2:Y:S01]  /*c710*/  LDS R69, [R172+0x2580] ;  /* 0x00258000ac457984 */ /* 0x0050a20000000800 */
[----:B------:R-:W-:Y:S01]  /*c720*/  BSSY B0, `(.L_x_10716) ;  /* 0x0000006000007945 */ /* 0x000fe20003800000 */
[----:B------:R-:W-:Y:S02]  /*c730*/  LEA.HI.SX32 R68, R169, R100, 0x1b ;  /* 0x00000064a9447211 */ /* 0x000fe400078fdaff */
[----:B------:R-:W-:Y:S02]  /*c740*/  IADD3 R173, R100, 0x600, RZ ;  /* 0x0000060064ad7810 */ /* 0x000fe40007ffe0ff */
[----:B------:R-:W-:Y:S01]  /*c750*/  LEA R169, R168, R99, 0x2 ;  /* 0x00000063a8a97211 */ /* 0x000fe200078e10ff */
[----:B------:R-:W-:Y:S06]  /*c760*/  @!P2 BRA `(.L_x_10717) ;  /* 0x000000000004a947 */ /* 0x000fec0003800000 */
[----:B--2---:R3:W-:Y:S02]  /*c770*/  REDG.E.ADD.F32.FTZ.RN.STRONG.GPU desc[UR28][R70.64+-0xb00], R69 ;  /* 0xfff50045460079a6 */ /* 0x0047e4000c10f39c */
.L_x_10717:
[----:B------:R-:W-:Y:S05]  /*c780*/  BSYNC B0 ;  /* 0x0000000000007941 */ /* 0x000fea0003800000 */
.L_x_10716:
[----:B--23--:R2:W3:Y:S01]  /*c790*/  LDS R69, [R169+0x2680] ;  /* 0x00268000a9457984 */ /* 0x00c4e20000000800 */
[----:B------:R-:W-:Y:S01]  /*c7a0*/  BSSY B0, `(.L_x_10718) ;  /* 0x0000005000007945 */ /* 0x000fe20003800000 */
[----:B------:R-:W-:Y:S02]  /*c7b0*/  LEA.HI.SX32 R168, R173, R100, 0x1b ;  /* 0x00000064ada87211 */ /* 0x000fe400078fdaff */
[----:B------:R-:W-:Y:S01]  /*c7c0*/  LEA R68, R68, R99, 0x2 ;  /* 0x0000006344447211 */ /* 0x000fe200078e10ff */
[----:B------:R-:W-:Y:S06]  /*c7d0*/  @!P3 BRA `(.L_x_10719) ;  /* 0x000000000004b947 */ /* 0x000fec0003800000 */
[----:B---3--:R4:W-:Y:S02]  /*c7e0*/  REDG.E.ADD.F32.FTZ.RN.STRONG.GPU desc[UR28][R70.64+-0xa00], R69 ;  /* 0xfff60045460079a6 */ /* 0x0089e4000c10f39c */
.L_x_10719:
[----:B------:R-:W-:Y:S05]  /*c7f0*/  BSYNC B0 ;  /* 0x0000000000007941 */ /* 0x000fea0003800000 */
.L_x_10718:
[----:B---34-:R3:W4:Y:S01]  /*c800*/  LDS R69, [R68+0x2780] ;  /* 0x0027800044457984 */ /* 0x0187220000000800 */
[----:B------:R-:W-:Y:S01]  /*c810*/  BSSY B0, `(.L_x_10720) ;  /* 0x0000004000007945 */ /* 0x000fe20003800000 */
[----:B------:R-:W-:-:S03]  /*c820*/  LEA R168, R168, R99, 0x2 ;  /* 0x00000063a8a87211 */ /* 0x000fc600078e10ff */
[----:B------:R-:W-:Y:S05]  /*c830*/  @!P4 BRA `(.L_x_10721) ;  /* 0x000000000004c947 */ /* 0x000fea0003800000 */
[----:B----4-:R4:W-:Y:S02]  /*c840*/  REDG.E.ADD.F32.FTZ.RN.STRONG.GPU desc[UR28][R70.64+-0x900], R69 ;  /* 0xfff70045460079a6 */ /* 0x0109e4000c10f39c */
.L_x_10721:
[----:B------:R-:W-:Y:S05]  /*c850*/  BSYNC B0 ;  /* 0x0000000000007941 */ /* 0x000fea0003800000 */
.L_x_10720:
[----:B----4-:R4:W0:Y:S01]  /*c860*/  LDS R69, [R168+0x2880] ;  /* 0x00288000a8457984 */ /* 0x0108220000000800 */
[----:B------:R-:W-:Y:S01]  /*c870*/  BSSY B0, `(.L_x_10722) ;  /* 0x0000005000007945 */ /* 0x000fe20003800000 */
[C---:B--2---:R-:W-:Y:S02]  /*c880*/  IADD3 R169, R100.reuse, 0x640, RZ ;  /* 0x0000064064a97810 */ /* 0x044fe40007ffe0ff */
[----:B------:R-:W-:Y:S01]  /*c890*/  IADD3 R173, R100, 0x680, RZ ;  /* 0x0000068064ad7810 */ /* 0x000fe20007ffe0ff */
[----:B------:R-:W-:Y:S06]  /*c8a0*/  @!P5 BRA `(.L_x_10723) ;  /* 0x000000000004d947 */ /* 0x000fec0003800000 */
[----:B0-----:R2:W-:Y:S02]  /*c8b0*/  REDG.E.ADD.F32.FTZ.RN.STRONG.GPU desc[UR28][R70.64+-0x800], R69 ;  /* 0xfff80045460079a6 */ /* 0x0015e4000c10f39c */
.L_x_10723:
[----:B------:R-:W-:Y:S05]  /*c8c0*/  BSYNC B0 ;  /* 0x0000000000007941 */ /* 0x000fea0003800000 */
.L_x_10722:
        /* <DEDUP_REMOVED lines=18> */
.L_x_10725:
[----:B------:R-:W-:Y:S05]  /*c9f0*/  BSYNC B0 ;  /* 0x0000000000007941 */ /* 0x000fea0003800000 */
.L_x_10724:
[----:B01----:R0:W1:Y:S01]  /*ca00*/  LDS R69, [R168+0x2a80] ;  /* 0x002a8000a8457984 */ /* 0x0030620000000800 */
[----:B------:R-:W-:Y:S01]  /*ca10*/  BSSY B0, `(.L_x_10726) ;  /* 0x0000006000007945 */ /* 0x000fe20003800000 */
[----:B------:R-:W-:Y:S02]  /*ca20*/  IADD3 R143, R100, 0x740, RZ ;  /* 0x00000740648f7810 */ /* 0x000fe40007ffe0ff */
[----:B------:R-:W-:Y:S02]  /*ca30*/  LEA.HI.SX32 R68, R169, R100, 0x1b ;  /* 0x00000064a9447211 */ /* 0x000fe400078fdaff */
[----:B------:R-:W-:Y:S01]  /*ca40*/  LEA R170, R170, R99, 0x2 ;  /* 0x00000063aaaa7211 */ /* 0x000fe200078e10ff */
[----:B------:R-:W-:Y:S06]  /*ca50*/  @!P0 BRA `(.L_x_10727) ;  /* 0x0000000000048947 */ /* 0x000fec0003800000 */
[----:B-1----:R2:W-:Y:S02]  /*ca60*/  REDG.E.ADD.F32.FTZ.RN.STRONG.GPU desc[UR28][R70.64+-0x600], R69 ;  /* 0xfffa0045460079a6 */ /* 0x0025e4000c10f39c */
.L_x_10727:
[----:B------:R-:W-:Y:S05]  /*ca70*/  BSYNC B0 ;  /* 0x0000000000007941 */ /* 0x000fea0003800000 */
.L_x_10726:
[----:B-12---:R1:W2:Y:S01]  /*ca80*/  LDS R69, [R170+0x2b80] ;  /* 0x002b8000aa457984 */ /* 0x0062a20000000800 */
[----:B------:R-:W-:Y:S01]  /*ca90*/  BSSY B0, `(.L_x_10728) ;  /* 0x0000006000007945 */ /* 0x000fe20003800000 */
[----:B------:R-:W-:Y:S02]  /*caa0*/  IADD3 R169, R100, 0x780, RZ ;  /* 0x0000078064a97810 */ /* 0x000fe40007ffe0ff */
[----:B0-----:R-:W-:Y:S02]  /*cab0*/  LEA.HI.SX32 R168, R143, R100, 0x1b ;  /* 0x000000648fa87211 */ /* 0x001fe400078fdaff */
[----:B------:R-:W-:Y:S01]  /*cac0*/  LEA R172, R68, R99, 0x2 ;  /* 0x0000006344ac7211 */ /* 0x000fe200078e10ff */
[----:B------:R-:W-:Y:S06]  /*cad0*/  @!P1 BRA `(.L_x_10729) ;  /* 0x0000000000049947 */ /* 0x000fec0003800000 */
[----:B--2---:R0:W-:Y:S02]  /*cae0*/  REDG.E.ADD.F32.FTZ.RN.STRONG.GPU desc[UR28][R70.64+-0x500], R69 ;  /* 0xfffb0045460079a6 */ /* 0x0041e4000c10f39c */
.L_x_10729:
[----:B------:R-:W-:Y:S05]  /*caf0*/  BSYNC B0 ;  /* 0x0000000000007941 */ /* 0x000fea0003800000 */
.L_x_10728:
[----:B0-2---:R0:W2:Y:S01]  /*cb00*/  LDS R69, [R172+0x2c80] ;  /* 0x002c8000ac457984 */ /* 0x0050a20000000800 */
[----:B------:R-:W-:Y:S01]  /*cb10*/  BSSY B0, `(.L_x_10730) ;  /* 0x0000006000007945 */ /* 0x000fe20003800000 */
[----:B------:R-:W-:Y:S02]  /*cb20*/  LEA.HI.SX32 R68, R169, R100, 0x1b ;  /* 0x00000064a9447211 */ /* 0x000fe400078fdaff */
[----:B------:R-:W-:Y:S02]  /*cb30*/  IADD3 R143, R100, 0x7c0, RZ ;  /* 0x000007c0648f7810 */ /* 0x000fe40007ffe0ff */
[----:B------:R-:W-:Y:S01]  /*cb40*/  LEA R169, R168, R99, 0x2 ;  /* 0x00000063a8a97211 */ /* 0x000fe200078e10ff */
[----:B------:R-:W-:Y:S06]  /*cb50*/  @!P2 BRA `(.L_x_10731) ;  /* 0x000000000004a947 */ /* 0x000fec0003800000 */
[----:B--2---:R3:W-:Y:S02]  /*cb60*/  REDG.E.ADD.F32.FTZ.RN.STRONG.GPU desc[UR28][R70.64+-0x400], R69 ;  /* 0xfffc0045460079a6 */ /* 0x0047e4000c10f39c */
.L_x_10731:
[----:B------:R-:W-:Y:S05]  /*cb70*/  BSYNC B0 ;  /* 0x0000000000007941 */ /* 0x000fea0003800000 */
.L_x_10730:
[----:B--23--:R2:W3:Y:S01]  /*cb80*/  LDS R69, [R169+0x2d80] ;  /* 0x002d8000a9457984 */ /* 0x00c4e20000000800 */
[----:B------:R-:W-:Y:S01]  /*cb90*/  BSSY B0, `(.L_x_10732) ;  /* 0x0000006000007945 */ /* 0x000fe20003800000 */
[----:B------:R-:W-:Y:S01]  /*cba0*/  LEA.HI.SX32 R168, R143, R100, 0x1b ;  /* 0x000000648fa87211 */ /* 0x000fe200078fdaff */
[----:B------:R-:W-:Y:S01]  /*cbb0*/  FMUL.FTZ R148, R239, R148 ;  /* 0x00000094ef947220 */ /* 0x000fe20000410000 */
[----:B------:R-:W-:Y:S01]  /*cbc0*/  LEA R68, R68, R99, 0x2 ;  /* 0x0000006344447211 */ /* 0x000fe200078e10ff */
[----:B------:R-:W-:Y:S06]  /*cbd0*/  @!P3 BRA `(.L_x_10733) ;  /* 0x000000000004b947 */ /* 0x000fec0003800000 */
[----:B---3--:R4:W-:Y:S02]  /*cbe0*/  REDG.E.ADD.F32.FTZ.RN.STRONG.GPU desc[UR28][R70.64+-0x300], R69 ;  /* 0xfffd0045460079a6 */ /* 0x0089e4000c10f39c */
.L_x_10733:
[----:B------:R-:W-:Y:S05]  /*cbf0*/  BSYNC B0 ;  /* 0x0000000000007941 */ /* 0x000fea0003800000 */
.L_x_10732:
[----:B---34-:R3:W4:Y:S01]  /*cc00*/  LDS R69, [R68+0x2e80] ;  /* 0x002e800044457984 */ /* 0x0187220000000800 */
[----:B------:R-:W-:Y:S01]  /*cc10*/  BSSY B0, `(.L_x_10734) ;  /* 0x0000005000007945 */ /* 0x000fe20003800000 */
[----:B------:R-:W-:Y:S01]  /*cc20*/  LEA R168, R168, R99, 0x2 ;  /* 0x00000063a8a87211 */ /* 0x000fe200078e10ff */
[----:B------:R-:W-:Y:S02]  /*cc30*/  FFMA.FTZ R143, R117, R166, R148 ;  /* 0x000000a6758f7223 */ /* 0x000fe40000010094 */
[----:B------:R-:W-:Y:S05]  /*cc40*/  @!P4 BRA `(.L_x_10735) ;  /* 0x000000000004c947 */ /* 0x000fea0003800000 */
[----:B----4-:R4:W-:Y:S02]  /*cc50*/  REDG.E.ADD.F32.FTZ.RN.STRONG.GPU desc[UR28][R70.64+-0x200], R69 ;  /* 0xfffe0045460079a6 */ /* 0x0109e4000c10f39c */
.L_x_10735:
[----:B------:R-:W-:Y:S05]  /*cc60*/  BSYNC B0 ;  /* 0x0000000000007941 */ /* 0x000fea0003800000 */
.L_x_10734:
[----:B----4-:R4:W0:Y:S01]  /*cc70*/  LDS R69, [R168+0x2f80] ;  /* 0x002f8000a8457984 */ /* 0x0108220000000800 */
[----:B------:R-:W-:Y:S01]  /*cc80*/  BSSY B0, `(.L_x_10736) ;  /* 0x0000004000007945 */ /* 0x000fe20003800000 */
[----:B---3--:R-:W-:-:S03]  /*cc90*/  FADD.FTZ R68, R116, R143 ;  /* 0x0000008f74447221 */ /* 0x008fc60000010000 */
[----:B------:R-:W-:Y:S05]  /*cca0*/  @!P5 BRA `(.L_x_10737) ;  /* 0x000000000004d947 */ /* 0x000fea0003800000 */
[----:B0-----:R3:W-:Y:S02]  /*ccb0*/  REDG.E.ADD.F32.FTZ.RN.STRONG.GPU desc[UR28][R70.64+-0x100], R69 ;  /* 0xffff0045460079a6 */ /* 0x0017e4000c10f39c */
.L_x_10737:
[----:B------:R-:W-:Y:S05]  /*ccc0*/  BSYNC B0 ;  /* 0x0000000000007941 */ /* 0x000fea0003800000 */
.L_x_10736:
[----:B------:R-:W5:Y:S01]  /*ccd0*/  SHFL.DOWN PT, R116, R165, 0x1, 0x1f ;  /* 0x08201f00a5747f89 */ /* 0x000f6200000e0000 */
[----:B------:R-:W-:Y:S01]  /*cce0*/  ISETP.GT.AND P0, PT, R236, 0x1e, PT ;  /* 0x0000001eec00780c */ /* 0x000fe20003f04270 */
[----:B------:R-:W-:Y:S01]  /*ccf0*/  FMUL.FTZ R194, R194, R135 ;  /* 0x00000087c2c27220 */ /* 0x000fe20000410000 */
[----:B0--3--:R-:W-:Y:S01]  /*cd00*/  MOV R69, R165 ;  /* 0x000000a500457202 */ /* 0x009fe20000000f00 */
[----:B--2---:R-:W0:Y:S01]  /*cd10*/  SHFL.DOWN PT, R169, R197, 0x1, 0x1f ;  /* 0x08201f00c5a97f89 */ /* 0x004e2200000e0000 */
[----:B------:R-:W-:Y:S01]  /*cd20*/  MOV R70, R197 ;  /* 0x000000c500467202 */ /* 0x000fe20000000f00 */
[----:B------:R-:W-:Y:S01]  /*cd30*/  FFMA.FTZ R134, R233, R134, R194 ;  /* 0x00000086e9867223 */ /* 0x000fe200000100c2 */
[----:B------:R-:W-:Y:S01]  /*cd40*/  MOV R71, R78 ;  /* 0x0000004e00477202 */ /* 0x000fe20000000f00 */
[----:B------:R-:W2:Y:S01]  /*cd50*/  SHFL.DOWN PT, R148, R78, 0x1, 0x1f ;  /* 0x08201f004e947f89 */ /* 0x000ea200000e0000 */
[----:B------:R-:W-:Y:S01]  /*cd60*/  FMUL.FTZ R201, R201, R136 ;  /* 0x00000088c9c97220 */ /* 0x000fe20000410000 */
[----:B------:R-:W-:Y:S01]  /*cd70*/  FFMA.FTZ R101, R101, R202, R134 ;  /* 0x000000ca65657223 */ /* 0x000fe20000010086 */
[----:B------:R-:W-:Y:S01]  /*cd80*/  FADD.FTZ R5, R80, R5 ;  /* 0x0000000550057221 */ /* 0x000fe20000010000 */
[----:B------:R-:W3:Y:S01]  /*cd90*/  SHFL.DOWN PT, R143, R68, 0x1, 0x1f ;  /* 0x08201f00448f7f89 */ /* 0x000ee200000e0000 */
[----:B------:R-:W-:Y:S01]  /*cda0*/  FFMA.FTZ R137, R232, R137, R201 ;  /* 0x00000089e8897223 */ /* 0x000fe200000100c9 */
[----:B------:R-:W-:Y:S01]  /*cdb0*/  FADD.FTZ R34, R101, R34 ;  /* 0x0000002265227221 */ /* 0x000fe20000010000 */
[----:B------:R-:W-:Y:S01]  /*cdc0*/  FMUL.FTZ R145, R212, R145 ;  /* 0x00000091d4917220 */ /* 0x000fe20000410000 */
[----:B------:R-:W-:Y:S01]  /*cdd0*/  ISETP.NE.AND P1, PT, R236, RZ, PT ;  /* 0x000000ffec00720c */ /* 0x000fe20003f25270 */
[----:B------:R-:W-:Y:S01]  /*cde0*/  FFMA.FTZ R102, R102, R87, R137 ;  /* 0x0000005766667223 */ /* 0x000fe20000010089 */
[----:B------:R-:W-:Y:S01]  /*cdf0*/  ISETP.NE.AND P2, PT, R100, RZ, PT ;  /* 0x000000ff6400720c */ /* 0x000fe20003f45270 */
[----:B------:R-:W-:Y:S01]  /*ce00*/  FFMA.FTZ R85, R228, R85, R145 ;  /* 0x00000055e4557223 */ /* 0x000fe20000010091 */
[----:B------:R-:W-:Y:S01]  /*ce10*/  FMUL.FTZ R126, R239, R126 ;  /* 0x0000007eef7e7220 */ /* 0x000fe20000410000 */
[----:B------:R-:W-:Y:S01]  /*ce20*/  FMUL.FTZ R234, R234, R133 ;  /* 0x00000085eaea7220 */ /* 0x000fe20000410000 */
[----:B------:R-:W-:Y:S01]  /*ce30*/  FMUL.FTZ R208, R208, R139 ;  /* 0x0000008bd0d07220 */ /* 0x000fe20000410000 */
[----:B------:R-:W-:Y:S01]  /*ce40*/  FFMA.FTZ R106, R106, R83, R85 ;  /* 0x000000536a6a7223 */ /* 0x000fe20000010055 */
[----:B-----5:R-:W-:Y:S01]  /*ce50*/  @!P0 FADD.FTZ R69, R69, R116 ;  /* 0x0000007445458221 */ /* 0x020fe20000010000 */
[----:B------:R-:W-:Y:S01]  /*ce60*/  FMUL.FTZ R210, R210, R141 ;  /* 0x0000008dd2d27220 */ /* 0x000fe20000410000 */
[----:B------:R-:W-:Y:S01]  /*ce70*/  FMUL.FTZ R142, R211, R142 ;  /* 0x0000008ed38e7220 */ /* 0x000fe20000410000 */
[----:B------:R-:W-:Y:S01]  /*ce80*/  FMUL.FTZ R120, R213, R120 ;  /* 0x00000078d5787220 */ /* 0x000fe20000410000 */
[----:B0-----:R-:W-:Y:S01]  /*ce90*/  @!P0 FADD.FTZ R70, R70, R169 ;  /* 0x000000a946468221 */ /* 0x001fe20000010000 */
[----:B------:R-:W0:Y:S01]  /*cea0*/  SHFL.DOWN PT, R116, R69, 0x2, 0x1f ;  /* 0x08401f0045747f89 */ /* 0x000e2200000e0000 */
[----:B------:R-:W-:Y:S01]  /*ceb0*/  FMUL.FTZ R147, R214, R147 ;  /* 0x00000093d6937220 */ /* 0x000fe20000410000 */
[----:B------:R-:W-:Y:S01]  /*cec0*/  FMUL.FTZ R154, R215, R154 ;  /* 0x0000009ad79a7220 */ /* 0x000fe20000410000 */
[----:B--2---:R-:W-:Y:S01]  /*ced0*/  @!P0 FADD.FTZ R71, R71, R148 ;  /* 0x0000009447478221 */ /* 0x004fe20000010000 */
[----:B------:R-:W2:Y:S01]  /*cee0*/  SHFL.DOWN PT, R165, R70, 0x2, 0x1f ;  /* 0x08401f0046a57f89 */ /* 0x000ea200000e0000 */
[----:B------:R-:W-:Y:S01]  /*cef0*/  FMUL.FTZ R149, R216, R149 ;  /* 0x00000095d8957220 */ /* 0x000fe20000410000 */
[----:B------:R-:W-:Y:S01]  /*cf00*/  FMUL.FTZ R158, R217, R158 ;  /* 0x0000009ed99e7220 */ /* 0x000fe20000410000 */
[----:B---3--:R-:W-:Y:S01]  /*cf10*/  @!P0 FADD.FTZ R68, R143, R68 ;  /* 0x000000448f448221 */ /* 0x008fe20000010000 */
[----:B------:R-:W3:Y:S01]  /*cf20*/  SHFL.DOWN PT, R78, R71, 0x2, 0x1f ;  /* 0x08401f00474e7f89 */ /* 0x000ee200000e0000 */
[----:B------:R-:W-:Y:S01]  /*cf30*/  ISETP.GT.AND P0, PT, R236, 0x1d, PT ;  /* 0x0000001dec00780c */ /* 0x000fe20003f04270 */
[----:B------:R-:W-:Y:S01]  /*cf40*/  FMUL.FTZ R129, R129, R150 ;  /* 0x0000009681817220 */ /* 0x000fe20000410000 */
[----:B------:R-:W-:Y:S01]  /*cf50*/  FMUL.FTZ R218, R218, R121 ;  /* 0x00000079dada7220 */ /* 0x000fe20000410000 */
[----:B------:R-:W5:Y:S01]  /*cf60*/  SHFL.DOWN PT, R143, R68, 0x2, 0x1f ;  /* 0x08401f00448f7f89 */ /* 0x000f6200000e0000 */
        /* <DEDUP_REMOVED lines=23> */
[----:B-----5:R-:W-:Y:S01]  /*d0e0*/  @!P0 FADD.FTZ R68, R68, R143 ;  /* 0x0000008f44448221 */ /* 0x020fe20000010000 */
        /* <DEDUP_REMOVED lines=57> */
[----:B-----5:R-:W-:-:S03]  /*d480*/  @!P0 FADD.FTZ R68, R68, R87 ;  /* 0x0000005744448221 */ /* 0x020fc60000010000 */
[----:B------:R-:W3:Y:S01]  /*d490*/  SHFL.DOWN PT, R80, R71, 0x10, 0x1f ;  /* 0x0a001f0047507f89 */ /* 0x000ee200000e0000 */
[----:B------:R-:W-:-:S03]  /*d4a0*/  ISETP.GT.AND P0, PT, R236, 0xf, PT ;  /* 0x0000000fec00780c */ /* 0x000fc60003f04270 */
[----:B------:R-:W5:Y:S10]  /*d4b0*/  SHFL.DOWN PT, R83, R68, 0x10, 0x1f ;  /* 0x0a001f0044537f89 */ /* 0x000f7400000e0000 */
[----:B0-----:R-:W-:Y:S01]  /*d4c0*/  @!P0 FADD.FTZ R70, R70, R85 ;  /* 0x0000005546468221 */ /* 0x001fe20000010000 */
[----:B--2---:R-:W-:Y:S01]  /*d4d0*/  @!P0 FADD.FTZ R69, R69, R78 ;  /* 0x0000004e45458221 */ /* 0x004fe20000010000 */
[----:B---3--:R-:W-:Y:S01]  /*d4e0*/  @!P0 FADD.FTZ R71, R71, R80 ;  /* 0x0000005047478221 */ /* 0x008fe20000010000 */
        /* <DEDUP_REMOVED lines=25> */
.L_x_10739:
[----:B------:R-:W-:Y:S05]  /*d680*/  BSYNC B0 ;  /* 0x0000000000007941 */ /* 0x000fea0003800000 */
.L_x_10738:
[----:B------:R-:W-:Y:S02]  /*d690*/  UIADD3 UR7, UR7, 0x1, URZ ;  /* 0x0000000107077890 */ /* 0x000fe4000fffe03f */
[----:B------:R-:W-:Y:S02]  /*d6a0*/  UIADD3 UR8, UP1, UR8, 0x1, URZ ;  /* 0x0000000108087890 */ /* 0x000fe4000ff3e03f */
[----:B------:R-:W-:Y:S02]  /*d6b0*/  UISETP.GE.AND UP0, UPT, UR7, UR55, UPT ;  /* 0x000000370700728c */ /* 0x000fe4000bf06270 */
[----:B------:R-:W-:-:S04]  /*d6c0*/  UIADD3.X UR9, URZ, UR9, URZ, UP1, !UPT ;  /* 0x000000093f097290 */ /* 0x000fc80008ffe43f */
[----:B------:R-:W-:-:S13]  /*d6d0*/  PLOP3.LUT P0, PT, PT, PT, UP0, 0x80, 0x0 ;  /* 0x000000000000781c */ /* 0x000fda0003f0f008 */
[----:B------:R-:W-:Y:S05]  /*d6e0*/  @!P0 BRA `(.L_x_10740) ;  /* 0xffffff7400b88947 */ /* 0x000fea000383ffff */
.L_x_10645:
[----:B------:R-:W-:Y:S01]  /*d6f0*/  BAR.SYNC.DEFER_BLOCKING 0x0 ;  /* 0x0000000000007b1d */ /* 0x000fe20000010000 */
[----:B------:R-:W-:-:S05]  /*d700*/  MOV R40, 0x10 ;  /* 0x0000001000287802 */ /* 0x000fca0000000f00 */
[----:B------:R-:W-:Y:S01]  /*d710*/  IMAD.WIDE R40, R97, R40, UR24 ;  /* 0x0000001861287e25 */ /* 0x000fe2000f8e0228 */
[----:B------:R-:W-:Y:S01]  /*d720*/  F2FP.F16.F32.PACK_AB R43, R11, R12 ;  /* 0x0000000c0b2b723e */ /* 0x000fe200000000ff */
[----:B------:R-:W-:Y:S01]  /*d730*/  ULEA UR8, UR16, 0xfffffc00, 0xa ;  /* 0xfffffc0010087891 */ /* 0x000fe2000f8e503f */
[----:B------:R-:W-:Y:S01]  /*d740*/  ULDC.64 UR18, c[0x0][0x388] ;  /* 0x0000e20000127ab9 */ /* 0x000fe20000000a00 */
[----:B------:R-:W-:Y:S01]  /*d750*/  ULDC.64 UR20, c[0x0][0x390] ;  /* 0x0000e40000147ab9 */ /* 0x000fe20000000a00 */
[----:B------:R-:W3:Y:S04]  /*d760*/  LDG.E.128 R44, desc[UR28][R40.64] ;  /* 0x0000001c282c7981 */ /* 0x000ee8000c1e1d00 */
[----:B------:R-:W5:Y:S01]  /*d770*/  LDG.E.128 R48, desc[UR28][R40.64+0x200] ;  /* 0x0002001c28307981 */ /* 0x000f62000c1e1d00 */
[----:B------:R-:W-:Y:S01]  /*d780*/  F2FP.F16.F32.PACK_AB R12, R9, R10 ;  /* 0x0000000a090c723e */ /* 0x000fe200000000ff */
        /* <DEDUP_REMOVED lines=21> */
[----:B---3--:R-:W-:Y:S04]  /*d8e0*/  STS.128 [R96], R44 ;  /* 0x0000002c60007388 */ /* 0x008fe80000000c00 */
[----:B-----5:R-:W-:Y:S01]  /*d8f0*/  STS.128 [R96+0x200], R48 ;  /* 0x0002003060007388 */ /* 0x020fe20000000c00 */
[----:B------:R-:W-:-:S03]  /*d900*/  NOP ;  /* 0x0000000000007918 */ /* 0x000fc60000000000 */
[----:B------:R-:W2:Y:S04]  /*d910*/  LDS.128 R36, [R95] ;  /* 0x000000005f247984 */ /* 0x000ea80000000c00 */
[----:B------:R-:W3:Y:S01]  /*d920*/  LDS.128 R92, [R95+0x10] ;  /* 0x000010005f5c7984 */ /* 0x000ee20000000c00 */
        /* <DEDUP_REMOVED lines=15> */
[----:B------:R-:W2:Y:S01]  /*da20*/  @!P2 MUFU.EX2 R0, R0 ;  /* 0x000000000000a308 */ /* 0x000ea20000000800 */
[----:B------:R-:W-:Y:S01]  /*da30*/  @!P0 FMUL.FTZ R36, R40, -1.4426950216293334961 ;  /* 0xbfb8aa3b28248820 */ /* 0x000fe20000410000 */
[--C-:B------:R-:W-:Y:S02]  /*da40*/  HADD2.F32 R40, -RZ, R38.reuse.H0_H0 ;  /* 0x20000026ff287230 */ /* 0x100fe40000004100 */
[----:B------:R-:W-:Y:S01]  /*da50*/  @!P4 FMUL.FTZ R37, R37, -1.4426950216293334961 ;  /* 0xbfb8aa3b2525c820 */ /* 0x000fe20000410000 */
[----:B------:R-:W-:Y:S02]  /*da60*/  HADD2.F32 R38, -RZ, R38.H1_H1 ;  /* 0x30000026ff267230 */ /* 0x000fe40000004100 */
[----:B------:R-:W-:Y:S01]  /*da70*/  FADD.FTZ R40, R40, UR5 ;  /* 0x0000000528287e21 */ /* 0x000fe20008010000 */
[----:B------:R-:W5:Y:S02]  /*da80*/  @!P0 MUFU.EX2 R36, R36 ;  /* 0x0000002400248308 */ /* 0x000f640000000800 */
[----:B------:R-:W-:-:S02]  /*da90*/  FADD.FTZ R38, R38, UR5 ;  /* 0x0000000526267e21 */ /* 0x000fc40008010000 */
[----:B------:R-:W-:-:S03]  /*daa0*/  FSETP.GTU.FTZ.AND P6, PT, R40, 20, PT ;  /* 0x41a000002800780b */ /* 0x000fc60003fdc000 */
[----:B------:R-:W-:Y:S01]  /*dab0*/  FSETP.GTU.FTZ.AND P5, PT, R38, 20, PT ;  /* 0x41a000002600780b */ /* 0x000fe20003fbc000 */
[----:B------:R-:W0:Y:S01]  /*dac0*/  @!P1 MUFU.EX2 R35, R35 ;  /* 0x0000002300239308 */ /* 0x000e220000000800 */
[----:B--2---:R-:W-:Y:S01]  /*dad0*/  @!P2 FADD.FTZ R2, R0, 1 ;  /* 0x3f8000000002a421 */ /* 0x004fe20000010000 */
[--C-:B------:R-:W-:Y:S02]  /*dae0*/  HADD2.F32 R0, -RZ, R39.reuse.H0_H0 ;  /* 0x20000027ff007230 */ /* 0x100fe40000004100 */
[----:B------:R-:W-:-:S03]  /*daf0*/  HADD2.F32 R39, -RZ, R39.H1_H1 ;  /* 0x30000027ff277230 */ /* 0x000fc60000004100 */
[----:B------:R-:W-:Y:S01]  /*db00*/  FADD.FTZ R42, R0, UR5 ;  /* 0x00000005002a7e21 */ /* 0x000fe20008010000 */
[----:B------:R-:W2:Y:S01]  /*db10*/  @!P2 MUFU.RCP R2, R2 ;  /* 0x000000020002a308 */ /* 0x000ea20000001000 */
[----:B-----5:R-:W-:Y:S01]  /*db20*/  @!P0 FADD.FTZ R36, R36, 1 ;  /* 0x3f80000024248421 */ /* 0x020fe20000010000 */
[----:B------:R-:W-:Y:S01]  /*db30*/  FADD.FTZ R39, R39, UR5 ;  /* 0x0000000527277e21 */ /* 0x000fe20008010000 */
[----:B------:R-:W-:Y:S01]  /*db40*/  @!P6 FMUL.FTZ R0, R40, -1.4426950216293334961 ;  /* 0xbfb8aa3b2800e820 */ /* 0x000fe20000410000 */
[----:B------:R-:W-:Y:S01]  /*db50*/  FSETP.GTU.FTZ.AND P3, PT, R42, 20, PT ;  /* 0x41a000002a00780b */ /* 0x000fe20003f7c000 */
[--C-:B---3--:R-:W-:Y:S02]  /*db60*/  HADD2.F32 R40, -RZ, R93.reuse.H0_H0 ;  /* 0x2000005dff287230 */ /* 0x108fe40000004100 */
[----:B------:R-:W-:Y:S01]  /*db70*/  HADD2.F32 R93, -RZ, R93.H1_H1 ;  /* 0x3000005dff5d7230 */ /* 0x000fe20000004100 */
[----:B------:R-:W3:Y:S01]  /*db80*/  @!P0 MUFU.RCP R36, R36 ;  /* 0x0000002400248308 */ /* 0x000ee20000001000 */
[----:B0-----:R-:W-:Y:S01]  /*db90*/  @!P1 FADD.FTZ R35, R35, 1 ;  /* 0x3f80000023239421 */ /* 0x001fe20000010000 */
[----:B------:R-:W-:-:S02]  /*dba0*/  FADD.FTZ R40, R40, UR5 ;  /* 0x0000000528287e21 */ /* 0x000fc40008010000 */
[----:B------:R-:W-:-:S04]  /*dbb0*/  FADD.FTZ R93, R93, UR5 ;  /* 0x000000055d5d7e21 */ /* 0x000fc80008010000 */
[----:B------:R0:W5:Y:S01]  /*dbc0*/  @!P1 MUFU.RCP R41, R35 ;  /* 0x0000002300299308 */ /* 0x0001620000001000 */
[----:B--2---:R-:W-:Y:S01]  /*dbd0*/  @!P2 FMUL.FTZ R21, R21, R2 ;  /* 0x000000021515a220 */ /* 0x004fe20000410000 */
[----:B------:R-:W-:Y:S01]  /*dbe0*/  FSETP.GTU.FTZ.AND P2, PT, R39, 20, PT ;  /* 0x41a000002700780b */ /* 0x000fe20003f5c000 */
[----:B------:R-:W-:-:S05]  /*dbf0*/  @!P5 FMUL.FTZ R2, R38, -1.4426950216293334961 ;  /* 0xbfb8aa3b2602d820 */ /* 0x000fca0000410000 */
[----:B------:R-:W2:Y:S01]  /*dc00*/  @!P4 MUFU.EX2 R37, R37 ;  /* 0x000000250025c308 */ /* 0x000ea20000000800 */
[--C-:B0-----:R-:W-:Y:S02]  /*dc10*/  HADD2.F32 R35, -RZ, R92.reuse.H0_H0 ;  /* 0x2000005cff237230 */ /* 0x101fe40000004100 */
[----:B---3--:R-:W-:Y:S01]  /*dc20*/  @!P0 FMUL.FTZ R23, R23, R36 ;  /* 0x0000002417178220 */ /* 0x008fe20000410000 */
[----:B------:R-:W-:Y:S02]  /*dc30*/  HADD2.F32 R92, -RZ, R92.H1_H1 ;  /* 0x3000005cff5c7230 */ /* 0x000fe40000004100 */
[----:B------:R-:W-:Y:S01]  /*dc40*/  FADD.FTZ R38, R35, UR5 ;  /* 0x0000000523267e21 */ /* 0x000fe20008010000 */
[----:B------:R-:W-:Y:S01]  /*dc50*/  @!P2 FMUL.FTZ R36, R39, -1.4426950216293334961 ;  /* 0xbfb8aa3b2724a820 */ /* 0x000fe20000410000 */
[----:B------:R-:W0:Y:S01]  /*dc60*/  @!P6 MUFU.EX2 R0, R0 ;  /* 0x000000000000e308 */ /* 0x000e220000000800 */
[----:B-----5:R-:W-:Y:S01]  /*dc70*/  @!P1 FMUL.FTZ R22, R22, R41 ;  /* 0x0000002916169220 */ /* 0x020fe20000410000 */
[----:B------:R-:W-:Y:S01]  /*dc80*/  @!P3 FMUL.FTZ R35, R42, -1.4426950216293334961 ;  /* 0xbfb8aa3b2a23b820 */ /* 0x000fe20000410000 */
[----:B------:R-:W-:Y:S01]  /*dc90*/  FSETP.GTU.FTZ.AND P1, PT, R38, 20, PT ;  /* 0x41a000002600780b */ /* 0x000fe20003f3c000 */
[----:B------:R-:W-:-:S04]  /*dca0*/  FADD.FTZ R92, R92, UR5 ;  /* 0x000000055c5c7e21 */ /* 0x000fc80008010000 */
[----:B------:R-:W3:Y:S01]  /*dcb0*/  @!P5 MUFU.EX2 R2, R2 ;  /* 0x000000020002d308 */ /* 0x000ee20000000800 */
[----:B--2---:R-:W-:Y:S01]  /*dcc0*/  @!P4 FADD.FTZ R37, R37, 1 ;  /* 0x3f8000002525c421 */ /* 0x004fe20000010000 */
[----:B------:R-:W-:-:S06]  /*dcd0*/  FSETP.GTU.FTZ.AND P0, PT, R92, 20, PT ;  /* 0x41a000005c00780b */ /* 0x000fcc0003f1c000 */
[----:B------:R-:W2:Y:S01]  /*dce0*/  @!P2 MUFU.EX2 R36, R36 ;  /* 0x000000240024a308 */ /* 0x000ea20000000800 */
[----:B------:R-:W-:Y:S01]  /*dcf0*/  @!P1 FMUL.FTZ R38, R38, -1.4426950216293334961 ;  /* 0xbfb8aa3b26269820 */ /* 0x000fe20000410000 */
[----:B0-----:R-:W-:-:S05]  /*dd00*/  @!P6 FADD.FTZ R0, R0, 1 ;  /* 0x3f8000000000e421 */ /* 0x001fca0000010000 */
[----:B------:R-:W-:Y:S01]  /*dd10*/  @!P0 FMUL.FTZ R39, R92, -1.4426950216293334961 ;  /* 0xbfb8aa3b5c278820 */ /* 0x000fe20000410000 */
[----:B------:R-:W0:Y:S01]  /*dd20*/  @!P4 MUFU.RCP R37, R37 ;  /* 0x000000250025c308 */ /* 0x000e220000001000 */
[----:B---3--:R-:W-:-:S07]  /*dd30*/  @!P5 FADD.FTZ R2, R2, 1 ;  /* 0x3f8000000202d421 */ /* 0x008fce0000010000 */
[----:B------:R-:W3:Y:S01]  /*dd40*/  @!P3 MUFU.EX2 R35, R35 ;  /* 0x000000230023b308 */ /* 0x000ee20000000800 */
[----:B--2---:R-:W-:-:S07]  /*dd50*/  @!P2 FADD.FTZ R36, R36, 1 ;  /* 0x3f8000002424a421 */ /* 0x004fce0000010000 */
[----:B------:R2:W5:Y:S01]  /*dd60*/  @!P6 MUFU.RCP R42, R0 ;  /* 0x00000000002ae308 */ /* 0x0005620000001000 */
[----:B0-----:R-:W-:Y:S01]  /*dd70*/  @!P4 FMUL.FTZ R24, R24, R37 ;  /* 0x000000251818c220 */ /* 0x001fe20000410000 */
[----:B------:R-:W-:-:S06]  /*dd80*/  FSETP.GTU.FTZ.AND P4, PT, R40, 20, PT ;  /* 0x41a000002800780b */ /* 0x000fcc0003f9c000 */
[----:B------:R-:W0:Y:S01]  /*dd90*/  @!P1 MUFU.EX2 R38, R38 ;  /* 0x0000002600269308 */ /* 0x000e220000000800 */
[----:B---3--:R-:W-:Y:S01]  /*dda0*/  @!P3 FADD.FTZ R35, R35, 1 ;  /* 0x3f8000002323b421 */ /* 0x008fe20000010000 */
[--C-:B--2---:R-:W-:Y:S02]  /*ddb0*/  HADD2.F32 R0, -RZ, R94.reuse.H0_H0 ;  /* 0x2000005eff007230 */ /* 0x104fe40000004100 */
[----:B------:R-:W-:-:S04]  /*ddc0*/  HADD2.F32 R94, -RZ, R94.H1_H1 ;  /* 0x3000005eff5e7230 */ /* 0x000fc80000004100 */
[----:B------:R-:W2:Y:S01]  /*ddd0*/  @!P5 MUFU.RCP R41, R2 ;  /* 0x000000020029d308 */ /* 0x000ea20000001000 */
[----:B-----5:R-:W-:Y:S01]  /*dde0*/  @!P6 FMUL.FTZ R25, R25, R42 ;  /* 0x0000002a1919e220 */ /* 0x020fe20000410000 */
[----:B------:R-:W-:Y:S01]  /*ddf0*/  FADD.FTZ R42, R0, UR5 ;  /* 0x00000005002a7e21 */ /* 0x000fe20008010000 */
[----:B------:R-:W-:Y:S01]  /*de00*/  @!P4 FMUL.FTZ R0, R40, -1.4426950216293334961 ;  /* 0xbfb8aa3b2800c820 */ /* 0x000fe20000410000 */
[----:B------:R-:W-:Y:S01]  /*de10*/  FSETP.GTU.FTZ.AND P6, PT, R93, 20, PT ;  /* 0x41a000005d00780b */ /* 0x000fe20003fdc000 */
[----:B------:R-:W-:-:S03]  /*de20*/  FADD.FTZ R94, R94, UR5 ;  /* 0x000000055e5e7e21 */ /* 0x000fc60008010000 */
[----:B------:R-:W3:Y:S01]  /*de30*/  @!P2 MUFU.RCP R37, R36 ;  /* 0x000000240025a308 */ /* 0x000ee20000001000 */
[----:B0-----:R-:W-:-:S07]  /*de40*/  @!P1 FADD.FTZ R38, R38, 1 ;  /* 0x3f80000026269421 */ /* 0x001fce0000010000 */
[----:B------:R0:W5:Y:S01]  /*de50*/  @!P3 MUFU.RCP R44, R35 ;  /* 0x00000023002cb308 */ /* 0x0001620000001000 */
[----:B--2---:R-:W-:Y:S01]  /*de60*/  @!P5 FMUL.FTZ R26, R26, R41 ;  /* 0x000000291a1ad220 */ /* 0x004fe20000410000 */
[----:B------:R-:W-:Y:S01]  /*de70*/  FSETP.GTU.FTZ.AND P5, PT, R42, 20, PT ;  /* 0x41a000002a00780b */ /* 0x000fe20003fbc000 */
[----:B------:R-:W-:Y:S01]  /*de80*/  @!P6 FMUL.FTZ R2, R93, -1.4426950216293334961 ;  /* 0xbfb8aa3b5d02e820 */ /* 0x000fe20000410000 */
[----:B------:R-:W-:Y:S02]  /*de90*/  F2FP.F16.F32.PACK_AB R41, R15, R16 ;  /* 0x000000100f29723e */ /* 0x000fe400000000ff */
[----:B------:R-:W-:Y:S02]  /*dea0*/  F2FP.F16.F32.PACK_AB R15, R3, R4 ;  /* 0x00000004030f723e */ /* 0x000fe400000000ff */
[----:B------:R-:W2:Y:S01]  /*deb0*/  @!P1 MUFU.RCP R38, R38 ;  /* 0x0000002600269308 */ /* 0x000ea20000001000 */
[--C-:B0-----:R-:W-:Y:S02]  /*dec0*/  HADD2.F32 R35, -RZ, R95.reuse.H0_H0 ;  /* 0x2000005fff237230 */ /* 0x101fe40000004100 */
[----:B---3--:R-:W-:Y:S01]  /*ded0*/  @!P2 FMUL.FTZ R28, R28, R37 ;  /* 0x000000251c1ca220 */ /* 0x008fe20000410000 */
[----:B------:R-:W-:Y:S01]  /*dee0*/  HADD2.F32 R95, -RZ, R95.H1_H1 ;  /* 0x3000005fff5f7230 */ /* 0x000fe20000004100 */
[----:B------:R-:W-:Y:S01]  /*def0*/  MOV R3, UR18 ;  /* 0x0000001200037c02 */ /* 0x000fe20008000f00 */
[----:B------:R-:W-:Y:S01]  /*df00*/  ULDC.64 UR18, c[0x0][0x3a8] ;  /* 0x0000ea0000127ab9 */ /* 0x000fe20000000a00 */
[----:B------:R-:W-:Y:S01]  /*df10*/  FADD.FTZ R40, R35, UR5 ;  /* 0x0000000523287e21 */ /* 0x000fe20008010000 */
[----:B------:R-:W-:Y:S01]  /*df20*/  @!P5 FMUL.FTZ R35, R42, -1.4426950216293334961 ;  /* 0xbfb8aa3b2a23d820 */ /* 0x000fe20000410000 */
[----:B------:R-:W-:Y:S01]  /*df30*/  FADD.FTZ R95, R95, UR5 ;  /* 0x000000055f5f7e21 */ /* 0x000fe20008010000 */
[----:B------:R-:W-:Y:S01]  /*df40*/  F2FP.F16.F32.PACK_AB R42, R13, R14 ;  /* 0x0000000e0d2a723e */ /* 0x000fe200000000ff */
[----:B-----5:R-:W-:Y:S01]  /*df50*/  @!P3 FMUL.FTZ R27, R27, R44 ;  /* 0x0000002c1b1bb220 */ /* 0x020fe20000410000 */
[----:B------:R-:W-:Y:S01]  /*df60*/  FSETP.GTU.FTZ.AND P2, PT, R40, 20, PT ;  /* 0x41a000002800780b */ /* 0x000fe20003f5c000 */
[----:B------:R-:W0:Y:S01]  /*df70*/  @!P6 MUFU.EX2 R2, R2 ;  /* 0x000000020002e308 */ /* 0x000e220000000800 */
[----:B------:R-:W-:Y:S01]  /*df80*/  F2FP.F16.F32.PACK_AB R14, R5, R6 ;  /* 0x00000006050e723e */ /* 0x000fe200000000ff */
[----:B------:R-:W-:Y:S01]  /*df90*/  UIMAD.WIDE.U32 UR8, UR12, UR18, UR8 ;  /* 0x000000120c0872a5 */ /* 0x000fe2000f8e0008 */
[----:B------:R-:W-:Y:S01]  /*dfa0*/  F2FP.F16.F32.PACK_AB R13, R7, R8 ;  /* 0x00000008070d723e */ /* 0x000fe200000000ff */
[----:B--2---:R-:W-:Y:S01]  /*dfb0*/  @!P1 FMUL.FTZ R29, R29, R38 ;  /* 0x000000261d1d9220 */ /* 0x004fe20000410000 */
[----:B------:R-:W-:-:S02]  /*dfc0*/  FSETP.GTU.FTZ.AND P1, PT, R95, 20, PT ;  /* 0x41a000005f00780b */ /* 0x000fc40003f3c000 */
[----:B------:R-:W-:Y:S01]  /*dfd0*/  FSETP.GTU.FTZ.AND P3, PT, R94, 20, PT ;  /* 0x41a000005e00780b */ /* 0x000fe20003f7c000 */
[----:B------:R-:W-:Y:S01]  /*dfe0*/  STS.128 [R235+0x10], R12 ;  /* 0x0000100ceb007388 */ /* 0x000fe20000000c00 */
[----:B------:R-:W2:Y:S01]  /*dff0*/  @!P0 MUFU.EX2 R39, R39 ;  /* 0x0000002700278308 */ /* 0x000ea20000000800 */
[----:B------:R-:W-:Y:S02]  /*e000*/  F2FP.F16.F32.PACK_AB R6, R26, R25 ;  /* 0x000000191a06723e */ /* 0x000fe400000000ff */
[----:B------:R-:W-:Y:S01]  /*e010*/  @!P2 FMUL.FTZ R37, R40, -1.4426950216293334961 ;  /* 0xbfb8aa3b2825a820 */ /* 0x000fe20000410000 */
[----:B------:R-:W-:Y:S01]  /*e020*/  F2FP.F16.F32.PACK_AB R40, R17, R18 ;  /* 0x000000121128723e */ /* 0x000fe200000000ff */
[----:B0-----:R-:W-:-:S04]  /*e030*/  @!P6 FADD.FTZ R2, R2, 1 ;  /* 0x3f8000000202e421 */ /* 0x001fc80000010000 */
[----:B------:R-:W-:Y:S01]  /*e040*/  STS.128 [R235], R40 ;  /* 0x00000028eb007388 */ /* 0x000fe20000000c00 */
[----:B------:R-:W-:-:S03]  /*e050*/  NOP ;  /* 0x0000000000007918 */ /* 0x000fc60000000000 */
[----:B------:R-:W0:Y:S01]  /*e060*/  LDS.128 R8, [R96] ;  /* 0x0000000060087984 */ /* 0x000e220000000c00 */
[----:B------:R-:W-:Y:S01]  /*e070*/  @!P1 FMUL.FTZ R38, R95, -1.4426950216293334961 ;  /* 0xbfb8aa3b5f269820 */ /* 0x000fe20000410000 */
[----:B------:R-:W-:Y:S01]  /*e080*/  @!P3 FMUL.FTZ R36, R94, -1.4426950216293334961 ;  /* 0xbfb8aa3b5e24b820 */ /* 0x000fe20000410000 */
[----:B------:R-:W3:Y:S01]  /*e090*/  @!P4 MUFU.EX2 R0, R0 ;  /* 0x000000000000c308 */ /* 0x000ee20000000800 */
[----:B------:R-:W5:Y:S01]  /*e0a0*/  LDS.128 R12, [R96+0x200] ;  /* 0x00020000600c7984 */ /* 0x000f620000000c00 */
[----:B--2---:R-:W-:-:S06]  /*e0b0*/  @!P0 FADD.FTZ R39, R39, 1 ;  /* 0x3f80000027278421 */ /* 0x004fcc0000010000 */
[----:B------:R-:W2:Y:S08]  /*e0c0*/  @!P2 MUFU.EX2 R37, R37 ;  /* 0x000000250025a308 */ /* 0x000eb00000000800 */
[----:B------:R-:W1:Y:S01]  /*e0d0*/  @!P1 MUFU.EX2 R38, R38 ;  /* 0x0000002600269308 */ /* 0x000e620000000800 */
[----:B---3--:R-:W-:-:S07]  /*e0e0*/  @!P4 FADD.FTZ R0, R0, 1 ;  /* 0x3f8000000000c421 */ /* 0x008fce0000010000 */
[----:B------:R-:W3:Y:S01]  /*e0f0*/  @!P5 MUFU.EX2 R35, R35 ;  /* 0x000000230023d308 */ /* 0x000ee20000000800 */
[----:B--2---:R-:W-:-:S07]  /*e100*/  @!P2 FADD.FTZ R37, R37, 1 ;  /* 0x3f8000002525a421 */ /* 0x004fce0000010000 */
[----:B------:R-:W2:Y:S01]  /*e110*/  @!P3 MUFU.EX2 R36, R36 ;  /* 0x000000240024b308 */ /* 0x000ea20000000800 */
[----:B-1----:R-:W-:-:S07]  /*e120*/  @!P1 FADD.FTZ R38, R38, 1 ;  /* 0x3f80000026269421 */ /* 0x002fce0000010000 */
[----:B------:R1:W4:Y:S01]  /*e130*/  @!P6 MUFU.RCP R5, R2 ;  /* 0x000000020005e308 */ /* 0x0003220000001000 */
[----:B---3--:R-:W-:-:S07]  /*e140*/  @!P5 FADD.FTZ R35, R35, 1 ;  /* 0x3f8000002323d421 */ /* 0x008fce0000010000 */
[----:B------:R-:W3:Y:S01]  /*e150*/  @!P0 MUFU.RCP R39, R39 ;  /* 0x0000002700278308 */ /* 0x000ee20000001000 */
[----:B-1----:R-:W-:Y:S01]  /*e160*/  MOV R2, UR7 ;  /* 0x0000000700027c02 */ /* 0x002fe20008000f00 */
[----:B--2---:R-:W-:Y:S01]  /*e170*/  @!P3 FADD.FTZ R36, R36, 1 ;  /* 0x3f8000002424b421 */ /* 0x004fe20000010000 */
[----:B------:R-:W-:-:S03]  /*e180*/  UIMAD UR7, UR49, UR18, URZ ;  /* 0x00000012310772a4 */ /* 0x000fc6000f8e023f */
[----:B------:R-:W-:Y:S01]  /*e190*/  IMAD.WIDE R2, R97, 0x10, R2 ;  /* 0x0000001061027825 */ /* 0x000fe200078e0202 */
[----:B------:R-:W-:Y:S01]  /*e1a0*/  UIMAD UR7, UR12, UR19, UR7 ;  /* 0x000000130c0772a4 */ /* 0x000fe2000f8e0207 */
[----:B------:R-:W1:Y:S02]  /*e1b0*/  @!P4 MUFU.RCP R0, R0 ;  /* 0x000000000000c308 */ /* 0x000e640000001000 */
[----:B----4-:R-:W-:Y:S01]  /*e1c0*/  @!P6 FMUL.FTZ R32, R32, R5 ;  /* 0x000000052020e220 */ /* 0x010fe20000410000 */
[----:B------:R-:W-:Y:S01]  /*e1d0*/  FADD.FTZ R5, R21, R238 ;  /* 0x000000ee15057221 */ /* 0x000fe20000010000 */
[----:B0-----:R-:W-:Y:S01]  /*e1e0*/  STG.E.128 desc[UR28][R2.64], R8 ;  /* 0x0000000802007986 */ /* 0x001fe2000c101d1c */
[----:B------:R-:W-:Y:S01]  /*e1f0*/  ULDC.64 UR18, c[0x0][0x3b0] ;  /* 0x0000ec0000127ab9 */ /* 0x000fe20000000a00 */
[----:B------:R-:W-:Y:S02]  /*e200*/  UIADD3 UR9, UR9, UR7, URZ ;  /* 0x0000000709097290 */ /* 0x000fe4000fffe03f */
[----:B-----5:R0:W-:Y:S01]  /*e210*/  STG.E.128 desc[UR28][R2.64+0x200], R12 ;  /* 0x0002000c02007986 */ /* 0x0201e2000c101d1c */
[----:B------:R-:W2:Y:S01]  /*e220*/  @!P5 MUFU.RCP R4, R35 ;  /* 0x000000230004d308 */ /* 0x000ea20000001000 */
[----:B---3--:R-:W-:Y:S01]  /*e230*/  @!P0 FMUL.FTZ R30, R30, R39 ;  /* 0x000000271e1e8220 */ /* 0x008fe20000410000 */
[----:B------:R-:W-:-:S02]  /*e240*/  UIMAD UR7, UR11, UR18, URZ ;  /* 0x000000120b0772a4 */ /* 0x000fc4000f8e023f */
[----:B------:R-:W-:Y:S02]  /*e250*/  UIMAD.WIDE.U32 UR8, UR10, UR18, UR8 ;  /* 0x000000120a0872a5 */ /* 0x000fe4000f8e0008 */
[----:B------:R-:W-:Y:S02]  /*e260*/  UIMAD UR7, UR10, UR19, UR7 ;  /* 0x000000130a0772a4 */ /* 0x000fe4000f8e0207 */
[----:B------:R3:W4:Y:S01]  /*e270*/  @!P3 MUFU.RCP R7, R36 ;  /* 0x000000240007b308 */ /* 0x0007220000001000 */
[----:B-1----:R-:W-:Y:S01]  /*e280*/  @!P4 FMUL.FTZ R31, R31, R0 ;  /* 0x000000001f1fc220 */ /* 0x002fe20000410000 */
[----:B------:R-:W-:Y:S01]  /*e290*/  FADD.FTZ R0, R5, R22 ;  /* 0x0000001605007221 */ /* 0x000fe20000010000 */
[----:B------:R-:W-:Y:S01]  /*e2a0*/  F2FP.F16.F32.PACK_AB R5, R24, R23 ;  /* 0x000000171805723e */ /* 0x000fe200000000ff */
[----:B------:R-:W-:Y:S01]  /*e2b0*/  ULDC.64 UR18, c[0x0][0x3f0] ;  /* 0x0000fc0000127ab9 */ /* 0x000fe20000000a00 */
[----:B------:R-:W-:Y:S01]  /*e2c0*/  UIADD3 UR9, UR9, UR7, URZ ;  /* 0x0000000709097290 */ /* 0x000fe2000fffe03f */
[----:B------:R-:W-:Y:S01]  /*e2d0*/  FADD.FTZ R23, R0, R23 ;  /* 0x0000001700177221 */ /* 0x000fe20000010000 */
[----:B------:R-:W-:Y:S01]  /*e2e0*/  ULEA UR7, UP0, UR8, UR18, 0x1 ;  /* 0x0000001208077291 */ /* 0x000fe2000f80083f */
[----:B------:R-:W1:Y:S01]  /*e2f0*/  @!P2 MUFU.RCP R37, R37 ;  /* 0x000000250025a308 */ /* 0x000e620000001000 */
[----:B--2---:R-:W-:Y:S01]  /*e300*/  @!P5 FMUL.FTZ R33, R33, R4 ;  /* 0x000000042121d220 */ /* 0x004fe20000410000 */
[----:B------:R-:W-:Y:S01]  /*e310*/  F2FP.F16.F32.PACK_AB R4, R22, R21 ;  /* 0x000000151604723e */ /* 0x000fe200000000ff */
[----:B------:R-:W-:Y:S01]  /*e320*/  FADD.FTZ R24, R23, R24 ;  /* 0x0000001817187221 */ /* 0x000fe20000010000 */
[----:B---3--:R-:W-:Y:S01]  /*e330*/  F2FP.F16.F32.PACK_AB R36, R30, R29 ;  /* 0x0000001d1e24723e */ /* 0x008fe200000000ff */
[----:B------:R-:W-:Y:S01]  /*e340*/  ULEA.HI.X UR8, UR8, UR19, UR9, 0x1, UP0 ;  /* 0x0000001308087291 */ /* 0x000fe200080f0c09 */
[----:B0-----:R-:W-:Y:S01]  /*e350*/  MOV R2, UR7 ;  /* 0x0000000700027c02 */ /* 0x001fe20008000f00 */
[----:B------:R-:W-:Y:S01]  /*e360*/  FADD.FTZ R25, R24, R25 ;  /* 0x0000001918197221 */ /* 0x000fe20000010000 */
[----:B------:R-:W0:Y:S01]  /*e370*/  @!P1 MUFU.RCP R38, R38 ;  /* 0x0000002600269308 */ /* 0x000e220000001000 */
[----:B----4-:R-:W-:Y:S01]  /*e380*/  @!P3 FMUL.FTZ R34, R34, R7 ;  /* 0x000000072222b220 */ /* 0x010fe20000410000 */
[----:B------:R-:W-:Y:S01]  /*e390*/  F2FP.F16.F32.PACK_AB R7, R28, R27 ;  /* 0x0000001b1c07723e */ /* 0x000fe200000000ff */
[----:B------:R-:W-:Y:S01]  /*e3a0*/  BAR.SYNC.DEFER_BLOCKING 0x0 ;  /* 0x0000000000007b1d */ /* 0x000fe20000010000 */
[----:B------:R-:W-:Y:S01]  /*e3b0*/  FADD.FTZ R26, R25, R26 ;  /* 0x0000001a191a7221 */ /* 0x000fe20000010000 */
[----:B------:R-:W-:Y:S01]  /*e3c0*/  MOV R3, UR8 ;  /* 0x0000000800037c02 */ /* 0x000fe20008000f00 */
[----:B------:R-:W-:-:S02]  /*e3d0*/  UISETP.GT.AND UP0, UPT, UR16, 0x1, UPT ;  /* 0x000000011000788c */ /* 0x000fc4000bf04270 */
[----:B------:R-:W-:Y:S01]  /*e3e0*/  FADD.FTZ R27, R26, R27 ;  /* 0x0000001b1a1b7221 */ /* 0x000fe20000010000 */
[----:B-1----:R-:W-:Y:S01]  /*e3f0*/  @!P2 FMUL.FTZ R20, R20, R37 ;  /* 0x000000251414a220 */ /* 0x002fe20000410000 */
[----:B------:R-:W-:Y:S01]  /*e400*/  F2FP.F16.F32.PACK_AB R37, R32, R31 ;  /* 0x0000001f2025723e */ /* 0x000fe200000000ff */
[----:B------:R-:W-:-:S04]  /*e410*/  IMAD.WIDE R2, R97, 0x10, R2 ;  /* 0x0000001061027825 */ /* 0x000fc800078e0202 */
[----:B------:R-:W-:Y:S01]  /*e420*/  FADD.FTZ R28, R27, R28 ;  /* 0x0000001c1b1c7221 */ /* 0x000fe20000010000 */
[----:B------:R-:W-:-:S03]  /*e430*/  PLOP3.LUT P0, PT, PT, PT, UP0, 0x80, 0x0 ;  /* 0x000000000000781c */ /* 0x000fc60003f0f008 */
[----:B------:R-:W-:Y:S01]  /*e440*/  FADD.FTZ R29, R28, R29 ;  /* 0x0000001d1c1d7221 */ /* 0x000fe20000010000 */
[----:B0-----:R-:W-:Y:S01]  /*e450*/  @!P1 FMUL.FTZ R19, R19, R38 ;  /* 0x0000002613139220 */ /* 0x001fe20000410000 */
[----:B------:R-:W-:Y:S02]  /*e460*/  F2FP.F16.F32.PACK_AB R38, R34, R33 ;  /* 0x000000212226723e */ /* 0x000fe400000000ff */
[----:B------:R-:W-:Y:S02]  /*e470*/  FADD.FTZ R30, R29, R30 ;  /* 0x0000001e1d1e7221 */ /* 0x000fe40000010000 */
[----:B------:R-:W-:Y:S02]  /*e480*/  F2FP.F16.F32.PACK_AB R39, R19, R20 ;  /* 0x000000141327723e */ /* 0x000fe400000000ff */
        /* <DEDUP_REMOVED lines=10> */
[----:B------:R-:W-:Y:S01]  /*e530*/  FADD.FTZ R238, R20, R19 ;  /* 0x0000001314ee7221 */ /* 0x000fe20000010000 */
[----:B0-----:R0:W-:Y:S04]  /*e540*/  STG.E.128 desc[UR28][R2.64], R8 ;  /* 0x0000000802007986 */ /* 0x0011e8000c101d1c */
[----:B-1----:R0:W-:Y:S01]  /*e550*/  STG.E.128 desc[UR28][R2.64+0x200], R40 ;  /* 0x0002002802007986 */ /* 0x0021e2000c101d1c */
[----:B------:R-:W-:Y:S05]  /*e560*/  @P0 BRA `(.L_x_10741) ;  /* 0xffffff2400480947 */ /* 0x000fea000383ffff */
.L_x_10611:
[----:B------:R-:W-:Y:S02]  /*e570*/  ULDC.64 UR4, c[0x0][0x3d8] ;  /* 0x0000f60000047ab9 */ /* 0x000fe40000000a00 */
[----:B------:R-:W-:-:S04]  /*e580*/  ISETP.NE.U32.AND P0, PT, RZ, UR4, PT ;  /* 0x00000004ff007c0c */ /* 0x000fc8000bf05070 */
[----:B------:R-:W-:-:S13]  /*e590*/  ISETP.NE.AND.EX P0, PT, RZ, UR5, PT, P0 ;  /* 0x00000005ff007c0c */ /* 0x000fda000bf05300 */
[----:B------:R-:W-:Y:S05]  /*e5a0*/  @!P0 BRA `(.L_x_10742) ;  /* 0x00000000008c8947 */ /* 0x000fea0003800000 */
[----:B0-----:R-:W2:Y:S01]  /*e5b0*/  LDL.LU R2, [R1] ;  /* 0x0000000001027983 */ /* 0x001ea20000300800 */
        /* <DEDUP_REMOVED lines=33> */
.L_x_10743:
[----:B------:R-:W-:Y:S05]  /*e7d0*/  BSYNC B0 ;  /* 0x0000000000007941 */ /* 0x000fea0003800000 */
.L_x_10742:
        /* <DEDUP_REMOVED lines=35> */
[----:B------:R-:W2:Y:S02]  /*ea10*/  @!P0 LDS R0, [R0+0x3188] ;  /* 0x0031880000008984 */ /* 0x000ea40000000800 */
[----:B--2---:R-:W-:-:S05]  /*ea20*/  @!P0 FADD.FTZ R7, R7, R0 ;  /* 0x0000000007078221 */ /* 0x004fca0000010000 */
[----:B------:R3:W-:Y:S01]  /*ea30*/  REDG.E.ADD.F32.FTZ.RN.STRONG.GPU desc[UR28][R2.64], R7 ;  /* 0x00000007020079a6 */ /* 0x0007e2000c10f39c */
[----:B------:R-:W-:Y:S01]  /*ea40*/  HFMA2.MMA R11, -RZ, RZ, 0, 0 ;  /* 0x00000000ff0b7435 */ /* 0x000fe200000001ff */
[----:B------:R-:W-:Y:S10]  /*ea50*/  BRA `(.L_x_10746) ;  /* 0x0000000000047947 */ /* 0x000ff40003800000 */
.L_x_10745:
[----:B0-----:R-:W0:Y:S02]  /*ea60*/  S2R R11, SR_TID.X ;  /* 0x00000000000b7919 */ /* 0x001e240000002100 */
.L_x_10746:
[----:B------:R-:W-:Y:S05]  /*ea70*/  BSYNC B0 ;  /* 0x0000000000007941 */ /* 0x000fea0003800000 */
.L_x_10744:
        /* <DEDUP_REMOVED lines=22> */
.L_x_10748:
        /* <DEDUP_REMOVED lines=32> */
.L_x_10747:
[----:B------:R-:W-:Y:S05]  /*ede0*/  EXIT ;  /* 0x000000000000794d */ /* 0x000fea0003800000 */
.L_x_10649:
[----:B------:R-:W-:Y:S01]  /*edf0*/  HFMA2.MMA R225, -RZ, RZ, 0, 5.9604644775390625e-08 ;  /* 0x00000001ffe17435 */ /* 0x000fe200000001ff */
[----:B------:R-:W-:Y:S02]  /*ee00*/  MOV R228, R222 ;  /* 0x000000de00e47202 */ /* 0x000fe40000000f00 */
[----:B------:R-:W-:Y:S02]  /*ee10*/  MOV R226, RZ ;  /* 0x000000ff00e27202 */ /* 0x000fe40000000f00 */
[----:B------:R-:W-:-:S07]  /*ee20*/  MOV R79, 0xffffffff ;  /* 0xffffffff004f7802 */ /* 0x000fce0000000f00 */
[----:B-1---5:R-:W-:Y:S05]  /*ee30*/  WARPSYNC.COLLECTIVE R79, `(.L_x_10749) ;  /* 0x000000004f087348 */ /* 0x022fea0003c00000 */
[----:B------:R0:W2:Y:S02]  /*ee40*/  SHFL.UP P3, R231, R228, R225, R226 ;  /* 0x040000e1e4e77389 */ /* 0x0000a400000600e2 */
[----:B012--5:R-:W-:Y:S01]  /*ee50*/  ENDCOLLECTIVE ;  /* 0x000000000000791b */ /* 0x027fe20003800000 */
.L_x_10749:
[----:B------:R-:W-:Y:S02]  /*ee60*/  MOV R228, R76 ;  /* 0x0000004c00e47202 */ /* 0x000fe40000000f00 */
[----:B------:R-:W-:-:S07]  /*ee70*/  MOV R77, R231 ;  /* 0x000000e7004d7202 */ /* 0x000fce0000000f00 */
[----:B------:R-:W-:Y:S05]  /*ee80*/  WARPSYNC.COLLECTIVE R79, `(.L_x_10750) ;  /* 0x000000004f087348 */ /* 0x000fea0003c00000 */
[----:B------:R0:W1:Y:S02]  /*ee90*/  SHFL.UP P3, R231, R228, R225, R226 ;  /* 0x040000e1e4e77389 */ /* 0x00006400000600e2 */
[----:B01----:R-:W-:Y:S01]  /*eea0*/  ENDCOLLECTIVE ;  /* 0x000000000000791b */ /* 0x003fe20003800000 */
.L_x_10750:
[----:B------:R-:W-:Y:S02]  /*eeb0*/  MOV R228, R223 ;  /* 0x000000df00e47202 */ /* 0x000fe40000000f00 */
[----:B------:R-:W-:-:S07]  /*eec0*/  MOV R227, R231 ;  /* 0x000000e700e37202 */ /* 0x000fce0000000f00 */
[----:B------:R-:W-:Y:S05]  /*eed0*/  WARPSYNC.COLLECTIVE R79, `(.L_x_10751) ;  /* 0x000000004f087348 */ /* 0x000fea0003c00000 */
[----:B------:R0:W1:Y:S02]  /*eee0*/  SHFL.UP P3, R231, R228, R225, R226 ;  /* 0x040000e1e4e77389 */ /* 0x00006400000600e2 */
[----:B01----:R-:W-:Y:S01]  /*eef0*/  ENDCOLLECTIVE ;  /* 0x000000000000791b */ /* 0x003fe20003800000 */
.L_x_10751:
[----:B------:R-:W-:Y:S02]  /*ef00*/  MOV R228, R224 ;  /* 0x000000e000e47202 */ /* 0x000fe40000000f00 */
[----:B------:R-:W-:-:S07]  /*ef10*/  MOV R229, R231 ;  /* 0x000000e700e57202 */ /* 0x000fce0000000f00 */
[----:B------:R-:W-:Y:S05]  /*ef20*/  WARPSYNC.COLLECTIVE R79, `(.L_x_10752) ;  /* 0x000000004f087348 */ /* 0x000fea0003c00000 */
[----:B------:R0:W1:Y:S02]  /*ef30*/  SHFL.UP P3, R231, R228, R225, R226 ;  /* 0x040000e1e4e77389 */ /* 0x00006400000600e2 */
[----:B01----:R-:W-:Y:S01]  /*ef40*/  ENDCOLLECTIVE ;  /* 0x000000000000791b */ /* 0x003fe20003800000 */
.L_x_10752:
        /* <DEDUP_REMOVED lines=17> */
.L_x_10753:
[----:B------:R-:W-:Y:S02]  /*f060*/  MOV R228, R76 ;  /* 0x0000004c00e47202 */ /* 0x000fe40000000f00 */
[----:B------:R-:W-:-:S07]  /*f070*/  MOV R77, R231 ;  /* 0x000000e7004d7202 */ /* 0x000fce0000000f00 */
[----:B------:R-:W-:Y:S05]  /*f080*/  WARPSYNC.COLLECTIVE R79, `(.L_x_10754) ;  /* 0x000000004f087348 */ /* 0x000fea0003c00000 */
[----:B------:R0:W1:Y:S02]  /*f090*/  SHFL.UP P3, R231, R228, R225, R226 ;  /* 0x040000e1e4e77389 */ /* 0x00006400000600e2 */
[----:B01----:R-:W-:Y:S01]  /*f0a0*/  ENDCOLLECTIVE ;  /* 0x000000000000791b */ /* 0x003fe20003800000 */
.L_x_10754:
[----:B------:R-:W-:Y:S02]  /*f0b0*/  MOV R228, R223 ;  /* 0x000000df00e47202 */ /* 0x000fe40000000f00 */
[----:B------:R-:W-:-:S07]  /*f0c0*/  MOV R227, R231 ;  /* 0x000000e700e37202 */ /* 0x000fce0000000f00 */
[----:B------:R-:W-:Y:S05]  /*f0d0*/  WARPSYNC.COLLECTIVE R79, `(.L_x_10755) ;  /* 0x000000004f087348 */ /* 0x000fea0003c00000 */
[----:B------:R0:W1:Y:S02]  /*f0e0*/  SHFL.UP P3, R231, R228, R225, R226 ;  /* 0x040000e1e4e77389 */ /* 0x00006400000600e2 */
[----:B01----:R-:W-:Y:S01]  /*f0f0*/  ENDCOLLECTIVE ;  /* 0x000000000000791b */ /* 0x003fe20003800000 */
.L_x_10755:
[----:B------:R-:W-:Y:S02]  /*f100*/  MOV R228, R224 ;  /* 0x000000e000e47202 */ /* 0x000fe40000000f00 */
[----:B------:R-:W-:-:S07]  /*f110*/  MOV R229, R231 ;  /* 0x000000e700e57202 */ /* 0x000fce0000000f00 */
[----:B------:R-:W-:Y:S05]  /*f120*/  WARPSYNC.COLLECTIVE R79, `(.L_x_10756) ;  /* 0x000000004f087348 */ /* 0x000fea0003c00000 */
[----:B------:R0:W1:Y:S02]  /*f130*/  SHFL.UP P3, R231, R228, R225, R226 ;  /* 0x040000e1e4e77389 */ /* 0x00006400000600e2 */
[----:B01----:R-:W-:Y:S01]  /*f140*/  ENDCOLLECTIVE ;  /* 0x000000000000791b */ /* 0x003fe20003800000 */
.L_x_10756:
        /* <DEDUP_REMOVED lines=17> */
.L_x_10757:
[----:B------:R-:W-:Y:S02]  /*f260*/  MOV R228, R76 ;  /* 0x0000004c00e47202 */ /* 0x000fe40000000f00 */
[----:B------:R-:W-:-:S07]  /*f270*/  MOV R77, R231 ;  /* 0x000000e7004d7202 */ /* 0x000fce0000000f00 */
[----:B------:R-:W-:Y:S05]  /*f280*/  WARPSYNC.COLLECTIVE R79, `(.L_x_10758) ;  /* 0x000000004f087348 */ /* 0x000fea0003c00000 */
[----:B------:R0:W1:Y:S02]  /*f290*/  SHFL.UP P3, R231, R228, R225, R226 ;  /* 0x040000e1e4e77389 */ /* 0x00006400000600e2 */
[----:B01----:R-:W-:Y:S01]  /*f2a0*/  ENDCOLLECTIVE ;  /* 0x000000000000791b */ /* 0x003fe20003800000 */
.L_x_10758:
[----:B------:R-:W-:Y:S02]  /*f2b0*/  MOV R228, R223 ;  /* 0x000000df00e47202 */ /* 0x000fe40000000f00 */
[----:B------:R-:W-:-:S07]  /*f2c0*/  MOV R227, R231 ;  /* 0x000000e700e37202 */ /* 0x000fce0000000f00 */
[----:B------:R-:W-:Y:S05]  /*f2d0*/  WARPSYNC.COLLECTIVE R79, `(.L_x_10759) ;  /* 0x000000004f087348 */ /* 0x000fea0003c00000 */
[----:B------:R0:W1:Y:S02]  /*f2e0*/  SHFL.UP P3, R231, R228, R225, R226 ;  /* 0x040000e1e4e77389 */ /* 0x00006400000600e2 */
[----:B01----:R-:W-:Y:S01]  /*f2f0*/  ENDCOLLECTIVE ;  /* 0x000000000000791b */ /* 0x003fe20003800000 */
.L_x_10759:
[----:B------:R-:W-:Y:S02]  /*f300*/  MOV R228, R224 ;  /* 0x000000e000e47202 */ /* 0x000fe40000000f00 */
[----:B------:R-:W-:-:S07]  /*f310*/  MOV R229, R231 ;  /* 0x000000e700e57202 */ /* 0x000fce0000000f00 */
[----:B------:R-:W-:Y:S05]  /*f320*/  WARPSYNC.COLLECTIVE R79, `(.L_x_10760) ;  /* 0x000000004f087348 */ /* 0x000fea0003c00000 */
[----:B------:R0:W1:Y:S02]  /*f330*/  SHFL.UP P3, R231, R228, R225, R226 ;  /* 0x040000e1e4e77389 */ /* 0x00006400000600e2 */
[----:B01----:R-:W-:Y:S01]  /*f340*/  ENDCOLLECTIVE ;  /* 0x000000000000791b */ /* 0x003fe20003800000 */
.L_x_10760:
        /* <DEDUP_REMOVED lines=17> */
.L_x_10761:
[----:B------:R-:W-:Y:S02]  /*f460*/  MOV R228, R76 ;  /* 0x0000004c00e47202 */ /* 0x000fe40000000f00 */
[----:B------:R-:W-:-:S07]  /*f470*/  MOV R77, R231 ;  /* 0x000000e7004d7202 */ /* 0x000fce0000000f00 */
[----:B------:R-:W-:Y:S05]  /*f480*/  WARPSYNC.COLLECTIVE R79, `(.L_x_10762) ;  /* 0x000000004f087348 */ /* 0x000fea0003c00000 */
[----:B------:R0:W1:Y:S02]  /*f490*/  SHFL.UP P3, R231, R228, R225, R226 ;  /* 0x040000e1e4e77389 */ /* 0x00006400000600e2 */
[----:B01----:R-:W-:Y:S01]  /*f4a0*/  ENDCOLLECTIVE ;  /* 0x000000000000791b */ /* 0x003fe20003800000 */
.L_x_10762:
[----:B------:R-:W-:Y:S02]  /*f4b0*/  MOV R228, R223 ;  /* 0x000000df00e47202 */ /* 0x000fe40000000f00 */
[----:B------:R-:W-:-:S07]  /*f4c0*/  MOV R227, R231 ;  /* 0x000000e700e37202 */ /* 0x000fce0000000f00 */
[----:B------:R-:W-:Y:S05]  /*f4d0*/  WARPSYNC.COLLECTIVE R79, `(.L_x_10763) ;  /* 0x000000004f087348 */ /* 0x000fea0003c00000 */
[----:B------:R0:W1:Y:S02]  /*f4e0*/  SHFL.UP P3, R231, R228, R225, R226 ;  /* 0x040000e1e4e77389 */ /* 0x00006400000600e2 */
[----:B01----:R-:W-:Y:S01]  /*f4f0*/  ENDCOLLECTIVE ;  /* 0x000000000000791b */ /* 0x003fe20003800000 */
.L_x_10763:
[----:B------:R-:W-:Y:S02]  /*f500*/  MOV R228, R224 ;  /* 0x000000e000e47202 */ /* 0x000fe40000000f00 */
[----:B------:R-:W-:-:S07]  /*f510*/  MOV R229, R231 ;  /* 0x000000e700e57202 */ /* 0x000fce0000000f00 */
[----:B------:R-:W-:Y:S05]  /*f520*/  WARPSYNC.COLLECTIVE R79, `(.L_x_10764) ;  /* 0x000000004f087348 */ /* 0x000fea0003c00000 */
[----:B------:R0:W1:Y:S02]  /*f530*/  SHFL.UP P3, R231, R228, R225, R226 ;  /* 0x040000e1e4e77389 */ /* 0x00006400000600e2 */
[----:B01----:R-:W-:Y:S01]  /*f540*/  ENDCOLLECTIVE ;  /* 0x000000000000791b */ /* 0x003fe20003800000 */
.L_x_10764:
        /* <DEDUP_REMOVED lines=17> */
.L_x_10765:
[----:B------:R-:W-:Y:S02]  /*f660*/  MOV R228, R77 ;  /* 0x0000004d00e47202 */ /* 0x000fe40000000f00 */
[----:B------:R-:W-:-:S07]  /*f670*/  MOV R76, R231 ;  /* 0x000000e7004c7202 */ /* 0x000fce0000000f00 */
[----:B------:R-:W-:Y:S05]  /*f680*/  WARPSYNC.COLLECTIVE R79, `(.L_x_10766) ;  /* 0x000000004f087348 */ /* 0x000fea0003c00000 */
[----:B------:R0:W1:Y:S02]  /*f690*/  SHFL.UP P3, R231, R228, R225, R226 ;  /* 0x040000e1e4e77389 */ /* 0x00006400000600e2 */
[----:B01----:R-:W-:Y:S01]  /*f6a0*/  ENDCOLLECTIVE ;  /* 0x000000000000791b */ /* 0x003fe20003800000 */
.L_x_10766:
[----:B------:R-:W-:Y:S02]  /*f6b0*/  MOV R228, R223 ;  /* 0x000000df00e47202 */ /* 0x000fe40000000f00 */
[----:B------:R-:W-:-:S07]  /*f6c0*/  MOV R78, R231 ;  /* 0x000000e7004e7202 */ /* 0x000fce0000000f00 */
[----:B------:R-:W-:Y:S05]  /*f6d0*/  WARPSYNC.COLLECTIVE R79, `(.L_x_10767) ;  /* 0x000000004f087348 */ /* 0x000fea0003c00000 */
[----:B------:R0:W1:Y:S02]  /*f6e0*/  SHFL.UP P3, R231, R228, R225, R226 ;  /* 0x040000e1e4e77389 */ /* 0x00006400000600e2 */
[----:B01----:R-:W-:Y:S01]  /*f6f0*/  ENDCOLLECTIVE ;  /* 0x000000000000791b */ /* 0x003fe20003800000 */
.L_x_10767:
[----:B------:R-:W-:Y:S02]  /*f700*/  MOV R228, R224 ;  /* 0x000000e000e47202 */ /* 0x000fe40000000f00 */
[----:B------:R-:W-:-:S07]  /*f710*/  MOV R227, R231 ;  /* 0x000000e700e37202 */ /* 0x000fce0000000f00 */
[----:B------:R-:W-:Y:S05]  /*f720*/  WARPSYNC.COLLECTIVE R79, `(.L_x_10768) ;  /* 0x000000004f087348 */ /* 0x000fea0003c00000 */
[----:B------:R0:W1:Y:S02]  /*f730*/  SHFL.UP P3, R231, R228, R225, R226 ;  /* 0x040000e1e4e77389 */ /* 0x00006400000600e2 */
[----:B01----:R-:W-:Y:S01]  /*f740*/  ENDCOLLECTIVE ;  /* 0x000000000000791b */ /* 0x003fe20003800000 */
.L_x_10768:
[----:B------:R-:W-:Y:S01]  /*f750*/  MOV R229, R231 ;  /* 0x000000e700e57202 */ /* 0x000fe20000000f00 */
[----:B------:R-:W-:Y:S06]  /*f760*/  BRA `(.L_x_10769) ;  /* 0xffffff7c00b87947 */ /* 0x000fec000383ffff */
.L_x_10650:
        /* <DEDUP_REMOVED lines=8> */
.L_x_10771:
[----:B------:R-:W-:Y:S05]  /*f7f0*/  BSYNC B0 ;  /* 0x0000000000007941 */ /* 0x000fea0003800000 */
.L_x_10770:
[----:B------:R-:W-:Y:S05]  /*f800*/  BRA `(.L_x_10772) ;  /* 0xffffff7c00c87947 */ /* 0x000fea000383ffff */
.L_x_10651:
        /* <DEDUP_REMOVED lines=8> */
.L_x_10774:
[----:B------:R-:W-:Y:S05]  /*f890*/  BSYNC B0 ;  /* 0x0000000000007941 */ /* 0x000fea0003800000 */
.L_x_10773:
[----:B------:R-:W-:Y:S05]  /*f8a0*/  BRA `(.L_x_10775) ;  /* 0xffffff7c00a87947 */ /* 0x000fea000383ffff */
.L_x_10652:
        /* <DEDUP_REMOVED lines=8> */
.L_x_10777:
[----:B------:R-:W-:Y:S05]  /*f930*/  BSYNC B0 ;  /* 0x0000000000007941 */ /* 0x000fea0003800000 */
.L_x_10776:
[----:B------:R-:W-:Y:S05]  /*f940*/  BRA `(.L_x_10778) ;  /* 0xffffff7c00887947 */ /* 0x000fea000383ffff */
.L_x_10653:
        /* <DEDUP_REMOVED lines=8> */
.L_x_10780:
[----:B------:R-:W-:Y:S05]  /*f9d0*/  BSYNC B0 ;  /* 0x0000000000007941 */ /* 0x000fea0003800000 */
.L_x_10779:
[----:B------:R-:W-:Y:S05]  /*f9e0*/  BRA `(.L_x_10781) ;  /* 0xffffff7c00687947 */ /* 0x000fea000383ffff */
.L_x_10654:
        /* <DEDUP_REMOVED lines=8> */
.L_x_10783:
[----:B------:R-:W-:Y:S05]  /*fa70*/  BSYNC B0 ;  /* 0x0000000000007941 */ /* 0x000fea0003800000 */
.L_x_10782:
        /* <DEDUP_REMOVED lines=10> */
.L_x_10784:
[----:B------:R-:W-:Y:S02]  /*fb20*/  MOV R76, 0x1f ;  /* 0x0000001f004c7802 */ /* 0x000fe40000000f00 */
[----:B------:R-:W-:Y:S02]  /*fb30*/  MOV R228, R223 ;  /* 0x000000df00e47202 */ /* 0x000fe40000000f00 */
[----:B------:R-:W-:-:S07]  /*fb40*/  MOV R230, R231 ;  /* 0x000000e700e67202 */ /* 0x000fce0000000f00 */
[----:B------:R-:W-:Y:S05]  /*fb50*/  WARPSYNC.COLLECTIVE R79, `(.L_x_10785) ;  /* 0x000000004f087348 */ /* 0x000fea0003c00000 */
[----:B------:R0:W1:Y:S02]  /*fb60*/  SHFL.UP P3, R231, R228, R225, R226 ;  /* 0x040000e1e4e77389 */ /* 0x00006400000600e2 */
[----:B01----:R-:W-:Y:S01]  /*fb70*/  ENDCOLLECTIVE ;  /* 0x000000000000791b */ /* 0x003fe20003800000 */
.L_x_10785:
[----:B------:R-:W-:Y:S02]  /*fb80*/  MOV R228, R224 ;  /* 0x000000e000e47202 */ /* 0x000fe40000000f00 */
[----:B------:R-:W-:-:S07]  /*fb90*/  MOV R223, R231 ;  /* 0x000000e700df7202 */ /* 0x000fce0000000f00 */
[----:B------:R-:W-:Y:S05]  /*fba0*/  WARPSYNC.COLLECTIVE R79, `(.L_x_10786) ;  /* 0x000000004f087348 */ /* 0x000fea0003c00000 */
[----:B------:R0:W1:Y:S02]  /*fbb0*/  SHFL.UP P3, R231, R228, R225, R226 ;  /* 0x040000e1e4e77389 */ /* 0x00006400000600e2 */
[----:B01----:R-:W-:Y:S01]  /*fbc0*/  ENDCOLLECTIVE ;  /* 0x000000000000791b */ /* 0x003fe20003800000 */
.L_x_10786:
[----:B------:R-:W-:Y:S05]  /*fbd0*/  WARPSYNC.COLLECTIVE R79, `(.L_x_10787) ;  /* 0x000000004f087348 */ /* 0x000fea0003c00000 */
[----:B------:R0:W1:Y:S02]  /*fbe0*/  SHFL.IDX P3, R229, R78, R77, R76 ;  /* 0x0000004d4ee57389 */ /* 0x000064000006004c */
[----:B01----:R-:W-:Y:S01]  /*fbf0*/  ENDCOLLECTIVE ;  /* 0x000000000000791b */ /* 0x003fe20003800000 */
.L_x_10787:
[----:B------:R-:W-:Y:S02]  /*fc00*/  MOV R78, R69 ;  /* 0x00000045004e7202 */ /* 0x000fe40000000f00 */
[----:B------:R-:W-:Y:S02]  /*fc10*/  MOV R224, R231 ;  /* 0x000000e700e07202 */ /* 0x000fe40000000f00 */
[----:B------:R-:W-:-:S07]  /*fc20*/  MOV R68, R229 ;  /* 0x000000e500447202 */ /* 0x000fce0000000f00 */
[----:B------:R-:W-:Y:S05]  /*fc30*/  WARPSYNC.COLLECTIVE R79, `(.L_x_10788) ;  /* 0x000000004f087348 */ /* 0x000fea0003c00000 */
[----:B------:R0:W1:Y:S02]  /*fc40*/  SHFL.IDX P3, R229, R78, R77, R76 ;  /* 0x0000004d4ee57389 */ /* 0x000064000006004c */
[----:B01----:R-:W-:Y:S01]  /*fc50*/  ENDCOLLECTIVE ;  /* 0x000000000000791b */ /* 0x003fe20003800000 */
.L_x_10788:
[----:B------:R-:W-:Y:S02]  /*fc60*/  MOV R78, R70 ;  /* 0x00000046004e7202 */ /* 0x000fe40000000f00 */
[----:B------:R-:W-:-:S07]  /*fc70*/  MOV R69, R229 ;  /* 0x000000e500457202 */ /* 0x000fce0000000f00 */
[----:B------:R-:W-:Y:S05]  /*fc80*/  WARPSYNC.COLLECTIVE R79, `(.L_x_10789) ;  /* 0x000000004f087348 */ /* 0x000fea0003c00000 */
[----:B------:R0:W1:Y:S02]  /*fc90*/  SHFL.IDX P3, R229, R78, R77, R76 ;  /* 0x0000004d4ee57389 */ /* 0x000064000006004c */
[----:B01----:R-:W-:Y:S01]  /*fca0*/  ENDCOLLECTIVE ;  /* 0x000000000000791b */ /* 0x003fe20003800000 */
.L_x_10789:
[----:B------:R-:W-:Y:S02]  /*fcb0*/  MOV R78, R71 ;  /* 0x00000047004e7202 */ /* 0x000fe40000000f00 */
[----:B------:R-:W-:-:S07]  /*fcc0*/  MOV R70, R229 ;  /* 0x000000e500467202 */ /* 0x000fce0000000f00 */
[----:B------:R-:W-:Y:S05]  /*fcd0*/  WARPSYNC.COLLECTIVE R79, `(.L_x_10790) ;  /* 0x000000004f087348 */ /* 0x000fea0003c00000 */
[----:B------:R0:W1:Y:S02]  /*fce0*/  SHFL.IDX P3, R229, R78, R77, R76 ;  /* 0x0000004d4ee57389 */ /* 0x000064000006004c */
[----:B01----:R-:W-:Y:S01]  /*fcf0*/  ENDCOLLECTIVE ;  /* 0x000000000000791b */ /* 0x003fe20003800000 */
.L_x_10790:
[----:B------:R-:W-:Y:S01]  /*fd00*/  MOV R71, R229 ;  /* 0x000000e500477202 */ /* 0x000fe20000000f00 */
[----:B------:R-:W-:Y:S06]  /*fd10*/  BRA `(.L_x_10791) ;  /* 0xffffff7800c47947 */ /* 0x000fec000383ffff */
.L_x_10656:
[----:B------:R-:W-:Y:S01]  /*fd20*/  HFMA2.MMA R245, -RZ, RZ, 0, 5.9604644775390625e-08 ;  /* 0x00000001fff57435 */ /* 0x000fe200000001ff */
[----:B------:R-:W-:Y:S02]  /*fd30*/  MOV R242, R248 ;  /* 0x000000f800f27202 */ /* 0x000fe40000000f00 */
[----:B------:R-:W-:Y:S02]  /*fd40*/  MOV R252, 0x1f ;  /* 0x0000001f00fc7802 */ /* 0x000fe40000000f00 */
[----:B------:R-:W-:-:S07]  /*fd50*/  MOV R79, 0xffffffff ;  /* 0xffffffff004f7802 */ /* 0x000fce0000000f00 */
[----:B------:R-:W-:Y:S05]  /*fd60*/  WARPSYNC.COLLECTIVE R79, `(.L_x_10792) ;  /* 0x000000004f087348 */ /* 0x000fea0003c00000 */
[----:B------:R0:W1:Y:S02]  /*fd70*/  SHFL.DOWN P1, R229, R242, R245, R252 ;  /* 0x080000f5f2e57389 */ /* 0x00006400000200fc */
[----:B01----:R-:W-:Y:S01]  /*fd80*/  ENDCOLLECTIVE ;  /* 0x000000000000791b */ /* 0x003fe20003800000 */
.L_x_10792:
[----:B------:R-:W-:Y:S02]  /*fd90*/  MOV R242, R247 ;  /* 0x000000f700f27202 */ /* 0x000fe40000000f00 */
[----:B------:R-:W-:-:S07]  /*fda0*/  MOV R78, R229 ;  /* 0x000000e5004e7202 */ /* 0x000fce0000000f00 */
[----:B------:R-:W-:Y:S05]  /*fdb0*/  WARPSYNC.COLLECTIVE R79, `(.L_x_10793) ;  /* 0x000000004f087348 */ /* 0x000fea0003c00000 */
[----:B------:R0:W1:Y:S02]  /*fdc0*/  SHFL.DOWN P1, R229, R242, R245, R252 ;  /* 0x080000f5f2e57389 */ /* 0x00006400000200fc */
[----:B01----:R-:W-:Y:S01]  /*fdd0*/  ENDCOLLECTIVE ;  /* 0x000000000000791b */ /* 0x003fe20003800000 */
.L_x_10793:
[----:B------:R-:W-:Y:S02]  /*fde0*/  MOV R242, R246 ;  /* 0x000000f600f27202 */ /* 0x000fe40000000f00 */
[----:B------:R-:W-:-:S07]  /*fdf0*/  MOV R77, R229 ;  /* 0x000000e5004d7202 */ /* 0x000fce0000000f00 */
[----:B------:R-:W-:Y:S05]  /*fe00*/  WARPSYNC.COLLECTIVE R79, `(.L_x_10794) ;  /* 0x000000004f087348 */ /* 0x000fea0003c00000 */
[----:B------:R0:W1:Y:S02]  /*fe10*/  SHFL.DOWN P1, R229, R242, R245, R252 ;  /* 0x080000f5f2e57389 */ /* 0x00006400000200fc */
[----:B01----:R-:W-:Y:S01]  /*fe20*/  ENDCOLLECTIVE ;  /* 0x000000000000791b */ /* 0x003fe20003800000 */
.L_x_10794:
[----:B------:R-:W-:Y:S02]  /*fe30*/  MOV R242, R249 ;  /* 0x000000f900f27202 */ /* 0x000fe40000000f00 */
[----:B------:R-:W-:-:S07]  /*fe40*/  MOV R76, R229 ;  /* 0x000000e5004c7202 */ /* 0x000fce0000000f00 */
[----:B------:R-:W-:Y:S05]  /*fe50*/  WARPSYNC.COLLECTIVE R79, `(.L_x_10795) ;  /* 0x000000004f087348 */ /* 0x000fea0003c00000 */
[----:B------:R0:W1:Y:S02]  /*fe60*/  SHFL.DOWN P1, R229, R242, R245, R252 ;  /* 0x080000f5f2e57389 */ /* 0x00006400000200fc */
[----:B01----:R-:W-:Y:S01]  /*fe70*/  ENDCOLLECTIVE ;  /* 0x000000000000791b */ /* 0x003fe20003800000 */
.L_x_10795:
[----:B------:R-:W-:Y:S05]  /*fe80*/  BRA `(.L_x_10796) ;  /* 0xffffff8c001c7947 */ /* 0x000fea000383ffff */
.L_x_10659:
        /* <DEDUP_REMOVED lines=8> */
.L_x_10798:
[----:B------:R-:W-:Y:S05]  /*ff10*/  BSYNC B0 ;  /* 0x0000000000007941 */ /* 0x000fea0003800000 */
.L_x_10797:
        /* <DEDUP_REMOVED lines=8> */
.L_x_10799:
[----:B------:R-:W-:Y:S02]  /*ffa0*/  MOV R242, R246 ;  /* 0x000000f600f27202 */ /* 0x000fe40000000f00 */
[----:B------:R-:W-:-:S07]  /*ffb0*/  MOV R77, R229 ;  /* 0x000000e5004d7202 */ /* 0x000fce0000000f00 */
[----:B------:R-:W-:Y:S05]  /*ffc0*/  WARPSYNC.COLLECTIVE R79, `(.L_x_10800) ;  /* 0x000000004f087348 */ /* 0x000fea0003c00000 */
[----:B------:R0:W1:Y:S02]  /*ffd0*/  SHFL.DOWN P1, R229, R242, R245, R252 ;  /* 0x080000f5f2e57389 */ /* 0x00006400000200fc */
[----:B01----:R-:W-:Y:S01]  /*ffe0*/  ENDCOLLECTIVE ;  /* 0x000000000000791b */ /* 0x003fe20003800000 */
.L_x_10800:
[----:B------:R-:W-:Y:S02]  /*fff0*/  MOV R242, R249 ;  /* 0x000000f900f27202 */ /* 0x000fe40000000f00 */
[----:B------:R-:W-:-:S07]  /*10000*/  MOV R78, R229 ;  /* 0x000000e5004e7202 */ /* 0x000fce0000000f00 */
[----:B------:R-:W-:Y:S05]  /*10010*/  WARPSYNC.COLLECTIVE R79, `(.L_x_10801) ;  /* 0x000000004f087348 */ /* 0x000fea0003c00000 */
[----:B------:R0:W1:Y:S02]  /*10020*/  SHFL.DOWN P1, R229, R242, R245, R252 ;  /* 0x080000f5f2e57389 */ /* 0x00006400000200fc */
[----:B01----:R-:W-:Y:S01]  /*10030*/  ENDCOLLECTIVE ;  /* 0x000000000000791b */ /* 0x003fe20003800000 */
.L_x_10801:
[----:B------:R-:W-:Y:S05]  /*10040*/  BRA `(.L_x_10802) ;  /* 0xffffff8c00007947 */ /* 0x000fea000383ffff */
.L_x_10662:
        /* <DEDUP_REMOVED lines=8> */
.L_x_10804:
[----:B------:R-:W-:Y:S05]  /*100d0*/  BSYNC B0 ;  /* 0x0000000000007941 */ /* 0x000fea0003800000 */
.L_x_10803:
        /* <DEDUP_REMOVED lines=8> */
.L_x_10805:
[----:B------:R-:W-:Y:S02]  /*10160*/  MOV R242, R246 ;  /* 0x000000f600f27202 */ /* 0x000fe40000000f00 */
[----:B------:R-:W-:-:S07]  /*10170*/  MOV R77, R229 ;  /* 0x000000e5004d7202 */ /* 0x000fce0000000f00 */
[----:B------:R-:W-:Y:S05]  /*10180*/  WARPSYNC.COLLECTIVE R79, `(.L_x_10806) ;  /* 0x000000004f087348 */ /* 0x000fea0003c00000 */
[----:B------:R0:W1:Y:S02]  /*10190*/  SHFL.DOWN P1, R229, R242, R245, R252 ;  /* 0x080000f5f2e57389 */ /* 0x00006400000200fc */
[----:B01----:R-:W-:Y:S01]  /*101a0*/  ENDCOLLECTIVE ;  /* 0x000000000000791b */ /* 0x003fe20003800000 */
.L_x_10806:
[----:B------:R-:W-:Y:S02]  /*101b0*/  MOV R242, R249 ;  /* 0x000000f900f27202 */ /* 0x000fe40000000f00 */
[----:B------:R-:W-:-:S07]  /*101c0*/  MOV R78, R229 ;  /* 0x000000e5004e7202 */ /* 0x000fce0000000f00 */
[----:B------:R-:W-:Y:S05]  /*101d0*/  WARPSYNC.COLLECTIVE R79, `(.L_x_10807) ;  /* 0x000000004f087348 */ /* 0x000fea0003c00000 */
[----:B------:R0:W1:Y:S02]  /*101e0*/  SHFL.DOWN P1, R229, R242, R245, R252 ;  /* 0x080000f5f2e57389 */ /* 0x00006400000200fc */
[----:B01----:R-:W-:Y:S01]  /*101f0*/  ENDCOLLECTIVE ;  /* 0x000000000000791b */ /* 0x003fe20003800000 */
.L_x_10807:
[----:B------:R-:W-:Y:S05]  /*10200*/  BRA `(.L_x_10808) ;  /* 0xffffff8800e47947 */ /* 0x000fea000383ffff */
.L_x_10665:
        /* <DEDUP_REMOVED lines=8> */
.L_x_10810:
[----:B------:R-:W-:Y:S05]  /*10290*/  BSYNC B0 ;  /* 0x0000000000007941 */ /* 0x000fea0003800000 */
.L_x_10809:
        /* <DEDUP_REMOVED lines=8> */
.L_x_10811:
[----:B------:R-:W-:Y:S02]  /*10320*/  MOV R242, R246 ;  /* 0x000000f600f27202 */ /* 0x000fe40000000f00 */
[----:B------:R-:W-:-:S07]  /*10330*/  MOV R77, R229 ;  /* 0x000000e5004d7202 */ /* 0x000fce0000000f00 */
[----:B------:R-:W-:Y:S05]  /*10340*/  WARPSYNC.COLLECTIVE R79, `(.L_x_10812) ;  /* 0x000000004f087348 */ /* 0x000fea0003c00000 */
[----:B------:R0:W1:Y:S02]  /*10350*/  SHFL.DOWN P1, R229, R242, R245, R252 ;  /* 0x080000f5f2e57389 */ /* 0x00006400000200fc */
[----:B01----:R-:W-:Y:S01]  /*10360*/  ENDCOLLECTIVE ;  /* 0x000000000000791b */ /* 0x003fe20003800000 */
.L_x_10812:
[----:B------:R-:W-:Y:S02]  /*10370*/  MOV R242, R249 ;  /* 0x000000f900f27202 */ /* 0x000fe40000000f00 */
[----:B------:R-:W-:-:S07]  /*10380*/  MOV R78, R229 ;  /* 0x000000e5004e7202 */ /* 0x000fce0000000f00 */
[----:B------:R-:W-:Y:S05]  /*10390*/  WARPSYNC.COLLECTIVE R79, `(.L_x_10813) ;  /* 0x000000004f087348 */ /* 0x000fea0003c00000 */
[----:B------:R0:W1:Y:S02]  /*103a0*/  SHFL.DOWN P1, R229, R242, R245, R252 ;  /* 0x080000f5f2e57389 */ /* 0x00006400000200fc */
[----:B01----:R-:W-:Y:S01]  /*103b0*/  ENDCOLLECTIVE ;  /* 0x000000000000791b */ /* 0x003fe20003800000 */
.L_x_10813:
[----:B------:R-:W-:Y:S05]  /*103c0*/  BRA `(.L_x_10814) ;  /* 0xffffff8800c87947 */ /* 0x000fea000383ffff */
.L_x_10668:
        /* <DEDUP_REMOVED lines=8> */
.L_x_10816:
[----:B------:R-:W-:Y:S05]  /*10450*/  BSYNC B0 ;  /* 0x0000000000007941 */ /* 0x000fea0003800000 */
.L_x_10815:
        /* <DEDUP_REMOVED lines=8> */
.L_x_10817:
[----:B------:R-:W-:Y:S02]  /*104e0*/  MOV R242, R246 ;  /* 0x000000f600f27202 */ /* 0x000fe40000000f00 */
[----:B------:R-:W-:-:S07]  /*104f0*/  MOV R77, R229 ;  /* 0x000000e5004d7202 */ /* 0x000fce0000000f00 */
[----:B------:R-:W-:Y:S05]  /*10500*/  WARPSYNC.COLLECTIVE R79, `(.L_x_10818) ;  /* 0x000000004f087348 */ /* 0x000fea0003c00000 */
[----:B------:R0:W1:Y:S02]  /*10510*/  SHFL.DOWN P1, R229, R242, R245, R252 ;  /* 0x080000f5f2e57389 */ /* 0x00006400000200fc */
[----:B01----:R-:W-:Y:S01]  /*10520*/  ENDCOLLECTIVE ;  /* 0x000000000000791b */ /* 0x003fe20003800000 */
.L_x_10818:
[----:B------:R-:W-:Y:S02]  /*10530*/  MOV R242, R249 ;  /* 0x000000f900f27202 */ /* 0x000fe40000000f00 */
[----:B------:R-:W-:-:S07]  /*10540*/  MOV R78, R229 ;  /* 0x000000e5004e7202 */ /* 0x000fce0000000f00 */
[----:B------:R-:W-:Y:S05]  /*10550*/  WARPSYNC.COLLECTIVE R79, `(.L_x_10819) ;  /* 0x000000004f087348 */ /* 0x000fea0003c00000 */
[----:B------:R0:W1:Y:S02]  /*10560*/  SHFL.DOWN P1, R229, R242, R245, R252 ;  /* 0x080000f5f2e57389 */ /* 0x00006400000200fc */
[----:B01----:R-:W-:Y:S01]  /*10570*/  ENDCOLLECTIVE ;  /* 0x000000000000791b */ /* 0x003fe20003800000 */
.L_x_10819:
[----:B------:R-:W-:Y:S05]  /*10580*/  BRA `(.L_x_10820) ;  /* 0xffffff8800ac7947 */ /* 0x000fea000383ffff */
.L_x_10671:
        /* <DEDUP_REMOVED lines=8> */
.L_x_10822:
[----:B------:R-:W-:Y:S05]  /*10610*/  BSYNC B0 ;  /* 0x0000000000007941 */ /* 0x000fea0003800000 */
.L_x_10821:
        /* <DEDUP_REMOVED lines=10> */
.L_x_10823:
[----:B------:R-:W-:Y:S02]  /*106c0*/  MOV R78, R246 ;  /* 0x000000f6004e7202 */ /* 0x000fe40000000f00 */
[----:B------:R-:W-:-:S07]  /*106d0*/  MOV R251, R229 ;  /* 0x000000e500fb7202 */ /* 0x000fce0000000f00 */
[----:B------:R-:W-:Y:S05]  /*106e0*/  WARPSYNC.COLLECTIVE R79, `(.L_x_10824) ;  /* 0x000000004f087348 */ /* 0x000fea0003c00000 */
[----:B------:R0:W1:Y:S02]  /*106f0*/  SHFL.IDX P3, R229, R78, R77, R76 ;  /* 0x0000004d4ee57389 */ /* 0x000064000006004c */
[----:B01----:R-:W-:Y:S01]  /*10700*/  ENDCOLLECTIVE ;  /* 0x000000000000791b */ /* 0x003fe20003800000 */
.L_x_10824:
[-C--:B------:R-:W-:Y:S01]  /*10710*/  FMUL.FTZ R242, R74, R251.reuse ;  /* 0x000000fb4af27220 */ /* 0x080fe20000410000 */
[----:B------:R-:W-:-:S03]  /*10720*/  FMUL.FTZ R237, R75, R251 ;  /* 0x000000fb4bed7220 */ /* 0x000fc60000410000 */
[----:B------:R-:W-:Y:S01]  /*10730*/  FFMA.FTZ R241, R75, R250, R242 ;  /* 0x000000fa4bf17223 */ /* 0x000fe200000100f2 */
[----:B------:R-:W-:Y:S01]  /*10740*/  MOV R242, R248 ;  /* 0x000000f800f27202 */ /* 0x000fe20000000f00 */
[----:B------:R-:W-:Y:S01]  /*10750*/  FFMA.FTZ R237, R74, R250, -R237 ;  /* 0x000000fa4aed7223 */ /* 0x000fe200000108ed */
[----:B------:R-:W-:Y:S02]  /*10760*/  MOV R78, R249 ;  /* 0x000000f9004e7202 */ /* 0x000fe40000000f00 */
[----:B------:R-:W-:-:S07]  /*10770*/  MOV R243, R229 ;  /* 0x000000e500f37202 */ /* 0x000fce0000000f00 */
[----:B------:R-:W-:Y:S05]  /*10780*/  WARPSYNC.COLLECTIVE R79, `(.L_x_10825) ;  /* 0x000000004f087348 */ /* 0x000fea0003c00000 */
[----:B------:R0:W1:Y:S02]  /*10790*/  SHFL.IDX P3, R229, R78, R77, R76 ;  /* 0x0000004d4ee57389 */ /* 0x000064000006004c */
[----:B01----:R-:W-:Y:S01]  /*107a0*/  ENDCOLLECTIVE ;  /* 0x000000000000791b */ /* 0x003fe20003800000 */
.L_x_10825:
[----:B------:R-:W-:Y:S02]  /*107b0*/  MOV R78, R72 ;  /* 0x00000048004e7202 */ /* 0x000fe40000000f00 */
[----:B------:R-:W-:-:S07]  /*107c0*/  MOV R244, R229 ;  /* 0x000000e500f47202 */ /* 0x000fce0000000f00 */
[----:B------:R-:W-:Y:S05]  /*107d0*/  WARPSYNC.COLLECTIVE R79, `(.L_x_10826) ;  /* 0x000000004f087348 */ /* 0x000fea0003c00000 */
[----:B------:R0:W1:Y:S02]  /*107e0*/  SHFL.DOWN P1, R229, R242, R245, R252 ;  /* 0x080000f5f2e57389 */ /* 0x00006400000200fc */
[----:B01----:R-:W-:Y:S01]  /*107f0*/  ENDCOLLECTIVE ;  /* 0x000000000000791b */ /* 0x003fe20003800000 */
.L_x_10826:
[----:B------:R-:W-:Y:S02]  /*10800*/  MOV R242, R247 ;  /* 0x000000f700f27202 */ /* 0x000fe40000000f00 */
[----:B------:R-:W-:-:S07]  /*10810*/  MOV R248, R229 ;  /* 0x000000e500f87202 */ /* 0x000fce0000000f00 */
[----:B------:R-:W-:Y:S05]  /*10820*/  WARPSYNC.COLLECTIVE R79, `(.L_x_10827) ;  /* 0x000000004f087348 */ /* 0x000fea0003c00000 */
[----:B------:R0:W1:Y:S02]  /*10830*/  SHFL.DOWN P1, R229, R242, R245, R252 ;  /* 0x080000f5f2e57389 */ /* 0x00006400000200fc */
[----:B01----:R-:W-:Y:S01]  /*10840*/  ENDCOLLECTIVE ;  /* 0x000000000000791b */ /* 0x003fe20003800000 */
.L_x_10827:
[----:B------:R-:W-:Y:S02]  /*10850*/  MOV R242, R246 ;  /* 0x000000f600f27202 */ /* 0x000fe40000000f00 */
[----:B------:R-:W-:-:S07]  /*10860*/  MOV R247, R229 ;  /* 0x000000e500f77202 */ /* 0x000fce0000000f00 */
[----:B------:R-:W-:Y:S05]  /*10870*/  WARPSYNC.COLLECTIVE R79, `(.L_x_10828) ;  /* 0x000000004f087348 */ /* 0x000fea0003c00000 */
[----:B------:R0:W1:Y:S02]  /*10880*/  SHFL.DOWN P1, R229, R242, R245, R252 ;  /* 0x080000f5f2e57389 */ /* 0x00006400000200fc */
[----:B01----:R-:W-:Y:S01]  /*10890*/  ENDCOLLECTIVE ;  /* 0x000000000000791b */ /* 0x003fe20003800000 */
.L_x_10828:
[----:B------:R-:W-:Y:S02]  /*108a0*/  MOV R242, R249 ;  /* 0x000000f900f27202 */ /* 0x000fe40000000f00 */
[----:B------:R-:W-:-:S07]  /*108b0*/  MOV R246, R229 ;  /* 0x000000e500f67202 */ /* 0x000fce0000000f00 */
[----:B------:R-:W-:Y:S05]  /*108c0*/  WARPSYNC.COLLECTIVE R79, `(.L_x_10829) ;  /* 0x000000004f087348 */ /* 0x000fea0003c00000 */
[----:B------:R0:W1:Y:S02]  /*108d0*/  SHFL.DOWN P1, R229, R242, R245, R252 ;  /* 0x080000f5f2e57389 */ /* 0x00006400000200fc */
[----:B01----:R-:W-:Y:S01]  /*108e0*/  ENDCOLLECTIVE ;  /* 0x000000000000791b */ /* 0x003fe20003800000 */
.L_x_10829:
[----:B------:R-:W-:-:S07]  /*108f0*/  MOV R242, R229 ;  /* 0x000000e500f27202 */ /* 0x000fce0000000f00 */
[----:B------:R-:W-:Y:S05]  /*10900*/  WARPSYNC.COLLECTIVE R79, `(.L_x_10830) ;  /* 0x000000004f087348 */ /* 0x000fea0003c00000 */
[----:B------:R0:W1:Y:S02]  /*10910*/  SHFL.IDX P3, R229, R78, R77, R76 ;  /* 0x0000004d4ee57389 */ /* 0x000064000006004c */
[----:B01----:R-:W-:Y:S01]  /*10920*/  ENDCOLLECTIVE ;  /* 0x000000000000791b */ /* 0x003fe20003800000 */
.L_x_10830:
[----:B------:R-:W-:Y:S02]  /*10930*/  MOV R78, R73 ;  /* 0x00000049004e7202 */ /* 0x000fe40000000f00 */
[----:B------:R-:W-:-:S07]  /*10940*/  MOV R252, R229 ;  /* 0x000000e500fc7202 */ /* 0x000fce0000000f00 */
[----:B------:R-:W-:Y:S05]  /*10950*/  WARPSYNC.COLLECTIVE R79, `(.L_x_10831) ;  /* 0x000000004f087348 */ /* 0x000fea0003c00000 */
[----:B------:R0:W1:Y:S02]  /*10960*/  SHFL.IDX P3, R229, R78, R77, R76 ;  /* 0x0000004d4ee57389 */ /* 0x000064000006004c */
[----:B01----:R-:W-:Y:S01]  /*10970*/  ENDCOLLECTIVE ;  /* 0x000000000000791b */ /* 0x003fe20003800000 */
.L_x_10831:
[----:B------:R-:W-:Y:S02]  /*10980*/  MOV R78, R74 ;  /* 0x0000004a004e7202 */ /* 0x000fe40000000f00 */
[----:B------:R-:W-:-:S07]  /*10990*/  MOV R249, R229 ;  /* 0x000000e500f97202 */ /* 0x000fce0000000f00 */
[----:B------:R-:W-:Y:S05]  /*109a0*/  WARPSYNC.COLLECTIVE R79, `(.L_x_10832) ;  /* 0x000000004f087348 */ /* 0x000fea0003c00000 */
[----:B------:R0:W1:Y:S02]  /*109b0*/  SHFL.IDX P3, R229, R78, R77, R76 ;  /* 0x0000004d4ee57389 */ /* 0x000064000006004c */
[----:B01----:R-:W-:Y:S01]  /*109c0*/  ENDCOLLECTIVE ;  /* 0x000000000000791b */ /* 0x003fe20003800000 */
.L_x_10832:
[----:B------:R-:W-:Y:S01]  /*109d0*/  MOV R78, R75 ;  /* 0x0000004b004e7202 */ /* 0x000fe20000000f00 */
[-C--:B------:R-:W-:Y:S01]  /*109e0*/  FMUL.FTZ R75, R73, R251.reuse ;  /* 0x000000fb494b7220 */ /* 0x080fe20000410000 */
[----:B------:R-:W-:Y:S01]  /*109f0*/  FMUL.FTZ R251, R72, R251 ;  /* 0x000000fb48fb7220 */ /* 0x000fe20000410000 */
[----:B------:R-:W-:-:S07]  /*10a00*/  MOV R245, R229 ;  /* 0x000000e500f57202 */ /* 0x000fce0000000f00 */
[----:B------:R-:W-:Y:S05]  /*10a10*/  WARPSYNC.COLLECTIVE R79, `(.L_x_10833) ;  /* 0x000000004f087348 */ /* 0x000fea0003c00000 */
[----:B------:R0:W1:Y:S02]  /*10a20*/  SHFL.IDX P3, R229, R78, R77, R76 ;  /* 0x0000004d4ee57389 */ /* 0x000064000006004c */
[----:B01----:R-:W-:Y:S01]  /*10a30*/  ENDCOLLECTIVE ;  /* 0x000000000000791b */ /* 0x003fe20003800000 */
.L_x_10833:
[----:B------:R-:W-:Y:S05]  /*10a40*/  BRA `(.L_x_10834) ;  /* 0xffffff8800087947 */ /* 0x000fea000383ffff */
.L_x_10835:
        /* <DEDUP_REMOVED lines=11> */
.L_x_18955:


//--------------------- .text._Z25selective_scan_bwd_kernelI32Selective_Scan_bwd_kernel_traitsILi64ELi16ELb1ELb1ELb0ELb0ELb0EN3c104HalfENS1_7complexIfEEEEv12SSMParamsBwd --------------------------
	.section	.text._Z25selective_scan_bwd_kernelI32Selective_Scan_bwd_kernel_traitsILi64ELi16ELb1ELb1ELb0ELb0ELb0EN3c104HalfENS1_7complexIfEEEEv12SSMParamsBwd,"ax",@progbits
	.align	128
        .global         _Z25selective_scan_bwd_kernelI32Selective_Scan_bwd_kernel_traitsILi64ELi16ELb1ELb1ELb0ELb0ELb0EN3c104HalfENS1_7complexIfEEEEv12SSMParamsBwd
        .type           _Z25selective_scan_bwd_kernelI32Selective_Scan_bwd_kernel_traitsILi64ELi16ELb1ELb1ELb0ELb0ELb0EN3c104HalfENS1_7complexIfEEEEv12SSMParamsBwd,@function
        .size           _Z25selective_scan_bwd_kernelI32Selective_Scan_bwd_kernel_traitsILi64ELi16ELb1ELb1ELb0ELb0ELb0EN3c104HalfENS1_7complexIfEEEEv12SSMParamsBwd,(.L_x_18956 - _Z25selective_scan_bwd_kernelI32Selective_Scan_bwd_kernel_traitsILi64ELi16ELb1ELb1ELb0ELb0ELb0EN3c104HalfENS1_7complexIfEEEEv12SSMParamsBwd)
        .other          _Z25selective_scan_bwd_kernelI32Selective_Scan_bwd_kernel_traitsILi64ELi16ELb1ELb1ELb0ELb0ELb0EN3c104HalfENS1_7complexIfEEEEv12SSMParamsBwd,@"STO_CUDA_ENTRY STV_DEFAULT"
_Z25selective_scan_bwd_kernelI32Selective_Scan_bwd_kernel_traitsILi64ELi16ELb1ELb1ELb0ELb0ELb0EN3c104HalfENS1_7complexIfEEEEv12SSMParamsBwd:
.text._Z25selective_scan_bwd_kernelI32Selective_Scan_bwd_kernel_traitsILi64ELi16ELb1ELb1ELb0ELb0ELb0EN3c104HalfENS1_7complexIfEEEEv12SSMParamsBwd:
        /* <DEDUP_REMOVED lines=40> */
[----:B------:R-:W-:-:S02]  /*0280*/  UISETP.NE.U32.AND UP1, UPT, UR30, URZ, UPT ;  /* 0x0000003f1e00728c */ /* 0x000fc4000bf25070 */
[----:B------:R-:W-:Y:S02]  /*0290*/  UIMAD UR5, UR4, UR6, URZ ;  /* 0x00000006040572a4 */ /* 0x000fe4000f8e023f */
[----:B------:R-:W-:Y:S02]  /*02a0*/  UISETP.NE.AND.EX UP1, UPT, UR31, URZ, UPT, UP1 ;  /* 0x0000003f1f00728c */ /* 0x000fe4000bf25310 */
[----:B------:R-:W-:Y:S02]  /*02b0*/  UIMAD UR24, UR12, UR7, UR5 ;  /* 0x000000070c1872a4 */ /* 0x000fe4000f8e0205 */
[----:B------:R-:W-:Y:S02]  /*02c0*/  UIMAD.WIDE.U32 UR18, UR12, UR6, URZ ;  /* 0x000000060c1272a5 */ /* 0x000fe4000f8e003f */
[----:B------:R-:W1:Y:S01]  /*02d0*/  I2F.RP R0, UR29 ;  /* 0x0000001d00007d06 */ /* 0x000e620008209400 */
[----:B------:R-:W-:Y:S01]  /*02e0*/  ULDC.64 UR6, c[0x0][0x328] ;  /* 0x0000ca0000067ab9 */ /* 0x000fe20000000a00 */
[----:B------:R-:W-:-:S02]  /*02f0*/  UIMAD UR13, UR4, UR8, URZ ;  /* 0x00000008040d72a4 */ /* 0x000fc4000f8e023f */
[----:B------:R-:W-:Y:S02]  /*0300*/  UIMAD UR15, UR4, UR6, URZ ;  /* 0x00000006040f72a4 */ /* 0x000fe4000f8e023f */
[----:B------:R-:W-:Y:S02]  /*0310*/  @UP1 ULEA UR60, UP3, UR10, UR30, 0x2 ;  /* 0x0000001e0a3c1291 */ /* 0x000fe4000f86103f */
[----:B------:R-:W-:Y:S02]  /*0320*/  UIMAD UR14, UR4, UR20, URZ ;  /* 0x00000014040e72a4 */ /* 0x000fe4000f8e023f */
[----:B------:R-:W-:Y:S01]  /*0330*/  @UP1 ULEA.HI.X UR61, UR10, UR31, UR11, 0x2, UP3 ;  /* 0x0000001f0a3d1291 */ /* 0x000fe200098f140b */
[----:B------:R-:W-:Y:S01]  /*0340*/  UMOV UR4, URZ ;  /* 0x0000003f00047c82 */ /* 0x000fe20008000000 */
[----:B------:R-:W-:Y:S01]  /*0350*/  UIADD3 UR19, UR19, UR24, URZ ;  /* 0x0000001813137290 */ /* 0x000fe2000fffe03f */
[----:B-1----:R-:W0:Y:S01]  /*0360*/  MUFU.RCP R0, R0 ;  /* 0x0000000000007308 */ /* 0x002e220000001000 */
[----:B------:R-:W-:-:S02]  /*0370*/  UISETP.NE.U32.AND UP2, UPT, UR32, URZ, UPT ;  /* 0x0000003f2000728c */ /* 0x000fc4000bf45070 */
[----:B------:R-:W-:Y:S02]  /*0380*/  UIMAD.WIDE.U32 UR16, UR12, UR8, URZ ;  /* 0x000000080c1072a5 */ /* 0x000fe4000f8e003f */
[----:B------:R-:W-:Y:S02]  /*0390*/  UISETP.NE.AND.EX UP1, UPT, UR33, URZ, UPT, UP2 ;  /* 0x0000003f2100728c */ /* 0x000fe4000bf25320 */
[----:B------:R-:W-:Y:S02]  /*03a0*/  UIMAD UR13, UR12, UR9, UR13 ;  /* 0x000000090c0d72a4 */ /* 0x000fe4000f8e020d */
[----:B------:R-:W-:Y:S02]  /*03b0*/  UIMAD.WIDE.U32 UR8, UR12, UR6, URZ ;  /* 0x000000060c0872a5 */ /* 0x000fe4000f8e003f */
[----:B------:R-:W-:Y:S02]  /*03c0*/  UIMAD UR15, UR12, UR7, UR15 ;  /* 0x000000070c0f72a4 */ /* 0x000fe4000f8e020f */
[----:B------:R-:W-:-:S02]  /*03d0*/  UIMAD.WIDE.U32 UR6, UR12, UR20, URZ ;  /* 0x000000140c0672a5 */ /* 0x000fc4000f8e003f */
[----:B------:R-:W-:Y:S01]  /*03e0*/  UIMAD UR14, UR12, UR21, UR14 ;  /* 0x000000150c0e72a4 */ /* 0x000fe2000f8e020e */
[----:B0-----:R-:W-:Y:S01]  /*03f0*/  IADD3 R2, R0, 0xffffffe, RZ ;  /* 0x0ffffffe00027810 */ /* 0x001fe20007ffe0ff */
[----:B------:R-:W-:Y:S01]  /*0400*/  UIADD3 UR9, UR9, UR15, URZ ;  /* 0x0000000f09097290 */ /* 0x000fe2000fffe03f */
[----:B------:R-:W-:Y:S01]  /*0410*/  IABS R0, UR10 ;  /* 0x0000000a00007c13 */ /* 0x000fe20008000000 */
[----:B------:R-:W-:Y:S01]  /*0420*/  ULDC.64 UR20, c[0x0][0x288] ;  /* 0x0000a20000147ab9 */ /* 0x000fe20000000a00 */
[----:B------:R-:W-:Y:S01]  /*0430*/  UMOV UR58, URZ ;  /* 0x0000003f003a7c82 */ /* 0x000fe20008000000 */
[----:B------:R-:W-:Y:S01]  /*0440*/  UIMAD UR27, UR11, UR20, URZ ;  /* 0x000000140b1b72a4 */ /* 0x000fe2000f8e023f */
[----:B------:R-:W0:Y:S01]  /*0450*/  F2I.FTZ.U32.TRUNC.NTZ R2, R2 ;  /* 0x0000000200027305 */ /* 0x000e22000021f000 */
[----:B------:R-:W-:Y:S01]  /*0460*/  R2UR UR31, R0 ;  /* 0x00000000001f72ca */ /* 0x000fe200000e0000 */
[----:B------:R-:W-:Y:S02]  /*0470*/  @UP1 ULEA UR58, UP2, UR10, UR32, 0x2 ;  /* 0x000000200a3a1291 */ /* 0x000fe4000f84103f */
[----:B------:R-:W-:-:S02]  /*0480*/  UIADD3 UR17, UR17, UR13, URZ ;  /* 0x0000000d11117290 */ /* 0x000fc4000fffe03f */
[----:B------:R-:W-:Y:S02]  /*0490*/  ULOP3.LUT UR13, UR10, UR26, URZ, 0x3c, !UPT ;  /* 0x0000001a0a0d7292 */ /* 0x000fe4000f8e3c3f */
[----:B------:R-:W-:Y:S02]  /*04a0*/  UIMAD UR27, UR10, UR21, UR27 ;  /* 0x000000150a1b72a4 */ /* 0x000fe4000f8e021b */
[----:B------:R-:W-:Y:S01]  /*04b0*/  UIMAD.WIDE.U32 UR18, UR10, UR20, UR18 ;  /* 0x000000140a1272a5 */ /* 0x000fe2000f8e0012 */
[----:B------:R-:W-:Y:S02]  /*04c0*/  UMOV UR59, URZ ;  /* 0x0000003f003b7c82 */ /* 0x000fe40008000000 */
[----:B------:R-:W-:Y:S01]  /*04d0*/  ULDC.64 UR20, c[0x0][0x298] ;  /* 0x0000a60000147ab9 */ /* 0x000fe20000000a00 */
[----:B------:R-:W-:Y:S01]  /*04e0*/  @UP1 ULEA.HI.X UR59, UR10, UR33, UR11, 0x2, UP2 ;  /* 0x000000210a3b1291 */ /* 0x000fe200090f140b */
[----:B0-----:R-:W-:Y:S01]  /*04f0*/  R2UR UR5, R2 ;  /* 0x00000000020572ca */ /* 0x001fe200000e0000 */
[----:B------:R-:W-:-:S02]  /*0500*/  UIMAD UR28, UR11, UR20, URZ ;  /* 0x000000140b1c72a4 */ /* 0x000fc4000f8e023f */
[----:B------:R-:W-:Y:S02]  /*0510*/  UIMAD.WIDE.U32 UR16, UR10, UR20, UR16 ;  /* 0x000000140a1072a5 */ /* 0x000fe4000f8e0010 */
[----:B------:R-:W-:Y:S01]  /*0520*/  UISETP.GE.AND UP2, UPT, UR13, URZ, UPT ;  /* 0x0000003f0d00728c */ /* 0x000fe2000bf46270 */
[----:B------:R-:W-:Y:S01]  /*0530*/  ULDC.64 UR32, c[0x0][0x2f0] ;  /* 0x0000bc0000207ab9 */ /* 0x000fe20000000a00 */
[----:B------:R-:W-:Y:S02]  /*0540*/  UISETP.NE.AND UP1, UPT, UR26, URZ, UPT ;  /* 0x0000003f1a00728c */ /* 0x000fe4000bf25270 */
[----:B------:R-:W-:Y:S02]  /*0550*/  UIMAD UR21, UR10, UR21, UR28 ;  /* 0x000000150a1572a4 */ /* 0x000fe4000f8e021c */
[----:B------:R-:W-:Y:S02]  /*0560*/  UIADD3 UR7, UR7, UR14, URZ ;  /* 0x0000000e07077290 */ /* 0x000fe4000fffe03f */
[----:B------:R-:W-:-:S04]  /*0570*/  UIADD3 UR25, URZ, -UR5, URZ ;  /* 0x800000053f197290 */ /* 0x000fc8000fffe03f */
[----:B------:R-:W-:-:S04]  /*0580*/  UIMAD UR25, UR25, UR29, URZ ;  /* 0x0000001d191972a4 */ /* 0x000fc8000f8e023f */
[----:B------:R-:W-:-:S04]  /*0590*/  UIMAD.WIDE.U32 UR4, UR5, UR25, UR4 ;  /* 0x00000019050472a5 */ /* 0x000fc8000f8e0004 */
[----:B------:R-:W-:-:S03]  /*05a0*/  UIMAD.WIDE.U32 UR24, UR5, UR31, URZ ;  /* 0x0000001f051872a5 */ /* 0x000fc6000f8e003f */
[----:B------:R-:W-:Y:S01]  /*05b0*/  ULDC.64 UR4, c[0x0][0x330] ;  /* 0x0000cc0000047ab9 */ /* 0x000fe20000000a00 */
[----:B------:R-:W-:Y:S02]  /*05c0*/  UIADD3 UR24, -UR25, URZ, URZ ;  /* 0x0000003f19187290 */ /* 0x000fe4000fffe13f */
[----:B------:R-:W-:Y:S02]  /*05d0*/  UIMAD UR30, UR11, UR4, URZ ;  /* 0x000000040b1e72a4 */ /* 0x000fe4000f8e023f */
[----:B------:R-:W-:Y:S02]  /*05e0*/  UIMAD UR24, UR29, UR24, UR31 ;  /* 0x000000181d1872a4 */ /* 0x000fe4000f8e021f */
[----:B------:R-:W-:Y:S02]  /*05f0*/  UIMAD UR30, UR10, UR5, UR30 ;  /* 0x000000050a1e72a4 */ /* 0x000fe4000f8e021e */
[----:B------:R-:W-:Y:S02]  /*0600*/  UISETP.GT.U32.AND UP4, UPT, UR29, UR24, UPT ;  /* 0x000000181d00728c */ /* 0x000fe4000bf84070 */
[----:B------:R-:W-:-:S03]  /*0610*/  UIMAD.WIDE.U32 UR4, UR10, UR4, UR8 ;  /* 0x000000040a0472a5 */ /* 0x000fc6000f8e0008 */
[----:B------:R-:W-:Y:S02]  /*0620*/  ULDC UR8, c[0x0][0x224] ;  /* 0x0000890000087ab9 */ /* 0x000fe40000000800 */
[----:B------:R-:W-:Y:S02]  /*0630*/  ULEA UR9, UR8, 0xfffffc00, 0xa ;  /* 0xfffffc0008097891 */ /* 0x000fe4000f8e503f */
[----:B------:R-:W-:Y:S02]  /*0640*/  ULEA UR14, UR8, 0xfffff800, 0xb ;  /* 0xfffff800080e7891 */ /* 0x000fe4000f8e583f */
[----:B------:R-:W-:Y:S02]  /*0650*/  @!UP4 UIADD3 UR24, UR24, -UR29, URZ ;  /* 0x8000001d1818c290 */ /* 0x000fe4000fffe03f */
[----:B------:R-:W-:Y:S02]  /*0660*/  USHF.R.S32.HI UR20, URZ, 0x1f, UR9 ;  /* 0x0000001f3f147899 */ /* 0x000fe40008011409 */
[----:B------:R-:W-:-:S02]  /*0670*/  UISETP.GE.U32.AND UP3, UPT, UR24, UR29, UPT ;  /* 0x0000001d1800728c */ /* 0x000fc4000bf66070 */
[----:B------:R-:W-:Y:S02]  /*0680*/  UIADD3 UR13, UP5, UR9, UR18, URZ ;  /* 0x00000012090d7290 */ /* 0x000fe4000ffbe03f */
[----:B------:R-:W-:Y:S02]  /*0690*/  @!UP4 UIADD3 UR25, UR25, 0x1, URZ ;  /* 0x000000011919c890 */ /* 0x000fe4000fffe03f */
[----:B------:R-:W-:Y:S02]  /*06a0*/  UIADD3.X UR18, UR20, UR19, UR27, UP5, !UPT ;  /* 0x0000001314127290 */ /* 0x000fe4000affe41b */
[----:B------:R-:W-:-:S03]  /*06b0*/  ULEA UR15, UP4, UR13, UR32, 0x1 ;  /* 0x000000200d0f7291 */ /* 0x000fc6000f88083f */
        /* <DEDUP_REMOVED lines=17> */
[----:B------:R-:W-:Y:S01]  /*07d0*/  UIMAD UR4, UR4, UR20, URZ ;  /* 0x00000014040472a4 */ /* 0x000fe2000f8e023f */
[----:B------:R-:W-:Y:S01]  /*07e0*/  @UP0 ULDC UR9, c[0x0][0x214] ;  /* 0x0000850000090ab9 */ /* 0x000fe20000000800 */
[----:B------:R-:W-:Y:S02]  /*07f0*/  UISETP.GE.AND UP1, UPT, UR8, 0x1, UPT ;  /* 0x000000010800788c */ /* 0x000fe4000bf26270 */
[----:B------:R-:W-:Y:S02]  /*0800*/  @UP0 UIMAD UR9, UR12, UR9, UR10 ;  /* 0x000000090c0902a4 */ /* 0x000fe4000f8e020a */
[----:B------:R-:W-:Y:S02]  /*0810*/  UIMAD UR17, UR13, UR21, UR4 ;  /* 0x000000150d1172a4 */ /* 0x000fe4000f8e0204 */
[----:B------:R-:W-:Y:S02]  /*0820*/  @UP0 UIMAD UR9, UR9, UR8, URZ ;  /* 0x00000008090902a4 */ /* 0x000fe4000f8e023f */
[----:B------:R-:W-:Y:S01]  /*0830*/  UIMAD.WIDE.U32 UR18, UR13, UR20, UR6 ;  /* 0x000000140d1272a5 */ /* 0x000fe2000f8e0006 */
[----:B------:R-:W-:-:S02]  /*0840*/  UMOV UR4, URZ ;  /* 0x0000003f00047c82 */ /* 0x000fc40008000000 */
[----:B------:R-:W-:Y:S01]  /*0850*/  @UP0 ULDC UR20, c[0x0][0x21c] ;  /* 0x0000870000140ab9 */ /* 0x000fe20000000800 */
[----:B------:R-:W-:Y:S02]  /*0860*/  UIADD3 UR18, UP2, UR14, UR18, URZ ;  /* 0x000000120e127290 */ /* 0x000fe4000ff5e03f */
[----:B------:R-:W-:Y:S02]  /*0870*/  @UP0 UIMAD UR9, UR9, UR20, URZ ;  /* 0x00000014090902a4 */ /* 0x000fe4000f8e023f */
[----:B------:R-:W-:Y:S01]  /*0880*/  UIADD3 UR19, UR19, UR17, URZ ;  /* 0x0000001113137290 */ /* 0x000fe2000fffe03f */
[----:B------:R-:W-:Y:S01]  /*0890*/  @UP0 ULDC.64 UR20, c[0x0][0x310] ;  /* 0x0000c40000140ab9 */ /* 0x000fe20000000a00 */
[----:B------:R-:W-:Y:S01]  /*08a0*/  ULDC.64 UR6, c[0x0][0x2d8] ;  /* 0x0000b60000067ab9 */ /* 0x000fe20000000a00 */
[----:B------:R-:W-:Y:S02]  /*08b0*/  @UP0 UIMAD.WIDE UR20, UR9, 0x10, UR20 ;  /* 0x00000010091408a5 */ /* 0x000fe4000f8e0214 */
[----:B------:R-:W-:-:S02]  /*08c0*/  ULEA UR17, UP3, UR18, UR6, 0x1 ;  /* 0x0000000612117291 */ /* 0x000fc4000f86083f */
[----:B------:R-:W-:Y:S01]  /*08d0*/  ULEA.HI.X.SX32 UR14, UR14, UR19, 0x1, UP2 ;  /* 0x000000130e0e7291 */ /* 0x000fe200090f0e3f */
[----:B------:R-:W-:Y:S02]  /*08e0*/  UMOV UR5, URZ ;  /* 0x0000003f00057c82 */ /* 0x000fe40008000000 */
        /* <DEDUP_REMOVED lines=21> */
.L_x_10934:
        /* <DEDUP_REMOVED lines=32> */
[----:B------:R-:W3:Y:S01]  /*0c40*/  LDS.128 R12, [R0+0x10] ;  /* 0x00001000000c7984 */ /* 0x000ee20000000c00 */
[----:B------:R-:W-:Y:S06]  /*0c50*/  BAR.SYNC.DEFER_BLOCKING 0x0 ;  /* 0x0000000000007b1d */ /* 0x000fec0000010000 */
[----:B------:R-:W4:Y:S04]  /*0c60*/  LDG.E.128 R36, desc[UR22][R2.64] ;  /* 0x0000001602247981 */ /* 0x000f28000c1e1d00 */
[----:B------:R5:W4:Y:S01]  /*0c70*/  LDG.E.128 R40, desc[UR22][R2.64+0x200] ;  /* 0x0002001602287981 */ /* 0x000b22000c1e1d00 */
[--C-:B0-----:R-:W-:Y:S01]  /*0c80*/  HADD2.F32 R26, -RZ, R8.reuse.H0_H0 ;  /* 0x20000008ff1a7230 */ /* 0x101fe20000004100 */
[----:B------:R-:W-:Y:S01]  /*0c90*/  ISETP.LT.AND P0, PT, RZ, UR7, PT ;  /* 0x00000007ff007c0c */ /* 0x000fe2000bf01270 */
[----:B-1----:R-:W-:-:S02]  /*0ca0*/  HADD2.F32 R32, -RZ, R8.H1_H1 ;  /* 0x30000008ff207230 */ /* 0x002fc40000004100 */
[--C-:B--2---:R-:W-:Y:S02]  /*0cb0*/  HADD2.F32 R97, -RZ, R16.reuse.H0_H0 ;  /* 0x20000010ff617230 */ /* 0x104fe40000004100 */
        /* <DEDUP_REMOVED lines=15> */
[--C-:B---3--:R-:W-:Y:S02]  /*0db0*/  HADD2.F32 R89, -RZ, R12.reuse.H0_H0 ;  /* 0x2000000cff597230 */ /* 0x108fe40000004100 */
[----:B------:R-:W-:Y:S01]  /*0dc0*/  FADD.FTZ R91, R91, UR5 ;  /* 0x000000055b5b7e21 */ /* 0x000fe20008010000 */
[----:B------:R-:W-:Y:S02]  /*0dd0*/  HADD2.F32 R90, -RZ, R12.H1_H1 ;  /* 0x3000000cff5a7230 */ /* 0x000fe40000004100 */
[----:B------:R-:W-:Y:S01]  /*0de0*/  FADD.FTZ R92, R92, UR5 ;  /* 0x000000055c5c7e21 */ /* 0x000fe20008010000 */
[--C-:B------:R-:W-:Y:S02]  /*0df0*/  HADD2.F32 R87, -RZ, R13.reuse.H0_H0 ;  /* 0x2000000dff577230 */ /* 0x100fe40000004100 */
[----:B------:R-:W-:Y:S01]  /*0e00*/  FADD.FTZ R89, R89, UR5 ;  /* 0x0000000559597e21 */ /* 0x000fe20008010000 */
[----:B------:R-:W-:-:S02]  /*0e10*/  HADD2.F32 R88, -RZ, R13.H1_H1 ;  /* 0x3000000dff587230 */ /* 0x000fc40000004100 */
[----:B------:R-:W-:Y:S01]  /*0e20*/  FADD.FTZ R90, R90, UR5 ;  /* 0x000000055a5a7e21 */ /* 0x000fe20008010000 */
[--C-:B------:R-:W-:Y:S02]  /*0e30*/  HADD2.F32 R85, -RZ, R14.reuse.H0_H0 ;  /* 0x2000000eff557230 */ /* 0x100fe40000004100 */
[----:B------:R-:W-:Y:S01]  /*0e40*/  FADD.FTZ R87, R87, UR5 ;  /* 0x0000000557577e21 */ /* 0x000fe20008010000 */
[----:B------:R-:W-:Y:S02]  /*0e50*/  HADD2.F32 R86, -RZ, R14.H1_H1 ;  /* 0x3000000eff567230 */ /* 0x000fe40000004100 */
[----:B------:R-:W-:Y:S01]  /*0e60*/  FADD.FTZ R88, R88, UR5 ;  /* 0x0000000558587e21 */ /* 0x000fe20008010000 */
[--C-:B------:R-:W-:Y:S02]  /*0e70*/  HADD2.F32 R83, -RZ, R15.reuse.H0_H0 ;  /* 0x2000000fff537230 */ /* 0x100fe40000004100 */
[----:B------:R-:W-:Y:S01]  /*0e80*/  FADD.FTZ R85, R85, UR5 ;  /* 0x0000000555557e21 */ /* 0x000fe20008010000 */
[----:B------:R-:W-:-:S02]  /*0e90*/  HADD2.F32 R84, -RZ, R15.H1_H1 ;  /* 0x3000000fff547230 */ /* 0x000fc40000004100 */
[----:B------:R-:W-:Y:S01]  /*0ea0*/  FADD.FTZ R86, R86, UR5 ;  /* 0x0000000556567e21 */ /* 0x000fe20008010000 */
[----:B------:R-:W-:Y:S02]  /*0eb0*/  FADD.FTZ R83, R83, UR5 ;  /* 0x0000000553537e21 */ /* 0x000fe40008010000 */
[----:B------:R-:W-:Y:S01]  /*0ec0*/  FADD.FTZ R84, R84, UR5 ;  /* 0x0000000554547e21 */ /* 0x000fe20008010000 */
[----:B----4-:R-:W-:Y:S04]  /*0ed0*/  STS.128 [R24], R36 ;  /* 0x0000002418007388 */ /* 0x010fe80000000c00 */
[----:B------:R0:W-:Y:S01]  /*0ee0*/  STS.128 [R24+0x200], R40 ;  /* 0x0002002818007388 */ /* 0x0001e20000000c00 */
[----:B------:R-:W-:-:S03]  /*0ef0*/  NOP ;  /* 0x0000000000007918 */ /* 0x000fc60000000000 */
[----:B------:R-:W1:Y:S04]  /*0f00*/  LDS.128 R28, [R0] ;  /* 0x00000000001c7984 */ /* 0x000e680000000c00 */
[----:B------:R2:W3:Y:S01]  /*0f10*/  LDS.128 R20, [R0+0x10] ;  /* 0x0000100000147984 */ /* 0x0004e20000000c00 */
[--C-:B0-----:R-:W-:Y:S02]  /*0f20*/  HADD2.F32 R24, -RZ, R10.reuse.H1_H1 ;  /* 0x3000000aff187230 */ /* 0x101fe40000004100 */
[----:B--2---:R-:W-:Y:S02]  /*0f30*/  HADD2.F32 R0, -RZ, R10.H0_H0 ;  /* 0x2000000aff007230 */ /* 0x004fe40000004100 */
[--C-:B-1----:R-:W-:Y:S02]  /*0f40*/  HADD2.F32 R25, -RZ, R28.reuse.H0_H0 ;  /* 0x2000001cff197230 */ /* 0x102fe40000004100 */
[----:B------:R-:W-:-:S02]  /*0f50*/  HADD2.F32 R28, -RZ, R28.H1_H1 ;  /* 0x3000001cff1c7230 */ /* 0x000fc40000004100 */
[--C-:B------:R-:W-:Y:S02]  /*0f60*/  HADD2.F32 R49, -RZ, R29.reuse.H0_H0 ;  /* 0x2000001dff317230 */ /* 0x100fe40000004100 */
[C---:B------:R-:W-:Y:S01]  /*0f70*/  FFMA.FTZ R27, R25.reuse, R26, R106 ;  /* 0x0000001a191b7223 */ /* 0x040fe2000001006a */
[----:B------:R-:W-:Y:S02]  /*0f80*/  HADD2.F32 R29, -RZ, R29.H1_H1 ;  /* 0x3000001dff1d7230 */ /* 0x000fe40000004100 */
[----:B------:R-:W-:Y:S01]  /*0f90*/  FMUL.FTZ R82, R25, UR4 ;  /* 0x0000000419527c20 */ /* 0x000fe20008410000 */
        /* <DEDUP_REMOVED lines=8> */
[--C-:B---3--:R-:W-:Y:S02]  /*1020*/  HADD2.F32 R43, -RZ, R20.reuse.H0_H0 ;  /* 0x20000014ff2b7230 */ /* 0x108fe40000004100 */
        /* <DEDUP_REMOVED lines=9> */
[----:B------:R-:W-:Y:S02]  /*10c0*/  HADD2.F32 R3, -RZ, R4.H0_H0 ;  /* 0x20000004ff037230 */ /* 0x000fe40000004100 */
        /* <DEDUP_REMOVED lines=21> */
[--C-:B------:R-:W-:Y:S02]  /*1220*/  HADD2.F32 R106, -RZ, R7.reuse.H1_H1 ;  /* 0x30000007ff6a7230 */ /* 0x100fe40000004100 */
[C---:B------:R-:W-:Y:S01]  /*1230*/  FFMA.FTZ R0, R21.reuse, R3, R0 ;  /* 0x0000000315007223 */ /* 0x040fe20000010000 */
[----:B------:R-:W-:Y:S01]  /*1240*/  FMUL.FTZ R71, R21, UR4 ;  /* 0x0000000415477c20 */ /* 0x000fe20008410000 */
[C---:B------:R-:W-:Y:S01]  /*1250*/  FMUL.FTZ R70, R39.reuse, UR4 ;  /* 0x0000000427467c20 */ /* 0x040fe20008410000 */
[----:B------:R-:W-:Y:S01]  /*1260*/  FMUL.FTZ R69, R22, UR4 ;  /* 0x0000000416457c20 */ /* 0x000fe20008410000 */
[----:B------:R-:W-:Y:S01]  /*1270*/  FFMA.FTZ R3, R39, R2, R0 ;  /* 0x0000000227037223 */ /* 0x000fe20000010000 */
[----:B------:R-:W-:-:S02]  /*1280*/  HADD2.F32 R0, -RZ, R7.H0_H0 ;  /* 0x20000007ff007230 */ /* 0x000fc40000004100 */
[----:B------:R-:W-:Y:S01]  /*1290*/  FMUL.FTZ R68, R37, UR4 ;  /* 0x0000000425447c20 */ /* 0x000fe20008410000 */
[----:B------:R-:W-:Y:S01]  /*12a0*/  FMUL.FTZ R67, R23, UR4 ;  /* 0x0000000417437c20 */ /* 0x000fe20008410000 */
[----:B------:R-:W-:-:S04]  /*12b0*/  FFMA.FTZ R24, R22, R24, R3 ;  /* 0x0000001816187223 */ /* 0x000fc80000010003 */
        /* <DEDUP_REMOVED lines=14> */
.L_x_10837:
[----:B------:R-:W0:Y:S01]  /*13a0*/  LDC.64 R2, c[0x0][0x360] ;  /* 0x0000d800ff027b82 */ /* 0x000e220000000a00 */
        /* <DEDUP_REMOVED lines=40> */
[----:B0-----:R-:W-:-:S05]  /*1630*/  ULDC.64 UR42, c[0x0][0x270] ;  /* 0x00009c00002a7ab9 */ /* 0x001fca0000000a00 */
.L_x_10933:
        /* <DEDUP_REMOVED lines=24> */
[----:B0--3--:R-:W-:-:S03]  /*17c0*/  IADD3 R13, R100, R99, RZ ;  /* 0x00000063640d7210 */ /* 0x009fc60007ffe0ff */
[----:B------:R-:W-:-:S03]  /*17d0*/  MOV R31, UR44 ;  /* 0x0000002c001f7c02 */ /* 0x000fc60008000f00 */
[----:B------:R-:W-:-:S05]  /*17e0*/  IMAD.WIDE R30, R13, 0x10, R30 ;  /* 0x000000100d1e7825 */ /* 0x000fca00078e021e */
[----:B------:R-:W3:Y:S04]  /*17f0*/  LDG.E.128 R12, desc[UR22][R30.64] ;  /* 0x000000161e0c7981 */ /* 0x000ee8000c1e1d00 */
[----:B------:R-:W4:Y:S04]  /*1800*/  LDG.E.128 R16, desc[UR22][R30.64+0x200] ;  /* 0x000200161e107981 */ /* 0x000f28000c1e1d00 */
[----:B------:R-:W4:Y:S04]  /*1810*/  LDG.E.128 R20, desc[UR22][R30.64+0x400] ;  /* 0x000400161e147981 */ /* 0x000f28000c1e1d00 */
[----:B------:R0:W4:Y:S01]  /*1820*/  LDG.E.128 R24, desc[UR22][R30.64+0x600] ;  /* 0x000600161e187981 */ /* 0x000122000c1e1d00 */
[----:B------:R-:W-:Y:S01]  /*1830*/  UIADD3 UR44, UR14, -0x1, URZ ;  /* 0xffffffff0e2c7890 */ /* 0x000fe2000fffe03f */
[----:B------:R-:W-:-:S02]  /*1840*/  LOP3.LUT P0, RZ, R105, 0x1f, RZ, 0xc0, !PT ;  /* 0x0000001f69ff7812 */ /* 0x000fc4000780c0ff */
[----:B------:R-:W-:Y:S01]  /*1850*/  MOV R112, UR14 ;  /* 0x0000000e00707c02 */ /* 0x000fe20008000f00 */
[----:B------:R-:W-:Y:S01]  /*1860*/  ULEA.HI UR45, UR44, UR44, URZ, 0x1 ;  /* 0x0000002c2c2d7291 */ /* 0x000fe2000f8f083f */
[----:B------:R-:W-:Y:S02]  /*1870*/  ISETP.NE.AND P1, PT, R105, RZ, PT ;  /* 0x000000ff6900720c */ /* 0x000fe40003f25270 */
        /* <DEDUP_REMOVED lines=80> */
[----:B------:R-:W-:Y:S01]  /*1d80*/  UIMAD UR44, UR53, UR42, URZ ;  /* 0x0000002a352c72a4 */ /* 0x000fe2000f8e023f */
[----:B------:R-:W-:Y:S01]  /*1d90*/  MUFU.SIN R124, R30 ;  /* 0x0000001e007c7308 */ /* 0x000fe20000000400 */
[C---:B----4-:R-:W-:Y:S01]  /*1da0*/  FMUL.FTZ R32, R33.reuse, R32 ;  /* 0x0000002021207220 */ /* 0x050fe20000410000 */
[----:B------:R-:W-:Y:S01]  /*1db0*/  FMUL.FTZ R33, R33, R34 ;  /* 0x0000002221217220 */ /* 0x000fe20000410000 */
[----:B------:R2:W-:Y:S01]  /*1dc0*/  STS.128 [R29+0x200], R16 ;  /* 0x000200101d007388 */ /* 0x0005e20000000c00 */
[----:B------:R-:W-:Y:S01]  /*1dd0*/  UIADD3 UR47, UR47, UR45, URZ ;  /* 0x0000002d2f2f7290 */ /* 0x000fe2000fffe03f */
[----:B------:R-:W-:Y:S01]  /*1de0*/  MOV R34, UR14 ;  /* 0x0000000e00227c02 */ /* 0x000fe20008000f00 */
[----:B------:R-:W-:Y:S01]  /*1df0*/  UIMAD UR44, UR7, UR43, UR44 ;  /* 0x0000002b072c72a4 */ /* 0x000fe2000f8e022c */
        /* <DEDUP_REMOVED lines=80> */
[----:B------:R-:W-:Y:S01]  /*2300*/  MUFU.SIN R118, R116 ;  /* 0x0000007400767308 */ /* 0x000fe20000000400 */
[----:B------:R-:W-:Y:S01]  /*2310*/  FMUL.FTZ R130, R110, R130 ;  /* 0x000000826e827220 */ /* 0x000fe20000410000 */
[----:B------:R0:W5:Y:S06]  /*2320*/  @!P2 LDG.E.128 R12, desc[UR22][R108.64] ;  /* 0x000000166c0ca981 */ /* 0x00016c000c1e1d00 */
[----:B------:R-:W1:Y:S01]  /*2330*/  MUFU.EX2 R112, R112 ;  /* 0x0000007000707308 */ /* 0x000e620000000800 */
        /* <DEDUP_REMOVED lines=15> */
[----:B------:R-:W0:Y:S01]  /*2430*/  MUFU.EX2 R108, R108 ;  /* 0x0000006c006c7308 */ /* 0x000e220000000800 */
[----:B------:R-:W-:Y:S01]  /*2440*/  FMUL.FTZ R111, R129, R119 ;  /* 0x00000077816f7220 */ /* 0x000fe20000410000 */
[----:B------:R-:W-:Y:S01]  /*2450*/  FFMA.FTZ R115, R130, R117, -R115 ;  /* 0x0000007582737223 */ /* 0x000fe20000010873 */
[----:B------:R-:W-:Y:S01]  /*2460*/  FMUL.FTZ R110, R83, R107 ;  /* 0x0000006b536e7220 */ /* 0x000fe20000410000 */
[----:B-1----:R-:W-:Y:S02]  /*2470*/  FMUL.FTZ R126, R112, R126 ;  /* 0x0000007e707e7220 */ /* 0x002fe40000410000 */
[-C--:B------:R-:W-:Y:S01]  /*2480*/  FMUL.FTZ R148, R129, R115.reuse ;  /* 0x0000007381947220 */ /* 0x080fe20000410000 */
[----:B------:R-:W-:Y:S01]  /*2490*/  FFMA.FTZ R111, R128, R115, -R111 ;  /* 0x00000073806f7223 */ /* 0x000fe2000001086f */
[----:B------:R-:W1:Y:S01]  /*24a0*/  MUFU.EX2 R114, R114 ;  /* 0x0000007200727308 */ /* 0x000e620000000800 */
[----:B------:R-:W-:Y:S01]  /*24b0*/  FMUL.FTZ R107, R84, R107 ;  /* 0x0000006b546b7220 */ /* 0x000fe20000410000 */
[----:B------:R-:W-:Y:S01]  /*24c0*/  FFMA.FTZ R148, R128, R119, R148 ;  /* 0x0000007780947223 */ /* 0x000fe20000010094 */
[C---:B--2---:R-:W-:Y:S01]  /*24d0*/  FMUL.FTZ R125, R113.reuse, R125 ;  /* 0x0000007d717d7220 */ /* 0x044fe20000410000 */
[----:B------:R-:W-:Y:S01]  /*24e0*/  FMUL.FTZ R124, R113, R124 ;  /* 0x0000007c717c7220 */ /* 0x000fe20000410000 */
[----:B------:R-:W-:Y:S01]  /*24f0*/  FMUL.FTZ R127, R112, R127 ;  /* 0x0000007f707f7220 */ /* 0x000fe20000410000 */
[----:B------:R-:W-:-:S02]  /*2500*/  FMUL.FTZ R113, R126, R111 ;  /* 0x0000006f7e717220 */ /* 0x000fc40000410000 */
[----:B------:R-:W2:Y:S01]  /*2510*/  MUFU.EX2 R109, R109 ;  /* 0x0000006d006d7308 */ /* 0x000ea20000000800 */
[-C--:B------:R-:W-:Y:S01]  /*2520*/  FMUL.FTZ R112, R126, R148.reuse ;  /* 0x000000947e707220 */ /* 0x080fe20000410000 */
[----:B------:R-:W-:-:S06]  /*2530*/  FFMA.FTZ R113, R127, R148, R113 ;  /* 0x000000947f717223 */ /* 0x000fcc0000010071 */
[----:B------:R-:W3:Y:S01]  /*2540*/  MUFU.EX2 R110, R110 ;  /* 0x0000006e006e7308 */ /* 0x000ee20000000800 */
[----:B------:R-:W-:Y:S01]  /*2550*/  FFMA.FTZ R112, R127, R111, -R112 ;  /* 0x0000006f7f707223 */ /* 0x000fe20000010870 */
[----:B------:R-:W-:Y:S01]  /*2560*/  FMUL.FTZ R111, R124, R113 ;  /* 0x000000717c6f7220 */ /* 0x000fe20000410000 */
[----:B0-----:R-:W-:-:S05]  /*2570*/  FMUL.FTZ R121, R108, R121 ;  /* 0x000000796c797220 */ /* 0x001fca0000410000 */
[----:B------:R-:W0:Y:S01]  /*2580*/  MUFU.EX2 R107, R107 ;  /* 0x0000006b006b7308 */ /* 0x000e220000000800 */
[----:B------:R-:W-:Y:S01]  /*2590*/  FMUL.FTZ R120, R108, R120 ;  /* 0x000000786c787220 */ /* 0x000fe20000410000 */
[----:B------:R-:W-:Y:S01]  /*25a0*/  FMUL.FTZ R108, R124, R112 ;  /* 0x000000707c6c7220 */ /* 0x000fe20000410000 */
[C---:B-1----:R-:W-:Y:S01]  /*25b0*/  FMUL.FTZ R122, R114.reuse, R122 ;  /* 0x0000007a727a7220 */ /* 0x042fe20000410000 */
[----:B------:R-:W-:Y:S01]  /*25c0*/  FFMA.FTZ R111, R125, R112, -R111 ;  /* 0x000000707d6f7223 */ /* 0x000fe2000001086f */
[C---:B--2---:R-:W-:Y:S01]  /*25d0*/  FMUL.FTZ R119, R109.reuse, R116 ;  /* 0x000000746d777220 */ /* 0x044fe20000410000 */
[----:B------:R-:W-:Y:S01]  /*25e0*/  FMUL.FTZ R118, R109, R118 ;  /* 0x000000766d767220 */ /* 0x000fe20000410000 */
[----:B------:R-:W-:Y:S01]  /*25f0*/  FFMA.FTZ R108, R125, R113, R108 ;  /* 0x000000717d6c7223 */ /* 0x000fe2000001006c */
[----:B------:R-:W-:Y:S01]  /*2600*/  FMUL.FTZ R123, R114, R123 ;  /* 0x0000007b727b7220 */ /* 0x000fe20000410000 */
[----:B------:R-:W-:Y:S01]  /*2610*/  FMUL.FTZ R109, R122, R111 ;  /* 0x0000006f7a6d7220 */ /* 0x000fe20000410000 */
[C---:B---3--:R-:W-:Y:S01]  /*2620*/  FMUL.FTZ R117, R110.reuse, R147 ;  /* 0x000000936e757220 */ /* 0x048fe20000410000 */
[----:B------:R-:W-:Y:S01]  /*2630*/  FMUL.FTZ R116, R110, R145 ;  /* 0x000000916e747220 */ /* 0x000fe20000410000 */
[-C--:B------:R-:W-:Y:S01]  /*2640*/  FMUL.FTZ R110, R122, R108.reuse ;  /* 0x0000006c7a6e7220 */ /* 0x080fe20000410000 */
[----:B------:R-:W-:Y:S01]  /*2650*/  FFMA.FTZ R147, R123, R108, R109 ;  /* 0x0000006c7b937223 */ /* 0x000fe2000001006d */
[----:B------:R-:W-:-:S02]  /*2660*/  HADD2.F32 R108, -RZ, R16.H0_H0 ;  /* 0x20000010ff6c7230 */ /* 0x000fc40000004100 */
[C---:B0-----:R-:W-:Y:S01]  /*2670*/  FMUL.FTZ R115, R107.reuse, R146 ;  /* 0x000000926b737220 */ /* 0x041fe20000410000 */
[----:B------:R-:W-:Y:S01]  /*2680*/  FMUL.FTZ R113, R107, R144 ;  /* 0x000000906b717220 */ /* 0x000fe20000410000 */
[----:B------:R-:W-:Y:S01]  /*2690*/  FFMA.FTZ R146, R123, R111, -R110 ;  /* 0x0000006f7b927223 */ /* 0x000fe2000001086e */
[----:B------:R-:W-:Y:S02]  /*26a0*/  HADD2.F32 R110, -RZ, R16.H1_H1 ;  /* 0x30000010ff6e7230 */ /* 0x000fe40000004100 */
[--C-:B------:R-:W-:Y:S02]  /*26b0*/  HADD2.F32 R107, -RZ, R17.reuse.H0_H0 ;  /* 0x20000011ff6b7230 */ /* 0x100fe40000004100 */
[----:B------:R-:W-:Y:S02]  /*26c0*/  HADD2.F32 R109, -RZ, R17.H1_H1 ;  /* 0x30000011ff6d7230 */ /* 0x000fe40000004100 */
[----:B------:R-:W-:Y:S01]  /*26d0*/  FMUL.FTZ R198, R97, R108 ;  /* 0x0000006c61c67220 */ /* 0x000fe20000410000 */
[----:B------:R-:W-:-:S02]  /*26e0*/  HADD2.F32 R111, -RZ, R8.H0_H0 ;  /* 0x20000008ff6f7230 */ /* 0x000fc40000004100 */
[----:B------:R-:W-:Y:S01]  /*26f0*/  FMUL.FTZ R197, R97, R110 ;  /* 0x0000006e61c57220 */ /* 0x000fe20000410000 */
[----:B------:R-:W-:Y:S02]  /*2700*/  HADD2.F32 R16, -RZ, R8.H1_H1 ;  /* 0x30000008ff107230 */ /* 0x000fe40000004100 */
[C---:B------:R-:W-:Y:S01]  /*2710*/  FMUL.FTZ R196, R98.reuse, R107 ;  /* 0x0000006b62c47220 */ /* 0x040fe20000410000 */
[----:B------:R-:W-:Y:S01]  /*2720*/  FMUL.FTZ R195, R98, R109 ;  /* 0x0000006d62c37220 */ /* 0x000fe20000410000 */
[C---:B------:R-:W-:Y:S01]  /*2730*/  FMUL.FTZ R198, R111.reuse, R198 ;  /* 0x000000c66fc67220 */ /* 0x040fe20000410000 */
[----:B------:R-:W-:Y:S01]  /*2740*/  FMUL.FTZ R197, R111, R197 ;  /* 0x000000c56fc57220 */ /* 0x000fe20000410000 */
[C---:B------:R-:W-:Y:S01]  /*2750*/  FMUL.FTZ R196, R16.reuse, R196 ;  /* 0x000000c410c47220 */ /* 0x040fe20000410000 */
[----:B------:R-:W-:Y:S01]  /*2760*/  FMUL.FTZ R195, R16, R195 ;  /* 0x000000c310c37220 */ /* 0x000fe20000410000 */
[-C--:B------:R-:W-:Y:S01]  /*2770*/  FMUL.FTZ R16, R198, R142.reuse ;  /* 0x0000008ec6107220 */ /* 0x080fe20000410000 */
[----:B------:R-:W-:-:S03]  /*2780*/  FMUL.FTZ R17, R197, R142 ;  /* 0x0000008ec5117220 */ /* 0x000fc60000410000 */
[-C--:B------:R-:W-:Y:S01]  /*2790*/  FFMA.FTZ R16, R197, R143.reuse, R16 ;  /* 0x0000008fc5107223 */ /* 0x080fe20000010010 */
[--C-:B------:R-:W-:Y:S02]  /*27a0*/  HADD2.F32 R112, -RZ, R18.reuse.H0_H0 ;  /* 0x20000012ff707230 */ /* 0x100fe40000004100 */
[----:B------:R-:W-:Y:S01]  /*27b0*/  FFMA.FTZ R17, R198, R143, -R17 ;  /* 0x0000008fc6117223 */ /* 0x000fe20000010811 */
[----:B------:R-:W-:Y:S01]  /*27c0*/  FADD.FTZ R16, R195, R16 ;  /* 0x00000010c3107221 */ /* 0x000fe20000010000 */
[----:B------:R-:W-:Y:S02]  /*27d0*/  HADD2.F32 R114, -RZ, R18.H1_H1 ;  /* 0x30000012ff727230 */ /* 0x000fe40000004100 */
[----:B------:R-:W-:Y:S01]  /*27e0*/  FADD.FTZ R17, R196, R17 ;  /* 0x00000011c4117221 */ /* 0x000fe20000010000 */
[----:B------:R-:W-:Y:S02]  /*27f0*/  HADD2.F32 R144, -RZ, R9.H0_H0 ;  /* 0x20000009ff907230 */ /* 0x000fe40000004100 */
[----:B------:R-:W-:Y:S01]  /*2800*/  FMUL.FTZ R202, R95, R112 ;  /* 0x000000705fca7220 */ /* 0x000fe20000410000 */
[----:B------:R-:W-:Y:S01]  /*2810*/  FMUL.FTZ R18, R140, R16 ;  /* 0x000000108c127220 */ /* 0x000fe20000410000 */
[----:B------:R-:W-:-:S02]  /*2820*/  HADD2.F32 R111, -RZ, R19.H0_H0 ;  /* 0x20000013ff6f7230 */ /* 0x000fc40000004100 */
[----:B------:R-:W-:Y:S01]  /*2830*/  FMUL.FTZ R201, R95, R114 ;  /* 0x000000725fc97220 */ /* 0x000fe20000410000 */
[----:B------:R-:W-:Y:S02]  /*2840*/  HADD2.F32 R145, -RZ, R19.H1_H1 ;  /* 0x30000013ff917230 */ /* 0x000fe40000004100 */
[-C--:B------:R-:W-:Y:S01]  /*2850*/  FMUL.FTZ R19, R140, R17.reuse ;  /* 0x000000118c137220 */ /* 0x080fe20000410000 */
[C---:B------:R-:W-:Y:S01]  /*2860*/  FMUL.FTZ R202, R144.reuse, R202 ;  /* 0x000000ca90ca7220 */ /* 0x040fe20000410000 */
[C---:B------:R-:W-:Y:S01]  /*2870*/  FFMA.FTZ R17, R141.reuse, R17, -R18 ;  /* 0x000000118d117223 */ /* 0x040fe20000010812 */
[----:B------:R-:W-:Y:S01]  /*2880*/  FMUL.FTZ R201, R144, R201 ;  /* 0x000000c990c97220 */ /* 0x000fe20000410000 */
[----:B------:R-:W-:Y:S02]  /*2890*/  FFMA.FTZ R16, R141, R16, R19 ;  /* 0x000000108d107223 */ /* 0x000fe40000010013 */
[----:B------:R-:W-:Y:S01]  /*28a0*/  FADD.FTZ R17, R202, R17 ;  /* 0x00000011ca117221 */ /* 0x000fe20000010000 */
[----:B------:R-:W-:-:S02]  /*28b0*/  HADD2.F32 R19, -RZ, R9.H1_H1 ;  /* 0x30000009ff137230 */ /* 0x000fc40000004100 */
[----:B------:R-:W-:Y:S01]  /*28c0*/  FADD.FTZ R16, R201, R16 ;  /* 0x00000010c9107221 */ /* 0x000fe20000010000 */
[----:B------:R-:W-:Y:S01]  /*28d0*/  FMUL.FTZ R199, R96, R145 ;  /* 0x0000009160c77220 */ /* 0x000fe20000410000 */
        /* <DEDUP_REMOVED lines=9> */
[----:B------:R-:W-:Y:S01]  /*2970*/  FFMA.FTZ R17, R139, R17, -R18 ;  /* 0x000000118b117223 */ /* 0x000fe20000010812 */
[----:B------:R-:W-:-:S02]  /*2980*/  HADD2.F32 R144, -RZ, R20.H0_H0 ;  /* 0x20000014ff907230 */ /* 0x000fc40000004100 */
[----:B------:R-:W-:Y:S01]  /*2990*/  FADD.FTZ R16, R199, R16 ;  /* 0x00000010c7107221 */ /* 0x000fe20000010000 */
[----:B------:R-:W-:Y:S01]  /*29a0*/  FFMA.FTZ R154, R121, R147, R146 ;  /* 0x00000093799a7223 */ /* 0x000fe20000010092 */
[----:B------:R-:W-:Y:S02]  /*29b0*/  HADD2.F32 R146, -RZ, R20.H1_H1 ;  /* 0x30000014ff927230 */ /* 0x000fe40000004100 */
[----:B------:R-:W-:Y:S01]  /*29c0*/  FADD.FTZ R17, R200, R17 ;  /* 0x00000011c8117221 */ /* 0x000fe20000010000 */
[----:B------:R-:W-:Y:S02]  /*29d0*/  HADD2.F32 R20, -RZ, R10.H0_H0 ;  /* 0x2000000aff147230 */ /* 0x000fe40000004100 */
[C---:B------:R-:W-:Y:S01]  /*29e0*/  FMUL.FTZ R18, R136.reuse, R16 ;  /* 0x0000001088127220 */ /* 0x040fe20000410000 */
[C---:B------:R-:W-:Y:S01]  /*29f0*/  FMUL.FTZ R204, R93.reuse, R144 ;  /* 0x000000905dcc7220 */ /* 0x040fe20000410000 */
        /* <DEDUP_REMOVED lines=45> */
[C---:B------:R-:W-:Y:S01]  /*2cd0*/  FFMA.FTZ R16, R130.reuse, R16, R19 ;  /* 0x0000001082107223 */ /* 0x040fe20000010013 */
        /* <DEDUP_REMOVED lines=10> */
[-C--:B------:R-:W-:Y:S01]  /*2d80*/  FMUL.FTZ R21, R129, R17.reuse ;  /* 0x0000001181157220 */ /* 0x080fe20000410000 */
        /* <DEDUP_REMOVED lines=24> */
[C---:B------:R-:W-:Y:S01]  /*2f10*/  FMUL.FTZ R18, R124.reuse, R16 ;  /* 0x000000107c127220 */ /* 0x040fe20000410000 */
[----:B------:R-:W-:Y:S01]  /*2f20*/  FMUL.FTZ R223, R87, R26 ;  /* 0x0000001a57df7220 */ /* 0x000fe20000410000 */
[-C--:B------:R-:W-:Y:S01]  /*2f30*/  FMUL.FTZ R17, R124, R19.reuse ;  /* 0x000000137c117220 */ /* 0x080fe20000410000 */
[----:B------:R-:W-:Y:S01]  /*2f40*/  FMUL.FTZ R224, R20, R224 ;  /* 0x000000e014e07220 */ /* 0x000fe20000410000 */
[----:B------:R-:W-:Y:S01]  /*2f50*/  FFMA.FTZ R19, R125, R19, -R18 ;  /* 0x000000137d137223 */ /* 0x000fe20000010812 */
[----:B------:R-:W-:-:S02]  /*2f60*/  HADD2.F32 R159, -RZ, R27.H0_H0 ;  /* 0x2000001bff9f7230 */ /* 0x000fc40000004100 */
[----:B------:R-:W-:Y:S01]  /*2f70*/  FMUL.FTZ R223, R20, R223 ;  /* 0x000000df14df7220 */ /* 0x000fe20000410000 */
[----:B------:R-:W-:Y:S02]  /*2f80*/  HADD2.F32 R27, -RZ, R27.H1_H1 ;  /* 0x3000001bff1b7230 */ /* 0x000fe40000004100 */
[----:B------:R-:W-:Y:S01]  /*2f90*/  FFMA.FTZ R16, R125, R16, R17 ;  /* 0x000000107d107223 */ /* 0x000fe20000010011 */
[----:B------:R-:W-:Y:S01]  /*2fa0*/  FADD.FTZ R19, R224, R19 ;  /* 0x00000013e0137221 */ /* 0x000fe20000010000 */
        /* <DEDUP_REMOVED lines=9> */
[----:B------:R-:W-:Y:S01]  /*3040*/  FFMA.FTZ R20, R123, R16, R20 ;  /* 0x000000107b147223 */ /* 0x000fe20000010014 */
[----:B------:R-:W-:Y:S01]  /*3050*/  ISETP.NE.AND P3, PT, R105, 0x3f, PT ;  /* 0x0000003f6900780c */ /* 0x000fe20003f65270 */
        /* <DEDUP_REMOVED lines=13> */
[----:B------:R-:W-:Y:S01]  /*3130*/  @P3 LEA R24, R105, R102, 0x3 ;  /* 0x0000006669183211 */ /* 0x000fe200078e18ff */
[----:B------:R-:W-:-:S02]  /*3140*/  HADD2.F32 R161, -RZ, R29.H0_H0 ;  /* 0x2000001dffa17230 */ /* 0x000fc40000004100 */
[----:B------:R-:W-:Y:S01]  /*3150*/  FFMA.FTZ R20, R121, R20, R17 ;  /* 0x0000001479147223 */ /* 0x000fe20000010011 */
[----:B------:R-:W-:Y:S01]  /*3160*/  FMUL.FTZ R225, R18, R225 ;  /* 0x000000e112e17220 */ /* 0x000fe20000410000 */
[----:B------:R-:W-:Y:S02]  /*3170*/  HADD2.F32 R29, -RZ, R29.H1_H1 ;  /* 0x3000001dff1d7230 */ /* 0x000fe40000004100 */
[----:B------:R-:W-:Y:S01]  /*3180*/  FADD.FTZ R19, R226, R19 ;  /* 0x00000013e2137221 */ /* 0x000fe20000010000 */
[----:B------:R-:W-:Y:S02]  /*3190*/  HADD2.F32 R18, -RZ, R6.H1_H1 ;  /* 0x30000006ff127230 */ /* 0x000fe40000004100 */
[----:B------:R-:W-:Y:S01]  /*31a0*/  FADD.FTZ R20, R225, R20 ;  /* 0x00000014e1147221 */ /* 0x000fe20000010000 */
[----:B------:R-:W0:Y:S01]  /*31b0*/  @P3 LDS.64 R24, [R24+0x49e8] ;  /* 0x0049e80018183984 */ /* 0x000e220000000a00 */
        /* <DEDUP_REMOVED lines=21> */
[----:B------:R-:W-:-:S02]  /*3310*/  HADD2.F32 R163, -RZ, R31.H0_H0 ;  /* 0x2000001fffa37230 */ /* 0x000fc40000004100 */
[----:B------:R-:W-:Y:S01]  /*3320*/  FADD.FTZ R16, R210, R19 ;  /* 0x00000013d2107221 */ /* 0x000fe20000010000 */
[----:B------:R-:W-:Y:S01]  /*3330*/  FMUL.FTZ R22, R116, R22 ;  /* 0x0000001674167220 */ /* 0x000fe20000410000 */
[----:B------:R-:W-:Y:S02]  /*3340*/  HADD2.F32 R31, -RZ, R31.H1_H1 ;  /* 0x3000001fff1f7230 */ /* 0x000fe40000004100 */
[----:B------:R-:W-:Y:S01]  /*3350*/  FADD.FTZ R18, R209, R18 ;  /* 0x00000012d1127221 */ /* 0x000fe20000010000 */
[----:B------:R-:W-:Y:S01]  /*3360*/  FMUL.FTZ R19, R113, R16 ;  /* 0x0000001071137220 */ /* 0x000fe20000410000 */
[----:B------:R-:W-:Y:S01]  /*3370*/  FFMA.FTZ R22, R117, R23, R22 ;  /* 0x0000001775167223 */ /* 0x000fe20000010016 */
[----:B------:R-:W-:Y:S02]  /*3380*/  HADD2.F32 R17, -RZ, R7.H1_H1 ;  /* 0x30000007ff117230 */ /* 0x000fe40000004100 */
[C---:B------:R-:W-:Y:S01]  /*3390*/  FMUL.FTZ R208, R84.reuse, R163 ;  /* 0x000000a354d07220 */ /* 0x040fe20000410000 */
[----:B------:R-:W-:Y:S01]  /*33a0*/  FMUL.FTZ R207, R84, R31 ;  /* 0x0000001f54cf7220 */ /* 0x000fe20000410000 */
[-C--:B------:R-:W-:Y:S01]  /*33b0*/  FMUL.FTZ R20, R113, R18.reuse ;  /* 0x0000001271147220 */ /* 0x080fe20000410000 */
[----:B------:R-:W-:Y:S01]  /*33c0*/  FFMA.FTZ R18, R115, R18, R19 ;  /* 0x0000001273127223 */ /* 0x000fe20000010013 */
[----:B------:R-:W-:Y:S01]  /*33d0*/  FMUL.FTZ R19, R113, R22 ;  /* 0x0000001671137220 */ /* 0x000fe20000410000 */
[C---:B------:R-:W-:Y:S01]  /*33e0*/  FMUL.FTZ R208, R17.reuse, R208 ;  /* 0x000000d011d07220 */ /* 0x040fe20000410000 */
[----:B------:R-:W-:Y:S01]  /*33f0*/  FMUL.FTZ R207, R17, R207 ;  /* 0x000000cf11cf7220 */ /* 0x000fe20000410000 */
[----:B------:R-:W-:Y:S01]  /*3400*/  FFMA.FTZ R21, R115, R16, -R20 ;  /* 0x0000001073157223 */ /* 0x000fe20000010814 */
[-C--:B------:R-:W-:Y:S01]  /*3410*/  FMUL.FTZ R17, R113, R162.reuse ;  /* 0x000000a271117220 */ /* 0x080fe20000410000 */
[----:B------:R-:W-:Y:S01]  /*3420*/  BSSY B0, `(.L_x_10839) ;  /* 0x0000013000007945 */ /* 0x000fe20003800000 */
[----:B------:R-:W-:Y:S01]  /*3430*/  FFMA.FTZ R16, R115, R162, -R19 ;  /* 0x000000a273107223 */ /* 0x000fe20000010813 */
[----:B------:R-:W-:Y:S01]  /*3440*/  FADD.FTZ R19, R207, R18 ;  /* 0x00000012cf137221 */ /* 0x000fe20000010000 */
[----:B------:R-:W-:Y:S01]  /*3450*/  ISETP.GT.U32.AND P2, PT, R105, 0x1f, PT ;  /* 0x0000001f6900780c */ /* 0x000fe20003f44070 */
[----:B------:R-:W-:Y:S01]  /*3460*/  FFMA.FTZ R17, R115, R22, R17 ;  /* 0x0000001673117223 */ /* 0x000fe20000010011 */
[----:B------:R-:W-:Y:S01]  /*3470*/  LEA R162, R105, R102, 0x4 ;  /* 0x0000006669a27211 */ /* 0x000fe200078e20ff */
[----:B------:R-:W-:Y:S01]  /*3480*/  FADD.FTZ R18, R208, R21 ;  /* 0x00000015d0127221 */ /* 0x000fe20000010000 */
[----:B0-----:R-:W-:Y:S09]  /*3490*/  @P3 BRA `(.L_x_10840) ;  /* 0x00000000002c3947 */ /* 0x001ff20003800000 */
        /* <DEDUP_REMOVED lines=11> */
.L_x_10840:
[----:B------:R-:W-:Y:S05]  /*3550*/  BSYNC B0 ;  /* 0x0000000000007941 */ /* 0x000fea0003800000 */
.L_x_10839:
        /* <DEDUP_REMOVED lines=31> */
[C---:B------:R-:W-:Y:S01]  /*3750*/  FMUL.FTZ R194, R36.reuse, R35 ;  /* 0x0000002324c27220 */ /* 0x040fe20000410000 */
[----:B------:R-:W-:Y:S01]  /*3760*/  FMUL.FTZ R34, R36, R34 ;  /* 0x0000002224227220 */ /* 0x000fe20000410000 */
[----:B------:R-:W-:Y:S01]  /*3770*/  LOP3.LUT R35, R105, 0x1f, RZ, 0xc0, !PT ;  /* 0x0000001f69237812 */ /* 0x000fe200078ec0ff */
[----:B------:R-:W-:Y:S06]  /*3780*/  BAR.SYNC.DEFER_BLOCKING 0x0 ;  /* 0x0000000000007b1d */ /* 0x000fec0000010000 */
[----:B--2---:R-:W-:Y:S05]  /*3790*/  @P2 BRA `(.L_x_10841) ;  /* 0x00000008001c2947 */ /* 0x004fea0003800000 */
[----:B------:R-:W-:Y:S01]  /*37a0*/  LEA R228, R105, R102, 0x5 ;  /* 0x0000006669e47211 */ /* 0x000fe200078e28ff */
[----:B------:R-:W-:-:S04]  /*37b0*/  UMOV UR44, 0xffffffff ;  /* 0xffffffff002c7882 */ /* 0x000fc80000000000 */
[----:B------:R-:W-:Y:S04]  /*37c0*/  LDS.128 R16, [R228+0x31d0] ;  /* 0x0031d000e4107984 */ /* 0x000fe80000000c00 */
[----:B0-----:R-:W0:Y:S02]  /*37d0*/  LDS.128 R20, [R228+0x31e0] ;  /* 0x0031e000e4147984 */ /* 0x001e240000000c00 */
        /* <DEDUP_REMOVED lines=19> */
[C---:B------:R-:W-:Y:S01]  /*3910*/  FFMA.FTZ R236, R229.reuse, R235, R234 ;  /* 0x000000ebe5ec7223 */ /* 0x040fe200000100ea */
[-C--:B---3--:R-:W-:Y:S02]  /*3920*/  FMUL.FTZ R234, R20, R21.reuse ;  /* 0x0000001514ea7220 */ /* 0x088fe40000410000 */
[----:B------:R-:W-:Y:S01]  /*3930*/  @P3 FADD.FTZ R230, R230, R227 ;  /* 0x000000e3e6e63221 */ /* 0x000fe20000010000 */
[CC--:B----4-:R-:W-:Y:S01]  /*3940*/  FMUL.FTZ R232, R20.reuse, R22.reuse ;  /* 0x0000001614e87220 */ /* 0x0d0fe20000410000 */
        /* <DEDUP_REMOVED lines=12> */
[C---:B---3--:R-:W-:Y:S01]  /*3a10*/  FMUL.FTZ R23, R20.reuse, R21 ;  /* 0x0000001514177220 */ /* 0x048fe20000410000 */
[----:B------:R-:W-:Y:S02]  /*3a20*/  FFMA.FTZ R227, R229, R227, -R232 ;  /* 0x000000e3e5e37223 */ /* 0x000fe400000108e8 */
[----:B------:R-:W-:Y:S01]  /*3a30*/  @P3 FADD.FTZ R231, R231, R234 ;  /* 0x000000eae7e73221 */ /* 0x000fe20000010000 */
[CC--:B----4-:R-:W-:Y:S01]  /*3a40*/  FFMA.FTZ R23, R229.reuse, R22.reuse, R23 ;  /* 0x00000016e5177223 */ /* 0x0d0fe20000010017 */
        /* <DEDUP_REMOVED lines=9> */
[----:B0-----:R-:W-:-:S04]  /*3ae0*/  FMUL.FTZ R232, R20, R235 ;  /* 0x000000eb14e87220 */ /* 0x001fc80000410000 */
[-C--:B--2---:R-:W-:Y:S01]  /*3af0*/  FFMA.FTZ R233, R229, R227.reuse, -R232 ;  /* 0x000000e3e5e97223 */ /* 0x084fe200000108e8 */
[C---:B------:R-:W-:Y:S01]  /*3b00*/  FMUL.FTZ R234, R20.reuse, R227 ;  /* 0x000000e314ea7220 */ /* 0x040fe20000410000 */
[----:B---3--:R-:W-:-:S03]  /*3b10*/  FMUL.FTZ R23, R20, R21 ;  /* 0x0000001514177220 */ /* 0x008fc60000410000 */
[C---:B------:R-:W-:Y:S01]  /*3b20*/  FFMA.FTZ R234, R229.reuse, R235, R234 ;  /* 0x000000ebe5ea7223 */ /* 0x040fe200000100ea */
[----:B------:R-:W-:Y:S01]  /*3b30*/  @P3 FADD.FTZ R230, R230, R233 ;  /* 0x000000e9e6e63221 */ /* 0x000fe20000010000 */
[CC--:B----4-:R-:W-:Y:S01]  /*3b40*/  FMUL.FTZ R232, R20.reuse, R22.reuse ;  /* 0x0000001614e87220 */ /* 0x0d0fe20000410000 */
[----:B------:R-:W-:Y:S01]  /*3b50*/  FFMA.FTZ R23, R229, R22, R23 ;  /* 0x00000016e5177223 */ /* 0x000fe20000010017 */
[----:B------:R-:W-:Y:S02]  /*3b60*/  @P3 FADD.FTZ R231, R231, R234 ;  /* 0x000000eae7e73221 */ /* 0x000fe40000010000 */
[----:B------:R-:W-:Y:S01]  /*3b70*/  SHFL.UP PT, R227, R230, 0x8, RZ ;  /* 0x05000000e6e37989 */ /* 0x000fe200000e00ff */
[----:B------:R-:W-:Y:S01]  /*3b80*/  @P3 FFMA.FTZ R229, R229, R21, -R232 ;  /* 0x00000015e5e53223 */ /* 0x000fe200000108e8 */
[----:B------:R-:W-:Y:S02]  /*3b90*/  FSEL R20, R20, R23, !P3 ;  /* 0x0000001714147208 */ /* 0x000fe40005800000 */
[----:B------:R-:W0:Y:S01]  /*3ba0*/  SHFL.UP PT, R235, R231, 0x8, RZ ;  /* 0x05000000e7eb7989 */ /* 0x000e2200000e00ff */
[----:B------:R-:W-:-:S03]  /*3bb0*/  ISETP.GE.AND P3, PT, R103, 0x8, PT ;  /* 0x000000086700780c */ /* 0x000fc60003f66270 */
[----:B------:R-:W2:Y:S04]  /*3bc0*/  SHFL.UP PT, R21, R229, 0x8, RZ ;  /* 0x05000000e5157989 */ /* 0x000ea800000e00ff */
[----:B------:R-:W3:Y:S01]  /*3bd0*/  SHFL.UP PT, R22, R20, 0x8, RZ ;  /* 0x0500000014167989 */ /* 0x000ee200000e00ff */
[C---:B0-----:R-:W-:Y:S01]  /*3be0*/  FMUL.FTZ R234, R20.reuse, R235 ;  /* 0x000000eb14ea7220 */ /* 0x041fe20000410000 */
[----:B--2---:R-:W-:-:S04]  /*3bf0*/  FMUL.FTZ R232, R20, R21 ;  /* 0x0000001514e87220 */ /* 0x004fc80000410000 */
[CC--:B---3--:R-:W-:Y:S01]  /*3c00*/  FFMA.FTZ R23, R229.reuse, R22.reuse, R232 ;  /* 0x00000016e5177223 */ /* 0x0c8fe200000100e8 */
[CC--:B------:R-:W-:Y:S01]  /*3c10*/  FMUL.FTZ R232, R20.reuse, R227.reuse ;  /* 0x000000e314e87220 */ /* 0x0c0fe20000410000 */
[C---:B------:R-:W-:Y:S01]  /*3c20*/  FMUL.FTZ R22, R20.reuse, R22 ;  /* 0x0000001614167220 */ /* 0x040fe20000410000 */
[C---:B------:R-:W-:Y:S02]  /*3c30*/  FFMA.FTZ R227, R229.reuse, R227, -R234 ;  /* 0x000000e3e5e37223 */ /* 0x040fe400000108ea */
[C---:B------:R-:W-:Y:S01]  /*3c40*/  FFMA.FTZ R232, R229.reuse, R235, R232 ;  /* 0x000000ebe5e87223 */ /* 0x040fe200000100e8 */
[----:B------:R-:W-:Y:S01]  /*3c50*/  @P3 FFMA.FTZ R229, R229, R21, -R22 ;  /* 0x00000015e5e53223 */ /* 0x000fe20000010816 */
[----:B------:R-:W-:Y:S01]  /*3c60*/  FSEL R20, R20, R23, !P3 ;  /* 0x0000001714147208 */ /* 0x000fe20005800000 */
[----:B------:R-:W-:Y:S01]  /*3c70*/  @P3 FADD.FTZ R230, R230, R227 ;  /* 0x000000e3e6e63221 */ /* 0x000fe20000010000 */
[----:B------:R-:W-:Y:S02]  /*3c80*/  @P3 FADD.FTZ R231, R231, R232 ;  /* 0x000000e8e7e73221 */ /* 0x000fe40000010000 */
[----:B------:R0:W2:Y:S04]  /*3c90*/  SHFL.UP PT, R21, R229, 0x10, RZ ;  /* 0x06000000e5157989 */ /* 0x0000a800000e00ff */
[----:B------:R0:W3:Y:S04]  /*3ca0*/  SHFL.UP PT, R22, R20, 0x10, RZ ;  /* 0x0600000014167989 */ /* 0x0000e800000e00ff */
[----:B------:R0:W4:Y:S04]  /*3cb0*/  SHFL.UP PT, R227, R230, 0x10, RZ ;  /* 0x06000000e6e37989 */ /* 0x00012800000e00ff */
[----:B------:R0:W0:Y:S02]  /*3cc0*/  SHFL.UP PT, R235, R231, 0x10, RZ ;  /* 0x06000000e7eb7989 */ /* 0x00002400000e00ff */
.L_x_10962:
[----:B------:R-:W-:Y:S01]  /*3cd0*/  ISETP.GE.AND P3, PT, R103, 0x10, PT ;  /* 0x000000106700780c */ /* 0x000fe20003f66270 */
[C---:B--2---:R-:W-:Y:S01]  /*3ce0*/  FMUL.FTZ R232, R20.reuse, R21 ;  /* 0x0000001514e87220 */ /* 0x044fe20000410000 */
[C---:B----4-:R-:W-:Y:S01]  /*3cf0*/  FMUL.FTZ R236, R20.reuse, R227 ;  /* 0x000000e314ec7220 */ /* 0x050fe20000410000 */
[CC--:B0-----:R-:W-:Y:S01]  /*3d00*/  FMUL.FTZ R234, R20.reuse, R235.reuse ;  /* 0x000000eb14ea7220 */ /* 0x0c1fe20000410000 */
[----:B------:R-:W-:Y:S01]  /*3d10*/  UMOV UR44, 0xffffffff ;  /* 0xffffffff002c7882 */ /* 0x000fe20000000000 */
[CC--:B---3--:R-:W-:Y:S01]  /*3d20*/  FFMA.FTZ R23, R229.reuse, R22.reuse, R232 ;  /* 0x00000016e5177223 */ /* 0x0c8fe200000100e8 */
        /* <DEDUP_REMOVED lines=8> */
.L_x_10965:
[----:B------:R-:W-:-:S03]  /*3db0*/  UMOV UR44, 0xffffffff ;  /* 0xffffffff002c7882 */ /* 0x000fc60000000000 */
[----:B------:R-:W-:Y:S05]  /*3dc0*/  BRA.DIV UR44, `(.L_x_10844) ;  /* 0x000000762c247947 */ /* 0x000fea000b800000 */
.L_x_10968:
[----:B------:R-:W-:-:S03]  /*3dd0*/  UMOV UR44, 0xffffffff ;  /* 0xffffffff002c7882 */ /* 0x000fc60000000000 */
[----:B------:R-:W-:Y:S05]  /*3de0*/  BRA.DIV UR44, `(.L_x_10845) ;  /* 0x000000762c447947 */ /* 0x000fea000b800000 */
.L_x_10971:
[----:B------:R-:W-:-:S03]  /*3df0*/  UMOV UR44, 0xffffffff ;  /* 0xffffffff002c7882 */ /* 0x000fc60000000000 */
[----:B------:R-:W-:Y:S05]  /*3e00*/  BRA.DIV UR44, `(.L_x_10846) ;  /* 0x000000762c647947 */ /* 0x000fea000b800000 */
.L_x_10974:
        /* <DEDUP_REMOVED lines=10> */
.L_x_10984:
        /* <DEDUP_REMOVED lines=22> */
.L_x_10841:
[----:B------:R-:W-:Y:S05]  /*4010*/  WARPSYNC.ALL ;  /* 0x0000000000007948 */ /* 0x000fea0003800000 */
[----:B------:R-:W-:Y:S01]  /*4020*/  BAR.SYNC.DEFER_BLOCKING 0x0 ;  /* 0x0000000000007b1d */ /* 0x000fe20000010000 */
[----:B--2---:R-:W-:Y:S01]  /*4030*/  MOV R14, UR14 ;  /* 0x0000000e000e7c02 */ /* 0x004fe20008000f00 */
[C---:B-1----:R-:W-:Y:S01]  /*4040*/  FMUL.FTZ R12, R113.reuse, -R24 ;  /* 0x80000018710c7220 */ /* 0x042fe20000410000 */
[-C--:B------:R-:W-:Y:S01]  /*4050*/  FMUL.FTZ R13, R113, R25.reuse ;  /* 0x00000019710d7220 */ /* 0x080fe20000410000 */
[-C--:B------:R-:W-:Y:S01]  /*4060*/  FMUL.FTZ R16, R115, R194.reuse ;  /* 0x000000c273107220 */ /* 0x080fe20000410000 */
[----:B------:R-:W-:Y:S01]  /*4070*/  ISETP.GE.OR P0, PT, R14, UR19, P0 ;  /* 0x000000130e007c0c */ /* 0x000fe20008706670 */
[----:B------:R-:W-:Y:S01]  /*4080*/  FMUL.FTZ R14, R113, R194 ;  /* 0x000000c2710e7220 */ /* 0x000fe20000410000 */
[C---:B------:R-:W-:Y:S01]  /*4090*/  FFMA.FTZ R12, R115.reuse, -R25, R12 ;  /* 0x80000019730c7223 */ /* 0x040fe2000001000c */
[----:B------:R-:W-:Y:S01]  /*40a0*/  FFMA.FTZ R13, R115, R24, -R13 ;  /* 0x00000018730d7223 */ /* 0x000fe2000001080d */
[-C--:B------:R-:W-:Y:S01]  /*40b0*/  FFMA.FTZ R16, -R113, R34.reuse, -R16 ;  /* 0x0000002271107223 */ /* 0x080fe20000010910 */
        /* <DEDUP_REMOVED lines=9> */
[C---:B0-----:R-:W-:Y:S01]  /*4150*/  FMUL.FTZ R20, R118.reuse, -R14 ;  /* 0x8000000e76147220 */ /* 0x041fe20000410000 */
[----:B------:R-:W-:Y:S01]  /*4160*/  FMUL.FTZ R19, R118, -R17 ;  /* 0x8000001176137220 */ /* 0x000fe20000410000 */
[C---:B------:R-:W-:Y:S01]  /*4170*/  FFMA.FTZ R18, R117.reuse, R15, -R12 ;  /* 0x0000000f75127223 */ /* 0x040fe2000001080c */
[----:B------:R-:W-:Y:S01]  /*4180*/  FFMA.FTZ R15, R117, R16, R13 ;  /* 0x00000010750f7223 */ /* 0x000fe2000001000d */
[C---:B------:R-:W-:Y:S01]  /*4190*/  FFMA.FTZ R20, R119.reuse, R17, R20 ;  /* 0x0000001177147223 */ /* 0x040fe20000010014 */
[----:B------:R-:W0:Y:S01]  /*41a0*/  LDS.64 R12, [R162+0x31d8] ;  /* 0x0031d800a20c7984 */ /* 0x000e220000000a00 */
[----:B------:R-:W-:Y:S01]  /*41b0*/  FFMA.FTZ R19, R119, R14, -R19 ;  /* 0x0000000e77137223 */ /* 0x000fe20000010813 */
[----:B------:R-:W-:Y:S01]  /*41c0*/  FADD.FTZ R18, R177, R18 ;  /* 0x00000012b1127221 */ /* 0x000fe20000010000 */
[----:B------:R-:W-:Y:S01]  /*41d0*/  FMUL.FTZ R14, R120, -R20 ;  /* 0x80000014780e7220 */ /* 0x000fe20000410000 */
[----:B------:R-:W-:Y:S01]  /*41e0*/  FADD.FTZ R15, -R192, R15 ;  /* 0x0000000fc00f7221 */ /* 0x000fe20000010100 */
[----:B------:R-:W-:-:S02]  /*41f0*/  FMUL.FTZ R17, R120, -R19 ;  /* 0x8000001378117220 */ /* 0x000fc40000410000 */
        /* <DEDUP_REMOVED lines=34> */
[C---:B0-----:R-:W-:Y:S01]  /*4420*/  FMUL.FTZ R15, R33.reuse, R13 ;  /* 0x0000000d210f7220 */ /* 0x041fe20000410000 */
[-C--:B------:R-:W-:Y:S01]  /*4430*/  FMUL.FTZ R14, R33, R12.reuse ;  /* 0x0000000c210e7220 */ /* 0x080fe20000410000 */
[----:B------:R-:W-:Y:S01]  /*4440*/  FFMA.FTZ R22, R128, R21, R22 ;  /* 0x0000001580167223 */ /* 0x000fe20000010016 */
[----:B------:R-:W-:Y:S01]  /*4450*/  FADD.FTZ R17, R174, R17 ;  /* 0x00000011ae117221 */ /* 0x000fe20000010000 */
[C---:B------:R-:W-:Y:S01]  /*4460*/  FFMA.FTZ R15, R32.reuse, R12, -R15 ;  /* 0x0000000c200f7223 */ /* 0x040fe2000001080f */
[----:B------:R-:W-:Y:S01]  /*4470*/  FFMA.FTZ R14, R32, R13, R14 ;  /* 0x0000000d200e7223 */ /* 0x000fe2000001000e */
[----:B------:R-:W-:Y:S01]  /*4480*/  FMUL.FTZ R13, R131, -R22 ;  /* 0x80000016830d7220 */ /* 0x000fe20000410000 */
[----:B------:R-:W-:Y:S01]  /*4490*/  FMUL.FTZ R18, R124, -R16 ;  /* 0x800000107c127220 */ /* 0x000fe20000410000 */
[----:B------:R-:W-:Y:S01]  /*44a0*/  FADD.FTZ R33, R198, R15 ;  /* 0x0000000fc6217221 */ /* 0x000fe20000010000 */
[----:B------:R-:W-:Y:S01]  /*44b0*/  FADD.FTZ R197, R197, R14 ;  /* 0x0000000ec5c57221 */ /* 0x000fe20000010000 */
[-C--:B------:R-:W-:Y:S01]  /*44c0*/  FMUL.FTZ R15, R131, -R20.reuse ;  /* 0x80000014830f7220 */ /* 0x080fe20000410000 */
[----:B------:R-:W-:Y:S01]  /*44d0*/  FFMA.FTZ R20, R130, R20, -R13 ;  /* 0x0000001482147223 */ /* 0x000fe2000001080d */
[C---:B------:R-:W-:Y:S01]  /*44e0*/  FMUL.FTZ R14, R142.reuse, R33 ;  /* 0x000000218e0e7220 */ /* 0x040fe20000410000 */
[----:B------:R-:W-:Y:S01]  /*44f0*/  FMUL.FTZ R12, R142, R197 ;  /* 0x000000c58e0c7220 */ /* 0x000fe20000410000 */
[----:B------:R-:W-:Y:S01]  /*4500*/  FFMA.FTZ R15, R130, R22, R15 ;  /* 0x00000016820f7223 */ /* 0x000fe2000001000f */
[----:B------:R-:W-:Y:S01]  /*4510*/  FMUL.FTZ R19, R124, -R17 ;  /* 0x800000117c137220 */ /* 0x000fe20000410000 */
[----:B------:R-:W-:Y:S01]  /*4520*/  FFMA.FTZ R14, R143, R197, R14 ;  /* 0x000000c58f0e7223 */ /* 0x000fe2000001000e */
[----:B------:R-:W-:Y:S01]  /*4530*/  FFMA.FTZ R18, R125, R17, -R18 ;  /* 0x000000117d127223 */ /* 0x000fe20000010812 */
[----:B------:R-:W-:Y:S01]  /*4540*/  FFMA.FTZ R13, R143, R33, -R12 ;  /* 0x000000218f0d7223 */ /* 0x000fe2000001080c */
[CC--:B------:R-:W-:Y:S01]  /*4550*/  FMUL.FTZ R17, R133.reuse, -R15.reuse ;  /* 0x8000000f85117220 */ /* 0x0c0fe20000410000 */
[-C--:B------:R-:W-:Y:S01]  /*4560*/  FMUL.FTZ R12, R133, -R20.reuse ;  /* 0x80000014850c7220 */ /* 0x080fe20000410000 */
[----:B------:R-:W-:Y:S01]  /*4570*/  FADD.FTZ R32, R195, R14 ;  /* 0x0000000ec3207221 */ /* 0x000fe20000010000 */
[----:B------:R-:W-:Y:S01]  /*4580*/  FADD.FTZ R196, R196, R13 ;  /* 0x0000000dc4c47221 */ /* 0x000fe20000010000 */
[C---:B------:R-:W-:Y:S01]  /*4590*/  FFMA.FTZ R17, R132.reuse, R20, -R17 ;  /* 0x0000001484117223 */ /* 0x040fe20000010811 */
[----:B------:R-:W-:Y:S01]  /*45a0*/  FFMA.FTZ R19, R125, R16, R19 ;  /* 0x000000107d137223 */ /* 0x000fe20000010013 */
[----:B------:R-:W-:Y:S01]  /*45b0*/  FFMA.FTZ R20, R132, R15, R12 ;  /* 0x0000000f84147223 */ /* 0x000fe2000001000c */
[C---:B------:R-:W-:Y:S01]  /*45c0*/  FMUL.FTZ R12, R140.reuse, R32 ;  /* 0x000000208c0c7220 */ /* 0x040fe20000410000 */
[-C--:B------:R-:W-:Y:S01]  /*45d0*/  FMUL.FTZ R13, R140, R196.reuse ;  /* 0x000000c48c0d7220 */ /* 0x080fe20000410000 */
[----:B------:R-:W-:Y:S01]  /*45e0*/  FADD.FTZ R19, -R188, R19 ;  /* 0x00000013bc137221 */ /* 0x000fe20000010100 */
[----:B------:R-:W-:Y:S01]  /*45f0*/  FADD.FTZ R18, R173, R18 ;  /* 0x00000012ad127221 */ /* 0x000fe20000010000 */
        /* <DEDUP_REMOVED lines=9> */
[-C--:B------:R-:W-:Y:S01]  /*4690*/  FMUL.FTZ R12, R138, R201.reuse ;  /* 0x000000c98a0c7220 */ /* 0x080fe20000410000 */
[----:B------:R-:W-:Y:S01]  /*46a0*/  FMUL.FTZ R19, R135, -R20 ;  /* 0x8000001487137220 */ /* 0x000fe20000410000 */
[----:B------:R-:W-:Y:S01]  /*46b0*/  FADD.FTZ R15, R172, R15 ;  /* 0x0000000fac0f7221 */ /* 0x000fe20000010000 */
[C---:B------:R-:W-:Y:S01]  /*46c0*/  FFMA.FTZ R14, R139.reuse, R201, R14 ;  /* 0x000000c98b0e7223 */ /* 0x040fe2000001000e */
[----:B------:R-:W-:Y:S01]  /*46d0*/  FFMA.FTZ R13, R139, R195, -R12 ;  /* 0x000000c38b0d7223 */ /* 0x000fe2000001080c */
[----:B------:R-:W-:Y:S01]  /*46e0*/  FFMA.FTZ R18, R134, R17, -R19 ;  /* 0x0000001186127223 */ /* 0x000fe20000010813 */
[----:B------:R-:W-:Y:S01]  /*46f0*/  FADD.FTZ R16, -R187, R16 ;  /* 0x00000010bb107221 */ /* 0x000fe20000010100 */
[----:B------:R-:W-:Y:S01]  /*4700*/  FADD.FTZ R198, R199, R14 ;  /* 0x0000000ec7c67221 */ /* 0x000fe20000010000 */
[----:B------:R-:W-:Y:S01]  /*4710*/  FADD.FTZ R200, R200, R13 ;  /* 0x0000000dc8c87221 */ /* 0x000fe20000010000 */
[----:B------:R-:W-:Y:S01]  /*4720*/  FMUL.FTZ R19, R129, -R15 ;  /* 0x8000000f81137220 */ /* 0x000fe20000410000 */
[----:B------:R-:W-:Y:S01]  /*4730*/  FMUL.FTZ R21, R135, -R17 ;  /* 0x8000001187157220 */ /* 0x000fe20000410000 */
[C---:B------:R-:W-:Y:S01]  /*4740*/  FMUL.FTZ R12, R136.reuse, R198 ;  /* 0x000000c6880c7220 */ /* 0x040fe20000410000 */
[----:B------:R-:W-:Y:S01]  /*4750*/  FMUL.FTZ R13, R136, R200 ;  /* 0x000000c8880d7220 */ /* 0x000fe20000410000 */
[-C--:B------:R-:W-:Y:S01]  /*4760*/  FMUL.FTZ R17, R129, -R16.reuse ;  /* 0x8000001081117220 */ /* 0x080fe20000410000 */
[----:B------:R-:W-:Y:S01]  /*4770*/  FFMA.FTZ R19, R128, R16, R19 ;  /* 0x0000001080137223 */ /* 0x000fe20000010013 */
[C---:B------:R-:W-:Y:S01]  /*4780*/  FFMA.FTZ R199, R137.reuse, R200, -R12 ;  /* 0x000000c889c77223 */ /* 0x040fe2000001080c */
[----:B------:R-:W-:Y:S01]  /*4790*/  FFMA.FTZ R12, R137, R198, R13 ;  /* 0x000000c6890c7223 */ /* 0x000fe2000001000d */
[----:B------:R-:W-:Y:S01]  /*47a0*/  FFMA.FTZ R21, R134, R20, R21 ;  /* 0x0000001486157223 */ /* 0x000fe20000010015 */
        /* <DEDUP_REMOVED lines=20> */
[----:B------:R-:W-:Y:S01]  /*48f0*/  FFMA.FTZ R21, R139, R16, R21 ;  /* 0x000000108b157223 */ /* 0x000fe20000010015 */
        /* <DEDUP_REMOVED lines=8> */
[C---:B------:R-:W-:Y:S01]  /*4980*/  FMUL.FTZ R16, R140.reuse, -R21 ;  /* 0x800000158c107220 */ /* 0x040fe20000410000 */
[C---:B------:R-:W-:Y:S01]  /*4990*/  FMUL.FTZ R13, R131.reuse, R205 ;  /* 0x000000cd830d7220 */ /* 0x040fe20000410000 */
[----:B------:R-:W-:Y:S01]  /*49a0*/  FMUL.FTZ R18, R140, -R17 ;  /* 0x800000118c127220 */ /* 0x000fe20000410000 */
[----:B------:R-:W-:Y:S01]  /*49b0*/  FMUL.FTZ R12, R131, R213 ;  /* 0x000000d5830c7220 */ /* 0x000fe20000410000 */
[C---:B------:R-:W-:Y:S01]  /*49c0*/  FFMA.FTZ R16, R141.reuse, R17, -R16 ;  /* 0x000000118d107223 */ /* 0x040fe20000010810 */
[C---:B------:R-:W-:Y:S01]  /*49d0*/  FFMA.FTZ R204, R130.reuse, R213, R13 ;  /* 0x000000d582cc7223 */ /* 0x040fe2000001000d */
[----:B------:R-:W-:Y:S01]  /*49e0*/  FFMA.FTZ R17, R141, R21, R18 ;  /* 0x000000158d117223 */ /* 0x000fe20000010012 */
[----:B------:R-:W-:Y:S01]  /*49f0*/  FFMA.FTZ R13, R130, R205, -R12 ;  /* 0x000000cd820d7223 */ /* 0x000fe2000001080c */
[----:B------:R-:W-:Y:S01]  /*4a00*/  FADD.FTZ R18, -R185, R14 ;  /* 0x0000000eb9127221 */ /* 0x000fe20000010100 */
[----:B------:R-:W-:Y:S01]  /*4a10*/  FADD.FTZ R14, R170, R15 ;  /* 0x0000000faa0e7221 */ /* 0x000fe20000010000 */
[----:B------:R-:W-:Y:S01]  /*4a20*/  FADD.FTZ R204, R211, R204 ;  /* 0x000000ccd3cc7221 */ /* 0x000fe20000010000 */
        /* <DEDUP_REMOVED lines=10> */
[----:B------:R-:W-:Y:S01]  /*4ad0*/  FADD.FTZ R21, -R184, R21 ;  /* 0x00000015b8157221 */ /* 0x000fe20000010100 */
[----:B------:R-:W-:Y:S01]  /*4ae0*/  FADD.FTZ R211, R216, R13 ;  /* 0x0000000dd8d37221 */ /* 0x000fe20000010000 */
[----:B------:R-:W-:Y:S01]  /*4af0*/  FADD.FTZ R215, R215, R12 ;  /* 0x0000000cd7d77221 */ /* 0x000fe20000010000 */
[C---:B------:R-:W-:Y:S01]  /*4b00*/  FMUL.FTZ R19, R135.reuse, -R15 ;  /* 0x8000000f87137220 */ /* 0x040fe20000410000 */
[----:B------:R-:W-:Y:S01]  /*4b10*/  FMUL.FTZ R18, R135, -R21 ;  /* 0x8000001587127220 */ /* 0x000fe20000410000 */
[C---:B------:R-:W-:Y:S01]  /*4b20*/  FMUL.FTZ R14, R126.reuse, R211 ;  /* 0x000000d37e0e7220 */ /* 0x040fe20000410000 */
[----:B------:R-:W-:-:S02]  /*4b30*/  FMUL.FTZ R12, R126, R215 ;  /* 0x000000d77e0c7220 */ /* 0x000fc40000410000 */
        /* <DEDUP_REMOVED lines=8> */
[-C--:B------:R-:W-:Y:S01]  /*4bc0*/  FMUL.FTZ R19, R136, -R15.reuse ;  /* 0x8000000f88137220 */ /* 0x080fe20000410000 */
        /* <DEDUP_REMOVED lines=37> */
[----:B------:R-:W-:Y:S01]  /*4e20*/  HFMA2.MMA R13, -RZ, RZ, 0, 0 ;  /* 0x00000000ff0d7435 */ /* 0x000fe200000001ff */
[-C--:B------:R-:W-:Y:S01]  /*4e30*/  FMUL.FTZ R22, R142, -R18.reuse ;  /* 0x800000128e167220 */ /* 0x080fe20000410000 */
[C---:B------:R-:W-:Y:S01]  /*4e40*/  FFMA.FTZ R23, R143.reuse, R18, -R20 ;  /* 0x000000128f177223 */ /* 0x040fe20000010814 */
[C---:B------:R-:W-:Y:S01]  /*4e50*/  FMUL.FTZ R18, R118.reuse, R225 ;  /* 0x000000e176127220 */ /* 0x040fe20000410000 */
[----:B------:R-:W-:Y:S01]  /*4e60*/  FMUL.FTZ R20, R118, R221 ;  /* 0x000000dd76147220 */ /* 0x000fe20000410000 */
[----:B------:R-:W-:Y:S01]  /*4e70*/  FFMA.FTZ R22, R143, R19, R22 ;  /* 0x000000138f167223 */ /* 0x000fe20000010016 */
[----:B------:R-:W-:Y:S01]  /*4e80*/  LEA R224, R21, R102, 0x4 ;  /* 0x0000006615e07211 */ /* 0x000fe200078e20ff */
[C---:B------:R-:W-:Y:S01]  /*4e90*/  FFMA.FTZ R19, R119.reuse, R221, -R18 ;  /* 0x000000dd77137223 */ /* 0x040fe20000010812 */
[----:B------:R-:W-:Y:S01]  /*4ea0*/  FFMA.FTZ R20, R119, R225, R20 ;  /* 0x000000e177147223 */ /* 0x000fe20000010014 */
[CC--:B------:R-:W-:Y:S01]  /*4eb0*/  FMUL.FTZ R21, R142.reuse, -R17.reuse ;  /* 0x800000118e157220 */ /* 0x0c0fe20000410000 */
[-C--:B------:R-:W-:Y:S01]  /*4ec0*/  FMUL.FTZ R18, R142, -R16.reuse ;  /* 0x800000108e127220 */ /* 0x080fe20000410000 */
[----:B------:R-:W-:Y:S01]  /*4ed0*/  FADD.FTZ R218, R218, R19 ;  /* 0x00000013dada7221 */ /* 0x000fe20000010000 */
[----:B------:R-:W-:Y:S01]  /*4ee0*/  FADD.FTZ R226, R217, R20 ;  /* 0x00000014d9e27221 */ /* 0x000fe20000010000 */
[C---:B------:R-:W-:Y:S01]  /*4ef0*/  FFMA.FTZ R16, R143.reuse, R16, -R21 ;  /* 0x000000108f107223 */ /* 0x040fe20000010815 */
[----:B------:R-:W-:Y:S01]  /*4f00*/  MOV R12, 0x3f800000 ;  /* 0x3f800000000c7802 */ /* 0x000fe20000000f00 */
[C---:B------:R-:W-:Y:S01]  /*4f10*/  FMUL.FTZ R20, R116.reuse, R218 ;  /* 0x000000da74147220 */ /* 0x040fe20000410000 */
[-C--:B------:R-:W-:Y:S01]  /*4f20*/  FMUL.FTZ R21, R116, R226.reuse ;  /* 0x000000e274157220 */ /* 0x080fe20000410000 */
        /* <DEDUP_REMOVED lines=38> */
.L_x_10989:
[----:B------:R-:W-:Y:S01]  /*5190*/  BSSY B0, `(.L_x_10850) ;  /* 0x000000e000007945 */ /* 0x000fe20003800000 */
[----:B------:R-:W-:-:S03]  /*51a0*/  ISETP.GT.U32.AND P1, PT, R35, 0x1d, PT ;  /* 0x0000001d2300780c */ /* 0x000fc60003f24070 */
[----:B------:R-:W-:Y:S10]  /*51b0*/  @!P0 BRA `(.L_x_10851) ;  /* 0x00000000002c8947 */ /* 0x000ff40003800000 */
[C---:B0-----:R-:W-:Y:S01]  /*51c0*/  FMUL.FTZ R229, R235.reuse, R227 ;  /* 0x000000e3ebe57220 */ /* 0x041fe20000410000 */
[C---:B---3--:R-:W-:Y:S01]  /*51d0*/  FMUL.FTZ R23, R235.reuse, R21 ;  /* 0x00000015eb177220 */ /* 0x048fe20000410000 */
[-C--:B----4-:R-:W-:Y:S02]  /*51e0*/  FMUL.FTZ R230, R235, R22.reuse ;  /* 0x00000016ebe67220 */ /* 0x090fe40000410000 */
[----:B------:R-:W-:Y:S01]  /*51f0*/  FFMA.FTZ R228, R234, R22, -R229 ;  /* 0x00000016eae47223 */ /* 0x000fe200000108e5 */
[C---:B--2---:R-:W-:Y:S01]  /*5200*/  FMUL.FTZ R22, R20.reuse, R235 ;  /* 0x000000eb14167220 */ /* 0x044fe20000410000 */
[----:B------:R-:W-:Y:S01]  /*5210*/  FFMA.FTZ R23, R20, R234, -R23 ;  /* 0x000000ea14177223 */ /* 0x000fe20000010817 */
[C---:B------:R-:W-:Y:S01]  /*5220*/  FFMA.FTZ R227, R234.reuse, R227, R230 ;  /* 0x000000e3eae37223 */ /* 0x040fe200000100e6 */
[----:B------:R-:W-:Y:S01]  /*5230*/  FADD.FTZ R233, R233, R228 ;  /* 0x000000e4e9e97221 */ /* 0x000fe20000010000 */
[----:B------:R-:W-:Y:S02]  /*5240*/  FFMA.FTZ R235, R234, R21, R22 ;  /* 0x00000015eaeb7223 */ /* 0x000fe40000010016 */
[----:B------:R-:W-:Y:S01]  /*5250*/  FADD.FTZ R232, R232, R227 ;  /* 0x000000e3e8e87221 */ /* 0x000fe20000010000 */
[----:B------:R-:W-:-:S07]  /*5260*/  MOV R234, R23 ;  /* 0x0000001700ea7202 */ /* 0x000fce0000000f00 */
.L_x_10851:
[----:B------:R-:W-:Y:S05]  /*5270*/  BSYNC B0 ;  /* 0x0000000000007941 */ /* 0x000fea0003800000 */
.L_x_10850:
[----:B------:R-:W-:-:S03]  /*5280*/  UMOV UR44, 0xffffffff ;  /* 0xffffffff002c7882 */ /* 0x000fc60000000000 */
[----:B------:R-:W-:Y:S05]  /*5290*/  BRA.DIV UR44, `(.L_x_10852) ;  /* 0x000000662c907947 */ /* 0x000fea000b800000 */
[----:B--2---:R2:W1:Y:S04]  /*52a0*/  SHFL.DOWN PT, R20, R234, 0x2, 0x1f ;  /* 0x08401f00ea147f89 */ /* 0x00446800000e0000 */
[----:B---3--:R2:W3:Y:S04]  /*52b0*/  SHFL.DOWN PT, R21, R235, 0x2, 0x1f ;  /* 0x08401f00eb157f89 */ /* 0x0084e800000e0000 */
[----:B----4-:R2:W4:Y:S04]  /*52c0*/  SHFL.DOWN PT, R22, R233, 0x2, 0x1f ;  /* 0x08401f00e9167f89 */ /* 0x01052800000e0000 */
[----:B0-----:R2:W0:Y:S02]  /*52d0*/  SHFL.DOWN PT, R227, R232, 0x2, 0x1f ;  /* 0x08401f00e8e37f89 */ /* 0x00142400000e0000 */
.L_x_10995:
[----:B------:R-:W-:Y:S01]  /*52e0*/  BSSY B0, `(.L_x_10853) ;  /* 0x000000e000007945 */ /* 0x000fe20003800000 */
[----:B------:R-:W-:-:S03]  /*52f0*/  ISETP.GT.U32.AND P0, PT, R35, 0x1b, PT ;  /* 0x0000001b2300780c */ /* 0x000fc60003f04070 */
[----:B------:R-:W-:Y:S10]  /*5300*/  @P1 BRA `(.L_x_10854) ;  /* 0x00000000002c1947 */ /* 0x000ff40003800000 */
[C---:B0-----:R-:W-:Y:S01]  /*5310*/  FMUL.FTZ R229, R235.reuse, R227 ;  /* 0x000000e3ebe57220 */ /* 0x041fe20000410000 */
[C---:B---3--:R-:W-:Y:S01]  /*5320*/  FMUL.FTZ R23, R235.reuse, R21 ;  /* 0x00000015eb177220 */ /* 0x048fe20000410000 */
[CC--:B----4-:R-:W-:Y:S02]  /*5330*/  FMUL.FTZ R230, R235.reuse, R22.reuse ;  /* 0x00000016ebe67220 */ /* 0x0d0fe40000410000 */
        /* <DEDUP_REMOVED lines=8> */
.L_x_10854:
[----:B------:R-:W-:Y:S05]  /*53c0*/  BSYNC B0 ;  /* 0x0000000000007941 */ /* 0x000fea0003800000 */
.L_x_10853:
[----:B------:R-:W-:-:S03]  /*53d0*/  UMOV UR44, 0xffffffff ;  /* 0xffffffff002c7882 */ /* 0x000fc60000000000 */
[----:B------:R-:W-:Y:S05]  /*53e0*/  BRA.DIV UR44, `(.L_x_10855) ;  /* 0x000000662cac7947 */ /* 0x000fea000b800000 */
[----:B-1----:R1:W1:Y:S04]  /*53f0*/  SHFL.DOWN PT, R20, R234, 0x4, 0x1f ;  /* 0x08801f00ea147f89 */ /* 0x00226800000e0000 */
[----:B---3--:R3:W1:Y:S04]  /*5400*/  SHFL.DOWN PT, R21, R235, 0x4, 0x1f ;  /* 0x08801f00eb157f89 */ /* 0x00866800000e0000 */
[----:B----4-:R3:W4:Y:S04]  /*5410*/  SHFL.DOWN PT, R22, R233, 0x4, 0x1f ;  /* 0x08801f00e9167f89 */ /* 0x01072800000e0000 */
[----:B0-----:R3:W0:Y:S02]  /*5420*/  SHFL.DOWN PT, R227, R232, 0x4, 0x1f ;  /* 0x08801f00e8e37f89 */ /* 0x00162400000e0000 */
.L_x_11001:
[----:B------:R-:W-:Y:S01]  /*5430*/  BSSY B0, `(.L_x_10856) ;  /* 0x000000e000007945 */ /* 0x000fe20003800000 */
[----:B------:R-:W-:-:S03]  /*5440*/  ISETP.GT.U32.AND P1, PT, R35, 0x17, PT ;  /* 0x000000172300780c */ /* 0x000fc60003f24070 */
[----:B------:R-:W-:Y:S10]  /*5450*/  @P0 BRA `(.L_x_10857) ;  /* 0x00000000002c0947 */ /* 0x000ff40003800000 */
[C---:B0-----:R-:W-:Y:S01]  /*5460*/  FMUL.FTZ R229, R235.reuse, R227 ;  /* 0x000000e3ebe57220 */ /* 0x041fe20000410000 */
[C---:B-1----:R-:W-:Y:S01]  /*5470*/  FMUL.FTZ R23, R235.reuse, R21 ;  /* 0x00000015eb177220 */ /* 0x042fe20000410000 */
[CC--:B----4-:R-:W-:Y:S02]  /*5480*/  FMUL.FTZ R230, R235.reuse, R22.reuse ;  /* 0x00000016ebe67220 */ /* 0x0d0fe40000410000 */
        /* <DEDUP_REMOVED lines=8> */
.L_x_10857:
[----:B------:R-:W-:Y:S05]  /*5510*/  BSYNC B0 ;  /* 0x0000000000007941 */ /* 0x000fea0003800000 */
.L_x_10856:
[----:B------:R-:W-:-:S03]  /*5520*/  UMOV UR44, 0xffffffff ;  /* 0xffffffff002c7882 */ /* 0x000fc60000000000 */
[----:B------:R-:W-:Y:S05]  /*5530*/  BRA.DIV UR44, `(.L_x_10858) ;  /* 0x000000662cc87947 */ /* 0x000fea000b800000 */
[----:B-1----:R1:W1:Y:S04]  /*5540*/  SHFL.DOWN PT, R20, R234, 0x8, 0x1f ;  /* 0x09001f00ea147f89 */ /* 0x00226800000e0000 */
[----:B------:R0:W1:Y:S04]  /*5550*/  SHFL.DOWN PT, R21, R235, 0x8, 0x1f ;  /* 0x09001f00eb157f89 */ /* 0x00006800000e0000 */
[----:B----4-:R4:W1:Y:S04]  /*5560*/  SHFL.DOWN PT, R22, R233, 0x8, 0x1f ;  /* 0x09001f00e9167f89 */ /* 0x01086800000e0000 */
[----:B0-----:R4:W0:Y:S02]  /*5570*/  SHFL.DOWN PT, R227, R232, 0x8, 0x1f ;  /* 0x09001f00e8e37f89 */ /* 0x00182400000e0000 */
.L_x_11007:
        /* <DEDUP_REMOVED lines=10> */
[----:B--234-:R-:W-:Y:S01]  /*5620*/  FADD.FTZ R233, R233, R228 ;  /* 0x000000e4e9e97221 */ /* 0x01cfe20000010000 */
[----:B------:R-:W-:Y:S02]  /*5630*/  FFMA.FTZ R235, R234, R21, R22 ;  /* 0x00000015eaeb7223 */ /* 0x000fe40000010016 */
[----:B------:R-:W-:Y:S01]  /*5640*/  FADD.FTZ R232, R232, R227 ;  /* 0x000000e3e8e87221 */ /* 0x000fe20000010000 */
[----:B------:R-:W-:-:S07]  /*5650*/  MOV R234, R23 ;  /* 0x0000001700ea7202 */ /* 0x000fce0000000f00 */
.L_x_10860:
[----:B------:R-:W-:Y:S05]  /*5660*/  BSYNC B0 ;  /* 0x0000000000007941 */ /* 0x000fea0003800000 */
.L_x_10859:
[----:B------:R-:W-:-:S03]  /*5670*/  UMOV UR44, 0xffffffff ;  /* 0xffffffff002c7882 */ /* 0x000fc60000000000 */
[----:B------:R-:W-:Y:S05]  /*5680*/  BRA.DIV UR44, `(.L_x_10861) ;  /* 0x000000662ce47947 */ /* 0x000fea000b800000 */
[----:B-1----:R1:W1:Y:S04]  /*5690*/  SHFL.DOWN PT, R20, R234, 0x10, 0x1f ;  /* 0x0a001f00ea147f89 */ /* 0x00226800000e0000 */
[----:B------:R0:W1:Y:S04]  /*56a0*/  SHFL.DOWN PT, R21, R235, 0x10, 0x1f ;  /* 0x0a001f00eb157f89 */ /* 0x00006800000e0000 */
[----:B------:R1:W1:Y:S04]  /*56b0*/  SHFL.DOWN PT, R22, R233, 0x10, 0x1f ;  /* 0x0a001f00e9167f89 */ /* 0x00026800000e0000 */
[----:B0-----:R0:W0:Y:S02]  /*56c0*/  SHFL.DOWN PT, R227, R232, 0x10, 0x1f ;  /* 0x0a001f00e8e37f89 */ /* 0x00102400000e0000 */
.L_x_11013:
        /* <DEDUP_REMOVED lines=14> */
.L_x_10863:
[----:B------:R-:W-:Y:S05]  /*57b0*/  BSYNC B0 ;  /* 0x0000000000007941 */ /* 0x000fea0003800000 */
.L_x_10862:
[----:B------:R-:W-:-:S03]  /*57c0*/  UMOV UR44, 0xffffffff ;  /* 0xffffffff002c7882 */ /* 0x000fc60000000000 */
[----:B------:R-:W-:Y:S05]  /*57d0*/  BRA.DIV UR44, `(.L_x_10864) ;  /* 0x0000006a2c007947 */ /* 0x000fea000b800000 */
[----:B------:R-:W5:Y:S04]  /*57e0*/  SHFL.IDX PT, R243, R235, RZ, 0x1f ;  /* 0x00001fffebf37589 */ /* 0x000f6800000e0000 */
[----:B------:R-:W1:Y:S04]  /*57f0*/  SHFL.IDX PT, R231, R234, RZ, 0x1f ;  /* 0x00001fffeae77589 */ /* 0x000e6800000e0000 */
[----:B------:R-:W2:Y:S04]  /*5800*/  SHFL.DOWN PT, R240, R235, 0x1, 0x1f ;  /* 0x08201f00ebf07f89 */ /* 0x000ea800000e0000 */
[----:B------:R-:W2:Y:S04]  /*5810*/  SHFL.IDX PT, R228, R233, RZ, 0x1f ;  /* 0x00001fffe9e47589 */ /* 0x000ea800000e0000 */
[----:B------:R-:W2:Y:S04]  /*5820*/  SHFL.DOWN PT, R241, R233, 0x1, 0x1f ;  /* 0x08201f00e9f17f89 */ /* 0x000ea800000e0000 */
[----:B------:R-:W2:Y:S04]  /*5830*/  SHFL.IDX PT, R35, R232, RZ, 0x1f ;  /* 0x00001fffe8237589 */ /* 0x000ea800000e0000 */
[----:B------:R-:W2:Y:S01]  /*5840*/  SHFL.DOWN PT, R242, R232, 0x1, 0x1f ;  /* 0x08201f00e8f27f89 */ /* 0x000ea200000e0000 */
[-C--:B-----5:R-:W-:Y:S01]  /*5850*/  FMUL.FTZ R229, R15, R243.reuse ;  /* 0x000000f30fe57220 */ /* 0x0a0fe20000410000 */
[CC--:B------:R-:W-:Y:S01]  /*5860*/  FMUL.FTZ R230, R14.reuse, R243.reuse ;  /* 0x000000f30ee67220 */ /* 0x0c0fe20000410000 */
[----:B0-----:R-:W-:Y:S01]  /*5870*/  FMUL.FTZ R227, R13, R243 ;  /* 0x000000f30de37220 */ /* 0x001fe20000410000 */
[----:B------:R-:W0:Y:S01]  /*5880*/  SHFL.IDX PT, R237, R14, RZ, 0x1f ;  /* 0x00001fff0eed7589 */ /* 0x000e2200000e0000 */
[-C--:B-1----:R-:W-:Y:S01]  /*5890*/  FFMA.FTZ R229, R14, R231.reuse, -R229 ;  /* 0x000000e70ee57223 */ /* 0x082fe200000108e5 */
[----:B------:R-:W-:-:S02]  /*58a0*/  FFMA.FTZ R230, R15, R231, R230 ;  /* 0x000000e70fe67223 */ /* 0x000fc400000100e6 */
[----:B------:R-:W1:Y:S04]  /*58b0*/  SHFL.IDX PT, R238, R15, RZ, 0x1f ;  /* 0x00001fff0fee7589 */ /* 0x000e6800000e0000 */
[----:B------:R-:W0:Y:S04]  /*58c0*/  SHFL.IDX PT, R244, R12, RZ, 0x1f ;  /* 0x00001fff0cf47589 */ /* 0x000e2800000e0000 */
[----:B------:R-:W0:Y:S04]  /*58d0*/  SHFL.IDX PT, R236, R13, RZ, 0x1f ;  /* 0x00001fff0dec7589 */ /* 0x000e2800000e0000 */
[----:B------:R2:W0:Y:S02]  /*58e0*/  SHFL.DOWN PT, R239, R234, 0x1, 0x1f ;  /* 0x08201f00eaef7f89 */ /* 0x00042400000e0000 */
[----:B--2---:R-:W-:-:S07]  /*58f0*/  FMUL.FTZ R234, R12, R243 ;  /* 0x000000f30cea7220 */ /* 0x004fce0000410000 */
.L_x_11027:
[----:B------:R-:W-:Y:S01]  /*5900*/  BSSY B0, `(.L_x_10865) ;  /* 0x0000010000007945 */ /* 0x000fe20003800000 */
[----:B0-----:R-:W-:Y:S02]  /*5910*/  MOV R20, R244 ;  /* 0x000000f400147202 */ /* 0x001fe40000000f00 */
[----:B------:R-:W-:Y:S02]  /*5920*/  MOV R21, R236 ;  /* 0x000000ec00157202 */ /* 0x000fe40000000f00 */
[----:B------:R-:W-:Y:S02]  /*5930*/  MOV R22, R237 ;  /* 0x000000ed00167202 */ /* 0x000fe40000000f00 */
[----:B-1----:R-:W-:Y:S01]  /*5940*/  MOV R23, R238 ;  /* 0x000000ee00177202 */ /* 0x002fe20000000f00 */
        /* <DEDUP_REMOVED lines=11> */
.L_x_10866:
[----:B------:R-:W-:Y:S05]  /*5a00*/  BSYNC B0 ;  /* 0x0000000000007941 */ /* 0x000fea0003800000 */
.L_x_10865:
[C---:B---3--:R-:W-:Y:S01]  /*5a10*/  FMUL.FTZ R235, R17.reuse, R22 ;  /* 0x0000001611eb7220 */ /* 0x048fe20000410000 */
[C---:B----4-:R-:W-:Y:S01]  /*5a20*/  FMUL.FTZ R233, R17.reuse, R23 ;  /* 0x0000001711e97220 */ /* 0x050fe20000410000 */
        /* <DEDUP_REMOVED lines=14> */
.L_x_10848:
[C---:B------:R-:W-:Y:S01]  /*5b10*/  ISETP.NE.AND P0, PT, R105.reuse, RZ, PT ;  /* 0x000000ff6900720c */ /* 0x040fe20003f05270 */
[----:B------:R-:W-:Y:S05]  /*5b20*/  WARPSYNC.ALL ;  /* 0x0000000000007948 */ /* 0x000fea0003800000 */
[----:B0-2---:R-:W-:Y:S01]  /*5b30*/  P2R R16, PR, RZ, 0x1 ;  /* 0x00000001ff107803 */ /* 0x005fe20000000000 */
[----:B------:R-:W-:Y:S01]  /*5b40*/  BAR.SYNC.DEFER_BLOCKING 0x0 ;  /* 0x0000000000007b1d */ /* 0x000fe20000010000 */
[--C-:B------:R-:W-:Y:S02]  /*5b50*/  HADD2.F32 R18, -RZ, R8.reuse.H0_H0 ;  /* 0x20000008ff127230 */ /* 0x100fe40000004100 */
[----:B------:R-:W-:Y:S01]  /*5b60*/  FFMA.FTZ R17, R0, R33, RZ ;  /* 0x0000002100117223 */ /* 0x000fe200000100ff */
[----:B------:R-:W-:Y:S01]  /*5b70*/  HADD2.F32 R19, -RZ, R8.H1_H1 ;  /* 0x30000008ff137230 */ /* 0x000fe20000004100 */
[----:B------:R-:W-:Y:S01]  /*5b80*/  SHF.L.U32 R237, R105, 0x5, RZ ;  /* 0x0000000569ed7819 */ /* 0x000fe200000006ff */
[----:B------:R-:W-:-:S02]  /*5b90*/  HADD2.F32 R22, -RZ, R9.H0_H0 ;  /* 0x20000009ff167230 */ /* 0x000fc40000004100 */
[----:B------:R-:W-:Y:S01]  /*5ba0*/  FMUL.FTZ R20, R97, R18 ;  /* 0x0000001261147220 */ /* 0x000fe20000410000 */
[----:B------:R-:W-:Y:S01]  /*5bb0*/  FFMA.FTZ R16, R50, R196, R17 ;  /* 0x000000c432107223 */ /* 0x000fe20000010011 */
[----:B------:R-:W-:Y:S01]  /*5bc0*/  FMUL.FTZ R23, R98, R19 ;  /* 0x0000001362177220 */ /* 0x000fe20000410000 */
[----:B------:R-:W-:Y:S02]  /*5bd0*/  HADD2.F32 R21, -RZ, R9.H1_H1 ;  /* 0x30000009ff157230 */ /* 0x000fe40000004100 */
[-C--:B------:R-:W-:Y:S01]  /*5be0*/  FFMA.FTZ R33, R108, -R20.reuse, R33 ;  /* 0x800000146c217223 */ /* 0x080fe20000010021 */
[----:B------:R-:W-:Y:S01]  /*5bf0*/  FFMA.FTZ R17, R49, R195, R16 ;  /* 0x000000c331117223 */ /* 0x000fe20000010010 */
[----:B------:R-:W-:Y:S01]  /*5c00*/  FFMA.FTZ R20, R110, -R20, R197 ;  /* 0x800000146e147223 */ /* 0x000fe200000100c5 */
[----:B------:R-:W-:Y:S01]  /*5c10*/  FFMA.FTZ R197, R0, -R197, RZ ;  /* 0x800000c500c57223 */ /* 0x000fe200000100ff */
[----:B------:R-:W-:Y:S01]  /*5c20*/  FFMA.FTZ R196, R107, -R23, R196 ;  /* 0x800000176bc47223 */ /* 0x000fe200000100c4 */
[----:B------:R-:W-:Y:S01]  /*5c30*/  FFMA.FTZ R230, R48, R200, R17 ;  /* 0x000000c830e67223 */ /* 0x000fe20000010011 */
[----:B------:R-:W-:Y:S01]  /*5c40*/  LEA.HI.SX32 R237, R237, R237, 0x1b ;  /* 0x000000ededed7211 */ /* 0x000fe200078fdaff */
[----:B------:R-:W-:Y:S01]  /*5c50*/  FFMA.FTZ R228, R50, -R32, R197 ;  /* 0x8000002032e47223 */ /* 0x000fe200000100c5 */
[----:B------:R-:W-:Y:S01]  /*5c60*/  FFMA.FTZ R32, R109, -R23, R32 ;  /* 0x800000176d207223 */ /* 0x000fe20000010020 */
[----:B------:R-:W-:Y:S01]  /*5c70*/  FMUL.FTZ R23, R95, R22 ;  /* 0x000000165f177220 */ /* 0x000fe20000410000 */
[----:B------:R-:W-:Y:S01]  /*5c80*/  FMUL.FTZ R197, R96, R21 ;  /* 0x0000001560c57220 */ /* 0x000fe20000410000 */
[----:B------:R-:W-:Y:S01]  /*5c90*/  FFMA.FTZ R35, R49, -R201, R228 ;  /* 0x800000c931237223 */ /* 0x000fe200000100e4 */
[----:B------:R-:W-:-:S02]  /*5ca0*/  HADD2.F32 R228, -RZ, R10.H0_H0 ;  /* 0x2000000affe47230 */ /* 0x000fc40000004100 */
[-C--:B------:R-:W-:Y:S01]  /*5cb0*/  FFMA.FTZ R195, R112, -R23.reuse, R195 ;  /* 0x8000001770c37223 */ /* 0x080fe200000100c3 */
[----:B------:R0:W2:Y:S01]  /*5cc0*/  LDS.64 R16, [R162+0x35e8] ;  /* 0x0035e800a2107984 */ /* 0x0000a20000000a00 */
[----:B------:R-:W-:Y:S01]  /*5cd0*/  FFMA.FTZ R232, R48, -R198, R35 ;  /* 0x800000c630e87223 */ /* 0x000fe20000010023 */
[----:B------:R-:W-:Y:S02]  /*5ce0*/  HADD2.F32 R35, -RZ, R10.H1_H1 ;  /* 0x3000000aff237230 */ /* 0x000fe40000004100 */
[----:B------:R-:W-:Y:S01]  /*5cf0*/  FFMA.FTZ R201, R114, -R23, R201 ;  /* 0x8000001772c97223 */ /* 0x000fe200000100c9 */
[-C--:B------:R-:W-:Y:S01]  /*5d00*/  FFMA.FTZ R200, R111, -R197.reuse, R200 ;  /* 0x800000c56fc87223 */ /* 0x080fe200000100c8 */
[----:B------:R-:W-:Y:S01]  /*5d10*/  FFMA.FTZ R23, R145, -R197, R198 ;  /* 0x800000c591177223 */ /* 0x000fe200000100c6 */
[----:B------:R-:W-:Y:S01]  /*5d20*/  FMUL.FTZ R197, R93, R228 ;  /* 0x000000e45dc57220 */ /* 0x000fe20000410000 */
[----:B------:R-:W-:Y:S01]  /*5d30*/  FMUL.FTZ R229, R94, R35 ;  /* 0x000000235ee57220 */ /* 0x000fe20000410000 */
[C---:B------:R-:W-:Y:S01]  /*5d40*/  FFMA.FTZ R207, R47.reuse, R199, R230 ;  /* 0x000000c72fcf7223 */ /* 0x040fe200000100e6 */
[----:B------:R-:W-:Y:S01]  /*5d50*/  FFMA.FTZ R227, R47, -R203, R232 ;  /* 0x800000cb2fe37223 */ /* 0x000fe200000100e8 */
[----:B------:R-:W-:Y:S01]  /*5d60*/  FFMA.FTZ R199, R144, -R197, R199 ;  /* 0x800000c590c77223 */ /* 0x000fe200000100c7 */
[----:B------:R-:W-:-:S02]  /*5d70*/  HADD2.F32 R198, -RZ, R11.H0_H0 ;  /* 0x2000000bffc67230 */ /* 0x000fc40000004100 */
[----:B------:R-:W-:Y:S01]  /*5d80*/  FFMA.FTZ R197, R146, -R197, R203 ;  /* 0x800000c592c57223 */ /* 0x000fe200000100cb */
[-C--:B------:R-:W-:Y:S01]  /*5d90*/  FFMA.FTZ R203, R149, -R229.reuse, R202 ;  /* 0x800000e595cb7223 */ /* 0x080fe200000100ca */
[C---:B------:R-:W-:Y:S01]  /*5da0*/  FFMA.FTZ R202, R46.reuse, -R202, R227 ;  /* 0x800000ca2eca7223 */ /* 0x040fe200000100e3 */
[----:B------:R-:W-:Y:S01]  /*5db0*/  FFMA.FTZ R230, R46, R206, R207 ;  /* 0x000000ce2ee67223 */ /* 0x000fe200000100cf */
[----:B------:R-:W-:Y:S01]  /*5dc0*/  FMUL.FTZ R231, R91, R198 ;  /* 0x000000c65be77220 */ /* 0x000fe20000410000 */
[----:B------:R-:W-:Y:S01]  /*5dd0*/  FFMA.FTZ R206, R147, -R229, R206 ;  /* 0x800000e593ce7223 */ /* 0x000fe200000100ce */
[----:B------:R-:W-:Y:S02]  /*5de0*/  HADD2.F32 R207, -RZ, R11.H1_H1 ;  /* 0x3000000bffcf7230 */ /* 0x000fe40000004100 */
[C---:B------:R-:W-:Y:S01]  /*5df0*/  FFMA.FTZ R229, R45.reuse, -R213, R202 ;  /* 0x800000d52de57223 */ /* 0x040fe200000100ca */
[--C-:B------:R-:W-:Y:S02]  /*5e00*/  HADD2.F32 R202, -RZ, R4.reuse.H0_H0 ;  /* 0x20000004ffca7230 */ /* 0x100fe40000004100 */
[----:B------:R-:W-:Y:S01]  /*5e10*/  FFMA.FTZ R227, R45, R205, R230 ;  /* 0x000000cd2de37223 */ /* 0x000fe200000100e6 */
[-C--:B------:R-:W-:Y:S01]  /*5e20*/  FFMA.FTZ R205, R148, -R231.reuse, R205 ;  /* 0x800000e794cd7223 */ /* 0x080fe200000100cd */
[----:B0-----:R-:W-:Y:S01]  /*5e30*/  FFMA.FTZ R162, R150, -R231, R213 ;  /* 0x800000e796a27223 */ /* 0x001fe200000100d5 */
[----:B------:R-:W-:Y:S01]  /*5e40*/  FMUL.FTZ R231, R92, R207 ;  /* 0x000000cf5ce77220 */ /* 0x000fe20000410000 */
[----:B------:R-:W-:-:S02]  /*5e50*/  HADD2.F32 R213, -RZ, R4.H1_H1 ;  /* 0x30000004ffd57230 */ /* 0x000fc40000004100 */
[C---:B------:R-:W-:Y:S01]  /*5e60*/  FFMA.FTZ R230, R44.reuse, R212, R227 ;  /* 0x000000d42ce67223 */ /* 0x040fe200000100e3 */
[----:B------:R-:W-:Y:S01]  /*5e70*/  FMUL.FTZ R233, R89, R202 ;  /* 0x000000ca59e97220 */ /* 0x000fe20000410000 */
[-C--:B------:R-:W-:Y:S01]  /*5e80*/  FFMA.FTZ R227, R151, -R231.reuse, R212 ;  /* 0x800000e797e37223 */ /* 0x080fe200000100d4 */
[----:B------:R-:W-:Y:S01]  /*5e90*/  FFMA.FTZ R232, R44, -R204, R229 ;  /* 0x800000cc2ce87223 */ /* 0x000fe200000100e5 */
[----:B------:R-:W-:Y:S01]  /*5ea0*/  FFMA.FTZ R212, R153, -R231, R204 ;  /* 0x800000e799d47223 */ /* 0x000fe200000100cc */
[--C-:B------:R-:W-:Y:S02]  /*5eb0*/  HADD2.F32 R204, -RZ, R5.reuse.H0_H0 ;  /* 0x20000005ffcc7230 */ /* 0x100fe40000004100 */
[C---:B------:R-:W-:Y:S01]  /*5ec0*/  FFMA.FTZ R231, R43.reuse, R211, R230 ;  /* 0x000000d32be77223 */ /* 0x040fe200000100e6 */
[----:B------:R-:W-:Y:S01]  /*5ed0*/  FFMA.FTZ R229, R152, -R233, R211 ;  /* 0x800000e998e57223 */ /* 0x000fe200000100d3 */
[----:B------:R-:W-:Y:S01]  /*5ee0*/  FMUL.FTZ R234, R90, R213 ;  /* 0x000000d55aea7220 */ /* 0x000fe20000410000 */
[----:B------:R-:W-:Y:S01]  /*5ef0*/  FFMA.FTZ R211, R154, -R233, R215 ;  /* 0x800000e99ad37223 */ /* 0x000fe200000100d7 */
[----:B------:R-:W-:Y:S01]  /*5f00*/  FFMA.FTZ R233, R43, -R215, R232 ;  /* 0x800000d72be97223 */ /* 0x000fe200000100e8 */
[C---:B------:R-:W-:Y:S01]  /*5f10*/  FFMA.FTZ R230, R42.reuse, R220, R231 ;  /* 0x000000dc2ae67223 */ /* 0x040fe200000100e7 */
[----:B------:R-:W-:Y:S01]  /*5f20*/  FMUL.FTZ R232, R87, R204 ;  /* 0x000000cc57e87220 */ /* 0x000fe20000410000 */
[-C--:B------:R-:W-:Y:S01]  /*5f30*/  FFMA.FTZ R220, R155, -R234.reuse, R220 ;  /* 0x800000ea9bdc7223 */ /* 0x080fe200000100dc */
[----:B------:R-:W-:Y:S01]  /*5f40*/  FFMA.FTZ R215, R157, -R234, R214 ;  /* 0x800000ea9dd77223 */ /* 0x000fe200000100d6 */
[----:B------:R-:W-:Y:S01]  /*5f50*/  FFMA.FTZ R234, R42, -R214, R233 ;  /* 0x800000d62aea7223 */ /* 0x000fe200000100e9 */
[----:B------:R-:W-:-:S02]  /*5f60*/  HADD2.F32 R231, -RZ, R5.H1_H1 ;  /* 0x30000005ffe77230 */ /* 0x000fc40000004100 */
[----:B--2---:R-:W-:Y:S01]  /*5f70*/  FMUL.FTZ R233, R17, -R25 ;  /* 0x8000001911e97220 */ /* 0x004fe20000410000 */
[C---:B------:R-:W-:Y:S01]  /*5f80*/  FFMA.FTZ R235, R41.reuse, R219, R230 ;  /* 0x000000db29eb7223 */ /* 0x040fe200000100e6 */
[-C--:B------:R-:W-:Y:S01]  /*5f90*/  FFMA.FTZ R219, R156, -R232.reuse, R219 ;  /* 0x800000e89cdb7223 */ /* 0x080fe200000100db */
[----:B------:R-:W-:Y:S01]  /*5fa0*/  FFMA.FTZ R214, R26, -R232, R223 ;  /* 0x800000e81ad67223 */ /* 0x000fe200000100df */
[C---:B------:R-:W-:Y:S01]  /*5fb0*/  FMUL.FTZ R232, R16.reuse, -R25 ;  /* 0x8000001910e87220 */ /* 0x040fe20000410000 */
[-C--:B------:R-:W-:Y:S01]  /*5fc0*/  FFMA.FTZ R233, R16, R24.reuse, -R233 ;  /* 0x0000001810e97223 */ /* 0x080fe200000108e9 */
[----:B------:R-:W-:Y:S01]  /*5fd0*/  FMUL.FTZ R16, R88, R231 ;  /* 0x000000e758107220 */ /* 0x000fe20000410000 */
[----:B------:R-:W-:Y:S01]  /*5fe0*/  FFMA.FTZ R223, R41, -R223, R234 ;  /* 0x800000df29df7223 */ /* 0x000fe200000100ea */
[----:B------:R-:W-:Y:S01]  /*5ff0*/  FFMA.FTZ R25, R17, R24, R232 ;  /* 0x0000001811197223 */ /* 0x000fe200000100e8 */
[--C-:B------:R-:W-:Y:S02]  /*6000*/  HADD2.F32 R230, -RZ, R6.reuse.H0_H0 ;  /* 0x20000006ffe67230 */ /* 0x100fe40000004100 */
[----:B------:R-:W-:Y:S01]  /*6010*/  FFMA.FTZ R24, R40, R222, R235 ;  /* 0x000000de28187223 */ /* 0x000fe200000100eb */
[----:B------:R-:W-:-:S02]  /*6020*/  HADD2.F32 R17, -RZ, R6.H1_H1 ;  /* 0x30000006ff117230 */ /* 0x000fc40000004100 */
[-C--:B------:R-:W-:Y:S01]  /*6030*/  FFMA.FTZ R222, R159, -R16.reuse, R222 ;  /* 0x800000109fde7223 */ /* 0x080fe200000100de */
[----:B------:R-:W-:Y:S01]  /*6040*/  FFMA.FTZ R16, R27, -R16, R216 ;  /* 0x800000101b107223 */ /* 0x000fe200000100d8 */
[----:B------:R-:W-:Y:S01]  /*6050*/  FFMA.FTZ R216, R40, -R216, R223 ;  /* 0x800000d828d87223 */ /* 0x000fe200000100df */
[----:B------:R-:W-:Y:S01]  /*6060*/  FMUL.FTZ R232, R85, R230 ;  /* 0x000000e655e87220 */ /* 0x000fe20000410000 */
[C---:B------:R-:W-:Y:S01]  /*6070*/  FFMA.FTZ R223, R39.reuse, R221, R24 ;  /* 0x000000dd27df7223 */ /* 0x040fe20000010018 */
[----:B------:R-:W-:Y:S01]  /*6080*/  FMUL.FTZ R234, R86, R17 ;  /* 0x0000001156ea7220 */ /* 0x000fe20000410000 */
[----:B------:R-:W-:Y:S01]  /*6090*/  FFMA.FTZ R235, R39, -R225, R216 ;  /* 0x800000e127eb7223 */ /* 0x000fe200000100d8 */
[--C-:B------:R-:W-:Y:S02]  /*60a0*/  HADD2.F32 R216, -RZ, R7.reuse.H0_H0 ;  /* 0x20000007ffd87230 */ /* 0x100fe40000004100 */
[----:B------:R-:W-:Y:S01]  /*60b0*/  FFMA.FTZ R24, R28, -R232, R225 ;  /* 0x800000e81c187223 */ /* 0x000fe200000100e1 */
[----:B------:R-:W-:Y:S01]  /*60c0*/  FFMA.FTZ R236, R38, R218, R223 ;  /* 0x000000da26ec7223 */ /* 0x000fe200000100df */
[-C--:B------:R-:W-:Y:S01]  /*60d0*/  FFMA.FTZ R223, R161, -R234.reuse, R218 ;  /* 0x800000eaa1df7223 */ /* 0x080fe200000100da */
[----:B------:R-:W-:Y:S01]  /*60e0*/  FFMA.FTZ R225, R29, -R234, R226 ;  /* 0x800000ea1de17223 */ /* 0x000fe200000100e2 */
[----:B------:R-:W-:Y:S01]  /*60f0*/  FFMA.FTZ R221, R158, -R232, R221 ;  /* 0x800000e89edd7223 */ /* 0x000fe200000100dd */
[----:B------:R-:W-:Y:S01]  /*6100*/  FADD.FTZ R234, -R194, R25 ;  /* 0x00000019c2ea7221 */ /* 0x000fe20000010100 */
[----:B------:R-:W-:Y:S01]  /*6110*/  FFMA.FTZ R218, R38, -R226, R235 ;  /* 0x800000e226da7223 */ /* 0x000fe200000100eb */
[----:B------:R-:W-:Y:S01]  /*6120*/  FADD.FTZ R232, R34, R233 ;  /* 0x000000e922e87221 */ /* 0x000fe20000010000 */
[----:B------:R-:W-:Y:S01]  /*6130*/  FMUL.FTZ R226, R83, R216 ;  /* 0x000000d853e27220 */ /* 0x000fe20000410000 */
[----:B------:R-:W-:-:S02]  /*6140*/  HADD2.F32 R25, -RZ, R7.H1_H1 ;  /* 0x30000007ff197230 */ /* 0x000fc40000004100 */
[----:B------:R-:W-:Y:S01]  /*6150*/  FMUL.FTZ R34, R113, -R234 ;  /* 0x800000ea71227220 */ /* 0x000fe20000410000 */
[----:B------:R-:W-:Y:S01]  /*6160*/  FFMA.FTZ R194, R37, R217, R236 ;  /* 0x000000d925c27223 */ /* 0x000fe200000100ec */
[----:B------:R-:W-:Y:S01]  /*6170*/  FMUL.FTZ R113, R113, -R232 ;  /* 0x800000e871717220 */ /* 0x000fe20000410000 */
[-C--:B------:R-:W-:Y:S01]  /*6180*/  FFMA.FTZ R217, R160, -R226.reuse, R217 ;  /* 0x800000e2a0d97223 */ /* 0x080fe200000100d9 */
[----:B------:R-:W-:Y:S01]  /*6190*/  FFMA.FTZ R226, R30, -R226, R209 ;  /* 0x800000e21ee27223 */ /* 0x000fe200000100d1 */
[----:B------:R-:W-:Y:S01]  /*61a0*/  FMUL.FTZ R236, R84, R25 ;  /* 0x0000001954ec7220 */ /* 0x000fe20000410000 */
[----:B------:R-:W-:Y:S01]  /*61b0*/  FMUL.FTZ R235, R31, R234 ;  /* 0x000000ea1feb7220 */ /* 0x000fe20000410000 */
[----:B------:R-:W-:Y:S01]  /*61c0*/  FFMA.FTZ R209, R37, -R209, R218 ;  /* 0x800000d125d17223 */ /* 0x000fe200000100da */
[C---:B------:R-:W-:Y:S01]  /*61d0*/  FFMA.FTZ R233, R115.reuse, R232, -R34 ;  /* 0x000000e873e97223 */ /* 0x040fe20000010822 */
[----:B-1----:R0:W-:Y:S01]  /*61e0*/  @!P0 STS.128 [R224+0x4be0], R12 ;  /* 0x004be00ce0008388 */ /* 0x0021e20000000c00 */
[----:B------:R-:W-:Y:S01]  /*61f0*/  FFMA.FTZ R218, R115, R234, R113 ;  /* 0x000000ea73da7223 */ /* 0x000fe20000010071 */
[C---:B------:R-:W-:Y:S01]  /*6200*/  FFMA.FTZ R113, R163.reuse, -R236, R208 ;  /* 0x800000eca3717223 */ /* 0x040fe200000100d0 */
[-C--:B------:R-:W-:Y:S01]  /*6210*/  FFMA.FTZ R34, R163, R232.reuse, R235 ;  /* 0x000000e8a3227223 */ /* 0x080fe200000100eb */
[----:B------:R-:W-:Y:S01]  /*6220*/  FADD.FTZ R163, R178, R233 ;  /* 0x000000e9b2a37221 */ /* 0x000fe20000010000 */
[----:B------:R-:W-:Y:S01]  /*6230*/  FADD.FTZ R193, -R193, R218 ;  /* 0x000000dac1c17221 */ /* 0x000fe20000010100 */
[C---:B------:R-:W-:Y:S01]  /*6240*/  FMUL.FTZ R218, R84.reuse, R232 ;  /* 0x000000e854da7220 */ /* 0x040fe20000410000 */
[----:B------:R-:W-:Y:S01]  /*6250*/  FFMA.FTZ R115, R31, -R236, R210 ;  /* 0x800000ec1f737223 */ /* 0x000fe200000100d2 */
[----:B------:R-:W-:Y:S01]  /*6260*/  FMUL.FTZ R178, R84, R234 ;  /* 0x000000ea54b27220 */ /* 0x000fe20000410000 */
[----:B------:R-:W-:Y:S01]  /*6270*/  FMUL.FTZ R31, R30, R193 ;  /* 0x000000c11e1f7220 */ /* 0x000fe20000410000 */
[C---:B------:R-:W-:Y:S01]  /*6280*/  FMUL.FTZ R233, R25.reuse, R218 ;  /* 0x000000da19e97220 */ /* 0x040fe20000410000 */
[----:B------:R-:W-:Y:S01]  /*6290*/  ULEA UR44, UR14, 0xfffffc00, 0xa ;  /* 0xfffffc000e2c7891 */ /* 0x000fe2000f8e503f */
[----:B------:R-:W-:Y:S01]  /*62a0*/  FMUL.FTZ R235, R25, R178 ;  /* 0x000000b219eb7220 */ /* 0x000fe20000410000 */
[-C--:B------:R-:W-:Y:S01]  /*62b0*/  FFMA.FTZ R31, R160, R163.reuse, R31 ;  /* 0x000000a3a01f7223 */ /* 0x080fe2000001001f */
[----:B------:R-:W-:Y:S01]  /*62c0*/  USHF.R.S32.HI UR46, URZ, 0x1f, UR13 ;  /* 0x0000001f3f2e7899 */ /* 0x000fe2000801140d */
[----:B------:R-:W-:Y:S01]  /*62d0*/  BSSY B0, `(.L_x_10867) ;  /* 0x0000177000007945 */ /* 0x000fe20003800000 */
[----:B0-----:R-:W-:Y:S01]  /*62e0*/  FMUL.FTZ R13, R232, UR56 ;  /* 0x00000038e80d7c20 */ /* 0x001fe20008410000 */
[C---:B------:R-:W-:Y:S01]  /*62f0*/  FMUL.FTZ R14, R116.reuse, -R163 ;  /* 0x800000a3740e7220 */ /* 0x040fe20000410000 */
[----:B------:R-:W-:Y:S01]  /*6300*/  FMUL.FTZ R116, R116, -R193 ;  /* 0x800000c174747220 */ /* 0x000fe20000410000 */
[----:B------:R-:W-:Y:S01]  /*6310*/  LEA R12, R237, R102, 0x2 ;  /* 0x00000066ed0c7211 */ /* 0x000fe200078e10ff */
[C---:B------:R-:W-:Y:S01]  /*6320*/  FFMA.FTZ R224, R234.reuse, UR55, -R13 ;  /* 0x00000037eae07c23 */ /* 0x040fe2000801080d */
[----:B------:R-:W-:Y:S01]  /*6330*/  FMUL.FTZ R13, R234, UR56 ;  /* 0x00000038ea0d7c20 */ /* 0x000fe20008410000 */
[----:B------:R-:W-:Y:S01]  /*6340*/  FFMA.FTZ R116, R117, R163, -R116 ;  /* 0x000000a375747223 */ /* 0x000fe20000010874 */
[----:B------:R-:W-:Y:S01]  /*6350*/  UIADD3 UR44, -UR44, UR54, URZ ;  /* 0x000000362c2c7290 */ /* 0x000fe2000fffe13f */
[----:B------:R-:W-:Y:S01]  /*6360*/  FMUL.FTZ R224, R115, R224 ;  /* 0x000000e073e07220 */ /* 0x000fe20000410000 */
[----:B------:R-:W-:Y:S01]  /*6370*/  FFMA.FTZ R232, R232, UR55, R13 ;  /* 0x00000037e8e87c23 */ /* 0x000fe2000801000d */
[-C--:B------:R-:W-:Y:S01]  /*6380*/  FFMA.FTZ R13, R117, R193.reuse, R14 ;  /* 0x000000c1750d7223 */ /* 0x080fe2000001000e */
[----:B------:R-:W-:Y:S01]  /*6390*/  FADD.FTZ R177, R177, R116 ;  /* 0x00000074b1b17221 */ /* 0x000fe20000010000 */
[----:B------:R-:W-:Y:S01]  /*63a0*/  FMUL.FTZ R116, R193, UR56 ;  /* 0x00000038c1747c20 */ /* 0x000fe20008410000 */
[----:B------:R-:W-:Y:S01]  /*63b0*/  FMUL.FTZ R117, R83, R193 ;  /* 0x000000c153757220 */ /* 0x000fe20000410000 */
[----:B------:R-:W-:Y:S01]  /*63c0*/  FADD.FTZ R192, -R192, R13 ;  /* 0x0000000dc0c07221 */ /* 0x000fe20000010100 */
[CC--:B------:R-:W-:Y:S01]  /*63d0*/  FMUL.FTZ R15, R118.reuse, -R177.reuse ;  /* 0x800000b1760f7220 */ /* 0x0c0fe20000410000 */
[----:B------:R-:W-:Y:S01]  /*63e0*/  FFMA.FTZ R30, R113, R232, R224 ;  /* 0x000000e8711e7223 */ /* 0x000fe200000100e0 */
[----:B------:R-:W-:Y:S01]  /*63f0*/  STS [R12+0x10f8], R233 ;  /* 0x0010f8e90c007388 */ /* 0x000fe20000000800 */
[-C--:B------:R-:W-:Y:S01]  /*6400*/  FMUL.FTZ R14, R118, -R192.reuse ;  /* 0x800000c0760e7220 */ /* 0x080fe20000410000 */
[----:B------:R-:W-:Y:S01]  /*6410*/  FMUL.FTZ R118, R163, UR56 ;  /* 0x00000038a3767c20 */ /* 0x000fe20008410000 */
[----:B------:R-:W-:Y:S01]  /*6420*/  USHF.R.S32.HI UR47, URZ, 0x1f, UR12 ;  /* 0x0000001f3f2f7899 */ /* 0x000fe2000801140c */
[----:B------:R-:W-:Y:S01]  /*6430*/  STS [R12+0x10fc], R235 ;  /* 0x0010fceb0c007388 */ /* 0x000fe20000000800 */
[C---:B------:R-:W-:Y:S01]  /*6440*/  FFMA.FTZ R13, R119.reuse, R177, -R14 ;  /* 0x000000b1770d7223 */ /* 0x040fe2000001080e */
[----:B------:R-:W-:-:S03]  /*6450*/  FFMA.FTZ R14, R119, R192, R15 ;  /* 0x000000c0770e7223 */ /* 0x000fc6000001000f */
[----:B------:R-:W-:Y:S01]  /*6460*/  FADD.FTZ R176, R176, R13 ;  /* 0x0000000db0b07221 */ /* 0x000fe20000010000 */
[----:B------:R-:W-:Y:S01]  /*6470*/  FADD.FTZ R191, -R191, R14 ;  /* 0x0000000ebfbf7221 */ /* 0x000fe20000010100 */
[----:B------:R-:W-:Y:S01]  /*6480*/  FFMA.FTZ R13, R193, UR55, -R118 ;  /* 0x00000037c10d7c23 */ /* 0x000fe20008010876 */
[----:B------:R-:W-:Y:S01]  /*6490*/  FFMA.FTZ R118, R163, UR55, R116 ;  /* 0x00000037a3767c23 */ /* 0x000fe20008010074 */
[CC--:B------:R-:W-:Y:S01]  /*64a0*/  FMUL.FTZ R14, R120.reuse, -R176.reuse ;  /* 0x800000b0780e7220 */ /* 0x0c0fe20000410000 */
[----:B------:R-:W-:Y:S01]  /*64b0*/  FMUL.FTZ R15, R120, -R191 ;  /* 0x800000bf780f7220 */ /* 0x000fe20000410000 */
[----:B------:R-:W-:Y:S01]  /*64c0*/  FMUL.FTZ R163, R83, R163 ;  /* 0x000000a353a37220 */ /* 0x000fe20000410000 */
[C---:B------:R-:W-:Y:S01]  /*64d0*/  FMUL.FTZ R116, R226.reuse, R117 ;  /* 0x00000075e2747220 */ /* 0x040fe20000410000 */
        /* <DEDUP_REMOVED lines=8> */
[CC--:B------:R-:W-:Y:S01]  /*6560*/  FMUL.FTZ R14, R122.reuse, -R190.reuse ;  /* 0x800000be7a0e7220 */ /* 0x0c0fe20000410000 */
[----:B------:R-:W-:Y:S01]  /*6570*/  FMUL.FTZ R119, R122, -R175 ;  /* 0x800000af7a777220 */ /* 0x000fe20000410000 */
[----:B------:R-:W-:Y:S01]  /*6580*/  FMUL.FTZ R118, R192, UR56 ;  /* 0x00000038c0767c20 */ /* 0x000fe20008410000 */
[----:B------:R-:W-:Y:S01]  /*6590*/  FMUL.FTZ R121, R216, R117 ;  /* 0x00000075d8797220 */ /* 0x000fe20000410000 */
[C---:B------:R-:W-:Y:S01]  /*65a0*/  FFMA.FTZ R15, R123.reuse, R175, -R14 ;  /* 0x000000af7b0f7223 */ /* 0x040fe2000001080e */
[----:B------:R-:W-:Y:S01]  /*65b0*/  FFMA.FTZ R14, R123, R190, R119 ;  /* 0x000000be7b0e7223 */ /* 0x000fe20000010077 */
[C---:B------:R-:W-:Y:S01]  /*65c0*/  FFMA.FTZ R122, R177.reuse, UR55, R118 ;  /* 0x00000037b17a7c23 */ /* 0x040fe20008010076 */
[----:B------:R-:W-:Y:S01]  /*65d0*/  FMUL.FTZ R119, R177, UR56 ;  /* 0x00000038b1777c20 */ /* 0x000fe20008410000 */
[----:B------:R-:W-:Y:S01]  /*65e0*/  FADD.FTZ R174, R174, R15 ;  /* 0x0000000faeae7221 */ /* 0x000fe20000010000 */
[----:B------:R-:W-:Y:S01]  /*65f0*/  FADD.FTZ R189, -R189, R14 ;  /* 0x0000000ebdbd7221 */ /* 0x000fe20000010100 */
[----:B------:R0:W-:Y:S01]  /*6600*/  STS [R12+0x10f4], R121 ;  /* 0x0010f4790c007388 */ /* 0x0001e20000000800 */
[----:B------:R-:W-:Y:S01]  /*6610*/  FFMA.FTZ R120, R192, UR55, -R119 ;  /* 0x00000037c0787c23 */ /* 0x000fe20008010877 */
[----:B------:R-:W-:Y:S01]  /*6620*/  FMUL.FTZ R160, R86, R177 ;  /* 0x000000b156a07220 */ /* 0x000fe20000410000 */
[C---:B------:R-:W-:Y:S01]  /*6630*/  FMUL.FTZ R14, R124.reuse, -R189 ;  /* 0x800000bd7c0e7220 */ /* 0x040fe20000410000 */
[-C--:B------:R-:W-:Y:S01]  /*6640*/  FMUL.FTZ R124, R124, -R174.reuse ;  /* 0x800000ae7c7c7220 */ /* 0x080fe20000410000 */
[----:B------:R-:W-:Y:S01]  /*6650*/  FMUL.FTZ R123, R85, R191 ;  /* 0x000000bf557b7220 */ /* 0x000fe20000410000 */
        /* <DEDUP_REMOVED lines=9> */
[C---:B0-----:R-:W-:Y:S01]  /*66f0*/  FMUL.FTZ R121, R126.reuse, -R173 ;  /* 0x800000ad7e797220 */ /* 0x041fe20000410000 */
[-C--:B------:R-:W-:Y:S01]  /*6700*/  FMUL.FTZ R120, R126, -R188.reuse ;  /* 0x800000bc7e787220 */ /* 0x080fe20000410000 */
[-C--:B------:R-:W-:Y:S01]  /*6710*/  FMUL.FTZ R226, R226, R163.reuse ;  /* 0x000000a3e2e27220 */ /* 0x080fe20000410000 */
[----:B------:R0:W-:Y:S01]  /*6720*/  STS [R12+0x10e8], R161 ;  /* 0x0010e8a10c007388 */ /* 0x0001e20000000800 */
[----:B------:R-:W-:Y:S01]  /*6730*/  FMUL.FTZ R163, R216, R163 ;  /* 0x000000a3d8a37220 */ /* 0x000fe20000410000 */
[C---:B------:R-:W-:Y:S01]  /*6740*/  FFMA.FTZ R119, R127.reuse, R173, -R120 ;  /* 0x000000ad7f777223 */ /* 0x040fe20000010878 */
[----:B------:R-:W-:Y:S01]  /*6750*/  FFMA.FTZ R120, R127, R188, R121 ;  /* 0x000000bc7f787223 */ /* 0x000fe20000010079 */
[----:B------:R-:W-:Y:S01]  /*6760*/  FMUL.FTZ R121, R85, R176 ;  /* 0x000000b055797220 */ /* 0x000fe20000410000 */
[----:B------:R-:W-:Y:S01]  /*6770*/  FMUL.FTZ R192, R86, R192 ;  /* 0x000000c056c07220 */ /* 0x000fe20000410000 */
[----:B------:R-:W-:Y:S01]  /*6780*/  FADD.FTZ R172, R172, R119 ;  /* 0x00000077acac7221 */ /* 0x000fe20000010000 */
[----:B------:R-:W-:Y:S01]  /*6790*/  FADD.FTZ R187, -R187, R120 ;  /* 0x00000078bbbb7221 */ /* 0x000fe20000010100 */
[-C--:B------:R-:W-:Y:S01]  /*67a0*/  FMUL.FTZ R120, R24, R121.reuse ;  /* 0x0000007918787220 */ /* 0x080fe20000410000 */
[-C--:B------:R-:W-:Y:S01]  /*67b0*/  FFMA.FTZ R119, R221, R121.reuse, R122 ;  /* 0x00000079dd777223 */ /* 0x080fe2000001007a */
[----:B0-----:R-:W-:Y:S01]  /*67c0*/  FMUL.FTZ R161, R230, R121 ;  /* 0x00000079e6a17220 */ /* 0x001fe20000410000 */
[CC--:B------:R-:W-:Y:S01]  /*67d0*/  FMUL.FTZ R121, R129.reuse, -R172.reuse ;  /* 0x800000ac81797220 */ /* 0x0c0fe20000410000 */
[----:B------:R-:W-:Y:S01]  /*67e0*/  FMUL.FTZ R129, R129, -R187 ;  /* 0x800000bb81817220 */ /* 0x000fe20000410000 */
[----:B------:R0:W-:Y:S01]  /*67f0*/  STS [R12+0x10f0], R163 ;  /* 0x0010f0a30c007388 */ /* 0x0001e20000000800 */
[----:B------:R-:W-:Y:S01]  /*6800*/  FFMA.FTZ R120, R221, R123, -R120 ;  /* 0x0000007bdd787223 */ /* 0x000fe20000010878 */
[C---:B------:R-:W-:Y:S01]  /*6810*/  FFMA.FTZ R121, R128.reuse, R187, R121 ;  /* 0x000000bb80797223 */ /* 0x040fe20000010079 */
[----:B------:R-:W-:Y:S01]  /*6820*/  FFMA.FTZ R128, R128, R172, -R129 ;  /* 0x000000ac80807223 */ /* 0x000fe20000010881 */
[C---:B------:R-:W-:Y:S01]  /*6830*/  FMUL.FTZ R127, R88.reuse, R190 ;  /* 0x000000be587f7220 */ /* 0x040fe20000410000 */
[----:B------:R-:W-:Y:S01]  /*6840*/  FMUL.FTZ R125, R88, R175 ;  /* 0x000000af587d7220 */ /* 0x000fe20000410000 */
[----:B------:R-:W-:Y:S01]  /*6850*/  FADD.FTZ R186, -R186, R121 ;  /* 0x00000079baba7221 */ /* 0x000fe20000010100 */
[----:B------:R-:W-:Y:S01]  /*6860*/  FADD.FTZ R171, R171, R128 ;  /* 0x00000080abab7221 */ /* 0x000fe20000010000 */
[C---:B------:R-:W-:Y:S01]  /*6870*/  FMUL.FTZ R121, R16.reuse, R127 ;  /* 0x0000007f10797220 */ /* 0x040fe20000410000 */
[----:B------:R1:W-:Y:S01]  /*6880*/  STS [R12+0x10e0], R161 ;  /* 0x0010e0a10c007388 */ /* 0x0003e20000000800 */
[-C--:B0-----:R-:W-:Y:S01]  /*6890*/  FMUL.FTZ R163, R17, R192.reuse ;  /* 0x000000c011a37220 */ /* 0x081fe20000410000 */
[-C--:B------:R-:W-:Y:S01]  /*68a0*/  FMUL.FTZ R129, R16, R125.reuse ;  /* 0x0000007d10817220 */ /* 0x080fe20000410000 */
[C---:B------:R-:W-:Y:S01]  /*68b0*/  FFMA.FTZ R121, R222.reuse, R125, R121 ;  /* 0x0000007dde797223 */ /* 0x040fe20000010079 */
[C---:B------:R-:W-:Y:S01]  /*68c0*/  FMUL.FTZ R224, R225.reuse, R192 ;  /* 0x000000c0e1e07220 */ /* 0x040fe20000410000 */
[----:B------:R-:W-:Y:S01]  /*68d0*/  FMUL.FTZ R225, R225, R160 ;  /* 0x000000a0e1e17220 */ /* 0x000fe20000410000 */
[----:B------:R0:W-:Y:S01]  /*68e0*/  STS [R12+0x10ec], R163 ;  /* 0x0010eca30c007388 */ /* 0x0001e20000000800 */
[----:B------:R-:W-:Y:S01]  /*68f0*/  FFMA.FTZ R122, R222, R127, -R129 ;  /* 0x0000007fde7a7223 */ /* 0x000fe20000010881 */
[----:B------:R-:W-:Y:S01]  /*6900*/  FMUL.FTZ R129, R87, R189 ;  /* 0x000000bd57817220 */ /* 0x000fe20000410000 */
[----:B------:R-:W-:Y:S01]  /*6910*/  FFMA.FTZ R14, R223, R192, -R225 ;  /* 0x000000c0df0e7223 */ /* 0x000fe200000108e1 */
[----:B-1----:R-:W-:Y:S01]  /*6920*/  FMUL.FTZ R161, R231, R125 ;  /* 0x0000007de7a17220 */ /* 0x002fe20000410000 */
[----:B------:R-:W-:Y:S01]  /*6930*/  FFMA.FTZ R15, R223, R160, R224 ;  /* 0x000000a0df0f7223 */ /* 0x000fe200000100e0 */
[----:B------:R-:W-:Y:S01]  /*6940*/  FMUL.FTZ R128, R214, R129 ;  /* 0x00000081d6807220 */ /* 0x000fe20000410000 */
[----:B------:R-:W-:-:S02]  /*6950*/  FFMA.FTZ R117, R217, R117, -R226 ;  /* 0x00000075d9757223 */ /* 0x000fc400000108e2 */
[----:B------:R-:W-:Y:S01]  /*6960*/  STS [R12+0x10d8], R161 ;  /* 0x0010d8a10c007388 */ /* 0x000fe20000000800 */
[----:B0-----:R-:W-:Y:S01]  /*6970*/  FMUL.FTZ R163, R230, R123 ;  /* 0x0000007be6a37220 */ /* 0x001fe20000410000 */
[C---:B------:R-:W-:Y:S01]  /*6980*/  FMUL.FTZ R123, R131.reuse, -R186 ;  /* 0x800000ba837b7220 */ /* 0x040fe20000410000 */
[----:B------:R-:W-:-:S03]  /*6990*/  FMUL.FTZ R131, R131, -R171 ;  /* 0x800000ab83837220 */ /* 0x000fc60000410000 */
[C---:B------:R-:W-:Y:S01]  /*69a0*/  FFMA.FTZ R123, R130.reuse, R171, -R123 ;  /* 0x000000ab827b7223 */ /* 0x040fe2000001087b */
[----:B------:R-:W-:Y:S01]  /*69b0*/  FFMA.FTZ R130, R130, R186, R131 ;  /* 0x000000ba82827223 */ /* 0x000fe20000010083 */
[----:B------:R0:W-:Y:S02]  /*69c0*/  STS [R12+0x10e4], R163 ;  /* 0x0010e4a30c007388 */ /* 0x0001e40000000800 */
[----:B------:R-:W-:Y:S01]  /*69d0*/  FADD.FTZ R170, R170, R123 ;  /* 0x0000007baaaa7221 */ /* 0x000fe20000010000 */
[----:B------:R-:W-:Y:S01]  /*69e0*/  FADD.FTZ R185, -R185, R130 ;  /* 0x00000082b9b97221 */ /* 0x000fe20000010100 */
[----:B------:R-:W-:Y:S02]  /*69f0*/  FMUL.FTZ R130, R90, R188 ;  /* 0x000000bc5a827220 */ /* 0x000fe40000410000 */
[C---:B------:R-:W-:Y:S01]  /*6a00*/  FMUL.FTZ R126, R133.reuse, -R170 ;  /* 0x800000aa857e7220 */ /* 0x040fe20000410000 */
[----:B------:R-:W-:Y:S01]  /*6a10*/  FMUL.FTZ R123, R133, -R185 ;  /* 0x800000b9857b7220 */ /* 0x000fe20000410000 */
[----:B------:R-:W-:-:S02]  /*6a20*/  FMUL.FTZ R133, R204, R129 ;  /* 0x00000081cc857220 */ /* 0x000fc40000410000 */
[C---:B------:R-:W-:Y:S01]  /*6a30*/  FFMA.FTZ R125, R132.reuse, R185, R126 ;  /* 0x000000b9847d7223 */ /* 0x040fe2000001007e */
[----:B------:R-:W-:Y:S01]  /*6a40*/  FFMA.FTZ R124, R132, R170, -R123 ;  /* 0x000000aa847c7223 */ /* 0x000fe2000001087b */
[----:B0-----:R-:W-:Y:S01]  /*6a50*/  FMUL.FTZ R163, R231, R127 ;  /* 0x0000007fe7a37220 */ /* 0x001fe20000410000 */
[----:B------:R-:W-:Y:S01]  /*6a60*/  FMUL.FTZ R127, R87, R174 ;  /* 0x000000ae577f7220 */ /* 0x000fe20000410000 */
[----:B------:R-:W-:Y:S01]  /*6a70*/  FADD.FTZ R184, -R184, R125 ;  /* 0x0000007db8b87221 */ /* 0x000fe20000010100 */
[----:B------:R-:W-:Y:S01]  /*6a80*/  FADD.FTZ R169, R169, R124 ;  /* 0x0000007ca9a97221 */ /* 0x000fe20000010000 */
[----:B------:R-:W-:Y:S01]  /*6a90*/  FMUL.FTZ R132, R89, R187 ;  /* 0x000000bb59847220 */ /* 0x000fe20000410000 */
[----:B------:R-:W-:Y:S01]  /*6aa0*/  FFMA.FTZ R123, R219, R127, R128 ;  /* 0x0000007fdb7b7223 */ /* 0x000fe20000010080 */
[CC--:B------:R-:W-:Y:S01]  /*6ab0*/  FMUL.FTZ R125, R135.reuse, -R184.reuse ;  /* 0x800000b8877d7220 */ /* 0x0c0fe20000410000 */
[----:B------:R-:W-:Y:S01]  /*6ac0*/  FMUL.FTZ R135, R135, -R169 ;  /* 0x800000a987877220 */ /* 0x000fe20000410000 */
[-C--:B------:R-:W-:Y:S01]  /*6ad0*/  FMUL.FTZ R126, R214, R127.reuse ;  /* 0x0000007fd67e7220 */ /* 0x080fe20000410000 */
[----:B------:R-:W-:Y:S01]  /*6ae0*/  FMUL.FTZ R131, R204, R127 ;  /* 0x0000007fcc837220 */ /* 0x000fe20000410000 */
[C---:B------:R-:W-:Y:S01]  /*6af0*/  FFMA.FTZ R125, R134.reuse, R169, -R125 ;  /* 0x000000a9867d7223 */ /* 0x040fe2000001087d */
[----:B------:R-:W-:Y:S01]  /*6b00*/  FFMA.FTZ R134, R134, R184, R135 ;  /* 0x000000b886867223 */ /* 0x000fe20000010087 */
[----:B------:R-:W-:Y:S01]  /*6b10*/  FFMA.FTZ R124, R219, R129, -R126 ;  /* 0x00000081db7c7223 */ /* 0x000fe2000001087e */
[----:B------:R-:W-:Y:S01]  /*6b20*/  FMUL.FTZ R126, R90, R173 ;  /* 0x000000ad5a7e7220 */ /* 0x000fe20000410000 */
[----:B------:R-:W-:Y:S01]  /*6b30*/  FADD.FTZ R168, R168, R125 ;  /* 0x0000007da8a87221 */ /* 0x000fe20000010000 */
[----:B------:R-:W-:Y:S01]  /*6b40*/  FADD.FTZ R183, -R183, R134 ;  /* 0x00000086b7b77221 */ /* 0x000fe20000010100 */
[C---:B------:R-:W-:Y:S01]  /*6b50*/  FMUL.FTZ R127, R215.reuse, R130 ;  /* 0x00000082d77f7220 */ /* 0x040fe20000410000 */
[----:B------:R-:W-:Y:S01]  /*6b60*/  FMUL.FTZ R129, R215, R126 ;  /* 0x0000007ed7817220 */ /* 0x000fe20000410000 */
[----:B------:R0:W-:Y:S01]  /*6b70*/  STS [R12+0x10d0], R131 ;  /* 0x0010d0830c007388 */ /* 0x0001e20000000800 */
[CC--:B------:R-:W-:Y:S01]  /*6b80*/  FMUL.FTZ R128, R136.reuse, -R183.reuse ;  /* 0x800000b788807220 */ /* 0x0c0fe20000410000 */
[----:B------:R-:W-:Y:S01]  /*6b90*/  FMUL.FTZ R136, R136, -R168 ;  /* 0x800000a888887220 */ /* 0x000fe20000410000 */
[CC--:B------:R-:W-:Y:S01]  /*6ba0*/  FFMA.FTZ R125, R220.reuse, R126.reuse, R127 ;  /* 0x0000007edc7d7223 */ /* 0x0c0fe2000001007f */
[----:B------:R-:W-:Y:S01]  /*6bb0*/  FMUL.FTZ R127, R213, R126 ;  /* 0x0000007ed57f7220 */ /* 0x000fe20000410000 */
[C---:B------:R-:W-:Y:S01]  /*6bc0*/  FFMA.FTZ R128, R137.reuse, R168, -R128 ;  /* 0x000000a889807223 */ /* 0x040fe20000010880 */
[----:B------:R-:W-:Y:S01]  /*6bd0*/  FFMA.FTZ R137, R137, R183, R136 ;  /* 0x000000b789897223 */ /* 0x000fe20000010088 */
[----:B------:R-:W-:Y:S01]  /*6be0*/  FFMA.FTZ R126, R220, R130, -R129 ;  /* 0x00000082dc7e7223 */ /* 0x000fe20000010881 */
[----:B------:R-:W-:Y:S01]  /*6bf0*/  FMUL.FTZ R134, R211, R132 ;  /* 0x00000084d3867220 */ /* 0x000fe20000410000 */
[----:B------:R-:W-:Y:S01]  /*6c00*/  FADD.FTZ R167, R167, R128 ;  /* 0x00000080a7a77221 */ /* 0x000fe20000010000 */
[----:B------:R-:W-:Y:S01]  /*6c10*/  FADD.FTZ R182, -R182, R137 ;  /* 0x00000089b6b67221 */ /* 0x000fe20000010100 */
[----:B0-----:R-:W-:Y:S01]  /*6c20*/  FMUL.FTZ R131, R213, R130 ;  /* 0x00000082d5837220 */ /* 0x001fe20000410000 */
[----:B------:R-:W-:Y:S01]  /*6c30*/  FMUL.FTZ R130, R89, R172 ;  /* 0x000000ac59827220 */ /* 0x000fe20000410000 */
[CC--:B------:R-:W-:Y:S01]  /*6c40*/  FMUL.FTZ R128, R138.reuse, -R167.reuse ;  /* 0x800000a78a807220 */ /* 0x0c0fe20000410000 */
[----:B------:R-:W-:Y:S01]  /*6c50*/  FMUL.FTZ R138, R138, -R182 ;  /* 0x800000b68a8a7220 */ /* 0x000fe20000410000 */
[----:B------:R0:W-:Y:S01]  /*6c60*/  STS [R12+0x10c8], R127 ;  /* 0x0010c87f0c007388 */ /* 0x0001e20000000800 */
[----:B------:R-:W-:Y:S01]  /*6c70*/  FMUL.FTZ R136, R211, R130 ;  /* 0x00000082d3887220 */ /* 0x000fe20000410000 */
[C---:B------:R-:W-:Y:S01]  /*6c80*/  FFMA.FTZ R128, R139.reuse, R182, R128 ;  /* 0x000000b68b807223 */ /* 0x040fe20000010080 */
[----:B------:R-:W-:Y:S01]  /*6c90*/  FFMA.FTZ R139, R139, R167, -R138 ;  /* 0x000000a78b8b7223 */ /* 0x000fe2000001088a */
[----:B------:R-:W-:Y:S01]  /*6ca0*/  FMUL.FTZ R129, R202, R130 ;  /* 0x00000082ca817220 */ /* 0x000fe20000410000 */
[----:B------:R1:W-:Y:S01]  /*6cb0*/  STS [R12+0x10d4], R133 ;  /* 0x0010d4850c007388 */ /* 0x0003e20000000800 */
[----:B------:R-:W-:Y:S01]  /*6cc0*/  FADD.FTZ R181, -R181, R128 ;  /* 0x00000080b5b57221 */ /* 0x000fe20000010100 */
[----:B------:R-:W-:Y:S01]  /*6cd0*/  FADD.FTZ R166, R166, R139 ;  /* 0x0000008ba6a67221 */ /* 0x000fe20000010000 */
[C---:B------:R-:W-:Y:S01]  /*6ce0*/  FFMA.FTZ R128, R229.reuse, R132, -R136 ;  /* 0x00000084e5807223 */ /* 0x040fe20000010888 */
[----:B------:R2:W-:Y:S01]  /*6cf0*/  STS [R12+0x10cc], R131 ;  /* 0x0010cc830c007388 */ /* 0x0005e20000000800 */
[----:B0-----:R-:W-:Y:S01]  /*6d00*/  FFMA.FTZ R127, R229, R130, R134 ;  /* 0x00000082e57f7223 */ /* 0x001fe20000010086 */
[----:B------:R-:W-:Y:S01]  /*6d10*/  FMUL.FTZ R130, R140, -R181 ;  /* 0x800000b58c827220 */ /* 0x000fe20000410000 */
[----:B------:R-:W-:Y:S01]  /*6d20*/  FMUL.FTZ R134, R92, R186 ;  /* 0x000000ba5c867220 */ /* 0x000fe20000410000 */
[-C--:B------:R-:W-:Y:S01]  /*6d30*/  FMUL.FTZ R140, R140, -R166.reuse ;  /* 0x800000a68c8c7220 */ /* 0x080fe20000410000 */
[----:B------:R0:W-:Y:S01]  /*6d40*/  STS [R12+0x10c0], R129 ;  /* 0x0010c0810c007388 */ /* 0x0001e20000000800 */
[C---:B------:R-:W-:Y:S01]  /*6d50*/  FFMA.FTZ R130, R141.reuse, R166, -R130 ;  /* 0x000000a68d827223 */ /* 0x040fe20000010882 */
[----:B-1----:R-:W-:Y:S01]  /*6d60*/  FMUL.FTZ R133, R202, R132 ;  /* 0x00000084ca857220 */ /* 0x002fe20000410000 */
[----:B------:R-:W-:Y:S01]  /*6d70*/  FMUL.FTZ R132, R92, R171 ;  /* 0x000000ab5c847220 */ /* 0x000fe20000410000 */
[C---:B------:R-:W-:Y:S01]  /*6d80*/  FMUL.FTZ R136, R212.reuse, R134 ;  /* 0x00000086d4887220 */ /* 0x040fe20000410000 */
[----:B------:R-:W-:Y:S01]  /*6d90*/  FFMA.FTZ R141, R141, R181, R140 ;  /* 0x000000b58d8d7223 */ /* 0x000fe2000001008c */
[----:B------:R-:W-:Y:S01]  /*6da0*/  FADD.FTZ R165, R165, R130 ;  /* 0x00000082a5a57221 */ /* 0x000fe20000010000 */
[-C--:B------:R-:W-:Y:S01]  /*6db0*/  FMUL.FTZ R130, R212, R132.reuse ;  /* 0x00000084d4827220 */ /* 0x080fe20000410000 */
[-C--:B--2---:R-:W-:Y:S01]  /*6dc0*/  FMUL.FTZ R131, R207, R132.reuse ;  /* 0x00000084cf837220 */ /* 0x084fe20000410000 */
[----:B------:R-:W-:Y:S01]  /*6dd0*/  FADD.FTZ R180, -R180, R141 ;  /* 0x0000008db4b47221 */ /* 0x000fe20000010100 */
[----:B0-----:R-:W-:Y:S01]  /*6de0*/  FFMA.FTZ R129, R227, R132, R136 ;  /* 0x00000084e3817223 */ /* 0x001fe20000010088 */
[C---:B------:R-:W-:Y:S01]  /*6df0*/  FMUL.FTZ R132, R142.reuse, -R165 ;  /* 0x800000a58e847220 */ /* 0x040fe20000410000 */
[----:B------:R0:W-:Y:S01]  /*6e00*/  STS [R12+0x10c4], R133 ;  /* 0x0010c4850c007388 */ /* 0x0001e20000000800 */
[-C--:B------:R-:W-:Y:S01]  /*6e10*/  FMUL.FTZ R142, R142, -R180.reuse ;  /* 0x800000b48e8e7220 */ /* 0x080fe20000410000 */
[----:B------:R-:W-:Y:S01]  /*6e20*/  FMUL.FTZ R141, R91, R185 ;  /* 0x000000b95b8d7220 */ /* 0x000fe20000410000 */
[C---:B------:R-:W-:Y:S01]  /*6e30*/  FFMA.FTZ R132, R143.reuse, R180, R132 ;  /* 0x000000b48f847223 */ /* 0x040fe20000010084 */
[----:B------:R1:W-:Y:S01]  /*6e40*/  STS [R12+0x10b8], R131 ;  /* 0x0010b8830c007388 */ /* 0x0003e20000000800 */
[----:B------:R-:W-:Y:S01]  /*6e50*/  FFMA.FTZ R143, R143, R165, -R142 ;  /* 0x000000a58f8f7223 */ /* 0x000fe2000001088e */
[----:B------:R-:W-:Y:S01]  /*6e60*/  FFMA.FTZ R130, R227, R134, -R130 ;  /* 0x00000086e3827223 */ /* 0x000fe20000010882 */
[----:B------:R-:W-:Y:S01]  /*6e70*/  FADD.FTZ R179, -R179, R132 ;  /* 0x00000084b3b37221 */ /* 0x000fe20000010100 */
[----:B------:R-:W-:Y:S01]  /*6e80*/  FMUL.FTZ R137, R91, R170 ;  /* 0x000000aa5b897220 */ /* 0x000fe20000410000 */
[----:B------:R-:W-:Y:S01]  /*6e90*/  FADD.FTZ R164, R164, R143 ;  /* 0x0000008fa4a47221 */ /* 0x000fe20000010000 */
[----:B0-----:R-:W-:Y:S01]  /*6ea0*/  FMUL.FTZ R133, R207, R134 ;  /* 0x00000086cf857220 */ /* 0x001fe20000410000 */
[----:B------:R-:W-:Y:S01]  /*6eb0*/  FMUL.FTZ R134, R162, R141 ;  /* 0x0000008da2867220 */ /* 0x000fe20000410000 */
[----:B------:R-:W-:Y:S01]  /*6ec0*/  FMUL.FTZ R135, R98, R180 ;  /* 0x000000b462877220 */ /* 0x000fe20000410000 */
[----:B------:R-:W-:Y:S01]  /*6ed0*/  FMUL.FTZ R138, R162, R137 ;  /* 0x00000089a28a7220 */ /* 0x000fe20000410000 */
[----:B-1----:R-:W-:Y:S01]  /*6ee0*/  FMUL.FTZ R131, R97, R179 ;  /* 0x000000b361837220 */ /* 0x002fe20000410000 */
[----:B------:R0:W-:Y:S01]  /*6ef0*/  STS [R12+0x10bc], R133 ;  /* 0x0010bc850c007388 */ /* 0x0001e20000000800 */
[-C--:B------:R-:W-:Y:S01]  /*6f00*/  FFMA.FTZ R134, R205, R137.reuse, R134 ;  /* 0x00000089cd867223 */ /* 0x080fe20000010086 */
[----:B------:R-:W-:Y:S01]  /*6f10*/  FMUL.FTZ R161, R198, R137 ;  /* 0x00000089c6a17220 */ /* 0x000fe20000410000 */
[----:B------:R-:W-:Y:S01]  /*6f20*/  FMUL.FTZ R132, R20, R131 ;  /* 0x0000008314847220 */ /* 0x000fe20000410000 */
[----:B------:R-:W-:Y:S01]  /*6f30*/  FMUL.FTZ R137, R98, R165 ;  /* 0x000000a562897220 */ /* 0x000fe20000410000 */
[----:B------:R-:W-:Y:S01]  /*6f40*/  FMUL.FTZ R139, R32, R135 ;  /* 0x00000087208b7220 */ /* 0x000fe20000410000 */
[----:B------:R-:W-:Y:S01]  /*6f50*/  FMUL.FTZ R142, R96, R167 ;  /* 0x000000a7608e7220 */ /* 0x000fe20000410000 */
[----:B------:R1:W-:Y:S01]  /*6f60*/  STS [R12+0x10b0], R161 ;  /* 0x0010b0a10c007388 */ /* 0x0003e20000000800 */
[----:B------:R-:W-:Y:S01]  /*6f70*/  FMUL.FTZ R177, R198, R141 ;  /* 0x0000008dc6b17220 */ /* 0x000fe20000410000 */
[----:B------:R-:W-:Y:S01]  /*6f80*/  FFMA.FTZ R139, R196, R137, R139 ;  /* 0x00000089c48b7223 */ /* 0x000fe2000001008b */
[----:B0-----:R-:W-:Y:S01]  /*6f90*/  FMUL.FTZ R133, R97, R164 ;  /* 0x000000a461857220 */ /* 0x001fe20000410000 */
[----:B------:R-:W-:Y:S01]  /*6fa0*/  FMUL.FTZ R224, R93, R183 ;  /* 0x000000b75de07220 */ /* 0x000fe20000410000 */
[C---:B------:R-:W-:Y:S01]  /*6fb0*/  FMUL.FTZ R234, R94.reuse, R184 ;  /* 0x000000b85eea7220 */ /* 0x040fe20000410000 */
[----:B------:R-:W-:Y:S01]  /*6fc0*/  FMUL.FTZ R232, R94, R169 ;  /* 0x000000a95ee87220 */ /* 0x000fe20000410000 */
[-C--:B------:R-:W-:Y:S01]  /*6fd0*/  FFMA.FTZ R136, R33, R133.reuse, R132 ;  /* 0x0000008521887223 */ /* 0x080fe20000010084 */
[----:B------:R-:W-:Y:S01]  /*6fe0*/  FMUL.FTZ R140, R20, R133 ;  /* 0x00000085148c7220 */ /* 0x000fe20000410000 */
[----:B------:R-:W-:Y:S01]  /*6ff0*/  FFMA.FTZ R132, R205, R141, -R138 ;  /* 0x0000008dcd847223 */ /* 0x000fe2000001088a */
[----:B------:R-:W-:Y:S01]  /*7000*/  FMUL.FTZ R138, R96, R182 ;  /* 0x000000b6608a7220 */ /* 0x000fe20000410000 */
[----:B------:R-:W-:Y:S01]  /*7010*/  FADD.FTZ R136, RZ, R136 ;  /* 0x00000088ff887221 */ /* 0x000fe20000010000 */
[----:B------:R-:W-:Y:S01]  /*7020*/  FMUL.FTZ R141, R32, R137 ;  /* 0x00000089208d7220 */ /* 0x000fe20000410000 */
[----:B------:R-:W-:Y:S01]  /*7030*/  FMUL.FTZ R226, R197, R224 ;  /* 0x000000e0c5e27220 */ /* 0x000fe20000410000 */
[----:B-1----:R-:W-:Y:S01]  /*7040*/  FMUL.FTZ R161, R23, R138 ;  /* 0x0000008a17a17220 */ /* 0x002fe20000410000 */
[----:B------:R-:W-:Y:S01]  /*7050*/  FADD.FTZ R143, R136, R139 ;  /* 0x0000008b888f7221 */ /* 0x000fe20000010000 */
[----:B------:R-:W-:Y:S01]  /*7060*/  FMUL.FTZ R136, R95, R181 ;  /* 0x000000b55f887220 */ /* 0x000fe20000410000 */
[----:B------:R-:W-:Y:S01]  /*7070*/  FFMA.FTZ R139, R33, R131, -R140 ;  /* 0x00000083218b7223 */ /* 0x000fe2000001088c */
[----:B------:R-:W-:Y:S01]  /*7080*/  FMUL.FTZ R140, R95, R166 ;  /* 0x000000a65f8c7220 */ /* 0x000fe20000410000 */
[----:B------:R-:W-:Y:S01]  /*7090*/  FFMA.FTZ R160, R196, R135, -R141 ;  /* 0x00000087c4a07223 */ /* 0x000fe2000001088d */
[C---:B------:R-:W-:Y:S01]  /*70a0*/  FMUL.FTZ R192, R201.reuse, R136 ;  /* 0x00000088c9c07220 */ /* 0x040fe20000410000 */
[----:B------:R-:W-:Y:S01]  /*70b0*/  FADD.FTZ R139, RZ, R139 ;  /* 0x0000008bff8b7221 */ /* 0x000fe20000010000 */
[-C--:B------:R-:W-:Y:S01]  /*70c0*/  FMUL.FTZ R141, R201, R140.reuse ;  /* 0x0000008cc98d7220 */ /* 0x080fe20000410000 */
[----:B------:R0:W-:Y:S01]  /*70d0*/  STS [R12+0x10dc], R163 ;  /* 0x0010dca30c007388 */ /* 0x0001e20000000800 */
[----:B------:R-:W-:Y:S01]  /*70e0*/  FFMA.FTZ R192, R195, R140, R192 ;  /* 0x0000008cc3c07223 */ /* 0x000fe200000100c0 */
[----:B------:R-:W-:Y:S01]  /*70f0*/  FADD.FTZ R139, R139, R160 ;  /* 0x000000a08b8b7221 */ /* 0x000fe20000010000 */
[----:B------:R-:W-:Y:S01]  /*7100*/  FFMA.FTZ R160, R195, R136, -R141 ;  /* 0x00000088c3a07223 */ /* 0x000fe2000001088d */
[-C--:B------:R-:W-:Y:S01]  /*7110*/  FMUL.FTZ R141, R23, R142.reuse ;  /* 0x0000008e178d7220 */ /* 0x080fe20000410000 */
[----:B------:R-:W-:Y:S01]  /*7120*/  FADD.FTZ R143, R143, R192 ;  /* 0x000000c08f8f7221 */ /* 0x000fe20000010000 */
[C---:B------:R-:W-:Y:S01]  /*7130*/  FFMA.FTZ R192, R200.reuse, R142, R161 ;  /* 0x0000008ec8c07223 */ /* 0x040fe200000100a1 */
[----:B------:R-:W-:Y:S01]  /*7140*/  FMUL.FTZ R161, R203, R234 ;  /* 0x000000eacba17220 */ /* 0x000fe20000410000 */
[----:B------:R-:W-:Y:S01]  /*7150*/  FADD.FTZ R139, R139, R160 ;  /* 0x000000a08b8b7221 */ /* 0x000fe20000010000 */
[----:B------:R-:W-:Y:S01]  /*7160*/  FFMA.FTZ R160, R200, R138, -R141 ;  /* 0x0000008ac8a07223 */ /* 0x000fe2000001088d */
[----:B------:R-:W-:Y:S01]  /*7170*/  FADD.FTZ R143, R143, R192 ;  /* 0x000000c08f8f7221 */ /* 0x000fe20000010000 */
[----:B------:R-:W-:Y:S01]  /*7180*/  FMUL.FTZ R192, R93, R168 ;  /* 0x000000a85dc07220 */ /* 0x000fe20000410000 */
[CC--:B------:R-:W-:Y:S01]  /*7190*/  FFMA.FTZ R236, R206.reuse, R232.reuse, R161 ;  /* 0x000000e8ceec7223 */ /* 0x0c0fe200000100a1 */
[----:B------:R-:W-:Y:S01]  /*71a0*/  FADD.FTZ R139, R139, R160 ;  /* 0x000000a08b8b7221 */ /* 0x000fe20000010000 */
[----:B------:R-:W-:Y:S01]  /*71b0*/  FMUL.FTZ R141, R203, R232 ;  /* 0x000000e8cb8d7220 */ /* 0x000fe20000410000 */
[-C--:B------:R-:W-:Y:S01]  /*71c0*/  FFMA.FTZ R226, R199, R192.reuse, R226 ;  /* 0x000000c0c7e27223 */ /* 0x080fe200000100e2 */
[----:B------:R-:W-:Y:S01]  /*71d0*/  FMUL.FTZ R160, R197, R192 ;  /* 0x000000c0c5a07220 */ /* 0x000fe20000410000 */
[----:B0-----:R-:W-:Y:S01]  /*71e0*/  FMUL.FTZ R163, R35, R232 ;  /* 0x000000e823a37220 */ /* 0x001fe20000410000 */
[----:B------:R-:W-:Y:S01]  /*71f0*/  FFMA.FTZ R232, R206, R234, -R141 ;  /* 0x000000eacee87223 */ /* 0x000fe2000001088d */
[----:B------:R-:W-:Y:S01]  /*7200*/  FADD.FTZ R143, R143, R226 ;  /* 0x000000e28f8f7221 */ /* 0x000fe20000010000 */
[----:B------:R-:W-:Y:S01]  /*7210*/  FFMA.FTZ R160, R199, R224, -R160 ;  /* 0x000000e0c7a07223 */ /* 0x000fe200000108a0 */
[----:B------:R0:W-:Y:S01]  /*7220*/  STS [R12+0x10b4], R177 ;  /* 0x0010b4b10c007388 */ /* 0x0001e20000000800 */
[----:B------:R-:W-:Y:S01]  /*7230*/  FMUL.FTZ R193, R35, R234 ;  /* 0x000000ea23c17220 */ /* 0x000fe20000410000 */
[----:B------:R-:W-:Y:S01]  /*7240*/  FADD.FTZ R143, R143, R236 ;  /* 0x000000ec8f8f7221 */ /* 0x000fe20000010000 */
[----:B------:R-:W-:Y:S01]  /*7250*/  FADD.FTZ R139, R139, R160 ;  /* 0x000000a08b8b7221 */ /* 0x000fe20000010000 */
[----:B------:R1:W-:Y:S01]  /*7260*/  STS [R12+0x10a8], R163 ;  /* 0x0010a8a30c007388 */ /* 0x0003e20000000800 */
[----:B------:R-:W-:Y:S01]  /*7270*/  FMUL.FTZ R161, R228, R192 ;  /* 0x000000c0e4a17220 */ /* 0x000fe20000410000 */
[----:B------:R-:W-:Y:S01]  /*7280*/  FADD.FTZ R134, R143, R134 ;  /* 0x000000868f867221 */ /* 0x000fe20000010000 */
[----:B------:R-:W-:Y:S01]  /*7290*/  FMUL.FTZ R141, R21, R138 ;  /* 0x0000008a158d7220 */ /* 0x000fe20000410000 */
[C---:B------:R-:W-:Y:S01]  /*72a0*/  FMUL.FTZ R137, R19.reuse, R137 ;  /* 0x0000008913897220 */ /* 0x040fe20000410000 */
[----:B------:R-:W-:Y:S01]  /*72b0*/  FMUL.FTZ R135, R19, R135 ;  /* 0x0000008713877220 */ /* 0x000fe20000410000 */
[----:B------:R-:W-:Y:S01]  /*72c0*/  FADD.FTZ R134, R134, R129 ;  /* 0x0000008186867221 */ /* 0x000fe20000010000 */
[----:B0-----:R-:W-:Y:S01]  /*72d0*/  FADD.FTZ R177, R139, R232 ;  /* 0x000000e88bb17221 */ /* 0x001fe20000010000 */
[----:B------:R-:W-:Y:S01]  /*72e0*/  FMUL.FTZ R139, R21, R142 ;  /* 0x0000008e158b7220 */ /* 0x000fe20000410000 */
[----:B------:R-:W-:Y:S01]  /*72f0*/  FMUL.FTZ R129, R22, R140 ;  /* 0x0000008c16817220 */ /* 0x000fe20000410000 */
[----:B------:R-:W-:Y:S01]  /*7300*/  FADD.FTZ R134, R134, R127 ;  /* 0x0000007f86867221 */ /* 0x000fe20000010000 */
[----:B------:R-:W-:Y:S01]  /*7310*/  FADD.FTZ R177, R177, R132 ;  /* 0x00000084b1b17221 */ /* 0x000fe20000010000 */
[----:B-1----:R-:W-:Y:S01]  /*7320*/  FMUL.FTZ R163, R228, R224 ;  /* 0x000000e0e4a37220 */ /* 0x002fe20000410000 */
[----:B------:R-:W-:Y:S01]  /*7330*/  FMUL.FTZ R127, R22, R136 ;  /* 0x00000088167f7220 */ /* 0x000fe20000410000 */
[----:B------:R-:W-:Y:S01]  /*7340*/  FADD.FTZ R134, R134, R125 ;  /* 0x0000007d86867221 */ /* 0x000fe20000010000 */
[----:B------:R-:W-:Y:S01]  /*7350*/  FADD.FTZ R177, R177, R130 ;  /* 0x00000082b1b17221 */ /* 0x000fe20000010000 */
[C---:B------:R-:W-:Y:S01]  /*7360*/  FMUL.FTZ R133, R18.reuse, R133 ;  /* 0x0000008512857220 */ /* 0x040fe20000410000 */
[----:B------:R-:W-:Y:S01]  /*7370*/  FMUL.FTZ R131, R18, R131 ;  /* 0x0000008312837220 */ /* 0x000fe20000410000 */
[----:B------:R-:W-:Y:S01]  /*7380*/  FADD.FTZ R134, R134, R123 ;  /* 0x0000007b86867221 */ /* 0x000fe20000010000 */
[----:B------:R-:W-:Y:S01]  /*7390*/  FADD.FTZ R177, R177, R128 ;  /* 0x00000080b1b17221 */ /* 0x000fe20000010000 */
[----:B------:R0:W-:Y:S01]  /*73a0*/  STS [R12+0x10a4], R163 ;  /* 0x0010a4a30c007388 */ /* 0x0001e20000000800 */
[----:B------:R-:W-:Y:S01]  /*73b0*/  FMUL.FTZ R140, R172, UR56 ;  /* 0x00000038ac8c7c20 */ /* 0x000fe20008410000 */
[----:B------:R-:W-:Y:S01]  /*73c0*/  FADD.FTZ R134, R134, R121 ;  /* 0x0000007986867221 */ /* 0x000fe20000010000 */
[----:B------:R-:W-:Y:S01]  /*73d0*/  FADD.FTZ R177, R177, R126 ;  /* 0x0000007eb1b17221 */ /* 0x000fe20000010000 */
[----:B------:R-:W-:Y:S01]  /*73e0*/  STS [R12+0x10ac], R193 ;  /* 0x0010acc10c007388 */ /* 0x000fe20000000800 */
[----:B------:R-:W-:Y:S01]  /*73f0*/  FMUL.FTZ R160, R186, UR56 ;  /* 0x00000038baa07c20 */ /* 0x000fe20008410000 */
        /* <DEDUP_REMOVED lines=8> */
[----:B0-----:R-:W-:Y:S01]  /*7480*/  FADD.FTZ R163, R134, R13 ;  /* 0x0000000d86a37221 */ /* 0x001fe20000010000 */
[----:B------:R-:W-:Y:S01]  /*7490*/  FMUL.FTZ R13, R189, UR56 ;  /* 0x00000038bd0d7c20 */ /* 0x000fe20008410000 */
[----:B------:R-:W-:Y:S01]  /*74a0*/  STS [R12+0x109c], R141 ;  /* 0x00109c8d0c007388 */ /* 0x000fe20000000800 */
[----:B------:R-:W-:Y:S01]  /*74b0*/  FADD.FTZ R177, R177, R120 ;  /* 0x00000078b1b17221 */ /* 0x000fe20000010000 */
[----:B------:R-:W-:Y:S01]  /*74c0*/  MOV R120, UR44 ;  /* 0x0000002c00787c02 */ /* 0x000fe20008000f00 */
[----:B------:R-:W-:Y:S01]  /*74d0*/  FFMA.FTZ R136, R174, UR55, R13 ;  /* 0x00000037ae887c23 */ /* 0x000fe2000801000d */
[----:B------:R0:W-:Y:S01]  /*74e0*/  STS [R12+0x1090], R129 ;  /* 0x001090810c007388 */ /* 0x0001e20000000800 */
[----:B------:R-:W-:Y:S01]  /*74f0*/  FMUL.FTZ R13, R187, UR56 ;  /* 0x00000038bb0d7c20 */ /* 0x000fe20008410000 */
[----:B-1----:R-:W-:Y:S01]  /*7500*/  LEA R161, R120, -R105, 0x1 ;  /* 0x8000006978a17211 */ /* 0x002fe200078e08ff */
[----:B------:R-:W-:Y:S01]  /*7510*/  FADD.FTZ R192, R177, R14 ;  /* 0x0000000eb1c07221 */ /* 0x000fe20000010000 */
[----:B------:R1:W-:Y:S01]  /*7520*/  STS [R12+0x1094], R127 ;  /* 0x0010947f0c007388 */ /* 0x0003e20000000800 */
[----:B------:R-:W-:Y:S01]  /*7530*/  FFMA.FTZ R142, R172, UR55, R13 ;  /* 0x00000037ac8e7c23 */ /* 0x000fe2000801000d */
[----:B------:R-:W-:Y:S01]  /*7540*/  FMUL.FTZ R13, R185, UR56 ;  /* 0x00000038b90d7c20 */ /* 0x000fe20008410000 */
[----:B------:R-:W-:Y:S01]  /*7550*/  ISETP.GE.AND P0, PT, R161, 0x1, PT ;  /* 0x00000001a100780c */ /* 0x000fe20003f06270 */
[----:B------:R-:W-:Y:S01]  /*7560*/  STS [R12+0x1088], R137 ;  /* 0x001088890c007388 */ /* 0x000fe20000000800 */
[----:B------:R-:W-:Y:S01]  /*7570*/  FMUL.FTZ R14, R176, UR56 ;  /* 0x00000038b00e7c20 */ /* 0x000fe20008410000 */
[----:B------:R-:W-:Y:S01]  /*7580*/  FFMA.FTZ R132, R170, UR55, R13 ;  /* 0x00000037aa847c23 */ /* 0x000fe2000801000d */
[----:B------:R-:W-:Y:S01]  /*7590*/  FMUL.FTZ R13, R183, UR56 ;  /* 0x00000038b70d7c20 */ /* 0x000fe20008410000 */
[----:B------:R2:W-:Y:S01]  /*75a0*/  STS [R12+0x108c], R135 ;  /* 0x00108c870c007388 */ /* 0x0005e20000000800 */
[----:B0-----:R-:W-:Y:S01]  /*75b0*/  FFMA.FTZ R129, R191, UR55, -R14 ;  /* 0x00000037bf817c23 */ /* 0x001fe2000801080e */
[----:B------:R-:W-:Y:S01]  /*75c0*/  FFMA.FTZ R138, R188, UR55, -R15 ;  /* 0x00000037bc8a7c23 */ /* 0x000fe2000801080f */
[----:B------:R-:W-:Y:S01]  /*75d0*/  FFMA.FTZ R124, R168, UR55, R13 ;  /* 0x00000037a87c7c23 */ /* 0x000fe2000801000d */
[----:B------:R0:W-:Y:S01]  /*75e0*/  STS [R12+0x1080], R133 ;  /* 0x001080850c007388 */ /* 0x0001e20000000800 */
[----:B------:R-:W-:Y:S01]  /*75f0*/  FMUL.FTZ R14, R190, UR56 ;  /* 0x00000038be0e7c20 */ /* 0x000fe20008410000 */
[----:B------:R-:W-:Y:S01]  /*7600*/  FMUL.FTZ R15, R169, UR56 ;  /* 0x00000038a90f7c20 */ /* 0x000fe20008410000 */
[----:B------:R-:W-:Y:S01]  /*7610*/  FMUL.FTZ R13, R181, UR56 ;  /* 0x00000038b50d7c20 */ /* 0x000fe20008410000 */
[----:B------:R3:W-:Y:S01]  /*7620*/  STS [R12+0x1084], R131 ;  /* 0x001084830c007388 */ /* 0x0007e20000000800 */
[----:B-1----:R-:W-:Y:S01]  /*7630*/  FMUL.FTZ R127, R28, R191 ;  /* 0x000000bf1c7f7220 */ /* 0x002fe20000410000 */
[----:B--2---:R-:W-:Y:S01]  /*7640*/  FFMA.FTZ R135, R175, UR55, R14 ;  /* 0x00000037af877c23 */ /* 0x004fe2000801000e */
[----:B------:R-:W-:Y:S01]  /*7650*/  FFMA.FTZ R130, R184, UR55, -R15 ;  /* 0x00000037b8827c23 */ /* 0x000fe2000801080f */
[C---:B------:R-:W-:Y:S01]  /*7660*/  FFMA.FTZ R120, R166.reuse, UR55, R13 ;  /* 0x00000037a6787c23 */ /* 0x040fe2000801000d */
[----:B------:R-:W-:Y:S01]  /*7670*/  FMUL.FTZ R191, R191, UR56 ;  /* 0x00000038bfbf7c20 */ /* 0x000fe20008410000 */
[----:B0-----:R-:W-:Y:S01]  /*7680*/  FMUL.FTZ R133, R175, UR56 ;  /* 0x00000038af857c20 */ /* 0x001fe20008410000 */
[----:B------:R-:W-:Y:S01]  /*7690*/  FMUL.FTZ R141, R171, UR56 ;  /* 0x00000038ab8d7c20 */ /* 0x000fe20008410000 */
[----:B------:R-:W-:Y:S01]  /*76a0*/  FMUL.FTZ R15, R167, UR56 ;  /* 0x00000038a70f7c20 */ /* 0x000fe20008410000 */
[----:B------:R-:W-:Y:S01]  /*76b0*/  FMUL.FTZ R122, R166, UR56 ;  /* 0x00000038a67a7c20 */ /* 0x000fe20008410000 */
[----:B---3--:R-:W-:Y:S01]  /*76c0*/  FMUL.FTZ R12, R174, UR56 ;  /* 0x00000038ae0c7c20 */ /* 0x008fe20008410000 */
[----:B------:R-:W-:Y:S01]  /*76d0*/  FMUL.FTZ R123, R165, UR56 ;  /* 0x00000038a57b7c20 */ /* 0x000fe20008410000 */
[----:B------:R-:W-:Y:S01]  /*76e0*/  FMUL.FTZ R14, R180, UR56 ;  /* 0x00000038b40e7c20 */ /* 0x000fe20008410000 */
[----:B------:R-:W-:Y:S01]  /*76f0*/  FMUL.FTZ R13, R179, UR56 ;  /* 0x00000038b30d7c20 */ /* 0x000fe20008410000 */
[----:B------:R-:W-:Y:S01]  /*7700*/  FFMA.FTZ R137, R189, UR55, -R12 ;  /* 0x00000037bd897c23 */ /* 0x000fe2000801080c */
[----:B------:R-:W-:Y:S01]  /*7710*/  FMUL.FTZ R12, R188, UR56 ;  /* 0x00000038bc0c7c20 */ /* 0x000fe20008410000 */
[----:B------:R-:W-:Y:S01]  /*7720*/  FFMA.FTZ R134, R176, UR55, R191 ;  /* 0x00000037b0867c23 */ /* 0x000fe200080100bf */
[----:B------:R-:W-:Y:S01]  /*7730*/  FFMA.FTZ R133, R190, UR55, -R133 ;  /* 0x00000037be857c23 */ /* 0x000fe20008010885 */
[----:B------:R-:W-:Y:S01]  /*7740*/  FFMA.FTZ R140, R187, UR55, -R140 ;  /* 0x00000037bb8c7c23 */ /* 0x000fe2000801088c */
[----:B------:R-:W-:Y:S01]  /*7750*/  FFMA.FTZ R139, R173, UR55, R12 ;  /* 0x00000037ad8b7c23 */ /* 0x000fe2000801000c */
[----:B------:R-:W-:Y:S01]  /*7760*/  FMUL.FTZ R12, R170, UR56 ;  /* 0x00000038aa0c7c20 */ /* 0x000fe20008410000 */
[----:B------:R-:W-:Y:S01]  /*7770*/  FFMA.FTZ R141, R186, UR55, -R141 ;  /* 0x00000037ba8d7c23 */ /* 0x000fe2000801088d */
[----:B------:R-:W-:Y:S01]  /*7780*/  FFMA.FTZ R160, R171, UR55, R160 ;  /* 0x00000037aba07c23 */ /* 0x000fe200080100a0 */
[----:B------:R-:W-:Y:S01]  /*7790*/  FFMA.FTZ R126, R183, UR55, -R126 ;  /* 0x00000037b77e7c23 */ /* 0x000fe2000801087e */
[----:B------:R-:W-:Y:S01]  /*77a0*/  FFMA.FTZ R143, R185, UR55, -R12 ;  /* 0x00000037b98f7c23 */ /* 0x000fe2000801080c */
[----:B------:R-:W-:Y:S01]  /*77b0*/  FMUL.FTZ R12, R184, UR56 ;  /* 0x00000038b80c7c20 */ /* 0x000fe20008410000 */
[----:B------:R-:W-:Y:S01]  /*77c0*/  FFMA.FTZ R128, R182, UR55, -R15 ;  /* 0x00000037b6807c23 */ /* 0x000fe2000801080f */
[----:B------:R-:W-:Y:S01]  /*77d0*/  FFMA.FTZ R122, R181, UR55, -R122 ;  /* 0x00000037b57a7c23 */ /* 0x000fe2000801087a */
[----:B------:R-:W-:Y:S01]  /*77e0*/  FFMA.FTZ R123, R180, UR55, -R123 ;  /* 0x00000037b47b7c23 */ /* 0x000fe2000801087b */
[----:B------:R-:W-:Y:S01]  /*77f0*/  FFMA.FTZ R131, R169, UR55, R12 ;  /* 0x00000037a9837c23 */ /* 0x000fe2000801000c */
[----:B------:R-:W-:Y:S01]  /*7800*/  FMUL.FTZ R12, R182, UR56 ;  /* 0x00000038b60c7c20 */ /* 0x000fe20008410000 */
[----:B------:R-:W-:Y:S01]  /*7810*/  FFMA.FTZ R119, R165, UR55, R14 ;  /* 0x00000037a5777c23 */ /* 0x000fe2000801000e */
[----:B------:R-:W-:-:S02]  /*7820*/  FFMA.FTZ R28, R164, UR55, R13 ;  /* 0x00000037a41c7c23 */ /* 0x000fc4000801000d */
[----:B------:R-:W-:Y:S01]  /*7830*/  FFMA.FTZ R125, R167, UR55, R12 ;  /* 0x00000037a77d7c23 */ /* 0x000fe2000801000c */
[----:B------:R-:W-:-:S04]  /*7840*/  FMUL.FTZ R12, R164, UR56 ;  /* 0x00000038a40c7c20 */ /* 0x000fc80008410000 */
        /* <DEDUP_REMOVED lines=31> */
.L_x_10868:
[----:B------:R-:W-:Y:S05]  /*7a40*/  BSYNC B0 ;  /* 0x0000000000007941 */ /* 0x000fea0003800000 */
.L_x_10867:
[----:B------:R-:W-:Y:S01]  /*7a50*/  USHF.R.U32.HI UR44, URZ, 0x1, UR27 ;  /* 0x000000013f2c7899 */ /* 0x000fe2000801161b */
[----:B------:R-:W-:Y:S01]  /*7a60*/  FMUL.FTZ R13, R36, R208 ;  /* 0x000000d0240d7220 */ /* 0x000fe20000410000 */
[----:B------:R-:W-:Y:S01]  /*7a70*/  USHF.R.U64 UR53, UR26, 0x1, UR27 ;  /* 0x000000011a357899 */ /* 0x000fe2000800121b */
[C---:B0-----:R-:W-:Y:S01]  /*7a80*/  FMUL.FTZ R14, R115.reuse, R178 ;  /* 0x000000b2730e7220 */ /* 0x041fe20000410000 */
[----:B------:R-:W-:Y:S01]  /*7a90*/  UIMAD UR55, UR44, UR12, URZ ;  /* 0x0000000c2c3772a4 */ /* 0x000fe2000f8e023f */
[----:B------:R-:W-:Y:S01]  /*7aa0*/  FADD.FTZ R194, R194, R13 ;  /* 0x0000000dc2c27221 */ /* 0x000fe20000010000 */
[----:B------:R-:W-:Y:S01]  /*7ab0*/  UIMAD.WIDE.U32 UR44, UR53, UR12, URZ ;  /* 0x0000000c352c72a5 */ /* 0x000fe2000f8e003f */
[-C--:B------:R-:W-:Y:S01]  /*7ac0*/  FMUL.FTZ R208, R115, R218.reuse ;  /* 0x000000da73d07220 */ /* 0x080fe20000410000 */
[----:B------:R-:W-:Y:S01]  /*7ad0*/  UIMAD UR55, UR47, UR53, UR55 ;  /* 0x000000352f3772a4 */ /* 0x000fe2000f8e0237 */
[----:B------:R-:W-:Y:S01]  /*7ae0*/  FFMA.FTZ R218, R113, R218, R14 ;  /* 0x000000da71da7223 */ /* 0x000fe2000001000e */
[----:B------:R-:W-:Y:S01]  /*7af0*/  UIMAD UR46, UR46, UR28, URZ ;  /* 0x0000001c2e2e72a4 */ /* 0x000fe2000f8e023f */
[----:B------:R-:W-:Y:S01]  /*7b00*/  FFMA.FTZ R25, R25, R34, R30 ;  /* 0x0000002219197223 */ /* 0x000fe2000001001e */
[----:B------:R-:W-:Y:S01]  /*7b10*/  UIADD3 UR45, UR55, UR45, URZ ;  /* 0x0000002d372d7290 */ /* 0x000fe2000fffe03f */
[----:B------:R-:W-:Y:S01]  /*7b20*/  IADD3 R30, R105, 0x40, RZ ;  /* 0x00000040691e7810 */ /* 0x000fe20007ffe0ff */
[----:B------:R-:W-:Y:S01]  /*7b30*/  UIMAD UR46, UR13, UR29, UR46 ;  /* 0x0000001d0d2e72a4 */ /* 0x000fe2000f8e022e */
[----:B------:R-:W-:Y:S01]  /*7b40*/  FFMA.FTZ R208, R113, R178, -R208 ;  /* 0x000000b271d07223 */ /* 0x000fe200000108d0 */
[----:B------:R-:W-:Y:S01]  /*7b50*/  UIMAD.WIDE.U32 UR44, UR13, UR28, UR44 ;  /* 0x0000001c0d2c72a5 */ /* 0x000fe2000f8e002c */
[----:B------:R-:W-:Y:S01]  /*7b60*/  IADD3 R178, R105, 0x80, RZ ;  /* 0x0000008069b27810 */ /* 0x000fe20007ffe0ff */
[----:B------:R-:W-:Y:S01]  /*7b70*/  FMUL.FTZ R210, R36, R210 ;  /* 0x000000d224d27220 */ /* 0x000fe20000410000 */
[----:B------:R-:W-:Y:S01]  /*7b80*/  FADD.FTZ R117, R192, R117 ;  /* 0x00000075c0757221 */ /* 0x000fe20000010000 */
[----:B------:R-:W-:Y:S01]  /*7b90*/  UIADD3 UR46, UR46, UR45, URZ ;  /* 0x0000002d2e2e7290 */ /* 0x000fe2000fffe03f */
[----:B------:R-:W-:Y:S01]  /*7ba0*/  BSSY B0, `(.L_x_10869) ;  /* 0x000001d000007945 */ /* 0x000fe20003800000 */
        /* <DEDUP_REMOVED lines=12> */
[----:B------:R-:W-:Y:S01]  /*7c70*/  IMAD R14, R2, UR45, RZ ;  /* 0x0000002d020e7c24 */ /* 0x000fe2000f8e02ff */
[----:B------:R-:W-:Y:S02]  /*7c80*/  ISETP.GE.AND P0, PT, R161, 0x41, PT ;  /* 0x00000041a100780c */ /* 0x000fe40003f06270 */
[----:B------:R-:W-:-:S04]  /*7c90*/  IMAD.WIDE R12, R15, 0x4, R12 ;  /* 0x000000040f0c7825 */ /* 0x000fc800078e020c */
[----:B------:R-:W-:Y:S02]  /*7ca0*/  IMAD R113, R3, UR44, R14 ;  /* 0x0000002c03717c24 */ /* 0x000fe4000f8e020e */
[----:B------:R-:W-:Y:S01]  /*7cb0*/  IMAD.WIDE.U32 R14, R2, UR44, R12 ;  /* 0x0000002c020e7c25 */ /* 0x000fe2000f8e000c */
[----:B------:R-:W-:-:S03]  /*7cc0*/  LEA.HI.SX32 R13, R30, R105, 0x1b ;  /* 0x000000691e0d7211 */ /* 0x000fc600078fdaff */
[----:B------:R-:W-:Y:S01]  /*7cd0*/  FADD.FTZ R30, R117, R208 ;  /* 0x000000d0751e7221 */ /* 0x000fe20000010000 */
[----:B------:R-:W-:Y:S02]  /*7ce0*/  IADD3 R12, R105, 0xc0, RZ ;  /* 0x000000c0690c7810 */ /* 0x000fe40007ffe0ff */
[----:B------:R-:W-:Y:S02]  /*7cf0*/  LEA R13, R13, R102, 0x2 ;  /* 0x000000660d0d7211 */ /* 0x000fe400078e10ff */
[----:B------:R-:W-:Y:S02]  /*7d00*/  IADD3 R15, R15, R113, RZ ;  /* 0x000000710f0f7210 */ /* 0x000fe40007ffe0ff */
[-C--:B------:R-:W-:Y:S02]  /*7d10*/  LEA.HI.SX32 R113, R178, R105.reuse, 0x1b ;  /* 0x00000069b2717211 */ /* 0x080fe400078fdaff */
[----:B------:R-:W0:Y:S01]  /*7d20*/  LDS R13, [R13+0x1180] ;  /* 0x001180000d0d7984 */ /* 0x000e220000000800 */
[----:B------:R-:W-:-:S02]  /*7d30*/  LEA.HI.SX32 R115, R12, R105, 0x1b ;  /* 0x000000690c737211 */ /* 0x000fc400078fdaff */
[----:B------:R-:W-:Y:S01]  /*7d40*/  LEA R113, R113, R102, 0x2 ;  /* 0x0000006671717211 */ /* 0x000fe200078e10ff */
[----:B------:R-:W-:Y:S06]  /*7d50*/  @!P0 BRA `(.L_x_10870) ;  /* 0x0000000000048947 */ /* 0x000fec0003800000 */
[----:B0-----:R1:W-:Y:S02]  /*7d60*/  REDG.E.ADD.F32.FTZ.RN.STRONG.GPU desc[UR22][R14.64+-0x1f00], R13 ;  /* 0xffe1000d0e0079a6 */ /* 0x0013e4000c10f396 */
.L_x_10870:
[----:B------:R-:W-:Y:S05]  /*7d70*/  BSYNC B0 ;  /* 0x0000000000007941 */ /* 0x000fea0003800000 */
.L_x_10869:
[----:B01----:R0:W1:Y:S01]  /*7d80*/  LDS R13, [R113+0x1280] ;  /* 0x00128000710d7984 */ /* 0x0030620000000800 */
[----:B------:R-:W-:Y:S01]  /*7d90*/  BSSY B0, `(.L_x_10871) ;  /* 0x0000004000007945 */ /* 0x000fe20003800000 */
[----:B------:R-:W-:-:S03]  /*7da0*/  LEA R115, R115, R102, 0x2 ;  /* 0x0000006673737211 */ /* 0x000fc600078e10ff */
[----:B------:R-:W-:Y:S05]  /*7db0*/  @!P1 BRA `(.L_x_10872) ;  /* 0x0000000000049947 */ /* 0x000fea0003800000 */
[----:B-1----:R2:W-:Y:S02]  /*7dc0*/  REDG.E.ADD.F32.FTZ.RN.STRONG.GPU desc[UR22][R14.64+-0x1e00], R13 ;  /* 0xffe2000d0e0079a6 */ /* 0x0025e4000c10f396 */
.L_x_10872:
[----:B------:R-:W-:Y:S05]  /*7dd0*/  BSYNC B0 ;  /* 0x0000000000007941 */ /* 0x000fea0003800000 */
.L_x_10871:
[----:B-12---:R1:W2:Y:S01]  /*7de0*/  LDS R13, [R115+0x1380] ;  /* 0x00138000730d7984 */ /* 0x0062a20000000800 */
[----:B------:R-:W-:Y:S01]  /*7df0*/  BSSY B0, `(.L_x_10873) ;  /* 0x0000005000007945 */ /* 0x000fe20003800000 */
[C---:B------:R-:W-:Y:S02]  /*7e00*/  IADD3 R12, R105.reuse, 0x100, RZ ;  /* 0x00000100690c7810 */ /* 0x040fe40007ffe0ff */
[----:B------:R-:W-:Y:S01]  /*7e10*/  IADD3 R178, R105, 0x140, RZ ;  /* 0x0000014069b27810 */ /* 0x000fe20007ffe0ff */
[----:B------:R-:W-:Y:S06]  /*7e20*/  @!P2 BRA `(.L_x_10874) ;  /* 0x000000000004a947 */ /* 0x000fec0003800000 */
[----:B--2---:R3:W-:Y:S02]  /*7e30*/  REDG.E.ADD.F32.FTZ.RN.STRONG.GPU desc[UR22][R14.64+-0x1d00], R13 ;  /* 0xffe3000d0e0079a6 */ /* 0x0047e4000c10f396 */
.L_x_10874:
[----:B------:R-:W-:Y:S05]  /*7e40*/  BSYNC B0 ;  /* 0x0000000000007941 */ /* 0x000fea0003800000 */
.L_x_10873:
        /* <DEDUP_REMOVED lines=18> */
.L_x_10876:
[----:B------:R-:W-:Y:S05]  /*7f70*/  BSYNC B0 ;  /* 0x0000000000007941 */ /* 0x000fea0003800000 */
.L_x_10875:
[----:B01----:R0:W1:Y:S01]  /*7f80*/  LDS R13, [R117+0x1580] ;  /* 0x00158000750d7984 */ /* 0x0030620000000800 */
[----:B------:R-:W-:Y:S01]  /*7f90*/  BSSY B0, `(.L_x_10877) ;  /* 0x0000006000007945 */ /* 0x000fe20003800000 */
[----:B------:R-:W-:Y:S02]  /*7fa0*/  IADD3 R178, R105, 0x200, RZ ;  /* 0x0000020069b27810 */ /* 0x000fe40007ffe0ff */
[----:B------:R-:W-:Y:S02]  /*7fb0*/  LEA.HI.SX32 R113, R12, R105, 0x1b ;  /* 0x000000690c717211 */ /* 0x000fe400078fdaff */
[----:B------:R-:W-:Y:S01]  /*7fc0*/  LEA R177, R115, R102, 0x2 ;  /* 0x0000006673b17211 */ /* 0x000fe200078e10ff */
[----:B------:R-:W-:Y:S06]  /*7fd0*/  @!P0 BRA `(.L_x_10878) ;  /* 0x0000000000048947 */ /* 0x000fec0003800000 */
[----:B-1----:R2:W-:Y:S02]  /*7fe0*/  REDG.E.ADD.F32.FTZ.RN.STRONG.GPU desc[UR22][R14.64+-0x1b00], R13 ;  /* 0xffe5000d0e0079a6 */ /* 0x0025e4000c10f396 */
.L_x_10878:
[----:B------:R-:W-:Y:S05]  /*7ff0*/  BSYNC B0 ;  /* 0x0000000000007941 */ /* 0x000fea0003800000 */
.L_x_10877:
[----:B-12---:R1:W2:Y:S01]  /*8000*/  LDS R13, [R177+0x1680] ;  /* 0x00168000b10d7984 */ /* 0x0062a20000000800 */
[----:B------:R-:W-:Y:S01]  /*8010*/  BSSY B0, `(.L_x_10879) ;  /* 0x0000006000007945 */ /* 0x000fe20003800000 */
[----:B------:R-:W-:Y:S02]  /*8020*/  IADD3 R12, R105, 0x240, RZ ;  /* 0x00000240690c7810 */ /* 0x000fe40007ffe0ff */
[----:B------:R-:W-:Y:S02]  /*8030*/  LEA.HI.SX32 R115, R178, R105, 0x1b ;  /* 0x00000069b2737211 */ /* 0x000fe400078fdaff */
[----:B0-----:R-:W-:Y:S01]  /*8040*/  LEA R117, R113, R102, 0x2 ;  /* 0x0000006671757211 */ /* 0x001fe200078e10ff */
[----:B------:R-:W-:Y:S06]  /*8050*/  @!P1 BRA `(.L_x_10880) ;  /* 0x0000000000049947 */ /* 0x000fec0003800000 */
[----:B--2---:R0:W-:Y:S02]  /*8060*/  REDG.E.ADD.F32.FTZ.RN.STRONG.GPU desc[UR22][R14.64+-0x1a00], R13 ;  /* 0xffe6000d0e0079a6 */ /* 0x0041e4000c10f396 */
.L_x_10880:
[----:B------:R-:W-:Y:S05]  /*8070*/  BSYNC B0 ;  /* 0x0000000000007941 */ /* 0x000fea0003800000 */
.L_x_10879:
[----:B0-2---:R0:W2:Y:S01]  /*8080*/  LDS R13, [R117+0x1780] ;  /* 0x00178000750d7984 */ /* 0x0050a20000000800 */
[----:B------:R-:W-:Y:S01]  /*8090*/  BSSY B0, `(.L_x_10881) ;  /* 0x0000006000007945 */ /* 0x000fe20003800000 */
[----:B------:R-:W-:Y:S02]  /*80a0*/  LEA.HI.SX32 R113, R12, R105, 0x1b ;  /* 0x000000690c717211 */ /* 0x000fe400078fdaff */
[----:B------:R-:W-:Y:S02]  /*80b0*/  IADD3 R178, R105, 0x280, RZ ;  /* 0x0000028069b27810 */ /* 0x000fe40007ffe0ff */
[----:B------:R-:W-:Y:S01]  /*80c0*/  LEA R12, R115, R102, 0x2 ;  /* 0x00000066730c7211 */ /* 0x000fe200078e10ff */
[----:B------:R-:W-:Y:S06]  /*80d0*/  @!P2 BRA `(.L_x_10882) ;  /* 0x000000000004a947 */ /* 0x000fec0003800000 */
[----:B--2---:R3:W-:Y:S02]  /*80e0*/  REDG.E.ADD.F32.FTZ.RN.STRONG.GPU desc[UR22][R14.64+-0x1900], R13 ;  /* 0xffe7000d0e0079a6 */ /* 0x0047e4000c10f396 */
.L_x_10882:
[----:B------:R-:W-:Y:S05]  /*80f0*/  BSYNC B0 ;  /* 0x0000000000007941 */ /* 0x000fea0003800000 */
.L_x_10881:
[----:B--23--:R2:W3:Y:S01]  /*8100*/  LDS R13, [R12+0x1880] ;  /* 0x001880000c0d7984 */ /* 0x00c4e20000000800 */
[----:B------:R-:W-:Y:S01]  /*8110*/  BSSY B0, `(.L_x_10883) ;  /* 0x0000005000007945 */ /* 0x000fe20003800000 */
[----:B------:R-:W-:Y:S02]  /*8120*/  LEA.HI.SX32 R115, R178, R105, 0x1b ;  /* 0x00000069b2737211 */ /* 0x000fe400078fdaff */
[----:B------:R-:W-:Y:S01]  /*8130*/  LEA R113, R113, R102, 0x2 ;  /* 0x0000006671717211 */ /* 0x000fe200078e10ff */
[----:B------:R-:W-:Y:S06]  /*8140*/  @!P3 BRA `(.L_x_10884) ;  /* 0x000000000004b947 */ /* 0x000fec0003800000 */
[----:B---3--:R4:W-:Y:S02]  /*8150*/  REDG.E.ADD.F32.FTZ.RN.STRONG.GPU desc[UR22][R14.64+-0x1800], R13 ;  /* 0xffe8000d0e0079a6 */ /* 0x0089e4000c10f396 */
.L_x_10884:
[----:B------:R-:W-:Y:S05]  /*8160*/  BSYNC B0 ;  /* 0x0000000000007941 */ /* 0x000fea0003800000 */
.L_x_10883:
[----:B---34-:R3:W4:Y:S01]  /*8170*/  LDS R13, [R113+0x1980] ;  /* 0x00198000710d7984 */ /* 0x0187220000000800 */
[----:B------:R-:W-:Y:S01]  /*8180*/  BSSY B0, `(.L_x_10885) ;  /* 0x0000004000007945 */ /* 0x000fe20003800000 */
[----:B------:R-:W-:-:S03]  /*8190*/  LEA R115, R115, R102, 0x2 ;  /* 0x0000006673737211 */ /* 0x000fc600078e10ff */
[----:B------:R-:W-:Y:S05]  /*81a0*/  @!P4 BRA `(.L_x_10886) ;  /* 0x000000000004c947 */ /* 0x000fea0003800000 */
[----:B----4-:R4:W-:Y:S02]  /*81b0*/  REDG.E.ADD.F32.FTZ.RN.STRONG.GPU desc[UR22][R14.64+-0x1700], R13 ;  /* 0xffe9000d0e0079a6 */ /* 0x0109e4000c10f396 */
.L_x_10886:
[----:B------:R-:W-:Y:S05]  /*81c0*/  BSYNC B0 ;  /* 0x0000000000007941 */ /* 0x000fea0003800000 */
.L_x_10885:
[----:B----4-:R4:W0:Y:S01]  /*81d0*/  LDS R13, [R115+0x1a80] ;  /* 0x001a8000730d7984 */ /* 0x0108220000000800 */
[----:B------:R-:W-:Y:S01]  /*81e0*/  BSSY B0, `(.L_x_10887) ;  /* 0x0000005000007945 */ /* 0x000fe20003800000 */
[C---:B--2---:R-:W-:Y:S02]  /*81f0*/  IADD3 R12, R105.reuse, 0x2c0, RZ ;  /* 0x000002c0690c7810 */ /* 0x044fe40007ffe0ff */
[----:B------:R-:W-:Y:S01]  /*8200*/  IADD3 R178, R105, 0x300, RZ ;  /* 0x0000030069b27810 */ /* 0x000fe20007ffe0ff */
[----:B------:R-:W-:Y:S06]  /*8210*/  @!P5 BRA `(.L_x_10888) ;  /* 0x000000000004d947 */ /* 0x000fec0003800000 */
[----:B0-----:R2:W-:Y:S02]  /*8220*/  REDG.E.ADD.F32.FTZ.RN.STRONG.GPU desc[UR22][R14.64+-0x1600], R13 ;  /* 0xffea000d0e0079a6 */ /* 0x0015e4000c10f396 */
.L_x_10888:
[----:B------:R-:W-:Y:S05]  /*8230*/  BSYNC B0 ;  /* 0x0000000000007941 */ /* 0x000fea0003800000 */
.L_x_10887:
        /* <DEDUP_REMOVED lines=18> */
.L_x_10890:
[----:B------:R-:W-:Y:S05]  /*8360*/  BSYNC B0 ;  /* 0x0000000000007941 */ /* 0x000fea0003800000 */
.L_x_10889:
[----:B0-2---:R0:W2:Y:S01]  /*8370*/  LDS R13, [R117+0x1c80] ;  /* 0x001c8000750d7984 */ /* 0x0050a20000000800 */
[----:B------:R-:W-:Y:S01]  /*8380*/  BSSY B0, `(.L_x_10891) ;  /* 0x0000006000007945 */ /* 0x000fe20003800000 */
[----:B------:R-:W-:Y:S02]  /*8390*/  IADD3 R178, R105, 0x3c0, RZ ;  /* 0x000003c069b27810 */ /* 0x000fe40007ffe0ff */
[----:B------:R-:W-:Y:S02]  /*83a0*/  LEA.HI.SX32 R113, R12, R105, 0x1b ;  /* 0x000000690c717211 */ /* 0x000fe400078fdaff */
[----:B-1----:R-:W-:Y:S01]  /*83b0*/  LEA R177, R115, R102, 0x2 ;  /* 0x0000006673b17211 */ /* 0x002fe200078e10ff */
[----:B------:R-:W-:Y:S06]  /*83c0*/  @!P0 BRA `(.L_x_10892) ;  /* 0x0000000000048947 */ /* 0x000fec0003800000 */
[----:B--2---:R1:W-:Y:S02]  /*83d0*/  REDG.E.ADD.F32.FTZ.RN.STRONG.GPU desc[UR22][R14.64+-0x1400], R13 ;  /* 0xffec000d0e0079a6 */ /* 0x0043e4000c10f396 */
.L_x_10892:
[----:B------:R-:W-:Y:S05]  /*83e0*/  BSYNC B0 ;  /* 0x0000000000007941 */ /* 0x000fea0003800000 */
.L_x_10891:
[----:B-12---:R1:W2:Y:S01]  /*83f0*/  LDS R13, [R177+0x1d80] ;  /* 0x001d8000b10d7984 */ /* 0x0062a20000000800 */
[----:B------:R-:W-:Y:S01]  /*8400*/  BSSY B0, `(.L_x_10893) ;  /* 0x0000006000007945 */ /* 0x000fe20003800000 */
[----:B------:R-:W-:Y:S02]  /*8410*/  IADD3 R12, R105, 0x400, RZ ;  /* 0x00000400690c7810 */ /* 0x000fe40007ffe0ff */
[----:B------:R-:W-:Y:S02]  /*8420*/  LEA.HI.SX32 R115, R178, R105, 0x1b ;  /* 0x00000069b2737211 */ /* 0x000fe400078fdaff */
[----:B0-----:R-:W-:Y:S01]  /*8430*/  LEA R117, R113, R102, 0x2 ;  /* 0x0000006671757211 */ /* 0x001fe200078e10ff */
[----:B------:R-:W-:Y:S06]  /*8440*/  @!P1 BRA `(.L_x_10894) ;  /* 0x0000000000049947 */ /* 0x000fec0003800000 */
[----:B--2---:R0:W-:Y:S02]  /*8450*/  REDG.E.ADD.F32.FTZ.RN.STRONG.GPU desc[UR22][R14.64+-0x1300], R13 ;  /* 0xffed000d0e0079a6 */ /* 0x0041e4000c10f396 */
.L_x_10894:
[----:B------:R-:W-:Y:S05]  /*8460*/  BSYNC B0 ;  /* 0x0000000000007941 */ /* 0x000fea0003800000 */
.L_x_10893:
[----:B0-2---:R0:W2:Y:S01]  /*8470*/  LDS R13, [R117+0x1e80] ;  /* 0x001e8000750d7984 */ /* 0x0050a20000000800 */
[----:B------:R-:W-:Y:S01]  /*8480*/  BSSY B0, `(.L_x_10895) ;  /* 0x0000006000007945 */ /* 0x000fe20003800000 */
[----:B------:R-:W-:Y:S02]  /*8490*/  LEA.HI.SX32 R113, R12, R105, 0x1b ;  /* 0x000000690c717211 */ /* 0x000fe400078fdaff */
[----:B------:R-:W-:Y:S02]  /*84a0*/  IADD3 R178, R105, 0x440, RZ ;  /* 0x0000044069b27810 */ /* 0x000fe40007ffe0ff */
[----:B------:R-:W-:Y:S01]  /*84b0*/  LEA R12, R115, R102, 0x2 ;  /* 0x00000066730c7211 */ /* 0x000fe200078e10ff */
[----:B------:R-:W-:Y:S06]  /*84c0*/  @!P2 BRA `(.L_x_10896) ;  /* 0x000000000004a947 */ /* 0x000fec0003800000 */
[----:B--2---:R3:W-:Y:S02]  /*84d0*/  REDG.E.ADD.F32.FTZ.RN.STRONG.GPU desc[UR22][R14.64+-0x1200], R13 ;  /* 0xffee000d0e0079a6 */ /* 0x0047e4000c10f396 */
.L_x_10896:
[----:B------:R-:W-:Y:S05]  /*84e0*/  BSYNC B0 ;  /* 0x0000000000007941 */ /* 0x000fea0003800000 */
.L_x_10895:
[----:B--23--:R2:W3:Y:S01]  /*84f0*/  LDS R13, [R12+0x1f80] ;  /* 0x001f80000c0d7984 */ /* 0x00c4e20000000800 */
[----:B------:R-:W-:Y:S01]  /*8500*/  BSSY B0, `(.L_x_10897) ;  /* 0x0000005000007945 */ /* 0x000fe20003800000 */
[----:B------:R-:W-:Y:S02]  /*8510*/  LEA.HI.SX32 R115, R178, R105, 0x1b ;  /* 0x00000069b2737211 */ /* 0x000fe400078fdaff */
[----:B------:R-:W-:Y:S01]  /*8520*/  LEA R113, R113, R102, 0x2 ;  /* 0x0000006671717211 */ /* 0x000fe200078e10ff */
[----:B------:R-:W-:Y:S06]  /*8530*/  @!P3 BRA `(.L_x_10898) ;  /* 0x000000000004b947 */ /* 0x000fec0003800000 */
[----:B---3--:R4:W-:Y:S02]  /*8540*/  REDG.E.ADD.F32.FTZ.RN.STRONG.GPU desc[UR22][R14.64+-0x1100], R13 ;  /* 0xffef000d0e0079a6 */ /* 0x0089e4000c10f396 */
.L_x_10898:
[----:B------:R-:W-:Y:S05]  /*8550*/  BSYNC B0 ;  /* 0x0000000000007941 */ /* 0x000fea0003800000 */
.L_x_10897:
[----:B---34-:R3:W4:Y:S01]  /*8560*/  LDS R13, [R113+0x2080] ;  /* 0x00208000710d7984 */ /* 0x0187220000000800 */
[----:B------:R-:W-:Y:S01]  /*8570*/  BSSY B0, `(.L_x_10899) ;  /* 0x0000004000007945 */ /* 0x000fe20003800000 */
[----:B------:R-:W-:-:S03]  /*8580*/  LEA R115, R115, R102, 0x2 ;  /* 0x0000006673737211 */ /* 0x000fc600078e10ff */
[----:B------:R-:W-:Y:S05]  /*8590*/  @!P4 BRA `(.L_x_10900) ;  /* 0x000000000004c947 */ /* 0x000fea0003800000 */
[----:B----4-:R4:W-:Y:S02]  /*85a0*/  REDG.E.ADD.F32.FTZ.RN.STRONG.GPU desc[UR22][R14.64+-0x1000], R13 ;  /* 0xfff0000d0e0079a6 */ /* 0x0109e4000c10f396 */
.L_x_10900:
[----:B------:R-:W-:Y:S05]  /*85b0*/  BSYNC B0 ;  /* 0x0000000000007941 */ /* 0x000fea0003800000 */
.L_x_10899:
[----:B----4-:R4:W0:Y:S01]  /*85c0*/  LDS R13, [R115+0x2180] ;  /* 0x00218000730d7984 */ /* 0x0108220000000800 */
[----:B------:R-:W-:Y:S01]  /*85d0*/  BSSY B0, `(.L_x_10901) ;  /* 0x0000005000007945 */ /* 0x000fe20003800000 */
[C---:B--2---:R-:W-:Y:S02]  /*85e0*/  IADD3 R12, R105.reuse, 0x480, RZ ;  /* 0x00000480690c7810 */ /* 0x044fe40007ffe0ff */
[----:B------:R-:W-:Y:S01]  /*85f0*/  IADD3 R178, R105, 0x4c0, RZ ;  /* 0x000004c069b27810 */ /* 0x000fe20007ffe0ff */
[----:B------:R-:W-:Y:S06]  /*8600*/  @!P5 BRA `(.L_x_10902) ;  /* 0x000000000004d947 */ /* 0x000fec0003800000 */
[----:B0-----:R2:W-:Y:S02]  /*8610*/  REDG.E.ADD.F32.FTZ.RN.STRONG.GPU desc[UR22][R14.64+-0xf00], R13 ;  /* 0xfff1000d0e0079a6 */ /* 0x0015e4000c10f396 */
.L_x_10902:
[----:B------:R-:W-:Y:S05]  /*8620*/  BSYNC B0 ;  /* 0x0000000000007941 */ /* 0x000fea0003800000 */
.L_x_10901:
        /* <DEDUP_REMOVED lines=18> */
.L_x_10904:
[----:B------:R-:W-:Y:S05]  /*8750*/  BSYNC B0 ;  /* 0x0000000000007941 */ /* 0x000fea0003800000 */
.L_x_10903:
[----:B0-2---:R0:W2:Y:S01]  /*8760*/  LDS R13, [R117+0x2380] ;  /* 0x00238000750d7984 */ /* 0x0050a20000000800 */
[----:B------:R-:W-:Y:S01]  /*8770*/  BSSY B0, `(.L_x_10905) ;  /* 0x0000006000007945 */ /* 0x000fe20003800000 */
[----:B------:R-:W-:Y:S02]  /*8780*/  IADD3 R178, R105, 0x580, RZ ;  /* 0x0000058069b27810 */ /* 0x000fe40007ffe0ff */
[----:B------:R-:W-:Y:S02]  /*8790*/  LEA.HI.SX32 R113, R12, R105, 0x1b ;  /* 0x000000690c717211 */ /* 0x000fe400078fdaff */
[----:B-1----:R-:W-:Y:S01]  /*87a0*/  LEA R177, R115, R102, 0x2 ;  /* 0x0000006673b17211 */ /* 0x002fe200078e10ff */
[----:B------:R-:W-:Y:S06]  /*87b0*/  @!P0 BRA `(.L_x_10906) ;  /* 0x0000000000048947 */ /* 0x000fec0003800000 */
[----:B--2---:R1:W-:Y:S02]  /*87c0*/  REDG.E.ADD.F32.FTZ.RN.STRONG.GPU desc[UR22][R14.64+-0xd00], R13 ;  /* 0xfff3000d0e0079a6 */ /* 0x0043e4000c10f396 */
.L_x_10906:
[----:B------:R-:W-:Y:S05]  /*87d0*/  BSYNC B0 ;  /* 0x0000000000007941 */ /* 0x000fea0003800000 */
.L_x_10905:
[----:B-12---:R1:W2:Y:S01]  /*87e0*/  LDS R13, [R177+0x2480] ;  /* 0x00248000b10d7984 */ /* 0x0062a20000000800 */
[----:B------:R-:W-:Y:S01]  /*87f0*/  BSSY B0, `(.L_x_10907) ;  /* 0x0000006000007945 */ /* 0x000fe20003800000 */
[----:B------:R-:W-:Y:S02]  /*8800*/  IADD3 R12, R105, 0x5c0, RZ ;  /* 0x000005c0690c7810 */ /* 0x000fe40007ffe0ff */
[----:B------:R-:W-:Y:S02]  /*8810*/  LEA.HI.SX32 R115, R178, R105, 0x1b ;  /* 0x00000069b2737211 */ /* 0x000fe400078fdaff */
[----:B0-----:R-:W-:Y:S01]  /*8820*/  LEA R117, R113, R102, 0x2 ;  /* 0x0000006671757211 */ /* 0x001fe200078e10ff */
[----:B------:R-:W-:Y:S06]  /*8830*/  @!P1 BRA `(.L_x_10908) ;  /* 0x0000000000049947 */ /* 0x000fec0003800000 */
[----:B--2---:R0:W-:Y:S02]  /*8840*/  REDG.E.ADD.F32.FTZ.RN.STRONG.GPU desc[UR22][R14.64+-0xc00], R13 ;  /* 0xfff4000d0e0079a6 */ /* 0x0041e4000c10f396 */
.L_x_10908:
[----:B------:R-:W-:Y:S05]  /*8850*/  BSYNC B0 ;  /* 0x0000000000007941 */ /* 0x000fea0003800000 */
.L_x_10907:
[----:B0-2---:R0:W2:Y:S01]  /*8860*/  LDS R13, [R117+0x2580] ;  /* 0x00258000750d7984 */ /* 0x0050a20000000800 */
[----:B------:R-:W-:Y:S01]  /*8870*/  BSSY B0, `(.L_x_10909) ;  /* 0x0000006000007945 */ /* 0x000fe20003800000 */
[----:B------:R-:W-:Y:S02]  /*8880*/  LEA.HI.SX32 R113, R12, R105, 0x1b ;  /* 0x000000690c717211 */ /* 0x000fe400078fdaff */
[----:B------:R-:W-:Y:S02]  /*8890*/  IADD3 R178, R105, 0x600, RZ ;  /* 0x0000060069b27810 */ /* 0x000fe40007ffe0ff */
[----:B------:R-:W-:Y:S01]  /*88a0*/  LEA R12, R115, R102, 0x2 ;  /* 0x00000066730c7211 */ /* 0x000fe200078e10ff */
[----:B------:R-:W-:Y:S06]  /*88b0*/  @!P2 BRA `(.L_x_10910) ;  /* 0x000000000004a947 */ /* 0x000fec0003800000 */
[----:B--2---:R3:W-:Y:S02]  /*88c0*/  REDG.E.ADD.F32.FTZ.RN.STRONG.GPU desc[UR22][R14.64+-0xb00], R13 ;  /* 0xfff5000d0e0079a6 */ /* 0x0047e4000c10f396 */
.L_x_10910:
[----:B------:R-:W-:Y:S05]  /*88d0*/  BSYNC B0 ;  /* 0x0000000000007941 */ /* 0x000fea0003800000 */
.L_x_10909:
[----:B--23--:R2:W3:Y:S01]  /*88e0*/  LDS R13, [R12+0x2680] ;  /* 0x002680000c0d7984 */ /* 0x00c4e20000000800 */
[----:B------:R-:W-:Y:S01]  /*88f0*/  BSSY B0, `(.L_x_10911) ;  /* 0x0000005000007945 */ /* 0x000fe20003800000 */
[----:B------:R-:W-:Y:S02]  /*8900*/  LEA.HI.SX32 R115, R178, R105, 0x1b ;  /* 0x00000069b2737211 */ /* 0x000fe400078fdaff */
[----:B------:R-:W-:Y:S01]  /*8910*/  LEA R113, R113, R102, 0x2 ;  /* 0x0000006671717211 */ /* 0x000fe200078e10ff */
[----:B------:R-:W-:Y:S06]  /*8920*/  @!P3 BRA `(.L_x_10912) ;  /* 0x000000000004b947 */ /* 0x000fec0003800000 */
[----:B---3--:R4:W-:Y:S02]  /*8930*/  REDG.E.ADD.F32.FTZ.RN.STRONG.GPU desc[UR22][R14.64+-0xa00], R13 ;  /* 0xfff6000d0e0079a6 */ /* 0x0089e4000c10f396 */
.L_x_10912:
[----:B------:R-:W-:Y:S05]  /*8940*/  BSYNC B0 ;  /* 0x0000000000007941 */ /* 0x000fea0003800000 */
.L_x_10911:
[----:B---34-:R3:W4:Y:S01]  /*8950*/  LDS R13, [R113+0x2780] ;  /* 0x00278000710d7984 */ /* 0x0187220000000800 */
[----:B------:R-:W-:Y:S01]  /*8960*/  BSSY B0, `(.L_x_10913) ;  /* 0x0000004000007945 */ /* 0x000fe20003800000 */
[----:B------:R-:W-:-:S03]  /*8970*/  LEA R115, R115, R102, 0x2 ;  /* 0x0000006673737211 */ /* 0x000fc600078e10ff */
[----:B------:R-:W-:Y:S05]  /*8980*/  @!P4 BRA `(.L_x_10914) ;  /* 0x000000000004c947 */ /* 0x000fea0003800000 */
[----:B----4-:R4:W-:Y:S02]  /*8990*/  REDG.E.ADD.F32.FTZ.RN.STRONG.GPU desc[UR22][R14.64+-0x900], R13 ;  /* 0xfff7000d0e0079a6 */ /* 0x0109e4000c10f396 */
.L_x_10914:
[----:B------:R-:W-:Y:S05]  /*89a0*/  BSYNC B0 ;  /* 0x0000000000007941 */ /* 0x000fea0003800000 */
.L_x_10913:
[----:B----4-:R4:W0:Y:S01]  /*89b0*/  LDS R13, [R115+0x2880] ;  /* 0x00288000730d7984 */ /* 0x0108220000000800 */
[----:B------:R-:W-:Y:S01]  /*89c0*/  BSSY B0, `(.L_x_10915) ;  /* 0x0000005000007945 */ /* 0x000fe20003800000 */
[C---:B--2---:R-:W-:Y:S02]  /*89d0*/  IADD3 R12, R105.reuse, 0x640, RZ ;  /* 0x00000640690c7810 */ /* 0x044fe40007ffe0ff */
[----:B------:R-:W-:Y:S01]  /*89e0*/  IADD3 R178, R105, 0x680, RZ ;  /* 0x0000068069b27810 */ /* 0x000fe20007ffe0ff */
[----:B------:R-:W-:Y:S06]  /*89f0*/  @!P5 BRA `(.L_x_10916) ;  /* 0x000000000004d947 */ /* 0x000fec0003800000 */
[----:B0-----:R2:W-:Y:S02]  /*8a00*/  REDG.E.ADD.F32.FTZ.RN.STRONG.GPU desc[UR22][R14.64+-0x800], R13 ;  /* 0xfff8000d0e0079a6 */ /* 0x0015e4000c10f396 */
.L_x_10916:
[----:B------:R-:W-:Y:S05]  /*8a10*/  BSYNC B0 ;  /* 0x0000000000007941 */ /* 0x000fea0003800000 */
.L_x_10915:
        /* <DEDUP_REMOVED lines=18> */
.L_x_10918:
[----:B------:R-:W-:Y:S05]  /*8b40*/  BSYNC B0 ;  /* 0x0000000000007941 */ /* 0x000fea0003800000 */
.L_x_10917:
[----:B0-2---:R0:W2:Y:S01]  /*8b50*/  LDS R13, [R117+0x2a80] ;  /* 0x002a8000750d7984 */ /* 0x0050a20000000800 */
[----:B------:R-:W-:Y:S01]  /*8b60*/  BSSY B0, `(.L_x_10919) ;  /* 0x0000006000007945 */ /* 0x000fe20003800000 */
[----:B------:R-:W-:Y:S02]  /*8b70*/  IADD3 R178, R105, 0x740, RZ ;  /* 0x0000074069b27810 */ /* 0x000fe40007ffe0ff */
[----:B------:R-:W-:Y:S02]  /*8b80*/  LEA.HI.SX32 R113, R12, R105, 0x1b ;  /* 0x000000690c717211 */ /* 0x000fe400078fdaff */
[----:B------:R-:W-:Y:S01]  /*8b90*/  LEA R161, R115, R102, 0x2 ;  /* 0x0000006673a17211 */ /* 0x000fe200078e10ff */
[----:B------:R-:W-:Y:S06]  /*8ba0*/  @!P0 BRA `(.L_x_10920) ;  /* 0x0000000000048947 */ /* 0x000fec0003800000 */
[----:B--2---:R3:W-:Y:S02]  /*8bb0*/  REDG.E.ADD.F32.FTZ.RN.STRONG.GPU desc[UR22][R14.64+-0x600], R13 ;  /* 0xfffa000d0e0079a6 */ /* 0x0047e4000c10f396 */
.L_x_10920:
[----:B------:R-:W-:Y:S05]  /*8bc0*/  BSYNC B0 ;  /* 0x0000000000007941 */ /* 0x000fea0003800000 */
.L_x_10919:
[----:B--23--:R2:W3:Y:S01]  /*8bd0*/  LDS R13, [R161+0x2b80] ;  /* 0x002b8000a10d7984 */ /* 0x00c4e20000000800 */
[----:B------:R-:W-:Y:S01]  /*8be0*/  BSSY B0, `(.L_x_10921) ;  /* 0x0000006000007945 */ /* 0x000fe20003800000 */
[----:B------:R-:W-:Y:S02]  /*8bf0*/  IADD3 R12, R105, 0x780, RZ ;  /* 0x00000780690c7810 */ /* 0x000fe40007ffe0ff */
[----:B------:R-:W-:Y:S02]  /*8c00*/  LEA.HI.SX32 R115, R178, R105, 0x1b ;  /* 0x00000069b2737211 */ /* 0x000fe400078fdaff */
[----:B0-----:R-:W-:Y:S01]  /*8c10*/  LEA R117, R113, R102, 0x2 ;  /* 0x0000006671757211 */ /* 0x001fe200078e10ff */
[----:B------:R-:W-:Y:S06]  /*8c20*/  @!P1 BRA `(.L_x_10922) ;  /* 0x0000000000049947 */ /* 0x000fec0003800000 */
[----:B---3--:R0:W-:Y:S02]  /*8c30*/  REDG.E.ADD.F32.FTZ.RN.STRONG.GPU desc[UR22][R14.64+-0x500], R13 ;  /* 0xfffb000d0e0079a6 */ /* 0x0081e4000c10f396 */
.L_x_10922:
[----:B------:R-:W-:Y:S05]  /*8c40*/  BSYNC B0 ;  /* 0x0000000000007941 */ /* 0x000fea0003800000 */
.L_x_10921:
[----:B0--3--:R0:W3:Y:S01]  /*8c50*/  LDS R13, [R117+0x2c80] ;  /* 0x002c8000750d7984 */ /* 0x0090e20000000800 */
[----:B------:R-:W-:Y:S01]  /*8c60*/  BSSY B0, `(.L_x_10923) ;  /* 0x0000006000007945 */ /* 0x000fe20003800000 */
[----:B------:R-:W-:Y:S02]  /*8c70*/  LEA.HI.SX32 R113, R12, R105, 0x1b ;  /* 0x000000690c717211 */ /* 0x000fe400078fdaff */
[----:B------:R-:W-:Y:S02]  /*8c80*/  IADD3 R178, R105, 0x7c0, RZ ;  /* 0x000007c069b27810 */ /* 0x000fe40007ffe0ff */
[----:B------:R-:W-:Y:S01]  /*8c90*/  LEA R12, R115, R102, 0x2 ;  /* 0x00000066730c7211 */ /* 0x000fe200078e10ff */
[----:B------:R-:W-:Y:S06]  /*8ca0*/  @!P2 BRA `(.L_x_10924) ;  /* 0x000000000004a947 */ /* 0x000fec0003800000 */
[----:B---3--:R4:W-:Y:S02]  /*8cb0*/  REDG.E.ADD.F32.FTZ.RN.STRONG.GPU desc[UR22][R14.64+-0x400], R13 ;  /* 0xfffc000d0e0079a6 */ /* 0x0089e4000c10f396 */
.L_x_10924:
[----:B------:R-:W-:Y:S05]  /*8cc0*/  BSYNC B0 ;  /* 0x0000000000007941 */ /* 0x000fea0003800000 */
.L_x_10923:
[----:B---34-:R3:W4:Y:S01]  /*8cd0*/  LDS R13, [R12+0x2d80] ;  /* 0x002d80000c0d7984 */ /* 0x0187220000000800 */
[----:B------:R-:W-:Y:S01]  /*8ce0*/  BSSY B0, `(.L_x_10925) ;  /* 0x0000005000007945 */ /* 0x000fe20003800000 */
[----:B------:R-:W-:Y:S02]  /*8cf0*/  LEA.HI.SX32 R115, R178, R105, 0x1b ;  /* 0x00000069b2737211 */ /* 0x000fe400078fdaff */
[----:B------:R-:W-:Y:S01]  /*8d00*/  LEA R113, R113, R102, 0x2 ;  /* 0x0000006671717211 */ /* 0x000fe200078e10ff */
[----:B------:R-:W-:Y:S06]  /*8d10*/  @!P3 BRA `(.L_x_10926) ;  /* 0x000000000004b947 */ /* 0x000fec0003800000 */
[----:B----4-:R4:W-:Y:S02]  /*8d20*/  REDG.E.ADD.F32.FTZ.RN.STRONG.GPU desc[UR22][R14.64+-0x300], R13 ;  /* 0xfffd000d0e0079a6 */ /* 0x0109e4000c10f396 */
.L_x_10926:
[----:B------:R-:W-:Y:S05]  /*8d30*/  BSYNC B0 ;  /* 0x0000000000007941 */ /* 0x000fea0003800000 */
.L_x_10925:
[----:B----4-:R4:W0:Y:S01]  /*8d40*/  LDS R13, [R113+0x2e80] ;  /* 0x002e8000710d7984 */ /* 0x0108220000000800 */
[----:B------:R-:W-:Y:S01]  /*8d50*/  BSSY B0, `(.L_x_10927) ;  /* 0x0000004000007945 */ /* 0x000fe20003800000 */
[----:B------:R-:W-:-:S03]  /*8d60*/  LEA R115, R115, R102, 0x2 ;  /* 0x0000006673737211 */ /* 0x000fc600078e10ff */
[----:B------:R-:W-:Y:S05]  /*8d70*/  @!P4 BRA `(.L_x_10928) ;  /* 0x000000000004c947 */ /* 0x000fea0003800000 */
[----:B0-----:R0:W-:Y:S02]  /*8d80*/  REDG.E.ADD.F32.FTZ.RN.STRONG.GPU desc[UR22][R14.64+-0x200], R13 ;  /* 0xfffe000d0e0079a6 */ /* 0x0011e4000c10f396 */
.L_x_10928:
[----:B------:R-:W-:Y:S05]  /*8d90*/  BSYNC B0 ;  /* 0x0000000000007941 */ /* 0x000fea0003800000 */
.L_x_10927:
[----:B0-----:R0:W0:Y:S01]  /*8da0*/  LDS R13, [R115+0x2f80] ;  /* 0x002f8000730d7984 */ /* 0x0010220000000800 */
[----:B------:R-:W-:Y:S01]  /*8db0*/  BSSY B0, `(.L_x_10929) ;  /* 0x0000004000007945 */ /* 0x000fe20003800000 */
[----:B---3--:R-:W-:-:S03]  /*8dc0*/  FADD.FTZ R12, R163, R218 ;  /* 0x000000daa30c7221 */ /* 0x008fc60000010000 */
[----:B------:R-:W-:Y:S05]  /*8dd0*/  @!P5 BRA `(.L_x_10930) ;  /* 0x000000000004d947 */ /* 0x000fea0003800000 */
[----:B0-----:R3:W-:Y:S02]  /*8de0*/  REDG.E.ADD.F32.FTZ.RN.STRONG.GPU desc[UR22][R14.64+-0x100], R13 ;  /* 0xffff000d0e0079a6 */ /* 0x0017e4000c10f396 */
.L_x_10930:
[----:B------:R-:W-:Y:S05]  /*8df0*/  BSYNC B0 ;  /* 0x0000000000007941 */ /* 0x000fea0003800000 */
.L_x_10929:
[----:B------:R-:W5:Y:S01]  /*8e00*/  SHFL.DOWN PT, R178, R30, 0x1, 0x1f ;  /* 0x08201f001eb27f89 */ /* 0x000f6200000e0000 */
[----:B------:R-:W-:Y:S01]  /*8e10*/  ISETP.GT.AND P0, PT, R103, 0x1e, PT ;  /* 0x0000001e6700780c */ /* 0x000fe20003f04270 */
[----:B------:R-:W-:Y:S01]  /*8e20*/  FFMA.FTZ R17, R17, R116, R118 ;  /* 0x0000007411117223 */ /* 0x000fe20000010076 */
[----:B0--3--:R-:W-:Y:S01]  /*8e30*/  MOV R13, R30 ;  /* 0x0000001e000d7202 */ /* 0x009fe20000000f00 */
[----:B------:R-:W0:Y:S01]  /*8e40*/  SHFL.DOWN PT, R115, R194, 0x1, 0x1f ;  /* 0x08201f00c2737f89 */ /* 0x000e2200000e0000 */
[----:B------:R-:W-:Y:S01]  /*8e50*/  MOV R14, R194 ;  /* 0x000000c2000e7202 */ /* 0x000fe20000000f00 */
[----:B------:R-:W-:Y:S01]  /*8e60*/  FMUL.FTZ R24, R24, R129 ;  /* 0x0000008118187220 */ /* 0x000fe20000410000 */
[----:B------:R-:W-:Y:S01]  /*8e70*/  MOV R15, R209 ;  /* 0x000000d1000f7202 */ /* 0x000fe20000000f00 */
[----:B------:R-:W3:Y:S01]  /*8e80*/  SHFL.DOWN PT, R192, R209, 0x1, 0x1f ;  /* 0x08201f00d1c07f89 */ /* 0x000ee200000e0000 */
[----:B------:R-:W-:Y:S01]  /*8e90*/  FADD.FTZ R66, R25, R66 ;  /* 0x0000004219427221 */ /* 0x000fe20000010000 */
[----:B------:R-:W-:Y:S01]  /*8ea0*/  FADD.FTZ R64, R17, R64 ;  /* 0x0000004011407221 */ /* 0x000fe20000010000 */
[----:B------:R-:W-:Y:S01]  /*8eb0*/  FFMA.FTZ R221, R221, R134, R24 ;  /* 0x00000086dddd7223 */ /* 0x000fe20000010018 */
[----:B----4-:R-:W4:Y:S01]  /*8ec0*/  SHFL.DOWN PT, R113, R12, 0x1, 0x1f ;  /* 0x08201f000c717f89 */ /* 0x010f2200000e0000 */
[----:B------:R-:W-:Y:S01]  /*8ed0*/  FMUL.FTZ R133, R16, R133 ;  /* 0x0000008510857220 */ /* 0x000fe20000410000 */
        /* <DEDUP_REMOVED lines=18> */
[----:B---3--:R-:W-:Y:S01]  /*9000*/  @!P0 FADD.FTZ R15, R15, R192 ;  /* 0x000000c00f0f8221 */ /* 0x008fe20000010000 */
[----:B------:R-:W3:Y:S01]  /*9010*/  SHFL.DOWN PT, R115, R14, 0x2, 0x1f ;  /* 0x08401f000e737f89 */ /* 0x000ee200000e0000 */
        /* <DEDUP_REMOVED lines=75> */
[----:B------:R-:W-:Y:S01]  /*94d0*/  FFMA.FTZ R69, R86, R116, R69 ;  /* 0x0000007456457223 */ /* 0x000fe20000010045 */
[----:B------:R-:W-:Y:S01]  /*94e0*/  FFMA.FTZ R70, R85, R127, R70 ;  /* 0x0000007f55467223 */ /* 0x000fe20000010046 */
[----:B0-----:R-:W-:Y:S01]  /*94f0*/  @!P0 FADD.FTZ R13, R13, R16 ;  /* 0x000000100d0d8221 */ /* 0x001fe20000010000 */
[----:B------:R-:W-:Y:S01]  /*9500*/  FFMA.FTZ R71, R88, R190, R71 ;  /* 0x000000be58477223 */ /* 0x000fe20000010047 */
[----:B------:R-:W-:Y:S01]  /*9510*/  FADD.FTZ R63, R230, R63 ;  /* 0x0000003fe63f7221 */ /* 0x000fe20000010000 */
[----:B------:R-:W-:Y:S01]  /*9520*/  FADD.FTZ R62, R231, R62 ;  /* 0x0000003ee73e7221 */ /* 0x000fe20000010000 */
[----:B---3--:R-:W-:Y:S01]  /*9530*/  @!P0 FADD.FTZ R14, R14, R25 ;  /* 0x000000190e0e8221 */ /* 0x008fe20000010000 */
[----:B------:R-:W0:Y:S01]  /*9540*/  SHFL.DOWN PT, R16, R13, 0x10, 0x1f ;  /* 0x0a001f000d107f89 */ /* 0x000e2200000e0000 */
[----:B------:R-:W-:Y:S01]  /*9550*/  FFMA.FTZ R72, R87, R189, R72 ;  /* 0x000000bd57487223 */ /* 0x000fe20000010048 */
[----:B------:R-:W-:Y:S01]  /*9560*/  FADD.FTZ R61, R204, R61 ;  /* 0x0000003dcc3d7221 */ /* 0x000fe20000010000 */
[----:B----4-:R-:W-:Y:S01]  /*9570*/  @!P0 FADD.FTZ R15, R15, R24 ;  /* 0x000000180f0f8221 */ /* 0x010fe20000010000 */
[----:B------:R-:W3:Y:S01]  /*9580*/  SHFL.DOWN PT, R25, R14, 0x10, 0x1f ;  /* 0x0a001f000e197f89 */ /* 0x000ee200000e0000 */
[----:B------:R-:W-:Y:S01]  /*9590*/  FFMA.FTZ R73, R90, R188, R73 ;  /* 0x000000bc5a497223 */ /* 0x000fe20000010049 */
[----:B------:R-:W-:Y:S01]  /*95a0*/  FFMA.FTZ R74, R89, R187, R74 ;  /* 0x000000bb594a7223 */ /* 0x000fe2000001004a */
[----:B-----5:R-:W-:Y:S01]  /*95b0*/  @!P0 FADD.FTZ R12, R12, R17 ;  /* 0x000000110c0c8221 */ /* 0x020fe20000010000 */
[----:B------:R-:W4:Y:S01]  /*95c0*/  SHFL.DOWN PT, R24, R15, 0x10, 0x1f ;  /* 0x0a001f000f187f89 */ /* 0x000f2200000e0000 */
[----:B------:R-:W-:Y:S01]  /*95d0*/  ISETP.GT.AND P0, PT, R103, 0xf, PT ;  /* 0x0000000f6700780c */ /* 0x000fe20003f04270 */
[----:B------:R-:W-:Y:S01]  /*95e0*/  FADD.FTZ R60, R213, R60 ;  /* 0x0000003cd53c7221 */ /* 0x000fe20000010000 */
[----:B------:R-:W-:Y:S01]  /*95f0*/  FADD.FTZ R59, R202, R59 ;  /* 0x0000003bca3b7221 */ /* 0x000fe20000010000 */
[----:B------:R-:W5:Y:S01]  /*9600*/  SHFL.DOWN PT, R17, R12, 0x10, 0x1f ;  /* 0x0a001f000c117f89 */ /* 0x000f6200000e0000 */
        /* <DEDUP_REMOVED lines=15> */
[----:B---3--:R-:W-:Y:S01]  /*9700*/  @!P0 FADD.FTZ R14, R14, R25 ;  /* 0x000000190e0e8221 */ /* 0x008fe20000010000 */
[----:B------:R-:W-:Y:S01]  /*9710*/  FADD.FTZ R52, R19, R52 ;  /* 0x0000003413347221 */ /* 0x000fe20000010000 */
[----:B------:R-:W-:Y:S01]  /*9720*/  FADD.FTZ R51, R18, R51 ;  /* 0x0000003312337221 */ /* 0x000fe20000010000 */
        /* <DEDUP_REMOVED lines=12> */
[----:B------:R-:W-:Y:S02]  /*97f0*/  LEA R24, R17, R102, 0x3 ;  /* 0x0000006611187211 */ /* 0x000fe400078e18ff */
[----:B------:R-:W0:Y:S04]  /*9800*/  LDS.128 R16, [R102+0x31a0] ;  /* 0x0031a00066107984 */ /* 0x000e280000000c00 */
[----:B------:R-:W3:Y:S04]  /*9810*/  @P0 LDS.64 R20, [R24+0x63e0] ;  /* 0x0063e00018140984 */ /* 0x000ee80000000a00 */
[----:B------:R-:W4:Y:S01]  /*9820*/  @P0 LDS.64 R22, [R24+0x5be0] ;  /* 0x005be00018160984 */ /* 0x000f220000000a00 */
        /* <DEDUP_REMOVED lines=10> */
.L_x_10932:
[----:B------:R-:W-:Y:S05]  /*98d0*/  BSYNC B0 ;  /* 0x0000000000007941 */ /* 0x000fea0003800000 */
.L_x_10931:
[----:B------:R-:W-:Y:S02]  /*98e0*/  UIADD3 UR7, UR7, 0x1, URZ ;  /* 0x0000000107077890 */ /* 0x000fe4000fffe03f */
[----:B------:R-:W-:Y:S02]  /*98f0*/  UIADD3 UR8, UP1, UR8, 0x1, URZ ;  /* 0x0000000108087890 */ /* 0x000fe4000ff3e03f */
[----:B------:R-:W-:Y:S02]  /*9900*/  UISETP.GE.AND UP0, UPT, UR7, UR52, UPT ;  /* 0x000000340700728c */ /* 0x000fe4000bf06270 */
[----:B------:R-:W-:-:S04]  /*9910*/  UIADD3.X UR9, URZ, UR9, URZ, UP1, !UPT ;  /* 0x000000093f097290 */ /* 0x000fc80008ffe43f */
[----:B------:R-:W-:-:S13]  /*9920*/  PLOP3.LUT P0, PT, PT, PT, UP0, 0x80, 0x0 ;  /* 0x000000000000781c */ /* 0x000fda0003f0f008 */
[----:B------:R-:W-:Y:S05]  /*9930*/  @!P0 BRA `(.L_x_10933) ;  /* 0xffffff7c00408947 */ /* 0x000fea000383ffff */
.L_x_10838:
        /* <DEDUP_REMOVED lines=15> */
[----:B0--3--:R-:W-:Y:S01]  /*9a30*/  F2FP.F16.F32.PACK_AB R15, R67, R68 ;  /* 0x00000044430f723e */ /* 0x009fe200000000ff */
[----:B------:R-:W-:Y:S01]  /*9a40*/  UIMAD.WIDE.U32 UR24, UR12, UR24, UR8 ;  /* 0x000000180c1872a5 */ /* 0x000fe2000f8e0008 */
[----:B------:R-:W-:Y:S01]  /*9a50*/  F2FP.F16.F32.PACK_AB R14, R69, R70 ;  /* 0x00000046450e723e */ /* 0x000fe200000000ff */
[----:B------:R-:W-:Y:S01]  /*9a60*/  ULDC.64 UR26, c[0x0][0x390] ;  /* 0x0000e400001a7ab9 */ /* 0x000fe20000000a00 */
[----:B------:R-:W-:Y:S01]  /*9a70*/  F2FP.F16.F32.PACK_AB R13, R71, R72 ;  /* 0x00000048470d723e */ /* 0x000fe200000000ff */
[----:B------:R-:W-:Y:S01]  /*9a80*/  UIADD3 UR25, UR25, UR19, URZ ;  /* 0x0000001319197290 */ /* 0x000fe2000fffe03f */
[----:B------:R-:W-:Y:S01]  /*9a90*/  F2FP.F16.F32.PACK_AB R12, R73, R74 ;  /* 0x0000004a490c723e */ /* 0x000fe200000000ff */
[----:B------:R-:W-:Y:S01]  /*9aa0*/  UIMAD UR19, UR11, UR26, URZ ;  /* 0x0000001a0b1372a4 */ /* 0x000fe2000f8e023f */
[----:B------:R-:W-:Y:S01]  /*9ab0*/  LEA R6, R3, R102, 0x4 ;  /* 0x0000006603067211 */ /* 0x000fe200078e20ff */
[----:B------:R-:W-:Y:S01]  /*9ac0*/  STS.128 [R4], R8 ;  /* 0x0000000804007388 */ /* 0x000fe20000000c00 */
[----:B------:R-:W-:Y:S01]  /*9ad0*/  UIMAD.WIDE.U32 UR24, UR10, UR26, UR24 ;  /* 0x0000001a0a1872a5 */ /* 0x000fe2000f8e0018 */
[----:B------:R-:W-:Y:S01]  /*9ae0*/  F2FP.F16.F32.PACK_AB R16, R52, R51 ;  /* 0x000000333410723e */ /* 0x000fe200000000ff */
[----:B------:R-:W-:Y:S01]  /*9af0*/  UIMAD UR19, UR10, UR27, UR19 ;  /* 0x0000001b0a1372a4 */ /* 0x000fe2000f8e0213 */
[----:B------:R-:W-:Y:S01]  /*9b00*/  STS.128 [R4+0x10], R12 ;  /* 0x0000100c04007388 */ /* 0x000fe20000000c00 */
[----:B------:R-:W-:-:S03]  /*9b10*/  NOP ;  /* 0x0000000000007918 */ /* 0x000fc60000000000 */
[----:B------:R-:W0:Y:S01]  /*9b20*/  LDS.128 R8, [R6] ;  /* 0x0000000006087984 */ /* 0x000e220000000c00 */
[----:B------:R-:W-:Y:S01]  /*9b30*/  ULDC.64 UR26, c[0x0][0x3e0] ;  /* 0x0000f800001a7ab9 */ /* 0x000fe20000000a00 */
[----:B------:R-:W-:Y:S01]  /*9b40*/  UIADD3 UR25, UR25, UR19, URZ ;  /* 0x0000001319197290 */ /* 0x000fe2000fffe03f */
[----:B------:R-:W-:Y:S01]  /*9b50*/  F2FP.F16.F32.PACK_AB R17, R54, R53 ;  /* 0x000000353611723e */ /* 0x000fe200000000ff */
[----:B------:R-:W3:Y:S01]  /*9b60*/  LDS.128 R12, [R6+0x200] ;  /* 0x00020000060c7984 */ /* 0x000ee20000000c00 */
        /* <DEDUP_REMOVED lines=15> */
[----:B------:R-:W-:Y:S01]  /*9c60*/  F2FP.F16.F32.PACK_AB R20, R60, R59 ;  /* 0x0000003b3c14723e */ /* 0x000fe200000000ff */
        /* <DEDUP_REMOVED lines=12> */
[----:B------:R-:W-:Y:S01]  /*9d30*/  FADD.FTZ R57, R56, R57 ;  /* 0x0000003938397221 */ /* 0x000fe20000010000 */
[----:B------:R-:W-:Y:S01]  /*9d40*/  UIADD3 UR49, UP3, UR49, -0x800, URZ ;  /* 0xfffff80031317890 */ /* 0x000fe2000ff7e03f */
[----:B------:R-:W-:Y:S01]  /*9d50*/  ULDC.64 UR24, c[0x0][0x3f0] ;  /* 0x0000fc0000187ab9 */ /* 0x000fe20000000a00 */
[----:B0-----:R-:W-:Y:S01]  /*9d60*/  STG.E.128 desc[UR22][R2.64], R8 ;  /* 0x0000000802007986 */ /* 0x001fe2000c101d16 */
[----:B------:R-:W-:Y:S01]  /*9d70*/  UIADD3 UR19, UR9, UR19, URZ ;  /* 0x0000001309137290 */ /* 0x000fe2000fffe03f */
[----:B------:R-:W-:Y:S01]  /*9d80*/  FADD.FTZ R58, R57, R58 ;  /* 0x0000003a393a7221 */ /* 0x000fe20000010000 */
[----:B------:R-:W-:Y:S01]  /*9d90*/  ULEA UR9, UP0, UR8, UR24, 0x1 ;  /* 0x0000001808097291 */ /* 0x000fe2000f80083f */
[----:B---3--:R0:W-:Y:S01]  /*9da0*/  STG.E.128 desc[UR22][R2.64+0x200], R12 ;  /* 0x0002000c02007986 */ /* 0x0081e2000c101d16 */
        /* <DEDUP_REMOVED lines=11> */
[----:B------:R-:W-:Y:S01]  /*9e60*/  FADD.FTZ R62, R61, R62 ;  /* 0x0000003e3d3e7221 */ /* 0x000fe20000010000 */
[----:B------:R-:W-:Y:S02]  /*9e70*/  UIADD3.X UR48, UR48, -0x1, URZ, UP3, !UPT ;  /* 0xffffffff30307890 */ /* 0x000fe40009ffe43f */
[----:B------:R-:W-:Y:S01]  /*9e80*/  UIADD3.X UR16, UR16, -0x1, URZ, UP4, !UPT ;  /* 0xffffffff10107890 */ /* 0x000fe2000a7fe43f */
[----:B0-----:R-:W-:Y:S01]  /*9e90*/  MOV R2, UR9 ;  /* 0x0000000900027c02 */ /* 0x001fe20008000f00 */
[----:B------:R-:W-:Y:S01]  /*9ea0*/  FADD.FTZ R63, R62, R63 ;  /* 0x0000003f3e3f7221 */ /* 0x000fe20000010000 */
[----:B------:R-:W-:Y:S01]  /*9eb0*/  MOV R3, UR8 ;  /* 0x0000000800037c02 */ /* 0x000fe20008000f00 */
[----:B------:R-:W-:-:S02]  /*9ec0*/  UMOV UR14, UR7 ;  /* 0x00000007000e7c82 */ /* 0x000fc40008000000 */
[----:B------:R-:W-:Y:S01]  /*9ed0*/  FADD.FTZ R64, R63, R64 ;  /* 0x000000403f407221 */ /* 0x000fe20000010000 */
[----:B------:R-:W-:-:S04]  /*9ee0*/  IMAD.WIDE R2, R99, 0x10, R2 ;  /* 0x0000001063027825 */ /* 0x000fc800078e0202 */
[----:B------:R-:W-:Y:S01]  /*9ef0*/  FADD.FTZ R65, R64, R65 ;  /* 0x0000004140417221 */ /* 0x000fe20000010000 */
[----:B------:R-:W-:Y:S03]  /*9f00*/  STS.128 [R4], R16 ;  /* 0x0000001004007388 */ /* 0x000fe60000000c00 */
[----:B------:R-:W-:Y:S01]  /*9f10*/  FADD.FTZ R104, R65, R66 ;  /* 0x0000004241687221 */ /* 0x000fe20000010000 */
[----:B------:R-:W-:Y:S01]  /*9f20*/  STS.128 [R4+0x10], R20 ;  /* 0x0000101404007388 */ /* 0x000fe20000000c00 */
[----:B------:R-:W-:-:S03]  /*9f30*/  NOP ;  /* 0x0000000000007918 */ /* 0x000fc60000000000 */
[----:B------:R-:W0:Y:S04]  /*9f40*/  LDS.128 R8, [R6] ;  /* 0x0000000006087984 */ /* 0x000e280000000c00 */
[----:B------:R-:W3:Y:S04]  /*9f50*/  LDS.128 R24, [R6+0x200] ;  /* 0x0002000006187984 */ /* 0x000ee80000000c00 */
[----:B0-----:R0:W-:Y:S04]  /*9f60*/  STG.E.128 desc[UR22][R2.64], R8 ;  /* 0x0000000802007986 */ /* 0x0011e8000c101d16 */
[----:B---3--:R0:W-:Y:S01]  /*9f70*/  STG.E.128 desc[UR22][R2.64+0x200], R24 ;  /* 0x0002001802007986 */ /* 0x0081e2000c101d16 */
[----:B------:R-:W-:Y:S05]  /*9f80*/  @P0 BRA `(.L_x_10934) ;  /* 0xffffff6800ac0947 */ /* 0x000fea000383ffff */
.L_x_10836:
[----:B------:R-:W-:Y:S02]  /*9f90*/  ULDC.64 UR4, c[0x0][0x3d8] ;  /* 0x0000f60000047ab9 */ /* 0x000fe40000000a00 */
[----:B------:R-:W-:-:S04]  /*9fa0*/  ISETP.NE.U32.AND P0, PT, RZ, UR4, PT ;  /* 0x00000004ff007c0c */ /* 0x000fc8000bf05070 */
[----:B------:R-:W-:-:S13]  /*9fb0*/  ISETP.NE.AND.EX P0, PT, RZ, UR5, PT, P0 ;  /* 0x00000005ff007c0c */ /* 0x000fda000bf05300 */
[----:B------:R-:W-:Y:S05]  /*9fc0*/  @!P0 BRA `(.L_x_10935) ;  /* 0x0000000000888947 */ /* 0x000fea0003800000 */
[----:B0-----:R-:W0:Y:S01]  /*9fd0*/  SHFL.DOWN P0, R3, R106, 0x1, 0x1f ;  /* 0x08201f006a037f89 */ /* 0x001e220000000000 */
        /* <DEDUP_REMOVED lines=25> */
[----:B0-----:R-:W-:Y:S02]  /*a170*/  @!P0 MOV R0, 0x400 ;  /* 0x0000040000008802 */ /* 0x001fe40000000f00 */
[----:B------:R-:W-:Y:S02]  /*a180*/  MOV R2, UR60 ;  /* 0x0000003c00027c02 */ /* 0x000fe40008000f00 */
[----:B---3--:R-:W-:Y:S02]  /*a190*/  @!P0 LEA R0, R3, R0, 0x18 ;  /* 0x0000000003008211 */ /* 0x008fe400078ec0ff */
[----:B------:R-:W-:-:S04]  /*a1a0*/  MOV R3, UR61 ;  /* 0x0000003d00037c02 */ /* 0x000fc80008000f00 */
[----:B------:R-:W0:Y:S02]  /*a1b0*/  @!P0 LDS R0, [R0+0x3188] ;  /* 0x0031880000008984 */ /* 0x000e240000000800 */
[----:B0-----:R-:W-:-:S05]  /*a1c0*/  @!P0 FADD.FTZ R7, R7, R0 ;  /* 0x0000000007078221 */ /* 0x001fca0000010000 */
[----:B------:R3:W-:Y:S02]  /*a1d0*/  REDG.E.ADD.F32.FTZ.RN.STRONG.GPU desc[UR22][R2.64], R7 ;  /* 0x00000007020079a6 */ /* 0x0007e4000c10f396 */
.L_x_10936:
[----:B------:R-:W-:Y:S05]  /*a1e0*/  BSYNC B0 ;  /* 0x0000000000007941 */ /* 0x000fea0003800000 */
.L_x_10935:
[----:B------:R-:W-:Y:S01]  /*a1f0*/  ULDC.64 UR4, c[0x0][0x3f8] ;  /* 0x0000fe0000047ab9 */ /* 0x000fe20000000a00 */
[----:B------:R-:W-:Y:S01]  /*a200*/  BSSY B0, `(.L_x_10937) ;  /* 0x0000028000007945 */ /* 0x000fe20003800000 */
[----:B------:R-:W-:-:S04]  /*a210*/  ISETP.NE.U32.AND P0, PT, RZ, UR4, PT ;  /* 0x00000004ff007c0c */ /* 0x000fc8000bf05070 */
[----:B------:R-:W-:-:S13]  /*a220*/  ISETP.NE.AND.EX P0, PT, RZ, UR5, PT, P0 ;  /* 0x00000005ff007c0c */ /* 0x000fda000bf05300 */
[----:B------:R-:W-:Y:S05]  /*a230*/  @!P0 BRA `(.L_x_10938) ;  /* 0x00000000008c8947 */ /* 0x000fea0003800000 */
[----:B------:R-:W-:Y:S06]  /*a240*/  BAR.SYNC.DEFER_BLOCKING 0x0 ;  /* 0x0000000000007b1d */ /* 0x000fec0000010000 */
[----:B0--3--:R-:W0:Y:S01]  /*a250*/  SHFL.DOWN P0, R3, R104, 0x1, 0x1f ;  /* 0x08201f0068037f89 */ /* 0x009e220000000000 */
[----:B------:R-:W3:Y:S01]  /*a260*/  S2R R4, SR_LANEID ;  /* 0x0000000000047919 */ /* 0x000ee20000000000 */
[----:B------:R-:W4:Y:S01]  /*a270*/  S2R R11, SR_TID.X ;  /* 0x00000000000b7919 */ /* 0x000f220000002100 */
[----:B0-----:R-:W-:-:S05]  /*a280*/  @P0 FADD R3, R3, R104 ;  /* 0x0000006803030221 */ /* 0x001fca0000000000 */
[----:B------:R-:W0:Y:S01]  /*a290*/  SHFL.DOWN P0, R0, R3, 0x2, 0x1f ;  /* 0x08401f0003007f89 */ /* 0x000e220000000000 */
[----:B---3--:R-:W-:-:S13]  /*a2a0*/  ISETP.NE.AND P1, PT, R4, RZ, PT ;  /* 0x000000ff0400720c */ /* 0x008fda0003f25270 */
[----:B------:R-:W3:Y:S01]  /*a2b0*/  @!P1 S2R R6, SR_CgaCtaId ;  /* 0x0000000000069919 */ /* 0x000ee20000008800 */
[----:B----4-:R-:W-:Y:S01]  /*a2c0*/  @!P1 SHF.R.S32.HI R4, RZ, 0x1f, R11 ;  /* 0x0000001fff049819 */ /* 0x010fe2000001140b */
[----:B0-----:R-:W-:Y:S01]  /*a2d0*/  @P0 FADD R0, R3, R0 ;  /* 0x0000000003000221 */ /* 0x001fe20000000000 */
[----:B------:R-:W-:Y:S02]  /*a2e0*/  @!P1 MOV R3, 0x400 ;  /* 0x0000040000039802 */ /* 0x000fe40000000f00 */
[----:B------:R-:W-:Y:S02]  /*a2f0*/  @!P1 LEA.HI R4, R4, R11, RZ, 0x5 ;  /* 0x0000000b04049211 */ /* 0x000fe400078f28ff */
[----:B------:R-:W0:Y:S02]  /*a300*/  SHFL.DOWN P0, R5, R0, 0x4, 0x1f ;  /* 0x08801f0000057f89 */ /* 0x000e240000000000 */
[----:B------:R-:W-:Y:S02]  /*a310*/  @!P1 SHF.R.S32.HI R4, RZ, 0x5, R4 ;  /* 0x00000005ff049819 */ /* 0x000fe40000011404 */
[----:B---3--:R-:W-:Y:S01]  /*a320*/  @!P1 LEA R3, R6, R3, 0x18 ;  /* 0x0000000306039211 */ /* 0x008fe200078ec0ff */
        /* <DEDUP_REMOVED lines=15> */
[----:B------:R-:W4:Y:S02]  /*a420*/  @!P0 LDS R0, [R0+0x3188] ;  /* 0x0031880000008984 */ /* 0x000f240000000800 */
[----:B----4-:R-:W-:-:S05]  /*a430*/  @!P0 FADD.FTZ R7, R7, R0 ;  /* 0x0000000007078221 */ /* 0x010fca0000010000 */
[----:B------:R0:W-:Y:S01]  /*a440*/  REDG.E.ADD.F32.FTZ.RN.STRONG.GPU desc[UR22][R2.64], R7 ;  /* 0x00000007020079a6 */ /* 0x0001e2000c10f396 */
[----:B------:R-:W-:Y:S01]  /*a450*/  HFMA2.MMA R11, -RZ, RZ, 0, 0 ;  /* 0x00000000ff0b7435 */ /* 0x000fe200000001ff */
[----:B------:R-:W-:Y:S10]  /*a460*/  BRA `(.L_x_10939) ;  /* 0x0000000000047947 */ /* 0x000ff40003800000 */
.L_x_10938:
[----:B0-----:R-:W0:Y:S02]  /*a470*/  S2R R11, SR_TID.X ;  /* 0x00000000000b7919 */ /* 0x001e240000002100 */
.L_x_10939:
[----:B------:R-:W-:Y:S05]  /*a480*/  BSYNC B0 ;  /* 0x0000000000007941 */ /* 0x000fea0003800000 */
.L_x_10937:
        /* <DEDUP_REMOVED lines=22> */
.L_x_10941:
[----:B------:R-:W-:Y:S02]  /*a5f0*/  LEA R0, R11, UR8, 0x3 ;  /* 0x000000080b007c11 */ /* 0x000fe4000f8e18ff */
[----:B0--3--:R-:W-:Y:S02]  /*a600*/  MOV R3, UR5 ;  /* 0x0000000500037c02 */ /* 0x009fe40008000f00 */
[----:B------:R-:W-:Y:S01]  /*a610*/  MOV R2, UR4 ;  /* 0x0000000400027c02 */ /* 0x000fe20008000f00 */
[----:B------:R-:W0:Y:S01]  /*a620*/  LDS.64 R12, [R0+0x5be0] ;  /* 0x005be000000c7984 */ /* 0x000e220000000a00 */
[----:B------:R-:W-:Y:S02]  /*a630*/  SHF.R.S32.HI R3, RZ, 0x1f, R11 ;  /* 0x0000001fff037819 */ /* 0x000fe4000001140b */
[----:B----4-:R-:W-:Y:S01]  /*a640*/  MOV R7, UR6 ;  /* 0x0000000600077c02 */ /* 0x010fe20008000f00 */
        /* <DEDUP_REMOVED lines=26> */
.L_x_10940:
[----:B------:R-:W-:Y:S05]  /*a7f0*/  EXIT ;  /* 0x000000000000794d */ /* 0x000fea0003800000 */
.L_x_10842:
[----:B------:R-:W-:Y:S01]  /*a800*/  HFMA2.MMA R233, -RZ, RZ, 0, 5.9604644775390625e-08 ;  /* 0x00000001ffe97435 */ /* 0x000fe200000001ff */
[----:B------:R-:W-:Y:S02]  /*a810*/  MOV R234, R229 ;  /* 0x000000e500ea7202 */ /* 0x000fe40000000f00 */
[----:B------:R-:W-:Y:S02]  /*a820*/  MOV R232, RZ ;  /* 0x000000ff00e87202 */ /* 0x000fe40000000f00 */
[----:B------:R-:W-:-:S07]  /*a830*/  MOV R23, 0xffffffff ;  /* 0xffffffff00177802 */ /* 0x000fce0000000f00 */
[----:B-1----:R-:W-:Y:S05]  /*a840*/  WARPSYNC.COLLECTIVE R23, `(.L_x_10942) ;  /* 0x0000000017087348 */ /* 0x002fea0003c00000 */
[----:B------:R0:W2:Y:S02]  /*a850*/  SHFL.UP P3, R236, R234, R233, R232 ;  /* 0x040000e9eaec7389 */ /* 0x0000a400000600e8 */
[----:B012---:R-:W-:Y:S01]  /*a860*/  ENDCOLLECTIVE ;  /* 0x000000000000791b */ /* 0x007fe20003800000 */
.L_x_10942:
[----:B------:R-:W-:Y:S02]  /*a870*/  MOV R234, R20 ;  /* 0x0000001400ea7202 */ /* 0x000fe40000000f00 */
[----:B------:R-:W-:-:S07]  /*a880*/  MOV R21, R236 ;  /* 0x000000ec00157202 */ /* 0x000fce0000000f00 */
[----:B------:R-:W-:Y:S05]  /*a890*/  WARPSYNC.COLLECTIVE R23, `(.L_x_10943) ;  /* 0x0000000017087348 */ /* 0x000fea0003c00000 */
[----:B------:R0:W1:Y:S02]  /*a8a0*/  SHFL.UP P3, R236, R234, R233, R232 ;  /* 0x040000e9eaec7389 */ /* 0x00006400000600e8 */
[----:B01----:R-:W-:Y:S01]  /*a8b0*/  ENDCOLLECTIVE ;  /* 0x000000000000791b */ /* 0x003fe20003800000 */
.L_x_10943:
[----:B------:R-:W-:Y:S02]  /*a8c0*/  MOV R234, R230 ;  /* 0x000000e600ea7202 */ /* 0x000fe40000000f00 */
[----:B------:R-:W-:-:S07]  /*a8d0*/  MOV R22, R236 ;  /* 0x000000ec00167202 */ /* 0x000fce0000000f00 */
[----:B------:R-:W-:Y:S05]  /*a8e0*/  WARPSYNC.COLLECTIVE R23, `(.L_x_10944) ;  /* 0x0000000017087348 */ /* 0x000fea0003c00000 */
[----:B------:R0:W1:Y:S02]  /*a8f0*/  SHFL.UP P3, R236, R234, R233, R232 ;  /* 0x040000e9eaec7389 */ /* 0x00006400000600e8 */
[----:B01----:R-:W-:Y:S01]  /*a900*/  ENDCOLLECTIVE ;  /* 0x000000000000791b */ /* 0x003fe20003800000 */
.L_x_10944:
[----:B------:R-:W-:Y:S02]  /*a910*/  MOV R234, R231 ;  /* 0x000000e700ea7202 */ /* 0x000fe40000000f00 */
[----:B------:R-:W-:-:S07]  /*a920*/  MOV R227, R236 ;  /* 0x000000ec00e37202 */ /* 0x000fce0000000f00 */
[----:B------:R-:W-:Y:S05]  /*a930*/  WARPSYNC.COLLECTIVE R23, `(.L_x_10945) ;  /* 0x0000000017087348 */ /* 0x000fea0003c00000 */
[----:B------:R0:W1:Y:S02]  /*a940*/  SHFL.UP P3, R236, R234, R233, R232 ;  /* 0x040000e9eaec7389 */ /* 0x00006400000600e8 */
[----:B01----:R-:W-:Y:S01]  /*a950*/  ENDCOLLECTIVE ;  /* 0x000000000000791b */ /* 0x003fe20003800000 */
.L_x_10945:
        /* <DEDUP_REMOVED lines=18> */
.L_x_10946:
[----:B------:R-:W-:Y:S02]  /*aa80*/  MOV R234, R20 ;  /* 0x0000001400ea7202 */ /* 0x000fe40000000f00 */
[----:B------:R-:W-:-:S07]  /*aa90*/  MOV R21, R236 ;  /* 0x000000ec00157202 */ /* 0x000fce0000000f00 */
[----:B------:R-:W-:Y:S05]  /*aaa0*/  WARPSYNC.COLLECTIVE R23, `(.L_x_10947) ;  /* 0x0000000017087348 */ /* 0x000fea0003c00000 */
[----:B------:R0:W1:Y:S02]  /*aab0*/  SHFL.UP P3, R236, R234, R233, R232 ;  /* 0x040000e9eaec7389 */ /* 0x00006400000600e8 */
[----:B01----:R-:W-:Y:S01]  /*aac0*/  ENDCOLLECTIVE ;  /* 0x000000000000791b */ /* 0x003fe20003800000 */
.L_x_10947:
[----:B------:R-:W-:Y:S02]  /*aad0*/  MOV R234, R230 ;  /* 0x000000e600ea7202 */ /* 0x000fe40000000f00 */
[----:B------:R-:W-:-:S07]  /*aae0*/  MOV R22, R236 ;  /* 0x000000ec00167202 */ /* 0x000fce0000000f00 */
[----:B------:R-:W-:Y:S05]  /*aaf0*/  WARPSYNC.COLLECTIVE R23, `(.L_x_10948) ;  /* 0x0000000017087348 */ /* 0x000fea0003c00000 */
[----:B------:R0:W1:Y:S02]  /*ab00*/  SHFL.UP P3, R236, R234, R233, R232 ;  /* 0x040000e9eaec7389 */ /* 0x00006400000600e8 */
[----:B01----:R-:W-:Y:S01]  /*ab10*/  ENDCOLLECTIVE ;  /* 0x000000000000791b */ /* 0x003fe20003800000 */
.L_x_10948:
[----:B------:R-:W-:Y:S02]  /*ab20*/  MOV R234, R231 ;  /* 0x000000e700ea7202 */ /* 0x000fe40000000f00 */
[----:B------:R-:W-:-:S07]  /*ab30*/  MOV R227, R236 ;  /* 0x000000ec00e37202 */ /* 0x000fce0000000f00 */
[----:B------:R-:W-:Y:S05]  /*ab40*/  WARPSYNC.COLLECTIVE R23, `(.L_x_10949) ;  /* 0x0000000017087348 */ /* 0x000fea0003c00000 */
[----:B------:R0:W1:Y:S02]  /*ab50*/  SHFL.UP P3, R236, R234, R233, R232 ;  /* 0x040000e9eaec7389 */ /* 0x00006400000600e8 */
[----:B01----:R-:W-:Y:S01]  /*ab60*/  ENDCOLLECTIVE ;  /* 0x000000000000791b */ /* 0x003fe20003800000 */
.L_x_10949:
        /* <DEDUP_REMOVED lines=18> */
.L_x_10950:
[----:B------:R-:W-:Y:S02]  /*ac90*/  MOV R234, R20 ;  /* 0x0000001400ea7202 */ /* 0x000fe40000000f00 */
[----:B------:R-:W-:-:S07]  /*aca0*/  MOV R21, R236 ;  /* 0x000000ec00157202 */ /* 0x000fce0000000f00 */
[----:B------:R-:W-:Y:S05]  /*acb0*/  WARPSYNC.COLLECTIVE R23, `(.L_x_10951) ;  /* 0x0000000017087348 */ /* 0x000fea0003c00000 */
[----:B------:R0:W1:Y:S02]  /*acc0*/  SHFL.UP P3, R236, R234, R233, R232 ;  /* 0x040000e9eaec7389 */ /* 0x00006400000600e8 */
[----:B01----:R-:W-:Y:S01]  /*acd0*/  ENDCOLLECTIVE ;  /* 0x000000000000791b */ /* 0x003fe20003800000 */
.L_x_10951:
[----:B------:R-:W-:Y:S02]  /*ace0*/  MOV R234, R230 ;  /* 0x000000e600ea7202 */ /* 0x000fe40000000f00 */
[----:B------:R-:W-:-:S07]  /*acf0*/  MOV R22, R236 ;  /* 0x000000ec00167202 */ /* 0x000fce0000000f00 */
[----:B------:R-:W-:Y:S05]  /*ad00*/  WARPSYNC.COLLECTIVE R23, `(.L_x_10952) ;  /* 0x0000000017087348 */ /* 0x000fea0003c00000 */
[----:B------:R0:W1:Y:S02]  /*ad10*/  SHFL.UP P3, R236, R234, R233, R232 ;  /* 0x040000e9eaec7389 */ /* 0x00006400000600e8 */
[----:B01----:R-:W-:Y:S01]  /*ad20*/  ENDCOLLECTIVE ;  /* 0x000000000000791b */ /* 0x003fe20003800000 */
.L_x_10952:
[----:B------:R-:W-:Y:S02]  /*ad30*/  MOV R234, R231 ;  /* 0x000000e700ea7202 */ /* 0x000fe40000000f00 */
[----:B------:R-:W-:-:S07]  /*ad40*/  MOV R227, R236 ;  /* 0x000000ec00e37202 */ /* 0x000fce0000000f00 */
[----:B------:R-:W-:Y:S05]  /*ad50*/  WARPSYNC.COLLECTIVE R23, `(.L_x_10953) ;  /* 0x0000000017087348 */ /* 0x000fea0003c00000 */
[----:B------:R0:W1:Y:S02]  /*ad60*/  SHFL.UP P3, R236, R234, R233, R232 ;  /* 0x040000e9eaec7389 */ /* 0x00006400000600e8 */
[----:B01----:R-:W-:Y:S01]  /*ad70*/  ENDCOLLECTIVE ;  /* 0x000000000000791b */ /* 0x003fe20003800000 */
.L_x_10953:
        /* <DEDUP_REMOVED lines=18> */
.L_x_10954:
[----:B------:R-:W-:Y:S02]  /*aea0*/  MOV R234, R20 ;  /* 0x0000001400ea7202 */ /* 0x000fe40000000f00 */
[----:B------:R-:W-:-:S07]  /*aeb0*/  MOV R21, R236 ;  /* 0x000000ec00157202 */ /* 0x000fce0000000f00 */
[----:B------:R-:W-:Y:S05]  /*aec0*/  WARPSYNC.COLLECTIVE R23, `(.L_x_10955) ;  /* 0x0000000017087348 */ /* 0x000fea0003c00000 */
[----:B------:R0:W1:Y:S02]  /*aed0*/  SHFL.UP P3, R236, R234, R233, R232 ;  /* 0x040000e9eaec7389 */ /* 0x00006400000600e8 */
[----:B01----:R-:W-:Y:S01]  /*aee0*/  ENDCOLLECTIVE ;  /* 0x000000000000791b */ /* 0x003fe20003800000 */
.L_x_10955:
[----:B------:R-:W-:Y:S02]  /*aef0*/  MOV R234, R230 ;  /* 0x000000e600ea7202 */ /* 0x000fe40000000f00 */
[----:B------:R-:W-:-:S07]  /*af00*/  MOV R22, R236 ;  /* 0x000000ec00167202 */ /* 0x000fce0000000f00 */
[----:B------:R-:W-:Y:S05]  /*af10*/  WARPSYNC.COLLECTIVE R23, `(.L_x_10956) ;  /* 0x0000000017087348 */ /* 0x000fea0003c00000 */
[----:B------:R0:W1:Y:S02]  /*af20*/  SHFL.UP P3, R236, R234, R233, R232 ;  /* 0x040000e9eaec7389 */ /* 0x00006400000600e8 */
[----:B01----:R-:W-:Y:S01]  /*af30*/  ENDCOLLECTIVE ;  /* 0x000000000000791b */ /* 0x003fe20003800000 */
.L_x_10956:
[----:B------:R-:W-:Y:S02]  /*af40*/  MOV R234, R231 ;  /* 0x000000e700ea7202 */ /* 0x000fe40000000f00 */
[----:B------:R-:W-:-:S07]  /*af50*/  MOV R227, R236 ;  /* 0x000000ec00e37202 */ /* 0x000fce0000000f00 */
[----:B------:R-:W-:Y:S05]  /*af60*/  WARPSYNC.COLLECTIVE R23, `(.L_x_10957) ;  /* 0x0000000017087348 */ /* 0x000fea0003c00000 */
[----:B------:R0:W1:Y:S02]  /*af70*/  SHFL.UP P3, R236, R234, R233, R232 ;  /* 0x040000e9eaec7389 */ /* 0x00006400000600e8 */
[----:B01----:R-:W-:Y:S01]  /*af80*/  ENDCOLLECTIVE ;  /* 0x000000000000791b */ /* 0x003fe20003800000 */
.L_x_10957:
        /* <DEDUP_REMOVED lines=18> */
.L_x_10958:
[----:B------:R-:W-:Y:S02]  /*b0b0*/  MOV R234, R20 ;  /* 0x0000001400ea7202 */ /* 0x000fe40000000f00 */
[----:B------:R-:W-:-:S07]  /*b0c0*/  MOV R21, R236 ;  /* 0x000000ec00157202 */ /* 0x000fce0000000f00 */
[----:B------:R-:W-:Y:S05]  /*b0d0*/  WARPSYNC.COLLECTIVE R23, `(.L_x_10959) ;  /* 0x0000000017087348 */ /* 0x000fea0003c00000 */
[----:B------:R0:W1:Y:S02]  /*b0e0*/  SHFL.UP P3, R236, R234, R233, R232 ;  /* 0x040000e9eaec7389 */ /* 0x00006400000600e8 */
[----:B01----:R-:W-:Y:S01]  /*b0f0*/  ENDCOLLECTIVE ;  /* 0x000000000000791b */ /* 0x003fe20003800000 */
.L_x_10959:
[----:B------:R-:W-:Y:S02]  /*b100*/  MOV R234, R230 ;  /* 0x000000e600ea7202 */ /* 0x000fe40000000f00 */
[----:B------:R-:W-:-:S07]  /*b110*/  MOV R22, R236 ;  /* 0x000000ec00167202 */ /* 0x000fce0000000f00 */
[----:B------:R-:W-:Y:S05]  /*b120*/  WARPSYNC.COLLECTIVE R23, `(.L_x_10960) ;  /* 0x0000000017087348 */ /* 0x000fea0003c00000 */
[----:B------:R0:W1:Y:S02]  /*b130*/  SHFL.UP P3, R236, R234, R233, R232 ;  /* 0x040000e9eaec7389 */ /* 0x00006400000600e8 */
[----:B01----:R-:W-:Y:S01]  /*b140*/  ENDCOLLECTIVE ;  /* 0x000000000000791b */ /* 0x003fe20003800000 */
.L_x_10960:
[----:B------:R-:W-:Y:S02]  /*b150*/  MOV R234, R231 ;  /* 0x000000e700ea7202 */ /* 0x000fe40000000f00 */
[----:B------:R-:W-:-:S07]  /*b160*/  MOV R227, R236 ;  /* 0x000000ec00e37202 */ /* 0x000fce0000000f00 */
[----:B------:R-:W-:Y:S05]  /*b170*/  WARPSYNC.COLLECTIVE R23, `(.L_x_10961) ;  /* 0x0000000017087348 */ /* 0x000fea0003c00000 */
[----:B------:R0:W1:Y:S02]  /*b180*/  SHFL.UP P3, R236, R234, R233, R232 ;  /* 0x040000e9eaec7389 */ /* 0x00006400000600e8 */
[----:B01----:R-:W-:Y:S01]  /*b190*/  ENDCOLLECTIVE ;  /* 0x000000000000791b */ /* 0x003fe20003800000 */
.L_x_10961:
[----:B------:R-:W-:Y:S01]  /*b1a0*/  MOV R235, R236 ;  /* 0x000000ec00eb7202 */ /* 0x000fe20000000f00 */
[----:B------:R-:W-:Y:S06]  /*b1b0*/  BRA `(.L_x_10962) ;  /* 0xffffff8800c47947 */ /* 0x000fec000383ffff */
.L_x_10843:
        /* <DEDUP_REMOVED lines=8> */
.L_x_10964:
[----:B------:R-:W-:Y:S05]  /*b240*/  BSYNC B0 ;  /* 0x0000000000007941 */ /* 0x000fea0003800000 */
.L_x_10963:
[----:B------:R-:W-:Y:S05]  /*b250*/  BRA `(.L_x_10965) ;  /* 0xffffff8800d47947 */ /* 0x000fea000383ffff */
.L_x_10844:
        /* <DEDUP_REMOVED lines=8> */
.L_x_10967:
[----:B------:R-:W-:Y:S05]  /*b2e0*/  BSYNC B0 ;  /* 0x0000000000007941 */ /* 0x000fea0003800000 */
.L_x_10966:
[----:B------:R-:W-:Y:S05]  /*b2f0*/  BRA `(.L_x_10968) ;  /* 0xffffff8800b47947 */ /* 0x000fea000383ffff */
.L_x_10845:
        /* <DEDUP_REMOVED lines=8> */
.L_x_10970:
[----:B------:R-:W-:Y:S05]  /*b380*/  BSYNC B0 ;  /* 0x0000000000007941 */ /* 0x000fea0003800000 */
.L_x_10969:
[----:B------:R-:W-:Y:S05]  /*b390*/  BRA `(.L_x_10971) ;  /* 0xffffff8800947947 */ /* 0x000fea000383ffff */
.L_x_10846:
        /* <DEDUP_REMOVED lines=8> */
.L_x_10973:
[----:B------:R-:W-:Y:S05]  /*b420*/  BSYNC B0 ;  /* 0x0000000000007941 */ /* 0x000fea0003800000 */
.L_x_10972:
[----:B------:R-:W-:Y:S05]  /*b430*/  BRA `(.L_x_10974) ;  /* 0xffffff8800747947 */ /* 0x000fea000383ffff */
.L_x_10847:
        /* <DEDUP_REMOVED lines=8> */
.L_x_10976:
[----:B------:R-:W-:Y:S05]  /*b4c0*/  BSYNC B0 ;  /* 0x0000000000007941 */ /* 0x000fea0003800000 */
.L_x_10975:
        /* <DEDUP_REMOVED lines=10> */
.L_x_10977:
[----:B------:R-:W-:Y:S02]  /*b570*/  MOV R20, 0x1f ;  /* 0x0000001f00147802 */ /* 0x000fe40000000f00 */
[----:B------:R-:W-:Y:S02]  /*b580*/  MOV R234, R230 ;  /* 0x000000e600ea7202 */ /* 0x000fe40000000f00 */
[----:B------:R-:W-:-:S07]  /*b590*/  MOV R235, R236 ;  /* 0x000000ec00eb7202 */ /* 0x000fce0000000f00 */
[----:B------:R-:W-:Y:S05]  /*b5a0*/  WARPSYNC.COLLECTIVE R23, `(.L_x_10978) ;  /* 0x0000000017087348 */ /* 0x000fea0003c00000 */
[----:B------:R0:W1:Y:S02]  /*b5b0*/  SHFL.UP P3, R236, R234, R233, R232 ;  /* 0x040000e9eaec7389 */ /* 0x00006400000600e8 */
[----:B01----:R-:W-:Y:S01]  /*b5c0*/  ENDCOLLECTIVE ;  /* 0x000000000000791b */ /* 0x003fe20003800000 */
.L_x_10978:
[----:B------:R-:W-:Y:S02]  /*b5d0*/  MOV R234, R231 ;  /* 0x000000e700ea7202 */ /* 0x000fe40000000f00 */
[----:B------:R-:W-:-:S07]  /*b5e0*/  MOV R230, R236 ;  /* 0x000000ec00e67202 */ /* 0x000fce0000000f00 */
[----:B------:R-:W-:Y:S05]  /*b5f0*/  WARPSYNC.COLLECTIVE R23, `(.L_x_10979) ;  /* 0x0000000017087348 */ /* 0x000fea0003c00000 */
[----:B------:R0:W1:Y:S02]  /*b600*/  SHFL.UP P3, R236, R234, R233, R232 ;  /* 0x040000e9eaec7389 */ /* 0x00006400000600e8 */
[----:B01----:R-:W-:Y:S01]  /*b610*/  ENDCOLLECTIVE ;  /* 0x000000000000791b */ /* 0x003fe20003800000 */
.L_x_10979:
[----:B------:R-:W-:Y:S05]  /*b620*/  WARPSYNC.COLLECTIVE R23, `(.L_x_10980) ;  /* 0x0000000017087348 */ /* 0x000fea0003c00000 */
[----:B------:R0:W1:Y:S02]  /*b630*/  SHFL.IDX P3, R227, R22, R21, R20 ;  /* 0x0000001516e37389 */ /* 0x0000640000060014 */
[----:B01----:R-:W-:Y:S01]  /*b640*/  ENDCOLLECTIVE ;  /* 0x000000000000791b */ /* 0x003fe20003800000 */
.L_x_10980:
[----:B------:R-:W-:Y:S02]  /*b650*/  MOV R22, R13 ;  /* 0x0000000d00167202 */ /* 0x000fe40000000f00 */
[----:B------:R-:W-:Y:S02]  /*b660*/  MOV R231, R236 ;  /* 0x000000ec00e77202 */ /* 0x000fe40000000f00 */
[----:B------:R-:W-:-:S07]  /*b670*/  MOV R12, R227 ;  /* 0x000000e3000c7202 */ /* 0x000fce0000000f00 */
[----:B------:R-:W-:Y:S05]  /*b680*/  WARPSYNC.COLLECTIVE R23, `(.L_x_10981) ;  /* 0x0000000017087348 */ /* 0x000fea0003c00000 */
[----:B------:R0:W1:Y:S02]  /*b690*/  SHFL.IDX P3, R227, R22, R21, R20 ;  /* 0x0000001516e37389 */ /* 0x0000640000060014 */
[----:B01----:R-:W-:Y:S01]  /*b6a0*/  ENDCOLLECTIVE ;  /* 0x000000000000791b */ /* 0x003fe20003800000 */
.L_x_10981:
[----:B------:R-:W-:Y:S02]  /*b6b0*/  MOV R22, R14 ;  /* 0x0000000e00167202 */ /* 0x000fe40000000f00 */
[----:B------:R-:W-:-:S07]  /*b6c0*/  MOV R13, R227 ;  /* 0x000000e3000d7202 */ /* 0x000fce0000000f00 */
[----:B------:R-:W-:Y:S05]  /*b6d0*/  WARPSYNC.COLLECTIVE R23, `(.L_x_10982) ;  /* 0x0000000017087348 */ /* 0x000fea0003c00000 */
[----:B------:R0:W1:Y:S02]  /*b6e0*/  SHFL.IDX P3, R227, R22, R21, R20 ;  /* 0x0000001516e37389 */ /* 0x0000640000060014 */
[----:B01----:R-:W-:Y:S01]  /*b6f0*/  ENDCOLLECTIVE ;  /* 0x000000000000791b */ /* 0x003fe20003800000 */
.L_x_10982:
[----:B------:R-:W-:Y:S02]  /*b700*/  MOV R22, R15 ;  /* 0x0000000f00167202 */ /* 0x000fe40000000f00 */
[----:B------:R-:W-:-:S07]  /*b710*/  MOV R14, R227 ;  /* 0x000000e3000e7202 */ /* 0x000fce0000000f00 */
[----:B------:R-:W-:Y:S05]  /*b720*/  WARPSYNC.COLLECTIVE R23, `(.L_x_10983) ;  /* 0x0000000017087348 */ /* 0x000fea0003c00000 */
[----:B------:R0:W1:Y:S02]  /*b730*/  SHFL.IDX P3, R227, R22, R21, R20 ;  /* 0x0000001516e37389 */ /* 0x0000640000060014 */
[----:B01----:R-:W-:Y:S01]  /*b740*/  ENDCOLLECTIVE ;  /* 0x000000000000791b */ /* 0x003fe20003800000 */
.L_x_10983:
[----:B------:R-:W-:Y:S01]  /*b750*/  MOV R15, R227 ;  /* 0x000000e3000f7202 */ /* 0x000fe20000000f00 */
[----:B------:R-:W-:Y:S06]  /*b760*/  BRA `(.L_x_10984) ;  /* 0xffffff8400d07947 */ /* 0x000fec000383ffff */
.L_x_10849:
[----:B------:R-:W-:Y:S01]  /*b770*/  HFMA2.MMA R237, -RZ, RZ, 0, 5.9604644775390625e-08 ;  /* 0x00000001ffed7435 */ /* 0x000fe200000001ff */
[----:B------:R-:W-:Y:S02]  /*b780*/  MOV R238, R234 ;  /* 0x000000ea00ee7202 */ /* 0x000fe40000000f00 */
[----:B------:R-:W-:Y:S02]  /*b790*/  MOV R236, 0x1f ;  /* 0x0000001f00ec7802 */ /* 0x000fe40000000f00 */
[----:B------:R-:W-:-:S07]  /*b7a0*/  MOV R23, 0xffffffff ;  /* 0xffffffff00177802 */ /* 0x000fce0000000f00 */
[----:B-1----:R-:W-:Y:S05]  /*b7b0*/  WARPSYNC.COLLECTIVE R23, `(.L_x_10985) ;  /* 0x0000000017087348 */ /* 0x002fea0003c00000 */
[----:B------:R0:W2:Y:S02]  /*b7c0*/  SHFL.DOWN P2, R227, R238, R237, R236 ;  /* 0x080000edeee37389 */ /* 0x0000a400000400ec */
[----:B012---:R-:W-:Y:S01]  /*b7d0*/  ENDCOLLECTIVE ;  /* 0x000000000000791b */ /* 0x007fe20003800000 */
.L_x_10985:
[----:B------:R-:W-:Y:S02]  /*b7e0*/  MOV R238, R235 ;  /* 0x000000eb00ee7202 */ /* 0x000fe40000000f00 */
[----:B------:R-:W-:-:S07]  /*b7f0*/  MOV R20, R227 ;  /* 0x000000e300147202 */ /* 0x000fce0000000f00 */
[----:B------:R-:W-:Y:S05]  /*b800*/  WARPSYNC.COLLECTIVE R23, `(.L_x_10986) ;  /* 0x0000000017087348 */ /* 0x000fea0003c00000 */
[----:B------:R0:W1:Y:S02]  /*b810*/  SHFL.DOWN P2, R227, R238, R237, R236 ;  /* 0x080000edeee37389 */ /* 0x00006400000400ec */
[----:B01----:R-:W-:Y:S01]  /*b820*/  ENDCOLLECTIVE ;  /* 0x000000000000791b */ /* 0x003fe20003800000 */
.L_x_10986:
[----:B------:R-:W-:Y:S02]  /*b830*/  MOV R238, R233 ;  /* 0x000000e900ee7202 */ /* 0x000fe40000000f00 */
[----:B------:R-:W-:-:S07]  /*b840*/  MOV R21, R227 ;  /* 0x000000e300157202 */ /* 0x000fce0000000f00 */
[----:B------:R-:W-:Y:S05]  /*b850*/  WARPSYNC.COLLECTIVE R23, `(.L_x_10987) ;  /* 0x0000000017087348 */ /* 0x000fea0003c00000 */
[----:B------:R0:W1:Y:S02]  /*b860*/  SHFL.DOWN P2, R227, R238, R237, R236 ;  /* 0x080000edeee37389 */ /* 0x00006400000400ec */
[----:B01----:R-:W-:Y:S01]  /*b870*/  ENDCOLLECTIVE ;  /* 0x000000000000791b */ /* 0x003fe20003800000 */
.L_x_10987:
[----:B------:R-:W-:Y:S02]  /*b880*/  MOV R238, R232 ;  /* 0x000000e800ee7202 */ /* 0x000fe40000000f00 */
[----:B------:R-:W-:-:S07]  /*b890*/  MOV R22, R227 ;  /* 0x000000e300167202 */ /* 0x000fce0000000f00 */
[----:B------:R-:W-:Y:S05]  /*b8a0*/  WARPSYNC.COLLECTIVE R23, `(.L_x_10988) ;  /* 0x0000000017087348 */ /* 0x000fea0003c00000 */
[----:B------:R0:W1:Y:S02]  /*b8b0*/  SHFL.DOWN P2, R227, R238, R237, R236 ;  /* 0x080000edeee37389 */ /* 0x00006400000400ec */
[----:B01----:R-:W-:Y:S01]  /*b8c0*/  ENDCOLLECTIVE ;  /* 0x000000000000791b */ /* 0x003fe20003800000 */
.L_x_10988:
[----:B------:R-:W-:Y:S05]  /*b8d0*/  BRA `(.L_x_10989) ;  /* 0xffffff98002c7947 */ /* 0x000fea000383ffff */
.L_x_10852:
        /* <DEDUP_REMOVED lines=8> */
.L_x_10991:
[----:B------:R-:W-:Y:S05]  /*b960*/  BSYNC B0 ;  /* 0x0000000000007941 */ /* 0x000fea0003800000 */
.L_x_10990:
        /* <DEDUP_REMOVED lines=8> */
.L_x_10992:
[----:B------:R-:W-:Y:S02]  /*b9f0*/  MOV R238, R233 ;  /* 0x000000e900ee7202 */ /* 0x000fe40000000f00 */
[----:B------:R-:W-:-:S07]  /*ba00*/  MOV R21, R227 ;  /* 0x000000e300157202 */ /* 0x000fce0000000f00 */
[----:B------:R-:W-:Y:S05]  /*ba10*/  WARPSYNC.COLLECTIVE R23, `(.L_x_10993) ;  /* 0x0000000017087348 */ /* 0x000fea0003c00000 */
[----:B------:R0:W1:Y:S02]  /*ba20*/  SHFL.DOWN P2, R227, R238, R237, R236 ;  /* 0x080000edeee37389 */ /* 0x00006400000400ec */
[----:B01----:R-:W-:Y:S01]  /*ba30*/  ENDCOLLECTIVE ;  /* 0x000000000000791b */ /* 0x003fe20003800000 */
.L_x_10993:
[----:B------:R-:W-:Y:S02]  /*ba40*/  MOV R238, R232 ;  /* 0x000000e800ee7202 */ /* 0x000fe40000000f00 */
[----:B------:R-:W-:-:S07]  /*ba50*/  MOV R22, R227 ;  /* 0x000000e300167202 */ /* 0x000fce0000000f00 */
[----:B------:R-:W-:Y:S05]  /*ba60*/  WARPSYNC.COLLECTIVE R23, `(.L_x_10994) ;  /* 0x0000000017087348 */ /* 0x000fea0003c00000 */
[----:B------:R0:W1:Y:S02]  /*ba70*/  SHFL.DOWN P2, R227, R238, R237, R236 ;  /* 0x080000edeee37389 */ /* 0x00006400000400ec */
[----:B01----:R-:W-:Y:S01]  /*ba80*/  ENDCOLLECTIVE ;  /* 0x000000000000791b */ /* 0x003fe20003800000 */
.L_x_10994:
[----:B------:R-:W-:Y:S05]  /*ba90*/  BRA `(.L_x_10995) ;  /* 0xffffff9800107947 */ /* 0x000fea000383ffff */
.L_x_10855:
        /* <DEDUP_REMOVED lines=8> */
.L_x_10997:
[----:B------:R-:W-:Y:S05]  /*bb20*/  BSYNC B0 ;  /* 0x0000000000007941 */ /* 0x000fea0003800000 */
.L_x_10996:
        /* <DEDUP_REMOVED lines=8> */
.L_x_10998:
[----:B------:R-:W-:Y:S02]  /*bbb0*/  MOV R238, R233 ;  /* 0x000000e900ee7202 */ /* 0x000fe40000000f00 */
[----:B------:R-:W-:-:S07]  /*bbc0*/  MOV R21, R227 ;  /* 0x000000e300157202 */ /* 0x000fce0000000f00 */
[----:B------:R-:W-:Y:S05]  /*bbd0*/  WARPSYNC.COLLECTIVE R23, `(.L_x_10999) ;  /* 0x0000000017087348 */ /* 0x000fea0003c00000 */
[----:B------:R0:W1:Y:S02]  /*bbe0*/  SHFL.DOWN P2, R227, R238, R237, R236 ;  /* 0x080000edeee37389 */ /* 0x00006400000400ec */
[----:B01----:R-:W-:Y:S01]  /*bbf0*/  ENDCOLLECTIVE ;  /* 0x000000000000791b */ /* 0x003fe20003800000 */
.L_x_10999:
[----:B------:R-:W-:Y:S02]  /*bc00*/  MOV R238, R232 ;  /* 0x000000e800ee7202 */ /* 0x000fe40000000f00 */
[----:B------:R-:W-:-:S07]  /*bc10*/  MOV R22, R227 ;  /* 0x000000e300167202 */ /* 0x000fce0000000f00 */
[----:B------:R-:W-:Y:S05]  /*bc20*/  WARPSYNC.COLLECTIVE R23, `(.L_x_11000) ;  /* 0x0000000017087348 */ /* 0x000fea0003c00000 */
[----:B------:R0:W1:Y:S02]  /*bc30*/  SHFL.DOWN P2, R227, R238, R237, R236 ;  /* 0x080000edeee37389 */ /* 0x00006400000400ec */
[----:B01----:R-:W-:Y:S01]  /*bc40*/  ENDCOLLECTIVE ;  /* 0x000000000000791b */ /* 0x003fe20003800000 */
.L_x_11000:
[----:B------:R-:W-:Y:S05]  /*bc50*/  BRA `(.L_x_11001) ;  /* 0xffffff9400f47947 */ /* 0x000fea000383ffff */
.L_x_10858:
        /* <DEDUP_REMOVED lines=8> */
.L_x_11003:
[----:B------:R-:W-:Y:S05]  /*bce0*/  BSYNC B0 ;  /* 0x0000000000007941 */ /* 0x000fea0003800000 */
.L_x_11002:
        /* <DEDUP_REMOVED lines=8> */
.L_x_11004:
[----:B------:R-:W-:Y:S02]  /*bd70*/  MOV R238, R233 ;  /* 0x000000e900ee7202 */ /* 0x000fe40000000f00 */
[----:B------:R-:W-:-:S07]  /*bd80*/  MOV R21, R227 ;  /* 0x000000e300157202 */ /* 0x000fce0000000f00 */
[----:B------:R-:W-:Y:S05]  /*bd90*/  WARPSYNC.COLLECTIVE R23, `(.L_x_11005) ;  /* 0x0000000017087348 */ /* 0x000fea0003c00000 */
[----:B------:R0:W1:Y:S02]  /*bda0*/  SHFL.DOWN P2, R227, R238, R237, R236 ;  /* 0x080000edeee37389 */ /* 0x00006400000400ec */
[----:B01----:R-:W-:Y:S01]  /*bdb0*/  ENDCOLLECTIVE ;  /* 0x000000000000791b */ /* 0x003fe20003800000 */
.L_x_11005:
[----:B------:R-:W-:Y:S02]  /*bdc0*/  MOV R238, R232 ;  /* 0x000000e800ee7202 */ /* 0x000fe40000000f00 */
[----:B------:R-:W-:-:S07]  /*bdd0*/  MOV R22, R227 ;  /* 0x000000e300167202 */ /* 0x000fce0000000f00 */
[----:B------:R-:W-:Y:S05]  /*bde0*/  WARPSYNC.COLLECTIVE R23, `(.L_x_11006) ;  /* 0x0000000017087348 */ /* 0x000fea0003c00000 */
[----:B------:R0:W1:Y:S02]  /*bdf0*/  SHFL.DOWN P2, R227, R238, R237, R236 ;  /* 0x080000edeee37389 */ /* 0x00006400000400ec */
[----:B01----:R-:W-:Y:S01]  /*be00*/  ENDCOLLECTIVE ;  /* 0x000000000000791b */ /* 0x003fe20003800000 */
.L_x_11006:
[----:B------:R-:W-:Y:S05]  /*be10*/  BRA `(.L_x_11007) ;  /* 0xffffff9400d87947 */ /* 0x000fea000383ffff */
.L_x_10861:
        /* <DEDUP_REMOVED lines=8> */
.L_x_11009:
[----:B------:R-:W-:Y:S05]  /*bea0*/  BSYNC B0 ;  /* 0x0000000000007941 */ /* 0x000fea0003800000 */
.L_x_11008:
        /* <DEDUP_REMOVED lines=8> */
.L_x_11010:
[----:B------:R-:W-:Y:S02]  /*bf30*/  MOV R238, R233 ;  /* 0x000000e900ee7202 */ /* 0x000fe40000000f00 */
[----:B------:R-:W-:-:S07]  /*bf40*/  MOV R21, R227 ;  /* 0x000000e300157202 */ /* 0x000fce0000000f00 */
[----:B------:R-:W-:Y:S05]  /*bf50*/  WARPSYNC.COLLECTIVE R23, `(.L_x_11011) ;  /* 0x0000000017087348 */ /* 0x000fea0003c00000 */
[----:B------:R0:W1:Y:S02]  /*bf60*/  SHFL.DOWN P2, R227, R238, R237, R236 ;  /* 0x080000edeee37389 */ /* 0x00006400000400ec */
[----:B01----:R-:W-:Y:S01]  /*bf70*/  ENDCOLLECTIVE ;  /* 0x000000000000791b */ /* 0x003fe20003800000 */
.L_x_11011:
[----:B------:R-:W-:Y:S02]  /*bf80*/  MOV R238, R232 ;  /* 0x000000e800ee7202 */ /* 0x000fe40000000f00 */
[----:B------:R-:W-:-:S07]  /*bf90*/  MOV R22, R227 ;  /* 0x000000e300167202 */ /* 0x000fce0000000f00 */
[----:B------:R-:W-:Y:S05]  /*bfa0*/  WARPSYNC.COLLECTIVE R23, `(.L_x_11012) ;  /* 0x0000000017087348 */ /* 0x000fea0003c00000 */
[----:B------:R0:W1:Y:S02]  /*bfb0*/  SHFL.DOWN P2, R227, R238, R237, R236 ;  /* 0x080000edeee37389 */ /* 0x00006400000400ec */
[----:B01----:R-:W-:Y:S01]  /*bfc0*/  ENDCOLLECTIVE ;  /* 0x000000000000791b */ /* 0x003fe20003800000 */
.L_x_11012:
[----:B------:R-:W-:Y:S05]  /*bfd0*/  BRA `(.L_x_11013) ;  /* 0xffffff9400bc7947 */ /* 0x000fea000383ffff */
.L_x_10864:
        /* <DEDUP_REMOVED lines=8> */
.L_x_11015:
[----:B------:R-:W-:Y:S05]  /*c060*/  BSYNC B0 ;  /* 0x0000000000007941 */ /* 0x000fea0003800000 */
.L_x_11014:
        /* <DEDUP_REMOVED lines=10> */
.L_x_11016:
[----:B------:R-:W-:Y:S02]  /*c110*/  MOV R236, 0x1f ;  /* 0x0000001f00ec7802 */ /* 0x000fe40000000f00 */
[----:B------:R-:W-:Y:S02]  /*c120*/  MOV R22, R233 ;  /* 0x000000e900167202 */ /* 0x000fe40000000f00 */
[----:B------:R-:W-:-:S07]  /*c130*/  MOV R243, R227 ;  /* 0x000000e300f37202 */ /* 0x000fce0000000f00 */
[----:B------:R-:W-:Y:S05]  /*c140*/  WARPSYNC.COLLECTIVE R23, `(.L_x_11017) ;  /* 0x0000000017087348 */ /* 0x000fea0003c00000 */
[----:B------:R0:W1:Y:S02]  /*c150*/  SHFL.IDX P3, R227, R22, R21, R20 ;  /* 0x0000001516e37389 */ /* 0x0000640000060014 */
[----:B01----:R-:W-:Y:S01]  /*c160*/  ENDCOLLECTIVE ;  /* 0x000000000000791b */ /* 0x003fe20003800000 */
.L_x_11017:
[CC--:B------:R-:W-:Y:S01]  /*c170*/  FMUL.FTZ R229, R15.reuse, R243.reuse ;  /* 0x000000f30fe57220 */ /* 0x0c0fe20000410000 */
[-C--:B------:R-:W-:Y:S01]  /*c180*/  FMUL.FTZ R230, R14, R243.reuse ;  /* 0x000000f30ee67220 */ /* 0x080fe20000410000 */
[----:B------:R-:W-:Y:S02]  /*c190*/  FMUL.FTZ R234, R12, R243 ;  /* 0x000000f30cea7220 */ /* 0x000fe40000410000 */
[-C--:B------:R-:W-:Y:S01]  /*c1a0*/  FFMA.FTZ R229, R14, R231.reuse, -R229 ;  /* 0x000000e70ee57223 */ /* 0x080fe200000108e5 */
[----:B------:R-:W-:Y:S01]  /*c1b0*/  FFMA.FTZ R230, R15, R231, R230 ;  /* 0x000000e70fe67223 */ /* 0x000fe200000100e6 */
[----:B------:R-:W-:Y:S02]  /*c1c0*/  MOV R22, R232 ;  /* 0x000000e800167202 */ /* 0x000fe40000000f00 */
[----:B------:R-:W-:-:S07]  /*c1d0*/  MOV R228, R227 ;  /* 0x000000e300e47202 */ /* 0x000fce0000000f00 */
[----:B------:R-:W-:Y:S05]  /*c1e0*/  WARPSYNC.COLLECTIVE R23, `(.L_x_11018) ;  /* 0x0000000017087348 */ /* 0x000fea0003c00000 */
[----:B------:R0:W1:Y:S02]  /*c1f0*/  SHFL.IDX P3, R227, R22, R21, R20 ;  /* 0x0000001516e37389 */ /* 0x0000640000060014 */
[----:B01----:R-:W-:Y:S01]  /*c200*/  ENDCOLLECTIVE ;  /* 0x000000000000791b */ /* 0x003fe20003800000 */
.L_x_11018:
[----:B------:R-:W-:Y:S02]  /*c210*/  MOV R22, R12 ;  /* 0x0000000c00167202 */ /* 0x000fe40000000f00 */
[----:B------:R-:W-:-:S07]  /*c220*/  MOV R35, R227 ;  /* 0x000000e300237202 */ /* 0x000fce0000000f00 */
[----:B------:R-:W-:Y:S05]  /*c230*/  WARPSYNC.COLLECTIVE R23, `(.L_x_11019) ;  /* 0x0000000017087348 */ /* 0x000fea0003c00000 */
[----:B------:R0:W1:Y:S02]  /*c240*/  SHFL.DOWN P2, R227, R238, R237, R236 ;  /* 0x080000edeee37389 */ /* 0x00006400000400ec */
[----:B01----:R-:W-:Y:S01]  /*c250*/  ENDCOLLECTIVE ;  /* 0x000000000000791b */ /* 0x003fe20003800000 */
.L_x_11019:
[----:B------:R-:W-:Y:S02]  /*c260*/  MOV R238, R235 ;  /* 0x000000eb00ee7202 */ /* 0x000fe40000000f00 */
[----:B------:R-:W-:-:S07]  /*c270*/  MOV R239, R227 ;  /* 0x000000e300ef7202 */ /* 0x000fce0000000f00 */
[----:B------:R-:W-:Y:S05]  /*c280*/  WARPSYNC.COLLECTIVE R23, `(.L_x_11020) ;  /* 0x0000000017087348 */ /* 0x000fea0003c00000 */
[----:B------:R0:W1:Y:S02]  /*c290*/  SHFL.DOWN P2, R227, R238, R237, R236 ;  /* 0x080000edeee37389 */ /* 0x00006400000400ec */
[----:B01----:R-:W-:Y:S01]  /*c2a0*/  ENDCOLLECTIVE ;  /* 0x000000000000791b */ /* 0x003fe20003800000 */
.L_x_11020:
[----:B------:R-:W-:Y:S02]  /*c2b0*/  MOV R238, R233 ;  /* 0x000000e900ee7202 */ /* 0x000fe40000000f00 */
[----:B------:R-:W-:-:S07]  /*c2c0*/  MOV R240, R227 ;  /* 0x000000e300f07202 */ /* 0x000fce0000000f00 */
[----:B------:R-:W-:Y:S05]  /*c2d0*/  WARPSYNC.COLLECTIVE R23, `(.L_x_11021) ;  /* 0x0000000017087348 */ /* 0x000fea0003c00000 */
[----:B------:R0:W1:Y:S02]  /*c2e0*/  SHFL.DOWN P2, R227, R238, R237, R236 ;  /* 0x080000edeee37389 */ /* 0x00006400000400ec */
[----:B01----:R-:W-:Y:S01]  /*c2f0*/  ENDCOLLECTIVE ;  /* 0x000000000000791b */ /* 0x003fe20003800000 */
.L_x_11021:
[----:B------:R-:W-:Y:S02]  /*c300*/  MOV R238, R232 ;  /* 0x000000e800ee7202 */ /* 0x000fe40000000f00 */
[----:B------:R-:W-:-:S07]  /*c310*/  MOV R241, R227 ;  /* 0x000000e300f17202 */ /* 0x000fce0000000f00 */
[----:B------:R-:W-:Y:S05]  /*c320*/  WARPSYNC.COLLECTIVE R23, `(.L_x_11022) ;  /* 0x0000000017087348 */ /* 0x000fea0003c00000 */
[----:B------:R0:W1:Y:S02]  /*c330*/  SHFL.DOWN P2, R227, R238, R237, R236 ;  /* 0x080000edeee37389 */ /* 0x00006400000400ec */
[----:B01----:R-:W-:Y:S01]  /*c340*/  ENDCOLLECTIVE ;  /* 0x000000000000791b */ /* 0x003fe20003800000 */
.L_x_11022:
[----:B------:R-:W-:-:S07]  /*c350*/  MOV R242, R227 ;  /* 0x000000e300f27202 */ /* 0x000fce0000000f00 */
[----:B------:R-:W-:Y:S05]  /*c360*/  WARPSYNC.COLLECTIVE R23, `(.L_x_11023) ;  /* 0x0000000017087348 */ /* 0x000fea0003c00000 */
[----:B------:R0:W1:Y:S02]  /*c370*/  SHFL.IDX P3, R227, R22, R21, R20 ;  /* 0x0000001516e37389 */ /* 0x0000640000060014 */
[----:B01----:R-:W-:Y:S01]  /*c380*/  ENDCOLLECTIVE ;  /* 0x000000000000791b */ /* 0x003fe20003800000 */
.L_x_11023:
[----:B------:R-:W-:Y:S02]  /*c390*/  MOV R22, R13 ;  /* 0x0000000d00167202 */ /* 0x000fe40000000f00 */
[----:B------:R-:W-:-:S07]  /*c3a0*/  MOV R244, R227 ;  /* 0x000000e300f47202 */ /* 0x000fce0000000f00 */
[----:B------:R-:W-:Y:S05]  /*c3b0*/  WARPSYNC.COLLECTIVE R23, `(.L_x_11024) ;  /* 0x0000000017087348 */ /* 0x000fea0003c00000 */
[----:B------:R0:W1:Y:S02]  /*c3c0*/  SHFL.IDX P3, R227, R22, R21, R20 ;  /* 0x0000001516e37389 */ /* 0x0000640000060014 */
[----:B01----:R-:W-:Y:S01]  /*c3d0*/  ENDCOLLECTIVE ;  /* 0x000000000000791b */ /* 0x003fe20003800000 */
.L_x_11024:
[----:B------:R-:W-:Y:S02]  /*c3e0*/  MOV R22, R14 ;  /* 0x0000000e00167202 */ /* 0x000fe40000000f00 */
[----:B------:R-:W-:-:S07]  /*c3f0*/  MOV R236, R227 ;  /* 0x000000e300ec7202 */ /* 0x000fce0000000f00 */
[----:B------:R-:W-:Y:S05]  /*c400*/  WARPSYNC.COLLECTIVE R23, `(.L_x_11025) ;  /* 0x0000000017087348 */ /* 0x000fea0003c00000 */
[----:B------:R0:W1:Y:S02]  /*c410*/  SHFL.IDX P3, R227, R22, R21, R20 ;  /* 0x0000001516e37389 */ /* 0x0000640000060014 */
[----:B01----:R-:W-:Y:S01]  /*c420*/  ENDCOLLECTIVE ;  /* 0x000000000000791b */ /* 0x003fe20003800000 */
.L_x_11025:
[----:B------:R-:W-:Y:S02]  /*c430*/  MOV R22, R15 ;  /* 0x0000000f00167202 */ /* 0x000fe40000000f00 */
[----:B------:R-:W-:-:S07]  /*c440*/  MOV R237, R227 ;  /* 0x000000e300ed7202 */ /* 0x000fce0000000f00 */
[----:B------:R-:W-:Y:S05]  /*c450*/  WARPSYNC.COLLECTIVE R23, `(.L_x_11026) ;  /* 0x0000000017087348 */ /* 0x000fea0003c00000 */
[----:B------:R0:W1:Y:S02]  /*c460*/  SHFL.IDX P3, R227, R22, R21, R20 ;  /* 0x0000001516e37389 */ /* 0x0000640000060014 */
[----:B01----:R-:W-:Y:S01]  /*c470*/  ENDCOLLECTIVE ;  /* 0x000000000000791b */ /* 0x003fe20003800000 */
.L_x_11026:
[----:B------:R-:W-:Y:S01]  /*c480*/  MOV R238, R227 ;  /* 0x000000e300ee7202 */ /* 0x000fe20000000f00 */
[----:B------:R-:W-:Y:S01]  /*c490*/  FMUL.FTZ R227, R13, R243 ;  /* 0x000000f30de37220 */ /* 0x000fe20000410000 */
[----:B------:R-:W-:Y:S06]  /*c4a0*/  BRA `(.L_x_11027) ;  /* 0xffffff9400147947 */ /* 0x000fec000383ffff */
.L_x_11028:
        /* <DEDUP_REMOVED lines=13> */
.L_x_18956:


//--------------------- .text._Z25selective_scan_bwd_kernelI32Selective_Scan_bwd_kernel_traitsILi64ELi16ELb1ELb1ELb0ELb0ELb1EN3c104HalfENS1_7complexIfEEEEv12SSMParamsBwd --------------------------
	.section	.text._Z25selective_scan_bwd_kernelI32Selective_Scan_bwd_kernel_traitsILi64ELi16ELb1ELb1ELb0ELb0ELb1EN3c104HalfENS1_7complexIfEEEEv12SSMParamsBwd,"ax",@progbits
	.align	128
        .global         _Z25selective_scan_bwd_kernelI32Selective_Scan_bwd_kernel_traitsILi64ELi16ELb1ELb1ELb0ELb0ELb1EN3c104HalfENS1_7complexIfEEEEv12SSMParamsBwd
        .type           _Z25selective_scan_bwd_kernelI32Selective_Scan_bwd_kernel_traitsILi64ELi16ELb1ELb1ELb0ELb0ELb1EN3c104HalfENS1_7complexIfEEEEv12SSMParamsBwd,@function
        .size           _Z25selective_scan_bwd_kernelI32Selective_Scan_bwd_kernel_traitsILi64ELi16ELb1ELb1ELb0ELb0ELb1EN3c104HalfENS1_7complexIfEEEEv12SSMParamsBwd,(.L_x_18957 - _Z25selective_scan_bwd_kernelI32Selective_Scan_bwd_kernel_traitsILi64ELi16ELb1ELb1ELb0ELb0ELb1EN3c104HalfENS1_7complexIfEEEEv12SSMParamsBwd)
        .other          _Z25selective_scan_bwd_kernelI32Selective_Scan_bwd_kernel_traitsILi64ELi16ELb1ELb1ELb0ELb0ELb1EN3c104HalfENS1_7complexIfEEEEv12SSMParamsBwd,@"STO_CUDA_ENTRY STV_DEFAULT"
_Z25selective_scan_bwd_kernelI32Selective_Scan_bwd_kernel_traitsILi64ELi16ELb1ELb1ELb0ELb0ELb1EN3c104HalfENS1_7complexIfEEEEv12SSMParamsBwd:
.text._Z25selective_scan_bwd_kernelI32Selective_Scan_bwd_kernel_traitsILi64ELi16ELb1ELb1ELb0ELb0ELb1EN3c104HalfENS1_7complexIfEEEEv12SSMParamsBwd:
        /* <DEDUP_REMOVED lines=55> */
[----:B------:R-:W-:-:S02]  /*0370*/  UIMAD.WIDE.U32 UR16, UR12, UR8, URZ ;  /* 0x000000080c1072a5 */ /* 0x000fc4000f8e003f */
[----:B------:R-:W-:Y:S02]  /*0380*/  UIMAD UR13, UR12, UR9, UR13 ;  /* 0x000000090c0d72a4 */ /* 0x000fe4000f8e020d */
[----:B------:R-:W-:Y:S02]  /*0390*/  UISETP.NE.U32.AND UP2, UPT, UR32, URZ, UPT ;  /* 0x0000003f2000728c */ /* 0x000fe4000bf45070 */
[----:B------:R-:W-:Y:S02]  /*03a0*/  UIMAD.WIDE.U32 UR8, UR12, UR6, URZ ;  /* 0x000000060c0872a5 */ /* 0x000fe4000f8e003f */
[----:B------:R-:W-:Y:S02]  /*03b0*/  UIMAD UR15, UR12, UR7, UR15 ;  /* 0x000000070c0f72a4 */ /* 0x000fe4000f8e020f */
[----:B------:R-:W-:Y:S02]  /*03c0*/  UIMAD.WIDE.U32 UR6, UR12, UR20, URZ ;  /* 0x000000140c0672a5 */ /* 0x000fe4000f8e003f */
[----:B------:R-:W-:-:S02]  /*03d0*/  UIMAD UR14, UR12, UR21, UR14 ;  /* 0x000000150c0e72a4 */ /* 0x000fc4000f8e020e */
[----:B------:R-:W-:Y:S01]  /*03e0*/  UISETP.NE.AND.EX UP1, UPT, UR33, URZ, UPT, UP2 ;  /* 0x0000003f2100728c */ /* 0x000fe2000bf25320 */
[----:B0-----:R-:W-:Y:S01]  /*03f0*/  IADD3 R2, R0, 0xffffffe, RZ ;  /* 0x0ffffffe00027810 */ /* 0x001fe20007ffe0ff */
[----:B------:R-:W-:Y:S01]  /*0400*/  ULDC.64 UR20, c[0x0][0x288] ;  /* 0x0000a20000147ab9 */ /* 0x000fe20000000a00 */
[----:B------:R-:W-:Y:S01]  /*0410*/  IABS R0, UR10 ;  /* 0x0000000a00007c13 */ /* 0x000fe20008000000 */
[----:B------:R-:W-:Y:S02]  /*0420*/  UIADD3 UR9, UR9, UR15, URZ ;  /* 0x0000000f09097290 */ /* 0x000fe4000fffe03f */
[----:B------:R-:W-:Y:S01]  /*0430*/  UIMAD UR27, UR11, UR20, URZ ;  /* 0x000000140b1b72a4 */ /* 0x000fe2000f8e023f */
[----:B------:R-:W0:Y:S01]  /*0440*/  F2I.FTZ.U32.TRUNC.NTZ R2, R2 ;  /* 0x0000000200027305 */ /* 0x000e22000021f000 */
[----:B------:R-:W-:Y:S01]  /*0450*/  R2UR UR31, R0 ;  /* 0x00000000001f72ca */ /* 0x000fe200000e0000 */
[----:B------:R-:W-:Y:S02]  /*0460*/  UIADD3 UR17, UR17, UR13, URZ ;  /* 0x0000000d11117290 */ /* 0x000fe4000fffe03f */
[----:B------:R-:W-:-:S02]  /*0470*/  UIMAD UR27, UR10, UR21, UR27 ;  /* 0x000000150a1b72a4 */ /* 0x000fc4000f8e021b */
[----:B------:R-:W-:Y:S01]  /*0480*/  UIMAD.WIDE.U32 UR18, UR10, UR20, UR18 ;  /* 0x000000140a1272a5 */ /* 0x000fe2000f8e0012 */
[----:B------:R-:W-:Y:S02]  /*0490*/  UMOV UR58, URZ ;  /* 0x0000003f003a7c82 */ /* 0x000fe40008000000 */
[----:B------:R-:W-:Y:S01]  /*04a0*/  ULDC.64 UR20, c[0x0][0x298] ;  /* 0x0000a60000147ab9 */ /* 0x000fe20000000a00 */
[----:B------:R-:W-:Y:S02]  /*04b0*/  @UP1 ULEA UR58, UP2, UR10, UR32, 0x2 ;  /* 0x000000200a3a1291 */ /* 0x000fe4000f84103f */
[----:B------:R-:W-:Y:S02]  /*04c0*/  UIMAD UR28, UR11, UR20, URZ ;  /* 0x000000140b1c72a4 */ /* 0x000fe4000f8e023f */
[----:B------:R-:W-:Y:S01]  /*04d0*/  UIMAD.WIDE.U32 UR16, UR10, UR20, UR16 ;  /* 0x000000140a1072a5 */ /* 0x000fe2000f8e0010 */
[----:B0-----:R-:W-:Y:S01]  /*04e0*/  R2UR UR5, R2 ;  /* 0x00000000020572ca */ /* 0x001fe200000e0000 */
[----:B------:R-:W-:Y:S01]  /*04f0*/  UIMAD UR28, UR10, UR21, UR28 ;  /* 0x000000150a1c72a4 */ /* 0x000fe2000f8e021c */
[----:B------:R-:W-:Y:S01]  /*0500*/  UMOV UR59, URZ ;  /* 0x0000003f003b7c82 */ /* 0x000fe20008000000 */
[----:B------:R-:W-:-:S02]  /*0510*/  @UP1 ULEA.HI.X UR59, UR10, UR33, UR11, 0x2, UP2 ;  /* 0x000000210a3b1291 */ /* 0x000fc400090f140b */
[----:B------:R-:W-:Y:S01]  /*0520*/  UISETP.NE.AND UP1, UPT, UR26, URZ, UPT ;  /* 0x0000003f1a00728c */ /* 0x000fe2000bf25270 */
[----:B------:R-:W-:Y:S01]  /*0530*/  ULDC.64 UR32, c[0x0][0x2f0] ;  /* 0x0000bc0000207ab9 */ /* 0x000fe20000000a00 */
[----:B------:R-:W-:-:S03]  /*0540*/  UIADD3 UR7, UR7, UR14, URZ ;  /* 0x0000000e07077290 */ /* 0x000fc6000fffe03f */
[----:B------:R-:W-:-:S03]  /*0550*/  @UP0 ULDC UR14, c[0x0][0x214] ;  /* 0x00008500000e0ab9 */ /* 0x000fc60000000800 */
[----:B------:R-:W-:Y:S02]  /*0560*/  UIADD3 UR25, URZ, -UR5, URZ ;  /* 0x800000053f197290 */ /* 0x000fe4000fffe03f */
[----:B------:R-:W-:Y:S02]  /*0570*/  @UP0 UIMAD UR14, UR12, UR14, UR10 ;  /* 0x0000000e0c0e02a4 */ /* 0x000fe4000f8e020a */
        /* <DEDUP_REMOVED lines=9> */
[----:B------:R-:W-:-:S02]  /*0610*/  UIMAD.WIDE.U32 UR4, UR10, UR4, UR8 ;  /* 0x000000040a0472a5 */ /* 0x000fc4000f8e0008 */
[----:B------:R-:W-:Y:S01]  /*0620*/  ULOP3.LUT UR8, UR10, UR26, URZ, 0x3c, !UPT ;  /* 0x0000001a0a087292 */ /* 0x000fe2000f8e3c3f */
[----:B------:R-:W-:Y:S02]  /*0630*/  ULDC UR9, c[0x0][0x224] ;  /* 0x0000890000097ab9 */ /* 0x000fe40000000800 */
[----:B------:R-:W-:Y:S02]  /*0640*/  ULEA UR20, UR9, 0xfffffc00, 0xa ;  /* 0xfffffc0009147891 */ /* 0x000fe4000f8e503f */
[----:B------:R-:W-:Y:S02]  /*0650*/  UISETP.GE.AND UP2, UPT, UR8, URZ, UPT ;  /* 0x0000003f0800728c */ /* 0x000fe4000bf46270 */
[----:B------:R-:W-:Y:S02]  /*0660*/  @!UP4 UIADD3 UR24, UR24, -UR29, URZ ;  /* 0x8000001d1818c290 */ /* 0x000fe4000fffe03f */
[----:B------:R-:W-:Y:S02]  /*0670*/  USHF.R.S32.HI UR21, URZ, 0x1f, UR20 ;  /* 0x0000001f3f157899 */ /* 0x000fe40008011414 */
[----:B------:R-:W-:-:S02]  /*0680*/  UISETP.GE.U32.AND UP3, UPT, UR24, UR29, UPT ;  /* 0x0000001d1800728c */ /* 0x000fc4000bf66070 */
[----:B------:R-:W-:Y:S02]  /*0690*/  UIADD3 UR15, UP5, UR20, UR18, URZ ;  /* 0x00000012140f7290 */ /* 0x000fe4000ffbe03f */
[----:B------:R-:W-:Y:S02]  /*06a0*/  @!UP4 UIADD3 UR25, UR25, 0x1, URZ ;  /* 0x000000011919c890 */ /* 0x000fe4000fffe03f */
[----:B------:R-:W-:Y:S02]  /*06b0*/  UIADD3.X UR18, UR21, UR19, UR27, UP5, !UPT ;  /* 0x0000001315127290 */ /* 0x000fe4000affe41b */
[----:B------:R-:W-:Y:S02]  /*06c0*/  ULEA UR8, UP4, UR15, UR32, 0x1 ;  /* 0x000000200f087291 */ /* 0x000fe4000f88083f */
[----:B------:R-:W-:Y:S02]  /*06d0*/  @UP0 UIMAD UR14, UR14, UR9, URZ ;  /* 0x000000090e0e02a4 */ /* 0x000fe4000f8e023f */
[----:B------:R-:W-:-:S02]  /*06e0*/  @UP3 UIADD3 UR25, UR25, 0x1, URZ ;  /* 0x0000000119193890 */ /* 0x000fc4000fffe03f */
[----:B------:R-:W-:Y:S02]  /*06f0*/  UIADD3 UR48, UP3, UR20, UR16, URZ ;  /* 0x0000001014307290 */ /* 0x000fe4000ff7e03f */
[----:B------:R-:W-:Y:S02]  /*0700*/  ULEA.HI.X UR15, UR15, UR33, UR18, 0x1, UP4 ;  /* 0x000000210f0f7291 */ /* 0x000fe4000a0f0c12 */
[----:B------:R-:W-:Y:S01]  /*0710*/  UIADD3.X UR16, UR21, UR17, UR28, UP3, !UPT ;  /* 0x0000001115107290 */ /* 0x000fe20009ffe41c */
[----:B------:R-:W-:Y:S01]  /*0720*/  ULDC.64 UR18, c[0x0][0x2f8] ;  /* 0x0000be0000127ab9 */ /* 0x000fe20000000a00 */
[----:B------:R-:W-:Y:S01]  /*0730*/  UMOV UR13, UR25 ;  /* 0x00000019000d7c82 */ /* 0x000fe20008000000 */
[----:B------:R-:W-:Y:S02]  /*0740*/  ULEA UR49, UP3, UR48, UR18, 0x1 ;  /* 0x0000001230317291 */ /* 0x000fe4000f86083f */
[----:B------:R-:W-:Y:S02]  /*0750*/  @!UP2 UIADD3 UR13, -UR13, URZ, URZ ;  /* 0x0000003f0d0da290 */ /* 0x000fe4000fffe13f */
[----:B------:R-:W-:-:S02]  /*0760*/  @!UP1 ULOP3.LUT UR13, URZ, UR26, URZ, 0x33, !UPT ;  /* 0x0000001a3f0d9292 */ /* 0x000fc4000f8e333f */
[----:B------:R-:W-:Y:S02]  /*0770*/  UIADD3 UR20, UP2, UR20, UR4, URZ ;  /* 0x0000000414147290 */ /* 0x000fe4000ff5e03f */
[----:B------:R-:W-:Y:S02]  /*0780*/  ULEA.HI.X UR48, UR48, UR19, UR16, 0x1, UP3 ;  /* 0x0000001330307291 */ /* 0x000fe400098f0c10 */
[----:B------:R-:W-:Y:S01]  /*0790*/  USHF.R.S32.HI UR4, URZ, 0x1f, UR13 ;  /* 0x0000001f3f047899 */ /* 0x000fe2000801140d */
[----:B------:R-:W-:Y:S01]  /*07a0*/  ULDC.64 UR16, c[0x0][0x3b8] ;  /* 0x0000ee0000107ab9 */ /* 0x000fe20000000a00 */
[----:B------:R-:W-:Y:S02]  /*07b0*/  UIADD3.X UR50, UR21, UR5, UR30, UP2, !UPT ;  /* 0x0000000515327290 */ /* 0x000fe400097fe41e */
[----:B------:R-:W-:Y:S01]  /*07c0*/  ULEA UR51, UP1, UR20, UR16, 0x1 ;  /* 0x0000001014337291 */ /* 0x000fe2000f82083f */
[----:B------:R-:W-:Y:S01]  /*07d0*/  ULDC.64 UR18, c[0x0][0x258] ;  /* 0x0000960000127ab9 */ /* 0x000fe20000000a00 */
[----:B------:R-:W-:Y:S01]  /*07e0*/  @UP0 ULDC UR21, c[0x0][0x21c] ;  /* 0x0000870000150ab9 */ /* 0x000fe20000000800 */
[----:B------:R-:W-:-:S02]  /*07f0*/  UIMAD UR4, UR4, UR18, URZ ;  /* 0x00000012040472a4 */ /* 0x000fc4000f8e023f */
[----:B------:R-:W-:Y:S02]  /*0800*/  ULEA.HI.X UR50, UR20, UR17, UR50, 0x1, UP1 ;  /* 0x0000001114327291 */ /* 0x000fe400088f0c32 */
[----:B------:R-:W-:Y:S02]  /*0810*/  UISETP.GE.AND UP1, UPT, UR9, 0x1, UPT ;  /* 0x000000010900788c */ /* 0x000fe4000bf26270 */
[----:B------:R-:W-:Y:S02]  /*0820*/  UIMAD UR20, UR13, UR19, UR4 ;  /* 0x000000130d1472a4 */ /* 0x000fe4000f8e0204 */
[----:B------:R-:W-:Y:S01]  /*0830*/  UIMAD.WIDE.U32 UR16, UR13, UR18, UR6 ;  /* 0x000000120d1072a5 */ /* 0x000fe2000f8e0006 */
[----:B------:R-:W-:Y:S01]  /*0840*/  UMOV UR4, URZ ;  /* 0x0000003f00047c82 */ /* 0x000fe20008000000 */
[----:B------:R-:W-:Y:S02]  /*0850*/  ULEA UR18, UR9, 0xfffff800, 0xb ;  /* 0xfffff80009127891 */ /* 0x000fe4000f8e583f */
[----:B------:R-:W-:-:S02]  /*0860*/  @UP0 UIMAD UR14, UR14, UR21, URZ ;  /* 0x000000150e0e02a4 */ /* 0x000fc4000f8e023f */
[----:B------:R-:W-:Y:S02]  /*0870*/  UIADD3 UR17, UR17, UR20, URZ ;  /* 0x0000001411117290 */ /* 0x000fe4000fffe03f */
[----:B------:R-:W-:Y:S01]  /*0880*/  UIADD3 UR19, UP2, UR18, UR16, URZ ;  /* 0x0000001012137290 */ /* 0x000fe2000ff5e03f */
[----:B------:R-:W-:Y:S01]  /*0890*/  @UP0 ULDC.64 UR20, c[0x0][0x310] ;  /* 0x0000c40000140ab9 */ /* 0x000fe20000000a00 */
[----:B------:R-:W-:Y:S01]  /*08a0*/  ULDC.64 UR6, c[0x0][0x2d8] ;  /* 0x0000b60000067ab9 */ /* 0x000fe20000000a00 */
[----:B------:R-:W-:Y:S02]  /*08b0*/  @UP0 UIMAD.WIDE UR20, UR14, 0x10, UR20 ;  /* 0x000000100e1408a5 */ /* 0x000fe4000f8e0214 */
[----:B------:R-:W-:Y:S02]  /*08c0*/  ULEA UR16, UP3, UR19, UR6, 0x1 ;  /* 0x0000000613107291 */ /* 0x000fe4000f86083f */
[----:B------:R-:W-:Y:S01]  /*08d0*/  ULEA.HI.X.SX32 UR17, UR18, UR17, 0x1, UP2 ;  /* 0x0000001112117291 */ /* 0x000fe200090f0e3f */
        /* <DEDUP_REMOVED lines=22> */
.L_x_11127:
[----:B------:R-:W-:Y:S01]  /*0a40*/  BAR.SYNC.DEFER_BLOCKING 0x0 ;  /* 0x0000000000007b1d */ /* 0x000fe20000010000 */
[----:B0-----:R-:W-:Y:S02]  /*0a50*/  SHF.L.U32 R3, R106, 0x1, RZ ;  /* 0x000000016a037819 */ /* 0x001fe400000006ff */
[----:B------:R-:W-:Y:S02]  /*0a60*/  MOV R4, UR14 ;  /* 0x0000000e00047c02 */ /* 0x000fe40008000f00 */
[----:B------:R-:W-:Y:S01]  /*0a70*/  LOP3.LUT R3, R3, 0xffffffc0, RZ, 0xc0, !PT ;  /* 0xffffffc003037812 */ /* 0x000fe200078ec0ff */
[----:B------:R-:W-:Y:S01]  /*0a80*/  ULDC UR18, c[0x0][0x224] ;  /* 0x0000890000127ab9 */ /* 0x000fe20000000800 */
[----:B------:R-:W-:Y:S02]  /*0a90*/  MOV R5, UR15 ;  /* 0x0000000f00057c02 */ /* 0x000fe40008000f00 */
[----:B------:R-:W-:Y:S02]  /*0aa0*/  MOV R20, UR49 ;  /* 0x0000003100147c02 */ /* 0x000fe40008000f00 */
[----:B------:R-:W-:-:S02]  /*0ab0*/  MOV R21, UR48 ;  /* 0x0000003000157c02 */ /* 0x000fc40008000f00 */
[----:B------:R-:W-:Y:S02]  /*0ac0*/  MOV R22, UR51 ;  /* 0x0000003300167c02 */ /* 0x000fe40008000f00 */
[----:B------:R-:W-:Y:S01]  /*0ad0*/  MOV R23, UR50 ;  /* 0x0000003200177c02 */ /* 0x000fe20008000f00 */
[----:B------:R-:W-:Y:S01]  /*0ae0*/  USHF.R.S32.HI UR7, URZ, 0x1f, UR12 ;  /* 0x0000001f3f077899 */ /* 0x000fe2000801140c */
[----:B------:R-:W-:Y:S01]  /*0af0*/  LOP3.LUT R101, R3, 0x1f, R106, 0xf8, !PT ;  /* 0x0000001f03657812 */ /* 0x000fe200078ef86a */
[----:B------:R-:W-:Y:S01]  /*0b00*/  ULDC.64 UR24, c[0x0][0x2a0] ;  /* 0x0000a80000187ab9 */ /* 0x000fe20000000a00 */
[----:B------:R-:W-:Y:S01]  /*0b10*/  ULDC.64 UR26, c[0x0][0x2a8] ;  /* 0x0000aa00001a7ab9 */ /* 0x000fe20000000a00 */
[----:B------:R-:W-:Y:S02]  /*0b20*/  ULDC.64 UR28, c[0x0][0x3e8] ;  /* 0x0000fa00001c7ab9 */ /* 0x000fe40000000a00 */
        /* <DEDUP_REMOVED lines=16> */
[----:B------:R-:W-:-:S03]  /*0c30*/  IMAD.WIDE R22, R101, 0x10, R22 ;  /* 0x0000001065167825 */ /* 0x000fc600078e0216 */
        /* <DEDUP_REMOVED lines=27> */
[----:B--2---:R0:W-:Y:S04]  /*0df0*/  STS.128 [R100], R40 ;  /* 0x0000002864007388 */ /* 0x0041e80000000c00 */
[----:B---3--:R-:W-:Y:S01]  /*0e00*/  STS.128 [R100+0x200], R44 ;  /* 0x0002002c64007388 */ /* 0x008fe20000000c00 */
[----:B------:R-:W-:-:S03]  /*0e10*/  NOP ;  /* 0x0000000000007918 */ /* 0x000fc60000000000 */
[----:B------:R-:W1:Y:S04]  /*0e20*/  LDS.128 R36, [R62] ;  /* 0x000000003e247984 */ /* 0x000e680000000c00 */
[----:B------:R-:W-:Y:S01]  /*0e30*/  LDS.128 R32, [R62+0x10] ;  /* 0x000010003e207984 */ /* 0x000fe20000000c00 */
[----:B------:R-:W-:Y:S06]  /*0e40*/  BAR.SYNC.DEFER_BLOCKING 0x0 ;  /* 0x0000000000007b1d */ /* 0x000fec0000010000 */
[----:B------:R-:W2:Y:S04]  /*0e50*/  LDG.E.128 R48, desc[UR22][R20.64] ;  /* 0x0000001614307981 */ /* 0x000ea8000c1e1d00 */
[----:B------:R-:W3:Y:S01]  /*0e60*/  LDG.E.128 R52, desc[UR22][R20.64+0x200] ;  /* 0x0002001614347981 */ /* 0x000ee2000c1e1d00 */
        /* <DEDUP_REMOVED lines=12> */
[--C-:B-1----:R-:W-:Y:S01]  /*0f30*/  HADD2.F32 R63, -RZ, R36.reuse.H0_H0 ;  /* 0x20000024ff3f7230 */ /* 0x102fe20000004100 */
[----:B------:R-:W-:Y:S02]  /*0f40*/  ULDC.64 UR26, c[0x0][0x3a0] ;  /* 0x0000e800001a7ab9 */ /* 0x000fe40000000a00 */
[----:B------:R-:W-:Y:S01]  /*0f50*/  MOV R41, UR24 ;  /* 0x0000001800297c02 */ /* 0x000fe20008000f00 */
[----:B------:R-:W-:Y:S01]  /*0f60*/  HADD2.F32 R65, -RZ, R36.H1_H1 ;  /* 0x30000024ff417230 */ /* 0x000fe20000004100 */
[----:B------:R-:W-:Y:S01]  /*0f70*/  ULDC.64 UR24, c[0x0][0x398] ;  /* 0x0000e60000187ab9 */ /* 0x000fe20000000a00 */
[----:B------:R-:W-:Y:S01]  /*0f80*/  IMAD.WIDE R40, R101, 0x10, R40 ;  /* 0x0000001065287825 */ /* 0x000fe200078e0228 */
[----:B--2---:R0:W-:Y:S04]  /*0f90*/  STS.128 [R100], R48 ;  /* 0x0000003064007388 */ /* 0x0041e80000000c00 */
[----:B---3--:R-:W-:Y:S01]  /*0fa0*/  STS.128 [R100+0x200], R52 ;  /* 0x0002003464007388 */ /* 0x008fe20000000c00 */
[----:B------:R-:W-:-:S03]  /*0fb0*/  NOP ;  /* 0x0000000000007918 */ /* 0x000fc60000000000 */
[----:B------:R-:W1:Y:S04]  /*0fc0*/  LDS.128 R44, [R62] ;  /* 0x000000003e2c7984 */ /* 0x000e680000000c00 */
[----:B------:R-:W2:Y:S01]  /*0fd0*/  LDS.128 R20, [R62+0x10] ;  /* 0x000010003e147984 */ /* 0x000ea20000000c00 */
[----:B------:R-:W-:Y:S06]  /*0fe0*/  BAR.SYNC.DEFER_BLOCKING 0x0 ;  /* 0x0000000000007b1d */ /* 0x000fec0000010000 */
[----:B------:R-:W3:Y:S04]  /*0ff0*/  LDG.E.128 R24, desc[UR22][R40.64] ;  /* 0x0000001628187981 */ /* 0x000ee8000c1e1d00 */
[----:B------:R4:W5:Y:S01]  /*1000*/  LDG.E.128 R28, desc[UR22][R40.64+0x200] ;  /* 0x00020016281c7981 */ /* 0x000962000c1e1d00 */
        /* <DEDUP_REMOVED lines=29> */
[--C-:B------:R-:W-:Y:S01]  /*11e0*/  HADD2.F32 R70, -RZ, R39.reuse.H0_H0 ;  /* 0x20000027ff467230 */ /* 0x100fe20000004100 */
[----:B------:R-:W2:Y:S01]  /*11f0*/  MUFU.EX2 R45, R45 ;  /* 0x0000002d002d7308 */ /* 0x000ea20000000800 */
[----:B0-----:R-:W-:Y:S01]  /*1200*/  FADD.FTZ R0, R0, 1 ;  /* 0x3f80000000007421 */ /* 0x001fe20000010000 */
[----:B------:R-:W-:-:S02]  /*1210*/  HADD2.F32 R72, -RZ, R39.H1_H1 ;  /* 0x30000027ff487230 */ /* 0x000fc40000004100 */
[----:B------:R-:W-:Y:S01]  /*1220*/  FMUL.FTZ R39, R84, -1.4426950216293334961 ;  /* 0xbfb8aa3b54277820 */ /* 0x000fe20000410000 */
[--C-:B------:R-:W-:Y:S01]  /*1230*/  HADD2.F32 R67, -RZ, R38.reuse.H0_H0 ;  /* 0x20000026ff437230 */ /* 0x100fe20000004100 */
[----:B------:R-:W-:Y:S01]  /*1240*/  UIMAD UR19, UR10, UR27, UR19 ;  /* 0x0000001b0a1372a4 */ /* 0x000fe2000f8e0213 */
[----:B------:R-:W-:Y:S01]  /*1250*/  HADD2.F32 R68, -RZ, R38.H1_H1 ;  /* 0x30000026ff447230 */ /* 0x000fe20000004100 */
[----:B------:R1:W0:Y:S01]  /*1260*/  MUFU.EX2 R41, R40 ;  /* 0x0000002800297308 */ /* 0x0002220000000800 */
[--C-:B------:R-:W-:Y:S01]  /*1270*/  HADD2.F32 R76, -RZ, R33.reuse.H0_H0 ;  /* 0x20000021ff4c7230 */ /* 0x100fe20000004100 */
[----:B------:R-:W-:Y:S01]  /*1280*/  UIADD3 UR26, UR25, UR19, URZ ;  /* 0x00000013191a7290 */ /* 0x000fe2000fffe03f */
[----:B------:R-:W-:Y:S01]  /*1290*/  HADD2.F32 R78, -RZ, R33.H1_H1 ;  /* 0x30000021ff4e7230 */ /* 0x000fe20000004100 */
[----:B------:R-:W-:Y:S01]  /*12a0*/  ULEA UR19, UP0, UR24, UR28, 0x1 ;  /* 0x0000001c18137291 */ /* 0x000fe2000f80083f */
[----:B------:R-:W-:Y:S02]  /*12b0*/  HADD2.F32 R85, -RZ, R21.H0_H0 ;  /* 0x20000015ff557230 */ /* 0x000fe40000004100 */
[--C-:B------:R-:W-:Y:S01]  /*12c0*/  HADD2.F32 R74, -RZ, R32.reuse.H0_H0 ;  /* 0x20000020ff4a7230 */ /* 0x100fe20000004100 */
[----:B------:R-:W4:Y:S01]  /*12d0*/  MUFU.RCP R71, R0 ;  /* 0x0000000000477308 */ /* 0x000f220000001000 */
[----:B-1----:R-:W-:Y:S01]  /*12e0*/  FADD.FTZ R40, R2, 1 ;  /* 0x3f80000002287421 */ /* 0x002fe20000010000 */
[----:B--2---:R-:W-:Y:S01]  /*12f0*/  FADD.FTZ R45, R45, 1 ;  /* 0x3f8000002d2d7421 */ /* 0x004fe20000010000 */
[----:B------:R-:W-:Y:S01]  /*1300*/  HADD2.F32 R69, -RZ, R32.H1_H1 ;  /* 0x30000020ff457230 */ /* 0x000fe20000004100 */
[----:B------:R-:W-:Y:S01]  /*1310*/  ULEA.HI.X UR26, UR24, UR29, UR26, 0x1, UP0 ;  /* 0x0000001d181a7291 */ /* 0x000fe200080f0c1a */
[----:B------:R-:W-:-:S02]  /*1320*/  HADD2.F32 R60, -RZ, R34.H0_H0 ;  /* 0x20000022ff3c7230 */ /* 0x000fc40000004100 */
[----:B------:R-:W-:Y:S01]  /*1330*/  HADD2.F32 R56, -RZ, R34.H1_H1 ;  /* 0x30000022ff387230 */ /* 0x000fe20000004100 */
[----:B------:R1:W2:Y:S01]  /*1340*/  MUFU.RCP R75, R40 ;  /* 0x00000028004b7308 */ /* 0x0002a20000001000 */
[----:B0-----:R-:W-:Y:S01]  /*1350*/  FADD.FTZ R41, R41, 1 ;  /* 0x3f80000029297421 */ /* 0x001fe20000010000 */
[----:B------:R-:W-:Y:S01]  /*1360*/  HADD2.F32 R34, -RZ, R10.H1_H1 ;  /* 0x3000000aff227230 */ /* 0x000fe20000004100 */
[----:B------:R-:W-:Y:S01]  /*1370*/  ULDC.64 UR24, c[0x0][0x320] ;  /* 0x0000c80000187ab9 */ /* 0x000fe20000000a00 */
[----:B------:R-:W-:Y:S01]  /*1380*/  HADD2.F32 R87, -RZ, R21.H1_H1 ;  /* 0x30000015ff577230 */ /* 0x000fe20000004100 */
[----:B------:R-:W-:Y:S01]  /*1390*/  ISETP.NE.U32.AND P0, PT, RZ, UR24, PT ;  /* 0x00000018ff007c0c */ /* 0x000fe2000bf05070 */
[----:B------:R-:W-:Y:S02]  /*13a0*/  HADD2.F32 R54, -RZ, R35.H0_H0 ;  /* 0x20000023ff367230 */ /* 0x000fe40000004100 */
[----:B------:R0:W0:Y:S01]  /*13b0*/  MUFU.RCP R80, R45 ;  /* 0x0000002d00507308 */ /* 0x0000220000001000 */
[----:B----4-:R-:W-:Y:S01]  /*13c0*/  FMUL.FTZ R2, R42, R71 ;  /* 0x000000472a027220 */ /* 0x010fe20000410000 */
[----:B-1----:R-:W-:-:S02]  /*13d0*/  HADD2.F32 R40, -RZ, R8.H1_H1 ;  /* 0x30000008ff287230 */ /* 0x002fc40000004100 */
[----:B------:R-:W-:Y:S01]  /*13e0*/  FADD.FTZ R33, -R71, 1 ;  /* 0x3f80000047217421 */ /* 0x000fe20000010100 */
[----:B------:R-:W-:Y:S02]  /*13f0*/  HADD2.F32 R21, -RZ, R11.H0_H0 ;  /* 0x2000000bff157230 */ /* 0x000fe40000004100 */
[----:B------:R-:W-:Y:S01]  /*1400*/  FMUL.FTZ R0, R63, R2 ;  /* 0x000000023f007220 */ /* 0x000fe20000410000 */
[----:B------:R-:W-:Y:S02]  /*1410*/  HADD2.F32 R89, -RZ, R4.H0_H0 ;  /* 0x20000004ff597230 */ /* 0x000fe40000004100 */
[----:B------:R-:W-:Y:S01]  /*1420*/  FFMA.FTZ R73, R42, R33, 1 ;  /* 0x3f8000002a497423 */ /* 0x000fe20000010021 */
[----:B------:R-:W1:Y:S01]  /*1430*/  MUFU.EX2 R46, R46 ;  /* 0x0000002e002e7308 */ /* 0x000e620000000800 */
[----:B--2---:R-:W-:Y:S01]  /*1440*/  FMUL.FTZ R36, R44, R75 ;  /* 0x0000004b2c247220 */ /* 0x004fe20000410000 */
[----:B------:R-:W-:Y:S01]  /*1450*/  FFMA.FTZ R107, R0, R50, R107 ;  /* 0x00000032006b7223 */ /* 0x000fe2000001006b */
[----:B0-----:R-:W-:Y:S01]  /*1460*/  FMUL.FTZ R45, R83, -1.4426950216293334961 ;  /* 0xbfb8aa3b532d7820 */ /* 0x001fe20000410000 */
[----:B------:R-:W-:Y:S01]  /*1470*/  FMUL.FTZ R33, R85, -1.4426950216293334961 ;  /* 0xbfb8aa3b55217820 */ /* 0x000fe20000410000 */
[----:B------:R-:W-:Y:S01]  /*1480*/  FMUL.FTZ R50, R65, R36 ;  /* 0x0000002441327220 */ /* 0x000fe20000410000 */
[--C-:B------:R-:W-:Y:S01]  /*1490*/  HADD2.F32 R99, -RZ, R22.reuse.H0_H0 ;  /* 0x20000016ff637230 */ /* 0x100fe20000004100 */
[----:B------:R-:W-:Y:S01]  /*14a0*/  ISETP.NE.AND.EX P0, PT, RZ, UR25, PT, P0 ;  /* 0x00000019ff007c0c */ /* 0x000fe2000bf05300 */
[----:B------:R-:W-:Y:S01]  /*14b0*/  MUFU.EX2 R48, R48 ;  /* 0x0000003000307308 */ /* 0x000fe20000000800 */
[----:B------:R-:W-:Y:S01]  /*14c0*/  FMUL.FTZ R51, R43, R80 ;  /* 0x000000502b337220 */ /* 0x000fe20000410000 */
[----:B------:R-:W-:Y:S01]  /*14d0*/  FFMA.FTZ R40, R50, R40, R107 ;  /* 0x0000002832287223 */ /* 0x000fe2000001006b */
[----:B------:R-:W-:-:S02]  /*14e0*/  HADD2.F32 R107, -RZ, R22.H1_H1 ;  /* 0x30000016ff6b7230 */ /* 0x000fc40000004100 */
[--C-:B------:R-:W-:Y:S02]  /*14f0*/  HADD2.F32 R111, -RZ, R23.reuse.H0_H0 ;  /* 0x20000017ff6f7230 */ /* 0x100fe40000004100 */
[----:B------:R-:W-:Y:S01]  /*1500*/  HADD2.F32 R113, -RZ, R23.H1_H1 ;  /* 0x30000017ff717230 */ /* 0x000fe20000004100 */
[----:B------:R0:W2:Y:S01]  /*1510*/  MUFU.EX2 R52, R49 ;  /* 0x0000003100347308 */ /* 0x0000a20000000800 */
[----:B-1----:R-:W-:Y:S01]  /*1520*/  FADD.FTZ R46, R46, 1 ;  /* 0x3f8000002e2e7421 */ /* 0x002fe20000010000 */
[----:B------:R-:W-:-:S06]  /*1530*/  HADD2.F32 R23, -RZ, R5.H0_H0 ;  /* 0x20000005ff177230 */ /* 0x000fcc0000004100 */
[----:B------:R1:W4:Y:S01]  /*1540*/  MUFU.EX2 R53, R47 ;  /* 0x0000002f00357308 */ /* 0x0003220000000800 */
[----:B0-----:R-:W-:-:S07]  /*1550*/  FMUL.FTZ R49, R64, R51 ;  /* 0x0000003340317220 */ /* 0x001fce0000410000 */
[----:B------:R0:W4:Y:S01]  /*1560*/  MUFU.RCP R86, R41 ;  /* 0x0000002900567308 */ /* 0x0001220000001000 */
[----:B-1----:R-:W-:Y:S02]  /*1570*/  HADD2.F32 R47, -RZ, R9.H0_H0 ;  /* 0x20000009ff2f7230 */ /* 0x002fe40000004100 */
[----:B--2---:R-:W-:Y:S01]  /*1580*/  FADD.FTZ R20, R52, 1 ;  /* 0x3f80000034147421 */ /* 0x004fe20000010000 */
[----:B------:R-:W-:Y:S02]  /*1590*/  HADD2.F32 R52, -RZ, R35.H1_H1 ;  /* 0x30000023ff347230 */ /* 0x000fe40000004100 */
[----:B------:R-:W-:Y:S01]  /*15a0*/  FADD.FTZ R35, -R75, 1 ;  /* 0x3f8000004b237421 */ /* 0x000fe20000010100 */
[----:B------:R-:W-:Y:S01]  /*15b0*/  FFMA.FTZ R47, R49, R47, R40 ;  /* 0x0000002f312f7223 */ /* 0x000fe20000010028 */
[----:B------:R-:W-:Y:S01]  /*15c0*/  FADD.FTZ R40, R48, 1 ;  /* 0x3f80000030287421 */ /* 0x000fe20000010000 */
[----:B------:R-:W1:Y:S01]  /*15d0*/  MUFU.RCP R90, R46 ;  /* 0x0000002e005a7308 */ /* 0x000e620000001000 */
[----:B0-----:R-:W-:-:S02]  /*15e0*/  HADD2.F32 R41, -RZ, R9.H1_H1 ;  /* 0x30000009ff297230 */ /* 0x001fc40000004100 */
[----:B----4-:R-:W-:Y:S01]  /*15f0*/  FADD.FTZ R32, R53, 1 ;  /* 0x3f80000035207421 */ /* 0x010fe20000010000 */
[----:B------:R-:W-:-:S04]  /*1600*/  FFMA.FTZ R77, R44, R35, 1 ;  /* 0x3f8000002c4d7423 */ /* 0x000fc80000010023 */
[----:B------:R-:W0:Y:S01]  /*1610*/  MUFU.RCP R79, R40 ;  /* 0x00000028004f7308 */ /* 0x000e220000001000 */
[----:B------:R-:W-:-:S04]  /*1620*/  FMUL.FTZ R37, R55, R86 ;  /* 0x0000005637257220 */ /* 0x000fc80000410000 */
[----:B------:R-:W-:-:S03]  /*1630*/  FMUL.FTZ R48, R66, R37 ;  /* 0x0000002542307220 */ /* 0x000fc60000410000 */
[----:B------:R2:W-:Y:S01]  /*1640*/  MUFU.EX2 R81, R45 ;  /* 0x0000002d00517308 */ /* 0x0005e20000000800 */
[----:B-1----:R-:W-:Y:S01]  /*1650*/  FMUL.FTZ R38, R57, R90 ;  /* 0x0000005a39267220 */ /* 0x002fe20000410000 */
[----:B------:R-:W-:-:S03]  /*1660*/  FFMA.FTZ R82, R48, R41, R47 ;  /* 0x0000002930527223 */ /* 0x000fc6000001002f */
[----:B------:R-:W-:-:S03]  /*1670*/  FMUL.FTZ R47, R67, R38 ;  /* 0x00000026432f7220 */ /* 0x000fc60000410000 */
[----:B------:R1:W4:Y:S01]  /*1680*/  MUFU.RCP R94, R20 ;  /* 0x00000014005e7308 */ /* 0x0003220000001000 */
[----:B--2---:R-:W-:-:S05]  /*1690*/  HADD2.F32 R45, -RZ, R10.H0_H0 ;  /* 0x2000000aff2d7230 */ /* 0x004fca0000004100 */
[----:B------:R-:W-:Y:S02]  /*16a0*/  FFMA.FTZ R45, R47, R45, R82 ;  /* 0x0000002d2f2d7223 */ /* 0x000fe40000010052 */
[----:B------:R0:W2:Y:S01]  /*16b0*/  MUFU.EX2 R41, R39 ;  /* 0x0000002700297308 */ /* 0x0000a20000000800 */
[----:B-1----:R-:W-:-:S04]  /*16c0*/  FADD.FTZ R20, -R80, 1 ;  /* 0x3f80000050147421 */ /* 0x002fc80000010100 */
[----:B------:R-:W-:Y:S01]  /*16d0*/  FFMA.FTZ R82, R43, R20, 1 ;  /* 0x3f8000002b527423 */ /* 0x000fe20000010014 */
[----:B------:R-:W-:Y:S02]  /*16e0*/  FADD.FTZ R20, -R90, 1 ;  /* 0x3f8000005a147421 */ /* 0x000fe40000010100 */
[----:B------:R1:W2:Y:S01]  /*16f0*/  MUFU.RCP R96, R32 ;  /* 0x0000002000607308 */ /* 0x0002a20000001000 */
[----:B0-----:R-:W-:Y:S01]  /*1700*/  FMUL.FTZ R39, R58, R79 ;  /* 0x0000004f3a277220 */ /* 0x001fe20000410000 */
[----:B----4-:R-:W-:Y:S01]  /*1710*/  FMUL.FTZ R53, R59, R94 ;  /* 0x0000005e3b357220 */ /* 0x010fe20000410000 */
[----:B------:R-:W-:Y:S01]  /*1720*/  FFMA.FTZ R92, R57, R20, 1 ;  /* 0x3f800000395c7423 */ /* 0x000fe20000010014 */
[----:B------:R-:W-:Y:S01]  /*1730*/  FADD.FTZ R20, -R94, 1 ;  /* 0x3f8000005e147421 */ /* 0x000fe20000010100 */
[----:B------:R-:W-:-:S03]  /*1740*/  FMUL.FTZ R46, R68, R39 ;  /* 0x00000027442e7220 */ /* 0x000fc60000410000 */
[----:B------:R-:W0:Y:S01]  /*1750*/  MUFU.EX2 R33, R33 ;  /* 0x0000002100217308 */ /* 0x000e220000000800 */
[----:B-1----:R-:W-:Y:S01]  /*1760*/  FADD.FTZ R32, -R86, 1 ;  /* 0x3f80000056207421 */ /* 0x002fe20000010100 */
[----:B------:R-:W-:Y:S01]  /*1770*/  FFMA.FTZ R40, R46, R34, R45 ;  /* 0x000000222e287223 */ /* 0x000fe2000001002d */
[----:B------:R-:W-:Y:S01]  /*1780*/  FMUL.FTZ R34, R87, -1.4426950216293334961 ;  /* 0xbfb8aa3b57227820 */ /* 0x000fe20000410000 */
[----:B------:R-:W-:Y:S01]  /*1790*/  FMUL.FTZ R45, R70, R53 ;  /* 0x00000035462d7220 */ /* 0x000fe20000410000 */
[----:B------:R-:W-:Y:S01]  /*17a0*/  FFMA.FTZ R88, R55, R32, 1 ;  /* 0x3f80000037587423 */ /* 0x000fe20000010020 */
[----:B------:R-:W-:Y:S01]  /*17b0*/  FADD.FTZ R32, R81, 1 ;  /* 0x3f80000051207421 */ /* 0x000fe20000010000 */
[----:B--2---:R-:W-:Y:S01]  /*17c0*/  FADD.FTZ R41, R41, 1 ;  /* 0x3f80000029297421 */ /* 0x004fe20000010000 */
[----:B------:R-:W-:Y:S01]  /*17d0*/  MUFU.EX2 R42, R34 ;  /* 0x00000022002a7308 */ /* 0x000fe20000000800 */
[----:B------:R-:W-:Y:S01]  /*17e0*/  FFMA.FTZ R35, R45, R21, R40 ;  /* 0x000000152d237223 */ /* 0x000fe20000010028 */
[----:B------:R-:W-:Y:S01]  /*17f0*/  FMUL.FTZ R55, R61, R96 ;  /* 0x000000603d377220 */ /* 0x000fe20000410000 */
[----:B------:R-:W-:Y:S01]  /*1800*/  FADD.FTZ R21, -R79, 1 ;  /* 0x3f8000004f157421 */ /* 0x000fe20000010100 */
[----:B------:R-:W-:-:S02]  /*1810*/  HADD2.F32 R40, -RZ, R11.H1_H1 ;  /* 0x3000000bff287230 */ /* 0x000fc40000004100 */
[----:B------:R-:W-:Y:S01]  /*1820*/  FMUL.FTZ R44, R72, R55 ;  /* 0x00000037482c7220 */ /* 0x000fe20000410000 */
[----:B------:R-:W-:Y:S01]  /*1830*/  FFMA.FTZ R81, R58, R21, 1 ;  /* 0x3f8000003a517423 */ /* 0x000fe20000010015 */
[----:B------:R-:W1:Y:S01]  /*1840*/  MUFU.RCP R98, R32 ;  /* 0x0000002000627308 */ /* 0x000e620000001000 */
[----:B0-----:R-:W-:Y:S01]  /*1850*/  FADD.FTZ R21, R33, 1 ;  /* 0x3f80000021157421 */ /* 0x001fe20000010000 */
[----:B------:R-:W-:Y:S01]  /*1860*/  FFMA.FTZ R58, R44, R40, R35 ;  /* 0x000000282c3a7223 */ /* 0x000fe20000010023 */
[----:B------:R-:W-:-:S04]  /*1870*/  FADD.FTZ R40, -R96, 1 ;  /* 0x3f80000060287421 */ /* 0x000fc80000010100 */
[----:B------:R-:W-:Y:S01]  /*1880*/  FFMA.FTZ R93, R61, R40, 1 ;  /* 0x3f8000003d5d7423 */ /* 0x000fe20000010028 */
[----:B------:R-:W0:Y:S08]  /*1890*/  MUFU.RCP R95, R41 ;  /* 0x00000029005f7308 */ /* 0x000e300000001000 */
[----:B------:R2:W4:Y:S01]  /*18a0*/  MUFU.RCP R110, R21 ;  /* 0x00000015006e7308 */ /* 0x0005220000001000 */
[----:B-1----:R-:W-:-:S04]  /*18b0*/  FMUL.FTZ R57, R83, R98 ;  /* 0x0000006253397220 */ /* 0x002fc80000410000 */
[----:B------:R-:W-:-:S04]  /*18c0*/  FMUL.FTZ R43, R74, R57 ;  /* 0x000000394a2b7220 */ /* 0x000fc80000410000 */
[----:B------:R-:W-:Y:S01]  /*18d0*/  FFMA.FTZ R89, R43, R89, R58 ;  /* 0x000000592b597223 */ /* 0x000fe2000001003a */
[----:B0-----:R-:W-:Y:S01]  /*18e0*/  FMUL.FTZ R58, R84, R95 ;  /* 0x0000005f543a7220 */ /* 0x001fe20000410000 */
[----:B--2---:R-:W-:-:S04]  /*18f0*/  FADD.FTZ R21, -R95, 1 ;  /* 0x3f8000005f157421 */ /* 0x004fc80000010100 */
[----:B------:R-:W-:Y:S01]  /*1900*/  FFMA.FTZ R97, R84, R21, 1 ;  /* 0x3f80000054617423 */ /* 0x000fe20000010015 */
[----:B------:R-:W-:Y:S01]  /*1910*/  HADD2.F32 R21, -RZ, R5.H1_H1 ;  /* 0x30000005ff157230 */ /* 0x000fe20000004100 */
[----:B---3--:R0:W-:Y:S04]  /*1920*/  STS.128 [R100], R24 ;  /* 0x0000001864007388 */ /* 0x0081e80000000c00 */
[----:B-----5:R1:W-:Y:S01]  /*1930*/  STS.128 [R100+0x200], R28 ;  /* 0x0002001c64007388 */ /* 0x0203e20000000c00 */
[----:B------:R-:W-:-:S03]  /*1940*/  NOP ;  /* 0x0000000000007918 */ /* 0x000fc60000000000 */
[----:B------:R-:W2:Y:S01]  /*1950*/  LDS.128 R32, [R62] ;  /* 0x000000003e207984 */ /* 0x000ea20000000c00 */
[----:B0-----:R-:W-:Y:S01]  /*1960*/  FADD.FTZ R24, R42, 1 ;  /* 0x3f8000002a187421 */ /* 0x001fe20000010000 */
[----:B------:R-:W-:Y:S01]  /*1970*/  FMUL.FTZ R42, R69, R58 ;  /* 0x0000003a452a7220 */ /* 0x000fe20000410000 */
[----:B------:R-:W-:Y:S02]  /*1980*/  FMUL.FTZ R25, R107, -1.4426950216293334961 ;  /* 0xbfb8aa3b6b197820 */ /* 0x000fe40000410000 */
[----:B------:R0:W3:Y:S01]  /*1990*/  MUFU.RCP R114, R24 ;  /* 0x0000001800727308 */ /* 0x0000e20000001000 */
[----:B-1----:R-:W-:Y:S01]  /*19a0*/  FFMA.FTZ R28, R59, R20, 1 ;  /* 0x3f8000003b1c7423 */ /* 0x002fe20000010014 */
[----:B------:R-:W-:Y:S02]  /*19b0*/  HADD2.F32 R20, -RZ, R4.H1_H1 ;  /* 0x30000004ff147230 */ /* 0x000fe40000004100 */
[----:B----4-:R-:W-:-:S03]  /*19c0*/  FMUL.FTZ R59, R85, R110 ;  /* 0x0000006e553b7220 */ /* 0x010fc60000410000 */
[----:B------:R-:W-:Y:S01]  /*19d0*/  FFMA.FTZ R22, R42, R20, R89 ;  /* 0x000000142a167223 */ /* 0x000fe20000010059 */
[----:B------:R-:W-:Y:S01]  /*19e0*/  FADD.FTZ R20, -R98, 1 ;  /* 0x3f80000062147421 */ /* 0x000fe20000010100 */
[----:B------:R-:W-:Y:S01]  /*19f0*/  FMUL.FTZ R41, R76, R59 ;  /* 0x0000003b4c297220 */ /* 0x000fe20000410000 */
[----:B0-----:R-:W-:Y:S01]  /*1a00*/  FMUL.FTZ R24, R99, -1.4426950216293334961 ;  /* 0xbfb8aa3b63187820 */ /* 0x001fe20000410000 */
[----:B------:R-:W0:Y:S01]  /*1a10*/  MUFU.EX2 R109, R25 ;  /* 0x00000019006d7308 */ /* 0x000e220000000800 */
[----:B------:R-:W-:Y:S01]  /*1a20*/  FFMA.FTZ R108, R83, R20, 1 ;  /* 0x3f800000536c7423 */ /* 0x000fe20000010014 */
[----:B------:R-:W-:Y:S01]  /*1a30*/  FFMA.FTZ R23, R41, R23, R22 ;  /* 0x0000001729177223 */ /* 0x000fe20000010016 */
[----:B------:R-:W-:Y:S01]  /*1a40*/  FADD.FTZ R20, -R110, 1 ;  /* 0x3f8000006e147421 */ /* 0x000fe20000010100 */
[----:B---3--:R-:W-:Y:S01]  /*1a50*/  FMUL.FTZ R61, R87, R114 ;  /* 0x00000072573d7220 */ /* 0x008fe20000410000 */
[----:B------:R-:W-:Y:S02]  /*1a60*/  FADD.FTZ R22, -R114, 1 ;  /* 0x3f80000072167421 */ /* 0x000fe40000010100 */
[----:B------:R-:W-:Y:S01]  /*1a70*/  FFMA.FTZ R112, R85, R20, 1 ;  /* 0x3f80000055707423 */ /* 0x000fe20000010014 */
[----:B------:R1:W3:Y:S01]  /*1a80*/  MUFU.EX2 R30, R24 ;  /* 0x00000018001e7308 */ /* 0x0002e20000000800 */
[----:B------:R-:W-:Y:S01]  /*1a90*/  FMUL.FTZ R40, R78, R61 ;  /* 0x0000003d4e287220 */ /* 0x000fe20000410000 */
[----:B------:R-:W-:-:S03]  /*1aa0*/  FFMA.FTZ R116, R87, R22, 1 ;  /* 0x3f80000057747423 */ /* 0x000fc60000010016 */
[----:B------:R-:W-:Y:S02]  /*1ab0*/  FFMA.FTZ R117, R40, R21, R23 ;  /* 0x0000001528757223 */ /* 0x000fe40000010017 */
[----:B------:R-:W4:Y:S01]  /*1ac0*/  LDS.128 R20, [R62+0x10] ;  /* 0x000010003e147984 */ /* 0x000f220000000c00 */
[----:B0-----:R-:W-:Y:S01]  /*1ad0*/  FADD.FTZ R109, R109, 1 ;  /* 0x3f8000006d6d7421 */ /* 0x001fe20000010000 */
[--C-:B--2---:R-:W-:Y:S02]  /*1ae0*/  HADD2.F32 R89, -RZ, R34.reuse.H0_H0 ;  /* 0x20000022ff597230 */ /* 0x104fe40000004100 */
[----:B------:R-:W-:Y:S02]  /*1af0*/  HADD2.F32 R91, -RZ, R34.H1_H1 ;  /* 0x30000022ff5b7230 */ /* 0x000fe40000004100 */
[----:B------:R-:W-:Y:S01]  /*1b00*/  FMUL.FTZ R34, R113, -1.4426950216293334961 ;  /* 0xbfb8aa3b71227820 */ /* 0x000fe20000410000 */
[--C-:B------:R-:W-:Y:S02]  /*1b10*/  HADD2.F32 R83, -RZ, R32.reuse.H0_H0 ;  /* 0x20000020ff537230 */ /* 0x100fe40000004100 */
[----:B------:R-:W-:Y:S01]  /*1b20*/  FMUL.FTZ R67, R67, R89 ;  /* 0x0000005943437220 */ /* 0x000fe20000410000 */
[----:B------:R-:W-:-:S02]  /*1b30*/  HADD2.F32 R84, -RZ, R32.H1_H1 ;  /* 0x30000020ff547230 */ /* 0x000fc40000004100 */
[----:B------:R-:W-:Y:S01]  /*1b40*/  FMUL.FTZ R32, R111, -1.4426950216293334961 ;  /* 0xbfb8aa3b6f207820 */ /* 0x000fe20000410000 */
[--C-:B------:R-:W-:Y:S01]  /*1b50*/  HADD2.F32 R85, -RZ, R33.reuse.H0_H0 ;  /* 0x20000021ff557230 */ /* 0x100fe20000004100 */
[----:B------:R-:W0:Y:S01]  /*1b60*/  MUFU.EX2 R34, R34 ;  /* 0x0000002200227308 */ /* 0x000e220000000800 */
[----:B------:R-:W-:Y:S02]  /*1b70*/  HADD2.F32 R87, -RZ, R33.H1_H1 ;  /* 0x30000021ff577230 */ /* 0x000fe40000004100 */
[----:B------:R-:W-:Y:S01]  /*1b80*/  FMUL.FTZ R26, R65, R84 ;  /* 0x00000054411a7220 */ /* 0x000fe20000410000 */
[----:B------:R-:W-:Y:S01]  /*1b90*/  FMUL.FTZ R68, R68, R91 ;  /* 0x0000005b44447220 */ /* 0x000fe20000410000 */
[----:B-1----:R-:W-:Y:S01]  /*1ba0*/  FMUL.FTZ R24, R63, R83 ;  /* 0x000000533f187220 */ /* 0x002fe20000410000 */
[--C-:B------:R-:W-:Y:S02]  /*1bb0*/  HADD2.F32 R63, -RZ, R35.reuse.H0_H0 ;  /* 0x20000023ff3f7230 */ /* 0x100fe40000004100 */
[----:B------:R-:W-:Y:S01]  /*1bc0*/  FMUL.FTZ R26, R75, R26 ;  /* 0x0000001a4b1a7220 */ /* 0x000fe20000410000 */
[----:B------:R-:W-:Y:S01]  /*1bd0*/  FMUL.FTZ R68, R79, R68 ;  /* 0x000000444f447220 */ /* 0x000fe20000410000 */
[----:B------:R3:W1:Y:S01]  /*1be0*/  MUFU.EX2 R33, R32 ;  /* 0x0000002000217308 */ /* 0x0006620000000800 */
[----:B------:R-:W-:Y:S01]  /*1bf0*/  FMUL.FTZ R27, R66, R87 ;  /* 0x00000057421b7220 */ /* 0x000fe20000410000 */
[----:B------:R-:W-:Y:S01]  /*1c00*/  FMUL.FTZ R77, R26, R77 ;  /* 0x0000004d1a4d7220 */ /* 0x000fe20000410000 */
[----:B------:R-:W-:Y:S01]  /*1c10*/  FMUL.FTZ R29, R70, R63 ;  /* 0x0000003f461d7220 */ /* 0x000fe20000410000 */
[----:B------:R-:W-:Y:S01]  /*1c20*/  FMUL.FTZ R81, R68, R81 ;  /* 0x0000005144517220 */ /* 0x000fe20000410000 */
[----:B------:R-:W-:-:S02]  /*1c30*/  HADD2.F32 R65, -RZ, R35.H1_H1 ;  /* 0x30000023ff417230 */ /* 0x000fc40000004100 */
[----:B------:R-:W-:Y:S01]  /*1c40*/  FMUL.FTZ R67, R90, R67 ;  /* 0x000000435a437220 */ /* 0x000fe20000410000 */
[----:B------:R-:W-:Y:S01]  /*1c50*/  FMUL.FTZ R27, R86, R27 ;  /* 0x0000001b561b7220 */ /* 0x000fe20000410000 */
[----:B------:R-:W-:Y:S01]  /*1c60*/  MUFU.RCP R26, R109 ;  /* 0x0000006d001a7308 */ /* 0x000fe20000001000 */
[----:B---3--:R-:W-:Y:S01]  /*1c70*/  FADD.FTZ R32, R30, 1 ;  /* 0x3f8000001e207421 */ /* 0x008fe20000010000 */
[----:B0-----:R-:W-:Y:S01]  /*1c80*/  FADD.FTZ R34, R34, 1 ;  /* 0x3f80000022227421 */ /* 0x001fe20000010000 */
[----:B------:R-:W-:Y:S01]  /*1c90*/  FMUL.FTZ R25, R64, R85 ;  /* 0x0000005540197220 */ /* 0x000fe20000410000 */
[----:B------:R-:W-:Y:S01]  /*1ca0*/  FMUL.FTZ R31, R72, R65 ;  /* 0x00000041481f7220 */ /* 0x000fe20000410000 */
[----:B------:R-:W-:Y:S01]  /*1cb0*/  FMUL.FTZ R30, R67, R92 ;  /* 0x0000005c431e7220 */ /* 0x000fe20000410000 */
[----:B------:R-:W-:Y:S01]  /*1cc0*/  FMUL.FTZ R29, R94, R29 ;  /* 0x0000001d5e1d7220 */ /* 0x000fe20000410000 */
[----:B------:R-:W-:Y:S01]  /*1cd0*/  FMUL.FTZ R88, R27, R88 ;  /* 0x000000581b587220 */ /* 0x000fe20000410000 */
[----:B------:R-:W0:Y:S01]  /*1ce0*/  MUFU.RCP R32, R32 ;  /* 0x0000002000207308 */ /* 0x000e220000001000 */
[----:B-1----:R-:W-:Y:S01]  /*1cf0*/  FADD.FTZ R33, R33, 1 ;  /* 0x3f80000021217421 */ /* 0x002fe20000010000 */
[----:B------:R-:W-:Y:S01]  /*1d00*/  FMUL.FTZ R96, R96, R31 ;  /* 0x0000001f60607220 */ /* 0x000fe20000410000 */
[----:B----4-:R-:W-:-:S02]  /*1d10*/  HADD2.F32 R86, -RZ, R21.H1_H1 ;  /* 0x30000015ff567230 */ /* 0x010fc40000004100 */
[----:B------:R-:W-:Y:S01]  /*1d20*/  FMUL.FTZ R31, R29, R28 ;  /* 0x0000001c1d1f7220 */ /* 0x000fe20000410000 */
[----:B------:R-:W-:Y:S02]  /*1d30*/  HADD2.F32 R64, -RZ, R20.H1_H1 ;  /* 0x30000014ff407230 */ /* 0x000fe40000004100 */
[----:B------:R-:W-:Y:S01]  /*1d40*/  FMUL.FTZ R96, R96, R93 ;  /* 0x0000005d60607220 */ /* 0x000fe20000410000 */
[--C-:B------:R-:W-:Y:S01]  /*1d50*/  HADD2.F32 R90, -RZ, R22.reuse.H0_H0 ;  /* 0x20000016ff5a7230 */ /* 0x100fe20000004100 */
[----:B------:R1:W2:Y:S01]  /*1d60*/  MUFU.RCP R68, R33 ;  /* 0x0000002100447308 */ /* 0x0002a20000001000 */
[----:B------:R-:W-:Y:S02]  /*1d70*/  HADD2.F32 R92, -RZ, R22.H1_H1 ;  /* 0x30000016ff5c7230 */ /* 0x000fe40000004100 */
[----:B------:R-:W-:Y:S01]  /*1d80*/  FMUL.FTZ R27, R78, R86 ;  /* 0x000000564e1b7220 */ /* 0x000fe20000410000 */
[----:B------:R-:W-:Y:S02]  /*1d90*/  HADD2.F32 R62, -RZ, R20.H0_H0 ;  /* 0x20000014ff3e7230 */ /* 0x000fe40000004100 */
[----:B------:R-:W-:Y:S01]  /*1da0*/  FMUL.FTZ R20, R69, R64 ;  /* 0x0000004045147220 */ /* 0x000fe20000410000 */
[----:B------:R-:W-:-:S02]  /*1db0*/  HADD2.F32 R66, -RZ, R21.H0_H0 ;  /* 0x20000015ff427230 */ /* 0x000fc40000004100 */
[----:B------:R-:W-:Y:S01]  /*1dc0*/  FMUL.FTZ R29, R60, R90 ;  /* 0x0000005a3c1d7220 */ /* 0x000fe20000410000 */
[--C-:B------:R-:W-:Y:S01]  /*1dd0*/  HADD2.F32 R115, -RZ, R23.reuse.H1_H1 ;  /* 0x30000017ff737230 */ /* 0x100fe20000004100 */
[----:B------:R-:W3:Y:S01]  /*1de0*/  MUFU.RCP R70, R34 ;  /* 0x0000002200467308 */ /* 0x000ee20000001000 */
[----:B0-----:R-:W-:Y:S01]  /*1df0*/  FADD.FTZ R22, -R32, 1 ;  /* 0x3f80000020167421 */ /* 0x001fe20000010100 */
[----:B-1----:R-:W-:Y:S01]  /*1e00*/  FMUL.FTZ R33, R56, R92 ;  /* 0x0000005c38217220 */ /* 0x002fe20000410000 */
[----:B------:R-:W-:Y:S01]  /*1e10*/  FMUL.FTZ R21, R74, R62 ;  /* 0x0000003e4a157220 */ /* 0x000fe20000410000 */
[----:B------:R-:W-:Y:S02]  /*1e20*/  HADD2.F32 R94, -RZ, R23.H0_H0 ;  /* 0x20000017ff5e7230 */ /* 0x000fe40000004100 */
[----:B------:R-:W-:Y:S01]  /*1e30*/  FMUL.FTZ R27, R114, R27 ;  /* 0x0000001b721b7220 */ /* 0x000fe20000410000 */
[----:B------:R-:W-:Y:S01]  /*1e40*/  FMUL.FTZ R20, R95, R20 ;  /* 0x000000145f147220 */ /* 0x000fe20000410000 */
[----:B------:R-:W-:Y:S01]  /*1e50*/  FADD.FTZ R28, -R26, 1 ;  /* 0x3f8000001a1c7421 */ /* 0x000fe20000010100 */
[C---:B------:R-:W-:Y:S01]  /*1e60*/  FFMA.FTZ R22, R99.reuse, R22, 1 ;  /* 0x3f80000063167423 */ /* 0x040fe20000010016 */
[----:B------:R-:W-:Y:S01]  /*1e70*/  FMUL.FTZ R93, R99, R32 ;  /* 0x00000020635d7220 */ /* 0x000fe20000410000 */
[----:B------:R-:W-:Y:S01]  /*1e80*/  FMUL.FTZ R29, R32, R29 ;  /* 0x0000001d201d7220 */ /* 0x000fe20000410000 */
[----:B------:R-:W-:Y:S01]  /*1e90*/  FMUL.FTZ R95, R107, R26 ;  /* 0x0000001a6b5f7220 */ /* 0x000fe20000410000 */
[----:B------:R-:W-:Y:S01]  /*1ea0*/  FMUL.FTZ R33, R26, R33 ;  /* 0x000000211a217220 */ /* 0x000fe20000410000 */
[----:B------:R-:W-:Y:S01]  /*1eb0*/  FMUL.FTZ R21, R98, R21 ;  /* 0x0000001562157220 */ /* 0x000fe20000410000 */
[----:B------:R-:W-:Y:S01]  /*1ec0*/  FMUL.FTZ R116, R27, R116 ;  /* 0x000000741b747220 */ /* 0x000fe20000410000 */
[----:B--2---:R-:W-:Y:S01]  /*1ed0*/  FADD.FTZ R26, -R68, 1 ;  /* 0x3f800000441a7421 */ /* 0x004fe20000010100 */
[----:B------:R-:W-:Y:S01]  /*1ee0*/  FMUL.FTZ R35, R52, R115 ;  /* 0x0000007334237220 */ /* 0x000fe20000410000 */
[----:B---3--:R-:W-:Y:S01]  /*1ef0*/  FADD.FTZ R32, -R70, 1 ;  /* 0x3f80000046207421 */ /* 0x008fe20000010100 */
[----:B------:R-:W-:Y:S01]  /*1f00*/  FMUL.FTZ R23, R76, R66 ;  /* 0x000000424c177220 */ /* 0x000fe20000410000 */
        /* <DEDUP_REMOVED lines=19> */
[----:B------:R-:W-:Y:S01]  /*2040*/  HADD2.F32 R82, -RZ, R16.H1_H1 ;  /* 0x30000010ff527230 */ /* 0x000fe20000004100 */
[----:B------:R-:W-:Y:S01]  /*2050*/  LEA R20, R104, R3, 0x1 ;  /* 0x0000000368147211 */ /* 0x000fe200078e08ff */
[--C-:B------:R-:W-:Y:S01]  /*2060*/  HADD2.F32 R79, -RZ, R17.reuse.H0_H0 ;  /* 0x20000011ff4f7230 */ /* 0x100fe20000004100 */
[----:B------:R-:W-:Y:S01]  /*2070*/  F2FP.F16.F32.PACK_AB R28, R77, R24 ;  /* 0x000000184d1c723e */ /* 0x000fe200000000ff */
[----:B------:R-:W-:Y:S01]  /*2080*/  HADD2.F32 R80, -RZ, R17.H1_H1 ;  /* 0x30000011ff507230 */ /* 0x000fe20000004100 */
[----:B------:R-:W-:Y:S01]  /*2090*/  F2FP.F16.F32.PACK_AB R29, R88, R25 ;  /* 0x00000019581d723e */ /* 0x000fe200000000ff */
[----:B------:R-:W-:Y:S01]  /*20a0*/  HADD2.F32 R73, -RZ, R12.H0_H0 ;  /* 0x2000000cff497230 */ /* 0x000fe20000004100 */
[----:B------:R-:W-:Y:S01]  /*20b0*/  F2FP.F16.F32.PACK_AB R30, R81, R30 ;  /* 0x0000001e511e723e */ /* 0x000fe200000000ff */
[----:B------:R-:W-:Y:S01]  /*20c0*/  HADD2.F32 R81, -RZ, R16.H0_H0 ;  /* 0x20000010ff517230 */ /* 0x000fe20000004100 */
[----:B------:R-:W-:Y:S01]  /*20d0*/  F2FP.F16.F32.PACK_AB R31, R96, R31 ;  /* 0x0000001f601f723e */ /* 0x000fe200000000ff */
[----:B------:R-:W-:Y:S01]  /*20e0*/  HADD2.F32 R74, -RZ, R12.H1_H1 ;  /* 0x3000000cff4a7230 */ /* 0x000fe20000004100 */
[----:B------:R-:W-:Y:S01]  /*20f0*/  F2FP.F16.F32.PACK_AB R33, R116, R23 ;  /* 0x000000177421723e */ /* 0x000fe200000000ff */
[--C-:B------:R-:W-:Y:S01]  /*2100*/  HADD2.F32 R71, -RZ, R13.reuse.H0_H0 ;  /* 0x2000000dff477230 */ /* 0x100fe20000004100 */
[----:B------:R-:W-:Y:S01]  /*2110*/  F2FP.F16.F32.PACK_AB R34, R27, R22 ;  /* 0x000000161b22723e */ /* 0x000fe200000000ff */
[----:B------:R-:W-:Y:S01]  /*2120*/  HADD2.F32 R72, -RZ, R13.H1_H1 ;  /* 0x3000000dff487230 */ /* 0x000fe20000004100 */
[----:B------:R-:W-:Y:S01]  /*2130*/  F2FP.F16.F32.PACK_AB R35, R35, R26 ;  /* 0x0000001a2323723e */ /* 0x000fe200000000ff */
[----:B------:R-:W-:Y:S01]  /*2140*/  BAR.SYNC.DEFER_BLOCKING 0x0 ;  /* 0x0000000000007b1d */ /* 0x000fe20000010000 */
[----:B------:R-:W-:Y:S01]  /*2150*/  LEA R99, R20, R103, 0x4 ;  /* 0x0000006714637211 */ /* 0x000fe200078e20ff */
[--C-:B------:R-:W-:Y:S01]  /*2160*/  HADD2.F32 R3, -RZ, R6.reuse.H0_H0 ;  /* 0x20000006ff037230 */ /* 0x100fe20000004100 */
[----:B------:R-:W-:Y:S01]  /*2170*/  MOV R16, UR19 ;  /* 0x0000001300107c02 */ /* 0x000fe20008000f00 */
[----:B------:R-:W-:Y:S01]  /*2180*/  FMUL.FTZ R108, R60, R93 ;  /* 0x0000005d3c6c7220 */ /* 0x000fe20000410000 */
[----:B------:R-:W-:Y:S01]  /*2190*/  MOV R17, UR26 ;  /* 0x0000001a00117c02 */ /* 0x000fe20008000f00 */
[----:B------:R-:W-:-:S02]  /*21a0*/  HADD2.F32 R60, -RZ, R6.H1_H1 ;  /* 0x30000006ff3c7230 */ /* 0x000fc40000004100 */
[----:B------:R-:W-:Y:S01]  /*21b0*/  FMUL.FTZ R111, R111, R68 ;  /* 0x000000446f6f7220 */ /* 0x000fe20000410000 */
[----:B------:R-:W-:Y:S02]  /*21c0*/  HADD2.F32 R77, -RZ, R18.H0_H0 ;  /* 0x20000012ff4d7230 */ /* 0x000fe40000004100 */
[----:B------:R-:W-:Y:S01]  /*21d0*/  FFMA.FTZ R3, R108, R3, R117 ;  /* 0x000000036c037223 */ /* 0x000fe20000010075 */
[----:B------:R-:W-:-:S04]  /*21e0*/  IMAD.WIDE R12, R101, 0x10, R16 ;  /* 0x00000010650c7825 */ /* 0x000fc800078e0210 */
[----:B------:R-:W-:Y:S01]  /*21f0*/  FMUL.FTZ R113, R113, R70 ;  /* 0x0000004671717220 */ /* 0x000fe20000410000 */
[----:B------:R-:W-:Y:S02]  /*2200*/  HADD2.F32 R78, -RZ, R18.H1_H1 ;  /* 0x30000012ff4e7230 */ /* 0x000fe40000004100 */
[----:B------:R-:W-:Y:S01]  /*2210*/  FMUL.FTZ R18, R56, R95 ;  /* 0x0000005f38127220 */ /* 0x000fe20000410000 */
[--C-:B------:R-:W-:Y:S02]  /*2220*/  HADD2.F32 R75, -RZ, R19.reuse.H0_H0 ;  /* 0x20000013ff4b7230 */ /* 0x100fe40000004100 */
[----:B------:R-:W-:Y:S01]  /*2230*/  FMUL.FTZ R16, R52, R113 ;  /* 0x0000007134107220 */ /* 0x000fe20000410000 */
[----:B------:R-:W-:Y:S02]  /*2240*/  HADD2.F32 R76, -RZ, R19.H1_H1 ;  /* 0x30000013ff4c7230 */ /* 0x000fe40000004100 */
[----:B------:R-:W-:Y:S01]  /*2250*/  FFMA.FTZ R60, R18, R60, R3 ;  /* 0x0000003c123c7223 */ /* 0x000fe20000010003 */
[----:B------:R-:W-:-:S02]  /*2260*/  HADD2.F32 R3, -RZ, R7.H0_H0 ;  /* 0x20000007ff037230 */ /* 0x000fc40000004100 */
[----:B------:R-:W-:Y:S01]  /*2270*/  FMUL.FTZ R19, R54, R111 ;  /* 0x0000006f36137220 */ /* 0x000fe20000410000 */
[----:B------:R-:W-:Y:S01]  /*2280*/  HADD2.F32 R107, -RZ, R7.H1_H1 ;  /* 0x30000007ff6b7230 */ /* 0x000fe20000004100 */
[----:B------:R0:W-:Y:S02]  /*2290*/  STS.128 [R99], R28 ;  /* 0x0000001c63007388 */ /* 0x0001e40000000c00 */
[----:B------:R-:W-:Y:S01]  /*22a0*/  FFMA.FTZ R3, R19, R3, R60 ;  /* 0x0000000313037223 */ /* 0x000fe2000001003c */
[----:B------:R-:W-:Y:S01]  /*22b0*/  HADD2.F32 R69, -RZ, R14.H0_H0 ;  /* 0x2000000eff457230 */ /* 0x000fe20000004100 */
[----:B------:R-:W-:Y:S01]  /*22c0*/  STS.128 [R99+0x10], R32 ;  /* 0x0000102063007388 */ /* 0x000fe20000000c00 */
[----:B------:R-:W-:-:S03]  /*22d0*/  NOP ;  /* 0x0000000000007918 */ /* 0x000fc60000000000 */
[----:B------:R-:W1:Y:S01]  /*22e0*/  LDS.128 R20, [R100] ;  /* 0x0000000064147984 */ /* 0x000e620000000c00 */
[----:B------:R-:W-:Y:S02]  /*22f0*/  HADD2.F32 R70, -RZ, R14.H1_H1 ;  /* 0x3000000eff467230 */ /* 0x000fe40000004100 */
[----:B------:R-:W-:Y:S01]  /*2300*/  FFMA.FTZ R107, R16, R107, R3 ;  /* 0x0000006b106b7223 */ /* 0x000fe20000010003 */
[--C-:B------:R-:W-:Y:S01]  /*2310*/  HADD2.F32 R67, -RZ, R15.reuse.H0_H0 ;  /* 0x2000000fff437230 */ /* 0x100fe20000004100 */
[----:B------:R-:W2:Y:S01]  /*2320*/  LDS.128 R24, [R100+0x200] ;  /* 0x0002000064187984 */ /* 0x000ea20000000c00 */
[----:B0-----:R-:W0:Y:S01]  /*2330*/  LDC R28, c[0x0][0x21c] ;  /* 0x00008700ff1c7b82 */ /* 0x001e220000000800 */
[----:B------:R-:W-:Y:S02]  /*2340*/  HADD2.F32 R68, -RZ, R15.H1_H1 ;  /* 0x3000000fff447230 */ /* 0x000fe40000004100 */
        /* <DEDUP_REMOVED lines=50> */
.L_x_11030:
[----:B0-----:R-:W-:Y:S01]  /*2670*/  ISETP.GE.AND P0, PT, R28, 0x1, PT ;  /* 0x000000011c00780c */ /* 0x001fe20003f06270 */
[----:B------:R-:W-:Y:S01]  /*2680*/  BAR.SYNC.DEFER_BLOCKING 0x0 ;  /* 0x0000000000007b1d */ /* 0x000fe20000010000 */
        /* <DEDUP_REMOVED lines=50> */
[----:B---3--:R-:W2:Y:S01]  /*29b0*/  LDC.64 R2, c[0x0][0x360] ;  /* 0x0000d800ff027b82 */ /* 0x008ea20000000a00 */
        /* <DEDUP_REMOVED lines=26> */
.L_x_11126:
        /* <DEDUP_REMOVED lines=13> */
[----:B------:R-:W3:Y:S01]  /*2c30*/  LDG.E.64 R28, desc[UR22][R28.64] ;  /* 0x000000161c1c7981 */ /* 0x000ee2000c1e1b00 */
[----:B------:R-:W-:Y:S01]  /*2c40*/  UIMAD UR46, UR53, UR32, URZ ;  /* 0x00000020352e72a4 */ /* 0x000fe2000f8e023f */
[----:B012---:R-:W-:Y:S01]  /*2c50*/  SHF.L.U32 R12, R106, 0x1, RZ ;  /* 0x000000016a0c7819 */ /* 0x007fe200000006ff */
        /* <DEDUP_REMOVED lines=11> */
[----:B------:R-:W4:Y:S04]  /*2d10*/  LDG.E.128 R12, desc[UR22][R30.64] ;  /* 0x000000161e0c7981 */ /* 0x000f28000c1e1d00 */
[----:B------:R-:W2:Y:S04]  /*2d20*/  LDG.E.128 R16, desc[UR22][R30.64+0x200] ;  /* 0x000200161e107981 */ /* 0x000ea8000c1e1d00 */
[----:B------:R-:W2:Y:S04]  /*2d30*/  LDG.E.128 R20, desc[UR22][R30.64+0x400] ;  /* 0x000400161e147981 */ /* 0x000ea8000c1e1d00 */
[----:B------:R1:W2:Y:S01]  /*2d40*/  LDG.E.128 R24, desc[UR22][R30.64+0x600] ;  /* 0x000600161e187981 */ /* 0x0002a2000c1e1d00 */
        /* <DEDUP_REMOVED lines=19> */
[----:B---3--:R-:W-:Y:S02]  /*2e80*/  R2UR UR56, R29 ;  /* 0x000000001d3872ca */ /* 0x008fe400000e0000 */
        /* <DEDUP_REMOVED lines=11> */
[----:B-1----:R-:W-:Y:S01]  /*2f40*/  FMUL.RZ R30, R29, 0.15915493667125701904 ;  /* 0x3e22f9831d1e7820 */ /* 0x002fe2000040c000 */
        /* <DEDUP_REMOVED lines=36> */
[----:B------:R-:W-:Y:S01]  /*3190*/  SHF.L.U32 R28, R106, 0x2, RZ ;  /* 0x000000026a1c7819 */ /* 0x000fe200000006ff */
[----:B------:R1:W-:Y:S08]  /*31a0*/  MUFU.COS R134, R31 ;  /* 0x0000001f00867308 */ /* 0x0003f00000000000 */
[----:B------:R-:W-:Y:S01]  /*31b0*/  MUFU.SIN R119, R109 ;  /* 0x0000006d00777308 */ /* 0x000fe20000000400 */
[----:B-1----:R-:W-:Y:S01]  /*31c0*/  FMUL.RZ R31, R29, 0.15915493667125701904 ;  /* 0x3e22f9831d1f7820 */ /* 0x002fe2000040c000 */
[----:B------:R-:W-:-:S06]  /*31d0*/  FMUL.FTZ R29, R69, UR56 ;  /* 0x00000038451d7c20 */ /* 0x000fcc0008410000 */
[----:B------:R1:W-:Y:S08]  /*31e0*/  MUFU.COS R120, R109 ;  /* 0x0000006d00787308 */ /* 0x0003f00000000000 */
[----:B------:R-:W-:Y:S01]  /*31f0*/  MUFU.SIN R148, R34 ;  /* 0x0000002200947308 */ /* 0x000fe20000000400 */
[----:B-1----:R-:W-:-:S07]  /*3200*/  FMUL.FTZ R109, R80, R110 ;  /* 0x0000006e506d7220 */ /* 0x002fce0000410000 */
[----:B------:R1:W-:Y:S08]  /*3210*/  MUFU.COS R132, R34 ;  /* 0x0000002200847308 */ /* 0x0003f00000000000 */
[----:B------:R-:W3:Y:S01]  /*3220*/  MUFU.EX2 R109, R109 ;  /* 0x0000006d006d7308 */ /* 0x000ee20000000800 */
[----:B-1----:R-:W-:Y:S01]  /*3230*/  FMUL.RZ R34, R29, 0.15915493667125701904 ;  /* 0x3e22f9831d227820 */ /* 0x002fe2000040c000 */
[----:B------:R-:W-:-:S04]  /*3240*/  FMUL.FTZ R29, R70, UR56 ;  /* 0x00000038461d7c20 */ /* 0x000fc80008410000 */
[----:B------:R-:W-:Y:S02]  /*3250*/  FMUL.RZ R29, R29, 0.15915493667125701904 ;  /* 0x3e22f9831d1d7820 */ /* 0x000fe4000040c000 */
[----:B------:R-:W-:Y:S08]  /*3260*/  MUFU.SIN R123, R34 ;  /* 0x00000022007b7308 */ /* 0x000ff00000000400 */
[----:B------:R1:W-:Y:S01]  /*3270*/  MUFU.COS R124, R34 ;  /* 0x00000022007c7308 */ /* 0x0003e20000000000 */
[C---:B---3--:R-:W-:Y:S01]  /*3280*/  FMUL.FTZ R141, R109.reuse, R112 ;  /* 0x000000706d8d7220 */ /* 0x048fe20000410000 */
[----:B------:R-:W-:-:S06]  /*3290*/  FMUL.FTZ R142, R109, R142 ;  /* 0x0000008e6d8e7220 */ /* 0x000fcc0000410000 */
[----:B------:R-:W-:Y:S01]  /*32a0*/  MUFU.SIN R127, R30 ;  /* 0x0000001e007f7308 */ /* 0x000fe20000000400 */
[----:B-1----:R-:W-:-:S04]  /*32b0*/  MOV R34, UR18 ;  /* 0x0000001200227c02 */ /* 0x002fc80008000f00 */
[----:B------:R-:W-:-:S03]  /*32c0*/  ISETP.LT.OR P2, PT, R34, 0x2, P0 ;  /* 0x000000022200780c */ /* 0x000fc60000741670 */
[----:B------:R1:W-:Y:S08]  /*32d0*/  MUFU.COS R128, R30 ;  /* 0x0000001e00807308 */ /* 0x0003f00000000000 */
[----:B------:R-:W-:Y:S01]  /*32e0*/  MUFU.SIN R121, R29 ;  /* 0x0000001d00797308 */ /* 0x000fe20000000400 */
[----:B-1----:R-:W-:Y:S01]  /*32f0*/  FMUL.FTZ R30, R82, R110 ;  /* 0x0000006e521e7220 */ /* 0x002fe20000410000 */
[----:B------:R-:W1:Y:S06]  /*3300*/  @!P2 LDC R112, c[0x0][0x21c] ;  /* 0x00008700ff70ab82 */ /* 0x000e6c0000000800 */
[----:B------:R3:W0:Y:S08]  /*3310*/  MUFU.EX2 R145, R30 ;  /* 0x0000001e00917308 */ /* 0x0006300000000800 */
[----:B------:R4:W-:Y:S01]  /*3320*/  MUFU.COS R122, R29 ;  /* 0x0000001d007a7308 */ /* 0x0009e20000000000 */
[----:B---3--:R-:W-:-:S04]  /*3330*/  IADD3 R30, R106, 0x200, RZ ;  /* 0x000002006a1e7810 */ /* 0x008fc80007ffe0ff */
[----:B------:R-:W-:Y:S01]  /*3340*/  SEL R34, R115, R30, !P1 ;  /* 0x0000001e73227207 */ /* 0x000fe20004800000 */
[----:B------:R-:W-:Y:S02]  /*3350*/  FMUL.FTZ R30, R81, R110 ;  /* 0x0000006e511e7220 */ /* 0x000fe40000410000 */
[----:B------:R-:W-:Y:S01]  /*3360*/  MUFU.SIN R125, R31 ;  /* 0x0000001f007d7308 */ /* 0x000fe20000000400 */
[----:B----4-:R-:W-:Y:S01]  /*3370*/  LOP3.LUT R29, R28, 0xffffff80, RZ, 0xc0, !PT ;  /* 0xffffff801c1d7812 */ /* 0x010fe200078ec0ff */
[C---:B0-----:R-:W-:Y:S01]  /*3380*/  FMUL.FTZ R146, R145.reuse, R146 ;  /* 0x0000009291927220 */ /* 0x041fe20000410000 */
[----:B------:R-:W-:Y:S02]  /*3390*/  FMUL.FTZ R145, R145, R32 ;  /* 0x0000002091917220 */ /* 0x000fe40000410000 */
[----:B------:R-:W-:-:S03]  /*33a0*/  IADD3 R29, R29, R104, RZ ;  /* 0x000000681d1d7210 */ /* 0x000fc60007ffe0ff */
[----:B------:R-:W0:Y:S01]  /*33b0*/  MUFU.EX2 R30, R30 ;  /* 0x0000001e001e7308 */ /* 0x000e220000000800 */
[----:B------:R-:W-:-:S05]  /*33c0*/  LEA R28, R29, R103, 0x4 ;  /* 0x000000671d1c7211 */ /* 0x000fca00078e20ff */
[----:B------:R3:W-:Y:S02]  /*33d0*/  STS.128 [R28], R12 ;  /* 0x0000000c1c007388 */ /* 0x0007e40000000c00 */
[----:B------:R4:W-:Y:S02]  /*33e0*/  MUFU.COS R126, R31 ;  /* 0x0000001f007e7308 */ /* 0x0009e40000000000 */
[----:B--2---:R2:W-:Y:S04]  /*33f0*/  STS.128 [R28+0x200], R16 ;  /* 0x000200101c007388 */ /* 0x0045e80000000c00 */
[----:B------:R-:W-:Y:S02]  /*3400*/  STS.128 [R28+0x400], R20 ;  /* 0x000400141c007388 */ /* 0x000fe40000000c00 */
[----:B------:R-:W-:Y:S01]  /*3410*/  MUFU.EX2 R111, R111 ;  /* 0x0000006f006f7308 */ /* 0x000fe20000000800 */
[----:B----4-:R-:W-:Y:S01]  /*3420*/  FMUL.FTZ R31, R79, R110 ;  /* 0x0000006e4f1f7220 */ /* 0x010fe20000410000 */
[C---:B0-----:R-:W-:Y:S01]  /*3430*/  FMUL.FTZ R32, R30.reuse, R35 ;  /* 0x000000231e207220 */ /* 0x041fe20000410000 */
[----:B------:R-:W-:Y:S01]  /*3440*/  FMUL.FTZ R33, R30, R33 ;  /* 0x000000211e217220 */ /* 0x000fe20000410000 */
[----:B------:R-:W-:Y:S01]  /*3450*/  STS.128 [R28+0x600], R24 ;  /* 0x000600181c007388 */ /* 0x000fe20000000c00 */
[----:B---3--:R-:W-:Y:S01]  /*3460*/  MOV R14, UR18 ;  /* 0x00000012000e7c02 */ /* 0x008fe20008000f00 */
[----:B------:R-:W-:-:S02]  /*3470*/  IMAD R12, R104, 0x3, R29 ;  /* 0x00000003680c7824 */ /* 0x000fc400078e021d */
[----:B------:R-:W0:Y:S01]  /*3480*/  MUFU.EX2 R31, R31 ;  /* 0x0000001f001f7308 */ /* 0x000e220000000800 */
[-C--:B------:R-:W-:Y:S01]  /*3490*/  LEA R15, R34, R103.reuse, 0x3 ;  /* 0x00000067220f7211 */ /* 0x080fe200078e18ff */
[-C--:B--2---:R-:W-:Y:S01]  /*34a0*/  FMUL.FTZ R16, R75, R110.reuse ;  /* 0x0000006e4b107220 */ /* 0x084fe20000410000 */
[----:B------:R-:W-:Y:S01]  /*34b0*/  @!P2 IADD3 R35, R14, -0x2, RZ ;  /* 0xfffffffe0e23a810 */ /* 0x000fe20007ffe0ff */
[----:B------:R-:W-:Y:S01]  /*34c0*/  FMUL.FTZ R13, R78, R110 ;  /* 0x0000006e4e0d7220 */ /* 0x000fe20000410000 */
[----:B------:R-:W-:Y:S01]  /*34d0*/  LEA R14, R12, R103, 0x4 ;  /* 0x000000670c0e7211 */ /* 0x000fe200078e20ff */
[----:B------:R-:W-:Y:S02]  /*34e0*/  NOP ;  /* 0x0000000000007918 */ /* 0x000fe40000000000 */
[----:B-1----:R-:W-:Y:S01]  /*34f0*/  @!P2 IMAD R109, R35, R112, UR7 ;  /* 0x00000007236dae24 */ /* 0x002fe2000f8e0270 */
[----:B------:R-:W-:Y:S01]  /*3500*/  MOV R34, UR45 ;  /* 0x0000002d00227c02 */ /* 0x000fe20008000f00 */
[----:B------:R1:W-:Y:S01]  /*3510*/  MUFU.EX2 R135, R16 ;  /* 0x0000001000877308 */ /* 0x0003e20000000800 */
[----:B------:R-:W-:Y:S01]  /*3520*/  MOV R35, UR46 ;  /* 0x0000002e00237c02 */ /* 0x000fe20008000f00 */
[----:B------:R-:W-:Y:S01]  /*3530*/  LDS.128 R20, [R14+0x10] ;  /* 0x000010000e147984 */ /* 0x000fe20000000c00 */
[C---:B0-----:R-:W-:Y:S01]  /*3540*/  FMUL.FTZ R144, R31.reuse, R144 ;  /* 0x000000901f907220 */ /* 0x041fe20000410000 */
[----:B------:R-:W-:Y:S01]  /*3550*/  FMUL.FTZ R143, R31, R108 ;  /* 0x0000006c1f8f7220 */ /* 0x000fe20000410000 */
[----:B------:R-:W-:Y:S01]  /*3560*/  FMUL.FTZ R139, R111, R114 ;  /* 0x000000726f8b7220 */ /* 0x000fe20000410000 */
[----:B------:R-:W-:Y:S01]  /*3570*/  LDS.128 R24, [R14+0x20] ;  /* 0x000020000e187984 */ /* 0x000fe20000000c00 */
[----:B------:R-:W-:Y:S01]  /*3580*/  FMUL.FTZ R150, R32, R145 ;  /* 0x0000009120967220 */ /* 0x000fe20000410000 */
[----:B------:R-:W-:Y:S01]  /*3590*/  FMUL.FTZ R12, R73, R110 ;  /* 0x0000006e490c7220 */ /* 0x000fe20000410000 */
[----:B------:R-:W-:Y:S01]  /*35a0*/  HFMA2.MMA R114, -RZ, RZ, 0, 9.5367431640625e-07 ;  /* 0x00000010ff727435 */ /* 0x000fe200000001ff */
[----:B-1----:R-:W0:Y:S01]  /*35b0*/  LDS.128 R16, [R14] ;  /* 0x000000000e107984 */ /* 0x002e220000000c00 */
[----:B------:R1:W2:Y:S01]  /*35c0*/  MUFU.EX2 R137, R13 ;  /* 0x0000000d00897308 */ /* 0x0002a20000000800 */
[----:B------:R-:W-:-:S02]  /*35d0*/  FMUL.FTZ R140, R111, R140 ;  /* 0x0000008c6f8c7220 */ /* 0x000fc40000410000 */
[----:B------:R-:W3:Y:S04]  /*35e0*/  LDS.128 R28, [R14+0x30] ;  /* 0x000030000e1c7984 */ /* 0x000ee80000000c00 */
[----:B------:R-:W5:Y:S01]  /*35f0*/  LDG.E.64 R34, desc[UR22][R34.64] ;  /* 0x0000001622227981 */ /* 0x000f62000c1e1b00 */
[C---:B------:R-:W-:Y:S01]  /*3600*/  FMUL.FTZ R149, R33.reuse, R145 ;  /* 0x0000009121957220 */ /* 0x040fe20000410000 */
[----:B------:R-:W-:Y:S01]  /*3610*/  FFMA.FTZ R150, R33, R146, R150 ;  /* 0x0000009221967223 */ /* 0x000fe20000010096 */
[-C--:B-1----:R-:W-:Y:S01]  /*3620*/  FMUL.FTZ R13, R76, R110.reuse ;  /* 0x0000006e4c0d7220 */ /* 0x082fe20000410000 */
[----:B------:R1:W-:Y:S01]  /*3630*/  STS.64 [R15+0x39e0], R32 ;  /* 0x0039e0200f007388 */ /* 0x0003e20000000a00 */
[----:B------:R4:W-:Y:S01]  /*3640*/  MUFU.EX2 R131, R12 ;  /* 0x0000000c00837308 */ /* 0x0009e20000000800 */
[----:B------:R-:W-:Y:S01]  /*3650*/  FMUL.FTZ R108, R74, R110 ;  /* 0x0000006e4a6c7220 */ /* 0x000fe20000410000 */
[----:B------:R-:W-:Y:S01]  /*3660*/  FFMA.FTZ R149, R32, R146, -R149 ;  /* 0x0000009220957223 */ /* 0x000fe20000010895 */
[----:B------:R-:W-:Y:S01]  /*3670*/  FMUL.FTZ R151, R143, R150 ;  /* 0x000000968f977220 */ /* 0x000fe20000410000 */
[----:B------:R-:W-:-:S04]  /*3680*/  FMUL.FTZ R111, R71, R110 ;  /* 0x0000006e476f7220 */ /* 0x000fc80000410000 */
[----:B------:R2:W-:Y:S01]  /*3690*/  MUFU.EX2 R133, R13 ;  /* 0x0000000d00857308 */ /* 0x0005e20000000800 */
[----:B----4-:R-:W-:Y:S01]  /*36a0*/  HFMA2.MMA R12, -RZ, RZ, 1.875, 0 ;  /* 0x3f800000ff0c7435 */ /* 0x010fe200000001ff */
[----:B-1----:R-:W-:Y:S01]  /*36b0*/  CS2R R14, SRZ ;  /* 0x00000000000e7805 */ /* 0x002fe2000001ff00 */
[-C--:B------:R-:W-:Y:S01]  /*36c0*/  FFMA.FTZ R151, R144, R149.reuse, -R151 ;  /* 0x0000009590977223 */ /* 0x080fe20000010897 */
[----:B------:R-:W-:-:S04]  /*36d0*/  FMUL.FTZ R149, R143, R149 ;  /* 0x000000958f957220 */ /* 0x000fc80000410000 */
[----:B------:R1:W-:Y:S01]  /*36e0*/  MUFU.EX2 R112, R108 ;  /* 0x0000006c00707308 */ /* 0x0003e20000000800 */
[----:B--2---:R-:W-:Y:S01]  /*36f0*/  MOV R13, RZ ;  /* 0x000000ff000d7202 */ /* 0x004fe20000000f00 */
[----:B------:R-:W-:-:S06]  /*3700*/  FFMA.FTZ R149, R144, R150, R149 ;  /* 0x0000009690957223 */ /* 0x000fcc0000010095 */
[----:B------:R-:W2:Y:S01]  /*3710*/  MUFU.EX2 R111, R111 ;  /* 0x0000006f006f7308 */ /* 0x000ea20000000800 */
[----:B-1----:R-:W-:Y:S01]  /*3720*/  @!P2 IMAD.WIDE R108, R109, R114, UR20 ;  /* 0x000000146d6cae25 */ /* 0x002fe2000f8e0272 */
[----:B------:R-:W-:Y:S03]  /*3730*/  BAR.SYNC.DEFER_BLOCKING 0x0 ;  /* 0x0000000000007b1d */ /* 0x000fe60000010000 */
[----:B------:R-:W-:Y:S01]  /*3740*/  FMUL.FTZ R138, R137, R138 ;  /* 0x0000008a898a7220 */ /* 0x000fe20000410000 */
[----:B------:R-:W-:Y:S01]  /*3750*/  FMUL.FTZ R136, R135, R136 ;  /* 0x0000008887887220 */ /* 0x000fe20000410000 */
[----:B------:R-:W-:Y:S01]  /*3760*/  FMUL.FTZ R137, R137, R116 ;  /* 0x0000007489897220 */ /* 0x000fe20000410000 */
[----:B------:R-:W-:Y:S01]  /*3770*/  FMUL.FTZ R135, R135, R118 ;  /* 0x0000007687877220 */ /* 0x000fe20000410000 */
[-C--:B------:R-:W-:Y:S01]  /*3780*/  FMUL.FTZ R116, R70, R110.reuse ;  /* 0x0000006e46747220 */ /* 0x080fe20000410000 */
[----:B------:R-:W-:Y:S01]  /*3790*/  FMUL.FTZ R114, R72, R110 ;  /* 0x0000006e48727220 */ /* 0x000fe20000410000 */
[----:B------:R-:W-:Y:S01]  /*37a0*/  MUFU.SIN R117, R147 ;  /* 0x0000009300757308 */ /* 0x000fe20000000400 */
[----:B------:R1:W5:Y:S01]  /*37b0*/  @!P2 LDG.E.128 R12, desc[UR22][R108.64] ;  /* 0x000000166c0ca981 */ /* 0x000362000c1e1d00 */
[C---:B--2---:R-:W-:Y:S01]  /*37c0*/  FMUL.FTZ R128, R111.reuse, R128 ;  /* 0x000000806f807220 */ /* 0x044fe20000410000 */
[----:B------:R-:W-:Y:S01]  /*37d0*/  FMUL.FTZ R127, R111, R127 ;  /* 0x0000007f6f7f7220 */ /* 0x000fe20000410000 */
[----:B------:R-:W-:-:S04]  /*37e0*/  FMUL.FTZ R115, R69, R110 ;  /* 0x0000006e45737220 */ /* 0x000fc80000410000 */
[----:B------:R-:W-:Y:S01]  /*37f0*/  MUFU.EX2 R116, R116 ;  /* 0x0000007400747308 */ /* 0x000fe20000000800 */
[----:B-1----:R-:W-:Y:S01]  /*3800*/  FMUL.FTZ R109, R141, R151 ;  /* 0x000000978d6d7220 */ /* 0x002fe20000410000 */
[----:B------:R-:W-:-:S06]  /*3810*/  FMUL.FTZ R134, R133, R134 ;  /* 0x0000008685867220 */ /* 0x000fcc0000410000 */
[----:B------:R-:W-:Y:S01]  /*3820*/  MUFU.COS R147, R147 ;  /* 0x0000009300937308 */ /* 0x000fe20000000000 */
[-C--:B------:R-:W-:Y:S01]  /*3830*/  FFMA.FTZ R109, R142, R149.reuse, R109 ;  /* 0x000000958e6d7223 */ /* 0x080fe2000001006d */
[----:B------:R-:W-:Y:S01]  /*3840*/  FMUL.FTZ R149, R141, R149 ;  /* 0x000000958d957220 */ /* 0x000fe20000410000 */
[----:B------:R-:W-:-:S03]  /*3850*/  FMUL.FTZ R108, R67, R110 ;  /* 0x0000006e436c7220 */ /* 0x000fc60000410000 */
[----:B------:R-:W-:Y:S01]  /*3860*/  FFMA.FTZ R149, R142, R151, -R149 ;  /* 0x000000978e957223 */ /* 0x000fe20000010895 */
[----:B------:R-:W-:-:S03]  /*3870*/  FMUL.FTZ R151, R139, R109 ;  /* 0x0000006d8b977220 */ /* 0x000fc60000410000 */
[-C--:B------:R-:W-:Y:S01]  /*3880*/  FMUL.FTZ R118, R139, R149.reuse ;  /* 0x000000958b767220 */ /* 0x080fe20000410000 */
[----:B------:R-:W-:Y:S01]  /*3890*/  FFMA.FTZ R151, R140, R149, -R151 ;  /* 0x000000958c977223 */ /* 0x000fe20000010897 */
[----:B------:R-:W1:Y:S01]  /*38a0*/  MUFU.EX2 R108, R108 ;  /* 0x0000006c006c7308 */ /* 0x000e620000000800 */
[----:B------:R-:W-:Y:S01]  /*38b0*/  FMUL.FTZ R110, R68, R110 ;  /* 0x0000006e446e7220 */ /* 0x000fe20000410000 */
[----:B------:R-:W-:Y:S01]  /*38c0*/  FFMA.FTZ R118, R140, R109, R118 ;  /* 0x0000006d8c767223 */ /* 0x000fe20000010076 */
[----:B------:R-:W-:Y:S01]  /*38d0*/  FMUL.FTZ R111, R137, R151 ;  /* 0x00000097896f7220 */ /* 0x000fe20000410000 */
[----:B------:R-:W-:Y:S02]  /*38e0*/  FMUL.FTZ R133, R133, R130 ;  /* 0x0000008285857220 */ /* 0x000fe40000410000 */
[-C--:B------:R-:W-:Y:S01]  /*38f0*/  FMUL.FTZ R109, R137, R118.reuse ;  /* 0x00000076896d7220 */ /* 0x080fe20000410000 */
[----:B------:R-:W-:Y:S01]  /*3900*/  FFMA.FTZ R111, R138, R118, R111 ;  /* 0x000000768a6f7223 */ /* 0x000fe2000001006f */
[----:B------:R-:W2:Y:S01]  /*3910*/  MUFU.EX2 R115, R115 ;  /* 0x0000007300737308 */ /* 0x000ea20000000800 */
[C---:B------:R-:W-:Y:S01]  /*3920*/  FMUL.FTZ R130, R112.reuse, R113 ;  /* 0x0000007170827220 */ /* 0x040fe20000410000 */
[----:B------:R-:W-:Y:S01]  /*3930*/  FMUL.FTZ R129, R112, R129 ;  /* 0x0000008170817220 */ /* 0x000fe20000410000 */
[----:B------:R-:W-:Y:S01]  /*3940*/  FFMA.FTZ R109, R138, R151, -R109 ;  /* 0x000000978a6d7223 */ /* 0x000fe2000001086d */
[----:B------:R-:W-:-:S04]  /*3950*/  FMUL.FTZ R112, R135, R111 ;  /* 0x0000006f87707220 */ /* 0x000fc80000410000 */
[----:B------:R-:W4:Y:S01]  /*3960*/  MUFU.EX2 R110, R110 ;  /* 0x0000006e006e7308 */ /* 0x000f220000000800 */
[-C--:B------:R-:W-:Y:S01]  /*3970*/  FMUL.FTZ R113, R135, R109.reuse ;  /* 0x0000006d87717220 */ /* 0x080fe20000410000 */
[----:B------:R-:W-:Y:S01]  /*3980*/  FFMA.FTZ R112, R136, R109, -R112 ;  /* 0x0000006d88707223 */ /* 0x000fe20000010870 */
[C---:B-1----:R-:W-:Y:S01]  /*3990*/  FMUL.FTZ R120, R108.reuse, R120 ;  /* 0x000000786c787220 */ /* 0x042fe20000410000 */
[----:B------:R-:W-:Y:S01]  /*39a0*/  FMUL.FTZ R119, R108, R119 ;  /* 0x000000776c777220 */ /* 0x000fe20000410000 */
[----:B------:R-:W-:Y:S01]  /*39b0*/  FFMA.FTZ R113, R136, R111, R113 ;  /* 0x0000006f88717223 */ /* 0x000fe20000010071 */
[C---:B------:R-:W-:Y:S01]  /*39c0*/  FMUL.FTZ R108, R133.reuse, R112 ;  /* 0x00000070856c7220 */ /* 0x040fe20000410000 */
[C---:B------:R-:W-:Y:S01]  /*39d0*/  FMUL.FTZ R122, R116.reuse, R122 ;  /* 0x0000007a747a7220 */ /* 0x040fe20000410000 */
[----:B------:R-:W-:Y:S01]  /*39e0*/  FMUL.FTZ R121, R116, R121 ;  /* 0x0000007974797220 */ /* 0x000fe20000410000 */
[-C--:B------:R-:W-:Y:S01]  /*39f0*/  FMUL.FTZ R109, R133, R113.reuse ;  /* 0x00000071856d7220 */ /* 0x080fe20000410000 */
[----:B------:R-:W-:Y:S01]  /*3a00*/  FFMA.FTZ R116, R134, R113, R108 ;  /* 0x0000007186747223 */ /* 0x000fe2000001006c */
[----:B0-----:R-:W-:-:S02]  /*3a10*/  HADD2.F32 R108, -RZ, R16.H0_H0 ;  /* 0x20000010ff6c7230 */ /* 0x001fc40000004100 */
[C---:B--2---:R-:W-:Y:S01]  /*3a20*/  FMUL.FTZ R124, R115.reuse, R124 ;  /* 0x0000007c737c7220 */ /* 0x044fe20000410000 */
[----:B------:R-:W-:Y:S01]  /*3a30*/  FMUL.FTZ R123, R115, R123 ;  /* 0x0000007b737b7220 */ /* 0x000fe20000410000 */
[----:B------:R-:W-:Y:S01]  /*3a40*/  FFMA.FTZ R115, R134, R112, -R109 ;  /* 0x0000007086737223 */ /* 0x000fe2000001086d */
[----:B------:R-:W-:Y:S02]  /*3a50*/  HADD2.F32 R112, -RZ, R8.H0_H0 ;  /* 0x20000008ff707230 */ /* 0x000fe40000004100 */
[C---:B----4-:R-:W-:Y:S01]  /*3a60*/  FMUL.FTZ R118, R110.reuse, R147 ;  /* 0x000000936e767220 */ /* 0x050fe20000410000 */
[----:B------:R-:W-:Y:S01]  /*3a70*/  FMUL.FTZ R117, R110, R117 ;  /* 0x000000756e757220 */ /* 0x000fe20000410000 */
[----:B------:R-:W-:Y:S02]  /*3a80*/  HADD2.F32 R110, -RZ, R16.H1_H1 ;  /* 0x30000010ff6e7230 */ /* 0x000fe40000004100 */
[----:B------:R-:W-:Y:S01]  /*3a90*/  FMUL.FTZ R200, R81, R108 ;  /* 0x0000006c51c87220 */ /* 0x000fe20000410000 */
[--C-:B------:R-:W-:Y:S01]  /*3aa0*/  HADD2.F32 R109, -RZ, R17.reuse.H0_H0 ;  /* 0x20000011ff6d7230 */ /* 0x100fe20000004100 */
[----:B------:R-:W0:Y:S01]  /*3ab0*/  MUFU.EX2 R114, R114 ;  /* 0x0000007200727308 */ /* 0x000e220000000800 */
[----:B------:R-:W-:-:S02]  /*3ac0*/  HADD2.F32 R111, -RZ, R17.H1_H1 ;  /* 0x30000011ff6f7230 */ /* 0x000fc40000004100 */
        /* <DEDUP_REMOVED lines=14> */
[C---:B------:R-:W-:Y:S01]  /*3bb0*/  FMUL.FTZ R132, R131.reuse, R132 ;  /* 0x0000008483847220 */ /* 0x040fe20000410000 */
[----:B------:R-:W-:Y:S01]  /*3bc0*/  FMUL.FTZ R131, R131, R148 ;  /* 0x0000009483837220 */ /* 0x000fe20000410000 */
[C---:B0-----:R-:W-:Y:S01]  /*3bd0*/  FMUL.FTZ R126, R114.reuse, R126 ;  /* 0x0000007e727e7220 */ /* 0x041fe20000410000 */
[----:B------:R-:W-:Y:S01]  /*3be0*/  FMUL.FTZ R125, R114, R125 ;  /* 0x0000007d727d7220 */ /* 0x000fe20000410000 */
[----:B------:R-:W-:Y:S01]  /*3bf0*/  FADD.FTZ R17, R198, R17 ;  /* 0x00000011c6117221 */ /* 0x000fe20000010000 */
[----:B------:R-:W-:Y:S01]  /*3c00*/  FMUL.FTZ R113, R143, R16 ;  /* 0x000000108f717220 */ /* 0x000fe20000410000 */
[----:B------:R-:W-:Y:S02]  /*3c10*/  HADD2.F32 R148, -RZ, R9.H0_H0 ;  /* 0x20000009ff947230 */ /* 0x000fe40000004100 */
[----:B------:R-:W-:Y:S01]  /*3c20*/  FMUL.FTZ R202, R79, R112 ;  /* 0x000000704fca7220 */ /* 0x000fe20000410000 */
[----:B------:R-:W-:-:S02]  /*3c30*/  HADD2.F32 R114, -RZ, R18.H1_H1 ;  /* 0x30000012ff727230 */ /* 0x000fc40000004100 */
        /* <DEDUP_REMOVED lines=10> */
[----:B------:R-:W-:Y:S01]  /*3ce0*/  FFMA.FTZ R116, R132, R116, R115 ;  /* 0x0000007484747223 */ /* 0x000fe20000010073 */
[----:B------:R-:W-:-:S02]  /*3cf0*/  HADD2.F32 R113, -RZ, R19.H1_H1 ;  /* 0x30000013ff717230 */ /* 0x000fc40000004100 */
[----:B------:R-:W-:Y:S01]  /*3d00*/  FADD.FTZ R16, R201, R16 ;  /* 0x00000010c9107221 */ /* 0x000fe20000010000 */
[----:B------:R-:W-:Y:S02]  /*3d10*/  HADD2.F32 R115, -RZ, R19.H0_H0 ;  /* 0x20000013ff737230 */ /* 0x000fe40000004100 */
[----:B------:R-:W-:Y:S01]  /*3d20*/  FMUL.FTZ R19, R141, R17 ;  /* 0x000000118d137220 */ /* 0x000fe20000410000 */
[----:B------:R-:W-:-:S03]  /*3d30*/  HADD2.F32 R148, -RZ, R9.H1_H1 ;  /* 0x30000009ff947230 */ /* 0x000fc60000004100 */
[-C--:B------:R-:W-:Y:S01]  /*3d40*/  FFMA.FTZ R147, R142, R16.reuse, R19 ;  /* 0x000000108e937223 */ /* 0x080fe20000010013 */
[----:B------:R-:W-:Y:S01]  /*3d50*/  FMUL.FTZ R19, R141, R16 ;  /* 0x000000108d137220 */ /* 0x000fe20000410000 */
[C---:B------:R-:W-:Y:S01]  /*3d60*/  FMUL.FTZ R204, R80.reuse, R113 ;  /* 0x0000007150cc7220 */ /* 0x040fe20000410000 */
[----:B------:R-:W-:Y:S02]  /*3d70*/  FMUL.FTZ R203, R80, R115 ;  /* 0x0000007350cb7220 */ /* 0x000fe40000410000 */
[----:B------:R-:W-:Y:S01]  /*3d80*/  FFMA.FTZ R16, R142, R17, -R19 ;  /* 0x000000118e107223 */ /* 0x000fe20000010813 */
[C---:B------:R-:W-:Y:S01]  /*3d90*/  FMUL.FTZ R19, R129.reuse, R18 ;  /* 0x0000001281137220 */ /* 0x040fe20000410000 */
[C---:B------:R-:W-:Y:S01]  /*3da0*/  FMUL.FTZ R204, R148.reuse, R204 ;  /* 0x000000cc94cc7220 */ /* 0x040fe20000410000 */
[-C--:B------:R-:W-:Y:S01]  /*3db0*/  FMUL.FTZ R149, R129, R116.reuse ;  /* 0x0000007481957220 */ /* 0x080fe20000410000 */
[----:B------:R-:W-:Y:S01]  /*3dc0*/  FMUL.FTZ R203, R148, R203 ;  /* 0x000000cb94cb7220 */ /* 0x000fe20000410000 */
[----:B------:R-:W-:Y:S01]  /*3dd0*/  FFMA.FTZ R153, R130, R116, R19 ;  /* 0x0000007482997223 */ /* 0x000fe20000010013 */
[----:B------:R-:W-:-:S02]  /*3de0*/  HADD2.F32 R116, -RZ, R20.H0_H0 ;  /* 0x20000014ff747230 */ /* 0x000fc40000004100 */
[----:B------:R-:W-:Y:S01]  /*3df0*/  FADD.FTZ R147, R204, R147 ;  /* 0x00000093cc937221 */ /* 0x000fe20000010000 */
[----:B------:R-:W-:Y:S01]  /*3e00*/  FFMA.FTZ R151, R130, R18, -R149 ;  /* 0x0000001282977223 */ /* 0x000fe20000010895 */
[----:B------:R-:W-:Y:S02]  /*3e10*/  HADD2.F32 R148, -RZ, R20.H1_H1 ;  /* 0x30000014ff947230 */ /* 0x000fe40000004100 */
[----:B------:R-:W-:Y:S01]  /*3e20*/  FADD.FTZ R16, R203, R16 ;  /* 0x00000010cb107221 */ /* 0x000fe20000010000 */
[----:B------:R-:W-:Y:S02]  /*3e30*/  HADD2.F32 R18, -RZ, R10.H0_H0 ;  /* 0x2000000aff127230 */ /* 0x000fe40000004100 */
[-C--:B------:R-:W-:Y:S01]  /*3e40*/  FMUL.FTZ R17, R139, R147.reuse ;  /* 0x000000938b117220 */ /* 0x080fe20000410000 */
        /* <DEDUP_REMOVED lines=14> */
[-C--:B------:R-:W-:Y:S01]  /*3f30*/  FMUL.FTZ R18, R137, R16.reuse ;  /* 0x0000001089127220 */ /* 0x080fe20000410000 */
[----:B------:R-:W-:Y:S01]  /*3f40*/  FMUL.FTZ R208, R78, R147 ;  /* 0x000000934ed07220 */ /* 0x000fe20000410000 */
[----:B------:R-:W-:Y:S01]  /*3f50*/  FMUL.FTZ R207, R20, R207 ;  /* 0x000000cf14cf7220 */ /* 0x000fe20000410000 */
[----:B------:R-:W-:Y:S01]  /*3f60*/  FFMA.FTZ R16, R138, R16, R19 ;  /* 0x000000108a107223 */ /* 0x000fe20000010013 */
[----:B------:R-:W-:-:S02]  /*3f70*/  HADD2.F32 R150, -RZ, R22.H0_H0 ;  /* 0x20000016ff967230 */ /* 0x000fc40000004100 */
[----:B------:R-:W-:Y:S01]  /*3f80*/  FMUL.FTZ R208, R20, R208 ;  /* 0x000000d014d07220 */ /* 0x000fe20000410000 */
[----:B------:R-:W-:Y:S01]  /*3f90*/  FFMA.FTZ R17, R138, R17, -R18 ;  /* 0x000000118a117223 */ /* 0x000fe20000010812 */
[----:B------:R-:W-:Y:S01]  /*3fa0*/  FADD.FTZ R16, R207, R16 ;  /* 0x00000010cf107221 */ /* 0x000fe20000010000 */
[----:B------:R-:W-:Y:S02]  /*3fb0*/  HADD2.F32 R154, -RZ, R11.H0_H0 ;  /* 0x2000000bff9a7230 */ /* 0x000fe40000004100 */
[----:B------:R-:W-:Y:S01]  /*3fc0*/  FMUL.FTZ R21, R127, R153 ;  /* 0x000000997f157220 */ /* 0x000fe20000410000 */
[----:B------:R-:W-:Y:S02]  /*3fd0*/  HADD2.F32 R152, -RZ, R22.H1_H1 ;  /* 0x30000016ff987230 */ /* 0x000fe40000004100 */
[----:B------:R-:W-:Y:S01]  /*3fe0*/  FADD.FTZ R17, R208, R17 ;  /* 0x00000011d0117221 */ /* 0x000fe20000010000 */
[----:B------:R-:W-:Y:S01]  /*3ff0*/  FMUL.FTZ R19, R135, R16 ;  /* 0x0000001087137220 */ /* 0x000fe20000410000 */
[C---:B------:R-:W-:Y:S01]  /*4000*/  FMUL.FTZ R210, R75.reuse, R150 ;  /* 0x000000964bd27220 */ /* 0x040fe20000410000 */
[----:B------:R-:W-:Y:S01]  /*4010*/  FFMA.FTZ R18, R128, R151, -R21 ;  /* 0x0000009780127223 */ /* 0x000fe20000010815 */
[----:B------:R-:W-:Y:S01]  /*4020*/  FMUL.FTZ R209, R75, R152 ;  /* 0x000000984bd17220 */ /* 0x000fe20000410000 */
[----:B------:R-:W-:Y:S01]  /*4030*/  FFMA.FTZ R19, R136, R17, -R19 ;  /* 0x0000001188137223 */ /* 0x000fe20000010813 */
[----:B------:R-:W-:Y:S01]  /*4040*/  FMUL.FTZ R151, R127, R151 ;  /* 0x000000977f977220 */ /* 0x000fe20000410000 */
[----:B------:R-:W-:Y:S01]  /*4050*/  FMUL.FTZ R17, R135, R17 ;  /* 0x0000001187117220 */ /* 0x000fe20000410000 */
[C---:B------:R-:W-:Y:S01]  /*4060*/  FMUL.FTZ R210, R154.reuse, R210 ;  /* 0x000000d29ad27220 */ /* 0x040fe20000410000 */
[----:B------:R-:W-:Y:S01]  /*4070*/  FMUL.FTZ R209, R154, R209 ;  /* 0x000000d19ad17220 */ /* 0x000fe20000410000 */
[----:B------:R-:W-:Y:S01]  /*4080*/  FFMA.FTZ R20, R128, R153, R151 ;  /* 0x0000009980147223 */ /* 0x000fe20000010097 */
[----:B------:R-:W-:Y:S01]  /*4090*/  FFMA.FTZ R16, R136, R16, R17 ;  /* 0x0000001088107223 */ /* 0x000fe20000010011 */
[----:B------:R-:W-:Y:S01]  /*40a0*/  FADD.FTZ R19, R210, R19 ;  /* 0x00000013d2137221 */ /* 0x000fe20000010000 */
[----:B------:R-:W-:-:S02]  /*40b0*/  HADD2.F32 R151, -RZ, R23.H1_H1 ;  /* 0x30000017ff977230 */ /* 0x000fc40000004100 */
        /* <DEDUP_REMOVED lines=12> */
[----:B------:R-:W-:-:S02]  /*4180*/  HADD2.F32 R154, -RZ, R24.H0_H0 ;  /* 0x20000018ff9a7230 */ /* 0x000fc40000004100 */
[----:B------:R-:W-:Y:S01]  /*4190*/  FADD.FTZ R21, R214, R21 ;  /* 0x00000015d6157221 */ /* 0x000fe20000010000 */
[-C--:B------:R-:W-:Y:S01]  /*41a0*/  FMUL.FTZ R19, R125, R18.reuse ;  /* 0x000000127d137220 */ /* 0x080fe20000410000 */
[C---:B------:R-:W-:Y:S01]  /*41b0*/  FFMA.FTZ R23, R126.reuse, R18, -R23 ;  /* 0x000000127e177223 */ /* 0x040fe20000010817 */
[----:B------:R-:W-:Y:S02]  /*41c0*/  HADD2.F32 R156, -RZ, R24.H1_H1 ;  /* 0x30000018ff9c7230 */ /* 0x000fe40000004100 */
[----:B------:R-:W-:Y:S01]  /*41d0*/  FADD.FTZ R16, R213, R16 ;  /* 0x00000010d5107221 */ /* 0x000fe20000010000 */
[----:B------:R-:W-:Y:S02]  /*41e0*/  HADD2.F32 R18, -RZ, R4.H0_H0 ;  /* 0x20000004ff127230 */ /* 0x000fe40000004100 */
[-C--:B------:R-:W-:Y:S01]  /*41f0*/  FMUL.FTZ R17, R131, R21.reuse ;  /* 0x0000001583117220 */ /* 0x080fe20000410000 */
[----:B------:R-:W-:Y:S01]  /*4200*/  FMUL.FTZ R218, R73, R154 ;  /* 0x0000009a49da7220 */ /* 0x000fe20000410000 */
[----:B------:R-:W-:Y:S01]  /*4210*/  FFMA.FTZ R20, R126, R20, R19 ;  /* 0x000000147e147223 */ /* 0x000fe20000010013 */
        /* <DEDUP_REMOVED lines=50> */
[----:B------:R-:W-:Y:S01]  /*4540*/  FMUL.FTZ R20, R121, R21 ;  /* 0x0000001579147220 */ /* 0x000fe20000410000 */
[--C-:B---3--:R-:W-:Y:S02]  /*4550*/  HADD2.F32 R160, -RZ, R28.reuse.H0_H0 ;  /* 0x2000001cffa07230 */ /* 0x108fe40000004100 */
[----:B------:R-:W-:Y:S01]  /*4560*/  FADD.FTZ R16, R225, R16 ;  /* 0x00000010e1107221 */ /* 0x000fe20000010000 */
[----:B------:R-:W-:Y:S01]  /*4570*/  FMUL.FTZ R17, R123, R18 ;  /* 0x000000127b117220 */ /* 0x000fe20000410000 */
[-C--:B------:R-:W-:Y:S01]  /*4580*/  FMUL.FTZ R25, R121, R23.reuse ;  /* 0x0000001779197220 */ /* 0x080fe20000410000 */
[----:B------:R-:W-:Y:S02]  /*4590*/  HADD2.F32 R28, -RZ, R28.H1_H1 ;  /* 0x3000001cff1c7230 */ /* 0x000fe40000004100 */
[----:B------:R-:W-:Y:S01]  /*45a0*/  FFMA.FTZ R23, R122, R23, R20 ;  /* 0x000000177a177223 */ /* 0x000fe20000010014 */
[-C--:B------:R-:W-:Y:S01]  /*45b0*/  FFMA.FTZ R20, R124, R16.reuse, -R17 ;  /* 0x000000107c147223 */ /* 0x080fe20000010811 */
[----:B------:R-:W-:Y:S01]  /*45c0*/  FMUL.FTZ R17, R123, R16 ;  /* 0x000000107b117220 */ /* 0x000fe20000410000 */
[----:B------:R-:W-:-:S02]  /*45d0*/  HADD2.F32 R16, -RZ, R6.H0_H0 ;  /* 0x20000006ff107230 */ /* 0x000fc40000004100 */
[C---:B------:R-:W-:Y:S01]  /*45e0*/  FMUL.FTZ R228, R69.reuse, R28 ;  /* 0x0000001c45e47220 */ /* 0x040fe20000410000 */
[----:B------:R-:W-:Y:S01]  /*45f0*/  FMUL.FTZ R229, R69, R160 ;  /* 0x000000a045e57220 */ /* 0x000fe20000410000 */
[----:B------:R-:W-:Y:S02]  /*4600*/  FFMA.FTZ R17, R124, R18, R17 ;  /* 0x000000127c117223 */ /* 0x000fe40000010011 */
[C---:B------:R-:W-:Y:S01]  /*4610*/  FMUL.FTZ R228, R16.reuse, R228 ;  /* 0x000000e410e47220 */ /* 0x040fe20000410000 */
[--C-:B------:R-:W-:Y:S02]  /*4620*/  HADD2.F32 R161, -RZ, R29.reuse.H0_H0 ;  /* 0x2000001dffa17230 */ /* 0x100fe40000004100 */
[----:B------:R-:W-:Y:S01]  /*4630*/  FMUL.FTZ R229, R16, R229 ;  /* 0x000000e510e57220 */ /* 0x000fe20000410000 */
[----:B------:R-:W-:Y:S02]  /*4640*/  HADD2.F32 R163, -RZ, R29.H1_H1 ;  /* 0x3000001dffa37230 */ /* 0x000fe40000004100 */
[----:B------:R-:W-:Y:S01]  /*4650*/  FADD.FTZ R17, R228, R17 ;  /* 0x00000011e4117221 */ /* 0x000fe20000010000 */
[----:B------:R-:W-:Y:S01]  /*4660*/  HADD2.F32 R18, -RZ, R6.H1_H1 ;  /* 0x30000006ff127230 */ /* 0x000fe20000004100 */
[----:B------:R-:W-:Y:S01]  /*4670*/  ISETP.NE.AND P3, PT, R106, 0x3f, PT ;  /* 0x0000003f6a00780c */ /* 0x000fe20003f65270 */
[C---:B------:R-:W-:Y:S01]  /*4680*/  FMUL.FTZ R220, R70.reuse, R161 ;  /* 0x000000a146dc7220 */ /* 0x040fe20000410000 */
[----:B------:R-:W-:Y:S01]  /*4690*/  FADD.FTZ R20, R229, R20 ;  /* 0x00000014e5147221 */ /* 0x000fe20000010000 */
[----:B------:R-:W-:Y:S01]  /*46a0*/  FMUL.FTZ R19, R121, R17 ;  /* 0x0000001179137220 */ /* 0x000fe20000410000 */
[----:B------:R-:W-:Y:S01]  /*46b0*/  FMUL.FTZ R219, R70, R163 ;  /* 0x000000a346db7220 */ /* 0x000fe20000410000 */
[----:B------:R-:W-:-:S02]  /*46c0*/  HADD2.F32 R162, -RZ, R30.H0_H0 ;  /* 0x2000001effa27230 */ /* 0x000fc40000004100 */
[----:B------:R-:W-:Y:S01]  /*46d0*/  FMUL.FTZ R220, R18, R220 ;  /* 0x000000dc12dc7220 */ /* 0x000fe20000410000 */
[----:B------:R-:W-:Y:S02]  /*46e0*/  HADD2.F32 R30, -RZ, R30.H1_H1 ;  /* 0x3000001eff1e7230 */ /* 0x000fe40000004100 */
[-C--:B------:R-:W-:Y:S01]  /*46f0*/  FMUL.FTZ R16, R121, R20.reuse ;  /* 0x0000001479107220 */ /* 0x080fe20000410000 */
[----:B------:R-:W-:Y:S01]  /*4700*/  FFMA.FTZ R19, R122, R20, -R19 ;  /* 0x000000147a137223 */ /* 0x000fe20000010813 */
[----:B------:R-:W-:Y:S01]  /*4710*/  FMUL.FTZ R219, R18, R219 ;  /* 0x000000db12db7220 */ /* 0x000fe20000410000 */
[----:B------:R-:W-:Y:S02]  /*4720*/  HADD2.F32 R18, -RZ, R7.H0_H0 ;  /* 0x20000007ff127230 */ /* 0x000fe40000004100 */
[----:B------:R-:W-:Y:S01]  /*4730*/  FFMA.FTZ R16, R122, R17, R16 ;  /* 0x000000117a107223 */ /* 0x000fe20000010010 */
[C---:B------:R-:W-:Y:S01]  /*4740*/  FMUL.FTZ R211, R67.reuse, R162 ;  /* 0x000000a243d37220 */ /* 0x040fe20000410000 */
[----:B------:R-:W-:Y:S01]  /*4750*/  FADD.FTZ R19, R220, R19 ;  /* 0x00000013dc137221 */ /* 0x000fe20000010000 */
[----:B------:R-:W-:Y:S01]  /*4760*/  FMUL.FTZ R212, R67, R30 ;  /* 0x0000001e43d47220 */ /* 0x000fe20000410000 */
[----:B------:R-:W-:Y:S01]  /*4770*/  FFMA.FTZ R25, R122, R21, -R25 ;  /* 0x000000157a197223 */ /* 0x000fe20000010819 */
[----:B------:R-:W-:Y:S01]  /*4780*/  FADD.FTZ R16, R219, R16 ;  /* 0x00000010db107221 */ /* 0x000fe20000010000 */
[C---:B------:R-:W-:Y:S01]  /*4790*/  FMUL.FTZ R211, R18.reuse, R211 ;  /* 0x000000d312d37220 */ /* 0x040fe20000410000 */
[C---:B------:R-:W-:Y:S01]  /*47a0*/  FMUL.FTZ R17, R119.reuse, R19 ;  /* 0x0000001377117220 */ /* 0x040fe20000410000 */
[----:B------:R-:W-:Y:S01]  /*47b0*/  FMUL.FTZ R212, R18, R212 ;  /* 0x000000d412d47220 */ /* 0x000fe20000410000 */
[----:B------:R-:W-:Y:S01]  /*47c0*/  @P3 LEA R24, R106, R103, 0x3 ;  /* 0x000000676a183211 */ /* 0x000fe200078e18ff */
[C---:B------:R-:W-:Y:S01]  /*47d0*/  FMUL.FTZ R18, R119.reuse, R23 ;  /* 0x0000001777127220 */ /* 0x040fe20000410000 */
[CC--:B------:R-:W-:Y:S01]  /*47e0*/  FMUL.FTZ R20, R119.reuse, R16.reuse ;  /* 0x0000001077147220 */ /* 0x0c0fe20000410000 */
[C---:B------:R-:W-:Y:S01]  /*47f0*/  FFMA.FTZ R17, R120.reuse, R16, R17 ;  /* 0x0000001078117223 */ /* 0x040fe20000010011 */
[-C--:B------:R-:W-:Y:S01]  /*4800*/  FMUL.FTZ R16, R119, R25.reuse ;  /* 0x0000001977107220 */ /* 0x080fe20000410000 */
[----:B------:R-:W-:-:S02]  /*4810*/  FFMA.FTZ R18, R120, R25, -R18 ;  /* 0x0000001978127223 */ /* 0x000fc40000010812 */
[----:B------:R-:W0:Y:S01]  /*4820*/  @P3 LDS.64 R24, [R24+0x49e8] ;  /* 0x0049e80018183984 */ /* 0x000e220000000a00 */
[----:B------:R-:W-:Y:S01]  /*4830*/  FFMA.FTZ R20, R120, R19, -R20 ;  /* 0x0000001378147223 */ /* 0x000fe20000010814 */
[----:B------:R-:W-:-:S03]  /*4840*/  FADD.FTZ R17, R212, R17 ;  /* 0x00000011d4117221 */ /* 0x000fc60000010000 */
[----:B------:R-:W-:Y:S01]  /*4850*/  FADD.FTZ R20, R211, R20 ;  /* 0x00000014d3147221 */ /* 0x000fe20000010000 */
[----:B------:R-:W-:Y:S01]  /*4860*/  FFMA.FTZ R23, R120, R23, R16 ;  /* 0x0000001778177223 */ /* 0x000fe20000010010 */
[CC--:B------:R-:W-:Y:S01]  /*4870*/  FMUL.FTZ R19, R117.reuse, R17.reuse ;  /* 0x0000001175137220 */ /* 0x0c0fe20000410000 */
[--C-:B------:R-:W-:Y:S02]  /*4880*/  HADD2.F32 R165, -RZ, R31.reuse.H0_H0 ;  /* 0x2000001fffa57230 */ /* 0x100fe40000004100 */
[CC--:B------:R-:W-:Y:S01]  /*4890*/  FMUL.FTZ R16, R117.reuse, R20.reuse ;  /* 0x0000001475107220 */ /* 0x0c0fe20000410000 */
[----:B------:R-:W-:Y:S02]  /*48a0*/  HADD2.F32 R31, -RZ, R31.H1_H1 ;  /* 0x3000001fff1f7230 */ /* 0x000fe40000004100 */
[C---:B------:R-:W-:Y:S01]  /*48b0*/  FFMA.FTZ R21, R118.reuse, R20, -R19 ;  /* 0x0000001476157223 */ /* 0x040fe20000010813 */
[----:B------:R-:W-:Y:S01]  /*48c0*/  FFMA.FTZ R20, R118, R17, R16 ;  /* 0x0000001176147223 */ /* 0x000fe20000010010 */
[----:B------:R-:W-:Y:S01]  /*48d0*/  FMUL.FTZ R17, R117, R18 ;  /* 0x0000001275117220 */ /* 0x000fe20000410000 */
[----:B------:R-:W-:-:S02]  /*48e0*/  HADD2.F32 R29, -RZ, R7.H1_H1 ;  /* 0x30000007ff1d7230 */ /* 0x000fc40000004100 */
[C---:B------:R-:W-:Y:S01]  /*48f0*/  FMUL.FTZ R216, R68.reuse, R165 ;  /* 0x000000a544d87220 */ /* 0x040fe20000410000 */
[----:B------:R-:W-:Y:S01]  /*4900*/  FMUL.FTZ R16, R68, R31 ;  /* 0x0000001f44107220 */ /* 0x000fe20000410000 */
[CC--:B------:R-:W-:Y:S01]  /*4910*/  FFMA.FTZ R17, R118.reuse, R23.reuse, R17 ;  /* 0x0000001776117223 */ /* 0x0c0fe20000010011 */
[----:B------:R-:W-:Y:S01]  /*4920*/  FMUL.FTZ R23, R117, R23 ;  /* 0x0000001775177220 */ /* 0x000fe20000410000 */
[C---:B------:R-:W-:Y:S01]  /*4930*/  FMUL.FTZ R216, R29.reuse, R216 ;  /* 0x000000d81dd87220 */ /* 0x040fe20000410000 */
[----:B------:R-:W-:Y:S01]  /*4940*/  FMUL.FTZ R215, R29, R16 ;  /* 0x000000101dd77220 */ /* 0x000fe20000410000 */
[----:B------:R-:W-:Y:S01]  /*4950*/  BSSY B0, `(.L_x_11032) ;  /* 0x0000012000007945 */ /* 0x000fe20003800000 */
[----:B------:R-:W-:Y:S01]  /*4960*/  FFMA.FTZ R16, R118, R18, -R23 ;  /* 0x0000001276107223 */ /* 0x000fe20000010817 */
[C---:B------:R-:W-:Y:S01]  /*4970*/  ISETP.GT.U32.AND P2, PT, R106.reuse, 0x1f, PT ;  /* 0x0000001f6a00780c */ /* 0x040fe20003f44070 */
[----:B------:R-:W-:Y:S01]  /*4980*/  FADD.FTZ R19, R215, R20 ;  /* 0x00000014d7137221 */ /* 0x000fe20000010000 */
[----:B------:R-:W-:Y:S01]  /*4990*/  LEA R164, R106, R103, 0x4 ;  /* 0x000000676aa47211 */ /* 0x000fe200078e20ff */
[----:B------:R-:W-:Y:S01]  /*49a0*/  FADD.FTZ R18, R216, R21 ;  /* 0x00000015d8127221 */ /* 0x000fe20000010000 */
[----:B------:R-:W-:Y:S09]  /*49b0*/  @P3 BRA `(.L_x_11033) ;  /* 0x00000000002c3947 */ /* 0x000ff20003800000 */
[----:B------:R-:W-:Y:S02]  /*49c0*/  ISETP.NE.AND P3, PT, R172, UR18, PT ;  /* 0x00000012ac007c0c */ /* 0x000fe4000bf65270 */
[----:B0-----:R-:W-:Y:S02]  /*49d0*/  MOV R24, 0x3f800000 ;  /* 0x3f80000000187802 */ /* 0x001fe40000000f00 */
[----:B------:R-:W-:-:S09]  /*49e0*/  MOV R25, RZ ;  /* 0x000000ff00197202 */ /* 0x000fd20000000f00 */
        /* <DEDUP_REMOVED lines=8> */
.L_x_11033:
[----:B------:R-:W-:Y:S05]  /*4a70*/  BSYNC B0 ;  /* 0x0000000000007941 */ /* 0x000fea0003800000 */
.L_x_11032:
        /* <DEDUP_REMOVED lines=56> */
[----:B-1----:R-:W-:-:S04]  /*4e00*/  FMUL.FTZ R23, R21, R237 ;  /* 0x000000ed15177220 */ /* 0x002fc80000410000 */
[-C--:B---3--:R-:W-:Y:S01]  /*4e10*/  FFMA.FTZ R23, R232, R20.reuse, R23 ;  /* 0x00000014e8177223 */ /* 0x088fe20000010017 */
[----:B------:R-:W-:-:S03]  /*4e20*/  FMUL.FTZ R20, R21, R20 ;  /* 0x0000001415147220 */ /* 0x000fc60000410000 */
[----:B------:R-:W-:Y:S01]  /*4e30*/  @P3 FADD.FTZ R234, R234, R23 ;  /* 0x00000017eaea3221 */ /* 0x000fe20000010000 */
[----:B------:R-:W-:Y:S01]  /*4e40*/  FFMA.FTZ R20, R232, R237, -R20 ;  /* 0x000000ede8147223 */ /* 0x000fe20000010814 */
[----:B----4-:R-:W-:-:S03]  /*4e50*/  FMUL.FTZ R23, R21, R22 ;  /* 0x0000001615177220 */ /* 0x010fc60000410000 */
[----:B------:R-:W-:Y:S01]  /*4e60*/  @P3 FADD.FTZ R233, R233, R20 ;  /* 0x00000014e9e93221 */ /* 0x000fe20000010000 */
[CC--:B-----5:R-:W-:Y:S01]  /*4e70*/  FFMA.FTZ R20, R232.reuse, R230.reuse, R23 ;  /* 0x000000e6e8147223 */ /* 0x0e0fe20000010017 */
[C---:B------:R-:W-:Y:S01]  /*4e80*/  FMUL.FTZ R23, R21.reuse, R230 ;  /* 0x000000e615177220 */ /* 0x040fe20000410000 */
[----:B------:R-:W1:Y:S03]  /*4e90*/  SHFL.UP PT, R239, R234, 0x2, RZ ;  /* 0x04400000eaef7989 */ /* 0x000e6600000e00ff */
[----:B------:R-:W-:Y:S01]  /*4ea0*/  @P3 FFMA.FTZ R232, R232, R22, -R23 ;  /* 0x00000016e8e83223 */ /* 0x000fe20000010817 */
[----:B------:R-:W3:Y:S01]  /*4eb0*/  SHFL.UP PT, R237, R233, 0x2, RZ ;  /* 0x04400000e9ed7989 */ /* 0x000ee200000e00ff */
[----:B------:R-:W-:Y:S02]  /*4ec0*/  FSEL R21, R21, R20, !P3 ;  /* 0x0000001415157208 */ /* 0x000fe40005800000 */
[----:B------:R-:W-:Y:S01]  /*4ed0*/  ISETP.GE.AND P3, PT, R104, 0x2, PT ;  /* 0x000000026800780c */ /* 0x000fe20003f66270 */
[----:B------:R-:W4:Y:S04]  /*4ee0*/  SHFL.UP PT, R22, R232, 0x2, RZ ;  /* 0x04400000e8167989 */ /* 0x000f2800000e00ff */
[----:B------:R-:W5:Y:S01]  /*4ef0*/  SHFL.UP PT, R230, R21, 0x2, RZ ;  /* 0x0440000015e67989 */ /* 0x000f6200000e00ff */
[C---:B-1----:R-:W-:Y:S01]  /*4f00*/  FMUL.FTZ R23, R21.reuse, R239 ;  /* 0x000000ef15177220 */ /* 0x042fe20000410000 */
[----:B---3--:R-:W-:-:S03]  /*4f10*/  FMUL.FTZ R236, R21, R237 ;  /* 0x000000ed15ec7220 */ /* 0x008fc60000410000 */
[C---:B------:R-:W-:Y:S01]  /*4f20*/  FFMA.FTZ R20, R232.reuse, R237, -R23 ;  /* 0x000000ede8147223 */ /* 0x040fe20000010817 */
[----:B------:R-:W-:Y:S01]  /*4f30*/  FFMA.FTZ R239, R232, R239, R236 ;  /* 0x000000efe8ef7223 */ /* 0x000fe200000100ec */
[----:B----4-:R-:W-:Y:S02]  /*4f40*/  FMUL.FTZ R235, R21, R22 ;  /* 0x0000001615eb7220 */ /* 0x010fe40000410000 */
[----:B------:R-:W-:Y:S01]  /*4f50*/  @P3 FADD.FTZ R233, R233, R20 ;  /* 0x00000014e9e93221 */ /* 0x000fe20000010000 */
[----:B------:R-:W-:Y:S01]  /*4f60*/  @P3 FADD.FTZ R234, R234, R239 ;  /* 0x000000efeaea3221 */ /* 0x000fe20000010000 */
[-C--:B-----5:R-:W-:Y:S01]  /*4f70*/  FMUL.FTZ R23, R21, R230.reuse ;  /* 0x000000e615177220 */ /* 0x0a0fe20000410000 */
[C---:B------:R-:W-:Y:S02]  /*4f80*/  FFMA.FTZ R230, R232.reuse, R230, R235 ;  /* 0x000000e6e8e67223 */ /* 0x040fe400000100eb */
        /* <DEDUP_REMOVED lines=8> */
[----:B---3--:R-:W-:-:S04]  /*5010*/  FMUL.FTZ R23, R21, R20 ;  /* 0x0000001415177220 */ /* 0x008fc80000410000 */
[C---:B------:R-:W-:Y:S01]  /*5020*/  FFMA.FTZ R236, R232.reuse, R237, -R23 ;  /* 0x000000ede8ec7223 */ /* 0x040fe20000010817 */
[----:B------:R-:W-:Y:S01]  /*5030*/  FFMA.FTZ R237, R232, R20, R235 ;  /* 0x00000014e8ed7223 */ /* 0x000fe200000100eb */
[C---:B----4-:R-:W-:Y:S01]  /*5040*/  FMUL.FTZ R235, R21.reuse, R22 ;  /* 0x0000001615eb7220 */ /* 0x050fe20000410000 */
[-C--:B-----5:R-:W-:Y:S02]  /*5050*/  FMUL.FTZ R23, R21, R230.reuse ;  /* 0x000000e615177220 */ /* 0x0a0fe40000410000 */
[----:B------:R-:W-:Y:S01]  /*5060*/  @P3 FADD.FTZ R234, R234, R237 ;  /* 0x000000edeaea3221 */ /* 0x000fe20000010000 */
[C---:B------:R-:W-:Y:S01]  /*5070*/  FFMA.FTZ R230, R232.reuse, R230, R235 ;  /* 0x000000e6e8e67223 */ /* 0x040fe200000100eb */
[----:B------:R-:W-:Y:S01]  /*5080*/  @P3 FADD.FTZ R233, R233, R236 ;  /* 0x000000ece9e93221 */ /* 0x000fe20000010000 */
[----:B------:R-:W-:Y:S02]  /*5090*/  @P3 FFMA.FTZ R232, R232, R22, -R23 ;  /* 0x00000016e8e83223 */ /* 0x000fe40000010817 */
[----:B------:R-:W-:Y:S01]  /*50a0*/  SHFL.UP PT, R20, R234, 0x8, RZ ;  /* 0x05000000ea147989 */ /* 0x000fe200000e00ff */
[----:B------:R-:W-:-:S02]  /*50b0*/  FSEL R22, R21, R230, !P3 ;  /* 0x000000e615167208 */ /* 0x000fc40005800000 */
[----:B------:R-:W-:Y:S01]  /*50c0*/  ISETP.GE.AND P3, PT, R104, 0x8, PT ;  /* 0x000000086800780c */ /* 0x000fe20003f66270 */
[----:B------:R-:W1:Y:S04]  /*50d0*/  SHFL.UP PT, R21, R232, 0x8, RZ ;  /* 0x05000000e8157989 */ /* 0x000e6800000e00ff */
[----:B------:R-:W3:Y:S04]  /*50e0*/  SHFL.UP PT, R237, R22, 0x8, RZ ;  /* 0x0500000016ed7989 */ /* 0x000ee800000e00ff */
[----:B------:R-:W4:Y:S01]  /*50f0*/  SHFL.UP PT, R239, R233, 0x8, RZ ;  /* 0x05000000e9ef7989 */ /* 0x000f2200000e00ff */
[----:B-1----:R-:W-:-:S04]  /*5100*/  FMUL.FTZ R23, R22, R21 ;  /* 0x0000001516177220 */ /* 0x002fc80000410000 */
[-C--:B---3--:R-:W-:Y:S01]  /*5110*/  FFMA.FTZ R241, R232, R237.reuse, R23 ;  /* 0x000000ede8f17223 */ /* 0x088fe20000010017 */
[CC--:B------:R-:W-:Y:S01]  /*5120*/  FMUL.FTZ R23, R22.reuse, R20.reuse ;  /* 0x0000001416177220 */ /* 0x0c0fe20000410000 */
[C---:B------:R-:W-:Y:S01]  /*5130*/  FMUL.FTZ R230, R22.reuse, R237 ;  /* 0x000000ed16e67220 */ /* 0x040fe20000410000 */
[-C--:B----4-:R-:W-:Y:S02]  /*5140*/  FMUL.FTZ R235, R22, R239.reuse ;  /* 0x000000ef16eb7220 */ /* 0x090fe40000410000 */
[----:B------:R-:W-:Y:S01]  /*5150*/  FFMA.FTZ R236, R232, R239, -R23 ;  /* 0x000000efe8ec7223 */ /* 0x000fe20000010817 */
        /* <DEDUP_REMOVED lines=9> */
.L_x_11155:
[----:B------:R-:W-:Y:S01]  /*51f0*/  ISETP.GE.AND P3, PT, R104, 0x10, PT ;  /* 0x000000106800780c */ /* 0x000fe20003f66270 */
[C---:B0-----:R-:W-:Y:S01]  /*5200*/  FMUL.FTZ R235, R22.reuse, R239 ;  /* 0x000000ef16eb7220 */ /* 0x041fe20000410000 */
[C---:B----4-:R-:W-:Y:S01]  /*5210*/  FMUL.FTZ R230, R22.reuse, R21 ;  /* 0x0000001516e67220 */ /* 0x050fe20000410000 */
[-C--:B------:R-:W-:Y:S01]  /*5220*/  FMUL.FTZ R23, R22, R20.reuse ;  /* 0x0000001416177220 */ /* 0x080fe20000410000 */
[----:B------:R-:W-:Y:S01]  /*5230*/  UMOV UR44, 0xffffffff ;  /* 0xffffffff002c7882 */ /* 0x000fe20000000000 */
[----:B------:R-:W-:Y:S01]  /*5240*/  FFMA.FTZ R235, R232, R20, R235 ;  /* 0x00000014e8eb7223 */ /* 0x000fe200000100eb */
[-C--:B---3--:R-:W-:Y:S01]  /*5250*/  FMUL.FTZ R20, R22, R237.reuse ;  /* 0x000000ed16147220 */ /* 0x088fe20000410000 */
[C---:B------:R-:W-:Y:S01]  /*5260*/  FFMA.FTZ R237, R232.reuse, R237, R230 ;  /* 0x000000ede8ed7223 */ /* 0x040fe200000100e6 */
[----:B------:R-:W-:-:S04]  /*5270*/  FFMA.FTZ R236, R232, R239, -R23 ;  /* 0x000000efe8ec7223 */ /* 0x000fc80000010817 */
[----:B------:R-:W-:Y:S01]  /*5280*/  FSEL R237, R22, R237, !P3 ;  /* 0x000000ed16ed7208 */ /* 0x000fe20005800000 */
[----:B-1----:R-:W-:Y:S01]  /*5290*/  @P3 FFMA.FTZ R232, R232, R21, -R20 ;  /* 0x00000015e8e83223 */ /* 0x002fe20000010814 */
[----:B------:R-:W-:Y:S01]  /*52a0*/  @P3 FADD.FTZ R234, R234, R235 ;  /* 0x000000ebeaea3221 */ /* 0x000fe20000010000 */
[----:B------:R-:W-:Y:S01]  /*52b0*/  @P3 FADD.FTZ R233, R233, R236 ;  /* 0x000000ece9e93221 */ /* 0x000fe20000010000 */
[----:B------:R-:W-:Y:S06]  /*52c0*/  BRA.DIV UR44, `(.L_x_11036) ;  /* 0x000000722ce47947 */ /* 0x000fec000b800000 */
.L_x_11158:
[----:B------:R-:W-:-:S03]  /*52d0*/  UMOV UR44, 0xffffffff ;  /* 0xffffffff002c7882 */ /* 0x000fc60000000000 */
[----:B------:R-:W-:Y:S05]  /*52e0*/  BRA.DIV UR44, `(.L_x_11037) ;  /* 0x000000762c047947 */ /* 0x000fea000b800000 */
.L_x_11161:
[----:B------:R-:W-:-:S03]  /*52f0*/  UMOV UR44, 0xffffffff ;  /* 0xffffffff002c7882 */ /* 0x000fc60000000000 */
[----:B------:R-:W-:Y:S05]  /*5300*/  BRA.DIV UR44, `(.L_x_11038) ;  /* 0x000000762c247947 */ /* 0x000fea000b800000 */
.L_x_11164:
[----:B------:R-:W-:-:S03]  /*5310*/  UMOV UR44, 0xffffffff ;  /* 0xffffffff002c7882 */ /* 0x000fc60000000000 */
[----:B------:R-:W-:Y:S05]  /*5320*/  BRA.DIV UR44, `(.L_x_11039) ;  /* 0x000000762c447947 */ /* 0x000fea000b800000 */
.L_x_11167:
        /* <DEDUP_REMOVED lines=10> */
.L_x_11177:
        /* <DEDUP_REMOVED lines=22> */
.L_x_11034:
[----:B------:R-:W-:Y:S05]  /*5530*/  WARPSYNC.ALL ;  /* 0x0000000000007948 */ /* 0x000fea0003800000 */
[----:B------:R-:W-:Y:S01]  /*5540*/  BAR.SYNC.DEFER_BLOCKING 0x0 ;  /* 0x0000000000007b1d */ /* 0x000fe20000010000 */
[----:B---3--:R-:W-:Y:S01]  /*5550*/  MOV R12, UR18 ;  /* 0x00000012000c7c02 */ /* 0x008fe20008000f00 */
[C---:B0-2---:R-:W-:Y:S01]  /*5560*/  FMUL.FTZ R13, R117.reuse, R25 ;  /* 0x00000019750d7220 */ /* 0x045fe20000410000 */
[CC--:B------:R-:W-:Y:S01]  /*5570*/  FMUL.FTZ R15, R117.reuse, -R24.reuse ;  /* 0x80000018750f7220 */ /* 0x0c0fe20000410000 */
[CC--:B------:R-:W-:Y:S01]  /*5580*/  FMUL.FTZ R17, R117.reuse, R35.reuse ;  /* 0x0000002375117220 */ /* 0x0c0fe20000410000 */
[----:B------:R-:W-:Y:S01]  /*5590*/  ISETP.GE.OR P0, PT, R12, UR19, P0 ;  /* 0x000000130c007c0c */ /* 0x000fe20008706670 */
[C---:B------:R-:W-:Y:S01]  /*55a0*/  FMUL.FTZ R12, R118.reuse, R35 ;  /* 0x00000023760c7220 */ /* 0x040fe20000410000 */
[C---:B------:R-:W-:Y:S01]  /*55b0*/  FFMA.FTZ R13, R118.reuse, R24, -R13 ;  /* 0x00000018760d7223 */ /* 0x040fe2000001080d */
[C---:B------:R-:W-:Y:S01]  /*55c0*/  FFMA.FTZ R15, R118.reuse, -R25, R15 ;  /* 0x80000019760f7223 */ /* 0x040fe2000001000f */
[----:B------:R-:W-:Y:S01]  /*55d0*/  MOV R22, UR7 ;  /* 0x0000000700167c02 */ /* 0x000fe20008000f00 */
[-C--:B------:R-:W-:Y:S01]  /*55e0*/  FFMA.FTZ R19, -R117, R34.reuse, -R12 ;  /* 0x0000002275137223 */ /* 0x080fe2000001090c */
[C---:B------:R-:W-:Y:S01]  /*55f0*/  FMUL.FTZ R14, R119.reuse, -R13 ;  /* 0x8000000d770e7220 */ /* 0x040fe20000410000 */
[----:B------:R-:W-:Y:S01]  /*5600*/  FFMA.FTZ R12, R118, R34, -R17 ;  /* 0x00000022760c7223 */ /* 0x000fe20000010811 */
[-C--:B------:R-:W-:Y:S01]  /*5610*/  FMUL.FTZ R17, R119, -R15.reuse ;  /* 0x8000000f77117220 */ /* 0x080fe20000410000 */
[----:B------:R-:W-:Y:S01]  /*5620*/  FADD.FTZ R19, -R196, R19 ;  /* 0x00000013c4137221 */ /* 0x000fe20000010100 */
[C---:B------:R-:W-:Y:S01]  /*5630*/  FFMA.FTZ R14, R120.reuse, R15, R14 ;  /* 0x0000000f780e7223 */ /* 0x040fe2000001000e */
[----:B------:R-:W-:Y:S01]  /*5640*/  FADD.FTZ R12, R181, R12 ;  /* 0x0000000cb50c7221 */ /* 0x000fe20000010000 */
[C---:B------:R-:W-:Y:S01]  /*5650*/  FFMA.FTZ R17, R120.reuse, R13, -R17 ;  /* 0x0000000d78117223 */ /* 0x040fe20000010811 */
[----:B------:R-:W-:Y:S01]  /*5660*/  FMUL.FTZ R13, R119, -R19 ;  /* 0x80000013770d7220 */ /* 0x000fe20000410000 */
[----:B------:R-:W-:Y:S01]  /*5670*/  FMUL.FTZ R18, R121, -R14 ;  /* 0x8000000e79127220 */ /* 0x000fe20000410000 */
[-C--:B------:R-:W-:Y:S01]  /*5680*/  FMUL.FTZ R16, R119, -R12.reuse ;  /* 0x8000000c77107220 */ /* 0x080fe20000410000 */
[-C--:B------:R-:W-:Y:S01]  /*5690*/  FMUL.FTZ R21, R121, -R17.reuse ;  /* 0x8000001179157220 */ /* 0x080fe20000410000 */
[----:B------:R-:W-:Y:S01]  /*56a0*/  FFMA.FTZ R15, R120, R12, -R13 ;  /* 0x0000000c780f7223 */ /* 0x000fe2000001080d */
[----:B------:R-:W-:Y:S01]  /*56b0*/  FFMA.FTZ R18, R122, R17, -R18 ;  /* 0x000000117a127223 */ /* 0x000fe20000010812 */
[----:B------:R-:W-:Y:S01]  /*56c0*/  FFMA.FTZ R16, R120, R19, R16 ;  /* 0x0000001378107223 */ /* 0x000fe20000010010 */
[----:B------:R-:W0:Y:S01]  /*56d0*/  LDS.64 R12, [R164+0x31d8] ;  /* 0x0031d800a40c7984 */ /* 0x000e220000000a00 */
[----:B------:R-:W-:Y:S01]  /*56e0*/  FFMA.FTZ R21, R122, R14, R21 ;  /* 0x0000000e7a157223 */ /* 0x000fe20000010015 */
[----:B------:R-:W-:Y:S01]  /*56f0*/  FMUL.FTZ R14, R123, -R18 ;  /* 0x800000127b0e7220 */ /* 0x000fe20000410000 */
[----:B------:R-:W-:Y:S01]  /*5700*/  FADD.FTZ R16, -R195, R16 ;  /* 0x00000010c3107221 */ /* 0x000fe20000010100 */
[----:B------:R-:W-:Y:S01]  /*5710*/  FADD.FTZ R15, R180, R15 ;  /* 0x0000000fb40f7221 */ /* 0x000fe20000010000 */
[-C--:B------:R-:W-:Y:S01]  /*5720*/  FMUL.FTZ R17, R123, -R21.reuse ;  /* 0x800000157b117220 */ /* 0x080fe20000410000 */
[----:B------:R-:W-:Y:S01]  /*5730*/  FFMA.FTZ R21, R124, R21, R14 ;  /* 0x000000157c157223 */ /* 0x000fe2000001000e */
[----:B------:R-:W-:-:S02]  /*5740*/  FMUL.FTZ R14, R121, -R16 ;  /* 0x80000010790e7220 */ /* 0x000fc40000410000 */
[----:B------:R-:W-:Y:S01]  /*5750*/  FFMA.FTZ R18, R124, R18, -R17 ;  /* 0x000000127c127223 */ /* 0x000fe20000010811 */
[----:B------:R-:W-:Y:S01]  /*5760*/  FMUL.FTZ R17, R121, -R15 ;  /* 0x8000000f79117220 */ /* 0x000fe20000410000 */
[C---:B------:R-:W-:Y:S01]  /*5770*/  FMUL.FTZ R19, R125.reuse, -R21 ;  /* 0x800000157d137220 */ /* 0x040fe20000410000 */
[C---:B------:R-:W-:Y:S01]  /*5780*/  FFMA.FTZ R14, R122.reuse, R15, -R14 ;  /* 0x0000000f7a0e7223 */ /* 0x040fe2000001080e */
[----:B------:R-:W-:Y:S01]  /*5790*/  FMUL.FTZ R23, R125, -R18 ;  /* 0x800000127d177220 */ /* 0x000fe20000410000 */
[----:B------:R-:W-:Y:S01]  /*57a0*/  FFMA.FTZ R17, R122, R16, R17 ;  /* 0x000000107a117223 */ /* 0x000fe20000010011 */
[C---:B------:R-:W-:Y:S01]  /*57b0*/  FFMA.FTZ R19, R126.reuse, R18, -R19 ;  /* 0x000000127e137223 */ /* 0x040fe20000010813 */
[----:B------:R-:W-:Y:S01]  /*57c0*/  FADD.FTZ R14, R179, R14 ;  /* 0x0000000eb30e7221 */ /* 0x000fe20000010000 */
[----:B------:R-:W-:Y:S01]  /*57d0*/  FFMA.FTZ R23, R126, R21, R23 ;  /* 0x000000157e177223 */ /* 0x000fe20000010017 */
[----:B------:R-:W-:Y:S01]  /*57e0*/  FADD.FTZ R17, -R194, R17 ;  /* 0x00000011c2117221 */ /* 0x000fe20000010100 */
        /* <DEDUP_REMOVED lines=8> */
[----:B------:R-:W-:Y:S01]  /*5870*/  FMUL.FTZ R14, R129, -R18 ;  /* 0x80000012810e7220 */ /* 0x000fe20000410000 */
[----:B------:R-:W-:Y:S01]  /*5880*/  FADD.FTZ R16, -R193, R16 ;  /* 0x00000010c1107221 */ /* 0x000fe20000010100 */
[-C--:B------:R-:W-:Y:S01]  /*5890*/  FMUL.FTZ R17, R129, -R21.reuse ;  /* 0x8000001581117220 */ /* 0x080fe20000410000 */
[----:B------:R-:W-:Y:S01]  /*58a0*/  FADD.FTZ R15, R178, R15 ;  /* 0x0000000fb20f7221 */ /* 0x000fe20000010000 */
[C---:B------:R-:W-:Y:S01]  /*58b0*/  FFMA.FTZ R21, R130.reuse, R21, -R14 ;  /* 0x0000001582157223 */ /* 0x040fe2000001080e */
[C---:B------:R-:W-:Y:S01]  /*58c0*/  FMUL.FTZ R14, R125.reuse, -R16 ;  /* 0x800000107d0e7220 */ /* 0x040fe20000410000 */
[----:B------:R-:W-:Y:S01]  /*58d0*/  FFMA.FTZ R18, R130, R18, R17 ;  /* 0x0000001282127223 */ /* 0x000fe20000010011 */
[----:B------:R-:W-:Y:S01]  /*58e0*/  FMUL.FTZ R17, R125, -R15 ;  /* 0x8000000f7d117220 */ /* 0x000fe20000410000 */
[C---:B------:R-:W-:Y:S01]  /*58f0*/  FMUL.FTZ R23, R131.reuse, -R21 ;  /* 0x8000001583177220 */ /* 0x040fe20000410000 */
[C---:B------:R-:W-:Y:S01]  /*5900*/  FFMA.FTZ R14, R126.reuse, R15, -R14 ;  /* 0x0000000f7e0e7223 */ /* 0x040fe2000001080e */
[----:B------:R-:W-:Y:S01]  /*5910*/  FMUL.FTZ R19, R131, -R18 ;  /* 0x8000001283137220 */ /* 0x000fe20000410000 */
[----:B------:R-:W-:Y:S01]  /*5920*/  FFMA.FTZ R17, R126, R16, R17 ;  /* 0x000000107e117223 */ /* 0x000fe20000010011 */
[C---:B------:R-:W-:Y:S01]  /*5930*/  FFMA.FTZ R23, R132.reuse, R18, R23 ;  /* 0x0000001284177223 */ /* 0x040fe20000010017 */
[----:B------:R-:W-:Y:S01]  /*5940*/  FADD.FTZ R16, R177, R14 ;  /* 0x0000000eb1107221 */ /* 0x000fe20000010000 */
[C---:B0-----:R-:W-:Y:S01]  /*5950*/  FMUL.FTZ R15, R33.reuse, R13 ;  /* 0x0000000d210f7220 */ /* 0x041fe20000410000 */
[-C--:B------:R-:W-:Y:S01]  /*5960*/  FMUL.FTZ R14, R33, R12.reuse ;  /* 0x0000000c210e7220 */ /* 0x080fe20000410000 */
[----:B------:R-:W-:Y:S01]  /*5970*/  FFMA.FTZ R21, R132, R21, -R19 ;  /* 0x0000001584157223 */ /* 0x000fe20000010813 */
[----:B------:R-:W-:Y:S01]  /*5980*/  FADD.FTZ R17, -R192, R17 ;  /* 0x00000011c0117221 */ /* 0x000fe20000010100 */
[C---:B------:R-:W-:Y:S01]  /*5990*/  FFMA.FTZ R15, R32.reuse, R12, -R15 ;  /* 0x0000000c200f7223 */ /* 0x040fe2000001080f */
[----:B------:R-:W-:Y:S01]  /*59a0*/  FFMA.FTZ R14, R32, R13, R14 ;  /* 0x0000000d200e7223 */ /* 0x000fe2000001000e */
[C---:B------:R-:W-:Y:S01]  /*59b0*/  FMUL.FTZ R18, R127.reuse, -R16 ;  /* 0x800000107f127220 */ /* 0x040fe20000410000 */
[----:B------:R-:W-:Y:S01]  /*59c0*/  FMUL.FTZ R19, R127, -R17 ;  /* 0x800000117f137220 */ /* 0x000fe20000410000 */
        /* <DEDUP_REMOVED lines=15> */
[----:B-1----:R-:W-:Y:S01]  /*5ac0*/  FFMA.FTZ R20, R136, R15, R12 ;  /* 0x0000000f88147223 */ /* 0x002fe2000001000c */
[C---:B------:R-:W-:Y:S01]  /*5ad0*/  FMUL.FTZ R13, R143.reuse, R32 ;  /* 0x000000208f0d7220 */ /* 0x040fe20000410000 */
[----:B------:R-:W-:Y:S01]  /*5ae0*/  FMUL.FTZ R15, R143, R198 ;  /* 0x000000c68f0f7220 */ /* 0x000fe20000410000 */
[----:B------:R-:W-:Y:S01]  /*5af0*/  FFMA.FTZ R19, R128, R16, -R19 ;  /* 0x0000001080137223 */ /* 0x000fe20000010813 */
[----:B------:R-:W-:Y:S01]  /*5b00*/  FADD.FTZ R18, -R191, R18 ;  /* 0x00000012bf127221 */ /* 0x000fe20000010100 */
[C---:B------:R-:W-:Y:S01]  /*5b10*/  FFMA.FTZ R13, R144.reuse, R198, -R13 ;  /* 0x000000c6900d7223 */ /* 0x040fe2000001080d */
[----:B------:R-:W-:Y:S01]  /*5b20*/  FFMA.FTZ R12, R144, R32, R15 ;  /* 0x00000020900c7223 */ /* 0x000fe2000001000f */
[----:B------:R-:W-:Y:S01]  /*5b30*/  FADD.FTZ R19, R176, R19 ;  /* 0x00000013b0137221 */ /* 0x000fe20000010000 */
[----:B------:R-:W-:Y:S01]  /*5b40*/  FMUL.FTZ R15, R129, -R18 ;  /* 0x80000012810f7220 */ /* 0x000fe20000410000 */
[----:B------:R-:W-:Y:S01]  /*5b50*/  FADD.FTZ R197, R202, R13 ;  /* 0x0000000dcac57221 */ /* 0x000fe20000010000 */
[----:B------:R-:W-:Y:S01]  /*5b60*/  FADD.FTZ R201, R201, R12 ;  /* 0x0000000cc9c97221 */ /* 0x000fe20000010000 */
[----:B------:R-:W-:Y:S01]  /*5b70*/  FFMA.FTZ R16, R136, R14, -R17 ;  /* 0x0000000e88107223 */ /* 0x000fe20000010811 */
[----:B------:R-:W-:Y:S01]  /*5b80*/  FMUL.FTZ R17, R129, -R19 ;  /* 0x8000001381117220 */ /* 0x000fe20000410000 */
[C---:B------:R-:W-:Y:S01]  /*5b90*/  FMUL.FTZ R13, R141.reuse, R197 ;  /* 0x000000c58d0d7220 */ /* 0x040fe20000410000 */
[----:B------:R-:W-:Y:S01]  /*5ba0*/  FMUL.FTZ R12, R141, R201 ;  /* 0x000000c98d0c7220 */ /* 0x000fe20000410000 */
[----:B------:R-:W-:Y:S01]  /*5bb0*/  FFMA.FTZ R14, R130, R19, -R15 ;  /* 0x00000013820e7223 */ /* 0x000fe2000001080f */
[----:B------:R-:W-:Y:S01]  /*5bc0*/  FMUL.FTZ R15, R137, -R20 ;  /* 0x80000014890f7220 */ /* 0x000fe20000410000 */
[C---:B------:R-:W-:Y:S01]  /*5bd0*/  FFMA.FTZ R13, R142.reuse, R201, R13 ;  /* 0x000000c98e0d7223 */ /* 0x040fe2000001000d */
[----:B------:R-:W-:Y:S01]  /*5be0*/  FFMA.FTZ R12, R142, R197, -R12 ;  /* 0x000000c58e0c7223 */ /* 0x000fe2000001080c */
[----:B------:R-:W-:Y:S01]  /*5bf0*/  FFMA.FTZ R17, R130, R18, R17 ;  /* 0x0000001282117223 */ /* 0x000fe20000010011 */
[-C--:B------:R-:W-:Y:S01]  /*5c00*/  FFMA.FTZ R18, R138, R16.reuse, -R15 ;  /* 0x000000108a127223 */ /* 0x080fe2000001080f */
[----:B------:R-:W-:Y:S01]  /*5c10*/  FADD.FTZ R204, R204, R13 ;  /* 0x0000000dcccc7221 */ /* 0x000fe20000010000 */
[----:B------:R-:W-:Y:S01]  /*5c20*/  FADD.FTZ R200, R203, R12 ;  /* 0x0000000ccbc87221 */ /* 0x000fe20000010000 */
[----:B------:R-:W-:Y:S01]  /*5c30*/  FADD.FTZ R14, R175, R14 ;  /* 0x0000000eaf0e7221 */ /* 0x000fe20000010000 */
[----:B------:R-:W-:Y:S01]  /*5c40*/  FMUL.FTZ R19, R137, -R16 ;  /* 0x8000001089137220 */ /* 0x000fe20000410000 */
[C---:B------:R-:W-:Y:S01]  /*5c50*/  FMUL.FTZ R13, R139.reuse, R204 ;  /* 0x000000cc8b0d7220 */ /* 0x040fe20000410000 */
[----:B------:R-:W-:Y:S01]  /*5c60*/  FMUL.FTZ R15, R139, R200 ;  /* 0x000000c88b0f7220 */ /* 0x000fe20000410000 */
[----:B------:R-:W-:Y:S01]  /*5c70*/  FADD.FTZ R17, -R190, R17 ;  /* 0x00000011be117221 */ /* 0x000fe20000010100 */
[C---:B------:R-:W-:Y:S01]  /*5c80*/  FMUL.FTZ R16, R131.reuse, -R14 ;  /* 0x8000000e83107220 */ /* 0x040fe20000410000 */
[C---:B------:R-:W-:Y:S01]  /*5c90*/  FFMA.FTZ R13, R140.reuse, R200, -R13 ;  /* 0x000000c88c0d7223 */ /* 0x040fe2000001080d */
[----:B------:R-:W-:Y:S01]  /*5ca0*/  FFMA.FTZ R12, R140, R204, R15 ;  /* 0x000000cc8c0c7223 */ /* 0x000fe2000001000f */
[----:B------:R-:W-:Y:S01]  /*5cb0*/  FFMA.FTZ R20, R138, R20, R19 ;  /* 0x000000148a147223 */ /* 0x000fe20000010013 */
[-C--:B------:R-:W-:Y:S01]  /*5cc0*/  FMUL.FTZ R19, R131, -R17.reuse ;  /* 0x8000001183137220 */ /* 0x080fe20000410000 */
[----:B------:R-:W-:Y:S01]  /*5cd0*/  FADD.FTZ R203, R206, R13 ;  /* 0x0000000dcecb7221 */ /* 0x000fe20000010000 */
[----:B------:R-:W-:Y:S01]  /*5ce0*/  FADD.FTZ R205, R205, R12 ;  /* 0x0000000ccdcd7221 */ /* 0x000fe20000010000 */
[----:B------:R-:W-:Y:S01]  /*5cf0*/  FFMA.FTZ R16, R132, R17, R16 ;  /* 0x0000001184107223 */ /* 0x000fe20000010010 */
        /* <DEDUP_REMOVED lines=8> */
[----:B------:R-:W-:Y:S01]  /*5d80*/  FMUL.FTZ R21, R141, -R17 ;  /* 0x800000118d157220 */ /* 0x000fe20000410000 */
[----:B------:R-:W-:Y:S01]  /*5d90*/  FADD.FTZ R202, R207, R202 ;  /* 0x000000cacfca7221 */ /* 0x000fe20000010000 */
[----:B------:R-:W-:Y:S01]  /*5da0*/  FADD.FTZ R208, R208, R13 ;  /* 0x0000000dd0d07221 */ /* 0x000fe20000010000 */
[----:B------:R-:W-:Y:S01]  /*5db0*/  FFMA.FTZ R19, R132, R14, -R19 ;  /* 0x0000000e84137223 */ /* 0x000fe20000010813 */
[-C--:B------:R-:W-:Y:S01]  /*5dc0*/  FMUL.FTZ R12, R141, -R15.reuse ;  /* 0x8000000f8d0c7220 */ /* 0x080fe20000410000 */
[C---:B------:R-:W-:Y:S01]  /*5dd0*/  FFMA.FTZ R21, R142.reuse, R15, -R21 ;  /* 0x0000000f8e157223 */ /* 0x040fe20000010815 */
[C---:B------:R-:W-:Y:S01]  /*5de0*/  FMUL.FTZ R13, R135.reuse, R202 ;  /* 0x000000ca870d7220 */ /* 0x040fe20000410000 */
[-C--:B------:R-:W-:Y:S01]  /*5df0*/  FMUL.FTZ R15, R135, R208.reuse ;  /* 0x000000d0870f7220 */ /* 0x080fe20000410000 */
[----:B------:R-:W-:Y:S01]  /*5e00*/  FADD.FTZ R16, -R189, R16 ;  /* 0x00000010bd107221 */ /* 0x000fe20000010100 */
[----:B------:R-:W-:Y:S01]  /*5e10*/  FFMA.FTZ R18, R142, R17, R12 ;  /* 0x000000118e127223 */ /* 0x000fe2000001000c */
        /* <DEDUP_REMOVED lines=8> */
[C---:B------:R-:W-:Y:S01]  /*5ea0*/  FFMA.FTZ R15, R134.reuse, R16, R17 ;  /* 0x00000010860f7223 */ /* 0x040fe20000010011 */
[C---:B------:R-:W-:Y:S01]  /*5eb0*/  FMUL.FTZ R13, R133.reuse, R207 ;  /* 0x000000cf850d7220 */ /* 0x040fe20000410000 */
[----:B------:R-:W-:Y:S01]  /*5ec0*/  FMUL.FTZ R12, R133, R209 ;  /* 0x000000d1850c7220 */ /* 0x000fe20000410000 */
[CC--:B------:R-:W-:Y:S01]  /*5ed0*/  FMUL.FTZ R17, R143.reuse, -R18.reuse ;  /* 0x800000128f117220 */ /* 0x0c0fe20000410000 */
[----:B------:R-:W-:Y:S01]  /*5ee0*/  FMUL.FTZ R19, R143, -R21 ;  /* 0x800000158f137220 */ /* 0x000fe20000410000 */
[C---:B------:R-:W-:Y:S01]  /*5ef0*/  FFMA.FTZ R13, R134.reuse, R209, R13 ;  /* 0x000000d1860d7223 */ /* 0x040fe2000001000d */
[----:B------:R-:W-:Y:S01]  /*5f00*/  FADD.FTZ R14, R173, R14 ;  /* 0x0000000ead0e7221 */ /* 0x000fe20000010000 */
[----:B------:R-:W-:Y:S01]  /*5f10*/  FFMA.FTZ R12, R134, R207, -R12 ;  /* 0x000000cf860c7223 */ /* 0x000fe2000001080c */
[C---:B------:R-:W-:Y:S01]  /*5f20*/  FFMA.FTZ R16, R144.reuse, R21, -R17 ;  /* 0x0000001590107223 */ /* 0x040fe20000010811 */
[----:B------:R-:W-:Y:S01]  /*5f30*/  FFMA.FTZ R17, R144, R18, R19 ;  /* 0x0000001290117223 */ /* 0x000fe20000010013 */
[----:B------:R-:W-:Y:S01]  /*5f40*/  FADD.FTZ R18, -R188, R15 ;  /* 0x0000000fbc127221 */ /* 0x000fe20000010100 */
[----:B------:R-:W-:Y:S01]  /*5f50*/  FADD.FTZ R214, R214, R13 ;  /* 0x0000000dd6d67221 */ /* 0x000fe20000010000 */
[----:B------:R-:W-:Y:S01]  /*5f60*/  FMUL.FTZ R21, R135, -R14 ;  /* 0x8000000e87157220 */ /* 0x000fe20000410000 */
[----:B------:R-:W-:Y:S01]  /*5f70*/  FADD.FTZ R206, R213, R12 ;  /* 0x0000000cd5ce7221 */ /* 0x000fe20000010000 */
[----:B------:R-:W-:Y:S01]  /*5f80*/  FMUL.FTZ R19, R135, -R18 ;  /* 0x8000001287137220 */ /* 0x000fe20000410000 */
[C---:B------:R-:W-:Y:S01]  /*5f90*/  FMUL.FTZ R13, R131.reuse, R214 ;  /* 0x000000d6830d7220 */ /* 0x040fe20000410000 */
[C---:B------:R-:W-:Y:S01]  /*5fa0*/  FFMA.FTZ R18, R136.reuse, R18, R21 ;  /* 0x0000001288127223 */ /* 0x040fe20000010015 */
[----:B------:R-:W-:Y:S01]  /*5fb0*/  FMUL.FTZ R15, R131, R206 ;  /* 0x000000ce830f7220 */ /* 0x000fe20000410000 */
[----:B------:R-:W-:Y:S01]  /*5fc0*/  FFMA.FTZ R14, R136, R14, -R19 ;  /* 0x0000000e880e7223 */ /* 0x000fe20000010813 */
[C---:B------:R-:W-:Y:S01]  /*5fd0*/  FFMA.FTZ R13, R132.reuse, R206, -R13 ;  /* 0x000000ce840d7223 */ /* 0x040fe2000001080d */
[----:B------:R-:W-:Y:S01]  /*5fe0*/  FADD.FTZ R18, -R187, R18 ;  /* 0x00000012bb127221 */ /* 0x000fe20000010100 */
[----:B------:R-:W-:Y:S01]  /*5ff0*/  FFMA.FTZ R12, R132, R214, R15 ;  /* 0x000000d6840c7223 */ /* 0x000fe2000001000f */
[----:B------:R-:W-:Y:S01]  /*6000*/  FADD.FTZ R14, R171, R14 ;  /* 0x0000000eab0e7221 */ /* 0x000fe20000010000 */
[----:B------:R-:W-:Y:S01]  /*6010*/  FADD.FTZ R213, R218, R13 ;  /* 0x0000000ddad57221 */ /* 0x000fe20000010000 */
[----:B------:R-:W-:Y:S01]  /*6020*/  FMUL.FTZ R15, R137, -R18 ;  /* 0x80000012890f7220 */ /* 0x000fe20000410000 */
[----:B------:R-:W-:Y:S01]  /*6030*/  FADD.FTZ R217, R217, R12 ;  /* 0x0000000cd9d97221 */ /* 0x000fe20000010000 */
[-C--:B------:R-:W-:Y:S01]  /*6040*/  FMUL.FTZ R19, R137, -R14.reuse ;  /* 0x8000000e89137220 */ /* 0x080fe20000410000 */
[C---:B------:R-:W-:Y:S01]  /*6050*/  FMUL.FTZ R13, R129.reuse, R213 ;  /* 0x000000d5810d7220 */ /* 0x040fe20000410000 */
[C---:B------:R-:W-:Y:S01]  /*6060*/  FFMA.FTZ R15, R138.reuse, R14, -R15 ;  /* 0x0000000e8a0f7223 */ /* 0x040fe2000001080f */
[-C--:B------:R-:W-:Y:S01]  /*6070*/  FMUL.FTZ R12, R129, R217.reuse ;  /* 0x000000d9810c7220 */ /* 0x080fe20000410000 */
[----:B------:R-:W-:Y:S01]  /*6080*/  FFMA.FTZ R19, R138, R18, R19 ;  /* 0x000000128a137223 */ /* 0x000fe20000010013 */
[----:B------:R-:W-:Y:S01]  /*6090*/  FFMA.FTZ R210, R130, R217, R13 ;  /* 0x000000d982d27223 */ /* 0x000fe2000001000d */
[----:B------:R-:W-:Y:S01]  /*60a0*/  FADD.FTZ R14, R170, R15 ;  /* 0x0000000faa0e7221 */ /* 0x000fe20000010000 */
[----:B------:R-:W-:Y:S01]  /*60b0*/  FFMA.FTZ R13, R130, R213, -R12 ;  /* 0x000000d5820d7223 */ /* 0x000fe2000001080c */
[----:B------:R-:W-:Y:S01]  /*60c0*/  FADD.FTZ R19, -R186, R19 ;  /* 0x00000013ba137221 */ /* 0x000fe20000010100 */
[----:B------:R-:W-:Y:S01]  /*60d0*/  FADD.FTZ R210, R221, R210 ;  /* 0x000000d2ddd27221 */ /* 0x000fe20000010000 */
[C---:B------:R-:W-:Y:S01]  /*60e0*/  FMUL.FTZ R18, R139.reuse, -R14 ;  /* 0x8000000e8b127220 */ /* 0x040fe20000410000 */
[----:B------:R-:W-:Y:S01]  /*60f0*/  FADD.FTZ R222, R222, R13 ;  /* 0x0000000ddede7221 */ /* 0x000fe20000010000 */
[-C--:B------:R-:W-:Y:S01]  /*6100*/  FMUL.FTZ R21, R139, -R19.reuse ;  /* 0x800000138b157220 */ /* 0x080fe20000410000 */
        /* <DEDUP_REMOVED lines=21> */
[----:B------:R-:W-:Y:S01]  /*6260*/  FMUL.FTZ R20, R143, -R14 ;  /* 0x8000000e8f147220 */ /* 0x000fe20000410000 */
        /* <DEDUP_REMOVED lines=11> */
[C---:B------:R-:W-:Y:S01]  /*6320*/  FMUL.FTZ R19, R145.reuse, -R20 ;  /* 0x8000001491137220 */ /* 0x040fe20000410000 */
[----:B------:R-:W-:Y:S01]  /*6330*/  FADD.FTZ R227, R228, R15 ;  /* 0x0000000fe4e37221 */ /* 0x000fe20000010000 */
[C---:B------:R-:W-:Y:S01]  /*6340*/  FMUL.FTZ R21, R145.reuse, -R18 ;  /* 0x8000001291157220 */ /* 0x040fe20000410000 */
        /* <DEDUP_REMOVED lines=8> */
[C---:B------:R-:W-:Y:S01]  /*63d0*/  FFMA.FTZ R17, R146.reuse, R17, R23 ;  /* 0x0000001192117223 */ /* 0x040fe20000010017 */
[----:B------:R-:W-:Y:S01]  /*63e0*/  FFMA.FTZ R16, R146, R16, -R21 ;  /* 0x0000001092107223 */ /* 0x000fe20000010815 */
[----:B------:R-:W-:Y:S01]  /*63f0*/  FADD.FTZ R220, R220, R19 ;  /* 0x00000013dcdc7221 */ /* 0x000fe20000010000 */
[----:B------:R-:W-:Y:S01]  /*6400*/  FADD.FTZ R228, R219, R18 ;  /* 0x00000012dbe47221 */ /* 0x000fe20000010000 */
[----:B------:R-:W-:Y:S01]  /*6410*/  HFMA2.MMA R13, -RZ, RZ, 0, 0 ;  /* 0x00000000ff0d7435 */ /* 0x000fe200000001ff */
[----:B------:R-:W-:Y:S01]  /*6420*/  MOV R12, 0x3f800000 ;  /* 0x3f800000000c7802 */ /* 0x000fe20000000f00 */
[C---:B------:R-:W-:Y:S01]  /*6430*/  FMUL.FTZ R23, R119.reuse, R220 ;  /* 0x000000dc77177220 */ /* 0x040fe20000410000 */
[----:B------:R-:W-:Y:S01]  /*6440*/  FMUL.FTZ R21, R119, R228 ;  /* 0x000000e477157220 */ /* 0x000fe20000410000 */
[----:B------:R-:W-:-:S02]  /*6450*/  CS2R R14, SRZ ;  /* 0x00000000000e7805 */ /* 0x000fc4000001ff00 */
[----:B------:R-:W-:Y:S01]  /*6460*/  LEA R225, R22, R103, 0x4 ;  /* 0x0000006716e17211 */ /* 0x000fe200078e20ff */
        /* <DEDUP_REMOVED lines=36> */
.L_x_11182:
        /* <DEDUP_REMOVED lines=14> */
.L_x_11044:
[----:B------:R-:W-:Y:S05]  /*6790*/  BSYNC B0 ;  /* 0x0000000000007941 */ /* 0x000fea0003800000 */
.L_x_11043:
[----:B------:R-:W-:-:S03]  /*67a0*/  UMOV UR44, 0xffffffff ;  /* 0xffffffff002c7882 */ /* 0x000fc60000000000 */
[----:B------:R-:W-:Y:S05]  /*67b0*/  BRA.DIV UR44, `(.L_x_11045) ;  /* 0x000000662c707947 */ /* 0x000fea000b800000 */
[----:B--2---:R2:W1:Y:S04]  /*67c0*/  SHFL.DOWN PT, R20, R237, 0x2, 0x1f ;  /* 0x08401f00ed147f89 */ /* 0x00446800000e0000 */
[----:B---3--:R2:W3:Y:S04]  /*67d0*/  SHFL.DOWN PT, R21, R238, 0x2, 0x1f ;  /* 0x08401f00ee157f89 */ /* 0x0084e800000e0000 */
[----:B----4-:R2:W4:Y:S04]  /*67e0*/  SHFL.DOWN PT, R22, R236, 0x2, 0x1f ;  /* 0x08401f00ec167f89 */ /* 0x01052800000e0000 */
[----:B0-----:R2:W0:Y:S02]  /*67f0*/  SHFL.DOWN PT, R230, R235, 0x2, 0x1f ;  /* 0x08401f00ebe67f89 */ /* 0x00142400000e0000 */
.L_x_11188:
[----:B------:R-:W-:Y:S01]  /*6800*/  BSSY B0, `(.L_x_11046) ;  /* 0x000000e000007945 */ /* 0x000fe20003800000 */
[----:B------:R-:W-:-:S03]  /*6810*/  ISETP.GT.U32.AND P0, PT, R226, 0x1b, PT ;  /* 0x0000001be200780c */ /* 0x000fc60003f04070 */
[----:B------:R-:W-:Y:S10]  /*6820*/  @P1 BRA `(.L_x_11047) ;  /* 0x00000000002c1947 */ /* 0x000ff40003800000 */
[C---:B----4-:R-:W-:Y:S01]  /*6830*/  FMUL.FTZ R23, R238.reuse, R22 ;  /* 0x00000016ee177220 */ /* 0x050fe20000410000 */
[----:B0-----:R-:W-:-:S03]  /*6840*/  FMUL.FTZ R232, R238, R230 ;  /* 0x000000e6eee87220 */ /* 0x001fc60000410000 */
[C---:B------:R-:W-:Y:S01]  /*6850*/  FFMA.FTZ R230, R237.reuse, R230, R23 ;  /* 0x000000e6ede67223 */ /* 0x040fe20000010017 */
[CC--:B---3--:R-:W-:Y:S01]  /*6860*/  FMUL.FTZ R23, R238.reuse, R21.reuse ;  /* 0x00000015ee177220 */ /* 0x0c8fe20000410000 */
[----:B-12---:R-:W-:Y:S01]  /*6870*/  FMUL.FTZ R238, R238, R20 ;  /* 0x00000014eeee7220 */ /* 0x006fe20000410000 */
[----:B------:R-:W-:Y:S01]  /*6880*/  FFMA.FTZ R231, R237, R22, -R232 ;  /* 0x00000016ede77223 */ /* 0x000fe200000108e8 */
[----:B------:R-:W-:Y:S01]  /*6890*/  FADD.FTZ R235, R235, R230 ;  /* 0x000000e6ebeb7221 */ /* 0x000fe20000010000 */
[C---:B------:R-:W-:Y:S01]  /*68a0*/  FFMA.FTZ R23, R237.reuse, R20, -R23 ;  /* 0x00000014ed177223 */ /* 0x040fe20000010817 */
[----:B------:R-:W-:Y:S01]  /*68b0*/  FFMA.FTZ R238, R237, R21, R238 ;  /* 0x00000015edee7223 */ /* 0x000fe200000100ee */
[----:B------:R-:W-:-:S03]  /*68c0*/  FADD.FTZ R236, R236, R231 ;  /* 0x000000e7ecec7221 */ /* 0x000fc60000010000 */
[----:B------:R-:W-:-:S07]  /*68d0*/  MOV R237, R23 ;  /* 0x0000001700ed7202 */ /* 0x000fce0000000f00 */
.L_x_11047:
[----:B------:R-:W-:Y:S05]  /*68e0*/  BSYNC B0 ;  /* 0x0000000000007941 */ /* 0x000fea0003800000 */
.L_x_11046:
[----:B------:R-:W-:-:S03]  /*68f0*/  UMOV UR44, 0xffffffff ;  /* 0xffffffff002c7882 */ /* 0x000fc60000000000 */
[----:B------:R-:W-:Y:S05]  /*6900*/  BRA.DIV UR44, `(.L_x_11048) ;  /* 0x000000662c8c7947 */ /* 0x000fea000b800000 */
[----:B-1----:R1:W1:Y:S04]  /*6910*/  SHFL.DOWN PT, R20, R237, 0x4, 0x1f ;  /* 0x08801f00ed147f89 */ /* 0x00226800000e0000 */
[----:B---3--:R3:W1:Y:S04]  /*6920*/  SHFL.DOWN PT, R21, R238, 0x4, 0x1f ;  /* 0x08801f00ee157f89 */ /* 0x00866800000e0000 */
[----:B----4-:R3:W4:Y:S04]  /*6930*/  SHFL.DOWN PT, R22, R236, 0x4, 0x1f ;  /* 0x08801f00ec167f89 */ /* 0x01072800000e0000 */
[----:B0-----:R3:W0:Y:S02]  /*6940*/  SHFL.DOWN PT, R230, R235, 0x4, 0x1f ;  /* 0x08801f00ebe67f89 */ /* 0x00162400000e0000 */
.L_x_11194:
[----:B------:R-:W-:Y:S01]  /*6950*/  BSSY B0, `(.L_x_11049) ;  /* 0x000000e000007945 */ /* 0x000fe20003800000 */
[----:B------:R-:W-:-:S03]  /*6960*/  ISETP.GT.U32.AND P1, PT, R226, 0x17, PT ;  /* 0x00000017e200780c */ /* 0x000fc60003f24070 */
[----:B------:R-:W-:Y:S10]  /*6970*/  @P0 BRA `(.L_x_11050) ;  /* 0x00000000002c0947 */ /* 0x000ff40003800000 */
[C---:B----4-:R-:W-:Y:S01]  /*6980*/  FMUL.FTZ R23, R238.reuse, R22 ;  /* 0x00000016ee177220 */ /* 0x050fe20000410000 */
[----:B0-----:R-:W-:-:S03]  /*6990*/  FMUL.FTZ R232, R238, R230 ;  /* 0x000000e6eee87220 */ /* 0x001fc60000410000 */
[C---:B------:R-:W-:Y:S01]  /*69a0*/  FFMA.FTZ R230, R237.reuse, R230, R23 ;  /* 0x000000e6ede67223 */ /* 0x040fe20000010017 */
[CC--:B-1----:R-:W-:Y:S01]  /*69b0*/  FMUL.FTZ R23, R238.reuse, R21.reuse ;  /* 0x00000015ee177220 */ /* 0x0c2fe20000410000 */
[----:B--23--:R-:W-:Y:S01]  /*69c0*/  FMUL.FTZ R238, R238, R20 ;  /* 0x00000014eeee7220 */ /* 0x00cfe20000410000 */
[----:B------:R-:W-:Y:S01]  /*69d0*/  FFMA.FTZ R231, R237, R22, -R232 ;  /* 0x00000016ede77223 */ /* 0x000fe200000108e8 */
[----:B------:R-:W-:Y:S01]  /*69e0*/  FADD.FTZ R235, R235, R230 ;  /* 0x000000e6ebeb7221 */ /* 0x000fe20000010000 */
[C---:B------:R-:W-:Y:S01]  /*69f0*/  FFMA.FTZ R23, R237.reuse, R20, -R23 ;  /* 0x00000014ed177223 */ /* 0x040fe20000010817 */
[----:B------:R-:W-:Y:S01]  /*6a00*/  FFMA.FTZ R238, R237, R21, R238 ;  /* 0x00000015edee7223 */ /* 0x000fe200000100ee */
[----:B------:R-:W-:-:S03]  /*6a10*/  FADD.FTZ R236, R236, R231 ;  /* 0x000000e7ecec7221 */ /* 0x000fc60000010000 */
[----:B------:R-:W-:-:S07]  /*6a20*/  MOV R237, R23 ;  /* 0x0000001700ed7202 */ /* 0x000fce0000000f00 */
.L_x_11050:
[----:B------:R-:W-:Y:S05]  /*6a30*/  BSYNC B0 ;  /* 0x0000000000007941 */ /* 0x000fea0003800000 */
.L_x_11049:
[----:B------:R-:W-:-:S03]  /*6a40*/  UMOV UR44, 0xffffffff ;  /* 0xffffffff002c7882 */ /* 0x000fc60000000000 */
[----:B------:R-:W-:Y:S05]  /*6a50*/  BRA.DIV UR44, `(.L_x_11051) ;  /* 0x000000662ca87947 */ /* 0x000fea000b800000 */
[----:B-1----:R1:W1:Y:S04]  /*6a60*/  SHFL.DOWN PT, R20, R237, 0x8, 0x1f ;  /* 0x09001f00ed147f89 */ /* 0x00226800000e0000 */
[----:B------:R0:W1:Y:S04]  /*6a70*/  SHFL.DOWN PT, R21, R238, 0x8, 0x1f ;  /* 0x09001f00ee157f89 */ /* 0x00006800000e0000 */
[----:B----4-:R4:W1:Y:S04]  /*6a80*/  SHFL.DOWN PT, R22, R236, 0x8, 0x1f ;  /* 0x09001f00ec167f89 */ /* 0x01086800000e0000 */
[----:B0-----:R4:W0:Y:S02]  /*6a90*/  SHFL.DOWN PT, R230, R235, 0x8, 0x1f ;  /* 0x09001f00ebe67f89 */ /* 0x00182400000e0000 */
.L_x_11200:
[----:B------:R-:W-:Y:S01]  /*6aa0*/  BSSY B0, `(.L_x_11052) ;  /* 0x000000e000007945 */ /* 0x000fe20003800000 */
[----:B------:R-:W-:-:S03]  /*6ab0*/  ISETP.GT.U32.AND P0, PT, R226, 0xf, PT ;  /* 0x0000000fe200780c */ /* 0x000fc60003f04070 */
[----:B------:R-:W-:Y:S10]  /*6ac0*/  @P1 BRA `(.L_x_11053) ;  /* 0x00000000002c1947 */ /* 0x000ff40003800000 */
[C---:B-1----:R-:W-:Y:S01]  /*6ad0*/  FMUL.FTZ R23, R238.reuse, R22 ;  /* 0x00000016ee177220 */ /* 0x042fe20000410000 */
[----:B0-----:R-:W-:-:S03]  /*6ae0*/  FMUL.FTZ R226, R238, R230 ;  /* 0x000000e6eee27220 */ /* 0x001fc60000410000 */
[C---:B------:R-:W-:Y:S01]  /*6af0*/  FFMA.FTZ R230, R237.reuse, R230, R23 ;  /* 0x000000e6ede67223 */ /* 0x040fe20000010017 */
[CC--:B------:R-:W-:Y:S01]  /*6b00*/  FMUL.FTZ R23, R238.reuse, R21.reuse ;  /* 0x00000015ee177220 */ /* 0x0c0fe20000410000 */
[----:B--23--:R-:W-:Y:S01]  /*6b10*/  FMUL.FTZ R238, R238, R20 ;  /* 0x00000014eeee7220 */ /* 0x00cfe20000410000 */
[----:B------:R-:W-:Y:S01]  /*6b20*/  FFMA.FTZ R231, R237, R22, -R226 ;  /* 0x00000016ede77223 */ /* 0x000fe200000108e2 */
[----:B----4-:R-:W-:Y:S01]  /*6b30*/  FADD.FTZ R235, R235, R230 ;  /* 0x000000e6ebeb7221 */ /* 0x010fe20000010000 */
[C---:B------:R-:W-:Y:S01]  /*6b40*/  FFMA.FTZ R23, R237.reuse, R20, -R23 ;  /* 0x00000014ed177223 */ /* 0x040fe20000010817 */
[----:B------:R-:W-:Y:S01]  /*6b50*/  FFMA.FTZ R238, R237, R21, R238 ;  /* 0x00000015edee7223 */ /* 0x000fe200000100ee */
[----:B------:R-:W-:-:S03]  /*6b60*/  FADD.FTZ R236, R236, R231 ;  /* 0x000000e7ecec7221 */ /* 0x000fc60000010000 */
[----:B------:R-:W-:-:S07]  /*6b70*/  MOV R237, R23 ;  /* 0x0000001700ed7202 */ /* 0x000fce0000000f00 */
.L_x_11053:
[----:B------:R-:W-:Y:S05]  /*6b80*/  BSYNC B0 ;  /* 0x0000000000007941 */ /* 0x000fea0003800000 */
.L_x_11052:
[----:B------:R-:W-:-:S03]  /*6b90*/  UMOV UR44, 0xffffffff ;  /* 0xffffffff002c7882 */ /* 0x000fc60000000000 */
[----:B------:R-:W-:Y:S05]  /*6ba0*/  BRA.DIV UR44, `(.L_x_11054) ;  /* 0x000000662cc47947 */ /* 0x000fea000b800000 */
[----:B-1----:R1:W1:Y:S04]  /*6bb0*/  SHFL.DOWN PT, R20, R237, 0x10, 0x1f ;  /* 0x0a001f00ed147f89 */ /* 0x00226800000e0000 */
[----:B------:R0:W1:Y:S04]  /*6bc0*/  SHFL.DOWN PT, R21, R238, 0x10, 0x1f ;  /* 0x0a001f00ee157f89 */ /* 0x00006800000e0000 */
[----:B------:R1:W1:Y:S04]  /*6bd0*/  SHFL.DOWN PT, R22, R236, 0x10, 0x1f ;  /* 0x0a001f00ec167f89 */ /* 0x00026800000e0000 */
[----:B0-----:R0:W0:Y:S02]  /*6be0*/  SHFL.DOWN PT, R230, R235, 0x10, 0x1f ;  /* 0x0a001f00ebe67f89 */ /* 0x00102400000e0000 */
.L_x_11206:
[----:B------:R-:W-:Y:S01]  /*6bf0*/  BSSY B0, `(.L_x_11055) ;  /* 0x000000e000007945 */ /* 0x000fe20003800000 */
[----:B------:R-:W-:-:S03]  /*6c00*/  ISETP.NE.AND P1, PT, R106, 0x1f, PT ;  /* 0x0000001f6a00780c */ /* 0x000fc60003f25270 */
        /* <DEDUP_REMOVED lines=12> */
.L_x_11056:
[----:B------:R-:W-:Y:S05]  /*6cd0*/  BSYNC B0 ;  /* 0x0000000000007941 */ /* 0x000fea0003800000 */
.L_x_11055:
        /* <DEDUP_REMOVED lines=8> */
[----:B------:R-:W2:Y:S01]  /*6d60*/  SHFL.DOWN PT, R246, R235, 0x1, 0x1f ;  /* 0x08201f00ebf67f89 */ /* 0x000ea200000e0000 */
[CC--:B-1----:R-:W-:Y:S01]  /*6d70*/  FMUL.FTZ R21, R15.reuse, R245.reuse ;  /* 0x000000f50f157220 */ /* 0x0c2fe20000410000 */
[-C--:B------:R-:W-:Y:S01]  /*6d80*/  FMUL.FTZ R20, R14, R245.reuse ;  /* 0x000000f50e147220 */ /* 0x080fe20000410000 */
[----:B0-----:R-:W-:Y:S01]  /*6d90*/  FMUL.FTZ R230, R12, R245 ;  /* 0x000000f50ce67220 */ /* 0x001fe20000410000 */
[----:B------:R-:W0:Y:S01]  /*6da0*/  SHFL.IDX PT, R240, R14, RZ, 0x1f ;  /* 0x00001fff0ef07589 */ /* 0x000e2200000e0000 */
[-C--:B-----5:R-:W-:Y:S01]  /*6db0*/  FFMA.FTZ R232, R14, R234.reuse, -R21 ;  /* 0x000000ea0ee87223 */ /* 0x0a0fe20000010815 */
[----:B------:R-:W-:-:S02]  /*6dc0*/  FFMA.FTZ R233, R15, R234, R20 ;  /* 0x000000ea0fe97223 */ /* 0x000fc40000010014 */
[----:B------:R-:W1:Y:S04]  /*6dd0*/  SHFL.IDX PT, R242, R15, RZ, 0x1f ;  /* 0x00001fff0ff27589 */ /* 0x000e6800000e0000 */
[----:B------:R-:W0:Y:S04]  /*6de0*/  SHFL.IDX PT, R247, R12, RZ, 0x1f ;  /* 0x00001fff0cf77589 */ /* 0x000e2800000e0000 */
[----:B------:R-:W0:Y:S04]  /*6df0*/  SHFL.IDX PT, R239, R13, RZ, 0x1f ;  /* 0x00001fff0def7589 */ /* 0x000e2800000e0000 */
[----:B------:R2:W0:Y:S02]  /*6e00*/  SHFL.DOWN PT, R241, R237, 0x1, 0x1f ;  /* 0x08201f00edf17f89 */ /* 0x00042400000e0000 */
[----:B--2---:R-:W-:-:S07]  /*6e10*/  FMUL.FTZ R237, R13, R245 ;  /* 0x000000f50ded7220 */ /* 0x004fce0000410000 */
.L_x_11220:
[----:B------:R-:W-:Y:S01]  /*6e20*/  BSSY B0, `(.L_x_11058) ;  /* 0x0000010000007945 */ /* 0x000fe20003800000 */
[----:B0-----:R-:W-:Y:S02]  /*6e30*/  MOV R20, R247 ;  /* 0x000000f700147202 */ /* 0x001fe40000000f00 */
[----:B------:R-:W-:Y:S02]  /*6e40*/  MOV R21, R239 ;  /* 0x000000ef00157202 */ /* 0x000fe40000000f00 */
[----:B------:R-:W-:Y:S02]  /*6e50*/  MOV R22, R240 ;  /* 0x000000f000167202 */ /* 0x000fe40000000f00 */
[----:B-1----:R-:W-:Y:S01]  /*6e60*/  MOV R23, R242 ;  /* 0x000000f200177202 */ /* 0x002fe20000000f00 */
[----:B------:R-:W-:Y:S06]  /*6e70*/  @!P1 BRA `(.L_x_11059) ;  /* 0x0000000000289947 */ /* 0x000fec0003800000 */
[C---:B------:R-:W-:Y:S01]  /*6e80*/  FMUL.FTZ R14, R243.reuse, R23 ;  /* 0x00000017f30e7220 */ /* 0x040fe20000410000 */
[CC--:B---34-:R-:W-:Y:S01]  /*6e90*/  FMUL.FTZ R236, R243.reuse, R22.reuse ;  /* 0x00000016f3ec7220 */ /* 0x0d8fe20000410000 */
[----:B------:R-:W-:Y:S02]  /*6ea0*/  FMUL.FTZ R15, R243, R21 ;  /* 0x00000015f30f7220 */ /* 0x000fe40000410000 */
[C---:B------:R-:W-:Y:S01]  /*6eb0*/  FFMA.FTZ R235, R241.reuse, R22, -R14 ;  /* 0x00000016f1eb7223 */ /* 0x040fe2000001080e */
[----:B------:R-:W-:Y:S01]  /*6ec0*/  FFMA.FTZ R23, R241, R23, R236 ;  /* 0x00000017f1177223 */ /* 0x000fe200000100ec */
[-C--:B------:R-:W-:Y:S01]  /*6ed0*/  FMUL.FTZ R14, R243, R20.reuse ;  /* 0x00000014f30e7220 */ /* 0x080fe20000410000 */
[C---:B------:R-:W-:Y:S01]  /*6ee0*/  FFMA.FTZ R20, R241.reuse, R20, -R15 ;  /* 0x00000014f1147223 */ /* 0x040fe2000001080f */
[----:B------:R-:W-:Y:S01]  /*6ef0*/  FADD.FTZ R22, R244, R235 ;  /* 0x000000ebf4167221 */ /* 0x000fe20000010000 */
[----:B------:R-:W-:Y:S01]  /*6f00*/  FADD.FTZ R23, R246, R23 ;  /* 0x00000017f6177221 */ /* 0x000fe20000010000 */
[----:B------:R-:W-:-:S07]  /*6f10*/  FFMA.FTZ R21, R241, R21, R14 ;  /* 0x00000015f1157223 */ /* 0x000fce000001000e */
.L_x_11059:
[----:B------:R-:W-:Y:S05]  /*6f20*/  BSYNC B0 ;  /* 0x0000000000007941 */ /* 0x000fea0003800000 */
.L_x_11058:
        /* <DEDUP_REMOVED lines=16> */
.L_x_11041:
        /* <DEDUP_REMOVED lines=10> */
[----:B------:R-:W-:Y:S01]  /*70d0*/  FFMA.FTZ R226, R50, R198, R23 ;  /* 0x000000c632e27223 */ /* 0x000fe20000010017 */
[----:B------:R-:W-:Y:S01]  /*70e0*/  FMUL.FTZ R215, R82, R19 ;  /* 0x0000001352d77220 */ /* 0x000fe20000410000 */
[----:B------:R-:W-:Y:S02]  /*70f0*/  HADD2.F32 R21, -RZ, R9.H1_H1 ;  /* 0x30000009ff157230 */ /* 0x000fe40000004100 */
[-C--:B------:R-:W-:Y:S01]  /*7100*/  FFMA.FTZ R33, R108, -R20.reuse, R33 ;  /* 0x800000146c217223 */ /* 0x080fe20000010021 */
[----:B------:R-:W-:Y:S01]  /*7110*/  FFMA.FTZ R20, R110, -R20, R199 ;  /* 0x800000146e147223 */ /* 0x000fe200000100c7 */
[----:B------:R-:W-:Y:S01]  /*7120*/  FFMA.FTZ R199, R0, -R199, RZ ;  /* 0x800000c700c77223 */ /* 0x000fe200000100ff */
[----:B------:R-:W-:Y:S01]  /*7130*/  FFMA.FTZ R23, R49, R197, R226 ;  /* 0x000000c531177223 */ /* 0x000fe200000100e2 */
[----:B------:R-:W-:Y:S01]  /*7140*/  FFMA.FTZ R198, R109, -R215, R198 ;  /* 0x800000d76dc67223 */ /* 0x000fe200000100c6 */
[----:B------:R-:W-:Y:S01]  /*7150*/  FMUL.FTZ R231, R80, R21 ;  /* 0x0000001550e77220 */ /* 0x000fe20000410000 */
[----:B------:R-:W-:Y:S01]  /*7160*/  FFMA.FTZ R230, R50, -R32, R199 ;  /* 0x8000002032e67223 */ /* 0x000fe200000100c7 */
[----:B------:R-:W-:Y:S01]  /*7170*/  FFMA.FTZ R32, R111, -R215, R32 ;  /* 0x800000d76f207223 */ /* 0x000fe20000010020 */
[----:B------:R-:W-:Y:S01]  /*7180*/  FMUL.FTZ R215, R79, R22 ;  /* 0x000000164fd77220 */ /* 0x000fe20000410000 */
[----:B------:R-:W-:Y:S01]  /*7190*/  FFMA.FTZ R226, R48, R200, R23 ;  /* 0x000000c830e27223 */ /* 0x000fe20000010017 */
[----:B------:R-:W-:Y:S01]  /*71a0*/  FFMA.FTZ R199, R49, -R201, R230 ;  /* 0x800000c931c77223 */ /* 0x000fe200000100e6 */
[----:B------:R-:W-:Y:S01]  /*71b0*/  FFMA.FTZ R200, R115, -R231, R200 ;  /* 0x800000e773c87223 */ /* 0x000fe200000100c8 */
[-C--:B------:R-:W-:Y:S01]  /*71c0*/  FFMA.FTZ R197, R112, -R215.reuse, R197 ;  /* 0x800000d770c57223 */ /* 0x080fe200000100c5 */
[----:B------:R-:W-:Y:S01]  /*71d0*/  FFMA.FTZ R201, R114, -R215, R201 ;  /* 0x800000d772c97223 */ /* 0x000fe200000100c9 */
[----:B------:R0:W2:Y:S01]  /*71e0*/  LDS.64 R16, [R164+0x35e8] ;  /* 0x0035e800a4107984 */ /* 0x0000a20000000a00 */
[----:B------:R-:W-:Y:S01]  /*71f0*/  FFMA.FTZ R230, R48, -R204, R199 ;  /* 0x800000cc30e67223 */ /* 0x000fe200000100c7 */
[----:B------:R-:W-:-:S02]  /*7200*/  HADD2.F32 R199, -RZ, R10.H1_H1 ;  /* 0x3000000affc77230 */ /* 0x000fc40000004100 */
[----:B------:R-:W-:Y:S01]  /*7210*/  FFMA.FTZ R23, R113, -R231, R204 ;  /* 0x800000e771177223 */ /* 0x000fe200000100cc */
[C---:B------:R-:W-:Y:S01]  /*7220*/  FFMA.FTZ R231, R47.reuse, R203, R226 ;  /* 0x000000cb2fe77223 */ /* 0x040fe200000100e2 */
[----:B------:R-:W-:Y:S01]  /*7230*/  FFMA.FTZ R233, R47, -R205, R230 ;  /* 0x800000cd2fe97223 */ /* 0x000fe200000100e6 */
[----:B------:R-:W-:Y:S01]  /*7240*/  HADD2.F32 R204, -RZ, R11.H0_H0 ;  /* 0x2000000bffcc7230 */ /* 0x000fe20000004100 */
[----:B-1----:R1:W-:Y:S01]  /*7250*/  @!P0 STS.128 [R225+0x4be0], R12 ;  /* 0x004be00ce1008388 */ /* 0x0023e20000000c00 */
[----:B0-----:R-:W-:Y:S02]  /*7260*/  HADD2.F32 R164, -RZ, R10.H0_H0 ;  /* 0x2000000affa47230 */ /* 0x001fe40000004100 */
[----:B------:R-:W-:Y:S01]  /*7270*/  FFMA.FTZ R230, R46, R208, R231 ;  /* 0x000000d02ee67223 */ /* 0x000fe200000100e7 */
[----:B------:R-:W-:Y:S01]  /*7280*/  UIADD3 UR44, -UR44, UR54, URZ ;  /* 0x000000362c2c7290 */ /* 0x000fe2000fffe13f */
[----:B------:R-:W-:Y:S01]  /*7290*/  FMUL.FTZ R234, R75, R204 ;  /* 0x000000cc4bea7220 */ /* 0x000fe20000410000 */
[----:B------:R-:W-:Y:S01]  /*72a0*/  USHF.R.S32.HI UR46, URZ, 0x1f, UR13 ;  /* 0x0000001f3f2e7899 */ /* 0x000fe2000801140d */
[----:B------:R-:W-:Y:S01]  /*72b0*/  FMUL.FTZ R232, R77, R164 ;  /* 0x000000a44de87220 */ /* 0x000fe20000410000 */
[----:B------:R-:W-:Y:S01]  /*72c0*/  FFMA.FTZ R231, R45, R207, R230 ;  /* 0x000000cf2de77223 */ /* 0x000fe200000100e6 */
[----:B------:R-:W-:-:S02]  /*72d0*/  HADD2.F32 R230, -RZ, R4.H0_H0 ;  /* 0x20000004ffe67230 */ /* 0x000fc40000004100 */
[----:B------:R-:W-:Y:S01]  /*72e0*/  FFMA.FTZ R207, R150, -R234, R207 ;  /* 0x800000ea96cf7223 */ /* 0x000fe200000100cf */
[-C--:B------:R-:W-:Y:S01]  /*72f0*/  FFMA.FTZ R215, R116, -R232.reuse, R203 ;  /* 0x800000e874d77223 */ /* 0x080fe200000100cb */
[----:B------:R-:W-:Y:S01]  /*7300*/  FFMA.FTZ R203, R148, -R232, R205 ;  /* 0x800000e894cb7223 */ /* 0x000fe200000100cd */
[----:B------:R-:W-:Y:S01]  /*7310*/  FMUL.FTZ R232, R78, R199 ;  /* 0x000000c74ee87220 */ /* 0x000fe20000410000 */
[----:B------:R-:W-:Y:S01]  /*7320*/  HADD2.F32 R205, -RZ, R11.H1_H1 ;  /* 0x3000000bffcd7230 */ /* 0x000fe20000004100 */
[----:B------:R-:W-:Y:S01]  /*7330*/  USHF.R.S32.HI UR47, URZ, 0x1f, UR12 ;  /* 0x0000001f3f2f7899 */ /* 0x000fe2000801140c */
[----:B------:R-:W-:Y:S01]  /*7340*/  BSSY B0, `(.L_x_11060) ;  /* 0x00001c6000007945 */ /* 0x000fe20003800000 */
[-C--:B------:R-:W-:Y:S01]  /*7350*/  FFMA.FTZ R226, R147, -R232.reuse, R208 ;  /* 0x800000e893e27223 */ /* 0x080fe200000100d0 */
[----:B------:R-:W-:Y:S01]  /*7360*/  FFMA.FTZ R208, R149, -R232, R202 ;  /* 0x800000e895d07223 */ /* 0x000fe200000100ca */
[----:B------:R-:W-:Y:S01]  /*7370*/  FFMA.FTZ R232, R46, -R202, R233 ;  /* 0x800000ca2ee87223 */ /* 0x000fe200000100e9 */
[----:B------:R-:W-:Y:S01]  /*7380*/  FMUL.FTZ R233, R76, R205 ;  /* 0x000000cd4ce97220 */ /* 0x000fe20000410000 */
[----:B------:R-:W-:Y:S01]  /*7390*/  FFMA.FTZ R202, R152, -R234, R209 ;  /* 0x800000ea98ca7223 */ /* 0x000fe200000100d1 */
[C---:B------:R-:W-:Y:S01]  /*73a0*/  FFMA.FTZ R234, R44.reuse, R206, R231 ;  /* 0x000000ce2cea7223 */ /* 0x040fe200000100e7 */
[----:B------:R-:W-:Y:S01]  /*73b0*/  FFMA.FTZ R235, R45, -R209, R232 ;  /* 0x800000d12deb7223 */ /* 0x000fe200000100e8 */
[-C--:B------:R-:W-:Y:S01]  /*73c0*/  FFMA.FTZ R209, R153, -R233.reuse, R206 ;  /* 0x800000e999d17223 */ /* 0x080fe200000100ce */
[----:B------:R-:W-:Y:S01]  /*73d0*/  FFMA.FTZ R206, R151, -R233, R214 ;  /* 0x800000e997ce7223 */ /* 0x000fe200000100d6 */
[----:B------:R-:W-:Y:S01]  /*73e0*/  FFMA.FTZ R231, R43, R213, R234 ;  /* 0x000000d52be77223 */ /* 0x000fe200000100ea */
[----:B------:R-:W-:Y:S01]  /*73f0*/  FFMA.FTZ R214, R44, -R214, R235 ;  /* 0x800000d62cd67223 */ /* 0x000fe200000100eb */
[----:B-1----:R-:W-:Y:S01]  /*7400*/  SHF.L.U32 R14, R106, 0x5, RZ ;  /* 0x000000056a0e7819 */ /* 0x002fe200000006ff */
[-C--:B--2---:R-:W-:Y:S01]  /*7410*/  FMUL.FTZ R232, R16, -R25.reuse ;  /* 0x8000001910e87220 */ /* 0x084fe20000410000 */
[----:B------:R-:W-:Y:S01]  /*7420*/  FMUL.FTZ R233, R17, -R25 ;  /* 0x8000001911e97220 */ /* 0x000fe20000410000 */
[----:B------:R-:W-:-:S02]  /*7430*/  HADD2.F32 R25, -RZ, R4.H1_H1 ;  /* 0x30000004ff197230 */ /* 0x000fc40000004100 */
[----:B------:R-:W-:Y:S01]  /*7440*/  FFMA.FTZ R232, R17, R24, R232 ;  /* 0x0000001811e87223 */ /* 0x000fe200000100e8 */
[----:B------:R-:W-:Y:S01]  /*7450*/  FMUL.FTZ R17, R73, R230 ;  /* 0x000000e649117220 */ /* 0x000fe20000410000 */
[----:B------:R-:W-:Y:S01]  /*7460*/  FFMA.FTZ R233, R16, R24, -R233 ;  /* 0x0000001810e97223 */ /* 0x000fe200000108e9 */
[--C-:B------:R-:W-:Y:S02]  /*7470*/  HADD2.F32 R16, -RZ, R5.reuse.H0_H0 ;  /* 0x20000005ff107230 */ /* 0x100fe40000004100 */
[----:B------:R-:W-:Y:S01]  /*7480*/  FMUL.FTZ R24, R74, R25 ;  /* 0x000000194a187220 */ /* 0x000fe20000410000 */
[-C--:B------:R-:W-:Y:S01]  /*7490*/  FFMA.FTZ R213, R154, -R17.reuse, R213 ;  /* 0x800000119ad57223 */ /* 0x080fe200000100d5 */
[----:B------:R-:W-:Y:S01]  /*74a0*/  FFMA.FTZ R17, R156, -R17, R217 ;  /* 0x800000119c117223 */ /* 0x000fe200000100d9 */
[----:B------:R-:W-:Y:S01]  /*74b0*/  FFMA.FTZ R217, R43, -R217, R214 ;  /* 0x800000d92bd97223 */ /* 0x000fe200000100d6 */
[C---:B------:R-:W-:Y:S01]  /*74c0*/  FFMA.FTZ R214, R42.reuse, R222, R231 ;  /* 0x000000de2ad67223 */ /* 0x040fe200000100e7 */
[----:B------:R-:W-:Y:S01]  /*74d0*/  FMUL.FTZ R235, R71, R16 ;  /* 0x0000001047eb7220 */ /* 0x000fe20000410000 */
[----:B------:R-:W-:Y:S01]  /*74e0*/  FFMA.FTZ R222, R155, -R24, R222 ;  /* 0x800000189bde7223 */ /* 0x000fe200000100de */
[----:B------:R-:W-:Y:S01]  /*74f0*/  FFMA.FTZ R234, R42, -R210, R217 ;  /* 0x800000d22aea7223 */ /* 0x000fe200000100d9 */
[----:B------:R-:W-:-:S02]  /*7500*/  HADD2.F32 R217, -RZ, R5.H1_H1 ;  /* 0x30000005ffd97230 */ /* 0x000fc40000004100 */
[----:B------:R-:W-:Y:S01]  /*7510*/  FFMA.FTZ R24, R157, -R24, R210 ;  /* 0x800000189d187223 */ /* 0x000fe200000100d2 */
[C---:B------:R-:W-:Y:S01]  /*7520*/  FFMA.FTZ R231, R41.reuse, R221, R214 ;  /* 0x000000dd29e77223 */ /* 0x040fe200000100d6 */
[-C--:B------:R-:W-:Y:S01]  /*7530*/  FFMA.FTZ R221, R158, -R235.reuse, R221 ;  /* 0x800000eb9edd7223 */ /* 0x080fe200000100dd */
[----:B------:R-:W-:Y:S01]  /*7540*/  FFMA.FTZ R210, R26, -R235, R223 ;  /* 0x800000eb1ad27223 */ /* 0x000fe200000100df */
[----:B------:R-:W-:Y:S01]  /*7550*/  FFMA.FTZ R235, R41, -R223, R234 ;  /* 0x800000df29eb7223 */ /* 0x000fe200000100ea */
[----:B------:R-:W-:Y:S01]  /*7560*/  FMUL.FTZ R223, R72, R217 ;  /* 0x000000d948df7220 */ /* 0x000fe20000410000 */
[--C-:B------:R-:W-:Y:S02]  /*7570*/  HADD2.F32 R214, -RZ, R6.reuse.H0_H0 ;  /* 0x20000006ffd67230 */ /* 0x100fe40000004100 */
[C---:B------:R-:W-:Y:S01]  /*7580*/  FFMA.FTZ R234, R40.reuse, R224, R231 ;  /* 0x000000e028ea7223 */ /* 0x040fe200000100e7 */
[----:B------:R-:W-:Y:S01]  /*7590*/  FFMA.FTZ R236, R40, -R218, R235 ;  /* 0x800000da28ec7223 */ /* 0x000fe200000100eb */
[-C--:B------:R-:W-:Y:S01]  /*75a0*/  FFMA.FTZ R224, R27, -R223.reuse, R224 ;  /* 0x800000df1be07223 */ /* 0x080fe200000100e0 */
[----:B------:R-:W-:Y:S01]  /*75b0*/  FFMA.FTZ R223, R159, -R223, R218 ;  /* 0x800000df9fdf7223 */ /* 0x000fe200000100da */
[----:B------:R-:W-:Y:S01]  /*75c0*/  FMUL.FTZ R218, R69, R214 ;  /* 0x000000d645da7220 */ /* 0x000fe20000410000 */
[----:B------:R-:W-:-:S02]  /*75d0*/  HADD2.F32 R231, -RZ, R6.H1_H1 ;  /* 0x30000006ffe77230 */ /* 0x000fc40000004100 */
[C---:B------:R-:W-:Y:S01]  /*75e0*/  FFMA.FTZ R235, R39.reuse, R229, R234 ;  /* 0x000000e527eb7223 */ /* 0x040fe200000100ea */
[----:B------:R-:W-:Y:S01]  /*75f0*/  FFMA.FTZ R237, R39, -R227, R236 ;  /* 0x800000e327ed7223 */ /* 0x000fe200000100ec */
[-C--:B------:R-:W-:Y:S01]  /*7600*/  FFMA.FTZ R229, R160, -R218.reuse, R229 ;  /* 0x800000daa0e57223 */ /* 0x080fe200000100e5 */
[----:B------:R-:W-:Y:S01]  /*7610*/  FFMA.FTZ R218, R28, -R218, R227 ;  /* 0x800000da1cda7223 */ /* 0x000fe200000100e3 */
[----:B------:R-:W-:Y:S01]  /*7620*/  FMUL.FTZ R227, R70, R231 ;  /* 0x000000e746e37220 */ /* 0x000fe20000410000 */
[----:B------:R-:W-:Y:S01]  /*7630*/  FADD.FTZ R233, R34, R233 ;  /* 0x000000e922e97221 */ /* 0x000fe20000010000 */
[----:B------:R-:W-:Y:S02]  /*7640*/  HADD2.F32 R34, -RZ, R7.H0_H0 ;  /* 0x20000007ff227230 */ /* 0x000fe40000004100 */
[C---:B------:R-:W-:Y:S01]  /*7650*/  FFMA.FTZ R234, R38.reuse, R220, R235 ;  /* 0x000000dc26ea7223 */ /* 0x040fe200000100eb */
[-C--:B------:R-:W-:Y:S01]  /*7660*/  FFMA.FTZ R220, R161, -R227.reuse, R220 ;  /* 0x800000e3a1dc7223 */ /* 0x080fe200000100dc */
[----:B------:R-:W-:Y:S01]  /*7670*/  FFMA.FTZ R227, R163, -R227, R228 ;  /* 0x800000e3a3e37223 */ /* 0x000fe200000100e4 */
[----:B------:R-:W-:Y:S01]  /*7680*/  FFMA.FTZ R236, R38, -R228, R237 ;  /* 0x800000e426ec7223 */ /* 0x000fe200000100ed */
[----:B------:R-:W-:Y:S01]  /*7690*/  FMUL.FTZ R228, R67, R34 ;  /* 0x0000002243e47220 */ /* 0x000fe20000410000 */
[----:B------:R-:W-:Y:S01]  /*76a0*/  FADD.FTZ R232, -R35, R232 ;  /* 0x000000e823e87221 */ /* 0x000fe20000010100 */
[----:B------:R-:W-:Y:S01]  /*76b0*/  FFMA.FTZ R35, R37, R211, R234 ;  /* 0x000000d325237223 */ /* 0x000fe200000100ea */
[----:B------:R-:W-:Y:S01]  /*76c0*/  FMUL.FTZ R237, R68, R29 ;  /* 0x0000001d44ed7220 */ /* 0x000fe20000410000 */
[-C--:B------:R-:W-:Y:S01]  /*76d0*/  FFMA.FTZ R211, R162, -R228.reuse, R211 ;  /* 0x800000e4a2d37223 */ /* 0x080fe200000100d3 */
[----:B------:R-:W-:Y:S01]  /*76e0*/  FFMA.FTZ R228, R30, -R228, R219 ;  /* 0x800000e41ee47223 */ /* 0x000fe200000100db */
[-C--:B------:R-:W-:Y:S01]  /*76f0*/  FMUL.FTZ R235, R117, -R232.reuse ;  /* 0x800000e875eb7220 */ /* 0x080fe20000410000 */
[----:B------:R-:W-:Y:S01]  /*7700*/  FFMA.FTZ R219, R37, -R219, R236 ;  /* 0x800000db25db7223 */ /* 0x000fe200000100ec */
[-C--:B------:R-:W-:Y:S01]  /*7710*/  FMUL.FTZ R117, R117, -R233.reuse ;  /* 0x800000e975757220 */ /* 0x080fe20000410000 */
[-C--:B------:R-:W-:Y:S01]  /*7720*/  FMUL.FTZ R236, R31, R232.reuse ;  /* 0x000000e81fec7220 */ /* 0x080fe20000410000 */
[----:B------:R-:W-:Y:S01]  /*7730*/  FMUL.FTZ R15, R233, UR56 ;  /* 0x00000038e90f7c20 */ /* 0x000fe20008410000 */
[CC--:B------:R-:W-:Y:S01]  /*7740*/  FFMA.FTZ R234, R118.reuse, R233.reuse, -R235 ;  /* 0x000000e976ea7223 */ /* 0x0c0fe200000108eb */
[----:B------:R-:W-:Y:S01]  /*7750*/  FFMA.FTZ R117, R118, R232, R117 ;  /* 0x000000e876757223 */ /* 0x000fe20000010075 */
[----:B------:R-:W-:Y:S01]  /*7760*/  FFMA.FTZ R118, R165, R233, R236 ;  /* 0x000000e9a5767223 */ /* 0x000fe200000100ec */
[----:B------:R-:W-:Y:S01]  /*7770*/  LEA.HI.SX32 R236, R14, R14, 0x1b ;  /* 0x0000000e0eec7211 */ /* 0x000fe200078fdaff */
[-C--:B------:R-:W-:Y:S01]  /*7780*/  FFMA.FTZ R31, R31, -R237.reuse, R212 ;  /* 0x800000ed1f1f7223 */ /* 0x080fe200000100d4 */
[C---:B------:R-:W-:Y:S01]  /*7790*/  FMUL.FTZ R12, R232.reuse, UR56 ;  /* 0x00000038e80c7c20 */ /* 0x040fe20008410000 */
[----:B------:R-:W-:Y:S01]  /*77a0*/  FFMA.FTZ R14, R232, UR55, -R15 ;  /* 0x00000037e80e7c23 */ /* 0x000fe2000801080f */
[----:B------:R-:W-:Y:S01]  /*77b0*/  FADD.FTZ R13, -R196, R117 ;  /* 0x00000075c40d7221 */ /* 0x000fe20000010100 */
[----:B------:R-:W-:Y:S01]  /*77c0*/  FFMA.FTZ R237, R165, -R237, R216 ;  /* 0x800000eda5ed7223 */ /* 0x000fe200000100d8 */
[----:B------:R-:W-:Y:S01]  /*77d0*/  FFMA.FTZ R196, R233, UR55, R12 ;  /* 0x00000037e9c47c23 */ /* 0x000fe2000801000c */
[----:B------:R-:W-:Y:S01]  /*77e0*/  FMUL.FTZ R15, R31, R14 ;  /* 0x0000000e1f0f7220 */ /* 0x000fe20000410000 */
[----:B------:R-:W-:Y:S01]  /*77f0*/  FADD.FTZ R181, R181, R234 ;  /* 0x000000eab5b57221 */ /* 0x000fe20000010000 */
[C---:B------:R-:W-:Y:S01]  /*7800*/  FMUL.FTZ R234, R68.reuse, R232 ;  /* 0x000000e844ea7220 */ /* 0x040fe20000410000 */
[----:B------:R-:W-:Y:S01]  /*7810*/  FMUL.FTZ R232, R68, R233 ;  /* 0x000000e944e87220 */ /* 0x000fe20000410000 */
[----:B------:R-:W-:Y:S01]  /*7820*/  FFMA.FTZ R196, R237, R196, R15 ;  /* 0x000000c4edc47223 */ /* 0x000fe2000001000f */
[----:B------:R-:W-:Y:S01]  /*7830*/  FMUL.FTZ R15, R119, -R13 ;  /* 0x8000000d770f7220 */ /* 0x000fe20000410000 */
[----:B------:R-:W-:Y:S01]  /*7840*/  LEA R12, R236, R103, 0x2 ;  /* 0x00000067ec0c7211 */ /* 0x000fe200078e10ff */
[----:B------:R-:W-:Y:S01]  /*7850*/  FMUL.FTZ R236, R31, R234 ;  /* 0x000000ea1fec7220 */ /* 0x000fe20000410000 */
[-C--:B------:R-:W-:Y:S01]  /*7860*/  FMUL.FTZ R14, R119, -R181.reuse ;  /* 0x800000b5770e7220 */ /* 0x080fe20000410000 */
[C---:B------:R-:W-:Y:S01]  /*7870*/  FFMA.FTZ R15, R120.reuse, R181, -R15 ;  /* 0x000000b5780f7223 */ /* 0x040fe2000001080f */
[C---:B------:R-:W-:Y:S01]  /*7880*/  FMUL.FTZ R225, R29.reuse, R232 ;  /* 0x000000e81de17220 */ /* 0x040fe20000410000 */
[----:B------:R-:W-:Y:S01]  /*7890*/  FMUL.FTZ R233, R29, R234 ;  /* 0x000000ea1de97220 */ /* 0x000fe20000410000 */
[-C--:B------:R-:W-:Y:S01]  /*78a0*/  FMUL.FTZ R117, R31, R232.reuse ;  /* 0x000000e81f757220 */ /* 0x080fe20000410000 */
[----:B------:R-:W-:Y:S01]  /*78b0*/  FFMA.FTZ R165, R237, R232, R236 ;  /* 0x000000e8eda57223 */ /* 0x000fe200000100ec */
[----:B------:R-:W-:Y:S01]  /*78c0*/  FMUL.FTZ R232, R181, UR56 ;  /* 0x00000038b5e87c20 */ /* 0x000fe20008410000 */
[-C--:B------:R-:W-:Y:S01]  /*78d0*/  FFMA.FTZ R14, R120, R13.reuse, R14 ;  /* 0x0000000d780e7223 */ /* 0x080fe2000001000e */
[----:B------:R-:W-:Y:S01]  /*78e0*/  FADD.FTZ R180, R180, R15 ;  /* 0x0000000fb4b47221 */ /* 0x000fe20000010000 */
[----:B------:R0:W-:Y:S01]  /*78f0*/  STS [R12+0x10f8], R225 ;  /* 0x0010f8e10c007388 */ /* 0x0001e20000000800 */
[----:B------:R-:W-:Y:S01]  /*7900*/  FMUL.FTZ R31, R30, R13 ;  /* 0x0000000d1e1f7220 */ /* 0x000fe20000410000 */
[C---:B------:R-:W-:Y:S01]  /*7910*/  FMUL.FTZ R30, R13.reuse, UR56 ;  /* 0x000000380d1e7c20 */ /* 0x040fe20008410000 */
[----:B------:R-:W-:Y:S01]  /*7920*/  FFMA.FTZ R119, R13, UR55, -R232 ;  /* 0x000000370d777c23 */ /* 0x000fe200080108e8 */
[----:B------:R1:W-:Y:S01]  /*7930*/  STS [R12+0x10fc], R233 ;  /* 0x0010fce90c007388 */ /* 0x0003e20000000800 */
[-C--:B------:R-:W-:Y:S01]  /*7940*/  FFMA.FTZ R31, R162, R181.reuse, R31 ;  /* 0x000000b5a21f7223 */ /* 0x080fe2000001001f */
[----:B------:R-:W-:Y:S01]  /*7950*/  FFMA.FTZ R232, R181, UR55, R30 ;  /* 0x00000037b5e87c23 */ /* 0x000fe2000801001e */
[----:B------:R-:W-:Y:S01]  /*7960*/  FMUL.FTZ R181, R67, R181 ;  /* 0x000000b543b57220 */ /* 0x000fe20000410000 */
[----:B------:R-:W-:Y:S01]  /*7970*/  FFMA.FTZ R117, R237, R234, -R117 ;  /* 0x000000eaed757223 */ /* 0x000fe20000010875 */
[----:B0-----:R-:W-:Y:S01]  /*7980*/  FMUL.FTZ R225, R67, R13 ;  /* 0x0000000d43e17220 */ /* 0x001fe20000410000 */
[----:B------:R-:W-:Y:S01]  /*7990*/  FMUL.FTZ R13, R121, -R180 ;  /* 0x800000b4790d7220 */ /* 0x000fe20000410000 */
[C---:B------:R-:W-:Y:S01]  /*79a0*/  FMUL.FTZ R120, R228.reuse, R181 ;  /* 0x000000b5e4787220 */ /* 0x040fe20000410000 */
[----:B-1----:R-:W-:Y:S01]  /*79b0*/  FADD.FTZ R233, -R195, R14 ;  /* 0x0000000ec3e97221 */ /* 0x002fe20000010100 */
[C---:B------:R-:W-:Y:S01]  /*79c0*/  FMUL.FTZ R14, R228.reuse, R119 ;  /* 0x00000077e40e7220 */ /* 0x040fe20000410000 */
[-C--:B------:R-:W-:Y:S01]  /*79d0*/  FMUL.FTZ R162, R228, R225.reuse ;  /* 0x000000e1e4a27220 */ /* 0x080fe20000410000 */
[----:B------:R-:W-:Y:S01]  /*79e0*/  FMUL.FTZ R195, R34, R225 ;  /* 0x000000e122c37220 */ /* 0x000fe20000410000 */
[-C--:B------:R-:W-:Y:S01]  /*79f0*/  FMUL.FTZ R121, R121, -R233.reuse ;  /* 0x800000e979797220 */ /* 0x080fe20000410000 */
[CC--:B------:R-:W-:Y:S01]  /*7a00*/  FFMA.FTZ R13, R122.reuse, R233.reuse, R13 ;  /* 0x000000e97a0d7223 */ /* 0x0c0fe2000001000d */
[----:B------:R-:W-:Y:S01]  /*7a10*/  FMUL.FTZ R15, R233, UR56 ;  /* 0x00000038e90f7c20 */ /* 0x000fe20008410000 */
[----:B------:R-:W-:Y:S01]  /*7a20*/  FFMA.FTZ R119, R211, R232, R14 ;  /* 0x000000e8d3777223 */ /* 0x000fe2000001000e */
[----:B------:R-:W-:Y:S01]  /*7a30*/  FFMA.FTZ R122, R122, R180, -R121 ;  /* 0x000000b47a7a7223 */ /* 0x000fe20000010879 */
[----:B------:R-:W-:Y:S01]  /*7a40*/  FADD.FTZ R194, -R194, R13 ;  /* 0x0000000dc2c27221 */ /* 0x000fe20000010100 */
[----:B------:R-:W-:Y:S01]  /*7a50*/  FMUL.FTZ R14, R180, UR56 ;  /* 0x00000038b40e7c20 */ /* 0x000fe20008410000 */
[----:B------:R-:W-:Y:S01]  /*7a60*/  FMUL.FTZ R30, R163, R233 ;  /* 0x000000e9a31e7220 */ /* 0x000fe20000410000 */
[----:B------:R-:W-:Y:S01]  /*7a70*/  FADD.FTZ R179, R179, R122 ;  /* 0x0000007ab3b37221 */ /* 0x000fe20000010000 */
[----:B------:R-:W-:Y:S01]  /*7a80*/  FMUL.FTZ R13, R123, -R194 ;  /* 0x800000c27b0d7220 */ /* 0x000fe20000410000 */
[----:B------:R-:W-:Y:S01]  /*7a90*/  FFMA.FTZ R14, R233, UR55, -R14 ;  /* 0x00000037e90e7c23 */ /* 0x000fe2000801080e */
[----:B------:R-:W-:Y:S01]  /*7aa0*/  FFMA.FTZ R30, R161, R180, R30 ;  /* 0x000000b4a11e7223 */ /* 0x000fe2000001001e */
[-C--:B------:R-:W-:Y:S01]  /*7ab0*/  FMUL.FTZ R123, R123, -R179.reuse ;  /* 0x800000b37b7b7220 */ /* 0x080fe20000410000 */
[----:B------:R-:W-:Y:S01]  /*7ac0*/  FFMA.FTZ R13, R124, R179, -R13 ;  /* 0x000000b37c0d7223 */ /* 0x000fe2000001080d */
[----:B------:R-:W-:Y:S01]  /*7ad0*/  FMUL.FTZ R122, R70, R233 ;  /* 0x000000e9467a7220 */ /* 0x000fe20000410000 */
[----:B------:R-:W-:Y:S01]  /*7ae0*/  FMUL.FTZ R161, R227, R14 ;  /* 0x0000000ee3a17220 */ /* 0x000fe20000410000 */
[----:B------:R-:W-:Y:S01]  /*7af0*/  FFMA.FTZ R124, R124, R194, R123 ;  /* 0x000000c27c7c7223 */ /* 0x000fe2000001007b */
[----:B------:R-:W-:Y:S01]  /*7b00*/  FADD.FTZ R178, R178, R13 ;  /* 0x0000000db2b27221 */ /* 0x000fe20000010000 */
[----:B------:R-:W-:Y:S01]  /*7b10*/  FFMA.FTZ R123, R180, UR55, R15 ;  /* 0x00000037b47b7c23 */ /* 0x000fe2000801000f */
[----:B------:R-:W-:Y:S01]  /*7b20*/  FMUL.FTZ R180, R70, R180 ;  /* 0x000000b446b47220 */ /* 0x000fe20000410000 */
[----:B------:R-:W-:Y:S01]  /*7b30*/  FADD.FTZ R193, -R193, R124 ;  /* 0x0000007cc1c17221 */ /* 0x000fe20000010100 */
[C---:B------:R-:W-:Y:S01]  /*7b40*/  FMUL.FTZ R15, R125.reuse, -R178 ;  /* 0x800000b27d0f7220 */ /* 0x040fe20000410000 */
[----:B------:R-:W-:Y:S01]  /*7b50*/  FMUL.FTZ R121, R28, R194 ;  /* 0x000000c21c797220 */ /* 0x000fe20000410000 */
[----:B------:R-:W-:Y:S01]  /*7b60*/  FFMA.FTZ R28, R220, R123, R161 ;  /* 0x0000007bdc1c7223 */ /* 0x000fe200000100a1 */
[-C--:B------:R-:W-:Y:S01]  /*7b70*/  FMUL.FTZ R125, R125, -R193.reuse ;  /* 0x800000c17d7d7220 */ /* 0x080fe20000410000 */
[C---:B------:R-:W-:Y:S01]  /*7b80*/  FFMA.FTZ R15, R126.reuse, R193, R15 ;  /* 0x000000c17e0f7223 */ /* 0x040fe2000001000f */
[----:B------:R-:W-:Y:S01]  /*7b90*/  FMUL.FTZ R13, R227, R122 ;  /* 0x0000007ae30d7220 */ /* 0x000fe20000410000 */
[----:B------:R-:W-:Y:S01]  /*7ba0*/  FMUL.FTZ R123, R179, UR56 ;  /* 0x00000038b37b7c20 */ /* 0x000fe20008410000 */
[----:B------:R-:W-:Y:S01]  /*7bb0*/  FFMA.FTZ R126, R126, R178, -R125 ;  /* 0x000000b27e7e7223 */ /* 0x000fe2000001087d */
[----:B------:R-:W-:Y:S01]  /*7bc0*/  FADD.FTZ R192, -R192, R15 ;  /* 0x0000000fc0c07221 */ /* 0x000fe20000010100 */
[----:B------:R-:W-:Y:S01]  /*7bd0*/  FMUL.FTZ R125, R231, R122 ;  /* 0x0000007ae77d7220 */ /* 0x000fe20000410000 */
[----:B------:R-:W-:Y:S01]  /*7be0*/  FMUL.FTZ R227, R227, R180 ;  /* 0x000000b4e3e37220 */ /* 0x000fe20000410000 */
[----:B------:R-:W-:Y:S01]  /*7bf0*/  FADD.FTZ R177, R177, R126 ;  /* 0x0000007eb1b17221 */ /* 0x000fe20000010000 */
[C---:B------:R-:W-:Y:S01]  /*7c00*/  FMUL.FTZ R15, R127.reuse, -R192 ;  /* 0x800000c07f0f7220 */ /* 0x040fe20000410000 */
[----:B------:R-:W-:Y:S01]  /*7c10*/  FFMA.FTZ R121, R160, R179, R121 ;  /* 0x000000b3a0797223 */ /* 0x000fe20000010079 */
[----:B------:R0:W-:Y:S01]  /*7c20*/  STS [R12+0x10ec], R125 ;  /* 0x0010ec7d0c007388 */ /* 0x0001e20000000800 */
[-C--:B------:R-:W-:Y:S01]  /*7c30*/  FMUL.FTZ R127, R127, -R177.reuse ;  /* 0x800000b17f7f7220 */ /* 0x080fe20000410000 */
[----:B------:R-:W-:Y:S01]  /*7c40*/  FFMA.FTZ R15, R128, R177, -R15 ;  /* 0x000000b1800f7223 */ /* 0x000fe2000001080f */
[----:B------:R-:W-:Y:S01]  /*7c50*/  FFMA.FTZ R14, R220, R122, -R227 ;  /* 0x0000007adc0e7223 */ /* 0x000fe200000108e3 */
[----:B------:R-:W-:Y:S01]  /*7c60*/  FMUL.FTZ R122, R194, UR56 ;  /* 0x00000038c27a7c20 */ /* 0x000fe20008410000 */
[----:B------:R-:W-:Y:S01]  /*7c70*/  FFMA.FTZ R128, R128, R192, R127 ;  /* 0x000000c080807223 */ /* 0x000fe2000001007f */
[----:B------:R-:W-:Y:S01]  /*7c80*/  FADD.FTZ R176, R176, R15 ;  /* 0x0000000fb0b07221 */ /* 0x000fe20000010000 */
[----:B------:R-:W-:Y:S01]  /*7c90*/  FMUL.FTZ R127, R69, R194 ;  /* 0x000000c2457f7220 */ /* 0x000fe20000410000 */
[----:B------:R-:W-:Y:S01]  /*7ca0*/  FFMA.FTZ R122, R179, UR55, R122 ;  /* 0x00000037b37a7c23 */ /* 0x000fe2000801007a */
[----:B------:R-:W-:Y:S01]  /*7cb0*/  FADD.FTZ R191, -R191, R128 ;  /* 0x00000080bfbf7221 */ /* 0x000fe20000010100 */
[-C--:B------:R-:W-:Y:S01]  /*7cc0*/  FMUL.FTZ R124, R129, -R176.reuse ;  /* 0x800000b0817c7220 */ /* 0x080fe20000410000 */
[----:B0-----:R-:W-:Y:S01]  /*7cd0*/  FFMA.FTZ R125, R194, UR55, -R123 ;  /* 0x00000037c27d7c23 */ /* 0x001fe2000801087b */
[----:B------:R-:W-:Y:S01]  /*7ce0*/  FMUL.FTZ R179, R69, R179 ;  /* 0x000000b345b37220 */ /* 0x000fe20000410000 */
[-C--:B------:R-:W-:Y:S01]  /*7cf0*/  FMUL.FTZ R15, R129, -R191.reuse ;  /* 0x800000bf810f7220 */ /* 0x080fe20000410000 */
[----:B------:R-:W-:Y:S01]  /*7d00*/  FFMA.FTZ R123, R130, R191, R124 ;  /* 0x000000bf827b7223 */ /* 0x000fe2000001007c */
[C---:B------:R-:W-:Y:S01]  /*7d10*/  FMUL.FTZ R128, R218.reuse, R127 ;  /* 0x0000007fda807220 */ /* 0x040fe20000410000 */
[----:B------:R-:W-:Y:S01]  /*7d20*/  FMUL.FTZ R124, R218, R125 ;  /* 0x0000007dda7c7220 */ /* 0x000fe20000410000 */
[----:B------:R-:W-:Y:S01]  /*7d30*/  FFMA.FTZ R126, R130, R176, -R15 ;  /* 0x000000b0827e7223 */ /* 0x000fe2000001080f */
[----:B------:R-:W-:Y:S01]  /*7d40*/  FADD.FTZ R190, -R190, R123 ;  /* 0x0000007bbebe7221 */ /* 0x000fe20000010100 */
[----:B------:R-:W-:Y:S01]  /*7d50*/  FMUL.FTZ R163, R231, R180 ;  /* 0x000000b4e7a37220 */ /* 0x000fe20000410000 */
[-C--:B------:R-:W-:Y:S01]  /*7d60*/  FMUL.FTZ R218, R218, R179.reuse ;  /* 0x000000b3dada7220 */ /* 0x080fe20000410000 */
[----:B------:R-:W-:Y:S01]  /*7d70*/  FADD.FTZ R175, R175, R126 ;  /* 0x0000007eafaf7221 */ /* 0x000fe20000010000 */
[-C--:B------:R-:W-:Y:S01]  /*7d80*/  FMUL.FTZ R125, R131, -R190.reuse ;  /* 0x800000be837d7220 */ /* 0x080fe20000410000 */
[----:B------:R-:W-:Y:S01]  /*7d90*/  FFMA.FTZ R15, R229, R179, R128 ;  /* 0x000000b3e50f7223 */ /* 0x000fe20000010080 */
[----:B------:R-:W-:Y:S01]  /*7da0*/  FMUL.FTZ R128, R72, R193 ;  /* 0x000000c148807220 */ /* 0x000fe20000410000 */
[-C--:B------:R-:W-:Y:S01]  /*7db0*/  FMUL.FTZ R131, R131, -R175.reuse ;  /* 0x800000af83837220 */ /* 0x080fe20000410000 */
[C---:B------:R-:W-:Y:S01]  /*7dc0*/  FFMA.FTZ R125, R132.reuse, R175, -R125 ;  /* 0x000000af847d7223 */ /* 0x040fe2000001087d */
[----:B------:R0:W-:Y:S01]  /*7dd0*/  STS [R12+0x10e8], R163 ;  /* 0x0010e8a30c007388 */ /* 0x0001e20000000800 */
[----:B------:R-:W-:Y:S01]  /*7de0*/  FFMA.FTZ R123, R229, R127, -R218 ;  /* 0x0000007fe57b7223 */ /* 0x000fe200000108da */
[----:B------:R-:W-:Y:S01]  /*7df0*/  FFMA.FTZ R132, R132, R190, R131 ;  /* 0x000000be84847223 */ /* 0x000fe20000010083 */
[----:B------:R-:W-:Y:S01]  /*7e00*/  FMUL.FTZ R126, R72, R178 ;  /* 0x000000b2487e7220 */ /* 0x000fe20000410000 */
[----:B------:R-:W-:Y:S01]  /*7e10*/  FADD.FTZ R174, R174, R125 ;  /* 0x0000007daeae7221 */ /* 0x000fe20000010000 */
[----:B------:R-:W-:Y:S01]  /*7e20*/  FMUL.FTZ R131, R71, R177 ;  /* 0x000000b147837220 */ /* 0x000fe20000410000 */
[----:B------:R-:W-:Y:S01]  /*7e30*/  FADD.FTZ R189, -R189, R132 ;  /* 0x00000084bdbd7221 */ /* 0x000fe20000010100 */
[-C--:B------:R-:W-:Y:S01]  /*7e40*/  FMUL.FTZ R129, R223, R126.reuse ;  /* 0x0000007edf817220 */ /* 0x080fe20000410000 */
[----:B------:R-:W-:Y:S01]  /*7e50*/  FMUL.FTZ R161, R217, R126 ;  /* 0x0000007ed9a17220 */ /* 0x000fe20000410000 */
[C---:B------:R-:W-:Y:S01]  /*7e60*/  FMUL.FTZ R179, R214.reuse, R179 ;  /* 0x000000b3d6b37220 */ /* 0x040fe20000410000 */
[----:B0-----:R-:W-:Y:S01]  /*7e70*/  FMUL.FTZ R163, R214, R127 ;  /* 0x0000007fd6a37220 */ /* 0x001fe20000410000 */
[----:B------:R-:W-:Y:S01]  /*7e80*/  FMUL.FTZ R127, R223, R128 ;  /* 0x00000080df7f7220 */ /* 0x000fe20000410000 */
[----:B------:R-:W-:Y:S01]  /*7e90*/  FMUL.FTZ R132, R210, R131 ;  /* 0x00000083d2847220 */ /* 0x000fe20000410000 */
[----:B------:R0:W-:Y:S01]  /*7ea0*/  STS [R12+0x10d8], R161 ;  /* 0x0010d8a10c007388 */ /* 0x0001e20000000800 */
[----:B------:R-:W-:Y:S01]  /*7eb0*/  FFMA.FTZ R162, R211, R181, R162 ;  /* 0x000000b5d3a27223 */ /* 0x000fe200000100a2 */
[C---:B------:R-:W-:Y:S01]  /*7ec0*/  FFMA.FTZ R125, R224.reuse, R126, R127 ;  /* 0x0000007ee07d7223 */ /* 0x040fe2000001007f */
[C---:B------:R-:W-:Y:S01]  /*7ed0*/  FMUL.FTZ R127, R133.reuse, -R174 ;  /* 0x800000ae857f7220 */ /* 0x040fe20000410000 */
[-C--:B------:R-:W-:Y:S01]  /*7ee0*/  FMUL.FTZ R133, R133, -R189.reuse ;  /* 0x800000bd85857220 */ /* 0x080fe20000410000 */
[----:B------:R-:W-:Y:S01]  /*7ef0*/  FFMA.FTZ R126, R224, R128, -R129 ;  /* 0x00000080e07e7223 */ /* 0x000fe20000010881 */
[----:B------:R1:W-:Y:S01]  /*7f00*/  STS [R12+0x10e4], R163 ;  /* 0x0010e4a30c007388 */ /* 0x0003e20000000800 */
[C---:B------:R-:W-:Y:S01]  /*7f10*/  FFMA.FTZ R127, R134.reuse, R189, R127 ;  /* 0x000000bd867f7223 */ /* 0x040fe2000001007f */
[----:B------:R-:W-:Y:S01]  /*7f20*/  FFMA.FTZ R134, R134, R174, -R133 ;  /* 0x000000ae86867223 */ /* 0x000fe20000010885 */
[----:B------:R-:W-:Y:S01]  /*7f30*/  FMUL.FTZ R133, R71, R192 ;  /* 0x000000c047857220 */ /* 0x000fe20000410000 */
[----:B------:R2:W-:Y:S01]  /*7f40*/  STS [R12+0x10e0], R179 ;  /* 0x0010e0b30c007388 */ /* 0x0005e20000000800 */
[----:B------:R-:W-:Y:S01]  /*7f50*/  FADD.FTZ R188, -R188, R127 ;  /* 0x0000007fbcbc7221 */ /* 0x000fe20000010100 */
[----:B------:R-:W-:Y:S01]  /*7f60*/  FADD.FTZ R173, R173, R134 ;  /* 0x00000086adad7221 */ /* 0x000fe20000010000 */
[----:B0-----:R-:W-:Y:S01]  /*7f70*/  FMUL.FTZ R161, R74, R191 ;  /* 0x000000bf4aa17220 */ /* 0x001fe20000410000 */
[----:B------:R-:W-:Y:S01]  /*7f80*/  FMUL.FTZ R134, R73, R175 ;  /* 0x000000af49867220 */ /* 0x000fe20000410000 */
[C---:B------:R-:W-:Y:S01]  /*7f90*/  FMUL.FTZ R129, R135.reuse, -R188 ;  /* 0x800000bc87817220 */ /* 0x040fe20000410000 */
[----:B------:R-:W-:Y:S01]  /*7fa0*/  FMUL.FTZ R135, R135, -R173 ;  /* 0x800000ad87877220 */ /* 0x000fe20000410000 */
[----:B-1----:R-:W-:Y:S01]  /*7fb0*/  FMUL.FTZ R163, R217, R128 ;  /* 0x00000080d9a37220 */ /* 0x002fe20000410000 */
[----:B------:R-:W-:Y:S01]  /*7fc0*/  FMUL.FTZ R128, R210, R133 ;  /* 0x00000085d2807220 */ /* 0x000fe20000410000 */
[C---:B------:R-:W-:Y:S01]  /*7fd0*/  FFMA.FTZ R130, R136.reuse, R173, -R129 ;  /* 0x000000ad88827223 */ /* 0x040fe20000010881 */
[----:B------:R-:W-:Y:S01]  /*7fe0*/  FFMA.FTZ R136, R136, R188, R135 ;  /* 0x000000bc88887223 */ /* 0x000fe20000010087 */
[----:B--2---:R-:W-:Y:S01]  /*7ff0*/  FMUL.FTZ R179, R16, R133 ;  /* 0x0000008510b37220 */ /* 0x004fe20000410000 */
[----:B------:R-:W-:Y:S01]  /*8000*/  FFMA.FTZ R127, R221, R131, R128 ;  /* 0x00000083dd7f7223 */ /* 0x000fe20000010080 */
[----:B------:R-:W-:Y:S01]  /*8010*/  FADD.FTZ R171, R171, R130 ;  /* 0x00000082abab7221 */ /* 0x000fe20000010000 */
[----:B------:R-:W-:Y:S01]  /*8020*/  FADD.FTZ R187, -R187, R136 ;  /* 0x00000088bbbb7221 */ /* 0x000fe20000010100 */
[----:B------:R-:W-:Y:S01]  /*8030*/  FFMA.FTZ R128, R221, R133, -R132 ;  /* 0x00000085dd807223 */ /* 0x000fe20000010884 */
[----:B------:R0:W-:Y:S01]  /*8040*/  STS [R12+0x10dc], R163 ;  /* 0x0010dca30c007388 */ /* 0x0001e20000000800 */
[C---:B------:R-:W-:Y:S01]  /*8050*/  FMUL.FTZ R130, R137.reuse, -R171 ;  /* 0x800000ab89827220 */ /* 0x040fe20000410000 */
[----:B------:R-:W-:Y:S01]  /*8060*/  FMUL.FTZ R129, R137, -R187 ;  /* 0x800000bb89817220 */ /* 0x000fe20000410000 */
[----:B------:R-:W-:Y:S01]  /*8070*/  FMUL.FTZ R135, R74, R176 ;  /* 0x000000b04a877220 */ /* 0x000fe20000410000 */
[----:B------:R-:W-:Y:S01]  /*8080*/  FMUL.FTZ R137, R24, R161 ;  /* 0x000000a118897220 */ /* 0x000fe20000410000 */
[----:B------:R-:W-:Y:S01]  /*8090*/  FFMA.FTZ R133, R138, R187, R130 ;  /* 0x000000bb8a857223 */ /* 0x000fe20000010082 */
[----:B------:R-:W-:Y:S01]  /*80a0*/  FMUL.FTZ R136, R73, R190 ;  /* 0x000000be49887220 */ /* 0x000fe20000410000 */
[----:B------:R-:W-:Y:S01]  /*80b0*/  FMUL.FTZ R181, R34, R181 ;  /* 0x000000b522b57220 */ /* 0x000fe20000410000 */
[----:B------:R-:W-:Y:S01]  /*80c0*/  STS [R12+0x10d4], R179 ;  /* 0x0010d4b30c007388 */ /* 0x000fe20000000800 */
[----:B------:R-:W-:Y:S01]  /*80d0*/  FADD.FTZ R186, -R186, R133 ;  /* 0x00000085baba7221 */ /* 0x000fe20000010100 */
[----:B0-----:R-:W-:Y:S01]  /*80e0*/  FMUL.FTZ R163, R16, R131 ;  /* 0x0000008310a37220 */ /* 0x001fe20000410000 */
[----:B------:R-:W-:Y:S01]  /*80f0*/  FFMA.FTZ R131, R138, R171, -R129 ;  /* 0x000000ab8a837223 */ /* 0x000fe20000010881 */
[----:B------:R-:W-:Y:S01]  /*8100*/  FMUL.FTZ R133, R25, R161 ;  /* 0x000000a119857220 */ /* 0x000fe20000410000 */
[----:B------:R-:W-:Y:S01]  /*8110*/  FFMA.FTZ R129, R222, R135, R137 ;  /* 0x00000087de817223 */ /* 0x000fe20000010089 */
[----:B------:R-:W-:Y:S01]  /*8120*/  FMUL.FTZ R138, R17, R136 ;  /* 0x00000088118a7220 */ /* 0x000fe20000410000 */
[----:B------:R-:W-:Y:S01]  /*8130*/  FADD.FTZ R170, R170, R131 ;  /* 0x00000083aaaa7221 */ /* 0x000fe20000010000 */
[C---:B------:R-:W-:Y:S01]  /*8140*/  FMUL.FTZ R131, R139.reuse, -R186 ;  /* 0x800000ba8b837220 */ /* 0x040fe20000410000 */
[----:B------:R0:W-:Y:S01]  /*8150*/  STS [R12+0x10d0], R163 ;  /* 0x0010d0a30c007388 */ /* 0x0001e20000000800 */
[----:B------:R-:W-:Y:S01]  /*8160*/  FMUL.FTZ R137, R230, R134 ;  /* 0x00000086e6897220 */ /* 0x000fe20000410000 */
[-C--:B------:R-:W-:Y:S01]  /*8170*/  FMUL.FTZ R139, R139, -R170.reuse ;  /* 0x800000aa8b8b7220 */ /* 0x080fe20000410000 */
[C---:B------:R-:W-:Y:S01]  /*8180*/  FFMA.FTZ R132, R140.reuse, R170, -R131 ;  /* 0x000000aa8c847223 */ /* 0x040fe20000010883 */
[----:B------:R1:W-:Y:S01]  /*8190*/  STS [R12+0x10cc], R133 ;  /* 0x0010cc850c007388 */ /* 0x0003e20000000800 */
[----:B------:R-:W-:Y:S01]  /*81a0*/  FFMA.FTZ R131, R213, R134, R138 ;  /* 0x00000086d5837223 */ /* 0x000fe2000001008a */
[----:B------:R-:W-:Y:S01]  /*81b0*/  FFMA.FTZ R140, R140, R186, R139 ;  /* 0x000000ba8c8c7223 */ /* 0x000fe2000001008b */
[----:B------:R-:W-:Y:S01]  /*81c0*/  FADD.FTZ R169, R169, R132 ;  /* 0x00000084a9a97221 */ /* 0x000fe20000010000 */
[----:B------:R-:W-:Y:S01]  /*81d0*/  FMUL.FTZ R132, R17, R134 ;  /* 0x0000008611847220 */ /* 0x000fe20000410000 */
[----:B------:R-:W-:Y:S01]  /*81e0*/  FMUL.FTZ R138, R76, R189 ;  /* 0x000000bd4c8a7220 */ /* 0x000fe20000410000 */
[-C--:B0-----:R-:W-:Y:S01]  /*81f0*/  FMUL.FTZ R163, R24, R135.reuse ;  /* 0x0000008718a37220 */ /* 0x081fe20000410000 */
[----:B------:R-:W-:Y:S01]  /*8200*/  FMUL.FTZ R135, R25, R135 ;  /* 0x0000008719877220 */ /* 0x000fe20000410000 */
[----:B------:R-:W-:Y:S01]  /*8210*/  FADD.FTZ R185, -R185, R140 ;  /* 0x0000008cb9b97221 */ /* 0x000fe20000010100 */
[-C--:B------:R-:W-:Y:S01]  /*8220*/  FMUL.FTZ R139, R230, R136.reuse ;  /* 0x00000088e68b7220 */ /* 0x080fe20000410000 */
[----:B-1----:R-:W-:Y:S01]  /*8230*/  FMUL.FTZ R133, R141, -R169 ;  /* 0x800000a98d857220 */ /* 0x002fe20000410000 */
[----:B------:R-:W-:Y:S01]  /*8240*/  FFMA.FTZ R132, R213, R136, -R132 ;  /* 0x00000088d5847223 */ /* 0x000fe20000010884 */
[----:B------:R0:W-:Y:S01]  /*8250*/  STS [R12+0x10c8], R135 ;  /* 0x0010c8870c007388 */ /* 0x0001e20000000800 */
[----:B------:R-:W-:Y:S01]  /*8260*/  FMUL.FTZ R134, R141, -R185 ;  /* 0x800000b98d867220 */ /* 0x000fe20000410000 */
[----:B------:R-:W-:Y:S01]  /*8270*/  FMUL.FTZ R136, R76, R174 ;  /* 0x000000ae4c887220 */ /* 0x000fe20000410000 */
[----:B------:R-:W-:Y:S01]  /*8280*/  FMUL.FTZ R140, R206, R138 ;  /* 0x0000008ace8c7220 */ /* 0x000fe20000410000 */
[----:B------:R-:W-:Y:S01]  /*8290*/  STS [R12+0x10c0], R137 ;  /* 0x0010c0890c007388 */ /* 0x000fe20000000800 */
[----:B------:R-:W-:Y:S01]  /*82a0*/  FFMA.FTZ R130, R222, R161, -R163 ;  /* 0x000000a1de827223 */ /* 0x000fe200000108a3 */
[----:B------:R-:W-:Y:S01]  /*82b0*/  FMUL.FTZ R141, R205, R136 ;  /* 0x00000088cd8d7220 */ /* 0x000fe20000410000 */
[----:B------:R-:W-:Y:S01]  /*82c0*/  FMUL.FTZ R161, R75, R188 ;  /* 0x000000bc4ba17220 */ /* 0x000fe20000410000 */
[----:B------:R1:W-:Y:S01]  /*82d0*/  STS [R12+0x10c4], R139 ;  /* 0x0010c48b0c007388 */ /* 0x0003e20000000800 */
[----:B------:R-:W-:Y:S01]  /*82e0*/  FMUL.FTZ R218, R77, R186 ;  /* 0x000000ba4dda7220 */ /* 0x000fe20000410000 */
[C---:B0-----:R-:W-:Y:S01]  /*82f0*/  FFMA.FTZ R135, R142.reuse, R185, R133 ;  /* 0x000000b98e877223 */ /* 0x041fe20000010085 */
[----:B------:R-:W-:Y:S01]  /*8300*/  FFMA.FTZ R133, R142, R169, -R134 ;  /* 0x000000a98e857223 */ /* 0x000fe20000010886 */
[----:B------:R0:W-:Y:S01]  /*8310*/  STS [R12+0x10b8], R141 ;  /* 0x0010b88d0c007388 */ /* 0x0001e20000000800 */
[----:B------:R-:W-:Y:S01]  /*8320*/  FMUL.FTZ R179, R204, R161 ;  /* 0x000000a1ccb37220 */ /* 0x000fe20000410000 */
[----:B------:R-:W-:Y:S01]  /*8330*/  FADD.FTZ R184, -R184, R135 ;  /* 0x00000087b8b87221 */ /* 0x000fe20000010100 */
[----:B------:R-:W-:Y:S01]  /*8340*/  FADD.FTZ R168, R168, R133 ;  /* 0x00000085a8a87221 */ /* 0x000fe20000010000 */
[----:B------:R-:W-:Y:S01]  /*8350*/  STS [R12+0x10f0], R181 ;  /* 0x0010f0b50c007388 */ /* 0x000fe20000000800 */
[----:B------:R-:W-:Y:S01]  /*8360*/  FFMA.FTZ R13, R220, R180, R13 ;  /* 0x000000b4dc0d7223 */ /* 0x000fe2000001000d */
[C---:B------:R-:W-:Y:S01]  /*8370*/  FMUL.FTZ R133, R143.reuse, -R184 ;  /* 0x800000b88f857220 */ /* 0x040fe20000410000 */
[----:B------:R-:W-:Y:S01]  /*8380*/  FMUL.FTZ R143, R143, -R168 ;  /* 0x800000a88f8f7220 */ /* 0x000fe20000410000 */
[----:B-1----:R-:W-:Y:S01]  /*8390*/  FMUL.FTZ R139, R75, R173 ;  /* 0x000000ad4b8b7220 */ /* 0x002fe20000410000 */
[----:B------:R-:W-:Y:S01]  /*83a0*/  FMUL.FTZ R194, R77, R170 ;  /* 0x000000aa4dc27220 */ /* 0x000fe20000410000 */
[C---:B------:R-:W-:Y:S01]  /*83b0*/  FFMA.FTZ R134, R144.reuse, R168, -R133 ;  /* 0x000000a890867223 */ /* 0x040fe20000010885 */
[----:B------:R-:W-:Y:S01]  /*83c0*/  FFMA.FTZ R144, R144, R184, R143 ;  /* 0x000000b890907223 */ /* 0x000fe2000001008f */
[-C--:B------:R-:W-:Y:S01]  /*83d0*/  FFMA.FTZ R133, R209, R136.reuse, R140 ;  /* 0x00000088d1857223 */ /* 0x080fe2000001008c */
[----:B------:R-:W-:Y:S01]  /*83e0*/  FMUL.FTZ R136, R206, R136 ;  /* 0x00000088ce887220 */ /* 0x000fe20000410000 */
[----:B------:R-:W-:Y:S01]  /*83f0*/  FADD.FTZ R167, R167, R134 ;  /* 0x00000086a7a77221 */ /* 0x000fe20000010000 */
[----:B------:R-:W-:Y:S01]  /*8400*/  FADD.FTZ R183, -R183, R144 ;  /* 0x00000090b7b77221 */ /* 0x000fe20000010100 */
[-C--:B------:R-:W-:Y:S01]  /*8410*/  FMUL.FTZ R143, R205, R138.reuse ;  /* 0x0000008acd8f7220 */ /* 0x080fe20000410000 */
[----:B------:R-:W-:Y:S01]  /*8420*/  FFMA.FTZ R134, R209, R138, -R136 ;  /* 0x0000008ad1867223 */ /* 0x000fe20000010888 */
[C---:B------:R-:W-:Y:S01]  /*8430*/  FMUL.FTZ R135, R145.reuse, -R167 ;  /* 0x800000a791877220 */ /* 0x040fe20000410000 */
[----:B------:R-:W-:Y:S01]  /*8440*/  FMUL.FTZ R136, R145, -R183 ;  /* 0x800000b791887220 */ /* 0x000fe20000410000 */
[-C--:B------:R-:W-:Y:S01]  /*8450*/  FMUL.FTZ R145, R204, R139.reuse ;  /* 0x0000008bcc917220 */ /* 0x080fe20000410000 */
[----:B------:R-:W-:Y:S01]  /*8460*/  FMUL.FTZ R138, R202, R139 ;  /* 0x0000008bca8a7220 */ /* 0x000fe20000410000 */
[C---:B------:R-:W-:Y:S01]  /*8470*/  FFMA.FTZ R137, R146.reuse, R183, R135 ;  /* 0x000000b792897223 */ /* 0x040fe20000010087 */
[----:B------:R-:W-:Y:S01]  /*8480*/  FFMA.FTZ R135, R146, R167, -R136 ;  /* 0x000000a792877223 */ /* 0x000fe20000010888 */
[----:B------:R-:W-:Y:S01]  /*8490*/  FMUL.FTZ R136, R202, R161 ;  /* 0x000000a1ca887220 */ /* 0x000fe20000410000 */
[----:B------:R1:W-:Y:S01]  /*84a0*/  STS [R12+0x10bc], R143 ;  /* 0x0010bc8f0c007388 */ /* 0x0003e20000000800 */
[----:B------:R-:W-:Y:S01]  /*84b0*/  FADD.FTZ R182, -R182, R137 ;  /* 0x00000089b6b67221 */ /* 0x000fe20000010100 */
[----:B------:R-:W-:Y:S01]  /*84c0*/  FADD.FTZ R166, R166, R135 ;  /* 0x00000087a6a67221 */ /* 0x000fe20000010000 */
[----:B------:R-:W-:Y:S01]  /*84d0*/  FFMA.FTZ R136, R207, R139, R136 ;  /* 0x0000008bcf887223 */ /* 0x000fe20000010088 */
[C---:B------:R-:W-:Y:S01]  /*84e0*/  FMUL.FTZ R139, R82.reuse, R183 ;  /* 0x000000b7528b7220 */ /* 0x040fe20000410000 */
[C---:B------:R-:W-:Y:S01]  /*84f0*/  FMUL.FTZ R135, R81.reuse, R182 ;  /* 0x000000b651877220 */ /* 0x040fe20000410000 */
[----:B------:R-:W-:Y:S01]  /*8500*/  FMUL.FTZ R137, R81, R166 ;  /* 0x000000a651897220 */ /* 0x000fe20000410000 */
[----:B0-----:R-:W-:Y:S01]  /*8510*/  FMUL.FTZ R141, R82, R167 ;  /* 0x000000a7528d7220 */ /* 0x001fe20000410000 */
[----:B------:R0:W-:Y:S01]  /*8520*/  STS [R12+0x10b0], R145 ;  /* 0x0010b0910c007388 */ /* 0x0001e20000000800 */
[----:B------:R-:W-:Y:S01]  /*8530*/  FMUL.FTZ R140, R20, R135 ;  /* 0x00000087148c7220 */ /* 0x000fe20000410000 */
[----:B-1----:R-:W-:Y:S01]  /*8540*/  FMUL.FTZ R143, R32, R139 ;  /* 0x0000008b208f7220 */ /* 0x002fe20000410000 */
[----:B------:R-:W-:Y:S01]  /*8550*/  FFMA.FTZ R138, R207, R161, -R138 ;  /* 0x000000a1cf8a7223 */ /* 0x000fe2000001088a */
[----:B------:R-:W-:Y:S01]  /*8560*/  FMUL.FTZ R161, R78, R187 ;  /* 0x000000bb4ea17220 */ /* 0x000fe20000410000 */
[----:B------:R-:W-:Y:S01]  /*8570*/  FFMA.FTZ R140, R33, R137, R140 ;  /* 0x00000089218c7223 */ /* 0x000fe2000001008c */
[----:B------:R-:W-:Y:S01]  /*8580*/  FFMA.FTZ R143, R198, R141, R143 ;  /* 0x0000008dc68f7223 */ /* 0x000fe2000001008f */
[----:B------:R-:W-:Y:S01]  /*8590*/  FMUL.FTZ R146, R79, R168 ;  /* 0x000000a84f927220 */ /* 0x000fe20000410000 */
[----:B------:R-:W-:Y:S01]  /*85a0*/  FMUL.FTZ R163, R208, R161 ;  /* 0x000000a1d0a37220 */ /* 0x000fe20000410000 */
[----:B------:R-:W-:Y:S01]  /*85b0*/  FADD.FTZ R140, RZ, R140 ;  /* 0x0000008cff8c7221 */ /* 0x000fe20000010000 */
[----:B0-----:R-:W-:Y:S01]  /*85c0*/  FMUL.FTZ R145, R78, R171 ;  /* 0x000000ab4e917220 */ /* 0x001fe20000410000 */
[----:B------:R-:W-:Y:S01]  /*85d0*/  FMUL.FTZ R220, R203, R218 ;  /* 0x000000dacbdc7220 */ /* 0x000fe20000410000 */
[----:B------:R0:W-:Y:S01]  /*85e0*/  STS [R12+0x10b4], R179 ;  /* 0x0010b4b30c007388 */ /* 0x0001e20000000800 */
[----:B------:R-:W-:Y:S01]  /*85f0*/  FADD.FTZ R144, R140, R143 ;  /* 0x0000008f8c907221 */ /* 0x000fe20000010000 */
[----:B------:R-:W-:Y:S01]  /*8600*/  FMUL.FTZ R142, R208, R145 ;  /* 0x00000091d08e7220 */ /* 0x000fe20000410000 */
[----:B------:R-:W-:Y:S01]  /*8610*/  FMUL.FTZ R140, R20, R137 ;  /* 0x00000089148c7220 */ /* 0x000fe20000410000 */
[----:B------:R-:W-:Y:S01]  /*8620*/  FMUL.FTZ R143, R32, R141 ;  /* 0x0000008d208f7220 */ /* 0x000fe20000410000 */
[C---:B------:R-:W-:Y:S01]  /*8630*/  FFMA.FTZ R232, R226.reuse, R145, R163 ;  /* 0x00000091e2e87223 */ /* 0x040fe200000100a3 */
[----:B------:R-:W-:Y:S01]  /*8640*/  FFMA.FTZ R181, R226, R161, -R142 ;  /* 0x000000a1e2b57223 */ /* 0x000fe2000001088e */
[----:B------:R-:W-:Y:S01]  /*8650*/  FFMA.FTZ R142, R33, R135, -R140 ;  /* 0x00000087218e7223 */ /* 0x000fe2000001088c */
[----:B------:R-:W-:Y:S01]  /*8660*/  FMUL.FTZ R140, R79, R184 ;  /* 0x000000b84f8c7220 */ /* 0x000fe20000410000 */
[----:B------:R-:W-:Y:S01]  /*8670*/  FMUL.FTZ R163, R199, R145 ;  /* 0x00000091c7a37220 */ /* 0x000fe20000410000 */
[----:B------:R-:W-:Y:S01]  /*8680*/  FFMA.FTZ R143, R198, R139, -R143 ;  /* 0x0000008bc68f7223 */ /* 0x000fe2000001088f */
[----:B------:R-:W-:Y:S01]  /*8690*/  FADD.FTZ R142, RZ, R142 ;  /* 0x0000008eff8e7221 */ /* 0x000fe20000010000 */
[C---:B------:R-:W-:Y:S01]  /*86a0*/  FMUL.FTZ R160, R201.reuse, R140 ;  /* 0x0000008cc9a07220 */ /* 0x040fe20000410000 */
[----:B------:R-:W-:Y:S01]  /*86b0*/  FMUL.FTZ R145, R201, R146 ;  /* 0x00000092c9917220 */ /* 0x000fe20000410000 */
[----:B------:R-:W-:Y:S01]  /*86c0*/  FFMA.FTZ R220, R215, R194, R220 ;  /* 0x000000c2d7dc7223 */ /* 0x000fe200000100dc */
[----:B------:R-:W-:Y:S01]  /*86d0*/  FADD.FTZ R142, R142, R143 ;  /* 0x0000008f8e8e7221 */ /* 0x000fe20000010000 */
[C---:B------:R-:W-:Y:S01]  /*86e0*/  FFMA.FTZ R143, R197.reuse, R146, R160 ;  /* 0x00000092c58f7223 */ /* 0x040fe200000100a0 */
[----:B------:R-:W-:Y:S01]  /*86f0*/  FFMA.FTZ R145, R197, R140, -R145 ;  /* 0x0000008cc5917223 */ /* 0x000fe20000010891 */
[----:B------:R-:W-:Y:S01]  /*8700*/  FMUL.FTZ R160, R80, R185 ;  /* 0x000000b950a07220 */ /* 0x000fe20000410000 */
[----:B0-----:R-:W-:Y:S01]  /*8710*/  FMUL.FTZ R179, R199, R161 ;  /* 0x000000a1c7b37220 */ /* 0x001fe20000410000 */
[----:B------:R-:W-:Y:S01]  /*8720*/  FADD.FTZ R143, R144, R143 ;  /* 0x0000008f908f7221 */ /* 0x000fe20000010000 */
[----:B------:R-:W-:Y:S01]  /*8730*/  FADD.FTZ R142, R142, R145 ;  /* 0x000000918e8e7221 */ /* 0x000fe20000010000 */
[----:B------:R-:W-:Y:S01]  /*8740*/  FMUL.FTZ R144, R80, R169 ;  /* 0x000000a950907220 */ /* 0x000fe20000410000 */
[----:B------:R-:W-:Y:S01]  /*8750*/  FMUL.FTZ R145, R23, R160 ;  /* 0x000000a017917220 */ /* 0x000fe20000410000 */
[----:B------:R0:W-:Y:S01]  /*8760*/  STS [R12+0x10f4], R195 ;  /* 0x0010f4c30c007388 */ /* 0x0001e20000000800 */
[----:B------:R-:W-:Y:S01]  /*8770*/  FMUL.FTZ R228, R203, R194 ;  /* 0x000000c2cbe47220 */ /* 0x000fe20000410000 */
[-C--:B------:R-:W-:Y:S01]  /*8780*/  FMUL.FTZ R161, R23, R144.reuse ;  /* 0x0000009017a17220 */ /* 0x080fe20000410000 */
[C---:B------:R-:W-:Y:S01]  /*8790*/  FFMA.FTZ R180, R200.reuse, R144, R145 ;  /* 0x00000090c8b47223 */ /* 0x040fe20000010091 */
[----:B------:R1:W-:Y:S01]  /*87a0*/  STS [R12+0x10ac], R179 ;  /* 0x0010acb30c007388 */ /* 0x0003e20000000800 */
[----:B------:R-:W-:Y:S01]  /*87b0*/  FFMA.FTZ R145, R215, R218, -R228 ;  /* 0x000000dad7917223 */ /* 0x000fe200000108e4 */
[-C--:B------:R-:W-:Y:S01]  /*87c0*/  FFMA.FTZ R161, R200, R160.reuse, -R161 ;  /* 0x000000a0c8a17223 */ /* 0x080fe200000108a1 */
        /* <DEDUP_REMOVED lines=8> */
[----:B0-----:R-:W-:Y:S01]  /*8850*/  FADD.FTZ R195, R143, R232 ;  /* 0x000000e88fc37221 */ /* 0x001fe20000010000 */
[----:B-1----:R-:W-:Y:S01]  /*8860*/  FMUL.FTZ R179, R164, R218 ;  /* 0x000000daa4b37220 */ /* 0x002fe20000410000 */
[----:B------:R-:W-:Y:S01]  /*8870*/  FMUL.FTZ R145, R21, R144 ;  /* 0x0000009015917220 */ /* 0x000fe20000410000 */
[----:B------:R-:W-:Y:S01]  /*8880*/  FADD.FTZ R181, R142, R181 ;  /* 0x000000b58eb57221 */ /* 0x000fe20000010000 */
[----:B------:R-:W-:Y:S01]  /*8890*/  FADD.FTZ R136, R195, R136 ;  /* 0x00000088c3887221 */ /* 0x000fe20000010000 */
[----:B--2---:R-:W-:Y:S01]  /*88a0*/  FMUL.FTZ R163, R164, R194 ;  /* 0x000000c2a4a37220 */ /* 0x004fe20000410000 */
        /* <DEDUP_REMOVED lines=11> */
[----:B------:R-:W-:Y:S01]  /*8960*/  FMUL.FTZ R142, R178, UR56 ;  /* 0x00000038b28e7c20 */ /* 0x000fe20008410000 */
[----:B------:R1:W-:Y:S01]  /*8970*/  STS [R12+0x10a0], R163 ;  /* 0x0010a0a30c007388 */ /* 0x0003e20000000800 */
[----:B------:R-:W-:Y:S01]  /*8980*/  FADD.FTZ R181, R181, R130 ;  /* 0x00000082b5b57221 */ /* 0x000fe20000010000 */
[----:B------:R-:W-:Y:S01]  /*8990*/  FADD.FTZ R136, R136, R127 ;  /* 0x0000007f88887221 */ /* 0x000fe20000010000 */
[----:B------:R-:W-:Y:S01]  /*89a0*/  FMUL.FTZ R144, R192, UR56 ;  /* 0x00000038c0907c20 */ /* 0x000fe20008410000 */
[----:B------:R-:W-:Y:S01]  /*89b0*/  STS [R12+0x1098], R145 ;  /* 0x001098910c007388 */ /* 0x000fe20000000800 */
        /* <DEDUP_REMOVED lines=9> */
[----:B0-----:R-:W-:Y:S01]  /*8a50*/  FADD.FTZ R179, R136, R13 ;  /* 0x0000000d88b37221 */ /* 0x001fe20000010000 */
[----:B------:R-:W-:Y:S01]  /*8a60*/  FMUL.FTZ R13, R175, UR56 ;  /* 0x00000038af0d7c20 */ /* 0x000fe20008410000 */
[----:B------:R0:W-:Y:S01]  /*8a70*/  STS [R12+0x1094], R133 ;  /* 0x001094850c007388 */ /* 0x0001e20000000800 */
[----:B-1----:R-:W-:Y:S01]  /*8a80*/  FADD.FTZ R163, R123, R14 ;  /* 0x0000000e7ba37221 */ /* 0x002fe20000010000 */
[----:B--2---:R-:W-:Y:S01]  /*8a90*/  MOV R161, UR44 ;  /* 0x0000002c00a17c02 */ /* 0x004fe20008000f00 */
[----:B------:R-:W-:Y:S01]  /*8aa0*/  FFMA.FTZ R146, R190, UR55, -R13 ;  /* 0x00000037be927c23 */ /* 0x000fe2000801080d */
[----:B------:R-:W-:Y:S01]  /*8ab0*/  STS [R12+0x1088], R141 ;  /* 0x0010888d0c007388 */ /* 0x000fe20000000800 */
[----:B------:R-:W-:Y:S01]  /*8ac0*/  FMUL.FTZ R13, R189, UR56 ;  /* 0x00000038bd0d7c20 */ /* 0x000fe20008410000 */
[----:B------:R-:W-:Y:S01]  /*8ad0*/  LEA R161, R161, -R106, 0x1 ;  /* 0x8000006aa1a17211 */ /* 0x000fe200078e08ff */
[----:B------:R-:W-:Y:S01]  /*8ae0*/  FMUL.FTZ R14, R171, UR56 ;  /* 0x00000038ab0e7c20 */ /* 0x000fe20008410000 */
[----:B------:R1:W-:Y:S01]  /*8af0*/  STS [R12+0x108c], R139 ;  /* 0x00108c8b0c007388 */ /* 0x0003e20000000800 */
[----:B------:R-:W-:Y:S01]  /*8b00*/  FFMA.FTZ R140, R174, UR55, R13 ;  /* 0x00000037ae8c7c23 */ /* 0x000fe2000801000d */
[----:B------:R-:W-:Y:S01]  /*8b10*/  ISETP.GE.AND P0, PT, R161, 0x1, PT ;  /* 0x00000001a100780c */ /* 0x000fe20003f06270 */
[C---:B------:R-:W-:Y:S01]  /*8b20*/  FMUL.FTZ R13, R186.reuse, UR56 ;  /* 0x00000038ba0d7c20 */ /* 0x040fe20008410000 */
[----:B------:R-:W-:Y:S01]  /*8b30*/  STS [R12+0x1080], R137 ;  /* 0x001080890c007388 */ /* 0x000fe20000000800 */
[----:B0-----:R-:W-:Y:S01]  /*8b40*/  FFMA.FTZ R133, R187, UR55, -R14 ;  /* 0x00000037bb857c23 */ /* 0x001fe2000801080e */
[----:B------:R-:W-:Y:S01]  /*8b50*/  FFMA.FTZ R136, R186, UR55, -R15 ;  /* 0x00000037ba887c23 */ /* 0x000fe2000801080f */
[----:B------:R-:W-:Y:S01]  /*8b60*/  FFMA.FTZ R134, R170, UR55, R13 ;  /* 0x00000037aa867c23 */ /* 0x000fe2000801000d */
[----:B------:R0:W-:Y:S01]  /*8b70*/  STS [R12+0x1084], R135 ;  /* 0x001084870c007388 */ /* 0x0001e20000000800 */
[----:B------:R-:W-:Y:S01]  /*8b80*/  FMUL.FTZ R13, R184, UR56 ;  /* 0x00000038b80d7c20 */ /* 0x000fe20008410000 */
[----:B-1----:R-:W-:Y:S01]  /*8b90*/  FMUL.FTZ R139, R193, UR56 ;  /* 0x00000038c18b7c20 */ /* 0x002fe20008410000 */
[----:B------:R-:W-:Y:S01]  /*8ba0*/  FMUL.FTZ R141, R177, UR56 ;  /* 0x00000038b18d7c20 */ /* 0x000fe20008410000 */
[----:B------:R-:W-:Y:S01]  /*8bb0*/  FMUL.FTZ R145, R191, UR56 ;  /* 0x00000038bf917c20 */ /* 0x000fe20008410000 */
[----:B------:R-:W-:Y:S01]  /*8bc0*/  FFMA.FTZ R128, R168, UR55, R13 ;  /* 0x00000037a8807c23 */ /* 0x000fe2000801000d */
[----:B------:R-:W-:Y:S01]  /*8bd0*/  FMUL.FTZ R138, R188, UR56 ;  /* 0x00000038bc8a7c20 */ /* 0x000fe20008410000 */
[----:B------:R-:W-:Y:S01]  /*8be0*/  FMUL.FTZ R132, R169, UR56 ;  /* 0x00000038a9847c20 */ /* 0x000fe20008410000 */
[----:B------:R-:W-:Y:S01]  /*8bf0*/  FMUL.FTZ R15, R168, UR56 ;  /* 0x00000038a80f7c20 */ /* 0x000fe20008410000 */
[----:B------:R-:W-:Y:S01]  /*8c00*/  FMUL.FTZ R14, R167, UR56 ;  /* 0x00000038a70e7c20 */ /* 0x000fe20008410000 */
[----:B0-----:R-:W-:Y:S01]  /*8c10*/  FMUL.FTZ R12, R176, UR56 ;  /* 0x00000038b00c7c20 */ /* 0x001fe20008410000 */
[----:B------:R-:W-:Y:S01]  /*8c20*/  FMUL.FTZ R135, R173, UR56 ;  /* 0x00000038ad877c20 */ /* 0x000fe20008410000 */
[----:B------:R-:W-:Y:S01]  /*8c30*/  FMUL.FTZ R125, R166, UR56 ;  /* 0x00000038a67d7c20 */ /* 0x000fe20008410000 */
[----:B------:R-:W-:Y:S01]  /*8c40*/  FMUL.FTZ R13, R182, UR56 ;  /* 0x00000038b60d7c20 */ /* 0x000fe20008410000 */
[----:B------:R-:W-:Y:S01]  /*8c50*/  FFMA.FTZ R143, R191, UR55, -R12 ;  /* 0x00000037bf8f7c23 */ /* 0x000fe2000801080c */
[----:B------:R-:W-:Y:S01]  /*8c60*/  FMUL.FTZ R12, R174, UR56 ;  /* 0x00000038ae0c7c20 */ /* 0x000fe20008410000 */
[----:B------:R-:W-:Y:S01]  /*8c70*/  FFMA.FTZ R120, R211, R225, -R120 ;  /* 0x000000e1d3787223 */ /* 0x000fe20000010878 */
[----:B------:R-:W-:Y:S01]  /*8c80*/  FFMA.FTZ R142, R193, UR55, -R142 ;  /* 0x00000037c18e7c23 */ /* 0x000fe2000801088e */
[----:B------:R-:W-:Y:S01]  /*8c90*/  FFMA.FTZ R139, R178, UR55, R139 ;  /* 0x00000037b28b7c23 */ /* 0x000fe2000801008b */
[----:B------:R-:W-:Y:S01]  /*8ca0*/  FFMA.FTZ R137, R189, UR55, -R12 ;  /* 0x00000037bd897c23 */ /* 0x000fe2000801080c */
[----:B------:R-:W-:Y:S01]  /*8cb0*/  FMUL.FTZ R12, R187, UR56 ;  /* 0x00000038bb0c7c20 */ /* 0x000fe20008410000 */
[----:B------:R-:W-:Y:S01]  /*8cc0*/  FFMA.FTZ R141, R192, UR55, -R141 ;  /* 0x00000037c08d7c23 */ /* 0x000fe2000801088d */
[----:B------:R-:W-:Y:S01]  /*8cd0*/  FFMA.FTZ R144, R177, UR55, R144 ;  /* 0x00000037b1907c23 */ /* 0x000fe20008010090 */
[----:B------:R-:W-:Y:S01]  /*8ce0*/  FFMA.FTZ R145, R176, UR55, R145 ;  /* 0x00000037b0917c23 */ /* 0x000fe20008010091 */
[----:B------:R-:W-:Y:S01]  /*8cf0*/  FFMA.FTZ R131, R171, UR55, R12 ;  /* 0x00000037ab837c23 */ /* 0x000fe2000801000c */
[----:B------:R-:W-:Y:S01]  /*8d00*/  FMUL.FTZ R12, R185, UR56 ;  /* 0x00000038b90c7c20 */ /* 0x000fe20008410000 */
[----:B------:R-:W-:Y:S01]  /*8d10*/  FFMA.FTZ R160, R175, UR55, R160 ;  /* 0x00000037afa07c23 */ /* 0x000fe200080100a0 */
[----:B------:R-:W-:Y:S01]  /*8d20*/  FFMA.FTZ R135, R188, UR55, -R135 ;  /* 0x00000037bc877c23 */ /* 0x000fe20008010887 */
[----:B------:R-:W-:Y:S01]  /*8d30*/  FFMA.FTZ R138, R173, UR55, R138 ;  /* 0x00000037ad8a7c23 */ /* 0x000fe2000801008a */
[----:B------:R-:W-:Y:S01]  /*8d40*/  FFMA.FTZ R129, R169, UR55, R12 ;  /* 0x00000037a9817c23 */ /* 0x000fe2000801000c */
[----:B------:R-:W-:Y:S01]  /*8d50*/  FMUL.FTZ R12, R183, UR56 ;  /* 0x00000038b70c7c20 */ /* 0x000fe20008410000 */
[----:B------:R-:W-:Y:S01]  /*8d60*/  FFMA.FTZ R132, R185, UR55, -R132 ;  /* 0x00000037b9847c23 */ /* 0x000fe20008010884 */
[----:B------:R-:W-:Y:S01]  /*8d70*/  FFMA.FTZ R130, R184, UR55, -R15 ;  /* 0x00000037b8827c23 */ /* 0x000fe2000801080f */
        /* <DEDUP_REMOVED lines=34> */
.L_x_11061:
[----:B------:R-:W-:Y:S05]  /*8fa0*/  BSYNC B0 ;  /* 0x0000000000007941 */ /* 0x000fea0003800000 */
.L_x_11060:
[----:B------:R-:W-:Y:S01]  /*8fb0*/  USHF.R.U32.HI UR44, URZ, 0x1, UR27 ;  /* 0x000000013f2c7899 */ /* 0x000fe2000801161b */
[----:B------:R-:W-:Y:S01]  /*8fc0*/  FADD.FTZ R180, R163, R120 ;  /* 0x00000078a3b47221 */ /* 0x000fe20000010000 */
[----:B------:R-:W-:Y:S01]  /*8fd0*/  USHF.R.U64 UR53, UR26, 0x1, UR27 ;  /* 0x000000011a357899 */ /* 0x000fe2000800121b */
[C---:B------:R-:W-:Y:S01]  /*8fe0*/  IADD3 R163, R106.reuse, 0x40, RZ ;  /* 0x000000406aa37810 */ /* 0x040fe20007ffe0ff */
[----:B------:R-:W-:Y:S01]  /*8ff0*/  UIMAD UR55, UR44, UR12, URZ ;  /* 0x0000000c2c3772a4 */ /* 0x000fe2000f8e023f */
[----:B------:R-:W-:Y:S01]  /*9000*/  FADD.FTZ R162, R179, R162 ;  /* 0x000000a2b3a27221 */ /* 0x000fe20000010000 */
[----:B------:R-:W-:Y:S01]  /*9010*/  UIMAD.WIDE.U32 UR44, UR53, UR12, URZ ;  /* 0x0000000c352c72a5 */ /* 0x000fe2000f8e003f */
[----:B------:R-:W-:Y:S01]  /*9020*/  IADD3 R179, R106, 0x80, RZ ;  /* 0x000000806ab37810 */ /* 0x000fe20007ffe0ff */
[----:B------:R-:W-:Y:S01]  /*9030*/  UIMAD UR55, UR47, UR53, UR55 ;  /* 0x000000352f3772a4 */ /* 0x000fe2000f8e0237 */
[C---:B------:R-:W-:Y:S01]  /*9040*/  FMUL.FTZ R216, R36.reuse, R216 ;  /* 0x000000d824d87220 */ /* 0x040fe20000410000 */
[----:B------:R-:W-:Y:S01]  /*9050*/  UIMAD UR46, UR46, UR28, URZ ;  /* 0x0000001c2e2e72a4 */ /* 0x000fe2000f8e023f */
[----:B------:R-:W-:Y:S01]  /*9060*/  FMUL.FTZ R212, R36, R212 ;  /* 0x000000d424d47220 */ /* 0x000fe20000410000 */
[----:B------:R-:W-:Y:S01]  /*9070*/  UIADD3 UR45, UR55, UR45, URZ ;  /* 0x0000002d372d7290 */ /* 0x000fe2000fffe03f */
[----:B------:R-:W-:Y:S01]  /*9080*/  LEA.HI.SX32 R120, R179, R106, 0x1b ;  /* 0x0000006ab3787211 */ /* 0x000fe200078fdaff */
[----:B------:R-:W-:Y:S01]  /*9090*/  UIMAD UR46, UR13, UR29, UR46 ;  /* 0x0000001d0d2e72a4 */ /* 0x000fe2000f8e022e */
[----:B------:R-:W-:Y:S01]  /*90a0*/  BSSY B0, `(.L_x_11062) ;  /* 0x000001f000007945 */ /* 0x000fe20003800000 */
[----:B------:R-:W-:Y:S01]  /*90b0*/  UIMAD.WIDE.U32 UR44, UR13, UR28, UR44 ;  /* 0x0000001c0d2c72a5 */ /* 0x000fe2000f8e002c */
[----:B------:R-:W-:Y:S01]  /*90c0*/  FADD.FTZ R35, R35, R216 ;  /* 0x000000d823237221 */ /* 0x000fe20000010000 */
        /* <DEDUP_REMOVED lines=10> */
[----:B------:R-:W-:Y:S01]  /*9170*/  LEA R12, P0, R106, UR47, 0x2 ;  /* 0x0000002f6a0c7c11 */ /* 0x000fe2000f8010ff */
[----:B------:R-:W-:-:S03]  /*9180*/  USHF.L.U64.HI UR45, UR8, 0x2, UR9 ;  /* 0x00000002082d7899 */ /* 0x000fc60008010209 */
[----:B------:R-:W-:Y:S02]  /*9190*/  LEA.HI.X R13, R106, UR46, RZ, 0x2, P0 ;  /* 0x0000002e6a0d7c11 */ /* 0x000fe400080f14ff */
[----:B0-----:R-:W-:Y:S01]  /*91a0*/  MOV R15, UR44 ;  /* 0x0000002c000f7c02 */ /* 0x001fe20008000f00 */
[----:B------:R-:W-:Y:S01]  /*91b0*/  USHF.L.U32 UR44, UR8, 0x2, URZ ;  /* 0x00000002082c7899 */ /* 0x000fe2000800063f */
[----:B------:R-:W-:Y:S01]  /*91c0*/  IMAD R14, R2, UR45, RZ ;  /* 0x0000002d020e7c24 */ /* 0x000fe2000f8e02ff */
[----:B------:R-:W-:Y:S02]  /*91d0*/  ISETP.GE.AND P0, PT, R161, 0x41, PT ;  /* 0x00000041a100780c */ /* 0x000fe40003f06270 */
[----:B------:R-:W-:-:S04]  /*91e0*/  IMAD.WIDE R12, R15, 0x4, R12 ;  /* 0x000000040f0c7825 */ /* 0x000fc800078e020c */
[----:B------:R-:W-:Y:S02]  /*91f0*/  IMAD R181, R3, UR44, R14 ;  /* 0x0000002c03b57c24 */ /* 0x000fe4000f8e020e */
[----:B------:R-:W-:Y:S01]  /*9200*/  IMAD.WIDE.U32 R14, R2, UR44, R12 ;  /* 0x0000002c020e7c25 */ /* 0x000fe2000f8e000c */
[-C--:B------:R-:W-:Y:S02]  /*9210*/  LEA.HI.SX32 R12, R163, R106.reuse, 0x1b ;  /* 0x0000006aa30c7211 */ /* 0x080fe400078fdaff */
[----:B------:R-:W-:Y:S02]  /*9220*/  IADD3 R13, R106, 0xc0, RZ ;  /* 0x000000c06a0d7810 */ /* 0x000fe40007ffe0ff */
[----:B------:R-:W-:Y:S02]  /*9230*/  LEA R163, R12, R103, 0x2 ;  /* 0x000000670ca37211 */ /* 0x000fe400078e10ff */
[----:B------:R-:W-:Y:S02]  /*9240*/  LEA.HI.SX32 R12, R13, R106, 0x1b ;  /* 0x0000006a0d0c7211 */ /* 0x000fe400078fdaff */
[----:B------:R-:W-:Y:S01]  /*9250*/  IADD3 R15, R15, R181, RZ ;  /* 0x000000b50f0f7210 */ /* 0x000fe20007ffe0ff */
[----:B------:R0:W1:Y:S01]  /*9260*/  LDS R13, [R163+0x1180] ;  /* 0x00118000a30d7984 */ /* 0x0000620000000800 */
[----:B------:R-:W-:Y:S05]  /*9270*/  @!P0 BRA `(.L_x_11063) ;  /* 0x0000000000048947 */ /* 0x000fea0003800000 */
[----:B-1----:R2:W-:Y:S02]  /*9280*/  REDG.E.ADD.F32.FTZ.RN.STRONG.GPU desc[UR22][R14.64+-0x1f00], R13 ;  /* 0xffe1000d0e0079a6 */ /* 0x0025e4000c10f396 */
.L_x_11063:
[----:B------:R-:W-:Y:S05]  /*9290*/  BSYNC B0 ;  /* 0x0000000000007941 */ /* 0x000fea0003800000 */
.L_x_11062:
[----:B-12---:R1:W2:Y:S01]  /*92a0*/  LDS R13, [R120+0x1280] ;  /* 0x00128000780d7984 */ /* 0x0062a20000000800 */
[----:B------:R-:W-:Y:S01]  /*92b0*/  BSSY B0, `(.L_x_11064) ;  /* 0x0000004000007945 */ /* 0x000fe20003800000 */
[----:B------:R-:W-:-:S03]  /*92c0*/  LEA R12, R12, R103, 0x2 ;  /* 0x000000670c0c7211 */ /* 0x000fc600078e10ff */
[----:B------:R-:W-:Y:S05]  /*92d0*/  @!P1 BRA `(.L_x_11065) ;  /* 0x0000000000049947 */ /* 0x000fea0003800000 */
[----:B--2---:R3:W-:Y:S02]  /*92e0*/  REDG.E.ADD.F32.FTZ.RN.STRONG.GPU desc[UR22][R14.64+-0x1e00], R13 ;  /* 0xffe2000d0e0079a6 */ /* 0x0047e4000c10f396 */
.L_x_11065:
[----:B------:R-:W-:Y:S05]  /*92f0*/  BSYNC B0 ;  /* 0x0000000000007941 */ /* 0x000fea0003800000 */
.L_x_11064:
[----:B--23--:R2:W3:Y:S01]  /*9300*/  LDS R13, [R12+0x1380] ;  /* 0x001380000c0d7984 */ /* 0x00c4e20000000800 */
[----:B------:R-:W-:Y:S01]  /*9310*/  BSSY B0, `(.L_x_11066) ;  /* 0x0000005000007945 */ /* 0x000fe20003800000 */
[C---:B0-----:R-:W-:Y:S02]  /*9320*/  IADD3 R163, R106.reuse, 0x100, RZ ;  /* 0x000001006aa37810 */ /* 0x041fe40007ffe0ff */
[----:B------:R-:W-:Y:S01]  /*9330*/  IADD3 R179, R106, 0x140, RZ ;  /* 0x000001406ab37810 */ /* 0x000fe20007ffe0ff */
[----:B------:R-:W-:Y:S06]  /*9340*/  @!P2 BRA `(.L_x_11067) ;  /* 0x000000000004a947 */ /* 0x000fec0003800000 */
[----:B---3--:R0:W-:Y:S02]  /*9350*/  REDG.E.ADD.F32.FTZ.RN.STRONG.GPU desc[UR22][R14.64+-0x1d00], R13 ;  /* 0xffe3000d0e0079a6 */ /* 0x0081e4000c10f396 */
.L_x_11067:
[----:B------:R-:W-:Y:S05]  /*9360*/  BSYNC B0 ;  /* 0x0000000000007941 */ /* 0x000fea0003800000 */
.L_x_11066:
[-C--:B--2---:R-:W-:Y:S01]  /*9370*/  LEA.HI.SX32 R12, R163, R106.reuse, 0x1b ;  /* 0x0000006aa30c7211 */ /* 0x084fe200078fdaff */
[----:B------:R-:W-:Y:S01]  /*9380*/  BSSY B0, `(.L_x_11068) ;  /* 0x0000011000007945 */ /* 0x000fe20003800000 */
[----:B0--3--:R-:W-:Y:S02]  /*9390*/  IADD3 R13, R106, 0x180, RZ ;  /* 0x000001806a0d7810 */ /* 0x009fe40007ffe0ff */
        /* <DEDUP_REMOVED lines=15> */
.L_x_11069:
[----:B------:R-:W-:Y:S05]  /*9490*/  BSYNC B0 ;  /* 0x0000000000007941 */ /* 0x000fea0003800000 */
.L_x_11068:
[----:B0-2---:R0:W1:Y:S01]  /*94a0*/  LDS R13, [R120+0x1580] ;  /* 0x00158000780d7984 */ /* 0x0050620000000800 */
[----:B------:R-:W-:Y:S01]  /*94b0*/  BSSY B0, `(.L_x_11070) ;  /* 0x0000006000007945 */ /* 0x000fe20003800000 */
[----:B------:R-:W-:Y:S02]  /*94c0*/  IADD3 R179, R106, 0x200, RZ ;  /* 0x000002006ab37810 */ /* 0x000fe40007ffe0ff */
[----:B------:R-:W-:Y:S02]  /*94d0*/  LEA.HI.SX32 R12, R163, R106, 0x1b ;  /* 0x0000006aa30c7211 */ /* 0x000fe400078fdaff */
[----:B------:R-:W-:Y:S01]  /*94e0*/  LEA R180, R180, R103, 0x2 ;  /* 0x00000067b4b47211 */ /* 0x000fe200078e10ff */
[----:B------:R-:W-:Y:S06]  /*94f0*/  @!P0 BRA `(.L_x_11071) ;  /* 0x0000000000048947 */ /* 0x000fec0003800000 */
[----:B-1----:R2:W-:Y:S02]  /*9500*/  REDG.E.ADD.F32.FTZ.RN.STRONG.GPU desc[UR22][R14.64+-0x1b00], R13 ;  /* 0xffe5000d0e0079a6 */ /* 0x0025e4000c10f396 */
.L_x_11071:
[----:B------:R-:W-:Y:S05]  /*9510*/  BSYNC B0 ;  /* 0x0000000000007941 */ /* 0x000fea0003800000 */
.L_x_11070:
[----:B-12---:R1:W2:Y:S01]  /*9520*/  LDS R13, [R180+0x1680] ;  /* 0x00168000b40d7984 */ /* 0x0062a20000000800 */
[----:B------:R-:W-:Y:S01]  /*9530*/  BSSY B0, `(.L_x_11072) ;  /* 0x0000006000007945 */ /* 0x000fe20003800000 */
[----:B------:R-:W-:Y:S02]  /*9540*/  IADD3 R163, R106, 0x240, RZ ;  /* 0x000002406aa37810 */ /* 0x000fe40007ffe0ff */
[----:B0-----:R-:W-:Y:S02]  /*9550*/  LEA.HI.SX32 R120, R179, R106, 0x1b ;  /* 0x0000006ab3787211 */ /* 0x001fe400078fdaff */
[----:B------:R-:W-:Y:S01]  /*9560*/  LEA R181, R12, R103, 0x2 ;  /* 0x000000670cb57211 */ /* 0x000fe200078e10ff */
[----:B------:R-:W-:Y:S06]  /*9570*/  @!P1 BRA `(.L_x_11073) ;  /* 0x0000000000049947 */ /* 0x000fec0003800000 */
[----:B--2---:R0:W-:Y:S02]  /*9580*/  REDG.E.ADD.F32.FTZ.RN.STRONG.GPU desc[UR22][R14.64+-0x1a00], R13 ;  /* 0xffe6000d0e0079a6 */ /* 0x0041e4000c10f396 */
.L_x_11073:
[----:B------:R-:W-:Y:S05]  /*9590*/  BSYNC B0 ;  /* 0x0000000000007941 */ /* 0x000fea0003800000 */
.L_x_11072:
[----:B0-2---:R0:W2:Y:S01]  /*95a0*/  LDS R13, [R181+0x1780] ;  /* 0x00178000b50d7984 */ /* 0x0050a20000000800 */
[----:B------:R-:W-:Y:S01]  /*95b0*/  BSSY B0, `(.L_x_11074) ;  /* 0x0000006000007945 */ /* 0x000fe20003800000 */
[----:B------:R-:W-:Y:S02]  /*95c0*/  LEA.HI.SX32 R12, R163, R106, 0x1b ;  /* 0x0000006aa30c7211 */ /* 0x000fe400078fdaff */
[----:B------:R-:W-:Y:S02]  /*95d0*/  IADD3 R179, R106, 0x280, RZ ;  /* 0x000002806ab37810 */ /* 0x000fe40007ffe0ff */
[----:B------:R-:W-:Y:S01]  /*95e0*/  LEA R163, R120, R103, 0x2 ;  /* 0x0000006778a37211 */ /* 0x000fe200078e10ff */
[----:B------:R-:W-:Y:S06]  /*95f0*/  @!P2 BRA `(.L_x_11075) ;  /* 0x000000000004a947 */ /* 0x000fec0003800000 */
[----:B--2---:R3:W-:Y:S02]  /*9600*/  REDG.E.ADD.F32.FTZ.RN.STRONG.GPU desc[UR22][R14.64+-0x1900], R13 ;  /* 0xffe7000d0e0079a6 */ /* 0x0047e4000c10f396 */
.L_x_11075:
[----:B------:R-:W-:Y:S05]  /*9610*/  BSYNC B0 ;  /* 0x0000000000007941 */ /* 0x000fea0003800000 */
.L_x_11074:
[----:B--23--:R2:W3:Y:S01]  /*9620*/  LDS R13, [R163+0x1880] ;  /* 0x00188000a30d7984 */ /* 0x00c4e20000000800 */
[----:B------:R-:W-:Y:S01]  /*9630*/  BSSY B0, `(.L_x_11076) ;  /* 0x0000005000007945 */ /* 0x000fe20003800000 */
[----:B------:R-:W-:Y:S02]  /*9640*/  LEA.HI.SX32 R120, R179, R106, 0x1b ;  /* 0x0000006ab3787211 */ /* 0x000fe400078fdaff */
[----:B------:R-:W-:Y:S01]  /*9650*/  LEA R12, R12, R103, 0x2 ;  /* 0x000000670c0c7211 */ /* 0x000fe200078e10ff */
[----:B------:R-:W-:Y:S06]  /*9660*/  @!P3 BRA `(.L_x_11077) ;  /* 0x000000000004b947 */ /* 0x000fec0003800000 */
[----:B---3--:R4:W-:Y:S02]  /*9670*/  REDG.E.ADD.F32.FTZ.RN.STRONG.GPU desc[UR22][R14.64+-0x1800], R13 ;  /* 0xffe8000d0e0079a6 */ /* 0x0089e4000c10f396 */
.L_x_11077:
[----:B------:R-:W-:Y:S05]  /*9680*/  BSYNC B0 ;  /* 0x0000000000007941 */ /* 0x000fea0003800000 */
.L_x_11076:
[----:B---34-:R3:W4:Y:S01]  /*9690*/  LDS R13, [R12+0x1980] ;  /* 0x001980000c0d7984 */ /* 0x0187220000000800 */
[----:B------:R-:W-:Y:S01]  /*96a0*/  BSSY B0, `(.L_x_11078) ;  /* 0x0000004000007945 */ /* 0x000fe20003800000 */
[----:B------:R-:W-:-:S03]  /*96b0*/  LEA R120, R120, R103, 0x2 ;  /* 0x0000006778787211 */ /* 0x000fc600078e10ff */
[----:B------:R-:W-:Y:S05]  /*96c0*/  @!P4 BRA `(.L_x_11079) ;  /* 0x000000000004c947 */ /* 0x000fea0003800000 */
[----:B----4-:R4:W-:Y:S02]  /*96d0*/  REDG.E.ADD.F32.FTZ.RN.STRONG.GPU desc[UR22][R14.64+-0x1700], R13 ;  /* 0xffe9000d0e0079a6 */ /* 0x0109e4000c10f396 */
.L_x_11079:
[----:B------:R-:W-:Y:S05]  /*96e0*/  BSYNC B0 ;  /* 0x0000000000007941 */ /* 0x000fea0003800000 */
.L_x_11078:
[----:B----4-:R4:W0:Y:S01]  /*96f0*/  LDS R13, [R120+0x1a80] ;  /* 0x001a8000780d7984 */ /* 0x0108220000000800 */
[----:B------:R-:W-:Y:S01]  /*9700*/  BSSY B0, `(.L_x_11080) ;  /* 0x0000005000007945 */ /* 0x000fe20003800000 */
[C---:B--2---:R-:W-:Y:S02]  /*9710*/  IADD3 R163, R106.reuse, 0x2c0, RZ ;  /* 0x000002c06aa37810 */ /* 0x044fe40007ffe0ff */
[----:B------:R-:W-:Y:S01]  /*9720*/  IADD3 R179, R106, 0x300, RZ ;  /* 0x000003006ab37810 */ /* 0x000fe20007ffe0ff */
[----:B------:R-:W-:Y:S06]  /*9730*/  @!P5 BRA `(.L_x_11081) ;  /* 0x000000000004d947 */ /* 0x000fec0003800000 */
[----:B0-----:R2:W-:Y:S02]  /*9740*/  REDG.E.ADD.F32.FTZ.RN.STRONG.GPU desc[UR22][R14.64+-0x1600], R13 ;  /* 0xffea000d0e0079a6 */ /* 0x0015e4000c10f396 */
.L_x_11081:
[----:B------:R-:W-:Y:S05]  /*9750*/  BSYNC B0 ;  /* 0x0000000000007941 */ /* 0x000fea0003800000 */
.L_x_11080:
        /* <DEDUP_REMOVED lines=18> */
.L_x_11083:
[----:B------:R-:W-:Y:S05]  /*9880*/  BSYNC B0 ;  /* 0x0000000000007941 */ /* 0x000fea0003800000 */
.L_x_11082:
[----:B01----:R0:W1:Y:S01]  /*9890*/  LDS R13, [R120+0x1c80] ;  /* 0x001c8000780d7984 */ /* 0x0030620000000800 */
[----:B------:R-:W-:Y:S01]  /*98a0*/  BSSY B0, `(.L_x_11084) ;  /* 0x0000006000007945 */ /* 0x000fe20003800000 */
[----:B------:R-:W-:Y:S02]  /*98b0*/  IADD3 R179, R106, 0x3c0, RZ ;  /* 0x000003c06ab37810 */ /* 0x000fe40007ffe0ff */
[----:B------:R-:W-:Y:S02]  /*98c0*/  LEA.HI.SX32 R12, R163, R106, 0x1b ;  /* 0x0000006aa30c7211 */ /* 0x000fe400078fdaff */
[----:B------:R-:W-:Y:S01]  /*98d0*/  LEA R180, R180, R103, 0x2 ;  /* 0x00000067b4b47211 */ /* 0x000fe200078e10ff */
[----:B------:R-:W-:Y:S06]  /*98e0*/  @!P0 BRA `(.L_x_11085) ;  /* 0x0000000000048947 */ /* 0x000fec0003800000 */
[----:B-1----:R2:W-:Y:S02]  /*98f0*/  REDG.E.ADD.F32.FTZ.RN.STRONG.GPU desc[UR22][R14.64+-0x1400], R13 ;  /* 0xffec000d0e0079a6 */ /* 0x0025e4000c10f396 */
.L_x_11085:
[----:B------:R-:W-:Y:S05]  /*9900*/  BSYNC B0 ;  /* 0x0000000000007941 */ /* 0x000fea0003800000 */
.L_x_11084:
[----:B-12---:R1:W2:Y:S01]  /*9910*/  LDS R13, [R180+0x1d80] ;  /* 0x001d8000b40d7984 */ /* 0x0062a20000000800 */
[----:B------:R-:W-:Y:S01]  /*9920*/  BSSY B0, `(.L_x_11086) ;  /* 0x0000006000007945 */ /* 0x000fe20003800000 */
[----:B------:R-:W-:Y:S02]  /*9930*/  IADD3 R163, R106, 0x400, RZ ;  /* 0x000004006aa37810 */ /* 0x000fe40007ffe0ff */
[----:B0-----:R-:W-:Y:S02]  /*9940*/  LEA.HI.SX32 R120, R179, R106, 0x1b ;  /* 0x0000006ab3787211 */ /* 0x001fe400078fdaff */
[----:B------:R-:W-:Y:S01]  /*9950*/  LEA R181, R12, R103, 0x2 ;  /* 0x000000670cb57211 */ /* 0x000fe200078e10ff */
[----:B------:R-:W-:Y:S06]  /*9960*/  @!P1 BRA `(.L_x_11087) ;  /* 0x0000000000049947 */ /* 0x000fec0003800000 */
[----:B--2---:R0:W-:Y:S02]  /*9970*/  REDG.E.ADD.F32.FTZ.RN.STRONG.GPU desc[UR22][R14.64+-0x1300], R13 ;  /* 0xffed000d0e0079a6 */ /* 0x0041e4000c10f396 */
.L_x_11087:
[----:B------:R-:W-:Y:S05]  /*9980*/  BSYNC B0 ;  /* 0x0000000000007941 */ /* 0x000fea0003800000 */
.L_x_11086:
[----:B0-2---:R0:W2:Y:S01]  /*9990*/  LDS R13, [R181+0x1e80] ;  /* 0x001e8000b50d7984 */ /* 0x0050a20000000800 */
[----:B------:R-:W-:Y:S01]  /*99a0*/  BSSY B0, `(.L_x_11088) ;  /* 0x0000006000007945 */ /* 0x000fe20003800000 */
[----:B------:R-:W-:Y:S02]  /*99b0*/  LEA.HI.SX32 R12, R163, R106, 0x1b ;  /* 0x0000006aa30c7211 */ /* 0x000fe400078fdaff */
[----:B------:R-:W-:Y:S02]  /*99c0*/  IADD3 R179, R106, 0x440, RZ ;  /* 0x000004406ab37810 */ /* 0x000fe40007ffe0ff */
[----:B------:R-:W-:Y:S01]  /*99d0*/  LEA R163, R120, R103, 0x2 ;  /* 0x0000006778a37211 */ /* 0x000fe200078e10ff */
[----:B------:R-:W-:Y:S06]  /*99e0*/  @!P2 BRA `(.L_x_11089) ;  /* 0x000000000004a947 */ /* 0x000fec0003800000 */
[----:B--2---:R3:W-:Y:S02]  /*99f0*/  REDG.E.ADD.F32.FTZ.RN.STRONG.GPU desc[UR22][R14.64+-0x1200], R13 ;  /* 0xffee000d0e0079a6 */ /* 0x0047e4000c10f396 */
.L_x_11089:
[----:B------:R-:W-:Y:S05]  /*9a00*/  BSYNC B0 ;  /* 0x0000000000007941 */ /* 0x000fea0003800000 */
.L_x_11088:
[----:B--23--:R2:W3:Y:S01]  /*9a10*/  LDS R13, [R163+0x1f80] ;  /* 0x001f8000a30d7984 */ /* 0x00c4e20000000800 */
[----:B------:R-:W-:Y:S01]  /*9a20*/  BSSY B0, `(.L_x_11090) ;  /* 0x0000005000007945 */ /* 0x000fe20003800000 */
[----:B------:R-:W-:Y:S02]  /*9a30*/  LEA.HI.SX32 R120, R179, R106, 0x1b ;  /* 0x0000006ab3787211 */ /* 0x000fe400078fdaff */
[----:B------:R-:W-:Y:S01]  /*9a40*/  LEA R12, R12, R103, 0x2 ;  /* 0x000000670c0c7211 */ /* 0x000fe200078e10ff */
[----:B------:R-:W-:Y:S06]  /*9a50*/  @!P3 BRA `(.L_x_11091) ;  /* 0x000000000004b947 */ /* 0x000fec0003800000 */
[----:B---3--:R4:W-:Y:S02]  /*9a60*/  REDG.E.ADD.F32.FTZ.RN.STRONG.GPU desc[UR22][R14.64+-0x1100], R13 ;  /* 0xffef000d0e0079a6 */ /* 0x0089e4000c10f396 */
.L_x_11091:
[----:B------:R-:W-:Y:S05]  /*9a70*/  BSYNC B0 ;  /* 0x0000000000007941 */ /* 0x000fea0003800000 */
.L_x_11090:
[----:B---34-:R3:W4:Y:S01]  /*9a80*/  LDS R13, [R12+0x2080] ;  /* 0x002080000c0d7984 */ /* 0x0187220000000800 */
[----:B------:R-:W-:Y:S01]  /*9a90*/  BSSY B0, `(.L_x_11092) ;  /* 0x0000004000007945 */ /* 0x000fe20003800000 */
[----:B------:R-:W-:-:S03]  /*9aa0*/  LEA R120, R120, R103, 0x2 ;  /* 0x0000006778787211 */ /* 0x000fc600078e10ff */
[----:B------:R-:W-:Y:S05]  /*9ab0*/  @!P4 BRA `(.L_x_11093) ;  /* 0x000000000004c947 */ /* 0x000fea0003800000 */
[----:B----4-:R4:W-:Y:S02]  /*9ac0*/  REDG.E.ADD.F32.FTZ.RN.STRONG.GPU desc[UR22][R14.64+-0x1000], R13 ;  /* 0xfff0000d0e0079a6 */ /* 0x0109e4000c10f396 */
.L_x_11093:
[----:B------:R-:W-:Y:S05]  /*9ad0*/  BSYNC B0 ;  /* 0x0000000000007941 */ /* 0x000fea0003800000 */
.L_x_11092:
[----:B----4-:R4:W0:Y:S01]  /*9ae0*/  LDS R13, [R120+0x2180] ;  /* 0x00218000780d7984 */ /* 0x0108220000000800 */
[----:B------:R-:W-:Y:S01]  /*9af0*/  BSSY B0, `(.L_x_11094) ;  /* 0x0000005000007945 */ /* 0x000fe20003800000 */
[C---:B--2---:R-:W-:Y:S02]  /*9b00*/  IADD3 R163, R106.reuse, 0x480, RZ ;  /* 0x000004806aa37810 */ /* 0x044fe40007ffe0ff */
[----:B------:R-:W-:Y:S01]  /*9b10*/  IADD3 R179, R106, 0x4c0, RZ ;  /* 0x000004c06ab37810 */ /* 0x000fe20007ffe0ff */
[----:B------:R-:W-:Y:S06]  /*9b20*/  @!P5 BRA `(.L_x_11095) ;  /* 0x000000000004d947 */ /* 0x000fec0003800000 */
[----:B0-----:R2:W-:Y:S02]  /*9b30*/  REDG.E.ADD.F32.FTZ.RN.STRONG.GPU desc[UR22][R14.64+-0xf00], R13 ;  /* 0xfff1000d0e0079a6 */ /* 0x0015e4000c10f396 */
.L_x_11095:
[----:B------:R-:W-:Y:S05]  /*9b40*/  BSYNC B0 ;  /* 0x0000000000007941 */ /* 0x000fea0003800000 */
.L_x_11094:
        /* <DEDUP_REMOVED lines=18> */
.L_x_11097:
[----:B------:R-:W-:Y:S05]  /*9c70*/  BSYNC B0 ;  /* 0x0000000000007941 */ /* 0x000fea0003800000 */
.L_x_11096:
[----:B01----:R0:W1:Y:S01]  /*9c80*/  LDS R13, [R120+0x2380] ;  /* 0x00238000780d7984 */ /* 0x0030620000000800 */
[----:B------:R-:W-:Y:S01]  /*9c90*/  BSSY B0, `(.L_x_11098) ;  /* 0x0000006000007945 */ /* 0x000fe20003800000 */
[----:B------:R-:W-:Y:S02]  /*9ca0*/  IADD3 R179, R106, 0x580, RZ ;  /* 0x000005806ab37810 */ /* 0x000fe40007ffe0ff */
[----:B------:R-:W-:Y:S02]  /*9cb0*/  LEA.HI.SX32 R12, R163, R106, 0x1b ;  /* 0x0000006aa30c7211 */ /* 0x000fe400078fdaff */
[----:B------:R-:W-:Y:S01]  /*9cc0*/  LEA R180, R180, R103, 0x2 ;  /* 0x00000067b4b47211 */ /* 0x000fe200078e10ff */
[----:B------:R-:W-:Y:S06]  /*9cd0*/  @!P0 BRA `(.L_x_11099) ;  /* 0x0000000000048947 */ /* 0x000fec0003800000 */
[----:B-1----:R2:W-:Y:S02]  /*9ce0*/  REDG.E.ADD.F32.FTZ.RN.STRONG.GPU desc[UR22][R14.64+-0xd00], R13 ;  /* 0xfff3000d0e0079a6 */ /* 0x0025e4000c10f396 */
.L_x_11099:
[----:B------:R-:W-:Y:S05]  /*9cf0*/  BSYNC B0 ;  /* 0x0000000000007941 */ /* 0x000fea0003800000 */
.L_x_11098:
[----:B-12---:R1:W2:Y:S01]  /*9d00*/  LDS R13, [R180+0x2480] ;  /* 0x00248000b40d7984 */ /* 0x0062a20000000800 */
[----:B------:R-:W-:Y:S01]  /*9d10*/  BSSY B0, `(.L_x_11100) ;  /* 0x0000006000007945 */ /* 0x000fe20003800000 */
[----:B------:R-:W-:Y:S02]  /*9d20*/  IADD3 R163, R106, 0x5c0, RZ ;  /* 0x000005c06aa37810 */ /* 0x000fe40007ffe0ff */
[----:B0-----:R-:W-:Y:S02]  /*9d30*/  LEA.HI.SX32 R120, R179, R106, 0x1b ;  /* 0x0000006ab3787211 */ /* 0x001fe400078fdaff */
[----:B------:R-:W-:Y:S01]  /*9d40*/  LEA R181, R12, R103, 0x2 ;  /* 0x000000670cb57211 */ /* 0x000fe200078e10ff */
[----:B------:R-:W-:Y:S06]  /*9d50*/  @!P1 BRA `(.L_x_11101) ;  /* 0x0000000000049947 */ /* 0x000fec0003800000 */
[----:B--2---:R0:W-:Y:S02]  /*9d60*/  REDG.E.ADD.F32.FTZ.RN.STRONG.GPU desc[UR22][R14.64+-0xc00], R13 ;  /* 0xfff4000d0e0079a6 */ /* 0x0041e4000c10f396 */
.L_x_11101:
[----:B------:R-:W-:Y:S05]  /*9d70*/  BSYNC B0 ;  /* 0x0000000000007941 */ /* 0x000fea0003800000 */
.L_x_11100:
[----:B0-2---:R0:W2:Y:S01]  /*9d80*/  LDS R13, [R181+0x2580] ;  /* 0x00258000b50d7984 */ /* 0x0050a20000000800 */
[----:B------:R-:W-:Y:S01]  /*9d90*/  BSSY B0, `(.L_x_11102) ;  /* 0x0000006000007945 */ /* 0x000fe20003800000 */
[----:B------:R-:W-:Y:S02]  /*9da0*/  LEA.HI.SX32 R12, R163, R106, 0x1b ;  /* 0x0000006aa30c7211 */ /* 0x000fe400078fdaff */
[----:B------:R-:W-:Y:S02]  /*9db0*/  IADD3 R179, R106, 0x600, RZ ;  /* 0x000006006ab37810 */ /* 0x000fe40007ffe0ff */
[----:B------:R-:W-:Y:S01]  /*9dc0*/  LEA R163, R120, R103, 0x2 ;  /* 0x0000006778a37211 */ /* 0x000fe200078e10ff */
[----:B------:R-:W-:Y:S06]  /*9dd0*/  @!P2 BRA `(.L_x_11103) ;  /* 0x000000000004a947 */ /* 0x000fec0003800000 */
[----:B--2---:R3:W-:Y:S02]  /*9de0*/  REDG.E.ADD.F32.FTZ.RN.STRONG.GPU desc[UR22][R14.64+-0xb00], R13 ;  /* 0xfff5000d0e0079a6 */ /* 0x0047e4000c10f396 */
.L_x_11103:
[----:B------:R-:W-:Y:S05]  /*9df0*/  BSYNC B0 ;  /* 0x0000000000007941 */ /* 0x000fea0003800000 */
.L_x_11102:
[----:B--23--:R2:W3:Y:S01]  /*9e00*/  LDS R13, [R163+0x2680] ;  /* 0x00268000a30d7984 */ /* 0x00c4e20000000800 */
[----:B------:R-:W-:Y:S01]  /*9e10*/  BSSY B0, `(.L_x_11104) ;  /* 0x0000005000007945 */ /* 0x000fe20003800000 */
[----:B------:R-:W-:Y:S02]  /*9e20*/  LEA.HI.SX32 R120, R179, R106, 0x1b ;  /* 0x0000006ab3787211 */ /* 0x000fe400078fdaff */
[----:B------:R-:W-:Y:S01]  /*9e30*/  LEA R12, R12, R103, 0x2 ;  /* 0x000000670c0c7211 */ /* 0x000fe200078e10ff */
[----:B------:R-:W-:Y:S06]  /*9e40*/  @!P3 BRA `(.L_x_11105) ;  /* 0x000000000004b947 */ /* 0x000fec0003800000 */
[----:B---3--:R4:W-:Y:S02]  /*9e50*/  REDG.E.ADD.F32.FTZ.RN.STRONG.GPU desc[UR22][R14.64+-0xa00], R13 ;  /* 0xfff6000d0e0079a6 */ /* 0x0089e4000c10f396 */
.L_x_11105:
[----:B------:R-:W-:Y:S05]  /*9e60*/  BSYNC B0 ;  /* 0x0000000000007941 */ /* 0x000fea0003800000 */
.L_x_11104:
[----:B---34-:R3:W4:Y:S01]  /*9e70*/  LDS R13, [R12+0x2780] ;  /* 0x002780000c0d7984 */ /* 0x0187220000000800 */
[----:B------:R-:W-:Y:S01]  /*9e80*/  BSSY B0, `(.L_x_11106) ;  /* 0x0000004000007945 */ /* 0x000fe20003800000 */
[----:B------:R-:W-:-:S03]  /*9e90*/  LEA R120, R120, R103, 0x2 ;  /* 0x0000006778787211 */ /* 0x000fc600078e10ff */
[----:B------:R-:W-:Y:S05]  /*9ea0*/  @!P4 BRA `(.L_x_11107) ;  /* 0x000000000004c947 */ /* 0x000fea0003800000 */
[----:B----4-:R4:W-:Y:S02]  /*9eb0*/  REDG.E.ADD.F32.FTZ.RN.STRONG.GPU desc[UR22][R14.64+-0x900], R13 ;  /* 0xfff7000d0e0079a6 */ /* 0x0109e4000c10f396 */
.L_x_11107:
[----:B------:R-:W-:Y:S05]  /*9ec0*/  BSYNC B0 ;  /* 0x0000000000007941 */ /* 0x000fea0003800000 */
.L_x_11106:
[----:B----4-:R4:W0:Y:S01]  /*9ed0*/  LDS R13, [R120+0x2880] ;  /* 0x00288000780d7984 */ /* 0x0108220000000800 */
[----:B------:R-:W-:Y:S01]  /*9ee0*/  BSSY B0, `(.L_x_11108) ;  /* 0x0000005000007945 */ /* 0x000fe20003800000 */
[C---:B--2---:R-:W-:Y:S02]  /*9ef0*/  IADD3 R163, R106.reuse, 0x640, RZ ;  /* 0x000006406aa37810 */ /* 0x044fe40007ffe0ff */
[----:B------:R-:W-:Y:S01]  /*9f00*/  IADD3 R179, R106, 0x680, RZ ;  /* 0x000006806ab37810 */ /* 0x000fe20007ffe0ff */
[----:B------:R-:W-:Y:S06]  /*9f10*/  @!P5 BRA `(.L_x_11109) ;  /* 0x000000000004d947 */ /* 0x000fec0003800000 */
[----:B0-----:R2:W-:Y:S02]  /*9f20*/  REDG.E.ADD.F32.FTZ.RN.STRONG.GPU desc[UR22][R14.64+-0x800], R13 ;  /* 0xfff8000d0e0079a6 */ /* 0x0015e4000c10f396 */
.L_x_11109:
[----:B------:R-:W-:Y:S05]  /*9f30*/  BSYNC B0 ;  /* 0x0000000000007941 */ /* 0x000fea0003800000 */
.L_x_11108:
        /* <DEDUP_REMOVED lines=18> */
.L_x_11111:
[----:B------:R-:W-:Y:S05]  /*a060*/  BSYNC B0 ;  /* 0x0000000000007941 */ /* 0x000fea0003800000 */
.L_x_11110:
[----:B01----:R0:W1:Y:S01]  /*a070*/  LDS R13, [R120+0x2a80] ;  /* 0x002a8000780d7984 */ /* 0x0030620000000800 */
[----:B------:R-:W-:Y:S01]  /*a080*/  BSSY B0, `(.L_x_11112) ;  /* 0x0000006000007945 */ /* 0x000fe20003800000 */
[----:B------:R-:W-:Y:S02]  /*a090*/  IADD3 R161, R106, 0x740, RZ ;  /* 0x000007406aa17810 */ /* 0x000fe40007ffe0ff */
[----:B------:R-:W-:Y:S02]  /*a0a0*/  LEA.HI.SX32 R12, R163, R106, 0x1b ;  /* 0x0000006aa30c7211 */ /* 0x000fe400078fdaff */
[----:B------:R-:W-:Y:S01]  /*a0b0*/  LEA R180, R180, R103, 0x2 ;  /* 0x00000067b4b47211 */ /* 0x000fe200078e10ff */
[----:B------:R-:W-:Y:S06]  /*a0c0*/  @!P0 BRA `(.L_x_11113) ;  /* 0x0000000000048947 */ /* 0x000fec0003800000 */
[----:B-1----:R2:W-:Y:S02]  /*a0d0*/  REDG.E.ADD.F32.FTZ.RN.STRONG.GPU desc[UR22][R14.64+-0x600], R13 ;  /* 0xfffa000d0e0079a6 */ /* 0x0025e4000c10f396 */
.L_x_11113:
[----:B------:R-:W-:Y:S05]  /*a0e0*/  BSYNC B0 ;  /* 0x0000000000007941 */ /* 0x000fea0003800000 */
.L_x_11112:
[----:B-12---:R1:W2:Y:S01]  /*a0f0*/  LDS R13, [R180+0x2b80] ;  /* 0x002b8000b40d7984 */ /* 0x0062a20000000800 */
[----:B------:R-:W-:Y:S01]  /*a100*/  BSSY B0, `(.L_x_11114) ;  /* 0x0000006000007945 */ /* 0x000fe20003800000 */
[----:B------:R-:W-:Y:S02]  /*a110*/  IADD3 R163, R106, 0x780, RZ ;  /* 0x000007806aa37810 */ /* 0x000fe40007ffe0ff */
[----:B0-----:R-:W-:Y:S02]  /*a120*/  LEA.HI.SX32 R120, R161, R106, 0x1b ;  /* 0x0000006aa1787211 */ /* 0x001fe400078fdaff */
[----:B------:R-:W-:Y:S01]  /*a130*/  LEA R179, R12, R103, 0x2 ;  /* 0x000000670cb37211 */ /* 0x000fe200078e10ff */
[----:B------:R-:W-:Y:S06]  /*a140*/  @!P1 BRA `(.L_x_11115) ;  /* 0x0000000000049947 */ /* 0x000fec0003800000 */
[----:B--2---:R0:W-:Y:S02]  /*a150*/  REDG.E.ADD.F32.FTZ.RN.STRONG.GPU desc[UR22][R14.64+-0x500], R13 ;  /* 0xfffb000d0e0079a6 */ /* 0x0041e4000c10f396 */
.L_x_11115:
[----:B------:R-:W-:Y:S05]  /*a160*/  BSYNC B0 ;  /* 0x0000000000007941 */ /* 0x000fea0003800000 */
.L_x_11114:
[----:B0-2---:R0:W2:Y:S01]  /*a170*/  LDS R13, [R179+0x2c80] ;  /* 0x002c8000b30d7984 */ /* 0x0050a20000000800 */
[----:B------:R-:W-:Y:S01]  /*a180*/  BSSY B0, `(.L_x_11116) ;  /* 0x0000006000007945 */ /* 0x000fe20003800000 */
[----:B------:R-:W-:Y:S02]  /*a190*/  LEA.HI.SX32 R12, R163, R106, 0x1b ;  /* 0x0000006aa30c7211 */ /* 0x000fe400078fdaff */
[----:B------:R-:W-:Y:S02]  /*a1a0*/  IADD3 R161, R106, 0x7c0, RZ ;  /* 0x000007c06aa17810 */ /* 0x000fe40007ffe0ff */
[----:B------:R-:W-:Y:S01]  /*a1b0*/  LEA R163, R120, R103, 0x2 ;  /* 0x0000006778a37211 */ /* 0x000fe200078e10ff */
[----:B------:R-:W-:Y:S06]  /*a1c0*/  @!P2 BRA `(.L_x_11117) ;  /* 0x000000000004a947 */ /* 0x000fec0003800000 */
[----:B--2---:R3:W-:Y:S02]  /*a1d0*/  REDG.E.ADD.F32.FTZ.RN.STRONG.GPU desc[UR22][R14.64+-0x400], R13 ;  /* 0xfffc000d0e0079a6 */ /* 0x0047e4000c10f396 */
.L_x_11117:
[----:B------:R-:W-:Y:S05]  /*a1e0*/  BSYNC B0 ;  /* 0x0000000000007941 */ /* 0x000fea0003800000 */
.L_x_11116:
[----:B--23--:R2:W3:Y:S01]  /*a1f0*/  LDS R13, [R163+0x2d80] ;  /* 0x002d8000a30d7984 */ /* 0x00c4e20000000800 */
[----:B------:R-:W-:Y:S01]  /*a200*/  BSSY B0, `(.L_x_11118) ;  /* 0x0000005000007945 */ /* 0x000fe20003800000 */
[----:B------:R-:W-:Y:S02]  /*a210*/  LEA.HI.SX32 R120, R161, R106, 0x1b ;  /* 0x0000006aa1787211 */ /* 0x000fe400078fdaff */
[----:B------:R-:W-:Y:S01]  /*a220*/  LEA R12, R12, R103, 0x2 ;  /* 0x000000670c0c7211 */ /* 0x000fe200078e10ff */
[----:B------:R-:W-:Y:S06]  /*a230*/  @!P3 BRA `(.L_x_11119) ;  /* 0x000000000004b947 */ /* 0x000fec0003800000 */
[----:B---3--:R4:W-:Y:S02]  /*a240*/  REDG.E.ADD.F32.FTZ.RN.STRONG.GPU desc[UR22][R14.64+-0x300], R13 ;  /* 0xfffd000d0e0079a6 */ /* 0x0089e4000c10f396 */
.L_x_11119:
[----:B------:R-:W-:Y:S05]  /*a250*/  BSYNC B0 ;  /* 0x0000000000007941 */ /* 0x000fea0003800000 */
.L_x_11118:
[----:B---34-:R3:W4:Y:S01]  /*a260*/  LDS R13, [R12+0x2e80] ;  /* 0x002e80000c0d7984 */ /* 0x0187220000000800 */
[----:B------:R-:W-:Y:S01]  /*a270*/  BSSY B0, `(.L_x_11120) ;  /* 0x0000004000007945 */ /* 0x000fe20003800000 */
[----:B------:R-:W-:-:S03]  /*a280*/  LEA R120, R120, R103, 0x2 ;  /* 0x0000006778787211 */ /* 0x000fc600078e10ff */
[----:B------:R-:W-:Y:S05]  /*a290*/  @!P4 BRA `(.L_x_11121) ;  /* 0x000000000004c947 */ /* 0x000fea0003800000 */
[----:B----4-:R4:W-:Y:S02]  /*a2a0*/  REDG.E.ADD.F32.FTZ.RN.STRONG.GPU desc[UR22][R14.64+-0x200], R13 ;  /* 0xfffe000d0e0079a6 */ /* 0x0109e4000c10f396 */
.L_x_11121:
[----:B------:R-:W-:Y:S05]  /*a2b0*/  BSYNC B0 ;  /* 0x0000000000007941 */ /* 0x000fea0003800000 */
.L_x_11120:
[----:B----4-:R4:W0:Y:S01]  /*a2c0*/  LDS R13, [R120+0x2f80] ;  /* 0x002f8000780d7984 */ /* 0x0108220000000800 */
[----:B------:R-:W-:Y:S01]  /*a2d0*/  BSSY B0, `(.L_x_11122) ;  /* 0x0000004000007945 */ /* 0x000fe20003800000 */
[----:B---3--:R-:W-:-:S03]  /*a2e0*/  FADD.FTZ R12, R162, R165 ;  /* 0x000000a5a20c7221 */ /* 0x008fc60000010000 */
[----:B------:R-:W-:Y:S05]  /*a2f0*/  @!P5 BRA `(.L_x_11123) ;  /* 0x000000000004d947 */ /* 0x000fea0003800000 */
[----:B0-----:R3:W-:Y:S02]  /*a300*/  REDG.E.ADD.F32.FTZ.RN.STRONG.GPU desc[UR22][R14.64+-0x100], R13 ;  /* 0xffff000d0e0079a6 */ /* 0x0017e4000c10f396 */
.L_x_11123:
[----:B------:R-:W-:Y:S05]  /*a310*/  BSYNC B0 ;  /* 0x0000000000007941 */ /* 0x000fea0003800000 */
.L_x_11122:
[----:B----4-:R-:W4:Y:S01]  /*a320*/  SHFL.DOWN PT, R120, R117, 0x1, 0x1f ;  /* 0x08201f0075787f89 */ /* 0x010f2200000e0000 */
[----:B------:R-:W-:Y:S01]  /*a330*/  ISETP.GT.AND P0, PT, R104, 0x1e, PT ;  /* 0x0000001e6800780c */ /* 0x000fe20003f04270 */
[----:B------:R-:W-:Y:S01]  /*a340*/  FFMA.FTZ R119, R34, R31, R119 ;  /* 0x0000001f22777223 */ /* 0x000fe20000010077 */
[----:B0--3--:R-:W-:Y:S01]  /*a350*/  MOV R13, R117 ;  /* 0x00000075000d7202 */ /* 0x009fe20000000f00 */
[----:B--2---:R-:W0:Y:S01]  /*a360*/  SHFL.DOWN PT, R163, R35, 0x1, 0x1f ;  /* 0x08201f0023a37f89 */ /* 0x004e2200000e0000 */
        /* <DEDUP_REMOVED lines=8> */
[----:B------:R-:W-:Y:S01]  /*a3f0*/  FADD.FTZ R85, R34, R85 ;  /* 0x0000005522557221 */ /* 0x000fe20000010000 */
[----:B------:R-:W-:Y:S01]  /*a400*/  FMUL.FTZ R28, R159, R193 ;  /* 0x000000c19f1c7220 */ /* 0x000fe20000410000 */
[----:B------:R-:W-:Y:S01]  /*a410*/  FMUL.FTZ R143, R24, R143 ;  /* 0x0000008f188f7220 */ /* 0x000fe20000410000 */
[----:B------:R-:W-:Y:S01]  /*a420*/  FMUL.FTZ R210, R210, R141 ;  /* 0x0000008dd2d27220 */ /* 0x000fe20000410000 */
[----:B------:R-:W-:Y:S01]  /*a430*/  FMUL.FTZ R146, R17, R146 ;  /* 0x0000009211927220 */ /* 0x000fe20000410000 */
[----:B------:R-:W-:Y:S01]  /*a440*/  FFMA.FTZ R28, R27, R178, R28 ;  /* 0x000000b21b1c7223 */ /* 0x000fe2000001001c */
[----:B------:R-:W-:Y:S01]  /*a450*/  FMUL.FTZ R27, R26, R192 ;  /* 0x000000c01a1b7220 */ /* 0x000fe20000410000 */
[----:B------:R-:W-:Y:S01]  /*a460*/  FMUL.FTZ R26, R157, R191 ;  /* 0x000000bf9d1a7220 */ /* 0x000fe20000410000 */
[----:B------:R-:W-:Y:S01]  /*a470*/  FFMA.FTZ R222, R222, R145, R143 ;  /* 0x00000091dede7223 */ /* 0x000fe2000001008f */
[----:B------:R-:W-:Y:S01]  /*a480*/  FFMA.FTZ R221, R221, R144, R210 ;  /* 0x00000090dddd7223 */ /* 0x000fe200000100d2 */
[----:B------:R-:W-:Y:S01]  /*a490*/  FFMA.FTZ R27, R158, R177, R27 ;  /* 0x000000b19e1b7223 */ /* 0x000fe2000001001b */
[----:B----4-:R-:W-:Y:S01]  /*a4a0*/  @!P0 FADD.FTZ R13, R13, R120 ;  /* 0x000000780d0d8221 */ /* 0x010fe20000010000 */
[----:B------:R-:W-:Y:S01]  /*a4b0*/  FFMA.FTZ R26, R155, R176, R26 ;  /* 0x000000b09b1a7223 */ /* 0x000fe2000001001a */
[----:B------:R-:W-:Y:S01]  /*a4c0*/  FMUL.FTZ R206, R206, R137 ;  /* 0x00000089cece7220 */ /* 0x000fe20000410000 */
[-C--:B------:R-:W-:Y:S01]  /*a4d0*/  FFMA.FTZ R56, R71, R27.reuse, R56 ;  /* 0x0000001b47387223 */ /* 0x080fe20000010038 */
[----:B0-----:R-:W-:Y:S01]  /*a4e0*/  @!P0 FADD.FTZ R14, R14, R163 ;  /* 0x000000a30e0e8221 */ /* 0x001fe20000010000 */
[----:B------:R-:W0:Y:S01]  /*a4f0*/  SHFL.DOWN PT, R120, R13, 0x2, 0x1f ;  /* 0x08401f000d787f89 */ /* 0x000e2200000e0000 */
[-C--:B------:R-:W-:Y:S01]  /*a500*/  FFMA.FTZ R57, R74, R26.reuse, R57 ;  /* 0x0000001a4a397223 */ /* 0x080fe20000010039 */
[----:B------:R-:W-:Y:S01]  /*a510*/  FFMA.FTZ R222, R25, R26, R222 ;  /* 0x0000001a19de7223 */ /* 0x000fe200000100de */
[----:B--2---:R-:W-:Y:S01]  /*a520*/  @!P0 FADD.FTZ R15, R15, R162 ;  /* 0x000000a20f0f8221 */ /* 0x004fe20000010000 */
[----:B------:R-:W2:Y:S01]  /*a530*/  SHFL.DOWN PT, R117, R14, 0x2, 0x1f ;  /* 0x08401f000e757f89 */ /* 0x000ea200000e0000 */
[----:B------:R-:W-:Y:S01]  /*a540*/  FFMA.FTZ R221, R16, R27, R221 ;  /* 0x0000001b10dd7223 */ /* 0x000fe200000100dd */
[----:B------:R-:W-:Y:S01]  /*a550*/  FMUL.FTZ R27, R156, R190 ;  /* 0x000000be9c1b7220 */ /* 0x000fe20000410000 */
[----:B---3--:R-:W-:Y:S01]  /*a560*/  @!P0 FADD.FTZ R12, R161, R12 ;  /* 0x0000000ca10c8221 */ /* 0x008fe20000010000 */
[----:B------:R-:W3:Y:S01]  /*a570*/  SHFL.DOWN PT, R162, R15, 0x2, 0x1f ;  /* 0x08401f000fa27f89 */ /* 0x000ee200000e0000 */
[----:B------:R-:W-:Y:S01]  /*a580*/  ISETP.GT.AND P0, PT, R104, 0x1d, PT ;  /* 0x0000001d6800780c */ /* 0x000fe20003f04270 */
[----:B------:R-:W-:Y:S01]  /*a590*/  FMUL.FTZ R16, R151, R189 ;  /* 0x000000bd97107220 */ /* 0x000fe20000410000 */
[----:B------:R-:W-:Y:S01]  /*a5a0*/  FFMA.FTZ R27, R154, R175, R27 ;  /* 0x000000af9a1b7223 */ /* 0x000fe2000001001b */
[----:B------:R-:W4:Y:S01]  /*a5b0*/  SHFL.DOWN PT, R35, R12, 0x2, 0x1f ;  /* 0x08401f000c237f89 */ /* 0x000f2200000e0000 */
[----:B------:R-:W-:Y:S01]  /*a5c0*/  FFMA.FTZ R213, R213, R160, R146 ;  /* 0x000000a0d5d57223 */ /* 0x000fe20000010092 */
[----:B------:R-:W-:Y:S01]  /*a5d0*/  FFMA.FTZ R16, R153, R174, R16 ;  /* 0x000000ae99107223 */ /* 0x000fe20000010010 */
[----:B------:R-:W-:Y:S01]  /*a5e0*/  FFMA.FTZ R140, R209, R140, R206 ;  /* 0x0000008cd18c7223 */ /* 0x000fe200000100ce */
[----:B------:R-:W-:Y:S01]  /*a5f0*/  FMUL.FTZ R17, R152, R188 ;  /* 0x000000bc98117220 */ /* 0x000fe20000410000 */
[----:B------:R-:W-:Y:S01]  /*a600*/  FMUL.FTZ R202, R202, R135 ;  /* 0x00000087caca7220 */ /* 0x000fe20000410000 */
[-C--:B------:R-:W-:Y:S01]  /*a610*/  FFMA.FTZ R58, R73, R27.reuse, R58 ;  /* 0x0000001b493a7223 */ /* 0x080fe2000001003a */
[----:B------:R-:W-:Y:S01]  /*a620*/  FFMA.FTZ R213, R230, R27, R213 ;  /* 0x0000001be6d57223 */ /* 0x000fe200000100d5 */
[-C--:B------:R-:W-:Y:S01]  /*a630*/  FFMA.FTZ R59, R76, R16.reuse, R59 ;  /* 0x000000104c3b7223 */ /* 0x080fe2000001003b */
[----:B------:R-:W-:Y:S01]  /*a640*/  FFMA.FTZ R140, R205, R16, R140 ;  /* 0x00000010cd8c7223 */ /* 0x000fe2000001008c */
[----:B------:R-:W-:Y:S01]  /*a650*/  FMUL.FTZ R16, R149, R187 ;  /* 0x000000bb95107220 */ /* 0x000fe20000410000 */
[----:B------:R-:W-:Y:S01]  /*a660*/  FFMA.FTZ R17, R150, R173, R17 ;  /* 0x000000ad96117223 */ /* 0x000fe20000010011 */
[----:B0-----:R-:W-:Y:S01]  /*a670*/  @!P0 FADD.FTZ R13, R13, R120 ;  /* 0x000000780d0d8221 */ /* 0x001fe20000010000 */
[----:B------:R-:W-:Y:S01]  /*a680*/  FFMA.FTZ R207, R207, R138, R202 ;  /* 0x0000008acfcf7223 */ /* 0x000fe200000100ca */
[----:B------:R-:W-:Y:S01]  /*a690*/  FMUL.FTZ R133, R208, R133 ;  /* 0x00000085d0857220 */ /* 0x000fe20000410000 */
[----:B------:R-:W-:Y:S01]  /*a6a0*/  FFMA.FTZ R16, R147, R171, R16 ;  /* 0x000000ab93107223 */ /* 0x000fe20000010010 */
[----:B--2---:R-:W-:Y:S01]  /*a6b0*/  @!P0 FADD.FTZ R14, R14, R117 ;  /* 0x000000750e0e8221 */ /* 0x004fe20000010000 */
[----:B------:R-:W0:Y:S01]  /*a6c0*/  SHFL.DOWN PT, R30, R13, 0x4, 0x1f ;  /* 0x08801f000d1e7f89 */ /* 0x000e2200000e0000 */
[-C--:B------:R-:W-:Y:S01]  /*a6d0*/  FFMA.FTZ R60, R75, R17.reuse, R60 ;  /* 0x000000114b3c7223 */ /* 0x080fe2000001003c */
[----:B------:R-:W-:Y:S01]  /*a6e0*/  FFMA.FTZ R207, R204, R17, R207 ;  /* 0x00000011cccf7223 */ /* 0x000fe200000100cf */
[----:B---3--:R-:W-:Y:S01]  /*a6f0*/  @!P0 FADD.FTZ R15, R15, R162 ;  /* 0x000000a20f0f8221 */ /* 0x008fe20000010000 */
[----:B------:R-:W2:Y:S01]  /*a700*/  SHFL.DOWN PT, R31, R14, 0x4, 0x1f ;  /* 0x08801f000e1f7f89 */ /* 0x000ea200000e0000 */
[----:B------:R-:W-:Y:S01]  /*a710*/  FFMA.FTZ R226, R226, R131, R133 ;  /* 0x00000083e2e27223 */ /* 0x000fe20000010085 */
[----:B------:R-:W-:Y:S01]  /*a720*/  FMUL.FTZ R17, R148, R186 ;  /* 0x000000ba94117220 */ /* 0x000fe20000410000 */
[----:B----4-:R-:W-:Y:S01]  /*a730*/  @!P0 FADD.FTZ R12, R12, R35 ;  /* 0x000000230c0c8221 */ /* 0x010fe20000010000 */
[----:B------:R-:W3:Y:S01]  /*a740*/  SHFL.DOWN PT, R34, R15, 0x4, 0x1f ;  /* 0x08801f000f227f89 */ /* 0x000ee200000e0000 */
[----:B------:R-:W-:Y:S01]  /*a750*/  ISETP.GT.AND P0, PT, R104, 0x1b, PT ;  /* 0x0000001b6800780c */ /* 0x000fe20003f04270 */
[----:B------:R-:W-:Y:S01]  /*a760*/  FMUL.FTZ R136, R203, R136 ;  /* 0x00000088cb887220 */ /* 0x000fe20000410000 */
[-C--:B------:R-:W-:Y:S01]  /*a770*/  FFMA.FTZ R61, R78, R16.reuse, R61 ;  /* 0x000000104e3d7223 */ /* 0x080fe2000001003d */
[----:B------:R-:W4:Y:S01]  /*a780*/  SHFL.DOWN PT, R29, R12, 0x4, 0x1f ;  /* 0x08801f000c1d7f89 */ /* 0x000f2200000e0000 */
[----:B------:R-:W-:Y:S01]  /*a790*/  FFMA.FTZ R226, R199, R16, R226 ;  /* 0x00000010c7e27223 */ /* 0x000fe200000100e2 */
[----:B------:R-:W-:Y:S01]  /*a7a0*/  FFMA.FTZ R17, R116, R170, R17 ;  /* 0x000000aa74117223 */ /* 0x000fe20000010011 */
[----:B------:R-:W-:Y:S01]  /*a7b0*/  FMUL.FTZ R16, R113, R185 ;  /* 0x000000b971107220 */ /* 0x000fe20000410000 */
[----:B------:R-:W-:Y:S01]  /*a7c0*/  FFMA.FTZ R215, R215, R134, R136 ;  /* 0x00000086d7d77223 */ /* 0x000fe20000010088 */
[----:B------:R-:W-:Y:S01]  /*a7d0*/  FMUL.FTZ R23, R23, R132 ;  /* 0x0000008417177220 */ /* 0x000fe20000410000 */
[----:B------:R-:W-:Y:S01]  /*a7e0*/  FFMA.FTZ R62, R77, R17, R62 ;  /* 0x000000114d3e7223 */ /* 0x000fe2000001003e */
[----:B------:R-:W-:Y:S01]  /*a7f0*/  FFMA.FTZ R16, R115, R169, R16 ;  /* 0x000000a973107223 */ /* 0x000fe20000010010 */
[----:B------:R-:W-:Y:S01]  /*a800*/  FFMA.FTZ R215, R164, R17, R215 ;  /* 0x00000011a4d77223 */ /* 0x000fe200000100d7 */
[----:B------:R-:W-:Y:S01]  /*a810*/  FFMA.FTZ R200, R200, R129, R23 ;  /* 0x00000081c8c87223 */ /* 0x000fe20000010017 */
[----:B------:R-:W-:Y:S01]  /*a820*/  ISETP.NE.AND P1, PT, R104, RZ, PT ;  /* 0x000000ff6800720c */ /* 0x000fe20003f25270 */
[----:B------:R-:W-:Y:S01]  /*a830*/  FMUL.FTZ R17, R114, R184 ;  /* 0x000000b872117220 */ /* 0x000fe20000410000 */
[----:B0-----:R-:W-:Y:S01]  /*a840*/  @!P0 FADD.FTZ R13, R13, R30 ;  /* 0x0000001e0d0d8221 */ /* 0x001fe20000010000 */
[----:B------:R-:W-:Y:S01]  /*a850*/  ISETP.NE.AND P2, PT, R106, RZ, PT ;  /* 0x000000ff6a00720c */ /* 0x000fe20003f45270 */
[-C--:B------:R-:W-:Y:S01]  /*a860*/  FFMA.FTZ R200, R21, R16.reuse, R200 ;  /* 0x0000001015c87223 */ /* 0x080fe200000100c8 */
[----:B------:R-:W-:Y:S01]  /*a870*/  FFMA.FTZ R63, R80, R16, R63 ;  /* 0x00000010503f7223 */ /* 0x000fe2000001003f */
[----:B--2---:R-:W-:Y:S01]  /*a880*/  @!P0 FADD.FTZ R14, R14, R31 ;  /* 0x0000001f0e0e8221 */ /* 0x004fe20000010000 */
[----:B------:R-:W0:Y:S01]  /*a890*/  SHFL.DOWN PT, R24, R13, 0x8, 0x1f ;  /* 0x09001f000d187f89 */ /* 0x000e2200000e0000 */
[----:B------:R-:W-:Y:S01]  /*a8a0*/  FFMA.FTZ R21, R112, R168, R17 ;  /* 0x000000a870157223 */ /* 0x000fe20000010011 */
[----:B------:R-:W-:Y:S01]  /*a8b0*/  FMUL.FTZ R223, R223, R142 ;  /* 0x0000008edfdf7220 */ /* 0x000fe20000410000 */
[----:B---3--:R-:W-:Y:S01]  /*a8c0*/  @!P0 FADD.FTZ R15, R15, R34 ;  /* 0x000000220f0f8221 */ /* 0x008fe20000010000 */
[----:B------:R-:W-:Y:S01]  /*a8d0*/  FMUL.FTZ R130, R201, R130 ;  /* 0x00000082c9827220 */ /* 0x000fe20000410000 */
[----:B------:R-:W-:Y:S01]  /*a8e0*/  FMUL.FTZ R16, R111, R183 ;  /* 0x000000b76f107220 */ /* 0x000fe20000410000 */
[----:B------:R-:W-:Y:S01]  /*a8f0*/  FMUL.FTZ R127, R32, R127 ;  /* 0x0000007f207f7220 */ /* 0x000fe20000410000 */
[----:B----4-:R-:W-:Y:S01]  /*a900*/  @!P0 FADD.FTZ R12, R12, R29 ;  /* 0x0000001d0c0c8221 */ /* 0x010fe20000010000 */
[----:B------:R-:W2:Y:S01]  /*a910*/  SHFL.DOWN PT, R26, R15, 0x8, 0x1f ;  /* 0x09001f000f1a7f89 */ /* 0x000ea200000e0000 */
[----:B------:R-:W-:Y:S01]  /*a920*/  ISETP.GT.AND P0, PT, R104, 0x17, PT ;  /* 0x000000176800780c */ /* 0x000fe20003f04270 */
[----:B------:R-:W-:Y:S01]  /*a930*/  FMUL.FTZ R17, R110, R182 ;  /* 0x000000b66e117220 */ /* 0x000fe20000410000 */
[----:B------:R-:W-:Y:S01]  /*a940*/  FMUL.FTZ R20, R20, R125 ;  /* 0x0000007d14147220 */ /* 0x000fe20000410000 */
        /* <DEDUP_REMOVED lines=15> */
[----:B------:R-:W-:Y:S01]  /*aa40*/  BSSY B0, `(.L_x_11124) ;  /* 0x000003a000007945 */ /* 0x000fe20003800000 */
[----:B------:R-:W-:Y:S01]  /*aa50*/  FFMA.FTZ R51, R68, R118, R51 ;  /* 0x0000007644337223 */ /* 0x000fe20000010033 */
[----:B------:R-:W0:Y:S01]  /*aa60*/  SHFL.DOWN PT, R24, R13, 0x10, 0x1f ;  /* 0x0a001f000d187f89 */ /* 0x000e2200000e0000 */
[----:B------:R-:W-:Y:S01]  /*aa70*/  FADD.FTZ R83, R196, R83 ;  /* 0x00000053c4537221 */ /* 0x000fe20000010000 */
[----:B------:R-:W-:Y:S01]  /*aa80*/  FADD.FTZ R84, R119, R84 ;  /* 0x0000005477547221 */ /* 0x000fe20000010000 */
[----:B--2---:R-:W-:Y:S01]  /*aa90*/  @!P0 FADD.FTZ R15, R15, R26 ;  /* 0x0000001a0f0f8221 */ /* 0x004fe20000010000 */
[----:B------:R-:W-:Y:S01]  /*aaa0*/  FFMA.FTZ R54, R69, R121, R54 ;  /* 0x0000007945367223 */ /* 0x000fe20000010036 */
[----:B------:R-:W-:Y:S01]  /*aab0*/  FFMA.FTZ R55, R72, R28, R55 ;  /* 0x0000001c48377223 */ /* 0x000fe20000010037 */
        /* <DEDUP_REMOVED lines=22> */
[----:B------:R-:W-:Y:S01]  /*ac20*/  FADD.FTZ R98, R33, R98 ;  /* 0x0000006221627221 */ /* 0x000fe20000010000 */
        /* <DEDUP_REMOVED lines=27> */
.L_x_11125:
[----:B------:R-:W-:Y:S05]  /*ade0*/  BSYNC B0 ;  /* 0x0000000000007941 */ /* 0x000fea0003800000 */
.L_x_11124:
[----:B------:R-:W-:Y:S02]  /*adf0*/  UIADD3 UR7, UR7, 0x1, URZ ;  /* 0x0000000107077890 */ /* 0x000fe4000fffe03f */
[----:B------:R-:W-:Y:S02]  /*ae00*/  UIADD3 UR8, UP1, UR8, 0x1, URZ ;  /* 0x0000000108087890 */ /* 0x000fe4000ff3e03f */
[----:B------:R-:W-:Y:S02]  /*ae10*/  UISETP.GE.AND UP0, UPT, UR7, UR52, UPT ;  /* 0x000000340700728c */ /* 0x000fe4000bf06270 */
[----:B------:R-:W-:-:S04]  /*ae20*/  UIADD3.X UR9, URZ, UR9, URZ, UP1, !UPT ;  /* 0x000000093f097290 */ /* 0x000fc80008ffe43f */
[----:B------:R-:W-:-:S13]  /*ae30*/  PLOP3.LUT P0, PT, PT, PT, UP0, 0x80, 0x0 ;  /* 0x000000000000781c */ /* 0x000fda0003f0f008 */
[----:B------:R-:W-:Y:S05]  /*ae40*/  @!P0 BRA `(.L_x_11126) ;  /* 0xffffff7c00448947 */ /* 0x000fea000383ffff */
.L_x_11031:
        /* <DEDUP_REMOVED lines=16> */
[----:B------:R-:W-:Y:S01]  /*af50*/  ULDC.64 UR26, c[0x0][0x390] ;  /* 0x0000e400001a7ab9 */ /* 0x000fe20000000a00 */
[----:B------:R-:W-:Y:S01]  /*af60*/  FADD.FTZ R0, R105, R98 ;  /* 0x0000006269007221 */ /* 0x000fe20000010000 */
[----:B------:R-:W-:Y:S01]  /*af70*/  UIADD3 UR25, UR25, UR7, URZ ;  /* 0x0000000719197290 */ /* 0x000fe2000fffe03f */
[----:B------:R-:W-:Y:S01]  /*af80*/  F2FP.F16.F32.PACK_AB R19, R83, R84 ;  /* 0x000000545313723e */ /* 0x000fe200000000ff */
[----:B------:R-:W-:Y:S01]  /*af90*/  UIMAD UR7, UR11, UR26, URZ ;  /* 0x0000001a0b0772a4 */ /* 0x000fe2000f8e023f */
[----:B------:R-:W-:Y:S01]  /*afa0*/  F2FP.F16.F32.PACK_AB R18, R85, R86 ;  /* 0x000000565512723e */ /* 0x000fe200000000ff */
[----:B------:R-:W-:Y:S01]  /*afb0*/  UIMAD.WIDE.U32 UR24, UR10, UR26, UR24 ;  /* 0x0000001a0a1872a5 */ /* 0x000fe2000f8e0018 */
[----:B------:R-:W-:Y:S01]  /*afc0*/  F2FP.F16.F32.PACK_AB R17, R87, R88 ;  /* 0x000000585711723e */ /* 0x000fe200000000ff */
[----:B------:R4:W-:Y:S01]  /*afd0*/  STS.128 [R99], R4 ;  /* 0x0000000463007388 */ /* 0x0009e20000000c00 */
[----:B------:R-:W-:Y:S01]  /*afe0*/  UIMAD UR7, UR10, UR27, UR7 ;  /* 0x0000001b0a0772a4 */ /* 0x000fe2000f8e0207 */
[----:B------:R-:W-:Y:S01]  /*aff0*/  F2FP.F16.F32.PACK_AB R16, R89, R90 ;  /* 0x0000005a5910723e */ /* 0x000fe200000000ff */
[----:B------:R-:W-:Y:S01]  /*b000*/  UIADD3 UR16, UP1, UR16, -0x1000, URZ ;  /* 0xfffff00010107890 */ /* 0x000fe2000ff3e03f */
[----:B------:R-:W-:Y:S01]  /*b010*/  STS.128 [R99+0x10], R48 ;  /* 0x0000103063007388 */ /* 0x000fe20000000c00 */
[----:B------:R-:W-:-:S03]  /*b020*/  NOP ;  /* 0x0000000000007918 */ /* 0x000fc60000000000 */
[----:B------:R-:W5:Y:S01]  /*b030*/  LDS.128 R8, [R100] ;  /* 0x0000000064087984 */ /* 0x000f620000000c00 */
[----:B------:R-:W-:Y:S01]  /*b040*/  ULDC.64 UR26, c[0x0][0x3e0] ;  /* 0x0000f800001a7ab9 */ /* 0x000fe20000000a00 */
[----:B------:R-:W-:Y:S02]  /*b050*/  UIADD3 UR19, UR25, UR7, URZ ;  /* 0x0000000719137290 */ /* 0x000fe4000fffe03f */
[----:B012---:R-:W0:Y:S01]  /*b060*/  LDS.128 R12, [R100+0x200] ;  /* 0x00020000640c7984 */ /* 0x007e220000000c00 */
[----:B------:R-:W-:Y:S01]  /*b070*/  ULEA UR7, UP0, UR24, UR26, 0x1 ;  /* 0x0000001a18077291 */ /* 0x000fe2000f80083f */
[----:B----4-:R-:W-:Y:S01]  /*b080*/  FADD.FTZ R5, R0, R97 ;  /* 0x0000006100057221 */ /* 0x010fe20000010000 */
[----:B------:R-:W-:Y:S01]  /*b090*/  F2FP.F16.F32.PACK_AB R4, R97, R98 ;  /* 0x000000626104723e */ /* 0x000fe200000000ff */
[----:B------:R-:W-:Y:S01]  /*b0a0*/  UIADD3 UR14, UP2, UR14, -0x800, URZ ;  /* 0xfffff8000e0e7890 */ /* 0x000fe2000ff5e03f */
[----:B------:R-:W-:Y:S01]  /*b0b0*/  F2FP.F16.F32.PACK_AB R7, R91, R92 ;  /* 0x0000005c5b07723e */ /* 0x000fe200000000ff */
[----:B------:R-:W-:Y:S01]  /*b0c0*/  ULEA.HI.X UR24, UR24, UR27, UR19, 0x1, UP0 ;  /* 0x0000001b18187291 */ /* 0x000fe200080f0c13 */
[----:B---3--:R-:W-:Y:S01]  /*b0d0*/  MOV R2, UR7 ;  /* 0x0000000700027c02 */ /* 0x008fe20008000f00 */
[----:B------:R-:W-:Y:S01]  /*b0e0*/  FADD.FTZ R0, R5, R96 ;  /* 0x0000006005007221 */ /* 0x000fe20000010000 */
[----:B------:R-:W-:Y:S01]  /*b0f0*/  F2FP.F16.F32.PACK_AB R5, R95, R96 ;  /* 0x000000605f05723e */ /* 0x000fe200000000ff */
        /* <DEDUP_REMOVED lines=12> */
[----:B------:R-:W-:Y:S01]  /*b1c0*/  UIADD3 UR6, UR6, 0x1, URZ ;  /* 0x0000000106067890 */ /* 0x000fe2000fffe03f */
        /* <DEDUP_REMOVED lines=8> */
[----:B------:R-:W-:Y:S01]  /*b250*/  UIADD3.X UR17, UR17, -0x1, URZ, UP1, !UPT ;  /* 0xffffffff11117890 */ /* 0x000fe20008ffe43f */
[----:B-----5:R-:W-:Y:S01]  /*b260*/  STG.E.128 desc[UR22][R2.64], R8 ;  /* 0x0000000802007986 */ /* 0x020fe2000c101d16 */
[----:B------:R-:W-:Y:S01]  /*b270*/  ULDC.64 UR24, c[0x0][0x3f0] ;  /* 0x0000fc0000187ab9 */ /* 0x000fe20000000a00 */
[----:B------:R-:W-:Y:S01]  /*b280*/  UIADD3 UR9, UR9, UR7, URZ ;  /* 0x0000000709097290 */ /* 0x000fe2000fffe03f */
[----:B------:R-:W-:Y:S01]  /*b290*/  FADD.FTZ R89, R90, R89 ;  /* 0x000000595a597221 */ /* 0x000fe20000010000 */
[----:B0-----:R0:W-:Y:S01]  /*b2a0*/  STG.E.128 desc[UR22][R2.64+0x200], R12 ;  /* 0x0002000c02007986 */ /* 0x0011e2000c101d16 */
[----:B------:R-:W-:Y:S02]  /*b2b0*/  ULEA UR7, UP0, UR8, UR24, 0x1 ;  /* 0x0000001808077291 */ /* 0x000fe4000f80083f */
[----:B------:R-:W-:Y:S01]  /*b2c0*/  FADD.FTZ R88, R89, R88 ;  /* 0x0000005859587221 */ /* 0x000fe20000010000 */
[----:B------:R-:W-:Y:S01]  /*b2d0*/  BAR.SYNC.DEFER_BLOCKING 0x0 ;  /* 0x0000000000007b1d */ /* 0x000fe20000010000 */
[----:B------:R-:W-:-:S02]  /*b2e0*/  ULEA.HI.X UR8, UR8, UR25, UR9, 0x1, UP0 ;  /* 0x0000001908087291 */ /* 0x000fc400080f0c09 */
[----:B------:R-:W-:Y:S01]  /*b2f0*/  UISETP.GT.AND UP0, UPT, UR18, 0x1, UPT ;  /* 0x000000011200788c */ /* 0x000fe2000bf04270 */
[----:B------:R-:W-:Y:S01]  /*b300*/  FADD.FTZ R87, R88, R87 ;  /* 0x0000005758577221 */ /* 0x000fe20000010000 */
[----:B------:R-:W-:Y:S02]  /*b310*/  UIADD3.X UR15, UR15, -0x1, URZ, UP2, !UPT ;  /* 0xffffffff0f0f7890 */ /* 0x000fe400097fe43f */
[----:B------:R-:W-:Y:S01]  /*b320*/  UIADD3.X UR48, UR48, -0x1, URZ, UP3, !UPT ;  /* 0xffffffff30307890 */ /* 0x000fe20009ffe43f */
[----:B------:R-:W-:Y:S01]  /*b330*/  FADD.FTZ R86, R87, R86 ;  /* 0x0000005657567221 */ /* 0x000fe20000010000 */
[----:B------:R-:W-:Y:S01]  /*b340*/  PLOP3.LUT P0, PT, PT, PT, UP0, 0x80, 0x0 ;  /* 0x000000000000781c */ /* 0x000fe20003f0f008 */
[----:B------:R-:W-:Y:S02]  /*b350*/  UIADD3.X UR50, UR50, -0x1, URZ, UP4, !UPT ;  /* 0xffffffff32327890 */ /* 0x000fe4000a7fe43f */
[----:B------:R-:W-:Y:S01]  /*b360*/  FADD.FTZ R85, R86, R85 ;  /* 0x0000005556557221 */ /* 0x000fe20000010000 */
[----:B0-----:R-:W-:-:S02]  /*b370*/  MOV R2, UR7 ;  /* 0x0000000700027c02 */ /* 0x001fc40008000f00 */
[----:B------:R-:W-:Y:S01]  /*b380*/  MOV R3, UR8 ;  /* 0x0000000800037c02 */ /* 0x000fe20008000f00 */
[----:B------:R-:W-:Y:S02]  /*b390*/  FADD.FTZ R84, R85, R84 ;  /* 0x0000005455547221 */ /* 0x000fe40000010000 */
[----:B------:R-:W-:-:S04]  /*b3a0*/  IMAD.WIDE R2, R101, 0x10, R2 ;  /* 0x0000001065027825 */ /* 0x000fc800078e0202 */
[----:B------:R-:W-:Y:S01]  /*b3b0*/  FADD.FTZ R105, R84, R83 ;  /* 0x0000005354697221 */ /* 0x000fe20000010000 */
[----:B------:R-:W-:Y:S04]  /*b3c0*/  STS.128 [R99], R4 ;  /* 0x0000000463007388 */ /* 0x000fe80000000c00 */
[----:B------:R-:W-:Y:S01]  /*b3d0*/  STS.128 [R99+0x10], R16 ;  /* 0x0000101063007388 */ /* 0x000fe20000000c00 */
[----:B------:R-:W-:-:S03]  /*b3e0*/  NOP ;  /* 0x0000000000007918 */ /* 0x000fc60000000000 */
[----:B------:R-:W0:Y:S04]  /*b3f0*/  LDS.128 R8, [R100] ;  /* 0x0000000064087984 */ /* 0x000e280000000c00 */
[----:B------:R-:W1:Y:S04]  /*b400*/  LDS.128 R20, [R100+0x200] ;  /* 0x0002000064147984 */ /* 0x000e680000000c00 */
[----:B0-----:R0:W-:Y:S04]  /*b410*/  STG.E.128 desc[UR22][R2.64], R8 ;  /* 0x0000000802007986 */ /* 0x0011e8000c101d16 */
[----:B-1----:R0:W-:Y:S01]  /*b420*/  STG.E.128 desc[UR22][R2.64+0x200], R20 ;  /* 0x0002001402007986 */ /* 0x0021e2000c101d16 */
[----:B------:R-:W-:Y:S05]  /*b430*/  @P0 BRA `(.L_x_11127) ;  /* 0xffffff5400800947 */ /* 0x000fea000383ffff */
.L_x_11029:
        /* <DEDUP_REMOVED lines=37> */
.L_x_11129:
[----:B------:R-:W-:Y:S05]  /*b690*/  BSYNC B0 ;  /* 0x0000000000007941 */ /* 0x000fea0003800000 */
.L_x_11128:
[----:B------:R-:W-:Y:S01]  /*b6a0*/  ULDC.64 UR4, c[0x0][0x3f8] ;  /* 0x0000fe0000047ab9 */ /* 0x000fe20000000a00 */
[----:B------:R-:W-:Y:S01]  /*b6b0*/  BSSY B0, `(.L_x_11130) ;  /* 0x0000028000007945 */ /* 0x000fe20003800000 */
[----:B------:R-:W-:-:S04]  /*b6c0*/  ISETP.NE.U32.AND P0, PT, RZ, UR4, PT ;  /* 0x00000004ff007c0c */ /* 0x000fc8000bf05070 */
[----:B------:R-:W-:-:S13]  /*b6d0*/  ISETP.NE.AND.EX P0, PT, RZ, UR5, PT, P0 ;  /* 0x00000005ff007c0c */ /* 0x000fda000bf05300 */
[----:B------:R-:W-:Y:S05]  /*b6e0*/  @!P0 BRA `(.L_x_11131) ;  /* 0x00000000008c8947 */ /* 0x000fea0003800000 */
[----:B------:R-:W-:Y:S06]  /*b6f0*/  BAR.SYNC.DEFER_BLOCKING 0x0 ;  /* 0x0000000000007b1d */ /* 0x000fec0000010000 */
[----:B------:R-:W2:Y:S01]  /*b700*/  SHFL.DOWN P0, R0, R105, 0x1, 0x1f ;  /* 0x08201f0069007f89 */ /* 0x000ea20000000000 */
[----:B01----:R-:W0:Y:S01]  /*b710*/  S2R R4, SR_LANEID ;  /* 0x0000000000047919 */ /* 0x003e220000000000 */
[----:B------:R-:W1:Y:S01]  /*b720*/  S2R R11, SR_TID.X ;  /* 0x00000000000b7919 */ /* 0x000e620000002100 */
[----:B--2---:R-:W-:-:S05]  /*b730*/  @P0 FADD R0, R0, R105 ;  /* 0x0000006900000221 */ /* 0x004fca0000000000 */
[----:B------:R-:W2:Y:S01]  /*b740*/  SHFL.DOWN P0, R3, R0, 0x2, 0x1f ;  /* 0x08401f0000037f89 */ /* 0x000ea20000000000 */
[----:B0-----:R-:W-:-:S13]  /*b750*/  ISETP.NE.AND P1, PT, R4, RZ, PT ;  /* 0x000000ff0400720c */ /* 0x001fda0003f25270 */
[----:B------:R-:W0:Y:S01]  /*b760*/  @!P1 S2R R7, SR_CgaCtaId ;  /* 0x0000000000079919 */ /* 0x000e220000008800 */
[----:B------:R-:W-:Y:S01]  /*b770*/  @!P1 MOV R6, 0x400 ;  /* 0x0000040000069802 */ /* 0x000fe20000000f00 */
        /* <DEDUP_REMOVED lines=16> */
[----:B--2---:R-:W0:Y:S01]  /*b880*/  @!P0 S2R R3, SR_CgaCtaId ;  /* 0x0000000000038919 */ /* 0x004e220000008800 */
        /* <DEDUP_REMOVED lines=9> */
.L_x_11131:
[----:B0-----:R-:W0:Y:S02]  /*b920*/  S2R R11, SR_TID.X ;  /* 0x00000000000b7919 */ /* 0x001e240000002100 */
.L_x_11132:
[----:B------:R-:W-:Y:S05]  /*b930*/  BSYNC B0 ;  /* 0x0000000000007941 */ /* 0x000fea0003800000 */
.L_x_11130:
        /* <DEDUP_REMOVED lines=22> */
.L_x_11134:
[----:B------:R-:W-:Y:S02]  /*baa0*/  LEA R0, R11, UR8, 0x3 ;  /* 0x000000080b007c11 */ /* 0x000fe4000f8e18ff */
[----:B0123--:R-:W-:Y:S02]  /*bab0*/  MOV R3, UR5 ;  /* 0x0000000500037c02 */ /* 0x00ffe40008000f00 */
        /* <DEDUP_REMOVED lines=30> */
.L_x_11133:
[----:B------:R-:W-:Y:S05]  /*bca0*/  EXIT ;  /* 0x000000000000794d */ /* 0x000fea0003800000 */
.L_x_11035:
[----:B------:R-:W-:Y:S01]  /*bcb0*/  HFMA2.MMA R235, -RZ, RZ, 0, 5.9604644775390625e-08 ;  /* 0x00000001ffeb7435 */ /* 0x000fe200000001ff */
[----:B------:R-:W-:Y:S02]  /*bcc0*/  MOV R238, R232 ;  /* 0x000000e800ee7202 */ /* 0x000fe40000000f00 */
[----:B------:R-:W-:Y:S02]  /*bcd0*/  MOV R236, RZ ;  /* 0x000000ff00ec7202 */ /* 0x000fe40000000f00 */
[----:B------:R-:W-:-:S07]  /*bce0*/  MOV R23, 0xffffffff ;  /* 0xffffffff00177802 */ /* 0x000fce0000000f00 */
[----:B0-2---:R-:W-:Y:S05]  /*bcf0*/  WARPSYNC.COLLECTIVE R23, `(.L_x_11135) ;  /* 0x0000000017087348 */ /* 0x005fea0003c00000 */
[----:B------:R1:W3:Y:S02]  /*bd00*/  SHFL.UP P3, R20, R238, R235, R236 ;  /* 0x040000ebee147389 */ /* 0x0002e400000600ec */
[----:B0123--:R-:W-:Y:S01]  /*bd10*/  ENDCOLLECTIVE ;  /* 0x000000000000791b */ /* 0x00ffe20003800000 */
.L_x_11135:
[----:B------:R-:W-:Y:S02]  /*bd20*/  MOV R238, R21 ;  /* 0x0000001500ee7202 */ /* 0x000fe40000000f00 */
[----:B------:R-:W-:-:S07]  /*bd30*/  MOV R22, R20 ;  /* 0x0000001400167202 */ /* 0x000fce0000000f00 */
[----:B------:R-:W-:Y:S05]  /*bd40*/  WARPSYNC.COLLECTIVE R23, `(.L_x_11136) ;  /* 0x0000000017087348 */ /* 0x000fea0003c00000 */
[----:B------:R0:W1:Y:S02]  /*bd50*/  SHFL.UP P3, R20, R238, R235, R236 ;  /* 0x040000ebee147389 */ /* 0x00006400000600ec */
[----:B01----:R-:W-:Y:S01]  /*bd60*/  ENDCOLLECTIVE ;  /* 0x000000000000791b */ /* 0x003fe20003800000 */
.L_x_11136:
[----:B------:R-:W-:Y:S02]  /*bd70*/  MOV R238, R233 ;  /* 0x000000e900ee7202 */ /* 0x000fe40000000f00 */
[----:B------:R-:W-:-:S07]  /*bd80*/  MOV R230, R20 ;  /* 0x0000001400e67202 */ /* 0x000fce0000000f00 */
[----:B------:R-:W-:Y:S05]  /*bd90*/  WARPSYNC.COLLECTIVE R23, `(.L_x_11137) ;  /* 0x0000000017087348 */ /* 0x000fea0003c00000 */
[----:B------:R0:W1:Y:S02]  /*bda0*/  SHFL.UP P3, R20, R238, R235, R236 ;  /* 0x040000ebee147389 */ /* 0x00006400000600ec */
[----:B01----:R-:W-:Y:S01]  /*bdb0*/  ENDCOLLECTIVE ;  /* 0x000000000000791b */ /* 0x003fe20003800000 */
.L_x_11137:
[----:B------:R-:W-:Y:S02]  /*bdc0*/  MOV R238, R234 ;  /* 0x000000ea00ee7202 */ /* 0x000fe40000000f00 */
[----:B------:R-:W-:-:S07]  /*bdd0*/  MOV R237, R20 ;  /* 0x0000001400ed7202 */ /* 0x000fce0000000f00 */
[----:B------:R-:W-:Y:S05]  /*bde0*/  WARPSYNC.COLLECTIVE R23, `(.L_x_11138) ;  /* 0x0000000017087348 */ /* 0x000fea0003c00000 */
[----:B------:R0:W1:Y:S02]  /*bdf0*/  SHFL.UP P3, R20, R238, R235, R236 ;  /* 0x040000ebee147389 */ /* 0x00006400000600ec */
[----:B01----:R-:W-:Y:S01]  /*be00*/  ENDCOLLECTIVE ;  /* 0x000000000000791b */ /* 0x003fe20003800000 */
.L_x_11138:
[C---:B------:R-:W-:Y:S01]  /*be10*/  FMUL.FTZ R23, R21.reuse, R230 ;  /* 0x000000e615177220 */ /* 0x040fe20000410000 */
        /* <DEDUP_REMOVED lines=17> */
.L_x_11139:
[----:B------:R-:W-:Y:S02]  /*bf30*/  MOV R238, R21 ;  /* 0x0000001500ee7202 */ /* 0x000fe40000000f00 */
[----:B------:R-:W-:-:S07]  /*bf40*/  MOV R22, R20 ;  /* 0x0000001400167202 */ /* 0x000fce0000000f00 */
[----:B------:R-:W-:Y:S05]  /*bf50*/  WARPSYNC.COLLECTIVE R23, `(.L_x_11140) ;  /* 0x0000000017087348 */ /* 0x000fea0003c00000 */
[----:B------:R0:W1:Y:S02]  /*bf60*/  SHFL.UP P3, R20, R238, R235, R236 ;  /* 0x040000ebee147389 */ /* 0x00006400000600ec */
[----:B01----:R-:W-:Y:S01]  /*bf70*/  ENDCOLLECTIVE ;  /* 0x000000000000791b */ /* 0x003fe20003800000 */
.L_x_11140:
[----:B------:R-:W-:Y:S02]  /*bf80*/  MOV R238, R233 ;  /* 0x000000e900ee7202 */ /* 0x000fe40000000f00 */
[----:B------:R-:W-:-:S07]  /*bf90*/  MOV R230, R20 ;  /* 0x0000001400e67202 */ /* 0x000fce0000000f00 */
[----:B------:R-:W-:Y:S05]  /*bfa0*/  WARPSYNC.COLLECTIVE R23, `(.L_x_11141) ;  /* 0x0000000017087348 */ /* 0x000fea0003c00000 */
[----:B------:R0:W1:Y:S02]  /*bfb0*/  SHFL.UP P3, R20, R238, R235, R236 ;  /* 0x040000ebee147389 */ /* 0x00006400000600ec */
[----:B01----:R-:W-:Y:S01]  /*bfc0*/  ENDCOLLECTIVE ;  /* 0x000000000000791b */ /* 0x003fe20003800000 */
.L_x_11141:
[----:B------:R-:W-:Y:S02]  /*bfd0*/  MOV R238, R234 ;  /* 0x000000ea00ee7202 */ /* 0x000fe40000000f00 */
[----:B------:R-:W-:-:S07]  /*bfe0*/  MOV R237, R20 ;  /* 0x0000001400ed7202 */ /* 0x000fce0000000f00 */
[----:B------:R-:W-:Y:S05]  /*bff0*/  WARPSYNC.COLLECTIVE R23, `(.L_x_11142) ;  /* 0x0000000017087348 */ /* 0x000fea0003c00000 */
[----:B------:R0:W1:Y:S02]  /*c000*/  SHFL.UP P3, R20, R238, R235, R236 ;  /* 0x040000ebee147389 */ /* 0x00006400000600ec */
[----:B01----:R-:W-:Y:S01]  /*c010*/  ENDCOLLECTIVE ;  /* 0x000000000000791b */ /* 0x003fe20003800000 */
.L_x_11142:
[C---:B------:R-:W-:Y:S01]  /*c020*/  FMUL.FTZ R240, R21.reuse, R237 ;  /* 0x000000ed15f07220 */ /* 0x040fe20000410000 */
[----:B------:R-:W-:Y:S01]  /*c030*/  FMUL.FTZ R23, R21, R230 ;  /* 0x000000e615177220 */ /* 0x000fe20000410000 */
[----:B------:R-:W-:Y:S01]  /*c040*/  HFMA2.MMA R235, -RZ, RZ, 0, 2.384185791015625e-07 ;  /* 0x00000004ffeb7435 */ /* 0x000fe200000001ff */
[----:B------:R-:W-:Y:S02]  /*c050*/  MOV R239, R20 ;  /* 0x0000001400ef7202 */ /* 0x000fe40000000f00 */
[----:B------:R-:W-:-:S03]  /*c060*/  ISETP.GE.AND P3, PT, R104, 0x2, PT ;  /* 0x000000026800780c */ /* 0x000fc60003f66270 */
[-C--:B------:R-:W-:Y:S01]  /*c070*/  FMUL.FTZ R241, R21, R239.reuse ;  /* 0x000000ef15f17220 */ /* 0x080fe20000410000 */
[----:B------:R-:W-:-:S03]  /*c080*/  FFMA.FTZ R239, R232, R239, R240 ;  /* 0x000000efe8ef7223 */ /* 0x000fc600000100f0 */
[----:B------:R-:W-:Y:S01]  /*c090*/  FFMA.FTZ R20, R232, R237, -R241 ;  /* 0x000000ede8147223 */ /* 0x000fe200000108f1 */
[----:B------:R-:W-:-:S05]  /*c0a0*/  FMUL.FTZ R237, R21, R22 ;  /* 0x0000001615ed7220 */ /* 0x000fca0000410000 */
[----:B------:R-:W-:Y:S01]  /*c0b0*/  @P3 FADD.FTZ R233, R233, R20 ;  /* 0x00000014e9e93221 */ /* 0x000fe20000010000 */
[C---:B------:R-:W-:Y:S01]  /*c0c0*/  FFMA.FTZ R20, R232.reuse, R230, R237 ;  /* 0x000000e6e8147223 */ /* 0x040fe200000100ed */
[----:B------:R-:W-:Y:S01]  /*c0d0*/  @P3 FFMA.FTZ R232, R232, R22, -R23 ;  /* 0x00000016e8e83223 */ /* 0x000fe20000010817 */
[----:B------:R-:W-:Y:S01]  /*c0e0*/  MOV R23, 0xffffffff ;  /* 0xffffffff00177802 */ /* 0x000fe20000000f00 */
[----:B------:R-:W-:Y:S02]  /*c0f0*/  @P3 FADD.FTZ R234, R234, R239 ;  /* 0x000000efeaea3221 */ /* 0x000fe40000010000 */
[----:B------:R-:W-:Y:S02]  /*c100*/  FSEL R21, R21, R20, !P3 ;  /* 0x0000001415157208 */ /* 0x000fe40005800000 */
[----:B------:R-:W-:-:S07]  /*c110*/  MOV R238, R232 ;  /* 0x000000e800ee7202 */ /* 0x000fce0000000f00 */
[----:B------:R-:W-:Y:S05]  /*c120*/  WARPSYNC.COLLECTIVE R23, `(.L_x_11143) ;  /* 0x0000000017087348 */ /* 0x000fea0003c00000 */
[----:B------:R0:W1:Y:S02]  /*c130*/  SHFL.UP P3, R20, R238, R235, R236 ;  /* 0x040000ebee147389 */ /* 0x00006400000600ec */
[----:B01----:R-:W-:Y:S01]  /*c140*/  ENDCOLLECTIVE ;  /* 0x000000000000791b */ /* 0x003fe20003800000 */
.L_x_11143:
[----:B------:R-:W-:Y:S02]  /*c150*/  MOV R238, R21 ;  /* 0x0000001500ee7202 */ /* 0x000fe40000000f00 */
[----:B------:R-:W-:-:S07]  /*c160*/  MOV R22, R20 ;  /* 0x0000001400167202 */ /* 0x000fce0000000f00 */
[----:B------:R-:W-:Y:S05]  /*c170*/  WARPSYNC.COLLECTIVE R23, `(.L_x_11144) ;  /* 0x0000000017087348 */ /* 0x000fea0003c00000 */
[----:B------:R0:W1:Y:S02]  /*c180*/  SHFL.UP P3, R20, R238, R235, R236 ;  /* 0x040000ebee147389 */ /* 0x00006400000600ec */
[----:B01----:R-:W-:Y:S01]  /*c190*/  ENDCOLLECTIVE ;  /* 0x000000000000791b */ /* 0x003fe20003800000 */
.L_x_11144:
[----:B------:R-:W-:Y:S02]  /*c1a0*/  MOV R238, R233 ;  /* 0x000000e900ee7202 */ /* 0x000fe40000000f00 */
[----:B------:R-:W-:-:S07]  /*c1b0*/  MOV R230, R20 ;  /* 0x0000001400e67202 */ /* 0x000fce0000000f00 */
[----:B------:R-:W-:Y:S05]  /*c1c0*/  WARPSYNC.COLLECTIVE R23, `(.L_x_11145) ;  /* 0x0000000017087348 */ /* 0x000fea0003c00000 */
[----:B------:R0:W1:Y:S02]  /*c1d0*/  SHFL.UP P3, R20, R238, R235, R236 ;  /* 0x040000ebee147389 */ /* 0x00006400000600ec */
[----:B01----:R-:W-:Y:S01]  /*c1e0*/  ENDCOLLECTIVE ;  /* 0x000000000000791b */ /* 0x003fe20003800000 */
.L_x_11145:
[----:B------:R-:W-:Y:S02]  /*c1f0*/  MOV R238, R234 ;  /* 0x000000ea00ee7202 */ /* 0x000fe40000000f00 */
[----:B------:R-:W-:-:S07]  /*c200*/  MOV R237, R20 ;  /* 0x0000001400ed7202 */ /* 0x000fce0000000f00 */
[----:B------:R-:W-:Y:S05]  /*c210*/  WARPSYNC.COLLECTIVE R23, `(.L_x_11146) ;  /* 0x0000000017087348 */ /* 0x000fea0003c00000 */
[----:B------:R0:W1:Y:S02]  /*c220*/  SHFL.UP P3, R20, R238, R235, R236 ;  /* 0x040000ebee147389 */ /* 0x00006400000600ec */
[----:B01----:R-:W-:Y:S01]  /*c230*/  ENDCOLLECTIVE ;  /* 0x000000000000791b */ /* 0x003fe20003800000 */
.L_x_11146:
[C---:B------:R-:W-:Y:S01]  /*c240*/  FMUL.FTZ R23, R21.reuse, R230 ;  /* 0x000000e615177220 */ /* 0x040fe20000410000 */
        /* <DEDUP_REMOVED lines=17> */
.L_x_11147:
[----:B------:R-:W-:Y:S02]  /*c360*/  MOV R238, R22 ;  /* 0x0000001600ee7202 */ /* 0x000fe40000000f00 */
[----:B------:R-:W-:-:S07]  /*c370*/  MOV R21, R20 ;  /* 0x0000001400157202 */ /* 0x000fce0000000f00 */
[----:B------:R-:W-:Y:S05]  /*c380*/  WARPSYNC.COLLECTIVE R23, `(.L_x_11148) ;  /* 0x0000000017087348 */ /* 0x000fea0003c00000 */
[----:B------:R0:W1:Y:S02]  /*c390*/  SHFL.UP P3, R20, R238, R235, R236 ;  /* 0x040000ebee147389 */ /* 0x00006400000600ec */
[----:B01----:R-:W-:Y:S01]  /*c3a0*/  ENDCOLLECTIVE ;  /* 0x000000000000791b */ /* 0x003fe20003800000 */
.L_x_11148:
[----:B------:R-:W-:Y:S02]  /*c3b0*/  MOV R238, R233 ;  /* 0x000000e900ee7202 */ /* 0x000fe40000000f00 */
[----:B------:R-:W-:-:S07]  /*c3c0*/  MOV R237, R20 ;  /* 0x0000001400ed7202 */ /* 0x000fce0000000f00 */
[----:B------:R-:W-:Y:S05]  /*c3d0*/  WARPSYNC.COLLECTIVE R23, `(.L_x_11149) ;  /* 0x0000000017087348 */ /* 0x000fea0003c00000 */
[----:B------:R0:W1:Y:S02]  /*c3e0*/  SHFL.UP P3, R20, R238, R235, R236 ;  /* 0x040000ebee147389 */ /* 0x00006400000600ec */
[----:B01----:R-:W-:Y:S01]  /*c3f0*/  ENDCOLLECTIVE ;  /* 0x000000000000791b */ /* 0x003fe20003800000 */
.L_x_11149:
[----:B------:R-:W-:Y:S02]  /*c400*/  MOV R238, R234 ;  /* 0x000000ea00ee7202 */ /* 0x000fe40000000f00 */
[----:B------:R-:W-:-:S07]  /*c410*/  MOV R239, R20 ;  /* 0x0000001400ef7202 */ /* 0x000fce0000000f00 */
[----:B------:R-:W-:Y:S05]  /*c420*/  WARPSYNC.COLLECTIVE R23, `(.L_x_11150) ;  /* 0x0000000017087348 */ /* 0x000fea0003c00000 */
[----:B------:R0:W1:Y:S02]  /*c430*/  SHFL.UP P3, R20, R238, R235, R236 ;  /* 0x040000ebee147389 */ /* 0x00006400000600ec */
[----:B01----:R-:W-:Y:S01]  /*c440*/  ENDCOLLECTIVE ;  /* 0x000000000000791b */ /* 0x003fe20003800000 */
.L_x_11150:
[----:B------:R-:W-:Y:S01]  /*c450*/  HFMA2.MMA R235, -RZ, RZ, 0, 9.5367431640625e-07 ;  /* 0x00000010ffeb7435 */ /* 0x000fe200000001ff */
        /* <DEDUP_REMOVED lines=8> */
[----:B------:R-:W-:-:S04]  /*c4e0*/  FMUL.FTZ R239, R22, R21 ;  /* 0x0000001516ef7220 */ /* 0x000fc80000410000 */
[C---:B------:R-:W-:Y:S01]  /*c4f0*/  FFMA.FTZ R239, R232.reuse, R237, R239 ;  /* 0x000000ede8ef7223 */ /* 0x040fe200000100ef */
[----:B------:R-:W-:-:S04]  /*c500*/  @P3 FFMA.FTZ R232, R232, R21, -R20 ;  /* 0x00000015e8e83223 */ /* 0x000fc80000010814 */
[----:B------:R-:W-:Y:S02]  /*c510*/  FSEL R22, R22, R239, !P3 ;  /* 0x000000ef16167208 */ /* 0x000fe40005800000 */
[----:B------:R-:W-:-:S07]  /*c520*/  MOV R238, R232 ;  /* 0x000000e800ee7202 */ /* 0x000fce0000000f00 */
[----:B------:R-:W-:Y:S05]  /*c530*/  WARPSYNC.COLLECTIVE R23, `(.L_x_11151) ;  /* 0x0000000017087348 */ /* 0x000fea0003c00000 */
[----:B------:R0:W1:Y:S02]  /*c540*/  SHFL.UP P3, R20, R238, R235, R236 ;  /* 0x040000ebee147389 */ /* 0x00006400000600ec */
[----:B01----:R-:W-:Y:S01]  /*c550*/  ENDCOLLECTIVE ;  /* 0x000000000000791b */ /* 0x003fe20003800000 */
.L_x_11151:
[----:B------:R-:W-:Y:S02]  /*c560*/  MOV R238, R22 ;  /* 0x0000001600ee7202 */ /* 0x000fe40000000f00 */
[----:B------:R-:W-:-:S07]  /*c570*/  MOV R21, R20 ;  /* 0x0000001400157202 */ /* 0x000fce0000000f00 */
[----:B------:R-:W-:Y:S05]  /*c580*/  WARPSYNC.COLLECTIVE R23, `(.L_x_11152) ;  /* 0x0000000017087348 */ /* 0x000fea0003c00000 */
[----:B------:R0:W1:Y:S02]  /*c590*/  SHFL.UP P3, R20, R238, R235, R236 ;  /* 0x040000ebee147389 */ /* 0x00006400000600ec */
[----:B01----:R-:W-:Y:S01]  /*c5a0*/  ENDCOLLECTIVE ;  /* 0x000000000000791b */ /* 0x003fe20003800000 */
.L_x_11152:
[----:B------:R-:W-:Y:S02]  /*c5b0*/  MOV R238, R233 ;  /* 0x000000e900ee7202 */ /* 0x000fe40000000f00 */
[----:B------:R-:W-:-:S07]  /*c5c0*/  MOV R237, R20 ;  /* 0x0000001400ed7202 */ /* 0x000fce0000000f00 */
[----:B------:R-:W-:Y:S05]  /*c5d0*/  WARPSYNC.COLLECTIVE R23, `(.L_x_11153) ;  /* 0x0000000017087348 */ /* 0x000fea0003c00000 */
[----:B------:R0:W1:Y:S02]  /*c5e0*/  SHFL.UP P3, R20, R238, R235, R236 ;  /* 0x040000ebee147389 */ /* 0x00006400000600ec */
[----:B01----:R-:W-:Y:S01]  /*c5f0*/  ENDCOLLECTIVE ;  /* 0x000000000000791b */ /* 0x003fe20003800000 */
.L_x_11153:
[----:B------:R-:W-:Y:S02]  /*c600*/  MOV R238, R234 ;  /* 0x000000ea00ee7202 */ /* 0x000fe40000000f00 */
[----:B------:R-:W-:-:S07]  /*c610*/  MOV R239, R20 ;  /* 0x0000001400ef7202 */ /* 0x000fce0000000f00 */
[----:B------:R-:W-:Y:S05]  /*c620*/  WARPSYNC.COLLECTIVE R23, `(.L_x_11154) ;  /* 0x0000000017087348 */ /* 0x000fea0003c00000 */
[----:B------:R0:W1:Y:S02]  /*c630*/  SHFL.UP P3, R20, R238, R235, R236 ;  /* 0x040000ebee147389 */ /* 0x00006400000600ec */
[----:B01----:R-:W-:Y:S01]  /*c640*/  ENDCOLLECTIVE ;  /* 0x000000000000791b */ /* 0x003fe20003800000 */
.L_x_11154:
[----:B------:R-:W-:Y:S05]  /*c650*/  BRA `(.L_x_11155) ;  /* 0xffffff8800e47947 */ /* 0x000fea000383ffff */
.L_x_11036:
        /* <DEDUP_REMOVED lines=8> */
.L_x_11157:
[----:B------:R-:W-:Y:S05]  /*c6e0*/  BSYNC B0 ;  /* 0x0000000000007941 */ /* 0x000fea0003800000 */
.L_x_11156:
[----:B------:R-:W-:Y:S05]  /*c6f0*/  BRA `(.L_x_11158) ;  /* 0xffffff8800f47947 */ /* 0x000fea000383ffff */
.L_x_11037:
        /* <DEDUP_REMOVED lines=8> */
.L_x_11160:
[----:B------:R-:W-:Y:S05]  /*c780*/  BSYNC B0 ;  /* 0x0000000000007941 */ /* 0x000fea0003800000 */
.L_x_11159:
[----:B------:R-:W-:Y:S05]  /*c790*/  BRA `(.L_x_11161) ;  /* 0xffffff8800d47947 */ /* 0x000fea000383ffff */
.L_x_11038:
        /* <DEDUP_REMOVED lines=8> */
.L_x_11163:
[----:B------:R-:W-:Y:S05]  /*c820*/  BSYNC B0 ;  /* 0x0000000000007941 */ /* 0x000fea0003800000 */
.L_x_11162:
[----:B------:R-:W-:Y:S05]  /*c830*/  BRA `(.L_x_11164) ;  /* 0xffffff8800b47947 */ /* 0x000fea000383ffff */
.L_x_11039:
        /* <DEDUP_REMOVED lines=8> */
.L_x_11166:
[----:B------:R-:W-:Y:S05]  /*c8c0*/  BSYNC B0 ;  /* 0x0000000000007941 */ /* 0x000fea0003800000 */
.L_x_11165:
[----:B------:R-:W-:Y:S05]  /*c8d0*/  BRA `(.L_x_11167) ;  /* 0xffffff8800947947 */ /* 0x000fea000383ffff */
.L_x_11040:
        /* <DEDUP_REMOVED lines=8> */
.L_x_11169:
[----:B------:R-:W-:Y:S05]  /*c960*/  BSYNC B0 ;  /* 0x0000000000007941 */ /* 0x000fea0003800000 */
.L_x_11168:
        /* <DEDUP_REMOVED lines=10> */
.L_x_11170:
[----:B------:R-:W-:Y:S02]  /*ca10*/  MOV R238, R233 ;  /* 0x000000e900ee7202 */ /* 0x000fe40000000f00 */
[----:B------:R-:W-:-:S07]  /*ca20*/  MOV R237, R20 ;  /* 0x0000001400ed7202 */ /* 0x000fce0000000f00 */
[----:B------:R-:W-:Y:S05]  /*ca30*/  WARPSYNC.COLLECTIVE R23, `(.L_x_11171) ;  /* 0x0000000017087348 */ /* 0x000fea0003c00000 */
[----:B------:R0:W1:Y:S02]  /*ca40*/  SHFL.UP P3, R20, R238, R235, R236 ;  /* 0x040000ebee147389 */ /* 0x00006400000600ec */
[----:B01----:R-:W-:Y:S01]  /*ca50*/  ENDCOLLECTIVE ;  /* 0x000000000000791b */ /* 0x003fe20003800000 */
.L_x_11171:
[----:B------:R-:W-:Y:S02]  /*ca60*/  MOV R238, R234 ;  /* 0x000000ea00ee7202 */ /* 0x000fe40000000f00 */
[----:B------:R-:W-:-:S07]  /*ca70*/  MOV R233, R20 ;  /* 0x0000001400e97202 */ /* 0x000fce0000000f00 */
[----:B------:R-:W-:Y:S05]  /*ca80*/  WARPSYNC.COLLECTIVE R23, `(.L_x_11172) ;  /* 0x0000000017087348 */ /* 0x000fea0003c00000 */
[----:B------:R0:W1:Y:S02]  /*ca90*/  SHFL.UP P3, R20, R238, R235, R236 ;  /* 0x040000ebee147389 */ /* 0x00006400000600ec */
[----:B01----:R-:W-:Y:S01]  /*caa0*/  ENDCOLLECTIVE ;  /* 0x000000000000791b */ /* 0x003fe20003800000 */
.L_x_11172:
[----:B------:R-:W-:Y:S02]  /*cab0*/  MOV R234, R20 ;  /* 0x0000001400ea7202 */ /* 0x000fe40000000f00 */
[----:B------:R-:W-:-:S07]  /*cac0*/  MOV R20, 0x1f ;  /* 0x0000001f00147802 */ /* 0x000fce0000000f00 */
[----:B------:R-:W-:Y:S05]  /*cad0*/  WARPSYNC.COLLECTIVE R23, `(.L_x_11173) ;  /* 0x0000000017087348 */ /* 0x000fea0003c00000 */
[----:B------:R0:W1:Y:S02]  /*cae0*/  SHFL.IDX P3, R230, R22, R21, R20 ;  /* 0x0000001516e67389 */ /* 0x0000640000060014 */
[----:B01----:R-:W-:Y:S01]  /*caf0*/  ENDCOLLECTIVE ;  /* 0x000000000000791b */ /* 0x003fe20003800000 */
.L_x_11173:
[----:B------:R-:W-:Y:S02]  /*cb00*/  MOV R22, R13 ;  /* 0x0000000d00167202 */ /* 0x000fe40000000f00 */
[----:B------:R-:W-:-:S07]  /*cb10*/  MOV R12, R230 ;  /* 0x000000e6000c7202 */ /* 0x000fce0000000f00 */
[----:B------:R-:W-:Y:S05]  /*cb20*/  WARPSYNC.COLLECTIVE R23, `(.L_x_11174) ;  /* 0x0000000017087348 */ /* 0x000fea0003c00000 */
[----:B------:R0:W1:Y:S02]  /*cb30*/  SHFL.IDX P3, R230, R22, R21, R20 ;  /* 0x0000001516e67389 */ /* 0x0000640000060014 */
[----:B01----:R-:W-:Y:S01]  /*cb40*/  ENDCOLLECTIVE ;  /* 0x000000000000791b */ /* 0x003fe20003800000 */
.L_x_11174:
[----:B------:R-:W-:Y:S02]  /*cb50*/  MOV R22, R14 ;  /* 0x0000000e00167202 */ /* 0x000fe40000000f00 */
[----:B------:R-:W-:-:S07]  /*cb60*/  MOV R13, R230 ;  /* 0x000000e6000d7202 */ /* 0x000fce0000000f00 */
[----:B------:R-:W-:Y:S05]  /*cb70*/  WARPSYNC.COLLECTIVE R23, `(.L_x_11175) ;  /* 0x0000000017087348 */ /* 0x000fea0003c00000 */
[----:B------:R0:W1:Y:S02]  /*cb80*/  SHFL.IDX P3, R230, R22, R21, R20 ;  /* 0x0000001516e67389 */ /* 0x0000640000060014 */
[----:B01----:R-:W-:Y:S01]  /*cb90*/  ENDCOLLECTIVE ;  /* 0x000000000000791b */ /* 0x003fe20003800000 */
.L_x_11175:
[----:B------:R-:W-:Y:S02]  /*cba0*/  MOV R22, R15 ;  /* 0x0000000f00167202 */ /* 0x000fe40000000f00 */
[----:B------:R-:W-:-:S07]  /*cbb0*/  MOV R14, R230 ;  /* 0x000000e6000e7202 */ /* 0x000fce0000000f00 */
[----:B------:R-:W-:Y:S05]  /*cbc0*/  WARPSYNC.COLLECTIVE R23, `(.L_x_11176) ;  /* 0x0000000017087348 */ /* 0x000fea0003c00000 */
[----:B------:R0:W1:Y:S02]  /*cbd0*/  SHFL.IDX P3, R230, R22, R21, R20 ;  /* 0x0000001516e67389 */ /* 0x0000640000060014 */
[----:B01----:R-:W-:Y:S01]  /*cbe0*/  ENDCOLLECTIVE ;  /* 0x000000000000791b */ /* 0x003fe20003800000 */
.L_x_11176:
[----:B------:R-:W-:Y:S01]  /*cbf0*/  MOV R15, R230 ;  /* 0x000000e6000f7202 */ /* 0x000fe20000000f00 */
[----:B------:R-:W-:Y:S06]  /*cc00*/  BRA `(.L_x_11177) ;  /* 0xffffff8400f07947 */ /* 0x000fec000383ffff */
.L_x_11042:
[----:B------:R-:W-:Y:S01]  /*cc10*/  HFMA2.MMA R239, -RZ, RZ, 0, 5.9604644775390625e-08 ;  /* 0x00000001ffef7435 */ /* 0x000fe200000001ff */
[----:B------:R-:W-:Y:S02]  /*cc20*/  MOV R242, R237 ;  /* 0x000000ed00f27202 */ /* 0x000fe40000000f00 */
[----:B------:R-:W-:Y:S02]  /*cc30*/  MOV R240, 0x1f ;  /* 0x0000001f00f07802 */ /* 0x000fe40000000f00 */
[----:B------:R-:W-:-:S07]  /*cc40*/  MOV R23, 0xffffffff ;  /* 0xffffffff00177802 */ /* 0x000fce0000000f00 */
[----:B-1----:R-:W-:Y:S05]  /*cc50*/  WARPSYNC.COLLECTIVE R23, `(.L_x_11178) ;  /* 0x0000000017087348 */ /* 0x002fea0003c00000 */
[----:B------:R0:W2:Y:S02]  /*cc60*/  SHFL.DOWN P2, R230, R242, R239, R240 ;  /* 0x080000eff2e67389 */ /* 0x0000a400000400f0 */
[----:B012---:R-:W-:Y:S01]  /*cc70*/  ENDCOLLECTIVE ;  /* 0x000000000000791b */ /* 0x007fe20003800000 */
.L_x_11178:
[----:B------:R-:W-:Y:S02]  /*cc80*/  MOV R242, R238 ;  /* 0x000000ee00f27202 */ /* 0x000fe40000000f00 */
[----:B------:R-:W-:-:S07]  /*cc90*/  MOV R20, R230 ;  /* 0x000000e600147202 */ /* 0x000fce0000000f00 */
[----:B------:R-:W-:Y:S05]  /*cca0*/  WARPSYNC.COLLECTIVE R23, `(.L_x_11179) ;  /* 0x0000000017087348 */ /* 0x000fea0003c00000 */
[----:B------:R0:W1:Y:S02]  /*ccb0*/  SHFL.DOWN P2, R230, R242, R239, R240 ;  /* 0x080000eff2e67389 */ /* 0x00006400000400f0 */
[----:B01----:R-:W-:Y:S01]  /*ccc0*/  ENDCOLLECTIVE ;  /* 0x000000000000791b */ /* 0x003fe20003800000 */
.L_x_11179:
[----:B------:R-:W-:Y:S02]  /*ccd0*/  MOV R242, R236 ;  /* 0x000000ec00f27202 */ /* 0x000fe40000000f00 */
[----:B------:R-:W-:-:S07]  /*cce0*/  MOV R21, R230 ;  /* 0x000000e600157202 */ /* 0x000fce0000000f00 */
[----:B------:R-:W-:Y:S05]  /*ccf0*/  WARPSYNC.COLLECTIVE R23, `(.L_x_11180) ;  /* 0x0000000017087348 */ /* 0x000fea0003c00000 */
[----:B------:R0:W1:Y:S02]  /*cd00*/  SHFL.DOWN P2, R230, R242, R239, R240 ;  /* 0x080000eff2e67389 */ /* 0x00006400000400f0 */
[----:B01----:R-:W-:Y:S01]  /*cd10*/  ENDCOLLECTIVE ;  /* 0x000000000000791b */ /* 0x003fe20003800000 */
.L_x_11180:
[----:B------:R-:W-:Y:S02]  /*cd20*/  MOV R242, R235 ;  /* 0x000000eb00f27202 */ /* 0x000fe40000000f00 */
[----:B------:R-:W-:-:S07]  /*cd30*/  MOV R22, R230 ;  /* 0x000000e600167202 */ /* 0x000fce0000000f00 */
[----:B------:R-:W-:Y:S05]  /*cd40*/  WARPSYNC.COLLECTIVE R23, `(.L_x_11181) ;  /* 0x0000000017087348 */ /* 0x000fea0003c00000 */
[----:B------:R0:W1:Y:S02]  /*cd50*/  SHFL.DOWN P2, R230, R242, R239, R240 ;  /* 0x080000eff2e67389 */ /* 0x00006400000400f0 */
[----:B01----:R-:W-:Y:S01]  /*cd60*/  ENDCOLLECTIVE ;  /* 0x000000000000791b */ /* 0x003fe20003800000 */
.L_x_11181:
[----:B------:R-:W-:Y:S05]  /*cd70*/  BRA `(.L_x_11182) ;  /* 0xffffff98004c7947 */ /* 0x000fea000383ffff */
.L_x_11045:
        /* <DEDUP_REMOVED lines=8> */
.L_x_11184:
[----:B------:R-:W-:Y:S05]  /*ce00*/  BSYNC B0 ;  /* 0x0000000000007941 */ /* 0x000fea0003800000 */
.L_x_11183:
        /* <DEDUP_REMOVED lines=8> */
.L_x_11185:
[----:B------:R-:W-:Y:S02]  /*ce90*/  MOV R242, R236 ;  /* 0x000000ec00f27202 */ /* 0x000fe40000000f00 */
[----:B------:R-:W-:-:S07]  /*cea0*/  MOV R21, R230 ;  /* 0x000000e600157202 */ /* 0x000fce0000000f00 */
[----:B------:R-:W-:Y:S05]  /*ceb0*/  WARPSYNC.COLLECTIVE R23, `(.L_x_11186) ;  /* 0x0000000017087348 */ /* 0x000fea0003c00000 */
[----:B------:R0:W1:Y:S02]  /*cec0*/  SHFL.DOWN P2, R230, R242, R239, R240 ;  /* 0x080000eff2e67389 */ /* 0x00006400000400f0 */
[----:B01----:R-:W-:Y:S01]  /*ced0*/  ENDCOLLECTIVE ;  /* 0x000000000000791b */ /* 0x003fe20003800000 */
.L_x_11186:
[----:B------:R-:W-:Y:S02]  /*cee0*/  MOV R242, R235 ;  /* 0x000000eb00f27202 */ /* 0x000fe40000000f00 */
[----:B------:R-:W-:-:S07]  /*cef0*/  MOV R22, R230 ;  /* 0x000000e600167202 */ /* 0x000fce0000000f00 */
[----:B------:R-:W-:Y:S05]  /*cf00*/  WARPSYNC.COLLECTIVE R23, `(.L_x_11187) ;  /* 0x0000000017087348 */ /* 0x000fea0003c00000 */
[----:B------:R0:W1:Y:S02]  /*cf10*/  SHFL.DOWN P2, R230, R242, R239, R240 ;  /* 0x080000eff2e67389 */ /* 0x00006400000400f0 */
[----:B01----:R-:W-:Y:S01]  /*cf20*/  ENDCOLLECTIVE ;  /* 0x000000000000791b */ /* 0x003fe20003800000 */
.L_x_11187:
[----:B------:R-:W-:Y:S05]  /*cf30*/  BRA `(.L_x_11188) ;  /* 0xffffff9800307947 */ /* 0x000fea000383ffff */
.L_x_11048:
        /* <DEDUP_REMOVED lines=8> */
.L_x_11190:
[----:B------:R-:W-:Y:S05]  /*cfc0*/  BSYNC B0 ;  /* 0x0000000000007941 */ /* 0x000fea0003800000 */
.L_x_11189:
        /* <DEDUP_REMOVED lines=8> */
.L_x_11191:
[----:B------:R-:W-:Y:S02]  /*d050*/  MOV R242, R236 ;  /* 0x000000ec00f27202 */ /* 0x000fe40000000f00 */
[----:B------:R-:W-:-:S07]  /*d060*/  MOV R21, R230 ;  /* 0x000000e600157202 */ /* 0x000fce0000000f00 */
[----:B------:R-:W-:Y:S05]  /*d070*/  WARPSYNC.COLLECTIVE R23, `(.L_x_11192) ;  /* 0x0000000017087348 */ /* 0x000fea0003c00000 */
[----:B------:R0:W1:Y:S02]  /*d080*/  SHFL.DOWN P2, R230, R242, R239, R240 ;  /* 0x080000eff2e67389 */ /* 0x00006400000400f0 */
[----:B01----:R-:W-:Y:S01]  /*d090*/  ENDCOLLECTIVE ;  /* 0x000000000000791b */ /* 0x003fe20003800000 */
.L_x_11192:
[----:B------:R-:W-:Y:S02]  /*d0a0*/  MOV R242, R235 ;  /* 0x000000eb00f27202 */ /* 0x000fe40000000f00 */
[----:B------:R-:W-:-:S07]  /*d0b0*/  MOV R22, R230 ;  /* 0x000000e600167202 */ /* 0x000fce0000000f00 */
[----:B------:R-:W-:Y:S05]  /*d0c0*/  WARPSYNC.COLLECTIVE R23, `(.L_x_11193) ;  /* 0x0000000017087348 */ /* 0x000fea0003c00000 */
[----:B------:R0:W1:Y:S02]  /*d0d0*/  SHFL.DOWN P2, R230, R242, R239, R240 ;  /* 0x080000eff2e67389 */ /* 0x00006400000400f0 */
[----:B01----:R-:W-:Y:S01]  /*d0e0*/  ENDCOLLECTIVE ;  /* 0x000000000000791b */ /* 0x003fe20003800000 */
.L_x_11193:
[----:B------:R-:W-:Y:S05]  /*d0f0*/  BRA `(.L_x_11194) ;  /* 0xffffff9800147947 */ /* 0x000fea000383ffff */
.L_x_11051:
        /* <DEDUP_REMOVED lines=8> */
.L_x_11196:
[----:B------:R-:W-:Y:S05]  /*d180*/  BSYNC B0 ;  /* 0x0000000000007941 */ /* 0x000fea0003800000 */
.L_x_11195:
        /* <DEDUP_REMOVED lines=8> */
.L_x_11197:
[----:B------:R-:W-:Y:S02]  /*d210*/  MOV R242, R236 ;  /* 0x000000ec00f27202 */ /* 0x000fe40000000f00 */
[----:B------:R-:W-:-:S07]  /*d220*/  MOV R21, R230 ;  /* 0x000000e600157202 */ /* 0x000fce0000000f00 */
[----:B------:R-:W-:Y:S05]  /*d230*/  WARPSYNC.COLLECTIVE R23, `(.L_x_11198) ;  /* 0x0000000017087348 */ /* 0x000fea0003c00000 */
[----:B------:R0:W1:Y:S02]  /*d240*/  SHFL.DOWN P2, R230, R242, R239, R240 ;  /* 0x080000eff2e67389 */ /* 0x00006400000400f0 */
[----:B01----:R-:W-:Y:S01]  /*d250*/  ENDCOLLECTIVE ;  /* 0x000000000000791b */ /* 0x003fe20003800000 */
.L_x_11198:
[----:B------:R-:W-:Y:S02]  /*d260*/  MOV R242, R235 ;  /* 0x000000eb00f27202 */ /* 0x000fe40000000f00 */
[----:B------:R-:W-:-:S07]  /*d270*/  MOV R22, R230 ;  /* 0x000000e600167202 */ /* 0x000fce0000000f00 */
[----:B------:R-:W-:Y:S05]  /*d280*/  WARPSYNC.COLLECTIVE R23, `(.L_x_11199) ;  /* 0x0000000017087348 */ /* 0x000fea0003c00000 */
[----:B------:R0:W1:Y:S02]  /*d290*/  SHFL.DOWN P2, R230, R242, R239, R240 ;  /* 0x080000eff2e67389 */ /* 0x00006400000400f0 */
[----:B01----:R-:W-:Y:S01]  /*d2a0*/  ENDCOLLECTIVE ;  /* 0x000000000000791b */ /* 0x003fe20003800000 */
.L_x_11199:
[----:B------:R-:W-:Y:S05]  /*d2b0*/  BRA `(.L_x_11200) ;  /* 0xffffff9400f87947 */ /* 0x000fea000383ffff */
.L_x_11054:
        /* <DEDUP_REMOVED lines=8> */
.L_x_11202:
[----:B------:R-:W-:Y:S05]  /*d340*/  BSYNC B0 ;  /* 0x0000000000007941 */ /* 0x000fea0003800000 */
.L_x_11201:
        /* <DEDUP_REMOVED lines=8> */
.L_x_11203:
[----:B------:R-:W-:Y:S02]  /*d3d0*/  MOV R242, R236 ;  /* 0x000000ec00f27202 */ /* 0x000fe40000000f00 */
[----:B------:R-:W-:-:S07]  /*d3e0*/  MOV R21, R230 ;  /* 0x000000e600157202 */ /* 0x000fce0000000f00 */
[----:B------:R-:W-:Y:S05]  /*d3f0*/  WARPSYNC.COLLECTIVE R23, `(.L_x_11204) ;  /* 0x0000000017087348 */ /* 0x000fea0003c00000 */
[----:B------:R0:W1:Y:S02]  /*d400*/  SHFL.DOWN P2, R230, R242, R239, R240 ;  /* 0x080000eff2e67389 */ /* 0x00006400000400f0 */
[----:B01----:R-:W-:Y:S01]  /*d410*/  ENDCOLLECTIVE ;  /* 0x000000000000791b */ /* 0x003fe20003800000 */
.L_x_11204:
[----:B------:R-:W-:Y:S02]  /*d420*/  MOV R242, R235 ;  /* 0x000000eb00f27202 */ /* 0x000fe40000000f00 */
[----:B------:R-:W-:-:S07]  /*d430*/  MOV R22, R230 ;  /* 0x000000e600167202 */ /* 0x000fce0000000f00 */
[----:B------:R-:W-:Y:S05]  /*d440*/  WARPSYNC.COLLECTIVE R23, `(.L_x_11205) ;  /* 0x0000000017087348 */ /* 0x000fea0003c00000 */
[----:B------:R0:W1:Y:S02]  /*d450*/  SHFL.DOWN P2, R230, R242, R239, R240 ;  /* 0x080000eff2e67389 */ /* 0x00006400000400f0 */
[----:B01----:R-:W-:Y:S01]  /*d460*/  ENDCOLLECTIVE ;  /* 0x000000000000791b */ /* 0x003fe20003800000 */
.L_x_11205:
[----:B------:R-:W-:Y:S05]  /*d470*/  BRA `(.L_x_11206) ;  /* 0xffffff9400dc7947 */ /* 0x000fea000383ffff */
.L_x_11057:
        /* <DEDUP_REMOVED lines=8> */
.L_x_11208:
[----:B------:R-:W-:Y:S05]  /*d500*/  BSYNC B0 ;  /* 0x0000000000007941 */ /* 0x000fea0003800000 */
.L_x_11207:
        /* <DEDUP_REMOVED lines=10> */
.L_x_11209:
[----:B------:R-:W-:Y:S02]  /*d5b0*/  MOV R240, 0x1f ;  /* 0x0000001f00f07802 */ /* 0x000fe40000000f00 */
[----:B------:R-:W-:Y:S02]  /*d5c0*/  MOV R22, R236 ;  /* 0x000000ec00167202 */ /* 0x000fe40000000f00 */
[----:B------:R-:W-:-:S07]  /*d5d0*/  MOV R245, R230 ;  /* 0x000000e600f57202 */ /* 0x000fce0000000f00 */
[----:B------:R-:W-:Y:S05]  /*d5e0*/  WARPSYNC.COLLECTIVE R23, `(.L_x_11210) ;  /* 0x0000000017087348 */ /* 0x000fea0003c00000 */
[----:B------:R0:W1:Y:S02]  /*d5f0*/  SHFL.IDX P3, R230, R22, R21, R20 ;  /* 0x0000001516e67389 */ /* 0x0000640000060014 */
[----:B01----:R-:W-:Y:S01]  /*d600*/  ENDCOLLECTIVE ;  /* 0x000000000000791b */ /* 0x003fe20003800000 */
.L_x_11210:
[-C--:B------:R-:W-:Y:S01]  /*d610*/  FMUL.FTZ R231, R15, R245.reuse ;  /* 0x000000f50fe77220 */ /* 0x080fe20000410000 */
[CC--:B------:R-:W-:Y:S01]  /*d620*/  FMUL.FTZ R226, R14.reuse, R245.reuse ;  /* 0x000000f50ee27220 */ /* 0x0c0fe20000410000 */
        /* <DEDUP_REMOVED lines=8> */
.L_x_11211:
[----:B------:R-:W-:Y:S02]  /*d6b0*/  MOV R22, R12 ;  /* 0x0000000c00167202 */ /* 0x000fe40000000f00 */
[----:B------:R-:W-:-:S07]  /*d6c0*/  MOV R226, R230 ;  /* 0x000000e600e27202 */ /* 0x000fce0000000f00 */
[----:B------:R-:W-:Y:S05]  /*d6d0*/  WARPSYNC.COLLECTIVE R23, `(.L_x_11212) ;  /* 0x0000000017087348 */ /* 0x000fea0003c00000 */
[----:B------:R0:W1:Y:S02]  /*d6e0*/  SHFL.DOWN P2, R230, R242, R239, R240 ;  /* 0x080000eff2e67389 */ /* 0x00006400000400f0 */
[----:B01----:R-:W-:Y:S01]  /*d6f0*/  ENDCOLLECTIVE ;  /* 0x000000000000791b */ /* 0x003fe20003800000 */
.L_x_11212:
[----:B------:R-:W-:Y:S02]  /*d700*/  MOV R242, R238 ;  /* 0x000000ee00f27202 */ /* 0x000fe40000000f00 */
[----:B------:R-:W-:-:S07]  /*d710*/  MOV R241, R230 ;  /* 0x000000e600f17202 */ /* 0x000fce0000000f00 */
[----:B------:R-:W-:Y:S05]  /*d720*/  WARPSYNC.COLLECTIVE R23, `(.L_x_11213) ;  /* 0x0000000017087348 */ /* 0x000fea0003c00000 */
[----:B------:R0:W1:Y:S02]  /*d730*/  SHFL.DOWN P2, R230, R242, R239, R240 ;  /* 0x080000eff2e67389 */ /* 0x00006400000400f0 */
[----:B01----:R-:W-:Y:S01]  /*d740*/  ENDCOLLECTIVE ;  /* 0x000000000000791b */ /* 0x003fe20003800000 */
.L_x_11213:
[----:B------:R-:W-:Y:S02]  /*d750*/  MOV R242, R236 ;  /* 0x000000ec00f27202 */ /* 0x000fe40000000f00 */
[----:B------:R-:W-:-:S07]  /*d760*/  MOV R243, R230 ;  /* 0x000000e600f37202 */ /* 0x000fce0000000f00 */
[----:B------:R-:W-:Y:S05]  /*d770*/  WARPSYNC.COLLECTIVE R23, `(.L_x_11214) ;  /* 0x0000000017087348 */ /* 0x000fea0003c00000 */
[----:B------:R0:W1:Y:S02]  /*d780*/  SHFL.DOWN P2, R230, R242, R239, R240 ;  /* 0x080000eff2e67389 */ /* 0x00006400000400f0 */
[----:B01----:R-:W-:Y:S01]  /*d790*/  ENDCOLLECTIVE ;  /* 0x000000000000791b */ /* 0x003fe20003800000 */
.L_x_11214:
[----:B------:R-:W-:Y:S02]  /*d7a0*/  MOV R242, R235 ;  /* 0x000000eb00f27202 */ /* 0x000fe40000000f00 */
[----:B------:R-:W-:-:S07]  /*d7b0*/  MOV R244, R230 ;  /* 0x000000e600f47202 */ /* 0x000fce0000000f00 */
[----:B------:R-:W-:Y:S05]  /*d7c0*/  WARPSYNC.COLLECTIVE R23, `(.L_x_11215) ;  /* 0x0000000017087348 */ /* 0x000fea0003c00000 */
[----:B------:R0:W1:Y:S02]  /*d7d0*/  SHFL.DOWN P2, R230, R242, R239, R240 ;  /* 0x080000eff2e67389 */ /* 0x00006400000400f0 */
[----:B01----:R-:W-:Y:S01]  /*d7e0*/  ENDCOLLECTIVE ;  /* 0x000000000000791b */ /* 0x003fe20003800000 */
.L_x_11215:
[----:B------:R-:W-:-:S07]  /*d7f0*/  MOV R246, R230 ;  /* 0x000000e600f67202 */ /* 0x000fce0000000f00 */
[----:B------:R-:W-:Y:S05]  /*d800*/  WARPSYNC.COLLECTIVE R23, `(.L_x_11216) ;  /* 0x0000000017087348 */ /* 0x000fea0003c00000 */
[----:B------:R0:W1:Y:S02]  /*d810*/  SHFL.IDX P3, R230, R22, R21, R20 ;  /* 0x0000001516e67389 */ /* 0x0000640000060014 */
[----:B01----:R-:W-:Y:S01]  /*d820*/  ENDCOLLECTIVE ;  /* 0x000000000000791b */ /* 0x003fe20003800000 */
.L_x_11216:
[----:B------:R-:W-:Y:S02]  /*d830*/  MOV R22, R13 ;  /* 0x0000000d00167202 */ /* 0x000fe40000000f00 */
[----:B------:R-:W-:-:S07]  /*d840*/  MOV R247, R230 ;  /* 0x000000e600f77202 */ /* 0x000fce0000000f00 */
[----:B------:R-:W-:Y:S05]  /*d850*/  WARPSYNC.COLLECTIVE R23, `(.L_x_11217) ;  /* 0x0000000017087348 */ /* 0x000fea0003c00000 */
[----:B------:R0:W1:Y:S02]  /*d860*/  SHFL.IDX P3, R230, R22, R21, R20 ;  /* 0x0000001516e67389 */ /* 0x0000640000060014 */
[----:B01----:R-:W-:Y:S01]  /*d870*/  ENDCOLLECTIVE ;  /* 0x000000000000791b */ /* 0x003fe20003800000 */
.L_x_11217:
[----:B------:R-:W-:Y:S02]  /*d880*/  MOV R22, R14 ;  /* 0x0000000e00167202 */ /* 0x000fe40000000f00 */
[----:B------:R-:W-:-:S07]  /*d890*/  MOV R239, R230 ;  /* 0x000000e600ef7202 */ /* 0x000fce0000000f00 */
[----:B------:R-:W-:Y:S05]  /*d8a0*/  WARPSYNC.COLLECTIVE R23, `(.L_x_11218) ;  /* 0x0000000017087348 */ /* 0x000fea0003c00000 */
[----:B------:R0:W1:Y:S02]  /*d8b0*/  SHFL.IDX P3, R230, R22, R21, R20 ;  /* 0x0000001516e67389 */ /* 0x0000640000060014 */
[----:B01----:R-:W-:Y:S01]  /*d8c0*/  ENDCOLLECTIVE ;  /* 0x000000000000791b */ /* 0x003fe20003800000 */
.L_x_11218:
[----:B------:R-:W-:Y:S02]  /*d8d0*/  MOV R22, R15 ;  /* 0x0000000f00167202 */ /* 0x000fe40000000f00 */
[----:B------:R-:W-:-:S07]  /*d8e0*/  MOV R240, R230 ;  /* 0x000000e600f07202 */ /* 0x000fce0000000f00 */
[----:B------:R-:W-:Y:S05]  /*d8f0*/  WARPSYNC.COLLECTIVE R23, `(.L_x_11219) ;  /* 0x0000000017087348 */ /* 0x000fea0003c00000 */
[----:B------:R0:W1:Y:S02]  /*d900*/  SHFL.IDX P3, R230, R22, R21, R20 ;  /* 0x0000001516e67389 */ /* 0x0000640000060014 */
[----:B01----:R-:W-:Y:S01]  /*d910*/  ENDCOLLECTIVE ;  /* 0x000000000000791b */ /* 0x003fe20003800000 */
.L_x_11219:
[----:B------:R-:W-:Y:S01]  /*d920*/  MOV R242, R230 ;  /* 0x000000e600f27202 */ /* 0x000fe20000000f00 */
[----:B------:R-:W-:Y:S01]  /*d930*/  FMUL.FTZ R230, R12, R245 ;  /* 0x000000f50ce67220 */ /* 0x000fe20000410000 */
[----:B------:R-:W-:Y:S06]  /*d940*/  BRA `(.L_x_11220) ;  /* 0xffffff9400347947 */ /* 0x000fec000383ffff */
.L_x_11221:
        /* <DEDUP_REMOVED lines=11> */
.L_x_18957:


//--------------------- .text._Z25selective_scan_bwd_kernelI32Selective_Scan_bwd_kernel_traitsILi64ELi16ELb1ELb1ELb0ELb1ELb0EN3c104HalfENS1_7complexIfEEEEv12SSMParamsBwd --------------------------
	.section	.text._Z25selective_scan_bwd_kernelI32Selective_Scan_bwd_kernel_traitsILi64ELi16ELb1ELb1ELb0ELb1ELb0EN3c104HalfENS1_7complexIfEEEEv12SSMParamsBwd,"ax",@progbits
	.align	128
        .global         _Z25selective_scan_bwd_kernelI32Selective_Scan_bwd_kernel_traitsILi64ELi16ELb1ELb1ELb0ELb1ELb0EN3c104HalfENS1_7complexIfEEEEv12SSMParamsBwd
        .type           _Z25selective_scan_bwd_kernelI32Selective_Scan_bwd_kernel_traitsILi64ELi16ELb1ELb1ELb0ELb1ELb0EN3c104HalfENS1_7complexIfEEEEv12SSMParamsBwd,@function
        .size           _Z25selective_scan_bwd_kernelI32Selective_Scan_bwd_kernel_traitsILi64ELi16ELb1ELb1ELb0ELb1ELb0EN3c104HalfENS1_7complexIfEEEEv12SSMParamsBwd,(.L_x_18958 - _Z25selective_scan_bwd_kernelI32Selective_Scan_bwd_kernel_traitsILi64ELi16ELb1ELb1ELb0ELb1ELb0EN3c104HalfENS1_7complexIfEEEEv12SSMParamsBwd)
        .other          _Z25selective_scan_bwd_kernelI32Selective_Scan_bwd_kernel_traitsILi64ELi16ELb1ELb1ELb0ELb1ELb0EN3c104HalfENS1_7complexIfEEEEv12SSMParamsBwd,@"STO_CUDA_ENTRY STV_DEFAULT"
_Z25selective_scan_bwd_kernelI32Selective_Scan_bwd_kernel_traitsILi64ELi16ELb1ELb1ELb0ELb1ELb0EN3c104HalfENS1_7complexIfEEEEv12SSMParamsBwd:
.text._Z25selective_scan_bwd_kernelI32Selective_Scan_bwd_kernel_traitsILi64ELi16ELb1ELb1ELb0ELb1ELb0EN3c104HalfENS1_7complexIfEEEEv12SSMParamsBwd:
        /* <DEDUP_REMOVED lines=57> */
[----:B------:R-:W-:Y:S02]  /*0390*/  UIMAD UR13, UR12, UR9, UR13 ;  /* 0x000000090c0d72a4 */ /* 0x000fe4000f8e020d */
        /* <DEDUP_REMOVED lines=8> */
[----:B------:R-:W-:Y:S02]  /*0420*/  UIMAD UR27, UR11, UR22, URZ ;  /* 0x000000160b1b72a4 */ /* 0x000fe4000f8e023f */
[----:B------:R-:W-:Y:S01]  /*0430*/  UIADD3 UR17, UR17, UR13, URZ ;  /* 0x0000000d11117290 */ /* 0x000fe2000fffe03f */
[----:B------:R-:W0:Y:S01]  /*0440*/  F2I.FTZ.U32.TRUNC.NTZ R2, R2 ;  /* 0x0000000200027305 */ /* 0x000e22000021f000 */
[----:B------:R-:W-:Y:S01]  /*0450*/  R2UR UR31, R0 ;  /* 0x00000000001f72ca */ /* 0x000fe200000e0000 */
[----:B------:R-:W-:Y:S02]  /*0460*/  UIMAD UR27, UR10, UR23, UR27 ;  /* 0x000000170a1b72a4 */ /* 0x000fe4000f8e021b */
[----:B------:R-:W-:-:S02]  /*0470*/  UIMAD.WIDE.U32 UR20, UR10, UR22, UR20 ;  /* 0x000000160a1472a5 */ /* 0x000fc4000f8e0014 */
[----:B------:R-:W-:Y:S01]  /*0480*/  UIADD3 UR9, UR9, UR15, URZ ;  /* 0x0000000f09097290 */ /* 0x000fe2000fffe03f */
[----:B------:R-:W-:Y:S02]  /*0490*/  ULDC.64 UR22, c[0x0][0x298] ;  /* 0x0000a60000167ab9 */ /* 0x000fe40000000a00 */
[----:B------:R-:W-:Y:S01]  /*04a0*/  ULDC UR15, c[0x0][0x224] ;  /* 0x00008900000f7ab9 */ /* 0x000fe20000000800 */
[----:B------:R-:W-:Y:S02]  /*04b0*/  UIMAD UR28, UR11, UR22, URZ ;  /* 0x000000160b1c72a4 */ /* 0x000fe4000f8e023f */
[----:B------:R-:W-:Y:S01]  /*04c0*/  UIMAD.WIDE.U32 UR16, UR10, UR22, UR16 ;  /* 0x000000160a1072a5 */ /* 0x000fe2000f8e0010 */
[----:B------:R-:W-:Y:S01]  /*04d0*/  UMOV UR58, URZ ;  /* 0x0000003f003a7c82 */ /* 0x000fe20008000000 */
[----:B0-----:R-:W-:Y:S01]  /*04e0*/  R2UR UR5, R2 ;  /* 0x00000000020572ca */ /* 0x001fe200000e0000 */
[----:B------:R-:W-:Y:S02]  /*04f0*/  ULEA UR22, UR15, 0xfffffc00, 0xa ;  /* 0xfffffc000f167891 */ /* 0x000fe4000f8e503f */
[----:B------:R-:W-:-:S02]  /*0500*/  @UP1 ULEA UR58, UP2, UR10, UR32, 0x2 ;  /* 0x000000200a3a1291 */ /* 0x000fc4000f84103f */
[----:B------:R-:W-:Y:S01]  /*0510*/  UIMAD UR28, UR10, UR23, UR28 ;  /* 0x000000170a1c72a4 */ /* 0x000fe2000f8e021c */
[----:B------:R-:W-:Y:S01]  /*0520*/  UMOV UR59, URZ ;  /* 0x0000003f003b7c82 */ /* 0x000fe20008000000 */
[----:B------:R-:W-:Y:S02]  /*0530*/  USHF.R.S32.HI UR23, URZ, 0x1f, UR22 ;  /* 0x0000001f3f177899 */ /* 0x000fe40008011416 */
[----:B------:R-:W-:Y:S02]  /*0540*/  UIADD3 UR48, UP5, UR22, UR20, URZ ;  /* 0x0000001416307290 */ /* 0x000fe4000ffbe03f */
[----:B------:R-:W-:Y:S02]  /*0550*/  @UP1 ULEA.HI.X UR59, UR10, UR33, UR11, 0x2, UP2 ;  /* 0x000000210a3b1291 */ /* 0x000fe400090f140b */
[----:B------:R-:W-:Y:S02]  /*0560*/  UIADD3 UR25, URZ, -UR5, URZ ;  /* 0x800000053f197290 */ /* 0x000fe4000fffe03f */
[----:B------:R-:W-:-:S02]  /*0570*/  UISETP.NE.AND UP1, UPT, UR26, URZ, UPT ;  /* 0x0000003f1a00728c */ /* 0x000fc4000bf25270 */
[----:B------:R-:W-:Y:S01]  /*0580*/  UIMAD UR25, UR25, UR29, URZ ;  /* 0x0000001d191972a4 */ /* 0x000fe2000f8e023f */
[----:B------:R-:W-:Y:S01]  /*0590*/  ULDC.64 UR32, c[0x0][0x2f0] ;  /* 0x0000bc0000207ab9 */ /* 0x000fe20000000a00 */
[----:B------:R-:W-:Y:S02]  /*05a0*/  UIADD3.X UR20, UR23, UR21, UR27, UP5, !UPT ;  /* 0x0000001517147290 */ /* 0x000fe4000affe41b */
[----:B------:R-:W-:Y:S02]  /*05b0*/  UIMAD.WIDE.U32 UR4, UR5, UR25, UR4 ;  /* 0x00000019050472a5 */ /* 0x000fe4000f8e0004 */
[----:B------:R-:W-:Y:S02]  /*05c0*/  UIADD3 UR7, UR7, UR14, URZ ;  /* 0x0000000e07077290 */ /* 0x000fe4000fffe03f */
[----:B------:R-:W-:Y:S01]  /*05d0*/  UIMAD.WIDE.U32 UR24, UR5, UR31, URZ ;  /* 0x0000001f051872a5 */ /* 0x000fe2000f8e003f */
[----:B------:R-:W-:Y:S02]  /*05e0*/  @UP0 ULDC UR14, c[0x0][0x214] ;  /* 0x00008500000e0ab9 */ /* 0x000fe40000000800 */
[----:B------:R-:W-:Y:S01]  /*05f0*/  ULDC.64 UR4, c[0x0][0x330] ;  /* 0x0000cc0000047ab9 */ /* 0x000fe20000000a00 */
[----:B------:R-:W-:-:S02]  /*0600*/  UIADD3 UR24, -UR25, URZ, URZ ;  /* 0x0000003f19187290 */ /* 0x000fc4000fffe13f */
[----:B------:R-:W-:Y:S02]  /*0610*/  UIMAD UR30, UR11, UR4, URZ ;  /* 0x000000040b1e72a4 */ /* 0x000fe4000f8e023f */
[----:B------:R-:W-:Y:S02]  /*0620*/  UIMAD UR24, UR29, UR24, UR31 ;  /* 0x000000181d1872a4 */ /* 0x000fe4000f8e021f */
[----:B------:R-:W-:Y:S02]  /*0630*/  UIMAD UR30, UR10, UR5, UR30 ;  /* 0x000000050a1e72a4 */ /* 0x000fe4000f8e021e */
[----:B------:R-:W-:Y:S02]  /*0640*/  UISETP.GT.U32.AND UP4, UPT, UR29, UR24, UPT ;  /* 0x000000181d00728c */ /* 0x000fe4000bf84070 */
[----:B------:R-:W-:Y:S02]  /*0650*/  UIMAD.WIDE.U32 UR4, UR10, UR4, UR8 ;  /* 0x000000040a0472a5 */ /* 0x000fe4000f8e0008 */
[----:B------:R-:W-:-:S02]  /*0660*/  ULOP3.LUT UR8, UR10, UR26, URZ, 0x3c, !UPT ;  /* 0x0000001a0a087292 */ /* 0x000fc4000f8e3c3f */
[----:B------:R-:W-:Y:S02]  /*0670*/  @UP0 UIMAD UR14, UR12, UR14, UR10 ;  /* 0x0000000e0c0e02a4 */ /* 0x000fe4000f8e020a */
[----:B------:R-:W-:Y:S02]  /*0680*/  UISETP.GE.AND UP2, UPT, UR8, URZ, UPT ;  /* 0x0000003f0800728c */ /* 0x000fe4000bf46270 */
[----:B------:R-:W-:Y:S02]  /*0690*/  @UP0 UIMAD UR14, UR14, UR15, URZ ;  /* 0x0000000f0e0e02a4 */ /* 0x000fe4000f8e023f */
[----:B------:R-:W-:Y:S02]  /*06a0*/  @!UP4 UIADD3 UR24, UR24, -UR29, URZ ;  /* 0x8000001d1818c290 */ /* 0x000fe4000fffe03f */
[----:B------:R-:W-:Y:S02]  /*06b0*/  @!UP4 UIADD3 UR25, UR25, 0x1, URZ ;  /* 0x000000011919c890 */ /* 0x000fe4000fffe03f */
[----:B------:R-:W-:-:S02]  /*06c0*/  UISETP.GE.U32.AND UP3, UPT, UR24, UR29, UPT ;  /* 0x0000001d1800728c */ /* 0x000fc4000bf66070 */
[----:B------:R-:W-:-:S04]  /*06d0*/  ULEA UR49, UP4, UR48, UR32, 0x1 ;  /* 0x0000002030317291 */ /* 0x000fc8000f88083f */
[----:B------:R-:W-:-:S03]  /*06e0*/  ULEA.HI.X UR48, UR48, UR33, UR20, 0x1, UP4 ;  /* 0x0000002130307291 */ /* 0x000fc6000a0f0c14 */
[----:B------:R-:W-:Y:S02]  /*06f0*/  ULDC.64 UR20, c[0x0][0x2f8] ;  /* 0x0000be0000147ab9 */ /* 0x000fe40000000a00 */
[----:B------:R-:W-:Y:S02]  /*0700*/  @UP3 UIADD3 UR25, UR25, 0x1, URZ ;  /* 0x0000000119193890 */ /* 0x000fe4000fffe03f */
[----:B------:R-:W-:-:S04]  /*0710*/  UIADD3 UR9, UP3, UR22, UR16, URZ ;  /* 0x0000001016097290 */ /* 0x000fc8000ff7e03f */
        /* <DEDUP_REMOVED lines=12> */
[----:B------:R-:W-:Y:S01]  /*07e0*/  UMOV UR5, URZ ;  /* 0x0000003f00057c82 */ /* 0x000fe20008000000 */
[----:B------:R-:W-:Y:S02]  /*07f0*/  UIMAD UR4, UR4, UR20, URZ ;  /* 0x00000014040472a4 */ /* 0x000fe4000f8e023f */
[----:B------:R-:W-:Y:S02]  /*0800*/  ULEA.HI.X UR50, UR22, UR17, UR50, 0x1, UP1 ;  /* 0x0000001116327291 */ /* 0x000fe400088f0c32 */
[----:B------:R-:W-:-:S02]  /*0810*/  UIMAD.WIDE.U32 UR16, UR13, UR20, UR6 ;  /* 0x000000140d1072a5 */ /* 0x000fc4000f8e0006 */
        /* <DEDUP_REMOVED lines=9> */
[----:B------:R-:W-:-:S02]  /*08b0*/  @UP0 ULDC UR22, c[0x0][0x21c] ;  /* 0x0000870000160ab9 */ /* 0x000fc40000000800 */
[----:B------:R-:W-:Y:S02]  /*08c0*/  @UP0 UIMAD UR14, UR14, UR22, URZ ;  /* 0x000000160e0e02a4 */ /* 0x000fe4000f8e023f */
        /* <DEDUP_REMOVED lines=25> */
.L_x_11351:
        /* <DEDUP_REMOVED lines=70> */
[----:B------:R-:W-:Y:S02]  /*0ec0*/  HADD2.F32 R24, -RZ, R9.H1_H1 ;  /* 0x30000009ff187230 */ /* 0x000fe40000004100 */
[----:B------:R-:W-:-:S02]  /*0ed0*/  HADD2.F32 R48, -RZ, R25.H1_H1 ;  /* 0x30000019ff307230 */ /* 0x000fc40000004100 */
[----:B------:R-:W-:Y:S01]  /*0ee0*/  FFMA.FTZ R2, R50, R17, R105 ;  /* 0x0000001132027223 */ /* 0x000fe20000010069 */
[----:B------:R-:W-:Y:S01]  /*0ef0*/  HADD2.F32 R47, -RZ, R26.H0_H0 ;  /* 0x2000001aff2f7230 */ /* 0x000fe20000004100 */
[----:B------:R-:W0:Y:S01]  /*0f00*/  LDS.128 R16, [R18+0x10] ;  /* 0x0000100012107984 */ /* 0x000e220000000c00 */
[--C-:B------:R-:W-:Y:S02]  /*0f10*/  HADD2.F32 R25, -RZ, R10.reuse.H1_H1 ;  /* 0x3000000aff197230 */ /* 0x100fe40000004100 */
[----:B------:R-:W-:Y:S01]  /*0f20*/  FFMA.FTZ R3, R49, R3, R2 ;  /* 0x0000000331037223 */ /* 0x000fe20000010002 */
[----:B------:R-:W-:Y:S02]  /*0f30*/  HADD2.F32 R2, -RZ, R10.H0_H0 ;  /* 0x2000000aff027230 */ /* 0x000fe40000004100 */
        /* <DEDUP_REMOVED lines=43> */
.L_x_11224:
[----:B------:R-:W-:Y:S05]  /*11f0*/  BSYNC B0 ;  /* 0x0000000000007941 */ /* 0x000fea0003800000 */
.L_x_11223:
        /* <DEDUP_REMOVED lines=39> */
.L_x_11226:
[----:B------:R-:W-:Y:S05]  /*1470*/  BSYNC B0 ;  /* 0x0000000000007941 */ /* 0x000fea0003800000 */
.L_x_11225:
        /* <DEDUP_REMOVED lines=39> */
.L_x_11228:
[----:B------:R-:W-:Y:S05]  /*16f0*/  BSYNC B0 ;  /* 0x0000000000007941 */ /* 0x000fea0003800000 */
.L_x_11227:
        /* <DEDUP_REMOVED lines=39> */
.L_x_11230:
[----:B------:R-:W-:Y:S05]  /*1970*/  BSYNC B0 ;  /* 0x0000000000007941 */ /* 0x000fea0003800000 */
.L_x_11229:
        /* <DEDUP_REMOVED lines=39> */
.L_x_11232:
[----:B------:R-:W-:Y:S05]  /*1bf0*/  BSYNC B0 ;  /* 0x0000000000007941 */ /* 0x000fea0003800000 */
.L_x_11231:
        /* <DEDUP_REMOVED lines=39> */
.L_x_11234:
[----:B------:R-:W-:Y:S05]  /*1e70*/  BSYNC B0 ;  /* 0x0000000000007941 */ /* 0x000fea0003800000 */
.L_x_11233:
        /* <DEDUP_REMOVED lines=39> */
.L_x_11236:
[----:B------:R-:W-:Y:S05]  /*20f0*/  BSYNC B0 ;  /* 0x0000000000007941 */ /* 0x000fea0003800000 */
.L_x_11235:
        /* <DEDUP_REMOVED lines=40> */
.L_x_11238:
[----:B------:R-:W-:Y:S05]  /*2380*/  BSYNC B0 ;  /* 0x0000000000007941 */ /* 0x000fea0003800000 */
.L_x_11237:
        /* <DEDUP_REMOVED lines=39> */
.L_x_11240:
[----:B------:R-:W-:Y:S05]  /*2600*/  BSYNC B0 ;  /* 0x0000000000007941 */ /* 0x000fea0003800000 */
.L_x_11239:
        /* <DEDUP_REMOVED lines=39> */
.L_x_11242:
[----:B------:R-:W-:Y:S05]  /*2880*/  BSYNC B0 ;  /* 0x0000000000007941 */ /* 0x000fea0003800000 */
.L_x_11241:
        /* <DEDUP_REMOVED lines=37> */
.L_x_11244:
[----:B------:R-:W-:Y:S05]  /*2ae0*/  BSYNC B0 ;  /* 0x0000000000007941 */ /* 0x000fea0003800000 */
.L_x_11243:
        /* <DEDUP_REMOVED lines=33> */
.L_x_11246:
[----:B------:R-:W-:Y:S05]  /*2d00*/  BSYNC B0 ;  /* 0x0000000000007941 */ /* 0x000fea0003800000 */
.L_x_11245:
        /* <DEDUP_REMOVED lines=33> */
.L_x_11248:
[----:B------:R-:W-:Y:S05]  /*2f20*/  BSYNC B0 ;  /* 0x0000000000007941 */ /* 0x000fea0003800000 */
.L_x_11247:
        /* <DEDUP_REMOVED lines=33> */
.L_x_11250:
[----:B------:R-:W-:Y:S05]  /*3140*/  BSYNC B0 ;  /* 0x0000000000007941 */ /* 0x000fea0003800000 */
.L_x_11249:
        /* <DEDUP_REMOVED lines=33> */
.L_x_11252:
[----:B------:R-:W-:Y:S05]  /*3360*/  BSYNC B0 ;  /* 0x0000000000007941 */ /* 0x000fea0003800000 */
.L_x_11251:
        /* <DEDUP_REMOVED lines=33> */
.L_x_11254:
[----:B------:R-:W-:Y:S05]  /*3580*/  BSYNC B0 ;  /* 0x0000000000007941 */ /* 0x000fea0003800000 */
.L_x_11253:
        /* <DEDUP_REMOVED lines=19> */
[----:B------:R-:W0:Y:S01]  /*36c0*/  LDC.64 R32, c[0x0][0x360] ;  /* 0x0000d800ff207b82 */ /* 0x000e220000000a00 */
        /* <DEDUP_REMOVED lines=34> */
.L_x_11350:
        /* <DEDUP_REMOVED lines=24> */
[----:B01----:R-:W-:-:S03]  /*3a70*/  IADD3 R13, R101, R100, RZ ;  /* 0x00000064650d7210 */ /* 0x003fc60007ffe0ff */
        /* <DEDUP_REMOVED lines=18> */
[----:B------:R-:W-:-:S06]  /*3ba0*/  ULEA UR47, UR47, UR7, 0x8 ;  /* 0x000000072f2f7291 */ /* 0x000fcc000f8e403f */
[----:B------:R-:W-:Y:S01]  /*3bb0*/  MOV R113, UR47 ;  /* 0x0000002f00717c02 */ /* 0x000fe20008000f00 */
[----:B------:R-:W-:-:S04]  /*3bc0*/  UIMAD.WIDE.U32 UR46, UR10, UR44, URZ ;  /* 0x0000002c0a2e72a5 */ /* 0x000fc8000f8e003f */
[----:B------:R-:W-:-:S04]  /*3bd0*/  UIADD3 UR47, UR47, UR54, URZ ;  /* 0x000000362f2f7290 */ /* 0x000fc8000fffe03f */
        /* <DEDUP_REMOVED lines=10> */
[----:B------:R-:W-:Y:S01]  /*3c80*/  FMUL.FTZ R3, R98, UR55 ;  /* 0x0000003762037c20 */ /* 0x000fe20008410000 */
[----:B------:R-:W-:Y:S01]  /*3c90*/  FMUL.RZ R109, R2, 0.15915493667125701904 ;  /* 0x3e22f983026d7820 */ /* 0x000fe2000040c000 */
[----:B------:R-:W-:Y:S01]  /*3ca0*/  FMUL.FTZ R107, R107, 1.4426950216293334961 ;  /* 0x3fb8aa3b6b6b7820 */ /* 0x000fe20000410000 */
[----:B------:R-:W-:Y:S01]  /*3cb0*/  MUFU.SIN R30, R31 ;  /* 0x0000001f001e7308 */ /* 0x000fe20000000400 */
[----:B------:R-:W-:Y:S01]  /*3cc0*/  FMUL.RZ R35, R3, 0.15915493667125701904 ;  /* 0x3e22f98303237820 */ /* 0x000fe2000040c000 */
[----:B------:R-:W-:Y:S01]  /*3cd0*/  FMUL.FTZ R3, R95, UR55 ;  /* 0x000000375f037c20 */ /* 0x000fe20008410000 */
[----:B------:R-:W-:Y:S01]  /*3ce0*/  FMUL.FTZ R2, R86, UR55 ;  /* 0x0000003756027c20 */ /* 0x000fe20008410000 */
[----:B------:R-:W-:-:S02]  /*3cf0*/  FMUL.FTZ R111, R107, R93 ;  /* 0x0000005d6b6f7220 */ /* 0x000fc40000410000 */
[----:B-1----:R-:W-:Y:S01]  /*3d00*/  FMUL.RZ R28, R3, 0.15915493667125701904 ;  /* 0x3e22f983031c7820 */ /* 0x002fe2000040c000 */
[----:B------:R-:W-:Y:S01]  /*3d10*/  FMUL.FTZ R3, R96, UR55 ;  /* 0x0000003760037c20 */ /* 0x000fe20008410000 */
[----:B------:R1:W-:Y:S01]  /*3d20*/  MUFU.COS R34, R31 ;  /* 0x0000001f00227308 */ /* 0x0003e20000000000 */
[----:B------:R-:W-:Y:S01]  /*3d30*/  FMUL.RZ R117, R2, 0.15915493667125701904 ;  /* 0x3e22f98302757820 */ /* 0x000fe2000040c000 */
[----:B------:R-:W-:Y:S01]  /*3d40*/  SHF.L.U32 R2, R106, 0x2, RZ ;  /* 0x000000026a027819 */ /* 0x000fe200000006ff */
        /* <DEDUP_REMOVED lines=29> */
[----:B------:R-:W-:Y:S02]  /*3f20*/  FMUL.RZ R3, R3, 0.15915493667125701904 ;  /* 0x3e22f98303037820 */ /* 0x000fe4000040c000 */
[----:B------:R1:W-:Y:S08]  /*3f30*/  MUFU.COS R131, R31 ;  /* 0x0000001f00837308 */ /* 0x0003f00000000000 */
[----:B------:R-:W-:Y:S01]  /*3f40*/  MUFU.SIN R127, R28 ;  /* 0x0000001c007f7308 */ /* 0x000fe20000000400 */
[----:B-1----:R-:W-:-:S07]  /*3f50*/  FMUL.FTZ R31, R107, R98 ;  /* 0x000000626b1f7220 */ /* 0x002fce0000410000 */
[----:B------:R1:W-:Y:S08]  /*3f60*/  MUFU.COS R128, R28 ;  /* 0x0000001c00807308 */ /* 0x0003f00000000000 */
[----:B------:R-:W-:Y:S01]  /*3f70*/  MUFU.SIN R134, R29 ;  /* 0x0000001d00867308 */ /* 0x000fe20000000400 */
[----:B-1----:R-:W-:-:S07]  /*3f80*/  FMUL.FTZ R28, R107, R97 ;  /* 0x000000616b1c7220 */ /* 0x002fce0000410000 */
[----:B------:R-:W-:Y:S08]  /*3f90*/  MUFU.COS R133, R29 ;  /* 0x0000001d00857308 */ /* 0x000ff00000000000 */
[----:B------:R-:W-:Y:S08]  /*3fa0*/  MUFU.EX2 R29, R28 ;  /* 0x0000001c001d7308 */ /* 0x000ff00000000800 */
[----:B------:R-:W1:Y:S08]  /*3fb0*/  MUFU.EX2 R31, R31 ;  /* 0x0000001f001f7308 */ /* 0x000e700000000800 */
[----:B------:R-:W-:Y:S08]  /*3fc0*/  MUFU.SIN R129, R35 ;  /* 0x0000002300817308 */ /* 0x000ff00000000400 */
[----:B------:R2:W-:Y:S01]  /*3fd0*/  MUFU.COS R130, R35 ;  /* 0x0000002300827308 */ /* 0x0005e20000000000 */
[C---:B-1----:R-:W-:Y:S01]  /*3fe0*/  FMUL.FTZ R146, R31.reuse, R146 ;  /* 0x000000921f927220 */ /* 0x042fe20000410000 */
[----:B------:R-:W-:Y:S01]  /*3ff0*/  FMUL.FTZ R148, R31, R148 ;  /* 0x000000941f947220 */ /* 0x000fe20000410000 */
[----:B------:R-:W-:-:S04]  /*4000*/  FMUL.FTZ R31, R79, UR55 ;  /* 0x000000374f1f7c20 */ /* 0x000fc80008410000 */
[----:B------:R-:W-:Y:S01]  /*4010*/  FMUL.RZ R31, R31, 0.15915493667125701904 ;  /* 0x3e22f9831f1f7820 */ /* 0x000fe2000040c000 */
[----:B------:R-:W-:Y:S01]  /*4020*/  MUFU.SIN R125, R3 ;  /* 0x00000003007d7308 */ /* 0x000fe20000000400 */
[----:B--2---:R-:W-:-:S07]  /*4030*/  FMUL.FTZ R35, R107, R95 ;  /* 0x0000005f6b237220 */ /* 0x004fce0000410000 */
[----:B------:R1:W-:Y:S08]  /*4040*/  MUFU.COS R126, R3 ;  /* 0x00000003007e7308 */ /* 0x0003f00000000000 */
[----:B------:R-:W2:Y:S01]  /*4050*/  MUFU.EX2 R35, R35 ;  /* 0x0000002300237308 */ /* 0x000ea20000000800 */
[----:B-1----:R-:W-:Y:S02]  /*4060*/  LOP3.LUT R3, R2, 0xffffff80, RZ, 0xc0, !PT ;  /* 0xffffff8002037812 */ /* 0x002fe400078ec0ff */
[----:B------:R-:W-:-:S02]  /*4070*/  IADD3 R2, R106, 0x200, RZ ;  /* 0x000002006a027810 */ /* 0x000fc40007ffe0ff */
[----:B------:R-:W-:Y:S02]  /*4080*/  IADD3 R28, R3, R104, RZ ;  /* 0x00000068031c7210 */ /* 0x000fe40007ffe0ff */
[----:B------:R-:W-:Y:S01]  /*4090*/  SEL R110, R113, R2, !P1 ;  /* 0x00000002716e7207 */ /* 0x000fe20004800000 */
[----:B------:R-:W-:Y:S01]  /*40a0*/  MUFU.SIN R123, R109 ;  /* 0x0000006d007b7308 */ /* 0x000fe20000000400 */
[-C--:B------:R-:W-:Y:S01]  /*40b0*/  LEA R3, R28, R103.reuse, 0x4 ;  /* 0x000000671c037211 */ /* 0x080fe200078e20ff */
[----:B------:R-:W-:Y:S01]  /*40c0*/  FMUL.FTZ R2, R29, R34 ;  /* 0x000000221d027220 */ /* 0x000fe20000410000 */
[----:B------:R-:W-:Y:S01]  /*40d0*/  IMAD R28, R104, 0x3, R28 ;  /* 0x00000003681c7824 */ /* 0x000fe200078e021c */
[----:B------:R-:W1:Y:S01]  /*40e0*/  @!P2 LDC R34, c[0x0][0x21c] ;  /* 0x00008700ff22ab82 */ /* 0x000e620000000800 */
[----:B------:R-:W-:Y:S01]  /*40f0*/  LEA R110, R110, R103, 0x3 ;  /* 0x000000676e6e7211 */ /* 0x000fe200078e18ff */
[----:B---3--:R3:W-:Y:S01]  /*4100*/  STS.128 [R3], R12 ;  /* 0x0000000c03007388 */ /* 0x0087e20000000c00 */
[----:B------:R-:W-:Y:S01]  /*4110*/  FMUL.FTZ R113, R107, R90 ;  /* 0x0000005a6b717220 */ /* 0x000fe20000410000 */
[----:B------:R0:W-:Y:S01]  /*4120*/  MUFU.COS R124, R109 ;  /* 0x0000006d007c7308 */ /* 0x0001e20000000000 */
[C---:B--2---:R-:W-:Y:S01]  /*4130*/  FMUL.FTZ R143, R35.reuse, R112 ;  /* 0x00000070238f7220 */ /* 0x044fe20000410000 */
[----:B----4-:R-:W-:Y:S01]  /*4140*/  STS.128 [R3+0x200], R16 ;  /* 0x0002001003007388 */ /* 0x010fe20000000c00 */
[----:B------:R-:W-:Y:S01]  /*4150*/  FMUL.FTZ R144, R35, R144 ;  /* 0x0000009023907220 */ /* 0x000fe20000410000 */
[----:B------:R-:W-:Y:S01]  /*4160*/  MOV R35, UR46 ;  /* 0x0000002e00237c02 */ /* 0x000fe20008000f00 */
[C---:B------:R-:W-:Y:S01]  /*4170*/  FMUL.FTZ R112, R107.reuse, R89 ;  /* 0x000000596b707220 */ /* 0x040fe20000410000 */
[----:B------:R-:W-:Y:S02]  /*4180*/  STS.128 [R3+0x400], R20 ;  /* 0x0004001403007388 */ /* 0x000fe40000000c00 */
[----:B------:R-:W2:Y:S01]  /*4190*/  MUFU.EX2 R111, R111 ;  /* 0x0000006f006f7308 */ /* 0x000ea20000000800 */
[----:B0-----:R-:W-:Y:S01]  /*41a0*/  FMUL.FTZ R109, R107, R96 ;  /* 0x000000606b6d7220 */ /* 0x001fe20000410000 */
[----:B------:R0:W-:Y:S01]  /*41b0*/  STS.128 [R3+0x600], R24 ;  /* 0x0006001803007388 */ /* 0x0001e20000000c00 */
[----:B---3--:R-:W-:-:S05]  /*41c0*/  FMUL.FTZ R12, R2, R146 ;  /* 0x00000092020c7220 */ /* 0x008fca0000410000 */
[----:B------:R-:W3:Y:S08]  /*41d0*/  MUFU.EX2 R109, R109 ;  /* 0x0000006d006d7308 */ /* 0x000ef00000000800 */
[----:B------:R-:W-:Y:S01]  /*41e0*/  MUFU.SIN R150, R31 ;  /* 0x0000001f00967308 */ /* 0x000fe20000000400 */
[----:B--2---:R-:W-:Y:S01]  /*41f0*/  FMUL.FTZ R140, R111, R140 ;  /* 0x0000008c6f8c7220 */ /* 0x004fe20000410000 */
[----:B0-----:R-:W-:Y:S01]  /*4200*/  FMUL.FTZ R3, R29, R30 ;  /* 0x0000001e1d037220 */ /* 0x001fe20000410000 */
[----:B------:R-:W-:Y:S01]  /*4210*/  FMUL.FTZ R139, R111, R116 ;  /* 0x000000746f8b7220 */ /* 0x000fe20000410000 */
[----:B------:R-:W-:-:S02]  /*4220*/  MOV R116, 0x10 ;  /* 0x0000001000747802 */ /* 0x000fc40000000f00 */
[C---:B------:R-:W-:Y:S01]  /*4230*/  FMUL.FTZ R13, R3.reuse, R146 ;  /* 0x00000092030d7220 */ /* 0x040fe20000410000 */
[----:B------:R-:W-:Y:S01]  /*4240*/  FFMA.FTZ R14, R3, R148, R12 ;  /* 0x00000094030e7223 */ /* 0x000fe2000001000c */
[----:B------:R-:W-:Y:S01]  /*4250*/  FMUL.FTZ R12, R74, UR55 ;  /* 0x000000374a0c7c20 */ /* 0x000fe20008410000 */
[----:B---3--:R-:W-:Y:S01]  /*4260*/  FMUL.FTZ R141, R109, R114 ;  /* 0x000000726d8d7220 */ /* 0x008fe20000410000 */
[----:B------:R-:W-:Y:S01]  /*4270*/  FFMA.FTZ R13, R2, R148, -R13 ;  /* 0x00000094020d7223 */ /* 0x000fe2000001080d */
[----:B------:R-:W-:Y:S01]  /*4280*/  FMUL.FTZ R15, R143, R14 ;  /* 0x0000000e8f0f7220 */ /* 0x000fe20000410000 */
[----:B------:R-:W-:Y:S01]  /*4290*/  FMUL.FTZ R142, R109, R142 ;  /* 0x0000008e6d8e7220 */ /* 0x000fe20000410000 */
[----:B------:R-:W-:Y:S01]  /*42a0*/  FMUL.RZ R16, R12, 0.15915493667125701904 ;  /* 0x3e22f9830c107820 */ /* 0x000fe2000040c000 */
[-C--:B------:R-:W-:Y:S01]  /*42b0*/  FMUL.FTZ R17, R143, R13.reuse ;  /* 0x0000000d8f117220 */ /* 0x080fe20000410000 */
[C---:B------:R-:W-:Y:S01]  /*42c0*/  FFMA.FTZ R15, R144.reuse, R13, -R15 ;  /* 0x0000000d900f7223 */ /* 0x040fe2000001080f */
[----:B------:R-:W-:Y:S01]  /*42d0*/  MOV R12, UR14 ;  /* 0x0000000e000c7c02 */ /* 0x000fe20008000f00 */
[----:B------:R0:W-:Y:S01]  /*42e0*/  MUFU.COS R152, R31 ;  /* 0x0000001f00987308 */ /* 0x0001e20000000000 */
[----:B------:R-:W-:Y:S01]  /*42f0*/  FFMA.FTZ R17, R144, R14, R17 ;  /* 0x0000000e90117223 */ /* 0x000fe20000010011 */
[----:B------:R-:W-:Y:S01]  /*4300*/  LEA R14, R28, R103, 0x4 ;  /* 0x000000671c0e7211 */ /* 0x000fe200078e20ff */
[----:B------:R-:W-:-:S02]  /*4310*/  NOP ;  /* 0x0000000000007918 */ /* 0x000fc40000000000 */
[----:B------:R-:W-:-:S03]  /*4320*/  FMUL.FTZ R13, R141, R17 ;  /* 0x000000118d0d7220 */ /* 0x000fc60000410000 */
[----:B------:R-:W-:Y:S01]  /*4330*/  MUFU.SIN R154, R16 ;  /* 0x00000010009a7308 */ /* 0x000fe20000000400 */
[----:B------:R-:W-:Y:S01]  /*4340*/  LDS.128 R20, [R14+0x10] ;  /* 0x000010000e147984 */ /* 0x000fe20000000c00 */
[----:B------:R-:W-:Y:S01]  /*4350*/  FMUL.FTZ R109, R107, R92 ;  /* 0x0000005c6b6d7220 */ /* 0x000fe20000410000 */
[CC--:B------:R-:W-:Y:S01]  /*4360*/  FFMA.FTZ R114, R142.reuse, R15.reuse, -R13 ;  /* 0x0000000f8e727223 */ /* 0x0c0fe2000001080d */
[----:B------:R-:W-:Y:S01]  /*4370*/  FMUL.FTZ R15, R141, R15 ;  /* 0x0000000f8d0f7220 */ /* 0x000fe20000410000 */
[----:B------:R-:W-:Y:S01]  /*4380*/  LDS.128 R24, [R14+0x20] ;  /* 0x000020000e187984 */ /* 0x000fe20000000c00 */
[C---:B------:R-:W-:Y:S02]  /*4390*/  FMUL.FTZ R13, R107.reuse, R91 ;  /* 0x0000005b6b0d7220 */ /* 0x040fe40000410000 */
[----:B------:R-:W-:Y:S01]  /*43a0*/  FFMA.FTZ R115, R142, R17, R15 ;  /* 0x000000118e737223 */ /* 0x000fe2000001000f */
[----:B------:R-:W-:Y:S01]  /*43b0*/  @!P2 IADD3 R15, R12, -0x2, RZ ;  /* 0xfffffffe0c0fa810 */ /* 0x000fe20007ffe0ff */
[----:B------:R-:W-:Y:S01]  /*43c0*/  FMUL.FTZ R12, R107, R94 ;  /* 0x0000005e6b0c7220 */ /* 0x000fe20000410000 */
[----:B------:R2:W-:Y:S01]  /*43d0*/  MUFU.COS R156, R16 ;  /* 0x00000010009c7308 */ /* 0x0005e20000000000 */
[----:B0-----:R-:W-:Y:S02]  /*43e0*/  LDS.128 R28, [R14+0x30] ;  /* 0x000030000e1c7984 */ /* 0x001fe40000000c00 */
[----:B-1----:R-:W-:Y:S01]  /*43f0*/  @!P2 IMAD R111, R15, R34, UR7 ;  /* 0x000000070f6fae24 */ /* 0x002fe2000f8e0222 */
[----:B------:R-:W-:-:S04]  /*4400*/  MOV R34, UR47 ;  /* 0x0000002f00227c02 */ /* 0x000fc80008000f00 */
[----:B------:R0:W1:Y:S01]  /*4410*/  MUFU.EX2 R137, R12 ;  /* 0x0000000c00897308 */ /* 0x0000620000000800 */
[----:B--2---:R2:W3:Y:S04]  /*4420*/  LDS.128 R16, [R14] ;  /* 0x000000000e107984 */ /* 0x0044e80000000c00 */
[----:B------:R4:W-:Y:S03]  /*4430*/  STS.64 [R110+0x39e0], R2 ;  /* 0x0039e0026e007388 */ /* 0x0009e60000000a00 */
[----:B------:R1:W4:Y:S01]  /*4440*/  MUFU.EX2 R135, R13 ;  /* 0x0000000d00877308 */ /* 0x0003220000000800 */
[----:B------:R-:W5:Y:S01]  /*4450*/  LDG.E.64 R34, desc[UR18][R34.64] ;  /* 0x0000001222227981 */ /* 0x000f62000c1e1b00 */
[C---:B------:R-:W-:Y:S01]  /*4460*/  FMUL.FTZ R119, R139.reuse, R115 ;  /* 0x000000738b777220 */ /* 0x040fe20000410000 */
[----:B------:R-:W-:Y:S01]  /*4470*/  FMUL.FTZ R145, R139, R114 ;  /* 0x000000728b917220 */ /* 0x000fe20000410000 */
[----:B0-----:R-:W-:-:S02]  /*4480*/  MOV R12, 0x3f800000 ;  /* 0x3f800000000c7802 */ /* 0x001fc40000000f00 */
[----:B--2---:R-:W-:Y:S01]  /*4490*/  CS2R R14, SRZ ;  /* 0x00000000000e7805 */ /* 0x004fe2000001ff00 */
[C---:B------:R-:W-:Y:S01]  /*44a0*/  FFMA.FTZ R119, R140.reuse, R114, -R119 ;  /* 0x000000728c777223 */ /* 0x040fe20000010877 */
[----:B------:R-:W0:Y:S01]  /*44b0*/  MUFU.EX2 R109, R109 ;  /* 0x0000006d006d7308 */ /* 0x000e220000000800 */
[----:B-1----:R-:W-:Y:S01]  /*44c0*/  HFMA2.MMA R13, -RZ, RZ, 0, 0 ;  /* 0x00000000ff0d7435 */ /* 0x002fe200000001ff */
[----:B------:R-:W-:Y:S01]  /*44d0*/  FMUL.FTZ R138, R137, R138 ;  /* 0x0000008a898a7220 */ /* 0x000fe20000410000 */
[----:B----4-:R-:W-:Y:S01]  /*44e0*/  @!P2 IMAD.WIDE R110, R111, R116, UR20 ;  /* 0x000000146f6eae25 */ /* 0x010fe2000f8e0274 */
[----:B------:R-:W-:Y:S03]  /*44f0*/  BAR.SYNC.DEFER_BLOCKING 0x0 ;  /* 0x0000000000007b1d */ /* 0x000fe60000010000 */
[----:B------:R-:W-:Y:S01]  /*4500*/  FMUL.FTZ R137, R137, R118 ;  /* 0x0000007689897220 */ /* 0x000fe20000410000 */
[----:B------:R-:W-:Y:S01]  /*4510*/  FFMA.FTZ R145, R140, R115, R145 ;  /* 0x000000738c917223 */ /* 0x000fe20000010091 */
[----:B------:R-:W-:Y:S01]  /*4520*/  FMUL.FTZ R116, R138, R119 ;  /* 0x000000778a747220 */ /* 0x000fe20000410000 */
[----:B------:R-:W-:Y:S01]  /*4530*/  FMUL.FTZ R136, R135, R136 ;  /* 0x0000008887887220 */ /* 0x000fe20000410000 */
[----:B------:R-:W1:Y:S02]  /*4540*/  MUFU.EX2 R112, R112 ;  /* 0x0000007000707308 */ /* 0x000e640000000800 */
[----:B------:R-:W-:Y:S01]  /*4550*/  FFMA.FTZ R116, R137, R145, R116 ;  /* 0x0000009189747223 */ /* 0x000fe20000010074 */
[----:B------:R-:W-:-:S03]  /*4560*/  FMUL.FTZ R135, R135, R120 ;  /* 0x0000007887877220 */ /* 0x000fc60000410000 */
[----:B------:R-:W-:Y:S01]  /*4570*/  FMUL.FTZ R118, R136, R116 ;  /* 0x0000007488767220 */ /* 0x000fe20000410000 */
[----:B0-----:R-:W-:Y:S01]  /*4580*/  FMUL.FTZ R134, R109, R134 ;  /* 0x000000866d867220 */ /* 0x001fe20000410000 */
[----:B------:R-:W-:Y:S01]  /*4590*/  MUFU.SIN R121, R117 ;  /* 0x0000007500797308 */ /* 0x000fe20000000400 */
[----:B------:R0:W5:Y:S01]  /*45a0*/  @!P2 LDG.E.128 R12, desc[UR18][R110.64] ;  /* 0x000000126e0ca981 */ /* 0x000162000c1e1d00 */
[----:B------:R-:W-:-:S06]  /*45b0*/  FMUL.FTZ R114, R107, R87 ;  /* 0x000000576b727220 */ /* 0x000fcc0000410000 */
[----:B------:R-:W2:Y:S01]  /*45c0*/  MUFU.EX2 R113, R113 ;  /* 0x0000007100717308 */ /* 0x000ea20000000800 */
[----:B0-----:R-:W-:Y:S01]  /*45d0*/  FMUL.FTZ R110, R138, R145 ;  /* 0x000000918a6e7220 */ /* 0x001fe20000410000 */
[----:B------:R-:W-:Y:S01]  /*45e0*/  FMUL.FTZ R133, R109, R133 ;  /* 0x000000856d857220 */ /* 0x000fe20000410000 */
[C---:B-1----:R-:W-:Y:S01]  /*45f0*/  FMUL.FTZ R132, R112.reuse, R132 ;  /* 0x0000008470847220 */ /* 0x042fe20000410000 */
[----:B------:R-:W-:Y:S01]  /*4600*/  FMUL.FTZ R115, R107, R88 ;  /* 0x000000586b737220 */ /* 0x000fe20000410000 */
[----:B------:R-:W-:Y:S01]  /*4610*/  FFMA.FTZ R119, R137, R119, -R110 ;  /* 0x0000007789777223 */ /* 0x000fe2000001086e */
[----:B------:R-:W-:Y:S02]  /*4620*/  FMUL.FTZ R131, R112, R131 ;  /* 0x0000008370837220 */ /* 0x000fe40000410000 */
[----:B------:R-:W-:Y:S01]  /*4630*/  MUFU.COS R117, R117 ;  /* 0x0000007500757308 */ /* 0x000fe20000000000 */
[-C--:B------:R-:W-:Y:S01]  /*4640*/  FFMA.FTZ R118, R135, R119.reuse, -R118 ;  /* 0x0000007787767223 */ /* 0x080fe20000010876 */
[----:B------:R-:W-:-:S03]  /*4650*/  FMUL.FTZ R120, R136, R119 ;  /* 0x0000007788787220 */ /* 0x000fc60000410000 */
[C---:B------:R-:W-:Y:S01]  /*4660*/  FMUL.FTZ R122, R134.reuse, R118 ;  /* 0x00000076867a7220 */ /* 0x040fe20000410000 */
[----:B------:R-:W-:Y:S02]  /*4670*/  FFMA.FTZ R120, R135, R116, R120 ;  /* 0x0000007487787223 */ /* 0x000fe40000010078 */
[----:B------:R-:W0:Y:S01]  /*4680*/  MUFU.EX2 R114, R114 ;  /* 0x0000007200727308 */ /* 0x000e220000000800 */
[----:B------:R-:W-:Y:S01]  /*4690*/  FMUL.FTZ R110, R107, R85 ;  /* 0x000000556b6e7220 */ /* 0x000fe20000410000 */
[-C--:B------:R-:W-:Y:S01]  /*46a0*/  FFMA.FTZ R122, R133, R120.reuse, R122 ;  /* 0x00000078857a7223 */ /* 0x080fe2000001007a */
[----:B------:R-:W-:-:S04]  /*46b0*/  FMUL.FTZ R120, R134, R120 ;  /* 0x0000007886787220 */ /* 0x000fc80000410000 */
[----:B------:R-:W-:Y:S01]  /*46c0*/  FFMA.FTZ R120, R133, R118, -R120 ;  /* 0x0000007685787223 */ /* 0x000fe20000010878 */
[----:B------:R-:W1:Y:S01]  /*46d0*/  MUFU.EX2 R110, R110 ;  /* 0x0000006e006e7308 */ /* 0x000e620000000800 */
[C---:B------:R-:W-:Y:S02]  /*46e0*/  FMUL.FTZ R112, R132.reuse, R122 ;  /* 0x0000007a84707220 */ /* 0x040fe40000410000 */
[----:B------:R-:W-:Y:S01]  /*46f0*/  FMUL.FTZ R119, R132, R120 ;  /* 0x0000007884777220 */ /* 0x000fe20000410000 */
[----:B------:R-:W-:Y:S01]  /*4700*/  FMUL.FTZ R109, R107, R86 ;  /* 0x000000566b6d7220 */ /* 0x000fe20000410000 */
[----:B--2---:R-:W-:Y:S01]  /*4710*/  FMUL.FTZ R129, R113, R129 ;  /* 0x0000008171817220 */ /* 0x004fe20000410000 */
[C---:B------:R-:W-:Y:S01]  /*4720*/  FFMA.FTZ R112, R131.reuse, R120, -R112 ;  /* 0x0000007883707223 */ /* 0x040fe20000010870 */
[----:B------:R-:W-:Y:S01]  /*4730*/  FFMA.FTZ R119, R131, R122, R119 ;  /* 0x0000007a83777223 */ /* 0x000fe20000010077 */
[----:B------:R-:W2:Y:S01]  /*4740*/  MUFU.EX2 R115, R115 ;  /* 0x0000007300737308 */ /* 0x000ea20000000800 */
[----:B------:R-:W-:Y:S01]  /*4750*/  FMUL.FTZ R111, R107, R79 ;  /* 0x0000004f6b6f7220 */ /* 0x000fe20000410000 */
[----:B------:R-:W-:Y:S01]  /*4760*/  FMUL.FTZ R130, R113, R130 ;  /* 0x0000008271827220 */ /* 0x000fe20000410000 */
[C---:B0-----:R-:W-:Y:S01]  /*4770*/  FMUL.FTZ R128, R114.reuse, R128 ;  /* 0x0000008072807220 */ /* 0x041fe20000410000 */
[----:B------:R-:W-:Y:S01]  /*4780*/  FMUL.FTZ R127, R114, R127 ;  /* 0x0000007f727f7220 */ /* 0x000fe20000410000 */
[----:B------:R-:W-:Y:S01]  /*4790*/  FMUL.FTZ R107, R107, R74 ;  /* 0x0000004a6b6b7220 */ /* 0x000fe20000410000 */
[----:B------:R-:W-:-:S02]  /*47a0*/  FMUL.FTZ R114, R129, R112 ;  /* 0x0000007081727220 */ /* 0x000fc40000410000 */
[----:B------:R0:W4:Y:S02]  /*47b0*/  MUFU.EX2 R116, R109 ;  /* 0x0000006d00747308 */ /* 0x0001240000000800 */
[-C--:B------:R-:W-:Y:S01]  /*47c0*/  FFMA.FTZ R114, R130, R119.reuse, R114 ;  /* 0x0000007782727223 */ /* 0x080fe20000010072 */
[----:B0-----:R-:W-:-:S05]  /*47d0*/  FMUL.FTZ R109, R129, R119 ;  /* 0x00000077816d7220 */ /* 0x001fca0000410000 */
[----:B------:R-:W0:Y:S01]  /*47e0*/  MUFU.EX2 R107, R107 ;  /* 0x0000006b006b7308 */ /* 0x000e220000000800 */
[----:B------:R-:W-:Y:S01]  /*47f0*/  FFMA.FTZ R109, R130, R112, -R109 ;  /* 0x00000070826d7223 */ /* 0x000fe2000001086d */
[C---:B-1----:R-:W-:Y:S01]  /*4800*/  FMUL.FTZ R124, R110.reuse, R124 ;  /* 0x0000007c6e7c7220 */ /* 0x042fe20000410000 */
[----:B------:R-:W-:Y:S01]  /*4810*/  FMUL.FTZ R123, R110, R123 ;  /* 0x0000007b6e7b7220 */ /* 0x000fe20000410000 */
[CC--:B------:R-:W-:Y:S01]  /*4820*/  FMUL.FTZ R110, R127.reuse, R114.reuse ;  /* 0x000000727f6e7220 */ /* 0x0c0fe20000410000 */
[----:B------:R-:W-:Y:S01]  /*4830*/  FMUL.FTZ R113, R127, R109 ;  /* 0x0000006d7f717220 */ /* 0x000fe20000410000 */
[C---:B--2---:R-:W-:Y:S02]  /*4840*/  FMUL.FTZ R125, R115.reuse, R125 ;  /* 0x0000007d737d7220 */ /* 0x044fe40000410000 */
[C---:B------:R-:W-:Y:S01]  /*4850*/  FFMA.FTZ R110, R128.reuse, R109, -R110 ;  /* 0x0000006d806e7223 */ /* 0x040fe2000001086e */
[----:B------:R-:W-:Y:S01]  /*4860*/  FFMA.FTZ R113, R128, R114, R113 ;  /* 0x0000007280717223 */ /* 0x000fe20000010071 */
[----:B------:R-:W-:-:S02]  /*4870*/  FMUL.FTZ R126, R115, R126 ;  /* 0x0000007e737e7220 */ /* 0x000fc40000410000 */
[CC--:B------:R-:W-:Y:S01]  /*4880*/  FMUL.FTZ R112, R125.reuse, R110.reuse ;  /* 0x0000006e7d707220 */ /* 0x0c0fe20000410000 */
[----:B------:R-:W-:Y:S01]  /*4890*/  FMUL.FTZ R109, R125, R113 ;  /* 0x000000717d6d7220 */ /* 0x000fe20000410000 */
[----:B----4-:R-:W-:Y:S02]  /*48a0*/  FMUL.FTZ R122, R116, R117 ;  /* 0x00000075747a7220 */ /* 0x010fe40000410000 */
[C---:B------:R-:W-:Y:S01]  /*48b0*/  FFMA.FTZ R149, R126.reuse, R113, R112 ;  /* 0x000000717e957223 */ /* 0x040fe20000010070 */
[----:B------:R-:W-:Y:S01]  /*48c0*/  FFMA.FTZ R147, R126, R110, -R109 ;  /* 0x0000006e7e937223 */ /* 0x000fe2000001086d */
[--C-:B---3--:R-:W-:Y:S02]  /*48d0*/  HADD2.F32 R110, -RZ, R16.reuse.H0_H0 ;  /* 0x20000010ff6e7230 */ /* 0x108fe40000004100 */
[----:B------:R-:W-:Y:S02]  /*48e0*/  HADD2.F32 R112, -RZ, R16.H1_H1 ;  /* 0x30000010ff707230 */ /* 0x000fe40000004100 */
[C---:B0-----:R-:W-:Y:S01]  /*48f0*/  FMUL.FTZ R117, R107.reuse, R156 ;  /* 0x0000009c6b757220 */ /* 0x041fe20000410000 */
[----:B------:R-:W-:Y:S01]  /*4900*/  FMUL.FTZ R115, R107, R154 ;  /* 0x0000009a6b737220 */ /* 0x000fe20000410000 */
[----:B------:R-:W-:-:S02]  /*4910*/  HADD2.F32 R114, -RZ, R8.H0_H0 ;  /* 0x20000008ff727230 */ /* 0x000fc40000004100 */
[-C--:B------:R-:W-:Y:S01]  /*4920*/  FMUL.FTZ R201, R110, R97.reuse ;  /* 0x000000616ec97220 */ /* 0x080fe20000410000 */
[--C-:B------:R-:W-:Y:S02]  /*4930*/  HADD2.F32 R107, -RZ, R17.reuse.H0_H0 ;  /* 0x20000011ff6b7230 */ /* 0x100fe40000004100 */
[----:B------:R-:W-:Y:S02]  /*4940*/  HADD2.F32 R109, -RZ, R17.H1_H1 ;  /* 0x30000011ff6d7230 */ /* 0x000fe40000004100 */
[----:B------:R-:W-:Y:S01]  /*4950*/  FMUL.FTZ R199, R112, R97 ;  /* 0x0000006170c77220 */ /* 0x000fe20000410000 */
[----:B------:R-:W0:Y:S01]  /*4960*/  MUFU.EX2 R111, R111 ;  /* 0x0000006f006f7308 */ /* 0x000e220000000800 */
[----:B------:R-:W-:Y:S02]  /*4970*/  HADD2.F32 R16, -RZ, R8.H1_H1 ;  /* 0x30000008ff107230 */ /* 0x000fe40000004100 */
[-C--:B------:R-:W-:Y:S01]  /*4980*/  FMUL.FTZ R197, R107, R98.reuse ;  /* 0x000000626bc57220 */ /* 0x080fe20000410000 */
        /* <DEDUP_REMOVED lines=8> */
[----:B------:R-:W-:Y:S01]  /*4a10*/  FFMA.FTZ R16, R201, R148, -R16 ;  /* 0x00000094c9107223 */ /* 0x000fe20000010810 */
[----:B------:R-:W-:Y:S01]  /*4a20*/  FMUL.FTZ R121, R116, R121 ;  /* 0x0000007974797220 */ /* 0x000fe20000410000 */
[--C-:B------:R-:W-:Y:S02]  /*4a30*/  HADD2.F32 R114, -RZ, R18.reuse.H0_H0 ;  /* 0x20000012ff727230 */ /* 0x100fe40000004100 */
[----:B------:R-:W-:Y:S01]  /*4a40*/  FADD.FTZ R118, R195, R118 ;  /* 0x00000076c3767221 */ /* 0x000fe20000010000 */
[----:B------:R-:W-:Y:S02]  /*4a50*/  HADD2.F32 R116, -RZ, R18.H1_H1 ;  /* 0x30000012ff747230 */ /* 0x000fe40000004100 */
[----:B------:R-:W-:Y:S01]  /*4a60*/  FADD.FTZ R16, R197, R16 ;  /* 0x00000010c5107221 */ /* 0x000fe20000010000 */
[C---:B0-----:R-:W-:Y:S01]  /*4a70*/  FMUL.FTZ R120, R111.reuse, R152 ;  /* 0x000000986f787220 */ /* 0x041fe20000410000 */
[----:B------:R-:W-:Y:S01]  /*4a80*/  FMUL.FTZ R119, R111, R150 ;  /* 0x000000966f777220 */ /* 0x000fe20000410000 */
[----:B------:R-:W-:-:S02]  /*4a90*/  HADD2.F32 R18, -RZ, R9.H0_H0 ;  /* 0x20000009ff127230 */ /* 0x000fc40000004100 */
[-C--:B------:R-:W-:Y:S01]  /*4aa0*/  FMUL.FTZ R203, R114, R95.reuse ;  /* 0x0000005f72cb7220 */ /* 0x080fe20000410000 */
[--C-:B------:R-:W-:Y:S02]  /*4ab0*/  HADD2.F32 R111, -RZ, R19.reuse.H0_H0 ;  /* 0x20000013ff6f7230 */ /* 0x100fe40000004100 */
[C---:B------:R-:W-:Y:S01]  /*4ac0*/  FMUL.FTZ R17, R143.reuse, R118 ;  /* 0x000000768f117220 */ /* 0x040fe20000410000 */
[----:B------:R-:W-:Y:S02]  /*4ad0*/  HADD2.F32 R113, -RZ, R19.H1_H1 ;  /* 0x30000013ff717230 */ /* 0x000fe40000004100 */
[----:B------:R-:W-:Y:S01]  /*4ae0*/  FMUL.FTZ R202, R116, R95 ;  /* 0x0000005f74ca7220 */ /* 0x000fe20000410000 */
[-C--:B------:R-:W-:Y:S01]  /*4af0*/  FMUL.FTZ R19, R143, R16.reuse ;  /* 0x000000108f137220 */ /* 0x080fe20000410000 */
[----:B------:R-:W-:Y:S01]  /*4b00*/  FMUL.FTZ R203, R18, R203 ;  /* 0x000000cb12cb7220 */ /* 0x000fe20000410000 */
[----:B------:R-:W-:Y:S01]  /*4b10*/  FFMA.FTZ R16, R144, R16, -R17 ;  /* 0x0000001090107223 */ /* 0x000fe20000010811 */
[----:B------:R-:W-:Y:S01]  /*4b20*/  FMUL.FTZ R202, R18, R202 ;  /* 0x000000ca12ca7220 */ /* 0x000fe20000410000 */
[----:B------:R-:W-:-:S02]  /*4b30*/  FFMA.FTZ R19, R144, R118, R19 ;  /* 0x0000007690137223 */ /* 0x000fc40000010013 */
[----:B------:R-:W-:Y:S02]  /*4b40*/  FADD.FTZ R16, R203, R16 ;  /* 0x00000010cb107221 */ /* 0x000fe40000010000 */
        /* <DEDUP_REMOVED lines=10> */
[----:B------:R-:W-:-:S02]  /*4bf0*/  HADD2.F32 R150, -RZ, R20.H1_H1 ;  /* 0x30000014ff967230 */ /* 0x000fc40000004100 */
[----:B------:R-:W-:Y:S01]  /*4c00*/  FADD.FTZ R145, R198, R145 ;  /* 0x00000091c6917221 */ /* 0x000fe20000010000 */
[----:B------:R-:W-:Y:S02]  /*4c10*/  HADD2.F32 R118, -RZ, R20.H0_H0 ;  /* 0x20000014ff767230 */ /* 0x000fe40000004100 */
[----:B------:R-:W-:Y:S01]  /*4c20*/  FADD.FTZ R17, R200, R17 ;  /* 0x00000011c8117221 */ /* 0x000fe20000010000 */
[----:B------:R-:W-:Y:S01]  /*4c30*/  FMUL.FTZ R151, R123, R149 ;  /* 0x000000957b977220 */ /* 0x000fe20000410000 */
[----:B------:R-:W-:Y:S02]  /*4c40*/  HADD2.F32 R20, -RZ, R10.H0_H0 ;  /* 0x2000000aff147230 */ /* 0x000fe40000004100 */
[C---:B------:R-:W-:Y:S01]  /*4c50*/  FMUL.FTZ R19, R139.reuse, R145 ;  /* 0x000000918b137220 */ /* 0x040fe20000410000 */
[----:B------:R-:W-:Y:S01]  /*4c60*/  FMUL.FTZ R18, R139, R17 ;  /* 0x000000118b127220 */ /* 0x000fe20000410000 */
[-C--:B------:R-:W-:Y:S01]  /*4c70*/  FMUL.FTZ R204, R150, R93.reuse ;  /* 0x0000005d96cc7220 */ /* 0x080fe20000410000 */
[----:B------:R-:W-:Y:S01]  /*4c80*/  FMUL.FTZ R205, R118, R93 ;  /* 0x0000005d76cd7220 */ /* 0x000fe20000410000 */
[----:B------:R-:W-:Y:S01]  /*4c90*/  FFMA.FTZ R153, R124, R147, -R151 ;  /* 0x000000937c997223 */ /* 0x000fe20000010897 */
[C---:B------:R-:W-:Y:S01]  /*4ca0*/  FFMA.FTZ R16, R140.reuse, R17, -R19 ;  /* 0x000000118c107223 */ /* 0x040fe20000010813 */
[----:B------:R-:W-:Y:S01]  /*4cb0*/  FMUL.FTZ R147, R123, R147 ;  /* 0x000000937b937220 */ /* 0x000fe20000410000 */
[----:B------:R-:W-:Y:S01]  /*4cc0*/  FFMA.FTZ R17, R140, R145, R18 ;  /* 0x000000918c117223 */ /* 0x000fe20000010012 */
[C---:B------:R-:W-:Y:S01]  /*4cd0*/  FMUL.FTZ R204, R20.reuse, R204 ;  /* 0x000000cc14cc7220 */ /* 0x040fe20000410000 */
[----:B------:R-:W-:Y:S01]  /*4ce0*/  FMUL.FTZ R205, R20, R205 ;  /* 0x000000cd14cd7220 */ /* 0x000fe20000410000 */
[----:B------:R-:W-:-:S02]  /*4cf0*/  HADD2.F32 R145, -RZ, R21.H0_H0 ;  /* 0x20000015ff917230 */ /* 0x000fc40000004100 */
[----:B------:R-:W-:Y:S01]  /*4d00*/  FFMA.FTZ R155, R124, R149, R147 ;  /* 0x000000957c9b7223 */ /* 0x000fe20000010093 */
[----:B------:R-:W-:Y:S01]  /*4d10*/  FADD.FTZ R17, R204, R17 ;  /* 0x00000011cc117221 */ /* 0x000fe20000010000 */
[----:B------:R-:W-:Y:S02]  /*4d20*/  HADD2.F32 R147, -RZ, R21.H1_H1 ;  /* 0x30000015ff937230 */ /* 0x000fe40000004100 */
[----:B------:R-:W-:Y:S01]  /*4d30*/  FADD.FTZ R16, R205, R16 ;  /* 0x00000010cd107221 */ /* 0x000fe20000010000 */
[----:B------:R-:W-:Y:S02]  /*4d40*/  HADD2.F32 R19, -RZ, R10.H1_H1 ;  /* 0x3000000aff137230 */ /* 0x000fe40000004100 */
[-C--:B------:R-:W-:Y:S01]  /*4d50*/  FMUL.FTZ R207, R145, R94.reuse ;  /* 0x0000005e91cf7220 */ /* 0x080fe20000410000 */
        /* <DEDUP_REMOVED lines=35> */
[C---:B------:R-:W-:Y:S01]  /*4f90*/  FMUL.FTZ R21, R121.reuse, R155 ;  /* 0x0000009b79157220 */ /* 0x040fe20000410000 */
[----:B------:R-:W-:Y:S02]  /*4fa0*/  HADD2.F32 R156, -RZ, R24.H0_H0 ;  /* 0x20000018ff9c7230 */ /* 0x000fe40000004100 */
[----:B------:R-:W-:Y:S01]  /*4fb0*/  FADD.FTZ R17, R212, R17 ;  /* 0x00000011d4117221 */ /* 0x000fe20000010000 */
[----:B------:R-:W-:Y:S02]  /*4fc0*/  HADD2.F32 R19, -RZ, R4.H0_H0 ;  /* 0x20000004ff137230 */ /* 0x000fe40000004100 */
[----:B------:R-:W-:Y:S01]  /*4fd0*/  FMUL.FTZ R20, R132, R16 ;  /* 0x0000001084147220 */ /* 0x000fe20000410000 */
[----:B------:R-:W-:Y:S01]  /*4fe0*/  FMUL.FTZ R216, R158, R89 ;  /* 0x000000599ed87220 */ /* 0x000fe20000410000 */
[-C--:B------:R-:W-:Y:S01]  /*4ff0*/  FFMA.FTZ R22, R122, R153.reuse, -R21 ;  /* 0x000000997a167223 */ /* 0x080fe20000010815 */
[----:B------:R-:W-:Y:S01]  /*5000*/  FMUL.FTZ R153, R121, R153 ;  /* 0x0000009979997220 */ /* 0x000fe20000410000 */
[----:B------:R-:W-:Y:S01]  /*5010*/  FMUL.FTZ R18, R132, R17 ;  /* 0x0000001184127220 */ /* 0x000fe20000410000 */
[----:B------:R-:W-:Y:S01]  /*5020*/  FMUL.FTZ R217, R156, R89 ;  /* 0x000000599cd97220 */ /* 0x000fe20000410000 */
[----:B------:R-:W-:Y:S01]  /*5030*/  FFMA.FTZ R17, R131, R17, R20 ;  /* 0x0000001183117223 */ /* 0x000fe20000010014 */
[----:B------:R-:W-:Y:S01]  /*5040*/  FMUL.FTZ R216, R19, R216 ;  /* 0x000000d813d87220 */ /* 0x000fe20000410000 */
[----:B------:R-:W-:Y:S01]  /*5050*/  FFMA.FTZ R23, R122, R155, R153 ;  /* 0x0000009b7a177223 */ /* 0x000fe20000010099 */
        /* <DEDUP_REMOVED lines=17> */
[----:B------:R-:W-:Y:S02]  /*5170*/  HADD2.F32 R26, -RZ, R26.H1_H1 ;  /* 0x3000001aff1a7230 */ /* 0x000fe40000004100 */
[----:B------:R-:W-:Y:S01]  /*5180*/  FADD.FTZ R17, R220, R17 ;  /* 0x00000011dc117221 */ /* 0x000fe20000010000 */
[----:B------:R-:W-:Y:S02]  /*5190*/  HADD2.F32 R20, -RZ, R5.H0_H0 ;  /* 0x20000005ff147230 */ /* 0x000fe40000004100 */
        /* <DEDUP_REMOVED lines=8> */
[----:B------:R-:W-:Y:S01]  /*5220*/  FMUL.FTZ R225, R20, R225 ;  /* 0x000000e114e17220 */ /* 0x000fe20000410000 */
        /* <DEDUP_REMOVED lines=12> */
[----:B------:R-:W-:-:S02]  /*52f0*/  HADD2.F32 R162, -RZ, R28.H0_H0 ;  /* 0x2000001cffa27230 */ /* 0x000fc40000004100 */
[----:B------:R-:W-:Y:S01]  /*5300*/  FMUL.FTZ R222, R16, R222 ;  /* 0x000000de10de7220 */ /* 0x000fe20000410000 */
[----:B------:R-:W-:Y:S01]  /*5310*/  FFMA.FTZ R21, R126, R17, R21 ;  /* 0x000000117e157223 */ /* 0x000fe20000010015 */
[----:B------:R-:W-:Y:S02]  /*5320*/  HADD2.F32 R28, -RZ, R28.H1_H1 ;  /* 0x3000001cff1c7230 */ /* 0x000fe40000004100 */
[----:B------:R-:W-:Y:S01]  /*5330*/  FADD.FTZ R18, R223, R18 ;  /* 0x00000012df127221 */ /* 0x000fe20000010000 */
[----:B------:R-:W-:Y:S02]  /*5340*/  HADD2.F32 R19, -RZ, R6.H0_H0 ;  /* 0x20000006ff137230 */ /* 0x000fe40000004100 */
[----:B------:R-:W-:Y:S01]  /*5350*/  FADD.FTZ R21, R222, R21 ;  /* 0x00000015de157221 */ /* 0x000fe20000010000 */
[C---:B------:R-:W-:Y:S01]  /*5360*/  FMUL.FTZ R16, R123.reuse, R18 ;  /* 0x000000127b107220 */ /* 0x040fe20000410000 */
[----:B------:R-:W-:Y:S02]  /*5370*/  FMUL.FTZ R226, R28, R85 ;  /* 0x000000551ce27220 */ /* 0x000fe40000410000 */
        /* <DEDUP_REMOVED lines=24> */
[-C--:B------:R-:W-:Y:S01]  /*5500*/  FMUL.FTZ R210, R30, R79.reuse ;  /* 0x0000004f1ed27220 */ /* 0x080fe20000410000 */
[C---:B------:R-:W-:Y:S01]  /*5510*/  FMUL.FTZ R19, R119.reuse, R18 ;  /* 0x0000001277137220 */ /* 0x040fe20000410000 */
[----:B------:R-:W-:Y:S01]  /*5520*/  FMUL.FTZ R211, R164, R79 ;  /* 0x0000004fa4d37220 */ /* 0x000fe20000410000 */
[-C--:B------:R-:W-:Y:S01]  /*5530*/  FMUL.FTZ R17, R119, R21.reuse ;  /* 0x0000001577117220 */ /* 0x080fe20000410000 */
[----:B------:R-:W-:Y:S01]  /*5540*/  FMUL.FTZ R210, R16, R210 ;  /* 0x000000d210d27220 */ /* 0x000fe20000410000 */
[----:B------:R-:W-:Y:S01]  /*5550*/  FFMA.FTZ R19, R120, R21, R19 ;  /* 0x0000001578137223 */ /* 0x000fe20000010013 */
[----:B------:R-:W-:Y:S01]  /*5560*/  ISETP.NE.AND P3, PT, R106, 0x3f, PT ;  /* 0x0000003f6a00780c */ /* 0x000fe20003f65270 */
[----:B------:R-:W-:Y:S01]  /*5570*/  FMUL.FTZ R211, R16, R211 ;  /* 0x000000d310d37220 */ /* 0x000fe20000410000 */
[----:B------:R-:W-:Y:S01]  /*5580*/  FFMA.FTZ R18, R120, R18, -R17 ;  /* 0x0000001278127223 */ /* 0x000fe20000010811 */
[----:B------:R-:W-:-:S03]  /*5590*/  FADD.FTZ R16, R210, R19 ;  /* 0x00000013d2107221 */ /* 0x000fc60000010000 */
[----:B------:R-:W-:Y:S01]  /*55a0*/  FADD.FTZ R18, R211, R18 ;  /* 0x00000012d3127221 */ /* 0x000fe20000010000 */
[----:B------:R-:W-:Y:S01]  /*55b0*/  FMUL.FTZ R24, R115, R16 ;  /* 0x0000001073187220 */ /* 0x000fe20000410000 */
[----:B------:R-:W-:Y:S02]  /*55c0*/  FMUL.FTZ R25, R119, R22 ;  /* 0x0000001677197220 */ /* 0x000fe40000410000 */
[-C--:B------:R-:W-:Y:S01]  /*55d0*/  FMUL.FTZ R19, R115, R18.reuse ;  /* 0x0000001273137220 */ /* 0x080fe20000410000 */
[----:B------:R-:W-:Y:S02]  /*55e0*/  FFMA.FTZ R18, R117, R18, -R24 ;  /* 0x0000001275127223 */ /* 0x000fe40000010818 */
[----:B------:R-:W-:Y:S01]  /*55f0*/  @P3 LEA R24, R106, R103, 0x3 ;  /* 0x000000676a183211 */ /* 0x000fe200078e18ff */
[----:B------:R-:W-:-:S05]  /*5600*/  FFMA.FTZ R22, R120, R23, R25 ;  /* 0x0000001778167223 */ /* 0x000fca0000010019 */
[----:B------:R-:W0:Y:S01]  /*5610*/  @P3 LDS.64 R24, [R24+0x49e8] ;  /* 0x0049e80018183984 */ /* 0x000e220000000a00 */
[--C-:B------:R-:W-:Y:S02]  /*5620*/  HADD2.F32 R161, -RZ, R31.reuse.H0_H0 ;  /* 0x2000001fffa17230 */ /* 0x100fe40000004100 */
[----:B------:R-:W-:Y:S02]  /*5630*/  HADD2.F32 R31, -RZ, R31.H1_H1 ;  /* 0x3000001fff1f7230 */ /* 0x000fe40000004100 */
[----:B------:R-:W-:Y:S02]  /*5640*/  HADD2.F32 R17, -RZ, R7.H1_H1 ;  /* 0x30000007ff117230 */ /* 0x000fe40000004100 */
[-C--:B------:R-:W-:Y:S01]  /*5650*/  FMUL.FTZ R209, R161, R74.reuse ;  /* 0x0000004aa1d17220 */ /* 0x080fe20000410000 */
[----:B------:R-:W-:Y:S01]  /*5660*/  FMUL.FTZ R208, R31, R74 ;  /* 0x0000004a1fd07220 */ /* 0x000fe20000410000 */
[----:B------:R-:W-:Y:S02]  /*5670*/  FFMA.FTZ R21, R117, R16, R19 ;  /* 0x0000001075157223 */ /* 0x000fe40000010013 */
[----:B------:R-:W-:Y:S01]  /*5680*/  FMUL.FTZ R209, R17, R209 ;  /* 0x000000d111d17220 */ /* 0x000fe20000410000 */
[----:B------:R-:W-:Y:S01]  /*5690*/  FMUL.FTZ R19, R115, R22 ;  /* 0x0000001673137220 */ /* 0x000fe20000410000 */
[----:B------:R-:W-:Y:S01]  /*56a0*/  FMUL.FTZ R208, R17, R208 ;  /* 0x000000d011d07220 */ /* 0x000fe20000410000 */
[-C--:B------:R-:W-:Y:S01]  /*56b0*/  FMUL.FTZ R17, R115, R20.reuse ;  /* 0x0000001473117220 */ /* 0x080fe20000410000 */
[----:B------:R-:W-:Y:S01]  /*56c0*/  BSSY B0, `(.L_x_11256) ;  /* 0x0000013000007945 */ /* 0x000fe20003800000 */
[C---:B------:R-:W-:Y:S01]  /*56d0*/  FFMA.FTZ R16, R117.reuse, R20, -R19 ;  /* 0x0000001475107223 */ /* 0x040fe20000010813 */
[C---:B------:R-:W-:Y:S01]  /*56e0*/  ISETP.GT.U32.AND P2, PT, R106.reuse, 0x1f, PT ;  /* 0x0000001f6a00780c */ /* 0x040fe20003f44070 */
[----:B------:R-:W-:Y:S01]  /*56f0*/  FFMA.FTZ R17, R117, R22, R17 ;  /* 0x0000001675117223 */ /* 0x000fe20000010011 */
[----:B------:R-:W-:Y:S01]  /*5700*/  LEA R163, R106, R103, 0x4 ;  /* 0x000000676aa37211 */ /* 0x000fe200078e20ff */
[----:B------:R-:W-:Y:S01]  /*5710*/  FADD.FTZ R19, R208, R21 ;  /* 0x00000015d0137221 */ /* 0x000fe20000010000 */
[----:B------:R-:W-:Y:S01]  /*5720*/  FADD.FTZ R18, R209, R18 ;  /* 0x00000012d1127221 */ /* 0x000fe20000010000 */
[----:B------:R-:W-:Y:S08]  /*5730*/  @P3 BRA `(.L_x_11257) ;  /* 0x00000000002c3947 */ /* 0x000ff00003800000 */
        /* <DEDUP_REMOVED lines=11> */
.L_x_11257:
[----:B------:R-:W-:Y:S05]  /*57f0*/  BSYNC B0 ;  /* 0x0000000000007941 */ /* 0x000fea0003800000 */
.L_x_11256:
        /* <DEDUP_REMOVED lines=62> */
[-C--:B-----5:R-:W-:Y:S01]  /*5be0*/  FMUL.FTZ R22, R20, R229.reuse ;  /* 0x000000e514167220 */ /* 0x0a0fe20000410000 */
[----:B------:R-:W-:Y:S02]  /*5bf0*/  @P3 FADD.FTZ R232, R232, R237 ;  /* 0x000000ede8e83221 */ /* 0x000fe40000010000 */
        /* <DEDUP_REMOVED lines=17> */
[----:B------:R-:W1:Y:S01]  /*5d10*/  SHFL.UP PT, R235, R232, 0x4, RZ ;  /* 0x04800000e8eb7989 */ /* 0x000e6200000e00ff */
[----:B------:R-:W-:Y:S01]  /*5d20*/  @P3 FFMA.FTZ R230, R230, R21, -R22 ;  /* 0x00000015e6e63223 */ /* 0x000fe20000010816 */
[----:B------:R-:W-:-:S02]  /*5d30*/  FSEL R21, R20, R23, !P3 ;  /* 0x0000001714157208 */ /* 0x000fc40005800000 */
[----:B------:R-:W3:Y:S01]  /*5d40*/  SHFL.UP PT, R229, R231, 0x4, RZ ;  /* 0x04800000e7e57989 */ /* 0x000ee200000e00ff */
[----:B------:R-:W-:-:S03]  /*5d50*/  ISETP.GE.AND P3, PT, R104, 0x4, PT ;  /* 0x000000046800780c */ /* 0x000fc60003f66270 */
[----:B------:R-:W4:Y:S04]  /*5d60*/  SHFL.UP PT, R20, R230, 0x4, RZ ;  /* 0x04800000e6147989 */ /* 0x000f2800000e00ff */
[----:B------:R-:W5:Y:S01]  /*5d70*/  SHFL.UP PT, R22, R21, 0x4, RZ ;  /* 0x0480000015167989 */ /* 0x000f6200000e00ff */
[C---:B-1----:R-:W-:Y:S01]  /*5d80*/  FMUL.FTZ R23, R21.reuse, R235 ;  /* 0x000000eb15177220 */ /* 0x042fe20000410000 */
[----:B---3--:R-:W-:-:S03]  /*5d90*/  FMUL.FTZ R236, R21, R229 ;  /* 0x000000e515ec7220 */ /* 0x008fc60000410000 */
[C---:B------:R-:W-:Y:S01]  /*5da0*/  FFMA.FTZ R234, R230.reuse, R229, -R23 ;  /* 0x000000e5e6ea7223 */ /* 0x040fe20000010817 */
[----:B----4-:R-:W-:Y:S01]  /*5db0*/  FMUL.FTZ R229, R21, R20 ;  /* 0x0000001415e57220 */ /* 0x010fe20000410000 */
[C---:B------:R-:W-:Y:S02]  /*5dc0*/  FFMA.FTZ R235, R230.reuse, R235, R236 ;  /* 0x000000ebe6eb7223 */ /* 0x040fe400000100ec */
        /* <DEDUP_REMOVED lines=12> */
[----:B---3--:R-:W-:-:S04]  /*5e90*/  FMUL.FTZ R23, R20, R21 ;  /* 0x0000001514177220 */ /* 0x008fc80000410000 */
[-C--:B----4-:R-:W-:Y:S01]  /*5ea0*/  FFMA.FTZ R233, R230, R229.reuse, R23 ;  /* 0x000000e5e6e97223 */ /* 0x090fe20000010017 */
[C---:B------:R-:W-:Y:S01]  /*5eb0*/  FMUL.FTZ R22, R20.reuse, R229 ;  /* 0x000000e514167220 */ /* 0x040fe20000410000 */
[-C--:B-----5:R-:W-:Y:S01]  /*5ec0*/  FMUL.FTZ R23, R20, R237.reuse ;  /* 0x000000ed14177220 */ /* 0x0a0fe20000410000 */
[----:B------:R-:W-:Y:S02]  /*5ed0*/  FFMA.FTZ R237, R230, R237, R236 ;  /* 0x000000ede6ed7223 */ /* 0x000fe400000100ec */
[----:B------:R-:W-:Y:S01]  /*5ee0*/  FSEL R20, R20, R233, !P3 ;  /* 0x000000e914147208 */ /* 0x000fe20005800000 */
[C---:B------:R-:W-:Y:S01]  /*5ef0*/  FFMA.FTZ R234, R230.reuse, R235, -R23 ;  /* 0x000000ebe6ea7223 */ /* 0x040fe20000010817 */
[----:B------:R-:W-:Y:S01]  /*5f00*/  @P3 FFMA.FTZ R230, R230, R21, -R22 ;  /* 0x00000015e6e63223 */ /* 0x000fe20000010816 */
[----:B------:R-:W-:Y:S02]  /*5f10*/  @P3 FADD.FTZ R232, R232, R237 ;  /* 0x000000ede8e83221 */ /* 0x000fe40000010000 */
[----:B------:R1:W3:Y:S01]  /*5f20*/  SHFL.UP PT, R229, R20, 0x10, RZ ;  /* 0x0600000014e57989 */ /* 0x0002e200000e00ff */
[----:B------:R-:W-:-:S03]  /*5f30*/  @P3 FADD.FTZ R231, R231, R234 ;  /* 0x000000eae7e73221 */ /* 0x000fc60000010000 */
[----:B------:R1:W4:Y:S04]  /*5f40*/  SHFL.UP PT, R21, R230, 0x10, RZ ;  /* 0x06000000e6157989 */ /* 0x00032800000e00ff */
[----:B------:R1:W0:Y:S04]  /*5f50*/  SHFL.UP PT, R235, R231, 0x10, RZ ;  /* 0x06000000e7eb7989 */ /* 0x00022800000e00ff */
[----:B------:R1:W0:Y:S02]  /*5f60*/  SHFL.UP PT, R237, R232, 0x10, RZ ;  /* 0x06000000e8ed7989 */ /* 0x00022400000e00ff */
.L_x_11379:
        /* <DEDUP_REMOVED lines=14> */
.L_x_11382:
[----:B------:R-:W-:-:S03]  /*6050*/  UMOV UR46, 0xffffffff ;  /* 0xffffffff002e7882 */ /* 0x000fc60000000000 */
[----:B------:R-:W-:Y:S05]  /*6060*/  BRA.DIV UR46, `(.L_x_11261) ;  /* 0x0000007e2e407947 */ /* 0x000fea000b800000 */
.L_x_11385:
[----:B------:R-:W-:-:S03]  /*6070*/  UMOV UR46, 0xffffffff ;  /* 0xffffffff002e7882 */ /* 0x000fc60000000000 */
[----:B------:R-:W-:Y:S05]  /*6080*/  BRA.DIV UR46, `(.L_x_11262) ;  /* 0x0000007e2e607947 */ /* 0x000fea000b800000 */
.L_x_11388:
[----:B------:R-:W-:-:S03]  /*6090*/  UMOV UR46, 0xffffffff ;  /* 0xffffffff002e7882 */ /* 0x000fc60000000000 */
[----:B------:R-:W-:Y:S05]  /*60a0*/  BRA.DIV UR46, `(.L_x_11263) ;  /* 0x0000007e2e807947 */ /* 0x000fea000b800000 */
.L_x_11391:
        /* <DEDUP_REMOVED lines=10> */
.L_x_11401:
        /* <DEDUP_REMOVED lines=22> */
.L_x_11258:
[----:B------:R-:W-:Y:S05]  /*62b0*/  WARPSYNC.ALL ;  /* 0x0000000000007948 */ /* 0x000fea0003800000 */
[----:B------:R-:W-:Y:S01]  /*62c0*/  BAR.SYNC.DEFER_BLOCKING 0x0 ;  /* 0x0000000000007b1d */ /* 0x000fe20000010000 */
[----:B---3--:R-:W-:Y:S01]  /*62d0*/  MOV R14, UR14 ;  /* 0x0000000e000e7c02 */ /* 0x008fe20008000f00 */
[C---:B0-2---:R-:W-:Y:S01]  /*62e0*/  FMUL.FTZ R12, R115.reuse, -R24 ;  /* 0x80000018730c7220 */ /* 0x045fe20000410000 */
        /* <DEDUP_REMOVED lines=15> */
[-C--:B------:R-:W-:Y:S01]  /*63e0*/  FMUL.FTZ R12, R119, -R14.reuse ;  /* 0x8000000e770c7220 */ /* 0x080fe20000410000 */
[C---:B------:R-:W-:Y:S01]  /*63f0*/  FMUL.FTZ R23, R121.reuse, -R17 ;  /* 0x8000001179177220 */ /* 0x040fe20000410000 */
        /* <DEDUP_REMOVED lines=13> */
[-C--:B------:R-:W-:Y:S01]  /*64d0*/  FMUL.FTZ R16, R121, -R14.reuse ;  /* 0x8000000e79107220 */ /* 0x080fe20000410000 */
[C---:B------:R-:W-:Y:S01]  /*64e0*/  FMUL.FTZ R19, R125.reuse, -R17 ;  /* 0x800000117d137220 */ /* 0x040fe20000410000 */
[C---:B------:R-:W-:Y:S01]  /*64f0*/  FFMA.FTZ R15, R122.reuse, R14, R15 ;  /* 0x0000000e7a0f7223 */ /* 0x040fe2000001000f */
[-C--:B-1----:R-:W-:Y:S01]  /*6500*/  FMUL.FTZ R20, R125, -R18.reuse ;  /* 0x800000127d147220 */ /* 0x082fe20000410000 */
        /* <DEDUP_REMOVED lines=25> */
[----:B------:R-:W-:Y:S01]  /*66a0*/  FFMA.FTZ R20, R131, R21, -R20 ;  /* 0x0000001583147223 */ /* 0x000fe20000010814 */
[----:B------:R-:W-:Y:S01]  /*66b0*/  FADD.FTZ R17, -R190, R15 ;  /* 0x0000000fbe117221 */ /* 0x000fe20000010100 */
[C---:B0-----:R-:W-:Y:S01]  /*66c0*/  FMUL.FTZ R15, R3.reuse, R13 ;  /* 0x0000000d030f7220 */ /* 0x041fe20000410000 */
[-C--:B------:R-:W-:Y:S01]  /*66d0*/  FMUL.FTZ R14, R3, R12.reuse ;  /* 0x0000000c030e7220 */ /* 0x080fe20000410000 */
[----:B------:R-:W-:Y:S01]  /*66e0*/  FADD.FTZ R16, R175, R16 ;  /* 0x00000010af107221 */ /* 0x000fe20000010000 */
[----:B------:R-:W-:Y:S01]  /*66f0*/  FMUL.FTZ R3, R127, -R17 ;  /* 0x800000117f037220 */ /* 0x000fe20000410000 */
[C---:B------:R-:W-:Y:S01]  /*6700*/  FFMA.FTZ R12, R2.reuse, R12, -R15 ;  /* 0x0000000c020c7223 */ /* 0x040fe2000001080f */
[----:B------:R-:W-:Y:S01]  /*6710*/  FFMA.FTZ R14, R2, R13, R14 ;  /* 0x0000000d020e7223 */ /* 0x000fe2000001000e */
[----:B------:R-:W-:Y:S01]  /*6720*/  FFMA.FTZ R21, R131, R18, R19 ;  /* 0x0000001283157223 */ /* 0x000fe20000010013 */
[----:B------:R-:W-:Y:S01]  /*6730*/  FFMA.FTZ R19, R128, R16, -R3 ;  /* 0x0000001080137223 */ /* 0x000fe20000010803 */
[----:B------:R-:W-:Y:S01]  /*6740*/  FADD.FTZ R201, R201, R12 ;  /* 0x0000000cc9c97221 */ /* 0x000fe20000010000 */
[----:B------:R-:W-:Y:S01]  /*6750*/  FADD.FTZ R3, R199, R14 ;  /* 0x0000000ec7037221 */ /* 0x000fe20000010000 */
[C---:B------:R-:W-:Y:S01]  /*6760*/  FMUL.FTZ R12, R134.reuse, -R20 ;  /* 0x80000014860c7220 */ /* 0x040fe20000410000 */
[----:B------:R-:W-:Y:S01]  /*6770*/  FMUL.FTZ R15, R134, -R21 ;  /* 0x80000015860f7220 */ /* 0x000fe20000410000 */
[C---:B------:R-:W-:Y:S01]  /*6780*/  FMUL.FTZ R13, R146.reuse, R201 ;  /* 0x000000c9920d7220 */ /* 0x040fe20000410000 */
[----:B------:R-:W-:Y:S01]  /*6790*/  FMUL.FTZ R2, R146, R3 ;  /* 0x0000000392027220 */ /* 0x000fe20000410000 */
[----:B------:R-:W-:Y:S01]  /*67a0*/  FFMA.FTZ R21, R133, R21, R12 ;  /* 0x0000001585157223 */ /* 0x000fe2000001000c */
[----:B------:R-:W-:Y:S01]  /*67b0*/  FMUL.FTZ R18, R127, -R16 ;  /* 0x800000107f127220 */ /* 0x000fe20000410000 */
[C---:B------:R-:W-:Y:S01]  /*67c0*/  FFMA.FTZ R12, R148.reuse, R3, R13 ;  /* 0x00000003940c7223 */ /* 0x040fe2000001000d */
[----:B------:R-:W-:Y:S01]  /*67d0*/  FFMA.FTZ R228, R148, R201, -R2 ;  /* 0x000000c994e47223 */ /* 0x000fe20000010802 */
[----:B------:R-:W-:Y:S01]  /*67e0*/  FFMA.FTZ R15, R133, R20, -R15 ;  /* 0x00000014850f7223 */ /* 0x000fe2000001080f */
[----:B------:R-:W-:Y:S01]  /*67f0*/  FMUL.FTZ R14, R136, -R21 ;  /* 0x80000015880e7220 */ /* 0x000fe20000410000 */
[----:B------:R-:W-:Y:S01]  /*6800*/  FADD.FTZ R2, R195, R12 ;  /* 0x0000000cc3027221 */ /* 0x000fe20000010000 */
[----:B------:R-:W-:Y:S01]  /*6810*/  FADD.FTZ R228, R197, R228 ;  /* 0x000000e4c5e47221 */ /* 0x000fe20000010000 */
[----:B------:R-:W-:Y:S01]  /*6820*/  FFMA.FTZ R18, R128, R17, R18 ;  /* 0x0000001180127223 */ /* 0x000fe20000010012 */
        /* <DEDUP_REMOVED lines=16> */
[----:B------:R-:W-:Y:S01]  /*6930*/  FFMA.FTZ R17, R130, R18, R17 ;  /* 0x0000001282117223 */ /* 0x000fe20000010011 */
[----:B------:R-:W-:Y:S01]  /*6940*/  FMUL.FTZ R18, R138, -R20 ;  /* 0x800000148a127220 */ /* 0x000fe20000410000 */
[C---:B------:R-:W-:Y:S01]  /*6950*/  FFMA.FTZ R15, R142.reuse, R195, R13 ;  /* 0x000000c38e0f7223 */ /* 0x040fe2000001000d */
[----:B------:R-:W-:Y:S01]  /*6960*/  FFMA.FTZ R13, R142, R203, -R12 ;  /* 0x000000cb8e0d7223 */ /* 0x000fe2000001080c */
[----:B------:R-:W-:Y:S01]  /*6970*/  FADD.FTZ R17, -R188, R17 ;  /* 0x00000011bc117221 */ /* 0x000fe20000010100 */
[-C--:B------:R-:W-:Y:S01]  /*6980*/  FMUL.FTZ R19, R138, -R16.reuse ;  /* 0x800000108a137220 */ /* 0x080fe20000410000 */
        /* <DEDUP_REMOVED lines=17> */
[----:B------:R-:W-:Y:S01]  /*6aa0*/  FMUL.FTZ R12, R138, R197 ;  /* 0x000000c58a0c7220 */ /* 0x000fe20000410000 */
[C---:B------:R-:W-:Y:S01]  /*6ab0*/  FFMA.FTZ R20, R140.reuse, R20, R13 ;  /* 0x000000148c147223 */ /* 0x040fe2000001000d */
[----:B------:R-:W-:Y:S01]  /*6ac0*/  FFMA.FTZ R18, R131, R17, R18 ;  /* 0x0000001183127223 */ /* 0x000fe20000010012 */
[C---:B------:R-:W-:Y:S01]  /*6ad0*/  FFMA.FTZ R13, R137.reuse, R197, R14 ;  /* 0x000000c5890d7223 */ /* 0x040fe2000001000e */
[----:B------:R-:W-:Y:S01]  /*6ae0*/  FFMA.FTZ R12, R137, R205, -R12 ;  /* 0x000000cd890c7223 */ /* 0x000fe2000001080c */
[----:B------:R-:W-:Y:S01]  /*6af0*/  FFMA.FTZ R16, R140, R21, -R16 ;  /* 0x000000158c107223 */ /* 0x000fe20000010810 */
[----:B------:R-:W-:Y:S01]  /*6b00*/  FADD.FTZ R18, -R187, R18 ;  /* 0x00000012bb127221 */ /* 0x000fe20000010100 */
[----:B------:R-:W-:Y:S01]  /*6b10*/  FADD.FTZ R206, R206, R13 ;  /* 0x0000000dcece7221 */ /* 0x000fe20000010000 */
[----:B------:R-:W-:Y:S01]  /*6b20*/  FADD.FTZ R202, R207, R12 ;  /* 0x0000000ccfca7221 */ /* 0x000fe20000010000 */
[C---:B------:R-:W-:Y:S01]  /*6b30*/  FMUL.FTZ R15, R141.reuse, -R20 ;  /* 0x800000148d0f7220 */ /* 0x040fe20000410000 */
[----:B------:R-:W-:Y:S01]  /*6b40*/  FMUL.FTZ R21, R141, -R16 ;  /* 0x800000108d157220 */ /* 0x000fe20000410000 */
[C---:B------:R-:W-:Y:S01]  /*6b50*/  FMUL.FTZ R12, R136.reuse, R206 ;  /* 0x000000ce880c7220 */ /* 0x040fe20000410000 */
[----:B------:R-:W-:Y:S01]  /*6b60*/  FMUL.FTZ R13, R136, R202 ;  /* 0x000000ca880d7220 */ /* 0x000fe20000410000 */
[----:B------:R-:W-:Y:S01]  /*6b70*/  FADD.FTZ R19, R172, R19 ;  /* 0x00000013ac137221 */ /* 0x000fe20000010000 */
[----:B------:R-:W-:Y:S01]  /*6b80*/  FMUL.FTZ R14, R134, -R18 ;  /* 0x80000012860e7220 */ /* 0x000fe20000410000 */
[C---:B------:R-:W-:Y:S01]  /*6b90*/  FFMA.FTZ R12, R135.reuse, R202, -R12 ;  /* 0x000000ca870c7223 */ /* 0x040fe2000001080c */
[----:B------:R-:W-:Y:S01]  /*6ba0*/  FFMA.FTZ R13, R135, R206, R13 ;  /* 0x000000ce870d7223 */ /* 0x000fe2000001000d */
[C---:B------:R-:W-:Y:S01]  /*6bb0*/  FFMA.FTZ R17, R142.reuse, R16, -R15 ;  /* 0x000000108e117223 */ /* 0x040fe2000001080f */
[----:B------:R-:W-:Y:S01]  /*6bc0*/  FFMA.FTZ R21, R142, R20, R21 ;  /* 0x000000148e157223 */ /* 0x000fe20000010015 */
[-C--:B------:R-:W-:Y:S01]  /*6bd0*/  FMUL.FTZ R15, R134, -R19.reuse ;  /* 0x80000013860f7220 */ /* 0x080fe20000410000 */
[----:B------:R-:W-:Y:S01]  /*6be0*/  FADD.FTZ R199, R214, R13 ;  /* 0x0000000dd6c77221 */ /* 0x000fe20000010000 */
[----:B------:R-:W-:Y:S01]  /*6bf0*/  FADD.FTZ R215, R215, R12 ;  /* 0x0000000cd7d77221 */ /* 0x000fe20000010000 */
[C---:B------:R-:W-:Y:S01]  /*6c00*/  FFMA.FTZ R16, R133.reuse, R19, -R14 ;  /* 0x0000001385107223 */ /* 0x040fe2000001080e */
[----:B------:R-:W-:Y:S01]  /*6c10*/  FFMA.FTZ R15, R133, R18, R15 ;  /* 0x00000012850f7223 */ /* 0x000fe2000001000f */
[C---:B------:R-:W-:Y:S01]  /*6c20*/  FMUL.FTZ R12, R134.reuse, R199 ;  /* 0x000000c7860c7220 */ /* 0x040fe20000410000 */
[----:B------:R-:W-:Y:S01]  /*6c30*/  FMUL.FTZ R14, R134, R215 ;  /* 0x000000d7860e7220 */ /* 0x000fe20000410000 */
[C---:B------:R-:W-:Y:S01]  /*6c40*/  FMUL.FTZ R19, R143.reuse, -R21 ;  /* 0x800000158f137220 */ /* 0x040fe20000410000 */
[----:B------:R-:W-:Y:S01]  /*6c50*/  FMUL.FTZ R18, R143, -R17 ;  /* 0x800000118f127220 */ /* 0x000fe20000410000 */
[----:B------:R-:W-:Y:S01]  /*6c60*/  FADD.FTZ R16, R171, R16 ;  /* 0x00000010ab107221 */ /* 0x000fe20000010000 */
[C---:B------:R-:W-:Y:S01]  /*6c70*/  FFMA.FTZ R12, R133.reuse, R215, -R12 ;  /* 0x000000d7850c7223 */ /* 0x040fe2000001080c */
[----:B------:R-:W-:Y:S01]  /*6c80*/  FFMA.FTZ R13, R133, R199, R14 ;  /* 0x000000c7850d7223 */ /* 0x000fe2000001000e */
[C---:B------:R-:W-:Y:S01]  /*6c90*/  FFMA.FTZ R19, R144.reuse, R17, -R19 ;  /* 0x0000001190137223 */ /* 0x040fe20000010813 */
[----:B------:R-:W-:Y:S01]  /*6ca0*/  FFMA.FTZ R17, R144, R21, R18 ;  /* 0x0000001590117223 */ /* 0x000fe20000010012 */
[----:B------:R-:W-:Y:S01]  /*6cb0*/  FADD.FTZ R15, -R186, R15 ;  /* 0x0000000fba0f7221 */ /* 0x000fe20000010100 */
        /* <DEDUP_REMOVED lines=8> */
[----:B------:R-:W-:Y:S01]  /*6d40*/  FADD.FTZ R18, -R185, R18 ;  /* 0x00000012b9127221 */ /* 0x000fe20000010100 */
[C---:B------:R-:W-:Y:S01]  /*6d50*/  FFMA.FTZ R13, R131.reuse, R212, R13 ;  /* 0x000000d4830d7223 */ /* 0x040fe2000001000d */
[----:B------:R-:W-:Y:S01]  /*6d60*/  FFMA.FTZ R12, R131, R204, -R12 ;  /* 0x000000cc830c7223 */ /* 0x000fe2000001080c */
[----:B------:R-:W-:Y:S01]  /*6d70*/  FADD.FTZ R21, R170, R21 ;  /* 0x00000015aa157221 */ /* 0x000fe20000010000 */
[-C--:B------:R-:W-:Y:S01]  /*6d80*/  FMUL.FTZ R14, R138, -R18.reuse ;  /* 0x800000128a0e7220 */ /* 0x080fe20000410000 */
[----:B------:R-:W-:Y:S01]  /*6d90*/  FADD.FTZ R207, R216, R13 ;  /* 0x0000000dd8cf7221 */ /* 0x000fe20000010000 */
[----:B------:R-:W-:Y:S01]  /*6da0*/  FADD.FTZ R217, R217, R12 ;  /* 0x0000000cd9d97221 */ /* 0x000fe20000010000 */
[-C--:B------:R-:W-:Y:S01]  /*6db0*/  FMUL.FTZ R16, R138, -R21.reuse ;  /* 0x800000158a107220 */ /* 0x080fe20000410000 */
[----:B------:R-:W-:Y:S01]  /*6dc0*/  FFMA.FTZ R14, R137, R21, -R14 ;  /* 0x00000015890e7223 */ /* 0x000fe2000001080e */
[C---:B------:R-:W-:Y:S01]  /*6dd0*/  FMUL.FTZ R12, R129.reuse, R207 ;  /* 0x000000cf810c7220 */ /* 0x040fe20000410000 */
[-C--:B------:R-:W-:Y:S01]  /*6de0*/  FMUL.FTZ R13, R129, R217.reuse ;  /* 0x000000d9810d7220 */ /* 0x080fe20000410000 */
[----:B------:R-:W-:Y:S01]  /*6df0*/  FFMA.FTZ R15, R137, R18, R16 ;  /* 0x00000012890f7223 */ /* 0x000fe20000010010 */
[----:B------:R-:W-:Y:S01]  /*6e00*/  FADD.FTZ R14, R169, R14 ;  /* 0x0000000ea90e7221 */ /* 0x000fe20000010000 */
        /* <DEDUP_REMOVED lines=19> */
[C---:B------:R-:W-:Y:S01]  /*6f40*/  FFMA.FTZ R14, R142.reuse, R21, -R14 ;  /* 0x000000158e0e7223 */ /* 0x040fe2000001080e */
        /* <DEDUP_REMOVED lines=18> */
[----:B------:R-:W-:Y:S01]  /*7070*/  MOV R18, UR7 ;  /* 0x0000000700127c02 */ /* 0x000fe20008000f00 */
[----:B------:R-:W-:Y:S01]  /*7080*/  FADD.FTZ R21, R166, R21 ;  /* 0x00000015a6157221 */ /* 0x000fe20000010000 */
[----:B------:R-:W-:Y:S01]  /*7090*/  FMUL.FTZ R229, R146, -R23 ;  /* 0x8000001792e57220 */ /* 0x000fe20000410000 */
[----:B------:R-:W-:Y:S01]  /*70a0*/  FADD.FTZ R223, R226, R15 ;  /* 0x0000000fe2df7221 */ /* 0x000fe20000010000 */
[----:B------:R-:W-:Y:S01]  /*70b0*/  FADD.FTZ R227, R227, R12 ;  /* 0x0000000ce3e37221 */ /* 0x000fe20000010000 */
[----:B------:R-:W-:Y:S01]  /*70c0*/  LEA R221, R18, R103, 0x4 ;  /* 0x0000006712dd7211 */ /* 0x000fe200078e20ff */
[-C--:B------:R-:W-:Y:S01]  /*70d0*/  FMUL.FTZ R20, R146, -R21.reuse ;  /* 0x8000001592147220 */ /* 0x080fe20000410000 */
[C---:B------:R-:W-:Y:S01]  /*70e0*/  FFMA.FTZ R18, R148.reuse, R21, -R229 ;  /* 0x0000001594127223 */ /* 0x040fe200000108e5 */
[C---:B------:R-:W-:Y:S01]  /*70f0*/  FMUL.FTZ R21, R121.reuse, R223 ;  /* 0x000000df79157220 */ /* 0x040fe20000410000 */
[----:B------:R-:W-:Y:S01]  /*7100*/  FMUL.FTZ R16, R121, R227 ;  /* 0x000000e379107220 */ /* 0x000fe20000410000 */
[----:B------:R-:W-:Y:S01]  /*7110*/  FFMA.FTZ R229, R148, R23, R20 ;  /* 0x0000001794e57223 */ /* 0x000fe20000010014 */
[----:B------:R-:W-:Y:S01]  /*7120*/  FMUL.FTZ R23, R146, -R19 ;  /* 0x8000001392177220 */ /* 0x000fe20000410000 */
[C---:B------:R-:W-:Y:S01]  /*7130*/  FFMA.FTZ R224, R122.reuse, R227, -R21 ;  /* 0x000000e37ae07223 */ /* 0x040fe20000010815 */
[----:B------:R-:W-:Y:S01]  /*7140*/  FFMA.FTZ R21, R122, R223, R16 ;  /* 0x000000df7a157223 */ /* 0x000fe20000010010 */
[-C--:B------:R-:W-:Y:S01]  /*7150*/  FMUL.FTZ R16, R146, -R17.reuse ;  /* 0x8000001192107220 */ /* 0x080fe20000410000 */
[----:B------:R-:W-:Y:S01]  /*7160*/  FFMA.FTZ R17, R148, R17, R23 ;  /* 0x0000001194117223 */ /* 0x000fe20000010017 */
[----:B------:R-:W-:Y:S01]  /*7170*/  FADD.FTZ R224, R219, R224 ;  /* 0x000000e0dbe07221 */ /* 0x000fe20000010000 */
[----:B------:R-:W-:Y:S01]  /*7180*/  FADD.FTZ R218, R218, R21 ;  /* 0x00000015dada7221 */ /* 0x000fe20000010000 */
[----:B------:R-:W-:Y:S01]  /*7190*/  HFMA2.MMA R13, -RZ, RZ, 0, 0 ;  /* 0x00000000ff0d7435 */ /* 0x000fe200000001ff */
[----:B------:R-:W-:Y:S01]  /*71a0*/  MOV R12, 0x3f800000 ;  /* 0x3f800000000c7802 */ /* 0x000fe20000000f00 */
[C---:B------:R-:W-:Y:S01]  /*71b0*/  FMUL.FTZ R23, R119.reuse, R224 ;  /* 0x000000e077177220 */ /* 0x040fe20000410000 */
[-C--:B------:R-:W-:Y:S01]  /*71c0*/  FMUL.FTZ R21, R119, R218.reuse ;  /* 0x000000da77157220 */ /* 0x080fe20000410000 */
[----:B------:R-:W-:Y:S01]  /*71d0*/  CS2R R14, SRZ ;  /* 0x00000000000e7805 */ /* 0x000fe2000001ff00 */
[----:B------:R-:W-:Y:S01]  /*71e0*/  FFMA.FTZ R16, R148, R19, -R16 ;  /* 0x0000001394107223 */ /* 0x000fe20000010810 */
        /* <DEDUP_REMOVED lines=36> */
.L_x_11406:
        /* <DEDUP_REMOVED lines=14> */
.L_x_11268:
[----:B------:R-:W-:Y:S05]  /*7510*/  BSYNC B0 ;  /* 0x0000000000007941 */ /* 0x000fea0003800000 */
.L_x_11267:
[----:B------:R-:W-:-:S03]  /*7520*/  UMOV UR46, 0xffffffff ;  /* 0xffffffff002e7882 */ /* 0x000fc60000000000 */
[----:B------:R-:W-:Y:S05]  /*7530*/  BRA.DIV UR46, `(.L_x_11269) ;  /* 0x0000006e2eac7947 */ /* 0x000fea000b800000 */
[----:B--2---:R2:W1:Y:S04]  /*7540*/  SHFL.DOWN PT, R20, R235, 0x2, 0x1f ;  /* 0x08401f00eb147f89 */ /* 0x00446800000e0000 */
[----:B---3--:R2:W3:Y:S04]  /*7550*/  SHFL.DOWN PT, R21, R236, 0x2, 0x1f ;  /* 0x08401f00ec157f89 */ /* 0x0084e800000e0000 */
[----:B----4-:R2:W4:Y:S04]  /*7560*/  SHFL.DOWN PT, R22, R234, 0x2, 0x1f ;  /* 0x08401f00ea167f89 */ /* 0x01052800000e0000 */
[----:B0-----:R2:W0:Y:S02]  /*7570*/  SHFL.DOWN PT, R229, R233, 0x2, 0x1f ;  /* 0x08401f00e9e57f89 */ /* 0x00142400000e0000 */
.L_x_11412:
        /* <DEDUP_REMOVED lines=14> */
.L_x_11271:
[----:B------:R-:W-:Y:S05]  /*7660*/  BSYNC B0 ;  /* 0x0000000000007941 */ /* 0x000fea0003800000 */
.L_x_11270:
[----:B------:R-:W-:-:S03]  /*7670*/  UMOV UR46, 0xffffffff ;  /* 0xffffffff002e7882 */ /* 0x000fc60000000000 */
[----:B------:R-:W-:Y:S05]  /*7680*/  BRA.DIV UR46, `(.L_x_11272) ;  /* 0x0000006e2ec87947 */ /* 0x000fea000b800000 */
[----:B-1----:R1:W1:Y:S04]  /*7690*/  SHFL.DOWN PT, R20, R235, 0x4, 0x1f ;  /* 0x08801f00eb147f89 */ /* 0x00226800000e0000 */
[----:B---3--:R3:W1:Y:S04]  /*76a0*/  SHFL.DOWN PT, R21, R236, 0x4, 0x1f ;  /* 0x08801f00ec157f89 */ /* 0x00866800000e0000 */
[----:B----4-:R3:W4:Y:S04]  /*76b0*/  SHFL.DOWN PT, R22, R234, 0x4, 0x1f ;  /* 0x08801f00ea167f89 */ /* 0x01072800000e0000 */
[----:B0-----:R3:W0:Y:S02]  /*76c0*/  SHFL.DOWN PT, R229, R233, 0x4, 0x1f ;  /* 0x08801f00e9e57f89 */ /* 0x00162400000e0000 */
.L_x_11418:
        /* <DEDUP_REMOVED lines=14> */
.L_x_11274:
[----:B------:R-:W-:Y:S05]  /*77b0*/  BSYNC B0 ;  /* 0x0000000000007941 */ /* 0x000fea0003800000 */
.L_x_11273:
[----:B------:R-:W-:-:S03]  /*77c0*/  UMOV UR46, 0xffffffff ;  /* 0xffffffff002e7882 */ /* 0x000fc60000000000 */
[----:B------:R-:W-:Y:S05]  /*77d0*/  BRA.DIV UR46, `(.L_x_11275) ;  /* 0x0000006e2ee47947 */ /* 0x000fea000b800000 */
[----:B-1----:R1:W1:Y:S04]  /*77e0*/  SHFL.DOWN PT, R20, R235, 0x8, 0x1f ;  /* 0x09001f00eb147f89 */ /* 0x00226800000e0000 */
[----:B------:R0:W1:Y:S04]  /*77f0*/  SHFL.DOWN PT, R21, R236, 0x8, 0x1f ;  /* 0x09001f00ec157f89 */ /* 0x00006800000e0000 */
[----:B----4-:R4:W1:Y:S04]  /*7800*/  SHFL.DOWN PT, R22, R234, 0x8, 0x1f ;  /* 0x09001f00ea167f89 */ /* 0x01086800000e0000 */
[----:B0-----:R4:W0:Y:S02]  /*7810*/  SHFL.DOWN PT, R229, R233, 0x8, 0x1f ;  /* 0x09001f00e9e57f89 */ /* 0x00182400000e0000 */
.L_x_11424:
        /* <DEDUP_REMOVED lines=14> */
.L_x_11277:
[----:B------:R-:W-:Y:S05]  /*7900*/  BSYNC B0 ;  /* 0x0000000000007941 */ /* 0x000fea0003800000 */
.L_x_11276:
[----:B------:R-:W-:-:S03]  /*7910*/  UMOV UR46, 0xffffffff ;  /* 0xffffffff002e7882 */ /* 0x000fc60000000000 */
[----:B------:R-:W-:Y:S05]  /*7920*/  BRA.DIV UR46, `(.L_x_11278) ;  /* 0x000000722e007947 */ /* 0x000fea000b800000 */
[----:B-1----:R1:W1:Y:S04]  /*7930*/  SHFL.DOWN PT, R20, R235, 0x10, 0x1f ;  /* 0x0a001f00eb147f89 */ /* 0x00226800000e0000 */
[----:B------:R0:W1:Y:S04]  /*7940*/  SHFL.DOWN PT, R21, R236, 0x10, 0x1f ;  /* 0x0a001f00ec157f89 */ /* 0x00006800000e0000 */
[----:B------:R1:W1:Y:S04]  /*7950*/  SHFL.DOWN PT, R22, R234, 0x10, 0x1f ;  /* 0x0a001f00ea167f89 */ /* 0x00026800000e0000 */
[----:B0-----:R0:W0:Y:S02]  /*7960*/  SHFL.DOWN PT, R229, R233, 0x10, 0x1f ;  /* 0x0a001f00e9e57f89 */ /* 0x00102400000e0000 */
.L_x_11430:
        /* <DEDUP_REMOVED lines=14> */
.L_x_11280:
[----:B------:R-:W-:Y:S05]  /*7a50*/  BSYNC B0 ;  /* 0x0000000000007941 */ /* 0x000fea0003800000 */
.L_x_11279:
[----:B------:R-:W-:-:S03]  /*7a60*/  UMOV UR46, 0xffffffff ;  /* 0xffffffff002e7882 */ /* 0x000fc60000000000 */
[----:B------:R-:W-:Y:S05]  /*7a70*/  BRA.DIV UR46, `(.L_x_11281) ;  /* 0x000000722e1c7947 */ /* 0x000fea000b800000 */
[----:B------:R-:W5:Y:S04]  /*7a80*/  SHFL.IDX PT, R244, R236, RZ, 0x1f ;  /* 0x00001fffecf47589 */ /* 0x000f6800000e0000 */
[----:B------:R-:W1:Y:S04]  /*7a90*/  SHFL.IDX PT, R232, R235, RZ, 0x1f ;  /* 0x00001fffebe87589 */ /* 0x000e6800000e0000 */
[----:B------:R-:W2:Y:S04]  /*7aa0*/  SHFL.DOWN PT, R239, R235, 0x1, 0x1f ;  /* 0x08201f00ebef7f89 */ /* 0x000ea800000e0000 */
[----:B------:R-:W2:Y:S04]  /*7ab0*/  SHFL.DOWN PT, R241, R236, 0x1, 0x1f ;  /* 0x08201f00ecf17f89 */ /* 0x000ea800000e0000 */
[----:B------:R-:W2:Y:S04]  /*7ac0*/  SHFL.IDX PT, R35, R233, RZ, 0x1f ;  /* 0x00001fffe9237589 */ /* 0x000ea800000e0000 */
[----:B------:R-:W2:Y:S04]  /*7ad0*/  SHFL.DOWN PT, R243, R233, 0x1, 0x1f ;  /* 0x08201f00e9f37f89 */ /* 0x000ea800000e0000 */
[----:B------:R-:W2:Y:S01]  /*7ae0*/  SHFL.IDX PT, R238, R14, RZ, 0x1f ;  /* 0x00001fff0eee7589 */ /* 0x000ea200000e0000 */
        /* <DEDUP_REMOVED lines=10> */
[----:B--234-:R-:W-:-:S07]  /*7b90*/  FMUL.FTZ R234, R12, R244 ;  /* 0x000000f40cea7220 */ /* 0x01cfce0000410000 */
.L_x_11444:
[----:B------:R-:W-:Y:S01]  /*7ba0*/  BSSY B0, `(.L_x_11282) ;  /* 0x0000010000007945 */ /* 0x000fe20003800000 */
[----:B-1----:R-:W-:Y:S02]  /*7bb0*/  MOV R20, R245 ;  /* 0x000000f500147202 */ /* 0x002fe40000000f00 */
[----:B0-----:R-:W-:Y:S02]  /*7bc0*/  MOV R21, R237 ;  /* 0x000000ed00157202 */ /* 0x001fe40000000f00 */
[----:B------:R-:W-:Y:S02]  /*7bd0*/  MOV R22, R238 ;  /* 0x000000ee00167202 */ /* 0x000fe40000000f00 */
[----:B------:R-:W-:Y:S01]  /*7be0*/  MOV R23, R240 ;  /* 0x000000f000177202 */ /* 0x000fe20000000f00 */
[----:B------:R-:W-:Y:S06]  /*7bf0*/  @!P1 BRA `(.L_x_11283) ;  /* 0x0000000000289947 */ /* 0x000fec0003800000 */
[C---:B------:R-:W-:Y:S01]  /*7c00*/  FMUL.FTZ R14, R241.reuse, R23 ;  /* 0x00000017f10e7220 */ /* 0x040fe20000410000 */
[CC--:B------:R-:W-:Y:S01]  /*7c10*/  FMUL.FTZ R236, R241.reuse, R22.reuse ;  /* 0x00000016f1ec7220 */ /* 0x0c0fe20000410000 */
[----:B------:R-:W-:Y:S02]  /*7c20*/  FMUL.FTZ R15, R241, R21 ;  /* 0x00000015f10f7220 */ /* 0x000fe40000410000 */
[C---:B------:R-:W-:Y:S01]  /*7c30*/  FFMA.FTZ R233, R239.reuse, R22, -R14 ;  /* 0x00000016efe97223 */ /* 0x040fe2000001080e */
[----:B------:R-:W-:Y:S01]  /*7c40*/  FFMA.FTZ R236, R239, R23, R236 ;  /* 0x00000017efec7223 */ /* 0x000fe200000100ec */
[-C--:B------:R-:W-:Y:S01]  /*7c50*/  FMUL.FTZ R14, R241, R20.reuse ;  /* 0x00000014f10e7220 */ /* 0x080fe20000410000 */
[----:B------:R-:W-:Y:S01]  /*7c60*/  FFMA.FTZ R20, R239, R20, -R15 ;  /* 0x00000014ef147223 */ /* 0x000fe2000001080f */
[----:B------:R-:W-:Y:S01]  /*7c70*/  FADD.FTZ R22, R242, R233 ;  /* 0x000000e9f2167221 */ /* 0x000fe20000010000 */
[----:B------:R-:W-:Y:S01]  /*7c80*/  FADD.FTZ R23, R243, R236 ;  /* 0x000000ecf3177221 */ /* 0x000fe20000010000 */
[----:B------:R-:W-:-:S07]  /*7c90*/  FFMA.FTZ R21, R239, R21, R14 ;  /* 0x00000015ef157223 */ /* 0x000fce000001000e */
.L_x_11283:
[----:B------:R-:W-:Y:S05]  /*7ca0*/  BSYNC B0 ;  /* 0x0000000000007941 */ /* 0x000fea0003800000 */
.L_x_11282:
        /* <DEDUP_REMOVED lines=16> */
.L_x_11265:
        /* <DEDUP_REMOVED lines=16> */
[-C--:B------:R-:W-:Y:S01]  /*7eb0*/  FFMA.FTZ R228, R107, -R21.reuse, R228 ;  /* 0x800000156be47223 */ /* 0x080fe200000100e4 */
[----:B------:R-:W-:Y:S01]  /*7ec0*/  FFMA.FTZ R21, R109, -R21, R2 ;  /* 0x800000156d157223 */ /* 0x000fe20000010002 */
[----:B------:R-:W-:Y:S01]  /*7ed0*/  FFMA.FTZ R35, R49, R203, R22 ;  /* 0x000000cb31237223 */ /* 0x000fe20000010016 */
[----:B------:R-:W-:Y:S01]  /*7ee0*/  FFMA.FTZ R226, R50, -R2, R3 ;  /* 0x8000000232e27223 */ /* 0x000fe20000010003 */
[----:B------:R-:W-:Y:S01]  /*7ef0*/  FMUL.FTZ R2, R20, R95 ;  /* 0x0000005f14027220 */ /* 0x000fe20000410000 */
[----:B------:R-:W-:-:S02]  /*7f00*/  HADD2.F32 R22, -RZ, R10.H0_H0 ;  /* 0x2000000aff167230 */ /* 0x000fc40000004100 */
[----:B------:R-:W-:Y:S01]  /*7f10*/  FMUL.FTZ R229, R19, R96 ;  /* 0x0000006013e57220 */ /* 0x000fe20000410000 */
[----:B------:R-:W-:Y:S01]  /*7f20*/  FFMA.FTZ R209, R49, -R195, R226 ;  /* 0x800000c331d17223 */ /* 0x000fe200000100e2 */
[-C--:B------:R-:W-:Y:S01]  /*7f30*/  FFMA.FTZ R203, R114, -R2.reuse, R203 ;  /* 0x8000000272cb7223 */ /* 0x080fe200000100cb */
[----:B------:R-:W-:Y:S01]  /*7f40*/  FFMA.FTZ R195, R116, -R2, R195 ;  /* 0x8000000274c37223 */ /* 0x000fe200000100c3 */
[----:B------:R-:W-:Y:S01]  /*7f50*/  FMUL.FTZ R231, R22, R93 ;  /* 0x0000005d16e77220 */ /* 0x000fe20000410000 */
[----:B------:R0:W2:Y:S01]  /*7f60*/  LDS.64 R2, [R163+0x35e8] ;  /* 0x0035e800a3027984 */ /* 0x0000a20000000a00 */
[C---:B------:R-:W-:Y:S01]  /*7f70*/  FFMA.FTZ R230, R48.reuse, -R198, R209 ;  /* 0x800000c630e67223 */ /* 0x040fe200000100d1 */
[----:B------:R-:W-:Y:S01]  /*7f80*/  FFMA.FTZ R226, R48, R200, R35 ;  /* 0x000000c830e27223 */ /* 0x000fe20000010023 */
[----:B------:R-:W-:Y:S01]  /*7f90*/  FFMA.FTZ R35, R113, -R229, R198 ;  /* 0x800000e571237223 */ /* 0x000fe200000100c6 */
[----:B------:R-:W-:Y:S02]  /*7fa0*/  HADD2.F32 R23, -RZ, R10.H1_H1 ;  /* 0x3000000aff177230 */ /* 0x000fe40000004100 */
[----:B------:R-:W-:Y:S01]  /*7fb0*/  FFMA.FTZ R198, R150, -R231, R197 ;  /* 0x800000e796c67223 */ /* 0x000fe200000100c5 */
[C---:B------:R-:W-:Y:S01]  /*7fc0*/  FFMA.FTZ R197, R47.reuse, -R197, R230 ;  /* 0x800000c52fc57223 */ /* 0x040fe200000100e6 */
[----:B------:R-:W-:Y:S01]  /*7fd0*/  FFMA.FTZ R209, R47, R205, R226 ;  /* 0x000000cd2fd17223 */ /* 0x000fe200000100e2 */
[----:B------:R-:W-:Y:S01]  /*7fe0*/  FFMA.FTZ R200, R111, -R229, R200 ;  /* 0x800000e56fc87223 */ /* 0x000fe200000100c8 */
[----:B------:R-:W-:-:S02]  /*7ff0*/  HADD2.F32 R226, -RZ, R11.H0_H0 ;  /* 0x2000000bffe27230 */ /* 0x000fc40000004100 */
[----:B------:R-:W-:Y:S01]  /*8000*/  FMUL.FTZ R229, R23, R94 ;  /* 0x0000005e17e57220 */ /* 0x000fe20000410000 */
[C---:B------:R-:W-:Y:S01]  /*8010*/  FFMA.FTZ R232, R46.reuse, -R206, R197 ;  /* 0x800000ce2ee87223 */ /* 0x040fe200000100c5 */
[----:B------:R-:W-:Y:S01]  /*8020*/  FFMA.FTZ R230, R46, R202, R209 ;  /* 0x000000ca2ee67223 */ /* 0x000fe200000100d1 */
[----:B------:R-:W-:Y:S02]  /*8030*/  HADD2.F32 R197, -RZ, R11.H1_H1 ;  /* 0x3000000bffc57230 */ /* 0x000fe40000004100 */
[----:B------:R-:W-:Y:S01]  /*8040*/  FFMA.FTZ R205, R118, -R231, R205 ;  /* 0x800000e776cd7223 */ /* 0x000fe200000100cd */
[-C--:B------:R-:W-:Y:S01]  /*8050*/  FFMA.FTZ R202, R145, -R229.reuse, R202 ;  /* 0x800000e591ca7223 */ /* 0x080fe200000100ca */
[----:B0-----:R-:W-:Y:S01]  /*8060*/  FFMA.FTZ R163, R147, -R229, R206 ;  /* 0x800000e593a37223 */ /* 0x001fe200000100ce */
[----:B------:R-:W-:Y:S01]  /*8070*/  FMUL.FTZ R209, R226, R91 ;  /* 0x0000005be2d17220 */ /* 0x000fe20000410000 */
[C---:B------:R-:W-:Y:S01]  /*8080*/  FFMA.FTZ R229, R45.reuse, R215, R230 ;  /* 0x000000d72de57223 */ /* 0x040fe200000100e6 */
[----:B------:R-:W-:Y:S01]  /*8090*/  FFMA.FTZ R231, R45, -R199, R232 ;  /* 0x800000c72de77223 */ /* 0x000fe200000100e8 */
[----:B------:R-:W-:Y:S01]  /*80a0*/  FMUL.FTZ R232, R197, R92 ;  /* 0x0000005cc5e87220 */ /* 0x000fe20000410000 */
[----:B------:R-:W-:-:S02]  /*80b0*/  HADD2.F32 R206, -RZ, R4.H0_H0 ;  /* 0x20000004ffce7230 */ /* 0x000fc40000004100 */
[-C--:B------:R-:W-:Y:S01]  /*80c0*/  FFMA.FTZ R215, R152, -R209.reuse, R215 ;  /* 0x800000d198d77223 */ /* 0x080fe200000100d7 */
[----:B------:R-:W-:Y:S01]  /*80d0*/  FFMA.FTZ R209, R154, -R209, R199 ;  /* 0x800000d19ad17223 */ /* 0x000fe200000100c7 */
[----:B------:R-:W-:Y:S01]  /*80e0*/  FFMA.FTZ R230, R44, R204, R229 ;  /* 0x000000cc2ce67223 */ /* 0x000fe200000100e5 */
[----:B------:R-:W-:Y:S02]  /*80f0*/  HADD2.F32 R199, -RZ, R4.H1_H1 ;  /* 0x30000004ffc77230 */ /* 0x000fe40000004100 */
[-C--:B------:R-:W-:Y:S01]  /*8100*/  FFMA.FTZ R229, R149, -R232.reuse, R204 ;  /* 0x800000e895e57223 */ /* 0x080fe200000100cc */
[----:B------:R-:W-:Y:S01]  /*8110*/  FFMA.FTZ R204, R151, -R232, R212 ;  /* 0x800000e897cc7223 */ /* 0x000fe200000100d4 */
[----:B------:R-:W-:Y:S01]  /*8120*/  FMUL.FTZ R233, R206, R89 ;  /* 0x00000059cee97220 */ /* 0x000fe20000410000 */
[----:B------:R-:W-:Y:S01]  /*8130*/  FFMA.FTZ R232, R44, -R212, R231 ;  /* 0x800000d42ce87223 */ /* 0x000fe200000100e7 */
[----:B------:R-:W-:Y:S01]  /*8140*/  FFMA.FTZ R231, R43, R217, R230 ;  /* 0x000000d92be77223 */ /* 0x000fe200000100e6 */
[----:B------:R-:W-:Y:S01]  /*8150*/  FMUL.FTZ R236, R199, R90 ;  /* 0x0000005ac7ec7220 */ /* 0x000fe20000410000 */
[-C--:B------:R-:W-:Y:S01]  /*8160*/  FFMA.FTZ R217, R156, -R233.reuse, R217 ;  /* 0x800000e99cd97223 */ /* 0x080fe200000100d9 */
[----:B------:R-:W-:Y:S01]  /*8170*/  FFMA.FTZ R212, R158, -R233, R207 ;  /* 0x800000e99ed47223 */ /* 0x000fe200000100cf */
[----:B------:R-:W-:Y:S01]  /*8180*/  FFMA.FTZ R235, R43, -R207, R232 ;  /* 0x800000cf2beb7223 */ /* 0x000fe200000100e8 */
[----:B------:R-:W-:-:S02]  /*8190*/  HADD2.F32 R230, -RZ, R5.H0_H0 ;  /* 0x20000005ffe67230 */ /* 0x000fc40000004100 */
[C---:B------:R-:W-:Y:S01]  /*81a0*/  FFMA.FTZ R234, R42.reuse, R214, R231 ;  /* 0x000000d62aea7223 */ /* 0x040fe200000100e7 */
[-C--:B------:R-:W-:Y:S01]  /*81b0*/  FFMA.FTZ R214, R153, -R236.reuse, R214 ;  /* 0x800000ec99d67223 */ /* 0x080fe200000100d6 */
[----:B------:R-:W-:Y:S01]  /*81c0*/  FFMA.FTZ R207, R155, -R236, R220 ;  /* 0x800000ec9bcf7223 */ /* 0x000fe200000100dc */
[----:B------:R-:W-:Y:S01]  /*81d0*/  FFMA.FTZ R236, R42, -R220, R235 ;  /* 0x800000dc2aec7223 */ /* 0x000fe200000100eb */
[CC--:B--2---:R-:W-:Y:S01]  /*81e0*/  FMUL.FTZ R233, R3.reuse, -R25.reuse ;  /* 0x8000001903e97220 */ /* 0x0c4fe20000410000 */
[----:B------:R-:W-:Y:S01]  /*81f0*/  FMUL.FTZ R232, R2, -R25 ;  /* 0x8000001902e87220 */ /* 0x000fe20000410000 */
[----:B------:R-:W-:Y:S02]  /*8200*/  HADD2.F32 R25, -RZ, R5.H1_H1 ;  /* 0x30000005ff197230 */ /* 0x000fe40000004100 */
[----:B------:R-:W-:Y:S01]  /*8210*/  FMUL.FTZ R220, R230, R87 ;  /* 0x00000057e6dc7220 */ /* 0x000fe20000410000 */
[-C--:B------:R-:W-:Y:S01]  /*8220*/  FFMA.FTZ R233, R2, R24.reuse, -R233 ;  /* 0x0000001802e97223 */ /* 0x080fe200000108e9 */
[----:B------:R-:W-:Y:S01]  /*8230*/  FFMA.FTZ R3, R3, R24, R232 ;  /* 0x0000001803037223 */ /* 0x000fe200000100e8 */
[----:B------:R-:W-:-:S02]  /*8240*/  HADD2.F32 R24, -RZ, R6.H0_H0 ;  /* 0x20000006ff187230 */ /* 0x000fc40000004100 */
[----:B------:R-:W-:Y:S01]  /*8250*/  FFMA.FTZ R231, R41, R225, R234 ;  /* 0x000000e129e77223 */ /* 0x000fe200000100ea */
[----:B------:R-:W-:Y:S01]  /*8260*/  FMUL.FTZ R232, R25, R88 ;  /* 0x0000005819e87220 */ /* 0x000fe20000410000 */
[----:B------:R-:W-:Y:S01]  /*8270*/  FFMA.FTZ R235, R41, -R213, R236 ;  /* 0x800000d529eb7223 */ /* 0x000fe200000100ec */
[-C--:B------:R-:W-:Y:S01]  /*8280*/  FFMA.FTZ R225, R160, -R220.reuse, R225 ;  /* 0x800000dca0e17223 */ /* 0x080fe200000100e1 */
[----:B------:R-:W-:Y:S01]  /*8290*/  FFMA.FTZ R220, R26, -R220, R213 ;  /* 0x800000dc1adc7223 */ /* 0x000fe200000100d5 */
[----:B------:R-:W-:Y:S01]  /*82a0*/  FFMA.FTZ R2, R40, R216, R231 ;  /* 0x000000d828027223 */ /* 0x000fe200000100e7 */
[----:B------:R-:W-:Y:S01]  /*82b0*/  FMUL.FTZ R234, R24, R85 ;  /* 0x0000005518ea7220 */ /* 0x000fe20000410000 */
[----:B------:R-:W-:Y:S01]  /*82c0*/  FFMA.FTZ R213, R27, -R232, R222 ;  /* 0x800000e81bd57223 */ /* 0x000fe200000100de */
[----:B------:R-:W-:Y:S01]  /*82d0*/  FFMA.FTZ R222, R40, -R222, R235 ;  /* 0x800000de28de7223 */ /* 0x000fe200000100eb */
[----:B------:R-:W-:Y:S02]  /*82e0*/  HADD2.F32 R231, -RZ, R6.H1_H1 ;  /* 0x30000006ffe77230 */ /* 0x000fe40000004100 */
[C---:B------:R-:W-:Y:S01]  /*82f0*/  FFMA.FTZ R235, R39.reuse, R227, R2 ;  /* 0x000000e327eb7223 */ /* 0x040fe20000010002 */
[----:B------:R-:W-:Y:S01]  /*8300*/  FFMA.FTZ R2, R28, -R234, R223 ;  /* 0x800000ea1c027223 */ /* 0x000fe200000100df */
[----:B------:R-:W-:Y:S01]  /*8310*/  FFMA.FTZ R223, R39, -R223, R222 ;  /* 0x800000df27df7223 */ /* 0x000fe200000100de */
[----:B------:R-:W-:Y:S01]  /*8320*/  FFMA.FTZ R216, R157, -R232, R216 ;  /* 0x800000e89dd87223 */ /* 0x000fe200000100d8 */
[----:B------:R-:W-:-:S02]  /*8330*/  HADD2.F32 R222, -RZ, R7.H0_H0 ;  /* 0x20000007ffde7230 */ /* 0x000fc40000004100 */
[----:B------:R-:W-:Y:S01]  /*8340*/  FMUL.FTZ R232, R231, R86 ;  /* 0x00000056e7e87220 */ /* 0x000fe20000410000 */
[----:B------:R-:W-:Y:S01]  /*8350*/  FFMA.FTZ R227, R162, -R234, R227 ;  /* 0x800000eaa2e37223 */ /* 0x000fe200000100e3 */
[----:B------:R-:W-:Y:S01]  /*8360*/  FFMA.FTZ R236, R38, R224, R235 ;  /* 0x000000e026ec7223 */ /* 0x000fe200000100eb */
[----:B------:R-:W-:Y:S01]  /*8370*/  FADD.FTZ R234, R34, R233 ;  /* 0x000000e922ea7221 */ /* 0x000fe20000010000 */
[-C--:B------:R-:W-:Y:S01]  /*8380*/  FFMA.FTZ R224, R159, -R232.reuse, R224 ;  /* 0x800000e89fe07223 */ /* 0x080fe200000100e0 */
[----:B------:R-:W-:Y:S01]  /*8390*/  FMUL.FTZ R233, R222, R79 ;  /* 0x0000004fdee97220 */ /* 0x000fe20000410000 */
[----:B------:R-:W-:Y:S01]  /*83a0*/  FFMA.FTZ R232, R29, -R232, R218 ;  /* 0x800000e81de87223 */ /* 0x000fe200000100da */
[----:B------:R-:W-:Y:S01]  /*83b0*/  FFMA.FTZ R218, R38, -R218, R223 ;  /* 0x800000da26da7223 */ /* 0x000fe200000100df */
[----:B------:R-:W-:Y:S01]  /*83c0*/  FADD.FTZ R240, -R196, R3 ;  /* 0x00000003c4f07221 */ /* 0x000fe20000010100 */
[C---:B------:R-:W-:Y:S01]  /*83d0*/  FFMA.FTZ R196, R37.reuse, R211, R236 ;  /* 0x000000d325c47223 */ /* 0x040fe200000100ec */
[-C--:B------:R-:W-:Y:S01]  /*83e0*/  FFMA.FTZ R211, R164, -R233.reuse, R211 ;  /* 0x800000e9a4d37223 */ /* 0x080fe200000100d3 */
[----:B------:R-:W-:Y:S01]  /*83f0*/  FFMA.FTZ R233, R30, -R233, R219 ;  /* 0x800000e91ee97223 */ /* 0x000fe200000100db */
[----:B------:R-:W-:Y:S01]  /*8400*/  FFMA.FTZ R219, R37, -R219, R218 ;  /* 0x800000db25db7223 */ /* 0x000fe200000100da */
[C---:B------:R-:W-:Y:S01]  /*8410*/  FMUL.FTZ R34, R115.reuse, -R240 ;  /* 0x800000f073227220 */ /* 0x040fe20000410000 */
[----:B------:R-:W-:Y:S01]  /*8420*/  FMUL.FTZ R218, R115, -R234 ;  /* 0x800000ea73da7220 */ /* 0x000fe20000410000 */
[----:B------:R-:W-:Y:S01]  /*8430*/  FMUL.FTZ R3, R31, R240 ;  /* 0x000000f01f037220 */ /* 0x000fe20000410000 */
[----:B-1----:R0:W-:Y:S01]  /*8440*/  @!P0 STS.128 [R221+0x4be0], R12 ;  /* 0x004be00cdd008388 */ /* 0x0021e20000000c00 */
[C---:B------:R-:W-:Y:S01]  /*8450*/  FFMA.FTZ R236, R117.reuse, R234, -R34 ;  /* 0x000000ea75ec7223 */ /* 0x040fe20000010822 */
[----:B------:R-:W-:Y:S01]  /*8460*/  FFMA.FTZ R235, R117, R240, R218 ;  /* 0x000000f075eb7223 */ /* 0x000fe200000100da */
[----:B------:R-:W-:Y:S01]  /*8470*/  SHF.L.U32 R218, R106, 0x5, RZ ;  /* 0x000000056ada7819 */ /* 0x000fe200000006ff */
[----:B------:R-:W-:Y:S01]  /*8480*/  FFMA.FTZ R34, R161, R234, R3 ;  /* 0x000000eaa1227223 */ /* 0x000fe20000010003 */
[----:B------:R-:W-:Y:S01]  /*8490*/  FADD.FTZ R179, R179, R236 ;  /* 0x000000ecb3b37221 */ /* 0x000fe20000010000 */
[----:B------:R-:W-:Y:S01]  /*84a0*/  FADD.FTZ R236, -R194, R235 ;  /* 0x000000ebc2ec7221 */ /* 0x000fe20000010100 */
[----:B------:R-:W-:Y:S01]  /*84b0*/  LEA.HI.SX32 R238, R218, R218, 0x1b ;  /* 0x000000dadaee7211 */ /* 0x000fe200078fdaff */
[C---:B------:R-:W-:Y:S01]  /*84c0*/  FMUL.FTZ R3, R234.reuse, UR55 ;  /* 0x00000037ea037c20 */ /* 0x040fe20008410000 */
[----:B------:R-:W-:Y:S01]  /*84d0*/  FMUL.FTZ R218, R234, R74 ;  /* 0x0000004aeada7220 */ /* 0x000fe20000410000 */
[----:B------:R-:W-:Y:S01]  /*84e0*/  HADD2.F32 R223, -RZ, R7.H1_H1 ;  /* 0x30000007ffdf7230 */ /* 0x000fe20000004100 */
[----:B------:R-:W-:Y:S01]  /*84f0*/  UIADD3 UR46, -UR46, UR57, URZ ;  /* 0x000000392e2e7290 */ /* 0x000fe2000fffe13f */
[----:B------:R-:W-:Y:S01]  /*8500*/  BSSY B0, `(.L_x_11284) ;  /* 0x000017f000007945 */ /* 0x000fe20003800000 */
[----:B------:R-:W-:-:S02]  /*8510*/  USHF.R.S32.HI UR53, URZ, 0x1f, UR13 ;  /* 0x0000001f3f357899 */ /* 0x000fc4000801140d */
[-C--:B------:R-:W-:Y:S01]  /*8520*/  FMUL.FTZ R115, R223, R74.reuse ;  /* 0x0000004adf737220 */ /* 0x080fe20000410000 */
[C---:B0-----:R-:W-:Y:S01]  /*8530*/  FMUL.FTZ R13, R240.reuse, UR55 ;  /* 0x00000037f00d7c20 */ /* 0x041fe20008410000 */
[C---:B------:R-:W-:Y:S01]  /*8540*/  FMUL.FTZ R14, R240.reuse, R74 ;  /* 0x0000004af00e7220 */ /* 0x040fe20000410000 */
[----:B------:R-:W-:Y:S01]  /*8550*/  FFMA.FTZ R12, R240, UR56, -R3 ;  /* 0x00000038f00c7c23 */ /* 0x000fe20008010803 */
[----:B------:R-:W-:Y:S01]  /*8560*/  LEA R3, R238, R103, 0x2 ;  /* 0x00000067ee037211 */ /* 0x000fe200078e10ff */
[----:B------:R-:W-:Y:S01]  /*8570*/  FFMA.FTZ R234, R234, UR56, R13 ;  /* 0x00000038eaea7c23 */ /* 0x000fe2000801000d */
[C---:B------:R-:W-:Y:S01]  /*8580*/  FMUL.FTZ R13, R119.reuse, -R236 ;  /* 0x800000ec770d7220 */ /* 0x040fe20000410000 */
[----:B------:R-:W-:Y:S01]  /*8590*/  FMUL.FTZ R119, R119, -R179 ;  /* 0x800000b377777220 */ /* 0x000fe20000410000 */
[----:B------:R-:W-:Y:S01]  /*85a0*/  FMUL.FTZ R240, R223, R14 ;  /* 0x0000000edff07220 */ /* 0x000fe20000410000 */
[----:B------:R-:W-:Y:S01]  /*85b0*/  FFMA.FTZ R117, R31, -R115, R208 ;  /* 0x800000731f757223 */ /* 0x000fe200000100d0 */
[C---:B------:R-:W-:Y:S01]  /*85c0*/  FFMA.FTZ R13, R120.reuse, R179, -R13 ;  /* 0x000000b3780d7223 */ /* 0x040fe2000001080d */
[----:B------:R-:W-:Y:S01]  /*85d0*/  FFMA.FTZ R120, R120, R236, R119 ;  /* 0x000000ec78787223 */ /* 0x000fe20000010077 */
[----:B------:R-:W-:Y:S01]  /*85e0*/  FFMA.FTZ R115, R161, -R115, R210 ;  /* 0x80000073a1737223 */ /* 0x000fe200000100d2 */
[----:B------:R0:W-:Y:S01]  /*85f0*/  STS [R3+0x10fc], R240 ;  /* 0x0010fcf003007388 */ /* 0x0001e20000000800 */
[----:B------:R-:W-:Y:S01]  /*8600*/  FADD.FTZ R178, R178, R13 ;  /* 0x0000000db2b27221 */ /* 0x000fe20000010000 */
[----:B------:R-:W-:Y:S01]  /*8610*/  FMUL.FTZ R12, R117, R12 ;  /* 0x0000000c750c7220 */ /* 0x000fe20000410000 */
[----:B------:R-:W-:Y:S01]  /*8620*/  FMUL.FTZ R15, R179, UR55 ;  /* 0x00000037b30f7c20 */ /* 0x000fe20008410000 */
[----:B------:R-:W-:Y:S01]  /*8630*/  FMUL.FTZ R31, R30, R236 ;  /* 0x000000ec1e1f7220 */ /* 0x000fe20000410000 */
[----:B------:R-:W-:Y:S01]  /*8640*/  FMUL.FTZ R13, R121, -R178 ;  /* 0x800000b2790d7220 */ /* 0x000fe20000410000 */
[----:B------:R-:W-:Y:S01]  /*8650*/  FFMA.FTZ R194, R115, R234, R12 ;  /* 0x000000ea73c27223 */ /* 0x000fe2000001000c */
[C---:B------:R-:W-:Y:S01]  /*8660*/  FFMA.FTZ R30, R236.reuse, UR56, -R15 ;  /* 0x00000038ec1e7c23 */ /* 0x040fe2000801080f */
[-C--:B------:R-:W-:Y:S01]  /*8670*/  FMUL.FTZ R234, R179, R79.reuse ;  /* 0x0000004fb3ea7220 */ /* 0x080fe20000410000 */
[C---:B------:R-:W-:Y:S01]  /*8680*/  FMUL.FTZ R12, R236.reuse, UR55 ;  /* 0x00000037ec0c7c20 */ /* 0x040fe20008410000 */
[----:B0-----:R-:W-:Y:S01]  /*8690*/  FADD.FTZ R240, -R193, R120 ;  /* 0x00000078c1f07221 */ /* 0x001fe20000010100 */
[C---:B------:R-:W-:Y:S01]  /*86a0*/  FMUL.FTZ R120, R233.reuse, R30 ;  /* 0x0000001ee9787220 */ /* 0x040fe20000410000 */
[----:B------:R-:W-:Y:S01]  /*86b0*/  FMUL.FTZ R236, R236, R79 ;  /* 0x0000004fecec7220 */ /* 0x000fe20000410000 */
[----:B------:R-:W-:Y:S01]  /*86c0*/  FMUL.FTZ R30, R233, R234 ;  /* 0x000000eae91e7220 */ /* 0x000fe20000410000 */
[-C--:B------:R-:W-:Y:S01]  /*86d0*/  FMUL.FTZ R121, R121, -R240.reuse ;  /* 0x800000f079797220 */ /* 0x080fe20000410000 */
[----:B------:R-:W-:Y:S01]  /*86e0*/  FFMA.FTZ R13, R122, R240, R13 ;  /* 0x000000f07a0d7223 */ /* 0x000fe2000001000d */
[----:B------:R-:W-:Y:S01]  /*86f0*/  FMUL.FTZ R119, R178, UR55 ;  /* 0x00000037b2777c20 */ /* 0x000fe20008410000 */
[----:B------:R-:W-:Y:S01]  /*8700*/  FFMA.FTZ R15, R211, R236, -R30 ;  /* 0x000000ecd30f7223 */ /* 0x000fe2000001081e */
[----:B------:R-:W-:Y:S01]  /*8710*/  FFMA.FTZ R122, R122, R178, -R121 ;  /* 0x000000b27a7a7223 */ /* 0x000fe20000010879 */
[----:B------:R-:W-:Y:S01]  /*8720*/  FADD.FTZ R192, -R192, R13 ;  /* 0x0000000dc0c07221 */ /* 0x000fe20000010100 */
[----:B------:R-:W-:Y:S01]  /*8730*/  FMUL.FTZ R30, R29, R240 ;  /* 0x000000f01d1e7220 */ /* 0x000fe20000410000 */
[----:B------:R-:W-:Y:S01]  /*8740*/  FFMA.FTZ R31, R164, R179, R31 ;  /* 0x000000b3a41f7223 */ /* 0x000fe2000001001f */
[----:B------:R-:W-:Y:S01]  /*8750*/  FADD.FTZ R177, R177, R122 ;  /* 0x0000007ab1b17221 */ /* 0x000fe20000010000 */
[----:B------:R-:W-:Y:S01]  /*8760*/  FMUL.FTZ R13, R123, -R192 ;  /* 0x800000c07b0d7220 */ /* 0x000fe20000410000 */
[----:B------:R-:W-:Y:S01]  /*8770*/  FFMA.FTZ R30, R159, R178, R30 ;  /* 0x000000b29f1e7223 */ /* 0x000fe2000001001e */
[----:B------:R-:W-:Y:S01]  /*8780*/  FFMA.FTZ R121, R240, UR56, -R119 ;  /* 0x00000038f0797c23 */ /* 0x000fe20008010877 */
[-C--:B------:R-:W-:Y:S01]  /*8790*/  FMUL.FTZ R123, R123, -R177.reuse ;  /* 0x800000b17b7b7220 */ /* 0x080fe20000410000 */
[----:B------:R-:W-:Y:S01]  /*87a0*/  FFMA.FTZ R13, R124, R177, -R13 ;  /* 0x000000b17c0d7223 */ /* 0x000fe2000001080d */
[----:B------:R-:W-:Y:S01]  /*87b0*/  FFMA.FTZ R164, R179, UR56, R12 ;  /* 0x00000038b3a47c23 */ /* 0x000fe2000801000c */
[----:B------:R-:W-:Y:S01]  /*87c0*/  FMUL.FTZ R159, R178, R86 ;  /* 0x00000056b29f7220 */ /* 0x000fe20000410000 */
[----:B------:R-:W-:Y:S01]  /*87d0*/  FFMA.FTZ R124, R124, R192, R123 ;  /* 0x000000c07c7c7223 */ /* 0x000fe2000001007b */
[----:B------:R-:W-:Y:S01]  /*87e0*/  FADD.FTZ R176, R176, R13 ;  /* 0x0000000db0b07221 */ /* 0x000fe20000010000 */
[----:B------:R-:W-:Y:S01]  /*87f0*/  FMUL.FTZ R13, R240, UR55 ;  /* 0x00000037f00d7c20 */ /* 0x000fe20008410000 */
[----:B------:R-:W-:Y:S01]  /*8800*/  FFMA.FTZ R29, R211, R164, R120 ;  /* 0x000000a4d31d7223 */ /* 0x000fe20000010078 */
[----:B------:R-:W-:Y:S01]  /*8810*/  FADD.FTZ R191, -R191, R124 ;  /* 0x0000007cbfbf7221 */ /* 0x000fe20000010100 */
[C---:B------:R-:W-:Y:S01]  /*8820*/  FMUL.FTZ R122, R125.reuse, -R176 ;  /* 0x800000b07d7a7220 */ /* 0x040fe20000410000 */
[----:B------:R-:W-:Y:S01]  /*8830*/  FFMA.FTZ R123, R178, UR56, R13 ;  /* 0x00000038b27b7c23 */ /* 0x000fe2000801000d */
[----:B------:R-:W-:Y:S01]  /*8840*/  FMUL.FTZ R161, R240, R86 ;  /* 0x00000056f0a17220 */ /* 0x000fe20000410000 */
[-C--:B------:R-:W-:Y:S01]  /*8850*/  FMUL.FTZ R13, R125, -R191.reuse ;  /* 0x800000bf7d0d7220 */ /* 0x080fe20000410000 */
[----:B------:R-:W-:Y:S01]  /*8860*/  FFMA.FTZ R119, R126, R191, R122 ;  /* 0x000000bf7e777223 */ /* 0x000fe2000001007a */
[C---:B------:R-:W-:Y:S01]  /*8870*/  FMUL.FTZ R125, R232.reuse, R121 ;  /* 0x00000079e87d7220 */ /* 0x040fe20000410000 */
[-C--:B------:R-:W-:Y:S01]  /*8880*/  FMUL.FTZ R121, R232, R159.reuse ;  /* 0x0000009fe8797220 */ /* 0x080fe20000410000 */
[----:B------:R-:W-:Y:S01]  /*8890*/  FFMA.FTZ R120, R126, R176, -R13 ;  /* 0x000000b07e787223 */ /* 0x000fe2000001080d */
[----:B------:R-:W-:Y:S01]  /*88a0*/  FADD.FTZ R190, -R190, R119 ;  /* 0x00000077bebe7221 */ /* 0x000fe20000010100 */
[----:B------:R-:W-:Y:S01]  /*88b0*/  FMUL.FTZ R122, R231, R159 ;  /* 0x0000009fe77a7220 */ /* 0x000fe20000410000 */
[C---:B------:R-:W-:Y:S01]  /*88c0*/  FFMA.FTZ R119, R224.reuse, R161, -R121 ;  /* 0x000000a1e0777223 */ /* 0x040fe20000010879 */
[----:B------:R-:W-:Y:S01]  /*88d0*/  FADD.FTZ R175, R175, R120 ;  /* 0x00000078afaf7221 */ /* 0x000fe20000010000 */
[-C--:B------:R-:W-:Y:S01]  /*88e0*/  FMUL.FTZ R121, R127, -R190.reuse ;  /* 0x800000be7f797220 */ /* 0x080fe20000410000 */
[----:B------:R-:W-:Y:S01]  /*88f0*/  FFMA.FTZ R120, R224, R123, R125 ;  /* 0x0000007be0787223 */ /* 0x000fe2000001007d */
[----:B------:R-:W-:Y:S01]  /*8900*/  FMUL.FTZ R123, R177, UR55 ;  /* 0x00000037b17b7c20 */ /* 0x000fe20008410000 */
[-C--:B------:R-:W-:Y:S01]  /*8910*/  FMUL.FTZ R127, R127, -R175.reuse ;  /* 0x800000af7f7f7220 */ /* 0x080fe20000410000 */
[----:B------:R-:W-:Y:S01]  /*8920*/  FFMA.FTZ R121, R128, R175, -R121 ;  /* 0x000000af80797223 */ /* 0x000fe20000010879 */
[CC--:B------:R-:W-:Y:S01]  /*8930*/  FMUL.FTZ R125, R192.reuse, R85.reuse ;  /* 0x00000055c07d7220 */ /* 0x0c0fe20000410000 */
[----:B------:R-:W-:Y:S01]  /*8940*/  FFMA.FTZ R123, R192, UR56, -R123 ;  /* 0x00000038c07b7c23 */ /* 0x000fe2000801087b */
[----:B------:R-:W-:Y:S01]  /*8950*/  FFMA.FTZ R128, R128, R190, R127 ;  /* 0x000000be80807223 */ /* 0x000fe2000001007f */
[----:B------:R-:W-:Y:S01]  /*8960*/  FADD.FTZ R174, R174, R121 ;  /* 0x00000079aeae7221 */ /* 0x000fe20000010000 */
[----:B------:R-:W-:Y:S01]  /*8970*/  FMUL.FTZ R121, R177, R85 ;  /* 0x00000055b1797220 */ /* 0x000fe20000410000 */
[----:B------:R-:W-:Y:S01]  /*8980*/  FMUL.FTZ R124, R2, R125 ;  /* 0x0000007d027c7220 */ /* 0x000fe20000410000 */
[----:B------:R0:W-:Y:S01]  /*8990*/  STS [R3+0x10e8], R122 ;  /* 0x0010e87a03007388 */ /* 0x0001e20000000800 */
[----:B------:R-:W-:Y:S01]  /*89a0*/  FADD.FTZ R189, -R189, R128 ;  /* 0x00000080bdbd7221 */ /* 0x000fe20000010100 */
[----:B------:R-:W-:Y:S01]  /*89b0*/  FMUL.FTZ R126, R231, R161 ;  /* 0x000000a1e77e7220 */ /* 0x000fe20000410000 */
[-C--:B------:R-:W-:Y:S01]  /*89c0*/  FMUL.FTZ R164, R191, R88.reuse ;  /* 0x00000058bfa47220 */ /* 0x080fe20000410000 */
[----:B------:R-:W-:Y:S01]  /*89d0*/  FMUL.FTZ R128, R176, R88 ;  /* 0x00000058b0807220 */ /* 0x000fe20000410000 */
[----:B------:R-:W-:Y:S01]  /*89e0*/  FMUL.FTZ R178, R24, R125 ;  /* 0x0000007d18b27220 */ /* 0x000fe20000410000 */
[----:B------:R-:W-:Y:S01]  /*89f0*/  FMUL.FTZ R179, R232, R161 ;  /* 0x000000a1e8b37220 */ /* 0x000fe20000410000 */
[----:B------:R1:W-:Y:S01]  /*8a00*/  STS [R3+0x10ec], R126 ;  /* 0x0010ec7e03007388 */ /* 0x0003e20000000800 */
[----:B------:R-:W-:Y:S01]  /*8a10*/  FMUL.FTZ R127, R213, R128 ;  /* 0x00000080d57f7220 */ /* 0x000fe20000410000 */
[----:B------:R-:W-:Y:S01]  /*8a20*/  FMUL.FTZ R12, R233, R236 ;  /* 0x000000ece90c7220 */ /* 0x000fe20000410000 */
[C---:B0-----:R-:W-:Y:S01]  /*8a30*/  FMUL.FTZ R122, R2.reuse, R123 ;  /* 0x0000007b027a7220 */ /* 0x041fe20000410000 */
[-C--:B------:R-:W-:Y:S01]  /*8a40*/  FFMA.FTZ R123, R227, R121.reuse, R124 ;  /* 0x00000079e37b7223 */ /* 0x080fe2000001007c */
[-C--:B------:R-:W-:Y:S01]  /*8a50*/  FMUL.FTZ R2, R2, R121.reuse ;  /* 0x0000007902027220 */ /* 0x080fe20000410000 */
[----:B------:R-:W-:Y:S01]  /*8a60*/  FMUL.FTZ R124, R24, R121 ;  /* 0x00000079187c7220 */ /* 0x000fe20000410000 */
[CC--:B------:R-:W-:Y:S01]  /*8a70*/  FMUL.FTZ R121, R129.reuse, -R174.reuse ;  /* 0x800000ae81797220 */ /* 0x0c0fe20000410000 */
[----:B------:R-:W-:Y:S01]  /*8a80*/  FMUL.FTZ R129, R129, -R189 ;  /* 0x800000bd81817220 */ /* 0x000fe20000410000 */
[----:B------:R-:W-:Y:S01]  /*8a90*/  FFMA.FTZ R2, R227, R125, -R2 ;  /* 0x0000007de3027223 */ /* 0x000fe20000010802 */
[----:B------:R0:W-:Y:S01]  /*8aa0*/  STS [R3+0x10e4], R178 ;  /* 0x0010e4b203007388 */ /* 0x0001e20000000800 */
[C---:B------:R-:W-:Y:S01]  /*8ab0*/  FFMA.FTZ R121, R130.reuse, R189, R121 ;  /* 0x000000bd82797223 */ /* 0x040fe20000010079 */
[----:B------:R-:W-:Y:S01]  /*8ac0*/  FFMA.FTZ R130, R130, R174, -R129 ;  /* 0x000000ae82827223 */ /* 0x000fe20000010881 */
[----:B------:R-:W-:Y:S01]  /*8ad0*/  FFMA.FTZ R13, R224, R159, R179 ;  /* 0x0000009fe00d7223 */ /* 0x000fe200000100b3 */
[----:B------:R2:W-:Y:S01]  /*8ae0*/  STS [R3+0x10e0], R124 ;  /* 0x0010e07c03007388 */ /* 0x0005e20000000800 */
[----:B------:R-:W-:Y:S01]  /*8af0*/  FADD.FTZ R188, -R188, R121 ;  /* 0x00000079bcbc7221 */ /* 0x000fe20000010100 */
[----:B------:R-:W-:Y:S01]  /*8b00*/  FADD.FTZ R173, R173, R130 ;  /* 0x00000082adad7221 */ /* 0x000fe20000010000 */
[----:B------:R-:W-:Y:S01]  /*8b10*/  FMUL.FTZ R121, R213, R164 ;  /* 0x000000a4d5797220 */ /* 0x000fe20000410000 */
[----:B------:R-:W-:Y:S01]  /*8b20*/  FFMA.FTZ R12, R211, R234, R12 ;  /* 0x000000ead30c7223 */ /* 0x000fe2000001000c */
[C---:B-1----:R-:W-:Y:S01]  /*8b30*/  FMUL.FTZ R126, R132.reuse, -R188 ;  /* 0x800000bc847e7220 */ /* 0x042fe20000410000 */
[-C--:B------:R-:W-:Y:S01]  /*8b40*/  FMUL.FTZ R125, R132, -R173.reuse ;  /* 0x800000ad847d7220 */ /* 0x080fe20000410000 */
[C---:B------:R-:W-:Y:S01]  /*8b50*/  FMUL.FTZ R132, R25.reuse, R128 ;  /* 0x0000008019847220 */ /* 0x040fe20000410000 */
[----:B0-----:R-:W-:Y:S01]  /*8b60*/  FMUL.FTZ R178, R25, R164 ;  /* 0x000000a419b27220 */ /* 0x001fe20000410000 */
[----:B------:R-:W-:Y:S01]  /*8b70*/  FMUL.FTZ R234, R222, R234 ;  /* 0x000000eadeea7220 */ /* 0x000fe20000410000 */
[C---:B--2---:R-:W-:Y:S01]  /*8b80*/  FFMA.FTZ R124, R216.reuse, R128, R121 ;  /* 0x00000080d87c7223 */ /* 0x044fe20000010079 */
[C---:B------:R-:W-:Y:S01]  /*8b90*/  FFMA.FTZ R121, R131.reuse, R173, -R126 ;  /* 0x000000ad83797223 */ /* 0x040fe2000001087e */
[----:B------:R-:W-:Y:S01]  /*8ba0*/  FFMA.FTZ R126, R131, R188, R125 ;  /* 0x000000bc837e7223 */ /* 0x000fe2000001007d */
[----:B------:R-:W-:Y:S01]  /*8bb0*/  FFMA.FTZ R125, R216, R164, -R127 ;  /* 0x000000a4d87d7223 */ /* 0x000fe2000001087f */
[-C--:B------:R-:W-:Y:S01]  /*8bc0*/  FMUL.FTZ R127, R190, R87.reuse ;  /* 0x00000057be7f7220 */ /* 0x080fe20000410000 */
[----:B------:R-:W-:Y:S01]  /*8bd0*/  FADD.FTZ R172, R172, R121 ;  /* 0x00000079acac7221 */ /* 0x000fe20000010000 */
[----:B------:R-:W-:Y:S01]  /*8be0*/  FADD.FTZ R187, -R187, R126 ;  /* 0x0000007ebbbb7221 */ /* 0x000fe20000010100 */
[----:B------:R-:W-:Y:S01]  /*8bf0*/  FMUL.FTZ R121, R175, R87 ;  /* 0x00000057af797220 */ /* 0x000fe20000410000 */
[----:B------:R0:W-:Y:S01]  /*8c00*/  STS [R3+0x10d8], R132 ;  /* 0x0010d88403007388 */ /* 0x0001e20000000800 */
[----:B------:R-:W-:Y:S01]  /*8c10*/  FMUL.FTZ R130, R220, R127 ;  /* 0x0000007fdc827220 */ /* 0x000fe20000410000 */
[C---:B------:R-:W-:Y:S01]  /*8c20*/  FMUL.FTZ R126, R134.reuse, -R187 ;  /* 0x800000bb867e7220 */ /* 0x040fe20000410000 */
[-C--:B------:R-:W-:Y:S01]  /*8c30*/  FMUL.FTZ R134, R134, -R172.reuse ;  /* 0x800000ac86867220 */ /* 0x080fe20000410000 */
[C---:B------:R-:W-:Y:S01]  /*8c40*/  FMUL.FTZ R164, R230.reuse, R127 ;  /* 0x0000007fe6a47220 */ /* 0x040fe20000410000 */
[----:B------:R-:W-:Y:S01]  /*8c50*/  STS [R3+0x10dc], R178 ;  /* 0x0010dcb203007388 */ /* 0x000fe20000000800 */
[C---:B------:R-:W-:Y:S01]  /*8c60*/  FFMA.FTZ R128, R133.reuse, R172, -R126 ;  /* 0x000000ac85807223 */ /* 0x040fe2000001087e */
[----:B------:R-:W-:Y:S01]  /*8c70*/  FFMA.FTZ R133, R133, R187, R134 ;  /* 0x000000bb85857223 */ /* 0x000fe20000010086 */
[-C--:B------:R-:W-:Y:S01]  /*8c80*/  FFMA.FTZ R126, R225, R121.reuse, R130 ;  /* 0x00000079e17e7223 */ /* 0x080fe20000010082 */
[-C--:B------:R-:W-:Y:S01]  /*8c90*/  FMUL.FTZ R134, R230, R121.reuse ;  /* 0x00000079e6867220 */ /* 0x080fe20000410000 */
[----:B------:R-:W-:Y:S01]  /*8ca0*/  FADD.FTZ R171, R171, R128 ;  /* 0x00000080abab7221 */ /* 0x000fe20000010000 */
[----:B------:R-:W-:Y:S01]  /*8cb0*/  FADD.FTZ R186, -R186, R133 ;  /* 0x00000085baba7221 */ /* 0x000fe20000010100 */
[----:B0-----:R-:W-:Y:S01]  /*8cc0*/  FMUL.FTZ R132, R220, R121 ;  /* 0x00000079dc847220 */ /* 0x001fe20000410000 */
[----:B------:R-:W-:Y:S01]  /*8cd0*/  FMUL.FTZ R130, R174, R90 ;  /* 0x0000005aae827220 */ /* 0x000fe20000410000 */
[C---:B------:R-:W-:Y:S01]  /*8ce0*/  FMUL.FTZ R129, R136.reuse, -R171 ;  /* 0x800000ab88817220 */ /* 0x040fe20000410000 */
[----:B------:R-:W-:Y:S01]  /*8cf0*/  FMUL.FTZ R128, R136, -R186 ;  /* 0x800000ba88807220 */ /* 0x000fe20000410000 */
[----:B------:R-:W-:Y:S01]  /*8d00*/  FFMA.FTZ R127, R225, R127, -R132 ;  /* 0x0000007fe17f7223 */ /* 0x000fe20000010884 */
[----:B------:R-:W-:Y:S01]  /*8d10*/  FMUL.FTZ R132, R189, R90 ;  /* 0x0000005abd847220 */ /* 0x000fe20000410000 */
[----:B------:R0:W-:Y:S01]  /*8d20*/  STS [R3+0x10d0], R134 ;  /* 0x0010d08603007388 */ /* 0x0001e20000000800 */
[C---:B------:R-:W-:Y:S01]  /*8d30*/  FFMA.FTZ R121, R135.reuse, R171, -R128 ;  /* 0x000000ab87797223 */ /* 0x040fe20000010880 */
[----:B------:R-:W-:Y:S01]  /*8d40*/  FFMA.FTZ R128, R135, R186, R129 ;  /* 0x000000ba87807223 */ /* 0x000fe20000010081 */
[-C--:B------:R-:W-:Y:S01]  /*8d50*/  FMUL.FTZ R129, R207, R132.reuse ;  /* 0x00000084cf817220 */ /* 0x080fe20000410000 */
[----:B------:R-:W-:Y:S01]  /*8d60*/  FMUL.FTZ R136, R199, R132 ;  /* 0x00000084c7887220 */ /* 0x000fe20000410000 */
[----:B------:R-:W-:Y:S01]  /*8d70*/  FADD.FTZ R170, R170, R121 ;  /* 0x00000079aaaa7221 */ /* 0x000fe20000010000 */
[-C--:B------:R-:W-:Y:S01]  /*8d80*/  FMUL.FTZ R121, R207, R130.reuse ;  /* 0x00000082cf797220 */ /* 0x080fe20000410000 */
[----:B------:R-:W-:Y:S01]  /*8d90*/  FADD.FTZ R185, -R185, R128 ;  /* 0x00000080b9b97221 */ /* 0x000fe20000010100 */
[-C--:B------:R-:W-:Y:S01]  /*8da0*/  FFMA.FTZ R129, R214, R130.reuse, R129 ;  /* 0x00000082d6817223 */ /* 0x080fe20000010081 */
[----:B------:R-:W-:Y:S01]  /*8db0*/  FMUL.FTZ R133, R188, R89 ;  /* 0x00000059bc857220 */ /* 0x000fe20000410000 */
[----:B0-----:R-:W-:Y:S01]  /*8dc0*/  FMUL.FTZ R134, R199, R130 ;  /* 0x00000082c7867220 */ /* 0x001fe20000410000 */
[----:B------:R-:W-:Y:S01]  /*8dd0*/  FMUL.FTZ R130, R138, -R170 ;  /* 0x800000aa8a827220 */ /* 0x000fe20000410000 */
[----:B------:R-:W-:Y:S01]  /*8de0*/  FFMA.FTZ R128, R214, R132, -R121 ;  /* 0x00000084d6807223 */ /* 0x000fe20000010879 */
[-C--:B------:R-:W-:Y:S01]  /*8df0*/  FMUL.FTZ R121, R138, -R185.reuse ;  /* 0x800000b98a797220 */ /* 0x080fe20000410000 */
[----:B------:R-:W-:Y:S01]  /*8e00*/  STS [R3+0x10cc], R136 ;  /* 0x0010cc8803007388 */ /* 0x000fe20000000800 */
[C---:B------:R-:W-:Y:S01]  /*8e10*/  FFMA.FTZ R131, R137.reuse, R185, R130 ;  /* 0x000000b989837223 */ /* 0x040fe20000010082 */
[----:B------:R-:W-:Y:S01]  /*8e20*/  FMUL.FTZ R178, R206, R133 ;  /* 0x00000085ceb27220 */ /* 0x000fe20000410000 */
[----:B------:R-:W-:Y:S01]  /*8e30*/  FFMA.FTZ R130, R137, R170, -R121 ;  /* 0x000000aa89827223 */ /* 0x000fe20000010879 */
[----:B------:R0:W-:Y:S01]  /*8e40*/  STS [R3+0x10c8], R134 ;  /* 0x0010c88603007388 */ /* 0x0001e20000000800 */
[----:B------:R-:W-:Y:S01]  /*8e50*/  FADD.FTZ R184, -R184, R131 ;  /* 0x00000083b8b87221 */ /* 0x000fe20000010100 */
[----:B------:R-:W-:Y:S01]  /*8e60*/  FMUL.FTZ R131, R173, R89 ;  /* 0x00000059ad837220 */ /* 0x000fe20000410000 */
[----:B------:R-:W-:Y:S01]  /*8e70*/  FADD.FTZ R169, R169, R130 ;  /* 0x00000082a9a97221 */ /* 0x000fe20000010000 */
[----:B------:R-:W-:Y:S01]  /*8e80*/  FMUL.FTZ R130, R212, R133 ;  /* 0x00000085d4827220 */ /* 0x000fe20000410000 */
[C---:B------:R-:W-:Y:S01]  /*8e90*/  FMUL.FTZ R121, R139.reuse, -R184 ;  /* 0x800000b88b797220 */ /* 0x040fe20000410000 */
[----:B------:R-:W-:Y:S01]  /*8ea0*/  FMUL.FTZ R138, R206, R131 ;  /* 0x00000083ce8a7220 */ /* 0x000fe20000410000 */
[----:B------:R-:W-:Y:S01]  /*8eb0*/  FMUL.FTZ R139, R139, -R169 ;  /* 0x800000a98b8b7220 */ /* 0x000fe20000410000 */
[----:B------:R-:W-:Y:S01]  /*8ec0*/  FMUL.FTZ R132, R212, R131 ;  /* 0x00000083d4847220 */ /* 0x000fe20000410000 */
[----:B------:R-:W-:Y:S01]  /*8ed0*/  FFMA.FTZ R121, R140, R169, -R121 ;  /* 0x000000a98c797223 */ /* 0x000fe20000010879 */
[----:B0-----:R-:W-:Y:S01]  /*8ee0*/  FMUL.FTZ R134, R172, R92 ;  /* 0x0000005cac867220 */ /* 0x001fe20000410000 */
[----:B------:R-:W-:Y:S01]  /*8ef0*/  FFMA.FTZ R140, R140, R184, R139 ;  /* 0x000000b88c8c7223 */ /* 0x000fe2000001008b */
[----:B------:R0:W-:Y:S01]  /*8f00*/  STS [R3+0x10c0], R138 ;  /* 0x0010c08a03007388 */ /* 0x0001e20000000800 */
[----:B------:R-:W-:Y:S01]  /*8f10*/  FADD.FTZ R168, R168, R121 ;  /* 0x00000079a8a87221 */ /* 0x000fe20000010000 */
[----:B------:R-:W-:Y:S01]  /*8f20*/  FMUL.FTZ R136, R187, R92 ;  /* 0x0000005cbb887220 */ /* 0x000fe20000410000 */
[----:B------:R-:W-:Y:S01]  /*8f30*/  FADD.FTZ R183, -R183, R140 ;  /* 0x0000008cb7b77221 */ /* 0x000fe20000010100 */
[----:B------:R-:W-:Y:S01]  /*8f40*/  FFMA.FTZ R130, R217, R131, R130 ;  /* 0x00000083d9827223 */ /* 0x000fe20000010082 */
[----:B------:R-:W-:Y:S01]  /*8f50*/  FMUL.FTZ R121, R141, -R168 ;  /* 0x800000a88d797220 */ /* 0x000fe20000410000 */
[----:B------:R-:W-:Y:S01]  /*8f60*/  FFMA.FTZ R131, R217, R133, -R132 ;  /* 0x00000085d9837223 */ /* 0x000fe20000010884 */
[-C--:B------:R-:W-:Y:S01]  /*8f70*/  FMUL.FTZ R141, R141, -R183.reuse ;  /* 0x800000b78d8d7220 */ /* 0x080fe20000410000 */
[----:B------:R-:W-:Y:S01]  /*8f80*/  FMUL.FTZ R132, R204, R136 ;  /* 0x00000088cc847220 */ /* 0x000fe20000410000 */
[----:B------:R-:W-:Y:S01]  /*8f90*/  FFMA.FTZ R121, R142, R183, R121 ;  /* 0x000000b78e797223 */ /* 0x000fe20000010079 */
[----:B0-----:R-:W-:Y:S01]  /*8fa0*/  FMUL.FTZ R138, R204, R134 ;  /* 0x00000086cc8a7220 */ /* 0x001fe20000410000 */
[----:B------:R-:W-:Y:S01]  /*8fb0*/  FFMA.FTZ R142, R142, R168, -R141 ;  /* 0x000000a88e8e7223 */ /* 0x000fe2000001088d */
[----:B------:R0:W-:Y:S01]  /*8fc0*/  STS [R3+0x10d4], R164 ;  /* 0x0010d4a403007388 */ /* 0x0001e20000000800 */
[----:B------:R-:W-:Y:S01]  /*8fd0*/  FADD.FTZ R182, -R182, R121 ;  /* 0x00000079b6b67221 */ /* 0x000fe20000010100 */
[-C--:B------:R-:W-:Y:S01]  /*8fe0*/  FFMA.FTZ R133, R229, R136.reuse, -R138 ;  /* 0x00000088e5857223 */ /* 0x080fe2000001088a */
[----:B------:R-:W-:Y:S01]  /*8ff0*/  FADD.FTZ R167, R167, R142 ;  /* 0x0000008ea7a77221 */ /* 0x000fe20000010000 */
[----:B------:R-:W-:Y:S01]  /*9000*/  FMUL.FTZ R142, R197, R136 ;  /* 0x00000088c58e7220 */ /* 0x000fe20000410000 */
[C---:B------:R-:W-:Y:S01]  /*9010*/  FMUL.FTZ R121, R143.reuse, -R182 ;  /* 0x800000b68f797220 */ /* 0x040fe20000410000 */
[----:B------:R-:W-:Y:S01]  /*9020*/  FMUL.FTZ R138, R186, R91 ;  /* 0x0000005bba8a7220 */ /* 0x000fe20000410000 */
[----:B------:R-:W-:Y:S01]  /*9030*/  FMUL.FTZ R143, R143, -R167 ;  /* 0x800000a78f8f7220 */ /* 0x000fe20000410000 */
[----:B------:R-:W-:Y:S01]  /*9040*/  FMUL.FTZ R136, R171, R91 ;  /* 0x0000005bab887220 */ /* 0x000fe20000410000 */
[C---:B------:R-:W-:Y:S01]  /*9050*/  FFMA.FTZ R121, R144.reuse, R167, -R121 ;  /* 0x000000a790797223 */ /* 0x040fe20000010879 */
[----:B0-----:R-:W-:Y:S01]  /*9060*/  FMUL.FTZ R164, R197, R134 ;  /* 0x00000086c5a47220 */ /* 0x001fe20000410000 */
[----:B------:R-:W-:Y:S01]  /*9070*/  FFMA.FTZ R144, R144, R182, R143 ;  /* 0x000000b690907223 */ /* 0x000fe2000001008f */
[----:B------:R-:W-:Y:S01]  /*9080*/  FFMA.FTZ R132, R229, R134, R132 ;  /* 0x00000086e5847223 */ /* 0x000fe20000010084 */
[----:B------:R-:W-:Y:S01]  /*9090*/  FADD.FTZ R121, R166, R121 ;  /* 0x00000079a6797221 */ /* 0x000fe20000010000 */
[----:B------:R-:W-:Y:S01]  /*90a0*/  FMUL.FTZ R134, R209, R138 ;  /* 0x0000008ad1867220 */ /* 0x000fe20000410000 */
[----:B------:R-:W-:Y:S01]  /*90b0*/  FADD.FTZ R181, -R181, R144 ;  /* 0x00000090b5b57221 */ /* 0x000fe20000010100 */
[-C--:B------:R-:W-:Y:S01]  /*90c0*/  FMUL.FTZ R140, R209, R136.reuse ;  /* 0x00000088d18c7220 */ /* 0x080fe20000410000 */
[C---:B------:R-:W-:Y:S01]  /*90d0*/  FMUL.FTZ R135, R146.reuse, -R121 ;  /* 0x8000007992877220 */ /* 0x040fe20000410000 */
[----:B------:R0:W-:Y:S01]  /*90e0*/  STS [R3+0x10b8], R164 ;  /* 0x0010b8a403007388 */ /* 0x0001e20000000800 */
        /* <DEDUP_REMOVED lines=9> */
[----:B0-----:R-:W-:Y:S01]  /*9180*/  FMUL.FTZ R164, R226, R136 ;  /* 0x00000088e2a47220 */ /* 0x001fe20000410000 */
[-C--:B------:R-:W-:Y:S01]  /*9190*/  FMUL.FTZ R135, R180, R97.reuse ;  /* 0x00000061b4877220 */ /* 0x080fe20000410000 */
[----:B------:R-:W-:Y:S01]  /*91a0*/  FFMA.FTZ R136, R215, R138, -R140 ;  /* 0x0000008ad7887223 */ /* 0x000fe2000001088c */
[----:B------:R-:W-:Y:S01]  /*91b0*/  FMUL.FTZ R137, R165, R97 ;  /* 0x00000061a5897220 */ /* 0x000fe20000410000 */
[-C--:B------:R-:W-:Y:S01]  /*91c0*/  FMUL.FTZ R138, R181, R98.reuse ;  /* 0x00000062b58a7220 */ /* 0x080fe20000410000 */
[C---:B------:R-:W-:Y:S01]  /*91d0*/  FMUL.FTZ R144, R18.reuse, R135 ;  /* 0x0000008712907220 */ /* 0x040fe20000410000 */
[----:B------:R-:W-:Y:S01]  /*91e0*/  FMUL.FTZ R140, R121, R98 ;  /* 0x00000062798c7220 */ /* 0x000fe20000410000 */
[-C--:B------:R-:W-:Y:S01]  /*91f0*/  FMUL.FTZ R146, R18, R137.reuse ;  /* 0x0000008912927220 */ /* 0x080fe20000410000 */
[----:B------:R-:W-:Y:S01]  /*9200*/  FMUL.FTZ R139, R21, R138 ;  /* 0x0000008a158b7220 */ /* 0x000fe20000410000 */
[----:B------:R-:W-:Y:S01]  /*9210*/  FFMA.FTZ R144, R201, R137, R144 ;  /* 0x00000089c9907223 */ /* 0x000fe20000010090 */
[-C--:B------:R-:W-:Y:S01]  /*9220*/  FMUL.FTZ R141, R21, R140.reuse ;  /* 0x0000008c158d7220 */ /* 0x080fe20000410000 */
[----:B------:R-:W-:Y:S01]  /*9230*/  FFMA.FTZ R146, R201, R135, -R146 ;  /* 0x00000087c9927223 */ /* 0x000fe20000010892 */
[----:B------:R-:W-:Y:S01]  /*9240*/  FFMA.FTZ R148, R228, R140, R139 ;  /* 0x0000008ce4947223 */ /* 0x000fe2000001008b */
[----:B------:R-:W-:Y:S01]  /*9250*/  FADD.FTZ R139, RZ, R144 ;  /* 0x00000090ff8b7221 */ /* 0x000fe20000010000 */
[-C--:B-1----:R-:W-:Y:S01]  /*9260*/  FMUL.FTZ R142, R167, R95.reuse ;  /* 0x0000005fa78e7220 */ /* 0x082fe20000410000 */
[----:B------:R-:W-:Y:S01]  /*9270*/  FMUL.FTZ R144, R182, R95 ;  /* 0x0000005fb6907220 */ /* 0x000fe20000410000 */
[----:B------:R-:W-:Y:S01]  /*9280*/  FFMA.FTZ R141, R228, R138, -R141 ;  /* 0x0000008ae48d7223 */ /* 0x000fe2000001088d */
[----:B------:R-:W-:Y:S01]  /*9290*/  FADD.FTZ R146, RZ, R146 ;  /* 0x00000092ff927221 */ /* 0x000fe20000010000 */
[----:B------:R-:W-:Y:S01]  /*92a0*/  FADD.FTZ R139, R139, R148 ;  /* 0x000000948b8b7221 */ /* 0x000fe20000010000 */
[C---:B------:R-:W-:Y:S01]  /*92b0*/  FMUL.FTZ R148, R195.reuse, R144 ;  /* 0x00000090c3947220 */ /* 0x040fe20000410000 */
[----:B------:R-:W-:Y:S01]  /*92c0*/  FMUL.FTZ R143, R195, R142 ;  /* 0x0000008ec38f7220 */ /* 0x000fe20000410000 */
[----:B------:R-:W-:Y:S01]  /*92d0*/  FADD.FTZ R141, R146, R141 ;  /* 0x0000008d928d7221 */ /* 0x000fe20000010000 */
[----:B------:R-:W-:Y:S01]  /*92e0*/  FMUL.FTZ R146, R183, R96 ;  /* 0x00000060b7927220 */ /* 0x000fe20000410000 */
[----:B------:R0:W-:Y:S01]  /*92f0*/  STS [R3+0x10b0], R164 ;  /* 0x0010b0a403007388 */ /* 0x0001e20000000800 */
[----:B------:R-:W-:Y:S01]  /*9300*/  FFMA.FTZ R148, R203, R142, R148 ;  /* 0x0000008ecb947223 */ /* 0x000fe20000010094 */
[----:B------:R-:W-:Y:S01]  /*9310*/  FMUL.FTZ R161, R184, R93 ;  /* 0x0000005db8a17220 */ /* 0x000fe20000410000 */
[----:B------:R-:W-:Y:S01]  /*9320*/  FMUL.FTZ R224, R185, R94 ;  /* 0x0000005eb9e07220 */ /* 0x000fe20000410000 */
[----:B------:R1:W-:Y:S01]  /*9330*/  STS [R3+0x10b4], R166 ;  /* 0x0010b4a603007388 */ /* 0x0003e20000000800 */
[----:B------:R-:W-:Y:S01]  /*9340*/  FADD.FTZ R139, R139, R148 ;  /* 0x000000948b8b7221 */ /* 0x000fe20000010000 */
[----:B------:R-:W-:Y:S01]  /*9350*/  FMUL.FTZ R238, R223, R218 ;  /* 0x000000dadfee7220 */ /* 0x000fe20000410000 */
[C---:B------:R-:W-:Y:S01]  /*9360*/  FMUL.FTZ R142, R20.reuse, R142 ;  /* 0x0000008e148e7220 */ /* 0x040fe20000410000 */
[----:B------:R2:W-:Y:S01]  /*9370*/  STS [R3+0x10c4], R178 ;  /* 0x0010c4b203007388 */ /* 0x0005e20000000800 */
[----:B------:R-:W-:Y:S01]  /*9380*/  FMUL.FTZ R140, R17, R140 ;  /* 0x0000008c118c7220 */ /* 0x000fe20000410000 */
[----:B0-----:R-:W-:Y:S01]  /*9390*/  FFMA.FTZ R164, R203, R144, -R143 ;  /* 0x00000090cba47223 */ /* 0x001fe2000001088f */
[----:B------:R-:W-:Y:S01]  /*93a0*/  FMUL.FTZ R143, R35, R146 ;  /* 0x00000092238f7220 */ /* 0x000fe20000410000 */
[----:B------:R0:W-:Y:S01]  /*93b0*/  STS [R3+0x10f0], R234 ;  /* 0x0010f0ea03007388 */ /* 0x0001e20000000800 */
[----:B------:R-:W-:Y:S01]  /*93c0*/  FMUL.FTZ R144, R20, R144 ;  /* 0x0000009014907220 */ /* 0x000fe20000410000 */
[----:B-1----:R-:W-:Y:S01]  /*93d0*/  FMUL.FTZ R166, R168, R96 ;  /* 0x00000060a8a67220 */ /* 0x002fe20000410000 */
[----:B------:R-:W-:Y:S01]  /*93e0*/  FADD.FTZ R141, R141, R164 ;  /* 0x000000a48d8d7221 */ /* 0x000fe20000010000 */
[----:B------:R-:W-:Y:S01]  /*93f0*/  FMUL.FTZ R164, R198, R161 ;  /* 0x000000a1c6a47220 */ /* 0x000fe20000410000 */
[----:B------:R1:W-:Y:S01]  /*9400*/  STS [R3+0x10f8], R238 ;  /* 0x0010f8ee03007388 */ /* 0x0003e20000000800 */
[-C--:B------:R-:W-:Y:S01]  /*9410*/  FFMA.FTZ R148, R200, R166.reuse, R143 ;  /* 0x000000a6c8947223 */ /* 0x080fe2000001008f */
[----:B------:R-:W-:Y:S01]  /*9420*/  FMUL.FTZ R143, R35, R166 ;  /* 0x000000a6238f7220 */ /* 0x000fe20000410000 */
[----:B--2---:R-:W-:Y:S01]  /*9430*/  FMUL.FTZ R178, R170, R94 ;  /* 0x0000005eaab27220 */ /* 0x004fe20000410000 */
[-C--:B------:R-:W-:Y:S01]  /*9440*/  FFMA.FTZ R164, R205, R159.reuse, R164 ;  /* 0x0000009fcda47223 */ /* 0x080fe200000100a4 */
[----:B------:R-:W-:Y:S01]  /*9450*/  FADD.FTZ R139, R139, R148 ;  /* 0x000000948b8b7221 */ /* 0x000fe20000010000 */
[----:B------:R-:W-:Y:S01]  /*9460*/  FFMA.FTZ R148, R200, R146, -R143 ;  /* 0x00000092c8947223 */ /* 0x000fe2000001088f */
[C---:B------:R-:W-:Y:S01]  /*9470*/  FMUL.FTZ R143, R163.reuse, R224 ;  /* 0x000000e0a38f7220 */ /* 0x040fe20000410000 */
[-C--:B------:R-:W-:Y:S01]  /*9480*/  FMUL.FTZ R179, R163, R178.reuse ;  /* 0x000000b2a3b37220 */ /* 0x080fe20000410000 */
[-C--:B0-----:R-:W-:Y:S01]  /*9490*/  FMUL.FTZ R234, R23, R178.reuse ;  /* 0x000000b217ea7220 */ /* 0x081fe20000410000 */
[----:B------:R-:W-:Y:S01]  /*94a0*/  FADD.FTZ R141, R141, R148 ;  /* 0x000000948d8d7221 */ /* 0x000fe20000010000 */
[----:B------:R-:W-:Y:S01]  /*94b0*/  FMUL.FTZ R148, R198, R159 ;  /* 0x0000009fc6947220 */ /* 0x000fe20000410000 */
[C---:B------:R-:W-:Y:S01]  /*94c0*/  FFMA.FTZ R232, R202.reuse, R178, R143 ;  /* 0x000000b2cae87223 */ /* 0x040fe2000001008f */
[----:B------:R-:W-:Y:S01]  /*94d0*/  FFMA.FTZ R178, R202, R224, -R179 ;  /* 0x000000e0cab27223 */ /* 0x000fe200000108b3 */
[----:B------:R-:W-:Y:S01]  /*94e0*/  FADD.FTZ R139, R139, R164 ;  /* 0x000000a48b8b7221 */ /* 0x000fe20000010000 */
[----:B------:R-:W-:Y:S01]  /*94f0*/  FFMA.FTZ R148, R205, R161, -R148 ;  /* 0x000000a1cd947223 */ /* 0x000fe20000010894 */
[----:B------:R-:W-:Y:S01]  /*9500*/  FMUL.FTZ R164, R22, R159 ;  /* 0x0000009f16a47220 */ /* 0x000fe20000410000 */
[----:B------:R-:W-:Y:S01]  /*9510*/  MOV R159, UR46 ;  /* 0x0000002e009f7c02 */ /* 0x000fe20008000f00 */
[----:B------:R-:W-:Y:S01]  /*9520*/  FADD.FTZ R139, R139, R232 ;  /* 0x000000e88b8b7221 */ /* 0x000fe20000010000 */
[----:B------:R-:W-:Y:S01]  /*9530*/  FADD.FTZ R141, R141, R148 ;  /* 0x000000948d8d7221 */ /* 0x000fe20000010000 */
[----:B-1----:R-:W-:Y:S01]  /*9540*/  FMUL.FTZ R238, R222, R236 ;  /* 0x000000ecdeee7220 */ /* 0x002fe20000410000 */
[----:B------:R-:W-:Y:S01]  /*9550*/  LEA R159, R159, -R106, 0x1 ;  /* 0x8000006a9f9f7211 */ /* 0x000fe200078e08ff */
[----:B------:R-:W-:Y:S01]  /*9560*/  FADD.FTZ R139, R139, R134 ;  /* 0x000000868b8b7221 */ /* 0x000fe20000010000 */
[----:B------:R-:W-:Y:S01]  /*9570*/  FADD.FTZ R141, R141, R178 ;  /* 0x000000b28d8d7221 */ /* 0x000fe20000010000 */
[----:B------:R-:W-:Y:S01]  /*9580*/  FMUL.FTZ R224, R23, R224 ;  /* 0x000000e017e07220 */ /* 0x000fe20000410000 */
[----:B------:R-:W-:Y:S01]  /*9590*/  FMUL.FTZ R134, R22, R161 ;  /* 0x000000a116867220 */ /* 0x000fe20000410000 */
[----:B------:R-:W-:Y:S01]  /*95a0*/  FADD.FTZ R139, R139, R132 ;  /* 0x000000848b8b7221 */ /* 0x000fe20000010000 */
[----:B------:R-:W-:Y:S01]  /*95b0*/  FADD.FTZ R136, R141, R136 ;  /* 0x000000888d887221 */ /* 0x000fe20000010000 */
[C---:B------:R-:W-:Y:S01]  /*95c0*/  FMUL.FTZ R166, R19.reuse, R166 ;  /* 0x000000a613a67220 */ /* 0x040fe20000410000 */
[----:B------:R-:W-:Y:S01]  /*95d0*/  FMUL.FTZ R146, R19, R146 ;  /* 0x0000009213927220 */ /* 0x000fe20000410000 */
[----:B------:R-:W-:Y:S01]  /*95e0*/  FADD.FTZ R130, R139, R130 ;  /* 0x000000828b827221 */ /* 0x000fe20000010000 */
[----:B------:R-:W-:Y:S01]  /*95f0*/  FADD.FTZ R136, R136, R133 ;  /* 0x0000008588887221 */ /* 0x000fe20000010000 */
[----:B------:R-:W-:Y:S01]  /*9600*/  FMUL.FTZ R138, R17, R138 ;  /* 0x0000008a118a7220 */ /* 0x000fe20000410000 */
[----:B------:R-:W-:Y:S01]  /*9610*/  ISETP.GE.AND P0, PT, R159, 0x1, PT ;  /* 0x000000019f00780c */ /* 0x000fe20003f06270 */
[----:B------:R-:W-:Y:S01]  /*9620*/  FADD.FTZ R129, R130, R129 ;  /* 0x0000008182817221 */ /* 0x000fe20000010000 */
[----:B------:R-:W-:Y:S01]  /*9630*/  FADD.FTZ R131, R136, R131 ;  /* 0x0000008388837221 */ /* 0x000fe20000010000 */
[----:B------:R0:W-:Y:S01]  /*9640*/  STS [R3+0x10a0], R164 ;  /* 0x0010a0a403007388 */ /* 0x0001e20000000800 */
[----:B------:R-:W-:Y:S01]  /*9650*/  FMUL.FTZ R139, R189, UR55 ;  /* 0x00000037bd8b7c20 */ /* 0x000fe20008410000 */
        /* <DEDUP_REMOVED lines=14> */
[----:B------:R-:W-:Y:S01]  /*9740*/  FMUL.FTZ R192, R192, UR55 ;  /* 0x00000037c0c07c20 */ /* 0x000fe20008410000 */
[----:B------:R1:W-:Y:S01]  /*9750*/  STS [R3+0x10a4], R134 ;  /* 0x0010a48603007388 */ /* 0x0003e20000000800 */
[----:B------:R-:W-:Y:S01]  /*9760*/  FADD.FTZ R161, R13, R12 ;  /* 0x0000000c0da17221 */ /* 0x000fe20000010000 */
[----:B0-----:R-:W-:Y:S01]  /*9770*/  FADD.FTZ R164, R2, R119 ;  /* 0x0000007702a47221 */ /* 0x001fe20000010000 */
[----:B------:R-:W-:Y:S01]  /*9780*/  FMUL.FTZ R2, R172, UR55 ;  /* 0x00000037ac027c20 */ /* 0x000fe20008410000 */
[----:B------:R-:W-:Y:S01]  /*9790*/  STS [R3+0x1098], R166 ;  /* 0x001098a603007388 */ /* 0x000fe20000000800 */
[----:B------:R-:W-:Y:S01]  /*97a0*/  FMUL.FTZ R135, R191, UR55 ;  /* 0x00000037bf877c20 */ /* 0x000fe20008410000 */
[----:B------:R-:W-:Y:S01]  /*97b0*/  FMUL.FTZ R137, R175, UR55 ;  /* 0x00000037af897c20 */ /* 0x000fe20008410000 */
[----:B------:R-:W-:Y:S01]  /*97c0*/  FFMA.FTZ R143, R187, UR56, -R2 ;  /* 0x00000038bb8f7c23 */ /* 0x000fe20008010802 */
[----:B------:R-:W-:Y:S01]  /*97d0*/  STS [R3+0x109c], R146 ;  /* 0x00109c9203007388 */ /* 0x000fe20000000800 */
[----:B------:R-:W-:Y:S01]  /*97e0*/  FMUL.FTZ R141, R173, UR55 ;  /* 0x00000037ad8d7c20 */ /* 0x000fe20008410000 */
[----:B------:R-:W-:Y:S01]  /*97f0*/  FMUL.FTZ R13, R187, UR55 ;  /* 0x00000037bb0d7c20 */ /* 0x000fe20008410000 */
[----:B------:R-:W-:Y:S01]  /*9800*/  FMUL.FTZ R136, R186, UR55 ;  /* 0x00000037ba887c20 */ /* 0x000fe20008410000 */
[----:B------:R0:W-:Y:S01]  /*9810*/  STS [R3+0x1090], R142 ;  /* 0x0010908e03007388 */ /* 0x0001e20000000800 */
[----:B-1----:R-:W-:Y:S01]  /*9820*/  FMUL.FTZ R134, R170, UR55 ;  /* 0x00000037aa867c20 */ /* 0x002fe20008410000 */
        /* <DEDUP_REMOVED lines=12> */
[----:B-1----:R-:W-:Y:S01]  /*98f0*/  FMUL.FTZ R144, R188, UR55 ;  /* 0x00000037bc907c20 */ /* 0x002fe20008410000 */
[----:B------:R-:W-:Y:S01]  /*9900*/  USHF.R.S32.HI UR54, URZ, 0x1f, UR12 ;  /* 0x0000001f3f367899 */ /* 0x000fe2000801140c */
[----:B------:R1:W-:Y:S01]  /*9910*/  STS [R3+0x1080], R124 ;  /* 0x0010807c03007388 */ /* 0x0003e20000000800 */
[----:B------:R-:W-:Y:S01]  /*9920*/  FFMA.FTZ R133, R177, UR56, R192 ;  /* 0x00000038b1857c23 */ /* 0x000fe200080100c0 */
[----:B--2---:R-:W-:Y:S01]  /*9930*/  FMUL.FTZ R140, R190, UR55 ;  /* 0x00000037be8c7c20 */ /* 0x004fe20008410000 */
[----:B------:R-:W-:Y:S01]  /*9940*/  FFMA.FTZ R135, R176, UR56, R135 ;  /* 0x00000038b0877c23 */ /* 0x000fe20008010087 */
[----:B------:R2:W-:Y:S01]  /*9950*/  STS [R3+0x1084], R126 ;  /* 0x0010847e03007388 */ /* 0x0005e20000000800 */
[----:B------:R-:W-:Y:S01]  /*9960*/  FFMA.FTZ R137, R190, UR56, -R137 ;  /* 0x00000038be897c23 */ /* 0x000fe20008010889 */
[----:B0-----:R-:W-:Y:S01]  /*9970*/  FMUL.FTZ R138, R176, UR55 ;  /* 0x00000037b08a7c20 */ /* 0x001fe20008410000 */
[----:B------:R-:W-:Y:S01]  /*9980*/  FFMA.FTZ R140, R175, UR56, R140 ;  /* 0x00000038af8c7c23 */ /* 0x000fe2000801008c */
[----:B------:R-:W-:Y:S01]  /*9990*/  FFMA.FTZ R142, R189, UR56, -R142 ;  /* 0x00000038bd8e7c23 */ /* 0x000fe2000801088e */
[----:B------:R-:W-:Y:S01]  /*99a0*/  FFMA.FTZ R139, R174, UR56, R139 ;  /* 0x00000038ae8b7c23 */ /* 0x000fe2000801008b */
[----:B-1----:R-:W-:Y:S01]  /*99b0*/  FMUL.FTZ R124, R121, UR55 ;  /* 0x00000037797c7c20 */ /* 0x002fe20008410000 */
[----:B------:R-:W-:Y:S01]  /*99c0*/  FFMA.FTZ R138, R191, UR56, -R138 ;  /* 0x00000038bf8a7c23 */ /* 0x000fe2000801088a */
[----:B------:R-:W-:Y:S01]  /*99d0*/  FFMA.FTZ R141, R188, UR56, -R141 ;  /* 0x00000038bc8d7c23 */ /* 0x000fe2000801088d */
[----:B------:R-:W-:Y:S01]  /*99e0*/  FFMA.FTZ R144, R173, UR56, R144 ;  /* 0x00000038ad907c23 */ /* 0x000fe20008010090 */
[C---:B--2---:R-:W-:Y:S01]  /*99f0*/  FMUL.FTZ R3, R171.reuse, UR55 ;  /* 0x00000037ab037c20 */ /* 0x044fe20008410000 */
[----:B------:R-:W-:Y:S01]  /*9a00*/  FMUL.FTZ R126, R182, UR55 ;  /* 0x00000037b67e7c20 */ /* 0x000fe20008410000 */
[----:B------:R-:W-:Y:S01]  /*9a10*/  FFMA.FTZ R146, R172, UR56, R13 ;  /* 0x00000038ac927c23 */ /* 0x000fe2000801000d */
[----:B------:R-:W-:Y:S01]  /*9a20*/  FFMA.FTZ R136, R171, UR56, R136 ;  /* 0x00000038ab887c23 */ /* 0x000fe20008010088 */
[----:B------:R-:W-:Y:S01]  /*9a30*/  FFMA.FTZ R148, R186, UR56, -R3 ;  /* 0x00000038ba947c23 */ /* 0x000fe20008010803 */
[----:B------:R-:W-:Y:S01]  /*9a40*/  FMUL.FTZ R3, R167, UR55 ;  /* 0x00000037a7037c20 */ /* 0x000fe20008410000 */
        /* <DEDUP_REMOVED lines=14> */
[----:B------:R-:W-:Y:S01]  /*9b30*/  UIMAD UR55, UR53, UR28, URZ ;  /* 0x0000001c353772a4 */ /* 0x000fe2000f8e023f */
[----:B------:R-:W-:Y:S01]  /*9b40*/  LEA.HI.SX32 R2, R106, R106, 0x1b ;  /* 0x0000006a6a027211 */ /* 0x000fe200078fdaff */
[----:B------:R-:W-:Y:S01]  /*9b50*/  UIMAD.WIDE.U32 UR46, UR13, UR28, URZ ;  /* 0x0000001c0d2e72a5 */ /* 0x000fe2000f8e003f */
[----:B------:R-:W-:Y:S01]  /*9b60*/  MOV R13, UR24 ;  /* 0x00000018000d7c02 */ /* 0x000fe20008000f00 */
[----:B------:R-:W-:Y:S01]  /*9b70*/  UIMAD UR55, UR13, UR29, UR55 ;  /* 0x0000001d0d3772a4 */ /* 0x000fe2000f8e0237 */
[----:B------:R-:W-:Y:S01]  /*9b80*/  LEA R12, R2, R103, 0x2 ;  /* 0x00000067020c7211 */ /* 0x000fe200078e10ff */
[----:B------:R-:W-:Y:S02]  /*9b90*/  USHF.R.U64 UR56, UR26, 0x1, UR27 ;  /* 0x000000011a387899 */ /* 0x000fe4000800121b */
[----:B------:R-:W-:Y:S02]  /*9ba0*/  UIADD3 UR47, UR47, UR55, URZ ;  /* 0x000000372f2f7290 */ /* 0x000fe4000fffe03f */
[----:B------:R-:W-:Y:S01]  /*9bb0*/  USHF.R.U32.HI UR55, URZ, 0x1, UR27 ;  /* 0x000000013f377899 */ /* 0x000fe2000801161b */
[----:B------:R0:W1:Y:S01]  /*9bc0*/  LDS R179, [R12+0x1080] ;  /* 0x001080000cb37984 */ /* 0x0000620000000800 */
[----:B------:R-:W-:-:S02]  /*9bd0*/  UIMAD.WIDE.U32 UR46, UR12, UR56, UR46 ;  /* 0x000000380c2e72a5 */ /* 0x000fc4000f8e002e */
[----:B------:R-:W-:-:S04]  /*9be0*/  UIMAD UR55, UR55, UR12, URZ ;  /* 0x0000000c373772a4 */ /* 0x000fc8000f8e023f */
[----:B------:R-:W-:Y:S02]  /*9bf0*/  UIMAD UR55, UR54, UR56, UR55 ;  /* 0x00000038363772a4 */ /* 0x000fe4000f8e0237 */
        /* <DEDUP_REMOVED lines=8> */
[----:B------:R-:W-:-:S04]  /*9c80*/  UIMAD UR55, UR55, UR24, URZ ;  /* 0x00000018373772a4 */ /* 0x000fc8000f8e023f */
[----:B------:R-:W-:Y:S02]  /*9c90*/  UIMAD UR55, UR7, UR25, UR55 ;  /* 0x00000019073772a4 */ /* 0x000fe4000f8e0237 */
[----:B------:R-:W-:-:S05]  /*9ca0*/  IMAD.WIDE.U32 R2, R13, UR7, R2 ;  /* 0x000000070d027c25 */ /* 0x000fca000f8e0002 */
[----:B------:R-:W-:Y:S02]  /*9cb0*/  IADD3 R3, R3, UR55, RZ ;  /* 0x0000003703037c10 */ /* 0x000fe4000fffe0ff */
[----:B0-----:R-:W-:-:S04]  /*9cc0*/  LEA R12, P0, R2, UR47, 0x2 ;  /* 0x0000002f020c7c11 */ /* 0x001fc8000f8010ff */
[----:B------:R-:W-:-:S05]  /*9cd0*/  LEA.HI.X R13, R2, UR46, R3, 0x2, P0 ;  /* 0x0000002e020d7c11 */ /* 0x000fca00080f1403 */
[----:B-1----:R0:W-:Y:S04]  /*9ce0*/  REDG.E.ADD.F32.FTZ.RN.STRONG.GPU desc[UR18][R12.64], R179 ;  /* 0x000000b30c0079a6 */ /* 0x0021e8000c10f392 */
.L_x_11285:
[----:B------:R-:W-:Y:S05]  /*9cf0*/  BSYNC B0 ;  /* 0x0000000000007941 */ /* 0x000fea0003800000 */
.L_x_11284:
[----:B------:R-:W-:Y:S01]  /*9d00*/  USHF.R.U32.HI UR46, URZ, 0x1, UR27 ;  /* 0x000000013f2e7899 */ /* 0x000fe2000801161b */
[----:B------:R-:W-:Y:S01]  /*9d10*/  FMUL.FTZ R3, R36, R210 ;  /* 0x000000d224037220 */ /* 0x000fe20000410000 */
[----:B------:R-:W-:Y:S01]  /*9d20*/  USHF.R.U64 UR55, UR26, 0x1, UR27 ;  /* 0x000000011a377899 */ /* 0x000fe2000800121b */
[C---:B------:R-:W-:Y:S01]  /*9d30*/  FMUL.FTZ R166, R117.reuse, R218 ;  /* 0x000000da75a67220 */ /* 0x040fe20000410000 */
[----:B------:R-:W-:Y:S01]  /*9d40*/  UIMAD UR56, UR46, UR12, URZ ;  /* 0x0000000c2e3872a4 */ /* 0x000fe2000f8e023f */
[----:B------:R-:W-:Y:S01]  /*9d50*/  FADD.FTZ R196, R196, R3 ;  /* 0x00000003c4c47221 */ /* 0x000fe20000010000 */
[----:B------:R-:W-:Y:S01]  /*9d60*/  UIMAD.WIDE.U32 UR46, UR55, UR12, URZ ;  /* 0x0000000c372e72a5 */ /* 0x000fe2000f8e003f */
[-C--:B0-----:R-:W-:Y:S01]  /*9d70*/  FMUL.FTZ R12, R117, R14.reuse ;  /* 0x0000000e750c7220 */ /* 0x081fe20000410000 */
[----:B------:R-:W-:Y:S01]  /*9d80*/  UIMAD UR56, UR54, UR55, UR56 ;  /* 0x00000037363872a4 */ /* 0x000fe2000f8e0238 */
[C---:B------:R-:W-:Y:S01]  /*9d90*/  FFMA.FTZ R179, R115.reuse, R14, -R166 ;  /* 0x0000000e73b37223 */ /* 0x040fe200000108a6 */
[----:B------:R-:W-:Y:S01]  /*9da0*/  UIMAD UR53, UR53, UR28, URZ ;  /* 0x0000001c353572a4 */ /* 0x000fe2000f8e023f */
[----:B------:R-:W-:Y:S01]  /*9db0*/  FFMA.FTZ R12, R115, R218, R12 ;  /* 0x000000da730c7223 */ /* 0x000fe2000001000c */
[----:B------:R-:W-:Y:S01]  /*9dc0*/  UIADD3 UR47, UR56, UR47, URZ ;  /* 0x0000002f382f7290 */ /* 0x000fe2000fffe03f */
[----:B------:R-:W-:Y:S01]  /*9dd0*/  FADD.FTZ R166, R164, R15 ;  /* 0x0000000fa4a67221 */ /* 0x000fe20000010000 */
[----:B------:R-:W-:Y:S01]  /*9de0*/  UIMAD UR53, UR13, UR29, UR53 ;  /* 0x0000001d0d3572a4 */ /* 0x000fe2000f8e0235 */
[----:B------:R-:W-:Y:S01]  /*9df0*/  IADD3 R15, R106, 0x80, RZ ;  /* 0x000000806a0f7810 */ /* 0x000fe20007ffe0ff */
[----:B------:R-:W-:Y:S01]  /*9e00*/  UIMAD.WIDE.U32 UR46, UR13, UR28, UR46 ;  /* 0x0000001c0d2e72a5 */ /* 0x000fe2000f8e002e */
[----:B------:R-:W-:Y:S01]  /*9e10*/  FMUL.FTZ R208, R36, R208 ;  /* 0x000000d024d07220 */ /* 0x000fe20000410000 */
[C---:B------:R-:W-:Y:S01]  /*9e20*/  IADD3 R117, R106.reuse, 0xc0, RZ ;  /* 0x000000c06a757810 */ /* 0x040fe20007ffe0ff */
[----:B------:R-:W-:Y:S01]  /*9e30*/  BSSY B0, `(.L_x_11286) ;  /* 0x000001f000007945 */ /* 0x000fe20003800000 */
[----:B------:R-:W-:Y:S01]  /*9e40*/  UIADD3 UR53, UR53, UR47, URZ ;  /* 0x0000002f35357290 */ /* 0x000fe2000fffe03f */
[----:B------:R-:W-:Y:S01]  /*9e50*/  LEA.HI.SX32 R164, R15, R106, 0x1b ;  /* 0x0000006a0fa47211 */ /* 0x000fe200078fdaff */
[----:B------:R-:W-:Y:S01]  /*9e60*/  ULEA UR54, UP0, UR46, UR30, 0x3 ;  /* 0x0000001e2e367291 */ /* 0x000fe2000f80183f */
[----:B------:R-:W-:Y:S01]  /*9e70*/  FADD.FTZ R219, R219, -R208 ;  /* 0x800000d0dbdb7221 */ /* 0x000fe20000010000 */
[----:B------:R-:W-:Y:S01]  /*9e80*/  UIADD3 UR47, UR6, -UR17, URZ ;  /* 0x80000011062f7290 */ /* 0x000fe2000fffe03f */
[----:B------:R-:W-:Y:S01]  /*9e90*/  FFMA.FTZ R223, R223, R34, R194 ;  /* 0x00000022dfdf7223 */ /* 0x000fe200000100c2 */
[----:B------:R-:W-:Y:S01]  /*9ea0*/  ULEA.HI.X UR53, UR46, UR31, UR53, 0x3, UP0 ;  /* 0x0000001f2e357291 */ /* 0x000fe200080f1c35 */
[C---:B------:R-:W-:Y:S01]  /*9eb0*/  ISETP.GE.AND P1, PT, R159.reuse, 0x81, PT ;  /* 0x000000819f00780c */ /* 0x040fe20003f26270 */
[----:B------:R-:W-:Y:S01]  /*9ec0*/  UIMAD UR46, UR47, -0x800, URZ ;  /* 0xfffff8002f2e78a4 */ /* 0x000fe2000f8e023f */
[----:B------:R-:W-:Y:S01]  /*9ed0*/  LEA R2, P0, R106, UR54, 0x2 ;  /* 0x000000366a027c11 */ /* 0x000fe2000f8010ff */
[----:B------:R-:W-:Y:S01]  /*9ee0*/  USHF.L.U64.HI UR47, UR8, 0x2, UR9 ;  /* 0x00000002082f7899 */ /* 0x000fe20008010209 */
[----:B------:R-:W-:-:S02]  /*9ef0*/  ISETP.GE.AND P2, PT, R159, 0xc1, PT ;  /* 0x000000c19f00780c */ /* 0x000fc40003f46270 */
[----:B------:R-:W-:Y:S02]  /*9f00*/  LEA.HI.X R3, R106, UR53, RZ, 0x2, P0 ;  /* 0x000000356a037c11 */ /* 0x000fe400080f14ff */
[----:B------:R-:W-:Y:S01]  /*9f10*/  MOV R13, UR46 ;  /* 0x0000002e000d7c02 */ /* 0x000fe20008000f00 */
[----:B------:R-:W-:Y:S01]  /*9f20*/  USHF.L.U32 UR46, UR8, 0x2, URZ ;  /* 0x00000002082e7899 */ /* 0x000fe2000800063f */
[----:B------:R-:W-:Y:S01]  /*9f30*/  IMAD R14, R32, UR47, RZ ;  /* 0x0000002f200e7c24 */ /* 0x000fe2000f8e02ff */
[----:B------:R-:W-:Y:S02]  /*9f40*/  ISETP.GE.AND P0, PT, R159, 0x41, PT ;  /* 0x000000419f00780c */ /* 0x000fe40003f06270 */
[----:B------:R-:W-:Y:S01]  /*9f50*/  IMAD.WIDE R2, R13, 0x4, R2 ;  /* 0x000000040d027825 */ /* 0x000fe200078e0202 */
[----:B------:R-:W-:Y:S02]  /*9f60*/  IADD3 R13, R106, 0x40, RZ ;  /* 0x000000406a0d7810 */ /* 0x000fe40007ffe0ff */
[----:B------:R-:W-:Y:S01]  /*9f70*/  LEA R164, R164, R103, 0x2 ;  /* 0x00000067a4a47211 */ /* 0x000fe200078e10ff */
[----:B------:R-:W-:Y:S01]  /*9f80*/  IMAD R115, R33, UR46, R14 ;  /* 0x0000002e21737c24 */ /* 0x000fe2000f8e020e */
[----:B------:R-:W-:Y:S01]  /*9f90*/  LEA.HI.SX32 R14, R13, R106, 0x1b ;  /* 0x0000006a0d0e7211 */ /* 0x000fe200078fdaff */
[----:B------:R-:W-:-:S03]  /*9fa0*/  IMAD.WIDE.U32 R2, R32, UR46, R2 ;  /* 0x0000002e20027c25 */ /* 0x000fc6000f8e0002 */
[----:B------:R-:W-:Y:S02]  /*9fb0*/  LEA R13, R14, R103, 0x2 ;  /* 0x000000670e0d7211 */ /* 0x000fe400078e10ff */
[----:B------:R-:W-:Y:S01]  /*9fc0*/  IADD3 R3, R3, R115, RZ ;  /* 0x0000007303037210 */ /* 0x000fe20007ffe0ff */
[----:B------:R-:W-:Y:S01]  /*9fd0*/  FADD.FTZ R115, R166, R179 ;  /* 0x000000b3a6737221 */ /* 0x000fe20000010000 */
[----:B------:R-:W-:Y:S02]  /*9fe0*/  LEA.HI.SX32 R14, R117, R106, 0x1b ;  /* 0x0000006a750e7211 */ /* 0x000fe400078fdaff */
[----:B------:R-:W0:Y:S01]  /*9ff0*/  LDS R13, [R13+0x1180] ;  /* 0x001180000d0d7984 */ /* 0x000e220000000800 */
[----:B------:R-:W-:Y:S05]  /*a000*/  @!P0 BRA `(.L_x_11287) ;  /* 0x0000000000048947 */ /* 0x000fea0003800000 */
[----:B0-----:R1:W-:Y:S02]  /*a010*/  REDG.E.ADD.F32.FTZ.RN.STRONG.GPU desc[UR18][R2.64+-0x1f00], R13 ;  /* 0xffe1000d020079a6 */ /* 0x0013e4000c10f392 */
.L_x_11287:
[----:B------:R-:W-:Y:S05]  /*a020*/  BSYNC B0 ;  /* 0x0000000000007941 */ /* 0x000fea0003800000 */
.L_x_11286:
[----:B01----:R0:W1:Y:S01]  /*a030*/  LDS R13, [R164+0x1280] ;  /* 0x00128000a40d7984 */ /* 0x0030620000000800 */
[----:B------:R-:W-:Y:S01]  /*a040*/  BSSY B0, `(.L_x_11288) ;  /* 0x0000004000007945 */ /* 0x000fe20003800000 */
[----:B------:R-:W-:-:S03]  /*a050*/  LEA R14, R14, R103, 0x2 ;  /* 0x000000670e0e7211 */ /* 0x000fc600078e10ff */
[----:B------:R-:W-:Y:S05]  /*a060*/  @!P1 BRA `(.L_x_11289) ;  /* 0x0000000000049947 */ /* 0x000fea0003800000 */
[----:B-1----:R2:W-:Y:S02]  /*a070*/  REDG.E.ADD.F32.FTZ.RN.STRONG.GPU desc[UR18][R2.64+-0x1e00], R13 ;  /* 0xffe2000d020079a6 */ /* 0x0025e4000c10f392 */
.L_x_11289:
[----:B------:R-:W-:Y:S05]  /*a080*/  BSYNC B0 ;  /* 0x0000000000007941 */ /* 0x000fea0003800000 */
.L_x_11288:
[----:B-12---:R1:W2:Y:S01]  /*a090*/  LDS R13, [R14+0x1380] ;  /* 0x001380000e0d7984 */ /* 0x0062a20000000800 */
[----:B------:R-:W-:Y:S01]  /*a0a0*/  BSSY B0, `(.L_x_11290) ;  /* 0x0000005000007945 */ /* 0x000fe20003800000 */
[C---:B------:R-:W-:Y:S02]  /*a0b0*/  IADD3 R15, R106.reuse, 0x100, RZ ;  /* 0x000001006a0f7810 */ /* 0x040fe40007ffe0ff */
[----:B------:R-:W-:Y:S01]  /*a0c0*/  IADD3 R117, R106, 0x140, RZ ;  /* 0x000001406a757810 */ /* 0x000fe20007ffe0ff */
[----:B------:R-:W-:Y:S06]  /*a0d0*/  @!P2 BRA `(.L_x_11291) ;  /* 0x000000000004a947 */ /* 0x000fec0003800000 */
[----:B--2---:R3:W-:Y:S02]  /*a0e0*/  REDG.E.ADD.F32.FTZ.RN.STRONG.GPU desc[UR18][R2.64+-0x1d00], R13 ;  /* 0xffe3000d020079a6 */ /* 0x0047e4000c10f392 */
.L_x_11291:
[----:B------:R-:W-:Y:S05]  /*a0f0*/  BSYNC B0 ;  /* 0x0000000000007941 */ /* 0x000fea0003800000 */
.L_x_11290:
[----:B--23--:R-:W-:Y:S01]  /*a100*/  IADD3 R13, R106, 0x180, RZ ;  /* 0x000001806a0d7810 */ /* 0x00cfe20007ffe0ff */
[----:B------:R-:W-:Y:S01]  /*a110*/  BSSY B0, `(.L_x_11292) ;  /* 0x0000011000007945 */ /* 0x000fe20003800000 */
[-C--:B-1----:R-:W-:Y:S02]  /*a120*/  LEA.HI.SX32 R14, R15, R106.reuse, 0x1b ;  /* 0x0000006a0f0e7211 */ /* 0x082fe400078fdaff */
[-C--:B------:R-:W-:Y:S02]  /*a130*/  LEA.HI.SX32 R166, R13, R106.reuse, 0x1b ;  /* 0x0000006a0da67211 */ /* 0x080fe400078fdaff */
[----:B------:R-:W-:Y:S02]  /*a140*/  LEA R13, R14, R103, 0x2 ;  /* 0x000000670e0d7211 */ /* 0x000fe400078e10ff */
[----:B------:R-:W-:Y:S02]  /*a150*/  ISETP.GE.AND P6, PT, R159, 0x101, PT ;  /* 0x000001019f00780c */ /* 0x000fe40003fc6270 */
[----:B0-----:R-:W-:-:S02]  /*a160*/  LEA.HI.SX32 R164, R117, R106, 0x1b ;  /* 0x0000006a75a47211 */ /* 0x001fc400078fdaff */
[----:B------:R-:W0:Y:S01]  /*a170*/  LDS R13, [R13+0x1480] ;  /* 0x001480000d0d7984 */ /* 0x000e220000000800 */
        /* <DEDUP_REMOVED lines=10> */
.L_x_11293:
[----:B------:R-:W-:Y:S05]  /*a220*/  BSYNC B0 ;  /* 0x0000000000007941 */ /* 0x000fea0003800000 */
.L_x_11292:
[----:B01----:R0:W1:Y:S01]  /*a230*/  LDS R13, [R164+0x1580] ;  /* 0x00158000a40d7984 */ /* 0x0030620000000800 */
[----:B------:R-:W-:Y:S01]  /*a240*/  BSSY B0, `(.L_x_11294) ;  /* 0x0000006000007945 */ /* 0x000fe20003800000 */
[----:B------:R-:W-:Y:S02]  /*a250*/  IADD3 R117, R106, 0x200, RZ ;  /* 0x000002006a757810 */ /* 0x000fe40007ffe0ff */
[----:B------:R-:W-:Y:S02]  /*a260*/  LEA.HI.SX32 R14, R15, R106, 0x1b ;  /* 0x0000006a0f0e7211 */ /* 0x000fe400078fdaff */
[----:B------:R-:W-:Y:S01]  /*a270*/  LEA R166, R166, R103, 0x2 ;  /* 0x00000067a6a67211 */ /* 0x000fe200078e10ff */
[----:B------:R-:W-:Y:S06]  /*a280*/  @!P0 BRA `(.L_x_11295) ;  /* 0x0000000000048947 */ /* 0x000fec0003800000 */
[----:B-1----:R2:W-:Y:S02]  /*a290*/  REDG.E.ADD.F32.FTZ.RN.STRONG.GPU desc[UR18][R2.64+-0x1b00], R13 ;  /* 0xffe5000d020079a6 */ /* 0x0025e4000c10f392 */
.L_x_11295:
[----:B------:R-:W-:Y:S05]  /*a2a0*/  BSYNC B0 ;  /* 0x0000000000007941 */ /* 0x000fea0003800000 */
.L_x_11294:
[----:B-12---:R1:W2:Y:S01]  /*a2b0*/  LDS R13, [R166+0x1680] ;  /* 0x00168000a60d7984 */ /* 0x0062a20000000800 */
[----:B------:R-:W-:Y:S01]  /*a2c0*/  BSSY B0, `(.L_x_11296) ;  /* 0x0000006000007945 */ /* 0x000fe20003800000 */
[----:B------:R-:W-:Y:S02]  /*a2d0*/  IADD3 R15, R106, 0x240, RZ ;  /* 0x000002406a0f7810 */ /* 0x000fe40007ffe0ff */
[----:B0-----:R-:W-:Y:S02]  /*a2e0*/  LEA.HI.SX32 R164, R117, R106, 0x1b ;  /* 0x0000006a75a47211 */ /* 0x001fe400078fdaff */
[----:B------:R-:W-:Y:S01]  /*a2f0*/  LEA R178, R14, R103, 0x2 ;  /* 0x000000670eb27211 */ /* 0x000fe200078e10ff */
[----:B------:R-:W-:Y:S06]  /*a300*/  @!P1 BRA `(.L_x_11297) ;  /* 0x0000000000049947 */ /* 0x000fec0003800000 */
[----:B--2---:R0:W-:Y:S02]  /*a310*/  REDG.E.ADD.F32.FTZ.RN.STRONG.GPU desc[UR18][R2.64+-0x1a00], R13 ;  /* 0xffe6000d020079a6 */ /* 0x0041e4000c10f392 */
.L_x_11297:
[----:B------:R-:W-:Y:S05]  /*a320*/  BSYNC B0 ;  /* 0x0000000000007941 */ /* 0x000fea0003800000 */
.L_x_11296:
[----:B0-2---:R0:W2:Y:S01]  /*a330*/  LDS R13, [R178+0x1780] ;  /* 0x00178000b20d7984 */ /* 0x0050a20000000800 */
[----:B------:R-:W-:Y:S01]  /*a340*/  BSSY B0, `(.L_x_11298) ;  /* 0x0000006000007945 */ /* 0x000fe20003800000 */
[----:B------:R-:W-:Y:S02]  /*a350*/  LEA.HI.SX32 R14, R15, R106, 0x1b ;  /* 0x0000006a0f0e7211 */ /* 0x000fe400078fdaff */
[----:B------:R-:W-:Y:S02]  /*a360*/  IADD3 R117, R106, 0x280, RZ ;  /* 0x000002806a757810 */ /* 0x000fe40007ffe0ff */
[----:B------:R-:W-:Y:S01]  /*a370*/  LEA R15, R164, R103, 0x2 ;  /* 0x00000067a40f7211 */ /* 0x000fe200078e10ff */
[----:B------:R-:W-:Y:S06]  /*a380*/  @!P2 BRA `(.L_x_11299) ;  /* 0x000000000004a947 */ /* 0x000fec0003800000 */
[----:B--2---:R3:W-:Y:S02]  /*a390*/  REDG.E.ADD.F32.FTZ.RN.STRONG.GPU desc[UR18][R2.64+-0x1900], R13 ;  /* 0xffe7000d020079a6 */ /* 0x0047e4000c10f392 */
.L_x_11299:
[----:B------:R-:W-:Y:S05]  /*a3a0*/  BSYNC B0 ;  /* 0x0000000000007941 */ /* 0x000fea0003800000 */
.L_x_11298:
[----:B--23--:R2:W3:Y:S01]  /*a3b0*/  LDS R13, [R15+0x1880] ;  /* 0x001880000f0d7984 */ /* 0x00c4e20000000800 */
[----:B------:R-:W-:Y:S01]  /*a3c0*/  BSSY B0, `(.L_x_11300) ;  /* 0x0000005000007945 */ /* 0x000fe20003800000 */
[----:B------:R-:W-:Y:S02]  /*a3d0*/  LEA.HI.SX32 R164, R117, R106, 0x1b ;  /* 0x0000006a75a47211 */ /* 0x000fe400078fdaff */
[----:B------:R-:W-:Y:S01]  /*a3e0*/  LEA R14, R14, R103, 0x2 ;  /* 0x000000670e0e7211 */ /* 0x000fe200078e10ff */
[----:B------:R-:W-:Y:S06]  /*a3f0*/  @!P3 BRA `(.L_x_11301) ;  /* 0x000000000004b947 */ /* 0x000fec0003800000 */
[----:B---3--:R4:W-:Y:S02]  /*a400*/  REDG.E.ADD.F32.FTZ.RN.STRONG.GPU desc[UR18][R2.64+-0x1800], R13 ;  /* 0xffe8000d020079a6 */ /* 0x0089e4000c10f392 */
.L_x_11301:
[----:B------:R-:W-:Y:S05]  /*a410*/  BSYNC B0 ;  /* 0x0000000000007941 */ /* 0x000fea0003800000 */
.L_x_11300:
[----:B---34-:R3:W4:Y:S01]  /*a420*/  LDS R13, [R14+0x1980] ;  /* 0x001980000e0d7984 */ /* 0x0187220000000800 */
[----:B------:R-:W-:Y:S01]  /*a430*/  BSSY B0, `(.L_x_11302) ;  /* 0x0000004000007945 */ /* 0x000fe20003800000 */
[----:B------:R-:W-:-:S03]  /*a440*/  LEA R164, R164, R103, 0x2 ;  /* 0x00000067a4a47211 */ /* 0x000fc600078e10ff */
[----:B------:R-:W-:Y:S05]  /*a450*/  @!P4 BRA `(.L_x_11303) ;  /* 0x000000000004c947 */ /* 0x000fea0003800000 */
[----:B----4-:R4:W-:Y:S02]  /*a460*/  REDG.E.ADD.F32.FTZ.RN.STRONG.GPU desc[UR18][R2.64+-0x1700], R13 ;  /* 0xffe9000d020079a6 */ /* 0x0109e4000c10f392 */
.L_x_11303:
[----:B------:R-:W-:Y:S05]  /*a470*/  BSYNC B0 ;  /* 0x0000000000007941 */ /* 0x000fea0003800000 */
.L_x_11302:
[----:B----4-:R4:W0:Y:S01]  /*a480*/  LDS R13, [R164+0x1a80] ;  /* 0x001a8000a40d7984 */ /* 0x0108220000000800 */
[----:B------:R-:W-:Y:S01]  /*a490*/  BSSY B0, `(.L_x_11304) ;  /* 0x0000005000007945 */ /* 0x000fe20003800000 */
[C---:B--2---:R-:W-:Y:S02]  /*a4a0*/  IADD3 R15, R106.reuse, 0x2c0, RZ ;  /* 0x000002c06a0f7810 */ /* 0x044fe40007ffe0ff */
[----:B------:R-:W-:Y:S01]  /*a4b0*/  IADD3 R117, R106, 0x300, RZ ;  /* 0x000003006a757810 */ /* 0x000fe20007ffe0ff */
[----:B------:R-:W-:Y:S06]  /*a4c0*/  @!P5 BRA `(.L_x_11305) ;  /* 0x000000000004d947 */ /* 0x000fec0003800000 */
[----:B0-----:R2:W-:Y:S02]  /*a4d0*/  REDG.E.ADD.F32.FTZ.RN.STRONG.GPU desc[UR18][R2.64+-0x1600], R13 ;  /* 0xffea000d020079a6 */ /* 0x0015e4000c10f392 */
.L_x_11305:
[----:B------:R-:W-:Y:S05]  /*a4e0*/  BSYNC B0 ;  /* 0x0000000000007941 */ /* 0x000fea0003800000 */
.L_x_11304:
[----:B0-2---:R-:W-:Y:S01]  /*a4f0*/  IADD3 R13, R106, 0x340, RZ ;  /* 0x000003406a0d7810 */ /* 0x005fe20007ffe0ff */
[----:B------:R-:W-:Y:S01]  /*a500*/  BSSY B0, `(.L_x_11306) ;  /* 0x0000011000007945 */ /* 0x000fe20003800000 */
[-C--:B---3--:R-:W-:Y:S02]  /*a510*/  LEA.HI.SX32 R14, R15, R106.reuse, 0x1b ;  /* 0x0000006a0f0e7211 */ /* 0x088fe400078fdaff */
[-C--:B-1----:R-:W-:Y:S02]  /*a520*/  LEA.HI.SX32 R166, R13, R106.reuse, 0x1b ;  /* 0x0000006a0da67211 */ /* 0x082fe400078fdaff */
[----:B------:R-:W-:Y:S02]  /*a530*/  LEA R13, R14, R103, 0x2 ;  /* 0x000000670e0d7211 */ /* 0x000fe400078e10ff */
[----:B------:R-:W-:Y:S02]  /*a540*/  ISETP.GE.AND P6, PT, R159, 0x2c1, PT ;  /* 0x000002c19f00780c */ /* 0x000fe40003fc6270 */
[----:B----4-:R-:W-:-:S02]  /*a550*/  LEA.HI.SX32 R164, R117, R106, 0x1b ;  /* 0x0000006a75a47211 */ /* 0x010fc400078fdaff */
        /* <DEDUP_REMOVED lines=11> */
.L_x_11307:
[----:B------:R-:W-:Y:S05]  /*a610*/  BSYNC B0 ;  /* 0x0000000000007941 */ /* 0x000fea0003800000 */
.L_x_11306:
[----:B01----:R0:W1:Y:S01]  /*a620*/  LDS R13, [R164+0x1c80] ;  /* 0x001c8000a40d7984 */ /* 0x0030620000000800 */
[----:B------:R-:W-:Y:S01]  /*a630*/  BSSY B0, `(.L_x_11308) ;  /* 0x0000006000007945 */ /* 0x000fe20003800000 */
[----:B------:R-:W-:Y:S02]  /*a640*/  IADD3 R117, R106, 0x3c0, RZ ;  /* 0x000003c06a757810 */ /* 0x000fe40007ffe0ff */
[----:B------:R-:W-:Y:S02]  /*a650*/  LEA.HI.SX32 R14, R15, R106, 0x1b ;  /* 0x0000006a0f0e7211 */ /* 0x000fe400078fdaff */
[----:B------:R-:W-:Y:S01]  /*a660*/  LEA R166, R166, R103, 0x2 ;  /* 0x00000067a6a67211 */ /* 0x000fe200078e10ff */
[----:B------:R-:W-:Y:S06]  /*a670*/  @!P0 BRA `(.L_x_11309) ;  /* 0x0000000000048947 */ /* 0x000fec0003800000 */
[----:B-1----:R2:W-:Y:S02]  /*a680*/  REDG.E.ADD.F32.FTZ.RN.STRONG.GPU desc[UR18][R2.64+-0x1400], R13 ;  /* 0xffec000d020079a6 */ /* 0x0025e4000c10f392 */
.L_x_11309:
[----:B------:R-:W-:Y:S05]  /*a690*/  BSYNC B0 ;  /* 0x0000000000007941 */ /* 0x000fea0003800000 */
.L_x_11308:
[----:B-12---:R1:W2:Y:S01]  /*a6a0*/  LDS R13, [R166+0x1d80] ;  /* 0x001d8000a60d7984 */ /* 0x0062a20000000800 */
[----:B------:R-:W-:Y:S01]  /*a6b0*/  BSSY B0, `(.L_x_11310) ;  /* 0x0000006000007945 */ /* 0x000fe20003800000 */
[----:B------:R-:W-:Y:S02]  /*a6c0*/  IADD3 R15, R106, 0x400, RZ ;  /* 0x000004006a0f7810 */ /* 0x000fe40007ffe0ff */
[----:B0-----:R-:W-:Y:S02]  /*a6d0*/  LEA.HI.SX32 R164, R117, R106, 0x1b ;  /* 0x0000006a75a47211 */ /* 0x001fe400078fdaff */
[----:B------:R-:W-:Y:S01]  /*a6e0*/  LEA R178, R14, R103, 0x2 ;  /* 0x000000670eb27211 */ /* 0x000fe200078e10ff */
[----:B------:R-:W-:Y:S06]  /*a6f0*/  @!P1 BRA `(.L_x_11311) ;  /* 0x0000000000049947 */ /* 0x000fec0003800000 */
[----:B--2---:R0:W-:Y:S02]  /*a700*/  REDG.E.ADD.F32.FTZ.RN.STRONG.GPU desc[UR18][R2.64+-0x1300], R13 ;  /* 0xffed000d020079a6 */ /* 0x0041e4000c10f392 */
.L_x_11311:
[----:B------:R-:W-:Y:S05]  /*a710*/  BSYNC B0 ;  /* 0x0000000000007941 */ /* 0x000fea0003800000 */
.L_x_11310:
[----:B0-2---:R0:W2:Y:S01]  /*a720*/  LDS R13, [R178+0x1e80] ;  /* 0x001e8000b20d7984 */ /* 0x0050a20000000800 */
[----:B------:R-:W-:Y:S01]  /*a730*/  BSSY B0, `(.L_x_11312) ;  /* 0x0000006000007945 */ /* 0x000fe20003800000 */
[----:B------:R-:W-:Y:S02]  /*a740*/  LEA.HI.SX32 R14, R15, R106, 0x1b ;  /* 0x0000006a0f0e7211 */ /* 0x000fe400078fdaff */
[----:B------:R-:W-:Y:S02]  /*a750*/  IADD3 R117, R106, 0x440, RZ ;  /* 0x000004406a757810 */ /* 0x000fe40007ffe0ff */
[----:B------:R-:W-:Y:S01]  /*a760*/  LEA R15, R164, R103, 0x2 ;  /* 0x00000067a40f7211 */ /* 0x000fe200078e10ff */
[----:B------:R-:W-:Y:S06]  /*a770*/  @!P2 BRA `(.L_x_11313) ;  /* 0x000000000004a947 */ /* 0x000fec0003800000 */
[----:B--2---:R3:W-:Y:S02]  /*a780*/  REDG.E.ADD.F32.FTZ.RN.STRONG.GPU desc[UR18][R2.64+-0x1200], R13 ;  /* 0xffee000d020079a6 */ /* 0x0047e4000c10f392 */
.L_x_11313:
[----:B------:R-:W-:Y:S05]  /*a790*/  BSYNC B0 ;  /* 0x0000000000007941 */ /* 0x000fea0003800000 */
.L_x_11312:
[----:B--23--:R2:W3:Y:S01]  /*a7a0*/  LDS R13, [R15+0x1f80] ;  /* 0x001f80000f0d7984 */ /* 0x00c4e20000000800 */
[----:B------:R-:W-:Y:S01]  /*a7b0*/  BSSY B0, `(.L_x_11314) ;  /* 0x0000005000007945 */ /* 0x000fe20003800000 */
[----:B------:R-:W-:Y:S02]  /*a7c0*/  LEA.HI.SX32 R164, R117, R106, 0x1b ;  /* 0x0000006a75a47211 */ /* 0x000fe400078fdaff */
[----:B------:R-:W-:Y:S01]  /*a7d0*/  LEA R14, R14, R103, 0x2 ;  /* 0x000000670e0e7211 */ /* 0x000fe200078e10ff */
[----:B------:R-:W-:Y:S06]  /*a7e0*/  @!P3 BRA `(.L_x_11315) ;  /* 0x000000000004b947 */ /* 0x000fec0003800000 */
[----:B---3--:R4:W-:Y:S02]  /*a7f0*/  REDG.E.ADD.F32.FTZ.RN.STRONG.GPU desc[UR18][R2.64+-0x1100], R13 ;  /* 0xffef000d020079a6 */ /* 0x0089e4000c10f392 */
.L_x_11315:
[----:B------:R-:W-:Y:S05]  /*a800*/  BSYNC B0 ;  /* 0x0000000000007941 */ /* 0x000fea0003800000 */
.L_x_11314:
[----:B---34-:R3:W4:Y:S01]  /*a810*/  LDS R13, [R14+0x2080] ;  /* 0x002080000e0d7984 */ /* 0x0187220000000800 */
[----:B------:R-:W-:Y:S01]  /*a820*/  BSSY B0, `(.L_x_11316) ;  /* 0x0000004000007945 */ /* 0x000fe20003800000 */
[----:B------:R-:W-:-:S03]  /*a830*/  LEA R164, R164, R103, 0x2 ;  /* 0x00000067a4a47211 */ /* 0x000fc600078e10ff */
[----:B------:R-:W-:Y:S05]  /*a840*/  @!P4 BRA `(.L_x_11317) ;  /* 0x000000000004c947 */ /* 0x000fea0003800000 */
[----:B----4-:R4:W-:Y:S02]  /*a850*/  REDG.E.ADD.F32.FTZ.RN.STRONG.GPU desc[UR18][R2.64+-0x1000], R13 ;  /* 0xfff0000d020079a6 */ /* 0x0109e4000c10f392 */
.L_x_11317:
[----:B------:R-:W-:Y:S05]  /*a860*/  BSYNC B0 ;  /* 0x0000000000007941 */ /* 0x000fea0003800000 */
.L_x_11316:
[----:B----4-:R4:W0:Y:S01]  /*a870*/  LDS R13, [R164+0x2180] ;  /* 0x00218000a40d7984 */ /* 0x0108220000000800 */
[----:B------:R-:W-:Y:S01]  /*a880*/  BSSY B0, `(.L_x_11318) ;  /* 0x0000005000007945 */ /* 0x000fe20003800000 */
[C---:B--2---:R-:W-:Y:S02]  /*a890*/  IADD3 R15, R106.reuse, 0x480, RZ ;  /* 0x000004806a0f7810 */ /* 0x044fe40007ffe0ff */
[----:B------:R-:W-:Y:S01]  /*a8a0*/  IADD3 R117, R106, 0x4c0, RZ ;  /* 0x000004c06a757810 */ /* 0x000fe20007ffe0ff */
[----:B------:R-:W-:Y:S06]  /*a8b0*/  @!P5 BRA `(.L_x_11319) ;  /* 0x000000000004d947 */ /* 0x000fec0003800000 */
[----:B0-----:R2:W-:Y:S02]  /*a8c0*/  REDG.E.ADD.F32.FTZ.RN.STRONG.GPU desc[UR18][R2.64+-0xf00], R13 ;  /* 0xfff1000d020079a6 */ /* 0x0015e4000c10f392 */
.L_x_11319:
[----:B------:R-:W-:Y:S05]  /*a8d0*/  BSYNC B0 ;  /* 0x0000000000007941 */ /* 0x000fea0003800000 */
.L_x_11318:
        /* <DEDUP_REMOVED lines=18> */
.L_x_11321:
[----:B------:R-:W-:Y:S05]  /*aa00*/  BSYNC B0 ;  /* 0x0000000000007941 */ /* 0x000fea0003800000 */
.L_x_11320:
[----:B01----:R0:W1:Y:S01]  /*aa10*/  LDS R13, [R164+0x2380] ;  /* 0x00238000a40d7984 */ /* 0x0030620000000800 */
[----:B------:R-:W-:Y:S01]  /*aa20*/  BSSY B0, `(.L_x_11322) ;  /* 0x0000006000007945 */ /* 0x000fe20003800000 */
[----:B------:R-:W-:Y:S02]  /*aa30*/  IADD3 R117, R106, 0x580, RZ ;  /* 0x000005806a757810 */ /* 0x000fe40007ffe0ff */
[----:B------:R-:W-:Y:S02]  /*aa40*/  LEA.HI.SX32 R14, R15, R106, 0x1b ;  /* 0x0000006a0f0e7211 */ /* 0x000fe400078fdaff */
[----:B------:R-:W-:Y:S01]  /*aa50*/  LEA R166, R166, R103, 0x2 ;  /* 0x00000067a6a67211 */ /* 0x000fe200078e10ff */
[----:B------:R-:W-:Y:S06]  /*aa60*/  @!P0 BRA `(.L_x_11323) ;  /* 0x0000000000048947 */ /* 0x000fec0003800000 */
[----:B-1----:R2:W-:Y:S02]  /*aa70*/  REDG.E.ADD.F32.FTZ.RN.STRONG.GPU desc[UR18][R2.64+-0xd00], R13 ;  /* 0xfff3000d020079a6 */ /* 0x0025e4000c10f392 */
.L_x_11323:
[----:B------:R-:W-:Y:S05]  /*aa80*/  BSYNC B0 ;  /* 0x0000000000007941 */ /* 0x000fea0003800000 */
.L_x_11322:
[----:B-12---:R1:W2:Y:S01]  /*aa90*/  LDS R13, [R166+0x2480] ;  /* 0x00248000a60d7984 */ /* 0x0062a20000000800 */
[----:B------:R-:W-:Y:S01]  /*aaa0*/  BSSY B0, `(.L_x_11324) ;  /* 0x0000006000007945 */ /* 0x000fe20003800000 */
[----:B------:R-:W-:Y:S02]  /*aab0*/  IADD3 R15, R106, 0x5c0, RZ ;  /* 0x000005c06a0f7810 */ /* 0x000fe40007ffe0ff */
[----:B0-----:R-:W-:Y:S02]  /*aac0*/  LEA.HI.SX32 R164, R117, R106, 0x1b ;  /* 0x0000006a75a47211 */ /* 0x001fe400078fdaff */
[----:B------:R-:W-:Y:S01]  /*aad0*/  LEA R178, R14, R103, 0x2 ;  /* 0x000000670eb27211 */ /* 0x000fe200078e10ff */
[----:B------:R-:W-:Y:S06]  /*aae0*/  @!P1 BRA `(.L_x_11325) ;  /* 0x0000000000049947 */ /* 0x000fec0003800000 */
[----:B--2---:R0:W-:Y:S02]  /*aaf0*/  REDG.E.ADD.F32.FTZ.RN.STRONG.GPU desc[UR18][R2.64+-0xc00], R13 ;  /* 0xfff4000d020079a6 */ /* 0x0041e4000c10f392 */
.L_x_11325:
[----:B------:R-:W-:Y:S05]  /*ab00*/  BSYNC B0 ;  /* 0x0000000000007941 */ /* 0x000fea0003800000 */
.L_x_11324:
[----:B0-2---:R0:W2:Y:S01]  /*ab10*/  LDS R13, [R178+0x2580] ;  /* 0x00258000b20d7984 */ /* 0x0050a20000000800 */
[----:B------:R-:W-:Y:S01]  /*ab20*/  BSSY B0, `(.L_x_11326) ;  /* 0x0000006000007945 */ /* 0x000fe20003800000 */
[----:B------:R-:W-:Y:S02]  /*ab30*/  LEA.HI.SX32 R14, R15, R106, 0x1b ;  /* 0x0000006a0f0e7211 */ /* 0x000fe400078fdaff */
[----:B------:R-:W-:Y:S02]  /*ab40*/  IADD3 R117, R106, 0x600, RZ ;  /* 0x000006006a757810 */ /* 0x000fe40007ffe0ff */
[----:B------:R-:W-:Y:S01]  /*ab50*/  LEA R15, R164, R103, 0x2 ;  /* 0x00000067a40f7211 */ /* 0x000fe200078e10ff */
[----:B------:R-:W-:Y:S06]  /*ab60*/  @!P2 BRA `(.L_x_11327) ;  /* 0x000000000004a947 */ /* 0x000fec0003800000 */
[----:B--2---:R3:W-:Y:S02]  /*ab70*/  REDG.E.ADD.F32.FTZ.RN.STRONG.GPU desc[UR18][R2.64+-0xb00], R13 ;  /* 0xfff5000d020079a6 */ /* 0x0047e4000c10f392 */
.L_x_11327:
[----:B------:R-:W-:Y:S05]  /*ab80*/  BSYNC B0 ;  /* 0x0000000000007941 */ /* 0x000fea0003800000 */
.L_x_11326:
[----:B--23--:R2:W3:Y:S01]  /*ab90*/  LDS R13, [R15+0x2680] ;  /* 0x002680000f0d7984 */ /* 0x00c4e20000000800 */
[----:B------:R-:W-:Y:S01]  /*aba0*/  BSSY B0, `(.L_x_11328) ;  /* 0x0000005000007945 */ /* 0x000fe20003800000 */
[----:B------:R-:W-:Y:S02]  /*abb0*/  LEA.HI.SX32 R164, R117, R106, 0x1b ;  /* 0x0000006a75a47211 */ /* 0x000fe400078fdaff */
[----:B------:R-:W-:Y:S01]  /*abc0*/  LEA R14, R14, R103, 0x2 ;  /* 0x000000670e0e7211 */ /* 0x000fe200078e10ff */
[----:B------:R-:W-:Y:S06]  /*abd0*/  @!P3 BRA `(.L_x_11329) ;  /* 0x000000000004b947 */ /* 0x000fec0003800000 */
[----:B---3--:R4:W-:Y:S02]  /*abe0*/  REDG.E.ADD.F32.FTZ.RN.STRONG.GPU desc[UR18][R2.64+-0xa00], R13 ;  /* 0xfff6000d020079a6 */ /* 0x0089e4000c10f392 */
.L_x_11329:
[----:B------:R-:W-:Y:S05]  /*abf0*/  BSYNC B0 ;  /* 0x0000000000007941 */ /* 0x000fea0003800000 */
.L_x_11328:
[----:B---34-:R3:W4:Y:S01]  /*ac00*/  LDS R13, [R14+0x2780] ;  /* 0x002780000e0d7984 */ /* 0x0187220000000800 */
[----:B------:R-:W-:Y:S01]  /*ac10*/  BSSY B0, `(.L_x_11330) ;  /* 0x0000004000007945 */ /* 0x000fe20003800000 */
[----:B------:R-:W-:-:S03]  /*ac20*/  LEA R164, R164, R103, 0x2 ;  /* 0x00000067a4a47211 */ /* 0x000fc600078e10ff */
[----:B------:R-:W-:Y:S05]  /*ac30*/  @!P4 BRA `(.L_x_11331) ;  /* 0x000000000004c947 */ /* 0x000fea0003800000 */
[----:B----4-:R4:W-:Y:S02]  /*ac40*/  REDG.E.ADD.F32.FTZ.RN.STRONG.GPU desc[UR18][R2.64+-0x900], R13 ;  /* 0xfff7000d020079a6 */ /* 0x0109e4000c10f392 */
.L_x_11331:
[----:B------:R-:W-:Y:S05]  /*ac50*/  BSYNC B0 ;  /* 0x0000000000007941 */ /* 0x000fea0003800000 */
.L_x_11330:
[----:B----4-:R4:W0:Y:S01]  /*ac60*/  LDS R13, [R164+0x2880] ;  /* 0x00288000a40d7984 */ /* 0x0108220000000800 */
[----:B------:R-:W-:Y:S01]  /*ac70*/  BSSY B0, `(.L_x_11332) ;  /* 0x0000005000007945 */ /* 0x000fe20003800000 */
[C---:B--2---:R-:W-:Y:S02]  /*ac80*/  IADD3 R15, R106.reuse, 0x640, RZ ;  /* 0x000006406a0f7810 */ /* 0x044fe40007ffe0ff */
[----:B------:R-:W-:Y:S01]  /*ac90*/  IADD3 R117, R106, 0x680, RZ ;  /* 0x000006806a757810 */ /* 0x000fe20007ffe0ff */
[----:B------:R-:W-:Y:S06]  /*aca0*/  @!P5 BRA `(.L_x_11333) ;  /* 0x000000000004d947 */ /* 0x000fec0003800000 */
[----:B0-----:R2:W-:Y:S02]  /*acb0*/  REDG.E.ADD.F32.FTZ.RN.STRONG.GPU desc[UR18][R2.64+-0x800], R13 ;  /* 0xfff8000d020079a6 */ /* 0x0015e4000c10f392 */
.L_x_11333:
[----:B------:R-:W-:Y:S05]  /*acc0*/  BSYNC B0 ;  /* 0x0000000000007941 */ /* 0x000fea0003800000 */
.L_x_11332:
        /* <DEDUP_REMOVED lines=18> */
.L_x_11335:
[----:B------:R-:W-:Y:S05]  /*adf0*/  BSYNC B0 ;  /* 0x0000000000007941 */ /* 0x000fea0003800000 */
.L_x_11334:
[----:B01----:R0:W1:Y:S01]  /*ae00*/  LDS R13, [R164+0x2a80] ;  /* 0x002a8000a40d7984 */ /* 0x0030620000000800 */
[----:B------:R-:W-:Y:S01]  /*ae10*/  BSSY B0, `(.L_x_11336) ;  /* 0x0000006000007945 */ /* 0x000fe20003800000 */
[----:B------:R-:W-:Y:S02]  /*ae20*/  IADD3 R117, R106, 0x740, RZ ;  /* 0x000007406a757810 */ /* 0x000fe40007ffe0ff */
[----:B------:R-:W-:Y:S02]  /*ae30*/  LEA.HI.SX32 R14, R15, R106, 0x1b ;  /* 0x0000006a0f0e7211 */ /* 0x000fe400078fdaff */
[----:B------:R-:W-:Y:S01]  /*ae40*/  LEA R166, R166, R103, 0x2 ;  /* 0x00000067a6a67211 */ /* 0x000fe200078e10ff */
[----:B------:R-:W-:Y:S06]  /*ae50*/  @!P0 BRA `(.L_x_11337) ;  /* 0x0000000000048947 */ /* 0x000fec0003800000 */
[----:B-1----:R2:W-:Y:S02]  /*ae60*/  REDG.E.ADD.F32.FTZ.RN.STRONG.GPU desc[UR18][R2.64+-0x600], R13 ;  /* 0xfffa000d020079a6 */ /* 0x0025e4000c10f392 */
.L_x_11337:
[----:B------:R-:W-:Y:S05]  /*ae70*/  BSYNC B0 ;  /* 0x0000000000007941 */ /* 0x000fea0003800000 */
.L_x_11336:
[----:B-12---:R1:W2:Y:S01]  /*ae80*/  LDS R13, [R166+0x2b80] ;  /* 0x002b8000a60d7984 */ /* 0x0062a20000000800 */
[----:B------:R-:W-:Y:S01]  /*ae90*/  BSSY B0, `(.L_x_11338) ;  /* 0x0000006000007945 */ /* 0x000fe20003800000 */
[----:B------:R-:W-:Y:S02]  /*aea0*/  IADD3 R15, R106, 0x780, RZ ;  /* 0x000007806a0f7810 */ /* 0x000fe40007ffe0ff */
[----:B0-----:R-:W-:Y:S02]  /*aeb0*/  LEA.HI.SX32 R164, R117, R106, 0x1b ;  /* 0x0000006a75a47211 */ /* 0x001fe400078fdaff */
[----:B------:R-:W-:Y:S01]  /*aec0*/  LEA R159, R14, R103, 0x2 ;  /* 0x000000670e9f7211 */ /* 0x000fe200078e10ff */
[----:B------:R-:W-:Y:S06]  /*aed0*/  @!P1 BRA `(.L_x_11339) ;  /* 0x0000000000049947 */ /* 0x000fec0003800000 */
[----:B--2---:R0:W-:Y:S02]  /*aee0*/  REDG.E.ADD.F32.FTZ.RN.STRONG.GPU desc[UR18][R2.64+-0x500], R13 ;  /* 0xfffb000d020079a6 */ /* 0x0041e4000c10f392 */
.L_x_11339:
[----:B------:R-:W-:Y:S05]  /*aef0*/  BSYNC B0 ;  /* 0x0000000000007941 */ /* 0x000fea0003800000 */
.L_x_11338:
[----:B0-2---:R0:W2:Y:S01]  /*af00*/  LDS R13, [R159+0x2c80] ;  /* 0x002c80009f0d7984 */ /* 0x0050a20000000800 */
[----:B------:R-:W-:Y:S01]  /*af10*/  BSSY B0, `(.L_x_11340) ;  /* 0x0000006000007945 */ /* 0x000fe20003800000 */
[----:B------:R-:W-:Y:S02]  /*af20*/  LEA.HI.SX32 R14, R15, R106, 0x1b ;  /* 0x0000006a0f0e7211 */ /* 0x000fe400078fdaff */
[----:B------:R-:W-:Y:S02]  /*af30*/  IADD3 R117, R106, 0x7c0, RZ ;  /* 0x000007c06a757810 */ /* 0x000fe40007ffe0ff */
[----:B------:R-:W-:Y:S01]  /*af40*/  LEA R15, R164, R103, 0x2 ;  /* 0x00000067a40f7211 */ /* 0x000fe200078e10ff */
[----:B------:R-:W-:Y:S06]  /*af50*/  @!P2 BRA `(.L_x_11341) ;  /* 0x000000000004a947 */ /* 0x000fec0003800000 */
[----:B--2---:R3:W-:Y:S02]  /*af60*/  REDG.E.ADD.F32.FTZ.RN.STRONG.GPU desc[UR18][R2.64+-0x400], R13 ;  /* 0xfffc000d020079a6 */ /* 0x0047e4000c10f392 */
.L_x_11341:
[----:B------:R-:W-:Y:S05]  /*af70*/  BSYNC B0 ;  /* 0x0000000000007941 */ /* 0x000fea0003800000 */
.L_x_11340:
[----:B--23--:R2:W3:Y:S01]  /*af80*/  LDS R13, [R15+0x2d80] ;  /* 0x002d80000f0d7984 */ /* 0x00c4e20000000800 */
[----:B------:R-:W-:Y:S01]  /*af90*/  BSSY B0, `(.L_x_11342) ;  /* 0x0000005000007945 */ /* 0x000fe20003800000 */
[----:B------:R-:W-:Y:S02]  /*afa0*/  LEA.HI.SX32 R164, R117, R106, 0x1b ;  /* 0x0000006a75a47211 */ /* 0x000fe400078fdaff */
[----:B------:R-:W-:Y:S01]  /*afb0*/  LEA R14, R14, R103, 0x2 ;  /* 0x000000670e0e7211 */ /* 0x000fe200078e10ff */
[----:B------:R-:W-:Y:S06]  /*afc0*/  @!P3 BRA `(.L_x_11343) ;  /* 0x000000000004b947 */ /* 0x000fec0003800000 */
[----:B---3--:R4:W-:Y:S02]  /*afd0*/  REDG.E.ADD.F32.FTZ.RN.STRONG.GPU desc[UR18][R2.64+-0x300], R13 ;  /* 0xfffd000d020079a6 */ /* 0x0089e4000c10f392 */
.L_x_11343:
[----:B------:R-:W-:Y:S05]  /*afe0*/  BSYNC B0 ;  /* 0x0000000000007941 */ /* 0x000fea0003800000 */
.L_x_11342:
[----:B---34-:R3:W4:Y:S01]  /*aff0*/  LDS R13, [R14+0x2e80] ;  /* 0x002e80000e0d7984 */ /* 0x0187220000000800 */
[----:B------:R-:W-:Y:S01]  /*b000*/  BSSY B0, `(.L_x_11344) ;  /* 0x0000004000007945 */ /* 0x000fe20003800000 */
[----:B------:R-:W-:-:S03]  /*b010*/  LEA R164, R164, R103, 0x2 ;  /* 0x00000067a4a47211 */ /* 0x000fc600078e10ff */
[----:B------:R-:W-:Y:S05]  /*b020*/  @!P4 BRA `(.L_x_11345) ;  /* 0x000000000004c947 */ /* 0x000fea0003800000 */
[----:B----4-:R4:W-:Y:S02]  /*b030*/  REDG.E.ADD.F32.FTZ.RN.STRONG.GPU desc[UR18][R2.64+-0x200], R13 ;  /* 0xfffe000d020079a6 */ /* 0x0109e4000c10f392 */
.L_x_11345:
[----:B------:R-:W-:Y:S05]  /*b040*/  BSYNC B0 ;  /* 0x0000000000007941 */ /* 0x000fea0003800000 */
.L_x_11344:
[----:B----4-:R4:W0:Y:S01]  /*b050*/  LDS R13, [R164+0x2f80] ;  /* 0x002f8000a40d7984 */ /* 0x0108220000000800 */
[----:B------:R-:W-:Y:S01]  /*b060*/  BSSY B0, `(.L_x_11346) ;  /* 0x0000004000007945 */ /* 0x000fe20003800000 */
[----:B------:R-:W-:-:S03]  /*b070*/  FADD.FTZ R12, R161, R12 ;  /* 0x0000000ca10c7221 */ /* 0x000fc60000010000 */
[----:B------:R-:W-:Y:S05]  /*b080*/  @!P5 BRA `(.L_x_11347) ;  /* 0x000000000004d947 */ /* 0x000fea0003800000 */
[----:B0-----:R0:W-:Y:S02]  /*b090*/  REDG.E.ADD.F32.FTZ.RN.STRONG.GPU desc[UR18][R2.64+-0x100], R13 ;  /* 0xffff000d020079a6 */ /* 0x0011e4000c10f392 */
.L_x_11347:
[----:B------:R-:W-:Y:S05]  /*b0a0*/  BSYNC B0 ;  /* 0x0000000000007941 */ /* 0x000fea0003800000 */
.L_x_11346:
[----:B0-----:R-:W0:Y:S01]  /*b0b0*/  SHFL.DOWN PT, R2, R115, 0x1, 0x1f ;  /* 0x08201f0073027f89 */ /* 0x001e2200000e0000 */
[----:B------:R-:W-:Y:S01]  /*b0c0*/  ISETP.GT.AND P0, PT, R104, 0x1e, PT ;  /* 0x0000001e6800780c */ /* 0x000fe20003f04270 */
[----:B------:R-:W-:Y:S01]  /*b0d0*/  FFMA.FTZ R222, R222, R31, R29 ;  /* 0x0000001fdede7223 */ /* 0x000fe2000001001d */
[----:B------:R-:W-:Y:S01]  /*b0e0*/  MOV R13, R115 ;  /* 0x00000073000d7202 */ /* 0x000fe20000000f00 */
[----:B------:R-:W5:Y:S01]  /*b0f0*/  SHFL.DOWN PT, R117, R196, 0x1, 0x1f ;  /* 0x08201f00c4757f89 */ /* 0x000f6200000e0000 */
[----:B---3--:R-:W-:Y:S01]  /*b100*/  MOV R14, R196 ;  /* 0x000000c4000e7202 */ /* 0x008fe20000000f00 */
[----:B------:R-:W-:Y:S01]  /*b110*/  FFMA.FTZ R53, R30, R86, R53 ;  /* 0x000000561e357223 */ /* 0x000fe20000010035 */
[----:B--2---:R-:W-:Y:S01]  /*b120*/  MOV R15, R219 ;  /* 0x000000db000f7202 */ /* 0x004fe20000000f00 */
[----:B----4-:R-:W2:Y:S01]  /*b130*/  SHFL.DOWN PT, R164, R219, 0x1, 0x1f ;  /* 0x08201f00dba47f89 */ /* 0x010ea200000e0000 */
[----:B------:R-:W-:Y:S01]  /*b140*/  FFMA.FTZ R231, R231, R30, R120 ;  /* 0x0000001ee7e77223 */ /* 0x000fe20000010078 */
[----:B------:R-:W-:Y:S01]  /*b150*/  FMUL.FTZ R213, R213, R138 ;  /* 0x0000008ad5d57220 */ /* 0x000fe20000410000 */
[----:B------:R-:W-:Y:S01]  /*b160*/  FFMA.FTZ R129, R162, R177, R129 ;  /* 0x000000b1a2817223 */ /* 0x000fe20000010081 */
[----:B------:R-:W3:Y:S01]  /*b170*/  SHFL.DOWN PT, R3, R12, 0x1, 0x1f ;  /* 0x08201f000c037f89 */ /* 0x000ee200000e0000 */
[----:B------:R-:W-:Y:S01]  /*b180*/  FFMA.FTZ R133, R227, R133, R122 ;  /* 0x00000085e3857223 */ /* 0x000fe2000001007a */
[----:B------:R-:W-:Y:S01]  /*b190*/  FFMA.FTZ R216, R216, R135, R213 ;  /* 0x00000087d8d87223 */ /* 0x000fe200000100d5 */
[----:B------:R-:W-:Y:S01]  /*b1a0*/  FMUL.FTZ R220, R220, R137 ;  /* 0x00000089dcdc7220 */ /* 0x000fe20000410000 */
[----:B------:R-:W-:Y:S01]  /*b1b0*/  FMUL.FTZ R207, R207, R142 ;  /* 0x0000008ecfcf7220 */ /* 0x000fe20000410000 */
[----:B------:R-:W-:Y:S01]  /*b1c0*/  FFMA.FTZ R24, R24, R129, R133 ;  /* 0x0000008118187223 */ /* 0x000fe20000010085 */
[----:B------:R-:W-:Y:S01]  /*b1d0*/  FMUL.FTZ R212, R212, R141 ;  /* 0x0000008dd4d47220 */ /* 0x000fe20000410000 */
[----:B------:R-:W-:Y:S01]  /*b1e0*/  FFMA.FTZ R225, R225, R140, R220 ;  /* 0x0000008ce1e17223 */ /* 0x000fe200000100dc */
[----:B------:R-:W-:Y:S01]  /*b1f0*/  FFMA.FTZ R214, R214, R139, R207 ;  /* 0x0000008bd6d67223 */ /* 0x000fe200000100cf */
[----:B------:R-:W-:Y:S01]  /*b200*/  FADD.FTZ R81, R24, R81 ;  /* 0x0000005118517221 */ /* 0x000fe20000010000 */
[----:B------:R-:W-:Y:S01]  /*b210*/  FFMA.FTZ R217, R217, R144, R212 ;  /* 0x00000090d9d97223 */ /* 0x000fe200000100d4 */
[----:B------:R-:W-:Y:S01]  /*b220*/  FMUL.FTZ R204, R204, R143 ;  /* 0x0000008fcccc7220 */ /* 0x000fe20000410000 */
[----:B0-----:R-:W-:Y:S01]  /*b230*/  @!P0 FADD.FTZ R13, R13, R2 ;  /* 0x000000020d0d8221 */ /* 0x001fe20000010000 */
[----:B------:R-:W-:Y:S01]  /*b240*/  FMUL.FTZ R2, R27, R191 ;  /* 0x000000bf1b027220 */ /* 0x000fe20000410000 */
[----:B------:R-:W-:Y:S01]  /*b250*/  FMUL.FTZ R148, R209, R148 ;  /* 0x00000094d1947220 */ /* 0x000fe20000410000 */
[----:B------:R-:W-:Y:S01]  /*b260*/  FFMA.FTZ R146, R229, R146, R204 ;  /* 0x00000092e5927223 */ /* 0x000fe200000100cc */
[----:B-----5:R-:W-:Y:S01]  /*b270*/  @!P0 FADD.FTZ R14, R14, R117 ;  /* 0x000000750e0e8221 */ /* 0x020fe20000010000 */
[----:B------:R-:W-:Y:S01]  /*b280*/  FFMA.FTZ R2, R157, R176, R2 ;  /* 0x000000b09d027223 */ /* 0x000fe20000010002 */
[----:B------:R-:W-:Y:S01]  /*b290*/  FFMA.FTZ R215, R215, R136, R148 ;  /* 0x00000088d7d77223 */ /* 0x000fe20000010094 */
[----:B------:R-:W-:Y:S01]  /*b2a0*/  FMUL.FTZ R163, R163, R134 ;  /* 0x00000086a3a37220 */ /* 0x000fe20000410000 */
[----:B--2---:R-:W-:Y:S01]  /*b2b0*/  @!P0 FADD.FTZ R15, R15, R164 ;  /* 0x000000a40f0f8221 */ /* 0x004fe20000010000 */
[----:B------:R-:W0:Y:S01]  /*b2c0*/  SHFL.DOWN PT, R117, R14, 0x2, 0x1f ;  /* 0x08401f000e757f89 */ /* 0x000e2200000e0000 */
[----:B------:R-:W-:Y:S01]  /*b2d0*/  FFMA.FTZ R25, R25, R2, R216 ;  /* 0x0000000219197223 */ /* 0x000fe200000100d8 */
[----:B------:R-:W-:Y:S01]  /*b2e0*/  FFMA.FTZ R55, R2, R88, R55 ;  /* 0x0000005802377223 */ /* 0x000fe20000010037 */
[----:B---3--:R-:W-:Y:S01]  /*b2f0*/  @!P0 FADD.FTZ R12, R3, R12 ;  /* 0x0000000c030c8221 */ /* 0x008fe20000010000 */
[----:B------:R-:W2:Y:S01]  /*b300*/  SHFL.DOWN PT, R164, R13, 0x2, 0x1f ;  /* 0x08401f000da47f89 */ /* 0x000ea200000e0000 */
[----:B------:R-:W-:Y:S01]  /*b310*/  ISETP.GT.AND P0, PT, R104, 0x1d, PT ;  /* 0x0000001d6800780c */ /* 0x000fe20003f04270 */
[----:B------:R-:W-:Y:S01]  /*b320*/  FMUL.FTZ R3, R26, R190 ;  /* 0x000000be1a037220 */ /* 0x000fe20000410000 */
[----:B------:R-:W-:Y:S01]  /*b330*/  FADD.FTZ R80, R25, R80 ;  /* 0x0000005019507221 */ /* 0x000fe20000010000 */
        /* <DEDUP_REMOVED lines=8> */
[----:B------:R-:W-:Y:S01]  /*b3c0*/  FMUL.FTZ R3, R158, R188 ;  /* 0x000000bc9e037220 */ /* 0x000fe20000410000 */
[----:B------:R-:W-:Y:S01]  /*b3d0*/  FFMA.FTZ R57, R2, R90, R57 ;  /* 0x0000005a02397223 */ /* 0x000fe20000010039 */
[----:B------:R-:W-:Y:S01]  /*b3e0*/  FFMA.FTZ R199, R199, R2, R214 ;  /* 0x00000002c7c77223 */ /* 0x000fe200000100d6 */
[----:B------:R-:W-:Y:S01]  /*b3f0*/  FMUL.FTZ R2, R151, R187 ;  /* 0x000000bb97027220 */ /* 0x000fe20000410000 */
[----:B------:R-:W-:Y:S01]  /*b400*/  FFMA.FTZ R3, R156, R173, R3 ;  /* 0x000000ad9c037223 */ /* 0x000fe20000010003 */
[----:B------:R-:W-:Y:S01]  /*b410*/  FMUL.FTZ R198, R198, R127 ;  /* 0x0000007fc6c67220 */ /* 0x000fe20000410000 */
[----:B------:R-:W-:Y:S01]  /*b420*/  FMUL.FTZ R35, R35, R132 ;  /* 0x0000008423237220 */ /* 0x000fe20000410000 */
[----:B------:R-:W-:Y:S01]  /*b430*/  FFMA.FTZ R2, R149, R172, R2 ;  /* 0x000000ac95027223 */ /* 0x000fe20000010002 */
[----:B0-----:R-:W-:Y:S01]  /*b440*/  @!P0 FADD.FTZ R14, R14, R117 ;  /* 0x000000750e0e8221 */ /* 0x001fe20000010000 */
[----:B------:R-:W-:Y:S01]  /*b450*/  FFMA.FTZ R58, R3, R89, R58 ;  /* 0x00000059033a7223 */ /* 0x000fe2000001003a */
[----:B------:R-:W-:Y:S01]  /*b460*/  FFMA.FTZ R206, R206, R3, R217 ;  /* 0x00000003cece7223 */ /* 0x000fe200000100d9 */
[----:B------:R-:W-:Y:S01]  /*b470*/  FMUL.FTZ R3, R154, R186 ;  /* 0x000000ba9a037220 */ /* 0x000fe20000410000 */
[----:B--2---:R-:W-:Y:S01]  /*b480*/  @!P0 FADD.FTZ R13, R13, R164 ;  /* 0x000000a40d0d8221 */ /* 0x004fe20000010000 */
[----:B------:R-:W0:Y:S01]  /*b490*/  SHFL.DOWN PT, R29, R14, 0x4, 0x1f ;  /* 0x08801f000e1d7f89 */ /* 0x000e2200000e0000 */
[----:B------:R-:W-:Y:S01]  /*b4a0*/  FFMA.FTZ R59, R2, R92, R59 ;  /* 0x0000005c023b7223 */ /* 0x000fe2000001003b */
[----:B------:R-:W-:Y:S01]  /*b4b0*/  FFMA.FTZ R197, R197, R2, R146 ;  /* 0x00000002c5c57223 */ /* 0x000fe20000010092 */
[----:B-1----:R-:W-:Y:S01]  /*b4c0*/  @!P0 FADD.FTZ R15, R15, R166 ;  /* 0x000000a60f0f8221 */ /* 0x002fe20000010000 */
[----:B------:R-:W1:Y:S01]  /*b4d0*/  SHFL.DOWN PT, R26, R13, 0x4, 0x1f ;  /* 0x08801f000d1a7f89 */ /* 0x000e6200000e0000 */
[----:B------:R-:W-:Y:S01]  /*b4e0*/  FFMA.FTZ R3, R152, R171, R3 ;  /* 0x000000ab98037223 */ /* 0x000fe20000010003 */
[----:B------:R-:W-:Y:S01]  /*b4f0*/  FMUL.FTZ R2, R147, R185 ;  /* 0x000000b993027220 */ /* 0x000fe20000410000 */
        /* <DEDUP_REMOVED lines=8> */
[----:B------:R-:W-:Y:S01]  /*b580*/  FFMA.FTZ R205, R205, R130, R198 ;  /* 0x00000082cdcd7223 */ /* 0x000fe200000100c6 */
[----:B------:R-:W-:Y:S01]  /*b590*/  FFMA.FTZ R200, R200, R125, R35 ;  /* 0x0000007dc8c87223 */ /* 0x000fe20000010023 */
[----:B------:R-:W-:Y:S01]  /*b5a0*/  FFMA.FTZ R61, R2, R94, R61 ;  /* 0x0000005e023d7223 */ /* 0x000fe2000001003d */
[----:B------:R-:W-:Y:S01]  /*b5b0*/  FFMA.FTZ R3, R118, R169, R3 ;  /* 0x000000a976037223 */ /* 0x000fe20000010003 */
[----:B------:R-:W-:Y:S01]  /*b5c0*/  FFMA.FTZ R23, R23, R2, R202 ;  /* 0x0000000217177223 */ /* 0x000fe200000100ca */
[----:B------:R-:W-:Y:S01]  /*b5d0*/  FMUL.FTZ R2, R113, R183 ;  /* 0x000000b771027220 */ /* 0x000fe20000410000 */
[----:B------:R-:W-:Y:S01]  /*b5e0*/  ISETP.NE.AND P1, PT, R104, RZ, PT ;  /* 0x000000ff6800720c */ /* 0x000fe20003f25270 */
[----:B------:R-:W-:Y:S01]  /*b5f0*/  FFMA.FTZ R62, R3, R93, R62 ;  /* 0x0000005d033e7223 */ /* 0x000fe2000001003e */
[----:B------:R-:W-:Y:S01]  /*b600*/  FFMA.FTZ R22, R22, R3, R205 ;  /* 0x0000000316167223 */ /* 0x000fe200000100cd */
[----:B0-----:R-:W-:Y:S01]  /*b610*/  @!P0 FADD.FTZ R14, R14, R29 ;  /* 0x0000001d0e0e8221 */ /* 0x001fe20000010000 */
[----:B------:R-:W-:Y:S01]  /*b620*/  FFMA.FTZ R2, R111, R168, R2 ;  /* 0x000000a86f027223 */ /* 0x000fe20000010002 */
[----:B------:R-:W-:Y:S01]  /*b630*/  FMUL.FTZ R3, R116, R182 ;  /* 0x000000b674037220 */ /* 0x000fe20000410000 */
[----:B------:R-:W-:Y:S01]  /*b640*/  ISETP.NE.AND P2, PT, R106, RZ, PT ;  /* 0x000000ff6a00720c */ /* 0x000fe20003f45270 */
[----:B-1----:R-:W-:Y:S01]  /*b650*/  @!P0 FADD.FTZ R13, R13, R26 ;  /* 0x0000001a0d0d8221 */ /* 0x002fe20000010000 */
[----:B------:R-:W-:Y:S01]  /*b660*/  FFMA.FTZ R63, R2, R96, R63 ;  /* 0x00000060023f7223 */ /* 0x000fe2000001003f */
[----:B------:R-:W-:Y:S01]  /*b670*/  FFMA.FTZ R19, R19, R2, R200 ;  /* 0x0000000213137223 */ /* 0x000fe200000100c8 */
[----:B------:R-:W-:Y:S01]  /*b680*/  FFMA.FTZ R167, R114, R167, R3 ;  /* 0x000000a772a77223 */ /* 0x000fe20000010003 */
[----:B--2---:R-:W-:Y:S01]  /*b690*/  @!P0 FADD.FTZ R15, R15, R30 ;  /* 0x0000001e0f0f8221 */ /* 0x004fe20000010000 */
[----:B------:R-:W0:Y:S01]  /*b6a0*/  SHFL.DOWN PT, R24, R13, 0x8, 0x1f ;  /* 0x09001f000d187f89 */ /* 0x000e2200000e0000 */
        /* <DEDUP_REMOVED lines=22> */
[----:B------:R-:W-:Y:S01]  /*b810*/  FADD.FTZ R83, R222, R83 ;  /* 0x00000053de537221 */ /* 0x000fe20000010000 */
[----:B0-----:R-:W-:Y:S01]  /*b820*/  @!P0 FADD.FTZ R13, R13, R24 ;  /* 0x000000180d0d8221 */ /* 0x001fe20000010000 */
[----:B------:R-:W-:Y:S01]  /*b830*/  FADD.FTZ R82, R231, R82 ;  /* 0x00000052e7527221 */ /* 0x000fe20000010000 */
[----:B------:R-:W-:Y:S01]  /*b840*/  FFMA.FTZ R54, R129, R85, R54 ;  /* 0x0000005581367223 */ /* 0x000fe20000010036 */
        /* <DEDUP_REMOVED lines=23> */
[----:B-1----:R-:W-:Y:S01]  /*b9c0*/  @!P0 FADD.FTZ R15, R15, R26 ;  /* 0x0000001a0f0f8221 */ /* 0x002fe20000010000 */
[----:B--2---:R-:W-:Y:S01]  /*b9d0*/  @!P0 FADD.FTZ R14, R14, R27 ;  /* 0x0000001b0e0e8221 */ /* 0x004fe20000010000 */
[----:B---3--:R-:W-:-:S05]  /*b9e0*/  @!P0 FADD.FTZ R12, R12, R25 ;  /* 0x000000190c0c8221 */ /* 0x008fca0000010000 */
        /* <DEDUP_REMOVED lines=24> */
.L_x_11349:
[----:B------:R-:W-:Y:S05]  /*bb70*/  BSYNC B0 ;  /* 0x0000000000007941 */ /* 0x000fea0003800000 */
.L_x_11348:
[----:B------:R-:W-:Y:S02]  /*bb80*/  UIADD3 UR7, UR7, 0x1, URZ ;  /* 0x0000000107077890 */ /* 0x000fe4000fffe03f */
[----:B------:R-:W-:Y:S02]  /*bb90*/  UIADD3 UR8, UP1, UR8, 0x1, URZ ;  /* 0x0000000108087890 */ /* 0x000fe4000ff3e03f */
[----:B------:R-:W-:Y:S02]  /*bba0*/  UISETP.GE.AND UP0, UPT, UR7, UR52, UPT ;  /* 0x000000340700728c */ /* 0x000fe4000bf06270 */
[----:B------:R-:W-:-:S04]  /*bbb0*/  UIADD3.X UR9, URZ, UR9, URZ, UP1, !UPT ;  /* 0x000000093f097290 */ /* 0x000fc80008ffe43f */
[----:B------:R-:W-:-:S13]  /*bbc0*/  PLOP3.LUT P0, PT, PT, PT, UP0, 0x80, 0x0 ;  /* 0x000000000000781c */ /* 0x000fda0003f0f008 */
[----:B------:R-:W-:Y:S05]  /*bbd0*/  @!P0 BRA `(.L_x_11350) ;  /* 0xffffff7c00448947 */ /* 0x000fea000383ffff */
.L_x_11255:
[----:B------:R-:W-:Y:S01]  /*bbe0*/  BAR.SYNC.DEFER_BLOCKING 0x0 ;  /* 0x0000000000007b1d */ /* 0x000fe20000010000 */
[----:B------:R-:W-:-:S05]  /*bbf0*/  MOV R3, 0x10 ;  /* 0x0000001000037802 */ /* 0x000fca0000000f00 */
[----:B------:R-:W-:Y:S01]  /*bc00*/  IMAD.WIDE R2, R100, R3, UR22 ;  /* 0x0000001664027e25 */ /* 0x000fe2000f8e0203 */
[----:B------:R-:W-:Y:S02]  /*bc10*/  IADD3 R0, R104, R104, R101 ;  /* 0x0000006868007210 */ /* 0x000fe40007ffe065 */
[----:B------:R-:W-:Y:S02]  /*bc20*/  F2FP.F16.F32.PACK_AB R51, R51, R52 ;  /* 0x000000343333723e */ /* 0x000fe400000000ff */
[----:B------:R-:W-:Y:S01]  /*bc30*/  F2FP.F16.F32.PACK_AB R50, R53, R54 ;  /* 0x000000363532723e */ /* 0x000fe200000000ff */
[----:B------:R-:W-:Y:S01]  /*bc40*/  UIADD3 UR7, UR14, -0x1, URZ ;  /* 0xffffffff0e077890 */ /* 0x000fe2000fffe03f */
[----:B------:R-:W-:Y:S01]  /*bc50*/  F2FP.F16.F32.PACK_AB R49, R55, R56 ;  /* 0x000000383731723e */ /* 0x000fe200000000ff */
[----:B------:R-:W-:Y:S01]  /*bc60*/  USHF.R.S32.HI UR27, URZ, 0x1f, UR12 ;  /* 0x0000001f3f1b7899 */ /* 0x000fe2000801140c */
[----:B------:R-:W-:Y:S01]  /*bc70*/  F2FP.F16.F32.PACK_AB R48, R57, R58 ;  /* 0x0000003a3930723e */ /* 0x000fe200000000ff */
[----:B------:R-:W-:Y:S01]  /*bc80*/  ULDC.64 UR24, c[0x0][0x388] ;  /* 0x0000e20000187ab9 */ /* 0x000fe20000000a00 */
[----:B------:R-:W-:Y:S01]  /*bc90*/  ULDC.64 UR28, c[0x0][0x390] ;  /* 0x0000e400001c7ab9 */ /* 0x000fe20000000a00 */
[----:B------:R-:W2:Y:S04]  /*bca0*/  LDG.E.128 R8, desc[UR18][R2.64] ;  /* 0x0000001202087981 */ /* 0x000ea8000c1e1d00 */
[----:B01----:R-:W3:Y:S01]  /*bcb0*/  LDG.E.128 R12, desc[UR18][R2.64+0x200] ;  /* 0x00020012020c7981 */ /* 0x003ee2000c1e1d00 */
[----:B------:R-:W-:Y:S01]  /*bcc0*/  LEA R0, R0, R103, 0x4 ;  /* 0x0000006700007211 */ /* 0x000fe200078e20ff */
[----:B------:R-:W-:-:S02]  /*bcd0*/  USHF.L.U32 UR8, UR7, 0xa, URZ ;  /* 0x0000000a07087899 */ /* 0x000fc4000800063f */
[----:B------:R-:W-:Y:S02]  /*bce0*/  UIMAD UR17, UR27, UR24, URZ ;  /* 0x000000181b1172a4 */ /* 0x000fe4000f8e023f */
[----:B------:R-:W-:Y:S02]  /*bcf0*/  USHF.R.S32.HI UR9, URZ, 0x1f, UR8 ;  /* 0x0000001f3f097899 */ /* 0x000fe40008011408 */
[----:B------:R-:W-:Y:S02]  /*bd00*/  UIMAD UR17, UR12, UR25, UR17 ;  /* 0x000000190c1172a4 */ /* 0x000fe4000f8e0211 */
[----:B------:R-:W-:Y:S02]  /*bd10*/  UIMAD.WIDE.U32 UR24, UR12, UR24, UR8 ;  /* 0x000000180c1872a5 */ /* 0x000fe4000f8e0008 */
[----:B------:R-:W-:Y:S02]  /*bd20*/  UIMAD UR26, UR11, UR28, URZ ;  /* 0x0000001c0b1a72a4 */ /* 0x000fe4000f8e023f */
[----:B------:R-:W-:-:S02]  /*bd30*/  UIADD3 UR25, UR25, UR17, URZ ;  /* 0x0000001119197290 */ /* 0x000fc4000fffe03f */
[----:B------:R-:W-:Y:S02]  /*bd40*/  UIMAD UR26, UR10, UR29, UR26 ;  /* 0x0000001d0a1a72a4 */ /* 0x000fe4000f8e021a */
[----:B------:R-:W-:Y:S02]  /*bd50*/  UIMAD.WIDE.U32 UR24, UR10, UR28, UR24 ;  /* 0x0000001c0a1872a5 */ /* 0x000fe4000f8e0018 */
        /* <DEDUP_REMOVED lines=12> */
[----:B------:R-:W-:Y:S01]  /*be20*/  UIADD3.X UR50, UR50, -0x1, URZ, UP4, !UPT ;  /* 0xffffffff32327890 */ /* 0x000fe2000a7fe43f */
[----:B--2---:R-:W-:Y:S04]  /*be30*/  STS.128 [R99], R8 ;  /* 0x0000000863007388 */ /* 0x004fe80000000c00 */
[----:B---3--:R-:W-:Y:S01]  /*be40*/  STS.128 [R99+0x200], R12 ;  /* 0x0002000c63007388 */ /* 0x008fe20000000c00 */
[----:B------:R-:W-:-:S03]  /*be50*/  NOP ;  /* 0x0000000000007918 */ /* 0x000fc60000000000 */
[----:B------:R-:W0:Y:S04]  /*be60*/  LDS.128 R4, [R0] ;  /* 0x0000000000047984 */ /* 0x000e280000000c00 */
[----:B------:R1:W2:Y:S01]  /*be70*/  LDS.128 R8, [R0+0x10] ;  /* 0x0000100000087984 */ /* 0x0002a20000000c00 */
[--C-:B0-----:R-:W-:Y:S02]  /*be80*/  HADD2.F32 R16, -RZ, R4.reuse.H0_H0 ;  /* 0x20000004ff107230 */ /* 0x101fe40000004100 */
        /* <DEDUP_REMOVED lines=13> */
[--C-:B-1----:R-:W-:Y:S01]  /*bf60*/  HADD2.F32 R0, -RZ, R7.reuse.H0_H0 ;  /* 0x20000007ff007230 */ /* 0x102fe20000004100 */
        /* <DEDUP_REMOVED lines=10> */
[----:B------:R-:W0:Y:S01]  /*c010*/  @!P2 MUFU.EX2 R2, R2 ;  /* 0x000000020002a308 */ /* 0x000e220000000800 */
[----:B------:R-:W-:Y:S01]  /*c020*/  FSETP.GTU.FTZ.AND P5, PT, R15, 20, PT ;  /* 0x41a000000f00780b */ /* 0x000fe20003fbc000 */
[----:B------:R-:W-:Y:S01]  /*c030*/  @!P6 FMUL.FTZ R0, R14, -1.4426950216293334961 ;  /* 0xbfb8aa3b0e00e820 */ /* 0x000fe20000410000 */
[----:B------:R-:W-:Y:S01]  /*c040*/  FSETP.GTU.FTZ.AND P3, PT, R16, 20, PT ;  /* 0x41a000001000780b */ /* 0x000fe20003f7c000 */
[----:B------:R-:W-:-:S04]  /*c050*/  @!P4 FMUL.FTZ R12, R12, -1.4426950216293334961 ;  /* 0xbfb8aa3b0c0cc820 */ /* 0x000fc80000410000 */
[----:B------:R-:W1:Y:S08]  /*c060*/  @!P1 MUFU.EX2 R4, R4 ;  /* 0x0000000400049308 */ /* 0x000e700000000800 */
[----:B------:R-:W3:Y:S01]  /*c070*/  @!P0 MUFU.EX2 R5, R5 ;  /* 0x0000000500058308 */ /* 0x000ee20000000800 */
[----:B0-----:R-:W-:-:S07]  /*c080*/  @!P2 FADD.FTZ R3, R2, 1 ;  /* 0x3f8000000203a421 */ /* 0x001fce0000010000 */
[----:B------:R2:W0:Y:S01]  /*c090*/  @!P2 MUFU.RCP R2, R3 ;  /* 0x000000030002a308 */ /* 0x0004220000001000 */
[----:B-1----:R-:W-:-:S07]  /*c0a0*/  @!P1 FADD.FTZ R4, R4, 1 ;  /* 0x3f80000004049421 */ /* 0x002fce0000010000 */
[----:B------:R-:W1:Y:S01]  /*c0b0*/  @!P1 MUFU.RCP R13, R4 ;  /* 0x00000004000d9308 */ /* 0x000e620000001000 */
[----:B---3--:R-:W-:Y:S01]  /*c0c0*/  @!P0 FADD.FTZ R5, R5, 1 ;  /* 0x3f80000005058421 */ /* 0x008fe20000010000 */
[--C-:B--2---:R-:W-:Y:S02]  /*c0d0*/  HADD2.F32 R3, -RZ, R8.reuse.H0_H0 ;  /* 0x20000008ff037230 */ /* 0x104fe40000004100 */
[----:B------:R-:W-:-:S04]  /*c0e0*/  HADD2.F32 R8, -RZ, R8.H1_H1 ;  /* 0x30000008ff087230 */ /* 0x000fc80000004100 */
[----:B------:R2:W3:Y:S01]  /*c0f0*/  @!P0 MUFU.RCP R6, R5 ;  /* 0x0000000500068308 */ /* 0x0004e20000001000 */
[----:B0-----:R-:W-:Y:S01]  /*c100*/  @!P2 FMUL.FTZ R67, R67, R2 ;  /* 0x000000024343a220 */ /* 0x001fe20000410000 */
[----:B------:R-:W-:Y:S01]  /*c110*/  FSETP.GTU.FTZ.AND P2, PT, R7, 20, PT ;  /* 0x41a000000700780b */ /* 0x000fe20003f5c000 */
[----:B------:R-:W-:Y:S01]  /*c120*/  FADD.FTZ R8, R8, UR5 ;  /* 0x0000000508087e21 */ /* 0x000fe20008010000 */
[----:B------:R-:W-:-:S04]  /*c130*/  @!P5 FMUL.FTZ R2, R15, -1.4426950216293334961 ;  /* 0xbfb8aa3b0f02d820 */ /* 0x000fc80000410000 */
[----:B------:R-:W0:Y:S01]  /*c140*/  @!P6 MUFU.EX2 R0, R0 ;  /* 0x000000000000e308 */ /* 0x000e220000000800 */
[----:B--2---:R-:W-:Y:S01]  /*c150*/  FADD.FTZ R5, R3, UR5 ;  /* 0x0000000503057e21 */ /* 0x004fe20008010000 */
[----:B-1----:R-:W-:Y:S01]  /*c160*/  @!P1 FMUL.FTZ R68, R68, R13 ;  /* 0x0000000d44449220 */ /* 0x002fe20000410000 */
[----:B------:R-:W-:-:S03]  /*c170*/  @!P3 FMUL.FTZ R3, R16, -1.4426950216293334961 ;  /* 0xbfb8aa3b1003b820 */ /* 0x000fc60000410000 */
[----:B------:R-:W-:Y:S01]  /*c180*/  FSETP.GTU.FTZ.AND P1, PT, R5, 20, PT ;  /* 0x41a000000500780b */ /* 0x000fe20003f3c000 */
[----:B------:R-:W-:Y:S01]  /*c190*/  @!P2 FMUL.FTZ R4, R7, -1.4426950216293334961 ;  /* 0xbfb8aa3b0704a820 */ /* 0x000fe20000410000 */
[----:B------:R-:W1:Y:S01]  /*c1a0*/  @!P4 MUFU.EX2 R12, R12 ;  /* 0x0000000c000cc308 */ /* 0x000e620000000800 */
[----:B---3--:R-:W-:Y:S01]  /*c1b0*/  @!P0 FMUL.FTZ R69, R69, R6 ;  /* 0x0000000645458220 */ /* 0x008fe20000410000 */
[----:B------:R-:W-:Y:S01]  /*c1c0*/  FSETP.GTU.FTZ.AND P0, PT, R8, 20, PT ;  /* 0x41a000000800780b */ /* 0x000fe20003f1c000 */
[--C-:B------:R-:W-:Y:S02]  /*c1d0*/  HADD2.F32 R7, -RZ, R9.reuse.H0_H0 ;  /* 0x20000009ff077230 */ /* 0x100fe40000004100 */
[----:B------:R-:W-:-:S03]  /*c1e0*/  HADD2.F32 R9, -RZ, R9.H1_H1 ;  /* 0x30000009ff097230 */ /* 0x000fc60000004100 */
[----:B------:R-:W2:Y:S01]  /*c1f0*/  @!P2 MUFU.EX2 R4, R4 ;  /* 0x000000040004a308 */ /* 0x000ea20000000800 */
[----:B0-----:R-:W-:Y:S01]  /*c200*/  @!P6 FADD.FTZ R0, R0, 1 ;  /* 0x3f8000000000e421 */ /* 0x001fe20000010000 */
[----:B------:R-:W-:Y:S01]  /*c210*/  FADD.FTZ R16, R7, UR5 ;  /* 0x0000000507107e21 */ /* 0x000fe20008010000 */
[----:B------:R-:W-:Y:S01]  /*c220*/  @!P1 FMUL.FTZ R5, R5, -1.4426950216293334961 ;  /* 0xbfb8aa3b05059820 */ /* 0x000fe20000410000 */
[----:B------:R-:W-:-:S03]  /*c230*/  FADD.FTZ R9, R9, UR5 ;  /* 0x0000000509097e21 */ /* 0x000fc60008010000 */
[----:B------:R-:W-:Y:S01]  /*c240*/  @!P0 FMUL.FTZ R6, R8, -1.4426950216293334961 ;  /* 0xbfb8aa3b08068820 */ /* 0x000fe20000410000 */
[----:B------:R-:W0:Y:S01]  /*c250*/  @!P5 MUFU.EX2 R2, R2 ;  /* 0x000000020002d308 */ /* 0x000e220000000800 */
[----:B-1----:R-:W-:-:S07]  /*c260*/  @!P4 FADD.FTZ R12, R12, 1 ;  /* 0x3f8000000c0cc421 */ /* 0x002fce0000010000 */
[----:B------:R-:W1:Y:S01]  /*c270*/  @!P1 MUFU.EX2 R5, R5 ;  /* 0x0000000500059308 */ /* 0x000e620000000800 */
[----:B--2---:R-:W-:-:S07]  /*c280*/  @!P2 FADD.FTZ R4, R4, 1 ;  /* 0x3f8000000404a421 */ /* 0x004fce0000010000 */
[----:B------:R2:W3:Y:S01]  /*c290*/  @!P6 MUFU.RCP R8, R0 ;  /* 0x000000000008e308 */ /* 0x0004e20000001000 */
[----:B0-----:R-:W-:-:S07]  /*c2a0*/  @!P5 FADD.FTZ R2, R2, 1 ;  /* 0x3f8000000202d421 */ /* 0x001fce0000010000 */
[----:B------:R-:W0:Y:S01]  /*c2b0*/  @!P3 MUFU.EX2 R3, R3 ;  /* 0x000000030003b308 */ /* 0x000e220000000800 */
[----:B-1----:R-:W-:Y:S01]  /*c2c0*/  @!P1 FADD.FTZ R5, R5, 1 ;  /* 0x3f80000005059421 */ /* 0x002fe20000010000 */
[--C-:B--2---:R-:W-:Y:S02]  /*c2d0*/  HADD2.F32 R0, -RZ, R10.reuse.H0_H0 ;  /* 0x2000000aff007230 */ /* 0x104fe40000004100 */
[----:B------:R-:W-:-:S04]  /*c2e0*/  HADD2.F32 R10, -RZ, R10.H1_H1 ;  /* 0x3000000aff0a7230 */ /* 0x000fc80000004100 */
[----:B------:R-:W1:Y:S01]  /*c2f0*/  @!P2 MUFU.RCP R7, R4 ;  /* 0x000000040007a308 */ /* 0x000e620000001000 */
[----:B---3--:R-:W-:Y:S01]  /*c300*/  @!P6 FMUL.FTZ R71, R71, R8 ;  /* 0x000000084747e220 */ /* 0x008fe20000410000 */
[----:B------:R-:W-:Y:S01]  /*c310*/  FSETP.GTU.FTZ.AND P6, PT, R9, 20, PT ;  /* 0x41a000000900780b */ /* 0x000fe20003fdc000 */
[----:B------:R-:W-:-:S05]  /*c320*/  FADD.FTZ R10, R10, UR5 ;  /* 0x000000050a0a7e21 */ /* 0x000fca0008010000 */
[----:B------:R-:W2:Y:S01]  /*c330*/  @!P4 MUFU.RCP R13, R12 ;  /* 0x0000000c000dc308 */ /* 0x000ea20000001000 */
[----:B0-----:R-:W-:-:S07]  /*c340*/  @!P3 FADD.FTZ R3, R3, 1 ;  /* 0x3f8000000303b421 */ /* 0x001fce0000010000 */
[----:B------:R0:W3:Y:S01]  /*c350*/  @!P5 MUFU.RCP R15, R2 ;  /* 0x00000002000fd308 */ /* 0x0000e20000001000 */
[----:B-1----:R-:W-:-:S07]  /*c360*/  @!P2 FMUL.FTZ R76, R76, R7 ;  /* 0x000000074c4ca220 */ /* 0x002fce0000410000 */
[----:B------:R-:W1:Y:S01]  /*c370*/  @!P1 MUFU.RCP R8, R5 ;  /* 0x0000000500089308 */ /* 0x000e620000001000 */
[--C-:B0-----:R-:W-:Y:S02]  /*c380*/  HADD2.F32 R2, -RZ, R11.reuse.H0_H0 ;  /* 0x2000000bff027230 */ /* 0x101fe40000004100 */
[----:B--2---:R-:W-:Y:S01]  /*c390*/  @!P4 FMUL.FTZ R70, R70, R13 ;  /* 0x0000000d4646c220 */ /* 0x004fe20000410000 */
[----:B------:R-:W-:Y:S01]  /*c3a0*/  FSETP.GTU.FTZ.AND P4, PT, R16, 20, PT ;  /* 0x41a000001000780b */ /* 0x000fe20003f9c000 */
[----:B------:R-:W-:Y:S01]  /*c3b0*/  HADD2.F32 R11, -RZ, R11.H1_H1 ;  /* 0x3000000bff0b7230 */ /* 0x000fe20000004100 */
[----:B------:R-:W-:Y:S01]  /*c3c0*/  F2FP.F16.F32.PACK_AB R13, R63, R64 ;  /* 0x000000403f0d723e */ /* 0x000fe200000000ff */
[----:B------:R-:W-:Y:S01]  /*c3d0*/  FADD.FTZ R12, R2, UR5 ;  /* 0x00000005020c7e21 */ /* 0x000fe20008010000 */
[----:B------:R-:W-:Y:S01]  /*c3e0*/  @!P6 FMUL.FTZ R2, R9, -1.4426950216293334961 ;  /* 0xbfb8aa3b0902e820 */ /* 0x000fe20000410000 */
[----:B------:R0:W2:Y:S01]  /*c3f0*/  @!P3 MUFU.RCP R14, R3 ;  /* 0x00000003000eb308 */ /* 0x0000a20000001000 */
[----:B---3--:R-:W-:Y:S01]  /*c400*/  @!P5 FMUL.FTZ R72, R72, R15 ;  /* 0x0000000f4848d220 */ /* 0x008fe20000410000 */
[----:B------:R-:W-:Y:S01]  /*c410*/  FADD.FTZ R11, R11, UR5 ;  /* 0x000000050b0b7e21 */ /* 0x000fe20008010000 */
[----:B------:R-:W-:-:S02]  /*c420*/  FSETP.GTU.FTZ.AND P2, PT, R12, 20, PT ;  /* 0x41a000000c00780b */ /* 0x000fc40003f5c000 */
[----:B------:R-:W-:-:S03]  /*c430*/  F2FP.F16.F32.PACK_AB R15, R59, R60 ;  /* 0x0000003c3b0f723e */ /* 0x000fc600000000ff */
[----:B------:R-:W3:Y:S01]  /*c440*/  @!P0 MUFU.EX2 R6, R6 ;  /* 0x0000000600068308 */ /* 0x000ee20000000800 */
[----:B0-----:R-:W-:Y:S01]  /*c450*/  FADD.FTZ R3, R0, UR5 ;  /* 0x0000000500037e21 */ /* 0x001fe20008010000 */
[----:B-1----:R-:W-:Y:S01]  /*c460*/  @!P1 FMUL.FTZ R75, R75, R8 ;  /* 0x000000084b4b9220 */ /* 0x002fe20000410000 */
[----:B------:R-:W-:Y:S01]  /*c470*/  LEA R8, R104, R101, 0x1 ;  /* 0x0000006568087211 */ /* 0x000fe200078e08ff */
[----:B------:R-:W-:Y:S01]  /*c480*/  @!P4 FMUL.FTZ R0, R16, -1.4426950216293334961 ;  /* 0xbfb8aa3b1000c820 */ /* 0x000fe20000410000 */
[----:B------:R-:W-:Y:S02]  /*c490*/  FSETP.GTU.FTZ.AND P1, PT, R11, 20, PT ;  /* 0x41a000000b00780b */ /* 0x000fe40003f3c000 */
[----:B------:R-:W-:Y:S01]  /*c4a0*/  FSETP.GTU.FTZ.AND P5, PT, R3, 20, PT ;  /* 0x41a000000300780b */ /* 0x000fe20003fbc000 */
[----:B------:R-:W-:Y:S01]  /*c4b0*/  @!P2 FMUL.FTZ R5, R12, -1.4426950216293334961 ;  /* 0xbfb8aa3b0c05a820 */ /* 0x000fe20000410000 */
[----:B--2---:R-:W-:Y:S01]  /*c4c0*/  @!P3 FMUL.FTZ R73, R73, R14 ;  /* 0x0000000e4949b220 */ /* 0x004fe20000410000 */
[----:B------:R-:W-:Y:S01]  /*c4d0*/  F2FP.F16.F32.PACK_AB R14, R61, R62 ;  /* 0x0000003e3d0e723e */ /* 0x000fe200000000ff */
[----:B------:R-:W0:Y:S01]  /*c4e0*/  @!P6 MUFU.EX2 R2, R2 ;  /* 0x000000020002e308 */ /* 0x000e220000000800 */
[----:B------:R-:W-:-:S02]  /*c4f0*/  F2FP.F16.F32.PACK_AB R12, R65, R66 ;  /* 0x00000042410c723e */ /* 0x000fc400000000ff */
[----:B------:R-:W-:Y:S02]  /*c500*/  LEA R8, R8, R103, 0x4 ;  /* 0x0000006708087211 */ /* 0x000fe400078e20ff */
[----:B------:R-:W-:Y:S01]  /*c510*/  FSETP.GTU.FTZ.AND P3, PT, R10, 20, PT ;  /* 0x41a000000a00780b */ /* 0x000fe20003f7c000 */
[----:B---3--:R-:W-:Y:S01]  /*c520*/  @!P0 FADD.FTZ R6, R6, 1 ;  /* 0x3f80000006068421 */ /* 0x008fe20000010000 */
[----:B------:R-:W-:Y:S01]  /*c530*/  @!P1 FMUL.FTZ R7, R11, -1.4426950216293334961 ;  /* 0xbfb8aa3b0b079820 */ /* 0x000fe20000410000 */
[----:B------:R-:W-:Y:S01]  /*c540*/  STS.128 [R8], R12 ;  /* 0x0000000c08007388 */ /* 0x000fe20000000c00 */
[----:B------:R-:W-:Y:S01]  /*c550*/  @!P5 FMUL.FTZ R3, R3, -1.4426950216293334961 ;  /* 0xbfb8aa3b0303d820 */ /* 0x000fe20000410000 */
[----:B------:R-:W1:Y:S02]  /*c560*/  @!P4 MUFU.EX2 R0, R0 ;  /* 0x000000000000c308 */ /* 0x000e640000000800 */
[----:B------:R-:W-:Y:S01]  /*c570*/  STS.128 [R8+0x10], R48 ;  /* 0x0000103008007388 */ /* 0x000fe20000000c00 */
[----:B------:R-:W-:-:S03]  /*c580*/  NOP ;  /* 0x0000000000007918 */ /* 0x000fc60000000000 */
[----:B------:R-:W2:Y:S02]  /*c590*/  LDS.128 R16, [R99] ;  /* 0x0000000063107984 */ /* 0x000ea40000000c00 */
[----:B------:R-:W3:Y:S01]  /*c5a0*/  @!P5 MUFU.EX2 R3, R3 ;  /* 0x000000030003d308 */ /* 0x000ee20000000800 */
[----:B------:R-:W-:Y:S01]  /*c5b0*/  @!P3 FMUL.FTZ R4, R10, -1.4426950216293334961 ;  /* 0xbfb8aa3b0a04b820 */ /* 0x000fe20000410000 */
[----:B0-----:R-:W-:Y:S01]  /*c5c0*/  @!P6 FADD.FTZ R2, R2, 1 ;  /* 0x3f8000000202e421 */ /* 0x001fe20000010000 */
[----:B------:R-:W0:Y:S01]  /*c5d0*/  LDS.128 R12, [R99+0x200] ;  /* 0x00020000630c7984 */ /* 0x000e220000000c00 */
[----:B-1----:R-:W-:-:S04]  /*c5e0*/  @!P4 FADD.FTZ R0, R0, 1 ;  /* 0x3f8000000000c421 */ /* 0x002fc80000010000 */
[----:B------:R-:W1:Y:S08]  /*c5f0*/  @!P1 MUFU.EX2 R7, R7 ;  /* 0x0000000700079308 */ /* 0x000e700000000800 */
[----:B------:R-:W4:Y:S01]  /*c600*/  @!P3 MUFU.EX2 R4, R4 ;  /* 0x000000040004b308 */ /* 0x000f220000000800 */
[----:B---3--:R-:W-:-:S07]  /*c610*/  @!P5 FADD.FTZ R3, R3, 1 ;  /* 0x3f8000000303d421 */ /* 0x008fce0000010000 */
[----:B------:R-:W3:Y:S01]  /*c620*/  @!P2 MUFU.EX2 R5, R5 ;  /* 0x000000050005a308 */ /* 0x000ee20000000800 */
[----:B-1----:R-:W-:-:S07]  /*c630*/  @!P1 FADD.FTZ R7, R7, 1 ;  /* 0x3f80000007079421 */ /* 0x002fce0000010000 */
[----:B------:R-:W1:Y:S01]  /*c640*/  @!P0 MUFU.RCP R9, R6 ;  /* 0x0000000600098308 */ /* 0x000e620000001000 */
[----:B----4-:R-:W-:-:S07]  /*c650*/  @!P3 FADD.FTZ R4, R4, 1 ;  /* 0x3f8000000404b421 */ /* 0x010fce0000010000 */
[----:B------:R4:W5:Y:S01]  /*c660*/  @!P6 MUFU.RCP R11, R2 ;  /* 0x00000002000be308 */ /* 0x0009620000001000 */
[----:B---3--:R-:W-:-:S07]  /*c670*/  @!P2 FADD.FTZ R5, R5, 1 ;  /* 0x3f8000000505a421 */ /* 0x008fce0000010000 */
[----:B------:R3:W2:Y:S01]  /*c680*/  @!P5 MUFU.RCP R6, R3 ;  /* 0x000000030006d308 */ /* 0x0006a20000001000 */
[----:B----4-:R-:W-:Y:S01]  /*c690*/  MOV R2, UR17 ;  /* 0x0000001100027c02 */ /* 0x010fe20008000f00 */
[----:B-1----:R-:W-:-:S05]  /*c6a0*/  @!P0 FMUL.FTZ R78, R78, R9 ;  /* 0x000000094e4e8220 */ /* 0x002fca0000410000 */
[----:B------:R-:W-:Y:S01]  /*c6b0*/  F2FP.F16.F32.PACK_AB R20, R78, R75 ;  /* 0x0000004b4e14723e */ /* 0x000fe200000000ff */
[----:B------:R-:W1:Y:S01]  /*c6c0*/  @!P4 MUFU.RCP R0, R0 ;  /* 0x000000000000c308 */ /* 0x000e620000001000 */
[----:B---3--:R-:W-:Y:S01]  /*c6d0*/  MOV R3, UR24 ;  /* 0x0000001800037c02 */ /* 0x008fe20008000f00 */
[----:B-----5:R-:W-:Y:S01]  /*c6e0*/  @!P6 FMUL.FTZ R80, R80, R11 ;  /* 0x0000000b5050e220 */ /* 0x020fe20000410000 */
[----:B------:R-:W-:Y:S02]  /*c6f0*/  ULDC.64 UR24, c[0x0][0x3a8] ;  /* 0x0000ea0000187ab9 */ /* 0x000fe40000000a00 */
[----:B------:R-:W-:Y:S01]  /*c700*/  UIMAD UR17, UR27, UR24, URZ ;  /* 0x000000181b1172a4 */ /* 0x000fe2000f8e023f */
[----:B------:R-:W-:Y:S01]  /*c710*/  IMAD.WIDE R2, R100, 0x10, R2 ;  /* 0x0000001064027825 */ /* 0x000fe200078e0202 */
[----:B------:R-:W-:Y:S01]  /*c720*/  UIMAD.WIDE.U32 UR8, UR12, UR24, UR8 ;  /* 0x000000180c0872a5 */ /* 0x000fe2000f8e0008 */
[----:B------:R3:W4:Y:S02]  /*c730*/  @!P3 MUFU.RCP R21, R4 ;  /* 0x000000040015b308 */ /* 0x0007240000001000 */
[----:B--2---:R-:W-:Y:S01]  /*c740*/  @!P5 FMUL.FTZ R81, R81, R6 ;  /* 0x000000065151d220 */ /* 0x004fe20000410000 */
[----:B------:R-:W-:Y:S01]  /*c750*/  F2FP.F16.F32.PACK_AB R6, R72, R71 ;  /* 0x000000474806723e */ /* 0x000fe200000000ff */
[----:B------:R-:W-:Y:S01]  /*c760*/  STG.E.128 desc[UR18][R2.64], R16 ;  /* 0x0000001002007986 */ /* 0x000fe2000c101d12 */
[----:B------:R-:W-:-:S03]  /*c770*/  UIMAD UR17, UR12, UR25, UR17 ;  /* 0x000000190c1172a4 */ /* 0x000fc6000f8e0211 */
[----:B0-----:R0:W-:Y:S01]  /*c780*/  STG.E.128 desc[UR18][R2.64+0x200], R12 ;  /* 0x0002000c02007986 */ /* 0x0011e2000c101d12 */
[----:B------:R2:W5:Y:S01]  /*c790*/  @!P2 MUFU.RCP R10, R5 ;  /* 0x00000005000aa308 */ /* 0x0005620000001000 */
[----:B-1----:R-:W-:Y:S01]  /*c7a0*/  @!P4 FMUL.FTZ R77, R77, R0 ;  /* 0x000000004d4dc220 */ /* 0x002fe20000410000 */
[----:B---3--:R-:W-:Y:S01]  /*c7b0*/  F2FP.F16.F32.PACK_AB R4, R68, R67 ;  /* 0x000000434404723e */ /* 0x008fe200000000ff */
[----:B------:R-:W-:Y:S01]  /*c7c0*/  ULDC.64 UR24, c[0x0][0x3b0] ;  /* 0x0000ec0000187ab9 */ /* 0x000fe20000000a00 */
[----:B------:R-:W-:Y:S02]  /*c7d0*/  UIADD3 UR9, UR9, UR17, URZ ;  /* 0x0000001109097290 */ /* 0x000fe4000fffe03f */
[----:B------:R-:W-:Y:S02]  /*c7e0*/  UIMAD UR17, UR11, UR24, URZ ;  /* 0x000000180b1172a4 */ /* 0x000fe4000f8e023f */
[----:B------:R-:W1:Y:S01]  /*c7f0*/  @!P1 MUFU.RCP R7, R7 ;  /* 0x0000000700079308 */ /* 0x000e620000001000 */
[----:B----4-:R-:W-:Y:S01]  /*c800*/  @!P3 FMUL.FTZ R82, R82, R21 ;  /* 0x000000155252b220 */ /* 0x010fe20000410000 */
[----:B--2---:R-:W-:Y:S01]  /*c810*/  FADD.FTZ R5, R67, R108 ;  /* 0x0000006c43057221 */ /* 0x004fe20000010000 */
[----:B------:R-:W-:Y:S01]  /*c820*/  F2FP.F16.F32.PACK_AB R21, R80, R77 ;  /* 0x0000004d5015723e */ /* 0x000fe200000000ff */
[----:B------:R-:W-:-:S02]  /*c830*/  UIMAD UR17, UR10, UR25, UR17 ;  /* 0x000000190a1172a4 */ /* 0x000fc4000f8e0211 */
[----:B------:R-:W-:Y:S01]  /*c840*/  FADD.FTZ R0, R5, R68 ;  /* 0x0000004405007221 */ /* 0x000fe20000010000 */
[----:B------:R-:W-:Y:S01]  /*c850*/  F2FP.F16.F32.PACK_AB R5, R70, R69 ;  /* 0x000000454605723e */ /* 0x000fe200000000ff */
[----:B------:R-:W-:Y:S01]  /*c860*/  UIMAD.WIDE.U32 UR8, UR10, UR24, UR8 ;  /* 0x000000180a0872a5 */ /* 0x000fe2000f8e0008 */
[----:B-----5:R-:W-:Y:S01]  /*c870*/  @!P2 FMUL.FTZ R83, R83, R10 ;  /* 0x0000000a5353a220 */ /* 0x020fe20000410000 */
[----:B------:R-:W-:Y:S01]  /*c880*/  F2FP.F16.F32.PACK_AB R22, R82, R81 ;  /* 0x000000515216723e */ /* 0x000fe200000000ff */
[----:B------:R-:W-:Y:S01]  /*c890*/  FADD.FTZ R69, R0, R69 ;  /* 0x0000004500457221 */ /* 0x000fe20000010000 */
[----:B------:R-:W-:Y:S01]  /*c8a0*/  ULDC.64 UR24, c[0x0][0x3f0] ;  /* 0x0000fc0000187ab9 */ /* 0x000fe20000000a00 */
[----:B------:R-:W-:Y:S02]  /*c8b0*/  UIADD3 UR17, UR9, UR17, URZ ;  /* 0x0000001109117290 */ /* 0x000fe4000fffe03f */
[----:B------:R-:W-:Y:S01]  /*c8c0*/  FADD.FTZ R70, R69, R70 ;  /* 0x0000004645467221 */ /* 0x000fe20000010000 */
[----:B------:R-:W-:Y:S01]  /*c8d0*/  ULEA UR9, UP0, UR8, UR24, 0x1 ;  /* 0x0000001808097291 */ /* 0x000fe2000f80083f */
[----:B-1----:R-:W-:Y:S01]  /*c8e0*/  @!P1 FMUL.FTZ R84, R84, R7 ;  /* 0x0000000754549220 */ /* 0x002fe20000410000 */
[----:B------:R-:W-:Y:S01]  /*c8f0*/  F2FP.F16.F32.PACK_AB R7, R76, R73 ;  /* 0x000000494c07723e */ /* 0x000fe200000000ff */
[----:B------:R-:W-:Y:S01]  /*c900*/  BAR.SYNC.DEFER_BLOCKING 0x0 ;  /* 0x0000000000007b1d */ /* 0x000fe20000010000 */
[----:B------:R-:W-:Y:S01]  /*c910*/  FADD.FTZ R71, R70, R71 ;  /* 0x0000004746477221 */ /* 0x000fe20000010000 */
[----:B------:R-:W-:Y:S01]  /*c920*/  ULEA.HI.X UR8, UR8, UR25, UR17, 0x1, UP0 ;  /* 0x0000001908087291 */ /* 0x000fe200080f0c11 */
[----:B------:R-:W-:Y:S01]  /*c930*/  F2FP.F16.F32.PACK_AB R23, R84, R83 ;  /* 0x000000535417723e */ /* 0x000fe200000000ff */
[----:B------:R-:W-:Y:S01]  /*c940*/  UISETP.GT.AND UP0, UPT, UR14, 0x1, UPT ;  /* 0x000000010e00788c */ /* 0x000fe2000bf04270 */
[----:B------:R-:W-:Y:S01]  /*c950*/  FADD.FTZ R72, R71, R72 ;  /* 0x0000004847487221 */ /* 0x000fe20000010000 */
[----:B0-----:R-:W-:Y:S01]  /*c960*/  MOV R2, UR9 ;  /* 0x0000000900027c02 */ /* 0x001fe20008000f00 */
[----:B------:R-:W-:Y:S01]  /*c970*/  UMOV UR14, UR7 ;  /* 0x00000007000e7c82 */ /* 0x000fe20008000000 */
        /* <DEDUP_REMOVED lines=21> */
.L_x_11222:
        /* <DEDUP_REMOVED lines=9> */
[----:B------:R-:W1:Y:S01]  /*cb60*/  SHFL.DOWN P0, R3, R0, 0x2, 0x1f ;  /* 0x08401f0000037f89 */ /* 0x000e620000000000 */
[----:B--2---:R-:W-:-:S13]  /*cb70*/  ISETP.NE.AND P1, PT, R4, RZ, PT ;  /* 0x000000ff0400720c */ /* 0x004fda0003f25270 */
[----:B------:R-:W2:Y:S01]  /*cb80*/  @!P1 S2R R9, SR_CgaCtaId ;  /* 0x0000000000099919 */ /* 0x000ea20000008800 */
[----:B---3--:R-:W-:Y:S01]  /*cb90*/  @!P1 SHF.R.S32.HI R7, RZ, 0x1f, R6 ;  /* 0x0000001fff079819 */ /* 0x008fe20000011406 */
[----:B-1----:R-:W-:Y:S01]  /*cba0*/  @P0 FADD R3, R0, R3 ;  /* 0x0000000300030221 */ /* 0x002fe20000000000 */
[----:B------:R-:W-:Y:S02]  /*cbb0*/  @!P1 MOV R0, 0x400 ;  /* 0x0000040000009802 */ /* 0x000fe40000000f00 */
[----:B------:R-:W-:Y:S02]  /*cbc0*/  @!P1 LEA.HI R7, R7, R6, RZ, 0x5 ;  /* 0x0000000607079211 */ /* 0x000fe400078f28ff */
[----:B------:R-:W1:Y:S01]  /*cbd0*/  SHFL.DOWN P0, R2, R3, 0x4, 0x1f ;  /* 0x08801f0003027f89 */ /* 0x000e620000000000 */
[----:B--2---:R-:W-:Y:S01]  /*cbe0*/  @!P1 LEA R0, R9, R0, 0x18 ;  /* 0x0000000009009211 */ /* 0x004fe200078ec0ff */
        /* <DEDUP_REMOVED lines=19> */
.L_x_11353:
[----:B------:R-:W-:Y:S05]  /*cd20*/  BSYNC B0 ;  /* 0x0000000000007941 */ /* 0x000fea0003800000 */
.L_x_11352:
[----:B------:R-:W-:Y:S01]  /*cd30*/  ULDC.64 UR4, c[0x0][0x3f8] ;  /* 0x0000fe0000047ab9 */ /* 0x000fe20000000a00 */
[----:B------:R-:W-:Y:S01]  /*cd40*/  BSSY B0, `(.L_x_11354) ;  /* 0x0000028000007945 */ /* 0x000fe20003800000 */
[----:B------:R-:W-:-:S04]  /*cd50*/  ISETP.NE.U32.AND P0, PT, RZ, UR4, PT ;  /* 0x00000004ff007c0c */ /* 0x000fc8000bf05070 */
[----:B------:R-:W-:-:S13]  /*cd60*/  ISETP.NE.AND.EX P0, PT, RZ, UR5, PT, P0 ;  /* 0x00000005ff007c0c */ /* 0x000fda000bf05300 */
[----:B------:R-:W-:Y:S05]  /*cd70*/  @!P0 BRA `(.L_x_11355) ;  /* 0x00000000008c8947 */ /* 0x000fea0003800000 */
[----:B------:R-:W-:Y:S06]  /*cd80*/  BAR.SYNC.DEFER_BLOCKING 0x0 ;  /* 0x0000000000007b1d */ /* 0x000fec0000010000 */
[----:B-12---:R-:W1:Y:S01]  /*cd90*/  SHFL.DOWN P0, R3, R108, 0x1, 0x1f ;  /* 0x08201f006c037f89 */ /* 0x006e620000000000 */
        /* <DEDUP_REMOVED lines=24> */
[----:B------:R-:W-:Y:S02]  /*cf20*/  @!P0 MOV R0, 0x400 ;  /* 0x0000040000008802 */ /* 0x000fe40000000f00 */
[----:B------:R-:W-:Y:S02]  /*cf30*/  MOV R2, UR58 ;  /* 0x0000003a00027c02 */ /* 0x000fe40008000f00 */
[----:B--2---:R-:W-:Y:S02]  /*cf40*/  @!P0 LEA R0, R3, R0, 0x18 ;  /* 0x0000000003008211 */ /* 0x004fe400078ec0ff */
[----:B------:R-:W-:-:S04]  /*cf50*/  MOV R3, UR59 ;  /* 0x0000003b00037c02 */ /* 0x000fc80008000f00 */
[----:B------:R-:W1:Y:S02]  /*cf60*/  @!P0 LDS R0, [R0+0x3188] ;  /* 0x0031880000008984 */ /* 0x000e640000000800 */
[----:B-1----:R-:W-:-:S05]  /*cf70*/  @!P0 FADD.FTZ R7, R7, R0 ;  /* 0x0000000007078221 */ /* 0x002fca0000010000 */
[----:B------:R2:W-:Y:S01]  /*cf80*/  REDG.E.ADD.F32.FTZ.RN.STRONG.GPU desc[UR18][R2.64], R7 ;  /* 0x00000007020079a6 */ /* 0x0005e2000c10f392 */
[----:B------:R-:W-:Y:S01]  /*cf90*/  HFMA2.MMA R11, -RZ, RZ, 0, 0 ;  /* 0x00000000ff0b7435 */ /* 0x000fe200000001ff */
[----:B------:R-:W-:Y:S10]  /*cfa0*/  BRA `(.L_x_11356) ;  /* 0x0000000000047947 */ /* 0x000ff40003800000 */
.L_x_11355:
[----:B------:R-:W3:Y:S02]  /*cfb0*/  S2R R11, SR_TID.X ;  /* 0x00000000000b7919 */ /* 0x000ee40000002100 */
.L_x_11356:
[----:B------:R-:W-:Y:S05]  /*cfc0*/  BSYNC B0 ;  /* 0x0000000000007941 */ /* 0x000fea0003800000 */
.L_x_11354:
        /* <DEDUP_REMOVED lines=22> */
.L_x_11358:
        /* <DEDUP_REMOVED lines=32> */
.L_x_11357:
[----:B------:R-:W-:Y:S05]  /*d330*/  EXIT ;  /* 0x000000000000794d */ /* 0x000fea0003800000 */
.L_x_11259:
[----:B------:R-:W-:Y:S01]  /*d340*/  HFMA2.MMA R233, -RZ, RZ, 0, 5.9604644775390625e-08 ;  /* 0x00000001ffe97435 */ /* 0x000fe200000001ff */
[----:B------:R-:W-:Y:S02]  /*d350*/  MOV R236, R230 ;  /* 0x000000e600ec7202 */ /* 0x000fe40000000f00 */
[----:B------:R-:W-:Y:S02]  /*d360*/  MOV R234, RZ ;  /* 0x000000ff00ea7202 */ /* 0x000fe40000000f00 */
[----:B------:R-:W-:-:S07]  /*d370*/  MOV R23, 0xffffffff ;  /* 0xffffffff00177802 */ /* 0x000fce0000000f00 */
[----:B0-2---:R-:W-:Y:S05]  /*d380*/  WARPSYNC.COLLECTIVE R23, `(.L_x_11359) ;  /* 0x0000000017087348 */ /* 0x005fea0003c00000 */
[----:B------:R1:W3:Y:S02]  /*d390*/  SHFL.UP P3, R237, R236, R233, R234 ;  /* 0x040000e9eced7389 */ /* 0x0002e400000600ea */
[----:B0123--:R-:W-:Y:S01]  /*d3a0*/  ENDCOLLECTIVE ;  /* 0x000000000000791b */ /* 0x00ffe20003800000 */
.L_x_11359:
[----:B------:R-:W-:Y:S02]  /*d3b0*/  MOV R236, R20 ;  /* 0x0000001400ec7202 */ /* 0x000fe40000000f00 */
[----:B------:R-:W-:-:S07]  /*d3c0*/  MOV R21, R237 ;  /* 0x000000ed00157202 */ /* 0x000fce0000000f00 */
[----:B------:R-:W-:Y:S05]  /*d3d0*/  WARPSYNC.COLLECTIVE R23, `(.L_x_11360) ;  /* 0x0000000017087348 */ /* 0x000fea0003c00000 */
[----:B------:R0:W1:Y:S02]  /*d3e0*/  SHFL.UP P3, R237, R236, R233, R234 ;  /* 0x040000e9eced7389 */ /* 0x00006400000600ea */
[----:B01----:R-:W-:Y:S01]  /*d3f0*/  ENDCOLLECTIVE ;  /* 0x000000000000791b */ /* 0x003fe20003800000 */
.L_x_11360:
[----:B------:R-:W-:Y:S02]  /*d400*/  MOV R236, R231 ;  /* 0x000000e700ec7202 */ /* 0x000fe40000000f00 */
[----:B------:R-:W-:-:S07]  /*d410*/  MOV R229, R237 ;  /* 0x000000ed00e57202 */ /* 0x000fce0000000f00 */
[----:B------:R-:W-:Y:S05]  /*d420*/  WARPSYNC.COLLECTIVE R23, `(.L_x_11361) ;  /* 0x0000000017087348 */ /* 0x000fea0003c00000 */
[----:B------:R0:W1:Y:S02]  /*d430*/  SHFL.UP P3, R237, R236, R233, R234 ;  /* 0x040000e9eced7389 */ /* 0x00006400000600ea */
[----:B01----:R-:W-:Y:S01]  /*d440*/  ENDCOLLECTIVE ;  /* 0x000000000000791b */ /* 0x003fe20003800000 */
.L_x_11361:
[----:B------:R-:W-:Y:S02]  /*d450*/  MOV R236, R232 ;  /* 0x000000e800ec7202 */ /* 0x000fe40000000f00 */
[----:B------:R-:W-:-:S07]  /*d460*/  MOV R235, R237 ;  /* 0x000000ed00eb7202 */ /* 0x000fce0000000f00 */
[----:B------:R-:W-:Y:S05]  /*d470*/  WARPSYNC.COLLECTIVE R23, `(.L_x_11362) ;  /* 0x0000000017087348 */ /* 0x000fea0003c00000 */
[----:B------:R0:W1:Y:S02]  /*d480*/  SHFL.UP P3, R237, R236, R233, R234 ;  /* 0x040000e9eced7389 */ /* 0x00006400000600ea */
[----:B01----:R-:W-:Y:S01]  /*d490*/  ENDCOLLECTIVE ;  /* 0x000000000000791b */ /* 0x003fe20003800000 */
.L_x_11362:
        /* <DEDUP_REMOVED lines=17> */
.L_x_11363:
[----:B------:R-:W-:Y:S02]  /*d5b0*/  MOV R236, R20 ;  /* 0x0000001400ec7202 */ /* 0x000fe40000000f00 */
[----:B------:R-:W-:-:S07]  /*d5c0*/  MOV R21, R237 ;  /* 0x000000ed00157202 */ /* 0x000fce0000000f00 */
[----:B------:R-:W-:Y:S05]  /*d5d0*/  WARPSYNC.COLLECTIVE R23, `(.L_x_11364) ;  /* 0x0000000017087348 */ /* 0x000fea0003c00000 */
[----:B------:R0:W1:Y:S02]  /*d5e0*/  SHFL.UP P3, R237, R236, R233, R234 ;  /* 0x040000e9eced7389 */ /* 0x00006400000600ea */
[----:B01----:R-:W-:Y:S01]  /*d5f0*/  ENDCOLLECTIVE ;  /* 0x000000000000791b */ /* 0x003fe20003800000 */
.L_x_11364:
[----:B------:R-:W-:Y:S02]  /*d600*/  MOV R236, R231 ;  /* 0x000000e700ec7202 */ /* 0x000fe40000000f00 */
[----:B------:R-:W-:-:S07]  /*d610*/  MOV R229, R237 ;  /* 0x000000ed00e57202 */ /* 0x000fce0000000f00 */
[----:B------:R-:W-:Y:S05]  /*d620*/  WARPSYNC.COLLECTIVE R23, `(.L_x_11365) ;  /* 0x0000000017087348 */ /* 0x000fea0003c00000 */
[----:B------:R0:W1:Y:S02]  /*d630*/  SHFL.UP P3, R237, R236, R233, R234 ;  /* 0x040000e9eced7389 */ /* 0x00006400000600ea */
[----:B01----:R-:W-:Y:S01]  /*d640*/  ENDCOLLECTIVE ;  /* 0x000000000000791b */ /* 0x003fe20003800000 */
.L_x_11365:
[----:B------:R-:W-:Y:S02]  /*d650*/  MOV R236, R232 ;  /* 0x000000e800ec7202 */ /* 0x000fe40000000f00 */
[----:B------:R-:W-:-:S07]  /*d660*/  MOV R235, R237 ;  /* 0x000000ed00eb7202 */ /* 0x000fce0000000f00 */
[----:B------:R-:W-:Y:S05]  /*d670*/  WARPSYNC.COLLECTIVE R23, `(.L_x_11366) ;  /* 0x0000000017087348 */ /* 0x000fea0003c00000 */
[----:B------:R0:W1:Y:S02]  /*d680*/  SHFL.UP P3, R237, R236, R233, R234 ;  /* 0x040000e9eced7389 */ /* 0x00006400000600ea */
[----:B01----:R-:W-:Y:S01]  /*d690*/  ENDCOLLECTIVE ;  /* 0x000000000000791b */ /* 0x003fe20003800000 */
.L_x_11366:
        /* <DEDUP_REMOVED lines=17> */
.L_x_11367:
[----:B------:R-:W-:Y:S02]  /*d7b0*/  MOV R236, R21 ;  /* 0x0000001500ec7202 */ /* 0x000fe40000000f00 */
[----:B------:R-:W-:-:S07]  /*d7c0*/  MOV R20, R237 ;  /* 0x000000ed00147202 */ /* 0x000fce0000000f00 */
[----:B------:R-:W-:Y:S05]  /*d7d0*/  WARPSYNC.COLLECTIVE R23, `(.L_x_11368) ;  /* 0x0000000017087348 */ /* 0x000fea0003c00000 */
[----:B------:R0:W1:Y:S02]  /*d7e0*/  SHFL.UP P3, R237, R236, R233, R234 ;  /* 0x040000e9eced7389 */ /* 0x00006400000600ea */
[----:B01----:R-:W-:Y:S01]  /*d7f0*/  ENDCOLLECTIVE ;  /* 0x000000000000791b */ /* 0x003fe20003800000 */
.L_x_11368:
[----:B------:R-:W-:Y:S02]  /*d800*/  MOV R236, R231 ;  /* 0x000000e700ec7202 */ /* 0x000fe40000000f00 */
[----:B------:R-:W-:-:S07]  /*d810*/  MOV R22, R237 ;  /* 0x000000ed00167202 */ /* 0x000fce0000000f00 */
[----:B------:R-:W-:Y:S05]  /*d820*/  WARPSYNC.COLLECTIVE R23, `(.L_x_11369) ;  /* 0x0000000017087348 */ /* 0x000fea0003c00000 */
[----:B------:R0:W1:Y:S02]  /*d830*/  SHFL.UP P3, R237, R236, R233, R234 ;  /* 0x040000e9eced7389 */ /* 0x00006400000600ea */
[----:B01----:R-:W-:Y:S01]  /*d840*/  ENDCOLLECTIVE ;  /* 0x000000000000791b */ /* 0x003fe20003800000 */
.L_x_11369:
[----:B------:R-:W-:Y:S02]  /*d850*/  MOV R236, R232 ;  /* 0x000000e800ec7202 */ /* 0x000fe40000000f00 */
[----:B------:R-:W-:-:S07]  /*d860*/  MOV R229, R237 ;  /* 0x000000ed00e57202 */ /* 0x000fce0000000f00 */
[----:B------:R-:W-:Y:S05]  /*d870*/  WARPSYNC.COLLECTIVE R23, `(.L_x_11370) ;  /* 0x0000000017087348 */ /* 0x000fea0003c00000 */
[----:B------:R0:W1:Y:S02]  /*d880*/  SHFL.UP P3, R237, R236, R233, R234 ;  /* 0x040000e9eced7389 */ /* 0x00006400000600ea */
[----:B01----:R-:W-:Y:S01]  /*d890*/  ENDCOLLECTIVE ;  /* 0x000000000000791b */ /* 0x003fe20003800000 */
.L_x_11370:
[C---:B------:R-:W-:Y:S01]  /*d8a0*/  FMUL.FTZ R240, R21.reuse, R229 ;  /* 0x000000e515f07220 */ /* 0x040fe20000410000 */
[----:B------:R-:W-:Y:S01]  /*d8b0*/  FMUL.FTZ R23, R21, R22 ;  /* 0x0000001615177220 */ /* 0x000fe20000410000 */
[----:B------:R-:W-:Y:S01]  /*d8c0*/  HFMA2.MMA R233, -RZ, RZ, 0, 4.76837158203125e-07 ;  /* 0x00000008ffe97435 */ /* 0x000fe200000001ff */
        /* <DEDUP_REMOVED lines=16> */
.L_x_11371:
[----:B------:R-:W-:Y:S02]  /*d9d0*/  MOV R236, R20 ;  /* 0x0000001400ec7202 */ /* 0x000fe40000000f00 */
[----:B------:R-:W-:-:S07]  /*d9e0*/  MOV R21, R237 ;  /* 0x000000ed00157202 */ /* 0x000fce0000000f00 */
[----:B------:R-:W-:Y:S05]  /*d9f0*/  WARPSYNC.COLLECTIVE R23, `(.L_x_11372) ;  /* 0x0000000017087348 */ /* 0x000fea0003c00000 */
[----:B------:R0:W1:Y:S02]  /*da00*/  SHFL.UP P3, R237, R236, R233, R234 ;  /* 0x040000e9eced7389 */ /* 0x00006400000600ea */
[----:B01----:R-:W-:Y:S01]  /*da10*/  ENDCOLLECTIVE ;  /* 0x000000000000791b */ /* 0x003fe20003800000 */
.L_x_11372:
[----:B------:R-:W-:Y:S02]  /*da20*/  MOV R236, R231 ;  /* 0x000000e700ec7202 */ /* 0x000fe40000000f00 */
[----:B------:R-:W-:-:S07]  /*da30*/  MOV R229, R237 ;  /* 0x000000ed00e57202 */ /* 0x000fce0000000f00 */
[----:B------:R-:W-:Y:S05]  /*da40*/  WARPSYNC.COLLECTIVE R23, `(.L_x_11373) ;  /* 0x0000000017087348 */ /* 0x000fea0003c00000 */
[----:B------:R0:W1:Y:S02]  /*da50*/  SHFL.UP P3, R237, R236, R233, R234 ;  /* 0x040000e9eced7389 */ /* 0x00006400000600ea */
[----:B01----:R-:W-:Y:S01]  /*da60*/  ENDCOLLECTIVE ;  /* 0x000000000000791b */ /* 0x003fe20003800000 */
.L_x_11373:
[----:B------:R-:W-:Y:S02]  /*da70*/  MOV R236, R232 ;  /* 0x000000e800ec7202 */ /* 0x000fe40000000f00 */
[----:B------:R-:W-:-:S07]  /*da80*/  MOV R235, R237 ;  /* 0x000000ed00eb7202 */ /* 0x000fce0000000f00 */
[----:B------:R-:W-:Y:S05]  /*da90*/  WARPSYNC.COLLECTIVE R23, `(.L_x_11374) ;  /* 0x0000000017087348 */ /* 0x000fea0003c00000 */
[----:B------:R0:W1:Y:S02]  /*daa0*/  SHFL.UP P3, R237, R236, R233, R234 ;  /* 0x040000e9eced7389 */ /* 0x00006400000600ea */
[----:B01----:R-:W-:Y:S01]  /*dab0*/  ENDCOLLECTIVE ;  /* 0x000000000000791b */ /* 0x003fe20003800000 */
.L_x_11374:
        /* <DEDUP_REMOVED lines=17> */
.L_x_11375:
[----:B------:R-:W-:Y:S02]  /*dbd0*/  MOV R236, R20 ;  /* 0x0000001400ec7202 */ /* 0x000fe40000000f00 */
[----:B------:R-:W-:-:S07]  /*dbe0*/  MOV R21, R237 ;  /* 0x000000ed00157202 */ /* 0x000fce0000000f00 */
[----:B------:R-:W-:Y:S05]  /*dbf0*/  WARPSYNC.COLLECTIVE R23, `(.L_x_11376) ;  /* 0x0000000017087348 */ /* 0x000fea0003c00000 */
[----:B------:R0:W1:Y:S02]  /*dc00*/  SHFL.UP P3, R237, R236, R233, R234 ;  /* 0x040000e9eced7389 */ /* 0x00006400000600ea */
[----:B01----:R-:W-:Y:S01]  /*dc10*/  ENDCOLLECTIVE ;  /* 0x000000000000791b */ /* 0x003fe20003800000 */
.L_x_11376:
[----:B------:R-:W-:Y:S02]  /*dc20*/  MOV R236, R231 ;  /* 0x000000e700ec7202 */ /* 0x000fe40000000f00 */
[----:B------:R-:W-:-:S07]  /*dc30*/  MOV R229, R237 ;  /* 0x000000ed00e57202 */ /* 0x000fce0000000f00 */
[----:B------:R-:W-:Y:S05]  /*dc40*/  WARPSYNC.COLLECTIVE R23, `(.L_x_11377) ;  /* 0x0000000017087348 */ /* 0x000fea0003c00000 */
[----:B------:R0:W1:Y:S02]  /*dc50*/  SHFL.UP P3, R237, R236, R233, R234 ;  /* 0x040000e9eced7389 */ /* 0x00006400000600ea */
[----:B01----:R-:W-:Y:S01]  /*dc60*/  ENDCOLLECTIVE ;  /* 0x000000000000791b */ /* 0x003fe20003800000 */
.L_x_11377:
[----:B------:R-:W-:Y:S02]  /*dc70*/  MOV R236, R232 ;  /* 0x000000e800ec7202 */ /* 0x000fe40000000f00 */
[----:B------:R-:W-:-:S07]  /*dc80*/  MOV R235, R237 ;  /* 0x000000ed00eb7202 */ /* 0x000fce0000000f00 */
[----:B------:R-:W-:Y:S05]  /*dc90*/  WARPSYNC.COLLECTIVE R23, `(.L_x_11378) ;  /* 0x0000000017087348 */ /* 0x000fea0003c00000 */
[----:B------:R0:W1:Y:S02]  /*dca0*/  SHFL.UP P3, R237, R236, R233, R234 ;  /* 0x040000e9eced7389 */ /* 0x00006400000600ea */
[----:B01----:R-:W-:Y:S01]  /*dcb0*/  ENDCOLLECTIVE ;  /* 0x000000000000791b */ /* 0x003fe20003800000 */
.L_x_11378:
[----:B------:R-:W-:Y:S05]  /*dcc0*/  BRA `(.L_x_11379) ;  /* 0xffffff8000a87947 */ /* 0x000fea000383ffff */
.L_x_11260:
        /* <DEDUP_REMOVED lines=8> */
.L_x_11381:
[----:B------:R-:W-:Y:S05]  /*dd50*/  BSYNC B0 ;  /* 0x0000000000007941 */ /* 0x000fea0003800000 */
.L_x_11380:
[----:B------:R-:W-:Y:S05]  /*dd60*/  BRA `(.L_x_11382) ;  /* 0xffffff8000b87947 */ /* 0x000fea000383ffff */
.L_x_11261:
        /* <DEDUP_REMOVED lines=8> */
.L_x_11384:
[----:B------:R-:W-:Y:S05]  /*ddf0*/  BSYNC B0 ;  /* 0x0000000000007941 */ /* 0x000fea0003800000 */
.L_x_11383:
[----:B------:R-:W-:Y:S05]  /*de00*/  BRA `(.L_x_11385) ;  /* 0xffffff8000987947 */ /* 0x000fea000383ffff */
.L_x_11262:
        /* <DEDUP_REMOVED lines=8> */
.L_x_11387:
[----:B------:R-:W-:Y:S05]  /*de90*/  BSYNC B0 ;  /* 0x0000000000007941 */ /* 0x000fea0003800000 */
.L_x_11386:
[----:B------:R-:W-:Y:S05]  /*dea0*/  BRA `(.L_x_11388) ;  /* 0xffffff8000787947 */ /* 0x000fea000383ffff */
.L_x_11263:
        /* <DEDUP_REMOVED lines=8> */
.L_x_11390:
[----:B------:R-:W-:Y:S05]  /*df30*/  BSYNC B0 ;  /* 0x0000000000007941 */ /* 0x000fea0003800000 */
.L_x_11389:
[----:B------:R-:W-:Y:S05]  /*df40*/  BRA `(.L_x_11391) ;  /* 0xffffff8000587947 */ /* 0x000fea000383ffff */
.L_x_11264:
        /* <DEDUP_REMOVED lines=8> */
.L_x_11393:
[----:B------:R-:W-:Y:S05]  /*dfd0*/  BSYNC B0 ;  /* 0x0000000000007941 */ /* 0x000fea0003800000 */
.L_x_11392:
        /* <DEDUP_REMOVED lines=10> */
.L_x_11394:
[----:B------:R-:W-:Y:S02]  /*e080*/  MOV R20, 0x1f ;  /* 0x0000001f00147802 */ /* 0x000fe40000000f00 */
[----:B------:R-:W-:Y:S02]  /*e090*/  MOV R236, R231 ;  /* 0x000000e700ec7202 */ /* 0x000fe40000000f00 */
[----:B------:R-:W-:-:S07]  /*e0a0*/  MOV R235, R237 ;  /* 0x000000ed00eb7202 */ /* 0x000fce0000000f00 */
[----:B------:R-:W-:Y:S05]  /*e0b0*/  WARPSYNC.COLLECTIVE R23, `(.L_x_11395) ;  /* 0x0000000017087348 */ /* 0x000fea0003c00000 */
[----:B------:R0:W1:Y:S02]  /*e0c0*/  SHFL.UP P3, R237, R236, R233, R234 ;  /* 0x040000e9eced7389 */ /* 0x00006400000600ea */
[----:B01----:R-:W-:Y:S01]  /*e0d0*/  ENDCOLLECTIVE ;  /* 0x000000000000791b */ /* 0x003fe20003800000 */
.L_x_11395:
[----:B------:R-:W-:Y:S02]  /*e0e0*/  MOV R236, R232 ;  /* 0x000000e800ec7202 */ /* 0x000fe40000000f00 */
[----:B------:R-:W-:-:S07]  /*e0f0*/  MOV R231, R237 ;  /* 0x000000ed00e77202 */ /* 0x000fce0000000f00 */
[----:B------:R-:W-:Y:S05]  /*e100*/  WARPSYNC.COLLECTIVE R23, `(.L_x_11396) ;  /* 0x0000000017087348 */ /* 0x000fea0003c00000 */
[----:B------:R0:W1:Y:S02]  /*e110*/  SHFL.UP P3, R237, R236, R233, R234 ;  /* 0x040000e9eced7389 */ /* 0x00006400000600ea */
[----:B01----:R-:W-:Y:S01]  /*e120*/  ENDCOLLECTIVE ;  /* 0x000000000000791b */ /* 0x003fe20003800000 */
.L_x_11396:
[----:B------:R-:W-:Y:S05]  /*e130*/  WARPSYNC.COLLECTIVE R23, `(.L_x_11397) ;  /* 0x0000000017087348 */ /* 0x000fea0003c00000 */
[----:B------:R0:W1:Y:S02]  /*e140*/  SHFL.IDX P3, R229, R22, R21, R20 ;  /* 0x0000001516e57389 */ /* 0x0000640000060014 */
[----:B01----:R-:W-:Y:S01]  /*e150*/  ENDCOLLECTIVE ;  /* 0x000000000000791b */ /* 0x003fe20003800000 */
.L_x_11397:
[----:B------:R-:W-:Y:S02]  /*e160*/  MOV R22, R13 ;  /* 0x0000000d00167202 */ /* 0x000fe40000000f00 */
[----:B------:R-:W-:Y:S02]  /*e170*/  MOV R232, R237 ;  /* 0x000000ed00e87202 */ /* 0x000fe40000000f00 */
[----:B------:R-:W-:-:S07]  /*e180*/  MOV R12, R229 ;  /* 0x000000e5000c7202 */ /* 0x000fce0000000f00 */
[----:B------:R-:W-:Y:S05]  /*e190*/  WARPSYNC.COLLECTIVE R23, `(.L_x_11398) ;  /* 0x0000000017087348 */ /* 0x000fea0003c00000 */
[----:B------:R0:W1:Y:S02]  /*e1a0*/  SHFL.IDX P3, R229, R22, R21, R20 ;  /* 0x0000001516e57389 */ /* 0x0000640000060014 */
[----:B01----:R-:W-:Y:S01]  /*e1b0*/  ENDCOLLECTIVE ;  /* 0x000000000000791b */ /* 0x003fe20003800000 */
.L_x_11398:
[----:B------:R-:W-:Y:S02]  /*e1c0*/  MOV R22, R14 ;  /* 0x0000000e00167202 */ /* 0x000fe40000000f00 */
[----:B------:R-:W-:-:S07]  /*e1d0*/  MOV R13, R229 ;  /* 0x000000e5000d7202 */ /* 0x000fce0000000f00 */
[----:B------:R-:W-:Y:S05]  /*e1e0*/  WARPSYNC.COLLECTIVE R23, `(.L_x_11399) ;  /* 0x0000000017087348 */ /* 0x000fea0003c00000 */
[----:B------:R0:W1:Y:S02]  /*e1f0*/  SHFL.IDX P3, R229, R22, R21, R20 ;  /* 0x0000001516e57389 */ /* 0x0000640000060014 */
[----:B01----:R-:W-:Y:S01]  /*e200*/  ENDCOLLECTIVE ;  /* 0x000000000000791b */ /* 0x003fe20003800000 */
.L_x_11399:
[----:B------:R-:W-:Y:S02]  /*e210*/  MOV R22, R15 ;  /* 0x0000000f00167202 */ /* 0x000fe40000000f00 */
[----:B------:R-:W-:-:S07]  /*e220*/  MOV R14, R229 ;  /* 0x000000e5000e7202 */ /* 0x000fce0000000f00 */
[----:B------:R-:W-:Y:S05]  /*e230*/  WARPSYNC.COLLECTIVE R23, `(.L_x_11400) ;  /* 0x0000000017087348 */ /* 0x000fea0003c00000 */
[----:B------:R0:W1:Y:S02]  /*e240*/  SHFL.IDX P3, R229, R22, R21, R20 ;  /* 0x0000001516e57389 */ /* 0x0000640000060014 */
[----:B01----:R-:W-:Y:S01]  /*e250*/  ENDCOLLECTIVE ;  /* 0x000000000000791b */ /* 0x003fe20003800000 */
.L_x_11400:
[----:B------:R-:W-:Y:S01]  /*e260*/  MOV R15, R229 ;  /* 0x000000e5000f7202 */ /* 0x000fe20000000f00 */
[----:B------:R-:W-:Y:S06]  /*e270*/  BRA `(.L_x_11401) ;  /* 0xffffff7c00b47947 */ /* 0x000fec000383ffff */
.L_x_11266:
[----:B------:R-:W-:Y:S01]  /*e280*/  HFMA2.MMA R237, -RZ, RZ, 0, 5.9604644775390625e-08 ;  /* 0x00000001ffed7435 */ /* 0x000fe200000001ff */
[----:B------:R-:W-:Y:S02]  /*e290*/  MOV R240, R235 ;  /* 0x000000eb00f07202 */ /* 0x000fe40000000f00 */
[----:B------:R-:W-:Y:S02]  /*e2a0*/  MOV R238, 0x1f ;  /* 0x0000001f00ee7802 */ /* 0x000fe40000000f00 */
[----:B------:R-:W-:-:S07]  /*e2b0*/  MOV R23, 0xffffffff ;  /* 0xffffffff00177802 */ /* 0x000fce0000000f00 */
[----:B-1----:R-:W-:Y:S05]  /*e2c0*/  WARPSYNC.COLLECTIVE R23, `(.L_x_11402) ;  /* 0x0000000017087348 */ /* 0x002fea0003c00000 */
[----:B------:R0:W2:Y:S02]  /*e2d0*/  SHFL.DOWN P2, R229, R240, R237, R238 ;  /* 0x080000edf0e57389 */ /* 0x0000a400000400ee */
[----:B012---:R-:W-:Y:S01]  /*e2e0*/  ENDCOLLECTIVE ;  /* 0x000000000000791b */ /* 0x007fe20003800000 */
.L_x_11402:
[----:B------:R-:W-:Y:S02]  /*e2f0*/  MOV R240, R236 ;  /* 0x000000ec00f07202 */ /* 0x000fe40000000f00 */
[----:B------:R-:W-:-:S07]  /*e300*/  MOV R20, R229 ;  /* 0x000000e500147202 */ /* 0x000fce0000000f00 */
[----:B------:R-:W-:Y:S05]  /*e310*/  WARPSYNC.COLLECTIVE R23, `(.L_x_11403) ;  /* 0x0000000017087348 */ /* 0x000fea0003c00000 */
[----:B------:R0:W1:Y:S02]  /*e320*/  SHFL.DOWN P2, R229, R240, R237, R238 ;  /* 0x080000edf0e57389 */ /* 0x00006400000400ee */
[----:B01----:R-:W-:Y:S01]  /*e330*/  ENDCOLLECTIVE ;  /* 0x000000000000791b */ /* 0x003fe20003800000 */
.L_x_11403:
[----:B------:R-:W-:Y:S02]  /*e340*/  MOV R240, R234 ;  /* 0x000000ea00f07202 */ /* 0x000fe40000000f00 */
[----:B------:R-:W-:-:S07]  /*e350*/  MOV R21, R229 ;  /* 0x000000e500157202 */ /* 0x000fce0000000f00 */
[----:B------:R-:W-:Y:S05]  /*e360*/  WARPSYNC.COLLECTIVE R23, `(.L_x_11404) ;  /* 0x0000000017087348 */ /* 0x000fea0003c00000 */
[----:B------:R0:W1:Y:S02]  /*e370*/  SHFL.DOWN P2, R229, R240, R237, R238 ;  /* 0x080000edf0e57389 */ /* 0x00006400000400ee */
[----:B01----:R-:W-:Y:S01]  /*e380*/  ENDCOLLECTIVE ;  /* 0x000000000000791b */ /* 0x003fe20003800000 */
.L_x_11404:
[----:B------:R-:W-:Y:S02]  /*e390*/  MOV R240, R233 ;  /* 0x000000e900f07202 */ /* 0x000fe40000000f00 */
[----:B------:R-:W-:-:S07]  /*e3a0*/  MOV R22, R229 ;  /* 0x000000e500167202 */ /* 0x000fce0000000f00 */
[----:B------:R-:W-:Y:S05]  /*e3b0*/  WARPSYNC.COLLECTIVE R23, `(.L_x_11405) ;  /* 0x0000000017087348 */ /* 0x000fea0003c00000 */
[----:B------:R0:W1:Y:S02]  /*e3c0*/  SHFL.DOWN P2, R229, R240, R237, R238 ;  /* 0x080000edf0e57389 */ /* 0x00006400000400ee */
[----:B01----:R-:W-:Y:S01]  /*e3d0*/  ENDCOLLECTIVE ;  /* 0x000000000000791b */ /* 0x003fe20003800000 */
.L_x_11405:
[----:B------:R-:W-:Y:S05]  /*e3e0*/  BRA `(.L_x_11406) ;  /* 0xffffff9000107947 */ /* 0x000fea000383ffff */
.L_x_11269:
        /* <DEDUP_REMOVED lines=8> */
.L_x_11408:
[----:B------:R-:W-:Y:S05]  /*e470*/  BSYNC B0 ;  /* 0x0000000000007941 */ /* 0x000fea0003800000 */
.L_x_11407:
        /* <DEDUP_REMOVED lines=8> */
.L_x_11409:
[----:B------:R-:W-:Y:S02]  /*e500*/  MOV R240, R234 ;  /* 0x000000ea00f07202 */ /* 0x000fe40000000f00 */
[----:B------:R-:W-:-:S07]  /*e510*/  MOV R21, R229 ;  /* 0x000000e500157202 */ /* 0x000fce0000000f00 */
[----:B------:R-:W-:Y:S05]  /*e520*/  WARPSYNC.COLLECTIVE R23, `(.L_x_11410) ;  /* 0x0000000017087348 */ /* 0x000fea0003c00000 */
[----:B------:R0:W1:Y:S02]  /*e530*/  SHFL.DOWN P2, R229, R240, R237, R238 ;  /* 0x080000edf0e57389 */ /* 0x00006400000400ee */
[----:B01----:R-:W-:Y:S01]  /*e540*/  ENDCOLLECTIVE ;  /* 0x000000000000791b */ /* 0x003fe20003800000 */
.L_x_11410:
[----:B------:R-:W-:Y:S02]  /*e550*/  MOV R240, R233 ;  /* 0x000000e900f07202 */ /* 0x000fe40000000f00 */
[----:B------:R-:W-:-:S07]  /*e560*/  MOV R22, R229 ;  /* 0x000000e500167202 */ /* 0x000fce0000000f00 */
[----:B------:R-:W-:Y:S05]  /*e570*/  WARPSYNC.COLLECTIVE R23, `(.L_x_11411) ;  /* 0x0000000017087348 */ /* 0x000fea0003c00000 */
[----:B------:R0:W1:Y:S02]  /*e580*/  SHFL.DOWN P2, R229, R240, R237, R238 ;  /* 0x080000edf0e57389 */ /* 0x00006400000400ee */
[----:B01----:R-:W-:Y:S01]  /*e590*/  ENDCOLLECTIVE ;  /* 0x000000000000791b */ /* 0x003fe20003800000 */
.L_x_11411:
[----:B------:R-:W-:Y:S05]  /*e5a0*/  BRA `(.L_x_11412) ;  /* 0xffffff8c00f47947 */ /* 0x000fea000383ffff */
.L_x_11272:
        /* <DEDUP_REMOVED lines=8> */
.L_x_11414:
[----:B------:R-:W-:Y:S05]  /*e630*/  BSYNC B0 ;  /* 0x0000000000007941 */ /* 0x000fea0003800000 */
.L_x_11413:
        /* <DEDUP_REMOVED lines=8> */
.L_x_11415:
[----:B------:R-:W-:Y:S02]  /*e6c0*/  MOV R240, R234 ;  /* 0x000000ea00f07202 */ /* 0x000fe40000000f00 */
[----:B------:R-:W-:-:S07]  /*e6d0*/  MOV R21, R229 ;  /* 0x000000e500157202 */ /* 0x000fce0000000f00 */
[----:B------:R-:W-:Y:S05]  /*e6e0*/  WARPSYNC.COLLECTIVE R23, `(.L_x_11416) ;  /* 0x0000000017087348 */ /* 0x000fea0003c00000 */
[----:B------:R0:W1:Y:S02]  /*e6f0*/  SHFL.DOWN P2, R229, R240, R237, R238 ;  /* 0x080000edf0e57389 */ /* 0x00006400000400ee */
[----:B01----:R-:W-:Y:S01]  /*e700*/  ENDCOLLECTIVE ;  /* 0x000000000000791b */ /* 0x003fe20003800000 */
.L_x_11416:
[----:B------:R-:W-:Y:S02]  /*e710*/  MOV R240, R233 ;  /* 0x000000e900f07202 */ /* 0x000fe40000000f00 */
[----:B------:R-:W-:-:S07]  /*e720*/  MOV R22, R229 ;  /* 0x000000e500167202 */ /* 0x000fce0000000f00 */
[----:B------:R-:W-:Y:S05]  /*e730*/  WARPSYNC.COLLECTIVE R23, `(.L_x_11417) ;  /* 0x0000000017087348 */ /* 0x000fea0003c00000 */
[----:B------:R0:W1:Y:S02]  /*e740*/  SHFL.DOWN P2, R229, R240, R237, R238 ;  /* 0x080000edf0e57389 */ /* 0x00006400000400ee */
[----:B01----:R-:W-:Y:S01]  /*e750*/  ENDCOLLECTIVE ;  /* 0x000000000000791b */ /* 0x003fe20003800000 */
.L_x_11417:
[----:B------:R-:W-:Y:S05]  /*e760*/  BRA `(.L_x_11418) ;  /* 0xffffff8c00d87947 */ /* 0x000fea000383ffff */
.L_x_11275:
        /* <DEDUP_REMOVED lines=8> */
.L_x_11420:
[----:B------:R-:W-:Y:S05]  /*e7f0*/  BSYNC B0 ;  /* 0x0000000000007941 */ /* 0x000fea0003800000 */
.L_x_11419:
        /* <DEDUP_REMOVED lines=8> */
.L_x_11421:
[----:B------:R-:W-:Y:S02]  /*e880*/  MOV R240, R234 ;  /* 0x000000ea00f07202 */ /* 0x000fe40000000f00 */
[----:B------:R-:W-:-:S07]  /*e890*/  MOV R21, R229 ;  /* 0x000000e500157202 */ /* 0x000fce0000000f00 */
[----:B------:R-:W-:Y:S05]  /*e8a0*/  WARPSYNC.COLLECTIVE R23, `(.L_x_11422) ;  /* 0x0000000017087348 */ /* 0x000fea0003c00000 */
[----:B------:R0:W1:Y:S02]  /*e8b0*/  SHFL.DOWN P2, R229, R240, R237, R238 ;  /* 0x080000edf0e57389 */ /* 0x00006400000400ee */
[----:B01----:R-:W-:Y:S01]  /*e8c0*/  ENDCOLLECTIVE ;  /* 0x000000000000791b */ /* 0x003fe20003800000 */
.L_x_11422:
[----:B------:R-:W-:Y:S02]  /*e8d0*/  MOV R240, R233 ;  /* 0x000000e900f07202 */ /* 0x000fe40000000f00 */
[----:B------:R-:W-:-:S07]  /*e8e0*/  MOV R22, R229 ;  /* 0x000000e500167202 */ /* 0x000fce0000000f00 */
[----:B------:R-:W-:Y:S05]  /*e8f0*/  WARPSYNC.COLLECTIVE R23, `(.L_x_11423) ;  /* 0x0000000017087348 */ /* 0x000fea0003c00000 */
[----:B------:R0:W1:Y:S02]  /*e900*/  SHFL.DOWN P2, R229, R240, R237, R238 ;  /* 0x080000edf0e57389 */ /* 0x00006400000400ee */
[----:B01----:R-:W-:Y:S01]  /*e910*/  ENDCOLLECTIVE ;  /* 0x000000000000791b */ /* 0x003fe20003800000 */
.L_x_11423:
[----:B------:R-:W-:Y:S05]  /*e920*/  BRA `(.L_x_11424) ;  /* 0xffffff8c00bc7947 */ /* 0x000fea000383ffff */
.L_x_11278:
        /* <DEDUP_REMOVED lines=8> */
.L_x_11426:
[----:B------:R-:W-:Y:S05]  /*e9b0*/  BSYNC B0 ;  /* 0x0000000000007941 */ /* 0x000fea0003800000 */
.L_x_11425:
        /* <DEDUP_REMOVED lines=8> */
.L_x_11427:
[----:B------:R-:W-:Y:S02]  /*ea40*/  MOV R240, R234 ;  /* 0x000000ea00f07202 */ /* 0x000fe40000000f00 */
[----:B------:R-:W-:-:S07]  /*ea50*/  MOV R21, R229 ;  /* 0x000000e500157202 */ /* 0x000fce0000000f00 */
[----:B------:R-:W-:Y:S05]  /*ea60*/  WARPSYNC.COLLECTIVE R23, `(.L_x_11428) ;  /* 0x0000000017087348 */ /* 0x000fea0003c00000 */
[----:B------:R0:W1:Y:S02]  /*ea70*/  SHFL.DOWN P2, R229, R240, R237, R238 ;  /* 0x080000edf0e57389 */ /* 0x00006400000400ee */
[----:B01----:R-:W-:Y:S01]  /*ea80*/  ENDCOLLECTIVE ;  /* 0x000000000000791b */ /* 0x003fe20003800000 */
.L_x_11428:
[----:B------:R-:W-:Y:S02]  /*ea90*/  MOV R240, R233 ;  /* 0x000000e900f07202 */ /* 0x000fe40000000f00 */
[----:B------:R-:W-:-:S07]  /*eaa0*/  MOV R22, R229 ;  /* 0x000000e500167202 */ /* 0x000fce0000000f00 */
[----:B------:R-:W-:Y:S05]  /*eab0*/  WARPSYNC.COLLECTIVE R23, `(.L_x_11429) ;  /* 0x0000000017087348 */ /* 0x000fea0003c00000 */
[----:B------:R0:W1:Y:S02]  /*eac0*/  SHFL.DOWN P2, R229, R240, R237, R238 ;  /* 0x080000edf0e57389 */ /* 0x00006400000400ee */
[----:B01----:R-:W-:Y:S01]  /*ead0*/  ENDCOLLECTIVE ;  /* 0x000000000000791b */ /* 0x003fe20003800000 */
.L_x_11429:
[----:B------:R-:W-:Y:S05]  /*eae0*/  BRA `(.L_x_11430) ;  /* 0xffffff8c00a07947 */ /* 0x000fea000383ffff */
.L_x_11281:
        /* <DEDUP_REMOVED lines=8> */
.L_x_11432:
[----:B------:R-:W-:Y:S05]  /*eb70*/  BSYNC B0 ;  /* 0x0000000000007941 */ /* 0x000fea0003800000 */
.L_x_11431:
        /* <DEDUP_REMOVED lines=10> */
.L_x_11433:
[----:B------:R-:W-:Y:S02]  /*ec20*/  MOV R238, 0x1f ;  /* 0x0000001f00ee7802 */ /* 0x000fe40000000f00 */
[----:B------:R-:W-:Y:S02]  /*ec30*/  MOV R22, R234 ;  /* 0x000000ea00167202 */ /* 0x000fe40000000f00 */
[----:B------:R-:W-:-:S07]  /*ec40*/  MOV R244, R229 ;  /* 0x000000e500f47202 */ /* 0x000fce0000000f00 */
[----:B------:R-:W-:Y:S05]  /*ec50*/  WARPSYNC.COLLECTIVE R23, `(.L_x_11434) ;  /* 0x0000000017087348 */ /* 0x000fea0003c00000 */
[----:B------:R0:W1:Y:S02]  /*ec60*/  SHFL.IDX P3, R229, R22, R21, R20 ;  /* 0x0000001516e57389 */ /* 0x0000640000060014 */
[----:B01----:R-:W-:Y:S01]  /*ec70*/  ENDCOLLECTIVE ;  /* 0x000000000000791b */ /* 0x003fe20003800000 */
.L_x_11434:
        /* <DEDUP_REMOVED lines=9> */
.L_x_11435:
[----:B------:R-:W-:Y:S02]  /*ed10*/  MOV R22, R12 ;  /* 0x0000000c00167202 */ /* 0x000fe40000000f00 */
[----:B------:R-:W-:-:S07]  /*ed20*/  MOV R35, R229 ;  /* 0x000000e500237202 */ /* 0x000fce0000000f00 */
[----:B------:R-:W-:Y:S05]  /*ed30*/  WARPSYNC.COLLECTIVE R23, `(.L_x_11436) ;  /* 0x0000000017087348 */ /* 0x000fea0003c00000 */
[----:B------:R0:W1:Y:S02]  /*ed40*/  SHFL.DOWN P2, R229, R240, R237, R238 ;  /* 0x080000edf0e57389 */ /* 0x00006400000400ee */
[----:B01----:R-:W-:Y:S01]  /*ed50*/  ENDCOLLECTIVE ;  /* 0x000000000000791b */ /* 0x003fe20003800000 */
.L_x_11436:
[----:B------:R-:W-:Y:S02]  /*ed60*/  MOV R240, R236 ;  /* 0x000000ec00f07202 */ /* 0x000fe40000000f00 */
[----:B------:R-:W-:-:S07]  /*ed70*/  MOV R239, R229 ;  /* 0x000000e500ef7202 */ /* 0x000fce0000000f00 */
[----:B------:R-:W-:Y:S05]  /*ed80*/  WARPSYNC.COLLECTIVE R23, `(.L_x_11437) ;  /* 0x0000000017087348 */ /* 0x000fea0003c00000 */
[----:B------:R0:W1:Y:S02]  /*ed90*/  SHFL.DOWN P2, R229, R240, R237, R238 ;  /* 0x080000edf0e57389 */ /* 0x00006400000400ee */
[----:B01----:R-:W-:Y:S01]  /*eda0*/  ENDCOLLECTIVE ;  /* 0x000000000000791b */ /* 0x003fe20003800000 */
.L_x_11437:
[----:B------:R-:W-:Y:S01]  /*edb0*/  MOV R240, R234 ;  /* 0x000000ea00f07202 */ /* 0x000fe20000000f00 */
[----:B------:R-:W-:Y:S01]  /*edc0*/  FMUL.FTZ R234, R12, R244 ;  /* 0x000000f40cea7220 */ /* 0x000fe20000410000 */
[----:B------:R-:W-:-:S07]  /*edd0*/  MOV R241, R229 ;  /* 0x000000e500f17202 */ /* 0x000fce0000000f00 */
[----:B------:R-:W-:Y:S05]  /*ede0*/  WARPSYNC.COLLECTIVE R23, `(.L_x_11438) ;  /* 0x0000000017087348 */ /* 0x000fea0003c00000 */
[----:B------:R0:W1:Y:S02]  /*edf0*/  SHFL.DOWN P2, R229, R240, R237, R238 ;  /* 0x080000edf0e57389 */ /* 0x00006400000400ee */
[----:B01----:R-:W-:Y:S01]  /*ee00*/  ENDCOLLECTIVE ;  /* 0x000000000000791b */ /* 0x003fe20003800000 */
.L_x_11438:
[----:B------:R-:W-:Y:S02]  /*ee10*/  MOV R240, R233 ;  /* 0x000000e900f07202 */ /* 0x000fe40000000f00 */
[----:B------:R-:W-:-:S07]  /*ee20*/  MOV R242, R229 ;  /* 0x000000e500f27202 */ /* 0x000fce0000000f00 */
[----:B------:R-:W-:Y:S05]  /*ee30*/  WARPSYNC.COLLECTIVE R23, `(.L_x_11439) ;  /* 0x0000000017087348 */ /* 0x000fea0003c00000 */
[----:B------:R0:W1:Y:S02]  /*ee40*/  SHFL.DOWN P2, R229, R240, R237, R238 ;  /* 0x080000edf0e57389 */ /* 0x00006400000400ee */
[----:B01----:R-:W-:Y:S01]  /*ee50*/  ENDCOLLECTIVE ;  /* 0x000000000000791b */ /* 0x003fe20003800000 */
.L_x_11439:
[----:B------:R-:W-:-:S07]  /*ee60*/  MOV R243, R229 ;  /* 0x000000e500f37202 */ /* 0x000fce0000000f00 */
[----:B------:R-:W-:Y:S05]  /*ee70*/  WARPSYNC.COLLECTIVE R23, `(.L_x_11440) ;  /* 0x0000000017087348 */ /* 0x000fea0003c00000 */
[----:B------:R0:W1:Y:S02]  /*ee80*/  SHFL.IDX P3, R229, R22, R21, R20 ;  /* 0x0000001516e57389 */ /* 0x0000640000060014 */
[----:B01----:R-:W-:Y:S01]  /*ee90*/  ENDCOLLECTIVE ;  /* 0x000000000000791b */ /* 0x003fe20003800000 */
.L_x_11440:
[----:B------:R-:W-:Y:S02]  /*eea0*/  MOV R22, R13 ;  /* 0x0000000d00167202 */ /* 0x000fe40000000f00 */
[----:B------:R-:W-:-:S07]  /*eeb0*/  MOV R245, R229 ;  /* 0x000000e500f57202 */ /* 0x000fce0000000f00 */
[----:B------:R-:W-:Y:S05]  /*eec0*/  WARPSYNC.COLLECTIVE R23, `(.L_x_11441) ;  /* 0x0000000017087348 */ /* 0x000fea0003c00000 */
[----:B------:R0:W1:Y:S02]  /*eed0*/  SHFL.IDX P3, R229, R22, R21, R20 ;  /* 0x0000001516e57389 */ /* 0x0000640000060014 */
[----:B01----:R-:W-:Y:S01]  /*eee0*/  ENDCOLLECTIVE ;  /* 0x000000000000791b */ /* 0x003fe20003800000 */
.L_x_11441:
[----:B------:R-:W-:Y:S02]  /*eef0*/  MOV R22, R14 ;  /* 0x0000000e00167202 */ /* 0x000fe40000000f00 */
[----:B------:R-:W-:-:S07]  /*ef00*/  MOV R237, R229 ;  /* 0x000000e500ed7202 */ /* 0x000fce0000000f00 */
[----:B------:R-:W-:Y:S05]  /*ef10*/  WARPSYNC.COLLECTIVE R23, `(.L_x_11442) ;  /* 0x0000000017087348 */ /* 0x000fea0003c00000 */
[----:B------:R0:W1:Y:S02]  /*ef20*/  SHFL.IDX P3, R229, R22, R21, R20 ;  /* 0x0000001516e57389 */ /* 0x0000640000060014 */
[----:B01----:R-:W-:Y:S01]  /*ef30*/  ENDCOLLECTIVE ;  /* 0x000000000000791b */ /* 0x003fe20003800000 */
.L_x_11442:
[----:B------:R-:W-:Y:S02]  /*ef40*/  MOV R22, R15 ;  /* 0x0000000f00167202 */ /* 0x000fe40000000f00 */
[----:B------:R-:W-:-:S07]  /*ef50*/  MOV R238, R229 ;  /* 0x000000e500ee7202 */ /* 0x000fce0000000f00 */
[----:B------:R-:W-:Y:S05]  /*ef60*/  WARPSYNC.COLLECTIVE R23, `(.L_x_11443) ;  /* 0x0000000017087348 */ /* 0x000fea0003c00000 */
[----:B------:R0:W1:Y:S02]  /*ef70*/  SHFL.IDX P3, R229, R22, R21, R20 ;  /* 0x0000001516e57389 */ /* 0x0000640000060014 */
[----:B01----:R-:W-:Y:S01]  /*ef80*/  ENDCOLLECTIVE ;  /* 0x000000000000791b */ /* 0x003fe20003800000 */
.L_x_11443:
[----:B------:R-:W-:Y:S01]  /*ef90*/  MOV R240, R229 ;  /* 0x000000e500f07202 */ /* 0x000fe20000000f00 */
[----:B------:R-:W-:Y:S01]  /*efa0*/  FMUL.FTZ R229, R13, R244 ;  /* 0x000000f40de57220 */ /* 0x000fe20000410000 */
[----:B------:R-:W-:Y:S06]  /*efb0*/  BRA `(.L_x_11444) ;  /* 0xffffff8800f87947 */ /* 0x000fec000383ffff */
.L_x_11445:
        /* <DEDUP_REMOVED lines=12> */
.L_x_18958:


//--------------------- .text._Z25selective_scan_bwd_kernelI32Selective_Scan_bwd_kernel_traitsILi64ELi16ELb1ELb1ELb0ELb1ELb1EN3c104HalfENS1_7complexIfEEEEv12SSMParamsBwd --------------------------
	.section	.text._Z25selective_scan_bwd_kernelI32Selective_Scan_bwd_kernel_traitsILi64ELi16ELb1ELb1ELb0ELb1ELb1EN3c104HalfENS1_7complexIfEEEEv12SSMParamsBwd,"ax",@progbits
	.align	128
        .global         _Z25selective_scan_bwd_kernelI32Selective_Scan_bwd_kernel_traitsILi64ELi16ELb1ELb1ELb0ELb1ELb1EN3c104HalfENS1_7complexIfEEEEv12SSMParamsBwd
        .type           _Z25selective_scan_bwd_kernelI32Selective_Scan_bwd_kernel_traitsILi64ELi16ELb1ELb1ELb0ELb1ELb1EN3c104HalfENS1_7complexIfEEEEv12SSMParamsBwd,@function
        .size           _Z25selective_scan_bwd_kernelI32Selective_Scan_bwd_kernel_traitsILi64ELi16ELb1ELb1ELb0ELb1ELb1EN3c104HalfENS1_7complexIfEEEEv12SSMParamsBwd,(.L_x_18959 - _Z25selective_scan_bwd_kernelI32Selective_Scan_bwd_kernel_traitsILi64ELi16ELb1ELb1ELb0ELb1ELb1EN3c104HalfENS1_7complexIfEEEEv12SSMParamsBwd)
        .other          _Z25selective_scan_bwd_kernelI32Selective_Scan_bwd_kernel_traitsILi64ELi16ELb1ELb1ELb0ELb1ELb1EN3c104HalfENS1_7complexIfEEEEv12SSMParamsBwd,@"STO_CUDA_ENTRY STV_DEFAULT"
_Z25selective_scan_bwd_kernelI32Selective_Scan_bwd_kernel_traitsILi64ELi16ELb1ELb1ELb0ELb1ELb1EN3c104HalfENS1_7complexIfEEEEv12SSMParamsBwd:
.text._Z25selective_scan_bwd_kernelI32Selective_Scan_bwd_kernel_traitsILi64ELi16ELb1ELb1ELb0ELb1ELb1EN3c104HalfENS1_7complexIfEEEEv12SSMParamsBwd:
        /* <DEDUP_REMOVED lines=168> */
.L_x_11576:
        /* <DEDUP_REMOVED lines=13> */
[C---:B------:R-:W-:Y:S02]  /*0b50*/  IADD3 R5, R4.reuse, R105, RZ ;  /* 0x0000006904057210 */ /* 0x040fe40007ffe0ff */
[-C--:B------:R-:W-:Y:S02]  /*0b60*/  LEA R101, R4, R104.reuse, 0x4 ;  /* 0x0000006804657211 */ /* 0x080fe400078e20ff */
        /* <DEDUP_REMOVED lines=80> */
.L_x_11448:
[----:B------:R-:W-:Y:S05]  /*1070*/  BSYNC B0 ;  /* 0x0000000000007941 */ /* 0x000fea0003800000 */
.L_x_11447:
        /* <DEDUP_REMOVED lines=36> */
.L_x_11450:
[----:B------:R-:W-:Y:S05]  /*12c0*/  BSYNC B0 ;  /* 0x0000000000007941 */ /* 0x000fea0003800000 */
.L_x_11449:
        /* <DEDUP_REMOVED lines=36> */
.L_x_11452:
[----:B------:R-:W-:Y:S05]  /*1510*/  BSYNC B0 ;  /* 0x0000000000007941 */ /* 0x000fea0003800000 */
.L_x_11451:
        /* <DEDUP_REMOVED lines=36> */
.L_x_11454:
[----:B------:R-:W-:Y:S05]  /*1760*/  BSYNC B0 ;  /* 0x0000000000007941 */ /* 0x000fea0003800000 */
.L_x_11453:
        /* <DEDUP_REMOVED lines=36> */
.L_x_11456:
[----:B------:R-:W-:Y:S05]  /*19b0*/  BSYNC B0 ;  /* 0x0000000000007941 */ /* 0x000fea0003800000 */
.L_x_11455:
        /* <DEDUP_REMOVED lines=36> */
.L_x_11458:
[----:B------:R-:W-:Y:S05]  /*1c00*/  BSYNC B0 ;  /* 0x0000000000007941 */ /* 0x000fea0003800000 */
.L_x_11457:
        /* <DEDUP_REMOVED lines=36> */
.L_x_11460:
[----:B------:R-:W-:Y:S05]  /*1e50*/  BSYNC B0 ;  /* 0x0000000000007941 */ /* 0x000fea0003800000 */
.L_x_11459:
        /* <DEDUP_REMOVED lines=36> */
.L_x_11462:
[----:B------:R-:W-:Y:S05]  /*20a0*/  BSYNC B0 ;  /* 0x0000000000007941 */ /* 0x000fea0003800000 */
.L_x_11461:
        /* <DEDUP_REMOVED lines=36> */
.L_x_11464:
[----:B------:R-:W-:Y:S05]  /*22f0*/  BSYNC B0 ;  /* 0x0000000000007941 */ /* 0x000fea0003800000 */
.L_x_11463:
        /* <DEDUP_REMOVED lines=34> */
.L_x_11466:
[----:B------:R-:W-:Y:S05]  /*2520*/  BSYNC B0 ;  /* 0x0000000000007941 */ /* 0x000fea0003800000 */
.L_x_11465:
        /* <DEDUP_REMOVED lines=33> */
.L_x_11468:
[----:B------:R-:W-:Y:S05]  /*2740*/  BSYNC B0 ;  /* 0x0000000000007941 */ /* 0x000fea0003800000 */
.L_x_11467:
        /* <DEDUP_REMOVED lines=33> */
.L_x_11470:
[----:B------:R-:W-:Y:S05]  /*2960*/  BSYNC B0 ;  /* 0x0000000000007941 */ /* 0x000fea0003800000 */
.L_x_11469:
        /* <DEDUP_REMOVED lines=33> */
.L_x_11472:
[----:B------:R-:W-:Y:S05]  /*2b80*/  BSYNC B0 ;  /* 0x0000000000007941 */ /* 0x000fea0003800000 */
.L_x_11471:
        /* <DEDUP_REMOVED lines=33> */
.L_x_11474:
[----:B------:R-:W-:Y:S05]  /*2da0*/  BSYNC B0 ;  /* 0x0000000000007941 */ /* 0x000fea0003800000 */
.L_x_11473:
        /* <DEDUP_REMOVED lines=33> */
.L_x_11476:
[----:B------:R-:W-:Y:S05]  /*2fc0*/  BSYNC B0 ;  /* 0x0000000000007941 */ /* 0x000fea0003800000 */
.L_x_11475:
        /* <DEDUP_REMOVED lines=33> */
.L_x_11478:
[----:B------:R-:W-:Y:S05]  /*31e0*/  BSYNC B0 ;  /* 0x0000000000007941 */ /* 0x000fea0003800000 */
.L_x_11477:
        /* <DEDUP_REMOVED lines=71> */
[--C-:B------:R-:W-:Y:S02]  /*3660*/  HADD2.F32 R70, -RZ, R43.reuse.H1_H1 ;  /* 0x3000002bff467230 */ /* 0x100fe40000004100 */
[----:B------:R-:W-:Y:S01]  /*3670*/  FMUL.FTZ R36, R65, -1.4426950216293334961 ;  /* 0xbfb8aa3b41247820 */ /* 0x000fe20000410000 */
[----:B------:R-:W-:Y:S01]  /*3680*/  HADD2.F32 R66, -RZ, R43.H0_H0 ;  /* 0x2000002bff427230 */ /* 0x000fe20000004100 */
[----:B------:R-:W-:Y:S01]  /*3690*/  UIADD3 UR19, UR19, UR17, URZ ;  /* 0x0000001113137290 */ /* 0x000fe2000fffe03f */
[--C-:B-1----:R-:W-:Y:S01]  /*36a0*/  HADD2.F32 R82, -RZ, R12.reuse.H1_H1 ;  /* 0x3000000cff527230 */ /* 0x102fe20000004100 */
[----:B------:R-:W1:Y:S01]  /*36b0*/  MUFU.EX2 R32, R32 ;  /* 0x0000002000207308 */ /* 0x000e620000000800 */
[----:B------:R-:W-:-:S02]  /*36c0*/  HADD2.F32 R73, -RZ, R12.H0_H0 ;  /* 0x2000000cff497230 */ /* 0x000fc40000004100 */
[----:B------:R-:W-:Y:S01]  /*36d0*/  FMUL.FTZ R37, R66, -1.4426950216293334961 ;  /* 0xbfb8aa3b42257820 */ /* 0x000fe20000410000 */
[--C-:B------:R-:W-:Y:S02]  /*36e0*/  HADD2.F32 R109, -RZ, R13.reuse.H1_H1 ;  /* 0x3000000dff6d7230 */ /* 0x100fe40000004100 */
[----:B------:R-:W-:Y:S01]  /*36f0*/  FMUL.FTZ R12, R82, -1.4426950216293334961 ;  /* 0xbfb8aa3b520c7820 */ /* 0x000fe20000410000 */
[----:B------:R-:W-:Y:S02]  /*3700*/  HADD2.F32 R83, -RZ, R13.H0_H0 ;  /* 0x2000000dff537230 */ /* 0x000fe40000004100 */
[----:B------:R-:W-:Y:S01]  /*3710*/  FMUL.FTZ R38, R73, -1.4426950216293334961 ;  /* 0xbfb8aa3b49267820 */ /* 0x000fe20000410000 */
[--C-:B------:R-:W-:Y:S01]  /*3720*/  HADD2.F32 R58, -RZ, R30.reuse.H0_H0 ;  /* 0x2000001eff3a7230 */ /* 0x100fe20000004100 */
[----:B------:R-:W3:Y:S01]  /*3730*/  MUFU.EX2 R33, R33 ;  /* 0x0000002100217308 */ /* 0x000ee20000000800 */
[----:B0-----:R-:W-:Y:S01]  /*3740*/  FADD.FTZ R45, R45, 1 ;  /* 0x3f8000002d2d7421 */ /* 0x001fe20000010000 */
[----:B------:R-:W-:Y:S01]  /*3750*/  FMUL.FTZ R13, R109, -1.4426950216293334961 ;  /* 0xbfb8aa3b6d0d7820 */ /* 0x000fe20000410000 */
[----:B------:R-:W-:Y:S01]  /*3760*/  HADD2.F32 R60, -RZ, R30.H1_H1 ;  /* 0x3000001eff3c7230 */ /* 0x000fe20000004100 */
[----:B------:R-:W-:Y:S01]  /*3770*/  UIMAD UR17, UR16, UR20, URZ ;  /* 0x00000014101172a4 */ /* 0x000fe2000f8e023f */
[--C-:B------:R-:W-:Y:S01]  /*3780*/  HADD2.F32 R64, -RZ, R16.reuse.H0_H0 ;  /* 0x20000010ff407230 */ /* 0x100fe20000004100 */
[----:B------:R-:W-:Y:S01]  /*3790*/  UIMAD.WIDE.U32 UR18, UR10, UR20, UR18 ;  /* 0x000000140a1272a5 */ /* 0x000fe2000f8e0012 */
[----:B------:R-:W-:Y:S01]  /*37a0*/  HADD2.F32 R40, -RZ, R16.H1_H1 ;  /* 0x30000010ff287230 */ /* 0x000fe20000004100 */
[----:B------:R0:W5:Y:S01]  /*37b0*/  MUFU.EX2 R34, R2 ;  /* 0x0000000200227308 */ /* 0x0001620000000800 */
[----:B-1----:R-:W-:Y:S01]  /*37c0*/  FADD.FTZ R32, R32, 1 ;  /* 0x3f80000020207421 */ /* 0x002fe20000010000 */
[--C-:B------:R-:W-:Y:S01]  /*37d0*/  HADD2.F32 R62, -RZ, R31.reuse.H0_H0 ;  /* 0x2000001fff3e7230 */ /* 0x100fe20000004100 */
[----:B------:R-:W-:Y:S01]  /*37e0*/  UIMAD UR17, UR10, UR21, UR17 ;  /* 0x000000150a1172a4 */ /* 0x000fe2000f8e0211 */
[----:B------:R-:W-:-:S02]  /*37f0*/  HADD2.F32 R61, -RZ, R31.H1_H1 ;  /* 0x3000001fff3d7230 */ /* 0x000fc40000004100 */
[----:B------:R-:W-:Y:S01]  /*3800*/  HADD2.F32 R54, -RZ, R14.H1_H1 ;  /* 0x3000000eff367230 */ /* 0x000fe20000004100 */
[----:B------:R-:W-:Y:S01]  /*3810*/  UIADD3 UR20, UR19, UR17, URZ ;  /* 0x0000001113147290 */ /* 0x000fe2000fffe03f */
[----:B------:R1:W-:Y:S01]  /*3820*/  MUFU.RCP R63, R45 ;  /* 0x0000002d003f7308 */ /* 0x0003e20000001000 */
[----:B0-----:R-:W-:Y:S01]  /*3830*/  FMUL.FTZ R2, R70, -1.4426950216293334961 ;  /* 0xbfb8aa3b46027820 */ /* 0x001fe20000410000 */
[----:B---3--:R-:W-:Y:S01]  /*3840*/  FADD.FTZ R33, R33, 1 ;  /* 0x3f80000021217421 */ /* 0x008fe20000010000 */
[----:B------:R-:W-:Y:S01]  /*3850*/  HADD2.F32 R31, -RZ, R19.H0_H0 ;  /* 0x20000013ff1f7230 */ /* 0x000fe20000004100 */
[----:B------:R-:W-:-:S04]  /*3860*/  ULEA UR17, UP0, UR18, UR22, 0x1 ;  /* 0x0000001612117291 */ /* 0x000fc8000f80083f */
[----:B------:R0:W3:Y:S01]  /*3870*/  MUFU.RCP R69, R32 ;  /* 0x0000002000457308 */ /* 0x0000e20000001000 */
[----:B-----5:R-:W-:Y:S01]  /*3880*/  FADD.FTZ R34, R34, 1 ;  /* 0x3f80000022227421 */ /* 0x020fe20000010000 */
[----:B-1----:R-:W-:Y:S01]  /*3890*/  HADD2.F32 R45, -RZ, R9.H1_H1 ;  /* 0x30000009ff2d7230 */ /* 0x002fe20000004100 */
[----:B------:R-:W-:-:S03]  /*38a0*/  ULEA.HI.X UR20, UR18, UR23, UR20, 0x1, UP0 ;  /* 0x0000001712147291 */ /* 0x000fc600080f0c14 */
[----:B------:R-:W-:Y:S02]  /*38b0*/  ULDC.64 UR18, c[0x0][0x320] ;  /* 0x0000c80000127ab9 */ /* 0x000fe40000000a00 */
[----:B------:R-:W-:Y:S01]  /*38c0*/  MUFU.EX2 R35, R3 ;  /* 0x0000000300237308 */ /* 0x000fe20000000800 */
[----:B0-----:R-:W-:Y:S01]  /*38d0*/  FMUL.FTZ R32, R83, -1.4426950216293334961 ;  /* 0xbfb8aa3b53207820 */ /* 0x001fe20000410000 */
[----:B------:R-:W-:-:S04]  /*38e0*/  ISETP.NE.U32.AND P0, PT, RZ, UR18, PT ;  /* 0x00000012ff007c0c */ /* 0x000fc8000bf05070 */
[----:B------:R-:W-:Y:S02]  /*38f0*/  ISETP.NE.AND.EX P0, PT, RZ, UR19, PT, P0 ;  /* 0x00000013ff007c0c */ /* 0x000fe4000bf05300 */
[----:B------:R0:W1:Y:S01]  /*3900*/  MUFU.EX2 R39, R36 ;  /* 0x0000002400277308 */ /* 0x0000620000000800 */
[----:B---3--:R-:W-:-:S04]  /*3910*/  FMUL.FTZ R28, R46, R69 ;  /* 0x000000452e1c7220 */ /* 0x008fc80000410000 */
[----:B------:R-:W-:-:S03]  /*3920*/  FMUL.FTZ R50, R57, R28 ;  /* 0x0000001c39327220 */ /* 0x000fc60000410000 */
[----:B------:R3:W5:Y:S01]  /*3930*/  MUFU.EX2 R43, R2 ;  /* 0x00000002002b7308 */ /* 0x0007620000000800 */
[----:B0-----:R-:W-:-:S07]  /*3940*/  HADD2.F32 R36, -RZ, R8.H0_H0 ;  /* 0x20000008ff247230 */ /* 0x001fce0000004100 */
[----:B------:R0:W5:Y:S01]  /*3950*/  MUFU.RCP R68, R33 ;  /* 0x0000002100447308 */ /* 0x0001620000001000 */
[----:B---3--:R-:W-:Y:S01]  /*3960*/  FMUL.FTZ R2, R44, R63 ;  /* 0x0000003f2c027220 */ /* 0x008fe20000410000 */
[----:B-1----:R-:W-:-:S03]  /*3970*/  FADD.FTZ R39, R39, 1 ;  /* 0x3f80000027277421 */ /* 0x002fc60000010000 */
[----:B------:R-:W-:-:S03]  /*3980*/  FMUL.FTZ R3, R55, R2 ;  /* 0x0000000237037220 */ /* 0x000fc60000410000 */
[----:B------:R1:W-:Y:S01]  /*3990*/  MUFU.EX2 R42, R37 ;  /* 0x00000025002a7308 */ /* 0x0003e20000000800 */
[----:B0-----:R-:W-:Y:S02]  /*39a0*/  HADD2.F32 R33, -RZ, R8.H1_H1 ;  /* 0x30000008ff217230 */ /* 0x001fe40000004100 */
[----:B-----5:R-:W-:-:S05]  /*39b0*/  FADD.FTZ R43, R43, 1 ;  /* 0x3f8000002b2b7421 */ /* 0x020fca0000010000 */
[----:B------:R0:W3:Y:S01]  /*39c0*/  MUFU.RCP R72, R34 ;  /* 0x0000002200487308 */ /* 0x0000e20000001000 */
[----:B-1----:R-:W-:Y:S01]  /*39d0*/  FFMA.FTZ R37, R3, R36, R108 ;  /* 0x0000002403257223 */ /* 0x002fe2000001006c */
[----:B------:R-:W-:-:S03]  /*39e0*/  FMUL.FTZ R29, R51, R68 ;  /* 0x00000044331d7220 */ /* 0x000fc60000410000 */
[----:B------:R-:W-:Y:S01]  /*39f0*/  FFMA.FTZ R36, R50, R33, R37 ;  /* 0x0000002132247223 */ /* 0x000fe20000010025 */
[----:B------:R-:W-:Y:S02]  /*3a00*/  HADD2.F32 R37, -RZ, R14.H0_H0 ;  /* 0x2000000eff257230 */ /* 0x000fe40000004100 */
[----:B------:R-:W-:Y:S01]  /*3a10*/  FMUL.FTZ R49, R56, R29 ;  /* 0x0000001d38317220 */ /* 0x000fe20000410000 */
[----:B------:R1:W-:Y:S01]  /*3a20*/  MUFU.EX2 R74, R12 ;  /* 0x0000000c004a7308 */ /* 0x0003e20000000800 */
[----:B------:R-:W-:Y:S02]  /*3a30*/  HADD2.F32 R33, -RZ, R9.H0_H0 ;  /* 0x20000009ff217230 */ /* 0x000fe40000004100 */
[----:B------:R-:W-:Y:S01]  /*3a40*/  FMUL.FTZ R14, R54, -1.4426950216293334961 ;  /* 0xbfb8aa3b360e7820 */ /* 0x000fe20000410000 */
[--C-:B0-----:R-:W-:Y:S02]  /*3a50*/  HADD2.F32 R34, -RZ, R18.reuse.H1_H1 ;  /* 0x30000012ff227230 */ /* 0x101fe40000004100 */
[----:B------:R-:W-:Y:S01]  /*3a60*/  FFMA.FTZ R33, R49, R33, R36 ;  /* 0x0000002131217223 */ /* 0x000fe20000010024 */
[----:B------:R-:W-:Y:S01]  /*3a70*/  HADD2.F32 R36, -RZ, R18.H0_H0 ;  /* 0x20000012ff247230 */ /* 0x000fe20000004100 */
[----:B------:R0:W-:Y:S01]  /*3a80*/  MUFU.EX2 R53, R38 ;  /* 0x0000002600357308 */ /* 0x0001e20000000800 */
[----:B-1----:R-:W-:Y:S01]  /*3a90*/  FADD.FTZ R12, R35, 1 ;  /* 0x3f800000230c7421 */ /* 0x002fe20000010000 */
[----:B---3--:R-:W-:Y:S01]  /*3aa0*/  FMUL.FTZ R30, R41, R72 ;  /* 0x00000048291e7220 */ /* 0x008fe20000410000 */
[----:B------:R-:W-:-:S02]  /*3ab0*/  HADD2.F32 R35, -RZ, R17.H1_H1 ;  /* 0x30000011ff237230 */ /* 0x000fc40000004100 */
[----:B------:R-:W-:Y:S02]  /*3ac0*/  HADD2.F32 R18, -RZ, R10.H0_H0 ;  /* 0x2000000aff127230 */ /* 0x000fe40000004100 */
[----:B------:R-:W-:Y:S01]  /*3ad0*/  FMUL.FTZ R48, R59, R30 ;  /* 0x0000001e3b307220 */ /* 0x000fe20000410000 */
[----:B------:R1:W3:Y:S01]  /*3ae0*/  MUFU.EX2 R110, R13 ;  /* 0x0000000d006e7308 */ /* 0x0002e20000000800 */
[----:B0-----:R-:W-:Y:S02]  /*3af0*/  HADD2.F32 R38, -RZ, R17.H0_H0 ;  /* 0x20000011ff267230 */ /* 0x001fe40000004100 */
[----:B------:R-:W-:Y:S01]  /*3b00*/  FFMA.FTZ R16, R48, R45, R33 ;  /* 0x0000002d30107223 */ /* 0x000fe20000010021 */
[----:B------:R-:W-:-:S04]  /*3b10*/  FADD.FTZ R17, -R69, 1 ;  /* 0x3f80000045117421 */ /* 0x000fc80000010100 */
[----:B------:R-:W-:Y:S01]  /*3b20*/  FFMA.FTZ R71, R46, R17, 1 ;  /* 0x3f8000002e477423 */ /* 0x000fe20000010011 */
[----:B------:R0:W5:Y:S01]  /*3b30*/  MUFU.RCP R75, R12 ;  /* 0x0000000c004b7308 */ /* 0x0001620000001000 */
[----:B-1----:R-:W-:-:S04]  /*3b40*/  FADD.FTZ R13, -R63, 1 ;  /* 0x3f8000003f0d7421 */ /* 0x002fc80000010100 */
[----:B------:R-:W-:Y:S01]  /*3b50*/  FFMA.FTZ R67, R44, R13, 1 ;  /* 0x3f8000002c437423 */ /* 0x000fe2000001000d */
[----:B------:R-:W-:Y:S01]  /*3b60*/  FADD.FTZ R13, R42, 1 ;  /* 0x3f8000002a0d7421 */ /* 0x000fe20000010000 */
[----:B------:R-:W-:Y:S01]  /*3b70*/  FADD.FTZ R42, -R72, 1 ;  /* 0x3f800000482a7421 */ /* 0x000fe20000010100 */
[----:B------:R-:W1:Y:S01]  /*3b80*/  MUFU.RCP R76, R39 ;  /* 0x00000027004c7308 */ /* 0x000e620000001000 */
[----:B0-----:R-:W-:Y:S01]  /*3b90*/  FMUL.FTZ R12, R37, -1.4426950216293334961 ;  /* 0xbfb8aa3b250c7820 */ /* 0x001fe20000410000 */
[----:B------:R-:W-:Y:S02]  /*3ba0*/  HADD2.F32 R44, -RZ, R10.H1_H1 ;  /* 0x3000000aff2c7230 */ /* 0x000fe40000004100 */
[----:B---3--:R-:W-:-:S04]  /*3bb0*/  FADD.FTZ R110, R110, 1 ;  /* 0x3f8000006e6e7421 */ /* 0x008fc80000010000 */
[----:B------:R0:W3:Y:S01]  /*3bc0*/  MUFU.EX2 R111, R12 ;  /* 0x0000000c006f7308 */ /* 0x0000e20000000800 */
[----:B-----5:R-:W-:-:S04]  /*3bd0*/  FMUL.FTZ R33, R52, R75 ;  /* 0x0000004b34217220 */ /* 0x020fc80000410000 */
[----:B------:R-:W-:-:S03]  /*3be0*/  FMUL.FTZ R47, R58, R33 ;  /* 0x000000213a2f7220 */ /* 0x000fc60000410000 */
[----:B------:R5:W-:Y:S01]  /*3bf0*/  MUFU.RCP R79, R13 ;  /* 0x0000000d004f7308 */ /* 0x000be20000001000 */
[----:B0-----:R-:W-:Y:S01]  /*3c00*/  FADD.FTZ R12, -R68, 1 ;  /* 0x3f800000440c7421 */ /* 0x001fe20000010100 */
[----:B-1----:R-:W-:Y:S01]  /*3c10*/  FMUL.FTZ R39, R65, R76 ;  /* 0x0000004c41277220 */ /* 0x002fe20000410000 */
[----:B------:R-:W-:-:S03]  /*3c20*/  FFMA.FTZ R45, R47, R18, R16 ;  /* 0x000000122f2d7223 */ /* 0x000fc60000010010 */
[----:B------:R-:W-:Y:S02]  /*3c30*/  FMUL.FTZ R46, R60, R39 ;  /* 0x000000273c2e7220 */ /* 0x000fe40000410000 */
[----:B------:R-:W-:Y:S01]  /*3c40*/  MUFU.RCP R81, R43 ;  /* 0x0000002b00517308 */ /* 0x000fe20000001000 */
[----:B-----5:R-:W-:Y:S01]  /*3c50*/  FADD.FTZ R13, -R75, 1 ;  /* 0x3f8000004b0d7421 */ /* 0x020fe20000010100 */
[----:B------:R-:W-:Y:S01]  /*3c60*/  FFMA.FTZ R44, R46, R44, R45 ;  /* 0x0000002c2e2c7223 */ /* 0x000fe2000001002d */
[----:B---3--:R-:W-:-:S05]  /*3c70*/  FADD.FTZ R111, R111, 1 ;  /* 0x3f8000006f6f7421 */ /* 0x008fca0000010000 */
[----:B------:R0:W1:Y:S08]  /*3c80*/  MUFU.EX2 R108, R32 ;  /* 0x00000020006c7308 */ /* 0x0000700000000800 */
[----:B------:R-:W3:Y:S01]  /*3c90*/  MUFU.EX2 R112, R14 ;  /* 0x0000000e00707308 */ /* 0x000ee20000000800 */
[----:B0-----:R-:W-:-:S07]  /*3ca0*/  HADD2.F32 R32, -RZ, R19.H1_H1 ;  /* 0x30000013ff207230 */ /* 0x001fce0000004100 */
[----:B------:R-:W-:Y:S01]  /*3cb0*/  MUFU.RCP R110, R110 ;  /* 0x0000006e006e7308 */ /* 0x000fe20000001000 */
[----:B-1----:R-:W-:-:S07]  /*3cc0*/  FADD.FTZ R108, R108, 1 ;  /* 0x3f8000006c6c7421 */ /* 0x002fce0000010000 */
[----:B------:R-:W-:Y:S01]  /*3cd0*/  MUFU.RCP R108, R108 ;  /* 0x0000006c006c7308 */ /* 0x000fe20000001000 */
[----:B---3--:R-:W-:Y:S01]  /*3ce0*/  FADD.FTZ R112, R112, 1 ;  /* 0x3f80000070707421 */ /* 0x008fe20000010000 */
[----:B--2---:R0:W-:Y:S04]  /*3cf0*/  STS.128 [R101], R20 ;  /* 0x0000001465007388 */ /* 0x0041e80000000c00 */
[----:B----4-:R1:W-:Y:S01]  /*3d00*/  STS.128 [R101+0x200], R24 ;  /* 0x0002001865007388 */ /* 0x0103e20000000c00 */
[----:B------:R-:W-:-:S03]  /*3d10*/  NOP ;  /* 0x0000000000007918 */ /* 0x000fc60000000000 */
[----:B------:R-:W2:Y:S01]  /*3d20*/  LDS.128 R16, [R100] ;  /* 0x0000000064107984 */ /* 0x000ea20000000c00 */
[----:B0-----:R-:W-:Y:S01]  /*3d30*/  FFMA.FTZ R20, R51, R12, 1 ;  /* 0x3f80000033147423 */ /* 0x001fe2000001000c */
[----:B------:R-:W-:Y:S01]  /*3d40*/  FADD.FTZ R12, R53, 1 ;  /* 0x3f800000350c7421 */ /* 0x000fe20000010000 */
[----:B------:R-:W-:Y:S01]  /*3d50*/  FFMA.FTZ R22, R41, R42, 1 ;  /* 0x3f80000029167423 */ /* 0x000fe2000001002a */
[----:B------:R-:W-:Y:S01]  /*3d60*/  FMUL.FTZ R41, R66, R79 ;  /* 0x0000004f42297220 */ /* 0x000fe20000410000 */
[----:B------:R-:W-:Y:S01]  /*3d70*/  HADD2.F32 R23, -RZ, R11.H0_H0 ;  /* 0x2000000bff177230 */ /* 0x000fe20000004100 */
[----:B------:R0:W3:Y:S01]  /*3d80*/  MUFU.RCP R78, R12 ;  /* 0x0000000c004e7308 */ /* 0x0000e20000001000 */
[----:B------:R-:W-:Y:S01]  /*3d90*/  FMUL.FTZ R42, R70, R81 ;  /* 0x00000051462a7220 */ /* 0x000fe20000410000 */
[----:B------:R-:W-:Y:S01]  /*3da0*/  FMUL.FTZ R45, R62, R41 ;  /* 0x000000293e2d7220 */ /* 0x000fe20000410000 */
[----:B------:R-:W-:Y:S01]  /*3db0*/  FFMA.FTZ R21, R52, R13, 1 ;  /* 0x3f80000034157423 */ /* 0x000fe2000001000d */
[----:B------:R-:W-:-:S02]  /*3dc0*/  HADD2.F32 R52, -RZ, R15.H0_H0 ;  /* 0x2000000fff347230 */ /* 0x000fc40000004100 */
[----:B------:R-:W-:Y:S01]  /*3dd0*/  FADD.FTZ R13, -R79, 1 ;  /* 0x3f8000004f0d7421 */ /* 0x000fe20000010100 */
[----:B-1----:R-:W-:Y:S01]  /*3de0*/  FFMA.FTZ R25, R45, R23, R44 ;  /* 0x000000172d197223 */ /* 0x002fe2000001002c */
[----:B------:R-:W-:Y:S02]  /*3df0*/  HADD2.F32 R26, -RZ, R11.H1_H1 ;  /* 0x3000000bff1a7230 */ /* 0x000fe40000004100 */
[----:B------:R-:W-:Y:S01]  /*3e00*/  FMUL.FTZ R44, R61, R42 ;  /* 0x0000002a3d2c7220 */ /* 0x000fe20000410000 */
[----:B0-----:R-:W-:Y:S01]  /*3e10*/  FADD.FTZ R12, -R76, 1 ;  /* 0x3f8000004c0c7421 */ /* 0x001fe20000010100 */
[----:B------:R-:W-:Y:S02]  /*3e20*/  HADD2.F32 R53, -RZ, R15.H1_H1 ;  /* 0x3000000fff357230 */ /* 0x000fe40000004100 */
[----:B------:R-:W-:Y:S01]  /*3e30*/  FFMA.FTZ R23, R66, R13, 1 ;  /* 0x3f80000042177423 */ /* 0x000fe2000001000d */
[----:B------:R-:W-:Y:S01]  /*3e40*/  FMUL.FTZ R15, R52, -1.4426950216293334961 ;  /* 0xbfb8aa3b340f7820 */ /* 0x000fe20000410000 */
[----:B------:R-:W-:Y:S01]  /*3e50*/  FFMA.FTZ R24, R65, R12, 1 ;  /* 0x3f80000041187423 */ /* 0x000fe2000001000c */
[----:B------:R-:W-:Y:S01]  /*3e60*/  FFMA.FTZ R14, R44, R26, R25 ;  /* 0x0000001a2c0e7223 */ /* 0x000fe20000010019 */
[----:B------:R-:W-:-:S02]  /*3e70*/  HADD2.F32 R27, -RZ, R4.H0_H0 ;  /* 0x20000004ff1b7230 */ /* 0x000fc40000004100 */
[----:B------:R-:W-:Y:S01]  /*3e80*/  FADD.FTZ R13, -R81, 1 ;  /* 0x3f800000510d7421 */ /* 0x000fe20000010100 */
[C---:B---3--:R-:W-:Y:S01]  /*3e90*/  FMUL.FTZ R51, R73.reuse, R78 ;  /* 0x0000004e49337220 */ /* 0x048fe20000410000 */
[----:B------:R-:W-:Y:S01]  /*3ea0*/  FADD.FTZ R12, -R78, 1 ;  /* 0x3f8000004e0c7421 */ /* 0x000fe20000010100 */
[----:B------:R0:W1:Y:S01]  /*3eb0*/  MUFU.EX2 R113, R15 ;  /* 0x0000000f00717308 */ /* 0x0000620000000800 */
[----:B------:R-:W-:Y:S01]  /*3ec0*/  FFMA.FTZ R25, R70, R13, 1 ;  /* 0x3f80000046197423 */ /* 0x000fe2000001000d */
[----:B------:R-:W-:Y:S01]  /*3ed0*/  FMUL.FTZ R43, R64, R51 ;  /* 0x00000033402b7220 */ /* 0x000fe20000410000 */
[----:B------:R-:W-:Y:S01]  /*3ee0*/  FFMA.FTZ R80, R73, R12, 1 ;  /* 0x3f80000049507423 */ /* 0x000fe2000001000c */
[----:B------:R-:W-:Y:S01]  /*3ef0*/  FMUL.FTZ R66, R53, -1.4426950216293334961 ;  /* 0xbfb8aa3b35427820 */ /* 0x000fe20000410000 */
[----:B------:R-:W-:Y:S01]  /*3f00*/  FADD.FTZ R26, R74, 1 ;  /* 0x3f8000004a1a7421 */ /* 0x000fe20000010000 */
[----:B------:R-:W-:Y:S02]  /*3f10*/  FFMA.FTZ R115, R43, R27, R14 ;  /* 0x0000001b2b737223 */ /* 0x000fe4000001000e */
[----:B------:R3:W4:Y:S01]  /*3f20*/  MUFU.EX2 R114, R66 ;  /* 0x0000004200727308 */ /* 0x0007220000000800 */
[----:B0-----:R-:W0:Y:S01]  /*3f30*/  LDS.128 R12, [R100+0x10] ;  /* 0x00001000640c7984 */ /* 0x001e220000000c00 */
[----:B--2---:R-:W-:-:S02]  /*3f40*/  HADD2.F32 R74, -RZ, R18.H0_H0 ;  /* 0x20000012ff4a7230 */ /* 0x004fc40000004100 */
[--C-:B------:R-:W-:Y:S02]  /*3f50*/  HADD2.F32 R65, -RZ, R16.reuse.H0_H0 ;  /* 0x20000010ff417230 */ /* 0x100fe40000004100 */
[----:B------:R-:W-:Y:S02]  /*3f60*/  HADD2.F32 R73, -RZ, R17.H1_H1 ;  /* 0x30000011ff497230 */ /* 0x000fe40000004100 */
[----:B------:R-:W-:Y:S01]  /*3f70*/  FMUL.FTZ R58, R58, R74 ;  /* 0x0000004a3a3a7220 */ /* 0x000fe20000410000 */
[----:B------:R2:W5:Y:S01]  /*3f80*/  MUFU.RCP R27, R26 ;  /* 0x0000001a001b7308 */ /* 0x0005620000001000 */
[----:B---3--:R-:W-:Y:S02]  /*3f90*/  HADD2.F32 R66, -RZ, R16.H1_H1 ;  /* 0x30000010ff427230 */ /* 0x008fe40000004100 */
[----:B-1----:R-:W-:Y:S01]  /*3fa0*/  FADD.FTZ R113, R113, 1 ;  /* 0x3f80000071717421 */ /* 0x002fe20000010000 */
[----:B------:R-:W-:Y:S01]  /*3fb0*/  FMUL.FTZ R58, R75, R58 ;  /* 0x0000003a4b3a7220 */ /* 0x000fe20000410000 */
[----:B------:R-:W-:-:S02]  /*3fc0*/  HADD2.F32 R77, -RZ, R18.H1_H1 ;  /* 0x30000012ff4d7230 */ /* 0x000fc40000004100 */
[----:B------:R-:W-:Y:S01]  /*3fd0*/  FMUL.FTZ R16, R55, R65 ;  /* 0x0000004137107220 */ /* 0x000fe20000410000 */
[----:B------:R-:W-:Y:S02]  /*3fe0*/  HADD2.F32 R70, -RZ, R17.H0_H0 ;  /* 0x20000011ff467230 */ /* 0x000fe40000004100 */
[----:B------:R-:W-:Y:S01]  /*3ff0*/  FMUL.FTZ R18, R57, R66 ;  /* 0x0000004239127220 */ /* 0x000fe20000410000 */
[----:B----4-:R-:W-:Y:S01]  /*4000*/  FADD.FTZ R114, R114, 1 ;  /* 0x3f80000072727421 */ /* 0x010fe20000010000 */
[--C-:B------:R-:W-:Y:S02]  /*4010*/  HADD2.F32 R57, -RZ, R19.reuse.H1_H1 ;  /* 0x30000013ff397230 */ /* 0x100fe40000004100 */
[----:B------:R-:W-:Y:S01]  /*4020*/  FMUL.FTZ R21, R58, R21 ;  /* 0x000000153a157220 */ /* 0x000fe20000410000 */
        /* <DEDUP_REMOVED lines=8> */
[----:B------:R-:W-:-:S02]  /*40b0*/  HADD2.F32 R55, -RZ, R19.H0_H0 ;  /* 0x20000013ff377230 */ /* 0x000fc40000004100 */
[----:B------:R-:W-:Y:S01]  /*40c0*/  FMUL.FTZ R26, R81, R26 ;  /* 0x0000001a511a7220 */ /* 0x000fe20000410000 */
[----:B------:R-:W-:Y:S01]  /*40d0*/  FMUL.FTZ R19, R60, R77 ;  /* 0x0000004d3c137220 */ /* 0x000fe20000410000 */
[----:B------:R-:W2:Y:S01]  /*40e0*/  MUFU.RCP R113, R113 ;  /* 0x0000007100717308 */ /* 0x000ea20000001000 */
[----:B------:R-:W-:Y:S01]  /*40f0*/  FMUL.FTZ R22, R59, R22 ;  /* 0x000000163b167220 */ /* 0x000fe20000410000 */
[----:B------:R-:W-:Y:S01]  /*4100*/  FMUL.FTZ R71, R18, R71 ;  /* 0x0000004712477220 */ /* 0x000fe20000410000 */
[----:B-----5:R-:W-:Y:S01]  /*4110*/  FMUL.FTZ R59, R82, R27 ;  /* 0x0000001b523b7220 */ /* 0x020fe20000410000 */
[----:B------:R-:W-:Y:S01]  /*4120*/  FADD.FTZ R18, -R110, 1 ;  /* 0x3f8000006e127421 */ /* 0x000fe20000010100 */
[----:B------:R-:W-:Y:S01]  /*4130*/  FMUL.FTZ R19, R76, R19 ;  /* 0x000000134c137220 */ /* 0x000fe20000410000 */
[----:B------:R-:W-:Y:S01]  /*4140*/  FMUL.FTZ R16, R16, R67 ;  /* 0x0000004310107220 */ /* 0x000fe20000410000 */
[----:B------:R-:W-:Y:S01]  /*4150*/  FMUL.FTZ R17, R17, R20 ;  /* 0x0000001411117220 */ /* 0x000fe20000410000 */
[----:B------:R-:W3:Y:S01]  /*4160*/  MUFU.RCP R114, R114 ;  /* 0x0000007200727308 */ /* 0x000ee20000001000 */
[----:B------:R-:W-:Y:S01]  /*4170*/  FFMA.FTZ R18, R109, R18, 1 ;  /* 0x3f8000006d127423 */ /* 0x000fe20000010012 */
[----:B0-----:R-:W-:-:S02]  /*4180*/  HADD2.F32 R58, -RZ, R12.H1_H1 ;  /* 0x3000000cff3a7230 */ /* 0x001fc40000004100 */
[----:B------:R-:W-:Y:S01]  /*4190*/  FMUL.FTZ R24, R19, R24 ;  /* 0x0000001813187220 */ /* 0x000fe20000410000 */
[----:B------:R-:W-:Y:S02]  /*41a0*/  HADD2.F32 R56, -RZ, R12.H0_H0 ;  /* 0x2000000cff387230 */ /* 0x000fe40000004100 */
[----:B------:R-:W-:Y:S01]  /*41b0*/  FMUL.FTZ R26, R26, R25 ;  /* 0x000000191a1a7220 */ /* 0x000fe20000410000 */
[----:B------:R-:W-:Y:S02]  /*41c0*/  HADD2.F32 R63, -RZ, R13.H1_H1 ;  /* 0x3000000dff3f7230 */ /* 0x000fe40000004100 */
[----:B------:R-:W-:Y:S01]  /*41d0*/  FMUL.FTZ R12, R40, R58 ;  /* 0x0000003a280c7220 */ /* 0x000fe20000410000 */
[----:B------:R-:W0:Y:S01]  /*41e0*/  MUFU.RCP R68, R111 ;  /* 0x0000006f00447308 */ /* 0x000e220000001000 */
[--C-:B------:R-:W-:Y:S02]  /*41f0*/  HADD2.F32 R75, -RZ, R15.reuse.H0_H0 ;  /* 0x2000000fff4b7230 */ /* 0x100fe40000004100 */
[----:B------:R-:W-:Y:S01]  /*4200*/  FMUL.FTZ R62, R62, R55 ;  /* 0x000000373e3e7220 */ /* 0x000fe20000410000 */
[----:B------:R-:W-:-:S02]  /*4210*/  HADD2.F32 R81, -RZ, R15.H1_H1 ;  /* 0x3000000fff517230 */ /* 0x000fc40000004100 */
[C---:B------:R-:W-:Y:S01]  /*4220*/  FADD.FTZ R15, -R27.reuse, 1 ;  /* 0x3f8000001b0f7421 */ /* 0x040fe20000010100 */
[----:B------:R-:W-:Y:S02]  /*4230*/  HADD2.F32 R60, -RZ, R13.H0_H0 ;  /* 0x2000000dff3c7230 */ /* 0x000fe40000004100 */
[----:B------:R-:W-:Y:S01]  /*4240*/  FMUL.FTZ R12, R27, R12 ;  /* 0x0000000c1b0c7220 */ /* 0x000fe20000410000 */
[----:B------:R-:W-:Y:S01]  /*4250*/  FMUL.FTZ R13, R64, R56 ;  /* 0x00000038400d7220 */ /* 0x000fe20000410000 */
[----:B------:R-:W-:Y:S01]  /*4260*/  FMUL.FTZ R27, R35, R63 ;  /* 0x0000003f231b7220 */ /* 0x000fe20000410000 */
[--C-:B------:R-:W-:Y:S02]  /*4270*/  HADD2.F32 R67, -RZ, R14.reuse.H0_H0 ;  /* 0x2000000eff437230 */ /* 0x100fe40000004100 */
[----:B------:R-:W-:Y:S01]  /*4280*/  FMUL.FTZ R19, R38, R60 ;  /* 0x0000003c26137220 */ /* 0x000fe20000410000 */
[----:B------:R-:W-:Y:S02]  /*4290*/  HADD2.F32 R72, -RZ, R14.H1_H1 ;  /* 0x3000000eff487230 */ /* 0x000fe40000004100 */
[----:B------:R-:W-:Y:S01]  /*42a0*/  FMUL.FTZ R13, R78, R13 ;  /* 0x0000000d4e0d7220 */ /* 0x000fe20000410000 */
[----:B------:R-:W-:Y:S01]  /*42b0*/  FADD.FTZ R14, -R108, 1 ;  /* 0x3f8000006c0e7421 */ /* 0x000fe20000010100 */
[----:B------:R-:W-:Y:S01]  /*42c0*/  FMUL.FTZ R27, R110, R27 ;  /* 0x0000001b6e1b7220 */ /* 0x000fe20000410000 */
[----:B------:R-:W-:Y:S01]  /*42d0*/  FFMA.FTZ R15, R82, R15, 1 ;  /* 0x3f800000520f7423 */ /* 0x000fe2000001000f */
[----:B------:R-:W-:Y:S01]  /*42e0*/  FMUL.FTZ R20, R13, R80 ;  /* 0x000000500d147220 */ /* 0x000fe20000410000 */
[----:B------:R-:W-:Y:S01]  /*42f0*/  FFMA.FTZ R25, R83, R14, 1 ;  /* 0x3f80000053197423 */ /* 0x000fe2000001000e */
[----:B------:R-:W-:Y:S01]  /*4300*/  FMUL.FTZ R18, R27, R18 ;  /* 0x000000121b127220 */ /* 0x000fe20000410000 */
[----:B-1----:R-:W-:Y:S01]  /*4310*/  FADD.FTZ R13, -R69, 1 ;  /* 0x3f800000450d7421 */ /* 0x002fe20000010100 */
[----:B--2---:R-:W-:Y:S01]  /*4320*/  FADD.FTZ R27, -R113, 1 ;  /* 0x3f800000711b7421 */ /* 0x004fe20000010100 */
[----:B---3--:R-:W-:Y:S01]  /*4330*/  FADD.FTZ R14, -R114, 1 ;  /* 0x3f800000720e7421 */ /* 0x008fe20000010100 */
[----:B------:R-:W-:Y:S01]  /*4340*/  FMUL.FTZ R61, R83, R108 ;  /* 0x0000006c533d7220 */ /* 0x000fe20000410000 */
[----:B------:R-:W-:Y:S01]  /*4350*/  FMUL.FTZ R108, R108, R19 ;  /* 0x000000136c6c7220 */ /* 0x000fe20000410000 */
[----:B------:R-:W-:Y:S01]  /*4360*/  FMUL.FTZ R62, R79, R62 ;  /* 0x0000003e4f3e7220 */ /* 0x000fe20000410000 */
[----:B------:R-:W-:Y:S01]  /*4370*/  FMUL.FTZ R19, R12, R15 ;  /* 0x0000000f0c137220 */ /* 0x000fe20000410000 */
[----:B------:R-:W-:Y:S01]  /*4380*/  FFMA.FTZ R15, R54, R13, 1 ;  /* 0x3f800000360f7423 */ /* 0x000fe2000001000d */
[----:B------:R-:W-:Y:S01]  /*4390*/  FFMA.FTZ R79, R52, R27, 1 ;  /* 0x3f800000344f7423 */ /* 0x000fe2000001001b */
[----:B------:R-:W-:Y:S01]  /*43a0*/  FFMA.FTZ R83, R53, R14, 1 ;  /* 0x3f80000035537423 */ /* 0x000fe2000001000e */
[----:B------:R-:W-:Y:S01]  /*43b0*/  FMUL.FTZ R64, R31, R75 ;  /* 0x0000004b1f407220 */ /* 0x000fe20000410000 */
[----:B0-----:R-:W-:Y:S01]  /*43c0*/  FADD.FTZ R12, -R68, 1 ;  /* 0x3f800000440c7421 */ /* 0x001fe20000010100 */
        /* <DEDUP_REMOVED lines=23> */
[----:B------:R-:W-:Y:S01]  /*4540*/  HADD2.F32 R0, -RZ, R5.H0_H0 ;  /* 0x20000005ff007230 */ /* 0x000fe20000004100 */
[----:B------:R-:W-:Y:S01]  /*4550*/  F2FP.F16.F32.PACK_AB R20, R19, R20 ;  /* 0x000000141314723e */ /* 0x000fe200000000ff */
[----:B------:R-:W-:Y:S01]  /*4560*/  FMUL.FTZ R38, R38, R61 ;  /* 0x0000003d26267220 */ /* 0x000fe20000410000 */
[----:B------:R-:W-:Y:S01]  /*4570*/  F2FP.F16.F32.PACK_AB R21, R18, R25 ;  /* 0x000000191215723e */ /* 0x000fe200000000ff */
[----:B------:R-:W-:Y:S01]  /*4580*/  BAR.SYNC.DEFER_BLOCKING 0x0 ;  /* 0x0000000000007b1d */ /* 0x000fe20000010000 */
[----:B------:R-:W-:Y:S01]  /*4590*/  F2FP.F16.F32.PACK_AB R22, R64, R27 ;  /* 0x0000001b4016723e */ /* 0x000fe200000000ff */
[----:B------:R-:W-:Y:S01]  /*45a0*/  FFMA.FTZ R0, R38, R0, R115 ;  /* 0x0000000026007223 */ /* 0x000fe20000010073 */
[----:B------:R-:W-:Y:S01]  /*45b0*/  LEA R83, R83, R104, 0x4 ;  /* 0x0000006853537211 */ /* 0x000fe200078e20ff */
[----:B------:R-:W-:Y:S01]  /*45c0*/  FMUL.FTZ R35, R35, R62 ;  /* 0x0000003e23237220 */ /* 0x000fe20000410000 */
[----:B------:R-:W-:Y:S01]  /*45d0*/  F2FP.F16.F32.PACK_AB R23, R79, R76 ;  /* 0x0000004c4f17723e */ /* 0x000fe200000000ff */
[----:B------:R-:W-:Y:S01]  /*45e0*/  FMUL.FTZ R37, R37, R68 ;  /* 0x0000004425257220 */ /* 0x000fe20000410000 */
[----:B------:R-:W-:Y:S01]  /*45f0*/  FMUL.FTZ R69, R54, R69 ;  /* 0x0000004536457220 */ /* 0x000fe20000410000 */
[----:B------:R-:W-:Y:S01]  /*4600*/  FMUL.FTZ R52, R52, R113 ;  /* 0x0000007134347220 */ /* 0x000fe20000410000 */
[----:B------:R-:W0:Y:S01]  /*4610*/  LDC R54, c[0x0][0x21c] ;  /* 0x00008700ff367b82 */ /* 0x000e220000000800 */
[----:B------:R-:W-:Y:S01]  /*4620*/  FMUL.FTZ R36, R36, R37 ;  /* 0x0000002524247220 */ /* 0x000fe20000410000 */
[----:B------:R-:W-:Y:S01]  /*4630*/  FMUL.FTZ R34, R34, R69 ;  /* 0x0000004522227220 */ /* 0x000fe20000410000 */
[----:B------:R-:W-:Y:S01]  /*4640*/  FMUL.FTZ R31, R31, R52 ;  /* 0x000000341f1f7220 */ /* 0x000fe20000410000 */
[----:B------:R-:W-:Y:S01]  /*4650*/  FMUL.FTZ R53, R53, R114 ;  /* 0x0000007235357220 */ /* 0x000fe20000410000 */
[----:B------:R-:W-:-:S03]  /*4660*/  HADD2.F32 R108, -RZ, R7.H1_H1 ;  /* 0x30000007ff6c7230 */ /* 0x000fc60000004100 */
[----:B------:R-:W-:Y:S01]  /*4670*/  FMUL.FTZ R32, R32, R53 ;  /* 0x0000003520207220 */ /* 0x000fe20000410000 */
[----:B------:R1:W-:Y:S04]  /*4680*/  STS.128 [R83], R12 ;  /* 0x0000000c53007388 */ /* 0x0003e80000000c00 */
[----:B------:R-:W-:Y:S01]  /*4690*/  STS.128 [R83+0x10], R20 ;  /* 0x0000101453007388 */ /* 0x000fe20000000c00 */
[----:B------:R-:W-:-:S03]  /*46a0*/  NOP ;  /* 0x0000000000007918 */ /* 0x000fc60000000000 */
[----:B------:R-:W2:Y:S04]  /*46b0*/  LDS.128 R16, [R101] ;  /* 0x0000000065107984 */ /* 0x000ea80000000c00 */
[----:B------:R-:W3:Y:S01]  /*46c0*/  LDS.128 R24, [R101+0x200] ;  /* 0x0002000065187984 */ /* 0x000ee20000000c00 */
[----:B-1----:R-:W-:Y:S02]  /*46d0*/  HADD2.F32 R12, -RZ, R5.H1_H1 ;  /* 0x30000005ff0c7230 */ /* 0x002fe40000004100 */
[----:B------:R-:W-:-:S03]  /*46e0*/  HADD2.F32 R14, -RZ, R7.H0_H0 ;  /* 0x20000007ff0e7230 */ /* 0x000fc60000004100 */
[----:B------:R-:W-:Y:S01]  /*46f0*/  FFMA.FTZ R13, R35, R12, R0 ;  /* 0x0000000c230d7223 */ /* 0x000fe20000010000 */
[----:B------:R-:W-:Y:S01]  /*4700*/  HADD2.F32 R0, -RZ, R6.H0_H0 ;  /* 0x20000006ff007230 */ /* 0x000fe20000004100 */
[----:B------:R-:W-:-:S04]  /*4710*/  MOV R12, UR17 ;  /* 0x00000011000c7c02 */ /* 0x000fc80008000f00 */
[----:B------:R-:W-:Y:S01]  /*4720*/  FFMA.FTZ R15, R36, R0, R13 ;  /* 0x00000000240f7223 */ /* 0x000fe2000001000d */
[----:B------:R-:W-:Y:S01]  /*4730*/  MOV R13, UR20 ;  /* 0x00000014000d7c02 */ /* 0x000fe20008000f00 */
[----:B------:R-:W-:Y:S02]  /*4740*/  HADD2.F32 R0, -RZ, R6.H1_H1 ;  /* 0x30000006ff007230 */ /* 0x000fe40000004100 */
[----:B------:R-:W-:-:S04]  /*4750*/  IMAD.WIDE R12, R102, 0x10, R12 ;  /* 0x00000010660c7825 */ /* 0x000fc800078e020c */
[----:B------:R-:W-:-:S04]  /*4760*/  FFMA.FTZ R0, R34, R0, R15 ;  /* 0x0000000022007223 */ /* 0x000fc8000001000f */
[----:B------:R-:W-:Y:S01]  /*4770*/  FFMA.FTZ R71, R31, R14, R0 ;  /* 0x0000000e1f477223 */ /* 0x000fe20000010000 */
        /* <DEDUP_REMOVED lines=36> */
[----:B------:R0:W-:Y:S01]  /*49c0*/  STS.128 [R83+0x10], R12 ;  /* 0x0000100c53007388 */ /* 0x0001e20000000c00 */
        /* <DEDUP_REMOVED lines=13> */
.L_x_11479:
        /* <DEDUP_REMOVED lines=30> */
[----:B------:R-:W2:Y:S01]  /*4c80*/  LDC R172, c[0x0][0x224] ;  /* 0x00008900ffac7b82 */ /* 0x000ea20000000800 */
[----:B------:R-:W-:Y:S01]  /*4c90*/  UIADD3 UR48, UR15, -0x1, URZ ;  /* 0xffffffff0f307890 */ /* 0x000fe2000fffe03f */
[----:B------:R-:W-:Y:S01]  /*4ca0*/  FADD.FTZ R42, R40, R40 ;  /* 0x00000028282a7221 */ /* 0x000fe20000010000 */
[----:B------:R-:W-:Y:S01]  /*4cb0*/  FADD.FTZ R41, R38, R38 ;  /* 0x0000002626297221 */ /* 0x000fe20000010000 */
[----:B------:R-:W-:Y:S01]  /*4cc0*/  FADD.FTZ R39, R36, R36 ;  /* 0x0000002424277221 */ /* 0x000fe20000010000 */
[----:B------:R-:W-:Y:S01]  /*4cd0*/  ULEA.HI UR18, UR48, UR48, URZ, 0x1 ;  /* 0x0000003030127291 */ /* 0x000fe2000f8f083f */
[----:B------:R-:W-:Y:S01]  /*4ce0*/  FADD.FTZ R50, R50, R50 ;  /* 0x0000003232327221 */ /* 0x000fe20000010000 */
[----:B------:R-:W-:Y:S01]  /*4cf0*/  FADD.FTZ R49, R49, R49 ;  /* 0x0000003131317221 */ /* 0x000fe20000010000 */
[----:B------:R-:W3:Y:S01]  /*4d00*/  LDC.64 R2, c[0x0][0x360] ;  /* 0x0000d800ff027b82 */ /* 0x000ee20000000a00 */
        /* <DEDUP_REMOVED lines=29> */
.L_x_11575:
        /* <DEDUP_REMOVED lines=14> */
[----:B------:R-:W-:Y:S01]  /*4fc0*/  UIMAD UR46, UR53, UR32, URZ ;  /* 0x00000020352e72a4 */ /* 0x000fe2000f8e023f */
[----:B01-3--:R-:W-:Y:S01]  /*4fd0*/  SHF.L.U32 R12, R107, 0x1, RZ ;  /* 0x000000016b0c7819 */ /* 0x00bfe200000006ff */
        /* <DEDUP_REMOVED lines=11> */
[----:B--2---:R-:W2:Y:S04]  /*5090*/  LDG.E.128 R12, desc[UR28][R30.64] ;  /* 0x0000001c1e0c7981 */ /* 0x004ea8000c1e1d00 */
[----:B------:R-:W3:Y:S04]  /*50a0*/  LDG.E.128 R16, desc[UR28][R30.64+0x200] ;  /* 0x0002001c1e107981 */ /* 0x000ee8000c1e1d00 */
[----:B------:R-:W3:Y:S04]  /*50b0*/  LDG.E.128 R20, desc[UR28][R30.64+0x400] ;  /* 0x0004001c1e147981 */ /* 0x000ee8000c1e1d00 */
[----:B------:R0:W3:Y:S01]  /*50c0*/  LDG.E.128 R24, desc[UR28][R30.64+0x600] ;  /* 0x0006001c1e187981 */ /* 0x0000e2000c1e1d00 */
[----:B------:R-:W-:Y:S01]  /*50d0*/  LOP3.LUT P0, RZ, R107, 0x1f, RZ, 0xc0, !PT ;  /* 0x0000001f6bff7812 */ /* 0x000fe2000780c0ff */
[----:B------:R-:W-:Y:S01]  /*50e0*/  ULEA UR44, UR48, UR7, 0x8 ;  /* 0x00000007302c7291 */ /* 0x000fe2000f8e403f */
[----:B------:R-:W-:-:S02]  /*50f0*/  MOV R118, UR15 ;  /* 0x0000000f00767c02 */ /* 0x000fc40008000f00 */
[----:B------:R-:W-:Y:S02]  /*5100*/  ISETP.NE.AND P1, PT, R107, RZ, PT ;  /* 0x000000ff6b00720c */ /* 0x000fe40003f25270 */
[----:B------:R-:W-:Y:S02]  /*5110*/  ISETP.LT.OR P2, PT, R118, 0x2, P0 ;  /* 0x000000027600780c */ /* 0x000fe40000741670 */
[----:B----4-:R-:W-:Y:S02]  /*5120*/  R2UR UR56, R29 ;  /* 0x000000001d3872ca */ /* 0x010fe400000e0000 */
        /* <DEDUP_REMOVED lines=64> */
[----:B------:R1:W4:Y:S08]  /*5530*/  MUFU.EX2 R146, R31 ;  /* 0x0000001f00927308 */ /* 0x0003300000000800 */
[----:B------:R-:W-:Y:S01]  /*5540*/  MUFU.COS R125, R33 ;  /* 0x00000021007d7308 */ /* 0x000fe20000000000 */
[----:B-1----:R-:W-:Y:S01]  /*5550*/  MOV R31, UR44 ;  /* 0x0000002c001f7c02 */ /* 0x002fe20008000f00 */
[----:B------:R-:W-:-:S02]  /*5560*/  ULDC.64 UR44, c[0x0][0x268] ;  /* 0x00009a00002c7ab9 */ /* 0x000fc40000000a00 */
[----:B------:R-:W-:Y:S02]  /*5570*/  UIMAD.WIDE.U32 UR46, UR10, UR44, URZ ;  /* 0x0000002c0a2e72a5 */ /* 0x000fe4000f8e003f */
[----:B------:R-:W-:Y:S02]  /*5580*/  UIMAD UR44, UR16, UR44, URZ ;  /* 0x0000002c102c72a4 */ /* 0x000fe4000f8e023f */
[----:B------:R-:W1:Y:S01]  /*5590*/  MUFU.EX2 R33, R29 ;  /* 0x0000001d00217308 */ /* 0x000e620000000800 */
[C---:B----4-:R-:W-:Y:S01]  /*55a0*/  FMUL.FTZ R147, R146.reuse, R147 ;  /* 0x0000009392937220 */ /* 0x050fe20000410000 */
        /* <DEDUP_REMOVED lines=16> */
[----:B----4-:R-:W-:Y:S01]  /*56b0*/  FMUL.RZ R30, R28, 0.15915493667125701904 ;  /* 0x3e22f9831c1e7820 */ /* 0x010fe2000040c000 */
[----:B------:R-:W-:Y:S01]  /*56c0*/  SHF.L.U32 R28, R107, 0x2, RZ ;  /* 0x000000026b1c7819 */ /* 0x000fe200000006ff */
[----:B------:R-:W1:Y:S01]  /*56d0*/  MUFU.EX2 R114, R114 ;  /* 0x0000007200727308 */ /* 0x000e620000000800 */
[----:B0-----:R-:W-:Y:S01]  /*56e0*/  @!P2 IMAD R111, R34, R111, UR7 ;  /* 0x00000007226fae24 */ /* 0x001fe2000f8e026f */
[----:B------:R-:W-:-:S02]  /*56f0*/  MOV R34, UR45 ;  /* 0x0000002d00227c02 */ /* 0x000fc40008000f00 */
[----:B------:R-:W-:Y:S02]  /*5700*/  LOP3.LUT R28, R28, 0xffffff80, RZ, 0xc0, !PT ;  /* 0xffffff801c1c7812 */ /* 0x000fe400078ec0ff */
[----:B------:R-:W-:Y:S02]  /*5710*/  MOV R35, UR46 ;  /* 0x0000002e00237c02 */ /* 0x000fe40008000f00 */
[----:B------:R-:W-:Y:S01]  /*5720*/  IADD3 R28, R28, R105, RZ ;  /* 0x000000691c1c7210 */ /* 0x000fe20007ffe0ff */
[----:B------:R-:W-:Y:S03]  /*5730*/  MUFU.SIN R120, R30 ;  /* 0x0000001e00787308 */ /* 0x000fe60000000400 */
[----:B------:R-:W-:-:S05]  /*5740*/  LEA R29, R28, R104, 0x4 ;  /* 0x000000681c1d7211 */ /* 0x000fca00078e20ff */
[----:B------:R0:W-:Y:S01]  /*5750*/  MUFU.COS R121, R30 ;  /* 0x0000001e00797308 */ /* 0x0001e20000000000 */
[----:B--2---:R2:W-:Y:S01]  /*5760*/  STS.128 [R29], R12 ;  /* 0x0000000c1d007388 */ /* 0x0045e20000000c00 */
[C---:B-1----:R-:W-:Y:S01]  /*5770*/  FMUL.FTZ R141, R114.reuse, R141 ;  /* 0x0000008d728d7220 */ /* 0x042fe20000410000 */
[----:B------:R-:W-:Y:S01]  /*5780*/  FMUL.FTZ R140, R114, R115 ;  /* 0x00000073728c7220 */ /* 0x000fe20000410000 */
[----:B------:R-:W-:Y:S01]  /*5790*/  HFMA2.MMA R114, -RZ, RZ, 0, 9.5367431640625e-07 ;  /* 0x00000010ff727435 */ /* 0x000fe200000001ff */
[----:B---3--:R1:W-:Y:S03]  /*57a0*/  STS.128 [R29+0x200], R16 ;  /* 0x000200101d007388 */ /* 0x0083e60000000c00 */
[----:B------:R-:W-:Y:S01]  /*57b0*/  MUFU.SIN R122, R112 ;  /* 0x00000070007a7308 */ /* 0x000fe20000000400 */
[----:B0-----:R-:W-:Y:S01]  /*57c0*/  IADD3 R30, R107, 0x200, RZ ;  /* 0x000002006b1e7810 */ /* 0x001fe20007ffe0ff */
[----:B------:R-:W-:Y:S03]  /*57d0*/  STS.128 [R29+0x400], R20 ;  /* 0x000400141d007388 */ /* 0x000fe60000000c00 */
[----:B------:R-:W-:Y:S01]  /*57e0*/  SEL R31, R31, R30, !P1 ;  /* 0x0000001e1f1f7207 */ /* 0x000fe20004800000 */
[----:B------:R-:W-:Y:S01]  /*57f0*/  FMUL.FTZ R30, R84, UR56 ;  /* 0x00000038541e7c20 */ /* 0x000fe20008410000 */
[----:B------:R-:W-:Y:S01]  /*5800*/  STS.128 [R29+0x600], R24 ;  /* 0x000600181d007388 */ /* 0x000fe20000000c00 */
[----:B------:R0:W-:Y:S01]  /*5810*/  MUFU.COS R123, R112 ;  /* 0x00000070007b7308 */ /* 0x0001e20000000000 */
[----:B--2---:R-:W-:-:S02]  /*5820*/  IMAD R13, R105, 0x3, R28 ;  /* 0x00000003690d7824 */ /* 0x004fc400078e021c */
[----:B------:R-:W-:Y:S01]  /*5830*/  FMUL.RZ R30, R30, 0.15915493667125701904 ;  /* 0x3e22f9831e1e7820 */ /* 0x000fe2000040c000 */
[-C--:B------:R-:W-:Y:S01]  /*5840*/  LEA R15, R31, R104.reuse, 0x3 ;  /* 0x000000681f0f7211 */ /* 0x080fe200078e18ff */
[----:B------:R-:W-:Y:S01]  /*5850*/  NOP ;  /* 0x0000000000007918 */ /* 0x000fe20000000000 */
[----:B-1----:R-:W-:Y:S01]  /*5860*/  FMUL.FTZ R16, R109, R93 ;  /* 0x0000005d6d107220 */ /* 0x002fe20000410000 */
[----:B------:R-:W-:Y:S01]  /*5870*/  LEA R14, R13, R104, 0x4 ;  /* 0x000000680d0e7211 */ /* 0x000fe200078e20ff */
[C---:B0-----:R-:W-:Y:S01]  /*5880*/  FMUL.FTZ R112, R109.reuse, R96 ;  /* 0x000000606d707220 */ /* 0x041fe20000410000 */
[----:B------:R-:W-:Y:S01]  /*5890*/  MUFU.SIN R118, R30 ;  /* 0x0000001e00767308 */ /* 0x000fe20000000400 */
[----:B------:R-:W5:Y:S01]  /*58a0*/  LDG.E.64 R34, desc[UR28][R34.64] ;  /* 0x0000001c22227981 */ /* 0x000f62000c1e1b00 */
[C---:B------:R-:W-:Y:S01]  /*58b0*/  FMUL.FTZ R12, R109.reuse, R94 ;  /* 0x0000005e6d0c7220 */ /* 0x040fe20000410000 */
[----:B------:R-:W-:Y:S02]  /*58c0*/  FMUL.FTZ R13, R109, R91 ;  /* 0x0000005b6d0d7220 */ /* 0x000fe40000410000 */
[----:B------:R-:W-:Y:S03]  /*58d0*/  LDS.128 R20, [R14+0x10] ;  /* 0x000010000e147984 */ /* 0x000fe60000000c00 */
[----:B------:R0:W-:Y:S01]  /*58e0*/  MUFU.COS R148, R30 ;  /* 0x0000001e00947308 */ /* 0x0001e20000000000 */
[----:B------:R-:W-:Y:S07]  /*58f0*/  LDS.128 R24, [R14+0x20] ;  /* 0x000020000e187984 */ /* 0x000fee0000000c00 */
[----:B------:R1:W-:Y:S01]  /*5900*/  MUFU.EX2 R136, R16 ;  /* 0x0000001000887308 */ /* 0x0003e20000000800 */
[----:B0-----:R-:W-:Y:S07]  /*5910*/  LDS.128 R28, [R14+0x30] ;  /* 0x000030000e1c7984 */ /* 0x001fee0000000c00 */
[----:B------:R-:W0:Y:S01]  /*5920*/  MUFU.EX2 R112, R112 ;  /* 0x0000007000707308 */ /* 0x000e220000000800 */
[----:B-1----:R-:W1:Y:S04]  /*5930*/  LDS.128 R16, [R14] ;  /* 0x000000000e107984 */ /* 0x002e680000000c00 */
[----:B------:R2:W-:Y:S03]  /*5940*/  STS.64 [R15+0x39e0], R32 ;  /* 0x0039e0200f007388 */ /* 0x0005e60000000a00 */
[----:B------:R3:W-:Y:S01]  /*5950*/  MUFU.EX2 R138, R12 ;  /* 0x0000000c008a7308 */ /* 0x0007e20000000800 */
[C---:B------:R-:W-:Y:S01]  /*5960*/  FMUL.FTZ R151, R33.reuse, R146 ;  /* 0x0000009221977220 */ /* 0x040fe20000410000 */
[----:B------:R-:W-:-:S06]  /*5970*/  FFMA.FTZ R150, R33, R147, R150 ;  /* 0x0000009321967223 */ /* 0x000fcc0000010096 */
[----:B------:R4:W-:Y:S01]  /*5980*/  MUFU.EX2 R132, R13 ;  /* 0x0000000d00847308 */ /* 0x0009e20000000800 */
[----:B---3--:R-:W-:Y:S01]  /*5990*/  FMUL.FTZ R12, R109, R92 ;  /* 0x0000005c6d0c7220 */ /* 0x008fe20000410000 */
[----:B0-----:R-:W-:Y:S01]  /*59a0*/  FMUL.FTZ R142, R112, R113 ;  /* 0x00000071708e7220 */ /* 0x001fe20000410000 */
[----:B------:R-:W-:Y:S01]  /*59b0*/  FFMA.FTZ R151, R32, R147, -R151 ;  /* 0x0000009320977223 */ /* 0x000fe20000010897 */
[----:B------:R-:W-:Y:S01]  /*59c0*/  FMUL.FTZ R152, R144, R150 ;  /* 0x0000009690987220 */ /* 0x000fe20000410000 */
[----:B--2---:R-:W-:Y:S01]  /*59d0*/  CS2R R14, SRZ ;  /* 0x00000000000e7805 */ /* 0x004fe2000001ff00 */
[----:B------:R-:W-:Y:S02]  /*59e0*/  FMUL.FTZ R143, R112, R143 ;  /* 0x0000008f708f7220 */ /* 0x000fe40000410000 */
[----:B------:R0:W2:Y:S01]  /*59f0*/  MUFU.EX2 R134, R12 ;  /* 0x0000000c00867308 */ /* 0x0000a20000000800 */
[----:B----4-:R-:W-:Y:S01]  /*5a00*/  MOV R13, RZ ;  /* 0x000000ff000d7202 */ /* 0x010fe20000000f00 */
[-C--:B------:R-:W-:Y:S01]  /*5a10*/  FFMA.FTZ R152, R145, R151.reuse, -R152 ;  /* 0x0000009791987223 */ /* 0x080fe20000010898 */
[----:B------:R-:W-:Y:S01]  /*5a20*/  FMUL.FTZ R154, R144, R151 ;  /* 0x00000097909a7220 */ /* 0x000fe20000410000 */
[----:B------:R-:W-:-:S04]  /*5a30*/  FMUL.FTZ R112, R109, R89 ;  /* 0x000000596d707220 */ /* 0x000fc80000410000 */
[----:B------:R3:W4:Y:S01]  /*5a40*/  MUFU.EX2 R113, R110 ;  /* 0x0000006e00717308 */ /* 0x0007220000000800 */
[----:B0-----:R-:W-:Y:S01]  /*5a50*/  HFMA2.MMA R12, -RZ, RZ, 1.875, 0 ;  /* 0x3f800000ff0c7435 */ /* 0x001fe200000001ff */
[----:B------:R-:W-:-:S06]  /*5a60*/  FFMA.FTZ R154, R145, R150, R154 ;  /* 0x00000096919a7223 */ /* 0x000fcc000001009a */
[----:B------:R-:W0:Y:S01]  /*5a70*/  MUFU.EX2 R112, R112 ;  /* 0x0000007000707308 */ /* 0x000e220000000800 */
[----:B---3--:R-:W-:Y:S01]  /*5a80*/  @!P2 IMAD.WIDE R110, R111, R114, UR26 ;  /* 0x0000001a6f6eae25 */ /* 0x008fe2000f8e0272 */
[----:B------:R-:W-:Y:S03]  /*5a90*/  BAR.SYNC.DEFER_BLOCKING 0x0 ;  /* 0x0000000000007b1d */ /* 0x000fe60000010000 */
[----:B------:R-:W-:Y:S01]  /*5aa0*/  FMUL.FTZ R114, R109, R88 ;  /* 0x000000586d727220 */ /* 0x000fe20000410000 */
[C---:B--2---:R-:W-:Y:S01]  /*5ab0*/  FMUL.FTZ R135, R134.reuse, R135 ;  /* 0x0000008786877220 */ /* 0x044fe20000410000 */
[----:B------:R-:W-:-:S04]  /*5ac0*/  FMUL.FTZ R134, R134, R131 ;  /* 0x0000008386867220 */ /* 0x000fc80000410000 */
[----:B------:R-:W2:Y:S01]  /*5ad0*/  MUFU.EX2 R114, R114 ;  /* 0x0000007200727308 */ /* 0x000ea20000000800 */
[----:B----4-:R-:W-:Y:S01]  /*5ae0*/  FMUL.FTZ R131, R113, R116 ;  /* 0x0000007471837220 */ /* 0x010fe20000410000 */
[----:B------:R3:W5:Y:S02]  /*5af0*/  @!P2 LDG.E.128 R12, desc[UR28][R110.64] ;  /* 0x0000001c6e0ca981 */ /* 0x000764000c1e1d00 */
[----:B---3--:R-:W-:-:S04]  /*5b00*/  FMUL.FTZ R110, R142, R152 ;  /* 0x000000988e6e7220 */ /* 0x008fc80000410000 */
[-C--:B------:R-:W-:Y:S01]  /*5b10*/  FFMA.FTZ R111, R143, R154.reuse, R110 ;  /* 0x0000009a8f6f7223 */ /* 0x080fe2000001006e */
[----:B------:R-:W-:-:S04]  /*5b20*/  FMUL.FTZ R154, R142, R154 ;  /* 0x0000009a8e9a7220 */ /* 0x000fc80000410000 */
[----:B------:R-:W-:Y:S01]  /*5b30*/  FFMA.FTZ R154, R143, R152, -R154 ;  /* 0x000000988f9a7223 */ /* 0x000fe2000001089a */
[----:B------:R-:W-:-:S03]  /*5b40*/  FMUL.FTZ R110, R109, R85 ;  /* 0x000000556d6e7220 */ /* 0x000fc60000410000 */
[-C--:B------:R-:W-:Y:S01]  /*5b50*/  FMUL.FTZ R116, R140, R154.reuse ;  /* 0x0000009a8c747220 */ /* 0x080fe20000410000 */
[----:B------:R-:W-:Y:S01]  /*5b60*/  FMUL.FTZ R139, R138, R139 ;  /* 0x0000008b8a8b7220 */ /* 0x000fe20000410000 */
[----:B------:R-:W-:Y:S01]  /*5b70*/  FMUL.FTZ R150, R140, R111 ;  /* 0x0000006f8c967220 */ /* 0x000fe20000410000 */
[----:B------:R-:W-:Y:S01]  /*5b80*/  FMUL.FTZ R138, R138, R117 ;  /* 0x000000758a8a7220 */ /* 0x000fe20000410000 */
[C---:B------:R-:W-:Y:S01]  /*5b90*/  FFMA.FTZ R116, R141.reuse, R111, R116 ;  /* 0x0000006f8d747223 */ /* 0x040fe20000010074 */
[----:B------:R-:W3:Y:S01]  /*5ba0*/  MUFU.EX2 R110, R110 ;  /* 0x0000006e006e7308 */ /* 0x000ee20000000800 */
[----:B------:R-:W-:Y:S01]  /*5bb0*/  FFMA.FTZ R150, R141, R154, -R150 ;  /* 0x0000009a8d967223 */ /* 0x000fe20000010896 */
[C---:B0-----:R-:W-:Y:S01]  /*5bc0*/  FMUL.FTZ R129, R112.reuse, R129 ;  /* 0x0000008170817220 */ /* 0x041fe20000410000 */
[----:B------:R-:W-:Y:S01]  /*5bd0*/  FMUL.FTZ R128, R112, R128 ;  /* 0x0000008070807220 */ /* 0x000fe20000410000 */
        /* <DEDUP_REMOVED lines=8> */
[----:B------:R-:W0:Y:S01]  /*5c60*/  MUFU.EX2 R115, R115 ;  /* 0x0000007300737308 */ /* 0x000e220000000800 */
[C---:B--2---:R-:W-:Y:S01]  /*5c70*/  FMUL.FTZ R127, R114.reuse, R127 ;  /* 0x0000007f727f7220 */ /* 0x044fe20000410000 */
[----:B------:R-:W-:Y:S01]  /*5c80*/  FMUL.FTZ R126, R114, R126 ;  /* 0x0000007e727e7220 */ /* 0x000fe20000410000 */
[----:B------:R-:W-:Y:S01]  /*5c90*/  FFMA.FTZ R111, R139, R116, R111 ;  /* 0x000000748b6f7223 */ /* 0x000fe2000001006f */
[----:B------:R-:W-:Y:S01]  /*5ca0*/  FMUL.FTZ R114, R136, R112 ;  /* 0x0000007088727220 */ /* 0x000fe20000410000 */
[----:B------:R-:W-:-:S03]  /*5cb0*/  FMUL.FTZ R130, R113, R130 ;  /* 0x0000008271827220 */ /* 0x000fc60000410000 */
[----:B------:R-:W2:Y:S01]  /*5cc0*/  MUFU.EX2 R117, R117 ;  /* 0x0000007500757308 */ /* 0x000ea20000000800 */
[-C--:B------:R-:W-:Y:S01]  /*5cd0*/  FMUL.FTZ R113, R136, R111.reuse ;  /* 0x0000006f88717220 */ /* 0x080fe20000410000 */
[----:B------:R-:W-:Y:S01]  /*5ce0*/  FFMA.FTZ R114, R137, R111, R114 ;  /* 0x0000006f89727223 */ /* 0x000fe20000010072 */
[----:B---3--:R-:W-:-:S05]  /*5cf0*/  FMUL.FTZ R121, R110, R121 ;  /* 0x000000796e797220 */ /* 0x008fca0000410000 */
[----:B------:R-:W3:Y:S01]  /*5d00*/  MUFU.EX2 R109, R109 ;  /* 0x0000006d006d7308 */ /* 0x000ee20000000800 */
[----:B------:R-:W-:Y:S01]  /*5d10*/  FFMA.FTZ R113, R137, R112, -R113 ;  /* 0x0000007089717223 */ /* 0x000fe20000010871 */
[----:B------:R-:W-:Y:S01]  /*5d20*/  FMUL.FTZ R120, R110, R120 ;  /* 0x000000786e787220 */ /* 0x000fe20000410000 */
[C---:B------:R-:W-:Y:S02]  /*5d30*/  FMUL.FTZ R110, R134.reuse, R114 ;  /* 0x00000072866e7220 */ /* 0x040fe40000410000 */
[-C--:B------:R-:W-:Y:S02]  /*5d40*/  FMUL.FTZ R111, R134, R113.reuse ;  /* 0x00000071866f7220 */ /* 0x080fe40000410000 */
[----:B------:R-:W-:Y:S01]  /*5d50*/  FFMA.FTZ R113, R135, R113, -R110 ;  /* 0x0000007187717223 */ /* 0x000fe2000001086e */
[----:B-1----:R-:W-:Y:S02]  /*5d60*/  HADD2.F32 R110, -RZ, R16.H0_H0 ;  /* 0x20000010ff6e7230 */ /* 0x002fe40000004100 */
[C---:B0-----:R-:W-:Y:S01]  /*5d70*/  FMUL.FTZ R125, R115.reuse, R125 ;  /* 0x0000007d737d7220 */ /* 0x041fe20000410000 */
[----:B------:R-:W-:Y:S01]  /*5d80*/  FMUL.FTZ R124, R115, R124 ;  /* 0x0000007c737c7220 */ /* 0x000fe20000410000 */
[----:B------:R-:W-:Y:S01]  /*5d90*/  FFMA.FTZ R115, R135, R114, R111 ;  /* 0x0000007287737223 */ /* 0x000fe2000001006f */
[----:B------:R-:W-:-:S02]  /*5da0*/  HADD2.F32 R114, -RZ, R8.H0_H0 ;  /* 0x20000008ff727230 */ /* 0x000fc40000004100 */
[C---:B--2---:R-:W-:Y:S01]  /*5db0*/  FMUL.FTZ R123, R117.reuse, R123 ;  /* 0x0000007b757b7220 */ /* 0x044fe20000410000 */
[----:B------:R-:W-:Y:S02]  /*5dc0*/  HADD2.F32 R112, -RZ, R16.H1_H1 ;  /* 0x30000010ff707230 */ /* 0x000fe40000004100 */
[----:B------:R-:W-:Y:S01]  /*5dd0*/  FMUL.FTZ R122, R117, R122 ;  /* 0x0000007a757a7220 */ /* 0x000fe20000410000 */
[-C--:B------:R-:W-:Y:S01]  /*5de0*/  FMUL.FTZ R202, R110, R99.reuse ;  /* 0x000000636eca7220 */ /* 0x080fe20000410000 */
[C---:B---3--:R-:W-:Y:S01]  /*5df0*/  FMUL.FTZ R119, R109.reuse, R148 ;  /* 0x000000946d777220 */ /* 0x048fe20000410000 */
[----:B------:R-:W-:Y:S01]  /*5e00*/  FMUL.FTZ R117, R109, R118 ;  /* 0x000000766d757220 */ /* 0x000fe20000410000 */
[--C-:B------:R-:W-:Y:S02]  /*5e10*/  HADD2.F32 R109, -RZ, R17.reuse.H0_H0 ;  /* 0x20000011ff6d7230 */ /* 0x100fe40000004100 */
[----:B------:R-:W-:Y:S02]  /*5e20*/  HADD2.F32 R111, -RZ, R17.H1_H1 ;  /* 0x30000011ff6f7230 */ /* 0x000fe40000004100 */
[----:B------:R-:W-:Y:S01]  /*5e30*/  FMUL.FTZ R201, R112, R99 ;  /* 0x0000006370c97220 */ /* 0x000fe20000410000 */
[----:B------:R-:W-:Y:S01]  /*5e40*/  FMUL.FTZ R202, R114, R202 ;  /* 0x000000ca72ca7220 */ /* 0x000fe20000410000 */
[----:B------:R-:W-:-:S02]  /*5e50*/  HADD2.F32 R17, -RZ, R8.H1_H1 ;  /* 0x30000008ff117230 */ /* 0x000fc40000004100 */
        /* <DEDUP_REMOVED lines=8> */
[C---:B------:R-:W-:Y:S01]  /*5ee0*/  FMUL.FTZ R133, R132.reuse, R133 ;  /* 0x0000008584857220 */ /* 0x040fe20000410000 */
[----:B------:R-:W-:Y:S01]  /*5ef0*/  FMUL.FTZ R132, R132, R149 ;  /* 0x0000009584847220 */ /* 0x000fe20000410000 */
[----:B------:R-:W-:Y:S01]  /*5f00*/  FFMA.FTZ R17, R202, R147, -R17 ;  /* 0x00000093ca117223 */ /* 0x000fe20000010811 */
[----:B------:R-:W-:Y:S01]  /*5f10*/  FADD.FTZ R16, R199, R16 ;  /* 0x00000010c7107221 */ /* 0x000fe20000010000 */
[----:B------:R-:W-:-:S02]  /*5f20*/  HADD2.F32 R114, -RZ, R18.H0_H0 ;  /* 0x20000012ff727230 */ /* 0x000fc40000004100 */
        /* <DEDUP_REMOVED lines=29> */
[----:B------:R-:W-:Y:S02]  /*6100*/  FADD.FTZ R17, R206, R17 ;  /* 0x00000011ce117221 */ /* 0x000fe40000010000 */
[----:B------:R-:W-:Y:S01]  /*6110*/  FFMA.FTZ R153, R131, R148, -R118 ;  /* 0x0000009483997223 */ /* 0x000fe20000010876 */
[----:B------:R-:W-:Y:S01]  /*6120*/  FADD.FTZ R18, R205, R18 ;  /* 0x00000012cd127221 */ /* 0x000fe20000010000 */
[----:B------:R-:W-:Y:S01]  /*6130*/  FMUL.FTZ R16, R140, R17 ;  /* 0x000000118c107220 */ /* 0x000fe20000410000 */
[----:B------:R-:W-:-:S02]  /*6140*/  HADD2.F32 R118, -RZ, R20.H0_H0 ;  /* 0x20000014ff767230 */ /* 0x000fc40000004100 */
[----:B------:R-:W-:Y:S01]  /*6150*/  FMUL.FTZ R150, R130, R148 ;  /* 0x0000009482967220 */ /* 0x000fe20000410000 */
[----:B------:R-:W-:Y:S02]  /*6160*/  HADD2.F32 R148, -RZ, R20.H1_H1 ;  /* 0x30000014ff947230 */ /* 0x000fe40000004100 */
[-C--:B------:R-:W-:Y:S01]  /*6170*/  FFMA.FTZ R19, R141, R18.reuse, -R16 ;  /* 0x000000128d137223 */ /* 0x080fe20000010810 */
        /* <DEDUP_REMOVED lines=13> */
[-C--:B------:R-:W-:Y:S01]  /*6250*/  FMUL.FTZ R209, R151, R94.reuse ;  /* 0x0000005e97d17220 */ /* 0x080fe20000410000 */
        /* <DEDUP_REMOVED lines=9> */
[----:B------:R-:W-:Y:S02]  /*62f0*/  HADD2.F32 R155, -RZ, R11.H0_H0 ;  /* 0x2000000bff9b7230 */ /* 0x000fe40000004100 */
        /* <DEDUP_REMOVED lines=16> */
[----:B------:R-:W-:Y:S01]  /*6400*/  FADD.FTZ R16, R211, R16 ;  /* 0x00000010d3107221 */ /* 0x000fe20000010000 */
[CC--:B------:R-:W-:Y:S01]  /*6410*/  FMUL.FTZ R18, R134.reuse, R17.reuse ;  /* 0x0000001186127220 */ /* 0x0c0fe20000410000 */
[----:B------:R-:W-:Y:S02]  /*6420*/  HADD2.F32 R155, -RZ, R23.H0_H0 ;  /* 0x20000017ff9b7230 */ /* 0x000fe40000004100 */
[----:B------:R-:W-:Y:S01]  /*6430*/  FMUL.FTZ R216, R153, R92 ;  /* 0x0000005c99d87220 */ /* 0x000fe20000410000 */
[----:B------:R-:W-:Y:S02]  /*6440*/  HADD2.F32 R20, -RZ, R11.H1_H1 ;  /* 0x3000000bff147230 */ /* 0x000fe40000004100 */
[-C--:B------:R-:W-:Y:S01]  /*6450*/  FFMA.FTZ R19, R135, R16.reuse, R18 ;  /* 0x0000001087137223 */ /* 0x080fe20000010012 */
[----:B------:R-:W-:Y:S01]  /*6460*/  FMUL.FTZ R16, R134, R16 ;  /* 0x0000001086107220 */ /* 0x000fe20000410000 */
[----:B------:R-:W-:Y:S01]  /*6470*/  FMUL.FTZ R215, R155, R92 ;  /* 0x0000005c9bd77220 */ /* 0x000fe20000410000 */
[----:B------:R-:W-:Y:S01]  /*6480*/  FMUL.FTZ R216, R20, R216 ;  /* 0x000000d814d87220 */ /* 0x000fe20000410000 */
[-C--:B------:R-:W-:Y:S01]  /*6490*/  FMUL.FTZ R18, R126, R154.reuse ;  /* 0x0000009a7e127220 */ /* 0x080fe20000410000 */
[----:B------:R-:W-:Y:S01]  /*64a0*/  FFMA.FTZ R16, R135, R17, -R16 ;  /* 0x0000001187107223 */ /* 0x000fe20000010810 */
[----:B------:R-:W-:Y:S01]  /*64b0*/  FMUL.FTZ R215, R20, R215 ;  /* 0x000000d714d77220 */ /* 0x000fe20000410000 */
        /* <DEDUP_REMOVED lines=31> */
[----:B------:R-:W-:Y:S02]  /*66b0*/  HADD2.F32 R24, -RZ, R5.H0_H0 ;  /* 0x20000005ff187230 */ /* 0x000fe40000004100 */
[----:B------:R-:W-:-:S02]  /*66c0*/  HADD2.F32 R26, -RZ, R26.H1_H1 ;  /* 0x3000001aff1a7230 */ /* 0x000fc40000004100 */
        /* <DEDUP_REMOVED lines=21> */
[CC--:B------:R-:W-:Y:S01]  /*6820*/  FFMA.FTZ R17, R127.reuse, R16.reuse, R18 ;  /* 0x000000107f117223 */ /* 0x0c0fe20000010012 */
[----:B------:R-:W-:Y:S01]  /*6830*/  FMUL.FTZ R16, R126, R16 ;  /* 0x000000107e107220 */ /* 0x000fe20000410000 */
[----:B------:R-:W-:Y:S01]  /*6840*/  FMUL.FTZ R228, R20, R228 ;  /* 0x000000e414e47220 */ /* 0x000fe20000410000 */
        /* <DEDUP_REMOVED lines=10> */
[----:B------:R-:W-:Y:S01]  /*68f0*/  FFMA.FTZ R22, R123, R22, R19 ;  /* 0x000000167b167223 */ /* 0x000fe20000010013 */
[CC--:B------:R-:W-:Y:S01]  /*6900*/  FFMA.FTZ R19, R125.reuse, R16.reuse, -R18 ;  /* 0x000000107d137223 */ /* 0x0c0fe20000010812 */
[----:B------:R-:W-:Y:S02]  /*6910*/  HADD2.F32 R18, -RZ, R6.H0_H0 ;  /* 0x20000006ff127230 */ /* 0x000fe40000004100 */
[----:B------:R-:W-:Y:S01]  /*6920*/  FMUL.FTZ R16, R124, R16 ;  /* 0x000000107c107220 */ /* 0x000fe20000410000 */
[-C--:B------:R-:W-:Y:S01]  /*6930*/  FMUL.FTZ R229, R28, R87.reuse ;  /* 0x000000571ce57220 */ /* 0x080fe20000410000 */
[----:B------:R-:W-:Y:S02]  /*6940*/  FMUL.FTZ R230, R160, R87 ;  /* 0x00000057a0e67220 */ /* 0x000fe40000410000 */
[----:B------:R-:W-:Y:S01]  /*6950*/  FFMA.FTZ R16, R125, R17, R16 ;  /* 0x000000117d107223 */ /* 0x000fe20000010010 */
[----:B------:R-:W-:Y:S01]  /*6960*/  FMUL.FTZ R229, R18, R229 ;  /* 0x000000e512e57220 */ /* 0x000fe20000410000 */
[----:B------:R-:W-:-:S02]  /*6970*/  HADD2.F32 R163, -RZ, R29.H0_H0 ;  /* 0x2000001dffa37230 */ /* 0x000fc40000004100 */
[----:B------:R-:W-:Y:S01]  /*6980*/  FMUL.FTZ R230, R18, R230 ;  /* 0x000000e612e67220 */ /* 0x000fe20000410000 */
[----:B------:R-:W-:Y:S01]  /*6990*/  FADD.FTZ R16, R229, R16 ;  /* 0x00000010e5107221 */ /* 0x000fe20000010000 */
[----:B------:R-:W-:Y:S02]  /*69a0*/  HADD2.F32 R165, -RZ, R29.H1_H1 ;  /* 0x3000001dffa57230 */ /* 0x000fe40000004100 */
        /* <DEDUP_REMOVED lines=8> */
[----:B------:R-:W-:-:S02]  /*6a30*/  HADD2.F32 R162, -RZ, R30.H0_H0 ;  /* 0x2000001effa27230 */ /* 0x000fc40000004100 */
[----:B------:R-:W-:Y:S01]  /*6a40*/  FMUL.FTZ R221, R20, R221 ;  /* 0x000000dd14dd7220 */ /* 0x000fe20000410000 */
[----:B------:R-:W-:Y:S02]  /*6a50*/  HADD2.F32 R30, -RZ, R30.H1_H1 ;  /* 0x3000001eff1e7230 */ /* 0x000fe40000004100 */
[----:B------:R-:W-:Y:S01]  /*6a60*/  FFMA.FTZ R16, R123, R16, R17 ;  /* 0x000000107b107223 */ /* 0x000fe20000010011 */
        /* <DEDUP_REMOVED lines=9> */
[----:B------:R-:W-:Y:S01]  /*6b00*/  ISETP.NE.AND P3, PT, R107, 0x3f, PT ;  /* 0x0000003f6b00780c */ /* 0x000fe20003f65270 */
[----:B------:R-:W-:Y:S01]  /*6b10*/  FMUL.FTZ R213, R17, R213 ;  /* 0x000000d511d57220 */ /* 0x000fe20000410000 */
[----:B------:R-:W-:Y:S01]  /*6b20*/  FFMA.FTZ R20, R121, R19, -R20 ;  /* 0x0000001379147223 */ /* 0x000fe20000010814 */
[----:B------:R-:W-:-:S03]  /*6b30*/  FADD.FTZ R16, R214, R21 ;  /* 0x00000015d6107221 */ /* 0x000fc60000010000 */
[----:B------:R-:W-:Y:S01]  /*6b40*/  FADD.FTZ R20, R213, R20 ;  /* 0x00000014d5147221 */ /* 0x000fe20000010000 */
[----:B------:R-:W-:-:S04]  /*6b50*/  FMUL.FTZ R24, R117, R16 ;  /* 0x0000001075187220 */ /* 0x000fc80000410000 */
[----:B------:R-:W-:Y:S02]  /*6b60*/  FFMA.FTZ R21, R119, R20, -R24 ;  /* 0x0000001477157223 */ /* 0x000fe40000010818 */
[----:B------:R-:W-:-:S06]  /*6b70*/  @P3 LEA R24, R107, R104, 0x3 ;  /* 0x000000686b183211 */ /* 0x000fcc00078e18ff */
[----:B------:R-:W0:Y:S01]  /*6b80*/  @P3 LDS.64 R24, [R24+0x49e8] ;  /* 0x0049e80018183984 */ /* 0x000e220000000a00 */
[CC--:B------:R-:W-:Y:S01]  /*6b90*/  FMUL.FTZ R18, R120.reuse, R22.reuse ;  /* 0x0000001678127220 */ /* 0x0c0fe20000410000 */
[-C--:B------:R-:W-:Y:S01]  /*6ba0*/  FMUL.FTZ R17, R120, R23.reuse ;  /* 0x0000001778117220 */ /* 0x080fe20000410000 */
[--C-:B------:R-:W-:Y:S02]  /*6bb0*/  HADD2.F32 R167, -RZ, R31.reuse.H0_H0 ;  /* 0x2000001fffa77230 */ /* 0x100fe40000004100 */
[C---:B------:R-:W-:Y:S01]  /*6bc0*/  FFMA.FTZ R18, R121.reuse, R23, -R18 ;  /* 0x0000001779127223 */ /* 0x040fe20000010812 */
[----:B------:R-:W-:Y:S01]  /*6bd0*/  FFMA.FTZ R22, R121, R22, R17 ;  /* 0x0000001679167223 */ /* 0x000fe20000010011 */
[C---:B------:R-:W-:Y:S01]  /*6be0*/  FMUL.FTZ R17, R117.reuse, R20 ;  /* 0x0000001475117220 */ /* 0x040fe20000410000 */
[----:B------:R-:W-:Y:S02]  /*6bf0*/  HADD2.F32 R31, -RZ, R31.H1_H1 ;  /* 0x3000001fff1f7230 */ /* 0x000fe40000004100 */
[----:B------:R-:W-:Y:S01]  /*6c00*/  FMUL.FTZ R20, R117, R18 ;  /* 0x0000001275147220 */ /* 0x000fe20000410000 */
[----:B------:R-:W-:-:S02]  /*6c10*/  HADD2.F32 R29, -RZ, R7.H1_H1 ;  /* 0x30000007ff1d7230 */ /* 0x000fc40000004100 */
[----:B------:R-:W-:Y:S01]  /*6c20*/  FFMA.FTZ R166, R119, R16, R17 ;  /* 0x0000001077a67223 */ /* 0x000fe20000010011 */
[-C--:B------:R-:W-:Y:S01]  /*6c30*/  FMUL.FTZ R218, R167, R84.reuse ;  /* 0x00000054a7da7220 */ /* 0x080fe20000410000 */
[----:B------:R-:W-:Y:S01]  /*6c40*/  FMUL.FTZ R16, R31, R84 ;  /* 0x000000541f107220 */ /* 0x000fe20000410000 */
[-C--:B------:R-:W-:Y:S01]  /*6c50*/  FFMA.FTZ R17, R119, R22.reuse, R20 ;  /* 0x0000001677117223 */ /* 0x080fe20000010014 */
[----:B------:R-:W-:Y:S01]  /*6c60*/  FMUL.FTZ R22, R117, R22 ;  /* 0x0000001675167220 */ /* 0x000fe20000410000 */
        /* <DEDUP_REMOVED lines=20> */
.L_x_11482:
[----:B------:R-:W-:Y:S05]  /*6db0*/  BSYNC B0 ;  /* 0x0000000000007941 */ /* 0x000fea0003800000 */
.L_x_11481:
        /* <DEDUP_REMOVED lines=60> */
[CC--:B----4-:R-:W-:Y:S02]  /*7180*/  FMUL.FTZ R236, R20.reuse, R22.reuse ;  /* 0x0000001614ec7220 */ /* 0x0d0fe40000410000 */
[----:B------:R-:W-:Y:S01]  /*7190*/  @P3 FADD.FTZ R235, R235, R238 ;  /* 0x000000eeebeb3221 */ /* 0x000fe20000010000 */
[-C--:B-----5:R-:W-:Y:S01]  /*71a0*/  FMUL.FTZ R21, R20, R231.reuse ;  /* 0x000000e714157220 */ /* 0x0a0fe20000410000 */
[----:B------:R-:W-:Y:S01]  /*71b0*/  @P3 FADD.FTZ R234, R234, R239 ;  /* 0x000000efeaea3221 */ /* 0x000fe20000010000 */
[C---:B------:R-:W-:Y:S02]  /*71c0*/  FFMA.FTZ R231, R233.reuse, R231, R236 ;  /* 0x000000e7e9e77223 */ /* 0x040fe400000100ec */
[----:B------:R-:W-:Y:S02]  /*71d0*/  @P3 FFMA.FTZ R233, R233, R22, -R21 ;  /* 0x00000016e9e93223 */ /* 0x000fe40000010815 */
[----:B------:R-:W1:Y:S01]  /*71e0*/  SHFL.UP PT, R21, R235, 0x2, RZ ;  /* 0x04400000eb157989 */ /* 0x000e6200000e00ff */
[----:B------:R-:W-:-:S02]  /*71f0*/  FSEL R20, R20, R231, !P3 ;  /* 0x000000e714147208 */ /* 0x000fc40005800000 */
[----:B------:R-:W-:Y:S01]  /*7200*/  ISETP.GE.AND P3, PT, R105, 0x2, PT ;  /* 0x000000026900780c */ /* 0x000fe20003f66270 */
[----:B------:R-:W3:Y:S04]  /*7210*/  SHFL.UP PT, R239, R234, 0x2, RZ ;  /* 0x04400000eaef7989 */ /* 0x000ee800000e00ff */
[----:B------:R-:W4:Y:S04]  /*7220*/  SHFL.UP PT, R22, R233, 0x2, RZ ;  /* 0x04400000e9167989 */ /* 0x000f2800000e00ff */
[----:B------:R-:W5:Y:S01]  /*7230*/  SHFL.UP PT, R231, R20, 0x2, RZ ;  /* 0x0440000014e77989 */ /* 0x000f6200000e00ff */
[C---:B-1----:R-:W-:Y:S01]  /*7240*/  FMUL.FTZ R236, R20.reuse, R21 ;  /* 0x0000001514ec7220 */ /* 0x042fe20000410000 */
[----:B---3--:R-:W-:-:S03]  /*7250*/  FMUL.FTZ R238, R20, R239 ;  /* 0x000000ef14ee7220 */ /* 0x008fc60000410000 */
[C---:B------:R-:W-:Y:S01]  /*7260*/  FFMA.FTZ R239, R233.reuse, R239, -R236 ;  /* 0x000000efe9ef7223 */ /* 0x040fe200000108ec */
[-C--:B----4-:R-:W-:Y:S01]  /*7270*/  FMUL.FTZ R236, R20, R22.reuse ;  /* 0x0000001614ec7220 */ /* 0x090fe20000410000 */
[C---:B------:R-:W-:Y:S02]  /*7280*/  FFMA.FTZ R238, R233.reuse, R21, R238 ;  /* 0x00000015e9ee7223 */ /* 0x040fe400000100ee */
[----:B------:R-:W-:Y:S01]  /*7290*/  @P3 FADD.FTZ R234, R234, R239 ;  /* 0x000000efeaea3221 */ /* 0x000fe20000010000 */
[-C--:B-----5:R-:W-:Y:S01]  /*72a0*/  FFMA.FTZ R21, R233, R231.reuse, R236 ;  /* 0x000000e7e9157223 */ /* 0x0a0fe200000100ec */
[----:B------:R-:W-:Y:S01]  /*72b0*/  @P3 FADD.FTZ R235, R235, R238 ;  /* 0x000000eeebeb3221 */ /* 0x000fe20000010000 */
[C---:B------:R-:W-:Y:S02]  /*72c0*/  FMUL.FTZ R231, R20.reuse, R231 ;  /* 0x000000e714e77220 */ /* 0x040fe40000410000 */
[----:B------:R-:W1:Y:S01]  /*72d0*/  SHFL.UP PT, R239, R234, 0x4, RZ ;  /* 0x04800000eaef7989 */ /* 0x000e6200000e00ff */
[----:B------:R-:W-:Y:S01]  /*72e0*/  FSEL R20, R20, R21, !P3 ;  /* 0x0000001514147208 */ /* 0x000fe20005800000 */
[----:B------:R-:W-:-:S02]  /*72f0*/  @P3 FFMA.FTZ R233, R233, R22, -R231 ;  /* 0x00000016e9e93223 */ /* 0x000fc400000108e7 */
[----:B------:R-:W3:Y:S01]  /*7300*/  SHFL.UP PT, R21, R235, 0x4, RZ ;  /* 0x04800000eb157989 */ /* 0x000ee200000e00ff */
[----:B------:R-:W-:-:S03]  /*7310*/  ISETP.GE.AND P3, PT, R105, 0x4, PT ;  /* 0x000000046900780c */ /* 0x000fc60003f66270 */
        /* <DEDUP_REMOVED lines=33> */
.L_x_11604:
        /* <DEDUP_REMOVED lines=14> */
.L_x_11607:
[----:B------:R-:W-:-:S03]  /*7610*/  UMOV UR44, 0xffffffff ;  /* 0xffffffff002c7882 */ /* 0x000fc60000000000 */
[----:B------:R-:W-:Y:S05]  /*7620*/  BRA.DIV UR44, `(.L_x_11486) ;  /* 0x0000007e2c287947 */ /* 0x000fea000b800000 */
.L_x_11610:
[----:B------:R-:W-:-:S03]  /*7630*/  UMOV UR44, 0xffffffff ;  /* 0xffffffff002c7882 */ /* 0x000fc60000000000 */
[----:B------:R-:W-:Y:S05]  /*7640*/  BRA.DIV UR44, `(.L_x_11487) ;  /* 0x0000007e2c487947 */ /* 0x000fea000b800000 */
.L_x_11613:
[----:B------:R-:W-:-:S03]  /*7650*/  UMOV UR44, 0xffffffff ;  /* 0xffffffff002c7882 */ /* 0x000fc60000000000 */
[----:B------:R-:W-:Y:S05]  /*7660*/  BRA.DIV UR44, `(.L_x_11488) ;  /* 0x0000007e2c687947 */ /* 0x000fea000b800000 */
.L_x_11616:
        /* <DEDUP_REMOVED lines=10> */
.L_x_11626:
        /* <DEDUP_REMOVED lines=22> */
.L_x_11483:
        /* <DEDUP_REMOVED lines=45> */
[----:B-1----:R-:W-:Y:S01]  /*7b40*/  FMUL.FTZ R21, R128, -R19 ;  /* 0x8000001380157220 */ /* 0x002fe20000410000 */
        /* <DEDUP_REMOVED lines=15> */
[----:B------:R-:W-:Y:S01]  /*7c40*/  FMUL.FTZ R22, R132, -R18 ;  /* 0x8000001284167220 */ /* 0x000fe20000410000 */
[----:B------:R-:W-:Y:S01]  /*7c50*/  FFMA.FTZ R17, R127, R16, -R17 ;  /* 0x000000107f117223 */ /* 0x000fe20000010811 */
[----:B------:R-:W-:Y:S01]  /*7c60*/  FFMA.FTZ R20, R133, R18, -R20 ;  /* 0x0000001285147223 */ /* 0x000fe20000010814 */
[----:B------:R-:W-:Y:S01]  /*7c70*/  FADD.FTZ R16, -R193, R14 ;  /* 0x0000000ec1107221 */ /* 0x000fe20000010100 */
[C---:B0-----:R-:W-:Y:S01]  /*7c80*/  FMUL.FTZ R15, R33.reuse, R13 ;  /* 0x0000000d210f7220 */ /* 0x041fe20000410000 */
[-C--:B------:R-:W-:Y:S01]  /*7c90*/  FMUL.FTZ R14, R33, R12.reuse ;  /* 0x0000000c210e7220 */ /* 0x080fe20000410000 */
[----:B------:R-:W-:Y:S01]  /*7ca0*/  FADD.FTZ R17, R178, R17 ;  /* 0x00000011b2117221 */ /* 0x000fe20000010000 */
[----:B------:R-:W-:Y:S01]  /*7cb0*/  FFMA.FTZ R22, R133, R21, R22 ;  /* 0x0000001585167223 */ /* 0x000fe20000010016 */
[C---:B------:R-:W-:Y:S01]  /*7cc0*/  FFMA.FTZ R15, R32.reuse, R12, -R15 ;  /* 0x0000000c200f7223 */ /* 0x040fe2000001080f */
[----:B------:R-:W-:Y:S01]  /*7cd0*/  FFMA.FTZ R14, R32, R13, R14 ;  /* 0x0000000d200e7223 */ /* 0x000fe2000001000e */
[C---:B------:R-:W-:Y:S01]  /*7ce0*/  FMUL.FTZ R19, R128.reuse, -R17 ;  /* 0x8000001180137220 */ /* 0x040fe20000410000 */
[-C--:B------:R-:W-:Y:S01]  /*7cf0*/  FMUL.FTZ R18, R128, -R16.reuse ;  /* 0x8000001080127220 */ /* 0x080fe20000410000 */
[----:B------:R-:W-:Y:S01]  /*7d00*/  FADD.FTZ R33, R202, R15 ;  /* 0x0000000fca217221 */ /* 0x000fe20000010000 */
[----:B------:R-:W-:Y:S01]  /*7d10*/  FADD.FTZ R201, R201, R14 ;  /* 0x0000000ec9c97221 */ /* 0x000fe20000010000 */
[----:B------:R-:W-:Y:S01]  /*7d20*/  FFMA.FTZ R19, R129, R16, R19 ;  /* 0x0000001081137223 */ /* 0x000fe20000010013 */
        /* <DEDUP_REMOVED lines=24> */
[CC--:B------:R-:W-:Y:S01]  /*7eb0*/  FFMA.FTZ R15, R131.reuse, R18.reuse, -R14 ;  /* 0x00000012830f7223 */ /* 0x0c0fe2000001080e */
[----:B------:R-:W-:Y:S01]  /*7ec0*/  FMUL.FTZ R16, R130, -R18 ;  /* 0x8000001282107220 */ /* 0x000fe20000410000 */
[C---:B------:R-:W-:Y:S01]  /*7ed0*/  FMUL.FTZ R14, R142.reuse, R199 ;  /* 0x000000c78e0e7220 */ /* 0x040fe20000410000 */
[----:B------:R-:W-:Y:S01]  /*7ee0*/  FMUL.FTZ R12, R142, R203 ;  /* 0x000000cb8e0c7220 */ /* 0x000fe20000410000 */
[----:B------:R-:W-:Y:S01]  /*7ef0*/  FMUL.FTZ R22, R138, -R20 ;  /* 0x800000148a167220 */ /* 0x000fe20000410000 */
[----:B------:R-:W-:Y:S01]  /*7f00*/  FFMA.FTZ R16, R131, R19, R16 ;  /* 0x0000001383107223 */ /* 0x000fe20000010010 */
[C---:B------:R-:W-:Y:S01]  /*7f10*/  FFMA.FTZ R13, R143.reuse, R203, R14 ;  /* 0x000000cb8f0d7223 */ /* 0x040fe2000001000e */
[----:B------:R-:W-:Y:S01]  /*7f20*/  FFMA.FTZ R12, R143, R199, -R12 ;  /* 0x000000c78f0c7223 */ /* 0x000fe2000001080c */
[----:B------:R-:W-:Y:S01]  /*7f30*/  FADD.FTZ R15, R176, R15 ;  /* 0x0000000fb00f7221 */ /* 0x000fe20000010000 */
[-C--:B------:R-:W-:Y:S01]  /*7f40*/  FMUL.FTZ R18, R138, -R17.reuse ;  /* 0x800000118a127220 */ /* 0x080fe20000410000 */
[----:B------:R-:W-:Y:S01]  /*7f50*/  FADD.FTZ R206, R206, R13 ;  /* 0x0000000dcece7221 */ /* 0x000fe20000010000 */
[----:B------:R-:W-:Y:S01]  /*7f60*/  FADD.FTZ R202, R205, R12 ;  /* 0x0000000ccdca7221 */ /* 0x000fe20000010000 */
[----:B------:R-:W-:Y:S01]  /*7f70*/  FADD.FTZ R16, -R191, R16 ;  /* 0x00000010bf107221 */ /* 0x000fe20000010100 */
[C---:B------:R-:W-:Y:S01]  /*7f80*/  FFMA.FTZ R22, R139.reuse, R17, R22 ;  /* 0x000000118b167223 */ /* 0x040fe20000010016 */
[C---:B------:R-:W-:Y:S01]  /*7f90*/  FMUL.FTZ R12, R140.reuse, R206 ;  /* 0x000000ce8c0c7220 */ /* 0x040fe20000410000 */
[----:B------:R-:W-:Y:S01]  /*7fa0*/  FMUL.FTZ R13, R140, R202 ;  /* 0x000000ca8c0d7220 */ /* 0x000fe20000410000 */
[CC--:B------:R-:W-:Y:S01]  /*7fb0*/  FMUL.FTZ R17, R132.reuse, -R15.reuse ;  /* 0x8000000f84117220 */ /* 0x0c0fe20000410000 */
[----:B------:R-:W-:Y:S01]  /*7fc0*/  FFMA.FTZ R20, R139, R20, -R18 ;  /* 0x000000148b147223 */ /* 0x000fe20000010812 */
[C---:B------:R-:W-:Y:S01]  /*7fd0*/  FFMA.FTZ R205, R141.reuse, R202, -R12 ;  /* 0x000000ca8dcd7223 */ /* 0x040fe2000001080c */
[----:B------:R-:W-:Y:S01]  /*7fe0*/  FFMA.FTZ R12, R141, R206, R13 ;  /* 0x000000ce8d0c7223 */ /* 0x000fe2000001000d */
[-C--:B------:R-:W-:Y:S01]  /*7ff0*/  FMUL.FTZ R14, R132, -R16.reuse ;  /* 0x80000010840e7220 */ /* 0x080fe20000410000 */
[----:B------:R-:W-:Y:S01]  /*8000*/  FFMA.FTZ R17, R133, R16, R17 ;  /* 0x0000001085117223 */ /* 0x000fe20000010011 */
[----:B------:R-:W-:Y:S01]  /*8010*/  FADD.FTZ R205, R208, R205 ;  /* 0x000000cdd0cd7221 */ /* 0x000fe20000010000 */
[----:B------:R-:W-:Y:S01]  /*8020*/  FADD.FTZ R207, R207, R12 ;  /* 0x0000000ccfcf7221 */ /* 0x000fe20000010000 */
[----:B------:R-:W-:Y:S01]  /*8030*/  FFMA.FTZ R18, R133, R15, -R14 ;  /* 0x0000000f85127223 */ /* 0x000fe2000001080e */
        /* <DEDUP_REMOVED lines=15> */
[-C--:B------:R-:W-:Y:S01]  /*8130*/  FMUL.FTZ R13, R136, R210.reuse ;  /* 0x000000d2880d7220 */ /* 0x080fe20000410000 */
[----:B------:R-:W-:Y:S01]  /*8140*/  FADD.FTZ R18, R175, R18 ;  /* 0x00000012af127221 */ /* 0x000fe20000010000 */
[----:B------:R-:W-:Y:S01]  /*8150*/  FMUL.FTZ R14, R134, -R17 ;  /* 0x80000011860e7220 */ /* 0x000fe20000410000 */
[C---:B------:R-:W-:Y:S01]  /*8160*/  FFMA.FTZ R209, R137.reuse, R210, -R12 ;  /* 0x000000d289d17223 */ /* 0x040fe2000001080c */
[----:B------:R-:W-:Y:S01]  /*8170*/  FFMA.FTZ R12, R137, R204, R13 ;  /* 0x000000cc890c7223 */ /* 0x000fe2000001000d */
[----:B------:R-:W-:Y:S01]  /*8180*/  FFMA.FTZ R19, R143, R16, R15 ;  /* 0x000000108f137223 */ /* 0x000fe2000001000f */
[-C--:B------:R-:W-:Y:S01]  /*8190*/  FFMA.FTZ R15, R135, R18.reuse, -R14 ;  /* 0x00000012870f7223 */ /* 0x080fe2000001080e */
[----:B------:R-:W-:Y:S01]  /*81a0*/  FADD.FTZ R209, R212, R209 ;  /* 0x000000d1d4d17221 */ /* 0x000fe20000010000 */
[----:B------:R-:W-:Y:S01]  /*81b0*/  FADD.FTZ R211, R211, R12 ;  /* 0x0000000cd3d37221 */ /* 0x000fe20000010000 */
[----:B------:R-:W-:Y:S01]  /*81c0*/  FMUL.FTZ R16, R134, -R18 ;  /* 0x8000001286107220 */ /* 0x000fe20000410000 */
[----:B------:R-:W-:Y:S01]  /*81d0*/  FMUL.FTZ R22, R144, -R20 ;  /* 0x8000001490167220 */ /* 0x000fe20000410000 */
[C---:B------:R-:W-:Y:S01]  /*81e0*/  FMUL.FTZ R14, R134.reuse, R209 ;  /* 0x000000d1860e7220 */ /* 0x040fe20000410000 */
[----:B------:R-:W-:Y:S01]  /*81f0*/  FMUL.FTZ R12, R134, R211 ;  /* 0x000000d3860c7220 */ /* 0x000fe20000410000 */
[C---:B------:R-:W-:Y:S01]  /*8200*/  FFMA.FTZ R18, R135.reuse, R17, R16 ;  /* 0x0000001187127223 */ /* 0x040fe20000010010 */
[----:B------:R-:W-:Y:S01]  /*8210*/  FADD.FTZ R15, R174, R15 ;  /* 0x0000000fae0f7221 */ /* 0x000fe20000010000 */
[C---:B------:R-:W-:Y:S01]  /*8220*/  FFMA.FTZ R13, R135.reuse, R211, R14 ;  /* 0x000000d3870d7223 */ /* 0x040fe2000001000e */
[----:B------:R-:W-:Y:S01]  /*8230*/  FFMA.FTZ R12, R135, R209, -R12 ;  /* 0x000000d1870c7223 */ /* 0x000fe2000001080c */
[-C--:B------:R-:W-:Y:S01]  /*8240*/  FMUL.FTZ R16, R144, -R19.reuse ;  /* 0x8000001390107220 */ /* 0x080fe20000410000 */
[----:B------:R-:W-:Y:S01]  /*8250*/  FFMA.FTZ R17, R145, R19, R22 ;  /* 0x0000001391117223 */ /* 0x000fe20000010016 */
        /* <DEDUP_REMOVED lines=17> */
[----:B------:R-:W-:Y:S01]  /*8370*/  FFMA.FTZ R16, R145, R20, -R16 ;  /* 0x0000001491107223 */ /* 0x000fe20000010810 */
        /* <DEDUP_REMOVED lines=65> */
[----:B------:R-:W-:Y:S01]  /*8790*/  FADD.FTZ R18, R166, R23 ;  /* 0x00000017a6127221 */ /* 0x000fe20000010000 */
[----:B------:R-:W-:Y:S01]  /*87a0*/  MOV R12, 0x3f800000 ;  /* 0x3f800000000c7802 */ /* 0x000fe20000000f00 */
[C---:B------:R-:W-:Y:S01]  /*87b0*/  FFMA.FTZ R23, R121.reuse, R230, R20 ;  /* 0x000000e679177223 */ /* 0x040fe20000010014 */
[----:B------:R-:W-:Y:S01]  /*87c0*/  FFMA.FTZ R20, R121, R222, -R21 ;  /* 0x000000de79147223 */ /* 0x000fe20000010815 */
[----:B------:R-:W-:Y:S01]  /*87d0*/  CS2R R14, SRZ ;  /* 0x00000000000e7805 */ /* 0x000fe2000001ff00 */
[----:B------:R-:W-:Y:S01]  /*87e0*/  FADD.FTZ R19, -R183, R22 ;  /* 0x00000016b7137221 */ /* 0x000fe20000010100 */
[----:B------:R-:W-:Y:S01]  /*87f0*/  FADD.FTZ R214, R214, R23 ;  /* 0x00000017d6d67221 */ /* 0x000fe20000010000 */
[----:B------:R-:W-:-:S03]  /*8800*/  FADD.FTZ R213, R213, R20 ;  /* 0x00000014d5d57221 */ /* 0x000fc60000010000 */
[CC--:B------:R-:W-:Y:S01]  /*8810*/  FMUL.FTZ R20, R117.reuse, R214.reuse ;  /* 0x000000d675147220 */ /* 0x0c0fe20000410000 */
        /* <DEDUP_REMOVED lines=29> */
.L_x_11631:
        /* <DEDUP_REMOVED lines=14> */
.L_x_11493:
[----:B------:R-:W-:Y:S05]  /*8ad0*/  BSYNC B0 ;  /* 0x0000000000007941 */ /* 0x000fea0003800000 */
.L_x_11492:
[----:B------:R-:W-:-:S03]  /*8ae0*/  UMOV UR44, 0xffffffff ;  /* 0xffffffff002c7882 */ /* 0x000fc60000000000 */
[----:B------:R-:W-:Y:S05]  /*8af0*/  BRA.DIV UR44, `(.L_x_11494) ;  /* 0x0000006e2c947947 */ /* 0x000fea000b800000 */
[----:B--2---:R2:W1:Y:S04]  /*8b00*/  SHFL.DOWN PT, R20, R239, 0x2, 0x1f ;  /* 0x08401f00ef147f89 */ /* 0x00446800000e0000 */
[----:B---3--:R2:W3:Y:S04]  /*8b10*/  SHFL.DOWN PT, R21, R240, 0x2, 0x1f ;  /* 0x08401f00f0157f89 */ /* 0x0084e800000e0000 */
[----:B----4-:R2:W4:Y:S04]  /*8b20*/  SHFL.DOWN PT, R22, R238, 0x2, 0x1f ;  /* 0x08401f00ee167f89 */ /* 0x01052800000e0000 */
[----:B0-----:R2:W0:Y:S02]  /*8b30*/  SHFL.DOWN PT, R231, R237, 0x2, 0x1f ;  /* 0x08401f00ede77f89 */ /* 0x00142400000e0000 */
.L_x_11637:
        /* <DEDUP_REMOVED lines=14> */
.L_x_11496:
[----:B------:R-:W-:Y:S05]  /*8c20*/  BSYNC B0 ;  /* 0x0000000000007941 */ /* 0x000fea0003800000 */
.L_x_11495:
[----:B------:R-:W-:-:S03]  /*8c30*/  UMOV UR44, 0xffffffff ;  /* 0xffffffff002c7882 */ /* 0x000fc60000000000 */
[----:B------:R-:W-:Y:S05]  /*8c40*/  BRA.DIV UR44, `(.L_x_11497) ;  /* 0x0000006e2cb07947 */ /* 0x000fea000b800000 */
[----:B-1----:R1:W1:Y:S04]  /*8c50*/  SHFL.DOWN PT, R20, R239, 0x4, 0x1f ;  /* 0x08801f00ef147f89 */ /* 0x00226800000e0000 */
[----:B---3--:R3:W1:Y:S04]  /*8c60*/  SHFL.DOWN PT, R21, R240, 0x4, 0x1f ;  /* 0x08801f00f0157f89 */ /* 0x00866800000e0000 */
[----:B----4-:R3:W4:Y:S04]  /*8c70*/  SHFL.DOWN PT, R22, R238, 0x4, 0x1f ;  /* 0x08801f00ee167f89 */ /* 0x01072800000e0000 */
[----:B0-----:R3:W0:Y:S02]  /*8c80*/  SHFL.DOWN PT, R231, R237, 0x4, 0x1f ;  /* 0x08801f00ede77f89 */ /* 0x00162400000e0000 */
.L_x_11643:
        /* <DEDUP_REMOVED lines=14> */
.L_x_11499:
[----:B------:R-:W-:Y:S05]  /*8d70*/  BSYNC B0 ;  /* 0x0000000000007941 */ /* 0x000fea0003800000 */
.L_x_11498:
[----:B------:R-:W-:-:S03]  /*8d80*/  UMOV UR44, 0xffffffff ;  /* 0xffffffff002c7882 */ /* 0x000fc60000000000 */
[----:B------:R-:W-:Y:S05]  /*8d90*/  BRA.DIV UR44, `(.L_x_11500) ;  /* 0x0000006e2ccc7947 */ /* 0x000fea000b800000 */
[----:B-1----:R1:W1:Y:S04]  /*8da0*/  SHFL.DOWN PT, R20, R239, 0x8, 0x1f ;  /* 0x09001f00ef147f89 */ /* 0x00226800000e0000 */
[----:B------:R0:W1:Y:S04]  /*8db0*/  SHFL.DOWN PT, R21, R240, 0x8, 0x1f ;  /* 0x09001f00f0157f89 */ /* 0x00006800000e0000 */
[----:B----4-:R4:W1:Y:S04]  /*8dc0*/  SHFL.DOWN PT, R22, R238, 0x8, 0x1f ;  /* 0x09001f00ee167f89 */ /* 0x01086800000e0000 */
[----:B0-----:R4:W0:Y:S02]  /*8dd0*/  SHFL.DOWN PT, R231, R237, 0x8, 0x1f ;  /* 0x09001f00ede77f89 */ /* 0x00182400000e0000 */
.L_x_11649:
        /* <DEDUP_REMOVED lines=14> */
.L_x_11502:
[----:B------:R-:W-:Y:S05]  /*8ec0*/  BSYNC B0 ;  /* 0x0000000000007941 */ /* 0x000fea0003800000 */
.L_x_11501:
[----:B------:R-:W-:-:S03]  /*8ed0*/  UMOV UR44, 0xffffffff ;  /* 0xffffffff002c7882 */ /* 0x000fc60000000000 */
[----:B------:R-:W-:Y:S05]  /*8ee0*/  BRA.DIV UR44, `(.L_x_11503) ;  /* 0x0000006e2ce87947 */ /* 0x000fea000b800000 */
[----:B-1----:R1:W1:Y:S04]  /*8ef0*/  SHFL.DOWN PT, R20, R239, 0x10, 0x1f ;  /* 0x0a001f00ef147f89 */ /* 0x00226800000e0000 */
[----:B------:R0:W1:Y:S04]  /*8f00*/  SHFL.DOWN PT, R21, R240, 0x10, 0x1f ;  /* 0x0a001f00f0157f89 */ /* 0x00006800000e0000 */
[----:B------:R1:W1:Y:S04]  /*8f10*/  SHFL.DOWN PT, R22, R238, 0x10, 0x1f ;  /* 0x0a001f00ee167f89 */ /* 0x00026800000e0000 */
[----:B0-----:R0:W0:Y:S02]  /*8f20*/  SHFL.DOWN PT, R231, R237, 0x10, 0x1f ;  /* 0x0a001f00ede77f89 */ /* 0x00102400000e0000 */
.L_x_11655:
        /* <DEDUP_REMOVED lines=14> */
.L_x_11505:
[----:B------:R-:W-:Y:S05]  /*9010*/  BSYNC B0 ;  /* 0x0000000000007941 */ /* 0x000fea0003800000 */
.L_x_11504:
[----:B------:R-:W-:-:S03]  /*9020*/  UMOV UR44, 0xffffffff ;  /* 0xffffffff002c7882 */ /* 0x000fc60000000000 */
[----:B------:R-:W-:Y:S05]  /*9030*/  BRA.DIV UR44, `(.L_x_11506) ;  /* 0x000000722c047947 */ /* 0x000fea000b800000 */
[----:B------:R-:W1:Y:S04]  /*9040*/  SHFL.IDX PT, R246, R240, RZ, 0x1f ;  /* 0x00001ffff0f67589 */ /* 0x000e6800000e0000 */
[----:B------:R-:W5:Y:S04]  /*9050*/  SHFL.IDX PT, R233, R239, RZ, 0x1f ;  /* 0x00001fffefe97589 */ /* 0x000f6800000e0000 */
[----:B------:R0:W2:Y:S04]  /*9060*/  SHFL.DOWN PT, R235, R239, 0x1, 0x1f ;  /* 0x08201f00efeb7f89 */ /* 0x0000a800000e0000 */
[----:B------:R0:W2:Y:S04]  /*9070*/  SHFL.DOWN PT, R243, R240, 0x1, 0x1f ;  /* 0x08201f00f0f37f89 */ /* 0x0000a800000e0000 */
[----:B------:R0:W2:Y:S04]  /*9080*/  SHFL.IDX PT, R221, R238, RZ, 0x1f ;  /* 0x00001fffeedd7589 */ /* 0x0000a800000e0000 */
[----:B------:R2:W2:Y:S04]  /*9090*/  SHFL.DOWN PT, R245, R238, 0x1, 0x1f ;  /* 0x08201f00eef57f89 */ /* 0x0004a800000e0000 */
[----:B------:R2:W2:Y:S01]  /*90a0*/  SHFL.IDX PT, R35, R237, RZ, 0x1f ;  /* 0x00001fffed237589 */ /* 0x0004a200000e0000 */
[-C--:B-1----:R-:W-:Y:S01]  /*90b0*/  FMUL.FTZ R21, R15, R246.reuse ;  /* 0x000000f60f157220 */ /* 0x082fe20000410000 */
[CC--:B------:R-:W-:Y:S01]  /*90c0*/  FMUL.FTZ R234, R14.reuse, R246.reuse ;  /* 0x000000f60eea7220 */ /* 0x0c0fe20000410000 */
[-C--:B0-----:R-:W-:Y:S01]  /*90d0*/  FMUL.FTZ R231, R13, R246.reuse ;  /* 0x000000f60de77220 */ /* 0x081fe20000410000 */
[----:B------:R0:W1:Y:S01]  /*90e0*/  SHFL.DOWN PT, R247, R237, 0x1, 0x1f ;  /* 0x08201f00edf77f89 */ /* 0x00006200000e0000 */
[-C--:B-----5:R-:W-:Y:S01]  /*90f0*/  FFMA.FTZ R236, R14, R233.reuse, -R21 ;  /* 0x000000e90eec7223 */ /* 0x0a0fe20000010815 */
[----:B------:R-:W-:Y:S01]  /*9100*/  FFMA.FTZ R234, R15, R233, R234 ;  /* 0x000000e90fea7223 */ /* 0x000fe200000100ea */
[----:B------:R-:W-:Y:S01]  /*9110*/  FMUL.FTZ R246, R12, R246 ;  /* 0x000000f60cf67220 */ /* 0x000fe20000410000 */
[----:B------:R0:W0:Y:S04]  /*9120*/  SHFL.IDX PT, R242, R14, RZ, 0x1f ;  /* 0x00001fff0ef27589 */ /* 0x00002800000e0000 */
[----:B------:R0:W0:Y:S04]  /*9130*/  SHFL.IDX PT, R244, R15, RZ, 0x1f ;  /* 0x00001fff0ff47589 */ /* 0x00002800000e0000 */
[----:B------:R0:W0:Y:S04]  /*9140*/  SHFL.IDX PT, R248, R12, RZ, 0x1f ;  /* 0x00001fff0cf87589 */ /* 0x00002800000e0000 */
[----:B------:R0:W0:Y:S02]  /*9150*/  SHFL.IDX PT, R241, R13, RZ, 0x1f ;  /* 0x00001fff0df17589 */ /* 0x00002400000e0000 */
.L_x_11669:
[----:B------:R-:W-:Y:S01]  /*9160*/  BSSY B0, `(.L_x_11507) ;  /* 0x0000010000007945 */ /* 0x000fe20003800000 */
[----:B0-----:R-:W-:Y:S02]  /*9170*/  MOV R20, R248 ;  /* 0x000000f800147202 */ /* 0x001fe40000000f00 */
[----:B------:R-:W-:Y:S02]  /*9180*/  MOV R21, R241 ;  /* 0x000000f100157202 */ /* 0x000fe40000000f00 */
[----:B------:R-:W-:Y:S02]  /*9190*/  MOV R22, R242 ;  /* 0x000000f200167202 */ /* 0x000fe40000000f00 */
[----:B------:R-:W-:Y:S01]  /*91a0*/  MOV R23, R244 ;  /* 0x000000f400177202 */ /* 0x000fe20000000f00 */
[----:B------:R-:W-:Y:S06]  /*91b0*/  @!P1 BRA `(.L_x_11508) ;  /* 0x0000000000289947 */ /* 0x000fec0003800000 */
[C---:B--2---:R-:W-:Y:S01]  /*91c0*/  FMUL.FTZ R14, R243.reuse, R23 ;  /* 0x00000017f30e7220 */ /* 0x044fe20000410000 */
[CC--:B---34-:R-:W-:Y:S01]  /*91d0*/  FMUL.FTZ R238, R243.reuse, R22.reuse ;  /* 0x00000016f3ee7220 */ /* 0x0d8fe20000410000 */
        /* <DEDUP_REMOVED lines=8> */
.L_x_11508:
[----:B------:R-:W-:Y:S05]  /*9260*/  BSYNC B0 ;  /* 0x0000000000007941 */ /* 0x000fea0003800000 */
.L_x_11507:
[C---:B--234-:R-:W-:Y:S01]  /*9270*/  FMUL.FTZ R237, R17.reuse, R22 ;  /* 0x0000001611ed7220 */ /* 0x05cfe20000410000 */
        /* <DEDUP_REMOVED lines=15> */
.L_x_11490:
[----:B------:R-:W-:Y:S01]  /*9370*/  ISETP.NE.AND P0, PT, R107, RZ, PT ;  /* 0x000000ff6b00720c */ /* 0x000fe20003f05270 */
[----:B------:R-:W-:Y:S05]  /*9380*/  WARPSYNC.ALL ;  /* 0x0000000000007948 */ /* 0x000fea0003800000 */
[----:B0-2---:R-:W-:Y:S01]  /*9390*/  P2R R16, PR, RZ, 0x1 ;  /* 0x00000001ff107803 */ /* 0x005fe20000000000 */
[--C-:B------:R-:W-:Y:S02]  /*93a0*/  HADD2.F32 R18, -RZ, R8.reuse.H0_H0 ;  /* 0x20000008ff127230 */ /* 0x100fe40000004100 */
[----:B------:R-:W-:Y:S01]  /*93b0*/  FFMA.FTZ R17, R0, R33, RZ ;  /* 0x0000002100117223 */ /* 0x000fe200000100ff */
[----:B------:R-:W-:Y:S01]  /*93c0*/  BAR.SYNC.DEFER_BLOCKING 0x0 ;  /* 0x0000000000007b1d */ /* 0x000fe20000010000 */
[----:B------:R-:W-:Y:S01]  /*93d0*/  HADD2.F32 R19, -RZ, R8.H1_H1 ;  /* 0x30000008ff137230 */ /* 0x000fe20000004100 */
[----:B------:R-:W-:Y:S01]  /*93e0*/  UIADD3 UR44, -UR6, UR17, URZ ;  /* 0x00000011062c7290 */ /* 0x000fe2000fffe13f */
[----:B------:R-:W-:Y:S01]  /*93f0*/  FMUL.FTZ R20, R18, R99 ;  /* 0x0000006312147220 */ /* 0x000fe20000410000 */
[----:B------:R-:W-:Y:S01]  /*9400*/  FFMA.FTZ R16, R50, R200, R17 ;  /* 0x000000c832107223 */ /* 0x000fe20000010011 */
[----:B------:R-:W-:-:S02]  /*9410*/  HADD2.F32 R22, -RZ, R9.H0_H0 ;  /* 0x20000009ff167230 */ /* 0x000fc40000004100 */
[----:B------:R-:W-:Y:S01]  /*9420*/  FMUL.FTZ R23, R19, R98 ;  /* 0x0000006213177220 */ /* 0x000fe20000410000 */
[-C--:B------:R-:W-:Y:S01]  /*9430*/  FFMA.FTZ R33, R110, -R20.reuse, R33 ;  /* 0x800000146e217223 */ /* 0x080fe20000010021 */
[----:B------:R-:W-:Y:S01]  /*9440*/  FFMA.FTZ R20, R112, -R20, R201 ;  /* 0x8000001470147223 */ /* 0x000fe200000100c9 */
[----:B------:R-:W-:Y:S01]  /*9450*/  FFMA.FTZ R201, R0, -R201, RZ ;  /* 0x800000c900c97223 */ /* 0x000fe200000100ff */
[----:B------:R-:W-:Y:S01]  /*9460*/  FFMA.FTZ R17, R49, R199, R16 ;  /* 0x000000c731117223 */ /* 0x000fe20000010010 */
[-C--:B------:R-:W-:Y:S01]  /*9470*/  FFMA.FTZ R200, R109, -R23.reuse, R200 ;  /* 0x800000176dc87223 */ /* 0x080fe200000100c8 */
[----:B------:R-:W-:Y:S02]  /*9480*/  HADD2.F32 R21, -RZ, R9.H1_H1 ;  /* 0x30000009ff157230 */ /* 0x000fe40000004100 */
[----:B------:R-:W-:Y:S01]  /*9490*/  FFMA.FTZ R234, R50, -R32, R201 ;  /* 0x8000002032ea7223 */ /* 0x000fe200000100c9 */
[----:B------:R-:W-:Y:S01]  /*94a0*/  FFMA.FTZ R23, R111, -R23, R32 ;  /* 0x800000176f177223 */ /* 0x000fe20000010020 */
[----:B------:R-:W-:-:S02]  /*94b0*/  HADD2.F32 R32, -RZ, R10.H0_H0 ;  /* 0x2000000aff207230 */ /* 0x000fc40000004100 */
[----:B------:R-:W-:Y:S01]  /*94c0*/  FFMA.FTZ R16, R48, R202, R17 ;  /* 0x000000ca30107223 */ /* 0x000fe20000010011 */
[----:B------:R-:W-:Y:S01]  /*94d0*/  FFMA.FTZ R201, R49, -R203, R234 ;  /* 0x800000cb31c97223 */ /* 0x000fe200000100ea */
[----:B------:R-:W-:Y:S01]  /*94e0*/  FMUL.FTZ R35, R22, R97 ;  /* 0x0000006116237220 */ /* 0x000fe20000410000 */
[----:B------:R-:W-:Y:S01]  /*94f0*/  FMUL.FTZ R217, R21, R96 ;  /* 0x0000006015d97220 */ /* 0x000fe20000410000 */
[----:B------:R-:W-:Y:S01]  /*9500*/  FFMA.FTZ R17, R47, R205, R16 ;  /* 0x000000cd2f117223 */ /* 0x000fe20000010010 */
[----:B------:R-:W-:Y:S01]  /*9510*/  FFMA.FTZ R234, R48, -R206, R201 ;  /* 0x800000ce30ea7223 */ /* 0x000fe200000100c9 */
[----:B------:R-:W-:Y:S02]  /*9520*/  HADD2.F32 R201, -RZ, R10.H1_H1 ;  /* 0x3000000affc97230 */ /* 0x000fe40000004100 */
[----:B------:R-:W-:Y:S01]  /*9530*/  FMUL.FTZ R221, R32, R95 ;  /* 0x0000005f20dd7220 */ /* 0x000fe20000410000 */
[-C--:B------:R-:W-:Y:S01]  /*9540*/  FFMA.FTZ R199, R114, -R35.reuse, R199 ;  /* 0x8000002372c77223 */ /* 0x080fe200000100c7 */
[----:B------:R-:W-:Y:S01]  /*9550*/  FFMA.FTZ R203, R116, -R35, R203 ;  /* 0x8000002374cb7223 */ /* 0x000fe200000100cb */
[-C--:B------:R-:W-:Y:S01]  /*9560*/  FFMA.FTZ R202, R115, -R217.reuse, R202 ;  /* 0x800000d973ca7223 */ /* 0x080fe200000100ca */
[----:B------:R-:W-:Y:S01]  /*9570*/  FMUL.FTZ R16, R201, R94 ;  /* 0x0000005ec9107220 */ /* 0x000fe20000410000 */
[----:B------:R-:W-:Y:S01]  /*9580*/  FFMA.FTZ R35, R113, -R217, R206 ;  /* 0x800000d971237223 */ /* 0x000fe200000100ce */
[-C--:B------:R-:W-:Y:S01]  /*9590*/  FFMA.FTZ R206, R118, -R221.reuse, R205 ;  /* 0x800000dd76ce7223 */ /* 0x080fe200000100cd */
[----:B------:R-:W-:Y:S01]  /*95a0*/  FFMA.FTZ R236, R46, R210, R17 ;  /* 0x000000d22eec7223 */ /* 0x000fe20000010011 */
[-C--:B------:R-:W-:Y:S01]  /*95b0*/  FFMA.FTZ R217, R149, -R16.reuse, R210 ;  /* 0x8000001095d97223 */ /* 0x080fe200000100d2 */
[----:B------:R-:W-:Y:S01]  /*95c0*/  FFMA.FTZ R205, R148, -R221, R207 ;  /* 0x800000dd94cd7223 */ /* 0x000fe200000100cf */
[----:B------:R-:W-:Y:S01]  /*95d0*/  FFMA.FTZ R210, R151, -R16, R204 ;  /* 0x8000001097d27223 */ /* 0x000fe200000100cc */
[----:B------:R-:W-:Y:S01]  /*95e0*/  FFMA.FTZ R221, R47, -R207, R234 ;  /* 0x800000cf2fdd7223 */ /* 0x000fe200000100ea */
[----:B------:R0:W2:Y:S01]  /*95f0*/  LDS.64 R16, [R164+0x35e8] ;  /* 0x0035e800a4107984 */ /* 0x0000a20000000a00 */
[--C-:B------:R-:W-:Y:S01]  /*9600*/  HADD2.F32 R234, -RZ, R11.reuse.H0_H0 ;  /* 0x2000000bffea7230 */ /* 0x100fe20000004100 */
[----:B------:R-:W-:Y:S01]  /*9610*/  ULEA UR44, UR44, 0xfffffc00, 0xa ;  /* 0xfffffc002c2c7891 */ /* 0x000fe2000f8e503f */
[----:B------:R-:W-:-:S02]  /*9620*/  HADD2.F32 R207, -RZ, R11.H1_H1 ;  /* 0x3000000bffcf7230 */ /* 0x000fc40000004100 */
[----:B------:R-:W-:Y:S01]  /*9630*/  FFMA.FTZ R238, R46, -R204, R221 ;  /* 0x800000cc2eee7223 */ /* 0x000fe200000100dd */
[----:B------:R-:W-:Y:S01]  /*9640*/  FFMA.FTZ R221, R45, R209, R236 ;  /* 0x000000d12ddd7223 */ /* 0x000fe200000100ec */
[----:B------:R-:W-:Y:S01]  /*9650*/  FMUL.FTZ R204, R234, R93 ;  /* 0x0000005deacc7220 */ /* 0x000fe20000410000 */
[--C-:B------:R-:W-:Y:S02]  /*9660*/  HADD2.F32 R236, -RZ, R4.reuse.H0_H0 ;  /* 0x20000004ffec7230 */ /* 0x100fe40000004100 */
[----:B------:R-:W-:Y:S01]  /*9670*/  FMUL.FTZ R233, R207, R92 ;  /* 0x0000005ccfe97220 */ /* 0x000fe20000410000 */
[----:B------:R-:W-:Y:S01]  /*9680*/  FFMA.FTZ R231, R45, -R211, R238 ;  /* 0x800000d32de77223 */ /* 0x000fe200000100ee */
[-C--:B------:R-:W-:Y:S01]  /*9690*/  FFMA.FTZ R209, R150, -R204.reuse, R209 ;  /* 0x800000cc96d17223 */ /* 0x080fe200000100d1 */
[----:B------:R-:W-:Y:S01]  /*96a0*/  FFMA.FTZ R204, R152, -R204, R211 ;  /* 0x800000cc98cc7223 */ /* 0x000fe200000100d3 */
[----:B------:R-:W-:Y:S01]  /*96b0*/  FFMA.FTZ R238, R44, R208, R221 ;  /* 0x000000d02cee7223 */ /* 0x000fe200000100dd */
[-C--:B------:R-:W-:Y:S01]  /*96c0*/  FFMA.FTZ R211, R155, -R233.reuse, R208 ;  /* 0x800000e99bd37223 */ /* 0x080fe200000100d0 */
[----:B------:R-:W-:Y:S01]  /*96d0*/  FFMA.FTZ R208, R153, -R233, R216 ;  /* 0x800000e999d07223 */ /* 0x000fe200000100d8 */
[----:B------:R-:W-:Y:S01]  /*96e0*/  FMUL.FTZ R233, R236, R91 ;  /* 0x0000005bece97220 */ /* 0x000fe20000410000 */
[----:B------:R-:W-:Y:S01]  /*96f0*/  FFMA.FTZ R216, R44, -R216, R231 ;  /* 0x800000d82cd87223 */ /* 0x000fe200000100e7 */
[----:B------:R-:W-:-:S02]  /*9700*/  HADD2.F32 R221, -RZ, R4.H1_H1 ;  /* 0x30000004ffdd7230 */ /* 0x000fc40000004100 */
[C---:B------:R-:W-:Y:S01]  /*9710*/  FFMA.FTZ R231, R43.reuse, R215, R238 ;  /* 0x000000d72be77223 */ /* 0x040fe200000100ee */
[-C--:B------:R-:W-:Y:S01]  /*9720*/  FFMA.FTZ R215, R154, -R233.reuse, R215 ;  /* 0x800000e99ad77223 */ /* 0x080fe200000100d7 */
[----:B0-----:R-:W-:Y:S01]  /*9730*/  FFMA.FTZ R164, R156, -R233, R219 ;  /* 0x800000e99ca47223 */ /* 0x001fe200000100db */
[----:B------:R-:W-:Y:S01]  /*9740*/  FFMA.FTZ R233, R43, -R219, R216 ;  /* 0x800000db2be97223 */ /* 0x000fe200000100d8 */
[--C-:B------:R-:W-:Y:S02]  /*9750*/  HADD2.F32 R216, -RZ, R5.reuse.H0_H0 ;  /* 0x20000005ffd87230 */ /* 0x100fe40000004100 */
[----:B------:R-:W-:Y:S01]  /*9760*/  FMUL.FTZ R235, R221, R90 ;  /* 0x0000005addeb7220 */ /* 0x000fe20000410000 */
[----:B------:R-:W-:Y:S02]  /*9770*/  HADD2.F32 R219, -RZ, R5.H1_H1 ;  /* 0x30000005ffdb7230 */ /* 0x000fe40000004100 */
[C---:B------:R-:W-:Y:S01]  /*9780*/  FFMA.FTZ R238, R42.reuse, R224, R231 ;  /* 0x000000e02aee7223 */ /* 0x040fe200000100e7 */
[----:B------:R-:W-:Y:S01]  /*9790*/  FFMA.FTZ R240, R42, -R212, R233 ;  /* 0x800000d42af07223 */ /* 0x000fe200000100e9 */
[----:B------:R-:W-:Y:S01]  /*97a0*/  FFMA.FTZ R231, R157, -R235, R224 ;  /* 0x800000eb9de77223 */ /* 0x000fe200000100e0 */
[----:B------:R-:W-:Y:S01]  /*97b0*/  FMUL.FTZ R233, R216, R89 ;  /* 0x00000059d8e97220 */ /* 0x000fe20000410000 */
[----:B-1----:R0:W-:Y:S01]  /*97c0*/  @!P0 STS.128 [R226+0x4be0], R12 ;  /* 0x004be00ce2008388 */ /* 0x0021e20000000c00 */
[----:B------:R-:W-:Y:S01]  /*97d0*/  FFMA.FTZ R224, R159, -R235, R212 ;  /* 0x800000eb9fe07223 */ /* 0x000fe200000100d4 */
[----:B------:R-:W-:Y:S01]  /*97e0*/  FMUL.FTZ R235, R219, R88 ;  /* 0x00000058dbeb7220 */ /* 0x000fe20000410000 */
[----:B------:R-:W-:Y:S01]  /*97f0*/  HADD2.F32 R212, -RZ, R6.H0_H0 ;  /* 0x20000006ffd47230 */ /* 0x000fe20000004100 */
[----:B------:R-:W-:Y:S01]  /*9800*/  UIADD3 UR44, UR57, -UR44, URZ ;  /* 0x8000002c392c7290 */ /* 0x000fe2000fffe03f */
[----:B------:R-:W-:Y:S01]  /*9810*/  BSSY B0, `(.L_x_11509) ;  /* 0x00001af000007945 */ /* 0x000fe20003800000 */
[----:B------:R-:W-:-:S02]  /*9820*/  USHF.R.S32.HI UR46, URZ, 0x1f, UR12 ;  /* 0x0000001f3f2e7899 */ /* 0x000fc4000801140c */
[----:B------:R-:W-:Y:S01]  /*9830*/  USHF.R.S32.HI UR47, URZ, 0x1f, UR11 ;  /* 0x0000001f3f2f7899 */ /* 0x000fe2000801140b */
[C---:B0-----:R-:W-:Y:S01]  /*9840*/  FFMA.FTZ R13, R41.reuse, R223, R238 ;  /* 0x000000df290d7223 */ /* 0x041fe200000100ee */
[----:B------:R-:W-:Y:S01]  /*9850*/  FFMA.FTZ R226, R158, -R233, R223 ;  /* 0x800000e99ee27223 */ /* 0x000fe200000100df */
[----:B------:R-:W-:Y:S01]  /*9860*/  FFMA.FTZ R15, R41, -R225, R240 ;  /* 0x800000e1290f7223 */ /* 0x000fe200000100f0 */
[----:B------:R-:W-:Y:S01]  /*9870*/  FFMA.FTZ R223, R26, -R233, R225 ;  /* 0x800000e91adf7223 */ /* 0x000fe200000100e1 */
[----:B------:R-:W-:Y:S01]  /*9880*/  FFMA.FTZ R12, R40, R220, R13 ;  /* 0x000000dc280c7223 */ /* 0x000fe2000001000d */
[-C--:B------:R-:W-:Y:S01]  /*9890*/  FFMA.FTZ R225, R27, -R235.reuse, R220 ;  /* 0x800000eb1be17223 */ /* 0x080fe200000100dc */
[----:B------:R-:W-:Y:S01]  /*98a0*/  FFMA.FTZ R220, R161, -R235, R228 ;  /* 0x800000eba1dc7223 */ /* 0x000fe200000100e4 */
[----:B------:R-:W-:Y:S01]  /*98b0*/  FMUL.FTZ R14, R212, R87 ;  /* 0x00000057d40e7220 */ /* 0x000fe20000410000 */
[----:B------:R-:W-:Y:S01]  /*98c0*/  FFMA.FTZ R228, R40, -R228, R15 ;  /* 0x800000e428e47223 */ /* 0x000fe2000001000f */
[----:B------:R-:W-:Y:S01]  /*98d0*/  FFMA.FTZ R15, R39, R227, R12 ;  /* 0x000000e3270f7223 */ /* 0x000fe2000001000c */
[----:B--2---:R-:W-:Y:S01]  /*98e0*/  FMUL.FTZ R13, R17, -R25 ;  /* 0x80000019110d7220 */ /* 0x004fe20000410000 */
[----:B------:R-:W-:Y:S01]  /*98f0*/  FFMA.FTZ R12, R28, -R14, R229 ;  /* 0x8000000e1c0c7223 */ /* 0x000fe200000100e5 */
[----:B------:R-:W-:Y:S01]  /*9900*/  FFMA.FTZ R233, R39, -R229, R228 ;  /* 0x800000e527e97223 */ /* 0x000fe200000100e4 */
[----:B------:R-:W-:-:S02]  /*9910*/  HADD2.F32 R229, -RZ, R6.H1_H1 ;  /* 0x30000006ffe57230 */ /* 0x000fc40000004100 */
[----:B------:R-:W-:Y:S01]  /*9920*/  FFMA.FTZ R227, R160, -R14, R227 ;  /* 0x8000000ea0e37223 */ /* 0x000fe200000100e3 */
[C---:B------:R-:W-:Y:S01]  /*9930*/  FMUL.FTZ R14, R16.reuse, -R25 ;  /* 0x80000019100e7220 */ /* 0x040fe20000410000 */
[----:B------:R-:W-:Y:S01]  /*9940*/  FFMA.FTZ R13, R16, R24, -R13 ;  /* 0x00000018100d7223 */ /* 0x000fe2000001080d */
[C---:B------:R-:W-:Y:S01]  /*9950*/  FFMA.FTZ R233, R38.reuse, -R230, R233 ;  /* 0x800000e626e97223 */ /* 0x040fe200000100e9 */
[----:B------:R-:W-:Y:S01]  /*9960*/  FMUL.FTZ R25, R229, R86 ;  /* 0x00000056e5197220 */ /* 0x000fe20000410000 */
[----:B------:R-:W-:Y:S01]  /*9970*/  FFMA.FTZ R17, R17, R24, R14 ;  /* 0x0000001811117223 */ /* 0x000fe2000001000e */
[----:B------:R-:W-:Y:S01]  /*9980*/  FFMA.FTZ R24, R38, R222, R15 ;  /* 0x000000de26187223 */ /* 0x000fe2000001000f */
[----:B------:R-:W-:Y:S01]  /*9990*/  FADD.FTZ R34, R34, R13 ;  /* 0x0000000d22227221 */ /* 0x000fe20000010000 */
[----:B------:R-:W-:Y:S01]  /*99a0*/  FFMA.FTZ R14, R165, -R25, R230 ;  /* 0x80000019a50e7223 */ /* 0x000fe200000100e6 */
[----:B------:R-:W-:Y:S01]  /*99b0*/  FADD.FTZ R230, -R198, R17 ;  /* 0x00000011c6e67221 */ /* 0x000fe20000010100 */
[----:B------:R-:W-:Y:S01]  /*99c0*/  FFMA.FTZ R17, R37, R213, R24 ;  /* 0x000000d525117223 */ /* 0x000fe20000010018 */
[----:B------:R-:W-:Y:S01]  /*99d0*/  FFMA.FTZ R222, R163, -R25, R222 ;  /* 0x80000019a3de7223 */ /* 0x000fe200000100de */
[C---:B------:R-:W-:Y:S01]  /*99e0*/  FMUL.FTZ R198, R117.reuse, -R34 ;  /* 0x8000002275c67220 */ /* 0x040fe20000410000 */
[-C--:B------:R-:W-:Y:S01]  /*99f0*/  FMUL.FTZ R24, R117, -R230.reuse ;  /* 0x800000e675187220 */ /* 0x080fe20000410000 */
[----:B------:R-:W-:Y:S01]  /*9a00*/  FMUL.FTZ R25, R31, R230 ;  /* 0x000000e61f197220 */ /* 0x000fe20000410000 */
[----:B------:R-:W-:Y:S01]  /*9a10*/  FMUL.FTZ R117, R29, R84 ;  /* 0x000000541d757220 */ /* 0x000fe20000410000 */
[C---:B------:R-:W-:Y:S01]  /*9a20*/  FFMA.FTZ R198, R119.reuse, R230, R198 ;  /* 0x000000e677c67223 */ /* 0x040fe200000100c6 */
[-C--:B------:R-:W-:Y:S01]  /*9a30*/  FFMA.FTZ R13, R119, R34.reuse, -R24 ;  /* 0x00000022770d7223 */ /* 0x080fe20000010818 */
[----:B------:R-:W-:Y:S01]  /*9a40*/  FFMA.FTZ R24, R167, R34, R25 ;  /* 0x00000022a7187223 */ /* 0x000fe20000010019 */
[----:B------:R-:W-:Y:S01]  /*9a50*/  FMUL.FTZ R25, R34, UR56 ;  /* 0x0000003822197c20 */ /* 0x000fe20008410000 */
[----:B------:R-:W-:Y:S01]  /*9a60*/  SHF.L.U32 R119, R107, 0x5, RZ ;  /* 0x000000056b777819 */ /* 0x000fe200000006ff */
[----:B------:R-:W-:Y:S01]  /*9a70*/  FADD.FTZ R182, R182, R13 ;  /* 0x0000000db6b67221 */ /* 0x000fe20000010000 */
[C---:B------:R-:W-:Y:S01]  /*9a80*/  FMUL.FTZ R13, R230.reuse, UR56 ;  /* 0x00000038e60d7c20 */ /* 0x040fe20008410000 */
[C---:B------:R-:W-:Y:S01]  /*9a90*/  FFMA.FTZ R228, R230.reuse, UR55, -R25 ;  /* 0x00000037e6e47c23 */ /* 0x040fe20008010819 */
[----:B------:R-:W-:Y:S01]  /*9aa0*/  FFMA.FTZ R31, R31, -R117, R232 ;  /* 0x800000751f1f7223 */ /* 0x000fe200000100e8 */
[----:B------:R-:W-:Y:S01]  /*9ab0*/  LEA.HI.SX32 R119, R119, R119, 0x1b ;  /* 0x0000007777777211 */ /* 0x000fe200078fdaff */
[----:B------:R-:W-:Y:S01]  /*9ac0*/  FMUL.FTZ R230, R230, R84 ;  /* 0x00000054e6e67220 */ /* 0x000fe20000410000 */
[----:B------:R-:W-:Y:S01]  /*9ad0*/  FADD.FTZ R197, -R197, R198 ;  /* 0x000000c6c5c57221 */ /* 0x000fe20000010100 */
[----:B------:R-:W-:-:S02]  /*9ae0*/  HADD2.F32 R16, -RZ, R7.H0_H0 ;  /* 0x20000007ff107230 */ /* 0x000fc40000004100 */
[C---:B------:R-:W-:Y:S01]  /*9af0*/  FFMA.FTZ R198, R34.reuse, UR55, R13 ;  /* 0x0000003722c67c23 */ /* 0x040fe2000801000d */
[----:B------:R-:W-:Y:S01]  /*9b00*/  FMUL.FTZ R34, R34, R84 ;  /* 0x0000005422227220 */ /* 0x000fe20000410000 */
[----:B------:R-:W-:Y:S01]  /*9b10*/  FFMA.FTZ R117, R167, -R117, R218 ;  /* 0x80000075a7757223 */ /* 0x000fe200000100da */
[----:B------:R-:W-:Y:S01]  /*9b20*/  LEA R13, R119, R104, 0x2 ;  /* 0x00000068770d7211 */ /* 0x000fe200078e10ff */
[C---:B------:R-:W-:Y:S01]  /*9b30*/  FMUL.FTZ R238, R31.reuse, R230 ;  /* 0x000000e61fee7220 */ /* 0x040fe20000410000 */
[C---:B------:R-:W-:Y:S01]  /*9b40*/  FMUL.FTZ R119, R31.reuse, R228 ;  /* 0x000000e41f777220 */ /* 0x040fe20000410000 */
[----:B------:R-:W-:Y:S01]  /*9b50*/  FMUL.FTZ R15, R16, R85 ;  /* 0x00000055100f7220 */ /* 0x000fe20000410000 */
[-C--:B------:R-:W-:Y:S01]  /*9b60*/  FMUL.FTZ R31, R31, R34.reuse ;  /* 0x000000221f1f7220 */ /* 0x080fe20000410000 */
[-C--:B------:R-:W-:Y:S01]  /*9b70*/  FMUL.FTZ R228, R29, R34.reuse ;  /* 0x000000221de47220 */ /* 0x080fe20000410000 */
[C---:B------:R-:W-:Y:S01]  /*9b80*/  FFMA.FTZ R25, R117.reuse, R34, R238 ;  /* 0x0000002275197223 */ /* 0x040fe200000100ee */
[C---:B------:R-:W-:Y:S01]  /*9b90*/  FFMA.FTZ R34, R117.reuse, R198, R119 ;  /* 0x000000c675227223 */ /* 0x040fe20000010077 */
[----:B------:R-:W-:Y:S01]  /*9ba0*/  FMUL.FTZ R198, R120, -R197 ;  /* 0x800000c578c67220 */ /* 0x000fe20000410000 */
[-C--:B------:R-:W-:Y:S01]  /*9bb0*/  FFMA.FTZ R213, R162, -R15.reuse, R213 ;  /* 0x8000000fa2d57223 */ /* 0x080fe200000100d5 */
[----:B------:R-:W-:Y:S01]  /*9bc0*/  FFMA.FTZ R31, R117, R230, -R31 ;  /* 0x000000e6751f7223 */ /* 0x000fe2000001081f */
[-C--:B------:R-:W-:Y:S01]  /*9bd0*/  FMUL.FTZ R120, R120, -R182.reuse ;  /* 0x800000b678787220 */ /* 0x080fe20000410000 */
[C---:B------:R-:W-:Y:S01]  /*9be0*/  FFMA.FTZ R15, R30.reuse, -R15, R214 ;  /* 0x8000000f1e0f7223 */ /* 0x040fe200000100d6 */
[-C--:B------:R-:W-:Y:S01]  /*9bf0*/  FMUL.FTZ R117, R30, R197.reuse ;  /* 0x000000c51e757220 */ /* 0x080fe20000410000 */
[----:B------:R-:W-:Y:S01]  /*9c00*/  FMUL.FTZ R30, R182, UR56 ;  /* 0x00000038b61e7c20 */ /* 0x000fe20008410000 */
[CC--:B------:R-:W-:Y:S01]  /*9c10*/  FFMA.FTZ R198, R121.reuse, R182.reuse, -R198 ;  /* 0x000000b679c67223 */ /* 0x0c0fe200000108c6 */
[----:B------:R-:W-:Y:S01]  /*9c20*/  FFMA.FTZ R121, R121, R197, R120 ;  /* 0x000000c579797223 */ /* 0x000fe20000010078 */
[C---:B------:R-:W-:Y:S01]  /*9c30*/  FMUL.FTZ R119, R197.reuse, UR56 ;  /* 0x00000038c5777c20 */ /* 0x040fe20008410000 */
[----:B------:R-:W-:Y:S01]  /*9c40*/  FFMA.FTZ R30, R197, UR55, -R30 ;  /* 0x00000037c51e7c23 */ /* 0x000fe2000801081e */
[----:B------:R-:W-:Y:S01]  /*9c50*/  FADD.FTZ R181, R181, R198 ;  /* 0x000000c6b5b57221 */ /* 0x000fe20000010000 */
[----:B------:R-:W-:Y:S01]  /*9c60*/  FFMA.FTZ R117, R162, R182, R117 ;  /* 0x000000b6a2757223 */ /* 0x000fe20000010075 */
[----:B------:R-:W-:Y:S01]  /*9c70*/  FADD.FTZ R238, -R196, R121 ;  /* 0x00000079c4ee7221 */ /* 0x000fe20000010100 */
[C---:B------:R-:W-:Y:S01]  /*9c80*/  FFMA.FTZ R162, R182.reuse, UR55, R119 ;  /* 0x00000037b6a27c23 */ /* 0x040fe20008010077 */
[----:B------:R-:W-:Y:S01]  /*9c90*/  FMUL.FTZ R120, R182, R85 ;  /* 0x00000055b6787220 */ /* 0x000fe20000410000 */
[C---:B------:R-:W-:Y:S01]  /*9ca0*/  FMUL.FTZ R182, R15.reuse, R30 ;  /* 0x0000001e0fb67220 */ /* 0x040fe20000410000 */
[CC--:B------:R-:W-:Y:S01]  /*9cb0*/  FMUL.FTZ R30, R122.reuse, -R181.reuse ;  /* 0x800000b57a1e7220 */ /* 0x0c0fe20000410000 */
[----:B------:R-:W-:Y:S01]  /*9cc0*/  FMUL.FTZ R122, R122, -R238 ;  /* 0x800000ee7a7a7220 */ /* 0x000fe20000410000 */
[----:B------:R0:W-:Y:S01]  /*9cd0*/  STS [R13+0x10f8], R228 ;  /* 0x0010f8e40d007388 */ /* 0x0001e20000000800 */
[----:B------:R-:W-:Y:S01]  /*9ce0*/  FMUL.FTZ R196, R15, R120 ;  /* 0x000000780fc47220 */ /* 0x000fe20000410000 */
[C---:B------:R-:W-:Y:S01]  /*9cf0*/  FFMA.FTZ R30, R123.reuse, R238, R30 ;  /* 0x000000ee7b1e7223 */ /* 0x040fe2000001001e */
[----:B------:R-:W-:Y:S01]  /*9d00*/  FFMA.FTZ R123, R123, R181, -R122 ;  /* 0x000000b57b7b7223 */ /* 0x000fe2000001087a */
[----:B------:R-:W-:Y:S01]  /*9d10*/  FFMA.FTZ R119, R213, R162, R182 ;  /* 0x000000a2d5777223 */ /* 0x000fe200000100b6 */
[----:B------:R-:W-:Y:S01]  /*9d20*/  FMUL.FTZ R240, R29, R230 ;  /* 0x000000e61df07220 */ /* 0x000fe20000410000 */
[----:B------:R-:W-:Y:S01]  /*9d30*/  FADD.FTZ R195, -R195, R30 ;  /* 0x0000001ec3c37221 */ /* 0x000fe20000010100 */
[----:B------:R-:W-:Y:S01]  /*9d40*/  FADD.FTZ R180, R180, R123 ;  /* 0x0000007bb4b47221 */ /* 0x000fe20000010000 */
[----:B------:R-:W-:Y:S01]  /*9d50*/  FMUL.FTZ R30, R165, R238 ;  /* 0x000000eea51e7220 */ /* 0x000fe20000410000 */
[----:B------:R-:W-:Y:S01]  /*9d60*/  FMUL.FTZ R123, R238, R86 ;  /* 0x00000056ee7b7220 */ /* 0x000fe20000410000 */
[C---:B------:R-:W-:Y:S01]  /*9d70*/  FMUL.FTZ R122, R124.reuse, -R195 ;  /* 0x800000c37c7a7220 */ /* 0x040fe20000410000 */
[-C--:B------:R-:W-:Y:S01]  /*9d80*/  FMUL.FTZ R124, R124, -R180.reuse ;  /* 0x800000b47c7c7220 */ /* 0x080fe20000410000 */
[----:B0-----:R-:W-:Y:S01]  /*9d90*/  FMUL.FTZ R228, R197, R85 ;  /* 0x00000055c5e47220 */ /* 0x001fe20000410000 */
[----:B------:R-:W-:Y:S01]  /*9da0*/  FFMA.FTZ R30, R163, R181, R30 ;  /* 0x000000b5a31e7223 */ /* 0x000fe2000001001e */
[C---:B------:R-:W-:Y:S01]  /*9db0*/  FFMA.FTZ R122, R125.reuse, R180, -R122 ;  /* 0x000000b47d7a7223 */ /* 0x040fe2000001087a */
[----:B------:R-:W-:Y:S01]  /*9dc0*/  FFMA.FTZ R125, R125, R195, R124 ;  /* 0x000000c37d7d7223 */ /* 0x000fe2000001007c */
[----:B------:R-:W-:Y:S01]  /*9dd0*/  FMUL.FTZ R198, R15, R228 ;  /* 0x000000e40fc67220 */ /* 0x000fe20000410000 */
[----:B------:R-:W-:Y:S01]  /*9de0*/  FMUL.FTZ R15, R181, UR56 ;  /* 0x00000038b50f7c20 */ /* 0x000fe20008410000 */
[----:B------:R-:W-:Y:S01]  /*9df0*/  FADD.FTZ R179, R179, R122 ;  /* 0x0000007ab3b37221 */ /* 0x000fe20000010000 */
[----:B------:R-:W-:Y:S01]  /*9e00*/  FADD.FTZ R194, -R194, R125 ;  /* 0x0000007dc2c27221 */ /* 0x000fe20000010100 */
[C---:B------:R-:W-:Y:S01]  /*9e10*/  FMUL.FTZ R124, R238.reuse, UR56 ;  /* 0x00000038ee7c7c20 */ /* 0x040fe20008410000 */
[----:B------:R-:W-:Y:S01]  /*9e20*/  FFMA.FTZ R15, R238, UR55, -R15 ;  /* 0x00000037ee0f7c23 */ /* 0x000fe2000801080f */
[CC--:B------:R-:W-:Y:S01]  /*9e30*/  FMUL.FTZ R122, R126.reuse, -R179.reuse ;  /* 0x800000b37e7a7220 */ /* 0x0c0fe20000410000 */
[----:B------:R-:W-:Y:S01]  /*9e40*/  FMUL.FTZ R126, R126, -R194 ;  /* 0x800000c27e7e7220 */ /* 0x000fe20000410000 */
[C---:B------:R-:W-:Y:S01]  /*9e50*/  FFMA.FTZ R163, R181.reuse, UR55, R124 ;  /* 0x00000037b5a37c23 */ /* 0x040fe2000801007c */
[----:B------:R-:W-:Y:S01]  /*9e60*/  FMUL.FTZ R181, R181, R86 ;  /* 0x00000056b5b57220 */ /* 0x000fe20000410000 */
[C---:B------:R-:W-:Y:S01]  /*9e70*/  FFMA.FTZ R122, R127.reuse, R194, R122 ;  /* 0x000000c27f7a7223 */ /* 0x040fe2000001007a */
[----:B------:R-:W-:Y:S01]  /*9e80*/  FFMA.FTZ R127, R127, R179, -R126 ;  /* 0x000000b37f7f7223 */ /* 0x000fe2000001087e */
[C---:B------:R-:W-:Y:S01]  /*9e90*/  FMUL.FTZ R125, R14.reuse, R15 ;  /* 0x0000000f0e7d7220 */ /* 0x040fe20000410000 */
[----:B------:R-:W-:Y:S01]  /*9ea0*/  FMUL.FTZ R15, R14, R181 ;  /* 0x000000b50e0f7220 */ /* 0x000fe20000410000 */
[----:B------:R-:W-:Y:S01]  /*9eb0*/  FADD.FTZ R193, -R193, R122 ;  /* 0x0000007ac1c17221 */ /* 0x000fe20000010100 */
[----:B------:R-:W-:Y:S01]  /*9ec0*/  FADD.FTZ R178, R178, R127 ;  /* 0x0000007fb2b27221 */ /* 0x000fe20000010000 */
[----:B------:R-:W-:Y:S01]  /*9ed0*/  FMUL.FTZ R124, R180, UR56 ;  /* 0x00000038b47c7c20 */ /* 0x000fe20008410000 */
[----:B------:R-:W-:Y:S01]  /*9ee0*/  FMUL.FTZ R165, R14, R123 ;  /* 0x0000007b0ea57220 */ /* 0x000fe20000410000 */
[C---:B------:R-:W-:Y:S01]  /*9ef0*/  FMUL.FTZ R122, R128.reuse, -R193 ;  /* 0x800000c1807a7220 */ /* 0x040fe20000410000 */
[-C--:B------:R-:W-:Y:S01]  /*9f00*/  FMUL.FTZ R128, R128, -R178.reuse ;  /* 0x800000b280807220 */ /* 0x080fe20000410000 */
[-C--:B------:R-:W-:Y:S01]  /*9f10*/  FMUL.FTZ R126, R229, R123.reuse ;  /* 0x0000007be57e7220 */ /* 0x080fe20000410000 */
[----:B------:R-:W-:Y:S01]  /*9f20*/  FFMA.FTZ R15, R222, R123, -R15 ;  /* 0x0000007bde0f7223 */ /* 0x000fe2000001080f */
[C---:B------:R-:W-:Y:S01]  /*9f30*/  FFMA.FTZ R122, R129.reuse, R178, -R122 ;  /* 0x000000b2817a7223 */ /* 0x040fe2000001087a */
[----:B------:R-:W-:Y:S01]  /*9f40*/  FFMA.FTZ R129, R129, R193, R128 ;  /* 0x000000c181817223 */ /* 0x000fe20000010080 */
[----:B------:R-:W-:Y:S01]  /*9f50*/  FMUL.FTZ R123, R28, R195 ;  /* 0x000000c31c7b7220 */ /* 0x000fe20000410000 */
[----:B------:R-:W-:Y:S01]  /*9f60*/  FFMA.FTZ R28, R222, R163, R125 ;  /* 0x000000a3de1c7223 */ /* 0x000fe2000001007d */
[----:B------:R-:W-:Y:S01]  /*9f70*/  FADD.FTZ R177, R177, R122 ;  /* 0x0000007ab1b17221 */ /* 0x000fe20000010000 */
[----:B------:R-:W-:Y:S01]  /*9f80*/  FADD.FTZ R192, -R192, R129 ;  /* 0x00000081c0c07221 */ /* 0x000fe20000010100 */
[C---:B------:R-:W-:Y:S01]  /*9f90*/  FMUL.FTZ R125, R195.reuse, UR56 ;  /* 0x00000038c37d7c20 */ /* 0x040fe20008410000 */
[----:B------:R-:W-:Y:S01]  /*9fa0*/  FFMA.FTZ R129, R195, UR55, -R124 ;  /* 0x00000037c3817c23 */ /* 0x000fe2000801087c */
[C---:B------:R-:W-:Y:S01]  /*9fb0*/  FMUL.FTZ R127, R130.reuse, -R177 ;  /* 0x800000b1827f7220 */ /* 0x040fe20000410000 */
[----:B------:R-:W-:Y:S01]  /*9fc0*/  FMUL.FTZ R124, R130, -R192 ;  /* 0x800000c0827c7220 */ /* 0x000fe20000410000 */
[----:B------:R0:W-:Y:S01]  /*9fd0*/  STS [R13+0x10ec], R126 ;  /* 0x0010ec7e0d007388 */ /* 0x0001e20000000800 */
[C---:B------:R-:W-:Y:S01]  /*9fe0*/  FFMA.FTZ R122, R180.reuse, UR55, R125 ;  /* 0x00000037b47a7c23 */ /* 0x040fe2000801007d */
[----:B------:R-:W-:Y:S01]  /*9ff0*/  FMUL.FTZ R163, R180, R87 ;  /* 0x00000057b4a37220 */ /* 0x000fe20000410000 */
[----:B------:R-:W-:Y:S01]  /*a000*/  FFMA.FTZ R125, R131, R177, -R124 ;  /* 0x000000b1837d7223 */ /* 0x000fe2000001087c */
[----:B------:R-:W-:Y:S01]  /*a010*/  FMUL.FTZ R195, R195, R87 ;  /* 0x00000057c3c37220 */ /* 0x000fe20000410000 */
[C---:B------:R-:W-:Y:S01]  /*a020*/  FMUL.FTZ R124, R12.reuse, R129 ;  /* 0x000000810c7c7220 */ /* 0x040fe20000410000 */
[----:B------:R-:W-:Y:S01]  /*a030*/  FMUL.FTZ R130, R12, R163 ;  /* 0x000000a30c827220 */ /* 0x000fe20000410000 */
[----:B------:R-:W-:Y:S01]  /*a040*/  FADD.FTZ R176, R176, R125 ;  /* 0x0000007db0b07221 */ /* 0x000fe20000010000 */
[-C--:B------:R-:W-:Y:S01]  /*a050*/  FMUL.FTZ R128, R12, R195.reuse ;  /* 0x000000c30c807220 */ /* 0x080fe20000410000 */
[----:B------:R-:W-:Y:S01]  /*a060*/  FFMA.FTZ R123, R160, R180, R123 ;  /* 0x000000b4a07b7223 */ /* 0x000fe2000001007b */
[----:B0-----:R-:W-:Y:S01]  /*a070*/  FFMA.FTZ R126, R131, R192, R127 ;  /* 0x000000c0837e7223 */ /* 0x001fe2000001007f */
[C---:B------:R-:W-:Y:S01]  /*a080*/  FFMA.FTZ R125, R227.reuse, R195, -R130 ;  /* 0x000000c3e37d7223 */ /* 0x040fe20000010882 */
[-C--:B------:R-:W-:Y:S01]  /*a090*/  FMUL.FTZ R130, R194, R88.reuse ;  /* 0x00000058c2827220 */ /* 0x080fe20000410000 */
[-C--:B------:R-:W-:Y:S01]  /*a0a0*/  FFMA.FTZ R12, R227, R163.reuse, R128 ;  /* 0x000000a3e30c7223 */ /* 0x080fe20000010080 */
[----:B------:R-:W-:Y:S01]  /*a0b0*/  FADD.FTZ R191, -R191, R126 ;  /* 0x0000007ebfbf7221 */ /* 0x000fe20000010100 */
[----:B------:R-:W-:Y:S01]  /*a0c0*/  FMUL.FTZ R128, R179, R88 ;  /* 0x00000058b3807220 */ /* 0x000fe20000410000 */
[----:B------:R-:W-:Y:S01]  /*a0d0*/  FMUL.FTZ R160, R212, R163 ;  /* 0x000000a3d4a07220 */ /* 0x000fe20000410000 */
[----:B------:R-:W-:Y:S01]  /*a0e0*/  FMUL.FTZ R162, R229, R181 ;  /* 0x000000b5e5a27220 */ /* 0x000fe20000410000 */
[CC--:B------:R-:W-:Y:S01]  /*a0f0*/  FMUL.FTZ R126, R132.reuse, -R191.reuse ;  /* 0x800000bf847e7220 */ /* 0x0c0fe20000410000 */
[----:B------:R-:W-:Y:S01]  /*a100*/  FMUL.FTZ R132, R132, -R176 ;  /* 0x800000b084847220 */ /* 0x000fe20000410000 */
[C---:B------:R-:W-:Y:S01]  /*a110*/  FMUL.FTZ R129, R220.reuse, R128 ;  /* 0x00000080dc817220 */ /* 0x040fe20000410000 */
[----:B------:R0:W-:Y:S01]  /*a120*/  STS [R13+0x10e0], R160 ;  /* 0x0010e0a00d007388 */ /* 0x0001e20000000800 */
[C---:B------:R-:W-:Y:S01]  /*a130*/  FFMA.FTZ R126, R133.reuse, R176, -R126 ;  /* 0x000000b0857e7223 */ /* 0x040fe2000001087e */
[----:B------:R-:W-:Y:S01]  /*a140*/  FFMA.FTZ R133, R133, R191, R132 ;  /* 0x000000bf85857223 */ /* 0x000fe20000010084 */
[----:B------:R-:W-:Y:S01]  /*a150*/  FMUL.FTZ R132, R220, R130 ;  /* 0x00000082dc847220 */ /* 0x000fe20000410000 */
[----:B------:R-:W-:Y:S01]  /*a160*/  FMUL.FTZ R131, R193, R89 ;  /* 0x00000059c1837220 */ /* 0x000fe20000410000 */
[----:B------:R-:W-:Y:S01]  /*a170*/  FADD.FTZ R175, R175, R126 ;  /* 0x0000007eafaf7221 */ /* 0x000fe20000010000 */
[----:B------:R-:W-:Y:S01]  /*a180*/  FADD.FTZ R190, -R190, R133 ;  /* 0x00000085bebe7221 */ /* 0x000fe20000010100 */
[-C--:B------:R-:W-:Y:S01]  /*a190*/  FFMA.FTZ R127, R225, R128.reuse, R132 ;  /* 0x00000080e17f7223 */ /* 0x080fe20000010084 */
[C---:B------:R-:W-:Y:S01]  /*a1a0*/  FMUL.FTZ R132, R219.reuse, R128 ;  /* 0x00000080db847220 */ /* 0x040fe20000410000 */
[CC--:B------:R-:W-:Y:S01]  /*a1b0*/  FMUL.FTZ R128, R134.reuse, -R175.reuse ;  /* 0x800000af86807220 */ /* 0x0c0fe20000410000 */
[----:B------:R-:W-:Y:S01]  /*a1c0*/  FMUL.FTZ R134, R134, -R190 ;  /* 0x800000be86867220 */ /* 0x000fe20000410000 */
[-C--:B0-----:R-:W-:Y:S01]  /*a1d0*/  FMUL.FTZ R160, R219, R130.reuse ;  /* 0x00000082dba07220 */ /* 0x081fe20000410000 */
[----:B------:R-:W-:Y:S01]  /*a1e0*/  FFMA.FTZ R126, R225, R130, -R129 ;  /* 0x00000082e17e7223 */ /* 0x000fe20000010881 */
[C---:B------:R-:W-:Y:S01]  /*a1f0*/  FFMA.FTZ R128, R135.reuse, R190, R128 ;  /* 0x000000be87807223 */ /* 0x040fe20000010080 */
[----:B------:R-:W-:Y:S01]  /*a200*/  FFMA.FTZ R135, R135, R175, -R134 ;  /* 0x000000af87877223 */ /* 0x000fe20000010886 */
[----:B------:R0:W-:Y:S01]  /*a210*/  STS [R13+0x10e8], R162 ;  /* 0x0010e8a20d007388 */ /* 0x0001e20000000800 */
[----:B------:R-:W-:Y:S01]  /*a220*/  FMUL.FTZ R129, R178, R89 ;  /* 0x00000059b2817220 */ /* 0x000fe20000410000 */
[----:B------:R-:W-:Y:S01]  /*a230*/  FADD.FTZ R189, -R189, R128 ;  /* 0x00000080bdbd7221 */ /* 0x000fe20000010100 */
[----:B------:R-:W-:Y:S01]  /*a240*/  FADD.FTZ R174, R174, R135 ;  /* 0x00000087aeae7221 */ /* 0x000fe20000010000 */
[C---:B------:R-:W-:Y:S01]  /*a250*/  FMUL.FTZ R133, R223.reuse, R131 ;  /* 0x00000083df857220 */ /* 0x040fe20000410000 */
[----:B------:R-:W-:Y:S01]  /*a260*/  FMUL.FTZ R135, R223, R129 ;  /* 0x00000081df877220 */ /* 0x000fe20000410000 */
[C---:B------:R-:W-:Y:S01]  /*a270*/  FMUL.FTZ R130, R136.reuse, -R189 ;  /* 0x800000bd88827220 */ /* 0x040fe20000410000 */
[-C--:B------:R-:W-:Y:S01]  /*a280*/  FMUL.FTZ R136, R136, -R174.reuse ;  /* 0x800000ae88887220 */ /* 0x080fe20000410000 */
[----:B------:R-:W-:Y:S01]  /*a290*/  FFMA.FTZ R128, R226, R129, R133 ;  /* 0x00000081e2807223 */ /* 0x000fe20000010085 */
[----:B------:R-:W-:Y:S01]  /*a2a0*/  FMUL.FTZ R180, R216, R131 ;  /* 0x00000083d8b47220 */ /* 0x000fe20000410000 */
[----:B0-----:R-:W-:Y:S01]  /*a2b0*/  FMUL.FTZ R162, R212, R195 ;  /* 0x000000c3d4a27220 */ /* 0x001fe20000410000 */
[C---:B------:R-:W-:Y:S01]  /*a2c0*/  FFMA.FTZ R130, R137.reuse, R174, -R130 ;  /* 0x000000ae89827223 */ /* 0x040fe20000010882 */
[----:B------:R-:W-:Y:S01]  /*a2d0*/  FFMA.FTZ R137, R137, R189, R136 ;  /* 0x000000bd89897223 */ /* 0x000fe20000010088 */
[----:B------:R0:W-:Y:S01]  /*a2e0*/  STS [R13+0x10d8], R132 ;  /* 0x0010d8840d007388 */ /* 0x0001e20000000800 */
[----:B------:R-:W-:Y:S01]  /*a2f0*/  FMUL.FTZ R136, R177, R90 ;  /* 0x0000005ab1887220 */ /* 0x000fe20000410000 */
[----:B------:R-:W-:Y:S01]  /*a300*/  FADD.FTZ R173, R173, R130 ;  /* 0x00000082adad7221 */ /* 0x000fe20000010000 */
[----:B------:R-:W-:Y:S01]  /*a310*/  FADD.FTZ R188, -R188, R137 ;  /* 0x00000089bcbc7221 */ /* 0x000fe20000010100 */
[----:B------:R1:W-:Y:S01]  /*a320*/  STS [R13+0x10e4], R162 ;  /* 0x0010e4a20d007388 */ /* 0x0003e20000000800 */
[----:B------:R-:W-:Y:S01]  /*a330*/  FMUL.FTZ R137, R191, R91 ;  /* 0x0000005bbf897220 */ /* 0x000fe20000410000 */
[----:B------:R-:W-:Y:S01]  /*a340*/  FFMA.FTZ R121, R213, R120, R198 ;  /* 0x00000078d5797223 */ /* 0x000fe200000100c6 */
[----:B------:R-:W-:Y:S01]  /*a350*/  FMUL.FTZ R130, R138, -R188 ;  /* 0x800000bc8a827220 */ /* 0x000fe20000410000 */
[----:B------:R2:W-:Y:S01]  /*a360*/  STS [R13+0x10dc], R160 ;  /* 0x0010dca00d007388 */ /* 0x0005e20000000800 */
[----:B------:R-:W-:Y:S01]  /*a370*/  FMUL.FTZ R198, R16, R120 ;  /* 0x0000007810c67220 */ /* 0x000fe20000410000 */
[----:B------:R-:W-:Y:S01]  /*a380*/  FFMA.FTZ R14, R222, R181, R165 ;  /* 0x000000b5de0e7223 */ /* 0x000fe200000100a5 */
[----:B0-----:R-:W-:Y:S01]  /*a390*/  FFMA.FTZ R132, R139, R173, -R130 ;  /* 0x000000ad8b847223 */ /* 0x001fe20000010882 */
[----:B------:R-:W-:Y:S01]  /*a3a0*/  STS [R13+0x10d4], R180 ;  /* 0x0010d4b40d007388 */ /* 0x000fe20000000800 */
[----:B------:R-:W-:Y:S01]  /*a3b0*/  FFMA.FTZ R120, R213, R228, -R196 ;  /* 0x000000e4d5787223 */ /* 0x000fe200000108c4 */
[----:B-1----:R-:W-:Y:S01]  /*a3c0*/  FMUL.FTZ R162, R216, R129 ;  /* 0x00000081d8a27220 */ /* 0x002fe20000410000 */
[----:B------:R-:W-:Y:S01]  /*a3d0*/  FFMA.FTZ R129, R226, R131, -R135 ;  /* 0x00000083e2817223 */ /* 0x000fe20000010887 */
[----:B------:R-:W-:Y:S01]  /*a3e0*/  FMUL.FTZ R131, R138, -R173 ;  /* 0x800000ad8a837220 */ /* 0x000fe20000410000 */
[----:B------:R-:W-:Y:S01]  /*a3f0*/  FADD.FTZ R171, R171, R132 ;  /* 0x00000084abab7221 */ /* 0x000fe20000010000 */
[----:B--2---:R-:W-:Y:S01]  /*a400*/  FMUL.FTZ R160, R192, R90 ;  /* 0x0000005ac0a07220 */ /* 0x004fe20000410000 */
[----:B------:R0:W-:Y:S01]  /*a410*/  STS [R13+0x10d0], R162 ;  /* 0x0010d0a20d007388 */ /* 0x0001e20000000800 */
[----:B------:R-:W-:Y:S01]  /*a420*/  FFMA.FTZ R134, R139, R188, R131 ;  /* 0x000000bc8b867223 */ /* 0x000fe20000010083 */
[----:B------:R-:W-:Y:S01]  /*a430*/  FMUL.FTZ R135, R176, R91 ;  /* 0x0000005bb0877220 */ /* 0x000fe20000410000 */
[-C--:B------:R-:W-:Y:S01]  /*a440*/  FMUL.FTZ R138, R224, R160.reuse ;  /* 0x000000a0e08a7220 */ /* 0x080fe20000410000 */
[----:B------:R-:W-:Y:S01]  /*a450*/  FMUL.FTZ R139, R174, R93 ;  /* 0x0000005dae8b7220 */ /* 0x000fe20000410000 */
[----:B------:R-:W-:Y:S01]  /*a460*/  FADD.FTZ R187, -R187, R134 ;  /* 0x00000086bbbb7221 */ /* 0x000fe20000010100 */
[----:B------:R-:W-:Y:S01]  /*a470*/  FMUL.FTZ R134, R221, R160 ;  /* 0x000000a0dd867220 */ /* 0x000fe20000410000 */
[----:B------:R-:W-:Y:S01]  /*a480*/  FFMA.FTZ R130, R231, R136, R138 ;  /* 0x00000088e7827223 */ /* 0x000fe2000001008a */
[----:B------:R-:W-:Y:S01]  /*a490*/  FMUL.FTZ R138, R190, R92 ;  /* 0x0000005cbe8a7220 */ /* 0x000fe20000410000 */
[C---:B------:R-:W-:Y:S01]  /*a4a0*/  FMUL.FTZ R132, R140.reuse, -R187 ;  /* 0x800000bb8c847220 */ /* 0x040fe20000410000 */
[-C--:B------:R-:W-:Y:S01]  /*a4b0*/  FMUL.FTZ R140, R140, -R171.reuse ;  /* 0x800000ab8c8c7220 */ /* 0x080fe20000410000 */
[-C--:B0-----:R-:W-:Y:S01]  /*a4c0*/  FMUL.FTZ R162, R224, R136.reuse ;  /* 0x00000088e0a27220 */ /* 0x081fe20000410000 */
[----:B------:R-:W-:Y:S01]  /*a4d0*/  FMUL.FTZ R136, R221, R136 ;  /* 0x00000088dd887220 */ /* 0x000fe20000410000 */
[C---:B------:R-:W-:Y:S01]  /*a4e0*/  FFMA.FTZ R133, R141.reuse, R171, -R132 ;  /* 0x000000ab8d857223 */ /* 0x040fe20000010884 */
[----:B------:R-:W-:Y:S01]  /*a4f0*/  FFMA.FTZ R141, R141, R187, R140 ;  /* 0x000000bb8d8d7223 */ /* 0x000fe2000001008c */
[----:B------:R-:W-:Y:S01]  /*a500*/  FMUL.FTZ R132, R164, R137 ;  /* 0x00000089a4847220 */ /* 0x000fe20000410000 */
[----:B------:R0:W-:Y:S01]  /*a510*/  STS [R13+0x10cc], R134 ;  /* 0x0010cc860d007388 */ /* 0x0001e20000000800 */
[----:B------:R-:W-:Y:S01]  /*a520*/  FADD.FTZ R170, R170, R133 ;  /* 0x00000085aaaa7221 */ /* 0x000fe20000010000 */
[----:B------:R-:W-:Y:S01]  /*a530*/  FADD.FTZ R186, -R186, R141 ;  /* 0x0000008dbaba7221 */ /* 0x000fe20000010100 */
[----:B------:R-:W-:Y:S01]  /*a540*/  FFMA.FTZ R131, R231, R160, -R162 ;  /* 0x000000a0e7837223 */ /* 0x000fe200000108a2 */
[----:B------:R1:W-:Y:S01]  /*a550*/  STS [R13+0x10c8], R136 ;  /* 0x0010c8880d007388 */ /* 0x0003e20000000800 */
[-C--:B------:R-:W-:Y:S01]  /*a560*/  FFMA.FTZ R132, R215, R135.reuse, R132 ;  /* 0x00000087d7847223 */ /* 0x080fe20000010084 */
[----:B------:R-:W-:Y:S01]  /*a570*/  FMUL.FTZ R160, R236, R135 ;  /* 0x00000087eca07220 */ /* 0x000fe20000410000 */
[----:B------:R-:W-:Y:S01]  /*a580*/  FMUL.FTZ R140, R208, R138 ;  /* 0x0000008ad08c7220 */ /* 0x000fe20000410000 */
[----:B------:R-:W-:Y:S01]  /*a590*/  FMUL.FTZ R162, R236, R137 ;  /* 0x00000089eca27220 */ /* 0x000fe20000410000 */
[----:B------:R-:W-:Y:S01]  /*a5a0*/  FMUL.FTZ R180, R188, R94 ;  /* 0x0000005ebcb47220 */ /* 0x000fe20000410000 */
[----:B0-----:R-:W-:Y:S01]  /*a5b0*/  FMUL.FTZ R134, R142, -R170 ;  /* 0x800000aa8e867220 */ /* 0x001fe20000410000 */
[----:B------:R0:W-:Y:S01]  /*a5c0*/  STS [R13+0x10c0], R160 ;  /* 0x0010c0a00d007388 */ /* 0x0001e20000000800 */
[-C--:B------:R-:W-:Y:S01]  /*a5d0*/  FMUL.FTZ R181, R187, R95.reuse ;  /* 0x0000005fbbb57220 */ /* 0x080fe20000410000 */
[----:B------:R-:W-:Y:S01]  /*a5e0*/  FMUL.FTZ R167, R171, R95 ;  /* 0x0000005faba77220 */ /* 0x000fe20000410000 */
[----:B-1----:R-:W-:Y:S01]  /*a5f0*/  FMUL.FTZ R136, R164, R135 ;  /* 0x00000087a4887220 */ /* 0x002fe20000410000 */
[-C--:B------:R-:W-:Y:S01]  /*a600*/  FMUL.FTZ R135, R142, -R186.reuse ;  /* 0x800000ba8e877220 */ /* 0x080fe20000410000 */
[----:B------:R-:W-:Y:S01]  /*a610*/  STS [R13+0x10c4], R162 ;  /* 0x0010c4a20d007388 */ /* 0x000fe20000000800 */
[----:B------:R-:W-:Y:S01]  /*a620*/  FMUL.FTZ R195, R205, R181 ;  /* 0x000000b5cdc37220 */ /* 0x000fe20000410000 */
[----:B------:R-:W-:Y:S01]  /*a630*/  FFMA.FTZ R133, R215, R137, -R136 ;  /* 0x00000089d7857223 */ /* 0x000fe20000010888 */
[C---:B------:R-:W-:Y:S01]  /*a640*/  FFMA.FTZ R136, R143.reuse, R186, R134 ;  /* 0x000000ba8f887223 */ /* 0x040fe20000010086 */
[----:B------:R-:W-:Y:S01]  /*a650*/  FFMA.FTZ R134, R143, R170, -R135 ;  /* 0x000000aa8f867223 */ /* 0x000fe20000010887 */
[----:B0-----:R-:W-:Y:S01]  /*a660*/  FMUL.FTZ R160, R207, R138 ;  /* 0x0000008acfa07220 */ /* 0x001fe20000410000 */
[----:B------:R-:W-:Y:S01]  /*a670*/  STS [R13+0x10f0], R198 ;  /* 0x0010f0c60d007388 */ /* 0x000fe20000000800 */
[----:B------:R-:W-:Y:S01]  /*a680*/  FADD.FTZ R185, -R185, R136 ;  /* 0x00000088b9b97221 */ /* 0x000fe20000010100 */
[----:B------:R-:W-:Y:S01]  /*a690*/  FADD.FTZ R169, R169, R134 ;  /* 0x00000086a9a97221 */ /* 0x000fe20000010000 */
[----:B------:R-:W-:Y:S01]  /*a6a0*/  FMUL.FTZ R136, R175, R92 ;  /* 0x0000005caf887220 */ /* 0x000fe20000410000 */
[----:B------:R-:W-:Y:S01]  /*a6b0*/  STS [R13+0x10bc], R160 ;  /* 0x0010bca00d007388 */ /* 0x000fe20000000800 */
[C---:B------:R-:W-:Y:S01]  /*a6c0*/  FMUL.FTZ R134, R144.reuse, -R185 ;  /* 0x800000b990867220 */ /* 0x040fe20000410000 */
[----:B------:R-:W-:Y:S01]  /*a6d0*/  FMUL.FTZ R144, R144, -R169 ;  /* 0x800000a990907220 */ /* 0x000fe20000410000 */
[-C--:B------:R-:W-:Y:S01]  /*a6e0*/  FMUL.FTZ R142, R207, R136.reuse ;  /* 0x00000088cf8e7220 */ /* 0x080fe20000410000 */
[----:B------:R-:W-:Y:S01]  /*a6f0*/  FMUL.FTZ R197, R205, R167 ;  /* 0x000000a7cdc57220 */ /* 0x000fe20000410000 */
[----:B------:R-:W-:Y:S01]  /*a700*/  FFMA.FTZ R135, R145, R169, -R134 ;  /* 0x000000a991877223 */ /* 0x000fe20000010886 */
[-C--:B------:R-:W-:Y:S01]  /*a710*/  FFMA.FTZ R134, R211, R136.reuse, R140 ;  /* 0x00000088d3867223 */ /* 0x080fe2000001008c */
[----:B------:R-:W-:Y:S01]  /*a720*/  FFMA.FTZ R145, R145, R185, R144 ;  /* 0x000000b991917223 */ /* 0x000fe20000010090 */
[----:B------:R-:W-:Y:S01]  /*a730*/  FMUL.FTZ R136, R208, R136 ;  /* 0x00000088d0887220 */ /* 0x000fe20000410000 */
[----:B------:R-:W-:Y:S01]  /*a740*/  FADD.FTZ R168, R168, R135 ;  /* 0x00000087a8a87221 */ /* 0x000fe20000010000 */
[----:B------:R0:W-:Y:S01]  /*a750*/  STS [R13+0x10b8], R142 ;  /* 0x0010b88e0d007388 */ /* 0x0001e20000000800 */
[----:B------:R-:W-:Y:S01]  /*a760*/  FADD.FTZ R184, -R184, R145 ;  /* 0x00000091b8b87221 */ /* 0x000fe20000010100 */
[----:B------:R-:W-:Y:S01]  /*a770*/  FFMA.FTZ R135, R211, R138, -R136 ;  /* 0x0000008ad3877223 */ /* 0x000fe20000010888 */
[C---:B------:R-:W-:Y:S01]  /*a780*/  FMUL.FTZ R136, R146.reuse, -R168 ;  /* 0x800000a892887220 */ /* 0x040fe20000410000 */
[----:B------:R-:W-:Y:S01]  /*a790*/  FMUL.FTZ R145, R189, R93 ;  /* 0x0000005dbd917220 */ /* 0x000fe20000410000 */
[-C--:B------:R-:W-:Y:S01]  /*a7a0*/  FMUL.FTZ R137, R146, -R184.reuse ;  /* 0x800000b892897220 */ /* 0x080fe20000410000 */
[----:B------:R-:W-:Y:S01]  /*a7b0*/  FMUL.FTZ R144, R234, R139 ;  /* 0x0000008bea907220 */ /* 0x000fe20000410000 */
[C---:B------:R-:W-:Y:S01]  /*a7c0*/  FFMA.FTZ R136, R147.reuse, R184, R136 ;  /* 0x000000b893887223 */ /* 0x040fe20000010088 */
[C---:B------:R-:W-:Y:S01]  /*a7d0*/  FMUL.FTZ R138, R204.reuse, R145 ;  /* 0x00000091cc8a7220 */ /* 0x040fe20000410000 */
[----:B------:R-:W-:Y:S01]  /*a7e0*/  FFMA.FTZ R137, R147, R168, -R137 ;  /* 0x000000a893897223 */ /* 0x000fe20000010889 */
[-C--:B------:R-:W-:Y:S01]  /*a7f0*/  FMUL.FTZ R140, R204, R139.reuse ;  /* 0x0000008bcc8c7220 */ /* 0x080fe20000410000 */
[----:B------:R-:W-:Y:S01]  /*a800*/  FADD.FTZ R183, -R183, R136 ;  /* 0x00000088b7b77221 */ /* 0x000fe20000010100 */
[----:B------:R-:W-:Y:S01]  /*a810*/  FFMA.FTZ R141, R209, R139, R138 ;  /* 0x0000008bd18d7223 */ /* 0x000fe2000001008a */
[----:B------:R-:W-:Y:S01]  /*a820*/  FADD.FTZ R166, R166, R137 ;  /* 0x00000089a6a67221 */ /* 0x000fe20000010000 */
[-C--:B------:R-:W-:Y:S01]  /*a830*/  FMUL.FTZ R136, R184, R98.reuse ;  /* 0x00000062b8887220 */ /* 0x080fe20000410000 */
[-C--:B------:R-:W-:Y:S01]  /*a840*/  FMUL.FTZ R137, R183, R99.reuse ;  /* 0x00000063b7897220 */ /* 0x080fe20000410000 */
[----:B------:R-:W-:Y:S01]  /*a850*/  FMUL.FTZ R138, R168, R98 ;  /* 0x00000062a88a7220 */ /* 0x000fe20000410000 */
[----:B------:R-:W-:Y:S01]  /*a860*/  FMUL.FTZ R139, R166, R99 ;  /* 0x00000063a68b7220 */ /* 0x000fe20000410000 */
[----:B------:R-:W-:Y:S01]  /*a870*/  FMUL.FTZ R143, R23, R136 ;  /* 0x00000088178f7220 */ /* 0x000fe20000410000 */
[----:B0-----:R-:W-:Y:S01]  /*a880*/  FMUL.FTZ R142, R20, R137 ;  /* 0x00000089148e7220 */ /* 0x001fe20000410000 */
[----:B------:R0:W-:Y:S01]  /*a890*/  STS [R13+0x10b0], R144 ;  /* 0x0010b0900d007388 */ /* 0x0001e20000000800 */
[----:B------:R-:W-:Y:S01]  /*a8a0*/  FFMA.FTZ R140, R209, R145, -R140 ;  /* 0x00000091d18c7223 */ /* 0x000fe2000001088c */
[----:B------:R-:W-:Y:S01]  /*a8b0*/  FFMA.FTZ R143, R200, R138, R143 ;  /* 0x0000008ac88f7223 */ /* 0x000fe2000001008f */
[----:B------:R-:W-:Y:S01]  /*a8c0*/  FFMA.FTZ R142, R33, R139, R142 ;  /* 0x0000008b218e7223 */ /* 0x000fe2000001008e */
[----:B------:R-:W-:Y:S01]  /*a8d0*/  FMUL.FTZ R162, R234, R145 ;  /* 0x00000091eaa27220 */ /* 0x000fe20000410000 */
[----:B------:R-:W-:Y:S01]  /*a8e0*/  FMUL.FTZ R146, R210, R180 ;  /* 0x000000b4d2927220 */ /* 0x000fe20000410000 */
[----:B------:R-:W-:Y:S01]  /*a8f0*/  FMUL.FTZ R147, R23, R138 ;  /* 0x0000008a17937220 */ /* 0x000fe20000410000 */
[----:B------:R-:W-:Y:S01]  /*a900*/  FADD.FTZ R142, RZ, R142 ;  /* 0x0000008eff8e7221 */ /* 0x000fe20000010000 */
[----:B------:R-:W-:Y:S01]  /*a910*/  FMUL.FTZ R230, R16, R228 ;  /* 0x000000e410e67220 */ /* 0x000fe20000410000 */
[----:B------:R1:W-:Y:S01]  /*a920*/  STS [R13+0x10b4], R162 ;  /* 0x0010b4a20d007388 */ /* 0x0003e20000000800 */
[----:B0-----:R-:W-:Y:S01]  /*a930*/  FMUL.FTZ R144, R173, R94 ;  /* 0x0000005ead907220 */ /* 0x001fe20000410000 */
[----:B------:R-:W-:Y:S01]  /*a940*/  FADD.FTZ R160, R142, R143 ;  /* 0x0000008f8ea07221 */ /* 0x000fe20000010000 */
[----:B------:R-:W-:Y:S01]  /*a950*/  FMUL.FTZ R142, R20, R139 ;  /* 0x0000008b148e7220 */ /* 0x000fe20000410000 */
[----:B------:R-:W-:Y:S01]  /*a960*/  FMUL.FTZ R196, R32, R167 ;  /* 0x000000a720c47220 */ /* 0x000fe20000410000 */
[-C--:B------:R-:W-:Y:S01]  /*a970*/  FMUL.FTZ R145, R210, R144.reuse ;  /* 0x00000090d2917220 */ /* 0x080fe20000410000 */
[-C--:B------:R-:W-:Y:S01]  /*a980*/  FFMA.FTZ R143, R217, R144.reuse, R146 ;  /* 0x00000090d98f7223 */ /* 0x080fe20000010092 */
[----:B------:R-:W-:Y:S01]  /*a990*/  FMUL.FTZ R182, R201, R144 ;  /* 0x00000090c9b67220 */ /* 0x000fe20000410000 */
[----:B------:R-:W-:Y:S01]  /*a9a0*/  FMUL.FTZ R144, R169, R97 ;  /* 0x00000061a9907220 */ /* 0x000fe20000410000 */
[----:B------:R-:W-:Y:S01]  /*a9b0*/  FFMA.FTZ R198, R217, R180, -R145 ;  /* 0x000000b4d9c67223 */ /* 0x000fe20000010891 */
[----:B------:R-:W-:Y:S01]  /*a9c0*/  FFMA.FTZ R145, R33, R137, -R142 ;  /* 0x0000008921917223 */ /* 0x000fe2000001088e */
[----:B------:R-:W-:Y:S01]  /*a9d0*/  FMUL.FTZ R142, R185, R97 ;  /* 0x00000061b98e7220 */ /* 0x000fe20000410000 */
[----:B------:R-:W-:Y:S01]  /*a9e0*/  FFMA.FTZ R146, R200, R136, -R147 ;  /* 0x00000088c8927223 */ /* 0x000fe20000010893 */
[C---:B------:R-:W-:Y:S01]  /*a9f0*/  FMUL.FTZ R163, R203.reuse, R144 ;  /* 0x00000090cba37220 */ /* 0x040fe20000410000 */
[----:B------:R-:W-:Y:S01]  /*aa00*/  FADD.FTZ R145, RZ, R145 ;  /* 0x00000091ff917221 */ /* 0x000fe20000010000 */
[----:B-1----:R-:W-:Y:S01]  /*aa10*/  FMUL.FTZ R162, R203, R142 ;  /* 0x0000008ecba27220 */ /* 0x002fe20000410000 */
[----:B------:R-:W-:Y:S01]  /*aa20*/  FMUL.FTZ R180, R201, R180 ;  /* 0x000000b4c9b47220 */ /* 0x000fe20000410000 */
[----:B------:R0:W-:Y:S01]  /*aa30*/  STS [R13+0x10a8], R182 ;  /* 0x0010a8b60d007388 */ /* 0x0001e20000000800 */
[----:B------:R-:W-:Y:S01]  /*aa40*/  FADD.FTZ R145, R145, R146 ;  /* 0x0000009291917221 */ /* 0x000fe20000010000 */
[C---:B------:R-:W-:Y:S01]  /*aa50*/  FFMA.FTZ R147, R199.reuse, R144, R162 ;  /* 0x00000090c7937223 */ /* 0x040fe200000100a2 */
[----:B------:R-:W-:Y:S01]  /*aa60*/  FFMA.FTZ R146, R199, R142, -R163 ;  /* 0x0000008ec7927223 */ /* 0x000fe200000108a3 */
[----:B------:R1:W-:Y:S01]  /*aa70*/  STS [R13+0x10ac], R180 ;  /* 0x0010acb40d007388 */ /* 0x0003e20000000800 */
[----:B------:R-:W-:Y:S01]  /*aa80*/  FMUL.FTZ R144, R22, R144 ;  /* 0x0000009016907220 */ /* 0x000fe20000410000 */
[----:B------:R-:W-:Y:S01]  /*aa90*/  FADD.FTZ R147, R160, R147 ;  /* 0x00000093a0937221 */ /* 0x000fe20000010000 */
[-C--:B------:R-:W-:Y:S01]  /*aaa0*/  FMUL.FTZ R160, R186, R96.reuse ;  /* 0x00000060baa07220 */ /* 0x080fe20000410000 */
[----:B------:R-:W-:Y:S01]  /*aab0*/  FADD.FTZ R145, R145, R146 ;  /* 0x0000009291917221 */ /* 0x000fe20000010000 */
[----:B------:R-:W-:Y:S01]  /*aac0*/  FMUL.FTZ R146, R170, R96 ;  /* 0x00000060aa927220 */ /* 0x000fe20000410000 */
[----:B0-----:R-:W-:Y:S01]  /*aad0*/  FFMA.FTZ R182, R206, R167, R195 ;  /* 0x000000a7ceb67223 */ /* 0x001fe200000100c3 */
[C---:B------:R-:W-:Y:S01]  /*aae0*/  FMUL.FTZ R163, R35.reuse, R160 ;  /* 0x000000a023a37220 */ /* 0x040fe20000410000 */
[----:B------:R-:W-:Y:S01]  /*aaf0*/  FMUL.FTZ R142, R22, R142 ;  /* 0x0000008e168e7220 */ /* 0x000fe20000410000 */
[----:B------:R-:W-:Y:S01]  /*ab00*/  FMUL.FTZ R165, R35, R146 ;  /* 0x0000009223a57220 */ /* 0x000fe20000410000 */
[----:B------:R-:W-:Y:S01]  /*ab10*/  FMUL.FTZ R138, R19, R138 ;  /* 0x0000008a138a7220 */ /* 0x000fe20000410000 */
[CC--:B------:R-:W-:Y:S01]  /*ab20*/  FFMA.FTZ R162, R202.reuse, R146.reuse, R163 ;  /* 0x00000092caa27223 */ /* 0x0c0fe200000100a3 */
[C---:B------:R-:W-:Y:S01]  /*ab30*/  FMUL.FTZ R146, R21.reuse, R146 ;  /* 0x0000009215927220 */ /* 0x040fe20000410000 */
[-C--:B-1----:R-:W-:Y:S01]  /*ab40*/  FFMA.FTZ R180, R202, R160.reuse, -R165 ;  /* 0x000000a0cab47223 */ /* 0x082fe200000108a5 */
[----:B------:R-:W-:Y:S01]  /*ab50*/  FMUL.FTZ R160, R21, R160 ;  /* 0x000000a015a07220 */ /* 0x000fe20000410000 */
[----:B------:R-:W-:Y:S01]  /*ab60*/  FADD.FTZ R147, R147, R162 ;  /* 0x000000a293937221 */ /* 0x000fe20000010000 */
[-C--:B------:R-:W-:Y:S01]  /*ab70*/  FFMA.FTZ R162, R206, R181.reuse, -R197 ;  /* 0x000000b5cea27223 */ /* 0x080fe200000108c5 */
[----:B------:R-:W-:Y:S01]  /*ab80*/  FADD.FTZ R145, R145, R180 ;  /* 0x000000b491917221 */ /* 0x000fe20000010000 */
[----:B------:R-:W-:Y:S01]  /*ab90*/  FMUL.FTZ R180, R32, R181 ;  /* 0x000000b520b47220 */ /* 0x000fe20000410000 */
[----:B------:R-:W-:Y:S01]  /*aba0*/  FADD.FTZ R182, R147, R182 ;  /* 0x000000b693b67221 */ /* 0x000fe20000010000 */
[----:B------:R-:W-:Y:S01]  /*abb0*/  FMUL.FTZ R136, R19, R136 ;  /* 0x0000008813887220 */ /* 0x000fe20000410000 */
[----:B------:R-:W-:Y:S01]  /*abc0*/  FADD.FTZ R145, R145, R162 ;  /* 0x000000a291917221 */ /* 0x000fe20000010000 */
[----:B------:R-:W-:Y:S01]  /*abd0*/  STS [R13+0x10fc], R240 ;  /* 0x0010fcf00d007388 */ /* 0x000fe20000000800 */
[----:B------:R-:W-:Y:S01]  /*abe0*/  FADD.FTZ R182, R182, R143 ;  /* 0x0000008fb6b67221 */ /* 0x000fe20000010000 */
[----:B------:R-:W-:Y:S01]  /*abf0*/  FMUL.FTZ R143, R177, UR56 ;  /* 0x00000038b18f7c20 */ /* 0x000fe20008410000 */
[----:B------:R-:W-:Y:S01]  /*ac00*/  FADD.FTZ R145, R145, R198 ;  /* 0x000000c691917221 */ /* 0x000fe20000010000 */
[----:B------:R-:W-:Y:S01]  /*ac10*/  STS [R13+0x10f4], R230 ;  /* 0x0010f4e60d007388 */ /* 0x000fe20000000800 */
[----:B------:R-:W-:Y:S01]  /*ac20*/  FADD.FTZ R141, R182, R141 ;  /* 0x0000008db68d7221 */ /* 0x000fe20000010000 */
[----:B------:R-:W-:Y:S01]  /*ac30*/  FMUL.FTZ R162, R192, UR56 ;  /* 0x00000038c0a27c20 */ /* 0x000fe20008410000 */
[----:B------:R-:W-:Y:S01]  /*ac40*/  FADD.FTZ R140, R145, R140 ;  /* 0x0000008c918c7221 */ /* 0x000fe20000010000 */
[----:B------:R-:W-:Y:S01]  /*ac50*/  STS [R13+0x10a0], R196 ;  /* 0x0010a0c40d007388 */ /* 0x000fe20000000800 */
[----:B------:R-:W-:Y:S01]  /*ac60*/  FADD.FTZ R141, R141, R134 ;  /* 0x000000868d8d7221 */ /* 0x000fe20000010000 */
[----:B------:R-:W-:Y:S01]  /*ac70*/  FFMA.FTZ R214, R37, -R214, R233 ;  /* 0x800000d625d67223 */ /* 0x000fe200000100e9 */
[----:B------:R-:W-:Y:S01]  /*ac80*/  FADD.FTZ R140, R140, R135 ;  /* 0x000000878c8c7221 */ /* 0x000fe20000010000 */
[----:B------:R-:W-:Y:S01]  /*ac90*/  STS [R13+0x10a4], R180 ;  /* 0x0010a4b40d007388 */ /* 0x000fe20000000800 */
[----:B------:R-:W-:Y:S01]  /*aca0*/  FADD.FTZ R141, R141, R132 ;  /* 0x000000848d8d7221 */ /* 0x000fe20000010000 */
[----:B------:R-:W-:Y:S01]  /*acb0*/  FMUL.FTZ R132, R169, UR56 ;  /* 0x00000038a9847c20 */ /* 0x000fe20008410000 */
[----:B------:R-:W-:Y:S01]  /*acc0*/  FADD.FTZ R140, R140, R133 ;  /* 0x000000858c8c7221 */ /* 0x000fe20000010000 */
[----:B------:R0:W-:Y:S01]  /*acd0*/  STS [R13+0x1098], R146 ;  /* 0x001098920d007388 */ /* 0x0001e20000000800 */
        /* <DEDUP_REMOVED lines=9> */
[C---:B------:R-:W-:Y:S01]  /*ad70*/  FMUL.FTZ R128, R18.reuse, R137 ;  /* 0x0000008912807220 */ /* 0x040fe20000410000 */
[----:B------:R-:W-:Y:S01]  /*ad80*/  FADD.FTZ R130, R129, R126 ;  /* 0x0000007e81827221 */ /* 0x000fe20000010000 */
[----:B------:R-:W-:Y:S01]  /*ad90*/  FMUL.FTZ R126, R18, R139 ;  /* 0x0000008b127e7220 */ /* 0x000fe20000410000 */
[----:B------:R-:W-:Y:S01]  /*ada0*/  FADD.FTZ R127, R127, R12 ;  /* 0x0000000c7f7f7221 */ /* 0x000fe20000010000 */
[----:B------:R-:W-:Y:S01]  /*adb0*/  MOV R12, UR44 ;  /* 0x0000002c000c7c02 */ /* 0x000fe20008000f00 */
[----:B------:R-:W-:Y:S01]  /*adc0*/  STS [R13+0x1094], R142 ;  /* 0x0010948e0d007388 */ /* 0x000fe20000000800 */
[----:B------:R-:W-:Y:S01]  /*add0*/  FADD.FTZ R130, R130, R125 ;  /* 0x0000007d82827221 */ /* 0x000fe20000010000 */
[----:B------:R-:W-:Y:S01]  /*ade0*/  FMUL.FTZ R137, R179, UR56 ;  /* 0x00000038b3897c20 */ /* 0x000fe20008410000 */
[----:B------:R-:W-:Y:S01]  /*adf0*/  LEA R147, R12, -R107, 0x1 ;  /* 0x8000006b0c937211 */ /* 0x000fe200078e08ff */
[----:B------:R-:W-:Y:S01]  /*ae00*/  STS [R13+0x1088], R138 ;  /* 0x0010888a0d007388 */ /* 0x000fe20000000800 */
[----:B------:R-:W-:Y:S01]  /*ae10*/  FMUL.FTZ R12, R176, UR56 ;  /* 0x00000038b00c7c20 */ /* 0x000fe20008410000 */
[----:B------:R-:W-:Y:S01]  /*ae20*/  FADD.FTZ R163, R130, R15 ;  /* 0x0000000f82a37221 */ /* 0x000fe20000010000 */
[----:B------:R-:W-:Y:S01]  /*ae30*/  ISETP.GE.AND P0, PT, R147, 0x1, PT ;  /* 0x000000019300780c */ /* 0x000fe20003f06270 */
[----:B------:R3:W-:Y:S01]  /*ae40*/  STS [R13+0x108c], R136 ;  /* 0x00108c880d007388 */ /* 0x0007e20000000800 */
[----:B------:R-:W-:Y:S01]  /*ae50*/  FFMA.FTZ R145, R191, UR55, -R12 ;  /* 0x00000037bf917c23 */ /* 0x000fe2000801080c */
[----:B------:R-:W-:Y:S01]  /*ae60*/  FMUL.FTZ R12, R174, UR56 ;  /* 0x00000038ae0c7c20 */ /* 0x000fe20008410000 */
[----:B0-----:R-:W-:Y:S01]  /*ae70*/  FMUL.FTZ R146, R194, UR56 ;  /* 0x00000038c2927c20 */ /* 0x001fe20008410000 */
[----:B------:R-:W-:Y:S01]  /*ae80*/  STS [R13+0x1080], R126 ;  /* 0x0010807e0d007388 */ /* 0x000fe20000000800 */
[----:B-1----:R-:W-:Y:S01]  /*ae90*/  FMUL.FTZ R160, R178, UR56 ;  /* 0x00000038b2a07c20 */ /* 0x002fe20008410000 */
[----:B------:R-:W-:Y:S01]  /*aea0*/  FFMA.FTZ R135, R189, UR55, -R12 ;  /* 0x00000037bd877c23 */ /* 0x000fe2000801080c */
[----:B------:R-:W-:Y:S01]  /*aeb0*/  FMUL.FTZ R12, R187, UR56 ;  /* 0x00000038bb0c7c20 */ /* 0x000fe20008410000 */
[----:B------:R0:W-:Y:S01]  /*aec0*/  STS [R13+0x1084], R128 ;  /* 0x001084800d007388 */ /* 0x0001e20000000800 */
[----:B------:R-:W-:Y:S01]  /*aed0*/  FMUL.FTZ R139, R175, UR56 ;  /* 0x00000038af8b7c20 */ /* 0x000fe20008410000 */
[----:B--2---:R-:W-:Y:S01]  /*aee0*/  FMUL.FTZ R144, R190, UR56 ;  /* 0x00000038be907c20 */ /* 0x004fe20008410000 */
[C---:B------:R-:W-:Y:S01]  /*aef0*/  FFMA.FTZ R131, R171.reuse, UR55, R12 ;  /* 0x00000037ab837c23 */ /* 0x040fe2000801000c */
[----:B---3--:R-:W-:Y:S01]  /*af00*/  FMUL.FTZ R136, R188, UR56 ;  /* 0x00000038bc887c20 */ /* 0x008fe20008410000 */
[----:B------:R-:W-:Y:S01]  /*af10*/  FMUL.FTZ R138, R171, UR56 ;  /* 0x00000038ab8a7c20 */ /* 0x000fe20008410000 */
[----:B------:R-:W-:Y:S01]  /*af20*/  FMUL.FTZ R129, R186, UR56 ;  /* 0x00000038ba817c20 */ /* 0x000fe20008410000 */
[----:B------:R-:W-:Y:S01]  /*af30*/  FMUL.FTZ R130, R185, UR56 ;  /* 0x00000038b9827c20 */ /* 0x000fe20008410000 */
[----:B------:R-:W-:Y:S01]  /*af40*/  FMUL.FTZ R15, R168, UR56 ;  /* 0x00000038a80f7c20 */ /* 0x000fe20008410000 */
[----:B------:R-:W-:Y:S01]  /*af50*/  FMUL.FTZ R125, R184, UR56 ;  /* 0x00000038b87d7c20 */ /* 0x000fe20008410000 */
[----:B0-----:R-:W-:Y:S01]  /*af60*/  FMUL.FTZ R13, R191, UR56 ;  /* 0x00000038bf0d7c20 */ /* 0x001fe20008410000 */
[----:B------:R-:W-:Y:S01]  /*af70*/  FMUL.FTZ R12, R166, UR56 ;  /* 0x00000038a60c7c20 */ /* 0x000fe20008410000 */
[----:B------:R-:W-:Y:S01]  /*af80*/  FADD.FTZ R182, R127, R14 ;  /* 0x0000000e7fb67221 */ /* 0x000fe20000010000 */
[----:B------:R-:W-:Y:S01]  /*af90*/  FMUL.FTZ R142, R161, R194 ;  /* 0x000000c2a18e7220 */ /* 0x000fe20000410000 */
[----:B------:R-:W-:Y:S01]  /*afa0*/  FFMA.FTZ R180, R176, UR55, R13 ;  /* 0x00000037b0b47c23 */ /* 0x000fe2000801000d */
[----:B------:R-:W-:Y:S01]  /*afb0*/  FMUL.FTZ R13, R189, UR56 ;  /* 0x00000038bd0d7c20 */ /* 0x000fe20008410000 */
[----:B------:R-:W-:Y:S01]  /*afc0*/  FFMA.FTZ R137, R194, UR55, -R137 ;  /* 0x00000037c2897c23 */ /* 0x000fe20008010889 */
[----:B------:R-:W-:Y:S01]  /*afd0*/  FFMA.FTZ R146, R179, UR55, R146 ;  /* 0x00000037b3927c23 */ /* 0x000fe20008010092 */
[----:B------:R-:W-:Y:S01]  /*afe0*/  FFMA.FTZ R160, R193, UR55, -R160 ;  /* 0x00000037c1a07c23 */ /* 0x000fe200080108a0 */
[----:B------:R-:W-:Y:S01]  /*aff0*/  FFMA.FTZ R140, R174, UR55, R13 ;  /* 0x00000037ae8c7c23 */ /* 0x000fe2000801000d */
[----:B------:R-:W-:Y:S01]  /*b000*/  FMUL.FTZ R13, R170, UR56 ;  /* 0x00000038aa0d7c20 */ /* 0x000fe20008410000 */
[----:B------:R-:W-:Y:S01]  /*b010*/  FFMA.FTZ R141, R178, UR55, R141 ;  /* 0x00000037b28d7c23 */ /* 0x000fe2000801008d */
[----:B------:R-:W-:Y:S01]  /*b020*/  FFMA.FTZ R143, R192, UR55, -R143 ;  /* 0x00000037c08f7c23 */ /* 0x000fe2000801088f */
        /* <DEDUP_REMOVED lines=45> */
.L_x_11510:
[----:B------:R-:W-:Y:S05]  /*b300*/  BSYNC B0 ;  /* 0x0000000000007941 */ /* 0x000fea0003800000 */
.L_x_11509:
[----:B------:R-:W-:Y:S01]  /*b310*/  USHF.R.U32.HI UR44, URZ, 0x1, UR21 ;  /* 0x000000013f2c7899 */ /* 0x000fe20008011615 */
[----:B0-----:R-:W-:Y:S01]  /*b320*/  FMUL.FTZ R15, R36, R232 ;  /* 0x000000e8240f7220 */ /* 0x001fe20000410000 */
[----:B------:R-:W-:Y:S01]  /*b330*/  USHF.R.U64 UR53, UR20, 0x1, UR21 ;  /* 0x0000000114357899 */ /* 0x000fe20008001215 */
[----:B------:R-:W-:Y:S01]  /*b340*/  FADD.FTZ R196, R163, R120 ;  /* 0x00000078a3c47221 */ /* 0x000fe20000010000 */
[----:B------:R-:W-:Y:S01]  /*b350*/  UIMAD UR55, UR44, UR11, URZ ;  /* 0x0000000b2c3772a4 */ /* 0x000fe2000f8e023f */
[C---:B------:R-:W-:Y:S01]  /*b360*/  IADD3 R120, R107.reuse, 0x40, RZ ;  /* 0x000000406b787810 */ /* 0x040fe20007ffe0ff */
[----:B------:R-:W-:Y:S01]  /*b370*/  UIMAD.WIDE.U32 UR44, UR53, UR11, URZ ;  /* 0x0000000b352c72a5 */ /* 0x000fe2000f8e003f */
[----:B------:R-:W-:Y:S01]  /*b380*/  FADD.FTZ R182, R182, R121 ;  /* 0x00000079b6b67221 */ /* 0x000fe20000010000 */
[----:B------:R-:W-:Y:S01]  /*b390*/  UIMAD UR55, UR47, UR53, UR55 ;  /* 0x000000352f3772a4 */ /* 0x000fe2000f8e0237 */
[----:B------:R-:W-:Y:S01]  /*b3a0*/  FADD.FTZ R214, R214, -R15 ;  /* 0x8000000fd6d67221 */ /* 0x000fe20000010000 */
[----:B------:R-:W-:Y:S01]  /*b3b0*/  UIMAD UR46, UR46, UR18, URZ ;  /* 0x000000122e2e72a4 */ /* 0x000fe2000f8e023f */
[----:B------:R-:W-:Y:S01]  /*b3c0*/  IADD3 R194, R107, 0x80, RZ ;  /* 0x000000806bc27810 */ /* 0x000fe20007ffe0ff */
[----:B------:R-:W-:Y:S01]  /*b3d0*/  UIADD3 UR45, UR55, UR45, URZ ;  /* 0x0000002d372d7290 */ /* 0x000fe2000fffe03f */
[----:B------:R-:W-:Y:S01]  /*b3e0*/  FMUL.FTZ R218, R36, R218 ;  /* 0x000000da24da7220 */ /* 0x000fe20000410000 */
[----:B------:R-:W-:Y:S01]  /*b3f0*/  UIMAD UR46, UR12, UR19, UR46 ;  /* 0x000000130c2e72a4 */ /* 0x000fe2000f8e022e */
[----:B------:R-:W-:Y:S01]  /*b400*/  BSSY B0, `(.L_x_11511) ;  /* 0x000001f000007945 */ /* 0x000fe20003800000 */
[----:B------:R-:W-:Y:S01]  /*b410*/  UIMAD.WIDE.U32 UR44, UR12, UR18, UR44 ;  /* 0x000000120c2c72a5 */ /* 0x000fe2000f8e002c */
[----:B------:R-:W-:Y:S01]  /*b420*/  FADD.FTZ R17, R17, R218 ;  /* 0x000000da11117221 */ /* 0x000fe20000010000 */
[C---:B------:R-:W-:Y:S01]  /*b430*/  ISETP.GE.AND P1, PT, R147.reuse, 0x81, PT ;  /* 0x000000819300780c */ /* 0x040fe20003f26270 */
[----:B------:R-:W-:Y:S01]  /*b440*/  FADD.FTZ R31, R196, R31 ;  /* 0x0000001fc41f7221 */ /* 0x000fe20000010000 */
[----:B------:R-:W-:Y:S01]  /*b450*/  UIADD3 UR46, UR46, UR45, URZ ;  /* 0x0000002d2e2e7290 */ /* 0x000fe2000fffe03f */
[----:B------:R-:W-:Y:S01]  /*b460*/  ISETP.GE.AND P2, PT, R147, 0xc1, PT ;  /* 0x000000c19300780c */ /* 0x000fe20003f46270 */
[----:B------:R-:W-:-:S02]  /*b470*/  ULEA UR47, UP0, UR44, UR30, 0x3 ;  /* 0x0000001e2c2f7291 */ /* 0x000fc4000f80183f */
[----:B------:R-:W-:Y:S02]  /*b480*/  UIADD3 UR45, UR6, -UR17, URZ ;  /* 0x80000011062d7290 */ /* 0x000fe4000fffe03f */
[----:B------:R-:W-:Y:S02]  /*b490*/  ULEA.HI.X UR46, UR44, UR31, UR46, 0x3, UP0 ;  /* 0x0000001f2c2e7291 */ /* 0x000fe400080f1c2e */
        /* <DEDUP_REMOVED lines=11> */
[----:B------:R-:W-:Y:S02]  /*b550*/  LEA.HI.SX32 R13, R120, R107, 0x1b ;  /* 0x0000006b780d7211 */ /* 0x000fe400078fdaff */
[----:B------:R-:W-:Y:S02]  /*b560*/  IADD3 R12, R107, 0xc0, RZ ;  /* 0x000000c06b0c7810 */ /* 0x000fe40007ffe0ff */
[----:B------:R-:W-:Y:S02]  /*b570*/  LEA R13, R13, R104, 0x2 ;  /* 0x000000680d0d7211 */ /* 0x000fe400078e10ff */
[----:B------:R-:W-:Y:S02]  /*b580*/  IADD3 R15, R15, R121, RZ ;  /* 0x000000790f0f7210 */ /* 0x000fe40007ffe0ff */
[----:B------:R-:W-:-:S02]  /*b590*/  LEA.HI.SX32 R121, R194, R107, 0x1b ;  /* 0x0000006bc2797211 */ /* 0x000fc400078fdaff */
[----:B------:R-:W0:Y:S01]  /*b5a0*/  LDS R13, [R13+0x1180] ;  /* 0x001180000d0d7984 */ /* 0x000e220000000800 */
[----:B------:R-:W-:Y:S02]  /*b5b0*/  LEA.HI.SX32 R161, R12, R107, 0x1b ;  /* 0x0000006b0ca17211 */ /* 0x000fe400078fdaff */
[----:B------:R-:W-:Y:S01]  /*b5c0*/  LEA R121, R121, R104, 0x2 ;  /* 0x0000006879797211 */ /* 0x000fe200078e10ff */
[----:B------:R-:W-:Y:S06]  /*b5d0*/  @!P0 BRA `(.L_x_11512) ;  /* 0x0000000000048947 */ /* 0x000fec0003800000 */
[----:B0-----:R1:W-:Y:S02]  /*b5e0*/  REDG.E.ADD.F32.FTZ.RN.STRONG.GPU desc[UR28][R14.64+-0x1f00], R13 ;  /* 0xffe1000d0e0079a6 */ /* 0x0013e4000c10f39c */
.L_x_11512:
[----:B------:R-:W-:Y:S05]  /*b5f0*/  BSYNC B0 ;  /* 0x0000000000007941 */ /* 0x000fea0003800000 */
.L_x_11511:
[----:B01----:R0:W1:Y:S01]  /*b600*/  LDS R13, [R121+0x1280] ;  /* 0x00128000790d7984 */ /* 0x0030620000000800 */
[----:B------:R-:W-:Y:S01]  /*b610*/  BSSY B0, `(.L_x_11513) ;  /* 0x0000004000007945 */ /* 0x000fe20003800000 */
[----:B------:R-:W-:-:S03]  /*b620*/  LEA R161, R161, R104, 0x2 ;  /* 0x00000068a1a17211 */ /* 0x000fc600078e10ff */
[----:B------:R-:W-:Y:S05]  /*b630*/  @!P1 BRA `(.L_x_11514) ;  /* 0x0000000000049947 */ /* 0x000fea0003800000 */
[----:B-1----:R2:W-:Y:S02]  /*b640*/  REDG.E.ADD.F32.FTZ.RN.STRONG.GPU desc[UR28][R14.64+-0x1e00], R13 ;  /* 0xffe2000d0e0079a6 */ /* 0x0025e4000c10f39c */
.L_x_11514:
[----:B------:R-:W-:Y:S05]  /*b650*/  BSYNC B0 ;  /* 0x0000000000007941 */ /* 0x000fea0003800000 */
.L_x_11513:
[----:B-12---:R1:W2:Y:S01]  /*b660*/  LDS R13, [R161+0x1380] ;  /* 0x00138000a10d7984 */ /* 0x0062a20000000800 */
[----:B------:R-:W-:Y:S01]  /*b670*/  BSSY B0, `(.L_x_11515) ;  /* 0x0000005000007945 */ /* 0x000fe20003800000 */
[C---:B------:R-:W-:Y:S02]  /*b680*/  IADD3 R12, R107.reuse, 0x100, RZ ;  /* 0x000001006b0c7810 */ /* 0x040fe40007ffe0ff */
[----:B------:R-:W-:Y:S01]  /*b690*/  IADD3 R120, R107, 0x140, RZ ;  /* 0x000001406b787810 */ /* 0x000fe20007ffe0ff */
[----:B------:R-:W-:Y:S06]  /*b6a0*/  @!P2 BRA `(.L_x_11516) ;  /* 0x000000000004a947 */ /* 0x000fec0003800000 */
[----:B--2---:R3:W-:Y:S02]  /*b6b0*/  REDG.E.ADD.F32.FTZ.RN.STRONG.GPU desc[UR28][R14.64+-0x1d00], R13 ;  /* 0xffe3000d0e0079a6 */ /* 0x0047e4000c10f39c */
.L_x_11516:
[----:B------:R-:W-:Y:S05]  /*b6c0*/  BSYNC B0 ;  /* 0x0000000000007941 */ /* 0x000fea0003800000 */
.L_x_11515:
        /* <DEDUP_REMOVED lines=18> */
.L_x_11518:
[----:B------:R-:W-:Y:S05]  /*b7f0*/  BSYNC B0 ;  /* 0x0000000000007941 */ /* 0x000fea0003800000 */
.L_x_11517:
[----:B01----:R0:W1:Y:S01]  /*b800*/  LDS R13, [R120+0x1580] ;  /* 0x00158000780d7984 */ /* 0x0030620000000800 */
[----:B------:R-:W-:Y:S01]  /*b810*/  BSSY B0, `(.L_x_11519) ;  /* 0x0000006000007945 */ /* 0x000fe20003800000 */
[----:B------:R-:W-:Y:S02]  /*b820*/  IADD3 R194, R107, 0x200, RZ ;  /* 0x000002006bc27810 */ /* 0x000fe40007ffe0ff */
[----:B------:R-:W-:Y:S02]  /*b830*/  LEA.HI.SX32 R121, R12, R107, 0x1b ;  /* 0x0000006b0c797211 */ /* 0x000fe400078fdaff */
[----:B------:R-:W-:Y:S01]  /*b840*/  LEA R163, R161, R104, 0x2 ;  /* 0x00000068a1a37211 */ /* 0x000fe200078e10ff */
[----:B------:R-:W-:Y:S06]  /*b850*/  @!P0 BRA `(.L_x_11520) ;  /* 0x0000000000048947 */ /* 0x000fec0003800000 */
[----:B-1----:R2:W-:Y:S02]  /*b860*/  REDG.E.ADD.F32.FTZ.RN.STRONG.GPU desc[UR28][R14.64+-0x1b00], R13 ;  /* 0xffe5000d0e0079a6 */ /* 0x0025e4000c10f39c */
.L_x_11520:
[----:B------:R-:W-:Y:S05]  /*b870*/  BSYNC B0 ;  /* 0x0000000000007941 */ /* 0x000fea0003800000 */
.L_x_11519:
[----:B-12---:R1:W2:Y:S01]  /*b880*/  LDS R13, [R163+0x1680] ;  /* 0x00168000a30d7984 */ /* 0x0062a20000000800 */
[----:B------:R-:W-:Y:S01]  /*b890*/  BSSY B0, `(.L_x_11521) ;  /* 0x0000006000007945 */ /* 0x000fe20003800000 */
[----:B------:R-:W-:Y:S02]  /*b8a0*/  IADD3 R12, R107, 0x240, RZ ;  /* 0x000002406b0c7810 */ /* 0x000fe40007ffe0ff */
[----:B------:R-:W-:Y:S02]  /*b8b0*/  LEA.HI.SX32 R161, R194, R107, 0x1b ;  /* 0x0000006bc2a17211 */ /* 0x000fe400078fdaff */
[----:B------:R-:W-:Y:S01]  /*b8c0*/  LEA R165, R121, R104, 0x2 ;  /* 0x0000006879a57211 */ /* 0x000fe200078e10ff */
[----:B------:R-:W-:Y:S06]  /*b8d0*/  @!P1 BRA `(.L_x_11522) ;  /* 0x0000000000049947 */ /* 0x000fec0003800000 */
[----:B--2---:R3:W-:Y:S02]  /*b8e0*/  REDG.E.ADD.F32.FTZ.RN.STRONG.GPU desc[UR28][R14.64+-0x1a00], R13 ;  /* 0xffe6000d0e0079a6 */ /* 0x0047e4000c10f39c */
.L_x_11522:
[----:B------:R-:W-:Y:S05]  /*b8f0*/  BSYNC B0 ;  /* 0x0000000000007941 */ /* 0x000fea0003800000 */
.L_x_11521:
[----:B--23--:R2:W3:Y:S01]  /*b900*/  LDS R13, [R165+0x1780] ;  /* 0x00178000a50d7984 */ /* 0x00c4e20000000800 */
[----:B------:R-:W-:Y:S01]  /*b910*/  BSSY B0, `(.L_x_11523) ;  /* 0x0000006000007945 */ /* 0x000fe20003800000 */
[----:B------:R-:W-:Y:S02]  /*b920*/  LEA.HI.SX32 R121, R12, R107, 0x1b ;  /* 0x0000006b0c797211 */ /* 0x000fe400078fdaff */
[----:B0-----:R-:W-:Y:S02]  /*b930*/  IADD3 R120, R107, 0x280, RZ ;  /* 0x000002806b787810 */ /* 0x001fe40007ffe0ff */
[----:B------:R-:W-:Y:S01]  /*b940*/  LEA R12, R161, R104, 0x2 ;  /* 0x00000068a10c7211 */ /* 0x000fe200078e10ff */
[----:B------:R-:W-:Y:S06]  /*b950*/  @!P2 BRA `(.L_x_11524) ;  /* 0x000000000004a947 */ /* 0x000fec0003800000 */
[----:B---3--:R0:W-:Y:S02]  /*b960*/  REDG.E.ADD.F32.FTZ.RN.STRONG.GPU desc[UR28][R14.64+-0x1900], R13 ;  /* 0xffe7000d0e0079a6 */ /* 0x0081e4000c10f39c */
.L_x_11524:
[----:B------:R-:W-:Y:S05]  /*b970*/  BSYNC B0 ;  /* 0x0000000000007941 */ /* 0x000fea0003800000 */
.L_x_11523:
[----:B0--3--:R0:W3:Y:S01]  /*b980*/  LDS R13, [R12+0x1880] ;  /* 0x001880000c0d7984 */ /* 0x0090e20000000800 */
[----:B------:R-:W-:Y:S01]  /*b990*/  BSSY B0, `(.L_x_11525) ;  /* 0x0000005000007945 */ /* 0x000fe20003800000 */
[----:B------:R-:W-:Y:S02]  /*b9a0*/  LEA.HI.SX32 R161, R120, R107, 0x1b ;  /* 0x0000006b78a17211 */ /* 0x000fe400078fdaff */
[----:B------:R-:W-:Y:S01]  /*b9b0*/  LEA R121, R121, R104, 0x2 ;  /* 0x0000006879797211 */ /* 0x000fe200078e10ff */
[----:B------:R-:W-:Y:S06]  /*b9c0*/  @!P3 BRA `(.L_x_11526) ;  /* 0x000000000004b947 */ /* 0x000fec0003800000 */
[----:B---3--:R4:W-:Y:S02]  /*b9d0*/  REDG.E.ADD.F32.FTZ.RN.STRONG.GPU desc[UR28][R14.64+-0x1800], R13 ;  /* 0xffe8000d0e0079a6 */ /* 0x0089e4000c10f39c */
.L_x_11526:
[----:B------:R-:W-:Y:S05]  /*b9e0*/  BSYNC B0 ;  /* 0x0000000000007941 */ /* 0x000fea0003800000 */
.L_x_11525:
[----:B---34-:R3:W4:Y:S01]  /*b9f0*/  LDS R13, [R121+0x1980] ;  /* 0x00198000790d7984 */ /* 0x0187220000000800 */
[----:B------:R-:W-:Y:S01]  /*ba00*/  BSSY B0, `(.L_x_11527) ;  /* 0x0000004000007945 */ /* 0x000fe20003800000 */
[----:B------:R-:W-:-:S03]  /*ba10*/  LEA R161, R161, R104, 0x2 ;  /* 0x00000068a1a17211 */ /* 0x000fc600078e10ff */
[----:B------:R-:W-:Y:S05]  /*ba20*/  @!P4 BRA `(.L_x_11528) ;  /* 0x000000000004c947 */ /* 0x000fea0003800000 */
[----:B----4-:R4:W-:Y:S02]  /*ba30*/  REDG.E.ADD.F32.FTZ.RN.STRONG.GPU desc[UR28][R14.64+-0x1700], R13 ;  /* 0xffe9000d0e0079a6 */ /* 0x0109e4000c10f39c */
.L_x_11528:
[----:B------:R-:W-:Y:S05]  /*ba40*/  BSYNC B0 ;  /* 0x0000000000007941 */ /* 0x000fea0003800000 */
.L_x_11527:
[----:B----4-:R4:W1:Y:S01]  /*ba50*/  LDS R13, [R161+0x1a80] ;  /* 0x001a8000a10d7984 */ /* 0x0108620000000800 */
[----:B------:R-:W-:Y:S01]  /*ba60*/  BSSY B0, `(.L_x_11529) ;  /* 0x0000005000007945 */ /* 0x000fe20003800000 */
[C---:B0-----:R-:W-:Y:S02]  /*ba70*/  IADD3 R12, R107.reuse, 0x2c0, RZ ;  /* 0x000002c06b0c7810 */ /* 0x041fe40007ffe0ff */
[----:B------:R-:W-:Y:S01]  /*ba80*/  IADD3 R120, R107, 0x300, RZ ;  /* 0x000003006b787810 */ /* 0x000fe20007ffe0ff */
[----:B------:R-:W-:Y:S06]  /*ba90*/  @!P5 BRA `(.L_x_11530) ;  /* 0x000000000004d947 */ /* 0x000fec0003800000 */
[----:B-1----:R0:W-:Y:S02]  /*baa0*/  REDG.E.ADD.F32.FTZ.RN.STRONG.GPU desc[UR28][R14.64+-0x1600], R13 ;  /* 0xffea000d0e0079a6 */ /* 0x0021e4000c10f39c */
.L_x_11530:
[----:B------:R-:W-:Y:S05]  /*bab0*/  BSYNC B0 ;  /* 0x0000000000007941 */ /* 0x000fea0003800000 */
.L_x_11529:
        /* <DEDUP_REMOVED lines=18> */
.L_x_11532:
[----:B------:R-:W-:Y:S05]  /*bbe0*/  BSYNC B0 ;  /* 0x0000000000007941 */ /* 0x000fea0003800000 */
.L_x_11531:
[----:B01----:R0:W1:Y:S01]  /*bbf0*/  LDS R13, [R163+0x1c80] ;  /* 0x001c8000a30d7984 */ /* 0x0030620000000800 */
[----:B------:R-:W-:Y:S01]  /*bc00*/  BSSY B0, `(.L_x_11533) ;  /* 0x0000006000007945 */ /* 0x000fe20003800000 */
[----:B------:R-:W-:Y:S02]  /*bc10*/  IADD3 R120, R107, 0x3c0, RZ ;  /* 0x000003c06b787810 */ /* 0x000fe40007ffe0ff */
[----:B------:R-:W-:Y:S02]  /*bc20*/  LEA.HI.SX32 R121, R12, R107, 0x1b ;  /* 0x0000006b0c797211 */ /* 0x000fe400078fdaff */
[----:B--2---:R-:W-:Y:S01]  /*bc30*/  LEA R165, R161, R104, 0x2 ;  /* 0x00000068a1a57211 */ /* 0x004fe200078e10ff */
[----:B------:R-:W-:Y:S06]  /*bc40*/  @!P0 BRA `(.L_x_11534) ;  /* 0x0000000000048947 */ /* 0x000fec0003800000 */
[----:B-1----:R2:W-:Y:S02]  /*bc50*/  REDG.E.ADD.F32.FTZ.RN.STRONG.GPU desc[UR28][R14.64+-0x1400], R13 ;  /* 0xffec000d0e0079a6 */ /* 0x0025e4000c10f39c */
.L_x_11534:
[----:B------:R-:W-:Y:S05]  /*bc60*/  BSYNC B0 ;  /* 0x0000000000007941 */ /* 0x000fea0003800000 */
.L_x_11533:
[----:B-12---:R1:W2:Y:S01]  /*bc70*/  LDS R13, [R165+0x1d80] ;  /* 0x001d8000a50d7984 */ /* 0x0062a20000000800 */
[----:B------:R-:W-:Y:S01]  /*bc80*/  BSSY B0, `(.L_x_11535) ;  /* 0x0000006000007945 */ /* 0x000fe20003800000 */
[----:B------:R-:W-:Y:S02]  /*bc90*/  IADD3 R12, R107, 0x400, RZ ;  /* 0x000004006b0c7810 */ /* 0x000fe40007ffe0ff */
[----:B------:R-:W-:Y:S02]  /*bca0*/  LEA.HI.SX32 R161, R120, R107, 0x1b ;  /* 0x0000006b78a17211 */ /* 0x000fe400078fdaff */
[----:B0-----:R-:W-:Y:S01]  /*bcb0*/  LEA R163, R121, R104, 0x2 ;  /* 0x0000006879a37211 */ /* 0x001fe200078e10ff */
[----:B------:R-:W-:Y:S06]  /*bcc0*/  @!P1 BRA `(.L_x_11536) ;  /* 0x0000000000049947 */ /* 0x000fec0003800000 */
[----:B--2---:R0:W-:Y:S02]  /*bcd0*/  REDG.E.ADD.F32.FTZ.RN.STRONG.GPU desc[UR28][R14.64+-0x1300], R13 ;  /* 0xffed000d0e0079a6 */ /* 0x0041e4000c10f39c */
.L_x_11536:
[----:B------:R-:W-:Y:S05]  /*bce0*/  BSYNC B0 ;  /* 0x0000000000007941 */ /* 0x000fea0003800000 */
.L_x_11535:
[----:B0-2---:R0:W2:Y:S01]  /*bcf0*/  LDS R13, [R163+0x1e80] ;  /* 0x001e8000a30d7984 */ /* 0x0050a20000000800 */
[----:B------:R-:W-:Y:S01]  /*bd00*/  BSSY B0, `(.L_x_11537) ;  /* 0x0000006000007945 */ /* 0x000fe20003800000 */
[----:B------:R-:W-:Y:S02]  /*bd10*/  LEA.HI.SX32 R121, R12, R107, 0x1b ;  /* 0x0000006b0c797211 */ /* 0x000fe400078fdaff */
[----:B------:R-:W-:Y:S02]  /*bd20*/  IADD3 R120, R107, 0x440, RZ ;  /* 0x000004406b787810 */ /* 0x000fe40007ffe0ff */
[----:B------:R-:W-:Y:S01]  /*bd30*/  LEA R12, R161, R104, 0x2 ;  /* 0x00000068a10c7211 */ /* 0x000fe200078e10ff */
[----:B------:R-:W-:Y:S06]  /*bd40*/  @!P2 BRA `(.L_x_11538) ;  /* 0x000000000004a947 */ /* 0x000fec0003800000 */
[----:B--2---:R3:W-:Y:S02]  /*bd50*/  REDG.E.ADD.F32.FTZ.RN.STRONG.GPU desc[UR28][R14.64+-0x1200], R13 ;  /* 0xffee000d0e0079a6 */ /* 0x0047e4000c10f39c */
.L_x_11538:
[----:B------:R-:W-:Y:S05]  /*bd60*/  BSYNC B0 ;  /* 0x0000000000007941 */ /* 0x000fea0003800000 */
.L_x_11537:
[----:B--23--:R2:W3:Y:S01]  /*bd70*/  LDS R13, [R12+0x1f80] ;  /* 0x001f80000c0d7984 */ /* 0x00c4e20000000800 */
[----:B------:R-:W-:Y:S01]  /*bd80*/  BSSY B0, `(.L_x_11539) ;  /* 0x0000005000007945 */ /* 0x000fe20003800000 */
[----:B------:R-:W-:Y:S02]  /*bd90*/  LEA.HI.SX32 R161, R120, R107, 0x1b ;  /* 0x0000006b78a17211 */ /* 0x000fe400078fdaff */
[----:B------:R-:W-:Y:S01]  /*bda0*/  LEA R121, R121, R104, 0x2 ;  /* 0x0000006879797211 */ /* 0x000fe200078e10ff */
[----:B------:R-:W-:Y:S06]  /*bdb0*/  @!P3 BRA `(.L_x_11540) ;  /* 0x000000000004b947 */ /* 0x000fec0003800000 */
[----:B---3--:R4:W-:Y:S02]  /*bdc0*/  REDG.E.ADD.F32.FTZ.RN.STRONG.GPU desc[UR28][R14.64+-0x1100], R13 ;  /* 0xffef000d0e0079a6 */ /* 0x0089e4000c10f39c */
.L_x_11540:
[----:B------:R-:W-:Y:S05]  /*bdd0*/  BSYNC B0 ;  /* 0x0000000000007941 */ /* 0x000fea0003800000 */
.L_x_11539:
[----:B---34-:R3:W4:Y:S01]  /*bde0*/  LDS R13, [R121+0x2080] ;  /* 0x00208000790d7984 */ /* 0x0187220000000800 */
[----:B------:R-:W-:Y:S01]  /*bdf0*/  BSSY B0, `(.L_x_11541) ;  /* 0x0000004000007945 */ /* 0x000fe20003800000 */
[----:B------:R-:W-:-:S03]  /*be00*/  LEA R161, R161, R104, 0x2 ;  /* 0x00000068a1a17211 */ /* 0x000fc600078e10ff */
[----:B------:R-:W-:Y:S05]  /*be10*/  @!P4 BRA `(.L_x_11542) ;  /* 0x000000000004c947 */ /* 0x000fea0003800000 */
[----:B----4-:R4:W-:Y:S02]  /*be20*/  REDG.E.ADD.F32.FTZ.RN.STRONG.GPU desc[UR28][R14.64+-0x1000], R13 ;  /* 0xfff0000d0e0079a6 */ /* 0x0109e4000c10f39c */
.L_x_11542:
[----:B------:R-:W-:Y:S05]  /*be30*/  BSYNC B0 ;  /* 0x0000000000007941 */ /* 0x000fea0003800000 */
.L_x_11541:
[----:B----4-:R4:W0:Y:S01]  /*be40*/  LDS R13, [R161+0x2180] ;  /* 0x00218000a10d7984 */ /* 0x0108220000000800 */
[----:B------:R-:W-:Y:S01]  /*be50*/  BSSY B0, `(.L_x_11543) ;  /* 0x0000005000007945 */ /* 0x000fe20003800000 */
[C---:B--2---:R-:W-:Y:S02]  /*be60*/  IADD3 R12, R107.reuse, 0x480, RZ ;  /* 0x000004806b0c7810 */ /* 0x044fe40007ffe0ff */
[----:B------:R-:W-:Y:S01]  /*be70*/  IADD3 R120, R107, 0x4c0, RZ ;  /* 0x000004c06b787810 */ /* 0x000fe20007ffe0ff */
[----:B------:R-:W-:Y:S06]  /*be80*/  @!P5 BRA `(.L_x_11544) ;  /* 0x000000000004d947 */ /* 0x000fec0003800000 */
[----:B0-----:R2:W-:Y:S02]  /*be90*/  REDG.E.ADD.F32.FTZ.RN.STRONG.GPU desc[UR28][R14.64+-0xf00], R13 ;  /* 0xfff1000d0e0079a6 */ /* 0x0015e4000c10f39c */
.L_x_11544:
[----:B------:R-:W-:Y:S05]  /*bea0*/  BSYNC B0 ;  /* 0x0000000000007941 */ /* 0x000fea0003800000 */
.L_x_11543:
        /* <DEDUP_REMOVED lines=18> */
.L_x_11546:
[----:B------:R-:W-:Y:S05]  /*bfd0*/  BSYNC B0 ;  /* 0x0000000000007941 */ /* 0x000fea0003800000 */
.L_x_11545:
[----:B0-2---:R0:W2:Y:S01]  /*bfe0*/  LDS R13, [R163+0x2380] ;  /* 0x00238000a30d7984 */ /* 0x0050a20000000800 */
[----:B------:R-:W-:Y:S01]  /*bff0*/  BSSY B0, `(.L_x_11547) ;  /* 0x0000006000007945 */ /* 0x000fe20003800000 */
[----:B------:R-:W-:Y:S02]  /*c000*/  IADD3 R120, R107, 0x580, RZ ;  /* 0x000005806b787810 */ /* 0x000fe40007ffe0ff */
[----:B------:R-:W-:Y:S02]  /*c010*/  LEA.HI.SX32 R121, R12, R107, 0x1b ;  /* 0x0000006b0c797211 */ /* 0x000fe400078fdaff */
[----:B-1----:R-:W-:Y:S01]  /*c020*/  LEA R165, R161, R104, 0x2 ;  /* 0x00000068a1a57211 */ /* 0x002fe200078e10ff */
[----:B------:R-:W-:Y:S06]  /*c030*/  @!P0 BRA `(.L_x_11548) ;  /* 0x0000000000048947 */ /* 0x000fec0003800000 */
[----:B--2---:R1:W-:Y:S02]  /*c040*/  REDG.E.ADD.F32.FTZ.RN.STRONG.GPU desc[UR28][R14.64+-0xd00], R13 ;  /* 0xfff3000d0e0079a6 */ /* 0x0043e4000c10f39c */
.L_x_11548:
[----:B------:R-:W-:Y:S05]  /*c050*/  BSYNC B0 ;  /* 0x0000000000007941 */ /* 0x000fea0003800000 */
.L_x_11547:
[----:B-12---:R1:W2:Y:S01]  /*c060*/  LDS R13, [R165+0x2480] ;  /* 0x00248000a50d7984 */ /* 0x0062a20000000800 */
[----:B------:R-:W-:Y:S01]  /*c070*/  BSSY B0, `(.L_x_11549) ;  /* 0x0000006000007945 */ /* 0x000fe20003800000 */
[----:B------:R-:W-:Y:S02]  /*c080*/  IADD3 R12, R107, 0x5c0, RZ ;  /* 0x000005c06b0c7810 */ /* 0x000fe40007ffe0ff */
[----:B------:R-:W-:Y:S02]  /*c090*/  LEA.HI.SX32 R161, R120, R107, 0x1b ;  /* 0x0000006b78a17211 */ /* 0x000fe400078fdaff */
[----:B0-----:R-:W-:Y:S01]  /*c0a0*/  LEA R163, R121, R104, 0x2 ;  /* 0x0000006879a37211 */ /* 0x001fe200078e10ff */
[----:B------:R-:W-:Y:S06]  /*c0b0*/  @!P1 BRA `(.L_x_11550) ;  /* 0x0000000000049947 */ /* 0x000fec0003800000 */
[----:B--2---:R0:W-:Y:S02]  /*c0c0*/  REDG.E.ADD.F32.FTZ.RN.STRONG.GPU desc[UR28][R14.64+-0xc00], R13 ;  /* 0xfff4000d0e0079a6 */ /* 0x0041e4000c10f39c */
.L_x_11550:
[----:B------:R-:W-:Y:S05]  /*c0d0*/  BSYNC B0 ;  /* 0x0000000000007941 */ /* 0x000fea0003800000 */
.L_x_11549:
[----:B0-2---:R0:W2:Y:S01]  /*c0e0*/  LDS R13, [R163+0x2580] ;  /* 0x00258000a30d7984 */ /* 0x0050a20000000800 */
[----:B------:R-:W-:Y:S01]  /*c0f0*/  BSSY B0, `(.L_x_11551) ;  /* 0x0000006000007945 */ /* 0x000fe20003800000 */
[----:B------:R-:W-:Y:S02]  /*c100*/  LEA.HI.SX32 R121, R12, R107, 0x1b ;  /* 0x0000006b0c797211 */ /* 0x000fe400078fdaff */
[----:B------:R-:W-:Y:S02]  /*c110*/  IADD3 R120, R107, 0x600, RZ ;  /* 0x000006006b787810 */ /* 0x000fe40007ffe0ff */
[----:B------:R-:W-:Y:S01]  /*c120*/  LEA R12, R161, R104, 0x2 ;  /* 0x00000068a10c7211 */ /* 0x000fe200078e10ff */
[----:B------:R-:W-:Y:S06]  /*c130*/  @!P2 BRA `(.L_x_11552) ;  /* 0x000000000004a947 */ /* 0x000fec0003800000 */
[----:B--2---:R3:W-:Y:S02]  /*c140*/  REDG.E.ADD.F32.FTZ.RN.STRONG.GPU desc[UR28][R14.64+-0xb00], R13 ;  /* 0xfff5000d0e0079a6 */ /* 0x0047e4000c10f39c */
.L_x_11552:
[----:B------:R-:W-:Y:S05]  /*c150*/  BSYNC B0 ;  /* 0x0000000000007941 */ /* 0x000fea0003800000 */
.L_x_11551:
[----:B--23--:R2:W3:Y:S01]  /*c160*/  LDS R13, [R12+0x2680] ;  /* 0x002680000c0d7984 */ /* 0x00c4e20000000800 */
[----:B------:R-:W-:Y:S01]  /*c170*/  BSSY B0, `(.L_x_11553) ;  /* 0x0000005000007945 */ /* 0x000fe20003800000 */
[----:B------:R-:W-:Y:S02]  /*c180*/  LEA.HI.SX32 R161, R120, R107, 0x1b ;  /* 0x0000006b78a17211 */ /* 0x000fe400078fdaff */
[----:B------:R-:W-:Y:S01]  /*c190*/  LEA R121, R121, R104, 0x2 ;  /* 0x0000006879797211 */ /* 0x000fe200078e10ff */
[----:B------:R-:W-:Y:S06]  /*c1a0*/  @!P3 BRA `(.L_x_11554) ;  /* 0x000000000004b947 */ /* 0x000fec0003800000 */
[----:B---3--:R4:W-:Y:S02]  /*c1b0*/  REDG.E.ADD.F32.FTZ.RN.STRONG.GPU desc[UR28][R14.64+-0xa00], R13 ;  /* 0xfff6000d0e0079a6 */ /* 0x0089e4000c10f39c */
.L_x_11554:
[----:B------:R-:W-:Y:S05]  /*c1c0*/  BSYNC B0 ;  /* 0x0000000000007941 */ /* 0x000fea0003800000 */
.L_x_11553:
[----:B---34-:R3:W4:Y:S01]  /*c1d0*/  LDS R13, [R121+0x2780] ;  /* 0x00278000790d7984 */ /* 0x0187220000000800 */
[----:B------:R-:W-:Y:S01]  /*c1e0*/  BSSY B0, `(.L_x_11555) ;  /* 0x0000004000007945 */ /* 0x000fe20003800000 */
[----:B------:R-:W-:-:S03]  /*c1f0*/  LEA R161, R161, R104, 0x2 ;  /* 0x00000068a1a17211 */ /* 0x000fc600078e10ff */
[----:B------:R-:W-:Y:S05]  /*c200*/  @!P4 BRA `(.L_x_11556) ;  /* 0x000000000004c947 */ /* 0x000fea0003800000 */
[----:B----4-:R4:W-:Y:S02]  /*c210*/  REDG.E.ADD.F32.FTZ.RN.STRONG.GPU desc[UR28][R14.64+-0x900], R13 ;  /* 0xfff7000d0e0079a6 */ /* 0x0109e4000c10f39c */
.L_x_11556:
[----:B------:R-:W-:Y:S05]  /*c220*/  BSYNC B0 ;  /* 0x0000000000007941 */ /* 0x000fea0003800000 */
.L_x_11555:
[----:B----4-:R4:W0:Y:S01]  /*c230*/  LDS R13, [R161+0x2880] ;  /* 0x00288000a10d7984 */ /* 0x0108220000000800 */
[----:B------:R-:W-:Y:S01]  /*c240*/  BSSY B0, `(.L_x_11557) ;  /* 0x0000005000007945 */ /* 0x000fe20003800000 */
[C---:B--2---:R-:W-:Y:S02]  /*c250*/  IADD3 R12, R107.reuse, 0x640, RZ ;  /* 0x000006406b0c7810 */ /* 0x044fe40007ffe0ff */
[----:B------:R-:W-:Y:S01]  /*c260*/  IADD3 R120, R107, 0x680, RZ ;  /* 0x000006806b787810 */ /* 0x000fe20007ffe0ff */
[----:B------:R-:W-:Y:S06]  /*c270*/  @!P5 BRA `(.L_x_11558) ;  /* 0x000000000004d947 */ /* 0x000fec0003800000 */
[----:B0-----:R2:W-:Y:S02]  /*c280*/  REDG.E.ADD.F32.FTZ.RN.STRONG.GPU desc[UR28][R14.64+-0x800], R13 ;  /* 0xfff8000d0e0079a6 */ /* 0x0015e4000c10f39c */
.L_x_11558:
[----:B------:R-:W-:Y:S05]  /*c290*/  BSYNC B0 ;  /* 0x0000000000007941 */ /* 0x000fea0003800000 */
.L_x_11557:
        /* <DEDUP_REMOVED lines=18> */
.L_x_11560:
[----:B------:R-:W-:Y:S05]  /*c3c0*/  BSYNC B0 ;  /* 0x0000000000007941 */ /* 0x000fea0003800000 */
.L_x_11559:
[----:B0-2---:R0:W2:Y:S01]  /*c3d0*/  LDS R13, [R163+0x2a80] ;  /* 0x002a8000a30d7984 */ /* 0x0050a20000000800 */
[----:B------:R-:W-:Y:S01]  /*c3e0*/  BSSY B0, `(.L_x_11561) ;  /* 0x0000006000007945 */ /* 0x000fe20003800000 */
[----:B------:R-:W-:Y:S02]  /*c3f0*/  IADD3 R120, R107, 0x740, RZ ;  /* 0x000007406b787810 */ /* 0x000fe40007ffe0ff */
[----:B------:R-:W-:Y:S02]  /*c400*/  LEA.HI.SX32 R121, R12, R107, 0x1b ;  /* 0x0000006b0c797211 */ /* 0x000fe400078fdaff */
[----:B------:R-:W-:Y:S01]  /*c410*/  LEA R161, R161, R104, 0x2 ;  /* 0x00000068a1a17211 */ /* 0x000fe200078e10ff */
[----:B------:R-:W-:Y:S06]  /*c420*/  @!P0 BRA `(.L_x_11562) ;  /* 0x0000000000048947 */ /* 0x000fec0003800000 */
[----:B--2---:R3:W-:Y:S02]  /*c430*/  REDG.E.ADD.F32.FTZ.RN.STRONG.GPU desc[UR28][R14.64+-0x600], R13 ;  /* 0xfffa000d0e0079a6 */ /* 0x0047e4000c10f39c */
.L_x_11562:
[----:B------:R-:W-:Y:S05]  /*c440*/  BSYNC B0 ;  /* 0x0000000000007941 */ /* 0x000fea0003800000 */
.L_x_11561:
[----:B--23--:R2:W3:Y:S01]  /*c450*/  LDS R13, [R161+0x2b80] ;  /* 0x002b8000a10d7984 */ /* 0x00c4e20000000800 */
[----:B------:R-:W-:Y:S01]  /*c460*/  BSSY B0, `(.L_x_11563) ;  /* 0x0000006000007945 */ /* 0x000fe20003800000 */
[----:B------:R-:W-:Y:S02]  /*c470*/  IADD3 R12, R107, 0x780, RZ ;  /* 0x000007806b0c7810 */ /* 0x000fe40007ffe0ff */
[----:B------:R-:W-:Y:S02]  /*c480*/  LEA.HI.SX32 R147, R120, R107, 0x1b ;  /* 0x0000006b78937211 */ /* 0x000fe400078fdaff */
[----:B0-----:R-:W-:Y:S01]  /*c490*/  LEA R163, R121, R104, 0x2 ;  /* 0x0000006879a37211 */ /* 0x001fe200078e10ff */
[----:B------:R-:W-:Y:S06]  /*c4a0*/  @!P1 BRA `(.L_x_11564) ;  /* 0x0000000000049947 */ /* 0x000fec0003800000 */
[----:B---3--:R0:W-:Y:S02]  /*c4b0*/  REDG.E.ADD.F32.FTZ.RN.STRONG.GPU desc[UR28][R14.64+-0x500], R13 ;  /* 0xfffb000d0e0079a6 */ /* 0x0081e4000c10f39c */
.L_x_11564:
[----:B------:R-:W-:Y:S05]  /*c4c0*/  BSYNC B0 ;  /* 0x0000000000007941 */ /* 0x000fea0003800000 */
.L_x_11563:
[----:B0--3--:R0:W3:Y:S01]  /*c4d0*/  LDS R13, [R163+0x2c80] ;  /* 0x002c8000a30d7984 */ /* 0x0090e20000000800 */
[----:B------:R-:W-:Y:S01]  /*c4e0*/  BSSY B0, `(.L_x_11565) ;  /* 0x0000006000007945 */ /* 0x000fe20003800000 */
[----:B------:R-:W-:Y:S02]  /*c4f0*/  LEA.HI.SX32 R121, R12, R107, 0x1b ;  /* 0x0000006b0c797211 */ /* 0x000fe400078fdaff */
[----:B------:R-:W-:Y:S02]  /*c500*/  IADD3 R120, R107, 0x7c0, RZ ;  /* 0x000007c06b787810 */ /* 0x000fe40007ffe0ff */
[----:B------:R-:W-:Y:S01]  /*c510*/  LEA R12, R147, R104, 0x2 ;  /* 0x00000068930c7211 */ /* 0x000fe200078e10ff */
[----:B------:R-:W-:Y:S06]  /*c520*/  @!P2 BRA `(.L_x_11566) ;  /* 0x000000000004a947 */ /* 0x000fec0003800000 */
[----:B---3--:R4:W-:Y:S02]  /*c530*/  REDG.E.ADD.F32.FTZ.RN.STRONG.GPU desc[UR28][R14.64+-0x400], R13 ;  /* 0xfffc000d0e0079a6 */ /* 0x0089e4000c10f39c */
.L_x_11566:
[----:B------:R-:W-:Y:S05]  /*c540*/  BSYNC B0 ;  /* 0x0000000000007941 */ /* 0x000fea0003800000 */
.L_x_11565:
[----:B---34-:R3:W4:Y:S01]  /*c550*/  LDS R13, [R12+0x2d80] ;  /* 0x002d80000c0d7984 */ /* 0x0187220000000800 */
[----:B------:R-:W-:Y:S01]  /*c560*/  BSSY B0, `(.L_x_11567) ;  /* 0x0000005000007945 */ /* 0x000fe20003800000 */
[----:B------:R-:W-:Y:S02]  /*c570*/  LEA.HI.SX32 R147, R120, R107, 0x1b ;  /* 0x0000006b78937211 */ /* 0x000fe400078fdaff */
[----:B------:R-:W-:Y:S01]  /*c580*/  LEA R121, R121, R104, 0x2 ;  /* 0x0000006879797211 */ /* 0x000fe200078e10ff */
[----:B------:R-:W-:Y:S06]  /*c590*/  @!P3 BRA `(.L_x_11568) ;  /* 0x000000000004b947 */ /* 0x000fec0003800000 */
[----:B----4-:R4:W-:Y:S02]  /*c5a0*/  REDG.E.ADD.F32.FTZ.RN.STRONG.GPU desc[UR28][R14.64+-0x300], R13 ;  /* 0xfffd000d0e0079a6 */ /* 0x0109e4000c10f39c */
.L_x_11568:
[----:B------:R-:W-:Y:S05]  /*c5b0*/  BSYNC B0 ;  /* 0x0000000000007941 */ /* 0x000fea0003800000 */
.L_x_11567:
[----:B----4-:R4:W0:Y:S01]  /*c5c0*/  LDS R13, [R121+0x2e80] ;  /* 0x002e8000790d7984 */ /* 0x0108220000000800 */
[----:B------:R-:W-:Y:S01]  /*c5d0*/  BSSY B0, `(.L_x_11569) ;  /* 0x0000004000007945 */ /* 0x000fe20003800000 */
[----:B------:R-:W-:-:S03]  /*c5e0*/  LEA R147, R147, R104, 0x2 ;  /* 0x0000006893937211 */ /* 0x000fc600078e10ff */
[----:B------:R-:W-:Y:S05]  /*c5f0*/  @!P4 BRA `(.L_x_11570) ;  /* 0x000000000004c947 */ /* 0x000fea0003800000 */
[----:B0-----:R0:W-:Y:S02]  /*c600*/  REDG.E.ADD.F32.FTZ.RN.STRONG.GPU desc[UR28][R14.64+-0x200], R13 ;  /* 0xfffe000d0e0079a6 */ /* 0x0011e4000c10f39c */
.L_x_11570:
[----:B------:R-:W-:Y:S05]  /*c610*/  BSYNC B0 ;  /* 0x0000000000007941 */ /* 0x000fea0003800000 */
.L_x_11569:
[----:B0-----:R0:W0:Y:S01]  /*c620*/  LDS R13, [R147+0x2f80] ;  /* 0x002f8000930d7984 */ /* 0x0010220000000800 */
[----:B------:R-:W-:Y:S01]  /*c630*/  BSSY B0, `(.L_x_11571) ;  /* 0x0000004000007945 */ /* 0x000fe20003800000 */
[----:B---3--:R-:W-:-:S03]  /*c640*/  FADD.FTZ R12, R182, R25 ;  /* 0x00000019b60c7221 */ /* 0x008fc60000010000 */
[----:B------:R-:W-:Y:S05]  /*c650*/  @!P5 BRA `(.L_x_11572) ;  /* 0x000000000004d947 */ /* 0x000fea0003800000 */
[----:B0-----:R3:W-:Y:S02]  /*c660*/  REDG.E.ADD.F32.FTZ.RN.STRONG.GPU desc[UR28][R14.64+-0x100], R13 ;  /* 0xffff000d0e0079a6 */ /* 0x0017e4000c10f39c */
.L_x_11572:
[----:B------:R-:W-:Y:S05]  /*c670*/  BSYNC B0 ;  /* 0x0000000000007941 */ /* 0x000fea0003800000 */
.L_x_11571:
[----:B------:R-:W5:Y:S01]  /*c680*/  SHFL.DOWN PT, R120, R31, 0x1, 0x1f ;  /* 0x08201f001f787f89 */ /* 0x000f6200000e0000 */
[----:B------:R-:W-:Y:S01]  /*c690*/  ISETP.GT.AND P0, PT, R105, 0x1e, PT ;  /* 0x0000001e6900780c */ /* 0x000fe20003f04270 */
[----:B------:R-:W-:Y:S01]  /*c6a0*/  FFMA.FTZ R51, R24, R84, R51 ;  /* 0x0000005418337223 */ /* 0x000fe20000010033 */
[----:B0--3--:R-:W-:Y:S01]  /*c6b0*/  MOV R13, R31 ;  /* 0x0000001f000d7202 */ /* 0x009fe20000000f00 */
[----:B----4-:R-:W0:Y:S01]  /*c6c0*/  SHFL.DOWN PT, R121, R17, 0x1, 0x1f ;  /* 0x08201f0011797f89 */ /* 0x010e2200000e0000 */
[----:B------:R-:W-:Y:S01]  /*c6d0*/  MOV R14, R17 ;  /* 0x00000011000e7202 */ /* 0x000fe20000000f00 */
[----:B------:R-:W-:Y:S01]  /*c6e0*/  FFMA.FTZ R34, R29, R24, R34 ;  /* 0x000000181d227223 */ /* 0x000fe20000010022 */
[----:B------:R-:W-:Y:S01]  /*c6f0*/  MOV R15, R214 ;  /* 0x000000d6000f7202 */ /* 0x000fe20000000f00 */
[----:B------:R-:W3:Y:S01]  /*c700*/  SHFL.DOWN PT, R182, R214, 0x1, 0x1f ;  /* 0x08201f00d6b67f89 */ /* 0x000ee200000e0000 */
[----:B------:R-:W-:Y:S01]  /*c710*/  FFMA.FTZ R119, R16, R117, R119 ;  /* 0x0000007510777223 */ /* 0x000fe20000010077 */
[----:B------:R-:W-:Y:S01]  /*c720*/  ISETP.NE.AND P1, PT, R105, RZ, PT ;  /* 0x000000ff6900720c */ /* 0x000fe20003f25270 */
[----:B------:R-:W-:Y:S01]  /*c730*/  FMUL.FTZ R220, R220, R137 ;  /* 0x00000089dcdc7220 */ /* 0x000fe20000410000 */
[----:B------:R-:W4:Y:S01]  /*c740*/  SHFL.DOWN PT, R25, R12, 0x1, 0x1f ;  /* 0x08201f000c197f89 */ /* 0x000f2200000e0000 */
        /* <DEDUP_REMOVED lines=25> */
[----:B------:R-:W-:Y:S01]  /*c8e0*/  ISETP.GT.AND P0, PT, R105, 0x1d, PT ;  /* 0x0000001d6900780c */ /* 0x000fe20003f04270 */
[----:B------:R-:W-:Y:S01]  /*c8f0*/  FMUL.FTZ R184, R111, R184 ;  /* 0x000000b86fb87220 */ /* 0x000fe20000410000 */
[----:B------:R-:W-:Y:S01]  /*c900*/  FMUL.FTZ R23, R23, R128 ;  /* 0x0000008017177220 */ /* 0x000fe20000410000 */
[----:B------:R-:W4:Y:S01]  /*c910*/  SHFL.DOWN PT, R25, R14, 0x2, 0x1f ;  /* 0x08401f000e197f89 */ /* 0x000f2200000e0000 */
[----:B------:R-:W-:Y:S01]  /*c920*/  FMUL.FTZ R183, R112, R183 ;  /* 0x000000b770b77220 */ /* 0x000fe20000410000 */
        /* <DEDUP_REMOVED lines=58> */
[----:B------:R-:W-:Y:S01]  /*ccd0*/  BSSY B0, `(.L_x_11573) ;  /* 0x0000046000007945 */ /* 0x000fe20003800000 */
[----:B------:R-:W-:Y:S01]  /*cce0*/  FFMA.FTZ R52, R117, R85, R52 ;  /* 0x0000005575347223 */ /* 0x000fe20000010034 */
[----:B------:R-:W5:Y:S01]  /*ccf0*/  SHFL.DOWN PT, R17, R12, 0x8, 0x1f ;  /* 0x09001f000c117f89 */ /* 0x000f6200000e0000 */
[----:B------:R-:W-:Y:S01]  /*cd00*/  FADD.FTZ R67, R34, R67 ;  /* 0x0000004322437221 */ /* 0x000fe20000010000 */
[----:B------:R-:W-:Y:S01]  /*cd10*/  FFMA.FTZ R53, R30, R86, R53 ;  /* 0x000000561e357223 */ /* 0x000fe20000010035 */
[----:B------:R-:W-:Y:S01]  /*cd20*/  FADD.FTZ R68, R119, R68 ;  /* 0x0000004477447221 */ /* 0x000fe20000010000 */
[----:B------:R-:W-:Y:S01]  /*cd30*/  FADD.FTZ R82, R229, R82 ;  /* 0x00000052e5527221 */ /* 0x000fe20000010000 */
[----:B------:R-:W-:Y:S01]  /*cd40*/  FFMA.FTZ R54, R123, R87, R54 ;  /* 0x000000577b367223 */ /* 0x000fe20000010036 */
[----:B------:R-:W-:Y:S01]  /*cd50*/  FFMA.FTZ R55, R142, R88, R55 ;  /* 0x000000588e377223 */ /* 0x000fe20000010037 */
[----:B------:R-:W-:Y:S01]  /*cd60*/  FADD.FTZ R81, R212, R81 ;  /* 0x00000051d4517221 */ /* 0x000fe20000010000 */
[----:B------:R-:W-:Y:S01]  /*cd70*/  FADD.FTZ R80, R219, R80 ;  /* 0x00000050db507221 */ /* 0x000fe20000010000 */
[----:B------:R-:W-:Y:S01]  /*cd80*/  FFMA.FTZ R56, R193, R89, R56 ;  /* 0x00000059c1387223 */ /* 0x000fe20000010038 */
[----:B0-----:R-:W-:Y:S01]  /*cd90*/  @!P0 FADD.FTZ R13, R13, R16 ;  /* 0x000000100d0d8221 */ /* 0x001fe20000010000 */
[----:B------:R-:W-:Y:S01]  /*cda0*/  FADD.FTZ R79, R216, R79 ;  /* 0x0000004fd84f7221 */ /* 0x000fe20000010000 */
[----:B------:R-:W-:Y:S01]  /*cdb0*/  FFMA.FTZ R57, R192, R90, R57 ;  /* 0x0000005ac0397223 */ /* 0x000fe20000010039 */
[----:B------:R-:W-:Y:S01]  /*cdc0*/  FFMA.FTZ R58, R191, R91, R58 ;  /* 0x0000005bbf3a7223 */ /* 0x000fe2000001003a */
[----:B------:R-:W-:Y:S01]  /*cdd0*/  FADD.FTZ R78, R221, R78 ;  /* 0x0000004edd4e7221 */ /* 0x000fe20000010000 */
[----:B------:R-:W0:Y:S01]  /*cde0*/  SHFL.DOWN PT, R16, R13, 0x10, 0x1f ;  /* 0x0a001f000d107f89 */ /* 0x000e2200000e0000 */
[----:B---3--:R-:W-:Y:S01]  /*cdf0*/  @!P0 FADD.FTZ R15, R15, R24 ;  /* 0x000000180f0f8221 */ /* 0x008fe20000010000 */
[----:B------:R-:W-:Y:S01]  /*ce00*/  FADD.FTZ R77, R236, R77 ;  /* 0x0000004dec4d7221 */ /* 0x000fe20000010000 */
[----:B------:R-:W-:Y:S01]  /*ce10*/  FFMA.FTZ R59, R190, R92, R59 ;  /* 0x0000005cbe3b7223 */ /* 0x000fe2000001003b */
[----:B------:R-:W-:Y:S01]  /*ce20*/  FADD.FTZ R76, R207, R76 ;  /* 0x0000004ccf4c7221 */ /* 0x000fe20000010000 */
[----:B----4-:R-:W-:Y:S01]  /*ce30*/  @!P0 FADD.FTZ R14, R14, R25 ;  /* 0x000000190e0e8221 */ /* 0x010fe20000010000 */
[----:B------:R-:W3:Y:S01]  /*ce40*/  SHFL.DOWN PT, R24, R15, 0x10, 0x1f ;  /* 0x0a001f000f187f89 */ /* 0x000ee200000e0000 */
[----:B------:R-:W-:Y:S01]  /*ce50*/  FFMA.FTZ R60, R189, R93, R60 ;  /* 0x0000005dbd3c7223 */ /* 0x000fe2000001003c */
[----:B------:R-:W-:Y:S01]  /*ce60*/  FADD.FTZ R75, R234, R75 ;  /* 0x0000004bea4b7221 */ /* 0x000fe20000010000 */
[----:B-----5:R-:W-:Y:S01]  /*ce70*/  @!P0 FADD.FTZ R12, R12, R17 ;  /* 0x000000110c0c8221 */ /* 0x020fe20000010000 */
[----:B------:R-:W4:Y:S01]  /*ce80*/  SHFL.DOWN PT, R25, R14, 0x10, 0x1f ;  /* 0x0a001f000e197f89 */ /* 0x000f2200000e0000 */
[----:B------:R-:W-:Y:S01]  /*ce90*/  ISETP.GT.AND P0, PT, R105, 0xf, PT ;  /* 0x0000000f6900780c */ /* 0x000fe20003f04270 */
[----:B------:R-:W-:Y:S01]  /*cea0*/  FFMA.FTZ R61, R188, R94, R61 ;  /* 0x0000005ebc3d7223 */ /* 0x000fe2000001003d */
[----:B------:R-:W-:Y:S01]  /*ceb0*/  FADD.FTZ R74, R201, R74 ;  /* 0x0000004ac94a7221 */ /* 0x000fe20000010000 */
[----:B------:R-:W5:Y:S01]  /*cec0*/  SHFL.DOWN PT, R17, R12, 0x10, 0x1f ;  /* 0x0a001f000c117f89 */ /* 0x000f6200000e0000 */
        /* <DEDUP_REMOVED lines=10> */
[----:B------:R-:W-:Y:S01]  /*cf70*/  FADD.FTZ R69, R18, R69 ;  /* 0x0000004512457221 */ /* 0x000fe20000010000 */
        /* <DEDUP_REMOVED lines=27> */
.L_x_11574:
[----:B------:R-:W-:Y:S05]  /*d130*/  BSYNC B0 ;  /* 0x0000000000007941 */ /* 0x000fea0003800000 */
.L_x_11573:
[----:B------:R-:W-:Y:S02]  /*d140*/  UIADD3 UR7, UR7, 0x1, URZ ;  /* 0x0000000107077890 */ /* 0x000fe4000fffe03f */
[----:B------:R-:W-:Y:S02]  /*d150*/  UIADD3 UR8, UP1, UR8, 0x1, URZ ;  /* 0x0000000108087890 */ /* 0x000fe4000ff3e03f */
[----:B------:R-:W-:Y:S02]  /*d160*/  UISETP.GE.AND UP0, UPT, UR7, UR54, UPT ;  /* 0x000000360700728c */ /* 0x000fe4000bf06270 */
[----:B------:R-:W-:-:S04]  /*d170*/  UIADD3.X UR9, URZ, UR9, URZ, UP1, !UPT ;  /* 0x000000093f097290 */ /* 0x000fc80008ffe43f */
[----:B------:R-:W-:-:S13]  /*d180*/  PLOP3.LUT P0, PT, PT, PT, UP0, 0x80, 0x0 ;  /* 0x000000000000781c */ /* 0x000fda0003f0f008 */
[----:B------:R-:W-:Y:S05]  /*d190*/  @!P0 BRA `(.L_x_11575) ;  /* 0xffffff7c00508947 */ /* 0x000fea000383ffff */
.L_x_11480:
[----:B------:R-:W-:Y:S01]  /*d1a0*/  BAR.SYNC.DEFER_BLOCKING 0x0 ;  /* 0x0000000000007b1d */ /* 0x000fe20000010000 */
[----:B------:R-:W-:-:S05]  /*d1b0*/  MOV R3, 0x10 ;  /* 0x0000001000037802 */ /* 0x000fca0000000f00 */
[----:B------:R-:W-:Y:S01]  /*d1c0*/  IMAD.WIDE R2, R102, R3, UR24 ;  /* 0x0000001866027e25 */ /* 0x000fe2000f8e0203 */
[----:B------:R-:W-:Y:S01]  /*d1d0*/  F2FP.F16.F32.PACK_AB R51, R51, R52 ;  /* 0x000000343333723e */ /* 0x000fe200000000ff */
[----:B------:R-:W-:Y:S01]  /*d1e0*/  USHF.R.S32.HI UR19, URZ, 0x1f, UR11 ;  /* 0x0000001f3f137899 */ /* 0x000fe2000801140b */
[----:B------:R-:W-:Y:S01]  /*d1f0*/  F2FP.F16.F32.PACK_AB R50, R53, R54 ;  /* 0x000000363532723e */ /* 0x000fe200000000ff */
[----:B------:R-:W-:Y:S01]  /*d200*/  ULEA UR8, UR15, 0xfffffc00, 0xa ;  /* 0xfffffc000f087891 */ /* 0x000fe2000f8e503f */
[----:B------:R-:W-:Y:S01]  /*d210*/  F2FP.F16.F32.PACK_AB R49, R55, R56 ;  /* 0x000000383731723e */ /* 0x000fe200000000ff */
[----:B------:R-:W-:Y:S01]  /*d220*/  ULDC.64 UR16, c[0x0][0x388] ;  /* 0x0000e20000107ab9 */ /* 0x000fe20000000a00 */
[----:B------:R-:W-:Y:S01]  /*d230*/  F2FP.F16.F32.PACK_AB R48, R57, R58 ;  /* 0x0000003a3930723e */ /* 0x000fe200000000ff */
[----:B------:R-:W-:Y:S01]  /*d240*/  USHF.R.S32.HI UR22, URZ, 0x1f, UR10 ;  /* 0x0000001f3f167899 */ /* 0x000fe2000801140a */
[----:B------:R-:W-:Y:S01]  /*d250*/  ULDC.64 UR20, c[0x0][0x390] ;  /* 0x0000e40000147ab9 */ /* 0x000fe20000000a00 */
[----:B------:R-:W4:Y:S04]  /*d260*/  LDG.E.128 R8, desc[UR28][R2.64] ;  /* 0x0000001c02087981 */ /* 0x000f28000c1e1d00 */
[----:B01-3--:R-:W3:Y:S01]  /*d270*/  LDG.E.128 R12, desc[UR28][R2.64+0x200] ;  /* 0x0002001c020c7981 */ /* 0x00bee2000c1e1d00 */
        /* <DEDUP_REMOVED lines=21> */
[----:B----4-:R-:W-:Y:S04]  /*d3d0*/  STS.128 [R101], R8 ;  /* 0x0000000865007388 */ /* 0x010fe80000000c00 */
[----:B---3--:R-:W-:Y:S01]  /*d3e0*/  STS.128 [R101+0x200], R12 ;  /* 0x0002000c65007388 */ /* 0x008fe20000000c00 */
[----:B------:R-:W-:-:S03]  /*d3f0*/  NOP ;  /* 0x0000000000007918 */ /* 0x000fc60000000000 */
[----:B------:R-:W0:Y:S04]  /*d400*/  LDS.128 R4, [R100] ;  /* 0x0000000064047984 */ /* 0x000e280000000c00 */
[----:B------:R-:W1:Y:S01]  /*d410*/  LDS.128 R8, [R100+0x10] ;  /* 0x0000100064087984 */ /* 0x000e620000000c00 */
[----:B------:R-:W-:Y:S06]  /*d420*/  BAR.SYNC.DEFER_BLOCKING 0x0 ;  /* 0x0000000000007b1d */ /* 0x000fec0000010000 */
[----:B------:R-:W-:Y:S01]  /*d430*/  STS.128 [R83+0x10], R48 ;  /* 0x0000103053007388 */ /* 0x000fe20000000c00 */
[----:B0-----:R-:W-:-:S02]  /*d440*/  HADD2.F32 R0, -RZ, R4.H0_H0 ;  /* 0x20000004ff007230 */ /* 0x001fc40000004100 */
[----:B------:R-:W-:Y:S02]  /*d450*/  HADD2.F32 R4, -RZ, R4.H1_H1 ;  /* 0x30000004ff047230 */ /* 0x000fe40000004100 */
[--C-:B------:R-:W-:Y:S02]  /*d460*/  HADD2.F32 R12, -RZ, R6.reuse.H0_H0 ;  /* 0x20000006ff0c7230 */ /* 0x100fe40000004100 */
        /* <DEDUP_REMOVED lines=20> */
[----:B------:R-:W3:Y:S08]  /*d5b0*/  @!P1 MUFU.EX2 R3, R3 ;  /* 0x0000000300039308 */ /* 0x000ef00000000800 */
[----:B------:R-:W4:Y:S01]  /*d5c0*/  @!P0 MUFU.EX2 R4, R4 ;  /* 0x0000000400048308 */ /* 0x000f220000000800 */
[----:B0-----:R-:W-:Y:S01]  /*d5d0*/  @!P2 FADD.FTZ R2, R0, 1 ;  /* 0x3f8000000002a421 */ /* 0x001fe20000010000 */
[----:B------:R-:W-:-:S02]  /*d5e0*/  HADD2.F32 R0, -RZ, R7.H0_H0 ;  /* 0x20000007ff007230 */ /* 0x000fc40000004100 */
[----:B------:R-:W-:-:S03]  /*d5f0*/  HADD2.F32 R7, -RZ, R7.H1_H1 ;  /* 0x30000007ff077230 */ /* 0x000fc60000004100 */
[----:B------:R-:W-:Y:S01]  /*d600*/  FADD.FTZ R14, R0, UR5 ;  /* 0x00000005000e7e21 */ /* 0x000fe20008010000 */
[----:B------:R-:W0:Y:S01]  /*d610*/  @!P2 MUFU.RCP R2, R2 ;  /* 0x000000020002a308 */ /* 0x000e220000001000 */
[----:B---3--:R-:W-:Y:S01]  /*d620*/  @!P1 FADD.FTZ R3, R3, 1 ;  /* 0x3f80000003039421 */ /* 0x008fe20000010000 */
[----:B------:R-:W-:Y:S01]  /*d630*/  FADD.FTZ R7, R7, UR5 ;  /* 0x0000000507077e21 */ /* 0x000fe20008010000 */
[----:B------:R-:W-:Y:S01]  /*d640*/  @!P6 FMUL.FTZ R0, R12, -1.4426950216293334961 ;  /* 0xbfb8aa3b0c00e820 */ /* 0x000fe20000410000 */
[----:B------:R-:W-:-:S04]  /*d650*/  FSETP.GTU.FTZ.AND P3, PT, R14, 20, PT ;  /* 0x41a000000e00780b */ /* 0x000fc80003f7c000 */
[----:B------:R1:W3:Y:S01]  /*d660*/  @!P1 MUFU.RCP R13, R3 ;  /* 0x00000003000d9308 */ /* 0x0002e20000001000 */
[----:B----4-:R-:W-:-:S07]  /*d670*/  @!P0 FADD.FTZ R4, R4, 1 ;  /* 0x3f80000004048421 */ /* 0x010fce0000010000 */
[----:B------:R-:W4:Y:S01]  /*d680*/  @!P0 MUFU.RCP R4, R4 ;  /* 0x0000000400048308 */ /* 0x000f220000001000 */
[--C-:B-1----:R-:W-:Y:S02]  /*d690*/  HADD2.F32 R3, -RZ, R8.reuse.H0_H0 ;  /* 0x20000008ff037230 */ /* 0x102fe40000004100 */
[----:B0-----:R-:W-:Y:S01]  /*d6a0*/  @!P2 FMUL.FTZ R69, R69, R2 ;  /* 0x000000024545a220 */ /* 0x001fe20000410000 */
[----:B------:R-:W-:Y:S01]  /*d6b0*/  @!P5 FMUL.FTZ R2, R6, -1.4426950216293334961 ;  /* 0xbfb8aa3b0602d820 */ /* 0x000fe20000410000 */
[----:B------:R-:W-:Y:S01]  /*d6c0*/  FSETP.GTU.FTZ.AND P2, PT, R7, 20, PT ;  /* 0x41a000000700780b */ /* 0x000fe20003f5c000 */
[----:B------:R-:W-:Y:S02]  /*d6d0*/  HADD2.F32 R8, -RZ, R8.H1_H1 ;  /* 0x30000008ff087230 */ /* 0x000fe40000004100 */
[----:B------:R-:W-:Y:S01]  /*d6e0*/  FADD.FTZ R6, R3, UR5 ;  /* 0x0000000503067e21 */ /* 0x000fe20008010000 */
[----:B------:R-:W-:Y:S01]  /*d6f0*/  @!P3 FMUL.FTZ R3, R14, -1.4426950216293334961 ;  /* 0xbfb8aa3b0e03b820 */ /* 0x000fe20000410000 */
[----:B------:R-:W0:Y:S01]  /*d700*/  @!P4 MUFU.EX2 R5, R5 ;  /* 0x000000050005c308 */ /* 0x000e220000000800 */
[----:B---3--:R-:W-:Y:S01]  /*d710*/  @!P1 FMUL.FTZ R70, R70, R13 ;  /* 0x0000000d46469220 */ /* 0x008fe20000410000 */
[----:B------:R-:W-:Y:S01]  /*d720*/  FADD.FTZ R8, R8, UR5 ;  /* 0x0000000508087e21 */ /* 0x000fe20008010000 */
[----:B------:R-:W-:-:S05]  /*d730*/  FSETP.GTU.FTZ.AND P1, PT, R6, 20, PT ;  /* 0x41a000000600780b */ /* 0x000fca0003f3c000 */
[----:B------:R-:W1:Y:S01]  /*d740*/  @!P6 MUFU.EX2 R0, R0 ;  /* 0x000000000000e308 */ /* 0x000e620000000800 */
[----:B----4-:R-:W-:Y:S01]  /*d750*/  @!P0 FMUL.FTZ R71, R71, R4 ;  /* 0x0000000447478220 */ /* 0x010fe20000410000 */
[----:B------:R-:W-:Y:S01]  /*d760*/  @!P2 FMUL.FTZ R4, R7, -1.4426950216293334961 ;  /* 0xbfb8aa3b0704a820 */ /* 0x000fe20000410000 */
[----:B------:R-:W-:-:S05]  /*d770*/  FSETP.GTU.FTZ.AND P0, PT, R8, 20, PT ;  /* 0x41a000000800780b */ /* 0x000fca0003f1c000 */
[----:B------:R-:W-:Y:S01]  /*d780*/  @!P1 FMUL.FTZ R6, R6, -1.4426950216293334961 ;  /* 0xbfb8aa3b06069820 */ /* 0x000fe20000410000 */
[----:B0-----:R-:W-:Y:S01]  /*d790*/  @!P4 FADD.FTZ R5, R5, 1 ;  /* 0x3f8000000505c421 */ /* 0x001fe20000010000 */
[----:B------:R-:W0:Y:S06]  /*d7a0*/  @!P3 MUFU.EX2 R3, R3 ;  /* 0x000000030003b308 */ /* 0x000e2c0000000800 */
[----:B------:R-:W-:Y:S01]  /*d7b0*/  @!P0 FMUL.FTZ R7, R8, -1.4426950216293334961 ;  /* 0xbfb8aa3b08078820 */ /* 0x000fe20000410000 */
[--C-:B------:R-:W-:Y:S01]  /*d7c0*/  HADD2.F32 R8, -RZ, R9.reuse.H0_H0 ;  /* 0x20000009ff087230 */ /* 0x100fe20000004100 */
[----:B------:R-:W3:Y:S01]  /*d7d0*/  @!P2 MUFU.EX2 R4, R4 ;  /* 0x000000040004a308 */ /* 0x000ee20000000800 */
[----:B-1----:R-:W-:Y:S01]  /*d7e0*/  @!P6 FADD.FTZ R0, R0, 1 ;  /* 0x3f8000000000e421 */ /* 0x002fe20000010000 */
[----:B------:R-:W-:-:S02]  /*d7f0*/  HADD2.F32 R9, -RZ, R9.H1_H1 ;  /* 0x30000009ff097230 */ /* 0x000fc40000004100 */
[----:B------:R-:W-:-:S03]  /*d800*/  FADD.FTZ R8, R8, UR5 ;  /* 0x0000000508087e21 */ /* 0x000fc60008010000 */
[----:B------:R-:W-:Y:S01]  /*d810*/  FADD.FTZ R9, R9, UR5 ;  /* 0x0000000509097e21 */ /* 0x000fe20008010000 */
[----:B------:R-:W1:Y:S01]  /*d820*/  @!P4 MUFU.RCP R5, R5 ;  /* 0x000000050005c308 */ /* 0x000e620000001000 */
[----:B0-----:R-:W-:-:S07]  /*d830*/  @!P3 FADD.FTZ R3, R3, 1 ;  /* 0x3f8000000303b421 */ /* 0x001fce0000010000 */
[----:B------:R-:W0:Y:S01]  /*d840*/  @!P1 MUFU.EX2 R6, R6 ;  /* 0x0000000600069308 */ /* 0x000e220000000800 */
[----:B---3--:R-:W-:-:S07]  /*d850*/  @!P2 FADD.FTZ R4, R4, 1 ;  /* 0x3f8000000404a421 */ /* 0x008fce0000010000 */
[----:B------:R-:W3:Y:S01]  /*d860*/  @!P5 MUFU.EX2 R2, R2 ;  /* 0x000000020002d308 */ /* 0x000ee20000000800 */
[----:B-1----:R-:W-:Y:S01]  /*d870*/  @!P4 FMUL.FTZ R72, R72, R5 ;  /* 0x000000054848c220 */ /* 0x002fe20000410000 */
[----:B------:R-:W-:-:S06]  /*d880*/  FSETP.GTU.FTZ.AND P4, PT, R8, 20, PT ;  /* 0x41a000000800780b */ /* 0x000fcc0003f9c000 */
[----:B------:R1:W4:Y:S01]  /*d890*/  @!P6 MUFU.RCP R12, R0 ;  /* 0x00000000000ce308 */ /* 0x0003220000001000 */
[----:B0-----:R-:W-:-:S07]  /*d8a0*/  @!P1 FADD.FTZ R6, R6, 1 ;  /* 0x3f80000006069421 */ /* 0x001fce0000010000 */
[----:B------:R0:W5:Y:S01]  /*d8b0*/  @!P3 MUFU.RCP R14, R3 ;  /* 0x00000003000eb308 */ /* 0x0001620000001000 */
[----:B---3--:R-:W-:Y:S01]  /*d8c0*/  @!P5 FADD.FTZ R2, R2, 1 ;  /* 0x3f8000000202d421 */ /* 0x008fe20000010000 */
[--C-:B-1----:R-:W-:Y:S02]  /*d8d0*/  HADD2.F32 R0, -RZ, R10.reuse.H0_H0 ;  /* 0x2000000aff007230 */ /* 0x102fe40000004100 */
[----:B------:R-:W-:-:S04]  /*d8e0*/  HADD2.F32 R10, -RZ, R10.H1_H1 ;  /* 0x3000000aff0a7230 */ /* 0x000fc80000004100 */
[----:B------:R-:W1:Y:S01]  /*d8f0*/  @!P2 MUFU.RCP R5, R4 ;  /* 0x000000040005a308 */ /* 0x000e620000001000 */
[----:B0-----:R-:W-:Y:S01]  /*d900*/  FADD.FTZ R3, R0, UR5 ;  /* 0x0000000500037e21 */ /* 0x001fe20008010000 */
[----:B------:R-:W-:Y:S01]  /*d910*/  @!P4 FMUL.FTZ R0, R8, -1.4426950216293334961 ;  /* 0xbfb8aa3b0800c820 */ /* 0x000fe20000410000 */
[----:B------:R-:W-:Y:S01]  /*d920*/  FADD.FTZ R10, R10, UR5 ;  /* 0x000000050a0a7e21 */ /* 0x000fe20008010000 */
[----:B----4-:R-:W-:Y:S01]  /*d930*/  @!P6 FMUL.FTZ R73, R73, R12 ;  /* 0x0000000c4949e220 */ /* 0x010fe20000410000 */
[----:B------:R-:W-:-:S03]  /*d940*/  FSETP.GTU.FTZ.AND P6, PT, R9, 20, PT ;  /* 0x41a000000900780b */ /* 0x000fc60003fdc000 */
[----:B------:R0:W3:Y:S01]  /*d950*/  @!P5 MUFU.RCP R13, R2 ;  /* 0x00000002000dd308 */ /* 0x0000e20000001000 */
[----:B-----5:R-:W-:Y:S01]  /*d960*/  @!P3 FMUL.FTZ R75, R75, R14 ;  /* 0x0000000e4b4bb220 */ /* 0x020fe20000410000 */
[----:B------:R-:W-:-:S06]  /*d970*/  FSETP.GTU.FTZ.AND P3, PT, R10, 20, PT ;  /* 0x41a000000a00780b */ /* 0x000fcc0003f7c000 */
[----:B------:R-:W4:Y:S01]  /*d980*/  @!P1 MUFU.RCP R6, R6 ;  /* 0x0000000600069308 */ /* 0x000f220000001000 */
[--C-:B0-----:R-:W-:Y:S02]  /*d990*/  HADD2.F32 R2, -RZ, R11.reuse.H0_H0 ;  /* 0x2000000bff027230 */ /* 0x101fe40000004100 */
[----:B-1----:R-:W-:Y:S01]  /*d9a0*/  @!P2 FMUL.FTZ R76, R76, R5 ;  /* 0x000000054c4ca220 */ /* 0x002fe20000410000 */
[----:B------:R-:W-:Y:S02]  /*d9b0*/  HADD2.F32 R11, -RZ, R11.H1_H1 ;  /* 0x3000000bff0b7230 */ /* 0x000fe40000004100 */
[----:B------:R-:W-:Y:S01]  /*d9c0*/  FADD.FTZ R8, R2, UR5 ;  /* 0x0000000502087e21 */ /* 0x000fe20008010000 */
[----:B------:R-:W-:Y:S02]  /*d9d0*/  @!P6 FMUL.FTZ R2, R9, -1.4426950216293334961 ;  /* 0xbfb8aa3b0902e820 */ /* 0x000fe40000410000 */
[----:B------:R-:W-:Y:S01]  /*d9e0*/  FADD.FTZ R12, R11, UR5 ;  /* 0x000000050b0c7e21 */ /* 0x000fe20008010000 */
[----:B---3--:R-:W-:Y:S01]  /*d9f0*/  @!P5 FMUL.FTZ R74, R74, R13 ;  /* 0x0000000d4a4ad220 */ /* 0x008fe20000410000 */
[----:B------:R-:W-:Y:S01]  /*da00*/  FSETP.GTU.FTZ.AND P5, PT, R3, 20, PT ;  /* 0x41a000000300780b */ /* 0x000fe20003fbc000 */
[----:B------:R-:W-:Y:S01]  /*da10*/  @!P3 FMUL.FTZ R4, R10, -1.4426950216293334961 ;  /* 0xbfb8aa3b0a04b820 */ /* 0x000fe20000410000 */
[----:B------:R-:W-:Y:S01]  /*da20*/  FSETP.GTU.FTZ.AND P2, PT, R8, 20, PT ;  /* 0x41a000000800780b */ /* 0x000fe20003f5c000 */
[----:B------:R-:W0:Y:S01]  /*da30*/  @!P6 MUFU.EX2 R2, R2 ;  /* 0x000000020002e308 */ /* 0x000e220000000800 */
[----:B------:R-:W-:-:S02]  /*da40*/  F2FP.F16.F32.PACK_AB R11, R59, R60 ;  /* 0x0000003c3b0b723e */ /* 0x000fc400000000ff */
[----:B------:R-:W-:Y:S01]  /*da50*/  F2FP.F16.F32.PACK_AB R10, R61, R62 ;  /* 0x0000003e3d0a723e */ /* 0x000fe200000000ff */
[----:B----4-:R-:W-:Y:S01]  /*da60*/  @!P1 FMUL.FTZ R77, R77, R6 ;  /* 0x000000064d4d9220 */ /* 0x010fe20000410000 */
[----:B------:R-:W-:Y:S02]  /*da70*/  FSETP.GTU.FTZ.AND P1, PT, R12, 20, PT ;  /* 0x41a000000c00780b */ /* 0x000fe40003f3c000 */
[----:B------:R-:W-:Y:S01]  /*da80*/  F2FP.F16.F32.PACK_AB R9, R63, R64 ;  /* 0x000000403f09723e */ /* 0x000fe200000000ff */
[----:B------:R-:W1:Y:S02]  /*da90*/  @!P0 MUFU.EX2 R7, R7 ;  /* 0x0000000700078308 */ /* 0x000e640000000800 */
[----:B------:R-:W-:Y:S02]  /*daa0*/  @!P5 FMUL.FTZ R3, R3, -1.4426950216293334961 ;  /* 0xbfb8aa3b0303d820 */ /* 0x000fe40000410000 */
[----:B------:R-:W-:Y:S01]  /*dab0*/  @!P2 FMUL.FTZ R5, R8, -1.4426950216293334961 ;  /* 0xbfb8aa3b0805a820 */ /* 0x000fe20000410000 */
[----:B------:R-:W-:-:S03]  /*dac0*/  F2FP.F16.F32.PACK_AB R8, R65, R66 ;  /* 0x000000424108723e */ /* 0x000fc600000000ff */
[----:B------:R-:W3:Y:S01]  /*dad0*/  @!P5 MUFU.EX2 R3, R3 ;  /* 0x000000030003d308 */ /* 0x000ee20000000800 */
[----:B0-----:R-:W-:Y:S01]  /*dae0*/  @!P6 FADD.FTZ R2, R2, 1 ;  /* 0x3f8000000202e421 */ /* 0x001fe20000010000 */
[----:B------:R-:W-:Y:S01]  /*daf0*/  STS.128 [R83], R8 ;  /* 0x0000000853007388 */ /* 0x000fe20000000c00 */
[----:B------:R-:W-:Y:S01]  /*db00*/  @!P1 FMUL.FTZ R6, R12, -1.4426950216293334961 ;  /* 0xbfb8aa3b0c069820 */ /* 0x000fe20000410000 */
[----:B------:R-:W-:Y:S02]  /*db10*/  NOP ;  /* 0x0000000000007918 */ /* 0x000fe40000000000 */
[----:B------:R-:W0:Y:S02]  /*db20*/  LDS.128 R8, [R101] ;  /* 0x0000000065087984 */ /* 0x000e240000000c00 */
[----:B------:R-:W4:Y:S01]  /*db30*/  @!P4 MUFU.EX2 R0, R0 ;  /* 0x000000000000c308 */ /* 0x000f220000000800 */
[----:B-1----:R-:W-:Y:S01]  /*db40*/  @!P0 FADD.FTZ R7, R7, 1 ;  /* 0x3f80000007078421 */ /* 0x002fe20000010000 */
[----:B------:R-:W1:Y:S01]  /*db50*/  LDS.128 R12, [R101+0x200] ;  /* 0x00020000650c7984 */ /* 0x000e620000000c00 */
[----:B---3--:R-:W-:-:S05]  /*db60*/  @!P5 FADD.FTZ R3, R3, 1 ;  /* 0x3f8000000303d421 */ /* 0x008fca0000010000 */
[----:B------:R-:W3:Y:S08]  /*db70*/  @!P1 MUFU.EX2 R6, R6 ;  /* 0x0000000600069308 */ /* 0x000ef00000000800 */
[----:B------:R-:W5:Y:S01]  /*db80*/  @!P3 MUFU.EX2 R4, R4 ;  /* 0x000000040004b308 */ /* 0x000f620000000800 */
[----:B----4-:R-:W-:-:S07]  /*db90*/  @!P4 FADD.FTZ R0, R0, 1 ;  /* 0x3f8000000000c421 */ /* 0x010fce0000010000 */
[----:B------:R-:W4:Y:S01]  /*dba0*/  @!P2 MUFU.EX2 R5, R5 ;  /* 0x000000050005a308 */ /* 0x000f220000000800 */
[----:B---3--:R-:W-:-:S07]  /*dbb0*/  @!P1 FADD.FTZ R6, R6, 1 ;  /* 0x3f80000006069421 */ /* 0x008fce0000010000 */
[----:B------:R3:W2:Y:S01]  /*dbc0*/  @!P6 MUFU.RCP R17, R2 ;  /* 0x000000020011e308 */ /* 0x0006a20000001000 */
[----:B-----5:R-:W-:-:S07]  /*dbd0*/  @!P3 FADD.FTZ R4, R4, 1 ;  /* 0x3f8000000404b421 */ /* 0x020fce0000010000 */
[----:B------:R5:W0:Y:S01]  /*dbe0*/  @!P5 MUFU.RCP R16, R3 ;  /* 0x000000030010d308 */ /* 0x000a220000001000 */
[----:B---3--:R-:W-:Y:S01]  /*dbf0*/  MOV R2, UR7 ;  /* 0x0000000700027c02 */ /* 0x008fe20008000f00 */
[----:B----4-:R-:W-:-:S06]  /*dc00*/  @!P2 FADD.FTZ R5, R5, 1 ;  /* 0x3f8000000505a421 */ /* 0x010fcc0000010000 */
[----:B------:R-:W3:Y:S01]  /*dc10*/  @!P0 MUFU.RCP R7, R7 ;  /* 0x0000000700078308 */ /* 0x000ee20000001000 */
[----:B-----5:R-:W-:Y:S01]  /*dc20*/  MOV R3, UR16 ;  /* 0x0000001000037c02 */ /* 0x020fe20008000f00 */
[----:B--2---:R-:W-:Y:S01]  /*dc30*/  @!P6 FMUL.FTZ R80, R80, R17 ;  /* 0x000000115050e220 */ /* 0x004fe20000410000 */
[----:B------:R-:W-:Y:S02]  /*dc40*/  ULDC.64 UR16, c[0x0][0x3a8] ;  /* 0x0000ea0000107ab9 */ /* 0x000fe40000000a00 */
[----:B------:R-:W-:Y:S01]  /*dc50*/  UIMAD UR7, UR19, UR16, URZ ;  /* 0x00000010130772a4 */ /* 0x000fe2000f8e023f */
[----:B------:R-:W-:Y:S01]  /*dc60*/  IMAD.WIDE R2, R102, 0x10, R2 ;  /* 0x0000001066027825 */ /* 0x000fe200078e0202 */
[----:B------:R-:W-:Y:S01]  /*dc70*/  UIMAD.WIDE.U32 UR8, UR11, UR16, UR8 ;  /* 0x000000100b0872a5 */ /* 0x000fe2000f8e0008 */
[----:B------:R-:W2:Y:S02]  /*dc80*/  @!P4 MUFU.RCP R0, R0 ;  /* 0x000000000000c308 */ /* 0x000ea40000001000 */
[----:B0-----:R-:W-:Y:S01]  /*dc90*/  @!P5 FMUL.FTZ R81, R81, R16 ;  /* 0x000000105151d220 */ /* 0x001fe20000410000 */
[----:B------:R-:W-:Y:S01]  /*dca0*/  UIMAD UR7, UR11, UR17, UR7 ;  /* 0x000000110b0772a4 */ /* 0x000fe2000f8e0207 */
[----:B------:R-:W-:Y:S02]  /*dcb0*/  STG.E.128 desc[UR28][R2.64], R8 ;  /* 0x0000000802007986 */ /* 0x000fe4000c101d1c */
[----:B------:R-:W-:Y:S01]  /*dcc0*/  ULDC.64 UR16, c[0x0][0x3b0] ;  /* 0x0000ec0000107ab9 */ /* 0x000fe20000000a00 */
[----:B------:R-:W-:Y:S01]  /*dcd0*/  UIADD3 UR9, UR9, UR7, URZ ;  /* 0x0000000709097290 */ /* 0x000fe2000fffe03f */
[----:B-1----:R0:W-:Y:S01]  /*dce0*/  STG.E.128 desc[UR28][R2.64+0x200], R12 ;  /* 0x0002000c02007986 */ /* 0x0021e2000c101d1c */
[----:B------:R1:W4:Y:S01]  /*dcf0*/  @!P3 MUFU.RCP R19, R4 ;  /* 0x000000040013b308 */ /* 0x0003220000001000 */
[----:B---3--:R-:W-:Y:S01]  /*dd00*/  @!P0 FMUL.FTZ R78, R78, R7 ;  /* 0x000000074e4e8220 */ /* 0x008fe20000410000 */
[----:B------:R-:W-:Y:S01]  /*dd10*/  F2FP.F16.F32.PACK_AB R7, R76, R75 ;  /* 0x0000004b4c07723e */ /* 0x000fe200000000ff */
[----:B------:R-:W-:-:S02]  /*dd20*/  UIMAD UR7, UR22, UR16, URZ ;  /* 0x00000010160772a4 */ /* 0x000fc4000f8e023f */
[----:B------:R-:W-:Y:S01]  /*dd30*/  UIMAD.WIDE.U32 UR8, UR10, UR16, UR8 ;  /* 0x000000100a0872a5 */ /* 0x000fe2000f8e0008 */
[----:B------:R-:W-:Y:S01]  /*dd40*/  F2FP.F16.F32.PACK_AB R16, R78, R77 ;  /* 0x0000004d4e10723e */ /* 0x000fe200000000ff */
[----:B------:R-:W-:Y:S01]  /*dd50*/  UIMAD UR7, UR10, UR17, UR7 ;  /* 0x000000110a0772a4 */ /* 0x000fe2000f8e0207 */
[----:B------:R3:W5:Y:S01]  /*dd60*/  @!P2 MUFU.RCP R21, R5 ;  /* 0x000000050015a308 */ /* 0x0007620000001000 */
[----:B--2---:R-:W-:Y:S01]  /*dd70*/  @!P4 FMUL.FTZ R79, R79, R0 ;  /* 0x000000004f4fc220 */ /* 0x004fe20000410000 */
[----:B-1----:R-:W-:Y:S01]  /*dd80*/  F2FP.F16.F32.PACK_AB R4, R70, R69 ;  /* 0x000000454604723e */ /* 0x002fe200000000ff */
[----:B------:R-:W-:Y:S01]  /*dd90*/  ULDC.64 UR16, c[0x0][0x3f0] ;  /* 0x0000fc0000107ab9 */ /* 0x000fe20000000a00 */
[----:B------:R-:W-:Y:S02]  /*dda0*/  UIADD3 UR9, UR9, UR7, URZ ;  /* 0x0000000709097290 */ /* 0x000fe4000fffe03f */
[----:B------:R-:W-:Y:S01]  /*ddb0*/  F2FP.F16.F32.PACK_AB R17, R80, R79 ;  /* 0x0000004f5011723e */ /* 0x000fe200000000ff */
[----:B------:R-:W-:Y:S01]  /*ddc0*/  ULEA UR7, UP0, UR8, UR16, 0x1 ;  /* 0x0000001008077291 */ /* 0x000fe2000f80083f */
[----:B------:R-:W1:Y:S01]  /*ddd0*/  @!P1 MUFU.RCP R6, R6 ;  /* 0x0000000600069308 */ /* 0x000e620000001000 */
[----:B----4-:R-:W-:Y:S01]  /*dde0*/  @!P3 FMUL.FTZ R82, R82, R19 ;  /* 0x000000135252b220 */ /* 0x010fe20000410000 */
[----:B---3--:R-:W-:Y:S01]  /*ddf0*/  FADD.FTZ R5, R69, R106 ;  /* 0x0000006a45057221 */ /* 0x008fe20000010000 */
        /* <DEDUP_REMOVED lines=12> */
[----:B-1----:R-:W-:Y:S01]  /*dec0*/  @!P1 FMUL.FTZ R67, R67, R6 ;  /* 0x0000000643439220 */ /* 0x002fe20000410000 */
        /* <DEDUP_REMOVED lines=23> */
.L_x_11446:
        /* <DEDUP_REMOVED lines=37> */
.L_x_11578:
[----:B------:R-:W-:Y:S05]  /*e290*/  BSYNC B0 ;  /* 0x0000000000007941 */ /* 0x000fea0003800000 */
.L_x_11577:
        /* <DEDUP_REMOVED lines=40> */
.L_x_11580:
[----:B0-----:R-:W0:Y:S02]  /*e520*/  S2R R11, SR_TID.X ;  /* 0x00000000000b7919 */ /* 0x001e240000002100 */
.L_x_11581:
[----:B------:R-:W-:Y:S05]  /*e530*/  BSYNC B0 ;  /* 0x0000000000007941 */ /* 0x000fea0003800000 */
.L_x_11579:
        /* <DEDUP_REMOVED lines=23> */
.L_x_11583:
        /* <DEDUP_REMOVED lines=32> */
.L_x_11582:
[----:B------:R-:W-:Y:S05]  /*e8b0*/  EXIT ;  /* 0x000000000000794d */ /* 0x000fea0003800000 */
.L_x_11484:
[----:B------:R-:W-:Y:S01]  /*e8c0*/  HFMA2.MMA R237, -RZ, RZ, 0, 5.9604644775390625e-08 ;  /* 0x00000001ffed7435 */ /* 0x000fe200000001ff */
[----:B------:R-:W-:Y:S02]  /*e8d0*/  MOV R238, R233 ;  /* 0x000000e900ee7202 */ /* 0x000fe40000000f00 */
[----:B------:R-:W-:Y:S02]  /*e8e0*/  MOV R236, RZ ;  /* 0x000000ff00ec7202 */ /* 0x000fe40000000f00 */
[----:B------:R-:W-:-:S07]  /*e8f0*/  MOV R23, 0xffffffff ;  /* 0xffffffff00177802 */ /* 0x000fce0000000f00 */
[----:B0-2---:R-:W-:Y:S05]  /*e900*/  WARPSYNC.COLLECTIVE R23, `(.L_x_11584) ;  /* 0x0000000017087348 */ /* 0x005fea0003c00000 */
[----:B------:R1:W3:Y:S02]  /*e910*/  SHFL.UP P3, R21, R238, R237, R236 ;  /* 0x040000edee157389 */ /* 0x0002e400000600ec */
[----:B0123--:R-:W-:Y:S01]  /*e920*/  ENDCOLLECTIVE ;  /* 0x000000000000791b */ /* 0x00ffe20003800000 */
.L_x_11584:
[----:B------:R-:W-:Y:S02]  /*e930*/  MOV R238, R20 ;  /* 0x0000001400ee7202 */ /* 0x000fe40000000f00 */
[----:B------:R-:W-:-:S07]  /*e940*/  MOV R22, R21 ;  /* 0x0000001500167202 */ /* 0x000fce0000000f00 */
[----:B------:R-:W-:Y:S05]  /*e950*/  WARPSYNC.COLLECTIVE R23, `(.L_x_11585) ;  /* 0x0000000017087348 */ /* 0x000fea0003c00000 */
[----:B------:R0:W1:Y:S02]  /*e960*/  SHFL.UP P3, R21, R238, R237, R236 ;  /* 0x040000edee157389 */ /* 0x00006400000600ec */
[----:B01----:R-:W-:Y:S01]  /*e970*/  ENDCOLLECTIVE ;  /* 0x000000000000791b */ /* 0x003fe20003800000 */
.L_x_11585:
[----:B------:R-:W-:Y:S02]  /*e980*/  MOV R238, R234 ;  /* 0x000000ea00ee7202 */ /* 0x000fe40000000f00 */
[----:B------:R-:W-:-:S07]  /*e990*/  MOV R231, R21 ;  /* 0x0000001500e77202 */ /* 0x000fce0000000f00 */
[----:B------:R-:W-:Y:S05]  /*e9a0*/  WARPSYNC.COLLECTIVE R23, `(.L_x_11586) ;  /* 0x0000000017087348 */ /* 0x000fea0003c00000 */
[----:B------:R0:W1:Y:S02]  /*e9b0*/  SHFL.UP P3, R21, R238, R237, R236 ;  /* 0x040000edee157389 */ /* 0x00006400000600ec */
[----:B01----:R-:W-:Y:S01]  /*e9c0*/  ENDCOLLECTIVE ;  /* 0x000000000000791b */ /* 0x003fe20003800000 */
.L_x_11586:
[----:B------:R-:W-:Y:S02]  /*e9d0*/  MOV R238, R235 ;  /* 0x000000eb00ee7202 */ /* 0x000fe40000000f00 */
[----:B------:R-:W-:-:S07]  /*e9e0*/  MOV R239, R21 ;  /* 0x0000001500ef7202 */ /* 0x000fce0000000f00 */
[----:B------:R-:W-:Y:S05]  /*e9f0*/  WARPSYNC.COLLECTIVE R23, `(.L_x_11587) ;  /* 0x0000000017087348 */ /* 0x000fea0003c00000 */
[----:B------:R0:W1:Y:S02]  /*ea00*/  SHFL.UP P3, R21, R238, R237, R236 ;  /* 0x040000edee157389 */ /* 0x00006400000600ec */
[----:B01----:R-:W-:Y:S01]  /*ea10*/  ENDCOLLECTIVE ;  /* 0x000000000000791b */ /* 0x003fe20003800000 */
.L_x_11587:
        /* <DEDUP_REMOVED lines=17> */
.L_x_11588:
[----:B------:R-:W-:Y:S02]  /*eb30*/  MOV R238, R20 ;  /* 0x0000001400ee7202 */ /* 0x000fe40000000f00 */
[----:B------:R-:W-:-:S07]  /*eb40*/  MOV R22, R21 ;  /* 0x0000001500167202 */ /* 0x000fce0000000f00 */
[----:B------:R-:W-:Y:S05]  /*eb50*/  WARPSYNC.COLLECTIVE R23, `(.L_x_11589) ;  /* 0x0000000017087348 */ /* 0x000fea0003c00000 */
[----:B------:R0:W1:Y:S02]  /*eb60*/  SHFL.UP P3, R21, R238, R237, R236 ;  /* 0x040000edee157389 */ /* 0x00006400000600ec */
[----:B01----:R-:W-:Y:S01]  /*eb70*/  ENDCOLLECTIVE ;  /* 0x000000000000791b */ /* 0x003fe20003800000 */
.L_x_11589:
[----:B------:R-:W-:Y:S02]  /*eb80*/  MOV R238, R234 ;  /* 0x000000ea00ee7202 */ /* 0x000fe40000000f00 */
[----:B------:R-:W-:-:S07]  /*eb90*/  MOV R231, R21 ;  /* 0x0000001500e77202 */ /* 0x000fce0000000f00 */
[----:B------:R-:W-:Y:S05]  /*eba0*/  WARPSYNC.COLLECTIVE R23, `(.L_x_11590) ;  /* 0x0000000017087348 */ /* 0x000fea0003c00000 */
[----:B------:R0:W1:Y:S02]  /*ebb0*/  SHFL.UP P3, R21, R238, R237, R236 ;  /* 0x040000edee157389 */ /* 0x00006400000600ec */
[----:B01----:R-:W-:Y:S01]  /*ebc0*/  ENDCOLLECTIVE ;  /* 0x000000000000791b */ /* 0x003fe20003800000 */
.L_x_11590:
[----:B------:R-:W-:Y:S02]  /*ebd0*/  MOV R238, R235 ;  /* 0x000000eb00ee7202 */ /* 0x000fe40000000f00 */
[----:B------:R-:W-:-:S07]  /*ebe0*/  MOV R239, R21 ;  /* 0x0000001500ef7202 */ /* 0x000fce0000000f00 */
[----:B------:R-:W-:Y:S05]  /*ebf0*/  WARPSYNC.COLLECTIVE R23, `(.L_x_11591) ;  /* 0x0000000017087348 */ /* 0x000fea0003c00000 */
[----:B------:R0:W1:Y:S02]  /*ec00*/  SHFL.UP P3, R21, R238, R237, R236 ;  /* 0x040000edee157389 */ /* 0x00006400000600ec */
[----:B01----:R-:W-:Y:S01]  /*ec10*/  ENDCOLLECTIVE ;  /* 0x000000000000791b */ /* 0x003fe20003800000 */
.L_x_11591:
        /* <DEDUP_REMOVED lines=17> */
.L_x_11592:
[----:B------:R-:W-:Y:S02]  /*ed30*/  MOV R238, R20 ;  /* 0x0000001400ee7202 */ /* 0x000fe40000000f00 */
[----:B------:R-:W-:-:S07]  /*ed40*/  MOV R22, R21 ;  /* 0x0000001500167202 */ /* 0x000fce0000000f00 */
[----:B------:R-:W-:Y:S05]  /*ed50*/  WARPSYNC.COLLECTIVE R23, `(.L_x_11593) ;  /* 0x0000000017087348 */ /* 0x000fea0003c00000 */
[----:B------:R0:W1:Y:S02]  /*ed60*/  SHFL.UP P3, R21, R238, R237, R236 ;  /* 0x040000edee157389 */ /* 0x00006400000600ec */
[----:B01----:R-:W-:Y:S01]  /*ed70*/  ENDCOLLECTIVE ;  /* 0x000000000000791b */ /* 0x003fe20003800000 */
.L_x_11593:
[----:B------:R-:W-:Y:S02]  /*ed80*/  MOV R238, R234 ;  /* 0x000000ea00ee7202 */ /* 0x000fe40000000f00 */
[----:B------:R-:W-:-:S07]  /*ed90*/  MOV R231, R21 ;  /* 0x0000001500e77202 */ /* 0x000fce0000000f00 */
[----:B------:R-:W-:Y:S05]  /*eda0*/  WARPSYNC.COLLECTIVE R23, `(.L_x_11594) ;  /* 0x0000000017087348 */ /* 0x000fea0003c00000 */
[----:B------:R0:W1:Y:S02]  /*edb0*/  SHFL.UP P3, R21, R238, R237, R236 ;  /* 0x040000edee157389 */ /* 0x00006400000600ec */
[----:B01----:R-:W-:Y:S01]  /*edc0*/  ENDCOLLECTIVE ;  /* 0x000000000000791b */ /* 0x003fe20003800000 */
.L_x_11594:
[----:B------:R-:W-:Y:S02]  /*edd0*/  MOV R238, R235 ;  /* 0x000000eb00ee7202 */ /* 0x000fe40000000f00 */
[----:B------:R-:W-:-:S07]  /*ede0*/  MOV R239, R21 ;  /* 0x0000001500ef7202 */ /* 0x000fce0000000f00 */
[----:B------:R-:W-:Y:S05]  /*edf0*/  WARPSYNC.COLLECTIVE R23, `(.L_x_11595) ;  /* 0x0000000017087348 */ /* 0x000fea0003c00000 */
[----:B------:R0:W1:Y:S02]  /*ee00*/  SHFL.UP P3, R21, R238, R237, R236 ;  /* 0x040000edee157389 */ /* 0x00006400000600ec */
[----:B01----:R-:W-:Y:S01]  /*ee10*/  ENDCOLLECTIVE ;  /* 0x000000000000791b */ /* 0x003fe20003800000 */
.L_x_11595:
        /* <DEDUP_REMOVED lines=17> */
.L_x_11596:
[----:B------:R-:W-:Y:S02]  /*ef30*/  MOV R238, R20 ;  /* 0x0000001400ee7202 */ /* 0x000fe40000000f00 */
[----:B------:R-:W-:-:S07]  /*ef40*/  MOV R22, R21 ;  /* 0x0000001500167202 */ /* 0x000fce0000000f00 */
[----:B------:R-:W-:Y:S05]  /*ef50*/  WARPSYNC.COLLECTIVE R23, `(.L_x_11597) ;  /* 0x0000000017087348 */ /* 0x000fea0003c00000 */
[----:B------:R0:W1:Y:S02]  /*ef60*/  SHFL.UP P3, R21, R238, R237, R236 ;  /* 0x040000edee157389 */ /* 0x00006400000600ec */
[----:B01----:R-:W-:Y:S01]  /*ef70*/  ENDCOLLECTIVE ;  /* 0x000000000000791b */ /* 0x003fe20003800000 */
.L_x_11597:
[----:B------:R-:W-:Y:S02]  /*ef80*/  MOV R238, R234 ;  /* 0x000000ea00ee7202 */ /* 0x000fe40000000f00 */
[----:B------:R-:W-:-:S07]  /*ef90*/  MOV R231, R21 ;  /* 0x0000001500e77202 */ /* 0x000fce0000000f00 */
[----:B------:R-:W-:Y:S05]  /*efa0*/  WARPSYNC.COLLECTIVE R23, `(.L_x_11598) ;  /* 0x0000000017087348 */ /* 0x000fea0003c00000 */
[----:B------:R0:W1:Y:S02]  /*efb0*/  SHFL.UP P3, R21, R238, R237, R236 ;  /* 0x040000edee157389 */ /* 0x00006400000600ec */
[----:B01----:R-:W-:Y:S01]  /*efc0*/  ENDCOLLECTIVE ;  /* 0x000000000000791b */ /* 0x003fe20003800000 */
.L_x_11598:
[----:B------:R-:W-:Y:S02]  /*efd0*/  MOV R238, R235 ;  /* 0x000000eb00ee7202 */ /* 0x000fe40000000f00 */
[----:B------:R-:W-:-:S07]  /*efe0*/  MOV R239, R21 ;  /* 0x0000001500ef7202 */ /* 0x000fce0000000f00 */
[----:B------:R-:W-:Y:S05]  /*eff0*/  WARPSYNC.COLLECTIVE R23, `(.L_x_11599) ;  /* 0x0000000017087348 */ /* 0x000fea0003c00000 */
[----:B------:R0:W1:Y:S02]  /*f000*/  SHFL.UP P3, R21, R238, R237, R236 ;  /* 0x040000edee157389 */ /* 0x00006400000600ec */
[----:B01----:R-:W-:Y:S01]  /*f010*/  ENDCOLLECTIVE ;  /* 0x000000000000791b */ /* 0x003fe20003800000 */
.L_x_11599:
        /* <DEDUP_REMOVED lines=17> */
.L_x_11600:
[----:B------:R-:W-:Y:S02]  /*f130*/  MOV R238, R20 ;  /* 0x0000001400ee7202 */ /* 0x000fe40000000f00 */
[----:B------:R-:W-:-:S07]  /*f140*/  MOV R22, R21 ;  /* 0x0000001500167202 */ /* 0x000fce0000000f00 */
[----:B------:R-:W-:Y:S05]  /*f150*/  WARPSYNC.COLLECTIVE R23, `(.L_x_11601) ;  /* 0x0000000017087348 */ /* 0x000fea0003c00000 */
[----:B------:R0:W1:Y:S02]  /*f160*/  SHFL.UP P3, R21, R238, R237, R236 ;  /* 0x040000edee157389 */ /* 0x00006400000600ec */
[----:B01----:R-:W-:Y:S01]  /*f170*/  ENDCOLLECTIVE ;  /* 0x000000000000791b */ /* 0x003fe20003800000 */
.L_x_11601:
[----:B------:R-:W-:Y:S02]  /*f180*/  MOV R238, R234 ;  /* 0x000000ea00ee7202 */ /* 0x000fe40000000f00 */
[----:B------:R-:W-:-:S07]  /*f190*/  MOV R231, R21 ;  /* 0x0000001500e77202 */ /* 0x000fce0000000f00 */
[----:B------:R-:W-:Y:S05]  /*f1a0*/  WARPSYNC.COLLECTIVE R23, `(.L_x_11602) ;  /* 0x0000000017087348 */ /* 0x000fea0003c00000 */
[----:B------:R0:W1:Y:S02]  /*f1b0*/  SHFL.UP P3, R21, R238, R237, R236 ;  /* 0x040000edee157389 */ /* 0x00006400000600ec */
[----:B01----:R-:W-:Y:S01]  /*f1c0*/  ENDCOLLECTIVE ;  /* 0x000000000000791b */ /* 0x003fe20003800000 */
.L_x_11602:
[----:B------:R-:W-:Y:S02]  /*f1d0*/  MOV R238, R235 ;  /* 0x000000eb00ee7202 */ /* 0x000fe40000000f00 */
[----:B------:R-:W-:-:S07]  /*f1e0*/  MOV R239, R21 ;  /* 0x0000001500ef7202 */ /* 0x000fce0000000f00 */
[----:B------:R-:W-:Y:S05]  /*f1f0*/  WARPSYNC.COLLECTIVE R23, `(.L_x_11603) ;  /* 0x0000000017087348 */ /* 0x000fea0003c00000 */
[----:B------:R0:W1:Y:S02]  /*f200*/  SHFL.UP P3, R21, R238, R237, R236 ;  /* 0x040000edee157389 */ /* 0x00006400000600ec */
[----:B01----:R-:W-:Y:S01]  /*f210*/  ENDCOLLECTIVE ;  /* 0x000000000000791b */ /* 0x003fe20003800000 */
.L_x_11603:
[----:B------:R-:W-:Y:S05]  /*f220*/  BRA `(.L_x_11604) ;  /* 0xffffff8000c07947 */ /* 0x000fea000383ffff */
.L_x_11485:
        /* <DEDUP_REMOVED lines=8> */
.L_x_11606:
[----:B------:R-:W-:Y:S05]  /*f2b0*/  BSYNC B0 ;  /* 0x0000000000007941 */ /* 0x000fea0003800000 */
.L_x_11605:
[----:B------:R-:W-:Y:S05]  /*f2c0*/  BRA `(.L_x_11607) ;  /* 0xffffff8000d07947 */ /* 0x000fea000383ffff */
.L_x_11486:
        /* <DEDUP_REMOVED lines=8> */
.L_x_11609:
[----:B------:R-:W-:Y:S05]  /*f350*/  BSYNC B0 ;  /* 0x0000000000007941 */ /* 0x000fea0003800000 */
.L_x_11608:
[----:B------:R-:W-:Y:S05]  /*f360*/  BRA `(.L_x_11610) ;  /* 0xffffff8000b07947 */ /* 0x000fea000383ffff */
.L_x_11487:
        /* <DEDUP_REMOVED lines=8> */
.L_x_11612:
[----:B------:R-:W-:Y:S05]  /*f3f0*/  BSYNC B0 ;  /* 0x0000000000007941 */ /* 0x000fea0003800000 */
.L_x_11611:
[----:B------:R-:W-:Y:S05]  /*f400*/  BRA `(.L_x_11613) ;  /* 0xffffff8000907947 */ /* 0x000fea000383ffff */
.L_x_11488:
        /* <DEDUP_REMOVED lines=8> */
.L_x_11615:
[----:B------:R-:W-:Y:S05]  /*f490*/  BSYNC B0 ;  /* 0x0000000000007941 */ /* 0x000fea0003800000 */
.L_x_11614:
[----:B------:R-:W-:Y:S05]  /*f4a0*/  BRA `(.L_x_11616) ;  /* 0xffffff8000707947 */ /* 0x000fea000383ffff */
.L_x_11489:
        /* <DEDUP_REMOVED lines=8> */
.L_x_11618:
[----:B------:R-:W-:Y:S05]  /*f530*/  BSYNC B0 ;  /* 0x0000000000007941 */ /* 0x000fea0003800000 */
.L_x_11617:
        /* <DEDUP_REMOVED lines=9> */
.L_x_11619:
[----:B------:R-:W-:Y:S02]  /*f5d0*/  MOV R20, 0x1f ;  /* 0x0000001f00147802 */ /* 0x000fe40000000f00 */
[----:B------:R-:W-:Y:S02]  /*f5e0*/  MOV R238, R234 ;  /* 0x000000ea00ee7202 */ /* 0x000fe40000000f00 */
[----:B------:R-:W-:-:S07]  /*f5f0*/  MOV R239, R21 ;  /* 0x0000001500ef7202 */ /* 0x000fce0000000f00 */
[----:B------:R-:W-:Y:S05]  /*f600*/  WARPSYNC.COLLECTIVE R23, `(.L_x_11620) ;  /* 0x0000000017087348 */ /* 0x000fea0003c00000 */
[----:B------:R0:W1:Y:S02]  /*f610*/  SHFL.UP P3, R21, R238, R237, R236 ;  /* 0x040000edee157389 */ /* 0x00006400000600ec */
[----:B01----:R-:W-:Y:S01]  /*f620*/  ENDCOLLECTIVE ;  /* 0x000000000000791b */ /* 0x003fe20003800000 */
.L_x_11620:
[----:B------:R-:W-:Y:S02]  /*f630*/  MOV R238, R235 ;  /* 0x000000eb00ee7202 */ /* 0x000fe40000000f00 */
[----:B------:R-:W-:-:S07]  /*f640*/  MOV R234, R21 ;  /* 0x0000001500ea7202 */ /* 0x000fce0000000f00 */
[----:B------:R-:W-:Y:S05]  /*f650*/  WARPSYNC.COLLECTIVE R23, `(.L_x_11621) ;  /* 0x0000000017087348 */ /* 0x000fea0003c00000 */
[----:B------:R0:W1:Y:S02]  /*f660*/  SHFL.UP P3, R21, R238, R237, R236 ;  /* 0x040000edee157389 */ /* 0x00006400000600ec */
[----:B01----:R-:W-:Y:S01]  /*f670*/  ENDCOLLECTIVE ;  /* 0x000000000000791b */ /* 0x003fe20003800000 */
.L_x_11621:
[----:B------:R-:W-:Y:S01]  /*f680*/  MOV R235, R21 ;  /* 0x0000001500eb7202 */ /* 0x000fe20000000f00 */
[----:B------:R-:W-:-:S11]  /*f690*/  HFMA2.MMA R21, -RZ, RZ, 0, 0 ;  /* 0x00000000ff157435 */ /* 0x000fd600000001ff */
[----:B------:R-:W-:Y:S05]  /*f6a0*/  WARPSYNC.COLLECTIVE R23, `(.L_x_11622) ;  /* 0x0000000017087348 */ /* 0x000fea0003c00000 */
[----:B------:R0:W1:Y:S02]  /*f6b0*/  SHFL.IDX P3, R231, R22, R21, R20 ;  /* 0x0000001516e77389 */ /* 0x0000640000060014 */
[----:B01----:R-:W-:Y:S01]  /*f6c0*/  ENDCOLLECTIVE ;  /* 0x000000000000791b */ /* 0x003fe20003800000 */
.L_x_11622:
[----:B------:R-:W-:Y:S02]  /*f6d0*/  MOV R22, R13 ;  /* 0x0000000d00167202 */ /* 0x000fe40000000f00 */
[----:B------:R-:W-:-:S07]  /*f6e0*/  MOV R12, R231 ;  /* 0x000000e7000c7202 */ /* 0x000fce0000000f00 */
[----:B------:R-:W-:Y:S05]  /*f6f0*/  WARPSYNC.COLLECTIVE R23, `(.L_x_11623) ;  /* 0x0000000017087348 */ /* 0x000fea0003c00000 */
[----:B------:R0:W1:Y:S02]  /*f700*/  SHFL.IDX P3, R231, R22, R21, R20 ;  /* 0x0000001516e77389 */ /* 0x0000640000060014 */
[----:B01----:R-:W-:Y:S01]  /*f710*/  ENDCOLLECTIVE ;  /* 0x000000000000791b */ /* 0x003fe20003800000 */
.L_x_11623:
[----:B------:R-:W-:Y:S02]  /*f720*/  MOV R22, R14 ;  /* 0x0000000e00167202 */ /* 0x000fe40000000f00 */
[----:B------:R-:W-:-:S07]  /*f730*/  MOV R13, R231 ;  /* 0x000000e7000d7202 */ /* 0x000fce0000000f00 */
[----:B------:R-:W-:Y:S05]  /*f740*/  WARPSYNC.COLLECTIVE R23, `(.L_x_11624) ;  /* 0x0000000017087348 */ /* 0x000fea0003c00000 */
[----:B------:R0:W1:Y:S02]  /*f750*/  SHFL.IDX P3, R231, R22, R21, R20 ;  /* 0x0000001516e77389 */ /* 0x0000640000060014 */
[----:B01----:R-:W-:Y:S01]  /*f760*/  ENDCOLLECTIVE ;  /* 0x000000000000791b */ /* 0x003fe20003800000 */
.L_x_11624:
[----:B------:R-:W-:Y:S02]  /*f770*/  MOV R22, R15 ;  /* 0x0000000f00167202 */ /* 0x000fe40000000f00 */
[----:B------:R-:W-:-:S07]  /*f780*/  MOV R14, R231 ;  /* 0x000000e7000e7202 */ /* 0x000fce0000000f00 */
[----:B------:R-:W-:Y:S05]  /*f790*/  WARPSYNC.COLLECTIVE R23, `(.L_x_11625) ;  /* 0x0000000017087348 */ /* 0x000fea0003c00000 */
[----:B------:R0:W1:Y:S02]  /*f7a0*/  SHFL.IDX P3, R231, R22, R21, R20 ;  /* 0x0000001516e77389 */ /* 0x0000640000060014 */
[----:B01----:R-:W-:Y:S01]  /*f7b0*/  ENDCOLLECTIVE ;  /* 0x000000000000791b */ /* 0x003fe20003800000 */
.L_x_11625:
[----:B------:R-:W-:Y:S01]  /*f7c0*/  MOV R15, R231 ;  /* 0x000000e7000f7202 */ /* 0x000fe20000000f00 */
[----:B------:R-:W-:Y:S06]  /*f7d0*/  BRA `(.L_x_11626) ;  /* 0xffffff7c00cc7947 */ /* 0x000fec000383ffff */
.L_x_11491:
[----:B------:R-:W-:Y:S01]  /*f7e0*/  HFMA2.MMA R241, -RZ, RZ, 0, 5.9604644775390625e-08 ;  /* 0x00000001fff17435 */ /* 0x000fe200000001ff */
[----:B------:R-:W-:Y:S02]  /*f7f0*/  MOV R244, R239 ;  /* 0x000000ef00f47202 */ /* 0x000fe40000000f00 */
[----:B------:R-:W-:Y:S02]  /*f800*/  MOV R242, 0x1f ;  /* 0x0000001f00f27802 */ /* 0x000fe40000000f00 */
[----:B------:R-:W-:-:S07]  /*f810*/  MOV R23, 0xffffffff ;  /* 0xffffffff00177802 */ /* 0x000fce0000000f00 */
[----:B-1----:R-:W-:Y:S05]  /*f820*/  WARPSYNC.COLLECTIVE R23, `(.L_x_11627) ;  /* 0x0000000017087348 */ /* 0x002fea0003c00000 */
[----:B------:R0:W2:Y:S02]  /*f830*/  SHFL.DOWN P2, R231, R244, R241, R242 ;  /* 0x080000f1f4e77389 */ /* 0x0000a400000400f2 */
[----:B012---:R-:W-:Y:S01]  /*f840*/  ENDCOLLECTIVE ;  /* 0x000000000000791b */ /* 0x007fe20003800000 */
.L_x_11627:
[----:B------:R-:W-:Y:S02]  /*f850*/  MOV R244, R240 ;  /* 0x000000f000f47202 */ /* 0x000fe40000000f00 */
[----:B------:R-:W-:-:S07]  /*f860*/  MOV R20, R231 ;  /* 0x000000e700147202 */ /* 0x000fce0000000f00 */
[----:B------:R-:W-:Y:S05]  /*f870*/  WARPSYNC.COLLECTIVE R23, `(.L_x_11628) ;  /* 0x0000000017087348 */ /* 0x000fea0003c00000 */
[----:B------:R0:W1:Y:S02]  /*f880*/  SHFL.DOWN P2, R231, R244, R241, R242 ;  /* 0x080000f1f4e77389 */ /* 0x00006400000400f2 */
[----:B01----:R-:W-:Y:S01]  /*f890*/  ENDCOLLECTIVE ;  /* 0x000000000000791b */ /* 0x003fe20003800000 */
.L_x_11628:
[----:B------:R-:W-:Y:S02]  /*f8a0*/  MOV R244, R238 ;  /* 0x000000ee00f47202 */ /* 0x000fe40000000f00 */
[----:B------:R-:W-:-:S07]  /*f8b0*/  MOV R21, R231 ;  /* 0x000000e700157202 */ /* 0x000fce0000000f00 */
[----:B------:R-:W-:Y:S05]  /*f8c0*/  WARPSYNC.COLLECTIVE R23, `(.L_x_11629) ;  /* 0x0000000017087348 */ /* 0x000fea0003c00000 */
[----:B------:R0:W1:Y:S02]  /*f8d0*/  SHFL.DOWN P2, R231, R244, R241, R242 ;  /* 0x080000f1f4e77389 */ /* 0x00006400000400f2 */
[----:B01----:R-:W-:Y:S01]  /*f8e0*/  ENDCOLLECTIVE ;  /* 0x000000000000791b */ /* 0x003fe20003800000 */
.L_x_11629:
[----:B------:R-:W-:Y:S02]  /*f8f0*/  MOV R244, R237 ;  /* 0x000000ed00f47202 */ /* 0x000fe40000000f00 */
[----:B------:R-:W-:-:S07]  /*f900*/  MOV R22, R231 ;  /* 0x000000e700167202 */ /* 0x000fce0000000f00 */
[----:B------:R-:W-:Y:S05]  /*f910*/  WARPSYNC.COLLECTIVE R23, `(.L_x_11630) ;  /* 0x0000000017087348 */ /* 0x000fea0003c00000 */
[----:B------:R0:W1:Y:S02]  /*f920*/  SHFL.DOWN P2, R231, R244, R241, R242 ;  /* 0x080000f1f4e77389 */ /* 0x00006400000400f2 */
[----:B01----:R-:W-:Y:S01]  /*f930*/  ENDCOLLECTIVE ;  /* 0x000000000000791b */ /* 0x003fe20003800000 */
.L_x_11630:
[----:B------:R-:W-:Y:S05]  /*f940*/  BRA `(.L_x_11631) ;  /* 0xffffff9000287947 */ /* 0x000fea000383ffff */
.L_x_11494:
        /* <DEDUP_REMOVED lines=8> */
.L_x_11633:
[----:B------:R-:W-:Y:S05]  /*f9d0*/  BSYNC B0 ;  /* 0x0000000000007941 */ /* 0x000fea0003800000 */
.L_x_11632:
        /* <DEDUP_REMOVED lines=8> */
.L_x_11634:
[----:B------:R-:W-:Y:S02]  /*fa60*/  MOV R244, R238 ;  /* 0x000000ee00f47202 */ /* 0x000fe40000000f00 */
[----:B------:R-:W-:-:S07]  /*fa70*/  MOV R21, R231 ;  /* 0x000000e700157202 */ /* 0x000fce0000000f00 */
[----:B------:R-:W-:Y:S05]  /*fa80*/  WARPSYNC.COLLECTIVE R23, `(.L_x_11635) ;  /* 0x0000000017087348 */ /* 0x000fea0003c00000 */
[----:B------:R0:W1:Y:S02]  /*fa90*/  SHFL.DOWN P2, R231, R244, R241, R242 ;  /* 0x080000f1f4e77389 */ /* 0x00006400000400f2 */
[----:B01----:R-:W-:Y:S01]  /*faa0*/  ENDCOLLECTIVE ;  /* 0x000000000000791b */ /* 0x003fe20003800000 */
.L_x_11635:
[----:B------:R-:W-:Y:S02]  /*fab0*/  MOV R244, R237 ;  /* 0x000000ed00f47202 */ /* 0x000fe40000000f00 */
[----:B------:R-:W-:-:S07]  /*fac0*/  MOV R22, R231 ;  /* 0x000000e700167202 */ /* 0x000fce0000000f00 */
[----:B------:R-:W-:Y:S05]  /*fad0*/  WARPSYNC.COLLECTIVE R23, `(.L_x_11636) ;  /* 0x0000000017087348 */ /* 0x000fea0003c00000 */
[----:B------:R0:W1:Y:S02]  /*fae0*/  SHFL.DOWN P2, R231, R244, R241, R242 ;  /* 0x080000f1f4e77389 */ /* 0x00006400000400f2 */
[----:B01----:R-:W-:Y:S01]  /*faf0*/  ENDCOLLECTIVE ;  /* 0x000000000000791b */ /* 0x003fe20003800000 */
.L_x_11636:
[----:B------:R-:W-:Y:S05]  /*fb00*/  BRA `(.L_x_11637) ;  /* 0xffffff90000c7947 */ /* 0x000fea000383ffff */
.L_x_11497:
        /* <DEDUP_REMOVED lines=8> */
.L_x_11639:
[----:B------:R-:W-:Y:S05]  /*fb90*/  BSYNC B0 ;  /* 0x0000000000007941 */ /* 0x000fea0003800000 */
.L_x_11638:
        /* <DEDUP_REMOVED lines=8> */
.L_x_11640:
[----:B------:R-:W-:Y:S02]  /*fc20*/  MOV R244, R238 ;  /* 0x000000ee00f47202 */ /* 0x000fe40000000f00 */
[----:B------:R-:W-:-:S07]  /*fc30*/  MOV R21, R231 ;  /* 0x000000e700157202 */ /* 0x000fce0000000f00 */
[----:B------:R-:W-:Y:S05]  /*fc40*/  WARPSYNC.COLLECTIVE R23, `(.L_x_11641) ;  /* 0x0000000017087348 */ /* 0x000fea0003c00000 */
[----:B------:R0:W1:Y:S02]  /*fc50*/  SHFL.DOWN P2, R231, R244, R241, R242 ;  /* 0x080000f1f4e77389 */ /* 0x00006400000400f2 */
[----:B01----:R-:W-:Y:S01]  /*fc60*/  ENDCOLLECTIVE ;  /* 0x000000000000791b */ /* 0x003fe20003800000 */
.L_x_11641:
[----:B------:R-:W-:Y:S02]  /*fc70*/  MOV R244, R237 ;  /* 0x000000ed00f47202 */ /* 0x000fe40000000f00 */
[----:B------:R-:W-:-:S07]  /*fc80*/  MOV R22, R231 ;  /* 0x000000e700167202 */ /* 0x000fce0000000f00 */
[----:B------:R-:W-:Y:S05]  /*fc90*/  WARPSYNC.COLLECTIVE R23, `(.L_x_11642) ;  /* 0x0000000017087348 */ /* 0x000fea0003c00000 */
[----:B------:R0:W1:Y:S02]  /*fca0*/  SHFL.DOWN P2, R231, R244, R241, R242 ;  /* 0x080000f1f4e77389 */ /* 0x00006400000400f2 */
[----:B01----:R-:W-:Y:S01]  /*fcb0*/  ENDCOLLECTIVE ;  /* 0x000000000000791b */ /* 0x003fe20003800000 */
.L_x_11642:
[----:B------:R-:W-:Y:S05]  /*fcc0*/  BRA `(.L_x_11643) ;  /* 0xffffff8c00f07947 */ /* 0x000fea000383ffff */
.L_x_11500:
        /* <DEDUP_REMOVED lines=8> */
.L_x_11645:
[----:B------:R-:W-:Y:S05]  /*fd50*/  BSYNC B0 ;  /* 0x0000000000007941 */ /* 0x000fea0003800000 */
.L_x_11644:
        /* <DEDUP_REMOVED lines=8> */
.L_x_11646:
[----:B------:R-:W-:Y:S02]  /*fde0*/  MOV R244, R238 ;  /* 0x000000ee00f47202 */ /* 0x000fe40000000f00 */
[----:B------:R-:W-:-:S07]  /*fdf0*/  MOV R21, R231 ;  /* 0x000000e700157202 */ /* 0x000fce0000000f00 */
[----:B------:R-:W-:Y:S05]  /*fe00*/  WARPSYNC.COLLECTIVE R23, `(.L_x_11647) ;  /* 0x0000000017087348 */ /* 0x000fea0003c00000 */
[----:B------:R0:W1:Y:S02]  /*fe10*/  SHFL.DOWN P2, R231, R244, R241, R242 ;  /* 0x080000f1f4e77389 */ /* 0x00006400000400f2 */
[----:B01----:R-:W-:Y:S01]  /*fe20*/  ENDCOLLECTIVE ;  /* 0x000000000000791b */ /* 0x003fe20003800000 */
.L_x_11647:
[----:B------:R-:W-:Y:S02]  /*fe30*/  MOV R244, R237 ;  /* 0x000000ed00f47202 */ /* 0x000fe40000000f00 */
[----:B------:R-:W-:-:S07]  /*fe40*/  MOV R22, R231 ;  /* 0x000000e700167202 */ /* 0x000fce0000000f00 */
[----:B------:R-:W-:Y:S05]  /*fe50*/  WARPSYNC.COLLECTIVE R23, `(.L_x_11648) ;  /* 0x0000000017087348 */ /* 0x000fea0003c00000 */
[----:B------:R0:W1:Y:S02]  /*fe60*/  SHFL.DOWN P2, R231, R244, R241, R242 ;  /* 0x080000f1f4e77389 */ /* 0x00006400000400f2 */
[----:B01----:R-:W-:Y:S01]  /*fe70*/  ENDCOLLECTIVE ;  /* 0x000000000000791b */ /* 0x003fe20003800000 */
.L_x_11648:
[----:B------:R-:W-:Y:S05]  /*fe80*/  BRA `(.L_x_11649) ;  /* 0xffffff8c00d47947 */ /* 0x000fea000383ffff */
.L_x_11503:
        /* <DEDUP_REMOVED lines=8> */
.L_x_11651:
[----:B------:R-:W-:Y:S05]  /*ff10*/  BSYNC B0 ;  /* 0x0000000000007941 */ /* 0x000fea0003800000 */
.L_x_11650:
        /* <DEDUP_REMOVED lines=8> */
.L_x_11652:
[----:B------:R-:W-:Y:S02]  /*ffa0*/  MOV R244, R238 ;  /* 0x000000ee00f47202 */ /* 0x000fe40000000f00 */
[----:B------:R-:W-:-:S07]  /*ffb0*/  MOV R21, R231 ;  /* 0x000000e700157202 */ /* 0x000fce0000000f00 */
[----:B------:R-:W-:Y:S05]  /*ffc0*/  WARPSYNC.COLLECTIVE R23, `(.L_x_11653) ;  /* 0x0000000017087348 */ /* 0x000fea0003c00000 */
[----:B------:R0:W1:Y:S02]  /*ffd0*/  SHFL.DOWN P2, R231, R244, R241, R242 ;  /* 0x080000f1f4e77389 */ /* 0x00006400000400f2 */
[----:B01----:R-:W-:Y:S01]  /*ffe0*/  ENDCOLLECTIVE ;  /* 0x000000000000791b */ /* 0x003fe20003800000 */
.L_x_11653:
[----:B------:R-:W-:Y:S02]  /*fff0*/  MOV R244, R237 ;  /* 0x000000ed00f47202 */ /* 0x000fe40000000f00 */
[----:B------:R-:W-:-:S07]  /*10000*/  MOV R22, R231 ;  /* 0x000000e700167202 */ /* 0x000fce0000000f00 */
[----:B------:R-:W-:Y:S05]  /*10010*/  WARPSYNC.COLLECTIVE R23, `(.L_x_11654) ;  /* 0x0000000017087348 */ /* 0x000fea0003c00000 */
[----:B------:R0:W1:Y:S02]  /*10020*/  SHFL.DOWN P2, R231, R244, R241, R242 ;  /* 0x080000f1f4e77389 */ /* 0x00006400000400f2 */
[----:B01----:R-:W-:Y:S01]  /*10030*/  ENDCOLLECTIVE ;  /* 0x000000000000791b */ /* 0x003fe20003800000 */
.L_x_11654:
[----:B------:R-:W-:Y:S05]  /*10040*/  BRA `(.L_x_11655) ;  /* 0xffffff8c00b87947 */ /* 0x000fea000383ffff */
.L_x_11506:
        /* <DEDUP_REMOVED lines=8> */
.L_x_11657:
[----:B------:R-:W-:Y:S05]  /*100d0*/  BSYNC B0 ;  /* 0x0000000000007941 */ /* 0x000fea0003800000 */
.L_x_11656:
        /* <DEDUP_REMOVED lines=10> */
.L_x_11658:
[----:B------:R-:W-:Y:S02]  /*10180*/  MOV R242, 0x1f ;  /* 0x0000001f00f27802 */ /* 0x000fe40000000f00 */
[----:B------:R-:W-:Y:S02]  /*10190*/  MOV R22, R238 ;  /* 0x000000ee00167202 */ /* 0x000fe40000000f00 */
[----:B------:R-:W-:-:S07]  /*101a0*/  MOV R246, R231 ;  /* 0x000000e700f67202 */ /* 0x000fce0000000f00 */
[----:B------:R-:W-:Y:S05]  /*101b0*/  WARPSYNC.COLLECTIVE R23, `(.L_x_11659) ;  /* 0x0000000017087348 */ /* 0x000fea0003c00000 */
[----:B------:R0:W1:Y:S02]  /*101c0*/  SHFL.IDX P3, R231, R22, R21, R20 ;  /* 0x0000001516e77389 */ /* 0x0000640000060014 */
[----:B01----:R-:W-:Y:S01]  /*101d0*/  ENDCOLLECTIVE ;  /* 0x000000000000791b */ /* 0x003fe20003800000 */
.L_x_11659:
        /* <DEDUP_REMOVED lines=9> */
.L_x_11660:
[----:B------:R-:W-:Y:S02]  /*10270*/  MOV R22, R12 ;  /* 0x0000000c00167202 */ /* 0x000fe40000000f00 */
[----:B------:R-:W-:-:S07]  /*10280*/  MOV R35, R231 ;  /* 0x000000e700237202 */ /* 0x000fce0000000f00 */
[----:B------:R-:W-:Y:S05]  /*10290*/  WARPSYNC.COLLECTIVE R23, `(.L_x_11661) ;  /* 0x0000000017087348 */ /* 0x000fea0003c00000 */
[----:B------:R0:W1:Y:S02]  /*102a0*/  SHFL.DOWN P2, R231, R244, R241, R242 ;  /* 0x080000f1f4e77389 */ /* 0x00006400000400f2 */
[----:B01----:R-:W-:Y:S01]  /*102b0*/  ENDCOLLECTIVE ;  /* 0x000000000000791b */ /* 0x003fe20003800000 */
.L_x_11661:
[----:B------:R-:W-:Y:S02]  /*102c0*/  MOV R244, R240 ;  /* 0x000000f000f47202 */ /* 0x000fe40000000f00 */
[----:B------:R-:W-:-:S07]  /*102d0*/  MOV R235, R231 ;  /* 0x000000e700eb7202 */ /* 0x000fce0000000f00 */
[----:B------:R-:W-:Y:S05]  /*102e0*/  WARPSYNC.COLLECTIVE R23, `(.L_x_11662) ;  /* 0x0000000017087348 */ /* 0x000fea0003c00000 */
[----:B------:R0:W1:Y:S02]  /*102f0*/  SHFL.DOWN P2, R231, R244, R241, R242 ;  /* 0x080000f1f4e77389 */ /* 0x00006400000400f2 */
[----:B01----:R-:W-:Y:S01]  /*10300*/  ENDCOLLECTIVE ;  /* 0x000000000000791b */ /* 0x003fe20003800000 */
.L_x_11662:
[----:B------:R-:W-:Y:S02]  /*10310*/  MOV R244, R238 ;  /* 0x000000ee00f47202 */ /* 0x000fe40000000f00 */
[----:B------:R-:W-:-:S07]  /*10320*/  MOV R243, R231 ;  /* 0x000000e700f37202 */ /* 0x000fce0000000f00 */
[----:B------:R-:W-:Y:S05]  /*10330*/  WARPSYNC.COLLECTIVE R23, `(.L_x_11663) ;  /* 0x0000000017087348 */ /* 0x000fea0003c00000 */
[----:B------:R0:W1:Y:S02]  /*10340*/  SHFL.DOWN P2, R231, R244, R241, R242 ;  /* 0x080000f1f4e77389 */ /* 0x00006400000400f2 */
[----:B01----:R-:W-:Y:S01]  /*10350*/  ENDCOLLECTIVE ;  /* 0x000000000000791b */ /* 0x003fe20003800000 */
.L_x_11663:
[----:B------:R-:W-:Y:S02]  /*10360*/  MOV R244, R237 ;  /* 0x000000ed00f47202 */ /* 0x000fe40000000f00 */
[----:B------:R-:W-:-:S07]  /*10370*/  MOV R245, R231 ;  /* 0x000000e700f57202 */ /* 0x000fce0000000f00 */
[----:B------:R-:W-:Y:S05]  /*10380*/  WARPSYNC.COLLECTIVE R23, `(.L_x_11664) ;  /* 0x0000000017087348 */ /* 0x000fea0003c00000 */
[----:B------:R0:W1:Y:S02]  /*10390*/  SHFL.DOWN P2, R231, R244, R241, R242 ;  /* 0x080000f1f4e77389 */ /* 0x00006400000400f2 */
[----:B01----:R-:W-:Y:S01]  /*103a0*/  ENDCOLLECTIVE ;  /* 0x000000000000791b */ /* 0x003fe20003800000 */
.L_x_11664:
[----:B------:R-:W-:-:S07]  /*103b0*/  MOV R247, R231 ;  /* 0x000000e700f77202 */ /* 0x000fce0000000f00 */
[----:B------:R-:W-:Y:S05]  /*103c0*/  WARPSYNC.COLLECTIVE R23, `(.L_x_11665) ;  /* 0x0000000017087348 */ /* 0x000fea0003c00000 */
[----:B------:R0:W1:Y:S02]  /*103d0*/  SHFL.IDX P3, R231, R22, R21, R20 ;  /* 0x0000001516e77389 */ /* 0x0000640000060014 */
[----:B01----:R-:W-:Y:S01]  /*103e0*/  ENDCOLLECTIVE ;  /* 0x000000000000791b */ /* 0x003fe20003800000 */
.L_x_11665:
[----:B------:R-:W-:Y:S02]  /*103f0*/  MOV R22, R13 ;  /* 0x0000000d00167202 */ /* 0x000fe40000000f00 */
[----:B------:R-:W-:-:S07]  /*10400*/  MOV R248, R231 ;  /* 0x000000e700f87202 */ /* 0x000fce0000000f00 */
[----:B------:R-:W-:Y:S05]  /*10410*/  WARPSYNC.COLLECTIVE R23, `(.L_x_11666) ;  /* 0x0000000017087348 */ /* 0x000fea0003c00000 */
[----:B------:R0:W1:Y:S02]  /*10420*/  SHFL.IDX P3, R231, R22, R21, R20 ;  /* 0x0000001516e77389 */ /* 0x0000640000060014 */
[----:B01----:R-:W-:Y:S01]  /*10430*/  ENDCOLLECTIVE ;  /* 0x000000000000791b */ /* 0x003fe20003800000 */
.L_x_11666:
[----:B------:R-:W-:Y:S02]  /*10440*/  MOV R22, R14 ;  /* 0x0000000e00167202 */ /* 0x000fe40000000f00 */
[----:B------:R-:W-:-:S07]  /*10450*/  MOV R241, R231 ;  /* 0x000000e700f17202 */ /* 0x000fce0000000f00 */
[----:B------:R-:W-:Y:S05]  /*10460*/  WARPSYNC.COLLECTIVE R23, `(.L_x_11667) ;  /* 0x0000000017087348 */ /* 0x000fea0003c00000 */
[----:B------:R0:W1:Y:S02]  /*10470*/  SHFL.IDX P3, R231, R22, R21, R20 ;  /* 0x0000001516e77389 */ /* 0x0000640000060014 */
[----:B01----:R-:W-:Y:S01]  /*10480*/  ENDCOLLECTIVE ;  /* 0x000000000000791b */ /* 0x003fe20003800000 */
.L_x_11667:
[----:B------:R-:W-:Y:S02]  /*10490*/  MOV R22, R15 ;  /* 0x0000000f00167202 */ /* 0x000fe40000000f00 */
[----:B------:R-:W-:-:S07]  /*104a0*/  MOV R242, R231 ;  /* 0x000000e700f27202 */ /* 0x000fce0000000f00 */
[----:B------:R-:W-:Y:S05]  /*104b0*/  WARPSYNC.COLLECTIVE R23, `(.L_x_11668) ;  /* 0x0000000017087348 */ /* 0x000fea0003c00000 */
[----:B------:R0:W1:Y:S02]  /*104c0*/  SHFL.IDX P3, R231, R22, R21, R20 ;  /* 0x0000001516e77389 */ /* 0x0000640000060014 */
[----:B01----:R-:W-:Y:S01]  /*104d0*/  ENDCOLLECTIVE ;  /* 0x000000000000791b */ /* 0x003fe20003800000 */
.L_x_11668:
[----:B------:R-:W-:Y:S01]  /*104e0*/  MOV R244, R231 ;  /* 0x000000e700f47202 */ /* 0x000fe20000000f00 */
[-C--:B------:R-:W-:Y:S01]  /*104f0*/  FMUL.FTZ R231, R13, R246.reuse ;  /* 0x000000f60de77220 */ /* 0x080fe20000410000 */
[----:B------:R-:W-:Y:S01]  /*10500*/  FMUL.FTZ R246, R12, R246 ;  /* 0x000000f60cf67220 */ /* 0x000fe20000410000 */
[----:B------:R-:W-:Y:S06]  /*10510*/  BRA `(.L_x_11669) ;  /* 0xffffff8c00107947 */ /* 0x000fec000383ffff */
.L_x_11670:
        /* <DEDUP_REMOVED lines=14> */
.L_x_18959:


//--------------------- .text._Z25selective_scan_bwd_kernelI32Selective_Scan_bwd_kernel_traitsILi64ELi16ELb1ELb1ELb1ELb0ELb0EN3c104HalfENS1_7complexIfEEEEv12SSMParamsBwd --------------------------
	.section	.text._Z25selective_scan_bwd_kernelI32Selective_Scan_bwd_kernel_traitsILi64ELi16ELb1ELb1ELb1ELb0ELb0EN3c104HalfENS1_7complexIfEEEEv12SSMParamsBwd,"ax",@progbits
	.align	128
        .global         _Z25selective_scan_bwd_kernelI32Selective_Scan_bwd_kernel_traitsILi64ELi16ELb1ELb1ELb1ELb0ELb0EN3c104HalfENS1_7complexIfEEEEv12SSMParamsBwd
        .type           _Z25selective_scan_bwd_kernelI32Selective_Scan_bwd_kernel_traitsILi64ELi16ELb1ELb1ELb1ELb0ELb0EN3c104HalfENS1_7complexIfEEEEv12SSMParamsBwd,@function
        .size           _Z25selective_scan_bwd_kernelI32Selective_Scan_bwd_kernel_traitsILi64ELi16ELb1ELb1ELb1ELb0ELb0EN3c104HalfENS1_7complexIfEEEEv12SSMParamsBwd,(.L_x_18960 - _Z25selective_scan_bwd_kernelI32Selective_Scan_bwd_kernel_traitsILi64ELi16ELb1ELb1ELb1ELb0ELb0EN3c104HalfENS1_7complexIfEEEEv12SSMParamsBwd)
        .other          _Z25selective_scan_bwd_kernelI32Selective_Scan_bwd_kernel_traitsILi64ELi16ELb1ELb1ELb1ELb0ELb0EN3c104HalfENS1_7complexIfEEEEv12SSMParamsBwd,@"STO_CUDA_ENTRY STV_DEFAULT"
_Z25selective_scan_bwd_kernelI32Selective_Scan_bwd_kernel_traitsILi64ELi16ELb1ELb1ELb1ELb0ELb0EN3c104HalfENS1_7complexIfEEEEv12SSMParamsBwd:
.text._Z25selective_scan_bwd_kernelI32Selective_Scan_bwd_kernel_traitsILi64ELi16ELb1ELb1ELb1ELb0ELb0EN3c104HalfENS1_7complexIfEEEEv12SSMParamsBwd:
        /* <DEDUP_REMOVED lines=183> */
.L_x_11769:
        /* <DEDUP_REMOVED lines=150> */
.L_x_11672:
[----:B------:R-:W0:Y:S01]  /*14d0*/  LDC.64 R110, c[0x0][0x360] ;  /* 0x0000d800ff6e7b82 */ /* 0x000e220000000a00 */
[----:B------:R-:W-:Y:S01]  /*14e0*/  FADD.FTZ R14, R2, R2 ;  /* 0x00000002020e7221 */ /* 0x000fe20000010000 */
[----:B------:R-:W-:Y:S01]  /*14f0*/  FADD.FTZ R12, R0, R0 ;  /* 0x00000000000c7221 */ /* 0x000fe20000010000 */
[----:B------:R-:W-:Y:S01]  /*1500*/  FADD.FTZ R10, R3, R3 ;  /* 0x00000003030a7221 */ /* 0x000fe20000010000 */
[----:B------:R-:W-:Y:S01]  /*1510*/  HFMA2.MMA R32, -RZ, RZ, 0, 0 ;  /* 0x00000000ff207435 */ /* 0x000fe200000001ff */
        /* <DEDUP_REMOVED lines=38> */
.L_x_11768:
        /* <DEDUP_REMOVED lines=10> */
[----:B--2-4-:R-:W-:Y:S01]  /*1820*/  IADD3 R85, R116, R115, RZ ;  /* 0x0000007374557210 */ /* 0x014fe20007ffe0ff */
[----:B------:R-:W-:Y:S02]  /*1830*/  ULEA.HI.X UR42, UR42, UR15, UR43, 0x1, UP0 ;  /* 0x0000000f2a2a7291 */ /* 0x000fe400080f0c2b */
[----:B------:R-:W-:Y:S01]  /*1840*/  USHF.R.S32.HI UR56, URZ, 0x1f, UR10 ;  /* 0x0000001f3f387899 */ /* 0x000fe2000801140a */
[----:B------:R-:W-:-:S03]  /*1850*/  ULDC.64 UR44, c[0x0][0x230] ;  /* 0x00008c00002c7ab9 */ /* 0x000fc60000000a00 */
[----:B------:R-:W-:-:S03]  /*1860*/  MOV R81, UR42 ;  /* 0x0000002a00517c02 */ /* 0x000fc60008000f00 */
[----:B------:R-:W-:-:S05]  /*1870*/  IMAD.WIDE R80, R85, 0x10, R80 ;  /* 0x0000001055507825 */ /* 0x000fca00078e0250 */
[----:B------:R-:W2:Y:S04]  /*1880*/  LDG.E.128 R64, desc[UR18][R80.64] ;  /* 0x0000001250407981 */ /* 0x000ea8000c1e1d00 */
[----:B0--3--:R-:W3:Y:S04]  /*1890*/  LDG.E.128 R68, desc[UR18][R80.64+0x200] ;  /* 0x0002001250447981 */ /* 0x009ee8000c1e1d00 */
        /* <DEDUP_REMOVED lines=37> */
[----:B-1----:R-:W4:Y:S04]  /*1af0*/  LDG.E.128 R92, desc[UR18][R82.64+0x400] ;  /* 0x00040012525c7981 */ /* 0x002f28000c1e1d00 */
[----:B------:R1:W4:Y:S01]  /*1b00*/  LDG.E.128 R96, desc[UR18][R82.64+0x600] ;  /* 0x0006001252607981 */ /* 0x000322000c1e1d00 */
[----:B------:R-:W-:Y:S01]  /*1b10*/  UIADD3 UR42, UR13, -0x1, URZ ;  /* 0xffffffff0d2a7890 */ /* 0x000fe2000fffe03f */
[----:B------:R-:W-:-:S02]  /*1b20*/  ISETP.NE.AND P1, PT, R121, RZ, PT ;  /* 0x000000ff7900720c */ /* 0x000fc40003f25270 */
        /* <DEDUP_REMOVED lines=15> */
[----:B--2---:R-:W-:Y:S01]  /*1c20*/  MUFU.SIN R68, R66 ;  /* 0x0000004200447308 */ /* 0x004fe20000000400 */
[----:B------:R-:W-:Y:S01]  /*1c30*/  FMUL.RZ R67, R64, 0.15915493667125701904 ;  /* 0x3e22f98340437820 */ /* 0x000fe2000040c000 */
[----:B------:R-:W-:Y:S01]  /*1c40*/  FMUL.FTZ R64, R106, UR45 ;  /* 0x0000002d6a407c20 */ /* 0x000fe20008410000 */
[-C--:B------:R-:W-:Y:S01]  /*1c50*/  FMUL.FTZ R163, R54, R156.reuse ;  /* 0x0000009c36a37220 */ /* 0x080fe20000410000 */
[----:B------:R-:W-:-:S02]  /*1c60*/  FMUL.FTZ R164, R51, R156 ;  /* 0x0000009c33a47220 */ /* 0x000fc40000410000 */
        /* <DEDUP_REMOVED lines=17> */
[----:B----4-:R-:W-:Y:S01]  /*1d80*/  MUFU.SIN R76, R66 ;  /* 0x00000042004c7308 */ /* 0x010fe20000000400 */
        /* <DEDUP_REMOVED lines=25> */
[----:B------:R0:W2:Y:S08]  /*1f20*/  MUFU.EX2 R137, R66 ;  /* 0x0000004200897308 */ /* 0x0000b00000000800 */
[----:B------:R-:W3:Y:S01]  /*1f30*/  MUFU.EX2 R64, R64 ;  /* 0x0000004000407308 */ /* 0x000ee20000000800 */
[----:B0-----:R-:W-:-:S04]  /*1f40*/  IADD3 R66, R121, 0x200, RZ ;  /* 0x0000020079427810 */ /* 0x001fc80007ffe0ff */
[----:B------:R-:W-:-:S03]  /*1f50*/  SEL R159, R159, R66, !P1 ;  /* 0x000000429f9f7207 */ /* 0x000fc60004800000 */
[----:B------:R-:W0:Y:S01]  /*1f60*/  MUFU.SIN R133, R81 ;  /* 0x0000005100857308 */ /* 0x000e220000000400 */
[C---:B--2---:R-:W-:Y:S01]  /*1f70*/  FMUL.FTZ R138, R137.reuse, R138 ;  /* 0x0000008a898a7220 */ /* 0x044fe20000410000 */
[----:B------:R-:W-:Y:S01]  /*1f80*/  FMUL.FTZ R137, R137, R68 ;  /* 0x0000004489897220 */ /* 0x000fe20000410000 */
[----:B------:R-:W-:-:S05]  /*1f90*/  LEA R159, R159, R118, 0x3 ;  /* 0x000000769f9f7211 */ /* 0x000fca00078e18ff */
[----:B------:R-:W-:Y:S01]  /*1fa0*/  MUFU.SIN R150, R67 ;  /* 0x0000004300967308 */ /* 0x000fe20000000400 */
[----:B---3--:R-:W-:-:S04]  /*1fb0*/  FMUL.FTZ R132, R64, R65 ;  /* 0x0000004140847220 */ /* 0x008fc80000410000 */
[----:B------:R-:W-:-:S03]  /*1fc0*/  FMUL.FTZ R66, R132, R137 ;  /* 0x0000008984427220 */ /* 0x000fc60000410000 */
[----:B------:R2:W-:Y:S01]  /*1fd0*/  MUFU.COS R151, R67 ;  /* 0x0000004300977308 */ /* 0x0005e20000000000 */
[----:B0-----:R-:W-:Y:S01]  /*1fe0*/  FMUL.FTZ R133, R64, R133 ;  /* 0x0000008540857220 */ /* 0x001fe20000410000 */
[----:B------:R-:W-:-:S03]  /*1ff0*/  FMUL.FTZ R64, R101, R156 ;  /* 0x0000009c65407220 */ /* 0x000fc60000410000 */
[C---:B------:R-:W-:Y:S01]  /*2000*/  FMUL.FTZ R65, R133.reuse, R137 ;  /* 0x0000008985417220 */ /* 0x040fe20000410000 */
[----:B------:R-:W-:Y:S02]  /*2010*/  FFMA.FTZ R66, R133, R138, R66 ;  /* 0x0000008a85427223 */ /* 0x000fe40000010042 */
[----:B------:R-:W-:Y:S01]  /*2020*/  MUFU.SIN R148, R69 ;  /* 0x0000004500947308 */ /* 0x000fe20000000400 */
[----:B--2---:R-:W-:Y:S01]  /*2030*/  FMUL.FTZ R67, R105, R156 ;  /* 0x0000009c69437220 */ /* 0x004fe20000410000 */
[----:B------:R-:W-:Y:S01]  /*2040*/  FFMA.FTZ R68, R132, R138, -R65 ;  /* 0x0000008a84447223 */ /* 0x000fe20000010841 */
[----:B------:R-:W-:-:S05]  /*2050*/  FMUL.FTZ R65, R102, R156 ;  /* 0x0000009c66417220 */ /* 0x000fca0000410000 */
[----:B------:R0:W-:Y:S08]  /*2060*/  MUFU.COS R149, R69 ;  /* 0x0000004500957308 */ /* 0x0001f00000000000 */
[----:B------:R-:W2:Y:S01]  /*2070*/  MUFU.EX2 R67, R67 ;  /* 0x0000004300437308 */ /* 0x000ea20000000800 */
[----:B0-----:R-:W-:-:S07]  /*2080*/  FMUL.FTZ R69, R106, R156 ;  /* 0x0000009c6a457220 */ /* 0x001fce0000410000 */
[----:B------:R-:W0:Y:S08]  /*2090*/  MUFU.EX2 R69, R69 ;  /* 0x0000004500457308 */ /* 0x000e300000000800 */
[----:B------:R-:W-:Y:S01]  /*20a0*/  MUFU.SIN R146, R71 ;  /* 0x0000004700927308 */ /* 0x000fe20000000400 */
[C---:B--2---:R-:W-:Y:S01]  /*20b0*/  FMUL.FTZ R135, R67.reuse, R70 ;  /* 0x0000004643877220 */ /* 0x044fe20000410000 */
[----:B------:R-:W-:Y:S01]  /*20c0*/  FMUL.FTZ R136, R67, R136 ;  /* 0x0000008843887220 */ /* 0x000fe20000410000 */
[----:B------:R-:W-:-:S02]  /*20d0*/  FMUL.FTZ R67, R50, UR45 ;  /* 0x0000002d32437c20 */ /* 0x000fc40008410000 */
[----:B------:R-:W-:Y:S02]  /*20e0*/  FMUL.FTZ R81, R135, R68 ;  /* 0x0000004487517220 */ /* 0x000fe40000410000 */
[----:B------:R-:W-:Y:S01]  /*20f0*/  FMUL.RZ R70, R67, 0.15915493667125701904 ;  /* 0x3e22f98343467820 */ /* 0x000fe2000040c000 */
[----:B------:R2:W-:Y:S01]  /*2100*/  MUFU.COS R147, R71 ;  /* 0x0000004700937308 */ /* 0x0005e20000000000 */
[C---:B0-----:R-:W-:Y:S01]  /*2110*/  FMUL.FTZ R134, R69.reuse, R134 ;  /* 0x0000008645867220 */ /* 0x041fe20000410000 */
[----:B------:R-:W-:Y:S01]  /*2120*/  FMUL.FTZ R131, R69, R72 ;  /* 0x0000004845837220 */ /* 0x000fe20000410000 */
[-C--:B------:R-:W-:Y:S01]  /*2130*/  FMUL.FTZ R69, R135, R66.reuse ;  /* 0x0000004287457220 */ /* 0x080fe20000410000 */
[----:B------:R-:W-:-:S03]  /*2140*/  FFMA.FTZ R81, R136, R66, R81 ;  /* 0x0000004288517223 */ /* 0x000fc60000010051 */
[----:B------:R-:W-:Y:S01]  /*2150*/  FFMA.FTZ R69, R136, R68, -R69 ;  /* 0x0000004488457223 */ /* 0x000fe20000010845 */
[----:B------:R-:W-:Y:S01]  /*2160*/  MUFU.SIN R144, R73 ;  /* 0x0000004900907308 */ /* 0x000fe20000000400 */
[----:B--2---:R-:W-:Y:S01]  /*2170*/  FMUL.FTZ R71, R103, R156 ;  /* 0x0000009c67477220 */ /* 0x004fe20000410000 */
[C---:B------:R-:W-:Y:S01]  /*2180*/  FMUL.FTZ R67, R131.reuse, R81 ;  /* 0x0000005183437220 */ /* 0x040fe20000410000 */
[----:B------:R-:W-:-:S03]  /*2190*/  FMUL.FTZ R68, R131, R69 ;  /* 0x0000004583447220 */ /* 0x000fc60000410000 */
[C---:B------:R-:W-:Y:S01]  /*21a0*/  FFMA.FTZ R67, R134.reuse, R69, -R67 ;  /* 0x0000004586437223 */ /* 0x040fe20000010843 */
[----:B------:R-:W-:Y:S01]  /*21b0*/  FFMA.FTZ R68, R134, R81, R68 ;  /* 0x0000005186447223 */ /* 0x000fe20000010044 */
[----:B------:R0:W-:Y:S08]  /*21c0*/  MUFU.COS R145, R73 ;  /* 0x0000004900917308 */ /* 0x0001f00000000000 */
[----:B------:R-:W2:Y:S01]  /*21d0*/  MUFU.EX2 R71, R71 ;  /* 0x0000004700477308 */ /* 0x000ea20000000800 */
[----:B0-----:R-:W-:-:S04]  /*21e0*/  MOV R73, UR13 ;  /* 0x0000000d00497c02 */ /* 0x001fc80008000f00 */
[----:B------:R-:W-:Y:S01]  /*21f0*/  ISETP.LT.OR P2, PT, R73, 0x2, P0 ;  /* 0x000000024900780c */ /* 0x000fe20000741670 */
[----:B------:R-:W-:Y:S02]  /*2200*/  FMUL.FTZ R73, R104, R156 ;  /* 0x0000009c68497220 */ /* 0x000fe40000410000 */
[----:B------:R0:W3:Y:S08]  /*2210*/  MUFU.EX2 R66, R65 ;  /* 0x0000004100427308 */ /* 0x0000f00000000800 */
[----:B------:R-:W4:Y:S01]  /*2220*/  MUFU.EX2 R73, R73 ;  /* 0x0000004900497308 */ /* 0x000f220000000800 */
[C---:B--2---:R-:W-:Y:S01]  /*2230*/  FMUL.FTZ R129, R71.reuse, R74 ;  /* 0x0000004a47817220 */ /* 0x044fe20000410000 */
[----:B------:R-:W-:Y:S01]  /*2240*/  FMUL.FTZ R130, R71, R130 ;  /* 0x0000008247827220 */ /* 0x000fe20000410000 */
[----:B------:R-:W2:Y:S02]  /*2250*/  @!P2 LDC R141, c[0x0][0x21c] ;  /* 0x00008700ff8dab82 */ /* 0x000ea40000000800 */
[C---:B0-----:R-:W-:Y:S01]  /*2260*/  FMUL.FTZ R65, R129.reuse, R68 ;  /* 0x0000004481417220 */ /* 0x041fe20000410000 */
[----:B------:R-:W-:-:S02]  /*2270*/  FMUL.FTZ R69, R129, R67 ;  /* 0x0000004381457220 */ /* 0x000fc40000410000 */
[----:B------:R-:W0:Y:S01]  /*2280*/  MUFU.EX2 R64, R64 ;  /* 0x0000004000407308 */ /* 0x000e220000000800 */
[C---:B------:R-:W-:Y:S01]  /*2290*/  FFMA.FTZ R67, R130.reuse, R67, -R65 ;  /* 0x0000004382437223 */ /* 0x040fe20000010841 */
[----:B------:R-:W-:Y:S01]  /*22a0*/  FFMA.FTZ R69, R130, R68, R69 ;  /* 0x0000004482457223 */ /* 0x000fe20000010045 */
[----:B------:R-:W-:Y:S02]  /*22b0*/  IMAD R65, R119, 0x3, R122 ;  /* 0x0000000377417824 */ /* 0x000fe400078e027a */
[C---:B---3--:R-:W-:Y:S01]  /*22c0*/  FMUL.FTZ R124, R66.reuse, R79 ;  /* 0x0000004f427c7220 */ /* 0x048fe20000410000 */
[----:B------:R-:W-:Y:S02]  /*22d0*/  FMUL.FTZ R122, R66, R77 ;  /* 0x0000004d427a7220 */ /* 0x000fe40000410000 */
[----:B------:R-:W-:Y:S01]  /*22e0*/  LEA R158, R65, R118, 0x4 ;  /* 0x00000076419e7211 */ /* 0x000fe200078e20ff */
[C---:B----4-:R-:W-:Y:S01]  /*22f0*/  FMUL.FTZ R127, R73.reuse, R76 ;  /* 0x0000004c497f7220 */ /* 0x050fe20000410000 */
[----:B------:R-:W-:Y:S01]  /*2300*/  FMUL.FTZ R128, R73, R128 ;  /* 0x0000008049807220 */ /* 0x000fe20000410000 */
[----:B------:R-:W-:Y:S01]  /*2310*/  MUFU.SIN R142, R78 ;  /* 0x0000004e008e7308 */ /* 0x000fe20000000400 */
[----:B------:R-:W-:Y:S01]  /*2320*/  FMUL.FTZ R65, R100, R156 ;  /* 0x0000009c64417220 */ /* 0x000fe20000410000 */
[C---:B------:R-:W-:Y:S01]  /*2330*/  FMUL.FTZ R71, R127.reuse, R69 ;  /* 0x000000457f477220 */ /* 0x040fe20000410000 */
[----:B------:R-:W-:Y:S01]  /*2340*/  FMUL.FTZ R66, R127, R67 ;  /* 0x000000437f427220 */ /* 0x000fe20000410000 */
[----:B-1----:R-:W-:Y:S01]  /*2350*/  LDS.128 R80, [R158+0x30] ;  /* 0x000030009e507984 */ /* 0x002fe20000000c00 */
[----:B0-----:R-:W-:Y:S01]  /*2360*/  FMUL.FTZ R126, R64, R75 ;  /* 0x0000004b407e7220 */ /* 0x001fe20000410000 */
[----:B------:R-:W-:-:S02]  /*2370*/  FFMA.FTZ R166, R128, R67, -R71 ;  /* 0x0000004380a67223 */ /* 0x000fc40000010847 */
[----:B------:R0:W-:Y:S01]  /*2380*/  MUFU.COS R143, R78 ;  /* 0x0000004e008f7308 */ /* 0x0001e20000000000 */
[----:B------:R-:W-:Y:S01]  /*2390*/  FFMA.FTZ R165, R128, R69, R66 ;  /* 0x0000004580a57223 */ /* 0x000fe20000010042 */
[----:B------:R-:W-:Y:S01]  /*23a0*/  LDS.128 R72, [R158+0x10] ;  /* 0x000010009e487984 */ /* 0x000fe20000000c00 */
[----:B------:R-:W-:Y:S01]  /*23b0*/  FMUL.FTZ R125, R64, R125 ;  /* 0x0000007d407d7220 */ /* 0x000fe20000410000 */
[-C--:B------:R-:W-:Y:S01]  /*23c0*/  FMUL.FTZ R64, R55, R156.reuse ;  /* 0x0000009c37407220 */ /* 0x080fe20000410000 */
[----:B------:R-:W-:Y:S01]  /*23d0*/  MOV R66, UR13 ;  /* 0x0000000d00427c02 */ /* 0x000fe20008000f00 */
[----:B------:R-:W-:Y:S01]  /*23e0*/  FMUL.FTZ R67, R53, R156 ;  /* 0x0000009c35437220 */ /* 0x000fe20000410000 */
[----:B------:R-:W-:Y:S01]  /*23f0*/  FMUL.FTZ R169, R125, R166 ;  /* 0x000000a67da97220 */ /* 0x000fe20000410000 */
[----:B------:R-:W-:Y:S01]  /*2400*/  MUFU.SIN R157, R70 ;  /* 0x00000046009d7308 */ /* 0x000fe20000000400 */
[----:B0-----:R-:W-:Y:S07]  /*2410*/  LDS.128 R76, [R158+0x20] ;  /* 0x000020009e4c7984 */ /* 0x001fee0000000c00 */
[----:B------:R0:W-:Y:S08]  /*2420*/  MUFU.COS R167, R70 ;  /* 0x0000004600a77308 */ /* 0x0001f00000000000 */
[----:B------:R1:W3:Y:S01]  /*2430*/  MUFU.EX2 R160, R64 ;  /* 0x0000004000a07308 */ /* 0x0002e20000000800 */
[----:B0-----:R-:W0:Y:S04]  /*2440*/  LDS.128 R68, [R158] ;  /* 0x000000009e447984 */ /* 0x001e280000000c00 */
[----:B------:R-:W-:Y:S03]  /*2450*/  STS.128 [R139+0x1080], R84 ;  /* 0x001080548b007388 */ /* 0x000fe60000000c00 */
[----:B------:R4:W3:Y:S01]  /*2460*/  MUFU.EX2 R161, R65 ;  /* 0x0000004100a17308 */ /* 0x0008e20000000800 */
[----:B------:R-:W-:Y:S01]  /*2470*/  STS.128 [R139+0x1280], R88 ;  /* 0x001280588b007388 */ /* 0x000fe20000000c00 */
[----:B-1----:R-:W-:-:S03]  /*2480*/  @!P2 IADD3 R64, R66, -0x2, RZ ;  /* 0xfffffffe4240a810 */ /* 0x002fc60007ffe0ff */
[----:B------:R-:W-:Y:S01]  /*2490*/  STS.128 [R139+0x1480], R92 ;  /* 0x0014805c8b007388 */ /* 0x000fe20000000c00 */
[----:B------:R-:W-:Y:S02]  /*24a0*/  FFMA.FTZ R171, R126, R165, R169 ;  /* 0x000000a57eab7223 */ /* 0x000fe400000100a9 */
[----:B------:R1:W0:Y:S01]  /*24b0*/  MUFU.EX2 R162, R67 ;  /* 0x0000004300a27308 */ /* 0x0002220000000800 */
[----:B------:R3:W-:Y:S01]  /*24c0*/  STS.128 [R139+0x1680], R96 ;  /* 0x001680608b007388 */ /* 0x0007e20000000c00 */
[----:B------:R-:W-:-:S03]  /*24d0*/  NOP ;  /* 0x0000000000007918 */ /* 0x000fc60000000000 */
[----:B------:R-:W0:Y:S01]  /*24e0*/  LDS.128 R84, [R158+0x1080] ;  /* 0x001080009e547984 */ /* 0x000e220000000c00 */
[----:B------:R-:W-:Y:S01]  /*24f0*/  FMUL.FTZ R169, R125, R165 ;  /* 0x000000a57da97220 */ /* 0x000fe20000410000 */
[----:B--2---:R-:W-:Y:S01]  /*2500*/  @!P2 IMAD R140, R64, R141, UR7 ;  /* 0x00000007408cae24 */ /* 0x004fe2000f8e028d */
[----:B------:R-:W-:Y:S01]  /*2510*/  MOV R141, 0x10 ;  /* 0x00000010008d7802 */ /* 0x000fe20000000f00 */
[----:B------:R-:W2:Y:S01]  /*2520*/  LDS.128 R88, [R158+0x1090] ;  /* 0x001090009e587984 */ /* 0x000ea20000000c00 */
[----:B----4-:R-:W-:Y:S02]  /*2530*/  MOV R65, RZ ;  /* 0x000000ff00417202 */ /* 0x010fe40000000f00 */
[----:B-1----:R-:W-:Y:S01]  /*2540*/  CS2R R66, SRZ ;  /* 0x0000000000427805 */ /* 0x002fe2000001ff00 */
[----:B------:R-:W-:Y:S01]  /*2550*/  MUFU.EX2 R164, R164 ;  /* 0x000000a400a47308 */ /* 0x000fe20000000800 */
[----:B------:R-:W1:Y:S01]  /*2560*/  LDS.128 R92, [R158+0x10a0] ;  /* 0x0010a0009e5c7984 */ /* 0x000e620000000c00 */
[----:B---3--:R-:W-:-:S03]  /*2570*/  FMUL.FTZ R139, R52, R156 ;  /* 0x0000009c348b7220 */ /* 0x008fc60000410000 */
[----:B------:R3:W4:Y:S01]  /*2580*/  LDS.128 R96, [R158+0x10b0] ;  /* 0x0010b0009e607984 */ /* 0x0007220000000c00 */
[----:B------:R-:W-:Y:S01]  /*2590*/  FFMA.FTZ R169, R126, R166, -R169 ;  /* 0x000000a67ea97223 */ /* 0x000fe200000108a9 */
[----:B------:R-:W-:Y:S01]  /*25a0*/  MOV R64, 0x3f800000 ;  /* 0x3f80000000407802 */ /* 0x000fe20000000f00 */
[----:B------:R-:W-:Y:S01]  /*25b0*/  @!P2 IMAD.WIDE R140, R140, R141, UR20 ;  /* 0x000000148c8cae25 */ /* 0x000fe2000f8e028d */
[----:B------:R3:W-:Y:S03]  /*25c0*/  STS.64 [R159+0x6b60], R132 ;  /* 0x006b60849f007388 */ /* 0x0007e60000000a00 */
[----:B------:R-:W-:Y:S01]  /*25d0*/  FMUL.FTZ R165, R49, R156 ;  /* 0x0000009c31a57220 */ /* 0x000fe20000410000 */
[C---:B------:R-:W-:Y:S01]  /*25e0*/  FMUL.FTZ R154, R160.reuse, R154 ;  /* 0x0000009aa09a7220 */ /* 0x040fe20000410000 */
[----:B------:R-:W-:Y:S01]  /*25f0*/  FMUL.FTZ R155, R160, R155 ;  /* 0x0000009ba09b7220 */ /* 0x000fe20000410000 */
[----:B------:R-:W-:Y:S01]  /*2600*/  BAR.SYNC.DEFER_BLOCKING 0x0 ;  /* 0x0000000000007b1d */ /* 0x000fe20000010000 */
[----:B---3--:R-:W-:Y:S01]  /*2610*/  FMUL.FTZ R158, R122, R169 ;  /* 0x000000a97a9e7220 */ /* 0x008fe20000410000 */
[----:B------:R-:W-:-:S03]  /*2620*/  FMUL.FTZ R156, R50, R156 ;  /* 0x0000009c329c7220 */ /* 0x000fc60000410000 */
[-C--:B------:R-:W-:Y:S01]  /*2630*/  FFMA.FTZ R158, R124, R171.reuse, R158 ;  /* 0x000000ab7c9e7223 */ /* 0x080fe2000001009e */
[----:B------:R-:W3:Y:S01]  /*2640*/  MUFU.EX2 R139, R139 ;  /* 0x0000008b008b7308 */ /* 0x000ee20000000800 */
[----:B------:R-:W-:-:S04]  /*2650*/  FMUL.FTZ R159, R122, R171 ;  /* 0x000000ab7a9f7220 */ /* 0x000fc80000410000 */
[----:B------:R-:W-:Y:S01]  /*2660*/  FFMA.FTZ R159, R124, R169, -R159 ;  /* 0x000000a97c9f7223 */ /* 0x000fe2000001089f */
[C---:B------:R-:W-:Y:S02]  /*2670*/  FMUL.FTZ R152, R161.reuse, R152 ;  /* 0x00000098a1987220 */ /* 0x040fe40000410000 */
[----:B------:R-:W2:Y:S01]  /*2680*/  MUFU.EX2 R156, R156 ;  /* 0x0000009c009c7308 */ /* 0x000ea20000000800 */
[----:B------:R-:W-:-:S07]  /*2690*/  FMUL.FTZ R153, R161, R153 ;  /* 0x00000099a1997220 */ /* 0x000fce0000410000 */
[----:B------:R-:W1:Y:S01]  /*26a0*/  MUFU.EX2 R163, R163 ;  /* 0x000000a300a37308 */ /* 0x000e620000000800 */
[----:B------:R4:W5:Y:S01]  /*26b0*/  @!P2 LDG.E.128 R64, desc[UR18][R140.64] ;  /* 0x000000128c40a981 */ /* 0x000962000c1e1d00 */
[C---:B0-----:R-:W-:Y:S01]  /*26c0*/  FMUL.FTZ R150, R162.reuse, R150 ;  /* 0x00000096a2967220 */ /* 0x041fe20000410000 */
[----:B------:R-:W-:Y:S01]  /*26d0*/  FMUL.FTZ R151, R162, R151 ;  /* 0x00000097a2977220 */ /* 0x000fe20000410000 */
[C---:B---3--:R-:W-:Y:S01]  /*26e0*/  FMUL.FTZ R145, R139.reuse, R145 ;  /* 0x000000918b917220 */ /* 0x048fe20000410000 */
[----:B------:R-:W-:Y:S01]  /*26f0*/  FMUL.FTZ R144, R139, R144 ;  /* 0x000000908b907220 */ /* 0x000fe20000410000 */
[----:B------:R-:W-:Y:S02]  /*2700*/  FMUL.FTZ R147, R164, R147 ;  /* 0x00000093a4937220 */ /* 0x000fe40000410000 */
[----:B------:R-:W0:Y:S01]  /*2710*/  MUFU.EX2 R165, R165 ;  /* 0x000000a500a57308 */ /* 0x000e220000000800 */
[----:B--2---:R-:W-:Y:S01]  /*2720*/  FMUL.FTZ R139, R156, R157 ;  /* 0x0000009d9c8b7220 */ /* 0x004fe20000410000 */
[----:B------:R-:W-:Y:S01]  /*2730*/  FMUL.FTZ R146, R164, R146 ;  /* 0x00000092a4927220 */ /* 0x000fe20000410000 */
[----:B------:R-:W-:-:S02]  /*2740*/  HADD2.F32 R157, -RZ, R69.H0_H0 ;  /* 0x20000045ff9d7230 */ /* 0x000fc40000004100 */
[CC--:B----4-:R-:W-:Y:S01]  /*2750*/  FMUL.FTZ R140, R154.reuse, R158.reuse ;  /* 0x0000009e9a8c7220 */ /* 0x0d0fe20000410000 */
[-C--:B------:R-:W-:Y:S01]  /*2760*/  FMUL.FTZ R141, R154, R159.reuse ;  /* 0x0000009f9a8d7220 */ /* 0x080fe20000410000 */
[----:B------:R-:W-:Y:S01]  /*2770*/  HADD2.F32 R160, -RZ, R70.H1_H1 ;  /* 0x30000046ffa07230 */ /* 0x000fe20000004100 */
[----:B------:R-:W-:Y:S01]  /*2780*/  ISETP.NE.AND P2, PT, R121, 0x3f, PT ;  /* 0x0000003f7900780c */ /* 0x000fe20003f45270 */
[C---:B------:R-:W-:Y:S01]  /*2790*/  FFMA.FTZ R140, R155.reuse, R159, -R140 ;  /* 0x0000009f9b8c7223 */ /* 0x040fe2000001088c */
[----:B------:R-:W-:Y:S01]  /*27a0*/  FFMA.FTZ R141, R155, R158, R141 ;  /* 0x0000009e9b8d7223 */ /* 0x000fe2000001008d */
[----:B------:R-:W-:Y:S01]  /*27b0*/  FMUL.FTZ R182, R114, R157 ;  /* 0x0000009d72b67220 */ /* 0x000fe20000410000 */
[C---:B-1----:R-:W-:Y:S01]  /*27c0*/  FMUL.FTZ R149, R163.reuse, R149 ;  /* 0x00000095a3957220 */ /* 0x042fe20000410000 */
[C---:B------:R-:W-:Y:S01]  /*27d0*/  FMUL.FTZ R158, R152.reuse, R140 ;  /* 0x0000008c989e7220 */ /* 0x040fe20000410000 */
[----:B------:R-:W-:Y:S01]  /*27e0*/  FMUL.FTZ R159, R152, R141 ;  /* 0x0000008d989f7220 */ /* 0x000fe20000410000 */
[----:B------:R-:W-:Y:S01]  /*27f0*/  FMUL.FTZ R148, R163, R148 ;  /* 0x00000094a3947220 */ /* 0x000fe20000410000 */
[----:B------:R-:W-:-:S02]  /*2800*/  HADD2.F32 R163, -RZ, R71.H1_H1 ;  /* 0x30000047ffa37230 */ /* 0x000fc40000004100 */
        /* <DEDUP_REMOVED lines=11> */
[----:B------:R-:W-:Y:S02]  /*28c0*/  HADD2.F32 R159, -RZ, R69.H1_H1 ;  /* 0x30000045ff9f7230 */ /* 0x000fe40000004100 */
[C---:B------:R-:W-:Y:S01]  /*28d0*/  FMUL.FTZ R183, R107.reuse, R156 ;  /* 0x0000009c6bb77220 */ /* 0x040fe20000410000 */
[--C-:B------:R-:W-:Y:S02]  /*28e0*/  HADD2.F32 R158, -RZ, R60.reuse.H0_H0 ;  /* 0x2000003cff9e7230 */ /* 0x100fe40000004100 */
[----:B------:R-:W-:Y:S01]  /*28f0*/  FMUL.FTZ R184, R107, R140 ;  /* 0x0000008c6bb87220 */ /* 0x000fe20000410000 */
[----:B------:R-:W-:Y:S02]  /*2900*/  HADD2.F32 R69, -RZ, R60.H1_H1 ;  /* 0x3000003cff457230 */ /* 0x000fe40000004100 */
[----:B------:R-:W-:Y:S01]  /*2910*/  FMUL.FTZ R180, R114, R159 ;  /* 0x0000009f72b47220 */ /* 0x000fe20000410000 */
[----:B------:R-:W-:-:S02]  /*2920*/  HADD2.F32 R161, -RZ, R71.H0_H0 ;  /* 0x20000047ffa17230 */ /* 0x000fc40000004100 */
[C---:B------:R-:W-:Y:S01]  /*2930*/  FMUL.FTZ R184, R158.reuse, R184 ;  /* 0x000000b89eb87220 */ /* 0x040fe20000410000 */
[----:B------:R-:W-:Y:S01]  /*2940*/  FMUL.FTZ R183, R158, R183 ;  /* 0x000000b79eb77220 */ /* 0x000fe20000410000 */
[C---:B------:R-:W-:Y:S01]  /*2950*/  FMUL.FTZ R182, R69.reuse, R182 ;  /* 0x000000b645b67220 */ /* 0x040fe20000410000 */
[----:B------:R-:W-:Y:S01]  /*2960*/  FMUL.FTZ R180, R69, R180 ;  /* 0x000000b445b47220 */ /* 0x000fe20000410000 */
[CC--:B------:R-:W-:Y:S01]  /*2970*/  FMUL.FTZ R68, R184.reuse, R137.reuse ;  /* 0x00000089b8447220 */ /* 0x0c0fe20000410000 */
[----:B------:R-:W-:Y:S01]  /*2980*/  FMUL.FTZ R69, R183, R137 ;  /* 0x00000089b7457220 */ /* 0x000fe20000410000 */
[----:B------:R-:W-:Y:S02]  /*2990*/  HADD2.F32 R158, -RZ, R70.H0_H0 ;  /* 0x20000046ff9e7230 */ /* 0x000fe40000004100 */
[----:B------:R-:W-:Y:S01]  /*29a0*/  FMUL.FTZ R187, R105, R160 ;  /* 0x000000a069bb7220 */ /* 0x000fe20000410000 */
[-C--:B------:R-:W-:Y:S01]  /*29b0*/  FFMA.FTZ R165, R183, R138.reuse, R68 ;  /* 0x0000008ab7a57223 */ /* 0x080fe20000010044 */
[----:B------:R-:W-:Y:S01]  /*29c0*/  FFMA.FTZ R69, R184, R138, -R69 ;  /* 0x0000008ab8457223 */ /* 0x000fe20000010845 */
[----:B------:R-:W-:-:S02]  /*29d0*/  HADD2.F32 R70, -RZ, R61.H0_H0 ;  /* 0x2000003dff467230 */ /* 0x000fc40000004100 */
[----:B------:R-:W-:Y:S01]  /*29e0*/  FMUL.FTZ R188, R105, R158 ;  /* 0x0000009e69bc7220 */ /* 0x000fe20000410000 */
[----:B------:R-:W-:Y:S01]  /*29f0*/  FADD.FTZ R165, R180, R165 ;  /* 0x000000a5b4a57221 */ /* 0x000fe20000010000 */
[----:B------:R-:W-:Y:S01]  /*2a00*/  FADD.FTZ R69, R182, R69 ;  /* 0x00000045b6457221 */ /* 0x000fe20000010000 */
[----:B------:R-:W-:Y:S01]  /*2a10*/  FMUL.FTZ R166, R148, R164 ;  /* 0x000000a494a67220 */ /* 0x000fe20000410000 */
[C---:B------:R-:W-:Y:S01]  /*2a20*/  FMUL.FTZ R188, R70.reuse, R188 ;  /* 0x000000bc46bc7220 */ /* 0x040fe20000410000 */
[C---:B------:R-:W-:Y:S01]  /*2a30*/  FMUL.FTZ R71, R135.reuse, R165 ;  /* 0x000000a587477220 */ /* 0x040fe20000410000 */
[----:B------:R-:W-:Y:S01]  /*2a40*/  FMUL.FTZ R68, R135, R69 ;  /* 0x0000004587447220 */ /* 0x000fe20000410000 */
[----:B------:R-:W-:Y:S01]  /*2a50*/  FMUL.FTZ R187, R70, R187 ;  /* 0x000000bb46bb7220 */ /* 0x000fe20000410000 */
[----:B------:R-:W-:Y:S01]  /*2a60*/  FMUL.FTZ R186, R106, R161 ;  /* 0x000000a16aba7220 */ /* 0x000fe20000410000 */
[C---:B------:R-:W-:Y:S01]  /*2a70*/  FFMA.FTZ R71, R136.reuse, R69, -R71 ;  /* 0x0000004588477223 */ /* 0x040fe20000010847 */
[----:B------:R-:W-:Y:S01]  /*2a80*/  FFMA.FTZ R68, R136, R165, R68 ;  /* 0x000000a588447223 */ /* 0x000fe20000010044 */
[----:B------:R-:W-:-:S02]  /*2a90*/  HADD2.F32 R165, -RZ, R61.H1_H1 ;  /* 0x3000003dffa57230 */ /* 0x000fc40000004100 */
[----:B------:R-:W-:Y:S01]  /*2aa0*/  FMUL.FTZ R185, R106, R163 ;  /* 0x000000a36ab97220 */ /* 0x000fe20000410000 */
[----:B------:R-:W-:Y:S01]  /*2ab0*/  FADD.FTZ R71, R188, R71 ;  /* 0x00000047bc477221 */ /* 0x000fe20000010000 */
[----:B------:R-:W-:Y:S01]  /*2ac0*/  FADD.FTZ R68, R187, R68 ;  /* 0x00000044bb447221 */ /* 0x000fe20000010000 */
[-C--:B------:R-:W-:Y:S01]  /*2ad0*/  FFMA.FTZ R170, R149, R162.reuse, -R166 ;  /* 0x000000a295aa7223 */ /* 0x080fe200000108a6 */
[----:B------:R-:W-:Y:S01]  /*2ae0*/  FMUL.FTZ R162, R148, R162 ;  /* 0x000000a294a27220 */ /* 0x000fe20000410000 */
[C---:B------:R-:W-:Y:S01]  /*2af0*/  FMUL.FTZ R69, R131.reuse, R71 ;  /* 0x0000004783457220 */ /* 0x040fe20000410000 */
        /* <DEDUP_REMOVED lines=32> */
[--C-:B------:R-:W-:Y:S01]  /*2d00*/  HADD2.F32 R166, -RZ, R74.reuse.H0_H0 ;  /* 0x2000004affa67230 */ /* 0x100fe20000004100 */
[----:B------:R-:W-:Y:S01]  /*2d10*/  BSSY B0, `(.L_x_11674) ;  /* 0x00000c3000007945 */ /* 0x000fe20003800000 */
[----:B------:R-:W-:-:S02]  /*2d20*/  HADD2.F32 R168, -RZ, R74.H1_H1 ;  /* 0x3000004affa87230 */ /* 0x000fc40000004100 */
        /* <DEDUP_REMOVED lines=50> */
[C---:B------:R-:W-:Y:S01]  /*3050*/  FMUL.FTZ R204, R72.reuse, R204 ;  /* 0x000000cc48cc7220 */ /* 0x040fe20000410000 */
[C---:B------:R-:W-:Y:S01]  /*3060*/  FFMA.FTZ R70, R153.reuse, R70, R71 ;  /* 0x0000004699467223 */ /* 0x040fe20000010047 */
        /* <DEDUP_REMOVED lines=38> */
[-C--:B------:R-:W-:Y:S01]  /*32d0*/  FMUL.FTZ R71, R146, R69.reuse ;  /* 0x0000004592477220 */ /* 0x080fe20000410000 */
[----:B------:R-:W-:Y:S01]  /*32e0*/  FMUL.FTZ R227, R51, R80 ;  /* 0x0000005033e37220 */ /* 0x000fe20000410000 */
[C---:B------:R-:W-:Y:S01]  /*32f0*/  FMUL.FTZ R228, R70.reuse, R228 ;  /* 0x000000e446e47220 */ /* 0x040fe20000410000 */
        /* <DEDUP_REMOVED lines=25> */
[C---:B------:R-:W-:Y:S01]  /*3490*/  FMUL.FTZ R68, R142.reuse, R72 ;  /* 0x000000488e447220 */ /* 0x040fe20000410000 */
        /* <DEDUP_REMOVED lines=10> */
[----:B------:R-:W-:-:S02]  /*3540*/  HADD2.F32 R219, -RZ, R84.H0_H0 ;  /* 0x20000054ffdb7230 */ /* 0x000fc40000004100 */
[C---:B------:R-:W-:Y:S01]  /*3550*/  FMUL.FTZ R69, R139.reuse, R72 ;  /* 0x000000488b457220 */ /* 0x040fe20000410000 */
[----:B------:R-:W-:Y:S02]  /*3560*/  HADD2.F32 R221, -RZ, R84.H1_H1 ;  /* 0x30000054ffdd7230 */ /* 0x000fe40000004100 */
[----:B------:R-:W-:Y:S01]  /*3570*/  FMUL.FTZ R84, R139, R70 ;  /* 0x000000468b547220 */ /* 0x000fe20000410000 */
[--C-:B------:R-:W-:Y:S02]  /*3580*/  HADD2.F32 R181, -RZ, R83.reuse.H0_H0 ;  /* 0x20000053ffb57230 */ /* 0x100fe40000004100 */
[-C--:B------:R-:W-:Y:S01]  /*3590*/  FFMA.FTZ R71, R141, R206.reuse, R69 ;  /* 0x000000ce8d477223 */ /* 0x080fe20000010045 */
[----:B------:R-:W-:Y:S01]  /*35a0*/  FMUL.FTZ R68, R139, R206 ;  /* 0x000000ce8b447220 */ /* 0x000fe20000410000 */
[-C--:B------:R-:W-:Y:S01]  /*35b0*/  FFMA.FTZ R69, R141, R76.reuse, R84 ;  /* 0x0000004c8d457223 */ /* 0x080fe20000010054 */
[----:B------:R-:W-:Y:S01]  /*35c0*/  FMUL.FTZ R84, R139, R76 ;  /* 0x0000004c8b547220 */ /* 0x000fe20000410000 */
[----:B------:R-:W-:Y:S01]  /*35d0*/  @P2 LEA R76, R121, R118, 0x3 ;  /* 0x00000076794c2211 */ /* 0x000fe200078e18ff */
[----:B------:R-:W-:-:S02]  /*35e0*/  HADD2.F32 R83, -RZ, R83.H1_H1 ;  /* 0x30000053ff537230 */ /* 0x000fc40000004100 */
[----:B------:R-:W-:Y:S01]  /*35f0*/  FFMA.FTZ R222, R141, R72, -R68 ;  /* 0x000000488dde7223 */ /* 0x000fe20000010844 */
[--C-:B------:R-:W-:Y:S02]  /*3600*/  HADD2.F32 R220, -RZ, R85.reuse.H0_H0 ;  /* 0x20000055ffdc7230 */ /* 0x100fe40000004100 */
[C---:B------:R-:W-:Y:S01]  /*3610*/  FMUL.FTZ R68, R50.reuse, R181 ;  /* 0x000000b532447220 */ /* 0x040fe20000410000 */
[----:B------:R-:W-:Y:S01]  /*3620*/  HADD2.F32 R236, -RZ, R85.H1_H1 ;  /* 0x30000055ffec7230 */ /* 0x000fe20000004100 */
[----:B------:R-:W0:Y:S01]  /*3630*/  @P2 LDS.64 R76, [R76+0x7b68] ;  /* 0x007b68004c4c2984 */ /* 0x000e220000000a00 */
[----:B------:R-:W-:Y:S02]  /*3640*/  HADD2.F32 R85, -RZ, R59.H1_H1 ;  /* 0x3000003bff557230 */ /* 0x000fe40000004100 */
[----:B------:R-:W-:Y:S01]  /*3650*/  FMUL.FTZ R230, R50, R83 ;  /* 0x0000005332e67220 */ /* 0x000fe20000410000 */
[--C-:B------:R-:W-:Y:S02]  /*3660*/  HADD2.F32 R217, -RZ, R86.reuse.H0_H0 ;  /* 0x20000056ffd97230 */ /* 0x100fe40000004100 */
[----:B------:R-:W-:-:S02]  /*3670*/  HADD2.F32 R215, -RZ, R86.H1_H1 ;  /* 0x30000056ffd77230 */ /* 0x000fc40000004100 */
[C---:B------:R-:W-:Y:S01]  /*3680*/  FMUL.FTZ R230, R85.reuse, R230 ;  /* 0x000000e655e67220 */ /* 0x040fe20000410000 */
[----:B------:R-:W-:Y:S01]  /*3690*/  FMUL.FTZ R231, R85, R68 ;  /* 0x0000004455e77220 */ /* 0x000fe20000410000 */
[----:B------:R-:W-:Y:S01]  /*36a0*/  FFMA.FTZ R68, R141, R70, -R84 ;  /* 0x000000468d447223 */ /* 0x000fe20000010854 */
[--C-:B------:R-:W-:Y:S01]  /*36b0*/  HADD2.F32 R86, -RZ, R87.reuse.H0_H0 ;  /* 0x20000057ff567230 */ /* 0x100fe20000004100 */
[----:B------:R-:W-:Y:S01]  /*36c0*/  LEA R84, R121, R118, 0x4 ;  /* 0x0000007679547211 */ /* 0x000fe200078e20ff */
[----:B------:R-:W-:Y:S02]  /*36d0*/  HADD2.F32 R234, -RZ, R87.H1_H1 ;  /* 0x30000057ffea7230 */ /* 0x000fe40000004100 */
[----:B------:R-:W-:Y:S01]  /*36e0*/  FADD.FTZ R71, R230, R71 ;  /* 0x00000047e6477221 */ /* 0x000fe20000010000 */
[--C-:B------:R-:W-:Y:S02]  /*36f0*/  HADD2.F32 R245, -RZ, R88.reuse.H0_H0 ;  /* 0x20000058fff57230 */ /* 0x100fe40000004100 */
[----:B------:R-:W-:Y:S01]  /*3700*/  FADD.FTZ R70, R231, R222 ;  /* 0x000000dee7467221 */ /* 0x000fe20000010000 */
[----:B------:R-:W-:-:S02]  /*3710*/  HADD2.F32 R243, -RZ, R88.H1_H1 ;  /* 0x30000058fff37230 */ /* 0x000fc40000004100 */
[--C-:B------:R-:W-:Y:S02]  /*3720*/  HADD2.F32 R232, -RZ, R89.reuse.H0_H0 ;  /* 0x20000059ffe87230 */ /* 0x100fe40000004100 */
[----:B------:R-:W-:Y:S02]  /*3730*/  HADD2.F32 R218, -RZ, R89.H1_H1 ;  /* 0x30000059ffda7230 */ /* 0x000fe40000004100 */
        /* <DEDUP_REMOVED lines=19> */
[----:B------:R-:W-:Y:S01]  /*3870*/  HADD2.F32 R75, -RZ, R99.H1_H1 ;  /* 0x30000063ff4b7230 */ /* 0x000fe20000004100 */
[----:B0-----:R-:W-:Y:S06]  /*3880*/  @P2 BRA `(.L_x_11675) ;  /* 0x00000000002c2947 */ /* 0x001fec0003800000 */
[----:B------:R-:W-:Y:S01]  /*3890*/  UISETP.NE.AND UP0, UPT, UR13, UR46, UPT ;  /* 0x0000002e0d00728c */ /* 0x000fe2000bf05270 */
[----:B------:R-:W-:Y:S01]  /*38a0*/  HFMA2.MMA R77, -RZ, RZ, 0, 0 ;  /* 0x00000000ff4d7435 */ /* 0x000fe200000001ff */
        /* <DEDUP_REMOVED lines=9> */
.L_x_11675:
[----:B------:R-:W-:Y:S05]  /*3940*/  BSYNC B0 ;  /* 0x0000000000007941 */ /* 0x000fea0003800000 */
.L_x_11674:
[----:B------:R-:W-:Y:S01]  /*3950*/  ISETP.GT.U32.AND P2, PT, R121, 0x1f, PT ;  /* 0x0000001f7900780c */ /* 0x000fe20003f44070 */
[----:B------:R2:W-:Y:S01]  /*3960*/  STS.128 [R84+0x6350], R68 ;  /* 0x0063504454007388 */ /* 0x0005e20000000c00 */
[C---:B------:R-:W-:Y:S01]  /*3970*/  FMUL.FTZ R98, R7.reuse, R206 ;  /* 0x000000ce07627220 */ /* 0x040fe20000410000 */
[----:B------:R-:W-:Y:S01]  /*3980*/  FMUL.FTZ R99, R7, R210 ;  /* 0x000000d207637220 */ /* 0x000fe20000410000 */
[----:B------:R-:W-:Y:S01]  /*3990*/  FMUL.FTZ R222, R16, R219 ;  /* 0x000000db10de7220 */ /* 0x000fe20000410000 */
[----:B------:R-:W-:Y:S01]  /*39a0*/  FMUL.FTZ R91, R11, R218 ;  /* 0x000000da0b5b7220 */ /* 0x000fe20000410000 */
[C---:B------:R-:W-:Y:S01]  /*39b0*/  FMUL.FTZ R94, R9.reuse, R214 ;  /* 0x000000d6095e7220 */ /* 0x040fe20000410000 */
[----:B------:R-:W-:Y:S01]  /*39c0*/  FMUL.FTZ R95, R9, R216 ;  /* 0x000000d8095f7220 */ /* 0x000fe20000410000 */
[----:B------:R-:W-:Y:S01]  /*39d0*/  FMUL.FTZ R206, R6, R207 ;  /* 0x000000cf06ce7220 */ /* 0x000fe20000410000 */
[----:B------:R-:W-:Y:S01]  /*39e0*/  FMUL.FTZ R210, R4, R211 ;  /* 0x000000d304d27220 */ /* 0x000fe20000410000 */
[----:B------:R-:W-:Y:S01]  /*39f0*/  LOP3.LUT R229, R121, 0x1f, RZ, 0xc0, !PT ;  /* 0x0000001f79e57812 */ /* 0x000fe200078ec0ff */
[----:B------:R-:W-:Y:S01]  /*3a00*/  FMUL.FTZ R221, R16, R221 ;  /* 0x000000dd10dd7220 */ /* 0x000fe20000410000 */
[C---:B------:R-:W-:Y:S01]  /*3a10*/  FMUL.FTZ R220, R15.reuse, R220 ;  /* 0x000000dc0fdc7220 */ /* 0x040fe20000410000 */
[----:B------:R-:W-:Y:S01]  /*3a20*/  FMUL.FTZ R219, R15, R236 ;  /* 0x000000ec0fdb7220 */ /* 0x000fe20000410000 */
[C---:B------:R-:W-:Y:S01]  /*3a30*/  FMUL.FTZ R217, R14.reuse, R217 ;  /* 0x000000d90ed97220 */ /* 0x040fe20000410000 */
[----:B------:R-:W-:Y:S01]  /*3a40*/  FMUL.FTZ R215, R14, R215 ;  /* 0x000000d70ed77220 */ /* 0x000fe20000410000 */
[C---:B------:R-:W-:Y:S01]  /*3a50*/  FMUL.FTZ R86, R13.reuse, R86 ;  /* 0x000000560d567220 */ /* 0x040fe20000410000 */
[----:B0-----:R-:W-:Y:S01]  /*3a60*/  FMUL.FTZ R87, R13, R234 ;  /* 0x000000ea0d577220 */ /* 0x001fe20000410000 */
[C---:B------:R-:W-:Y:S01]  /*3a70*/  FMUL.FTZ R88, R12.reuse, R245 ;  /* 0x000000f50c587220 */ /* 0x040fe20000410000 */
[----:B------:R-:W-:Y:S01]  /*3a80*/  FMUL.FTZ R89, R12, R243 ;  /* 0x000000f30c597220 */ /* 0x000fe20000410000 */
        /* <DEDUP_REMOVED lines=37> */
[----:B0-----:R-:W-:-:S04]  /*3ce0*/  FMUL.FTZ R75, R72, R243 ;  /* 0x000000f3484b7220 */ /* 0x001fc80000410000 */
[-C--:B--2---:R-:W-:Y:S01]  /*3cf0*/  FFMA.FTZ R75, R234, R73.reuse, R75 ;  /* 0x00000049ea4b7223 */ /* 0x084fe2000001004b */
[C---:B------:R-:W-:Y:S01]  /*3d00*/  FMUL.FTZ R74, R72.reuse, R73 ;  /* 0x00000049484a7220 */ /* 0x040fe20000410000 */
[----:B---3--:R-:W-:-:S03]  /*3d10*/  FMUL.FTZ R73, R72, R239 ;  /* 0x000000ef48497220 */ /* 0x008fc60000410000 */
[----:B------:R-:W-:Y:S01]  /*3d20*/  FFMA.FTZ R74, R234, R243, -R74 ;  /* 0x000000f3ea4a7223 */ /* 0x000fe2000001084a */
[----:B------:R-:W-:Y:S01]  /*3d30*/  @P3 FADD.FTZ R236, R236, R75 ;  /* 0x0000004becec3221 */ /* 0x000fe20000010000 */
[-C--:B----4-:R-:W-:Y:S01]  /*3d40*/  FFMA.FTZ R73, R234, R241.reuse, R73 ;  /* 0x000000f1ea497223 */ /* 0x090fe20000010049 */
[----:B------:R-:W-:Y:S01]  /*3d50*/  FMUL.FTZ R241, R72, R241 ;  /* 0x000000f148f17220 */ /* 0x000fe20000410000 */
[----:B------:R-:W-:Y:S02]  /*3d60*/  @P3 FADD.FTZ R235, R235, R74 ;  /* 0x0000004aebeb3221 */ /* 0x000fe40000010000 */
        /* <DEDUP_REMOVED lines=40> */
[----:B--2---:R-:W-:-:S04]  /*3ff0*/  FMUL.FTZ R75, R74, R239 ;  /* 0x000000ef4a4b7220 */ /* 0x004fc80000410000 */
[----:B---3--:R-:W-:Y:S01]  /*4000*/  FFMA.FTZ R237, R234, R241, R75 ;  /* 0x000000f1eaed7223 */ /* 0x008fe2000001004b */
        /* <DEDUP_REMOVED lines=12> */
.L_x_11796:
[----:B------:R-:W-:Y:S01]  /*40d0*/  ISETP.GE.AND P3, PT, R119, 0x10, PT ;  /* 0x000000107700780c */ /* 0x000fe20003f66270 */
[C---:B----4-:R-:W-:Y:S01]  /*40e0*/  FMUL.FTZ R72, R74.reuse, R243 ;  /* 0x000000f34a487220 */ /* 0x050fe20000410000 */
[C---:B--2---:R-:W-:Y:S01]  /*40f0*/  FMUL.FTZ R232, R74.reuse, R239 ;  /* 0x000000ef4ae87220 */ /* 0x044fe20000410000 */
[-C--:B0-----:R-:W-:Y:S01]  /*4100*/  FMUL.FTZ R75, R74, R73.reuse ;  /* 0x000000494a4b7220 */ /* 0x081fe20000410000 */
[----:B------:R-:W-:Y:S01]  /*4110*/  UMOV UR42, 0xffffffff ;  /* 0xffffffff002a7882 */ /* 0x000fe20000000000 */
[----:B------:R-:W-:Y:S01]  /*4120*/  FFMA.FTZ R73, R234, R73, R72 ;  /* 0x00000049ea497223 */ /* 0x000fe20000010048 */
[-C--:B---3--:R-:W-:Y:S01]  /*4130*/  FMUL.FTZ R72, R74, R241.reuse ;  /* 0x000000f14a487220 */ /* 0x088fe20000410000 */
[C---:B------:R-:W-:Y:S01]  /*4140*/  FFMA.FTZ R241, R234.reuse, R241, R232 ;  /* 0x000000f1eaf17223 */ /* 0x040fe200000100e8 */
[----:B------:R-:W-:-:S04]  /*4150*/  FFMA.FTZ R238, R234, R243, -R75 ;  /* 0x000000f3eaee7223 */ /* 0x000fc8000001084b */
[----:B------:R-:W-:Y:S01]  /*4160*/  FSEL R241, R74, R241, !P3 ;  /* 0x000000f14af17208 */ /* 0x000fe20005800000 */
[----:B------:R-:W-:Y:S01]  /*4170*/  @P3 FFMA.FTZ R234, R234, R239, -R72 ;  /* 0x000000efeaea3223 */ /* 0x000fe20000010848 */
[----:B------:R-:W-:Y:S01]  /*4180*/  @P3 FADD.FTZ R236, R236, R73 ;  /* 0x00000049ecec3221 */ /* 0x000fe20000010000 */
[----:B------:R-:W-:Y:S01]  /*4190*/  @P3 FADD.FTZ R235, R235, R238 ;  /* 0x000000eeebeb3221 */ /* 0x000fe20000010000 */
[----:B------:R-:W-:Y:S06]  /*41a0*/  BRA.DIV UR42, `(.L_x_11678) ;  /* 0x0000007a2a647947 */ /* 0x000fec000b800000 */
.L_x_11799:
[----:B------:R-:W-:-:S03]  /*41b0*/  UMOV UR42, 0xffffffff ;  /* 0xffffffff002a7882 */ /* 0x000fc60000000000 */
[----:B------:R-:W-:Y:S05]  /*41c0*/  BRA.DIV UR42, `(.L_x_11679) ;  /* 0x0000007a2a847947 */ /* 0x000fea000b800000 */
.L_x_11802:
[----:B------:R-:W-:-:S03]  /*41d0*/  UMOV UR42, 0xffffffff ;  /* 0xffffffff002a7882 */ /* 0x000fc60000000000 */
[----:B------:R-:W-:Y:S05]  /*41e0*/  BRA.DIV UR42, `(.L_x_11680) ;  /* 0x0000007a2aa47947 */ /* 0x000fea000b800000 */
.L_x_11805:
[----:B------:R-:W-:-:S03]  /*41f0*/  UMOV UR42, 0xffffffff ;  /* 0xffffffff002a7882 */ /* 0x000fc60000000000 */
[----:B------:R-:W-:Y:S05]  /*4200*/  BRA.DIV UR42, `(.L_x_11681) ;  /* 0x0000007a2ac47947 */ /* 0x000fea000b800000 */
.L_x_11808:
        /* <DEDUP_REMOVED lines=10> */
.L_x_11818:
        /* <DEDUP_REMOVED lines=22> */
.L_x_11676:
        /* <DEDUP_REMOVED lines=58> */
[-C--:B------:R-:W-:Y:S01]  /*47b0*/  FMUL.FTZ R69, R148, -R67.reuse ;  /* 0x8000004394457220 */ /* 0x080fe20000410000 */
[C---:B------:R-:W-:Y:S01]  /*47c0*/  FMUL.FTZ R72, R154.reuse, -R70 ;  /* 0x800000469a487220 */ /* 0x040fe20000410000 */
[C---:B------:R-:W-:Y:S01]  /*47d0*/  FFMA.FTZ R67, R149.reuse, R67, R66 ;  /* 0x0000004395437223 */ /* 0x040fe20000010042 */
[-C--:B------:R-:W-:Y:S01]  /*47e0*/  FMUL.FTZ R75, R154, -R71.reuse ;  /* 0x800000479a4b7220 */ /* 0x080fe20000410000 */
        /* <DEDUP_REMOVED lines=22> */
[----:B------:R-:W-:Y:S01]  /*4950*/  FFMA.FTZ R72, R151, R69, R72 ;  /* 0x0000004597487223 */ /* 0x000fe20000010048 */
[C---:B------:R-:W-:Y:S01]  /*4960*/  FMUL.FTZ R64, R125.reuse, -R66 ;  /* 0x800000427d407220 */ /* 0x040fe20000410000 */
[----:B------:R-:W-:Y:S01]  /*4970*/  FADD.FTZ R180, R180, R67 ;  /* 0x00000043b4b47221 */ /* 0x000fe20000010000 */
[----:B------:R-:W-:Y:S01]  /*4980*/  FADD.FTZ R182, R182, R65 ;  /* 0x00000041b6b67221 */ /* 0x000fe20000010000 */
[-C--:B------:R-:W-:Y:S01]  /*4990*/  FMUL.FTZ R69, R125, -R75.reuse ;  /* 0x8000004b7d457220 */ /* 0x080fe20000410000 */
[----:B------:R-:W-:Y:S01]  /*49a0*/  FFMA.FTZ R75, R126, R75, R64 ;  /* 0x0000004b7e4b7223 */ /* 0x000fe20000010040 */
[C---:B------:R-:W-:Y:S01]  /*49b0*/  FMUL.FTZ R65, R135.reuse, R180 ;  /* 0x000000b487417220 */ /* 0x040fe20000410000 */
[-C--:B------:R-:W-:Y:S01]  /*49c0*/  FMUL.FTZ R67, R135, R182.reuse ;  /* 0x000000b687437220 */ /* 0x080fe20000410000 */
[----:B------:R-:W-:Y:S01]  /*49d0*/  FADD.FTZ R71, R98, R71 ;  /* 0x0000004762477221 */ /* 0x000fe20000010000 */
[----:B------:R-:W-:Y:S01]  /*49e0*/  FADD.FTZ R72, -R99, R72 ;  /* 0x0000004863487221 */ /* 0x000fe20000010100 */
[C---:B------:R-:W-:Y:S01]  /*49f0*/  FFMA.FTZ R65, R136.reuse, R182, -R65 ;  /* 0x000000b688417223 */ /* 0x040fe20000010841 */
[----:B------:R-:W-:Y:S01]  /*4a00*/  FFMA.FTZ R64, R136, R180, R67 ;  /* 0x000000b488407223 */ /* 0x000fe20000010043 */
[----:B------:R-:W-:Y:S01]  /*4a10*/  FMUL.FTZ R67, R152, -R71 ;  /* 0x8000004798437220 */ /* 0x000fe20000410000 */
[----:B------:R-:W-:Y:S01]  /*4a20*/  FFMA.FTZ R69, R126, R66, -R69 ;  /* 0x000000427e457223 */ /* 0x000fe20000010845 */
[----:B------:R-:W-:Y:S01]  /*4a30*/  FADD.FTZ R233, R188, R65 ;  /* 0x00000041bce97221 */ /* 0x000fe20000010000 */
[----:B------:R-:W-:Y:S01]  /*4a40*/  FADD.FTZ R187, R187, R64 ;  /* 0x00000040bbbb7221 */ /* 0x000fe20000010000 */
[-C--:B------:R-:W-:Y:S01]  /*4a50*/  FMUL.FTZ R66, R152, -R72.reuse ;  /* 0x8000004898427220 */ /* 0x080fe20000410000 */
[----:B------:R-:W-:Y:S01]  /*4a60*/  FFMA.FTZ R72, R153, R72, R67 ;  /* 0x0000004899487223 */ /* 0x000fe20000010043 */
[C---:B------:R-:W-:Y:S01]  /*4a70*/  FMUL.FTZ R65, R131.reuse, R233 ;  /* 0x000000e983417220 */ /* 0x040fe20000410000 */
[----:B------:R-:W-:Y:S01]  /*4a80*/  FMUL.FTZ R64, R131, R187 ;  /* 0x000000bb83407220 */ /* 0x000fe20000410000 */
[----:B------:R-:W-:Y:S01]  /*4a90*/  FMUL.FTZ R67, R127, -R75 ;  /* 0x8000004b7f437220 */ /* 0x000fe20000410000 */
[----:B------:R-:W-:Y:S01]  /*4aa0*/  FFMA.FTZ R71, R153, R71, -R66 ;  /* 0x0000004799477223 */ /* 0x000fe20000010842 */
[C---:B------:R-:W-:Y:S01]  /*4ab0*/  FFMA.FTZ R132, R134.reuse, R187, R65 ;  /* 0x000000bb86847223 */ /* 0x040fe20000010041 */
[----:B------:R-:W-:Y:S01]  /*4ac0*/  FFMA.FTZ R65, R134, R233, -R64 ;  /* 0x000000e986417223 */ /* 0x000fe20000010840 */
[-C--:B------:R-:W-:Y:S01]  /*4ad0*/  FFMA.FTZ R68, R128, R69.reuse, -R67 ;  /* 0x0000004580447223 */ /* 0x080fe20000010843 */
[----:B------:R-:W-:Y:S01]  /*4ae0*/  FADD.FTZ R71, R96, R71 ;  /* 0x0000004760477221 */ /* 0x000fe20000010000 */
[----:B------:R-:W-:Y:S01]  /*4af0*/  FADD.FTZ R132, R185, R132 ;  /* 0x00000084b9847221 */ /* 0x000fe20000010000 */
[----:B------:R-:W-:Y:S01]  /*4b00*/  FADD.FTZ R186, R186, R65 ;  /* 0x00000041baba7221 */ /* 0x000fe20000010000 */
[----:B------:R-:W-:Y:S01]  /*4b10*/  FMUL.FTZ R66, R127, -R69 ;  /* 0x800000457f427220 */ /* 0x000fe20000410000 */
[----:B------:R-:W-:Y:S01]  /*4b20*/  FADD.FTZ R72, -R97, R72 ;  /* 0x0000004861487221 */ /* 0x000fe20000010100 */
[C---:B------:R-:W-:Y:S01]  /*4b30*/  FMUL.FTZ R65, R129.reuse, R132 ;  /* 0x0000008481417220 */ /* 0x040fe20000410000 */
[-C--:B------:R-:W-:Y:S01]  /*4b40*/  FMUL.FTZ R67, R129, R186.reuse ;  /* 0x000000ba81437220 */ /* 0x080fe20000410000 */
[----:B------:R-:W-:Y:S01]  /*4b50*/  FMUL.FTZ R69, R154, -R71 ;  /* 0x800000479a457220 */ /* 0x000fe20000410000 */
[----:B------:R-:W-:Y:S01]  /*4b60*/  FFMA.FTZ R75, R128, R75, R66 ;  /* 0x0000004b804b7223 */ /* 0x000fe20000010042 */
[C---:B------:R-:W-:Y:S01]  /*4b70*/  FFMA.FTZ R65, R130.reuse, R186, -R65 ;  /* 0x000000ba82417223 */ /* 0x040fe20000010841 */
[----:B------:R-:W-:Y:S01]  /*4b80*/  FFMA.FTZ R64, R130, R132, R67 ;  /* 0x0000008482407223 */ /* 0x000fe20000010043 */
[-C--:B------:R-:W-:Y:S01]  /*4b90*/  FMUL.FTZ R66, R154, -R72.reuse ;  /* 0x800000489a427220 */ /* 0x080fe20000410000 */
[----:B------:R-:W-:Y:S01]  /*4ba0*/  FFMA.FTZ R72, R155, R72, R69 ;  /* 0x000000489b487223 */ /* 0x000fe20000010045 */
        /* <DEDUP_REMOVED lines=26> */
[-C--:B------:R-:W-:Y:S01]  /*4d50*/  FMUL.FTZ R66, R122, -R71.reuse ;  /* 0x800000477a427220 */ /* 0x080fe20000410000 */
[----:B------:R-:W-:Y:S01]  /*4d60*/  FFMA.FTZ R71, R124, R71, -R67 ;  /* 0x000000477c477223 */ /* 0x000fe20000010843 */
[C---:B------:R-:W-:Y:S01]  /*4d70*/  FMUL.FTZ R65, R122.reuse, R191 ;  /* 0x000000bf7a417220 */ /* 0x040fe20000410000 */
[----:B------:R-:W-:Y:S01]  /*4d80*/  FMUL.FTZ R64, R122, R197 ;  /* 0x000000c57a407220 */ /* 0x000fe20000410000 */
[C---:B------:R-:W-:Y:S01]  /*4d90*/  FFMA.FTZ R66, R124.reuse, R69, R66 ;  /* 0x000000457c427223 */ /* 0x040fe20000010042 */
[C---:B------:R-:W-:Y:S01]  /*4da0*/  FMUL.FTZ R75, R135.reuse, -R73 ;  /* 0x80000049874b7220 */ /* 0x040fe20000410000 */
[C---:B------:R-:W-:Y:S01]  /*4db0*/  FFMA.FTZ R188, R124.reuse, R197, R65 ;  /* 0x000000c57cbc7223 */ /* 0x040fe20000010041 */
[----:B------:R-:W-:Y:S01]  /*4dc0*/  FFMA.FTZ R67, R124, R191, -R64 ;  /* 0x000000bf7c437223 */ /* 0x000fe20000010840 */
[-C--:B------:R-:W-:Y:S01]  /*4dd0*/  FMUL.FTZ R69, R135, -R68.reuse ;  /* 0x8000004487457220 */ /* 0x080fe20000410000 */
[----:B------:R-:W-:Y:S01]  /*4de0*/  FADD.FTZ R71, R92, R71 ;  /* 0x000000475c477221 */ /* 0x000fe20000010000 */
[----:B------:R-:W-:Y:S01]  /*4df0*/  FADD.FTZ R188, R195, R188 ;  /* 0x000000bcc3bc7221 */ /* 0x000fe20000010000 */
[----:B------:R-:W-:Y:S01]  /*4e00*/  FADD.FTZ R196, R196, R67 ;  /* 0x00000043c4c47221 */ /* 0x000fe20000010000 */
[C---:B------:R-:W-:Y:S01]  /*4e10*/  FFMA.FTZ R65, R136.reuse, R68, R75 ;  /* 0x0000004488417223 */ /* 0x040fe2000001004b */
[----:B------:R-:W-:Y:S01]  /*4e20*/  FFMA.FTZ R64, R136, R73, -R69 ;  /* 0x0000004988407223 */ /* 0x000fe20000010845 */
[----:B------:R-:W-:Y:S01]  /*4e30*/  FADD.FTZ R68, -R93, R66 ;  /* 0x000000425d447221 */ /* 0x000fe20000010100 */
[C---:B------:R-:W-:Y:S01]  /*4e40*/  FMUL.FTZ R66, R154.reuse, R188 ;  /* 0x000000bc9a427220 */ /* 0x040fe20000410000 */
[CC--:B------:R-:W-:Y:S01]  /*4e50*/  FMUL.FTZ R73, R125.reuse, -R71.reuse ;  /* 0x800000477d497220 */ /* 0x0c0fe20000410000 */
[----:B------:R-:W-:Y:S01]  /*4e60*/  FMUL.FTZ R67, R154, R196 ;  /* 0x000000c49a437220 */ /* 0x000fe20000410000 */
[----:B------:R-:W-:Y:S01]  /*4e70*/  FMUL.FTZ R69, R125, -R68 ;  /* 0x800000447d457220 */ /* 0x000fe20000410000 */
[C---:B------:R-:W-:Y:S01]  /*4e80*/  FFMA.FTZ R195, R155.reuse, R196, -R66 ;  /* 0x000000c49bc37223 */ /* 0x040fe20000010842 */
[C---:B------:R-:W-:Y:S01]  /*4e90*/  FFMA.FTZ R68, R126.reuse, R68, R73 ;  /* 0x000000447e447223 */ /* 0x040fe20000010049 */
[----:B------:R-:W-:Y:S01]  /*4ea0*/  FFMA.FTZ R66, R155, R188, R67 ;  /* 0x000000bc9b427223 */ /* 0x000fe20000010043 */
        /* <DEDUP_REMOVED lines=9> */
[C---:B------:R-:W-:Y:S01]  /*4f40*/  FFMA.FTZ R68, R153.reuse, R199, R68 ;  /* 0x000000c799447223 */ /* 0x040fe20000010044 */
[C---:B------:R-:W-:Y:S01]  /*4f50*/  FFMA.FTZ R69, R128.reuse, R69, -R72 ;  /* 0x0000004580457223 */ /* 0x040fe20000010848 */
[----:B------:R-:W-:Y:S01]  /*4f60*/  FFMA.FTZ R67, R153, R195, -R66 ;  /* 0x000000c399437223 */ /* 0x000fe20000010842 */
[----:B------:R-:W-:Y:S01]  /*4f70*/  FFMA.FTZ R70, R128, R70, R71 ;  /* 0x0000004680467223 */ /* 0x000fe20000010047 */
[----:B------:R-:W-:Y:S01]  /*4f80*/  FADD.FTZ R190, R203, R68 ;  /* 0x00000044cbbe7221 */ /* 0x000fe20000010000 */
[----:B------:R-:W-:Y:S01]  /*4f90*/  FADD.FTZ R69, R88, R69 ;  /* 0x0000004558457221 */ /* 0x000fe20000010000 */
[----:B------:R-:W-:Y:S01]  /*4fa0*/  FADD.FTZ R204, R204, R67 ;  /* 0x00000043cccc7221 */ /* 0x000fe20000010000 */
        /* <DEDUP_REMOVED lines=26> */
[C---:B------:R-:W-:Y:S01]  /*5150*/  FMUL.FTZ R71, R135.reuse, -R72 ;  /* 0x8000004887477220 */ /* 0x040fe20000410000 */
        /* <DEDUP_REMOVED lines=9> */
[----:B------:R-:W-:Y:S01]  /*51f0*/  MOV R235, UR7 ;  /* 0x0000000700eb7c02 */ /* 0x000fe20008000f00 */
[----:B------:R-:W-:Y:S01]  /*5200*/  FADD.FTZ R67, R220, R67 ;  /* 0x00000043dc437221 */ /* 0x000fe20000010000 */
[----:B------:R-:W-:Y:S01]  /*5210*/  FMUL.FTZ R75, R137, -R73 ;  /* 0x80000049894b7220 */ /* 0x000fe20000410000 */
[C---:B------:R-:W-:Y:S01]  /*5220*/  FMUL.FTZ R66, R144.reuse, R227 ;  /* 0x000000e390427220 */ /* 0x040fe20000410000 */
[----:B------:R-:W-:Y:S01]  /*5230*/  FMUL.FTZ R72, R144, R223 ;  /* 0x000000df90487220 */ /* 0x000fe20000410000 */
[----:B------:R-:W-:Y:S01]  /*5240*/  LEA R200, R235, R118, 0x4 ;  /* 0x00000076ebc87211 */ /* 0x000fe200078e20ff */
[-C--:B------:R-:W-:Y:S01]  /*5250*/  FMUL.FTZ R74, R137, -R67.reuse ;  /* 0x80000043894a7220 */ /* 0x080fe20000410000 */
[C---:B------:R-:W-:Y:S01]  /*5260*/  FFMA.FTZ R235, R138.reuse, R67, -R75 ;  /* 0x000000438aeb7223 */ /* 0x040fe2000001084b */
[C---:B------:R-:W-:Y:S01]  /*5270*/  FFMA.FTZ R67, R145.reuse, R223, -R66 ;  /* 0x000000df91437223 */ /* 0x040fe20000010842 */
[----:B------:R-:W-:Y:S01]  /*5280*/  FFMA.FTZ R72, R145, R227, R72 ;  /* 0x000000e391487223 */ /* 0x000fe20000010048 */
[----:B------:R-:W-:Y:S01]  /*5290*/  FFMA.FTZ R74, R138, R73, R74 ;  /* 0x000000498a4a7223 */ /* 0x000fe2000001004a */
[-C--:B------:R-:W-:Y:S01]  /*52a0*/  FMUL.FTZ R73, R137, -R65.reuse ;  /* 0x8000004189497220 */ /* 0x080fe20000410000 */
[----:B------:R-:W-:Y:S01]  /*52b0*/  FADD.FTZ R202, R202, R67 ;  /* 0x00000043caca7221 */ /* 0x000fe20000010000 */
[----:B------:R-:W-:Y:S01]  /*52c0*/  FADD.FTZ R226, R201, R72 ;  /* 0x00000048c9e27221 */ /* 0x000fe20000010000 */
[-C--:B------:R-:W-:Y:S01]  /*52d0*/  FMUL.FTZ R75, R137, -R64.reuse ;  /* 0x80000040894b7220 */ /* 0x080fe20000410000 */
[----:B------:R-:W-:Y:S01]  /*52e0*/  FFMA.FTZ R64, R138, R64, -R73 ;  /* 0x000000408a407223 */ /* 0x000fe20000010849 */
[C---:B------:R-:W-:Y:S01]  /*52f0*/  FMUL.FTZ R72, R142.reuse, R202 ;  /* 0x000000ca8e487220 */ /* 0x040fe20000410000 */
[-C--:B------:R-:W-:Y:S01]  /*5300*/  FMUL.FTZ R73, R142, R226.reuse ;  /* 0x000000e28e497220 */ /* 0x080fe20000410000 */
[----:B------:R-:W-:Y:S01]  /*5310*/  HFMA2.MMA R69, -RZ, RZ, 0, 0 ;  /* 0x00000000ff457435 */ /* 0x000fe200000001ff */
[----:B------:R-:W-:Y:S01]  /*5320*/  MOV R68, 0x3f800000 ;  /* 0x3f80000000447802 */ /* 0x000fe20000000f00 */
[C---:B------:R-:W-:Y:S01]  /*5330*/  FFMA.FTZ R72, R143.reuse, R226, R72 ;  /* 0x000000e28f487223 */ /* 0x040fe20000010048 */
[----:B------:R-:W-:Y:S01]  /*5340*/  FFMA.FTZ R73, R143, R202, -R73 ;  /* 0x000000ca8f497223 */ /* 0x000fe20000010849 */
[----:B------:R-:W-:Y:S01]  /*5350*/  CS2R R70, SRZ ;  /* 0x0000000000467805 */ /* 0x000fe2000001ff00 */
[----:B------:R-:W-:Y:S01]  /*5360*/  FFMA.FTZ R65, R138, R65, R75 ;  /* 0x000000418a417223 */ /* 0x000fe2000001004b */
[----:B------:R-:W-:Y:S01]  /*5370*/  FADD.FTZ R193, R193, R72 ;  /* 0x00000048c1c17221 */ /* 0x000fe20000010000 */
[----:B------:R-:W-:Y:S01]  /*5380*/  FADD.FTZ R201, R194, R73 ;  /* 0x00000049c2c97221 */ /* 0x000fe20000010000 */
        /* <DEDUP_REMOVED lines=32> */
.L_x_11823:
[----:B------:R-:W-:Y:S01]  /*5590*/  BSSY B0, `(.L_x_11685) ;  /* 0x000000e000007945 */ /* 0x000fe20003800000 */
[----:B------:R-:W-:-:S03]  /*55a0*/  ISETP.GT.U32.AND P1, PT, R229, 0x1d, PT ;  /* 0x0000001de500780c */ /* 0x000fc60003f24070 */
[----:B------:R-:W-:Y:S10]  /*55b0*/  @!P0 BRA `(.L_x_11686) ;  /* 0x00000000002c8947 */ /* 0x000ff40003800000 */
[C---:B----4-:R-:W-:Y:S01]  /*55c0*/  FMUL.FTZ R75, R240.reuse, R74 ;  /* 0x0000004af04b7220 */ /* 0x050fe20000410000 */
[----:B0-----:R-:W-:-:S03]  /*55d0*/  FMUL.FTZ R234, R240, R232 ;  /* 0x000000e8f0ea7220 */ /* 0x001fc60000410000 */
[C---:B------:R-:W-:Y:S01]  /*55e0*/  FFMA.FTZ R231, R239.reuse, R232, R75 ;  /* 0x000000e8efe77223 */ /* 0x040fe2000001004b */
[----:B---3--:R-:W-:Y:S01]  /*55f0*/  FMUL.FTZ R75, R240, R73 ;  /* 0x00000049f04b7220 */ /* 0x008fe20000410000 */
[----:B--2---:R-:W-:Y:S01]  /*5600*/  FMUL.FTZ R240, R72, R240 ;  /* 0x000000f048f07220 */ /* 0x004fe20000410000 */
[C---:B------:R-:W-:Y:S01]  /*5610*/  FFMA.FTZ R234, R239.reuse, R74, -R234 ;  /* 0x0000004aefea7223 */ /* 0x040fe200000108ea */
[----:B------:R-:W-:Y:S01]  /*5620*/  FADD.FTZ R242, R242, R231 ;  /* 0x000000e7f2f27221 */ /* 0x000fe20000010000 */
[----:B------:R-:W-:Y:S01]  /*5630*/  FFMA.FTZ R75, R72, R239, -R75 ;  /* 0x000000ef484b7223 */ /* 0x000fe2000001084b */
[----:B------:R-:W-:Y:S01]  /*5640*/  FFMA.FTZ R240, R239, R73, R240 ;  /* 0x00000049eff07223 */ /* 0x000fe200000100f0 */
[----:B------:R-:W-:-:S03]  /*5650*/  FADD.FTZ R241, R241, R234 ;  /* 0x000000eaf1f17221 */ /* 0x000fc60000010000 */
[----:B------:R-:W-:-:S07]  /*5660*/  MOV R239, R75 ;  /* 0x0000004b00ef7202 */ /* 0x000fce0000000f00 */
.L_x_11686:
[----:B------:R-:W-:Y:S05]  /*5670*/  BSYNC B0 ;  /* 0x0000000000007941 */ /* 0x000fea0003800000 */
.L_x_11685:
[----:B------:R-:W-:-:S03]  /*5680*/  UMOV UR42, 0xffffffff ;  /* 0xffffffff002a7882 */ /* 0x000fc60000000000 */
[----:B------:R-:W-:Y:S05]  /*5690*/  BRA.DIV UR42, `(.L_x_11687) ;  /* 0x0000006a2af07947 */ /* 0x000fea000b800000 */
[----:B--2---:R2:W1:Y:S04]  /*56a0*/  SHFL.DOWN PT, R72, R239, 0x2, 0x1f ;  /* 0x08401f00ef487f89 */ /* 0x00446800000e0000 */
[----:B---3--:R2:W3:Y:S04]  /*56b0*/  SHFL.DOWN PT, R73, R240, 0x2, 0x1f ;  /* 0x08401f00f0497f89 */ /* 0x0084e800000e0000 */
[----:B----4-:R2:W4:Y:S04]  /*56c0*/  SHFL.DOWN PT, R74, R241, 0x2, 0x1f ;  /* 0x08401f00f14a7f89 */ /* 0x01052800000e0000 */
[----:B0-----:R2:W0:Y:S02]  /*56d0*/  SHFL.DOWN PT, R232, R242, 0x2, 0x1f ;  /* 0x08401f00f2e87f89 */ /* 0x00142400000e0000 */
.L_x_11829:
        /* <DEDUP_REMOVED lines=8> */
[C---:B------:R-:W-:Y:S01]  /*5760*/  FFMA.FTZ R234, R239.reuse, R74, -R234 ;  /* 0x0000004aefea7223 */ /* 0x040fe200000108ea */
[----:B------:R-:W-:Y:S01]  /*5770*/  FADD.FTZ R242, R242, R231 ;  /* 0x000000e7f2f27221 */ /* 0x000fe20000010000 */
[C---:B------:R-:W-:Y:S01]  /*5780*/  FFMA.FTZ R75, R239.reuse, R72, -R75 ;  /* 0x00000048ef4b7223 */ /* 0x040fe2000001084b */
[----:B------:R-:W-:Y:S01]  /*5790*/  FFMA.FTZ R240, R239, R73, R240 ;  /* 0x00000049eff07223 */ /* 0x000fe200000100f0 */
[----:B------:R-:W-:-:S03]  /*57a0*/  FADD.FTZ R241, R241, R234 ;  /* 0x000000eaf1f17221 */ /* 0x000fc60000010000 */
[----:B------:R-:W-:-:S07]  /*57b0*/  MOV R239, R75 ;  /* 0x0000004b00ef7202 */ /* 0x000fce0000000f00 */
.L_x_11689:
[----:B------:R-:W-:Y:S05]  /*57c0*/  BSYNC B0 ;  /* 0x0000000000007941 */ /* 0x000fea0003800000 */
.L_x_11688:
[----:B------:R-:W-:-:S03]  /*57d0*/  UMOV UR42, 0xffffffff ;  /* 0xffffffff002a7882 */ /* 0x000fc60000000000 */
[----:B------:R-:W-:Y:S05]  /*57e0*/  BRA.DIV UR42, `(.L_x_11690) ;  /* 0x0000006e2a0c7947 */ /* 0x000fea000b800000 */
[----:B-1----:R1:W1:Y:S04]  /*57f0*/  SHFL.DOWN PT, R72, R239, 0x4, 0x1f ;  /* 0x08801f00ef487f89 */ /* 0x00226800000e0000 */
[----:B---3--:R3:W1:Y:S04]  /*5800*/  SHFL.DOWN PT, R73, R240, 0x4, 0x1f ;  /* 0x08801f00f0497f89 */ /* 0x00866800000e0000 */
[----:B----4-:R3:W4:Y:S04]  /*5810*/  SHFL.DOWN PT, R74, R241, 0x4, 0x1f ;  /* 0x08801f00f14a7f89 */ /* 0x01072800000e0000 */
[----:B0-----:R3:W0:Y:S02]  /*5820*/  SHFL.DOWN PT, R232, R242, 0x4, 0x1f ;  /* 0x08801f00f2e87f89 */ /* 0x00162400000e0000 */
.L_x_11835:
        /* <DEDUP_REMOVED lines=8> */
[C---:B------:R-:W-:Y:S01]  /*58b0*/  FFMA.FTZ R234, R239.reuse, R74, -R234 ;  /* 0x0000004aefea7223 */ /* 0x040fe200000108ea */
[----:B------:R-:W-:Y:S01]  /*58c0*/  FADD.FTZ R242, R242, R231 ;  /* 0x000000e7f2f27221 */ /* 0x000fe20000010000 */
[C---:B------:R-:W-:Y:S01]  /*58d0*/  FFMA.FTZ R75, R239.reuse, R72, -R75 ;  /* 0x00000048ef4b7223 */ /* 0x040fe2000001084b */
[----:B------:R-:W-:Y:S01]  /*58e0*/  FFMA.FTZ R240, R239, R73, R240 ;  /* 0x00000049eff07223 */ /* 0x000fe200000100f0 */
[----:B------:R-:W-:-:S03]  /*58f0*/  FADD.FTZ R241, R241, R234 ;  /* 0x000000eaf1f17221 */ /* 0x000fc60000010000 */
[----:B------:R-:W-:-:S07]  /*5900*/  MOV R239, R75 ;  /* 0x0000004b00ef7202 */ /* 0x000fce0000000f00 */
.L_x_11692:
[----:B------:R-:W-:Y:S05]  /*5910*/  BSYNC B0 ;  /* 0x0000000000007941 */ /* 0x000fea0003800000 */
.L_x_11691:
[----:B------:R-:W-:-:S03]  /*5920*/  UMOV UR42, 0xffffffff ;  /* 0xffffffff002a7882 */ /* 0x000fc60000000000 */
[----:B------:R-:W-:Y:S05]  /*5930*/  BRA.DIV UR42, `(.L_x_11693) ;  /* 0x0000006e2a287947 */ /* 0x000fea000b800000 */
[----:B-1----:R1:W1:Y:S04]  /*5940*/  SHFL.DOWN PT, R72, R239, 0x8, 0x1f ;  /* 0x09001f00ef487f89 */ /* 0x00226800000e0000 */
[----:B------:R0:W1:Y:S04]  /*5950*/  SHFL.DOWN PT, R73, R240, 0x8, 0x1f ;  /* 0x09001f00f0497f89 */ /* 0x00006800000e0000 */
[----:B----4-:R4:W1:Y:S04]  /*5960*/  SHFL.DOWN PT, R74, R241, 0x8, 0x1f ;  /* 0x09001f00f14a7f89 */ /* 0x01086800000e0000 */
[----:B0-----:R4:W0:Y:S02]  /*5970*/  SHFL.DOWN PT, R232, R242, 0x8, 0x1f ;  /* 0x09001f00f2e87f89 */ /* 0x00182400000e0000 */
.L_x_11841:
        /* <DEDUP_REMOVED lines=8> */
[C---:B------:R-:W-:Y:S01]  /*5a00*/  FFMA.FTZ R234, R239.reuse, R74, -R234 ;  /* 0x0000004aefea7223 */ /* 0x040fe200000108ea */
[----:B----4-:R-:W-:Y:S01]  /*5a10*/  FADD.FTZ R242, R242, R229 ;  /* 0x000000e5f2f27221 */ /* 0x010fe20000010000 */
[C---:B------:R-:W-:Y:S01]  /*5a20*/  FFMA.FTZ R75, R239.reuse, R72, -R75 ;  /* 0x00000048ef4b7223 */ /* 0x040fe2000001084b */
[----:B------:R-:W-:Y:S01]  /*5a30*/  FFMA.FTZ R240, R239, R73, R240 ;  /* 0x00000049eff07223 */ /* 0x000fe200000100f0 */
[----:B------:R-:W-:-:S03]  /*5a40*/  FADD.FTZ R241, R241, R234 ;  /* 0x000000eaf1f17221 */ /* 0x000fc60000010000 */
[----:B------:R-:W-:-:S07]  /*5a50*/  MOV R239, R75 ;  /* 0x0000004b00ef7202 */ /* 0x000fce0000000f00 */
.L_x_11695:
[----:B------:R-:W-:Y:S05]  /*5a60*/  BSYNC B0 ;  /* 0x0000000000007941 */ /* 0x000fea0003800000 */
.L_x_11694:
[----:B------:R-:W-:-:S03]  /*5a70*/  UMOV UR42, 0xffffffff ;  /* 0xffffffff002a7882 */ /* 0x000fc60000000000 */
[----:B------:R-:W-:Y:S05]  /*5a80*/  BRA.DIV UR42, `(.L_x_11696) ;  /* 0x0000006e2a447947 */ /* 0x000fea000b800000 */
[----:B-1----:R1:W1:Y:S04]  /*5a90*/  SHFL.DOWN PT, R72, R239, 0x10, 0x1f ;  /* 0x0a001f00ef487f89 */ /* 0x00226800000e0000 */
[----:B------:R0:W1:Y:S04]  /*5aa0*/  SHFL.DOWN PT, R73, R240, 0x10, 0x1f ;  /* 0x0a001f00f0497f89 */ /* 0x00006800000e0000 */
[----:B------:R1:W1:Y:S04]  /*5ab0*/  SHFL.DOWN PT, R74, R241, 0x10, 0x1f ;  /* 0x0a001f00f14a7f89 */ /* 0x00026800000e0000 */
[----:B0-----:R0:W0:Y:S02]  /*5ac0*/  SHFL.DOWN PT, R232, R242, 0x10, 0x1f ;  /* 0x0a001f00f2e87f89 */ /* 0x00102400000e0000 */
.L_x_11847:
        /* <DEDUP_REMOVED lines=14> */
.L_x_11698:
[----:B------:R-:W-:Y:S05]  /*5bb0*/  BSYNC B0 ;  /* 0x0000000000007941 */ /* 0x000fea0003800000 */
.L_x_11697:
        /* <DEDUP_REMOVED lines=9> */
[CC--:B-----5:R-:W-:Y:S01]  /*5c50*/  FMUL.FTZ R231, R71.reuse, R247.reuse ;  /* 0x000000f747e77220 */ /* 0x0e0fe20000410000 */
[-C--:B------:R-:W-:Y:S01]  /*5c60*/  FMUL.FTZ R234, R70, R247.reuse ;  /* 0x000000f746ea7220 */ /* 0x080fe20000410000 */
        /* <DEDUP_REMOVED lines=9> */
.L_x_11861:
[----:B------:R-:W-:Y:S01]  /*5d00*/  BSSY B0, `(.L_x_11700) ;  /* 0x0000010000007945 */ /* 0x000fe20003800000 */
[----:B0-----:R-:W-:Y:S02]  /*5d10*/  MOV R72, R249 ;  /* 0x000000f900487202 */ /* 0x001fe40000000f00 */
[----:B------:R-:W-:Y:S02]  /*5d20*/  MOV R73, R243 ;  /* 0x000000f300497202 */ /* 0x000fe40000000f00 */
[----:B------:R-:W-:Y:S02]  /*5d30*/  MOV R74, R244 ;  /* 0x000000f4004a7202 */ /* 0x000fe40000000f00 */
[----:B-1----:R-:W-:Y:S01]  /*5d40*/  MOV R75, R246 ;  /* 0x000000f6004b7202 */ /* 0x002fe20000000f00 */
[----:B------:R-:W-:Y:S06]  /*5d50*/  @!P1 BRA `(.L_x_11701) ;  /* 0x0000000000289947 */ /* 0x000fec0003800000 */
[C---:B------:R-:W-:Y:S01]  /*5d60*/  FMUL.FTZ R70, R238.reuse, R75 ;  /* 0x0000004bee467220 */ /* 0x040fe20000410000 */
[C---:B---3--:R-:W-:Y:S01]  /*5d70*/  FMUL.FTZ R240, R238.reuse, R74 ;  /* 0x0000004aeef07220 */ /* 0x048fe20000410000 */
        /* <DEDUP_REMOVED lines=8> */
.L_x_11701:
[----:B------:R-:W-:Y:S05]  /*5e00*/  BSYNC B0 ;  /* 0x0000000000007941 */ /* 0x000fea0003800000 */
.L_x_11700:
        /* <DEDUP_REMOVED lines=16> */
.L_x_11683:
[C---:B------:R-:W-:Y:S01]  /*5f10*/  ISETP.NE.AND P0, PT, R121.reuse, RZ, PT ;  /* 0x000000ff7900720c */ /* 0x040fe20003f05270 */
[----:B------:R-:W-:Y:S05]  /*5f20*/  WARPSYNC.ALL ;  /* 0x0000000000007948 */ /* 0x000fea0003800000 */
[----:B0-2---:R-:W-:Y:S01]  /*5f30*/  P2R R64, PR, RZ, 0x1 ;  /* 0x00000001ff407803 */ /* 0x005fe20000000000 */
[----:B------:R-:W-:Y:S01]  /*5f40*/  BAR.SYNC.DEFER_BLOCKING 0x0 ;  /* 0x0000000000007b1d */ /* 0x000fe20000010000 */
[----:B------:R-:W-:Y:S01]  /*5f50*/  HADD2.F32 R75, -RZ, R59.H0_H0 ;  /* 0x2000003bff4b7230 */ /* 0x000fe20000004100 */
[C---:B------:R-:W-:Y:S01]  /*5f60*/  IADD3 R232, R121.reuse, 0x7c0, RZ ;  /* 0x000007c079e87810 */ /* 0x040fe20007ffe0ff */
[----:B------:R-:W-:Y:S01]  /*5f70*/  ULEA UR42, UR13, 0xfffffc00, 0xa ;  /* 0xfffffc000d2a7891 */ /* 0x000fe2000f8e503f */
[C---:B------:R-:W-:Y:S01]  /*5f80*/  IADD3 R234, R121.reuse, 0x200, RZ ;  /* 0x0000020079ea7810 */ /* 0x040fe20007ffe0ff */
[----:B------:R-:W-:Y:S01]  /*5f90*/  USHF.R.S32.HI UR44, URZ, 0x1f, UR11 ;  /* 0x0000001f3f2c7899 */ /* 0x000fe2000801140b */
[C---:B------:R-:W-:Y:S01]  /*5fa0*/  IADD3 R228, R121.reuse, 0x780, RZ ;  /* 0x0000078079e47810 */ /* 0x040fe20007ffe0ff */
[----:B------:R-:W-:Y:S01]  /*5fb0*/  UIADD3 UR42, -UR42, UR55, URZ ;  /* 0x000000372a2a7290 */ /* 0x000fe2000fffe13f */
[-C--:B------:R-:W-:Y:S01]  /*5fc0*/  LEA.HI.SX32 R241, R232, R121.reuse, 0x1b ;  /* 0x00000079e8f17211 */ /* 0x080fe200078fdaff */
[----:B------:R-:W-:Y:S01]  /*5fd0*/  USHF.R.S32.HI UR47, URZ, 0x1f, UR12 ;  /* 0x0000001f3f2f7899 */ /* 0x000fe2000801140c */
[----:B------:R-:W-:Y:S01]  /*5fe0*/  LEA.HI.SX32 R239, R228, R121, 0x1b ;  /* 0x00000079e4ef7211 */ /* 0x000fe200078fdaff */
[----:B------:R-:W-:Y:S01]  /*5ff0*/  BSSY B0, `(.L_x_11702) ;  /* 0x00002cd000007945 */ /* 0x000fe20003800000 */
        /* <DEDUP_REMOVED lines=11> */
[CC--:B------:R-:W-:Y:S01]  /*60b0*/  FMUL.FTZ R64, R139.reuse, -R74.reuse ;  /* 0x8000004a8b407220 */ /* 0x0c0fe20000410000 */
[----:B------:R-:W-:Y:S01]  /*60c0*/  FMUL.FTZ R66, R139, -R77 ;  /* 0x8000004d8b427220 */ /* 0x000fe20000410000 */
[CC--:B------:R-:W-:Y:S01]  /*60d0*/  FMUL.FTZ R72, R83.reuse, R74.reuse ;  /* 0x0000004a53487220 */ /* 0x0c0fe20000410000 */
[----:B------:R-:W-:Y:S01]  /*60e0*/  FFMA.FTZ R83, R83, -R65, R230 ;  /* 0x8000004153537223 */ /* 0x000fe200000100e6 */
[----:B------:R-:W-:Y:S01]  /*60f0*/  FFMA.FTZ R64, R141, R77, -R64 ;  /* 0x0000004d8d407223 */ /* 0x000fe20000010840 */
[----:B------:R-:W-:Y:S01]  /*6100*/  FFMA.FTZ R67, R181, -R65, R194 ;  /* 0x80000041b5437223 */ /* 0x000fe200000100c2 */
[----:B------:R-:W-:Y:S01]  /*6110*/  FMUL.FTZ R65, R77, UR45 ;  /* 0x0000002d4d417c20 */ /* 0x000fe20008410000 */
[-C--:B------:R-:W-:Y:S01]  /*6120*/  FFMA.FTZ R141, R141, R74.reuse, R66 ;  /* 0x0000004a8d8d7223 */ /* 0x080fe20000010042 */
[----:B------:R-:W-:Y:S01]  /*6130*/  FADD.FTZ R213, R213, R64 ;  /* 0x00000040d5d57221 */ /* 0x000fe20000010000 */
[C---:B------:R-:W-:Y:S01]  /*6140*/  FMUL.FTZ R64, R74.reuse, UR45 ;  /* 0x0000002d4a407c20 */ /* 0x040fe20008410000 */
[----:B------:R-:W-:Y:S01]  /*6150*/  SHF.L.U32 R66, R121, 0x5, RZ ;  /* 0x0000000579427819 */ /* 0x000fe200000006ff */
[----:B------:R-:W-:Y:S01]  /*6160*/  FFMA.FTZ R70, R74, UR56, -R65 ;  /* 0x000000384a467c23 */ /* 0x000fe20008010841 */
[C---:B------:R-:W-:Y:S01]  /*6170*/  FMUL.FTZ R74, R50.reuse, R74 ;  /* 0x0000004a324a7220 */ /* 0x040fe20000410000 */
[----:B------:R-:W-:Y:S01]  /*6180*/  FFMA.FTZ R68, R77, UR56, R64 ;  /* 0x000000384d447c23 */ /* 0x000fe20008010040 */
[-C--:B------:R-:W-:Y:S01]  /*6190*/  FMUL.FTZ R64, R50, R77.reuse ;  /* 0x0000004d32407220 */ /* 0x080fe20000410000 */
[----:B------:R-:W-:Y:S01]  /*61a0*/  LEA.HI.SX32 R69, R66, R66, 0x1b ;  /* 0x0000004242457211 */ /* 0x000fe200078fdaff */
[C---:B------:R-:W-:Y:S01]  /*61b0*/  FMUL.FTZ R76, R83.reuse, R74 ;  /* 0x0000004a534c7220 */ /* 0x040fe20000410000 */
[----:B------:R-:W-:Y:S01]  /*61c0*/  FADD.FTZ R141, -R214, R141 ;  /* 0x0000008dd68d7221 */ /* 0x000fe20000010100 */
[----:B------:R-:W-:Y:S01]  /*61d0*/  FMUL.FTZ R65, R83, R64 ;  /* 0x0000004053417220 */ /* 0x000fe20000410000 */
[----:B------:R-:W-:Y:S01]  /*61e0*/  LEA R66, R69, R118, 0x2 ;  /* 0x0000007645427211 */ /* 0x000fe200078e10ff */
[----:B------:R-:W-:Y:S01]  /*61f0*/  FMUL.FTZ R71, R85, R64 ;  /* 0x0000004055477220 */ /* 0x000fe20000410000 */
[----:B------:R-:W-:Y:S01]  /*6200*/  FMUL.FTZ R83, R83, R70 ;  /* 0x0000004653537220 */ /* 0x000fe20000410000 */
[----:B------:R-:W-:Y:S01]  /*6210*/  FFMA.FTZ R72, R181, R77, R72 ;  /* 0x0000004db5487223 */ /* 0x000fe20000010048 */
[----:B------:R-:W-:Y:S01]  /*6220*/  FMUL.FTZ R69, R49, R75 ;  /* 0x0000004b31457220 */ /* 0x000fe20000410000 */
[----:B------:R-:W-:Y:S01]  /*6230*/  FMUL.FTZ R73, R85, R74 ;  /* 0x0000004a55497220 */ /* 0x000fe20000410000 */
[C---:B------:R-:W-:Y:S01]  /*6240*/  FFMA.FTZ R70, R67.reuse, R68, R83 ;  /* 0x0000004443467223 */ /* 0x040fe20000010053 */
[----:B------:R0:W-:Y:S01]  /*6250*/  STS [R66+0x2178], R71 ;  /* 0x0021784742007388 */ /* 0x0001e20000000800 */
[----:B------:R-:W-:Y:S01]  /*6260*/  FMUL.FTZ R68, R142, -R141 ;  /* 0x8000008d8e447220 */ /* 0x000fe20000410000 */
[C---:B------:R-:W-:Y:S01]  /*6270*/  FFMA.FTZ R64, R67.reuse, R64, R76 ;  /* 0x0000004043407223 */ /* 0x040fe2000001004c */
[----:B------:R-:W-:Y:S01]  /*6280*/  FFMA.FTZ R65, R67, R74, -R65 ;  /* 0x0000004a43417223 */ /* 0x000fe20000010841 */
[----:B------:R-:W-:Y:S01]  /*6290*/  FFMA.FTZ R74, R85, R72, R70 ;  /* 0x00000048554a7223 */ /* 0x000fe20000010046 */
[----:B------:R-:W-:Y:S01]  /*62a0*/  FFMA.FTZ R68, R143, R213, -R68 ;  /* 0x000000d58f447223 */ /* 0x000fe20000010844 */
[C---:B------:R-:W-:Y:S01]  /*62b0*/  FMUL.FTZ R67, R82.reuse, R141 ;  /* 0x0000008d52437220 */ /* 0x040fe20000410000 */
[----:B------:R-:W-:Y:S01]  /*62c0*/  FFMA.FTZ R82, R82, -R69, R193 ;  /* 0x8000004552527223 */ /* 0x000fe200000100c1 */
[----:B------:R-:W-:Y:S01]  /*62d0*/  FMUL.FTZ R70, R141, UR45 ;  /* 0x0000002d8d467c20 */ /* 0x000fe20008410000 */
[----:B------:R-:W-:Y:S01]  /*62e0*/  FMUL.FTZ R142, R142, -R213 ;  /* 0x800000d58e8e7220 */ /* 0x000fe20000410000 */
[----:B0-----:R-:W-:Y:S01]  /*62f0*/  FMUL.FTZ R71, R213, UR45 ;  /* 0x0000002dd5477c20 */ /* 0x001fe20008410000 */
[----:B------:R-:W-:Y:S01]  /*6300*/  FADD.FTZ R211, R211, R68 ;  /* 0x00000044d3d37221 */ /* 0x000fe20000010000 */
[----:B------:R-:W-:Y:S01]  /*6310*/  FFMA.FTZ R69, R178, -R69, R201 ;  /* 0x80000045b2457223 */ /* 0x000fe200000100c9 */
[----:B------:R-:W-:Y:S01]  /*6320*/  FFMA.FTZ R70, R213, UR56, R70 ;  /* 0x00000038d5467c23 */ /* 0x000fe20008010046 */
[----:B------:R-:W-:Y:S01]  /*6330*/  FFMA.FTZ R71, R141, UR56, -R71 ;  /* 0x000000388d477c23 */ /* 0x000fe20008010847 */
[----:B------:R-:W-:Y:S01]  /*6340*/  FFMA.FTZ R143, R143, R141, R142 ;  /* 0x0000008d8f8f7223 */ /* 0x000fe2000001008e */
[C---:B------:R-:W-:Y:S01]  /*6350*/  FMUL.FTZ R84, R49.reuse, R213 ;  /* 0x000000d531547220 */ /* 0x040fe20000410000 */
[----:B------:R-:W-:Y:S01]  /*6360*/  FMUL.FTZ R76, R49, R141 ;  /* 0x0000008d314c7220 */ /* 0x000fe20000410000 */
[----:B------:R-:W-:Y:S01]  /*6370*/  FMUL.FTZ R68, R82, R71 ;  /* 0x0000004752447220 */ /* 0x000fe20000410000 */
[----:B------:R-:W-:Y:S01]  /*6380*/  FFMA.FTZ R67, R178, R213, R67 ;  /* 0x000000d5b2437223 */ /* 0x000fe20000010043 */
[----:B------:R-:W-:-:S02]  /*6390*/  HADD2.F32 R181, -RZ, R58.H1_H1 ;  /* 0x3000003affb57230 */ /* 0x000fc40000004100 */
[----:B------:R-:W-:Y:S01]  /*63a0*/  FADD.FTZ R143, -R212, R143 ;  /* 0x0000008fd48f7221 */ /* 0x000fe20000010100 */
[----:B------:R-:W-:Y:S01]  /*63b0*/  FFMA.FTZ R70, R69, R70, R68 ;  /* 0x0000004645467223 */ /* 0x000fe20000010044 */
[----:B------:R-:W-:Y:S01]  /*63c0*/  FMUL.FTZ R71, R82, R84 ;  /* 0x0000005452477220 */ /* 0x000fe20000410000 */
[----:B------:R0:W-:Y:S01]  /*63d0*/  STS [R66+0x217c], R73 ;  /* 0x00217c4942007388 */ /* 0x0001e20000000800 */
[----:B------:R-:W-:Y:S01]  /*63e0*/  FFMA.FTZ R33, R50, R72, R33 ;  /* 0x0000004832217223 */ /* 0x000fe20000010021 */
[-C--:B------:R-:W-:Y:S01]  /*63f0*/  FMUL.FTZ R77, R75, R76.reuse ;  /* 0x0000004c4b4d7220 */ /* 0x080fe20000410000 */
[-C--:B------:R-:W-:Y:S01]  /*6400*/  FMUL.FTZ R72, R82, R76.reuse ;  /* 0x0000004c52487220 */ /* 0x080fe20000410000 */
[----:B------:R-:W-:Y:S01]  /*6410*/  FFMA.FTZ R34, R49, R67, R34 ;  /* 0x0000004331227223 */ /* 0x000fe20000010022 */
[----:B------:R-:W-:Y:S01]  /*6420*/  FFMA.FTZ R76, R69, R76, -R71 ;  /* 0x0000004c454c7223 */ /* 0x000fe20000010847 */
[C---:B------:R-:W-:Y:S01]  /*6430*/  FMUL.FTZ R68, R144.reuse, -R143 ;  /* 0x8000008f90447220 */ /* 0x040fe20000410000 */
[----:B------:R-:W-:Y:S01]  /*6440*/  FMUL.FTZ R71, R211, UR45 ;  /* 0x0000002dd3477c20 */ /* 0x000fe20008410000 */
[----:B------:R-:W-:Y:S01]  /*6450*/  FMUL.FTZ R144, R144, -R211 ;  /* 0x800000d390907220 */ /* 0x000fe20000410000 */
[----:B------:R-:W-:Y:S01]  /*6460*/  FADD.FTZ R17, R74, R17 ;  /* 0x000000114a117221 */ /* 0x000fe20000010000 */
[CC--:B0-----:R-:W-:Y:S01]  /*6470*/  FMUL.FTZ R73, R75.reuse, R84.reuse ;  /* 0x000000544b497220 */ /* 0x0c1fe20000410000 */
[----:B------:R-:W-:Y:S01]  /*6480*/  FFMA.FTZ R75, R75, R67, R70 ;  /* 0x000000434b4b7223 */ /* 0x000fe20000010046 */
[C---:B------:R-:W-:Y:S01]  /*6490*/  FMUL.FTZ R67, R52.reuse, R181 ;  /* 0x000000b534437220 */ /* 0x040fe20000410000 */
[----:B------:R-:W-:Y:S01]  /*64a0*/  FMUL.FTZ R70, R81, R143 ;  /* 0x0000008f51467220 */ /* 0x000fe20000410000 */
[----:B------:R-:W-:Y:S01]  /*64b0*/  FFMA.FTZ R84, R69, R84, R72 ;  /* 0x0000005445547223 */ /* 0x000fe20000010048 */
[----:B------:R-:W-:Y:S01]  /*64c0*/  FFMA.FTZ R68, R145, R211, -R68 ;  /* 0x000000d391447223 */ /* 0x000fe20000010844 */
[----:B------:R-:W-:Y:S01]  /*64d0*/  FFMA.FTZ R81, R81, -R67, R226 ;  /* 0x8000004351517223 */ /* 0x000fe200000100e2 */
[C---:B------:R-:W-:Y:S01]  /*64e0*/  FMUL.FTZ R82, R52.reuse, R143 ;  /* 0x0000008f34527220 */ /* 0x040fe20000410000 */
[----:B------:R-:W-:Y:S01]  /*64f0*/  FMUL.FTZ R74, R52, R211 ;  /* 0x000000d3344a7220 */ /* 0x000fe20000410000 */
[C---:B------:R-:W-:Y:S01]  /*6500*/  FMUL.FTZ R69, R143.reuse, UR45 ;  /* 0x0000002d8f457c20 */ /* 0x040fe20008410000 */
[----:B------:R-:W-:Y:S01]  /*6510*/  FFMA.FTZ R72, R143, UR56, -R71 ;  /* 0x000000388f487c23 */ /* 0x000fe20008010847 */
[----:B------:R-:W-:Y:S01]  /*6520*/  FFMA.FTZ R145, R145, R143, R144 ;  /* 0x0000008f91917223 */ /* 0x000fe20000010090 */
[----:B------:R-:W-:Y:S01]  /*6530*/  FFMA.FTZ R67, R179, -R67, R202 ;  /* 0x80000043b3437223 */ /* 0x000fe200000100ca */
[----:B------:R-:W-:Y:S01]  /*6540*/  FADD.FTZ R141, R209, R68 ;  /* 0x00000044d18d7221 */ /* 0x000fe20000010000 */
[C---:B------:R-:W-:Y:S01]  /*6550*/  FMUL.FTZ R142, R81.reuse, R82 ;  /* 0x00000052518e7220 */ /* 0x040fe20000410000 */
[----:B------:R-:W-:Y:S01]  /*6560*/  FMUL.FTZ R85, R81, R74 ;  /* 0x0000004a51557220 */ /* 0x000fe20000410000 */
[----:B------:R-:W-:Y:S01]  /*6570*/  FFMA.FTZ R68, R211, UR56, R69 ;  /* 0x00000038d3447c23 */ /* 0x000fe20008010045 */
[----:B------:R-:W-:Y:S01]  /*6580*/  FMUL.FTZ R72, R81, R72 ;  /* 0x0000004851487220 */ /* 0x000fe20000410000 */
[----:B------:R-:W-:Y:S01]  /*6590*/  FMUL.FTZ R71, R181, R74 ;  /* 0x0000004ab5477220 */ /* 0x000fe20000410000 */
[----:B------:R-:W-:Y:S01]  /*65a0*/  FADD.FTZ R145, -R210, R145 ;  /* 0x00000091d2917221 */ /* 0x000fe20000010100 */
[----:B------:R-:W-:-:S02]  /*65b0*/  HADD2.F32 R83, -RZ, R58.H0_H0 ;  /* 0x2000003aff537230 */ /* 0x000fc40000004100 */
[C---:B------:R-:W-:Y:S01]  /*65c0*/  FFMA.FTZ R139, R67.reuse, R74, R142 ;  /* 0x0000004a438b7223 */ /* 0x040fe2000001008e */
[----:B------:R-:W-:Y:S01]  /*65d0*/  FFMA.FTZ R85, R67, R82, -R85 ;  /* 0x0000005243557223 */ /* 0x000fe20000010855 */
[----:B------:R-:W-:Y:S01]  /*65e0*/  FFMA.FTZ R70, R179, R211, R70 ;  /* 0x000000d3b3467223 */ /* 0x000fe20000010046 */
[----:B------:R-:W-:Y:S01]  /*65f0*/  FFMA.FTZ R67, R67, R68, R72 ;  /* 0x0000004443437223 */ /* 0x000fe20000010048 */
[----:B------:R0:W-:Y:S01]  /*6600*/  STS [R66+0x2168], R71 ;  /* 0x0021684742007388 */ /* 0x0001e20000000800 */
[----:B------:R-:W-:Y:S01]  /*6610*/  FMUL.FTZ R68, R146, -R145 ;  /* 0x8000009192447220 */ /* 0x000fe20000410000 */
[----:B------:R-:W-:Y:S01]  /*6620*/  FMUL.FTZ R69, R51, R83 ;  /* 0x0000005333457220 */ /* 0x000fe20000410000 */
[-C--:B------:R-:W-:Y:S01]  /*6630*/  FFMA.FTZ R35, R52, R70.reuse, R35 ;  /* 0x0000004634237223 */ /* 0x080fe20000010023 */
[----:B------:R-:W-:Y:S01]  /*6640*/  FFMA.FTZ R74, R181, R70, R67 ;  /* 0x00000046b54a7223 */ /* 0x000fe20000010043 */
[----:B------:R-:W-:Y:S01]  /*6650*/  FFMA.FTZ R68, R147, R141, -R68 ;  /* 0x0000008d93447223 */ /* 0x000fe20000010844 */
[C---:B------:R-:W-:Y:S01]  /*6660*/  FMUL.FTZ R67, R80.reuse, R145 ;  /* 0x0000009150437220 */ /* 0x040fe20000410000 */
[----:B------:R-:W-:Y:S01]  /*6670*/  FMUL.FTZ R70, R145, UR45 ;  /* 0x0000002d91467c20 */ /* 0x000fe20008410000 */
[----:B------:R-:W-:Y:S01]  /*6680*/  FFMA.FTZ R80, R80, -R69, R227 ;  /* 0x8000004550507223 */ /* 0x000fe200000100e3 */
[-C--:B------:R-:W-:Y:S01]  /*6690*/  FMUL.FTZ R146, R146, -R141.reuse ;  /* 0x8000008d92927220 */ /* 0x080fe20000410000 */
[----:B0-----:R-:W-:Y:S01]  /*66a0*/  FMUL.FTZ R71, R141, UR45 ;  /* 0x0000002d8d477c20 */ /* 0x001fe20008410000 */
[C---:B------:R-:W-:Y:S01]  /*66b0*/  FFMA.FTZ R67, R176.reuse, R141, R67 ;  /* 0x0000008db0437223 */ /* 0x040fe20000010043 */
[----:B------:R-:W-:Y:S01]  /*66c0*/  FADD.FTZ R207, R207, R68 ;  /* 0x00000044cfcf7221 */ /* 0x000fe20000010000 */
[----:B------:R-:W-:Y:S01]  /*66d0*/  FFMA.FTZ R70, R141, UR56, R70 ;  /* 0x000000388d467c23 */ /* 0x000fe20008010046 */
[----:B------:R-:W-:Y:S01]  /*66e0*/  FFMA.FTZ R71, R145, UR56, -R71 ;  /* 0x0000003891477c23 */ /* 0x000fe20008010847 */
[----:B------:R-:W-:Y:S01]  /*66f0*/  FFMA.FTZ R69, R176, -R69, R223 ;  /* 0x80000045b0457223 */ /* 0x000fe200000100df */
[----:B------:R-:W-:Y:S01]  /*6700*/  FMUL.FTZ R141, R51, R141 ;  /* 0x0000008d338d7220 */ /* 0x000fe20000410000 */
[----:B------:R0:W-:Y:S01]  /*6710*/  STS [R66+0x2170], R73 ;  /* 0x0021704942007388 */ /* 0x0001e20000000800 */
[C---:B------:R-:W-:Y:S01]  /*6720*/  FMUL.FTZ R68, R80.reuse, R71 ;  /* 0x0000004750447220 */ /* 0x040fe20000410000 */
[-C--:B------:R-:W-:Y:S01]  /*6730*/  FFMA.FTZ R147, R147, R145.reuse, R146 ;  /* 0x0000009193937223 */ /* 0x080fe20000010092 */
[----:B------:R-:W-:Y:S01]  /*6740*/  FMUL.FTZ R142, R51, R145 ;  /* 0x00000091338e7220 */ /* 0x000fe20000410000 */
[----:B------:R-:W-:Y:S01]  /*6750*/  FMUL.FTZ R71, R80, R141 ;  /* 0x0000008d50477220 */ /* 0x000fe20000410000 */
[----:B------:R-:W-:Y:S01]  /*6760*/  FFMA.FTZ R70, R69, R70, R68 ;  /* 0x0000004645467223 */ /* 0x000fe20000010044 */
[--C-:B------:R-:W-:Y:S01]  /*6770*/  HADD2.F32 R81, -RZ, R57.reuse.H1_H1 ;  /* 0x30000039ff517230 */ /* 0x100fe20000004100 */
[----:B------:R1:W-:Y:S01]  /*6780*/  STS [R66+0x2174], R77 ;  /* 0x0021744d42007388 */ /* 0x0003e20000000800 */
[----:B------:R-:W-:Y:S01]  /*6790*/  FADD.FTZ R147, -R208, R147 ;  /* 0x00000093d0937221 */ /* 0x000fe20000010100 */
[----:B------:R-:W-:Y:S01]  /*67a0*/  FMUL.FTZ R72, R80, R142 ;  /* 0x0000008e50487220 */ /* 0x000fe20000410000 */
[----:B0-----:R-:W-:Y:S01]  /*67b0*/  FMUL.FTZ R73, R181, R82 ;  /* 0x00000052b5497220 */ /* 0x001fe20000410000 */
[----:B------:R-:W-:Y:S01]  /*67c0*/  FFMA.FTZ R36, R51, R67, R36 ;  /* 0x0000004333247223 */ /* 0x000fe20000010024 */
[----:B------:R-:W-:Y:S01]  /*67d0*/  FADD.FTZ R18, R75, R18 ;  /* 0x000000124b127221 */ /* 0x000fe20000010000 */
[----:B------:R-:W-:Y:S01]  /*67e0*/  FMUL.FTZ R68, R148, -R147 ;  /* 0x8000009394447220 */ /* 0x000fe20000410000 */
[-C--:B------:R-:W-:Y:S01]  /*67f0*/  FMUL.FTZ R75, R83, R141.reuse ;  /* 0x0000008d534b7220 */ /* 0x080fe20000410000 */
[----:B------:R0:W-:Y:S01]  /*6800*/  STS [R66+0x216c], R73 ;  /* 0x00216c4942007388 */ /* 0x0001e20000000800 */
[----:B------:R-:W-:Y:S01]  /*6810*/  FFMA.FTZ R141, R69, R141, R72 ;  /* 0x0000008d458d7223 */ /* 0x000fe20000010048 */
[-C--:B-1----:R-:W-:Y:S01]  /*6820*/  FMUL.FTZ R77, R83, R142.reuse ;  /* 0x0000008e534d7220 */ /* 0x082fe20000410000 */
[----:B------:R-:W-:Y:S01]  /*6830*/  FFMA.FTZ R142, R69, R142, -R71 ;  /* 0x0000008e458e7223 */ /* 0x000fe20000010847 */
[----:B------:R-:W-:Y:S01]  /*6840*/  FMUL.FTZ R71, R207, UR45 ;  /* 0x0000002dcf477c20 */ /* 0x000fe20008410000 */
[----:B------:R-:W-:Y:S01]  /*6850*/  FADD.FTZ R19, R74, R19 ;  /* 0x000000134a137221 */ /* 0x000fe20000010000 */
[C---:B------:R-:W-:Y:S01]  /*6860*/  FMUL.FTZ R80, R54.reuse, R147 ;  /* 0x0000009336507220 */ /* 0x040fe20000410000 */
[-C--:B------:R-:W-:Y:S01]  /*6870*/  FFMA.FTZ R68, R149, R207.reuse, -R68 ;  /* 0x000000cf95447223 */ /* 0x080fe20000010844 */
[----:B------:R-:W-:Y:S01]  /*6880*/  FFMA.FTZ R72, R147, UR56, -R71 ;  /* 0x0000003893487c23 */ /* 0x000fe20008010847 */
[C---:B------:R-:W-:Y:S01]  /*6890*/  FMUL.FTZ R74, R54.reuse, R207 ;  /* 0x000000cf364a7220 */ /* 0x040fe20000410000 */
[----:B0-----:R-:W-:Y:S01]  /*68a0*/  FFMA.FTZ R73, R83, R67, R70 ;  /* 0x0000004353497223 */ /* 0x001fe20000010046 */
[----:B------:R-:W-:Y:S01]  /*68b0*/  FMUL.FTZ R67, R54, R81 ;  /* 0x0000005136437220 */ /* 0x000fe20000410000 */
[----:B------:R-:W-:Y:S01]  /*68c0*/  FMUL.FTZ R70, R79, R147 ;  /* 0x000000934f467220 */ /* 0x000fe20000410000 */
[----:B------:R-:W-:Y:S01]  /*68d0*/  FMUL.FTZ R148, R148, -R207 ;  /* 0x800000cf94947220 */ /* 0x000fe20000410000 */
[----:B------:R-:W-:Y:S01]  /*68e0*/  FMUL.FTZ R69, R147, UR45 ;  /* 0x0000002d93457c20 */ /* 0x000fe20008410000 */
[-C--:B------:R-:W-:Y:S01]  /*68f0*/  FFMA.FTZ R79, R79, -R67.reuse, R198 ;  /* 0x800000434f4f7223 */ /* 0x080fe200000100c6 */
[----:B------:R-:W-:Y:S01]  /*6900*/  FFMA.FTZ R67, R177, -R67, R224 ;  /* 0x80000043b1437223 */ /* 0x000fe200000100e0 */
[----:B------:R-:W-:Y:S01]  /*6910*/  FADD.FTZ R205, R205, R68 ;  /* 0x00000044cdcd7221 */ /* 0x000fe20000010000 */
[----:B------:R-:W-:Y:S01]  /*6920*/  FFMA.FTZ R149, R149, R147, R148 ;  /* 0x0000009395957223 */ /* 0x000fe20000010094 */
[C---:B------:R-:W-:Y:S01]  /*6930*/  FMUL.FTZ R82, R79.reuse, R80 ;  /* 0x000000504f527220 */ /* 0x040fe20000410000 */
[C---:B------:R-:W-:Y:S01]  /*6940*/  FMUL.FTZ R72, R79.reuse, R72 ;  /* 0x000000484f487220 */ /* 0x040fe20000410000 */
[-C--:B------:R-:W-:Y:S01]  /*6950*/  FMUL.FTZ R79, R79, R74.reuse ;  /* 0x0000004a4f4f7220 */ /* 0x080fe20000410000 */
[----:B------:R-:W-:Y:S01]  /*6960*/  FFMA.FTZ R68, R207, UR56, R69 ;  /* 0x00000038cf447c23 */ /* 0x000fe20008010045 */
[C---:B------:R-:W-:Y:S01]  /*6970*/  FMUL.FTZ R69, R81.reuse, R74 ;  /* 0x0000004a51457220 */ /* 0x040fe20000410000 */
[----:B------:R-:W-:Y:S01]  /*6980*/  FMUL.FTZ R71, R81, R80 ;  /* 0x0000005051477220 */ /* 0x000fe20000410000 */
[C---:B------:R-:W-:Y:S01]  /*6990*/  FFMA.FTZ R143, R67.reuse, R74, R82 ;  /* 0x0000004a438f7223 */ /* 0x040fe20000010052 */
[----:B------:R-:W-:Y:S01]  /*69a0*/  FFMA.FTZ R79, R67, R80, -R79 ;  /* 0x00000050434f7223 */ /* 0x000fe2000001084f */
[----:B------:R-:W-:Y:S01]  /*69b0*/  FFMA.FTZ R70, R177, R207, R70 ;  /* 0x000000cfb1467223 */ /* 0x000fe20000010046 */
[----:B------:R-:W-:Y:S01]  /*69c0*/  FADD.FTZ R149, -R206, R149 ;  /* 0x00000095ce957221 */ /* 0x000fe20000010100 */
[----:B------:R-:W-:Y:S01]  /*69d0*/  FFMA.FTZ R67, R67, R68, R72 ;  /* 0x0000004443437223 */ /* 0x000fe20000010048 */
[----:B------:R-:W-:Y:S01]  /*69e0*/  HADD2.F32 R74, -RZ, R57.H0_H0 ;  /* 0x20000039ff4a7230 */ /* 0x000fe20000004100 */
[----:B------:R0:W-:Y:S01]  /*69f0*/  STS [R66+0x215c], R71 ;  /* 0x00215c4742007388 */ /* 0x0001e20000000800 */
[-C--:B------:R-:W-:Y:S01]  /*6a00*/  FFMA.FTZ R37, R54, R70.reuse, R37 ;  /* 0x0000004636257223 */ /* 0x080fe20000010025 */
[C---:B------:R-:W-:Y:S01]  /*6a10*/  FMUL.FTZ R68, R150.reuse, -R149 ;  /* 0x8000009596447220 */ /* 0x040fe20000410000 */
[----:B------:R-:W-:Y:S01]  /*6a20*/  FFMA.FTZ R72, R81, R70, R67 ;  /* 0x0000004651487223 */ /* 0x000fe20000010043 */
[----:B------:R-:W-:Y:S01]  /*6a30*/  FMUL.FTZ R70, R53, R74 ;  /* 0x0000004a35467220 */ /* 0x000fe20000410000 */
[-C--:B------:R-:W-:Y:S01]  /*6a40*/  FMUL.FTZ R150, R150, -R205.reuse ;  /* 0x800000cd96967220 */ /* 0x080fe20000410000 */
[----:B------:R1:W-:Y:S01]  /*6a50*/  STS [R66+0x2158], R69 ;  /* 0x0021584542007388 */ /* 0x0003e20000000800 */
[----:B------:R-:W-:Y:S01]  /*6a60*/  FFMA.FTZ R67, R151, R205, -R68 ;  /* 0x000000cd97437223 */ /* 0x000fe20000010844 */
[----:B------:R-:W-:Y:S01]  /*6a70*/  FMUL.FTZ R68, R149, UR45 ;  /* 0x0000002d95447c20 */ /* 0x000fe20008410000 */
[-C--:B------:R-:W-:Y:S01]  /*6a80*/  FFMA.FTZ R150, R151, R149.reuse, R150 ;  /* 0x0000009597967223 */ /* 0x080fe20000010096 */
[----:B0-----:R-:W-:Y:S01]  /*6a90*/  FMUL.FTZ R71, R205, UR45 ;  /* 0x0000002dcd477c20 */ /* 0x001fe20008410000 */
[-C--:B------:R-:W-:Y:S01]  /*6aa0*/  FMUL.FTZ R145, R53, R149.reuse ;  /* 0x0000009535917220 */ /* 0x080fe20000410000 */
[----:B------:R-:W-:Y:S01]  /*6ab0*/  FADD.FTZ R81, R98, R67 ;  /* 0x0000004362517221 */ /* 0x000fe20000010000 */
[----:B------:R-:W-:Y:S01]  /*6ac0*/  FADD.FTZ R20, R73, R20 ;  /* 0x0000001449147221 */ /* 0x000fe20000010000 */
[----:B------:R-:W-:Y:S01]  /*6ad0*/  FFMA.FTZ R71, R149, UR56, -R71 ;  /* 0x0000003895477c23 */ /* 0x000fe20008010847 */
[----:B------:R-:W-:Y:S01]  /*6ae0*/  FFMA.FTZ R67, R205, UR56, R68 ;  /* 0x00000038cd437c23 */ /* 0x000fe20008010044 */
[C---:B-1----:R-:W-:Y:S01]  /*6af0*/  FMUL.FTZ R69, R78.reuse, R149 ;  /* 0x000000954e457220 */ /* 0x042fe20000410000 */
[-C--:B------:R-:W-:Y:S01]  /*6b00*/  FFMA.FTZ R78, R78, -R70.reuse, R225 ;  /* 0x800000464e4e7223 */ /* 0x080fe200000100e1 */
[C---:B------:R-:W-:Y:S01]  /*6b10*/  FFMA.FTZ R70, R174.reuse, -R70, R203 ;  /* 0x80000046ae467223 */ /* 0x040fe200000100cb */
[----:B------:R-:W-:Y:S01]  /*6b20*/  FADD.FTZ R99, -R99, R150 ;  /* 0x0000009663637221 */ /* 0x000fe20000010100 */
[----:B------:R-:W-:Y:S01]  /*6b30*/  FFMA.FTZ R174, R174, R205, R69 ;  /* 0x000000cdaeae7223 */ /* 0x000fe20000010045 */
[C---:B------:R-:W-:Y:S01]  /*6b40*/  FMUL.FTZ R71, R78.reuse, R71 ;  /* 0x000000474e477220 */ /* 0x040fe20000410000 */
[----:B------:R-:W-:Y:S01]  /*6b50*/  FMUL.FTZ R69, R53, R205 ;  /* 0x000000cd35457220 */ /* 0x000fe20000410000 */
[----:B------:R-:W-:Y:S01]  /*6b60*/  FMUL.FTZ R73, R78, R145 ;  /* 0x000000914e497220 */ /* 0x000fe20000410000 */
[----:B------:R-:W-:-:S02]  /*6b70*/  HADD2.F32 R147, -RZ, R56.H1_H1 ;  /* 0x30000038ff937230 */ /* 0x000fc40000004100 */
[----:B------:R-:W-:Y:S01]  /*6b80*/  FFMA.FTZ R67, R70, R67, R71 ;  /* 0x0000004346437223 */ /* 0x000fe20000010047 */
[----:B------:R-:W-:Y:S01]  /*6b90*/  FMUL.FTZ R68, R152, -R99 ;  /* 0x8000006398447220 */ /* 0x000fe20000410000 */
[-C--:B------:R-:W-:Y:S01]  /*6ba0*/  FFMA.FTZ R144, R70, R69.reuse, R73 ;  /* 0x0000004546907223 */ /* 0x080fe20000010049 */
[-C--:B------:R-:W-:Y:S01]  /*6bb0*/  FMUL.FTZ R78, R78, R69.reuse ;  /* 0x000000454e4e7220 */ /* 0x080fe20000410000 */
[----:B------:R-:W-:Y:S01]  /*6bc0*/  FMUL.FTZ R73, R74, R69 ;  /* 0x000000454a497220 */ /* 0x000fe20000410000 */
[----:B------:R0:W-:Y:S01]  /*6bd0*/  STS [R66+0x2160], R75 ;  /* 0x0021604b42007388 */ /* 0x0001e20000000800 */
[----:B------:R-:W-:Y:S01]  /*6be0*/  FMUL.FTZ R69, R100, R147 ;  /* 0x0000009364457220 */ /* 0x000fe20000410000 */
[----:B------:R-:W-:Y:S01]  /*6bf0*/  FMUL.FTZ R152, R152, -R81 ;  /* 0x8000005198987220 */ /* 0x000fe20000410000 */
[----:B------:R-:W-:Y:S01]  /*6c00*/  FADD.FTZ R21, R72, R21 ;  /* 0x0000001548157221 */ /* 0x000fe20000010000 */
[----:B------:R1:W-:Y:S01]  /*6c10*/  STS [R66+0x2164], R77 ;  /* 0x0021644d42007388 */ /* 0x0003e20000000800 */
[----:B------:R-:W-:Y:S01]  /*6c20*/  FMUL.FTZ R72, R81, UR45 ;  /* 0x0000002d51487c20 */ /* 0x000fe20008410000 */
[----:B------:R-:W-:Y:S01]  /*6c30*/  FFMA.FTZ R152, R153, R99, R152 ;  /* 0x0000006399987223 */ /* 0x000fe20000010098 */
[----:B------:R-:W-:Y:S01]  /*6c40*/  FMUL.FTZ R71, R99, UR45 ;  /* 0x0000002d63477c20 */ /* 0x000fe20008410000 */
[----:B------:R2:W-:Y:S01]  /*6c50*/  STS [R66+0x2150], R73 ;  /* 0x0021504942007388 */ /* 0x0005e20000000800 */
[-C--:B------:R-:W-:Y:S01]  /*6c60*/  FFMA.FTZ R38, R53, R174.reuse, R38 ;  /* 0x000000ae35267223 */ /* 0x080fe20000010026 */
[C---:B0-----:R-:W-:Y:S01]  /*6c70*/  FFMA.FTZ R75, R74.reuse, R174, R67 ;  /* 0x000000ae4a4b7223 */ /* 0x041fe20000010043 */
[----:B------:R-:W-:Y:S01]  /*6c80*/  FFMA.FTZ R67, R153, R81, -R68 ;  /* 0x0000005199437223 */ /* 0x000fe20000010844 */
[----:B------:R-:W-:Y:S01]  /*6c90*/  FMUL.FTZ R68, R175, R99 ;  /* 0x00000063af447220 */ /* 0x000fe20000410000 */
[----:B------:R-:W-:Y:S01]  /*6ca0*/  IADD3 R174, R121, 0x480, RZ ;  /* 0x0000048079ae7810 */ /* 0x000fe20007ffe0ff */
[-C--:B-1----:R-:W-:Y:S01]  /*6cb0*/  FMUL.FTZ R77, R74, R145.reuse ;  /* 0x000000914a4d7220 */ /* 0x082fe20000410000 */
[----:B------:R-:W-:Y:S01]  /*6cc0*/  FFMA.FTZ R145, R70, R145, -R78 ;  /* 0x0000009146917223 */ /* 0x000fe2000001084e */
[----:B------:R-:W-:Y:S01]  /*6cd0*/  FFMA.FTZ R70, R175, -R69, R190 ;  /* 0x80000045af467223 */ /* 0x000fe200000100be */
[C---:B------:R-:W-:Y:S01]  /*6ce0*/  FMUL.FTZ R74, R100.reuse, R99 ;  /* 0x00000063644a7220 */ /* 0x040fe20000410000 */
[C---:B------:R-:W-:Y:S01]  /*6cf0*/  FFMA.FTZ R69, R173.reuse, -R69, R204 ;  /* 0x80000045ad457223 */ /* 0x040fe200000100cc */
[-C--:B------:R-:W-:Y:S01]  /*6d00*/  FFMA.FTZ R173, R173, R81.reuse, R68 ;  /* 0x00000051adad7223 */ /* 0x080fe20000010044 */
[----:B------:R0:W-:Y:S01]  /*6d10*/  STS [R66+0x2154], R77 ;  /* 0x0021544d42007388 */ /* 0x0001e20000000800 */
[----:B------:R-:W-:Y:S01]  /*6d20*/  FMUL.FTZ R68, R100, R81 ;  /* 0x0000005164447220 */ /* 0x000fe20000410000 */
[----:B------:R-:W-:Y:S01]  /*6d30*/  FMUL.FTZ R78, R70, R74 ;  /* 0x0000004a464e7220 */ /* 0x000fe20000410000 */
[----:B--2---:R-:W-:Y:S01]  /*6d40*/  FFMA.FTZ R73, R99, UR56, -R72 ;  /* 0x0000003863497c23 */ /* 0x004fe20008010848 */
[----:B------:R-:W-:Y:S01]  /*6d50*/  FADD.FTZ R80, R96, R67 ;  /* 0x0000004360507221 */ /* 0x000fe20000010000 */
[----:B------:R-:W-:Y:S01]  /*6d60*/  FFMA.FTZ R72, R81, UR56, R71 ;  /* 0x0000003851487c23 */ /* 0x000fe20008010047 */
[CC--:B------:R-:W-:Y:S01]  /*6d70*/  FMUL.FTZ R67, R70.reuse, R68.reuse ;  /* 0x0000004446437220 */ /* 0x0c0fe20000410000 */
[C---:B------:R-:W-:Y:S01]  /*6d80*/  FMUL.FTZ R71, R147.reuse, R68 ;  /* 0x0000004493477220 */ /* 0x040fe20000410000 */
[----:B------:R-:W-:Y:S01]  /*6d90*/  FMUL.FTZ R70, R70, R73 ;  /* 0x0000004946467220 */ /* 0x000fe20000410000 */
[----:B------:R-:W-:Y:S01]  /*6da0*/  FMUL.FTZ R73, R147, R74 ;  /* 0x0000004a93497220 */ /* 0x000fe20000410000 */
[----:B0-----:R-:W-:Y:S01]  /*6db0*/  FADD.FTZ R77, -R97, R152 ;  /* 0x00000098614d7221 */ /* 0x001fe20000010100 */
[C---:B------:R-:W-:Y:S01]  /*6dc0*/  FFMA.FTZ R97, R69.reuse, R68, R78 ;  /* 0x0000004445617223 */ /* 0x040fe2000001004e */
[C---:B------:R-:W-:Y:S01]  /*6dd0*/  FFMA.FTZ R96, R69.reuse, R74, -R67 ;  /* 0x0000004a45607223 */ /* 0x040fe20000010843 */
[----:B------:R-:W-:Y:S01]  /*6de0*/  FFMA.FTZ R70, R69, R72, R70 ;  /* 0x0000004845467223 */ /* 0x000fe20000010046 */
[C---:B------:R-:W-:Y:S01]  /*6df0*/  FMUL.FTZ R68, R154.reuse, -R77 ;  /* 0x8000004d9a447220 */ /* 0x040fe20000410000 */
[----:B------:R-:W-:Y:S01]  /*6e00*/  FMUL.FTZ R154, R154, -R80 ;  /* 0x800000509a9a7220 */ /* 0x000fe20000410000 */
[----:B------:R-:W-:-:S02]  /*6e10*/  HADD2.F32 R74, -RZ, R56.H0_H0 ;  /* 0x20000038ff4a7230 */ /* 0x000fc40000004100 */
[----:B------:R-:W-:Y:S01]  /*6e20*/  FFMA.FTZ R72, R147, R173, R70 ;  /* 0x000000ad93487223 */ /* 0x000fe20000010046 */
[C---:B------:R-:W-:Y:S01]  /*6e30*/  FFMA.FTZ R67, R155.reuse, R80, -R68 ;  /* 0x000000509b437223 */ /* 0x040fe20000010844 */
[----:B------:R-:W-:Y:S01]  /*6e40*/  FFMA.FTZ R154, R155, R77, R154 ;  /* 0x0000004d9b9a7223 */ /* 0x000fe2000001009a */
[----:B------:R0:W-:Y:S01]  /*6e50*/  STS [R66+0x2148], R71 ;  /* 0x0021484742007388 */ /* 0x0001e20000000800 */
[----:B------:R-:W-:Y:S01]  /*6e60*/  FADD.FTZ R23, R72, R23 ;  /* 0x0000001748177221 */ /* 0x000fe20000010000 */
[----:B------:R-:W-:Y:S01]  /*6e70*/  FADD.FTZ R83, R94, R67 ;  /* 0x000000435e537221 */ /* 0x000fe20000010000 */
[----:B------:R-:W-:Y:S01]  /*6e80*/  FADD.FTZ R95, -R95, R154 ;  /* 0x0000009a5f5f7221 */ /* 0x000fe20000010100 */
[----:B------:R-:W-:Y:S01]  /*6e90*/  FMUL.FTZ R68, R55, R74 ;  /* 0x0000004a37447220 */ /* 0x000fe20000410000 */
[----:B------:R-:W-:Y:S01]  /*6ea0*/  FMUL.FTZ R72, R80, UR45 ;  /* 0x0000002d50487c20 */ /* 0x000fe20008410000 */
[C---:B------:R-:W-:Y:S01]  /*6eb0*/  FMUL.FTZ R69, R122.reuse, -R83 ;  /* 0x800000537a457220 */ /* 0x040fe20000410000 */
[----:B------:R-:W-:Y:S01]  /*6ec0*/  FMUL.FTZ R67, R122, -R95 ;  /* 0x8000005f7a437220 */ /* 0x000fe20000410000 */
[----:B------:R-:W-:Y:S01]  /*6ed0*/  FADD.FTZ R22, R75, R22 ;  /* 0x000000164b167221 */ /* 0x000fe20000010000 */
[-C--:B------:R-:W-:Y:S01]  /*6ee0*/  FFMA.FTZ R70, R170, -R68.reuse, R195 ;  /* 0x80000044aa467223 */ /* 0x080fe200000100c3 */
[----:B0-----:R-:W-:Y:S01]  /*6ef0*/  FMUL.FTZ R71, R172, R77 ;  /* 0x0000004dac477220 */ /* 0x001fe20000410000 */
[C---:B------:R-:W-:Y:S01]  /*6f00*/  FFMA.FTZ R67, R124.reuse, R83, -R67 ;  /* 0x000000537c437223 */ /* 0x040fe20000010843 */
[----:B------:R-:W-:Y:S01]  /*6f10*/  FFMA.FTZ R124, R124, R95, R69 ;  /* 0x0000005f7c7c7223 */ /* 0x000fe20000010045 */
[----:B------:R-:W-:Y:S01]  /*6f20*/  FFMA.FTZ R172, R172, -R68, R199 ;  /* 0x80000044acac7223 */ /* 0x000fe200000100c7 */
[----:B------:R-:W-:Y:S01]  /*6f30*/  FMUL.FTZ R69, R77, UR45 ;  /* 0x0000002d4d457c20 */ /* 0x000fe20008410000 */
[----:B------:R-:W-:Y:S01]  /*6f40*/  FADD.FTZ R78, R92, R67 ;  /* 0x000000435c4e7221 */ /* 0x000fe20000010000 */
[----:B------:R-:W-:Y:S01]  /*6f50*/  FADD.FTZ R93, -R93, R124 ;  /* 0x0000007c5d5d7221 */ /* 0x000fe20000010100 */
[----:B------:R-:W-:Y:S01]  /*6f60*/  FFMA.FTZ R75, R77, UR56, -R72 ;  /* 0x000000384d4b7c23 */ /* 0x000fe20008010848 */
        /* <DEDUP_REMOVED lines=8> */
[----:B------:R-:W-:Y:S01]  /*6ff0*/  FFMA.FTZ R71, R170, R80, R71 ;  /* 0x00000050aa477223 */ /* 0x000fe20000010047 */
[----:B------:R-:W-:Y:S01]  /*7000*/  FADD.FTZ R91, -R91, R68 ;  /* 0x000000445b5b7221 */ /* 0x000fe20000010100 */
[----:B------:R-:W-:Y:S01]  /*7010*/  FADD.FTZ R90, R90, R67 ;  /* 0x000000435a5a7221 */ /* 0x000fe20000010000 */
[----:B------:R-:W-:-:S02]  /*7020*/  HADD2.F32 R67, -RZ, R63.H1_H1 ;  /* 0x3000003fff437230 */ /* 0x000fc40000004100 */
[C---:B------:R-:W-:Y:S01]  /*7030*/  FFMA.FTZ R40, R55.reuse, R71, R40 ;  /* 0x0000004737287223 */ /* 0x040fe20000010028 */
[----:B0-----:R-:W-:Y:S01]  /*7040*/  FFMA.FTZ R73, R80, UR56, R69 ;  /* 0x0000003850497c23 */ /* 0x001fe20008010045 */
[----:B------:R-:W-:Y:S01]  /*7050*/  FMUL.FTZ R69, R55, R80 ;  /* 0x0000005037457220 */ /* 0x000fe20000410000 */
[C---:B------:R-:W-:Y:S01]  /*7060*/  FMUL.FTZ R122, R102.reuse, R95 ;  /* 0x0000005f667a7220 */ /* 0x040fe20000410000 */
[C---:B------:R-:W-:Y:S01]  /*7070*/  FMUL.FTZ R72, R102.reuse, R67 ;  /* 0x0000004366487220 */ /* 0x040fe20000410000 */
[----:B------:R-:W-:Y:S01]  /*7080*/  FMUL.FTZ R98, R102, R83 ;  /* 0x0000005366627220 */ /* 0x000fe20000410000 */
[-C--:B------:R-:W-:Y:S01]  /*7090*/  FFMA.FTZ R92, R70, R69.reuse, R81 ;  /* 0x00000045465c7223 */ /* 0x080fe20000010051 */
[-C--:B------:R-:W-:Y:S01]  /*70a0*/  FMUL.FTZ R94, R172, R69.reuse ;  /* 0x00000045ac5e7220 */ /* 0x080fe20000410000 */
[----:B------:R-:W-:Y:S01]  /*70b0*/  FMUL.FTZ R81, R74, R69 ;  /* 0x000000454a517220 */ /* 0x000fe20000410000 */
[CC--:B------:R-:W-:Y:S01]  /*70c0*/  FMUL.FTZ R69, R127.reuse, -R90.reuse ;  /* 0x8000005a7f457220 */ /* 0x0c0fe20000410000 */
[----:B------:R-:W-:Y:S01]  /*70d0*/  FMUL.FTZ R127, R127, -R91 ;  /* 0x8000005b7f7f7220 */ /* 0x000fe20000410000 */
[C---:B------:R-:W-:Y:S01]  /*70e0*/  FFMA.FTZ R94, R70.reuse, R77, -R94 ;  /* 0x0000004d465e7223 */ /* 0x040fe2000001085e */
[----:B------:R-:W-:Y:S01]  /*70f0*/  FFMA.FTZ R70, R70, R73, R75 ;  /* 0x0000004946467223 */ /* 0x000fe2000001004b */
[C---:B------:R-:W-:Y:S01]  /*7100*/  FFMA.FTZ R68, R128.reuse, R91, R69 ;  /* 0x0000005b80447223 */ /* 0x040fe20000010045 */
[----:B------:R-:W-:Y:S01]  /*7110*/  FFMA.FTZ R127, R128, R90, -R127 ;  /* 0x0000005a807f7223 */ /* 0x000fe2000001087f */
[C---:B------:R-:W-:Y:S01]  /*7120*/  FMUL.FTZ R77, R74.reuse, R77 ;  /* 0x0000004d4a4d7220 */ /* 0x040fe20000410000 */
[----:B------:R-:W-:Y:S01]  /*7130*/  FFMA.FTZ R69, R74, R71, R70 ;  /* 0x000000474a457223 */ /* 0x000fe20000010046 */
[----:B------:R-:W-:Y:S01]  /*7140*/  FADD.FTZ R89, -R89, R68 ;  /* 0x0000004459597221 */ /* 0x000fe20000010100 */
[----:B------:R-:W-:Y:S01]  /*7150*/  FADD.FTZ R88, R88, R127 ;  /* 0x0000007f58587221 */ /* 0x000fe20000010000 */
[-C--:B------:R-:W-:Y:S01]  /*7160*/  FFMA.FTZ R74, R171, -R72.reuse, R188 ;  /* 0x80000048ab4a7223 */ /* 0x080fe200000100bc */
[----:B------:R-:W-:Y:S01]  /*7170*/  FFMA.FTZ R73, R169, -R72, R196 ;  /* 0x80000048a9497223 */ /* 0x000fe200000100c4 */
[CC--:B------:R-:W-:Y:S01]  /*7180*/  FMUL.FTZ R71, R129.reuse, -R89.reuse ;  /* 0x8000005981477220 */ /* 0x0c0fe20000410000 */
[----:B------:R-:W-:Y:S01]  /*7190*/  FMUL.FTZ R70, R129, -R88 ;  /* 0x8000005881467220 */ /* 0x000fe20000410000 */
[----:B------:R-:W-:Y:S01]  /*71a0*/  FMUL.FTZ R72, R83, UR45 ;  /* 0x0000002d53487c20 */ /* 0x000fe20008410000 */
[----:B------:R-:W-:Y:S01]  /*71b0*/  FMUL.FTZ R124, R74, R122 ;  /* 0x0000007a4a7c7220 */ /* 0x000fe20000410000 */
[C---:B------:R-:W-:Y:S01]  /*71c0*/  FFMA.FTZ R71, R130.reuse, R88, -R71 ;  /* 0x0000005882477223 */ /* 0x040fe20000010847 */
[----:B------:R-:W-:Y:S01]  /*71d0*/  FFMA.FTZ R70, R130, R89, R70 ;  /* 0x0000005982467223 */ /* 0x000fe20000010046 */
[C---:B------:R-:W-:Y:S01]  /*71e0*/  FFMA.FTZ R75, R95.reuse, UR56, -R72 ;  /* 0x000000385f4b7c23 */ /* 0x040fe20008010848 */
[----:B------:R-:W-:Y:S01]  /*71f0*/  FMUL.FTZ R146, R74, R98 ;  /* 0x000000624a927220 */ /* 0x000fe20000410000 */
[----:B------:R-:W-:Y:S01]  /*7200*/  FADD.FTZ R86, R86, R71 ;  /* 0x0000004756567221 */ /* 0x000fe20000010000 */
[----:B------:R-:W-:Y:S01]  /*7210*/  FMUL.FTZ R71, R95, UR45 ;  /* 0x0000002d5f477c20 */ /* 0x000fe20008410000 */
[----:B------:R-:W-:Y:S01]  /*7220*/  FADD.FTZ R87, -R87, R70 ;  /* 0x0000004657577221 */ /* 0x000fe20000010100 */
[----:B------:R-:W-:Y:S01]  /*7230*/  FMUL.FTZ R82, R74, R75 ;  /* 0x0000004b4a527220 */ /* 0x000fe20000410000 */
[----:B------:R-:W-:Y:S01]  /*7240*/  FMUL.FTZ R72, R131, -R86 ;  /* 0x8000005683487220 */ /* 0x000fe20000410000 */
[----:B------:R-:W-:Y:S01]  /*7250*/  FFMA.FTZ R80, R83, UR56, R71 ;  /* 0x0000003853507c23 */ /* 0x000fe20008010047 */
[-C--:B------:R-:W-:Y:S01]  /*7260*/  FMUL.FTZ R71, R131, -R87.reuse ;  /* 0x8000005783477220 */ /* 0x080fe20000410000 */
[----:B------:R-:W-:Y:S01]  /*7270*/  FMUL.FTZ R75, R67, R98 ;  /* 0x00000062434b7220 */ /* 0x000fe20000410000 */
[C---:B------:R-:W-:Y:S01]  /*7280*/  FFMA.FTZ R72, R134.reuse, R87, R72 ;  /* 0x0000005786487223 */ /* 0x040fe20000010048 */
[----:B------:R0:W-:Y:S01]  /*7290*/  STS [R66+0x2140], R81 ;  /* 0x0021405142007388 */ /* 0x0001e20000000800 */
[----:B------:R-:W-:Y:S01]  /*72a0*/  FFMA.FTZ R70, R134, R86, -R71 ;  /* 0x0000005686467223 */ /* 0x000fe20000010847 */
[----:B------:R-:W-:Y:S01]  /*72b0*/  FMUL.FTZ R68, R171, R95 ;  /* 0x0000005fab447220 */ /* 0x000fe20000410000 */
[----:B------:R-:W-:Y:S01]  /*72c0*/  FADD.FTZ R215, -R215, R72 ;  /* 0x00000048d7d77221 */ /* 0x000fe20000010100 */
[----:B------:R-:W-:Y:S01]  /*72d0*/  STS [R66+0x2138], R75 ;  /* 0x0021384b42007388 */ /* 0x000fe20000000800 */
[----:B------:R-:W-:Y:S01]  /*72e0*/  FADD.FTZ R217, R217, R70 ;  /* 0x00000046d9d97221 */ /* 0x000fe20000010000 */
[----:B------:R-:W-:Y:S01]  /*72f0*/  FFMA.FTZ R68, R169, R83, R68 ;  /* 0x00000053a9447223 */ /* 0x000fe20000010044 */
[C---:B------:R-:W-:Y:S01]  /*7300*/  FMUL.FTZ R72, R135.reuse, -R215 ;  /* 0x800000d787487220 */ /* 0x040fe20000410000 */
[----:B------:R1:W-:Y:S01]  /*7310*/  STS [R66+0x2144], R77 ;  /* 0x0021444d42007388 */ /* 0x0003e20000000800 */
[----:B------:R-:W-:Y:S01]  /*7320*/  FMUL.FTZ R71, R135, -R217 ;  /* 0x800000d987477220 */ /* 0x000fe20000410000 */
[----:B0-----:R-:W-:Y:S01]  /*7330*/  FMUL.FTZ R81, R67, R122 ;  /* 0x0000007a43517220 */ /* 0x001fe20000410000 */
[----:B------:R-:W-:-:S02]  /*7340*/  HADD2.F32 R70, -RZ, R63.H0_H0 ;  /* 0x2000003fff467230 */ /* 0x000fc40000004100 */
[C---:B------:R-:W-:Y:S01]  /*7350*/  FFMA.FTZ R95, R73.reuse, R98, R124 ;  /* 0x00000062495f7223 */ /* 0x040fe2000001007c */
[C---:B------:R-:W-:Y:S01]  /*7360*/  FFMA.FTZ R74, R136.reuse, R215, R71 ;  /* 0x000000d7884a7223 */ /* 0x040fe20000010047 */
[----:B------:R-:W-:Y:S01]  /*7370*/  FFMA.FTZ R71, R136, R217, -R72 ;  /* 0x000000d988477223 */ /* 0x000fe20000010848 */
[----:B------:R-:W-:Y:S01]  /*7380*/  FFMA.FTZ R72, R73, R80, R82 ;  /* 0x0000005049487223 */ /* 0x000fe20000010052 */
[----:B------:R0:W-:Y:S01]  /*7390*/  STS [R66+0x213c], R81 ;  /* 0x00213c5142007388 */ /* 0x0001e20000000800 */
[----:B------:R-:W-:Y:S01]  /*73a0*/  FADD.FTZ R219, -R219, R74 ;  /* 0x0000004adbdb7221 */ /* 0x000fe20000010100 */
[----:B------:R-:W-:Y:S01]  /*73b0*/  FADD.FTZ R220, R220, R71 ;  /* 0x00000047dcdc7221 */ /* 0x000fe20000010000 */
[----:B-1----:R-:W-:Y:S01]  /*73c0*/  FMUL.FTZ R77, R168, R93 ;  /* 0x0000005da84d7220 */ /* 0x002fe20000410000 */
[--C-:B------:R-:W-:Y:S02]  /*73d0*/  HADD2.F32 R74, -RZ, R60.reuse.H0_H0 ;  /* 0x2000003cff4a7230 */ /* 0x100fe40000004100 */
[CC--:B------:R-:W-:Y:S01]  /*73e0*/  FMUL.FTZ R75, R137.reuse, -R219.reuse ;  /* 0x800000db894b7220 */ /* 0x0c0fe20000410000 */
[-C--:B------:R-:W-:Y:S01]  /*73f0*/  FMUL.FTZ R80, R137, -R220.reuse ;  /* 0x800000dc89507220 */ /* 0x080fe20000410000 */
[CC--:B------:R-:W-:Y:S01]  /*7400*/  FMUL.FTZ R147, R114.reuse, R219.reuse ;  /* 0x000000db72937220 */ /* 0x0c0fe20000410000 */
[----:B------:R-:W-:Y:S01]  /*7410*/  FMUL.FTZ R149, R114, R220 ;  /* 0x000000dc72957220 */ /* 0x000fe20000410000 */
[----:B------:R-:W-:Y:S01]  /*7420*/  FMUL.FTZ R131, R107, R74 ;  /* 0x0000004a6b837220 */ /* 0x000fe20000410000 */
[C---:B0-----:R-:W-:Y:S01]  /*7430*/  FFMA.FTZ R81, R138.reuse, R220, -R75 ;  /* 0x000000dc8a517223 */ /* 0x041fe2000001084b */
[----:B------:R-:W-:Y:S01]  /*7440*/  FFMA.FTZ R80, R138, R219, R80 ;  /* 0x000000db8a507223 */ /* 0x000fe20000010050 */
[----:B------:R-:W-:Y:S01]  /*7450*/  FFMA.FTZ R75, R166, R78, R77 ;  /* 0x0000004ea64b7223 */ /* 0x000fe2000001004d */
[----:B------:R-:W-:-:S02]  /*7460*/  HADD2.F32 R77, -RZ, R60.H1_H1 ;  /* 0x3000003cff4d7230 */ /* 0x000fc40000004100 */
[-C--:B------:R-:W-:Y:S01]  /*7470*/  FFMA.FTZ R134, R140, -R131.reuse, R133 ;  /* 0x800000838c867223 */ /* 0x080fe20000010085 */
[----:B------:R-:W-:Y:S01]  /*7480*/  FADD.FTZ R221, -R221, R80 ;  /* 0x00000050dddd7221 */ /* 0x000fe20000010100 */
[----:B------:R-:W-:Y:S01]  /*7490*/  FADD.FTZ R222, R222, R81 ;  /* 0x00000051dede7221 */ /* 0x000fe20000010000 */
[----:B------:R-:W-:Y:S01]  /*74a0*/  FFMA.FTZ R131, R156, -R131, R183 ;  /* 0x800000839c837223 */ /* 0x000fe200000100b7 */
[----:B------:R-:W-:Y:S01]  /*74b0*/  FMUL.FTZ R128, R114, R77 ;  /* 0x0000004d72807220 */ /* 0x000fe20000410000 */
[C---:B------:R-:W-:Y:S01]  /*74c0*/  FMUL.FTZ R135, R107.reuse, R221 ;  /* 0x000000dd6b877220 */ /* 0x040fe20000410000 */
[----:B------:R-:W-:Y:S01]  /*74d0*/  FMUL.FTZ R137, R107, R222 ;  /* 0x000000de6b897220 */ /* 0x000fe20000410000 */
[--C-:B------:R-:W-:Y:S02]  /*74e0*/  HADD2.F32 R136, -RZ, R61.reuse.H0_H0 ;  /* 0x2000003dff887230 */ /* 0x100fe40000004100 */
[-C--:B------:R-:W-:Y:S01]  /*74f0*/  FFMA.FTZ R130, R157, -R128.reuse, R182 ;  /* 0x800000809d827223 */ /* 0x080fe200000100b6 */
[----:B------:R-:W-:Y:S01]  /*7500*/  FFMA.FTZ R128, R159, -R128, R180 ;  /* 0x800000809f807223 */ /* 0x000fe200000100b4 */
[C---:B------:R-:W-:Y:S01]  /*7510*/  FMUL.FTZ R81, R131.reuse, R135 ;  /* 0x0000008783517220 */ /* 0x040fe20000410000 */
[----:B------:R-:W-:Y:S01]  /*7520*/  FMUL.FTZ R80, R131, R137 ;  /* 0x0000008983507220 */ /* 0x000fe20000410000 */
[----:B------:R-:W-:Y:S01]  /*7530*/  FFMA.FTZ R146, R73, R122, -R146 ;  /* 0x0000007a49927223 */ /* 0x000fe20000010892 */
[----:B------:R-:W-:Y:S01]  /*7540*/  FMUL.FTZ R83, R128, R147 ;  /* 0x0000009380537220 */ /* 0x000fe20000410000 */
[----:B------:R-:W-:Y:S01]  /*7550*/  FFMA.FTZ R81, R134, R137, R81 ;  /* 0x0000008986517223 */ /* 0x000fe20000010051 */
[----:B------:R-:W-:Y:S01]  /*7560*/  FMUL.FTZ R73, R101, R70 ;  /* 0x0000004665497220 */ /* 0x000fe20000410000 */
[-C--:B------:R-:W-:Y:S01]  /*7570*/  FMUL.FTZ R99, R128, R149.reuse ;  /* 0x0000009580637220 */ /* 0x080fe20000410000 */
[----:B------:R-:W-:Y:S01]  /*7580*/  FFMA.FTZ R82, R130, R149, R83 ;  /* 0x0000009582527223 */ /* 0x000fe20000010053 */
[----:B------:R-:W-:Y:S01]  /*7590*/  FADD.FTZ R81, RZ, R81 ;  /* 0x00000051ff517221 */ /* 0x000fe20000010000 */
[----:B------:R-:W-:Y:S01]  /*75a0*/  FFMA.FTZ R80, R134, R135, -R80 ;  /* 0x0000008786507223 */ /* 0x000fe20000010850 */
[----:B------:R-:W-:Y:S01]  /*75b0*/  FMUL.FTZ R125, R105, R136 ;  /* 0x00000088697d7220 */ /* 0x000fe20000410000 */
[----:B------:R-:W-:Y:S01]  /*75c0*/  FFMA.FTZ R71, R168, -R73, R197 ;  /* 0x80000049a8477223 */ /* 0x000fe200000100c5 */
[----:B------:R-:W-:Y:S01]  /*75d0*/  FADD.FTZ R81, R81, R82 ;  /* 0x0000005251517221 */ /* 0x000fe20000010000 */
[----:B------:R-:W-:Y:S01]  /*75e0*/  FFMA.FTZ R99, R130, R147, -R99 ;  /* 0x0000009382637223 */ /* 0x000fe20000010863 */
[----:B------:R-:W-:Y:S01]  /*75f0*/  FADD.FTZ R80, RZ, R80 ;  /* 0x00000050ff507221 */ /* 0x000fe20000010000 */
[----:B------:R-:W-:Y:S01]  /*7600*/  FMUL.FTZ R83, R93, UR45 ;  /* 0x0000002d5d537c20 */ /* 0x000fe20008410000 */
[----:B------:R-:W-:-:S02]  /*7610*/  HADD2.F32 R129, -RZ, R61.H1_H1 ;  /* 0x3000003dff817230 */ /* 0x000fc40000004100 */
[----:B------:R-:W-:Y:S01]  /*7620*/  FMUL.FTZ R82, R101, R93 ;  /* 0x0000005d65527220 */ /* 0x000fe20000410000 */
[----:B------:R-:W-:Y:S01]  /*7630*/  FFMA.FTZ R127, R160, -R125, R187 ;  /* 0x8000007da07f7223 */ /* 0x000fe200000100bb */
[----:B------:R-:W-:Y:S01]  /*7640*/  FMUL.FTZ R138, R105, R215 ;  /* 0x000000d7698a7220 */ /* 0x000fe20000410000 */
[----:B------:R-:W-:Y:S01]  /*7650*/  FFMA.FTZ R73, R166, -R73, R191 ;  /* 0x80000049a6497223 */ /* 0x000fe200000100bf */
[----:B------:R-:W-:Y:S01]  /*7660*/  FMUL.FTZ R98, R101, R78 ;  /* 0x0000004e65627220 */ /* 0x000fe20000410000 */
[----:B------:R-:W-:Y:S01]  /*7670*/  FADD.FTZ R80, R80, R99 ;  /* 0x0000006350507221 */ /* 0x000fe20000010000 */
[C---:B------:R-:W-:Y:S01]  /*7680*/  FFMA.FTZ R126, R78.reuse, UR56, R83 ;  /* 0x000000384e7e7c23 */ /* 0x040fe20008010053 */
[----:B------:R-:W-:Y:S01]  /*7690*/  FMUL.FTZ R124, R78, UR45 ;  /* 0x0000002d4e7c7c20 */ /* 0x000fe20008410000 */
[----:B------:R-:W-:Y:S01]  /*76a0*/  FMUL.FTZ R150, R71, R82 ;  /* 0x0000005247967220 */ /* 0x000fe20000410000 */
[----:B------:R-:W-:Y:S01]  /*76b0*/  FMUL.FTZ R148, R105, R217 ;  /* 0x000000d969947220 */ /* 0x000fe20000410000 */
[----:B------:R-:W-:Y:S01]  /*76c0*/  FFMA.FTZ R125, R158, -R125, R233 ;  /* 0x8000007d9e7d7223 */ /* 0x000fe200000100e9 */
[----:B------:R-:W-:Y:S01]  /*76d0*/  FMUL.FTZ R78, R127, R138 ;  /* 0x0000008a7f4e7220 */ /* 0x000fe20000410000 */
[----:B------:R-:W-:Y:S01]  /*76e0*/  FMUL.FTZ R99, R106, R129 ;  /* 0x000000816a637220 */ /* 0x000fe20000410000 */
[-C--:B------:R-:W-:Y:S01]  /*76f0*/  FMUL.FTZ R151, R70, R98.reuse ;  /* 0x0000006246977220 */ /* 0x080fe20000410000 */
[----:B------:R-:W-:Y:S01]  /*7700*/  FFMA.FTZ R170, R73, R98, R150 ;  /* 0x0000006249aa7223 */ /* 0x000fe20000010096 */
[-C--:B------:R-:W-:Y:S01]  /*7710*/  FMUL.FTZ R83, R127, R148.reuse ;  /* 0x000000947f537220 */ /* 0x080fe20000410000 */
[----:B------:R-:W-:Y:S01]  /*7720*/  FFMA.FTZ R78, R125, R148, R78 ;  /* 0x000000947d4e7223 */ /* 0x000fe2000001004e */
[-C--:B------:R-:W-:Y:S01]  /*7730*/  FFMA.FTZ R122, R161, -R99.reuse, R186 ;  /* 0x80000063a17a7223 */ /* 0x080fe200000100ba */
[----:B------:R-:W-:Y:S01]  /*7740*/  FMUL.FTZ R98, R71, R98 ;  /* 0x0000006247627220 */ /* 0x000fe20000410000 */
[----:B------:R-:W-:Y:S01]  /*7750*/  FFMA.FTZ R99, R163, -R99, R132 ;  /* 0x80000063a3637223 */ /* 0x000fe20000010084 */
[C---:B------:R-:W-:Y:S01]  /*7760*/  FMUL.FTZ R152, R106.reuse, R87 ;  /* 0x000000576a987220 */ /* 0x040fe20000410000 */
[----:B------:R-:W-:Y:S01]  /*7770*/  FFMA.FTZ R83, R125, R138, -R83 ;  /* 0x0000008a7d537223 */ /* 0x000fe20000010853 */
[----:B------:R-:W-:Y:S01]  /*7780*/  FADD.FTZ R78, R81, R78 ;  /* 0x0000004e514e7221 */ /* 0x000fe20000010000 */
[----:B------:R-:W-:Y:S01]  /*7790*/  FFMA.FTZ R175, R73, R82, -R98 ;  /* 0x0000005249af7223 */ /* 0x000fe20000010862 */
[----:B------:R-:W-:Y:S01]  /*77a0*/  FMUL.FTZ R150, R106, R86 ;  /* 0x000000566a967220 */ /* 0x000fe20000410000 */
[----:B------:R-:W-:Y:S01]  /*77b0*/  FMUL.FTZ R81, R99, R152 ;  /* 0x0000009863517220 */ /* 0x000fe20000410000 */
[----:B------:R-:W-:-:S02]  /*77c0*/  HADD2.F32 R98, -RZ, R62.H0_H0 ;  /* 0x2000003eff627230 */ /* 0x000fc40000004100 */
[----:B------:R-:W-:Y:S01]  /*77d0*/  FFMA.FTZ R124, R93, UR56, -R124 ;  /* 0x000000385d7c7c23 */ /* 0x000fe2000801087c */
[----:B------:R-:W-:Y:S01]  /*77e0*/  FADD.FTZ R80, R80, R83 ;  /* 0x0000005350507221 */ /* 0x000fe20000010000 */
[-C--:B------:R-:W-:Y:S01]  /*77f0*/  FMUL.FTZ R93, R99, R150.reuse ;  /* 0x00000096635d7220 */ /* 0x080fe20000410000 */
[----:B------:R-:W-:Y:S02]  /*7800*/  HADD2.F32 R83, -RZ, R62.H1_H1 ;  /* 0x3000003eff537230 */ /* 0x000fe40000004100 */
[----:B------:R-:W-:Y:S01]  /*7810*/  FFMA.FTZ R81, R122, R150, R81 ;  /* 0x000000967a517223 */ /* 0x000fe20000010051 */
[C---:B------:R-:W-:Y:S01]  /*7820*/  FMUL.FTZ R153, R103.reuse, R98 ;  /* 0x0000006267997220 */ /* 0x040fe20000410000 */
[----:B------:R0:W-:Y:S01]  /*7830*/  STS [R66+0x2130], R151 ;  /* 0x0021309742007388 */ /* 0x0001e20000000800 */
[----:B------:R-:W-:Y:S01]  /*7840*/  FMUL.FTZ R169, R70, R82 ;  /* 0x0000005246a97220 */ /* 0x000fe20000410000 */
[----:B------:R-:W-:Y:S01]  /*7850*/  FFMA.FTZ R93, R122, R152, -R93 ;  /* 0x000000987a5d7223 */ /* 0x000fe2000001085d */
[C---:B------:R-:W-:Y:S01]  /*7860*/  FMUL.FTZ R155, R103.reuse, R89 ;  /* 0x00000059679b7220 */ /* 0x040fe20000410000 */
[----:B------:R-:W-:Y:S01]  /*7870*/  FFMA.FTZ R82, R162, -R153, R185 ;  /* 0x80000099a2527223 */ /* 0x000fe200000100b9 */
[----:B------:R-:W-:Y:S01]  /*7880*/  FFMA.FTZ R39, R100, R173, R39 ;  /* 0x000000ad64277223 */ /* 0x000fe20000010027 */
[----:B------:R1:W-:Y:S01]  /*7890*/  STS [R66+0x2134], R169 ;  /* 0x002134a942007388 */ /* 0x0003e20000000800 */
[----:B------:R-:W-:Y:S01]  /*78a0*/  FADD.FTZ R93, R80, R93 ;  /* 0x0000005d505d7221 */ /* 0x000fe20000010000 */
[C---:B------:R-:W-:Y:S01]  /*78b0*/  FMUL.FTZ R173, R104.reuse, R91 ;  /* 0x0000005b68ad7220 */ /* 0x040fe20000410000 */
[----:B------:R-:W-:Y:S01]  /*78c0*/  FMUL.FTZ R171, R104, R90 ;  /* 0x0000005a68ab7220 */ /* 0x000fe20000410000 */
[----:B0-----:R-:W-:Y:S01]  /*78d0*/  FADD.FTZ R151, R78, R81 ;  /* 0x000000514e977221 */ /* 0x001fe20000010000 */
[----:B------:R-:W-:Y:S01]  /*78e0*/  FMUL.FTZ R78, R104, R83 ;  /* 0x00000053684e7220 */ /* 0x000fe20000410000 */
[----:B------:R-:W-:Y:S01]  /*78f0*/  FFMA.FTZ R81, R164, -R153, R189 ;  /* 0x80000099a4517223 */ /* 0x000fe200000100bd */
[----:B------:R-:W-:Y:S01]  /*7900*/  FMUL.FTZ R153, R103, R88 ;  /* 0x0000005867997220 */ /* 0x000fe20000410000 */
[----:B------:R-:W-:Y:S01]  /*7910*/  FMUL.FTZ R149, R77, R149 ;  /* 0x000000954d957220 */ /* 0x000fe20000410000 */
[-C--:B------:R-:W-:Y:S01]  /*7920*/  FFMA.FTZ R80, R165, -R78.reuse, R192 ;  /* 0x8000004ea5507223 */ /* 0x080fe200000100c0 */
[----:B-1----:R-:W-:Y:S01]  /*7930*/  FMUL.FTZ R169, R81, R155 ;  /* 0x0000009b51a97220 */ /* 0x002fe20000410000 */
[----:B------:R-:W-:Y:S01]  /*7940*/  FFMA.FTZ R78, R167, -R78, R184 ;  /* 0x8000004ea74e7223 */ /* 0x000fe200000100b8 */
[----:B------:R-:W-:Y:S01]  /*7950*/  FMUL.FTZ R166, R81, R153 ;  /* 0x0000009951a67220 */ /* 0x000fe20000410000 */
[----:B------:R-:W-:Y:S01]  /*7960*/  FMUL.FTZ R147, R77, R147 ;  /* 0x000000934d937220 */ /* 0x000fe20000410000 */
[----:B------:R-:W-:Y:S01]  /*7970*/  FFMA.FTZ R154, R82, R153, R169 ;  /* 0x00000099529a7223 */ /* 0x000fe200000100a9 */
[----:B------:R-:W-:Y:S01]  /*7980*/  FMUL.FTZ R169, R78, R173 ;  /* 0x000000ad4ea97220 */ /* 0x000fe20000410000 */
[----:B------:R-:W-:Y:S01]  /*7990*/  FFMA.FTZ R166, R82, R155, -R166 ;  /* 0x0000009b52a67223 */ /* 0x000fe200000108a6 */
[-C--:B------:R-:W-:Y:S01]  /*79a0*/  FMUL.FTZ R168, R78, R171.reuse ;  /* 0x000000ab4ea87220 */ /* 0x080fe20000410000 */
[----:B------:R-:W-:Y:S01]  /*79b0*/  FADD.FTZ R151, R151, R154 ;  /* 0x0000009a97977221 */ /* 0x000fe20000010000 */
[C---:B------:R-:W-:Y:S01]  /*79c0*/  FFMA.FTZ R154, R80.reuse, R171, R169 ;  /* 0x000000ab509a7223 */ /* 0x040fe200000100a9 */
[----:B------:R-:W-:Y:S01]  /*79d0*/  FADD.FTZ R93, R93, R166 ;  /* 0x000000a65d5d7221 */ /* 0x000fe20000010000 */
[----:B------:R-:W-:Y:S01]  /*79e0*/  FFMA.FTZ R168, R80, R173, -R168 ;  /* 0x000000ad50a87223 */ /* 0x000fe200000108a8 */
        /* <DEDUP_REMOVED lines=8> */
[----:B------:R-:W-:Y:S01]  /*7a70*/  FMUL.FTZ R151, R129, R150 ;  /* 0x0000009681977220 */ /* 0x000fe20000410000 */
[----:B------:R-:W-:Y:S01]  /*7a80*/  FADD.FTZ R95, R170, R95 ;  /* 0x0000005faa5f7221 */ /* 0x000fe20000010000 */
[----:B------:R0:W-:Y:S01]  /*7a90*/  STS [R66+0x2120], R93 ;  /* 0x0021205d42007388 */ /* 0x0001e20000000800 */
        /* <DEDUP_REMOVED lines=9> */
[----:B0-----:R-:W-:Y:S01]  /*7b30*/  FMUL.FTZ R93, R136, R148 ;  /* 0x00000094885d7220 */ /* 0x001fe20000410000 */
[----:B------:R-:W-:Y:S01]  /*7b40*/  FADD.FTZ R144, R97, R144 ;  /* 0x0000009061907221 */ /* 0x000fe20000010000 */
[----:B------:R-:W-:Y:S01]  /*7b50*/  STS [R66+0x2128], R171 ;  /* 0x002128ab42007388 */ /* 0x000fe20000000800 */
[----:B------:R-:W-:Y:S01]  /*7b60*/  FADD.FTZ R96, R96, R145 ;  /* 0x0000009160607221 */ /* 0x000fe20000010000 */
[C---:B------:R-:W-:Y:S01]  /*7b70*/  IADD3 R92, R121.reuse, 0x80, RZ ;  /* 0x00000080795c7810 */ /* 0x040fe20007ffe0ff */
        /* <DEDUP_REMOVED lines=22> */
[C---:B------:R-:W-:Y:S01]  /*7ce0*/  IADD3 R148, R121.reuse, 0x280, RZ ;  /* 0x0000028079947810 */ /* 0x040fe20007ffe0ff */
[----:B------:R-:W-:Y:S01]  /*7cf0*/  FMUL.FTZ R185, R12, R185 ;  /* 0x000000b90cb97220 */ /* 0x000fe20000410000 */
[C---:B------:R-:W-:Y:S01]  /*7d00*/  IADD3 R150, R121.reuse, 0x2c0, RZ ;  /* 0x000002c079967810 */ /* 0x040fe20007ffe0ff */
[----:B------:R-:W-:Y:S01]  /*7d10*/  STS [R66+0x2108], R149 ;  /* 0x0021089542007388 */ /* 0x000fe20000000800 */
[C---:B------:R-:W-:Y:S01]  /*7d20*/  IADD3 R152, R121.reuse, 0x300, RZ ;  /* 0x0000030079987810 */ /* 0x040fe20007ffe0ff */
[----:B0-----:R-:W-:Y:S01]  /*7d30*/  FMUL.FTZ R93, R16, R133 ;  /* 0x00000085105d7220 */ /* 0x001fe20000410000 */
[----:B------:R-:W-:Y:S01]  /*7d40*/  LEA.HI.SX32 R133, R84, R121, 0x1b ;  /* 0x0000007954857211 */ /* 0x000fe200078fdaff */
[----:B------:R-:W-:Y:S01]  /*7d50*/  STS [R66+0x210c], R147 ;  /* 0x00210c9342007388 */ /* 0x000fe20000000800 */
[----:B------:R-:W-:Y:S01]  /*7d60*/  IADD3 R154, R121, 0x340, RZ ;  /* 0x00000340799a7810 */ /* 0x000fe20007ffe0ff */
[----:B-1----:R-:W-:Y:S01]  /*7d70*/  FMUL.FTZ R95, R15, R182 ;  /* 0x000000b60f5f7220 */ /* 0x002fe20000410000 */
[C---:B------:R-:W-:Y:S01]  /*7d80*/  IADD3 R166, R121.reuse, 0x380, RZ ;  /* 0x0000038079a67810 */ /* 0x040fe20007ffe0ff */
[----:B------:R0:W-:Y:S01]  /*7d90*/  STS [R66+0x2100], R137 ;  /* 0x0021008942007388 */ /* 0x0001e20000000800 */
[C---:B------:R-:W-:Y:S01]  /*7da0*/  IADD3 R168, R121.reuse, 0x3c0, RZ ;  /* 0x000003c079a87810 */ /* 0x040fe20007ffe0ff */
[----:B------:R-:W-:Y:S01]  /*7db0*/  FMUL.FTZ R84, R14, R233 ;  /* 0x000000e90e547220 */ /* 0x000fe20000410000 */
[C---:B------:R-:W-:Y:S01]  /*7dc0*/  IADD3 R170, R121.reuse, 0x400, RZ ;  /* 0x0000040079aa7810 */ /* 0x040fe20007ffe0ff */
[----:B------:R1:W-:Y:S01]  /*7dd0*/  STS [R66+0x2104], R135 ;  /* 0x0021048742007388 */ /* 0x0003e20000000800 */
[C---:B------:R-:W-:Y:S01]  /*7de0*/  IADD3 R172, R121.reuse, 0x440, RZ ;  /* 0x0000044079ac7810 */ /* 0x040fe20007ffe0ff */
[----:B------:R-:W-:Y:S01]  /*7df0*/  FFMA.FTZ R193, -R2, R193, -RZ ;  /* 0x000000c102c17223 */ /* 0x000fe200000109ff */
[C---:B------:R-:W-:Y:S01]  /*7e00*/  IADD3 R176, R121.reuse, 0x4c0, RZ ;  /* 0x000004c079b07810 */ /* 0x040fe20007ffe0ff */
[----:B------:R-:W-:Y:S01]  /*7e10*/  FFMA.FTZ R187, -R14, R187, -RZ ;  /* 0x000000bb0ebb7223 */ /* 0x000fe200000109ff */
[----:B------:R-:W-:Y:S01]  /*7e20*/  IADD3 R178, R121, 0x500, RZ ;  /* 0x0000050079b27810 */ /* 0x000fe20007ffe0ff */
[C---:B------:R-:W-:Y:S01]  /*7e30*/  FMUL.FTZ R186, R13.reuse, R186 ;  /* 0x000000ba0dba7220 */ /* 0x040fe20000410000 */
[----:B0-----:R-:W-:Y:S01]  /*7e40*/  LEA.HI.SX32 R137, R94, R121, 0x1b ;  /* 0x000000795e897211 */ /* 0x001fe200078fdaff */
[----:B------:R-:W-:Y:S01]  /*7e50*/  FFMA.FTZ R233, -R13, R132, -RZ ;  /* 0x000000840de97223 */ /* 0x000fe200000109ff */
[C---:B------:R-:W-:Y:S01]  /*7e60*/  IADD3 R182, R121.reuse, 0x540, RZ ;  /* 0x0000054079b67810 */ /* 0x040fe20007ffe0ff */
[----:B------:R-:W-:Y:S01]  /*7e70*/  FFMA.FTZ R189, -R12, R189, -RZ ;  /* 0x000000bd0cbd7223 */ /* 0x000fe200000109ff */
[----:B-1----:R-:W-:Y:S01]  /*7e80*/  LEA.HI.SX32 R135, R92, R121, 0x1b ;  /* 0x000000795c877211 */ /* 0x002fe200078fdaff */
[C---:B------:R-:W-:Y:S01]  /*7e90*/  FMUL.FTZ R191, R10.reuse, R191 ;  /* 0x000000bf0abf7220 */ /* 0x040fe20000410000 */
[C---:B------:R-:W-:Y:S01]  /*7ea0*/  IADD3 R206, R121.reuse, 0x5c0, RZ ;  /* 0x000005c079ce7810 */ /* 0x040fe20007ffe0ff */
[----:B------:R-:W-:Y:S01]  /*7eb0*/  FFMA.FTZ R197, -R10, R197, -RZ ;  /* 0x000000c50ac57223 */ /* 0x000fe200000109ff */
[C---:B------:R-:W-:Y:S01]  /*7ec0*/  IADD3 R208, R121.reuse, 0x600, RZ ;  /* 0x0000060079d07810 */ /* 0x040fe20007ffe0ff */
[C---:B------:R-:W-:Y:S01]  /*7ed0*/  FMUL.FTZ R195, R8.reuse, R195 ;  /* 0x000000c308c37220 */ /* 0x040fe20000410000 */
[C---:B------:R-:W-:Y:S01]  /*7ee0*/  IADD3 R210, R121.reuse, 0x640, RZ ;  /* 0x0000064079d27810 */ /* 0x040fe20007ffe0ff */
[----:B------:R-:W-:Y:S01]  /*7ef0*/  FFMA.FTZ R199, -R8, R199, -RZ ;  /* 0x000000c708c77223 */ /* 0x000fe200000109ff */
[C---:B------:R-:W-:Y:S01]  /*7f00*/  IADD3 R212, R121.reuse, 0x680, RZ ;  /* 0x0000068079d47810 */ /* 0x040fe20007ffe0ff */
[C---:B------:R-:W-:Y:S01]  /*7f10*/  FMUL.FTZ R203, R6.reuse, R203 ;  /* 0x000000cb06cb7220 */ /* 0x040fe20000410000 */
[C---:B------:R-:W-:Y:S01]  /*7f20*/  IADD3 R214, R121.reuse, 0x6c0, RZ ;  /* 0x000006c079d67810 */ /* 0x040fe20007ffe0ff */
[----:B------:R-:W-:Y:S01]  /*7f30*/  FFMA.FTZ R225, -R6, R225, -RZ ;  /* 0x000000e106e17223 */ /* 0x000fe200000109ff */
[----:B------:R-:W-:Y:S01]  /*7f40*/  IADD3 R218, R121, 0x740, RZ ;  /* 0x0000074079da7810 */ /* 0x000fe20007ffe0ff */
[----:B------:R-:W-:Y:S01]  /*7f50*/  FMUL.FTZ R223, R4, R223 ;  /* 0x000000df04df7220 */ /* 0x000fe20000410000 */
[----:B------:R-:W-:Y:S01]  /*7f60*/  LEA.HI.SX32 R139, R96, R121, 0x1b ;  /* 0x00000079608b7211 */ /* 0x000fe200078fdaff */
[----:B------:R-:W-:Y:S01]  /*7f70*/  FFMA.FTZ R227, -R4, R227, -RZ ;  /* 0x000000e304e37223 */ /* 0x000fe200000109ff */
[----:B------:R-:W-:Y:S01]  /*7f80*/  LEA.HI.SX32 R141, R138, R121, 0x1b ;  /* 0x000000798a8d7211 */ /* 0x000fe200078fdaff */
[----:B------:R-:W-:Y:S01]  /*7f90*/  FMUL.FTZ R201, R2, R201 ;  /* 0x000000c902c97220 */ /* 0x000fe20000410000 */
[----:B------:R-:W-:Y:S01]  /*7fa0*/  LEA.HI.SX32 R143, R142, R121, 0x1b ;  /* 0x000000798e8f7211 */ /* 0x000fe200078fdaff */
[----:B------:R-:W-:Y:S01]  /*7fb0*/  FMUL.FTZ R132, R215, UR45 ;  /* 0x0000002dd7847c20 */ /* 0x000fe20008410000 */
[----:B------:R-:W-:-:S02]  /*7fc0*/  LEA R232, R133, R118, 0x2 ;  /* 0x0000007685e87211 */ /* 0x000fc400078e10ff */
[-C--:B------:R-:W-:Y:S01]  /*7fd0*/  LEA.HI.SX32 R145, R144, R121.reuse, 0x1b ;  /* 0x0000007990917211 */ /* 0x080fe200078fdaff */
[----:B------:R-:W-:Y:S01]  /*7fe0*/  FFMA.FTZ R132, R217, UR56, R132 ;  /* 0x00000038d9847c23 */ /* 0x000fe20008010084 */
[-C--:B------:R-:W-:Y:S02]  /*7ff0*/  LEA.HI.SX32 R147, R234, R121.reuse, 0x1b ;  /* 0x00000079ea937211 */ /* 0x080fe400078fdaff */
[-C--:B------:R-:W-:Y:S02]  /*8000*/  LEA.HI.SX32 R149, R146, R121.reuse, 0x1b ;  /* 0x0000007992957211 */ /* 0x080fe400078fdaff */
[----:B------:R-:W-:Y:S02]  /*8010*/  LEA R133, R135, R118, 0x2 ;  /* 0x0000007687857211 */ /* 0x000fe400078e10ff */
[-C--:B------:R-:W-:Y:S02]  /*8020*/  LEA.HI.SX32 R151, R148, R121.reuse, 0x1b ;  /* 0x0000007994977211 */ /* 0x080fe400078fdaff */
[----:B------:R-:W-:-:S02]  /*8030*/  LEA.HI.SX32 R153, R150, R121, 0x1b ;  /* 0x0000007996997211 */ /* 0x000fc400078fdaff */
[-C--:B------:R-:W-:Y:S02]  /*8040*/  LEA.HI.SX32 R155, R152, R121.reuse, 0x1b ;  /* 0x00000079989b7211 */ /* 0x080fe400078fdaff */
[-C--:B------:R-:W-:Y:S02]  /*8050*/  LEA.HI.SX32 R169, R154, R121.reuse, 0x1b ;  /* 0x000000799aa97211 */ /* 0x080fe400078fdaff */
[-C--:B------:R-:W-:Y:S02]  /*8060*/  LEA.HI.SX32 R171, R166, R121.reuse, 0x1b ;  /* 0x00000079a6ab7211 */ /* 0x080fe400078fdaff */
[-C--:B------:R-:W-:Y:S02]  /*8070*/  LEA.HI.SX32 R173, R168, R121.reuse, 0x1b ;  /* 0x00000079a8ad7211 */ /* 0x080fe400078fdaff */
[----:B------:R-:W-:Y:S02]  /*8080*/  LEA.HI.SX32 R175, R170, R121, 0x1b ;  /* 0x00000079aaaf7211 */ /* 0x000fe400078fdaff */
[----:B------:R-:W-:-:S02]  /*8090*/  LEA R135, R137, R118, 0x2 ;  /* 0x0000007689877211 */ /* 0x000fc400078e10ff */
        /* <DEDUP_REMOVED lines=13> */
[----:B------:R-:W-:Y:S02]  /*8170*/  LEA.HI.SX32 R237, R218, R121, 0x1b ;  /* 0x00000079daed7211 */ /* 0x000fe400078fdaff */
        /* <DEDUP_REMOVED lines=13> */
[----:B------:R-:W-:Y:S01]  /*8250*/  BAR.SYNC.DEFER_BLOCKING 0x0 ;  /* 0x0000000000007b1d */ /* 0x000fe20000010000 */
[----:B------:R-:W-:Y:S01]  /*8260*/  LEA R236, R97, R118, 0x2 ;  /* 0x0000007661ec7211 */ /* 0x000fe200078e10ff */
[----:B------:R-:W-:Y:S01]  /*8270*/  FFMA.FTZ R97, -R15, R180, -RZ ;  /* 0x000000b40f617223 */ /* 0x000fe200000109ff */
[-C--:B------:R-:W-:Y:S01]  /*8280*/  LEA R151, R177, R118.reuse, 0x2 ;  /* 0x00000076b1977211 */ /* 0x080fe200078e10ff */
[----:B------:R-:W-:Y:S01]  /*8290*/  FMUL.FTZ R180, R217, UR45 ;  /* 0x0000002dd9b47c20 */ /* 0x000fe20008410000 */
[----:B------:R-:W-:-:S02]  /*82a0*/  LEA R152, R179, R118, 0x2 ;  /* 0x00000076b3987211 */ /* 0x000fc400078e10ff */
[-C--:B------:R-:W-:Y:S01]  /*82b0*/  LEA R153, R181, R118.reuse, 0x2 ;  /* 0x00000076b5997211 */ /* 0x080fe200078e10ff */
[----:B------:R-:W-:Y:S01]  /*82c0*/  FFMA.FTZ R180, R215, UR56, -R180 ;  /* 0x00000038d7b47c23 */ /* 0x000fe200080108b4 */
        /* <DEDUP_REMOVED lines=13> */
[----:B------:R-:W-:Y:S01]  /*83a0*/  LEA R176, R241, R118, 0x2 ;  /* 0x00000076f1b07211 */ /* 0x000fe200078e10ff */
[----:B------:R-:W2:Y:S04]  /*83b0*/  LDS R179, [R133+0x2300] ;  /* 0x0023000085b37984 */ /* 0x000ea80000000800 */
[----:B------:R-:W3:Y:S04]  /*83c0*/  LDS R181, [R135+0x2400] ;  /* 0x0024000087b57984 */ /* 0x000ee80000000800 */
[----:B------:R-:W4:Y:S04]  /*83d0*/  LDS R183, [R137+0x2500] ;  /* 0x0025000089b77984 */ /* 0x000f280000000800 */
        /* <DEDUP_REMOVED lines=30> */
[----:B-----5:R-:W-:Y:S01]  /*85c0*/  FFMA.FTZ R85, -R11, R184, -RZ ;  /* 0x000000b80b557223 */ /* 0x020fe200000109ff */
[----:B------:R-:W-:-:S02]  /*85d0*/  MOV R184, UR42 ;  /* 0x0000002a00b87c02 */ /* 0x000fc40008000f00 */
[----:B------:R5:W-:Y:S01]  /*85e0*/  STS [R66+0x4200], R93 ;  /* 0x0042005d42007388 */ /* 0x000be20000000800 */
[----:B-1----:R-:W-:Y:S01]  /*85f0*/  FMUL.FTZ R95, R11, R192 ;  /* 0x000000c00b5f7220 */ /* 0x002fe20000410000 */
[----:B------:R-:W-:Y:S02]  /*8600*/  LEA R184, R184, -R121, 0x1 ;  /* 0x80000079b8b87211 */ /* 0x000fe400078e08ff */
[----:B------:R1:W-:Y:S01]  /*8610*/  STS [R66+0x422c], R85 ;  /* 0x00422c5542007388 */ /* 0x0003e20000000800 */
[C---:B--2---:R-:W-:Y:S01]  /*8620*/  FMUL.FTZ R97, R9.reuse, R196 ;  /* 0x000000c409617220 */ /* 0x044fe20000410000 */
[----:B------:R-:W-:Y:S02]  /*8630*/  ISETP.GE.AND P0, PT, R184, 0x1, PT ;  /* 0x00000001b800780c */ /* 0x000fe40003f06270 */
[----:B------:R2:W-:Y:S01]  /*8640*/  STS [R66+0x4228], R95 ;  /* 0x0042285f42007388 */ /* 0x0005e20000000800 */
[----:B-----5:R-:W-:Y:S01]  /*8650*/  FFMA.FTZ R93, -R9, R188, -RZ ;  /* 0x000000bc095d7223 */ /* 0x020fe200000109ff */
[----:B------:R-:W-:-:S02]  /*8660*/  FMUL.FTZ R188, R88, UR45 ;  /* 0x0000002d58bc7c20 */ /* 0x000fc40008410000 */
[----:B------:R5:W-:Y:S01]  /*8670*/  STS [R66+0x4238], R97 ;  /* 0x0042386142007388 */ /* 0x000be20000000800 */
[----:B-1----:R-:W-:Y:S01]  /*8680*/  FFMA.FTZ R85, -R5, R198, -RZ ;  /* 0x000000c605557223 */ /* 0x002fe200000109ff */
[----:B------:R-:W-:Y:S02]  /*8690*/  FFMA.FTZ R188, R89, UR56, -R188 ;  /* 0x0000003859bc7c23 */ /* 0x000fe400080108bc */
[----:B------:R1:W-:Y:S01]  /*86a0*/  STS [R66+0x4220], R185 ;  /* 0x004220b942007388 */ /* 0x0003e20000000800 */
[----:B--2---:R-:W-:-:S03]  /*86b0*/  FFMA.FTZ R95, -R7, R190, -RZ ;  /* 0x000000be075f7223 */ /* 0x004fc600000109ff */
[----:B------:R2:W-:Y:S01]  /*86c0*/  STS [R66+0x423c], R93 ;  /* 0x00423c5d42007388 */ /* 0x0005e20000000800 */
[----:B-----5:R-:W-:-:S03]  /*86d0*/  FMUL.FTZ R97, R5, R224 ;  /* 0x000000e005617220 */ /* 0x020fc60000410000 */
[----:B------:R5:W-:Y:S01]  /*86e0*/  STS [R66+0x424c], R95 ;  /* 0x00424c5f42007388 */ /* 0x000be20000000800 */
[----:B-1----:R-:W-:-:S03]  /*86f0*/  FMUL.FTZ R185, R7, R204 ;  /* 0x000000cc07b97220 */ /* 0x002fc60000410000 */
        /* <DEDUP_REMOVED lines=9> */
[----:B-----5:R-:W-:-:S03]  /*8790*/  FMUL.FTZ R84, R90, UR45 ;  /* 0x0000002d5a547c20 */ /* 0x020fc60008410000 */
[----:B------:R5:W-:Y:S01]  /*87a0*/  STS [R66+0x4218], R186 ;  /* 0x004218ba42007388 */ /* 0x000be20000000800 */
[----:B-1----:R-:W-:Y:S01]  /*87b0*/  FFMA.FTZ R193, R91, UR56, -R84 ;  /* 0x000000385bc17c23 */ /* 0x002fe20008010854 */
[----:B------:R-:W-:Y:S02]  /*87c0*/  FMUL.FTZ R84, R220, UR45 ;  /* 0x0000002ddc547c20 */ /* 0x000fe40008410000 */
[----:B------:R-:W-:Y:S01]  /*87d0*/  STS [R66+0x421c], R233 ;  /* 0x00421ce942007388 */ /* 0x000fe20000000800 */
[----:B--2---:R-:W-:-:S03]  /*87e0*/  FMUL.FTZ R187, R221, UR45 ;  /* 0x0000002dddbb7c20 */ /* 0x004fc60008410000 */
[----:B------:R1:W-:Y:S01]  /*87f0*/  STS [R66+0x4224], R189 ;  /* 0x004224bd42007388 */ /* 0x0003e20000000800 */
[----:B-----5:R-:W-:Y:S01]  /*8800*/  FMUL.FTZ R186, R86, UR45 ;  /* 0x0000002d56ba7c20 */ /* 0x020fe20008410000 */
[----:B------:R-:W-:Y:S02]  /*8810*/  FFMA.FTZ R187, R222, UR56, R187 ;  /* 0x00000038debb7c23 */ /* 0x000fe400080100bb */
[----:B------:R2:W-:Y:S01]  /*8820*/  STS [R66+0x4230], R191 ;  /* 0x004230bf42007388 */ /* 0x0005e20000000800 */
[----:B------:R-:W-:-:S03]  /*8830*/  FFMA.FTZ R186, R87, UR56, -R186 ;  /* 0x0000003857ba7c23 */ /* 0x000fc600080108ba */
[----:B------:R5:W-:Y:S01]  /*8840*/  STS [R66+0x4234], R197 ;  /* 0x004234c542007388 */ /* 0x000be20000000800 */
[----:B-1----:R-:W-:-:S03]  /*8850*/  FFMA.FTZ R189, R219, UR56, -R84 ;  /* 0x00000038dbbd7c23 */ /* 0x002fc60008010854 */
[----:B------:R1:W-:Y:S01]  /*8860*/  STS [R66+0x4240], R195 ;  /* 0x004240c342007388 */ /* 0x0003e20000000800 */
[----:B--2---:R-:W-:-:S03]  /*8870*/  FMUL.FTZ R191, R87, UR45 ;  /* 0x0000002d57bf7c20 */ /* 0x004fc60008410000 */
[----:B------:R-:W-:Y:S01]  /*8880*/  STS [R66+0x4244], R199 ;  /* 0x004244c742007388 */ /* 0x000fe20000000800 */
[----:B-----5:R-:W-:Y:S01]  /*8890*/  FMUL.FTZ R197, R89, UR45 ;  /* 0x0000002d59c57c20 */ /* 0x020fe20008410000 */
[----:B------:R-:W-:Y:S02]  /*88a0*/  FFMA.FTZ R191, R86, UR56, R191 ;  /* 0x0000003856bf7c23 */ /* 0x000fe400080100bf */
[----:B------:R2:W-:Y:S01]  /*88b0*/  STS [R66+0x4248], R185 ;  /* 0x004248b942007388 */ /* 0x0005e20000000800 */
[----:B-1----:R-:W-:Y:S01]  /*88c0*/  FMUL.FTZ R195, R91, UR45 ;  /* 0x0000002d5bc37c20 */ /* 0x002fe20008410000 */
[----:B------:R-:W-:Y:S02]  /*88d0*/  FFMA.FTZ R197, R88, UR56, R197 ;  /* 0x0000003858c57c23 */ /* 0x000fe400080100c5 */
[----:B------:R-:W-:Y:S01]  /*88e0*/  STS [R66+0x4250], R203 ;  /* 0x004250cb42007388 */ /* 0x000fe20000000800 */
[----:B------:R-:W-:-:S03]  /*88f0*/  FFMA.FTZ R195, R90, UR56, R195 ;  /* 0x000000385ac37c23 */ /* 0x000fc600080100c3 */
[----:B------:R-:W-:Y:S01]  /*8900*/  STS [R66+0x4254], R225 ;  /* 0x004254e142007388 */ /* 0x000fe20000000800 */
[----:B--2---:R-:W-:-:S03]  /*8910*/  FMUL.FTZ R185, R219, UR45 ;  /* 0x0000002ddbb97c20 */ /* 0x004fc60008410000 */
[----:B------:R-:W-:Y:S01]  /*8920*/  STS [R66+0x4260], R223 ;  /* 0x004260df42007388 */ /* 0x000fe20000000800 */
[----:B------:R-:W-:-:S03]  /*8930*/  FFMA.FTZ R185, R220, UR56, R185 ;  /* 0x00000038dcb97c23 */ /* 0x000fc600080100b9 */
[----:B------:R-:W-:Y:S04]  /*8940*/  STS [R66+0x4264], R227 ;  /* 0x004264e342007388 */ /* 0x000fe80000000800 */
[----:B------:R-:W-:Y:S04]  /*8950*/  STS [R66+0x4268], R95 ;  /* 0x0042685f42007388 */ /* 0x000fe80000000800 */
[----:B------:R-:W-:Y:S04]  /*8960*/  STS [R66+0x426c], R93 ;  /* 0x00426c5d42007388 */ /* 0x000fe80000000800 */
[----:B------:R-:W-:Y:S04]  /*8970*/  STS [R66+0x4270], R201 ;  /* 0x004270c942007388 */ /* 0x000fe80000000800 */
[----:B------:R-:W-:Y:S04]  /*8980*/  STS [R66+0x4278], R97 ;  /* 0x0042786142007388 */ /* 0x000fe80000000800 */
[----:B------:R1:W-:Y:S02]  /*8990*/  STS [R66+0x427c], R85 ;  /* 0x00427c5542007388 */ /* 0x0003e40000000800 */
[----:B-1----:R-:W-:-:S04]  /*89a0*/  FMUL.FTZ R66, R222, UR45 ;  /* 0x0000002dde427c20 */ /* 0x002fc80008410000 */
[----:B------:R-:W-:Y:S01]  /*89b0*/  FFMA.FTZ R66, R221, UR56, -R66 ;  /* 0x00000038dd427c23 */ /* 0x000fe20008010842 */
[----:B------:R-:W-:Y:S06]  /*89c0*/  BAR.SYNC.DEFER_BLOCKING 0x0 ;  /* 0x0000000000007b1d */ /* 0x000fec0000010000 */
[----:B0--34-:R-:W-:Y:S05]  /*89d0*/  @!P0 BRA `(.L_x_11703) ;  /* 0x0000000000b88947 */ /* 0x019fea0003800000 */
[----:B------:R-:W-:Y:S01]  /*89e0*/  UIMAD UR45, UR47, UR26, URZ ;  /* 0x0000001a2f2d72a4 */ /* 0x000fe2000f8e023f */
[----:B------:R-:W-:Y:S01]  /*89f0*/  MOV R85, UR22 ;  /* 0x0000001600557c02 */ /* 0x000fe20008000f00 */
[----:B------:R-:W-:Y:S01]  /*8a00*/  UIMAD.WIDE.U32 UR42, UR12, UR26, URZ ;  /* 0x0000001a0c2a72a5 */ /* 0x000fe2000f8e003f */
[----:B------:R-:W-:Y:S01]  /*8a10*/  MOV R97, UR30 ;  /* 0x0000001e00617c02 */ /* 0x000fe20008000f00 */
[----:B------:R-:W-:Y:S02]  /*8a20*/  UIMAD UR57, UR12, UR27, UR45 ;  /* 0x0000001b0c3972a4 */ /* 0x000fe4000f8e022d */
        /* <DEDUP_REMOVED lines=41> */
.L_x_11703:
[----:B------:R-:W-:Y:S05]  /*8cc0*/  BSYNC B0 ;  /* 0x0000000000007941 */ /* 0x000fea0003800000 */
.L_x_11702:
[----:B------:R-:W-:Y:S01]  /*8cd0*/  USHF.R.U32.HI UR42, URZ, 0x1, UR25 ;  /* 0x000000013f2a7899 */ /* 0x000fe20008011619 */
[----:B------:R-:W-:Y:S01]  /*8ce0*/  FADD.FTZ R64, R79, R64 ;  /* 0x000000404f407221 */ /* 0x000fe20000010000 */
[----:B------:R-:W-:Y:S01]  /*8cf0*/  USHF.R.U64 UR45, UR24, 0x1, UR25 ;  /* 0x00000001182d7899 */ /* 0x000fe20008001219 */
[----:B------:R0:W2:Y:S01]  /*8d00*/  LDS R79, [R232+0x4300] ;  /* 0x00430000e84f7984 */ /* 0x0000a20000000800 */
[----:B------:R-:W-:Y:S01]  /*8d10*/  UIMAD UR56, UR42, UR11, URZ ;  /* 0x0000000b2a3872a4 */ /* 0x000fe2000f8e023f */
[----:B------:R-:W-:Y:S01]  /*8d20*/  SHF.L.U32 R84, R121, 0x2, RZ ;  /* 0x0000000279547819 */ /* 0x000fe200000006ff */
[----:B------:R-:W-:Y:S01]  /*8d30*/  UIMAD.WIDE.U32 UR42, UR45, UR11, URZ ;  /* 0x0000000b2d2a72a5 */ /* 0x000fe2000f8e003f */
[----:B-1----:R-:W-:Y:S01]  /*8d40*/  SHF.R.U32.HI R85, RZ, 0x1e, R121 ;  /* 0x0000001eff557819 */ /* 0x002fe20000011679 */
[----:B------:R-:W-:Y:S01]  /*8d50*/  UIMAD UR45, UR44, UR45, UR56 ;  /* 0x0000002d2c2d72a4 */ /* 0x000fe2000f8e0238 */
[----:B------:R-:W-:Y:S01]  /*8d60*/  BSSY B0, `(.L_x_11704) ;  /* 0x000002e000007945 */ /* 0x000fe20003800000 */
[----:B------:R-:W-:Y:S01]  /*8d70*/  USHF.R.U32.HI UR56, URZ, 0x1, UR33 ;  /* 0x000000013f387899 */ /* 0x000fe20008011621 */
[----:B------:R-:W-:Y:S01]  /*8d80*/  ISETP.GE.AND P2, PT, R184, 0xc1, PT ;  /* 0x000000c1b800780c */ /* 0x000fe20003f46270 */
[----:B------:R-:W-:Y:S01]  /*8d90*/  UIADD3 UR43, UR45, UR43, URZ ;  /* 0x0000002b2d2b7290 */ /* 0x000fe2000fffe03f */
[----:B------:R-:W-:Y:S01]  /*8da0*/  FADD.FTZ R65, R76, R65 ;  /* 0x000000414c417221 */ /* 0x000fe20000010000 */
[----:B------:R-:W-:-:S02]  /*8db0*/  USHF.R.U64 UR45, UR32, 0x1, UR33 ;  /* 0x00000001202d7899 */ /* 0x000fc40008001221 */
[----:B------:R-:W-:Y:S02]  /*8dc0*/  UIMAD UR57, UR56, UR11, URZ ;  /* 0x0000000b383972a4 */ /* 0x000fe4000f8e023f */
[----:B------:R-:W-:Y:S02]  /*8dd0*/  UIMAD UR56, UR47, UR26, URZ ;  /* 0x0000001a2f3872a4 */ /* 0x000fe4000f8e023f */
[----:B------:R-:W-:Y:S02]  /*8de0*/  UIMAD UR57, UR44, UR45, UR57 ;  /* 0x0000002d2c3972a4 */ /* 0x000fe4000f8e0239 */
[----:B------:R-:W-:Y:S02]  /*8df0*/  UIMAD.WIDE.U32 UR44, UR45, UR11, URZ ;  /* 0x0000000b2d2c72a5 */ /* 0x000fe4000f8e003f */
[----:B------:R-:W-:Y:S02]  /*8e00*/  UIMAD UR56, UR12, UR27, UR56 ;  /* 0x0000001b0c3872a4 */ /* 0x000fe4000f8e0238 */
[----:B------:R-:W-:-:S02]  /*8e10*/  UIMAD.WIDE.U32 UR42, UR12, UR26, UR42 ;  /* 0x0000001a0c2a72a5 */ /* 0x000fc4000f8e002a */
[----:B------:R-:W-:Y:S02]  /*8e20*/  UIMAD UR47, UR47, UR34, URZ ;  /* 0x000000222f2f72a4 */ /* 0x000fe4000f8e023f */
[----:B------:R-:W-:Y:S02]  /*8e30*/  UIADD3 UR45, UR57, UR45, URZ ;  /* 0x0000002d392d7290 */ /* 0x000fe4000fffe03f */
[----:B------:R-:W-:Y:S02]  /*8e40*/  UIADD3 UR56, UR56, UR43, URZ ;  /* 0x0000002b38387290 */ /* 0x000fe4000fffe03f */
[----:B------:R-:W-:Y:S02]  /*8e50*/  UIMAD UR47, UR12, UR35, UR47 ;  /* 0x000000230c2f72a4 */ /* 0x000fe4000f8e022f */
[----:B------:R-:W-:Y:S02]  /*8e60*/  ULEA UR43, UP0, UR42, UR28, 0x3 ;  /* 0x0000001c2a2b7291 */ /* 0x000fe4000f80183f */
[----:B------:R-:W-:-:S02]  /*8e70*/  UIMAD.WIDE.U32 UR44, UR12, UR34, UR44 ;  /* 0x000000220c2c72a5 */ /* 0x000fc4000f8e002c */
[----:B------:R-:W-:Y:S02]  /*8e80*/  ULEA.HI.X UR56, UR42, UR29, UR56, 0x3, UP0 ;  /* 0x0000001d2a387291 */ /* 0x000fe400080f1c38 */
[----:B------:R-:W-:Y:S01]  /*8e90*/  UIADD3 UR47, UR47, UR45, URZ ;  /* 0x0000002d2f2f7290 */ /* 0x000fe2000fffe03f */
[----:B------:R-:W-:Y:S01]  /*8ea0*/  IADD3 R92, P0, R84, UR43, RZ ;  /* 0x0000002b545c7c10 */ /* 0x000fe2000ff1e0ff */
[----:B------:R-:W-:Y:S02]  /*8eb0*/  UIADD3 UR42, UR6, -UR46, URZ ;  /* 0x8000002e062a7290 */ /* 0x000fe4000fffe03f */
[----:B------:R-:W-:Y:S01]  /*8ec0*/  ULEA UR45, UP0, UR44, UR36, 0x3 ;  /* 0x000000242c2d7291 */ /* 0x000fe2000f80183f */
[----:B------:R-:W-:Y:S01]  /*8ed0*/  IADD3.X R93, R85, UR56, RZ, P0, !PT ;  /* 0x00000038555d7c10 */ /* 0x000fe200087fe4ff */
[----:B------:R-:W-:Y:S01]  /*8ee0*/  UIMAD UR42, UR42, -0x800, URZ ;  /* 0xfffff8002a2a78a4 */ /* 0x000fe2000f8e023f */
[----:B------:R-:W-:Y:S01]  /*8ef0*/  ISETP.GE.AND P0, PT, R184, 0x41, PT ;  /* 0x00000041b800780c */ /* 0x000fe20003f06270 */
[----:B------:R-:W-:-:S02]  /*8f00*/  ULEA.HI.X UR47, UR44, UR37, UR47, 0x3, UP0 ;  /* 0x000000252c2f7291 */ /* 0x000fc400080f1c2f */
[----:B------:R-:W-:Y:S01]  /*8f10*/  IADD3 R84, P1, R84, UR45, RZ ;  /* 0x0000002d54547c10 */ /* 0x000fe2000ff3e0ff */
[----:B------:R-:W-:Y:S01]  /*8f20*/  USHF.L.U64.HI UR43, UR8, 0x2, UR9 ;  /* 0x00000002082b7899 */ /* 0x000fe20008010209 */
[----:B------:R-:W-:Y:S01]  /*8f30*/  MOV R95, UR42 ;  /* 0x0000002a005f7c02 */ /* 0x000fe20008000f00 */
[----:B------:R-:W-:Y:S01]  /*8f40*/  USHF.L.U32 UR42, UR8, 0x2, URZ ;  /* 0x00000002082a7899 */ /* 0x000fe2000800063f */
[----:B------:R-:W-:Y:S02]  /*8f50*/  IADD3.X R85, R85, UR47, RZ, P1, !PT ;  /* 0x0000002f55557c10 */ /* 0x000fe40008ffe4ff */
[----:B------:R-:W-:Y:S01]  /*8f60*/  ISETP.GE.AND P1, PT, R184, 0x81, PT ;  /* 0x00000081b800780c */ /* 0x000fe20003f26270 */
[----:B------:R-:W-:-:S04]  /*8f70*/  IMAD.WIDE R92, R95, 0x4, R92 ;  /* 0x000000045f5c7825 */ /* 0x000fc800078e025c */
[----:B------:R-:W-:-:S04]  /*8f80*/  IMAD.WIDE R84, R95, 0x4, R84 ;  /* 0x000000045f547825 */ /* 0x000fc800078e0254 */
[----:B------:R-:W-:Y:S02]  /*8f90*/  IMAD R94, R110, UR43, RZ ;  /* 0x0000002b6e5e7c24 */ /* 0x000fe4000f8e02ff */
[----:B------:R-:W-:Y:S02]  /*8fa0*/  IMAD R96, R112, UR43, RZ ;  /* 0x0000002b70607c24 */ /* 0x000fe4000f8e02ff */
[----:B------:R-:W-:Y:S02]  /*8fb0*/  IMAD R95, R111, UR42, R94 ;  /* 0x0000002a6f5f7c24 */ /* 0x000fe4000f8e025e */
[----:B------:R-:W-:Y:S02]  /*8fc0*/  IMAD R97, R113, UR42, R96 ;  /* 0x0000002a71617c24 */ /* 0x000fe4000f8e0260 */
[----:B------:R-:W-:-:S04]  /*8fd0*/  IMAD.WIDE.U32 R92, R110, UR42, R92 ;  /* 0x0000002a6e5c7c25 */ /* 0x000fc8000f8e005c */
[----:B------:R-:W-:Y:S01]  /*8fe0*/  IMAD.WIDE.U32 R84, R112, UR42, R84 ;  /* 0x0000002a70547c25 */ /* 0x000fe2000f8e0054 */
[----:B------:R-:W-:-:S04]  /*8ff0*/  IADD3 R93, R93, R95, RZ ;  /* 0x0000005f5d5d7210 */ /* 0x000fc80007ffe0ff */
[----:B------:R-:W-:Y:S01]  /*9000*/  IADD3 R85, R85, R97, RZ ;  /* 0x0000006155557210 */ /* 0x000fe20007ffe0ff */
[----:B0-2---:R-:W-:Y:S06]  /*9010*/  @!P0 BRA `(.L_x_11705) ;  /* 0x0000000000088947 */ /* 0x005fec0003800000 */
[----:B------:R0:W-:Y:S04]  /*9020*/  REDG.E.ADD.F32.FTZ.RN.STRONG.GPU desc[UR18][R92.64+-0x1f00], R177 ;  /* 0xffe100b15c0079a6 */ /* 0x0001e8000c10f392 */
[----:B------:R0:W-:Y:S02]  /*9030*/  REDG.E.ADD.F32.FTZ.RN.STRONG.GPU desc[UR18][R84.64+-0x1f00], R79 ;  /* 0xffe1004f540079a6 */ /* 0x0001e4000c10f392 */
.L_x_11705:
[----:B------:R-:W-:Y:S05]  /*9040*/  BSYNC B0 ;  /* 0x0000000000007941 */ /* 0x000fea0003800000 */
.L_x_11704:
[----:B------:R-:W1:Y:S01]  /*9050*/  LDS R133, [R133+0x4400] ;  /* 0x0044000085857984 */ /* 0x000e620000000800 */
[----:B------:R-:W-:Y:S04]  /*9060*/  BSSY B0, `(.L_x_11706) ;  /* 0x0000004000007945 */ /* 0x000fe80003800000 */
[----:B------:R-:W-:Y:S05]  /*9070*/  @!P1 BRA `(.L_x_11707) ;  /* 0x0000000000089947 */ /* 0x000fea0003800000 */
[----:B------:R2:W-:Y:S04]  /*9080*/  REDG.E.ADD.F32.FTZ.RN.STRONG.GPU desc[UR18][R92.64+-0x1e00], R179 ;  /* 0xffe200b35c0079a6 */ /* 0x0005e8000c10f392 */
[----:B-1----:R2:W-:Y:S02]  /*9090*/  REDG.E.ADD.F32.FTZ.RN.STRONG.GPU desc[UR18][R84.64+-0x1e00], R133 ;  /* 0xffe20085540079a6 */ /* 0x0025e4000c10f392 */
.L_x_11707:
[----:B------:R-:W-:Y:S05]  /*90a0*/  BSYNC B0 ;  /* 0x0000000000007941 */ /* 0x000fea0003800000 */
.L_x_11706:
[----:B------:R-:W3:Y:S01]  /*90b0*/  LDS R135, [R135+0x4500] ;  /* 0x0045000087877984 */ /* 0x000ee20000000800 */
[----:B------:R-:W-:Y:S04]  /*90c0*/  BSSY B0, `(.L_x_11708) ;  /* 0x0000004000007945 */ /* 0x000fe80003800000 */
[----:B------:R-:W-:Y:S05]  /*90d0*/  @!P2 BRA `(.L_x_11709) ;  /* 0x000000000008a947 */ /* 0x000fea0003800000 */
[----:B------:R4:W-:Y:S04]  /*90e0*/  REDG.E.ADD.F32.FTZ.RN.STRONG.GPU desc[UR18][R92.64+-0x1d00], R181 ;  /* 0xffe300b55c0079a6 */ /* 0x0009e8000c10f392 */
[----:B---3--:R4:W-:Y:S02]  /*90f0*/  REDG.E.ADD.F32.FTZ.RN.STRONG.GPU desc[UR18][R84.64+-0x1d00], R135 ;  /* 0xffe30087540079a6 */ /* 0x0089e4000c10f392 */
.L_x_11709:
[----:B------:R-:W-:Y:S05]  /*9100*/  BSYNC B0 ;  /* 0x0000000000007941 */ /* 0x000fea0003800000 */
.L_x_11708:
        /* <DEDUP_REMOVED lines=12> */
.L_x_11711:
[----:B------:R-:W-:Y:S05]  /*91d0*/  BSYNC B0 ;  /* 0x0000000000007941 */ /* 0x000fea0003800000 */
.L_x_11710:
[----:B0-----:R0:W0:Y:S01]  /*91e0*/  LDS R79, [R138+0x4700] ;  /* 0x004700008a4f7984 */ /* 0x0010220000000800 */
[----:B------:R-:W-:Y:S04]  /*91f0*/  BSSY B0, `(.L_x_11712) ;  /* 0x0000004000007945 */ /* 0x000fe80003800000 */
[----:B------:R-:W-:Y:S05]  /*9200*/  @!P0 BRA `(.L_x_11713) ;  /* 0x0000000000088947 */ /* 0x000fea0003800000 */
[----:B------:R1:W-:Y:S04]  /*9210*/  REDG.E.ADD.F32.FTZ.RN.STRONG.GPU desc[UR18][R92.64+-0x1b00], R205 ;  /* 0xffe500cd5c0079a6 */ /* 0x0003e8000c10f392 */
[----:B0-----:R0:W-:Y:S02]  /*9220*/  REDG.E.ADD.F32.FTZ.RN.STRONG.GPU desc[UR18][R84.64+-0x1b00], R79 ;  /* 0xffe5004f540079a6 */ /* 0x0011e4000c10f392 */
.L_x_11713:
[----:B------:R-:W-:Y:S05]  /*9230*/  BSYNC B0 ;  /* 0x0000000000007941 */ /* 0x000fea0003800000 */
.L_x_11712:
[----:B------:R-:W0:Y:S01]  /*9240*/  LDS R139, [R139+0x4800] ;  /* 0x004800008b8b7984 */ /* 0x000e220000000800 */
[----:B------:R-:W-:Y:S04]  /*9250*/  BSSY B0, `(.L_x_11714) ;  /* 0x0000004000007945 */ /* 0x000fe80003800000 */
[----:B------:R-:W-:Y:S05]  /*9260*/  @!P1 BRA `(.L_x_11715) ;  /* 0x0000000000089947 */ /* 0x000fea0003800000 */
[----:B------:R1:W-:Y:S04]  /*9270*/  REDG.E.ADD.F32.FTZ.RN.STRONG.GPU desc[UR18][R92.64+-0x1a00], R207 ;  /* 0xffe600cf5c0079a6 */ /* 0x0003e8000c10f392 */
[----:B0-----:R0:W-:Y:S02]  /*9280*/  REDG.E.ADD.F32.FTZ.RN.STRONG.GPU desc[UR18][R84.64+-0x1a00], R139 ;  /* 0xffe6008b540079a6 */ /* 0x0011e4000c10f392 */
.L_x_11715:
[----:B------:R-:W-:Y:S05]  /*9290*/  BSYNC B0 ;  /* 0x0000000000007941 */ /* 0x000fea0003800000 */
.L_x_11714:
[----:B------:R-:W0:Y:S01]  /*92a0*/  LDS R141, [R141+0x4900] ;  /* 0x004900008d8d7984 */ /* 0x000e220000000800 */
[----:B------:R-:W-:Y:S04]  /*92b0*/  BSSY B0, `(.L_x_11716) ;  /* 0x0000004000007945 */ /* 0x000fe80003800000 */
[----:B------:R-:W-:Y:S05]  /*92c0*/  @!P2 BRA `(.L_x_11717) ;  /* 0x000000000008a947 */ /* 0x000fea0003800000 */
[----:B------:R1:W-:Y:S04]  /*92d0*/  REDG.E.ADD.F32.FTZ.RN.STRONG.GPU desc[UR18][R92.64+-0x1900], R209 ;  /* 0xffe700d15c0079a6 */ /* 0x0003e8000c10f392 */
[----:B0-----:R0:W-:Y:S02]  /*92e0*/  REDG.E.ADD.F32.FTZ.RN.STRONG.GPU desc[UR18][R84.64+-0x1900], R141 ;  /* 0xffe7008d540079a6 */ /* 0x0011e4000c10f392 */
.L_x_11717:
[----:B------:R-:W-:Y:S05]  /*92f0*/  BSYNC B0 ;  /* 0x0000000000007941 */ /* 0x000fea0003800000 */
.L_x_11716:
[----:B0-----:R0:W0:Y:S01]  /*9300*/  LDS R79, [R142+0x4a00] ;  /* 0x004a00008e4f7984 */ /* 0x0010220000000800 */
[----:B------:R-:W-:Y:S04]  /*9310*/  BSSY B0, `(.L_x_11718) ;  /* 0x0000004000007945 */ /* 0x000fe80003800000 */
[----:B------:R-:W-:Y:S05]  /*9320*/  @!P3 BRA `(.L_x_11719) ;  /* 0x000000000008b947 */ /* 0x000fea0003800000 */
[----:B------:R1:W-:Y:S04]  /*9330*/  REDG.E.ADD.F32.FTZ.RN.STRONG.GPU desc[UR18][R92.64+-0x1800], R211 ;  /* 0xffe800d35c0079a6 */ /* 0x0003e8000c10f392 */
[----:B0-----:R0:W-:Y:S02]  /*9340*/  REDG.E.ADD.F32.FTZ.RN.STRONG.GPU desc[UR18][R84.64+-0x1800], R79 ;  /* 0xffe8004f540079a6 */ /* 0x0011e4000c10f392 */
.L_x_11719:
[----:B------:R-:W-:Y:S05]  /*9350*/  BSYNC B0 ;  /* 0x0000000000007941 */ /* 0x000fea0003800000 */
.L_x_11718:
[----:B------:R-:W0:Y:S01]  /*9360*/  LDS R143, [R143+0x4b00] ;  /* 0x004b00008f8f7984 */ /* 0x000e220000000800 */
[----:B------:R-:W-:Y:S04]  /*9370*/  BSSY B0, `(.L_x_11720) ;  /* 0x0000004000007945 */ /* 0x000fe80003800000 */
[----:B------:R-:W-:Y:S05]  /*9380*/  @!P4 BRA `(.L_x_11721) ;  /* 0x000000000008c947 */ /* 0x000fea0003800000 */
[----:B------:R1:W-:Y:S04]  /*9390*/  REDG.E.ADD.F32.FTZ.RN.STRONG.GPU desc[UR18][R92.64+-0x1700], R213 ;  /* 0xffe900d55c0079a6 */ /* 0x0003e8000c10f392 */
[----:B0-----:R0:W-:Y:S02]  /*93a0*/  REDG.E.ADD.F32.FTZ.RN.STRONG.GPU desc[UR18][R84.64+-0x1700], R143 ;  /* 0xffe9008f540079a6 */ /* 0x0011e4000c10f392 */
.L_x_11721:
[----:B------:R-:W-:Y:S05]  /*93b0*/  BSYNC B0 ;  /* 0x0000000000007941 */ /* 0x000fea0003800000 */
.L_x_11720:
[----:B0-----:R0:W0:Y:S01]  /*93c0*/  LDS R79, [R144+0x4c00] ;  /* 0x004c0000904f7984 */ /* 0x0010220000000800 */
[----:B------:R-:W-:Y:S04]  /*93d0*/  BSSY B0, `(.L_x_11722) ;  /* 0x0000004000007945 */ /* 0x000fe80003800000 */
[----:B------:R-:W-:Y:S05]  /*93e0*/  @!P5 BRA `(.L_x_11723) ;  /* 0x000000000008d947 */ /* 0x000fea0003800000 */
[----:B------:R1:W-:Y:S04]  /*93f0*/  REDG.E.ADD.F32.FTZ.RN.STRONG.GPU desc[UR18][R92.64+-0x1600], R229 ;  /* 0xffea00e55c0079a6 */ /* 0x0003e8000c10f392 */
[----:B0-----:R0:W-:Y:S02]  /*9400*/  REDG.E.ADD.F32.FTZ.RN.STRONG.GPU desc[UR18][R84.64+-0x1600], R79 ;  /* 0xffea004f540079a6 */ /* 0x0011e4000c10f392 */
.L_x_11723:
[----:B------:R-:W-:Y:S05]  /*9410*/  BSYNC B0 ;  /* 0x0000000000007941 */ /* 0x000fea0003800000 */
.L_x_11722:
        /* <DEDUP_REMOVED lines=12> */
.L_x_11725:
[----:B------:R-:W-:Y:S05]  /*94e0*/  BSYNC B0 ;  /* 0x0000000000007941 */ /* 0x000fea0003800000 */
.L_x_11724:
[----:B0-----:R0:W0:Y:S01]  /*94f0*/  LDS R79, [R146+0x4e00] ;  /* 0x004e0000924f7984 */ /* 0x0010220000000800 */
[----:B------:R-:W-:Y:S04]  /*9500*/  BSSY B0, `(.L_x_11726) ;  /* 0x0000004000007945 */ /* 0x000fe80003800000 */
[----:B------:R-:W-:Y:S05]  /*9510*/  @!P0 BRA `(.L_x_11727) ;  /* 0x0000000000088947 */ /* 0x000fea0003800000 */
[----:B------:R1:W-:Y:S04]  /*9520*/  REDG.E.ADD.F32.FTZ.RN.STRONG.GPU desc[UR18][R92.64+-0x1400], R235 ;  /* 0xffec00eb5c0079a6 */ /* 0x0003e8000c10f392 */
[----:B0-----:R0:W-:Y:S02]  /*9530*/  REDG.E.ADD.F32.FTZ.RN.STRONG.GPU desc[UR18][R84.64+-0x1400], R79 ;  /* 0xffec004f540079a6 */ /* 0x0011e4000c10f392 */
.L_x_11727:
[----:B------:R-:W-:Y:S05]  /*9540*/  BSYNC B0 ;  /* 0x0000000000007941 */ /* 0x000fea0003800000 */
.L_x_11726:
[----:B------:R-:W0:Y:S01]  /*9550*/  LDS R147, [R147+0x4f00] ;  /* 0x004f000093937984 */ /* 0x000e220000000800 */
[----:B------:R-:W-:Y:S04]  /*9560*/  BSSY B0, `(.L_x_11728) ;  /* 0x0000004000007945 */ /* 0x000fe80003800000 */
[----:B------:R-:W-:Y:S05]  /*9570*/  @!P1 BRA `(.L_x_11729) ;  /* 0x0000000000089947 */ /* 0x000fea0003800000 */
[----:B------:R1:W-:Y:S04]  /*9580*/  REDG.E.ADD.F32.FTZ.RN.STRONG.GPU desc[UR18][R92.64+-0x1300], R237 ;  /* 0xffed00ed5c0079a6 */ /* 0x0003e8000c10f392 */
[----:B0-----:R0:W-:Y:S02]  /*9590*/  REDG.E.ADD.F32.FTZ.RN.STRONG.GPU desc[UR18][R84.64+-0x1300], R147 ;  /* 0xffed0093540079a6 */ /* 0x0011e4000c10f392 */
.L_x_11729:
[----:B------:R-:W-:Y:S05]  /*95a0*/  BSYNC B0 ;  /* 0x0000000000007941 */ /* 0x000fea0003800000 */
.L_x_11728:
[----:B0-----:R0:W0:Y:S01]  /*95b0*/  LDS R79, [R148+0x5000] ;  /* 0x00500000944f7984 */ /* 0x0010220000000800 */
[----:B------:R-:W-:Y:S04]  /*95c0*/  BSSY B0, `(.L_x_11730) ;  /* 0x0000004000007945 */ /* 0x000fe80003800000 */
[----:B------:R-:W-:Y:S05]  /*95d0*/  @!P2 BRA `(.L_x_11731) ;  /* 0x000000000008a947 */ /* 0x000fea0003800000 */
[----:B------:R1:W-:Y:S04]  /*95e0*/  REDG.E.ADD.F32.FTZ.RN.STRONG.GPU desc[UR18][R92.64+-0x1200], R239 ;  /* 0xffee00ef5c0079a6 */ /* 0x0003e8000c10f392 */
[----:B0-----:R0:W-:Y:S02]  /*95f0*/  REDG.E.ADD.F32.FTZ.RN.STRONG.GPU desc[UR18][R84.64+-0x1200], R79 ;  /* 0xffee004f540079a6 */ /* 0x0011e4000c10f392 */
.L_x_11731:
[----:B------:R-:W-:Y:S05]  /*9600*/  BSYNC B0 ;  /* 0x0000000000007941 */ /* 0x000fea0003800000 */
.L_x_11730:
[----:B------:R-:W0:Y:S01]  /*9610*/  LDS R149, [R149+0x5100] ;  /* 0x0051000095957984 */ /* 0x000e220000000800 */
[----:B------:R-:W-:Y:S04]  /*9620*/  BSSY B0, `(.L_x_11732) ;  /* 0x0000004000007945 */ /* 0x000fe80003800000 */
[----:B------:R-:W-:Y:S05]  /*9630*/  @!P3 BRA `(.L_x_11733) ;  /* 0x000000000008b947 */ /* 0x000fea0003800000 */
[----:B------:R1:W-:Y:S04]  /*9640*/  REDG.E.ADD.F32.FTZ.RN.STRONG.GPU desc[UR18][R92.64+-0x1100], R241 ;  /* 0xffef00f15c0079a6 */ /* 0x0003e8000c10f392 */
[----:B0-----:R0:W-:Y:S02]  /*9650*/  REDG.E.ADD.F32.FTZ.RN.STRONG.GPU desc[UR18][R84.64+-0x1100], R149 ;  /* 0xffef0095540079a6 */ /* 0x0011e4000c10f392 */
.L_x_11733:
[----:B------:R-:W-:Y:S05]  /*9660*/  BSYNC B0 ;  /* 0x0000000000007941 */ /* 0x000fea0003800000 */
.L_x_11732:
[----:B0-----:R0:W0:Y:S01]  /*9670*/  LDS R79, [R150+0x5200] ;  /* 0x00520000964f7984 */ /* 0x0010220000000800 */
[----:B------:R-:W-:Y:S04]  /*9680*/  BSSY B0, `(.L_x_11734) ;  /* 0x0000004000007945 */ /* 0x000fe80003800000 */
[----:B------:R-:W-:Y:S05]  /*9690*/  @!P4 BRA `(.L_x_11735) ;  /* 0x000000000008c947 */ /* 0x000fea0003800000 */
[----:B------:R1:W-:Y:S04]  /*96a0*/  REDG.E.ADD.F32.FTZ.RN.STRONG.GPU desc[UR18][R92.64+-0x1000], R243 ;  /* 0xfff000f35c0079a6 */ /* 0x0003e8000c10f392 */
[----:B0-----:R0:W-:Y:S02]  /*96b0*/  REDG.E.ADD.F32.FTZ.RN.STRONG.GPU desc[UR18][R84.64+-0x1000], R79 ;  /* 0xfff0004f540079a6 */ /* 0x0011e4000c10f392 */
.L_x_11735:
[----:B------:R-:W-:Y:S05]  /*96c0*/  BSYNC B0 ;  /* 0x0000000000007941 */ /* 0x000fea0003800000 */
.L_x_11734:
[----:B------:R-:W0:Y:S01]  /*96d0*/  LDS R151, [R151+0x5300] ;  /* 0x0053000097977984 */ /* 0x000e220000000800 */
[----:B------:R-:W-:Y:S04]  /*96e0*/  BSSY B0, `(.L_x_11736) ;  /* 0x0000004000007945 */ /* 0x000fe80003800000 */
[----:B------:R-:W-:Y:S05]  /*96f0*/  @!P5 BRA `(.L_x_11737) ;  /* 0x000000000008d947 */ /* 0x000fea0003800000 */
[----:B------:R1:W-:Y:S04]  /*9700*/  REDG.E.ADD.F32.FTZ.RN.STRONG.GPU desc[UR18][R92.64+-0xf00], R245 ;  /* 0xfff100f55c0079a6 */ /* 0x0003e8000c10f392 */
[----:B0-----:R0:W-:Y:S02]  /*9710*/  REDG.E.ADD.F32.FTZ.RN.STRONG.GPU desc[UR18][R84.64+-0xf00], R151 ;  /* 0xfff10097540079a6 */ /* 0x0011e4000c10f392 */
.L_x_11737:
[----:B------:R-:W-:Y:S05]  /*9720*/  BSYNC B0 ;  /* 0x0000000000007941 */ /* 0x000fea0003800000 */
.L_x_11736:
[----:B0-----:R0:W0:Y:S01]  /*9730*/  LDS R79, [R152+0x5400] ;  /* 0x00540000984f7984 */ /* 0x0010220000000800 */
        /* <DEDUP_REMOVED lines=11> */
.L_x_11739:
[----:B------:R-:W-:Y:S05]  /*97f0*/  BSYNC B0 ;  /* 0x0000000000007941 */ /* 0x000fea0003800000 */
.L_x_11738:
[----:B------:R-:W0:Y:S01]  /*9800*/  LDS R153, [R153+0x5500] ;  /* 0x0055000099997984 */ /* 0x000e220000000800 */
[----:B------:R-:W-:Y:S04]  /*9810*/  BSSY B0, `(.L_x_11740) ;  /* 0x0000004000007945 */ /* 0x000fe80003800000 */
[----:B------:R-:W-:Y:S05]  /*9820*/  @!P0 BRA `(.L_x_11741) ;  /* 0x0000000000088947 */ /* 0x000fea0003800000 */
[----:B------:R1:W-:Y:S04]  /*9830*/  REDG.E.ADD.F32.FTZ.RN.STRONG.GPU desc[UR18][R92.64+-0xd00], R249 ;  /* 0xfff300f95c0079a6 */ /* 0x0003e8000c10f392 */
[----:B0-----:R0:W-:Y:S02]  /*9840*/  REDG.E.ADD.F32.FTZ.RN.STRONG.GPU desc[UR18][R84.64+-0xd00], R153 ;  /* 0xfff30099540079a6 */ /* 0x0011e4000c10f392 */
.L_x_11741:
[----:B------:R-:W-:Y:S05]  /*9850*/  BSYNC B0 ;  /* 0x0000000000007941 */ /* 0x000fea0003800000 */
.L_x_11740:
[----:B0-----:R0:W0:Y:S01]  /*9860*/  LDS R79, [R154+0x5600] ;  /* 0x005600009a4f7984 */ /* 0x0010220000000800 */
[----:B------:R-:W-:Y:S04]  /*9870*/  BSSY B0, `(.L_x_11742) ;  /* 0x0000004000007945 */ /* 0x000fe80003800000 */
[----:B------:R-:W-:Y:S05]  /*9880*/  @!P1 BRA `(.L_x_11743) ;  /* 0x0000000000089947 */ /* 0x000fea0003800000 */
[----:B------:R1:W-:Y:S04]  /*9890*/  REDG.E.ADD.F32.FTZ.RN.STRONG.GPU desc[UR18][R92.64+-0xc00], R251 ;  /* 0xfff400fb5c0079a6 */ /* 0x0003e8000c10f392 */
[----:B0-----:R0:W-:Y:S02]  /*98a0*/  REDG.E.ADD.F32.FTZ.RN.STRONG.GPU desc[UR18][R84.64+-0xc00], R79 ;  /* 0xfff4004f540079a6 */ /* 0x0011e4000c10f392 */
.L_x_11743:
[----:B------:R-:W-:Y:S05]  /*98b0*/  BSYNC B0 ;  /* 0x0000000000007941 */ /* 0x000fea0003800000 */
.L_x_11742:
[----:B------:R-:W0:Y:S01]  /*98c0*/  LDS R155, [R155+0x5700] ;  /* 0x005700009b9b7984 */ /* 0x000e220000000800 */
[----:B------:R-:W-:Y:S04]  /*98d0*/  BSSY B0, `(.L_x_11744) ;  /* 0x0000004000007945 */ /* 0x000fe80003800000 */
[----:B------:R-:W-:Y:S05]  /*98e0*/  @!P2 BRA `(.L_x_11745) ;  /* 0x000000000008a947 */ /* 0x000fea0003800000 */
[----:B------:R1:W-:Y:S04]  /*98f0*/  REDG.E.ADD.F32.FTZ.RN.STRONG.GPU desc[UR18][R92.64+-0xb00], R178 ;  /* 0xfff500b25c0079a6 */ /* 0x0003e8000c10f392 */
[----:B0-----:R0:W-:Y:S02]  /*9900*/  REDG.E.ADD.F32.FTZ.RN.STRONG.GPU desc[UR18][R84.64+-0xb00], R155 ;  /* 0xfff5009b540079a6 */ /* 0x0011e4000c10f392 */
.L_x_11745:
[----:B------:R-:W-:Y:S05]  /*9910*/  BSYNC B0 ;  /* 0x0000000000007941 */ /* 0x000fea0003800000 */
.L_x_11744:
[----:B0-----:R0:W0:Y:S01]  /*9920*/  LDS R79, [R166+0x5800] ;  /* 0x00580000a64f7984 */ /* 0x0010220000000800 */
[----:B------:R-:W-:Y:S04]  /*9930*/  BSSY B0, `(.L_x_11746) ;  /* 0x0000004000007945 */ /* 0x000fe80003800000 */
[----:B------:R-:W-:Y:S05]  /*9940*/  @!P3 BRA `(.L_x_11747) ;  /* 0x000000000008b947 */ /* 0x000fea0003800000 */
[----:B------:R1:W-:Y:S04]  /*9950*/  REDG.E.ADD.F32.FTZ.RN.STRONG.GPU desc[UR18][R92.64+-0xa00], R182 ;  /* 0xfff600b65c0079a6 */ /* 0x0003e8000c10f392 */
[----:B0-----:R0:W-:Y:S02]  /*9960*/  REDG.E.ADD.F32.FTZ.RN.STRONG.GPU desc[UR18][R84.64+-0xa00], R79 ;  /* 0xfff6004f540079a6 */ /* 0x0011e4000c10f392 */
.L_x_11747:
[----:B------:R-:W-:Y:S05]  /*9970*/  BSYNC B0 ;  /* 0x0000000000007941 */ /* 0x000fea0003800000 */
.L_x_11746:
[----:B0-----:R0:W0:Y:S01]  /*9980*/  LDS R79, [R168+0x5900] ;  /* 0x00590000a84f7984 */ /* 0x0010220000000800 */
[----:B------:R-:W-:Y:S04]  /*9990*/  BSSY B0, `(.L_x_11748) ;  /* 0x0000004000007945 */ /* 0x000fe80003800000 */
[----:B------:R-:W-:Y:S05]  /*99a0*/  @!P4 BRA `(.L_x_11749) ;  /* 0x000000000008c947 */ /* 0x000fea0003800000 */
[----:B------:R1:W-:Y:S04]  /*99b0*/  REDG.E.ADD.F32.FTZ.RN.STRONG.GPU desc[UR18][R92.64+-0x900], R200 ;  /* 0xfff700c85c0079a6 */ /* 0x0003e8000c10f392 */
[----:B0-----:R0:W-:Y:S02]  /*99c0*/  REDG.E.ADD.F32.FTZ.RN.STRONG.GPU desc[UR18][R84.64+-0x900], R79 ;  /* 0xfff7004f540079a6 */ /* 0x0011e4000c10f392 */
.L_x_11749:
[----:B------:R-:W-:Y:S05]  /*99d0*/  BSYNC B0 ;  /* 0x0000000000007941 */ /* 0x000fea0003800000 */
.L_x_11748:
[----:B------:R-:W0:Y:S01]  /*99e0*/  LDS R169, [R169+0x5a00] ;  /* 0x005a0000a9a97984 */ /* 0x000e220000000800 */
[----:B------:R-:W-:Y:S04]  /*99f0*/  BSSY B0, `(.L_x_11750) ;  /* 0x0000004000007945 */ /* 0x000fe80003800000 */
[----:B------:R-:W-:Y:S05]  /*9a00*/  @!P5 BRA `(.L_x_11751) ;  /* 0x000000000008d947 */ /* 0x000fea0003800000 */
[----:B------:R1:W-:Y:S04]  /*9a10*/  REDG.E.ADD.F32.FTZ.RN.STRONG.GPU desc[UR18][R92.64+-0x800], R206 ;  /* 0xfff800ce5c0079a6 */ /* 0x0003e8000c10f392 */
[----:B0-----:R0:W-:Y:S02]  /*9a20*/  REDG.E.ADD.F32.FTZ.RN.STRONG.GPU desc[UR18][R84.64+-0x800], R169 ;  /* 0xfff800a9540079a6 */ /* 0x0011e4000c10f392 */
.L_x_11751:
[----:B------:R-:W-:Y:S05]  /*9a30*/  BSYNC B0 ;  /* 0x0000000000007941 */ /* 0x000fea0003800000 */
.L_x_11750:
        /* <DEDUP_REMOVED lines=12> */
.L_x_11753:
[----:B------:R-:W-:Y:S05]  /*9b00*/  BSYNC B0 ;  /* 0x0000000000007941 */ /* 0x000fea0003800000 */
.L_x_11752:
[----:B------:R-:W0:Y:S01]  /*9b10*/  LDS R171, [R171+0x5c00] ;  /* 0x005c0000abab7984 */ /* 0x000e220000000800 */
[----:B------:R-:W-:Y:S04]  /*9b20*/  BSSY B0, `(.L_x_11754) ;  /* 0x0000004000007945 */ /* 0x000fe80003800000 */
[----:B------:R-:W-:Y:S05]  /*9b30*/  @!P0 BRA `(.L_x_11755) ;  /* 0x0000000000088947 */ /* 0x000fea0003800000 */
[----:B------:R1:W-:Y:S04]  /*9b40*/  REDG.E.ADD.F32.FTZ.RN.STRONG.GPU desc[UR18][R92.64+-0x600], R210 ;  /* 0xfffa00d25c0079a6 */ /* 0x0003e8000c10f392 */
[----:B0-----:R0:W-:Y:S02]  /*9b50*/  REDG.E.ADD.F32.FTZ.RN.STRONG.GPU desc[UR18][R84.64+-0x600], R171 ;  /* 0xfffa00ab540079a6 */ /* 0x0011e4000c10f392 */
.L_x_11755:
[----:B------:R-:W-:Y:S05]  /*9b60*/  BSYNC B0 ;  /* 0x0000000000007941 */ /* 0x000fea0003800000 */
.L_x_11754:
[----:B0-----:R0:W0:Y:S01]  /*9b70*/  LDS R79, [R172+0x5d00] ;  /* 0x005d0000ac4f7984 */ /* 0x0010220000000800 */
[----:B------:R-:W-:Y:S04]  /*9b80*/  BSSY B0, `(.L_x_11756) ;  /* 0x0000004000007945 */ /* 0x000fe80003800000 */
[----:B------:R-:W-:Y:S05]  /*9b90*/  @!P1 BRA `(.L_x_11757) ;  /* 0x0000000000089947 */ /* 0x000fea0003800000 */
[----:B------:R1:W-:Y:S04]  /*9ba0*/  REDG.E.ADD.F32.FTZ.RN.STRONG.GPU desc[UR18][R92.64+-0x500], R212 ;  /* 0xfffb00d45c0079a6 */ /* 0x0003e8000c10f392 */
[----:B0-----:R0:W-:Y:S02]  /*9bb0*/  REDG.E.ADD.F32.FTZ.RN.STRONG.GPU desc[UR18][R84.64+-0x500], R79 ;  /* 0xfffb004f540079a6 */ /* 0x0011e4000c10f392 */
.L_x_11757:
[----:B------:R-:W-:Y:S05]  /*9bc0*/  BSYNC B0 ;  /* 0x0000000000007941 */ /* 0x000fea0003800000 */
.L_x_11756:
[----:B------:R-:W0:Y:S01]  /*9bd0*/  LDS R173, [R173+0x5e00] ;  /* 0x005e0000adad7984 */ /* 0x000e220000000800 */
[----:B------:R-:W-:Y:S04]  /*9be0*/  BSSY B0, `(.L_x_11758) ;  /* 0x0000004000007945 */ /* 0x000fe80003800000 */
[----:B------:R-:W-:Y:S05]  /*9bf0*/  @!P2 BRA `(.L_x_11759) ;  /* 0x000000000008a947 */ /* 0x000fea0003800000 */
[----:B------:R1:W-:Y:S04]  /*9c00*/  REDG.E.ADD.F32.FTZ.RN.STRONG.GPU desc[UR18][R92.64+-0x400], R214 ;  /* 0xfffc00d65c0079a6 */ /* 0x0003e8000c10f392 */
[----:B0-----:R0:W-:Y:S02]  /*9c10*/  REDG.E.ADD.F32.FTZ.RN.STRONG.GPU desc[UR18][R84.64+-0x400], R173 ;  /* 0xfffc00ad540079a6 */ /* 0x0011e4000c10f392 */
.L_x_11759:
[----:B------:R-:W-:Y:S05]  /*9c20*/  BSYNC B0 ;  /* 0x0000000000007941 */ /* 0x000fea0003800000 */
.L_x_11758:
[----:B0-----:R0:W0:Y:S01]  /*9c30*/  LDS R79, [R174+0x5f00] ;  /* 0x005f0000ae4f7984 */ /* 0x0010220000000800 */
[----:B------:R-:W-:Y:S04]  /*9c40*/  BSSY B0, `(.L_x_11760) ;  /* 0x0000004000007945 */ /* 0x000fe80003800000 */
[----:B------:R-:W-:Y:S05]  /*9c50*/  @!P3 BRA `(.L_x_11761) ;  /* 0x000000000008b947 */ /* 0x000fea0003800000 */
[----:B------:R1:W-:Y:S04]  /*9c60*/  REDG.E.ADD.F32.FTZ.RN.STRONG.GPU desc[UR18][R92.64+-0x300], R216 ;  /* 0xfffd00d85c0079a6 */ /* 0x0003e8000c10f392 */
[----:B0-----:R0:W-:Y:S02]  /*9c70*/  REDG.E.ADD.F32.FTZ.RN.STRONG.GPU desc[UR18][R84.64+-0x300], R79 ;  /* 0xfffd004f540079a6 */ /* 0x0011e4000c10f392 */
.L_x_11761:
[----:B------:R-:W-:Y:S05]  /*9c80*/  BSYNC B0 ;  /* 0x0000000000007941 */ /* 0x000fea0003800000 */
.L_x_11760:
[----:B------:R-:W0:Y:S01]  /*9c90*/  LDS R175, [R175+0x6000] ;  /* 0x00600000afaf7984 */ /* 0x000e220000000800 */
[----:B------:R-:W-:Y:S04]  /*9ca0*/  BSSY B0, `(.L_x_11762) ;  /* 0x0000004000007945 */ /* 0x000fe80003800000 */
[----:B------:R-:W-:Y:S05]  /*9cb0*/  @!P4 BRA `(.L_x_11763) ;  /* 0x000000000008c947 */ /* 0x000fea0003800000 */
[----:B------:R1:W-:Y:S04]  /*9cc0*/  REDG.E.ADD.F32.FTZ.RN.STRONG.GPU desc[UR18][R92.64+-0x200], R218 ;  /* 0xfffe00da5c0079a6 */ /* 0x0003e8000c10f392 */
[----:B0-----:R0:W-:Y:S02]  /*9cd0*/  REDG.E.ADD.F32.FTZ.RN.STRONG.GPU desc[UR18][R84.64+-0x200], R175 ;  /* 0xfffe00af540079a6 */ /* 0x0011e4000c10f392 */
.L_x_11763:
[----:B------:R-:W-:Y:S05]  /*9ce0*/  BSYNC B0 ;  /* 0x0000000000007941 */ /* 0x000fea0003800000 */
.L_x_11762:
[----:B0-----:R0:W0:Y:S01]  /*9cf0*/  LDS R79, [R176+0x6100] ;  /* 0x00610000b04f7984 */ /* 0x0010220000000800 */
[----:B------:R-:W-:Y:S04]  /*9d00*/  BSSY B0, `(.L_x_11764) ;  /* 0x0000004000007945 */ /* 0x000fe80003800000 */
[----:B------:R-:W-:Y:S05]  /*9d10*/  @!P5 BRA `(.L_x_11765) ;  /* 0x000000000008d947 */ /* 0x000fea0003800000 */
[----:B------:R1:W-:Y:S04]  /*9d20*/  REDG.E.ADD.F32.FTZ.RN.STRONG.GPU desc[UR18][R92.64+-0x100], R228 ;  /* 0xffff00e45c0079a6 */ /* 0x0003e8000c10f392 */
[----:B0-----:R0:W-:Y:S02]  /*9d30*/  REDG.E.ADD.F32.FTZ.RN.STRONG.GPU desc[UR18][R84.64+-0x100], R79 ;  /* 0xffff004f540079a6 */ /* 0x0011e4000c10f392 */
.L_x_11765:
[----:B------:R-:W-:Y:S05]  /*9d40*/  BSYNC B0 ;  /* 0x0000000000007941 */ /* 0x000fea0003800000 */
.L_x_11764:
[----:B0-----:R-:W0:Y:S01]  /*9d50*/  SHFL.DOWN PT, R79, R64, 0x1, 0x1f ;  /* 0x08201f00404f7f89 */ /* 0x001e2200000e0000 */
[----:B------:R-:W-:Y:S01]  /*9d60*/  ISETP.GT.AND P0, PT, R119, 0x1e, PT ;  /* 0x0000001e7700780c */ /* 0x000fe20003f04270 */
[-C--:B------:R-:W-:Y:S01]  /*9d70*/  FFMA.FTZ R72, R67, R68.reuse, R72 ;  /* 0x0000004443487223 */ /* 0x080fe20000010048 */
[----:B------:R-:W-:Y:S01]  /*9d80*/  FFMA.FTZ R41, R102, R68, R41 ;  /* 0x0000004466297223 */ /* 0x000fe20000010029 */
[----:B------:R-:W5:Y:S01]  /*9d90*/  SHFL.DOWN PT, R76, R65, 0x1, 0x1f ;  /* 0x08201f00414c7f89 */ /* 0x000f6200000e0000 */
[----:B------:R-:W-:Y:S01]  /*9da0*/  FMUL.FTZ R68, R167, R91 ;  /* 0x0000005ba7447220 */ /* 0x000fe20000410000 */
[----:B------:R-:W-:Y:S01]  /*9db0*/  FMUL.FTZ R193, R78, R193 ;  /* 0x000000c14ec17220 */ /* 0x000fe20000410000 */
[----:B------:R-:W-:Y:S01]  /*9dc0*/  FMUL.FTZ R99, R99, R186 ;  /* 0x000000ba63637220 */ /* 0x000fe20000410000 */
[----:B------:R-:W-:Y:S01]  /*9dd0*/  ISETP.NE.AND P1, PT, R119, RZ, PT ;  /* 0x000000ff7700720c */ /* 0x000fe20003f25270 */
[----:B------:R-:W-:Y:S01]  /*9de0*/  FFMA.FTZ R68, R165, R90, R68 ;  /* 0x0000005aa5447223 */ /* 0x000fe20000010044 */
[----:B------:R-:W-:Y:S01]  /*9df0*/  FFMA.FTZ R80, R80, R195, R193 ;  /* 0x000000c350507223 */ /* 0x000fe200000100c1 */
[----:B------:R-:W-:Y:S01]  /*9e00*/  FFMA.FTZ R122, R122, R191, R99 ;  /* 0x000000bf7a7a7223 */ /* 0x000fe20000010063 */
[----:B------:R-:W-:Y:S01]  /*9e10*/  ISETP.NE.AND P2, PT, R121, RZ, PT ;  /* 0x000000ff7900720c */ /* 0x000fe20003f45270 */
[-C--:B------:R-:W-:Y:S01]  /*9e20*/  FFMA.FTZ R43, R104, R68.reuse, R43 ;  /* 0x00000044682b7223 */ /* 0x080fe2000001002b */
[----:B------:R-:W-:Y:S01]  /*9e30*/  FFMA.FTZ R80, R83, R68, R80 ;  /* 0x0000004453507223 */ /* 0x000fe20000010050 */
[----:B------:R-:W-:Y:S01]  /*9e40*/  FMUL.FTZ R68, R163, R87 ;  /* 0x00000057a3447220 */ /* 0x000fe20000410000 */
[----:B------:R-:W-:Y:S01]  /*9e50*/  FMUL.FTZ R124, R71, R124 ;  /* 0x0000007c477c7220 */ /* 0x000fe20000410000 */
[----:B------:R-:W-:Y:S01]  /*9e60*/  FMUL.FTZ R89, R164, R89 ;  /* 0x00000059a4597220 */ /* 0x000fe20000410000 */
[----:B------:R-:W-:Y:S01]  /*9e70*/  FMUL.FTZ R81, R81, R188 ;  /* 0x000000bc51517220 */ /* 0x000fe20000410000 */
[----:B------:R-:W-:Y:S01]  /*9e80*/  FFMA.FTZ R68, R161, R86, R68 ;  /* 0x00000056a1447223 */ /* 0x000fe20000010044 */
[----:B------:R-:W-:Y:S01]  /*9e90*/  FMUL.FTZ R215, R160, R215 ;  /* 0x000000d7a0d77220 */ /* 0x000fe20000410000 */
[----:B------:R-:W-:Y:S01]  /*9ea0*/  FMUL.FTZ R180, R127, R180 ;  /* 0x000000b47fb47220 */ /* 0x000fe20000410000 */
[----:B------:R-:W-:Y:S01]  /*9eb0*/  FMUL.FTZ R189, R128, R189 ;  /* 0x000000bd80bd7220 */ /* 0x000fe20000410000 */
[-C--:B------:R-:W-:Y:S01]  /*9ec0*/  FFMA.FTZ R45, R106, R68.reuse, R45 ;  /* 0x000000446a2d7223 */ /* 0x080fe2000001002d */
[----:B0-----:R-:W-:Y:S01]  /*9ed0*/  @!P0 FADD.FTZ R64, R64, R79 ;  /* 0x0000004f40408221 */ /* 0x001fe20000010000 */
[----:B------:R-:W-:Y:S01]  /*9ee0*/  FFMA.FTZ R122, R129, R68, R122 ;  /* 0x00000044817a7223 */ /* 0x000fe2000001007a */
[----:B------:R-:W-:Y:S01]  /*9ef0*/  FMUL.FTZ R221, R156, R221 ;  /* 0x000000dd9cdd7220 */ /* 0x000fe20000410000 */
[----:B------:R-:W-:Y:S01]  /*9f00*/  FMUL.FTZ R131, R131, R66 ;  /* 0x0000004283837220 */ /* 0x000fe20000410000 */
[----:B-----5:R-:W-:Y:S01]  /*9f10*/  @!P0 FADD.FTZ R65, R65, R76 ;  /* 0x0000004c41418221 */ /* 0x020fe20000010000 */
[----:B------:R-:W0:Y:S01]  /*9f20*/  SHFL.DOWN PT, R79, R64, 0x2, 0x1f ;  /* 0x08401f00404f7f89 */ /* 0x000e2200000e0000 */
[----:B------:R-:W-:Y:S01]  /*9f30*/  ISETP.GT.AND P0, PT, R119, 0x1d, PT ;  /* 0x0000001d7700780c */ /* 0x000fe20003f04270 */
[----:B------:R-:W-:Y:S01]  /*9f40*/  FADD.FTZ R24, R69, R24 ;  /* 0x0000001845187221 */ /* 0x000fe20000010000 */
        /* <DEDUP_REMOVED lines=17> */
[----:B------:R-:W-:Y:S01]  /*a060*/  FADD.FTZ R27, R80, R27 ;  /* 0x0000001b501b7221 */ /* 0x000fe20000010000 */
[----:B------:R-:W-:Y:S01]  /*a070*/  FFMA.FTZ R44, R103, R89, R44 ;  /* 0x00000059672c7223 */ /* 0x000fe2000001002c */
[----:B------:R-:W-:Y:S01]  /*a080*/  FADD.FTZ R28, R81, R28 ;  /* 0x0000001c511c7221 */ /* 0x000fe20000010000 */
[----:B------:R-:W-:Y:S01]  /*a090*/  FADD.FTZ R29, R122, R29 ;  /* 0x0000001d7a1d7221 */ /* 0x000fe20000010000 */
[----:B0-----:R-:W-:Y:S01]  /*a0a0*/  @!P0 FADD.FTZ R64, R64, R79 ;  /* 0x0000004f40408221 */ /* 0x001fe20000010000 */
[----:B------:R-:W-:Y:S01]  /*a0b0*/  FFMA.FTZ R46, R105, R215, R46 ;  /* 0x000000d7692e7223 */ /* 0x000fe2000001002e */
[----:B------:R-:W-:Y:S01]  /*a0c0*/  FADD.FTZ R30, R125, R30 ;  /* 0x0000001e7d1e7221 */ /* 0x000fe20000010000 */
[----:B------:R-:W-:Y:S01]  /*a0d0*/  FFMA.FTZ R48, R107, R221, R48 ;  /* 0x000000dd6b307223 */ /* 0x000fe20000010030 */
[----:B-----5:R-:W-:Y:S01]  /*a0e0*/  @!P0 FADD.FTZ R65, R65, R76 ;  /* 0x0000004c41418221 */ /* 0x020fe20000010000 */
[----:B------:R-:W0:Y:S01]  /*a0f0*/  SHFL.DOWN PT, R79, R64, 0x4, 0x1f ;  /* 0x08801f00404f7f89 */ /* 0x000e2200000e0000 */
[----:B------:R-:W-:Y:S01]  /*a100*/  ISETP.GT.AND P0, PT, R119, 0x1b, PT ;  /* 0x0000001b7700780c */ /* 0x000fe20003f04270 */
[----:B------:R-:W-:-:S02]  /*a110*/  FADD.FTZ R32, R131, R32 ;  /* 0x0000002083207221 */ /* 0x000fc40000010000 */
[----:B------:R-:W5:Y:S10]  /*a120*/  SHFL.DOWN PT, R76, R65, 0x4, 0x1f ;  /* 0x08801f00414c7f89 */ /* 0x000f7400000e0000 */
[----:B0-----:R-:W-:Y:S01]  /*a130*/  @!P0 FADD.FTZ R64, R64, R79 ;  /* 0x0000004f40408221 */ /* 0x001fe20000010000 */
[----:B-----5:R-:W-:-:S04]  /*a140*/  @!P0 FADD.FTZ R65, R65, R76 ;  /* 0x0000004c41418221 */ /* 0x020fc80000010000 */
[----:B------:R-:W0:Y:S01]  /*a150*/  SHFL.DOWN PT, R79, R64, 0x8, 0x1f ;  /* 0x09001f00404f7f89 */ /* 0x000e2200000e0000 */
[----:B------:R-:W-:-:S03]  /*a160*/  ISETP.GT.AND P0, PT, R119, 0x17, PT ;  /* 0x000000177700780c */ /* 0x000fc60003f04270 */
        /* <DEDUP_REMOVED lines=8> */
[----:B------:R-:W-:Y:S01]  /*a1f0*/  MOV R68, R64 ;  /* 0x0000004000447202 */ /* 0x000fe20000000f00 */
[----:B------:R-:W-:Y:S01]  /*a200*/  FMUL.FTZ R64, R159, R219 ;  /* 0x000000db9f407220 */ /* 0x000fe20000410000 */
[----:B------:R-:W-:-:S03]  /*a210*/  MOV R69, R65 ;  /* 0x0000004100457202 */ /* 0x000fc60000000f00 */
[----:B------:R-:W-:Y:S02]  /*a220*/  FFMA.FTZ R64, R157, R220, R64 ;  /* 0x000000dc9d407223 */ /* 0x000fe40000010040 */
[----:B------:R0:W-:Y:S02]  /*a230*/  @!P1 STS.64 [R117+0x6308], R68 ;  /* 0x0063084475009388 */ /* 0x0001e40000000a00 */
[-C--:B------:R-:W-:Y:S01]  /*a240*/  FFMA.FTZ R130, R77, R64.reuse, R130 ;  /* 0x000000404d827223 */ /* 0x080fe20000010082 */
[----:B------:R-:W-:-:S03]  /*a250*/  FFMA.FTZ R47, R114, R64, R47 ;  /* 0x00000040722f7223 */ /* 0x000fc6000001002f */
[----:B------:R-:W-:Y:S01]  /*a260*/  FADD.FTZ R31, R130, R31 ;  /* 0x0000001f821f7221 */ /* 0x000fe20000010000 */
[----:B------:R-:W-:Y:S06]  /*a270*/  BAR.SYNC.DEFER_BLOCKING 0x0 ;  /* 0x0000000000007b1d */ /* 0x000fec0000010000 */
[----:B------:R-:W-:Y:S05]  /*a280*/  @P2 BRA `(.L_x_11767) ;  /* 0x00000000003c2947 */ /* 0x000fea0003800000 */
[----:B------:R-:W5:Y:S01]  /*a290*/  S2UR UR43, SR_CgaCtaId ;  /* 0x00000000002b79c3 */ /* 0x000f620000008800 */
[----:B------:R-:W-:Y:S01]  /*a2a0*/  UISETP.NE.AND UP0, UPT, UR13, UR46, UPT ;  /* 0x0000002e0d00728c */ /* 0x000fe2000bf05270 */
[----:B------:R-:W-:Y:S01]  /*a2b0*/  MOV R65, UR7 ;  /* 0x0000000700417c02 */ /* 0x000fe20008000f00 */
[----:B------:R-:W-:-:S04]  /*a2c0*/  UMOV UR42, 0x400 ;  /* 0x00000400002a7882 */ /* 0x000fc80000000000 */
[----:B------:R-:W-:Y:S01]  /*a2d0*/  PLOP3.LUT P0, PT, PT, PT, UP0, 0x80, 0x0 ;  /* 0x000000000000781c */ /* 0x000fe20003f0f008 */
[----:B-----5:R-:W-:-:S06]  /*a2e0*/  ULEA UR42, UR43, UR42, 0x18 ;  /* 0x0000002a2b2a7291 */ /* 0x020fcc000f8ec03f */
[----:B------:R-:W-:-:S04]  /*a2f0*/  MOV R118, UR42 ;  /* 0x0000002a00767c02 */ /* 0x000fc80008000f00 */
[----:B------:R-:W-:Y:S02]  /*a300*/  LEA R70, R65, R118, 0x3 ;  /* 0x0000007641467211 */ /* 0x000fe400078e18ff */
[----:B------:R-:W0:Y:S04]  /*a310*/  LDS.64 R64, [R118+0x6310] ;  /* 0x0063100076407984 */ /* 0x000e280000000a00 */
[----:B------:R-:W5:Y:S01]  /*a320*/  @P0 LDS.64 R66, [R70+0x8d60] ;  /* 0x008d600046420984 */ /* 0x000f620000000a00 */
[----:B0-----:R-:W-:Y:S01]  /*a330*/  FADD.FTZ R69, R69, R65 ;  /* 0x0000004145457221 */ /* 0x001fe20000010000 */
[----:B------:R-:W-:-:S03]  /*a340*/  FADD.FTZ R68, R68, R64 ;  /* 0x0000004044447221 */ /* 0x000fc60000010000 */
[----:B-----5:R-:W-:Y:S01]  /*a350*/  @P0 FADD.FTZ R69, R69, R67 ;  /* 0x0000004345450221 */ /* 0x020fe20000010000 */
[----:B------:R-:W-:-:S05]  /*a360*/  @P0 FADD.FTZ R68, R68, R66 ;  /* 0x0000004244440221 */ /* 0x000fca0000010000 */
[----:B------:R0:W-:Y:S02]  /*a370*/  STS.64 [R70+0x8d60], R68 ;  /* 0x008d604446007388 */ /* 0x0001e40000000a00 */
.L_x_11767:
[----:B------:R-:W-:Y:S05]  /*a380*/  BSYNC B0 ;  /* 0x0000000000007941 */ /* 0x000fea0003800000 */
.L_x_11766:
[----:B------:R-:W-:Y:S02]  /*a390*/  UIADD3 UR7, UR7, 0x1, URZ ;  /* 0x0000000107077890 */ /* 0x000fe4000fffe03f */
[----:B------:R-:W-:Y:S02]  /*a3a0*/  UIADD3 UR8, UP1, UR8, 0x1, URZ ;  /* 0x0000000108087890 */ /* 0x000fe4000ff3e03f */
[----:B------:R-:W-:Y:S02]  /*a3b0*/  UISETP.GE.AND UP0, UPT, UR7, UR54, UPT ;  /* 0x000000360700728c */ /* 0x000fe4000bf06270 */
[----:B------:R-:W-:-:S04]  /*a3c0*/  UIADD3.X UR9, URZ, UR9, URZ, UP1, !UPT ;  /* 0x000000093f097290 */ /* 0x000fc80008ffe43f */
[----:B------:R-:W-:-:S13]  /*a3d0*/  PLOP3.LUT P0, PT, PT, PT, UP0, 0x80, 0x0 ;  /* 0x000000000000781c */ /* 0x000fda0003f0f008 */
[----:B------:R-:W-:Y:S05]  /*a3e0*/  @!P0 BRA `(.L_x_11768) ;  /* 0xffffff7000e48947 */ /* 0x000fea000383ffff */
.L_x_11673:
        /* <DEDUP_REMOVED lines=104> */
.L_x_11671:
        /* <DEDUP_REMOVED lines=32> */
[----:B------:R-:W-:-:S11]  /*ac70*/  R2UR UR5, R109 ;  /* 0x000000006d0572ca */ /* 0x000fd600000e0000 */
[----:B------:R-:W-:Y:S02]  /*ac80*/  MOV R2, UR4 ;  /* 0x0000000400027c02 */ /* 0x000fe40008000f00 */
[----:B-1----:R-:W-:Y:S02]  /*ac90*/  @!P0 LEA R0, R3, R0, 0x18 ;  /* 0x0000000003008211 */ /* 0x002fe400078ec0ff */
[----:B------:R-:W-:-:S04]  /*aca0*/  MOV R3, UR5 ;  /* 0x0000000500037c02 */ /* 0x000fc80008000f00 */
[----:B------:R-:W0:Y:S02]  /*acb0*/  @!P0 LDS R0, [R0+0x6308] ;  /* 0x0063080000008984 */ /* 0x000e240000000800 */
[----:B0-----:R-:W-:-:S05]  /*acc0*/  @!P0 FADD.FTZ R7, R7, R0 ;  /* 0x0000000007078221 */ /* 0x001fca0000010000 */
[----:B------:R1:W-:Y:S02]  /*acd0*/  REDG.E.ADD.F32.FTZ.RN.STRONG.GPU desc[UR18][R2.64], R7 ;  /* 0x00000007020079a6 */ /* 0x0003e4000c10f392 */
.L_x_11771:
[----:B------:R-:W-:Y:S05]  /*ace0*/  BSYNC B0 ;  /* 0x0000000000007941 */ /* 0x000fea0003800000 */
.L_x_11770:
        /* <DEDUP_REMOVED lines=18> */
[----:B------:R-:W-:Y:S01]  /*ae10*/  @!P1 SHF.R.S32.HI R0, RZ, 0x5, R0 ;  /* 0x00000005ff009819 */ /* 0x000fe20000011400 */
[----:B0-----:R-:W-:Y:S01]  /*ae20*/  @P0 FADD R2, R3, R2 ;  /* 0x0000000203020221 */ /* 0x001fe20000000000 */
[----:B-----5:R-:W-:-:S04]  /*ae30*/  @!P1 LEA R3, R9, R6, 0x18 ;  /* 0x0000000609039211 */ /* 0x020fc800078ec0ff */
        /* <DEDUP_REMOVED lines=9> */
[----:B-1----:R-:W0:Y:S01]  /*aed0*/  @!P0 S2R R3, SR_CgaCtaId ;  /* 0x0000000000038919 */ /* 0x002e220000008800 */
        /* <DEDUP_REMOVED lines=9> */
.L_x_11773:
[----:B01----:R-:W0:Y:S02]  /*af70*/  S2R R7, SR_TID.X ;  /* 0x0000000000077919 */ /* 0x003e240000002100 */
.L_x_11774:
[----:B------:R-:W-:Y:S05]  /*af80*/  BSYNC B0 ;  /* 0x0000000000007941 */ /* 0x000fea0003800000 */
.L_x_11772:
        /* <DEDUP_REMOVED lines=15> */
.L_x_11775:
[C---:B------:R-:W-:Y:S02]  /*b080*/  LEA R0, R7.reuse, UR7, 0x3 ;  /* 0x0000000707007c11 */ /* 0x040fe4000f8e18ff */
[----:B-1----:R-:W-:Y:S02]  /*b090*/  SHF.R.S32.HI R4, RZ, 0x1f, R7 ;  /* 0x0000001fff047819 */ /* 0x002fe40000011407 */
        /* <DEDUP_REMOVED lines=17> */
.L_x_11677:
[----:B------:R-:W-:Y:S01]  /*b1b0*/  HFMA2.MMA R237, -RZ, RZ, 0, 5.9604644775390625e-08 ;  /* 0x00000001ffed7435 */ /* 0x000fe200000001ff */
[----:B------:R-:W-:Y:S02]  /*b1c0*/  MOV R240, R234 ;  /* 0x000000ea00f07202 */ /* 0x000fe40000000f00 */
[----:B------:R-:W-:Y:S02]  /*b1d0*/  MOV R238, RZ ;  /* 0x000000ff00ee7202 */ /* 0x000fe40000000f00 */
[----:B------:R-:W-:-:S07]  /*b1e0*/  MOV R75, 0xffffffff ;  /* 0xffffffff004b7802 */ /* 0x000fce0000000f00 */
[----:B-1---5:R-:W-:Y:S05]  /*b1f0*/  WARPSYNC.COLLECTIVE R75, `(.L_x_11776) ;  /* 0x000000004b087348 */ /* 0x022fea0003c00000 */
[----:B------:R0:W2:Y:S02]  /*b200*/  SHFL.UP P3, R73, R240, R237, R238 ;  /* 0x040000edf0497389 */ /* 0x0000a400000600ee */
[----:B012--5:R-:W-:Y:S01]  /*b210*/  ENDCOLLECTIVE ;  /* 0x000000000000791b */ /* 0x027fe20003800000 */
.L_x_11776:
[----:B------:R-:W-:Y:S02]  /*b220*/  MOV R240, R72 ;  /* 0x0000004800f07202 */ /* 0x000fe40000000f00 */
[----:B------:R-:W-:-:S07]  /*b230*/  MOV R239, R73 ;  /* 0x0000004900ef7202 */ /* 0x000fce0000000f00 */
[----:B------:R-:W-:Y:S05]  /*b240*/  WARPSYNC.COLLECTIVE R75, `(.L_x_11777) ;  /* 0x000000004b087348 */ /* 0x000fea0003c00000 */
[----:B------:R0:W1:Y:S02]  /*b250*/  SHFL.UP P3, R73, R240, R237, R238 ;  /* 0x040000edf0497389 */ /* 0x00006400000600ee */
[----:B01----:R-:W-:Y:S01]  /*b260*/  ENDCOLLECTIVE ;  /* 0x000000000000791b */ /* 0x003fe20003800000 */
.L_x_11777:
[----:B------:R-:W-:Y:S02]  /*b270*/  MOV R240, R235 ;  /* 0x000000eb00f07202 */ /* 0x000fe40000000f00 */
[----:B------:R-:W-:-:S07]  /*b280*/  MOV R241, R73 ;  /* 0x0000004900f17202 */ /* 0x000fce0000000f00 */
[----:B------:R-:W-:Y:S05]  /*b290*/  WARPSYNC.COLLECTIVE R75, `(.L_x_11778) ;  /* 0x000000004b087348 */ /* 0x000fea0003c00000 */
[----:B------:R0:W1:Y:S02]  /*b2a0*/  SHFL.UP P3, R73, R240, R237, R238 ;  /* 0x040000edf0497389 */ /* 0x00006400000600ee */
[----:B01----:R-:W-:Y:S01]  /*b2b0*/  ENDCOLLECTIVE ;  /* 0x000000000000791b */ /* 0x003fe20003800000 */
.L_x_11778:
[----:B------:R-:W-:Y:S02]  /*b2c0*/  MOV R240, R236 ;  /* 0x000000ec00f07202 */ /* 0x000fe40000000f00 */
[----:B------:R-:W-:-:S07]  /*b2d0*/  MOV R243, R73 ;  /* 0x0000004900f37202 */ /* 0x000fce0000000f00 */
[----:B------:R-:W-:Y:S05]  /*b2e0*/  WARPSYNC.COLLECTIVE R75, `(.L_x_11779) ;  /* 0x000000004b087348 */ /* 0x000fea0003c00000 */
[----:B------:R0:W1:Y:S02]  /*b2f0*/  SHFL.UP P3, R73, R240, R237, R238 ;  /* 0x040000edf0497389 */ /* 0x00006400000600ee */
[----:B01----:R-:W-:Y:S01]  /*b300*/  ENDCOLLECTIVE ;  /* 0x000000000000791b */ /* 0x003fe20003800000 */
.L_x_11779:
[C---:B------:R-:W-:Y:S01]  /*b310*/  FMUL.FTZ R232, R72.reuse, R243 ;  /* 0x000000f348e87220 */ /* 0x040fe20000410000 */
[----:B------:R-:W-:Y:S01]  /*b320*/  HFMA2.MMA R237, -RZ, RZ, 0, 1.1920928955078125e-07 ;  /* 0x00000002ffed7435 */ /* 0x000fe200000001ff */
        /* <DEDUP_REMOVED lines=15> */
.L_x_11780:
[----:B------:R-:W-:Y:S02]  /*b420*/  MOV R240, R72 ;  /* 0x0000004800f07202 */ /* 0x000fe40000000f00 */
[----:B------:R-:W-:-:S07]  /*b430*/  MOV R239, R73 ;  /* 0x0000004900ef7202 */ /* 0x000fce0000000f00 */
[----:B------:R-:W-:Y:S05]  /*b440*/  WARPSYNC.COLLECTIVE R75, `(.L_x_11781) ;  /* 0x000000004b087348 */ /* 0x000fea0003c00000 */
[----:B------:R0:W1:Y:S02]  /*b450*/  SHFL.UP P3, R73, R240, R237, R238 ;  /* 0x040000edf0497389 */ /* 0x00006400000600ee */
[----:B01----:R-:W-:Y:S01]  /*b460*/  ENDCOLLECTIVE ;  /* 0x000000000000791b */ /* 0x003fe20003800000 */
.L_x_11781:
[----:B------:R-:W-:Y:S02]  /*b470*/  MOV R240, R235 ;  /* 0x000000eb00f07202 */ /* 0x000fe40000000f00 */
[----:B------:R-:W-:-:S07]  /*b480*/  MOV R241, R73 ;  /* 0x0000004900f17202 */ /* 0x000fce0000000f00 */
[----:B------:R-:W-:Y:S05]  /*b490*/  WARPSYNC.COLLECTIVE R75, `(.L_x_11782) ;  /* 0x000000004b087348 */ /* 0x000fea0003c00000 */
[----:B------:R0:W1:Y:S02]  /*b4a0*/  SHFL.UP P3, R73, R240, R237, R238 ;  /* 0x040000edf0497389 */ /* 0x00006400000600ee */
[----:B01----:R-:W-:Y:S01]  /*b4b0*/  ENDCOLLECTIVE ;  /* 0x000000000000791b */ /* 0x003fe20003800000 */
.L_x_11782:
[----:B------:R-:W-:Y:S02]  /*b4c0*/  MOV R240, R236 ;  /* 0x000000ec00f07202 */ /* 0x000fe40000000f00 */
[----:B------:R-:W-:-:S07]  /*b4d0*/  MOV R243, R73 ;  /* 0x0000004900f37202 */ /* 0x000fce0000000f00 */
[----:B------:R-:W-:Y:S05]  /*b4e0*/  WARPSYNC.COLLECTIVE R75, `(.L_x_11783) ;  /* 0x000000004b087348 */ /* 0x000fea0003c00000 */
[----:B------:R0:W1:Y:S02]  /*b4f0*/  SHFL.UP P3, R73, R240, R237, R238 ;  /* 0x040000edf0497389 */ /* 0x00006400000600ee */
[----:B01----:R-:W-:Y:S01]  /*b500*/  ENDCOLLECTIVE ;  /* 0x000000000000791b */ /* 0x003fe20003800000 */
.L_x_11783:
        /* <DEDUP_REMOVED lines=10> */
[----:B------:R-:W-:Y:S01]  /*b5b0*/  FMUL.FTZ R74, R72, R241 ;  /* 0x000000f1484a7220 */ /* 0x000fe20000410000 */
[----:B------:R-:W-:Y:S02]  /*b5c0*/  @P3 FADD.FTZ R236, R236, R245 ;  /* 0x000000f5ecec3221 */ /* 0x000fe40000010000 */
[----:B------:R-:W-:Y:S01]  /*b5d0*/  FSEL R72, R72, R73, !P3 ;  /* 0x0000004948487208 */ /* 0x000fe20005800000 */
[----:B------:R-:W-:-:S05]  /*b5e0*/  @P3 FFMA.FTZ R234, R234, R239, -R74 ;  /* 0x000000efeaea3223 */ /* 0x000fca000001084a */
[----:B------:R-:W-:-:S07]  /*b5f0*/  MOV R240, R234 ;  /* 0x000000ea00f07202 */ /* 0x000fce0000000f00 */
[----:B------:R-:W-:Y:S05]  /*b600*/  WARPSYNC.COLLECTIVE R75, `(.L_x_11784) ;  /* 0x000000004b087348 */ /* 0x000fea0003c00000 */
[----:B------:R0:W1:Y:S02]  /*b610*/  SHFL.UP P3, R73, R240, R237, R238 ;  /* 0x040000edf0497389 */ /* 0x00006400000600ee */
[----:B01----:R-:W-:Y:S01]  /*b620*/  ENDCOLLECTIVE ;  /* 0x000000000000791b */ /* 0x003fe20003800000 */
.L_x_11784:
[----:B------:R-:W-:Y:S02]  /*b630*/  MOV R240, R72 ;  /* 0x0000004800f07202 */ /* 0x000fe40000000f00 */
[----:B------:R-:W-:-:S07]  /*b640*/  MOV R239, R73 ;  /* 0x0000004900ef7202 */ /* 0x000fce0000000f00 */
[----:B------:R-:W-:Y:S05]  /*b650*/  WARPSYNC.COLLECTIVE R75, `(.L_x_11785) ;  /* 0x000000004b087348 */ /* 0x000fea0003c00000 */
[----:B------:R0:W1:Y:S02]  /*b660*/  SHFL.UP P3, R73, R240, R237, R238 ;  /* 0x040000edf0497389 */ /* 0x00006400000600ee */
[----:B01----:R-:W-:Y:S01]  /*b670*/  ENDCOLLECTIVE ;  /* 0x000000000000791b */ /* 0x003fe20003800000 */
.L_x_11785:
[----:B------:R-:W-:Y:S02]  /*b680*/  MOV R240, R235 ;  /* 0x000000eb00f07202 */ /* 0x000fe40000000f00 */
[----:B------:R-:W-:-:S07]  /*b690*/  MOV R241, R73 ;  /* 0x0000004900f17202 */ /* 0x000fce0000000f00 */
[----:B------:R-:W-:Y:S05]  /*b6a0*/  WARPSYNC.COLLECTIVE R75, `(.L_x_11786) ;  /* 0x000000004b087348 */ /* 0x000fea0003c00000 */
[----:B------:R0:W1:Y:S02]  /*b6b0*/  SHFL.UP P3, R73, R240, R237, R238 ;  /* 0x040000edf0497389 */ /* 0x00006400000600ee */
[----:B01----:R-:W-:Y:S01]  /*b6c0*/  ENDCOLLECTIVE ;  /* 0x000000000000791b */ /* 0x003fe20003800000 */
.L_x_11786:
[----:B------:R-:W-:Y:S02]  /*b6d0*/  MOV R240, R236 ;  /* 0x000000ec00f07202 */ /* 0x000fe40000000f00 */
[----:B------:R-:W-:-:S07]  /*b6e0*/  MOV R243, R73 ;  /* 0x0000004900f37202 */ /* 0x000fce0000000f00 */
[----:B------:R-:W-:Y:S05]  /*b6f0*/  WARPSYNC.COLLECTIVE R75, `(.L_x_11787) ;  /* 0x000000004b087348 */ /* 0x000fea0003c00000 */
[----:B------:R0:W1:Y:S02]  /*b700*/  SHFL.UP P3, R73, R240, R237, R238 ;  /* 0x040000edf0497389 */ /* 0x00006400000600ee */
[----:B01----:R-:W-:Y:S01]  /*b710*/  ENDCOLLECTIVE ;  /* 0x000000000000791b */ /* 0x003fe20003800000 */
.L_x_11787:
[----:B------:R-:W-:Y:S01]  /*b720*/  FMUL.FTZ R232, R72, R243 ;  /* 0x000000f348e87220 */ /* 0x000fe20000410000 */
[----:B------:R-:W-:Y:S01]  /*b730*/  HFMA2.MMA R237, -RZ, RZ, 0, 4.76837158203125e-07 ;  /* 0x00000008ffed7435 */ /* 0x000fe200000001ff */
        /* <DEDUP_REMOVED lines=16> */
.L_x_11788:
[----:B------:R-:W-:Y:S02]  /*b840*/  MOV R240, R74 ;  /* 0x0000004a00f07202 */ /* 0x000fe40000000f00 */
[----:B------:R-:W-:-:S07]  /*b850*/  MOV R239, R73 ;  /* 0x0000004900ef7202 */ /* 0x000fce0000000f00 */
[----:B------:R-:W-:Y:S05]  /*b860*/  WARPSYNC.COLLECTIVE R75, `(.L_x_11789) ;  /* 0x000000004b087348 */ /* 0x000fea0003c00000 */
[----:B------:R0:W1:Y:S02]  /*b870*/  SHFL.UP P3, R73, R240, R237, R238 ;  /* 0x040000edf0497389 */ /* 0x00006400000600ee */
[----:B01----:R-:W-:Y:S01]  /*b880*/  ENDCOLLECTIVE ;  /* 0x000000000000791b */ /* 0x003fe20003800000 */
.L_x_11789:
[----:B------:R-:W-:Y:S02]  /*b890*/  MOV R240, R235 ;  /* 0x000000eb00f07202 */ /* 0x000fe40000000f00 */
[----:B------:R-:W-:-:S07]  /*b8a0*/  MOV R241, R73 ;  /* 0x0000004900f17202 */ /* 0x000fce0000000f00 */
[----:B------:R-:W-:Y:S05]  /*b8b0*/  WARPSYNC.COLLECTIVE R75, `(.L_x_11790) ;  /* 0x000000004b087348 */ /* 0x000fea0003c00000 */
[----:B------:R0:W1:Y:S02]  /*b8c0*/  SHFL.UP P3, R73, R240, R237, R238 ;  /* 0x040000edf0497389 */ /* 0x00006400000600ee */
[----:B01----:R-:W-:Y:S01]  /*b8d0*/  ENDCOLLECTIVE ;  /* 0x000000000000791b */ /* 0x003fe20003800000 */
.L_x_11790:
[----:B------:R-:W-:Y:S02]  /*b8e0*/  MOV R240, R236 ;  /* 0x000000ec00f07202 */ /* 0x000fe40000000f00 */
[----:B------:R-:W-:-:S07]  /*b8f0*/  MOV R243, R73 ;  /* 0x0000004900f37202 */ /* 0x000fce0000000f00 */
[----:B------:R-:W-:Y:S05]  /*b900*/  WARPSYNC.COLLECTIVE R75, `(.L_x_11791) ;  /* 0x000000004b087348 */ /* 0x000fea0003c00000 */
[----:B------:R0:W1:Y:S02]  /*b910*/  SHFL.UP P3, R73, R240, R237, R238 ;  /* 0x040000edf0497389 */ /* 0x00006400000600ee */
[----:B01----:R-:W-:Y:S01]  /*b920*/  ENDCOLLECTIVE ;  /* 0x000000000000791b */ /* 0x003fe20003800000 */
.L_x_11791:
[C---:B------:R-:W-:Y:S01]  /*b930*/  FMUL.FTZ R232, R74.reuse, R243 ;  /* 0x000000f34ae87220 */ /* 0x040fe20000410000 */
        /* <DEDUP_REMOVED lines=16> */
.L_x_11792:
[----:B------:R-:W-:Y:S02]  /*ba40*/  MOV R240, R74 ;  /* 0x0000004a00f07202 */ /* 0x000fe40000000f00 */
[----:B------:R-:W-:-:S07]  /*ba50*/  MOV R239, R73 ;  /* 0x0000004900ef7202 */ /* 0x000fce0000000f00 */
[----:B------:R-:W-:Y:S05]  /*ba60*/  WARPSYNC.COLLECTIVE R75, `(.L_x_11793) ;  /* 0x000000004b087348 */ /* 0x000fea0003c00000 */
[----:B------:R0:W1:Y:S02]  /*ba70*/  SHFL.UP P3, R73, R240, R237, R238 ;  /* 0x040000edf0497389 */ /* 0x00006400000600ee */
[----:B01----:R-:W-:Y:S01]  /*ba80*/  ENDCOLLECTIVE ;  /* 0x000000000000791b */ /* 0x003fe20003800000 */
.L_x_11793:
[----:B------:R-:W-:Y:S02]  /*ba90*/  MOV R240, R235 ;  /* 0x000000eb00f07202 */ /* 0x000fe40000000f00 */
[----:B------:R-:W-:-:S07]  /*baa0*/  MOV R241, R73 ;  /* 0x0000004900f17202 */ /* 0x000fce0000000f00 */
[----:B------:R-:W-:Y:S05]  /*bab0*/  WARPSYNC.COLLECTIVE R75, `(.L_x_11794) ;  /* 0x000000004b087348 */ /* 0x000fea0003c00000 */
[----:B------:R0:W1:Y:S02]  /*bac0*/  SHFL.UP P3, R73, R240, R237, R238 ;  /* 0x040000edf0497389 */ /* 0x00006400000600ee */
[----:B01----:R-:W-:Y:S01]  /*bad0*/  ENDCOLLECTIVE ;  /* 0x000000000000791b */ /* 0x003fe20003800000 */
.L_x_11794:
[----:B------:R-:W-:Y:S02]  /*bae0*/  MOV R240, R236 ;  /* 0x000000ec00f07202 */ /* 0x000fe40000000f00 */
[----:B------:R-:W-:-:S07]  /*baf0*/  MOV R243, R73 ;  /* 0x0000004900f37202 */ /* 0x000fce0000000f00 */
[----:B------:R-:W-:Y:S05]  /*bb00*/  WARPSYNC.COLLECTIVE R75, `(.L_x_11795) ;  /* 0x000000004b087348 */ /* 0x000fea0003c00000 */
[----:B------:R0:W1:Y:S02]  /*bb10*/  SHFL.UP P3, R73, R240, R237, R238 ;  /* 0x040000edf0497389 */ /* 0x00006400000600ee */
[----:B01----:R-:W-:Y:S01]  /*bb20*/  ENDCOLLECTIVE ;  /* 0x000000000000791b */ /* 0x003fe20003800000 */
.L_x_11795:
[----:B------:R-:W-:Y:S05]  /*bb30*/  BRA `(.L_x_11796) ;  /* 0xffffff8400647947 */ /* 0x000fea000383ffff */
.L_x_11678:
        /* <DEDUP_REMOVED lines=8> */
.L_x_11798:
[----:B------:R-:W-:Y:S05]  /*bbc0*/  BSYNC B0 ;  /* 0x0000000000007941 */ /* 0x000fea0003800000 */
.L_x_11797:
[----:B------:R-:W-:Y:S05]  /*bbd0*/  BRA `(.L_x_11799) ;  /* 0xffffff8400747947 */ /* 0x000fea000383ffff */
.L_x_11679:
        /* <DEDUP_REMOVED lines=8> */
.L_x_11801:
[----:B------:R-:W-:Y:S05]  /*bc60*/  BSYNC B0 ;  /* 0x0000000000007941 */ /* 0x000fea0003800000 */
.L_x_11800:
[----:B------:R-:W-:Y:S05]  /*bc70*/  BRA `(.L_x_11802) ;  /* 0xffffff8400547947 */ /* 0x000fea000383ffff */
.L_x_11680:
        /* <DEDUP_REMOVED lines=8> */
.L_x_11804:
[----:B------:R-:W-:Y:S05]  /*bd00*/  BSYNC B0 ;  /* 0x0000000000007941 */ /* 0x000fea0003800000 */
.L_x_11803:
[----:B------:R-:W-:Y:S05]  /*bd10*/  BRA `(.L_x_11805) ;  /* 0xffffff8400347947 */ /* 0x000fea000383ffff */
.L_x_11681:
        /* <DEDUP_REMOVED lines=8> */
.L_x_11807:
[----:B------:R-:W-:Y:S05]  /*bda0*/  BSYNC B0 ;  /* 0x0000000000007941 */ /* 0x000fea0003800000 */
.L_x_11806:
[----:B------:R-:W-:Y:S05]  /*bdb0*/  BRA `(.L_x_11808) ;  /* 0xffffff8400147947 */ /* 0x000fea000383ffff */
.L_x_11682:
        /* <DEDUP_REMOVED lines=8> */
.L_x_11810:
[----:B------:R-:W-:Y:S05]  /*be40*/  BSYNC B0 ;  /* 0x0000000000007941 */ /* 0x000fea0003800000 */
.L_x_11809:
        /* <DEDUP_REMOVED lines=9> */
.L_x_11811:
[----:B------:R-:W-:Y:S02]  /*bee0*/  MOV R72, 0x1f ;  /* 0x0000001f00487802 */ /* 0x000fe40000000f00 */
[----:B------:R-:W-:Y:S02]  /*bef0*/  MOV R240, R235 ;  /* 0x000000eb00f07202 */ /* 0x000fe40000000f00 */
[----:B------:R-:W-:-:S07]  /*bf00*/  MOV R241, R73 ;  /* 0x0000004900f17202 */ /* 0x000fce0000000f00 */
[----:B------:R-:W-:Y:S05]  /*bf10*/  WARPSYNC.COLLECTIVE R75, `(.L_x_11812) ;  /* 0x000000004b087348 */ /* 0x000fea0003c00000 */
[----:B------:R0:W1:Y:S02]  /*bf20*/  SHFL.UP P3, R73, R240, R237, R238 ;  /* 0x040000edf0497389 */ /* 0x00006400000600ee */
[----:B01----:R-:W-:Y:S01]  /*bf30*/  ENDCOLLECTIVE ;  /* 0x000000000000791b */ /* 0x003fe20003800000 */
.L_x_11812:
[----:B------:R-:W-:Y:S02]  /*bf40*/  MOV R240, R236 ;  /* 0x000000ec00f07202 */ /* 0x000fe40000000f00 */
[----:B------:R-:W-:-:S07]  /*bf50*/  MOV R235, R73 ;  /* 0x0000004900eb7202 */ /* 0x000fce0000000f00 */
[----:B------:R-:W-:Y:S05]  /*bf60*/  WARPSYNC.COLLECTIVE R75, `(.L_x_11813) ;  /* 0x000000004b087348 */ /* 0x000fea0003c00000 */
[----:B------:R0:W1:Y:S02]  /*bf70*/  SHFL.UP P3, R73, R240, R237, R238 ;  /* 0x040000edf0497389 */ /* 0x00006400000600ee */
[----:B01----:R-:W-:Y:S01]  /*bf80*/  ENDCOLLECTIVE ;  /* 0x000000000000791b */ /* 0x003fe20003800000 */
.L_x_11813:
[----:B------:R-:W-:Y:S01]  /*bf90*/  MOV R236, R73 ;  /* 0x0000004900ec7202 */ /* 0x000fe20000000f00 */
[----:B------:R-:W-:-:S11]  /*bfa0*/  HFMA2.MMA R73, -RZ, RZ, 0, 0 ;  /* 0x00000000ff497435 */ /* 0x000fd600000001ff */
[----:B------:R-:W-:Y:S05]  /*bfb0*/  WARPSYNC.COLLECTIVE R75, `(.L_x_11814) ;  /* 0x000000004b087348 */ /* 0x000fea0003c00000 */
[----:B------:R0:W1:Y:S02]  /*bfc0*/  SHFL.IDX P3, R232, R74, R73, R72 ;  /* 0x000000494ae87389 */ /* 0x0000640000060048 */
[----:B01----:R-:W-:Y:S01]  /*bfd0*/  ENDCOLLECTIVE ;  /* 0x000000000000791b */ /* 0x003fe20003800000 */
.L_x_11814:
[----:B------:R-:W-:Y:S02]  /*bfe0*/  MOV R74, R65 ;  /* 0x00000041004a7202 */ /* 0x000fe40000000f00 */
[----:B------:R-:W-:-:S07]  /*bff0*/  MOV R64, R232 ;  /* 0x000000e800407202 */ /* 0x000fce0000000f00 */
[----:B------:R-:W-:Y:S05]  /*c000*/  WARPSYNC.COLLECTIVE R75, `(.L_x_11815) ;  /* 0x000000004b087348 */ /* 0x000fea0003c00000 */
[----:B------:R0:W1:Y:S02]  /*c010*/  SHFL.IDX P3, R232, R74, R73, R72 ;  /* 0x000000494ae87389 */ /* 0x0000640000060048 */
[----:B01----:R-:W-:Y:S01]  /*c020*/  ENDCOLLECTIVE ;  /* 0x000000000000791b */ /* 0x003fe20003800000 */
.L_x_11815:
[----:B------:R-:W-:Y:S02]  /*c030*/  MOV R74, R66 ;  /* 0x00000042004a7202 */ /* 0x000fe40000000f00 */
[----:B------:R-:W-:-:S07]  /*c040*/  MOV R65, R232 ;  /* 0x000000e800417202 */ /* 0x000fce0000000f00 */
[----:B------:R-:W-:Y:S05]  /*c050*/  WARPSYNC.COLLECTIVE R75, `(.L_x_11816) ;  /* 0x000000004b087348 */ /* 0x000fea0003c00000 */
[----:B------:R0:W1:Y:S02]  /*c060*/  SHFL.IDX P3, R232, R74, R73, R72 ;  /* 0x000000494ae87389 */ /* 0x0000640000060048 */
[----:B01----:R-:W-:Y:S01]  /*c070*/  ENDCOLLECTIVE ;  /* 0x000000000000791b */ /* 0x003fe20003800000 */
.L_x_11816:
[----:B------:R-:W-:Y:S02]  /*c080*/  MOV R74, R67 ;  /* 0x00000043004a7202 */ /* 0x000fe40000000f00 */
[----:B------:R-:W-:-:S07]  /*c090*/  MOV R66, R232 ;  /* 0x000000e800427202 */ /* 0x000fce0000000f00 */
[----:B------:R-:W-:Y:S05]  /*c0a0*/  WARPSYNC.COLLECTIVE R75, `(.L_x_11817) ;  /* 0x000000004b087348 */ /* 0x000fea0003c00000 */
[----:B------:R0:W1:Y:S02]  /*c0b0*/  SHFL.IDX P3, R232, R74, R73, R72 ;  /* 0x000000494ae87389 */ /* 0x0000640000060048 */
[----:B01----:R-:W-:Y:S01]  /*c0c0*/  ENDCOLLECTIVE ;  /* 0x000000000000791b */ /* 0x003fe20003800000 */
.L_x_11817:
[----:B------:R-:W-:Y:S01]  /*c0d0*/  MOV R67, R232 ;  /* 0x000000e800437202 */ /* 0x000fe20000000f00 */
[----:B------:R-:W-:Y:S06]  /*c0e0*/  BRA `(.L_x_11818) ;  /* 0xffffff8000707947 */ /* 0x000fec000383ffff */
.L_x_11684:
[----:B------:R-:W-:Y:S01]  /*c0f0*/  HFMA2.MMA R243, -RZ, RZ, 0, 5.9604644775390625e-08 ;  /* 0x00000001fff37435 */ /* 0x000fe200000001ff */
[----:B------:R-:W-:Y:S02]  /*c100*/  MOV R246, R239 ;  /* 0x000000ef00f67202 */ /* 0x000fe40000000f00 */
[----:B------:R-:W-:Y:S02]  /*c110*/  MOV R244, 0x1f ;  /* 0x0000001f00f47802 */ /* 0x000fe40000000f00 */
[----:B------:R-:W-:-:S07]  /*c120*/  MOV R75, 0xffffffff ;  /* 0xffffffff004b7802 */ /* 0x000fce0000000f00 */
[----:B-1----:R-:W-:Y:S05]  /*c130*/  WARPSYNC.COLLECTIVE R75, `(.L_x_11819) ;  /* 0x000000004b087348 */ /* 0x002fea0003c00000 */
[----:B------:R0:W2:Y:S02]  /*c140*/  SHFL.DOWN P2, R232, R246, R243, R244 ;  /* 0x080000f3f6e87389 */ /* 0x0000a400000400f4 */
[----:B012---:R-:W-:Y:S01]  /*c150*/  ENDCOLLECTIVE ;  /* 0x000000000000791b */ /* 0x007fe20003800000 */
.L_x_11819:
[----:B------:R-:W-:Y:S02]  /*c160*/  MOV R246, R240 ;  /* 0x000000f000f67202 */ /* 0x000fe40000000f00 */
[----:B------:R-:W-:-:S07]  /*c170*/  MOV R72, R232 ;  /* 0x000000e800487202 */ /* 0x000fce0000000f00 */
[----:B------:R-:W-:Y:S05]  /*c180*/  WARPSYNC.COLLECTIVE R75, `(.L_x_11820) ;  /* 0x000000004b087348 */ /* 0x000fea0003c00000 */
[----:B------:R0:W1:Y:S02]  /*c190*/  SHFL.DOWN P2, R232, R246, R243, R244 ;  /* 0x080000f3f6e87389 */ /* 0x00006400000400f4 */
[----:B01----:R-:W-:Y:S01]  /*c1a0*/  ENDCOLLECTIVE ;  /* 0x000000000000791b */ /* 0x003fe20003800000 */
.L_x_11820:
[----:B------:R-:W-:Y:S02]  /*c1b0*/  MOV R246, R241 ;  /* 0x000000f100f67202 */ /* 0x000fe40000000f00 */
[----:B------:R-:W-:-:S07]  /*c1c0*/  MOV R73, R232 ;  /* 0x000000e800497202 */ /* 0x000fce0000000f00 */
[----:B------:R-:W-:Y:S05]  /*c1d0*/  WARPSYNC.COLLECTIVE R75, `(.L_x_11821) ;  /* 0x000000004b087348 */ /* 0x000fea0003c00000 */
[----:B------:R0:W1:Y:S02]  /*c1e0*/  SHFL.DOWN P2, R232, R246, R243, R244 ;  /* 0x080000f3f6e87389 */ /* 0x00006400000400f4 */
[----:B01----:R-:W-:Y:S01]  /*c1f0*/  ENDCOLLECTIVE ;  /* 0x000000000000791b */ /* 0x003fe20003800000 */
.L_x_11821:
[----:B------:R-:W-:Y:S02]  /*c200*/  MOV R246, R242 ;  /* 0x000000f200f67202 */ /* 0x000fe40000000f00 */
[----:B------:R-:W-:-:S07]  /*c210*/  MOV R74, R232 ;  /* 0x000000e8004a7202 */ /* 0x000fce0000000f00 */
[----:B------:R-:W-:Y:S05]  /*c220*/  WARPSYNC.COLLECTIVE R75, `(.L_x_11822) ;  /* 0x000000004b087348 */ /* 0x000fea0003c00000 */
[----:B------:R0:W1:Y:S02]  /*c230*/  SHFL.DOWN P2, R232, R246, R243, R244 ;  /* 0x080000f3f6e87389 */ /* 0x00006400000400f4 */
[----:B01----:R-:W-:Y:S01]  /*c240*/  ENDCOLLECTIVE ;  /* 0x000000000000791b */ /* 0x003fe20003800000 */
.L_x_11822:
[----:B------:R-:W-:Y:S05]  /*c250*/  BRA `(.L_x_11823) ;  /* 0xffffff9000cc7947 */ /* 0x000fea000383ffff */
.L_x_11687:
        /* <DEDUP_REMOVED lines=8> */
.L_x_11825:
[----:B------:R-:W-:Y:S05]  /*c2e0*/  BSYNC B0 ;  /* 0x0000000000007941 */ /* 0x000fea0003800000 */
.L_x_11824:
        /* <DEDUP_REMOVED lines=8> */
.L_x_11826:
[----:B------:R-:W-:Y:S02]  /*c370*/  MOV R246, R241 ;  /* 0x000000f100f67202 */ /* 0x000fe40000000f00 */
[----:B------:R-:W-:-:S07]  /*c380*/  MOV R73, R232 ;  /* 0x000000e800497202 */ /* 0x000fce0000000f00 */
[----:B------:R-:W-:Y:S05]  /*c390*/  WARPSYNC.COLLECTIVE R75, `(.L_x_11827) ;  /* 0x000000004b087348 */ /* 0x000fea0003c00000 */
[----:B------:R0:W1:Y:S02]  /*c3a0*/  SHFL.DOWN P2, R232, R246, R243, R244 ;  /* 0x080000f3f6e87389 */ /* 0x00006400000400f4 */
[----:B01----:R-:W-:Y:S01]  /*c3b0*/  ENDCOLLECTIVE ;  /* 0x000000000000791b */ /* 0x003fe20003800000 */
.L_x_11827:
[----:B------:R-:W-:Y:S02]  /*c3c0*/  MOV R246, R242 ;  /* 0x000000f200f67202 */ /* 0x000fe40000000f00 */
[----:B------:R-:W-:-:S07]  /*c3d0*/  MOV R74, R232 ;  /* 0x000000e8004a7202 */ /* 0x000fce0000000f00 */
[----:B------:R-:W-:Y:S05]  /*c3e0*/  WARPSYNC.COLLECTIVE R75, `(.L_x_11828) ;  /* 0x000000004b087348 */ /* 0x000fea0003c00000 */
[----:B------:R0:W1:Y:S02]  /*c3f0*/  SHFL.DOWN P2, R232, R246, R243, R244 ;  /* 0x080000f3f6e87389 */ /* 0x00006400000400f4 */
[----:B01----:R-:W-:Y:S01]  /*c400*/  ENDCOLLECTIVE ;  /* 0x000000000000791b */ /* 0x003fe20003800000 */
.L_x_11828:
[----:B------:R-:W-:Y:S05]  /*c410*/  BRA `(.L_x_11829) ;  /* 0xffffff9000b07947 */ /* 0x000fea000383ffff */
.L_x_11690:
        /* <DEDUP_REMOVED lines=8> */
.L_x_11831:
[----:B------:R-:W-:Y:S05]  /*c4a0*/  BSYNC B0 ;  /* 0x0000000000007941 */ /* 0x000fea0003800000 */
.L_x_11830:
        /* <DEDUP_REMOVED lines=8> */
.L_x_11832:
[----:B------:R-:W-:Y:S02]  /*c530*/  MOV R246, R241 ;  /* 0x000000f100f67202 */ /* 0x000fe40000000f00 */
[----:B------:R-:W-:-:S07]  /*c540*/  MOV R73, R232 ;  /* 0x000000e800497202 */ /* 0x000fce0000000f00 */
[----:B------:R-:W-:Y:S05]  /*c550*/  WARPSYNC.COLLECTIVE R75, `(.L_x_11833) ;  /* 0x000000004b087348 */ /* 0x000fea0003c00000 */
[----:B------:R0:W1:Y:S02]  /*c560*/  SHFL.DOWN P2, R232, R246, R243, R244 ;  /* 0x080000f3f6e87389 */ /* 0x00006400000400f4 */
[----:B01----:R-:W-:Y:S01]  /*c570*/  ENDCOLLECTIVE ;  /* 0x000000000000791b */ /* 0x003fe20003800000 */
.L_x_11833:
[----:B------:R-:W-:Y:S02]  /*c580*/  MOV R246, R242 ;  /* 0x000000f200f67202 */ /* 0x000fe40000000f00 */
[----:B------:R-:W-:-:S07]  /*c590*/  MOV R74, R232 ;  /* 0x000000e8004a7202 */ /* 0x000fce0000000f00 */
[----:B------:R-:W-:Y:S05]  /*c5a0*/  WARPSYNC.COLLECTIVE R75, `(.L_x_11834) ;  /* 0x000000004b087348 */ /* 0x000fea0003c00000 */
[----:B------:R0:W1:Y:S02]  /*c5b0*/  SHFL.DOWN P2, R232, R246, R243, R244 ;  /* 0x080000f3f6e87389 */ /* 0x00006400000400f4 */
[----:B01----:R-:W-:Y:S01]  /*c5c0*/  ENDCOLLECTIVE ;  /* 0x000000000000791b */ /* 0x003fe20003800000 */
.L_x_11834:
[----:B------:R-:W-:Y:S05]  /*c5d0*/  BRA `(.L_x_11835) ;  /* 0xffffff9000947947 */ /* 0x000fea000383ffff */
.L_x_11693:
        /* <DEDUP_REMOVED lines=8> */
.L_x_11837:
[----:B------:R-:W-:Y:S05]  /*c660*/  BSYNC B0 ;  /* 0x0000000000007941 */ /* 0x000fea0003800000 */
.L_x_11836:
        /* <DEDUP_REMOVED lines=8> */
.L_x_11838:
[----:B------:R-:W-:Y:S02]  /*c6f0*/  MOV R246, R241 ;  /* 0x000000f100f67202 */ /* 0x000fe40000000f00 */
[----:B------:R-:W-:-:S07]  /*c700*/  MOV R73, R232 ;  /* 0x000000e800497202 */ /* 0x000fce0000000f00 */
[----:B------:R-:W-:Y:S05]  /*c710*/  WARPSYNC.COLLECTIVE R75, `(.L_x_11839) ;  /* 0x000000004b087348 */ /* 0x000fea0003c00000 */
[----:B------:R0:W1:Y:S02]  /*c720*/  SHFL.DOWN P2, R232, R246, R243, R244 ;  /* 0x080000f3f6e87389 */ /* 0x00006400000400f4 */
[----:B01----:R-:W-:Y:S01]  /*c730*/  ENDCOLLECTIVE ;  /* 0x000000000000791b */ /* 0x003fe20003800000 */
.L_x_11839:
[----:B------:R-:W-:Y:S02]  /*c740*/  MOV R246, R242 ;  /* 0x000000f200f67202 */ /* 0x000fe40000000f00 */
[----:B------:R-:W-:-:S07]  /*c750*/  MOV R74, R232 ;  /* 0x000000e8004a7202 */ /* 0x000fce0000000f00 */
[----:B------:R-:W-:Y:S05]  /*c760*/  WARPSYNC.COLLECTIVE R75, `(.L_x_11840) ;  /* 0x000000004b087348 */ /* 0x000fea0003c00000 */
[----:B------:R0:W1:Y:S02]  /*c770*/  SHFL.DOWN P2, R232, R246, R243, R244 ;  /* 0x080000f3f6e87389 */ /* 0x00006400000400f4 */
[----:B01----:R-:W-:Y:S01]  /*c780*/  ENDCOLLECTIVE ;  /* 0x000000000000791b */ /* 0x003fe20003800000 */
.L_x_11840:
[----:B------:R-:W-:Y:S05]  /*c790*/  BRA `(.L_x_11841) ;  /* 0xffffff9000787947 */ /* 0x000fea000383ffff */
.L_x_11696:
        /* <DEDUP_REMOVED lines=8> */
.L_x_11843:
[----:B------:R-:W-:Y:S05]  /*c820*/  BSYNC B0 ;  /* 0x0000000000007941 */ /* 0x000fea0003800000 */
.L_x_11842:
        /* <DEDUP_REMOVED lines=8> */
.L_x_11844:
[----:B------:R-:W-:Y:S02]  /*c8b0*/  MOV R246, R241 ;  /* 0x000000f100f67202 */ /* 0x000fe40000000f00 */
[----:B------:R-:W-:-:S07]  /*c8c0*/  MOV R73, R232 ;  /* 0x000000e800497202 */ /* 0x000fce0000000f00 */
[----:B------:R-:W-:Y:S05]  /*c8d0*/  WARPSYNC.COLLECTIVE R75, `(.L_x_11845) ;  /* 0x000000004b087348 */ /* 0x000fea0003c00000 */
[----:B------:R0:W1:Y:S02]  /*c8e0*/  SHFL.DOWN P2, R232, R246, R243, R244 ;  /* 0x080000f3f6e87389 */ /* 0x00006400000400f4 */
[----:B01----:R-:W-:Y:S01]  /*c8f0*/  ENDCOLLECTIVE ;  /* 0x000000000000791b */ /* 0x003fe20003800000 */
.L_x_11845:
[----:B------:R-:W-:Y:S02]  /*c900*/  MOV R246, R242 ;  /* 0x000000f200f67202 */ /* 0x000fe40000000f00 */
[----:B------:R-:W-:-:S07]  /*c910*/  MOV R74, R232 ;  /* 0x000000e8004a7202 */ /* 0x000fce0000000f00 */
[----:B------:R-:W-:Y:S05]  /*c920*/  WARPSYNC.COLLECTIVE R75, `(.L_x_11846) ;  /* 0x000000004b087348 */ /* 0x000fea0003c00000 */
[----:B------:R0:W1:Y:S02]  /*c930*/  SHFL.DOWN P2, R232, R246, R243, R244 ;  /* 0x080000f3f6e87389 */ /* 0x00006400000400f4 */
[----:B01----:R-:W-:Y:S01]  /*c940*/  ENDCOLLECTIVE ;  /* 0x000000000000791b */ /* 0x003fe20003800000 */
.L_x_11846:
[----:B------:R-:W-:Y:S05]  /*c950*/  BRA `(.L_x_11847) ;  /* 0xffffff90005c7947 */ /* 0x000fea000383ffff */
.L_x_11699:
        /* <DEDUP_REMOVED lines=8> */
.L_x_11849:
[----:B------:R-:W-:Y:S05]  /*c9e0*/  BSYNC B0 ;  /* 0x0000000000007941 */ /* 0x000fea0003800000 */
.L_x_11848:
        /* <DEDUP_REMOVED lines=10> */
.L_x_11850:
[----:B------:R-:W-:Y:S02]  /*ca90*/  MOV R244, 0x1f ;  /* 0x0000001f00f47802 */ /* 0x000fe40000000f00 */
[----:B------:R-:W-:Y:S02]  /*caa0*/  MOV R74, R241 ;  /* 0x000000f1004a7202 */ /* 0x000fe40000000f00 */
[----:B------:R-:W-:-:S07]  /*cab0*/  MOV R247, R232 ;  /* 0x000000e800f77202 */ /* 0x000fce0000000f00 */
[----:B------:R-:W-:Y:S05]  /*cac0*/  WARPSYNC.COLLECTIVE R75, `(.L_x_11851) ;  /* 0x000000004b087348 */ /* 0x000fea0003c00000 */
[----:B------:R0:W1:Y:S02]  /*cad0*/  SHFL.IDX P3, R232, R74, R73, R72 ;  /* 0x000000494ae87389 */ /* 0x0000640000060048 */
[----:B01----:R-:W-:Y:S01]  /*cae0*/  ENDCOLLECTIVE ;  /* 0x000000000000791b */ /* 0x003fe20003800000 */
.L_x_11851:
        /* <DEDUP_REMOVED lines=10> */
.L_x_11852:
[----:B------:R-:W-:Y:S02]  /*cb90*/  MOV R74, R68 ;  /* 0x00000044004a7202 */ /* 0x000fe40000000f00 */
[----:B------:R-:W-:-:S07]  /*cba0*/  MOV R235, R232 ;  /* 0x000000e800eb7202 */ /* 0x000fce0000000f00 */
[----:B------:R-:W-:Y:S05]  /*cbb0*/  WARPSYNC.COLLECTIVE R75, `(.L_x_11853) ;  /* 0x000000004b087348 */ /* 0x000fea0003c00000 */
[----:B------:R0:W1:Y:S02]  /*cbc0*/  SHFL.DOWN P2, R232, R246, R243, R244 ;  /* 0x080000f3f6e87389 */ /* 0x00006400000400f4 */
[----:B01----:R-:W-:Y:S01]  /*cbd0*/  ENDCOLLECTIVE ;  /* 0x000000000000791b */ /* 0x003fe20003800000 */
.L_x_11853:
[----:B------:R-:W-:Y:S02]  /*cbe0*/  MOV R246, R240 ;  /* 0x000000f000f67202 */ /* 0x000fe40000000f00 */
[----:B------:R-:W-:-:S07]  /*cbf0*/  MOV R237, R232 ;  /* 0x000000e800ed7202 */ /* 0x000fce0000000f00 */
[----:B------:R-:W-:Y:S05]  /*cc00*/  WARPSYNC.COLLECTIVE R75, `(.L_x_11854) ;  /* 0x000000004b087348 */ /* 0x000fea0003c00000 */
[----:B------:R0:W1:Y:S02]  /*cc10*/  SHFL.DOWN P2, R232, R246, R243, R244 ;  /* 0x080000f3f6e87389 */ /* 0x00006400000400f4 */
[----:B01----:R-:W-:Y:S01]  /*cc20*/  ENDCOLLECTIVE ;  /* 0x000000000000791b */ /* 0x003fe20003800000 */
.L_x_11854:
[----:B------:R-:W-:Y:S02]  /*cc30*/  MOV R246, R241 ;  /* 0x000000f100f67202 */ /* 0x000fe40000000f00 */
[----:B------:R-:W-:-:S07]  /*cc40*/  MOV R238, R232 ;  /* 0x000000e800ee7202 */ /* 0x000fce0000000f00 */
[----:B------:R-:W-:Y:S05]  /*cc50*/  WARPSYNC.COLLECTIVE R75, `(.L_x_11855) ;  /* 0x000000004b087348 */ /* 0x000fea0003c00000 */
[----:B------:R0:W1:Y:S02]  /*cc60*/  SHFL.DOWN P2, R232, R246, R243, R244 ;  /* 0x080000f3f6e87389 */ /* 0x00006400000400f4 */
[----:B01----:R-:W-:Y:S01]  /*cc70*/  ENDCOLLECTIVE ;  /* 0x000000000000791b */ /* 0x003fe20003800000 */
.L_x_11855:
[----:B------:R-:W-:Y:S02]  /*cc80*/  MOV R246, R242 ;  /* 0x000000f200f67202 */ /* 0x000fe40000000f00 */
[----:B------:R-:W-:-:S07]  /*cc90*/  MOV R245, R232 ;  /* 0x000000e800f57202 */ /* 0x000fce0000000f00 */
[----:B------:R-:W-:Y:S05]  /*cca0*/  WARPSYNC.COLLECTIVE R75, `(.L_x_11856) ;  /* 0x000000004b087348 */ /* 0x000fea0003c00000 */
[----:B------:R0:W1:Y:S02]  /*ccb0*/  SHFL.DOWN P2, R232, R246, R243, R244 ;  /* 0x080000f3f6e87389 */ /* 0x00006400000400f4 */
[----:B01----:R-:W-:Y:S01]  /*ccc0*/  ENDCOLLECTIVE ;  /* 0x000000000000791b */ /* 0x003fe20003800000 */
.L_x_11856:
[----:B------:R-:W-:-:S07]  /*ccd0*/  MOV R248, R232 ;  /* 0x000000e800f87202 */ /* 0x000fce0000000f00 */
[----:B------:R-:W-:Y:S05]  /*cce0*/  WARPSYNC.COLLECTIVE R75, `(.L_x_11857) ;  /* 0x000000004b087348 */ /* 0x000fea0003c00000 */
[----:B------:R0:W1:Y:S02]  /*ccf0*/  SHFL.IDX P3, R232, R74, R73, R72 ;  /* 0x000000494ae87389 */ /* 0x0000640000060048 */
[----:B01----:R-:W-:Y:S01]  /*cd00*/  ENDCOLLECTIVE ;  /* 0x000000000000791b */ /* 0x003fe20003800000 */
.L_x_11857:
[----:B------:R-:W-:Y:S02]  /*cd10*/  MOV R74, R69 ;  /* 0x00000045004a7202 */ /* 0x000fe40000000f00 */
[----:B------:R-:W-:-:S07]  /*cd20*/  MOV R249, R232 ;  /* 0x000000e800f97202 */ /* 0x000fce0000000f00 */
[----:B------:R-:W-:Y:S05]  /*cd30*/  WARPSYNC.COLLECTIVE R75, `(.L_x_11858) ;  /* 0x000000004b087348 */ /* 0x000fea0003c00000 */
[----:B------:R0:W1:Y:S02]  /*cd40*/  SHFL.IDX P3, R232, R74, R73, R72 ;  /* 0x000000494ae87389 */ /* 0x0000640000060048 */
[----:B01----:R-:W-:Y:S01]  /*cd50*/  ENDCOLLECTIVE ;  /* 0x000000000000791b */ /* 0x003fe20003800000 */
.L_x_11858:
[----:B------:R-:W-:Y:S02]  /*cd60*/  MOV R74, R70 ;  /* 0x00000046004a7202 */ /* 0x000fe40000000f00 */
[----:B------:R-:W-:-:S07]  /*cd70*/  MOV R243, R232 ;  /* 0x000000e800f37202 */ /* 0x000fce0000000f00 */
[----:B------:R-:W-:Y:S05]  /*cd80*/  WARPSYNC.COLLECTIVE R75, `(.L_x_11859) ;  /* 0x000000004b087348 */ /* 0x000fea0003c00000 */
[----:B------:R0:W1:Y:S02]  /*cd90*/  SHFL.IDX P3, R232, R74, R73, R72 ;  /* 0x000000494ae87389 */ /* 0x0000640000060048 */
[----:B01----:R-:W-:Y:S01]  /*cda0*/  ENDCOLLECTIVE ;  /* 0x000000000000791b */ /* 0x003fe20003800000 */
.L_x_11859:
[----:B------:R-:W-:Y:S02]  /*cdb0*/  MOV R74, R71 ;  /* 0x00000047004a7202 */ /* 0x000fe40000000f00 */
[----:B------:R-:W-:-:S07]  /*cdc0*/  MOV R244, R232 ;  /* 0x000000e800f47202 */ /* 0x000fce0000000f00 */
[----:B------:R-:W-:Y:S05]  /*cdd0*/  WARPSYNC.COLLECTIVE R75, `(.L_x_11860) ;  /* 0x000000004b087348 */ /* 0x000fea0003c00000 */
[----:B------:R0:W1:Y:S02]  /*cde0*/  SHFL.IDX P3, R232, R74, R73, R72 ;  /* 0x000000494ae87389 */ /* 0x0000640000060048 */
[----:B01----:R-:W-:Y:S01]  /*cdf0*/  ENDCOLLECTIVE ;  /* 0x000000000000791b */ /* 0x003fe20003800000 */
.L_x_11860:
[----:B------:R-:W-:Y:S01]  /*ce00*/  MOV R246, R232 ;  /* 0x000000e800f67202 */ /* 0x000fe20000000f00 */
[----:B------:R-:W-:Y:S01]  /*ce10*/  FMUL.FTZ R232, R68, R247 ;  /* 0x000000f744e87220 */ /* 0x000fe20000410000 */
[----:B------:R-:W-:Y:S06]  /*ce20*/  BRA `(.L_x_11861) ;  /* 0xffffff8c00b47947 */ /* 0x000fec000383ffff */
.L_x_11862:
        /* <DEDUP_REMOVED lines=13> */
.L_x_18960:


//--------------------- .text._Z25selective_scan_bwd_kernelI32Selective_Scan_bwd_kernel_traitsILi64ELi16ELb1ELb1ELb1ELb0ELb1EN3c104HalfENS1_7complexIfEEEEv12SSMParamsBwd --------------------------
	.section	.text._Z25selective_scan_bwd_kernelI32Selective_Scan_bwd_kernel_traitsILi64ELi16ELb1ELb1ELb1ELb0ELb1EN3c104HalfENS1_7complexIfEEEEv12SSMParamsBwd,"ax",@progbits
	.align	128
        .global         _Z25selective_scan_bwd_kernelI32Selective_Scan_bwd_kernel_traitsILi64ELi16ELb1ELb1ELb1ELb0ELb1EN3c104HalfENS1_7complexIfEEEEv12SSMParamsBwd
        .type           _Z25selective_scan_bwd_kernelI32Selective_Scan_bwd_kernel_traitsILi64ELi16ELb1ELb1ELb1ELb0ELb1EN3c104HalfENS1_7complexIfEEEEv12SSMParamsBwd,@function
        .size           _Z25selective_scan_bwd_kernelI32Selective_Scan_bwd_kernel_traitsILi64ELi16ELb1ELb1ELb1ELb0ELb1EN3c104HalfENS1_7complexIfEEEEv12SSMParamsBwd,(.L_x_18961 - _Z25selective_scan_bwd_kernelI32Selective_Scan_bwd_kernel_traitsILi64ELi16ELb1ELb1ELb1ELb0ELb1EN3c104HalfENS1_7complexIfEEEEv12SSMParamsBwd)
        .other          _Z25selective_scan_bwd_kernelI32Selective_Scan_bwd_kernel_traitsILi64ELi16ELb1ELb1ELb1ELb0ELb1EN3c104HalfENS1_7complexIfEEEEv12SSMParamsBwd,@"STO_CUDA_ENTRY STV_DEFAULT"
_Z25selective_scan_bwd_kernelI32Selective_Scan_bwd_kernel_traitsILi64ELi16ELb1ELb1ELb1ELb0ELb1EN3c104HalfENS1_7complexIfEEEEv12SSMParamsBwd:
.text._Z25selective_scan_bwd_kernelI32Selective_Scan_bwd_kernel_traitsILi64ELi16ELb1ELb1ELb1ELb0ELb1EN3c104HalfENS1_7complexIfEEEEv12SSMParamsBwd:
        /* <DEDUP_REMOVED lines=186> */
.L_x_11961:
        /* <DEDUP_REMOVED lines=14> */
[----:B------:R-:W2:Y:S04]  /*0c80*/  LDG.E.128 R4, desc[UR20][R2.64] ;  /* 0x0000001402047981 */ /* 0x000ea8000c1e1d00 */
[----:B---3--:R-:W3:Y:S01]  /*0c90*/  LDG.E.128 R8, desc[UR20][R2.64+0x200] ;  /* 0x0002001402087981 */ /* 0x008ee2000c1e1d00 */
[----:B------:R-:W-:Y:S01]  /*0ca0*/  IADD3 R0, R32, R119, RZ ;  /* 0x0000007720007210 */ /* 0x000fe20007ffe0ff */
[----:B------:R-:W-:-:S03]  /*0cb0*/  IMAD.WIDE R12, R116, 0x10, R12 ;  /* 0x00000010740c7825 */ /* 0x000fc600078e020c */
        /* <DEDUP_REMOVED lines=60> */
[----:B------:R-:W-:Y:S01]  /*1080*/  HADD2.F32 R47, -RZ, R28.H1_H1 ;  /* 0x3000001cff2f7230 */ /* 0x000fe20000004100 */
        /* <DEDUP_REMOVED lines=16> */
[--C-:B------:R-:W-:Y:S02]  /*1190*/  HADD2.F32 R70, -RZ, R25.reuse.H0_H0 ;  /* 0x20000019ff467230 */ /* 0x100fe40000004100 */
[----:B------:R-:W-:-:S02]  /*11a0*/  HADD2.F32 R77, -RZ, R25.H1_H1 ;  /* 0x30000019ff4d7230 */ /* 0x000fc40000004100 */
[----:B------:R-:W-:Y:S01]  /*11b0*/  HADD2.F32 R82, -RZ, R59.H0_H0 ;  /* 0x2000003bff527230 */ /* 0x000fe20000004100 */
[----:B------:R-:W-:Y:S01]  /*11c0*/  UIMAD UR19, UR7, UR26, URZ ;  /* 0x0000001a071372a4 */ /* 0x000fe2000f8e023f */
        /* <DEDUP_REMOVED lines=24> */
[----:B------:R-:W-:Y:S01]  /*1350*/  HADD2.F32 R39, -RZ, R56.H0_H0 ;  /* 0x20000038ff277230 */ /* 0x000fe20000004100 */
[----:B------:R-:W1:Y:S01]  /*1360*/  MUFU.EX2 R33, R33 ;  /* 0x0000002100217308 */ /* 0x000e620000000800 */
[----:B------:R-:W-:Y:S01]  /*1370*/  FMUL.FTZ R41, R66, -1.4426950216293334961 ;  /* 0xbfb8aa3b42297820 */ /* 0x000fe20000410000 */
[----:B---3--:R-:W-:Y:S01]  /*1380*/  HADD2.F32 R68, -RZ, R12.H0_H0 ;  /* 0x2000000cff447230 */ /* 0x008fe20000004100 */
[----:B------:R-:W-:Y:S01]  /*1390*/  UIMAD UR28, UR10, UR25, UR19 ;  /* 0x000000190a1c72a4 */ /* 0x000fe2000f8e0213 */
[--C-:B------:R-:W-:Y:S01]  /*13a0*/  HADD2.F32 R51, -RZ, R30.reuse.H0_H0 ;  /* 0x2000001eff337230 */ /* 0x100fe20000004100 */
[----:B------:R-:W-:Y:S01]  /*13b0*/  UIMAD.WIDE.U32 UR24, UR10, UR24, UR26 ;  /* 0x000000180a1872a5 */ /* 0x000fe2000f8e001a */
[----:B------:R-:W-:-:S02]  /*13c0*/  HADD2.F32 R50, -RZ, R30.H1_H1 ;  /* 0x3000001eff327230 */ /* 0x000fc40000004100 */
[----:B------:R-:W2:Y:S01]  /*13d0*/  MUFU.EX2 R34, R34 ;  /* 0x0000002200227308 */ /* 0x000ea20000000800 */
[----:B0-----:R-:W-:Y:S01]  /*13e0*/  FADD.FTZ R0, R0, 1 ;  /* 0x3f80000000007421 */ /* 0x001fe20000010000 */
[----:B------:R-:W-:Y:S01]  /*13f0*/  HADD2.F32 R72, -RZ, R12.H1_H1 ;  /* 0x3000000cff487230 */ /* 0x000fe20000004100 */
[----:B------:R-:W-:Y:S01]  /*1400*/  ULDC.64 UR26, c[0x0][0x3e8] ;  /* 0x0000fa00001a7ab9 */ /* 0x000fe20000000a00 */
[----:B------:R-:W-:Y:S01]  /*1410*/  HADD2.F32 R78, -RZ, R13.H1_H1 ;  /* 0x3000000dff4e7230 */ /* 0x000fe20000004100 */
[----:B------:R-:W-:Y:S01]  /*1420*/  ULEA UR19, UP0, UR24, UR26, 0x1 ;  /* 0x0000001a18137291 */ /* 0x000fe2000f80083f */
[--C-:B------:R-:W-:Y:S02]  /*1430*/  HADD2.F32 R100, -RZ, R14.reuse.H0_H0 ;  /* 0x2000000eff647230 */ /* 0x100fe40000004100 */
[----:B------:R-:W-:Y:S01]  /*1440*/  FMUL.FTZ R31, R72, -1.4426950216293334961 ;  /* 0xbfb8aa3b481f7820 */ /* 0x000fe20000410000 */
[----:B------:R1:W0:Y:S01]  /*1450*/  MUFU.EX2 R35, R2 ;  /* 0x0000000200237308 */ /* 0x0002220000000800 */
[----:B------:R-:W-:Y:S01]  /*1460*/  HADD2.F32 R102, -RZ, R14.H1_H1 ;  /* 0x3000000eff667230 */ /* 0x000fe20000004100 */
[----:B------:R-:W-:Y:S01]  /*1470*/  UIADD3 UR26, UR25, UR28, URZ ;  /* 0x0000001c191a7290 */ /* 0x000fe2000fffe03f */
[----:B------:R-:W-:-:S02]  /*1480*/  HADD2.F32 R104, -RZ, R15.H0_H0 ;  /* 0x2000000fff687230 */ /* 0x000fc40000004100 */
[----:B------:R-:W-:Y:S01]  /*1490*/  HADD2.F32 R106, -RZ, R15.H1_H1 ;  /* 0x3000000fff6a7230 */ /* 0x000fe20000004100 */
[----:B------:R-:W-:Y:S01]  /*14a0*/  ULEA.HI.X UR26, UR24, UR27, UR26, 0x1, UP0 ;  /* 0x0000001b181a7291 */ /* 0x000fe200080f0c1a */
[----:B------:R-:W-:Y:S01]  /*14b0*/  HADD2.F32 R14, -RZ, R53.H0_H0 ;  /* 0x20000035ff0e7230 */ /* 0x000fe20000004100 */
[----:B------:R3:W3:Y:S01]  /*14c0*/  MUFU.RCP R79, R0 ;  /* 0x00000000004f7308 */ /* 0x0006e20000001000 */
[----:B-1----:R-:W-:Y:S01]  /*14d0*/  FADD.FTZ R2, R33, 1 ;  /* 0x3f80000021027421 */ /* 0x002fe20000010000 */
[----:B--2---:R-:W-:Y:S01]  /*14e0*/  FADD.FTZ R34, R34, 1 ;  /* 0x3f80000022227421 */ /* 0x004fe20000010000 */
[----:B------:R-:W-:Y:S02]  /*14f0*/  ULDC.64 UR24, c[0x0][0x320] ;  /* 0x0000c80000187ab9 */ /* 0x000fe40000000a00 */
[----:B------:R-:W-:-:S03]  /*1500*/  ISETP.NE.U32.AND P0, PT, RZ, UR24, PT ;  /* 0x00000018ff007c0c */ /* 0x000fc6000bf05070 */
[----:B------:R1:W2:Y:S01]  /*1510*/  MUFU.EX2 R37, R3 ;  /* 0x0000000300257308 */ /* 0x0002a20000000800 */
[----:B0-----:R-:W-:Y:S01]  /*1520*/  FADD.FTZ R35, R35, 1 ;  /* 0x3f80000023237421 */ /* 0x001fe20000010000 */
[----:B---3--:R-:W-:Y:S01]  /*1530*/  FMUL.FTZ R0, R67, -1.4426950216293334961 ;  /* 0xbfb8aa3b43007820 */ /* 0x008fe20000410000 */
[----:B------:R-:W-:-:S05]  /*1540*/  ISETP.NE.AND.EX P0, PT, RZ, UR25, PT, P0 ;  /* 0x00000019ff007c0c */ /* 0x000fca000bf05300 */
[----:B------:R-:W0:Y:S01]  /*1550*/  MUFU.RCP R83, R2 ;  /* 0x0000000200537308 */ /* 0x000e220000001000 */
[----:B------:R-:W-:Y:S01]  /*1560*/  FMUL.FTZ R33, R44, R79 ;  /* 0x0000004f2c217220 */ /* 0x000fe20000410000 */
[----:B------:R-:W-:-:S03]  /*1570*/  FADD.FTZ R25, -R79, 1 ;  /* 0x3f8000004f197421 */ /* 0x000fc60000010100 */
[----:B-1----:R-:W-:Y:S01]  /*1580*/  FMUL.FTZ R3, R46, R33 ;  /* 0x000000212e037220 */ /* 0x002fe20000410000 */
[----:B------:R-:W-:Y:S02]  /*1590*/  FFMA.FTZ R81, R44, R25, 1 ;  /* 0x3f8000002c517423 */ /* 0x000fe40000010019 */
[----:B------:R-:W1:Y:S01]  /*15a0*/  MUFU.RCP R87, R34 ;  /* 0x0000002200577308 */ /* 0x000e620000001000 */
[----:B--2---:R-:W-:-:S07]  /*15b0*/  FADD.FTZ R37, R37, 1 ;  /* 0x3f80000025257421 */ /* 0x004fce0000010000 */
[----:B------:R-:W2:Y:S01]  /*15c0*/  MUFU.EX2 R38, R38 ;  /* 0x0000002600267308 */ /* 0x000ea20000000800 */
[----:B0-----:R-:W-:-:S04]  /*15d0*/  FMUL.FTZ R28, R36, R83 ;  /* 0x00000053241c7220 */ /* 0x001fc80000410000 */
[----:B------:R-:W-:-:S03]  /*15e0*/  FMUL.FTZ R2, R47, R28 ;  /* 0x0000001c2f027220 */ /* 0x000fc60000410000 */
[----:B------:R0:W3:Y:S01]  /*15f0*/  MUFU.RCP R91, R35 ;  /* 0x00000023005b7308 */ /* 0x0000e20000001000 */
[----:B-1----:R-:W-:-:S07]  /*1600*/  FMUL.FTZ R34, R40, R87 ;  /* 0x0000005728227220 */ /* 0x002fce0000410000 */
[----:B------:R1:W3:Y:S01]  /*1610*/  MUFU.EX2 R61, R41 ;  /* 0x00000029003d7308 */ /* 0x0002e20000000800 */
[----:B--2---:R-:W-:Y:S01]  /*1620*/  FADD.FTZ R38, R38, 1 ;  /* 0x3f80000026267421 */ /* 0x004fe20000010000 */
[----:B0-----:R-:W-:-:S06]  /*1630*/  HADD2.F32 R35, -RZ, R57.H1_H1 ;  /* 0x30000039ff237230 */ /* 0x001fcc0000004100 */
[----:B------:R0:W2:Y:S01]  /*1640*/  MUFU.RCP R80, R37 ;  /* 0x0000002500507308 */ /* 0x0000a20000001000 */
[----:B-1----:R-:W-:Y:S01]  /*1650*/  FFMA.FTZ R41, R3, R39, R122 ;  /* 0x0000002703297223 */ /* 0x002fe2000001007a */
[----:B------:R-:W-:Y:S01]  /*1660*/  FMUL.FTZ R39, R68, -1.4426950216293334961 ;  /* 0xbfb8aa3b44277820 */ /* 0x000fe20000410000 */
[----:B---3--:R-:W-:Y:S01]  /*1670*/  FADD.FTZ R25, -R91, 1 ;  /* 0x3f8000005b197421 */ /* 0x008fe20000010100 */
[----:B------:R-:W-:Y:S02]  /*1680*/  HADD2.F32 R122, -RZ, R55.H1_H1 ;  /* 0x30000037ff7a7230 */ /* 0x000fe40000004100 */
[----:B------:R-:W-:Y:S01]  /*1690*/  FFMA.FTZ R41, R2, R48, R41 ;  /* 0x0000003002297223 */ /* 0x000fe20000010029 */
[----:B------:R-:W-:Y:S02]  /*16a0*/  HADD2.F32 R48, -RZ, R57.H0_H0 ;  /* 0x20000039ff307230 */ /* 0x000fe40000004100 */
[----:B------:R-:W-:Y:S01]  /*16b0*/  FFMA.FTZ R93, R42, R25, 1 ;  /* 0x3f8000002a5d7423 */ /* 0x000fe20000010019 */
[----:B------:R1:W3:Y:S01]  /*16c0*/  MUFU.EX2 R62, R0 ;  /* 0x00000000003e7308 */ /* 0x0002e20000000800 */
[----:B------:R-:W-:Y:S01]  /*16d0*/  FADD.FTZ R12, R61, 1 ;  /* 0x3f8000003d0c7421 */ /* 0x000fe20000010000 */
[----:B0-----:R-:W-:-:S06]  /*16e0*/  HADD2.F32 R37, -RZ, R27.H0_H0 ;  /* 0x2000001bff257230 */ /* 0x001fcc0000004100 */
[----:B------:R-:W0:Y:S01]  /*16f0*/  MUFU.RCP R86, R38 ;  /* 0x0000002600567308 */ /* 0x000e220000001000 */
[----:B-1----:R-:W-:Y:S01]  /*1700*/  FMUL.FTZ R0, R49, R34 ;  /* 0x0000002231007220 */ /* 0x002fe20000410000 */
[----:B--2---:R-:W-:-:S03]  /*1710*/  FMUL.FTZ R30, R43, R80 ;  /* 0x000000502b1e7220 */ /* 0x004fc60000410000 */
[----:B------:R-:W-:Y:S01]  /*1720*/  FFMA.FTZ R41, R0, R48, R41 ;  /* 0x0000003000297223 */ /* 0x000fe20000010029 */
[----:B------:R-:W-:Y:S02]  /*1730*/  HADD2.F32 R48, -RZ, R29.H1_H1 ;  /* 0x3000001dff307230 */ /* 0x000fe40000004100 */
[----:B------:R-:W-:Y:S01]  /*1740*/  FMUL.FTZ R29, R42, R91 ;  /* 0x0000005b2a1d7220 */ /* 0x000fe20000410000 */
[----:B------:R-:W-:Y:S01]  /*1750*/  FMUL.FTZ R61, R51, R30 ;  /* 0x0000001e333d7220 */ /* 0x000fe20000410000 */
[----:B------:R1:W2:Y:S01]  /*1760*/  MUFU.EX2 R64, R39 ;  /* 0x0000002700407308 */ /* 0x0002a20000000800 */
[----:B---3--:R-:W-:Y:S01]  /*1770*/  FADD.FTZ R24, R62, 1 ;  /* 0x3f8000003e187421 */ /* 0x008fe20000010000 */
[----:B------:R-:W-:-:S04]  /*1780*/  FMUL.FTZ R60, R48, R29 ;  /* 0x0000001d303c7220 */ /* 0x000fc80000410000 */
[----:B------:R-:W-:Y:S01]  /*1790*/  FFMA.FTZ R76, R60, R35, R41 ;  /* 0x000000233c4c7223 */ /* 0x000fe20000010029 */
[--C-:B------:R-:W-:Y:S01]  /*17a0*/  HADD2.F32 R41, -RZ, R26.reuse.H0_H0 ;  /* 0x2000001aff297230 */ /* 0x100fe20000004100 */
[----:B------:R0:W3:Y:S01]  /*17b0*/  MUFU.EX2 R74, R31 ;  /* 0x0000001f004a7308 */ /* 0x0000e20000000800 */
[----:B-1----:R-:W-:Y:S02]  /*17c0*/  HADD2.F32 R39, -RZ, R26.H1_H1 ;  /* 0x3000001aff277230 */ /* 0x002fe40000004100 */
[----:B------:R-:W-:Y:S01]  /*17d0*/  FFMA.FTZ R63, R61, R63, R76 ;  /* 0x0000003f3d3f7223 */ /* 0x000fe2000001004c */
[----:B------:R-:W-:Y:S02]  /*17e0*/  HADD2.F32 R76, -RZ, R13.H0_H0 ;  /* 0x2000000dff4c7230 */ /* 0x000fe40000004100 */
[----:B------:R-:W-:Y:S01]  /*17f0*/  FADD.FTZ R13, -R87, 1 ;  /* 0x3f800000570d7421 */ /* 0x000fe20000010100 */
[----:B------:R-:W-:Y:S02]  /*1800*/  HADD2.F32 R26, -RZ, R58.H1_H1 ;  /* 0x3000003aff1a7230 */ /* 0x000fe40000004100 */
[----:B------:R-:W-:Y:S01]  /*1810*/  HADD2.F32 R35, -RZ, R27.H1_H1 ;  /* 0x3000001bff237230 */ /* 0x000fe20000004100 */
[----:B------:R1:W3:Y:S01]  /*1820*/  MUFU.RCP R95, R12 ;  /* 0x0000000c005f7308 */ /* 0x0002e20000001000 */
[----:B0-----:R-:W-:Y:S01]  /*1830*/  FMUL.FTZ R31, R65, R86 ;  /* 0x00000056411f7220 */ /* 0x001fe20000410000 */
[----:B------:R-:W-:Y:S01]  /*1840*/  FADD.FTZ R27, -R83, 1 ;  /* 0x3f800000531b7421 */ /* 0x000fe20000010100 */
[----:B------:R-:W-:Y:S01]  /*1850*/  FFMA.FTZ R89, R40, R13, 1 ;  /* 0x3f80000028597423 */ /* 0x000fe2000001000d */
[----:B--2---:R-:W-:Y:S01]  /*1860*/  FADD.FTZ R13, R64, 1 ;  /* 0x3f800000400d7421 */ /* 0x004fe20000010000 */
[----:B------:R-:W-:Y:S01]  /*1870*/  FMUL.FTZ R62, R50, R31 ;  /* 0x0000001f323e7220 */ /* 0x000fe20000410000 */
[----:B------:R-:W-:Y:S01]  /*1880*/  FFMA.FTZ R85, R36, R27, 1 ;  /* 0x3f80000024557423 */ /* 0x000fe2000001001b */
[----:B------:R-:W-:Y:S01]  /*1890*/  FMUL.FTZ R27, R78, -1.4426950216293334961 ;  /* 0xbfb8aa3b4e1b7820 */ /* 0x000fe20000410000 */
[----:B------:R0:W2:Y:S01]  /*18a0*/  MUFU.RCP R96, R24 ;  /* 0x0000001800607308 */ /* 0x0000a20000001000 */
[----:B-1----:R-:W-:Y:S01]  /*18b0*/  FMUL.FTZ R12, R76, -1.4426950216293334961 ;  /* 0xbfb8aa3b4c0c7820 */ /* 0x002fe20000410000 */
[----:B------:R-:W-:Y:S01]  /*18c0*/  FFMA.FTZ R38, R62, R26, R63 ;  /* 0x0000001a3e267223 */ /* 0x000fe2000001003f */
[----:B---3--:R-:W-:Y:S01]  /*18d0*/  FADD.FTZ R74, R74, 1 ;  /* 0x3f8000004a4a7421 */ /* 0x008fe20000010000 */
[----:B------:R-:W-:-:S04]  /*18e0*/  HADD2.F32 R40, -RZ, R59.H1_H1 ;  /* 0x3000003bff287230 */ /* 0x000fc80000004100 */
[----:B------:R1:W3:Y:S01]  /*18f0*/  MUFU.EX2 R26, R12 ;  /* 0x0000000c001a7308 */ /* 0x0002e20000000800 */
[----:B------:R-:W-:Y:S01]  /*1900*/  FMUL.FTZ R36, R66, R95 ;  /* 0x0000005f42247220 */ /* 0x000fe20000410000 */
[----:B0-----:R-:W-:-:S03]  /*1910*/  FADD.FTZ R24, -R86, 1 ;  /* 0x3f80000056187421 */ /* 0x001fc60000010100 */
[----:B------:R-:W-:Y:S01]  /*1920*/  FMUL.FTZ R63, R69, R36 ;  /* 0x00000024453f7220 */ /* 0x000fe20000410000 */
[----:B------:R-:W-:Y:S02]  /*1930*/  FFMA.FTZ R90, R65, R24, 1 ;  /* 0x3f800000415a7423 */ /* 0x000fe40000010018 */
[----:B------:R-:W0:Y:S01]  /*1940*/  MUFU.EX2 R44, R27 ;  /* 0x0000001b002c7308 */ /* 0x000e220000000800 */
[----:B------:R-:W-:Y:S01]  /*1950*/  FFMA.FTZ R25, R63, R82, R38 ;  /* 0x000000523f197223 */ /* 0x000fe20000010026 */
[----:B--2---:R-:W-:Y:S01]  /*1960*/  FMUL.FTZ R38, R67, R96 ;  /* 0x0000006043267220 */ /* 0x004fe20000410000 */
[----:B-1----:R-:W-:-:S03]  /*1970*/  FADD.FTZ R12, -R80, 1 ;  /* 0x3f800000500c7421 */ /* 0x002fc60000010100 */
[----:B------:R-:W-:Y:S01]  /*1980*/  FMUL.FTZ R64, R71, R38 ;  /* 0x0000002647407220 */ /* 0x000fe20000410000 */
[----:B------:R-:W-:Y:S01]  /*1990*/  FFMA.FTZ R84, R43, R12, 1 ;  /* 0x3f8000002b547423 */ /* 0x000fe2000001000c */
[----:B------:R1:W2:Y:S01]  /*19a0*/  MUFU.RCP R99, R13 ;  /* 0x0000000d00637308 */ /* 0x0002a20000001000 */
[----:B---3--:R-:W-:Y:S01]  /*19b0*/  FADD.FTZ R42, R26, 1 ;  /* 0x3f8000001a2a7421 */ /* 0x008fe20000010000 */
[----:B------:R-:W-:Y:S01]  /*19c0*/  FFMA.FTZ R82, R64, R40, R25 ;  /* 0x0000002840527223 */ /* 0x000fe20000010019 */
[----:B------:R-:W-:Y:S01]  /*19d0*/  FADD.FTZ R12, -R96, 1 ;  /* 0x3f800000600c7421 */ /* 0x000fe20000010100 */
[----:B------:R-:W-:-:S03]  /*19e0*/  HADD2.F32 R43, -RZ, R52.H0_H0 ;  /* 0x20000034ff2b7230 */ /* 0x000fc60000004100 */
[----:B------:R-:W-:Y:S01]  /*19f0*/  FFMA.FTZ R98, R67, R12, 1 ;  /* 0x3f80000043627423 */ /* 0x000fe2000001000c */
[----:B------:R-:W3:Y:S01]  /*1a00*/  MUFU.RCP R101, R74 ;  /* 0x0000004a00657308 */ /* 0x000ee20000001000 */
[----:B0-----:R-:W-:Y:S01]  /*1a10*/  FADD.FTZ R44, R44, 1 ;  /* 0x3f8000002c2c7421 */ /* 0x001fe20000010000 */
[----:B-1----:R-:W-:Y:S01]  /*1a20*/  FADD.FTZ R13, -R95, 1 ;  /* 0x3f8000005f0d7421 */ /* 0x002fe20000010100 */
[----:B------:R-:W-:-:S03]  /*1a30*/  HADD2.F32 R12, -RZ, R52.H1_H1 ;  /* 0x30000034ff0c7230 */ /* 0x000fc60000004100 */
[----:B------:R-:W-:Y:S02]  /*1a40*/  FFMA.FTZ R94, R66, R13, 1 ;  /* 0x3f800000425e7423 */ /* 0x000fe4000001000d */
[----:B------:R3:W0:Y:S01]  /*1a50*/  MUFU.RCP R105, R42 ;  /* 0x0000002a00697308 */ /* 0x0006220000001000 */
[----:B--2---:R-:W-:Y:S01]  /*1a60*/  FMUL.FTZ R40, R68, R99 ;  /* 0x0000006344287220 */ /* 0x004fe20000410000 */
[----:B------:R-:W-:-:S03]  /*1a70*/  FADD.FTZ R13, -R99, 1 ;  /* 0x3f800000630d7421 */ /* 0x000fc60000010100 */
[----:B------:R-:W-:-:S03]  /*1a80*/  FMUL.FTZ R65, R73, R40 ;  /* 0x0000002849417220 */ /* 0x000fc60000410000 */
[----:B------:R-:W1:Y:S01]  /*1a90*/  MUFU.RCP R111, R44 ;  /* 0x0000002c006f7308 */ /* 0x000e620000001000 */
[C---:B---3--:R-:W-:Y:S01]  /*1aa0*/  FMUL.FTZ R42, R72.reuse, R101 ;  /* 0x00000065482a7220 */ /* 0x048fe20000410000 */
[----:B------:R-:W-:Y:S01]  /*1ab0*/  FFMA.FTZ R43, R65, R43, R82 ;  /* 0x0000002b412b7223 */ /* 0x000fe20000010052 */
[----:B------:R-:W-:Y:S02]  /*1ac0*/  FADD.FTZ R15, -R101, 1 ;  /* 0x3f800000650f7421 */ /* 0x000fe40000010100 */
[----:B------:R-:W-:Y:S02]  /*1ad0*/  FMUL.FTZ R66, R75, R42 ;  /* 0x0000002a4b427220 */ /* 0x000fe40000410000 */
[----:B------:R-:W-:Y:S02]  /*1ae0*/  FFMA.FTZ R103, R72, R15, 1 ;  /* 0x3f80000048677423 */ /* 0x000fe4000001000f */
[----:B------:R-:W-:Y:S01]  /*1af0*/  FFMA.FTZ R12, R66, R12, R43 ;  /* 0x0000000c420c7223 */ /* 0x000fe2000001002b */
[----:B0-----:R-:W-:-:S04]  /*1b00*/  FMUL.FTZ R43, R76, R105 ;  /* 0x000000694c2b7220 */ /* 0x001fc80000410000 */
[----:B------:R-:W-:Y:S01]  /*1b10*/  FMUL.FTZ R67, R70, R43 ;  /* 0x0000002b46437220 */ /* 0x000fe20000410000 */
[----:B-1----:R-:W-:Y:S01]  /*1b20*/  FMUL.FTZ R44, R78, R111 ;  /* 0x0000006f4e2c7220 */ /* 0x002fe20000410000 */
        /* <DEDUP_REMOVED lines=14> */
[----:B------:R0:W1:Y:S01]  /*1c10*/  MUFU.EX2 R21, R16 ;  /* 0x0000001000157308 */ /* 0x0000620000000800 */
[----:B------:R-:W-:Y:S01]  /*1c20*/  FMUL.FTZ R22, R104, -1.4426950216293334961 ;  /* 0xbfb8aa3b68167820 */ /* 0x000fe20000410000 */
[----:B------:R-:W-:-:S02]  /*1c30*/  FFMA.FTZ R123, R68, R12, R23 ;  /* 0x0000000c447b7223 */ /* 0x000fc40000010017 */
[----:B------:R3:W4:Y:S04]  /*1c40*/  LDS.128 R12, [R45+0x10] ;  /* 0x000010002d0c7984 */ /* 0x0007280000000c00 */
[----:B------:R-:W5:Y:S01]  /*1c50*/  MUFU.EX2 R23, R17 ;  /* 0x0000001100177308 */ /* 0x000f620000000800 */
[--C-:B--2---:R-:W-:Y:S02]  /*1c60*/  HADD2.F32 R92, -RZ, R27.reuse.H0_H0 ;  /* 0x2000001bff5c7230 */ /* 0x104fe40000004100 */
[----:B------:R-:W-:Y:S02]  /*1c70*/  HADD2.F32 R97, -RZ, R27.H1_H1 ;  /* 0x3000001bff617230 */ /* 0x000fe40000004100 */
[----:B------:R-:W-:Y:S01]  /*1c80*/  FMUL.FTZ R27, R106, -1.4426950216293334961 ;  /* 0xbfb8aa3b6a1b7820 */ /* 0x000fe20000410000 */
[----:B------:R-:W-:-:S02]  /*1c90*/  HADD2.F32 R74, -RZ, R24.H1_H1 ;  /* 0x30000018ff4a7230 */ /* 0x000fc40000004100 */
[----:B------:R-:W-:Y:S01]  /*1ca0*/  FMUL.FTZ R20, R69, R92 ;  /* 0x0000005c45147220 */ /* 0x000fe20000410000 */
[--C-:B------:R-:W-:Y:S01]  /*1cb0*/  HADD2.F32 R82, -RZ, R26.reuse.H0_H0 ;  /* 0x2000001aff527230 */ /* 0x100fe20000004100 */
[----:B---3--:R-:W2:Y:S01]  /*1cc0*/  MUFU.EX2 R45, R27 ;  /* 0x0000001b002d7308 */ /* 0x008ea20000000800 */
[----:B------:R-:W-:Y:S02]  /*1cd0*/  HADD2.F32 R88, -RZ, R26.H1_H1 ;  /* 0x3000001aff587230 */ /* 0x000fe40000004100 */
[----:B0-----:R-:W-:Y:S01]  /*1ce0*/  FMUL.FTZ R16, R47, R74 ;  /* 0x0000004a2f107220 */ /* 0x001fe20000410000 */
[----:B------:R-:W-:Y:S02]  /*1cf0*/  HADD2.F32 R72, -RZ, R24.H0_H0 ;  /* 0x20000018ff487230 */ /* 0x000fe40000004100 */
[----:B-1----:R-:W-:Y:S01]  /*1d00*/  FADD.FTZ R24, R21, 1 ;  /* 0x3f80000015187421 */ /* 0x002fe20000010000 */
[--C-:B------:R-:W-:Y:S02]  /*1d10*/  HADD2.F32 R76, -RZ, R25.reuse.H0_H0 ;  /* 0x20000019ff4c7230 */ /* 0x100fe40000004100 */
[----:B------:R-:W-:Y:S01]  /*1d20*/  FMUL.FTZ R16, R83, R16 ;  /* 0x0000001053107220 */ /* 0x000fe20000410000 */
[----:B------:R-:W-:Y:S01]  /*1d30*/  HADD2.F32 R78, -RZ, R25.H1_H1 ;  /* 0x30000019ff4e7230 */ /* 0x000fe20000004100 */
[----:B------:R0:W1:Y:S01]  /*1d40*/  MUFU.EX2 R26, R22 ;  /* 0x00000016001a7308 */ /* 0x0000620000000800 */
[----:B------:R-:W-:Y:S01]  /*1d50*/  FMUL.FTZ R46, R46, R72 ;  /* 0x000000482e2e7220 */ /* 0x000fe20000410000 */
[----:B------:R-:W-:Y:S01]  /*1d60*/  FMUL.FTZ R85, R16, R85 ;  /* 0x0000005510557220 */ /* 0x000fe20000410000 */
[----:B-----5:R-:W-:Y:S01]  /*1d70*/  FADD.FTZ R16, R23, 1 ;  /* 0x3f80000017107421 */ /* 0x020fe20000010000 */
        /* <DEDUP_REMOVED lines=9> */
[----:B----4-:R-:W-:-:S02]  /*1e10*/  HADD2.F32 R50, -RZ, R12.H0_H0 ;  /* 0x2000000cff327230 */ /* 0x010fc40000004100 */
[----:B------:R-:W-:Y:S01]  /*1e20*/  FMUL.FTZ R71, R96, R71 ;  /* 0x0000004760477220 */ /* 0x000fe20000410000 */
[----:B0-----:R-:W-:Y:S01]  /*1e30*/  FMUL.FTZ R22, R51, R84 ;  /* 0x0000005433167220 */ /* 0x001fe20000410000 */
[----:B------:R-:W0:Y:S01]  /*1e40*/  MUFU.RCP R27, R16 ;  /* 0x00000010001b7308 */ /* 0x000e220000001000 */
[----:B-1----:R-:W-:Y:S01]  /*1e50*/  FADD.FTZ R26, R26, 1 ;  /* 0x3f8000001a1a7421 */ /* 0x002fe20000010000 */
[----:B------:R-:W-:Y:S02]  /*1e60*/  HADD2.F32 R51, -RZ, R12.H1_H1 ;  /* 0x3000000cff337230 */ /* 0x000fe40000004100 */
[----:B------:R-:W-:Y:S01]  /*1e70*/  FMUL.FTZ R98, R71, R98 ;  /* 0x0000006247627220 */ /* 0x000fe20000410000 */
[----:B------:R-:W-:Y:S02]  /*1e80*/  HADD2.F32 R79, -RZ, R14.H0_H0 ;  /* 0x2000000eff4f7230 */ /* 0x000fe40000004100 */
[----:B------:R-:W-:Y:S01]  /*1e90*/  FMUL.FTZ R12, R73, R50 ;  /* 0x00000032490c7220 */ /* 0x000fe20000410000 */
[----:B------:R-:W-:-:S02]  /*1ea0*/  HADD2.F32 R69, -RZ, R13.H0_H0 ;  /* 0x2000000dff457230 */ /* 0x000fc40000004100 */
[----:B------:R-:W-:Y:S01]  /*1eb0*/  FMUL.FTZ R18, R49, R76 ;  /* 0x0000004c31127220 */ /* 0x000fe20000410000 */
[----:B------:R1:W2:Y:S01]  /*1ec0*/  MUFU.RCP R81, R26 ;  /* 0x0000001a00517308 */ /* 0x0002a20000001000 */
[----:B------:R-:W-:Y:S02]  /*1ed0*/  HADD2.F32 R71, -RZ, R13.H1_H1 ;  /* 0x3000000dff477230 */ /* 0x000fe40000004100 */
[----:B---3--:R-:W-:Y:S01]  /*1ee0*/  FADD.FTZ R13, -R25, 1 ;  /* 0x3f800000190d7421 */ /* 0x008fe20000010100 */
[----:B------:R-:W-:Y:S02]  /*1ef0*/  HADD2.F32 R73, -RZ, R14.H1_H1 ;  /* 0x3000000eff497230 */ /* 0x000fe40000004100 */
[----:B------:R-:W-:Y:S01]  /*1f00*/  FMUL.FTZ R14, R75, R51 ;  /* 0x000000334b0e7220 */ /* 0x000fe20000410000 */
[----:B------:R-:W-:Y:S01]  /*1f10*/  FMUL.FTZ R24, R41, R79 ;  /* 0x0000004f29187220 */ /* 0x000fe20000410000 */
[--C-:B------:R-:W-:Y:S02]  /*1f20*/  HADD2.F32 R80, -RZ, R15.reuse.H0_H0 ;  /* 0x2000000fff507230 */ /* 0x100fe40000004100 */
[----:B------:R-:W-:Y:S01]  /*1f30*/  FMUL.FTZ R12, R99, R12 ;  /* 0x0000000c630c7220 */ /* 0x000fe20000410000 */
[----:B------:R-:W3:Y:S01]  /*1f40*/  MUFU.RCP R83, R45 ;  /* 0x0000002d00537308 */ /* 0x000ee20000001000 */
[----:B------:R-:W-:-:S02]  /*1f50*/  HADD2.F32 R84, -RZ, R15.H1_H1 ;  /* 0x3000000fff547230 */ /* 0x000fc40000004100 */
[----:B0-----:R-:W-:Y:S01]  /*1f60*/  FADD.FTZ R15, -R27, 1 ;  /* 0x3f8000001b0f7421 */ /* 0x001fe20000010100 */
[----:B------:R-:W-:Y:S01]  /*1f70*/  FMUL.FTZ R14, R101, R14 ;  /* 0x0000000e650e7220 */ /* 0x000fe20000410000 */
[----:B------:R-:W-:Y:S01]  /*1f80*/  FFMA.FTZ R13, R100, R13, 1 ;  /* 0x3f800000640d7423 */ /* 0x000fe2000001000d */
[----:B-1----:R-:W-:Y:S01]  /*1f90*/  FMUL.FTZ R26, R39, R73 ;  /* 0x00000049271a7220 */ /* 0x002fe20000410000 */
        /* <DEDUP_REMOVED lines=46> */
[----:B------:R-:W-:Y:S01]  /*2280*/  HADD2.F32 R12, -RZ, R54.H0_H0 ;  /* 0x20000036ff0c7230 */ /* 0x000fe20000004100 */
[----:B------:R-:W-:Y:S01]  /*2290*/  F2FP.F16.F32.PACK_AB R25, R16, R25 ;  /* 0x000000191019723e */ /* 0x000fe200000000ff */
[----:B------:R-:W-:Y:S01]  /*22a0*/  BAR.SYNC.DEFER_BLOCKING 0x0 ;  /* 0x0000000000007b1d */ /* 0x000fe20000010000 */
[----:B------:R-:W-:Y:S01]  /*22b0*/  F2FP.F16.F32.PACK_AB R27, R27, R14 ;  /* 0x0000000e1b1b723e */ /* 0x000fe200000000ff */
[--C-:B------:R-:W-:Y:S01]  /*22c0*/  HADD2.F32 R46, -RZ, R9.reuse.H0_H0 ;  /* 0x20000009ff2e7230 */ /* 0x100fe20000004100 */
[----:B------:R-:W-:Y:S01]  /*22d0*/  LEA R114, R13, R118, 0x4 ;  /* 0x000000760d727211 */ /* 0x000fe200078e20ff */
[----:B------:R-:W-:Y:S01]  /*22e0*/  FFMA.FTZ R32, R70, R12, R123 ;  /* 0x0000000c46207223 */ /* 0x000fe2000001007b */
[----:B------:R-:W-:-:S02]  /*22f0*/  HADD2.F32 R47, -RZ, R9.H1_H1 ;  /* 0x30000009ff2f7230 */ /* 0x000fc40000004100 */
[----:B------:R-:W-:Y:S01]  /*2300*/  FMUL.FTZ R77, R37, R104 ;  /* 0x00000068254d7220 */ /* 0x000fe20000410000 */
[----:B------:R-:W-:Y:S01]  /*2310*/  MOV R8, UR19 ;  /* 0x0000001300087c02 */ /* 0x000fe20008000f00 */
[----:B------:R-:W-:Y:S01]  /*2320*/  FFMA.FTZ R32, R75, R41, R32 ;  /* 0x000000294b207223 */ /* 0x000fe20000010020 */
[----:B------:R-:W-:Y:S01]  /*2330*/  MOV R9, UR26 ;  /* 0x0000001a00097c02 */ /* 0x000fe20008000f00 */
[----:B------:R-:W-:Y:S02]  /*2340*/  HADD2.F32 R41, -RZ, R4.H1_H1 ;  /* 0x30000004ff297230 */ /* 0x000fe40000004100 */
[----:B------:R-:W-:Y:S01]  /*2350*/  FMUL.FTZ R106, R106, R83 ;  /* 0x000000536a6a7220 */ /* 0x000fe20000410000 */
[----:B------:R-:W-:Y:S02]  /*2360*/  HADD2.F32 R39, -RZ, R5.H1_H1 ;  /* 0x30000005ff277230 */ /* 0x000fe40000004100 */
[----:B------:R-:W-:Y:S02]  /*2370*/  HADD2.F32 R45, -RZ, R10.H1_H1 ;  /* 0x3000000aff2d7230 */ /* 0x000fe40000004100 */
[----:B------:R-:W-:Y:S01]  /*2380*/  FMUL.FTZ R81, R35, R106 ;  /* 0x0000006a23517220 */ /* 0x000fe20000410000 */
[----:B------:R-:W-:-:S02]  /*2390*/  HADD2.F32 R37, -RZ, R6.H1_H1 ;  /* 0x30000006ff257230 */ /* 0x000fc40000004100 */
        /* <DEDUP_REMOVED lines=8> */
[----:B------:R-:W-:Y:S02]  /*2420*/  HADD2.F32 R22, -RZ, R5.H0_H0 ;  /* 0x20000005ff167230 */ /* 0x000fe40000004100 */
[----:B------:R-:W-:Y:S02]  /*2430*/  HADD2.F32 R20, -RZ, R10.H0_H0 ;  /* 0x2000000aff147230 */ /* 0x000fe40000004100 */
[----:B------:R-:W-:Y:S01]  /*2440*/  FFMA.FTZ R32, R77, R21, R32 ;  /* 0x000000154d207223 */ /* 0x000fe20000010020 */
[----:B------:R-:W-:-:S02]  /*2450*/  HADD2.F32 R21, -RZ, R4.H0_H0 ;  /* 0x20000004ff157230 */ /* 0x000fc40000004100 */
[----:B------:R-:W-:-:S04]  /*2460*/  IMAD.WIDE R4, R116, 0x10, R8 ;  /* 0x0000001074047825 */ /* 0x000fc800078e0208 */
[----:B------:R-:W-:Y:S01]  /*2470*/  FFMA.FTZ R122, R81, R122, R32 ;  /* 0x0000007a517a7223 */ /* 0x000fe20000010020 */
[--C-:B------:R-:W-:Y:S02]  /*2480*/  HADD2.F32 R10, -RZ, R11.reuse.H0_H0 ;  /* 0x2000000bff0a7230 */ /* 0x100fe40000004100 */
[----:B------:R-:W-:Y:S02]  /*2490*/  HADD2.F32 R8, -RZ, R6.H0_H0 ;  /* 0x20000006ff087230 */ /* 0x000fe40000004100 */
[----:B------:R-:W-:Y:S02]  /*24a0*/  HADD2.F32 R11, -RZ, R11.H1_H1 ;  /* 0x3000000bff0b7230 */ /* 0x000fe40000004100 */
[----:B------:R-:W-:Y:S01]  /*24b0*/  HADD2.F32 R6, -RZ, R7.H0_H0 ;  /* 0x20000007ff067230 */ /* 0x000fe20000004100 */
[----:B-1----:R1:W-:Y:S04]  /*24c0*/  STG.E.128 desc[UR20][R4.64], R12 ;  /* 0x0000000c04007986 */ /* 0x0023e8000c101d14 */
[----:B--2---:R1:W-:Y:S01]  /*24d0*/  STG.E.128 desc[UR20][R4.64+0x200], R16 ;  /* 0x0002001004007986 */ /* 0x0043e2000c101d14 */
        /* <DEDUP_REMOVED lines=48> */
.L_x_11864:
[----:B0-----:R-:W-:Y:S01]  /*27e0*/  ISETP.GE.AND P0, PT, R23, 0x1, PT ;  /* 0x000000011700780c */ /* 0x001fe20003f06270 */
[----:B------:R-:W-:Y:S01]  /*27f0*/  BAR.SYNC.DEFER_BLOCKING 0x0 ;  /* 0x0000000000007b1d */ /* 0x000fe20000010000 */
[----:B------:R-:W-:Y:S01]  /*2800*/  FADD.FTZ R44, R20, UR5 ;  /* 0x00000005142c7e21 */ /* 0x000fe20008010000 */
[----:B------:R-:W-:Y:S01]  /*2810*/  FADD.FTZ R40, R21, UR5 ;  /* 0x0000000515287e21 */ /* 0x000fe20008010000 */
[----:B------:R-:W-:Y:S01]  /*2820*/  FADD.FTZ R38, R22, UR5 ;  /* 0x0000000516267e21 */ /* 0x000fe20008010000 */
[----:B------:R-:W-:Y:S02]  /*2830*/  CS2R R112, SRZ ;  /* 0x0000000000707805 */ /* 0x000fe4000001ff00 */
[----:B------:R-:W-:Y:S02]  /*2840*/  CS2R R106, SRZ ;  /* 0x00000000006a7805 */ /* 0x000fe4000001ff00 */
[----:B------:R-:W-:Y:S02]  /*2850*/  CS2R R104, SRZ ;  /* 0x0000000000687805 */ /* 0x000fe4000001ff00 */
[----:B------:R-:W-:-:S02]  /*2860*/  CS2R R102, SRZ ;  /* 0x0000000000667805 */ /* 0x000fc4000001ff00 */
        /* <DEDUP_REMOVED lines=33> */
[----:B------:R-:W-:Y:S06]  /*2a80*/  @!P0 BRA `(.L_x_11865) ;  /* 0x0000008c00a48947 */ /* 0x000fec0003800000 */
[----:B------:R-:W0:Y:S01]  /*2a90*/  LDC R17, c[0x0][0x224] ;  /* 0x00008900ff117b82 */ /* 0x000e220000000800 */
[----:B------:R-:W-:Y:S01]  /*2aa0*/  HFMA2.MMA R113, -RZ, RZ, 0, 0 ;  /* 0x00000000ff717435 */ /* 0x000fe200000001ff */
        /* <DEDUP_REMOVED lines=32> */
.L_x_11960:
        /* <DEDUP_REMOVED lines=79> */
[-C--:B------:R-:W-:Y:S01]  /*31a0*/  FMUL.FTZ R161, R39, R156.reuse ;  /* 0x0000009c27a17220 */ /* 0x080fe20000410000 */
        /* <DEDUP_REMOVED lines=47> */
[----:B------:R-:W-:Y:S01]  /*34a0*/  SEL R159, R159, R62, !P1 ;  /* 0x0000003e9f9f7207 */ /* 0x000fe20004800000 */
[----:B------:R-:W-:Y:S02]  /*34b0*/  FMUL.FTZ R62, R42, R156 ;  /* 0x0000009c2a3e7220 */ /* 0x000fe40000410000 */
[----:B------:R-:W-:Y:S01]  /*34c0*/  MUFU.SIN R152, R63 ;  /* 0x0000003f00987308 */ /* 0x000fe20000000400 */
[C---:B--2---:R-:W-:Y:S01]  /*34d0*/  FMUL.FTZ R140, R139.reuse, R140 ;  /* 0x0000008c8b8c7220 */ /* 0x044fe20000410000 */
[----:B------:R-:W-:Y:S01]  /*34e0*/  FMUL.FTZ R139, R139, R64 ;  /* 0x000000408b8b7220 */ /* 0x000fe20000410000 */
[----:B------:R-:W-:-:S05]  /*34f0*/  LEA R159, R159, R118, 0x3 ;  /* 0x000000769f9f7211 */ /* 0x000fca00078e18ff */
[----:B------:R0:W-:Y:S01]  /*3500*/  MUFU.COS R153, R63 ;  /* 0x0000003f00997308 */ /* 0x0001e20000000000 */
[----:B---3--:R-:W-:-:S04]  /*3510*/  FMUL.FTZ R132, R60, R61 ;  /* 0x0000003d3c847220 */ /* 0x008fc80000410000 */
[----:B------:R-:W-:-:S03]  /*3520*/  FMUL.FTZ R64, R132, R139 ;  /* 0x0000008b84407220 */ /* 0x000fc60000410000 */
[----:B------:R-:W2:Y:S01]  /*3530*/  MUFU.SIN R133, R77 ;  /* 0x0000004d00857308 */ /* 0x000ea20000000400 */
[----:B0-----:R-:W-:-:S07]  /*3540*/  FMUL.FTZ R63, R46, R156 ;  /* 0x0000009c2e3f7220 */ /* 0x001fce0000410000 */
[----:B------:R-:W-:Y:S08]  /*3550*/  MUFU.SIN R150, R65 ;  /* 0x0000004100967308 */ /* 0x000ff00000000400 */
[----:B------:R0:W-:Y:S01]  /*3560*/  MUFU.COS R151, R65 ;  /* 0x0000004100977308 */ /* 0x0001e20000000000 */
[----:B--2---:R-:W-:Y:S01]  /*3570*/  FMUL.FTZ R133, R60, R133 ;  /* 0x000000853c857220 */ /* 0x004fe20000410000 */
[----:B------:R-:W-:-:S03]  /*3580*/  FMUL.FTZ R60, R43, R156 ;  /* 0x0000009c2b3c7220 */ /* 0x000fc60000410000 */
[C---:B------:R-:W-:Y:S01]  /*3590*/  FMUL.FTZ R61, R133.reuse, R139 ;  /* 0x0000008b853d7220 */ /* 0x040fe20000410000 */
[----:B------:R-:W-:Y:S02]  /*35a0*/  FFMA.FTZ R64, R133, R140, R64 ;  /* 0x0000008c85407223 */ /* 0x000fe40000010040 */
[----:B------:R-:W2:Y:S01]  /*35b0*/  MUFU.EX2 R63, R63 ;  /* 0x0000003f003f7308 */ /* 0x000ea20000000800 */
[----:B0-----:R-:W-:-:S07]  /*35c0*/  FMUL.FTZ R65, R47, R156 ;  /* 0x0000009c2f417220 */ /* 0x001fce0000410000 */
[----:B------:R-:W0:Y:S08]  /*35d0*/  MUFU.EX2 R65, R65 ;  /* 0x0000004100417308 */ /* 0x000e300000000800 */
[----:B------:R-:W-:Y:S01]  /*35e0*/  MUFU.SIN R148, R67 ;  /* 0x0000004300947308 */ /* 0x000fe20000000400 */
[C---:B--2---:R-:W-:Y:S01]  /*35f0*/  FMUL.FTZ R137, R63.reuse, R66 ;  /* 0x000000423f897220 */ /* 0x044fe20000410000 */
        /* <DEDUP_REMOVED lines=11> */
[----:B--2---:R-:W-:Y:S01]  /*36b0*/  FMUL.FTZ R67, R44, R156 ;  /* 0x0000009c2c437220 */ /* 0x004fe20000410000 */
[----:B------:R-:W-:Y:S01]  /*36c0*/  FMUL.FTZ R68, R135, R66 ;  /* 0x0000004287447220 */ /* 0x000fe20000410000 */
[----:B------:R-:W-:-:S03]  /*36d0*/  FMUL.FTZ R64, R35, UR44 ;  /* 0x0000002c23407c20 */ /* 0x000fc60008410000 */
[-C--:B------:R-:W-:Y:S01]  /*36e0*/  FFMA.FTZ R68, R136, R65.reuse, R68 ;  /* 0x0000004188447223 */ /* 0x080fe20000010044 */
[----:B------:R-:W-:Y:S01]  /*36f0*/  FMUL.RZ R167, R64, 0.15915493667125701904 ;  /* 0x3e22f98340a77820 */ /* 0x000fe2000040c000 */
[----:B------:R-:W0:Y:S08]  /*3700*/  MUFU.EX2 R67, R67 ;  /* 0x0000004300437308 */ /* 0x000e300000000800 */
[----:B------:R2:W-:Y:S08]  /*3710*/  MUFU.COS R147, R69 ;  /* 0x0000004500937308 */ /* 0x0005f00000000000 */
[----:B------:R-:W3:Y:S01]  /*3720*/  MUFU.EX2 R62, R62 ;  /* 0x0000003e003e7308 */ /* 0x000ee20000000800 */
[----:B--2---:R-:W-:Y:S01]  /*3730*/  FMUL.FTZ R69, R45, R156 ;  /* 0x0000009c2d457220 */ /* 0x004fe20000410000 */
[C---:B0-----:R-:W-:Y:S01]  /*3740*/  FMUL.FTZ R134, R67.reuse, R134 ;  /* 0x0000008643867220 */ /* 0x041fe20000410000 */
[----:B------:R-:W-:Y:S01]  /*3750*/  FMUL.FTZ R131, R67, R70 ;  /* 0x0000004643837220 */ /* 0x000fe20000410000 */
[----:B------:R-:W-:-:S04]  /*3760*/  FMUL.FTZ R67, R135, R65 ;  /* 0x0000004187437220 */ /* 0x000fc80000410000 */
[----:B------:R-:W0:Y:S01]  /*3770*/  MUFU.EX2 R69, R69 ;  /* 0x0000004500457308 */ /* 0x000e220000000800 */
[----:B------:R-:W-:-:S04]  /*3780*/  FFMA.FTZ R67, R136, R66, -R67 ;  /* 0x0000004288437223 */ /* 0x000fc80000010843 */
[----:B------:R-:W-:-:S03]  /*3790*/  FMUL.FTZ R65, R131, R67 ;  /* 0x0000004383417220 */ /* 0x000fc60000410000 */
[----:B------:R2:W4:Y:S01]  /*37a0*/  MUFU.EX2 R63, R61 ;  /* 0x0000003d003f7308 */ /* 0x0005220000000800 */
[----:B------:R-:W-:Y:S01]  /*37b0*/  FFMA.FTZ R65, R134, R68, R65 ;  /* 0x0000004486417223 */ /* 0x000fe20000010041 */
[C---:B---3--:R-:W-:Y:S01]  /*37c0*/  FMUL.FTZ R128, R62.reuse, R71 ;  /* 0x000000473e807220 */ /* 0x048fe20000410000 */
[----:B------:R-:W-:-:S05]  /*37d0*/  FMUL.FTZ R127, R62, R127 ;  /* 0x0000007f3e7f7220 */ /* 0x000fca0000410000 */
[----:B------:R-:W-:Y:S01]  /*37e0*/  MUFU.SIN R144, R75 ;  /* 0x0000004b00907308 */ /* 0x000fe20000000400 */
[----:B--2---:R-:W-:Y:S01]  /*37f0*/  FMUL.FTZ R61, R131, R68 ;  /* 0x00000044833d7220 */ /* 0x004fe20000410000 */
[C---:B0-----:R-:W-:Y:S01]  /*3800*/  FMUL.FTZ R129, R69.reuse, R72 ;  /* 0x0000004845817220 */ /* 0x041fe20000410000 */
[----:B------:R-:W-:Y:S02]  /*3810*/  FMUL.FTZ R130, R69, R130 ;  /* 0x0000008245827220 */ /* 0x000fe40000410000 */
[----:B------:R-:W-:Y:S01]  /*3820*/  FFMA.FTZ R67, R134, R67, -R61 ;  /* 0x0000004386437223 */ /* 0x000fe2000001083d */
[----:B------:R-:W-:Y:S02]  /*3830*/  IMAD R61, R119, 0x3, R123 ;  /* 0x00000003773d7824 */ /* 0x000fe400078e027b */
[----:B------:R0:W-:Y:S01]  /*3840*/  MUFU.COS R145, R75 ;  /* 0x0000004b00917308 */ /* 0x0001e20000000000 */
[C---:B----4-:R-:W-:Y:S01]  /*3850*/  FMUL.FTZ R124, R63.reuse, R124 ;  /* 0x0000007c3f7c7220 */ /* 0x050fe20000410000 */
[----:B------:R-:W-:Y:S01]  /*3860*/  FMUL.FTZ R123, R63, R74 ;  /* 0x0000004a3f7b7220 */ /* 0x000fe20000410000 */
[C---:B------:R-:W-:Y:S01]  /*3870*/  FMUL.FTZ R63, R129.reuse, R65 ;  /* 0x00000041813f7220 */ /* 0x040fe20000410000 */
[----:B------:R-:W-:Y:S01]  /*3880*/  FMUL.FTZ R62, R129, R67 ;  /* 0x00000043813e7220 */ /* 0x000fe20000410000 */
[----:B------:R-:W-:-:S02]  /*3890*/  LEA R157, R61, R118, 0x4 ;  /* 0x000000763d9d7211 */ /* 0x000fc400078e20ff */
[C---:B------:R-:W-:Y:S01]  /*38a0*/  FFMA.FTZ R164, R130.reuse, R67, -R63 ;  /* 0x0000004382a47223 */ /* 0x040fe2000001083f */
[----:B------:R-:W2:Y:S01]  /*38b0*/  MUFU.EX2 R60, R60 ;  /* 0x0000003c003c7308 */ /* 0x000ea20000000800 */
[----:B0-----:R-:W-:Y:S01]  /*38c0*/  MOV R75, UR17 ;  /* 0x00000011004b7c02 */ /* 0x001fe20008000f00 */
[----:B------:R-:W-:Y:S01]  /*38d0*/  FFMA.FTZ R166, R130, R65, R62 ;  /* 0x0000004182a67223 */ /* 0x000fe2000001003e */
[----:B------:R-:W-:Y:S01]  /*38e0*/  LDS.128 R68, [R157+0x10] ;  /* 0x000010009d447984 */ /* 0x000fe20000000c00 */
[----:B------:R-:W-:Y:S01]  /*38f0*/  MOV R61, UR17 ;  /* 0x00000011003d7c02 */ /* 0x000fe20008000f00 */
[-C--:B------:R-:W-:Y:S01]  /*3900*/  FMUL.FTZ R63, R38, R156.reuse ;  /* 0x0000009c263f7220 */ /* 0x080fe20000410000 */
[----:B------:R-:W-:Y:S01]  /*3910*/  ISETP.LT.OR P2, PT, R75, 0x2, P0 ;  /* 0x000000024b00780c */ /* 0x000fe20000741670 */
[----:B------:R-:W0:Y:S01]  /*3920*/  LDS.128 R64, [R157] ;  /* 0x000000009d407984 */ /* 0x000e220000000c00 */
[----:B------:R-:W-:Y:S03]  /*3930*/  MUFU.EX2 R162, R162 ;  /* 0x000000a200a27308 */ /* 0x000fe60000000800 */
[----:B-1----:R-:W-:Y:S05]  /*3940*/  LDS.128 R76, [R157+0x30] ;  /* 0x000030009d4c7984 */ /* 0x002fea0000000c00 */
[----:B------:R-:W-:Y:S01]  /*3950*/  MUFU.SIN R165, R167 ;  /* 0x000000a700a57308 */ /* 0x000fe20000000400 */
[C---:B--2---:R-:W-:Y:S01]  /*3960*/  FMUL.FTZ R126, R60.reuse, R73 ;  /* 0x000000493c7e7220 */ /* 0x044fe20000410000 */
[----:B------:R-:W-:Y:S01]  /*3970*/  FMUL.FTZ R125, R60, R125 ;  /* 0x0000007d3c7d7220 */ /* 0x000fe20000410000 */
[----:B------:R-:W1:Y:S01]  /*3980*/  @!P2 LDC R142, c[0x0][0x21c] ;  /* 0x00008700ff8eab82 */ /* 0x000e620000000800 */
[----:B------:R-:W2:Y:S01]  /*3990*/  LDS.128 R72, [R157+0x20] ;  /* 0x000020009d487984 */ /* 0x000ea20000000c00 */
[----:B------:R-:W-:Y:S01]  /*39a0*/  @!P2 IADD3 R61, R61, -0x2, RZ ;  /* 0xfffffffe3d3da810 */ /* 0x000fe20007ffe0ff */
[----:B------:R-:W-:-:S02]  /*39b0*/  FMUL.FTZ R60, R41, R156 ;  /* 0x0000009c293c7220 */ /* 0x000fc40000410000 */
[----:B------:R-:W-:Y:S01]  /*39c0*/  STS.128 [R141+0x1080], R80 ;  /* 0x001080508d007388 */ /* 0x000fe20000000c00 */
[----:B------:R3:W-:Y:S03]  /*39d0*/  MUFU.EX2 R160, R63 ;  /* 0x0000003f00a07308 */ /* 0x0007e60000000800 */
[----:B------:R-:W-:Y:S04]  /*39e0*/  STS.128 [R141+0x1280], R84 ;  /* 0x001280548d007388 */ /* 0x000fe80000000c00 */
[----:B------:R-:W-:Y:S01]  /*39f0*/  STS.128 [R141+0x1480], R88 ;  /* 0x001480588d007388 */ /* 0x000fe20000000c00 */
[----:B------:R4:W0:Y:S01]  /*3a00*/  MUFU.EX2 R158, R60 ;  /* 0x0000003c009e7308 */ /* 0x0008220000000800 */
[----:B------:R-:W-:Y:S01]  /*3a10*/  FMUL.FTZ R169, R127, R166 ;  /* 0x000000a67fa97220 */ /* 0x000fe20000410000 */
[----:B---3--:R-:W-:Y:S01]  /*3a20*/  CS2R R62, SRZ ;  /* 0x00000000003e7805 */ /* 0x008fe2000001ff00 */
[----:B------:R3:W-:Y:S01]  /*3a30*/  STS.128 [R141+0x1680], R92 ;  /* 0x0016805c8d007388 */ /* 0x0007e20000000c00 */
[----:B------:R-:W-:-:S03]  /*3a40*/  NOP ;  /* 0x0000000000007918 */ /* 0x000fc60000000000 */
[----:B------:R-:W2:Y:S01]  /*3a50*/  LDS.128 R80, [R157+0x1080] ;  /* 0x001080009d507984 */ /* 0x000ea20000000c00 */
[----:B-1----:R-:W-:Y:S01]  /*3a60*/  @!P2 IMAD R142, R61, R142, UR7 ;  /* 0x000000073d8eae24 */ /* 0x002fe2000f8e028e */
[----:B------:R-:W-:Y:S01]  /*3a70*/  MOV R61, RZ ;  /* 0x000000ff003d7202 */ /* 0x000fe20000000f00 */
[----:B------:R-:W-:Y:S01]  /*3a80*/  FMUL.FTZ R171, R127, R164 ;  /* 0x000000a47fab7220 */ /* 0x000fe20000410000 */
[----:B------:R-:W1:Y:S01]  /*3a90*/  LDS.128 R84, [R157+0x1090] ;  /* 0x001090009d547984 */ /* 0x000e620000000c00 */
[----:B----4-:R-:W-:Y:S01]  /*3aa0*/  MOV R60, 0x3f800000 ;  /* 0x3f800000003c7802 */ /* 0x010fe20000000f00 */
[----:B------:R-:W-:Y:S01]  /*3ab0*/  @!P2 IMAD.WIDE R142, R142, R143, UR22 ;  /* 0x000000168e8eae25 */ /* 0x000fe2000f8e028f */
[----:B------:R-:W-:Y:S01]  /*3ac0*/  MUFU.COS R167, R167 ;  /* 0x000000a700a77308 */ /* 0x000fe20000000000 */
[----:B------:R-:W4:Y:S02]  /*3ad0*/  LDS.128 R88, [R157+0x10a0] ;  /* 0x0010a0009d587984 */ /* 0x000f240000000c00 */
[----:B---3--:R-:W-:-:S02]  /*3ae0*/  FMUL.FTZ R141, R37, R156 ;  /* 0x0000009c258d7220 */ /* 0x008fc40000410000 */
[----:B------:R-:W3:Y:S01]  /*3af0*/  LDS.128 R92, [R157+0x10b0] ;  /* 0x0010b0009d5c7984 */ /* 0x000ee20000000c00 */
[C---:B------:R-:W-:Y:S01]  /*3b00*/  FFMA.FTZ R169, R128.reuse, R164, -R169 ;  /* 0x000000a480a97223 */ /* 0x040fe200000108a9 */
[----:B------:R-:W-:Y:S01]  /*3b10*/  FMUL.FTZ R156, R35, R156 ;  /* 0x0000009c239c7220 */ /* 0x000fe20000410000 */
[----:B------:R-:W-:Y:S01]  /*3b20*/  FFMA.FTZ R171, R128, R166, R171 ;  /* 0x000000a680ab7223 */ /* 0x000fe200000100ab */
[----:B------:R2:W-:Y:S01]  /*3b30*/  STS.64 [R159+0x6b60], R132 ;  /* 0x006b60849f007388 */ /* 0x0005e20000000a00 */
[----:B------:R-:W2:Y:S01]  /*3b40*/  MUFU.EX2 R141, R141 ;  /* 0x0000008d008d7308 */ /* 0x000ea20000000800 */
[----:B------:R-:W-:Y:S01]  /*3b50*/  BAR.SYNC.DEFER_BLOCKING 0x0 ;  /* 0x0000000000007b1d */ /* 0x000fe20000010000 */
[----:B0-----:R-:W-:-:S06]  /*3b60*/  FMUL.FTZ R155, R158, R155 ;  /* 0x0000009b9e9b7220 */ /* 0x001fcc0000410000 */
[----:B------:R-:W-:Y:S01]  /*3b70*/  MUFU.EX2 R156, R156 ;  /* 0x0000009c009c7308 */ /* 0x000fe20000000800 */
[----:B------:R-:W-:Y:S01]  /*3b80*/  FMUL.FTZ R154, R158, R154 ;  /* 0x0000009a9e9a7220 */ /* 0x000fe20000410000 */
[----:B------:R-:W-:-:S06]  /*3b90*/  FMUL.FTZ R149, R162, R149 ;  /* 0x00000095a2957220 */ /* 0x000fcc0000410000 */
[----:B------:R-:W0:Y:S01]  /*3ba0*/  MUFU.EX2 R161, R161 ;  /* 0x000000a100a17308 */ /* 0x000e220000000800 */
[----:B------:R1:W5:Y:S01]  /*3bb0*/  @!P2 LDG.E.128 R60, desc[UR20][R142.64] ;  /* 0x000000148e3ca981 */ /* 0x000362000c1e1d00 */
[----:B------:R-:W-:-:S06]  /*3bc0*/  FMUL.FTZ R148, R162, R148 ;  /* 0x00000094a2947220 */ /* 0x000fcc0000410000 */
[----:B------:R-:W4:Y:S01]  /*3bd0*/  MUFU.EX2 R163, R163 ;  /* 0x000000a300a37308 */ /* 0x000f220000000800 */
[C---:B--2---:R-:W-:Y:S01]  /*3be0*/  FMUL.FTZ R147, R141.reuse, R147 ;  /* 0x000000938d937220 */ /* 0x044fe20000410000 */
[----:B------:R-:W-:Y:S01]  /*3bf0*/  FMUL.FTZ R146, R141, R146 ;  /* 0x000000928d927220 */ /* 0x000fe20000410000 */
[C---:B------:R-:W-:Y:S01]  /*3c00*/  FMUL.FTZ R153, R160.reuse, R153 ;  /* 0x00000099a0997220 */ /* 0x040fe20000410000 */
[----:B------:R-:W-:Y:S01]  /*3c10*/  FMUL.FTZ R152, R160, R152 ;  /* 0x00000098a0987220 */ /* 0x000fe20000410000 */
[----:B------:R-:W-:Y:S02]  /*3c20*/  HADD2.F32 R141, -RZ, R64.H0_H0 ;  /* 0x20000040ff8d7230 */ /* 0x000fe40000004100 */
[----:B0-----:R-:W-:Y:S01]  /*3c30*/  FMUL.FTZ R151, R161, R151 ;  /* 0x00000097a1977220 */ /* 0x001fe20000410000 */
[----:B------:R-:W-:Y:S02]  /*3c40*/  HADD2.F32 R159, -RZ, R56.H0_H0 ;  /* 0x20000038ff9f7230 */ /* 0x000fe40000004100 */
[C---:B-1----:R-:W-:Y:S01]  /*3c50*/  FMUL.FTZ R142, R125.reuse, R169 ;  /* 0x000000a97d8e7220 */ /* 0x042fe20000410000 */
[----:B------:R-:W-:Y:S01]  /*3c60*/  FMUL.FTZ R143, R125, R171 ;  /* 0x000000ab7d8f7220 */ /* 0x000fe20000410000 */
[----:B------:R-:W-:Y:S01]  /*3c70*/  FMUL.FTZ R186, R48, R141 ;  /* 0x0000008d30ba7220 */ /* 0x000fe20000410000 */
[----:B------:R-:W-:Y:S01]  /*3c80*/  FMUL.FTZ R150, R161, R150 ;  /* 0x00000096a1967220 */ /* 0x000fe20000410000 */
[C---:B------:R-:W-:Y:S01]  /*3c90*/  FFMA.FTZ R142, R126.reuse, R171, R142 ;  /* 0x000000ab7e8e7223 */ /* 0x040fe2000001008e */
[----:B------:R-:W-:Y:S01]  /*3ca0*/  FFMA.FTZ R143, R126, R169, -R143 ;  /* 0x000000a97e8f7223 */ /* 0x000fe2000001088f */
[----:B------:R-:W-:Y:S01]  /*3cb0*/  FMUL.FTZ R186, R159, R186 ;  /* 0x000000ba9fba7220 */ /* 0x000fe20000410000 */
[----:B------:R-:W-:-:S02]  /*3cc0*/  HADD2.F32 R161, -RZ, R66.H1_H1 ;  /* 0x30000042ffa17230 */ /* 0x000fc40000004100 */
[C---:B------:R-:W-:Y:S01]  /*3cd0*/  FMUL.FTZ R158, R123.reuse, R142 ;  /* 0x0000008e7b9e7220 */ /* 0x040fe20000410000 */
[----:B------:R-:W-:Y:S01]  /*3ce0*/  FMUL.FTZ R157, R123, R143 ;  /* 0x0000008f7b9d7220 */ /* 0x000fe20000410000 */
[C---:B----4-:R-:W-:Y:S01]  /*3cf0*/  FMUL.FTZ R145, R163.reuse, R145 ;  /* 0x00000091a3917220 */ /* 0x050fe20000410000 */
[----:B------:R-:W-:Y:S01]  /*3d00*/  FMUL.FTZ R144, R163, R144 ;  /* 0x00000090a3907220 */ /* 0x000fe20000410000 */
[C---:B------:R-:W-:Y:S01]  /*3d10*/  FFMA.FTZ R158, R124.reuse, R143, -R158 ;  /* 0x0000008f7c9e7223 */ /* 0x040fe2000001089e */
[----:B------:R-:W-:Y:S01]  /*3d20*/  FFMA.FTZ R157, R124, R142, R157 ;  /* 0x0000008e7c9d7223 */ /* 0x000fe2000001009d */
[C---:B------:R-:W-:Y:S01]  /*3d30*/  FMUL.FTZ R142, R156.reuse, R165 ;  /* 0x000000a59c8e7220 */ /* 0x040fe20000410000 */
[----:B------:R-:W-:Y:S01]  /*3d40*/  FMUL.FTZ R143, R156, R167 ;  /* 0x000000a79c8f7220 */ /* 0x000fe20000410000 */
[C---:B------:R-:W-:Y:S01]  /*3d50*/  FMUL.FTZ R162, R154.reuse, R158 ;  /* 0x0000009e9aa27220 */ /* 0x040fe20000410000 */
[----:B------:R-:W-:Y:S01]  /*3d60*/  FMUL.FTZ R160, R154, R157 ;  /* 0x0000009d9aa07220 */ /* 0x000fe20000410000 */
[----:B------:R-:W-:-:S02]  /*3d70*/  HADD2.F32 R156, -RZ, R65.H0_H0 ;  /* 0x20000041ff9c7230 */ /* 0x000fc40000004100 */
[----:B------:R-:W-:Y:S01]  /*3d80*/  FMUL.FTZ R189, R46, R161 ;  /* 0x000000a12ebd7220 */ /* 0x000fe20000410000 */
[C---:B------:R-:W-:Y:S01]  /*3d90*/  FFMA.FTZ R165, R155.reuse, R157, R162 ;  /* 0x0000009d9ba57223 */ /* 0x040fe200000100a2 */
[----:B------:R-:W-:Y:S02]  /*3da0*/  HADD2.F32 R157, -RZ, R64.H1_H1 ;  /* 0x30000040ff9d7230 */ /* 0x000fe40000004100 */
[----:B------:R-:W-:Y:S01]  /*3db0*/  FFMA.FTZ R164, R155, R158, -R160 ;  /* 0x0000009e9ba47223 */ /* 0x000fe200000108a0 */
[----:B------:R-:W-:Y:S02]  /*3dc0*/  HADD2.F32 R158, -RZ, R65.H1_H1 ;  /* 0x30000041ff9e7230 */ /* 0x000fe40000004100 */
[C---:B------:R-:W-:Y:S01]  /*3dd0*/  FMUL.FTZ R184, R49.reuse, R156 ;  /* 0x0000009c31b87220 */ /* 0x040fe20000410000 */
[----:B------:R-:W-:Y:S02]  /*3de0*/  HADD2.F32 R65, -RZ, R56.H1_H1 ;  /* 0x30000038ff417230 */ /* 0x000fe40000004100 */
[----:B------:R-:W-:Y:S01]  /*3df0*/  FMUL.FTZ R185, R48, R157 ;  /* 0x0000009d30b97220 */ /* 0x000fe20000410000 */
[----:B------:R-:W-:Y:S01]  /*3e00*/  FMUL.FTZ R64, R186, R139 ;  /* 0x0000008bba407220 */ /* 0x000fe20000410000 */
[----:B------:R-:W-:Y:S01]  /*3e10*/  FMUL.FTZ R182, R49, R158 ;  /* 0x0000009e31b67220 */ /* 0x000fe20000410000 */
[----:B------:R-:W-:-:S02]  /*3e20*/  HADD2.F32 R160, -RZ, R67.H0_H0 ;  /* 0x20000043ffa07230 */ /* 0x000fc40000004100 */
[----:B------:R-:W-:Y:S01]  /*3e30*/  FMUL.FTZ R185, R159, R185 ;  /* 0x000000b99fb97220 */ /* 0x000fe20000410000 */
[C---:B------:R-:W-:Y:S01]  /*3e40*/  FMUL.FTZ R184, R65.reuse, R184 ;  /* 0x000000b841b87220 */ /* 0x040fe20000410000 */
[----:B------:R-:W-:Y:S01]  /*3e50*/  FMUL.FTZ R182, R65, R182 ;  /* 0x000000b641b67220 */ /* 0x000fe20000410000 */
[----:B------:R-:W-:Y:S02]  /*3e60*/  HADD2.F32 R159, -RZ, R66.H0_H0 ;  /* 0x20000042ff9f7230 */ /* 0x000fe40000004100 */
[C---:B------:R-:W-:Y:S01]  /*3e70*/  FMUL.FTZ R65, R185.reuse, R139 ;  /* 0x0000008bb9417220 */ /* 0x040fe20000410000 */
[-C--:B------:R-:W-:Y:S01]  /*3e80*/  FFMA.FTZ R163, R185, R140.reuse, R64 ;  /* 0x0000008cb9a37223 */ /* 0x080fe20000010040 */
[----:B------:R-:W-:Y:S02]  /*3e90*/  HADD2.F32 R162, -RZ, R67.H1_H1 ;  /* 0x30000043ffa27230 */ /* 0x000fe40000004100 */
[----:B------:R-:W-:Y:S01]  /*3ea0*/  FMUL.FTZ R166, R152, R165 ;  /* 0x000000a598a67220 */ /* 0x000fe20000410000 */
[----:B------:R-:W-:Y:S01]  /*3eb0*/  FFMA.FTZ R65, R186, R140, -R65 ;  /* 0x0000008cba417223 */ /* 0x000fe20000010841 */
[----:B------:R-:W-:Y:S01]  /*3ec0*/  FADD.FTZ R163, R182, R163 ;  /* 0x000000a3b6a37221 */ /* 0x000fe20000010000 */
[----:B------:R-:W-:-:S02]  /*3ed0*/  HADD2.F32 R66, -RZ, R57.H0_H0 ;  /* 0x20000039ff427230 */ /* 0x000fc40000004100 */
[----:B------:R-:W-:Y:S01]  /*3ee0*/  FMUL.FTZ R190, R46, R159 ;  /* 0x0000009f2ebe7220 */ /* 0x000fe20000410000 */
[----:B------:R-:W-:Y:S01]  /*3ef0*/  FADD.FTZ R65, R184, R65 ;  /* 0x00000041b8417221 */ /* 0x000fe20000010000 */
[----:B------:R-:W-:Y:S01]  /*3f00*/  FMUL.FTZ R67, R137, R163 ;  /* 0x000000a389437220 */ /* 0x000fe20000410000 */
[----:B------:R-:W-:Y:S01]  /*3f10*/  FMUL.FTZ R187, R47, R162 ;  /* 0x000000a22fbb7220 */ /* 0x000fe20000410000 */
[----:B------:R-:W-:Y:S01]  /*3f20*/  FMUL.FTZ R190, R66, R190 ;  /* 0x000000be42be7220 */ /* 0x000fe20000410000 */
[-C--:B------:R-:W-:Y:S01]  /*3f30*/  FMUL.FTZ R64, R137, R65.reuse ;  /* 0x0000004189407220 */ /* 0x080fe20000410000 */
[----:B------:R-:W-:Y:S01]  /*3f40*/  FFMA.FTZ R67, R138, R65, -R67 ;  /* 0x000000418a437223 */ /* 0x000fe20000010843 */
[----:B------:R-:W-:Y:S01]  /*3f50*/  FMUL.FTZ R189, R66, R189 ;  /* 0x000000bd42bd7220 */ /* 0x000fe20000410000 */
[----:B------:R-:W-:Y:S01]  /*3f60*/  FMUL.FTZ R188, R47, R160 ;  /* 0x000000a02fbc7220 */ /* 0x000fe20000410000 */
[----:B------:R-:W-:Y:S01]  /*3f70*/  FFMA.FTZ R64, R138, R163, R64 ;  /* 0x000000a38a407223 */ /* 0x000fe20000010040 */
[----:B------:R-:W-:Y:S01]  /*3f80*/  FADD.FTZ R67, R190, R67 ;  /* 0x00000043be437221 */ /* 0x000fe20000010000 */
[----:B------:R-:W-:-:S02]  /*3f90*/  HADD2.F32 R163, -RZ, R57.H1_H1 ;  /* 0x30000039ffa37230 */ /* 0x000fc40000004100 */
[-C--:B------:R-:W-:Y:S01]  /*3fa0*/  FFMA.FTZ R171, R153, R164.reuse, -R166 ;  /* 0x000000a499ab7223 */ /* 0x080fe200000108a6 */
[----:B------:R-:W-:Y:S01]  /*3fb0*/  FADD.FTZ R64, R189, R64 ;  /* 0x00000040bd407221 */ /* 0x000fe20000010000 */
[----:B------:R-:W-:Y:S01]  /*3fc0*/  FMUL.FTZ R65, R135, R67 ;  /* 0x0000004387417220 */ /* 0x000fe20000410000 */
[----:B------:R-:W-:Y:S01]  /*3fd0*/  FMUL.FTZ R164, R152, R164 ;  /* 0x000000a498a47220 */ /* 0x000fe20000410000 */
[----:B------:R-:W-:Y:S01]  /*3fe0*/  FMUL.FTZ R187, R163, R187 ;  /* 0x000000bba3bb7220 */ /* 0x000fe20000410000 */
[-C--:B------:R-:W-:Y:S01]  /*3ff0*/  FMUL.FTZ R66, R135, R64.reuse ;  /* 0x0000004087427220 */ /* 0x080fe20000410000 */
[C---:B------:R-:W-:Y:S01]  /*4000*/  FFMA.FTZ R64, R136.reuse, R64, R65 ;  /* 0x0000004088407223 */ /* 0x040fe20000010041 */
[----:B------:R-:W-:Y:S01]  /*4010*/  FMUL.FTZ R188, R163, R188 ;  /* 0x000000bca3bc7220 */ /* 0x000fe20000410000 */
[--C-:B------:R-:W-:Y:S02]  /*4020*/  HADD2.F32 R163, -RZ, R68.reuse.H0_H0 ;  /* 0x20000044ffa37230 */ /* 0x100fe40000004100 */
[----:B------:R-:W-:Y:S01]  /*4030*/  FFMA.FTZ R67, R136, R67, -R66 ;  /* 0x0000004388437223 */ /* 0x000fe20000010842 */
[----:B------:R-:W-:Y:S01]  /*4040*/  FADD.FTZ R64, R187, R64 ;  /* 0x00000040bb407221 */ /* 0x000fe20000010000 */
[----:B------:R-:W-:Y:S01]  /*4050*/  FFMA.FTZ R172, R153, R165, R164 ;  /* 0x000000a599ac7223 */ /* 0x000fe200000100a4 */
[----:B------:R-:W-:-:S02]  /*4060*/  HADD2.F32 R165, -RZ, R68.H1_H1 ;  /* 0x30000044ffa57230 */ /* 0x000fc40000004100 */
[----:B------:R-:W-:Y:S01]  /*4070*/  FADD.FTZ R67, R188, R67 ;  /* 0x00000043bc437221 */ /* 0x000fe20000010000 */
[----:B------:R-:W-:Y:S02]  /*4080*/  HADD2.F32 R66, -RZ, R58.H0_H0 ;  /* 0x2000003aff427230 */ /* 0x000fe40000004100 */
[C---:B------:R-:W-:Y:S01]  /*4090*/  FMUL.FTZ R65, R131.reuse, R64 ;  /* 0x0000004083417220 */ /* 0x040fe20000410000 */
[C---:B------:R-:W-:Y:S01]  /*40a0*/  FMUL.FTZ R192, R44.reuse, R163 ;  /* 0x000000a32cc07220 */ /* 0x040fe20000410000 */
        /* <DEDUP_REMOVED lines=43> */
[----:B------:R-:W-:Y:S01]  /*4360*/  FFMA.FTZ R64, R126, R64, R67 ;  /* 0x000000407e407223 */ /* 0x000fe20000010043 */
[-C--:B------:R-:W-:Y:S01]  /*4370*/  FFMA.FTZ R68, R151, R171.reuse, -R68 ;  /* 0x000000ab97447223 */ /* 0x080fe20000010844 */
[----:B------:R-:W-:Y:S01]  /*4380*/  FMUL.FTZ R70, R150, R171 ;  /* 0x000000ab96467220 */ /* 0x000fe20000410000 */
        /* <DEDUP_REMOVED lines=67> */
[C---:B------:R-:W-:Y:S01]  /*47c0*/  FMUL.FTZ R228, R36.reuse, R179 ;  /* 0x000000b324e47220 */ /* 0x040fe20000410000 */
[----:B------:R-:W-:Y:S01]  /*47d0*/  FMUL.FTZ R229, R36, R75 ;  /* 0x0000004b24e57220 */ /* 0x000fe20000410000 */
[----:B------:R-:W-:Y:S01]  /*47e0*/  FFMA.FTZ R65, R149, R65, R70 ;  /* 0x0000004195417223 */ /* 0x000fe20000010046 */
[----:B------:R-:W-:-:S02]  /*47f0*/  HADD2.F32 R76, -RZ, R77.H0_H0 ;  /* 0x2000004dff4c7230 */ /* 0x000fc40000004100 */
[C---:B------:R-:W-:Y:S01]  /*4800*/  FMUL.FTZ R228, R66.reuse, R228 ;  /* 0x000000e442e47220 */ /* 0x040fe20000410000 */
[----:B------:R-:W-:Y:S01]  /*4810*/  FMUL.FTZ R229, R66, R229 ;  /* 0x000000e542e57220 */ /* 0x000fe20000410000 */
[----:B------:R-:W-:Y:S02]  /*4820*/  HADD2.F32 R178, -RZ, R77.H1_H1 ;  /* 0x3000004dffb27230 */ /* 0x000fe40000004100 */
[----:B------:R-:W-:Y:S01]  /*4830*/  FMUL.FTZ R66, R146, R67 ;  /* 0x0000004392427220 */ /* 0x000fe20000410000 */
[----:B------:R-:W-:Y:S01]  /*4840*/  FADD.FTZ R65, R228, R65 ;  /* 0x00000041e4417221 */ /* 0x000fe20000010000 */
[----:B------:R-:W-:Y:S01]  /*4850*/  FADD.FTZ R68, R229, R68 ;  /* 0x00000044e5447221 */ /* 0x000fe20000010000 */
[----:B------:R-:W-:Y:S02]  /*4860*/  HADD2.F32 R71, -RZ, R54.H1_H1 ;  /* 0x30000036ff477230 */ /* 0x000fe40000004100 */
[C---:B------:R-:W-:Y:S01]  /*4870*/  FMUL.FTZ R204, R37.reuse, R76 ;  /* 0x0000004c25cc7220 */ /* 0x040fe20000410000 */
[C---:B------:R-:W-:Y:S01]  /*4880*/  FMUL.FTZ R69, R146.reuse, R65 ;  /* 0x0000004192457220 */ /* 0x040fe20000410000 */
[----:B------:R-:W-:Y:S01]  /*4890*/  FMUL.FTZ R203, R37, R178 ;  /* 0x000000b225cb7220 */ /* 0x000fe20000410000 */
[----:B------:R-:W-:Y:S01]  /*48a0*/  FMUL.FTZ R70, R146, R68 ;  /* 0x0000004492467220 */ /* 0x000fe20000410000 */
[----:B------:R-:W-:Y:S01]  /*48b0*/  FMUL.FTZ R204, R71, R204 ;  /* 0x000000cc47cc7220 */ /* 0x000fe20000410000 */
[----:B------:R-:W-:Y:S01]  /*48c0*/  FFMA.FTZ R69, R147, R68, -R69 ;  /* 0x0000004493457223 */ /* 0x000fe20000010845 */
[----:B------:R-:W-:Y:S01]  /*48d0*/  FMUL.FTZ R203, R71, R203 ;  /* 0x000000cb47cb7220 */ /* 0x000fe20000410000 */
[C---:B------:R-:W-:Y:S01]  /*48e0*/  FFMA.FTZ R70, R147.reuse, R65, R70 ;  /* 0x0000004193467223 */ /* 0x040fe20000010046 */
[----:B------:R-:W-:Y:S01]  /*48f0*/  FFMA.FTZ R66, R147, R64, -R66 ;  /* 0x0000004093427223 */ /* 0x000fe20000010842 */
[----:B------:R-:W-:-:S02]  /*4900*/  HADD2.F32 R77, -RZ, R78.H1_H1 ;  /* 0x3000004eff4d7230 */ /* 0x000fc40000004100 */
[----:B------:R-:W-:Y:S01]  /*4910*/  FMUL.FTZ R64, R146, R64 ;  /* 0x0000004092407220 */ /* 0x000fe20000410000 */
[----:B------:R-:W-:Y:S01]  /*4920*/  FADD.FTZ R69, R204, R69 ;  /* 0x00000045cc457221 */ /* 0x000fe20000010000 */
[----:B------:R-:W-:Y:S02]  /*4930*/  HADD2.F32 R183, -RZ, R78.H0_H0 ;  /* 0x2000004effb77230 */ /* 0x000fe40000004100 */
[----:B------:R-:W-:Y:S01]  /*4940*/  FADD.FTZ R70, R203, R70 ;  /* 0x00000046cb467221 */ /* 0x000fe20000010000 */
[----:B------:R-:W-:Y:S02]  /*4950*/  HADD2.F32 R181, -RZ, R55.H0_H0 ;  /* 0x20000037ffb57230 */ /* 0x000fe40000004100 */
[----:B------:R-:W-:Y:S01]  /*4960*/  FFMA.FTZ R67, R147, R67, R64 ;  /* 0x0000004393437223 */ /* 0x000fe20000010040 */
[----:B------:R-:W-:Y:S01]  /*4970*/  FMUL.FTZ R65, R144, R69 ;  /* 0x0000004590417220 */ /* 0x000fe20000410000 */
[C---:B------:R-:W-:Y:S01]  /*4980*/  FMUL.FTZ R196, R34.reuse, R77 ;  /* 0x0000004d22c47220 */ /* 0x040fe20000410000 */
[----:B------:R-:W-:Y:S01]  /*4990*/  FMUL.FTZ R64, R34, R183 ;  /* 0x000000b722407220 */ /* 0x000fe20000410000 */
[CC--:B------:R-:W-:Y:S01]  /*49a0*/  FMUL.FTZ R68, R144.reuse, R70.reuse ;  /* 0x0000004690447220 */ /* 0x0c0fe20000410000 */
[----:B------:R-:W-:Y:S01]  /*49b0*/  FFMA.FTZ R65, R145, R70, R65 ;  /* 0x0000004691417223 */ /* 0x000fe20000010041 */
[C---:B------:R-:W-:Y:S01]  /*49c0*/  FMUL.FTZ R196, R181.reuse, R196 ;  /* 0x000000c4b5c47220 */ /* 0x040fe20000410000 */
[----:B------:R-:W-:Y:S01]  /*49d0*/  FMUL.FTZ R195, R181, R64 ;  /* 0x00000040b5c37220 */ /* 0x000fe20000410000 */
[----:B------:R-:W-:Y:S01]  /*49e0*/  FFMA.FTZ R72, R145, R69, -R68 ;  /* 0x0000004591487223 */ /* 0x000fe20000010844 */
[CC--:B------:R-:W-:Y:S01]  /*49f0*/  FMUL.FTZ R64, R144.reuse, R67.reuse ;  /* 0x0000004390407220 */ /* 0x0c0fe20000410000 */
[-C--:B------:R-:W-:Y:S01]  /*4a00*/  FMUL.FTZ R68, R144, R66.reuse ;  /* 0x0000004290447220 */ /* 0x080fe20000410000 */
[----:B------:R-:W-:Y:S01]  /*4a10*/  FADD.FTZ R65, R196, R65 ;  /* 0x00000041c4417221 */ /* 0x000fe20000010000 */
[----:B------:R-:W-:Y:S01]  /*4a20*/  ISETP.NE.AND P2, PT, R121, 0x3f, PT ;  /* 0x0000003f7900780c */ /* 0x000fe20003f45270 */
[C---:B------:R-:W-:Y:S01]  /*4a30*/  FFMA.FTZ R64, R145.reuse, R66, -R64 ;  /* 0x0000004291407223 */ /* 0x040fe20000010840 */
[----:B------:R-:W-:Y:S01]  /*4a40*/  FFMA.FTZ R66, R145, R67, R68 ;  /* 0x0000004391427223 */ /* 0x000fe20000010044 */
[----:B------:R-:W-:Y:S01]  /*4a50*/  FADD.FTZ R72, R195, R72 ;  /* 0x00000048c3487221 */ /* 0x000fe20000010000 */
[C---:B------:R-:W-:Y:S01]  /*4a60*/  FMUL.FTZ R68, R142.reuse, R65 ;  /* 0x000000418e447220 */ /* 0x040fe20000410000 */
[----:B------:R-:W-:Y:S01]  /*4a70*/  HADD2.F32 R78, -RZ, R79.H0_H0 ;  /* 0x2000004fff4e7230 */ /* 0x000fe20000004100 */
[----:B------:R-:W-:Y:S01]  /*4a80*/  BSSY B0, `(.L_x_11866) ;  /* 0x000003f000007945 */ /* 0x000fe20003800000 */
[-C--:B------:R-:W-:Y:S01]  /*4a90*/  FMUL.FTZ R70, R142, R72.reuse ;  /* 0x000000488e467220 */ /* 0x080fe20000410000 */
[----:B------:R-:W-:Y:S01]  /*4aa0*/  FFMA.FTZ R73, R143, R72, -R68 ;  /* 0x000000488f497223 */ /* 0x000fe20000010844 */
[----:B------:R-:W-:-:S02]  /*4ab0*/  HADD2.F32 R223, -RZ, R80.H0_H0 ;  /* 0x20000050ffdf7230 */ /* 0x000fc40000004100 */
[C---:B------:R-:W-:Y:S01]  /*4ac0*/  FMUL.FTZ R72, R142.reuse, R64 ;  /* 0x000000408e487220 */ /* 0x040fe20000410000 */
[----:B------:R-:W-:Y:S02]  /*4ad0*/  HADD2.F32 R217, -RZ, R80.H1_H1 ;  /* 0x30000050ffd97230 */ /* 0x000fe40000004100 */
[----:B------:R-:W-:Y:S01]  /*4ae0*/  FMUL.FTZ R67, R35, R78 ;  /* 0x0000004e23437220 */ /* 0x000fe20000410000 */
[----:B------:R-:W-:Y:S02]  /*4af0*/  HADD2.F32 R80, -RZ, R55.H1_H1 ;  /* 0x30000037ff507230 */ /* 0x000fe40000004100 */
[C---:B------:R-:W-:Y:S01]  /*4b00*/  FFMA.FTZ R222, R143.reuse, R65, R70 ;  /* 0x000000418fde7223 */ /* 0x040fe20000010046 */
[-C--:B------:R-:W-:Y:S01]  /*4b10*/  FFMA.FTZ R65, R143, R66.reuse, R72 ;  /* 0x000000428f417223 */ /* 0x080fe20000010048 */
[----:B------:R-:W-:Y:S01]  /*4b20*/  FMUL.FTZ R66, R142, R66 ;  /* 0x000000428e427220 */ /* 0x000fe20000410000 */
[----:B------:R-:W-:Y:S01]  /*4b30*/  @P2 LEA R72, R121, R118, 0x3 ;  /* 0x0000007679482211 */ /* 0x000fe200078e18ff */
[----:B------:R-:W-:Y:S01]  /*4b40*/  FMUL.FTZ R232, R80, R67 ;  /* 0x0000004350e87220 */ /* 0x000fe20000410000 */
[----:B------:R-:W-:-:S02]  /*4b50*/  HADD2.F32 R180, -RZ, R79.H1_H1 ;  /* 0x3000004fffb47230 */ /* 0x000fc40000004100 */
[----:B------:R-:W-:Y:S01]  /*4b60*/  FFMA.FTZ R64, R143, R64, -R66 ;  /* 0x000000408f407223 */ /* 0x000fe20000010842 */
[--C-:B------:R-:W-:Y:S02]  /*4b70*/  HADD2.F32 R218, -RZ, R81.reuse.H0_H0 ;  /* 0x20000051ffda7230 */ /* 0x100fe40000004100 */
[----:B------:R-:W-:Y:S01]  /*4b80*/  FADD.FTZ R66, R232, R73 ;  /* 0x00000049e8427221 */ /* 0x000fe20000010000 */
[----:B------:R-:W-:Y:S01]  /*4b90*/  HADD2.F32 R220, -RZ, R81.H1_H1 ;  /* 0x30000051ffdc7230 */ /* 0x000fe20000004100 */
[----:B------:R-:W0:Y:S01]  /*4ba0*/  @P2 LDS.64 R72, [R72+0x7b68] ;  /* 0x007b680048482984 */ /* 0x000e220000000a00 */
[----:B------:R-:W-:Y:S01]  /*4bb0*/  FMUL.FTZ R231, R35, R180 ;  /* 0x000000b423e77220 */ /* 0x000fe20000410000 */
[--C-:B------:R-:W-:Y:S01]  /*4bc0*/  HADD2.F32 R219, -RZ, R82.reuse.H0_H0 ;  /* 0x20000052ffdb7230 */ /* 0x100fe20000004100 */
[----:B------:R-:W-:Y:S01]  /*4bd0*/  LEA R79, R121, R118, 0x4 ;  /* 0x00000076794f7211 */ /* 0x000fe200078e20ff */
[----:B------:R-:W-:Y:S02]  /*4be0*/  HADD2.F32 R81, -RZ, R82.H1_H1 ;  /* 0x30000052ff517230 */ /* 0x000fe40000004100 */
[----:B------:R-:W-:Y:S01]  /*4bf0*/  FMUL.FTZ R231, R80, R231 ;  /* 0x000000e750e77220 */ /* 0x000fe20000410000 */
[----:B------:R-:W-:-:S02]  /*4c00*/  HADD2.F32 R82, -RZ, R83.H0_H0 ;  /* 0x20000053ff527230 */ /* 0x000fc40000004100 */
[----:B------:R-:W-:Y:S02]  /*4c10*/  HADD2.F32 R238, -RZ, R83.H1_H1 ;  /* 0x30000053ffee7230 */ /* 0x000fe40000004100 */
[----:B------:R-:W-:Y:S01]  /*4c20*/  FADD.FTZ R67, R231, R222 ;  /* 0x000000dee7437221 */ /* 0x000fe20000010000 */
        /* <DEDUP_REMOVED lines=16> */
[----:B---3--:R-:W-:-:S02]  /*4d30*/  HADD2.F32 R209, -RZ, R92.H0_H0 ;  /* 0x2000005cffd17230 */ /* 0x008fc40000004100 */
[----:B------:R-:W-:Y:S02]  /*4d40*/  HADD2.F32 R211, -RZ, R92.H1_H1 ;  /* 0x3000005cffd37230 */ /* 0x000fe40000004100 */
[--C-:B------:R-:W-:Y:S02]  /*4d50*/  HADD2.F32 R68, -RZ, R93.reuse.H0_H0 ;  /* 0x2000005dff447230 */ /* 0x100fe40000004100 */
[----:B------:R-:W-:Y:S02]  /*4d60*/  HADD2.F32 R212, -RZ, R93.H1_H1 ;  /* 0x3000005dffd47230 */ /* 0x000fe40000004100 */
[--C-:B------:R-:W-:Y:S02]  /*4d70*/  HADD2.F32 R213, -RZ, R94.reuse.H0_H0 ;  /* 0x2000005effd57230 */ /* 0x100fe40000004100 */
[----:B------:R-:W-:Y:S02]  /*4d80*/  HADD2.F32 R71, -RZ, R94.H1_H1 ;  /* 0x3000005eff477230 */ /* 0x000fe40000004100 */
[----:B------:R-:W-:-:S02]  /*4d90*/  HADD2.F32 R215, -RZ, R95.H0_H0 ;  /* 0x2000005fffd77230 */ /* 0x000fc40000004100 */
[----:B------:R-:W-:Y:S01]  /*4da0*/  HADD2.F32 R69, -RZ, R95.H1_H1 ;  /* 0x3000005fff457230 */ /* 0x000fe20000004100 */
[----:B0-----:R-:W-:Y:S06]  /*4db0*/  @P2 BRA `(.L_x_11867) ;  /* 0x00000000002c2947 */ /* 0x001fec0003800000 */
[----:B------:R-:W-:Y:S01]  /*4dc0*/  ISETP.NE.AND P2, PT, R17, UR17, PT ;  /* 0x0000001111007c0c */ /* 0x000fe2000bf45270 */
[----:B------:R-:W-:Y:S01]  /*4dd0*/  HFMA2.MMA R72, -RZ, RZ, 1.875, 0 ;  /* 0x3f800000ff487435 */ /* 0x000fe200000001ff */
[----:B------:R-:W-:-:S11]  /*4de0*/  MOV R73, RZ ;  /* 0x000000ff00497202 */ /* 0x000fd60000000f00 */
        /* <DEDUP_REMOVED lines=8> */
.L_x_11867:
[----:B------:R-:W-:Y:S05]  /*4e70*/  BSYNC B0 ;  /* 0x0000000000007941 */ /* 0x000fea0003800000 */
.L_x_11866:
        /* <DEDUP_REMOVED lines=12> */
[----:B------:R-:W-:Y:S01]  /*4f40*/  LOP3.LUT R230, R121, 0x1f, RZ, 0xc0, !PT ;  /* 0x0000001f79e67812 */ /* 0x000fe200078ec0ff */
        /* <DEDUP_REMOVED lines=46> */
[C---:B------:R-:W-:Y:S01]  /*5230*/  FFMA.FTZ R238, R236.reuse, R69, R71 ;  /* 0x00000045ecee7223 */ /* 0x040fe20000010047 */
[----:B------:R-:W-:-:S03]  /*5240*/  FFMA.FTZ R70, R236, R243, -R70 ;  /* 0x000000f3ec467223 */ /* 0x000fc60000010846 */
[----:B------:R-:W-:Y:S01]  /*5250*/  @P3 FADD.FTZ R237, R237, R238 ;  /* 0x000000eeeded3221 */ /* 0x000fe20000010000 */
[C---:B---3--:R-:W-:Y:S01]  /*5260*/  FMUL.FTZ R69, R68.reuse, R233 ;  /* 0x000000e944457220 */ /* 0x048fe20000410000 */
[----:B------:R-:W-:Y:S01]  /*5270*/  @P3 FADD.FTZ R235, R235, R70 ;  /* 0x00000046ebeb3221 */ /* 0x000fe20000010000 */
[-C--:B----4-:R-:W-:Y:S02]  /*5280*/  FMUL.FTZ R70, R68, R241.reuse ;  /* 0x000000f144467220 */ /* 0x090fe40000410000 */
[C---:B------:R-:W-:Y:S01]  /*5290*/  FFMA.FTZ R69, R236.reuse, R241, R69 ;  /* 0x000000f1ec457223 */ /* 0x040fe20000010045 */
[----:B------:R-:W1:Y:S01]  /*52a0*/  SHFL.UP PT, R245, R237, 0x2, RZ ;  /* 0x04400000edf57989 */ /* 0x000e6200000e00ff */
[----:B------:R-:W-:-:S03]  /*52b0*/  @P3 FFMA.FTZ R236, R236, R233, -R70 ;  /* 0x000000e9ecec3223 */ /* 0x000fc60000010846 */
[----:B------:R-:W2:Y:S01]  /*52c0*/  SHFL.UP PT, R243, R235, 0x2, RZ ;  /* 0x04400000ebf37989 */ /* 0x000ea200000e00ff */
[----:B------:R-:W-:Y:S02]  /*52d0*/  FSEL R68, R68, R69, !P3 ;  /* 0x0000004544447208 */ /* 0x000fe40005800000 */
[----:B------:R-:W-:Y:S01]  /*52e0*/  ISETP.GE.AND P3, PT, R119, 0x2, PT ;  /* 0x000000027700780c */ /* 0x000fe20003f66270 */
[----:B------:R-:W3:Y:S04]  /*52f0*/  SHFL.UP PT, R233, R236, 0x2, RZ ;  /* 0x04400000ece97989 */ /* 0x000ee800000e00ff */
[----:B------:R-:W4:Y:S01]  /*5300*/  SHFL.UP PT, R241, R68, 0x2, RZ ;  /* 0x0440000044f17989 */ /* 0x000f2200000e00ff */
[----:B-1----:R-:W-:-:S04]  /*5310*/  FMUL.FTZ R69, R68, R245 ;  /* 0x000000f544457220 */ /* 0x002fc80000410000 */
[-C--:B--2---:R-:W-:Y:S01]  /*5320*/  FFMA.FTZ R70, R236, R243.reuse, -R69 ;  /* 0x000000f3ec467223 */ /* 0x084fe20000010845 */
[C---:B------:R-:W-:Y:S01]  /*5330*/  FMUL.FTZ R238, R68.reuse, R243 ;  /* 0x000000f344ee7220 */ /* 0x040fe20000410000 */
[----:B---3--:R-:W-:Y:S02]  /*5340*/  FMUL.FTZ R69, R68, R233 ;  /* 0x000000e944457220 */ /* 0x008fe40000410000 */
[----:B------:R-:W-:Y:S01]  /*5350*/  @P3 FADD.FTZ R235, R235, R70 ;  /* 0x00000046ebeb3221 */ /* 0x000fe20000010000 */
[C---:B------:R-:W-:Y:S01]  /*5360*/  FFMA.FTZ R238, R236.reuse, R245, R238 ;  /* 0x000000f5ecee7223 */ /* 0x040fe200000100ee */
[-C--:B----4-:R-:W-:Y:S01]  /*5370*/  FFMA.FTZ R69, R236, R241.reuse, R69 ;  /* 0x000000f1ec457223 */ /* 0x090fe20000010045 */
[----:B------:R-:W-:Y:S02]  /*5380*/  FMUL.FTZ R70, R68, R241 ;  /* 0x000000f144467220 */ /* 0x000fe40000410000 */
[----:B------:R-:W-:Y:S01]  /*5390*/  @P3 FADD.FTZ R237, R237, R238 ;  /* 0x000000eeeded3221 */ /* 0x000fe20000010000 */
[----:B------:R-:W1:Y:S01]  /*53a0*/  SHFL.UP PT, R243, R235, 0x4, RZ ;  /* 0x04800000ebf37989 */ /* 0x000e6200000e00ff */
[----:B------:R-:W-:Y:S01]  /*53b0*/  @P3 FFMA.FTZ R236, R236, R233, -R70 ;  /* 0x000000e9ecec3223 */ /* 0x000fe20000010846 */
[----:B------:R-:W-:-:S02]  /*53c0*/  FSEL R68, R68, R69, !P3 ;  /* 0x0000004544447208 */ /* 0x000fc40005800000 */
[----:B------:R-:W2:Y:S01]  /*53d0*/  SHFL.UP PT, R69, R237, 0x4, RZ ;  /* 0x04800000ed457989 */ /* 0x000ea200000e00ff */
[----:B------:R-:W-:-:S03]  /*53e0*/  ISETP.GE.AND P3, PT, R119, 0x4, PT ;  /* 0x000000047700780c */ /* 0x000fc60003f66270 */
[----:B------:R-:W3:Y:S04]  /*53f0*/  SHFL.UP PT, R233, R236, 0x4, RZ ;  /* 0x04800000ece97989 */ /* 0x000ee800000e00ff */
[----:B------:R-:W4:Y:S01]  /*5400*/  SHFL.UP PT, R241, R68, 0x4, RZ ;  /* 0x0480000044f17989 */ /* 0x000f2200000e00ff */
[C---:B-1----:R-:W-:Y:S01]  /*5410*/  FMUL.FTZ R70, R68.reuse, R243 ;  /* 0x000000f344467220 */ /* 0x042fe20000410000 */
        /* <DEDUP_REMOVED lines=11> */
[----:B------:R-:W1:Y:S01]  /*54d0*/  SHFL.UP PT, R243, R235, 0x8, RZ ;  /* 0x05000000ebf37989 */ /* 0x000e6200000e00ff */
[----:B------:R-:W-:-:S03]  /*54e0*/  ISETP.GE.AND P3, PT, R119, 0x8, PT ;  /* 0x000000087700780c */ /* 0x000fc60003f66270 */
[----:B------:R-:W2:Y:S04]  /*54f0*/  SHFL.UP PT, R233, R236, 0x8, RZ ;  /* 0x05000000ece97989 */ /* 0x000ea800000e00ff */
[----:B------:R-:W3:Y:S01]  /*5500*/  SHFL.UP PT, R241, R68, 0x8, RZ ;  /* 0x0500000044f17989 */ /* 0x000ee200000e00ff */
[C---:B-1----:R-:W-:Y:S01]  /*5510*/  FMUL.FTZ R240, R68.reuse, R243 ;  /* 0x000000f344f07220 */ /* 0x042fe20000410000 */
        /* <DEDUP_REMOVED lines=14> */
.L_x_11988:
        /* <DEDUP_REMOVED lines=10> */
[----:B-1----:R-:W-:Y:S01]  /*56a0*/  @P3 FFMA.FTZ R236, R236, R233, -R70 ;  /* 0x000000e9ecec3223 */ /* 0x002fe20000010846 */
[----:B------:R-:W-:Y:S01]  /*56b0*/  @P3 FADD.FTZ R237, R237, R242 ;  /* 0x000000f2eded3221 */ /* 0x000fe20000010000 */
[----:B------:R-:W-:Y:S01]  /*56c0*/  @P3 FADD.FTZ R235, R235, R240 ;  /* 0x000000f0ebeb3221 */ /* 0x000fe20000010000 */
[----:B------:R-:W-:Y:S06]  /*56d0*/  BRA.DIV UR42, `(.L_x_11870) ;  /* 0x0000007a2a487947 */ /* 0x000fec000b800000 */
.L_x_11991:
[----:B------:R-:W-:-:S03]  /*56e0*/  UMOV UR42, 0xffffffff ;  /* 0xffffffff002a7882 */ /* 0x000fc60000000000 */
[----:B------:R-:W-:Y:S05]  /*56f0*/  BRA.DIV UR42, `(.L_x_11871) ;  /* 0x0000007a2a687947 */ /* 0x000fea000b800000 */
.L_x_11994:
[----:B------:R-:W-:-:S03]  /*5700*/  UMOV UR42, 0xffffffff ;  /* 0xffffffff002a7882 */ /* 0x000fc60000000000 */
[----:B------:R-:W-:Y:S05]  /*5710*/  BRA.DIV UR42, `(.L_x_11872) ;  /* 0x0000007a2a887947 */ /* 0x000fea000b800000 */
.L_x_11997:
[----:B------:R-:W-:-:S03]  /*5720*/  UMOV UR42, 0xffffffff ;  /* 0xffffffff002a7882 */ /* 0x000fc60000000000 */
[----:B------:R-:W-:Y:S05]  /*5730*/  BRA.DIV UR42, `(.L_x_11873) ;  /* 0x0000007a2aa87947 */ /* 0x000fea000b800000 */
.L_x_12000:
        /* <DEDUP_REMOVED lines=10> */
.L_x_12010:
[C---:B0--3--:R-:W-:Y:S01]  /*57e0*/  FMUL.FTZ R69, R241.reuse, R63 ;  /* 0x0000003ff1457220 */ /* 0x049fe20000410000 */
[----:B--2---:R-:W-:-:S03]  /*57f0*/  FMUL.FTZ R70, R241, R62 ;  /* 0x0000003ef1467220 */ /* 0x004fc60000410000 */
[C---:B----4-:R-:W-:Y:S01]  /*5800*/  FFMA.FTZ R68, R236.reuse, R62, -R69 ;  /* 0x0000003eec447223 */ /* 0x050fe20000010845 */
[C---:B------:R-:W-:Y:S01]  /*5810*/  FFMA.FTZ R70, R236.reuse, R63, R70 ;  /* 0x0000003fec467223 */ /* 0x040fe20000010046 */
[-C--:B------:R-:W-:Y:S02]  /*5820*/  FMUL.FTZ R69, R241, R61.reuse ;  /* 0x0000003df1457220 */ /* 0x080fe40000410000 */
[----:B------:R-:W-:Y:S01]  /*5830*/  @P1 FADD.FTZ R62, R235, R68 ;  /* 0x00000044eb3e1221 */ /* 0x000fe20000010000 */
[-C--:B------:R-:W-:Y:S01]  /*5840*/  FMUL.FTZ R68, R241, R60.reuse ;  /* 0x0000003cf1447220 */ /* 0x080fe20000410000 */
[----:B------:R-:W-:Y:S01]  /*5850*/  @P1 FADD.FTZ R63, R237, R70 ;  /* 0x00000046ed3f1221 */ /* 0x000fe20000010000 */
[C---:B------:R-:W-:Y:S01]  /*5860*/  @P1 FFMA.FTZ R60, R236.reuse, R60, -R69 ;  /* 0x0000003cec3c1223 */ /* 0x040fe20000010845 */
[C---:B------:R-:W-:Y:S01]  /*5870*/  FMUL.FTZ R233, R65.reuse, R62 ;  /* 0x0000003e41e97220 */ /* 0x040fe20000410000 */
[----:B------:R-:W-:Y:S01]  /*5880*/  @P1 FFMA.FTZ R61, R236, R61, R68 ;  /* 0x0000003dec3d1223 */ /* 0x000fe20000010044 */
[CC--:B------:R-:W-:Y:S01]  /*5890*/  FMUL.FTZ R71, R65.reuse, R63.reuse ;  /* 0x0000003f41477220 */ /* 0x0c0fe20000410000 */
[C---:B------:R-:W-:Y:S01]  /*58a0*/  FMUL.FTZ R68, R65.reuse, R60 ;  /* 0x0000003c41447220 */ /* 0x040fe20000410000 */
[C---:B------:R-:W-:Y:S01]  /*58b0*/  FFMA.FTZ R70, R64.reuse, R63, R233 ;  /* 0x0000003f40467223 */ /* 0x040fe200000100e9 */
[-C--:B------:R-:W-:Y:S01]  /*58c0*/  FMUL.FTZ R69, R65, R61.reuse ;  /* 0x0000003d41457220 */ /* 0x080fe20000410000 */
[C---:B------:R-:W-:Y:S01]  /*58d0*/  FFMA.FTZ R71, R64.reuse, R62, -R71 ;  /* 0x0000003e40477223 */ /* 0x040fe20000010847 */
[C---:B------:R-:W-:Y:S01]  /*58e0*/  FFMA.FTZ R65, R64.reuse, R61, R68 ;  /* 0x0000003d40417223 */ /* 0x040fe20000010044 */
[----:B------:R-:W-:Y:S01]  /*58f0*/  FADD.FTZ R67, R67, R70 ;  /* 0x0000004643437221 */ /* 0x000fe20000010000 */
[----:B------:R-:W-:Y:S01]  /*5900*/  FFMA.FTZ R64, R64, R60, -R69 ;  /* 0x0000003c40407223 */ /* 0x000fe20000010845 */
[----:B------:R-:W-:Y:S01]  /*5910*/  FADD.FTZ R66, R66, R71 ;  /* 0x0000004742427221 */ /* 0x000fe20000010000 */
[----:B------:R1:W-:Y:S04]  /*5920*/  STS.128 [R234+0x6350], R60 ;  /* 0x0063503cea007388 */ /* 0x0003e80000000c00 */
[----:B------:R1:W-:Y:S02]  /*5930*/  STS.128 [R234+0x6360], R64 ;  /* 0x00636040ea007388 */ /* 0x0003e40000000c00 */
.L_x_11868:
[----:B------:R-:W-:Y:S05]  /*5940*/  WARPSYNC.ALL ;  /* 0x0000000000007948 */ /* 0x000fea0003800000 */
[----:B------:R-:W-:Y:S01]  /*5950*/  BAR.SYNC.DEFER_BLOCKING 0x0 ;  /* 0x0000000000007b1d */ /* 0x000fe20000010000 */
[CC--:B01---5:R-:W-:Y:S01]  /*5960*/  FMUL.FTZ R61, R142.reuse, R73.reuse ;  /* 0x000000498e3d7220 */ /* 0x0e3fe20000410000 */
[----:B------:R-:W-:Y:S01]  /*5970*/  FMUL.FTZ R60, R142, -R72 ;  /* 0x800000488e3c7220 */ /* 0x000fe20000410000 */
[----:B------:R-:W-:Y:S01]  /*5980*/  MOV R62, UR17 ;  /* 0x00000011003e7c02 */ /* 0x000fe20008000f00 */
[C---:B------:R-:W-:Y:S01]  /*5990*/  FMUL.FTZ R63, R143.reuse, R216 ;  /* 0x000000d88f3f7220 */ /* 0x040fe20000410000 */
[C---:B------:R-:W-:Y:S01]  /*59a0*/  FFMA.FTZ R61, R143.reuse, R72, -R61 ;  /* 0x000000488f3d7223 */ /* 0x040fe2000001083d */
[C---:B------:R-:W-:Y:S01]  /*59b0*/  FFMA.FTZ R60, R143.reuse, -R73, R60 ;  /* 0x800000498f3c7223 */ /* 0x040fe2000001003c */
[----:B------:R-:W-:Y:S01]  /*59c0*/  ISETP.GE.OR P0, PT, R62, UR19, P0 ;  /* 0x000000133e007c0c */ /* 0x000fe20008706670 */
[C---:B------:R-:W-:Y:S01]  /*59d0*/  FMUL.FTZ R62, R142.reuse, R216 ;  /* 0x000000d88e3e7220 */ /* 0x040fe20000410000 */
[----:B------:R-:W-:Y:S01]  /*59e0*/  FFMA.FTZ R63, -R142, R215, -R63 ;  /* 0x000000d78e3f7223 */ /* 0x000fe2000001093f */
[C---:B------:R-:W-:Y:S01]  /*59f0*/  FMUL.FTZ R65, R144.reuse, -R61 ;  /* 0x8000003d90417220 */ /* 0x040fe20000410000 */
[-C--:B------:R-:W-:Y:S01]  /*5a00*/  FMUL.FTZ R64, R144, -R60.reuse ;  /* 0x8000003c90407220 */ /* 0x080fe20000410000 */
        /* <DEDUP_REMOVED lines=14> */
[----:B------:R-:W-:Y:S01]  /*5af0*/  FADD.FTZ R62, R211, R62 ;  /* 0x0000003ed33e7221 */ /* 0x000fe20000010000 */
[C---:B------:R-:W-:Y:S01]  /*5b00*/  FMUL.FTZ R66, R148.reuse, -R68 ;  /* 0x8000004494427220 */ /* 0x040fe20000410000 */
[----:B------:R-:W-:Y:S01]  /*5b10*/  FMUL.FTZ R65, R148, -R64 ;  /* 0x8000004094417220 */ /* 0x000fe20000410000 */
[----:B------:R-:W-:-:S02]  /*5b20*/  FADD.FTZ R63, -R212, R63 ;  /* 0x0000003fd43f7221 */ /* 0x000fc40000010100 */
        /* <DEDUP_REMOVED lines=28> */
[----:B------:R-:W-:Y:S01]  /*5cf0*/  FMUL.FTZ R69, R123, -R66 ;  /* 0x800000427b457220 */ /* 0x000fe20000410000 */
[----:B------:R-:W-:Y:S01]  /*5d00*/  FFMA.FTZ R62, R151, R63, R62 ;  /* 0x0000003f973e7223 */ /* 0x000fe2000001003e */
[-C--:B------:R-:W-:Y:S01]  /*5d10*/  FMUL.FTZ R71, R123, -R67.reuse ;  /* 0x800000437b477220 */ /* 0x080fe20000410000 */
[----:B------:R-:W-:Y:S01]  /*5d20*/  FFMA.FTZ R65, R151, R64, -R65 ;  /* 0x0000004097417223 */ /* 0x000fe20000010841 */
[----:B------:R-:W-:Y:S01]  /*5d30*/  FFMA.FTZ R69, R124, R67, -R69 ;  /* 0x000000437c457223 */ /* 0x000fe20000010845 */
[----:B------:R-:W-:Y:S01]  /*5d40*/  FADD.FTZ R64, -R95, R62 ;  /* 0x0000003e5f407221 */ /* 0x000fe20000010100 */
[CC--:B0-----:R-:W-:Y:S01]  /*5d50*/  FMUL.FTZ R63, R133.reuse, R61.reuse ;  /* 0x0000003d853f7220 */ /* 0x0c1fe20000410000 */
[----:B------:R-:W-:Y:S01]  /*5d60*/  FMUL.FTZ R62, R133, R60 ;  /* 0x0000003c853e7220 */ /* 0x000fe20000410000 */
        /* <DEDUP_REMOVED lines=22> */
[----:B------:R-:W-:Y:S01]  /*5ed0*/  FFMA.FTZ R69, R128, R60, -R69 ;  /* 0x0000003c80457223 */ /* 0x000fe20000010845 */
[C---:B------:R-:W-:Y:S01]  /*5ee0*/  FMUL.FTZ R61, R137.reuse, R133 ;  /* 0x00000085893d7220 */ /* 0x040fe20000410000 */
[-C--:B------:R-:W-:Y:S01]  /*5ef0*/  FMUL.FTZ R60, R137, R185.reuse ;  /* 0x000000b9893c7220 */ /* 0x080fe20000410000 */
[----:B------:R-:W-:Y:S01]  /*5f00*/  FADD.FTZ R65, R92, R65 ;  /* 0x000000415c417221 */ /* 0x000fe20000010000 */
[----:B------:R-:W-:Y:S01]  /*5f10*/  FADD.FTZ R64, -R93, R64 ;  /* 0x000000405d407221 */ /* 0x000fe20000010100 */
[C---:B------:R-:W-:Y:S01]  /*5f20*/  FFMA.FTZ R61, R138.reuse, R185, -R61 ;  /* 0x000000b98a3d7223 */ /* 0x040fe2000001083d */
[----:B------:R-:W-:Y:S01]  /*5f30*/  FFMA.FTZ R60, R138, R133, R60 ;  /* 0x000000858a3c7223 */ /* 0x000fe2000001003c */
        /* <DEDUP_REMOVED lines=8> */
[----:B------:R-:W-:Y:S01]  /*5fc0*/  FFMA.FTZ R65, R155, R65, -R62 ;  /* 0x000000419b417223 */ /* 0x000fe2000001083e */
[----:B------:R-:W-:Y:S01]  /*5fd0*/  FMUL.FTZ R62, R129, -R69 ;  /* 0x80000045813e7220 */ /* 0x000fe20000410000 */
[C---:B------:R-:W-:Y:S01]  /*5fe0*/  FFMA.FTZ R60, R136.reuse, R182, R63 ;  /* 0x000000b6883c7223 */ /* 0x040fe2000001003f */
[----:B------:R-:W-:Y:S01]  /*5ff0*/  FFMA.FTZ R61, R136, R190, -R61 ;  /* 0x000000be883d7223 */ /* 0x000fe2000001083d */
[----:B------:R-:W-:Y:S01]  /*6000*/  FADD.FTZ R64, -R91, R64 ;  /* 0x000000405b407221 */ /* 0x000fe20000010100 */
[----:B------:R-:W-:Y:S01]  /*6010*/  FADD.FTZ R65, R90, R65 ;  /* 0x000000415a417221 */ /* 0x000fe20000010000 */
[----:B------:R-:W-:Y:S01]  /*6020*/  FADD.FTZ R187, R187, R60 ;  /* 0x0000003cbbbb7221 */ /* 0x000fe20000010000 */
[----:B------:R-:W-:Y:S01]  /*6030*/  FADD.FTZ R189, R188, R61 ;  /* 0x0000003dbcbd7221 */ /* 0x000fe20000010000 */
[-C--:B------:R-:W-:Y:S01]  /*6040*/  FMUL.FTZ R71, R129, -R67.reuse ;  /* 0x8000004381477220 */ /* 0x080fe20000410000 */
[----:B------:R-:W-:Y:S01]  /*6050*/  FFMA.FTZ R62, R130, R67, R62 ;  /* 0x00000043823e7223 */ /* 0x000fe2000001003e */
[C---:B------:R-:W-:Y:S01]  /*6060*/  FMUL.FTZ R61, R131.reuse, R187 ;  /* 0x000000bb833d7220 */ /* 0x040fe20000410000 */
[----:B------:R-:W-:Y:S01]  /*6070*/  FMUL.FTZ R60, R131, R189 ;  /* 0x000000bd833c7220 */ /* 0x000fe20000410000 */
[C---:B------:R-:W-:Y:S01]  /*6080*/  FMUL.FTZ R63, R123.reuse, -R64 ;  /* 0x800000407b3f7220 */ /* 0x040fe20000410000 */
[----:B------:R-:W-:Y:S01]  /*6090*/  FMUL.FTZ R67, R123, -R65 ;  /* 0x800000417b437220 */ /* 0x000fe20000410000 */
[C---:B------:R-:W-:Y:S01]  /*60a0*/  FFMA.FTZ R61, R134.reuse, R189, -R61 ;  /* 0x000000bd863d7223 */ /* 0x040fe2000001083d */
[----:B------:R-:W-:Y:S01]  /*60b0*/  FFMA.FTZ R60, R134, R187, R60 ;  /* 0x000000bb863c7223 */ /* 0x000fe2000001003c */
[----:B------:R-:W-:Y:S01]  /*60c0*/  FFMA.FTZ R71, R130, R69, -R71 ;  /* 0x0000004582477223 */ /* 0x000fe20000010847 */
[----:B------:R-:W-:Y:S01]  /*60d0*/  FFMA.FTZ R65, R124, R65, -R63 ;  /* 0x000000417c417223 */ /* 0x000fe2000001083f */
[----:B------:R-:W-:Y:S01]  /*60e0*/  FADD.FTZ R192, R192, R61 ;  /* 0x0000003dc0c07221 */ /* 0x000fe20000010000 */
[----:B------:R-:W-:Y:S01]  /*60f0*/  FADD.FTZ R184, R191, R60 ;  /* 0x0000003cbfb87221 */ /* 0x000fe20000010000 */
[----:B------:R-:W-:Y:S01]  /*6100*/  FMUL.FTZ R60, R131, -R62 ;  /* 0x8000003e833c7220 */ /* 0x000fe20000410000 */
[----:B------:R-:W-:Y:S01]  /*6110*/  FFMA.FTZ R64, R124, R64, R67 ;  /* 0x000000407c407223 */ /* 0x000fe20000010043 */
[C---:B------:R-:W-:Y:S01]  /*6120*/  FMUL.FTZ R63, R129.reuse, R192 ;  /* 0x000000c0813f7220 */ /* 0x040fe20000410000 */
[-C--:B------:R-:W-:Y:S01]  /*6130*/  FMUL.FTZ R61, R129, R184.reuse ;  /* 0x000000b8813d7220 */ /* 0x080fe20000410000 */
[-C--:B------:R-:W-:Y:S01]  /*6140*/  FMUL.FTZ R67, R131, -R71.reuse ;  /* 0x8000004783437220 */ /* 0x080fe20000410000 */
[----:B------:R-:W-:Y:S01]  /*6150*/  FFMA.FTZ R71, R134, R71, -R60 ;  /* 0x0000004786477223 */ /* 0x000fe2000001083c */
[C---:B------:R-:W-:Y:S01]  /*6160*/  FFMA.FTZ R60, R130.reuse, R184, R63 ;  /* 0x000000b8823c7223 */ /* 0x040fe2000001003f */
[----:B------:R-:W-:Y:S01]  /*6170*/  FFMA.FTZ R61, R130, R192, -R61 ;  /* 0x000000c0823d7223 */ /* 0x000fe2000001083d */
[----:B------:R-:W-:Y:S01]  /*6180*/  FFMA.FTZ R67, R134, R62, R67 ;  /* 0x0000003e86437223 */ /* 0x000fe20000010043 */
[----:B------:R-:W-:Y:S01]  /*6190*/  FADD.FTZ R64, -R89, R64 ;  /* 0x0000004059407221 */ /* 0x000fe20000010100 */
[----:B------:R-:W-:Y:S01]  /*61a0*/  FADD.FTZ R193, R193, R60 ;  /* 0x0000003cc1c17221 */ /* 0x000fe20000010000 */
[----:B------:R-:W-:Y:S01]  /*61b0*/  FADD.FTZ R191, R194, R61 ;  /* 0x0000003dc2bf7221 */ /* 0x000fe20000010000 */
[C---:B------:R-:W-:Y:S01]  /*61c0*/  FMUL.FTZ R63, R135.reuse, -R67 ;  /* 0x80000043873f7220 */ /* 0x040fe20000410000 */
[----:B------:R-:W-:Y:S01]  /*61d0*/  FMUL.FTZ R62, R135, -R71 ;  /* 0x80000047873e7220 */ /* 0x000fe20000410000 */
[C---:B------:R-:W-:Y:S01]  /*61e0*/  FMUL.FTZ R61, R127.reuse, R193 ;  /* 0x000000c17f3d7220 */ /* 0x040fe20000410000 */
[----:B------:R-:W-:Y:S01]  /*61f0*/  FMUL.FTZ R60, R127, R191 ;  /* 0x000000bf7f3c7220 */ /* 0x000fe20000410000 */
[----:B------:R-:W-:Y:S01]  /*6200*/  FFMA.FTZ R71, R136, R71, -R63 ;  /* 0x0000004788477223 */ /* 0x000fe2000001083f */
        /* <DEDUP_REMOVED lines=13> */
[C---:B------:R-:W-:Y:S01]  /*62e0*/  FFMA.FTZ R62, R126.reuse, R188, R63 ;  /* 0x000000bc7e3e7223 */ /* 0x040fe2000001003f */
[----:B------:R-:W-:Y:S01]  /*62f0*/  FFMA.FTZ R199, R126, R200, -R61 ;  /* 0x000000c87ec77223 */ /* 0x000fe2000001083d */
[----:B------:R-:W-:Y:S01]  /*6300*/  FADD.FTZ R65, R86, R65 ;  /* 0x0000004156417221 */ /* 0x000fe20000010000 */
[-C--:B------:R-:W-:Y:S01]  /*6310*/  FMUL.FTZ R67, R137, -R66.reuse ;  /* 0x8000004289437220 */ /* 0x080fe20000410000 */
[----:B------:R-:W-:Y:S01]  /*6320*/  FADD.FTZ R197, R197, R62 ;  /* 0x0000003ec5c57221 */ /* 0x000fe20000010000 */
[----:B------:R-:W-:Y:S01]  /*6330*/  FADD.FTZ R199, R198, R199 ;  /* 0x000000c7c6c77221 */ /* 0x000fe20000010000 */
[C---:B------:R-:W-:Y:S01]  /*6340*/  FFMA.FTZ R61, R138.reuse, R66, R69 ;  /* 0x000000428a3d7223 */ /* 0x040fe20000010045 */
[----:B------:R-:W-:Y:S01]  /*6350*/  FADD.FTZ R64, -R87, R64 ;  /* 0x0000004057407221 */ /* 0x000fe20000010100 */
[----:B------:R-:W-:Y:S01]  /*6360*/  FMUL.FTZ R69, R127, -R65 ;  /* 0x800000417f457220 */ /* 0x000fe20000410000 */
        /* <DEDUP_REMOVED lines=61> */
[----:B------:R-:W-:Y:S01]  /*6740*/  MOV R71, UR7 ;  /* 0x0000000700477c02 */ /* 0x000fe20008000f00 */
[----:B------:R-:W-:Y:S01]  /*6750*/  FMUL.FTZ R62, R146, R228 ;  /* 0x000000e4923e7220 */ /* 0x000fe20000410000 */
[-C--:B------:R-:W-:Y:S01]  /*6760*/  FMUL.FTZ R70, R139, -R68.reuse ;  /* 0x800000448b467220 */ /* 0x080fe20000410000 */
[----:B------:R-:W-:Y:S01]  /*6770*/  FFMA.FTZ R68, R140, R68, -R63 ;  /* 0x000000448c447223 */ /* 0x000fe2000001083f */
[-C--:B------:R-:W-:Y:S01]  /*6780*/  FMUL.FTZ R63, R146, R206.reuse ;  /* 0x000000ce923f7220 */ /* 0x080fe20000410000 */
[----:B------:R-:W-:Y:S01]  /*6790*/  FFMA.FTZ R229, R147, R206, -R62 ;  /* 0x000000ce93e57223 */ /* 0x000fe2000001083e */
[----:B------:R-:W-:Y:S01]  /*67a0*/  LEA R226, R71, R118, 0x4 ;  /* 0x0000007647e27211 */ /* 0x000fe200078e20ff */
[----:B------:R-:W-:Y:S01]  /*67b0*/  FFMA.FTZ R71, R140, R69, R70 ;  /* 0x000000458c477223 */ /* 0x000fe20000010046 */
[----:B------:R-:W-:Y:S01]  /*67c0*/  FFMA.FTZ R62, R147, R228, R63 ;  /* 0x000000e4933e7223 */ /* 0x000fe2000001003f */
[----:B------:R-:W-:Y:S01]  /*67d0*/  FADD.FTZ R229, R204, R229 ;  /* 0x000000e5cce57221 */ /* 0x000fe20000010000 */
[CC--:B------:R-:W-:Y:S01]  /*67e0*/  FMUL.FTZ R69, R139.reuse, -R60.reuse ;  /* 0x8000003c8b457220 */ /* 0x0c0fe20000410000 */
[----:B------:R-:W-:Y:S01]  /*67f0*/  FMUL.FTZ R63, R139, -R61 ;  /* 0x8000003d8b3f7220 */ /* 0x000fe20000410000 */
[----:B------:R-:W-:Y:S01]  /*6800*/  FADD.FTZ R203, R203, R62 ;  /* 0x0000003ecbcb7221 */ /* 0x000fe20000010000 */
[----:B------:R-:W-:Y:S01]  /*6810*/  FADD.FTZ R62, R223, R68 ;  /* 0x00000044df3e7221 */ /* 0x000fe20000010000 */
[----:B------:R-:W-:Y:S01]  /*6820*/  FMUL.FTZ R70, R144, R229 ;  /* 0x000000e590467220 */ /* 0x000fe20000410000 */
[----:B------:R-:W-:Y:S01]  /*6830*/  FFMA.FTZ R61, R140, R61, R69 ;  /* 0x0000003d8c3d7223 */ /* 0x000fe20000010045 */
[-C--:B------:R-:W-:Y:S01]  /*6840*/  FMUL.FTZ R68, R144, R203.reuse ;  /* 0x000000cb90447220 */ /* 0x080fe20000410000 */
[----:B------:R-:W-:Y:S01]  /*6850*/  HFMA2.MMA R65, -RZ, RZ, 0, 0 ;  /* 0x00000000ff417435 */ /* 0x000fe200000001ff */
[C---:B------:R-:W-:Y:S01]  /*6860*/  FFMA.FTZ R69, R145.reuse, R203, R70 ;  /* 0x000000cb91457223 */ /* 0x040fe20000010046 */
[----:B------:R-:W-:Y:S01]  /*6870*/  MOV R64, 0x3f800000 ;  /* 0x3f80000000407802 */ /* 0x000fe20000000f00 */
[----:B------:R-:W-:Y:S01]  /*6880*/  FFMA.FTZ R68, R145, R229, -R68 ;  /* 0x000000e591447223 */ /* 0x000fe20000010844 */
[----:B------:R-:W-:Y:S01]  /*6890*/  CS2R R66, SRZ ;  /* 0x0000000000427805 */ /* 0x000fe2000001ff00 */
[----:B------:R-:W-:Y:S01]  /*68a0*/  FADD.FTZ R196, R196, R69 ;  /* 0x00000045c4c47221 */ /* 0x000fe20000010000 */
[----:B------:R-:W-:Y:S01]  /*68b0*/  FFMA.FTZ R60, R140, R60, -R63 ;  /* 0x0000003c8c3c7223 */ /* 0x000fe2000001083f */
[----:B------:R-:W-:Y:S01]  /*68c0*/  FADD.FTZ R204, R195, R68 ;  /* 0x00000044c3cc7221 */ /* 0x000fe20000010000 */
[----:B------:R-:W-:Y:S01]  /*68d0*/  FADD.FTZ R63, -R222, R71 ;  /* 0x00000047de3f7221 */ /* 0x000fe20000010100 */
[C---:B------:R-:W-:Y:S01]  /*68e0*/  FMUL.FTZ R68, R142.reuse, R196 ;  /* 0x000000c48e447220 */ /* 0x040fe20000410000 */
[----:B------:R0:W1:Y:S01]  /*68f0*/  @!P0 LDS.128 R64, [R226+0x7d60] ;  /* 0x007d6000e2408984 */ /* 0x0000620000000c00 */
[----:B------:R-:W-:-:S02]  /*6900*/  FMUL.FTZ R69, R142, R204 ;  /* 0x000000cc8e457220 */ /* 0x000fc40000410000 */
[C---:B------:R-:W-:Y:S01]  /*6910*/  FFMA.FTZ R195, R143.reuse, R204, -R68 ;  /* 0x000000cc8fc37223 */ /* 0x040fe20000010844 */
[----:B------:R0:W-:Y:S01]  /*6920*/  STS.128 [R79+0x6760], R60 ;  /* 0x0067603c4f007388 */ /* 0x0001e20000000c00 */
[----:B------:R-:W-:Y:S02]  /*6930*/  FFMA.FTZ R68, R143, R196, R69 ;  /* 0x000000c48f447223 */ /* 0x000fe40000010045 */
[----:B------:R-:W-:Y:S02]  /*6940*/  FADD.FTZ R195, R232, R195 ;  /* 0x000000c3e8c37221 */ /* 0x000fe40000010000 */
        /* <DEDUP_REMOVED lines=23> */
.L_x_12015:
        /* <DEDUP_REMOVED lines=14> */
.L_x_11878:
[----:B------:R-:W-:Y:S05]  /*6ba0*/  BSYNC B0 ;  /* 0x0000000000007941 */ /* 0x000fea0003800000 */
.L_x_11877:
[----:B------:R-:W-:-:S03]  /*6bb0*/  UMOV UR42, 0xffffffff ;  /* 0xffffffff002a7882 */ /* 0x000fc60000000000 */
[----:B------:R-:W-:Y:S05]  /*6bc0*/  BRA.DIV UR42, `(.L_x_11879) ;  /* 0x0000006a2ad47947 */ /* 0x000fea000b800000 */
[----:B--2---:R2:W1:Y:S04]  /*6bd0*/  SHFL.DOWN PT, R68, R241, 0x2, 0x1f ;  /* 0x08401f00f1447f89 */ /* 0x00446800000e0000 */
[----:B---3--:R2:W3:Y:S04]  /*6be0*/  SHFL.DOWN PT, R69, R242, 0x2, 0x1f ;  /* 0x08401f00f2457f89 */ /* 0x0084e800000e0000 */
[----:B----4-:R2:W4:Y:S04]  /*6bf0*/  SHFL.DOWN PT, R70, R243, 0x2, 0x1f ;  /* 0x08401f00f3467f89 */ /* 0x01052800000e0000 */
[----:B0-----:R2:W0:Y:S02]  /*6c00*/  SHFL.DOWN PT, R233, R244, 0x2, 0x1f ;  /* 0x08401f00f4e97f89 */ /* 0x00142400000e0000 */
.L_x_12021:
        /* <DEDUP_REMOVED lines=14> */
.L_x_11881:
[----:B------:R-:W-:Y:S05]  /*6cf0*/  BSYNC B0 ;  /* 0x0000000000007941 */ /* 0x000fea0003800000 */
.L_x_11880:
[----:B------:R-:W-:-:S03]  /*6d00*/  UMOV UR42, 0xffffffff ;  /* 0xffffffff002a7882 */ /* 0x000fc60000000000 */
[----:B------:R-:W-:Y:S05]  /*6d10*/  BRA.DIV UR42, `(.L_x_11882) ;  /* 0x0000006a2af07947 */ /* 0x000fea000b800000 */
[----:B-1----:R1:W1:Y:S04]  /*6d20*/  SHFL.DOWN PT, R68, R241, 0x4, 0x1f ;  /* 0x08801f00f1447f89 */ /* 0x00226800000e0000 */
[----:B---3--:R3:W1:Y:S04]  /*6d30*/  SHFL.DOWN PT, R69, R242, 0x4, 0x1f ;  /* 0x08801f00f2457f89 */ /* 0x00866800000e0000 */
[----:B----4-:R3:W4:Y:S04]  /*6d40*/  SHFL.DOWN PT, R70, R243, 0x4, 0x1f ;  /* 0x08801f00f3467f89 */ /* 0x01072800000e0000 */
[----:B0-----:R3:W0:Y:S02]  /*6d50*/  SHFL.DOWN PT, R233, R244, 0x4, 0x1f ;  /* 0x08801f00f4e97f89 */ /* 0x00162400000e0000 */
.L_x_12027:
        /* <DEDUP_REMOVED lines=14> */
.L_x_11884:
[----:B------:R-:W-:Y:S05]  /*6e40*/  BSYNC B0 ;  /* 0x0000000000007941 */ /* 0x000fea0003800000 */
.L_x_11883:
[----:B------:R-:W-:-:S03]  /*6e50*/  UMOV UR42, 0xffffffff ;  /* 0xffffffff002a7882 */ /* 0x000fc60000000000 */
[----:B------:R-:W-:Y:S05]  /*6e60*/  BRA.DIV UR42, `(.L_x_11885) ;  /* 0x0000006e2a0c7947 */ /* 0x000fea000b800000 */
[----:B-1----:R1:W1:Y:S04]  /*6e70*/  SHFL.DOWN PT, R68, R241, 0x8, 0x1f ;  /* 0x09001f00f1447f89 */ /* 0x00226800000e0000 */
[----:B------:R0:W1:Y:S04]  /*6e80*/  SHFL.DOWN PT, R69, R242, 0x8, 0x1f ;  /* 0x09001f00f2457f89 */ /* 0x00006800000e0000 */
[----:B----4-:R4:W1:Y:S04]  /*6e90*/  SHFL.DOWN PT, R70, R243, 0x8, 0x1f ;  /* 0x09001f00f3467f89 */ /* 0x01086800000e0000 */
[----:B0-----:R4:W0:Y:S02]  /*6ea0*/  SHFL.DOWN PT, R233, R244, 0x8, 0x1f ;  /* 0x09001f00f4e97f89 */ /* 0x00182400000e0000 */
.L_x_12033:
        /* <DEDUP_REMOVED lines=14> */
.L_x_11887:
[----:B------:R-:W-:Y:S05]  /*6f90*/  BSYNC B0 ;  /* 0x0000000000007941 */ /* 0x000fea0003800000 */
.L_x_11886:
[----:B------:R-:W-:-:S03]  /*6fa0*/  UMOV UR42, 0xffffffff ;  /* 0xffffffff002a7882 */ /* 0x000fc60000000000 */
[----:B------:R-:W-:Y:S05]  /*6fb0*/  BRA.DIV UR42, `(.L_x_11888) ;  /* 0x0000006e2a287947 */ /* 0x000fea000b800000 */
[----:B-1----:R1:W1:Y:S04]  /*6fc0*/  SHFL.DOWN PT, R68, R241, 0x10, 0x1f ;  /* 0x0a001f00f1447f89 */ /* 0x00226800000e0000 */
[----:B------:R0:W1:Y:S04]  /*6fd0*/  SHFL.DOWN PT, R69, R242, 0x10, 0x1f ;  /* 0x0a001f00f2457f89 */ /* 0x00006800000e0000 */
[----:B------:R1:W1:Y:S04]  /*6fe0*/  SHFL.DOWN PT, R70, R243, 0x10, 0x1f ;  /* 0x0a001f00f3467f89 */ /* 0x00026800000e0000 */
[----:B0-----:R0:W0:Y:S02]  /*6ff0*/  SHFL.DOWN PT, R233, R244, 0x10, 0x1f ;  /* 0x0a001f00f4e97f89 */ /* 0x00102400000e0000 */
.L_x_12039:
        /* <DEDUP_REMOVED lines=14> */
.L_x_11890:
[----:B------:R-:W-:Y:S05]  /*70e0*/  BSYNC B0 ;  /* 0x0000000000007941 */ /* 0x000fea0003800000 */
.L_x_11889:
        /* <DEDUP_REMOVED lines=9> */
[-C--:B-1----:R-:W-:Y:S01]  /*7180*/  FMUL.FTZ R69, R67, R247.reuse ;  /* 0x000000f743457220 */ /* 0x082fe20000410000 */
[CC--:B------:R-:W-:Y:S01]  /*7190*/  FMUL.FTZ R68, R66.reuse, R247.reuse ;  /* 0x000000f742447220 */ /* 0x0c0fe20000410000 */
        /* <DEDUP_REMOVED lines=8> */
[----:B--23--:R-:W-:-:S07]  /*7220*/  FMUL.FTZ R242, R64, R247 ;  /* 0x000000f740f27220 */ /* 0x00cfce0000410000 */
.L_x_12053:
[----:B------:R-:W-:Y:S01]  /*7230*/  BSSY B0, `(.L_x_11892) ;  /* 0x0000010000007945 */ /* 0x000fe20003800000 */
[----:B0-----:R-:W-:Y:S02]  /*7240*/  MOV R68, R250 ;  /* 0x000000fa00447202 */ /* 0x001fe40000000f00 */
[----:B------:R-:W-:Y:S02]  /*7250*/  MOV R69, R245 ;  /* 0x000000f500457202 */ /* 0x000fe40000000f00 */
[----:B------:R-:W-:Y:S02]  /*7260*/  MOV R70, R246 ;  /* 0x000000f600467202 */ /* 0x000fe40000000f00 */
[----:B-1----:R-:W-:Y:S01]  /*7270*/  MOV R71, R248 ;  /* 0x000000f800477202 */ /* 0x002fe20000000f00 */
        /* <DEDUP_REMOVED lines=11> */
.L_x_11893:
[----:B------:R-:W-:Y:S05]  /*7330*/  BSYNC B0 ;  /* 0x0000000000007941 */ /* 0x000fea0003800000 */
.L_x_11892:
        /* <DEDUP_REMOVED lines=16> */
.L_x_11875:
[C---:B------:R-:W-:Y:S01]  /*7440*/  ISETP.NE.AND P0, PT, R121.reuse, RZ, PT ;  /* 0x000000ff7900720c */ /* 0x040fe20003f05270 */
[----:B------:R-:W-:Y:S05]  /*7450*/  WARPSYNC.ALL ;  /* 0x0000000000007948 */ /* 0x000fea0003800000 */
[----:B0-2---:R-:W-:Y:S01]  /*7460*/  P2R R60, PR, RZ, 0x1 ;  /* 0x00000001ff3c7803 */ /* 0x005fe20000000000 */
[----:B------:R-:W-:Y:S01]  /*7470*/  BAR.SYNC.DEFER_BLOCKING 0x0 ;  /* 0x0000000000007b1d */ /* 0x000fe20000010000 */
[----:B------:R-:W-:Y:S01]  /*7480*/  IADD3 R230, R121, 0x200, RZ ;  /* 0x0000020079e67810 */ /* 0x000fe20007ffe0ff */
[----:B------:R-:W-:Y:S01]  /*7490*/  ULEA UR42, UR17, 0xfffffc00, 0xa ;  /* 0xfffffc00112a7891 */ /* 0x000fe2000f8e503f */
[----:B------:R-:W-:Y:S01]  /*74a0*/  FMUL.FTZ R247, R12, R192 ;  /* 0x000000c00cf77220 */ /* 0x000fe20000410000 */
[----:B------:R-:W-:-:S02]  /*74b0*/  USHF.R.S32.HI UR51, URZ, 0x1f, UR11 ;  /* 0x0000001f3f337899 */ /* 0x000fc4000801140b */
[----:B------:R-:W-:Y:S01]  /*74c0*/  UIADD3 UR42, -UR42, UR55, URZ ;  /* 0x000000372a2a7290 */ /* 0x000fe2000fffe13f */
[----:B------:R-:W-:Y:S01]  /*74d0*/  BSSY B0, `(.L_x_11894) ;  /* 0x00002d1000007945 */ /* 0x000fe20003800000 */
[----:B------:R-:W-:Y:S01]  /*74e0*/  USHF.R.S32.HI UR47, URZ, 0x1f, UR12 ;  /* 0x0000001f3f2f7899 */ /* 0x000fe2000801140c */
[----:B------:R-:W0:Y:S04]  /*74f0*/  LDS.64 R60, [R79+0x6768] ;  /* 0x006768004f3c7984 */ /* 0x000e280000000a00 */
[----:B-1----:R1:W-:Y:S02]  /*7500*/  @!P0 STS.128 [R226+0x7d60], R64 ;  /* 0x007d6040e2008388 */ /* 0x0023e40000000c00 */
[----:B-1----:R-:W-:-:S04]  /*7510*/  IADD3 R226, R121, 0x7c0, RZ ;  /* 0x000007c079e27810 */ /* 0x002fc80007ffe0ff */
[----:B------:R-:W-:Y:S01]  /*7520*/  LEA.HI.SX32 R245, R226, R121, 0x1b ;  /* 0x00000079e2f57211 */ /* 0x000fe200078fdaff */
[-C--:B0-----:R-:W-:Y:S01]  /*7530*/  FMUL.FTZ R62, R60, -R73.reuse ;  /* 0x800000493c3e7220 */ /* 0x081fe20000410000 */
[----:B------:R-:W-:-:S03]  /*7540*/  FMUL.FTZ R73, R61, -R73 ;  /* 0x800000493d497220 */ /* 0x000fc60000410000 */
[-C--:B------:R-:W-:Y:S01]  /*7550*/  FFMA.FTZ R61, R61, R72.reuse, R62 ;  /* 0x000000483d3d7223 */ /* 0x080fe2000001003e */
[----:B------:R-:W-:Y:S01]  /*7560*/  FFMA.FTZ R60, R60, R72, -R73 ;  /* 0x000000483c3c7223 */ /* 0x000fe20000010849 */
[----:B------:R-:W-:Y:S02]  /*7570*/  FMUL.FTZ R62, R35, R80 ;  /* 0x00000050233e7220 */ /* 0x000fe40000410000 */
[----:B------:R-:W-:Y:S01]  /*7580*/  FADD.FTZ R69, -R216, R61 ;  /* 0x0000003dd8457221 */ /* 0x000fe20000010100 */
[----:B------:R-:W-:Y:S01]  /*7590*/  FADD.FTZ R215, R215, R60 ;  /* 0x0000003cd7d77221 */ /* 0x000fe20000010000 */
[-C--:B------:R-:W-:Y:S01]  /*75a0*/  FFMA.FTZ R68, R78, -R62.reuse, R195 ;  /* 0x8000003e4e447223 */ /* 0x080fe200000100c3 */
[----:B------:R-:W-:Y:S01]  /*75b0*/  IADD3 R216, R121, 0x780, RZ ;  /* 0x0000078079d87810 */ /* 0x000fe20007ffe0ff */
[-C--:B------:R-:W-:Y:S01]  /*75c0*/  FMUL.FTZ R60, R142, -R69.reuse ;  /* 0x800000458e3c7220 */ /* 0x080fe20000410000 */
[C---:B------:R-:W-:Y:S01]  /*75d0*/  FMUL.FTZ R61, R180.reuse, R69 ;  /* 0x00000045b43d7220 */ /* 0x040fe20000410000 */
[----:B------:R-:W-:Y:S01]  /*75e0*/  FFMA.FTZ R180, R180, -R62, R231 ;  /* 0x8000003eb4b47223 */ /* 0x000fe200000100e7 */
[-C--:B------:R-:W-:Y:S01]  /*75f0*/  FMUL.FTZ R142, R142, -R215.reuse ;  /* 0x800000d78e8e7220 */ /* 0x080fe20000410000 */
[-C--:B------:R-:W-:Y:S01]  /*7600*/  FFMA.FTZ R60, R143, R215.reuse, -R60 ;  /* 0x000000d78f3c7223 */ /* 0x080fe2000001083c */
[----:B------:R-:W-:Y:S01]  /*7610*/  FFMA.FTZ R63, R78, R215, R61 ;  /* 0x000000d74e3f7223 */ /* 0x000fe2000001003d */
[----:B------:R-:W-:Y:S01]  /*7620*/  SHF.L.U32 R62, R121, 0x5, RZ ;  /* 0x00000005793e7819 */ /* 0x000fe200000006ff */
[----:B------:R-:W-:Y:S01]  /*7630*/  FMUL.FTZ R61, R215, UR44 ;  /* 0x0000002cd73d7c20 */ /* 0x000fe20008410000 */
[----:B------:R-:W-:Y:S01]  /*7640*/  FADD.FTZ R213, R213, R60 ;  /* 0x0000003cd5d57221 */ /* 0x000fe20000010000 */
[-C--:B------:R-:W-:Y:S01]  /*7650*/  FFMA.FTZ R143, R143, R69.reuse, R142 ;  /* 0x000000458f8f7223 */ /* 0x080fe2000001008e */
[C---:B------:R-:W-:Y:S01]  /*7660*/  FMUL.FTZ R60, R69.reuse, UR44 ;  /* 0x0000002c453c7c20 */ /* 0x040fe20008410000 */
[----:B------:R-:W-:Y:S01]  /*7670*/  LEA.HI.SX32 R71, R62, R62, 0x1b ;  /* 0x0000003e3e477211 */ /* 0x000fe200078fdaff */
[----:B------:R-:W-:Y:S01]  /*7680*/  FFMA.FTZ R61, R69, UR45, -R61 ;  /* 0x0000002d453d7c23 */ /* 0x000fe2000801083d */
[C---:B------:R-:W-:Y:S01]  /*7690*/  FMUL.FTZ R69, R35.reuse, R69 ;  /* 0x0000004523457220 */ /* 0x040fe20000410000 */
[----:B------:R-:W-:Y:S01]  /*76a0*/  FMUL.FTZ R67, R35, R215 ;  /* 0x000000d723437220 */ /* 0x000fe20000410000 */
[----:B------:R-:W-:Y:S01]  /*76b0*/  FFMA.FTZ R65, R215, UR45, R60 ;  /* 0x0000002dd7417c23 */ /* 0x000fe2000801003c */
[----:B------:R-:W-:Y:S01]  /*76c0*/  LEA R62, R71, R118, 0x2 ;  /* 0x00000076473e7211 */ /* 0x000fe200078e10ff */
[C---:B------:R-:W-:Y:S01]  /*76d0*/  FMUL.FTZ R71, R180.reuse, R69 ;  /* 0x00000045b4477220 */ /* 0x040fe20000410000 */
[C---:B------:R-:W-:Y:S01]  /*76e0*/  FMUL.FTZ R60, R180.reuse, R67 ;  /* 0x00000043b43c7220 */ /* 0x040fe20000410000 */
[----:B------:R-:W-:Y:S01]  /*76f0*/  FMUL.FTZ R180, R180, R61 ;  /* 0x0000003db4b47220 */ /* 0x000fe20000410000 */
[----:B------:R-:W-:Y:S01]  /*7700*/  FADD.FTZ R70, -R214, R143 ;  /* 0x0000008fd6467221 */ /* 0x000fe20000010100 */
[-C--:B------:R-:W-:Y:S01]  /*7710*/  FMUL.FTZ R79, R80, R67.reuse ;  /* 0x00000043504f7220 */ /* 0x080fe20000410000 */
[C---:B------:R-:W-:Y:S01]  /*7720*/  FFMA.FTZ R61, R68.reuse, R67, R71 ;  /* 0x00000043443d7223 */ /* 0x040fe20000010047 */
[----:B------:R-:W-:Y:S01]  /*7730*/  FFMA.FTZ R65, R68, R65, R180 ;  /* 0x0000004144417223 */ /* 0x000fe200000100b4 */
[-C--:B------:R-:W-:Y:S01]  /*7740*/  FFMA.FTZ R18, R35, R63.reuse, R18 ;  /* 0x0000003f23127223 */ /* 0x080fe20000010012 */
[-C--:B------:R-:W-:Y:S01]  /*7750*/  FMUL.FTZ R64, R144, -R70.reuse ;  /* 0x8000004690407220 */ /* 0x080fe20000410000 */
[----:B------:R-:W-:Y:S01]  /*7760*/  FMUL.FTZ R67, R213, UR44 ;  /* 0x0000002cd5437c20 */ /* 0x000fe20008410000 */
[----:B------:R-:W-:Y:S01]  /*7770*/  FFMA.FTZ R73, R80, R63, R65 ;  /* 0x0000003f50497223 */ /* 0x000fe20000010041 */
[----:B------:R-:W-:Y:S01]  /*7780*/  FMUL.FTZ R63, R34, R181 ;  /* 0x000000b5223f7220 */ /* 0x000fe20000410000 */
[----:B------:R-:W-:Y:S01]  /*7790*/  FMUL.FTZ R143, R80, R69 ;  /* 0x00000045508f7220 */ /* 0x000fe20000410000 */
[----:B------:R-:W-:Y:S01]  /*77a0*/  FMUL.FTZ R144, R144, -R213 ;  /* 0x800000d590907220 */ /* 0x000fe20000410000 */
[----:B------:R-:W-:Y:S01]  /*77b0*/  FFMA.FTZ R60, R68, R69, -R60 ;  /* 0x00000045443c7223 */ /* 0x000fe2000001083c */
[----:B------:R-:W-:Y:S01]  /*77c0*/  FFMA.FTZ R64, R145, R213, -R64 ;  /* 0x000000d591407223 */ /* 0x000fe20000010840 */
[CC--:B------:R-:W-:Y:S01]  /*77d0*/  FMUL.FTZ R66, R77.reuse, R70.reuse ;  /* 0x000000464d427220 */ /* 0x0c0fe20000410000 */
[----:B------:R-:W-:Y:S01]  /*77e0*/  FFMA.FTZ R77, R77, -R63, R196 ;  /* 0x8000003f4d4d7223 */ /* 0x000fe200000100c4 */
[C---:B------:R-:W-:Y:S01]  /*77f0*/  FMUL.FTZ R65, R70.reuse, UR44 ;  /* 0x0000002c46417c20 */ /* 0x040fe20008410000 */
[----:B------:R-:W-:Y:S01]  /*7800*/  FFMA.FTZ R68, R70, UR45, -R67 ;  /* 0x0000002d46447c23 */ /* 0x000fe20008010843 */
[C---:B------:R-:W-:Y:S01]  /*7810*/  FMUL.FTZ R142, R34.reuse, R213 ;  /* 0x000000d5228e7220 */ /* 0x040fe20000410000 */
[-C--:B------:R-:W-:Y:S01]  /*7820*/  FFMA.FTZ R145, R145, R70.reuse, R144 ;  /* 0x0000004691917223 */ /* 0x080fe20000010090 */
[----:B------:R0:W-:Y:S01]  /*7830*/  STS [R62+0x217c], R143 ;  /* 0x00217c8f3e007388 */ /* 0x0001e20000000800 */
[C---:B------:R-:W-:Y:S01]  /*7840*/  FFMA.FTZ R63, R183.reuse, -R63, R204 ;  /* 0x8000003fb73f7223 */ /* 0x040fe200000100cc */
[----:B------:R-:W-:Y:S01]  /*7850*/  FFMA.FTZ R66, R183, R213, R66 ;  /* 0x000000d5b7427223 */ /* 0x000fe20000010042 */
[----:B------:R-:W-:Y:S01]  /*7860*/  FMUL.FTZ R70, R34, R70 ;  /* 0x0000004622467220 */ /* 0x000fe20000410000 */
[----:B------:R-:W-:Y:S01]  /*7870*/  FMUL.FTZ R68, R77, R68 ;  /* 0x000000444d447220 */ /* 0x000fe20000410000 */
[----:B------:R-:W-:Y:S01]  /*7880*/  FMUL.FTZ R67, R181, R142 ;  /* 0x0000008eb5437220 */ /* 0x000fe20000410000 */
[----:B------:R-:W-:Y:S01]  /*7890*/  FADD.FTZ R145, -R212, R145 ;  /* 0x00000091d4917221 */ /* 0x000fe20000010100 */
[----:B------:R-:W-:-:S02]  /*78a0*/  HADD2.F32 R183, -RZ, R54.H1_H1 ;  /* 0x30000036ffb77230 */ /* 0x000fc40000004100 */
[C---:B------:R-:W-:Y:S01]  /*78b0*/  FMUL.FTZ R72, R77.reuse, R70 ;  /* 0x000000464d487220 */ /* 0x040fe20000410000 */
[----:B------:R-:W-:Y:S01]  /*78c0*/  FMUL.FTZ R71, R77, R142 ;  /* 0x0000008e4d477220 */ /* 0x000fe20000410000 */
[----:B0-----:R-:W-:Y:S01]  /*78d0*/  FADD.FTZ R143, R211, R64 ;  /* 0x00000040d38f7221 */ /* 0x001fe20000010000 */
[----:B------:R-:W-:Y:S01]  /*78e0*/  FFMA.FTZ R64, R213, UR45, R65 ;  /* 0x0000002dd5407c23 */ /* 0x000fe20008010041 */
[----:B------:R0:W-:Y:S01]  /*78f0*/  STS [R62+0x2170], R67 ;  /* 0x002170433e007388 */ /* 0x0001e20000000800 */
[----:B------:R-:W-:Y:S01]  /*7900*/  FMUL.FTZ R65, R37, R183 ;  /* 0x000000b725417220 */ /* 0x000fe20000410000 */
[----:B------:R-:W-:Y:S01]  /*7910*/  FMUL.FTZ R69, R181, R70 ;  /* 0x00000046b5457220 */ /* 0x000fe20000410000 */
[C---:B------:R-:W-:Y:S01]  /*7920*/  FFMA.FTZ R68, R63.reuse, R64, R68 ;  /* 0x000000403f447223 */ /* 0x040fe20000010044 */
[----:B------:R-:W-:Y:S01]  /*7930*/  FMUL.FTZ R64, R146, -R145 ;  /* 0x8000009192407220 */ /* 0x000fe20000410000 */
[C---:B------:R-:W-:Y:S01]  /*7940*/  FFMA.FTZ R142, R63.reuse, R142, R72 ;  /* 0x0000008e3f8e7223 */ /* 0x040fe20000010048 */
[----:B------:R-:W-:Y:S01]  /*7950*/  FFMA.FTZ R71, R63, R70, -R71 ;  /* 0x000000463f477223 */ /* 0x000fe20000010847 */
[-C--:B------:R-:W-:Y:S01]  /*7960*/  FFMA.FTZ R19, R34, R66.reuse, R19 ;  /* 0x0000004222137223 */ /* 0x080fe20000010013 */
[----:B------:R-:W-:Y:S01]  /*7970*/  FFMA.FTZ R70, R181, R66, R68 ;  /* 0x00000042b5467223 */ /* 0x000fe20000010044 */
[----:B------:R-:W-:Y:S01]  /*7980*/  FFMA.FTZ R64, R147, R143, -R64 ;  /* 0x0000008f93407223 */ /* 0x000fe20000010840 */
[----:B0-----:R-:W-:Y:S01]  /*7990*/  FMUL.FTZ R67, R143, UR44 ;  /* 0x0000002c8f437c20 */ /* 0x001fe20008410000 */
[C---:B------:R-:W-:Y:S01]  /*79a0*/  FMUL.FTZ R63, R178.reuse, R145 ;  /* 0x00000091b23f7220 */ /* 0x040fe20000410000 */
[----:B------:R-:W-:Y:S01]  /*79b0*/  FFMA.FTZ R178, R178, -R65, R203 ;  /* 0x80000041b2b27223 */ /* 0x000fe200000100cb */
[C---:B------:R-:W-:Y:S01]  /*79c0*/  FMUL.FTZ R66, R145.reuse, UR44 ;  /* 0x0000002c91427c20 */ /* 0x040fe20008410000 */
[----:B------:R-:W-:Y:S01]  /*79d0*/  FFMA.FTZ R67, R145, UR45, -R67 ;  /* 0x0000002d91437c23 */ /* 0x000fe20008010843 */
[----:B------:R-:W-:Y:S01]  /*79e0*/  FMUL.FTZ R146, R146, -R143 ;  /* 0x8000008f92927220 */ /* 0x000fe20000410000 */
[----:B------:R-:W-:Y:S01]  /*79f0*/  FADD.FTZ R209, R209, R64 ;  /* 0x00000040d1d17221 */ /* 0x000fe20000010000 */
[C---:B------:R-:W-:Y:S01]  /*7a00*/  FFMA.FTZ R65, R76.reuse, -R65, R229 ;  /* 0x800000414c417223 */ /* 0x040fe200000100e5 */
[----:B------:R-:W-:Y:S01]  /*7a10*/  FFMA.FTZ R63, R76, R143, R63 ;  /* 0x0000008f4c3f7223 */ /* 0x000fe2000001003f */
[----:B------:R-:W-:Y:S01]  /*7a20*/  FFMA.FTZ R66, R143, UR45, R66 ;  /* 0x0000002d8f427c23 */ /* 0x000fe20008010042 */
[----:B------:R-:W-:Y:S01]  /*7a30*/  FMUL.FTZ R64, R178, R67 ;  /* 0x00000043b2407220 */ /* 0x000fe20000410000 */
[----:B------:R-:W-:Y:S01]  /*7a40*/  FFMA.FTZ R147, R147, R145, R146 ;  /* 0x0000009193937223 */ /* 0x000fe20000010092 */
[C---:B------:R-:W-:Y:S01]  /*7a50*/  FMUL.FTZ R143, R37.reuse, R143 ;  /* 0x0000008f258f7220 */ /* 0x040fe20000410000 */
[----:B------:R0:W-:Y:S01]  /*7a60*/  STS [R62+0x2178], R79 ;  /* 0x0021784f3e007388 */ /* 0x0001e20000000800 */
[----:B------:R-:W-:Y:S01]  /*7a70*/  FMUL.FTZ R76, R37, R145 ;  /* 0x00000091254c7220 */ /* 0x000fe20000410000 */
[----:B------:R-:W-:Y:S01]  /*7a80*/  FFMA.FTZ R66, R65, R66, R64 ;  /* 0x0000004241427223 */ /* 0x000fe20000010040 */
[----:B------:R-:W-:Y:S01]  /*7a90*/  FADD.FTZ R147, -R210, R147 ;  /* 0x00000093d2937221 */ /* 0x000fe20000010100 */
[C---:B------:R-:W-:Y:S01]  /*7aa0*/  FMUL.FTZ R67, R178.reuse, R143 ;  /* 0x0000008fb2437220 */ /* 0x040fe20000410000 */
[----:B------:R1:W-:Y:S01]  /*7ab0*/  STS [R62+0x2174], R69 ;  /* 0x002174453e007388 */ /* 0x0003e20000000800 */
[-C--:B------:R-:W-:Y:S01]  /*7ac0*/  FMUL.FTZ R68, R178, R76.reuse ;  /* 0x0000004cb2447220 */ /* 0x080fe20000410000 */
[-C--:B------:R-:W-:Y:S01]  /*7ad0*/  FMUL.FTZ R77, R183, R76.reuse ;  /* 0x0000004cb74d7220 */ /* 0x080fe20000410000 */
[----:B------:R-:W-:Y:S01]  /*7ae0*/  FFMA.FTZ R20, R37, R63, R20 ;  /* 0x0000003f25147223 */ /* 0x000fe20000010014 */
[----:B------:R-:W-:Y:S01]  /*7af0*/  FFMA.FTZ R76, R65, R76, -R67 ;  /* 0x0000004c414c7223 */ /* 0x000fe20000010843 */
[----:B0-----:R-:W-:-:S02]  /*7b00*/  HADD2.F32 R79, -RZ, R54.H0_H0 ;  /* 0x20000036ff4f7230 */ /* 0x001fc40000004100 */
[----:B------:R-:W-:Y:S01]  /*7b10*/  FMUL.FTZ R64, R148, -R147 ;  /* 0x8000009394407220 */ /* 0x000fe20000410000 */
[----:B------:R-:W-:Y:S01]  /*7b20*/  FMUL.FTZ R67, R209, UR44 ;  /* 0x0000002cd1437c20 */ /* 0x000fe20008410000 */
[----:B------:R-:W-:Y:S01]  /*7b30*/  FADD.FTZ R50, R73, R50 ;  /* 0x0000003249327221 */ /* 0x000fe20000010000 */
[C---:B------:R-:W-:Y:S01]  /*7b40*/  FMUL.FTZ R73, R183.reuse, R143 ;  /* 0x0000008fb7497220 */ /* 0x040fe20000410000 */
[----:B-1----:R-:W-:Y:S01]  /*7b50*/  FFMA.FTZ R69, R183, R63, R66 ;  /* 0x0000003fb7457223 */ /* 0x002fe20000010042 */
[----:B------:R-:W-:Y:S01]  /*7b60*/  FMUL.FTZ R63, R36, R79 ;  /* 0x0000004f243f7220 */ /* 0x000fe20000410000 */
[----:B------:R-:W-:Y:S01]  /*7b70*/  FADD.FTZ R51, R70, R51 ;  /* 0x0000003346337221 */ /* 0x000fe20000010000 */
[----:B------:R-:W-:Y:S01]  /*7b80*/  FMUL.FTZ R66, R179, R147 ;  /* 0x00000093b3427220 */ /* 0x000fe20000410000 */
[----:B------:R-:W-:Y:S01]  /*7b90*/  FFMA.FTZ R143, R65, R143, R68 ;  /* 0x0000008f418f7223 */ /* 0x000fe20000010044 */
[----:B------:R-:W-:Y:S01]  /*7ba0*/  FFMA.FTZ R64, R149, R209, -R64 ;  /* 0x000000d195407223 */ /* 0x000fe20000010840 */
[----:B------:R-:W-:Y:S01]  /*7bb0*/  FFMA.FTZ R179, R179, -R63, R228 ;  /* 0x8000003fb3b37223 */ /* 0x000fe200000100e4 */
[C---:B------:R-:W-:Y:S01]  /*7bc0*/  FMUL.FTZ R70, R36.reuse, R147 ;  /* 0x0000009324467220 */ /* 0x040fe20000410000 */
[-C--:B------:R-:W-:Y:S01]  /*7bd0*/  FMUL.FTZ R144, R36, R209.reuse ;  /* 0x000000d124907220 */ /* 0x080fe20000410000 */
[C---:B------:R-:W-:Y:S01]  /*7be0*/  FMUL.FTZ R65, R147.reuse, UR44 ;  /* 0x0000002c93417c20 */ /* 0x040fe20008410000 */
[----:B------:R-:W-:Y:S01]  /*7bf0*/  FFMA.FTZ R68, R147, UR45, -R67 ;  /* 0x0000002d93447c23 */ /* 0x000fe20008010843 */
[----:B------:R-:W-:Y:S01]  /*7c00*/  FMUL.FTZ R148, R148, -R209 ;  /* 0x800000d194947220 */ /* 0x000fe20000410000 */
[----:B------:R-:W-:Y:S01]  /*7c10*/  FFMA.FTZ R63, R75, -R63, R206 ;  /* 0x8000003f4b3f7223 */ /* 0x000fe200000100ce */
[----:B------:R-:W-:Y:S01]  /*7c20*/  FADD.FTZ R207, R207, R64 ;  /* 0x00000040cfcf7221 */ /* 0x000fe20000010000 */
[C---:B------:R-:W-:Y:S01]  /*7c30*/  FMUL.FTZ R72, R179.reuse, R70 ;  /* 0x00000046b3487220 */ /* 0x040fe20000410000 */
[----:B------:R-:W-:Y:S01]  /*7c40*/  FMUL.FTZ R145, R179, R144 ;  /* 0x00000090b3917220 */ /* 0x000fe20000410000 */
[----:B------:R-:W-:Y:S01]  /*7c50*/  FFMA.FTZ R64, R209, UR45, R65 ;  /* 0x0000002dd1407c23 */ /* 0x000fe20008010041 */
[----:B------:R-:W-:Y:S01]  /*7c60*/  FMUL.FTZ R68, R179, R68 ;  /* 0x00000044b3447220 */ /* 0x000fe20000410000 */
[----:B------:R-:W-:Y:S01]  /*7c70*/  FFMA.FTZ R149, R149, R147, R148 ;  /* 0x0000009395957223 */ /* 0x000fe20000010094 */
[C---:B------:R-:W-:Y:S01]  /*7c80*/  FMUL.FTZ R65, R79.reuse, R144 ;  /* 0x000000904f417220 */ /* 0x040fe20000410000 */
[----:B------:R-:W-:Y:S01]  /*7c90*/  FMUL.FTZ R67, R79, R70 ;  /* 0x000000464f437220 */ /* 0x000fe20000410000 */
[C---:B------:R-:W-:Y:S01]  /*7ca0*/  FFMA.FTZ R144, R63.reuse, R144, R72 ;  /* 0x000000903f907223 */ /* 0x040fe20000010048 */
[----:B------:R-:W-:Y:S01]  /*7cb0*/  FFMA.FTZ R145, R63, R70, -R145 ;  /* 0x000000463f917223 */ /* 0x000fe20000010891 */
[----:B------:R-:W-:Y:S01]  /*7cc0*/  FFMA.FTZ R66, R75, R209, R66 ;  /* 0x000000d14b427223 */ /* 0x000fe20000010042 */
[----:B------:R-:W-:Y:S01]  /*7cd0*/  FFMA.FTZ R63, R63, R64, R68 ;  /* 0x000000403f3f7223 */ /* 0x000fe20000010044 */
[----:B------:R-:W-:-:S02]  /*7ce0*/  HADD2.F32 R70, -RZ, R53.H1_H1 ;  /* 0x30000035ff467230 */ /* 0x000fc40000004100 */
[----:B------:R-:W-:Y:S01]  /*7cf0*/  FADD.FTZ R149, -R208, R149 ;  /* 0x00000095d0957221 */ /* 0x000fe20000010100 */
[-C--:B------:R-:W-:Y:S01]  /*7d00*/  FFMA.FTZ R21, R36, R66.reuse, R21 ;  /* 0x0000004224157223 */ /* 0x080fe20000010015 */
[----:B------:R-:W-:Y:S01]  /*7d10*/  FFMA.FTZ R68, R79, R66, R63 ;  /* 0x000000424f447223 */ /* 0x000fe2000001003f */
[----:B------:R0:W-:Y:S01]  /*7d20*/  STS [R62+0x2164], R67 ;  /* 0x002164433e007388 */ /* 0x0001e20000000800 */
[C---:B------:R-:W-:Y:S01]  /*7d30*/  FMUL.FTZ R64, R150.reuse, -R149 ;  /* 0x8000009596407220 */ /* 0x040fe20000410000 */
[----:B------:R-:W-:Y:S01]  /*7d40*/  FMUL.FTZ R66, R39, R70 ;  /* 0x0000004627427220 */ /* 0x000fe20000410000 */
[----:B------:R-:W-:Y:S01]  /*7d50*/  FADD.FTZ R96, R69, R96 ;  /* 0x0000006045607221 */ /* 0x000fe20000010000 */
[----:B------:R1:W-:Y:S01]  /*7d60*/  STS [R62+0x2160], R65 ;  /* 0x002160413e007388 */ /* 0x0003e20000000800 */
[-C--:B------:R-:W-:Y:S01]  /*7d70*/  FMUL.FTZ R150, R150, -R207.reuse ;  /* 0x800000cf96967220 */ /* 0x080fe20000410000 */
[----:B------:R-:W-:Y:S01]  /*7d80*/  FFMA.FTZ R63, R151, R207, -R64 ;  /* 0x000000cf973f7223 */ /* 0x000fe20000010840 */
[C---:B------:R-:W-:Y:S01]  /*7d90*/  FMUL.FTZ R69, R39.reuse, R149 ;  /* 0x0000009527457220 */ /* 0x040fe20000410000 */
[----:B------:R-:W-:Y:S01]  /*7da0*/  FMUL.FTZ R147, R39, R207 ;  /* 0x000000cf27937220 */ /* 0x000fe20000410000 */
[----:B------:R-:W-:Y:S01]  /*7db0*/  FMUL.FTZ R64, R149, UR44 ;  /* 0x0000002c95407c20 */ /* 0x000fe20008410000 */
[----:B0-----:R-:W-:Y:S01]  /*7dc0*/  FMUL.FTZ R67, R207, UR44 ;  /* 0x0000002ccf437c20 */ /* 0x001fe20008410000 */
[----:B------:R0:W-:Y:S01]  /*7dd0*/  STS [R62+0x2168], R73 ;  /* 0x002168493e007388 */ /* 0x0001e20000000800 */
[-C--:B------:R-:W-:Y:S01]  /*7de0*/  FFMA.FTZ R150, R151, R149.reuse, R150 ;  /* 0x0000009597967223 */ /* 0x080fe20000010096 */
[----:B------:R-:W-:Y:S01]  /*7df0*/  FADD.FTZ R79, R94, R63 ;  /* 0x0000003f5e4f7221 */ /* 0x000fe20000010000 */
[C---:B-1----:R-:W-:Y:S01]  /*7e00*/  FMUL.FTZ R65, R176.reuse, R149 ;  /* 0x00000095b0417220 */ /* 0x042fe20000410000 */
[-C--:B------:R-:W-:Y:S01]  /*7e10*/  FFMA.FTZ R176, R176, -R66.reuse, R225 ;  /* 0x80000042b0b07223 */ /* 0x080fe200000100e1 */
[----:B------:R-:W-:Y:S01]  /*7e20*/  FFMA.FTZ R67, R149, UR45, -R67 ;  /* 0x0000002d95437c23 */ /* 0x000fe20008010843 */
[----:B------:R-:W-:Y:S01]  /*7e30*/  FFMA.FTZ R66, R74, -R66, R227 ;  /* 0x800000424a427223 */ /* 0x000fe200000100e3 */
[----:B------:R-:W-:Y:S01]  /*7e40*/  FFMA.FTZ R63, R207, UR45, R64 ;  /* 0x0000002dcf3f7c23 */ /* 0x000fe20008010040 */
[C---:B------:R-:W-:Y:S01]  /*7e50*/  FMUL.FTZ R146, R176.reuse, R147 ;  /* 0x00000093b0927220 */ /* 0x040fe20000410000 */
[C---:B------:R-:W-:Y:S01]  /*7e60*/  FMUL.FTZ R67, R176.reuse, R67 ;  /* 0x00000043b0437220 */ /* 0x040fe20000410000 */
[----:B0-----:R-:W-:Y:S01]  /*7e70*/  FMUL.FTZ R73, R176, R69 ;  /* 0x00000045b0497220 */ /* 0x001fe20000410000 */
[----:B------:R-:W-:Y:S01]  /*7e80*/  FADD.FTZ R95, -R95, R150 ;  /* 0x000000965f5f7221 */ /* 0x000fe20000010100 */
[----:B------:R-:W-:Y:S01]  /*7e90*/  FMUL.FTZ R75, R70, R147 ;  /* 0x00000093464b7220 */ /* 0x000fe20000410000 */
[C---:B------:R-:W-:Y:S01]  /*7ea0*/  FFMA.FTZ R146, R66.reuse, R69, -R146 ;  /* 0x0000004542927223 */ /* 0x040fe20000010892 */
[----:B------:R-:W-:Y:S01]  /*7eb0*/  FFMA.FTZ R147, R66, R147, R73 ;  /* 0x0000009342937223 */ /* 0x000fe20000010049 */
[----:B------:R-:W-:Y:S01]  /*7ec0*/  FFMA.FTZ R65, R74, R207, R65 ;  /* 0x000000cf4a417223 */ /* 0x000fe20000010041 */
[----:B------:R-:W-:Y:S01]  /*7ed0*/  FFMA.FTZ R66, R66, R63, R67 ;  /* 0x0000003f42427223 */ /* 0x000fe20000010043 */
[----:B------:R-:W-:-:S02]  /*7ee0*/  HADD2.F32 R149, -RZ, R53.H0_H0 ;  /* 0x20000035ff957230 */ /* 0x000fc40000004100 */
[----:B------:R-:W-:Y:S01]  /*7ef0*/  FMUL.FTZ R64, R152, -R95 ;  /* 0x8000005f98407220 */ /* 0x000fe20000410000 */
[-C--:B------:R-:W-:Y:S01]  /*7f00*/  FFMA.FTZ R22, R39, R65.reuse, R22 ;  /* 0x0000004127167223 */ /* 0x080fe20000010016 */
[----:B------:R-:W-:Y:S01]  /*7f10*/  FFMA.FTZ R73, R70, R65, R66 ;  /* 0x0000004146497223 */ /* 0x000fe20000010042 */
[----:B------:R-:W-:Y:S01]  /*7f20*/  FMUL.FTZ R66, R79, UR44 ;  /* 0x0000002c4f427c20 */ /* 0x000fe20008410000 */
[----:B------:R-:W-:Y:S01]  /*7f30*/  FMUL.FTZ R65, R38, R149 ;  /* 0x0000009526417220 */ /* 0x000fe20000410000 */
[----:B------:R-:W-:Y:S01]  /*7f40*/  FFMA.FTZ R63, R153, R79, -R64 ;  /* 0x0000004f993f7223 */ /* 0x000fe20000010840 */
[C---:B------:R-:W-:Y:S01]  /*7f50*/  FMUL.FTZ R64, R177.reuse, R95 ;  /* 0x0000005fb1407220 */ /* 0x040fe20000410000 */
[----:B------:R0:W-:Y:S01]  /*7f60*/  STS [R62+0x216c], R77 ;  /* 0x00216c4d3e007388 */ /* 0x0001e20000000800 */
[----:B------:R-:W-:Y:S01]  /*7f70*/  FFMA.FTZ R177, R177, -R65, R224 ;  /* 0x80000041b1b17223 */ /* 0x000fe200000100e0 */
[----:B------:R-:W-:Y:S01]  /*7f80*/  FMUL.FTZ R152, R152, -R79 ;  /* 0x8000004f98987220 */ /* 0x000fe20000410000 */
[C---:B------:R-:W-:Y:S01]  /*7f90*/  FFMA.FTZ R65, R175.reuse, -R65, R198 ;  /* 0x80000041af417223 */ /* 0x040fe200000100c6 */
[----:B------:R-:W-:Y:S01]  /*7fa0*/  FFMA.FTZ R175, R175, R79, R64 ;  /* 0x0000004fafaf7223 */ /* 0x000fe20000010040 */
[C---:B------:R-:W-:Y:S01]  /*7fb0*/  FMUL.FTZ R64, R95.reuse, UR44 ;  /* 0x0000002c5f407c20 */ /* 0x040fe20008410000 */
[----:B------:R-:W-:Y:S01]  /*7fc0*/  FFMA.FTZ R66, R95, UR45, -R66 ;  /* 0x0000002d5f427c23 */ /* 0x000fe20008010842 */
[----:B------:R-:W-:Y:S01]  /*7fd0*/  FADD.FTZ R97, R68, R97 ;  /* 0x0000006144617221 */ /* 0x000fe20000010000 */
[----:B------:R-:W-:Y:S01]  /*7fe0*/  FFMA.FTZ R152, R153, R95, R152 ;  /* 0x0000005f99987223 */ /* 0x000fe20000010098 */
[----:B------:R-:W-:Y:S01]  /*7ff0*/  FADD.FTZ R72, R92, R63 ;  /* 0x0000003f5c487221 */ /* 0x000fe20000010000 */
[----:B0-----:R-:W-:Y:S01]  /*8000*/  FMUL.FTZ R77, R70, R69 ;  /* 0x00000045464d7220 */ /* 0x001fe20000410000 */
[C---:B------:R-:W-:Y:S01]  /*8010*/  FMUL.FTZ R70, R38.reuse, R95 ;  /* 0x0000005f26467220 */ /* 0x040fe20000410000 */
[----:B------:R-:W-:Y:S01]  /*8020*/  FMUL.FTZ R68, R38, R79 ;  /* 0x0000004f26447220 */ /* 0x000fe20000410000 */
[----:B------:R-:W-:Y:S01]  /*8030*/  FFMA.FTZ R64, R79, UR45, R64 ;  /* 0x0000002d4f407c23 */ /* 0x000fe20008010040 */
[C---:B------:R-:W-:Y:S01]  /*8040*/  FMUL.FTZ R66, R177.reuse, R66 ;  /* 0x00000042b1427220 */ /* 0x040fe20000410000 */
[----:B------:R-:W-:Y:S01]  /*8050*/  FMUL.FTZ R92, R177, R70 ;  /* 0x00000046b15c7220 */ /* 0x000fe20000410000 */
[----:B------:R0:W-:Y:S01]  /*8060*/  STS [R62+0x2158], R75 ;  /* 0x0021584b3e007388 */ /* 0x0001e20000000800 */
[----:B------:R-:W-:Y:S01]  /*8070*/  FMUL.FTZ R67, R149, R68 ;  /* 0x0000004495437220 */ /* 0x000fe20000410000 */
[----:B------:R-:W-:-:S02]  /*8080*/  HADD2.F32 R74, -RZ, R52.H1_H1 ;  /* 0x30000034ff4a7230 */ /* 0x000fc40000004100 */
[----:B------:R-:W-:Y:S01]  /*8090*/  FFMA.FTZ R92, R65, R68, R92 ;  /* 0x00000044415c7223 */ /* 0x000fe2000001005c */
[----:B------:R-:W-:Y:S01]  /*80a0*/  FMUL.FTZ R69, R149, R70 ;  /* 0x0000004695457220 */ /* 0x000fe20000410000 */
[----:B------:R-:W-:Y:S01]  /*80b0*/  STS [R62+0x215c], R77 ;  /* 0x00215c4d3e007388 */ /* 0x000fe20000000800 */
[----:B------:R-:W-:Y:S01]  /*80c0*/  FADD.FTZ R98, R73, R98 ;  /* 0x0000006249627221 */ /* 0x000fe20000010000 */
[----:B------:R-:W-:Y:S01]  /*80d0*/  FMUL.FTZ R73, R41, R72 ;  /* 0x0000004829497220 */ /* 0x000fe20000410000 */
[----:B------:R-:W-:Y:S01]  /*80e0*/  HADD2.F32 R79, -RZ, R52.H0_H0 ;  /* 0x20000034ff4f7230 */ /* 0x000fe20000004100 */
[----:B------:R1:W-:Y:S01]  /*80f0*/  STS [R62+0x2150], R67 ;  /* 0x002150433e007388 */ /* 0x0003e20000000800 */
[----:B0-----:R-:W-:Y:S01]  /*8100*/  FADD.FTZ R75, -R93, R152 ;  /* 0x000000985d4b7221 */ /* 0x001fe20000010100 */
[----:B------:R-:W-:Y:S01]  /*8110*/  FMUL.FTZ R93, R177, R68 ;  /* 0x00000044b15d7220 */ /* 0x000fe20000410000 */
[----:B------:R-:W-:Y:S01]  /*8120*/  FFMA.FTZ R68, R65, R64, R66 ;  /* 0x0000004041447223 */ /* 0x000fe20000010042 */
[----:B------:R-:W-:Y:S01]  /*8130*/  FMUL.FTZ R66, R41, R74 ;  /* 0x0000004a29427220 */ /* 0x000fe20000410000 */
[C---:B------:R-:W-:Y:S01]  /*8140*/  FMUL.FTZ R64, R154.reuse, -R75 ;  /* 0x8000004b9a407220 */ /* 0x040fe20000410000 */
[----:B------:R-:W-:Y:S01]  /*8150*/  FFMA.FTZ R93, R65, R70, -R93 ;  /* 0x00000046415d7223 */ /* 0x000fe2000001085d */
[----:B------:R-:W-:Y:S01]  /*8160*/  FFMA.FTZ R70, R149, R175, R68 ;  /* 0x000000af95467223 */ /* 0x000fe20000010044 */
[-C--:B------:R-:W-:Y:S01]  /*8170*/  FMUL.FTZ R154, R154, -R72.reuse ;  /* 0x800000489a9a7220 */ /* 0x080fe20000410000 */
[----:B------:R-:W-:Y:S01]  /*8180*/  FMUL.FTZ R68, R72, UR44 ;  /* 0x0000002c48447c20 */ /* 0x000fe20008410000 */
[----:B------:R0:W-:Y:S01]  /*8190*/  STS [R62+0x2154], R69 ;  /* 0x002154453e007388 */ /* 0x0001e20000000800 */
[C---:B------:R-:W-:Y:S01]  /*81a0*/  FFMA.FTZ R63, R155.reuse, R72, -R64 ;  /* 0x000000489b3f7223 */ /* 0x040fe20000010840 */
[-C--:B------:R-:W-:Y:S01]  /*81b0*/  FFMA.FTZ R154, R155, R75.reuse, R154 ;  /* 0x0000004b9b9a7223 */ /* 0x080fe2000001009a */
[C---:B------:R-:W-:Y:S01]  /*81c0*/  FMUL.FTZ R65, R174.reuse, R75 ;  /* 0x0000004bae417220 */ /* 0x040fe20000410000 */
[----:B-1----:R-:W-:Y:S01]  /*81d0*/  FMUL.FTZ R67, R75, UR44 ;  /* 0x0000002c4b437c20 */ /* 0x002fe20008410000 */
[-C--:B------:R-:W-:Y:S01]  /*81e0*/  FFMA.FTZ R64, R174, -R66.reuse, R205 ;  /* 0x80000042ae407223 */ /* 0x080fe200000100cd */
[----:B------:R-:W-:Y:S01]  /*81f0*/  FADD.FTZ R77, R90, R63 ;  /* 0x0000003f5a4d7221 */ /* 0x000fe20000010000 */
[----:B------:R-:W-:Y:S01]  /*8200*/  FFMA.FTZ R66, R172, -R66, R201 ;  /* 0x80000042ac427223 */ /* 0x000fe200000100c9 */
[----:B------:R-:W-:Y:S01]  /*8210*/  FADD.FTZ R154, -R91, R154 ;  /* 0x0000009a5b9a7221 */ /* 0x000fe20000010100 */
[----:B------:R-:W-:Y:S01]  /*8220*/  FMUL.FTZ R90, R64, R73 ;  /* 0x00000049405a7220 */ /* 0x000fe20000410000 */
[----:B0-----:R-:W-:Y:S01]  /*8230*/  FFMA.FTZ R69, R75, UR45, -R68 ;  /* 0x0000002d4b457c23 */ /* 0x001fe20008010844 */
[C---:B------:R-:W-:Y:S01]  /*8240*/  FMUL.FTZ R75, R41.reuse, R75 ;  /* 0x0000004b294b7220 */ /* 0x040fe20000410000 */
[----:B------:R-:W-:Y:S01]  /*8250*/  FFMA.FTZ R67, R72, UR45, R67 ;  /* 0x0000002d48437c23 */ /* 0x000fe20008010043 */
[----:B------:R-:W-:Y:S01]  /*8260*/  FFMA.FTZ R65, R172, R72, R65 ;  /* 0x00000048ac417223 */ /* 0x000fe20000010041 */
[C---:B------:R-:W-:Y:S01]  /*8270*/  FMUL.FTZ R69, R64.reuse, R69 ;  /* 0x0000004540457220 */ /* 0x040fe20000410000 */
[-C--:B------:R-:W-:Y:S01]  /*8280*/  FMUL.FTZ R63, R64, R75.reuse ;  /* 0x0000004b403f7220 */ /* 0x080fe20000410000 */
[C---:B------:R-:W-:Y:S01]  /*8290*/  FFMA.FTZ R90, R66.reuse, R75, -R90 ;  /* 0x0000004b425a7223 */ /* 0x040fe2000001085a */
[----:B------:R-:W-:Y:S01]  /*82a0*/  FFMA.FTZ R24, R41, R65, R24 ;  /* 0x0000004129187223 */ /* 0x000fe20000010018 */
[-C--:B------:R-:W-:Y:S01]  /*82b0*/  FMUL.FTZ R64, R173, R154.reuse ;  /* 0x0000009aad407220 */ /* 0x080fe20000410000 */
[C---:B------:R-:W-:Y:S01]  /*82c0*/  FFMA.FTZ R91, R66.reuse, R73, R63 ;  /* 0x00000049425b7223 */ /* 0x040fe2000001003f */
[CC--:B------:R-:W-:Y:S01]  /*82d0*/  FMUL.FTZ R63, R123.reuse, -R154.reuse ;  /* 0x8000009a7b3f7220 */ /* 0x0c0fe20000410000 */
[----:B------:R-:W-:Y:S01]  /*82e0*/  FMUL.FTZ R123, R123, -R77 ;  /* 0x8000004d7b7b7220 */ /* 0x000fe20000410000 */
[----:B------:R-:W-:Y:S01]  /*82f0*/  FFMA.FTZ R66, R66, R67, R69 ;  /* 0x0000004342427223 */ /* 0x000fe20000010045 */
[----:B------:R-:W-:Y:S01]  /*8300*/  FMUL.FTZ R73, R74, R73 ;  /* 0x000000494a497220 */ /* 0x000fe20000410000 */
[C---:B------:R-:W-:Y:S01]  /*8310*/  FFMA.FTZ R63, R124.reuse, R77, -R63 ;  /* 0x0000004d7c3f7223 */ /* 0x040fe2000001083f */
[----:B------:R-:W-:Y:S01]  /*8320*/  FFMA.FTZ R124, R124, R154, R123 ;  /* 0x0000009a7c7c7223 */ /* 0x000fe2000001007b */
[----:B------:R-:W-:Y:S01]  /*8330*/  FFMA.FTZ R67, R74, R65, R66 ;  /* 0x000000414a437223 */ /* 0x000fe20000010042 */
[----:B------:R-:W-:Y:S01]  /*8340*/  FMUL.FTZ R65, R40, R79 ;  /* 0x0000004f28417220 */ /* 0x000fe20000410000 */
[----:B------:R-:W-:Y:S01]  /*8350*/  FADD.FTZ R78, R88, R63 ;  /* 0x0000003f584e7221 */ /* 0x000fe20000010000 */
[----:B------:R-:W-:Y:S01]  /*8360*/  FADD.FTZ R124, -R89, R124 ;  /* 0x0000007c597c7221 */ /* 0x000fe20000010100 */
[----:B------:R0:W-:Y:S01]  /*8370*/  STS [R62+0x2148], R73 ;  /* 0x002148493e007388 */ /* 0x0001e20000000800 */
[-C--:B------:R-:W-:Y:S01]  /*8380*/  FFMA.FTZ R173, R173, -R65.reuse, R194 ;  /* 0x80000041adad7223 */ /* 0x080fe200000100c2 */
[----:B------:R-:W-:Y:S01]  /*8390*/  FFMA.FTZ R65, R171, -R65, R202 ;  /* 0x80000041ab417223 */ /* 0x000fe200000100ca */
[C---:B------:R-:W-:Y:S01]  /*83a0*/  FMUL.FTZ R63, R125.reuse, -R124 ;  /* 0x8000007c7d3f7220 */ /* 0x040fe20000410000 */
[-C--:B------:R-:W-:Y:S01]  /*83b0*/  FMUL.FTZ R125, R125, -R78.reuse ;  /* 0x8000004e7d7d7220 */ /* 0x080fe20000410000 */
[----:B------:R-:W-:Y:S01]  /*83c0*/  FFMA.FTZ R171, R171, R77, R64 ;  /* 0x0000004dabab7223 */ /* 0x000fe20000010040 */
[----:B------:R-:W-:Y:S01]  /*83d0*/  FADD.FTZ R100, R67, R100 ;  /* 0x0000006443647221 */ /* 0x000fe20000010000 */
[C---:B------:R-:W-:Y:S01]  /*83e0*/  FFMA.FTZ R63, R126.reuse, R78, -R63 ;  /* 0x0000004e7e3f7223 */ /* 0x040fe2000001083f */
[----:B------:R-:W-:Y:S01]  /*83f0*/  FFMA.FTZ R126, R126, R124, R125 ;  /* 0x0000007c7e7e7223 */ /* 0x000fe2000001007d */
[----:B------:R-:W-:Y:S01]  /*8400*/  FMUL.FTZ R67, R77, UR44 ;  /* 0x0000002c4d437c20 */ /* 0x000fe20008410000 */
[----:B------:R-:W-:Y:S01]  /*8410*/  FMUL.FTZ R66, R154, UR44 ;  /* 0x0000002c9a427c20 */ /* 0x000fe20008410000 */
[----:B0-----:R-:W-:Y:S01]  /*8420*/  FADD.FTZ R73, R86, R63 ;  /* 0x0000003f56497221 */ /* 0x001fe20000010000 */
[----:B------:R-:W-:Y:S01]  /*8430*/  FADD.FTZ R87, -R87, R126 ;  /* 0x0000007e57577221 */ /* 0x000fe20000010100 */
[----:B------:R-:W-:Y:S01]  /*8440*/  FMUL.FTZ R72, R40, R154 ;  /* 0x0000009a28487220 */ /* 0x000fe20000410000 */
[----:B------:R-:W-:Y:S01]  /*8450*/  FADD.FTZ R99, R70, R99 ;  /* 0x0000006346637221 */ /* 0x000fe20000010000 */
[C---:B------:R-:W-:Y:S01]  /*8460*/  FMUL.FTZ R64, R127.reuse, -R73 ;  /* 0x800000497f407220 */ /* 0x040fe20000410000 */
[-C--:B------:R-:W-:Y:S01]  /*8470*/  FMUL.FTZ R63, R127, -R87.reuse ;  /* 0x800000577f3f7220 */ /* 0x080fe20000410000 */
[----:B------:R-:W-:Y:S01]  /*8480*/  FFMA.FTZ R70, R154, UR45, -R67 ;  /* 0x0000002d9a467c23 */ /* 0x000fe20008010843 */
[----:B------:R-:W-:Y:S01]  /*8490*/  FFMA.FTZ R68, R77, UR45, R66 ;  /* 0x0000002d4d447c23 */ /* 0x000fe20008010042 */
[C---:B------:R-:W-:Y:S01]  /*84a0*/  FFMA.FTZ R64, R128.reuse, R87, R64 ;  /* 0x0000005780407223 */ /* 0x040fe20000010040 */
[----:B------:R-:W-:Y:S01]  /*84b0*/  FFMA.FTZ R63, R128, R73, -R63 ;  /* 0x00000049803f7223 */ /* 0x000fe2000001083f */
        /* <DEDUP_REMOVED lines=9> */
[----:B------:R-:W-:Y:S01]  /*8550*/  FMUL.FTZ R69, R79, R66 ;  /* 0x000000424f457220 */ /* 0x000fe20000410000 */
[----:B------:R-:W-:Y:S01]  /*8560*/  FMUL.FTZ R75, R74, R75 ;  /* 0x0000004b4a4b7220 */ /* 0x000fe20000410000 */
[C---:B------:R-:W-:Y:S01]  /*8570*/  FFMA.FTZ R66, R130.reuse, R85, R63 ;  /* 0x0000005582427223 */ /* 0x040fe2000001003f */
[----:B------:R-:W-:Y:S01]  /*8580*/  FFMA.FTZ R129, R130, R84, -R129 ;  /* 0x0000005482817223 */ /* 0x000fe20000010881 */
[C---:B------:R-:W-:Y:S01]  /*8590*/  FFMA.FTZ R68, R65.reuse, R68, R70 ;  /* 0x0000004441447223 */ /* 0x040fe20000010046 */
[----:B------:R-:W-:Y:S01]  /*85a0*/  FFMA.FTZ R88, R65, R72, -R173 ;  /* 0x0000004841587223 */ /* 0x000fe200000108ad */
[----:B------:R-:W-:Y:S01]  /*85b0*/  FADD.FTZ R83, -R83, R66 ;  /* 0x0000004253537221 */ /* 0x000fe20000010100 */
[----:B------:R-:W-:Y:S01]  /*85c0*/  FADD.FTZ R82, R82, R129 ;  /* 0x0000008152527221 */ /* 0x000fe20000010000 */
[----:B------:R-:W-:Y:S01]  /*85d0*/  FMUL.FTZ R65, R170, R124 ;  /* 0x0000007caa417220 */ /* 0x000fe20000410000 */
[----:B------:R0:W-:Y:S01]  /*85e0*/  STS [R62+0x214c], R75 ;  /* 0x00214c4b3e007388 */ /* 0x0001e20000000800 */
[C---:B------:R-:W-:Y:S01]  /*85f0*/  FMUL.FTZ R63, R131.reuse, -R83 ;  /* 0x80000053833f7220 */ /* 0x040fe20000410000 */
[----:B------:R-:W-:Y:S01]  /*8600*/  FMUL.FTZ R70, R131, -R82 ;  /* 0x8000005283467220 */ /* 0x000fe20000410000 */
[----:B------:R-:W-:-:S02]  /*8610*/  HADD2.F32 R64, -RZ, R59.H1_H1 ;  /* 0x3000003bff407230 */ /* 0x000fc40000004100 */
[----:B------:R-:W-:Y:S01]  /*8620*/  FFMA.FTZ R66, R79, R171, R68 ;  /* 0x000000ab4f427223 */ /* 0x000fe20000010044 */
[C---:B------:R-:W-:Y:S01]  /*8630*/  FFMA.FTZ R68, R134.reuse, R82, -R63 ;  /* 0x0000005286447223 */ /* 0x040fe2000001083f */
[----:B------:R-:W-:Y:S01]  /*8640*/  FFMA.FTZ R70, R134, R83, R70 ;  /* 0x0000005386467223 */ /* 0x000fe20000010046 */
[----:B------:R-:W-:Y:S01]  /*8650*/  FFMA.FTZ R63, R168, R78, R65 ;  /* 0x0000004ea83f7223 */ /* 0x000fe20000010041 */
[----:B------:R-:W-:Y:S01]  /*8660*/  FMUL.FTZ R65, R124, UR44 ;  /* 0x0000002c7c417c20 */ /* 0x000fe20008410000 */
[----:B------:R-:W-:Y:S01]  /*8670*/  FMUL.FTZ R67, R43, R64 ;  /* 0x000000402b437220 */ /* 0x000fe20000410000 */
[----:B0-----:R-:W-:Y:S01]  /*8680*/  FMUL.FTZ R75, R79, R72 ;  /* 0x000000484f4b7220 */ /* 0x001fe20000410000 */
[----:B------:R-:W-:Y:S01]  /*8690*/  FADD.FTZ R81, -R81, R70 ;  /* 0x0000004651517221 */ /* 0x000fe20000010100 */
[----:B------:R-:W-:Y:S01]  /*86a0*/  FADD.FTZ R217, R217, R68 ;  /* 0x00000044d9d97221 */ /* 0x000fe20000010000 */
[----:B------:R0:W-:Y:S01]  /*86b0*/  STS [R62+0x2140], R69 ;  /* 0x002140453e007388 */ /* 0x0001e20000000800 */
[----:B------:R-:W-:Y:S01]  /*86c0*/  FFMA.FTZ R72, R168, -R67, R199 ;  /* 0x80000043a8487223 */ /* 0x000fe200000100c7 */
[----:B------:R-:W-:Y:S01]  /*86d0*/  FMUL.FTZ R79, R43, R124 ;  /* 0x0000007c2b4f7220 */ /* 0x000fe20000410000 */
[----:B------:R-:W-:Y:S01]  /*86e0*/  FMUL.FTZ R70, R135, -R217 ;  /* 0x800000d987467220 */ /* 0x000fe20000410000 */
[----:B------:R1:W-:Y:S01]  /*86f0*/  STS [R62+0x2144], R75 ;  /* 0x0021444b3e007388 */ /* 0x0003e20000000800 */
[----:B------:R-:W-:-:S02]  /*8700*/  HADD2.F32 R128, -RZ, R57.H1_H1 ;  /* 0x30000039ff807230 */ /* 0x000fc40000004100 */
[----:B------:R-:W-:Y:S01]  /*8710*/  FMUL.FTZ R151, R42, R87 ;  /* 0x000000572a977220 */ /* 0x000fe20000410000 */
[----:B------:R-:W-:Y:S01]  /*8720*/  FMUL.FTZ R149, R47, R81 ;  /* 0x000000512f957220 */ /* 0x000fe20000410000 */
[----:B------:R-:W-:Y:S01]  /*8730*/  FFMA.FTZ R25, R40, R171, R25 ;  /* 0x000000ab28197223 */ /* 0x000fe20000010019 */
[----:B------:R-:W-:Y:S01]  /*8740*/  FMUL.FTZ R154, R44, R83 ;  /* 0x000000532c9a7220 */ /* 0x000fe20000410000 */
[----:B0-----:R-:W-:Y:S01]  /*8750*/  FFMA.FTZ R69, R170, -R67, R197 ;  /* 0x80000043aa457223 */ /* 0x001fe200000100c5 */
[----:B------:R-:W-:Y:S01]  /*8760*/  FMUL.FTZ R67, R78, UR44 ;  /* 0x0000002c4e437c20 */ /* 0x000fe20008410000 */
[----:B------:R-:W-:Y:S01]  /*8770*/  FMUL.FTZ R152, R44, R82 ;  /* 0x000000522c987220 */ /* 0x000fe20000410000 */
[----:B------:R-:W-:Y:S01]  /*8780*/  FMUL.FTZ R170, R45, R84 ;  /* 0x000000542daa7220 */ /* 0x000fe20000410000 */
[----:B-1----:R-:W-:Y:S01]  /*8790*/  FFMA.FTZ R75, R78, UR45, R65 ;  /* 0x0000002d4e4b7c23 */ /* 0x002fe20008010041 */
[----:B------:R-:W-:Y:S01]  /*87a0*/  FMUL.FTZ R65, R135, -R81 ;  /* 0x8000005187417220 */ /* 0x000fe20000410000 */
[----:B------:R-:W-:Y:S01]  /*87b0*/  FFMA.FTZ R74, R124, UR45, -R67 ;  /* 0x0000002d7c4a7c23 */ /* 0x000fe20008010843 */
[----:B------:R-:W-:Y:S01]  /*87c0*/  FMUL.FTZ R67, R43, R78 ;  /* 0x0000004e2b437220 */ /* 0x000fe20000410000 */
[C---:B------:R-:W-:Y:S01]  /*87d0*/  FMUL.FTZ R89, R69.reuse, R79 ;  /* 0x0000004f45597220 */ /* 0x040fe20000410000 */
[C---:B------:R-:W-:Y:S01]  /*87e0*/  FFMA.FTZ R68, R136.reuse, R217, -R65 ;  /* 0x000000d988447223 */ /* 0x040fe20000010841 */
[----:B------:R-:W-:Y:S01]  /*87f0*/  FFMA.FTZ R65, R136, R81, R70 ;  /* 0x0000005188417223 */ /* 0x000fe20000010046 */
[C---:B------:R-:W-:Y:S01]  /*8800*/  FMUL.FTZ R77, R69.reuse, R74 ;  /* 0x0000004a454d7220 */ /* 0x040fe20000410000 */
[-C--:B------:R-:W-:Y:S01]  /*8810*/  FMUL.FTZ R69, R69, R67.reuse ;  /* 0x0000004345457220 */ /* 0x080fe20000410000 */
[----:B------:R-:W-:Y:S01]  /*8820*/  FADD.FTZ R219, R219, R68 ;  /* 0x00000044dbdb7221 */ /* 0x000fe20000010000 */
[----:B------:R-:W-:Y:S01]  /*8830*/  FADD.FTZ R218, -R218, R65 ;  /* 0x00000041dada7221 */ /* 0x000fe20000010100 */
[-C--:B------:R-:W-:Y:S01]  /*8840*/  FFMA.FTZ R89, R72, R67.reuse, R89 ;  /* 0x0000004348597223 */ /* 0x080fe20000010059 */
[----:B------:R-:W-:Y:S01]  /*8850*/  FMUL.FTZ R95, R64, R67 ;  /* 0x00000043405f7220 */ /* 0x000fe20000410000 */
[C---:B------:R-:W-:Y:S01]  /*8860*/  FMUL.FTZ R67, R137.reuse, -R219 ;  /* 0x800000db89437220 */ /* 0x040fe20000410000 */
[----:B------:R-:W-:Y:S01]  /*8870*/  FMUL.FTZ R68, R137, -R218 ;  /* 0x800000da89447220 */ /* 0x000fe20000410000 */
[----:B------:R-:W-:Y:S01]  /*8880*/  FFMA.FTZ R134, R72, R79, -R69 ;  /* 0x0000004f48867223 */ /* 0x000fe20000010845 */
[----:B------:R-:W-:-:S02]  /*8890*/  HADD2.F32 R74, -RZ, R56.H1_H1 ;  /* 0x30000038ff4a7230 */ /* 0x000fc40000004100 */
[C---:B------:R-:W-:Y:S01]  /*88a0*/  FFMA.FTZ R69, R138.reuse, R218, R67 ;  /* 0x000000da8a457223 */ /* 0x040fe20000010043 */
[----:B------:R-:W-:Y:S01]  /*88b0*/  FFMA.FTZ R68, R138, R219, -R68 ;  /* 0x000000db8a447223 */ /* 0x000fe20000010844 */
[----:B------:R-:W-:Y:S01]  /*88c0*/  FFMA.FTZ R67, R72, R75, R77 ;  /* 0x0000004b48437223 */ /* 0x000fe2000001004d */
[----:B------:R-:W-:Y:S02]  /*88d0*/  HADD2.F32 R135, -RZ, R57.H0_H0 ;  /* 0x20000039ff877230 */ /* 0x000fe40000004100 */
[----:B------:R-:W-:Y:S01]  /*88e0*/  FADD.FTZ R220, -R220, R69 ;  /* 0x00000045dcdc7221 */ /* 0x000fe20000010100 */
[----:B------:R-:W-:Y:S01]  /*88f0*/  FADD.FTZ R221, R221, R68 ;  /* 0x00000044dddd7221 */ /* 0x000fe20000010000 */
[----:B------:R-:W-:Y:S02]  /*8900*/  HADD2.F32 R69, -RZ, R56.H0_H0 ;  /* 0x20000038ff457230 */ /* 0x000fe40000004100 */
[----:B------:R-:W-:Y:S01]  /*8910*/  FMUL.FTZ R127, R49, R74 ;  /* 0x0000004a317f7220 */ /* 0x000fe20000410000 */
[CC--:B------:R-:W-:Y:S01]  /*8920*/  FMUL.FTZ R75, R139.reuse, -R220.reuse ;  /* 0x800000dc8b4b7220 */ /* 0x0c0fe20000410000 */
[-C--:B------:R-:W-:Y:S01]  /*8930*/  FMUL.FTZ R139, R139, -R221.reuse ;  /* 0x800000dd8b8b7220 */ /* 0x080fe20000410000 */
        /* <DEDUP_REMOVED lines=9> */
[----:B------:R-:W-:Y:S01]  /*89d0*/  FFMA.FTZ R127, R158, -R127, R133 ;  /* 0x8000007f9e7f7223 */ /* 0x000fe20000010085 */
[----:B------:R-:W-:Y:S01]  /*89e0*/  FMUL.FTZ R140, R49, R220 ;  /* 0x000000dc318c7220 */ /* 0x000fe20000410000 */
[C---:B------:R-:W-:Y:S01]  /*89f0*/  FMUL.FTZ R136, R48.reuse, R222 ;  /* 0x000000de30887220 */ /* 0x040fe20000410000 */
[----:B------:R-:W-:Y:S01]  /*8a00*/  FMUL.FTZ R138, R48, R223 ;  /* 0x000000df308a7220 */ /* 0x000fe20000410000 */
[----:B------:R-:W-:-:S02]  /*8a10*/  HADD2.F32 R65, -RZ, R59.H0_H0 ;  /* 0x2000003bff417230 */ /* 0x000fc40000004100 */
[----:B------:R-:W-:Y:S01]  /*8a20*/  FMUL.FTZ R80, R127, R140 ;  /* 0x0000008c7f507220 */ /* 0x000fe20000410000 */
[----:B------:R-:W-:Y:S01]  /*8a30*/  FMUL.FTZ R78, R130, R136 ;  /* 0x00000088824e7220 */ /* 0x000fe20000410000 */
[----:B------:R-:W-:Y:S01]  /*8a40*/  FMUL.FTZ R124, R46, R135 ;  /* 0x000000872e7c7220 */ /* 0x000fe20000410000 */
[----:B------:R-:W-:Y:S01]  /*8a50*/  FMUL.FTZ R79, R64, R79 ;  /* 0x0000004f404f7220 */ /* 0x000fe20000410000 */
[----:B------:R-:W-:Y:S01]  /*8a60*/  FFMA.FTZ R77, R129, R148, R80 ;  /* 0x00000094814d7223 */ /* 0x000fe20000010050 */
[-C--:B------:R-:W-:Y:S01]  /*8a70*/  FFMA.FTZ R78, R131, R138.reuse, R78 ;  /* 0x0000008a834e7223 */ /* 0x080fe2000001004e */
[----:B------:R-:W-:Y:S01]  /*8a80*/  FMUL.FTZ R75, R130, R138 ;  /* 0x0000008a824b7220 */ /* 0x000fe20000410000 */
[----:B------:R-:W-:Y:S01]  /*8a90*/  FMUL.FTZ R72, R169, R87 ;  /* 0x00000057a9487220 */ /* 0x000fe20000410000 */
[----:B------:R-:W-:Y:S01]  /*8aa0*/  FFMA.FTZ R126, R161, -R124, R182 ;  /* 0x8000007ca17e7223 */ /* 0x000fe200000100b6 */
[----:B------:R-:W-:Y:S01]  /*8ab0*/  FADD.FTZ R78, RZ, R78 ;  /* 0x0000004eff4e7221 */ /* 0x000fe20000010000 */
[----:B------:R-:W-:Y:S01]  /*8ac0*/  FMUL.FTZ R137, R46, R218 ;  /* 0x000000da2e897220 */ /* 0x000fe20000410000 */
[----:B------:R-:W-:Y:S01]  /*8ad0*/  FMUL.FTZ R70, R42, R65 ;  /* 0x000000412a467220 */ /* 0x000fe20000410000 */
[----:B------:R-:W-:Y:S01]  /*8ae0*/  FMUL.FTZ R94, R127, R148 ;  /* 0x000000947f5e7220 */ /* 0x000fe20000410000 */
[----:B------:R-:W-:Y:S01]  /*8af0*/  FADD.FTZ R77, R78, R77 ;  /* 0x0000004d4e4d7221 */ /* 0x000fe20000010000 */
[----:B------:R-:W-:Y:S01]  /*8b00*/  FMUL.FTZ R78, R87, UR44 ;  /* 0x0000002c574e7c20 */ /* 0x000fe20008410000 */
[----:B------:R-:W-:Y:S01]  /*8b10*/  FFMA.FTZ R75, R131, R136, -R75 ;  /* 0x00000088834b7223 */ /* 0x000fe2000001084b */
[----:B------:R0:W-:Y:S01]  /*8b20*/  STS [R62+0x213c], R79 ;  /* 0x00213c4f3e007388 */ /* 0x0001e20000000800 */
[----:B------:R-:W-:Y:S01]  /*8b30*/  FFMA.FTZ R72, R167, R73, R72 ;  /* 0x00000049a7487223 */ /* 0x000fe20000010048 */
[C---:B------:R-:W-:Y:S01]  /*8b40*/  FFMA.FTZ R125, R73.reuse, UR45, R78 ;  /* 0x0000002d497d7c23 */ /* 0x040fe2000801004e */
[----:B------:R-:W-:Y:S01]  /*8b50*/  FMUL.FTZ R78, R73, UR44 ;  /* 0x0000002c494e7c20 */ /* 0x000fe20008410000 */
[----:B------:R-:W-:Y:S01]  /*8b60*/  FMUL.FTZ R139, R46, R219 ;  /* 0x000000db2e8b7220 */ /* 0x000fe20000410000 */
[----:B------:R-:W-:Y:S01]  /*8b70*/  FFMA.FTZ R124, R159, -R124, R190 ;  /* 0x8000007c9f7c7223 */ /* 0x000fe200000100be */
[----:B------:R-:W-:Y:S01]  /*8b80*/  FFMA.FTZ R68, R169, -R70, R188 ;  /* 0x80000046a9447223 */ /* 0x000fe200000100bc */
[----:B------:R-:W-:Y:S01]  /*8b90*/  FFMA.FTZ R94, R129, R140, -R94 ;  /* 0x0000008c815e7223 */ /* 0x000fe2000001085e */
[----:B------:R-:W-:Y:S01]  /*8ba0*/  FADD.FTZ R75, RZ, R75 ;  /* 0x0000004bff4b7221 */ /* 0x000fe20000010000 */
[----:B------:R1:W-:Y:S01]  /*8bb0*/  STS [R62+0x2138], R95 ;  /* 0x0021385f3e007388 */ /* 0x0003e20000000800 */
[----:B0-----:R-:W-:Y:S01]  /*8bc0*/  FMUL.FTZ R79, R42, R73 ;  /* 0x000000492a4f7220 */ /* 0x001fe20000410000 */
[----:B------:R-:W-:Y:S01]  /*8bd0*/  FMUL.FTZ R73, R126, R137 ;  /* 0x000000897e497220 */ /* 0x000fe20000410000 */
[----:B------:R-:W-:Y:S01]  /*8be0*/  FFMA.FTZ R123, R87, UR45, -R78 ;  /* 0x0000002d577b7c23 */ /* 0x000fe2000801084e */
[----:B------:R-:W-:Y:S01]  /*8bf0*/  FFMA.FTZ R70, R167, -R70, R200 ;  /* 0x80000046a7467223 */ /* 0x000fe200000100c8 */
[----:B------:R-:W-:Y:S01]  /*8c00*/  FADD.FTZ R75, R75, R94 ;  /* 0x0000005e4b4b7221 */ /* 0x000fe20000010000 */
[----:B------:R-:W-:Y:S01]  /*8c10*/  FFMA.FTZ R78, R124, R139, R73 ;  /* 0x0000008b7c4e7223 */ /* 0x000fe20000010049 */
[----:B------:R-:W-:Y:S01]  /*8c20*/  FMUL.FTZ R73, R68, R151 ;  /* 0x0000009744497220 */ /* 0x000fe20000410000 */
[----:B------:R-:W-:Y:S01]  /*8c30*/  FMUL.FTZ R94, R47, R128 ;  /* 0x000000802f5e7220 */ /* 0x000fe20000410000 */
[----:B------:R-:W-:Y:S01]  /*8c40*/  FMUL.FTZ R80, R126, R139 ;  /* 0x0000008b7e507220 */ /* 0x000fe20000410000 */
[-C--:B-1----:R-:W-:Y:S01]  /*8c50*/  FMUL.FTZ R95, R65, R79.reuse ;  /* 0x0000004f415f7220 */ /* 0x082fe20000410000 */
[-C--:B------:R-:W-:Y:S01]  /*8c60*/  FFMA.FTZ R176, R70, R79.reuse, R73 ;  /* 0x0000004f46b07223 */ /* 0x080fe20000010049 */
[----:B------:R-:W-:Y:S01]  /*8c70*/  FMUL.FTZ R79, R68, R79 ;  /* 0x0000004f444f7220 */ /* 0x000fe20000410000 */
[----:B------:R-:W-:Y:S01]  /*8c80*/  FFMA.FTZ R80, R124, R137, -R80 ;  /* 0x000000897c507223 */ /* 0x000fe20000010850 */
[----:B------:R-:W-:Y:S01]  /*8c90*/  FADD.FTZ R77, R77, R78 ;  /* 0x0000004e4d4d7221 */ /* 0x000fe20000010000 */
[----:B------:R0:W-:Y:S01]  /*8ca0*/  STS [R62+0x2130], R95 ;  /* 0x0021305f3e007388 */ /* 0x0001e20000000800 */
[----:B------:R-:W-:Y:S01]  /*8cb0*/  FMUL.FTZ R87, R47, R217 ;  /* 0x000000d92f577220 */ /* 0x000fe20000410000 */
[----:B------:R-:W-:Y:S01]  /*8cc0*/  FFMA.FTZ R171, R70, R151, -R79 ;  /* 0x0000009746ab7223 */ /* 0x000fe2000001084f */
[----:B------:R-:W-:-:S02]  /*8cd0*/  HADD2.F32 R79, -RZ, R58.H0_H0 ;  /* 0x2000003aff4f7230 */ /* 0x000fc40000004100 */
[----:B------:R-:W-:Y:S01]  /*8ce0*/  FADD.FTZ R75, R75, R80 ;  /* 0x000000504b4b7221 */ /* 0x000fe20000010000 */
[----:B------:R-:W-:Y:S02]  /*8cf0*/  HADD2.F32 R80, -RZ, R58.H1_H1 ;  /* 0x3000003aff507230 */ /* 0x000fe40000004100 */
[----:B------:R-:W-:Y:S01]  /*8d00*/  FMUL.FTZ R155, R65, R151 ;  /* 0x00000097419b7220 */ /* 0x000fe20000410000 */
[----:B------:R-:W-:Y:S01]  /*8d10*/  FMUL.FTZ R172, R45, R85 ;  /* 0x000000552dac7220 */ /* 0x000fe20000410000 */
[----:B------:R-:W-:Y:S01]  /*8d20*/  FMUL.FTZ R73, R44, R79 ;  /* 0x0000004f2c497220 */ /* 0x000fe20000410000 */
[----:B------:R-:W-:Y:S01]  /*8d30*/  IADD3 R178, R121, 0x5c0, RZ ;  /* 0x000005c079b27810 */ /* 0x000fe20007ffe0ff */
[-C--:B0-----:R-:W-:Y:S01]  /*8d40*/  FFMA.FTZ R95, R160, -R94.reuse, R189 ;  /* 0x8000005ea05f7223 */ /* 0x081fe200000100bd */
[----:B------:R-:W-:Y:S01]  /*8d50*/  FFMA.FTZ R94, R162, -R94, R187 ;  /* 0x8000005ea25e7223 */ /* 0x000fe200000100bb */
[----:B------:R-:W-:Y:S01]  /*8d60*/  FMUL.FTZ R153, R45, R80 ;  /* 0x000000502d997220 */ /* 0x000fe20000410000 */
[----:B------:R0:W-:Y:S01]  /*8d70*/  STS [R62+0x2134], R155 ;  /* 0x0021349b3e007388 */ /* 0x0001e20000000800 */
[----:B------:R-:W-:Y:S01]  /*8d80*/  FMUL.FTZ R167, R80, R170 ;  /* 0x000000aa50a77220 */ /* 0x000fe20000410000 */
[C---:B------:R-:W-:Y:S01]  /*8d90*/  FMUL.FTZ R78, R94.reuse, R149 ;  /* 0x000000955e4e7220 */ /* 0x040fe20000410000 */
[-C--:B------:R-:W-:Y:S01]  /*8da0*/  FMUL.FTZ R150, R94, R87.reuse ;  /* 0x000000575e967220 */ /* 0x080fe20000410000 */
[----:B------:R-:W-:Y:S01]  /*8db0*/  FMUL.FTZ R169, R80, R172 ;  /* 0x000000ac50a97220 */ /* 0x000fe20000410000 */
[----:B------:R-:W-:Y:S01]  /*8dc0*/  IADD3 R180, R121, 0x600, RZ ;  /* 0x0000060079b47810 */ /* 0x000fe20007ffe0ff */
[C---:B------:R-:W-:Y:S01]  /*8dd0*/  FFMA.FTZ R78, R95.reuse, R87, R78 ;  /* 0x000000575f4e7223 */ /* 0x040fe2000001004e */
[-C--:B------:R-:W-:Y:S01]  /*8de0*/  FFMA.FTZ R150, R95, R149.reuse, -R150 ;  /* 0x000000955f967223 */ /* 0x080fe20000010896 */
[----:B------:R-:W-:Y:S01]  /*8df0*/  FMUL.FTZ R149, R128, R149 ;  /* 0x0000009580957220 */ /* 0x000fe20000410000 */
[----:B------:R-:W-:Y:S01]  /*8e00*/  STS [R62+0x2128], R167 ;  /* 0x002128a73e007388 */ /* 0x000fe20000000800 */
[----:B------:R-:W-:Y:S01]  /*8e10*/  FADD.FTZ R151, R77, R78 ;  /* 0x0000004e4d977221 */ /* 0x000fe20000010000 */
[-C--:B------:R-:W-:Y:S01]  /*8e20*/  FFMA.FTZ R77, R165, -R73.reuse, R184 ;  /* 0x80000049a54d7223 */ /* 0x080fe200000100b8 */
[----:B------:R-:W-:Y:S01]  /*8e30*/  FADD.FTZ R150, R75, R150 ;  /* 0x000000964b967221 */ /* 0x000fe20000010000 */
[----:B------:R-:W-:Y:S01]  /*8e40*/  FFMA.FTZ R78, R163, -R73, R192 ;  /* 0x80000049a34e7223 */ /* 0x000fe200000100c0 */
[-C--:B------:R-:W-:Y:S01]  /*8e50*/  FFMA.FTZ R75, R164, -R153.reuse, R191 ;  /* 0x80000099a44b7223 */ /* 0x080fe200000100bf */
[----:B------:R-:W-:Y:S01]  /*8e60*/  FFMA.FTZ R73, R166, -R153, R193 ;  /* 0x80000099a6497223 */ /* 0x000fe200000100c1 */
[C---:B------:R-:W-:Y:S01]  /*8e70*/  FMUL.FTZ R153, R77.reuse, R154 ;  /* 0x0000009a4d997220 */ /* 0x040fe20000410000 */
[----:B0-----:R-:W-:Y:S01]  /*8e80*/  FMUL.FTZ R155, R77, R152 ;  /* 0x000000984d9b7220 */ /* 0x001fe20000410000 */
[----:B------:R-:W-:Y:S01]  /*8e90*/  STS [R62+0x212c], R169 ;  /* 0x00212ca93e007388 */ /* 0x000fe20000000800 */
[C---:B------:R-:W-:Y:S01]  /*8ea0*/  FMUL.FTZ R174, R73.reuse, R172 ;  /* 0x000000ac49ae7220 */ /* 0x040fe20000410000 */
[C---:B------:R-:W-:Y:S01]  /*8eb0*/  FFMA.FTZ R168, R78.reuse, R152, R153 ;  /* 0x000000984ea87223 */ /* 0x040fe20000010099 */
[----:B------:R-:W-:Y:S01]  /*8ec0*/  FFMA.FTZ R155, R78, R154, -R155 ;  /* 0x0000009a4e9b7223 */ /* 0x000fe2000001089b */
[-C--:B------:R-:W-:Y:S01]  /*8ed0*/  FMUL.FTZ R153, R73, R170.reuse ;  /* 0x000000aa49997220 */ /* 0x080fe20000410000 */
[----:B------:R-:W-:Y:S01]  /*8ee0*/  FFMA.FTZ R174, R75, R170, R174 ;  /* 0x000000aa4bae7223 */ /* 0x000fe200000100ae */
[----:B------:R-:W-:Y:S01]  /*8ef0*/  FADD.FTZ R151, R151, R168 ;  /* 0x000000a897977221 */ /* 0x000fe20000010000 */
[----:B------:R-:W-:Y:S01]  /*8f00*/  FADD.FTZ R150, R150, R155 ;  /* 0x0000009b96967221 */ /* 0x000fe20000010000 */
[----:B------:R-:W-:Y:S01]  /*8f10*/  FFMA.FTZ R153, R75, R172, -R153 ;  /* 0x000000ac4b997223 */ /* 0x000fe20000010899 */
[----:B------:R-:W-:Y:S01]  /*8f20*/  FMUL.FTZ R155, R79, R154 ;  /* 0x0000009a4f9b7220 */ /* 0x000fe20000410000 */
[----:B------:R-:W-:Y:S01]  /*8f30*/  FADD.FTZ R151, R151, R174 ;  /* 0x000000ae97977221 */ /* 0x000fe20000010000 */
[----:B------:R-:W-:Y:S01]  /*8f40*/  STS [R62+0x211c], R149 ;  /* 0x00211c953e007388 */ /* 0x000fe20000000800 */
[----:B------:R-:W-:Y:S01]  /*8f50*/  FADD.FTZ R150, R150, R153 ;  /* 0x0000009996967221 */ /* 0x000fe20000010000 */
[----:B------:R-:W-:Y:S01]  /*8f60*/  FMUL.FTZ R153, R79, R152 ;  /* 0x000000984f997220 */ /* 0x000fe20000410000 */
        /* <DEDUP_REMOVED lines=23> */
[----:B------:R-:W-:Y:S01]  /*90e0*/  FMUL.FTZ R93, R69, R138 ;  /* 0x0000008a455d7220 */ /* 0x000fe20000410000 */
[----:B------:R0:W-:Y:S01]  /*90f0*/  STS [R62+0x2110], R89 ;  /* 0x002110593e007388 */ /* 0x0001e20000000800 */
[----:B------:R-:W-:Y:S01]  /*9100*/  FADD.FTZ R144, R147, R144 ;  /* 0x0000009093907221 */ /* 0x000fe20000010000 */
[----:B------:R-:W-:Y:S01]  /*9110*/  FADD.FTZ R145, R146, R145 ;  /* 0x0000009192917221 */ /* 0x000fe20000010000 */
[----:B------:R-:W-:Y:S01]  /*9120*/  IADD3 R90, R121, 0xc0, RZ ;  /* 0x000000c0795a7810 */ /* 0x000fe20007ffe0ff */
        /* <DEDUP_REMOVED lines=9> */
[----:B0-----:R-:W-:Y:S01]  /*91c0*/  FMUL.FTZ R89, R16, R186 ;  /* 0x000000ba10597220 */ /* 0x001fe20000410000 */
[C---:B------:R-:W-:Y:S01]  /*91d0*/  IADD3 R134, R121.reuse, 0x180, RZ ;  /* 0x0000018079867810 */ /* 0x040fe20007ffe0ff */
[----:B------:R-:W-:Y:S01]  /*91e0*/  FFMA.FTZ R23, R38, R175, R23 ;  /* 0x000000af26177223 */ /* 0x000fe20000010017 */
[----:B------:R-:W-:Y:S01]  /*91f0*/  STS [R62+0x2100], R93 ;  /* 0x0021005d3e007388 */ /* 0x000fe20000000800 */
[C---:B------:R-:W-:Y:S01]  /*9200*/  IADD3 R136, R121.reuse, 0x1c0, RZ ;  /* 0x000001c079887810 */ /* 0x040fe20007ffe0ff */
[----:B-1----:R-:W-:Y:S01]  /*9210*/  FFMA.FTZ R87, -R16, R132, -RZ ;  /* 0x0000008410577223 */ /* 0x002fe200000109ff */
[C---:B------:R-:W-:Y:S01]  /*9220*/  IADD3 R132, R121.reuse, 0x140, RZ ;  /* 0x0000014079847810 */ /* 0x040fe20007ffe0ff */
[----:B------:R0:W-:Y:S01]  /*9230*/  STS [R62+0x2104], R137 ;  /* 0x002104893e007388 */ /* 0x0001e20000000800 */
[----:B------:R-:W-:Y:S01]  /*9240*/  IADD3 R138, R121, 0x240, RZ ;  /* 0x00000240798a7810 */ /* 0x000fe20007ffe0ff */
[----:B------:R-:W-:Y:S01]  /*9250*/  FMUL.FTZ R91, R15, R185 ;  /* 0x000000b90f5b7220 */ /* 0x000fe20000410000 */
[----:B------:R-:W-:Y:S01]  /*9260*/  IADD3 R140, R121, 0x280, RZ ;  /* 0x00000280798c7810 */ /* 0x000fe20007ffe0ff */
[----:B------:R-:W-:Y:S01]  /*9270*/  FFMA.FTZ R133, -R15, R133, -RZ ;  /* 0x000000850f857223 */ /* 0x000fe200000109ff */
        /* <DEDUP_REMOVED lines=24> */
[C---:B------:R-:W-:Y:S01]  /*9400*/  IADD3 R208, R121.reuse, 0x680, RZ ;  /* 0x0000068079d07810 */ /* 0x040fe20007ffe0ff */
[C---:B------:R-:W-:Y:S01]  /*9410*/  FMUL.FTZ R195, R0.reuse, R195 ;  /* 0x000000c300c37220 */ /* 0x040fe20000410000 */
[C---:B------:R-:W-:Y:S01]  /*9420*/  IADD3 R210, R121.reuse, 0x6c0, RZ ;  /* 0x000006c079d27810 */ /* 0x040fe20007ffe0ff */
[----:B------:R-:W-:Y:S01]  /*9430*/  FFMA.FTZ R231, -R0, R231, -RZ ;  /* 0x000000e700e77223 */ /* 0x000fe200000109ff */
[----:B------:R-:W-:-:S02]  /*9440*/  IADD3 R212, R121, 0x700, RZ ;  /* 0x0000070079d47810 */ /* 0x000fc40007ffe0ff */
[----:B------:R-:W-:Y:S02]  /*9450*/  IADD3 R214, R121, 0x740, RZ ;  /* 0x0000074079d67810 */ /* 0x000fe40007ffe0ff */
[-C--:B0-----:R-:W-:Y:S01]  /*9460*/  LEA.HI.SX32 R137, R86, R121.reuse, 0x1b ;  /* 0x0000007956897211 */ /* 0x081fe200078fdaff */
        /* <DEDUP_REMOVED lines=30> */
[----:B----4-:R-:W-:Y:S02]  /*9650*/  LEA.HI.SX32 R243, R216, R121, 0x1b ;  /* 0x00000079d8f37211 */ /* 0x010fe400078fdaff */
        /* <DEDUP_REMOVED lines=22> */
[-C--:B------:R-:W-:Y:S01]  /*97c0*/  LEA R150, R181, R118.reuse, 0x2 ;  /* 0x00000076b5967211 */ /* 0x080fe200078e10ff */
[----:B------:R-:W-:Y:S01]  /*97d0*/  FMUL.FTZ R182, R220, UR44 ;  /* 0x0000002cdcb67c20 */ /* 0x000fe20008410000 */
[-C--:B------:R-:W-:Y:S01]  /*97e0*/  LEA R151, R183, R118.reuse, 0x2 ;  /* 0x00000076b7977211 */ /* 0x080fe200078e10ff */
[----:B------:R-:W3:Y:S01]  /*97f0*/  LDS R179, [R136+0x2500] ;  /* 0x0025000088b37984 */ /* 0x000ee20000000800 */
[-C--:B------:R-:W-:Y:S01]  /*9800*/  LEA R152, R185, R118.reuse, 0x2 ;  /* 0x00000076b9987211 */ /* 0x080fe200078e10ff */
[----:B------:R-:W-:Y:S01]  /*9810*/  FFMA.FTZ R182, R221, UR45, R182 ;  /* 0x0000002dddb67c23 */ /* 0x000fe200080100b6 */
        /* <DEDUP_REMOVED lines=17> */
[----:B------:R-:W-:Y:S01]  /*9930*/  LEA R175, R245, R118, 0x2 ;  /* 0x00000076f5af7211 */ /* 0x000fe200078e10ff */
[----:B------:R-:W-:Y:S01]  /*9940*/  FMUL.FTZ R245, R14, R190 ;  /* 0x000000be0ef57220 */ /* 0x000fe20000410000 */
[----:B------:R-:W-:Y:S01]  /*9950*/  FMUL.FTZ R190, R84, UR44 ;  /* 0x0000002c54be7c20 */ /* 0x000fe20008410000 */
[----:B------:R-:W0:Y:S03]  /*9960*/  LDS R243, [R244+0x2100] ;  /* 0x00210000f4f37984 */ /* 0x000e260000000800 */
[----:B------:R-:W-:Y:S01]  /*9970*/  FFMA.FTZ R190, R85, UR45, -R190 ;  /* 0x0000002d55be7c23 */ /* 0x000fe200080108be */
        /* <DEDUP_REMOVED lines=27> */
[----:B-1----:R-:W-:Y:S01]  /*9b30*/  FFMA.FTZ R87, -R12, R184, -RZ ;  /* 0x000000b80c577223 */ /* 0x002fe200000109ff */
[----:B------:R-:W-:Y:S02]  /*9b40*/  LEA R188, R188, -R121, 0x1 ;  /* 0x80000079bcbc7211 */ /* 0x000fe400078e08ff */
[----:B------:R1:W-:Y:S01]  /*9b50*/  STS [R62+0x4234], R89 ;  /* 0x004234593e007388 */ /* 0x0003e20000000800 */
[----:B--2---:R-:W-:Y:S01]  /*9b60*/  FMUL.FTZ R91, R10, R200 ;  /* 0x000000c80a5b7220 */ /* 0x004fe20000410000 */
[----:B------:R-:W-:Y:S02]  /*9b70*/  ISETP.GE.AND P0, PT, R188, 0x1, PT ;  /* 0x00000001bc00780c */ /* 0x000fe40003f06270 */
[----:B------:R2:W-:Y:S01]  /*9b80*/  STS [R62+0x4224], R87 ;  /* 0x004224573e007388 */ /* 0x0005e20000000800 */
[----:B-----5:R-:W-:-:S03]  /*9b90*/  FMUL.FTZ R133, R4, R206 ;  /* 0x000000ce04857220 */ /* 0x020fc60000410000 */
[----:B------:R5:W-:Y:S01]  /*9ba0*/  STS [R62+0x4230], R91 ;  /* 0x0042305b3e007388 */ /* 0x000be20000000800 */
[----:B-1----:R-:W-:-:S03]  /*9bb0*/  FFMA.FTZ R89, -R6, R224, -RZ ;  /* 0x000000e006597223 */ /* 0x002fc600000109ff */
[----:B------:R1:W-:Y:S01]  /*9bc0*/  STS [R62+0x4214], R93 ;  /* 0x0042145d3e007388 */ /* 0x0003e20000000800 */
[----:B--2---:R-:W-:Y:S01]  /*9bd0*/  FFMA.FTZ R87, -R8, R194, -RZ ;  /* 0x000000c208577223 */ /* 0x004fe200000109ff */
[----:B------:R-:W-:Y:S02]  /*9be0*/  FMUL.FTZ R194, R82, UR44 ;  /* 0x0000002c52c27c20 */ /* 0x000fe40008410000 */
[----:B------:R2:W-:Y:S01]  /*9bf0*/  STS [R62+0x4254], R89 ;  /* 0x004254593e007388 */ /* 0x0005e20000000800 */
[----:B-----5:R-:W-:Y:S01]  /*9c00*/  FMUL.FTZ R91, R6, R198 ;  /* 0x000000c6065b7220 */ /* 0x020fe20000410000 */
[----:B------:R-:W-:Y:S02]  /*9c10*/  FFMA.FTZ R194, R83, UR45, -R194 ;  /* 0x0000002d53c27c23 */ /* 0x000fe400080108c2 */
[----:B------:R5:W-:Y:S01]  /*9c20*/  STS [R62+0x4244], R87 ;  /* 0x004244573e007388 */ /* 0x000be20000000800 */
[----:B-1----:R-:W-:-:S03]  /*9c30*/  FMUL.FTZ R93, R8, R202 ;  /* 0x000000ca085d7220 */ /* 0x002fc60000410000 */
[----:B------:R1:W-:Y:S01]  /*9c40*/  STS [R62+0x4250], R91 ;  /* 0x0042505b3e007388 */ /* 0x0003e20000000800 */
[----:B--2---:R-:W-:Y:S01]  /*9c50*/  FFMA.FTZ R89, -R2, R196, -RZ ;  /* 0x000000c402597223 */ /* 0x004fe200000109ff */
[----:B------:R-:W-:Y:S02]  /*9c60*/  FMUL.FTZ R196, R81, UR44 ;  /* 0x0000002c51c47c20 */ /* 0x000fe40008410000 */
[----:B------:R-:W-:Y:S01]  /*9c70*/  STS [R62+0x4210], R245 ;  /* 0x004210f53e007388 */ /* 0x000fe20000000800 */
[----:B-----5:R-:W-:Y:S01]  /*9c80*/  FFMA.FTZ R87, -R4, R228, -RZ ;  /* 0x000000e404577223 */ /* 0x020fe200000109ff */
[----:B------:R-:W-:Y:S02]  /*9c90*/  FFMA.FTZ R196, R217, UR45, R196 ;  /* 0x0000002dd9c47c23 */ /* 0x000fe400080100c4 */
[----:B------:R2:W-:Y:S01]  /*9ca0*/  STS [R62+0x4218], R189 ;  /* 0x004218bd3e007388 */ /* 0x0005e20000000800 */
[----:B-1----:R-:W-:-:S03]  /*9cb0*/  FMUL.FTZ R91, R2, R204 ;  /* 0x000000cc025b7220 */ /* 0x002fc60000410000 */
[----:B------:R-:W-:Y:S04]  /*9cc0*/  STS [R62+0x421c], R187 ;  /* 0x00421cbb3e007388 */ /* 0x000fe80000000800 */
[----:B------:R-:W-:Y:S01]  /*9cd0*/  STS [R62+0x4220], R247 ;  /* 0x004220f73e007388 */ /* 0x000fe20000000800 */
[----:B--2---:R-:W-:-:S03]  /*9ce0*/  FMUL.FTZ R189, R83, UR44 ;  /* 0x0000002c53bd7c20 */ /* 0x004fc60008410000 */
[----:B------:R1:W-:Y:S01]  /*9cf0*/  STS [R62+0x4228], R191 ;  /* 0x004228bf3e007388 */ /* 0x0003e20000000800 */
[----:B------:R-:W-:-:S03]  /*9d00*/  FFMA.FTZ R189, R82, UR45, R189 ;  /* 0x0000002d52bd7c23 */ /* 0x000fc600080100bd */
[----:B------:R2:W-:Y:S04]  /*9d10*/  STS [R62+0x422c], R193 ;  /* 0x00422cc13e007388 */ /* 0x0005e80000000800 */
[----:B------:R-:W-:Y:S01]  /*9d20*/  STS [R62+0x4238], R199 ;  /* 0x004238c73e007388 */ /* 0x000fe20000000800 */
[----:B-1----:R-:W-:-:S03]  /*9d30*/  FFMA.FTZ R191, R81, UR45, -R86 ;  /* 0x0000002d51bf7c23 */ /* 0x002fc60008010856 */
[----:B------:R-:W-:Y:S01]  /*9d40*/  STS [R62+0x423c], R197 ;  /* 0x00423cc53e007388 */ /* 0x000fe20000000800 */
[----:B--2---:R-:W-:-:S03]  /*9d50*/  FMUL.FTZ R193, R219, UR44 ;  /* 0x0000002cdbc17c20 */ /* 0x004fc60008410000 */
[----:B------:R-:W-:Y:S01]  /*9d60*/  STS [R62+0x4240], R93 ;  /* 0x0042405d3e007388 */ /* 0x000fe20000000800 */
[----:B------:R-:W-:-:S03]  /*9d70*/  FFMA.FTZ R193, R218, UR45, -R193 ;  /* 0x0000002ddac17c23 */ /* 0x000fc600080108c1 */
[----:B------:R-:W-:Y:S04]  /*9d80*/  STS [R62+0x4248], R201 ;  /* 0x004248c93e007388 */ /* 0x000fe80000000800 */
[----:B------:R-:W-:Y:S04]  /*9d90*/  STS [R62+0x424c], R205 ;  /* 0x00424ccd3e007388 */ /* 0x000fe80000000800 */
[----:B------:R-:W-:Y:S04]  /*9da0*/  STS [R62+0x4258], R227 ;  /* 0x004258e33e007388 */ /* 0x000fe80000000800 */
[----:B------:R-:W-:Y:S04]  /*9db0*/  STS [R62+0x425c], R225 ;  /* 0x00425ce13e007388 */ /* 0x000fe80000000800 */
[----:B------:R1:W-:Y:S04]  /*9dc0*/  STS [R62+0x4260], R133 ;  /* 0x004260853e007388 */ /* 0x0003e80000000800 */
[----:B------:R2:W-:Y:S04]  /*9dd0*/  STS [R62+0x4264], R87 ;  /* 0x004264573e007388 */ /* 0x0005e80000000800 */
[----:B------:R-:W-:Y:S01]  /*9de0*/  STS [R62+0x4268], R229 ;  /* 0x004268e53e007388 */ /* 0x000fe20000000800 */
[----:B-1----:R-:W-:-:S03]  /*9df0*/  FMUL.FTZ R133, R223, UR44 ;  /* 0x0000002cdf857c20 */ /* 0x002fc60008410000 */
[----:B------:R-:W-:Y:S01]  /*9e00*/  STS [R62+0x426c], R203 ;  /* 0x00426ccb3e007388 */ /* 0x000fe20000000800 */
[----:B--2---:R-:W-:Y:S01]  /*9e10*/  FMUL.FTZ R87, R85, UR44 ;  /* 0x0000002c55577c20 */ /* 0x004fe20008410000 */
[----:B------:R-:W-:Y:S02]  /*9e20*/  FFMA.FTZ R133, R222, UR45, -R133 ;  /* 0x0000002dde857c23 */ /* 0x000fe40008010885 */
[----:B------:R-:W-:Y:S01]  /*9e30*/  STS [R62+0x4270], R91 ;  /* 0x0042705b3e007388 */ /* 0x000fe20000000800 */
[----:B------:R-:W-:Y:S01]  /*9e40*/  FFMA.FTZ R192, R84, UR45, R87 ;  /* 0x0000002d54c07c23 */ /* 0x000fe20008010057 */
[----:B------:R-:W-:Y:S02]  /*9e50*/  FMUL.FTZ R87, R221, UR44 ;  /* 0x0000002cdd577c20 */ /* 0x000fe40008410000 */
[----:B------:R-:W-:Y:S02]  /*9e60*/  STS [R62+0x4274], R89 ;  /* 0x004274593e007388 */ /* 0x000fe40000000800 */
[----:B------:R-:W-:-:S02]  /*9e70*/  FFMA.FTZ R184, R220, UR45, -R87 ;  /* 0x0000002ddcb87c23 */ /* 0x000fc40008010857 */
[----:B------:R-:W-:Y:S04]  /*9e80*/  STS [R62+0x4278], R195 ;  /* 0x004278c33e007388 */ /* 0x000fe80000000800 */
[----:B------:R1:W-:Y:S02]  /*9e90*/  STS [R62+0x427c], R231 ;  /* 0x00427ce73e007388 */ /* 0x0003e40000000800 */
[----:B-1----:R-:W-:-:S04]  /*9ea0*/  FMUL.FTZ R62, R218, UR44 ;  /* 0x0000002cda3e7c20 */ /* 0x002fc80008410000 */
[----:B------:R-:W-:Y:S01]  /*9eb0*/  FFMA.FTZ R187, R219, UR45, R62 ;  /* 0x0000002ddbbb7c23 */ /* 0x000fe2000801003e */
[----:B------:R-:W-:-:S04]  /*9ec0*/  FMUL.FTZ R62, R222, UR44 ;  /* 0x0000002cde3e7c20 */ /* 0x000fc80008410000 */
[----:B------:R-:W-:Y:S01]  /*9ed0*/  FFMA.FTZ R62, R223, UR45, R62 ;  /* 0x0000002ddf3e7c23 */ /* 0x000fe2000801003e */
        /* <DEDUP_REMOVED lines=28> */
[----:B------:R-:W-:Y:S02]  /*a0a0*/  IADD3 R88, P0, R121, UR57, RZ ;  /* 0x0000003979587c10 */ /* 0x000fe4000ff1e0ff */
        /* <DEDUP_REMOVED lines=19> */
.L_x_11895:
[----:B------:R-:W-:Y:S05]  /*a1e0*/  BSYNC B0 ;  /* 0x0000000000007941 */ /* 0x000fea0003800000 */
.L_x_11894:
[----:B------:R-:W-:Y:S01]  /*a1f0*/  USHF.R.U32.HI UR42, URZ, 0x1, UR27 ;  /* 0x000000013f2a7899 */ /* 0x000fe2000801161b */
[----:B------:R-:W-:Y:S01]  /*a200*/  FADD.FTZ R60, R71, R60 ;  /* 0x0000003c473c7221 */ /* 0x000fe20000010000 */
[----:B------:R-:W-:Y:S01]  /*a210*/  USHF.R.U64 UR44, UR26, 0x1, UR27 ;  /* 0x000000011a2c7899 */ /* 0x000fe2000800121b */
[----:B------:R0:W2:Y:S01]  /*a220*/  LDS R71, [R242+0x4300] ;  /* 0x00430000f2477984 */ /* 0x0000a20000000800 */
[----:B------:R-:W-:Y:S01]  /*a230*/  USHF.R.U32.HI UR57, URZ, 0x1, UR35 ;  /* 0x000000013f397899 */ /* 0x000fe20008011623 */
[----:B-1----:R-:W1:Y:S01]  /*a240*/  LDC.64 R86, c[0x0][0x380] ;  /* 0x0000e000ff567b82 */ /* 0x002e620000000a00 */
[----:B------:R-:W-:Y:S01]  /*a250*/  UIMAD UR60, UR42, UR11, URZ ;  /* 0x0000000b2a3c72a4 */ /* 0x000fe2000f8e023f */
[----:B------:R-:W-:Y:S01]  /*a260*/  SHF.L.U32 R90, R121, 0x2, RZ ;  /* 0x00000002795a7819 */ /* 0x000fe200000006ff */
[----:B------:R-:W-:Y:S01]  /*a270*/  USHF.R.U64 UR42, UR34, 0x1, UR35 ;  /* 0x00000001222a7899 */ /* 0x000fe20008001223 */
[----:B------:R-:W-:Y:S01]  /*a280*/  SHF.R.U32.HI R91, RZ, 0x1e, R121 ;  /* 0x0000001eff5b7819 */ /* 0x000fe20000011679 */
[----:B------:R-:W-:Y:S01]  /*a290*/  UIMAD UR57, UR57, UR11, URZ ;  /* 0x0000000b393972a4 */ /* 0x000fe2000f8e023f */
[----:B------:R-:W-:Y:S01]  /*a2a0*/  BSSY B0, `(.L_x_11896) ;  /* 0x000002d000007945 */ /* 0x000fe20003800000 */
[----:B------:R-:W-:Y:S01]  /*a2b0*/  UIMAD UR60, UR51, UR44, UR60 ;  /* 0x0000002c333c72a4 */ /* 0x000fe2000f8e023c */
[----:B------:R-:W-:Y:S01]  /*a2c0*/  ISETP.GE.AND P2, PT, R188, 0xc1, PT ;  /* 0x000000c1bc00780c */ /* 0x000fe20003f46270 */
[----:B------:R-:W-:Y:S01]  /*a2d0*/  UIMAD.WIDE.U32 UR44, UR44, UR11, URZ ;  /* 0x0000000b2c2c72a5 */ /* 0x000fe2000f8e003f */
[----:B------:R-:W-:Y:S01]  /*a2e0*/  FADD.FTZ R61, R76, R61 ;  /* 0x0000003d4c3d7221 */ /* 0x000fe20000010000 */
[----:B------:R-:W-:-:S02]  /*a2f0*/  UIMAD UR57, UR51, UR42, UR57 ;  /* 0x0000002a333972a4 */ /* 0x000fc4000f8e0239 */
[----:B------:R-:W-:Y:S02]  /*a300*/  UIMAD UR56, UR47, UR28, URZ ;  /* 0x0000001c2f3872a4 */ /* 0x000fe4000f8e023f */
[----:B------:R-:W-:Y:S02]  /*a310*/  UIMAD.WIDE.U32 UR42, UR42, UR11, URZ ;  /* 0x0000000b2a2a72a5 */ /* 0x000fe4000f8e003f */
[----:B------:R-:W-:Y:S02]  /*a320*/  UIADD3 UR45, UR60, UR45, URZ ;  /* 0x0000002d3c2d7290 */ /* 0x000fe4000fffe03f */
[----:B------:R-:W-:Y:S02]  /*a330*/  UIMAD UR51, UR47, UR36, URZ ;  /* 0x000000242f3372a4 */ /* 0x000fe4000f8e023f */
[----:B------:R-:W-:Y:S02]  /*a340*/  UIADD3 UR43, UR57, UR43, URZ ;  /* 0x0000002b392b7290 */ /* 0x000fe4000fffe03f */
[----:B------:R-:W-:-:S02]  /*a350*/  UIMAD UR47, UR12, UR29, UR56 ;  /* 0x0000001d0c2f72a4 */ /* 0x000fc4000f8e0238 */
[----:B------:R-:W-:Y:S02]  /*a360*/  UIMAD.WIDE.U32 UR44, UR12, UR28, UR44 ;  /* 0x0000001c0c2c72a5 */ /* 0x000fe4000f8e002c */
[----:B------:R-:W-:Y:S02]  /*a370*/  UIMAD UR51, UR12, UR37, UR51 ;  /* 0x000000250c3372a4 */ /* 0x000fe4000f8e0233 */
[----:B------:R-:W-:Y:S02]  /*a380*/  UIMAD.WIDE.U32 UR42, UR12, UR36, UR42 ;  /* 0x000000240c2a72a5 */ /* 0x000fe4000f8e002a */
[----:B------:R-:W-:Y:S02]  /*a390*/  UIADD3 UR47, UR47, UR45, URZ ;  /* 0x0000002d2f2f7290 */ /* 0x000fe4000fffe03f */
[----:B------:R-:W-:Y:S02]  /*a3a0*/  ULEA UR56, UP0, UR44, UR30, 0x3 ;  /* 0x0000001e2c387291 */ /* 0x000fe4000f80183f */
[----:B------:R-:W-:-:S02]  /*a3b0*/  UIADD3 UR51, UR51, UR43, URZ ;  /* 0x0000002b33337290 */ /* 0x000fc4000fffe03f */
[----:B------:R-:W-:Y:S02]  /*a3c0*/  ULEA.HI.X UR47, UR44, UR31, UR47, 0x3, UP0 ;  /* 0x0000001f2c2f7291 */ /* 0x000fe400080f1c2f */
[----:B------:R-:W-:Y:S01]  /*a3d0*/  UIADD3 UR45, UR6, -UR19, URZ ;  /* 0x80000013062d7290 */ /* 0x000fe2000fffe03f */
[----:B------:R-:W-:Y:S01]  /*a3e0*/  IADD3 R88, P0, R90, UR56, RZ ;  /* 0x000000385a587c10 */ /* 0x000fe2000ff1e0ff */
[----:B------:R-:W-:Y:S02]  /*a3f0*/  ULEA UR43, UP0, UR42, UR38, 0x3 ;  /* 0x000000262a2b7291 */ /* 0x000fe4000f80183f */
[----:B------:R-:W-:Y:S01]  /*a400*/  UIMAD UR45, UR45, -0x800, URZ ;  /* 0xfffff8002d2d78a4 */ /* 0x000fe2000f8e023f */
[----:B------:R-:W-:Y:S01]  /*a410*/  IADD3.X R89, R91, UR47, RZ, P0, !PT ;  /* 0x0000002f5b597c10 */ /* 0x000fe200087fe4ff */
[----:B------:R-:W-:Y:S01]  /*a420*/  ULEA.HI.X UR51, UR42, UR39, UR51, 0x3, UP0 ;  /* 0x000000272a337291 */ /* 0x000fe200080f1c33 */
[----:B------:R-:W-:Y:S01]  /*a430*/  ISETP.GE.AND P0, PT, R188, 0x41, PT ;  /* 0x00000041bc00780c */ /* 0x000fe20003f06270 */
[----:B------:R-:W-:Y:S01]  /*a440*/  USHF.L.U32 UR42, UR8, 0x2, URZ ;  /* 0x00000002082a7899 */ /* 0x000fe2000800063f */
[----:B------:R-:W-:Y:S01]  /*a450*/  IADD3 R90, P1, R90, UR43, RZ ;  /* 0x0000002b5a5a7c10 */ /* 0x000fe2000ff3e0ff */
[----:B------:R-:W-:Y:S01]  /*a460*/  USHF.L.U64.HI UR43, UR8, 0x2, UR9 ;  /* 0x00000002082b7899 */ /* 0x000fe20008010209 */
[----:B------:R-:W-:-:S02]  /*a470*/  MOV R93, UR45 ;  /* 0x0000002d005d7c02 */ /* 0x000fc40008000f00 */
[----:B------:R-:W-:Y:S02]  /*a480*/  IADD3.X R91, R91, UR51, RZ, P1, !PT ;  /* 0x000000335b5b7c10 */ /* 0x000fe40008ffe4ff */
[----:B------:R-:W-:Y:S01]  /*a490*/  ISETP.GE.AND P1, PT, R188, 0x81, PT ;  /* 0x00000081bc00780c */ /* 0x000fe20003f26270 */
[----:B------:R-:W-:-:S04]  /*a4a0*/  IMAD.WIDE R88, R93, 0x4, R88 ;  /* 0x000000045d587825 */ /* 0x000fc800078e0258 */
[----:B------:R-:W-:-:S04]  /*a4b0*/  IMAD.WIDE R90, R93, 0x4, R90 ;  /* 0x000000045d5a7825 */ /* 0x000fc800078e025a */
[----:B-1----:R-:W-:Y:S02]  /*a4c0*/  IMAD R198, R86, UR43, RZ ;  /* 0x0000002b56c67c24 */ /* 0x002fe4000f8e02ff */
[C---:B------:R-:W-:Y:S02]  /*a4d0*/  IMAD R92, R110.reuse, UR43, RZ ;  /* 0x0000002b6e5c7c24 */ /* 0x040fe4000f8e02ff */
        /* <DEDUP_REMOVED lines=9> */
.L_x_11897:
[----:B------:R-:W-:Y:S05]  /*a570*/  BSYNC B0 ;  /* 0x0000000000007941 */ /* 0x000fea0003800000 */
.L_x_11896:
[----:B0-----:R0:W1:Y:S01]  /*a580*/  LDS R71, [R132+0x4400] ;  /* 0x0044000084477984 */ /* 0x0010620000000800 */
[----:B------:R-:W-:Y:S04]  /*a590*/  BSSY B0, `(.L_x_11898) ;  /* 0x0000004000007945 */ /* 0x000fe80003800000 */
[----:B------:R-:W-:Y:S05]  /*a5a0*/  @!P1 BRA `(.L_x_11899) ;  /* 0x0000000000089947 */ /* 0x000fea0003800000 */
[----:B------:R2:W-:Y:S04]  /*a5b0*/  REDG.E.ADD.F32.FTZ.RN.STRONG.GPU desc[UR20][R88.64+-0x1e00], R177 ;  /* 0xffe200b1580079a6 */ /* 0x0005e8000c10f394 */
[----:B-1----:R2:W-:Y:S02]  /*a5c0*/  REDG.E.ADD.F32.FTZ.RN.STRONG.GPU desc[UR20][R90.64+-0x1e00], R71 ;  /* 0xffe200475a0079a6 */ /* 0x0025e4000c10f394 */
.L_x_11899:
[----:B------:R-:W-:Y:S05]  /*a5d0*/  BSYNC B0 ;  /* 0x0000000000007941 */ /* 0x000fea0003800000 */
.L_x_11898:
[----:B-12---:R1:W2:Y:S01]  /*a5e0*/  LDS R71, [R134+0x4500] ;  /* 0x0045000086477984 */ /* 0x0062a20000000800 */
[----:B------:R-:W-:Y:S04]  /*a5f0*/  BSSY B0, `(.L_x_11900) ;  /* 0x0000004000007945 */ /* 0x000fe80003800000 */
[----:B------:R-:W-:Y:S05]  /*a600*/  @!P2 BRA `(.L_x_11901) ;  /* 0x000000000008a947 */ /* 0x000fea0003800000 */
[----:B------:R3:W-:Y:S04]  /*a610*/  REDG.E.ADD.F32.FTZ.RN.STRONG.GPU desc[UR20][R88.64+-0x1d00], R178 ;  /* 0xffe300b2580079a6 */ /* 0x0007e8000c10f394 */
[----:B--2---:R3:W-:Y:S02]  /*a620*/  REDG.E.ADD.F32.FTZ.RN.STRONG.GPU desc[UR20][R90.64+-0x1d00], R71 ;  /* 0xffe300475a0079a6 */ /* 0x0047e4000c10f394 */
.L_x_11901:
[----:B------:R-:W-:Y:S05]  /*a630*/  BSYNC B0 ;  /* 0x0000000000007941 */ /* 0x000fea0003800000 */
.L_x_11900:
        /* <DEDUP_REMOVED lines=11> */
[----:B---3--:R4:W-:Y:S02]  /*a6f0*/  REDG.E.ADD.F32.FTZ.RN.STRONG.GPU desc[UR20][R90.64+-0x1c00], R71 ;  /* 0xffe400475a0079a6 */ /* 0x0089e4000c10f394 */
.L_x_11903:
[----:B------:R-:W-:Y:S05]  /*a700*/  BSYNC B0 ;  /* 0x0000000000007941 */ /* 0x000fea0003800000 */
.L_x_11902:
[----:B------:R-:W0:Y:S01]  /*a710*/  LDS R137, [R137+0x4700] ;  /* 0x0047000089897984 */ /* 0x000e220000000800 */
[----:B------:R-:W-:Y:S04]  /*a720*/  BSSY B0, `(.L_x_11904) ;  /* 0x0000004000007945 */ /* 0x000fe80003800000 */
[----:B------:R-:W-:Y:S05]  /*a730*/  @!P0 BRA `(.L_x_11905) ;  /* 0x0000000000088947 */ /* 0x000fea0003800000 */
[----:B------:R1:W-:Y:S04]  /*a740*/  REDG.E.ADD.F32.FTZ.RN.STRONG.GPU desc[UR20][R88.64+-0x1b00], R180 ;  /* 0xffe500b4580079a6 */ /* 0x0003e8000c10f394 */
[----:B0-----:R1:W-:Y:S02]  /*a750*/  REDG.E.ADD.F32.FTZ.RN.STRONG.GPU desc[UR20][R90.64+-0x1b00], R137 ;  /* 0xffe500895a0079a6 */ /* 0x0013e4000c10f394 */
.L_x_11905:
[----:B------:R-:W-:Y:S05]  /*a760*/  BSYNC B0 ;  /* 0x0000000000007941 */ /* 0x000fea0003800000 */
.L_x_11904:
[----:B---34-:R3:W4:Y:S01]  /*a770*/  LDS R71, [R138+0x4800] ;  /* 0x004800008a477984 */ /* 0x0187220000000800 */
[----:B------:R-:W-:Y:S04]  /*a780*/  BSSY B0, `(.L_x_11906) ;  /* 0x0000004000007945 */ /* 0x000fe80003800000 */
[----:B------:R-:W-:Y:S05]  /*a790*/  @!P1 BRA `(.L_x_11907) ;  /* 0x0000000000089947 */ /* 0x000fea0003800000 */
[----:B------:R0:W-:Y:S04]  /*a7a0*/  REDG.E.ADD.F32.FTZ.RN.STRONG.GPU desc[UR20][R88.64+-0x1a00], R181 ;  /* 0xffe600b5580079a6 */ /* 0x0001e8000c10f394 */
[----:B----4-:R4:W-:Y:S02]  /*a7b0*/  REDG.E.ADD.F32.FTZ.RN.STRONG.GPU desc[UR20][R90.64+-0x1a00], R71 ;  /* 0xffe600475a0079a6 */ /* 0x0109e4000c10f394 */
.L_x_11907:
[----:B------:R-:W-:Y:S05]  /*a7c0*/  BSYNC B0 ;  /* 0x0000000000007941 */ /* 0x000fea0003800000 */
.L_x_11906:
[----:B------:R-:W0:Y:S01]  /*a7d0*/  LDS R139, [R139+0x4900] ;  /* 0x004900008b8b7984 */ /* 0x000e220000000800 */
[----:B------:R-:W-:Y:S04]  /*a7e0*/  BSSY B0, `(.L_x_11908) ;  /* 0x0000004000007945 */ /* 0x000fe80003800000 */
[----:B------:R-:W-:Y:S05]  /*a7f0*/  @!P2 BRA `(.L_x_11909) ;  /* 0x000000000008a947 */ /* 0x000fea0003800000 */
[----:B------:R1:W-:Y:S04]  /*a800*/  REDG.E.ADD.F32.FTZ.RN.STRONG.GPU desc[UR20][R88.64+-0x1900], R183 ;  /* 0xffe700b7580079a6 */ /* 0x0003e8000c10f394 */
[----:B0-----:R1:W-:Y:S02]  /*a810*/  REDG.E.ADD.F32.FTZ.RN.STRONG.GPU desc[UR20][R90.64+-0x1900], R139 ;  /* 0xffe7008b5a0079a6 */ /* 0x0013e4000c10f394 */
.L_x_11909:
[----:B------:R-:W-:Y:S05]  /*a820*/  BSYNC B0 ;  /* 0x0000000000007941 */ /* 0x000fea0003800000 */
.L_x_11908:
[----:B----4-:R4:W0:Y:S01]  /*a830*/  LDS R71, [R140+0x4a00] ;  /* 0x004a00008c477984 */ /* 0x0108220000000800 */
[----:B------:R-:W-:Y:S04]  /*a840*/  BSSY B0, `(.L_x_11910) ;  /* 0x0000004000007945 */ /* 0x000fe80003800000 */
[----:B------:R-:W-:Y:S05]  /*a850*/  @!P3 BRA `(.L_x_11911) ;  /* 0x000000000008b947 */ /* 0x000fea0003800000 */
[----:B------:R1:W-:Y:S04]  /*a860*/  REDG.E.ADD.F32.FTZ.RN.STRONG.GPU desc[UR20][R88.64+-0x1800], R185 ;  /* 0xffe800b9580079a6 */ /* 0x0003e8000c10f394 */
[----:B0-----:R1:W-:Y:S02]  /*a870*/  REDG.E.ADD.F32.FTZ.RN.STRONG.GPU desc[UR20][R90.64+-0x1800], R71 ;  /* 0xffe800475a0079a6 */ /* 0x0013e4000c10f394 */
.L_x_11911:
[----:B------:R-:W-:Y:S05]  /*a880*/  BSYNC B0 ;  /* 0x0000000000007941 */ /* 0x000fea0003800000 */
.L_x_11910:
[----:B01----:R0:W1:Y:S01]  /*a890*/  LDS R71, [R142+0x4b00] ;  /* 0x004b00008e477984 */ /* 0x0030620000000800 */
[----:B------:R-:W-:Y:S04]  /*a8a0*/  BSSY B0, `(.L_x_11912) ;  /* 0x0000004000007945 */ /* 0x000fe80003800000 */
[----:B------:R-:W-:Y:S05]  /*a8b0*/  @!P4 BRA `(.L_x_11913) ;  /* 0x000000000008c947 */ /* 0x000fea0003800000 */
[----:B------:R0:W-:Y:S04]  /*a8c0*/  REDG.E.ADD.F32.FTZ.RN.STRONG.GPU desc[UR20][R88.64+-0x1700], R186 ;  /* 0xffe900ba580079a6 */ /* 0x0001e8000c10f394 */
[----:B-1----:R0:W-:Y:S02]  /*a8d0*/  REDG.E.ADD.F32.FTZ.RN.STRONG.GPU desc[UR20][R90.64+-0x1700], R71 ;  /* 0xffe900475a0079a6 */ /* 0x0021e4000c10f394 */
.L_x_11913:
[----:B------:R-:W-:Y:S05]  /*a8e0*/  BSYNC B0 ;  /* 0x0000000000007941 */ /* 0x000fea0003800000 */
.L_x_11912:
[----:B------:R-:W0:Y:S01]  /*a8f0*/  LDS R143, [R143+0x4c00] ;  /* 0x004c00008f8f7984 */ /* 0x000e220000000800 */
[----:B------:R-:W-:Y:S04]  /*a900*/  BSSY B0, `(.L_x_11914) ;  /* 0x0000004000007945 */ /* 0x000fe80003800000 */
[----:B------:R-:W-:Y:S05]  /*a910*/  @!P5 BRA `(.L_x_11915) ;  /* 0x000000000008d947 */ /* 0x000fea0003800000 */
[----:B------:R1:W-:Y:S04]  /*a920*/  REDG.E.ADD.F32.FTZ.RN.STRONG.GPU desc[UR20][R88.64+-0x1600], R207 ;  /* 0xffea00cf580079a6 */ /* 0x0003e8000c10f394 */
[----:B0-----:R0:W-:Y:S02]  /*a930*/  REDG.E.ADD.F32.FTZ.RN.STRONG.GPU desc[UR20][R90.64+-0x1600], R143 ;  /* 0xffea008f5a0079a6 */ /* 0x0011e4000c10f394 */
.L_x_11915:
[----:B------:R-:W-:Y:S05]  /*a940*/  BSYNC B0 ;  /* 0x0000000000007941 */ /* 0x000fea0003800000 */
.L_x_11914:
        /* <DEDUP_REMOVED lines=12> */
.L_x_11917:
[----:B------:R-:W-:Y:S05]  /*aa10*/  BSYNC B0 ;  /* 0x0000000000007941 */ /* 0x000fea0003800000 */
.L_x_11916:
[----:B------:R-:W0:Y:S01]  /*aa20*/  LDS R145, [R145+0x4e00] ;  /* 0x004e000091917984 */ /* 0x000e220000000800 */
[----:B------:R-:W-:Y:S04]  /*aa30*/  BSSY B0, `(.L_x_11918) ;  /* 0x0000004000007945 */ /* 0x000fe80003800000 */
[----:B------:R-:W-:Y:S05]  /*aa40*/  @!P0 BRA `(.L_x_11919) ;  /* 0x0000000000088947 */ /* 0x000fea0003800000 */
[----:B------:R1:W-:Y:S04]  /*aa50*/  REDG.E.ADD.F32.FTZ.RN.STRONG.GPU desc[UR20][R88.64+-0x1400], R209 ;  /* 0xffec00d1580079a6 */ /* 0x0003e8000c10f394 */
[----:B0-----:R0:W-:Y:S02]  /*aa60*/  REDG.E.ADD.F32.FTZ.RN.STRONG.GPU desc[UR20][R90.64+-0x1400], R145 ;  /* 0xffec00915a0079a6 */ /* 0x0011e4000c10f394 */
.L_x_11919:
[----:B------:R-:W-:Y:S05]  /*aa70*/  BSYNC B0 ;  /* 0x0000000000007941 */ /* 0x000fea0003800000 */
.L_x_11918:
[----:B01----:R0:W1:Y:S01]  /*aa80*/  LDS R71, [R146+0x4f00] ;  /* 0x004f000092477984 */ /* 0x0030620000000800 */
[----:B------:R-:W-:Y:S04]  /*aa90*/  BSSY B0, `(.L_x_11920) ;  /* 0x0000004000007945 */ /* 0x000fe80003800000 */
[----:B------:R-:W-:Y:S05]  /*aaa0*/  @!P1 BRA `(.L_x_11921) ;  /* 0x0000000000089947 */ /* 0x000fea0003800000 */
[----:B------:R0:W-:Y:S04]  /*aab0*/  REDG.E.ADD.F32.FTZ.RN.STRONG.GPU desc[UR20][R88.64+-0x1300], R210 ;  /* 0xffed00d2580079a6 */ /* 0x0001e8000c10f394 */
[----:B-1----:R0:W-:Y:S02]  /*aac0*/  REDG.E.ADD.F32.FTZ.RN.STRONG.GPU desc[UR20][R90.64+-0x1300], R71 ;  /* 0xffed00475a0079a6 */ /* 0x0021e4000c10f394 */
.L_x_11921:
[----:B------:R-:W-:Y:S05]  /*aad0*/  BSYNC B0 ;  /* 0x0000000000007941 */ /* 0x000fea0003800000 */
.L_x_11920:
[----:B------:R-:W0:Y:S01]  /*aae0*/  LDS R147, [R147+0x5000] ;  /* 0x0050000093937984 */ /* 0x000e220000000800 */
[----:B------:R-:W-:Y:S04]  /*aaf0*/  BSSY B0, `(.L_x_11922) ;  /* 0x0000004000007945 */ /* 0x000fe80003800000 */
[----:B------:R-:W-:Y:S05]  /*ab00*/  @!P2 BRA `(.L_x_11923) ;  /* 0x000000000008a947 */ /* 0x000fea0003800000 */
[----:B------:R1:W-:Y:S04]  /*ab10*/  REDG.E.ADD.F32.FTZ.RN.STRONG.GPU desc[UR20][R88.64+-0x1200], R211 ;  /* 0xffee00d3580079a6 */ /* 0x0003e8000c10f394 */
[----:B0-----:R0:W-:Y:S02]  /*ab20*/  REDG.E.ADD.F32.FTZ.RN.STRONG.GPU desc[UR20][R90.64+-0x1200], R147 ;  /* 0xffee00935a0079a6 */ /* 0x0011e4000c10f394 */
.L_x_11923:
[----:B------:R-:W-:Y:S05]  /*ab30*/  BSYNC B0 ;  /* 0x0000000000007941 */ /* 0x000fea0003800000 */
.L_x_11922:
[----:B01----:R0:W1:Y:S01]  /*ab40*/  LDS R71, [R148+0x5100] ;  /* 0x0051000094477984 */ /* 0x0030620000000800 */
[----:B------:R-:W-:Y:S04]  /*ab50*/  BSSY B0, `(.L_x_11924) ;  /* 0x0000004000007945 */ /* 0x000fe80003800000 */
[----:B------:R-:W-:Y:S05]  /*ab60*/  @!P3 BRA `(.L_x_11925) ;  /* 0x000000000008b947 */ /* 0x000fea0003800000 */
[----:B------:R0:W-:Y:S04]  /*ab70*/  REDG.E.ADD.F32.FTZ.RN.STRONG.GPU desc[UR20][R88.64+-0x1100], R212 ;  /* 0xffef00d4580079a6 */ /* 0x0001e8000c10f394 */
[----:B-1----:R0:W-:Y:S02]  /*ab80*/  REDG.E.ADD.F32.FTZ.RN.STRONG.GPU desc[UR20][R90.64+-0x1100], R71 ;  /* 0xffef00475a0079a6 */ /* 0x0021e4000c10f394 */
.L_x_11925:
[----:B------:R-:W-:Y:S05]  /*ab90*/  BSYNC B0 ;  /* 0x0000000000007941 */ /* 0x000fea0003800000 */
.L_x_11924:
[----:B------:R-:W0:Y:S01]  /*aba0*/  LDS R149, [R149+0x5200] ;  /* 0x0052000095957984 */ /* 0x000e220000000800 */
[----:B------:R-:W-:Y:S04]  /*abb0*/  BSSY B0, `(.L_x_11926) ;  /* 0x0000004000007945 */ /* 0x000fe80003800000 */
[----:B------:R-:W-:Y:S05]  /*abc0*/  @!P4 BRA `(.L_x_11927) ;  /* 0x000000000008c947 */ /* 0x000fea0003800000 */
[----:B------:R1:W-:Y:S04]  /*abd0*/  REDG.E.ADD.F32.FTZ.RN.STRONG.GPU desc[UR20][R88.64+-0x1000], R213 ;  /* 0xfff000d5580079a6 */ /* 0x0003e8000c10f394 */
[----:B0-----:R0:W-:Y:S02]  /*abe0*/  REDG.E.ADD.F32.FTZ.RN.STRONG.GPU desc[UR20][R90.64+-0x1000], R149 ;  /* 0xfff000955a0079a6 */ /* 0x0011e4000c10f394 */
.L_x_11927:
[----:B------:R-:W-:Y:S05]  /*abf0*/  BSYNC B0 ;  /* 0x0000000000007941 */ /* 0x000fea0003800000 */
.L_x_11926:
[----:B01----:R0:W1:Y:S01]  /*ac00*/  LDS R71, [R150+0x5300] ;  /* 0x0053000096477984 */ /* 0x0030620000000800 */
[----:B------:R-:W-:Y:S04]  /*ac10*/  BSSY B0, `(.L_x_11928) ;  /* 0x0000004000007945 */ /* 0x000fe80003800000 */
[----:B------:R-:W-:Y:S05]  /*ac20*/  @!P5 BRA `(.L_x_11929) ;  /* 0x000000000008d947 */ /* 0x000fea0003800000 */
[----:B------:R0:W-:Y:S04]  /*ac30*/  REDG.E.ADD.F32.FTZ.RN.STRONG.GPU desc[UR20][R88.64+-0xf00], R214 ;  /* 0xfff100d6580079a6 */ /* 0x0001e8000c10f394 */
[----:B-1----:R0:W-:Y:S02]  /*ac40*/  REDG.E.ADD.F32.FTZ.RN.STRONG.GPU desc[UR20][R90.64+-0xf00], R71 ;  /* 0xfff100475a0079a6 */ /* 0x0021e4000c10f394 */
.L_x_11929:
[----:B------:R-:W-:Y:S05]  /*ac50*/  BSYNC B0 ;  /* 0x0000000000007941 */ /* 0x000fea0003800000 */
.L_x_11928:
        /* <DEDUP_REMOVED lines=12> */
.L_x_11931:
[----:B------:R-:W-:Y:S05]  /*ad20*/  BSYNC B0 ;  /* 0x0000000000007941 */ /* 0x000fea0003800000 */
.L_x_11930:
[----:B01----:R0:W1:Y:S01]  /*ad30*/  LDS R71, [R152+0x5500] ;  /* 0x0055000098477984 */ /* 0x0030620000000800 */
[----:B------:R-:W-:Y:S04]  /*ad40*/  BSSY B0, `(.L_x_11932) ;  /* 0x0000004000007945 */ /* 0x000fe80003800000 */
[----:B------:R-:W-:Y:S05]  /*ad50*/  @!P0 BRA `(.L_x_11933) ;  /* 0x0000000000088947 */ /* 0x000fea0003800000 */
[----:B------:R0:W-:Y:S04]  /*ad60*/  REDG.E.ADD.F32.FTZ.RN.STRONG.GPU desc[UR20][R88.64+-0xd00], R216 ;  /* 0xfff300d8580079a6 */ /* 0x0001e8000c10f394 */
[----:B-1----:R0:W-:Y:S02]  /*ad70*/  REDG.E.ADD.F32.FTZ.RN.STRONG.GPU desc[UR20][R90.64+-0xd00], R71 ;  /* 0xfff300475a0079a6 */ /* 0x0021e4000c10f394 */
.L_x_11933:
[----:B------:R-:W-:Y:S05]  /*ad80*/  BSYNC B0 ;  /* 0x0000000000007941 */ /* 0x000fea0003800000 */
.L_x_11932:
[----:B------:R-:W0:Y:S01]  /*ad90*/  LDS R153, [R153+0x5600] ;  /* 0x0056000099997984 */ /* 0x000e220000000800 */
[----:B------:R-:W-:Y:S04]  /*ada0*/  BSSY B0, `(.L_x_11934) ;  /* 0x0000004000007945 */ /* 0x000fe80003800000 */
[----:B------:R-:W-:Y:S05]  /*adb0*/  @!P1 BRA `(.L_x_11935) ;  /* 0x0000000000089947 */ /* 0x000fea0003800000 */
[----:B------:R1:W-:Y:S04]  /*adc0*/  REDG.E.ADD.F32.FTZ.RN.STRONG.GPU desc[UR20][R88.64+-0xc00], R226 ;  /* 0xfff400e2580079a6 */ /* 0x0003e8000c10f394 */
[----:B0-----:R0:W-:Y:S02]  /*add0*/  REDG.E.ADD.F32.FTZ.RN.STRONG.GPU desc[UR20][R90.64+-0xc00], R153 ;  /* 0xfff400995a0079a6 */ /* 0x0011e4000c10f394 */
.L_x_11935:
[----:B------:R-:W-:Y:S05]  /*ade0*/  BSYNC B0 ;  /* 0x0000000000007941 */ /* 0x000fea0003800000 */
.L_x_11934:
[----:B01----:R0:W1:Y:S01]  /*adf0*/  LDS R71, [R154+0x5700] ;  /* 0x005700009a477984 */ /* 0x0030620000000800 */
[----:B------:R-:W-:Y:S04]  /*ae00*/  BSSY B0, `(.L_x_11936) ;  /* 0x0000004000007945 */ /* 0x000fe80003800000 */
[----:B------:R-:W-:Y:S05]  /*ae10*/  @!P2 BRA `(.L_x_11937) ;  /* 0x000000000008a947 */ /* 0x000fea0003800000 */
[----:B------:R0:W-:Y:S04]  /*ae20*/  REDG.E.ADD.F32.FTZ.RN.STRONG.GPU desc[UR20][R88.64+-0xb00], R230 ;  /* 0xfff500e6580079a6 */ /* 0x0001e8000c10f394 */
[----:B-1----:R0:W-:Y:S02]  /*ae30*/  REDG.E.ADD.F32.FTZ.RN.STRONG.GPU desc[UR20][R90.64+-0xb00], R71 ;  /* 0xfff500475a0079a6 */ /* 0x0021e4000c10f394 */
.L_x_11937:
[----:B------:R-:W-:Y:S05]  /*ae40*/  BSYNC B0 ;  /* 0x0000000000007941 */ /* 0x000fea0003800000 */
.L_x_11936:
[----:B------:R-:W0:Y:S01]  /*ae50*/  LDS R155, [R155+0x5800] ;  /* 0x005800009b9b7984 */ /* 0x000e220000000800 */
[----:B------:R-:W-:Y:S04]  /*ae60*/  BSSY B0, `(.L_x_11938) ;  /* 0x0000004000007945 */ /* 0x000fe80003800000 */
[----:B------:R-:W-:Y:S05]  /*ae70*/  @!P3 BRA `(.L_x_11939) ;  /* 0x000000000008b947 */ /* 0x000fea0003800000 */
[----:B------:R1:W-:Y:S04]  /*ae80*/  REDG.E.ADD.F32.FTZ.RN.STRONG.GPU desc[UR20][R88.64+-0xa00], R232 ;  /* 0xfff600e8580079a6 */ /* 0x0003e8000c10f394 */
[----:B0-----:R0:W-:Y:S02]  /*ae90*/  REDG.E.ADD.F32.FTZ.RN.STRONG.GPU desc[UR20][R90.64+-0xa00], R155 ;  /* 0xfff6009b5a0079a6 */ /* 0x0011e4000c10f394 */
.L_x_11939:
[----:B------:R-:W-:Y:S05]  /*aea0*/  BSYNC B0 ;  /* 0x0000000000007941 */ /* 0x000fea0003800000 */
.L_x_11938:
[----:B------:R-:W0:Y:S01]  /*aeb0*/  LDS R167, [R167+0x5900] ;  /* 0x00590000a7a77984 */ /* 0x000e220000000800 */
[----:B------:R-:W-:Y:S04]  /*aec0*/  BSSY B0, `(.L_x_11940) ;  /* 0x0000004000007945 */ /* 0x000fe80003800000 */
[----:B------:R-:W-:Y:S05]  /*aed0*/  @!P4 BRA `(.L_x_11941) ;  /* 0x000000000008c947 */ /* 0x000fea0003800000 */
[----:B------:R1:W-:Y:S04]  /*aee0*/  REDG.E.ADD.F32.FTZ.RN.STRONG.GPU desc[UR20][R88.64+-0x900], R233 ;  /* 0xfff700e9580079a6 */ /* 0x0003e8000c10f394 */
[----:B0-----:R0:W-:Y:S02]  /*aef0*/  REDG.E.ADD.F32.FTZ.RN.STRONG.GPU desc[UR20][R90.64+-0x900], R167 ;  /* 0xfff700a75a0079a6 */ /* 0x0011e4000c10f394 */
.L_x_11941:
[----:B------:R-:W-:Y:S05]  /*af00*/  BSYNC B0 ;  /* 0x0000000000007941 */ /* 0x000fea0003800000 */
.L_x_11940:
[----:B01----:R0:W1:Y:S01]  /*af10*/  LDS R71, [R168+0x5a00] ;  /* 0x005a0000a8477984 */ /* 0x0030620000000800 */
[----:B------:R-:W-:Y:S04]  /*af20*/  BSSY B0, `(.L_x_11942) ;  /* 0x0000004000007945 */ /* 0x000fe80003800000 */
[----:B------:R-:W-:Y:S05]  /*af30*/  @!P5 BRA `(.L_x_11943) ;  /* 0x000000000008d947 */ /* 0x000fea0003800000 */
[----:B------:R0:W-:Y:S04]  /*af40*/  REDG.E.ADD.F32.FTZ.RN.STRONG.GPU desc[UR20][R88.64+-0x800], R234 ;  /* 0xfff800ea580079a6 */ /* 0x0001e8000c10f394 */
[----:B-1----:R0:W-:Y:S02]  /*af50*/  REDG.E.ADD.F32.FTZ.RN.STRONG.GPU desc[UR20][R90.64+-0x800], R71 ;  /* 0xfff800475a0079a6 */ /* 0x0021e4000c10f394 */
.L_x_11943:
[----:B------:R-:W-:Y:S05]  /*af60*/  BSYNC B0 ;  /* 0x0000000000007941 */ /* 0x000fea0003800000 */
.L_x_11942:
        /* <DEDUP_REMOVED lines=12> */
.L_x_11945:
[----:B------:R-:W-:Y:S05]  /*b030*/  BSYNC B0 ;  /* 0x0000000000007941 */ /* 0x000fea0003800000 */
.L_x_11944:
[----:B01----:R0:W1:Y:S01]  /*b040*/  LDS R71, [R170+0x5c00] ;  /* 0x005c0000aa477984 */ /* 0x0030620000000800 */
[----:B------:R-:W-:Y:S04]  /*b050*/  BSSY B0, `(.L_x_11946) ;  /* 0x0000004000007945 */ /* 0x000fe80003800000 */
[----:B------:R-:W-:Y:S05]  /*b060*/  @!P0 BRA `(.L_x_11947) ;  /* 0x0000000000088947 */ /* 0x000fea0003800000 */
[----:B------:R0:W-:Y:S04]  /*b070*/  REDG.E.ADD.F32.FTZ.RN.STRONG.GPU desc[UR20][R88.64+-0x600], R236 ;  /* 0xfffa00ec580079a6 */ /* 0x0001e8000c10f394 */
[----:B-1----:R0:W-:Y:S02]  /*b080*/  REDG.E.ADD.F32.FTZ.RN.STRONG.GPU desc[UR20][R90.64+-0x600], R71 ;  /* 0xfffa00475a0079a6 */ /* 0x0021e4000c10f394 */
.L_x_11947:
[----:B------:R-:W-:Y:S05]  /*b090*/  BSYNC B0 ;  /* 0x0000000000007941 */ /* 0x000fea0003800000 */
.L_x_11946:
[----:B------:R-:W0:Y:S01]  /*b0a0*/  LDS R171, [R171+0x5d00] ;  /* 0x005d0000abab7984 */ /* 0x000e220000000800 */
[----:B------:R-:W-:Y:S04]  /*b0b0*/  BSSY B0, `(.L_x_11948) ;  /* 0x0000004000007945 */ /* 0x000fe80003800000 */
[----:B------:R-:W-:Y:S05]  /*b0c0*/  @!P1 BRA `(.L_x_11949) ;  /* 0x0000000000089947 */ /* 0x000fea0003800000 */
[----:B------:R1:W-:Y:S04]  /*b0d0*/  REDG.E.ADD.F32.FTZ.RN.STRONG.GPU desc[UR20][R88.64+-0x500], R237 ;  /* 0xfffb00ed580079a6 */ /* 0x0003e8000c10f394 */
[----:B0-----:R0:W-:Y:S02]  /*b0e0*/  REDG.E.ADD.F32.FTZ.RN.STRONG.GPU desc[UR20][R90.64+-0x500], R171 ;  /* 0xfffb00ab5a0079a6 */ /* 0x0011e4000c10f394 */
.L_x_11949:
[----:B------:R-:W-:Y:S05]  /*b0f0*/  BSYNC B0 ;  /* 0x0000000000007941 */ /* 0x000fea0003800000 */
.L_x_11948:
[----:B01----:R0:W1:Y:S01]  /*b100*/  LDS R71, [R172+0x5e00] ;  /* 0x005e0000ac477984 */ /* 0x0030620000000800 */
[----:B------:R-:W-:Y:S04]  /*b110*/  BSSY B0, `(.L_x_11950) ;  /* 0x0000004000007945 */ /* 0x000fe80003800000 */
[----:B------:R-:W-:Y:S05]  /*b120*/  @!P2 BRA `(.L_x_11951) ;  /* 0x000000000008a947 */ /* 0x000fea0003800000 */
[----:B------:R0:W-:Y:S04]  /*b130*/  REDG.E.ADD.F32.FTZ.RN.STRONG.GPU desc[UR20][R88.64+-0x400], R238 ;  /* 0xfffc00ee580079a6 */ /* 0x0001e8000c10f394 */
[----:B-1----:R0:W-:Y:S02]  /*b140*/  REDG.E.ADD.F32.FTZ.RN.STRONG.GPU desc[UR20][R90.64+-0x400], R71 ;  /* 0xfffc00475a0079a6 */ /* 0x0021e4000c10f394 */
.L_x_11951:
[----:B------:R-:W-:Y:S05]  /*b150*/  BSYNC B0 ;  /* 0x0000000000007941 */ /* 0x000fea0003800000 */
.L_x_11950:
[----:B------:R-:W0:Y:S01]  /*b160*/  LDS R173, [R173+0x5f00] ;  /* 0x005f0000adad7984 */ /* 0x000e220000000800 */
[----:B------:R-:W-:Y:S04]  /*b170*/  BSSY B0, `(.L_x_11952) ;  /* 0x0000004000007945 */ /* 0x000fe80003800000 */
[----:B------:R-:W-:Y:S05]  /*b180*/  @!P3 BRA `(.L_x_11953) ;  /* 0x000000000008b947 */ /* 0x000fea0003800000 */
[----:B------:R1:W-:Y:S04]  /*b190*/  REDG.E.ADD.F32.FTZ.RN.STRONG.GPU desc[UR20][R88.64+-0x300], R239 ;  /* 0xfffd00ef580079a6 */ /* 0x0003e8000c10f394 */
[----:B0-----:R0:W-:Y:S02]  /*b1a0*/  REDG.E.ADD.F32.FTZ.RN.STRONG.GPU desc[UR20][R90.64+-0x300], R173 ;  /* 0xfffd00ad5a0079a6 */ /* 0x0011e4000c10f394 */
.L_x_11953:
[----:B------:R-:W-:Y:S05]  /*b1b0*/  BSYNC B0 ;  /* 0x0000000000007941 */ /* 0x000fea0003800000 */
.L_x_11952:
[----:B01----:R0:W1:Y:S01]  /*b1c0*/  LDS R71, [R174+0x6000] ;  /* 0x00600000ae477984 */ /* 0x0030620000000800 */
[----:B------:R-:W-:Y:S04]  /*b1d0*/  BSSY B0, `(.L_x_11954) ;  /* 0x0000004000007945 */ /* 0x000fe80003800000 */
[----:B------:R-:W-:Y:S05]  /*b1e0*/  @!P4 BRA `(.L_x_11955) ;  /* 0x000000000008c947 */ /* 0x000fea0003800000 */
[----:B------:R0:W-:Y:S04]  /*b1f0*/  REDG.E.ADD.F32.FTZ.RN.STRONG.GPU desc[UR20][R88.64+-0x200], R240 ;  /* 0xfffe00f0580079a6 */ /* 0x0001e8000c10f394 */
[----:B-1----:R0:W-:Y:S02]  /*b200*/  REDG.E.ADD.F32.FTZ.RN.STRONG.GPU desc[UR20][R90.64+-0x200], R71 ;  /* 0xfffe00475a0079a6 */ /* 0x0021e4000c10f394 */
.L_x_11955:
[----:B------:R-:W-:Y:S05]  /*b210*/  BSYNC B0 ;  /* 0x0000000000007941 */ /* 0x000fea0003800000 */
.L_x_11954:
[----:B------:R-:W0:Y:S01]  /*b220*/  LDS R175, [R175+0x6100] ;  /* 0x00610000afaf7984 */ /* 0x000e220000000800 */
[----:B------:R-:W-:Y:S04]  /*b230*/  BSSY B0, `(.L_x_11956) ;  /* 0x0000004000007945 */ /* 0x000fe80003800000 */
[----:B------:R-:W-:Y:S05]  /*b240*/  @!P5 BRA `(.L_x_11957) ;  /* 0x000000000008d947 */ /* 0x000fea0003800000 */
[----:B------:R1:W-:Y:S04]  /*b250*/  REDG.E.ADD.F32.FTZ.RN.STRONG.GPU desc[UR20][R88.64+-0x100], R241 ;  /* 0xffff00f1580079a6 */ /* 0x0003e8000c10f394 */
[----:B0-----:R0:W-:Y:S02]  /*b260*/  REDG.E.ADD.F32.FTZ.RN.STRONG.GPU desc[UR20][R90.64+-0x100], R175 ;  /* 0xffff00af5a0079a6 */ /* 0x0011e4000c10f394 */
.L_x_11957:
[----:B------:R-:W-:Y:S05]  /*b270*/  BSYNC B0 ;  /* 0x0000000000007941 */ /* 0x000fea0003800000 */
.L_x_11956:
[----:B------:R-:W5:Y:S01]  /*b280*/  SHFL.DOWN PT, R76, R61, 0x1, 0x1f ;  /* 0x08201f003d4c7f89 */ /* 0x000f6200000e0000 */
[----:B------:R-:W-:Y:S01]  /*b290*/  ISETP.GT.AND P0, PT, R119, 0x1e, PT ;  /* 0x0000001e7700780c */ /* 0x000fe20003f04270 */
[----:B------:R-:W-:Y:S01]  /*b2a0*/  FADD.FTZ R101, R66, R101 ;  /* 0x0000006542657221 */ /* 0x000fe20000010000 */
[-C--:B------:R-:W-:Y:S01]  /*b2b0*/  FFMA.FTZ R26, R43, R63.reuse, R26 ;  /* 0x0000003f2b1a7223 */ /* 0x080fe2000001001a */
[----:B01----:R-:W0:Y:S01]  /*b2c0*/  SHFL.DOWN PT, R71, R60, 0x1, 0x1f ;  /* 0x08201f003c477f89 */ /* 0x003e2200000e0000 */
[----:B------:R-:W-:Y:S01]  /*b2d0*/  FFMA.FTZ R67, R64, R63, R67 ;  /* 0x0000003f40437223 */ /* 0x000fe20000010043 */
[----:B------:R-:W-:Y:S01]  /*b2e0*/  FMUL.FTZ R64, R165, R83 ;  /* 0x00000053a5407220 */ /* 0x000fe20000410000 */
[----:B------:R-:W-:Y:S01]  /*b2f0*/  FMUL.FTZ R77, R77, R194 ;  /* 0x000000c24d4d7220 */ /* 0x000fe20000410000 */
[----:B------:R-:W-:Y:S01]  /*b300*/  FMUL.FTZ R123, R68, R123 ;  /* 0x0000007b447b7220 */ /* 0x000fe20000410000 */
[----:B------:R-:W-:Y:S01]  /*b310*/  ISETP.NE.AND P1, PT, R119, RZ, PT ;  /* 0x000000ff7700720c */ /* 0x000fe20003f25270 */
[----:B------:R-:W-:Y:S01]  /*b320*/  FFMA.FTZ R64, R163, R82, R64 ;  /* 0x00000052a3407223 */ /* 0x000fe20000010040 */
[----:B------:R-:W-:Y:S01]  /*b330*/  FFMA.FTZ R78, R78, R189, R77 ;  /* 0x000000bd4e4e7223 */ /* 0x000fe2000001004d */
[----:B------:R-:W-:Y:S01]  /*b340*/  ISETP.NE.AND P2, PT, R121, RZ, PT ;  /* 0x000000ff7900720c */ /* 0x000fe20003f45270 */
[----:B------:R-:W-:Y:S01]  /*b350*/  FFMA.FTZ R70, R70, R125, R123 ;  /* 0x0000007d46467223 */ /* 0x000fe2000001007b */
[-C--:B------:R-:W-:Y:S01]  /*b360*/  FFMA.FTZ R29, R44, R64.reuse, R29 ;  /* 0x000000402c1d7223 */ /* 0x080fe2000001001d */
        /* <DEDUP_REMOVED lines=42> */
[----:B-1----:R-:W-:Y:S01]  /*b610*/  @!P0 FADD.FTZ R60, R60, R71 ;  /* 0x000000473c3c8221 */ /* 0x002fe20000010000 */
[----:B------:R-:W0:Y:S01]  /*b620*/  SHFL.DOWN PT, R76, R61, 0x4, 0x1f ;  /* 0x08801f003d4c7f89 */ /* 0x000e2200000e0000 */
[----:B------:R-:W-:Y:S01]  /*b630*/  ISETP.GT.AND P0, PT, R119, 0x1b, PT ;  /* 0x0000001b7700780c */ /* 0x000fe20003f04270 */
[----:B------:R-:W-:-:S02]  /*b640*/  FADD.FTZ R113, R62, R113 ;  /* 0x000000713e717221 */ /* 0x000fc40000010000 */
        /* <DEDUP_REMOVED lines=38> */
.L_x_11959:
[----:B------:R-:W-:Y:S05]  /*b8b0*/  BSYNC B0 ;  /* 0x0000000000007941 */ /* 0x000fea0003800000 */
.L_x_11958:
[----:B------:R-:W-:Y:S02]  /*b8c0*/  UIADD3 UR7, UR7, 0x1, URZ ;  /* 0x0000000107077890 */ /* 0x000fe4000fffe03f */
[----:B------:R-:W-:Y:S02]  /*b8d0*/  UIADD3 UR8, UP1, UR8, 0x1, URZ ;  /* 0x0000000108087890 */ /* 0x000fe4000ff3e03f */
[----:B------:R-:W-:Y:S02]  /*b8e0*/  UISETP.GE.AND UP0, UPT, UR7, UR54, UPT ;  /* 0x000000360700728c */ /* 0x000fe4000bf06270 */
[----:B------:R-:W-:-:S04]  /*b8f0*/  UIADD3.X UR9, URZ, UR9, URZ, UP1, !UPT ;  /* 0x000000093f097290 */ /* 0x000fc80008ffe43f */
[----:B------:R-:W-:-:S13]  /*b900*/  PLOP3.LUT P0, PT, PT, PT, UP0, 0x80, 0x0 ;  /* 0x000000000000781c */ /* 0x000fda0003f0f008 */
[----:B------:R-:W-:Y:S05]  /*b910*/  @!P0 BRA `(.L_x_11960) ;  /* 0xffffff7000e48947 */ /* 0x000fea000383ffff */
.L_x_11865:
        /* <DEDUP_REMOVED lines=19> */
[----:B------:R-:W-:Y:S01]  /*ba50*/  UIADD3 UR25, UR25, UR7, URZ ;  /* 0x0000000719197290 */ /* 0x000fe2000fffe03f */
[----:B------:R-:W-:Y:S01]  /*ba60*/  F2FP.F16.F32.PACK_AB R22, R96, R97 ;  /* 0x000000616016723e */ /* 0x000fe200000000ff */
[----:B------:R-:W-:Y:S01]  /*ba70*/  UIMAD UR7, UR27, UR18, URZ ;  /* 0x000000121b0772a4 */ /* 0x000fe2000f8e023f */
[----:B------:R-:W-:Y:S01]  /*ba80*/  F2FP.F16.F32.PACK_AB R21, R98, R99 ;  /* 0x000000636215723e */ /* 0x000fe200000000ff */
[----:B------:R-:W-:Y:S01]  /*ba90*/  UIADD3 UR13, UP1, UR13, -0x1000, URZ ;  /* 0xfffff0000d0d7890 */ /* 0x000fe2000ff3e03f */
[----:B------:R5:W-:Y:S01]  /*baa0*/  STS.128 [R114], R4 ;  /* 0x0000000472007388 */ /* 0x000be20000000c00 */
[----:B------:R-:W-:Y:S01]  /*bab0*/  UIMAD UR7, UR10, UR19, UR7 ;  /* 0x000000130a0772a4 */ /* 0x000fe2000f8e0207 */
[----:B------:R-:W-:Y:S01]  /*bac0*/  F2FP.F16.F32.PACK_AB R20, R100, R101 ;  /* 0x000000656414723e */ /* 0x000fe200000000ff */
[----:B------:R-:W-:Y:S01]  /*bad0*/  UIMAD.WIDE.U32 UR18, UR10, UR18, UR24 ;  /* 0x000000120a1272a5 */ /* 0x000fe2000f8e0018 */
[----:B------:R0:W-:Y:S01]  /*bae0*/  STS.128 [R114+0x10], R16 ;  /* 0x0000101072007388 */ /* 0x0001e20000000c00 */
[----:B------:R-:W-:-:S03]  /*baf0*/  NOP ;  /* 0x0000000000007918 */ /* 0x000fc60000000000 */
[----:B------:R-:W1:Y:S01]  /*bb00*/  LDS.128 R8, [R115] ;  /* 0x0000000073087984 */ /* 0x000e620000000c00 */
[----:B------:R-:W-:Y:S01]  /*bb10*/  ULDC.64 UR24, c[0x0][0x3e0] ;  /* 0x0000f80000187ab9 */ /* 0x000fe20000000a00 */
[----:B------:R-:W-:Y:S02]  /*bb20*/  UIADD3 UR19, UR19, UR7, URZ ;  /* 0x0000000713137290 */ /* 0x000fe4000fffe03f */
[----:B------:R-:W2:Y:S01]  /*bb30*/  LDS.128 R12, [R115+0x200] ;  /* 0x00020000730c7984 */ /* 0x000ea20000000c00 */
[----:B------:R-:W-:Y:S01]  /*bb40*/  ULEA UR7, UP0, UR18, UR24, 0x1 ;  /* 0x0000001812077291 */ /* 0x000fe2000f80083f */
[----:B-----5:R-:W-:Y:S01]  /*bb50*/  FADD.FTZ R5, R120, R113 ;  /* 0x0000007178057221 */ /* 0x020fe20000010000 */
[----:B------:R-:W-:Y:S02]  /*bb60*/  UIADD3 UR15, UP2, UR15, -0x1000, URZ ;  /* 0xfffff0000f0f7890 */ /* 0x000fe4000ff5e03f */
[----:B------:R-:W-:Y:S01]  /*bb70*/  ULEA.HI.X UR18, UR18, UR25, UR19, 0x1, UP0 ;  /* 0x0000001912127291 */ /* 0x000fe200080f0c13 */
[----:B0-----:R-:W-:Y:S01]  /*bb80*/  F2FP.F16.F32.PACK_AB R16, R112, R113 ;  /* 0x000000717010723e */ /* 0x001fe200000000ff */
        /* <DEDUP_REMOVED lines=25> */
[----:B-1----:R-:W-:Y:S01]  /*bd20*/  STG.E.128 desc[UR20][R2.64], R8 ;  /* 0x0000000802007986 */ /* 0x002fe2000c101d14 */
[----:B------:R-:W-:Y:S01]  /*bd30*/  UIADD3 UR9, UR9, UR7, URZ ;  /* 0x0000000709097290 */ /* 0x000fe2000fffe03f */
[----:B------:R-:W-:Y:S01]  /*bd40*/  FADD.FTZ R102, R103, R102 ;  /* 0x0000006667667221 */ /* 0x000fe20000010000 */
[----:B------:R-:W-:Y:S01]  /*bd50*/  ULEA UR7, UP0, UR8, UR18, 0x1 ;  /* 0x0000001208077291 */ /* 0x000fe2000f80083f */
[----:B--2---:R0:W-:Y:S01]  /*bd60*/  STG.E.128 desc[UR20][R2.64+0x200], R12 ;  /* 0x0002000c02007986 */ /* 0x0041e2000c101d14 */
[----:B------:R-:W-:Y:S01]  /*bd70*/  UIADD3 UR6, UR6, 0x1, URZ ;  /* 0x0000000106067890 */ /* 0x000fe2000fffe03f */
[----:B------:R-:W-:Y:S01]  /*bd80*/  FADD.FTZ R101, R102, R101 ;  /* 0x0000006566657221 */ /* 0x000fe20000010000 */
[----:B------:R-:W-:Y:S01]  /*bd90*/  ULEA.HI.X UR8, UR8, UR19, UR9, 0x1, UP0 ;  /* 0x0000001308087291 */ /* 0x000fe200080f0c09 */
[----:B------:R-:W-:Y:S01]  /*bda0*/  BAR.SYNC.DEFER_BLOCKING 0x0 ;  /* 0x0000000000007b1d */ /* 0x000fe20000010000 */
[----:B------:R-:W-:Y:S01]  /*bdb0*/  UISETP.GT.AND UP0, UPT, UR17, 0x1, UPT ;  /* 0x000000011100788c */ /* 0x000fe2000bf04270 */
[----:B------:R-:W-:Y:S01]  /*bdc0*/  FADD.FTZ R100, R101, R100 ;  /* 0x0000006465647221 */ /* 0x000fe20000010000 */
[----:B------:R-:W-:-:S02]  /*bdd0*/  UIADD3.X UR14, UR14, -0x1, URZ, UP1, !UPT ;  /* 0xffffffff0e0e7890 */ /* 0x000fc40008ffe43f */
        /* <DEDUP_REMOVED lines=9> */
[----:B------:R-:W-:-:S03]  /*be70*/  MOV R3, UR8 ;  /* 0x0000000800037c02 */ /* 0x000fc60008000f00 */
        /* <DEDUP_REMOVED lines=8> */
[----:B------:R-:W1:Y:S04]  /*bf00*/  LDS.128 R24, [R115+0x200] ;  /* 0x0002000073187984 */ /* 0x000e680000000c00 */
[----:B0-----:R0:W-:Y:S04]  /*bf10*/  STG.E.128 desc[UR20][R2.64], R8 ;  /* 0x0000000802007986 */ /* 0x0011e8000c101d14 */
[----:B-1----:R0:W-:Y:S01]  /*bf20*/  STG.E.128 desc[UR20][R2.64+0x200], R24 ;  /* 0x0002001802007986 */ /* 0x0021e2000c101d14 */
[----:B------:R-:W-:Y:S05]  /*bf30*/  @P0 BRA `(.L_x_11961) ;  /* 0xffffff4c00180947 */ /* 0x000fea000383ffff */
.L_x_11863:
        /* <DEDUP_REMOVED lines=39> */
.L_x_11963:
[----:B------:R-:W-:Y:S05]  /*c1b0*/  BSYNC B0 ;  /* 0x0000000000007941 */ /* 0x000fea0003800000 */
.L_x_11962:
        /* <DEDUP_REMOVED lines=35> */
[----:B------:R-:W1:Y:S02]  /*c3f0*/  @!P0 LDS R0, [R0+0x6308] ;  /* 0x0063080000008984 */ /* 0x000e640000000800 */
[----:B-1----:R-:W-:-:S05]  /*c400*/  @!P0 FADD.FTZ R9, R9, R0 ;  /* 0x0000000009098221 */ /* 0x002fca0000010000 */
[----:B------:R2:W-:Y:S01]  /*c410*/  REDG.E.ADD.F32.FTZ.RN.STRONG.GPU desc[UR20][R2.64], R9 ;  /* 0x00000009020079a6 */ /* 0x0005e2000c10f394 */
[----:B------:R-:W-:Y:S01]  /*c420*/  HFMA2.MMA R7, -RZ, RZ, 0, 0 ;  /* 0x00000000ff077435 */ /* 0x000fe200000001ff */
[----:B------:R-:W-:Y:S10]  /*c430*/  BRA `(.L_x_11966) ;  /* 0x0000000000047947 */ /* 0x000ff40003800000 */
.L_x_11965:
[----:B01----:R-:W0:Y:S02]  /*c440*/  S2R R7, SR_TID.X ;  /* 0x0000000000077919 */ /* 0x003e240000002100 */
.L_x_11966:
[----:B------:R-:W-:Y:S05]  /*c450*/  BSYNC B0 ;  /* 0x0000000000007941 */ /* 0x000fea0003800000 */
.L_x_11964:
        /* <DEDUP_REMOVED lines=15> */
.L_x_11967:
[C---:B------:R-:W-:Y:S02]  /*c550*/  LEA R0, R7.reuse, UR7, 0x3 ;  /* 0x0000000707007c11 */ /* 0x040fe4000f8e18ff */
[----:B-1----:R-:W-:Y:S02]  /*c560*/  SHF.R.S32.HI R4, RZ, 0x1f, R7 ;  /* 0x0000001fff047819 */ /* 0x002fe40000011407 */
        /* <DEDUP_REMOVED lines=17> */
.L_x_11869:
[----:B------:R-:W-:Y:S01]  /*c680*/  HFMA2.MMA R239, -RZ, RZ, 0, 5.9604644775390625e-08 ;  /* 0x00000001ffef7435 */ /* 0x000fe200000001ff */
[----:B------:R-:W-:Y:S02]  /*c690*/  MOV R240, R236 ;  /* 0x000000ec00f07202 */ /* 0x000fe40000000f00 */
[----:B------:R-:W-:Y:S02]  /*c6a0*/  MOV R238, RZ ;  /* 0x000000ff00ee7202 */ /* 0x000fe40000000f00 */
[----:B------:R-:W-:-:S07]  /*c6b0*/  MOV R71, 0xffffffff ;  /* 0xffffffff00477802 */ /* 0x000fce0000000f00 */
[----:B0----5:R-:W-:Y:S05]  /*c6c0*/  WARPSYNC.COLLECTIVE R71, `(.L_x_11968) ;  /* 0x0000000047087348 */ /* 0x021fea0003c00000 */
[----:B------:R1:W2:Y:S02]  /*c6d0*/  SHFL.UP P3, R69, R240, R239, R238 ;  /* 0x040000eff0457389 */ /* 0x0002a400000600ee */
[----:B012--5:R-:W-:Y:S01]  /*c6e0*/  ENDCOLLECTIVE ;  /* 0x000000000000791b */ /* 0x027fe20003800000 */
.L_x_11968:
[----:B------:R-:W-:Y:S02]  /*c6f0*/  MOV R240, R68 ;  /* 0x0000004400f07202 */ /* 0x000fe40000000f00 */
[----:B------:R-:W-:-:S07]  /*c700*/  MOV R233, R69 ;  /* 0x0000004500e97202 */ /* 0x000fce0000000f00 */
[----:B------:R-:W-:Y:S05]  /*c710*/  WARPSYNC.COLLECTIVE R71, `(.L_x_11969) ;  /* 0x0000000047087348 */ /* 0x000fea0003c00000 */
[----:B------:R0:W1:Y:S02]  /*c720*/  SHFL.UP P3, R69, R240, R239, R238 ;  /* 0x040000eff0457389 */ /* 0x00006400000600ee */
[----:B01----:R-:W-:Y:S01]  /*c730*/  ENDCOLLECTIVE ;  /* 0x000000000000791b */ /* 0x003fe20003800000 */
.L_x_11969:
[----:B------:R-:W-:Y:S02]  /*c740*/  MOV R240, R235 ;  /* 0x000000eb00f07202 */ /* 0x000fe40000000f00 */
[----:B------:R-:W-:-:S07]  /*c750*/  MOV R241, R69 ;  /* 0x0000004500f17202 */ /* 0x000fce0000000f00 */
[----:B------:R-:W-:Y:S05]  /*c760*/  WARPSYNC.COLLECTIVE R71, `(.L_x_11970) ;  /* 0x0000000047087348 */ /* 0x000fea0003c00000 */
[----:B------:R0:W1:Y:S02]  /*c770*/  SHFL.UP P3, R69, R240, R239, R238 ;  /* 0x040000eff0457389 */ /* 0x00006400000600ee */
[----:B01----:R-:W-:Y:S01]  /*c780*/  ENDCOLLECTIVE ;  /* 0x000000000000791b */ /* 0x003fe20003800000 */
.L_x_11970:
[----:B------:R-:W-:Y:S02]  /*c790*/  MOV R240, R237 ;  /* 0x000000ed00f07202 */ /* 0x000fe40000000f00 */
[----:B------:R-:W-:-:S07]  /*c7a0*/  MOV R243, R69 ;  /* 0x0000004500f37202 */ /* 0x000fce0000000f00 */
[----:B------:R-:W-:Y:S05]  /*c7b0*/  WARPSYNC.COLLECTIVE R71, `(.L_x_11971) ;  /* 0x0000000047087348 */ /* 0x000fea0003c00000 */
[----:B------:R0:W1:Y:S02]  /*c7c0*/  SHFL.UP P3, R69, R240, R239, R238 ;  /* 0x040000eff0457389 */ /* 0x00006400000600ee */
[----:B01----:R-:W-:Y:S01]  /*c7d0*/  ENDCOLLECTIVE ;  /* 0x000000000000791b */ /* 0x003fe20003800000 */
.L_x_11971:
        /* <DEDUP_REMOVED lines=17> */
.L_x_11972:
[----:B------:R-:W-:Y:S02]  /*c8f0*/  MOV R240, R68 ;  /* 0x0000004400f07202 */ /* 0x000fe40000000f00 */
[----:B------:R-:W-:-:S07]  /*c900*/  MOV R233, R69 ;  /* 0x0000004500e97202 */ /* 0x000fce0000000f00 */
[----:B------:R-:W-:Y:S05]  /*c910*/  WARPSYNC.COLLECTIVE R71, `(.L_x_11973) ;  /* 0x0000000047087348 */ /* 0x000fea0003c00000 */
[----:B------:R0:W1:Y:S02]  /*c920*/  SHFL.UP P3, R69, R240, R239, R238 ;  /* 0x040000eff0457389 */ /* 0x00006400000600ee */
[----:B01----:R-:W-:Y:S01]  /*c930*/  ENDCOLLECTIVE ;  /* 0x000000000000791b */ /* 0x003fe20003800000 */
.L_x_11973:
[----:B------:R-:W-:Y:S02]  /*c940*/  MOV R240, R235 ;  /* 0x000000eb00f07202 */ /* 0x000fe40000000f00 */
[----:B------:R-:W-:-:S07]  /*c950*/  MOV R241, R69 ;  /* 0x0000004500f17202 */ /* 0x000fce0000000f00 */
[----:B------:R-:W-:Y:S05]  /*c960*/  WARPSYNC.COLLECTIVE R71, `(.L_x_11974) ;  /* 0x0000000047087348 */ /* 0x000fea0003c00000 */
[----:B------:R0:W1:Y:S02]  /*c970*/  SHFL.UP P3, R69, R240, R239, R238 ;  /* 0x040000eff0457389 */ /* 0x00006400000600ee */
[----:B01----:R-:W-:Y:S01]  /*c980*/  ENDCOLLECTIVE ;  /* 0x000000000000791b */ /* 0x003fe20003800000 */
.L_x_11974:
[----:B------:R-:W-:Y:S02]  /*c990*/  MOV R240, R237 ;  /* 0x000000ed00f07202 */ /* 0x000fe40000000f00 */
[----:B------:R-:W-:-:S07]  /*c9a0*/  MOV R243, R69 ;  /* 0x0000004500f37202 */ /* 0x000fce0000000f00 */
[----:B------:R-:W-:Y:S05]  /*c9b0*/  WARPSYNC.COLLECTIVE R71, `(.L_x_11975) ;  /* 0x0000000047087348 */ /* 0x000fea0003c00000 */
[----:B------:R0:W1:Y:S02]  /*c9c0*/  SHFL.UP P3, R69, R240, R239, R238 ;  /* 0x040000eff0457389 */ /* 0x00006400000600ee */
[----:B01----:R-:W-:Y:S01]  /*c9d0*/  ENDCOLLECTIVE ;  /* 0x000000000000791b */ /* 0x003fe20003800000 */
.L_x_11975:
        /* <DEDUP_REMOVED lines=18> */
.L_x_11976:
[----:B------:R-:W-:Y:S02]  /*cb00*/  MOV R240, R68 ;  /* 0x0000004400f07202 */ /* 0x000fe40000000f00 */
[----:B------:R-:W-:-:S07]  /*cb10*/  MOV R233, R69 ;  /* 0x0000004500e97202 */ /* 0x000fce0000000f00 */
[----:B------:R-:W-:Y:S05]  /*cb20*/  WARPSYNC.COLLECTIVE R71, `(.L_x_11977) ;  /* 0x0000000047087348 */ /* 0x000fea0003c00000 */
[----:B------:R0:W1:Y:S02]  /*cb30*/  SHFL.UP P3, R69, R240, R239, R238 ;  /* 0x040000eff0457389 */ /* 0x00006400000600ee */
[----:B01----:R-:W-:Y:S01]  /*cb40*/  ENDCOLLECTIVE ;  /* 0x000000000000791b */ /* 0x003fe20003800000 */
.L_x_11977:
[----:B------:R-:W-:Y:S02]  /*cb50*/  MOV R240, R235 ;  /* 0x000000eb00f07202 */ /* 0x000fe40000000f00 */
[----:B------:R-:W-:-:S07]  /*cb60*/  MOV R241, R69 ;  /* 0x0000004500f17202 */ /* 0x000fce0000000f00 */
[----:B------:R-:W-:Y:S05]  /*cb70*/  WARPSYNC.COLLECTIVE R71, `(.L_x_11978) ;  /* 0x0000000047087348 */ /* 0x000fea0003c00000 */
[----:B------:R0:W1:Y:S02]  /*cb80*/  SHFL.UP P3, R69, R240, R239, R238 ;  /* 0x040000eff0457389 */ /* 0x00006400000600ee */
[----:B01----:R-:W-:Y:S01]  /*cb90*/  ENDCOLLECTIVE ;  /* 0x000000000000791b */ /* 0x003fe20003800000 */
.L_x_11978:
[----:B------:R-:W-:Y:S02]  /*cba0*/  MOV R240, R237 ;  /* 0x000000ed00f07202 */ /* 0x000fe40000000f00 */
[----:B------:R-:W-:-:S07]  /*cbb0*/  MOV R243, R69 ;  /* 0x0000004500f37202 */ /* 0x000fce0000000f00 */
[----:B------:R-:W-:Y:S05]  /*cbc0*/  WARPSYNC.COLLECTIVE R71, `(.L_x_11979) ;  /* 0x0000000047087348 */ /* 0x000fea0003c00000 */
[----:B------:R0:W1:Y:S02]  /*cbd0*/  SHFL.UP P3, R69, R240, R239, R238 ;  /* 0x040000eff0457389 */ /* 0x00006400000600ee */
[----:B01----:R-:W-:Y:S01]  /*cbe0*/  ENDCOLLECTIVE ;  /* 0x000000000000791b */ /* 0x003fe20003800000 */
.L_x_11979:
        /* <DEDUP_REMOVED lines=17> */
.L_x_11980:
[----:B------:R-:W-:Y:S02]  /*cd00*/  MOV R240, R68 ;  /* 0x0000004400f07202 */ /* 0x000fe40000000f00 */
[----:B------:R-:W-:-:S07]  /*cd10*/  MOV R233, R69 ;  /* 0x0000004500e97202 */ /* 0x000fce0000000f00 */
[----:B------:R-:W-:Y:S05]  /*cd20*/  WARPSYNC.COLLECTIVE R71, `(.L_x_11981) ;  /* 0x0000000047087348 */ /* 0x000fea0003c00000 */
[----:B------:R0:W1:Y:S02]  /*cd30*/  SHFL.UP P3, R69, R240, R239, R238 ;  /* 0x040000eff0457389 */ /* 0x00006400000600ee */
[----:B01----:R-:W-:Y:S01]  /*cd40*/  ENDCOLLECTIVE ;  /* 0x000000000000791b */ /* 0x003fe20003800000 */
.L_x_11981:
[----:B------:R-:W-:Y:S02]  /*cd50*/  MOV R240, R235 ;  /* 0x000000eb00f07202 */ /* 0x000fe40000000f00 */
[----:B------:R-:W-:-:S07]  /*cd60*/  MOV R241, R69 ;  /* 0x0000004500f17202 */ /* 0x000fce0000000f00 */
[----:B------:R-:W-:Y:S05]  /*cd70*/  WARPSYNC.COLLECTIVE R71, `(.L_x_11982) ;  /* 0x0000000047087348 */ /* 0x000fea0003c00000 */
[----:B------:R0:W1:Y:S02]  /*cd80*/  SHFL.UP P3, R69, R240, R239, R238 ;  /* 0x040000eff0457389 */ /* 0x00006400000600ee */
[----:B01----:R-:W-:Y:S01]  /*cd90*/  ENDCOLLECTIVE ;  /* 0x000000000000791b */ /* 0x003fe20003800000 */
.L_x_11982:
[----:B------:R-:W-:Y:S02]  /*cda0*/  MOV R240, R237 ;  /* 0x000000ed00f07202 */ /* 0x000fe40000000f00 */
[----:B------:R-:W-:-:S07]  /*cdb0*/  MOV R243, R69 ;  /* 0x0000004500f37202 */ /* 0x000fce0000000f00 */
[----:B------:R-:W-:Y:S05]  /*cdc0*/  WARPSYNC.COLLECTIVE R71, `(.L_x_11983) ;  /* 0x0000000047087348 */ /* 0x000fea0003c00000 */
[----:B------:R0:W1:Y:S02]  /*cdd0*/  SHFL.UP P3, R69, R240, R239, R238 ;  /* 0x040000eff0457389 */ /* 0x00006400000600ee */
[----:B01----:R-:W-:Y:S01]  /*cde0*/  ENDCOLLECTIVE ;  /* 0x000000000000791b */ /* 0x003fe20003800000 */
.L_x_11983:
        /* <DEDUP_REMOVED lines=17> */
.L_x_11984:
[----:B------:R-:W-:Y:S02]  /*cf00*/  MOV R240, R68 ;  /* 0x0000004400f07202 */ /* 0x000fe40000000f00 */
[----:B------:R-:W-:-:S07]  /*cf10*/  MOV R233, R69 ;  /* 0x0000004500e97202 */ /* 0x000fce0000000f00 */
[----:B------:R-:W-:Y:S05]  /*cf20*/  WARPSYNC.COLLECTIVE R71, `(.L_x_11985) ;  /* 0x0000000047087348 */ /* 0x000fea0003c00000 */
[----:B------:R0:W1:Y:S02]  /*cf30*/  SHFL.UP P3, R69, R240, R239, R238 ;  /* 0x040000eff0457389 */ /* 0x00006400000600ee */
[----:B01----:R-:W-:Y:S01]  /*cf40*/  ENDCOLLECTIVE ;  /* 0x000000000000791b */ /* 0x003fe20003800000 */
.L_x_11985:
[----:B------:R-:W-:Y:S02]  /*cf50*/  MOV R240, R235 ;  /* 0x000000eb00f07202 */ /* 0x000fe40000000f00 */
[----:B------:R-:W-:-:S07]  /*cf60*/  MOV R241, R69 ;  /* 0x0000004500f17202 */ /* 0x000fce0000000f00 */
[----:B------:R-:W-:Y:S05]  /*cf70*/  WARPSYNC.COLLECTIVE R71, `(.L_x_11986) ;  /* 0x0000000047087348 */ /* 0x000fea0003c00000 */
[----:B------:R0:W1:Y:S02]  /*cf80*/  SHFL.UP P3, R69, R240, R239, R238 ;  /* 0x040000eff0457389 */ /* 0x00006400000600ee */
[----:B01----:R-:W-:Y:S01]  /*cf90*/  ENDCOLLECTIVE ;  /* 0x000000000000791b */ /* 0x003fe20003800000 */
.L_x_11986:
[----:B------:R-:W-:Y:S02]  /*cfa0*/  MOV R240, R237 ;  /* 0x000000ed00f07202 */ /* 0x000fe40000000f00 */
[----:B------:R-:W-:-:S07]  /*cfb0*/  MOV R243, R69 ;  /* 0x0000004500f37202 */ /* 0x000fce0000000f00 */
[----:B------:R-:W-:Y:S05]  /*cfc0*/  WARPSYNC.COLLECTIVE R71, `(.L_x_11987) ;  /* 0x0000000047087348 */ /* 0x000fea0003c00000 */
[----:B------:R0:W1:Y:S02]  /*cfd0*/  SHFL.UP P3, R69, R240, R239, R238 ;  /* 0x040000eff0457389 */ /* 0x00006400000600ee */
[----:B01----:R-:W-:Y:S01]  /*cfe0*/  ENDCOLLECTIVE ;  /* 0x000000000000791b */ /* 0x003fe20003800000 */
.L_x_11987:
[----:B------:R-:W-:Y:S05]  /*cff0*/  BRA `(.L_x_11988) ;  /* 0xffffff8400807947 */ /* 0x000fea000383ffff */
.L_x_11870:
        /* <DEDUP_REMOVED lines=8> */
.L_x_11990:
[----:B------:R-:W-:Y:S05]  /*d080*/  BSYNC B0 ;  /* 0x0000000000007941 */ /* 0x000fea0003800000 */
.L_x_11989:
[----:B------:R-:W-:Y:S05]  /*d090*/  BRA `(.L_x_11991) ;  /* 0xffffff8400907947 */ /* 0x000fea000383ffff */
.L_x_11871:
        /* <DEDUP_REMOVED lines=8> */
.L_x_11993:
[----:B------:R-:W-:Y:S05]  /*d120*/  BSYNC B0 ;  /* 0x0000000000007941 */ /* 0x000fea0003800000 */
.L_x_11992:
[----:B------:R-:W-:Y:S05]  /*d130*/  BRA `(.L_x_11994) ;  /* 0xffffff8400707947 */ /* 0x000fea000383ffff */
.L_x_11872:
        /* <DEDUP_REMOVED lines=8> */
.L_x_11996:
[----:B------:R-:W-:Y:S05]  /*d1c0*/  BSYNC B0 ;  /* 0x0000000000007941 */ /* 0x000fea0003800000 */
.L_x_11995:
[----:B------:R-:W-:Y:S05]  /*d1d0*/  BRA `(.L_x_11997) ;  /* 0xffffff8400507947 */ /* 0x000fea000383ffff */
.L_x_11873:
        /* <DEDUP_REMOVED lines=8> */
.L_x_11999:
[----:B------:R-:W-:Y:S05]  /*d260*/  BSYNC B0 ;  /* 0x0000000000007941 */ /* 0x000fea0003800000 */
.L_x_11998:
[----:B------:R-:W-:Y:S05]  /*d270*/  BRA `(.L_x_12000) ;  /* 0xffffff8400307947 */ /* 0x000fea000383ffff */
.L_x_11874:
        /* <DEDUP_REMOVED lines=8> */
.L_x_12002:
[----:B------:R-:W-:Y:S05]  /*d300*/  BSYNC B0 ;  /* 0x0000000000007941 */ /* 0x000fea0003800000 */
.L_x_12001:
        /* <DEDUP_REMOVED lines=9> */
.L_x_12003:
[----:B------:R-:W-:Y:S02]  /*d3a0*/  MOV R68, 0x1f ;  /* 0x0000001f00447802 */ /* 0x000fe40000000f00 */
[----:B------:R-:W-:Y:S02]  /*d3b0*/  MOV R240, R235 ;  /* 0x000000eb00f07202 */ /* 0x000fe40000000f00 */
[----:B------:R-:W-:-:S07]  /*d3c0*/  MOV R241, R69 ;  /* 0x0000004500f17202 */ /* 0x000fce0000000f00 */
[----:B------:R-:W-:Y:S05]  /*d3d0*/  WARPSYNC.COLLECTIVE R71, `(.L_x_12004) ;  /* 0x0000000047087348 */ /* 0x000fea0003c00000 */
[----:B------:R0:W1:Y:S02]  /*d3e0*/  SHFL.UP P3, R69, R240, R239, R238 ;  /* 0x040000eff0457389 */ /* 0x00006400000600ee */
[----:B01----:R-:W-:Y:S01]  /*d3f0*/  ENDCOLLECTIVE ;  /* 0x000000000000791b */ /* 0x003fe20003800000 */
.L_x_12004:
[----:B------:R-:W-:Y:S02]  /*d400*/  MOV R240, R237 ;  /* 0x000000ed00f07202 */ /* 0x000fe40000000f00 */
[----:B------:R-:W-:-:S07]  /*d410*/  MOV R235, R69 ;  /* 0x0000004500eb7202 */ /* 0x000fce0000000f00 */
[----:B------:R-:W-:Y:S05]  /*d420*/  WARPSYNC.COLLECTIVE R71, `(.L_x_12005) ;  /* 0x0000000047087348 */ /* 0x000fea0003c00000 */
[----:B------:R0:W1:Y:S02]  /*d430*/  SHFL.UP P3, R69, R240, R239, R238 ;  /* 0x040000eff0457389 */ /* 0x00006400000600ee */
[----:B01----:R-:W-:Y:S01]  /*d440*/  ENDCOLLECTIVE ;  /* 0x000000000000791b */ /* 0x003fe20003800000 */
.L_x_12005:
[----:B------:R-:W-:Y:S01]  /*d450*/  MOV R237, R69 ;  /* 0x0000004500ed7202 */ /* 0x000fe20000000f00 */
[----:B------:R-:W-:-:S11]  /*d460*/  HFMA2.MMA R69, -RZ, RZ, 0, 0 ;  /* 0x00000000ff457435 */ /* 0x000fd600000001ff */
[----:B------:R-:W-:Y:S05]  /*d470*/  WARPSYNC.COLLECTIVE R71, `(.L_x_12006) ;  /* 0x0000000047087348 */ /* 0x000fea0003c00000 */
[----:B------:R0:W1:Y:S02]  /*d480*/  SHFL.IDX P3, R233, R70, R69, R68 ;  /* 0x0000004546e97389 */ /* 0x0000640000060044 */
[----:B01----:R-:W-:Y:S01]  /*d490*/  ENDCOLLECTIVE ;  /* 0x000000000000791b */ /* 0x003fe20003800000 */
.L_x_12006:
[----:B------:R-:W-:Y:S02]  /*d4a0*/  MOV R70, R61 ;  /* 0x0000003d00467202 */ /* 0x000fe40000000f00 */
[----:B------:R-:W-:-:S07]  /*d4b0*/  MOV R60, R233 ;  /* 0x000000e9003c7202 */ /* 0x000fce0000000f00 */
[----:B------:R-:W-:Y:S05]  /*d4c0*/  WARPSYNC.COLLECTIVE R71, `(.L_x_12007) ;  /* 0x0000000047087348 */ /* 0x000fea0003c00000 */
[----:B------:R0:W1:Y:S02]  /*d4d0*/  SHFL.IDX P3, R233, R70, R69, R68 ;  /* 0x0000004546e97389 */ /* 0x0000640000060044 */
[----:B01----:R-:W-:Y:S01]  /*d4e0*/  ENDCOLLECTIVE ;  /* 0x000000000000791b */ /* 0x003fe20003800000 */
.L_x_12007:
[----:B------:R-:W-:Y:S02]  /*d4f0*/  MOV R70, R62 ;  /* 0x0000003e00467202 */ /* 0x000fe40000000f00 */
[----:B------:R-:W-:-:S07]  /*d500*/  MOV R61, R233 ;  /* 0x000000e9003d7202 */ /* 0x000fce0000000f00 */
[----:B------:R-:W-:Y:S05]  /*d510*/  WARPSYNC.COLLECTIVE R71, `(.L_x_12008) ;  /* 0x0000000047087348 */ /* 0x000fea0003c00000 */
[----:B------:R0:W1:Y:S02]  /*d520*/  SHFL.IDX P3, R233, R70, R69, R68 ;  /* 0x0000004546e97389 */ /* 0x0000640000060044 */
[----:B01----:R-:W-:Y:S01]  /*d530*/  ENDCOLLECTIVE ;  /* 0x000000000000791b */ /* 0x003fe20003800000 */
.L_x_12008:
[----:B------:R-:W-:Y:S02]  /*d540*/  MOV R70, R63 ;  /* 0x0000003f00467202 */ /* 0x000fe40000000f00 */
[----:B------:R-:W-:-:S07]  /*d550*/  MOV R62, R233 ;  /* 0x000000e9003e7202 */ /* 0x000fce0000000f00 */
[----:B------:R-:W-:Y:S05]  /*d560*/  WARPSYNC.COLLECTIVE R71, `(.L_x_12009) ;  /* 0x0000000047087348 */ /* 0x000fea0003c00000 */
[----:B------:R0:W1:Y:S02]  /*d570*/  SHFL.IDX P3, R233, R70, R69, R68 ;  /* 0x0000004546e97389 */ /* 0x0000640000060044 */
[----:B01----:R-:W-:Y:S01]  /*d580*/  ENDCOLLECTIVE ;  /* 0x000000000000791b */ /* 0x003fe20003800000 */
.L_x_12009:
[----:B------:R-:W-:Y:S01]  /*d590*/  MOV R63, R233 ;  /* 0x000000e9003f7202 */ /* 0x000fe20000000f00 */
[----:B------:R-:W-:Y:S06]  /*d5a0*/  BRA `(.L_x_12010) ;  /* 0xffffff80008c7947 */ /* 0x000fec000383ffff */
.L_x_11876:
[----:B------:R-:W-:Y:S01]  /*d5b0*/  HFMA2.MMA R245, -RZ, RZ, 0, 5.9604644775390625e-08 ;  /* 0x00000001fff57435 */ /* 0x000fe200000001ff */
[----:B------:R-:W-:Y:S02]  /*d5c0*/  MOV R248, R241 ;  /* 0x000000f100f87202 */ /* 0x000fe40000000f00 */
[----:B------:R-:W-:Y:S02]  /*d5d0*/  MOV R246, 0x1f ;  /* 0x0000001f00f67802 */ /* 0x000fe40000000f00 */
[----:B------:R-:W-:-:S07]  /*d5e0*/  MOV R71, 0xffffffff ;  /* 0xffffffff00477802 */ /* 0x000fce0000000f00 */
[----:B-1----:R-:W-:Y:S05]  /*d5f0*/  WARPSYNC.COLLECTIVE R71, `(.L_x_12011) ;  /* 0x0000000047087348 */ /* 0x002fea0003c00000 */
[----:B------:R0:W2:Y:S02]  /*d600*/  SHFL.DOWN P2, R233, R248, R245, R246 ;  /* 0x080000f5f8e97389 */ /* 0x0000a400000400f6 */
[----:B012---:R-:W-:Y:S01]  /*d610*/  ENDCOLLECTIVE ;  /* 0x000000000000791b */ /* 0x007fe20003800000 */
.L_x_12011:
[----:B------:R-:W-:Y:S02]  /*d620*/  MOV R248, R242 ;  /* 0x000000f200f87202 */ /* 0x000fe40000000f00 */
[----:B------:R-:W-:-:S07]  /*d630*/  MOV R68, R233 ;  /* 0x000000e900447202 */ /* 0x000fce0000000f00 */
[----:B------:R-:W-:Y:S05]  /*d640*/  WARPSYNC.COLLECTIVE R71, `(.L_x_12012) ;  /* 0x0000000047087348 */ /* 0x000fea0003c00000 */
[----:B------:R0:W1:Y:S02]  /*d650*/  SHFL.DOWN P2, R233, R248, R245, R246 ;  /* 0x080000f5f8e97389 */ /* 0x00006400000400f6 */
[----:B01----:R-:W-:Y:S01]  /*d660*/  ENDCOLLECTIVE ;  /* 0x000000000000791b */ /* 0x003fe20003800000 */
.L_x_12012:
[----:B------:R-:W-:Y:S02]  /*d670*/  MOV R248, R243 ;  /* 0x000000f300f87202 */ /* 0x000fe40000000f00 */
[----:B------:R-:W-:-:S07]  /*d680*/  MOV R69, R233 ;  /* 0x000000e900457202 */ /* 0x000fce0000000f00 */
[----:B------:R-:W-:Y:S05]  /*d690*/  WARPSYNC.COLLECTIVE R71, `(.L_x_12013) ;  /* 0x0000000047087348 */ /* 0x000fea0003c00000 */
[----:B------:R0:W1:Y:S02]  /*d6a0*/  SHFL.DOWN P2, R233, R248, R245, R246 ;  /* 0x080000f5f8e97389 */ /* 0x00006400000400f6 */
[----:B01----:R-:W-:Y:S01]  /*d6b0*/  ENDCOLLECTIVE ;  /* 0x000000000000791b */ /* 0x003fe20003800000 */
.L_x_12013:
[----:B------:R-:W-:Y:S02]  /*d6c0*/  MOV R248, R244 ;  /* 0x000000f400f87202 */ /* 0x000fe40000000f00 */
[----:B------:R-:W-:-:S07]  /*d6d0*/  MOV R70, R233 ;  /* 0x000000e900467202 */ /* 0x000fce0000000f00 */
[----:B------:R-:W-:Y:S05]  /*d6e0*/  WARPSYNC.COLLECTIVE R71, `(.L_x_12014) ;  /* 0x0000000047087348 */ /* 0x000fea0003c00000 */
[----:B------:R0:W1:Y:S02]  /*d6f0*/  SHFL.DOWN P2, R233, R248, R245, R246 ;  /* 0x080000f5f8e97389 */ /* 0x00006400000400f6 */
[----:B01----:R-:W-:Y:S01]  /*d700*/  ENDCOLLECTIVE ;  /* 0x000000000000791b */ /* 0x003fe20003800000 */
.L_x_12014:
[----:B------:R-:W-:Y:S05]  /*d710*/  BRA `(.L_x_12015) ;  /* 0xffffff9000e87947 */ /* 0x000fea000383ffff */
.L_x_11879:
        /* <DEDUP_REMOVED lines=8> */
.L_x_12017:
[----:B------:R-:W-:Y:S05]  /*d7a0*/  BSYNC B0 ;  /* 0x0000000000007941 */ /* 0x000fea0003800000 */
.L_x_12016:
        /* <DEDUP_REMOVED lines=8> */
.L_x_12018:
[----:B------:R-:W-:Y:S02]  /*d830*/  MOV R248, R243 ;  /* 0x000000f300f87202 */ /* 0x000fe40000000f00 */
[----:B------:R-:W-:-:S07]  /*d840*/  MOV R69, R233 ;  /* 0x000000e900457202 */ /* 0x000fce0000000f00 */
[----:B------:R-:W-:Y:S05]  /*d850*/  WARPSYNC.COLLECTIVE R71, `(.L_x_12019) ;  /* 0x0000000047087348 */ /* 0x000fea0003c00000 */
[----:B------:R0:W1:Y:S02]  /*d860*/  SHFL.DOWN P2, R233, R248, R245, R246 ;  /* 0x080000f5f8e97389 */ /* 0x00006400000400f6 */
[----:B01----:R-:W-:Y:S01]  /*d870*/  ENDCOLLECTIVE ;  /* 0x000000000000791b */ /* 0x003fe20003800000 */
.L_x_12019:
[----:B------:R-:W-:Y:S02]  /*d880*/  MOV R248, R244 ;  /* 0x000000f400f87202 */ /* 0x000fe40000000f00 */
[----:B------:R-:W-:-:S07]  /*d890*/  MOV R70, R233 ;  /* 0x000000e900467202 */ /* 0x000fce0000000f00 */
[----:B------:R-:W-:Y:S05]  /*d8a0*/  WARPSYNC.COLLECTIVE R71, `(.L_x_12020) ;  /* 0x0000000047087348 */ /* 0x000fea0003c00000 */
[----:B------:R0:W1:Y:S02]  /*d8b0*/  SHFL.DOWN P2, R233, R248, R245, R246 ;  /* 0x080000f5f8e97389 */ /* 0x00006400000400f6 */
[----:B01----:R-:W-:Y:S01]  /*d8c0*/  ENDCOLLECTIVE ;  /* 0x000000000000791b */ /* 0x003fe20003800000 */
.L_x_12020:
[----:B------:R-:W-:Y:S05]  /*d8d0*/  BRA `(.L_x_12021) ;  /* 0xffffff9000cc7947 */ /* 0x000fea000383ffff */
.L_x_11882:
        /* <DEDUP_REMOVED lines=8> */
.L_x_12023:
[----:B------:R-:W-:Y:S05]  /*d960*/  BSYNC B0 ;  /* 0x0000000000007941 */ /* 0x000fea0003800000 */
.L_x_12022:
        /* <DEDUP_REMOVED lines=8> */
.L_x_12024:
[----:B------:R-:W-:Y:S02]  /*d9f0*/  MOV R248, R243 ;  /* 0x000000f300f87202 */ /* 0x000fe40000000f00 */
[----:B------:R-:W-:-:S07]  /*da00*/  MOV R69, R233 ;  /* 0x000000e900457202 */ /* 0x000fce0000000f00 */
[----:B------:R-:W-:Y:S05]  /*da10*/  WARPSYNC.COLLECTIVE R71, `(.L_x_12025) ;  /* 0x0000000047087348 */ /* 0x000fea0003c00000 */
[----:B------:R0:W1:Y:S02]  /*da20*/  SHFL.DOWN P2, R233, R248, R245, R246 ;  /* 0x080000f5f8e97389 */ /* 0x00006400000400f6 */
[----:B01----:R-:W-:Y:S01]  /*da30*/  ENDCOLLECTIVE ;  /* 0x000000000000791b */ /* 0x003fe20003800000 */
.L_x_12025:
[----:B------:R-:W-:Y:S02]  /*da40*/  MOV R248, R244 ;  /* 0x000000f400f87202 */ /* 0x000fe40000000f00 */
[----:B------:R-:W-:-:S07]  /*da50*/  MOV R70, R233 ;  /* 0x000000e900467202 */ /* 0x000fce0000000f00 */
[----:B------:R-:W-:Y:S05]  /*da60*/  WARPSYNC.COLLECTIVE R71, `(.L_x_12026) ;  /* 0x0000000047087348 */ /* 0x000fea0003c00000 */
[----:B------:R0:W1:Y:S02]  /*da70*/  SHFL.DOWN P2, R233, R248, R245, R246 ;  /* 0x080000f5f8e97389 */ /* 0x00006400000400f6 */
[----:B01----:R-:W-:Y:S01]  /*da80*/  ENDCOLLECTIVE ;  /* 0x000000000000791b */ /* 0x003fe20003800000 */
.L_x_12026:
[----:B------:R-:W-:Y:S05]  /*da90*/  BRA `(.L_x_12027) ;  /* 0xffffff9000b07947 */ /* 0x000fea000383ffff */
.L_x_11885:
        /* <DEDUP_REMOVED lines=8> */
.L_x_12029:
[----:B------:R-:W-:Y:S05]  /*db20*/  BSYNC B0 ;  /* 0x0000000000007941 */ /* 0x000fea0003800000 */
.L_x_12028:
        /* <DEDUP_REMOVED lines=8> */
.L_x_12030:
[----:B------:R-:W-:Y:S02]  /*dbb0*/  MOV R248, R243 ;  /* 0x000000f300f87202 */ /* 0x000fe40000000f00 */
[----:B------:R-:W-:-:S07]  /*dbc0*/  MOV R69, R233 ;  /* 0x000000e900457202 */ /* 0x000fce0000000f00 */
[----:B------:R-:W-:Y:S05]  /*dbd0*/  WARPSYNC.COLLECTIVE R71, `(.L_x_12031) ;  /* 0x0000000047087348 */ /* 0x000fea0003c00000 */
[----:B------:R0:W1:Y:S02]  /*dbe0*/  SHFL.DOWN P2, R233, R248, R245, R246 ;  /* 0x080000f5f8e97389 */ /* 0x00006400000400f6 */
[----:B01----:R-:W-:Y:S01]  /*dbf0*/  ENDCOLLECTIVE ;  /* 0x000000000000791b */ /* 0x003fe20003800000 */
.L_x_12031:
[----:B------:R-:W-:Y:S02]  /*dc00*/  MOV R248, R244 ;  /* 0x000000f400f87202 */ /* 0x000fe40000000f00 */
[----:B------:R-:W-:-:S07]  /*dc10*/  MOV R70, R233 ;  /* 0x000000e900467202 */ /* 0x000fce0000000f00 */
[----:B------:R-:W-:Y:S05]  /*dc20*/  WARPSYNC.COLLECTIVE R71, `(.L_x_12032) ;  /* 0x0000000047087348 */ /* 0x000fea0003c00000 */
[----:B------:R0:W1:Y:S02]  /*dc30*/  SHFL.DOWN P2, R233, R248, R245, R246 ;  /* 0x080000f5f8e97389 */ /* 0x00006400000400f6 */
[----:B01----:R-:W-:Y:S01]  /*dc40*/  ENDCOLLECTIVE ;  /* 0x000000000000791b */ /* 0x003fe20003800000 */
.L_x_12032:
[----:B------:R-:W-:Y:S05]  /*dc50*/  BRA `(.L_x_12033) ;  /* 0xffffff9000947947 */ /* 0x000fea000383ffff */
.L_x_11888:
        /* <DEDUP_REMOVED lines=8> */
.L_x_12035:
[----:B------:R-:W-:Y:S05]  /*dce0*/  BSYNC B0 ;  /* 0x0000000000007941 */ /* 0x000fea0003800000 */
.L_x_12034:
        /* <DEDUP_REMOVED lines=8> */
.L_x_12036:
[----:B------:R-:W-:Y:S02]  /*dd70*/  MOV R248, R243 ;  /* 0x000000f300f87202 */ /* 0x000fe40000000f00 */
[----:B------:R-:W-:-:S07]  /*dd80*/  MOV R69, R233 ;  /* 0x000000e900457202 */ /* 0x000fce0000000f00 */
[----:B------:R-:W-:Y:S05]  /*dd90*/  WARPSYNC.COLLECTIVE R71, `(.L_x_12037) ;  /* 0x0000000047087348 */ /* 0x000fea0003c00000 */
[----:B------:R0:W1:Y:S02]  /*dda0*/  SHFL.DOWN P2, R233, R248, R245, R246 ;  /* 0x080000f5f8e97389 */ /* 0x00006400000400f6 */
[----:B01----:R-:W-:Y:S01]  /*ddb0*/  ENDCOLLECTIVE ;  /* 0x000000000000791b */ /* 0x003fe20003800000 */
.L_x_12037:
[----:B------:R-:W-:Y:S02]  /*ddc0*/  MOV R248, R244 ;  /* 0x000000f400f87202 */ /* 0x000fe40000000f00 */
[----:B------:R-:W-:-:S07]  /*ddd0*/  MOV R70, R233 ;  /* 0x000000e900467202 */ /* 0x000fce0000000f00 */
[----:B------:R-:W-:Y:S05]  /*dde0*/  WARPSYNC.COLLECTIVE R71, `(.L_x_12038) ;  /* 0x0000000047087348 */ /* 0x000fea0003c00000 */
[----:B------:R0:W1:Y:S02]  /*ddf0*/  SHFL.DOWN P2, R233, R248, R245, R246 ;  /* 0x080000f5f8e97389 */ /* 0x00006400000400f6 */
[----:B01----:R-:W-:Y:S01]  /*de00*/  ENDCOLLECTIVE ;  /* 0x000000000000791b */ /* 0x003fe20003800000 */
.L_x_12038:
[----:B------:R-:W-:Y:S05]  /*de10*/  BRA `(.L_x_12039) ;  /* 0xffffff9000787947 */ /* 0x000fea000383ffff */
.L_x_11891:
        /* <DEDUP_REMOVED lines=8> */
.L_x_12041:
[----:B------:R-:W-:Y:S05]  /*dea0*/  BSYNC B0 ;  /* 0x0000000000007941 */ /* 0x000fea0003800000 */
.L_x_12040:
        /* <DEDUP_REMOVED lines=10> */
.L_x_12042:
        /* <DEDUP_REMOVED lines=10> */
.L_x_12043:
[----:B------:R-:W-:Y:S02]  /*dff0*/  MOV R70, R244 ;  /* 0x000000f400467202 */ /* 0x000fe40000000f00 */
[----:B------:R-:W-:-:S07]  /*e000*/  MOV R237, R233 ;  /* 0x000000e900ed7202 */ /* 0x000fce0000000f00 */
[----:B------:R-:W-:Y:S05]  /*e010*/  WARPSYNC.COLLECTIVE R71, `(.L_x_12044) ;  /* 0x0000000047087348 */ /* 0x000fea0003c00000 */
[----:B------:R0:W1:Y:S02]  /*e020*/  SHFL.IDX P3, R233, R70, R69, R68 ;  /* 0x0000004546e97389 */ /* 0x0000640000060044 */
[----:B01----:R-:W-:Y:S01]  /*e030*/  ENDCOLLECTIVE ;  /* 0x000000000000791b */ /* 0x003fe20003800000 */
.L_x_12044:
[----:B------:R-:W-:Y:S02]  /*e040*/  MOV R70, R64 ;  /* 0x0000004000467202 */ /* 0x000fe40000000f00 */
[----:B------:R-:W-:-:S07]  /*e050*/  MOV R236, R233 ;  /* 0x000000e900ec7202 */ /* 0x000fce0000000f00 */
[----:B------:R-:W-:Y:S05]  /*e060*/  WARPSYNC.COLLECTIVE R71, `(.L_x_12045) ;  /* 0x0000000047087348 */ /* 0x000fea0003c00000 */
[----:B------:R0:W1:Y:S02]  /*e070*/  SHFL.DOWN P2, R233, R248, R245, R246 ;  /* 0x080000f5f8e97389 */ /* 0x00006400000400f6 */
[----:B01----:R-:W-:Y:S01]  /*e080*/  ENDCOLLECTIVE ;  /* 0x000000000000791b */ /* 0x003fe20003800000 */
.L_x_12045:
[----:B------:R-:W-:Y:S01]  /*e090*/  MOV R248, R242 ;  /* 0x000000f200f87202 */ /* 0x000fe20000000f00 */
[----:B------:R-:W-:Y:S01]  /*e0a0*/  FMUL.FTZ R242, R64, R247 ;  /* 0x000000f740f27220 */ /* 0x000fe20000410000 */
[----:B------:R-:W-:-:S07]  /*e0b0*/  MOV R238, R233 ;  /* 0x000000e900ee7202 */ /* 0x000fce0000000f00 */
[----:B------:R-:W-:Y:S05]  /*e0c0*/  WARPSYNC.COLLECTIVE R71, `(.L_x_12046) ;  /* 0x0000000047087348 */ /* 0x000fea0003c00000 */
[----:B------:R0:W1:Y:S02]  /*e0d0*/  SHFL.DOWN P2, R233, R248, R245, R246 ;  /* 0x080000f5f8e97389 */ /* 0x00006400000400f6 */
[----:B01----:R-:W-:Y:S01]  /*e0e0*/  ENDCOLLECTIVE ;  /* 0x000000000000791b */ /* 0x003fe20003800000 */
.L_x_12046:
[----:B------:R-:W-:Y:S02]  /*e0f0*/  MOV R248, R243 ;  /* 0x000000f300f87202 */ /* 0x000fe40000000f00 */
[----:B------:R-:W-:-:S07]  /*e100*/  MOV R239, R233 ;  /* 0x000000e900ef7202 */ /* 0x000fce0000000f00 */
[----:B------:R-:W-:Y:S05]  /*e110*/  WARPSYNC.COLLECTIVE R71, `(.L_x_12047) ;  /* 0x0000000047087348 */ /* 0x000fea0003c00000 */
[----:B------:R0:W1:Y:S02]  /*e120*/  SHFL.DOWN P2, R233, R248, R245, R246 ;  /* 0x080000f5f8e97389 */ /* 0x00006400000400f6 */
[----:B01----:R-:W-:Y:S01]  /*e130*/  ENDCOLLECTIVE ;  /* 0x000000000000791b */ /* 0x003fe20003800000 */
.L_x_12047:
[----:B------:R-:W-:Y:S02]  /*e140*/  MOV R248, R244 ;  /* 0x000000f400f87202 */ /* 0x000fe40000000f00 */
[----:B------:R-:W-:-:S07]  /*e150*/  MOV R240, R233 ;  /* 0x000000e900f07202 */ /* 0x000fce0000000f00 */
[----:B------:R-:W-:Y:S05]  /*e160*/  WARPSYNC.COLLECTIVE R71, `(.L_x_12048) ;  /* 0x0000000047087348 */ /* 0x000fea0003c00000 */
[----:B------:R0:W1:Y:S02]  /*e170*/  SHFL.DOWN P2, R233, R248, R245, R246 ;  /* 0x080000f5f8e97389 */ /* 0x00006400000400f6 */
[----:B01----:R-:W-:Y:S01]  /*e180*/  ENDCOLLECTIVE ;  /* 0x000000000000791b */ /* 0x003fe20003800000 */
.L_x_12048:
[----:B------:R-:W-:-:S07]  /*e190*/  MOV R249, R233 ;  /* 0x000000e900f97202 */ /* 0x000fce0000000f00 */
[----:B------:R-:W-:Y:S05]  /*e1a0*/  WARPSYNC.COLLECTIVE R71, `(.L_x_12049) ;  /* 0x0000000047087348 */ /* 0x000fea0003c00000 */
[----:B------:R0:W1:Y:S02]  /*e1b0*/  SHFL.IDX P3, R233, R70, R69, R68 ;  /* 0x0000004546e97389 */ /* 0x0000640000060044 */
[----:B01----:R-:W-:Y:S01]  /*e1c0*/  ENDCOLLECTIVE ;  /* 0x000000000000791b */ /* 0x003fe20003800000 */
.L_x_12049:
[----:B------:R-:W-:Y:S02]  /*e1d0*/  MOV R70, R65 ;  /* 0x0000004100467202 */ /* 0x000fe40000000f00 */
[----:B------:R-:W-:-:S07]  /*e1e0*/  MOV R250, R233 ;  /* 0x000000e900fa7202 */ /* 0x000fce0000000f00 */
[----:B------:R-:W-:Y:S05]  /*e1f0*/  WARPSYNC.COLLECTIVE R71, `(.L_x_12050) ;  /* 0x0000000047087348 */ /* 0x000fea0003c00000 */
[----:B------:R0:W1:Y:S02]  /*e200*/  SHFL.IDX P3, R233, R70, R69, R68 ;  /* 0x0000004546e97389 */ /* 0x0000640000060044 */
[----:B01----:R-:W-:Y:S01]  /*e210*/  ENDCOLLECTIVE ;  /* 0x000000000000791b */ /* 0x003fe20003800000 */
.L_x_12050:
[----:B------:R-:W-:Y:S02]  /*e220*/  MOV R70, R66 ;  /* 0x0000004200467202 */ /* 0x000fe40000000f00 */
[----:B------:R-:W-:-:S07]  /*e230*/  MOV R245, R233 ;  /* 0x000000e900f57202 */ /* 0x000fce0000000f00 */
[----:B------:R-:W-:Y:S05]  /*e240*/  WARPSYNC.COLLECTIVE R71, `(.L_x_12051) ;  /* 0x0000000047087348 */ /* 0x000fea0003c00000 */
[----:B------:R0:W1:Y:S02]  /*e250*/  SHFL.IDX P3, R233, R70, R69, R68 ;  /* 0x0000004546e97389 */ /* 0x0000640000060044 */
[----:B01----:R-:W-:Y:S01]  /*e260*/  ENDCOLLECTIVE ;  /* 0x000000000000791b */ /* 0x003fe20003800000 */
.L_x_12051:
[----:B------:R-:W-:Y:S02]  /*e270*/  MOV R70, R67 ;  /* 0x0000004300467202 */ /* 0x000fe40000000f00 */
[----:B------:R-:W-:-:S07]  /*e280*/  MOV R246, R233 ;  /* 0x000000e900f67202 */ /* 0x000fce0000000f00 */
[----:B------:R-:W-:Y:S05]  /*e290*/  WARPSYNC.COLLECTIVE R71, `(.L_x_12052) ;  /* 0x0000000047087348 */ /* 0x000fea0003c00000 */
[----:B------:R0:W1:Y:S02]  /*e2a0*/  SHFL.IDX P3, R233, R70, R69, R68 ;  /* 0x0000004546e97389 */ /* 0x0000640000060044 */
[----:B01----:R-:W-:Y:S01]  /*e2b0*/  ENDCOLLECTIVE ;  /* 0x000000000000791b */ /* 0x003fe20003800000 */
.L_x_12052:
[----:B------:R-:W-:Y:S01]  /*e2c0*/  MOV R248, R233 ;  /* 0x000000e900f87202 */ /* 0x000fe20000000f00 */
[----:B------:R-:W-:Y:S01]  /*e2d0*/  FMUL.FTZ R233, R65, R247 ;  /* 0x000000f741e97220 */ /* 0x000fe20000410000 */
[----:B------:R-:W-:Y:S06]  /*e2e0*/  BRA `(.L_x_12053) ;  /* 0xffffff8c00d07947 */ /* 0x000fec000383ffff */
.L_x_12054:
        /* <DEDUP_REMOVED lines=9> */
.L_x_18961:


//--------------------- .text._Z25selective_scan_bwd_kernelI32Selective_Scan_bwd_kernel_traitsILi64ELi16ELb1ELb1ELb1ELb1ELb0EN3c104HalfENS1_7complexIfEEEEv12SSMParamsBwd --------------------------
	.section	.text._Z25selective_scan_bwd_kernelI32Selective_Scan_bwd_kernel_traitsILi64ELi16ELb1ELb1ELb1ELb1ELb0EN3c104HalfENS1_7complexIfEEEEv12SSMParamsBwd,"ax",@progbits
	.align	128
        .global         _Z25selective_scan_bwd_kernelI32Selective_Scan_bwd_kernel_traitsILi64ELi16ELb1ELb1ELb1ELb1ELb0EN3c104HalfENS1_7complexIfEEEEv12SSMParamsBwd
        .type           _Z25selective_scan_bwd_kernelI32Selective_Scan_bwd_kernel_traitsILi64ELi16ELb1ELb1ELb1ELb1ELb0EN3c104HalfENS1_7complexIfEEEEv12SSMParamsBwd,@function
        .size           _Z25selective_scan_bwd_kernelI32Selective_Scan_bwd_kernel_traitsILi64ELi16ELb1ELb1ELb1ELb1ELb0EN3c104HalfENS1_7complexIfEEEEv12SSMParamsBwd,(.L_x_18962 - _Z25selective_scan_bwd_kernelI32Selective_Scan_bwd_kernel_traitsILi64ELi16ELb1ELb1ELb1ELb1ELb0EN3c104HalfENS1_7complexIfEEEEv12SSMParamsBwd)
        .other          _Z25selective_scan_bwd_kernelI32Selective_Scan_bwd_kernel_traitsILi64ELi16ELb1ELb1ELb1ELb1ELb0EN3c104HalfENS1_7complexIfEEEEv12SSMParamsBwd,@"STO_CUDA_ENTRY STV_DEFAULT"
_Z25selective_scan_bwd_kernelI32Selective_Scan_bwd_kernel_traitsILi64ELi16ELb1ELb1ELb1ELb1ELb0EN3c104HalfENS1_7complexIfEEEEv12SSMParamsBwd:
.text._Z25selective_scan_bwd_kernelI32Selective_Scan_bwd_kernel_traitsILi64ELi16ELb1ELb1ELb1ELb1ELb0EN3c104HalfENS1_7complexIfEEEEv12SSMParamsBwd:
        /* <DEDUP_REMOVED lines=185> */
.L_x_12184:
        /* <DEDUP_REMOVED lines=121> */
.L_x_12057:
[----:B------:R-:W-:Y:S05]  /*1320*/  BSYNC B0 ;  /* 0x0000000000007941 */ /* 0x000fea0003800000 */
.L_x_12056:
        /* <DEDUP_REMOVED lines=39> */
.L_x_12059:
[----:B------:R-:W-:Y:S05]  /*15a0*/  BSYNC B0 ;  /* 0x0000000000007941 */ /* 0x000fea0003800000 */
.L_x_12058:
        /* <DEDUP_REMOVED lines=39> */
.L_x_12061:
[----:B------:R-:W-:Y:S05]  /*1820*/  BSYNC B0 ;  /* 0x0000000000007941 */ /* 0x000fea0003800000 */
.L_x_12060:
        /* <DEDUP_REMOVED lines=39> */
.L_x_12063:
[----:B------:R-:W-:Y:S05]  /*1aa0*/  BSYNC B0 ;  /* 0x0000000000007941 */ /* 0x000fea0003800000 */
.L_x_12062:
        /* <DEDUP_REMOVED lines=39> */
.L_x_12065:
[----:B------:R-:W-:Y:S05]  /*1d20*/  BSYNC B0 ;  /* 0x0000000000007941 */ /* 0x000fea0003800000 */
.L_x_12064:
        /* <DEDUP_REMOVED lines=39> */
.L_x_12067:
[----:B------:R-:W-:Y:S05]  /*1fa0*/  BSYNC B0 ;  /* 0x0000000000007941 */ /* 0x000fea0003800000 */
.L_x_12066:
        /* <DEDUP_REMOVED lines=39> */
.L_x_12069:
[----:B------:R-:W-:Y:S05]  /*2220*/  BSYNC B0 ;  /* 0x0000000000007941 */ /* 0x000fea0003800000 */
.L_x_12068:
        /* <DEDUP_REMOVED lines=40> */
.L_x_12071:
[----:B------:R-:W-:Y:S05]  /*24b0*/  BSYNC B0 ;  /* 0x0000000000007941 */ /* 0x000fea0003800000 */
.L_x_12070:
        /* <DEDUP_REMOVED lines=39> */
.L_x_12073:
[----:B------:R-:W-:Y:S05]  /*2730*/  BSYNC B0 ;  /* 0x0000000000007941 */ /* 0x000fea0003800000 */
.L_x_12072:
        /* <DEDUP_REMOVED lines=39> */
.L_x_12075:
[----:B------:R-:W-:Y:S05]  /*29b0*/  BSYNC B0 ;  /* 0x0000000000007941 */ /* 0x000fea0003800000 */
.L_x_12074:
        /* <DEDUP_REMOVED lines=37> */
.L_x_12077:
[----:B------:R-:W-:Y:S05]  /*2c10*/  BSYNC B0 ;  /* 0x0000000000007941 */ /* 0x000fea0003800000 */
.L_x_12076:
        /* <DEDUP_REMOVED lines=33> */
.L_x_12079:
[----:B------:R-:W-:Y:S05]  /*2e30*/  BSYNC B0 ;  /* 0x0000000000007941 */ /* 0x000fea0003800000 */
.L_x_12078:
        /* <DEDUP_REMOVED lines=33> */
.L_x_12081:
[----:B------:R-:W-:Y:S05]  /*3050*/  BSYNC B0 ;  /* 0x0000000000007941 */ /* 0x000fea0003800000 */
.L_x_12080:
        /* <DEDUP_REMOVED lines=33> */
.L_x_12083:
[----:B------:R-:W-:Y:S05]  /*3270*/  BSYNC B0 ;  /* 0x0000000000007941 */ /* 0x000fea0003800000 */
.L_x_12082:
        /* <DEDUP_REMOVED lines=33> */
.L_x_12085:
[----:B------:R-:W-:Y:S05]  /*3490*/  BSYNC B0 ;  /* 0x0000000000007941 */ /* 0x000fea0003800000 */
.L_x_12084:
        /* <DEDUP_REMOVED lines=33> */
.L_x_12087:
[----:B------:R-:W-:Y:S05]  /*36b0*/  BSYNC B0 ;  /* 0x0000000000007941 */ /* 0x000fea0003800000 */
.L_x_12086:
        /* <DEDUP_REMOVED lines=54> */
.L_x_12183:
        /* <DEDUP_REMOVED lines=10> */
[----:B----4-:R-:W-:Y:S01]  /*3ac0*/  IADD3 R85, R117, R116, RZ ;  /* 0x0000007475557210 */ /* 0x010fe20007ffe0ff */
[----:B------:R-:W-:Y:S02]  /*3ad0*/  ULEA.HI.X UR42, UR42, UR15, UR43, 0x1, UP0 ;  /* 0x0000000f2a2a7291 */ /* 0x000fe400080f0c2b */
[----:B------:R-:W-:Y:S01]  /*3ae0*/  USHF.R.S32.HI UR56, URZ, 0x1f, UR10 ;  /* 0x0000001f3f387899 */ /* 0x000fe2000801140a */
[----:B------:R-:W-:-:S03]  /*3af0*/  ULDC.64 UR44, c[0x0][0x230] ;  /* 0x00008c00002c7ab9 */ /* 0x000fc60000000a00 */
[----:B------:R-:W-:-:S03]  /*3b00*/  MOV R81, UR42 ;  /* 0x0000002a00517c02 */ /* 0x000fc60008000f00 */
[----:B------:R-:W-:-:S05]  /*3b10*/  IMAD.WIDE R80, R85, 0x10, R80 ;  /* 0x0000001055507825 */ /* 0x000fca00078e0250 */
[----:B012---:R-:W2:Y:S04]  /*3b20*/  LDG.E.128 R64, desc[UR18][R80.64] ;  /* 0x0000001250407981 */ /* 0x007ea8000c1e1d00 */
[----:B---3--:R-:W3:Y:S04]  /*3b30*/  LDG.E.128 R68, desc[UR18][R80.64+0x200] ;  /* 0x0002001250447981 */ /* 0x008ee8000c1e1d00 */
        /* <DEDUP_REMOVED lines=57> */
[----:B--2---:R-:W-:Y:S01]  /*3ed0*/  FMUL.RZ R68, R64, 0.15915493667125701904 ;  /* 0x3e22f98340447820 */ /* 0x004fe2000040c000 */
[----:B------:R-:W-:Y:S01]  /*3ee0*/  FMUL.FTZ R64, R106, UR45 ;  /* 0x0000002d6a407c20 */ /* 0x000fe20008410000 */
[C---:B------:R-:W-:Y:S01]  /*3ef0*/  FMUL.FTZ R164, R157.reuse, R54 ;  /* 0x000000369da47220 */ /* 0x040fe20000410000 */
[----:B------:R-:W-:-:S02]  /*3f00*/  FMUL.FTZ R165, R157, R51 ;  /* 0x000000339da57220 */ /* 0x000fc40000410000 */
[----:B------:R-:W-:Y:S01]  /*3f10*/  FMUL.RZ R70, R64, 0.15915493667125701904 ;  /* 0x3e22f98340467820 */ /* 0x000fe2000040c000 */
[----:B------:R-:W-:Y:S01]  /*3f20*/  FMUL.FTZ R64, R103, UR45 ;  /* 0x0000002d67407c20 */ /* 0x000fe20008410000 */
[----:B------:R0:W-:Y:S03]  /*3f30*/  MUFU.COS R139, R66 ;  /* 0x00000042008b7308 */ /* 0x0001e60000000000 */
[----:B---3--:R-:W-:Y:S01]  /*3f40*/  FMUL.RZ R72, R64, 0.15915493667125701904 ;  /* 0x3e22f98340487820 */ /* 0x008fe2000040c000 */
        /* <DEDUP_REMOVED lines=39> */
[----:B------:R0:W2:Y:S08]  /*41c0*/  MUFU.EX2 R138, R66 ;  /* 0x00000042008a7308 */ /* 0x0000b00000000800 */
[----:B------:R-:W3:Y:S01]  /*41d0*/  MUFU.EX2 R64, R64 ;  /* 0x0000004000407308 */ /* 0x000ee20000000800 */
[----:B0-----:R-:W-:-:S07]  /*41e0*/  IADD3 R66, R122, 0x200, RZ ;  /* 0x000002007a427810 */ /* 0x001fce0007ffe0ff */
[----:B------:R-:W0:Y:S01]  /*41f0*/  MUFU.COS R65, R81 ;  /* 0x0000005100417308 */ /* 0x000e220000000000 */
[C---:B--2---:R-:W-:Y:S01]  /*4200*/  FMUL.FTZ R139, R138.reuse, R139 ;  /* 0x0000008b8a8b7220 */ /* 0x044fe20000410000 */
[----:B------:R-:W-:-:S06]  /*4210*/  FMUL.FTZ R138, R138, R67 ;  /* 0x000000438a8a7220 */ /* 0x000fcc0000410000 */
[----:B------:R-:W-:Y:S01]  /*4220*/  MUFU.SIN R151, R68 ;  /* 0x0000004400977308 */ /* 0x000fe20000000400 */
[----:B---3--:R-:W-:-:S07]  /*4230*/  FMUL.FTZ R133, R64, R133 ;  /* 0x0000008540857220 */ /* 0x008fce0000410000 */
[----:B------:R2:W-:Y:S01]  /*4240*/  MUFU.COS R152, R68 ;  /* 0x0000004400987308 */ /* 0x0005e20000000000 */
[----:B0-----:R-:W-:Y:S01]  /*4250*/  FMUL.FTZ R132, R64, R65 ;  /* 0x0000004140847220 */ /* 0x001fe20000410000 */
[----:B------:R-:W-:Y:S01]  /*4260*/  FMUL.FTZ R65, R133, R138 ;  /* 0x0000008a85417220 */ /* 0x000fe20000410000 */
[----:B------:R-:W-:-:S03]  /*4270*/  FMUL.FTZ R64, R157, R101 ;  /* 0x000000659d407220 */ /* 0x000fc60000410000 */
[----:B------:R-:W-:Y:S01]  /*4280*/  FFMA.FTZ R67, R132, R139, -R65 ;  /* 0x0000008b84437223 */ /* 0x000fe20000010841 */
[C---:B------:R-:W-:Y:S01]  /*4290*/  FMUL.FTZ R65, R157.reuse, R102 ;  /* 0x000000669d417220 */ /* 0x040fe20000410000 */
[----:B------:R-:W-:Y:S01]  /*42a0*/  MUFU.SIN R149, R70 ;  /* 0x0000004600957308 */ /* 0x000fe20000000400 */
[----:B--2---:R-:W-:-:S07]  /*42b0*/  FMUL.FTZ R68, R157, R105 ;  /* 0x000000699d447220 */ /* 0x004fce0000410000 */
[----:B------:R0:W-:Y:S08]  /*42c0*/  MUFU.COS R150, R70 ;  /* 0x0000004600967308 */ /* 0x0001f00000000000 */
[----:B------:R-:W2:Y:S01]  /*42d0*/  MUFU.EX2 R68, R68 ;  /* 0x0000004400447308 */ /* 0x000ea20000000800 */
[----:B0-----:R-:W-:-:S07]  /*42e0*/  FMUL.FTZ R70, R157, R106 ;  /* 0x0000006a9d467220 */ /* 0x001fce0000410000 */
[----:B------:R-:W0:Y:S08]  /*42f0*/  MUFU.EX2 R70, R70 ;  /* 0x0000004600467308 */ /* 0x000e300000000800 */
[----:B------:R-:W-:Y:S01]  /*4300*/  MUFU.SIN R143, R79 ;  /* 0x0000004f008f7308 */ /* 0x000fe20000000400 */
[C---:B--2---:R-:W-:Y:S01]  /*4310*/  FMUL.FTZ R137, R68.reuse, R137 ;  /* 0x0000008944897220 */ /* 0x044fe20000410000 */
[----:B------:R-:W-:-:S04]  /*4320*/  FMUL.FTZ R136, R68, R69 ;  /* 0x0000004544887220 */ /* 0x000fc80000410000 */
[----:B------:R-:W-:Y:S02]  /*4330*/  FMUL.FTZ R80, R136, R67 ;  /* 0x0000004388507220 */ /* 0x000fe40000410000 */
[----:B------:R2:W-:Y:S01]  /*4340*/  MUFU.COS R144, R79 ;  /* 0x0000004f00907308 */ /* 0x0005e20000000000 */
[C---:B0-----:R-:W-:Y:S01]  /*4350*/  FMUL.FTZ R135, R70.reuse, R135 ;  /* 0x0000008746877220 */ /* 0x041fe20000410000 */
[----:B------:R-:W-:-:S06]  /*4360*/  FMUL.FTZ R134, R70, R71 ;  /* 0x0000004746867220 */ /* 0x000fcc0000410000 */
[----:B------:R-:W-:Y:S01]  /*4370*/  MUFU.SIN R147, R72 ;  /* 0x0000004800937308 */ /* 0x000fe20000000400 */
[----:B--2---:R-:W-:-:S04]  /*4380*/  MOV R79, UR43 ;  /* 0x0000002b004f7c02 */ /* 0x004fc80008000f00 */
[----:B------:R-:W-:Y:S01]  /*4390*/  SEL R160, R79, R66, !P1 ;  /* 0x000000424fa07207 */ /* 0x000fe20004800000 */
[----:B------:R-:W-:Y:S02]  /*43a0*/  FMUL.FTZ R66, R132, R138 ;  /* 0x0000008a84427220 */ /* 0x000fe40000410000 */
[----:B------:R0:W-:Y:S01]  /*43b0*/  MUFU.COS R148, R72 ;  /* 0x0000004800947308 */ /* 0x0001e20000000000 */
[----:B------:R-:W-:Y:S01]  /*43c0*/  LEA R160, R160, R119, 0x3 ;  /* 0x00000077a0a07211 */ /* 0x000fe200078e18ff */
[----:B------:R-:W-:Y:S01]  /*43d0*/  FFMA.FTZ R68, R133, R139, R66 ;  /* 0x0000008b85447223 */ /* 0x000fe20000010042 */
[----:B------:R-:W-:-:S03]  /*43e0*/  FMUL.FTZ R66, R40, UR45 ;  /* 0x0000002d28427c20 */ /* 0x000fc60008410000 */
[-C--:B------:R-:W-:Y:S01]  /*43f0*/  FMUL.FTZ R70, R136, R68.reuse ;  /* 0x0000004488467220 */ /* 0x080fe20000410000 */
[----:B------:R-:W-:Y:S01]  /*4400*/  FFMA.FTZ R80, R137, R68, R80 ;  /* 0x0000004489507223 */ /* 0x000fe20000010050 */
        /* <DEDUP_REMOVED lines=9> */
[----:B------:R-:W2:Y:S01]  /*44a0*/  MUFU.EX2 R72, R72 ;  /* 0x0000004800487308 */ /* 0x000ea20000000800 */
[----:B0-----:R-:W-:-:S04]  /*44b0*/  MOV R74, UR13 ;  /* 0x0000000d004a7c02 */ /* 0x001fc80008000f00 */
[----:B------:R-:W-:Y:S01]  /*44c0*/  ISETP.LT.OR P2, PT, R74, 0x2, P0 ;  /* 0x000000024a00780c */ /* 0x000fe20000741670 */
[----:B------:R-:W-:Y:S02]  /*44d0*/  FMUL.FTZ R74, R157, R104 ;  /* 0x000000689d4a7220 */ /* 0x000fe40000410000 */
[----:B------:R-:W0:Y:S08]  /*44e0*/  MUFU.EX2 R64, R64 ;  /* 0x0000004000407308 */ /* 0x000e300000000800 */
[----:B------:R-:W3:Y:S01]  /*44f0*/  MUFU.EX2 R74, R74 ;  /* 0x0000004a004a7308 */ /* 0x000ee20000000800 */
[C---:B--2---:R-:W-:Y:S01]  /*4500*/  FMUL.FTZ R130, R72.reuse, R73 ;  /* 0x0000004948827220 */ /* 0x044fe20000410000 */
[----:B------:R-:W-:Y:S01]  /*4510*/  FMUL.FTZ R131, R72, R131 ;  /* 0x0000008348837220 */ /* 0x000fe20000410000 */
[----:B------:R-:W2:Y:S02]  /*4520*/  @!P2 LDC R140, c[0x0][0x21c] ;  /* 0x00008700ff8cab82 */ /* 0x000ea40000000800 */
[C---:B------:R-:W-:Y:S01]  /*4530*/  FMUL.FTZ R70, R130.reuse, R66 ;  /* 0x0000004282467220 */ /* 0x040fe20000410000 */
[----:B------:R-:W-:-:S02]  /*4540*/  FMUL.FTZ R68, R130, R67 ;  /* 0x0000004382447220 */ /* 0x000fc40000410000 */
[----:B------:R-:W4:Y:S01]  /*4550*/  MUFU.EX2 R65, R65 ;  /* 0x0000004100417308 */ /* 0x000f220000000800 */
[C---:B0-----:R-:W-:Y:S01]  /*4560*/  FMUL.FTZ R127, R64.reuse, R127 ;  /* 0x0000007f407f7220 */ /* 0x041fe20000410000 */
[----:B------:R-:W-:Y:S01]  /*4570*/  FMUL.FTZ R126, R64, R77 ;  /* 0x0000004d407e7220 */ /* 0x000fe20000410000 */
[C---:B------:R-:W-:Y:S01]  /*4580*/  FFMA.FTZ R70, R131.reuse, R67, R70 ;  /* 0x0000004383467223 */ /* 0x040fe20000010046 */
[----:B------:R-:W-:Y:S02]  /*4590*/  IMAD R64, R120, 0x3, R123 ;  /* 0x0000000378407824 */ /* 0x000fe400078e027b */
[----:B------:R-:W-:Y:S01]  /*45a0*/  FFMA.FTZ R68, R131, R66, -R68 ;  /* 0x0000004283447223 */ /* 0x000fe20000010844 */
[C---:B------:R-:W-:Y:S01]  /*45b0*/  FMUL.FTZ R66, R157.reuse, R55 ;  /* 0x000000379d427220 */ /* 0x040fe20000410000 */
[C---:B------:R-:W-:Y:S01]  /*45c0*/  FMUL.FTZ R67, R157.reuse, R53 ;  /* 0x000000359d437220 */ /* 0x040fe20000410000 */
[----:B------:R-:W-:Y:S01]  /*45d0*/  MUFU.SIN R158, R69 ;  /* 0x00000045009e7308 */ /* 0x000fe20000000400 */
[C---:B---3--:R-:W-:Y:S01]  /*45e0*/  FMUL.FTZ R128, R74.reuse, R75 ;  /* 0x0000004b4a807220 */ /* 0x048fe20000410000 */
[----:B------:R-:W-:Y:S01]  /*45f0*/  FMUL.FTZ R129, R74, R129 ;  /* 0x000000814a817220 */ /* 0x000fe20000410000 */
[----:B------:R-:W-:Y:S01]  /*4600*/  LEA R159, R64, R119, 0x4 ;  /* 0x00000077409f7211 */ /* 0x000fe200078e20ff */
[----:B------:R-:W-:Y:S01]  /*4610*/  FMUL.FTZ R64, R157, R100 ;  /* 0x000000649d407220 */ /* 0x000fe20000410000 */
[----:B------:R-:W-:-:S03]  /*4620*/  FMUL.FTZ R72, R128, R70 ;  /* 0x0000004680487220 */ /* 0x000fc60000410000 */
[----:B------:R0:W-:Y:S01]  /*4630*/  MUFU.COS R168, R69 ;  /* 0x0000004500a87308 */ /* 0x0001e20000000000 */
[C---:B----4-:R-:W-:Y:S01]  /*4640*/  FMUL.FTZ R125, R65.reuse, R78 ;  /* 0x0000004e417d7220 */ /* 0x050fe20000410000 */
[----:B------:R-:W-:Y:S01]  /*4650*/  FMUL.FTZ R123, R65, R76 ;  /* 0x0000004c417b7220 */ /* 0x000fe20000410000 */
[-C--:B------:R-:W-:Y:S01]  /*4660*/  FMUL.FTZ R65, R128, R68.reuse ;  /* 0x0000004480417220 */ /* 0x080fe20000410000 */
[C---:B------:R-:W-:Y:S01]  /*4670*/  FFMA.FTZ R167, R129.reuse, R68, -R72 ;  /* 0x0000004481a77223 */ /* 0x040fe20000010848 */
[----:B------:R-:W-:Y:S02]  /*4680*/  LDS.128 R76, [R159+0x20] ;  /* 0x000020009f4c7984 */ /* 0x000fe40000000c00 */
[----:B------:R-:W-:Y:S01]  /*4690*/  FFMA.FTZ R166, R129, R70, R65 ;  /* 0x0000004681a67223 */ /* 0x000fe20000010041 */
[----:B------:R-:W3:Y:S01]  /*46a0*/  MUFU.EX2 R161, R66 ;  /* 0x0000004200a17308 */ /* 0x000ee20000000800 */
[----:B0-----:R-:W0:Y:S01]  /*46b0*/  LDS.128 R68, [R159] ;  /* 0x000000009f447984 */ /* 0x001e220000000c00 */
[----:B------:R-:W-:Y:S01]  /*46c0*/  MOV R65, UR13 ;  /* 0x0000000d00417c02 */ /* 0x000fe20008000f00 */
[----:B------:R-:W-:-:S02]  /*46d0*/  FMUL.FTZ R170, R126, R167 ;  /* 0x000000a77eaa7220 */ /* 0x000fc40000410000 */
[----:B------:R-:W4:Y:S01]  /*46e0*/  LDS.128 R72, [R159+0x10] ;  /* 0x000010009f487984 */ /* 0x000f220000000c00 */
[----:B------:R-:W-:Y:S02]  /*46f0*/  @!P2 IADD3 R65, R65, -0x2, RZ ;  /* 0xfffffffe4141a810 */ /* 0x000fe40007ffe0ff */
[----:B------:R3:W-:Y:S01]  /*4700*/  MUFU.EX2 R163, R67 ;  /* 0x0000004300a37308 */ /* 0x0007e20000000800 */
[----:B-1----:R-:W1:Y:S01]  /*4710*/  LDS.128 R80, [R159+0x30] ;  /* 0x000030009f507984 */ /* 0x002e620000000c00 */
[----:B------:R-:W-:Y:S01]  /*4720*/  FFMA.FTZ R172, R127, R166, R170 ;  /* 0x000000a67fac7223 */ /* 0x000fe200000100aa */
[----:B--2---:R-:W-:Y:S02]  /*4730*/  @!P2 IMAD R140, R65, R140, UR7 ;  /* 0x00000007418cae24 */ /* 0x004fe4000f8e028c */
[----:B------:R-:W-:Y:S03]  /*4740*/  STS.128 [R142+0x1080], R84 ;  /* 0x001080548e007388 */ /* 0x000fe60000000c00 */
[----:B------:R2:W0:Y:S01]  /*4750*/  MUFU.EX2 R162, R64 ;  /* 0x0000004000a27308 */ /* 0x0004220000000800 */
[----:B------:R-:W-:Y:S01]  /*4760*/  STS.128 [R142+0x1280], R88 ;  /* 0x001280588e007388 */ /* 0x000fe20000000c00 */
[----:B---3--:R-:W-:-:S03]  /*4770*/  CS2R R66, SRZ ;  /* 0x0000000000427805 */ /* 0x008fc6000001ff00 */
[----:B------:R-:W-:Y:S03]  /*4780*/  STS.128 [R142+0x1480], R92 ;  /* 0x0014805c8e007388 */ /* 0x000fe60000000c00 */
[----:B------:R-:W-:Y:S01]  /*4790*/  MUFU.EX2 R165, R165 ;  /* 0x000000a500a57308 */ /* 0x000fe20000000800 */
[----:B------:R3:W-:Y:S01]  /*47a0*/  STS.128 [R142+0x1680], R96 ;  /* 0x001680608e007388 */ /* 0x0007e20000000c00 */
[----:B------:R-:W-:-:S03]  /*47b0*/  NOP ;  /* 0x0000000000007918 */ /* 0x000fc60000000000 */
[----:B------:R-:W1:Y:S01]  /*47c0*/  LDS.128 R84, [R159+0x1080] ;  /* 0x001080009f547984 */ /* 0x000e620000000c00 */
[----:B------:R-:W-:Y:S01]  /*47d0*/  FMUL.FTZ R170, R126, R166 ;  /* 0x000000a67eaa7220 */ /* 0x000fe20000410000 */
[----:B------:R-:W-:Y:S01]  /*47e0*/  HFMA2.MMA R65, -RZ, RZ, 0, 0 ;  /* 0x00000000ff417435 */ /* 0x000fe200000001ff */
[----:B--2---:R-:W-:Y:S01]  /*47f0*/  MOV R64, 0x3f800000 ;  /* 0x3f80000000407802 */ /* 0x004fe20000000f00 */
[----:B------:R-:W2:Y:S01]  /*4800*/  LDS.128 R88, [R159+0x1090] ;  /* 0x001090009f587984 */ /* 0x000ea20000000c00 */
[----:B------:R-:W-:Y:S01]  /*4810*/  @!P2 IMAD.WIDE R140, R140, R141, UR20 ;  /* 0x000000148c8cae25 */ /* 0x000fe2000f8e028d */
[----:B------:R-:W-:Y:S02]  /*4820*/  MUFU.EX2 R164, R164 ;  /* 0x000000a400a47308 */ /* 0x000fe40000000800 */
[----:B------:R-:W2:Y:S01]  /*4830*/  LDS.128 R92, [R159+0x10a0] ;  /* 0x0010a0009f5c7984 */ /* 0x000ea20000000c00 */
[----:B---3--:R-:W-:-:S03]  /*4840*/  FMUL.FTZ R142, R157, R52 ;  /* 0x000000349d8e7220 */ /* 0x008fc60000410000 */
[----:B------:R3:W2:Y:S01]  /*4850*/  LDS.128 R96, [R159+0x10b0] ;  /* 0x0010b0009f607984 */ /* 0x0006a20000000c00 */
[----:B------:R-:W-:Y:S01]  /*4860*/  FFMA.FTZ R170, R127, R167, -R170 ;  /* 0x000000a77faa7223 */ /* 0x000fe200000108aa */
[----:B------:R-:W-:Y:S01]  /*4870*/  FMUL.FTZ R166, R157, R45 ;  /* 0x0000002d9da67220 */ /* 0x000fe20000410000 */
[C---:B------:R-:W-:Y:S01]  /*4880*/  FMUL.FTZ R155, R161.reuse, R155 ;  /* 0x0000009ba19b7220 */ /* 0x040fe20000410000 */
[----:B------:R0:W-:Y:S01]  /*4890*/  STS.64 [R160+0x6b60], R132 ;  /* 0x006b6084a0007388 */ /* 0x0001e20000000a00 */
[----:B------:R-:W-:Y:S01]  /*48a0*/  FMUL.FTZ R156, R161, R156 ;  /* 0x0000009ca19c7220 */ /* 0x000fe20000410000 */
[----:B------:R-:W4:Y:S01]  /*48b0*/  MUFU.EX2 R142, R142 ;  /* 0x0000008e008e7308 */ /* 0x000f220000000800 */
[----:B------:R-:W-:Y:S01]  /*48c0*/  BAR.SYNC.DEFER_BLOCKING 0x0 ;  /* 0x0000000000007b1d */ /* 0x000fe20000010000 */
[----:B---3--:R-:W-:Y:S01]  /*48d0*/  FMUL.FTZ R159, R123, R170 ;  /* 0x000000aa7b9f7220 */ /* 0x008fe20000410000 */
[----:B------:R-:W-:Y:S01]  /*48e0*/  FMUL.FTZ R157, R157, R40 ;  /* 0x000000289d9d7220 */ /* 0x000fe20000410000 */
[----:B0-----:R-:W-:-:S02]  /*48f0*/  FMUL.FTZ R160, R123, R172 ;  /* 0x000000ac7ba07220 */ /* 0x001fc40000410000 */
[C---:B------:R-:W-:Y:S02]  /*4900*/  FFMA.FTZ R159, R125.reuse, R172, R159 ;  /* 0x000000ac7d9f7223 */ /* 0x040fe4000001009f */
[----:B------:R-:W-:Y:S01]  /*4910*/  FFMA.FTZ R160, R125, R170, -R160 ;  /* 0x000000aa7da07223 */ /* 0x000fe200000108a0 */
[----:B------:R-:W0:Y:S01]  /*4920*/  MUFU.EX2 R157, R157 ;  /* 0x0000009d009d7308 */ /* 0x000e220000000800 */
[C---:B------:R-:W-:Y:S01]  /*4930*/  FMUL.FTZ R153, R162.reuse, R153 ;  /* 0x00000099a2997220 */ /* 0x040fe20000410000 */
[----:B------:R-:W-:-:S06]  /*4940*/  FMUL.FTZ R154, R162, R154 ;  /* 0x0000009aa29a7220 */ /* 0x000fcc0000410000 */
[----:B------:R-:W3:Y:S01]  /*4950*/  MUFU.EX2 R166, R166 ;  /* 0x000000a600a67308 */ /* 0x000ee20000000800 */
[----:B------:R1:W5:Y:S01]  /*4960*/  @!P2 LDG.E.128 R64, desc[UR18][R140.64] ;  /* 0x000000128c40a981 */ /* 0x000362000c1e1d00 */
[C---:B------:R-:W-:Y:S01]  /*4970*/  FMUL.FTZ R151, R163.reuse, R151 ;  /* 0x00000097a3977220 */ /* 0x040fe20000410000 */
[----:B------:R-:W-:Y:S01]  /*4980*/  FMUL.FTZ R152, R163, R152 ;  /* 0x00000098a3987220 */ /* 0x000fe20000410000 */
[C---:B----4-:R-:W-:Y:S01]  /*4990*/  FMUL.FTZ R146, R142.reuse, R146 ;  /* 0x000000928e927220 */ /* 0x050fe20000410000 */
[----:B------:R-:W-:Y:S01]  /*49a0*/  FMUL.FTZ R145, R142, R145 ;  /* 0x000000918e917220 */ /* 0x000fe20000410000 */
[C---:B------:R-:W-:Y:S01]  /*49b0*/  FMUL.FTZ R148, R165.reuse, R148 ;  /* 0x00000094a5947220 */ /* 0x040fe20000410000 */
[----:B------:R-:W-:Y:S01]  /*49c0*/  FMUL.FTZ R147, R165, R147 ;  /* 0x00000093a5937220 */ /* 0x000fe20000410000 */
[----:B0-----:R-:W-:Y:S01]  /*49d0*/  FMUL.FTZ R142, R157, R168 ;  /* 0x000000a89d8e7220 */ /* 0x001fe20000410000 */
[----:B------:R-:W-:Y:S02]  /*49e0*/  HADD2.F32 R162, -RZ, R70.H1_H1 ;  /* 0x30000046ffa27230 */ /* 0x000fe40000004100 */
[----:B------:R-:W-:Y:S01]  /*49f0*/  FMUL.FTZ R150, R164, R150 ;  /* 0x00000096a4967220 */ /* 0x000fe20000410000 */
[C---:B-1----:R-:W-:Y:S01]  /*4a00*/  FMUL.FTZ R140, R155.reuse, R160 ;  /* 0x000000a09b8c7220 */ /* 0x042fe20000410000 */
[----:B------:R-:W-:Y:S01]  /*4a10*/  FMUL.FTZ R141, R155, R159 ;  /* 0x0000009f9b8d7220 */ /* 0x000fe20000410000 */
[----:B------:R-:W-:-:S02]  /*4a20*/  HADD2.F32 R163, -RZ, R71.H1_H1 ;  /* 0x30000047ffa37230 */ /* 0x000fc40000004100 */
[----:B------:R-:W-:Y:S01]  /*4a30*/  FMUL.FTZ R149, R164, R149 ;  /* 0x00000095a4957220 */ /* 0x000fe20000410000 */
[C---:B------:R-:W-:Y:S01]  /*4a40*/  FFMA.FTZ R140, R156.reuse, R159, R140 ;  /* 0x0000009f9c8c7223 */ /* 0x040fe2000001008c */
[----:B------:R-:W-:Y:S01]  /*4a50*/  FFMA.FTZ R141, R156, R160, -R141 ;  /* 0x000000a09c8d7223 */ /* 0x000fe2000001088d */
[C---:B---3--:R-:W-:Y:S01]  /*4a60*/  FMUL.FTZ R144, R166.reuse, R144 ;  /* 0x00000090a6907220 */ /* 0x048fe20000410000 */
[----:B------:R-:W-:Y:S01]  /*4a70*/  FMUL.FTZ R143, R166, R143 ;  /* 0x0000008fa68f7220 */ /* 0x000fe20000410000 */
[C---:B------:R-:W-:Y:S01]  /*4a80*/  FMUL.FTZ R160, R153.reuse, R140 ;  /* 0x0000008c99a07220 */ /* 0x040fe20000410000 */
[----:B------:R-:W-:Y:S01]  /*4a90*/  FMUL.FTZ R159, R153, R141 ;  /* 0x0000008d999f7220 */ /* 0x000fe20000410000 */
[----:B------:R-:W-:Y:S01]  /*4aa0*/  FMUL.FTZ R188, R162, R105 ;  /* 0x00000069a2bc7220 */ /* 0x000fe20000410000 */
[----:B------:R-:W-:Y:S01]  /*4ab0*/  FMUL.FTZ R186, R163, R106 ;  /* 0x0000006aa3ba7220 */ /* 0x000fe20000410000 */
[C---:B------:R-:W-:Y:S01]  /*4ac0*/  FFMA.FTZ R160, R154.reuse, R141, -R160 ;  /* 0x0000008d9aa07223 */ /* 0x040fe200000108a0 */
[----:B------:R-:W-:Y:S01]  /*4ad0*/  FFMA.FTZ R159, R154, R140, R159 ;  /* 0x0000008c9a9f7223 */ /* 0x000fe2000001009f */
[----:B------:R-:W-:Y:S01]  /*4ae0*/  FMUL.FTZ R141, R157, R158 ;  /* 0x0000009e9d8d7220 */ /* 0x000fe20000410000 */
[----:B------:R-:W-:-:S02]  /*4af0*/  HADD2.F32 R158, -RZ, R68.H1_H1 ;  /* 0x30000044ff9e7230 */ /* 0x000fc40000004100 */
[CC--:B------:R-:W-:Y:S01]  /*4b00*/  FMUL.FTZ R140, R151.reuse, R160.reuse ;  /* 0x000000a0978c7220 */ /* 0x0c0fe20000410000 */
[-C--:B------:R-:W-:Y:S01]  /*4b10*/  FMUL.FTZ R161, R151, R159.reuse ;  /* 0x0000009f97a17220 */ /* 0x080fe20000410000 */
[--C-:B------:R-:W-:Y:S01]  /*4b20*/  HADD2.F32 R157, -RZ, R69.reuse.H0_H0 ;  /* 0x20000045ff9d7230 */ /* 0x100fe20000004100 */
[----:B------:R-:W-:Y:S01]  /*4b30*/  ISETP.NE.AND P2, PT, R122, 0x3f, PT ;  /* 0x0000003f7a00780c */ /* 0x000fe20003f45270 */
[C---:B------:R-:W-:Y:S01]  /*4b40*/  FFMA.FTZ R166, R152.reuse, R159, R140 ;  /* 0x0000009f98a67223 */ /* 0x040fe2000001008c */
[----:B------:R-:W-:Y:S02]  /*4b50*/  HADD2.F32 R140, -RZ, R68.H0_H0 ;  /* 0x20000044ff8c7230 */ /* 0x000fe40000004100 */
[----:B------:R-:W-:Y:S01]  /*4b60*/  FFMA.FTZ R165, R152, R160, -R161 ;  /* 0x000000a098a57223 */ /* 0x000fe200000108a1 */
[----:B------:R-:W-:Y:S02]  /*4b70*/  HADD2.F32 R159, -RZ, R69.H1_H1 ;  /* 0x30000045ff9f7230 */ /* 0x000fe40000004100 */
[----:B------:R-:W-:Y:S01]  /*4b80*/  FMUL.FTZ R184, R158, R107 ;  /* 0x0000006b9eb87220 */ /* 0x000fe20000410000 */
[----:B------:R-:W-:-:S02]  /*4b90*/  HADD2.F32 R160, -RZ, R60.H0_H0 ;  /* 0x2000003cffa07230 */ /* 0x000fc40000004100 */
[----:B------:R-:W-:Y:S01]  /*4ba0*/  FMUL.FTZ R185, R140, R107 ;  /* 0x0000006b8cb97220 */ /* 0x000fe20000410000 */
        /* <DEDUP_REMOVED lines=8> */
[----:B------:R-:W-:Y:S01]  /*4c30*/  FMUL.FTZ R69, R185, R138 ;  /* 0x0000008ab9457220 */ /* 0x000fe20000410000 */
[----:B------:R-:W-:-:S02]  /*4c40*/  HADD2.F32 R160, -RZ, R70.H0_H0 ;  /* 0x20000046ffa07230 */ /* 0x000fc40000004100 */
[----:B------:R-:W-:Y:S01]  /*4c50*/  FMUL.FTZ R167, R149, R166 ;  /* 0x000000a695a77220 */ /* 0x000fe20000410000 */
[-C--:B------:R-:W-:Y:S01]  /*4c60*/  FFMA.FTZ R68, R185, R139.reuse, -R68 ;  /* 0x0000008bb9447223 */ /* 0x080fe20000010844 */
[----:B------:R-:W-:Y:S01]  /*4c70*/  FFMA.FTZ R69, R184, R139, R69 ;  /* 0x0000008bb8457223 */ /* 0x000fe20000010045 */
[----:B------:R-:W-:Y:S02]  /*4c80*/  HADD2.F32 R161, -RZ, R71.H0_H0 ;  /* 0x20000047ffa17230 */ /* 0x000fe40000004100 */
[----:B------:R-:W-:Y:S01]  /*4c90*/  FMUL.FTZ R189, R160, R105 ;  /* 0x00000069a0bd7220 */ /* 0x000fe20000410000 */
[----:B------:R-:W-:Y:S01]  /*4ca0*/  FADD.FTZ R68, R183, R68 ;  /* 0x00000044b7447221 */ /* 0x000fe20000010000 */
[----:B------:R-:W-:Y:S01]  /*4cb0*/  FADD.FTZ R69, R182, R69 ;  /* 0x00000045b6457221 */ /* 0x000fe20000010000 */
[--C-:B------:R-:W-:Y:S02]  /*4cc0*/  HADD2.F32 R71, -RZ, R61.reuse.H0_H0 ;  /* 0x2000003dff477230 */ /* 0x100fe40000004100 */
[----:B------:R-:W-:Y:S01]  /*4cd0*/  FMUL.FTZ R187, R161, R106 ;  /* 0x0000006aa1bb7220 */ /* 0x000fe20000410000 */
[C---:B------:R-:W-:Y:S01]  /*4ce0*/  FMUL.FTZ R164, R136.reuse, R68 ;  /* 0x0000004488a47220 */ /* 0x040fe20000410000 */
[----:B------:R-:W-:Y:S01]  /*4cf0*/  FMUL.FTZ R70, R136, R69 ;  /* 0x0000004588467220 */ /* 0x000fe20000410000 */
[----:B------:R-:W-:Y:S01]  /*4d00*/  FFMA.FTZ R172, R150, R165, -R167 ;  /* 0x000000a596ac7223 */ /* 0x000fe200000108a7 */
[----:B------:R-:W-:Y:S01]  /*4d10*/  FMUL.FTZ R188, R71, R188 ;  /* 0x000000bc47bc7220 */ /* 0x000fe20000410000 */
[----:B------:R-:W-:Y:S01]  /*4d20*/  FFMA.FTZ R69, R137, R69, R164 ;  /* 0x0000004589457223 */ /* 0x000fe200000100a4 */
[----:B------:R-:W-:Y:S01]  /*4d30*/  FMUL.FTZ R189, R71, R189 ;  /* 0x000000bd47bd7220 */ /* 0x000fe20000410000 */
[----:B------:R-:W-:Y:S01]  /*4d40*/  FFMA.FTZ R70, R137, R68, -R70 ;  /* 0x0000004489467223 */ /* 0x000fe20000010846 */
[----:B------:R-:W-:-:S02]  /*4d50*/  HADD2.F32 R164, -RZ, R61.H1_H1 ;  /* 0x3000003dffa47230 */ /* 0x000fc40000004100 */
[----:B------:R-:W-:Y:S01]  /*4d60*/  FADD.FTZ R69, R188, R69 ;  /* 0x00000045bc457221 */ /* 0x000fe20000010000 */
[----:B------:R-:W-:Y:S01]  /*4d70*/  FMUL.FTZ R165, R149, R165 ;  /* 0x000000a595a57220 */ /* 0x000fe20000410000 */
[----:B------:R-:W-:Y:S01]  /*4d80*/  FADD.FTZ R70, R189, R70 ;  /* 0x00000046bd467221 */ /* 0x000fe20000010000 */
[----:B------:R-:W-:Y:S02]  /*4d90*/  HADD2.F32 R167, -RZ, R73.H1_H1 ;  /* 0x30000049ffa77230 */ /* 0x000fe40000004100 */
[----:B------:R-:W-:Y:S01]  /*4da0*/  FMUL.FTZ R71, R134, R69 ;  /* 0x0000004586477220 */ /* 0x000fe20000410000 */
[----:B------:R-:W-:Y:S01]  /*4db0*/  FMUL.FTZ R187, R164, R187 ;  /* 0x000000bba4bb7220 */ /* 0x000fe20000410000 */
[----:B------:R-:W-:Y:S01]  /*4dc0*/  FMUL.FTZ R68, R134, R70 ;  /* 0x0000004686447220 */ /* 0x000fe20000410000 */
[----:B------:R-:W-:Y:S01]  /*4dd0*/  FMUL.FTZ R186, R164, R186 ;  /* 0x000000baa4ba7220 */ /* 0x000fe20000410000 */
[C---:B------:R-:W-:Y:S01]  /*4de0*/  FFMA.FTZ R70, R135.reuse, R70, -R71 ;  /* 0x0000004687467223 */ /* 0x040fe20000010847 */
[----:B------:R-:W-:Y:S01]  /*4df0*/  FFMA.FTZ R173, R150, R166, R165 ;  /* 0x000000a696ad7223 */ /* 0x000fe200000100a5 */
        /* <DEDUP_REMOVED lines=18> */
[-C--:B------:R-:W-:Y:S01]  /*4f20*/  FMUL.FTZ R192, R167, R104.reuse ;  /* 0x00000068a7c07220 */ /* 0x080fe20000410000 */
[----:B------:R-:W-:Y:S01]  /*4f30*/  FMUL.FTZ R193, R165, R104 ;  /* 0x00000068a5c17220 */ /* 0x000fe20000410000 */
[C---:B------:R-:W-:Y:S01]  /*4f40*/  FMUL.FTZ R70, R128.reuse, R69 ;  /* 0x0000004580467220 */ /* 0x040fe20000410000 */
[----:B------:R-:W-:Y:S01]  /*4f50*/  FMUL.FTZ R72, R128, R68 ;  /* 0x0000004480487220 */ /* 0x000fe20000410000 */
[C---:B------:R-:W-:Y:S01]  /*4f60*/  FMUL.FTZ R192, R71.reuse, R192 ;  /* 0x000000c047c07220 */ /* 0x040fe20000410000 */
[----:B------:R-:W-:Y:S01]  /*4f70*/  FMUL.FTZ R193, R71, R193 ;  /* 0x000000c147c17220 */ /* 0x000fe20000410000 */
[C---:B------:R-:W-:Y:S01]  /*4f80*/  FFMA.FTZ R70, R129.reuse, R68, -R70 ;  /* 0x0000004481467223 */ /* 0x040fe20000010846 */
[----:B------:R-:W-:Y:S01]  /*4f90*/  FFMA.FTZ R69, R129, R69, R72 ;  /* 0x0000004581457223 */ /* 0x000fe20000010048 */
[----:B------:R-:W-:-:S02]  /*4fa0*/  HADD2.F32 R170, -RZ, R74.H1_H1 ;  /* 0x3000004affaa7230 */ /* 0x000fc40000004100 */
[----:B------:R-:W-:Y:S01]  /*4fb0*/  FMUL.FTZ R73, R147, R172 ;  /* 0x000000ac93497220 */ /* 0x000fe20000410000 */
        /* <DEDUP_REMOVED lines=60> */
[-C--:B------:R-:W-:Y:S01]  /*5380*/  FMUL.FTZ R227, R176, R53.reuse ;  /* 0x00000035b0e37220 */ /* 0x080fe20000410000 */
[----:B------:R-:W-:Y:S01]  /*5390*/  FMUL.FTZ R226, R78, R53 ;  /* 0x000000354ee27220 */ /* 0x000fe20000410000 */
[-C--:B------:R-:W-:Y:S01]  /*53a0*/  FMUL.FTZ R69, R151, R71.reuse ;  /* 0x0000004797457220 */ /* 0x080fe20000410000 */
[C---:B------:R-:W-:Y:S01]  /*53b0*/  FFMA.FTZ R71, R152.reuse, R71, R70 ;  /* 0x0000004798477223 */ /* 0x040fe20000010046 */
[C---:B------:R-:W-:Y:S01]  /*53c0*/  FMUL.FTZ R227, R73.reuse, R227 ;  /* 0x000000e349e37220 */ /* 0x040fe20000410000 */
        /* <DEDUP_REMOVED lines=52> */
[CC--:B------:R-:W-:Y:S01]  /*5710*/  FMUL.FTZ R69, R143.reuse, R73.reuse ;  /* 0x000000498f457220 */ /* 0x0c0fe20000410000 */
[----:B------:R-:W-:Y:S01]  /*5720*/  FFMA.FTZ R77, R146, R72, R77 ;  /* 0x00000048924d7223 */ /* 0x000fe2000001004d */
[----:B------:R-:W-:Y:S01]  /*5730*/  FFMA.FTZ R71, R144, R73, R71 ;  /* 0x0000004990477223 */ /* 0x000fe20000010047 */
[C---:B------:R-:W-:Y:S01]  /*5740*/  FMUL.FTZ R194, R70.reuse, R194 ;  /* 0x000000c246c27220 */ /* 0x040fe20000410000 */
[----:B------:R-:W-:Y:S01]  /*5750*/  FMUL.FTZ R195, R70, R195 ;  /* 0x000000c346c37220 */ /* 0x000fe20000410000 */
[----:B------:R-:W-:Y:S01]  /*5760*/  FFMA.FTZ R68, R144, R68, -R69 ;  /* 0x0000004490447223 */ /* 0x000fe20000010845 */
[C---:B------:R-:W-:Y:S01]  /*5770*/  FMUL.FTZ R69, R143.reuse, R77 ;  /* 0x0000004d8f457220 */ /* 0x040fe20000410000 */
[----:B------:R-:W-:Y:S01]  /*5780*/  FADD.FTZ R72, R194, R71 ;  /* 0x00000047c2487221 */ /* 0x000fe20000010000 */
[-C--:B------:R-:W-:Y:S01]  /*5790*/  FMUL.FTZ R70, R143, R75.reuse ;  /* 0x0000004b8f467220 */ /* 0x080fe20000410000 */
[----:B------:R-:W-:Y:S01]  /*57a0*/  FADD.FTZ R71, R195, R68 ;  /* 0x00000044c3477221 */ /* 0x000fe20000010000 */
[C---:B------:R-:W-:Y:S01]  /*57b0*/  FFMA.FTZ R68, R144.reuse, R75, -R69 ;  /* 0x0000004b90447223 */ /* 0x040fe20000010845 */
[----:B------:R-:W-:Y:S01]  /*57c0*/  FMUL.FTZ R69, R141, R72 ;  /* 0x000000488d457220 */ /* 0x000fe20000410000 */
[----:B------:R-:W-:Y:S01]  /*57d0*/  FFMA.FTZ R77, R144, R77, R70 ;  /* 0x0000004d904d7223 */ /* 0x000fe20000010046 */
[----:B------:R-:W-:Y:S01]  /*57e0*/  @P2 LEA R76, R122, R119, 0x3 ;  /* 0x000000777a4c2211 */ /* 0x000fe200078e18ff */
[----:B------:R-:W-:-:S02]  /*57f0*/  HADD2.F32 R181, -RZ, R83.H0_H0 ;  /* 0x20000053ffb57230 */ /* 0x000fc40000004100 */
[CC--:B------:R-:W-:Y:S01]  /*5800*/  FFMA.FTZ R245, R142.reuse, R71.reuse, -R69 ;  /* 0x000000478ef57223 */ /* 0x0c0fe20000010845 */
[C---:B------:R-:W-:Y:S01]  /*5810*/  FMUL.FTZ R69, R141.reuse, R68 ;  /* 0x000000448d457220 */ /* 0x040fe20000410000 */
[----:B------:R-:W-:Y:S02]  /*5820*/  HADD2.F32 R83, -RZ, R83.H1_H1 ;  /* 0x30000053ff537230 */ /* 0x000fe40000004100 */
[C---:B------:R-:W-:Y:S01]  /*5830*/  FMUL.FTZ R73, R141.reuse, R71 ;  /* 0x000000478d497220 */ /* 0x040fe20000410000 */
[--C-:B------:R-:W-:Y:S02]  /*5840*/  HADD2.F32 R218, -RZ, R85.reuse.H0_H0 ;  /* 0x20000055ffda7230 */ /* 0x100fe40000004100 */
[-C--:B------:R-:W-:Y:S01]  /*5850*/  FFMA.FTZ R69, R142, R77.reuse, R69 ;  /* 0x0000004d8e457223 */ /* 0x080fe20000010045 */
[----:B------:R-:W-:Y:S01]  /*5860*/  FMUL.FTZ R77, R141, R77 ;  /* 0x0000004d8d4d7220 */ /* 0x000fe20000410000 */
[----:B------:R-:W-:Y:S02]  /*5870*/  HADD2.F32 R220, -RZ, R85.H1_H1 ;  /* 0x30000055ffdc7230 */ /* 0x000fe40000004100 */
[----:B------:R-:W-:Y:S01]  /*5880*/  FMUL.FTZ R232, R181, R40 ;  /* 0x00000028b5e87220 */ /* 0x000fe20000410000 */
[----:B------:R-:W-:-:S02]  /*5890*/  HADD2.F32 R85, -RZ, R59.H1_H1 ;  /* 0x3000003bff557230 */ /* 0x000fc40000004100 */
[C---:B------:R-:W-:Y:S01]  /*58a0*/  FFMA.FTZ R68, R142.reuse, R68, -R77 ;  /* 0x000000448e447223 */ /* 0x040fe2000001084d */
[----:B------:R-:W-:Y:S01]  /*58b0*/  FMUL.FTZ R70, R83, R40 ;  /* 0x0000002853467220 */ /* 0x000fe20000410000 */
[----:B------:R-:W0:Y:S01]  /*58c0*/  @P2 LDS.64 R76, [R76+0x7b68] ;  /* 0x007b68004c4c2984 */ /* 0x000e220000000a00 */
[----:B------:R-:W-:Y:S01]  /*58d0*/  FFMA.FTZ R222, R142, R72, R73 ;  /* 0x000000488ede7223 */ /* 0x000fe20000010049 */
[C---:B------:R-:W-:Y:S01]  /*58e0*/  FMUL.FTZ R232, R85.reuse, R232 ;  /* 0x000000e855e87220 */ /* 0x040fe20000410000 */
[----:B------:R-:W-:Y:S01]  /*58f0*/  FMUL.FTZ R231, R85, R70 ;  /* 0x0000004655e77220 */ /* 0x000fe20000410000 */
[----:B------:R-:W-:Y:S01]  /*5900*/  BSSY B0, `(.L_x_12089) ;  /* 0x000002e000007945 */ /* 0x000fe20003800000 */
[--C-:B------:R-:W-:Y:S02]  /*5910*/  HADD2.F32 R219, -RZ, R86.reuse.H0_H0 ;  /* 0x20000056ffdb7230 */ /* 0x100fe40000004100 */
[----:B------:R-:W-:Y:S01]  /*5920*/  FADD.FTZ R70, R232, R245 ;  /* 0x000000f5e8467221 */ /* 0x000fe20000010000 */
[----:B------:R-:W-:-:S02]  /*5930*/  HADD2.F32 R217, -RZ, R86.H1_H1 ;  /* 0x30000056ffd97230 */ /* 0x000fc40000004100 */
[----:B------:R-:W-:Y:S01]  /*5940*/  FADD.FTZ R71, R231, R222 ;  /* 0x000000dee7477221 */ /* 0x000fe20000010000 */
[--C-:B------:R-:W-:Y:S02]  /*5950*/  HADD2.F32 R223, -RZ, R84.reuse.H0_H0 ;  /* 0x20000054ffdf7230 */ /* 0x100fe40000004100 */
[----:B------:R-:W-:Y:S01]  /*5960*/  HADD2.F32 R221, -RZ, R84.H1_H1 ;  /* 0x30000054ffdd7230 */ /* 0x000fe20000004100 */
[----:B------:R-:W-:Y:S01]  /*5970*/  LEA R84, R122, R119, 0x4 ;  /* 0x000000777a547211 */ /* 0x000fe200078e20ff */
[--C-:B------:R-:W-:Y:S02]  /*5980*/  HADD2.F32 R238, -RZ, R87.reuse.H0_H0 ;  /* 0x20000057ffee7230 */ /* 0x100fe40000004100 */
[----:B------:R-:W-:Y:S02]  /*5990*/  HADD2.F32 R86, -RZ, R87.H1_H1 ;  /* 0x30000057ff567230 */ /* 0x000fe40000004100 */
[--C-:B--2---:R-:W-:Y:S02]  /*59a0*/  HADD2.F32 R87, -RZ, R88.reuse.H0_H0 ;  /* 0x20000058ff577230 */ /* 0x104fe40000004100 */
        /* <DEDUP_REMOVED lines=35> */
.L_x_12090:
[----:B------:R-:W-:Y:S05]  /*5be0*/  BSYNC B0 ;  /* 0x0000000000007941 */ /* 0x000fea0003800000 */
.L_x_12089:
[----:B------:R-:W-:Y:S01]  /*5bf0*/  ISETP.GT.U32.AND P2, PT, R122, 0x1f, PT ;  /* 0x0000001f7a00780c */ /* 0x000fe20003f44070 */
[----:B------:R2:W-:Y:S01]  /*5c00*/  STS.128 [R84+0x6350], R68 ;  /* 0x0063504454007388 */ /* 0x0005e20000000c00 */
[----:B------:R-:W-:Y:S01]  /*5c10*/  FMUL.FTZ R222, R16, R221 ;  /* 0x000000dd10de7220 */ /* 0x000fe20000410000 */
[----:B------:R-:W-:Y:S01]  /*5c20*/  FMUL.FTZ R221, R15, R218 ;  /* 0x000000da0fdd7220 */ /* 0x000fe20000410000 */
[----:B------:R-:W-:Y:S01]  /*5c30*/  FMUL.FTZ R98, R7, R210 ;  /* 0x000000d207627220 */ /* 0x000fe20000410000 */
[----:B------:R-:W-:Y:S01]  /*5c40*/  FMUL.FTZ R218, R14, R217 ;  /* 0x000000d90eda7220 */ /* 0x000fe20000410000 */
[C---:B------:R-:W-:Y:S01]  /*5c50*/  FMUL.FTZ R93, R9.reuse, R214 ;  /* 0x000000d6095d7220 */ /* 0x040fe20000410000 */
        /* <DEDUP_REMOVED lines=8> */
[C---:B------:R-:W-:Y:S01]  /*5ce0*/  FMUL.FTZ R217, R13.reuse, R238 ;  /* 0x000000ee0dd97220 */ /* 0x040fe20000410000 */
[----:B------:R-:W-:Y:S01]  /*5cf0*/  FMUL.FTZ R86, R13, R86 ;  /* 0x000000560d567220 */ /* 0x000fe20000410000 */
[C---:B------:R-:W-:Y:S01]  /*5d00*/  FMUL.FTZ R87, R12.reuse, R87 ;  /* 0x000000570c577220 */ /* 0x040fe20000410000 */
[----:B0-----:R-:W-:Y:S01]  /*5d10*/  FMUL.FTZ R88, R12, R243 ;  /* 0x000000f30c587220 */ /* 0x001fe20000410000 */
[C---:B------:R-:W-:Y:S01]  /*5d20*/  FMUL.FTZ R89, R11.reuse, R234 ;  /* 0x000000ea0b597220 */ /* 0x040fe20000410000 */
        /* <DEDUP_REMOVED lines=53> */
[----:B0-----:R-:W-:-:S04]  /*6080*/  FMUL.FTZ R73, R72, R245 ;  /* 0x000000f548497220 */ /* 0x001fc80000410000 */
        /* <DEDUP_REMOVED lines=46> */
.L_x_12211:
        /* <DEDUP_REMOVED lines=14> */
.L_x_12214:
[----:B------:R-:W-:-:S03]  /*6450*/  UMOV UR42, 0xffffffff ;  /* 0xffffffff002a7882 */ /* 0x000fc60000000000 */
[----:B------:R-:W-:Y:S05]  /*6460*/  BRA.DIV UR42, `(.L_x_12094) ;  /* 0x000000822aa07947 */ /* 0x000fea000b800000 */
.L_x_12217:
[----:B------:R-:W-:-:S03]  /*6470*/  UMOV UR42, 0xffffffff ;  /* 0xffffffff002a7882 */ /* 0x000fc60000000000 */
[----:B------:R-:W-:Y:S05]  /*6480*/  BRA.DIV UR42, `(.L_x_12095) ;  /* 0x000000822ac07947 */ /* 0x000fea000b800000 */
.L_x_12220:
[----:B------:R-:W-:-:S03]  /*6490*/  UMOV UR42, 0xffffffff ;  /* 0xffffffff002a7882 */ /* 0x000fc60000000000 */
[----:B------:R-:W-:Y:S05]  /*64a0*/  BRA.DIV UR42, `(.L_x_12096) ;  /* 0x000000822ae07947 */ /* 0x000fea000b800000 */
.L_x_12223:
        /* <DEDUP_REMOVED lines=10> */
.L_x_12233:
[C---:B0---4-:R-:W-:Y:S01]  /*6550*/  FMUL.FTZ R73, R241.reuse, R67 ;  /* 0x00000043f1497220 */ /* 0x051fe20000410000 */
[----:B---3--:R-:W-:-:S03]  /*6560*/  FMUL.FTZ R74, R241, R66 ;  /* 0x00000042f14a7220 */ /* 0x008fc60000410000 */
[C---:B------:R-:W-:Y:S01]  /*6570*/  FFMA.FTZ R72, R236.reuse, R66, -R73 ;  /* 0x00000042ec487223 */ /* 0x040fe20000010849 */
        /* <DEDUP_REMOVED lines=19> */
.L_x_12091:
        /* <DEDUP_REMOVED lines=27> */
[----:B------:R-:W-:Y:S01]  /*6860*/  FMUL.FTZ R71, R147, -R67 ;  /* 0x8000004393477220 */ /* 0x000fe20000410000 */
[----:B------:R-:W-:Y:S01]  /*6870*/  FADD.FTZ R68, R211, R68 ;  /* 0x00000044d3447221 */ /* 0x000fe20000010000 */
[----:B------:R-:W-:Y:S01]  /*6880*/  FADD.FTZ R69, -R212, R69 ;  /* 0x00000045d4457221 */ /* 0x000fe20000010100 */
[-C--:B------:R-:W-:Y:S01]  /*6890*/  FMUL.FTZ R66, R147, -R72.reuse ;  /* 0x8000004893427220 */ /* 0x080fe20000410000 */
[----:B------:R-:W-:Y:S01]  /*68a0*/  FFMA.FTZ R72, R148, R72, -R71 ;  /* 0x0000004894487223 */ /* 0x000fe20000010847 */
[----:B------:R-:W-:-:S02]  /*68b0*/  FMUL.FTZ R71, R145, -R68 ;  /* 0x8000004491477220 */ /* 0x000fc40000410000 */
        /* <DEDUP_REMOVED lines=18> */
[----:B------:R-:W-:Y:S01]  /*69e0*/  FMUL.FTZ R67, R153, -R69 ;  /* 0x8000004599437220 */ /* 0x000fe20000410000 */
[----:B------:R-:W-:Y:S01]  /*69f0*/  FADD.FTZ R68, R207, R68 ;  /* 0x00000044cf447221 */ /* 0x000fe20000010000 */
[-C--:B------:R-:W-:Y:S01]  /*6a00*/  FMUL.FTZ R66, R153, -R70.reuse ;  /* 0x8000004699427220 */ /* 0x080fe20000410000 */
[----:B------:R-:W-:Y:S01]  /*6a10*/  FADD.FTZ R71, -R208, R71 ;  /* 0x00000047d0477221 */ /* 0x000fe20000010100 */
[----:B------:R-:W-:-:S02]  /*6a20*/  FFMA.FTZ R70, R154, R70, R67 ;  /* 0x000000469a467223 */ /* 0x000fc40000010043 */
        /* <DEDUP_REMOVED lines=183> */
[----:B------:R-:W-:Y:S01]  /*75a0*/  FMUL.FTZ R75, R143, R226 ;  /* 0x000000e28f4b7220 */ /* 0x000fe20000410000 */
[----:B------:R-:W-:Y:S01]  /*75b0*/  FFMA.FTZ R65, R139, R65, R66 ;  /* 0x000000418b417223 */ /* 0x000fe20000010042 */
[-C--:B------:R-:W-:Y:S01]  /*75c0*/  FMUL.FTZ R73, R143, R202.reuse ;  /* 0x000000ca8f497220 */ /* 0x080fe20000410000 */
[----:B------:R-:W-:Y:S01]  /*75d0*/  FADD.FTZ R66, R223, R72 ;  /* 0x00000048df427221 */ /* 0x000fe20000010000 */
[C---:B------:R-:W-:Y:S01]  /*75e0*/  FFMA.FTZ R75, R144.reuse, R202, R75 ;  /* 0x000000ca904b7223 */ /* 0x040fe2000001004b */
[----:B------:R-:W-:Y:S01]  /*75f0*/  HFMA2.MMA R69, -RZ, RZ, 0, 0 ;  /* 0x00000000ff457435 */ /* 0x000fe200000001ff */
[----:B------:R-:W-:Y:S01]  /*7600*/  FFMA.FTZ R72, R144, R226, -R73 ;  /* 0x000000e290487223 */ /* 0x000fe20000010849 */
[----:B------:R-:W-:Y:S01]  /*7610*/  MOV R68, 0x3f800000 ;  /* 0x3f80000000447802 */ /* 0x000fe20000000f00 */
[----:B------:R-:W-:Y:S01]  /*7620*/  FADD.FTZ R203, R194, R75 ;  /* 0x0000004bc2cb7221 */ /* 0x000fe20000010000 */
[----:B------:R-:W-:Y:S01]  /*7630*/  CS2R R70, SRZ ;  /* 0x0000000000467805 */ /* 0x000fe2000001ff00 */
[----:B------:R-:W-:-:S02]  /*7640*/  FADD.FTZ R195, R195, R72 ;  /* 0x00000048c3c37221 */ /* 0x000fc40000010000 */
[C---:B------:R-:W-:Y:S02]  /*7650*/  FMUL.FTZ R73, R141.reuse, R203 ;  /* 0x000000cb8d497220 */ /* 0x040fe40000410000 */
[-C--:B------:R-:W-:Y:S01]  /*7660*/  FMUL.FTZ R72, R141, R195.reuse ;  /* 0x000000c38d487220 */ /* 0x080fe20000410000 */
[----:B------:R0:W1:Y:S01]  /*7670*/  @!P0 LDS.128 R68, [R225+0x7d60] ;  /* 0x007d6000e1448984 */ /* 0x0000620000000c00 */
[C---:B------:R-:W-:Y:S02]  /*7680*/  FFMA.FTZ R73, R142.reuse, R195, -R73 ;  /* 0x000000c38e497223 */ /* 0x040fe40000010849 */
[----:B------:R-:W-:Y:S01]  /*7690*/  FFMA.FTZ R72, R142, R203, R72 ;  /* 0x000000cb8e487223 */ /* 0x000fe20000010048 */
[----:B------:R0:W-:Y:S01]  /*76a0*/  STS.128 [R84+0x6760], R64 ;  /* 0x0067604054007388 */ /* 0x0001e20000000c00 */
        /* <DEDUP_REMOVED lines=24> */
.L_x_12238:
        /* <DEDUP_REMOVED lines=14> */
.L_x_12101:
[----:B------:R-:W-:Y:S05]  /*7910*/  BSYNC B0 ;  /* 0x0000000000007941 */ /* 0x000fea0003800000 */
.L_x_12100:
[----:B------:R-:W-:-:S03]  /*7920*/  UMOV UR42, 0xffffffff ;  /* 0xffffffff002a7882 */ /* 0x000fc60000000000 */
[----:B------:R-:W-:Y:S05]  /*7930*/  BRA.DIV UR42, `(.L_x_12102) ;  /* 0x000000762a0c7947 */ /* 0x000fea000b800000 */
[----:B--2---:R2:W1:Y:S04]  /*7940*/  SHFL.DOWN PT, R72, R241, 0x2, 0x1f ;  /* 0x08401f00f1487f89 */ /* 0x00446800000e0000 */
[----:B---3--:R2:W3:Y:S04]  /*7950*/  SHFL.DOWN PT, R73, R242, 0x2, 0x1f ;  /* 0x08401f00f2497f89 */ /* 0x0084e800000e0000 */
[----:B----4-:R2:W4:Y:S04]  /*7960*/  SHFL.DOWN PT, R74, R243, 0x2, 0x1f ;  /* 0x08401f00f34a7f89 */ /* 0x01052800000e0000 */
[----:B0-----:R2:W0:Y:S02]  /*7970*/  SHFL.DOWN PT, R233, R244, 0x2, 0x1f ;  /* 0x08401f00f4e97f89 */ /* 0x00142400000e0000 */
.L_x_12244:
        /* <DEDUP_REMOVED lines=14> */
.L_x_12104:
[----:B------:R-:W-:Y:S05]  /*7a60*/  BSYNC B0 ;  /* 0x0000000000007941 */ /* 0x000fea0003800000 */
.L_x_12103:
[----:B------:R-:W-:-:S03]  /*7a70*/  UMOV UR42, 0xffffffff ;  /* 0xffffffff002a7882 */ /* 0x000fc60000000000 */
[----:B------:R-:W-:Y:S05]  /*7a80*/  BRA.DIV UR42, `(.L_x_12105) ;  /* 0x000000762a287947 */ /* 0x000fea000b800000 */
[----:B-1----:R1:W1:Y:S04]  /*7a90*/  SHFL.DOWN PT, R72, R241, 0x4, 0x1f ;  /* 0x08801f00f1487f89 */ /* 0x00226800000e0000 */
[----:B---3--:R3:W1:Y:S04]  /*7aa0*/  SHFL.DOWN PT, R73, R242, 0x4, 0x1f ;  /* 0x08801f00f2497f89 */ /* 0x00866800000e0000 */
[----:B----4-:R3:W4:Y:S04]  /*7ab0*/  SHFL.DOWN PT, R74, R243, 0x4, 0x1f ;  /* 0x08801f00f34a7f89 */ /* 0x01072800000e0000 */
[----:B0-----:R3:W0:Y:S02]  /*7ac0*/  SHFL.DOWN PT, R233, R244, 0x4, 0x1f ;  /* 0x08801f00f4e97f89 */ /* 0x00162400000e0000 */
.L_x_12250:
        /* <DEDUP_REMOVED lines=14> */
.L_x_12107:
[----:B------:R-:W-:Y:S05]  /*7bb0*/  BSYNC B0 ;  /* 0x0000000000007941 */ /* 0x000fea0003800000 */
.L_x_12106:
[----:B------:R-:W-:-:S03]  /*7bc0*/  UMOV UR42, 0xffffffff ;  /* 0xffffffff002a7882 */ /* 0x000fc60000000000 */
[----:B------:R-:W-:Y:S05]  /*7bd0*/  BRA.DIV UR42, `(.L_x_12108) ;  /* 0x000000762a447947 */ /* 0x000fea000b800000 */
[----:B-1----:R1:W1:Y:S04]  /*7be0*/  SHFL.DOWN PT, R72, R241, 0x8, 0x1f ;  /* 0x09001f00f1487f89 */ /* 0x00226800000e0000 */
[----:B------:R0:W1:Y:S04]  /*7bf0*/  SHFL.DOWN PT, R73, R242, 0x8, 0x1f ;  /* 0x09001f00f2497f89 */ /* 0x00006800000e0000 */
[----:B----4-:R4:W1:Y:S04]  /*7c00*/  SHFL.DOWN PT, R74, R243, 0x8, 0x1f ;  /* 0x09001f00f34a7f89 */ /* 0x01086800000e0000 */
[----:B0-----:R4:W0:Y:S02]  /*7c10*/  SHFL.DOWN PT, R233, R244, 0x8, 0x1f ;  /* 0x09001f00f4e97f89 */ /* 0x00182400000e0000 */
.L_x_12256:
        /* <DEDUP_REMOVED lines=14> */
.L_x_12110:
[----:B------:R-:W-:Y:S05]  /*7d00*/  BSYNC B0 ;  /* 0x0000000000007941 */ /* 0x000fea0003800000 */
.L_x_12109:
[----:B------:R-:W-:-:S03]  /*7d10*/  UMOV UR42, 0xffffffff ;  /* 0xffffffff002a7882 */ /* 0x000fc60000000000 */
[----:B------:R-:W-:Y:S05]  /*7d20*/  BRA.DIV UR42, `(.L_x_12111) ;  /* 0x000000762a607947 */ /* 0x000fea000b800000 */
[----:B-1----:R1:W1:Y:S04]  /*7d30*/  SHFL.DOWN PT, R72, R241, 0x10, 0x1f ;  /* 0x0a001f00f1487f89 */ /* 0x00226800000e0000 */
[----:B------:R0:W1:Y:S04]  /*7d40*/  SHFL.DOWN PT, R73, R242, 0x10, 0x1f ;  /* 0x0a001f00f2497f89 */ /* 0x00006800000e0000 */
[----:B------:R1:W1:Y:S04]  /*7d50*/  SHFL.DOWN PT, R74, R243, 0x10, 0x1f ;  /* 0x0a001f00f34a7f89 */ /* 0x00026800000e0000 */
[----:B0-----:R0:W0:Y:S02]  /*7d60*/  SHFL.DOWN PT, R233, R244, 0x10, 0x1f ;  /* 0x0a001f00f4e97f89 */ /* 0x00102400000e0000 */
.L_x_12262:
        /* <DEDUP_REMOVED lines=14> */
.L_x_12113:
[----:B------:R-:W-:Y:S05]  /*7e50*/  BSYNC B0 ;  /* 0x0000000000007941 */ /* 0x000fea0003800000 */
.L_x_12112:
        /* <DEDUP_REMOVED lines=19> */
[----:B--23--:R-:W-:-:S07]  /*7f90*/  FMUL.FTZ R242, R68, R247 ;  /* 0x000000f744f27220 */ /* 0x00cfce0000410000 */
.L_x_12276:
        /* <DEDUP_REMOVED lines=16> */
.L_x_12116:
[----:B------:R-:W-:Y:S05]  /*80a0*/  BSYNC B0 ;  /* 0x0000000000007941 */ /* 0x000fea0003800000 */
.L_x_12115:
        /* <DEDUP_REMOVED lines=16> */
.L_x_12098:
[C---:B------:R-:W-:Y:S01]  /*81b0*/  ISETP.NE.AND P0, PT, R122.reuse, RZ, PT ;  /* 0x000000ff7a00720c */ /* 0x040fe20003f05270 */
[----:B------:R-:W-:Y:S05]  /*81c0*/  WARPSYNC.ALL ;  /* 0x0000000000007948 */ /* 0x000fea0003800000 */
[----:B0-2---:R-:W-:Y:S01]  /*81d0*/  P2R R64, PR, RZ, 0x1 ;  /* 0x00000001ff407803 */ /* 0x005fe20000000000 */
[----:B------:R-:W-:Y:S01]  /*81e0*/  BAR.SYNC.DEFER_BLOCKING 0x0 ;  /* 0x0000000000007b1d */ /* 0x000fe20000010000 */
[----:B------:R-:W-:Y:S01]  /*81f0*/  FMUL.FTZ R67, R85, R40 ;  /* 0x0000002855437220 */ /* 0x000fe20000410000 */
[C---:B------:R-:W-:Y:S01]  /*8200*/  IADD3 R239, R122.reuse, 0x200, RZ ;  /* 0x000002007aef7810 */ /* 0x040fe20007ffe0ff */
[----:B------:R-:W-:Y:S01]  /*8210*/  ULEA UR42, UR13, 0xfffffc00, 0xa ;  /* 0xfffffc000d2a7891 */ /* 0x000fe2000f8e503f */
[C---:B------:R-:W-:Y:S01]  /*8220*/  IADD3 R231, R122.reuse, 0x740, RZ ;  /* 0x000007407ae77810 */ /* 0x040fe20007ffe0ff */
[----:B------:R-:W-:Y:S01]  /*8230*/  USHF.R.S32.HI UR44, URZ, 0x1f, UR11 ;  /* 0x0000001f3f2c7899 */ /* 0x000fe2000801140b */
[C---:B------:R-:W-:Y:S01]  /*8240*/  IADD3 R233, R122.reuse, 0x780, RZ ;  /* 0x000007807ae97810 */ /* 0x040fe20007ffe0ff */
[----:B------:R-:W-:Y:S01]  /*8250*/  UIADD3 UR42, -UR42, UR55, URZ ;  /* 0x000000372a2a7290 */ /* 0x000fe2000fffe13f */
[C---:B------:R-:W-:Y:S01]  /*8260*/  IADD3 R237, R122.reuse, 0x7c0, RZ ;  /* 0x000007c07aed7810 */ /* 0x040fe20007ffe0ff */
[----:B------:R-:W-:Y:S01]  /*8270*/  USHF.R.S32.HI UR47, URZ, 0x1f, UR12 ;  /* 0x0000001f3f2f7899 */ /* 0x000fe2000801140c */
[-C--:B------:R-:W-:Y:S01]  /*8280*/  LEA.HI.SX32 R236, R122, R122.reuse, 0x1b ;  /* 0x0000007a7aec7211 */ /* 0x080fe200078fdaff */
[----:B------:R-:W-:Y:S01]  /*8290*/  BSSY B0, `(.L_x_12117) ;  /* 0x00002ce000007945 */ /* 0x000fe20003800000 */
[----:B------:R-:W-:-:S02]  /*82a0*/  LEA.HI.SX32 R228, R233, R122, 0x1b ;  /* 0x0000007ae9e47211 */ /* 0x000fc400078fdaff */
[----:B------:R-:W-:Y:S02]  /*82b0*/  LEA.HI.SX32 R234, R237, R122, 0x1b ;  /* 0x0000007aedea7211 */ /* 0x000fe400078fdaff */
[----:B------:R-:W-:Y:S01]  /*82c0*/  LEA R236, R236, R119, 0x2 ;  /* 0x00000077ecec7211 */ /* 0x000fe200078e10ff */
        /* <DEDUP_REMOVED lines=9> */
[----:B------:R-:W-:Y:S02]  /*8360*/  LEA.HI.SX32 R216, R231, R122, 0x1b ;  /* 0x0000007ae7d87211 */ /* 0x000fe400078fdaff */
[CC--:B------:R-:W-:Y:S01]  /*8370*/  FMUL.FTZ R65, R141.reuse, -R74.reuse ;  /* 0x8000004a8d417220 */ /* 0x0c0fe20000410000 */
[----:B------:R-:W-:Y:S01]  /*8380*/  FMUL.FTZ R141, R141, -R215 ;  /* 0x800000d78d8d7220 */ /* 0x000fe20000410000 */
[CC--:B------:R-:W-:Y:S01]  /*8390*/  FMUL.FTZ R66, R83.reuse, R74.reuse ;  /* 0x0000004a53427220 */ /* 0x0c0fe20000410000 */
[----:B------:R-:W-:Y:S01]  /*83a0*/  FFMA.FTZ R83, R83, -R67, R194 ;  /* 0x8000004353537223 */ /* 0x000fe200000100c2 */
[CC--:B------:R-:W-:Y:S01]  /*83b0*/  FFMA.FTZ R64, R142.reuse, R215.reuse, -R65 ;  /* 0x000000d78e407223 */ /* 0x0c0fe20000010841 */
[----:B------:R-:W-:Y:S01]  /*83c0*/  FMUL.FTZ R65, R215, UR45 ;  /* 0x0000002dd7417c20 */ /* 0x000fe20008410000 */
[----:B------:R-:W-:Y:S01]  /*83d0*/  FFMA.FTZ R141, R142, R74, R141 ;  /* 0x0000004a8e8d7223 */ /* 0x000fe2000001008d */
[----:B------:R-:W-:Y:S01]  /*83e0*/  FFMA.FTZ R72, R181, R215, R66 ;  /* 0x000000d7b5487223 */ /* 0x000fe20000010042 */
[----:B------:R-:W-:Y:S01]  /*83f0*/  FADD.FTZ R84, R213, R64 ;  /* 0x00000040d5547221 */ /* 0x000fe20000010000 */
[C---:B------:R-:W-:Y:S01]  /*8400*/  FMUL.FTZ R64, R74.reuse, UR45 ;  /* 0x0000002d4a407c20 */ /* 0x040fe20008410000 */
[C---:B------:R-:W-:Y:S01]  /*8410*/  FFMA.FTZ R70, R74.reuse, UR56, -R65 ;  /* 0x000000384a467c23 */ /* 0x040fe20008010841 */
[-C--:B------:R-:W-:Y:S01]  /*8420*/  FMUL.FTZ R74, R74, R40.reuse ;  /* 0x000000284a4a7220 */ /* 0x080fe20000410000 */
[----:B------:R-:W-:Y:S01]  /*8430*/  SHF.L.U32 R66, R122, 0x5, RZ ;  /* 0x000000057a427819 */ /* 0x000fe200000006ff */
[C---:B------:R-:W-:Y:S01]  /*8440*/  FFMA.FTZ R68, R215.reuse, UR56, R64 ;  /* 0x00000038d7447c23 */ /* 0x040fe20008010040 */
[----:B------:R-:W-:Y:S01]  /*8450*/  FMUL.FTZ R64, R215, R40 ;  /* 0x00000028d7407220 */ /* 0x000fe20000410000 */
[----:B------:R-:W-:Y:S01]  /*8460*/  FMUL.FTZ R76, R83, R74 ;  /* 0x0000004a534c7220 */ /* 0x000fe20000410000 */
[----:B------:R-:W-:Y:S01]  /*8470*/  FFMA.FTZ R67, R181, -R67, R232 ;  /* 0x80000043b5437223 */ /* 0x000fe200000100e8 */
[----:B------:R-:W-:Y:S01]  /*8480*/  LEA.HI.SX32 R66, R66, R66, 0x1b ;  /* 0x0000004242427211 */ /* 0x000fe200078fdaff */
[C---:B------:R-:W-:Y:S01]  /*8490*/  FMUL.FTZ R65, R83.reuse, R64 ;  /* 0x0000004053417220 */ /* 0x040fe20000410000 */
[----:B------:R-:W-:Y:S01]  /*84a0*/  FMUL.FTZ R83, R83, R70 ;  /* 0x0000004653537220 */ /* 0x000fe20000410000 */
[----:B------:R-:W-:Y:S01]  /*84b0*/  FADD.FTZ R214, -R214, R141 ;  /* 0x0000008dd6d67221 */ /* 0x000fe20000010100 */
[-C--:B------:R-:W-:Y:S01]  /*84c0*/  FMUL.FTZ R71, R85, R64.reuse ;  /* 0x0000004055477220 */ /* 0x080fe20000410000 */
[C---:B------:R-:W-:Y:S01]  /*84d0*/  FFMA.FTZ R64, R67.reuse, R64, R76 ;  /* 0x0000004043407223 */ /* 0x040fe2000001004c */
[C---:B------:R-:W-:Y:S01]  /*84e0*/  FFMA.FTZ R65, R67.reuse, R74, -R65 ;  /* 0x0000004a43417223 */ /* 0x040fe20000010841 */
[----:B------:R-:W-:Y:S01]  /*84f0*/  FFMA.FTZ R68, R67, R68, R83 ;  /* 0x0000004443447223 */ /* 0x000fe20000010053 */
[----:B------:R-:W-:Y:S01]  /*8500*/  HADD2.F32 R142, -RZ, R59.H0_H0 ;  /* 0x2000003bff8e7230 */ /* 0x000fe20000004100 */
[----:B------:R-:W-:Y:S01]  /*8510*/  LEA R66, R66, R119, 0x2 ;  /* 0x0000007742427211 */ /* 0x000fe200078e10ff */
[----:B------:R-:W-:Y:S01]  /*8520*/  FMUL.FTZ R67, R143, -R214 ;  /* 0x800000d68f437220 */ /* 0x000fe20000410000 */
[C---:B------:R-:W-:Y:S01]  /*8530*/  FMUL.FTZ R73, R85.reuse, R74 ;  /* 0x0000004a55497220 */ /* 0x040fe20000410000 */
[----:B------:R-:W-:Y:S01]  /*8540*/  FFMA.FTZ R141, R85, R72, R68 ;  /* 0x00000048558d7223 */ /* 0x000fe20000010044 */
[----:B------:R-:W-:Y:S01]  /*8550*/  FMUL.FTZ R69, R142, R45 ;  /* 0x0000002d8e457220 */ /* 0x000fe20000410000 */
[----:B------:R-:W-:Y:S01]  /*8560*/  FFMA.FTZ R68, R144, R84, -R67 ;  /* 0x0000005490447223 */ /* 0x000fe20000010843 */
[----:B------:R0:W-:Y:S01]  /*8570*/  STS [R66+0x2178], R71 ;  /* 0x0021784742007388 */ /* 0x0001e20000000800 */
[C---:B------:R-:W-:Y:S01]  /*8580*/  FMUL.FTZ R67, R82.reuse, R214 ;  /* 0x000000d652437220 */ /* 0x040fe20000410000 */
[-C--:B------:R-:W-:Y:S01]  /*8590*/  FMUL.FTZ R143, R143, -R84.reuse ;  /* 0x800000548f8f7220 */ /* 0x080fe20000410000 */
[-C--:B------:R-:W-:Y:S01]  /*85a0*/  FFMA.FTZ R82, R82, -R69.reuse, R203 ;  /* 0x8000004552527223 */ /* 0x080fe200000100cb */
[----:B------:R1:W-:Y:S01]  /*85b0*/  STS [R66+0x217c], R73 ;  /* 0x00217c4942007388 */ /* 0x0003e20000000800 */
[C---:B------:R-:W-:Y:S01]  /*85c0*/  FFMA.FTZ R70, R180.reuse, -R69, R195 ;  /* 0x80000045b4467223 */ /* 0x040fe200000100c3 */
[----:B------:R-:W-:Y:S01]  /*85d0*/  FFMA.FTZ R69, R180, R84, R67 ;  /* 0x00000054b4457223 */ /* 0x000fe20000010043 */
[----:B------:R-:W-:Y:S01]  /*85e0*/  FMUL.FTZ R77, R84, R45 ;  /* 0x0000002d544d7220 */ /* 0x000fe20000410000 */
[----:B------:R-:W-:Y:S01]  /*85f0*/  FMUL.FTZ R67, R214, UR45 ;  /* 0x0000002dd6437c20 */ /* 0x000fe20008410000 */
[----:B------:R-:W-:Y:S01]  /*8600*/  FFMA.FTZ R143, R144, R214, R143 ;  /* 0x000000d6908f7223 */ /* 0x000fe2000001008f */
[----:B0-----:R-:W-:Y:S01]  /*8610*/  FMUL.FTZ R71, R84, UR45 ;  /* 0x0000002d54477c20 */ /* 0x001fe20008410000 */
[----:B------:R-:W-:Y:S01]  /*8620*/  FMUL.FTZ R76, R82, R77 ;  /* 0x0000004d524c7220 */ /* 0x000fe20000410000 */
[----:B------:R-:W-:Y:S01]  /*8630*/  FFMA.FTZ R67, R84, UR56, R67 ;  /* 0x0000003854437c23 */ /* 0x000fe20008010043 */
[----:B------:R-:W-:Y:S01]  /*8640*/  FADD.FTZ R84, -R212, R143 ;  /* 0x0000008fd4547221 */ /* 0x000fe20000010100 */
[C---:B-1----:R-:W-:Y:S01]  /*8650*/  FMUL.FTZ R73, R214.reuse, R45 ;  /* 0x0000002dd6497220 */ /* 0x042fe20000410000 */
[----:B------:R-:W-:Y:S01]  /*8660*/  FFMA.FTZ R71, R214, UR56, -R71 ;  /* 0x00000038d6477c23 */ /* 0x000fe20008010847 */
[----:B------:R-:W-:Y:S01]  /*8670*/  FMUL.FTZ R83, R142, R77 ;  /* 0x0000004d8e537220 */ /* 0x000fe20000410000 */
[----:B------:R-:W-:Y:S01]  /*8680*/  FADD.FTZ R74, R211, R68 ;  /* 0x00000044d34a7221 */ /* 0x000fe20000010000 */
[C---:B------:R-:W-:Y:S01]  /*8690*/  FMUL.FTZ R75, R82.reuse, R73 ;  /* 0x00000049524b7220 */ /* 0x040fe20000410000 */
[----:B------:R-:W-:Y:S01]  /*86a0*/  FMUL.FTZ R71, R82, R71 ;  /* 0x0000004752477220 */ /* 0x000fe20000410000 */
[----:B------:R-:W-:Y:S01]  /*86b0*/  FFMA.FTZ R76, R70, R73, -R76 ;  /* 0x00000049464c7223 */ /* 0x000fe2000001084c */
[----:B------:R-:W-:-:S02]  /*86c0*/  HADD2.F32 R143, -RZ, R58.H1_H1 ;  /* 0x3000003aff8f7230 */ /* 0x000fc40000004100 */
[C---:B------:R-:W-:Y:S01]  /*86d0*/  FFMA.FTZ R77, R70.reuse, R77, R75 ;  /* 0x0000004d464d7223 */ /* 0x040fe2000001004b */
[----:B------:R-:W-:Y:S01]  /*86e0*/  FFMA.FTZ R70, R70, R67, R71 ;  /* 0x0000004346467223 */ /* 0x000fe20000010047 */
[----:B------:R-:W-:Y:S01]  /*86f0*/  FMUL.FTZ R67, R145, -R84 ;  /* 0x8000005491437220 */ /* 0x000fe20000410000 */
[C---:B------:R-:W-:Y:S01]  /*8700*/  FMUL.FTZ R85, R142.reuse, R73 ;  /* 0x000000498e557220 */ /* 0x040fe20000410000 */
[----:B------:R-:W-:Y:S01]  /*8710*/  FFMA.FTZ R18, R69, R45, R18 ;  /* 0x0000002d45127223 */ /* 0x000fe20000010012 */
[-C--:B------:R-:W-:Y:S01]  /*8720*/  FMUL.FTZ R145, R145, -R74.reuse ;  /* 0x8000004a91917220 */ /* 0x080fe20000410000 */
[----:B------:R-:W-:Y:S01]  /*8730*/  FFMA.FTZ R142, R142, R69, R70 ;  /* 0x000000458e8e7223 */ /* 0x000fe20000010046 */
[----:B------:R-:W-:Y:S01]  /*8740*/  FFMA.FTZ R68, R146, R74, -R67 ;  /* 0x0000004a92447223 */ /* 0x000fe20000010843 */
[----:B------:R-:W-:Y:S01]  /*8750*/  FMUL.FTZ R71, R74, UR45 ;  /* 0x0000002d4a477c20 */ /* 0x000fe20008410000 */
[----:B------:R-:W-:Y:S01]  /*8760*/  FMUL.FTZ R69, R143, R52 ;  /* 0x000000348f457220 */ /* 0x000fe20000410000 */
[----:B------:R-:W-:Y:S01]  /*8770*/  FMUL.FTZ R70, R81, R84 ;  /* 0x0000005451467220 */ /* 0x000fe20000410000 */
[----:B------:R-:W-:Y:S01]  /*8780*/  FMUL.FTZ R67, R84, UR45 ;  /* 0x0000002d54437c20 */ /* 0x000fe20008410000 */
[----:B------:R-:W-:Y:S01]  /*8790*/  FFMA.FTZ R17, R72, R40, R17 ;  /* 0x0000002848117223 */ /* 0x000fe20000010011 */
[----:B------:R-:W-:Y:S01]  /*87a0*/  FFMA.FTZ R145, R146, R84, R145 ;  /* 0x0000005492917223 */ /* 0x000fe20000010091 */
[----:B------:R-:W-:Y:S01]  /*87b0*/  FADD.FTZ R144, R209, R68 ;  /* 0x00000044d1907221 */ /* 0x000fe20000010000 */
[C---:B------:R-:W-:Y:S01]  /*87c0*/  FFMA.FTZ R72, R84.reuse, UR56, -R71 ;  /* 0x0000003854487c23 */ /* 0x040fe20008010847 */
[-C--:B------:R-:W-:Y:S01]  /*87d0*/  FFMA.FTZ R81, R81, -R69.reuse, R202 ;  /* 0x8000004551517223 */ /* 0x080fe200000100ca */
[----:B------:R-:W-:Y:S01]  /*87e0*/  FFMA.FTZ R70, R179, R74, R70 ;  /* 0x0000004ab3467223 */ /* 0x000fe20000010046 */
[-C--:B------:R-:W-:Y:S01]  /*87f0*/  FMUL.FTZ R84, R84, R52.reuse ;  /* 0x0000003454547220 */ /* 0x080fe20000410000 */
[C---:B------:R-:W-:Y:S01]  /*8800*/  FFMA.FTZ R68, R74.reuse, UR56, R67 ;  /* 0x000000384a447c23 */ /* 0x040fe20008010043 */
[----:B------:R-:W-:Y:S01]  /*8810*/  FMUL.FTZ R74, R74, R52 ;  /* 0x000000344a4a7220 */ /* 0x000fe20000410000 */
[C---:B------:R-:W-:Y:S01]  /*8820*/  FMUL.FTZ R72, R81.reuse, R72 ;  /* 0x0000004851487220 */ /* 0x040fe20000410000 */
[----:B------:R-:W-:Y:S01]  /*8830*/  FMUL.FTZ R82, R81, R84 ;  /* 0x0000005451527220 */ /* 0x000fe20000410000 */
[----:B------:R-:W-:Y:S01]  /*8840*/  FFMA.FTZ R69, R179, -R69, R226 ;  /* 0x80000045b3457223 */ /* 0x000fe200000100e2 */
[----:B------:R-:W-:Y:S01]  /*8850*/  FMUL.FTZ R81, R81, R74 ;  /* 0x0000004a51517220 */ /* 0x000fe20000410000 */
[----:B------:R-:W-:Y:S01]  /*8860*/  FADD.FTZ R210, -R210, R145 ;  /* 0x00000091d2d27221 */ /* 0x000fe20000010100 */
[----:B------:R0:W-:Y:S01]  /*8870*/  STS [R66+0x2174], R85 ;  /* 0x0021745542007388 */ /* 0x0001e20000000800 */
[-C--:B------:R-:W-:Y:S01]  /*8880*/  FMUL.FTZ R73, R143, R84.reuse ;  /* 0x000000548f497220 */ /* 0x080fe20000410000 */
[----:B------:R-:W-:Y:S01]  /*8890*/  FFMA.FTZ R84, R69, R84, -R81 ;  /* 0x0000005445547223 */ /* 0x000fe20000010851 */
[----:B------:R-:W-:Y:S01]  /*88a0*/  FMUL.FTZ R71, R143, R74 ;  /* 0x0000004a8f477220 */ /* 0x000fe20000410000 */
[----:B------:R-:W-:Y:S01]  /*88b0*/  FMUL.FTZ R67, R147, -R210 ;  /* 0x800000d293437220 */ /* 0x000fe20000410000 */
[----:B------:R-:W-:Y:S01]  /*88c0*/  FFMA.FTZ R19, R70, R52, R19 ;  /* 0x0000003446137223 */ /* 0x000fe20000010013 */
[----:B------:R-:W-:Y:S01]  /*88d0*/  FADD.FTZ R50, R141, R50 ;  /* 0x000000328d327221 */ /* 0x000fe20000010000 */
[----:B------:R1:W-:Y:S01]  /*88e0*/  STS [R66+0x216c], R73 ;  /* 0x00216c4942007388 */ /* 0x0003e20000000800 */
[----:B------:R-:W-:Y:S01]  /*88f0*/  FMUL.FTZ R147, R147, -R144 ;  /* 0x8000009093937220 */ /* 0x000fe20000410000 */
[----:B------:R-:W-:Y:S01]  /*8900*/  FMUL.FTZ R141, R144, R51 ;  /* 0x00000033908d7220 */ /* 0x000fe20000410000 */
[C---:B0-----:R-:W-:Y:S01]  /*8910*/  FFMA.FTZ R85, R69.reuse, R74, R82 ;  /* 0x0000004a45557223 */ /* 0x041fe20000010052 */
[----:B------:R-:W-:Y:S01]  /*8920*/  FFMA.FTZ R69, R69, R68, R72 ;  /* 0x0000004445457223 */ /* 0x000fe20000010048 */
[----:B------:R-:W-:-:S02]  /*8930*/  HADD2.F32 R82, -RZ, R58.H0_H0 ;  /* 0x2000003aff527230 */ /* 0x000fc40000004100 */
[----:B------:R-:W-:Y:S01]  /*8940*/  FFMA.FTZ R68, R148, R144, -R67 ;  /* 0x0000009094447223 */ /* 0x000fe20000010843 */
[----:B------:R0:W-:Y:S01]  /*8950*/  STS [R66+0x2168], R71 ;  /* 0x0021684742007388 */ /* 0x0001e20000000800 */
[----:B------:R-:W-:Y:S01]  /*8960*/  FFMA.FTZ R143, R143, R70, R69 ;  /* 0x000000468f8f7223 */ /* 0x000fe20000010045 */
[-C--:B------:R-:W-:Y:S01]  /*8970*/  FMUL.FTZ R67, R80, R210.reuse ;  /* 0x000000d250437220 */ /* 0x080fe20000410000 */
[-C--:B------:R-:W-:Y:S01]  /*8980*/  FMUL.FTZ R69, R82, R51.reuse ;  /* 0x0000003352457220 */ /* 0x080fe20000410000 */
[----:B-1----:R-:W-:Y:S01]  /*8990*/  FMUL.FTZ R73, R210, R51 ;  /* 0x00000033d2497220 */ /* 0x002fe20000410000 */
[----:B------:R-:W-:Y:S01]  /*89a0*/  FADD.FTZ R49, R142, R49 ;  /* 0x000000318e317221 */ /* 0x000fe20000010000 */
[----:B------:R-:W-:Y:S01]  /*89b0*/  FFMA.FTZ R147, R148, R210, R147 ;  /* 0x000000d294937223 */ /* 0x000fe20000010093 */
[-C--:B------:R-:W-:Y:S01]  /*89c0*/  FFMA.FTZ R80, R80, -R69.reuse, R235 ;  /* 0x8000004550507223 */ /* 0x080fe200000100eb */
[C---:B------:R-:W-:Y:S01]  /*89d0*/  FFMA.FTZ R70, R178.reuse, -R69, R229 ;  /* 0x80000045b2467223 */ /* 0x040fe200000100e5 */
[----:B------:R-:W-:Y:S01]  /*89e0*/  FFMA.FTZ R69, R178, R144, R67 ;  /* 0x00000090b2457223 */ /* 0x000fe20000010043 */
[----:B0-----:R-:W-:Y:S01]  /*89f0*/  FMUL.FTZ R71, R144, UR45 ;  /* 0x0000002d90477c20 */ /* 0x001fe20008410000 */
[----:B------:R-:W-:Y:S01]  /*8a00*/  FMUL.FTZ R67, R210, UR45 ;  /* 0x0000002dd2437c20 */ /* 0x000fe20008410000 */
[C---:B------:R-:W-:Y:S01]  /*8a10*/  FMUL.FTZ R75, R80.reuse, R73 ;  /* 0x00000049504b7220 */ /* 0x040fe20000410000 */
[-C--:B------:R-:W-:Y:S01]  /*8a20*/  FMUL.FTZ R142, R80, R141.reuse ;  /* 0x0000008d508e7220 */ /* 0x080fe20000410000 */
[----:B------:R-:W-:Y:S01]  /*8a30*/  FFMA.FTZ R71, R210, UR56, -R71 ;  /* 0x00000038d2477c23 */ /* 0x000fe20008010847 */
[----:B------:R-:W-:Y:S01]  /*8a40*/  FFMA.FTZ R67, R144, UR56, R67 ;  /* 0x0000003890437c23 */ /* 0x000fe20008010043 */
[----:B------:R-:W-:Y:S01]  /*8a50*/  FMUL.FTZ R81, R82, R141 ;  /* 0x0000008d52517220 */ /* 0x000fe20000410000 */
[----:B------:R-:W-:Y:S01]  /*8a60*/  FADD.FTZ R74, -R208, R147 ;  /* 0x00000093d04a7221 */ /* 0x000fe20000010100 */
[----:B------:R-:W-:Y:S01]  /*8a70*/  FMUL.FTZ R71, R80, R71 ;  /* 0x0000004750477220 */ /* 0x000fe20000410000 */
[C---:B------:R-:W-:Y:S01]  /*8a80*/  FFMA.FTZ R141, R70.reuse, R141, R75 ;  /* 0x0000008d468d7223 */ /* 0x040fe2000001004b */
[C---:B------:R-:W-:Y:S01]  /*8a90*/  FFMA.FTZ R142, R70.reuse, R73, -R142 ;  /* 0x00000049468e7223 */ /* 0x040fe2000001088e */
[----:B------:R-:W-:Y:S01]  /*8aa0*/  FADD.FTZ R146, R207, R68 ;  /* 0x00000044cf927221 */ /* 0x000fe20000010000 */
[----:B------:R-:W-:Y:S01]  /*8ab0*/  FFMA.FTZ R70, R70, R67, R71 ;  /* 0x0000004346467223 */ /* 0x000fe20000010047 */
[--C-:B------:R-:W-:Y:S01]  /*8ac0*/  HADD2.F32 R75, -RZ, R57.reuse.H1_H1 ;  /* 0x30000039ff4b7230 */ /* 0x100fe20000004100 */
[----:B------:R0:W-:Y:S01]  /*8ad0*/  STS [R66+0x2170], R83 ;  /* 0x0021705342007388 */ /* 0x0001e20000000800 */
[----:B------:R-:W-:Y:S01]  /*8ae0*/  FMUL.FTZ R67, R149, -R74 ;  /* 0x8000004a95437220 */ /* 0x000fe20000410000 */
[----:B------:R-:W-:Y:S01]  /*8af0*/  FFMA.FTZ R20, R69, R51, R20 ;  /* 0x0000003345147223 */ /* 0x000fe20000010014 */
[-C--:B------:R-:W-:Y:S01]  /*8b00*/  FMUL.FTZ R149, R149, -R146.reuse ;  /* 0x8000009295957220 */ /* 0x080fe20000410000 */
[----:B------:R-:W-:Y:S01]  /*8b10*/  FMUL.FTZ R71, R146, UR45 ;  /* 0x0000002d92477c20 */ /* 0x000fe20008410000 */
[----:B------:R-:W-:Y:S01]  /*8b20*/  FFMA.FTZ R68, R150, R146, -R67 ;  /* 0x0000009296447223 */ /* 0x000fe20000010843 */
[----:B------:R-:W-:Y:S01]  /*8b30*/  FMUL.FTZ R67, R74, UR45 ;  /* 0x0000002d4a437c20 */ /* 0x000fe20008410000 */
[----:B------:R-:W-:Y:S01]  /*8b40*/  FFMA.FTZ R149, R150, R74, R149 ;  /* 0x0000004a96957223 */ /* 0x000fe20000010095 */
[----:B------:R-:W-:Y:S01]  /*8b50*/  FFMA.FTZ R72, R74, UR56, -R71 ;  /* 0x000000384a487c23 */ /* 0x000fe20008010847 */
[-C--:B------:R-:W-:Y:S01]  /*8b60*/  FMUL.FTZ R144, R146, R54.reuse ;  /* 0x0000003692907220 */ /* 0x080fe20000410000 */
[C---:B0-----:R-:W-:Y:S01]  /*8b70*/  FMUL.FTZ R83, R82.reuse, R73 ;  /* 0x0000004952537220 */ /* 0x041fe20000410000 */
[----:B------:R-:W-:Y:S01]  /*8b80*/  FFMA.FTZ R82, R82, R69, R70 ;  /* 0x0000004552527223 */ /* 0x000fe20000010046 */
[----:B------:R-:W-:Y:S01]  /*8b90*/  FMUL.FTZ R69, R75, R54 ;  /* 0x000000364b457220 */ /* 0x000fe20000410000 */
[----:B------:R-:W-:Y:S01]  /*8ba0*/  FMUL.FTZ R70, R79, R74 ;  /* 0x0000004a4f467220 */ /* 0x000fe20000410000 */
[----:B------:R-:W-:Y:S01]  /*8bb0*/  FMUL.FTZ R74, R74, R54 ;  /* 0x000000364a4a7220 */ /* 0x000fe20000410000 */
[----:B------:R-:W-:Y:S01]  /*8bc0*/  FADD.FTZ R48, R143, R48 ;  /* 0x000000308f307221 */ /* 0x000fe20000010000 */
[-C--:B------:R-:W-:Y:S01]  /*8bd0*/  FFMA.FTZ R79, R79, -R69.reuse, R224 ;  /* 0x800000454f4f7223 */ /* 0x080fe200000100e0 */
[----:B------:R-:W-:Y:S01]  /*8be0*/  FFMA.FTZ R69, R177, -R69, R200 ;  /* 0x80000045b1457223 */ /* 0x000fe200000100c8 */
[----:B------:R-:W-:Y:S01]  /*8bf0*/  FADD.FTZ R148, R99, R68 ;  /* 0x0000004463947221 */ /* 0x000fe20000010000 */
[----:B------:R-:W-:Y:S01]  /*8c00*/  FFMA.FTZ R68, R146, UR56, R67 ;  /* 0x0000003892447c23 */ /* 0x000fe20008010043 */
[C---:B------:R-:W-:Y:S01]  /*8c10*/  FMUL.FTZ R80, R79.reuse, R74 ;  /* 0x0000004a4f507220 */ /* 0x040fe20000410000 */
[C---:B------:R-:W-:Y:S01]  /*8c20*/  FMUL.FTZ R143, R79.reuse, R144 ;  /* 0x000000904f8f7220 */ /* 0x040fe20000410000 */
[----:B------:R-:W-:Y:S01]  /*8c30*/  FMUL.FTZ R72, R79, R72 ;  /* 0x000000484f487220 */ /* 0x000fe20000410000 */
[----:B------:R-:W-:Y:S01]  /*8c40*/  FADD.FTZ R206, -R206, R149 ;  /* 0x00000095cece7221 */ /* 0x000fe20000010100 */
[-C--:B------:R-:W-:Y:S01]  /*8c50*/  FMUL.FTZ R71, R75, R144.reuse ;  /* 0x000000904b477220 */ /* 0x080fe20000410000 */
[C---:B------:R-:W-:Y:S01]  /*8c60*/  FFMA.FTZ R144, R69.reuse, R144, R80 ;  /* 0x0000009045907223 */ /* 0x040fe20000010050 */
[----:B------:R-:W-:Y:S01]  /*8c70*/  FFMA.FTZ R143, R69, R74, -R143 ;  /* 0x0000004a458f7223 */ /* 0x000fe2000001088f */
[----:B------:R-:W-:Y:S01]  /*8c80*/  FFMA.FTZ R70, R177, R146, R70 ;  /* 0x00000092b1467223 */ /* 0x000fe20000010046 */
[----:B------:R-:W-:Y:S01]  /*8c90*/  FFMA.FTZ R69, R69, R68, R72 ;  /* 0x0000004445457223 */ /* 0x000fe20000010048 */
[----:B------:R-:W-:-:S02]  /*8ca0*/  HADD2.F32 R80, -RZ, R57.H0_H0 ;  /* 0x20000039ff507230 */ /* 0x000fc40000004100 */
[----:B------:R-:W-:Y:S01]  /*8cb0*/  FMUL.FTZ R67, R151, -R206 ;  /* 0x800000ce97437220 */ /* 0x000fe20000410000 */
[----:B------:R0:W-:Y:S01]  /*8cc0*/  STS [R66+0x2160], R81 ;  /* 0x0021605142007388 */ /* 0x0001e20000000800 */
[----:B------:R-:W-:Y:S01]  /*8cd0*/  FMUL.FTZ R73, R75, R74 ;  /* 0x0000004a4b497220 */ /* 0x000fe20000410000 */
[----:B------:R-:W-:Y:S01]  /*8ce0*/  FFMA.FTZ R21, R70, R54, R21 ;  /* 0x0000003646157223 */ /* 0x000fe20000010015 */
[----:B------:R-:W-:Y:S01]  /*8cf0*/  FFMA.FTZ R68, R152, R148, -R67 ;  /* 0x0000009498447223 */ /* 0x000fe20000010843 */
[----:B------:R1:W-:Y:S01]  /*8d00*/  STS [R66+0x2158], R71 ;  /* 0x0021584742007388 */ /* 0x0003e20000000800 */
[----:B------:R-:W-:Y:S01]  /*8d10*/  FMUL.FTZ R67, R78, R206 ;  /* 0x000000ce4e437220 */ /* 0x000fe20000410000 */
[----:B------:R-:W-:Y:S01]  /*8d20*/  FMUL.FTZ R151, R151, -R148 ;  /* 0x8000009497977220 */ /* 0x000fe20000410000 */
[----:B------:R-:W-:Y:S01]  /*8d30*/  FADD.FTZ R74, R97, R68 ;  /* 0x00000044614a7221 */ /* 0x000fe20000010000 */
[-C--:B------:R-:W-:Y:S01]  /*8d40*/  FMUL.FTZ R145, R206, R53.reuse ;  /* 0x00000035ce917220 */ /* 0x080fe20000410000 */
[-C--:B------:R-:W-:Y:S01]  /*8d50*/  FMUL.FTZ R97, R148, R53.reuse ;  /* 0x0000003594617220 */ /* 0x080fe20000410000 */
[----:B0-----:R-:W-:Y:S01]  /*8d60*/  FFMA.FTZ R81, R75, R70, R69 ;  /* 0x000000464b517223 */ /* 0x001fe20000010045 */
[----:B------:R-:W-:Y:S01]  /*8d70*/  FMUL.FTZ R69, R80, R53 ;  /* 0x0000003550457220 */ /* 0x000fe20000410000 */
[----:B------:R0:W-:Y:S01]  /*8d80*/  STS [R66+0x215c], R73 ;  /* 0x00215c4942007388 */ /* 0x0001e20000000800 */
[----:B------:R-:W-:Y:S01]  /*8d90*/  FFMA.FTZ R151, R152, R206, R151 ;  /* 0x000000ce98977223 */ /* 0x000fe20000010097 */
[----:B-1----:R-:W-:Y:S01]  /*8da0*/  FMUL.FTZ R71, R148, UR45 ;  /* 0x0000002d94477c20 */ /* 0x002fe20008410000 */
[-C--:B------:R-:W-:Y:S01]  /*8db0*/  FFMA.FTZ R78, R78, -R69.reuse, R205 ;  /* 0x800000454e4e7223 */ /* 0x080fe200000100cd */
[C---:B------:R-:W-:Y:S01]  /*8dc0*/  FFMA.FTZ R70, R176.reuse, -R69, R227 ;  /* 0x80000045b0467223 */ /* 0x040fe200000100e3 */
[----:B------:R-:W-:Y:S01]  /*8dd0*/  FFMA.FTZ R69, R176, R148, R67 ;  /* 0x00000094b0457223 */ /* 0x000fe20000010043 */
[C---:B------:R-:W-:Y:S01]  /*8de0*/  FFMA.FTZ R71, R206.reuse, UR56, -R71 ;  /* 0x00000038ce477c23 */ /* 0x040fe20008010847 */
[----:B------:R-:W-:Y:S01]  /*8df0*/  FMUL.FTZ R67, R206, UR45 ;  /* 0x0000002dce437c20 */ /* 0x000fe20008410000 */
[----:B------:R-:W-:Y:S01]  /*8e00*/  FADD.FTZ R98, -R98, R151 ;  /* 0x0000009762627221 */ /* 0x000fe20000010100 */
[----:B------:R-:W-:Y:S01]  /*8e10*/  FMUL.FTZ R75, R80, R97 ;  /* 0x00000061504b7220 */ /* 0x000fe20000410000 */
[C---:B0-----:R-:W-:Y:S01]  /*8e20*/  FMUL.FTZ R73, R78.reuse, R145 ;  /* 0x000000914e497220 */ /* 0x041fe20000410000 */
[C---:B------:R-:W-:Y:S01]  /*8e30*/  FMUL.FTZ R71, R78.reuse, R71 ;  /* 0x000000474e477220 */ /* 0x040fe20000410000 */
[----:B------:R-:W-:Y:S01]  /*8e40*/  FMUL.FTZ R78, R78, R97 ;  /* 0x000000614e4e7220 */ /* 0x000fe20000410000 */
[----:B------:R-:W-:Y:S01]  /*8e50*/  FFMA.FTZ R67, R148, UR56, R67 ;  /* 0x0000003894437c23 */ /* 0x000fe20008010043 */
[----:B------:R-:W-:Y:S01]  /*8e60*/  FMUL.FTZ R79, R80, R145 ;  /* 0x00000091504f7220 */ /* 0x000fe20000410000 */
[C---:B------:R-:W-:Y:S01]  /*8e70*/  FFMA.FTZ R97, R70.reuse, R97, R73 ;  /* 0x0000006146617223 */ /* 0x040fe20000010049 */
[C---:B------:R-:W-:Y:S01]  /*8e80*/  FFMA.FTZ R145, R70.reuse, R145, -R78 ;  /* 0x0000009146917223 */ /* 0x040fe2000001084e */
[----:B------:R-:W-:Y:S01]  /*8e90*/  FFMA.FTZ R70, R70, R67, R71 ;  /* 0x0000004346467223 */ /* 0x000fe20000010047 */
[----:B------:R-:W-:Y:S01]  /*8ea0*/  FADD.FTZ R46, R81, R46 ;  /* 0x0000002e512e7221 */ /* 0x000fe20000010000 */
[----:B------:R-:W-:Y:S01]  /*8eb0*/  FMUL.FTZ R67, R153, -R98 ;  /* 0x8000006299437220 */ /* 0x000fe20000410000 */
[----:B------:R-:W-:-:S02]  /*8ec0*/  HADD2.F32 R81, -RZ, R56.H1_H1 ;  /* 0x30000038ff517230 */ /* 0x000fc40000004100 */
[----:B------:R-:W-:Y:S01]  /*8ed0*/  FMUL.FTZ R153, R153, -R74 ;  /* 0x8000004a99997220 */ /* 0x000fe20000410000 */
[----:B------:R-:W-:Y:S01]  /*8ee0*/  FMUL.FTZ R71, R74, UR45 ;  /* 0x0000002d4a477c20 */ /* 0x000fe20008410000 */
[----:B------:R-:W-:Y:S01]  /*8ef0*/  FFMA.FTZ R22, R69, R53, R22 ;  /* 0x0000003545167223 */ /* 0x000fe20000010016 */
[----:B------:R-:W-:Y:S01]  /*8f00*/  FFMA.FTZ R80, R80, R69, R70 ;  /* 0x0000004550507223 */ /* 0x000fe20000010046 */
[C---:B------:R-:W-:Y:S01]  /*8f10*/  FFMA.FTZ R153, R154.reuse, R98, R153 ;  /* 0x000000629a997223 */ /* 0x040fe20000010099 */
[----:B------:R-:W-:Y:S01]  /*8f20*/  FMUL.FTZ R69, R81, R100 ;  /* 0x0000006451457220 */ /* 0x000fe20000410000 */
[----:B------:R-:W-:Y:S01]  /*8f30*/  FFMA.FTZ R68, R154, R74, -R67 ;  /* 0x0000004a9a447223 */ /* 0x000fe20000010843 */
[C---:B------:R-:W-:Y:S01]  /*8f40*/  FMUL.FTZ R70, R175.reuse, R98 ;  /* 0x00000062af467220 */ /* 0x040fe20000410000 */
[C---:B------:R-:W-:Y:S01]  /*8f50*/  FMUL.FTZ R67, R98.reuse, UR45 ;  /* 0x0000002d62437c20 */ /* 0x040fe20008410000 */
[C---:B------:R-:W-:Y:S01]  /*8f60*/  FFMA.FTZ R72, R98.reuse, UR56, -R71 ;  /* 0x0000003862487c23 */ /* 0x040fe20008010847 */
[----:B------:R-:W-:Y:S01]  /*8f70*/  FMUL.FTZ R78, R98, R100 ;  /* 0x00000064624e7220 */ /* 0x000fe20000410000 */
[----:B------:R-:W-:Y:S01]  /*8f80*/  FADD.FTZ R47, R82, R47 ;  /* 0x0000002f522f7221 */ /* 0x000fe20000010000 */
[----:B------:R-:W-:Y:S01]  /*8f90*/  FADD.FTZ R98, -R96, R153 ;  /* 0x0000009960627221 */ /* 0x000fe20000010100 */
[-C--:B------:R-:W-:Y:S01]  /*8fa0*/  FFMA.FTZ R175, R175, -R69.reuse, R204 ;  /* 0x80000045afaf7223 */ /* 0x080fe200000100cc */
[----:B------:R-:W-:Y:S01]  /*8fb0*/  FADD.FTZ R82, R95, R68 ;  /* 0x000000445f527221 */ /* 0x000fe20000010000 */
[C---:B------:R-:W-:Y:S01]  /*8fc0*/  FFMA.FTZ R68, R74.reuse, UR56, R67 ;  /* 0x000000384a447c23 */ /* 0x040fe20008010043 */
[----:B------:R-:W-:Y:S01]  /*8fd0*/  FMUL.FTZ R67, R155, -R98 ;  /* 0x800000629b437220 */ /* 0x000fe20000410000 */
[----:B------:R-:W-:Y:S01]  /*8fe0*/  FFMA.FTZ R69, R173, -R69, R198 ;  /* 0x80000045ad457223 */ /* 0x000fe200000100c6 */
[----:B------:R-:W-:Y:S01]  /*8ff0*/  FMUL.FTZ R72, R175, R72 ;  /* 0x00000048af487220 */ /* 0x000fe20000410000 */
[----:B------:R-:W-:Y:S01]  /*9000*/  FMUL.FTZ R155, R155, -R82 ;  /* 0x800000529b9b7220 */ /* 0x000fe20000410000 */
[----:B------:R-:W-:Y:S01]  /*9010*/  FFMA.FTZ R70, R173, R74, R70 ;  /* 0x0000004aad467223 */ /* 0x000fe20000010046 */
[----:B------:R-:W-:Y:S01]  /*9020*/  FMUL.FTZ R74, R74, R100 ;  /* 0x000000644a4a7220 */ /* 0x000fe20000410000 */
[----:B------:R-:W-:Y:S01]  /*9030*/  FFMA.FTZ R71, R69, R68, R72 ;  /* 0x0000004445477223 */ /* 0x000fe20000010048 */
[C---:B------:R-:W-:Y:S01]  /*9040*/  FFMA.FTZ R155, R156.reuse, R98, R155 ;  /* 0x000000629c9b7223 */ /* 0x040fe2000001009b */
[----:B------:R-:W-:Y:S01]  /*9050*/  FFMA.FTZ R68, R156, R82, -R67 ;  /* 0x000000529c447223 */ /* 0x000fe20000010843 */
[----:B------:R0:W-:Y:S01]  /*9060*/  STS [R66+0x2150], R75 ;  /* 0x0021504b42007388 */ /* 0x0001e20000000800 */
[----:B------:R-:W-:Y:S01]  /*9070*/  FMUL.FTZ R73, R81, R74 ;  /* 0x0000004a51497220 */ /* 0x000fe20000410000 */
[----:B------:R-:W-:Y:S01]  /*9080*/  FADD.FTZ R94, -R94, R155 ;  /* 0x0000009b5e5e7221 */ /* 0x000fe20000010100 */
[----:B------:R-:W-:Y:S01]  /*9090*/  FFMA.FTZ R23, R70, R100, R23 ;  /* 0x0000006446177223 */ /* 0x000fe20000010017 */
[----:B------:R1:W-:Y:S01]  /*90a0*/  STS [R66+0x2154], R79 ;  /* 0x0021544f42007388 */ /* 0x0003e20000000800 */
[C---:B------:R-:W-:Y:S01]  /*90b0*/  FMUL.FTZ R95, R175.reuse, R74 ;  /* 0x0000004aaf5f7220 */ /* 0x040fe20000410000 */
[----:B------:R-:W-:Y:S01]  /*90c0*/  FADD.FTZ R43, R80, R43 ;  /* 0x0000002b502b7221 */ /* 0x000fe20000010000 */
[----:B------:R-:W-:Y:S01]  /*90d0*/  FMUL.FTZ R67, R174, R98 ;  /* 0x00000062ae437220 */ /* 0x000fe20000410000 */
[----:B------:R-:W-:Y:S01]  /*90e0*/  FMUL.FTZ R96, R175, R78 ;  /* 0x0000004eaf607220 */ /* 0x000fe20000410000 */
[----:B------:R-:W-:-:S02]  /*90f0*/  HADD2.F32 R80, -RZ, R56.H0_H0 ;  /* 0x20000038ff507230 */ /* 0x000fc40000004100 */
[----:B0-----:R-:W-:Y:S01]  /*9100*/  FFMA.FTZ R75, R81, R70, R71 ;  /* 0x00000046514b7223 */ /* 0x001fe20000010047 */
[C---:B------:R-:W-:Y:S01]  /*9110*/  FFMA.FTZ R95, R69.reuse, R78, -R95 ;  /* 0x0000004e455f7223 */ /* 0x040fe2000001085f */
[----:B------:R0:W-:Y:S01]  /*9120*/  STS [R66+0x2148], R73 ;  /* 0x0021484942007388 */ /* 0x0001e20000000800 */
[----:B------:R-:W-:Y:S01]  /*9130*/  FFMA.FTZ R96, R69, R74, R96 ;  /* 0x0000004a45607223 */ /* 0x000fe20000010060 */
[----:B-1----:R-:W-:Y:S01]  /*9140*/  FMUL.FTZ R79, R81, R78 ;  /* 0x0000004e514f7220 */ /* 0x002fe20000410000 */
[----:B------:R-:W-:Y:S01]  /*9150*/  FADD.FTZ R81, R93, R68 ;  /* 0x000000445d517221 */ /* 0x000fe20000010000 */
[----:B------:R-:W-:Y:S01]  /*9160*/  FMUL.FTZ R68, R123, -R94 ;  /* 0x8000005e7b447220 */ /* 0x000fe20000410000 */
[----:B------:R-:W-:Y:S01]  /*9170*/  FMUL.FTZ R69, R80, R55 ;  /* 0x0000003750457220 */ /* 0x000fe20000410000 */
[----:B------:R-:W-:Y:S01]  /*9180*/  FADD.FTZ R44, R75, R44 ;  /* 0x0000002c4b2c7221 */ /* 0x000fe20000010000 */
[-C--:B------:R-:W-:Y:S01]  /*9190*/  FMUL.FTZ R70, R123, -R81.reuse ;  /* 0x800000517b467220 */ /* 0x080fe20000410000 */
[C---:B------:R-:W-:Y:S01]  /*91a0*/  FFMA.FTZ R68, R125.reuse, R81, -R68 ;  /* 0x000000517d447223 */ /* 0x040fe20000010844 */
[-C--:B------:R-:W-:Y:S01]  /*91b0*/  FFMA.FTZ R72, R174, -R69.reuse, R197 ;  /* 0x80000045ae487223 */ /* 0x080fe200000100c5 */
[----:B0-----:R-:W-:Y:S01]  /*91c0*/  FFMA.FTZ R73, R172, R82, R67 ;  /* 0x00000052ac497223 */ /* 0x001fe20000010043 */
[----:B------:R-:W-:Y:S01]  /*91d0*/  FFMA.FTZ R125, R125, R94, R70 ;  /* 0x0000005e7d7d7223 */ /* 0x000fe20000010046 */
[----:B------:R-:W-:Y:S01]  /*91e0*/  FMUL.FTZ R67, R98, UR45 ;  /* 0x0000002d62437c20 */ /* 0x000fe20008410000 */
[----:B------:R-:W-:Y:S01]  /*91f0*/  FADD.FTZ R91, R91, R68 ;  /* 0x000000445b5b7221 */ /* 0x000fe20000010000 */
[----:B------:R-:W-:Y:S01]  /*9200*/  FFMA.FTZ R71, R172, -R69, R201 ;  /* 0x80000045ac477223 */ /* 0x000fe200000100c9 */
[----:B------:R-:W-:Y:S01]  /*9210*/  FADD.FTZ R78, -R92, R125 ;  /* 0x0000007d5c4e7221 */ /* 0x000fe20000010100 */
[----:B------:R-:W-:Y:S01]  /*9220*/  FFMA.FTZ R70, R82, UR56, R67 ;  /* 0x0000003852467c23 */ /* 0x000fe20008010043 */
[-C--:B------:R-:W-:Y:S01]  /*9230*/  FMUL.FTZ R67, R126, -R91.reuse ;  /* 0x8000005b7e437220 */ /* 0x080fe20000410000 */
[----:B------:R-:W-:Y:S01]  /*9240*/  FMUL.FTZ R69, R82, UR45 ;  /* 0x0000002d52457c20 */ /* 0x000fe20008410000 */
[-C--:B------:R-:W-:Y:S01]  /*9250*/  FMUL.FTZ R68, R126, -R78.reuse ;  /* 0x8000004e7e447220 */ /* 0x080fe20000410000 */
[----:B------:R0:W-:Y:S01]  /*9260*/  STS [R66+0x214c], R79 ;  /* 0x00214c4f42007388 */ /* 0x0001e20000000800 */
[C---:B------:R-:W-:Y:S01]  /*9270*/  FFMA.FTZ R67, R127.reuse, R78, R67 ;  /* 0x0000004e7f437223 */ /* 0x040fe20000010043 */
[----:B------:R-:W-:Y:S01]  /*9280*/  FFMA.FTZ R69, R98, UR56, -R69 ;  /* 0x0000003862457c23 */ /* 0x000fe20008010845 */
[----:B------:R-:W-:Y:S01]  /*9290*/  FFMA.FTZ R68, R127, R91, -R68 ;  /* 0x0000005b7f447223 */ /* 0x000fe20000010844 */
[----:B------:R-:W-:Y:S01]  /*92a0*/  FMUL.FTZ R75, R82, R55 ;  /* 0x00000037524b7220 */ /* 0x000fe20000410000 */
[----:B------:R-:W-:Y:S01]  /*92b0*/  FADD.FTZ R90, -R90, R67 ;  /* 0x000000435a5a7221 */ /* 0x000fe20000010100 */
[----:B------:R-:W-:Y:S01]  /*92c0*/  FMUL.FTZ R74, R72, R69 ;  /* 0x00000045484a7220 */ /* 0x000fe20000410000 */
[----:B------:R-:W-:Y:S01]  /*92d0*/  FADD.FTZ R89, R89, R68 ;  /* 0x0000004459597221 */ /* 0x000fe20000010000 */
[----:B------:R-:W-:-:S02]  /*92e0*/  HADD2.F32 R67, -RZ, R63.H1_H1 ;  /* 0x3000003fff437230 */ /* 0x000fc40000004100 */
[C---:B------:R-:W-:Y:S01]  /*92f0*/  FMUL.FTZ R68, R128.reuse, -R90 ;  /* 0x8000005a80447220 */ /* 0x040fe20000410000 */
[----:B------:R-:W-:Y:S01]  /*9300*/  FFMA.FTZ R70, R71, R70, R74 ;  /* 0x0000004647467223 */ /* 0x000fe2000001004a */
[----:B------:R-:W-:Y:S01]  /*9310*/  FMUL.FTZ R69, R128, -R89 ;  /* 0x8000005980457220 */ /* 0x000fe20000410000 */
[----:B0-----:R-:W-:Y:S01]  /*9320*/  FMUL.FTZ R79, R98, R55 ;  /* 0x00000037624f7220 */ /* 0x001fe20000410000 */
[C---:B------:R-:W-:Y:S01]  /*9330*/  FFMA.FTZ R68, R129.reuse, R89, -R68 ;  /* 0x0000005981447223 */ /* 0x040fe20000010844 */
[----:B------:R-:W-:Y:S01]  /*9340*/  FFMA.FTZ R74, R80, R73, R70 ;  /* 0x00000049504a7223 */ /* 0x000fe20000010046 */
[----:B------:R-:W-:Y:S01]  /*9350*/  FFMA.FTZ R69, R129, R90, R69 ;  /* 0x0000005a81457223 */ /* 0x000fe20000010045 */
[C---:B------:R-:W-:Y:S01]  /*9360*/  FMUL.FTZ R92, R72.reuse, R79 ;  /* 0x0000004f485c7220 */ /* 0x040fe20000410000 */
[----:B------:R-:W-:Y:S01]  /*9370*/  FADD.FTZ R87, R87, R68 ;  /* 0x0000004457577221 */ /* 0x000fe20000010000 */
[-C--:B------:R-:W-:Y:S01]  /*9380*/  FMUL.FTZ R72, R72, R75.reuse ;  /* 0x0000004b48487220 */ /* 0x080fe20000410000 */
[----:B------:R-:W-:Y:S01]  /*9390*/  FADD.FTZ R88, -R88, R69 ;  /* 0x0000004558587221 */ /* 0x000fe20000010100 */
[C---:B------:R-:W-:Y:S01]  /*93a0*/  FFMA.FTZ R92, R71.reuse, R75, R92 ;  /* 0x0000004b475c7223 */ /* 0x040fe2000001005c */
[C---:B------:R-:W-:Y:S01]  /*93b0*/  FMUL.FTZ R69, R130.reuse, -R87 ;  /* 0x8000005782457220 */ /* 0x040fe20000410000 */
[----:B------:R-:W-:Y:S01]  /*93c0*/  FFMA.FTZ R93, R71, R79, -R72 ;  /* 0x0000004f475d7223 */ /* 0x000fe20000010848 */
[-C--:B------:R-:W-:Y:S01]  /*93d0*/  FMUL.FTZ R70, R130, -R88.reuse ;  /* 0x8000005882467220 */ /* 0x080fe20000410000 */
[----:B------:R-:W-:Y:S01]  /*93e0*/  FFMA.FTZ R24, R73, R55, R24 ;  /* 0x0000003749187223 */ /* 0x000fe20000010018 */
[----:B------:R-:W-:Y:S01]  /*93f0*/  FFMA.FTZ R69, R131, R88, R69 ;  /* 0x0000005883457223 */ /* 0x000fe20000010045 */
[----:B------:R-:W-:Y:S01]  /*9400*/  FMUL.FTZ R71, R67, R102 ;  /* 0x0000006643477220 */ /* 0x000fe20000410000 */
[----:B------:R-:W-:Y:S01]  /*9410*/  FFMA.FTZ R70, R131, R87, -R70 ;  /* 0x0000005783467223 */ /* 0x000fe20000010846 */
[----:B------:R-:W-:Y:S01]  /*9420*/  FADD.FTZ R41, R74, R41 ;  /* 0x000000294a297221 */ /* 0x000fe20000010000 */
[----:B------:R-:W-:Y:S01]  /*9430*/  FADD.FTZ R86, -R86, R69 ;  /* 0x0000004556567221 */ /* 0x000fe20000010100 */
[----:B------:R-:W-:Y:S01]  /*9440*/  FMUL.FTZ R73, R81, UR45 ;  /* 0x0000002d51497c20 */ /* 0x000fe20008410000 */
[----:B------:R-:W-:Y:S01]  /*9450*/  FADD.FTZ R217, R217, R70 ;  /* 0x00000046d9d97221 */ /* 0x000fe20000010000 */
[C---:B------:R-:W-:Y:S01]  /*9460*/  FMUL.FTZ R70, R94.reuse, UR45 ;  /* 0x0000002d5e467c20 */ /* 0x040fe20008410000 */
[----:B------:R-:W-:Y:S01]  /*9470*/  FFMA.FTZ R72, R171, -R71, R196 ;  /* 0x80000047ab487223 */ /* 0x000fe200000100c4 */
[----:B------:R-:W-:Y:S01]  /*9480*/  FFMA.FTZ R73, R94, UR56, -R73 ;  /* 0x000000385e497c23 */ /* 0x000fe20008010849 */
[C---:B------:R-:W-:Y:S01]  /*9490*/  FMUL.FTZ R69, R134.reuse, -R217 ;  /* 0x800000d986457220 */ /* 0x040fe20000410000 */
[C---:B------:R-:W-:Y:S01]  /*94a0*/  FFMA.FTZ R74, R81.reuse, UR56, R70 ;  /* 0x00000038514a7c23 */ /* 0x040fe20008010046 */
[----:B------:R-:W-:Y:S01]  /*94b0*/  FMUL.FTZ R70, R134, -R86 ;  /* 0x8000005686467220 */ /* 0x000fe20000410000 */
[-C--:B------:R-:W-:Y:S01]  /*94c0*/  FMUL.FTZ R98, R94, R102.reuse ;  /* 0x000000665e627220 */ /* 0x080fe20000410000 */
[----:B------:R-:W-:Y:S01]  /*94d0*/  FMUL.FTZ R82, R81, R102 ;  /* 0x0000006651527220 */ /* 0x000fe20000410000 */
[C---:B------:R-:W-:Y:S01]  /*94e0*/  FMUL.FTZ R75, R80.reuse, R75 ;  /* 0x0000004b504b7220 */ /* 0x040fe20000410000 */
[----:B------:R-:W-:Y:S01]  /*94f0*/  FFMA.FTZ R70, R135, R217, -R70 ;  /* 0x000000d987467223 */ /* 0x000fe20000010846 */
[----:B------:R-:W-:Y:S01]  /*9500*/  FMUL.FTZ R79, R80, R79 ;  /* 0x0000004f504f7220 */ /* 0x000fe20000410000 */
[----:B------:R-:W-:Y:S01]  /*9510*/  FMUL.FTZ R68, R171, R94 ;  /* 0x0000005eab447220 */ /* 0x000fe20000410000 */
[----:B------:R-:W-:Y:S01]  /*9520*/  FFMA.FTZ R69, R135, R86, R69 ;  /* 0x0000005687457223 */ /* 0x000fe20000010045 */
[C---:B------:R-:W-:Y:S01]  /*9530*/  FMUL.FTZ R94, R72.reuse, R98 ;  /* 0x00000062485e7220 */ /* 0x040fe20000410000 */
[C---:B------:R-:W-:Y:S01]  /*9540*/  FMUL.FTZ R80, R72.reuse, R73 ;  /* 0x0000004948507220 */ /* 0x040fe20000410000 */
[----:B------:R-:W-:Y:S01]  /*9550*/  FFMA.FTZ R71, R169, -R71, R190 ;  /* 0x80000047a9477223 */ /* 0x000fe200000100be */
[----:B------:R-:W-:Y:S01]  /*9560*/  FMUL.FTZ R72, R72, R82 ;  /* 0x0000005248487220 */ /* 0x000fe20000410000 */
[----:B------:R-:W-:Y:S01]  /*9570*/  FADD.FTZ R219, R219, R70 ;  /* 0x00000046dbdb7221 */ /* 0x000fe20000010000 */
[----:B------:R-:W-:Y:S01]  /*9580*/  FADD.FTZ R218, -R218, R69 ;  /* 0x00000045dada7221 */ /* 0x000fe20000010100 */
[----:B------:R0:W-:Y:S01]  /*9590*/  STS [R66+0x2140], R75 ;  /* 0x0021404b42007388 */ /* 0x0001e20000000800 */
[----:B------:R-:W-:Y:S01]  /*95a0*/  FFMA.FTZ R135, R71, R98, -R72 ;  /* 0x0000006247877223 */ /* 0x000fe20000010848 */
[C---:B------:R-:W-:Y:S01]  /*95b0*/  FMUL.FTZ R72, R136.reuse, -R219 ;  /* 0x800000db88487220 */ /* 0x040fe20000410000 */
[----:B------:R-:W-:Y:S01]  /*95c0*/  FMUL.FTZ R136, R136, -R218 ;  /* 0x800000da88887220 */ /* 0x000fe20000410000 */
[----:B------:R-:W-:-:S02]  /*95d0*/  HADD2.F32 R70, -RZ, R63.H0_H0 ;  /* 0x2000003fff467230 */ /* 0x000fc40000004100 */
[----:B------:R-:W-:Y:S01]  /*95e0*/  FFMA.FTZ R94, R71, R82, R94 ;  /* 0x00000052475e7223 */ /* 0x000fe2000001005e */
[C---:B------:R-:W-:Y:S01]  /*95f0*/  FFMA.FTZ R69, R137.reuse, R218, R72 ;  /* 0x000000da89457223 */ /* 0x040fe20000010048 */
[----:B------:R-:W-:Y:S01]  /*9600*/  FFMA.FTZ R136, R137, R219, -R136 ;  /* 0x000000db89887223 */ /* 0x000fe20000010888 */
[----:B------:R-:W-:Y:S01]  /*9610*/  FFMA.FTZ R72, R71, R74, R80 ;  /* 0x0000004a47487223 */ /* 0x000fe20000010050 */
[----:B------:R-:W-:Y:S02]  /*9620*/  HADD2.F32 R74, -RZ, R60.H0_H0 ;  /* 0x2000003cff4a7230 */ /* 0x000fe40000004100 */
[----:B0-----:R-:W-:Y:S01]  /*9630*/  FMUL.FTZ R75, R67, R98 ;  /* 0x00000062434b7220 */ /* 0x001fe20000410000 */
[----:B------:R-:W-:Y:S01]  /*9640*/  FADD.FTZ R220, -R220, R69 ;  /* 0x00000045dcdc7221 */ /* 0x000fe20000010100 */
[----:B------:R-:W-:Y:S01]  /*9650*/  FADD.FTZ R221, R221, R136 ;  /* 0x00000088dddd7221 */ /* 0x000fe20000010000 */
[----:B------:R-:W-:Y:S01]  /*9660*/  FMUL.FTZ R73, R67, R82 ;  /* 0x0000005243497220 */ /* 0x000fe20000410000 */
[----:B------:R-:W-:Y:S01]  /*9670*/  FMUL.FTZ R130, R74, R107 ;  /* 0x0000006b4a827220 */ /* 0x000fe20000410000 */
[----:B------:R0:W-:Y:S01]  /*9680*/  STS [R66+0x213c], R75 ;  /* 0x00213c4b42007388 */ /* 0x0001e20000000800 */
[----:B------:R-:W-:Y:S01]  /*9690*/  FMUL.FTZ R80, R138, -R220 ;  /* 0x800000dc8a507220 */ /* 0x000fe20000410000 */
[----:B------:R-:W-:-:S02]  /*96a0*/  HADD2.F32 R134, -RZ, R61.H0_H0 ;  /* 0x2000003dff867230 */ /* 0x000fc40000004100 */
[-C--:B------:R-:W-:Y:S01]  /*96b0*/  FFMA.FTZ R131, R140, -R130.reuse, R185 ;  /* 0x800000828c837223 */ /* 0x080fe200000100b9 */
[----:B------:R-:W-:Y:S01]  /*96c0*/  FFMA.FTZ R130, R158, -R130, R133 ;  /* 0x800000829e827223 */ /* 0x000fe20000010085 */
[----:B------:R-:W-:Y:S01]  /*96d0*/  FFMA.FTZ R80, R139, R221, -R80 ;  /* 0x000000dd8b507223 */ /* 0x000fe20000010850 */
[-C--:B------:R-:W-:Y:S01]  /*96e0*/  FMUL.FTZ R136, R220, R114.reuse ;  /* 0x00000072dc887220 */ /* 0x080fe20000410000 */
[----:B------:R-:W-:Y:S01]  /*96f0*/  FMUL.FTZ R71, R70, R101 ;  /* 0x0000006546477220 */ /* 0x000fe20000410000 */
[----:B------:R-:W-:Y:S01]  /*9700*/  FMUL.FTZ R99, R134, R105 ;  /* 0x0000006986637220 */ /* 0x000fe20000410000 */
[----:B------:R-:W-:Y:S01]  /*9710*/  FADD.FTZ R223, R223, R80 ;  /* 0x00000050dfdf7221 */ /* 0x000fe20000010000 */
[----:B0-----:R-:W-:Y:S01]  /*9720*/  FMUL.FTZ R75, R138, -R221 ;  /* 0x800000dd8a4b7220 */ /* 0x001fe20000410000 */
[----:B------:R-:W-:Y:S01]  /*9730*/  FMUL.FTZ R138, R221, R114 ;  /* 0x00000072dd8a7220 */ /* 0x000fe20000410000 */
[----:B------:R0:W-:Y:S01]  /*9740*/  STS [R66+0x2144], R79 ;  /* 0x0021444f42007388 */ /* 0x0001e20000000800 */
[----:B------:R-:W-:Y:S01]  /*9750*/  FFMA.FTZ R69, R170, -R71, R193 ;  /* 0x80000047aa457223 */ /* 0x000fe200000100c1 */
[----:B------:R-:W-:Y:S01]  /*9760*/  FFMA.FTZ R139, R139, R220, R75 ;  /* 0x000000dc8b8b7223 */ /* 0x000fe2000001004b */
[----:B------:R-:W-:-:S02]  /*9770*/  HADD2.F32 R75, -RZ, R60.H1_H1 ;  /* 0x3000003cff4b7230 */ /* 0x000fc40000004100 */
[----:B------:R-:W-:Y:S01]  /*9780*/  FFMA.FTZ R68, R169, R81, R68 ;  /* 0x00000051a9447223 */ /* 0x000fe20000010044 */
[----:B------:R-:W-:Y:S01]  /*9790*/  FMUL.FTZ R170, R170, R78 ;  /* 0x0000004eaaaa7220 */ /* 0x000fe20000410000 */
[----:B------:R-:W-:Y:S01]  /*97a0*/  FADD.FTZ R222, -R222, R139 ;  /* 0x0000008bdede7221 */ /* 0x000fe20000010100 */
[-C--:B------:R-:W-:Y:S01]  /*97b0*/  FMUL.FTZ R139, R223, R107.reuse ;  /* 0x0000006bdf8b7220 */ /* 0x080fe20000410000 */
[----:B------:R-:W-:Y:S01]  /*97c0*/  FMUL.FTZ R127, R75, R114 ;  /* 0x000000724b7f7220 */ /* 0x000fe20000410000 */
[----:B------:R-:W-:Y:S01]  /*97d0*/  FMUL.FTZ R128, R78, UR45 ;  /* 0x0000002d4e807c20 */ /* 0x000fe20008410000 */
[----:B------:R-:W-:Y:S01]  /*97e0*/  FMUL.FTZ R137, R222, R107 ;  /* 0x0000006bde897220 */ /* 0x000fe20000410000 */
[C---:B------:R-:W-:Y:S01]  /*97f0*/  FMUL.FTZ R82, R130.reuse, R139 ;  /* 0x0000008b82527220 */ /* 0x040fe20000410000 */
[-C--:B------:R-:W-:Y:S01]  /*9800*/  FFMA.FTZ R129, R157, -R127.reuse, R132 ;  /* 0x8000007f9d817223 */ /* 0x080fe20000010084 */
[----:B------:R-:W-:Y:S01]  /*9810*/  FFMA.FTZ R127, R159, -R127, R182 ;  /* 0x8000007f9f7f7223 */ /* 0x000fe200000100b6 */
[-C--:B------:R-:W-:Y:S01]  /*9820*/  FMUL.FTZ R80, R130, R137.reuse ;  /* 0x0000008982507220 */ /* 0x080fe20000410000 */
[----:B------:R-:W-:Y:S01]  /*9830*/  FFMA.FTZ R82, R131, R137, -R82 ;  /* 0x0000008983527223 */ /* 0x000fe20000010852 */
[----:B------:R-:W-:Y:S01]  /*9840*/  FMUL.FTZ R150, R91, R101 ;  /* 0x000000655b967220 */ /* 0x000fe20000410000 */
[----:B------:R-:W-:Y:S01]  /*9850*/  FMUL.FTZ R98, R127, R136 ;  /* 0x000000887f627220 */ /* 0x000fe20000410000 */
[----:B------:R-:W-:Y:S01]  /*9860*/  FFMA.FTZ R80, R131, R139, R80 ;  /* 0x0000008b83507223 */ /* 0x000fe20000010050 */
[-C--:B------:R-:W-:Y:S01]  /*9870*/  FMUL.FTZ R126, R127, R138.reuse ;  /* 0x0000008a7f7e7220 */ /* 0x080fe20000410000 */
[----:B------:R-:W-:Y:S01]  /*9880*/  FADD.FTZ R82, RZ, R82 ;  /* 0x00000052ff527221 */ /* 0x000fe20000010000 */
[C---:B0-----:R-:W-:Y:S01]  /*9890*/  FFMA.FTZ R79, R129.reuse, R138, R98 ;  /* 0x0000008a814f7223 */ /* 0x041fe20000010062 */
[----:B------:R-:W-:Y:S01]  /*98a0*/  FADD.FTZ R80, RZ, R80 ;  /* 0x00000050ff507221 */ /* 0x000fe20000010000 */
[----:B------:R-:W-:Y:S01]  /*98b0*/  FFMA.FTZ R81, R129, R136, -R126 ;  /* 0x0000008881517223 */ /* 0x000fe2000001087e */
[----:B------:R-:W-:Y:S01]  /*98c0*/  FFMA.FTZ R123, R162, -R99, R183 ;  /* 0x80000063a27b7223 */ /* 0x000fe200000100b7 */
[----:B------:R-:W-:Y:S01]  /*98d0*/  FMUL.FTZ R146, R218, R105 ;  /* 0x00000069da927220 */ /* 0x000fe20000410000 */
[----:B------:R0:W-:Y:S01]  /*98e0*/  STS [R66+0x2138], R73 ;  /* 0x0021384942007388 */ /* 0x0001e20000000800 */
[----:B------:R-:W-:Y:S01]  /*98f0*/  FADD.FTZ R79, R80, R79 ;  /* 0x0000004f504f7221 */ /* 0x000fe20000010000 */
[----:B------:R-:W-:Y:S01]  /*9900*/  FFMA.FTZ R128, R91, UR56, R128 ;  /* 0x000000385b807c23 */ /* 0x000fe20008010080 */
[----:B------:R-:W-:Y:S01]  /*9910*/  FADD.FTZ R81, R82, R81 ;  /* 0x0000005152517221 */ /* 0x000fe20000010000 */
[----:B------:R1:W-:Y:S01]  /*9920*/  STS [R66+0x2164], R83 ;  /* 0x0021645342007388 */ /* 0x0003e20000000800 */
[----:B------:R-:W-:-:S02]  /*9930*/  HADD2.F32 R125, -RZ, R61.H1_H1 ;  /* 0x3000003dff7d7230 */ /* 0x000fc40000004100 */
[----:B------:R-:W-:Y:S01]  /*9940*/  FMUL.FTZ R148, R219, R105 ;  /* 0x00000069db947220 */ /* 0x000fe20000410000 */
[----:B------:R-:W-:Y:S01]  /*9950*/  FFMA.FTZ R99, R160, -R99, R189 ;  /* 0x80000063a0637223 */ /* 0x000fe200000100bd */
[----:B------:R-:W-:Y:S01]  /*9960*/  FMUL.FTZ R80, R123, R146 ;  /* 0x000000927b507220 */ /* 0x000fe20000410000 */
[----:B------:R-:W-:Y:S01]  /*9970*/  FMUL.FTZ R82, R78, R101 ;  /* 0x000000654e527220 */ /* 0x000fe20000410000 */
[C---:B0-----:R-:W-:Y:S01]  /*9980*/  FFMA.FTZ R73, R168.reuse, R91, R170 ;  /* 0x0000005ba8497223 */ /* 0x041fe200000100aa */
[----:B------:R-:W-:Y:S01]  /*9990*/  FMUL.FTZ R91, R91, UR45 ;  /* 0x0000002d5b5b7c20 */ /* 0x000fe20008410000 */
[----:B------:R-:W-:Y:S01]  /*99a0*/  FFMA.FTZ R80, R99, R148, R80 ;  /* 0x0000009463507223 */ /* 0x000fe20000010050 */
[----:B------:R-:W-:Y:S01]  /*99b0*/  FFMA.FTZ R71, R168, -R71, R199 ;  /* 0x80000047a8477223 */ /* 0x000fe200000100c7 */
[----:B-1----:R-:W-:Y:S01]  /*99c0*/  FMUL.FTZ R83, R70, R150 ;  /* 0x0000009646537220 */ /* 0x002fe20000410000 */
[----:B------:R-:W-:Y:S01]  /*99d0*/  FFMA.FTZ R126, R78, UR56, -R91 ;  /* 0x000000384e7e7c23 */ /* 0x000fe2000801085b */
[----:B------:R-:W-:Y:S01]  /*99e0*/  FMUL.FTZ R91, R125, R106 ;  /* 0x0000006a7d5b7220 */ /* 0x000fe20000410000 */
[----:B------:R-:W-:Y:S01]  /*99f0*/  FMUL.FTZ R152, R69, R82 ;  /* 0x0000005245987220 */ /* 0x000fe20000410000 */
[----:B------:R-:W-:Y:S01]  /*9a00*/  FADD.FTZ R79, R79, R80 ;  /* 0x000000504f4f7221 */ /* 0x000fe20000010000 */
[----:B------:R0:W-:Y:S01]  /*9a10*/  STS [R66+0x2130], R83 ;  /* 0x0021305342007388 */ /* 0x0001e20000000800 */
[-C--:B------:R-:W-:Y:S01]  /*9a20*/  FFMA.FTZ R98, R161, -R91.reuse, R184 ;  /* 0x8000005ba1627223 */ /* 0x080fe200000100b8 */
[-C--:B------:R-:W-:Y:S01]  /*9a30*/  FFMA.FTZ R174, R71, R150.reuse, R152 ;  /* 0x0000009647ae7223 */ /* 0x080fe20000010098 */
[----:B------:R-:W-:Y:S01]  /*9a40*/  FMUL.FTZ R80, R69, R150 ;  /* 0x0000009645507220 */ /* 0x000fe20000410000 */
[----:B------:R-:W-:Y:S01]  /*9a50*/  FFMA.FTZ R91, R163, -R91, R186 ;  /* 0x8000005ba35b7223 */ /* 0x000fe200000100ba */
[-C--:B------:R-:W-:Y:S01]  /*9a60*/  FMUL.FTZ R150, R217, R106.reuse ;  /* 0x0000006ad9967220 */ /* 0x080fe20000410000 */
[----:B------:R-:W-:Y:S01]  /*9a70*/  FMUL.FTZ R152, R86, R106 ;  /* 0x0000006a56987220 */ /* 0x000fe20000410000 */
[-C--:B------:R-:W-:Y:S01]  /*9a80*/  FFMA.FTZ R176, R71, R82.reuse, -R80 ;  /* 0x0000005247b07223 */ /* 0x080fe20000010850 */
[----:B------:R-:W-:Y:S01]  /*9a90*/  FMUL.FTZ R155, R70, R82 ;  /* 0x00000052469b7220 */ /* 0x000fe20000410000 */
[----:B------:R-:W-:Y:S01]  /*9aa0*/  FMUL.FTZ R147, R91, R150 ;  /* 0x000000965b937220 */ /* 0x000fe20000410000 */
[----:B0-----:R-:W-:Y:S01]  /*9ab0*/  FMUL.FTZ R83, R123, R148 ;  /* 0x000000947b537220 */ /* 0x001fe20000410000 */
[----:B------:R-:W-:-:S02]  /*9ac0*/  HADD2.F32 R82, -RZ, R62.H0_H0 ;  /* 0x2000003eff527230 */ /* 0x000fc40000004100 */
[-C--:B------:R-:W-:Y:S01]  /*9ad0*/  FMUL.FTZ R153, R88, R103.reuse ;  /* 0x0000006758997220 */ /* 0x080fe20000410000 */
[----:B------:R-:W-:Y:S01]  /*9ae0*/  FFMA.FTZ R147, R98, R152, -R147 ;  /* 0x0000009862937223 */ /* 0x000fe20000010893 */
[----:B------:R-:W-:Y:S01]  /*9af0*/  FFMA.FTZ R78, R99, R146, -R83 ;  /* 0x00000092634e7223 */ /* 0x000fe20000010853 */
[----:B------:R-:W-:Y:S02]  /*9b00*/  HADD2.F32 R83, -RZ, R62.H1_H1 ;  /* 0x3000003eff537230 */ /* 0x000fe40000004100 */
[----:B------:R-:W-:Y:S01]  /*9b10*/  FMUL.FTZ R151, R82, R103 ;  /* 0x0000006752977220 */ /* 0x000fe20000410000 */
[----:B------:R-:W-:Y:S01]  /*9b20*/  FMUL.FTZ R170, R90, R104 ;  /* 0x000000685aaa7220 */ /* 0x000fe20000410000 */
[----:B------:R-:W-:Y:S01]  /*9b30*/  FADD.FTZ R78, R81, R78 ;  /* 0x0000004e514e7221 */ /* 0x000fe20000010000 */
[----:B------:R-:W-:Y:S01]  /*9b40*/  FMUL.FTZ R81, R91, R152 ;  /* 0x000000985b517220 */ /* 0x000fe20000410000 */
[----:B------:R-:W-:Y:S01]  /*9b50*/  FMUL.FTZ R168, R89, R104 ;  /* 0x0000006859a87220 */ /* 0x000fe20000410000 */
[----:B------:R0:W-:Y:S01]  /*9b60*/  STS [R66+0x2134], R155 ;  /* 0x0021349b42007388 */ /* 0x0001e20000000800 */
[----:B------:R-:W-:Y:S01]  /*9b70*/  FADD.FTZ R147, R78, R147 ;  /* 0x000000934e937221 */ /* 0x000fe20000010000 */
[----:B------:R-:W-:Y:S01]  /*9b80*/  FFMA.FTZ R80, R98, R150, R81 ;  /* 0x0000009662507223 */ /* 0x000fe20000010051 */
[C---:B------:R-:W-:Y:S01]  /*9b90*/  FMUL.FTZ R78, R83.reuse, R104 ;  /* 0x00000068534e7220 */ /* 0x040fe20000410000 */
[-C--:B------:R-:W-:Y:S01]  /*9ba0*/  FFMA.FTZ R81, R164, -R151.reuse, R191 ;  /* 0x80000097a4517223 */ /* 0x080fe200000100bf */
[----:B------:R-:W-:Y:S01]  /*9bb0*/  FMUL.FTZ R169, R83, R170 ;  /* 0x000000aa53a97220 */ /* 0x000fe20000410000 */
[----:B------:R-:W-:Y:S01]  /*9bc0*/  FADD.FTZ R149, R79, R80 ;  /* 0x000000504f957221 */ /* 0x000fe20000010000 */
[----:B------:R-:W-:Y:S01]  /*9bd0*/  FFMA.FTZ R80, R166, -R151, R187 ;  /* 0x80000097a6507223 */ /* 0x000fe200000100bb */
[-C--:B------:R-:W-:Y:S01]  /*9be0*/  FFMA.FTZ R79, R165, -R78.reuse, R188 ;  /* 0x8000004ea54f7223 */ /* 0x080fe200000100bc */
[----:B------:R-:W-:Y:S01]  /*9bf0*/  FMUL.FTZ R151, R87, R103 ;  /* 0x0000006757977220 */ /* 0x000fe20000410000 */
[----:B------:R-:W-:Y:S01]  /*9c00*/  FFMA.FTZ R78, R167, -R78, R192 ;  /* 0x8000004ea74e7223 */ /* 0x000fe200000100c0 */
[----:B------:R-:W-:Y:S01]  /*9c10*/  FMUL.FTZ R154, R80, R153 ;  /* 0x00000099509a7220 */ /* 0x000fe20000410000 */
[----:B------:R-:W-:Y:S01]  /*9c20*/  FMUL.FTZ R139, R74, R139 ;  /* 0x0000008b4a8b7220 */ /* 0x000fe20000410000 */
[-C--:B------:R-:W-:Y:S01]  /*9c30*/  FMUL.FTZ R156, R80, R151.reuse ;  /* 0x00000097509c7220 */ /* 0x080fe20000410000 */
[C---:B------:R-:W-:Y:S01]  /*9c40*/  FMUL.FTZ R172, R78.reuse, R170 ;  /* 0x000000aa4eac7220 */ /* 0x040fe20000410000 */
[C---:B------:R-:W-:Y:S01]  /*9c50*/  FFMA.FTZ R154, R81.reuse, R151, R154 ;  /* 0x00000097519a7223 */ /* 0x040fe2000001009a */
[-C--:B0-----:R-:W-:Y:S01]  /*9c60*/  FMUL.FTZ R155, R78, R168.reuse ;  /* 0x000000a84e9b7220 */ /* 0x081fe20000410000 */
[----:B------:R-:W-:Y:S01]  /*9c70*/  FFMA.FTZ R156, R81, R153, -R156 ;  /* 0x00000099519c7223 */ /* 0x000fe2000001089c */
[----:B------:R-:W-:Y:S01]  /*9c80*/  FFMA.FTZ R172, R79, R168, R172 ;  /* 0x000000a84fac7223 */ /* 0x000fe200000100ac */
[----:B------:R-:W-:Y:S01]  /*9c90*/  FADD.FTZ R149, R149, R154 ;  /* 0x0000009a95957221 */ /* 0x000fe20000010000 */
[----:B------:R-:W-:Y:S01]  /*9ca0*/  FFMA.FTZ R154, R79, R170, -R155 ;  /* 0x000000aa4f9a7223 */ /* 0x000fe2000001089b */
        /* <DEDUP_REMOVED lines=19> */
[----:B------:R-:W-:Y:S01]  /*9de0*/  STS [R66+0x212c], R169 ;  /* 0x00212ca942007388 */ /* 0x000fe20000000800 */
[----:B------:R-:W-:Y:S01]  /*9df0*/  FADD.FTZ R176, R176, R95 ;  /* 0x0000005fb0b07221 */ /* 0x000fe20000010000 */
[----:B------:R-:W-:Y:S01]  /*9e00*/  FMUL.FTZ R95, R134, R148 ;  /* 0x00000094865f7220 */ /* 0x000fe20000410000 */
[----:B------:R-:W-:Y:S01]  /*9e10*/  FADD.FTZ R97, R96, R97 ;  /* 0x0000006160617221 */ /* 0x000fe20000010000 */
[----:B------:R1:W-:Y:S01]  /*9e20*/  STS [R66+0x2120], R151 ;  /* 0x0021209742007388 */ /* 0x0003e20000000800 */
[----:B------:R-:W-:Y:S01]  /*9e30*/  FADD.FTZ R176, R176, R145 ;  /* 0x00000091b0b07221 */ /* 0x000fe20000010000 */
[----:B------:R-:W-:Y:S01]  /*9e40*/  IADD3 R145, R122, 0x240, RZ ;  /* 0x000002407a917810 */ /* 0x000fe20007ffe0ff */
[----:B------:R-:W-:Y:S01]  /*9e50*/  FADD.FTZ R144, R97, R144 ;  /* 0x0000009061907221 */ /* 0x000fe20000010000 */
[----:B------:R-:W-:Y:S01]  /*9e60*/  FMUL.FTZ R97, R75, R136 ;  /* 0x000000884b617220 */ /* 0x000fe20000410000 */
[----:B------:R-:W-:Y:S01]  /*9e70*/  FADD.FTZ R143, R176, R143 ;  /* 0x0000008fb08f7221 */ /* 0x000fe20000010000 */
[----:B------:R2:W-:Y:S01]  /*9e80*/  STS [R66+0x2124], R153 ;  /* 0x0021249942007388 */ /* 0x0005e20000000800 */
[----:B------:R-:W-:Y:S01]  /*9e90*/  FADD.FTZ R144, R144, R141 ;  /* 0x0000008d90907221 */ /* 0x000fe20000010000 */
[----:B0-----:R-:W-:Y:S01]  /*9ea0*/  IADD3 R155, R122, 0x380, RZ ;  /* 0x000003807a9b7810 */ /* 0x001fe20007ffe0ff */
[----:B------:R-:W-:Y:S01]  /*9eb0*/  FADD.FTZ R143, R143, R142 ;  /* 0x0000008e8f8f7221 */ /* 0x000fe20000010000 */
[----:B------:R0:W-:Y:S01]  /*9ec0*/  STS [R66+0x2118], R147 ;  /* 0x0021189342007388 */ /* 0x0001e20000000800 */
[----:B------:R-:W-:Y:S01]  /*9ed0*/  FADD.FTZ R144, R144, R85 ;  /* 0x0000005590907221 */ /* 0x000fe20000010000 */
[----:B-1----:R-:W-:Y:S01]  /*9ee0*/  IADD3 R151, R122, 0x300, RZ ;  /* 0x000003007a977810 */ /* 0x002fe20007ffe0ff */
[----:B------:R-:W-:Y:S01]  /*9ef0*/  FADD.FTZ R143, R143, R84 ;  /* 0x000000548f8f7221 */ /* 0x000fe20000010000 */
[----:B------:R1:W-:Y:S01]  /*9f00*/  STS [R66+0x211c], R149 ;  /* 0x00211c9542007388 */ /* 0x0003e20000000800 */
[----:B------:R-:W-:Y:S01]  /*9f10*/  FFMA.FTZ R85, -R16, R133, -RZ ;  /* 0x0000008510557223 */ /* 0x000fe200000109ff */
[C---:B--2---:R-:W-:Y:S01]  /*9f20*/  IADD3 R153, R122.reuse, 0x340, RZ ;  /* 0x000003407a997810 */ /* 0x044fe20007ffe0ff */
[----:B------:R-:W-:Y:S01]  /*9f30*/  FADD.FTZ R76, R143, R76 ;  /* 0x0000004c8f4c7221 */ /* 0x000fe20000010000 */
[----:B------:R2:W-:Y:S01]  /*9f40*/  STS [R66+0x2110], R95 ;  /* 0x0021105f42007388 */ /* 0x0005e20000000800 */
[----:B------:R-:W-:Y:S01]  /*9f50*/  IADD3 R141, R122, 0x100, RZ ;  /* 0x000001007a8d7810 */ /* 0x000fe20007ffe0ff */
[----:B------:R-:W-:Y:S01]  /*9f60*/  FADD.FTZ R77, R144, R77 ;  /* 0x0000004d904d7221 */ /* 0x000fe20000010000 */
[C---:B0-----:R-:W-:Y:S01]  /*9f70*/  IADD3 R147, R122.reuse, 0x280, RZ ;  /* 0x000002807a937810 */ /* 0x041fe20007ffe0ff */
[----:B------:R-:W-:Y:S01]  /*9f80*/  STS [R66+0x2114], R135 ;  /* 0x0021148742007388 */ /* 0x000fe20000000800 */
[----:B------:R-:W-:Y:S01]  /*9f90*/  IADD3 R169, R122, 0x3c0, RZ ;  /* 0x000003c07aa97810 */ /* 0x000fe20007ffe0ff */
[----:B------:R-:W-:Y:S01]  /*9fa0*/  FFMA.FTZ R187, -R12, R187, -RZ ;  /* 0x000000bb0cbb7223 */ /* 0x000fe200000109ff */
[C---:B-1----:R-:W-:Y:S01]  /*9fb0*/  IADD3 R149, R122.reuse, 0x2c0, RZ ;  /* 0x000002c07a957810 */ /* 0x042fe20007ffe0ff */
[----:B------:R0:W-:Y:S01]  /*9fc0*/  STS [R66+0x2108], R93 ;  /* 0x0021085d42007388 */ /* 0x0001e20000000800 */
[C---:B------:R-:W-:Y:S01]  /*9fd0*/  IADD3 R171, R122.reuse, 0x400, RZ ;  /* 0x000004007aab7810 */ /* 0x040fe20007ffe0ff */
[----:B--2---:R-:W-:Y:S01]  /*9fe0*/  FMUL.FTZ R95, R15, R132 ;  /* 0x000000840f5f7220 */ /* 0x004fe20000410000 */
[C---:B------:R-:W-:Y:S01]  /*9ff0*/  IADD3 R173, R122.reuse, 0x440, RZ ;  /* 0x000004407aad7810 */ /* 0x040fe20007ffe0ff */
[----:B------:R1:W-:Y:S01]  /*a000*/  STS [R66+0x210c], R97 ;  /* 0x00210c6142007388 */ /* 0x0003e20000000800 */
[----:B------:R-:W-:Y:S01]  /*a010*/  IADD3 R175, R122, 0x480, RZ ;  /* 0x000004807aaf7810 */ /* 0x000fe20007ffe0ff */
[----:B------:R-:W-:Y:S01]  /*a020*/  FFMA.FTZ R183, -R14, R183, -RZ ;  /* 0x000000b70eb77223 */ /* 0x000fe200000109ff */
[C---:B------:R-:W-:Y:S01]  /*a030*/  IADD3 R177, R122.reuse, 0x4c0, RZ ;  /* 0x000004c07ab17810 */ /* 0x040fe20007ffe0ff */
[----:B------:R2:W-:Y:S01]  /*a040*/  STS [R66+0x2100], R139 ;  /* 0x0021008b42007388 */ /* 0x0005e20000000800 */
[----:B------:R-:W-:Y:S01]  /*a050*/  IADD3 R179, R122, 0x500, RZ ;  /* 0x000005007ab37810 */ /* 0x000fe20007ffe0ff */
[----:B0-----:R-:W-:Y:S01]  /*a060*/  FMUL.FTZ R93, R16, R185 ;  /* 0x000000b9105d7220 */ /* 0x001fe20000410000 */
[C---:B------:R-:W-:Y:S01]  /*a070*/  IADD3 R133, R122.reuse, 0x40, RZ ;  /* 0x000000407a857810 */ /* 0x040fe20007ffe0ff */
[----:B------:R0:W-:Y:S01]  /*a080*/  STS [R66+0x2104], R137 ;  /* 0x0021048942007388 */ /* 0x0001e20000000800 */
[C---:B------:R-:W-:Y:S01]  /*a090*/  IADD3 R135, R122.reuse, 0xc0, RZ ;  /* 0x000000c07a877810 */ /* 0x040fe20007ffe0ff */
[----:B------:R-:W-:Y:S01]  /*a0a0*/  FMUL.FTZ R184, R13, R184 ;  /* 0x000000b80db87220 */ /* 0x000fe20000410000 */
[----:B-1----:R-:W-:Y:S01]  /*a0b0*/  IADD3 R97, R122, 0x80, RZ ;  /* 0x000000807a617810 */ /* 0x002fe20007ffe0ff */
[----:B------:R-:W-:Y:S01]  /*a0c0*/  FMUL.FTZ R191, R12, R191 ;  /* 0x000000bf0cbf7220 */ /* 0x000fe20000410000 */
[----:B------:R-:W-:Y:S01]  /*a0d0*/  IADD3 R143, R122, 0x1c0, RZ ;  /* 0x000001c07a8f7810 */ /* 0x000fe20007ffe0ff */
[----:B------:R-:W-:Y:S01]  /*a0e0*/  FMUL.FTZ R199, R10, R199 ;  /* 0x000000c70ac77220 */ /* 0x000fe20000410000 */
[----:B--2---:R-:W-:Y:S01]  /*a0f0*/  IADD3 R139, R122, 0x140, RZ ;  /* 0x000001407a8b7810 */ /* 0x004fe20007ffe0ff */
[----:B------:R-:W-:Y:S01]  /*a100*/  FFMA.FTZ R193, -R10, R193, -RZ ;  /* 0x000000c10ac17223 */ /* 0x000fe200000109ff */
[----:B------:R-:W-:Y:S01]  /*a110*/  IADD3 R181, R122, 0x540, RZ ;  /* 0x000005407ab57810 */ /* 0x000fe20007ffe0ff */
[----:B------:R-:W-:Y:S01]  /*a120*/  FMUL.FTZ R201, R8, R201 ;  /* 0x000000c908c97220 */ /* 0x000fe20000410000 */
[----:B0-----:R-:W-:Y:S01]  /*a130*/  IADD3 R137, R122, 0x180, RZ ;  /* 0x000001807a897810 */ /* 0x001fe20007ffe0ff */
        /* <DEDUP_REMOVED lines=27> */
[----:B------:R-:W-:Y:S01]  /*a2f0*/  LEA.HI.SX32 R132, R97, R122, 0x1b ;  /* 0x0000007a61847211 */ /* 0x000fe200078fdaff */
[----:B------:R-:W-:Y:S01]  /*a300*/  FFMA.FTZ R97, -R15, R182, -RZ ;  /* 0x000000b60f617223 */ /* 0x000fe200000109ff */
[-C--:B------:R-:W-:Y:S01]  /*a310*/  LEA.HI.SX32 R84, R135, R122.reuse, 0x1b ;  /* 0x0000007a87547211 */ /* 0x080fe200078fdaff */
[----:B------:R-:W-:Y:S01]  /*a320*/  FMUL.FTZ R182, R222, UR45 ;  /* 0x0000002ddeb67c20 */ /* 0x000fe20008410000 */
[-C--:B------:R-:W-:Y:S02]  /*a330*/  LEA.HI.SX32 R136, R139, R122.reuse, 0x1b ;  /* 0x0000007a8b887211 */ /* 0x080fe400078fdaff */
        /* <DEDUP_REMOVED lines=13> */
[----:B------:R-:W-:Y:S01]  /*a410*/  BAR.SYNC.DEFER_BLOCKING 0x0 ;  /* 0x0000000000007b1d */ /* 0x000fe20000010000 */
        /* <DEDUP_REMOVED lines=17> */
[----:B------:R-:W-:Y:S01]  /*a530*/  FMUL.FTZ R84, R14, R189 ;  /* 0x000000bd0e547220 */ /* 0x000fe20000410000 */
[-C--:B------:R-:W-:Y:S01]  /*a540*/  LEA R136, R136, R119.reuse, 0x2 ;  /* 0x0000007788887211 */ /* 0x080fe200078e10ff */
[----:B------:R-:W2:Y:S01]  /*a550*/  LDS R177, [R132+0x2300] ;  /* 0x0023000084b17984 */ /* 0x000ea20000000800 */
[-C--:B------:R-:W-:Y:S01]  /*a560*/  LEA R137, R94, R119.reuse, 0x2 ;  /* 0x000000775e897211 */ /* 0x080fe200078e10ff */
[----:B------:R-:W-:Y:S01]  /*a570*/  FFMA.FTZ R189, -R13, R186, -RZ ;  /* 0x000000ba0dbd7223 */ /* 0x000fe200000109ff */
[-C--:B------:R-:W-:Y:S01]  /*a580*/  LEA R138, R138, R119.reuse, 0x2 ;  /* 0x000000778a8a7211 */ /* 0x080fe200078e10ff */
[----:B------:R-:W3:Y:S01]  /*a590*/  LDS R179, [R133+0x2400] ;  /* 0x0024000085b37984 */ /* 0x000ee20000000800 */
[-C--:B------:R-:W-:Y:S01]  /*a5a0*/  LEA R139, R96, R119.reuse, 0x2 ;  /* 0x00000077608b7211 */ /* 0x080fe200078e10ff */
[----:B------:R-:W-:Y:S01]  /*a5b0*/  FMUL.FTZ R186, R218, UR45 ;  /* 0x0000002ddaba7c20 */ /* 0x000fe20008410000 */
[-C--:B------:R-:W-:Y:S01]  /*a5c0*/  LEA R153, R176, R119.reuse, 0x2 ;  /* 0x00000077b0997211 */ /* 0x080fe200078e10ff */
[----:B------:R-:W0:Y:S01]  /*a5d0*/  LDS R181, [R135+0x2500] ;  /* 0x0025000087b57984 */ /* 0x000e220000000800 */
        /* <DEDUP_REMOVED lines=23> */
[----:B----4-:R-:W4:Y:S04]  /*a750*/  LDS R243, [R149+0x3200] ;  /* 0x0032000095f37984 */ /* 0x010f280000000800 */
        /* <DEDUP_REMOVED lines=18> */
[----:B------:R-:W-:-:S02]  /*a880*/  FMUL.FTZ R192, R90, UR45 ;  /* 0x0000002d5ac07c20 */ /* 0x000fc40008410000 */
[----:B------:R5:W-:Y:S01]  /*a890*/  STS [R66+0x4224], R187 ;  /* 0x004224bb42007388 */ /* 0x000be20000000800 */
[----:B-1----:R-:W-:Y:S01]  /*a8a0*/  FMUL.FTZ R95, R11, R188 ;  /* 0x000000bc0b5f7220 */ /* 0x002fe20000410000 */
[----:B------:R-:W-:Y:S02]  /*a8b0*/  FFMA.FTZ R192, R89, UR56, R192 ;  /* 0x0000003859c07c23 */ /* 0x000fe400080100c0 */
[----:B------:R1:W-:Y:S01]  /*a8c0*/  STS [R66+0x4200], R93 ;  /* 0x0042005d42007388 */ /* 0x0003e20000000800 */
[----:B--2---:R-:W-:-:S03]  /*a8d0*/  FMUL.FTZ R97, R9, R190 ;  /* 0x000000be09617220 */ /* 0x004fc60000410000 */
[----:B------:R2:W-:Y:S01]  /*a8e0*/  STS [R66+0x4228], R95 ;  /* 0x0042285f42007388 */ /* 0x0005e20000000800 */
[----:B-----5:R-:W-:-:S03]  /*a8f0*/  MOV R187, UR42 ;  /* 0x0000002a00bb7c02 */ /* 0x020fc60008000f00 */
[----:B------:R5:W-:Y:S01]  /*a900*/  STS [R66+0x422c], R85 ;  /* 0x00422c5542007388 */ /* 0x000be20000000800 */
[----:B-1----:R-:W-:Y:S01]  /*a910*/  FFMA.FTZ R93, -R9, R196, -RZ ;  /* 0x000000c4095d7223 */ /* 0x002fe200000109ff */
[----:B------:R-:W-:Y:S02]  /*a920*/  LEA R187, R187, -R122, 0x1 ;  /* 0x8000007abbbb7211 */ /* 0x000fe400078e08ff */
[----:B------:R1:W-:Y:S01]  /*a930*/  STS [R66+0x4238], R97 ;  /* 0x0042386142007388 */ /* 0x0003e20000000800 */
[----:B--2---:R-:W-:Y:S01]  /*a940*/  FFMA.FTZ R95, -R7, R204, -RZ ;  /* 0x000000cc075f7223 */ /* 0x004fe200000109ff */
[----:B------:R-:W-:Y:S02]  /*a950*/  ISETP.GE.AND P0, PT, R187, 0x1, PT ;  /* 0x00000001bb00780c */ /* 0x000fe40003f06270 */
[----:B------:R2:W-:Y:S01]  /*a960*/  STS [R66+0x4214], R183 ;  /* 0x004214b742007388 */ /* 0x0005e20000000800 */
[----:B-----5:R-:W-:-:S03]  /*a970*/  FFMA.FTZ R85, -R5, R224, -RZ ;  /* 0x000000e005557223 */ /* 0x020fc600000109ff */
[----:B------:R5:W-:Y:S01]  /*a980*/  STS [R66+0x423c], R93 ;  /* 0x00423c5d42007388 */ /* 0x000be20000000800 */
[----:B-1----:R-:W-:-:S03]  /*a990*/  FMUL.FTZ R97, R5, R200 ;  /* 0x000000c805617220 */ /* 0x002fc60000410000 */
[----:B------:R1:W-:Y:S01]  /*a9a0*/  STS [R66+0x424c], R95 ;  /* 0x00424c5f42007388 */ /* 0x0003e20000000800 */
[----:B--2---:R-:W-:-:S03]  /*a9b0*/  FMUL.FTZ R183, R7, R198 ;  /* 0x000000c607b77220 */ /* 0x004fc60000410000 */
[----:B------:R2:W-:Y:S01]  /*a9c0*/  STS [R66+0x4258], R97 ;  /* 0x0042586142007388 */ /* 0x0005e20000000800 */
[----:B-----5:R-:W-:-:S03]  /*a9d0*/  FFMA.FTZ R93, -R3, R202, -RZ ;  /* 0x000000ca035d7223 */ /* 0x020fc600000109ff */
[----:B------:R5:W-:Y:S01]  /*a9e0*/  STS [R66+0x425c], R85 ;  /* 0x00425c5542007388 */ /* 0x000be20000000800 */
[----:B-1----:R-:W-:-:S03]  /*a9f0*/  FMUL.FTZ R95, R3, R226 ;  /* 0x000000e2035f7220 */ /* 0x002fc60000410000 */
[----:B------:R-:W-:Y:S01]  /*aa00*/  STS [R66+0x4210], R84 ;  /* 0x0042105442007388 */ /* 0x000fe20000000800 */
[----:B--2---:R-:W-:-:S03]  /*aa10*/  FMUL.FTZ R97, R0, R232 ;  /* 0x000000e800617220 */ /* 0x004fc60000410000 */
[----:B------:R-:W-:Y:S01]  /*aa20*/  STS [R66+0x4218], R184 ;  /* 0x004218b842007388 */ /* 0x000fe20000000800 */
[----:B-----5:R-:W-:Y:S01]  /*aa30*/  FFMA.FTZ R85, -R0, R194, -RZ ;  /* 0x000000c200557223 */ /* 0x020fe200000109ff */
[----:B------:R-:W-:Y:S02]  /*aa40*/  FMUL.FTZ R194, R88, UR45 ;  /* 0x0000002d58c27c20 */ /* 0x000fe40008410000 */
[----:B------:R-:W-:Y:S02]  /*aa50*/  STS [R66+0x421c], R189 ;  /* 0x00421cbd42007388 */ /* 0x000fe40000000800 */
[----:B------:R-:W-:Y:S02]  /*aa60*/  FFMA.FTZ R194, R87, UR56, R194 ;  /* 0x0000003857c27c23 */ /* 0x000fe400080100c2 */
[----:B------:R1:W-:Y:S04]  /*aa70*/  STS [R66+0x4220], R191 ;  /* 0x004220bf42007388 */ /* 0x0003e80000000800 */
[----:B------:R-:W-:Y:S04]  /*aa80*/  STS [R66+0x4230], R199 ;  /* 0x004230c742007388 */ /* 0x000fe80000000800 */
[----:B------:R2:W-:Y:S01]  /*aa90*/  STS [R66+0x4234], R193 ;  /* 0x004234c142007388 */ /* 0x0005e20000000800 */
[----:B-1----:R-:W-:-:S03]  /*aaa0*/  FMUL.FTZ R191, R89, UR45 ;  /* 0x0000002d59bf7c20 */ /* 0x002fc60008410000 */
[----:B------:R-:W-:Y:S01]  /*aab0*/  STS [R66+0x4240], R201 ;  /* 0x004240c942007388 */ /* 0x000fe20000000800 */
[----:B------:R-:W-:-:S03]  /*aac0*/  FFMA.FTZ R191, R90, UR56, -R191 ;  /* 0x000000385abf7c23 */ /* 0x000fc600080108bf */
[----:B------:R-:W-:Y:S01]  /*aad0*/  STS [R66+0x4244], R197 ;  /* 0x004244c542007388 */ /* 0x000fe20000000800 */
[----:B--2---:R-:W-:-:S03]  /*aae0*/  FMUL.FTZ R193, R87, UR45 ;  /* 0x0000002d57c17c20 */ /* 0x004fc60008410000 */
[----:B------:R1:W-:Y:S01]  /*aaf0*/  STS [R66+0x4248], R183 ;  /* 0x004248b742007388 */ /* 0x0003e20000000800 */
[----:B------:R-:W-:-:S03]  /*ab00*/  FFMA.FTZ R193, R88, UR56, -R193 ;  /* 0x0000003858c17c23 */ /* 0x000fc600080108c1 */
        /* <DEDUP_REMOVED lines=13> */
[----:B------:R1:W-:Y:S02]  /*abe0*/  STS [R66+0x427c], R85 ;  /* 0x00427c5542007388 */ /* 0x0003e40000000800 */
[----:B-1----:R-:W-:Y:S01]  /*abf0*/  FMUL.FTZ R66, R86, UR45 ;  /* 0x0000002d56427c20 */ /* 0x002fe20008410000 */
[----:B------:R-:W-:-:S03]  /*ac00*/  FMUL.FTZ R85, R219, UR45 ;  /* 0x0000002ddb557c20 */ /* 0x000fc60008410000 */
[----:B------:R-:W-:Y:S01]  /*ac10*/  FFMA.FTZ R189, R217, UR56, R66 ;  /* 0x00000038d9bd7c23 */ /* 0x000fe20008010042 */
[----:B------:R-:W-:Y:S01]  /*ac20*/  FFMA.FTZ R188, R218, UR56, -R85 ;  /* 0x00000038dabc7c23 */ /* 0x000fe20008010855 */
[----:B------:R-:W-:Y:S01]  /*ac30*/  FMUL.FTZ R85, R221, UR45 ;  /* 0x0000002ddd557c20 */ /* 0x000fe20008410000 */
[----:B------:R-:W-:-:S03]  /*ac40*/  FMUL.FTZ R66, R220, UR45 ;  /* 0x0000002ddc427c20 */ /* 0x000fc60008410000 */
[----:B------:R-:W-:Y:S01]  /*ac50*/  FFMA.FTZ R184, R220, UR56, -R85 ;  /* 0x00000038dcb87c23 */ /* 0x000fe20008010855 */
        /* <DEDUP_REMOVED lines=49> */
.L_x_12118:
[----:B------:R-:W-:Y:S05]  /*af70*/  BSYNC B0 ;  /* 0x0000000000007941 */ /* 0x000fea0003800000 */
.L_x_12117:
        /* <DEDUP_REMOVED lines=55> */
.L_x_12120:
[----:B------:R-:W-:Y:S05]  /*b2f0*/  BSYNC B0 ;  /* 0x0000000000007941 */ /* 0x000fea0003800000 */
.L_x_12119:
[----:B0-----:R0:W1:Y:S01]  /*b300*/  LDS R77, [R132+0x4400] ;  /* 0x00440000844d7984 */ /* 0x0010620000000800 */
[----:B------:R-:W-:Y:S04]  /*b310*/  BSSY B0, `(.L_x_12121) ;  /* 0x0000004000007945 */ /* 0x000fe80003800000 */
[----:B------:R-:W-:Y:S05]  /*b320*/  @!P1 BRA `(.L_x_12122) ;  /* 0x0000000000089947 */ /* 0x000fea0003800000 */
[----:B------:R2:W-:Y:S04]  /*b330*/  REDG.E.ADD.F32.FTZ.RN.STRONG.GPU desc[UR18][R92.64+-0x1e00], R177 ;  /* 0xffe200b15c0079a6 */ /* 0x0005e8000c10f392 */
[----:B-1----:R2:W-:Y:S02]  /*b340*/  REDG.E.ADD.F32.FTZ.RN.STRONG.GPU desc[UR18][R84.64+-0x1e00], R77 ;  /* 0xffe2004d540079a6 */ /* 0x0025e4000c10f392 */
.L_x_12122:
[----:B------:R-:W-:Y:S05]  /*b350*/  BSYNC B0 ;  /* 0x0000000000007941 */ /* 0x000fea0003800000 */
.L_x_12121:
[----:B------:R-:W3:Y:S01]  /*b360*/  LDS R133, [R133+0x4500] ;  /* 0x0045000085857984 */ /* 0x000ee20000000800 */
[----:B------:R-:W-:Y:S04]  /*b370*/  BSSY B0, `(.L_x_12123) ;  /* 0x0000004000007945 */ /* 0x000fe80003800000 */
[----:B------:R-:W-:Y:S05]  /*b380*/  @!P2 BRA `(.L_x_12124) ;  /* 0x000000000008a947 */ /* 0x000fea0003800000 */
[----:B------:R4:W-:Y:S04]  /*b390*/  REDG.E.ADD.F32.FTZ.RN.STRONG.GPU desc[UR18][R92.64+-0x1d00], R179 ;  /* 0xffe300b35c0079a6 */ /* 0x0009e8000c10f392 */
[----:B---3--:R4:W-:Y:S02]  /*b3a0*/  REDG.E.ADD.F32.FTZ.RN.STRONG.GPU desc[UR18][R84.64+-0x1d00], R133 ;  /* 0xffe30085540079a6 */ /* 0x0089e4000c10f392 */
.L_x_12124:
[----:B------:R-:W-:Y:S05]  /*b3b0*/  BSYNC B0 ;  /* 0x0000000000007941 */ /* 0x000fea0003800000 */
.L_x_12123:
        /* <DEDUP_REMOVED lines=12> */
.L_x_12126:
[----:B------:R-:W-:Y:S05]  /*b480*/  BSYNC B0 ;  /* 0x0000000000007941 */ /* 0x000fea0003800000 */
.L_x_12125:
[----:B-12---:R1:W2:Y:S01]  /*b490*/  LDS R77, [R136+0x4700] ;  /* 0x00470000884d7984 */ /* 0x0062a20000000800 */
[----:B------:R-:W-:Y:S04]  /*b4a0*/  BSSY B0, `(.L_x_12127) ;  /* 0x0000004000007945 */ /* 0x000fe80003800000 */
[----:B------:R-:W-:Y:S05]  /*b4b0*/  @!P0 BRA `(.L_x_12128) ;  /* 0x0000000000088947 */ /* 0x000fea0003800000 */
[----:B------:R0:W-:Y:S04]  /*b4c0*/  REDG.E.ADD.F32.FTZ.RN.STRONG.GPU desc[UR18][R92.64+-0x1b00], R185 ;  /* 0xffe500b95c0079a6 */ /* 0x0001e8000c10f392 */
[----:B--2---:R2:W-:Y:S02]  /*b4d0*/  REDG.E.ADD.F32.FTZ.RN.STRONG.GPU desc[UR18][R84.64+-0x1b00], R77 ;  /* 0xffe5004d540079a6 */ /* 0x0045e4000c10f392 */
.L_x_12128:
[----:B------:R-:W-:Y:S05]  /*b4e0*/  BSYNC B0 ;  /* 0x0000000000007941 */ /* 0x000fea0003800000 */
.L_x_12127:
[----:B------:R-:W0:Y:S01]  /*b4f0*/  LDS R137, [R137+0x4800] ;  /* 0x0048000089897984 */ /* 0x000e220000000800 */
[----:B------:R-:W-:Y:S04]  /*b500*/  BSSY B0, `(.L_x_12129) ;  /* 0x0000004000007945 */ /* 0x000fe80003800000 */
[----:B------:R-:W-:Y:S05]  /*b510*/  @!P1 BRA `(.L_x_12130) ;  /* 0x0000000000089947 */ /* 0x000fea0003800000 */
[----:B------:R1:W-:Y:S04]  /*b520*/  REDG.E.ADD.F32.FTZ.RN.STRONG.GPU desc[UR18][R92.64+-0x1a00], R207 ;  /* 0xffe600cf5c0079a6 */ /* 0x0003e8000c10f392 */
[----:B0-----:R1:W-:Y:S02]  /*b530*/  REDG.E.ADD.F32.FTZ.RN.STRONG.GPU desc[UR18][R84.64+-0x1a00], R137 ;  /* 0xffe60089540079a6 */ /* 0x0013e4000c10f392 */
.L_x_12130:
[----:B------:R-:W-:Y:S05]  /*b540*/  BSYNC B0 ;  /* 0x0000000000007941 */ /* 0x000fea0003800000 */
.L_x_12129:
[----:B--2---:R2:W0:Y:S01]  /*b550*/  LDS R77, [R138+0x4900] ;  /* 0x004900008a4d7984 */ /* 0x0044220000000800 */
[----:B------:R-:W-:Y:S04]  /*b560*/  BSSY B0, `(.L_x_12131) ;  /* 0x0000004000007945 */ /* 0x000fe80003800000 */
[----:B------:R-:W-:Y:S05]  /*b570*/  @!P2 BRA `(.L_x_12132) ;  /* 0x000000000008a947 */ /* 0x000fea0003800000 */
[----:B------:R1:W-:Y:S04]  /*b580*/  REDG.E.ADD.F32.FTZ.RN.STRONG.GPU desc[UR18][R92.64+-0x1900], R209 ;  /* 0xffe700d15c0079a6 */ /* 0x0003e8000c10f392 */
[----:B0-----:R1:W-:Y:S02]  /*b590*/  REDG.E.ADD.F32.FTZ.RN.STRONG.GPU desc[UR18][R84.64+-0x1900], R77 ;  /* 0xffe7004d540079a6 */ /* 0x0013e4000c10f392 */
.L_x_12132:
[----:B------:R-:W-:Y:S05]  /*b5a0*/  BSYNC B0 ;  /* 0x0000000000007941 */ /* 0x000fea0003800000 */
.L_x_12131:
[----:B------:R-:W0:Y:S01]  /*b5b0*/  LDS R139, [R139+0x4a00] ;  /* 0x004a00008b8b7984 */ /* 0x000e220000000800 */
[----:B------:R-:W-:Y:S04]  /*b5c0*/  BSSY B0, `(.L_x_12133) ;  /* 0x0000004000007945 */ /* 0x000fe80003800000 */
[----:B------:R-:W-:Y:S05]  /*b5d0*/  @!P3 BRA `(.L_x_12134) ;  /* 0x000000000008b947 */ /* 0x000fea0003800000 */
[----:B------:R1:W-:Y:S04]  /*b5e0*/  REDG.E.ADD.F32.FTZ.RN.STRONG.GPU desc[UR18][R92.64+-0x1800], R211 ;  /* 0xffe800d35c0079a6 */ /* 0x0003e8000c10f392 */
[----:B0-----:R1:W-:Y:S02]  /*b5f0*/  REDG.E.ADD.F32.FTZ.RN.STRONG.GPU desc[UR18][R84.64+-0x1800], R139 ;  /* 0xffe8008b540079a6 */ /* 0x0013e4000c10f392 */
.L_x_12134:
[----:B------:R-:W-:Y:S05]  /*b600*/  BSYNC B0 ;  /* 0x0000000000007941 */ /* 0x000fea0003800000 */
.L_x_12133:
[----:B------:R-:W0:Y:S01]  /*b610*/  LDS R141, [R141+0x4b00] ;  /* 0x004b00008d8d7984 */ /* 0x000e220000000800 */
[----:B------:R-:W-:Y:S04]  /*b620*/  BSSY B0, `(.L_x_12135) ;  /* 0x0000004000007945 */ /* 0x000fe80003800000 */
[----:B------:R-:W-:Y:S05]  /*b630*/  @!P4 BRA `(.L_x_12136) ;  /* 0x000000000008c947 */ /* 0x000fea0003800000 */
[----:B------:R1:W-:Y:S04]  /*b640*/  REDG.E.ADD.F32.FTZ.RN.STRONG.GPU desc[UR18][R92.64+-0x1700], R213 ;  /* 0xffe900d55c0079a6 */ /* 0x0003e8000c10f392 */
[----:B0-----:R1:W-:Y:S02]  /*b650*/  REDG.E.ADD.F32.FTZ.RN.STRONG.GPU desc[UR18][R84.64+-0x1700], R141 ;  /* 0xffe9008d540079a6 */ /* 0x0013e4000c10f392 */
.L_x_12136:
[----:B------:R-:W-:Y:S05]  /*b660*/  BSYNC B0 ;  /* 0x0000000000007941 */ /* 0x000fea0003800000 */
.L_x_12135:
[----:B01----:R0:W1:Y:S01]  /*b670*/  LDS R77, [R142+0x4c00] ;  /* 0x004c00008e4d7984 */ /* 0x0030620000000800 */
[----:B------:R-:W-:Y:S04]  /*b680*/  BSSY B0, `(.L_x_12137) ;  /* 0x0000004000007945 */ /* 0x000fe80003800000 */
[----:B------:R-:W-:Y:S05]  /*b690*/  @!P5 BRA `(.L_x_12138) ;  /* 0x000000000008d947 */ /* 0x000fea0003800000 */
[----:B------:R0:W-:Y:S04]  /*b6a0*/  REDG.E.ADD.F32.FTZ.RN.STRONG.GPU desc[UR18][R92.64+-0x1600], R215 ;  /* 0xffea00d75c0079a6 */ /* 0x0001e8000c10f392 */
[----:B-1----:R0:W-:Y:S02]  /*b6b0*/  REDG.E.ADD.F32.FTZ.RN.STRONG.GPU desc[UR18][R84.64+-0x1600], R77 ;  /* 0xffea004d540079a6 */ /* 0x0021e4000c10f392 */
.L_x_12138:
[----:B------:R-:W-:Y:S05]  /*b6c0*/  BSYNC B0 ;  /* 0x0000000000007941 */ /* 0x000fea0003800000 */
.L_x_12137:
        /* <DEDUP_REMOVED lines=12> */
.L_x_12140:
[----:B------:R-:W-:Y:S05]  /*b790*/  BSYNC B0 ;  /* 0x0000000000007941 */ /* 0x000fea0003800000 */
.L_x_12139:
[----:B01----:R0:W1:Y:S01]  /*b7a0*/  LDS R77, [R144+0x4e00] ;  /* 0x004e0000904d7984 */ /* 0x0030620000000800 */
[----:B------:R-:W-:Y:S04]  /*b7b0*/  BSSY B0, `(.L_x_12141) ;  /* 0x0000004000007945 */ /* 0x000fe80003800000 */
[----:B------:R-:W-:Y:S05]  /*b7c0*/  @!P0 BRA `(.L_x_12142) ;  /* 0x0000000000088947 */ /* 0x000fea0003800000 */
[----:B------:R0:W-:Y:S04]  /*b7d0*/  REDG.E.ADD.F32.FTZ.RN.STRONG.GPU desc[UR18][R92.64+-0x1400], R231 ;  /* 0xffec00e75c0079a6 */ /* 0x0001e8000c10f392 */
[----:B-1----:R0:W-:Y:S02]  /*b7e0*/  REDG.E.ADD.F32.FTZ.RN.STRONG.GPU desc[UR18][R84.64+-0x1400], R77 ;  /* 0xffec004d540079a6 */ /* 0x0021e4000c10f392 */
.L_x_12142:
[----:B------:R-:W-:Y:S05]  /*b7f0*/  BSYNC B0 ;  /* 0x0000000000007941 */ /* 0x000fea0003800000 */
.L_x_12141:
[----:B------:R-:W0:Y:S01]  /*b800*/  LDS R145, [R145+0x4f00] ;  /* 0x004f000091917984 */ /* 0x000e220000000800 */
[----:B------:R-:W-:Y:S04]  /*b810*/  BSSY B0, `(.L_x_12143) ;  /* 0x0000004000007945 */ /* 0x000fe80003800000 */
[----:B------:R-:W-:Y:S05]  /*b820*/  @!P1 BRA `(.L_x_12144) ;  /* 0x0000000000089947 */ /* 0x000fea0003800000 */
[----:B------:R1:W-:Y:S04]  /*b830*/  REDG.E.ADD.F32.FTZ.RN.STRONG.GPU desc[UR18][R92.64+-0x1300], R233 ;  /* 0xffed00e95c0079a6 */ /* 0x0003e8000c10f392 */
[----:B0-----:R0:W-:Y:S02]  /*b840*/  REDG.E.ADD.F32.FTZ.RN.STRONG.GPU desc[UR18][R84.64+-0x1300], R145 ;  /* 0xffed0091540079a6 */ /* 0x0011e4000c10f392 */
.L_x_12144:
[----:B------:R-:W-:Y:S05]  /*b850*/  BSYNC B0 ;  /* 0x0000000000007941 */ /* 0x000fea0003800000 */
.L_x_12143:
[----:B01----:R0:W1:Y:S01]  /*b860*/  LDS R77, [R146+0x5000] ;  /* 0x00500000924d7984 */ /* 0x0030620000000800 */
[----:B------:R-:W-:Y:S04]  /*b870*/  BSSY B0, `(.L_x_12145) ;  /* 0x0000004000007945 */ /* 0x000fe80003800000 */
[----:B------:R-:W-:Y:S05]  /*b880*/  @!P2 BRA `(.L_x_12146) ;  /* 0x000000000008a947 */ /* 0x000fea0003800000 */
[----:B------:R0:W-:Y:S04]  /*b890*/  REDG.E.ADD.F32.FTZ.RN.STRONG.GPU desc[UR18][R92.64+-0x1200], R237 ;  /* 0xffee00ed5c0079a6 */ /* 0x0001e8000c10f392 */
[----:B-1----:R0:W-:Y:S02]  /*b8a0*/  REDG.E.ADD.F32.FTZ.RN.STRONG.GPU desc[UR18][R84.64+-0x1200], R77 ;  /* 0xffee004d540079a6 */ /* 0x0021e4000c10f392 */
.L_x_12146:
[----:B------:R-:W-:Y:S05]  /*b8b0*/  BSYNC B0 ;  /* 0x0000000000007941 */ /* 0x000fea0003800000 */
.L_x_12145:
[----:B------:R-:W0:Y:S01]  /*b8c0*/  LDS R147, [R147+0x5100] ;  /* 0x0051000093937984 */ /* 0x000e220000000800 */
[----:B------:R-:W-:Y:S04]  /*b8d0*/  BSSY B0, `(.L_x_12147) ;  /* 0x0000004000007945 */ /* 0x000fe80003800000 */
[----:B------:R-:W-:Y:S05]  /*b8e0*/  @!P3 BRA `(.L_x_12148) ;  /* 0x000000000008b947 */ /* 0x000fea0003800000 */
[----:B------:R1:W-:Y:S04]  /*b8f0*/  REDG.E.ADD.F32.FTZ.RN.STRONG.GPU desc[UR18][R92.64+-0x1100], R239 ;  /* 0xffef00ef5c0079a6 */ /* 0x0003e8000c10f392 */
[----:B0-----:R0:W-:Y:S02]  /*b900*/  REDG.E.ADD.F32.FTZ.RN.STRONG.GPU desc[UR18][R84.64+-0x1100], R147 ;  /* 0xffef0093540079a6 */ /* 0x0011e4000c10f392 */
.L_x_12148:
[----:B------:R-:W-:Y:S05]  /*b910*/  BSYNC B0 ;  /* 0x0000000000007941 */ /* 0x000fea0003800000 */
.L_x_12147:
[----:B01----:R0:W1:Y:S01]  /*b920*/  LDS R77, [R148+0x5200] ;  /* 0x00520000944d7984 */ /* 0x0030620000000800 */
[----:B------:R-:W-:Y:S04]  /*b930*/  BSSY B0, `(.L_x_12149) ;  /* 0x0000004000007945 */ /* 0x000fe80003800000 */
[----:B------:R-:W-:Y:S05]  /*b940*/  @!P4 BRA `(.L_x_12150) ;  /* 0x000000000008c947 */ /* 0x000fea0003800000 */
[----:B------:R0:W-:Y:S04]  /*b950*/  REDG.E.ADD.F32.FTZ.RN.STRONG.GPU desc[UR18][R92.64+-0x1000], R241 ;  /* 0xfff000f15c0079a6 */ /* 0x0001e8000c10f392 */
[----:B-1----:R0:W-:Y:S02]  /*b960*/  REDG.E.ADD.F32.FTZ.RN.STRONG.GPU desc[UR18][R84.64+-0x1000], R77 ;  /* 0xfff0004d540079a6 */ /* 0x0021e4000c10f392 */
.L_x_12150:
[----:B------:R-:W-:Y:S05]  /*b970*/  BSYNC B0 ;  /* 0x0000000000007941 */ /* 0x000fea0003800000 */
.L_x_12149:
[----:B------:R-:W0:Y:S01]  /*b980*/  LDS R149, [R149+0x5300] ;  /* 0x0053000095957984 */ /* 0x000e220000000800 */
[----:B------:R-:W-:Y:S04]  /*b990*/  BSSY B0, `(.L_x_12151) ;  /* 0x0000004000007945 */ /* 0x000fe80003800000 */
[----:B------:R-:W-:Y:S05]  /*b9a0*/  @!P5 BRA `(.L_x_12152) ;  /* 0x000000000008d947 */ /* 0x000fea0003800000 */
[----:B------:R1:W-:Y:S04]  /*b9b0*/  REDG.E.ADD.F32.FTZ.RN.STRONG.GPU desc[UR18][R92.64+-0xf00], R243 ;  /* 0xfff100f35c0079a6 */ /* 0x0003e8000c10f392 */
[----:B0-----:R0:W-:Y:S02]  /*b9c0*/  REDG.E.ADD.F32.FTZ.RN.STRONG.GPU desc[UR18][R84.64+-0xf00], R149 ;  /* 0xfff10095540079a6 */ /* 0x0011e4000c10f392 */
.L_x_12152:
[----:B------:R-:W-:Y:S05]  /*b9d0*/  BSYNC B0 ;  /* 0x0000000000007941 */ /* 0x000fea0003800000 */
.L_x_12151:
        /* <DEDUP_REMOVED lines=12> */
.L_x_12154:
[----:B------:R-:W-:Y:S05]  /*baa0*/  BSYNC B0 ;  /* 0x0000000000007941 */ /* 0x000fea0003800000 */
.L_x_12153:
[----:B------:R-:W0:Y:S01]  /*bab0*/  LDS R151, [R151+0x5500] ;  /* 0x0055000097977984 */ /* 0x000e220000000800 */
[----:B------:R-:W-:Y:S04]  /*bac0*/  BSSY B0, `(.L_x_12155) ;  /* 0x0000004000007945 */ /* 0x000fe80003800000 */
[----:B------:R-:W-:Y:S05]  /*bad0*/  @!P0 BRA `(.L_x_12156) ;  /* 0x0000000000088947 */ /* 0x000fea0003800000 */
[----:B------:R1:W-:Y:S04]  /*bae0*/  REDG.E.ADD.F32.FTZ.RN.STRONG.GPU desc[UR18][R92.64+-0xd00], R247 ;  /* 0xfff300f75c0079a6 */ /* 0x0003e8000c10f392 */
[----:B0-----:R0:W-:Y:S02]  /*baf0*/  REDG.E.ADD.F32.FTZ.RN.STRONG.GPU desc[UR18][R84.64+-0xd00], R151 ;  /* 0xfff30097540079a6 */ /* 0x0011e4000c10f392 */
.L_x_12156:
[----:B------:R-:W-:Y:S05]  /*bb00*/  BSYNC B0 ;  /* 0x0000000000007941 */ /* 0x000fea0003800000 */
.L_x_12155:
[----:B01----:R0:W1:Y:S01]  /*bb10*/  LDS R77, [R152+0x5600] ;  /* 0x00560000984d7984 */ /* 0x0030620000000800 */
[----:B------:R-:W-:Y:S04]  /*bb20*/  BSSY B0, `(.L_x_12157) ;  /* 0x0000004000007945 */ /* 0x000fe80003800000 */
[----:B------:R-:W-:Y:S05]  /*bb30*/  @!P1 BRA `(.L_x_12158) ;  /* 0x0000000000089947 */ /* 0x000fea0003800000 */
[----:B------:R0:W-:Y:S04]  /*bb40*/  REDG.E.ADD.F32.FTZ.RN.STRONG.GPU desc[UR18][R92.64+-0xc00], R249 ;  /* 0xfff400f95c0079a6 */ /* 0x0001e8000c10f392 */
[----:B-1----:R0:W-:Y:S02]  /*bb50*/  REDG.E.ADD.F32.FTZ.RN.STRONG.GPU desc[UR18][R84.64+-0xc00], R77 ;  /* 0xfff4004d540079a6 */ /* 0x0021e4000c10f392 */
.L_x_12158:
[----:B------:R-:W-:Y:S05]  /*bb60*/  BSYNC B0 ;  /* 0x0000000000007941 */ /* 0x000fea0003800000 */
.L_x_12157:
[----:B------:R-:W0:Y:S01]  /*bb70*/  LDS R153, [R153+0x5700] ;  /* 0x0057000099997984 */ /* 0x000e220000000800 */
[----:B------:R-:W-:Y:S04]  /*bb80*/  BSSY B0, `(.L_x_12159) ;  /* 0x0000004000007945 */ /* 0x000fe80003800000 */
[----:B------:R-:W-:Y:S05]  /*bb90*/  @!P2 BRA `(.L_x_12160) ;  /* 0x000000000008a947 */ /* 0x000fea0003800000 */
[----:B------:R1:W-:Y:S04]  /*bba0*/  REDG.E.ADD.F32.FTZ.RN.STRONG.GPU desc[UR18][R92.64+-0xb00], R251 ;  /* 0xfff500fb5c0079a6 */ /* 0x0003e8000c10f392 */
[----:B0-----:R0:W-:Y:S02]  /*bbb0*/  REDG.E.ADD.F32.FTZ.RN.STRONG.GPU desc[UR18][R84.64+-0xb00], R153 ;  /* 0xfff50099540079a6 */ /* 0x0011e4000c10f392 */
.L_x_12160:
[----:B------:R-:W-:Y:S05]  /*bbc0*/  BSYNC B0 ;  /* 0x0000000000007941 */ /* 0x000fea0003800000 */
.L_x_12159:
[----:B01----:R0:W1:Y:S01]  /*bbd0*/  LDS R77, [R154+0x5800] ;  /* 0x005800009a4d7984 */ /* 0x0030620000000800 */
[----:B------:R-:W-:Y:S04]  /*bbe0*/  BSSY B0, `(.L_x_12161) ;  /* 0x0000004000007945 */ /* 0x000fe80003800000 */
[----:B------:R-:W-:Y:S05]  /*bbf0*/  @!P3 BRA `(.L_x_12162) ;  /* 0x000000000008b947 */ /* 0x000fea0003800000 */
[----:B------:R0:W-:Y:S04]  /*bc00*/  REDG.E.ADD.F32.FTZ.RN.STRONG.GPU desc[UR18][R92.64+-0xa00], R176 ;  /* 0xfff600b05c0079a6 */ /* 0x0001e8000c10f392 */
[----:B-1----:R0:W-:Y:S02]  /*bc10*/  REDG.E.ADD.F32.FTZ.RN.STRONG.GPU desc[UR18][R84.64+-0xa00], R77 ;  /* 0xfff6004d540079a6 */ /* 0x0021e4000c10f392 */
.L_x_12162:
[----:B------:R-:W-:Y:S05]  /*bc20*/  BSYNC B0 ;  /* 0x0000000000007941 */ /* 0x000fea0003800000 */
.L_x_12161:
[----:B------:R-:W0:Y:S01]  /*bc30*/  LDS R155, [R155+0x5900] ;  /* 0x005900009b9b7984 */ /* 0x000e220000000800 */
[----:B------:R-:W-:Y:S04]  /*bc40*/  BSSY B0, `(.L_x_12163) ;  /* 0x0000004000007945 */ /* 0x000fe80003800000 */
[----:B------:R-:W-:Y:S05]  /*bc50*/  @!P4 BRA `(.L_x_12164) ;  /* 0x000000000008c947 */ /* 0x000fea0003800000 */
[----:B------:R1:W-:Y:S04]  /*bc60*/  REDG.E.ADD.F32.FTZ.RN.STRONG.GPU desc[UR18][R92.64+-0x900], R178 ;  /* 0xfff700b25c0079a6 */ /* 0x0003e8000c10f392 */
[----:B0-----:R0:W-:Y:S02]  /*bc70*/  REDG.E.ADD.F32.FTZ.RN.STRONG.GPU desc[UR18][R84.64+-0x900], R155 ;  /* 0xfff7009b540079a6 */ /* 0x0011e4000c10f392 */
.L_x_12164:
[----:B------:R-:W-:Y:S05]  /*bc80*/  BSYNC B0 ;  /* 0x0000000000007941 */ /* 0x000fea0003800000 */
.L_x_12163:
[----:B01----:R0:W1:Y:S01]  /*bc90*/  LDS R77, [R156+0x5a00] ;  /* 0x005a00009c4d7984 */ /* 0x0030620000000800 */
[----:B------:R-:W-:Y:S04]  /*bca0*/  BSSY B0, `(.L_x_12165) ;  /* 0x0000004000007945 */ /* 0x000fe80003800000 */
[----:B------:R-:W-:Y:S05]  /*bcb0*/  @!P5 BRA `(.L_x_12166) ;  /* 0x000000000008d947 */ /* 0x000fea0003800000 */
[----:B------:R0:W-:Y:S04]  /*bcc0*/  REDG.E.ADD.F32.FTZ.RN.STRONG.GPU desc[UR18][R92.64+-0x800], R180 ;  /* 0xfff800b45c0079a6 */ /* 0x0001e8000c10f392 */
[----:B-1----:R0:W-:Y:S02]  /*bcd0*/  REDG.E.ADD.F32.FTZ.RN.STRONG.GPU desc[UR18][R84.64+-0x800], R77 ;  /* 0xfff8004d540079a6 */ /* 0x0021e4000c10f392 */
.L_x_12166:
[----:B------:R-:W-:Y:S05]  /*bce0*/  BSYNC B0 ;  /* 0x0000000000007941 */ /* 0x000fea0003800000 */
.L_x_12165:
        /* <DEDUP_REMOVED lines=11> */
[----:B-1----:R0:W-:Y:S02]  /*bda0*/  REDG.E.ADD.F32.FTZ.RN.STRONG.GPU desc[UR18][R84.64+-0x700], R77 ;  /* 0xfff9004d540079a6 */ /* 0x0021e4000c10f392 */
.L_x_12168:
[----:B------:R-:W-:Y:S05]  /*bdb0*/  BSYNC B0 ;  /* 0x0000000000007941 */ /* 0x000fea0003800000 */
.L_x_12167:
[----:B------:R-:W0:Y:S01]  /*bdc0*/  LDS R169, [R169+0x5c00] ;  /* 0x005c0000a9a97984 */ /* 0x000e220000000800 */
[----:B------:R-:W-:Y:S04]  /*bdd0*/  BSSY B0, `(.L_x_12169) ;  /* 0x0000004000007945 */ /* 0x000fe80003800000 */
[----:B------:R-:W-:Y:S05]  /*bde0*/  @!P0 BRA `(.L_x_12170) ;  /* 0x0000000000088947 */ /* 0x000fea0003800000 */
[----:B------:R1:W-:Y:S04]  /*bdf0*/  REDG.E.ADD.F32.FTZ.RN.STRONG.GPU desc[UR18][R92.64+-0x600], R208 ;  /* 0xfffa00d05c0079a6 */ /* 0x0003e8000c10f392 */
[----:B0-----:R0:W-:Y:S02]  /*be00*/  REDG.E.ADD.F32.FTZ.RN.STRONG.GPU desc[UR18][R84.64+-0x600], R169 ;  /* 0xfffa00a9540079a6 */ /* 0x0011e4000c10f392 */
.L_x_12170:
[----:B------:R-:W-:Y:S05]  /*be10*/  BSYNC B0 ;  /* 0x0000000000007941 */ /* 0x000fea0003800000 */
.L_x_12169:
[----:B01----:R0:W1:Y:S01]  /*be20*/  LDS R77, [R170+0x5d00] ;  /* 0x005d0000aa4d7984 */ /* 0x0030620000000800 */
[----:B------:R-:W-:Y:S04]  /*be30*/  BSSY B0, `(.L_x_12171) ;  /* 0x0000004000007945 */ /* 0x000fe80003800000 */
[----:B------:R-:W-:Y:S05]  /*be40*/  @!P1 BRA `(.L_x_12172) ;  /* 0x0000000000089947 */ /* 0x000fea0003800000 */
[----:B------:R0:W-:Y:S04]  /*be50*/  REDG.E.ADD.F32.FTZ.RN.STRONG.GPU desc[UR18][R92.64+-0x500], R210 ;  /* 0xfffb00d25c0079a6 */ /* 0x0001e8000c10f392 */
[----:B-1----:R0:W-:Y:S02]  /*be60*/  REDG.E.ADD.F32.FTZ.RN.STRONG.GPU desc[UR18][R84.64+-0x500], R77 ;  /* 0xfffb004d540079a6 */ /* 0x0021e4000c10f392 */
.L_x_12172:
[----:B------:R-:W-:Y:S05]  /*be70*/  BSYNC B0 ;  /* 0x0000000000007941 */ /* 0x000fea0003800000 */
.L_x_12171:
[----:B------:R-:W0:Y:S01]  /*be80*/  LDS R171, [R171+0x5e00] ;  /* 0x005e0000abab7984 */ /* 0x000e220000000800 */
[----:B------:R-:W-:Y:S04]  /*be90*/  BSSY B0, `(.L_x_12173) ;  /* 0x0000004000007945 */ /* 0x000fe80003800000 */
[----:B------:R-:W-:Y:S05]  /*bea0*/  @!P2 BRA `(.L_x_12174) ;  /* 0x000000000008a947 */ /* 0x000fea0003800000 */
[----:B------:R1:W-:Y:S04]  /*beb0*/  REDG.E.ADD.F32.FTZ.RN.STRONG.GPU desc[UR18][R92.64+-0x400], R212 ;  /* 0xfffc00d45c0079a6 */ /* 0x0003e8000c10f392 */
[----:B0-----:R0:W-:Y:S02]  /*bec0*/  REDG.E.ADD.F32.FTZ.RN.STRONG.GPU desc[UR18][R84.64+-0x400], R171 ;  /* 0xfffc00ab540079a6 */ /* 0x0011e4000c10f392 */
.L_x_12174:
[----:B------:R-:W-:Y:S05]  /*bed0*/  BSYNC B0 ;  /* 0x0000000000007941 */ /* 0x000fea0003800000 */
.L_x_12173:
[----:B01----:R0:W1:Y:S01]  /*bee0*/  LDS R77, [R172+0x5f00] ;  /* 0x005f0000ac4d7984 */ /* 0x0030620000000800 */
[----:B------:R-:W-:Y:S04]  /*bef0*/  BSSY B0, `(.L_x_12175) ;  /* 0x0000004000007945 */ /* 0x000fe80003800000 */
[----:B------:R-:W-:Y:S05]  /*bf00*/  @!P3 BRA `(.L_x_12176) ;  /* 0x000000000008b947 */ /* 0x000fea0003800000 */
[----:B------:R0:W-:Y:S04]  /*bf10*/  REDG.E.ADD.F32.FTZ.RN.STRONG.GPU desc[UR18][R92.64+-0x300], R214 ;  /* 0xfffd00d65c0079a6 */ /* 0x0001e8000c10f392 */
[----:B-1----:R0:W-:Y:S02]  /*bf20*/  REDG.E.ADD.F32.FTZ.RN.STRONG.GPU desc[UR18][R84.64+-0x300], R77 ;  /* 0xfffd004d540079a6 */ /* 0x0021e4000c10f392 */
.L_x_12176:
[----:B------:R-:W-:Y:S05]  /*bf30*/  BSYNC B0 ;  /* 0x0000000000007941 */ /* 0x000fea0003800000 */
.L_x_12175:
[----:B------:R-:W0:Y:S01]  /*bf40*/  LDS R173, [R173+0x6000] ;  /* 0x00600000adad7984 */ /* 0x000e220000000800 */
[----:B------:R-:W-:Y:S04]  /*bf50*/  BSSY B0, `(.L_x_12177) ;  /* 0x0000004000007945 */ /* 0x000fe80003800000 */
[----:B------:R-:W-:Y:S05]  /*bf60*/  @!P4 BRA `(.L_x_12178) ;  /* 0x000000000008c947 */ /* 0x000fea0003800000 */
[----:B------:R1:W-:Y:S04]  /*bf70*/  REDG.E.ADD.F32.FTZ.RN.STRONG.GPU desc[UR18][R92.64+-0x200], R216 ;  /* 0xfffe00d85c0079a6 */ /* 0x0003e8000c10f392 */
[----:B0-----:R0:W-:Y:S02]  /*bf80*/  REDG.E.ADD.F32.FTZ.RN.STRONG.GPU desc[UR18][R84.64+-0x200], R173 ;  /* 0xfffe00ad540079a6 */ /* 0x0011e4000c10f392 */
.L_x_12178:
[----:B------:R-:W-:Y:S05]  /*bf90*/  BSYNC B0 ;  /* 0x0000000000007941 */ /* 0x000fea0003800000 */
.L_x_12177:
[----:B01----:R0:W1:Y:S01]  /*bfa0*/  LDS R77, [R174+0x6100] ;  /* 0x00610000ae4d7984 */ /* 0x0030620000000800 */
[----:B------:R-:W-:Y:S04]  /*bfb0*/  BSSY B0, `(.L_x_12179) ;  /* 0x0000004000007945 */ /* 0x000fe80003800000 */
[----:B------:R-:W-:Y:S05]  /*bfc0*/  @!P5 BRA `(.L_x_12180) ;  /* 0x000000000008d947 */ /* 0x000fea0003800000 */
[----:B------:R0:W-:Y:S04]  /*bfd0*/  REDG.E.ADD.F32.FTZ.RN.STRONG.GPU desc[UR18][R92.64+-0x100], R228 ;  /* 0xffff00e45c0079a6 */ /* 0x0001e8000c10f392 */
[----:B-1----:R0:W-:Y:S02]  /*bfe0*/  REDG.E.ADD.F32.FTZ.RN.STRONG.GPU desc[UR18][R84.64+-0x100], R77 ;  /* 0xffff004d540079a6 */ /* 0x0021e4000c10f392 */
.L_x_12180:
[----:B------:R-:W-:Y:S05]  /*bff0*/  BSYNC B0 ;  /* 0x0000000000007941 */ /* 0x000fea0003800000 */
.L_x_12179:
[----:B01----:R-:W0:Y:S01]  /*c000*/  SHFL.DOWN PT, R77, R64, 0x1, 0x1f ;  /* 0x08201f00404d7f89 */ /* 0x003e2200000e0000 */
[----:B------:R-:W-:Y:S01]  /*c010*/  ISETP.GT.AND P0, PT, R120, 0x1e, PT ;  /* 0x0000001e7800780c */ /* 0x000fe20003f04270 */
[----:B------:R-:W-:Y:S01]  /*c020*/  FMUL.FTZ R126, R69, R126 ;  /* 0x0000007e457e7220 */ /* 0x000fe20000410000 */
[----:B------:R-:W-:Y:S01]  /*c030*/  FFMA.FTZ R25, R68, R102, R25 ;  /* 0x0000006644197223 */ /* 0x000fe20000010019 */
[----:B------:R-:W1:Y:S01]  /*c040*/  SHFL.DOWN PT, R76, R65, 0x1, 0x1f ;  /* 0x08201f00414c7f89 */ /* 0x000e6200000e0000 */
[----:B------:R-:W-:Y:S01]  /*c050*/  FFMA.FTZ R67, R67, R68, R72 ;  /* 0x0000004443437223 */ /* 0x000fe20000010048 */
[----:B------:R-:W-:Y:S01]  /*c060*/  FMUL.FTZ R80, R80, R193 ;  /* 0x000000c150507220 */ /* 0x000fe20000410000 */
[----:B------:R-:W-:Y:S01]  /*c070*/  ISETP.NE.AND P1, PT, R120, RZ, PT ;  /* 0x000000ff7800720c */ /* 0x000fe20003f25270 */
[----:B------:R-:W-:Y:S01]  /*c080*/  FMUL.FTZ R90, R167, R90 ;  /* 0x0000005aa75a7220 */ /* 0x000fe20000410000 */
[----:B------:R-:W-:Y:S01]  /*c090*/  FADD.FTZ R42, R67, R42 ;  /* 0x0000002a432a7221 */ /* 0x000fe20000010000 */
[----:B------:R-:W-:Y:S01]  /*c0a0*/  FMUL.FTZ R67, R166, R88 ;  /* 0x00000058a6437220 */ /* 0x000fe20000410000 */
[----:B------:R-:W-:Y:S01]  /*c0b0*/  FFMA.FTZ R81, R81, R194, R80 ;  /* 0x000000c251517223 */ /* 0x000fe20000010050 */
[----:B------:R-:W-:Y:S01]  /*c0c0*/  ISETP.NE.AND P2, PT, R122, RZ, PT ;  /* 0x000000ff7a00720c */ /* 0x000fe20003f45270 */
[----:B------:R-:W-:Y:S01]  /*c0d0*/  FMUL.FTZ R78, R78, R191 ;  /* 0x000000bf4e4e7220 */ /* 0x000fe20000410000 */
[----:B------:R-:W-:Y:S01]  /*c0e0*/  FFMA.FTZ R67, R164, R87, R67 ;  /* 0x00000057a4437223 */ /* 0x000fe20000010043 */
[----:B------:R-:W-:Y:S01]  /*c0f0*/  FMUL.FTZ R86, R163, R86 ;  /* 0x00000056a3567220 */ /* 0x000fe20000410000 */
[----:B------:R-:W-:Y:S01]  /*c100*/  FMUL.FTZ R91, R91, R190 ;  /* 0x000000be5b5b7220 */ /* 0x000fe20000410000 */
[----:B------:R-:W-:Y:S01]  /*c110*/  FMUL.FTZ R188, R123, R188 ;  /* 0x000000bc7bbc7220 */ /* 0x000fe20000410000 */
[----:B------:R-:W-:Y:S01]  /*c120*/  FFMA.FTZ R28, R67, R103, R28 ;  /* 0x00000067431c7223 */ /* 0x000fe2000001001c */
[----:B------:R-:W-:Y:S01]  /*c130*/  FFMA.FTZ R82, R82, R67, R81 ;  /* 0x0000004352527223 */ /* 0x000fe20000010051 */
[----:B------:R-:W-:Y:S01]  /*c140*/  FMUL.FTZ R67, R162, R218 ;  /* 0x000000daa2437220 */ /* 0x000fe20000410000 */
[----:B------:R-:W-:Y:S01]  /*c150*/  FMUL.FTZ R220, R159, R220 ;  /* 0x000000dc9fdc7220 */ /* 0x000fe20000410000 */
[----:B------:R-:W-:Y:S01]  /*c160*/  FMUL.FTZ R184, R127, R184 ;  /* 0x000000b87fb87220 */ /* 0x000fe20000410000 */
[----:B------:R-:W-:Y:S01]  /*c170*/  FMUL.FTZ R130, R130, R183 ;  /* 0x000000b782827220 */ /* 0x000fe20000410000 */
[----:B0-----:R-:W-:Y:S01]  /*c180*/  @!P0 FADD.FTZ R64, R64, R77 ;  /* 0x0000004d40408221 */ /* 0x001fe20000010000 */
[----:B------:R-:W-:Y:S01]  /*c190*/  FFMA.FTZ R219, R160, R219, R67 ;  /* 0x000000dba0db7223 */ /* 0x000fe20000010043 */
[----:B------:R-:W-:Y:S01]  /*c1a0*/  FMUL.FTZ R67, R158, R222 ;  /* 0x000000de9e437220 */ /* 0x000fe20000410000 */
        /* <DEDUP_REMOVED lines=23> */
[----:B------:R-:W-:Y:S01]  /*c320*/  FFMA.FTZ R27, R90, R104, R27 ;  /* 0x000000685a1b7223 */ /* 0x000fe2000001001b */
[----:B------:R-:W-:Y:S01]  /*c330*/  FADD.FTZ R38, R83, R38 ;  /* 0x0000002653267221 */ /* 0x000fe20000010000 */
[----:B------:R-:W-:Y:S01]  /*c340*/  FFMA.FTZ R29, R86, R106, R29 ;  /* 0x0000006a561d7223 */ /* 0x000fe2000001001d */
[----:B0-----:R-:W-:Y:S01]  /*c350*/  @!P0 FADD.FTZ R64, R64, R77 ;  /* 0x0000004d40408221 */ /* 0x001fe20000010000 */
[----:B------:R-:W-:Y:S01]  /*c360*/  FADD.FTZ R37, R82, R37 ;  /* 0x0000002552257221 */ /* 0x000fe20000010000 */
[----:B------:R-:W-:Y:S01]  /*c370*/  FADD.FTZ R36, R125, R36 ;  /* 0x000000247d247221 */ /* 0x000fe20000010000 */
[----:B------:R-:W-:Y:S01]  /*c380*/  FFMA.FTZ R30, R219, R105, R30 ;  /* 0x00000069db1e7223 */ /* 0x000fe2000001001e */
[----:B-1----:R-:W-:Y:S01]  /*c390*/  @!P0 FADD.FTZ R65, R65, R76 ;  /* 0x0000004c41418221 */ /* 0x002fe20000010000 */
[----:B------:R-:W0:Y:S01]  /*c3a0*/  SHFL.DOWN PT, R77, R64, 0x4, 0x1f ;  /* 0x08801f00404d7f89 */ /* 0x000e2200000e0000 */
[----:B------:R-:W-:Y:S01]  /*c3b0*/  ISETP.GT.AND P0, PT, R120, 0x1b, PT ;  /* 0x0000001b7800780c */ /* 0x000fe20003f04270 */
[----:B------:R-:W-:Y:S01]  /*c3c0*/  FFMA.FTZ R31, R220, R114, R31 ;  /* 0x00000072dc1f7223 */ /* 0x000fe2000001001f */
[----:B------:R-:W-:Y:S01]  /*c3d0*/  FADD.FTZ R35, R134, R35 ;  /* 0x0000002386237221 */ /* 0x000fe20000010000 */
[----:B------:R-:W1:Y:S01]  /*c3e0*/  SHFL.DOWN PT, R76, R65, 0x4, 0x1f ;  /* 0x08801f00414c7f89 */ /* 0x000e6200000e0000 */
[----:B------:R-:W-:Y:S01]  /*c3f0*/  FFMA.FTZ R32, R67, R107, R32 ;  /* 0x0000006b43207223 */ /* 0x000fe20000010020 */
[----:B------:R-:W-:Y:S01]  /*c400*/  FADD.FTZ R34, R75, R34 ;  /* 0x000000224b227221 */ /* 0x000fe20000010000 */
[----:B------:R-:W-:-:S07]  /*c410*/  FADD.FTZ R33, R74, R33 ;  /* 0x000000214a217221 */ /* 0x000fce0000010000 */
        /* <DEDUP_REMOVED lines=11> */
[----:B-1----:R-:W-:-:S05]  /*c4d0*/  @!P0 FADD.FTZ R65, R65, R68 ;  /* 0x0000004441418221 */ /* 0x002fca0000010000 */
[----:B------:R0:W-:Y:S01]  /*c4e0*/  @!P1 STS.64 [R118+0x6308], R64 ;  /* 0x0063084076009388 */ /* 0x0001e20000000a00 */
        /* <DEDUP_REMOVED lines=17> */
.L_x_12182:
[----:B------:R-:W-:Y:S05]  /*c600*/  BSYNC B0 ;  /* 0x0000000000007941 */ /* 0x000fea0003800000 */
.L_x_12181:
[----:B------:R-:W-:Y:S02]  /*c610*/  UIADD3 UR7, UR7, 0x1, URZ ;  /* 0x0000000107077890 */ /* 0x000fe4000fffe03f */
[----:B------:R-:W-:Y:S02]  /*c620*/  UIADD3 UR8, UP1, UR8, 0x1, URZ ;  /* 0x0000000108087890 */ /* 0x000fe4000ff3e03f */
[----:B------:R-:W-:Y:S02]  /*c630*/  UISETP.GE.AND UP0, UPT, UR7, UR54, UPT ;  /* 0x000000360700728c */ /* 0x000fe4000bf06270 */
[----:B------:R-:W-:-:S04]  /*c640*/  UIADD3.X UR9, URZ, UR9, URZ, UP1, !UPT ;  /* 0x000000093f097290 */ /* 0x000fc80008ffe43f */
[----:B------:R-:W-:-:S13]  /*c650*/  PLOP3.LUT P0, PT, PT, PT, UP0, 0x80, 0x0 ;  /* 0x000000000000781c */ /* 0x000fda0003f0f008 */
[----:B------:R-:W-:Y:S05]  /*c660*/  @!P0 BRA `(.L_x_12183) ;  /* 0xffffff7000ec8947 */ /* 0x000fea000383ffff */
.L_x_12088:
        /* <DEDUP_REMOVED lines=242> */
.L_x_12055:
        /* <DEDUP_REMOVED lines=31> */
[----:B------:R-:W-:Y:S02]  /*d780*/  R2UR UR4, R108 ;  /* 0x000000006c0472ca */ /* 0x000fe400000e0000 */
[----:B------:R-:W-:-:S11]  /*d790*/  R2UR UR5, R109 ;  /* 0x000000006d0572ca */ /* 0x000fd600000e0000 */
[----:B------:R-:W-:Y:S02]  /*d7a0*/  MOV R2, UR4 ;  /* 0x0000000400027c02 */ /* 0x000fe40008000f00 */
[----:B-1----:R-:W-:Y:S02]  /*d7b0*/  @!P0 LEA R0, R3, R0, 0x18 ;  /* 0x0000000003008211 */ /* 0x002fe400078ec0ff */
[----:B------:R-:W-:-:S03]  /*d7c0*/  MOV R3, UR5 ;  /* 0x0000000500037c02 */ /* 0x000fc60008000f00 */
[----:B------:R-:W1:Y:S02]  /*d7d0*/  @!P0 LDS R5, [R0+0x6308] ;  /* 0x0063080000058984 */ /* 0x000e640000000800 */
[----:B-1----:R-:W-:-:S05]  /*d7e0*/  @!P0 FADD.FTZ R4, R4, R5 ;  /* 0x0000000504048221 */ /* 0x002fca0000010000 */
[----:B------:R2:W-:Y:S02]  /*d7f0*/  REDG.E.ADD.F32.FTZ.RN.STRONG.GPU desc[UR18][R2.64], R4 ;  /* 0x00000004020079a6 */ /* 0x0005e4000c10f392 */
.L_x_12186:
[----:B------:R-:W-:Y:S05]  /*d800*/  BSYNC B0 ;  /* 0x0000000000007941 */ /* 0x000fea0003800000 */
.L_x_12185:
        /* <DEDUP_REMOVED lines=40> */
.L_x_12188:
[----:B------:R-:W3:Y:S02]  /*da90*/  S2R R7, SR_TID.X ;  /* 0x0000000000077919 */ /* 0x000ee40000002100 */
.L_x_12189:
[----:B------:R-:W-:Y:S05]  /*daa0*/  BSYNC B0 ;  /* 0x0000000000007941 */ /* 0x000fea0003800000 */
.L_x_12187:
        /* <DEDUP_REMOVED lines=15> */
.L_x_12190:
[C---:B------:R-:W-:Y:S02]  /*dba0*/  LEA R0, R7.reuse, UR7, 0x3 ;  /* 0x0000000707007c11 */ /* 0x040fe4000f8e18ff */
[----:B-12---:R-:W-:Y:S02]  /*dbb0*/  SHF.R.S32.HI R4, RZ, 0x1f, R7 ;  /* 0x0000001fff047819 */ /* 0x006fe40000011407 */
[----:B---3--:R-:W-:Y:S01]  /*dbc0*/  MOV R2, UR4 ;  /* 0x0000000400027c02 */ /* 0x008fe20008000f00 */
        /* <DEDUP_REMOVED lines=16> */
.L_x_12092:
[----:B------:R-:W-:Y:S01]  /*dcd0*/  HFMA2.MMA R239, -RZ, RZ, 0, 5.9604644775390625e-08 ;  /* 0x00000001ffef7435 */ /* 0x000fe200000001ff */
[----:B------:R-:W-:Y:S02]  /*dce0*/  MOV R240, R236 ;  /* 0x000000ec00f07202 */ /* 0x000fe40000000f00 */
[----:B------:R-:W-:Y:S02]  /*dcf0*/  MOV R238, RZ ;  /* 0x000000ff00ee7202 */ /* 0x000fe40000000f00 */
[----:B------:R-:W-:-:S07]  /*dd00*/  MOV R75, 0xffffffff ;  /* 0xffffffff004b7802 */ /* 0x000fce0000000f00 */
[----:B-1---5:R-:W-:Y:S05]  /*dd10*/  WARPSYNC.COLLECTIVE R75, `(.L_x_12191) ;  /* 0x000000004b087348 */ /* 0x022fea0003c00000 */
[----:B------:R0:W2:Y:S02]  /*dd20*/  SHFL.UP P3, R73, R240, R239, R238 ;  /* 0x040000eff0497389 */ /* 0x0000a400000600ee */
[----:B012--5:R-:W-:Y:S01]  /*dd30*/  ENDCOLLECTIVE ;  /* 0x000000000000791b */ /* 0x027fe20003800000 */
.L_x_12191:
[----:B------:R-:W-:Y:S02]  /*dd40*/  MOV R240, R72 ;  /* 0x0000004800f07202 */ /* 0x000fe40000000f00 */
[----:B------:R-:W-:-:S07]  /*dd50*/  MOV R233, R73 ;  /* 0x0000004900e97202 */ /* 0x000fce0000000f00 */
[----:B------:R-:W-:Y:S05]  /*dd60*/  WARPSYNC.COLLECTIVE R75, `(.L_x_12192) ;  /* 0x000000004b087348 */ /* 0x000fea0003c00000 */
[----:B------:R0:W1:Y:S02]  /*dd70*/  SHFL.UP P3, R73, R240, R239, R238 ;  /* 0x040000eff0497389 */ /* 0x00006400000600ee */
[----:B01----:R-:W-:Y:S01]  /*dd80*/  ENDCOLLECTIVE ;  /* 0x000000000000791b */ /* 0x003fe20003800000 */
.L_x_12192:
[----:B------:R-:W-:Y:S02]  /*dd90*/  MOV R240, R235 ;  /* 0x000000eb00f07202 */ /* 0x000fe40000000f00 */
[----:B------:R-:W-:-:S07]  /*dda0*/  MOV R241, R73 ;  /* 0x0000004900f17202 */ /* 0x000fce0000000f00 */
[----:B------:R-:W-:Y:S05]  /*ddb0*/  WARPSYNC.COLLECTIVE R75, `(.L_x_12193) ;  /* 0x000000004b087348 */ /* 0x000fea0003c00000 */
[----:B------:R0:W1:Y:S02]  /*ddc0*/  SHFL.UP P3, R73, R240, R239, R238 ;  /* 0x040000eff0497389 */ /* 0x00006400000600ee */
[----:B01----:R-:W-:Y:S01]  /*ddd0*/  ENDCOLLECTIVE ;  /* 0x000000000000791b */ /* 0x003fe20003800000 */
.L_x_12193:
[----:B------:R-:W-:Y:S02]  /*dde0*/  MOV R240, R237 ;  /* 0x000000ed00f07202 */ /* 0x000fe40000000f00 */
[----:B------:R-:W-:-:S07]  /*ddf0*/  MOV R243, R73 ;  /* 0x0000004900f37202 */ /* 0x000fce0000000f00 */
[----:B------:R-:W-:Y:S05]  /*de00*/  WARPSYNC.COLLECTIVE R75, `(.L_x_12194) ;  /* 0x000000004b087348 */ /* 0x000fea0003c00000 */
[----:B------:R0:W1:Y:S02]  /*de10*/  SHFL.UP P3, R73, R240, R239, R238 ;  /* 0x040000eff0497389 */ /* 0x00006400000600ee */
[----:B01----:R-:W-:Y:S01]  /*de20*/  ENDCOLLECTIVE ;  /* 0x000000000000791b */ /* 0x003fe20003800000 */
.L_x_12194:
        /* <DEDUP_REMOVED lines=17> */
.L_x_12195:
[----:B------:R-:W-:Y:S02]  /*df40*/  MOV R240, R72 ;  /* 0x0000004800f07202 */ /* 0x000fe40000000f00 */
[----:B------:R-:W-:-:S07]  /*df50*/  MOV R233, R73 ;  /* 0x0000004900e97202 */ /* 0x000fce0000000f00 */
[----:B------:R-:W-:Y:S05]  /*df60*/  WARPSYNC.COLLECTIVE R75, `(.L_x_12196) ;  /* 0x000000004b087348 */ /* 0x000fea0003c00000 */
[----:B------:R0:W1:Y:S02]  /*df70*/  SHFL.UP P3, R73, R240, R239, R238 ;  /* 0x040000eff0497389 */ /* 0x00006400000600ee */
[----:B01----:R-:W-:Y:S01]  /*df80*/  ENDCOLLECTIVE ;  /* 0x000000000000791b */ /* 0x003fe20003800000 */
.L_x_12196:
[----:B------:R-:W-:Y:S02]  /*df90*/  MOV R240, R235 ;  /* 0x000000eb00f07202 */ /* 0x000fe40000000f00 */
[----:B------:R-:W-:-:S07]  /*dfa0*/  MOV R241, R73 ;  /* 0x0000004900f17202 */ /* 0x000fce0000000f00 */
[----:B------:R-:W-:Y:S05]  /*dfb0*/  WARPSYNC.COLLECTIVE R75, `(.L_x_12197) ;  /* 0x000000004b087348 */ /* 0x000fea0003c00000 */
[----:B------:R0:W1:Y:S02]  /*dfc0*/  SHFL.UP P3, R73, R240, R239, R238 ;  /* 0x040000eff0497389 */ /* 0x00006400000600ee */
[----:B01----:R-:W-:Y:S01]  /*dfd0*/  ENDCOLLECTIVE ;  /* 0x000000000000791b */ /* 0x003fe20003800000 */
.L_x_12197:
[----:B------:R-:W-:Y:S02]  /*dfe0*/  MOV R240, R237 ;  /* 0x000000ed00f07202 */ /* 0x000fe40000000f00 */
[----:B------:R-:W-:-:S07]  /*dff0*/  MOV R243, R73 ;  /* 0x0000004900f37202 */ /* 0x000fce0000000f00 */
[----:B------:R-:W-:Y:S05]  /*e000*/  WARPSYNC.COLLECTIVE R75, `(.L_x_12198) ;  /* 0x000000004b087348 */ /* 0x000fea0003c00000 */
[----:B------:R0:W1:Y:S02]  /*e010*/  SHFL.UP P3, R73, R240, R239, R238 ;  /* 0x040000eff0497389 */ /* 0x00006400000600ee */
[----:B01----:R-:W-:Y:S01]  /*e020*/  ENDCOLLECTIVE ;  /* 0x000000000000791b */ /* 0x003fe20003800000 */
.L_x_12198:
        /* <DEDUP_REMOVED lines=18> */
.L_x_12199:
[----:B------:R-:W-:Y:S02]  /*e150*/  MOV R240, R72 ;  /* 0x0000004800f07202 */ /* 0x000fe40000000f00 */
[----:B------:R-:W-:-:S07]  /*e160*/  MOV R233, R73 ;  /* 0x0000004900e97202 */ /* 0x000fce0000000f00 */
[----:B------:R-:W-:Y:S05]  /*e170*/  WARPSYNC.COLLECTIVE R75, `(.L_x_12200) ;  /* 0x000000004b087348 */ /* 0x000fea0003c00000 */
[----:B------:R0:W1:Y:S02]  /*e180*/  SHFL.UP P3, R73, R240, R239, R238 ;  /* 0x040000eff0497389 */ /* 0x00006400000600ee */
[----:B01----:R-:W-:Y:S01]  /*e190*/  ENDCOLLECTIVE ;  /* 0x000000000000791b */ /* 0x003fe20003800000 */
.L_x_12200:
[----:B------:R-:W-:Y:S02]  /*e1a0*/  MOV R240, R235 ;  /* 0x000000eb00f07202 */ /* 0x000fe40000000f00 */
[----:B------:R-:W-:-:S07]  /*e1b0*/  MOV R241, R73 ;  /* 0x0000004900f17202 */ /* 0x000fce0000000f00 */
[----:B------:R-:W-:Y:S05]  /*e1c0*/  WARPSYNC.COLLECTIVE R75, `(.L_x_12201) ;  /* 0x000000004b087348 */ /* 0x000fea0003c00000 */
[----:B------:R0:W1:Y:S02]  /*e1d0*/  SHFL.UP P3, R73, R240, R239, R238 ;  /* 0x040000eff0497389 */ /* 0x00006400000600ee */
[----:B01----:R-:W-:Y:S01]  /*e1e0*/  ENDCOLLECTIVE ;  /* 0x000000000000791b */ /* 0x003fe20003800000 */
.L_x_12201:
[----:B------:R-:W-:Y:S02]  /*e1f0*/  MOV R240, R237 ;  /* 0x000000ed00f07202 */ /* 0x000fe40000000f00 */
[----:B------:R-:W-:-:S07]  /*e200*/  MOV R243, R73 ;  /* 0x0000004900f37202 */ /* 0x000fce0000000f00 */
[----:B------:R-:W-:Y:S05]  /*e210*/  WARPSYNC.COLLECTIVE R75, `(.L_x_12202) ;  /* 0x000000004b087348 */ /* 0x000fea0003c00000 */
[----:B------:R0:W1:Y:S02]  /*e220*/  SHFL.UP P3, R73, R240, R239, R238 ;  /* 0x040000eff0497389 */ /* 0x00006400000600ee */
[----:B01----:R-:W-:Y:S01]  /*e230*/  ENDCOLLECTIVE ;  /* 0x000000000000791b */ /* 0x003fe20003800000 */
.L_x_12202:
        /* <DEDUP_REMOVED lines=17> */
.L_x_12203:
[----:B------:R-:W-:Y:S02]  /*e350*/  MOV R240, R72 ;  /* 0x0000004800f07202 */ /* 0x000fe40000000f00 */
[----:B------:R-:W-:-:S07]  /*e360*/  MOV R233, R73 ;  /* 0x0000004900e97202 */ /* 0x000fce0000000f00 */
[----:B------:R-:W-:Y:S05]  /*e370*/  WARPSYNC.COLLECTIVE R75, `(.L_x_12204) ;  /* 0x000000004b087348 */ /* 0x000fea0003c00000 */
[----:B------:R0:W1:Y:S02]  /*e380*/  SHFL.UP P3, R73, R240, R239, R238 ;  /* 0x040000eff0497389 */ /* 0x00006400000600ee */
[----:B01----:R-:W-:Y:S01]  /*e390*/  ENDCOLLECTIVE ;  /* 0x000000000000791b */ /* 0x003fe20003800000 */
.L_x_12204:
[----:B------:R-:W-:Y:S02]  /*e3a0*/  MOV R240, R235 ;  /* 0x000000eb00f07202 */ /* 0x000fe40000000f00 */
[----:B------:R-:W-:-:S07]  /*e3b0*/  MOV R241, R73 ;  /* 0x0000004900f17202 */ /* 0x000fce0000000f00 */
[----:B------:R-:W-:Y:S05]  /*e3c0*/  WARPSYNC.COLLECTIVE R75, `(.L_x_12205) ;  /* 0x000000004b087348 */ /* 0x000fea0003c00000 */
[----:B------:R0:W1:Y:S02]  /*e3d0*/  SHFL.UP P3, R73, R240, R239, R238 ;  /* 0x040000eff0497389 */ /* 0x00006400000600ee */
[----:B01----:R-:W-:Y:S01]  /*e3e0*/  ENDCOLLECTIVE ;  /* 0x000000000000791b */ /* 0x003fe20003800000 */
.L_x_12205:
[----:B------:R-:W-:Y:S02]  /*e3f0*/  MOV R240, R237 ;  /* 0x000000ed00f07202 */ /* 0x000fe40000000f00 */
[----:B------:R-:W-:-:S07]  /*e400*/  MOV R243, R73 ;  /* 0x0000004900f37202 */ /* 0x000fce0000000f00 */
[----:B------:R-:W-:Y:S05]  /*e410*/  WARPSYNC.COLLECTIVE R75, `(.L_x_12206) ;  /* 0x000000004b087348 */ /* 0x000fea0003c00000 */
[----:B------:R0:W1:Y:S02]  /*e420*/  SHFL.UP P3, R73, R240, R239, R238 ;  /* 0x040000eff0497389 */ /* 0x00006400000600ee */
[----:B01----:R-:W-:Y:S01]  /*e430*/  ENDCOLLECTIVE ;  /* 0x000000000000791b */ /* 0x003fe20003800000 */
.L_x_12206:
        /* <DEDUP_REMOVED lines=17> */
.L_x_12207:
[----:B------:R-:W-:Y:S02]  /*e550*/  MOV R240, R72 ;  /* 0x0000004800f07202 */ /* 0x000fe40000000f00 */
[----:B------:R-:W-:-:S07]  /*e560*/  MOV R233, R73 ;  /* 0x0000004900e97202 */ /* 0x000fce0000000f00 */
[----:B------:R-:W-:Y:S05]  /*e570*/  WARPSYNC.COLLECTIVE R75, `(.L_x_12208) ;  /* 0x000000004b087348 */ /* 0x000fea0003c00000 */
[----:B------:R0:W1:Y:S02]  /*e580*/  SHFL.UP P3, R73, R240, R239, R238 ;  /* 0x040000eff0497389 */ /* 0x00006400000600ee */
[----:B01----:R-:W-:Y:S01]  /*e590*/  ENDCOLLECTIVE ;  /* 0x000000000000791b */ /* 0x003fe20003800000 */
.L_x_12208:
[----:B------:R-:W-:Y:S02]  /*e5a0*/  MOV R240, R235 ;  /* 0x000000eb00f07202 */ /* 0x000fe40000000f00 */
[----:B------:R-:W-:-:S07]  /*e5b0*/  MOV R241, R73 ;  /* 0x0000004900f17202 */ /* 0x000fce0000000f00 */
[----:B------:R-:W-:Y:S05]  /*e5c0*/  WARPSYNC.COLLECTIVE R75, `(.L_x_12209) ;  /* 0x000000004b087348 */ /* 0x000fea0003c00000 */
[----:B------:R0:W1:Y:S02]  /*e5d0*/  SHFL.UP P3, R73, R240, R239, R238 ;  /* 0x040000eff0497389 */ /* 0x00006400000600ee */
[----:B01----:R-:W-:Y:S01]  /*e5e0*/  ENDCOLLECTIVE ;  /* 0x000000000000791b */ /* 0x003fe20003800000 */
.L_x_12209:
[----:B------:R-:W-:Y:S02]  /*e5f0*/  MOV R240, R237 ;  /* 0x000000ed00f07202 */ /* 0x000fe40000000f00 */
[----:B------:R-:W-:-:S07]  /*e600*/  MOV R243, R73 ;  /* 0x0000004900f37202 */ /* 0x000fce0000000f00 */
[----:B------:R-:W-:Y:S05]  /*e610*/  WARPSYNC.COLLECTIVE R75, `(.L_x_12210) ;  /* 0x000000004b087348 */ /* 0x000fea0003c00000 */
[----:B------:R0:W1:Y:S02]  /*e620*/  SHFL.UP P3, R73, R240, R239, R238 ;  /* 0x040000eff0497389 */ /* 0x00006400000600ee */
[----:B01----:R-:W-:Y:S01]  /*e630*/  ENDCOLLECTIVE ;  /* 0x000000000000791b */ /* 0x003fe20003800000 */
.L_x_12210:
[----:B------:R-:W-:Y:S05]  /*e640*/  BRA `(.L_x_12211) ;  /* 0xffffff7c00487947 */ /* 0x000fea000383ffff */
.L_x_12093:
        /* <DEDUP_REMOVED lines=8> */
.L_x_12213:
[----:B------:R-:W-:Y:S05]  /*e6d0*/  BSYNC B0 ;  /* 0x0000000000007941 */ /* 0x000fea0003800000 */
.L_x_12212:
[----:B------:R-:W-:Y:S05]  /*e6e0*/  BRA `(.L_x_12214) ;  /* 0xffffff7c00587947 */ /* 0x000fea000383ffff */
.L_x_12094:
        /* <DEDUP_REMOVED lines=8> */
.L_x_12216:
[----:B------:R-:W-:Y:S05]  /*e770*/  BSYNC B0 ;  /* 0x0000000000007941 */ /* 0x000fea0003800000 */
.L_x_12215:
[----:B------:R-:W-:Y:S05]  /*e780*/  BRA `(.L_x_12217) ;  /* 0xffffff7c00387947 */ /* 0x000fea000383ffff */
.L_x_12095:
        /* <DEDUP_REMOVED lines=8> */
.L_x_12219:
[----:B------:R-:W-:Y:S05]  /*e810*/  BSYNC B0 ;  /* 0x0000000000007941 */ /* 0x000fea0003800000 */
.L_x_12218:
[----:B------:R-:W-:Y:S05]  /*e820*/  BRA `(.L_x_12220) ;  /* 0xffffff7c00187947 */ /* 0x000fea000383ffff */
.L_x_12096:
        /* <DEDUP_REMOVED lines=8> */
.L_x_12222:
[----:B------:R-:W-:Y:S05]  /*e8b0*/  BSYNC B0 ;  /* 0x0000000000007941 */ /* 0x000fea0003800000 */
.L_x_12221:
[----:B------:R-:W-:Y:S05]  /*e8c0*/  BRA `(.L_x_12223) ;  /* 0xffffff7800f87947 */ /* 0x000fea000383ffff */
.L_x_12097:
        /* <DEDUP_REMOVED lines=8> */
.L_x_12225:
[----:B------:R-:W-:Y:S05]  /*e950*/  BSYNC B0 ;  /* 0x0000000000007941 */ /* 0x000fea0003800000 */
.L_x_12224:
        /* <DEDUP_REMOVED lines=9> */
.L_x_12226:
[----:B------:R-:W-:Y:S02]  /*e9f0*/  MOV R72, 0x1f ;  /* 0x0000001f00487802 */ /* 0x000fe40000000f00 */
[----:B------:R-:W-:Y:S02]  /*ea00*/  MOV R240, R235 ;  /* 0x000000eb00f07202 */ /* 0x000fe40000000f00 */
[----:B------:R-:W-:-:S07]  /*ea10*/  MOV R241, R73 ;  /* 0x0000004900f17202 */ /* 0x000fce0000000f00 */
[----:B------:R-:W-:Y:S05]  /*ea20*/  WARPSYNC.COLLECTIVE R75, `(.L_x_12227) ;  /* 0x000000004b087348 */ /* 0x000fea0003c00000 */
[----:B------:R0:W1:Y:S02]  /*ea30*/  SHFL.UP P3, R73, R240, R239, R238 ;  /* 0x040000eff0497389 */ /* 0x00006400000600ee */
[----:B01----:R-:W-:Y:S01]  /*ea40*/  ENDCOLLECTIVE ;  /* 0x000000000000791b */ /* 0x003fe20003800000 */
.L_x_12227:
[----:B------:R-:W-:Y:S02]  /*ea50*/  MOV R240, R237 ;  /* 0x000000ed00f07202 */ /* 0x000fe40000000f00 */
[----:B------:R-:W-:-:S07]  /*ea60*/  MOV R235, R73 ;  /* 0x0000004900eb7202 */ /* 0x000fce0000000f00 */
[----:B------:R-:W-:Y:S05]  /*ea70*/  WARPSYNC.COLLECTIVE R75, `(.L_x_12228) ;  /* 0x000000004b087348 */ /* 0x000fea0003c00000 */
[----:B------:R0:W1:Y:S02]  /*ea80*/  SHFL.UP P3, R73, R240, R239, R238 ;  /* 0x040000eff0497389 */ /* 0x00006400000600ee */
[----:B01----:R-:W-:Y:S01]  /*ea90*/  ENDCOLLECTIVE ;  /* 0x000000000000791b */ /* 0x003fe20003800000 */
.L_x_12228:
[----:B------:R-:W-:Y:S01]  /*eaa0*/  MOV R237, R73 ;  /* 0x0000004900ed7202 */ /* 0x000fe20000000f00 */
[----:B------:R-:W-:-:S11]  /*eab0*/  HFMA2.MMA R73, -RZ, RZ, 0, 0 ;  /* 0x00000000ff497435 */ /* 0x000fd600000001ff */
[----:B------:R-:W-:Y:S05]  /*eac0*/  WARPSYNC.COLLECTIVE R75, `(.L_x_12229) ;  /* 0x000000004b087348 */ /* 0x000fea0003c00000 */
[----:B------:R0:W1:Y:S02]  /*ead0*/  SHFL.IDX P3, R233, R74, R73, R72 ;  /* 0x000000494ae97389 */ /* 0x0000640000060048 */
[----:B01----:R-:W-:Y:S01]  /*eae0*/  ENDCOLLECTIVE ;  /* 0x000000000000791b */ /* 0x003fe20003800000 */
.L_x_12229:
[----:B------:R-:W-:Y:S02]  /*eaf0*/  MOV R74, R65 ;  /* 0x00000041004a7202 */ /* 0x000fe40000000f00 */
[----:B------:R-:W-:-:S07]  /*eb00*/  MOV R64, R233 ;  /* 0x000000e900407202 */ /* 0x000fce0000000f00 */
[----:B------:R-:W-:Y:S05]  /*eb10*/  WARPSYNC.COLLECTIVE R75, `(.L_x_12230) ;  /* 0x000000004b087348 */ /* 0x000fea0003c00000 */
[----:B------:R0:W1:Y:S02]  /*eb20*/  SHFL.IDX P3, R233, R74, R73, R72 ;  /* 0x000000494ae97389 */ /* 0x0000640000060048 */
[----:B01----:R-:W-:Y:S01]  /*eb30*/  ENDCOLLECTIVE ;  /* 0x000000000000791b */ /* 0x003fe20003800000 */
.L_x_12230:
[----:B------:R-:W-:Y:S02]  /*eb40*/  MOV R74, R66 ;  /* 0x00000042004a7202 */ /* 0x000fe40000000f00 */
[----:B------:R-:W-:-:S07]  /*eb50*/  MOV R65, R233 ;  /* 0x000000e900417202 */ /* 0x000fce0000000f00 */
[----:B------:R-:W-:Y:S05]  /*eb60*/  WARPSYNC.COLLECTIVE R75, `(.L_x_12231) ;  /* 0x000000004b087348 */ /* 0x000fea0003c00000 */
[----:B------:R0:W1:Y:S02]  /*eb70*/  SHFL.IDX P3, R233, R74, R73, R72 ;  /* 0x000000494ae97389 */ /* 0x0000640000060048 */
[----:B01----:R-:W-:Y:S01]  /*eb80*/  ENDCOLLECTIVE ;  /* 0x000000000000791b */ /* 0x003fe20003800000 */
.L_x_12231:
[----:B------:R-:W-:Y:S02]  /*eb90*/  MOV R74, R67 ;  /* 0x00000043004a7202 */ /* 0x000fe40000000f00 */
[----:B------:R-:W-:-:S07]  /*eba0*/  MOV R66, R233 ;  /* 0x000000e900427202 */ /* 0x000fce0000000f00 */
[----:B------:R-:W-:Y:S05]  /*ebb0*/  WARPSYNC.COLLECTIVE R75, `(.L_x_12232) ;  /* 0x000000004b087348 */ /* 0x000fea0003c00000 */
[----:B------:R0:W1:Y:S02]  /*ebc0*/  SHFL.IDX P3, R233, R74, R73, R72 ;  /* 0x000000494ae97389 */ /* 0x0000640000060048 */
[----:B01----:R-:W-:Y:S01]  /*ebd0*/  ENDCOLLECTIVE ;  /* 0x000000000000791b */ /* 0x003fe20003800000 */
.L_x_12232:
[----:B------:R-:W-:Y:S01]  /*ebe0*/  MOV R67, R233 ;  /* 0x000000e900437202 */ /* 0x000fe20000000f00 */
[----:B------:R-:W-:Y:S06]  /*ebf0*/  BRA `(.L_x_12233) ;  /* 0xffffff7800547947 */ /* 0x000fec000383ffff */
.L_x_12099:
[----:B------:R-:W-:Y:S01]  /*ec00*/  HFMA2.MMA R245, -RZ, RZ, 0, 5.9604644775390625e-08 ;  /* 0x00000001fff57435 */ /* 0x000fe200000001ff */
[----:B------:R-:W-:Y:S02]  /*ec10*/  MOV R248, R241 ;  /* 0x000000f100f87202 */ /* 0x000fe40000000f00 */
[----:B------:R-:W-:Y:S02]  /*ec20*/  MOV R246, 0x1f ;  /* 0x0000001f00f67802 */ /* 0x000fe40000000f00 */
[----:B------:R-:W-:-:S07]  /*ec30*/  MOV R75, 0xffffffff ;  /* 0xffffffff004b7802 */ /* 0x000fce0000000f00 */
[----:B-1----:R-:W-:Y:S05]  /*ec40*/  WARPSYNC.COLLECTIVE R75, `(.L_x_12234) ;  /* 0x000000004b087348 */ /* 0x002fea0003c00000 */
[----:B------:R0:W2:Y:S02]  /*ec50*/  SHFL.DOWN P2, R233, R248, R245, R246 ;  /* 0x080000f5f8e97389 */ /* 0x0000a400000400f6 */
[----:B012---:R-:W-:Y:S01]  /*ec60*/  ENDCOLLECTIVE ;  /* 0x000000000000791b */ /* 0x007fe20003800000 */
.L_x_12234:
[----:B------:R-:W-:Y:S02]  /*ec70*/  MOV R248, R242 ;  /* 0x000000f200f87202 */ /* 0x000fe40000000f00 */
[----:B------:R-:W-:-:S07]  /*ec80*/  MOV R72, R233 ;  /* 0x000000e900487202 */ /* 0x000fce0000000f00 */
[----:B------:R-:W-:Y:S05]  /*ec90*/  WARPSYNC.COLLECTIVE R75, `(.L_x_12235) ;  /* 0x000000004b087348 */ /* 0x000fea0003c00000 */
[----:B------:R0:W1:Y:S02]  /*eca0*/  SHFL.DOWN P2, R233, R248, R245, R246 ;  /* 0x080000f5f8e97389 */ /* 0x00006400000400f6 */
[----:B01----:R-:W-:Y:S01]  /*ecb0*/  ENDCOLLECTIVE ;  /* 0x000000000000791b */ /* 0x003fe20003800000 */
.L_x_12235:
[----:B------:R-:W-:Y:S02]  /*ecc0*/  MOV R248, R243 ;  /* 0x000000f300f87202 */ /* 0x000fe40000000f00 */
[----:B------:R-:W-:-:S07]  /*ecd0*/  MOV R73, R233 ;  /* 0x000000e900497202 */ /* 0x000fce0000000f00 */
[----:B------:R-:W-:Y:S05]  /*ece0*/  WARPSYNC.COLLECTIVE R75, `(.L_x_12236) ;  /* 0x000000004b087348 */ /* 0x000fea0003c00000 */
[----:B------:R0:W1:Y:S02]  /*ecf0*/  SHFL.DOWN P2, R233, R248, R245, R246 ;  /* 0x080000f5f8e97389 */ /* 0x00006400000400f6 */
[----:B01----:R-:W-:Y:S01]  /*ed00*/  ENDCOLLECTIVE ;  /* 0x000000000000791b */ /* 0x003fe20003800000 */
.L_x_12236:
[----:B------:R-:W-:Y:S02]  /*ed10*/  MOV R248, R244 ;  /* 0x000000f400f87202 */ /* 0x000fe40000000f00 */
[----:B------:R-:W-:-:S07]  /*ed20*/  MOV R74, R233 ;  /* 0x000000e9004a7202 */ /* 0x000fce0000000f00 */
[----:B------:R-:W-:Y:S05]  /*ed30*/  WARPSYNC.COLLECTIVE R75, `(.L_x_12237) ;  /* 0x000000004b087348 */ /* 0x000fea0003c00000 */
[----:B------:R0:W1:Y:S02]  /*ed40*/  SHFL.DOWN P2, R233, R248, R245, R246 ;  /* 0x080000f5f8e97389 */ /* 0x00006400000400f6 */
[----:B01----:R-:W-:Y:S01]  /*ed50*/  ENDCOLLECTIVE ;  /* 0x000000000000791b */ /* 0x003fe20003800000 */
.L_x_12237:
[----:B------:R-:W-:Y:S05]  /*ed60*/  BRA `(.L_x_12238) ;  /* 0xffffff8800b07947 */ /* 0x000fea000383ffff */
.L_x_12102:
        /* <DEDUP_REMOVED lines=8> */
.L_x_12240:
[----:B------:R-:W-:Y:S05]  /*edf0*/  BSYNC B0 ;  /* 0x0000000000007941 */ /* 0x000fea0003800000 */
.L_x_12239:
        /* <DEDUP_REMOVED lines=8> */
.L_x_12241:
[----:B------:R-:W-:Y:S02]  /*ee80*/  MOV R248, R243 ;  /* 0x000000f300f87202 */ /* 0x000fe40000000f00 */
[----:B------:R-:W-:-:S07]  /*ee90*/  MOV R73, R233 ;  /* 0x000000e900497202 */ /* 0x000fce0000000f00 */
[----:B------:R-:W-:Y:S05]  /*eea0*/  WARPSYNC.COLLECTIVE R75, `(.L_x_12242) ;  /* 0x000000004b087348 */ /* 0x000fea0003c00000 */
[----:B------:R0:W1:Y:S02]  /*eeb0*/  SHFL.DOWN P2, R233, R248, R245, R246 ;  /* 0x080000f5f8e97389 */ /* 0x00006400000400f6 */
[----:B01----:R-:W-:Y:S01]  /*eec0*/  ENDCOLLECTIVE ;  /* 0x000000000000791b */ /* 0x003fe20003800000 */
.L_x_12242:
[----:B------:R-:W-:Y:S02]  /*eed0*/  MOV R248, R244 ;  /* 0x000000f400f87202 */ /* 0x000fe40000000f00 */
[----:B------:R-:W-:-:S07]  /*eee0*/  MOV R74, R233 ;  /* 0x000000e9004a7202 */ /* 0x000fce0000000f00 */
[----:B------:R-:W-:Y:S05]  /*eef0*/  WARPSYNC.COLLECTIVE R75, `(.L_x_12243) ;  /* 0x000000004b087348 */ /* 0x000fea0003c00000 */
[----:B------:R0:W1:Y:S02]  /*ef00*/  SHFL.DOWN P2, R233, R248, R245, R246 ;  /* 0x080000f5f8e97389 */ /* 0x00006400000400f6 */
[----:B01----:R-:W-:Y:S01]  /*ef10*/  ENDCOLLECTIVE ;  /* 0x000000000000791b */ /* 0x003fe20003800000 */
.L_x_12243:
[----:B------:R-:W-:Y:S05]  /*ef20*/  BRA `(.L_x_12244) ;  /* 0xffffff8800947947 */ /* 0x000fea000383ffff */
.L_x_12105:
        /* <DEDUP_REMOVED lines=8> */
.L_x_12246:
[----:B------:R-:W-:Y:S05]  /*efb0*/  BSYNC B0 ;  /* 0x0000000000007941 */ /* 0x000fea0003800000 */
.L_x_12245:
        /* <DEDUP_REMOVED lines=8> */
.L_x_12247:
[----:B------:R-:W-:Y:S02]  /*f040*/  MOV R248, R243 ;  /* 0x000000f300f87202 */ /* 0x000fe40000000f00 */
[----:B------:R-:W-:-:S07]  /*f050*/  MOV R73, R233 ;  /* 0x000000e900497202 */ /* 0x000fce0000000f00 */
[----:B------:R-:W-:Y:S05]  /*f060*/  WARPSYNC.COLLECTIVE R75, `(.L_x_12248) ;  /* 0x000000004b087348 */ /* 0x000fea0003c00000 */
[----:B------:R0:W1:Y:S02]  /*f070*/  SHFL.DOWN P2, R233, R248, R245, R246 ;  /* 0x080000f5f8e97389 */ /* 0x00006400000400f6 */
[----:B01----:R-:W-:Y:S01]  /*f080*/  ENDCOLLECTIVE ;  /* 0x000000000000791b */ /* 0x003fe20003800000 */
.L_x_12248:
[----:B------:R-:W-:Y:S02]  /*f090*/  MOV R248, R244 ;  /* 0x000000f400f87202 */ /* 0x000fe40000000f00 */
[----:B------:R-:W-:-:S07]  /*f0a0*/  MOV R74, R233 ;  /* 0x000000e9004a7202 */ /* 0x000fce0000000f00 */
[----:B------:R-:W-:Y:S05]  /*f0b0*/  WARPSYNC.COLLECTIVE R75, `(.L_x_12249) ;  /* 0x000000004b087348 */ /* 0x000fea0003c00000 */
[----:B------:R0:W1:Y:S02]  /*f0c0*/  SHFL.DOWN P2, R233, R248, R245, R246 ;  /* 0x080000f5f8e97389 */ /* 0x00006400000400f6 */
[----:B01----:R-:W-:Y:S01]  /*f0d0*/  ENDCOLLECTIVE ;  /* 0x000000000000791b */ /* 0x003fe20003800000 */
.L_x_12249:
[----:B------:R-:W-:Y:S05]  /*f0e0*/  BRA `(.L_x_12250) ;  /* 0xffffff8800787947 */ /* 0x000fea000383ffff */
.L_x_12108:
        /* <DEDUP_REMOVED lines=8> */
.L_x_12252:
[----:B------:R-:W-:Y:S05]  /*f170*/  BSYNC B0 ;  /* 0x0000000000007941 */ /* 0x000fea0003800000 */
.L_x_12251:
        /* <DEDUP_REMOVED lines=8> */
.L_x_12253:
[----:B------:R-:W-:Y:S02]  /*f200*/  MOV R248, R243 ;  /* 0x000000f300f87202 */ /* 0x000fe40000000f00 */
[----:B------:R-:W-:-:S07]  /*f210*/  MOV R73, R233 ;  /* 0x000000e900497202 */ /* 0x000fce0000000f00 */
[----:B------:R-:W-:Y:S05]  /*f220*/  WARPSYNC.COLLECTIVE R75, `(.L_x_12254) ;  /* 0x000000004b087348 */ /* 0x000fea0003c00000 */
[----:B------:R0:W1:Y:S02]  /*f230*/  SHFL.DOWN P2, R233, R248, R245, R246 ;  /* 0x080000f5f8e97389 */ /* 0x00006400000400f6 */
[----:B01----:R-:W-:Y:S01]  /*f240*/  ENDCOLLECTIVE ;  /* 0x000000000000791b */ /* 0x003fe20003800000 */
.L_x_12254:
[----:B------:R-:W-:Y:S02]  /*f250*/  MOV R248, R244 ;  /* 0x000000f400f87202 */ /* 0x000fe40000000f00 */
[----:B------:R-:W-:-:S07]  /*f260*/  MOV R74, R233 ;  /* 0x000000e9004a7202 */ /* 0x000fce0000000f00 */
[----:B------:R-:W-:Y:S05]  /*f270*/  WARPSYNC.COLLECTIVE R75, `(.L_x_12255) ;  /* 0x000000004b087348 */ /* 0x000fea0003c00000 */
[----:B------:R0:W1:Y:S02]  /*f280*/  SHFL.DOWN P2, R233, R248, R245, R246 ;  /* 0x080000f5f8e97389 */ /* 0x00006400000400f6 */
[----:B01----:R-:W-:Y:S01]  /*f290*/  ENDCOLLECTIVE ;  /* 0x000000000000791b */ /* 0x003fe20003800000 */
.L_x_12255:
[----:B------:R-:W-:Y:S05]  /*f2a0*/  BRA `(.L_x_12256) ;  /* 0xffffff88005c7947 */ /* 0x000fea000383ffff */
.L_x_12111:
        /* <DEDUP_REMOVED lines=8> */
.L_x_12258:
[----:B------:R-:W-:Y:S05]  /*f330*/  BSYNC B0 ;  /* 0x0000000000007941 */ /* 0x000fea0003800000 */
.L_x_12257:
        /* <DEDUP_REMOVED lines=8> */
.L_x_12259:
[----:B------:R-:W-:Y:S02]  /*f3c0*/  MOV R248, R243 ;  /* 0x000000f300f87202 */ /* 0x000fe40000000f00 */
[----:B------:R-:W-:-:S07]  /*f3d0*/  MOV R73, R233 ;  /* 0x000000e900497202 */ /* 0x000fce0000000f00 */
[----:B------:R-:W-:Y:S05]  /*f3e0*/  WARPSYNC.COLLECTIVE R75, `(.L_x_12260) ;  /* 0x000000004b087348 */ /* 0x000fea0003c00000 */
[----:B------:R0:W1:Y:S02]  /*f3f0*/  SHFL.DOWN P2, R233, R248, R245, R246 ;  /* 0x080000f5f8e97389 */ /* 0x00006400000400f6 */
[----:B01----:R-:W-:Y:S01]  /*f400*/  ENDCOLLECTIVE ;  /* 0x000000000000791b */ /* 0x003fe20003800000 */
.L_x_12260:
[----:B------:R-:W-:Y:S02]  /*f410*/  MOV R248, R244 ;  /* 0x000000f400f87202 */ /* 0x000fe40000000f00 */
[----:B------:R-:W-:-:S07]  /*f420*/  MOV R74, R233 ;  /* 0x000000e9004a7202 */ /* 0x000fce0000000f00 */
[----:B------:R-:W-:Y:S05]  /*f430*/  WARPSYNC.COLLECTIVE R75, `(.L_x_12261) ;  /* 0x000000004b087348 */ /* 0x000fea0003c00000 */
[----:B------:R0:W1:Y:S02]  /*f440*/  SHFL.DOWN P2, R233, R248, R245, R246 ;  /* 0x080000f5f8e97389 */ /* 0x00006400000400f6 */
[----:B01----:R-:W-:Y:S01]  /*f450*/  ENDCOLLECTIVE ;  /* 0x000000000000791b */ /* 0x003fe20003800000 */
.L_x_12261:
[----:B------:R-:W-:Y:S05]  /*f460*/  BRA `(.L_x_12262) ;  /* 0xffffff8800407947 */ /* 0x000fea000383ffff */
.L_x_12114:
        /* <DEDUP_REMOVED lines=8> */
.L_x_12264:
[----:B------:R-:W-:Y:S05]  /*f4f0*/  BSYNC B0 ;  /* 0x0000000000007941 */ /* 0x000fea0003800000 */
.L_x_12263:
        /* <DEDUP_REMOVED lines=10> */
.L_x_12265:
[----:B------:R-:W-:Y:S02]  /*f5a0*/  MOV R246, 0x1f ;  /* 0x0000001f00f67802 */ /* 0x000fe40000000f00 */
[----:B------:R-:W-:Y:S02]  /*f5b0*/  MOV R74, R243 ;  /* 0x000000f3004a7202 */ /* 0x000fe40000000f00 */
[----:B------:R-:W-:-:S07]  /*f5c0*/  MOV R247, R233 ;  /* 0x000000e900f77202 */ /* 0x000fce0000000f00 */
[----:B------:R-:W-:Y:S05]  /*f5d0*/  WARPSYNC.COLLECTIVE R75, `(.L_x_12266) ;  /* 0x000000004b087348 */ /* 0x000fea0003c00000 */
[----:B------:R0:W1:Y:S02]  /*f5e0*/  SHFL.IDX P3, R233, R74, R73, R72 ;  /* 0x000000494ae97389 */ /* 0x0000640000060048 */
[----:B01----:R-:W-:Y:S01]  /*f5f0*/  ENDCOLLECTIVE ;  /* 0x000000000000791b */ /* 0x003fe20003800000 */
.L_x_12266:
        /* <DEDUP_REMOVED lines=9> */
.L_x_12267:
[----:B------:R-:W-:Y:S02]  /*f690*/  MOV R74, R68 ;  /* 0x00000044004a7202 */ /* 0x000fe40000000f00 */
[----:B------:R-:W-:-:S07]  /*f6a0*/  MOV R237, R233 ;  /* 0x000000e900ed7202 */ /* 0x000fce0000000f00 */
[----:B------:R-:W-:Y:S05]  /*f6b0*/  WARPSYNC.COLLECTIVE R75, `(.L_x_12268) ;  /* 0x000000004b087348 */ /* 0x000fea0003c00000 */
[----:B------:R0:W1:Y:S02]  /*f6c0*/  SHFL.DOWN P2, R233, R248, R245, R246 ;  /* 0x080000f5f8e97389 */ /* 0x00006400000400f6 */
[----:B01----:R-:W-:Y:S01]  /*f6d0*/  ENDCOLLECTIVE ;  /* 0x000000000000791b */ /* 0x003fe20003800000 */
.L_x_12268:
[----:B------:R-:W-:Y:S01]  /*f6e0*/  MOV R248, R242 ;  /* 0x000000f200f87202 */ /* 0x000fe20000000f00 */
[----:B------:R-:W-:Y:S01]  /*f6f0*/  FMUL.FTZ R242, R68, R247 ;  /* 0x000000f744f27220 */ /* 0x000fe20000410000 */
[----:B------:R-:W-:-:S07]  /*f700*/  MOV R238, R233 ;  /* 0x000000e900ee7202 */ /* 0x000fce0000000f00 */
[----:B------:R-:W-:Y:S05]  /*f710*/  WARPSYNC.COLLECTIVE R75, `(.L_x_12269) ;  /* 0x000000004b087348 */ /* 0x000fea0003c00000 */
[----:B------:R0:W1:Y:S02]  /*f720*/  SHFL.DOWN P2, R233, R248, R245, R246 ;  /* 0x080000f5f8e97389 */ /* 0x00006400000400f6 */
[----:B01----:R-:W-:Y:S01]  /*f730*/  ENDCOLLECTIVE ;  /* 0x000000000000791b */ /* 0x003fe20003800000 */
.L_x_12269:
[----:B------:R-:W-:Y:S02]  /*f740*/  MOV R248, R243 ;  /* 0x000000f300f87202 */ /* 0x000fe40000000f00 */
[----:B------:R-:W-:-:S07]  /*f750*/  MOV R239, R233 ;  /* 0x000000e900ef7202 */ /* 0x000fce0000000f00 */
[----:B------:R-:W-:Y:S05]  /*f760*/  WARPSYNC.COLLECTIVE R75, `(.L_x_12270) ;  /* 0x000000004b087348 */ /* 0x000fea0003c00000 */
[----:B------:R0:W1:Y:S02]  /*f770*/  SHFL.DOWN P2, R233, R248, R245, R246 ;  /* 0x080000f5f8e97389 */ /* 0x00006400000400f6 */
[----:B01----:R-:W-:Y:S01]  /*f780*/  ENDCOLLECTIVE ;  /* 0x000000000000791b */ /* 0x003fe20003800000 */
.L_x_12270:
[----:B------:R-:W-:Y:S02]  /*f790*/  MOV R248, R244 ;  /* 0x000000f400f87202 */ /* 0x000fe40000000f00 */
[----:B------:R-:W-:-:S07]  /*f7a0*/  MOV R240, R233 ;  /* 0x000000e900f07202 */ /* 0x000fce0000000f00 */
[----:B------:R-:W-:Y:S05]  /*f7b0*/  WARPSYNC.COLLECTIVE R75, `(.L_x_12271) ;  /* 0x000000004b087348 */ /* 0x000fea0003c00000 */
[----:B------:R0:W1:Y:S02]  /*f7c0*/  SHFL.DOWN P2, R233, R248, R245, R246 ;  /* 0x080000f5f8e97389 */ /* 0x00006400000400f6 */
[----:B01----:R-:W-:Y:S01]  /*f7d0*/  ENDCOLLECTIVE ;  /* 0x000000000000791b */ /* 0x003fe20003800000 */
.L_x_12271:
[----:B------:R-:W-:-:S07]  /*f7e0*/  MOV R249, R233 ;  /* 0x000000e900f97202 */ /* 0x000fce0000000f00 */
[----:B------:R-:W-:Y:S05]  /*f7f0*/  WARPSYNC.COLLECTIVE R75, `(.L_x_12272) ;  /* 0x000000004b087348 */ /* 0x000fea0003c00000 */
[----:B------:R0:W1:Y:S02]  /*f800*/  SHFL.IDX P3, R233, R74, R73, R72 ;  /* 0x000000494ae97389 */ /* 0x0000640000060048 */
[----:B01----:R-:W-:Y:S01]  /*f810*/  ENDCOLLECTIVE ;  /* 0x000000000000791b */ /* 0x003fe20003800000 */
.L_x_12272:
[----:B------:R-:W-:Y:S02]  /*f820*/  MOV R74, R69 ;  /* 0x00000045004a7202 */ /* 0x000fe40000000f00 */
[----:B------:R-:W-:-:S07]  /*f830*/  MOV R250, R233 ;  /* 0x000000e900fa7202 */ /* 0x000fce0000000f00 */
[----:B------:R-:W-:Y:S05]  /*f840*/  WARPSYNC.COLLECTIVE R75, `(.L_x_12273) ;  /* 0x000000004b087348 */ /* 0x000fea0003c00000 */
[----:B------:R0:W1:Y:S02]  /*f850*/  SHFL.IDX P3, R233, R74, R73, R72 ;  /* 0x000000494ae97389 */ /* 0x0000640000060048 */
[----:B01----:R-:W-:Y:S01]  /*f860*/  ENDCOLLECTIVE ;  /* 0x000000000000791b */ /* 0x003fe20003800000 */
.L_x_12273:
[----:B------:R-:W-:Y:S02]  /*f870*/  MOV R74, R70 ;  /* 0x00000046004a7202 */ /* 0x000fe40000000f00 */
[----:B------:R-:W-:-:S07]  /*f880*/  MOV R245, R233 ;  /* 0x000000e900f57202 */ /* 0x000fce0000000f00 */
[----:B------:R-:W-:Y:S05]  /*f890*/  WARPSYNC.COLLECTIVE R75, `(.L_x_12274) ;  /* 0x000000004b087348 */ /* 0x000fea0003c00000 */
[----:B------:R0:W1:Y:S02]  /*f8a0*/  SHFL.IDX P3, R233, R74, R73, R72 ;  /* 0x000000494ae97389 */ /* 0x0000640000060048 */
[----:B01----:R-:W-:Y:S01]  /*f8b0*/  ENDCOLLECTIVE ;  /* 0x000000000000791b */ /* 0x003fe20003800000 */
.L_x_12274:
[----:B------:R-:W-:Y:S02]  /*f8c0*/  MOV R74, R71 ;  /* 0x00000047004a7202 */ /* 0x000fe40000000f00 */
[----:B------:R-:W-:-:S07]  /*f8d0*/  MOV R246, R233 ;  /* 0x000000e900f67202 */ /* 0x000fce0000000f00 */
[----:B------:R-:W-:Y:S05]  /*f8e0*/  WARPSYNC.COLLECTIVE R75, `(.L_x_12275) ;  /* 0x000000004b087348 */ /* 0x000fea0003c00000 */
[----:B------:R0:W1:Y:S02]  /*f8f0*/  SHFL.IDX P3, R233, R74, R73, R72 ;  /* 0x000000494ae97389 */ /* 0x0000640000060048 */
[----:B01----:R-:W-:Y:S01]  /*f900*/  ENDCOLLECTIVE ;  /* 0x000000000000791b */ /* 0x003fe20003800000 */
.L_x_12275:
[----:B------:R-:W-:Y:S01]  /*f910*/  MOV R248, R233 ;  /* 0x000000e900f87202 */ /* 0x000fe20000000f00 */
[----:B------:R-:W-:Y:S01]  /*f920*/  FMUL.FTZ R233, R69, R247 ;  /* 0x000000f745e97220 */ /* 0x000fe20000410000 */
[----:B------:R-:W-:Y:S06]  /*f930*/  BRA `(.L_x_12276) ;  /* 0xffffff8400987947 */ /* 0x000fec000383ffff */
.L_x_12277:
        /* <DEDUP_REMOVED lines=12> */
.L_x_18962:


//--------------------- .text._Z25selective_scan_bwd_kernelI32Selective_Scan_bwd_kernel_traitsILi64ELi16ELb1ELb1ELb1ELb1ELb1EN3c104HalfENS1_7complexIfEEEEv12SSMParamsBwd --------------------------
	.section	.text._Z25selective_scan_bwd_kernelI32Selective_Scan_bwd_kernel_traitsILi64ELi16ELb1ELb1ELb1ELb1ELb1EN3c104HalfENS1_7complexIfEEEEv12SSMParamsBwd,"ax",@progbits
	.align	128
        .global         _Z25selective_scan_bwd_kernelI32Selective_Scan_bwd_kernel_traitsILi64ELi16ELb1ELb1ELb1ELb1ELb1EN3c104HalfENS1_7complexIfEEEEv12SSMParamsBwd
        .type           _Z25selective_scan_bwd_kernelI32Selective_Scan_bwd_kernel_traitsILi64ELi16ELb1ELb1ELb1ELb1ELb1EN3c104HalfENS1_7complexIfEEEEv12SSMParamsBwd,@function
        .size           _Z25selective_scan_bwd_kernelI32Selective_Scan_bwd_kernel_traitsILi64ELi16ELb1ELb1ELb1ELb1ELb1EN3c104HalfENS1_7complexIfEEEEv12SSMParamsBwd,(.L_x_18963 - _Z25selective_scan_bwd_kernelI32Selective_Scan_bwd_kernel_traitsILi64ELi16ELb1ELb1ELb1ELb1ELb1EN3c104HalfENS1_7complexIfEEEEv12SSMParamsBwd)
        .other          _Z25selective_scan_bwd_kernelI32Selective_Scan_bwd_kernel_traitsILi64ELi16ELb1ELb1ELb1ELb1ELb1EN3c104HalfENS1_7complexIfEEEEv12SSMParamsBwd,@"STO_CUDA_ENTRY STV_DEFAULT"
_Z25selective_scan_bwd_kernelI32Selective_Scan_bwd_kernel_traitsILi64ELi16ELb1ELb1ELb1ELb1ELb1EN3c104HalfENS1_7complexIfEEEEv12SSMParamsBwd:
.text._Z25selective_scan_bwd_kernelI32Selective_Scan_bwd_kernel_traitsILi64ELi16ELb1ELb1ELb1ELb1ELb1EN3c104HalfENS1_7complexIfEEEEv12SSMParamsBwd:
        /* <DEDUP_REMOVED lines=186> */
.L_x_12408:
        /* <DEDUP_REMOVED lines=95> */
.L_x_12280:
[----:B------:R-:W-:Y:S05]  /*1190*/  BSYNC B0 ;  /* 0x0000000000007941 */ /* 0x000fea0003800000 */
.L_x_12279:
        /* <DEDUP_REMOVED lines=36> */
.L_x_12282:
[----:B------:R-:W-:Y:S05]  /*13e0*/  BSYNC B0 ;  /* 0x0000000000007941 */ /* 0x000fea0003800000 */
.L_x_12281:
        /* <DEDUP_REMOVED lines=36> */
.L_x_12284:
[----:B------:R-:W-:Y:S05]  /*1630*/  BSYNC B0 ;  /* 0x0000000000007941 */ /* 0x000fea0003800000 */
.L_x_12283:
        /* <DEDUP_REMOVED lines=36> */
.L_x_12286:
[----:B------:R-:W-:Y:S05]  /*1880*/  BSYNC B0 ;  /* 0x0000000000007941 */ /* 0x000fea0003800000 */
.L_x_12285:
        /* <DEDUP_REMOVED lines=36> */
.L_x_12288:
[----:B------:R-:W-:Y:S05]  /*1ad0*/  BSYNC B0 ;  /* 0x0000000000007941 */ /* 0x000fea0003800000 */
.L_x_12287:
        /* <DEDUP_REMOVED lines=36> */
.L_x_12290:
[----:B------:R-:W-:Y:S05]  /*1d20*/  BSYNC B0 ;  /* 0x0000000000007941 */ /* 0x000fea0003800000 */
.L_x_12289:
        /* <DEDUP_REMOVED lines=36> */
.L_x_12292:
[----:B------:R-:W-:Y:S05]  /*1f70*/  BSYNC B0 ;  /* 0x0000000000007941 */ /* 0x000fea0003800000 */
.L_x_12291:
        /* <DEDUP_REMOVED lines=36> */
.L_x_12294:
[----:B------:R-:W-:Y:S05]  /*21c0*/  BSYNC B0 ;  /* 0x0000000000007941 */ /* 0x000fea0003800000 */
.L_x_12293:
        /* <DEDUP_REMOVED lines=36> */
.L_x_12296:
[----:B------:R-:W-:Y:S05]  /*2410*/  BSYNC B0 ;  /* 0x0000000000007941 */ /* 0x000fea0003800000 */
.L_x_12295:
        /* <DEDUP_REMOVED lines=34> */
.L_x_12298:
[----:B------:R-:W-:Y:S05]  /*2640*/  BSYNC B0 ;  /* 0x0000000000007941 */ /* 0x000fea0003800000 */
.L_x_12297:
        /* <DEDUP_REMOVED lines=33> */
.L_x_12300:
[----:B------:R-:W-:Y:S05]  /*2860*/  BSYNC B0 ;  /* 0x0000000000007941 */ /* 0x000fea0003800000 */
.L_x_12299:
        /* <DEDUP_REMOVED lines=33> */
.L_x_12302:
[----:B------:R-:W-:Y:S05]  /*2a80*/  BSYNC B0 ;  /* 0x0000000000007941 */ /* 0x000fea0003800000 */
.L_x_12301:
        /* <DEDUP_REMOVED lines=33> */
.L_x_12304:
[----:B------:R-:W-:Y:S05]  /*2ca0*/  BSYNC B0 ;  /* 0x0000000000007941 */ /* 0x000fea0003800000 */
.L_x_12303:
        /* <DEDUP_REMOVED lines=33> */
.L_x_12306:
[----:B------:R-:W-:Y:S05]  /*2ec0*/  BSYNC B0 ;  /* 0x0000000000007941 */ /* 0x000fea0003800000 */
.L_x_12305:
        /* <DEDUP_REMOVED lines=33> */
.L_x_12308:
[----:B------:R-:W-:Y:S05]  /*30e0*/  BSYNC B0 ;  /* 0x0000000000007941 */ /* 0x000fea0003800000 */
.L_x_12307:
        /* <DEDUP_REMOVED lines=33> */
.L_x_12310:
[----:B------:R-:W-:Y:S05]  /*3300*/  BSYNC B0 ;  /* 0x0000000000007941 */ /* 0x000fea0003800000 */
.L_x_12309:
[----:B------:R-:W-:Y:S01]  /*3310*/  USHF.R.S32.HI UR6, URZ, 0x1f, UR16 ;  /* 0x0000001f3f067899 */ /* 0x000fe20008011410 */
[----:B------:R-:W0:Y:S01]  /*3320*/  LDS.128 R20, [R113] ;  /* 0x0000000071147984 */ /* 0x000e220000000c00 */
[----:B------:R-:W-:Y:S01]  /*3330*/  ULEA UR4, UR10, 0xfffffc00, 0xa ;  /* 0xfffffc000a047891 */ /* 0x000fe2000f8e503f */
[----:B------:R-:W-:Y:S01]  /*3340*/  ULDC.64 UR26, c[0x0][0x2a0] ;  /* 0x0000a800001a7ab9 */ /* 0x000fe20000000a00 */
[----:B------:R-:W-:Y:S01]  /*3350*/  USHF.R.S32.HI UR47, URZ, 0x1f, UR17 ;  /* 0x0000001f3f2f7899 */ /* 0x000fe20008011411 */
[----:B------:R-:W-:Y:S01]  /*3360*/  LDS.128 R8, [R113+0x10] ;  /* 0x0000100071087984 */ /* 0x000fe20000000c00 */
        /* <DEDUP_REMOVED lines=18> */
[----:B-1----:R-:W2:Y:S04]  /*3490*/  LDG.E.128 R28, desc[UR20][R4.64] ;  /* 0x00000014041c7981 */ /* 0x002ea8000c1e1d00 */
[----:B------:R-:W3:Y:S01]  /*34a0*/  LDG.E.128 R32, desc[UR20][R4.64+0x200] ;  /* 0x0002001404207981 */ /* 0x000ee2000c1e1d00 */
        /* <DEDUP_REMOVED lines=38> */
[--C-:B------:R-:W-:Y:S01]  /*3710*/  HADD2.F32 R68, -RZ, R39.reuse.H1_H1 ;  /* 0x30000027ff447230 */ /* 0x100fe20000004100 */
[----:B------:R-:W0:Y:S01]  /*3720*/  MUFU.EX2 R0, R0 ;  /* 0x0000000000007308 */ /* 0x000e220000000800 */
[----:B---3--:R-:W-:Y:S01]  /*3730*/  FMUL.FTZ R24, R37, -1.4426950216293334961 ;  /* 0xbfb8aa3b25187820 */ /* 0x008fe20000410000 */
[----:B------:R-:W-:Y:S02]  /*3740*/  HADD2.F32 R46, -RZ, R38.H1_H1 ;  /* 0x30000026ff2e7230 */ /* 0x000fe40000004100 */
[----:B------:R-:W-:Y:S01]  /*3750*/  FMUL.FTZ R27, R35, -1.4426950216293334961 ;  /* 0xbfb8aa3b231b7820 */ /* 0x000fe20000410000 */
[----:B------:R-:W-:Y:S01]  /*3760*/  HADD2.F32 R48, -RZ, R39.H0_H0 ;  /* 0x20000027ff307230 */ /* 0x000fe20000004100 */
[----:B------:R-:W-:Y:S01]  /*3770*/  ULDC.64 UR26, c[0x0][0x3a0] ;  /* 0x0000e800001a7ab9 */ /* 0x000fe20000000a00 */
[----:B-1----:R-:W-:Y:S02]  /*3780*/  HADD2.F32 R72, -RZ, R4.H0_H0 ;  /* 0x20000004ff487230 */ /* 0x002fe40000004100 */
[----:B------:R-:W-:Y:S01]  /*3790*/  FMUL.FTZ R28, R46, -1.4426950216293334961 ;  /* 0xbfb8aa3b2e1c7820 */ /* 0x000fe20000410000 */
[----:B------:R-:W1:Y:S01]  /*37a0*/  MUFU.EX2 R2, R2 ;  /* 0x0000000200027308 */ /* 0x000e620000000800 */
[----:B------:R-:W-:Y:S01]  /*37b0*/  FMUL.FTZ R29, R48, -1.4426950216293334961 ;  /* 0xbfb8aa3b301d7820 */ /* 0x000fe20000410000 */
[----:B------:R-:W-:-:S02]  /*37c0*/  HADD2.F32 R78, -RZ, R5.H0_H0 ;  /* 0x20000005ff4e7230 */ /* 0x000fc40000004100 */
[----:B------:R-:W-:Y:S01]  /*37d0*/  FMUL.FTZ R30, R72, -1.4426950216293334961 ;  /* 0xbfb8aa3b481e7820 */ /* 0x000fe20000410000 */
[----:B------:R-:W-:Y:S01]  /*37e0*/  HADD2.F32 R45, -RZ, R21.H1_H1 ;  /* 0x30000015ff2d7230 */ /* 0x000fe20000004100 */
[----:B------:R-:W-:Y:S01]  /*37f0*/  UIADD3 UR19, UR19, UR24, URZ ;  /* 0x0000001813137290 */ /* 0x000fe2000fffe03f */
[--C-:B------:R-:W-:Y:S01]  /*3800*/  HADD2.F32 R47, -RZ, R22.reuse.H0_H0 ;  /* 0x20000016ff2f7230 */ /* 0x100fe20000004100 */
[----:B------:R-:W-:Y:S01]  /*3810*/  UIMAD UR24, UR47, UR26, URZ ;  /* 0x0000001a2f1872a4 */ /* 0x000fe2000f8e023f */
[----:B------:R-:W3:Y:S01]  /*3820*/  MUFU.EX2 R26, R26 ;  /* 0x0000001a001a7308 */ /* 0x000ee20000000800 */
[----:B0-----:R-:W-:Y:S01]  /*3830*/  FADD.FTZ R0, R0, 1 ;  /* 0x3f80000000007421 */ /* 0x001fe20000010000 */
[----:B------:R-:W-:Y:S01]  /*3840*/  HADD2.F32 R49, -RZ, R22.H1_H1 ;  /* 0x30000016ff317230 */ /* 0x000fe20000004100 */
[----:B------:R-:W-:Y:S01]  /*3850*/  UIMAD UR24, UR17, UR27, UR24 ;  /* 0x0000001b111872a4 */ /* 0x000fe2000f8e0218 */
[----:B------:R-:W-:Y:S01]  /*3860*/  HADD2.F32 R82, -RZ, R5.H1_H1 ;  /* 0x30000005ff527230 */ /* 0x000fe20000004100 */
[----:B------:R-:W-:Y:S01]  /*3870*/  UIMAD.WIDE.U32 UR18, UR17, UR26, UR18 ;  /* 0x0000001a111272a5 */ /* 0x000fe2000f8e0012 */
[----:B------:R-:W-:-:S02]  /*3880*/  HADD2.F32 R5, -RZ, R57.H1_H1 ;  /* 0x30000039ff057230 */ /* 0x000fc40000004100 */
[----:B------:R0:W5:Y:S01]  /*3890*/  MUFU.EX2 R25, R24 ;  /* 0x0000001800197308 */ /* 0x0001620000000800 */
[----:B-1----:R-:W-:Y:S01]  /*38a0*/  FADD.FTZ R2, R2, 1 ;  /* 0x3f80000002027421 */ /* 0x002fe20000010000 */
[--C-:B------:R-:W-:Y:S01]  /*38b0*/  HADD2.F32 R67, -RZ, R23.reuse.H0_H0 ;  /* 0x20000017ff437230 */ /* 0x100fe20000004100 */
[----:B------:R-:W-:Y:S01]  /*38c0*/  ULDC.64 UR26, c[0x0][0x3e8] ;  /* 0x0000fa00001a7ab9 */ /* 0x000fe20000000a00 */
[----:B------:R-:W-:Y:S01]  /*38d0*/  HADD2.F32 R42, -RZ, R23.H1_H1 ;  /* 0x30000017ff2a7230 */ /* 0x000fe20000004100 */
[----:B------:R-:W-:Y:S01]  /*38e0*/  UIADD3 UR25, UR19, UR24, URZ ;  /* 0x0000001813197290 */ /* 0x000fe2000fffe03f */
[----:B------:R-:W-:Y:S01]  /*38f0*/  HADD2.F32 R23, -RZ, R11.H0_H0 ;  /* 0x2000000bff177230 */ /* 0x000fe20000004100 */
[----:B------:R-:W-:Y:S01]  /*3900*/  ULEA UR24, UP0, UR18, UR26, 0x1 ;  /* 0x0000001a12187291 */ /* 0x000fe2000f80083f */
[----:B------:R-:W-:Y:S01]  /*3910*/  MUFU.RCP R71, R0 ;  /* 0x0000000000477308 */ /* 0x000fe20000001000 */
[----:B---3--:R-:W-:Y:S01]  /*3920*/  FADD.FTZ R26, R26, 1 ;  /* 0x3f8000001a1a7421 */ /* 0x008fe20000010000 */
[----:B0-----:R-:W-:Y:S01]  /*3930*/  FMUL.FTZ R24, R68, -1.4426950216293334961 ;  /* 0xbfb8aa3b44187820 */ /* 0x001fe20000410000 */
[----:B------:R-:W-:Y:S01]  /*3940*/  HADD2.F32 R31, -RZ, R9.H0_H0 ;  /* 0x20000009ff1f7230 */ /* 0x000fe20000004100 */
[----:B------:R-:W-:Y:S01]  /*3950*/  ULEA.HI.X UR25, UR18, UR27, UR25, 0x1, UP0 ;  /* 0x0000001b12197291 */ /* 0x000fe200080f0c19 */
[----:B------:R-:W-:-:S02]  /*3960*/  HADD2.F32 R76, -RZ, R4.H1_H1 ;  /* 0x30000004ff4c7230 */ /* 0x000fc40000004100 */
[--C-:B------:R-:W-:Y:S01]  /*3970*/  HADD2.F32 R69, -RZ, R8.reuse.H0_H0 ;  /* 0x20000008ff457230 */ /* 0x100fe20000004100 */
[----:B------:R-:W0:Y:S01]  /*3980*/  MUFU.RCP R75, R2 ;  /* 0x00000002004b7308 */ /* 0x000e220000001000 */
[----:B-----5:R-:W-:Y:S01]  /*3990*/  FADD.FTZ R25, R25, 1 ;  /* 0x3f80000019197421 */ /* 0x020fe20000010000 */
[----:B------:R-:W-:Y:S01]  /*39a0*/  FMUL.FTZ R4, R76, -1.4426950216293334961 ;  /* 0xbfb8aa3b4c047820 */ /* 0x000fe20000410000 */
[----:B------:R-:W-:Y:S01]  /*39b0*/  HADD2.F32 R33, -RZ, R8.H1_H1 ;  /* 0x30000008ff217230 */ /* 0x000fe20000004100 */
[----:B------:R-:W-:Y:S01]  /*39c0*/  ULDC.64 UR18, c[0x0][0x320] ;  /* 0x0000c80000127ab9 */ /* 0x000fe20000000a00 */
[----:B------:R-:W-:Y:S01]  /*39d0*/  HADD2.F32 R65, -RZ, R58.H1_H1 ;  /* 0x3000003aff417230 */ /* 0x000fe20000004100 */
[----:B------:R-:W-:Y:S02]  /*39e0*/  ISETP.NE.U32.AND P0, PT, RZ, UR18, PT ;  /* 0x00000012ff007c0c */ /* 0x000fe4000bf05070 */
[----:B------:R1:W3:Y:S02]  /*39f0*/  MUFU.RCP R79, R26 ;  /* 0x0000001a004f7308 */ /* 0x0002e40000001000 */
[----:B------:R-:W-:-:S06]  /*3a00*/  ISETP.NE.AND.EX P0, PT, RZ, UR19, PT, P0 ;  /* 0x00000013ff007c0c */ /* 0x000fcc000bf05300 */
[----:B------:R5:W-:Y:S01]  /*3a10*/  MUFU.EX2 R39, R24 ;  /* 0x0000001800277308 */ /* 0x000be20000000800 */
[----:B0-----:R-:W-:Y:S01]  /*3a20*/  FMUL.FTZ R20, R36, R75 ;  /* 0x0000004b24147220 */ /* 0x001fe20000410000 */
[----:B-1----:R-:W-:-:S03]  /*3a30*/  FMUL.FTZ R26, R78, -1.4426950216293334961 ;  /* 0xbfb8aa3b4e1a7820 */ /* 0x002fc60000410000 */
[----:B------:R-:W-:-:S03]  /*3a40*/  FMUL.FTZ R2, R43, R20 ;  /* 0x000000142b027220 */ /* 0x000fc60000410000 */
[----:B------:R0:W1:Y:S01]  /*3a50*/  MUFU.RCP R50, R25 ;  /* 0x0000001900327308 */ /* 0x0000620000001000 */
[----:B-----5:R-:W-:Y:S01]  /*3a60*/  FMUL.FTZ R24, R44, R71 ;  /* 0x000000472c187220 */ /* 0x020fe20000410000 */
[----:B---3--:R-:W-:-:S03]  /*3a70*/  FMUL.FTZ R21, R34, R79 ;  /* 0x0000004f22157220 */ /* 0x008fc60000410000 */
[----:B------:R-:W-:Y:S01]  /*3a80*/  FMUL.FTZ R0, R41, R24 ;  /* 0x0000001829007220 */ /* 0x000fe20000410000 */
[----:B------:R-:W-:Y:S02]  /*3a90*/  FMUL.FTZ R60, R40, R21 ;  /* 0x00000015283c7220 */ /* 0x000fe40000410000 */
[----:B------:R-:W3:Y:S01]  /*3aa0*/  MUFU.EX2 R27, R27 ;  /* 0x0000001b001b7308 */ /* 0x000ee20000000800 */
[----:B0-----:R-:W-:-:S07]  /*3ab0*/  HADD2.F32 R25, -RZ, R11.H1_H1 ;  /* 0x3000000bff197230 */ /* 0x001fce0000004100 */
[----:B------:R0:W5:Y:S01]  /*3ac0*/  MUFU.EX2 R32, R28 ;  /* 0x0000001c00207308 */ /* 0x0001620000000800 */
[----:B-1----:R-:W-:-:S04]  /*3ad0*/  FMUL.FTZ R22, R37, R50 ;  /* 0x0000003225167220 */ /* 0x002fc80000410000 */
[----:B------:R-:W-:-:S03]  /*3ae0*/  FMUL.FTZ R61, R45, R22 ;  /* 0x000000162d3d7220 */ /* 0x000fc60000410000 */
[----:B------:R1:W1:Y:S01]  /*3af0*/  MUFU.EX2 R38, R29 ;  /* 0x0000001d00267308 */ /* 0x0002620000000800 */
[----:B0-----:R-:W-:Y:S02]  /*3b00*/  HADD2.F32 R28, -RZ, R56.H0_H0 ;  /* 0x20000038ff1c7230 */ /* 0x001fe40000004100 */
[----:B---3--:R-:W-:-:S03]  /*3b10*/  FADD.FTZ R27, R27, 1 ;  /* 0x3f8000001b1b7421 */ /* 0x008fc60000010000 */
[----:B------:R-:W-:Y:S01]  /*3b20*/  FFMA.FTZ R119, R0, R28, R119 ;  /* 0x0000001c00777223 */ /* 0x000fe20000010077 */
[----:B------:R-:W-:Y:S01]  /*3b30*/  HADD2.F32 R28, -RZ, R56.H1_H1 ;  /* 0x30000038ff1c7230 */ /* 0x000fe20000004100 */
[----:B------:R0:W-:Y:S01]  /*3b40*/  MUFU.EX2 R64, R30 ;  /* 0x0000001e00407308 */ /* 0x0001e20000000800 */
[----:B-----5:R-:W-:Y:S01]  /*3b50*/  FADD.FTZ R32, R32, 1 ;  /* 0x3f80000020207421 */ /* 0x020fe20000010000 */
[----:B-1----:R-:W-:Y:S02]  /*3b60*/  HADD2.F32 R29, -RZ, R10.H0_H0 ;  /* 0x2000000aff1d7230 */ /* 0x002fe40000004100 */
[----:B------:R-:W-:Y:S01]  /*3b70*/  FFMA.FTZ R119, R2, R28, R119 ;  /* 0x0000001c02777223 */ /* 0x000fe20000010077 */
[----:B------:R-:W-:-:S03]  /*3b80*/  HADD2.F32 R28, -RZ, R57.H0_H0 ;  /* 0x20000039ff1c7230 */ /* 0x000fc60000004100 */
[----:B------:R1:W3:Y:S01]  /*3b90*/  MUFU.EX2 R80, R26 ;  /* 0x0000001a00507308 */ /* 0x0002e20000000800 */
[----:B------:R-:W-:Y:S01]  /*3ba0*/  FADD.FTZ R38, R38, 1 ;  /* 0x3f80000026267421 */ /* 0x000fe20000010000 */
[----:B0-----:R-:W-:-:S05]  /*3bb0*/  HADD2.F32 R30, -RZ, R6.H0_H0 ;  /* 0x20000006ff1e7230 */ /* 0x001fca0000004100 */
[----:B------:R-:W-:Y:S01]  /*3bc0*/  FMUL.FTZ R8, R30, -1.4426950216293334961 ;  /* 0xbfb8aa3b1e087820 */ /* 0x000fe20000410000 */
[----:B------:R0:W5:Y:S01]  /*3bd0*/  MUFU.RCP R70, R27 ;  /* 0x0000001b00467308 */ /* 0x0001620000001000 */
[----:B-1----:R-:W-:Y:S01]  /*3be0*/  FFMA.FTZ R26, R60, R28, R119 ;  /* 0x0000001c3c1a7223 */ /* 0x002fe20000010077 */
[----:B------:R-:W-:Y:S02]  /*3bf0*/  HADD2.F32 R28, -RZ, R9.H1_H1 ;  /* 0x30000009ff1c7230 */ /* 0x000fe40000004100 */
[----:B------:R-:W-:Y:S01]  /*3c00*/  FADD.FTZ R9, -R75, 1 ;  /* 0x3f8000004b097421 */ /* 0x000fe20000010100 */
[----:B------:R-:W-:Y:S02]  /*3c10*/  HADD2.F32 R119, -RZ, R55.H1_H1 ;  /* 0x30000037ff777230 */ /* 0x000fe40000004100 */
[----:B------:R-:W-:Y:S01]  /*3c20*/  FFMA.FTZ R11, R61, R5, R26 ;  /* 0x000000053d0b7223 */ /* 0x000fe2000001001a */
[----:B------:R-:W-:Y:S01]  /*3c30*/  FADD.FTZ R5, -R71, 1 ;  /* 0x3f80000047057421 */ /* 0x000fe20000010100 */
[----:B------:R-:W-:Y:S01]  /*3c40*/  FFMA.FTZ R77, R36, R9, 1 ;  /* 0x3f800000244d7423 */ /* 0x000fe20000010009 */
[----:B------:R-:W1:Y:S01]  /*3c50*/  MUFU.RCP R81, R32 ;  /* 0x0000002000517308 */ /* 0x000e620000001000 */
[----:B------:R-:W-:Y:S01]  /*3c60*/  FADD.FTZ R36, R39, 1 ;  /* 0x3f80000027247421 */ /* 0x000fe20000010000 */
[----:B------:R-:W-:Y:S01]  /*3c70*/  FFMA.FTZ R73, R44, R5, 1 ;  /* 0x3f8000002c497423 */ /* 0x000fe20000010005 */
[----:B------:R-:W-:Y:S01]  /*3c80*/  FADD.FTZ R5, -R79, 1 ;  /* 0x3f8000004f057421 */ /* 0x000fe20000010100 */
[----:B0-----:R-:W-:-:S02]  /*3c90*/  HADD2.F32 R27, -RZ, R10.H1_H1 ;  /* 0x3000000aff1b7230 */ /* 0x001fc40000004100 */
[----:B---3--:R-:W-:Y:S01]  /*3ca0*/  FADD.FTZ R80, R80, 1 ;  /* 0x3f80000050507421 */ /* 0x008fe20000010000 */
[----:B------:R-:W-:Y:S01]  /*3cb0*/  HADD2.F32 R10, -RZ, R58.H0_H0 ;  /* 0x2000003aff0a7230 */ /* 0x000fe20000004100 */
[----:B------:R0:W-:Y:S01]  /*3cc0*/  MUFU.RCP R83, R38 ;  /* 0x0000002600537308 */ /* 0x0001e20000001000 */
[----:B-----5:R-:W-:Y:S01]  /*3cd0*/  FMUL.FTZ R26, R35, R70 ;  /* 0x00000046231a7220 */ /* 0x020fe20000410000 */
[----:B------:R-:W-:-:S03]  /*3ce0*/  HADD2.F32 R39, -RZ, R6.H1_H1 ;  /* 0x30000006ff277230 */ /* 0x000fc60000004100 */
[----:B------:R-:W-:Y:S02]  /*3cf0*/  FMUL.FTZ R62, R47, R26 ;  /* 0x0000001a2f3e7220 */ /* 0x000fe40000410000 */
[----:B------:R-:W-:Y:S01]  /*3d00*/  FMUL.FTZ R6, R39, -1.4426950216293334961 ;  /* 0xbfb8aa3b27067820 */ /* 0x000fe20000410000 */
[----:B------:R-:W-:Y:S01]  /*3d10*/  MUFU.RCP R85, R36 ;  /* 0x0000002400557308 */ /* 0x000fe20000001000 */
[----:B-1----:R-:W-:Y:S01]  /*3d20*/  FMUL.FTZ R32, R46, R81 ;  /* 0x000000512e207220 */ /* 0x002fe20000410000 */
[----:B------:R-:W-:Y:S01]  /*3d30*/  FFMA.FTZ R44, R62, R10, R11 ;  /* 0x0000000a3e2c7223 */ /* 0x000fe2000001000b */
[----:B0-----:R-:W-:Y:S02]  /*3d40*/  HADD2.F32 R38, -RZ, R7.H1_H1 ;  /* 0x30000007ff267230 */ /* 0x001fe40000004100 */
[----:B------:R-:W-:-:S03]  /*3d50*/  FMUL.FTZ R63, R49, R32 ;  /* 0x00000020313f7220 */ /* 0x000fc60000410000 */
[----:B------:R0:W-:Y:S01]  /*3d60*/  MUFU.EX2 R74, R4 ;  /* 0x00000004004a7308 */ /* 0x0001e20000000800 */
[----:B------:R-:W-:-:S07]  /*3d70*/  FFMA.FTZ R65, R63, R65, R44 ;  /* 0x000000413f417223 */ /* 0x000fce000001002c */
[----:B------:R-:W1:Y:S01]  /*3d80*/  MUFU.EX2 R86, R8 ;  /* 0x0000000800567308 */ /* 0x000e620000000800 */
[----:B0-----:R-:W-:-:S07]  /*3d90*/  FMUL.FTZ R4, R82, -1.4426950216293334961 ;  /* 0xbfb8aa3b52047820 */ /* 0x001fce0000410000 */
[----:B------:R0:W3:Y:S08]  /*3da0*/  MUFU.EX2 R84, R4 ;  /* 0x0000000400547308 */ /* 0x0000f00000000800 */
[----:B------:R5:W3:Y:S01]  /*3db0*/  MUFU.EX2 R88, R6 ;  /* 0x0000000600587308 */ /* 0x000ae20000000800 */
[----:B0-----:R-:W-:Y:S01]  /*3dc0*/  FADD.FTZ R4, -R50, 1 ;  /* 0x3f80000032047421 */ /* 0x001fe20000010100 */
[----:B-1----:R-:W-:Y:S01]  /*3dd0*/  FADD.FTZ R86, R86, 1 ;  /* 0x3f80000056567421 */ /* 0x002fe20000010000 */
[----:B-----5:R-:W-:-:S02]  /*3de0*/  HADD2.F32 R6, -RZ, R52.H0_H0 ;  /* 0x20000034ff067230 */ /* 0x020fc40000004100 */
[----:B---3--:R-:W-:Y:S01]  /*3df0*/  FADD.FTZ R84, R84, 1 ;  /* 0x3f80000054547421 */ /* 0x008fe20000010000 */
[----:B------:R-:W-:-:S06]  /*3e00*/  FADD.FTZ R88, R88, 1 ;  /* 0x3f80000058587421 */ /* 0x000fcc0000010000 */
[----:B------:R-:W-:Y:S01]  /*3e10*/  MUFU.RCP R88, R88 ;  /* 0x0000005800587308 */ /* 0x000fe20000001000 */
        /* <DEDUP_REMOVED lines=8> */
[----:B------:R-:W-:Y:S01]  /*3ea0*/  FADD.FTZ R4, -R70, 1 ;  /* 0x3f80000046047421 */ /* 0x000fe20000010100 */
[----:B------:R0:W3:Y:S01]  /*3eb0*/  MUFU.RCP R87, R5 ;  /* 0x0000000500577308 */ /* 0x0000e20000001000 */
[----:B------:R-:W-:Y:S02]  /*3ec0*/  HADD2.F32 R15, -RZ, R59.H0_H0 ;  /* 0x2000003bff0f7230 */ /* 0x000fe40000004100 */
[----:B------:R-:W-:Y:S01]  /*3ed0*/  FMUL.FTZ R64, R67, R34 ;  /* 0x0000002243407220 */ /* 0x000fe20000410000 */
[----:B------:R-:W-:Y:S01]  /*3ee0*/  FFMA.FTZ R14, R35, R4, 1 ;  /* 0x3f800000230e7423 */ /* 0x000fe20000010004 */
[----:B------:R-:W-:Y:S01]  /*3ef0*/  FMUL.FTZ R35, R68, R85 ;  /* 0x0000005544237220 */ /* 0x000fe20000410000 */
[----:B------:R-:W-:-:S02]  /*3f00*/  HADD2.F32 R37, -RZ, R7.H0_H0 ;  /* 0x20000007ff257230 */ /* 0x000fc40000004100 */
[----:B------:R-:W-:Y:S01]  /*3f10*/  FADD.FTZ R7, -R83, 1 ;  /* 0x3f80000053077421 */ /* 0x000fe20000010100 */
[----:B-1----:R-:W-:Y:S01]  /*3f20*/  FFMA.FTZ R16, R64, R15, R65 ;  /* 0x0000000f40107223 */ /* 0x002fe20000010041 */
[----:B------:R-:W-:Y:S02]  /*3f30*/  HADD2.F32 R19, -RZ, R59.H1_H1 ;  /* 0x3000003bff137230 */ /* 0x000fe40000004100 */
[----:B0-----:R-:W-:Y:S01]  /*3f40*/  FADD.FTZ R5, -R81, 1 ;  /* 0x3f80000051057421 */ /* 0x001fe20000010100 */
[----:B------:R-:W-:Y:S01]  /*3f50*/  FMUL.FTZ R65, R42, R35 ;  /* 0x000000232a417220 */ /* 0x000fe20000410000 */
[----:B------:R-:W-:Y:S01]  /*3f60*/  FFMA.FTZ R17, R48, R7, 1 ;  /* 0x3f80000030117423 */ /* 0x000fe20000010007 */
[----:B------:R-:W-:Y:S01]  /*3f70*/  FMUL.FTZ R4, R37, -1.4426950216293334961 ;  /* 0xbfb8aa3b25047820 */ /* 0x000fe20000410000 */
[----:B------:R-:W-:Y:S01]  /*3f80*/  FFMA.FTZ R15, R46, R5, 1 ;  /* 0x3f8000002e0f7423 */ /* 0x000fe20000010005 */
[----:B------:R-:W-:Y:S01]  /*3f90*/  FADD.FTZ R5, -R85, 1 ;  /* 0x3f80000055057421 */ /* 0x000fe20000010100 */
[----:B------:R-:W-:Y:S01]  /*3fa0*/  FFMA.FTZ R91, R65, R19, R16 ;  /* 0x00000013415b7223 */ /* 0x000fe20000010010 */
[----:B------:R0:W1:Y:S01]  /*3fb0*/  MUFU.EX2 R90, R4 ;  /* 0x00000004005a7308 */ /* 0x0000620000000800 */
[----:B---3--:R-:W-:Y:S01]  /*3fc0*/  FMUL.FTZ R36, R72, R87 ;  /* 0x0000005748247220 */ /* 0x008fe20000410000 */
[----:B------:R-:W-:Y:S01]  /*3fd0*/  FADD.FTZ R7, -R87, 1 ;  /* 0x3f80000057077421 */ /* 0x000fe20000010100 */
[----:B------:R-:W-:Y:S01]  /*3fe0*/  FFMA.FTZ R19, R68, R5, 1 ;  /* 0x3f80000044137423 */ /* 0x000fe20000010005 */
[----:B------:R-:W-:Y:S01]  /*3ff0*/  FMUL.FTZ R18, R38, -1.4426950216293334961 ;  /* 0xbfb8aa3b26127820 */ /* 0x000fe20000410000 */
[----:B------:R-:W-:Y:S01]  /*4000*/  FMUL.FTZ R66, R69, R36 ;  /* 0x0000002445427220 */ /* 0x000fe20000410000 */
[----:B------:R-:W-:Y:S01]  /*4010*/  FFMA.FTZ R89, R72, R7, 1 ;  /* 0x3f80000048597423 */ /* 0x000fe20000010007 */
[----:B------:R-:W-:Y:S01]  /*4020*/  FADD.FTZ R16, R74, 1 ;  /* 0x3f8000004a107421 */ /* 0x000fe20000010000 */
[----:B------:R-:W3:Y:S01]  /*4030*/  MUFU.EX2 R92, R18 ;  /* 0x00000012005c7308 */ /* 0x000ee20000000800 */
[----:B------:R-:W-:-:S02]  /*4040*/  FFMA.FTZ R94, R66, R6, R91 ;  /* 0x00000006425e7223 */ /* 0x000fc4000001005b */
[----:B0-----:R-:W0:Y:S01]  /*4050*/  LDS.128 R4, [R113+0x10] ;  /* 0x0000100071047984 */ /* 0x001e220000000c00 */
[--C-:B--2---:R-:W-:Y:S02]  /*4060*/  HADD2.F32 R48, -RZ, R9.reuse.H0_H0 ;  /* 0x20000009ff307230 */ /* 0x104fe40000004100 */
[----:B------:R-:W-:Y:S02]  /*4070*/  HADD2.F32 R68, -RZ, R9.H1_H1 ;  /* 0x30000009ff447230 */ /* 0x000fe40000004100 */
[----:B------:R2:W-:Y:S01]  /*4080*/  MUFU.RCP R91, R16 ;  /* 0x00000010005b7308 */ /* 0x0005e20000001000 */
[----:B------:R-:W-:Y:S02]  /*4090*/  HADD2.F32 R44, -RZ, R8.H0_H0 ;  /* 0x20000008ff2c7230 */ /* 0x000fe40000004100 */
[----:B------:R-:W-:Y:S01]  /*40a0*/  FMUL.FTZ R40, R40, R48 ;  /* 0x0000003028287220 */ /* 0x000fe20000410000 */
[--C-:B------:R-:W-:Y:S02]  /*40b0*/  HADD2.F32 R72, -RZ, R10.reuse.H0_H0 ;  /* 0x2000000aff487230 */ /* 0x100fe40000004100 */
[----:B-1----:R-:W-:Y:S01]  /*40c0*/  FADD.FTZ R90, R90, 1 ;  /* 0x3f8000005a5a7421 */ /* 0x002fe20000010000 */
[----:B------:R-:W-:-:S02]  /*40d0*/  HADD2.F32 R74, -RZ, R10.H1_H1 ;  /* 0x3000000aff4a7230 */ /* 0x000fc40000004100 */
[----:B------:R-:W-:Y:S01]  /*40e0*/  FMUL.FTZ R45, R45, R68 ;  /* 0x000000442d2d7220 */ /* 0x000fe20000410000 */
[----:B------:R-:W-:Y:S01]  /*40f0*/  HADD2.F32 R46, -RZ, R8.H1_H1 ;  /* 0x30000008ff2e7230 */ /* 0x000fe20000004100 */
[----:B------:R-:W-:Y:S01]  /*4100*/  MUFU.RCP R9, R80 ;  /* 0x0000005000097308 */ /* 0x000fe20000001000 */
[----:B------:R-:W-:Y:S01]  /*4110*/  FMUL.FTZ R8, R41, R44 ;  /* 0x0000002c29087220 */ /* 0x000fe20000410000 */
[----:B------:R-:W-:Y:S01]  /*4120*/  FMUL.FTZ R47, R47, R72 ;  /* 0x000000482f2f7220 */ /* 0x000fe20000410000 */
[--C-:B------:R-:W-:Y:S02]  /*4130*/  HADD2.F32 R41, -RZ, R11.reuse.H0_H0 ;  /* 0x2000000bff297230 */ /* 0x100fe40000004100 */
[----:B--2---:R-:W-:Y:S01]  /*4140*/  FMUL.FTZ R16, R49, R74 ;  /* 0x0000004a31107220 */ /* 0x004fe20000410000 */
[----:B---3--:R-:W-:Y:S01]  /*4150*/  FADD.FTZ R92, R92, 1 ;  /* 0x3f8000005c5c7421 */ /* 0x008fe20000010000 */
[----:B------:R-:W-:Y:S01]  /*4160*/  FMUL.FTZ R10, R43, R46 ;  /* 0x0000002e2b0a7220 */ /* 0x000fe20000410000 */
[----:B------:R-:W-:Y:S01]  /*4170*/  FMUL.FTZ R40, R79, R40 ;  /* 0x000000284f287220 */ /* 0x000fe20000410000 */
[----:B------:R-:W-:Y:S01]  /*4180*/  FMUL.FTZ R47, R70, R47 ;  /* 0x0000002f462f7220 */ /* 0x000fe20000410000 */
[----:B------:R-:W-:-:S02]  /*4190*/  HADD2.F32 R43, -RZ, R11.H1_H1 ;  /* 0x3000000bff2b7230 */ /* 0x000fc40000004100 */
[----:B------:R-:W-:Y:S01]  /*41a0*/  FMUL.FTZ R16, R81, R16 ;  /* 0x0000001051107220 */ /* 0x000fe20000410000 */
[----:B------:R-:W-:Y:S01]  /*41b0*/  FMUL.FTZ R18, R67, R41 ;  /* 0x0000002943127220 */ /* 0x000fe20000410000 */
[----:B------:R-:W1:Y:S01]  /*41c0*/  MUFU.RCP R11, R84 ;  /* 0x00000054000b7308 */ /* 0x000e620000001000 */
[----:B------:R-:W-:Y:S01]  /*41d0*/  FMUL.FTZ R45, R50, R45 ;  /* 0x0000002d322d7220 */ /* 0x000fe20000410000 */
        /* <DEDUP_REMOVED lines=12> */
[----:B0-----:R-:W-:-:S02]  /*42a0*/  HADD2.F32 R40, -RZ, R4.H0_H0 ;  /* 0x20000004ff287230 */ /* 0x001fc40000004100 */
[----:B------:R-:W-:Y:S01]  /*42b0*/  FMUL.FTZ R42, R85, R42 ;  /* 0x0000002a552a7220 */ /* 0x000fe20000410000 */
[----:B------:R-:W0:Y:S01]  /*42c0*/  MUFU.RCP R81, R92 ;  /* 0x0000005c00517308 */ /* 0x000e220000001000 */
[----:B------:R-:W-:Y:S02]  /*42d0*/  HADD2.F32 R47, -RZ, R5.H0_H0 ;  /* 0x20000005ff2f7230 */ /* 0x000fe40000004100 */
[----:B-1----:R-:W-:Y:S01]  /*42e0*/  FMUL.FTZ R49, R82, R11 ;  /* 0x0000000b52317220 */ /* 0x002fe20000410000 */
[--C-:B------:R-:W-:Y:S02]  /*42f0*/  HADD2.F32 R79, -RZ, R7.reuse.H0_H0 ;  /* 0x20000007ff4f7230 */ /* 0x100fe40000004100 */
[----:B------:R-:W-:Y:S01]  /*4300*/  FMUL.FTZ R42, R42, R19 ;  /* 0x000000132a2a7220 */ /* 0x000fe20000410000 */
[----:B------:R-:W-:Y:S02]  /*4310*/  HADD2.F32 R83, -RZ, R7.H1_H1 ;  /* 0x30000007ff537230 */ /* 0x000fe40000004100 */
[----:B------:R-:W-:Y:S01]  /*4320*/  FADD.FTZ R7, -R9, 1 ;  /* 0x3f80000009077421 */ /* 0x000fe20000010100 */
[----:B------:R-:W-:Y:S01]  /*4330*/  HADD2.F32 R45, -RZ, R4.H1_H1 ;  /* 0x30000004ff2d7230 */ /* 0x000fe20000004100 */
[----:B------:R-:W1:Y:S01]  /*4340*/  MUFU.RCP R71, R86 ;  /* 0x0000005600477308 */ /* 0x000e620000001000 */
[----:B------:R-:W-:Y:S01]  /*4350*/  FMUL.FTZ R4, R69, R40 ;  /* 0x0000002845047220 */ /* 0x000fe20000410000 */
[----:B------:R-:W-:Y:S01]  /*4360*/  FMUL.FTZ R10, R31, R47 ;  /* 0x0000002f1f0a7220 */ /* 0x000fe20000410000 */
[----:B------:R-:W-:Y:S01]  /*4370*/  FFMA.FTZ R16, R78, R7, 1 ;  /* 0x3f8000004e107423 */ /* 0x000fe20000010007 */
[----:B------:R-:W-:-:S02]  /*4380*/  HADD2.F32 R70, -RZ, R5.H1_H1 ;  /* 0x30000005ff467230 */ /* 0x000fc40000004100 */
[----:B------:R-:W-:Y:S01]  /*4390*/  FMUL.FTZ R78, R78, R9 ;  /* 0x000000094e4e7220 */ /* 0x000fe20000410000 */
[--C-:B------:R-:W-:Y:S02]  /*43a0*/  HADD2.F32 R73, -RZ, R6.reuse.H0_H0 ;  /* 0x20000006ff497230 */ /* 0x100fe40000004100 */
[----:B------:R-:W-:Y:S01]  /*43b0*/  FADD.FTZ R5, -R91, 1 ;  /* 0x3f8000005b057421 */ /* 0x000fe20000010100 */
[----:B------:R-:W-:Y:S02]  /*43c0*/  HADD2.F32 R75, -RZ, R6.H1_H1 ;  /* 0x30000006ff4b7230 */ /* 0x000fe40000004100 */
[----:B------:R-:W-:Y:S01]  /*43d0*/  FMUL.FTZ R4, R87, R4 ;  /* 0x0000000457047220 */ /* 0x000fe20000410000 */
[----:B------:R-:W-:Y:S01]  /*43e0*/  FMUL.FTZ R6, R33, R45 ;  /* 0x0000002d21067220 */ /* 0x000fe20000410000 */
[----:B------:R-:W-:Y:S01]  /*43f0*/  FMUL.FTZ R9, R9, R10 ;  /* 0x0000000a09097220 */ /* 0x000fe20000410000 */
[----:B------:R-:W-:Y:S01]  /*4400*/  FFMA.FTZ R5, R76, R5, 1 ;  /* 0x3f8000004c057423 */ /* 0x000fe20000010005 */
[----:B------:R-:W-:Y:S01]  /*4410*/  FMUL.FTZ R89, R4, R89 ;  /* 0x0000005904597220 */ /* 0x000fe20000410000 */
[----:B------:R-:W-:Y:S01]  /*4420*/  FMUL.FTZ R6, R91, R6 ;  /* 0x000000065b067220 */ /* 0x000fe20000410000 */
[----:B------:R-:W-:Y:S01]  /*4430*/  FMUL.FTZ R9, R9, R16 ;  /* 0x0000001009097220 */ /* 0x000fe20000410000 */
[----:B------:R-:W-:Y:S01]  /*4440*/  FADD.FTZ R19, -R11, 1 ;  /* 0x3f8000000b137421 */ /* 0x000fe20000010100 */
[----:B------:R-:W-:Y:S01]  /*4450*/  FMUL.FTZ R18, R28, R70 ;  /* 0x000000461c127220 */ /* 0x000fe20000410000 */
[----:B------:R-:W-:Y:S01]  /*4460*/  FADD.FTZ R4, -R88, 1 ;  /* 0x3f80000058047421 */ /* 0x000fe20000010100 */
[----:B--2---:R-:W-:Y:S01]  /*4470*/  FADD.FTZ R16, -R90, 1 ;  /* 0x3f8000005a107421 */ /* 0x004fe20000010100 */
[----:B0-----:R-:W-:Y:S01]  /*4480*/  FADD.FTZ R7, -R81, 1 ;  /* 0x3f80000051077421 */ /* 0x001fe20000010100 */
[----:B------:R-:W-:Y:S01]  /*4490*/  FMUL.FTZ R10, R6, R5 ;  /* 0x00000005060a7220 */ /* 0x000fe20000410000 */
[----:B------:R-:W-:Y:S01]  /*44a0*/  FFMA.FTZ R19, R82, R19, 1 ;  /* 0x3f80000052137423 */ /* 0x000fe20000010013 */
        /* <DEDUP_REMOVED lines=44> */
[----:B------:R-:W-:Y:S01]  /*4770*/  FMUL.FTZ R77, R27, R88 ;  /* 0x000000581b4d7220 */ /* 0x000fe20000410000 */
[----:B------:R-:W-:Y:S01]  /*4780*/  FMUL.FTZ R80, R23, R90 ;  /* 0x0000005a17507220 */ /* 0x000fe20000410000 */
        /* <DEDUP_REMOVED lines=9> */
[----:B------:R-:W-:-:S04]  /*4820*/  FFMA.FTZ R4, R69, R4, R94 ;  /* 0x0000000445047223 */ /* 0x000fc8000001005e */
        /* <DEDUP_REMOVED lines=57> */
.L_x_12311:
[----:B------:R-:W-:Y:S01]  /*4bc0*/  ISETP.GE.AND P0, PT, R33, 0x1, PT ;  /* 0x000000012100780c */ /* 0x000fe20003f06270 */
[----:B------:R-:W-:Y:S01]  /*4bd0*/  BAR.SYNC.DEFER_BLOCKING 0x0 ;  /* 0x0000000000007b1d */ /* 0x000fe20000010000 */
[----:B------:R-:W-:Y:S01]  /*4be0*/  FFMA.FTZ R119, R81, R119, R42 ;  /* 0x0000007751777223 */ /* 0x000fe2000001002a */
[----:B------:R-:W-:Y:S02]  /*4bf0*/  CS2R R48, SRZ ;  /* 0x0000000000307805 */ /* 0x000fe4000001ff00 */
[----:B------:R-:W-:Y:S02]  /*4c00*/  CS2R R46, SRZ ;  /* 0x00000000002e7805 */ /* 0x000fe4000001ff00 */
[----:B------:R-:W-:Y:S02]  /*4c10*/  CS2R R44, SRZ ;  /* 0x00000000002c7805 */ /* 0x000fe4000001ff00 */
[----:B------:R-:W-:Y:S02]  /*4c20*/  CS2R R42, SRZ ;  /* 0x00000000002a7805 */ /* 0x000fe4000001ff00 */
[----:B------:R-:W-:-:S02]  /*4c30*/  CS2R R40, SRZ ;  /* 0x0000000000287805 */ /* 0x000fc4000001ff00 */
        /* <DEDUP_REMOVED lines=20> */
[----:B------:R-:W1:Y:S01]  /*4d80*/  LDC R17, c[0x0][0x224] ;  /* 0x00008900ff117b82 */ /* 0x000e620000000800 */
[----:B------:R-:W-:Y:S01]  /*4d90*/  HFMA2.MMA R49, -RZ, RZ, 0, 0 ;  /* 0x00000000ff317435 */ /* 0x000fe200000001ff */
        /* <DEDUP_REMOVED lines=32> */
.L_x_12407:
        /* <DEDUP_REMOVED lines=16> */
[----:B0--3--:R-:W3:Y:S04]  /*50a0*/  LDG.E.128 R64, desc[UR20][R76.64+0x200] ;  /* 0x000200144c407981 */ /* 0x009ee8000c1e1d00 */
        /* <DEDUP_REMOVED lines=60> */
[C---:B------:R-:W-:Y:S01]  /*5470*/  FMUL.FTZ R161, R155.reuse, R98 ;  /* 0x000000629ba17220 */ /* 0x040fe20000410000 */
[----:B------:R-:W-:Y:S01]  /*5480*/  FMUL.FTZ R162, R155, R96 ;  /* 0x000000609ba27220 */ /* 0x000fe20000410000 */
        /* <DEDUP_REMOVED lines=44> */
[----:B------:R2:W3:Y:S01]  /*5750*/  MUFU.EX2 R138, R62 ;  /* 0x0000003e008a7308 */ /* 0x0004e20000000800 */
[----:B0-----:R-:W-:-:S07]  /*5760*/  FMUL.FTZ R64, R155, R108 ;  /* 0x0000006c9b407220 */ /* 0x001fce0000410000 */
[----:B------:R-:W-:Y:S01]  /*5770*/  MUFU.SIN R131, R77 ;  /* 0x0000004d00837308 */ /* 0x000fe20000000400 */
[----:B--2---:R-:W-:-:S07]  /*5780*/  IADD3 R62, R120, 0x200, RZ ;  /* 0x00000200783e7810 */ /* 0x004fce0007ffe0ff */
[----:B------:R-:W0:Y:S01]  /*5790*/  MUFU.EX2 R60, R60 ;  /* 0x0000003c003c7308 */ /* 0x000e220000000800 */
[C---:B---3--:R-:W-:Y:S01]  /*57a0*/  FMUL.FTZ R139, R138.reuse, R139 ;  /* 0x0000008b8a8b7220 */ /* 0x048fe20000410000 */
[----:B------:R-:W-:-:S06]  /*57b0*/  FMUL.FTZ R138, R138, R63 ;  /* 0x0000003f8a8a7220 */ /* 0x000fcc0000410000 */
[----:B------:R2:W3:Y:S08]  /*57c0*/  MUFU.COS R61, R77 ;  /* 0x0000004d003d7308 */ /* 0x0004f00000000000 */
[----:B------:R-:W4:Y:S01]  /*57d0*/  MUFU.EX2 R64, R64 ;  /* 0x0000004000407308 */ /* 0x000f220000000800 */
[----:B--2---:R-:W-:Y:S01]  /*57e0*/  MOV R77, UR18 ;  /* 0x00000012004d7c02 */ /* 0x004fe20008000f00 */
[----:B0-----:R-:W-:-:S03]  /*57f0*/  FMUL.FTZ R131, R60, R131 ;  /* 0x000000833c837220 */ /* 0x001fc60000410000 */
[----:B------:R-:W-:Y:S01]  /*5800*/  SEL R158, R77, R62, !P1 ;  /* 0x0000003e4d9e7207 */ /* 0x000fe20004800000 */
[----:B------:R-:W-:Y:S02]  /*5810*/  FMUL.FTZ R62, R155, R104 ;  /* 0x000000689b3e7220 */ /* 0x000fe40000410000 */
[----:B------:R-:W-:Y:S01]  /*5820*/  MUFU.SIN R149, R66 ;  /* 0x0000004200957308 */ /* 0x000fe20000000400 */
[----:B---3--:R-:W-:Y:S01]  /*5830*/  FMUL.FTZ R130, R60, R61 ;  /* 0x0000003d3c827220 */ /* 0x008fe20000410000 */
[----:B------:R-:W-:Y:S01]  /*5840*/  FMUL.FTZ R61, R131, R138 ;  /* 0x0000008a833d7220 */ /* 0x000fe20000410000 */
[C---:B------:R-:W-:Y:S01]  /*5850*/  FMUL.FTZ R60, R155.reuse, R103 ;  /* 0x000000679b3c7220 */ /* 0x040fe20000410000 */
[----:B------:R-:W-:Y:S02]  /*5860*/  LEA R158, R158, R117, 0x3 ;  /* 0x000000759e9e7211 */ /* 0x000fe400078e18ff */
[----:B------:R-:W-:Y:S01]  /*5870*/  FFMA.FTZ R63, R130, R139, -R61 ;  /* 0x0000008b823f7223 */ /* 0x000fe2000001083d */
[----:B------:R-:W-:Y:S01]  /*5880*/  FMUL.FTZ R61, R155, R102 ;  /* 0x000000669b3d7220 */ /* 0x000fe20000410000 */
[----:B------:R0:W-:Y:S01]  /*5890*/  MUFU.COS R150, R66 ;  /* 0x0000004200967308 */ /* 0x0001e20000000000 */
[C---:B----4-:R-:W-:Y:S01]  /*58a0*/  FMUL.FTZ R137, R64.reuse, R137 ;  /* 0x0000008940897220 */ /* 0x050fe20000410000 */
        /* <DEDUP_REMOVED lines=8> */
[----:B--2---:R-:W-:Y:S01]  /*5930*/  FMUL.FTZ R68, R155, R106 ;  /* 0x0000006a9b447220 */ /* 0x004fe20000410000 */
[C---:B0-----:R-:W-:Y:S01]  /*5940*/  FMUL.FTZ R135, R66.reuse, R135 ;  /* 0x0000008742877220 */ /* 0x041fe20000410000 */
[----:B------:R-:W-:Y:S01]  /*5950*/  FMUL.FTZ R134, R66, R67 ;  /* 0x0000004342867220 */ /* 0x000fe20000410000 */
[----:B------:R-:W-:-:S04]  /*5960*/  FMUL.FTZ R66, R136, R64 ;  /* 0x0000004088427220 */ /* 0x000fc80000410000 */
[----:B------:R0:W-:Y:S01]  /*5970*/  MUFU.COS R144, R76 ;  /* 0x0000004c00907308 */ /* 0x0001e20000000000 */
[----:B------:R-:W-:-:S04]  /*5980*/  FFMA.FTZ R66, R137, R63, -R66 ;  /* 0x0000003f89427223 */ /* 0x000fc80000010842 */
[----:B------:R-:W-:-:S03]  /*5990*/  FMUL.FTZ R65, R134, R66 ;  /* 0x0000004286417220 */ /* 0x000fc60000410000 */
[----:B------:R-:W2:Y:S01]  /*59a0*/  MUFU.EX2 R68, R68 ;  /* 0x0000004400447308 */ /* 0x000ea20000000800 */
        /* <DEDUP_REMOVED lines=10> */
[C---:B--2---:R-:W-:Y:S01]  /*5a50*/  FMUL.FTZ R132, R68.reuse, R69 ;  /* 0x0000004544847220 */ /* 0x044fe20000410000 */
[----:B------:R-:W-:Y:S01]  /*5a60*/  FFMA.FTZ R64, R135, R66, -R64 ;  /* 0x0000004287407223 */ /* 0x000fe20000010840 */
[----:B------:R-:W-:Y:S01]  /*5a70*/  FMUL.FTZ R133, R68, R133 ;  /* 0x0000008544857220 */ /* 0x000fe20000410000 */
[----:B------:R-:W2:Y:S02]  /*5a80*/  @!P2 LDC R140, c[0x0][0x21c] ;  /* 0x00008700ff8cab82 */ /* 0x000ea40000000800 */
[----:B------:R-:W-:Y:S02]  /*5a90*/  FMUL.FTZ R66, R132, R64 ;  /* 0x0000004084427220 */ /* 0x000fe40000410000 */
[----:B------:R-:W3:Y:S01]  /*5aa0*/  MUFU.EX2 R62, R62 ;  /* 0x0000003e003e7308 */ /* 0x000ee20000000800 */
[----:B0-----:R-:W-:Y:S01]  /*5ab0*/  FMUL.FTZ R70, R155, R105 ;  /* 0x000000699b467220 */ /* 0x001fe20000410000 */
[----:B------:R-:W-:-:S06]  /*5ac0*/  FFMA.FTZ R66, R133, R65, R66 ;  /* 0x0000004185427223 */ /* 0x000fcc0000010042 */
[----:B------:R-:W0:Y:S08]  /*5ad0*/  MUFU.EX2 R60, R60 ;  /* 0x0000003c003c7308 */ /* 0x000e300000000800 */
[----:B------:R-:W4:Y:S01]  /*5ae0*/  MUFU.EX2 R70, R70 ;  /* 0x0000004600467308 */ /* 0x000f220000000800 */
[C---:B---3--:R-:W-:Y:S01]  /*5af0*/  FMUL.FTZ R127, R62.reuse, R127 ;  /* 0x0000007f3e7f7220 */ /* 0x048fe20000410000 */
[----:B------:R-:W-:Y:S01]  /*5b00*/  FMUL.FTZ R126, R62, R73 ;  /* 0x000000493e7e7220 */ /* 0x000fe20000410000 */
[----:B------:R-:W-:-:S04]  /*5b10*/  FMUL.FTZ R62, R132, R65 ;  /* 0x00000041843e7220 */ /* 0x000fc80000410000 */
[----:B------:R-:W-:Y:S01]  /*5b20*/  FFMA.FTZ R62, R133, R64, -R62 ;  /* 0x00000040853e7223 */ /* 0x000fe2000001083e */
[----:B------:R-:W3:Y:S01]  /*5b30*/  MUFU.EX2 R61, R61 ;  /* 0x0000003d003d7308 */ /* 0x000ee20000000800 */
[C---:B0-----:R-:W-:Y:S01]  /*5b40*/  FMUL.FTZ R125, R60.reuse, R125 ;  /* 0x0000007d3c7d7220 */ /* 0x041fe20000410000 */
[----:B------:R-:W-:Y:S01]  /*5b50*/  FMUL.FTZ R124, R60, R75 ;  /* 0x0000004b3c7c7220 */ /* 0x000fe20000410000 */
[----:B------:R-:W-:-:S05]  /*5b60*/  IMAD R60, R118, 0x3, R121 ;  /* 0x00000003763c7824 */ /* 0x000fca00078e0279 */
[----:B------:R-:W-:Y:S01]  /*5b70*/  LEA R156, R60, R117, 0x4 ;  /* 0x000000753c9c7211 */ /* 0x000fe200078e20ff */
[C---:B----4-:R-:W-:Y:S01]  /*5b80*/  FMUL.FTZ R128, R70.reuse, R71 ;  /* 0x0000004746807220 */ /* 0x050fe20000410000 */
[----:B------:R-:W-:Y:S01]  /*5b90*/  FMUL.FTZ R129, R70, R129 ;  /* 0x0000008146817220 */ /* 0x000fe20000410000 */
[----:B------:R-:W-:Y:S01]  /*5ba0*/  MUFU.SIN R164, R63 ;  /* 0x0000003f00a47308 */ /* 0x000fe20000000400 */
[----:B------:R-:W-:Y:S01]  /*5bb0*/  FMUL.FTZ R60, R155, R101 ;  /* 0x000000659b3c7220 */ /* 0x000fe20000410000 */
[C---:B------:R-:W-:Y:S01]  /*5bc0*/  FMUL.FTZ R64, R128.reuse, R66 ;  /* 0x0000004280407220 */ /* 0x040fe20000410000 */
[----:B------:R-:W-:Y:S01]  /*5bd0*/  LDS.128 R68, [R156+0x10] ;  /* 0x000010009c447984 */ /* 0x000fe20000000c00 */
[C---:B---3--:R-:W-:Y:S01]  /*5be0*/  FMUL.FTZ R123, R61.reuse, R74 ;  /* 0x0000004a3d7b7220 */ /* 0x048fe20000410000 */
[----:B------:R-:W-:Y:S01]  /*5bf0*/  FMUL.FTZ R121, R61, R72 ;  /* 0x000000483d797220 */ /* 0x000fe20000410000 */
[-C--:B------:R-:W-:Y:S01]  /*5c00*/  FMUL.FTZ R61, R128, R62.reuse ;  /* 0x0000003e803d7220 */ /* 0x080fe20000410000 */
[C---:B------:R-:W-:Y:S01]  /*5c10*/  FFMA.FTZ R163, R129.reuse, R62, -R64 ;  /* 0x0000003e81a37223 */ /* 0x040fe20000010840 */
[----:B------:R-:W-:Y:S01]  /*5c20*/  LDS.128 R72, [R156+0x20] ;  /* 0x000020009c487984 */ /* 0x000fe20000000c00 */
[----:B------:R0:W-:Y:S01]  /*5c30*/  MUFU.COS R166, R63 ;  /* 0x0000003f00a67308 */ /* 0x0001e20000000000 */
[----:B------:R-:W-:Y:S01]  /*5c40*/  FFMA.FTZ R165, R129, R66, R61 ;  /* 0x0000004281a57223 */ /* 0x000fe2000001003d */
[----:B------:R-:W-:Y:S01]  /*5c50*/  MOV R61, UR10 ;  /* 0x0000000a003d7c02 */ /* 0x000fe20008000f00 */
[----:B------:R-:W3:Y:S03]  /*5c60*/  LDS.128 R64, [R156] ;  /* 0x000000009c407984 */ /* 0x000ee60000000c00 */
[----:B------:R-:W-:Y:S01]  /*5c70*/  @!P2 IADD3 R61, R61, -0x2, RZ ;  /* 0xfffffffe3d3da810 */ /* 0x000fe20007ffe0ff */
[----:B-1----:R-:W1:Y:S01]  /*5c80*/  LDS.128 R76, [R156+0x30] ;  /* 0x000030009c4c7984 */ /* 0x002e620000000c00 */
[----:B------:R4:W3:Y:S01]  /*5c90*/  MUFU.EX2 R157, R60 ;  /* 0x0000003c009d7308 */ /* 0x0008e20000000800 */
[----:B0-----:R-:W-:-:S02]  /*5ca0*/  FMUL.FTZ R63, R155, R100 ;  /* 0x000000649b3f7220 */ /* 0x001fc40000410000 */
[----:B------:R-:W-:Y:S01]  /*5cb0*/  STS.128 [R142+0x1080], R80 ;  /* 0x001080508e007388 */ /* 0x000fe20000000c00 */
[----:B--2---:R-:W-:Y:S02]  /*5cc0*/  @!P2 IMAD R140, R61, R140, UR6 ;  /* 0x000000063d8cae24 */ /* 0x004fe4000f8e028c */
[C---:B------:R-:W-:Y:S01]  /*5cd0*/  FMUL.FTZ R170, R126.reuse, R163 ;  /* 0x000000a37eaa7220 */ /* 0x040fe20000410000 */
[----:B------:R-:W-:Y:S01]  /*5ce0*/  MOV R61, RZ ;  /* 0x000000ff003d7202 */ /* 0x000fe20000000f00 */
[----:B------:R-:W-:Y:S01]  /*5cf0*/  STS.128 [R142+0x1280], R84 ;  /* 0x001280548e007388 */ /* 0x000fe20000000c00 */
[----:B------:R0:W2:Y:S01]  /*5d00*/  MUFU.EX2 R159, R63 ;  /* 0x0000003f009f7308 */ /* 0x0000a20000000800 */
[----:B----4-:R-:W-:Y:S01]  /*5d10*/  MOV R60, 0x3f800000 ;  /* 0x3f800000003c7802 */ /* 0x010fe20000000f00 */
[----:B------:R-:W-:Y:S01]  /*5d20*/  FMUL.FTZ R168, R126, R165 ;  /* 0x000000a57ea87220 */ /* 0x000fe20000410000 */
[----:B------:R-:W-:Y:S01]  /*5d30*/  STS.128 [R142+0x1480], R88 ;  /* 0x001480588e007388 */ /* 0x000fe20000000c00 */
[----:B------:R-:W-:-:S03]  /*5d40*/  @!P2 IMAD.WIDE R140, R140, R141, UR22 ;  /* 0x000000168c8cae25 */ /* 0x000fc6000f8e028d */
[----:B------:R4:W-:Y:S01]  /*5d50*/  STS.128 [R142+0x1680], R92 ;  /* 0x0016805c8e007388 */ /* 0x0009e20000000c00 */
[----:B------:R-:W-:-:S03]  /*5d60*/  NOP ;  /* 0x0000000000007918 */ /* 0x000fc60000000000 */
[----:B------:R-:W1:Y:S01]  /*5d70*/  LDS.128 R80, [R156+0x1080] ;  /* 0x001080009c507984 */ /* 0x000e620000000c00 */
[----:B0-----:R-:W-:Y:S01]  /*5d80*/  CS2R R62, SRZ ;  /* 0x00000000003e7805 */ /* 0x001fe2000001ff00 */
[----:B------:R-:W-:Y:S02]  /*5d90*/  MUFU.EX2 R161, R161 ;  /* 0x000000a100a17308 */ /* 0x000fe40000000800 */
[----:B------:R-:W0:Y:S04]  /*5da0*/  LDS.128 R84, [R156+0x1090] ;  /* 0x001090009c547984 */ /* 0x000e280000000c00 */
[----:B------:R-:W0:Y:S01]  /*5db0*/  LDS.128 R88, [R156+0x10a0] ;  /* 0x0010a0009c587984 */ /* 0x000e220000000c00 */
[C---:B----4-:R-:W-:Y:S01]  /*5dc0*/  FMUL.FTZ R142, R155.reuse, R97 ;  /* 0x000000619b8e7220 */ /* 0x050fe20000410000 */
[----:B------:R-:W-:Y:S02]  /*5dd0*/  MUFU.EX2 R160, R160 ;  /* 0x000000a000a07308 */ /* 0x000fe40000000800 */
[----:B------:R-:W4:Y:S04]  /*5de0*/  LDS.128 R92, [R156+0x10b0] ;  /* 0x0010b0009c5c7984 */ /* 0x000f280000000c00 */
[----:B------:R1:W-:Y:S01]  /*5df0*/  STS.64 [R158+0x6b60], R130 ;  /* 0x006b60829e007388 */ /* 0x0003e20000000a00 */
[----:B------:R-:W-:Y:S01]  /*5e00*/  FMUL.FTZ R155, R155, R51 ;  /* 0x000000339b9b7220 */ /* 0x000fe20000410000 */
[C---:B------:R-:W-:Y:S01]  /*5e10*/  FFMA.FTZ R170, R127.reuse, R165, R170 ;  /* 0x000000a57faa7223 */ /* 0x040fe200000100aa */
[----:B------:R-:W-:Y:S01]  /*5e20*/  FFMA.FTZ R168, R127, R163, -R168 ;  /* 0x000000a37fa87223 */ /* 0x000fe200000108a8 */
[----:B------:R-:W-:Y:S06]  /*5e30*/  BAR.SYNC.DEFER_BLOCKING 0x0 ;  /* 0x0000000000007b1d */ /* 0x000fec0000010000 */
[----:B------:R-:W1:Y:S08]  /*5e40*/  MUFU.EX2 R142, R142 ;  /* 0x0000008e008e7308 */ /* 0x000e700000000800 */
[----:B------:R-:W0:Y:S01]  /*5e50*/  MUFU.EX2 R155, R155 ;  /* 0x0000009b009b7308 */ /* 0x000e220000000800 */
[----:B------:R0:W5:Y:S01]  /*5e60*/  @!P2 LDG.E.128 R60, desc[UR20][R140.64] ;  /* 0x000000148c3ca981 */ /* 0x000162000c1e1d00 */
[C---:B---3--:R-:W-:Y:S01]  /*5e70*/  FMUL.FTZ R153, R157.reuse, R153 ;  /* 0x000000999d997220 */ /* 0x048fe20000410000 */
[----:B------:R-:W-:Y:S01]  /*5e80*/  FMUL.FTZ R154, R157, R154 ;  /* 0x0000009a9d9a7220 */ /* 0x000fe20000410000 */
[C---:B--2---:R-:W-:Y:S01]  /*5e90*/  FMUL.FTZ R152, R159.reuse, R152 ;  /* 0x000000989f987220 */ /* 0x044fe20000410000 */
[----:B------:R-:W-:Y:S01]  /*5ea0*/  FMUL.FTZ R151, R159, R151 ;  /* 0x000000979f977220 */ /* 0x000fe20000410000 */
[C---:B-1----:R-:W-:Y:S01]  /*5eb0*/  FMUL.FTZ R146, R142.reuse, R146 ;  /* 0x000000928e927220 */ /* 0x042fe20000410000 */
[----:B------:R-:W-:Y:S01]  /*5ec0*/  FMUL.FTZ R145, R142, R145 ;  /* 0x000000918e917220 */ /* 0x000fe20000410000 */
[----:B0-----:R-:W-:Y:S01]  /*5ed0*/  FMUL.FTZ R142, R155, R166 ;  /* 0x000000a69b8e7220 */ /* 0x001fe20000410000 */
[C---:B------:R-:W-:Y:S01]  /*5ee0*/  FMUL.FTZ R148, R161.reuse, R148 ;  /* 0x00000094a1947220 */ /* 0x040fe20000410000 */
[----:B------:R-:W-:Y:S01]  /*5ef0*/  FMUL.FTZ R147, R161, R147 ;  /* 0x00000093a1937220 */ /* 0x000fe20000410000 */
[C---:B------:R-:W-:Y:S01]  /*5f00*/  FMUL.FTZ R140, R124.reuse, R170 ;  /* 0x000000aa7c8c7220 */ /* 0x040fe20000410000 */
[-C--:B------:R-:W-:Y:S01]  /*5f10*/  FMUL.FTZ R141, R124, R168.reuse ;  /* 0x000000a87c8d7220 */ /* 0x080fe20000410000 */
[----:B------:R-:W-:Y:S01]  /*5f20*/  HADD2.F32 R158, -RZ, R65.H1_H1 ;  /* 0x30000041ff9e7230 */ /* 0x000fe20000004100 */
[----:B------:R-:W0:Y:S01]  /*5f30*/  MUFU.EX2 R162, R162 ;  /* 0x000000a200a27308 */ /* 0x000e220000000800 */
[C---:B------:R-:W-:Y:S01]  /*5f40*/  FFMA.FTZ R140, R125.reuse, R168, -R140 ;  /* 0x000000a87d8c7223 */ /* 0x040fe2000001088c */
[----:B------:R-:W-:Y:S01]  /*5f50*/  FFMA.FTZ R170, R125, R170, R141 ;  /* 0x000000aa7daa7223 */ /* 0x000fe2000001008d */
[----:B------:R-:W-:Y:S01]  /*5f60*/  FMUL.FTZ R150, R160, R150 ;  /* 0x00000096a0967220 */ /* 0x000fe20000410000 */
        /* <DEDUP_REMOVED lines=9> */
[CC--:B------:R-:W-:Y:S01]  /*6000*/  FMUL.FTZ R157, R153.reuse, R156.reuse ;  /* 0x0000009c999d7220 */ /* 0x0c0fe20000410000 */
[----:B------:R-:W-:Y:S01]  /*6010*/  FMUL.FTZ R159, R153, R141 ;  /* 0x0000008d999f7220 */ /* 0x000fe20000410000 */
[----:B------:R-:W-:Y:S01]  /*6020*/  FMUL.FTZ R187, R160, R107 ;  /* 0x0000006ba0bb7220 */ /* 0x000fe20000410000 */
[----:B------:R-:W-:Y:S02]  /*6030*/  HADD2.F32 R166, -RZ, R69.H1_H1 ;  /* 0x30000045ffa67230 */ /* 0x000fe40000004100 */
[C---:B------:R-:W-:Y:S01]  /*6040*/  FFMA.FTZ R161, R154.reuse, R141, -R157 ;  /* 0x0000008d9aa17223 */ /* 0x040fe2000001089d */
[----:B------:R-:W-:Y:S01]  /*6050*/  FFMA.FTZ R163, R154, R156, R159 ;  /* 0x0000009c9aa37223 */ /* 0x000fe2000001009f */
[----:B------:R-:W-:-:S02]  /*6060*/  HADD2.F32 R141, -RZ, R64.H0_H0 ;  /* 0x20000040ff8d7230 */ /* 0x000fc40000004100 */
[----:B------:R-:W-:Y:S01]  /*6070*/  FMUL.FTZ R184, R155, R112 ;  /* 0x000000709bb87220 */ /* 0x000fe20000410000 */
[----:B------:R-:W-:Y:S02]  /*6080*/  HADD2.F32 R156, -RZ, R65.H0_H0 ;  /* 0x20000041ff9c7230 */ /* 0x000fe40000004100 */
[----:B0-----:R-:W-:Y:S01]  /*6090*/  FMUL.FTZ R144, R162, R144 ;  /* 0x00000090a2907220 */ /* 0x001fe20000410000 */
[--C-:B------:R-:W-:Y:S02]  /*60a0*/  HADD2.F32 R157, -RZ, R56.reuse.H0_H0 ;  /* 0x20000038ff9d7230 */ /* 0x100fe40000004100 */
[----:B------:R-:W-:Y:S01]  /*60b0*/  FMUL.FTZ R185, R141, R112 ;  /* 0x000000708db97220 */ /* 0x000fe20000410000 */
[----:B------:R-:W-:Y:S02]  /*60c0*/  HADD2.F32 R64, -RZ, R56.H1_H1 ;  /* 0x30000038ff407230 */ /* 0x000fe40000004100 */
[----:B------:R-:W-:Y:S01]  /*60d0*/  FMUL.FTZ R183, R156, R109 ;  /* 0x0000006d9cb77220 */ /* 0x000fe20000410000 */
[----:B------:R-:W-:-:S02]  /*60e0*/  HADD2.F32 R159, -RZ, R66.H1_H1 ;  /* 0x30000042ff9f7230 */ /* 0x000fc40000004100 */
[C---:B------:R-:W-:Y:S01]  /*60f0*/  FMUL.FTZ R184, R157.reuse, R184 ;  /* 0x000000b89db87220 */ /* 0x040fe20000410000 */
[----:B------:R-:W-:Y:S01]  /*6100*/  FMUL.FTZ R185, R157, R185 ;  /* 0x000000b99db97220 */ /* 0x000fe20000410000 */
[C---:B------:R-:W-:Y:S01]  /*6110*/  FMUL.FTZ R183, R64.reuse, R183 ;  /* 0x000000b740b77220 */ /* 0x040fe20000410000 */
[----:B------:R-:W-:Y:S01]  /*6120*/  FMUL.FTZ R182, R64, R182 ;  /* 0x000000b640b67220 */ /* 0x000fe20000410000 */
[-C--:B------:R-:W-:Y:S01]  /*6130*/  FMUL.FTZ R64, R184, R138.reuse ;  /* 0x0000008ab8407220 */ /* 0x080fe20000410000 */
[C---:B------:R-:W-:Y:S01]  /*6140*/  FMUL.FTZ R65, R185.reuse, R138 ;  /* 0x0000008ab9417220 */ /* 0x040fe20000410000 */
[----:B------:R-:W-:Y:S01]  /*6150*/  FMUL.FTZ R143, R162, R143 ;  /* 0x0000008fa28f7220 */ /* 0x000fe20000410000 */
[----:B------:R-:W-:Y:S02]  /*6160*/  HADD2.F32 R157, -RZ, R66.H0_H0 ;  /* 0x20000042ff9d7230 */ /* 0x000fe40000004100 */
[-C--:B------:R-:W-:Y:S01]  /*6170*/  FFMA.FTZ R64, R185, R139.reuse, -R64 ;  /* 0x0000008bb9407223 */ /* 0x080fe20000010840 */
[----:B------:R-:W-:Y:S01]  /*6180*/  FFMA.FTZ R65, R184, R139, R65 ;  /* 0x0000008bb8417223 */ /* 0x000fe20000010041 */
[----:B------:R-:W-:-:S02]  /*6190*/  HADD2.F32 R162, -RZ, R67.H1_H1 ;  /* 0x30000043ffa27230 */ /* 0x000fc40000004100 */
[-C--:B------:R-:W-:Y:S01]  /*61a0*/  FMUL.FTZ R188, R159, R108.reuse ;  /* 0x0000006c9fbc7220 */ /* 0x080fe20000410000 */
[----:B------:R-:W-:Y:S01]  /*61b0*/  FADD.FTZ R64, R183, R64 ;  /* 0x00000040b7407221 */ /* 0x000fe20000010000 */
[----:B------:R-:W-:Y:S01]  /*61c0*/  FADD.FTZ R65, R182, R65 ;  /* 0x00000041b6417221 */ /* 0x000fe20000010000 */
[--C-:B------:R-:W-:Y:S02]  /*61d0*/  HADD2.F32 R67, -RZ, R57.reuse.H0_H0 ;  /* 0x20000039ff437230 */ /* 0x100fe40000004100 */
[----:B------:R-:W-:Y:S01]  /*61e0*/  FMUL.FTZ R189, R157, R108 ;  /* 0x0000006c9dbd7220 */ /* 0x000fe20000410000 */
[C---:B------:R-:W-:Y:S01]  /*61f0*/  FMUL.FTZ R164, R136.reuse, R64 ;  /* 0x0000004088a47220 */ /* 0x040fe20000410000 */
[----:B------:R-:W-:Y:S01]  /*6200*/  FMUL.FTZ R66, R136, R65 ;  /* 0x0000004188427220 */ /* 0x000fe20000410000 */
[----:B------:R-:W-:Y:S01]  /*6210*/  FMUL.FTZ R165, R151, R163 ;  /* 0x000000a397a57220 */ /* 0x000fe20000410000 */
[----:B------:R-:W-:Y:S01]  /*6220*/  FMUL.FTZ R188, R67, R188 ;  /* 0x000000bc43bc7220 */ /* 0x000fe20000410000 */
[----:B------:R-:W-:Y:S01]  /*6230*/  FFMA.FTZ R65, R137, R65, R164 ;  /* 0x0000004189417223 */ /* 0x000fe200000100a4 */
[----:B------:R-:W-:Y:S01]  /*6240*/  FMUL.FTZ R189, R67, R189 ;  /* 0x000000bd43bd7220 */ /* 0x000fe20000410000 */
[----:B------:R-:W-:Y:S01]  /*6250*/  FFMA.FTZ R66, R137, R64, -R66 ;  /* 0x0000004089427223 */ /* 0x000fe20000010842 */
[----:B------:R-:W-:-:S02]  /*6260*/  HADD2.F32 R164, -RZ, R57.H1_H1 ;  /* 0x30000039ffa47230 */ /* 0x000fc40000004100 */
[----:B------:R-:W-:Y:S01]  /*6270*/  FADD.FTZ R65, R188, R65 ;  /* 0x00000041bc417221 */ /* 0x000fe20000010000 */
[----:B------:R-:W-:Y:S01]  /*6280*/  FFMA.FTZ R169, R152, R161, -R165 ;  /* 0x000000a198a97223 */ /* 0x000fe200000108a5 */
[----:B------:R-:W-:Y:S01]  /*6290*/  FADD.FTZ R66, R189, R66 ;  /* 0x00000042bd427221 */ /* 0x000fe20000010000 */
        /* <DEDUP_REMOVED lines=8> */
[----:B------:R-:W-:Y:S01]  /*6320*/  FFMA.FTZ R171, R152, R163, R161 ;  /* 0x000000a398ab7223 */ /* 0x000fe200000100a1 */
[----:B------:R-:W-:-:S02]  /*6330*/  HADD2.F32 R163, -RZ, R68.H1_H1 ;  /* 0x30000044ffa37230 */ /* 0x000fc40000004100 */
[----:B------:R-:W-:Y:S01]  /*6340*/  FADD.FTZ R66, R187, R66 ;  /* 0x00000042bb427221 */ /* 0x000fe20000010000 */
        /* <DEDUP_REMOVED lines=44> */
[----:B------:R-:W-:Y:S01]  /*6610*/  FFMA.FTZ R69, R150, R169, -R69 ;  /* 0x000000a996457223 */ /* 0x000fe20000010845 */
[----:B------:R-:W-:Y:S01]  /*6620*/  FMUL.FTZ R196, R170, R103 ;  /* 0x00000067aac47220 */ /* 0x000fe20000410000 */
[-C--:B------:R-:W-:Y:S01]  /*6630*/  FMUL.FTZ R66, R124, R64.reuse ;  /* 0x000000407c427220 */ /* 0x080fe20000410000 */
[----:B------:R-:W-:Y:S01]  /*6640*/  FMUL.FTZ R169, R149, R169 ;  /* 0x000000a995a97220 */ /* 0x000fe20000410000 */
        /* <DEDUP_REMOVED lines=59> */
[----:B------:R-:W-:Y:S01]  /*6a00*/  FMUL.FTZ R65, R147, R70 ;  /* 0x0000004693417220 */ /* 0x000fe20000410000 */
[----:B------:R-:W-:Y:S02]  /*6a10*/  HADD2.F32 R75, -RZ, R76.H0_H0 ;  /* 0x2000004cff4b7230 */ /* 0x000fe40000004100 */
[----:B------:R-:W-:Y:S01]  /*6a20*/  FADD.FTZ R64, R225, R64 ;  /* 0x00000040e1407221 */ /* 0x000fe20000010000 */
[----:B------:R-:W-:Y:S02]  /*6a30*/  HADD2.F32 R66, -RZ, R54.H0_H0 ;  /* 0x20000036ff427230 */ /* 0x000fe40000004100 */
[----:B------:R-:W-:Y:S01]  /*6a40*/  FMUL.FTZ R73, R147, R67 ;  /* 0x0000004393497220 */ /* 0x000fe20000410000 */
[----:B------:R-:W-:Y:S01]  /*6a50*/  FMUL.FTZ R227, R177, R98 ;  /* 0x00000062b1e37220 */ /* 0x000fe20000410000 */
[CC--:B------:R-:W-:Y:S01]  /*6a60*/  FMUL.FTZ R71, R147.reuse, R69.reuse ;  /* 0x0000004593477220 */ /* 0x0c0fe20000410000 */
[C---:B------:R-:W-:Y:S01]  /*6a70*/  FFMA.FTZ R65, R148.reuse, R69, -R65 ;  /* 0x0000004594417223 */ /* 0x040fe20000010841 */
        /* <DEDUP_REMOVED lines=9> */
[----:B------:R-:W-:Y:S01]  /*6b10*/  FFMA.FTZ R71, R148, R70, R71 ;  /* 0x0000004694477223 */ /* 0x000fe20000010047 */
[----:B------:R-:W-:Y:S01]  /*6b20*/  FADD.FTZ R69, R228, R69 ;  /* 0x00000045e4457221 */ /* 0x000fe20000010000 */
[----:B------:R-:W-:Y:S02]  /*6b30*/  HADD2.F32 R70, -RZ, R54.H1_H1 ;  /* 0x30000036ff467230 */ /* 0x000fe40000004100 */
[-C--:B------:R-:W-:Y:S01]  /*6b40*/  FMUL.FTZ R203, R76, R97.reuse ;  /* 0x000000614ccb7220 */ /* 0x080fe20000410000 */
[C---:B------:R-:W-:Y:S01]  /*6b50*/  FMUL.FTZ R68, R145.reuse, R64 ;  /* 0x0000004091447220 */ /* 0x040fe20000410000 */
        /* <DEDUP_REMOVED lines=8> */
[C---:B------:R-:W-:Y:S01]  /*6be0*/  FMUL.FTZ R67, R145.reuse, R71 ;  /* 0x0000004791437220 */ /* 0x040fe20000410000 */
[----:B------:R-:W-:Y:S01]  /*6bf0*/  FADD.FTZ R73, R202, R73 ;  /* 0x00000049ca497221 */ /* 0x000fe20000010000 */
[-C--:B------:R-:W-:Y:S01]  /*6c00*/  FMUL.FTZ R66, R145, R65.reuse ;  /* 0x0000004191427220 */ /* 0x080fe20000410000 */
[----:B------:R-:W-:Y:S02]  /*6c10*/  HADD2.F32 R181, -RZ, R78.H0_H0 ;  /* 0x2000004effb57230 */ /* 0x000fe40000004100 */
[----:B------:R-:W-:Y:S01]  /*6c20*/  FMUL.FTZ R70, R143, R68 ;  /* 0x000000448f467220 */ /* 0x000fe20000410000 */
[----:B------:R-:W-:Y:S02]  /*6c30*/  HADD2.F32 R179, -RZ, R55.H0_H0 ;  /* 0x20000037ffb37230 */ /* 0x000fe40000004100 */
[-C--:B------:R-:W-:Y:S01]  /*6c40*/  FMUL.FTZ R64, R77, R96.reuse ;  /* 0x000000604d407220 */ /* 0x080fe20000410000 */
[C---:B------:R-:W-:Y:S01]  /*6c50*/  FFMA.FTZ R67, R146.reuse, R65, -R67 ;  /* 0x0000004192437223 */ /* 0x040fe20000010843 */
[----:B------:R-:W-:Y:S01]  /*6c60*/  FMUL.FTZ R65, R143, R73 ;  /* 0x000000498f417220 */ /* 0x000fe20000410000 */
[----:B------:R-:W-:Y:S01]  /*6c70*/  FFMA.FTZ R66, R146, R71, R66 ;  /* 0x0000004792427223 */ /* 0x000fe20000010042 */
[----:B------:R-:W-:Y:S01]  /*6c80*/  FMUL.FTZ R194, R181, R96 ;  /* 0x00000060b5c27220 */ /* 0x000fe20000410000 */
[C---:B------:R-:W-:Y:S01]  /*6c90*/  FFMA.FTZ R70, R144.reuse, R73, R70 ;  /* 0x0000004990467223 */ /* 0x040fe20000010046 */
[----:B------:R-:W-:Y:S01]  /*6ca0*/  FMUL.FTZ R195, R179, R64 ;  /* 0x00000040b3c37220 */ /* 0x000fe20000410000 */
[----:B------:R-:W-:Y:S01]  /*6cb0*/  FFMA.FTZ R71, R144, R68, -R65 ;  /* 0x0000004490477223 */ /* 0x000fe20000010841 */
[----:B------:R-:W-:Y:S01]  /*6cc0*/  FMUL.FTZ R65, R143, R66 ;  /* 0x000000428f417220 */ /* 0x000fe20000410000 */
[----:B------:R-:W-:Y:S01]  /*6cd0*/  FMUL.FTZ R194, R179, R194 ;  /* 0x000000c2b3c27220 */ /* 0x000fe20000410000 */
[----:B------:R-:W-:Y:S01]  /*6ce0*/  FADD.FTZ R207, R195, R70 ;  /* 0x00000046c3cf7221 */ /* 0x000fe20000010000 */
[----:B------:R-:W-:Y:S01]  /*6cf0*/  ISETP.NE.AND P2, PT, R120, 0x3f, PT ;  /* 0x0000003f7800780c */ /* 0x000fe20003f45270 */
[-C--:B------:R-:W-:Y:S01]  /*6d00*/  FMUL.FTZ R69, R143, R67.reuse ;  /* 0x000000438f457220 */ /* 0x080fe20000410000 */
[----:B------:R-:W-:Y:S01]  /*6d10*/  FFMA.FTZ R73, R144, R67, -R65 ;  /* 0x0000004390497223 */ /* 0x000fe20000010841 */
[----:B------:R-:W-:Y:S01]  /*6d20*/  FADD.FTZ R71, R194, R71 ;  /* 0x00000047c2477221 */ /* 0x000fe20000010000 */
[----:B------:R-:W-:Y:S01]  /*6d30*/  FMUL.FTZ R65, R140, R207 ;  /* 0x000000cf8c417220 */ /* 0x000fe20000410000 */
[----:B------:R-:W-:Y:S01]  /*6d40*/  FFMA.FTZ R229, R144, R66, R69 ;  /* 0x0000004290e57223 */ /* 0x000fe20000010045 */
[----:B------:R-:W-:-:S02]  /*6d50*/  HADD2.F32 R78, -RZ, R79.H0_H0 ;  /* 0x2000004fff4e7230 */ /* 0x000fc40000004100 */
[-C--:B------:R-:W-:Y:S01]  /*6d60*/  FMUL.FTZ R64, R140, R71.reuse ;  /* 0x000000478c407220 */ /* 0x080fe20000410000 */
[----:B------:R-:W-:Y:S01]  /*6d70*/  FFMA.FTZ R66, R142, R71, -R65 ;  /* 0x000000478e427223 */ /* 0x000fe20000010841 */
[----:B------:R-:W-:Y:S01]  /*6d80*/  FMUL.FTZ R65, R140, R73 ;  /* 0x000000498c417220 */ /* 0x000fe20000410000 */
[----:B------:R-:W-:Y:S02]  /*6d90*/  HADD2.F32 R180, -RZ, R79.H1_H1 ;  /* 0x3000004fffb47230 */ /* 0x000fe40000004100 */
[C---:B------:R-:W-:Y:S01]  /*6da0*/  FFMA.FTZ R245, R142.reuse, R207, R64 ;  /* 0x000000cf8ef57223 */ /* 0x040fe20000010040 */
[--C-:B------:R-:W-:Y:S02]  /*6db0*/  HADD2.F32 R219, -RZ, R80.reuse.H0_H0 ;  /* 0x20000050ffdb7230 */ /* 0x100fe40000004100 */
[----:B------:R-:W-:Y:S01]  /*6dc0*/  FFMA.FTZ R65, R142, R229, R65 ;  /* 0x000000e58e417223 */ /* 0x000fe20000010041 */
[----:B------:R-:W-:Y:S01]  /*6dd0*/  @P2 LEA R72, R120, R117, 0x3 ;  /* 0x0000007578482211 */ /* 0x000fe200078e18ff */
[----:B------:R-:W-:Y:S01]  /*6de0*/  FMUL.FTZ R229, R140, R229 ;  /* 0x000000e58ce57220 */ /* 0x000fe20000410000 */
[----:B------:R-:W-:-:S02]  /*6df0*/  HADD2.F32 R221, -RZ, R80.H1_H1 ;  /* 0x30000050ffdd7230 */ /* 0x000fc40000004100 */
[----:B------:R-:W-:Y:S01]  /*6e00*/  FMUL.FTZ R231, R78, R51 ;  /* 0x000000334ee77220 */ /* 0x000fe20000410000 */
[----:B------:R-:W-:Y:S02]  /*6e10*/  HADD2.F32 R80, -RZ, R55.H1_H1 ;  /* 0x30000037ff507230 */ /* 0x000fe40000004100 */
[----:B------:R-:W-:Y:S01]  /*6e20*/  FFMA.FTZ R64, R142, R73, -R229 ;  /* 0x000000498e407223 */ /* 0x000fe200000108e5 */
[----:B------:R-:W-:Y:S01]  /*6e30*/  FMUL.FTZ R67, R180, R51 ;  /* 0x00000033b4437220 */ /* 0x000fe20000410000 */
[----:B------:R-:W0:Y:S01]  /*6e40*/  @P2 LDS.64 R72, [R72+0x7b68] ;  /* 0x007b680048482984 */ /* 0x000e220000000a00 */
[--C-:B------:R-:W-:Y:S02]  /*6e50*/  HADD2.F32 R220, -RZ, R81.reuse.H0_H0 ;  /* 0x20000051ffdc7230 */ /* 0x100fe40000004100 */
[C---:B------:R-:W-:Y:S01]  /*6e60*/  FMUL.FTZ R231, R80.reuse, R231 ;  /* 0x000000e750e77220 */ /* 0x040fe20000410000 */
[----:B------:R-:W-:Y:S01]  /*6e70*/  FMUL.FTZ R230, R80, R67 ;  /* 0x0000004350e67220 */ /* 0x000fe20000410000 */
[----:B------:R-:W-:Y:S01]  /*6e80*/  HADD2.F32 R216, -RZ, R81.H1_H1 ;  /* 0x30000051ffd87230 */ /* 0x000fe20000004100 */
[----:B------:R-:W-:Y:S01]  /*6e90*/  BSSY B0, `(.L_x_12313) ;  /* 0x000002c000007945 */ /* 0x000fe20003800000 */
[--C-:B------:R-:W-:Y:S01]  /*6ea0*/  HADD2.F32 R81, -RZ, R82.reuse.H0_H0 ;  /* 0x20000052ff517230 */ /* 0x100fe20000004100 */
[----:B------:R-:W-:Y:S01]  /*6eb0*/  LEA R79, R120, R117, 0x4 ;  /* 0x00000075784f7211 */ /* 0x000fe200078e20ff */
[----:B------:R-:W-:-:S02]  /*6ec0*/  HADD2.F32 R243, -RZ, R82.H1_H1 ;  /* 0x30000052fff37230 */ /* 0x000fc40000004100 */
[----:B------:R-:W-:Y:S01]  /*6ed0*/  FADD.FTZ R67, R230, R245 ;  /* 0x000000f5e6437221 */ /* 0x000fe20000010000 */
[--C-:B------:R-:W-:Y:S02]  /*6ee0*/  HADD2.F32 R82, -RZ, R83.reuse.H0_H0 ;  /* 0x20000053ff527230 */ /* 0x100fe40000004100 */
[----:B------:R-:W-:Y:S01]  /*6ef0*/  FADD.FTZ R66, R231, R66 ;  /* 0x00000042e7427221 */ /* 0x000fe20000010000 */
        /* <DEDUP_REMOVED lines=17> */
[--C-:B----4-:R-:W-:Y:S02]  /*7010*/  HADD2.F32 R209, -RZ, R92.reuse.H0_H0 ;  /* 0x2000005cffd17230 */ /* 0x110fe40000004100 */
        /* <DEDUP_REMOVED lines=19> */
.L_x_12314:
[----:B------:R-:W-:Y:S05]  /*7150*/  BSYNC B0 ;  /* 0x0000000000007941 */ /* 0x000fea0003800000 */
.L_x_12313:
        /* <DEDUP_REMOVED lines=57> */
[----:B-1----:R-:W-:-:S04]  /*74f0*/  FMUL.FTZ R71, R68, R243 ;  /* 0x000000f344477220 */ /* 0x002fc80000410000 */
        /* <DEDUP_REMOVED lines=62> */
.L_x_12435:
        /* <DEDUP_REMOVED lines=14> */
.L_x_12438:
[----:B------:R-:W-:-:S03]  /*79c0*/  UMOV UR18, 0xffffffff ;  /* 0xffffffff00127882 */ /* 0x000fc60000000000 */
[----:B------:R-:W-:Y:S05]  /*79d0*/  BRA.DIV UR18, `(.L_x_12318) ;  /* 0x00000082129c7947 */ /* 0x000fea000b800000 */
.L_x_12441:
[----:B------:R-:W-:-:S03]  /*79e0*/  UMOV UR18, 0xffffffff ;  /* 0xffffffff00127882 */ /* 0x000fc60000000000 */
[----:B------:R-:W-:Y:S05]  /*79f0*/  BRA.DIV UR18, `(.L_x_12319) ;  /* 0x0000008212bc7947 */ /* 0x000fea000b800000 */
.L_x_12444:
[----:B------:R-:W-:-:S03]  /*7a00*/  UMOV UR18, 0xffffffff ;  /* 0xffffffff00127882 */ /* 0x000fc60000000000 */
[----:B------:R-:W-:Y:S05]  /*7a10*/  BRA.DIV UR18, `(.L_x_12320) ;  /* 0x0000008212dc7947 */ /* 0x000fea000b800000 */
.L_x_12447:
        /* <DEDUP_REMOVED lines=10> */
.L_x_12457:
        /* <DEDUP_REMOVED lines=22> */
.L_x_12315:
[----:B------:R-:W-:Y:S05]  /*7c20*/  WARPSYNC.ALL ;  /* 0x0000000000007948 */ /* 0x000fea0003800000 */
[----:B------:R-:W-:Y:S01]  /*7c30*/  BAR.SYNC.DEFER_BLOCKING 0x0 ;  /* 0x0000000000007b1d */ /* 0x000fe20000010000 */
[CC--:B01---5:R-:W-:Y:S01]  /*7c40*/  FMUL.FTZ R63, R140.reuse, -R72.reuse ;  /* 0x800000488c3f7220 */ /* 0x0e3fe20000410000 */
[----:B------:R-:W-:Y:S01]  /*7c50*/  MOV R60, UR10 ;  /* 0x0000000a003c7c02 */ /* 0x000fe20008000f00 */
[----:B------:R-:W-:Y:S01]  /*7c60*/  FMUL.FTZ R61, R140, R73 ;  /* 0x000000498c3d7220 */ /* 0x000fe20000410000 */
[C---:B------:R-:W-:Y:S01]  /*7c70*/  FMUL.FTZ R65, R142.reuse, R217 ;  /* 0x000000d98e417220 */ /* 0x040fe20000410000 */
[----:B------:R-:W-:Y:S01]  /*7c80*/  FFMA.FTZ R63, R142, -R73, R63 ;  /* 0x800000498e3f7223 */ /* 0x000fe2000001003f */
[----:B------:R-:W-:Y:S01]  /*7c90*/  ISETP.GE.OR P0, PT, R60, UR46, P0 ;  /* 0x0000002e3c007c0c */ /* 0x000fe20008706670 */
[----:B------:R-:W-:Y:S01]  /*7ca0*/  FMUL.FTZ R60, R140, R217 ;  /* 0x000000d98c3c7220 */ /* 0x000fe20000410000 */
[----:B------:R-:W-:Y:S01]  /*7cb0*/  FFMA.FTZ R61, R142, R72, -R61 ;  /* 0x000000488e3d7223 */ /* 0x000fe2000001083d */
        /* <DEDUP_REMOVED lines=23> */
[----:B------:R-:W-:Y:S01]  /*7e30*/  MOV R232, UR6 ;  /* 0x0000000600e87c02 */ /* 0x000fe20008000f00 */
        /* <DEDUP_REMOVED lines=28> */
[C---:B------:R-:W-:Y:S01]  /*8000*/  FFMA.FTZ R64, R150.reuse, R64, -R63 ;  /* 0x0000004096407223 */ /* 0x040fe2000001083f */
[----:B------:R-:W-:Y:S01]  /*8010*/  FFMA.FTZ R68, R123, R62, -R68 ;  /* 0x0000003e7b447223 */ /* 0x000fe20000010844 */
[C---:B0-----:R-:W-:Y:S01]  /*8020*/  FMUL.FTZ R63, R131.reuse, R61 ;  /* 0x0000003d833f7220 */ /* 0x041fe20000410000 */
[----:B------:R-:W-:Y:S01]  /*8030*/  FMUL.FTZ R62, R131, R60 ;  /* 0x0000003c833e7220 */ /* 0x000fe20000410000 */
[----:B------:R-:W-:Y:S01]  /*8040*/  FFMA.FTZ R69, R123, R66, R69 ;  /* 0x000000427b457223 */ /* 0x000fe20000010045 */
[----:B------:R-:W-:Y:S01]  /*8050*/  FFMA.FTZ R65, R150, R67, R65 ;  /* 0x0000004396417223 */ /* 0x000fe20000010041 */
[C---:B------:R-:W-:Y:S01]  /*8060*/  FFMA.FTZ R60, R130.reuse, R60, -R63 ;  /* 0x0000003c823c7223 */ /* 0x040fe2000001083f */
[----:B------:R-:W-:Y:S01]  /*8070*/  FFMA.FTZ R61, R130, R61, R62 ;  /* 0x0000003d823d7223 */ /* 0x000fe2000001003e */
[----:B------:R-:W-:Y:S01]  /*8080*/  FMUL.FTZ R63, R124, -R69 ;  /* 0x800000457c3f7220 */ /* 0x000fe20000410000 */
[----:B------:R-:W-:Y:S01]  /*8090*/  FADD.FTZ R65, -R206, R65 ;  /* 0x00000041ce417221 */ /* 0x000fe20000010100 */
[----:B------:R-:W-:Y:S01]  /*80a0*/  FADD.FTZ R130, R185, R60 ;  /* 0x0000003cb9827221 */ /* 0x000fe20000010000 */
[----:B------:R-:W-:Y:S01]  /*80b0*/  FADD.FTZ R184, R184, R61 ;  /* 0x0000003db8b87221 */ /* 0x000fe20000010000 */
[----:B------:R-:W-:Y:S01]  /*80c0*/  FADD.FTZ R64, R95, R64 ;  /* 0x000000405f407221 */ /* 0x000fe20000010000 */
[----:B------:R-:W-:Y:S01]  /*80d0*/  FMUL.FTZ R62, R124, -R68 ;  /* 0x800000447c3e7220 */ /* 0x000fe20000410000 */
[C---:B------:R-:W-:Y:S01]  /*80e0*/  FMUL.FTZ R60, R138.reuse, R130 ;  /* 0x000000828a3c7220 */ /* 0x040fe20000410000 */
[----:B------:R-:W-:Y:S01]  /*80f0*/  FMUL.FTZ R61, R138, R184 ;  /* 0x000000b88a3d7220 */ /* 0x000fe20000410000 */
[----:B------:R-:W-:Y:S01]  /*8100*/  FFMA.FTZ R63, R125, R68, -R63 ;  /* 0x000000447d3f7223 */ /* 0x000fe2000001083f */
[----:B------:R-:W-:Y:S01]  /*8110*/  FMUL.FTZ R67, R151, -R65 ;  /* 0x8000004197437220 */ /* 0x000fe20000410000 */
[C---:B------:R-:W-:Y:S01]  /*8120*/  FFMA.FTZ R131, R139.reuse, R184, R60 ;  /* 0x000000b88b837223 */ /* 0x040fe2000001003c */
[----:B------:R-:W-:Y:S01]  /*8130*/  FFMA.FTZ R60, R139, R130, -R61 ;  /* 0x000000828b3c7223 */ /* 0x000fe2000001083d */
[-C--:B------:R-:W-:Y:S01]  /*8140*/  FMUL.FTZ R66, R151, -R64.reuse ;  /* 0x8000004097427220 */ /* 0x080fe20000410000 */
[----:B------:R-:W-:Y:S01]  /*8150*/  FFMA.FTZ R62, R125, R69, R62 ;  /* 0x000000457d3e7223 */ /* 0x000fe2000001003e */
[----:B------:R-:W-:Y:S01]  /*8160*/  FMUL.FTZ R61, R126, -R63 ;  /* 0x8000003f7e3d7220 */ /* 0x000fe20000410000 */
[----:B------:R-:W-:Y:S01]  /*8170*/  FADD.FTZ R131, R182, R131 ;  /* 0x00000083b6837221 */ /* 0x000fe20000010000 */
[----:B------:R-:W-:Y:S01]  /*8180*/  FADD.FTZ R183, R183, R60 ;  /* 0x0000003cb7b77221 */ /* 0x000fe20000010000 */
[C---:B------:R-:W-:Y:S01]  /*8190*/  FFMA.FTZ R64, R152.reuse, R64, -R67 ;  /* 0x0000004098407223 */ /* 0x040fe20000010843 */
[----:B------:R-:W-:Y:S01]  /*81a0*/  FFMA.FTZ R65, R152, R65, R66 ;  /* 0x0000004198417223 */ /* 0x000fe20000010042 */
        /* <DEDUP_REMOVED lines=16> */
[CC--:B------:R-:W-:Y:S01]  /*82b0*/  FMUL.FTZ R62, R128.reuse, -R67.reuse ;  /* 0x80000043803e7220 */ /* 0x0c0fe20000410000 */
[----:B------:R-:W-:Y:S01]  /*82c0*/  FMUL.FTZ R68, R128, -R66 ;  /* 0x8000004280447220 */ /* 0x000fe20000410000 */
[C---:B------:R-:W-:Y:S01]  /*82d0*/  FFMA.FTZ R185, R135.reuse, R188, R60 ;  /* 0x000000bc87b97223 */ /* 0x040fe2000001003c */
[----:B------:R-:W-:Y:S01]  /*82e0*/  FFMA.FTZ R60, R135, R182, -R61 ;  /* 0x000000b6873c7223 */ /* 0x000fe2000001083d */
[----:B------:R-:W-:Y:S01]  /*82f0*/  FFMA.FTZ R69, R129, R66, -R62 ;  /* 0x0000004281457223 */ /* 0x000fe2000001083e */
[----:B------:R-:W-:Y:S01]  /*8300*/  FFMA.FTZ R64, R154, R64, -R63 ;  /* 0x000000409a407223 */ /* 0x000fe2000001083f */
        /* <DEDUP_REMOVED lines=18> */
[----:B------:R-:W-:Y:S01]  /*8430*/  FFMA.FTZ R64, R133, R67, R64 ;  /* 0x0000004385407223 */ /* 0x000fe20000010040 */
[----:B------:R-:W-:Y:S01]  /*8440*/  FFMA.FTZ R63, R123, R66, R63 ;  /* 0x000000427b3f7223 */ /* 0x000fe2000001003f */
[C---:B------:R-:W-:Y:S01]  /*8450*/  FFMA.FTZ R189, R129.reuse, R190, R60 ;  /* 0x000000be81bd7223 */ /* 0x040fe2000001003c */
[----:B------:R-:W-:Y:S01]  /*8460*/  FFMA.FTZ R60, R129, R186, -R61 ;  /* 0x000000ba813c7223 */ /* 0x000fe2000001083d */
[----:B------:R-:W-:Y:S01]  /*8470*/  FFMA.FTZ R62, R133, R69, -R62 ;  /* 0x00000045853e7223 */ /* 0x000fe2000001083e */
[----:B------:R-:W-:Y:S01]  /*8480*/  FMUL.FTZ R66, R134, -R64 ;  /* 0x8000004086427220 */ /* 0x000fe20000410000 */
[----:B------:R-:W-:Y:S01]  /*8490*/  FADD.FTZ R189, R192, R189 ;  /* 0x000000bdc0bd7221 */ /* 0x000fe20000010000 */
[----:B------:R-:W-:Y:S01]  /*84a0*/  FADD.FTZ R193, R193, R60 ;  /* 0x0000003cc1c17221 */ /* 0x000fe20000010000 */
[-C--:B------:R-:W-:Y:S01]  /*84b0*/  FMUL.FTZ R61, R134, -R62.reuse ;  /* 0x8000003e863d7220 */ /* 0x080fe20000410000 */
[C---:B------:R-:W-:Y:S01]  /*84c0*/  FFMA.FTZ R66, R135.reuse, R62, -R66 ;  /* 0x0000003e87427223 */ /* 0x040fe20000010842 */
[C---:B------:R-:W-:Y:S01]  /*84d0*/  FMUL.FTZ R60, R126.reuse, R189 ;  /* 0x000000bd7e3c7220 */ /* 0x040fe20000410000 */
[-C--:B------:R-:W-:Y:S01]  /*84e0*/  FMUL.FTZ R62, R126, R193.reuse ;  /* 0x000000c17e3e7220 */ /* 0x080fe20000410000 */
[----:B------:R-:W-:Y:S01]  /*84f0*/  FFMA.FTZ R67, R135, R64, R61 ;  /* 0x0000004087437223 */ /* 0x000fe2000001003d */
[----:B------:R-:W-:Y:S01]  /*8500*/  FADD.FTZ R63, -R90, R63 ;  /* 0x0000003f5a3f7221 */ /* 0x000fe20000010100 */
[C---:B------:R-:W-:Y:S01]  /*8510*/  FFMA.FTZ R60, R127.reuse, R193, -R60 ;  /* 0x000000c17f3c7223 */ /* 0x040fe2000001083c */
[----:B------:R-:W-:Y:S01]  /*8520*/  FFMA.FTZ R61, R127, R189, R62 ;  /* 0x000000bd7f3d7223 */ /* 0x000fe2000001003e */
[----:B------:R-:W-:Y:S01]  /*8530*/  FADD.FTZ R68, R89, R68 ;  /* 0x0000004459447221 */ /* 0x000fe20000010000 */
[-C--:B------:R-:W-:Y:S01]  /*8540*/  FMUL.FTZ R62, R124, -R63.reuse ;  /* 0x8000003f7c3e7220 */ /* 0x080fe20000410000 */
[----:B------:R-:W-:Y:S01]  /*8550*/  FADD.FTZ R192, R199, R60 ;  /* 0x0000003cc7c07221 */ /* 0x000fe20000010000 */
[----:B------:R-:W-:Y:S01]  /*8560*/  FADD.FTZ R198, R198, R61 ;  /* 0x0000003dc6c67221 */ /* 0x000fe20000010000 */
[CC--:B------:R-:W-:Y:S01]  /*8570*/  FMUL.FTZ R64, R124.reuse, -R68.reuse ;  /* 0x800000447c407220 */ /* 0x0c0fe20000410000 */
[C---:B------:R-:W-:Y:S01]  /*8580*/  FFMA.FTZ R68, R125.reuse, R68, -R62 ;  /* 0x000000447d447223 */ /* 0x040fe2000001083e */
[C---:B------:R-:W-:Y:S01]  /*8590*/  FMUL.FTZ R60, R124.reuse, R192 ;  /* 0x000000c07c3c7220 */ /* 0x040fe20000410000 */
[-C--:B------:R-:W-:Y:S01]  /*85a0*/  FMUL.FTZ R61, R124, R198.reuse ;  /* 0x000000c67c3d7220 */ /* 0x080fe20000410000 */
        /* <DEDUP_REMOVED lines=8> */
[----:B------:R-:W-:Y:S01]  /*8630*/  FFMA.FTZ R60, R137, R66, -R64 ;  /* 0x00000042893c7223 */ /* 0x000fe20000010840 */
[----:B------:R-:W-:Y:S01]  /*8640*/  FADD.FTZ R65, -R88, R65 ;  /* 0x0000004158417221 */ /* 0x000fe20000010100 */
[C---:B------:R-:W-:Y:S01]  /*8650*/  FMUL.FTZ R66, R126.reuse, -R68 ;  /* 0x800000447e427220 */ /* 0x040fe20000410000 */
        /* <DEDUP_REMOVED lines=10> */
[----:B------:R-:W-:Y:S01]  /*8700*/  FFMA.FTZ R61, R137, R67, R70 ;  /* 0x00000043893d7223 */ /* 0x000fe20000010046 */
[----:B------:R-:W-:Y:S01]  /*8710*/  FADD.FTZ R64, R85, R64 ;  /* 0x0000004055407221 */ /* 0x000fe20000010000 */
[C---:B------:R-:W-:Y:S01]  /*8720*/  FMUL.FTZ R67, R128.reuse, -R66 ;  /* 0x8000004280437220 */ /* 0x040fe20000410000 */
        /* <DEDUP_REMOVED lines=11> */
[CC--:B------:R-:W-:Y:S01]  /*87e0*/  FMUL.FTZ R68, R132.reuse, -R64.reuse ;  /* 0x8000004084447220 */ /* 0x0c0fe20000410000 */
[C---:B------:R-:W-:Y:S01]  /*87f0*/  FMUL.FTZ R62, R151.reuse, R205 ;  /* 0x000000cd973e7220 */ /* 0x040fe20000410000 */
[----:B------:R-:W-:Y:S01]  /*8800*/  FMUL.FTZ R63, R151, R191 ;  /* 0x000000bf973f7220 */ /* 0x000fe20000410000 */
[-C--:B------:R-:W-:Y:S01]  /*8810*/  FMUL.FTZ R66, R132, -R65.reuse ;  /* 0x8000004184427220 */ /* 0x080fe20000410000 */
[C---:B------:R-:W-:Y:S01]  /*8820*/  FFMA.FTZ R65, R133.reuse, R65, R68 ;  /* 0x0000004185417223 */ /* 0x040fe20000010044 */
        /* <DEDUP_REMOVED lines=50> */
[----:B------:R-:W-:Y:S01]  /*8b50*/  HFMA2.MMA R65, -RZ, RZ, 0, 0 ;  /* 0x00000000ff417435 */ /* 0x000fe200000001ff */
[----:B------:R-:W-:Y:S01]  /*8b60*/  MOV R64, 0x3f800000 ;  /* 0x3f80000000407802 */ /* 0x000fe20000000f00 */
[----:B------:R-:W-:Y:S01]  /*8b70*/  FADD.FTZ R195, R195, R70 ;  /* 0x00000046c3c37221 */ /* 0x000fe20000010000 */
[----:B------:R-:W-:Y:S01]  /*8b80*/  FADD.FTZ R194, R194, R69 ;  /* 0x00000045c2c27221 */ /* 0x000fe20000010000 */
[----:B------:R-:W-:-:S02]  /*8b90*/  CS2R R66, SRZ ;  /* 0x0000000000427805 */ /* 0x000fc4000001ff00 */
[----:B------:R-:W-:Y:S01]  /*8ba0*/  LEA R201, R232, R117, 0x4 ;  /* 0x00000075e8c97211 */ /* 0x000fe200078e20ff */
[----:B------:R-:W-:Y:S01]  /*8bb0*/  FADD.FTZ R62, R222, R71 ;  /* 0x00000047de3e7221 */ /* 0x000fe20000010000 */
[CC--:B------:R-:W-:Y:S01]  /*8bc0*/  FMUL.FTZ R69, R140.reuse, R195.reuse ;  /* 0x000000c38c457220 */ /* 0x0c0fe20000410000 */
[-C--:B------:R-:W-:Y:S02]  /*8bd0*/  FMUL.FTZ R70, R140, R194.reuse ;  /* 0x000000c28c467220 */ /* 0x080fe40000410000 */
        /* <DEDUP_REMOVED lines=28> */
.L_x_12462:
        /* <DEDUP_REMOVED lines=14> */
.L_x_12325:
[----:B------:R-:W-:Y:S05]  /*8e80*/  BSYNC B0 ;  /* 0x0000000000007941 */ /* 0x000fea0003800000 */
.L_x_12324:
[----:B------:R-:W-:-:S03]  /*8e90*/  UMOV UR18, 0xffffffff ;  /* 0xffffffff00127882 */ /* 0x000fc60000000000 */
[----:B------:R-:W-:Y:S05]  /*8ea0*/  BRA.DIV UR18, `(.L_x_12326) ;  /* 0x0000007612087947 */ /* 0x000fea000b800000 */
[----:B--2---:R2:W1:Y:S04]  /*8eb0*/  SHFL.DOWN PT, R68, R239, 0x2, 0x1f ;  /* 0x08401f00ef447f89 */ /* 0x00446800000e0000 */
[----:B---3--:R2:W3:Y:S04]  /*8ec0*/  SHFL.DOWN PT, R69, R240, 0x2, 0x1f ;  /* 0x08401f00f0457f89 */ /* 0x0084e800000e0000 */
[----:B----4-:R2:W4:Y:S04]  /*8ed0*/  SHFL.DOWN PT, R70, R241, 0x2, 0x1f ;  /* 0x08401f00f1467f89 */ /* 0x01052800000e0000 */
[----:B0-----:R2:W0:Y:S02]  /*8ee0*/  SHFL.DOWN PT, R232, R242, 0x2, 0x1f ;  /* 0x08401f00f2e87f89 */ /* 0x00142400000e0000 */
.L_x_12468:
        /* <DEDUP_REMOVED lines=14> */
.L_x_12328:
[----:B------:R-:W-:Y:S05]  /*8fd0*/  BSYNC B0 ;  /* 0x0000000000007941 */ /* 0x000fea0003800000 */
.L_x_12327:
[----:B------:R-:W-:-:S03]  /*8fe0*/  UMOV UR18, 0xffffffff ;  /* 0xffffffff00127882 */ /* 0x000fc60000000000 */
[----:B------:R-:W-:Y:S05]  /*8ff0*/  BRA.DIV UR18, `(.L_x_12329) ;  /* 0x0000007612247947 */ /* 0x000fea000b800000 */
[----:B-1----:R1:W1:Y:S04]  /*9000*/  SHFL.DOWN PT, R68, R239, 0x4, 0x1f ;  /* 0x08801f00ef447f89 */ /* 0x00226800000e0000 */
[----:B---3--:R3:W1:Y:S04]  /*9010*/  SHFL.DOWN PT, R69, R240, 0x4, 0x1f ;  /* 0x08801f00f0457f89 */ /* 0x00866800000e0000 */
[----:B----4-:R3:W4:Y:S04]  /*9020*/  SHFL.DOWN PT, R70, R241, 0x4, 0x1f ;  /* 0x08801f00f1467f89 */ /* 0x01072800000e0000 */
[----:B0-----:R3:W0:Y:S02]  /*9030*/  SHFL.DOWN PT, R232, R242, 0x4, 0x1f ;  /* 0x08801f00f2e87f89 */ /* 0x00162400000e0000 */
.L_x_12474:
        /* <DEDUP_REMOVED lines=14> */
.L_x_12331:
[----:B------:R-:W-:Y:S05]  /*9120*/  BSYNC B0 ;  /* 0x0000000000007941 */ /* 0x000fea0003800000 */
.L_x_12330:
[----:B------:R-:W-:-:S03]  /*9130*/  UMOV UR18, 0xffffffff ;  /* 0xffffffff00127882 */ /* 0x000fc60000000000 */
[----:B------:R-:W-:Y:S05]  /*9140*/  BRA.DIV UR18, `(.L_x_12332) ;  /* 0x0000007612407947 */ /* 0x000fea000b800000 */
[----:B-1----:R1:W1:Y:S04]  /*9150*/  SHFL.DOWN PT, R68, R239, 0x8, 0x1f ;  /* 0x09001f00ef447f89 */ /* 0x00226800000e0000 */
[----:B------:R0:W1:Y:S04]  /*9160*/  SHFL.DOWN PT, R69, R240, 0x8, 0x1f ;  /* 0x09001f00f0457f89 */ /* 0x00006800000e0000 */
[----:B----4-:R4:W1:Y:S04]  /*9170*/  SHFL.DOWN PT, R70, R241, 0x8, 0x1f ;  /* 0x09001f00f1467f89 */ /* 0x01086800000e0000 */
[----:B0-----:R4:W0:Y:S02]  /*9180*/  SHFL.DOWN PT, R232, R242, 0x8, 0x1f ;  /* 0x09001f00f2e87f89 */ /* 0x00182400000e0000 */
.L_x_12480:
        /* <DEDUP_REMOVED lines=14> */
.L_x_12334:
[----:B------:R-:W-:Y:S05]  /*9270*/  BSYNC B0 ;  /* 0x0000000000007941 */ /* 0x000fea0003800000 */
.L_x_12333:
[----:B------:R-:W-:-:S03]  /*9280*/  UMOV UR18, 0xffffffff ;  /* 0xffffffff00127882 */ /* 0x000fc60000000000 */
[----:B------:R-:W-:Y:S05]  /*9290*/  BRA.DIV UR18, `(.L_x_12335) ;  /* 0x00000076125c7947 */ /* 0x000fea000b800000 */
[----:B-1----:R1:W1:Y:S04]  /*92a0*/  SHFL.DOWN PT, R68, R239, 0x10, 0x1f ;  /* 0x0a001f00ef447f89 */ /* 0x00226800000e0000 */
[----:B------:R0:W1:Y:S04]  /*92b0*/  SHFL.DOWN PT, R69, R240, 0x10, 0x1f ;  /* 0x0a001f00f0457f89 */ /* 0x00006800000e0000 */
[----:B------:R1:W1:Y:S04]  /*92c0*/  SHFL.DOWN PT, R70, R241, 0x10, 0x1f ;  /* 0x0a001f00f1467f89 */ /* 0x00026800000e0000 */
[----:B0-----:R0:W0:Y:S02]  /*92d0*/  SHFL.DOWN PT, R232, R242, 0x10, 0x1f ;  /* 0x0a001f00f2e87f89 */ /* 0x00102400000e0000 */
.L_x_12486:
        /* <DEDUP_REMOVED lines=14> */
.L_x_12337:
[----:B------:R-:W-:Y:S05]  /*93c0*/  BSYNC B0 ;  /* 0x0000000000007941 */ /* 0x000fea0003800000 */
.L_x_12336:
        /* <DEDUP_REMOVED lines=20> */
.L_x_12500:
        /* <DEDUP_REMOVED lines=16> */
.L_x_12340:
[----:B------:R-:W-:Y:S05]  /*9610*/  BSYNC B0 ;  /* 0x0000000000007941 */ /* 0x000fea0003800000 */
.L_x_12339:
        /* <DEDUP_REMOVED lines=16> */
.L_x_12322:
[C---:B------:R-:W-:Y:S01]  /*9720*/  ISETP.NE.AND P0, PT, R120.reuse, RZ, PT ;  /* 0x000000ff7800720c */ /* 0x040fe20003f05270 */
[----:B------:R-:W-:Y:S05]  /*9730*/  WARPSYNC.ALL ;  /* 0x0000000000007948 */ /* 0x000fea0003800000 */
[----:B0-2---:R-:W-:Y:S01]  /*9740*/  P2R R60, PR, RZ, 0x1 ;  /* 0x00000001ff3c7803 */ /* 0x005fe20000000000 */
[----:B------:R-:W-:Y:S01]  /*9750*/  BAR.SYNC.DEFER_BLOCKING 0x0 ;  /* 0x0000000000007b1d */ /* 0x000fe20000010000 */
[C---:B------:R-:W-:Y:S01]  /*9760*/  IADD3 R239, R120.reuse, 0x200, RZ ;  /* 0x0000020078ef7810 */ /* 0x040fe20007ffe0ff */
[----:B------:R-:W-:Y:S01]  /*9770*/  UIADD3 UR18, -UR7, UR46, URZ ;  /* 0x0000002e07127290 */ /* 0x000fe2000fffe13f */
[----:B------:R-:W-:Y:S01]  /*9780*/  IADD3 R229, R120, 0x700, RZ ;  /* 0x0000070078e57810 */ /* 0x000fe20007ffe0ff */
[----:B------:R-:W-:Y:S01]  /*9790*/  FMUL.FTZ R243, R14, R182 ;  /* 0x000000b60ef37220 */ /* 0x000fe20000410000 */
[C---:B------:R-:W-:Y:S01]  /*97a0*/  IADD3 R233, R120.reuse, 0x740, RZ ;  /* 0x0000074078e97810 */ /* 0x040fe20007ffe0ff */
[----:B------:R-:W-:Y:S01]  /*97b0*/  ULEA UR18, UR18, 0xfffffc00, 0xa ;  /* 0xfffffc0012127891 */ /* 0x000fe2000f8e503f */
[----:B------:R-:W-:Y:S01]  /*97c0*/  IADD3 R235, R120, 0x780, RZ ;  /* 0x0000078078eb7810 */ /* 0x000fe20007ffe0ff */
[----:B------:R-:W-:Y:S01]  /*97d0*/  FMUL.FTZ R245, R12, R186 ;  /* 0x000000ba0cf57220 */ /* 0x000fe20000410000 */
[C---:B------:R-:W-:Y:S01]  /*97e0*/  IADD3 R237, R120.reuse, 0x7c0, RZ ;  /* 0x000007c078ed7810 */ /* 0x040fe20007ffe0ff */
[----:B------:R-:W-:Y:S01]  /*97f0*/  UIADD3 UR18, UR56, -UR18, URZ ;  /* 0x8000001238127290 */ /* 0x000fe2000fffe03f */
[----:B------:R-:W-:Y:S01]  /*9800*/  LEA.HI.SX32 R242, R120, R120, 0x1b ;  /* 0x0000007878f27211 */ /* 0x000fe200078fdaff */
[----:B------:R-:W-:Y:S01]  /*9810*/  USHF.R.S32.HI UR19, URZ, 0x1f, UR16 ;  /* 0x0000001f3f137899 */ /* 0x000fe20008011410 */
[----:B------:R-:W-:Y:S02]  /*9820*/  BSSY B0, `(.L_x_12341) ;  /* 0x00002cb000007945 */ /* 0x000fe40003800000 */
[----:B------:R-:W-:Y:S01]  /*9830*/  LEA R242, R242, R117, 0x2 ;  /* 0x00000075f2f27211 */ /* 0x000fe200078e10ff */
        /* <DEDUP_REMOVED lines=11> */
[-C--:B------:R-:W-:Y:S01]  /*98f0*/  FMUL.FTZ R63, R140, -R215.reuse ;  /* 0x800000d78c3f7220 */ /* 0x080fe20000410000 */
[C---:B------:R-:W-:Y:S01]  /*9900*/  FMUL.FTZ R69, R180.reuse, R70 ;  /* 0x00000046b4457220 */ /* 0x040fe20000410000 */
[----:B------:R-:W-:Y:S01]  /*9910*/  FFMA.FTZ R180, R180, -R62, R227 ;  /* 0x8000003eb4b47223 */ /* 0x000fe200000100e3 */
[C---:B------:R-:W-:Y:S01]  /*9920*/  FFMA.FTZ R60, R142.reuse, R215, -R61 ;  /* 0x000000d78e3c7223 */ /* 0x040fe2000001083d */
[----:B------:R-:W-:Y:S01]  /*9930*/  FMUL.FTZ R61, R215, UR45 ;  /* 0x0000002dd73d7c20 */ /* 0x000fe20008410000 */
[----:B------:R-:W-:Y:S01]  /*9940*/  FFMA.FTZ R63, R142, R70, R63 ;  /* 0x000000468e3f7223 */ /* 0x000fe2000001003f */
[CC--:B------:R-:W-:Y:S01]  /*9950*/  FMUL.FTZ R71, R70.reuse, R51.reuse ;  /* 0x0000003346477220 */ /* 0x0c0fe20000410000 */
[----:B------:R-:W-:Y:S01]  /*9960*/  FADD.FTZ R72, R213, R60 ;  /* 0x0000003cd5487221 */ /* 0x000fe20000010000 */
[C---:B------:R-:W-:Y:S01]  /*9970*/  FMUL.FTZ R60, R70.reuse, UR45 ;  /* 0x0000002d463c7c20 */ /* 0x040fe20008410000 */
[C---:B-1----:R-:W-:Y:S01]  /*9980*/  FMUL.FTZ R67, R215.reuse, R51 ;  /* 0x00000033d7437220 */ /* 0x042fe20000410000 */
[----:B------:R-:W-:Y:S01]  /*9990*/  FFMA.FTZ R61, R70, UR44, -R61 ;  /* 0x0000002c463d7c23 */ /* 0x000fe2000801083d */
[C---:B------:R-:W-:Y:S01]  /*99a0*/  FFMA.FTZ R68, R78.reuse, -R62, R231 ;  /* 0x8000003e4e447223 */ /* 0x040fe200000100e7 */
[----:B------:R-:W-:Y:S01]  /*99b0*/  FFMA.FTZ R69, R78, R215, R69 ;  /* 0x000000d74e457223 */ /* 0x000fe20000010045 */
[----:B------:R-:W-:Y:S01]  /*99c0*/  FFMA.FTZ R65, R215, UR44, R60 ;  /* 0x0000002cd7417c23 */ /* 0x000fe2000801003c */
[----:B------:R-:W-:Y:S01]  /*99d0*/  FADD.FTZ R78, -R214, R63 ;  /* 0x0000003fd64e7221 */ /* 0x000fe20000010100 */
[C---:B------:R-:W-:Y:S01]  /*99e0*/  FMUL.FTZ R63, R180.reuse, R71 ;  /* 0x00000047b43f7220 */ /* 0x040fe20000410000 */
[C---:B------:R-:W-:Y:S01]  /*99f0*/  FMUL.FTZ R60, R180.reuse, R67 ;  /* 0x00000043b43c7220 */ /* 0x040fe20000410000 */
[----:B------:R-:W-:Y:S01]  /*9a00*/  FMUL.FTZ R180, R180, R61 ;  /* 0x0000003db4b47220 */ /* 0x000fe20000410000 */
[-C--:B------:R-:W-:Y:S01]  /*9a10*/  FMUL.FTZ R79, R80, R67.reuse ;  /* 0x00000043504f7220 */ /* 0x080fe20000410000 */
[C---:B------:R-:W-:Y:S01]  /*9a20*/  FFMA.FTZ R61, R68.reuse, R67, R63 ;  /* 0x00000043443d7223 */ /* 0x040fe2000001003f */
[----:B------:R-:W-:Y:S01]  /*9a30*/  FMUL.FTZ R63, R143, -R78 ;  /* 0x8000004e8f3f7220 */ /* 0x000fe20000410000 */
[C---:B------:R-:W-:Y:S01]  /*9a40*/  FFMA.FTZ R65, R68.reuse, R65, R180 ;  /* 0x0000004144417223 */ /* 0x040fe200000100b4 */
[----:B------:R-:W-:Y:S01]  /*9a50*/  FFMA.FTZ R60, R68, R71, -R60 ;  /* 0x00000047443c7223 */ /* 0x000fe2000001083c */
[----:B------:R-:W-:Y:S01]  /*9a60*/  FMUL.FTZ R68, R179, R96 ;  /* 0x00000060b3447220 */ /* 0x000fe20000410000 */
[----:B------:R-:W-:Y:S01]  /*9a70*/  FFMA.FTZ R64, R144, R72, -R63 ;  /* 0x0000004890407223 */ /* 0x000fe2000001083f */
[----:B------:R-:W-:Y:S01]  /*9a80*/  FFMA.FTZ R73, R80, R69, R65 ;  /* 0x0000004550497223 */ /* 0x000fe20000010041 */
[----:B------:R-:W-:Y:S01]  /*9a90*/  FMUL.FTZ R66, R77, R78 ;  /* 0x0000004e4d427220 */ /* 0x000fe20000410000 */
[----:B------:R-:W-:Y:S01]  /*9aa0*/  FMUL.FTZ R143, R143, -R72 ;  /* 0x800000488f8f7220 */ /* 0x000fe20000410000 */
[----:B------:R-:W-:Y:S01]  /*9ab0*/  FMUL.FTZ R67, R72, UR45 ;  /* 0x0000002d48437c20 */ /* 0x000fe20008410000 */
[----:B------:R-:W-:Y:S01]  /*9ac0*/  FMUL.FTZ R65, R78, UR45 ;  /* 0x0000002d4e417c20 */ /* 0x000fe20008410000 */
[-C--:B------:R-:W-:Y:S01]  /*9ad0*/  FFMA.FTZ R77, R77, -R68.reuse, R195 ;  /* 0x800000444d4d7223 */ /* 0x080fe200000100c3 */
[C---:B------:R-:W-:Y:S01]  /*9ae0*/  FFMA.FTZ R63, R181.reuse, -R68, R194 ;  /* 0x80000044b53f7223 */ /* 0x040fe200000100c2 */
[----:B------:R-:W-:Y:S01]  /*9af0*/  FFMA.FTZ R68, R181, R72, R66 ;  /* 0x00000048b5447223 */ /* 0x000fe20000010042 */
[----:B------:R-:W-:Y:S01]  /*9b00*/  FADD.FTZ R140, R211, R64 ;  /* 0x00000040d38c7221 */ /* 0x000fe20000010000 */
[----:B------:R-:W-:Y:S01]  /*9b10*/  FFMA.FTZ R143, R144, R78, R143 ;  /* 0x0000004e908f7223 */ /* 0x000fe2000001008f */
[----:B------:R-:W-:Y:S01]  /*9b20*/  FFMA.FTZ R66, R78, UR44, -R67 ;  /* 0x0000002c4e427c23 */ /* 0x000fe20008010843 */
[----:B------:R-:W-:Y:S01]  /*9b30*/  FFMA.FTZ R64, R72, UR44, R65 ;  /* 0x0000002c48407c23 */ /* 0x000fe20008010041 */
[-C--:B------:R-:W-:Y:S01]  /*9b40*/  FMUL.FTZ R78, R78, R96.reuse ;  /* 0x000000604e4e7220 */ /* 0x080fe20000410000 */
[----:B------:R-:W-:Y:S01]  /*9b50*/  FMUL.FTZ R72, R72, R96 ;  /* 0x0000006048487220 */ /* 0x000fe20000410000 */
[----:B------:R-:W-:Y:S01]  /*9b60*/  SHF.L.U32 R62, R120, 0x5, RZ ;  /* 0x00000005783e7819 */ /* 0x000fe200000006ff */
[----:B------:R-:W-:Y:S01]  /*9b70*/  FMUL.FTZ R201, R80, R71 ;  /* 0x0000004750c97220 */ /* 0x000fe20000410000 */
[----:B------:R-:W-:Y:S01]  /*9b80*/  FFMA.FTZ R18, R69, R51, R18 ;  /* 0x0000003345127223 */ /* 0x000fe20000010012 */
[C---:B------:R-:W-:Y:S01]  /*9b90*/  FMUL.FTZ R80, R77.reuse, R78 ;  /* 0x0000004e4d507220 */ /* 0x040fe20000410000 */
[C---:B------:R-:W-:Y:S01]  /*9ba0*/  FMUL.FTZ R70, R77.reuse, R66 ;  /* 0x000000424d467220 */ /* 0x040fe20000410000 */
[----:B------:R-:W-:Y:S01]  /*9bb0*/  FMUL.FTZ R69, R77, R72 ;  /* 0x000000484d457220 */ /* 0x000fe20000410000 */
[----:B------:R-:W-:Y:S01]  /*9bc0*/  FADD.FTZ R143, -R212, R143 ;  /* 0x0000008fd48f7221 */ /* 0x000fe20000010100 */
[----:B------:R-:W-:Y:S01]  /*9bd0*/  LEA.HI.SX32 R62, R62, R62, 0x1b ;  /* 0x0000003e3e3e7211 */ /* 0x000fe200078fdaff */
[----:B------:R-:W-:Y:S01]  /*9be0*/  FADD.FTZ R34, R73, R34 ;  /* 0x0000002249227221 */ /* 0x000fe20000010000 */
[C---:B------:R-:W-:Y:S01]  /*9bf0*/  FFMA.FTZ R66, R63.reuse, R72, R80 ;  /* 0x000000483f427223 */ /* 0x040fe20000010050 */
[C---:B------:R-:W-:Y:S01]  /*9c00*/  FFMA.FTZ R69, R63.reuse, R78, -R69 ;  /* 0x0000004e3f457223 */ /* 0x040fe20000010845 */
[----:B------:R-:W-:Y:S01]  /*9c10*/  FFMA.FTZ R64, R63, R64, R70 ;  /* 0x000000403f407223 */ /* 0x000fe20000010046 */
[----:B------:R-:W-:-:S02]  /*9c20*/  HADD2.F32 R73, -RZ, R54.H1_H1 ;  /* 0x30000036ff497230 */ /* 0x000fc40000004100 */
[----:B------:R-:W-:Y:S01]  /*9c30*/  FMUL.FTZ R63, R145, -R143 ;  /* 0x8000008f913f7220 */ /* 0x000fe20000410000 */
[----:B------:R-:W-:Y:S01]  /*9c40*/  LEA R62, R62, R117, 0x2 ;  /* 0x000000753e3e7211 */ /* 0x000fe200078e10ff */
[C---:B------:R-:W-:Y:S01]  /*9c50*/  FMUL.FTZ R67, R179.reuse, R72 ;  /* 0x00000048b3437220 */ /* 0x040fe20000410000 */
[----:B------:R-:W-:Y:S01]  /*9c60*/  FFMA.FTZ R72, R179, R68, R64 ;  /* 0x00000044b3487223 */ /* 0x000fe20000010040 */
[----:B------:R-:W-:Y:S01]  /*9c70*/  FMUL.FTZ R65, R73, R97 ;  /* 0x0000006149417220 */ /* 0x000fe20000410000 */
[----:B------:R-:W-:Y:S01]  /*9c80*/  FFMA.FTZ R64, R146, R140, -R63 ;  /* 0x0000008c92407223 */ /* 0x000fe2000001083f */
[----:B------:R-:W-:Y:S01]  /*9c90*/  FMUL.FTZ R71, R179, R78 ;  /* 0x0000004eb3477220 */ /* 0x000fe20000410000 */
[----:B------:R-:W-:Y:S01]  /*9ca0*/  FMUL.FTZ R63, R178, R143 ;  /* 0x0000008fb23f7220 */ /* 0x000fe20000410000 */
[----:B------:R-:W-:Y:S01]  /*9cb0*/  FFMA.FTZ R19, R68, R96, R19 ;  /* 0x0000006044137223 */ /* 0x000fe20000010013 */
[----:B------:R0:W-:Y:S01]  /*9cc0*/  STS [R62+0x2170], R67 ;  /* 0x002170433e007388 */ /* 0x0001e20000000800 */
[----:B------:R-:W-:Y:S01]  /*9cd0*/  FMUL.FTZ R68, R140, UR45 ;  /* 0x0000002d8c447c20 */ /* 0x000fe20008410000 */
[-C--:B------:R-:W-:Y:S01]  /*9ce0*/  FMUL.FTZ R145, R145, -R140.reuse ;  /* 0x8000008c91917220 */ /* 0x080fe20000410000 */
[----:B------:R-:W-:Y:S01]  /*9cf0*/  FFMA.FTZ R178, R178, -R65, R223 ;  /* 0x80000041b2b27223 */ /* 0x000fe200000100df */
[----:B------:R1:W-:Y:S01]  /*9d00*/  STS [R62+0x2178], R79 ;  /* 0x0021784f3e007388 */ /* 0x0003e20000000800 */
[----:B------:R-:W-:Y:S01]  /*9d10*/  FADD.FTZ R142, R209, R64 ;  /* 0x00000040d18e7221 */ /* 0x000fe20000010000 */
[----:B------:R-:W-:Y:S01]  /*9d20*/  FFMA.FTZ R145, R146, R143, R145 ;  /* 0x0000008f92917223 */ /* 0x000fe20000010091 */
[C---:B------:R-:W-:Y:S01]  /*9d30*/  FMUL.FTZ R78, R143.reuse, R97 ;  /* 0x000000618f4e7220 */ /* 0x040fe20000410000 */
[----:B------:R2:W-:Y:S01]  /*9d40*/  STS [R62+0x2174], R71 ;  /* 0x002174473e007388 */ /* 0x0005e20000000800 */
[----:B------:R-:W-:Y:S01]  /*9d50*/  FADD.FTZ R35, R72, R35 ;  /* 0x0000002348237221 */ /* 0x000fe20000010000 */
[C---:B0-----:R-:W-:Y:S01]  /*9d60*/  FFMA.FTZ R67, R76.reuse, -R65, R203 ;  /* 0x800000414c437223 */ /* 0x041fe200000100cb */
[----:B------:R-:W-:Y:S01]  /*9d70*/  FFMA.FTZ R65, R76, R140, R63 ;  /* 0x0000008c4c417223 */ /* 0x000fe2000001003f */
[----:B------:R-:W-:Y:S01]  /*9d80*/  FMUL.FTZ R63, R143, UR45 ;  /* 0x0000002d8f3f7c20 */ /* 0x000fe20008410000 */
[-C--:B------:R-:W-:Y:S01]  /*9d90*/  FMUL.FTZ R70, R178, R78.reuse ;  /* 0x0000004eb2467220 */ /* 0x080fe20000410000 */
[C---:B-1----:R-:W-:Y:S01]  /*9da0*/  FMUL.FTZ R79, R140.reuse, R97 ;  /* 0x000000618c4f7220 */ /* 0x042fe20000410000 */
[----:B------:R-:W-:Y:S01]  /*9db0*/  FMUL.FTZ R77, R73, R78 ;  /* 0x0000004e494d7220 */ /* 0x000fe20000410000 */
[----:B------:R-:W-:Y:S01]  /*9dc0*/  FFMA.FTZ R64, R140, UR44, R63 ;  /* 0x0000002c8c407c23 */ /* 0x000fe2000801003f */
[----:B------:R-:W-:Y:S01]  /*9dd0*/  FADD.FTZ R140, -R210, R145 ;  /* 0x00000091d28c7221 */ /* 0x000fe20000010100 */
[----:B--2---:R-:W-:Y:S01]  /*9de0*/  FFMA.FTZ R71, R143, UR44, -R68 ;  /* 0x0000002c8f477c23 */ /* 0x004fe20008010844 */
[----:B------:R-:W-:Y:S01]  /*9df0*/  FMUL.FTZ R63, R178, R79 ;  /* 0x0000004fb23f7220 */ /* 0x000fe20000410000 */
[----:B------:R-:W-:-:S02]  /*9e00*/  HADD2.F32 R143, -RZ, R54.H0_H0 ;  /* 0x20000036ff8f7230 */ /* 0x000fc40000004100 */
[----:B------:R-:W-:Y:S01]  /*9e10*/  FFMA.FTZ R20, R65, R97, R20 ;  /* 0x0000006141147223 */ /* 0x000fe20000010014 */
[----:B------:R-:W-:Y:S01]  /*9e20*/  FMUL.FTZ R68, R178, R71 ;  /* 0x00000047b2447220 */ /* 0x000fe20000410000 */
[----:B------:R-:W-:Y:S01]  /*9e30*/  FFMA.FTZ R78, R67, R78, -R63 ;  /* 0x0000004e434e7223 */ /* 0x000fe2000001083f */
[----:B------:R-:W-:Y:S01]  /*9e40*/  FMUL.FTZ R63, R147, -R140 ;  /* 0x8000008c933f7220 */ /* 0x000fe20000410000 */
[-C--:B------:R-:W-:Y:S01]  /*9e50*/  FMUL.FTZ R71, R73, R79.reuse ;  /* 0x0000004f49477220 */ /* 0x080fe20000410000 */
[C---:B------:R-:W-:Y:S01]  /*9e60*/  FFMA.FTZ R64, R67.reuse, R64, R68 ;  /* 0x0000004043407223 */ /* 0x040fe20000010044 */
[----:B------:R-:W-:Y:S01]  /*9e70*/  FFMA.FTZ R79, R67, R79, R70 ;  /* 0x0000004f434f7223 */ /* 0x000fe20000010046 */
[-C--:B------:R-:W-:Y:S01]  /*9e80*/  FMUL.FTZ R147, R147, -R142.reuse ;  /* 0x8000008e93937220 */ /* 0x080fe20000410000 */
[----:B------:R-:W-:Y:S01]  /*9e90*/  FMUL.FTZ R67, R142, UR45 ;  /* 0x0000002d8e437c20 */ /* 0x000fe20008410000 */
[----:B------:R-:W-:Y:S01]  /*9ea0*/  FFMA.FTZ R73, R73, R65, R64 ;  /* 0x0000004149497223 */ /* 0x000fe20000010040 */
[----:B------:R-:W-:Y:S01]  /*9eb0*/  FFMA.FTZ R64, R148, R142, -R63 ;  /* 0x0000008e94407223 */ /* 0x000fe2000001083f */
[----:B------:R-:W-:Y:S01]  /*9ec0*/  FMUL.FTZ R65, R143, R98 ;  /* 0x000000628f417220 */ /* 0x000fe20000410000 */
[-C--:B------:R-:W-:Y:S01]  /*9ed0*/  FMUL.FTZ R68, R177, R140.reuse ;  /* 0x0000008cb1447220 */ /* 0x080fe20000410000 */
[----:B------:R-:W-:Y:S01]  /*9ee0*/  FMUL.FTZ R63, R140, UR45 ;  /* 0x0000002d8c3f7c20 */ /* 0x000fe20008410000 */
        /* <DEDUP_REMOVED lines=11> */
[-C--:B------:R-:W-:Y:S01]  /*9fa0*/  FMUL.FTZ R177, R177, R142.reuse ;  /* 0x0000008eb1b17220 */ /* 0x080fe20000410000 */
[----:B------:R0:W-:Y:S01]  /*9fb0*/  STS [R62+0x2168], R71 ;  /* 0x002168473e007388 */ /* 0x0001e20000000800 */
[----:B------:R-:W-:Y:S01]  /*9fc0*/  FADD.FTZ R147, -R208, R147 ;  /* 0x00000093d0937221 */ /* 0x000fe20000010100 */
[-C--:B------:R-:W-:Y:S01]  /*9fd0*/  FMUL.FTZ R67, R143, R142.reuse ;  /* 0x0000008e8f437220 */ /* 0x080fe20000410000 */
[----:B------:R-:W-:Y:S01]  /*9fe0*/  FFMA.FTZ R142, R65, R142, R72 ;  /* 0x0000008e418e7223 */ /* 0x000fe20000010048 */
[----:B------:R-:W-:Y:S01]  /*9ff0*/  FADD.FTZ R36, R73, R36 ;  /* 0x0000002449247221 */ /* 0x000fe20000010000 */
[----:B------:R-:W-:-:S02]  /*a000*/  HADD2.F32 R73, -RZ, R53.H1_H1 ;  /* 0x30000035ff497230 */ /* 0x000fc40000004100 */
[CC--:B------:R-:W-:Y:S01]  /*a010*/  FMUL.FTZ R63, R149.reuse, -R147.reuse ;  /* 0x80000093953f7220 */ /* 0x0c0fe20000410000 */
[----:B------:R-:W-:Y:S01]  /*a020*/  FFMA.FTZ R21, R68, R98, R21 ;  /* 0x0000006244157223 */ /* 0x000fe20000010015 */
[----:B------:R1:W-:Y:S01]  /*a030*/  STS [R62+0x2160], R67 ;  /* 0x002160433e007388 */ /* 0x0003e20000000800 */
[----:B------:R-:W-:Y:S01]  /*a040*/  FMUL.FTZ R149, R149, -R76 ;  /* 0x8000004c95957220 */ /* 0x000fe20000410000 */
[-C--:B0-----:R-:W-:Y:S01]  /*a050*/  FMUL.FTZ R71, R143, R140.reuse ;  /* 0x0000008c8f477220 */ /* 0x081fe20000410000 */
[C---:B------:R-:W-:Y:S01]  /*a060*/  FFMA.FTZ R140, R65.reuse, R140, -R177 ;  /* 0x0000008c418c7223 */ /* 0x040fe200000108b1 */
[----:B------:R-:W-:Y:S01]  /*a070*/  FFMA.FTZ R65, R65, R64, R70 ;  /* 0x0000004041417223 */ /* 0x000fe20000010046 */
[----:B------:R-:W-:Y:S01]  /*a080*/  FFMA.FTZ R64, R150, R76, -R63 ;  /* 0x0000004c96407223 */ /* 0x000fe2000001083f */
[----:B------:R-:W-:Y:S01]  /*a090*/  FMUL.FTZ R63, R176, R147 ;  /* 0x00000093b03f7220 */ /* 0x000fe20000410000 */
[----:B------:R0:W-:Y:S01]  /*a0a0*/  STS [R62+0x2164], R71 ;  /* 0x002164473e007388 */ /* 0x0001e20000000800 */
[----:B------:R-:W-:Y:S01]  /*a0b0*/  FFMA.FTZ R72, R143, R68, R65 ;  /* 0x000000448f487223 */ /* 0x000fe20000010041 */
[-C--:B------:R-:W-:Y:S01]  /*a0c0*/  FMUL.FTZ R65, R73, R99.reuse ;  /* 0x0000006349417220 */ /* 0x080fe20000410000 */
[C---:B------:R-:W-:Y:S01]  /*a0d0*/  FMUL.FTZ R68, R76.reuse, UR45 ;  /* 0x0000002d4c447c20 */ /* 0x040fe20008410000 */
[----:B------:R-:W-:Y:S01]  /*a0e0*/  FMUL.FTZ R143, R76, R99 ;  /* 0x000000634c8f7220 */ /* 0x000fe20000410000 */
[----:B------:R-:W-:Y:S01]  /*a0f0*/  FFMA.FTZ R149, R150, R147, R149 ;  /* 0x0000009396957223 */ /* 0x000fe20000010095 */
[-C--:B------:R-:W-:Y:S01]  /*a100*/  FFMA.FTZ R176, R176, -R65.reuse, R225 ;  /* 0x80000041b0b07223 */ /* 0x080fe200000100e1 */
[C---:B-1----:R-:W-:Y:S01]  /*a110*/  FFMA.FTZ R67, R74.reuse, -R65, R199 ;  /* 0x800000414a437223 */ /* 0x042fe200000100c7 */
[----:B------:R-:W-:Y:S01]  /*a120*/  FFMA.FTZ R65, R74, R76, R63 ;  /* 0x0000004c4a417223 */ /* 0x000fe2000001003f */
[C---:B------:R-:W-:Y:S01]  /*a130*/  FMUL.FTZ R63, R147.reuse, UR45 ;  /* 0x0000002d933f7c20 */ /* 0x040fe20008410000 */
[----:B0-----:R-:W-:Y:S01]  /*a140*/  FFMA.FTZ R71, R147, UR44, -R68 ;  /* 0x0000002c93477c23 */ /* 0x001fe20008010844 */
[----:B------:R-:W-:Y:S01]  /*a150*/  FADD.FTZ R80, R95, R64 ;  /* 0x000000405f507221 */ /* 0x000fe20000010000 */
[----:B------:R-:W-:Y:S01]  /*a160*/  FMUL.FTZ R144, R147, R99 ;  /* 0x0000006393907220 */ /* 0x000fe20000410000 */
[----:B------:R-:W-:Y:S01]  /*a170*/  FFMA.FTZ R64, R76, UR44, R63 ;  /* 0x0000002c4c407c23 */ /* 0x000fe2000801003f */
[C---:B------:R-:W-:Y:S01]  /*a180*/  FMUL.FTZ R68, R176.reuse, R71 ;  /* 0x00000047b0447220 */ /* 0x040fe20000410000 */
[-C--:B------:R-:W-:Y:S01]  /*a190*/  FMUL.FTZ R63, R176, R143.reuse ;  /* 0x0000008fb03f7220 */ /* 0x080fe20000410000 */
[----:B------:R-:W-:Y:S01]  /*a1a0*/  FADD.FTZ R74, -R206, R149 ;  /* 0x00000095ce4a7221 */ /* 0x000fe20000010100 */
[----:B------:R0:W-:Y:S01]  /*a1b0*/  STS [R62+0x216c], R77 ;  /* 0x00216c4d3e007388 */ /* 0x0001e20000000800 */
[-C--:B------:R-:W-:Y:S01]  /*a1c0*/  FMUL.FTZ R70, R176, R144.reuse ;  /* 0x00000090b0467220 */ /* 0x080fe20000410000 */
[-C--:B------:R-:W-:Y:S01]  /*a1d0*/  FMUL.FTZ R75, R73, R144.reuse ;  /* 0x00000090494b7220 */ /* 0x080fe20000410000 */
[C---:B------:R-:W-:Y:S01]  /*a1e0*/  FFMA.FTZ R144, R67.reuse, R144, -R63 ;  /* 0x0000009043907223 */ /* 0x040fe2000001083f */
[----:B------:R-:W-:Y:S01]  /*a1f0*/  FFMA.FTZ R64, R67, R64, R68 ;  /* 0x0000004043407223 */ /* 0x000fe20000010044 */
[C---:B------:R-:W-:Y:S01]  /*a200*/  FMUL.FTZ R63, R151.reuse, -R74 ;  /* 0x8000004a973f7220 */ /* 0x040fe20000410000 */
[----:B------:R-:W-:Y:S01]  /*a210*/  FMUL.FTZ R151, R151, -R80 ;  /* 0x8000005097977220 */ /* 0x000fe20000410000 */
[-C--:B------:R-:W-:Y:S01]  /*a220*/  FMUL.FTZ R71, R73, R143.reuse ;  /* 0x0000008f49477220 */ /* 0x080fe20000410000 */
[----:B------:R-:W-:Y:S01]  /*a230*/  FFMA.FTZ R143, R67, R143, R70 ;  /* 0x0000008f438f7223 */ /* 0x000fe20000010046 */
[----:B------:R-:W-:Y:S01]  /*a240*/  FFMA.FTZ R22, R65, R99, R22 ;  /* 0x0000006341167223 */ /* 0x000fe20000010016 */
[----:B0-----:R-:W-:-:S02]  /*a250*/  HADD2.F32 R77, -RZ, R53.H0_H0 ;  /* 0x20000035ff4d7230 */ /* 0x001fc40000004100 */
[----:B------:R-:W-:Y:S01]  /*a260*/  FFMA.FTZ R73, R73, R65, R64 ;  /* 0x0000004149497223 */ /* 0x000fe20000010040 */
[----:B------:R-:W-:Y:S01]  /*a270*/  FMUL.FTZ R67, R80, UR45 ;  /* 0x0000002d50437c20 */ /* 0x000fe20008410000 */
[C---:B------:R-:W-:Y:S01]  /*a280*/  FFMA.FTZ R151, R152.reuse, R74, R151 ;  /* 0x0000004a98977223 */ /* 0x040fe20000010097 */
[----:B------:R-:W-:Y:S01]  /*a290*/  FFMA.FTZ R64, R152, R80, -R63 ;  /* 0x0000005098407223 */ /* 0x000fe2000001083f */
[----:B------:R-:W-:Y:S01]  /*a2a0*/  FMUL.FTZ R65, R77, R100 ;  /* 0x000000644d417220 */ /* 0x000fe20000410000 */
[C---:B------:R-:W-:Y:S01]  /*a2b0*/  FMUL.FTZ R68, R175.reuse, R74 ;  /* 0x0000004aaf447220 */ /* 0x040fe20000410000 */
[C---:B------:R-:W-:Y:S01]  /*a2c0*/  FMUL.FTZ R63, R74.reuse, UR45 ;  /* 0x0000002d4a3f7c20 */ /* 0x040fe20008410000 */
[----:B------:R-:W-:Y:S01]  /*a2d0*/  FFMA.FTZ R70, R74, UR44, -R67 ;  /* 0x0000002c4a467c23 */ /* 0x000fe20008010843 */
[-C--:B------:R-:W-:Y:S01]  /*a2e0*/  FFMA.FTZ R175, R175, -R65.reuse, R204 ;  /* 0x80000041afaf7223 */ /* 0x080fe200000100cc */
[----:B------:R-:W-:Y:S01]  /*a2f0*/  FADD.FTZ R151, -R94, R151 ;  /* 0x000000975e977221 */ /* 0x000fe20000010100 */
[----:B------:R-:W-:Y:S01]  /*a300*/  FADD.FTZ R146, R93, R64 ;  /* 0x000000405d927221 */ /* 0x000fe20000010000 */
[----:B------:R-:W-:Y:S01]  /*a310*/  FFMA.FTZ R65, R173, -R65, R224 ;  /* 0x80000041ad417223 */ /* 0x000fe200000100e0 */
[----:B------:R-:W-:Y:S01]  /*a320*/  FFMA.FTZ R64, R80, UR44, R63 ;  /* 0x0000002c50407c23 */ /* 0x000fe2000801003f */
[----:B------:R-:W-:Y:S01]  /*a330*/  FMUL.FTZ R70, R175, R70 ;  /* 0x00000046af467220 */ /* 0x000fe20000410000 */
[CC--:B------:R-:W-:Y:S01]  /*a340*/  FMUL.FTZ R63, R153.reuse, -R151.reuse ;  /* 0x80000097993f7220 */ /* 0x0c0fe20000410000 */
[----:B------:R-:W-:Y:S01]  /*a350*/  FADD.FTZ R37, R72, R37 ;  /* 0x0000002548257221 */ /* 0x000fe20000010000 */
[----:B------:R-:W-:Y:S01]  /*a360*/  FMUL.FTZ R72, R80, R100 ;  /* 0x0000006450487220 */ /* 0x000fe20000410000 */
[----:B------:R-:W-:Y:S01]  /*a370*/  FMUL.FTZ R153, R153, -R146 ;  /* 0x8000009299997220 */ /* 0x000fe20000410000 */
[----:B------:R-:W-:Y:S01]  /*a380*/  FFMA.FTZ R67, R65, R64, R70 ;  /* 0x0000004041437223 */ /* 0x000fe20000010046 */
[----:B------:R-:W-:Y:S01]  /*a390*/  FMUL.FTZ R74, R74, R100 ;  /* 0x000000644a4a7220 */ /* 0x000fe20000410000 */
[C---:B------:R-:W-:Y:S01]  /*a3a0*/  FFMA.FTZ R64, R154.reuse, R146, -R63 ;  /* 0x000000929a407223 */ /* 0x040fe2000001083f */
[----:B------:R-:W-:Y:S01]  /*a3b0*/  FMUL.FTZ R145, R175, R72 ;  /* 0x00000048af917220 */ /* 0x000fe20000410000 */
[----:B------:R-:W-:Y:S01]  /*a3c0*/  FFMA.FTZ R68, R173, R80, R68 ;  /* 0x00000050ad447223 */ /* 0x000fe20000010044 */
[----:B------:R-:W-:Y:S01]  /*a3d0*/  FFMA.FTZ R153, R154, R151, R153 ;  /* 0x000000979a997223 */ /* 0x000fe20000010099 */
[-C--:B------:R-:W-:Y:S01]  /*a3e0*/  FMUL.FTZ R76, R175, R74.reuse ;  /* 0x0000004aaf4c7220 */ /* 0x080fe20000410000 */
[----:B------:R-:W-:Y:S01]  /*a3f0*/  FADD.FTZ R147, R91, R64 ;  /* 0x000000405b937221 */ /* 0x000fe20000010000 */
[----:B------:R-:W-:Y:S01]  /*a400*/  FADD.FTZ R38, R73, R38 ;  /* 0x0000002649267221 */ /* 0x000fe20000010000 */
[-C--:B------:R-:W-:Y:S01]  /*a410*/  FFMA.FTZ R145, R65, R74.reuse, -R145 ;  /* 0x0000004a41917223 */ /* 0x080fe20000010891 */
[C---:B------:R-:W-:Y:S01]  /*a420*/  FMUL.FTZ R73, R77.reuse, R74 ;  /* 0x0000004a4d497220 */ /* 0x040fe20000410000 */
[----:B------:R-:W-:Y:S01]  /*a430*/  FFMA.FTZ R23, R68, R100, R23 ;  /* 0x0000006444177223 */ /* 0x000fe20000010017 */
[----:B------:R-:W-:Y:S01]  /*a440*/  FFMA.FTZ R74, R77, R68, R67 ;  /* 0x000000444d4a7223 */ /* 0x000fe20000010043 */
[----:B------:R-:W-:Y:S01]  /*a450*/  FADD.FTZ R92, -R92, R153 ;  /* 0x000000995c5c7221 */ /* 0x000fe20000010100 */
[----:B------:R-:W-:Y:S01]  /*a460*/  FFMA.FTZ R93, R65, R72, R76 ;  /* 0x00000048415d7223 */ /* 0x000fe2000001004c */
[----:B------:R-:W-:Y:S01]  /*a470*/  FMUL.FTZ R68, R121, -R147 ;  /* 0x8000009379447220 */ /* 0x000fe20000410000 */
[----:B------:R-:W-:-:S02]  /*a480*/  HADD2.F32 R76, -RZ, R52.H1_H1 ;  /* 0x30000034ff4c7230 */ /* 0x000fc40000004100 */
[-C--:B------:R-:W-:Y:S01]  /*a490*/  FMUL.FTZ R64, R121, -R92.reuse ;  /* 0x8000005c79407220 */ /* 0x080fe20000410000 */
[----:B------:R0:W-:Y:S01]  /*a4a0*/  STS [R62+0x2158], R71 ;  /* 0x002158473e007388 */ /* 0x0001e20000000800 */
[C---:B------:R-:W-:Y:S01]  /*a4b0*/  FFMA.FTZ R67, R123.reuse, R92, R68 ;  /* 0x0000005c7b437223 */ /* 0x040fe20000010044 */
[----:B------:R-:W-:Y:S01]  /*a4c0*/  FMUL.FTZ R63, R174, R151 ;  /* 0x00000097ae3f7220 */ /* 0x000fe20000410000 */
[----:B------:R-:W-:Y:S01]  /*a4d0*/  FMUL.FTZ R65, R76, R101 ;  /* 0x000000654c417220 */ /* 0x000fe20000410000 */
[----:B------:R-:W-:Y:S01]  /*a4e0*/  FFMA.FTZ R64, R123, R147, -R64 ;  /* 0x000000937b407223 */ /* 0x000fe20000010840 */
[----:B------:R-:W-:Y:S01]  /*a4f0*/  FADD.FTZ R67, -R90, R67 ;  /* 0x000000435a437221 */ /* 0x000fe20000010100 */
[----:B------:R-:W-:Y:S01]  /*a500*/  STS [R62+0x2154], R73 ;  /* 0x002154493e007388 */ /* 0x000fe20000000800 */
[----:B------:R-:W-:Y:S01]  /*a510*/  FFMA.FTZ R70, R172, -R65, R205 ;  /* 0x80000041ac467223 */ /* 0x000fe200000100cd */
[----:B------:R-:W-:Y:S01]  /*a520*/  FMUL.FTZ R68, R146, UR45 ;  /* 0x0000002d92447c20 */ /* 0x000fe20008410000 */
[----:B------:R-:W-:-:S02]  /*a530*/  HADD2.F32 R80, -RZ, R52.H0_H0 ;  /* 0x20000034ff507230 */ /* 0x000fc40000004100 */
[----:B0-----:R-:W-:Y:S01]  /*a540*/  FMUL.FTZ R71, R77, R72 ;  /* 0x000000484d477220 */ /* 0x001fe20000410000 */
[----:B------:R-:W-:Y:S01]  /*a550*/  FFMA.FTZ R72, R174, -R65, R191 ;  /* 0x80000041ae487223 */ /* 0x000fe200000100bf */
[----:B------:R-:W-:Y:S01]  /*a560*/  FADD.FTZ R65, R89, R64 ;  /* 0x0000004059417221 */ /* 0x000fe20000010000 */
[C---:B------:R-:W-:Y:S01]  /*a570*/  FMUL.FTZ R64, R124.reuse, -R67 ;  /* 0x800000437c407220 */ /* 0x040fe20000410000 */
[----:B------:R-:W-:Y:S01]  /*a580*/  FMUL.FTZ R77, R151, R101 ;  /* 0x00000065974d7220 */ /* 0x000fe20000410000 */
[----:B------:R0:W-:Y:S01]  /*a590*/  STS [R62+0x2150], R71 ;  /* 0x002150473e007388 */ /* 0x0001e20000000800 */
[-C--:B------:R-:W-:Y:S01]  /*a5a0*/  FMUL.FTZ R124, R124, -R65.reuse ;  /* 0x800000417c7c7220 */ /* 0x080fe20000410000 */
[C---:B------:R-:W-:Y:S01]  /*a5b0*/  FFMA.FTZ R64, R125.reuse, R65, -R64 ;  /* 0x000000417d407223 */ /* 0x040fe20000010840 */
[----:B------:R-:W-:Y:S01]  /*a5c0*/  FMUL.FTZ R89, R72, R77 ;  /* 0x0000004d48597220 */ /* 0x000fe20000410000 */
[----:B------:R1:W-:Y:S01]  /*a5d0*/  STS [R62+0x215c], R75 ;  /* 0x00215c4b3e007388 */ /* 0x0003e20000000800 */
[----:B------:R-:W-:Y:S01]  /*a5e0*/  FFMA.FTZ R125, R125, R67, R124 ;  /* 0x000000437d7d7223 */ /* 0x000fe2000001007c */
[----:B------:R-:W-:Y:S01]  /*a5f0*/  FADD.FTZ R87, R87, R64 ;  /* 0x0000004057577221 */ /* 0x000fe20000010000 */
[----:B------:R-:W-:Y:S01]  /*a600*/  FADD.FTZ R39, R74, R39 ;  /* 0x000000274a277221 */ /* 0x000fe20000010000 */
[----:B------:R-:W-:Y:S01]  /*a610*/  STS [R62+0x217c], R201 ;  /* 0x00217cc93e007388 */ /* 0x000fe20000000800 */
[----:B------:R-:W-:Y:S01]  /*a620*/  FADD.FTZ R88, -R88, R125 ;  /* 0x0000007d58587221 */ /* 0x000fe20000010100 */
[----:B0-----:R-:W-:Y:S01]  /*a630*/  FFMA.FTZ R71, R172, R146, R63 ;  /* 0x00000092ac477223 */ /* 0x001fe2000001003f */
[C---:B------:R-:W-:Y:S01]  /*a640*/  FMUL.FTZ R63, R151.reuse, UR45 ;  /* 0x0000002d973f7c20 */ /* 0x040fe20008410000 */
[----:B------:R-:W-:Y:S01]  /*a650*/  IADD3 R173, R120, 0x3c0, RZ ;  /* 0x000003c078ad7810 */ /* 0x000fe20007ffe0ff */
[-C--:B------:R-:W-:Y:S01]  /*a660*/  FMUL.FTZ R64, R126, -R88.reuse ;  /* 0x800000587e407220 */ /* 0x080fe20000410000 */
[----:B-1----:R-:W-:Y:S01]  /*a670*/  FFMA.FTZ R75, R151, UR44, -R68 ;  /* 0x0000002c974b7c23 */ /* 0x002fe20008010844 */
[C---:B------:R-:W-:Y:S01]  /*a680*/  FFMA.FTZ R73, R146.reuse, UR44, R63 ;  /* 0x0000002c92497c23 */ /* 0x040fe2000801003f */
[----:B------:R-:W-:Y:S01]  /*a690*/  FMUL.FTZ R63, R146, R101 ;  /* 0x00000065923f7220 */ /* 0x000fe20000410000 */
[----:B------:R-:W-:Y:S01]  /*a6a0*/  FFMA.FTZ R64, R127, R87, -R64 ;  /* 0x000000577f407223 */ /* 0x000fe20000010840 */
[C---:B------:R-:W-:Y:S01]  /*a6b0*/  FMUL.FTZ R75, R72.reuse, R75 ;  /* 0x0000004b484b7220 */ /* 0x040fe20000410000 */
[----:B------:R-:W-:Y:S01]  /*a6c0*/  FFMA.FTZ R24, R71, R101, R24 ;  /* 0x0000006547187223 */ /* 0x000fe20000010018 */
[-C--:B------:R-:W-:Y:S01]  /*a6d0*/  FMUL.FTZ R91, R72, R63.reuse ;  /* 0x0000003f485b7220 */ /* 0x080fe20000410000 */
[-C--:B------:R-:W-:Y:S01]  /*a6e0*/  FFMA.FTZ R89, R70, R63.reuse, R89 ;  /* 0x0000003f46597223 */ /* 0x080fe20000010059 */
[----:B------:R-:W-:Y:S01]  /*a6f0*/  FMUL.FTZ R121, R76, R63 ;  /* 0x0000003f4c797220 */ /* 0x000fe20000410000 */
[----:B------:R-:W-:Y:S01]  /*a700*/  FMUL.FTZ R63, R126, -R87 ;  /* 0x800000577e3f7220 */ /* 0x000fe20000410000 */
[----:B------:R-:W-:Y:S01]  /*a710*/  FADD.FTZ R85, R85, R64 ;  /* 0x0000004055557221 */ /* 0x000fe20000010000 */
[C---:B------:R-:W-:Y:S01]  /*a720*/  FFMA.FTZ R90, R70.reuse, R77, -R91 ;  /* 0x0000004d465a7223 */ /* 0x040fe2000001085b */
[----:B------:R-:W-:Y:S01]  /*a730*/  FFMA.FTZ R68, R70, R73, R75 ;  /* 0x0000004946447223 */ /* 0x000fe2000001004b */
[----:B------:R-:W-:Y:S01]  /*a740*/  FFMA.FTZ R63, R127, R88, R63 ;  /* 0x000000587f3f7223 */ /* 0x000fe2000001003f */
[-C--:B------:R-:W-:Y:S01]  /*a750*/  FMUL.FTZ R70, R80, R102.reuse ;  /* 0x0000006650467220 */ /* 0x080fe20000410000 */
[----:B------:R-:W-:Y:S01]  /*a760*/  FMUL.FTZ R75, R92, R102 ;  /* 0x000000665c4b7220 */ /* 0x000fe20000410000 */
[----:B------:R-:W-:Y:S01]  /*a770*/  FFMA.FTZ R95, R76, R71, R68 ;  /* 0x000000474c5f7223 */ /* 0x000fe20000010044 */
[----:B------:R-:W-:Y:S01]  /*a780*/  FADD.FTZ R86, -R86, R63 ;  /* 0x0000003f56567221 */ /* 0x000fe20000010100 */
[----:B------:R-:W-:Y:S01]  /*a790*/  FMUL.FTZ R63, R128, -R85 ;  /* 0x80000055803f7220 */ /* 0x000fe20000410000 */
[C---:B------:R-:W-:Y:S01]  /*a7a0*/  FFMA.FTZ R72, R171.reuse, -R70, R200 ;  /* 0x80000046ab487223 */ /* 0x040fe200000100c8 */
[----:B------:R-:W-:Y:S01]  /*a7b0*/  FMUL.FTZ R77, R76, R77 ;  /* 0x0000004d4c4d7220 */ /* 0x000fe20000410000 */
[----:B------:R-:W-:Y:S01]  /*a7c0*/  FMUL.FTZ R64, R128, -R86 ;  /* 0x8000005680407220 */ /* 0x000fe20000410000 */
[----:B------:R-:W-:Y:S01]  /*a7d0*/  FMUL.FTZ R68, R171, R92 ;  /* 0x0000005cab447220 */ /* 0x000fe20000410000 */
[----:B------:R-:W-:Y:S01]  /*a7e0*/  FFMA.FTZ R63, R129, R86, R63 ;  /* 0x00000056813f7223 */ /* 0x000fe2000001003f */
[----:B------:R-:W-:Y:S01]  /*a7f0*/  FMUL.FTZ R73, R147, UR45 ;  /* 0x0000002d93497c20 */ /* 0x000fe20008410000 */
[----:B------:R-:W-:Y:S01]  /*a800*/  FFMA.FTZ R64, R129, R85, -R64 ;  /* 0x0000005581407223 */ /* 0x000fe20000010840 */
[C---:B------:R-:W-:Y:S01]  /*a810*/  FFMA.FTZ R71, R169.reuse, -R70, R234 ;  /* 0x80000046a9477223 */ /* 0x040fe200000100ea */
[----:B------:R-:W-:Y:S01]  /*a820*/  FMUL.FTZ R76, R72, R75 ;  /* 0x0000004b484c7220 */ /* 0x000fe20000410000 */
[----:B------:R-:W-:Y:S01]  /*a830*/  FFMA.FTZ R70, R169, R147, R68 ;  /* 0x00000093a9467223 */ /* 0x000fe20000010044 */
[----:B------:R-:W-:Y:S01]  /*a840*/  FADD.FTZ R83, R83, R64 ;  /* 0x0000004053537221 */ /* 0x000fe20000010000 */
[----:B------:R-:W-:Y:S01]  /*a850*/  FMUL.FTZ R64, R147, R102 ;  /* 0x0000006693407220 */ /* 0x000fe20000410000 */
[----:B------:R-:W-:Y:S01]  /*a860*/  FADD.FTZ R84, -R84, R63 ;  /* 0x0000003f54547221 */ /* 0x000fe20000010100 */
[----:B------:R0:W-:Y:S01]  /*a870*/  STS [R62+0x214c], R77 ;  /* 0x00214c4d3e007388 */ /* 0x0001e20000000800 */
[C---:B------:R-:W-:Y:S01]  /*a880*/  FMUL.FTZ R68, R92.reuse, UR45 ;  /* 0x0000002d5c447c20 */ /* 0x040fe20008410000 */
[----:B------:R-:W-:Y:S01]  /*a890*/  FFMA.FTZ R73, R92, UR44, -R73 ;  /* 0x0000002c5c497c23 */ /* 0x000fe20008010849 */
[CC--:B------:R-:W-:Y:S01]  /*a8a0*/  FMUL.FTZ R92, R72.reuse, R64.reuse ;  /* 0x00000040485c7220 */ /* 0x0c0fe20000410000 */
[----:B------:R-:W-:Y:S01]  /*a8b0*/  FFMA.FTZ R91, R71, R64, R76 ;  /* 0x00000040475b7223 */ /* 0x000fe2000001004c */
[----:B------:R-:W-:Y:S01]  /*a8c0*/  FFMA.FTZ R68, R147, UR44, R68 ;  /* 0x0000002c93447c23 */ /* 0x000fe20008010044 */
[----:B------:R-:W-:Y:S01]  /*a8d0*/  FMUL.FTZ R74, R72, R73 ;  /* 0x00000049484a7220 */ /* 0x000fe20000410000 */
[CC--:B------:R-:W-:Y:S01]  /*a8e0*/  FFMA.FTZ R92, R71.reuse, R75.reuse, -R92 ;  /* 0x0000004b475c7223 */ /* 0x0c0fe2000001085c */
[----:B------:R-:W-:Y:S01]  /*a8f0*/  FFMA.FTZ R25, R70, R102, R25 ;  /* 0x0000006646197223 */ /* 0x000fe20000010019 */
[C---:B------:R-:W-:Y:S01]  /*a900*/  FMUL.FTZ R75, R80.reuse, R75 ;  /* 0x0000004b504b7220 */ /* 0x040fe20000410000 */
[----:B0-----:R-:W-:Y:S01]  /*a910*/  FMUL.FTZ R77, R80, R64 ;  /* 0x00000040504d7220 */ /* 0x001fe20000410000 */
[CC--:B------:R-:W-:Y:S01]  /*a920*/  FMUL.FTZ R64, R132.reuse, -R83.reuse ;  /* 0x8000005384407220 */ /* 0x0c0fe20000410000 */
[----:B------:R-:W-:Y:S01]  /*a930*/  FMUL.FTZ R132, R132, -R84 ;  /* 0x8000005484847220 */ /* 0x000fe20000410000 */
[----:B------:R-:W-:Y:S01]  /*a940*/  FFMA.FTZ R73, R71, R68, R74 ;  /* 0x0000004447497223 */ /* 0x000fe2000001004a */
[----:B------:R-:W-:Y:S01]  /*a950*/  FMUL.FTZ R74, R65, UR45 ;  /* 0x0000002d414a7c20 */ /* 0x000fe20008410000 */
[C---:B------:R-:W-:Y:S01]  /*a960*/  FFMA.FTZ R63, R133.reuse, R84, R64 ;  /* 0x00000054853f7223 */ /* 0x040fe20000010040 */
[----:B------:R-:W-:Y:S01]  /*a970*/  FFMA.FTZ R132, R133, R83, -R132 ;  /* 0x0000005385847223 */ /* 0x000fe20000010884 */
[----:B------:R-:W-:-:S02]  /*a980*/  HADD2.F32 R64, -RZ, R59.H1_H1 ;  /* 0x3000003bff407230 */ /* 0x000fc40000004100 */
[----:B------:R-:W-:Y:S01]  /*a990*/  FFMA.FTZ R76, R80, R70, R73 ;  /* 0x00000046504c7223 */ /* 0x000fe20000010049 */
[----:B------:R-:W-:Y:S01]  /*a9a0*/  FADD.FTZ R82, -R82, R63 ;  /* 0x0000003f52527221 */ /* 0x000fe20000010100 */
[----:B------:R-:W-:Y:S01]  /*a9b0*/  FADD.FTZ R81, R81, R132 ;  /* 0x0000008451517221 */ /* 0x000fe20000010000 */
[----:B------:R0:W-:Y:S01]  /*a9c0*/  STS [R62+0x2144], R75 ;  /* 0x0021444b3e007388 */ /* 0x0001e20000000800 */
[----:B------:R-:W-:Y:S01]  /*a9d0*/  FMUL.FTZ R73, R64, R103 ;  /* 0x0000006740497220 */ /* 0x000fe20000410000 */
[CC--:B------:R-:W-:Y:S01]  /*a9e0*/  FMUL.FTZ R68, R134.reuse, -R82.reuse ;  /* 0x8000005286447220 */ /* 0x0c0fe20000410000 */
[----:B------:R-:W-:Y:S01]  /*a9f0*/  FMUL.FTZ R71, R134, -R81 ;  /* 0x8000005186477220 */ /* 0x000fe20000410000 */
[----:B------:R-:W-:Y:S01]  /*aa00*/  FMUL.FTZ R72, R67, UR45 ;  /* 0x0000002d43487c20 */ /* 0x000fe20008410000 */
[----:B------:R-:W-:Y:S01]  /*aa10*/  FFMA.FTZ R70, R168, -R73, R197 ;  /* 0x80000049a8467223 */ /* 0x000fe200000100c5 */
[C---:B------:R-:W-:Y:S01]  /*aa20*/  FFMA.FTZ R63, R135.reuse, R81, -R68 ;  /* 0x00000051873f7223 */ /* 0x040fe20000010844 */
[----:B------:R-:W-:Y:S01]  /*aa30*/  FFMA.FTZ R71, R135, R82, R71 ;  /* 0x0000005287477223 */ /* 0x000fe20000010047 */
[C---:B------:R-:W-:Y:S01]  /*aa40*/  FMUL.FTZ R68, R170.reuse, R67 ;  /* 0x00000043aa447220 */ /* 0x040fe20000410000 */
[----:B------:R-:W-:Y:S01]  /*aa50*/  FFMA.FTZ R170, R170, -R73, R196 ;  /* 0x80000049aaaa7223 */ /* 0x000fe200000100c4 */
[----:B------:R-:W-:Y:S01]  /*aa60*/  FADD.FTZ R218, R218, R63 ;  /* 0x0000003fdada7221 */ /* 0x000fe20000010000 */
[----:B------:R-:W-:Y:S01]  /*aa70*/  FADD.FTZ R216, -R216, R71 ;  /* 0x00000047d8d87221 */ /* 0x000fe20000010100 */
[----:B------:R-:W-:Y:S01]  /*aa80*/  FFMA.FTZ R63, R168, R65, R68 ;  /* 0x00000041a83f7223 */ /* 0x000fe20000010044 */
[----:B0-----:R-:W-:Y:S01]  /*aa90*/  FMUL.FTZ R75, R67, R103 ;  /* 0x00000067434b7220 */ /* 0x001fe20000410000 */
[C---:B------:R-:W-:Y:S01]  /*aaa0*/  FMUL.FTZ R73, R136.reuse, -R218 ;  /* 0x800000da88497220 */ /* 0x040fe20000410000 */
[----:B------:R-:W-:Y:S01]  /*aab0*/  FMUL.FTZ R68, R136, -R216 ;  /* 0x800000d888447220 */ /* 0x000fe20000410000 */
[----:B------:R0:W-:Y:S01]  /*aac0*/  STS [R62+0x2140], R77 ;  /* 0x0021404d3e007388 */ /* 0x0001e20000000800 */
[----:B------:R-:W-:-:S02]  /*aad0*/  HADD2.F32 R128, -RZ, R56.H1_H1 ;  /* 0x30000038ff807230 */ /* 0x000fc40000004100 */
[----:B------:R-:W-:Y:S01]  /*aae0*/  FADD.FTZ R40, R95, R40 ;  /* 0x000000285f287221 */ /* 0x000fe20000010000 */
[C---:B------:R-:W-:Y:S01]  /*aaf0*/  FFMA.FTZ R71, R137.reuse, R218, -R68 ;  /* 0x000000da89477223 */ /* 0x040fe20000010844 */
[----:B------:R-:W-:Y:S01]  /*ab00*/  FFMA.FTZ R68, R137, R216, R73 ;  /* 0x000000d889447223 */ /* 0x000fe20000010049 */
[----:B------:R-:W-:Y:S01]  /*ab10*/  FFMA.FTZ R73, R67, UR44, -R74 ;  /* 0x0000002c43497c23 */ /* 0x000fe2000801084a */
[----:B------:R-:W-:Y:S01]  /*ab20*/  FFMA.FTZ R67, R65, UR44, R72 ;  /* 0x0000002c41437c23 */ /* 0x000fe20008010048 */
[----:B------:R-:W-:Y:S01]  /*ab30*/  FADD.FTZ R220, R220, R71 ;  /* 0x00000047dcdc7221 */ /* 0x000fe20000010000 */
[----:B------:R-:W-:Y:S01]  /*ab40*/  FADD.FTZ R219, -R219, R68 ;  /* 0x00000044dbdb7221 */ /* 0x000fe20000010100 */
[----:B------:R-:W-:Y:S01]  /*ab50*/  FMUL.FTZ R65, R65, R103 ;  /* 0x0000006741417220 */ /* 0x000fe20000410000 */
[C---:B------:R-:W-:Y:S01]  /*ab60*/  FMUL.FTZ R71, R170.reuse, R75 ;  /* 0x0000004baa477220 */ /* 0x040fe20000410000 */
[----:B------:R-:W-:Y:S01]  /*ab70*/  FMUL.FTZ R73, R170, R73 ;  /* 0x00000049aa497220 */ /* 0x000fe20000410000 */
[C---:B------:R-:W-:Y:S01]  /*ab80*/  FMUL.FTZ R68, R138.reuse, -R219 ;  /* 0x800000db8a447220 */ /* 0x040fe20000410000 */
[----:B------:R-:W-:Y:S01]  /*ab90*/  FMUL.FTZ R138, R138, -R220 ;  /* 0x800000dc8a8a7220 */ /* 0x000fe20000410000 */
[-C--:B------:R-:W-:Y:S01]  /*aba0*/  FMUL.FTZ R170, R170, R65.reuse ;  /* 0x00000041aaaa7220 */ /* 0x080fe20000410000 */
[-C--:B------:R-:W-:Y:S01]  /*abb0*/  FFMA.FTZ R132, R70, R65.reuse, R71 ;  /* 0x0000004146847223 */ /* 0x080fe20000010047 */
[----:B0-----:R-:W-:Y:S01]  /*abc0*/  FMUL.FTZ R77, R64, R65 ;  /* 0x00000041404d7220 */ /* 0x001fe20000410000 */
[----:B------:R-:W-:-:S02]  /*abd0*/  HADD2.F32 R65, -RZ, R56.H0_H0 ;  /* 0x20000038ff417230 */ /* 0x000fc40000004100 */
[C---:B------:R-:W-:Y:S01]  /*abe0*/  FFMA.FTZ R71, R139.reuse, R220, -R68 ;  /* 0x000000dc8b477223 */ /* 0x040fe20000010844 */
[----:B------:R-:W-:Y:S01]  /*abf0*/  FFMA.FTZ R138, R139, R219, R138 ;  /* 0x000000db8b8a7223 */ /* 0x000fe2000001008a */
[----:B------:R0:W-:Y:S01]  /*ac00*/  STS [R62+0x2148], R121 ;  /* 0x002148793e007388 */ /* 0x0001e20000000800 */
[-C--:B------:R-:W-:Y:S01]  /*ac10*/  FFMA.FTZ R133, R70, R75.reuse, -R170 ;  /* 0x0000004b46857223 */ /* 0x080fe200000108aa */
[----:B------:R-:W-:Y:S01]  /*ac20*/  FMUL.FTZ R124, R65, R112 ;  /* 0x00000070417c7220 */ /* 0x000fe20000410000 */
[----:B------:R-:W-:Y:S01]  /*ac30*/  FADD.FTZ R222, R222, R71 ;  /* 0x00000047dede7221 */ /* 0x000fe20000010000 */
[----:B------:R-:W-:Y:S01]  /*ac40*/  FADD.FTZ R221, -R221, R138 ;  /* 0x0000008adddd7221 */ /* 0x000fe20000010100 */
[----:B------:R-:W-:Y:S01]  /*ac50*/  FMUL.FTZ R75, R64, R75 ;  /* 0x0000004b404b7220 */ /* 0x000fe20000410000 */
[-C--:B------:R-:W-:Y:S01]  /*ac60*/  FFMA.FTZ R125, R141, -R124.reuse, R130 ;  /* 0x8000007c8d7d7223 */ /* 0x080fe20000010082 */
[----:B------:R-:W-:Y:S01]  /*ac70*/  FFMA.FTZ R124, R155, -R124, R184 ;  /* 0x8000007c9b7c7223 */ /* 0x000fe200000100b8 */
[-C--:B------:R-:W-:Y:S01]  /*ac80*/  FMUL.FTZ R134, R221, R112.reuse ;  /* 0x00000070dd867220 */ /* 0x080fe20000410000 */
[----:B------:R-:W-:Y:S01]  /*ac90*/  FMUL.FTZ R136, R222, R112 ;  /* 0x00000070de887220 */ /* 0x000fe20000410000 */
[-C--:B0-----:R-:W-:Y:S01]  /*aca0*/  FMUL.FTZ R121, R128, R109.reuse ;  /* 0x0000006d80797220 */ /* 0x081fe20000410000 */
[----:B------:R-:W-:Y:S01]  /*acb0*/  FMUL.FTZ R138, R219, R109 ;  /* 0x0000006ddb8a7220 */ /* 0x000fe20000410000 */
[----:B------:R-:W-:-:S02]  /*acc0*/  HADD2.F32 R129, -RZ, R57.H0_H0 ;  /* 0x20000039ff817230 */ /* 0x000fc40000004100 */
[----:B------:R-:W-:Y:S01]  /*acd0*/  FMUL.FTZ R146, R220, R109 ;  /* 0x0000006ddc927220 */ /* 0x000fe20000410000 */
[-C--:B------:R-:W-:Y:S01]  /*ace0*/  FFMA.FTZ R123, R156, -R121.reuse, R183 ;  /* 0x800000799c7b7223 */ /* 0x080fe200000100b7 */
[----:B------:R-:W-:Y:S01]  /*acf0*/  FFMA.FTZ R121, R158, -R121, R131 ;  /* 0x800000799e797223 */ /* 0x000fe20000010083 */
[C---:B------:R-:W-:Y:S01]  /*ad00*/  FMUL.FTZ R68, R124.reuse, R134 ;  /* 0x000000867c447220 */ /* 0x040fe20000410000 */
[----:B------:R-:W-:Y:S01]  /*ad10*/  FMUL.FTZ R71, R124, R136 ;  /* 0x000000887c477220 */ /* 0x000fe20000410000 */
[----:B------:R-:W-:Y:S01]  /*ad20*/  FFMA.FTZ R67, R70, R67, R73 ;  /* 0x0000004346437223 */ /* 0x000fe20000010049 */
[----:B------:R0:W-:Y:S01]  /*ad30*/  STS [R62+0x213c], R75 ;  /* 0x00213c4b3e007388 */ /* 0x0001e20000000800 */
[----:B------:R-:W-:Y:S02]  /*ad40*/  HADD2.F32 R127, -RZ, R59.H0_H0 ;  /* 0x2000003bff7f7230 */ /* 0x000fe40000004100 */
[----:B------:R-:W-:Y:S01]  /*ad50*/  FMUL.FTZ R70, R121, R138 ;  /* 0x0000008a79467220 */ /* 0x000fe20000410000 */
[C---:B------:R-:W-:Y:S01]  /*ad60*/  FFMA.FTZ R68, R125.reuse, R136, R68 ;  /* 0x000000887d447223 */ /* 0x040fe20000010044 */
[----:B------:R-:W-:Y:S01]  /*ad70*/  FFMA.FTZ R71, R125, R134, -R71 ;  /* 0x000000867d477223 */ /* 0x000fe20000010847 */
[----:B------:R-:W-:Y:S01]  /*ad80*/  FMUL.FTZ R94, R129, R108 ;  /* 0x0000006c815e7220 */ /* 0x000fe20000410000 */
[----:B------:R1:W-:Y:S01]  /*ad90*/  STS [R62+0x2138], R77 ;  /* 0x0021384d3e007388 */ /* 0x0003e20000000800 */
[----:B------:R-:W-:Y:S01]  /*ada0*/  FFMA.FTZ R73, R123, R146, R70 ;  /* 0x000000927b497223 */ /* 0x000fe20000010046 */
[----:B------:R-:W-:-:S02]  /*adb0*/  HADD2.F32 R126, -RZ, R57.H1_H1 ;  /* 0x30000039ff7e7230 */ /* 0x000fc40000004100 */
[----:B------:R-:W-:Y:S01]  /*adc0*/  FADD.FTZ R68, RZ, R68 ;  /* 0x00000044ff447221 */ /* 0x000fe20000010000 */
[----:B0-----:R-:W-:Y:S01]  /*add0*/  FMUL.FTZ R75, R121, R146 ;  /* 0x00000092794b7220 */ /* 0x001fe20000410000 */
[----:B------:R-:W-:Y:S01]  /*ade0*/  FADD.FTZ R71, RZ, R71 ;  /* 0x00000047ff477221 */ /* 0x000fe20000010000 */
[----:B------:R-:W-:Y:S01]  /*adf0*/  FFMA.FTZ R95, R159, -R94, R188 ;  /* 0x8000005e9f5f7223 */ /* 0x000fe200000100bc */
[----:B------:R-:W-:Y:S01]  /*ae00*/  FMUL.FTZ R148, R216, R108 ;  /* 0x0000006cd8947220 */ /* 0x000fe20000410000 */
[----:B------:R-:W-:Y:S01]  /*ae10*/  FFMA.FTZ R70, R123, R138, -R75 ;  /* 0x0000008a7b467223 */ /* 0x000fe2000001084b */
[----:B------:R-:W-:Y:S01]  /*ae20*/  FMUL.FTZ R150, R218, R108 ;  /* 0x0000006cda967220 */ /* 0x000fe20000410000 */
[-C--:B-1----:R-:W-:Y:S01]  /*ae30*/  FMUL.FTZ R77, R127, R104.reuse ;  /* 0x000000687f4d7220 */ /* 0x082fe20000410000 */
[-C--:B------:R-:W-:Y:S01]  /*ae40*/  FMUL.FTZ R72, R87, R104.reuse ;  /* 0x0000006857487220 */ /* 0x080fe20000410000 */
[----:B------:R-:W-:Y:S01]  /*ae50*/  FADD.FTZ R68, R68, R73 ;  /* 0x0000004944447221 */ /* 0x000fe20000010000 */
[----:B------:R-:W-:Y:S01]  /*ae60*/  FADD.FTZ R70, R71, R70 ;  /* 0x0000004647467221 */ /* 0x000fe20000010000 */
[----:B------:R-:W-:Y:S01]  /*ae70*/  FFMA.FTZ R80, R167, -R77, R198 ;  /* 0x8000004da7507223 */ /* 0x000fe200000100c6 */
[----:B------:R-:W-:Y:S01]  /*ae80*/  FMUL.FTZ R74, R88, R104 ;  /* 0x00000068584a7220 */ /* 0x000fe20000410000 */
[----:B------:R-:W-:Y:S01]  /*ae90*/  FMUL.FTZ R75, R126, R107 ;  /* 0x0000006b7e4b7220 */ /* 0x000fe20000410000 */
[----:B------:R-:W-:Y:S01]  /*aea0*/  FFMA.FTZ R94, R157, -R94, R182 ;  /* 0x8000005e9d5e7223 */ /* 0x000fe200000100b6 */
[C---:B------:R-:W-:Y:S01]  /*aeb0*/  FMUL.FTZ R71, R95.reuse, R148 ;  /* 0x000000945f477220 */ /* 0x040fe20000410000 */
[----:B------:R-:W-:Y:S01]  /*aec0*/  FMUL.FTZ R73, R95, R150 ;  /* 0x000000965f497220 */ /* 0x000fe20000410000 */
[----:B------:R-:W-:Y:S01]  /*aed0*/  FADD.FTZ R41, R76, R41 ;  /* 0x000000294c297221 */ /* 0x000fe20000010000 */
[----:B------:R-:W-:Y:S01]  /*aee0*/  FMUL.FTZ R135, R127, R72 ;  /* 0x000000487f877220 */ /* 0x000fe20000410000 */
[----:B------:R-:W-:Y:S01]  /*aef0*/  FFMA.FTZ R77, R165, -R77, R192 ;  /* 0x8000004da54d7223 */ /* 0x000fe200000100c0 */
[----:B------:R-:W-:Y:S01]  /*af00*/  FMUL.FTZ R152, R80, R74 ;  /* 0x0000004a50987220 */ /* 0x000fe20000410000 */
[C---:B------:R-:W-:Y:S01]  /*af10*/  FFMA.FTZ R71, R94.reuse, R150, R71 ;  /* 0x000000965e477223 */ /* 0x040fe20000010047 */
[----:B------:R-:W-:Y:S01]  /*af20*/  FFMA.FTZ R73, R94, R148, -R73 ;  /* 0x000000945e497223 */ /* 0x000fe20000010849 */
[-C--:B------:R-:W-:Y:S01]  /*af30*/  FFMA.FTZ R76, R160, -R75.reuse, R187 ;  /* 0x8000004ba04c7223 */ /* 0x080fe200000100bb */
[----:B------:R-:W-:Y:S01]  /*af40*/  FFMA.FTZ R75, R162, -R75, R185 ;  /* 0x8000004ba24b7223 */ /* 0x000fe200000100b9 */
[----:B------:R-:W-:Y:S01]  /*af50*/  FMUL.FTZ R137, R82, R107 ;  /* 0x0000006b52897220 */ /* 0x000fe20000410000 */
[-C--:B------:R-:W-:Y:S01]  /*af60*/  FFMA.FTZ R174, R77, R72.reuse, R152 ;  /* 0x000000484dae7223 */ /* 0x080fe20000010098 */
[----:B------:R0:W-:Y:S01]  /*af70*/  STS [R62+0x2130], R135 ;  /* 0x002130873e007388 */ /* 0x0001e20000000800 */
[----:B------:R-:W-:Y:S01]  /*af80*/  FADD.FTZ R68, R68, R71 ;  /* 0x0000004744447221 */ /* 0x000fe20000010000 */
[----:B------:R-:W-:Y:S01]  /*af90*/  FADD.FTZ R70, R70, R73 ;  /* 0x0000004946467221 */ /* 0x000fe20000010000 */
[----:B------:R-:W-:Y:S01]  /*afa0*/  FMUL.FTZ R72, R80, R72 ;  /* 0x0000004850487220 */ /* 0x000fe20000410000 */
[----:B------:R-:W-:Y:S01]  /*afb0*/  FMUL.FTZ R71, R75, R137 ;  /* 0x000000894b477220 */ /* 0x000fe20000410000 */
[----:B------:R-:W-:-:S02]  /*afc0*/  HADD2.F32 R73, -RZ, R58.H0_H0 ;  /* 0x2000003aff497230 */ /* 0x000fc40000004100 */
[-C--:B------:R-:W-:Y:S01]  /*afd0*/  FMUL.FTZ R151, R127, R74.reuse ;  /* 0x0000004a7f977220 */ /* 0x080fe20000410000 */
[----:B------:R-:W-:Y:S01]  /*afe0*/  FFMA.FTZ R171, R77, R74, -R72 ;  /* 0x0000004a4dab7223 */ /* 0x000fe20000010848 */
[----:B------:R-:W-:Y:S02]  /*aff0*/  HADD2.F32 R74, -RZ, R58.H1_H1 ;  /* 0x3000003aff4a7230 */ /* 0x000fe40000004100 */
[-C--:B------:R-:W-:Y:S01]  /*b000*/  FMUL.FTZ R154, R84, R106.reuse ;  /* 0x0000006a549a7220 */ /* 0x080fe20000410000 */
[----:B0-----:R-:W-:Y:S01]  /*b010*/  FMUL.FTZ R135, R81, R107 ;  /* 0x0000006b51877220 */ /* 0x001fe20000410000 */
[-C--:B------:R-:W-:Y:S01]  /*b020*/  FMUL.FTZ R149, R73, R106.reuse ;  /* 0x0000006a49957220 */ /* 0x080fe20000410000 */
[----:B------:R-:W-:Y:S01]  /*b030*/  FMUL.FTZ R152, R83, R106 ;  /* 0x0000006a53987220 */ /* 0x000fe20000410000 */
[----:B------:R-:W-:Y:S01]  /*b040*/  FMUL.FTZ R169, R86, R105 ;  /* 0x0000006956a97220 */ /* 0x000fe20000410000 */
[-C--:B------:R-:W-:Y:S01]  /*b050*/  FMUL.FTZ R72, R75, R135.reuse ;  /* 0x000000874b487220 */ /* 0x080fe20000410000 */
[C---:B------:R-:W-:Y:S01]  /*b060*/  FFMA.FTZ R71, R76.reuse, R135, R71 ;  /* 0x000000874c477223 */ /* 0x040fe20000010047 */
[----:B------:R0:W-:Y:S01]  /*b070*/  STS [R62+0x2134], R151 ;  /* 0x002134973e007388 */ /* 0x0001e20000000800 */
[----:B------:R-:W-:Y:S01]  /*b080*/  FMUL.FTZ R153, R85, R105 ;  /* 0x0000006955997220 */ /* 0x000fe20000410000 */
[----:B------:R-:W-:Y:S01]  /*b090*/  FFMA.FTZ R139, R76, R137, -R72 ;  /* 0x000000894c8b7223 */ /* 0x000fe20000010848 */
[----:B------:R-:W-:Y:S01]  /*b0a0*/  FADD.FTZ R147, R68, R71 ;  /* 0x0000004744937221 */ /* 0x000fe20000010000 */
[----:B------:R-:W-:Y:S01]  /*b0b0*/  FMUL.FTZ R68, R74, R105 ;  /* 0x000000694a447220 */ /* 0x000fe20000410000 */
[-C--:B------:R-:W-:Y:S01]  /*b0c0*/  FFMA.FTZ R71, R163, -R149.reuse, R190 ;  /* 0x80000095a3477223 */ /* 0x080fe200000100be */
[----:B------:R-:W-:Y:S01]  /*b0d0*/  FADD.FTZ R139, R70, R139 ;  /* 0x0000008b468b7221 */ /* 0x000fe20000010000 */
[----:B------:R-:W-:Y:S01]  /*b0e0*/  FFMA.FTZ R72, R161, -R149, R186 ;  /* 0x80000095a1487223 */ /* 0x000fe200000100ba */
[----:B------:R-:W-:Y:S01]  /*b0f0*/  FFMA.FTZ R70, R164, -R68, R193 ;  /* 0x80000044a4467223 */ /* 0x000fe200000100c1 */
[C---:B------:R-:W-:Y:S01]  /*b100*/  FMUL.FTZ R149, R71.reuse, R154 ;  /* 0x0000009a47957220 */ /* 0x040fe20000410000 */
[----:B------:R-:W-:Y:S01]  /*b110*/  FFMA.FTZ R68, R166, -R68, R189 ;  /* 0x80000044a6447223 */ /* 0x000fe200000100bd */
[-C--:B0-----:R-:W-:Y:S01]  /*b120*/  FMUL.FTZ R151, R71, R152.reuse ;  /* 0x0000009847977220 */ /* 0x081fe20000410000 */
        /* <DEDUP_REMOVED lines=9> */
[----:B------:R0:W-:Y:S01]  /*b1c0*/  STS [R62+0x2118], R135 ;  /* 0x002118873e007388 */ /* 0x0001e20000000800 */
        /* <DEDUP_REMOVED lines=9> */
[----:B0-----:R-:W-:Y:S01]  /*b260*/  FMUL.FTZ R135, R128, R138 ;  /* 0x0000008a80877220 */ /* 0x001fe20000410000 */
        /* <DEDUP_REMOVED lines=13> */
[----:B------:R1:W-:Y:S01]  /*b340*/  STS [R62+0x2128], R153 ;  /* 0x002128993e007388 */ /* 0x0003e20000000800 */
[----:B------:R-:W-:Y:S01]  /*b350*/  FADD.FTZ R143, R132, R143 ;  /* 0x0000008f848f7221 */ /* 0x000fe20000010000 */
[C---:B------:R-:W-:Y:S01]  /*b360*/  IADD3 R149, R120.reuse, 0x280, RZ ;  /* 0x0000028078957810 */ /* 0x040fe20007ffe0ff */
[----:B------:R-:W-:Y:S01]  /*b370*/  FADD.FTZ R145, R145, R144 ;  /* 0x0000009091917221 */ /* 0x000fe20000010000 */
[----:B0-----:R-:W-:Y:S01]  /*b380*/  FMUL.FTZ R133, R65, R134 ;  /* 0x0000008641857220 */ /* 0x001fe20000410000 */
[----:B------:R0:W-:Y:S01]  /*b390*/  STS [R62+0x212c], R169 ;  /* 0x00212ca93e007388 */ /* 0x0001e20000000800 */
[----:B------:R-:W-:Y:S01]  /*b3a0*/  FADD.FTZ R142, R143, R142 ;  /* 0x0000008e8f8e7221 */ /* 0x000fe20000010000 */
[----:B------:R-:W-:Y:S01]  /*b3b0*/  FADD.FTZ R145, R145, R140 ;  /* 0x0000008c91917221 */ /* 0x000fe20000010000 */
[C---:B------:R-:W-:Y:S01]  /*b3c0*/  IADD3 R151, R120.reuse, 0x2c0, RZ ;  /* 0x000002c078977810 */ /* 0x040fe20007ffe0ff */
[----:B------:R2:W-:Y:S01]  /*b3d0*/  STS [R62+0x2120], R139 ;  /* 0x0021208b3e007388 */ /* 0x0005e20000000800 */
[----:B-1----:R-:W-:Y:S01]  /*b3e0*/  IADD3 R153, R120, 0x300, RZ ;  /* 0x0000030078997810 */ /* 0x002fe20007ffe0ff */
[----:B------:R-:W-:Y:S01]  /*b3f0*/  FADD.FTZ R79, R142, R79 ;  /* 0x0000004f8e4f7221 */ /* 0x000fe20000010000 */
[C---:B------:R-:W-:Y:S01]  /*b400*/  IADD3 R171, R120.reuse, 0x380, RZ ;  /* 0x0000038078ab7810 */ /* 0x040fe20007ffe0ff */
[----:B------:R-:W-:Y:S01]  /*b410*/  STS [R62+0x2124], R147 ;  /* 0x002124933e007388 */ /* 0x000fe20000000800 */
[----:B------:R-:W-:Y:S01]  /*b420*/  FADD.FTZ R78, R145, R78 ;  /* 0x0000004e914e7221 */ /* 0x000fe20000010000 */
[C---:B0-----:R-:W-:Y:S01]  /*b430*/  IADD3 R169, R120.reuse, 0x340, RZ ;  /* 0x0000034078a97810 */ /* 0x041fe20007ffe0ff */
[----:B------:R-:W-:Y:S01]  /*b440*/  FADD.FTZ R66, R79, R66 ;  /* 0x000000424f427221 */ /* 0x000fe20000010000 */
[----:B------:R0:W-:Y:S01]  /*b450*/  STS [R62+0x2110], R91 ;  /* 0x0021105b3e007388 */ /* 0x0001e20000000800 */
[----:B------:R-:W-:Y:S01]  /*b460*/  IADD3 R175, R120, 0x400, RZ ;  /* 0x0000040078af7810 */ /* 0x000fe20007ffe0ff */
[----:B------:R-:W-:Y:S01]  /*b470*/  FADD.FTZ R69, R78, R69 ;  /* 0x000000454e457221 */ /* 0x000fe20000010000 */
[C---:B--2---:R-:W-:Y:S01]  /*b480*/  IADD3 R139, R120.reuse, 0xc0, RZ ;  /* 0x000000c0788b7810 */ /* 0x044fe20007ffe0ff */
[----:B------:R1:W-:Y:S01]  /*b490*/  STS [R62+0x2114], R137 ;  /* 0x002114893e007388 */ /* 0x0003e20000000800 */
[----:B------:R-:W-:Y:S01]  /*b4a0*/  IADD3 R177, R120, 0x440, RZ ;  /* 0x0000044078b17810 */ /* 0x000fe20007ffe0ff */
[----:B------:R-:W-:Y:S01]  /*b4b0*/  FFMA.FTZ R79, -R16, R184, -RZ ;  /* 0x000000b8104f7223 */ /* 0x000fe200000109ff */
[C---:B------:R-:W-:Y:S01]  /*b4c0*/  IADD3 R179, R120.reuse, 0x480, RZ ;  /* 0x0000048078b37810 */ /* 0x040fe20007ffe0ff */
[----:B------:R2:W-:Y:S01]  /*b4d0*/  STS [R62+0x2108], R89 ;  /* 0x002108593e007388 */ /* 0x0005e20000000800 */
[C---:B------:R-:W-:Y:S01]  /*b4e0*/  IADD3 R181, R120.reuse, 0x4c0, RZ ;  /* 0x000004c078b57810 */ /* 0x040fe20007ffe0ff */
[C---:B0-----:R-:W-:Y:S01]  /*b4f0*/  FMUL.FTZ R91, R15.reuse, R183 ;  /* 0x000000b70f5b7220 */ /* 0x041fe20000410000 */
[C---:B------:R-:W-:Y:S01]  /*b500*/  IADD3 R183, R120.reuse, 0x500, RZ ;  /* 0x0000050078b77810 */ /* 0x040fe20007ffe0ff */
[----:B------:R0:W-:Y:S01]  /*b510*/  STS [R62+0x210c], R135 ;  /* 0x00210c873e007388 */ /* 0x0001e20000000800 */
[C---:B------:R-:W-:Y:S01]  /*b520*/  IADD3 R201, R120.reuse, 0x540, RZ ;  /* 0x0000054078c97810 */ /* 0x040fe20007ffe0ff */
[----:B------:R-:W-:Y:S01]  /*b530*/  FFMA.FTZ R131, -R15, R131, -RZ ;  /* 0x000000830f837223 */ /* 0x000fe200000109ff */
[----:B------:R-:W-:Y:S01]  /*b540*/  LEA.HI.SX32 R140, R149, R120, 0x1b ;  /* 0x00000078958c7211 */ /* 0x000fe200078fdaff */
[----:B------:R3:W-:Y:S01]  /*b550*/  STS [R62+0x2100], R93 ;  /* 0x0021005d3e007388 */ /* 0x0007e20000000800 */
[----:B-1----:R-:W-:Y:S01]  /*b560*/  IADD3 R137, R120, 0x40, RZ ;  /* 0x0000004078897810 */ /* 0x002fe20007ffe0ff */
[----:B--2---:R-:W-:Y:S01]  /*b570*/  FMUL.FTZ R89, R16, R130 ;  /* 0x0000008210597220 */ /* 0x004fe20000410000 */
[C---:B------:R-:W-:Y:S01]  /*b580*/  IADD3 R143, R120.reuse, 0x100, RZ ;  /* 0x00000100788f7810 */ /* 0x040fe20007ffe0ff */
[----:B------:R1:W-:Y:S01]  /*b590*/  STS [R62+0x2104], R133 ;  /* 0x002104853e007388 */ /* 0x0003e20000000800 */
[C---:B------:R-:W-:Y:S01]  /*b5a0*/  IADD3 R145, R120.reuse, 0x1c0, RZ ;  /* 0x000001c078917810 */ /* 0x040fe20007ffe0ff */
[C---:B------:R-:W-:Y:S01]  /*b5b0*/  FFMA.FTZ R185, -R13.reuse, R185, -RZ ;  /* 0x000000b90db97223 */ /* 0x040fe200000109ff */
[C---:B0-----:R-:W-:Y:S01]  /*b5c0*/  IADD3 R135, R120.reuse, 0x80, RZ ;  /* 0x0000008078877810 */ /* 0x041fe20007ffe0ff */
[----:B------:R-:W-:Y:S01]  /*b5d0*/  BAR.SYNC.DEFER_BLOCKING 0x0 ;  /* 0x0000000000007b1d */ /* 0x000fe20000010000 */
[C---:B------:R-:W-:Y:S01]  /*b5e0*/  IADD3 R147, R120.reuse, 0x240, RZ ;  /* 0x0000024078937810 */ /* 0x040fe20007ffe0ff */
[----:B------:R-:W-:Y:S01]  /*b5f0*/  FMUL.FTZ R187, R13, R187 ;  /* 0x000000bb0dbb7220 */ /* 0x000fe20000410000 */
[C---:B---3--:R-:W-:Y:S01]  /*b600*/  IADD3 R93, R120.reuse, 0x140, RZ ;  /* 0x00000140785d7810 */ /* 0x048fe20007ffe0ff */
[C---:B------:R-:W-:Y:S01]  /*b610*/  FMUL.FTZ R193, R11.reuse, R193 ;  /* 0x000000c10bc17220 */ /* 0x040fe20000410000 */
[C---:B------:R-:W-:Y:S01]  /*b620*/  IADD3 R207, R120.reuse, 0x580, RZ ;  /* 0x0000058078cf7810 */ /* 0x040fe20007ffe0ff */
[----:B------:R-:W-:Y:S01]  /*b630*/  FFMA.FTZ R189, -R11, R189, -RZ ;  /* 0x000000bd0bbd7223 */ /* 0x000fe200000109ff */
[C---:B-1----:R-:W-:Y:S01]  /*b640*/  IADD3 R133, R120.reuse, 0x180, RZ ;  /* 0x0000018078857810 */ /* 0x042fe20007ffe0ff */
[----:B------:R-:W-:Y:S01]  /*b650*/  FMUL.FTZ R197, R9, R197 ;  /* 0x000000c509c57220 */ /* 0x000fe20000410000 */
[C---:B------:R-:W-:Y:S01]  /*b660*/  IADD3 R209, R120.reuse, 0x5c0, RZ ;  /* 0x000005c078d17810 */ /* 0x040fe20007ffe0ff */
[C---:B------:R-:W-:Y:S01]  /*b670*/  FMUL.FTZ R205, R7.reuse, R205 ;  /* 0x000000cd07cd7220 */ /* 0x040fe20000410000 */
[C---:B------:R-:W-:Y:S01]  /*b680*/  IADD3 R211, R120.reuse, 0x600, RZ ;  /* 0x0000060078d37810 */ /* 0x040fe20007ffe0ff */
[----:B------:R-:W-:Y:S01]  /*b690*/  FFMA.FTZ R191, -R7, R191, -RZ ;  /* 0x000000bf07bf7223 */ /* 0x000fe200000109ff */
[C---:B------:R-:W-:Y:S01]  /*b6a0*/  IADD3 R213, R120.reuse, 0x640, RZ ;  /* 0x0000064078d57810 */ /* 0x040fe20007ffe0ff */
[C---:B------:R-:W-:Y:S01]  /*b6b0*/  FMUL.FTZ R199, R5.reuse, R199 ;  /* 0x000000c705c77220 */ /* 0x040fe20000410000 */
[----:B------:R-:W-:Y:S01]  /*b6c0*/  IADD3 R215, R120, 0x680, RZ ;  /* 0x0000068078d77810 */ /* 0x000fe20007ffe0ff */
[----:B------:R-:W-:Y:S01]  /*b6d0*/  FFMA.FTZ R225, -R5, R225, -RZ ;  /* 0x000000e105e17223 */ /* 0x000fe200000109ff */
[-C--:B------:R-:W-:Y:S01]  /*b6e0*/  LEA.HI.SX32 R142, R151, R120.reuse, 0x1b ;  /* 0x00000078978e7211 */ /* 0x080fe200078fdaff */
[----:B------:R-:W-:Y:S01]  /*b6f0*/  FFMA.FTZ R223, -R3, R223, -RZ ;  /* 0x000000df03df7223 */ /* 0x000fe200000109ff */
[-C--:B------:R-:W-:Y:S01]  /*b700*/  LEA.HI.SX32 R144, R153, R120.reuse, 0x1b ;  /* 0x0000007899907211 */ /* 0x080fe200078fdaff */
[----:B------:R-:W-:Y:S01]  /*b710*/  FMUL.FTZ R203, R3, R203 ;  /* 0x000000cb03cb7220 */ /* 0x000fe20000410000 */
[-C--:B------:R-:W-:Y:S01]  /*b720*/  LEA.HI.SX32 R132, R139, R120.reuse, 0x1b ;  /* 0x000000788b847211 */ /* 0x080fe200078fdaff */
[----:B------:R-:W-:Y:S01]  /*b730*/  FFMA.FTZ R195, -R2, R195, -RZ ;  /* 0x000000c302c37223 */ /* 0x000fe200000109ff */
[-C--:B------:R-:W-:Y:S01]  /*b740*/  LEA.HI.SX32 R146, R169, R120.reuse, 0x1b ;  /* 0x00000078a9927211 */ /* 0x080fe200078fdaff */
[----:B------:R-:W0:Y:S01]  /*b750*/  LDS R241, [R242+0x2100] ;  /* 0x00210000f2f17984 */ /* 0x000e220000000800 */
[-C--:B------:R-:W-:Y:S01]  /*b760*/  LEA.HI.SX32 R148, R171, R120.reuse, 0x1b ;  /* 0x00000078ab947211 */ /* 0x080fe200078fdaff */
[C---:B------:R-:W-:Y:S01]  /*b770*/  FMUL.FTZ R231, R0.reuse, R231 ;  /* 0x000000e700e77220 */ /* 0x040fe20000410000 */
[-C--:B------:R-:W-:Y:S01]  /*b780*/  LEA.HI.SX32 R150, R173, R120.reuse, 0x1b ;  /* 0x00000078ad967211 */ /* 0x080fe200078fdaff */
[----:B------:R-:W-:Y:S01]  /*b790*/  FFMA.FTZ R227, -R0, R227, -RZ ;  /* 0x000000e300e37223 */ /* 0x000fe200000109ff */
[----:B------:R-:W-:Y:S01]  /*b7a0*/  LEA.HI.SX32 R152, R175, R120, 0x1b ;  /* 0x00000078af987211 */ /* 0x000fe200078fdaff */
[----:B------:R-:W-:Y:S01]  /*b7b0*/  FMUL.FTZ R182, R167, R88 ;  /* 0x00000058a7b67220 */ /* 0x000fe20000410000 */
[----:B------:R-:W-:-:S02]  /*b7c0*/  LEA.HI.SX32 R154, R177, R120, 0x1b ;  /* 0x00000078b19a7211 */ /* 0x000fc400078fdaff */
[-C--:B------:R-:W-:Y:S02]  /*b7d0*/  LEA.HI.SX32 R168, R179, R120.reuse, 0x1b ;  /* 0x00000078b3a87211 */ /* 0x080fe400078fdaff */
[-C--:B------:R-:W-:Y:S02]  /*b7e0*/  LEA.HI.SX32 R170, R181, R120.reuse, 0x1b ;  /* 0x00000078b5aa7211 */ /* 0x080fe400078fdaff */
[-C--:B------:R-:W-:Y:S02]  /*b7f0*/  LEA.HI.SX32 R172, R183, R120.reuse, 0x1b ;  /* 0x00000078b7ac7211 */ /* 0x080fe400078fdaff */
[-C--:B------:R-:W-:Y:S02]  /*b800*/  LEA.HI.SX32 R174, R201, R120.reuse, 0x1b ;  /* 0x00000078c9ae7211 */ /* 0x080fe400078fdaff */
[----:B------:R-:W-:Y:S02]  /*b810*/  LEA R139, R140, R117, 0x2 ;  /* 0x000000758c8b7211 */ /* 0x000fe400078e10ff */
[----:B------:R-:W-:-:S02]  /*b820*/  LEA.HI.SX32 R240, R137, R120, 0x1b ;  /* 0x0000007889f07211 */ /* 0x000fc400078fdaff */
[-C--:B------:R-:W-:Y:S01]  /*b830*/  LEA.HI.SX32 R130, R135, R120.reuse, 0x1b ;  /* 0x0000007887827211 */ /* 0x080fe200078fdaff */
[----:B------:R-:W1:Y:S01]  /*b840*/  LDS R201, [R139+0x2b00] ;  /* 0x002b00008bc97984 */ /* 0x000e620000000800 */
[-C--:B------:R-:W-:Y:S02]  /*b850*/  LEA.HI.SX32 R78, R143, R120.reuse, 0x1b ;  /* 0x000000788f4e7211 */ /* 0x080fe400078fdaff */
[----:B------:R-:W-:Y:S01]  /*b860*/  LEA.HI.SX32 R134, R93, R120, 0x1b ;  /* 0x000000785d867211 */ /* 0x000fe200078fdaff */
[----:B------:R-:W-:Y:S01]  /*b870*/  FFMA.FTZ R93, -R14, R188, -RZ ;  /* 0x000000bc0e5d7223 */ /* 0x000fe200000109ff */
[-C--:B------:R-:W-:Y:S01]  /*b880*/  LEA.HI.SX32 R90, R133, R120.reuse, 0x1b ;  /* 0x00000078855a7211 */ /* 0x080fe200078fdaff */
[----:B------:R-:W-:Y:S01]  /*b890*/  FMUL.FTZ R188, R220, UR45 ;  /* 0x0000002ddcbc7c20 */ /* 0x000fe20008410000 */
[-C--:B------:R-:W-:Y:S02]  /*b8a0*/  LEA.HI.SX32 R136, R145, R120.reuse, 0x1b ;  /* 0x0000007891887211 */ /* 0x080fe400078fdaff */
[-C--:B------:R-:W-:Y:S01]  /*b8b0*/  LEA.HI.SX32 R92, R239, R120.reuse, 0x1b ;  /* 0x00000078ef5c7211 */ /* 0x080fe200078fdaff */
        /* <DEDUP_REMOVED lines=11> */
[----:B------:R-:W-:Y:S02]  /*b970*/  LEA.HI.SX32 R214, R237, R120, 0x1b ;  /* 0x00000078edd67211 */ /* 0x000fe400078fdaff */
[-C--:B------:R-:W-:Y:S02]  /*b980*/  LEA R140, R142, R117.reuse, 0x2 ;  /* 0x000000758e8c7211 */ /* 0x080fe400078e10ff */
[----:B------:R-:W-:-:S02]  /*b990*/  LEA R142, R144, R117, 0x2 ;  /* 0x00000075908e7211 */ /* 0x000fc400078e10ff */
[-C--:B------:R-:W-:Y:S02]  /*b9a0*/  LEA R143, R146, R117.reuse, 0x2 ;  /* 0x00000075928f7211 */ /* 0x080fe400078e10ff */
[-C--:B------:R-:W-:Y:S02]  /*b9b0*/  LEA R144, R148, R117.reuse, 0x2 ;  /* 0x0000007594907211 */ /* 0x080fe400078e10ff */
[-C--:B------:R-:W-:Y:S01]  /*b9c0*/  LEA R145, R150, R117.reuse, 0x2 ;  /* 0x0000007596917211 */ /* 0x080fe200078e10ff */
[----:B------:R-:W2:Y:S01]  /*b9d0*/  LDS R207, [R143+0x2e00] ;  /* 0x002e00008fcf7984 */ /* 0x000ea20000000800 */
[-C--:B------:R-:W-:Y:S02]  /*b9e0*/  LEA R146, R152, R117.reuse, 0x2 ;  /* 0x0000007598927211 */ /* 0x080fe400078e10ff */
[-C--:B------:R-:W-:Y:S01]  /*b9f0*/  LEA R147, R154, R117.reuse, 0x2 ;  /* 0x000000759a937211 */ /* 0x080fe200078e10ff */
[----:B------:R-:W3:Y:S01]  /*ba00*/  LDS R209, [R145+0x3000] ;  /* 0x0030000091d17984 */ /* 0x000ee20000000800 */
[----:B------:R-:W-:-:S02]  /*ba10*/  LEA R148, R168, R117, 0x2 ;  /* 0x00000075a8947211 */ /* 0x000fc400078e10ff */
[-C--:B------:R-:W-:Y:S01]  /*ba20*/  LEA R149, R170, R117.reuse, 0x2 ;  /* 0x00000075aa957211 */ /* 0x080fe200078e10ff */
[----:B------:R-:W4:Y:S01]  /*ba30*/  LDS R211, [R147+0x3200] ;  /* 0x0032000093d37984 */ /* 0x000f220000000800 */
        /* <DEDUP_REMOVED lines=9> */
[-C--:B------:R-:W-:Y:S01]  /*bad0*/  LEA R134, R134, R117.reuse, 0x2 ;  /* 0x0000007586867211 */ /* 0x080fe200078e10ff */
[----:B------:R-:W-:Y:S01]  /*bae0*/  FMUL.FTZ R78, R84, UR45 ;  /* 0x0000002d544e7c20 */ /* 0x000fe20008410000 */
        /* <DEDUP_REMOVED lines=47> */
[----:B--2---:R-:W-:-:S03]  /*bde0*/  FFMA.FTZ R89, -R10, R198, -RZ ;  /* 0x000000c60a597223 */ /* 0x004fc600000109ff */
[----:B------:R2:W-:Y:S01]  /*bdf0*/  STS [R62+0x4240], R131 ;  /* 0x004240833e007388 */ /* 0x0005e20000000800 */
[----:B-----5:R-:W-:-:S03]  /*be00*/  FFMA.FTZ R91, -R9, R196, -RZ ;  /* 0x000000c4095b7223 */ /* 0x020fc600000109ff */
[----:B------:R5:W-:Y:S01]  /*be10*/  STS [R62+0x4214], R93 ;  /* 0x0042145d3e007388 */ /* 0x000be20000000800 */
[----:B-1----:R-:W-:-:S03]  /*be20*/  FFMA.FTZ R79, -R8, R200, -RZ ;  /* 0x000000c8084f7223 */ /* 0x002fc600000109ff */
[----:B------:R1:W-:Y:S01]  /*be30*/  STS [R62+0x4234], R89 ;  /* 0x004234593e007388 */ /* 0x0003e20000000800 */
[----:B--2---:R-:W-:Y:S01]  /*be40*/  MOV R131, UR18 ;  /* 0x0000001200837c02 */ /* 0x004fe20008000f00 */
[----:B------:R-:W-:Y:S02]  /*be50*/  USHF.R.S32.HI UR18, URZ, 0x1f, UR15 ;  /* 0x0000001f3f127899 */ /* 0x000fe4000801140f */
[----:B------:R2:W-:Y:S01]  /*be60*/  STS [R62+0x4244], R79 ;  /* 0x0042444f3e007388 */ /* 0x0005e20000000800 */
[----:B-----5:R-:W-:Y:S01]  /*be70*/  FMUL.FTZ R93, R10, R192 ;  /* 0x000000c00a5d7220 */ /* 0x020fe20000410000 */
[----:B------:R-:W-:Y:S02]  /*be80*/  LEA R131, R131, -R120, 0x1 ;  /* 0x8000007883837211 */ /* 0x000fe400078e08ff */
[----:B------:R5:W-:Y:S01]  /*be90*/  STS [R62+0x421c], R185 ;  /* 0x00421cb93e007388 */ /* 0x000be20000000800 */
[----:B-1----:R-:W-:Y:S01]  /*bea0*/  FFMA.FTZ R89, -R6, R204, -RZ ;  /* 0x000000cc06597223 */ /* 0x002fe200000109ff */
[----:B------:R-:W-:-:S02]  /*beb0*/  ISETP.GE.AND P0, PT, R131, 0x1, PT ;  /* 0x000000018300780c */ /* 0x000fc40003f06270 */
[----:B------:R1:W-:Y:S01]  /*bec0*/  STS [R62+0x4230], R93 ;  /* 0x0042305d3e007388 */ /* 0x0003e20000000800 */
[----:B--2---:R-:W-:-:S03]  /*bed0*/  FMUL.FTZ R79, R87, UR45 ;  /* 0x0000002d574f7c20 */ /* 0x004fc60008410000 */
[----:B------:R2:W-:Y:S01]  /*bee0*/  STS [R62+0x423c], R91 ;  /* 0x00423c5b3e007388 */ /* 0x0005e20000000800 */
[----:B-----5:R-:W-:Y:S01]  /*bef0*/  FMUL.FTZ R185, R6, R224 ;  /* 0x000000e006b97220 */ /* 0x020fe20000410000 */
[----:B------:R-:W-:Y:S02]  /*bf00*/  FFMA.FTZ R167, R88, UR44, -R79 ;  /* 0x0000002c58a77c23 */ /* 0x000fe4000801084f */
[----:B------:R5:W-:Y:S01]  /*bf10*/  STS [R62+0x4254], R89 ;  /* 0x004254593e007388 */ /* 0x000be20000000800 */
[----:B------:R-:W-:Y:S01]  /*bf20*/  FMUL.FTZ R79, R83, UR45 ;  /* 0x0000002d534f7c20 */ /* 0x000fe20008410000 */
[----:B-1----:R-:W-:Y:S01]  /*bf30*/  FMUL.FTZ R93, R4, R228 ;  /* 0x000000e4045d7220 */ /* 0x002fe20000410000 */
[----:B------:R-:W-:Y:S01]  /*bf40*/  FMUL.FTZ R88, R86, UR45 ;  /* 0x0000002d56587c20 */ /* 0x000fe20008410000 */
[----:B------:R-:W-:Y:S01]  /*bf50*/  STS [R62+0x4210], R243 ;  /* 0x004210f33e007388 */ /* 0x000fe20000000800 */
[----:B------:R-:W-:Y:S01]  /*bf60*/  FFMA.FTZ R192, R84, UR44, -R79 ;  /* 0x0000002c54c07c23 */ /* 0x000fe2000801084f */
[----:B--2---:R-:W-:Y:S01]  /*bf70*/  FFMA.FTZ R91, -R4, R226, -RZ ;  /* 0x000000e2045b7223 */ /* 0x004fe200000109ff */
[----:B------:R-:W-:Y:S01]  /*bf80*/  FMUL.FTZ R79, R218, UR45 ;  /* 0x0000002dda4f7c20 */ /* 0x000fe20008410000 */
[----:B------:R1:W-:Y:S01]  /*bf90*/  STS [R62+0x4218], R187 ;  /* 0x004218bb3e007388 */ /* 0x0003e20000000800 */
[----:B-----5:R-:W-:-:S02]  /*bfa0*/  FMUL.FTZ R89, R2, R194 ;  /* 0x000000c202597220 */ /* 0x020fc40000410000 */
[----:B------:R-:W-:Y:S01]  /*bfb0*/  FFMA.FTZ R196, R216, UR44, -R79 ;  /* 0x0000002cd8c47c23 */ /* 0x000fe2000801084f */
[----:B------:R-:W-:Y:S01]  /*bfc0*/  STS [R62+0x4220], R245 ;  /* 0x004220f53e007388 */ /* 0x000fe20000000800 */
[----:B------:R-:W-:-:S03]  /*bfd0*/  FMUL.FTZ R79, R221, UR45 ;  /* 0x0000002ddd4f7c20 */ /* 0x000fc60008410000 */
[----:B------:R2:W-:Y:S01]  /*bfe0*/  STS [R62+0x4228], R193 ;  /* 0x004228c13e007388 */ /* 0x0005e20000000800 */
[----:B-1----:R-:W-:-:S03]  /*bff0*/  FMUL.FTZ R187, R216, UR45 ;  /* 0x0000002dd8bb7c20 */ /* 0x002fc60008410000 */
[----:B------:R1:W-:Y:S01]  /*c000*/  STS [R62+0x422c], R189 ;  /* 0x00422cbd3e007388 */ /* 0x0003e20000000800 */
[----:B------:R-:W-:-:S03]  /*c010*/  FFMA.FTZ R187, R218, UR44, R187 ;  /* 0x0000002cdabb7c23 */ /* 0x000fc600080100bb */
[----:B------:R-:W-:Y:S01]  /*c020*/  STS [R62+0x4238], R197 ;  /* 0x004238c53e007388 */ /* 0x000fe20000000800 */
[----:B--2---:R-:W-:-:S03]  /*c030*/  FFMA.FTZ R193, R83, UR44, R78 ;  /* 0x0000002c53c17c23 */ /* 0x004fc6000801004e */
[----:B------:R-:W-:Y:S01]  /*c040*/  STS [R62+0x4248], R205 ;  /* 0x004248cd3e007388 */ /* 0x000fe20000000800 */
[----:B-1----:R-:W-:-:S03]  /*c050*/  FMUL.FTZ R189, R85, UR45 ;  /* 0x0000002d55bd7c20 */ /* 0x002fc60008410000 */
[----:B------:R1:W-:Y:S01]  /*c060*/  STS [R62+0x424c], R191 ;  /* 0x00424cbf3e007388 */ /* 0x0003e20000000800 */
[----:B------:R-:W-:-:S03]  /*c070*/  FFMA.FTZ R189, R86, UR44, -R189 ;  /* 0x0000002c56bd7c23 */ /* 0x000fc600080108bd */
        /* <DEDUP_REMOVED lines=12> */
[----:B------:R1:W-:Y:S01]  /*c140*/  STS [R62+0x427c], R227 ;  /* 0x00427ce33e007388 */ /* 0x0003e20000000800 */
[----:B------:R-:W-:Y:S01]  /*c150*/  FFMA.FTZ R194, R82, UR44, -R89 ;  /* 0x0000002c52c27c23 */ /* 0x000fe20008010859 */
[----:B------:R-:W-:-:S04]  /*c160*/  FMUL.FTZ R89, R219, UR45 ;  /* 0x0000002ddb597c20 */ /* 0x000fc80008410000 */
[----:B------:R-:W-:Y:S01]  /*c170*/  FFMA.FTZ R186, R220, UR44, R89 ;  /* 0x0000002cdcba7c23 */ /* 0x000fe20008010059 */
[----:B-1----:R-:W-:-:S04]  /*c180*/  FMUL.FTZ R62, R82, UR45 ;  /* 0x0000002d523e7c20 */ /* 0x002fc80008410000 */
[----:B------:R-:W-:Y:S01]  /*c190*/  FFMA.FTZ R195, R81, UR44, R62 ;  /* 0x0000002c51c37c23 */ /* 0x000fe2000801003e */
[----:B------:R-:W-:-:S04]  /*c1a0*/  FMUL.FTZ R62, R222, UR45 ;  /* 0x0000002dde3e7c20 */ /* 0x000fc80008410000 */
        /* <DEDUP_REMOVED lines=36> */
[----:B------:R-:W-:Y:S01]  /*c3f0*/  LEA.HI.X.SX32 R91, R78, RZ, 0x1, P0 ;  /* 0x000000ff4e5b7211 */ /* 0x000fe200000f0eff */
[----:B------:R-:W-:Y:S02]  /*c400*/  UIMAD UR44, UR6, UR25, UR44 ;  /* 0x00000019062c72a4 */ /* 0x000fe4000f8e022c */
[----:B------:R-:W-:Y:S02]  /*c410*/  UIMAD UR59, UR6, UR33, UR59 ;  /* 0x00000021063b72a4 */ /* 0x000fe4000f8e023b */
[----:B------:R-:W-:-:S04]  /*c420*/  IMAD.WIDE.U32 R78, R79, UR6, R90 ;  /* 0x000000064f4e7c25 */ /* 0x000fc8000f8e005a */
        /* <DEDUP_REMOVED lines=10> */
.L_x_12342:
[----:B------:R-:W-:Y:S05]  /*c4d0*/  BSYNC B0 ;  /* 0x0000000000007941 */ /* 0x000fea0003800000 */
.L_x_12341:
[----:B------:R-:W-:Y:S01]  /*c4e0*/  USHF.R.U32.HI UR44, URZ, 0x1, UR27 ;  /* 0x000000013f2c7899 */ /* 0x000fe2000801161b */
[----:B------:R-:W-:Y:S01]  /*c4f0*/  FADD.FTZ R60, R69, R60 ;  /* 0x0000003c453c7221 */ /* 0x000fe20000010000 */
[----:B------:R-:W-:Y:S01]  /*c500*/  USHF.R.U64 UR51, UR26, 0x1, UR27 ;  /* 0x000000011a337899 */ /* 0x000fe2000800121b */
[----:B------:R0:W2:Y:S01]  /*c510*/  LDS R69, [R240+0x4300] ;  /* 0x00430000f0457984 */ /* 0x0000a20000000800 */
[----:B------:R-:W-:Y:S01]  /*c520*/  UIMAD UR57, UR44, UR16, URZ ;  /* 0x000000102c3972a4 */ /* 0x000fe2000f8e023f */
[----:B-1----:R-:W1:Y:S01]  /*c530*/  LDC.64 R88, c[0x0][0x360] ;  /* 0x0000d800ff587b82 */ /* 0x002e620000000a00 */
[----:B------:R-:W-:Y:S01]  /*c540*/  UIMAD.WIDE.U32 UR44, UR51, UR16, URZ ;  /* 0x00000010332c72a5 */ /* 0x000fe2000f8e003f */
[----:B------:R-:W-:Y:S01]  /*c550*/  SHF.L.U32 R90, R120, 0x2, RZ ;  /* 0x00000002785a7819 */ /* 0x000fe200000006ff */
[----:B------:R-:W-:Y:S01]  /*c560*/  UIMAD UR57, UR19, UR51, UR57 ;  /* 0x00000033133972a4 */ /* 0x000fe2000f8e0239 */
[----:B------:R-:W-:Y:S01]  /*c570*/  SHF.R.U32.HI R91, RZ, 0x1e, R120 ;  /* 0x0000001eff5b7819 */ /* 0x000fe20000011678 */
[----:B------:R-:W-:Y:S01]  /*c580*/  UIMAD UR51, UR18, UR28, URZ ;  /* 0x0000001c123372a4 */ /* 0x000fe2000f8e023f */
[----:B------:R-:W-:Y:S01]  /*c590*/  BSSY B0, `(.L_x_12343) ;  /* 0x000002e000007945 */ /* 0x000fe20003800000 */
[----:B------:R-:W-:Y:S01]  /*c5a0*/  UIADD3 UR45, UR57, UR45, URZ ;  /* 0x0000002d392d7290 */ /* 0x000fe2000fffe03f */
[----:B------:R-:W3:Y:S01]  /*c5b0*/  LDC.64 R78, c[0x0][0x380] ;  /* 0x0000e000ff4e7b82 */ /* 0x000ee20000000a00 */
[----:B------:R-:W-:Y:S01]  /*c5c0*/  UIMAD UR51, UR15, UR29, UR51 ;  /* 0x0000001d0f3372a4 */ /* 0x000fe2000f8e0233 */
[----:B------:R-:W-:Y:S01]  /*c5d0*/  ISETP.GE.AND P2, PT, R131, 0xc1, PT ;  /* 0x000000c18300780c */ /* 0x000fe20003f46270 */
        /* <DEDUP_REMOVED lines=24> */
[----:B-1----:R-:W-:Y:S01]  /*c760*/  IMAD R198, R88, UR45, RZ ;  /* 0x0000002d58c67c24 */ /* 0x002fe2000f8e02ff */
[----:B------:R-:W-:Y:S01]  /*c770*/  UIMAD UR19, UR19, -0x800, URZ ;  /* 0xfffff800131378a4 */ /* 0x000fe2000f8e023f */
[----:B------:R-:W-:Y:S01]  /*c780*/  IADD3.X R91, R91, UR44, RZ, P1, !PT ;  /* 0x0000002c5b5b7c10 */ /* 0x000fe20008ffe4ff */
[----:B---3--:R-:W-:Y:S01]  /*c790*/  IMAD R200, R78, UR45, RZ ;  /* 0x0000002d4ec87c24 */ /* 0x008fe2000f8e02ff */
        /* <DEDUP_REMOVED lines=10> */
[----:B0-2---:R-:W-:Y:S06]  /*c840*/  @!P0 BRA `(.L_x_12344) ;  /* 0x0000000000088947 */ /* 0x005fec0003800000 */
[----:B------:R0:W-:Y:S04]  /*c850*/  REDG.E.ADD.F32.FTZ.RN.STRONG.GPU desc[UR20][R92.64+-0x1f00], R175 ;  /* 0xffe100af5c0079a6 */ /* 0x0001e8000c10f394 */
[----:B------:R0:W-:Y:S02]  /*c860*/  REDG.E.ADD.F32.FTZ.RN.STRONG.GPU desc[UR20][R90.64+-0x1f00], R69 ;  /* 0xffe100455a0079a6 */ /* 0x0001e4000c10f394 */
.L_x_12344:
[----:B------:R-:W-:Y:S05]  /*c870*/  BSYNC B0 ;  /* 0x0000000000007941 */ /* 0x000fea0003800000 */
.L_x_12343:
[----:B0-----:R0:W1:Y:S01]  /*c880*/  LDS R69, [R130+0x4400] ;  /* 0x0044000082457984 */ /* 0x0010620000000800 */
[----:B------:R-:W-:Y:S04]  /*c890*/  BSSY B0, `(.L_x_12345) ;  /* 0x0000004000007945 */ /* 0x000fe80003800000 */
[----:B------:R-:W-:Y:S05]  /*c8a0*/  @!P1 BRA `(.L_x_12346) ;  /* 0x0000000000089947 */ /* 0x000fea0003800000 */
[----:B------:R2:W-:Y:S04]  /*c8b0*/  REDG.E.ADD.F32.FTZ.RN.STRONG.GPU desc[UR20][R92.64+-0x1e00], R176 ;  /* 0xffe200b05c0079a6 */ /* 0x0005e8000c10f394 */
[----:B-1----:R2:W-:Y:S02]  /*c8c0*/  REDG.E.ADD.F32.FTZ.RN.STRONG.GPU desc[UR20][R90.64+-0x1e00], R69 ;  /* 0xffe200455a0079a6 */ /* 0x0025e4000c10f394 */
.L_x_12346:
[----:B------:R-:W-:Y:S05]  /*c8d0*/  BSYNC B0 ;  /* 0x0000000000007941 */ /* 0x000fea0003800000 */
.L_x_12345:
[----:B-12---:R1:W2:Y:S01]  /*c8e0*/  LDS R69, [R132+0x4500] ;  /* 0x0045000084457984 */ /* 0x0062a20000000800 */
[----:B------:R-:W-:Y:S04]  /*c8f0*/  BSSY B0, `(.L_x_12347) ;  /* 0x0000004000007945 */ /* 0x000fe80003800000 */
[----:B------:R-:W-:Y:S05]  /*c900*/  @!P2 BRA `(.L_x_12348) ;  /* 0x000000000008a947 */ /* 0x000fea0003800000 */
[----:B------:R3:W-:Y:S04]  /*c910*/  REDG.E.ADD.F32.FTZ.RN.STRONG.GPU desc[UR20][R92.64+-0x1d00], R177 ;  /* 0xffe300b15c0079a6 */ /* 0x0007e8000c10f394 */
[----:B--2---:R3:W-:Y:S02]  /*c920*/  REDG.E.ADD.F32.FTZ.RN.STRONG.GPU desc[UR20][R90.64+-0x1d00], R69 ;  /* 0xffe300455a0079a6 */ /* 0x0047e4000c10f394 */
.L_x_12348:
[----:B------:R-:W-:Y:S05]  /*c930*/  BSYNC B0 ;  /* 0x0000000000007941 */ /* 0x000fea0003800000 */
.L_x_12347:
[----:B------:R-:W4:Y:S01]  /*c940*/  LDS R133, [R133+0x4600] ;  /* 0x0046000085857984 */ /* 0x000f220000000800 */
        /* <DEDUP_REMOVED lines=11> */
.L_x_12350:
[----:B------:R-:W-:Y:S05]  /*ca00*/  BSYNC B0 ;  /* 0x0000000000007941 */ /* 0x000fea0003800000 */
.L_x_12349:
[----:B--23--:R2:W3:Y:S01]  /*ca10*/  LDS R69, [R134+0x4700] ;  /* 0x0047000086457984 */ /* 0x00c4e20000000800 */
[----:B------:R-:W-:Y:S04]  /*ca20*/  BSSY B0, `(.L_x_12351) ;  /* 0x0000004000007945 */ /* 0x000fe80003800000 */
[----:B------:R-:W-:Y:S05]  /*ca30*/  @!P0 BRA `(.L_x_12352) ;  /* 0x0000000000088947 */ /* 0x000fea0003800000 */
[----:B------:R0:W-:Y:S04]  /*ca40*/  REDG.E.ADD.F32.FTZ.RN.STRONG.GPU desc[UR20][R92.64+-0x1b00], R179 ;  /* 0xffe500b35c0079a6 */ /* 0x0001e8000c10f394 */
[----:B---3--:R0:W-:Y:S02]  /*ca50*/  REDG.E.ADD.F32.FTZ.RN.STRONG.GPU desc[UR20][R90.64+-0x1b00], R69 ;  /* 0xffe500455a0079a6 */ /* 0x0081e4000c10f394 */
.L_x_12352:
[----:B------:R-:W-:Y:S05]  /*ca60*/  BSYNC B0 ;  /* 0x0000000000007941 */ /* 0x000fea0003800000 */
.L_x_12351:
[----:B------:R-:W0:Y:S01]  /*ca70*/  LDS R135, [R135+0x4800] ;  /* 0x0048000087877984 */ /* 0x000e220000000800 */
[----:B------:R-:W-:Y:S04]  /*ca80*/  BSSY B0, `(.L_x_12353) ;  /* 0x0000004000007945 */ /* 0x000fe80003800000 */
[----:B------:R-:W-:Y:S05]  /*ca90*/  @!P1 BRA `(.L_x_12354) ;  /* 0x0000000000089947 */ /* 0x000fea0003800000 */
[----:B------:R1:W-:Y:S04]  /*caa0*/  REDG.E.ADD.F32.FTZ.RN.STRONG.GPU desc[UR20][R92.64+-0x1a00], R180 ;  /* 0xffe600b45c0079a6 */ /* 0x0003e8000c10f394 */
[----:B0-----:R1:W-:Y:S02]  /*cab0*/  REDG.E.ADD.F32.FTZ.RN.STRONG.GPU desc[UR20][R90.64+-0x1a00], R135 ;  /* 0xffe600875a0079a6 */ /* 0x0013e4000c10f394 */
.L_x_12354:
[----:B------:R-:W-:Y:S05]  /*cac0*/  BSYNC B0 ;  /* 0x0000000000007941 */ /* 0x000fea0003800000 */
.L_x_12353:
[----:B0--3--:R0:W3:Y:S01]  /*cad0*/  LDS R69, [R136+0x4900] ;  /* 0x0049000088457984 */ /* 0x0090e20000000800 */
[----:B------:R-:W-:Y:S04]  /*cae0*/  BSSY B0, `(.L_x_12355) ;  /* 0x0000004000007945 */ /* 0x000fe80003800000 */
[----:B------:R-:W-:Y:S05]  /*caf0*/  @!P2 BRA `(.L_x_12356) ;  /* 0x000000000008a947 */ /* 0x000fea0003800000 */
[----:B------:R0:W-:Y:S04]  /*cb00*/  REDG.E.ADD.F32.FTZ.RN.STRONG.GPU desc[UR20][R92.64+-0x1900], R181 ;  /* 0xffe700b55c0079a6 */ /* 0x0001e8000c10f394 */
[----:B---3--:R0:W-:Y:S02]  /*cb10*/  REDG.E.ADD.F32.FTZ.RN.STRONG.GPU desc[UR20][R90.64+-0x1900], R69 ;  /* 0xffe700455a0079a6 */ /* 0x0081e4000c10f394 */
.L_x_12356:
[----:B------:R-:W-:Y:S05]  /*cb20*/  BSYNC B0 ;  /* 0x0000000000007941 */ /* 0x000fea0003800000 */
.L_x_12355:
[----:B------:R-:W0:Y:S01]  /*cb30*/  LDS R137, [R137+0x4a00] ;  /* 0x004a000089897984 */ /* 0x000e220000000800 */
[----:B------:R-:W-:Y:S04]  /*cb40*/  BSSY B0, `(.L_x_12357) ;  /* 0x0000004000007945 */ /* 0x000fe80003800000 */
[----:B------:R-:W-:Y:S05]  /*cb50*/  @!P3 BRA `(.L_x_12358) ;  /* 0x000000000008b947 */ /* 0x000fea0003800000 */
[----:B------:R1:W-:Y:S04]  /*cb60*/  REDG.E.ADD.F32.FTZ.RN.STRONG.GPU desc[UR20][R92.64+-0x1800], R183 ;  /* 0xffe800b75c0079a6 */ /* 0x0003e8000c10f394 */
[----:B0-----:R1:W-:Y:S02]  /*cb70*/  REDG.E.ADD.F32.FTZ.RN.STRONG.GPU desc[UR20][R90.64+-0x1800], R137 ;  /* 0xffe800895a0079a6 */ /* 0x0013e4000c10f394 */
.L_x_12358:
[----:B------:R-:W-:Y:S05]  /*cb80*/  BSYNC B0 ;  /* 0x0000000000007941 */ /* 0x000fea0003800000 */
.L_x_12357:
[----:B0--3--:R0:W3:Y:S01]  /*cb90*/  LDS R69, [R138+0x4b00] ;  /* 0x004b00008a457984 */ /* 0x0090e20000000800 */
[----:B------:R-:W-:Y:S04]  /*cba0*/  BSSY B0, `(.L_x_12359) ;  /* 0x0000004000007945 */ /* 0x000fe80003800000 */
[----:B------:R-:W-:Y:S05]  /*cbb0*/  @!P4 BRA `(.L_x_12360) ;  /* 0x000000000008c947 */ /* 0x000fea0003800000 */
[----:B------:R0:W-:Y:S04]  /*cbc0*/  REDG.E.ADD.F32.FTZ.RN.STRONG.GPU desc[UR20][R92.64+-0x1700], R184 ;  /* 0xffe900b85c0079a6 */ /* 0x0001e8000c10f394 */
[----:B---3--:R0:W-:Y:S02]  /*cbd0*/  REDG.E.ADD.F32.FTZ.RN.STRONG.GPU desc[UR20][R90.64+-0x1700], R69 ;  /* 0xffe900455a0079a6 */ /* 0x0081e4000c10f394 */
.L_x_12360:
[----:B------:R-:W-:Y:S05]  /*cbe0*/  BSYNC B0 ;  /* 0x0000000000007941 */ /* 0x000fea0003800000 */
.L_x_12359:
[----:B------:R-:W0:Y:S01]  /*cbf0*/  LDS R139, [R139+0x4c00] ;  /* 0x004c00008b8b7984 */ /* 0x000e220000000800 */
[----:B------:R-:W-:Y:S04]  /*cc00*/  BSSY B0, `(.L_x_12361) ;  /* 0x0000004000007945 */ /* 0x000fe80003800000 */
[----:B------:R-:W-:Y:S05]  /*cc10*/  @!P5 BRA `(.L_x_12362) ;  /* 0x000000000008d947 */ /* 0x000fea0003800000 */
[----:B------:R1:W-:Y:S04]  /*cc20*/  REDG.E.ADD.F32.FTZ.RN.STRONG.GPU desc[UR20][R92.64+-0x1600], R201 ;  /* 0xffea00c95c0079a6 */ /* 0x0003e8000c10f394 */
[----:B0-----:R1:W-:Y:S02]  /*cc30*/  REDG.E.ADD.F32.FTZ.RN.STRONG.GPU desc[UR20][R90.64+-0x1600], R139 ;  /* 0xffea008b5a0079a6 */ /* 0x0013e4000c10f394 */
.L_x_12362:
[----:B------:R-:W-:Y:S05]  /*cc40*/  BSYNC B0 ;  /* 0x0000000000007941 */ /* 0x000fea0003800000 */
.L_x_12361:
[----:B0--3--:R0:W3:Y:S01]  /*cc50*/  LDS R69, [R140+0x4d00] ;  /* 0x004d00008c457984 */ /* 0x0090e20000000800 */
        /* <DEDUP_REMOVED lines=11> */
.L_x_12364:
[----:B------:R-:W-:Y:S05]  /*cd10*/  BSYNC B0 ;  /* 0x0000000000007941 */ /* 0x000fea0003800000 */
.L_x_12363:
[----:B0--3--:R0:W3:Y:S01]  /*cd20*/  LDS R69, [R142+0x4e00] ;  /* 0x004e00008e457984 */ /* 0x0090e20000000800 */
[----:B------:R-:W-:Y:S04]  /*cd30*/  BSSY B0, `(.L_x_12365) ;  /* 0x0000004000007945 */ /* 0x000fe80003800000 */
[----:B------:R-:W-:Y:S05]  /*cd40*/  @!P0 BRA `(.L_x_12366) ;  /* 0x0000000000088947 */ /* 0x000fea0003800000 */
[----:B------:R0:W-:Y:S04]  /*cd50*/  REDG.E.ADD.F32.FTZ.RN.STRONG.GPU desc[UR20][R92.64+-0x1400], R206 ;  /* 0xffec00ce5c0079a6 */ /* 0x0001e8000c10f394 */
[----:B---3--:R0:W-:Y:S02]  /*cd60*/  REDG.E.ADD.F32.FTZ.RN.STRONG.GPU desc[UR20][R90.64+-0x1400], R69 ;  /* 0xffec00455a0079a6 */ /* 0x0081e4000c10f394 */
.L_x_12366:
[----:B------:R-:W-:Y:S05]  /*cd70*/  BSYNC B0 ;  /* 0x0000000000007941 */ /* 0x000fea0003800000 */
.L_x_12365:
[----:B------:R-:W0:Y:S01]  /*cd80*/  LDS R143, [R143+0x4f00] ;  /* 0x004f00008f8f7984 */ /* 0x000e220000000800 */
[----:B------:R-:W-:Y:S04]  /*cd90*/  BSSY B0, `(.L_x_12367) ;  /* 0x0000004000007945 */ /* 0x000fe80003800000 */
[----:B------:R-:W-:Y:S05]  /*cda0*/  @!P1 BRA `(.L_x_12368) ;  /* 0x0000000000089947 */ /* 0x000fea0003800000 */
[----:B------:R1:W-:Y:S04]  /*cdb0*/  REDG.E.ADD.F32.FTZ.RN.STRONG.GPU desc[UR20][R92.64+-0x1300], R207 ;  /* 0xffed00cf5c0079a6 */ /* 0x0003e8000c10f394 */
[----:B0-----:R1:W-:Y:S02]  /*cdc0*/  REDG.E.ADD.F32.FTZ.RN.STRONG.GPU desc[UR20][R90.64+-0x1300], R143 ;  /* 0xffed008f5a0079a6 */ /* 0x0013e4000c10f394 */
.L_x_12368:
[----:B------:R-:W-:Y:S05]  /*cdd0*/  BSYNC B0 ;  /* 0x0000000000007941 */ /* 0x000fea0003800000 */
.L_x_12367:
[----:B0--3--:R0:W3:Y:S01]  /*cde0*/  LDS R69, [R144+0x5000] ;  /* 0x0050000090457984 */ /* 0x0090e20000000800 */
[----:B------:R-:W-:Y:S04]  /*cdf0*/  BSSY B0, `(.L_x_12369) ;  /* 0x0000004000007945 */ /* 0x000fe80003800000 */
[----:B------:R-:W-:Y:S05]  /*ce00*/  @!P2 BRA `(.L_x_12370) ;  /* 0x000000000008a947 */ /* 0x000fea0003800000 */
[----:B------:R0:W-:Y:S04]  /*ce10*/  REDG.E.ADD.F32.FTZ.RN.STRONG.GPU desc[UR20][R92.64+-0x1200], R208 ;  /* 0xffee00d05c0079a6 */ /* 0x0001e8000c10f394 */
[----:B---3--:R0:W-:Y:S02]  /*ce20*/  REDG.E.ADD.F32.FTZ.RN.STRONG.GPU desc[UR20][R90.64+-0x1200], R69 ;  /* 0xffee00455a0079a6 */ /* 0x0081e4000c10f394 */
.L_x_12370:
[----:B------:R-:W-:Y:S05]  /*ce30*/  BSYNC B0 ;  /* 0x0000000000007941 */ /* 0x000fea0003800000 */
.L_x_12369:
[----:B------:R-:W0:Y:S01]  /*ce40*/  LDS R145, [R145+0x5100] ;  /* 0x0051000091917984 */ /* 0x000e220000000800 */
[----:B------:R-:W-:Y:S04]  /*ce50*/  BSSY B0, `(.L_x_12371) ;  /* 0x0000004000007945 */ /* 0x000fe80003800000 */
[----:B------:R-:W-:Y:S05]  /*ce60*/  @!P3 BRA `(.L_x_12372) ;  /* 0x000000000008b947 */ /* 0x000fea0003800000 */
[----:B------:R1:W-:Y:S04]  /*ce70*/  REDG.E.ADD.F32.FTZ.RN.STRONG.GPU desc[UR20][R92.64+-0x1100], R209 ;  /* 0xffef00d15c0079a6 */ /* 0x0003e8000c10f394 */
[----:B0-----:R1:W-:Y:S02]  /*ce80*/  REDG.E.ADD.F32.FTZ.RN.STRONG.GPU desc[UR20][R90.64+-0x1100], R145 ;  /* 0xffef00915a0079a6 */ /* 0x0013e4000c10f394 */
.L_x_12372:
[----:B------:R-:W-:Y:S05]  /*ce90*/  BSYNC B0 ;  /* 0x0000000000007941 */ /* 0x000fea0003800000 */
.L_x_12371:
[----:B0--3--:R0:W3:Y:S01]  /*cea0*/  LDS R69, [R146+0x5200] ;  /* 0x0052000092457984 */ /* 0x0090e20000000800 */
[----:B------:R-:W-:Y:S04]  /*ceb0*/  BSSY B0, `(.L_x_12373) ;  /* 0x0000004000007945 */ /* 0x000fe80003800000 */
[----:B------:R-:W-:Y:S05]  /*cec0*/  @!P4 BRA `(.L_x_12374) ;  /* 0x000000000008c947 */ /* 0x000fea0003800000 */
[----:B------:R0:W-:Y:S04]  /*ced0*/  REDG.E.ADD.F32.FTZ.RN.STRONG.GPU desc[UR20][R92.64+-0x1000], R210 ;  /* 0xfff000d25c0079a6 */ /* 0x0001e8000c10f394 */
[----:B---3--:R0:W-:Y:S02]  /*cee0*/  REDG.E.ADD.F32.FTZ.RN.STRONG.GPU desc[UR20][R90.64+-0x1000], R69 ;  /* 0xfff000455a0079a6 */ /* 0x0081e4000c10f394 */
.L_x_12374:
[----:B------:R-:W-:Y:S05]  /*cef0*/  BSYNC B0 ;  /* 0x0000000000007941 */ /* 0x000fea0003800000 */
.L_x_12373:
[----:B------:R-:W0:Y:S01]  /*cf00*/  LDS R147, [R147+0x5300] ;  /* 0x0053000093937984 */ /* 0x000e220000000800 */
[----:B------:R-:W-:Y:S04]  /*cf10*/  BSSY B0, `(.L_x_12375) ;  /* 0x0000004000007945 */ /* 0x000fe80003800000 */
[----:B------:R-:W-:Y:S05]  /*cf20*/  @!P5 BRA `(.L_x_12376) ;  /* 0x000000000008d947 */ /* 0x000fea0003800000 */
[----:B------:R1:W-:Y:S04]  /*cf30*/  REDG.E.ADD.F32.FTZ.RN.STRONG.GPU desc[UR20][R92.64+-0xf00], R211 ;  /* 0xfff100d35c0079a6 */ /* 0x0003e8000c10f394 */
[----:B0-----:R1:W-:Y:S02]  /*cf40*/  REDG.E.ADD.F32.FTZ.RN.STRONG.GPU desc[UR20][R90.64+-0xf00], R147 ;  /* 0xfff100935a0079a6 */ /* 0x0013e4000c10f394 */
.L_x_12376:
[----:B------:R-:W-:Y:S05]  /*cf50*/  BSYNC B0 ;  /* 0x0000000000007941 */ /* 0x000fea0003800000 */
.L_x_12375:
        /* <DEDUP_REMOVED lines=12> */
.L_x_12378:
[----:B------:R-:W-:Y:S05]  /*d020*/  BSYNC B0 ;  /* 0x0000000000007941 */ /* 0x000fea0003800000 */
.L_x_12377:
[----:B------:R-:W0:Y:S01]  /*d030*/  LDS R149, [R149+0x5500] ;  /* 0x0055000095957984 */ /* 0x000e220000000800 */
[----:B------:R-:W-:Y:S04]  /*d040*/  BSSY B0, `(.L_x_12379) ;  /* 0x0000004000007945 */ /* 0x000fe80003800000 */
[----:B------:R-:W-:Y:S05]  /*d050*/  @!P0 BRA `(.L_x_12380) ;  /* 0x0000000000088947 */ /* 0x000fea0003800000 */
[----:B------:R1:W-:Y:S04]  /*d060*/  REDG.E.ADD.F32.FTZ.RN.STRONG.GPU desc[UR20][R92.64+-0xd00], R213 ;  /* 0xfff300d55c0079a6 */ /* 0x0003e8000c10f394 */
[----:B0-----:R1:W-:Y:S02]  /*d070*/  REDG.E.ADD.F32.FTZ.RN.STRONG.GPU desc[UR20][R90.64+-0xd00], R149 ;  /* 0xfff300955a0079a6 */ /* 0x0013e4000c10f394 */
.L_x_12380:
[----:B------:R-:W-:Y:S05]  /*d080*/  BSYNC B0 ;  /* 0x0000000000007941 */ /* 0x000fea0003800000 */
.L_x_12379:
[----:B0--3--:R0:W3:Y:S01]  /*d090*/  LDS R69, [R150+0x5600] ;  /* 0x0056000096457984 */ /* 0x0090e20000000800 */
[----:B------:R-:W-:Y:S04]  /*d0a0*/  BSSY B0, `(.L_x_12381) ;  /* 0x0000004000007945 */ /* 0x000fe80003800000 */
[----:B------:R-:W-:Y:S05]  /*d0b0*/  @!P1 BRA `(.L_x_12382) ;  /* 0x0000000000089947 */ /* 0x000fea0003800000 */
[----:B------:R0:W-:Y:S04]  /*d0c0*/  REDG.E.ADD.F32.FTZ.RN.STRONG.GPU desc[UR20][R92.64+-0xc00], R214 ;  /* 0xfff400d65c0079a6 */ /* 0x0001e8000c10f394 */
[----:B---3--:R0:W-:Y:S02]  /*d0d0*/  REDG.E.ADD.F32.FTZ.RN.STRONG.GPU desc[UR20][R90.64+-0xc00], R69 ;  /* 0xfff400455a0079a6 */ /* 0x0081e4000c10f394 */
.L_x_12382:
[----:B------:R-:W-:Y:S05]  /*d0e0*/  BSYNC B0 ;  /* 0x0000000000007941 */ /* 0x000fea0003800000 */
.L_x_12381:
[----:B------:R-:W0:Y:S01]  /*d0f0*/  LDS R151, [R151+0x5700] ;  /* 0x0057000097977984 */ /* 0x000e220000000800 */
[----:B------:R-:W-:Y:S04]  /*d100*/  BSSY B0, `(.L_x_12383) ;  /* 0x0000004000007945 */ /* 0x000fe80003800000 */
[----:B------:R-:W-:Y:S05]  /*d110*/  @!P2 BRA `(.L_x_12384) ;  /* 0x000000000008a947 */ /* 0x000fea0003800000 */
[----:B------:R1:W-:Y:S04]  /*d120*/  REDG.E.ADD.F32.FTZ.RN.STRONG.GPU desc[UR20][R92.64+-0xb00], R215 ;  /* 0xfff500d75c0079a6 */ /* 0x0003e8000c10f394 */
[----:B0-----:R1:W-:Y:S02]  /*d130*/  REDG.E.ADD.F32.FTZ.RN.STRONG.GPU desc[UR20][R90.64+-0xb00], R151 ;  /* 0xfff500975a0079a6 */ /* 0x0013e4000c10f394 */
.L_x_12384:
[----:B------:R-:W-:Y:S05]  /*d140*/  BSYNC B0 ;  /* 0x0000000000007941 */ /* 0x000fea0003800000 */
.L_x_12383:
[----:B0--3--:R0:W3:Y:S01]  /*d150*/  LDS R69, [R152+0x5800] ;  /* 0x0058000098457984 */ /* 0x0090e20000000800 */
[----:B------:R-:W-:Y:S04]  /*d160*/  BSSY B0, `(.L_x_12385) ;  /* 0x0000004000007945 */ /* 0x000fe80003800000 */
[----:B------:R-:W-:Y:S05]  /*d170*/  @!P3 BRA `(.L_x_12386) ;  /* 0x000000000008b947 */ /* 0x000fea0003800000 */
[----:B------:R0:W-:Y:S04]  /*d180*/  REDG.E.ADD.F32.FTZ.RN.STRONG.GPU desc[UR20][R92.64+-0xa00], R217 ;  /* 0xfff600d95c0079a6 */ /* 0x0001e8000c10f394 */
[----:B---3--:R0:W-:Y:S02]  /*d190*/  REDG.E.ADD.F32.FTZ.RN.STRONG.GPU desc[UR20][R90.64+-0xa00], R69 ;  /* 0xfff600455a0079a6 */ /* 0x0081e4000c10f394 */
.L_x_12386:
[----:B------:R-:W-:Y:S05]  /*d1a0*/  BSYNC B0 ;  /* 0x0000000000007941 */ /* 0x000fea0003800000 */
.L_x_12385:
[----:B------:R-:W0:Y:S01]  /*d1b0*/  LDS R153, [R153+0x5900] ;  /* 0x0059000099997984 */ /* 0x000e220000000800 */
[----:B------:R-:W-:Y:S04]  /*d1c0*/  BSSY B0, `(.L_x_12387) ;  /* 0x0000004000007945 */ /* 0x000fe80003800000 */
[----:B------:R-:W-:Y:S05]  /*d1d0*/  @!P4 BRA `(.L_x_12388) ;  /* 0x000000000008c947 */ /* 0x000fea0003800000 */
[----:B------:R1:W-:Y:S04]  /*d1e0*/  REDG.E.ADD.F32.FTZ.RN.STRONG.GPU desc[UR20][R92.64+-0x900], R229 ;  /* 0xfff700e55c0079a6 */ /* 0x0003e8000c10f394 */
[----:B0-----:R1:W-:Y:S02]  /*d1f0*/  REDG.E.ADD.F32.FTZ.RN.STRONG.GPU desc[UR20][R90.64+-0x900], R153 ;  /* 0xfff700995a0079a6 */ /* 0x0013e4000c10f394 */
.L_x_12388:
[----:B------:R-:W-:Y:S05]  /*d200*/  BSYNC B0 ;  /* 0x0000000000007941 */ /* 0x000fea0003800000 */
.L_x_12387:
[----:B0--3--:R0:W3:Y:S01]  /*d210*/  LDS R69, [R154+0x5a00] ;  /* 0x005a00009a457984 */ /* 0x0090e20000000800 */
[----:B------:R-:W-:Y:S04]  /*d220*/  BSSY B0, `(.L_x_12389) ;  /* 0x0000004000007945 */ /* 0x000fe80003800000 */
[----:B------:R-:W-:Y:S05]  /*d230*/  @!P5 BRA `(.L_x_12390) ;  /* 0x000000000008d947 */ /* 0x000fea0003800000 */
[----:B------:R0:W-:Y:S04]  /*d240*/  REDG.E.ADD.F32.FTZ.RN.STRONG.GPU desc[UR20][R92.64+-0x800], R230 ;  /* 0xfff800e65c0079a6 */ /* 0x0001e8000c10f394 */
[----:B---3--:R0:W-:Y:S02]  /*d250*/  REDG.E.ADD.F32.FTZ.RN.STRONG.GPU desc[UR20][R90.64+-0x800], R69 ;  /* 0xfff800455a0079a6 */ /* 0x0081e4000c10f394 */
.L_x_12390:
[----:B------:R-:W-:Y:S05]  /*d260*/  BSYNC B0 ;  /* 0x0000000000007941 */ /* 0x000fea0003800000 */
.L_x_12389:
        /* <DEDUP_REMOVED lines=11> */
[----:B---3--:R0:W-:Y:S02]  /*d320*/  REDG.E.ADD.F32.FTZ.RN.STRONG.GPU desc[UR20][R90.64+-0x700], R69 ;  /* 0xfff900455a0079a6 */ /* 0x0081e4000c10f394 */
.L_x_12392:
[----:B------:R-:W-:Y:S05]  /*d330*/  BSYNC B0 ;  /* 0x0000000000007941 */ /* 0x000fea0003800000 */
.L_x_12391:
[----:B------:R-:W0:Y:S01]  /*d340*/  LDS R169, [R169+0x5c00] ;  /* 0x005c0000a9a97984 */ /* 0x000e220000000800 */
[----:B------:R-:W-:Y:S04]  /*d350*/  BSSY B0, `(.L_x_12393) ;  /* 0x0000004000007945 */ /* 0x000fe80003800000 */
[----:B------:R-:W-:Y:S05]  /*d360*/  @!P0 BRA `(.L_x_12394) ;  /* 0x0000000000088947 */ /* 0x000fea0003800000 */
[----:B------:R1:W-:Y:S04]  /*d370*/  REDG.E.ADD.F32.FTZ.RN.STRONG.GPU desc[UR20][R92.64+-0x600], R233 ;  /* 0xfffa00e95c0079a6 */ /* 0x0003e8000c10f394 */
[----:B0-----:R1:W-:Y:S02]  /*d380*/  REDG.E.ADD.F32.FTZ.RN.STRONG.GPU desc[UR20][R90.64+-0x600], R169 ;  /* 0xfffa00a95a0079a6 */ /* 0x0013e4000c10f394 */
.L_x_12394:
[----:B------:R-:W-:Y:S05]  /*d390*/  BSYNC B0 ;  /* 0x0000000000007941 */ /* 0x000fea0003800000 */
.L_x_12393:
[----:B0--3--:R0:W3:Y:S01]  /*d3a0*/  LDS R69, [R170+0x5d00] ;  /* 0x005d0000aa457984 */ /* 0x0090e20000000800 */
[----:B------:R-:W-:Y:S04]  /*d3b0*/  BSSY B0, `(.L_x_12395) ;  /* 0x0000004000007945 */ /* 0x000fe80003800000 */
[----:B------:R-:W-:Y:S05]  /*d3c0*/  @!P1 BRA `(.L_x_12396) ;  /* 0x0000000000089947 */ /* 0x000fea0003800000 */
[----:B------:R0:W-:Y:S04]  /*d3d0*/  REDG.E.ADD.F32.FTZ.RN.STRONG.GPU desc[UR20][R92.64+-0x500], R235 ;  /* 0xfffb00eb5c0079a6 */ /* 0x0001e8000c10f394 */
[----:B---3--:R0:W-:Y:S02]  /*d3e0*/  REDG.E.ADD.F32.FTZ.RN.STRONG.GPU desc[UR20][R90.64+-0x500], R69 ;  /* 0xfffb00455a0079a6 */ /* 0x0081e4000c10f394 */
.L_x_12396:
[----:B------:R-:W-:Y:S05]  /*d3f0*/  BSYNC B0 ;  /* 0x0000000000007941 */ /* 0x000fea0003800000 */
.L_x_12395:
[----:B------:R-:W0:Y:S01]  /*d400*/  LDS R171, [R171+0x5e00] ;  /* 0x005e0000abab7984 */ /* 0x000e220000000800 */
[----:B------:R-:W-:Y:S04]  /*d410*/  BSSY B0, `(.L_x_12397) ;  /* 0x0000004000007945 */ /* 0x000fe80003800000 */
[----:B------:R-:W-:Y:S05]  /*d420*/  @!P2 BRA `(.L_x_12398) ;  /* 0x000000000008a947 */ /* 0x000fea0003800000 */
[----:B------:R1:W-:Y:S04]  /*d430*/  REDG.E.ADD.F32.FTZ.RN.STRONG.GPU desc[UR20][R92.64+-0x400], R236 ;  /* 0xfffc00ec5c0079a6 */ /* 0x0003e8000c10f394 */
[----:B0-----:R1:W-:Y:S02]  /*d440*/  REDG.E.ADD.F32.FTZ.RN.STRONG.GPU desc[UR20][R90.64+-0x400], R171 ;  /* 0xfffc00ab5a0079a6 */ /* 0x0013e4000c10f394 */
.L_x_12398:
[----:B------:R-:W-:Y:S05]  /*d450*/  BSYNC B0 ;  /* 0x0000000000007941 */ /* 0x000fea0003800000 */
.L_x_12397:
[----:B0--3--:R0:W3:Y:S01]  /*d460*/  LDS R69, [R172+0x5f00] ;  /* 0x005f0000ac457984 */ /* 0x0090e20000000800 */
[----:B------:R-:W-:Y:S04]  /*d470*/  BSSY B0, `(.L_x_12399) ;  /* 0x0000004000007945 */ /* 0x000fe80003800000 */
[----:B------:R-:W-:Y:S05]  /*d480*/  @!P3 BRA `(.L_x_12400) ;  /* 0x000000000008b947 */ /* 0x000fea0003800000 */
[----:B------:R0:W-:Y:S04]  /*d490*/  REDG.E.ADD.F32.FTZ.RN.STRONG.GPU desc[UR20][R92.64+-0x300], R237 ;  /* 0xfffd00ed5c0079a6 */ /* 0x0001e8000c10f394 */
[----:B---3--:R0:W-:Y:S02]  /*d4a0*/  REDG.E.ADD.F32.FTZ.RN.STRONG.GPU desc[UR20][R90.64+-0x300], R69 ;  /* 0xfffd00455a0079a6 */ /* 0x0081e4000c10f394 */
.L_x_12400:
[----:B------:R-:W-:Y:S05]  /*d4b0*/  BSYNC B0 ;  /* 0x0000000000007941 */ /* 0x000fea0003800000 */
.L_x_12399:
[----:B------:R-:W0:Y:S01]  /*d4c0*/  LDS R173, [R173+0x6000] ;  /* 0x00600000adad7984 */ /* 0x000e220000000800 */
[----:B------:R-:W-:Y:S04]  /*d4d0*/  BSSY B0, `(.L_x_12401) ;  /* 0x0000004000007945 */ /* 0x000fe80003800000 */
[----:B------:R-:W-:Y:S05]  /*d4e0*/  @!P4 BRA `(.L_x_12402) ;  /* 0x000000000008c947 */ /* 0x000fea0003800000 */
[----:B------:R1:W-:Y:S04]  /*d4f0*/  REDG.E.ADD.F32.FTZ.RN.STRONG.GPU desc[UR20][R92.64+-0x200], R238 ;  /* 0xfffe00ee5c0079a6 */ /* 0x0003e8000c10f394 */
[----:B0-----:R1:W-:Y:S02]  /*d500*/  REDG.E.ADD.F32.FTZ.RN.STRONG.GPU desc[UR20][R90.64+-0x200], R173 ;  /* 0xfffe00ad5a0079a6 */ /* 0x0013e4000c10f394 */
.L_x_12402:
[----:B------:R-:W-:Y:S05]  /*d510*/  BSYNC B0 ;  /* 0x0000000000007941 */ /* 0x000fea0003800000 */
.L_x_12401:
[----:B0--3--:R0:W3:Y:S01]  /*d520*/  LDS R69, [R174+0x6100] ;  /* 0x00610000ae457984 */ /* 0x0090e20000000800 */
[----:B------:R-:W-:Y:S04]  /*d530*/  BSSY B0, `(.L_x_12403) ;  /* 0x0000004000007945 */ /* 0x000fe80003800000 */
[----:B------:R-:W-:Y:S05]  /*d540*/  @!P5 BRA `(.L_x_12404) ;  /* 0x000000000008d947 */ /* 0x000fea0003800000 */
[----:B------:R0:W-:Y:S04]  /*d550*/  REDG.E.ADD.F32.FTZ.RN.STRONG.GPU desc[UR20][R92.64+-0x100], R239 ;  /* 0xffff00ef5c0079a6 */ /* 0x0001e8000c10f394 */
[----:B---3--:R0:W-:Y:S02]  /*d560*/  REDG.E.ADD.F32.FTZ.RN.STRONG.GPU desc[UR20][R90.64+-0x100], R69 ;  /* 0xffff00455a0079a6 */ /* 0x0081e4000c10f394 */
.L_x_12404:
[----:B------:R-:W-:Y:S05]  /*d570*/  BSYNC B0 ;  /* 0x0000000000007941 */ /* 0x000fea0003800000 */
.L_x_12403:
[----:B0--3--:R-:W0:Y:S01]  /*d580*/  SHFL.DOWN PT, R69, R60, 0x1, 0x1f ;  /* 0x08201f003c457f89 */ /* 0x009e2200000e0000 */
[----:B------:R-:W-:Y:S01]  /*d590*/  ISETP.GT.AND P0, PT, R118, 0x1e, PT ;  /* 0x0000001e7600780c */ /* 0x000fe20003f04270 */
[----:B------:R-:W-:Y:S01]  /*d5a0*/  FFMA.FTZ R67, R64, R63, R67 ;  /* 0x0000003f40437223 */ /* 0x000fe20000010043 */
[----:B------:R-:W-:Y:S01]  /*d5b0*/  FFMA.FTZ R26, R63, R103, R26 ;  /* 0x000000673f1a7223 */ /* 0x000fe2000001001a */
[----:B------:R-:W3:Y:S01]  /*d5c0*/  SHFL.DOWN PT, R66, R61, 0x1, 0x1f ;  /* 0x08201f003d427f89 */ /* 0x000ee200000e0000 */
[----:B------:R-:W-:Y:S01]  /*d5d0*/  FMUL.FTZ R63, R166, R86 ;  /* 0x00000056a63f7220 */ /* 0x000fe20000410000 */
[----:B------:R-:W-:Y:S01]  /*d5e0*/  FMUL.FTZ R189, R68, R189 ;  /* 0x000000bd44bd7220 */ /* 0x000fe20000410000 */
[----:B------:R-:W-:Y:S01]  /*d5f0*/  ISETP.NE.AND P1, PT, R118, RZ, PT ;  /* 0x000000ff7600720c */ /* 0x000fe20003f25270 */
[----:B------:R-:W-:Y:S01]  /*d600*/  FADD.FTZ R42, R67, R42 ;  /* 0x0000002a432a7221 */ /* 0x000fe20000010000 */
[----:B------:R-:W-:Y:S01]  /*d610*/  FFMA.FTZ R63, R164, R85, R63 ;  /* 0x00000055a43f7223 */ /* 0x000fe2000001003f */
[----:B------:R-:W-:Y:S01]  /*d620*/  FFMA.FTZ R189, R70, R191, R189 ;  /* 0x000000bf46bd7223 */ /* 0x000fe200000100bd */
[----:B------:R-:W-:Y:S01]  /*d630*/  ISETP.NE.AND P2, PT, R120, RZ, PT ;  /* 0x000000ff7800720c */ /* 0x000fe20003f45270 */
[----:B------:R-:W-:Y:S01]  /*d640*/  FMUL.FTZ R80, R80, R167 ;  /* 0x000000a750507220 */ /* 0x000fe20000410000 */
        /* <DEDUP_REMOVED lines=15> */
[----:B---3--:R-:W-:Y:S01]  /*d740*/  @!P0 FADD.FTZ R61, R61, R66 ;  /* 0x000000423d3d8221 */ /* 0x008fe20000010000 */
[----:B------:R-:W0:Y:S01]  /*d750*/  SHFL.DOWN PT, R69, R60, 0x2, 0x1f ;  /* 0x08401f003c457f89 */ /* 0x000e2200000e0000 */
        /* <DEDUP_REMOVED lines=22> */
[----:B------:R-:W-:Y:S01]  /*d8c0*/  FADD.FTZ R46, R75, R46 ;  /* 0x0000002e4b2e7221 */ /* 0x000fe20000010000 */
[----:B0-----:R-:W-:Y:S01]  /*d8d0*/  @!P0 FADD.FTZ R60, R60, R69 ;  /* 0x000000453c3c8221 */ /* 0x001fe20000010000 */
[----:B------:R-:W-:Y:S01]  /*d8e0*/  FFMA.FTZ R31, R216, R108, R31 ;  /* 0x0000006cd81f7223 */ /* 0x000fe2000001001f */
[----:B------:R-:W-:Y:S01]  /*d8f0*/  FFMA.FTZ R32, R219, R109, R32 ;  /* 0x0000006ddb207223 */ /* 0x000fe20000010020 */
[----:B------:R-:W-:Y:S01]  /*d900*/  FADD.FTZ R47, R94, R47 ;  /* 0x0000002f5e2f7221 */ /* 0x000fe20000010000 */
[----:B---3--:R-:W-:Y:S01]  /*d910*/  @!P0 FADD.FTZ R61, R61, R66 ;  /* 0x000000423d3d8221 */ /* 0x008fe20000010000 */
[----:B------:R-:W0:Y:S01]  /*d920*/  SHFL.DOWN PT, R69, R60, 0x4, 0x1f ;  /* 0x08801f003c457f89 */ /* 0x000e2200000e0000 */
[----:B------:R-:W-:Y:S01]  /*d930*/  ISETP.GT.AND P0, PT, R118, 0x1b, PT ;  /* 0x0000001b7600780c */ /* 0x000fe20003f04270 */
[----:B------:R-:W-:-:S02]  /*d940*/  FADD.FTZ R48, R123, R48 ;  /* 0x000000307b307221 */ /* 0x000fc40000010000 */
[----:B------:R-:W3:Y:S10]  /*d950*/  SHFL.DOWN PT, R66, R61, 0x4, 0x1f ;  /* 0x08801f003d427f89 */ /* 0x000ef400000e0000 */
[----:B0-----:R-:W-:Y:S01]  /*d960*/  @!P0 FADD.FTZ R60, R60, R69 ;  /* 0x000000453c3c8221 */ /* 0x001fe20000010000 */
[----:B---3--:R-:W-:-:S04]  /*d970*/  @!P0 FADD.FTZ R61, R61, R66 ;  /* 0x000000423d3d8221 */ /* 0x008fc80000010000 */
[----:B------:R-:W0:Y:S01]  /*d980*/  SHFL.DOWN PT, R69, R60, 0x8, 0x1f ;  /* 0x09001f003c457f89 */ /* 0x000e2200000e0000 */
[----:B------:R-:W-:-:S03]  /*d990*/  ISETP.GT.AND P0, PT, R118, 0x17, PT ;  /* 0x000000177600780c */ /* 0x000fc60003f04270 */
        /* <DEDUP_REMOVED lines=26> */
[----:B------:R-:W0:Y:S04]  /*db40*/  LDS.64 R60, [R117+0x6310] ;  /* 0x00631000753c7984 */ /* 0x000e280000000a00 */
[----:B------:R-:W3:Y:S01]  /*db50*/  @P0 LDS.64 R62, [R64+0x8d60] ;  /* 0x008d6000403e0984 */ /* 0x000ee20000000a00 */
[----:B0-----:R-:W-:Y:S01]  /*db60*/  FADD.FTZ R67, R67, R61 ;  /* 0x0000003d43437221 */ /* 0x001fe20000010000 */
[----:B------:R-:W-:-:S03]  /*db70*/  FADD.FTZ R66, R66, R60 ;  /* 0x0000003c42427221 */ /* 0x000fc60000010000 */
[----:B---3--:R-:W-:Y:S01]  /*db80*/  @P0 FADD.FTZ R67, R67, R63 ;  /* 0x0000003f43430221 */ /* 0x008fe20000010000 */
[----:B------:R-:W-:-:S05]  /*db90*/  @P0 FADD.FTZ R66, R66, R62 ;  /* 0x0000003e42420221 */ /* 0x000fca0000010000 */
[----:B------:R3:W-:Y:S02]  /*dba0*/  STS.64 [R64+0x8d60], R66 ;  /* 0x008d604240007388 */ /* 0x0007e40000000a00 */
.L_x_12406:
[----:B------:R-:W-:Y:S05]  /*dbb0*/  BSYNC B0 ;  /* 0x0000000000007941 */ /* 0x000fea0003800000 */
.L_x_12405:
[----:B------:R-:W-:Y:S02]  /*dbc0*/  UIADD3 UR6, UR6, 0x1, URZ ;  /* 0x0000000106067890 */ /* 0x000fe4000fffe03f */
[----:B------:R-:W-:Y:S02]  /*dbd0*/  UIADD3 UR5, UP1, UR5, 0x1, URZ ;  /* 0x0000000105057890 */ /* 0x000fe4000ff3e03f */
[----:B------:R-:W-:Y:S02]  /*dbe0*/  UISETP.GE.AND UP0, UPT, UR6, UR55, UPT ;  /* 0x000000370600728c */ /* 0x000fe4000bf06270 */
[----:B------:R-:W-:-:S04]  /*dbf0*/  UIADD3.X UR4, URZ, UR4, URZ, UP1, !UPT ;  /* 0x000000043f047290 */ /* 0x000fc80008ffe43f */
[----:B------:R-:W-:-:S13]  /*dc00*/  PLOP3.LUT P0, PT, PT, PT, UP0, 0x80, 0x0 ;  /* 0x000000000000781c */ /* 0x000fda0003f0f008 */
[----:B------:R-:W-:Y:S05]  /*dc10*/  @!P0 BRA `(.L_x_12407) ;  /* 0xffffff7000e08947 */ /* 0x000fea000383ffff */
.L_x_12312:
[----:B------:R-:W-:Y:S01]  /*dc20*/  BAR.SYNC.DEFER_BLOCKING 0x0 ;  /* 0x0000000000007b1d */ /* 0x000fe20000010000 */
[----:B------:R-:W-:Y:S01]  /*dc30*/  HFMA2.MMA R2, -RZ, RZ, 0, 9.5367431640625e-07 ;  /* 0x00000010ff027435 */ /* 0x000fe200000001ff */
[----:B------:R-:W-:Y:S02]  /*dc40*/  F2FP.F16.F32.PACK_AB R19, R18, R19 ;  /* 0x000000131213723e */ /* 0x000fe400000000ff */
[----:B------:R-:W-:Y:S01]  /*dc50*/  F2FP.F16.F32.PACK_AB R17, R22, R23 ;  /* 0x000000171611723e */ /* 0x000fe200000000ff */
[----:B------:R-:W-:Y:S02]  /*dc60*/  USHF.R.S32.HI UR27, URZ, 0x1f, UR16 ;  /* 0x0000001f3f1b7899 */ /* 0x000fe40008011410 */
[----:B------:R-:W-:Y:S01]  /*dc70*/  ULEA UR4, UR10, 0xfffffc00, 0xa ;  /* 0xfffffc000a047891 */ /* 0x000fe2000f8e503f */
[----:B------:R-:W-:Y:S01]  /*dc80*/  ULDC.64 UR18, c[0x0][0x388] ;  /* 0x0000e20000127ab9 */ /* 0x000fe20000000a00 */
[----:B------:R-:W-:Y:S02]  /*dc90*/  USHF.R.S32.HI UR26, URZ, 0x1f, UR17 ;  /* 0x0000001f3f1a7899 */ /* 0x000fe40008011411 */
[----:B------:R-:W-:Y:S01]  /*dca0*/  IMAD.WIDE R2, R115, R2, UR48 ;  /* 0x0000003073027e25 */ /* 0x000fe2000f8e0202 */
[----:B------:R-:W-:-:S04]  /*dcb0*/  ULDC.64 UR24, c[0x0][0x390] ;  /* 0x0000e40000187ab9 */ /* 0x000fc80000000a00 */
[----:B0-----:R-:W5:Y:S04]  /*dcc0*/  LDG.E.128 R8, desc[UR20][R2.64] ;  /* 0x0000001402087981 */ /* 0x001f68000c1e1d00 */
[----:B------:R-:W2:Y:S01]  /*dcd0*/  LDG.E.128 R12, desc[UR20][R2.64+0x200] ;  /* 0x00020014020c7981 */ /* 0x000ea2000c1e1d00 */
[----:B------:R-:W-:Y:S01]  /*dce0*/  F2FP.F16.F32.PACK_AB R18, R20, R21 ;  /* 0x000000151412723e */ /* 0x000fe200000000ff */
[----:B------:R-:W-:Y:S02]  /*dcf0*/  UIMAD UR6, UR27, UR18, URZ ;  /* 0x000000121b0672a4 */ /* 0x000fe4000f8e023f */
[----:B------:R-:W-:Y:S02]  /*dd00*/  USHF.R.S32.HI UR5, URZ, 0x1f, UR4 ;  /* 0x0000001f3f057899 */ /* 0x000fe40008011404 */
[----:B------:R-:W-:-:S02]  /*dd10*/  UIMAD UR6, UR16, UR19, UR6 ;  /* 0x00000013100672a4 */ /* 0x000fc4000f8e0206 */
[----:B------:R-:W-:Y:S02]  /*dd20*/  UIMAD.WIDE.U32 UR18, UR16, UR18, UR4 ;  /* 0x00000012101272a5 */ /* 0x000fe4000f8e0004 */
[----:B------:R-:W-:Y:S02]  /*dd30*/  UIADD3 UR48, UP1, UR48, -0x800, URZ ;  /* 0xfffff80030307890 */ /* 0x000fe4000ff3e03f */
[----:B------:R-:W-:Y:S02]  /*dd40*/  UIADD3 UR19, UR19, UR6, URZ ;  /* 0x0000000613137290 */ /* 0x000fe4000fffe03f */
[----:B------:R-:W-:Y:S02]  /*dd50*/  UIMAD UR6, UR26, UR24, URZ ;  /* 0x000000181a0672a4 */ /* 0x000fe4000f8e023f */
[----:B------:R-:W-:Y:S02]  /*dd60*/  UIMAD.WIDE.U32 UR18, UR17, UR24, UR18 ;  /* 0x00000018111272a5 */ /* 0x000fe4000f8e0012 */
[----:B------:R-:W-:-:S02]  /*dd70*/  UIMAD UR6, UR17, UR25, UR6 ;  /* 0x00000019110672a4 */ /* 0x000fc4000f8e0206 */
[----:B------:R-:W-:Y:S01]  /*dd80*/  UIADD3 UR14, UP2, UR14, -0x1000, URZ ;  /* 0xfffff0000e0e7890 */ /* 0x000fe2000ff5e03f */
[----:B------:R-:W-:Y:S01]  /*dd90*/  ULDC.64 UR24, c[0x0][0x3e0] ;  /* 0x0000f80000187ab9 */ /* 0x000fe20000000a00 */
[----:B------:R-:W-:Y:S02]  /*dda0*/  UIADD3 UR19, UR19, UR6, URZ ;  /* 0x0000000613137290 */ /* 0x000fe4000fffe03f */
[----:B------:R-:W-:Y:S02]  /*ddb0*/  ULEA UR6, UP0, UR18, UR24, 0x1 ;  /* 0x0000001812067291 */ /* 0x000fe4000f80083f */
[----:B------:R-:W-:Y:S02]  /*ddc0*/  UIADD3 UR12, UP3, UR12, -0x1000, URZ ;  /* 0xfffff0000c0c7890 */ /* 0x000fe4000ff7e03f */
[----:B------:R-:W-:Y:S02]  /*ddd0*/  ULEA.HI.X UR18, UR18, UR25, UR19, 0x1, UP0 ;  /* 0x0000001912127291 */ /* 0x000fe400080f0c13 */
[----:B------:R-:W-:-:S02]  /*dde0*/  UIADD3 UR54, UP4, UR54, -0x800, URZ ;  /* 0xfffff80036367890 */ /* 0x000fc4000ff9e03f */
[----:B------:R-:W-:Y:S02]  /*ddf0*/  UIADD3 UR52, UP5, UR52, -0x800, URZ ;  /* 0xfffff80034347890 */ /* 0x000fe4000ffbe03f */
[----:B------:R-:W-:Y:S02]  /*de00*/  UIADD3 UR7, UR7, 0x1, URZ ;  /* 0x0000000107077890 */ /* 0x000fe4000fffe03f */
[----:B------:R-:W-:Y:S02]  /*de10*/  UIADD3.X UR49, UR49, -0x1, URZ, UP1, !UPT ;  /* 0xffffffff31317890 */ /* 0x000fe40008ffe43f */
[----:B------:R-:W-:Y:S02]  /*de20*/  UIADD3.X UR13, UR13, -0x1, URZ, UP2, !UPT ;  /* 0xffffffff0d0d7890 */ /* 0x000fe400097fe43f */
[----:B------:R-:W-:Y:S02]  /*de30*/  UIADD3.X UR11, UR11, -0x1, URZ, UP3, !UPT ;  /* 0xffffffff0b0b7890 */ /* 0x000fe40009ffe43f */
[----:B------:R-:W-:-:S02]  /*de40*/  UIADD3.X UR53, UR53, -0x1, URZ, UP4, !UPT ;  /* 0xffffffff35357890 */ /* 0x000fc4000a7fe43f */
        /* <DEDUP_REMOVED lines=24> */
[----:B------:R-:W-:Y:S01]  /*dfd0*/  @!P2 FMUL.FTZ R0, R16, -1.4426950216293334961 ;  /* 0xbfb8aa3b1000a820 */ /* 0x000fe20000410000 */
[----:B------:R-:W-:Y:S01]  /*dfe0*/  F2FP.F16.F32.PACK_AB R16, R24, R25 ;  /* 0x000000191810723e */ /* 0x000fe200000000ff */
[----:B------:R-:W-:Y:S01]  /*dff0*/  @!P1 FMUL.FTZ R3, R4, -1.4426950216293334961 ;  /* 0xbfb8aa3b04039820 */ /* 0x000fe20000410000 */
[----:B------:R-:W-:-:S03]  /*e000*/  FSETP.GTU.FTZ.AND P5, PT, R6, 20, PT ;  /* 0x41a000000600780b */ /* 0x000fc60003fbc000 */
[----:B------:R-:W0:Y:S01]  /*e010*/  @!P2 MUFU.EX2 R0, R0 ;  /* 0x000000000000a308 */ /* 0x000e220000000800 */
[----:B------:R-:W-:Y:S02]  /*e020*/  @!P0 FMUL.FTZ R4, R2, -1.4426950216293334961 ;  /* 0xbfb8aa3b02048820 */ /* 0x000fe40000410000 */
[----:B------:R-:W-:Y:S01]  /*e030*/  @!P4 FMUL.FTZ R5, R5, -1.4426950216293334961 ;  /* 0xbfb8aa3b0505c820 */ /* 0x000fe20000410000 */
[----:B------:R5:W-:Y:S04]  /*e040*/  STS.128 [R50+0x10], R16 ;  /* 0x0000101032007388 */ /* 0x000be80000000c00 */
[----:B------:R-:W1:Y:S08]  /*e050*/  @!P1 MUFU.EX2 R3, R3 ;  /* 0x0000000300039308 */ /* 0x000e700000000800 */
[----:B------:R-:W3:Y:S01]  /*e060*/  @!P0 MUFU.EX2 R4, R4 ;  /* 0x0000000400048308 */ /* 0x000ee20000000800 */
[----:B0-----:R-:W-:Y:S01]  /*e070*/  @!P2 FADD.FTZ R2, R0, 1 ;  /* 0x3f8000000002a421 */ /* 0x001fe20000010000 */
[----:B------:R-:W-:-:S02]  /*e080*/  HADD2.F32 R0, -RZ, R7.H0_H0 ;  /* 0x20000007ff007230 */ /* 0x000fc40000004100 */
[----:B------:R-:W-:-:S03]  /*e090*/  HADD2.F32 R7, -RZ, R7.H1_H1 ;  /* 0x30000007ff077230 */ /* 0x000fc60000004100 */
[----:B------:R-:W-:Y:S01]  /*e0a0*/  FADD.FTZ R14, R0, UR8 ;  /* 0x00000008000e7e21 */ /* 0x000fe20008010000 */
[----:B------:R-:W0:Y:S01]  /*e0b0*/  @!P2 MUFU.RCP R2, R2 ;  /* 0x000000020002a308 */ /* 0x000e220000001000 */
[----:B-1----:R-:W-:Y:S01]  /*e0c0*/  @!P1 FADD.FTZ R3, R3, 1 ;  /* 0x3f80000003039421 */ /* 0x002fe20000010000 */
[----:B------:R-:W-:Y:S01]  /*e0d0*/  FADD.FTZ R7, R7, UR8 ;  /* 0x0000000807077e21 */ /* 0x000fe20008010000 */
[----:B------:R-:W-:Y:S01]  /*e0e0*/  @!P6 FMUL.FTZ R0, R12, -1.4426950216293334961 ;  /* 0xbfb8aa3b0c00e820 */ /* 0x000fe20000410000 */
[----:B------:R-:W-:-:S04]  /*e0f0*/  FSETP.GTU.FTZ.AND P3, PT, R14, 20, PT ;  /* 0x41a000000e00780b */ /* 0x000fc80003f7c000 */
[----:B------:R2:W1:Y:S01]  /*e100*/  @!P1 MUFU.RCP R13, R3 ;  /* 0x00000003000d9308 */ /* 0x0004620000001000 */
[----:B---3--:R-:W-:-:S07]  /*e110*/  @!P0 FADD.FTZ R4, R4, 1 ;  /* 0x3f80000004048421 */ /* 0x008fce0000010000 */
[----:B------:R-:W3:Y:S01]  /*e120*/  @!P0 MUFU.RCP R4, R4 ;  /* 0x0000000400048308 */ /* 0x000ee20000001000 */
[--C-:B--2---:R-:W-:Y:S02]  /*e130*/  HADD2.F32 R3, -RZ, R8.reuse.H0_H0 ;  /* 0x20000008ff037230 */ /* 0x104fe40000004100 */
[----:B0-----:R-:W-:Y:S01]  /*e140*/  @!P2 FMUL.FTZ R49, R49, R2 ;  /* 0x000000023131a220 */ /* 0x001fe20000410000 */
[----:B------:R-:W-:Y:S01]  /*e150*/  @!P5 FMUL.FTZ R2, R6, -1.4426950216293334961 ;  /* 0xbfb8aa3b0602d820 */ /* 0x000fe20000410000 */
[----:B------:R-:W-:Y:S01]  /*e160*/  FSETP.GTU.FTZ.AND P2, PT, R7, 20, PT ;  /* 0x41a000000700780b */ /* 0x000fe20003f5c000 */
[----:B------:R-:W-:Y:S02]  /*e170*/  HADD2.F32 R8, -RZ, R8.H1_H1 ;  /* 0x30000008ff087230 */ /* 0x000fe40000004100 */
[----:B------:R-:W-:Y:S01]  /*e180*/  FADD.FTZ R6, R3, UR8 ;  /* 0x0000000803067e21 */ /* 0x000fe20008010000 */
[----:B------:R-:W-:Y:S01]  /*e190*/  @!P3 FMUL.FTZ R3, R14, -1.4426950216293334961 ;  /* 0xbfb8aa3b0e03b820 */ /* 0x000fe20000410000 */
[----:B------:R-:W0:Y:S01]  /*e1a0*/  @!P4 MUFU.EX2 R5, R5 ;  /* 0x000000050005c308 */ /* 0x000e220000000800 */
[----:B-1----:R-:W-:Y:S01]  /*e1b0*/  @!P1 FMUL.FTZ R48, R48, R13 ;  /* 0x0000000d30309220 */ /* 0x002fe20000410000 */
[----:B------:R-:W-:Y:S01]  /*e1c0*/  FADD.FTZ R8, R8, UR8 ;  /* 0x0000000808087e21 */ /* 0x000fe20008010000 */
[----:B------:R-:W-:-:S05]  /*e1d0*/  FSETP.GTU.FTZ.AND P1, PT, R6, 20, PT ;  /* 0x41a000000600780b */ /* 0x000fca0003f3c000 */
[----:B------:R-:W1:Y:S01]  /*e1e0*/  @!P6 MUFU.EX2 R0, R0 ;  /* 0x000000000000e308 */ /* 0x000e620000000800 */
[----:B---3--:R-:W-:Y:S01]  /*e1f0*/  @!P0 FMUL.FTZ R47, R47, R4 ;  /* 0x000000042f2f8220 */ /* 0x008fe20000410000 */
[----:B------:R-:W-:Y:S01]  /*e200*/  @!P2 FMUL.FTZ R4, R7, -1.4426950216293334961 ;  /* 0xbfb8aa3b0704a820 */ /* 0x000fe20000410000 */
[----:B------:R-:W-:-:S05]  /*e210*/  FSETP.GTU.FTZ.AND P0, PT, R8, 20, PT ;  /* 0x41a000000800780b */ /* 0x000fca0003f1c000 */
[----:B------:R-:W-:Y:S01]  /*e220*/  @!P1 FMUL.FTZ R6, R6, -1.4426950216293334961 ;  /* 0xbfb8aa3b06069820 */ /* 0x000fe20000410000 */
[----:B0-----:R-:W-:Y:S01]  /*e230*/  @!P4 FADD.FTZ R5, R5, 1 ;  /* 0x3f8000000505c421 */ /* 0x001fe20000010000 */
[----:B------:R-:W0:Y:S06]  /*e240*/  @!P3 MUFU.EX2 R3, R3 ;  /* 0x000000030003b308 */ /* 0x000e2c0000000800 */
[----:B------:R-:W-:Y:S01]  /*e250*/  @!P0 FMUL.FTZ R7, R8, -1.4426950216293334961 ;  /* 0xbfb8aa3b08078820 */ /* 0x000fe20000410000 */
[--C-:B------:R-:W-:Y:S01]  /*e260*/  HADD2.F32 R8, -RZ, R9.reuse.H0_H0 ;  /* 0x20000009ff087230 */ /* 0x100fe20000004100 */
[----:B------:R-:W2:Y:S01]  /*e270*/  @!P2 MUFU.EX2 R4, R4 ;  /* 0x000000040004a308 */ /* 0x000ea20000000800 */
[----:B-1----:R-:W-:Y:S01]  /*e280*/  @!P6 FADD.FTZ R0, R0, 1 ;  /* 0x3f8000000000e421 */ /* 0x002fe20000010000 */
[----:B------:R-:W-:-:S02]  /*e290*/  HADD2.F32 R9, -RZ, R9.H1_H1 ;  /* 0x30000009ff097230 */ /* 0x000fc40000004100 */
[----:B------:R-:W-:-:S03]  /*e2a0*/  FADD.FTZ R8, R8, UR8 ;  /* 0x0000000808087e21 */ /* 0x000fc60008010000 */
[----:B------:R-:W-:Y:S01]  /*e2b0*/  FADD.FTZ R9, R9, UR8 ;  /* 0x0000000809097e21 */ /* 0x000fe20008010000 */
[----:B------:R-:W1:Y:S01]  /*e2c0*/  @!P4 MUFU.RCP R5, R5 ;  /* 0x000000050005c308 */ /* 0x000e620000001000 */
[----:B0-----:R-:W-:-:S07]  /*e2d0*/  @!P3 FADD.FTZ R3, R3, 1 ;  /* 0x3f8000000303b421 */ /* 0x001fce0000010000 */
[----:B------:R-:W0:Y:S01]  /*e2e0*/  @!P1 MUFU.EX2 R6, R6 ;  /* 0x0000000600069308 */ /* 0x000e220000000800 */
[----:B--2---:R-:W-:-:S07]  /*e2f0*/  @!P2 FADD.FTZ R4, R4, 1 ;  /* 0x3f8000000404a421 */ /* 0x004fce0000010000 */
[----:B------:R-:W2:Y:S01]  /*e300*/  @!P5 MUFU.EX2 R2, R2 ;  /* 0x000000020002d308 */ /* 0x000ea20000000800 */
[----:B-1----:R-:W-:Y:S01]  /*e310*/  @!P4 FMUL.FTZ R46, R46, R5 ;  /* 0x000000052e2ec220 */ /* 0x002fe20000410000 */
[----:B------:R-:W-:-:S06]  /*e320*/  FSETP.GTU.FTZ.AND P4, PT, R8, 20, PT ;  /* 0x41a000000800780b */ /* 0x000fcc0003f9c000 */
[----:B------:R1:W3:Y:S01]  /*e330*/  @!P6 MUFU.RCP R12, R0 ;  /* 0x00000000000ce308 */ /* 0x0002e20000001000 */
[----:B0-----:R-:W-:-:S07]  /*e340*/  @!P1 FADD.FTZ R6, R6, 1 ;  /* 0x3f80000006069421 */ /* 0x001fce0000010000 */
[----:B------:R0:W4:Y:S01]  /*e350*/  @!P3 MUFU.RCP R14, R3 ;  /* 0x00000003000eb308 */ /* 0x0001220000001000 */
[----:B--2---:R-:W-:Y:S01]  /*e360*/  @!P5 FADD.FTZ R2, R2, 1 ;  /* 0x3f8000000202d421 */ /* 0x004fe20000010000 */
[--C-:B-1----:R-:W-:Y:S02]  /*e370*/  HADD2.F32 R0, -RZ, R10.reuse.H0_H0 ;  /* 0x2000000aff007230 */ /* 0x102fe40000004100 */
[----:B------:R-:W-:-:S04]  /*e380*/  HADD2.F32 R10, -RZ, R10.H1_H1 ;  /* 0x3000000aff0a7230 */ /* 0x000fc80000004100 */
[----:B------:R-:W1:Y:S01]  /*e390*/  @!P2 MUFU.RCP R5, R4 ;  /* 0x000000040005a308 */ /* 0x000e620000001000 */
[----:B0-----:R-:W-:Y:S01]  /*e3a0*/  FADD.FTZ R3, R0, UR8 ;  /* 0x0000000800037e21 */ /* 0x001fe20008010000 */
[----:B------:R-:W-:Y:S01]  /*e3b0*/  @!P4 FMUL.FTZ R0, R8, -1.4426950216293334961 ;  /* 0xbfb8aa3b0800c820 */ /* 0x000fe20000410000 */
[----:B------:R-:W-:Y:S01]  /*e3c0*/  FADD.FTZ R10, R10, UR8 ;  /* 0x000000080a0a7e21 */ /* 0x000fe20008010000 */
[----:B---3--:R-:W-:Y:S01]  /*e3d0*/  @!P6 FMUL.FTZ R45, R45, R12 ;  /* 0x0000000c2d2de220 */ /* 0x008fe20000410000 */
[----:B------:R-:W-:-:S03]  /*e3e0*/  FSETP.GTU.FTZ.AND P6, PT, R9, 20, PT ;  /* 0x41a000000900780b */ /* 0x000fc60003fdc000 */
[----:B------:R0:W2:Y:S01]  /*e3f0*/  @!P5 MUFU.RCP R13, R2 ;  /* 0x00000002000dd308 */ /* 0x0000a20000001000 */
[----:B----4-:R-:W-:Y:S01]  /*e400*/  @!P3 FMUL.FTZ R43, R43, R14 ;  /* 0x0000000e2b2bb220 */ /* 0x010fe20000410000 */
[----:B------:R-:W-:-:S06]  /*e410*/  FSETP.GTU.FTZ.AND P3, PT, R10, 20, PT ;  /* 0x41a000000a00780b */ /* 0x000fcc0003f7c000 */
[----:B------:R-:W3:Y:S01]  /*e420*/  @!P1 MUFU.RCP R6, R6 ;  /* 0x0000000600069308 */ /* 0x000ee20000001000 */
[--C-:B0-----:R-:W-:Y:S02]  /*e430*/  HADD2.F32 R2, -RZ, R11.reuse.H0_H0 ;  /* 0x2000000bff027230 */ /* 0x101fe40000004100 */
[----:B-1----:R-:W-:Y:S01]  /*e440*/  @!P2 FMUL.FTZ R42, R42, R5 ;  /* 0x000000052a2aa220 */ /* 0x002fe20000410000 */
[----:B------:R-:W-:Y:S02]  /*e450*/  HADD2.F32 R11, -RZ, R11.H1_H1 ;  /* 0x3000000bff0b7230 */ /* 0x000fe40000004100 */
[----:B------:R-:W-:Y:S01]  /*e460*/  FADD.FTZ R8, R2, UR8 ;  /* 0x0000000802087e21 */ /* 0x000fe20008010000 */
[----:B------:R-:W-:Y:S02]  /*e470*/  @!P6 FMUL.FTZ R2, R9, -1.4426950216293334961 ;  /* 0xbfb8aa3b0902e820 */ /* 0x000fe40000410000 */
[----:B------:R-:W-:Y:S01]  /*e480*/  FADD.FTZ R12, R11, UR8 ;  /* 0x000000080b0c7e21 */ /* 0x000fe20008010000 */
[----:B--2---:R-:W-:Y:S01]  /*e490*/  @!P5 FMUL.FTZ R44, R44, R13 ;  /* 0x0000000d2c2cd220 */ /* 0x004fe20000410000 */
[----:B------:R-:W-:Y:S01]  /*e4a0*/  FSETP.GTU.FTZ.AND P5, PT, R3, 20, PT ;  /* 0x41a000000300780b */ /* 0x000fe20003fbc000 */
[----:B------:R-:W-:Y:S01]  /*e4b0*/  @!P3 FMUL.FTZ R4, R10, -1.4426950216293334961 ;  /* 0xbfb8aa3b0a04b820 */ /* 0x000fe20000410000 */
[----:B------:R-:W-:Y:S01]  /*e4c0*/  FSETP.GTU.FTZ.AND P2, PT, R8, 20, PT ;  /* 0x41a000000800780b */ /* 0x000fe20003f5c000 */
[----:B------:R-:W0:Y:S01]  /*e4d0*/  @!P6 MUFU.EX2 R2, R2 ;  /* 0x000000020002e308 */ /* 0x000e220000000800 */
[----:B------:R-:W-:-:S02]  /*e4e0*/  F2FP.F16.F32.PACK_AB R11, R26, R27 ;  /* 0x0000001b1a0b723e */ /* 0x000fc400000000ff */
[----:B------:R-:W-:Y:S01]  /*e4f0*/  F2FP.F16.F32.PACK_AB R10, R28, R29 ;  /* 0x0000001d1c0a723e */ /* 0x000fe200000000ff */
[----:B---3--:R-:W-:Y:S01]  /*e500*/  @!P1 FMUL.FTZ R41, R41, R6 ;  /* 0x0000000629299220 */ /* 0x008fe20000410000 */
[----:B------:R-:W-:Y:S02]  /*e510*/  FSETP.GTU.FTZ.AND P1, PT, R12, 20, PT ;  /* 0x41a000000c00780b */ /* 0x000fe40003f3c000 */
[----:B------:R-:W-:Y:S01]  /*e520*/  F2FP.F16.F32.PACK_AB R9, R30, R31 ;  /* 0x0000001f1e09723e */ /* 0x000fe200000000ff */
[----:B------:R-:W1:Y:S01]  /*e530*/  @!P0 MUFU.EX2 R7, R7 ;  /* 0x0000000700078308 */ /* 0x000e620000000800 */
[----:B-----5:R-:W-:Y:S01]  /*e540*/  F2FP.F16.F32.PACK_AB R18, R44, R45 ;  /* 0x0000002d2c12723e */ /* 0x020fe200000000ff */
[----:B------:R-:W-:Y:S02]  /*e550*/  @!P5 FMUL.FTZ R3, R3, -1.4426950216293334961 ;  /* 0xbfb8aa3b0303d820 */ /* 0x000fe40000410000 */
[----:B------:R-:W-:Y:S01]  /*e560*/  @!P2 FMUL.FTZ R5, R8, -1.4426950216293334961 ;  /* 0xbfb8aa3b0805a820 */ /* 0x000fe20000410000 */
[----:B------:R-:W-:-:S03]  /*e570*/  F2FP.F16.F32.PACK_AB R8, R32, R33 ;  /* 0x000000212008723e */ /* 0x000fc600000000ff */
[----:B------:R-:W2:Y:S01]  /*e580*/  @!P5 MUFU.EX2 R3, R3 ;  /* 0x000000030003d308 */ /* 0x000ea20000000800 */
[----:B0-----:R-:W-:Y:S01]  /*e590*/  @!P6 FADD.FTZ R2, R2, 1 ;  /* 0x3f8000000202e421 */ /* 0x001fe20000010000 */
[----:B------:R-:W-:Y:S01]  /*e5a0*/  STS.128 [R50], R8 ;  /* 0x0000000832007388 */ /* 0x000fe20000000c00 */
[----:B------:R-:W-:Y:S01]  /*e5b0*/  @!P1 FMUL.FTZ R6, R12, -1.4426950216293334961 ;  /* 0xbfb8aa3b0c069820 */ /* 0x000fe20000410000 */
[----:B------:R-:W-:Y:S02]  /*e5c0*/  NOP ;  /* 0x0000000000007918 */ /* 0x000fe40000000000 */
[----:B------:R-:W0:Y:S02]  /*e5d0*/  LDS.128 R8, [R114] ;  /* 0x0000000072087984 */ /* 0x000e240000000c00 */
[----:B------:R-:W3:Y:S01]  /*e5e0*/  @!P4 MUFU.EX2 R0, R0 ;  /* 0x000000000000c308 */ /* 0x000ee20000000800 */
[----:B-1----:R-:W-:Y:S01]  /*e5f0*/  @!P0 FADD.FTZ R7, R7, 1 ;  /* 0x3f80000007078421 */ /* 0x002fe20000010000 */
[----:B------:R-:W1:Y:S01]  /*e600*/  LDS.128 R12, [R114+0x200] ;  /* 0x00020000720c7984 */ /* 0x000e620000000c00 */
[----:B--2---:R-:W-:-:S05]  /*e610*/  @!P5 FADD.FTZ R3, R3, 1 ;  /* 0x3f8000000303d421 */ /* 0x004fca0000010000 */
[----:B------:R-:W2:Y:S08]  /*e620*/  @!P3 MUFU.EX2 R4, R4 ;  /* 0x000000040004b308 */ /* 0x000eb00000000800 */
[----:B------:R-:W4:Y:S01]  /*e630*/  @!P2 MUFU.EX2 R5, R5 ;  /* 0x000000050005a308 */ /* 0x000f220000000800 */
[----:B---3--:R-:W-:-:S07]  /*e640*/  @!P4 FADD.FTZ R0, R0, 1 ;  /* 0x3f8000000000c421 */ /* 0x008fce0000010000 */
[----:B------:R-:W3:Y:S01]  /*e650*/  @!P1 MUFU.EX2 R6, R6 ;  /* 0x0000000600069308 */ /* 0x000ee20000000800 */
[----:B--2---:R-:W-:-:S07]  /*e660*/  @!P3 FADD.FTZ R4, R4, 1 ;  /* 0x3f8000000404b421 */ /* 0x004fce0000010000 */
[----:B------:R2:W5:Y:S01]  /*e670*/  @!P6 MUFU.RCP R21, R2 ;  /* 0x000000020015e308 */ /* 0x0005620000001000 */
[----:B----4-:R-:W-:-:S07]  /*e680*/  @!P2 FADD.FTZ R5, R5, 1 ;  /* 0x3f8000000505a421 */ /* 0x010fce0000010000 */
[----:B------:R4:W0:Y:S01]  /*e690*/  @!P5 MUFU.RCP R20, R3 ;  /* 0x000000030014d308 */ /* 0x0008220000001000 */
[----:B--2---:R-:W-:Y:S01]  /*e6a0*/  MOV R2, UR6 ;  /* 0x0000000600027c02 */ /* 0x004fe20008000f00 */
[----:B---3--:R-:W-:-:S06]  /*e6b0*/  @!P1 FADD.FTZ R6, R6, 1 ;  /* 0x3f80000006069421 */ /* 0x008fcc0000010000 */
[----:B------:R-:W2:Y:S01]  /*e6c0*/  @!P0 MUFU.RCP R7, R7 ;  /* 0x0000000700078308 */ /* 0x000ea20000001000 */
[----:B----4-:R-:W-:Y:S01]  /*e6d0*/  MOV R3, UR18 ;  /* 0x0000001200037c02 */ /* 0x010fe20008000f00 */
[----:B-----5:R-:W-:Y:S01]  /*e6e0*/  @!P6 FMUL.FTZ R38, R38, R21 ;  /* 0x000000152626e220 */ /* 0x020fe20000410000 */
        /* <DEDUP_REMOVED lines=10> */
[----:B-1----:R0:W-:Y:S01]  /*e790*/  STG.E.128 desc[UR20][R2.64+0x200], R12 ;  /* 0x0002000c02007986 */ /* 0x0021e2000c101d14 */
[----:B------:R-:W1:Y:S01]  /*e7a0*/  @!P3 MUFU.RCP R17, R4 ;  /* 0x000000040011b308 */ /* 0x000e620000001000 */
[----:B--2---:R-:W-:Y:S01]  /*e7b0*/  @!P0 FMUL.FTZ R40, R40, R7 ;  /* 0x0000000728288220 */ /* 0x004fe20000410000 */
[----:B------:R-:W-:-:S02]  /*e7c0*/  UIMAD UR6, UR26, UR18, URZ ;  /* 0x000000121a0672a4 */ /* 0x000fc4000f8e023f */
[----:B------:R-:W-:Y:S02]  /*e7d0*/  UIMAD.WIDE.U32 UR4, UR17, UR18, UR4 ;  /* 0x00000012110472a5 */ /* 0x000fe4000f8e0004 */
[----:B------:R-:W-:Y:S01]  /*e7e0*/  F2FP.F16.F32.PACK_AB R20, R40, R41 ;  /* 0x000000292814723e */ /* 0x000fe200000000ff */
[----:B------:R-:W-:Y:S01]  /*e7f0*/  UIMAD UR6, UR17, UR19, UR6 ;  /* 0x00000013110672a4 */ /* 0x000fe2000f8e0206 */
[----:B------:R2:W4:Y:S01]  /*e800*/  @!P2 MUFU.RCP R16, R5 ;  /* 0x000000050010a308 */ /* 0x0005220000001000 */
[----:B---3--:R-:W-:Y:S01]  /*e810*/  @!P4 FMUL.FTZ R39, R39, R0 ;  /* 0x000000002727c220 */ /* 0x008fe20000410000 */
[----:B------:R-:W-:Y:S01]  /*e820*/  ULDC.64 UR18, c[0x0][0x3f0] ;  /* 0x0000fc0000127ab9 */ /* 0x000fe20000000a00 */
[----:B------:R-:W-:Y:S02]  /*e830*/  UIADD3 UR6, UR5, UR6, URZ ;  /* 0x0000000605067290 */ /* 0x000fe4000fffe03f */
[----:B------:R-:W-:Y:S01]  /*e840*/  ULEA UR5, UP0, UR4, UR18, 0x1 ;  /* 0x0000001204057291 */ /* 0x000fe2000f80083f */
[----:B------:R-:W-:-:S02]  /*e850*/  F2FP.F16.F32.PACK_AB R21, R38, R39 ;  /* 0x000000272615723e */ /* 0x000fc400000000ff */
[----:B------:R-:W3:Y:S01]  /*e860*/  @!P1 MUFU.RCP R19, R6 ;  /* 0x0000000600139308 */ /* 0x000ee20000001000 */
[----:B-1----:R-:W-:Y:S01]  /*e870*/  @!P3 FMUL.FTZ R36, R36, R17 ;  /* 0x000000112424b220 */ /* 0x002fe20000410000 */
[----:B------:R-:W-:Y:S01]  /*e880*/  F2FP.F16.F32.PACK_AB R17, R46, R47 ;  /* 0x0000002f2e11723e */ /* 0x000fe200000000ff */
[----:B--2---:R-:W-:Y:S01]  /*e890*/  FADD.FTZ R5, R49, R122 ;  /* 0x0000007a31057221 */ /* 0x004fe20000010000 */
[----:B------:R-:W-:Y:S01]  /*e8a0*/  ULEA.HI.X UR4, UR4, UR19, UR6, 0x1, UP0 ;  /* 0x0000001304047291 */ /* 0x000fe200080f0c06 */
[----:B0-----:R-:W-:Y:S01]  /*e8b0*/  MOV R2, UR5 ;  /* 0x0000000500027c02 */ /* 0x001fe20008000f00 */
[----:B------:R-:W-:Y:S01]  /*e8c0*/  UISETP.GT.AND UP0, UPT, UR10, 0x1, UPT ;  /* 0x000000010a00788c */ /* 0x000fe2000bf04270 */
[----:B------:R-:W-:Y:S01]  /*e8d0*/  F2FP.F16.F32.PACK_AB R22, R36, R37 ;  /* 0x000000252416723e */ /* 0x000fe200000000ff */
[----:B------:R-:W-:Y:S01]  /*e8e0*/  FADD.FTZ R0, R5, R48 ;  /* 0x0000003005007221 */ /* 0x000fe20000010000 */
[----:B----4-:R-:W-:Y:S01]  /*e8f0*/  @!P2 FMUL.FTZ R35, R35, R16 ;  /* 0x000000102323a220 */ /* 0x010fe20000410000 */
[----:B------:R-:W-:-:S02]  /*e900*/  F2FP.F16.F32.PACK_AB R16, R48, R49 ;  /* 0x000000313010723e */ /* 0x000fc400000000ff */
[----:B------:R-:W-:Y:S01]  /*e910*/  FADD.FTZ R5, R0, R47 ;  /* 0x0000002f00057221 */ /* 0x000fe20000010000 */
[----:B------:R-:W-:Y:S01]  /*e920*/  MOV R3, UR4 ;  /* 0x0000000400037c02 */ /* 0x000fe20008000f00 */
[----:B------:R-:W-:Y:S01]  /*e930*/  BAR.SYNC.DEFER_BLOCKING 0x0 ;  /* 0x0000000000007b1d */ /* 0x000fe20000010000 */
[----:B------:R-:W-:Y:S01]  /*e940*/  PLOP3.LUT P0, PT, PT, PT, UP0, 0x80, 0x0 ;  /* 0x000000000000781c */ /* 0x000fe20003f0f008 */
[----:B------:R-:W-:Y:S01]  /*e950*/  FADD.FTZ R46, R5, R46 ;  /* 0x0000002e052e7221 */ /* 0x000fe20000010000 */
[----:B---3--:R-:W-:Y:S01]  /*e960*/  @!P1 FMUL.FTZ R34, R34, R19 ;  /* 0x0000001322229220 */ /* 0x008fe20000410000 */
[----:B------:R-:W-:Y:S01]  /*e970*/  F2FP.F16.F32.PACK_AB R19, R42, R43 ;  /* 0x0000002b2a13723e */ /* 0x000fe200000000ff */
[----:B------:R-:W-:-:S04]  /*e980*/  IMAD.WIDE R2, R115, 0x10, R2 ;  /* 0x0000001073027825 */ /* 0x000fc800078e0202 */
[----:B------:R-:W-:Y:S01]  /*e990*/  FADD.FTZ R45, R46, R45 ;  /* 0x0000002d2e2d7221 */ /* 0x000fe20000010000 */
[----:B------:R-:W-:-:S03]  /*e9a0*/  F2FP.F16.F32.PACK_AB R23, R34, R35 ;  /* 0x000000232217723e */ /* 0x000fc600000000ff */
        /* <DEDUP_REMOVED lines=19> */
.L_x_12278:
        /* <DEDUP_REMOVED lines=31> */
[----:B------:R-:W-:Y:S02]  /*ecd0*/  R2UR UR4, R110 ;  /* 0x000000006e0472ca */ /* 0x000fe400000e0000 */
[----:B------:R-:W-:-:S11]  /*ece0*/  R2UR UR5, R111 ;  /* 0x000000006f0572ca */ /* 0x000fd600000e0000 */
[----:B------:R-:W-:Y:S02]  /*ecf0*/  MOV R2, UR4 ;  /* 0x0000000400027c02 */ /* 0x000fe40008000f00 */
[----:B0-----:R-:W-:Y:S02]  /*ed00*/  @!P0 LEA R0, R3, R0, 0x18 ;  /* 0x0000000003008211 */ /* 0x001fe400078ec0ff */
[----:B------:R-:W-:-:S03]  /*ed10*/  MOV R3, UR5 ;  /* 0x0000000500037c02 */ /* 0x000fc60008000f00 */
[----:B------:R-:W0:Y:S02]  /*ed20*/  @!P0 LDS R5, [R0+0x6308] ;  /* 0x0063080000058984 */ /* 0x000e240000000800 */
[----:B0-----:R-:W-:-:S05]  /*ed30*/  @!P0 FADD.FTZ R4, R4, R5 ;  /* 0x0000000504048221 */ /* 0x001fca0000010000 */
[----:B------:R1:W-:Y:S02]  /*ed40*/  REDG.E.ADD.F32.FTZ.RN.STRONG.GPU desc[UR20][R2.64], R4 ;  /* 0x00000004020079a6 */ /* 0x0003e4000c10f394 */
.L_x_12410:
[----:B------:R-:W-:Y:S05]  /*ed50*/  BSYNC B0 ;  /* 0x0000000000007941 */ /* 0x000fea0003800000 */
.L_x_12409:
        /* <DEDUP_REMOVED lines=38> */
[----:B------:R-:W-:Y:S01]  /*efc0*/  MOV R7, RZ ;  /* 0x000000ff00077202 */ /* 0x000fe20000000f00 */
[----:B------:R-:W-:Y:S06]  /*efd0*/  BRA `(.L_x_12413) ;  /* 0x0000000000047947 */ /* 0x000fec0003800000 */
.L_x_12412:
[----:B------:R-:W2:Y:S02]  /*efe0*/  S2R R7, SR_TID.X ;  /* 0x0000000000077919 */ /* 0x000ea40000002100 */
.L_x_12413:
[----:B------:R-:W-:Y:S05]  /*eff0*/  BSYNC B0 ;  /* 0x0000000000007941 */ /* 0x000fea0003800000 */
.L_x_12411:
        /* <DEDUP_REMOVED lines=15> */
.L_x_12414:
[C---:B------:R-:W-:Y:S02]  /*f0f0*/  LEA R0, R7.reuse, UR7, 0x3 ;  /* 0x0000000707007c11 */ /* 0x040fe4000f8e18ff */
[----:B01-3--:R-:W-:Y:S02]  /*f100*/  SHF.R.S32.HI R4, RZ, 0x1f, R7 ;  /* 0x0000001fff047819 */ /* 0x00bfe40000011407 */
[----:B--2-4-:R-:W-:Y:S01]  /*f110*/  MOV R2, UR4 ;  /* 0x0000000400027c02 */ /* 0x014fe20008000f00 */
        /* <DEDUP_REMOVED lines=16> */
.L_x_12316:
[----:B------:R-:W-:Y:S01]  /*f220*/  HFMA2.MMA R237, -RZ, RZ, 0, 5.9604644775390625e-08 ;  /* 0x00000001ffed7435 */ /* 0x000fe200000001ff */
[----:B------:R-:W-:Y:S02]  /*f230*/  MOV R240, R234 ;  /* 0x000000ea00f07202 */ /* 0x000fe40000000f00 */
[----:B------:R-:W-:Y:S02]  /*f240*/  MOV R238, RZ ;  /* 0x000000ff00ee7202 */ /* 0x000fe40000000f00 */
[----:B------:R-:W-:-:S07]  /*f250*/  MOV R71, 0xffffffff ;  /* 0xffffffff00477802 */ /* 0x000fce0000000f00 */
[----:B0----5:R-:W-:Y:S05]  /*f260*/  WARPSYNC.COLLECTIVE R71, `(.L_x_12415) ;  /* 0x0000000047087348 */ /* 0x021fea0003c00000 */
[----:B------:R1:W2:Y:S02]  /*f270*/  SHFL.UP P3, R69, R240, R237, R238 ;  /* 0x040000edf0457389 */ /* 0x0002a400000600ee */
[----:B012--5:R-:W-:Y:S01]  /*f280*/  ENDCOLLECTIVE ;  /* 0x000000000000791b */ /* 0x027fe20003800000 */
.L_x_12415:
[----:B------:R-:W-:Y:S02]  /*f290*/  MOV R240, R68 ;  /* 0x0000004400f07202 */ /* 0x000fe40000000f00 */
[----:B------:R-:W-:-:S07]  /*f2a0*/  MOV R239, R69 ;  /* 0x0000004500ef7202 */ /* 0x000fce0000000f00 */
[----:B------:R-:W-:Y:S05]  /*f2b0*/  WARPSYNC.COLLECTIVE R71, `(.L_x_12416) ;  /* 0x0000000047087348 */ /* 0x000fea0003c00000 */
[----:B------:R0:W1:Y:S02]  /*f2c0*/  SHFL.UP P3, R69, R240, R237, R238 ;  /* 0x040000edf0457389 */ /* 0x00006400000600ee */
[----:B01----:R-:W-:Y:S01]  /*f2d0*/  ENDCOLLECTIVE ;  /* 0x000000000000791b */ /* 0x003fe20003800000 */
.L_x_12416:
[----:B------:R-:W-:Y:S02]  /*f2e0*/  MOV R240, R235 ;  /* 0x000000eb00f07202 */ /* 0x000fe40000000f00 */
[----:B------:R-:W-:-:S07]  /*f2f0*/  MOV R241, R69 ;  /* 0x0000004500f17202 */ /* 0x000fce0000000f00 */
[----:B------:R-:W-:Y:S05]  /*f300*/  WARPSYNC.COLLECTIVE R71, `(.L_x_12417) ;  /* 0x0000000047087348 */ /* 0x000fea0003c00000 */
[----:B------:R0:W1:Y:S02]  /*f310*/  SHFL.UP P3, R69, R240, R237, R238 ;  /* 0x040000edf0457389 */ /* 0x00006400000600ee */
[----:B01----:R-:W-:Y:S01]  /*f320*/  ENDCOLLECTIVE ;  /* 0x000000000000791b */ /* 0x003fe20003800000 */
.L_x_12417:
[----:B------:R-:W-:Y:S02]  /*f330*/  MOV R240, R236 ;  /* 0x000000ec00f07202 */ /* 0x000fe40000000f00 */
[----:B------:R-:W-:-:S07]  /*f340*/  MOV R243, R69 ;  /* 0x0000004500f37202 */ /* 0x000fce0000000f00 */
[----:B------:R-:W-:Y:S05]  /*f350*/  WARPSYNC.COLLECTIVE R71, `(.L_x_12418) ;  /* 0x0000000047087348 */ /* 0x000fea0003c00000 */
[----:B------:R0:W1:Y:S02]  /*f360*/  SHFL.UP P3, R69, R240, R237, R238 ;  /* 0x040000edf0457389 */ /* 0x00006400000600ee */
[----:B01----:R-:W-:Y:S01]  /*f370*/  ENDCOLLECTIVE ;  /* 0x000000000000791b */ /* 0x003fe20003800000 */
.L_x_12418:
[----:B------:R-:W-:Y:S01]  /*f380*/  FMUL.FTZ R232, R68, R243 ;  /* 0x000000f344e87220 */ /* 0x000fe20000410000 */
        /* <DEDUP_REMOVED lines=16> */
.L_x_12419:
[----:B------:R-:W-:Y:S02]  /*f490*/  MOV R240, R68 ;  /* 0x0000004400f07202 */ /* 0x000fe40000000f00 */
[----:B------:R-:W-:-:S07]  /*f4a0*/  MOV R239, R69 ;  /* 0x0000004500ef7202 */ /* 0x000fce0000000f00 */
[----:B------:R-:W-:Y:S05]  /*f4b0*/  WARPSYNC.COLLECTIVE R71, `(.L_x_12420) ;  /* 0x0000000047087348 */ /* 0x000fea0003c00000 */
[----:B------:R0:W1:Y:S02]  /*f4c0*/  SHFL.UP P3, R69, R240, R237, R238 ;  /* 0x040000edf0457389 */ /* 0x00006400000600ee */
[----:B01----:R-:W-:Y:S01]  /*f4d0*/  ENDCOLLECTIVE ;  /* 0x000000000000791b */ /* 0x003fe20003800000 */
.L_x_12420:
[----:B------:R-:W-:Y:S02]  /*f4e0*/  MOV R240, R235 ;  /* 0x000000eb00f07202 */ /* 0x000fe40000000f00 */
[----:B------:R-:W-:-:S07]  /*f4f0*/  MOV R241, R69 ;  /* 0x0000004500f17202 */ /* 0x000fce0000000f00 */
[----:B------:R-:W-:Y:S05]  /*f500*/  WARPSYNC.COLLECTIVE R71, `(.L_x_12421) ;  /* 0x0000000047087348 */ /* 0x000fea0003c00000 */
[----:B------:R0:W1:Y:S02]  /*f510*/  SHFL.UP P3, R69, R240, R237, R238 ;  /* 0x040000edf0457389 */ /* 0x00006400000600ee */
[----:B01----:R-:W-:Y:S01]  /*f520*/  ENDCOLLECTIVE ;  /* 0x000000000000791b */ /* 0x003fe20003800000 */
.L_x_12421:
[----:B------:R-:W-:Y:S02]  /*f530*/  MOV R240, R236 ;  /* 0x000000ec00f07202 */ /* 0x000fe40000000f00 */
[----:B------:R-:W-:-:S07]  /*f540*/  MOV R243, R69 ;  /* 0x0000004500f37202 */ /* 0x000fce0000000f00 */
[----:B------:R-:W-:Y:S05]  /*f550*/  WARPSYNC.COLLECTIVE R71, `(.L_x_12422) ;  /* 0x0000000047087348 */ /* 0x000fea0003c00000 */
[----:B------:R0:W1:Y:S02]  /*f560*/  SHFL.UP P3, R69, R240, R237, R238 ;  /* 0x040000edf0457389 */ /* 0x00006400000600ee */
[----:B01----:R-:W-:Y:S01]  /*f570*/  ENDCOLLECTIVE ;  /* 0x000000000000791b */ /* 0x003fe20003800000 */
.L_x_12422:
        /* <DEDUP_REMOVED lines=18> */
.L_x_12423:
[----:B------:R-:W-:Y:S02]  /*f6a0*/  MOV R240, R68 ;  /* 0x0000004400f07202 */ /* 0x000fe40000000f00 */
[----:B------:R-:W-:-:S07]  /*f6b0*/  MOV R239, R69 ;  /* 0x0000004500ef7202 */ /* 0x000fce0000000f00 */
[----:B------:R-:W-:Y:S05]  /*f6c0*/  WARPSYNC.COLLECTIVE R71, `(.L_x_12424) ;  /* 0x0000000047087348 */ /* 0x000fea0003c00000 */
[----:B------:R0:W1:Y:S02]  /*f6d0*/  SHFL.UP P3, R69, R240, R237, R238 ;  /* 0x040000edf0457389 */ /* 0x00006400000600ee */
[----:B01----:R-:W-:Y:S01]  /*f6e0*/  ENDCOLLECTIVE ;  /* 0x000000000000791b */ /* 0x003fe20003800000 */
.L_x_12424:
[----:B------:R-:W-:Y:S02]  /*f6f0*/  MOV R240, R235 ;  /* 0x000000eb00f07202 */ /* 0x000fe40000000f00 */
[----:B------:R-:W-:-:S07]  /*f700*/  MOV R241, R69 ;  /* 0x0000004500f17202 */ /* 0x000fce0000000f00 */
[----:B------:R-:W-:Y:S05]  /*f710*/  WARPSYNC.COLLECTIVE R71, `(.L_x_12425) ;  /* 0x0000000047087348 */ /* 0x000fea0003c00000 */
[----:B------:R0:W1:Y:S02]  /*f720*/  SHFL.UP P3, R69, R240, R237, R238 ;  /* 0x040000edf0457389 */ /* 0x00006400000600ee */
[----:B01----:R-:W-:Y:S01]  /*f730*/  ENDCOLLECTIVE ;  /* 0x000000000000791b */ /* 0x003fe20003800000 */
.L_x_12425:
[----:B------:R-:W-:Y:S02]  /*f740*/  MOV R240, R236 ;  /* 0x000000ec00f07202 */ /* 0x000fe40000000f00 */
[----:B------:R-:W-:-:S07]  /*f750*/  MOV R243, R69 ;  /* 0x0000004500f37202 */ /* 0x000fce0000000f00 */
[----:B------:R-:W-:Y:S05]  /*f760*/  WARPSYNC.COLLECTIVE R71, `(.L_x_12426) ;  /* 0x0000000047087348 */ /* 0x000fea0003c00000 */
[----:B------:R0:W1:Y:S02]  /*f770*/  SHFL.UP P3, R69, R240, R237, R238 ;  /* 0x040000edf0457389 */ /* 0x00006400000600ee */
[----:B01----:R-:W-:Y:S01]  /*f780*/  ENDCOLLECTIVE ;  /* 0x000000000000791b */ /* 0x003fe20003800000 */
.L_x_12426:
        /* <DEDUP_REMOVED lines=18> */
.L_x_12427:
[----:B------:R-:W-:Y:S02]  /*f8b0*/  MOV R240, R70 ;  /* 0x0000004600f07202 */ /* 0x000fe40000000f00 */
[----:B------:R-:W-:-:S07]  /*f8c0*/  MOV R239, R69 ;  /* 0x0000004500ef7202 */ /* 0x000fce0000000f00 */
[----:B------:R-:W-:Y:S05]  /*f8d0*/  WARPSYNC.COLLECTIVE R71, `(.L_x_12428) ;  /* 0x0000000047087348 */ /* 0x000fea0003c00000 */
[----:B------:R0:W1:Y:S02]  /*f8e0*/  SHFL.UP P3, R69, R240, R237, R238 ;  /* 0x040000edf0457389 */ /* 0x00006400000600ee */
[----:B01----:R-:W-:Y:S01]  /*f8f0*/  ENDCOLLECTIVE ;  /* 0x000000000000791b */ /* 0x003fe20003800000 */
.L_x_12428:
[----:B------:R-:W-:Y:S02]  /*f900*/  MOV R240, R235 ;  /* 0x000000eb00f07202 */ /* 0x000fe40000000f00 */
[----:B------:R-:W-:-:S07]  /*f910*/  MOV R241, R69 ;  /* 0x0000004500f17202 */ /* 0x000fce0000000f00 */
[----:B------:R-:W-:Y:S05]  /*f920*/  WARPSYNC.COLLECTIVE R71, `(.L_x_12429) ;  /* 0x0000000047087348 */ /* 0x000fea0003c00000 */
[----:B------:R0:W1:Y:S02]  /*f930*/  SHFL.UP P3, R69, R240, R237, R238 ;  /* 0x040000edf0457389 */ /* 0x00006400000600ee */
[----:B01----:R-:W-:Y:S01]  /*f940*/  ENDCOLLECTIVE ;  /* 0x000000000000791b */ /* 0x003fe20003800000 */
.L_x_12429:
[----:B------:R-:W-:Y:S02]  /*f950*/  MOV R240, R236 ;  /* 0x000000ec00f07202 */ /* 0x000fe40000000f00 */
[----:B------:R-:W-:-:S07]  /*f960*/  MOV R243, R69 ;  /* 0x0000004500f37202 */ /* 0x000fce0000000f00 */
[----:B------:R-:W-:Y:S05]  /*f970*/  WARPSYNC.COLLECTIVE R71, `(.L_x_12430) ;  /* 0x0000000047087348 */ /* 0x000fea0003c00000 */
[----:B------:R0:W1:Y:S02]  /*f980*/  SHFL.UP P3, R69, R240, R237, R238 ;  /* 0x040000edf0457389 */ /* 0x00006400000600ee */
[----:B01----:R-:W-:Y:S01]  /*f990*/  ENDCOLLECTIVE ;  /* 0x000000000000791b */ /* 0x003fe20003800000 */
.L_x_12430:
        /* <DEDUP_REMOVED lines=17> */
.L_x_12431:
[----:B------:R-:W-:Y:S02]  /*fab0*/  MOV R240, R70 ;  /* 0x0000004600f07202 */ /* 0x000fe40000000f00 */
[----:B------:R-:W-:-:S07]  /*fac0*/  MOV R239, R69 ;  /* 0x0000004500ef7202 */ /* 0x000fce0000000f00 */
[----:B------:R-:W-:Y:S05]  /*fad0*/  WARPSYNC.COLLECTIVE R71, `(.L_x_12432) ;  /* 0x0000000047087348 */ /* 0x000fea0003c00000 */
[----:B------:R0:W1:Y:S02]  /*fae0*/  SHFL.UP P3, R69, R240, R237, R238 ;  /* 0x040000edf0457389 */ /* 0x00006400000600ee */
[----:B01----:R-:W-:Y:S01]  /*faf0*/  ENDCOLLECTIVE ;  /* 0x000000000000791b */ /* 0x003fe20003800000 */
.L_x_12432:
[----:B------:R-:W-:Y:S02]  /*fb00*/  MOV R240, R235 ;  /* 0x000000eb00f07202 */ /* 0x000fe40000000f00 */
[----:B------:R-:W-:-:S07]  /*fb10*/  MOV R241, R69 ;  /* 0x0000004500f17202 */ /* 0x000fce0000000f00 */
[----:B------:R-:W-:Y:S05]  /*fb20*/  WARPSYNC.COLLECTIVE R71, `(.L_x_12433) ;  /* 0x0000000047087348 */ /* 0x000fea0003c00000 */
[----:B------:R0:W1:Y:S02]  /*fb30*/  SHFL.UP P3, R69, R240, R237, R238 ;  /* 0x040000edf0457389 */ /* 0x00006400000600ee */
[----:B01----:R-:W-:Y:S01]  /*fb40*/  ENDCOLLECTIVE ;  /* 0x000000000000791b */ /* 0x003fe20003800000 */
.L_x_12433:
[----:B------:R-:W-:Y:S02]  /*fb50*/  MOV R240, R236 ;  /* 0x000000ec00f07202 */ /* 0x000fe40000000f00 */
[----:B------:R-:W-:-:S07]  /*fb60*/  MOV R243, R69 ;  /* 0x0000004500f37202 */ /* 0x000fce0000000f00 */
[----:B------:R-:W-:Y:S05]  /*fb70*/  WARPSYNC.COLLECTIVE R71, `(.L_x_12434) ;  /* 0x0000000047087348 */ /* 0x000fea0003c00000 */
[----:B------:R0:W1:Y:S02]  /*fb80*/  SHFL.UP P3, R69, R240, R237, R238 ;  /* 0x040000edf0457389 */ /* 0x00006400000600ee */
[----:B01----:R-:W-:Y:S01]  /*fb90*/  ENDCOLLECTIVE ;  /* 0x000000000000791b */ /* 0x003fe20003800000 */
.L_x_12434:
[----:B------:R-:W-:Y:S05]  /*fba0*/  BRA `(.L_x_12435) ;  /* 0xffffff7c004c7947 */ /* 0x000fea000383ffff */
.L_x_12317:
        /* <DEDUP_REMOVED lines=8> */
.L_x_12437:
[----:B------:R-:W-:Y:S05]  /*fc30*/  BSYNC B0 ;  /* 0x0000000000007941 */ /* 0x000fea0003800000 */
.L_x_12436:
[----:B------:R-:W-:Y:S05]  /*fc40*/  BRA `(.L_x_12438) ;  /* 0xffffff7c005c7947 */ /* 0x000fea000383ffff */
.L_x_12318:
        /* <DEDUP_REMOVED lines=8> */
.L_x_12440:
[----:B------:R-:W-:Y:S05]  /*fcd0*/  BSYNC B0 ;  /* 0x0000000000007941 */ /* 0x000fea0003800000 */
.L_x_12439:
[----:B------:R-:W-:Y:S05]  /*fce0*/  BRA `(.L_x_12441) ;  /* 0xffffff7c003c7947 */ /* 0x000fea000383ffff */
.L_x_12319:
        /* <DEDUP_REMOVED lines=8> */
.L_x_12443:
[----:B------:R-:W-:Y:S05]  /*fd70*/  BSYNC B0 ;  /* 0x0000000000007941 */ /* 0x000fea0003800000 */
.L_x_12442:
[----:B------:R-:W-:Y:S05]  /*fd80*/  BRA `(.L_x_12444) ;  /* 0xffffff7c001c7947 */ /* 0x000fea000383ffff */
.L_x_12320:
        /* <DEDUP_REMOVED lines=8> */
.L_x_12446:
[----:B------:R-:W-:Y:S05]  /*fe10*/  BSYNC B0 ;  /* 0x0000000000007941 */ /* 0x000fea0003800000 */
.L_x_12445:
[----:B------:R-:W-:Y:S05]  /*fe20*/  BRA `(.L_x_12447) ;  /* 0xffffff7800fc7947 */ /* 0x000fea000383ffff */
.L_x_12321:
        /* <DEDUP_REMOVED lines=8> */
.L_x_12449:
[----:B------:R-:W-:Y:S05]  /*feb0*/  BSYNC B0 ;  /* 0x0000000000007941 */ /* 0x000fea0003800000 */
.L_x_12448:
        /* <DEDUP_REMOVED lines=9> */
.L_x_12450:
[----:B------:R-:W-:Y:S02]  /*ff50*/  MOV R68, 0x1f ;  /* 0x0000001f00447802 */ /* 0x000fe40000000f00 */
[----:B------:R-:W-:Y:S02]  /*ff60*/  MOV R240, R235 ;  /* 0x000000eb00f07202 */ /* 0x000fe40000000f00 */
[----:B------:R-:W-:-:S07]  /*ff70*/  MOV R241, R69 ;  /* 0x0000004500f17202 */ /* 0x000fce0000000f00 */
[----:B------:R-:W-:Y:S05]  /*ff80*/  WARPSYNC.COLLECTIVE R71, `(.L_x_12451) ;  /* 0x0000000047087348 */ /* 0x000fea0003c00000 */
[----:B------:R0:W1:Y:S02]  /*ff90*/  SHFL.UP P3, R69, R240, R237, R238 ;  /* 0x040000edf0457389 */ /* 0x00006400000600ee */
[----:B01----:R-:W-:Y:S01]  /*ffa0*/  ENDCOLLECTIVE ;  /* 0x000000000000791b */ /* 0x003fe20003800000 */
.L_x_12451:
[----:B------:R-:W-:Y:S02]  /*ffb0*/  MOV R240, R236 ;  /* 0x000000ec00f07202 */ /* 0x000fe40000000f00 */
[----:B------:R-:W-:-:S07]  /*ffc0*/  MOV R235, R69 ;  /* 0x0000004500eb7202 */ /* 0x000fce0000000f00 */
[----:B------:R-:W-:Y:S05]  /*ffd0*/  WARPSYNC.COLLECTIVE R71, `(.L_x_12452) ;  /* 0x0000000047087348 */ /* 0x000fea0003c00000 */
[----:B------:R0:W1:Y:S02]  /*ffe0*/  SHFL.UP P3, R69, R240, R237, R238 ;  /* 0x040000edf0457389 */ /* 0x00006400000600ee */
[----:B01----:R-:W-:Y:S01]  /*fff0*/  ENDCOLLECTIVE ;  /* 0x000000000000791b */ /* 0x003fe20003800000 */
.L_x_12452:
[----:B------:R-:W-:Y:S01]  /*10000*/  MOV R236, R69 ;  /* 0x0000004500ec7202 */ /* 0x000fe20000000f00 */
[----:B------:R-:W-:-:S11]  /*10010*/  HFMA2.MMA R69, -RZ, RZ, 0, 0 ;  /* 0x00000000ff457435 */ /* 0x000fd600000001ff */
[----:B------:R-:W-:Y:S05]  /*10020*/  WARPSYNC.COLLECTIVE R71, `(.L_x_12453) ;  /* 0x0000000047087348 */ /* 0x000fea0003c00000 */
[----:B------:R0:W1:Y:S02]  /*10030*/  SHFL.IDX P3, R232, R70, R69, R68 ;  /* 0x0000004546e87389 */ /* 0x0000640000060044 */
[----:B01----:R-:W-:Y:S01]  /*10040*/  ENDCOLLECTIVE ;  /* 0x000000000000791b */ /* 0x003fe20003800000 */
.L_x_12453:
[----:B------:R-:W-:Y:S02]  /*10050*/  MOV R70, R61 ;  /* 0x0000003d00467202 */ /* 0x000fe40000000f00 */
[----:B------:R-:W-:-:S07]  /*10060*/  MOV R60, R232 ;  /* 0x000000e8003c7202 */ /* 0x000fce0000000f00 */
[----:B------:R-:W-:Y:S05]  /*10070*/  WARPSYNC.COLLECTIVE R71, `(.L_x_12454) ;  /* 0x0000000047087348 */ /* 0x000fea0003c00000 */
[----:B------:R0:W1:Y:S02]  /*10080*/  SHFL.IDX P3, R232, R70, R69, R68 ;  /* 0x0000004546e87389 */ /* 0x0000640000060044 */
[----:B01----:R-:W-:Y:S01]  /*10090*/  ENDCOLLECTIVE ;  /* 0x000000000000791b */ /* 0x003fe20003800000 */
.L_x_12454:
[----:B------:R-:W-:Y:S02]  /*100a0*/  MOV R70, R62 ;  /* 0x0000003e00467202 */ /* 0x000fe40000000f00 */
[----:B------:R-:W-:-:S07]  /*100b0*/  MOV R61, R232 ;  /* 0x000000e8003d7202 */ /* 0x000fce0000000f00 */
[----:B------:R-:W-:Y:S05]  /*100c0*/  WARPSYNC.COLLECTIVE R71, `(.L_x_12455) ;  /* 0x0000000047087348 */ /* 0x000fea0003c00000 */
[----:B------:R0:W1:Y:S02]  /*100d0*/  SHFL.IDX P3, R232, R70, R69, R68 ;  /* 0x0000004546e87389 */ /* 0x0000640000060044 */
[----:B01----:R-:W-:Y:S01]  /*100e0*/  ENDCOLLECTIVE ;  /* 0x000000000000791b */ /* 0x003fe20003800000 */
.L_x_12455:
[----:B------:R-:W-:Y:S02]  /*100f0*/  MOV R70, R63 ;  /* 0x0000003f00467202 */ /* 0x000fe40000000f00 */
[----:B------:R-:W-:-:S07]  /*10100*/  MOV R62, R232 ;  /* 0x000000e8003e7202 */ /* 0x000fce0000000f00 */
[----:B------:R-:W-:Y:S05]  /*10110*/  WARPSYNC.COLLECTIVE R71, `(.L_x_12456) ;  /* 0x0000000047087348 */ /* 0x000fea0003c00000 */
[----:B------:R0:W1:Y:S02]  /*10120*/  SHFL.IDX P3, R232, R70, R69, R68 ;  /* 0x0000004546e87389 */ /* 0x0000640000060044 */
[----:B01----:R-:W-:Y:S01]  /*10130*/  ENDCOLLECTIVE ;  /* 0x000000000000791b */ /* 0x003fe20003800000 */
.L_x_12456:
[----:B------:R-:W-:Y:S01]  /*10140*/  MOV R63, R232 ;  /* 0x000000e8003f7202 */ /* 0x000fe20000000f00 */
[----:B------:R-:W-:Y:S06]  /*10150*/  BRA `(.L_x_12457) ;  /* 0xffffff7800587947 */ /* 0x000fec000383ffff */
.L_x_12323:
[----:B------:R-:W-:Y:S01]  /*10160*/  HFMA2.MMA R243, -RZ, RZ, 0, 5.9604644775390625e-08 ;  /* 0x00000001fff37435 */ /* 0x000fe200000001ff */
[----:B------:R-:W-:Y:S02]  /*10170*/  MOV R246, R239 ;  /* 0x000000ef00f67202 */ /* 0x000fe40000000f00 */
[----:B------:R-:W-:Y:S02]  /*10180*/  MOV R244, 0x1f ;  /* 0x0000001f00f47802 */ /* 0x000fe40000000f00 */
[----:B------:R-:W-:-:S07]  /*10190*/  MOV R71, 0xffffffff ;  /* 0xffffffff00477802 */ /* 0x000fce0000000f00 */
[----:B-1----:R-:W-:Y:S05]  /*101a0*/  WARPSYNC.COLLECTIVE R71, `(.L_x_12458) ;  /* 0x0000000047087348 */ /* 0x002fea0003c00000 */
[----:B------:R0:W2:Y:S02]  /*101b0*/  SHFL.DOWN P2, R232, R246, R243, R244 ;  /* 0x080000f3f6e87389 */ /* 0x0000a400000400f4 */
[----:B012---:R-:W-:Y:S01]  /*101c0*/  ENDCOLLECTIVE ;  /* 0x000000000000791b */ /* 0x007fe20003800000 */
.L_x_12458:
[----:B------:R-:W-:Y:S02]  /*101d0*/  MOV R246, R240 ;  /* 0x000000f000f67202 */ /* 0x000fe40000000f00 */
[----:B------:R-:W-:-:S07]  /*101e0*/  MOV R68, R232 ;  /* 0x000000e800447202 */ /* 0x000fce0000000f00 */
[----:B------:R-:W-:Y:S05]  /*101f0*/  WARPSYNC.COLLECTIVE R71, `(.L_x_12459) ;  /* 0x0000000047087348 */ /* 0x000fea0003c00000 */
[----:B------:R0:W1:Y:S02]  /*10200*/  SHFL.DOWN P2, R232, R246, R243, R244 ;  /* 0x080000f3f6e87389 */ /* 0x00006400000400f4 */
[----:B01----:R-:W-:Y:S01]  /*10210*/  ENDCOLLECTIVE ;  /* 0x000000000000791b */ /* 0x003fe20003800000 */
.L_x_12459:
[----:B------:R-:W-:Y:S02]  /*10220*/  MOV R246, R241 ;  /* 0x000000f100f67202 */ /* 0x000fe40000000f00 */
[----:B------:R-:W-:-:S07]  /*10230*/  MOV R69, R232 ;  /* 0x000000e800457202 */ /* 0x000fce0000000f00 */
[----:B------:R-:W-:Y:S05]  /*10240*/  WARPSYNC.COLLECTIVE R71, `(.L_x_12460) ;  /* 0x0000000047087348 */ /* 0x000fea0003c00000 */
[----:B------:R0:W1:Y:S02]  /*10250*/  SHFL.DOWN P2, R232, R246, R243, R244 ;  /* 0x080000f3f6e87389 */ /* 0x00006400000400f4 */
[----:B01----:R-:W-:Y:S01]  /*10260*/  ENDCOLLECTIVE ;  /* 0x000000000000791b */ /* 0x003fe20003800000 */
.L_x_12460:
[----:B------:R-:W-:Y:S02]  /*10270*/  MOV R246, R242 ;  /* 0x000000f200f67202 */ /* 0x000fe40000000f00 */
[----:B------:R-:W-:-:S07]  /*10280*/  MOV R70, R232 ;  /* 0x000000e800467202 */ /* 0x000fce0000000f00 */
[----:B------:R-:W-:Y:S05]  /*10290*/  WARPSYNC.COLLECTIVE R71, `(.L_x_12461) ;  /* 0x0000000047087348 */ /* 0x000fea0003c00000 */
[----:B------:R0:W1:Y:S02]  /*102a0*/  SHFL.DOWN P2, R232, R246, R243, R244 ;  /* 0x080000f3f6e87389 */ /* 0x00006400000400f4 */
[----:B01----:R-:W-:Y:S01]  /*102b0*/  ENDCOLLECTIVE ;  /* 0x000000000000791b */ /* 0x003fe20003800000 */
.L_x_12461:
[----:B------:R-:W-:Y:S05]  /*102c0*/  BRA `(.L_x_12462) ;  /* 0xffffff8800b47947 */ /* 0x000fea000383ffff */
.L_x_12326:
        /* <DEDUP_REMOVED lines=8> */
.L_x_12464:
[----:B------:R-:W-:Y:S05]  /*10350*/  BSYNC B0 ;  /* 0x0000000000007941 */ /* 0x000fea0003800000 */
.L_x_12463:
        /* <DEDUP_REMOVED lines=8> */
.L_x_12465:
[----:B------:R-:W-:Y:S02]  /*103e0*/  MOV R246, R241 ;  /* 0x000000f100f67202 */ /* 0x000fe40000000f00 */
[----:B------:R-:W-:-:S07]  /*103f0*/  MOV R69, R232 ;  /* 0x000000e800457202 */ /* 0x000fce0000000f00 */
[----:B------:R-:W-:Y:S05]  /*10400*/  WARPSYNC.COLLECTIVE R71, `(.L_x_12466) ;  /* 0x0000000047087348 */ /* 0x000fea0003c00000 */
[----:B------:R0:W1:Y:S02]  /*10410*/  SHFL.DOWN P2, R232, R246, R243, R244 ;  /* 0x080000f3f6e87389 */ /* 0x00006400000400f4 */
[----:B01----:R-:W-:Y:S01]  /*10420*/  ENDCOLLECTIVE ;  /* 0x000000000000791b */ /* 0x003fe20003800000 */
.L_x_12466:
[----:B------:R-:W-:Y:S02]  /*10430*/  MOV R246, R242 ;  /* 0x000000f200f67202 */ /* 0x000fe40000000f00 */
[----:B------:R-:W-:-:S07]  /*10440*/  MOV R70, R232 ;  /* 0x000000e800467202 */ /* 0x000fce0000000f00 */
[----:B------:R-:W-:Y:S05]  /*10450*/  WARPSYNC.COLLECTIVE R71, `(.L_x_12467) ;  /* 0x0000000047087348 */ /* 0x000fea0003c00000 */
[----:B------:R0:W1:Y:S02]  /*10460*/  SHFL.DOWN P2, R232, R246, R243, R244 ;  /* 0x080000f3f6e87389 */ /* 0x00006400000400f4 */
[----:B01----:R-:W-:Y:S01]  /*10470*/  ENDCOLLECTIVE ;  /* 0x000000000000791b */ /* 0x003fe20003800000 */
.L_x_12467:
[----:B------:R-:W-:Y:S05]  /*10480*/  BRA `(.L_x_12468) ;  /* 0xffffff8800987947 */ /* 0x000fea000383ffff */
.L_x_12329:
        /* <DEDUP_REMOVED lines=8> */
.L_x_12470:
[----:B------:R-:W-:Y:S05]  /*10510*/  BSYNC B0 ;  /* 0x0000000000007941 */ /* 0x000fea0003800000 */
.L_x_12469:
        /* <DEDUP_REMOVED lines=8> */
.L_x_12471:
[----:B------:R-:W-:Y:S02]  /*105a0*/  MOV R246, R241 ;  /* 0x000000f100f67202 */ /* 0x000fe40000000f00 */
[----:B------:R-:W-:-:S07]  /*105b0*/  MOV R69, R232 ;  /* 0x000000e800457202 */ /* 0x000fce0000000f00 */
[----:B------:R-:W-:Y:S05]  /*105c0*/  WARPSYNC.COLLECTIVE R71, `(.L_x_12472) ;  /* 0x0000000047087348 */ /* 0x000fea0003c00000 */
[----:B------:R0:W1:Y:S02]  /*105d0*/  SHFL.DOWN P2, R232, R246, R243, R244 ;  /* 0x080000f3f6e87389 */ /* 0x00006400000400f4 */
[----:B01----:R-:W-:Y:S01]  /*105e0*/  ENDCOLLECTIVE ;  /* 0x000000000000791b */ /* 0x003fe20003800000 */
.L_x_12472:
[----:B------:R-:W-:Y:S02]  /*105f0*/  MOV R246, R242 ;  /* 0x000000f200f67202 */ /* 0x000fe40000000f00 */
[----:B------:R-:W-:-:S07]  /*10600*/  MOV R70, R232 ;  /* 0x000000e800467202 */ /* 0x000fce0000000f00 */
[----:B------:R-:W-:Y:S05]  /*10610*/  WARPSYNC.COLLECTIVE R71, `(.L_x_12473) ;  /* 0x0000000047087348 */ /* 0x000fea0003c00000 */
[----:B------:R0:W1:Y:S02]  /*10620*/  SHFL.DOWN P2, R232, R246, R243, R244 ;  /* 0x080000f3f6e87389 */ /* 0x00006400000400f4 */
[----:B01----:R-:W-:Y:S01]  /*10630*/  ENDCOLLECTIVE ;  /* 0x000000000000791b */ /* 0x003fe20003800000 */
.L_x_12473:
[----:B------:R-:W-:Y:S05]  /*10640*/  BRA `(.L_x_12474) ;  /* 0xffffff88007c7947 */ /* 0x000fea000383ffff */
.L_x_12332:
        /* <DEDUP_REMOVED lines=8> */
.L_x_12476:
[----:B------:R-:W-:Y:S05]  /*106d0*/  BSYNC B0 ;  /* 0x0000000000007941 */ /* 0x000fea0003800000 */
.L_x_12475:
        /* <DEDUP_REMOVED lines=8> */
.L_x_12477:
[----:B------:R-:W-:Y:S02]  /*10760*/  MOV R246, R241 ;  /* 0x000000f100f67202 */ /* 0x000fe40000000f00 */
[----:B------:R-:W-:-:S07]  /*10770*/  MOV R69, R232 ;  /* 0x000000e800457202 */ /* 0x000fce0000000f00 */
[----:B------:R-:W-:Y:S05]  /*10780*/  WARPSYNC.COLLECTIVE R71, `(.L_x_12478) ;  /* 0x0000000047087348 */ /* 0x000fea0003c00000 */
[----:B------:R0:W1:Y:S02]  /*10790*/  SHFL.DOWN P2, R232, R246, R243, R244 ;  /* 0x080000f3f6e87389 */ /* 0x00006400000400f4 */
[----:B01----:R-:W-:Y:S01]  /*107a0*/  ENDCOLLECTIVE ;  /* 0x000000000000791b */ /* 0x003fe20003800000 */
.L_x_12478:
[----:B------:R-:W-:Y:S02]  /*107b0*/  MOV R246, R242 ;  /* 0x000000f200f67202 */ /* 0x000fe40000000f00 */
[----:B------:R-:W-:-:S07]  /*107c0*/  MOV R70, R232 ;  /* 0x000000e800467202 */ /* 0x000fce0000000f00 */
[----:B------:R-:W-:Y:S05]  /*107d0*/  WARPSYNC.COLLECTIVE R71, `(.L_x_12479) ;  /* 0x0000000047087348 */ /* 0x000fea0003c00000 */
[----:B------:R0:W1:Y:S02]  /*107e0*/  SHFL.DOWN P2, R232, R246, R243, R244 ;  /* 0x080000f3f6e87389 */ /* 0x00006400000400f4 */
[----:B01----:R-:W-:Y:S01]  /*107f0*/  ENDCOLLECTIVE ;  /* 0x000000000000791b */ /* 0x003fe20003800000 */
.L_x_12479:
[----:B------:R-:W-:Y:S05]  /*10800*/  BRA `(.L_x_12480) ;  /* 0xffffff8800607947 */ /* 0x000fea000383ffff */
.L_x_12335:
        /* <DEDUP_REMOVED lines=8> */
.L_x_12482:
[----:B------:R-:W-:Y:S05]  /*10890*/  BSYNC B0 ;  /* 0x0000000000007941 */ /* 0x000fea0003800000 */
.L_x_12481:
        /* <DEDUP_REMOVED lines=8> */
.L_x_12483:
[----:B------:R-:W-:Y:S02]  /*10920*/  MOV R246, R241 ;  /* 0x000000f100f67202 */ /* 0x000fe40000000f00 */
[----:B------:R-:W-:-:S07]  /*10930*/  MOV R69, R232 ;  /* 0x000000e800457202 */ /* 0x000fce0000000f00 */
[----:B------:R-:W-:Y:S05]  /*10940*/  WARPSYNC.COLLECTIVE R71, `(.L_x_12484) ;  /* 0x0000000047087348 */ /* 0x000fea0003c00000 */
[----:B------:R0:W1:Y:S02]  /*10950*/  SHFL.DOWN P2, R232, R246, R243, R244 ;  /* 0x080000f3f6e87389 */ /* 0x00006400000400f4 */
[----:B01----:R-:W-:Y:S01]  /*10960*/  ENDCOLLECTIVE ;  /* 0x000000000000791b */ /* 0x003fe20003800000 */
.L_x_12484:
[----:B------:R-:W-:Y:S02]  /*10970*/  MOV R246, R242 ;  /* 0x000000f200f67202 */ /* 0x000fe40000000f00 */
[----:B------:R-:W-:-:S07]  /*10980*/  MOV R70, R232 ;  /* 0x000000e800467202 */ /* 0x000fce0000000f00 */
[----:B------:R-:W-:Y:S05]  /*10990*/  WARPSYNC.COLLECTIVE R71, `(.L_x_12485) ;  /* 0x0000000047087348 */ /* 0x000fea0003c00000 */
[----:B------:R0:W1:Y:S02]  /*109a0*/  SHFL.DOWN P2, R232, R246, R243, R244 ;  /* 0x080000f3f6e87389 */ /* 0x00006400000400f4 */
[----:B01----:R-:W-:Y:S01]  /*109b0*/  ENDCOLLECTIVE ;  /* 0x000000000000791b */ /* 0x003fe20003800000 */
.L_x_12485:
[----:B------:R-:W-:Y:S05]  /*109c0*/  BRA `(.L_x_12486) ;  /* 0xffffff8800447947 */ /* 0x000fea000383ffff */
.L_x_12338:
        /* <DEDUP_REMOVED lines=8> */
.L_x_12488:
[----:B------:R-:W-:Y:S05]  /*10a50*/  BSYNC B0 ;  /* 0x0000000000007941 */ /* 0x000fea0003800000 */
.L_x_12487:
        /* <DEDUP_REMOVED lines=10> */
.L_x_12489:
[----:B------:R-:W-:Y:S02]  /*10b00*/  MOV R244, 0x1f ;  /* 0x0000001f00f47802 */ /* 0x000fe40000000f00 */
[----:B------:R-:W-:Y:S02]  /*10b10*/  MOV R70, R241 ;  /* 0x000000f100467202 */ /* 0x000fe40000000f00 */
[----:B------:R-:W-:-:S05]  /*10b20*/  MOV R247, R232 ;  /* 0x000000e800f77202 */ /* 0x000fca0000000f00 */
[-C--:B------:R-:W-:Y:S01]  /*10b30*/  FMUL.FTZ R233, R67, R247.reuse ;  /* 0x000000f743e97220 */ /* 0x080fe20000410000 */
[CC--:B------:R-:W-:Y:S01]  /*10b40*/  FMUL.FTZ R232, R66.reuse, R247.reuse ;  /* 0x000000f742e87220 */ /* 0x0c0fe20000410000 */
[----:B------:R-:W-:Y:S02]  /*10b50*/  FMUL.FTZ R239, R65, R247 ;  /* 0x000000f741ef7220 */ /* 0x000fe40000410000 */
[-C--:B------:R-:W-:Y:S01]  /*10b60*/  FFMA.FTZ R230, R66, R229.reuse, -R233 ;  /* 0x000000e542e67223 */ /* 0x080fe200000108e9 */
[----:B------:R-:W-:-:S07]  /*10b70*/  FFMA.FTZ R233, R67, R229, R232 ;  /* 0x000000e543e97223 */ /* 0x000fce00000100e8 */
[----:B------:R-:W-:Y:S05]  /*10b80*/  WARPSYNC.COLLECTIVE R71, `(.L_x_12490) ;  /* 0x0000000047087348 */ /* 0x000fea0003c00000 */
[----:B------:R0:W1:Y:S02]  /*10b90*/  SHFL.IDX P3, R232, R70, R69, R68 ;  /* 0x0000004546e87389 */ /* 0x0000640000060044 */
[----:B01----:R-:W-:Y:S01]  /*10ba0*/  ENDCOLLECTIVE ;  /* 0x000000000000791b */ /* 0x003fe20003800000 */
.L_x_12490:
[----:B------:R-:W-:Y:S02]  /*10bb0*/  MOV R70, R242 ;  /* 0x000000f200467202 */ /* 0x000fe40000000f00 */
[----:B------:R-:W-:-:S07]  /*10bc0*/  MOV R235, R232 ;  /* 0x000000e800eb7202 */ /* 0x000fce0000000f00 */
[----:B------:R-:W-:Y:S05]  /*10bd0*/  WARPSYNC.COLLECTIVE R71, `(.L_x_12491) ;  /* 0x0000000047087348 */ /* 0x000fea0003c00000 */
[----:B------:R0:W1:Y:S02]  /*10be0*/  SHFL.IDX P3, R232, R70, R69, R68 ;  /* 0x0000004546e87389 */ /* 0x0000640000060044 */
[----:B01----:R-:W-:Y:S01]  /*10bf0*/  ENDCOLLECTIVE ;  /* 0x000000000000791b */ /* 0x003fe20003800000 */
.L_x_12491:
[----:B------:R-:W-:Y:S02]  /*10c00*/  MOV R70, R64 ;  /* 0x0000004000467202 */ /* 0x000fe40000000f00 */
[----:B------:R-:W-:-:S07]  /*10c10*/  MOV R236, R232 ;  /* 0x000000e800ec7202 */ /* 0x000fce0000000f00 */
[----:B------:R-:W-:Y:S05]  /*10c20*/  WARPSYNC.COLLECTIVE R71, `(.L_x_12492) ;  /* 0x0000000047087348 */ /* 0x000fea0003c00000 */
[----:B------:R0:W1:Y:S02]  /*10c30*/  SHFL.DOWN P2, R232, R246, R243, R244 ;  /* 0x080000f3f6e87389 */ /* 0x00006400000400f4 */
[----:B01----:R-:W-:Y:S01]  /*10c40*/  ENDCOLLECTIVE ;  /* 0x000000000000791b */ /* 0x003fe20003800000 */
.L_x_12492:
[----:B------:R-:W-:Y:S02]  /*10c50*/  MOV R246, R240 ;  /* 0x000000f000f67202 */ /* 0x000fe40000000f00 */
[----:B------:R-:W-:-:S07]  /*10c60*/  MOV R237, R232 ;  /* 0x000000e800ed7202 */ /* 0x000fce0000000f00 */
[----:B------:R-:W-:Y:S05]  /*10c70*/  WARPSYNC.COLLECTIVE R71, `(.L_x_12493) ;  /* 0x0000000047087348 */ /* 0x000fea0003c00000 */
[----:B------:R0:W1:Y:S02]  /*10c80*/  SHFL.DOWN P2, R232, R246, R243, R244 ;  /* 0x080000f3f6e87389 */ /* 0x00006400000400f4 */
[----:B01----:R-:W-:Y:S01]  /*10c90*/  ENDCOLLECTIVE ;  /* 0x000000000000791b */ /* 0x003fe20003800000 */
.L_x_12493:
[----:B------:R-:W-:Y:S02]  /*10ca0*/  MOV R246, R241 ;  /* 0x000000f100f67202 */ /* 0x000fe40000000f00 */
[----:B------:R-:W-:-:S07]  /*10cb0*/  MOV R238, R232 ;  /* 0x000000e800ee7202 */ /* 0x000fce0000000f00 */
[----:B------:R-:W-:Y:S05]  /*10cc0*/  WARPSYNC.COLLECTIVE R71, `(.L_x_12494) ;  /* 0x0000000047087348 */ /* 0x000fea0003c00000 */
[----:B------:R0:W1:Y:S02]  /*10cd0*/  SHFL.DOWN P2, R232, R246, R243, R244 ;  /* 0x080000f3f6e87389 */ /* 0x00006400000400f4 */
[----:B01----:R-:W-:Y:S01]  /*10ce0*/  ENDCOLLECTIVE ;  /* 0x000000000000791b */ /* 0x003fe20003800000 */
.L_x_12494:
[----:B------:R-:W-:Y:S02]  /*10cf0*/  MOV R246, R242 ;  /* 0x000000f200f67202 */ /* 0x000fe40000000f00 */
[----:B------:R-:W-:-:S07]  /*10d00*/  MOV R245, R232 ;  /* 0x000000e800f57202 */ /* 0x000fce0000000f00 */
[----:B------:R-:W-:Y:S05]  /*10d10*/  WARPSYNC.COLLECTIVE R71, `(.L_x_12495) ;  /* 0x0000000047087348 */ /* 0x000fea0003c00000 */
[----:B------:R0:W1:Y:S02]  /*10d20*/  SHFL.DOWN P2, R232, R246, R243, R244 ;  /* 0x080000f3f6e87389 */ /* 0x00006400000400f4 */
[----:B01----:R-:W-:Y:S01]  /*10d30*/  ENDCOLLECTIVE ;  /* 0x000000000000791b */ /* 0x003fe20003800000 */
.L_x_12495:
[----:B------:R-:W-:-:S07]  /*10d40*/  MOV R248, R232 ;  /* 0x000000e800f87202 */ /* 0x000fce0000000f00 */
[----:B------:R-:W-:Y:S05]  /*10d50*/  WARPSYNC.COLLECTIVE R71, `(.L_x_12496) ;  /* 0x0000000047087348 */ /* 0x000fea0003c00000 */
[----:B------:R0:W1:Y:S02]  /*10d60*/  SHFL.IDX P3, R232, R70, R69, R68 ;  /* 0x0000004546e87389 */ /* 0x0000640000060044 */
[----:B01----:R-:W-:Y:S01]  /*10d70*/  ENDCOLLECTIVE ;  /* 0x000000000000791b */ /* 0x003fe20003800000 */
.L_x_12496:
[----:B------:R-:W-:Y:S02]  /*10d80*/  MOV R70, R65 ;  /* 0x0000004100467202 */ /* 0x000fe40000000f00 */
[----:B------:R-:W-:-:S07]  /*10d90*/  MOV R249, R232 ;  /* 0x000000e800f97202 */ /* 0x000fce0000000f00 */
[----:B------:R-:W-:Y:S05]  /*10da0*/  WARPSYNC.COLLECTIVE R71, `(.L_x_12497) ;  /* 0x0000000047087348 */ /* 0x000fea0003c00000 */
[----:B------:R0:W1:Y:S02]  /*10db0*/  SHFL.IDX P3, R232, R70, R69, R68 ;  /* 0x0000004546e87389 */ /* 0x0000640000060044 */
[----:B01----:R-:W-:Y:S01]  /*10dc0*/  ENDCOLLECTIVE ;  /* 0x000000000000791b */ /* 0x003fe20003800000 */
.L_x_12497:
[----:B------:R-:W-:Y:S02]  /*10dd0*/  MOV R70, R66 ;  /* 0x0000004200467202 */ /* 0x000fe40000000f00 */
[----:B------:R-:W-:-:S07]  /*10de0*/  MOV R243, R232 ;  /* 0x000000e800f37202 */ /* 0x000fce0000000f00 */
[----:B------:R-:W-:Y:S05]  /*10df0*/  WARPSYNC.COLLECTIVE R71, `(.L_x_12498) ;  /* 0x0000000047087348 */ /* 0x000fea0003c00000 */
[----:B------:R0:W1:Y:S02]  /*10e00*/  SHFL.IDX P3, R232, R70, R69, R68 ;  /* 0x0000004546e87389 */ /* 0x0000640000060044 */
[----:B01----:R-:W-:Y:S01]  /*10e10*/  ENDCOLLECTIVE ;  /* 0x000000000000791b */ /* 0x003fe20003800000 */
.L_x_12498:
[----:B------:R-:W-:Y:S02]  /*10e20*/  MOV R70, R67 ;  /* 0x0000004300467202 */ /* 0x000fe40000000f00 */
[----:B------:R-:W-:-:S07]  /*10e30*/  MOV R244, R232 ;  /* 0x000000e800f47202 */ /* 0x000fce0000000f00 */
[----:B------:R-:W-:Y:S05]  /*10e40*/  WARPSYNC.COLLECTIVE R71, `(.L_x_12499) ;  /* 0x0000000047087348 */ /* 0x000fea0003c00000 */
[----:B------:R0:W1:Y:S02]  /*10e50*/  SHFL.IDX P3, R232, R70, R69, R68 ;  /* 0x0000004546e87389 */ /* 0x0000640000060044 */
[----:B01----:R-:W-:Y:S01]  /*10e60*/  ENDCOLLECTIVE ;  /* 0x000000000000791b */ /* 0x003fe20003800000 */
.L_x_12499:
[----:B------:R-:W-:Y:S01]  /*10e70*/  MOV R246, R232 ;  /* 0x000000e800f67202 */ /* 0x000fe20000000f00 */
[----:B------:R-:W-:Y:S01]  /*10e80*/  FMUL.FTZ R232, R64, R247 ;  /* 0x000000f740e87220 */ /* 0x000fe20000410000 */
[----:B------:R-:W-:Y:S06]  /*10e90*/  BRA `(.L_x_12500) ;  /* 0xffffff84009c7947 */ /* 0x000fec000383ffff */
.L_x_12501:
        /* <DEDUP_REMOVED lines=14> */
.L_x_18963:


//--------------------- .text._Z25selective_scan_bwd_kernelI32Selective_Scan_bwd_kernel_traitsILi32ELi16ELb0ELb0ELb0ELb0ELb0EN3c104HalfENS1_7complexIfEEEEv12SSMParamsBwd --------------------------
	.section	.text._Z25selective_scan_bwd_kernelI32Selective_Scan_bwd_kernel_traitsILi32ELi16ELb0ELb0ELb0ELb0ELb0EN3c104HalfENS1_7complexIfEEEEv12SSMParamsBwd,"ax",@progbits
	.align	128
        .global         _Z25selective_scan_bwd_kernelI32Selective_Scan_bwd_kernel_traitsILi32ELi16ELb0ELb0ELb0ELb0ELb0EN3c104HalfENS1_7complexIfEEEEv12SSMParamsBwd
        .type           _Z25selective_scan_bwd_kernelI32Selective_Scan_bwd_kernel_traitsILi32ELi16ELb0ELb0ELb0ELb0ELb0EN3c104HalfENS1_7complexIfEEEEv12SSMParamsBwd,@function
        .size           _Z25selective_scan_bwd_kernelI32Selective_Scan_bwd_kernel_traitsILi32ELi16ELb0ELb0ELb0ELb0ELb0EN3c104HalfENS1_7complexIfEEEEv12SSMParamsBwd,(.L_x_18964 - _Z25selective_scan_bwd_kernelI32Selective_Scan_bwd_kernel_traitsILi32ELi16ELb0ELb0ELb0ELb0ELb0EN3c104HalfENS1_7complexIfEEEEv12SSMParamsBwd)
        .other          _Z25selective_scan_bwd_kernelI32Selective_Scan_bwd_kernel_traitsILi32ELi16ELb0ELb0ELb0ELb0ELb0EN3c104HalfENS1_7complexIfEEEEv12SSMParamsBwd,@"STO_CUDA_ENTRY STV_DEFAULT"
_Z25selective_scan_bwd_kernelI32Selective_Scan_bwd_kernel_traitsILi32ELi16ELb0ELb0ELb0ELb0ELb0EN3c104HalfENS1_7complexIfEEEEv12SSMParamsBwd:
.text._Z25selective_scan_bwd_kernelI32Selective_Scan_bwd_kernel_traitsILi32ELi16ELb0ELb0ELb0ELb0ELb0EN3c104HalfENS1_7complexIfEEEEv12SSMParamsBwd:
[----:B------:R-:W-:Y:S08]  /*0000*/  LDC R1, c[0x0][0x28] ;  /* 0x00000a00ff017b82 */ /* 0x000ff00000000800 */
[----:B------:R-:W0:Y:S01]  /*0010*/  S2UR UR10, SR_CTAID.Y ;  /* 0x00000000000a79c3 */ /* 0x000e220000002600 */
[----:B------:R-:W-:Y:S01]  /*0020*/  ULDC.64 UR6, c[0x0][0x300] ;  /* 0x0000c00000067ab9 */ /* 0x000fe20000000a00 */
[----:B------:R-:W-:Y:S01]  /*0030*/  CS2R R116, SRZ ;  /* 0x0000000000747805 */ /* 0x000fe2000001ff00 */
[----:B------:R-:W-:Y:S01]  /*0040*/  UISETP.NE.U32.AND UP1, UPT, UR6, URZ, UPT ;  /* 0x0000003f0600728c */ /* 0x000fe2000bf25070 */
[----:B------:R-:W-:Y:S01]  /*0050*/  ULDC.64 UR32, c[0x0][0x208] ;  /* 0x0000820000207ab9 */ /* 0x000fe20000000a00 */
[----:B------:R-:W-:-:S02]  /*0060*/  ULDC.64 UR4, c[0x0][0x2e8] ;  /* 0x0000ba0000047ab9 */ /* 0x000fc40000000a00 */
[----:B------:R-:W-:Y:S01]  /*0070*/  UISETP.NE.AND.EX UP1, UPT, UR7, URZ, UPT, UP1 ;  /* 0x0000003f0700728c */ /* 0x000fe2000bf25310 */
[----:B------:R-:W1:Y:S01]  /*0080*/  S2UR UR37, SR_CTAID.X ;  /* 0x00000000002579c3 */ /* 0x000e620000002500 */
[----:B------:R-:W-:Y:S01]  /*0090*/  UISETP.NE.U32.AND UP0, UPT, UR4, URZ, UPT ;  /* 0x0000003f0400728c */ /* 0x000fe2000bf05070 */
[----:B------:R-:W-:Y:S01]  /*00a0*/  ULDC.64 UR22, c[0x0][0x3d8] ;  /* 0x0000f60000167ab9 */ /* 0x000fe20000000a00 */
[----:B------:R-:W-:Y:S02]  /*00b0*/  ULDC.64 UR24, c[0x0][0x3f8] ;  /* 0x0000fe0000187ab9 */ /* 0x000fe40000000a00 */
[----:B------:R-:W-:Y:S01]  /*00c0*/  PLOP3.LUT P1, PT, PT, PT, UP1, 0x80, 0x0 ;  /* 0x000000000000781c */ /* 0x000fe20003f2f018 */
[----:B------:R-:W-:Y:S01]  /*00d0*/  UISETP.NE.AND.EX UP0, UPT, UR5, URZ, UPT, UP0 ;  /* 0x0000003f0500728c */ /* 0x000fe2000bf05300 */
[----:B------:R-:W-:Y:S01]  /*00e0*/  ULDC.64 UR8, c[0x0][0x310] ;  /* 0x0000c40000087ab9 */ /* 0x000fe20000000a00 */
[----:B------:R-:W-:Y:S01]  /*00f0*/  ULDC.64 UR20, c[0x0][0x328] ;  /* 0x0000ca0000147ab9 */ /* 0x000fe20000000a00 */
[----:B------:R-:W-:-:S03]  /*0100*/  ULDC UR28, c[0x0][0x224] ;  /* 0x00008900001c7ab9 */ /* 0x000fc60000000800 */
[----:B------:R-:W-:Y:S01]  /*0110*/  PLOP3.LUT P0, PT, PT, PT, UP0, 0x80, 0x0 ;  /* 0x000000000000781c */ /* 0x000fe20003f0f008 */
[----:B0-----:R-:W-:Y:S02]  /*0120*/  USHF.R.S32.HI UR11, URZ, 0x1f, UR10 ;  /* 0x0000001f3f0b7899 */ /* 0x001fe4000801140a */
[----:B------:R-:W-:Y:S02]  /*0130*/  @UP1 ULEA UR6, UP3, UR10, UR6, 0x2 ;  /* 0x000000060a061291 */ /* 0x000fe4000f86103f */
[----:B------:R-:W-:Y:S02]  /*0140*/  @UP0 ULEA UR4, UP2, UR10, UR4, 0x2 ;  /* 0x000000040a040291 */ /* 0x000fe4000f84103f */
[----:B------:R-:W-:Y:S02]  /*0150*/  @UP1 ULEA.HI.X UR7, UR10, UR7, UR11, 0x2, UP3 ;  /* 0x000000070a071291 */ /* 0x000fe400098f140b */
[----:B------:R-:W-:Y:S01]  /*0160*/  MOV R4, UR6 ;  /* 0x0000000600047c02 */ /* 0x000fe20008000f00 */
[----:B------:R-:W-:Y:S01]  /*0170*/  @UP0 ULEA.HI.X UR5, UR10, UR5, UR11, 0x2, UP2 ;  /* 0x000000050a050291 */ /* 0x000fe200090f140b */
[----:B------:R-:W-:-:S02]  /*0180*/  MOV R2, UR4 ;  /* 0x0000000400027c02 */ /* 0x000fc40008000f00 */
[----:B------:R-:W-:Y:S01]  /*0190*/  MOV R5, UR7 ;  /* 0x0000000700057c02 */ /* 0x000fe20008000f00 */
[----:B-1----:R-:W-:Y:S01]  /*01a0*/  USHF.R.S32.HI UR4, URZ, 0x1f, UR37 ;  /* 0x0000001f3f047899 */ /* 0x002fe20008011425 */
[----:B------:R-:W-:Y:S01]  /*01b0*/  ULDC.64 UR6, c[0x0][0x280] ;  /* 0x0000a00000067ab9 */ /* 0x000fe20000000a00 */
[----:B------:R-:W-:Y:S02]  /*01c0*/  MOV R3, UR5 ;  /* 0x0000000500037c02 */ /* 0x000fe40008000f00 */
[----:B------:R0:W5:Y:S01]  /*01d0*/  @P1 LDG.E R116, desc[UR32][R4.64] ;  /* 0x0000002004741981 */ /* 0x000162000c1e1900 */
[----:B------:R-:W-:Y:S02]  /*01e0*/  UISETP.NE.U32.AND UP1, UPT, UR22, URZ, UPT ;  /* 0x0000003f1600728c */ /* 0x000fe4000bf25070 */
[----:B------:R-:W-:Y:S01]  /*01f0*/  UIMAD UR5, UR4, UR6, URZ ;  /* 0x00000006040572a4 */ /* 0x000fe2000f8e023f */
[----:B------:R0:W5:Y:S01]  /*0200*/  @P0 LDG.E R117, desc[UR32][R2.64] ;  /* 0x0000002002750981 */ /* 0x000162000c1e1900 */
[----:B------:R-:W-:-:S02]  /*0210*/  UISETP.NE.U32.AND UP2, UPT, UR24, URZ, UPT ;  /* 0x0000003f1800728c */ /* 0x000fc4000bf45070 */
[----:B------:R-:W-:Y:S02]  /*0220*/  UISETP.NE.AND.EX UP1, UPT, UR23, URZ, UPT, UP1 ;  /* 0x0000003f1700728c */ /* 0x000fe4000bf25310 */
[----:B------:R-:W-:Y:S02]  /*0230*/  UIMAD.WIDE.U32 UR12, UR37, UR6, URZ ;  /* 0x00000006250c72a5 */ /* 0x000fe4000f8e003f */
[----:B------:R-:W-:-:S03]  /*0240*/  UIMAD UR14, UR37, UR7, UR5 ;  /* 0x00000007250e72a4 */ /* 0x000fc6000f8e0205 */
[----:B------:R-:W-:Y:S01]  /*0250*/  ULDC.64 UR6, c[0x0][0x290] ;  /* 0x0000a40000067ab9 */ /* 0x000fe20000000a00 */
[----:B------:R-:W-:Y:S02]  /*0260*/  UISETP.NE.U32.AND UP0, UPT, UR8, URZ, UPT ;  /* 0x0000003f0800728c */ /* 0x000fe4000bf05070 */
[----:B------:R-:W-:Y:S02]  /*0270*/  UIMAD UR5, UR4, UR6, URZ ;  /* 0x00000006040572a4 */ /* 0x000fe4000f8e023f */
[----:B------:R-:W-:Y:S02]  /*0280*/  UISETP.NE.AND.EX UP2, UPT, UR25, URZ, UPT, UP2 ;  /* 0x0000003f1900728c */ /* 0x000fe4000bf45320 */
[----:B------:R-:W-:Y:S02]  /*0290*/  UIMAD UR4, UR4, UR20, URZ ;  /* 0x00000014040472a4 */ /* 0x000fe4000f8e023f */
[----:B------:R-:W-:Y:S02]  /*02a0*/  UISETP.NE.AND.EX UP0, UPT, UR9, URZ, UPT, UP0 ;  /* 0x0000003f0900728c */ /* 0x000fe4000bf05300 */
[----:B------:R-:W-:-:S02]  /*02b0*/  UIMAD.WIDE.U32 UR16, UR37, UR6, URZ ;  /* 0x00000006251072a5 */ /* 0x000fc4000f8e003f */
[----:B------:R-:W-:Y:S02]  /*02c0*/  UIMAD UR18, UR37, UR7, UR5 ;  /* 0x00000007251272a4 */ /* 0x000fe4000f8e0205 */
[----:B------:R-:W-:Y:S02]  /*02d0*/  UIMAD.WIDE.U32 UR8, UR37, UR20, URZ ;  /* 0x00000014250872a5 */ /* 0x000fe4000f8e003f */
[----:B------:R-:W-:Y:S01]  /*02e0*/  UIMAD UR26, UR37, UR21, UR4 ;  /* 0x00000015251a72a4 */ /* 0x000fe2000f8e0204 */
[----:B------:R-:W-:Y:S02]  /*02f0*/  UMOV UR6, URZ ;  /* 0x0000003f00067c82 */ /* 0x000fe40008000000 */
[----:B------:R-:W-:Y:S01]  /*0300*/  ULDC.64 UR20, c[0x0][0x288] ;  /* 0x0000a20000147ab9 */ /* 0x000fe20000000a00 */
[----:B------:R-:W-:Y:S02]  /*0310*/  @UP1 ULEA UR6, UP3, UR10, UR22, 0x2 ;  /* 0x000000160a061291 */ /* 0x000fe4000f86103f */
[----:B------:R-:W-:-:S02]  /*0320*/  UIMAD UR15, UR11, UR20, URZ ;  /* 0x000000140b0f72a4 */ /* 0x000fc4000f8e023f */
[----:B------:R-:W-:Y:S02]  /*0330*/  UIADD3 UR17, UR17, UR18, URZ ;  /* 0x0000001211117290 */ /* 0x000fe4000fffe03f */
[----:B------:R-:W-:Y:S01]  /*0340*/  UIADD3 UR13, UR13, UR14, URZ ;  /* 0x0000000e0d0d7290 */ /* 0x000fe2000fffe03f */
[----:B------:R-:W-:Y:S01]  /*0350*/  UMOV UR7, URZ ;  /* 0x0000003f00077c82 */ /* 0x000fe20008000000 */
[----:B------:R-:W-:Y:S01]  /*0360*/  UMOV UR4, URZ ;  /* 0x0000003f00047c82 */ /* 0x000fe20008000000 */
[----:B------:R-:W-:Y:S02]  /*0370*/  @UP2 ULEA UR4, UP4, UR10, UR24, 0x2 ;  /* 0x000000180a042291 */ /* 0x000fe4000f88103f */
[----:B------:R-:W-:Y:S02]  /*0380*/  @UP1 ULEA.HI.X UR7, UR10, UR23, UR11, 0x2, UP3 ;  /* 0x000000170a071291 */ /* 0x000fe400098f140b */
[----:B------:R-:W-:Y:S01]  /*0390*/  UIMAD UR24, UR10, UR21, UR15 ;  /* 0x000000150a1872a4 */ /* 0x000fe2000f8e020f */
[----:B------:R-:W-:Y:S01]  /*03a0*/  ULDC.64 UR22, c[0x0][0x298] ;  /* 0x0000a60000167ab9 */ /* 0x000fe20000000a00 */
[----:B------:R-:W-:-:S02]  /*03b0*/  UIMAD.WIDE.U32 UR14, UR10, UR20, UR12 ;  /* 0x000000140a0e72a5 */ /* 0x000fc4000f8e000c */
[----:B------:R-:W-:Y:S02]  /*03c0*/  UIMAD.WIDE.U32 UR20, UR10, UR22, UR16 ;  /* 0x000000160a1472a5 */ /* 0x000fe4000f8e0010 */
[----:B------:R-:W-:Y:S01]  /*03d0*/  USHF.L.U32 UR38, UR28, 0x9, URZ ;  /* 0x000000091c267899 */ /* 0x000fe2000800063f */
[----:B------:R-:W-:Y:S01]  /*03e0*/  ULDC.64 UR16, c[0x0][0x330] ;  /* 0x0000cc0000107ab9 */ /* 0x000fe20000000a00 */
[----:B------:R-:W-:Y:S01]  /*03f0*/  UMOV UR5, URZ ;  /* 0x0000003f00057c82 */ /* 0x000fe20008000000 */
[----:B------:R-:W-:Y:S02]  /*0400*/  UIMAD UR19, UR11, UR22, URZ ;  /* 0x000000160b1372a4 */ /* 0x000fe4000f8e023f */
[----:B------:R-:W-:Y:S02]  /*0410*/  @UP2 ULEA.HI.X UR5, UR10, UR25, UR11, 0x2, UP4 ;  /* 0x000000190a052291 */ /* 0x000fe4000a0f140b */
[----:B------:R-:W-:Y:S02]  /*0420*/  UIMAD UR22, UR11, UR16, URZ ;  /* 0x000000100b1672a4 */ /* 0x000fe4000f8e023f */
[----:B------:R-:W-:-:S02]  /*0430*/  UIADD3 UR11, UR38, -0x200, URZ ;  /* 0xfffffe00260b7890 */ /* 0x000fc4000fffe03f */
[----:B------:R-:W-:Y:S02]  /*0440*/  UIMAD UR25, UR10, UR23, UR19 ;  /* 0x000000170a1972a4 */ /* 0x000fe4000f8e0213 */
[----:B------:R-:W-:Y:S02]  /*0450*/  UIMAD UR27, UR10, UR17, UR22 ;  /* 0x000000110a1b72a4 */ /* 0x000fe4000f8e0216 */
[----:B------:R-:W-:Y:S02]  /*0460*/  UIADD3 UR23, UP1, UR11, UR14, URZ ;  /* 0x0000000e0b177290 */ /* 0x000fe4000ff3e03f */
[----:B------:R-:W-:Y:S02]  /*0470*/  USHF.R.S32.HI UR22, URZ, 0x1f, UR11 ;  /* 0x0000001f3f167899 */ /* 0x000fe4000801140b */
[----:B------:R-:W-:Y:S02]  /*0480*/  UIADD3 UR14, UP2, UR11, UR20, URZ ;  /* 0x000000140b0e7290 */ /* 0x000fe4000ff5e03f */
[----:B------:R-:W-:Y:S01]  /*0490*/  UIADD3 UR9, UR9, UR26, URZ ;  /* 0x0000001a09097290 */ /* 0x000fe2000fffe03f */
[----:B------:R-:W-:Y:S01]  /*04a0*/  ULDC.64 UR18, c[0x0][0x2f0] ;  /* 0x0000bc0000127ab9 */ /* 0x000fe20000000a00 */
[----:B------:R-:W-:-:S02]  /*04b0*/  UIADD3.X UR24, UR22, UR15, UR24, UP1, !UPT ;  /* 0x0000000f16187290 */ /* 0x000fc40008ffe418 */
[----:B------:R-:W-:Y:S02]  /*04c0*/  UIADD3.X UR20, UR22, UR21, UR25, UP2, !UPT ;  /* 0x0000001516147290 */ /* 0x000fe400097fe419 */
[----:B------:R-:W-:Y:S02]  /*04d0*/  ULEA UR21, UP1, UR23, UR18, 0x1 ;  /* 0x0000001217157291 */ /* 0x000fe4000f82083f */
[----:B------:R-:W-:Y:S01]  /*04e0*/  UIMAD.WIDE.U32 UR16, UR10, UR16, UR8 ;  /* 0x000000100a1072a5 */ /* 0x000fe2000f8e0008 */
[----:B------:R-:W-:Y:S02]  /*04f0*/  ULDC.64 UR12, c[0x0][0x2f8] ;  /* 0x0000be00000c7ab9 */ /* 0x000fe40000000a00 */
[----:B------:R-:W-:Y:S01]  /*0500*/  @UP0 ULDC UR8, c[0x0][0x214] ;  /* 0x0000850000080ab9 */ /* 0x000fe20000000800 */
[----:B------:R-:W-:Y:S02]  /*0510*/  ULEA UR15, UP2, UR14, UR12, 0x1 ;  /* 0x0000000c0e0f7291 */ /* 0x000fe4000f84083f */
[----:B------:R-:W-:-:S02]  /*0520*/  @UP0 UIMAD UR8, UR37, UR8, UR10 ;  /* 0x00000008250802a4 */ /* 0x000fc4000f8e020a */
[----:B------:R-:W-:Y:S02]  /*0530*/  ULEA.HI.X UR23, UR23, UR19, UR24, 0x1, UP1 ;  /* 0x0000001317177291 */ /* 0x000fe400088f0c18 */
[----:B------:R-:W-:Y:S02]  /*0540*/  UISETP.GE.AND UP1, UPT, UR28, 0x1, UPT ;  /* 0x000000011c00788c */ /* 0x000fe4000bf26270 */
[----:B------:R-:W-:Y:S02]  /*0550*/  @UP0 UIMAD UR8, UR8, UR28, URZ ;  /* 0x0000001c080802a4 */ /* 0x000fe4000f8e023f */
[----:B------:R-:W-:Y:S02]  /*0560*/  ULEA.HI.X UR19, UR14, UR13, UR20, 0x1, UP2 ;  /* 0x0000000d0e137291 */ /* 0x000fe400090f0c14 */
[----:B------:R-:W-:Y:S01]  /*0570*/  UIADD3 UR18, UP2, UR11, UR16, URZ ;  /* 0x000000100b127290 */ /* 0x000fe2000ff5e03f */
[----:B------:R-:W-:Y:S01]  /*0580*/  PLOP3.LUT P0, PT, PT, PT, UP1, 0x80, 0x0 ;  /* 0x000000000000781c */ /* 0x000fe20003f0f018 */
[----:B------:R-:W-:Y:S01]  /*0590*/  ULDC.64 UR12, c[0x0][0x3b8] ;  /* 0x0000ee00000c7ab9 */ /* 0x000fe20000000a00 */
[----:B------:R-:W-:-:S02]  /*05a0*/  @UP0 ULDC UR11, c[0x0][0x21c] ;  /* 0x00008700000b0ab9 */ /* 0x000fc40000000800 */
[----:B------:R-:W-:-:S03]  /*05b0*/  @UP0 UIMAD UR11, UR8, UR11, URZ ;  /* 0x0000000b080b02a4 */ /* 0x000fc6000f8e023f */
[----:B------:R-:W-:Y:S01]  /*05c0*/  @UP0 ULDC.64 UR8, c[0x0][0x310] ;  /* 0x0000c40000080ab9 */ /* 0x000fe20000000a00 */
[----:B------:R-:W-:Y:S02]  /*05d0*/  UIADD3.X UR16, UR22, UR17, UR27, UP2, !UPT ;  /* 0x0000001116107290 */ /* 0x000fe400097fe41b */
[----:B------:R-:W-:Y:S02]  /*05e0*/  @UP0 UIMAD.WIDE UR8, UR11, 0x10, UR8 ;  /* 0x000000100b0808a5 */ /* 0x000fe4000f8e0208 */
[----:B------:R-:W-:Y:S01]  /*05f0*/  ULEA UR17, UP2, UR18, UR12, 0x1 ;  /* 0x0000000c12117291 */ /* 0x000fe2000f84083f */
[----:B------:R-:W-:Y:S02]  /*0600*/  HFMA2.MMA R115, -RZ, RZ, 0, 0 ;  /* 0x00000000ff737435 */ /* 0x000fe400000001ff */
[----:B------:R-:W-:Y:S01]  /*0610*/  UMOV UR12, UR4 ;  /* 0x00000004000c7c82 */ /* 0x000fe20008000000 */
[----:B------:R-:W-:Y:S01]  /*0620*/  ULEA.HI.X UR18, UR18, UR13, UR16, 0x1, UP2 ;  /* 0x0000000d12127291 */ /* 0x000fe200090f0c10 */
[----:B------:R-:W-:-:S02]  /*0630*/  @!UP0 UMOV UR8, URZ ;  /* 0x0000003f00088c82 */ /* 0x000fc40008000000 */
[----:B------:R-:W-:Y:S01]  /*0640*/  UMOV UR13, UR5 ;  /* 0x00000005000d7c82 */ /* 0x000fe20008000000 */
[----:B------:R-:W-:Y:S01]  /*0650*/  @!UP0 UMOV UR9, URZ ;  /* 0x0000003f00098c82 */ /* 0x000fe20008000000 */
[----:B------:R-:W-:Y:S01]  /*0660*/  MOV R113, RZ ;  /* 0x000000ff00717202 */ /* 0x000fe20000000f00 */
[----:B0-----:R-:W-:Y:S06]  /*0670*/  @!P0 BRA `(.L_x_12502) ;  /* 0x00000084009c8947 */ /* 0x001fec0003800000 */
[----:B------:R-:W0:Y:S01]  /*0680*/  S2R R114, SR_TID.X ;  /* 0x0000000000727919 */ /* 0x000e220000002100 */
[----:B------:R-:W-:Y:S01]  /*0690*/  MOV R113, RZ ;  /* 0x000000ff00717202 */ /* 0x000fe20000000f00 */
[----:B------:R-:W-:Y:S01]  /*06a0*/  UMOV UR11, UR21 ;  /* 0x00000015000b7c82 */ /* 0x000fe20008000000 */
[----:B------:R-:W-:Y:S01]  /*06b0*/  MOV R115, RZ ;  /* 0x000000ff00737202 */ /* 0x000fe20000000f00 */
[----:B------:R-:W1:Y:S01]  /*06c0*/  S2R R112, SR_LANEID ;  /* 0x0000000000707919 */ /* 0x000e620000000000 */
[----:B------:R-:W-:Y:S01]  /*06d0*/  UMOV UR14, UR23 ;  /* 0x00000017000e7c82 */ /* 0x000fe20008000000 */
[----:B------:R-:W-:Y:S01]  /*06e0*/  UMOV UR16, UR19 ;  /* 0x0000001300107c82 */ /* 0x000fe20008000000 */
[----:B------:R-:W-:-:S05]  /*06f0*/  UMOV UR4, URZ ;  /* 0x0000003f00047c82 */ /* 0x000fca0008000000 */
.L_x_12523:
[----:B------:R-:W-:Y:S01]  /*0700*/  ULDC UR19, c[0x0][0x224] ;  /* 0x0000890000137ab9 */ /* 0x000fe20000000800 */
[----:B0-----:R-:W-:Y:S01]  /*0710*/  SHF.L.U32 R0, R114, 0x4, RZ ;  /* 0x0000000472007819 */ /* 0x001fe200000006ff */
[----:B------:R-:W-:Y:S01]  /*0720*/  UIADD3 UR19, -UR4, UR19, URZ ;  /* 0x0000001304137290 */ /* 0x000fe2000fffe13f */
[----:B------:R-:W-:Y:S01]  /*0730*/  MOV R2, UR11 ;  /* 0x0000000b00027c02 */ /* 0x000fe20008000f00 */
[----:B------:R-:W-:Y:S01]  /*0740*/  ULDC UR5, c[0x0][0x218] ;  /* 0x0000860000057ab9 */ /* 0x000fe20000000800 */
[----:B------:R-:W-:Y:S01]  /*0750*/  LOP3.LUT R7, R0, 0xfffffe00, RZ, 0xc0, !PT ;  /* 0xfffffe0000077812 */ /* 0x000fe200078ec0ff */
[----:B------:R-:W-:Y:S01]  /*0760*/  ULEA UR20, UR19, 0xfffffe00, 0x9 ;  /* 0xfffffe0013147891 */ /* 0x000fe2000f8e483f */
[----:B------:R-:W-:Y:S01]  /*0770*/  MOV R3, UR14 ;  /* 0x0000000e00037c02 */ /* 0x000fe20008000f00 */
[----:B------:R-:W-:Y:S01]  /*0780*/  ULDC UR36, c[0x0][0x21c] ;  /* 0x0000870000247ab9 */ /* 0x000fe20000000800 */
        /* <DEDUP_REMOVED lines=8> */
[C---:B------:R-:W-:Y:S02]  /*0810*/  LOP3.LUT R34, R7.reuse, 0x60, RZ, 0xfc, !PT ;  /* 0x0000006007227812 */ /* 0x040fe400078efcff */
[C---:B------:R-:W-:Y:S02]  /*0820*/  LOP3.LUT R18, R7.reuse, 0x80, RZ, 0xfc, !PT ;  /* 0x0000008007127812 */ /* 0x040fe400078efcff */
[----:B------:R-:W-:-:S02]  /*0830*/  LOP3.LUT R20, R7, 0xa0, RZ, 0xfc, !PT ;  /* 0x000000a007147812 */ /* 0x000fc400078efcff */
[----:B------:R-:W-:Y:S02]  /*0840*/  ISETP.GE.AND P1, PT, R32, UR21, PT ;  /* 0x0000001520007c0c */ /* 0x000fe4000bf26270 */
[----:B------:R-:W-:Y:S02]  /*0850*/  ISETP.GE.AND P2, PT, R34, UR21, PT ;  /* 0x0000001522007c0c */ /* 0x000fe4000bf46270 */
[----:B------:R-:W-:Y:S02]  /*0860*/  ISETP.GE.AND P3, PT, R18, UR21, PT ;  /* 0x0000001512007c0c */ /* 0x000fe4000bf66270 */
[----:B------:R-:W-:Y:S02]  /*0870*/  ISETP.GE.AND P4, PT, R20, UR21, PT ;  /* 0x0000001514007c0c */ /* 0x000fe4000bf86270 */
[----:B------:R-:W-:Y:S01]  /*0880*/  PRMT R0, RZ, 0x7610, R0 ;  /* 0x00007610ff007816 */ /* 0x000fe20000000000 */
[----:B------:R-:W2:Y:S01]  /*0890*/  @!P0 LDG.E.U16 R5, desc[UR32][R2.64] ;  /* 0x0000002002058981 */ /* 0x000ea2000c1e1500 */
[----:B------:R-:W-:-:S02]  /*08a0*/  ISETP.GE.AND P0, PT, R30, UR21, PT ;  /* 0x000000151e007c0c */ /* 0x000fc4000bf06270 */
[----:B------:R-:W-:Y:S02]  /*08b0*/  PRMT R9, RZ, 0x7610, R9 ;  /* 0x00007610ff097816 */ /* 0x000fe40000000009 */
[----:B------:R-:W-:Y:S02]  /*08c0*/  PRMT R4, RZ, 0x7610, R4 ;  /* 0x00007610ff047816 */ /* 0x000fe40000000004 */
[----:B------:R-:W-:Y:S02]  /*08d0*/  PRMT R11, RZ, 0x7610, R11 ;  /* 0x00007610ff0b7816 */ /* 0x000fe4000000000b */
[C---:B------:R-:W-:Y:S01]  /*08e0*/  LOP3.LUT R35, R7.reuse, 0xc0, RZ, 0xfc, !PT ;  /* 0x000000c007237812 */ /* 0x040fe200078efcff */
[----:B------:R-:W3:Y:S01]  /*08f0*/  @!P1 LDG.E.U16 R9, desc[UR32][R2.64+0x80] ;  /* 0x0000802002099981 */ /* 0x000ee2000c1e1500 */
[----:B------:R-:W-:Y:S02]  /*0900*/  PRMT R6, RZ, 0x7610, R6 ;  /* 0x00007610ff067816 */ /* 0x000fe40000000006 */
[C---:B------:R-:W-:Y:S01]  /*0910*/  LOP3.LUT R36, R7.reuse, 0xe0, RZ, 0xfc, !PT ;  /* 0x000000e007247812 */ /* 0x040fe200078efcff */
[----:B------:R-:W4:Y:S01]  /*0920*/  @!P0 LDG.E.U16 R0, desc[UR32][R2.64+0x40] ;  /* 0x0000402002008981 */ /* 0x000f22000c1e1500 */
[----:B------:R-:W-:-:S02]  /*0930*/  LOP3.LUT R37, R7, 0x100, RZ, 0xfc, !PT ;  /* 0x0000010007257812 */ /* 0x000fc400078efcff */
[C---:B------:R-:W-:Y:S01]  /*0940*/  LOP3.LUT R22, R7.reuse, 0x120, RZ, 0xfc, !PT ;  /* 0x0000012007167812 */ /* 0x040fe200078efcff */
        /* <DEDUP_REMOVED lines=8> */
[----:B------:R-:W-:Y:S02]  /*09d0*/  ISETP.GE.AND P4, PT, R23, UR21, PT ;  /* 0x0000001517007c0c */ /* 0x000fe4000bf86270 */
[----:B------:R-:W-:Y:S02]  /*09e0*/  PRMT R13, RZ, 0x7610, R13 ;  /* 0x00007610ff0d7816 */ /* 0x000fe4000000000d */
[----:B------:R-:W-:Y:S02]  /*09f0*/  PRMT R8, RZ, 0x7610, R8 ;  /* 0x00007610ff087816 */ /* 0x000fe40000000008 */
[----:B------:R-:W-:Y:S02]  /*0a00*/  PRMT R15, RZ, 0x7610, R15 ;  /* 0x00007610ff0f7816 */ /* 0x000fe4000000000f */
[----:B------:R-:W-:Y:S01]  /*0a10*/  PRMT R10, RZ, 0x7610, R10 ;  /* 0x00007610ff0a7816 */ /* 0x000fe2000000000a */
[----:B------:R-:W3:Y:S01]  /*0a20*/  @!P0 LDG.E.U16 R13, desc[UR32][R2.64+0x180] ;  /* 0x00018020020d8981 */ /* 0x000ee2000c1e1500 */
[----:B------:R-:W-:-:S02]  /*0a30*/  LOP3.LUT R38, R7, 0x160, RZ, 0xfc, !PT ;  /* 0x0000016007267812 */ /* 0x000fc400078efcff */
[----:B------:R-:W-:Y:S01]  /*0a40*/  PRMT R17, RZ, 0x7610, R17 ;  /* 0x00007610ff117816 */ /* 0x000fe20000000011 */
        /* <DEDUP_REMOVED lines=10> */
[----:B------:R-:W-:Y:S02]  /*0af0*/  ISETP.GE.AND P2, PT, R40, UR21, PT ;  /* 0x0000001528007c0c */ /* 0x000fe4000bf46270 */
[----:B------:R-:W-:Y:S02]  /*0b00*/  ISETP.GE.AND P3, PT, R24, UR21, PT ;  /* 0x0000001518007c0c */ /* 0x000fe4000bf66270 */
        /* <DEDUP_REMOVED lines=11> */
[----:B------:R-:W0:Y:S01]  /*0bc0*/  S2UR UR20, SR_CgaCtaId ;  /* 0x00000000001479c3 */ /* 0x000e220000008800 */
[----:B------:R-:W-:Y:S01]  /*0bd0*/  UMOV UR5, 0x400 ;  /* 0x0000040000057882 */ /* 0x000fe20000000000 */
[----:B-1----:R-:W-:-:S02]  /*0be0*/  LEA.HI.SX32 R110, R112, R112, 0x1b ;  /* 0x00000070706e7211 */ /* 0x002fc400078fdaff */
[----:B------:R-:W-:-:S04]  /*0bf0*/  IADD3 R27, R112, 0x20, RZ ;  /* 0x00000020701b7810 */ /* 0x000fc80007ffe0ff */
[----:B0-----:R-:W-:Y:S02]  /*0c00*/  LEA.HI.SX32 R2, R27, R112, 0x1b ;  /* 0x000000701b027211 */ /* 0x001fe400078fdaff */
[----:B------:R-:W-:Y:S01]  /*0c10*/  IADD3 R3, R112, 0x80, RZ ;  /* 0x0000008070037810 */ /* 0x000fe20007ffe0ff */
[----:B------:R-:W-:-:S06]  /*0c20*/  ULEA UR5, UR20, UR5, 0x18 ;  /* 0x0000000514057291 */ /* 0x000fcc000f8ec03f */
[----:B------:R-:W-:-:S04]  /*0c30*/  MOV R111, UR5 ;  /* 0x00000005006f7c02 */ /* 0x000fc80008000f00 */
[-C--:B------:R-:W-:Y:S02]  /*0c40*/  LEA R110, R110, R111.reuse, 0x1 ;  /* 0x0000006f6e6e7211 */ /* 0x080fe400078e08ff */
[----:B------:R-:W-:Y:S02]  /*0c50*/  LEA R109, R2, R111, 0x1 ;  /* 0x0000006f026d7211 */ /* 0x000fe400078e08ff */
[----:B------:R-:W-:Y:S02]  /*0c60*/  LEA.HI.SX32 R106, R3, R112, 0x1b ;  /* 0x00000070036a7211 */ /* 0x000fe400078fdaff */
[C---:B------:R-:W-:Y:S02]  /*0c70*/  IADD3 R29, R112.reuse, 0x40, RZ ;  /* 0x00000040701d7810 */ /* 0x040fe40007ffe0ff */
[C---:B------:R-:W-:Y:S02]  /*0c80*/  IADD3 R3, R112.reuse, 0xc0, RZ ;  /* 0x000000c070037810 */ /* 0x040fe40007ffe0ff */
[----:B------:R-:W-:-:S02]  /*0c90*/  IADD3 R31, R112, 0x60, RZ ;  /* 0x00000060701f7810 */ /* 0x000fc40007ffe0ff */
[-C--:B------:R-:W-:Y:S02]  /*0ca0*/  LEA.HI.SX32 R108, R29, R112.reuse, 0x1b ;  /* 0x000000701d6c7211 */ /* 0x080fe400078fdaff */
[-C--:B------:R-:W-:Y:S02]  /*0cb0*/  LEA.HI.SX32 R104, R3, R112.reuse, 0x1b ;  /* 0x0000007003687211 */ /* 0x080fe400078fdaff */
[----:B------:R-:W-:Y:S02]  /*0cc0*/  LEA.HI.SX32 R26, R31, R112, 0x1b ;  /* 0x000000701f1a7211 */ /* 0x000fe400078fdaff */
[C---:B------:R-:W-:Y:S02]  /*0cd0*/  IADD3 R27, R112.reuse, 0x100, RZ ;  /* 0x00000100701b7810 */ /* 0x040fe40007ffe0ff */
[C---:B------:R-:W-:Y:S02]  /*0ce0*/  IADD3 R3, R112.reuse, 0x160, RZ ;  /* 0x0000016070037810 */ /* 0x040fe40007ffe0ff */
[----:B------:R-:W-:-:S02]  /*0cf0*/  IADD3 R33, R112, 0xa0, RZ ;  /* 0x000000a070217810 */ /* 0x000fc40007ffe0ff */
[-C--:B------:R-:W-:Y:S02]  /*0d00*/  LEA R108, R108, R111.reuse, 0x1 ;  /* 0x0000006f6c6c7211 */ /* 0x080fe400078e08ff */
[-C--:B------:R-:W-:Y:S02]  /*0d10*/  LEA R107, R26, R111.reuse, 0x1 ;  /* 0x0000006f1a6b7211 */ /* 0x080fe400078e08ff */
[----:B------:R-:W-:Y:S02]  /*0d20*/  LEA.HI.SX32 R102, R27, R112, 0x1b ;  /* 0x000000701b667211 */ /* 0x000fe400078fdaff */
[----:B------:R-:W-:Y:S02]  /*0d30*/  LEA R106, R106, R111, 0x1 ;  /* 0x0000006f6a6a7211 */ /* 0x000fe400078e08ff */
[C---:B------:R-:W-:Y:S02]  /*0d40*/  IADD3 R29, R112.reuse, 0x120, RZ ;  /* 0x00000120701d7810 */ /* 0x040fe40007ffe0ff */
[----:B------:R-:W-:-:S02]  /*0d50*/  IADD3 R27, R112, 0x1e0, RZ ;  /* 0x000001e0701b7810 */ /* 0x000fc40007ffe0ff */
[-C--:B------:R-:W-:Y:S02]  /*0d60*/  LEA.HI.SX32 R28, R33, R112.reuse, 0x1b ;  /* 0x00000070211c7211 */ /* 0x080fe400078fdaff */
[----:B------:R-:W-:Y:S02]  /*0d70*/  IADD3 R31, R112, 0x140, RZ ;  /* 0x00000140701f7810 */ /* 0x000fe40007ffe0ff */
[-C--:B------:R-:W-:Y:S02]  /*0d80*/  LEA.HI.SX32 R2, R29, R112.reuse, 0x1b ;  /* 0x000000701d027211 */ /* 0x080fe400078fdaff */
[-C--:B------:R-:W-:Y:S02]  /*0d90*/  LEA R105, R28, R111.reuse, 0x1 ;  /* 0x0000006f1c697211 */ /* 0x080fe400078e08ff */
[----:B------:R-:W-:Y:S02]  /*0da0*/  LEA.HI.SX32 R100, R31, R112, 0x1b ;  /* 0x000000701f647211 */ /* 0x000fe400078fdaff */
[----:B------:R-:W-:-:S02]  /*0db0*/  LEA R104, R104, R111, 0x1 ;  /* 0x0000006f68687211 */ /* 0x000fc400078e08ff */
[-C--:B------:R-:W-:Y:S02]  /*0dc0*/  LEA R102, R102, R111.reuse, 0x1 ;  /* 0x0000006f66667211 */ /* 0x080fe400078e08ff */
[-C--:B------:R-:W-:Y:S02]  /*0dd0*/  LEA R101, R2, R111.reuse, 0x1 ;  /* 0x0000006f02657211 */ /* 0x080fe400078e08ff */
[----:B------:R-:W-:Y:S02]  /*0de0*/  LEA R100, R100, R111, 0x1 ;  /* 0x0000006f64647211 */ /* 0x000fe400078e08ff */
[----:B------:R-:W-:Y:S02]  /*0df0*/  ISETP.GE.AND P2, PT, R7, UR21, PT ;  /* 0x0000001507007c0c */ /* 0x000fe4000bf46270 */
[----:B------:R-:W-:Y:S02]  /*0e00*/  ISETP.GE.AND P1, PT, R30, UR21, PT ;  /* 0x000000151e007c0c */ /* 0x000fe4000bf26270 */
[----:B------:R-:W-:-:S02]  /*0e10*/  ISETP.GE.AND P0, PT, R32, UR21, PT ;  /* 0x0000001520007c0c */ /* 0x000fc4000bf06270 */
[----:B------:R-:W-:Y:S02]  /*0e20*/  ISETP.GE.AND P4, PT, R34, UR21, PT ;  /* 0x0000001522007c0c */ /* 0x000fe4000bf86270 */
[----:B------:R-:W-:Y:S02]  /*0e30*/  ISETP.GE.AND P6, PT, R18, UR21, PT ;  /* 0x0000001512007c0c */ /* 0x000fe4000bfc6270 */
[----:B------:R-:W-:Y:S02]  /*0e40*/  ISETP.GE.AND P5, PT, R20, UR21, PT ;  /* 0x0000001514007c0c */ /* 0x000fe4000bfa6270 */
[----:B------:R-:W-:Y:S02]  /*0e50*/  ISETP.GE.AND P3, PT, R35, UR21, PT ;  /* 0x0000001523007c0c */ /* 0x000fe4000bf66270 */
[----:B------:R-:W-:Y:S01]  /*0e60*/  PRMT R26, RZ, 0x7610, R26 ;  /* 0x00007610ff1a7816 */ /* 0x000fe2000000001a */
[----:B--2---:R0:W-:Y:S02]  /*0e70*/  STS.U16 [R110], R5 ;  /* 0x000000056e007388 */ /* 0x0041e40000000400 */
[----:B0-----:R-:W-:-:S02]  /*0e80*/  IADD3 R5, R112, 0xe0, RZ ;  /* 0x000000e070057810 */ /* 0x001fc40007ffe0ff */
[----:B----4-:R0:W-:Y:S02]  /*0e90*/  STS.U16 [R109+0x40], R0 ;  /* 0x000040006d007388 */ /* 0x0101e40000000400 */
[----:B0-----:R-:W-:-:S04]  /*0ea0*/  LEA.HI.SX32 R0, R5, R112, 0x1b ;  /* 0x0000007005007211 */ /* 0x001fc800078fdaff */
[-C--:B------:R-:W-:Y:S02]  /*0eb0*/  LEA R103, R0, R111.reuse, 0x1 ;  /* 0x0000006f00677211 */ /* 0x080fe400078e08ff */
[-C--:B------:R-:W-:Y:S01]  /*0ec0*/  LEA.HI.SX32 R0, R3, R112.reuse, 0x1b ;  /* 0x0000007003007211 */ /* 0x080fe200078fdaff */
[----:B---3--:R0:W-:Y:S01]  /*0ed0*/  STS.U16 [R108+0x80], R9 ;  /* 0x000080096c007388 */ /* 0x0081e20000000400 */
[----:B------:R-:W-:Y:S02]  /*0ee0*/  IADD3 R5, R112, 0x180, RZ ;  /* 0x0000018070057810 */ /* 0x000fe40007ffe0ff */
[----:B------:R-:W-:Y:S01]  /*0ef0*/  LEA R99, R0, R111, 0x1 ;  /* 0x0000006f00637211 */ /* 0x000fe200078e08ff */
[----:B------:R-:W-:Y:S01]  /*0f00*/  STS.U16 [R107+0xc0], R4 ;  /* 0x0000c0046b007388 */ /* 0x000fe20000000400 */
[----:B------:R-:W-:-:S03]  /*0f10*/  LEA.HI.SX32 R0, R27, R112, 0x1b ;  /* 0x000000701b007211 */ /* 0x000fc600078fdaff */
[----:B------:R1:W-:Y:S01]  /*0f20*/  STS.U16 [R106+0x100], R11 ;  /* 0x0001000b6a007388 */ /* 0x0003e20000000400 */
[----:B0-----:R-:W-:Y:S02]  /*0f30*/  IADD3 R9, R112, 0x1a0, RZ ;  /* 0x000001a070097810 */ /* 0x001fe40007ffe0ff */
[-C--:B------:R-:W-:Y:S02]  /*0f40*/  LEA.HI.SX32 R98, R5, R112.reuse, 0x1b ;  /* 0x0000007005627211 */ /* 0x080fe400078fdaff */
[----:B------:R-:W-:Y:S02]  /*0f50*/  LEA R95, R0, R111, 0x1 ;  /* 0x0000006f005f7211 */ /* 0x000fe400078e08ff */
[C---:B-1----:R-:W-:Y:S01]  /*0f60*/  IADD3 R11, R112.reuse, 0x1c0, RZ ;  /* 0x000001c0700b7810 */ /* 0x042fe20007ffe0ff */
[----:B------:R0:W-:Y:S01]  /*0f70*/  STS.U16 [R105+0x140], R6 ;  /* 0x0001400669007388 */ /* 0x0001e20000000400 */
[-C--:B------:R-:W-:Y:S02]  /*0f80*/  LEA.HI.SX32 R2, R9, R112.reuse, 0x1b ;  /* 0x0000007009027211 */ /* 0x080fe400078fdaff */
[----:B------:R-:W-:Y:S01]  /*0f90*/  SHF.L.U32 R0, R112, 0x4, RZ ;  /* 0x0000000470007819 */ /* 0x000fe200000006ff */
[----:B------:R-:W-:Y:S01]  /*0fa0*/  STS.U16 [R104+0x180], R13 ;  /* 0x0001800d68007388 */ /* 0x000fe20000000400 */
[----:B------:R-:W-:-:S02]  /*0fb0*/  LEA.HI.SX32 R96, R11, R112, 0x1b ;  /* 0x000000700b607211 */ /* 0x000fc400078fdaff */
[-C--:B------:R-:W-:Y:S01]  /*0fc0*/  LEA R98, R98, R111.reuse, 0x1 ;  /* 0x0000006f62627211 */ /* 0x080fe200078e08ff */
[----:B------:R1:W-:Y:S01]  /*0fd0*/  STS.U16 [R103+0x1c0], R8 ;  /* 0x0001c00867007388 */ /* 0x0003e20000000400 */
[-C--:B------:R-:W-:Y:S02]  /*0fe0*/  LEA R97, R2, R111.reuse, 0x1 ;  /* 0x0000006f02617211 */ /* 0x080fe400078e08ff */
[----:B------:R-:W-:Y:S01]  /*0ff0*/  LEA.HI.SX32 R94, R0, R0, 0x1b ;  /* 0x00000000005e7211 */ /* 0x000fe200078fdaff */
[----:B------:R-:W-:Y:S01]  /*1000*/  STS.U16 [R102+0x200], R15 ;  /* 0x0002000f66007388 */ /* 0x000fe20000000400 */
[----:B------:R-:W-:-:S03]  /*1010*/  LEA R96, R96, R111, 0x1 ;  /* 0x0000006f60607211 */ /* 0x000fc600078e08ff */
[----:B------:R2:W-:Y:S01]  /*1020*/  STS.U16 [R101+0x240], R10 ;  /* 0x0002400a65007388 */ /* 0x0005e20000000400 */
[----:B------:R-:W-:-:S03]  /*1030*/  LEA R94, R94, R111, 0x1 ;  /* 0x0000006f5e5e7211 */ /* 0x000fc600078e08ff */
[----:B------:R-:W-:Y:S04]  /*1040*/  STS.U16 [R100+0x280], R17 ;  /* 0x0002801164007388 */ /* 0x000fe80000000400 */
[----:B------:R3:W-:Y:S04]  /*1050*/  STS.U16 [R99+0x2c0], R12 ;  /* 0x0002c00c63007388 */ /* 0x0007e80000000400 */
[----:B------:R4:W-:Y:S04]  /*1060*/  STS.U16 [R98+0x300], R19 ;  /* 0x0003001362007388 */ /* 0x0009e80000000400 */
[----:B------:R4:W-:Y:S04]  /*1070*/  STS.U16 [R97+0x340], R14 ;  /* 0x0003400e61007388 */ /* 0x0009e80000000400 */
[----:B------:R4:W-:Y:S04]  /*1080*/  STS.U16 [R96+0x380], R21 ;  /* 0x0003801560007388 */ /* 0x0009e80000000400 */
[----:B------:R4:W-:Y:S01]  /*1090*/  STS.U16 [R95+0x3c0], R16 ;  /* 0x0003c0105f007388 */ /* 0x0009e20000000400 */
[----:B------:R-:W-:-:S03]  /*10a0*/  NOP ;  /* 0x0000000000007918 */ /* 0x000fc60000000000 */
[----:B------:R-:W4:Y:S04]  /*10b0*/  LDS.U16 R205, [R94] ;  /* 0x000000005ecd7984 */ /* 0x000f280000000400 */
[----:B------:R-:W4:Y:S04]  /*10c0*/  LDS.U16 R93, [R94+0x2] ;  /* 0x000002005e5d7984 */ /* 0x000f280000000400 */
        /* <DEDUP_REMOVED lines=13> */
[----:B------:R-:W4:Y:S01]  /*11a0*/  LDS.U16 R78, [R94+0x1e] ;  /* 0x00001e005e4e7984 */ /* 0x000f220000000400 */
[----:B------:R-:W-:-:S02]  /*11b0*/  MOV R2, UR15 ;  /* 0x0000000f00027c02 */ /* 0x000fc40008000f00 */
[----:B------:R-:W-:Y:S02]  /*11c0*/  MOV R3, UR16 ;  /* 0x0000001000037c02 */ /* 0x000fe40008000f00 */
[----:B------:R-:W-:Y:S02]  /*11d0*/  PRMT R9, RZ, 0x7610, R9 ;  /* 0x00007610ff097816 */ /* 0x000fe40000000009 */
[----:B0-----:R-:W-:Y:S01]  /*11e0*/  PRMT R6, RZ, 0x7610, R6 ;  /* 0x00007610ff067816 */ /* 0x001fe20000000006 */
[----:B------:R-:W-:Y:S01]  /*11f0*/  IMAD.WIDE R4, R7, 0x2, R2 ;  /* 0x0000000207047825 */ /* 0x000fe200078e0202 */
[----:B------:R-:W-:Y:S01]  /*1200*/  BAR.SYNC.DEFER_BLOCKING 0x0 ;  /* 0x0000000000007b1d */ /* 0x000fe20000010000 */
[----:B------:R-:W-:Y:S02]  /*1210*/  PRMT R11, RZ, 0x7610, R11 ;  /* 0x00007610ff0b7816 */ /* 0x000fe4000000000b */
[----:B-1----:R-:W-:Y:S02]  /*1220*/  PRMT R8, RZ, 0x7610, R8 ;  /* 0x00007610ff087816 */ /* 0x002fe40000000008 */
[----:B------:R-:W-:-:S02]  /*1230*/  PRMT R13, RZ, 0x7610, R13 ;  /* 0x00007610ff0d7816 */ /* 0x000fc4000000000d */
[----:B--2---:R-:W-:Y:S02]  /*1240*/  PRMT R10, RZ, 0x7610, R10 ;  /* 0x00007610ff0a7816 */ /* 0x004fe4000000000a */
[----:B------:R-:W-:Y:S02]  /*1250*/  PRMT R15, RZ, 0x7610, R15 ;  /* 0x00007610ff0f7816 */ /* 0x000fe4000000000f */
[----:B---3--:R-:W-:Y:S02]  /*1260*/  PRMT R12, RZ, 0x7610, R12 ;  /* 0x00007610ff0c7816 */ /* 0x008fe4000000000c */
[----:B------:R-:W-:Y:S01]  /*1270*/  PRMT R17, RZ, 0x7610, R17 ;  /* 0x00007610ff117816 */ /* 0x000fe20000000011 */
[----:B------:R-:W2:Y:S01]  /*1280*/  @!P2 LDG.E.U16 R9, desc[UR32][R4.64] ;  /* 0x000000200409a981 */ /* 0x000ea2000c1e1500 */
        /* <DEDUP_REMOVED lines=16> */
[----:B------:R-:W-:Y:S02]  /*1390*/  ISETP.GE.AND P1, PT, R25, UR21, PT ;  /* 0x0000001519007c0c */ /* 0x000fe4000bf26270 */
[----:B------:R-:W-:Y:S02]  /*13a0*/  PRMT R0, RZ, 0x7610, R0 ;  /* 0x00007610ff007816 */ /* 0x000fe40000000000 */
[----:B----4-:R-:W-:Y:S02]  /*13b0*/  PRMT R19, RZ, 0x7610, R19 ;  /* 0x00007610ff137816 */ /* 0x010fe40000000013 */
[----:B------:R-:W-:Y:S02]  /*13c0*/  PRMT R14, RZ, 0x7610, R14 ;  /* 0x00007610ff0e7816 */ /* 0x000fe4000000000e */
[----:B------:R-:W-:Y:S01]  /*13d0*/  PRMT R21, RZ, 0x7610, R21 ;  /* 0x00007610ff157816 */ /* 0x000fe20000000015 */
[----:B------:R-:W4:Y:S01]  /*13e0*/  @!P0 LDG.E.U16 R0, desc[UR32][R4.64+0x240] ;  /* 0x0002402004008981 */ /* 0x000f22000c1e1500 */
[----:B------:R-:W-:-:S02]  /*13f0*/  PRMT R16, RZ, 0x7610, R16 ;  /* 0x00007610ff107816 */ /* 0x000fc40000000010 */
[----:B------:R-:W-:Y:S01]  /*1400*/  PRMT R27, RZ, 0x7610, R27 ;  /* 0x00007610ff1b7816 */ /* 0x000fe2000000001b */
[----:B------:R-:W4:Y:S04]  /*1410*/  @!P4 LDG.E.U16 R19, desc[UR32][R4.64+0x280] ;  /* 0x000280200413c981 */ /* 0x000f28000c1e1500 */
[----:B------:R-:W4:Y:S04]  /*1420*/  @!P6 LDG.E.U16 R14, desc[UR32][R4.64+0x2c0] ;  /* 0x0002c020040ee981 */ /* 0x000f28000c1e1500 */
[----:B------:R-:W4:Y:S04]  /*1430*/  @!P5 LDG.E.U16 R21, desc[UR32][R4.64+0x300] ;  /* 0x000300200415d981 */ /* 0x000f28000c1e1500 */
[----:B------:R-:W4:Y:S04]  /*1440*/  @!P3 LDG.E.U16 R16, desc[UR32][R4.64+0x340] ;  /* 0x000340200410b981 */ /* 0x000f28000c1e1500 */
[----:B------:R-:W4:Y:S04]  /*1450*/  @!P2 LDG.E.U16 R27, desc[UR32][R4.64+0x380] ;  /* 0x00038020041ba981 */ /* 0x000f28000c1e1500 */
[----:B------:R-:W4:Y:S01]  /*1460*/  @!P1 LDG.E.U16 R26, desc[UR32][R4.64+0x3c0] ;  /* 0x0003c020041a9981 */ /* 0x000f22000c1e1500 */
[----:B------:R-:W-:-:S02]  /*1470*/  MOV R2, UR17 ;  /* 0x0000001100027c02 */ /* 0x000fc40008000f00 */
[----:B------:R-:W-:Y:S02]  /*1480*/  MOV R3, UR18 ;  /* 0x0000001200037c02 */ /* 0x000fe40008000f00 */
[----:B------:R-:W-:Y:S02]  /*1490*/  ISETP.GE.AND P6, PT, R18, UR21, PT ;  /* 0x0000001512007c0c */ /* 0x000fe4000bfc6270 */
[C---:B------:R-:W-:Y:S01]  /*14a0*/  ISETP.GE.AND P2, PT, R7.reuse, UR21, PT ;  /* 0x0000001507007c0c */ /* 0x040fe2000bf46270 */
[----:B------:R-:W-:Y:S01]  /*14b0*/  IMAD.WIDE R2, R7, 0x2, R2 ;  /* 0x0000000207027825 */ /* 0x000fe200078e0202 */
[----:B------:R-:W-:Y:S02]  /*14c0*/  ISETP.GE.AND P1, PT, R30, UR21, PT ;  /* 0x000000151e007c0c */ /* 0x000fe4000bf26270 */
[----:B------:R-:W-:Y:S02]  /*14d0*/  ISETP.GE.AND P0, PT, R32, UR21, PT ;  /* 0x0000001520007c0c */ /* 0x000fe4000bf06270 */
[----:B------:R-:W-:-:S02]  /*14e0*/  ISETP.GE.AND P4, PT, R34, UR21, PT ;  /* 0x0000001522007c0c */ /* 0x000fc4000bf86270 */
[----:B------:R-:W-:Y:S02]  /*14f0*/  ISETP.GE.AND P5, PT, R20, UR21, PT ;  /* 0x0000001514007c0c */ /* 0x000fe4000bfa6270 */
[----:B------:R-:W-:Y:S02]  /*1500*/  PRMT R29, RZ, 0x7610, R29 ;  /* 0x00007610ff1d7816 */ /* 0x000fe4000000001d */
[----:B------:R-:W-:Y:S02]  /*1510*/  PRMT R20, RZ, 0x7610, R20 ;  /* 0x00007610ff147816 */ /* 0x000fe40000000014 */
[----:B------:R-:W-:Y:S02]  /*1520*/  ISETP.GE.AND P3, PT, R35, UR21, PT ;  /* 0x0000001523007c0c */ /* 0x000fe4000bf66270 */
[----:B------:R-:W-:Y:S02]  /*1530*/  PRMT R28, RZ, 0x7610, R28 ;  /* 0x00007610ff1c7816 */ /* 0x000fe4000000001c */
[----:B------:R-:W-:-:S02]  /*1540*/  PRMT R30, RZ, 0x7610, R30 ;  /* 0x00007610ff1e7816 */ /* 0x000fc4000000001e */
[----:B------:R-:W-:Y:S02]  /*1550*/  PRMT R31, RZ, 0x7610, R31 ;  /* 0x00007610ff1f7816 */ /* 0x000fe4000000001f */
        /* <DEDUP_REMOVED lines=39> */
[----:B------:R-:W-:Y:S02]  /*17d0*/  PRMT R21, RZ, 0x7610, R21 ;  /* 0x00007610ff157816 */ /* 0x000fe40000000015 */
[----:B------:R-:W-:Y:S01]  /*17e0*/  PRMT R27, RZ, 0x7610, R27 ;  /* 0x00007610ff1b7816 */ /* 0x000fe2000000001b */
[----:B------:R-:W2:Y:S01]  /*17f0*/  @!P2 LDG.E.U16 R29, desc[UR32][R2.64] ;  /* 0x00000020021da981 */ /* 0x000ea2000c1e1500 */
[----:B------:R-:W-:-:S03]  /*1800*/  ISETP.GE.AND P2, PT, R36, UR21, PT ;  /* 0x0000001524007c0c */ /* 0x000fc6000bf46270 */
[----:B------:R-:W3:Y:S01]  /*1810*/  @!P1 LDG.E.U16 R20, desc[UR32][R2.64+0x40] ;  /* 0x0000402002149981 */ /* 0x000ee2000c1e1500 */
[----:B------:R-:W-:-:S03]  /*1820*/  ISETP.GE.AND P1, PT, R37, UR21, PT ;  /* 0x0000001525007c0c */ /* 0x000fc6000bf26270 */
[----:B------:R-:W4:Y:S01]  /*1830*/  @!P0 LDG.E.U16 R19, desc[UR32][R2.64+0x80] ;  /* 0x0000802002138981 */ /* 0x000f22000c1e1500 */
[----:B------:R-:W-:Y:S02]  /*1840*/  ISETP.GE.AND P0, PT, R22, UR21, PT ;  /* 0x0000001516007c0c */ /* 0x000fe4000bf06270 */
[----:B------:R-:W-:Y:S01]  /*1850*/  PRMT R22, RZ, 0x7610, R22 ;  /* 0x00007610ff167816 */ /* 0x000fe20000000016 */
[----:B------:R-:W4:Y:S01]  /*1860*/  @!P4 LDG.E.U16 R26, desc[UR32][R2.64+0xc0] ;  /* 0x0000c020021ac981 */ /* 0x000f22000c1e1500 */
[----:B------:R-:W-:Y:S02]  /*1870*/  ISETP.GE.AND P4, PT, R23, UR21, PT ;  /* 0x0000001517007c0c */ /* 0x000fe4000bf86270 */
[----:B------:R-:W-:Y:S01]  /*1880*/  PRMT R23, RZ, 0x7610, R23 ;  /* 0x00007610ff177816 */ /* 0x000fe20000000017 */
        /* <DEDUP_REMOVED lines=10> */
[----:B------:R-:W-:Y:S01]  /*1930*/  PRMT R24, RZ, 0x7610, R24 ;  /* 0x00007610ff187816 */ /* 0x000fe20000000018 */
[----:B------:R-:W4:Y:S01]  /*1940*/  @!P6 LDG.E.U16 R30, desc[UR32][R2.64+0x2c0] ;  /* 0x0002c020021ee981 */ /* 0x000f22000c1e1500 */
[----:B------:R-:W-:-:S03]  /*1950*/  PRMT R25, RZ, 0x7610, R25 ;  /* 0x00007610ff197816 */ /* 0x000fc60000000019 */
[----:B------:R-:W4:Y:S04]  /*1960*/  @!P5 LDG.E.U16 R31, desc[UR32][R2.64+0x300] ;  /* 0x00030020021fd981 */ /* 0x000f28000c1e1500 */
[----:B------:R-:W4:Y:S04]  /*1970*/  @!P0 LDG.E.U16 R24, desc[UR32][R2.64+0x240] ;  /* 0x0002402002188981 */ /* 0x000f28000c1e1500 */
[----:B------:R-:W4:Y:S04]  /*1980*/  @!P4 LDG.E.U16 R25, desc[UR32][R2.64+0x280] ;  /* 0x000280200219c981 */ /* 0x000f28000c1e1500 */
[----:B------:R-:W4:Y:S04]  /*1990*/  @!P3 LDG.E.U16 R32, desc[UR32][R2.64+0x340] ;  /* 0x000340200220b981 */ /* 0x000f28000c1e1500 */
[----:B------:R-:W4:Y:S04]  /*19a0*/  @!P2 LDG.E.U16 R33, desc[UR32][R2.64+0x380] ;  /* 0x000380200221a981 */ /* 0x000f28000c1e1500 */
[----:B------:R-:W4:Y:S01]  /*19b0*/  @!P1 LDG.E.U16 R34, desc[UR32][R2.64+0x3c0] ;  /* 0x0003c02002229981 */ /* 0x000f22000c1e1500 */
        /* <DEDUP_REMOVED lines=10> */
[----:B------:R-:W-:Y:S01]  /*1a60*/  HADD2.F32 R127, -RZ, R84.H0_H0 ;  /* 0x20000054ff7f7230 */ /* 0x000fe20000004100 */
[----:B------:R-:W-:Y:S01]  /*1a70*/  UISETP.GE.AND UP0, UPT, UR36, 0x1, UPT ;  /* 0x000000012400788c */ /* 0x000fe2000bf06270 */
[----:B------:R-:W-:Y:S02]  /*1a80*/  HADD2.F32 R125, -RZ, R83.H0_H0 ;  /* 0x20000053ff7d7230 */ /* 0x000fe40000004100 */
[----:B------:R-:W-:-:S03]  /*1a90*/  HADD2.F32 R123, -RZ, R82.H0_H0 ;  /* 0x20000052ff7b7230 */ /* 0x000fc60000004100 */
[----:B------:R-:W-:Y:S01]  /*1aa0*/  PLOP3.LUT P0, PT, PT, PT, UP0, 0x80, 0x0 ;  /* 0x000000000000781c */ /* 0x000fe20003f0f008 */
[----:B------:R-:W-:Y:S02]  /*1ab0*/  HADD2.F32 R121, -RZ, R81.H0_H0 ;  /* 0x20000051ff797230 */ /* 0x000fe40000004100 */
[----:B------:R-:W-:Y:S02]  /*1ac0*/  HADD2.F32 R119, -RZ, R80.H0_H0 ;  /* 0x20000050ff777230 */ /* 0x000fe40000004100 */
[----:B------:R-:W-:Y:S01]  /*1ad0*/  HADD2.F32 R63, -RZ, R78.H0_H0 ;  /* 0x2000004eff3f7230 */ /* 0x000fe20000004100 */
[----:B------:R-:W-:Y:S01]  /*1ae0*/  HFMA2.MMA R79, -RZ, RZ, 0, 0 ;  /* 0x00000000ff4f7435 */ /* 0x000fe200000001ff */
        /* <DEDUP_REMOVED lines=25> */
[----:B------:R-:W0:Y:S04]  /*1c80*/  LDS.U16 R2, [R94] ;  /* 0x000000005e027984 */ /* 0x000e280000000400 */
[----:B------:R-:W1:Y:S04]  /*1c90*/  LDS.U16 R3, [R94+0x2] ;  /* 0x000002005e037984 */ /* 0x000e680000000400 */
[----:B------:R-:W2:Y:S04]  /*1ca0*/  LDS.U16 R19, [R94+0x4] ;  /* 0x000004005e137984 */ /* 0x000ea80000000400 */
[----:B------:R-:W3:Y:S04]  /*1cb0*/  LDS.U16 R20, [R94+0x6] ;  /* 0x000006005e147984 */ /* 0x000ee80000000400 */
[----:B------:R-:W4:Y:S04]  /*1cc0*/  LDS.U16 R21, [R94+0x8] ;  /* 0x000008005e157984 */ /* 0x000f280000000400 */
[----:B------:R-:W4:Y:S04]  /*1cd0*/  LDS.U16 R22, [R94+0xa] ;  /* 0x00000a005e167984 */ /* 0x000f280000000400 */
[----:B------:R-:W4:Y:S04]  /*1ce0*/  LDS.U16 R23, [R94+0xc] ;  /* 0x00000c005e177984 */ /* 0x000f280000000400 */
[----:B------:R-:W4:Y:S04]  /*1cf0*/  LDS.U16 R24, [R94+0xe] ;  /* 0x00000e005e187984 */ /* 0x000f280000000400 */
[----:B------:R-:W4:Y:S04]  /*1d00*/  LDS.U16 R25, [R94+0x10] ;  /* 0x000010005e197984 */ /* 0x000f280000000400 */
[----:B------:R-:W4:Y:S04]  /*1d10*/  LDS.U16 R26, [R94+0x12] ;  /* 0x000012005e1a7984 */ /* 0x000f280000000400 */
[----:B------:R-:W4:Y:S01]  /*1d20*/  LDS.U16 R27, [R94+0x14] ;  /* 0x000014005e1b7984 */ /* 0x000f220000000400 */
[----:B0-----:R-:W-:-:S03]  /*1d30*/  HADD2.F32 R32, -RZ, R2.H0_H0 ;  /* 0x20000002ff207230 */ /* 0x001fc60000004100 */
[----:B------:R-:W0:Y:S01]  /*1d40*/  LDS.U16 R28, [R94+0x16] ;  /* 0x000016005e1c7984 */ /* 0x000e220000000400 */
[----:B-1----:R-:W-:Y:S02]  /*1d50*/  HADD2.F32 R34, -RZ, R3.H0_H0 ;  /* 0x20000003ff227230 */ /* 0x002fe40000004100 */
[----:B------:R-:W-:Y:S01]  /*1d60*/  FFMA.FTZ R115, R32, R136, R115 ;  /* 0x0000008820737223 */ /* 0x000fe20000010073 */
[----:B------:R-:W1:Y:S01]  /*1d70*/  LDS.U16 R29, [R94+0x18] ;  /* 0x000018005e1d7984 */ /* 0x000e620000000400 */
[----:B--2---:R-:W-:Y:S02]  /*1d80*/  HADD2.F32 R36, -RZ, R19.H0_H0 ;  /* 0x20000013ff247230 */ /* 0x004fe40000004100 */
[----:B------:R-:W-:Y:S01]  /*1d90*/  FFMA.FTZ R115, R34, R145, R115 ;  /* 0x0000009122737223 */ /* 0x000fe20000010073 */
[----:B------:R-:W2:Y:S01]  /*1da0*/  LDS.U16 R30, [R94+0x1a] ;  /* 0x00001a005e1e7984 */ /* 0x000ea20000000400 */
[----:B---3--:R-:W-:Y:S02]  /*1db0*/  HADD2.F32 R20, -RZ, R20.H0_H0 ;  /* 0x20000014ff147230 */ /* 0x008fe40000004100 */
[----:B------:R-:W-:Y:S01]  /*1dc0*/  FFMA.FTZ R115, R36, R143, R115 ;  /* 0x0000008f24737223 */ /* 0x000fe20000010073 */
[----:B------:R-:W3:Y:S01]  /*1dd0*/  LDS.U16 R31, [R94+0x1c] ;  /* 0x00001c005e1f7984 */ /* 0x000ee20000000400 */
[----:B----4-:R-:W-:-:S02]  /*1de0*/  HADD2.F32 R38, -RZ, R21.H0_H0 ;  /* 0x20000015ff267230 */ /* 0x010fc40000004100 */
[----:B------:R-:W-:Y:S01]  /*1df0*/  FFMA.FTZ R115, R20, R141, R115 ;  /* 0x0000008d14737223 */ /* 0x000fe20000010073 */
[----:B------:R-:W4:Y:S01]  /*1e00*/  LDS.U16 R2, [R94+0x1e] ;  /* 0x00001e005e027984 */ /* 0x000f220000000400 */
        /* <DEDUP_REMOVED lines=12> */
[----:B0-----:R-:W-:-:S03]  /*1ed0*/  HADD2.F32 R28, -RZ, R28.H0_H0 ;  /* 0x2000001cff1c7230 */ /* 0x001fc60000004100 */
[----:B------:R-:W-:Y:S01]  /*1ee0*/  FFMA.FTZ R115, R44, R127, R115 ;  /* 0x0000007f2c737223 */ /* 0x000fe20000010073 */
[----:B-1----:R-:W-:-:S03]  /*1ef0*/  HADD2.F32 R118, -RZ, R29.H0_H0 ;  /* 0x2000001dff767230 */ /* 0x002fc60000004100 */
[----:B------:R-:W-:Y:S01]  /*1f00*/  FFMA.FTZ R115, R28, R125, R115 ;  /* 0x0000007d1c737223 */ /* 0x000fe20000010073 */
[----:B--2---:R-:W-:-:S03]  /*1f10*/  HADD2.F32 R30, -RZ, R30.H0_H0 ;  /* 0x2000001eff1e7230 */ /* 0x004fc60000004100 */
[----:B------:R-:W-:Y:S01]  /*1f20*/  FFMA.FTZ R115, R118, R123, R115 ;  /* 0x0000007b76737223 */ /* 0x000fe20000010073 */
[----:B---3--:R-:W-:-:S03]  /*1f30*/  HADD2.F32 R120, -RZ, R31.H0_H0 ;  /* 0x2000001fff787230 */ /* 0x008fc60000004100 */
[----:B------:R-:W-:Y:S01]  /*1f40*/  FFMA.FTZ R115, R30, R121, R115 ;  /* 0x000000791e737223 */ /* 0x000fe20000010073 */
[----:B----4-:R-:W-:-:S03]  /*1f50*/  HADD2.F32 R2, -RZ, R2.H0_H0 ;  /* 0x20000002ff027230 */ /* 0x010fc60000004100 */
[----:B------:R-:W-:Y:S01]  /*1f60*/  FFMA.FTZ R115, R120, R119, R115 ;  /* 0x0000007778737223 */ /* 0x000fe20000010073 */
        /* <DEDUP_REMOVED lines=16> */
[----:B------:R-:W-:Y:S01]  /*2070*/  FFMA.FTZ R115, R2, R63, R115 ;  /* 0x0000003f02737223 */ /* 0x000fe20000010073 */
[----:B------:R-:W-:Y:S06]  /*2080*/  BAR.SYNC.DEFER_BLOCKING 0x0 ;  /* 0x0000000000007b1d */ /* 0x000fec0000010000 */
[----:B------:R-:W-:Y:S05]  /*2090*/  @!P0 BRA `(.L_x_12503) ;  /* 0x00000058005c8947 */ /* 0x000fea0003800000 */
[----:B------:R-:W-:Y:S01]  /*20a0*/  USHF.R.S32.HI UR22, URZ, 0x1f, UR10 ;  /* 0x0000001f3f167899 */ /* 0x000fe2000801140a */
[----:B------:R-:W0:Y:S01]  /*20b0*/  LDC R202, c[0x0][0x21c] ;  /* 0x00008700ffca7b82 */ /* 0x000e220000000800 */
[----:B------:R-:W-:Y:S01]  /*20c0*/  ULDC.64 UR20, c[0x0][0x230] ;  /* 0x00008c0000147ab9 */ /* 0x000fe20000000a00 */
[----:B------:R-:W-:Y:S01]  /*20d0*/  ULDC.64 UR40, c[0x0][0x248] ;  /* 0x0000920000287ab9 */ /* 0x000fe20000000a00 */
[----:B------:R-:W-:Y:S01]  /*20e0*/  UIMAD UR5, UR22, UR20, URZ ;  /* 0x00000014160572a4 */ /* 0x000fe2000f8e023f */
[----:B------:R-:W-:Y:S01]  /*20f0*/  R2UR UR42, R111 ;  /* 0x000000006f2a72ca */ /* 0x000fe200000e0000 */
[----:B------:R-:W-:Y:S01]  /*2100*/  UIMAD.WIDE.U32 UR26, UR10, UR20, URZ ;  /* 0x000000140a1a72a5 */ /* 0x000fe2000f8e003f */
[----:B------:R-:W-:Y:S01]  /*2110*/  HADD2.F32 R3, -RZ, R4.H0_H0 ;  /* 0x20000004ff037230 */ /* 0x000fe20000004100 */
[----:B------:R-:W-:Y:S01]  /*2120*/  ULDC.64 UR24, c[0x0][0x268] ;  /* 0x00009a0000187ab9 */ /* 0x000fe20000000a00 */
[----:B------:R-:W-:Y:S01]  /*2130*/  UIMAD UR20, UR22, UR40, URZ ;  /* 0x00000028161472a4 */ /* 0x000fe2000f8e023f */
[----:B------:R-:W-:Y:S01]  /*2140*/  HADD2.F32 R147, -RZ, R0.H0_H0 ;  /* 0x20000000ff937230 */ /* 0x000fe20000004100 */
[----:B------:R-:W-:Y:S01]  /*2150*/  UIMAD UR22, UR22, UR24, URZ ;  /* 0x00000018161672a4 */ /* 0x000fe2000f8e023f */
[----:B------:R-:W-:Y:S01]  /*2160*/  HADD2.F32 R5, -RZ, R5.H0_H0 ;  /* 0x20000005ff057230 */ /* 0x000fe20000004100 */
[----:B------:R-:W-:Y:S01]  /*2170*/  UIMAD UR5, UR10, UR21, UR5 ;  /* 0x000000150a0572a4 */ /* 0x000fe2000f8e0205 */
[----:B------:R-:W-:Y:S01]  /*2180*/  HADD2.F32 R149, -RZ, R6.H0_H0 ;  /* 0x20000006ff957230 */ /* 0x000fe20000004100 */
[----:B------:R-:W-:Y:S01]  /*2190*/  UIMAD.WIDE.U32 UR28, UR10, UR40, URZ ;  /* 0x000000280a1c72a5 */ /* 0x000fe2000f8e003f */
[----:B------:R-:W-:Y:S01]  /*21a0*/  HADD2.F32 R7, -RZ, R7.H0_H0 ;  /* 0x20000007ff077230 */ /* 0x000fe20000004100 */
[----:B------:R-:W-:Y:S01]  /*21b0*/  UIMAD UR41, UR10, UR41, UR20 ;  /* 0x000000290a2972a4 */ /* 0x000fe2000f8e0214 */
[----:B------:R-:W-:Y:S01]  /*21c0*/  HADD2.F32 R151, -RZ, R8.H0_H0 ;  /* 0x20000008ff977230 */ /* 0x000fe20000004100 */
[----:B------:R-:W-:Y:S01]  /*21d0*/  UIMAD.WIDE.U32 UR20, UR10, UR24, URZ ;  /* 0x000000180a1472a5 */ /* 0x000fe2000f8e003f */
[----:B------:R-:W-:Y:S01]  /*21e0*/  HADD2.F32 R9, -RZ, R9.H0_H0 ;  /* 0x20000009ff097230 */ /* 0x000fe20000004100 */
[----:B------:R-:W-:Y:S01]  /*21f0*/  UIMAD UR40, UR10, UR25, UR22 ;  /* 0x000000190a2872a4 */ /* 0x000fe2000f8e0216 */
[----:B------:R-:W-:Y:S01]  /*2200*/  HADD2.F32 R153, -RZ, R10.H0_H0 ;  /* 0x2000000aff997230 */ /* 0x000fe20000004100 */
[----:B------:R-:W-:Y:S01]  /*2210*/  ULDC.64 UR30, c[0x0][0x2d8] ;  /* 0x0000b600001e7ab9 */ /* 0x000fe20000000a00 */
[----:B------:R-:W-:Y:S01]  /*2220*/  ULDC.64 UR24, c[0x0][0x2e0] ;  /* 0x0000b80000187ab9 */ /* 0x000fe20000000a00 */
[----:B------:R-:W-:Y:S01]  /*2230*/  UIADD3 UR40, UR21, UR40, URZ ;  /* 0x0000002815287290 */ /* 0x000fe2000fffe03f */
[----:B------:R-:W-:Y:S01]  /*2240*/  HADD2.F32 R11, -RZ, R11.H0_H0 ;  /* 0x2000000bff0b7230 */ /* 0x000fe20000004100 */
[----:B------:R-:W-:Y:S01]  /*2250*/  ULEA UR24, UP2, UR20, UR24, 0x3 ;  /* 0x0000001814187291 */ /* 0x000fe2000f84183f */
[----:B------:R-:W-:Y:S01]  /*2260*/  HADD2.F32 R155, -RZ, R12.H0_H0 ;  /* 0x2000000cff9b7230 */ /* 0x000fe20000004100 */
[----:B------:R-:W-:Y:S01]  /*2270*/  UIADD3 UR5, UR27, UR5, URZ ;  /* 0x000000051b057290 */ /* 0x000fe2000fffe03f */
[----:B------:R-:W-:Y:S01]  /*2280*/  HADD2.F32 R13, -RZ, R13.H0_H0 ;  /* 0x2000000dff0d7230 */ /* 0x000fe20000004100 */
[----:B------:R-:W-:Y:S01]  /*2290*/  ULEA.HI.X UR40, UR20, UR25, UR40, 0x3, UP2 ;  /* 0x0000001914287291 */ /* 0x000fe200090f1c28 */
[----:B------:R-:W-:Y:S01]  /*22a0*/  HADD2.F32 R157, -RZ, R14.H0_H0 ;  /* 0x2000000eff9d7230 */ /* 0x000fe20000004100 */
[----:B------:R-:W-:Y:S01]  /*22b0*/  UIADD3 UR25, UR19, -0x1, URZ ;  /* 0xffffffff13197890 */ /* 0x000fe2000fffe03f */
[----:B------:R-:W-:Y:S01]  /*22c0*/  HADD2.F32 R159, -RZ, R15.H0_H0 ;  /* 0x2000000fff9f7230 */ /* 0x000fe20000004100 */
[----:B------:R-:W-:Y:S01]  /*22d0*/  UIADD3 UR27, UR19, -0x2, URZ ;  /* 0xfffffffe131b7890 */ /* 0x000fe2000fffe03f */
[----:B------:R-:W-:Y:S01]  /*22e0*/  HADD2.F32 R161, -RZ, R16.H0_H0 ;  /* 0x20000010ffa17230 */ /* 0x000fe20000004100 */
[----:B------:R-:W-:Y:S01]  /*22f0*/  ULEA UR23, UP1, UR28, UR30, 0x3 ;  /* 0x0000001e1c177291 */ /* 0x000fe2000f82183f */
[----:B------:R-:W-:Y:S01]  /*2300*/  HADD2.F32 R163, -RZ, R17.H0_H0 ;  /* 0x20000011ffa37230 */ /* 0x000fe20000004100 */
[----:B------:R-:W-:Y:S01]  /*2310*/  UIADD3 UR41, UR29, UR41, URZ ;  /* 0x000000291d297290 */ /* 0x000fe2000fffe03f */
[----:B------:R-:W-:Y:S01]  /*2320*/  HADD2.F32 R165, -RZ, R18.H0_H0 ;  /* 0x20000012ffa57230 */ /* 0x000fe20000004100 */
[----:B------:R-:W-:Y:S01]  /*2330*/  ULEA.HI UR21, UR19, UR19, URZ, 0x1 ;  /* 0x0000001313157291 */ /* 0x000fe2000f8f083f */
[----:B------:R-:W-:Y:S01]  /*2340*/  FADD.FTZ R0, R32, R32 ;  /* 0x0000002020007221 */ /* 0x000fe20000010000 */
[----:B------:R-:W-:Y:S01]  /*2350*/  ULEA.HI UR20, UR25, UR25, URZ, 0x1 ;  /* 0x0000001919147291 */ /* 0x000fe2000f8f083f */
[----:B------:R-:W-:Y:S01]  /*2360*/  FADD.FTZ R45, R34, R34 ;  /* 0x00000022222d7221 */ /* 0x000fe20000010000 */
[----:B------:R-:W-:Y:S01]  /*2370*/  ULDC.64 UR34, c[0x0][0x2d0] ;  /* 0x0000b40000227ab9 */ /* 0x000fe20000000a00 */
[----:B------:R-:W-:Y:S01]  /*2380*/  UIMAD UR36, UR27, UR36, URZ ;  /* 0x000000241b2472a4 */ /* 0x000fe2000f8e023f */
[----:B------:R-:W-:Y:S01]  /*2390*/  FADD.FTZ R43, R36, R36 ;  /* 0x00000024242b7221 */ /* 0x000fe20000010000 */
[----:B------:R-:W-:Y:S01]  /*23a0*/  ULEA.HI.X UR41, UR28, UR31, UR41, 0x3, UP1 ;  /* 0x0000001f1c297291 */ /* 0x000fe200088f1c29 */
[----:B------:R-:W-:Y:S01]  /*23b0*/  FADD.FTZ R41, R20, R20 ;  /* 0x0000001414297221 */ /* 0x000fe20000010000 */
[----:B------:R-:W-:Y:S01]  /*23c0*/  ULOP3.LUT UR21, UR21, 0x1ffffe, URZ, 0xc0, !UPT ;  /* 0x001ffffe15157892 */ /* 0x000fe2000f8ec03f */
[----:B------:R-:W-:Y:S01]  /*23d0*/  FADD.FTZ R39, R38, R38 ;  /* 0x0000002626277221 */ /* 0x000fe20000010000 */
[----:B------:R-:W-:Y:S01]  /*23e0*/  ULOP3.LUT UR27, UR20, 0xfffffe, URZ, 0xc0, !UPT ;  /* 0x00fffffe141b7892 */ /* 0x000fe2000f8ec03f */
[----:B------:R-:W-:Y:S01]  /*23f0*/  FADD.FTZ R37, R22, R22 ;  /* 0x0000001616257221 */ /* 0x000fe20000010000 */
[----:B------:R-:W-:Y:S01]  /*2400*/  ULEA UR22, UP0, UR26, UR34, 0x3 ;  /* 0x000000221a167291 */ /* 0x000fe2000f80183f */
[----:B------:R-:W-:Y:S01]  /*2410*/  FADD.FTZ R35, R40, R40 ;  /* 0x0000002828237221 */ /* 0x000fe20000010000 */
[----:B------:R-:W-:Y:S01]  /*2420*/  ULDC.64 UR28, c[0x0][0x270] ;  /* 0x00009c00001c7ab9 */ /* 0x000fe20000000a00 */
[----:B------:R-:W-:Y:S01]  /*2430*/  FADD.FTZ R33, R24, R24 ;  /* 0x0000001818217221 */ /* 0x000fe20000010000 */
[----:B------:R-:W-:Y:S01]  /*2440*/  USHF.L.U64.HI UR39, UR28, 0x3, UR29 ;  /* 0x000000031c277899 */ /* 0x000fe2000801021d */
[----:B------:R-:W-:Y:S01]  /*2450*/  FADD.FTZ R31, R42, R42 ;  /* 0x0000002a2a1f7221 */ /* 0x000fe20000010000 */
[----:B------:R-:W-:Y:S01]  /*2460*/  FADD.FTZ R29, R26, R26 ;  /* 0x0000001a1a1d7221 */ /* 0x000fe20000010000 */
[----:B------:R-:W-:Y:S01]  /*2470*/  FADD.FTZ R27, R44, R44 ;  /* 0x0000002c2c1b7221 */ /* 0x000fe20000010000 */
[----:B------:R-:W-:Y:S01]  /*2480*/  FADD.FTZ R25, R28, R28 ;  /* 0x0000001c1c197221 */ /* 0x000fe20000010000 */
[----:B------:R-:W-:Y:S01]  /*2490*/  FADD.FTZ R21, R30, R30 ;  /* 0x0000001e1e157221 */ /* 0x000fe20000010000 */
[----:B------:R-:W-:Y:S01]  /*24a0*/  UIADD3 UR29, UR19, -UR21, URZ ;  /* 0x80000015131d7290 */ /* 0x000fe2000fffe03f */
[----:B------:R-:W-:Y:S01]  /*24b0*/  FADD.FTZ R23, R118, R118 ;  /* 0x0000007676177221 */ /* 0x000fe20000010000 */
[----:B------:R-:W-:Y:S01]  /*24c0*/  UIADD3 UR27, UR25, -UR27, URZ ;  /* 0x8000001b191b7290 */ /* 0x000fe2000fffe03f */
[----:B------:R-:W-:Y:S01]  /*24d0*/  FADD.FTZ R19, R120, R120 ;  /* 0x0000007878137221 */ /* 0x000fe20000010000 */
[----:B------:R-:W-:Y:S01]  /*24e0*/  ULEA.HI.X UR26, UR26, UR35, UR5, 0x3, UP0 ;  /* 0x000000231a1a7291 */ /* 0x000fe200080f1c05 */
[----:B------:R-:W-:Y:S01]  /*24f0*/  FADD.FTZ R17, R2, R2 ;  /* 0x0000000202117221 */ /* 0x000fe20000010000 */
[C---:B------:R-:W-:Y:S01]  /*2500*/  ISETP.NE.AND P1, PT, R114.reuse, RZ, PT ;  /* 0x000000ff7200720c */ /* 0x040fe20003f25270 */
[--C-:B------:R-:W-:Y:S01]  /*2510*/  FADD.FTZ R44, R3, R116.reuse ;  /* 0x00000074032c7221 */ /* 0x100fe20000010000 */
[C---:B------:R-:W-:Y:S01]  /*2520*/  ISETP.NE.AND P3, PT, R114.reuse, 0x1f, PT ;  /* 0x0000001f7200780c */ /* 0x040fe20003f65270 */
[--C-:B------:R-:W-:Y:S01]  /*2530*/  FADD.FTZ R42, R147, R116.reuse ;  /* 0x00000074932a7221 */ /* 0x100fe20000010000 */
[C---:B------:R-:W-:Y:S01]  /*2540*/  LOP3.LUT R204, R114.reuse, 0x1f, RZ, 0xc0, !PT ;  /* 0x0000001f72cc7812 */ /* 0x040fe200078ec0ff */
[--C-:B------:R-:W-:Y:S01]  /*2550*/  FADD.FTZ R40, R5, R116.reuse ;  /* 0x0000007405287221 */ /* 0x100fe20000010000 */
[----:B------:R-:W-:Y:S01]  /*2560*/  MOV R15, R111 ;  /* 0x0000006f000f7202 */ /* 0x000fe20000000f00 */
[--C-:B------:R-:W-:Y:S01]  /*2570*/  FADD.FTZ R38, R149, R116.reuse ;  /* 0x0000007495267221 */ /* 0x100fe20000010000 */
[----:B------:R-:W-:Y:S01]  /*2580*/  MOV R79, RZ ;  /* 0x000000ff004f7202 */ /* 0x000fe20000000f00 */
[--C-:B------:R-:W-:Y:S01]  /*2590*/  FADD.FTZ R36, R7, R116.reuse ;  /* 0x0000007407247221 */ /* 0x100fe20000010000 */
[----:B------:R-:W-:Y:S01]  /*25a0*/  IADD3 R203, R114, 0x200, RZ ;  /* 0x0000020072cb7810 */ /* 0x000fe20007ffe0ff */
        /* <DEDUP_REMOVED lines=11> */
[----:B------:R-:W-:Y:S01]  /*2660*/  ULDC.64 UR30, c[0x0][0x250] ;  /* 0x00009400001e7ab9 */ /* 0x000fe20000000a00 */
[----:B------:R-:W-:Y:S01]  /*2670*/  ULDC.64 UR34, c[0x0][0x238] ;  /* 0x00008e0000227ab9 */ /* 0x000fe20000000a00 */
[----:B------:R-:W-:Y:S01]  /*2680*/  UMOV UR5, URZ ;  /* 0x0000003f00057c82 */ /* 0x000fe20008000000 */
[----:B------:R-:W-:Y:S01]  /*2690*/  ULDC UR43, c[0x0][0x224] ;  /* 0x00008900002b7ab9 */ /* 0x000fe20000000800 */
[----:B------:R-:W-:-:S02]  /*26a0*/  USHF.L.U64.HI UR31, UR30, 0x3, UR31 ;  /* 0x000000031e1f7899 */ /* 0x000fc4000801021f */
[----:B------:R-:W-:Y:S02]  /*26b0*/  USHF.L.U64.HI UR35, UR34, 0x3, UR35 ;  /* 0x0000000322237899 */ /* 0x000fe40008010223 */
[----:B------:R-:W-:Y:S02]  /*26c0*/  UIMAD.WIDE UR20, UR36, 0x10, UR8 ;  /* 0x00000010241478a5 */ /* 0x000fe4000f8e0208 */
[----:B------:R-:W-:Y:S02]  /*26d0*/  ULEA UR29, UR29, 0x880, 0xb ;  /* 0x000008801d1d7891 */ /* 0x000fe4000f8e583f */
[----:B0-----:R-:W-:-:S12]  /*26e0*/  USHF.L.U32 UR27, UR27, 0x8, URZ ;  /* 0x000000081b1b7899 */ /* 0x001fd8000800063f */
.L_x_12518:
[----:B------:R-:W-:Y:S02]  /*26f0*/  MOV R8, UR22 ;  /* 0x0000001600087c02 */ /* 0x000fe40008000f00 */
[----:B------:R-:W-:-:S06]  /*2700*/  MOV R9, UR26 ;  /* 0x0000001a00097c02 */ /* 0x000fcc0008000f00 */
[----:B------:R-:W2:Y:S01]  /*2710*/  LDG.E.64 R8, desc[UR32][R8.64] ;  /* 0x0000002008087981 */ /* 0x000ea2000c1e1b00 */
[----:B------:R-:W-:Y:S02]  /*2720*/  MOV R2, UR23 ;  /* 0x0000001700027c02 */ /* 0x000fe40008000f00 */
[----:B------:R-:W-:Y:S02]  /*2730*/  MOV R3, UR41 ;  /* 0x0000002900037c02 */ /* 0x000fe40008000f00 */
[----:B01----:R-:W-:Y:S02]  /*2740*/  MOV R4, UR24 ;  /* 0x0000001800047c02 */ /* 0x003fe40008000f00 */
[----:B------:R-:W-:Y:S02]  /*2750*/  MOV R5, UR40 ;  /* 0x0000002800057c02 */ /* 0x000fe40008000f00 */
[----:B------:R-:W3:Y:S04]  /*2760*/  LDG.E.64 R2, desc[UR32][R2.64] ;  /* 0x0000002002027981 */ /* 0x000ee8000c1e1b00 */
[----:B------:R-:W3:Y:S01]  /*2770*/  LDG.E.64 R4, desc[UR32][R4.64] ;  /* 0x0000002004047981 */ /* 0x000ee2000c1e1b00 */
[----:B------:R-:W-:Y:S01]  /*2780*/  ISETP.NE.AND P0, PT, R204, RZ, PT ;  /* 0x000000ffcc00720c */ /* 0x000fe20003f05270 */
[----:B------:R-:W0:Y:S01]  /*2790*/  @P3 S2R R191, SR_CgaCtaId ;  /* 0x0000000000bf3919 */ /* 0x000e220000008800 */
[-C--:B--2---:R-:W-:Y:S01]  /*27a0*/  FMUL.FTZ R10, R42, R9.reuse ;  /* 0x000000092a0a7220 */ /* 0x084fe20000410000 */
[----:B------:R-:W-:Y:S01]  /*27b0*/  FMUL.FTZ R147, R8, 1.4426950216293334961 ;  /* 0x3fb8aa3b08937820 */ /* 0x000fe20000410000 */
[-C--:B------:R-:W-:Y:S01]  /*27c0*/  FMUL.FTZ R12, R40, R9.reuse ;  /* 0x00000009280c7220 */ /* 0x080fe20000410000 */
[----:B------:R-:W-:Y:S01]  /*27d0*/  FMUL.FTZ R6, R44, R9 ;  /* 0x000000092c067220 */ /* 0x000fe20000410000 */
[----:B------:R-:W-:Y:S01]  /*27e0*/  FMUL.RZ R118, R10, 0.15915493667125701904 ;  /* 0x3e22f9830a767820 */ /* 0x000fe2000040c000 */
[-C--:B------:R-:W-:Y:S01]  /*27f0*/  FMUL.FTZ R10, R42, R147.reuse ;  /* 0x000000932a0a7220 */ /* 0x080fe20000410000 */
[----:B------:R-:W-:Y:S01]  /*2800*/  FMUL.RZ R120, R12, 0.15915493667125701904 ;  /* 0x3e22f9830c787820 */ /* 0x000fe2000040c000 */
[----:B------:R-:W-:Y:S01]  /*2810*/  FMUL.RZ R13, R6, 0.15915493667125701904 ;  /* 0x3e22f983060d7820 */ /* 0x000fe2000040c000 */
[-C--:B------:R-:W-:Y:S01]  /*2820*/  FMUL.FTZ R12, R40, R147.reuse ;  /* 0x00000093280c7220 */ /* 0x080fe20000410000 */
[----:B------:R-:W-:Y:S01]  /*2830*/  FMUL.FTZ R6, R44, R147 ;  /* 0x000000932c067220 */ /* 0x000fe20000410000 */
[----:B------:R1:W-:Y:S08]  /*2840*/  MUFU.EX2 R134, R10 ;  /* 0x0000000a00867308 */ /* 0x0003f00000000800 */
[----:B------:R2:W-:Y:S01]  /*2850*/  MUFU.EX2 R130, R12 ;  /* 0x0000000c00827308 */ /* 0x0005e20000000800 */
[----:B-1----:R-:W-:-:S07]  /*2860*/  FMUL.FTZ R10, R36, R9 ;  /* 0x00000009240a7220 */ /* 0x002fce0000410000 */
[----:B------:R-:W-:Y:S01]  /*2870*/  MUFU.SIN R11, R13 ;  /* 0x0000000d000b7308 */ /* 0x000fe20000000400 */
[----:B--2---:R-:W-:-:S07]  /*2880*/  FMUL.FTZ R12, R34, R9 ;  /* 0x00000009220c7220 */ /* 0x004fce0000410000 */
[----:B------:R1:W-:Y:S08]  /*2890*/  MUFU.COS R7, R13 ;  /* 0x0000000d00077308 */ /* 0x0003f00000000000 */
[----:B------:R-:W2:Y:S01]  /*28a0*/  MUFU.EX2 R6, R6 ;  /* 0x0000000600067308 */ /* 0x000ea20000000800 */
[----:B-1----:R-:W-:-:S04]  /*28b0*/  FMUL.FTZ R13, R38, R9 ;  /* 0x00000009260d7220 */ /* 0x002fc80000410000 */
[----:B------:R-:W-:Y:S01]  /*28c0*/  FMUL.RZ R124, R13, 0.15915493667125701904 ;  /* 0x3e22f9830d7c7820 */ /* 0x000fe2000040c000 */
[----:B------:R-:W-:Y:S02]  /*28d0*/  FMUL.FTZ R13, R38, R147 ;  /* 0x00000093260d7220 */ /* 0x000fe40000410000 */
[----:B------:R-:W-:Y:S08]  /*28e0*/  MUFU.SIN R149, R118 ;  /* 0x0000007600957308 */ /* 0x000ff00000000400 */
[----:B------:R1:W-:Y:S01]  /*28f0*/  MUFU.COS R151, R118 ;  /* 0x0000007600977308 */ /* 0x0003e20000000000 */
[----:B--2---:R-:W-:-:S07]  /*2900*/  FMUL.FTZ R11, R6, R11 ;  /* 0x0000000b060b7220 */ /* 0x004fce0000410000 */
[----:B------:R-:W-:Y:S01]  /*2910*/  MUFU.SIN R153, R120 ;  /* 0x0000007800997308 */ /* 0x000fe20000000400 */
[----:B-1----:R-:W-:Y:S01]  /*2920*/  FMUL.RZ R118, R10, 0.15915493667125701904 ;  /* 0x3e22f9830a767820 */ /* 0x002fe2000040c000 */
[----:B------:R-:W-:-:S06]  /*2930*/  FMUL.FTZ R10, R36, R147 ;  /* 0x00000093240a7220 */ /* 0x000fcc0000410000 */
[----:B------:R1:W2:Y:S08]  /*2940*/  MUFU.COS R155, R120 ;  /* 0x00000078009b7308 */ /* 0x0002b00000000000 */
[----:B------:R4:W-:Y:S01]  /*2950*/  MUFU.EX2 R122, R10 ;  /* 0x0000000a007a7308 */ /* 0x0009e20000000800 */
[----:B-1----:R-:W-:Y:S01]  /*2960*/  FMUL.RZ R120, R12, 0.15915493667125701904 ;  /* 0x3e22f9830c787820 */ /* 0x002fe2000040c000 */
[----:B------:R-:W-:-:S06]  /*2970*/  FMUL.FTZ R12, R34, R147 ;  /* 0x00000093220c7220 */ /* 0x000fcc0000410000 */
[----:B------:R1:W-:Y:S01]  /*2980*/  MUFU.EX2 R138, R12 ;  /* 0x0000000c008a7308 */ /* 0x0003e20000000800 */
[----:B----4-:R-:W-:-:S07]  /*2990*/  FMUL.FTZ R10, R30, R9 ;  /* 0x000000091e0a7220 */ /* 0x010fce0000410000 */
[----:B------:R-:W-:Y:S01]  /*29a0*/  MUFU.SIN R161, R118 ;  /* 0x0000007600a17308 */ /* 0x000fe20000000400 */
[----:B-1----:R-:W-:-:S04]  /*29b0*/  MOV R12, UR19 ;  /* 0x00000013000c7c02 */ /* 0x002fc80008000f00 */
[----:B------:R-:W-:Y:S02]  /*29c0*/  ISETP.LT.OR P2, PT, R12, 0x2, P0 ;  /* 0x000000020c00780c */ /* 0x000fe40000741670 */
[----:B------:R-:W-:Y:S01]  /*29d0*/  SEL R12, R203, UR27, P1 ;  /* 0x0000001bcb0c7c07 */ /* 0x000fe20008800000 */
[----:B------:R1:W-:Y:S08]  /*29e0*/  MUFU.COS R163, R118 ;  /* 0x0000007600a37308 */ /* 0x0003f00000000000 */
[----:B------:R4:W-:Y:S01]  /*29f0*/  MUFU.EX2 R126, R13 ;  /* 0x0000000d007e7308 */ /* 0x0009e20000000800 */
[----:B-1----:R-:W-:Y:S01]  /*2a00*/  FMUL.RZ R118, R10, 0.15915493667125701904 ;  /* 0x3e22f9830a767820 */ /* 0x002fe2000040c000 */
[----:B------:R-:W-:-:S04]  /*2a10*/  FMUL.FTZ R10, R28, R9 ;  /* 0x000000091c0a7220 */ /* 0x000fc80000410000 */
[----:B------:R-:W-:Y:S01]  /*2a20*/  FMUL.RZ R128, R10, 0.15915493667125701904 ;  /* 0x3e22f9830a807820 */ /* 0x000fe2000040c000 */
[----:B------:R-:W-:Y:S01]  /*2a30*/  FMUL.FTZ R10, R6, R7 ;  /* 0x00000007060a7220 */ /* 0x000fe20000410000 */
[----:B------:R-:W-:Y:S01]  /*2a40*/  MUFU.SIN R173, R118 ;  /* 0x0000007600ad7308 */ /* 0x000fe20000000400 */
[----:B----4-:R-:W-:Y:S01]  /*2a50*/  FMUL.FTZ R13, R32, R9 ;  /* 0x00000009200d7220 */ /* 0x010fe20000410000 */
[----:B------:R-:W-:-:S06]  /*2a60*/  CS2R R6, SRZ ;  /* 0x0000000000067805 */ /* 0x000fcc000001ff00 */
[----:B------:R1:W-:Y:S08]  /*2a70*/  MUFU.COS R175, R118 ;  /* 0x0000007600af7308 */ /* 0x0003f00000000000 */
[----:B------:R-:W-:Y:S01]  /*2a80*/  MUFU.SIN R157, R124 ;  /* 0x0000007c009d7308 */ /* 0x000fe20000000400 */
[----:B-1----:R-:W-:Y:S02]  /*2a90*/  LEA R118, R12, R111, 0x3 ;  /* 0x0000006f0c767211 */ /* 0x002fe400078e18ff */
[----:B------:R-:W-:-:S03]  /*2aa0*/  MOV R12, UR20 ;  /* 0x00000014000c7c02 */ /* 0x000fc60008000f00 */
[----:B------:R1:W-:Y:S02]  /*2ab0*/  STS.64 [R118+0x880], R10 ;  /* 0x0008800a76007388 */ /* 0x0003e40000000a00 */
[----:B------:R4:W-:Y:S08]  /*2ac0*/  MUFU.COS R159, R124 ;  /* 0x0000007c009f7308 */ /* 0x0009f00000000000 */
[----:B------:R-:W-:Y:S01]  /*2ad0*/  MUFU.SIN R165, R120 ;  /* 0x0000007800a57308 */ /* 0x000fe20000000400 */
[----:B----4-:R-:W-:Y:S01]  /*2ae0*/  FMUL.RZ R124, R13, 0.15915493667125701904 ;  /* 0x3e22f9830d7c7820 */ /* 0x010fe2000040c000 */
[----:B------:R-:W-:-:S06]  /*2af0*/  FMUL.FTZ R13, R32, R147 ;  /* 0x00000093200d7220 */ /* 0x000fcc0000410000 */
[----:B------:R4:W-:Y:S08]  /*2b00*/  MUFU.EX2 R140, R13 ;  /* 0x0000000d008c7308 */ /* 0x0009f00000000800 */
[----:B------:R-:W-:Y:S01]  /*2b10*/  MUFU.SIN R169, R124 ;  /* 0x0000007c00a97308 */ /* 0x000fe20000000400 */
[----:B----4-:R-:W-:Y:S01]  /*2b20*/  MOV R13, UR21 ;  /* 0x00000015000d7c02 */ /* 0x010fe20008000f00 */
[----:B------:R-:W-:Y:S06]  /*2b30*/  BAR.SYNC.DEFER_BLOCKING 0x0 ;  /* 0x0000000000007b1d */ /* 0x000fec0000010000 */
[----:B------:R4:W-:Y:S08]  /*2b40*/  MUFU.COS R171, R124 ;  /* 0x0000007c00ab7308 */ /* 0x0009f00000000000 */
[----:B------:R0:W2:Y:S01]  /*2b50*/  MUFU.COS R167, R120 ;  /* 0x0000007800a77308 */ /* 0x0000a20000000000 */
[----:B----4-:R-:W-:-:S04]  /*2b60*/  FMUL.FTZ R124, R26, R9 ;  /* 0x000000091a7c7220 */ /* 0x010fc80000410000 */
[----:B------:R-:W-:Y:S01]  /*2b70*/  FMUL.RZ R132, R124, 0.15915493667125701904 ;  /* 0x3e22f9837c847820 */ /* 0x000fe2000040c000 */
[----:B---3--:R-:W-:Y:S02]  /*2b80*/  FMUL.FTZ R168, R3, R4 ;  /* 0x0000000403a87220 */ /* 0x008fe40000410000 */
[----:B------:R-:W-:Y:S01]  /*2b90*/  MUFU.SIN R177, R128 ;  /* 0x0000008000b17308 */ /* 0x000fe20000000400 */
[-C--:B0-----:R-:W-:Y:S01]  /*2ba0*/  FMUL.FTZ R120, R30, R147.reuse ;  /* 0x000000931e787220 */ /* 0x081fe20000410000 */
[----:B------:R0:W5:Y:S01]  /*2bb0*/  @!P2 LDG.E.64 R6, desc[UR32][R12.64+0x8] ;  /* 0x000008200c06a981 */ /* 0x000162000c1e1b00 */
[----:B-1----:R-:W-:-:S05]  /*2bc0*/  FMUL.FTZ R118, R26, R147 ;  /* 0x000000931a767220 */ /* 0x002fca0000410000 */
[----:B------:R1:W-:Y:S01]  /*2bd0*/  MUFU.EX2 R142, R120 ;  /* 0x00000078008e7308 */ /* 0x0003e20000000800 */
[-C--:B0-----:R-:W-:Y:S01]  /*2be0*/  FMUL.FTZ R13, R20, R9.reuse ;  /* 0x00000009140d7220 */ /* 0x081fe20000410000 */
[----:B------:R-:W-:-:S06]  /*2bf0*/  FMUL.FTZ R12, R22, R9 ;  /* 0x00000009160c7220 */ /* 0x000fcc0000410000 */
[----:B------:R-:W-:Y:S01]  /*2c00*/  MUFU.SIN R181, R132 ;  /* 0x0000008400b57308 */ /* 0x000fe20000000400 */
[----:B-1----:R-:W-:-:S07]  /*2c10*/  FMUL.FTZ R120, R28, R147 ;  /* 0x000000931c787220 */ /* 0x002fce0000410000 */
[----:B------:R0:W-:Y:S01]  /*2c20*/  MUFU.COS R183, R132 ;  /* 0x0000008400b77308 */ /* 0x0001e20000000000 */
[----:B------:R-:W-:-:S07]  /*2c30*/  FMUL.FTZ R124, R24, R9 ;  /* 0x00000009187c7220 */ /* 0x000fce0000410000 */
[----:B------:R1:W-:Y:S01]  /*2c40*/  MUFU.EX2 R144, R120 ;  /* 0x0000007800907308 */ /* 0x0003e20000000800 */
[----:B0-----:R-:W-:Y:S01]  /*2c50*/  FMUL.RZ R132, R13, 0.15915493667125701904 ;  /* 0x3e22f9830d847820 */ /* 0x001fe2000040c000 */
[----:B------:R-:W-:-:S06]  /*2c60*/  FMUL.FTZ R13, R20, R147 ;  /* 0x00000093140d7220 */ /* 0x000fcc0000410000 */
[----:B------:R0:W-:Y:S01]  /*2c70*/  MUFU.COS R179, R128 ;  /* 0x0000008000b37308 */ /* 0x0001e20000000000 */
[----:B-1----:R-:W-:Y:S01]  /*2c80*/  FMUL.FTZ R120, R24, R147 ;  /* 0x0000009318787220 */ /* 0x002fe20000410000 */
[----:B------:R-:W-:Y:S01]  /*2c90*/  FMUL.RZ R124, R124, 0.15915493667125701904 ;  /* 0x3e22f9837c7c7820 */ /* 0x000fe2000040c000 */
[----:B------:R-:W-:-:S05]  /*2ca0*/  FFMA.FTZ R168, R2, R5, R168 ;  /* 0x0000000502a87223 */ /* 0x000fca00000100a8 */
[----:B------:R1:W-:Y:S01]  /*2cb0*/  MUFU.EX2 R201, R13 ;  /* 0x0000000d00c97308 */ /* 0x0003e20000000800 */
[----:B0-----:R-:W-:-:S07]  /*2cc0*/  FMUL.RZ R128, R12, 0.15915493667125701904 ;  /* 0x3e22f9830c807820 */ /* 0x001fce000040c000 */
[----:B------:R0:W-:Y:S01]  /*2cd0*/  MUFU.EX2 R146, R118 ;  /* 0x0000007600927308 */ /* 0x0001e20000000800 */
[----:B-1----:R-:W-:Y:S01]  /*2ce0*/  FMUL.FTZ R13, R3, R5 ;  /* 0x00000005030d7220 */ /* 0x002fe20000410000 */
[----:B------:R-:W-:-:S03]  /*2cf0*/  FMUL.FTZ R12, R22, R147 ;  /* 0x00000093160c7220 */ /* 0x000fc60000410000 */
[----:B------:R-:W-:-:S03]  /*2d00*/  FFMA.FTZ R166, R2, R4, -R13 ;  /* 0x0000000402a67223 */ /* 0x000fc6000001080d */
[----:B------:R1:W-:Y:S01]  /*2d10*/  MUFU.EX2 R197, R120 ;  /* 0x0000007800c57308 */ /* 0x0003e20000000800 */
[-C--:B0-----:R-:W-:Y:S01]  /*2d20*/  FMUL.FTZ R118, R18, R9.reuse ;  /* 0x0000000912767220 */ /* 0x081fe20000410000 */
[----:B------:R-:W-:-:S06]  /*2d30*/  FMUL.FTZ R2, R14, R9 ;  /* 0x000000090e027220 */ /* 0x000fcc0000410000 */
[----:B------:R-:W-:Y:S01]  /*2d40*/  MUFU.SIN R152, R132 ;  /* 0x0000008400987308 */ /* 0x000fe20000000400 */
[----:B-1----:R-:W-:-:S07]  /*2d50*/  FMUL.FTZ R120, R16, R9 ;  /* 0x0000000910787220 */ /* 0x002fce0000410000 */
[----:B------:R0:W-:Y:S01]  /*2d60*/  MUFU.COS R194, R132 ;  /* 0x0000008400c27308 */ /* 0x0001e20000000000 */
[----:B------:R-:W-:-:S07]  /*2d70*/  FMUL.RZ R154, R120, 0.15915493667125701904 ;  /* 0x3e22f983789a7820 */ /* 0x000fce000040c000 */
[----:B------:R-:W-:Y:S01]  /*2d80*/  MUFU.SIN R185, R128 ;  /* 0x0000008000b97308 */ /* 0x000fe20000000400 */
[----:B0-----:R-:W-:-:S04]  /*2d90*/  @P3 MOV R132, 0x400 ;  /* 0x0000040000843802 */ /* 0x001fc80000000f00 */
[----:B------:R-:W-:-:S03]  /*2da0*/  @P3 LEA R111, R191, R132, 0x18 ;  /* 0x00000084bf6f3211 */ /* 0x000fc600078ec0ff */
[----:B------:R0:W-:Y:S01]  /*2db0*/  MUFU.COS R187, R128 ;  /* 0x0000008000bb7308 */ /* 0x0001e20000000000 */
[----:B--2---:R-:W-:Y:S01]  /*2dc0*/  FMUL.FTZ R132, R130, R155 ;  /* 0x0000009b82847220 */ /* 0x004fe20000410000 */
[----:B------:R-:W-:Y:S01]  /*2dd0*/  FMUL.RZ R155, R2, 0.15915493667125701904 ;  /* 0x3e22f983029b7820 */ /* 0x000fe2000040c000 */
[----:B0-----:R-:W-:Y:S01]  /*2de0*/  FMUL.RZ R128, R118, 0.15915493667125701904 ;  /* 0x3e22f98376807820 */ /* 0x001fe2000040c000 */
[----:B------:R-:W-:-:S04]  /*2df0*/  FMUL.FTZ R118, R16, R147 ;  /* 0x0000009310767220 */ /* 0x000fc80000410000 */
[----:B------:R-:W-:Y:S01]  /*2e00*/  MUFU.SIN R148, R124 ;  /* 0x0000007c00947308 */ /* 0x000fe20000000400 */
[----:B------:R-:W-:-:S07]  /*2e10*/  FMUL.FTZ R120, R138, R167 ;  /* 0x000000a78a787220 */ /* 0x000fce0000410000 */
[----:B------:R0:W-:Y:S01]  /*2e20*/  MUFU.COS R150, R124 ;  /* 0x0000007c00967308 */ /* 0x0001e20000000000 */
[----:B------:R-:W-:-:S07]  /*2e30*/  FMUL.FTZ R167, R44, R136 ;  /* 0x000000882ca77220 */ /* 0x000fce0000410000 */
[----:B------:R-:W-:Y:S01]  /*2e40*/  MUFU.EX2 R200, R118 ;  /* 0x0000007600c87308 */ /* 0x000fe20000000800 */
[----:B0-----:R-:W-:-:S07]  /*2e50*/  FMUL.FTZ R124, R14, R147 ;  /* 0x000000930e7c7220 */ /* 0x001fce0000410000 */
[----:B------:R-:W0:Y:S08]  /*2e60*/  MUFU.COS R5, R154 ;  /* 0x0000009a00057308 */ /* 0x000e300000000000 */
[----:B------:R1:W-:Y:S08]  /*2e70*/  MUFU.EX2 R190, R12 ;  /* 0x0000000c00be7308 */ /* 0x0003f00000000800 */
[----:B------:R-:W-:Y:S01]  /*2e80*/  MUFU.EX2 R199, R124 ;  /* 0x0000007c00c77308 */ /* 0x000fe20000000800 */
[----:B-1----:R-:W-:Y:S01]  /*2e90*/  FMUL.FTZ R12, R18, R147 ;  /* 0x00000093120c7220 */ /* 0x002fe20000410000 */
[C---:B------:R-:W-:Y:S01]  /*2ea0*/  FMUL.FTZ R147, R134.reuse, R151 ;  /* 0x0000009786937220 */ /* 0x040fe20000410000 */
[----:B------:R-:W-:-:S05]  /*2eb0*/  FMUL.FTZ R134, R134, R149 ;  /* 0x0000009586867220 */ /* 0x000fca0000410000 */
[----:B------:R-:W1:Y:S01]  /*2ec0*/  MUFU.COS R198, R155 ;  /* 0x0000009b00c67308 */ /* 0x000e620000000000 */
[----:B------:R-:W-:Y:S01]  /*2ed0*/  FMUL.FTZ R136, RZ, R134 ;  /* 0x00000086ff887220 */ /* 0x000fe20000410000 */
[----:B------:R-:W-:-:S06]  /*2ee0*/  FMUL.FTZ R2, R134, R167 ;  /* 0x000000a786027220 */ /* 0x000fcc0000410000 */
[----:B------:R2:W3:Y:S01]  /*2ef0*/  MUFU.SIN R4, R155 ;  /* 0x0000009b00047308 */ /* 0x0004e20000000400 */
[----:B------:R-:W-:Y:S01]  /*2f00*/  FFMA.FTZ R149, R147, R167, -R136 ;  /* 0x000000a793957223 */ /* 0x000fe20000010888 */
[----:B------:R-:W-:-:S06]  /*2f10*/  FFMA.FTZ R2, RZ, R147, R2 ;  /* 0x00000093ff027223 */ /* 0x000fcc0000010002 */
[----:B------:R-:W4:Y:S01]  /*2f20*/  MUFU.SIN R3, R154 ;  /* 0x0000009a00037308 */ /* 0x000f220000000400 */
[----:B------:R-:W-:Y:S01]  /*2f30*/  FMUL.FTZ R130, R130, R153 ;  /* 0x0000009982827220 */ /* 0x000fe20000410000 */
[----:B------:R-:W-:Y:S01]  /*2f40*/  FFMA.FTZ R149, R42, R145, R149 ;  /* 0x000000912a957223 */ /* 0x000fe20000010095 */
[----:B0-----:R-:W-:Y:S01]  /*2f50*/  FMUL.FTZ R192, R200, R5 ;  /* 0x00000005c8c07220 */ /* 0x001fe20000410000 */
[----:B------:R-:W-:Y:S01]  /*2f60*/  FADD.FTZ R5, RZ, R2 ;  /* 0x00000002ff057221 */ /* 0x000fe20000010000 */
[C---:B-1----:R-:W-:Y:S01]  /*2f70*/  FMUL.FTZ R198, R199.reuse, R198 ;  /* 0x000000c6c7c67220 */ /* 0x042fe20000410000 */
[C---:B--2---:R-:W-:Y:S01]  /*2f80*/  FMUL.FTZ R155, R130.reuse, R149 ;  /* 0x00000095829b7220 */ /* 0x044fe20000410000 */
[----:B---3--:R-:W-:Y:S01]  /*2f90*/  FMUL.FTZ R199, R199, R4 ;  /* 0x00000004c7c77220 */ /* 0x008fe20000410000 */
[-C--:B------:R-:W-:Y:S02]  /*2fa0*/  FMUL.FTZ R4, R130, R5.reuse ;  /* 0x0000000582047220 */ /* 0x080fe40000410000 */
[C---:B------:R-:W-:Y:S01]  /*2fb0*/  FFMA.FTZ R155, R132.reuse, R5, R155 ;  /* 0x00000005849b7223 */ /* 0x040fe2000001009b */
[----:B------:R-:W-:Y:S01]  /*2fc0*/  MUFU.SIN R189, R128 ;  /* 0x0000008000bd7308 */ /* 0x000fe20000000400 */
[----:B------:R-:W-:Y:S01]  /*2fd0*/  FFMA.FTZ R149, R132, R149, -R4 ;  /* 0x0000009584957223 */ /* 0x000fe20000010804 */
[----:B----4-:R-:W-:Y:S01]  /*2fe0*/  FMUL.FTZ R200, R200, R3 ;  /* 0x00000003c8c87220 */ /* 0x010fe20000410000 */
[----:B------:R-:W-:-:S05]  /*2ff0*/  FMUL.FTZ R3, R11, R134 ;  /* 0x000000860b037220 */ /* 0x000fca0000410000 */
[----:B------:R0:W-:Y:S01]  /*3000*/  MUFU.COS R193, R128 ;  /* 0x0000008000c17308 */ /* 0x0001e20000000000 */
[C---:B------:R-:W-:Y:S01]  /*3010*/  FMUL.FTZ R2, R10.reuse, R134 ;  /* 0x000000860a027220 */ /* 0x040fe20000410000 */
[----:B------:R-:W-:Y:S01]  /*3020*/  FFMA.FTZ R3, R10, R147, -R3 ;  /* 0x000000930a037223 */ /* 0x000fe20000010803 */
[C---:B0-----:R-:W-:Y:S01]  /*3030*/  FMUL.FTZ R128, R126.reuse, R159 ;  /* 0x0000009f7e807220 */ /* 0x041fe20000410000 */
[----:B------:R-:W-:Y:S01]  /*3040*/  FMUL.FTZ R126, R126, R157 ;  /* 0x0000009d7e7e7220 */ /* 0x000fe20000410000 */
[----:B------:R-:W-:Y:S01]  /*3050*/  FADD.FTZ R157, RZ, R155 ;  /* 0x0000009bff9d7221 */ /* 0x000fe20000010000 */
[----:B------:R-:W-:Y:S01]  /*3060*/  FFMA.FTZ R155, R40, R143, R149 ;  /* 0x0000008f289b7223 */ /* 0x000fe20000010095 */
[----:B------:R-:W-:Y:S02]  /*3070*/  FFMA.FTZ R5, R11, R147, R2 ;  /* 0x000000930b057223 */ /* 0x000fe40000010002 */
[----:B------:R-:W-:Y:S01]  /*3080*/  FMUL.FTZ R159, R126, R157 ;  /* 0x0000009d7e9f7220 */ /* 0x000fe20000410000 */
[----:B------:R-:W-:Y:S01]  /*3090*/  FMUL.FTZ R2, R130, R3 ;  /* 0x0000000382027220 */ /* 0x000fe20000410000 */
[-C--:B------:R-:W-:Y:S01]  /*30a0*/  FMUL.FTZ R4, R126, R155.reuse ;  /* 0x0000009b7e047220 */ /* 0x080fe20000410000 */
[C---:B------:R-:W-:Y:S01]  /*30b0*/  FMUL.FTZ R184, R17.reuse, R168 ;  /* 0x000000a811b87220 */ /* 0x040fe20000410000 */
[----:B------:R-:W-:Y:S01]  /*30c0*/  FFMA.FTZ R159, R128, R155, -R159 ;  /* 0x0000009b809f7223 */ /* 0x000fe2000001089f */
[-C--:B------:R-:W-:Y:S01]  /*30d0*/  FMUL.FTZ R149, R130, R5.reuse ;  /* 0x0000000582957220 */ /* 0x080fe20000410000 */
[----:B------:R-:W-:Y:S01]  /*30e0*/  FFMA.FTZ R5, R132, R5, R2 ;  /* 0x0000000584057223 */ /* 0x000fe20000010002 */
[----:B------:R-:W-:Y:S01]  /*30f0*/  FFMA.FTZ R4, R128, R157, R4 ;  /* 0x0000009d80047223 */ /* 0x000fe20000010004 */
        /* <DEDUP_REMOVED lines=8> */
[----:B------:R-:W-:Y:S01]  /*3180*/  FADD.FTZ R3, RZ, R4 ;  /* 0x00000004ff037221 */ /* 0x000fe20000010000 */
[----:B------:R-:W-:Y:S01]  /*3190*/  FMUL.FTZ R185, R19, R168 ;  /* 0x000000a813b97220 */ /* 0x000fe20000410000 */
[C---:B------:R-:W-:Y:S01]  /*31a0*/  FMUL.FTZ R157, R199.reuse, R184 ;  /* 0x000000b8c79d7220 */ /* 0x040fe20000410000 */
[----:B------:R-:W-:Y:S01]  /*31b0*/  FFMA.FTZ R4, -R199, R182, -R2 ;  /* 0x000000b6c7047223 */ /* 0x000fe20000010902 */
[C---:B------:R-:W-:Y:S01]  /*31c0*/  FMUL.FTZ R155, R122.reuse, R159 ;  /* 0x0000009f7a9b7220 */ /* 0x040fe20000410000 */
[-C--:B------:R-:W-:Y:S01]  /*31d0*/  FMUL.FTZ R2, R122, R3.reuse ;  /* 0x000000037a027220 */ /* 0x080fe20000410000 */
[----:B------:R-:W-:Y:S01]  /*31e0*/  FMUL.FTZ R176, R19, R166 ;  /* 0x000000a613b07220 */ /* 0x000fe20000410000 */
[----:B------:R-:W-:Y:S01]  /*31f0*/  FFMA.FTZ R157, R198, R182, -R157 ;  /* 0x000000b6c69d7223 */ /* 0x000fe2000001089d */
[----:B------:R-:W-:Y:S01]  /*3200*/  FADD.FTZ R161, -R185, R4 ;  /* 0x00000004b9a17221 */ /* 0x000fe20000010100 */
[C---:B------:R-:W-:Y:S01]  /*3210*/  FFMA.FTZ R155, R124.reuse, R3, R155 ;  /* 0x000000037c9b7223 */ /* 0x040fe2000001009b */
[----:B------:R-:W-:Y:S01]  /*3220*/  FFMA.FTZ R159, R124, R159, -R2 ;  /* 0x0000009f7c9f7223 */ /* 0x000fe20000010802 */
[----:B------:R-:W-:Y:S01]  /*3230*/  FADD.FTZ R157, R176, R157 ;  /* 0x0000009db09d7221 */ /* 0x000fe20000010000 */
[----:B------:R-:W-:Y:S01]  /*3240*/  FMUL.FTZ R3, R200, -R161 ;  /* 0x800000a1c8037220 */ /* 0x000fe20000410000 */
[----:B------:R-:W-:Y:S01]  /*3250*/  FMUL.FTZ R118, R138, R165 ;  /* 0x000000a58a767220 */ /* 0x000fe20000410000 */
[----:B------:R-:W-:Y:S01]  /*3260*/  FADD.FTZ R155, RZ, R155 ;  /* 0x0000009bff9b7221 */ /* 0x000fe20000010000 */
[----:B------:R-:W-:Y:S01]  /*3270*/  FFMA.FTZ R159, R36, R139, R159 ;  /* 0x0000008b249f7223 */ /* 0x000fe2000001009f */
[-C--:B------:R-:W-:Y:S01]  /*3280*/  FMUL.FTZ R2, R200, -R157.reuse ;  /* 0x8000009dc8027220 */ /* 0x080fe20000410000 */
[----:B------:R-:W-:Y:S01]  /*3290*/  FFMA.FTZ R163, R192, R157, -R3 ;  /* 0x0000009dc0a37223 */ /* 0x000fe20000010803 */
[C---:B------:R-:W-:Y:S01]  /*32a0*/  FMUL.FTZ R157, R118.reuse, R155 ;  /* 0x0000009b769d7220 */ /* 0x040fe20000410000 */
[----:B------:R0:W1:Y:S01]  /*32b0*/  MUFU.EX2 R196, R12 ;  /* 0x0000000c00c47308 */ /* 0x0000620000000800 */
[----:B------:R-:W-:Y:S01]  /*32c0*/  FMUL.FTZ R4, R118, R159 ;  /* 0x0000009f76047220 */ /* 0x000fe20000410000 */
[----:B------:R-:W-:Y:S01]  /*32d0*/  FMUL.FTZ R165, R144, R179 ;  /* 0x000000b390a57220 */ /* 0x000fe20000410000 */
[----:B------:R-:W-:Y:S01]  /*32e0*/  FMUL.FTZ R3, R126, R5 ;  /* 0x000000057e037220 */ /* 0x000fe20000410000 */
[C---:B------:R-:W-:Y:S01]  /*32f0*/  FFMA.FTZ R157, R120.reuse, R159, -R157 ;  /* 0x0000009f789d7223 */ /* 0x040fe2000001089d */
[----:B------:R-:W-:Y:S01]  /*3300*/  FFMA.FTZ R4, R120, R155, R4 ;  /* 0x0000009b78047223 */ /* 0x000fe20000010004 */
[----:B0-----:R-:W-:Y:S01]  /*3310*/  FMUL.FTZ R12, R140, R169 ;  /* 0x000000a98c0c7220 */ /* 0x001fe20000410000 */
[----:B------:R-:W-:Y:S01]  /*3320*/  FMUL.FTZ R169, R144, R177 ;  /* 0x000000b190a97220 */ /* 0x000fe20000410000 */
[----:B------:R-:W-:Y:S01]  /*3330*/  FFMA.FTZ R144, R192, R161, R2 ;  /* 0x000000a1c0907223 */ /* 0x000fe20000010002 */
[-C--:B------:R-:W-:Y:S01]  /*3340*/  FMUL.FTZ R2, R126, R149.reuse ;  /* 0x000000957e027220 */ /* 0x080fe20000410000 */
[----:B------:R-:W-:Y:S01]  /*3350*/  FFMA.FTZ R3, R128, R149, -R3 ;  /* 0x0000009580037223 */ /* 0x000fe20000010803 */
[----:B------:R-:W-:Y:S01]  /*3360*/  FFMA.FTZ R157, R34, R137, R157 ;  /* 0x00000089229d7223 */ /* 0x000fe2000001009d */
[----:B------:R-:W-:Y:S01]  /*3370*/  FADD.FTZ R4, RZ, R4 ;  /* 0x00000004ff047221 */ /* 0x000fe20000010000 */
[----:B------:R-:W-:Y:S01]  /*3380*/  FFMA.FTZ R5, R128, R5, R2 ;  /* 0x0000000580057223 */ /* 0x000fe20000010002 */
[----:B------:R-:W-:Y:S01]  /*3390*/  FMUL.FTZ R149, R122, R3 ;  /* 0x000000037a957220 */ /* 0x000fe20000410000 */
[----:B------:R-:W-:Y:S01]  /*33a0*/  FMUL.FTZ R13, R140, R171 ;  /* 0x000000ab8c0d7220 */ /* 0x000fe20000410000 */
[----:B------:R-:W-:Y:S01]  /*33b0*/  FMUL.FTZ R138, R12, R157 ;  /* 0x0000009d0c8a7220 */ /* 0x000fe20000410000 */
[-C--:B------:R-:W-:Y:S01]  /*33c0*/  FMUL.FTZ R2, R122, R5.reuse ;  /* 0x000000057a027220 */ /* 0x080fe20000410000 */
[-C--:B------:R-:W-:Y:S01]  /*33d0*/  FMUL.FTZ R136, R12, R4.reuse ;  /* 0x000000040c887220 */ /* 0x080fe20000410000 */
[C---:B------:R-:W-:Y:S01]  /*33e0*/  FFMA.FTZ R149, R124.reuse, R5, R149 ;  /* 0x000000057c957223 */ /* 0x040fe20000010095 */
[C---:B------:R-:W-:Y:S01]  /*33f0*/  FFMA.FTZ R138, R13.reuse, R4, R138 ;  /* 0x000000040d8a7223 */ /* 0x040fe2000001008a */
[----:B------:R-:W-:Y:S01]  /*3400*/  FFMA.FTZ R3, R124, R3, -R2 ;  /* 0x000000037c037223 */ /* 0x000fe20000010802 */
[----:B------:R-:W-:Y:S01]  /*3410*/  FFMA.FTZ R157, R13, R157, -R136 ;  /* 0x0000009d0d9d7223 */ /* 0x000fe20000010888 */
[----:B------:R-:W-:Y:S01]  /*3420*/  FMUL.FTZ R5, R118, R149 ;  /* 0x0000009576057220 */ /* 0x000fe20000410000 */
[----:B------:R-:W-:Y:S01]  /*3430*/  FMUL.FTZ R153, R142, R173 ;  /* 0x000000ad8e997220 */ /* 0x000fe20000410000 */
[----:B------:R-:W-:Y:S01]  /*3440*/  FADD.FTZ R138, RZ, R138 ;  /* 0x0000008aff8a7221 */ /* 0x000fe20000010000 */
[----:B------:R-:W-:Y:S01]  /*3450*/  FMUL.FTZ R2, R118, R3 ;  /* 0x0000000376027220 */ /* 0x000fe20000410000 */
[----:B------:R-:W-:Y:S01]  /*3460*/  FFMA.FTZ R4, R32, R135, R157 ;  /* 0x0000008720047223 */ /* 0x000fe2000001009d */
[----:B------:R-:W-:Y:S01]  /*3470*/  FFMA.FTZ R5, R120, R3, -R5 ;  /* 0x0000000378057223 */ /* 0x000fe20000010805 */
[----:B------:R-:W-:Y:S01]  /*3480*/  FMUL.FTZ R151, R142, R175 ;  /* 0x000000af8e977220 */ /* 0x000fe20000410000 */
[C---:B------:R-:W-:Y:S01]  /*3490*/  FMUL.FTZ R140, R153.reuse, R138 ;  /* 0x0000008a998c7220 */ /* 0x040fe20000410000 */
[----:B------:R-:W-:Y:S01]  /*34a0*/  FFMA.FTZ R2, R120, R149, R2 ;  /* 0x0000009578027223 */ /* 0x000fe20000010002 */
[-C--:B------:R-:W-:Y:S01]  /*34b0*/  FMUL.FTZ R149, R153, R4.reuse ;  /* 0x0000000499957220 */ /* 0x080fe20000410000 */
[C---:B------:R-:W-:Y:S01]  /*34c0*/  FMUL.FTZ R136, R12.reuse, R5 ;  /* 0x000000050c887220 */ /* 0x040fe20000410000 */
[C---:B------:R-:W-:Y:S01]  /*34d0*/  FFMA.FTZ R3, R151.reuse, R4, -R140 ;  /* 0x0000000497037223 */ /* 0x040fe2000001088c */
[----:B------:R-:W-:Y:S01]  /*34e0*/  FMUL.FTZ R4, R12, R2 ;  /* 0x000000020c047220 */ /* 0x000fe20000410000 */
[----:B------:R-:W-:Y:S01]  /*34f0*/  FFMA.FTZ R149, R151, R138, R149 ;  /* 0x0000008a97957223 */ /* 0x000fe20000010095 */
[C---:B------:R-:W-:Y:S01]  /*3500*/  FFMA.FTZ R136, R13.reuse, R2, R136 ;  /* 0x000000020d887223 */ /* 0x040fe20000010088 */
[----:B------:R-:W-:Y:S01]  /*3510*/  FFMA.FTZ R138, R30, R133, R3 ;  /* 0x000000851e8a7223 */ /* 0x000fe20000010003 */
[----:B------:R-:W-:Y:S01]  /*3520*/  FFMA.FTZ R4, R13, R5, -R4 ;  /* 0x000000050d047223 */ /* 0x000fe20000010804 */
[----:B------:R-:W-:Y:S01]  /*3530*/  FADD.FTZ R140, RZ, R149 ;  /* 0x00000095ff8c7221 */ /* 0x000fe20000010000 */
[----:B------:R-:W-:Y:S01]  /*3540*/  FMUL.FTZ R2, R153, R136 ;  /* 0x0000008899027220 */ /* 0x000fe20000410000 */
[----:B------:R-:W-:Y:S01]  /*3550*/  FMUL.FTZ R142, R169, R138 ;  /* 0x0000008aa98e7220 */ /* 0x000fe20000410000 */
[----:B------:R-:W-:Y:S01]  /*3560*/  FMUL.FTZ R3, R153, R4 ;  /* 0x0000000499037220 */ /* 0x000fe20000410000 */
        /* <DEDUP_REMOVED lines=8> */
[----:B------:R-:W-:Y:S01]  /*35f0*/  FFMA.FTZ R138, R28, R131, R5 ;  /* 0x000000831c8a7223 */ /* 0x000fe20000010005 */
[-C--:B------:R-:W-:Y:S01]  /*3600*/  FMUL.FTZ R3, R169, R136.reuse ;  /* 0x00000088a9037220 */ /* 0x080fe20000410000 */
[----:B------:R-:W-:Y:S01]  /*3610*/  FFMA.FTZ R4, R165, R136, R4 ;  /* 0x00000088a5047223 */ /* 0x000fe20000010004 */
[----:B------:R-:W-:Y:S01]  /*3620*/  FMUL.FTZ R183, R146, R183 ;  /* 0x000000b792b77220 */ /* 0x000fe20000410000 */
[C---:B------:R-:W-:Y:S01]  /*3630*/  FMUL.FTZ R136, R171.reuse, R142 ;  /* 0x0000008eab887220 */ /* 0x040fe20000410000 */
[----:B------:R-:W-:Y:S01]  /*3640*/  FMUL.FTZ R155, R171, R138 ;  /* 0x0000008aab9b7220 */ /* 0x000fe20000410000 */
[----:B------:R-:W-:-:S02]  /*3650*/  FFMA.FTZ R2, R165, R2, -R3 ;  /* 0x00000002a5027223 */ /* 0x000fc40000010803 */
[C---:B------:R-:W-:Y:S01]  /*3660*/  FFMA.FTZ R149, R183.reuse, R138, -R136 ;  /* 0x0000008ab7957223 */ /* 0x040fe20000010888 */
[----:B------:R-:W-:Y:S01]  /*3670*/  FFMA.FTZ R155, R183, R142, R155 ;  /* 0x0000008eb79b7223 */ /* 0x000fe2000001009b */
[C---:B------:R-:W-:Y:S01]  /*3680*/  FMUL.FTZ R195, R197.reuse, R150 ;  /* 0x00000096c5c37220 */ /* 0x040fe20000410000 */
[----:B------:R-:W-:Y:S01]  /*3690*/  FMUL.FTZ R197, R197, R148 ;  /* 0x00000094c5c57220 */ /* 0x000fe20000410000 */
[C---:B------:R-:W-:Y:S01]  /*36a0*/  FMUL.FTZ R5, R171.reuse, R2 ;  /* 0x00000002ab057220 */ /* 0x040fe20000410000 */
[----:B------:R-:W-:Y:S01]  /*36b0*/  FFMA.FTZ R136, R26, R129, R149 ;  /* 0x000000811a887223 */ /* 0x000fe20000010095 */
[----:B------:R-:W-:Y:S01]  /*36c0*/  FADD.FTZ R138, RZ, R155 ;  /* 0x0000009bff8a7221 */ /* 0x000fe20000010000 */
[-C--:B------:R-:W-:Y:S01]  /*36d0*/  FMUL.FTZ R3, R171, R4.reuse ;  /* 0x00000004ab037220 */ /* 0x080fe20000410000 */
[----:B------:R-:W-:Y:S01]  /*36e0*/  FFMA.FTZ R4, R183, R4, R5 ;  /* 0x00000004b7047223 */ /* 0x000fe20000010005 */
[C---:B------:R-:W-:Y:S01]  /*36f0*/  FMUL.FTZ R155, R197.reuse, R136 ;  /* 0x00000088c59b7220 */ /* 0x040fe20000410000 */
[----:B------:R-:W-:Y:S01]  /*3700*/  FMUL.FTZ R149, R197, R138 ;  /* 0x0000008ac5957220 */ /* 0x000fe20000410000 */
[----:B------:R-:W-:Y:S01]  /*3710*/  FFMA.FTZ R2, R183, R2, -R3 ;  /* 0x00000002b7027223 */ /* 0x000fe20000010803 */
[----:B------:R-:W-:Y:S01]  /*3720*/  FMUL.FTZ R3, R197, R4 ;  /* 0x00000004c5037220 */ /* 0x000fe20000410000 */
[C---:B------:R-:W-:Y:S01]  /*3730*/  FFMA.FTZ R155, R195.reuse, R138, R155 ;  /* 0x0000008ac39b7223 */ /* 0x040fe2000001009b */
[----:B------:R-:W-:Y:S01]  /*3740*/  FFMA.FTZ R149, R195, R136, -R149 ;  /* 0x00000088c3957223 */ /* 0x000fe20000010895 */
[-C--:B------:R-:W-:Y:S01]  /*3750*/  FMUL.FTZ R140, R197, R2.reuse ;  /* 0x00000002c58c7220 */ /* 0x080fe20000410000 */
[C---:B------:R-:W-:Y:S01]  /*3760*/  FFMA.FTZ R3, R195.reuse, R2, -R3 ;  /* 0x00000002c3037223 */ /* 0x040fe20000010803 */
[----:B------:R-:W-:Y:S01]  /*3770*/  FADD.FTZ R155, RZ, R155 ;  /* 0x0000009bff9b7221 */ /* 0x000fe20000010000 */
[----:B------:R-:W-:Y:S01]  /*3780*/  FFMA.FTZ R149, R24, R127, R149 ;  /* 0x0000007f18957223 */ /* 0x000fe20000010095 */
[----:B------:R-:W-:Y:S01]  /*3790*/  FFMA.FTZ R5, R195, R4, R140 ;  /* 0x00000004c3057223 */ /* 0x000fe2000001008c */
[C---:B------:R-:W-:Y:S01]  /*37a0*/  FMUL.FTZ R2, R190.reuse, R3 ;  /* 0x00000003be027220 */ /* 0x040fe20000410000 */
[C---:B------:R-:W-:Y:S01]  /*37b0*/  FMUL.FTZ R4, R190.reuse, R155 ;  /* 0x0000009bbe047220 */ /* 0x040fe20000410000 */
[C---:B------:R-:W-:Y:S01]  /*37c0*/  FMUL.FTZ R136, R190.reuse, R149 ;  /* 0x00000095be887220 */ /* 0x040fe20000410000 */
[C---:B------:R-:W-:Y:S01]  /*37d0*/  FMUL.FTZ R194, R201.reuse, R194 ;  /* 0x000000c2c9c27220 */ /* 0x040fe20000410000 */
[-C--:B------:R-:W-:Y:S01]  /*37e0*/  FMUL.FTZ R157, R190, R5.reuse ;  /* 0x00000005be9d7220 */ /* 0x080fe20000410000 */
[----:B------:R-:W-:Y:S01]  /*37f0*/  FMUL.FTZ R201, R201, R152 ;  /* 0x00000098c9c97220 */ /* 0x000fe20000410000 */
[C---:B------:R-:W-:Y:S01]  /*3800*/  FFMA.FTZ R2, R188.reuse, R5, R2 ;  /* 0x00000005bc027223 */ /* 0x040fe20000010002 */
[C---:B------:R-:W-:Y:S01]  /*3810*/  FFMA.FTZ R149, R188.reuse, R149, -R4 ;  /* 0x00000095bc957223 */ /* 0x040fe20000010804 */
[C---:B------:R-:W-:Y:S01]  /*3820*/  FFMA.FTZ R136, R188.reuse, R155, R136 ;  /* 0x0000009bbc887223 */ /* 0x040fe20000010088 */
[----:B------:R-:W-:Y:S01]  /*3830*/  FFMA.FTZ R157, R188, R3, -R157 ;  /* 0x00000003bc9d7223 */ /* 0x000fe2000001089d */
[----:B------:R-:W-:Y:S01]  /*3840*/  FMUL.FTZ R3, R201, R2 ;  /* 0x00000002c9037220 */ /* 0x000fe20000410000 */
[----:B------:R-:W-:Y:S01]  /*3850*/  FFMA.FTZ R149, R22, R125, R149 ;  /* 0x0000007d16957223 */ /* 0x000fe20000010095 */
[----:B------:R-:W-:-:S02]  /*3860*/  FADD.FTZ R136, RZ, R136 ;  /* 0x00000088ff887221 */ /* 0x000fc40000010000 */
[----:B------:R-:W-:Y:S01]  /*3870*/  FFMA.FTZ R3, R194, R157, -R3 ;  /* 0x0000009dc2037223 */ /* 0x000fe20000010803 */
[C---:B------:R-:W-:Y:S01]  /*3880*/  FMUL.FTZ R5, R201.reuse, R149 ;  /* 0x00000095c9057220 */ /* 0x040fe20000410000 */
[C---:B------:R-:W-:Y:S01]  /*3890*/  FMUL.FTZ R157, R201.reuse, R157 ;  /* 0x0000009dc99d7220 */ /* 0x040fe20000410000 */
[-C--:B------:R-:W-:Y:S01]  /*38a0*/  FMUL.FTZ R4, R201, R136.reuse ;  /* 0x00000088c9047220 */ /* 0x080fe20000410000 */
[----:B-1----:R-:W-:Y:S01]  /*38b0*/  FMUL.FTZ R193, R196, R193 ;  /* 0x000000c1c4c17220 */ /* 0x002fe20000410000 */
[----:B------:R-:W-:Y:S01]  /*38c0*/  FFMA.FTZ R5, R194, R136, R5 ;  /* 0x00000088c2057223 */ /* 0x000fe20000010005 */
[----:B------:R-:W-:Y:S01]  /*38d0*/  FMUL.FTZ R196, R196, R189 ;  /* 0x000000bdc4c47220 */ /* 0x000fe20000410000 */
[C---:B------:R-:W-:Y:S01]  /*38e0*/  FFMA.FTZ R157, R194.reuse, R2, R157 ;  /* 0x00000002c29d7223 */ /* 0x040fe2000001009d */
[----:B------:R-:W-:Y:S01]  /*38f0*/  FFMA.FTZ R149, R194, R149, -R4 ;  /* 0x00000095c2957223 */ /* 0x000fe20000010804 */
[----:B------:R-:W-:Y:S01]  /*3900*/  FADD.FTZ R5, RZ, R5 ;  /* 0x00000005ff057221 */ /* 0x000fe20000010000 */
[C---:B------:R-:W-:Y:S01]  /*3910*/  FMUL.FTZ R4, R196.reuse, R3 ;  /* 0x00000003c4047220 */ /* 0x040fe20000410000 */
[----:B------:R-:W-:Y:S01]  /*3920*/  FMUL.FTZ R2, R196, R157 ;  /* 0x0000009dc4027220 */ /* 0x000fe20000410000 */
[----:B------:R-:W-:Y:S01]  /*3930*/  FFMA.FTZ R149, R20, R123, R149 ;  /* 0x0000007b14957223 */ /* 0x000fe20000010095 */
[C---:B------:R-:W-:Y:S01]  /*3940*/  FMUL.FTZ R136, R196.reuse, R5 ;  /* 0x00000005c4887220 */ /* 0x040fe20000410000 */
[C---:B------:R-:W-:Y:S01]  /*3950*/  FFMA.FTZ R157, R193.reuse, R157, R4 ;  /* 0x0000009dc19d7223 */ /* 0x040fe20000010004 */
[C---:B------:R-:W-:Y:S01]  /*3960*/  FFMA.FTZ R3, R193.reuse, R3, -R2 ;  /* 0x00000003c1037223 */ /* 0x040fe20000010802 */
[-C--:B------:R-:W-:Y:S01]  /*3970*/  FMUL.FTZ R2, R196, R149.reuse ;  /* 0x00000095c4027220 */ /* 0x080fe20000410000 */
[----:B------:R-:W-:Y:S01]  /*3980*/  FFMA.FTZ R155, R193, R149, -R136 ;  /* 0x00000095c19b7223 */ /* 0x000fe20000010888 */
[----:B------:R-:W-:-:S02]  /*3990*/  FMUL.FTZ R149, R200, R157 ;  /* 0x0000009dc8957220 */ /* 0x000fc40000410000 */
[----:B------:R-:W-:Y:S01]  /*39a0*/  FFMA.FTZ R2, R193, R5, R2 ;  /* 0x00000005c1027223 */ /* 0x000fe20000010002 */
[-C--:B------:R-:W-:Y:S01]  /*39b0*/  FMUL.FTZ R5, R200, R3.reuse ;  /* 0x00000003c8057220 */ /* 0x080fe20000410000 */
[----:B------:R-:W-:Y:S01]  /*39c0*/  FFMA.FTZ R149, R192, R3, -R149 ;  /* 0x00000003c0957223 */ /* 0x000fe20000010895 */
[----:B------:R-:W-:Y:S01]  /*39d0*/  FFMA.FTZ R155, R18, R121, R155 ;  /* 0x00000079129b7223 */ /* 0x000fe2000001009b */
[----:B------:R-:W-:Y:S01]  /*39e0*/  FADD.FTZ R3, RZ, R2 ;  /* 0x00000002ff037221 */ /* 0x000fe20000010000 */
[----:B------:R-:W-:Y:S02]  /*39f0*/  FFMA.FTZ R5, R192, R157, R5 ;  /* 0x0000009dc0057223 */ /* 0x000fe40000010005 */
[C---:B------:R-:W-:Y:S01]  /*3a00*/  FMUL.FTZ R157, R200.reuse, R155 ;  /* 0x0000009bc89d7220 */ /* 0x040fe20000410000 */
[----:B------:R-:W-:-:S03]  /*3a10*/  FMUL.FTZ R2, R200, R3 ;  /* 0x00000003c8027220 */ /* 0x000fc60000410000 */
[C---:B------:R-:W-:Y:S01]  /*3a20*/  FFMA.FTZ R157, R192.reuse, R3, R157 ;  /* 0x00000003c09d7223 */ /* 0x040fe2000001009d */
[----:B------:R-:W-:Y:S01]  /*3a30*/  FFMA.FTZ R155, R192, R155, -R2 ;  /* 0x0000009bc09b7223 */ /* 0x000fe20000010802 */
[----:B------:R-:W-:Y:S01]  /*3a40*/  FMUL.FTZ R3, R199, R5 ;  /* 0x00000005c7037220 */ /* 0x000fe20000410000 */
[----:B------:R-:W-:-:S03]  /*3a50*/  @P3 LEA R2, R114, R111, 0x3 ;  /* 0x0000006f72023211 */ /* 0x000fc600078e18ff */
[----:B------:R-:W-:Y:S01]  /*3a60*/  FFMA.FTZ R156, R198, R149, -R3 ;  /* 0x00000095c69c7223 */ /* 0x000fe20000010803 */
[C---:B------:R-:W-:Y:S02]  /*3a70*/  FMUL.FTZ R189, R21.reuse, R168 ;  /* 0x000000a815bd7220 */ /* 0x040fe40000410000 */
[----:B------:R-:W0:Y:S01]  /*3a80*/  @P3 LDS.64 R2, [R2+0x1888] ;  /* 0x0018880002023984 */ /* 0x000e220000000a00 */
[----:B------:R-:W-:Y:S01]  /*3a90*/  FMUL.FTZ R186, R21, R166 ;  /* 0x000000a615ba7220 */ /* 0x000fe20000410000 */
[----:B------:R-:W-:-:S03]  /*3aa0*/  FADD.FTZ R144, -R189, R144 ;  /* 0x00000090bd907221 */ /* 0x000fc60000010100 */
[----:B------:R-:W-:Y:S01]  /*3ab0*/  FADD.FTZ R163, R186, R163 ;  /* 0x000000a3baa37221 */ /* 0x000fe20000010000 */
[----:B------:R-:W-:-:S04]  /*3ac0*/  FMUL.FTZ R138, R196, -R144 ;  /* 0x80000090c48a7220 */ /* 0x000fc80000410000 */
[-C--:B------:R-:W-:Y:S01]  /*3ad0*/  FFMA.FTZ R159, R193, R163.reuse, -R138 ;  /* 0x000000a3c19f7223 */ /* 0x080fe2000001088a */
[----:B------:R-:W-:Y:S01]  /*3ae0*/  FMUL.FTZ R138, R196, -R163 ;  /* 0x800000a3c48a7220 */ /* 0x000fe20000410000 */
[----:B------:R-:W-:-:S03]  /*3af0*/  FMUL.FTZ R191, R23, R168 ;  /* 0x000000a817bf7220 */ /* 0x000fc60000410000 */
[----:B------:R-:W-:Y:S01]  /*3b00*/  FFMA.FTZ R138, R193, R144, R138 ;  /* 0x00000090c18a7223 */ /* 0x000fe2000001008a */
[----:B------:R-:W-:-:S03]  /*3b10*/  FMUL.FTZ R206, R23, R166 ;  /* 0x000000a617ce7220 */ /* 0x000fc60000410000 */
[----:B------:R-:W-:Y:S01]  /*3b20*/  FADD.FTZ R138, -R191, R138 ;  /* 0x0000008abf8a7221 */ /* 0x000fe20000010100 */
[----:B------:R-:W-:Y:S01]  /*3b30*/  FADD.FTZ R159, R206, R159 ;  /* 0x0000009fce9f7221 */ /* 0x000fe20000010000 */
[----:B------:R-:W-:Y:S01]  /*3b40*/  FADD.FTZ R157, RZ, R157 ;  /* 0x0000009dff9d7221 */ /* 0x000fe20000010000 */
[----:B------:R-:W-:Y:S01]  /*3b50*/  FFMA.FTZ R155, R16, R119, R155 ;  /* 0x00000077109b7223 */ /* 0x000fe2000001009b */
[-C--:B------:R-:W-:Y:S01]  /*3b60*/  FMUL.FTZ R161, R201, -R138.reuse ;  /* 0x8000008ac9a17220 */ /* 0x080fe20000410000 */
[C---:B------:R-:W-:Y:S01]  /*3b70*/  FMUL.FTZ R149, R199.reuse, R149 ;  /* 0x00000095c7957220 */ /* 0x040fe20000410000 */
[C---:B------:R-:W-:Y:S01]  /*3b80*/  FMUL.FTZ R4, R199.reuse, R157 ;  /* 0x0000009dc7047220 */ /* 0x040fe20000410000 */
[----:B------:R-:W-:Y:S01]  /*3b90*/  FMUL.FTZ R136, R199, R155 ;  /* 0x0000009bc7887220 */ /* 0x000fe20000410000 */
[-C--:B------:R-:W-:Y:S01]  /*3ba0*/  FFMA.FTZ R140, R194, R159.reuse, -R161 ;  /* 0x0000009fc28c7223 */ /* 0x080fe200000108a1 */
[----:B------:R-:W-:Y:S01]  /*3bb0*/  FMUL.FTZ R159, R201, -R159 ;  /* 0x8000009fc99f7220 */ /* 0x000fe20000410000 */
[----:B------:R-:W-:Y:S01]  /*3bc0*/  BSSY B0, `(.L_x_12504) ;  /* 0x000000d000007945 */ /* 0x000fe20003800000 */
[C---:B------:R-:W-:Y:S01]  /*3bd0*/  FFMA.FTZ R149, R198.reuse, R5, R149 ;  /* 0x00000005c6957223 */ /* 0x040fe20000010095 */
[----:B------:R-:W-:Y:S01]  /*3be0*/  FFMA.FTZ R155, R198, R155, -R4 ;  /* 0x0000009bc69b7223 */ /* 0x000fe20000010804 */
[----:B------:R-:W-:Y:S01]  /*3bf0*/  FFMA.FTZ R159, R194, R138, R159 ;  /* 0x0000008ac29f7223 */ /* 0x000fe2000001009f */
[----:B------:R-:W-:Y:S01]  /*3c00*/  FFMA.FTZ R136, R198, R157, R136 ;  /* 0x0000009dc6887223 */ /* 0x000fe20000010088 */
[----:B------:R-:W-:Y:S01]  /*3c10*/  FMUL.FTZ R209, R25, R166 ;  /* 0x000000a619d17220 */ /* 0x000fe20000410000 */
[----:B------:R-:W-:Y:S06]  /*3c20*/  @P3 BRA `(.L_x_12505) ;  /* 0x0000000000183947 */ /* 0x000fec0003800000 */
[----:B------:R-:W-:Y:S01]  /*3c30*/  UISETP.NE.AND UP0, UPT, UR19, UR43, UPT ;  /* 0x0000002b1300728c */ /* 0x000fe2000bf05270 */
[----:B0-----:R-:W-:Y:S01]  /*3c40*/  HFMA2.MMA R3, -RZ, RZ, 0, 0 ;  /* 0x00000000ff037435 */ /* 0x001fe200000001ff */
[----:B------:R-:W-:Y:S02]  /*3c50*/  MOV R2, 0x3f800000 ;  /* 0x3f80000000027802 */ /* 0x000fe40000000f00 */
[----:B------:R-:W-:Y:S02]  /*3c60*/  MOV R4, UR42 ;  /* 0x0000002a00047c02 */ /* 0x000fe40008000f00 */
[----:B------:R-:W-:-:S13]  /*3c70*/  PLOP3.LUT P2, PT, PT, PT, UP0, 0x80, 0x0 ;  /* 0x000000000000781c */ /* 0x000fda0003f4f008 */
[----:B------:R1:W2:Y:S02]  /*3c80*/  @P2 LDS.64 R2, [R4+UR29] ;  /* 0x0000001d04022984 */ /* 0x0002a40008000a00 */
.L_x_12505:
[----:B------:R-:W-:Y:S05]  /*3c90*/  BSYNC B0 ;  /* 0x0000000000007941 */ /* 0x000fea0003800000 */
.L_x_12504:
[----:B-1----:R-:W1:Y:S01]  /*3ca0*/  SHFL.UP PT, R4, R156, 0x1, RZ ;  /* 0x042000009c047989 */ /* 0x002e6200000e00ff */
[----:B------:R-:W-:Y:S01]  /*3cb0*/  FADD.FTZ R158, RZ, R136 ;  /* 0x00000088ff9e7221 */ /* 0x000fe20000010000 */
[----:B------:R-:W-:Y:S01]  /*3cc0*/  FFMA.FTZ R157, R14, R63, R155 ;  /* 0x0000003f0e9d7223 */ /* 0x000fe2000001009b */
[-C--:B------:R-:W-:Y:S01]  /*3cd0*/  FMUL.FTZ R212, R25, R168.reuse ;  /* 0x000000a819d47220 */ /* 0x080fe20000410000 */
[----:B------:R-:W3:Y:S01]  /*3ce0*/  SHFL.UP PT, R5, R149, 0x1, RZ ;  /* 0x0420000095057989 */ /* 0x000ee200000e00ff */
[----:B------:R-:W-:Y:S01]  /*3cf0*/  FADD.FTZ R155, R209, R140 ;  /* 0x0000008cd19b7221 */ /* 0x000fe20000010000 */
[C---:B------:R-:W-:Y:S01]  /*3d00*/  FMUL.FTZ R208, R27.reuse, R168 ;  /* 0x000000a81bd07220 */ /* 0x040fe20000410000 */
[----:B------:R-:W-:Y:S01]  /*3d10*/  FADD.FTZ R159, -R212, R159 ;  /* 0x0000009fd49f7221 */ /* 0x000fe20000010100 */
[----:B------:R-:W4:Y:S01]  /*3d20*/  SHFL.UP PT, R138, R158, 0x1, RZ ;  /* 0x042000009e8a7989 */ /* 0x000f2200000e00ff */
[C---:B------:R-:W-:Y:S01]  /*3d30*/  FMUL.FTZ R161, R190.reuse, -R155 ;  /* 0x8000009bbea17220 */ /* 0x040fe20000410000 */
[----:B------:R-:W-:Y:S01]  /*3d40*/  FMUL.FTZ R210, R27, R166 ;  /* 0x000000a61bd27220 */ /* 0x000fe20000410000 */
[-C--:B------:R-:W-:Y:S01]  /*3d50*/  FMUL.FTZ R140, R190, -R159.reuse ;  /* 0x8000009fbe8c7220 */ /* 0x080fe20000410000 */
[----:B------:R-:W4:Y:S01]  /*3d60*/  SHFL.UP PT, R136, R157, 0x1, RZ ;  /* 0x042000009d887989 */ /* 0x000f2200000e00ff */
[----:B------:R-:W-:Y:S01]  /*3d70*/  FFMA.FTZ R161, R188, R159, R161 ;  /* 0x0000009fbca17223 */ /* 0x000fe200000100a1 */
[----:B------:R-:W-:Y:S01]  /*3d80*/  ISETP.GE.AND P2, PT, R112, 0x1, PT ;  /* 0x000000017000780c */ /* 0x000fe20003f46270 */
[----:B------:R-:W-:Y:S01]  /*3d90*/  FFMA.FTZ R155, R188, R155, -R140 ;  /* 0x0000009bbc9b7223 */ /* 0x000fe2000001088c */
[C---:B------:R-:W-:Y:S01]  /*3da0*/  FMUL.FTZ R207, R29.reuse, R168 ;  /* 0x000000a81dcf7220 */ /* 0x040fe20000410000 */
[----:B------:R-:W-:Y:S01]  /*3db0*/  FADD.FTZ R142, -R208, R161 ;  /* 0x000000a1d08e7221 */ /* 0x000fe20000010100 */
[----:B------:R-:W-:Y:S01]  /*3dc0*/  FMUL.FTZ R211, R29, R166 ;  /* 0x000000a61dd37220 */ /* 0x000fe20000410000 */
[----:B------:R-:W-:Y:S01]  /*3dd0*/  FADD.FTZ R140, R210, R155 ;  /* 0x0000009bd28c7221 */ /* 0x000fe20000010000 */
[----:B0-2---:R-:W-:Y:S01]  /*3de0*/  FMUL.FTZ R163, R199, -R2 ;  /* 0x80000002c7a37220 */ /* 0x005fe20000410000 */
[----:B------:R-:W-:Y:S01]  /*3df0*/  FMUL.FTZ R144, R197, -R142 ;  /* 0x8000008ec5907220 */ /* 0x000fe20000410000 */
[----:B------:R-:W-:Y:S01]  /*3e00*/  FMUL.FTZ R174, R31, R166 ;  /* 0x000000a61fae7220 */ /* 0x000fe20000410000 */
[----:B------:R-:W-:Y:S01]  /*3e10*/  FMUL.FTZ R159, R197, -R140 ;  /* 0x8000008cc59f7220 */ /* 0x000fe20000410000 */
[----:B-1----:R-:W-:Y:S01]  /*3e20*/  FMUL.FTZ R155, R149, R4 ;  /* 0x00000004959b7220 */ /* 0x002fe20000410000 */
[----:B------:R-:W-:Y:S01]  /*3e30*/  FFMA.FTZ R144, R195, R140, -R144 ;  /* 0x0000008cc3907223 */ /* 0x000fe20000010890 */
[----:B------:R-:W-:Y:S01]  /*3e40*/  FMUL.FTZ R178, R31, R168 ;  /* 0x000000a81fb27220 */ /* 0x000fe20000410000 */
[----:B------:R-:W-:Y:S01]  /*3e50*/  FFMA.FTZ R142, R195, R142, R159 ;  /* 0x0000008ec38e7223 */ /* 0x000fe2000001009f */
[-C--:B---3--:R-:W-:Y:S01]  /*3e60*/  FFMA.FTZ R140, R156, R5.reuse, R155 ;  /* 0x000000059c8c7223 */ /* 0x088fe2000001009b */
[----:B------:R-:W-:Y:S01]  /*3e70*/  FMUL.FTZ R5, R149, R5 ;  /* 0x0000000595057220 */ /* 0x000fe20000410000 */
[----:B------:R-:W-:Y:S01]  /*3e80*/  FADD.FTZ R144, R211, R144 ;  /* 0x00000090d3907221 */ /* 0x000fe20000010000 */
[----:B------:R-:W-:Y:S01]  /*3e90*/  FADD.FTZ R142, -R207, R142 ;  /* 0x0000008ecf8e7221 */ /* 0x000fe20000010100 */
[C---:B----4-:R-:W-:Y:S01]  /*3ea0*/  FMUL.FTZ R155, R149.reuse, R138 ;  /* 0x0000008a959b7220 */ /* 0x050fe20000410000 */
[----:B------:R-:W-:Y:S01]  /*3eb0*/  FSEL R140, R149, R140, !P2 ;  /* 0x0000008c958c7208 */ /* 0x000fe20005000000 */
[----:B------:R-:W-:Y:S01]  /*3ec0*/  FMUL.FTZ R161, R171, -R144 ;  /* 0x80000090aba17220 */ /* 0x000fe20000410000 */
[-C--:B------:R-:W-:Y:S01]  /*3ed0*/  FFMA.FTZ R163, R198, -R3.reuse, R163 ;  /* 0x80000003c6a37223 */ /* 0x080fe200000100a3 */
[-C--:B------:R-:W-:Y:S01]  /*3ee0*/  FMUL.FTZ R159, R149, R136.reuse ;  /* 0x00000088959f7220 */ /* 0x080fe20000410000 */
[C---:B------:R-:W-:Y:S01]  /*3ef0*/  FFMA.FTZ R136, R156.reuse, R136, -R155 ;  /* 0x000000889c887223 */ /* 0x040fe2000001089b */
[----:B------:R-:W0:Y:S01]  /*3f00*/  SHFL.UP PT, R149, R140, 0x2, RZ ;  /* 0x044000008c957989 */ /* 0x000e2200000e00ff */
[----:B------:R-:W-:Y:S01]  /*3f10*/  FFMA.FTZ R175, R183, R142, R161 ;  /* 0x0000008eb7af7223 */ /* 0x000fe200000100a1 */
[C---:B------:R-:W-:Y:S01]  /*3f20*/  FFMA.FTZ R159, R156.reuse, R138, R159 ;  /* 0x0000008a9c9f7223 */ /* 0x040fe2000001009f */
[----:B------:R-:W-:Y:S01]  /*3f30*/  @P2 FADD.FTZ R157, R157, R136 ;  /* 0x000000889d9d2221 */ /* 0x000fe20000010000 */
[----:B------:R-:W-:Y:S01]  /*3f40*/  @P2 FFMA.FTZ R156, R156, R4, -R5 ;  /* 0x000000049c9c2223 */ /* 0x000fe20000010805 */
[----:B------:R-:W-:Y:S01]  /*3f50*/  FMUL.FTZ R4, R171, -R142 ;  /* 0x8000008eab047220 */ /* 0x000fe20000410000 */
[----:B------:R-:W-:Y:S01]  /*3f60*/  @P2 FADD.FTZ R158, R158, R159 ;  /* 0x0000009f9e9e2221 */ /* 0x000fe20000010000 */
[----:B------:R-:W-:Y:S01]  /*3f70*/  MOV R136, UR43 ;  /* 0x0000002b00887c02 */ /* 0x000fe20008000f00 */
[----:B------:R-:W1:Y:S01]  /*3f80*/  SHFL.UP PT, R155, R157, 0x2, RZ ;  /* 0x044000009d9b7989 */ /* 0x000e6200000e00ff */
[----:B------:R-:W-:Y:S01]  /*3f90*/  FFMA.FTZ R173, R183, R144, -R4 ;  /* 0x00000090b7ad7223 */ /* 0x000fe20000010804 */
[----:B------:R-:W-:Y:S01]  /*3fa0*/  FMUL.FTZ R161, R199, R3 ;  /* 0x00000003c7a17220 */ /* 0x000fe20000410000 */
[----:B------:R-:W-:Y:S01]  /*3fb0*/  ISETP.LE.OR P0, PT, R136, UR19, P0 ;  /* 0x0000001388007c0c */ /* 0x000fe20008703670 */
[----:B------:R-:W2:Y:S01]  /*3fc0*/  SHFL.UP PT, R159, R158, 0x2, RZ ;  /* 0x044000009e9f7989 */ /* 0x000ea200000e00ff */
[----:B------:R-:W-:Y:S01]  /*3fd0*/  FADD.FTZ R136, R174, R173 ;  /* 0x000000adae887221 */ /* 0x000fe20000010000 */
[----:B------:R-:W-:Y:S01]  /*3fe0*/  FADD.FTZ R138, -R178, R175 ;  /* 0x000000afb28a7221 */ /* 0x000fe20000010100 */
[----:B------:R-:W-:Y:S01]  /*3ff0*/  ISETP.GE.AND P2, PT, R112, 0x2, PT ;  /* 0x000000027000780c */ /* 0x000fe20003f46270 */
[----:B------:R-:W3:Y:S01]  /*4000*/  SHFL.UP PT, R5, R156, 0x2, RZ ;  /* 0x044000009c057989 */ /* 0x000ee200000e00ff */
[----:B------:R-:W-:Y:S01]  /*4010*/  FFMA.FTZ R161, R198, R2, -R161 ;  /* 0x00000002c6a17223 */ /* 0x000fe200000108a1 */
[C---:B------:R-:W-:Y:S01]  /*4020*/  FMUL.FTZ R173, R200.reuse, -R163 ;  /* 0x800000a3c8ad7220 */ /* 0x040fe20000410000 */
[C---:B------:R-:W-:Y:S01]  /*4030*/  FMUL.FTZ R177, R169.reuse, -R136 ;  /* 0x80000088a9b17220 */ /* 0x040fe20000410000 */
[-C--:B------:R-:W-:Y:S01]  /*4040*/  FMUL.FTZ R142, R169, -R138.reuse ;  /* 0x8000008aa98e7220 */ /* 0x080fe20000410000 */
[-C--:B------:R-:W-:Y:S01]  /*4050*/  FMUL.FTZ R4, R200, -R161.reuse ;  /* 0x800000a1c8047220 */ /* 0x080fe20000410000 */
[C---:B------:R-:W-:Y:S01]  /*4060*/  FFMA.FTZ R173, R192.reuse, R161, -R173 ;  /* 0x000000a1c0ad7223 */ /* 0x040fe200000108ad */
[C---:B------:R-:W-:Y:S01]  /*4070*/  FFMA.FTZ R177, R165.reuse, R138, R177 ;  /* 0x0000008aa5b17223 */ /* 0x040fe200000100b1 */
[----:B------:R-:W-:Y:S01]  /*4080*/  FFMA.FTZ R175, R165, R136, -R142 ;  /* 0x00000088a5af7223 */ /* 0x000fe2000001088e */
[----:B------:R-:W-:Y:S01]  /*4090*/  FFMA.FTZ R163, R192, R163, R4 ;  /* 0x000000a3c0a37223 */ /* 0x000fe20000010004 */
[C---:B0-----:R-:W-:Y:S01]  /*40a0*/  FMUL.FTZ R4, R140.reuse, R149 ;  /* 0x000000958c047220 */ /* 0x041fe20000410000 */
[C---:B------:R-:W-:Y:S01]  /*40b0*/  FMUL.FTZ R164, R33.reuse, R166 ;  /* 0x000000a621a47220 */ /* 0x040fe20000410000 */
[-C--:B------:R-:W-:Y:S01]  /*40c0*/  FMUL.FTZ R162, R33, R168.reuse ;  /* 0x000000a821a27220 */ /* 0x080fe20000410000 */
[-C--:B------:R-:W-:Y:S01]  /*40d0*/  FMUL.FTZ R152, R35, R168.reuse ;  /* 0x000000a823987220 */ /* 0x080fe20000410000 */
[----:B------:R-:W-:Y:S01]  /*40e0*/  FMUL.FTZ R150, R37, R168 ;  /* 0x000000a825967220 */ /* 0x000fe20000410000 */
[----:B------:R-:W-:Y:S01]  /*40f0*/  BSSY B0, `(.L_x_12506) ;  /* 0x00000d4000007945 */ /* 0x000fe20003800000 */
[----:B-1----:R-:W-:Y:S01]  /*4100*/  FMUL.FTZ R161, R140, R155 ;  /* 0x0000009b8ca17220 */ /* 0x002fe20000410000 */
[----:B------:R-:W-:Y:S01]  /*4110*/  FADD.FTZ R142, -R162, R177 ;  /* 0x000000b1a28e7221 */ /* 0x000fe20000010100 */
[----:B--2---:R-:W-:-:S02]  /*4120*/  FMUL.FTZ R138, R140, R159 ;  /* 0x0000009f8c8a7220 */ /* 0x004fc40000410000 */
[----:B------:R-:W-:Y:S01]  /*4130*/  FFMA.FTZ R161, R156, R159, R161 ;  /* 0x0000009f9ca17223 */ /* 0x000fe200000100a1 */
[----:B------:R-:W-:Y:S01]  /*4140*/  FMUL.FTZ R144, R153, -R142 ;  /* 0x8000008e99907220 */ /* 0x000fe20000410000 */
[----:B---3--:R-:W-:Y:S01]  /*4150*/  FMUL.FTZ R136, R140, R5 ;  /* 0x000000058c887220 */ /* 0x008fe20000410000 */
[----:B------:R-:W-:Y:S01]  /*4160*/  FFMA.FTZ R138, R156, R155, -R138 ;  /* 0x0000009b9c8a7223 */ /* 0x000fe2000001088a */
[----:B------:R-:W-:Y:S02]  /*4170*/  @P2 FADD.FTZ R158, R158, R161 ;  /* 0x000000a19e9e2221 */ /* 0x000fe40000010000 */
[C---:B------:R-:W-:Y:S01]  /*4180*/  FFMA.FTZ R149, R156.reuse, R149, R136 ;  /* 0x000000959c957223 */ /* 0x040fe20000010088 */
[----:B------:R-:W-:Y:S01]  /*4190*/  @P2 FFMA.FTZ R156, R156, R5, -R4 ;  /* 0x000000059c9c2223 */ /* 0x000fe20000010804 */
[----:B------:R-:W-:Y:S01]  /*41a0*/  @P2 FADD.FTZ R157, R157, R138 ;  /* 0x0000008a9d9d2221 */ /* 0x000fe20000010000 */
[----:B------:R-:W-:Y:S01]  /*41b0*/  FMUL.FTZ R4, R196, -R173 ;  /* 0x800000adc4047220 */ /* 0x000fe20000410000 */
[----:B------:R-:W0:Y:S01]  /*41c0*/  SHFL.UP PT, R161, R158, 0x4, RZ ;  /* 0x048000009ea17989 */ /* 0x000e2200000e00ff */
[----:B------:R-:W-:Y:S01]  /*41d0*/  FSEL R140, R140, R149, !P2 ;  /* 0x000000958c8c7208 */ /* 0x000fe20005000000 */
[----:B------:R-:W-:Y:S01]  /*41e0*/  FADD.FTZ R138, R164, R175 ;  /* 0x000000afa48a7221 */ /* 0x000fe20000010000 */
[-C--:B------:R-:W-:Y:S01]  /*41f0*/  FFMA.FTZ R136, R193, R163.reuse, R4 ;  /* 0x000000a3c1887223 */ /* 0x080fe20000010004 */
[----:B------:R-:W1:Y:S01]  /*4200*/  SHFL.UP PT, R159, R157, 0x4, RZ ;  /* 0x048000009d9f7989 */ /* 0x000e6200000e00ff */
[----:B------:R-:W-:Y:S01]  /*4210*/  FMUL.FTZ R4, R196, -R163 ;  /* 0x800000a3c4047220 */ /* 0x000fe20000410000 */
[-C--:B------:R-:W-:Y:S01]  /*4220*/  FMUL.FTZ R155, R153, -R138.reuse ;  /* 0x8000008a999b7220 */ /* 0x080fe20000410000 */
[----:B------:R-:W-:Y:S01]  /*4230*/  FFMA.FTZ R144, R151, R138, -R144 ;  /* 0x0000008a97907223 */ /* 0x000fe20000010890 */
[----:B------:R-:W2:Y:S01]  /*4240*/  SHFL.UP PT, R5, R156, 0x4, RZ ;  /* 0x048000009c057989 */ /* 0x000ea200000e00ff */
[----:B------:R-:W-:Y:S01]  /*4250*/  FFMA.FTZ R4, R193, R173, -R4 ;  /* 0x000000adc1047223 */ /* 0x000fe20000010804 */
[----:B------:R-:W-:Y:S01]  /*4260*/  FFMA.FTZ R175, R151, R142, R155 ;  /* 0x0000008e97af7223 */ /* 0x000fe2000001009b */
[C---:B------:R-:W-:Y:S01]  /*4270*/  FMUL.FTZ R163, R201.reuse, -R136 ;  /* 0x80000088c9a37220 */ /* 0x040fe20000410000 */
[----:B------:R-:W3:Y:S01]  /*4280*/  SHFL.UP PT, R149, R140, 0x4, RZ ;  /* 0x048000008c957989 */ /* 0x000ee200000e00ff */
[----:B------:R-:W-:Y:S01]  /*4290*/  FMUL.FTZ R173, R201, -R4 ;  /* 0x80000004c9ad7220 */ /* 0x000fe20000410000 */
[----:B------:R-:W-:Y:S01]  /*42a0*/  FMUL.FTZ R155, R35, R166 ;  /* 0x000000a6239b7220 */ /* 0x000fe20000410000 */
[----:B------:R-:W-:Y:S01]  /*42b0*/  FADD.FTZ R138, -R152, R175 ;  /* 0x000000af988a7221 */ /* 0x000fe20000010100 */
[C---:B------:R-:W-:Y:S01]  /*42c0*/  FFMA.FTZ R163, R194.reuse, R4, -R163 ;  /* 0x00000004c2a37223 */ /* 0x040fe200000108a3 */
[----:B------:R-:W-:Y:S01]  /*42d0*/  FFMA.FTZ R173, R194, R136, R173 ;  /* 0x00000088c2ad7223 */ /* 0x000fe200000100ad */
[----:B------:R-:W-:Y:S01]  /*42e0*/  FADD.FTZ R144, R155, R144 ;  /* 0x000000909b907221 */ /* 0x000fe20000010000 */
[----:B------:R-:W-:Y:S01]  /*42f0*/  ISETP.GE.AND P2, PT, R112, 0x4, PT ;  /* 0x000000047000780c */ /* 0x000fe20003f46270 */
[----:B------:R-:W-:Y:S01]  /*4300*/  FMUL.FTZ R136, R12, -R138 ;  /* 0x8000008a0c887220 */ /* 0x000fe20000410000 */
[----:B------:R-:W-:Y:S01]  /*4310*/  FMUL.FTZ R175, R190, -R173 ;  /* 0x800000adbeaf7220 */ /* 0x000fe20000410000 */
[-C--:B------:R-:W-:Y:S01]  /*4320*/  FMUL.FTZ R177, R12, -R144.reuse ;  /* 0x800000900cb17220 */ /* 0x080fe20000410000 */
[-C--:B------:R-:W-:Y:S01]  /*4330*/  FMUL.FTZ R4, R190, -R163.reuse ;  /* 0x800000a3be047220 */ /* 0x080fe20000410000 */
[C---:B------:R-:W-:Y:S01]  /*4340*/  FFMA.FTZ R148, R13.reuse, R144, -R136 ;  /* 0x000000900d947223 */ /* 0x040fe20000010888 */
[----:B------:R-:W-:Y:S01]  /*4350*/  FFMA.FTZ R144, R188, R163, -R175 ;  /* 0x000000a3bc907223 */ /* 0x000fe200000108af */
[----:B0-----:R-:W-:Y:S01]  /*4360*/  FMUL.FTZ R163, R140, R161 ;  /* 0x000000a18ca37220 */ /* 0x001fe20000410000 */
[----:B------:R-:W-:Y:S01]  /*4370*/  FFMA.FTZ R146, R188, R173, R4 ;  /* 0x000000adbc927223 */ /* 0x000fe20000010004 */
[-C--:B-1----:R-:W-:Y:S01]  /*4380*/  FMUL.FTZ R142, R140, R159.reuse ;  /* 0x0000009f8c8e7220 */ /* 0x082fe20000410000 */
[----:B------:R-:W-:Y:S01]  /*4390*/  FFMA.FTZ R177, R13, R138, R177 ;  /* 0x0000008a0db17223 */ /* 0x000fe200000100b1 */
[----:B------:R-:W-:Y:S01]  /*43a0*/  FFMA.FTZ R138, R156, R159, -R163 ;  /* 0x0000009f9c8a7223 */ /* 0x000fe200000108a3 */
[----:B--2---:R-:W-:Y:S01]  /*43b0*/  FMUL.FTZ R136, R140, R5 ;  /* 0x000000058c887220 */ /* 0x004fe20000410000 */
[----:B------:R-:W-:-:S02]  /*43c0*/  FFMA.FTZ R161, R156, R161, R142 ;  /* 0x000000a19ca17223 */ /* 0x000fc4000001008e */
[----:B------:R-:W-:Y:S01]  /*43d0*/  @P2 FADD.FTZ R157, R157, R138 ;  /* 0x0000008a9d9d2221 */ /* 0x000fe20000010000 */
[----:B------:R-:W-:Y:S01]  /*43e0*/  FADD.FTZ R177, -R150, R177 ;  /* 0x000000b196b17221 */ /* 0x000fe20000010100 */
[-C--:B---3--:R-:W-:Y:S01]  /*43f0*/  FMUL.FTZ R4, R140, R149.reuse ;  /* 0x000000958c047220 */ /* 0x088fe20000410000 */
[----:B------:R-:W-:Y:S01]  /*4400*/  FFMA.FTZ R159, R156, R149, R136 ;  /* 0x000000959c9f7223 */ /* 0x000fe20000010088 */
[----:B------:R-:W-:Y:S01]  /*4410*/  @P2 FADD.FTZ R158, R158, R161 ;  /* 0x000000a19e9e2221 */ /* 0x000fe20000010000 */
[----:B------:R-:W-:Y:S01]  /*4420*/  FMUL.FTZ R149, R37, R166 ;  /* 0x000000a625957220 */ /* 0x000fe20000410000 */
[----:B------:R-:W-:Y:S01]  /*4430*/  @P2 FFMA.FTZ R156, R156, R5, -R4 ;  /* 0x000000059c9c2223 */ /* 0x000fe20000010804 */
[----:B------:R-:W-:Y:S01]  /*4440*/  FMUL.FTZ R4, R197, -R144 ;  /* 0x80000090c5047220 */ /* 0x000fe20000410000 */
[----:B------:R-:W-:Y:S01]  /*4450*/  FSEL R159, R140, R159, !P2 ;  /* 0x0000009f8c9f7208 */ /* 0x000fe20005000000 */
[----:B------:R-:W0:Y:S01]  /*4460*/  SHFL.UP PT, R136, R157, 0x8, RZ ;  /* 0x050000009d887989 */ /* 0x000e2200000e00ff */
[----:B------:R-:W-:Y:S01]  /*4470*/  FADD.FTZ R161, R149, R148 ;  /* 0x0000009495a17221 */ /* 0x000fe20000010000 */
[-C--:B------:R-:W-:Y:S01]  /*4480*/  FFMA.FTZ R140, R195, R146.reuse, R4 ;  /* 0x00000092c38c7223 */ /* 0x080fe20000010004 */
[----:B------:R-:W-:Y:S01]  /*4490*/  FMUL.FTZ R146, R197, -R146 ;  /* 0x80000092c5927220 */ /* 0x000fe20000410000 */
[----:B------:R-:W1:Y:S01]  /*44a0*/  SHFL.UP PT, R4, R156, 0x8, RZ ;  /* 0x050000009c047989 */ /* 0x000e6200000e00ff */
[C---:B------:R-:W-:Y:S01]  /*44b0*/  FMUL.FTZ R142, R118.reuse, -R161 ;  /* 0x800000a1768e7220 */ /* 0x040fe20000410000 */
[-C--:B------:R-:W-:Y:S01]  /*44c0*/  FMUL.FTZ R163, R118, -R177.reuse ;  /* 0x800000b176a37220 */ /* 0x080fe20000410000 */
[----:B------:R-:W-:Y:S01]  /*44d0*/  FFMA.FTZ R144, R195, R144, -R146 ;  /* 0x00000090c3907223 */ /* 0x000fe20000010892 */
[----:B------:R-:W2:Y:S01]  /*44e0*/  SHFL.UP PT, R138, R158, 0x8, RZ ;  /* 0x050000009e8a7989 */ /* 0x000ea200000e00ff */
[C---:B------:R-:W-:Y:S01]  /*44f0*/  FFMA.FTZ R177, R120.reuse, R177, R142 ;  /* 0x000000b178b17223 */ /* 0x040fe2000001008e */
[----:B------:R-:W-:Y:S01]  /*4500*/  FMUL.FTZ R142, R171, -R140 ;  /* 0x8000008cab8e7220 */ /* 0x000fe20000410000 */
[----:B------:R-:W-:Y:S01]  /*4510*/  FMUL.FTZ R148, R39, R168 ;  /* 0x000000a827947220 */ /* 0x000fe20000410000 */
[----:B------:R-:W3:Y:S01]  /*4520*/  SHFL.UP PT, R5, R159, 0x8, RZ ;  /* 0x050000009f057989 */ /* 0x000ee200000e00ff */
[----:B------:R-:W-:Y:S01]  /*4530*/  FFMA.FTZ R163, R120, R161, -R163 ;  /* 0x000000a178a37223 */ /* 0x000fe200000108a3 */
[----:B------:R-:W-:Y:S01]  /*4540*/  FMUL.FTZ R161, R171, -R144 ;  /* 0x80000090aba17220 */ /* 0x000fe20000410000 */
[----:B------:R-:W-:Y:S01]  /*4550*/  FMUL.FTZ R146, R39, R166 ;  /* 0x000000a627927220 */ /* 0x000fe20000410000 */
[C---:B------:R-:W-:Y:S01]  /*4560*/  FFMA.FTZ R142, R183.reuse, R144, -R142 ;  /* 0x00000090b78e7223 */ /* 0x040fe2000001088e */
[----:B------:R-:W-:Y:S01]  /*4570*/  FADD.FTZ R177, -R148, R177 ;  /* 0x000000b194b17221 */ /* 0x000fe20000010100 */
[----:B------:R-:W-:Y:S01]  /*4580*/  ISETP.GE.AND P2, PT, R112, 0x8, PT ;  /* 0x000000087000780c */ /* 0x000fe20003f46270 */
[----:B------:R-:W-:Y:S01]  /*4590*/  FFMA.FTZ R140, R183, R140, R161 ;  /* 0x0000008cb78c7223 */ /* 0x000fe200000100a1 */
[----:B------:R-:W-:Y:S01]  /*45a0*/  FADD.FTZ R163, R146, R163 ;  /* 0x000000a392a37221 */ /* 0x000fe20000010000 */
[C---:B------:R-:W-:Y:S01]  /*45b0*/  FMUL.FTZ R173, R122.reuse, -R177 ;  /* 0x800000b17aad7220 */ /* 0x040fe20000410000 */
[C---:B------:R-:W-:Y:S01]  /*45c0*/  FMUL.FTZ R161, R169.reuse, -R142 ;  /* 0x8000008ea9a17220 */ /* 0x040fe20000410000 */
[-C--:B------:R-:W-:Y:S01]  /*45d0*/  FMUL.FTZ R144, R169, -R140.reuse ;  /* 0x8000008ca9907220 */ /* 0x080fe20000410000 */
[-C--:B------:R-:W-:Y:S01]  /*45e0*/  FMUL.FTZ R154, R122, -R163.reuse ;  /* 0x800000a37a9a7220 */ /* 0x080fe20000410000 */
[C---:B------:R-:W-:Y:S01]  /*45f0*/  FFMA.FTZ R175, R124.reuse, R163, -R173 ;  /* 0x000000a37caf7223 */ /* 0x040fe200000108ad */
[----:B------:R-:W-:Y:S01]  /*4600*/  FFMA.FTZ R170, R165, R140, R161 ;  /* 0x0000008ca5aa7223 */ /* 0x000fe200000100a1 */
[C---:B0-----:R-:W-:Y:S01]  /*4610*/  FMUL.FTZ R173, R159.reuse, R136 ;  /* 0x000000889fad7220 */ /* 0x041fe20000410000 */
[----:B-1----:R-:W-:Y:S01]  /*4620*/  FMUL.FTZ R140, R159, R4 ;  /* 0x000000049f8c7220 */ /* 0x002fe20000410000 */
[----:B------:R-:W-:Y:S01]  /*4630*/  FFMA.FTZ R160, R165, R142, -R144 ;  /* 0x0000008ea5a07223 */ /* 0x000fe20000010890 */
[----:B------:R-:W-:Y:S01]  /*4640*/  FFMA.FTZ R177, R124, R177, R154 ;  /* 0x000000b17cb17223 */ /* 0x000fe2000001009a */
[----:B------:R-:W-:Y:S01]  /*4650*/  FMUL.FTZ R144, R41, R168 ;  /* 0x000000a829907220 */ /* 0x000fe20000410000 */
[-C--:B--2---:R-:W-:Y:S01]  /*4660*/  FMUL.FTZ R163, R159, R138.reuse ;  /* 0x0000008a9fa37220 */ /* 0x084fe20000410000 */
[----:B------:R-:W-:Y:S01]  /*4670*/  FFMA.FTZ R173, R156, R138, R173 ;  /* 0x0000008a9cad7223 */ /* 0x000fe200000100ad */
[----:B------:R-:W-:Y:S01]  /*4680*/  FMUL.FTZ R142, R41, R166 ;  /* 0x000000a6298e7220 */ /* 0x000fe20000410000 */
[----:B------:R-:W-:Y:S01]  /*4690*/  FADD.FTZ R177, -R144, R177 ;  /* 0x000000b190b17221 */ /* 0x000fe20000010100 */
[-C--:B---3--:R-:W-:Y:S01]  /*46a0*/  FMUL.FTZ R161, R159, R5.reuse ;  /* 0x000000059fa17220 */ /* 0x088fe20000410000 */
[C---:B------:R-:W-:Y:S01]  /*46b0*/  FFMA.FTZ R140, R156.reuse, R5, R140 ;  /* 0x000000059c8c7223 */ /* 0x040fe2000001008c */
[----:B------:R-:W-:Y:S01]  /*46c0*/  FFMA.FTZ R136, R156, R136, -R163 ;  /* 0x000000889c887223 */ /* 0x000fe200000108a3 */
[----:B------:R-:W-:Y:S01]  /*46d0*/  @P2 FADD.FTZ R158, R158, R173 ;  /* 0x000000ad9e9e2221 */ /* 0x000fe20000010000 */
[----:B------:R-:W-:Y:S01]  /*46e0*/  @P2 FFMA.FTZ R156, R156, R4, -R161 ;  /* 0x000000049c9c2223 */ /* 0x000fe200000108a1 */
[----:B------:R-:W-:Y:S01]  /*46f0*/  FMUL.FTZ R138, R153, -R170 ;  /* 0x800000aa998a7220 */ /* 0x000fe20000410000 */
[----:B------:R-:W-:Y:S01]  /*4700*/  FSEL R159, R159, R140, !P2 ;  /* 0x0000008c9f9f7208 */ /* 0x000fe20005000000 */
[----:B------:R-:W-:Y:S01]  /*4710*/  @P2 FADD.FTZ R157, R157, R136 ;  /* 0x000000889d9d2221 */ /* 0x000fe20000010000 */
[----:B------:R-:W-:Y:S01]  /*4720*/  FADD.FTZ R175, R142, R175 ;  /* 0x000000af8eaf7221 */ /* 0x000fe20000010000 */
[----:B------:R-:W0:Y:S01]  /*4730*/  SHFL.UP PT, R4, R156, 0x10, RZ ;  /* 0x060000009c047989 */ /* 0x000e2200000e00ff */
[-C--:B------:R-:W-:Y:S01]  /*4740*/  FMUL.FTZ R161, R153, -R160.reuse ;  /* 0x800000a099a17220 */ /* 0x080fe20000410000 */
[C---:B------:R-:W-:Y:S01]  /*4750*/  FMUL.FTZ R163, R126.reuse, -R177 ;  /* 0x800000b17ea37220 */ /* 0x040fe20000410000 */
[C---:B------:R-:W-:Y:S01]  /*4760*/  FFMA.FTZ R160, R151.reuse, R160, -R138 ;  /* 0x000000a097a07223 */ /* 0x040fe2000001088a */
[----:B------:R-:W1:Y:S01]  /*4770*/  SHFL.UP PT, R5, R159, 0x10, RZ ;  /* 0x060000009f057989 */ /* 0x000e6200000e00ff */
[-C--:B------:R-:W-:Y:S01]  /*4780*/  FMUL.FTZ R140, R126, -R175.reuse ;  /* 0x800000af7e8c7220 */ /* 0x080fe20000410000 */
[----:B------:R-:W-:Y:S01]  /*4790*/  FFMA.FTZ R161, R151, R170, R161 ;  /* 0x000000aa97a17223 */ /* 0x000fe200000100a1 */
[----:B------:R-:W-:Y:S01]  /*47a0*/  FFMA.FTZ R175, R128, R175, -R163 ;  /* 0x000000af80af7223 */ /* 0x000fe200000108a3 */
[----:B------:R-:W2:Y:S01]  /*47b0*/  SHFL.UP PT, R154, R158, 0x10, RZ ;  /* 0x060000009e9a7989 */ /* 0x000ea200000e00ff */
[C---:B------:R-:W-:Y:S01]  /*47c0*/  FMUL.FTZ R138, R43.reuse, R166 ;  /* 0x000000a62b8a7220 */ /* 0x040fe20000410000 */
[----:B------:R-:W-:Y:S01]  /*47d0*/  FMUL.FTZ R170, R12, -R160 ;  /* 0x800000a00caa7220 */ /* 0x000fe20000410000 */
[----:B------:R-:W-:Y:S01]  /*47e0*/  FFMA.FTZ R177, R128, R177, R140 ;  /* 0x000000b180b17223 */ /* 0x000fe2000001008c */
[----:B------:R-:W3:Y:S01]  /*47f0*/  SHFL.UP PT, R136, R157, 0x10, RZ ;  /* 0x060000009d887989 */ /* 0x000ee200000e00ff */
[-C--:B------:R-:W-:Y:S01]  /*4800*/  FMUL.FTZ R163, R12, -R161.reuse ;  /* 0x800000a10ca37220 */ /* 0x080fe20000410000 */
[----:B------:R-:W-:Y:S01]  /*4810*/  FMUL.FTZ R140, R43, R168 ;  /* 0x000000a82b8c7220 */ /* 0x000fe20000410000 */
[----:B------:R-:W-:Y:S01]  /*4820*/  FADD.FTZ R173, R138, R175 ;  /* 0x000000af8aad7221 */ /* 0x000fe20000010000 */
[C---:B------:R-:W-:Y:S01]  /*4830*/  FFMA.FTZ R175, R13.reuse, R161, R170 ;  /* 0x000000a10daf7223 */ /* 0x040fe200000100aa */
[----:B------:R-:W-:Y:S01]  /*4840*/  FFMA.FTZ R163, R13, R160, -R163 ;  /* 0x000000a00da37223 */ /* 0x000fe200000108a3 */
[----:B------:R-:W-:Y:S01]  /*4850*/  FADD.FTZ R177, -R140, R177 ;  /* 0x000000b18cb17221 */ /* 0x000fe20000010100 */
[----:B------:R-:W-:Y:S01]  /*4860*/  FMUL.FTZ R160, R130, -R173 ;  /* 0x800000ad82a07220 */ /* 0x000fe20000410000 */
[----:B------:R-:W-:Y:S01]  /*4870*/  FMUL.FTZ R161, R118, -R175 ;  /* 0x800000af76a17220 */ /* 0x000fe20000410000 */
[----:B------:R-:W-:Y:S01]  /*4880*/  ISETP.GE.AND P2, PT, R112, 0x10, PT ;  /* 0x000000107000780c */ /* 0x000fe20003f46270 */
[-C--:B------:R-:W-:Y:S01]  /*4890*/  FMUL.FTZ R179, R130, -R177.reuse ;  /* 0x800000b182b37220 */ /* 0x080fe20000410000 */
[----:B------:R-:W-:Y:S01]  /*48a0*/  FFMA.FTZ R187, R132, R177, R160 ;  /* 0x000000b184bb7223 */ /* 0x000fe200000100a0 */
[----:B------:R-:W-:Y:S01]  /*48b0*/  FFMA.FTZ R177, R120, R163, -R161 ;  /* 0x000000a378b17223 */ /* 0x000fe200000108a1 */
[----:B0-----:R-:W-:Y:S01]  /*48c0*/  FMUL.FTZ R161, R159, R4 ;  /* 0x000000049fa17220 */ /* 0x001fe20000410000 */
[----:B------:R-:W-:Y:S01]  /*48d0*/  FFMA.FTZ R181, R132, R173, -R179 ;  /* 0x000000ad84b57223 */ /* 0x000fe200000108b3 */
[----:B------:R-:W-:-:S02]  /*48e0*/  FMUL.FTZ R179, R118, -R163 ;  /* 0x800000a376b37220 */ /* 0x000fc40000410000 */
[-C--:B-1----:R-:W-:Y:S01]  /*48f0*/  FFMA.FTZ R160, R156, R5.reuse, R161 ;  /* 0x000000059ca07223 */ /* 0x082fe200000100a1 */
[C---:B------:R-:W-:Y:S01]  /*4900*/  FMUL.FTZ R5, R159.reuse, R5 ;  /* 0x000000059f057220 */ /* 0x040fe20000410000 */
[----:B-----5:R-:W-:Y:S01]  /*4910*/  SHFL.IDX PT, R161, R7, RZ, 0x1f ;  /* 0x00001fff07a17589 */ /* 0x020fe200000e0000 */
[C---:B--2---:R-:W-:Y:S01]  /*4920*/  FMUL.FTZ R163, R159.reuse, R154 ;  /* 0x0000009a9fa37220 */ /* 0x044fe20000410000 */
[----:B------:R-:W-:Y:S01]  /*4930*/  FFMA.FTZ R179, R120, R175, R179 ;  /* 0x000000af78b37223 */ /* 0x000fe200000100b3 */
[C---:B------:R-:W-:Y:S01]  /*4940*/  FSEL R160, R159.reuse, R160, !P2 ;  /* 0x000000a09fa07208 */ /* 0x040fe20005000000 */
[-C--:B---3--:R-:W-:Y:S01]  /*4950*/  FMUL.FTZ R173, R159, R136.reuse ;  /* 0x000000889fad7220 */ /* 0x088fe20000410000 */
[----:B------:R-:W-:Y:S01]  /*4960*/  FFMA.FTZ R136, R156, R136, -R163 ;  /* 0x000000889c887223 */ /* 0x000fe200000108a3 */
[----:B------:R0:W-:Y:S01]  /*4970*/  SHFL.IDX PT, R159, R6, RZ, 0x1f ;  /* 0x00001fff069f7589 */ /* 0x0001e200000e0000 */
[----:B------:R-:W-:Y:S01]  /*4980*/  FMUL.FTZ R163, R122, -R177 ;  /* 0x800000b17aa37220 */ /* 0x000fe20000410000 */
[C---:B------:R-:W-:Y:S01]  /*4990*/  FFMA.FTZ R173, R156.reuse, R154, R173 ;  /* 0x0000009a9cad7223 */ /* 0x040fe200000100ad */
[----:B------:R-:W-:Y:S01]  /*49a0*/  @P2 FFMA.FTZ R156, R156, R4, -R5 ;  /* 0x000000049c9c2223 */ /* 0x000fe20000010805 */
[----:B------:R-:W1:Y:S01]  /*49b0*/  SHFL.UP PT, R160, R160, 0x1, RZ ;  /* 0x04200000a0a07989 */ /* 0x000e6200000e00ff */
[----:B------:R-:W-:Y:S01]  /*49c0*/  @P2 FADD.FTZ R157, R157, R136 ;  /* 0x000000889d9d2221 */ /* 0x000fe20000010000 */
[----:B------:R-:W-:Y:S01]  /*49d0*/  @P2 FADD.FTZ R158, R158, R173 ;  /* 0x000000ad9e9e2221 */ /* 0x000fe20000010000 */
[C---:B------:R-:W-:Y:S01]  /*49e0*/  FMUL.FTZ R136, R45.reuse, R168 ;  /* 0x000000a82d887220 */ /* 0x040fe20000410000 */
[-C--:B------:R-:W-:Y:S01]  /*49f0*/  FMUL.FTZ R154, R45, R166.reuse ;  /* 0x000000a62d9a7220 */ /* 0x080fe20000410000 */
[----:B------:R-:W2:Y:S01]  /*4a00*/  SHFL.UP PT, R156, R156, 0x1, RZ ;  /* 0x042000009c9c7989 */ /* 0x000ea200000e00ff */
[----:B------:R-:W-:Y:S01]  /*4a10*/  ISETP.NE.AND P2, PT, R112, RZ, PT ;  /* 0x000000ff7000720c */ /* 0x000fe20003f45270 */
[----:B------:R-:W-:Y:S01]  /*4a20*/  FADD.FTZ R187, -R136, R187 ;  /* 0x000000bb88bb7221 */ /* 0x000fe20000010100 */
[----:B------:R-:W-:Y:S01]  /*4a30*/  FADD.FTZ R181, R154, R181 ;  /* 0x000000b59ab57221 */ /* 0x000fe20000010000 */
[----:B------:R-:W3:Y:S01]  /*4a40*/  SHFL.UP PT, R158, R158, 0x1, RZ ;  /* 0x042000009e9e7989 */ /* 0x000ee200000e00ff */
[----:B------:R-:W-:Y:S01]  /*4a50*/  HFMA2.MMA R5, -RZ, RZ, 0, 0 ;  /* 0x00000000ff057435 */ /* 0x000fe200000001ff */
[----:B------:R-:W-:Y:S01]  /*4a60*/  FMUL.FTZ R170, R134, -R187 ;  /* 0x800000bb86aa7220 */ /* 0x000fe20000410000 */
[----:B------:R-:W-:Y:S01]  /*4a70*/  MOV R4, 0x3f800000 ;  /* 0x3f80000000047802 */ /* 0x000fe20000000f00 */
[----:B------:R-:W4:Y:S01]  /*4a80*/  SHFL.UP PT, R157, R157, 0x1, RZ ;  /* 0x042000009d9d7989 */ /* 0x000f2200000e00ff */
[----:B0-----:R-:W-:Y:S01]  /*4a90*/  CS2R R6, SRZ ;  /* 0x0000000000067805 */ /* 0x001fe2000001ff00 */
[C---:B------:R-:W-:Y:S01]  /*4aa0*/  FFMA.FTZ R215, R147.reuse, R181, -R170 ;  /* 0x000000b593d77223 */ /* 0x040fe200000108aa */
[-C--:B------:R-:W-:Y:S01]  /*4ab0*/  FMUL.FTZ R170, R122, -R179.reuse ;  /* 0x800000b37aaa7220 */ /* 0x080fe20000410000 */
[----:B------:R-:W-:Y:S01]  /*4ac0*/  FFMA.FTZ R179, R124, R179, R163 ;  /* 0x000000b37cb37223 */ /* 0x000fe200000100a3 */
[----:B------:R-:W-:Y:S01]  /*4ad0*/  FMUL.FTZ R172, R134, -R181 ;  /* 0x800000b586ac7220 */ /* 0x000fe20000410000 */
[----:B------:R-:W-:Y:S01]  /*4ae0*/  FMUL.FTZ R166, R0, R166 ;  /* 0x000000a600a67220 */ /* 0x000fe20000410000 */
[----:B------:R-:W-:Y:S01]  /*4af0*/  FFMA.FTZ R177, R124, R177, -R170 ;  /* 0x000000b17cb17223 */ /* 0x000fe200000108aa */
[----:B------:R-:W-:Y:S01]  /*4b00*/  FMUL.FTZ R173, R126, -R179 ;  /* 0x800000b37ead7220 */ /* 0x000fe20000410000 */
[----:B------:R0:W0:Y:S01]  /*4b10*/  @!P0 LDS.128 R4, [R15+0x1980] ;  /* 0x001980000f048984 */ /* 0x0000220000000c00 */
[----:B------:R-:W-:Y:S01]  /*4b20*/  ISETP.NE.AND P0, PT, R204, 0x1f, PT ;  /* 0x0000001fcc00780c */ /* 0x000fe20003f05270 */
[----:B-1----:R-:W-:Y:S01]  /*4b30*/  FMUL.FTZ R163, R160, R159 ;  /* 0x0000009fa0a37220 */ /* 0x002fe20000410000 */
[----:B------:R-:W-:Y:S01]  /*4b40*/  FMUL.FTZ R170, R126, -R177 ;  /* 0x800000b17eaa7220 */ /* 0x000fe20000410000 */
[----:B------:R-:W-:Y:S01]  /*4b50*/  FMUL.FTZ R160, R160, R161 ;  /* 0x000000a1a0a07220 */ /* 0x000fe20000410000 */
[----:B------:R-:W-:Y:S01]  /*4b60*/  FFMA.FTZ R173, R128, R177, -R173 ;  /* 0x000000b180ad7223 */ /* 0x000fe200000108ad */
[----:B------:R-:W-:Y:S01]  /*4b70*/  FFMA.FTZ R187, R147, R187, R172 ;  /* 0x000000bb93bb7223 */ /* 0x000fe200000100ac */
[----:B--2---:R-:W-:Y:S01]  /*4b80*/  FFMA.FTZ R163, R156, R161, R163 ;  /* 0x000000a19ca37223 */ /* 0x004fe200000100a3 */
[----:B------:R-:W-:Y:S01]  /*4b90*/  FFMA.FTZ R179, R128, R179, R170 ;  /* 0x000000b380b37223 */ /* 0x000fe200000100aa */
[----:B------:R-:W-:Y:S01]  /*4ba0*/  FFMA.FTZ R160, R156, R159, -R160 ;  /* 0x0000009f9ca07223 */ /* 0x000fe200000108a0 */
[----:B------:R-:W-:Y:S01]  /*4bb0*/  FMUL.FTZ R175, R130, -R173 ;  /* 0x800000ad82af7220 */ /* 0x000fe20000410000 */
[----:B---3--:R-:W-:Y:S01]  /*4bc0*/  @P1 FADD.FTZ R161, R158, R163 ;  /* 0x000000a39ea11221 */ /* 0x008fe20000010000 */
[-C--:B------:R-:W-:Y:S01]  /*4bd0*/  FMUL.FTZ R156, R130, -R179.reuse ;  /* 0x800000b3829c7220 */ /* 0x080fe20000410000 */
[----:B------:R-:W1:Y:S01]  /*4be0*/  @!P2 S2R R158, SR_CgaCtaId ;  /* 0x00000000009ea919 */ /* 0x000e620000008800 */
[C---:B------:R-:W-:Y:S01]  /*4bf0*/  FFMA.FTZ R175, R132.reuse, R179, R175 ;  /* 0x000000b384af7223 */ /* 0x040fe200000100af */
[----:B----4-:R-:W-:Y:S01]  /*4c00*/  @P1 FADD.FTZ R159, R157, R160 ;  /* 0x000000a09d9f1221 */ /* 0x010fe20000010000 */
[----:B------:R-:W-:Y:S01]  /*4c10*/  FFMA.FTZ R173, R132, R173, -R156 ;  /* 0x000000ad84ad7223 */ /* 0x000fe2000001089c */
[C---:B------:R-:W-:Y:S01]  /*4c20*/  FMUL.FTZ R157, R11.reuse, R161 ;  /* 0x000000a10b9d7220 */ /* 0x040fe20000410000 */
[C---:B------:R-:W-:Y:S01]  /*4c30*/  FMUL.FTZ R170, R134.reuse, -R175 ;  /* 0x800000af86aa7220 */ /* 0x040fe20000410000 */
[----:B------:R-:W-:Y:S01]  /*4c40*/  FMUL.FTZ R160, R11, R159 ;  /* 0x0000009f0ba07220 */ /* 0x000fe20000410000 */
[----:B------:R-:W-:Y:S01]  /*4c50*/  FMUL.FTZ R214, R134, -R173 ;  /* 0x800000ad86d67220 */ /* 0x000fe20000410000 */
[----:B------:R-:W-:Y:S01]  /*4c60*/  FFMA.FTZ R156, R10, R159, -R157 ;  /* 0x0000009f0a9c7223 */ /* 0x000fe2000001089d */
[----:B------:R-:W-:Y:S01]  /*4c70*/  FMUL.FTZ R168, R0, R168 ;  /* 0x000000a800a87220 */ /* 0x000fe20000410000 */
[----:B------:R-:W-:Y:S01]  /*4c80*/  FFMA.FTZ R11, R10, R161, R160 ;  /* 0x000000a10a0b7223 */ /* 0x000fe200000100a0 */
[C---:B------:R-:W-:Y:S01]  /*4c90*/  FFMA.FTZ R213, R147.reuse, R173, -R170 ;  /* 0x000000ad93d57223 */ /* 0x040fe200000108aa */
[----:B------:R-:W-:Y:S01]  /*4ca0*/  FFMA.FTZ R214, R147, R175, R214 ;  /* 0x000000af93d67223 */ /* 0x000fe200000100d6 */
[----:B------:R-:W-:Y:S01]  /*4cb0*/  FADD.FTZ R167, R167, R156 ;  /* 0x0000009ca7a77221 */ /* 0x000fe20000010000 */
[----:B------:R-:W-:Y:S01]  /*4cc0*/  FADD.FTZ R11, RZ, R11 ;  /* 0x0000000bff0b7221 */ /* 0x000fe20000010000 */
[----:B------:R-:W-:Y:S01]  /*4cd0*/  FADD.FTZ R215, R166, R215 ;  /* 0x000000d7a6d77221 */ /* 0x000fe20000010000 */
[----:B------:R-:W-:Y:S01]  /*4ce0*/  FADD.FTZ R216, -R168, R187 ;  /* 0x000000bba8d87221 */ /* 0x000fe20000010100 */
[C---:B------:R-:W-:Y:S01]  /*4cf0*/  FMUL.FTZ R156, R134.reuse, R167 ;  /* 0x000000a7869c7220 */ /* 0x040fe20000410000 */
[-C--:B------:R-:W-:Y:S01]  /*4d00*/  FMUL.FTZ R10, R134, R11.reuse ;  /* 0x0000000b860a7220 */ /* 0x080fe20000410000 */
[----:B------:R2:W3:Y:S02]  /*4d10*/  SHFL.DOWN PT, R159, R213, 0x1, 0x1f ;  /* 0x08201f00d59f7f89 */ /* 0x0004e400000e0000 */
[C---:B------:R-:W-:Y:S01]  /*4d20*/  FFMA.FTZ R156, R147.reuse, R11, R156 ;  /* 0x0000000b939c7223 */ /* 0x040fe2000001009c */
[----:B------:R-:W-:Y:S01]  /*4d30*/  FFMA.FTZ R177, R147, R167, -R10 ;  /* 0x000000a793b17223 */ /* 0x000fe2000001080a */
[----:B------:R2:W4:Y:S04]  /*4d40*/  SHFL.DOWN PT, R161, R214, 0x1, 0x1f ;  /* 0x08201f00d6a17f89 */ /* 0x00052800000e0000 */
[----:B------:R2:W0:Y:S04]  /*4d50*/  SHFL.DOWN PT, R157, R215, 0x1, 0x1f ;  /* 0x08201f00d79d7f89 */ /* 0x00042800000e0000 */
[----:B------:R2:W0:Y:S01]  /*4d60*/  SHFL.DOWN PT, R163, R216, 0x1, 0x1f ;  /* 0x08201f00d8a37f89 */ /* 0x00042200000e0000 */
[----:B-1----:R-:W-:Y:S05]  /*4d70*/  @!P0 BRA `(.L_x_12507) ;  /* 0x00000000002c8947 */ /* 0x002fea0003800000 */
[C---:B0-----:R-:W-:Y:S01]  /*4d80*/  FMUL.FTZ R160, R214.reuse, R163 ;  /* 0x000000a3d6a07220 */ /* 0x041fe20000410000 */
[C---:B----4-:R-:W-:Y:S01]  /*4d90*/  FMUL.FTZ R10, R214.reuse, R161 ;  /* 0x000000a1d60a7220 */ /* 0x050fe20000410000 */
[-C--:B------:R-:W-:Y:S01]  /*4da0*/  FMUL.FTZ R170, R214, R157.reuse ;  /* 0x0000009dd6aa7220 */ /* 0x080fe20000410000 */
[----:B--23--:R-:W-:Y:S01]  /*4db0*/  FMUL.FTZ R214, R159, R214 ;  /* 0x000000d69fd67220 */ /* 0x00cfe20000410000 */
[----:B------:R-:W-:Y:S01]  /*4dc0*/  FFMA.FTZ R160, R213, R157, -R160 ;  /* 0x0000009dd5a07223 */ /* 0x000fe200000108a0 */
[----:B------:R-:W-:Y:S01]  /*4dd0*/  FFMA.FTZ R10, R159, R213, -R10 ;  /* 0x000000d59f0a7223 */ /* 0x000fe2000001080a */
[C---:B------:R-:W-:Y:S01]  /*4de0*/  FFMA.FTZ R157, R213.reuse, R163, R170 ;  /* 0x000000a3d59d7223 */ /* 0x040fe200000100aa */
[----:B------:R-:W-:Y:S01]  /*4df0*/  FFMA.FTZ R214, R213, R161, R214 ;  /* 0x000000a1d5d67223 */ /* 0x000fe200000100d6 */
[----:B------:R-:W-:Y:S02]  /*4e00*/  FADD.FTZ R215, R215, R160 ;  /* 0x000000a0d7d77221 */ /* 0x000fe40000010000 */
[----:B------:R-:W-:Y:S01]  /*4e10*/  FADD.FTZ R216, R216, R157 ;  /* 0x0000009dd8d87221 */ /* 0x000fe20000010000 */
[----:B------:R-:W-:-:S07]  /*4e20*/  MOV R213, R10 ;  /* 0x0000000a00d57202 */ /* 0x000fce0000000f00 */
.L_x_12507:
[----:B------:R-:W-:Y:S05]  /*4e30*/  BSYNC B0 ;  /* 0x0000000000007941 */ /* 0x000fea0003800000 */
.L_x_12506:
[----:B------:R-:W-:Y:S01]  /*4e40*/  ISETP.GT.U32.AND P0, PT, R204, 0x1d, PT ;  /* 0x0000001dcc00780c */ /* 0x000fe20003f04070 */
[----:B0-----:R-:W-:Y:S01]  /*4e50*/  FADD.FTZ R157, RZ, R156 ;  /* 0x0000009cff9d7221 */ /* 0x001fe20000010000 */
[----:B------:R-:W-:Y:S01]  /*4e60*/  FFMA.FTZ R177, R42, R145, R177 ;  /* 0x000000912ab17223 */ /* 0x000fe200000100b1 */
[----:B----4-:R0:W1:Y:S01]  /*4e70*/  SHFL.DOWN PT, R161, R213, 0x2, 0x1f ;  /* 0x08401f00d5a17f89 */ /* 0x01006200000e0000 */
[----:B------:R-:W-:Y:S01]  /*4e80*/  BSSY B0, `(.L_x_12508) ;  /* 0x0000014000007945 */ /* 0x000fe20003800000 */
[C---:B------:R-:W-:Y:S01]  /*4e90*/  FMUL.FTZ R145, R130.reuse, R157 ;  /* 0x0000009d82917220 */ /* 0x040fe20000410000 */
[-C--:B------:R-:W-:Y:S01]  /*4ea0*/  FMUL.FTZ R10, R130, R177.reuse ;  /* 0x000000b1820a7220 */ /* 0x080fe20000410000 */
[----:B------:R0:W4:Y:S02]  /*4eb0*/  SHFL.DOWN PT, R163, R214, 0x2, 0x1f ;  /* 0x08401f00d6a37f89 */ /* 0x00012400000e0000 */
[C---:B------:R-:W-:Y:S01]  /*4ec0*/  FFMA.FTZ R145, R132.reuse, R177, -R145 ;  /* 0x000000b184917223 */ /* 0x040fe20000010891 */
[----:B------:R-:W-:Y:S01]  /*4ed0*/  FFMA.FTZ R10, R132, R157, R10 ;  /* 0x0000009d840a7223 */ /* 0x000fe2000001000a */
[----:B---3--:R0:W3:Y:S04]  /*4ee0*/  SHFL.DOWN PT, R159, R215, 0x2, 0x1f ;  /* 0x08401f00d79f7f89 */ /* 0x0080e800000e0000 */
[----:B------:R0:W0:Y:S01]  /*4ef0*/  SHFL.DOWN PT, R173, R216, 0x2, 0x1f ;  /* 0x08401f00d8ad7f89 */ /* 0x00002200000e0000 */
[----:B------:R-:W-:Y:S05]  /*4f00*/  @P0 BRA `(.L_x_12509) ;  /* 0x00000000002c0947 */ /* 0x000fea0003800000 */
[C---:B0-----:R-:W-:Y:S01]  /*4f10*/  FMUL.FTZ R160, R214.reuse, R173 ;  /* 0x000000add6a07220 */ /* 0x041fe20000410000 */
[C---:B----4-:R-:W-:Y:S01]  /*4f20*/  FMUL.FTZ R156, R214.reuse, R163 ;  /* 0x000000a3d69c7220 */ /* 0x050fe20000410000 */
[C---:B---3--:R-:W-:Y:S01]  /*4f30*/  FMUL.FTZ R170, R214.reuse, R159 ;  /* 0x0000009fd6aa7220 */ /* 0x048fe20000410000 */
[----:B-12---:R-:W-:Y:S01]  /*4f40*/  FMUL.FTZ R214, R214, R161 ;  /* 0x000000a1d6d67220 */ /* 0x006fe20000410000 */
[C---:B------:R-:W-:Y:S01]  /*4f50*/  FFMA.FTZ R160, R213.reuse, R159, -R160 ;  /* 0x0000009fd5a07223 */ /* 0x040fe200000108a0 */
[C---:B------:R-:W-:Y:S01]  /*4f60*/  FFMA.FTZ R156, R213.reuse, R161, -R156 ;  /* 0x000000a1d59c7223 */ /* 0x040fe2000001089c */
[C---:B------:R-:W-:Y:S01]  /*4f70*/  FFMA.FTZ R159, R213.reuse, R173, R170 ;  /* 0x000000add59f7223 */ /* 0x040fe200000100aa */
[----:B------:R-:W-:Y:S01]  /*4f80*/  FFMA.FTZ R214, R213, R163, R214 ;  /* 0x000000a3d5d67223 */ /* 0x000fe200000100d6 */
[----:B------:R-:W-:Y:S02]  /*4f90*/  FADD.FTZ R215, R215, R160 ;  /* 0x000000a0d7d77221 */ /* 0x000fe40000010000 */
[----:B------:R-:W-:Y:S01]  /*4fa0*/  FADD.FTZ R216, R216, R159 ;  /* 0x0000009fd8d87221 */ /* 0x000fe20000010000 */
[----:B------:R-:W-:-:S07]  /*4fb0*/  MOV R213, R156 ;  /* 0x0000009c00d57202 */ /* 0x000fce0000000f00 */
.L_x_12509:
[----:B------:R-:W-:Y:S05]  /*4fc0*/  BSYNC B0 ;  /* 0x0000000000007941 */ /* 0x000fea0003800000 */
.L_x_12508:
[----:B------:R-:W-:Y:S01]  /*4fd0*/  ISETP.GT.U32.AND P0, PT, R204, 0x1b, PT ;  /* 0x0000001bcc00780c */ /* 0x000fe20003f04070 */
[----:B---3--:R-:W-:Y:S01]  /*4fe0*/  FADD.FTZ R159, RZ, R10 ;  /* 0x0000000aff9f7221 */ /* 0x008fe20000010000 */
[----:B------:R-:W-:Y:S01]  /*4ff0*/  FFMA.FTZ R181, R40, R143, R145 ;  /* 0x0000008f28b57223 */ /* 0x000fe20000010091 */
[----:B-1----:R1:W3:Y:S01]  /*5000*/  SHFL.DOWN PT, R161, R213, 0x4, 0x1f ;  /* 0x08801f00d5a17f89 */ /* 0x0022e200000e0000 */
[----:B------:R-:W-:Y:S01]  /*5010*/  BSSY B0, `(.L_x_12510) ;  /* 0x0000014000007945 */ /* 0x000fe20003800000 */
[C---:B------:R-:W-:Y:S01]  /*5020*/  FMUL.FTZ R143, R126.reuse, R159 ;  /* 0x0000009f7e8f7220 */ /* 0x040fe20000410000 */
[-C--:B------:R-:W-:Y:S01]  /*5030*/  FMUL.FTZ R10, R126, R181.reuse ;  /* 0x000000b57e0a7220 */ /* 0x080fe20000410000 */
[----:B----4-:R1:W4:Y:S02]  /*5040*/  SHFL.DOWN PT, R163, R214, 0x4, 0x1f ;  /* 0x08801f00d6a37f89 */ /* 0x01032400000e0000 */
[C---:B------:R-:W-:Y:S01]  /*5050*/  FFMA.FTZ R143, R128.reuse, R181, -R143 ;  /* 0x000000b5808f7223 */ /* 0x040fe2000001088f */
[----:B------:R-:W-:Y:S01]  /*5060*/  FFMA.FTZ R10, R128, R159, R10 ;  /* 0x0000009f800a7223 */ /* 0x000fe2000001000a */
[----:B------:R1:W1:Y:S04]  /*5070*/  SHFL.DOWN PT, R145, R215, 0x4, 0x1f ;  /* 0x08801f00d7917f89 */ /* 0x00026800000e0000 */
[----:B0-----:R0:W0:Y:S01]  /*5080*/  SHFL.DOWN PT, R173, R216, 0x4, 0x1f ;  /* 0x08801f00d8ad7f89 */ /* 0x00102200000e0000 */
[----:B------:R-:W-:Y:S05]  /*5090*/  @P0 BRA `(.L_x_12511) ;  /* 0x00000000002c0947 */ /* 0x000fea0003800000 */
[C---:B0-----:R-:W-:Y:S01]  /*50a0*/  FMUL.FTZ R160, R214.reuse, R173 ;  /* 0x000000add6a07220 */ /* 0x041fe20000410000 */
[C---:B----4-:R-:W-:Y:S01]  /*50b0*/  FMUL.FTZ R156, R214.reuse, R163 ;  /* 0x000000a3d69c7220 */ /* 0x050fe20000410000 */
[C---:B-1----:R-:W-:Y:S01]  /*50c0*/  FMUL.FTZ R170, R214.reuse, R145 ;  /* 0x00000091d6aa7220 */ /* 0x042fe20000410000 */
[----:B--23--:R-:W-:Y:S01]  /*50d0*/  FMUL.FTZ R214, R214, R161 ;  /* 0x000000a1d6d67220 */ /* 0x00cfe20000410000 */
[C---:B------:R-:W-:Y:S01]  /*50e0*/  FFMA.FTZ R160, R213.reuse, R145, -R160 ;  /* 0x00000091d5a07223 */ /* 0x040fe200000108a0 */
[C---:B------:R-:W-:Y:S01]  /*50f0*/  FFMA.FTZ R156, R213.reuse, R161, -R156 ;  /* 0x000000a1d59c7223 */ /* 0x040fe2000001089c */
[C---:B------:R-:W-:Y:S01]  /*5100*/  FFMA.FTZ R145, R213.reuse, R173, R170 ;  /* 0x000000add5917223 */ /* 0x040fe200000100aa */
[----:B------:R-:W-:Y:S01]  /*5110*/  FFMA.FTZ R214, R213, R163, R214 ;  /* 0x000000a3d5d67223 */ /* 0x000fe200000100d6 */
[----:B------:R-:W-:Y:S02]  /*5120*/  FADD.FTZ R215, R215, R160 ;  /* 0x000000a0d7d77221 */ /* 0x000fe40000010000 */
[----:B------:R-:W-:Y:S01]  /*5130*/  FADD.FTZ R216, R216, R145 ;  /* 0x00000091d8d87221 */ /* 0x000fe20000010000 */
[----:B------:R-:W-:-:S07]  /*5140*/  MOV R213, R156 ;  /* 0x0000009c00d57202 */ /* 0x000fce0000000f00 */
.L_x_12511:
[----:B------:R-:W-:Y:S05]  /*5150*/  BSYNC B0 ;  /* 0x0000000000007941 */ /* 0x000fea0003800000 */
.L_x_12510:
[----:B------:R-:W-:Y:S01]  /*5160*/  ISETP.GT.U32.AND P0, PT, R204, 0x17, PT ;  /* 0x00000017cc00780c */ /* 0x000fe20003f04070 */
[----:B------:R-:W-:Y:S01]  /*5170*/  FFMA.FTZ R175, R38, R141, R143 ;  /* 0x0000008d26af7223 */ /* 0x000fe2000001008f */
[----:B---3--:R-:W-:Y:S01]  /*5180*/  FADD.FTZ R161, RZ, R10 ;  /* 0x0000000affa17221 */ /* 0x008fe20000010000 */
[----:B-1----:R1:W3:Y:S01]  /*5190*/  SHFL.DOWN PT, R145, R213, 0x8, 0x1f ;  /* 0x09001f00d5917f89 */ /* 0x0022e200000e0000 */
[----:B------:R-:W-:Y:S01]  /*51a0*/  BSSY B0, `(.L_x_12512) ;  /* 0x0000015000007945 */ /* 0x000fe20003800000 */
[C---:B------:R-:W-:Y:S01]  /*51b0*/  FMUL.FTZ R10, R122.reuse, R175 ;  /* 0x000000af7a0a7220 */ /* 0x040fe20000410000 */
[-C--:B------:R-:W-:Y:S01]  /*51c0*/  FMUL.FTZ R141, R122, R161.reuse ;  /* 0x000000a17a8d7220 */ /* 0x080fe20000410000 */
[----:B----4-:R1:W4:Y:S01]  /*51d0*/  SHFL.DOWN PT, R163, R214, 0x8, 0x1f ;  /* 0x09001f00d6a37f89 */ /* 0x01032200000e0000 */
[----:B------:R-:W-:Y:S01]  /*51e0*/  ISETP.GT.U32.AND P3, PT, R204, 0xf, PT ;  /* 0x0000000fcc00780c */ /* 0x000fe20003f64070 */
[C---:B------:R-:W-:Y:S01]  /*51f0*/  FFMA.FTZ R10, R124.reuse, R161, R10 ;  /* 0x000000a17c0a7223 */ /* 0x040fe2000001000a */
[----:B------:R-:W-:Y:S01]  /*5200*/  FFMA.FTZ R141, R124, R175, -R141 ;  /* 0x000000af7c8d7223 */ /* 0x000fe2000001088d */
        /* <DEDUP_REMOVED lines=14> */
.L_x_12513:
[----:B------:R-:W-:Y:S05]  /*52f0*/  BSYNC B0 ;  /* 0x0000000000007941 */ /* 0x000fea0003800000 */
.L_x_12512:
[----:B0-----:R-:W-:Y:S01]  /*5300*/  FFMA.FTZ R173, R36, R139, R141 ;  /* 0x0000008b24ad7223 */ /* 0x001fe2000001008d */
[----:B----4-:R-:W-:Y:S01]  /*5310*/  FADD.FTZ R163, RZ, R10 ;  /* 0x0000000affa37221 */ /* 0x010fe20000010000 */
[----:B-1----:R0:W1:Y:S01]  /*5320*/  SHFL.DOWN PT, R143, R213, 0x10, 0x1f ;  /* 0x0a001f00d58f7f89 */ /* 0x00206200000e0000 */
[----:B------:R-:W-:Y:S02]  /*5330*/  BSSY B0, `(.L_x_12514) ;  /* 0x0000011000007945 */ /* 0x000fe40003800000 */
[----:B------:R-:W-:Y:S01]  /*5340*/  FMUL.FTZ R139, R118, R163 ;  /* 0x000000a3768b7220 */ /* 0x000fe20000410000 */
[----:B---3--:R0:W3:Y:S04]  /*5350*/  SHFL.DOWN PT, R145, R214, 0x10, 0x1f ;  /* 0x0a001f00d6917f89 */ /* 0x0080e800000e0000 */
[----:B------:R0:W4:Y:S04]  /*5360*/  SHFL.DOWN PT, R141, R215, 0x10, 0x1f ;  /* 0x0a001f00d78d7f89 */ /* 0x00012800000e0000 */
[----:B------:R0:W0:Y:S01]  /*5370*/  SHFL.DOWN PT, R179, R216, 0x10, 0x1f ;  /* 0x0a001f00d8b37f89 */ /* 0x00002200000e0000 */
[----:B------:R-:W-:Y:S05]  /*5380*/  @P3 BRA `(.L_x_12515) ;  /* 0x00000000002c3947 */ /* 0x000fea0003800000 */
[C---:B0-----:R-:W-:Y:S01]  /*5390*/  FMUL.FTZ R156, R214.reuse, R179 ;  /* 0x000000b3d69c7220 */ /* 0x041fe20000410000 */
[C---:B---3--:R-:W-:Y:S01]  /*53a0*/  FMUL.FTZ R10, R214.reuse, R145 ;  /* 0x00000091d60a7220 */ /* 0x048fe20000410000 */
[C---:B----4-:R-:W-:Y:S01]  /*53b0*/  FMUL.FTZ R160, R214.reuse, R141 ;  /* 0x0000008dd6a07220 */ /* 0x050fe20000410000 */
        /* <DEDUP_REMOVED lines=8> */
.L_x_12515:
[----:B------:R-:W-:Y:S05]  /*5440*/  BSYNC B0 ;  /* 0x0000000000007941 */ /* 0x000fea0003800000 */
.L_x_12514:
[-C--:B----4-:R-:W-:Y:S01]  /*5450*/  FMUL.FTZ R141, R118, R173.reuse ;  /* 0x000000ad768d7220 */ /* 0x090fe20000410000 */
[----:B------:R-:W-:Y:S01]  /*5460*/  FFMA.FTZ R139, R120, R173, -R139 ;  /* 0x000000ad788b7223 */ /* 0x000fe2000001088b */
[----:B------:R-:W-:Y:S01]  /*5470*/  SHFL.DOWN PT, R172, R214, 0x1, 0x1f ;  /* 0x08201f00d6ac7f89 */ /* 0x000fe200000e0000 */
[----:B------:R-:W-:Y:S01]  /*5480*/  ISETP.NE.AND P3, PT, R114, 0x1f, PT ;  /* 0x0000001f7200780c */ /* 0x000fe20003f65270 */
[----:B------:R-:W-:Y:S01]  /*5490*/  FFMA.FTZ R10, R120, R163, R141 ;  /* 0x000000a3780a7223 */ /* 0x000fe2000001008d */
[----:B0-----:R-:W-:Y:S01]  /*54a0*/  FFMA.FTZ R179, R34, R137, R139 ;  /* 0x0000008922b37223 */ /* 0x001fe2000001008b */
[----:B---3--:R-:W0:Y:S01]  /*54b0*/  SHFL.IDX PT, R145, R7, RZ, 0x1f ;  /* 0x00001fff07917589 */ /* 0x008e2200000e0000 */
[----:B------:R-:W-:Y:S01]  /*54c0*/  @!P2 MOV R141, 0x400 ;  /* 0x00000400008da802 */ /* 0x000fe20000000f00 */
[----:B------:R-:W-:Y:S01]  /*54d0*/  FADD.FTZ R10, RZ, R10 ;  /* 0x0000000aff0a7221 */ /* 0x000fe20000010000 */
[----:B------:R-:W-:Y:S01]  /*54e0*/  FMUL.FTZ R160, R12, R179 ;  /* 0x000000b30ca07220 */ /* 0x000fe20000410000 */
[----:B-1----:R-:W1:Y:S01]  /*54f0*/  SHFL.IDX PT, R143, R6, RZ, 0x1f ;  /* 0x00001fff068f7589 */ /* 0x002e6200000e0000 */
[----:B------:R-:W-:Y:S01]  /*5500*/  @!P2 LEA R111, R158, R141, 0x18 ;  /* 0x0000008d9e6fa211 */ /* 0x000fe200078ec0ff */
[-C--:B------:R-:W-:Y:S01]  /*5510*/  FMUL.FTZ R156, R12, R10.reuse ;  /* 0x0000000a0c9c7220 */ /* 0x080fe20000410000 */
[C---:B------:R-:W-:Y:S01]  /*5520*/  FFMA.FTZ R160, R13.reuse, R10, R160 ;  /* 0x0000000a0da07223 */ /* 0x040fe200000100a0 */
[----:B------:R-:W3:Y:S01]  /*5530*/  SHFL.DOWN PT, R139, R213, 0x1, 0x1f ;  /* 0x08201f00d58b7f89 */ /* 0x000ee200000e0000 */
[----:B------:R-:W-:Y:S01]  /*5540*/  ISETP.NE.AND P0, PT, R114, RZ, PT ;  /* 0x000000ff7200720c */ /* 0x000fe20003f05270 */
[----:B------:R-:W-:Y:S01]  /*5550*/  FFMA.FTZ R137, R13, R179, -R156 ;  /* 0x000000b30d897223 */ /* 0x000fe2000001089c */
[----:B------:R-:W-:Y:S01]  /*5560*/  FADD.FTZ R156, RZ, R160 ;  /* 0x000000a0ff9c7221 */ /* 0x000fe20000010000 */
[----:B------:R-:W4:Y:S01]  /*5570*/  SHFL.DOWN PT, R180, R215, 0x1, 0x1f ;  /* 0x08201f00d7b47f89 */ /* 0x000f2200000e0000 */
[----:B------:R-:W-:-:S02]  /*5580*/  HADD2.F32 R141, -RZ, R91.H0_H0 ;  /* 0x2000005bff8d7230 */ /* 0x000fc40000004100 */
[----:B------:R-:W-:Y:S01]  /*5590*/  FFMA.FTZ R170, R32, R135, R137 ;  /* 0x0000008720aa7223 */ /* 0x000fe20000010089 */
[C---:B------:R-:W-:Y:S01]  /*55a0*/  FMUL.FTZ R160, R153.reuse, R156 ;  /* 0x0000009c99a07220 */ /* 0x040fe20000410000 */
[----:B------:R-:W5:Y:S01]  /*55b0*/  SHFL.DOWN PT, R218, R216, 0x1, 0x1f ;  /* 0x08201f00d8da7f89 */ /* 0x000f6200000e0000 */
[----:B------:R-:W-:Y:S01]  /*55c0*/  ISETP.GT.AND P4, PT, R112, 0x1e, PT ;  /* 0x0000001e7000780c */ /* 0x000fe20003f84270 */
[-C--:B------:R-:W-:Y:S01]  /*55d0*/  FMUL.FTZ R137, R153, R170.reuse ;  /* 0x000000aa99897220 */ /* 0x080fe20000410000 */
[C---:B------:R-:W-:Y:S01]  /*55e0*/  FFMA.FTZ R135, R151.reuse, R170, -R160 ;  /* 0x000000aa97877223 */ /* 0x040fe200000108a0 */
[----:B--2---:R-:W2:Y:S01]  /*55f0*/  SHFL.IDX PT, R214, R214, RZ, 0x1f ;  /* 0x00001fffd6d67589 */ /* 0x004ea200000e0000 */
[----:B------:R-:W-:Y:S01]  /*5600*/  BSSY B0, `(.L_x_12516) ;  /* 0x0000232000007945 */ /* 0x000fe20003800000 */
[----:B------:R-:W-:Y:S01]  /*5610*/  FFMA.FTZ R137, R151, R156, R137 ;  /* 0x0000009c97897223 */ /* 0x000fe20000010089 */
[C---:B0-----:R-:W-:Y:S01]  /*5620*/  @P3 FMUL.FTZ R158, R172.reuse, R145 ;  /* 0x00000091ac9e3220 */ /* 0x041fe20000410000 */
[----:B------:R-:W0:Y:S01]  /*5630*/  SHFL.IDX PT, R213, R213, RZ, 0x1f ;  /* 0x00001fffd5d57589 */ /* 0x000e2200000e0000 */
[----:B-1----:R-:W-:Y:S01]  /*5640*/  @P3 FMUL.FTZ R160, R172, R143 ;  /* 0x0000008faca03220 */ /* 0x002fe20000410000 */
[----:B------:R-:W-:-:S02]  /*5650*/  FFMA.FTZ R172, R30, R133, R135 ;  /* 0x000000851eac7223 */ /* 0x000fc40000010087 */
[----:B------:R-:W1:Y:S01]  /*5660*/  SHFL.IDX PT, R215, R215, RZ, 0x1f ;  /* 0x00001fffd7d77589 */ /* 0x000e6200000e0000 */
[C---:B---3--:R-:W-:Y:S01]  /*5670*/  @P3 FFMA.FTZ R133, R139.reuse, R143, -R158 ;  /* 0x0000008f8b853223 */ /* 0x048fe2000001089e */
[----:B------:R-:W-:Y:S01]  /*5680*/  @P3 FFMA.FTZ R135, R139, R145, R160 ;  /* 0x000000918b873223 */ /* 0x000fe200000100a0 */
[----:B------:R-:W-:Y:S01]  /*5690*/  FADD.FTZ R158, RZ, R137 ;  /* 0x00000089ff9e7221 */ /* 0x000fe20000010000 */
[C---:B------:R-:W-:Y:S01]  /*56a0*/  FMUL.FTZ R160, R169.reuse, R172 ;  /* 0x000000aca9a07220 */ /* 0x040fe20000410000 */
[----:B----4-:R-:W-:Y:S01]  /*56b0*/  @P3 FADD.FTZ R143, R180, R133 ;  /* 0x00000085b48f3221 */ /* 0x010fe20000010000 */
[----:B------:R-:W3:Y:S01]  /*56c0*/  SHFL.IDX PT, R216, R216, RZ, 0x1f ;  /* 0x00001fffd8d87589 */ /* 0x000ee200000e0000 */
[-C--:B------:R-:W-:Y:S01]  /*56d0*/  FMUL.FTZ R133, R169, R158.reuse ;  /* 0x0000009ea9857220 */ /* 0x080fe20000410000 */
[----:B------:R-:W-:Y:S01]  /*56e0*/  FFMA.FTZ R160, R165, R158, R160 ;  /* 0x0000009ea5a07223 */ /* 0x000fe200000100a0 */
[----:B-----5:R-:W-:Y:S01]  /*56f0*/  @P3 FADD.FTZ R145, R218, R135 ;  /* 0x00000087da913221 */ /* 0x020fe20000010000 */
[-C--:B------:R-:W-:Y:S01]  /*5700*/  FMUL.FTZ R218, R143, -R3.reuse ;  /* 0x800000038fda7220 */ /* 0x080fe20000410000 */
[----:B------:R-:W-:Y:S01]  /*5710*/  FFMA.FTZ R133, R165, R172, -R133 ;  /* 0x000000aca5857223 */ /* 0x000fe20000010885 */
[----:B------:R-:W-:Y:S01]  /*5720*/  FADD.FTZ R160, RZ, R160 ;  /* 0x000000a0ffa07221 */ /* 0x000fe20000010000 */
[C---:B------:R-:W-:Y:S01]  /*5730*/  FMUL.FTZ R180, R145.reuse, -R3 ;  /* 0x8000000391b47220 */ /* 0x040fe20000410000 */
[----:B------:R-:W-:Y:S01]  /*5740*/  FFMA.FTZ R3, R145, R2, R218 ;  /* 0x0000000291037223 */ /* 0x000fe200000100da */
[----:B------:R-:W-:-:S02]  /*5750*/  HADD2.F32 R145, -RZ, R93.H0_H0 ;  /* 0x2000005dff917230 */ /* 0x000fc40000004100 */
[----:B------:R-:W-:Y:S01]  /*5760*/  FMUL.FTZ R218, R171, R160 ;  /* 0x000000a0abda7220 */ /* 0x000fe20000410000 */
[----:B------:R-:W-:Y:S01]  /*5770*/  FFMA.FTZ R143, R143, R2, -R180 ;  /* 0x000000028f8f7223 */ /* 0x000fe200000108b4 */
[----:B------:R-:W-:Y:S01]  /*5780*/  FFMA.FTZ R180, R28, R131, R133 ;  /* 0x000000831cb47223 */ /* 0x000fe20000010085 */
[----:B------:R-:W-:Y:S01]  /*5790*/  FADD.FTZ R3, -R184, R3 ;  /* 0x00000003b8037221 */ /* 0x000fe20000010100 */
[----:B------:R-:W-:Y:S02]  /*57a0*/  HADD2.F32 R139, -RZ, R90.H0_H0 ;  /* 0x2000005aff8b7230 */ /* 0x000fe40000004100 */
[----:B------:R-:W-:Y:S01]  /*57b0*/  FADD.FTZ R2, R182, R143 ;  /* 0x0000008fb6027221 */ /* 0x000fe20000010000 */
[-C--:B------:R-:W-:Y:S01]  /*57c0*/  FMUL.FTZ R131, R171, R180.reuse ;  /* 0x000000b4ab837220 */ /* 0x080fe20000410000 */
[----:B------:R-:W-:Y:S01]  /*57d0*/  FFMA.FTZ R187, R183, R180, -R218 ;  /* 0x000000b4b7bb7223 */ /* 0x000fe200000108da */
[C---:B------:R-:W-:Y:S01]  /*57e0*/  FMUL.FTZ R133, R199.reuse, -R3 ;  /* 0x80000003c7857220 */ /* 0x040fe20000410000 */
[----:B------:R-:W-:Y:S01]  /*57f0*/  FMUL.FTZ R182, R199, -R2 ;  /* 0x80000002c7b67220 */ /* 0x000fe20000410000 */
[----:B------:R-:W-:Y:S01]  /*5800*/  FFMA.FTZ R131, R183, R160, R131 ;  /* 0x000000a0b7837223 */ /* 0x000fe20000010083 */
[----:B------:R-:W-:Y:S01]  /*5810*/  FFMA.FTZ R187, R26, R129, R187 ;  /* 0x000000811abb7223 */ /* 0x000fe200000100bb */
[C---:B------:R-:W-:Y:S01]  /*5820*/  FFMA.FTZ R133, R198.reuse, R2, -R133 ;  /* 0x00000002c6857223 */ /* 0x040fe20000010885 */
[----:B------:R-:W-:Y:S01]  /*5830*/  FFMA.FTZ R184, R198, R3, R182 ;  /* 0x00000003c6b87223 */ /* 0x000fe200000100b6 */
[----:B------:R-:W-:Y:S01]  /*5840*/  FADD.FTZ R182, RZ, R131 ;  /* 0x00000083ffb67221 */ /* 0x000fe20000010000 */
[----:B------:R-:W-:Y:S01]  /*5850*/  FMUL.FTZ R218, R197, R187 ;  /* 0x000000bbc5da7220 */ /* 0x000fe20000410000 */
[----:B------:R-:W-:Y:S01]  /*5860*/  FADD.FTZ R176, R176, R133 ;  /* 0x00000085b0b07221 */ /* 0x000fe20000010000 */
[----:B------:R-:W-:Y:S01]  /*5870*/  FADD.FTZ R185, -R185, R184 ;  /* 0x000000b8b9b97221 */ /* 0x000fe20000010100 */
[-C--:B------:R-:W-:Y:S01]  /*5880*/  FMUL.FTZ R184, R197, R182.reuse ;  /* 0x000000b6c5b87220 */ /* 0x080fe20000410000 */
[C---:B------:R-:W-:Y:S01]  /*5890*/  FFMA.FTZ R129, R195.reuse, R182, R218 ;  /* 0x000000b6c3817223 */ /* 0x040fe200000100da */
[CC--:B------:R-:W-:Y:S01]  /*58a0*/  FMUL.FTZ R135, R200.reuse, -R176.reuse ;  /* 0x800000b0c8877220 */ /* 0x0c0fe20000410000 */
[----:B------:R-:W-:Y:S01]  /*58b0*/  FMUL.FTZ R133, R200, -R185 ;  /* 0x800000b9c8857220 */ /* 0x000fe20000410000 */
[----:B------:R-:W-:Y:S01]  /*58c0*/  FFMA.FTZ R131, R195, R187, -R184 ;  /* 0x000000bbc3837223 */ /* 0x000fe200000108b8 */
[----:B------:R-:W-:Y:S01]  /*58d0*/  FADD.FTZ R129, RZ, R129 ;  /* 0x00000081ff817221 */ /* 0x000fe20000010000 */
[C---:B------:R-:W-:Y:S01]  /*58e0*/  FFMA.FTZ R184, R192.reuse, R185, R135 ;  /* 0x000000b9c0b87223 */ /* 0x040fe20000010087 */
[----:B------:R-:W-:Y:S01]  /*58f0*/  FFMA.FTZ R133, R192, R176, -R133 ;  /* 0x000000b0c0857223 */ /* 0x000fe20000010885 */
[----:B------:R-:W-:Y:S01]  /*5900*/  FFMA.FTZ R131, R24, R127, R131 ;  /* 0x0000007f18837223 */ /* 0x000fe20000010083 */
        /* <DEDUP_REMOVED lines=15> */
[CC--:B------:R-:W-:Y:S01]  /*5a00*/  FMUL.FTZ R206, R201.reuse, R218.reuse ;  /* 0x000000dac9ce7220 */ /* 0x0c0fe20000410000 */
[C---:B------:R-:W-:Y:S01]  /*5a10*/  FFMA.FTZ R125, R194.reuse, R218, R125 ;  /* 0x000000dac27d7223 */ /* 0x040fe2000001007d */
[CC--:B------:R-:W-:Y:S01]  /*5a20*/  FMUL.FTZ R220, R201.reuse, -R186.reuse ;  /* 0x800000bac9dc7220 */ /* 0x0c0fe20000410000 */
[----:B------:R-:W-:Y:S01]  /*5a30*/  FMUL.FTZ R201, R201, -R191 ;  /* 0x800000bfc9c97220 */ /* 0x000fe20000410000 */
[C---:B------:R-:W-:Y:S01]  /*5a40*/  FFMA.FTZ R133, R194.reuse, R127, -R206 ;  /* 0x0000007fc2857223 */ /* 0x040fe200000108ce */
[----:B------:R-:W-:Y:S01]  /*5a50*/  FADD.FTZ R206, RZ, R125 ;  /* 0x0000007dffce7221 */ /* 0x000fe20000010000 */
[C---:B------:R-:W-:Y:S01]  /*5a60*/  FFMA.FTZ R125, R194.reuse, R191, R220 ;  /* 0x000000bfc27d7223 */ /* 0x040fe200000100dc */
[----:B------:R-:W-:Y:S01]  /*5a70*/  FFMA.FTZ R220, R194, R186, -R201 ;  /* 0x000000bac2dc7223 */ /* 0x000fe200000108c9 */
[----:B------:R-:W-:Y:S01]  /*5a80*/  FFMA.FTZ R133, R20, R123, R133 ;  /* 0x0000007b14857223 */ /* 0x000fe20000010085 */
[-C--:B------:R-:W-:Y:S01]  /*5a90*/  FMUL.FTZ R194, R196, R206.reuse ;  /* 0x000000cec4c27220 */ /* 0x080fe20000410000 */
[----:B------:R-:W-:Y:S01]  /*5aa0*/  FADD.FTZ R123, -R212, R125 ;  /* 0x0000007dd47b7221 */ /* 0x000fe20000010100 */
[----:B------:R-:W-:Y:S01]  /*5ab0*/  FADD.FTZ R209, R209, R220 ;  /* 0x000000dcd1d17221 */ /* 0x000fe20000010000 */
[-C--:B------:R-:W-:Y:S01]  /*5ac0*/  FMUL.FTZ R135, R196, R133.reuse ;  /* 0x00000085c4877220 */ /* 0x080fe20000410000 */
[C---:B------:R-:W-:Y:S01]  /*5ad0*/  FFMA.FTZ R125, R193.reuse, R133, -R194 ;  /* 0x00000085c17d7223 */ /* 0x040fe200000108c2 */
        /* <DEDUP_REMOVED lines=10> */
[----:B------:R-:W-:Y:S01]  /*5b80*/  FMUL.FTZ R121, R200, R188 ;  /* 0x000000bcc8797220 */ /* 0x000fe20000410000 */
[----:B------:R-:W-:-:S02]  /*5b90*/  HADD2.F32 R143, -RZ, R92.H0_H0 ;  /* 0x2000005cff8f7230 */ /* 0x000fc40000004100 */
[----:B------:R-:W-:Y:S01]  /*5ba0*/  FMUL.FTZ R229, R18, R184 ;  /* 0x000000b812e57220 */ /* 0x000fe20000410000 */
[C---:B------:R-:W-:Y:S01]  /*5bb0*/  FMUL.FTZ R194, R197.reuse, -R208 ;  /* 0x800000d0c5c27220 */ /* 0x040fe20000410000 */
[----:B------:R-:W-:Y:S01]  /*5bc0*/  FMUL.FTZ R197, R197, -R190 ;  /* 0x800000bec5c57220 */ /* 0x000fe20000410000 */
[C---:B------:R-:W-:Y:S01]  /*5bd0*/  FFMA.FTZ R121, R192.reuse, R193, -R121 ;  /* 0x000000c1c0797223 */ /* 0x040fe20000010879 */
[----:B------:R-:W-:Y:S01]  /*5be0*/  FFMA.FTZ R192, R192, R188, R125 ;  /* 0x000000bcc0c07223 */ /* 0x000fe2000001007d */
[C---:B------:R-:W-:Y:S01]  /*5bf0*/  FFMA.FTZ R194, R195.reuse, R190, -R194 ;  /* 0x000000bec3c27223 */ /* 0x040fe200000108c2 */
[----:B------:R-:W-:Y:S01]  /*5c00*/  FFMA.FTZ R196, R195, R208, R197 ;  /* 0x000000d0c3c47223 */ /* 0x000fe200000100c5 */
[----:B------:R-:W-:Y:S01]  /*5c10*/  FFMA.FTZ R195, R16, R119, R121 ;  /* 0x0000007710c37223 */ /* 0x000fe20000010079 */
[----:B------:R-:W-:Y:S01]  /*5c20*/  FADD.FTZ R192, RZ, R192 ;  /* 0x000000c0ffc07221 */ /* 0x000fe20000010000 */
[----:B------:R-:W-:Y:S01]  /*5c30*/  FADD.FTZ R194, R211, R194 ;  /* 0x000000c2d3c27221 */ /* 0x000fe20000010000 */
[----:B------:R-:W-:Y:S01]  /*5c40*/  FADD.FTZ R196, -R207, R196 ;  /* 0x000000c4cfc47221 */ /* 0x000fe20000010100 */
[CC--:B------:R-:W-:Y:S01]  /*5c50*/  FMUL.FTZ R197, R199.reuse, R195.reuse ;  /* 0x000000c3c7c57220 */ /* 0x0c0fe20000410000 */
[----:B------:R-:W-:Y:S01]  /*5c60*/  FMUL.FTZ R119, R199, R192 ;  /* 0x000000c0c7777220 */ /* 0x000fe20000410000 */
[C---:B------:R-:W-:Y:S01]  /*5c70*/  FMUL.FTZ R200, R171.reuse, -R194 ;  /* 0x800000c2abc87220 */ /* 0x040fe20000410000 */
[----:B------:R-:W-:Y:S01]  /*5c80*/  FMUL.FTZ R171, R171, -R196 ;  /* 0x800000c4abab7220 */ /* 0x000fe20000410000 */
[C---:B------:R-:W-:Y:S01]  /*5c90*/  FFMA.FTZ R197, R198.reuse, R192, R197 ;  /* 0x000000c0c6c57223 */ /* 0x040fe200000100c5 */
[----:B------:R-:W-:Y:S01]  /*5ca0*/  FFMA.FTZ R119, R198, R195, -R119 ;  /* 0x000000c3c6777223 */ /* 0x000fe20000010877 */
[C---:B------:R-:W-:Y:S01]  /*5cb0*/  FFMA.FTZ R121, R183.reuse, R196, R200 ;  /* 0x000000c4b7797223 */ /* 0x040fe200000100c8 */
[----:B------:R-:W-:Y:S01]  /*5cc0*/  FFMA.FTZ R171, R183, R194, -R171 ;  /* 0x000000c2b7ab7223 */ /* 0x000fe200000108ab */
[CC--:B--2---:R-:W-:Y:S01]  /*5cd0*/  FMUL.FTZ R200, R214.reuse, R6.reuse ;  /* 0x00000006d6c87220 */ /* 0x0c4fe20000410000 */
[-C--:B------:R-:W-:Y:S01]  /*5ce0*/  FMUL.FTZ R198, R214, R7.reuse ;  /* 0x00000007d6c67220 */ /* 0x080fe20000410000 */
[----:B------:R-:W-:Y:S01]  /*5cf0*/  FADD.FTZ R178, -R178, R121 ;  /* 0x00000079b2b27221 */ /* 0x000fe20000010100 */
[----:B------:R-:W-:Y:S01]  /*5d00*/  FADD.FTZ R174, R174, R171 ;  /* 0x000000abaeae7221 */ /* 0x000fe20000010000 */
[C---:B0-----:R-:W-:Y:S01]  /*5d10*/  FFMA.FTZ R7, R213.reuse, R7, R200 ;  /* 0x00000007d5077223 */ /* 0x041fe200000100c8 */
[----:B------:R-:W-:Y:S01]  /*5d20*/  FFMA.FTZ R198, R213, R6, -R198 ;  /* 0x00000006d5c67223 */ /* 0x000fe200000108c6 */
[C---:B------:R-:W-:Y:S01]  /*5d30*/  FMUL.FTZ R200, R169.reuse, -R178 ;  /* 0x800000b2a9c87220 */ /* 0x040fe20000410000 */
[----:B------:R-:W-:Y:S01]  /*5d40*/  FMUL.FTZ R169, R169, -R174 ;  /* 0x800000aea9a97220 */ /* 0x000fe20000410000 */
[C---:B------:R-:W-:Y:S01]  /*5d50*/  FMUL.FTZ R6, R214.reuse, R5 ;  /* 0x00000005d6067220 */ /* 0x040fe20000410000 */
[----:B------:R-:W-:Y:S01]  /*5d60*/  FMUL.FTZ R214, R214, R4 ;  /* 0x00000004d6d67220 */ /* 0x000fe20000410000 */
[C---:B------:R-:W-:Y:S01]  /*5d70*/  FFMA.FTZ R121, R165.reuse, R174, -R200 ;  /* 0x000000aea5797223 */ /* 0x040fe200000108c8 */
[----:B------:R-:W-:Y:S01]  /*5d80*/  FFMA.FTZ R169, R165, R178, R169 ;  /* 0x000000b2a5a97223 */ /* 0x000fe200000100a9 */
[----:B------:R-:W-:Y:S01]  /*5d90*/  FFMA.FTZ R4, R213, R4, -R6 ;  /* 0x00000004d5047223 */ /* 0x000fe20000010806 */
[----:B-1----:R-:W-:Y:S01]  /*5da0*/  FADD.FTZ R6, R215, R198 ;  /* 0x000000c6d7067221 */ /* 0x002fe20000010000 */
[----:B------:R-:W-:Y:S01]  /*5db0*/  FADD.FTZ R164, R164, R121 ;  /* 0x00000079a4a47221 */ /* 0x000fe20000010000 */
[----:B------:R-:W-:Y:S01]  /*5dc0*/  FADD.FTZ R162, -R162, R169 ;  /* 0x000000a9a2a27221 */ /* 0x000fe20000010100 */
[----:B------:R-:W-:Y:S01]  /*5dd0*/  FFMA.FTZ R200, R0, R167, RZ ;  /* 0x000000a700c87223 */ /* 0x000fe200000100ff */
[----:B------:R-:W-:Y:S01]  /*5de0*/  FFMA.FTZ R5, R213, R5, R214 ;  /* 0x00000005d5057223 */ /* 0x000fe200000100d6 */
[C---:B------:R-:W-:Y:S01]  /*5df0*/  FMUL.FTZ R121, R153.reuse, -R164 ;  /* 0x800000a499797220 */ /* 0x040fe20000410000 */
[----:B------:R-:W-:Y:S01]  /*5e00*/  FMUL.FTZ R198, R153, -R162 ;  /* 0x800000a299c67220 */ /* 0x000fe20000410000 */
[----:B------:R-:W-:Y:S01]  /*5e10*/  FFMA.FTZ R200, R45, R177, R200 ;  /* 0x000000b12dc87223 */ /* 0x000fe200000100c8 */
[----:B------:R-:W-:Y:S01]  /*5e20*/  FFMA.FTZ R153, R14, R63, R119 ;  /* 0x0000003f0e997223 */ /* 0x000fe20000010077 */
[----:B---3--:R-:W-:Y:S01]  /*5e30*/  FADD.FTZ R7, R216, R7 ;  /* 0x00000007d8077221 */ /* 0x008fe20000010000 */
[C---:B------:R-:W-:Y:S01]  /*5e40*/  FFMA.FTZ R198, R151.reuse, R164, -R198 ;  /* 0x000000a497c67223 */ /* 0x040fe200000108c6 */
[----:B------:R-:W-:Y:S01]  /*5e50*/  FFMA.FTZ R151, R151, R162, R121 ;  /* 0x000000a297977223 */ /* 0x000fe20000010079 */
[----:B------:R-:W-:Y:S01]  /*5e60*/  FFMA.FTZ R200, R43, R181, R200 ;  /* 0x000000b52bc87223 */ /* 0x000fe200000100c8 */
[----:B------:R-:W-:-:S02]  /*5e70*/  HADD2.F32 R125, -RZ, R83.H0_H0 ;  /* 0x20000053ff7d7230 */ /* 0x000fc40000004100 */
[----:B------:R-:W-:Y:S01]  /*5e80*/  FADD.FTZ R155, R155, R198 ;  /* 0x000000c69b9b7221 */ /* 0x000fe20000010000 */
[----:B------:R-:W-:Y:S01]  /*5e90*/  FFMA.FTZ R198, R0, -R11, RZ ;  /* 0x8000000b00c67223 */ /* 0x000fe200000100ff */
[----:B------:R-:W-:Y:S01]  /*5ea0*/  FADD.FTZ R151, -R152, R151 ;  /* 0x0000009798977221 */ /* 0x000fe20000010100 */
[----:B------:R-:W-:Y:S01]  /*5eb0*/  FFMA.FTZ R200, R41, R175, R200 ;  /* 0x000000af29c87223 */ /* 0x000fe200000100c8 */
[C---:B------:R-:W-:Y:S01]  /*5ec0*/  FMUL.FTZ R152, R12.reuse, -R155 ;  /* 0x8000009b0c987220 */ /* 0x040fe20000410000 */
[----:B------:R-:W-:Y:S01]  /*5ed0*/  FFMA.FTZ R198, R45, -R157, R198 ;  /* 0x8000009d2dc67223 */ /* 0x000fe200000100c6 */
[----:B------:R-:W-:Y:S01]  /*5ee0*/  FMUL.FTZ R12, R12, -R151 ;  /* 0x800000970c0c7220 */ /* 0x000fe20000410000 */
[----:B------:R-:W-:Y:S01]  /*5ef0*/  FFMA.FTZ R200, R39, R173, R200 ;  /* 0x000000ad27c87223 */ /* 0x000fe200000100c8 */
[----:B------:R-:W-:Y:S01]  /*5f00*/  FFMA.FTZ R63, R13, R151, R152 ;  /* 0x000000970d3f7223 */ /* 0x000fe20000010098 */
[----:B------:R-:W-:Y:S01]  /*5f10*/  FFMA.FTZ R198, R43, -R159, R198 ;  /* 0x8000009f2bc67223 */ /* 0x000fe200000100c6 */
[----:B------:R-:W-:Y:S01]  /*5f20*/  FFMA.FTZ R12, R13, R155, -R12 ;  /* 0x0000009b0d0c7223 */ /* 0x000fe2000001080c */
[----:B------:R-:W-:Y:S01]  /*5f30*/  FFMA.FTZ R200, R37, R179, R200 ;  /* 0x000000b325c87223 */ /* 0x000fe200000100c8 */
[----:B------:R-:W-:Y:S01]  /*5f40*/  FADD.FTZ R13, -R150, R63 ;  /* 0x0000003f960d7221 */ /* 0x000fe20000010100 */
[----:B------:R-:W-:Y:S01]  /*5f50*/  FFMA.FTZ R198, R41, -R161, R198 ;  /* 0x800000a129c67223 */ /* 0x000fe200000100c6 */
[----:B------:R-:W-:Y:S01]  /*5f60*/  FADD.FTZ R149, R149, R12 ;  /* 0x0000000c95957221 */ /* 0x000fe20000010000 */
[----:B------:R0:W-:Y:S01]  /*5f70*/  @!P0 STS.128 [R15+0x1980], R4 ;  /* 0x001980040f008388 */ /* 0x0001e20000000c00 */
[----:B------:R-:W-:Y:S01]  /*5f80*/  FFMA.FTZ R200, R35, R170, R200 ;  /* 0x000000aa23c87223 */ /* 0x000fe200000100c8 */
[----:B------:R-:W-:Y:S01]  /*5f90*/  FFMA.FTZ R198, R39, -R163, R198 ;  /* 0x800000a327c67223 */ /* 0x000fe200000100c6 */
[C---:B------:R-:W-:Y:S01]  /*5fa0*/  FMUL.FTZ R63, R9.reuse, R190 ;  /* 0x000000be093f7220 */ /* 0x040fe20000410000 */
[----:B------:R-:W-:Y:S01]  /*5fb0*/  FMUL.FTZ R119, R9, R208 ;  /* 0x000000d009777220 */ /* 0x000fe20000410000 */
[----:B------:R-:W-:Y:S01]  /*5fc0*/  FFMA.FTZ R200, R33, R172, R200 ;  /* 0x000000ac21c87223 */ /* 0x000fe200000100c8 */
[----:B------:R-:W-:Y:S01]  /*5fd0*/  FFMA.FTZ R198, R37, -R10, R198 ;  /* 0x8000000a25c67223 */ /* 0x000fe200000100c6 */
[C---:B------:R-:W-:Y:S01]  /*5fe0*/  FFMA.FTZ R12, R8.reuse, R208, -R63 ;  /* 0x000000d0080c7223 */ /* 0x040fe2000001083f */
[----:B------:R-:W-:Y:S01]  /*5ff0*/  FFMA.FTZ R119, R8, R190, R119 ;  /* 0x000000be08777223 */ /* 0x000fe20000010077 */
[----:B------:R-:W-:Y:S01]  /*6000*/  FFMA.FTZ R200, R31, R180, R200 ;  /* 0x000000b41fc87223 */ /* 0x000fe200000100c8 */
[----:B------:R-:W-:Y:S01]  /*6010*/  FFMA.FTZ R198, R35, -R156, R198 ;  /* 0x8000009c23c67223 */ /* 0x000fe200000100c6 */
[----:B------:R-:W-:Y:S01]  /*6020*/  FMUL.FTZ R121, R129, R12 ;  /* 0x0000000c81797220 */ /* 0x000fe20000410000 */
[----:B------:R-:W-:Y:S01]  /*6030*/  FFMA.FTZ R177, -R42, R145, R177 ;  /* 0x000000912ab17223 */ /* 0x000fe200000101b1 */
[----:B------:R-:W-:Y:S01]  /*6040*/  FFMA.FTZ R200, R29, R187, R200 ;  /* 0x000000bb1dc87223 */ /* 0x000fe200000100c8 */
[----:B------:R-:W-:Y:S01]  /*6050*/  FFMA.FTZ R198, R33, -R158, R198 ;  /* 0x8000009e21c67223 */ /* 0x000fe200000100c6 */
[----:B------:R-:W-:Y:S01]  /*6060*/  FFMA.FTZ R181, -R40, R143, R181 ;  /* 0x0000008f28b57223 */ /* 0x000fe200000101b5 */
[C---:B0-----:R-:W-:Y:S01]  /*6070*/  FMUL.FTZ R5, R118.reuse, -R13 ;  /* 0x8000000d76057220 */ /* 0x041fe20000410000 */
[----:B------:R-:W-:Y:S01]  /*6080*/  FMUL.FTZ R118, R118, -R149 ;  /* 0x8000009576767220 */ /* 0x000fe20000410000 */
[----:B------:R-:W-:Y:S01]  /*6090*/  FFMA.FTZ R198, R31, -R160, R198 ;  /* 0x800000a01fc67223 */ /* 0x000fe200000100c6 */
[----:B------:R-:W-:Y:S01]  /*60a0*/  FFMA.FTZ R200, R27, R131, R200 ;  /* 0x000000831bc87223 */ /* 0x000fe200000100c8 */
[C---:B------:R-:W-:Y:S01]  /*60b0*/  FFMA.FTZ R5, R120.reuse, R149, -R5 ;  /* 0x0000009578057223 */ /* 0x040fe20000010805 */
[----:B------:R-:W-:Y:S01]  /*60c0*/  FFMA.FTZ R169, R120, R13, R118 ;  /* 0x0000000d78a97223 */ /* 0x000fe20000010076 */
[----:B------:R-:W-:Y:S01]  /*60d0*/  FMUL.FTZ R4, R9, R123 ;  /* 0x0000007b09047220 */ /* 0x000fe20000410000 */
[----:B------:R-:W-:Y:S01]  /*60e0*/  FFMA.FTZ R198, R29, -R182, R198 ;  /* 0x800000b61dc67223 */ /* 0x000fe200000100c6 */
[----:B------:R-:W-:Y:S01]  /*60f0*/  FADD.FTZ R165, R146, R5 ;  /* 0x0000000592a57221 */ /* 0x000fe20000010000 */
[----:B------:R-:W-:Y:S01]  /*6100*/  FMUL.FTZ R5, R9, R209 ;  /* 0x000000d109057220 */ /* 0x000fe20000410000 */
[----:B------:R-:W-:Y:S01]  /*6110*/  FADD.FTZ R169, -R148, R169 ;  /* 0x000000a994a97221 */ /* 0x000fe20000010100 */
[----:B------:R-:W-:Y:S01]  /*6120*/  FFMA.FTZ R200, R25, R127, R200 ;  /* 0x0000007f19c87223 */ /* 0x000fe200000100c8 */
[C---:B------:R-:W-:Y:S01]  /*6130*/  FFMA.FTZ R4, R8.reuse, R209, R4 ;  /* 0x000000d108047223 */ /* 0x040fe20000010004 */
[----:B------:R-:W-:Y:S01]  /*6140*/  FFMA.FTZ R7, R8, R123, -R5 ;  /* 0x0000007b08077223 */ /* 0x000fe20000010805 */
[C---:B------:R-:W-:Y:S01]  /*6150*/  FMUL.FTZ R5, R122.reuse, -R169 ;  /* 0x800000a97a057220 */ /* 0x040fe20000410000 */
[----:B------:R-:W-:Y:S01]  /*6160*/  FMUL.FTZ R122, R122, -R165 ;  /* 0x800000a57a7a7220 */ /* 0x000fe20000410000 */
[----:B------:R-:W-:Y:S01]  /*6170*/  FFMA.FTZ R127, -R22, R125, R127 ;  /* 0x0000007d167f7223 */ /* 0x000fe2000001017f */
[----:B------:R-:W-:Y:S01]  /*6180*/  FMUL.FTZ R6, R218, R7 ;  /* 0x00000007da067220 */ /* 0x000fe20000410000 */
        /* <DEDUP_REMOVED lines=8> */
[----:B------:R-:W-:Y:S01]  /*6210*/  FMUL.FTZ R7, R126, -R171 ;  /* 0x800000ab7e077220 */ /* 0x000fe20000410000 */
[C---:B------:R-:W-:Y:S01]  /*6220*/  FMUL.FTZ R4, R218.reuse, R123 ;  /* 0x0000007bda047220 */ /* 0x040fe20000410000 */
[----:B------:R-:W-:Y:S01]  /*6230*/  FFMA.FTZ R135, R25, -R218, R198 ;  /* 0x800000da19877223 */ /* 0x000fe200000100c6 */
[----:B------:R-:W-:Y:S01]  /*6240*/  FMUL.FTZ R218, R218, R5 ;  /* 0x00000005dada7220 */ /* 0x000fe20000410000 */
[----:B------:R-:W-:Y:S01]  /*6250*/  FFMA.FTZ R7, R128, R183, R7 ;  /* 0x000000b780077223 */ /* 0x000fe20000010007 */
[----:B------:R-:W-:Y:S01]  /*6260*/  FADD.FTZ R50, R5, R50 ;  /* 0x0000003205327221 */ /* 0x000fe20000010000 */
[C---:B------:R-:W-:Y:S01]  /*6270*/  FFMA.FTZ R4, R127.reuse, R5, R4 ;  /* 0x000000057f047223 */ /* 0x040fe20000010004 */
[----:B------:R-:W-:Y:S01]  /*6280*/  FMUL.FTZ R126, R126, -R183 ;  /* 0x800000b77e7e7220 */ /* 0x000fe20000410000 */
[----:B------:R-:W-:Y:S01]  /*6290*/  FFMA.FTZ R5, R127, R123, -R218 ;  /* 0x0000007b7f057223 */ /* 0x000fe200000108da */
[----:B------:R-:W-:-:S02]  /*62a0*/  HADD2.F32 R127, -RZ, R84.H0_H0 ;  /* 0x20000054ff7f7230 */ /* 0x000fc40000004100 */
[----:B------:R-:W-:Y:S01]  /*62b0*/  FADD.FTZ R201, -R140, R7 ;  /* 0x000000078cc97221 */ /* 0x000fe20000010100 */
[----:B------:R-:W-:Y:S01]  /*62c0*/  FMUL.FTZ R7, R24, R208 ;  /* 0x000000d018077220 */ /* 0x000fe20000410000 */
[----:B------:R-:W-:Y:S01]  /*62d0*/  FFMA.FTZ R118, R125, R209, R6 ;  /* 0x000000d17d767223 */ /* 0x000fe20000010006 */
[----:B------:R-:W-:Y:S01]  /*62e0*/  FFMA.FTZ R199, R128, R171, -R126 ;  /* 0x000000ab80c77223 */ /* 0x000fe2000001087e */
[C---:B------:R-:W-:Y:S01]  /*62f0*/  FMUL.FTZ R6, R24.reuse, R190 ;  /* 0x000000be18067220 */ /* 0x040fe20000410000 */
[----:B------:R-:W-:Y:S01]  /*6300*/  FFMA.FTZ R120, -R24, R127, R131 ;  /* 0x0000007f18787223 */ /* 0x000fe20000010183 */
[C---:B------:R-:W-:Y:S01]  /*6310*/  FMUL.FTZ R63, R129.reuse, R7 ;  /* 0x00000007813f7220 */ /* 0x040fe20000410000 */
[----:B------:R-:W-:Y:S01]  /*6320*/  FADD.FTZ R199, R138, R199 ;  /* 0x000000c78ac77221 */ /* 0x000fe20000010000 */
[----:B------:R-:W-:Y:S01]  /*6330*/  FADD.FTZ R51, R6, R51 ;  /* 0x0000003306337221 */ /* 0x000fe20000010000 */
[-C--:B------:R-:W-:Y:S01]  /*6340*/  FMUL.FTZ R129, R129, R6.reuse ;  /* 0x0000000681817220 */ /* 0x080fe20000410000 */
[----:B------:R-:W-:Y:S01]  /*6350*/  FFMA.FTZ R6, R120, R6, R63 ;  /* 0x0000000678067223 */ /* 0x000fe2000001003f */
[C---:B------:R-:W-:Y:S01]  /*6360*/  FMUL.FTZ R63, R130.reuse, -R201 ;  /* 0x800000c9823f7220 */ /* 0x040fe20000410000 */
[----:B------:R-:W-:Y:S01]  /*6370*/  FMUL.FTZ R130, R130, -R199 ;  /* 0x800000c782827220 */ /* 0x000fe20000410000 */
[----:B------:R-:W-:-:S02]  /*6380*/  HADD2.F32 R123, -RZ, R82.H0_H0 ;  /* 0x20000052ff7b7230 */ /* 0x000fc40000004100 */
[----:B------:R-:W-:Y:S01]  /*6390*/  FADD.FTZ R75, R118, R75 ;  /* 0x0000004b764b7221 */ /* 0x000fe20000010000 */
[C---:B------:R-:W-:Y:S01]  /*63a0*/  FFMA.FTZ R63, R132.reuse, R199, -R63 ;  /* 0x000000c7843f7223 */ /* 0x040fe2000001083f */
[----:B------:R-:W-:Y:S01]  /*63b0*/  FFMA.FTZ R207, R132, R201, R130 ;  /* 0x000000c984cf7223 */ /* 0x000fe20000010082 */
[C---:B------:R-:W-:Y:S01]  /*63c0*/  FMUL.FTZ R132, R20.reuse, R191 ;  /* 0x000000bf14847220 */ /* 0x040fe20000410000 */
[-C--:B------:R-:W-:Y:S01]  /*63d0*/  FMUL.FTZ R128, R20, R186.reuse ;  /* 0x000000ba14807220 */ /* 0x080fe20000410000 */
[----:B------:R-:W-:Y:S01]  /*63e0*/  FADD.FTZ R154, R154, R63 ;  /* 0x0000003f9a9a7221 */ /* 0x000fe20000010000 */
[----:B------:R-:W-:Y:S01]  /*63f0*/  FMUL.FTZ R63, R9, R186 ;  /* 0x000000ba093f7220 */ /* 0x000fe20000410000 */
[----:B------:R-:W-:Y:S01]  /*6400*/  FADD.FTZ R207, -R136, R207 ;  /* 0x000000cf88cf7221 */ /* 0x000fe20000010100 */
[----:B------:R-:W-:Y:S01]  /*6410*/  FMUL.FTZ R118, R206, R132 ;  /* 0x00000084ce767220 */ /* 0x000fe20000410000 */
[----:B------:R-:W-:Y:S01]  /*6420*/  FFMA.FTZ R211, -R20, R123, R133 ;  /* 0x0000007b14d37223 */ /* 0x000fe20000010185 */
[----:B------:R-:W-:Y:S01]  /*6430*/  FFMA.FTZ R63, R8, R191, -R63 ;  /* 0x000000bf083f7223 */ /* 0x000fe2000001083f */
[C---:B------:R-:W-:Y:S01]  /*6440*/  FMUL.FTZ R12, R134.reuse, -R207 ;  /* 0x800000cf860c7220 */ /* 0x040fe20000410000 */
[----:B------:R-:W-:Y:S01]  /*6450*/  FMUL.FTZ R134, R134, -R154 ;  /* 0x8000009a86867220 */ /* 0x000fe20000410000 */
[----:B------:R-:W-:Y:S01]  /*6460*/  FFMA.FTZ R124, R23, -R206, R135 ;  /* 0x800000ce177c7223 */ /* 0x000fe20000010087 */
[----:B------:R-:W-:Y:S01]  /*6470*/  FMUL.FTZ R122, R206, R63 ;  /* 0x0000003fce7a7220 */ /* 0x000fe20000410000 */
[----:B------:R-:W-:Y:S01]  /*6480*/  FADD.FTZ R49, R128, R49 ;  /* 0x0000003180317221 */ /* 0x000fe20000010000 */
[-C--:B------:R-:W-:Y:S01]  /*6490*/  FMUL.FTZ R206, R206, R128.reuse ;  /* 0x00000080cece7220 */ /* 0x080fe20000410000 */
[-C--:B------:R-:W-:Y:S01]  /*64a0*/  FFMA.FTZ R209, R147, R207.reuse, R134 ;  /* 0x000000cf93d17223 */ /* 0x080fe20000010086 */
[----:B------:R-:W-:Y:S01]  /*64b0*/  FFMA.FTZ R128, R211, R128, R118 ;  /* 0x00000080d3807223 */ /* 0x000fe20000010076 */
[-C--:B------:R-:W-:Y:S01]  /*64c0*/  FMUL.FTZ R118, R42, R154.reuse ;  /* 0x0000009a2a767220 */ /* 0x080fe20000410000 */
[----:B------:R-:W-:Y:S01]  /*64d0*/  FFMA.FTZ R63, R147, R154, -R12 ;  /* 0x0000009a933f7223 */ /* 0x000fe2000001080c */
[----:B------:R-:W-:Y:S01]  /*64e0*/  FADD.FTZ R209, -R168, R209 ;  /* 0x000000d1a8d17221 */ /* 0x000fe20000010100 */
[----:B------:R-:W-:Y:S01]  /*64f0*/  FMUL.FTZ R126, R42, R207 ;  /* 0x000000cf2a7e7220 */ /* 0x000fe20000410000 */
[----:B------:R-:W-:Y:S01]  /*6500*/  FMUL.FTZ R140, R157, R118 ;  /* 0x000000769d8c7220 */ /* 0x000fe20000410000 */
[----:B------:R-:W-:-:S02]  /*6510*/  HADD2.F32 R136, -RZ, R205.H0_H0 ;  /* 0x200000cdff887230 */ /* 0x000fc40000004100 */
[----:B------:R-:W-:Y:S01]  /*6520*/  FFMA.FTZ R7, R120, R7, -R129 ;  /* 0x0000000778077223 */ /* 0x000fe20000010881 */
[----:B------:R-:W-:Y:S01]  /*6530*/  FADD.FTZ R147, R166, R63 ;  /* 0x0000003fa6937221 */ /* 0x000fe20000010000 */
[----:B------:R-:W-:Y:S01]  /*6540*/  FMUL.FTZ R134, R44, R209 ;  /* 0x000000d12c867220 */ /* 0x000fe20000410000 */
[----:B------:R-:W-:Y:S01]  /*6550*/  FFMA.FTZ R120, R120, R119, R121 ;  /* 0x0000007778787223 */ /* 0x000fe20000010079 */
[-C--:B------:R-:W-:Y:S01]  /*6560*/  FFMA.FTZ R119, R177, R126.reuse, -R140 ;  /* 0x0000007eb1777223 */ /* 0x080fe2000001088c */
[----:B------:R-:W-:Y:S01]  /*6570*/  FMUL.FTZ R140, R157, R126 ;  /* 0x0000007e9d8c7220 */ /* 0x000fe20000410000 */
[C---:B------:R-:W-:Y:S01]  /*6580*/  FFMA.FTZ R167, -R44.reuse, R136, R167 ;  /* 0x000000882ca77223 */ /* 0x040fe200000101a7 */
[----:B------:R-:W-:Y:S01]  /*6590*/  FMUL.FTZ R12, R44, R147 ;  /* 0x000000932c0c7220 */ /* 0x000fe20000410000 */
[----:B------:R-:W-:Y:S01]  /*65a0*/  FMUL.FTZ R138, R11, R134 ;  /* 0x000000860b8a7220 */ /* 0x000fe20000410000 */
[C---:B------:R-:W-:Y:S01]  /*65b0*/  FMUL.FTZ R126, R40.reuse, R199 ;  /* 0x000000c7287e7220 */ /* 0x040fe20000410000 */
[----:B------:R-:W-:Y:S01]  /*65c0*/  FFMA.FTZ R63, R177, R118, R140 ;  /* 0x00000076b13f7223 */ /* 0x000fe2000001008c */
[----:B------:R-:W-:Y:S01]  /*65d0*/  FMUL.FTZ R142, R40, R201 ;  /* 0x000000c9288e7220 */ /* 0x000fe20000410000 */
[-C--:B------:R-:W-:Y:S01]  /*65e0*/  FFMA.FTZ R138, R167, R12.reuse, R138 ;  /* 0x0000000ca78a7223 */ /* 0x080fe2000001008a */
[----:B------:R-:W-:Y:S01]  /*65f0*/  FMUL.FTZ R140, R11, R12 ;  /* 0x0000000c0b8c7220 */ /* 0x000fe20000410000 */
[----:B------:R-:W-:Y:S01]  /*6600*/  FMUL.FTZ R144, R159, R126 ;  /* 0x0000007e9f907220 */ /* 0x000fe20000410000 */
[C---:B------:R-:W-:Y:S01]  /*6610*/  FFMA.FTZ R175, -R38.reuse, R141, R175 ;  /* 0x0000008d26af7223 */ /* 0x040fe200000101af */
[----:B------:R-:W-:Y:S01]  /*6620*/  FADD.FTZ R138, RZ, R138 ;  /* 0x0000008aff8a7221 */ /* 0x000fe20000010000 */
[----:B------:R-:W-:Y:S01]  /*6630*/  FFMA.FTZ R140, R167, R134, -R140 ;  /* 0x00000086a78c7223 */ /* 0x000fe2000001088c */
[-C--:B------:R-:W-:Y:S01]  /*6640*/  FFMA.FTZ R144, R181, R142.reuse, -R144 ;  /* 0x0000008eb5907223 */ /* 0x080fe20000010890 */
[----:B------:R-:W-:Y:S01]  /*6650*/  FMUL.FTZ R142, R159, R142 ;  /* 0x0000008e9f8e7220 */ /* 0x000fe20000410000 */
[----:B------:R-:W-:Y:S01]  /*6660*/  FMUL.FTZ R134, R38, R171 ;  /* 0x000000ab26867220 */ /* 0x000fe20000410000 */
[----:B------:R-:W-:Y:S01]  /*6670*/  FADD.FTZ R63, R138, R63 ;  /* 0x0000003f8a3f7221 */ /* 0x000fe20000010000 */
[----:B------:R-:W-:Y:S01]  /*6680*/  FADD.FTZ R140, RZ, R140 ;  /* 0x0000008cff8c7221 */ /* 0x000fe20000010000 */
[----:B------:R-:W-:Y:S01]  /*6690*/  FFMA.FTZ R142, R181, R126, R142 ;  /* 0x0000007eb58e7223 */ /* 0x000fe2000001008e */
[----:B------:R-:W-:Y:S01]  /*66a0*/  FMUL.FTZ R138, R38, R183 ;  /* 0x000000b7268a7220 */ /* 0x000fe20000410000 */
[----:B------:R-:W-:Y:S01]  /*66b0*/  FMUL.FTZ R146, R161, R134 ;  /* 0x00000086a1927220 */ /* 0x000fe20000410000 */
[----:B------:R-:W-:Y:S01]  /*66c0*/  FADD.FTZ R119, R140, R119 ;  /* 0x000000778c777221 */ /* 0x000fe20000010000 */
[----:B------:R-:W-:Y:S01]  /*66d0*/  FADD.FTZ R63, R63, R142 ;  /* 0x0000008e3f3f7221 */ /* 0x000fe20000010000 */
[-C--:B------:R-:W-:Y:S01]  /*66e0*/  FMUL.FTZ R140, R161, R138.reuse ;  /* 0x0000008aa18c7220 */ /* 0x080fe20000410000 */
[----:B------:R-:W-:Y:S01]  /*66f0*/  FFMA.FTZ R146, R175, R138, -R146 ;  /* 0x0000008aaf927223 */ /* 0x000fe20000010892 */
[C---:B------:R-:W-:Y:S01]  /*6700*/  FMUL.FTZ R142, R36.reuse, R169 ;  /* 0x000000a9248e7220 */ /* 0x040fe20000410000 */
[C---:B------:R-:W-:Y:S01]  /*6710*/  FMUL.FTZ R138, R36.reuse, R165 ;  /* 0x000000a5248a7220 */ /* 0x040fe20000410000 */
[----:B------:R-:W-:Y:S01]  /*6720*/  FADD.FTZ R119, R119, R144 ;  /* 0x0000009077777221 */ /* 0x000fe20000010000 */
[----:B------:R-:W-:Y:S01]  /*6730*/  FFMA.FTZ R140, R175, R134, R140 ;  /* 0x00000086af8c7223 */ /* 0x000fe2000001008c */
[----:B------:R-:W-:Y:S01]  /*6740*/  FFMA.FTZ R173, -R36, R139, R173 ;  /* 0x0000008b24ad7223 */ /* 0x000fe200000101ad */
[C---:B------:R-:W-:Y:S01]  /*6750*/  FMUL.FTZ R144, R163.reuse, R142 ;  /* 0x0000008ea3907220 */ /* 0x040fe20000410000 */
[----:B------:R-:W-:Y:S01]  /*6760*/  FMUL.FTZ R121, R163, R138 ;  /* 0x0000008aa3797220 */ /* 0x000fe20000410000 */
[----:B------:R-:W-:-:S02]  /*6770*/  HADD2.F32 R137, -RZ, R89.H0_H0 ;  /* 0x20000059ff897230 */ /* 0x000fc40000004100 */
[C---:B------:R-:W-:Y:S01]  /*6780*/  FMUL.FTZ R213, R34.reuse, R149 ;  /* 0x0000009522d57220 */ /* 0x040fe20000410000 */
[----:B------:R-:W-:Y:S01]  /*6790*/  FADD.FTZ R63, R63, R140 ;  /* 0x0000008c3f3f7221 */ /* 0x000fe20000010000 */
[C---:B------:R-:W-:Y:S01]  /*67a0*/  FFMA.FTZ R144, R173.reuse, R138, R144 ;  /* 0x0000008aad907223 */ /* 0x040fe20000010090 */
[----:B------:R-:W-:Y:S01]  /*67b0*/  FFMA.FTZ R142, R173, R142, -R121 ;  /* 0x0000008ead8e7223 */ /* 0x000fe20000010879 */
[----:B------:R-:W-:Y:S02]  /*67c0*/  HADD2.F32 R135, -RZ, R88.H0_H0 ;  /* 0x20000058ff877230 */ /* 0x000fe40000004100 */
[C---:B------:R-:W-:Y:S01]  /*67d0*/  FFMA.FTZ R179, -R34.reuse, R137, R179 ;  /* 0x0000008922b37223 */ /* 0x040fe200000101b3 */
[----:B------:R-:W-:Y:S01]  /*67e0*/  FMUL.FTZ R121, R34, R13 ;  /* 0x0000000d22797220 */ /* 0x000fe20000410000 */
[----:B------:R-:W-:Y:S01]  /*67f0*/  FMUL.FTZ R140, R10, R213 ;  /* 0x000000d50a8c7220 */ /* 0x000fe20000410000 */
[----:B------:R-:W-:Y:S01]  /*6800*/  FMUL.FTZ R215, R32, R155 ;  /* 0x0000009b20d77220 */ /* 0x000fe20000410000 */
[----:B------:R-:W-:Y:S01]  /*6810*/  FADD.FTZ R63, R63, R144 ;  /* 0x000000903f3f7221 */ /* 0x000fe20000010000 */
[----:B------:R-:W-:Y:S01]  /*6820*/  FFMA.FTZ R130, R23, R133, R200 ;  /* 0x0000008517827223 */ /* 0x000fe200000100c8 */
[----:B------:R-:W-:Y:S01]  /*6830*/  FFMA.FTZ R144, R179, R121, -R140 ;  /* 0x00000079b3907223 */ /* 0x000fe2000001088c */
[----:B------:R-:W-:-:S02]  /*6840*/  HADD2.F32 R133, -RZ, R87.H0_H0 ;  /* 0x20000057ff857230 */ /* 0x000fc40000004100 */
[C---:B------:R-:W-:Y:S01]  /*6850*/  FFMA.FTZ R170, -R32.reuse, R135, R170 ;  /* 0x0000008720aa7223 */ /* 0x040fe200000101aa */
[----:B------:R-:W-:Y:S01]  /*6860*/  FMUL.FTZ R129, R32, R151 ;  /* 0x0000009720817220 */ /* 0x000fe20000410000 */
[----:B------:R-:W-:Y:S01]  /*6870*/  FMUL.FTZ R131, R156, R215 ;  /* 0x000000d79c837220 */ /* 0x000fe20000410000 */
[----:B------:R-:W-:Y:S01]  /*6880*/  FMUL.FTZ R140, R10, R121 ;  /* 0x000000790a8c7220 */ /* 0x000fe20000410000 */
[----:B------:R-:W-:Y:S01]  /*6890*/  FMUL.FTZ R217, R30, R164 ;  /* 0x000000a41ed97220 */ /* 0x000fe20000410000 */
[----:B------:R-:W-:Y:S01]  /*68a0*/  FADD.FTZ R119, R119, R146 ;  /* 0x0000009277777221 */ /* 0x000fe20000010000 */
[----:B------:R-:W-:Y:S01]  /*68b0*/  FFMA.FTZ R146, R170, R129, -R131 ;  /* 0x00000081aa927223 */ /* 0x000fe20000010883 */
[----:B------:R-:W-:Y:S01]  /*68c0*/  FFMA.FTZ R140, R179, R213, R140 ;  /* 0x000000d5b38c7223 */ /* 0x000fe2000001008c */
[C---:B------:R-:W-:Y:S01]  /*68d0*/  FFMA.FTZ R172, -R30.reuse, R133, R172 ;  /* 0x000000851eac7223 */ /* 0x040fe200000101ac */
[----:B------:R-:W-:Y:S01]  /*68e0*/  FMUL.FTZ R121, R30, R162 ;  /* 0x000000a21e797220 */ /* 0x000fe20000410000 */
[----:B------:R-:W-:Y:S01]  /*68f0*/  FMUL.FTZ R129, R156, R129 ;  /* 0x000000819c817220 */ /* 0x000fe20000410000 */
[----:B------:R-:W-:Y:S01]  /*6900*/  FMUL.FTZ R131, R158, R217 ;  /* 0x000000d99e837220 */ /* 0x000fe20000410000 */
[----:B------:R-:W-:Y:S01]  /*6910*/  FADD.FTZ R119, R119, R142 ;  /* 0x0000008e77777221 */ /* 0x000fe20000010000 */
[----:B------:R-:W-:Y:S01]  /*6920*/  FADD.FTZ R63, R63, R140 ;  /* 0x0000008c3f3f7221 */ /* 0x000fe20000010000 */
[----:B------:R-:W-:Y:S01]  /*6930*/  FFMA.FTZ R140, R170, R215, R129 ;  /* 0x000000d7aa8c7223 */ /* 0x000fe20000010081 */
[-C--:B------:R-:W-:Y:S01]  /*6940*/  FFMA.FTZ R142, R172, R121.reuse, -R131 ;  /* 0x00000079ac8e7223 */ /* 0x080fe20000010883 */
[----:B------:R-:W-:Y:S01]  /*6950*/  FMUL.FTZ R121, R158, R121 ;  /* 0x000000799e797220 */ /* 0x000fe20000410000 */
[----:B------:R-:W-:-:S02]  /*6960*/  HADD2.F32 R129, -RZ, R85.H0_H0 ;  /* 0x20000055ff817230 */ /* 0x000fc40000004100 */
[----:B------:R-:W-:Y:S01]  /*6970*/  FADD.FTZ R63, R63, R140 ;  /* 0x0000008c3f3f7221 */ /* 0x000fe20000010000 */
[----:B------:R-:W-:Y:S02]  /*6980*/  HADD2.F32 R131, -RZ, R86.H0_H0 ;  /* 0x20000056ff837230 */ /* 0x000fe40000004100 */
[----:B------:R-:W-:Y:S01]  /*6990*/  FFMA.FTZ R140, R172, R217, R121 ;  /* 0x000000d9ac8c7223 */ /* 0x000fe20000010079 */
[----:B------:R-:W-:Y:S01]  /*69a0*/  FADD.FTZ R119, R119, R144 ;  /* 0x0000009077777221 */ /* 0x000fe20000010000 */
[----:B------:R-:W-:Y:S02]  /*69b0*/  HADD2.F32 R121, -RZ, R81.H0_H0 ;  /* 0x20000051ff797230 */ /* 0x000fe40000004100 */
[----:B------:R-:W-:Y:S01]  /*69c0*/  FMUL.FTZ R148, R18, R189 ;  /* 0x000000bd12947220 */ /* 0x000fe20000410000 */
[----:B------:R-:W-:Y:S01]  /*69d0*/  FADD.FTZ R63, R63, R140 ;  /* 0x0000008c3f3f7221 */ /* 0x000fe20000010000 */
[----:B------:R-:W-:Y:S01]  /*69e0*/  FFMA.FTZ R140, -R26, R129, R187 ;  /* 0x000000811a8c7223 */ /* 0x000fe200000101bb */
[C---:B------:R-:W-:Y:S01]  /*69f0*/  FMUL.FTZ R187, R28.reuse, R174 ;  /* 0x000000ae1cbb7220 */ /* 0x040fe20000410000 */
[C---:B------:R-:W-:Y:S01]  /*6a00*/  FFMA.FTZ R180, -R28.reuse, R131, R180 ;  /* 0x000000831cb47223 */ /* 0x040fe200000101b4 */
[----:B------:R-:W-:Y:S01]  /*6a10*/  FMUL.FTZ R221, R28, R178 ;  /* 0x000000b21cdd7220 */ /* 0x000fe20000410000 */
[----:B------:R-:W-:Y:S01]  /*6a20*/  FMUL.FTZ R219, R26, R194 ;  /* 0x000000c21adb7220 */ /* 0x000fe20000410000 */
[----:B------:R-:W-:Y:S01]  /*6a30*/  FMUL.FTZ R223, R160, R187 ;  /* 0x000000bba0df7220 */ /* 0x000fe20000410000 */
[----:B------:R-:W-:Y:S01]  /*6a40*/  FADD.FTZ R119, R119, R146 ;  /* 0x0000009277777221 */ /* 0x000fe20000010000 */
[----:B------:R-:W-:Y:S01]  /*6a50*/  FFMA.FTZ R146, R21, R193, R130 ;  /* 0x000000c115927223 */ /* 0x000fe20000010082 */
[----:B------:R-:W-:Y:S01]  /*6a60*/  FMUL.FTZ R130, R188, R148 ;  /* 0x00000094bc827220 */ /* 0x000fe20000410000 */
[----:B------:R-:W-:Y:S01]  /*6a70*/  FFMA.FTZ R193, -R18, R121, R193 ;  /* 0x0000007912c17223 */ /* 0x000fe200000101c1 */
[----:B------:R-:W-:Y:S01]  /*6a80*/  FFMA.FTZ R144, R180, R221, -R223 ;  /* 0x000000ddb4907223 */ /* 0x000fe200000108df */
[----:B------:R-:W-:Y:S01]  /*6a90*/  FMUL.FTZ R225, R26, R196 ;  /* 0x000000c41ae17220 */ /* 0x000fe20000410000 */
[----:B------:R-:W-:Y:S01]  /*6aa0*/  FMUL.FTZ R227, R182, R219 ;  /* 0x000000dbb6e37220 */ /* 0x000fe20000410000 */
[----:B------:R-:W-:Y:S01]  /*6ab0*/  FMUL.FTZ R221, R160, R221 ;  /* 0x000000dda0dd7220 */ /* 0x000fe20000410000 */
[----:B------:R-:W-:Y:S01]  /*6ac0*/  FFMA.FTZ R223, R193, R229, R130 ;  /* 0x000000e5c1df7223 */ /* 0x000fe20000010082 */
[----:B------:R-:W-:Y:S01]  /*6ad0*/  FADD.FTZ R119, R119, R142 ;  /* 0x0000008e77777221 */ /* 0x000fe20000010000 */
[----:B------:R-:W-:Y:S01]  /*6ae0*/  FFMA.FTZ R227, R140, R225, -R227 ;  /* 0x000000e18ce37223 */ /* 0x000fe200000108e3 */
[----:B------:R-:W-:Y:S01]  /*6af0*/  FFMA.FTZ R130, R180, R187, R221 ;  /* 0x000000bbb4827223 */ /* 0x000fe200000100dd */
[----:B------:R-:W-:Y:S01]  /*6b00*/  FMUL.FTZ R225, R182, R225 ;  /* 0x000000e1b6e17220 */ /* 0x000fe20000410000 */
[----:B------:R-:W-:Y:S01]  /*6b10*/  FADD.FTZ R144, R119, R144 ;  /* 0x0000009077907221 */ /* 0x000fe20000010000 */
[----:B------:R-:W-:-:S02]  /*6b20*/  HADD2.F32 R119, -RZ, R80.H0_H0 ;  /* 0x20000050ff777230 */ /* 0x000fc40000004100 */
[----:B------:R-:W-:Y:S01]  /*6b30*/  FADD.FTZ R63, R63, R130 ;  /* 0x000000823f3f7221 */ /* 0x000fe20000010000 */
[----:B------:R-:W-:Y:S01]  /*6b40*/  FFMA.FTZ R130, R140, R219, R225 ;  /* 0x000000db8c827223 */ /* 0x000fe200000100e1 */
[----:B------:R-:W-:Y:S01]  /*6b50*/  FMUL.FTZ R150, R188, R229 ;  /* 0x000000e5bc967220 */ /* 0x000fe20000410000 */
[----:B------:R-:W-:Y:S01]  /*6b60*/  FADD.FTZ R144, R144, R227 ;  /* 0x000000e390907221 */ /* 0x000fe20000010000 */
[C---:B------:R-:W-:Y:S01]  /*6b70*/  FMUL.FTZ R142, R16.reuse, R185 ;  /* 0x000000b9108e7220 */ /* 0x040fe20000410000 */
[----:B------:R-:W-:Y:S01]  /*6b80*/  FADD.FTZ R63, R63, R130 ;  /* 0x000000823f3f7221 */ /* 0x000fe20000010000 */
[C---:B------:R-:W-:Y:S01]  /*6b90*/  FMUL.FTZ R130, R16.reuse, R176 ;  /* 0x000000b010827220 */ /* 0x040fe20000410000 */
[----:B------:R-:W-:Y:S01]  /*6ba0*/  FFMA.FTZ R146, R19, R195, R146 ;  /* 0x000000c313927223 */ /* 0x000fe20000010092 */
[----:B------:R-:W-:Y:S01]  /*6bb0*/  FFMA.FTZ R195, -R16, R119, R195 ;  /* 0x0000007710c37223 */ /* 0x000fe200000101c3 */
[----:B------:R-:W-:Y:S01]  /*6bc0*/  FFMA.FTZ R150, R193, R148, -R150 ;  /* 0x00000094c1967223 */ /* 0x000fe20000010896 */
[----:B------:R-:W-:Y:S01]  /*6bd0*/  FMUL.FTZ R221, R192, R130 ;  /* 0x00000082c0dd7220 */ /* 0x000fe20000410000 */
[----:B------:R-:W-:Y:S01]  /*6be0*/  FADD.FTZ R144, R144, R7 ;  /* 0x0000000790907221 */ /* 0x000fe20000010000 */
[----:B------:R-:W-:Y:S01]  /*6bf0*/  FMUL.FTZ R148, R192, R142 ;  /* 0x0000008ec0947220 */ /* 0x000fe20000410000 */
[----:B------:R-:W-:Y:S01]  /*6c00*/  FFMA.FTZ R132, R211, R132, -R206 ;  /* 0x00000084d3847223 */ /* 0x000fe200000108ce */
[----:B------:R-:W-:Y:S01]  /*6c10*/  FFMA.FTZ R142, R195, R142, -R221 ;  /* 0x0000008ec38e7223 */ /* 0x000fe200000108dd */
[----:B------:R-:W-:Y:S01]  /*6c20*/  FADD.FTZ R221, R63, R6 ;  /* 0x000000063fdd7221 */ /* 0x000fe20000010000 */
[----:B------:R-:W-:Y:S01]  /*6c30*/  FADD.FTZ R5, R144, R5 ;  /* 0x0000000590057221 */ /* 0x000fe20000010000 */
[----:B------:R-:W-:Y:S01]  /*6c40*/  FADD.FTZ R47, R130, R47 ;  /* 0x0000002f822f7221 */ /* 0x000fe20000010000 */
[----:B------:R-:W-:Y:S01]  /*6c50*/  FFMA.FTZ R225, R195, R130, R148 ;  /* 0x00000082c3e17223 */ /* 0x000fe20000010094 */
[----:B------:R-:W-:-:S02]  /*6c60*/  HADD2.F32 R63, -RZ, R78.H0_H0 ;  /* 0x2000004eff3f7230 */ /* 0x000fc40000004100 */
[----:B------:R-:W-:Y:S01]  /*6c70*/  FADD.FTZ R221, R221, R4 ;  /* 0x00000004dddd7221 */ /* 0x000fe20000010000 */
[----:B------:R-:W-:Y:S01]  /*6c80*/  FADD.FTZ R130, RZ, R197 ;  /* 0x000000c5ff827221 */ /* 0x000fe20000010000 */
[C---:B------:R-:W-:Y:S01]  /*6c90*/  FMUL.FTZ R7, R14.reuse, R2 ;  /* 0x000000020e077220 */ /* 0x040fe20000410000 */
[----:B------:R-:W-:Y:S01]  /*6ca0*/  FADD.FTZ R5, R5, R132 ;  /* 0x0000008405057221 */ /* 0x000fe20000010000 */
[----:B------:R-:W-:Y:S01]  /*6cb0*/  FFMA.FTZ R6, R17, R153, R146 ;  /* 0x0000009911067223 */ /* 0x000fe20000010092 */
[----:B------:R-:W-:Y:S01]  /*6cc0*/  FADD.FTZ R128, R221, R128 ;  /* 0x00000080dd807221 */ /* 0x000fe20000010000 */
[C---:B------:R-:W-:Y:S01]  /*6cd0*/  FMUL.FTZ R148, R14.reuse, R3 ;  /* 0x000000030e947220 */ /* 0x040fe20000410000 */
[----:B------:R-:W-:Y:S01]  /*6ce0*/  FFMA.FTZ R153, -R14, R63, R153 ;  /* 0x0000003f0e997223 */ /* 0x000fe20000010199 */
[-C--:B------:R-:W-:Y:S01]  /*6cf0*/  FMUL.FTZ R4, R130, R7.reuse ;  /* 0x0000000782047220 */ /* 0x080fe20000410000 */
[----:B------:R-:W-:Y:S01]  /*6d00*/  FADD.FTZ R5, R5, R150 ;  /* 0x0000009605057221 */ /* 0x000fe20000010000 */
[----:B------:R-:W-:Y:S01]  /*6d10*/  FADD.FTZ R128, R128, R223 ;  /* 0x000000df80807221 */ /* 0x000fe20000010000 */
[----:B------:R-:W-:Y:S01]  /*6d20*/  FMUL.FTZ R144, R130, R148 ;  /* 0x0000009482907220 */ /* 0x000fe20000410000 */
[----:B------:R-:W-:Y:S01]  /*6d30*/  FFMA.FTZ R124, R21, -R188, R124 ;  /* 0x800000bc157c7223 */ /* 0x000fe2000001007c */
[----:B------:R-:W-:Y:S01]  /*6d40*/  FFMA.FTZ R4, R153, R148, -R4 ;  /* 0x0000009499047223 */ /* 0x000fe20000010804 */
[----:B------:R-:W-:Y:S01]  /*6d50*/  FADD.FTZ R5, R5, R142 ;  /* 0x0000008e05057221 */ /* 0x000fe20000010000 */
[----:B------:R-:W-:Y:S01]  /*6d60*/  FADD.FTZ R128, R128, R225 ;  /* 0x000000e180807221 */ /* 0x000fe20000010000 */
[----:B------:R-:W-:Y:S01]  /*6d70*/  FFMA.FTZ R197, R153, R7, R144 ;  /* 0x0000000799c57223 */ /* 0x000fe20000010090 */
[----:B------:R-:W-:Y:S01]  /*6d80*/  FFMA.FTZ R124, R19, -R192, R124 ;  /* 0x800000c0137c7223 */ /* 0x000fe2000001007c */
[----:B------:R-:W-:Y:S01]  /*6d90*/  FADD.FTZ R132, R5, R4 ;  /* 0x0000000405847221 */ /* 0x000fe20000010000 */
[----:B------:R-:W-:Y:S01]  /*6da0*/  FMUL.FTZ R191, R9, R191 ;  /* 0x000000bf09bf7220 */ /* 0x000fe20000410000 */
[----:B------:R-:W-:Y:S01]  /*6db0*/  FADD.FTZ R4, R128, R197 ;  /* 0x000000c580047221 */ /* 0x000fe20000010000 */
[----:B------:R-:W-:Y:S01]  /*6dc0*/  FFMA.FTZ R124, R17, -R130, R124 ;  /* 0x80000082117c7223 */ /* 0x000fe2000001007c */
[----:B------:R-:W0:Y:S01]  /*6dd0*/  SHFL.DOWN PT, R223, R6, 0x1, 0x1f ;  /* 0x08201f0006df7f89 */ /* 0x000e2200000e0000 */
[----:B------:R-:W-:Y:S01]  /*6de0*/  FADD.FTZ R46, R7, R46 ;  /* 0x0000002e072e7221 */ /* 0x000fe20000010000 */
[C---:B------:R-:W-:Y:S01]  /*6df0*/  FFMA.FTZ R191, R8.reuse, R186, R191 ;  /* 0x000000ba08bf7223 */ /* 0x040fe200000100bf */
[C---:B------:R-:W-:Y:S01]  /*6e00*/  FMUL.FTZ R7, R9.reuse, R184 ;  /* 0x000000b809077220 */ /* 0x040fe20000410000 */
[----:B------:R-:W1:Y:S01]  /*6e10*/  SHFL.DOWN PT, R128, R132, 0x1, 0x1f ;  /* 0x08201f0084807f89 */ /* 0x000e6200000e0000 */
[----:B------:R-:W-:Y:S01]  /*6e20*/  FMUL.FTZ R5, R9, R194 ;  /* 0x000000c209057220 */ /* 0x000fe20000410000 */
[----:B------:R-:W-:Y:S01]  /*6e30*/  FFMA.FTZ R122, R211, R191, R122 ;  /* 0x000000bfd37a7223 */ /* 0x000fe2000001007a */
[C---:B------:R-:W-:Y:S01]  /*6e40*/  FFMA.FTZ R197, R8.reuse, R189, -R7 ;  /* 0x000000bd08c57223 */ /* 0x040fe20000010807 */
[----:B------:R-:W2:Y:S01]  /*6e50*/  SHFL.DOWN PT, R142, R124, 0x1, 0x1f ;  /* 0x08201f007c8e7f89 */ /* 0x000ea200000e0000 */
[----:B------:R-:W-:Y:S01]  /*6e60*/  FFMA.FTZ R191, R127, R190, R120 ;  /* 0x000000be7fbf7223 */ /* 0x000fe20000010078 */
[-C--:B------:R-:W-:Y:S01]  /*6e70*/  FFMA.FTZ R7, R8, R196.reuse, -R5 ;  /* 0x000000c408077223 */ /* 0x080fe20000010805 */
[----:B------:R-:W-:Y:S01]  /*6e80*/  FMUL.FTZ R5, R9, R196 ;  /* 0x000000c409057220 */ /* 0x000fe20000410000 */
[----:B------:R-:W3:Y:S01]  /*6e90*/  SHFL.DOWN PT, R221, R4, 0x1, 0x1f ;  /* 0x08201f0004dd7f89 */ /* 0x000ee200000e0000 */
[----:B------:R-:W-:Y:S01]  /*6ea0*/  FADD.FTZ R72, R191, R72 ;  /* 0x00000048bf487221 */ /* 0x000fe20000010000 */
[----:B------:R-:W-:Y:S01]  /*6eb0*/  FMUL.FTZ R188, R188, R197 ;  /* 0x000000c5bcbc7220 */ /* 0x000fe20000410000 */
[----:B------:R-:W-:Y:S01]  /*6ec0*/  FFMA.FTZ R191, R8, R194, R5 ;  /* 0x000000c208bf7223 */ /* 0x000fe20000010005 */
[----:B------:R-:W-:Y:S01]  /*6ed0*/  MOV R5, R132 ;  /* 0x0000008400057202 */ /* 0x000fe20000000f00 */
[----:B------:R-:W-:Y:S01]  /*6ee0*/  FMUL.FTZ R197, R182, R7 ;  /* 0x00000007b6c57220 */ /* 0x000fe20000410000 */
[----:B------:R-:W-:Y:S01]  /*6ef0*/  MOV R7, R124 ;  /* 0x0000007c00077202 */ /* 0x000fe20000000f00 */
[----:B------:R-:W-:Y:S01]  /*6f00*/  FMUL.FTZ R189, R9, R189 ;  /* 0x000000bd09bd7220 */ /* 0x000fe20000410000 */
[----:B------:R-:W-:Y:S01]  /*6f10*/  FFMA.FTZ R211, R123, R186, R122 ;  /* 0x000000ba7bd37223 */ /* 0x000fe2000001007a */
[----:B------:R-:W-:Y:S01]  /*6f20*/  FFMA.FTZ R140, R140, R191, R197 ;  /* 0x000000bf8c8c7223 */ /* 0x000fe200000100c5 */
[----:B------:R-:W-:Y:S01]  /*6f30*/  FADD.FTZ R53, R187, R53 ;  /* 0x00000035bb357221 */ /* 0x000fe20000010000 */
[----:B------:R-:W-:Y:S01]  /*6f40*/  FFMA.FTZ R120, R8, R184, R189 ;  /* 0x000000b808787223 */ /* 0x000fe200000100bd */
[----:B0-----:R-:W-:Y:S01]  /*6f50*/  @!P4 FADD.FTZ R6, R6, R223 ;  /* 0x000000df0606c221 */ /* 0x001fe20000010000 */
[C---:B------:R-:W-:Y:S01]  /*6f60*/  FMUL.FTZ R189, R9.reuse, R176 ;  /* 0x000000b009bd7220 */ /* 0x040fe20000410000 */
[----:B------:R-:W-:Y:S01]  /*6f70*/  FMUL.FTZ R187, R9, R174 ;  /* 0x000000ae09bb7220 */ /* 0x000fe20000410000 */
[----:B------:R-:W-:Y:S01]  /*6f80*/  FFMA.FTZ R120, R193, R120, R188 ;  /* 0x00000078c1787223 */ /* 0x000fe200000100bc */
[----:B-1----:R-:W-:Y:S01]  /*6f90*/  @!P4 FADD.FTZ R5, R5, R128 ;  /* 0x000000800505c221 */ /* 0x002fe20000010000 */
[----:B------:R-:W0:Y:S01]  /*6fa0*/  SHFL.DOWN PT, R197, R6, 0x2, 0x1f ;  /* 0x08401f0006c57f89 */ /* 0x000e2200000e0000 */
[-C--:B------:R-:W-:Y:S01]  /*6fb0*/  FFMA.FTZ R191, R8, R185.reuse, -R189 ;  /* 0x000000b908bf7223 */ /* 0x080fe200000108bd */
        /* <DEDUP_REMOVED lines=9> */
[-C--:B------:R-:W-:Y:S01]  /*7050*/  FFMA.FTZ R189, R8, R178.reuse, -R187 ;  /* 0x000000b208bd7223 */ /* 0x080fe200000108bb */
[----:B------:R-:W3:Y:S01]  /*7060*/  SHFL.DOWN PT, R193, R4, 0x2, 0x1f ;  /* 0x08401f0004c17f89 */ /* 0x000ee200000e0000 */
[C---:B------:R-:W-:Y:S01]  /*7070*/  FMUL.FTZ R187, R9.reuse, R178 ;  /* 0x000000b209bb7220 */ /* 0x040fe20000410000 */
[----:B------:R-:W-:Y:S01]  /*7080*/  FMUL.FTZ R185, R9, R2 ;  /* 0x0000000209b97220 */ /* 0x000fe20000410000 */
[----:B------:R-:W-:Y:S01]  /*7090*/  FMUL.FTZ R189, R160, R189 ;  /* 0x000000bda0bd7220 */ /* 0x000fe20000410000 */
[----:B------:R-:W-:Y:S01]  /*70a0*/  FFMA.FTZ R120, R121, R184, R120 ;  /* 0x000000b879787223 */ /* 0x000fe20000010078 */
[----:B------:R-:W-:Y:S01]  /*70b0*/  FFMA.FTZ R187, R8, R174, R187 ;  /* 0x000000ae08bb7223 */ /* 0x000fe200000100bb */
[----:B------:R-:W-:Y:S01]  /*70c0*/  FFMA.FTZ R191, R119, R176, R122 ;  /* 0x000000b077bf7223 */ /* 0x000fe2000001007a */
[----:B------:R-:W-:Y:S01]  /*70d0*/  FADD.FTZ R59, R126, R59 ;  /* 0x0000003b7e3b7221 */ /* 0x000fe20000010000 */
[----:B------:R-:W-:Y:S01]  /*70e0*/  FADD.FTZ R77, R120, R77 ;  /* 0x0000004d784d7221 */ /* 0x000fe20000010000 */
[----:B------:R-:W-:Y:S01]  /*70f0*/  FFMA.FTZ R180, R180, R187, R189 ;  /* 0x000000bbb4b47223 */ /* 0x000fe200000100bd */
[-C--:B------:R-:W-:Y:S01]  /*7100*/  FFMA.FTZ R187, R8, R3.reuse, -R185 ;  /* 0x0000000308bb7223 */ /* 0x080fe200000108b9 */
[C---:B------:R-:W-:Y:S01]  /*7110*/  FMUL.FTZ R185, R9.reuse, R164 ;  /* 0x000000a409b97220 */ /* 0x040fe20000410000 */
[----:B0-----:R-:W-:Y:S01]  /*7120*/  @!P4 FADD.FTZ R6, R6, R197 ;  /* 0x000000c50606c221 */ /* 0x001fe20000010000 */
[----:B------:R-:W-:Y:S01]  /*7130*/  FMUL.FTZ R3, R9, R3 ;  /* 0x0000000309037220 */ /* 0x000fe20000410000 */
[----:B------:R-:W-:Y:S01]  /*7140*/  FMUL.FTZ R130, R130, R187 ;  /* 0x000000bb82827220 */ /* 0x000fe20000410000 */
[-C--:B------:R-:W-:Y:S01]  /*7150*/  FFMA.FTZ R187, R8, R162.reuse, -R185 ;  /* 0x000000a208bb7223 */ /* 0x080fe200000108b9 */
[----:B-1----:R-:W-:Y:S01]  /*7160*/  @!P4 FADD.FTZ R5, R5, R124 ;  /* 0x0000007c0505c221 */ /* 0x002fe20000010000 */
[----:B------:R-:W0:Y:S01]  /*7170*/  SHFL.DOWN PT, R195, R6, 0x4, 0x1f ;  /* 0x08801f0006c37f89 */ /* 0x000e2200000e0000 */
[----:B------:R-:W-:Y:S01]  /*7180*/  FMUL.FTZ R185, R9, R162 ;  /* 0x000000a209b97220 */ /* 0x000fe20000410000 */
[----:B------:R-:W-:Y:S01]  /*7190*/  FMUL.FTZ R187, R158, R187 ;  /* 0x000000bb9ebb7220 */ /* 0x000fe20000410000 */
[----:B--2---:R-:W-:Y:S01]  /*71a0*/  @!P4 FADD.FTZ R7, R7, R128 ;  /* 0x000000800707c221 */ /* 0x004fe20000010000 */
[----:B------:R-:W1:Y:S01]  /*71b0*/  SHFL.DOWN PT, R124, R5, 0x4, 0x1f ;  /* 0x08801f00057c7f89 */ /* 0x000e6200000e0000 */
[C---:B------:R-:W-:Y:S01]  /*71c0*/  FFMA.FTZ R185, R8.reuse, R164, R185 ;  /* 0x000000a408b97223 */ /* 0x040fe200000100b9 */
[----:B------:R-:W-:Y:S01]  /*71d0*/  FFMA.FTZ R120, R8, R2, R3 ;  /* 0x0000000208787223 */ /* 0x000fe20000010003 */
[----:B---3--:R-:W-:Y:S01]  /*71e0*/  @!P4 FADD.FTZ R4, R4, R193 ;  /* 0x000000c10404c221 */ /* 0x008fe20000010000 */
[----:B------:R-:W2:Y:S01]  /*71f0*/  SHFL.DOWN PT, R128, R7, 0x4, 0x1f ;  /* 0x08801f0007807f89 */ /* 0x000ea200000e0000 */
[----:B------:R-:W-:Y:S01]  /*7200*/  ISETP.GT.AND P4, PT, R112, 0x1b, PT ;  /* 0x0000001b7000780c */ /* 0x000fe20003f84270 */
[----:B------:R-:W-:Y:S01]  /*7210*/  FFMA.FTZ R172, R172, R185, R187 ;  /* 0x000000b9acac7223 */ /* 0x000fe200000100bb */
[----:B------:R-:W-:Y:S01]  /*7220*/  FFMA.FTZ R120, R153, R120, R130 ;  /* 0x0000007899787223 */ /* 0x000fe20000010082 */
[----:B------:R-:W3:Y:S01]  /*7230*/  SHFL.DOWN PT, R193, R4, 0x4, 0x1f ;  /* 0x08801f0004c17f89 */ /* 0x000ee200000e0000 */
[----:B------:R-:W-:Y:S01]  /*7240*/  FMUL.FTZ R3, R9, R155 ;  /* 0x0000009b09037220 */ /* 0x000fe20000410000 */
[----:B------:R-:W-:Y:S01]  /*7250*/  FFMA.FTZ R140, R129, R194, R140 ;  /* 0x000000c2818c7223 */ /* 0x000fe2000001008c */
[----:B------:R-:W-:Y:S01]  /*7260*/  FFMA.FTZ R120, R63, R2, R120 ;  /* 0x000000023f787223 */ /* 0x000fe20000010078 */
[C---:B------:R-:W-:Y:S01]  /*7270*/  FMUL.FTZ R2, R9.reuse, R149 ;  /* 0x0000009509027220 */ /* 0x040fe20000410000 */
[-C--:B------:R-:W-:Y:S01]  /*7280*/  FFMA.FTZ R3, R8, R151.reuse, -R3 ;  /* 0x0000009708037223 */ /* 0x080fe20000010803 */
[----:B------:R-:W-:Y:S01]  /*7290*/  FMUL.FTZ R151, R9, R151 ;  /* 0x0000009709977220 */ /* 0x000fe20000410000 */
[----:B------:R-:W-:Y:S01]  /*72a0*/  FADD.FTZ R79, R120, R79 ;  /* 0x0000004f784f7221 */ /* 0x000fe20000010000 */
[----:B------:R-:W-:Y:S01]  /*72b0*/  FFMA.FTZ R189, R131, R174, R180 ;  /* 0x000000ae83bd7223 */ /* 0x000fe200000100b4 */
[----:B------:R-:W-:Y:S01]  /*72c0*/  FMUL.FTZ R153, R156, R3 ;  /* 0x000000039c997220 */ /* 0x000fe20000410000 */
[-C--:B------:R-:W-:Y:S01]  /*72d0*/  FFMA.FTZ R3, R8, R13.reuse, -R2 ;  /* 0x0000000d08037223 */ /* 0x080fe20000010802 */
[----:B------:R-:W-:Y:S01]  /*72e0*/  FMUL.FTZ R13, R9, R13 ;  /* 0x0000000d090d7220 */ /* 0x000fe20000410000 */
[----:B0-----:R-:W-:Y:S01]  /*72f0*/  @!P4 FADD.FTZ R6, R6, R195 ;  /* 0x000000c30606c221 */ /* 0x001fe20000010000 */
[----:B------:R-:W-:Y:S01]  /*7300*/  FFMA.FTZ R151, R8, R155, R151 ;  /* 0x0000009b08977223 */ /* 0x000fe20000010097 */
[----:B------:R-:W-:Y:S01]  /*7310*/  FMUL.FTZ R10, R10, R3 ;  /* 0x000000030a0a7220 */ /* 0x000fe20000410000 */
[C---:B------:R-:W-:Y:S01]  /*7320*/  FFMA.FTZ R2, R8.reuse, R149, R13 ;  /* 0x0000009508027223 */ /* 0x040fe2000001000d */
[----:B-1----:R-:W-:Y:S01]  /*7330*/  @!P4 FADD.FTZ R5, R5, R124 ;  /* 0x0000007c0505c221 */ /* 0x002fe20000010000 */
[----:B------:R-:W0:Y:S01]  /*7340*/  SHFL.DOWN PT, R187, R6, 0x8, 0x1f ;  /* 0x09001f0006bb7f89 */ /* 0x000e2200000e0000 */
[----:B------:R-:W-:Y:S01]  /*7350*/  FMUL.FTZ R3, R9, R165 ;  /* 0x000000a509037220 */ /* 0x000fe20000410000 */
[----:B------:R-:W-:Y:S01]  /*7360*/  FFMA.FTZ R10, R179, R2, R10 ;  /* 0x00000002b30a7223 */ /* 0x000fe2000001000a */
[----:B--2---:R-:W-:Y:S01]  /*7370*/  @!P4 FADD.FTZ R7, R7, R128 ;  /* 0x000000800707c221 */ /* 0x004fe20000010000 */
[----:B------:R-:W1:Y:S01]  /*7380*/  SHFL.DOWN PT, R122, R5, 0x8, 0x1f ;  /* 0x09001f00057a7f89 */ /* 0x000e6200000e0000 */
[-C--:B------:R-:W-:Y:S01]  /*7390*/  FFMA.FTZ R2, R8, R169.reuse, -R3 ;  /* 0x000000a908027223 */ /* 0x080fe20000010803 */
[----:B------:R-:W-:Y:S01]  /*73a0*/  FMUL.FTZ R169, R9, R169 ;  /* 0x000000a909a97220 */ /* 0x000fe20000410000 */
[----:B---3--:R-:W-:Y:S01]  /*73b0*/  @!P4 FADD.FTZ R4, R4, R193 ;  /* 0x000000c10404c221 */ /* 0x008fe20000010000 */
[----:B------:R-:W2:Y:S01]  /*73c0*/  SHFL.DOWN PT, R124, R7, 0x8, 0x1f ;  /* 0x09001f00077c7f89 */ /* 0x000ea200000e0000 */
[----:B------:R-:W-:Y:S01]  /*73d0*/  ISETP.GT.AND P4, PT, R112, 0x17, PT ;  /* 0x000000177000780c */ /* 0x000fe20003f84270 */
[----:B------:R-:W-:Y:S01]  /*73e0*/  FFMA.FTZ R120, R137, R149, R10 ;  /* 0x0000009589787223 */ /* 0x000fe2000001000a */
[----:B------:R-:W-:Y:S01]  /*73f0*/  FMUL.FTZ R10, R163, R2 ;  /* 0x00000002a30a7220 */ /* 0x000fe20000410000 */
[----:B------:R-:W3:Y:S01]  /*7400*/  SHFL.DOWN PT, R185, R4, 0x8, 0x1f ;  /* 0x09001f0004b97f89 */ /* 0x000ee200000e0000 */
[----:B------:R-:W-:Y:S01]  /*7410*/  FFMA.FTZ R2, R8, R165, R169 ;  /* 0x000000a508027223 */ /* 0x000fe200000100a9 */
[----:B------:R-:W-:Y:S01]  /*7420*/  FMUL.FTZ R3, R9, R171 ;  /* 0x000000ab09037220 */ /* 0x000fe20000410000 */
[----:B------:R-:W-:Y:S01]  /*7430*/  FADD.FTZ R69, R120, R69 ;  /* 0x0000004578457221 */ /* 0x000fe20000010000 */
[----:B------:R-:W-:Y:S01]  /*7440*/  FFMA.FTZ R170, R170, R151, R153 ;  /* 0x00000097aaaa7223 */ /* 0x000fe20000010099 */
[----:B------:R-:W-:Y:S01]  /*7450*/  FFMA.FTZ R10, R173, R2, R10 ;  /* 0x00000002ad0a7223 */ /* 0x000fe2000001000a */
[CC--:B------:R-:W-:Y:S01]  /*7460*/  FFMA.FTZ R2, R8.reuse, R183.reuse, -R3 ;  /* 0x000000b708027223 */ /* 0x0c0fe20000010803 */
[C---:B------:R-:W-:Y:S01]  /*7470*/  FMUL.FTZ R183, R9.reuse, R183 ;  /* 0x000000b709b77220 */ /* 0x040fe20000410000 */
[----:B------:R-:W-:Y:S01]  /*7480*/  FMUL.FTZ R3, R9, R199 ;  /* 0x000000c709037220 */ /* 0x000fe20000410000 */
[----:B------:R-:W-:Y:S01]  /*7490*/  FFMA.FTZ R165, R139, R165, R10 ;  /* 0x000000a58ba57223 */ /* 0x000fe2000001000a */
[----:B------:R-:W-:Y:S01]  /*74a0*/  FMUL.FTZ R120, R161, R2 ;  /* 0x00000002a1787220 */ /* 0x000fe20000410000 */
[----:B------:R-:W-:Y:S01]  /*74b0*/  FFMA.FTZ R10, R8, R171, R183 ;  /* 0x000000ab080a7223 */ /* 0x000fe200000100b7 */
[----:B0-----:R-:W-:Y:S01]  /*74c0*/  @!P4 FADD.FTZ R6, R6, R187 ;  /* 0x000000bb0606c221 */ /* 0x001fe20000010000 */
[----:B------:R-:W-:Y:S01]  /*74d0*/  FMUL.FTZ R2, R9, R154 ;  /* 0x0000009a09027220 */ /* 0x000fe20000410000 */
[----:B------:R-:W-:Y:S01]  /*74e0*/  FFMA.FTZ R172, R133, R164, R172 ;  /* 0x000000a485ac7223 */ /* 0x000fe200000100ac */
[----:B------:R-:W-:Y:S01]  /*74f0*/  FFMA.FTZ R120, R175, R10, R120 ;  /* 0x0000000aaf787223 */ /* 0x000fe20000010078 */
[----:B-1----:R-:W-:Y:S01]  /*7500*/  @!P4 FADD.FTZ R5, R5, R122 ;  /* 0x0000007a0505c221 */ /* 0x002fe20000010000 */
[----:B------:R-:W0:Y:S01]  /*7510*/  SHFL.DOWN PT, R149, R6, 0x10, 0x1f ;  /* 0x0a001f0006957f89 */ /* 0x000e2200000e0000 */
[C---:B------:R-:W-:Y:S01]  /*7520*/  FFMA.FTZ R10, R8.reuse, R201, -R3 ;  /* 0x000000c9080a7223 */ /* 0x040fe20000010803 */
[----:B------:R-:W-:Y:S01]  /*7530*/  FFMA.FTZ R2, R8, R207, -R2 ;  /* 0x000000cf08027223 */ /* 0x000fe20000010802 */
        /* <DEDUP_REMOVED lines=9> */
[C---:B------:R-:W-:Y:S01]  /*75d0*/  FMUL.FTZ R120, R9.reuse, R201 ;  /* 0x000000c909787220 */ /* 0x040fe20000410000 */
[----:B------:R-:W3:Y:S01]  /*75e0*/  SHFL.DOWN PT, R13, R4, 0x10, 0x1f ;  /* 0x0a001f00040d7f89 */ /* 0x000ee200000e0000 */
[C---:B------:R-:W-:Y:S01]  /*75f0*/  FMUL.FTZ R207, R9.reuse, R207 ;  /* 0x000000cf09cf7220 */ /* 0x040fe20000410000 */
[-C--:B------:R-:W-:Y:S01]  /*7600*/  FMUL.FTZ R2, R9, R209.reuse ;  /* 0x000000d109027220 */ /* 0x080fe20000410000 */
[C---:B------:R-:W-:Y:S01]  /*7610*/  FFMA.FTZ R10, R8.reuse, R209, -R3 ;  /* 0x000000d1080a7223 */ /* 0x040fe20000010803 */
[----:B------:R-:W-:Y:S01]  /*7620*/  FFMA.FTZ R155, R135, R155, R170 ;  /* 0x0000009b879b7223 */ /* 0x000fe200000100aa */
[----:B------:R-:W-:Y:S01]  /*7630*/  FADD.FTZ R48, R229, R48 ;  /* 0x00000030e5307221 */ /* 0x000fe20000010000 */
[----:B------:R-:W-:Y:S01]  /*7640*/  FFMA.FTZ R2, R8, R147, R2 ;  /* 0x0000009308027223 */ /* 0x000fe20000010002 */
[----:B------:R-:W-:Y:S01]  /*7650*/  FMUL.FTZ R10, R11, R10 ;  /* 0x0000000a0b0a7220 */ /* 0x000fe20000410000 */
[----:B------:R-:W-:Y:S01]  /*7660*/  FADD.FTZ R52, R219, R52 ;  /* 0x00000034db347221 */ /* 0x000fe20000010000 */
[----:B------:R-:W-:Y:S01]  /*7670*/  FADD.FTZ R74, R211, R74 ;  /* 0x0000004ad34a7221 */ /* 0x000fe20000010000 */
[----:B------:R-:W-:Y:S01]  /*7680*/  FADD.FTZ R73, R140, R73 ;  /* 0x000000498c497221 */ /* 0x000fe20000010000 */
[----:B0-----:R-:W-:Y:S01]  /*7690*/  @!P4 FADD.FTZ R6, R6, R149 ;  /* 0x000000950606c221 */ /* 0x001fe20000010000 */
[----:B------:R-:W-:Y:S01]  /*76a0*/  FFMA.FTZ R167, R167, R2, R10 ;  /* 0x00000002a7a77223 */ /* 0x000fe2000001000a */
[----:B------:R-:W-:Y:S01]  /*76b0*/  FADD.FTZ R54, R217, R54 ;  /* 0x00000036d9367221 */ /* 0x000fe20000010000 */
[----:B------:R-:W-:Y:S01]  /*76c0*/  FADD.FTZ R70, R189, R70 ;  /* 0x00000046bd467221 */ /* 0x000fe20000010000 */
[----:B------:R-:W-:Y:S01]  /*76d0*/  FADD.FTZ R76, R191, R76 ;  /* 0x0000004cbf4c7221 */ /* 0x000fe20000010000 */
[----:B-1----:R-:W-:Y:S01]  /*76e0*/  @!P4 FADD.FTZ R5, R5, R124 ;  /* 0x0000007c0505c221 */ /* 0x002fe20000010000 */
[C---:B------:R-:W-:Y:S01]  /*76f0*/  FFMA.FTZ R124, R8.reuse, R199, R120 ;  /* 0x000000c7087c7223 */ /* 0x040fe20000010078 */
[----:B------:R-:W-:Y:S01]  /*7700*/  FFMA.FTZ R120, R8, R154, R207 ;  /* 0x0000009a08787223 */ /* 0x000fe200000100cf */
[----:B------:R-:W-:Y:S01]  /*7710*/  FFMA.FTZ R167, R136, R147, R167 ;  /* 0x0000009388a77223 */ /* 0x000fe200000100a7 */
[----:B--2---:R-:W-:Y:S01]  /*7720*/  @!P4 FADD.FTZ R7, R7, R130 ;  /* 0x000000820707c221 */ /* 0x004fe20000010000 */
[----:B------:R-:W-:Y:S01]  /*7730*/  FFMA.FTZ R124, R181, R124, R126 ;  /* 0x0000007cb57c7223 */ /* 0x000fe2000001007e */
[----:B------:R-:W-:Y:S01]  /*7740*/  FFMA.FTZ R120, R177, R120, R122 ;  /* 0x00000078b1787223 */ /* 0x000fe2000001007a */
[----:B------:R-:W-:Y:S01]  /*7750*/  FADD.FTZ R55, R215, R55 ;  /* 0x00000037d7377221 */ /* 0x000fe20000010000 */
[----:B---3--:R-:W-:Y:S01]  /*7760*/  @!P4 FADD.FTZ R4, R4, R13 ;  /* 0x0000000d0404c221 */ /* 0x008fe20000010000 */
[----:B------:R-:W-:Y:S01]  /*7770*/  FFMA.FTZ R199, R143, R199, R124 ;  /* 0x000000c78fc77223 */ /* 0x000fe2000001007c */
[----:B------:R-:W-:Y:S01]  /*7780*/  FFMA.FTZ R120, R145, R154, R120 ;  /* 0x0000009a91787223 */ /* 0x000fe20000010078 */
        /* <DEDUP_REMOVED lines=15> */
[----:B------:R-:W-:-:S06]  /*7880*/  UISETP.NE.AND UP0, UPT, UR19, UR43, UPT ;  /* 0x0000002b1300728c */ /* 0x000fcc000bf05270 */
[----:B------:R-:W-:-:S13]  /*7890*/  PLOP3.LUT P0, PT, PT, PT, UP0, 0x80, 0x0 ;  /* 0x000000000000781c */ /* 0x000fda0003f0f008 */
[----:B------:R-:W0:Y:S04]  /*78a0*/  @P0 LDS.64 R2, [UR42+0x3180] ;  /* 0x0031802aff020984 */ /* 0x000e280008000a00 */
[----:B------:R-:W1:Y:S01]  /*78b0*/  @P0 LDS.64 R8, [UR42+0x2980] ;  /* 0x0029802aff080984 */ /* 0x000e620008000a00 */
[----:B0-----:R-:W-:Y:S01]  /*78c0*/  @P0 FADD.FTZ R7, R7, R3 ;  /* 0x0000000307070221 */ /* 0x001fe20000010000 */
[----:B------:R-:W-:Y:S01]  /*78d0*/  @P0 FADD.FTZ R6, R6, R2 ;  /* 0x0000000206060221 */ /* 0x000fe20000010000 */
[----:B-1----:R-:W-:Y:S01]  /*78e0*/  @P0 FADD.FTZ R5, R5, R9 ;  /* 0x0000000905050221 */ /* 0x002fe20000010000 */
[----:B------:R-:W-:-:S03]  /*78f0*/  @P0 FADD.FTZ R4, R4, R8 ;  /* 0x0000000804040221 */ /* 0x000fc60000010000 */
[----:B------:R1:W-:Y:S04]  /*7900*/  STS.64 [UR42+0x3180], R6 ;  /* 0x00318006ff007988 */ /* 0x0003e80008000a2a */
[----:B------:R1:W-:Y:S02]  /*7910*/  STS.64 [UR42+0x2980], R4 ;  /* 0x00298004ff007988 */ /* 0x0003e40008000a2a */
.L_x_12517:
[----:B------:R-:W-:Y:S05]  /*7920*/  BSYNC B0 ;  /* 0x0000000000007941 */ /* 0x000fea0003800000 */
.L_x_12516:
[----:B------:R-:W-:Y:S01]  /*7930*/  UIADD3 UR5, UR5, 0x1, URZ ;  /* 0x0000000105057890 */ /* 0x000fe2000fffe03f */
[----:B------:R-:W-:Y:S01]  /*7940*/  IADD3 R15, R15, 0x10, RZ ;  /* 0x000000100f0f7810 */ /* 0x000fe20007ffe0ff */
[----:B------:R-:W-:Y:S02]  /*7950*/  ULEA UR24, UP0, UR28, UR24, 0x3 ;  /* 0x000000181c187291 */ /* 0x000fe4000f80183f */
[----:B------:R-:W-:Y:S02]  /*7960*/  ULEA UR23, UP1, UR30, UR23, 0x3 ;  /* 0x000000171e177291 */ /* 0x000fe4000f82183f */
[----:B------:R-:W-:Y:S01]  /*7970*/  ISETP.LE.AND P0, PT, R202, UR5, PT ;  /* 0x00000005ca007c0c */ /* 0x000fe2000bf03270 */
[----:B------:R-:W-:Y:S02]  /*7980*/  ULEA UR22, UP2, UR34, UR22, 0x3 ;  /* 0x0000001622167291 */ /* 0x000fe4000f84183f */
[----:B------:R-:W-:Y:S02]  /*7990*/  UIADD3 UR20, UP3, UR20, 0x10, URZ ;  /* 0x0000001014147890 */ /* 0x000fe4000ff7e03f */
[----:B------:R-:W-:-:S02]  /*79a0*/  UIADD3 UR42, UR42, 0x8, URZ ;  /* 0x000000082a2a7890 */ /* 0x000fc4000fffe03f */
[----:B------:R-:W-:Y:S02]  /*79b0*/  UIADD3 UR27, UR27, 0x1, URZ ;  /* 0x000000011b1b7890 */ /* 0x000fe4000fffe03f */
[----:B------:R-:W-:Y:S02]  /*79c0*/  UIADD3.X UR40, UR40, UR39, URZ, UP0, !UPT ;  /* 0x0000002728287290 */ /* 0x000fe400087fe43f */
[----:B------:R-:W-:Y:S02]  /*79d0*/  UIADD3.X UR41, UR41, UR31, URZ, UP1, !UPT ;  /* 0x0000001f29297290 */ /* 0x000fe40008ffe43f */
[----:B------:R-:W-:Y:S02]  /*79e0*/  UIADD3.X UR26, UR26, UR35, URZ, UP2, !UPT ;  /* 0x000000231a1a7290 */ /* 0x000fe400097fe43f */
[----:B------:R-:W-:Y:S01]  /*79f0*/  UIADD3.X UR21, URZ, UR21, URZ, UP3, !UPT ;  /* 0x000000153f157290 */ /* 0x000fe20009ffe43f */
[----:B------:R-:W-:Y:S11]  /*7a00*/  @!P0 BRA `(.L_x_12518) ;  /* 0xffffffac00388947 */ /* 0x000ff6000383ffff */
.L_x_12503:
[----:B------:R-:W-:Y:S01]  /*7a10*/  BAR.SYNC.DEFER_BLOCKING 0x0 ;  /* 0x0000000000007b1d */ /* 0x000fe20000010000 */
[----:B------:R-:W-:Y:S01]  /*7a20*/  F2FP.F16.F32.PACK_AB R60, R60, R61 ;  /* 0x0000003d3c3c723e */ /* 0x000fe200000000ff */
[----:B------:R-:W-:Y:S01]  /*7a30*/  ULEA UR34, UR19, 0xfffffe00, 0x9 ;  /* 0xfffffe0013227891 */ /* 0x000fe2000f8e483f */
[----:B------:R-:W-:Y:S01]  /*7a40*/  F2FP.F16.F32.PACK_AB R58, R58, R59 ;  /* 0x0000003b3a3a723e */ /* 0x000fe200000000ff */
[----:B------:R-:W-:Y:S01]  /*7a50*/  USHF.R.S32.HI UR25, URZ, 0x1f, UR37 ;  /* 0x0000001f3f197899 */ /* 0x000fe20008011425 */
[----:B------:R-:W-:-:S03]  /*7a60*/  F2FP.F16.F32.PACK_AB R56, R56, R57 ;  /* 0x000000393838723e */ /* 0x000fc600000000ff */
[----:B------:R-:W2:Y:S01]  /*7a70*/  S2UR UR20, SR_CgaCtaId ;  /* 0x00000000001479c3 */ /* 0x000ea20000008800 */
[----:B------:R-:W-:Y:S01]  /*7a80*/  PRMT R0, R60, 0x7632, R0 ;  /* 0x000076323c007816 */ /* 0x000fe20000000000 */
[----:B------:R-:W-:Y:S01]  /*7a90*/  ULDC UR5, c[0x0][0x218] ;  /* 0x0000860000057ab9 */ /* 0x000fe20000000800 */
[----:B------:R-:W-:Y:S01]  /*7aa0*/  PRMT R2, R58, 0x7632, R2 ;  /* 0x000076323a027816 */ /* 0x000fe20000000002 */
[----:B------:R-:W-:Y:S01]  /*7ab0*/  UIADD3 UR28, -UR34, UR5, URZ ;  /* 0x00000005221c7290 */ /* 0x000fe2000fffe13f */
[----:B------:R-:W-:Y:S01]  /*7ac0*/  PRMT R3, R56, 0x7632, R3 ;  /* 0x0000763238037816 */ /* 0x000fe20000000003 */
[----:B------:R-:W-:Y:S01]  /*7ad0*/  ULDC.64 UR30, c[0x0][0x388] ;  /* 0x0000e200001e7ab9 */ /* 0x000fe20000000a00 */
[----:B------:R-:W-:Y:S01]  /*7ae0*/  ISETP.NE.AND P0, PT, R114, RZ, PT ;  /* 0x000000ff7200720c */ /* 0x000fe20003f05270 */
[----:B------:R-:W-:Y:S01]  /*7af0*/  UMOV UR5, 0x400 ;  /* 0x0000040000057882 */ /* 0x000fe20000000000 */
[----:B------:R-:W-:Y:S01]  /*7b00*/  F2FP.F16.F32.PACK_AB R54, R54, R55 ;  /* 0x000000373636723e */ /* 0x000fe200000000ff */
        /* <DEDUP_REMOVED lines=9> */
[----:B01----:R-:W-:Y:S01]  /*7ba0*/  PRMT R4, R54, 0x7632, R4 ;  /* 0x0000763236047816 */ /* 0x003fe20000000004 */
[----:B------:R-:W-:Y:S01]  /*7bb0*/  USHF.R.S32.HI UR22, URZ, 0x1f, UR10 ;  /* 0x0000001f3f167899 */ /* 0x000fe2000801140a */
[----:B------:R-:W-:Y:S01]  /*7bc0*/  PRMT R47, R48, 0x7632, R47 ;  /* 0x00007632302f7816 */ /* 0x000fe2000000002f */
[----:B------:R0:W-:Y:S01]  /*7bd0*/  STS.U16 [R94+0x6], R2 ;  /* 0x000006025e007388 */ /* 0x0001e20000000400 */
[----:B------:R-:W-:Y:S01]  /*7be0*/  MOV R10, UR28 ;  /* 0x0000001c000a7c02 */ /* 0x000fe20008000f00 */
[----:B--2---:R-:W-:Y:S01]  /*7bf0*/  ULEA UR29, UR20, UR5, 0x18 ;  /* 0x00000005141d7291 */ /* 0x004fe2000f8ec03f */
[----:B------:R-:W-:Y:S01]  /*7c00*/  BSSY B0, `(.L_x_12519) ;  /* 0x0000040000007945 */ /* 0x000fe20003800000 */
[----:B------:R1:W-:Y:S01]  /*7c10*/  STS.U16 [R94+0xa], R3 ;  /* 0x00000a035e007388 */ /* 0x0003e20000000400 */
[----:B------:R-:W-:Y:S01]  /*7c20*/  UIMAD.WIDE.U32 UR20, UR37, UR30, URZ ;  /* 0x0000001e251472a5 */ /* 0x000fe2000f8e003f */
[----:B---3--:R-:W-:Y:S01]  /*7c30*/  PRMT R0, R52, 0x7632, R0 ;  /* 0x0000763234007816 */ /* 0x008fe20000000000 */
[----:B------:R-:W-:Y:S01]  /*7c40*/  UIMAD UR5, UR4, -0x200, UR38 ;  /* 0xfffffe00040578a4 */ /* 0x000fe2000f8e0226 */
[----:B------:R-:W-:Y:S01]  /*7c50*/  STS.U16 [R94], R60 ;  /* 0x0000003c5e007388 */ /* 0x000fe20000000400 */
[----:B------:R-:W-:Y:S01]  /*7c60*/  UIMAD UR25, UR37, UR27, UR25 ;  /* 0x0000001b251972a4 */ /* 0x000fe2000f8e0219 */
[----:B0-----:R-:W-:Y:S01]  /*7c70*/  PRMT R2, R50, 0x7632, R2 ;  /* 0x0000763232027816 */ /* 0x001fe20000000002 */
[----:B------:R-:W-:Y:S01]  /*7c80*/  UIADD3 UR23, UR21, UR24, URZ ;  /* 0x0000001815177290 */ /* 0x000fe2000fffe03f */
        /* <DEDUP_REMOVED lines=15> */
[----:B------:R-:W-:Y:S01]  /*7d80*/  LDS.U16 R9, [R110] ;  /* 0x000000006e097984 */ /* 0x000fe20000000400 */
[----:B0-----:R-:W-:-:S03]  /*7d90*/  LOP3.LUT R3, R2, 0xfffffe00, RZ, 0xc0, !PT ;  /* 0xfffffe0002037812 */ /* 0x001fc600078ec0ff */
        /* <DEDUP_REMOVED lines=38> */
.L_x_12520:
[----:B------:R-:W-:Y:S05]  /*8000*/  BSYNC B0 ;  /* 0x0000000000007941 */ /* 0x000fea0003800000 */
.L_x_12519:
[----:B------:R-:W-:Y:S01]  /*8010*/  ULDC.64 UR30, c[0x0][0x390] ;  /* 0x0000e400001e7ab9 */ /* 0x000fe20000000a00 */
[----:B------:R-:W-:Y:S01]  /*8020*/  UMOV UR21, UR23 ;  /* 0x0000001700157c82 */ /* 0x000fe20008000000 */
[----:B------:R-:W-:Y:S01]  /*8030*/  USHF.R.S32.HI UR27, URZ, 0x1f, UR5 ;  /* 0x0000001f3f1b7899 */ /* 0x000fe20008011405 */
[C---:B------:R-:W-:Y:S01]  /*8040*/  LOP3.LUT R41, R87.reuse, 0x20, RZ, 0xfc, !PT ;  /* 0x0000002057297812 */ /* 0x040fe200078efcff */
[----:B------:R-:W-:Y:S01]  /*8050*/  UIMAD.WIDE.U32 UR20, UR10, UR30, UR20 ;  /* 0x0000001e0a1472a5 */ /* 0x000fe2000f8e0014 */
[C---:B------:R-:W-:Y:S01]  /*8060*/  LOP3.LUT R43, R87.reuse, 0x40, RZ, 0xfc, !PT ;  /* 0x00000040572b7812 */ /* 0x040fe200078efcff */
[----:B------:R-:W-:Y:S01]  /*8070*/  UIMAD UR30, UR22, UR30, URZ ;  /* 0x0000001e161e72a4 */ /* 0x000fe2000f8e023f */
[----:B------:R-:W-:Y:S01]  /*8080*/  LOP3.LUT R51, R87, 0xc0, RZ, 0xfc, !PT ;  /* 0x000000c057337812 */ /* 0x000fe200078efcff */
[----:B------:R-:W-:Y:S01]  /*8090*/  UIADD3 UR23, UP0, UR5, UR20, URZ ;  /* 0x0000001405177290 */ /* 0x000fe2000ff1e03f */
[-C--:B------:R-:W-:Y:S01]  /*80a0*/  ISETP.GE.AND P2, PT, R41, R0.reuse, PT ;  /* 0x000000002900720c */ /* 0x080fe20003f46270 */
[----:B------:R-:W-:Y:S01]  /*80b0*/  UIMAD UR20, UR10, UR31, UR30 ;  /* 0x0000001f0a1472a4 */ /* 0x000fe2000f8e021e */
[----:B------:R-:W-:Y:S01]  /*80c0*/  ISETP.GE.AND P6, PT, R51, R0, PT ;  /* 0x000000003300720c */ /* 0x000fe20003fc6270 */
[----:B------:R-:W-:Y:S01]  /*80d0*/  BSSY B0, `(.L_x_12521) ;  /* 0x000008b000007945 */ /* 0x000fe20003800000 */
[----:B------:R-:W-:Y:S01]  /*80e0*/  ULDC.64 UR30, c[0x0][0x3e0] ;  /* 0x0000f800001e7ab9 */ /* 0x000fe20000000a00 */
[----:B------:R-:W-:Y:S01]  /*80f0*/  UIADD3.X UR20, UR27, UR20, UR21, UP0, !UPT ;  /* 0x000000141b147290 */ /* 0x000fe200087fe415 */
[----:B------:R-:W-:-:S02]  /*8100*/  LEA R4, P1, R87, UR30, 0x1 ;  /* 0x0000001e57047c11 */ /* 0x000fc4000f8208ff */
[----:B0-----:R-:W-:Y:S02]  /*8110*/  MOV R6, UR23 ;  /* 0x0000001700067c02 */ /* 0x001fe40008000f00 */
[C---:B------:R-:W-:Y:S02]  /*8120*/  LEA.HI.X R5, R87.reuse, UR31, R8, 0x1, P1 ;  /* 0x0000001f57057c11 */ /* 0x040fe400088f0c08 */
[C---:B------:R-:W-:Y:S02]  /*8130*/  LEA R4, P1, R6.reuse, R4, 0x1 ;  /* 0x0000000406047211 */ /* 0x040fe400078208ff */
[----:B------:R-:W-:Y:S01]  /*8140*/  MOV R7, UR20 ;  /* 0x0000001400077c02 */ /* 0x000fe20008000f00 */
[----:B------:R-:W-:Y:S01]  /*8150*/  UIMAD.WIDE.U32 UR20, UR37, UR26, URZ ;  /* 0x0000001a251472a5 */ /* 0x000fe2000f8e003f */
[----:B------:R-:W-:Y:S02]  /*8160*/  LOP3.LUT R45, R87, 0x60, RZ, 0xfc, !PT ;  /* 0x00000060572d7812 */ /* 0x000fe400078efcff */
[----:B------:R-:W-:Y:S01]  /*8170*/  LEA.HI.X R5, R6, R5, R7, 0x1, P1 ;  /* 0x0000000506057211 */ /* 0x000fe200008f0c07 */
[----:B------:R-:W-:Y:S01]  /*8180*/  UIADD3 UR23, UR21, UR25, URZ ;  /* 0x0000001915177290 */ /* 0x000fe2000fffe03f */
[----:B------:R-:W-:-:S02]  /*8190*/  ISETP.GE.AND P1, PT, R43, R0, PT ;  /* 0x000000002b00720c */ /* 0x000fc40003f26270 */
[C---:B------:R-:W-:Y:S01]  /*81a0*/  LOP3.LUT R47, R87.reuse, 0x80, RZ, 0xfc, !PT ;  /* 0x00000080572f7812 */ /* 0x040fe200078efcff */
[----:B------:R-:W-:Y:S01]  /*81b0*/  @!P2 STG.E.U16 desc[UR32][R4.64+-0x3c0], R11 ;  /* 0xfffc400b0400a986 */ /* 0x000fe2000c101520 */
[C---:B------:R-:W-:Y:S02]  /*81c0*/  LOP3.LUT R49, R87.reuse, 0xa0, RZ, 0xfc, !PT ;  /* 0x000000a057317812 */ /* 0x040fe400078efcff */
[C---:B------:R-:W-:Y:S01]  /*81d0*/  LOP3.LUT R53, R87.reuse, 0xe0, RZ, 0xfc, !PT ;  /* 0x000000e057357812 */ /* 0x040fe200078efcff */
[----:B------:R-:W-:Y:S01]  /*81e0*/  @!P6 STG.E.U16 desc[UR32][R4.64+-0x280], R21 ;  /* 0xfffd80150400e986 */ /* 0x000fe2000c101520 */
[C---:B------:R-:W-:Y:S02]  /*81f0*/  LOP3.LUT R55, R87.reuse, 0x100, RZ, 0xfc, !PT ;  /* 0x0000010057377812 */ /* 0x040fe400078efcff */
[----:B------:R-:W-:Y:S02]  /*8200*/  LOP3.LUT R57, R87, 0x120, RZ, 0xfc, !PT ;  /* 0x0000012057397812 */ /* 0x000fe400078efcff */
[-C--:B------:R-:W-:Y:S01]  /*8210*/  ISETP.GE.AND P3, PT, R45, R0.reuse, PT ;  /* 0x000000002d00720c */ /* 0x080fe20003f66270 */
[----:B------:R-:W-:Y:S01]  /*8220*/  @!P1 STG.E.U16 desc[UR32][R4.64+-0x380], R13 ;  /* 0xfffc800d04009986 */ /* 0x000fe2000c101520 */
[----:B------:R-:W-:-:S02]  /*8230*/  ISETP.GE.AND P4, PT, R47, R0, PT ;  /* 0x000000002f00720c */ /* 0x000fc40003f86270 */
[-C--:B------:R-:W-:Y:S02]  /*8240*/  ISETP.GE.AND P5, PT, R49, R0.reuse, PT ;  /* 0x000000003100720c */ /* 0x080fe40003fa6270 */
[-C--:B------:R-:W-:Y:S02]  /*8250*/  ISETP.GE.AND P2, PT, R53, R0.reuse, PT ;  /* 0x000000003500720c */ /* 0x080fe40003f46270 */
[-C--:B------:R-:W-:Y:S02]  /*8260*/  ISETP.GE.AND P1, PT, R55, R0.reuse, PT ;  /* 0x000000003700720c */ /* 0x080fe40003f26270 */
[----:B------:R-:W-:Y:S02]  /*8270*/  ISETP.GE.AND P6, PT, R57, R0, PT ;  /* 0x000000003900720c */ /* 0x000fe40003fc6270 */
[C---:B------:R-:W-:Y:S01]  /*8280*/  LOP3.LUT R59, R87.reuse, 0x140, RZ, 0xfc, !PT ;  /* 0x00000140573b7812 */ /* 0x040fe200078efcff */
[----:B------:R0:W-:Y:S01]  /*8290*/  @!P3 STG.E.U16 desc[UR32][R4.64+-0x340], R15 ;  /* 0xfffcc00f0400b986 */ /* 0x0001e2000c101520 */
        /* <DEDUP_REMOVED lines=8> */
[----:B------:R1:W-:Y:S01]  /*8320*/  @!P2 STG.E.U16 desc[UR32][R4.64+-0x240], R23 ;  /* 0xfffdc0170400a986 */ /* 0x0003e2000c101520 */
[----:B------:R-:W-:-:S02]  /*8330*/  ISETP.GE.AND P2, PT, R59, R0, PT ;  /* 0x000000003b00720c */ /* 0x000fc40003f46270 */
[-C--:B------:R-:W-:Y:S01]  /*8340*/  ISETP.GE.AND P4, PT, R63, R0.reuse, PT ;  /* 0x000000003f00720c */ /* 0x080fe20003f86270 */
[----:B------:R-:W-:Y:S01]  /*8350*/  @!P1 STG.E.U16 desc[UR32][R4.64+-0x200], R25 ;  /* 0xfffe001904009986 */ /* 0x000fe2000c101520 */
[-C--:B------:R-:W-:Y:S02]  /*8360*/  ISETP.GE.AND P3, PT, R81, R0.reuse, PT ;  /* 0x000000005100720c */ /* 0x080fe40003f66270 */
[-C--:B------:R-:W-:Y:S01]  /*8370*/  ISETP.GE.AND P1, PT, R83, R0.reuse, PT ;  /* 0x000000005300720c */ /* 0x080fe20003f26270 */
[----:B------:R-:W-:Y:S01]  /*8380*/  @!P6 STG.E.U16 desc[UR32][R4.64+-0x1c0], R27 ;  /* 0xfffe401b0400e986 */ /* 0x000fe2000c101520 */
[----:B------:R-:W-:Y:S01]  /*8390*/  ISETP.GE.AND P6, PT, R85, R0, PT ;  /* 0x000000005500720c */ /* 0x000fe20003fc6270 */
[----:B------:R-:W-:Y:S01]  /*83a0*/  FADD.FTZ R0, R62, R113 ;  /* 0x000000713e007221 */ /* 0x000fe20000010000 */
[----:B------:R-:W-:Y:S01]  /*83b0*/  F2FP.F16.F32.PACK_AB R62, R65, R62 ;  /* 0x0000003e413e723e */ /* 0x000fe200000000ff */
[----:B------:R-:W-:Y:S01]  /*83c0*/  @!P5 STG.E.U16 desc[UR32][R4.64+-0x140], R31 ;  /* 0xfffec01f0400d986 */ /* 0x000fe2000c101520 */
[----:B------:R-:W-:Y:S01]  /*83d0*/  F2FP.F16.F32.PACK_AB R6, R75, R72 ;  /* 0x000000484b06723e */ /* 0x000fe200000000ff */
[----:B------:R-:W-:Y:S01]  /*83e0*/  FADD.FTZ R7, R0, R65 ;  /* 0x0000004100077221 */ /* 0x000fe20000010000 */
[----:B------:R-:W-:Y:S01]  /*83f0*/  PRMT R9, R62, 0x7632, R9 ;  /* 0x000076323e097816 */ /* 0x000fe20000000009 */
[----:B------:R-:W-:Y:S01]  /*8400*/  @!P2 STG.E.U16 desc[UR32][R4.64+-0x180], R29 ;  /* 0xfffe801d0400a986 */ /* 0x000fe2000c101520 */
[----:B0-----:R-:W-:Y:S01]  /*8410*/  PRMT R15, R6, 0x7632, R15 ;  /* 0x00007632060f7816 */ /* 0x001fe2000000000f */
[----:B------:R-:W-:Y:S01]  /*8420*/  FADD.FTZ R0, R7, R64 ;  /* 0x0000004007007221 */ /* 0x000fe20000010000 */
[----:B------:R-:W-:Y:S01]  /*8430*/  F2FP.F16.F32.PACK_AB R64, R67, R64 ;  /* 0x000000404340723e */ /* 0x000fe200000000ff */
[----:B------:R-:W-:Y:S02]  /*8440*/  @!P4 STG.E.U16 desc[UR32][R4.64+-0x100], R33 ;  /* 0xffff00210400c986 */ /* 0x000fe4000c101520 */
[----:B------:R-:W-:-:S02]  /*8450*/  FADD.FTZ R7, R0, R67 ;  /* 0x0000004300077221 */ /* 0x000fc40000010000 */
[----:B------:R-:W-:Y:S02]  /*8460*/  @!P3 STG.E.U16 desc[UR32][R4.64+-0xc0], R35 ;  /* 0xffff40230400b986 */ /* 0x000fe4000c101520 */
[----:B------:R-:W-:Y:S01]  /*8470*/  FADD.FTZ R0, R7, R66 ;  /* 0x0000004207007221 */ /* 0x000fe20000010000 */
[----:B------:R-:W-:Y:S01]  /*8480*/  F2FP.F16.F32.PACK_AB R66, R69, R66 ;  /* 0x000000424542723e */ /* 0x000fe200000000ff */
[----:B------:R-:W-:Y:S01]  /*8490*/  @!P1 STG.E.U16 desc[UR32][R4.64+-0x80], R37 ;  /* 0xffff802504009986 */ /* 0x000fe2000c101520 */
[----:B------:R-:W-:Y:S01]  /*84a0*/  PRMT R7, R64, 0x7632, R7 ;  /* 0x0000763240077816 */ /* 0x000fe20000000007 */
[----:B------:R-:W-:Y:S01]  /*84b0*/  FADD.FTZ R69, R0, R69 ;  /* 0x0000004500457221 */ /* 0x000fe20000010000 */
[----:B------:R-:W-:Y:S01]  /*84c0*/  PRMT R11, R66, 0x7632, R11 ;  /* 0x00007632420b7816 */ /* 0x000fe2000000000b */
[----:B------:R0:W-:Y:S01]  /*84d0*/  @!P6 STG.E.U16 desc[UR32][R4.64+-0x40], R39 ;  /* 0xffffc0270400e986 */ /* 0x0001e2000c101520 */
[----:B------:R-:W-:Y:S01]  /*84e0*/  BAR.SYNC.DEFER_BLOCKING 0x0 ;  /* 0x0000000000007b1d */ /* 0x000fe20000010000 */
[----:B------:R-:W-:-:S04]  /*84f0*/  IADD3 R0, P1, R87, -0x1e0, RZ ;  /* 0xfffffe2057007810 */ /* 0x000fc80007f3e0ff */
[----:B-1----:R-:W-:Y:S02]  /*8500*/  IADD3.X R23, R8, -0x1, RZ, P1, !PT ;  /* 0xffffffff08177810 */ /* 0x002fe40000ffe4ff */
[----:B0-----:R-:W-:Y:S01]  /*8510*/  F2FP.F16.F32.PACK_AB R4, R71, R68 ;  /* 0x000000444704723e */ /* 0x001fe200000000ff */
[----:B------:R-:W-:Y:S01]  /*8520*/  FADD.FTZ R68, R69, R68 ;  /* 0x0000004445447221 */ /* 0x000fe20000010000 */
[----:B------:R-:W-:Y:S02]  /*8530*/  F2FP.F16.F32.PACK_AB R5, R73, R70 ;  /* 0x000000464905723e */ /* 0x000fe400000000ff */
[----:B------:R-:W-:Y:S01]  /*8540*/  PRMT R12, R4, 0x7610, R12 ;  /* 0x00007610040c7816 */ /* 0x000fe2000000000c */
[----:B------:R-:W-:Y:S01]  /*8550*/  FADD.FTZ R71, R68, R71 ;  /* 0x0000004744477221 */ /* 0x000fe20000010000 */
[C---:B------:R-:W-:Y:S02]  /*8560*/  PRMT R13, R5.reuse, 0x7610, R13 ;  /* 0x00007610050d7816 */ /* 0x040fe4000000000d */
[----:B------:R-:W-:Y:S01]  /*8570*/  PRMT R14, R5, 0x7632, R14 ;  /* 0x00007632050e7816 */ /* 0x000fe2000000000e */
[----:B------:R-:W-:Y:S01]  /*8580*/  FADD.FTZ R70, R71, R70 ;  /* 0x0000004647467221 */ /* 0x000fe20000010000 */
[----:B------:R-:W-:-:S03]  /*8590*/  F2FP.F16.F32.PACK_AB R5, R79, R76 ;  /* 0x0000004c4f05723e */ /* 0x000fc600000000ff */
[----:B------:R-:W-:Y:S01]  /*85a0*/  FADD.FTZ R73, R70, R73 ;  /* 0x0000004946497221 */ /* 0x000fe20000010000 */
[----:B------:R0:W-:Y:S03]  /*85b0*/  STS.U16 [R94+0x2], R9 ;  /* 0x000002095e007388 */ /* 0x0001e60000000400 */
[----:B------:R-:W-:Y:S01]  /*85c0*/  FADD.FTZ R72, R73, R72 ;  /* 0x0000004849487221 */ /* 0x000fe20000010000 */
[----:B------:R1:W-:Y:S03]  /*85d0*/  STS.U16 [R94+0xc], R12 ;  /* 0x00000c0c5e007388 */ /* 0x0003e60000000400 */
[----:B------:R-:W-:Y:S01]  /*85e0*/  FADD.FTZ R75, R72, R75 ;  /* 0x0000004b484b7221 */ /* 0x000fe20000010000 */
[----:B------:R-:W-:Y:S01]  /*85f0*/  STS.U16 [R94], R62 ;  /* 0x0000003e5e007388 */ /* 0x000fe20000000400 */
[----:B0-----:R-:W-:-:S02]  /*8600*/  PRMT R9, R4, 0x7632, R9 ;  /* 0x0000763204097816 */ /* 0x001fc40000000009 */
[----:B------:R-:W-:Y:S01]  /*8610*/  F2FP.F16.F32.PACK_AB R4, R77, R74 ;  /* 0x0000004a4d04723e */ /* 0x000fe200000000ff */
[----:B------:R-:W-:Y:S01]  /*8620*/  STS.U16 [R94+0x4], R64 ;  /* 0x000004405e007388 */ /* 0x000fe20000000400 */
[----:B-1----:R-:W-:Y:S01]  /*8630*/  PRMT R12, R5, 0x7632, R12 ;  /* 0x00007632050c7816 */ /* 0x002fe2000000000c */
[----:B------:R-:W-:Y:S01]  /*8640*/  FADD.FTZ R74, R75, R74 ;  /* 0x0000004a4b4a7221 */ /* 0x000fe20000010000 */
[----:B------:R-:W-:Y:S01]  /*8650*/  PRMT R16, R4, 0x7632, R16 ;  /* 0x0000763204107816 */ /* 0x000fe20000000010 */
[----:B------:R-:W-:Y:S02]  /*8660*/  STS.U16 [R94+0x6], R7 ;  /* 0x000006075e007388 */ /* 0x000fe40000000400 */
[----:B------:R-:W-:Y:S02]  /*8670*/  FADD.FTZ R77, R74, R77 ;  /* 0x0000004d4a4d7221 */ /* 0x000fe40000010000 */
[----:B------:R-:W-:Y:S02]  /*8680*/  STS.U16 [R94+0x8], R66 ;  /* 0x000008425e007388 */ /* 0x000fe40000000400 */
[----:B------:R-:W-:-:S02]  /*8690*/  FADD.FTZ R76, R77, R76 ;  /* 0x0000004c4d4c7221 */ /* 0x000fc40000010000 */
[----:B------:R-:W-:Y:S02]  /*86a0*/  STS.U16 [R94+0xa], R11 ;  /* 0x00000a0b5e007388 */ /* 0x000fe40000000400 */
[----:B------:R-:W-:Y:S02]  /*86b0*/  FADD.FTZ R113, R76, R79 ;  /* 0x0000004f4c717221 */ /* 0x000fe40000010000 */
        /* <DEDUP_REMOVED lines=44> */
.L_x_12522:
[----:B------:R-:W-:Y:S05]  /*8980*/  BSYNC B0 ;  /* 0x0000000000007941 */ /* 0x000fea0003800000 */
.L_x_12521:
        /* <DEDUP_REMOVED lines=21> */
[----:B------:R-:W-:Y:S01]  /*8ae0*/  UIADD3 UR4, UR4, 0x1, URZ ;  /* 0x0000000104047890 */ /* 0x000fe2000fffe03f */
[----:B------:R-:W-:Y:S01]  /*8af0*/  LEA R2, P0, R3, R2, 0x1 ;  /* 0x0000000203027211 */ /* 0x000fe200078008ff */
[----:B------:R-:W-:Y:S01]  /*8b00*/  UIADD3.X UR14, UR14, -0x1, URZ, UP1, !UPT ;  /* 0xffffffff0e0e7890 */ /* 0x000fe20008ffe43f */
[----:B0-----:R-:W-:Y:S01]  /*8b10*/  MOV R4, UR20 ;  /* 0x0000001400047c02 */ /* 0x001fe20008000f00 */
[----:B------:R-:W-:-:S02]  /*8b20*/  UIADD3.X UR18, UR18, -0x1, URZ, UP2, !UPT ;  /* 0xffffffff12127890 */ /* 0x000fc400097fe43f */
[----:B------:R-:W-:Y:S01]  /*8b30*/  UIADD3.X UR16, UR16, -0x1, URZ, UP3, !UPT ;  /* 0xffffffff10107890 */ /* 0x000fe20009ffe43f */
        /* <DEDUP_REMOVED lines=26> */
[----:B--2---:R-:W-:Y:S05]  /*8ce0*/  @P0 BRA `(.L_x_12523) ;  /* 0xffffff7800840947 */ /* 0x004fea000383ffff */
.L_x_12502:
        /* <DEDUP_REMOVED lines=12> */
[----:B0-----:R-:W-:Y:S01]  /*8db0*/  @P0 FADD R3, R0, R3 ;  /* 0x0000000300030221 */ /* 0x001fe20000000000 */
[----:B------:R-:W-:-:S04]  /*8dc0*/  @!P1 MOV R0, 0x400 ;  /* 0x0000040000009802 */ /* 0x000fc80000000f00 */
[----:B------:R-:W0:Y:S01]  /*8dd0*/  SHFL.DOWN P0, R2, R3, 0x4, 0x1f ;  /* 0x08801f0003027f89 */ /* 0x000e220000000000 */
[----:B-1----:R-:W-:Y:S01]  /*8de0*/  @!P1 LEA R7, R7, R0, 0x18 ;  /* 0x0000000007079211 */ /* 0x002fe200078ec0ff */
[----:B0-----:R-:W-:-:S05]  /*8df0*/  @P0 FADD R2, R3, R2 ;  /* 0x0000000203020221 */ /* 0x001fca0000000000 */
[----:B------:R-:W0:Y:S02]  /*8e00*/  SHFL.DOWN P0, R5, R2, 0x8, 0x1f ;  /* 0x09001f0002057f89 */ /* 0x000e240000000000 */
[----:B0-----:R-:W-:-:S05]  /*8e10*/  @P0 FADD R5, R2, R5 ;  /* 0x0000000502050221 */ /* 0x001fca0000000000 */
[----:B------:R-:W0:Y:S02]  /*8e20*/  SHFL.DOWN P0, R4, R5, 0x10, 0x1f ;  /* 0x0a001f0005047f89 */ /* 0x000e240000000000 */
[----:B0-----:R-:W-:Y:S01]  /*8e30*/  @P0 FADD R4, R5, R4 ;  /* 0x0000000405040221 */ /* 0x001fe20000000000 */
[----:B--2---:R-:W-:-:S04]  /*8e40*/  ISETP.NE.AND P0, PT, R6, RZ, PT ;  /* 0x000000ff0600720c */ /* 0x004fc80003f05270 */
[----:B------:R0:W-:Y:S01]  /*8e50*/  @!P1 STS [R7+0x434], R4 ;  /* 0x0004340407009388 */ /* 0x0001e20000000800 */
[----:B------:R-:W-:Y:S08]  /*8e60*/  BAR.SYNC.DEFER_BLOCKING 0x0 ;  /* 0x0000000000007b1d */ /* 0x000ff00000010000 */
[----:B------:R-:W-:Y:S05]  /*8e70*/  @P0 BRA `(.L_x_12525) ;  /* 0x00000000000c0947 */ /* 0x000fea0003800000 */
[----:B------:R-:W-:Y:S02]  /*8e80*/  MOV R2, UR6 ;  /* 0x0000000600027c02 */ /* 0x000fe40008000f00 */
[----:B------:R-:W-:-:S05]  /*8e90*/  MOV R3, UR7 ;  /* 0x0000000700037c02 */ /* 0x000fca0008000f00 */
[----:B------:R1:W-:Y:S02]  /*8ea0*/  REDG.E.ADD.F32.FTZ.RN.STRONG.GPU desc[UR32][R2.64], R4 ;  /* 0x00000004020079a6 */ /* 0x0003e4000c10f3a0 */
.L_x_12525:
[----:B------:R-:W-:Y:S05]  /*8eb0*/  BSYNC B0 ;  /* 0x0000000000007941 */ /* 0x000fea0003800000 */
.L_x_12524:
        /* <DEDUP_REMOVED lines=13> */
[----:B--2---:R-:W-:Y:S01]  /*8f90*/  @P0 FADD R3, R0, R3 ;  /* 0x0000000300030221 */ /* 0x004fe20000000000 */
[----:B------:R-:W-:-:S04]  /*8fa0*/  @!P1 MOV R0, 0x400 ;  /* 0x0000040000009802 */ /* 0x000fc80000000f00 */
[----:B------:R-:W2:Y:S01]  /*8fb0*/  SHFL.DOWN P0, R2, R3, 0x4, 0x1f ;  /* 0x08801f0003027f89 */ /* 0x000ea20000000000 */
[----:B0-----:R-:W-:Y:S01]  /*8fc0*/  @!P1 LEA R7, R7, R0, 0x18 ;  /* 0x0000000007079211 */ /* 0x001fe200078ec0ff */
[----:B--2---:R-:W-:-:S05]  /*8fd0*/  @P0 FADD R2, R3, R2 ;  /* 0x0000000203020221 */ /* 0x004fca0000000000 */
[----:B------:R-:W0:Y:S02]  /*8fe0*/  SHFL.DOWN P0, R5, R2, 0x8, 0x1f ;  /* 0x09001f0002057f89 */ /* 0x000e240000000000 */
[----:B0-----:R-:W-:-:S05]  /*8ff0*/  @P0 FADD R5, R2, R5 ;  /* 0x0000000502050221 */ /* 0x001fca0000000000 */
[----:B------:R-:W0:Y:S02]  /*9000*/  SHFL.DOWN P0, R4, R5, 0x10, 0x1f ;  /* 0x0a001f0005047f89 */ /* 0x000e240000000000 */
[----:B0-----:R-:W-:Y:S01]  /*9010*/  @P0 FADD R4, R5, R4 ;  /* 0x0000000405040221 */ /* 0x001fe20000000000 */
[----:B-1----:R-:W-:-:S04]  /*9020*/  ISETP.NE.AND P0, PT, R13, RZ, PT ;  /* 0x000000ff0d00720c */ /* 0x002fc80003f05270 */
[----:B------:R3:W-:Y:S01]  /*9030*/  @!P1 STS [R7+0x434], R4 ;  /* 0x0004340407009388 */ /* 0x0007e20000000800 */
[----:B------:R-:W-:Y:S08]  /*9040*/  BAR.SYNC.DEFER_BLOCKING 0x0 ;  /* 0x0000000000007b1d */ /* 0x000ff00000010000 */
[----:B------:R-:W-:Y:S05]  /*9050*/  @P0 BRA `(.L_x_12528) ;  /* 0x0000000000180947 */ /* 0x000fea0003800000 */
[----:B------:R-:W-:Y:S02]  /*9060*/  MOV R2, UR12 ;  /* 0x0000000c00027c02 */ /* 0x000fe40008000f00 */
[----:B------:R-:W-:-:S05]  /*9070*/  MOV R3, UR13 ;  /* 0x0000000d00037c02 */ /* 0x000fca0008000f00 */
[----:B------:R4:W-:Y:S01]  /*9080*/  REDG.E.ADD.F32.FTZ.RN.STRONG.GPU desc[UR32][R2.64], R4 ;  /* 0x00000004020079a6 */ /* 0x0009e2000c10f3a0 */
[----:B------:R-:W-:Y:S01]  /*9090*/  HFMA2.MMA R13, -RZ, RZ, 0, 0 ;  /* 0x00000000ff0d7435 */ /* 0x000fe200000001ff */
[----:B------:R-:W-:Y:S10]  /*90a0*/  BRA `(.L_x_12528) ;  /* 0x0000000000047947 */ /* 0x000ff40003800000 */
.L_x_12527:
[----:B------:R-:W2:Y:S02]  /*90b0*/  S2R R13, SR_TID.X ;  /* 0x00000000000d7919 */ /* 0x000ea40000002100 */
.L_x_12528:
[----:B------:R-:W-:Y:S05]  /*90c0*/  BSYNC B0 ;  /* 0x0000000000007941 */ /* 0x000fea0003800000 */
.L_x_12526:
[----:B------:R-:W-:Y:S02]  /*90d0*/  ULDC UR19, c[0x0][0x21c] ;  /* 0x0000870000137ab9 */ /* 0x000fe40000000800 */
[----:B--2---:R-:W-:-:S13]  /*90e0*/  ISETP.GE.AND P0, PT, R13, UR19, PT ;  /* 0x000000130d007c0c */ /* 0x004fda000bf06270 */
[----:B------:R-:W-:Y:S05]  /*90f0*/  @P0 EXIT ;  /* 0x000000000000094d */ /* 0x000fea0003800000 */
[----:B------:R-:W-:Y:S01]  /*9100*/  USHF.R.S32.HI UR13, URZ, 0x1f, UR10 ;  /* 0x0000001f3f0d7899 */ /* 0x000fe2000801140a */
[----:B------:R-:W2:Y:S01]  /*9110*/  S2UR UR18, SR_CgaCtaId ;  /* 0x00000000001279c3 */ /* 0x000ea20000008800 */
[----:B------:R-:W-:Y:S01]  /*9120*/  ULDC.64 UR8, c[0x0][0x268] ;  /* 0x00009a0000087ab9 */ /* 0x000fe20000000a00 */
[----:B------:R-:W-:Y:S01]  /*9130*/  ULDC.64 UR6, c[0x0][0x358] ;  /* 0x0000d60000067ab9 */ /* 0x000fe20000000a00 */
[----:B------:R-:W-:Y:S01]  /*9140*/  UIMAD UR11, UR13, UR8, URZ ;  /* 0x000000080d0b72a4 */ /* 0x000fe2000f8e023f */
[----:B------:R-:W-:Y:S01]  /*9150*/  BSSY B0, `(.L_x_12529) ;  /* 0x000006d000007945 */ /* 0x000fe20003800000 */
[----:B------:R-:W-:Y:S02]  /*9160*/  UIMAD.WIDE.U32 UR4, UR10, UR8, URZ ;  /* 0x000000080a0472a5 */ /* 0x000fe4000f8e003f */
[----:B------:R-:W-:Y:S02]  /*9170*/  UIMAD UR16, UR10, UR9, UR11 ;  /* 0x000000090a1072a4 */ /* 0x000fe4000f8e020b */
[----:B------:R-:W-:Y:S01]  /*9180*/  UIMAD.WIDE.U32 UR20, UR10, UR6, URZ ;  /* 0x000000060a1472a5 */ /* 0x000fe2000f8e003f */
[----:B------:R-:W-:Y:S01]  /*9190*/  ULDC.64 UR8, c[0x0][0x248] ;  /* 0x0000920000087ab9 */ /* 0x000fe20000000a00 */
[----:B------:R-:W-:-:S02]  /*91a0*/  UIMAD UR6, UR13, UR6, URZ ;  /* 0x000000060d0672a4 */ /* 0x000fc4000f8e023f */
[----:B------:R-:W-:Y:S02]  /*91b0*/  UIMAD UR11, UR13, UR8, URZ ;  /* 0x000000080d0b72a4 */ /* 0x000fe4000f8e023f */
[----:B------:R-:W-:Y:S02]  /*91c0*/  UIMAD UR12, UR10, UR7, UR6 ;  /* 0x000000070a0c72a4 */ /* 0x000fe4000f8e0206 */
[----:B------:R-:W-:Y:S02]  /*91d0*/  UIMAD.WIDE.U32 UR6, UR10, UR8, URZ ;  /* 0x000000080a0672a5 */ /* 0x000fe4000f8e003f */
[----:B------:R-:W-:Y:S01]  /*91e0*/  UIMAD UR17, UR10, UR9, UR11 ;  /* 0x000000090a1172a4 */ /* 0x000fe2000f8e020b */
[----:B------:R-:W-:Y:S02]  /*91f0*/  ULDC.64 UR14, c[0x0][0x338] ;  /* 0x0000ce00000e7ab9 */ /* 0x000fe40000000a00 */
[----:B------:R-:W-:Y:S01]  /*9200*/  ULDC.64 UR8, c[0x0][0x378] ;  /* 0x0000de0000087ab9 */ /* 0x000fe20000000a00 */
[----:B------:R-:W-:Y:S01]  /*9210*/  ULDC UR28, c[0x0][0x0] ;  /* 0x00000000001c7ab9 */ /* 0x000fe20000000800 */
[----:B------:R-:W-:-:S02]  /*9220*/  UIMAD.WIDE.U32 UR22, UR10, UR8, URZ ;  /* 0x000000080a1672a5 */ /* 0x000fc4000f8e003f */
[----:B------:R-:W-:Y:S02]  /*9230*/  UIMAD UR8, UR13, UR8, URZ ;  /* 0x000000080d0872a4 */ /* 0x000fe4000f8e023f */
[----:B------:R-:W-:Y:S02]  /*9240*/  UIMAD UR13, UR13, UR14, URZ ;  /* 0x0000000e0d0d72a4 */ /* 0x000fe4000f8e023f */
[----:B------:R-:W-:Y:S02]  /*9250*/  UIMAD UR11, UR10, UR9, UR8 ;  /* 0x000000090a0b72a4 */ /* 0x000fe4000f8e0208 */
[----:B------:R-:W-:Y:S02]  /*9260*/  UIMAD.WIDE.U32 UR8, UR10, UR14, URZ ;  /* 0x0000000e0a0872a5 */ /* 0x000fe4000f8e003f */
[----:B------:R-:W-:Y:S01]  /*9270*/  UIMAD UR10, UR10, UR15, UR13 ;  /* 0x0000000f0a0a72a4 */ /* 0x000fe2000f8e020d */
[----:B------:R-:W-:Y:S02]  /*9280*/  ULDC.64 UR26, c[0x0][0x2d8] ;  /* 0x0000b600001a7ab9 */ /* 0x000fe40000000a00 */
[----:B------:R-:W-:Y:S01]  /*9290*/  UMOV UR13, 0x400 ;  /* 0x00000400000d7882 */ /* 0x000fe20000000000 */
[----:B------:R-:W-:Y:S01]  /*92a0*/  ULDC.64 UR24, c[0x0][0x2e0] ;  /* 0x0000b80000187ab9 */ /* 0x000fe20000000a00 */
[----:B------:R-:W-:Y:S01]  /*92b0*/  ULDC.64 UR14, c[0x0][0x270] ;  /* 0x00009c00000e7ab9 */ /* 0x000fe20000000a00 */
[----:B--2---:R-:W-:-:S02]  /*92c0*/  ULEA UR13, UR18, UR13, 0x18 ;  /* 0x0000000d120d7291 */ /* 0x004fc4000f8ec03f */
[----:B------:R-:W-:Y:S02]  /*92d0*/  UIADD3 UR16, UR5, UR16, URZ ;  /* 0x0000001005107290 */ /* 0x000fe4000fffe03f */
        /* <DEDUP_REMOVED lines=11> */
.L_x_12530:
[----:B------:R-:W-:Y:S02]  /*9390*/  LEA R0, R13, UR13, 0x3 ;  /* 0x0000000d0d007c11 */ /* 0x000fe4000f8e18ff */
[----:B------:R-:W-:Y:S02]  /*93a0*/  SHF.R.S32.HI R12, RZ, 0x1f, R13 ;  /* 0x0000001fff0c7819 */ /* 0x000fe4000001140d */
[----:B-12-4-:R-:W-:Y:S01]  /*93b0*/  MOV R2, UR8 ;  /* 0x0000000800027c02 */ /* 0x016fe20008000f00 */
[----:B------:R-:W1:Y:S01]  /*93c0*/  LDS.64 R14, [R0+0x2980] ;  /* 0x00298000000e7984 */ /* 0x000e620000000a00 */
[----:B------:R-:W-:Y:S02]  /*93d0*/  MOV R8, UR4 ;  /* 0x0000000400087c02 */ /* 0x000fe40008000f00 */
[----:B------:R-:W-:Y:S01]  /*93e0*/  MOV R5, UR10 ;  /* 0x0000000a00057c02 */ /* 0x000fe20008000f00 */
[----:B------:R-:W2:Y:S01]  /*93f0*/  LDS.64 R16, [R0+0x3180] ;  /* 0x0031800000107984 */ /* 0x000ea20000000a00 */
[----:B0--3--:R-:W-:Y:S01]  /*9400*/  MOV R4, R2 ;  /* 0x0000000200047202 */ /* 0x009fe20000000f00 */
        /* <DEDUP_REMOVED lines=18> */
[----:B------:R1:W2:Y:S01]  /*9530*/  LDG.E.64 R18, desc[UR32][R8.64] ;  /* 0x0000002008127981 */ /* 0x0002a2000c1e1b00 */
        /* <DEDUP_REMOVED lines=8> */
[C---:B-1----:R-:W-:Y:S01]  /*95c0*/  IMAD R9, R13.reuse, UR45, R22 ;  /* 0x0000002d0d097c24 */ /* 0x042fe2000f8e0216 */
        /* <DEDUP_REMOVED lines=38> */
.L_x_12529:
[----:B------:R-:W-:Y:S05]  /*9830*/  EXIT ;  /* 0x000000000000794d */ /* 0x000fea0003800000 */
.L_x_12531:
        /* <DEDUP_REMOVED lines=12> */
.L_x_18964:


//--------------------- .text._Z25selective_scan_bwd_kernelI32Selective_Scan_bwd_kernel_traitsILi32ELi16ELb0ELb0ELb0ELb0ELb1EN3c104HalfENS1_7complexIfEEEEv12SSMParamsBwd --------------------------
	.section	.text._Z25selective_scan_bwd_kernelI32Selective_Scan_bwd_kernel_traitsILi32ELi16ELb0ELb0ELb0ELb0ELb1EN3c104HalfENS1_7complexIfEEEEv12SSMParamsBwd,"ax",@progbits
	.align	128
        .global         _Z25selective_scan_bwd_kernelI32Selective_Scan_bwd_kernel_traitsILi32ELi16ELb0ELb0ELb0ELb0ELb1EN3c104HalfENS1_7complexIfEEEEv12SSMParamsBwd
        .type           _Z25selective_scan_bwd_kernelI32Selective_Scan_bwd_kernel_traitsILi32ELi16ELb0ELb0ELb0ELb0ELb1EN3c104HalfENS1_7complexIfEEEEv12SSMParamsBwd,@function
        .size           _Z25selective_scan_bwd_kernelI32Selective_Scan_bwd_kernel_traitsILi32ELi16ELb0ELb0ELb0ELb0ELb1EN3c104HalfENS1_7complexIfEEEEv12SSMParamsBwd,(.L_x_18965 - _Z25selective_scan_bwd_kernelI32Selective_Scan_bwd_kernel_traitsILi32ELi16ELb0ELb0ELb0ELb0ELb1EN3c104HalfENS1_7complexIfEEEEv12SSMParamsBwd)
        .other          _Z25selective_scan_bwd_kernelI32Selective_Scan_bwd_kernel_traitsILi32ELi16ELb0ELb0ELb0ELb0ELb1EN3c104HalfENS1_7complexIfEEEEv12SSMParamsBwd,@"STO_CUDA_ENTRY STV_DEFAULT"
_Z25selective_scan_bwd_kernelI32Selective_Scan_bwd_kernel_traitsILi32ELi16ELb0ELb0ELb0ELb0ELb1EN3c104HalfENS1_7complexIfEEEEv12SSMParamsBwd:
.text._Z25selective_scan_bwd_kernelI32Selective_Scan_bwd_kernel_traitsILi32ELi16ELb0ELb0ELb0ELb0ELb1EN3c104HalfENS1_7complexIfEEEEv12SSMParamsBwd:
[----:B------:R-:W-:Y:S08]  /*0000*/  LDC R1, c[0x0][0x28] ;  /* 0x00000a00ff017b82 */ /* 0x000ff00000000800 */
[----:B------:R-:W0:Y:S01]  /*0010*/  LDC.64 R2, c[0x0][0x2e8] ;  /* 0x0000ba00ff027b82 */ /* 0x000e220000000a00 */
[----:B------:R-:W1:Y:S01]  /*0020*/  S2R R18, SR_CTAID.Y ;  /* 0x0000000000127919 */ /* 0x000e620000002600 */
[----:B------:R-:W-:-:S06]  /*0030*/  ULDC.64 UR16, c[0x0][0x208] ;  /* 0x0000820000107ab9 */ /* 0x000fcc0000000a00 */
[----:B------:R-:W2:Y:S08]  /*0040*/  LDC.64 R4, c[0x0][0x300] ;  /* 0x0000c000ff047b82 */ /* 0x000eb00000000a00 */
[----:B------:R-:W3:Y:S08]  /*0050*/  LDC.64 R20, c[0x0][0x310] ;  /* 0x0000c400ff147b82 */ /* 0x000ef00000000a00 */
[----:B------:R-:W4:Y:S01]  /*0060*/  LDC.64 R12, c[0x0][0x3f8] ;  /* 0x0000fe00ff0c7b82 */ /* 0x000f220000000a00 */
[----:B0-----:R-:W-:-:S07]  /*0070*/  ISETP.NE.U32.AND P1, PT, R2, RZ, PT ;  /* 0x000000ff0200720c */ /* 0x001fce0003f25070 */
[----:B------:R-:W0:Y:S01]  /*0080*/  LDC.64 R10, c[0x0][0x3d8] ;  /* 0x0000f600ff0a7b82 */ /* 0x000e220000000a00 */
[----:B------:R-:W-:-:S07]  /*0090*/  ISETP.NE.AND.EX P1, PT, R3, RZ, PT, P1 ;  /* 0x000000ff0300720c */ /* 0x000fce0003f25310 */
[----:B------:R-:W5:Y:S01]  /*00a0*/  S2UR UR18, SR_CTAID.X ;  /* 0x00000000001279c3 */ /* 0x000f620000002500 */
[----:B-1----:R-:W-:Y:S01]  /*00b0*/  SHF.R.S32.HI R7, RZ, 0x1f, R18 ;  /* 0x0000001fff077819 */ /* 0x002fe20000011412 */
[----:B------:R-:W-:Y:S01]  /*00c0*/  UMOV UR4, URZ ;  /* 0x0000003f00047c82 */ /* 0x000fe20008000000 */
[----:B------:R-:W-:Y:S01]  /*00d0*/  ULDC.64 UR10, c[0x0][0x280] ;  /* 0x0000a000000a7ab9 */ /* 0x000fe20000000a00 */
[----:B------:R-:W-:Y:S02]  /*00e0*/  ULDC.64 UR14, c[0x0][0x290] ;  /* 0x0000a400000e7ab9 */ /* 0x000fe40000000a00 */
[C---:B------:R-:W-:Y:S02]  /*00f0*/  @P1 LEA R2, P0, R18.reuse, R2, 0x2 ;  /* 0x0000000212021211 */ /* 0x040fe400078010ff */
[----:B------:R-:W1:Y:S02]  /*0100*/  LDC.64 R24, c[0x0][0x298] ;  /* 0x0000a600ff187b82 */ /* 0x000e640000000a00 */
[----:B------:R-:W-:-:S05]  /*0110*/  @P1 LEA.HI.X R3, R18, R3, R7, 0x2, P0 ;  /* 0x0000000312031211 */ /* 0x000fca00000f1407 */
[----:B------:R1:W3:Y:S01]  /*0120*/  @P1 LDG.E R2, desc[UR16][R2.64] ;  /* 0x0000001002021981 */ /* 0x0002e2000c1e1900 */
[----:B--2---:R-:W-:Y:S01]  /*0130*/  ISETP.NE.U32.AND P0, PT, R4, RZ, PT ;  /* 0x000000ff0400720c */ /* 0x004fe20003f05070 */
[----:B------:R-:W2:Y:S03]  /*0140*/  LDC.64 R8, c[0x0][0x288] ;  /* 0x0000a200ff087b82 */ /* 0x000ea60000000a00 */
[----:B------:R-:W-:-:S05]  /*0150*/  ISETP.NE.AND.EX P0, PT, R5, RZ, PT, P0 ;  /* 0x000000ff0500720c */ /* 0x000fca0003f05300 */
[----:B------:R-:W2:Y:S08]  /*0160*/  LDC.64 R26, c[0x0][0x330] ;  /* 0x0000cc00ff1a7b82 */ /* 0x000eb00000000a00 */
[C---:B------:R-:W-:Y:S01]  /*0170*/  @P0 LEA R4, P2, R18.reuse, R4, 0x2 ;  /* 0x0000000412040211 */ /* 0x040fe200078410ff */
[----:B------:R-:W2:Y:S03]  /*0180*/  LDC R23, c[0x0][0x224] ;  /* 0x00008900ff177b82 */ /* 0x000ea60000000800 */
[----:B------:R-:W-:-:S05]  /*0190*/  @P0 LEA.HI.X R5, R18, R5, R7, 0x2, P2 ;  /* 0x0000000512050211 */ /* 0x000fca00010f1407 */
[----:B------:R1:W2:Y:S01]  /*01a0*/  @P0 LDG.E R0, desc[UR16][R4.64] ;  /* 0x0000001004000981 */ /* 0x0002a2000c1e1900 */
[----:B----4-:R-:W-:Y:S01]  /*01b0*/  ISETP.NE.U32.AND P3, PT, R12, RZ, PT ;  /* 0x000000ff0c00720c */ /* 0x010fe20003f65070 */
[----:B-----5:R-:W-:Y:S01]  /*01c0*/  USHF.R.S32.HI UR5, URZ, 0x1f, UR18 ;  /* 0x0000001f3f057899 */ /* 0x020fe20008011412 */
[----:B0-----:R-:W-:Y:S01]  /*01d0*/  ISETP.NE.U32.AND P2, PT, R10, RZ, PT ;  /* 0x000000ff0a00720c */ /* 0x001fe20003f45070 */
[----:B------:R-:W-:Y:S01]  /*01e0*/  HFMA2.MMA R15, -RZ, RZ, 0, 0 ;  /* 0x00000000ff0f7435 */ /* 0x000fe200000001ff */
[----:B------:R-:W-:Y:S01]  /*01f0*/  ISETP.NE.AND.EX P3, PT, R13, RZ, PT, P3 ;  /* 0x000000ff0d00720c */ /* 0x000fe20003f65330 */
[----:B------:R-:W-:Y:S01]  /*0200*/  UIMAD UR8, UR5, UR10, URZ ;  /* 0x0000000a050872a4 */ /* 0x000fe2000f8e023f */
[----:B------:R-:W-:Y:S01]  /*0210*/  ISETP.NE.AND.EX P2, PT, R11, RZ, PT, P2 ;  /* 0x000000ff0b00720c */ /* 0x000fe20003f45320 */
[----:B------:R-:W-:Y:S01]  /*0220*/  UIMAD.WIDE.U32 UR6, UR18, UR10, URZ ;  /* 0x0000000a120672a5 */ /* 0x000fe2000f8e003f */
[----:B-1----:R-:W-:Y:S01]  /*0230*/  IMAD R3, R7, R24, RZ ;  /* 0x0000001807037224 */ /* 0x002fe200078e02ff */
[----:B------:R-:W-:Y:S01]  /*0240*/  UIMAD UR10, UR5, UR14, URZ ;  /* 0x0000000e050a72a4 */ /* 0x000fe2000f8e023f */
[----:B------:R-:W-:Y:S01]  /*0250*/  CS2R R16, SRZ ;  /* 0x0000000000107805 */ /* 0x000fe2000001ff00 */
[----:B------:R-:W-:Y:S01]  /*0260*/  UIMAD UR12, UR18, UR11, UR8 ;  /* 0x0000000b120c72a4 */ /* 0x000fe2000f8e0208 */
[C---:B------:R-:W-:Y:S01]  /*0270*/  IMAD R19, R18.reuse, R25, R3 ;  /* 0x0000001912137224 */ /* 0x040fe200078e0203 */
[----:B------:R-:W-:Y:S01]  /*0280*/  UIMAD.WIDE.U32 UR8, UR18, UR14, URZ ;  /* 0x0000000e120872a5 */ /* 0x000fe2000f8e003f */
[----:B------:R-:W0:Y:S01]  /*0290*/  LDC.64 R28, c[0x0][0x2f0] ;  /* 0x0000bc00ff1c7b82 */ /* 0x000e220000000a00 */
[----:B------:R-:W-:Y:S01]  /*02a0*/  UIMAD UR13, UR18, UR15, UR10 ;  /* 0x0000000f120d72a4 */ /* 0x000fe2000f8e020a */
[----:B------:R-:W-:Y:S01]  /*02b0*/  MOV R22, RZ ;  /* 0x000000ff00167202 */ /* 0x000fe20000000f00 */
[----:B------:R-:W-:Y:S01]  /*02c0*/  UIADD3 UR7, UR7, UR12, URZ ;  /* 0x0000000c07077290 */ /* 0x000fe2000fffe03f */
[C---:B------:R-:W-:Y:S01]  /*02d0*/  @P3 LEA R15, P5, R18.reuse, R12, 0x2 ;  /* 0x0000000c120f3211 */ /* 0x040fe200078a10ff */
[----:B------:R-:W-:Y:S01]  /*02e0*/  ULDC.64 UR14, c[0x0][0x328] ;  /* 0x0000ca00000e7ab9 */ /* 0x000fe20000000a00 */
[C---:B------:R-:W-:Y:S01]  /*02f0*/  @P2 LEA R17, P4, R18.reuse, R10, 0x2 ;  /* 0x0000000a12112211 */ /* 0x040fe200078810ff */
[----:B------:R-:W-:Y:S01]  /*0300*/  UIMAD UR5, UR5, UR14, URZ ;  /* 0x0000000e050572a4 */ /* 0x000fe2000f8e023f */
[----:B------:R-:W1:Y:S01]  /*0310*/  LDC.64 R30, c[0x0][0x2f8] ;  /* 0x0000be00ff1e7b82 */ /* 0x000e620000000a00 */
[C-C-:B------:R-:W-:Y:S01]  /*0320*/  @P3 LEA.HI.X R16, R18.reuse, R13, R7.reuse, 0x2, P5 ;  /* 0x0000000d12103211 */ /* 0x140fe200028f1407 */
[----:B------:R-:W-:Y:S01]  /*0330*/  UIMAD.WIDE.U32 UR10, UR18, UR14, URZ ;  /* 0x0000000e120a72a5 */ /* 0x000fe2000f8e003f */
[----:B------:R-:W-:Y:S01]  /*0340*/  @P2 LEA.HI.X R22, R18, R11, R7, 0x2, P4 ;  /* 0x0000000b12162211 */ /* 0x000fe200020f1407 */
[----:B------:R-:W-:-:S02]  /*0350*/  UIMAD UR5, UR18, UR15, UR5 ;  /* 0x0000000f120572a4 */ /* 0x000fc4000f8e0205 */
[----:B------:R-:W-:Y:S02]  /*0360*/  UIADD3 UR9, UR9, UR13, URZ ;  /* 0x0000000d09097290 */ /* 0x000fe4000fffe03f */
[----:B------:R-:W4:Y:S01]  /*0370*/  LDC.64 R32, c[0x0][0x3b8] ;  /* 0x0000ee00ff207b82 */ /* 0x000f220000000a00 */
[----:B------:R-:W-:-:S03]  /*0380*/  UIADD3 UR11, UR11, UR5, URZ ;  /* 0x000000050b0b7290 */ /* 0x000fc6000fffe03f */
[----:B------:R-:W-:Y:S01]  /*0390*/  UMOV UR5, URZ ;  /* 0x0000003f00057c82 */ /* 0x000fe20008000000 */
[----:B------:R-:W-:Y:S01]  /*03a0*/  IMAD.WIDE.U32 R4, R18, R24, UR8 ;  /* 0x0000000812047e25 */ /* 0x000fe2000f8e0018 */
[----:B---3--:R-:W-:-:S03]  /*03b0*/  @P1 R2UR UR4, R2 ;  /* 0x00000000020412ca */ /* 0x008fc600000e0000 */
[C---:B--2---:R-:W-:Y:S01]  /*03c0*/  IMAD R2, R7.reuse, R8, RZ ;  /* 0x0000000807027224 */ /* 0x044fe200078e02ff */
[----:B------:R-:W-:Y:S01]  /*03d0*/  ISETP.NE.U32.AND P1, PT, R20, RZ, PT ;  /* 0x000000ff1400720c */ /* 0x000fe20003f25070 */
[----:B------:R-:W-:Y:S02]  /*03e0*/  IMAD R7, R7, R26, RZ ;  /* 0x0000001a07077224 */ /* 0x000fe400078e02ff */
[C---:B------:R-:W-:Y:S01]  /*03f0*/  IMAD R10, R18.reuse, R9, R2 ;  /* 0x00000009120a7224 */ /* 0x040fe200078e0202 */
[----:B------:R-:W-:Y:S01]  /*0400*/  ISETP.NE.AND.EX P1, PT, R21, RZ, PT, P1 ;  /* 0x000000ff1500720c */ /* 0x000fe20003f25310 */
[----:B------:R-:W-:Y:S01]  /*0410*/  IMAD.WIDE.U32 R2, R18, R8, UR6 ;  /* 0x0000000612027e25 */ /* 0x000fe2000f8e0008 */
[----:B------:R-:W-:-:S03]  /*0420*/  LEA R9, R23, 0xfffffe00, 0x9 ;  /* 0xfffffe0017097811 */ /* 0x000fc600078e48ff */
[C---:B------:R-:W-:Y:S01]  /*0430*/  IMAD R20, R18.reuse, R27, R7 ;  /* 0x0000001b12147224 */ /* 0x040fe200078e0207 */
[----:B------:R-:W-:Y:S01]  /*0440*/  SHF.R.S32.HI R11, RZ, 0x1f, R9 ;  /* 0x0000001fff0b7819 */ /* 0x000fe20000011409 */
[----:B------:R-:W-:Y:S01]  /*0450*/  IMAD.WIDE.U32 R6, R18, R26, UR10 ;  /* 0x0000000a12067e25 */ /* 0x000fe2000f8e001a */
[----:B------:R-:W-:-:S04]  /*0460*/  IADD3 R14, P2, R9, R2, RZ ;  /* 0x00000002090e7210 */ /* 0x000fc80007f5e0ff */
[----:B------:R-:W-:Y:S01]  /*0470*/  IADD3.X R10, R11, R3, R10, P2, !PT ;  /* 0x000000030b0a7210 */ /* 0x000fe200017fe40a */
[----:B------:R-:W2:Y:S01]  /*0480*/  @P1 LDC R21, c[0x0][0x214] ;  /* 0x00008500ff151b82 */ /* 0x000ea20000000800 */
[C---:B------:R-:W-:Y:S02]  /*0490*/  IADD3 R8, P2, R9.reuse, R4, RZ ;  /* 0x0000000409087210 */ /* 0x040fe40007f5e0ff */
[----:B------:R-:W-:Y:S02]  /*04a0*/  IADD3 R2, P3, R9, R6, RZ ;  /* 0x0000000609027210 */ /* 0x000fe40007f7e0ff */
[C---:B------:R-:W-:Y:S01]  /*04b0*/  IADD3.X R5, R11.reuse, R5, R19, P2, !PT ;  /* 0x000000050b057210 */ /* 0x040fe200017fe413 */
[----:B------:R-:W-:Y:S01]  /*04c0*/  HFMA2.MMA R19, -RZ, RZ, 0, 0 ;  /* 0x00000000ff137435 */ /* 0x000fe200000001ff */
[----:B------:R-:W-:Y:S01]  /*04d0*/  IADD3.X R6, R11, R7, R20, P3, !PT ;  /* 0x000000070b067210 */ /* 0x000fe20001ffe414 */
[----:B------:R-:W3:Y:S01]  /*04e0*/  @P1 LDC R25, c[0x0][0x21c] ;  /* 0x00008700ff191b82 */ /* 0x000ee20000000800 */
[----:B------:R-:W-:-:S02]  /*04f0*/  @P0 R2UR UR5, R0 ;  /* 0x00000000000502ca */ /* 0x000fc400000e0000 */
[----:B------:R-:W-:Y:S02]  /*0500*/  ISETP.GE.AND P0, PT, R23, 0x1, PT ;  /* 0x000000011700780c */ /* 0x000fe40003f06270 */
[----:B0-----:R-:W-:Y:S02]  /*0510*/  LEA R7, P2, R14, R28, 0x1 ;  /* 0x0000001c0e077211 */ /* 0x001fe400078408ff */
[----:B-1----:R-:W-:Y:S01]  /*0520*/  LEA R4, P3, R8, R30, 0x1 ;  /* 0x0000001e08047211 */ /* 0x002fe200078608ff */
[----:B------:R-:W0:Y:S01]  /*0530*/  @P1 LDC.64 R12, c[0x0][0x310] ;  /* 0x0000c400ff0c1b82 */ /* 0x000e220000000a00 */
[----:B------:R-:W-:Y:S02]  /*0540*/  LEA.HI.X R14, R14, R29, R10, 0x1, P2 ;  /* 0x0000001d0e0e7211 */ /* 0x000fe400010f0c0a */
[----:B------:R-:W-:Y:S02]  /*0550*/  MOV R20, RZ ;  /* 0x000000ff00147202 */ /* 0x000fe40000000f00 */
[----:B------:R-:W-:-:S02]  /*0560*/  MOV R10, R17 ;  /* 0x00000011000a7202 */ /* 0x000fc40000000f00 */
[----:B------:R-:W-:Y:S01]  /*0570*/  MOV R11, R22 ;  /* 0x00000016000b7202 */ /* 0x000fe20000000f00 */
[----:B--2---:R-:W-:Y:S01]  /*0580*/  @P1 IMAD R0, R21, UR18, R18 ;  /* 0x0000001215001c24 */ /* 0x004fe2000f8e0212 */
[----:B------:R-:W-:-:S03]  /*0590*/  MOV R9, R16 ;  /* 0x0000001000097202 */ /* 0x000fc60000000f00 */
[----:B------:R-:W-:-:S04]  /*05a0*/  @P1 IMAD R0, R0, R23, RZ ;  /* 0x0000001700001224 */ /* 0x000fc800078e02ff */
[----:B---3--:R-:W-:Y:S01]  /*05b0*/  @P1 IMAD R3, R0, R25, RZ ;  /* 0x0000001900031224 */ /* 0x008fe200078e02ff */
[----:B----4-:R-:W-:-:S04]  /*05c0*/  LEA R0, P4, R2, R32, 0x1 ;  /* 0x0000002002007211 */ /* 0x010fc800078808ff */
[----:B------:R-:W-:Y:S01]  /*05d0*/  LEA.HI.X R2, R2, R33, R6, 0x1, P4 ;  /* 0x0000002102027211 */ /* 0x000fe200020f0c06 */
[----:B0-----:R-:W-:Y:S01]  /*05e0*/  @P1 IMAD.WIDE R12, R3, 0x10, R12 ;  /* 0x00000010030c1825 */ /* 0x001fe200078e020c */
[----:B------:R-:W-:Y:S02]  /*05f0*/  LEA.HI.X R3, R8, R31, R5, 0x1, P3 ;  /* 0x0000001f08037211 */ /* 0x000fe400018f0c05 */
[----:B------:R-:W-:Y:S02]  /*0600*/  @!P1 CS2R R12, SRZ ;  /* 0x00000000000c9805 */ /* 0x000fe4000001ff00 */
[----:B------:R-:W-:Y:S01]  /*0610*/  MOV R8, R15 ;  /* 0x0000000f00087202 */ /* 0x000fe20000000f00 */
[----:B------:R-:W-:Y:S06]  /*0620*/  @!P0 BRA `(.L_x_12532) ;  /* 0x000000b0000c8947 */ /* 0x000fec0003800000 */
[----:B------:R-:W0:Y:S01]  /*0630*/  S2R R21, SR_TID.X ;  /* 0x0000000000157919 */ /* 0x000e220000002100 */
[----:B------:R-:W-:Y:S02]  /*0640*/  R2UR UR12, R7 ;  /* 0x00000000070c72ca */ /* 0x000fe400000e0000 */
[----:B------:R-:W-:Y:S01]  /*0650*/  R2UR UR13, R14 ;  /* 0x000000000e0d72ca */ /* 0x000fe200000e0000 */
[----:B------:R-:W1:Y:S01]  /*0660*/  S2R R22, SR_LANEID ;  /* 0x0000000000167919 */ /* 0x000e620000000000 */
[----:B------:R-:W-:Y:S02]  /*0670*/  R2UR UR14, R4 ;  /* 0x00000000040e72ca */ /* 0x000fe400000e0000 */
[----:B------:R-:W-:Y:S02]  /*0680*/  R2UR UR15, R3 ;  /* 0x00000000030f72ca */ /* 0x000fe400000e0000 */
[----:B------:R-:W-:Y:S02]  /*0690*/  R2UR UR19, R0 ;  /* 0x00000000001372ca */ /* 0x000fe400000e0000 */
[----:B------:R-:W-:-:S02]  /*06a0*/  R2UR UR20, R2 ;  /* 0x00000000021472ca */ /* 0x000fc400000e0000 */
[----:B------:R-:W-:Y:S02]  /*06b0*/  MOV R20, RZ ;  /* 0x000000ff00147202 */ /* 0x000fe40000000f00 */
[----:B------:R-:W-:Y:S02]  /*06c0*/  MOV R23, RZ ;  /* 0x000000ff00177202 */ /* 0x000fe40000000f00 */
[----:B------:R-:W-:Y:S02]  /*06d0*/  MOV R19, RZ ;  /* 0x000000ff00137202 */ /* 0x000fe40000000f00 */
[----:B0-----:R-:W-:-:S07]  /*06e0*/  LOP3.LUT R183, R21, 0x1f, RZ, 0xc0, !PT ;  /* 0x0000001f15b77812 */ /* 0x001fce00078ec0ff */
.L_x_12558:
        /* <DEDUP_REMOVED lines=18> */
[----:B------:R-:W-:Y:S01]  /*0810*/  BAR.SYNC.DEFER_BLOCKING 0x0 ;  /* 0x0000000000007b1d */ /* 0x000fe20000010000 */
[----:B0-----:R-:W-:Y:S02]  /*0820*/  IADD3 R24, -R23, R106, RZ ;  /* 0x0000006a17187210 */ /* 0x001fe40007ffe1ff */
[----:B------:R-:W-:-:S02]  /*0830*/  LOP3.LUT R0, R0, 0xfffffe00, RZ, 0xc0, !PT ;  /* 0xfffffe0000007812 */ /* 0x000fc400078ec0ff */
[----:B------:R-:W-:-:S03]  /*0840*/  LEA R2, R24, 0xfffffe00, 0x9 ;  /* 0xfffffe0018027811 */ /* 0x000fc600078e48ff */
[----:B------:R-:W0:Y:S01]  /*0850*/  S2UR UR7, SR_CgaCtaId ;  /* 0x00000000000779c3 */ /* 0x000e220000008800 */
[----:B------:R-:W-:Y:S02]  /*0860*/  LOP3.LUT R17, R0, 0x1f, R21, 0xf8, !PT ;  /* 0x0000001f00117812 */ /* 0x000fe400078ef815 */
[C---:B-1----:R-:W-:Y:S02]  /*0870*/  IADD3 R27, R22.reuse, 0x20, RZ ;  /* 0x00000020161b7810 */ /* 0x042fe40007ffe0ff */
[C---:B------:R-:W-:Y:S02]  /*0880*/  IADD3 R29, R22.reuse, 0x40, RZ ;  /* 0x00000040161d7810 */ /* 0x040fe40007ffe0ff */
[----:B------:R-:W-:Y:S01]  /*0890*/  IADD3 R31, R22, 0x60, RZ ;  /* 0x00000060161f7810 */ /* 0x000fe20007ffe0ff */
[----:B------:R-:W1:Y:S01]  /*08a0*/  LDC.64 R104, c[0x0][0x2a0] ;  /* 0x0000a800ff687b82 */ /* 0x000e620000000a00 */
[----:B------:R-:W-:Y:S02]  /*08b0*/  IADD3 R91, -R2, UR6, RZ ;  /* 0x00000006025b7c10 */ /* 0x000fe4000fffe1ff */
[----:B------:R-:W-:-:S02]  /*08c0*/  IADD3 R33, R22, 0xa0, RZ ;  /* 0x000000a016217810 */ /* 0x000fc40007ffe0ff */
[C---:B------:R-:W-:Y:S02]  /*08d0*/  LEA.HI.SX32 R25, R22.reuse, R22, 0x1b ;  /* 0x0000001616197211 */ /* 0x040fe400078fdaff */
[C---:B------:R-:W-:Y:S02]  /*08e0*/  IADD3 R35, R22.reuse, 0x100, RZ ;  /* 0x0000010016237810 */ /* 0x040fe40007ffe0ff */
[C---:B------:R-:W-:Y:S02]  /*08f0*/  IADD3 R41, R22.reuse, 0x120, RZ ;  /* 0x0000012016297810 */ /* 0x040fe40007ffe0ff */
[----:B------:R-:W-:Y:S02]  /*0900*/  IADD3 R47, R22, 0x140, RZ ;  /* 0x00000140162f7810 */ /* 0x000fe40007ffe0ff */
        /* <DEDUP_REMOVED lines=18> */
[----:B------:R-:W-:Y:S01]  /*0a30*/  USHF.R.S32.HI UR10, URZ, 0x1f, UR18 ;  /* 0x0000001f3f0a7899 */ /* 0x000fe20008011412 */
[----:B------:R-:W-:Y:S01]  /*0a40*/  ISETP.GE.AND P0, PT, R17, R91, PT ;  /* 0x0000005b1100720c */ /* 0x000fe20003f06270 */
[----:B------:R-:W-:Y:S01]  /*0a50*/  ULDC.64 UR8, c[0x0][0x318] ;  /* 0x0000c60000087ab9 */ /* 0x000fe20000000a00 */
[----:B------:R-:W-:-:S02]  /*0a60*/  SHF.R.S32.HI R16, RZ, 0x1f, R17 ;  /* 0x0000001fff107819 */ /* 0x000fc40000011411 */
[C---:B------:R-:W-:Y:S02]  /*0a70*/  LEA R4, P1, R17.reuse, UR12, 0x1 ;  /* 0x0000000c11047c11 */ /* 0x040fe4000f8208ff */
[----:B------:R-:W-:Y:S02]  /*0a80*/  PRMT R0, RZ, 0x7610, R0 ;  /* 0x00007610ff007816 */ /* 0x000fe40000000000 */
[C---:B------:R-:W-:Y:S02]  /*0a90*/  LEA.HI.X R5, R17.reuse, UR13, R16, 0x1, P1 ;  /* 0x0000000d11057c11 */ /* 0x040fe400088f0c10 */
[C---:B------:R-:W-:Y:S02]  /*0aa0*/  LOP3.LUT R76, R17.reuse, 0x20, RZ, 0xfc, !PT ;  /* 0x00000020114c7812 */ /* 0x040fe400078efcff */
[C---:B------:R-:W-:Y:S01]  /*0ab0*/  LOP3.LUT R77, R17.reuse, 0x40, RZ, 0xfc, !PT ;  /* 0x00000040114d7812 */ /* 0x040fe200078efcff */
[----:B------:R-:W2:Y:S01]  /*0ac0*/  @!P0 LDG.E.U16 R0, desc[UR16][R4.64] ;  /* 0x0000001004008981 */ /* 0x000ea2000c1e1500 */
[----:B------:R-:W-:-:S02]  /*0ad0*/  LOP3.LUT R78, R17, 0x60, RZ, 0xfc, !PT ;  /* 0x00000060114e7812 */ /* 0x000fc400078efcff */
[C---:B------:R-:W-:Y:S02]  /*0ae0*/  LOP3.LUT R79, R17.reuse, 0x80, RZ, 0xfc, !PT ;  /* 0x00000080114f7812 */ /* 0x040fe400078efcff */
[----:B------:R-:W-:Y:S02]  /*0af0*/  LOP3.LUT R80, R17, 0xa0, RZ, 0xfc, !PT ;  /* 0x000000a011507812 */ /* 0x000fe400078efcff */
[-C--:B------:R-:W-:Y:S02]  /*0b00*/  ISETP.GE.AND P0, PT, R76, R91.reuse, PT ;  /* 0x0000005b4c00720c */ /* 0x080fe40003f06270 */
[-C--:B------:R-:W-:Y:S02]  /*0b10*/  ISETP.GE.AND P1, PT, R77, R91.reuse, PT ;  /* 0x0000005b4d00720c */ /* 0x080fe40003f26270 */
[-C--:B------:R-:W-:Y:S02]  /*0b20*/  ISETP.GE.AND P2, PT, R78, R91.reuse, PT ;  /* 0x0000005b4e00720c */ /* 0x080fe40003f46270 */
[----:B------:R-:W-:-:S02]  /*0b30*/  ISETP.GE.AND P3, PT, R79, R91, PT ;  /* 0x0000005b4f00720c */ /* 0x000fc40003f66270 */
[----:B------:R-:W-:Y:S02]  /*0b40*/  ISETP.GE.AND P4, PT, R80, R91, PT ;  /* 0x0000005b5000720c */ /* 0x000fe40003f86270 */
[C---:B------:R-:W-:Y:S02]  /*0b50*/  LOP3.LUT R81, R17.reuse, 0xc0, RZ, 0xfc, !PT ;  /* 0x000000c011517812 */ /* 0x040fe400078efcff */
[C---:B------:R-:W-:Y:S01]  /*0b60*/  LOP3.LUT R82, R17.reuse, 0xe0, RZ, 0xfc, !PT ;  /* 0x000000e011527812 */ /* 0x040fe200078efcff */
[----:B------:R-:W3:Y:S01]  /*0b70*/  @!P0 LDG.E.U16 R6, desc[UR16][R4.64+0x40] ;  /* 0x0000401004068981 */ /* 0x000ee2000c1e1500 */
[C---:B------:R-:W-:Y:S02]  /*0b80*/  LOP3.LUT R83, R17.reuse, 0x100, RZ, 0xfc, !PT ;  /* 0x0000010011537812 */ /* 0x040fe400078efcff */
[C---:B------:R-:W-:Y:S01]  /*0b90*/  LOP3.LUT R84, R17.reuse, 0x120, RZ, 0xfc, !PT ;  /* 0x0000012011547812 */ /* 0x040fe200078efcff */
[----:B------:R-:W4:Y:S01]  /*0ba0*/  @!P1 LDG.E.U16 R3, desc[UR16][R4.64+0x80] ;  /* 0x0000801004039981 */ /* 0x000f22000c1e1500 */
[----:B------:R-:W-:-:S02]  /*0bb0*/  LOP3.LUT R85, R17, 0x140, RZ, 0xfc, !PT ;  /* 0x0000014011557812 */ /* 0x000fc400078efcff */
[-C--:B------:R-:W-:Y:S01]  /*0bc0*/  ISETP.GE.AND P0, PT, R81, R91.reuse, PT ;  /* 0x0000005b5100720c */ /* 0x080fe20003f06270 */
[----:B------:R-:W5:Y:S01]  /*0bd0*/  @!P2 LDG.E.U16 R14, desc[UR16][R4.64+0xc0] ;  /* 0x0000c010040ea981 */ /* 0x000f62000c1e1500 */
[-C--:B------:R-:W-:Y:S02]  /*0be0*/  ISETP.GE.AND P1, PT, R82, R91.reuse, PT ;  /* 0x0000005b5200720c */ /* 0x080fe40003f26270 */
[-C--:B------:R-:W-:Y:S01]  /*0bf0*/  ISETP.GE.AND P2, PT, R83, R91.reuse, PT ;  /* 0x0000005b5300720c */ /* 0x080fe20003f46270 */
[----:B------:R-:W5:Y:S01]  /*0c00*/  @!P3 LDG.E.U16 R7, desc[UR16][R4.64+0x100] ;  /* 0x000100100407b981 */ /* 0x000f62000c1e1500 */
[----:B------:R-:W-:-:S03]  /*0c10*/  ISETP.GE.AND P3, PT, R84, R91, PT ;  /* 0x0000005b5400720c */ /* 0x000fc60003f66270 */
[----:B------:R-:W5:Y:S01]  /*0c20*/  @!P4 LDG.E.U16 R32, desc[UR16][R4.64+0x140] ;  /* 0x000140100420c981 */ /* 0x000f62000c1e1500 */
[-C--:B------:R-:W-:Y:S02]  /*0c30*/  ISETP.GE.AND P4, PT, R85, R91.reuse, PT ;  /* 0x0000005b5500720c */ /* 0x080fe40003f86270 */
[C---:B------:R-:W-:Y:S01]  /*0c40*/  LOP3.LUT R86, R17.reuse, 0x160, RZ, 0xfc, !PT ;  /* 0x0000016011567812 */ /* 0x040fe200078efcff */
[----:B------:R-:W5:Y:S01]  /*0c50*/  @!P0 LDG.E.U16 R15, desc[UR16][R4.64+0x180] ;  /* 0x00018010040f8981 */ /* 0x000f62000c1e1500 */
[C---:B------:R-:W-:Y:S02]  /*0c60*/  LOP3.LUT R87, R17.reuse, 0x180, RZ, 0xfc, !PT ;  /* 0x0000018011577812 */ /* 0x040fe400078efcff */
[C---:B------:R-:W-:Y:S01]  /*0c70*/  LOP3.LUT R88, R17.reuse, 0x1a0, RZ, 0xfc, !PT ;  /* 0x000001a011587812 */ /* 0x040fe200078efcff */
[----:B------:R-:W5:Y:S01]  /*0c80*/  @!P1 LDG.E.U16 R38, desc[UR16][R4.64+0x1c0] ;  /* 0x0001c01004269981 */ /* 0x000f62000c1e1500 */
[C---:B------:R-:W-:Y:S02]  /*0c90*/  LOP3.LUT R89, R17.reuse, 0x1c0, RZ, 0xfc, !PT ;  /* 0x000001c011597812 */ /* 0x040fe400078efcff */
[----:B------:R-:W-:Y:S01]  /*0ca0*/  ISETP.GE.AND P0, PT, R86, R91, PT ;  /* 0x0000005b5600720c */ /* 0x000fe20003f06270 */
[----:B------:R-:W5:Y:S01]  /*0cb0*/  @!P2 LDG.E.U16 R37, desc[UR16][R4.64+0x200] ;  /* 0x000200100425a981 */ /* 0x000f62000c1e1500 */
[----:B------:R-:W-:-:S02]  /*0cc0*/  LOP3.LUT R90, R17, 0x1e0, RZ, 0xfc, !PT ;  /* 0x000001e0115a7812 */ /* 0x000fc400078efcff */
[-C--:B------:R-:W-:Y:S01]  /*0cd0*/  ISETP.GE.AND P1, PT, R87, R91.reuse, PT ;  /* 0x0000005b5700720c */ /* 0x080fe20003f26270 */
[----:B------:R-:W5:Y:S01]  /*0ce0*/  @!P3 LDG.E.U16 R40, desc[UR16][R4.64+0x240] ;  /* 0x000240100428b981 */ /* 0x000f62000c1e1500 */
[-C--:B------:R-:W-:Y:S02]  /*0cf0*/  ISETP.GE.AND P2, PT, R88, R91.reuse, PT ;  /* 0x0000005b5800720c */ /* 0x080fe40003f46270 */
[-C--:B------:R-:W-:Y:S01]  /*0d00*/  ISETP.GE.AND P3, PT, R89, R91.reuse, PT ;  /* 0x0000005b5900720c */ /* 0x080fe20003f66270 */
[----:B------:R-:W5:Y:S01]  /*0d10*/  @!P4 LDG.E.U16 R39, desc[UR16][R4.64+0x280] ;  /* 0x000280100427c981 */ /* 0x000f62000c1e1500 */
[----:B------:R-:W-:-:S03]  /*0d20*/  ISETP.GE.AND P4, PT, R90, R91, PT ;  /* 0x0000005b5a00720c */ /* 0x000fc60003f86270 */
[----:B------:R-:W5:Y:S04]  /*0d30*/  @!P0 LDG.E.U16 R42, desc[UR16][R4.64+0x2c0] ;  /* 0x0002c010042a8981 */ /* 0x000f68000c1e1500 */
[----:B------:R-:W5:Y:S04]  /*0d40*/  @!P1 LDG.E.U16 R43, desc[UR16][R4.64+0x300] ;  /* 0x00030010042b9981 */ /* 0x000f68000c1e1500 */
[----:B------:R-:W5:Y:S04]  /*0d50*/  @!P2 LDG.E.U16 R44, desc[UR16][R4.64+0x340] ;  /* 0x00034010042ca981 */ /* 0x000f68000c1e1500 */
[----:B------:R-:W5:Y:S04]  /*0d60*/  @!P3 LDG.E.U16 R45, desc[UR16][R4.64+0x380] ;  /* 0x00038010042db981 */ /* 0x000f68000c1e1500 */
[----:B------:R1:W5:Y:S01]  /*0d70*/  @!P4 LDG.E.U16 R46, desc[UR16][R4.64+0x3c0] ;  /* 0x0003c010042ec981 */ /* 0x000362000c1e1500 */
[----:B------:R-:W-:-:S02]  /*0d80*/  UMOV UR6, 0x400 ;  /* 0x0000040000067882 */ /* 0x000fc40000000000 */
[----:B0-----:R-:W-:Y:S01]  /*0d90*/  ULEA UR6, UR7, UR6, 0x18 ;  /* 0x0000000607067291 */ /* 0x001fe2000f8ec03f */
[-C--:B------:R-:W-:Y:S02]  /*0da0*/  LEA.HI.SX32 R27, R27, R22.reuse, 0x1b ;  /* 0x000000161b1b7211 */ /* 0x080fe400078fdaff */
[-C--:B------:R-:W-:Y:S02]  /*0db0*/  LEA.HI.SX32 R29, R29, R22.reuse, 0x1b ;  /* 0x000000161d1d7211 */ /* 0x080fe400078fdaff */
[----:B-1----:R-:W-:Y:S02]  /*0dc0*/  IADD3 R5, R22, 0x80, RZ ;  /* 0x0000008016057810 */ /* 0x002fe40007ffe0ff */
[----:B------:R-:W-:Y:S02]  /*0dd0*/  MOV R26, UR6 ;  /* 0x00000006001a7c02 */ /* 0x000fe40008000f00 */
[-C--:B------:R-:W-:Y:S02]  /*0de0*/  LEA.HI.SX32 R31, R31, R22.reuse, 0x1b ;  /* 0x000000161f1f7211 */ /* 0x080fe400078fdaff */
[----:B------:R-:W-:-:S02]  /*0df0*/  LEA.HI.SX32 R33, R33, R22, 0x1b ;  /* 0x0000001621217211 */ /* 0x000fc400078fdaff */
[-C--:B------:R-:W-:Y:S02]  /*0e00*/  LEA.HI.SX32 R35, R35, R22.reuse, 0x1b ;  /* 0x0000001623237211 */ /* 0x080fe400078fdaff */
[-C--:B------:R-:W-:Y:S02]  /*0e10*/  LEA.HI.SX32 R41, R41, R22.reuse, 0x1b ;  /* 0x0000001629297211 */ /* 0x080fe400078fdaff */
[-C--:B------:R-:W-:Y:S01]  /*0e20*/  LEA.HI.SX32 R47, R47, R22.reuse, 0x1b ;  /* 0x000000162f2f7211 */ /* 0x080fe200078fdaff */
[----:B------:R-:W-:Y:S01]  /*0e30*/  IMAD R102, R104, UR10, RZ ;  /* 0x0000000a68667c24 */ /* 0x000fe2000f8e02ff */
[----:B------:R-:W-:Y:S01]  /*0e40*/  LEA.HI.SX32 R5, R5, R22, 0x1b ;  /* 0x0000001605057211 */ /* 0x000fe200078fdaff */
[----:B------:R-:W-:Y:S01]  /*0e50*/  ULDC.64 UR6, c[0x0][0x2a8] ;  /* 0x0000aa0000067ab9 */ /* 0x000fe20000000a00 */
[-C--:B------:R-:W-:Y:S02]  /*0e60*/  LEA R25, R25, R26.reuse, 0x1 ;  /* 0x0000001a19197211 */ /* 0x080fe400078e08ff */
[----:B------:R-:W-:-:S02]  /*0e70*/  LEA R27, R27, R26, 0x1 ;  /* 0x0000001a1b1b7211 */ /* 0x000fc400078e08ff */
[-C--:B------:R-:W-:Y:S02]  /*0e80*/  LEA R28, R29, R26.reuse, 0x1 ;  /* 0x0000001a1d1c7211 */ /* 0x080fe400078e08ff */
[-C--:B------:R-:W-:Y:S02]  /*0e90*/  LEA R29, R31, R26.reuse, 0x1 ;  /* 0x0000001a1f1d7211 */ /* 0x080fe400078e08ff */
[-C--:B------:R-:W-:Y:S02]  /*0ea0*/  LEA R30, R5, R26.reuse, 0x1 ;  /* 0x0000001a051e7211 */ /* 0x080fe400078e08ff */
[----:B------:R-:W-:Y:S02]  /*0eb0*/  LEA R31, R33, R26, 0x1 ;  /* 0x0000001a211f7211 */ /* 0x000fe400078e08ff */
[C---:B------:R-:W-:Y:S02]  /*0ec0*/  IADD3 R5, R22.reuse, 0xc0, RZ ;  /* 0x000000c016057810 */ /* 0x040fe40007ffe0ff */
[----:B------:R-:W-:-:S02]  /*0ed0*/  IADD3 R33, R22, 0xe0, RZ ;  /* 0x000000e016217810 */ /* 0x000fc40007ffe0ff */
[-C--:B------:R-:W-:Y:S02]  /*0ee0*/  LEA.HI.SX32 R5, R5, R22.reuse, 0x1b ;  /* 0x0000001605057211 */ /* 0x080fe400078fdaff */
[----:B------:R-:W-:Y:S02]  /*0ef0*/  LEA.HI.SX32 R33, R33, R22, 0x1b ;  /* 0x0000001621217211 */ /* 0x000fe400078fdaff */
[-C--:B------:R-:W-:Y:S02]  /*0f00*/  LEA R34, R35, R26.reuse, 0x1 ;  /* 0x0000001a23227211 */ /* 0x080fe400078e08ff */
[-C--:B------:R-:W-:Y:S02]  /*0f10*/  LEA R33, R33, R26.reuse, 0x1 ;  /* 0x0000001a21217211 */ /* 0x080fe400078e08ff */
[-C--:B------:R-:W-:Y:S02]  /*0f20*/  LEA R35, R41, R26.reuse, 0x1 ;  /* 0x0000001a29237211 */ /* 0x080fe400078e08ff */
[----:B------:R-:W-:-:S02]  /*0f30*/  LEA R36, R47, R26, 0x1 ;  /* 0x0000001a2f247211 */ /* 0x000fc400078e08ff */
[C---:B------:R-:W-:Y:S02]  /*0f40*/  IADD3 R41, R22.reuse, 0x1c0, RZ ;  /* 0x000001c016297810 */ /* 0x040fe40007ffe0ff */
[----:B------:R-:W-:Y:S02]  /*0f50*/  IADD3 R47, R22, 0x1e0, RZ ;  /* 0x000001e0162f7810 */ /* 0x000fe40007ffe0ff */
[-C--:B------:R-:W-:Y:S02]  /*0f60*/  LEA.HI.SX32 R41, R41, R22.reuse, 0x1b ;  /* 0x0000001629297211 */ /* 0x080fe400078fdaff */
[----:B------:R-:W-:Y:S02]  /*0f70*/  LEA.HI.SX32 R47, R47, R22, 0x1b ;  /* 0x000000162f2f7211 */ /* 0x000fe400078fdaff */
[-C--:B------:R-:W-:Y:S02]  /*0f80*/  ISETP.GE.AND P2, PT, R17, R91.reuse, PT ;  /* 0x0000005b1100720c */ /* 0x080fe40003f46270 */
[----:B------:R-:W-:-:S02]  /*0f90*/  ISETP.GE.AND P1, PT, R76, R91, PT ;  /* 0x0000005b4c00720c */ /* 0x000fc40003f26270 */
[----:B------:R-:W-:Y:S02]  /*0fa0*/  LEA R4, P0, R17, UR14, 0x1 ;  /* 0x0000000e11047c11 */ /* 0x000fe4000f8008ff */
[-C--:B------:R-:W-:Y:S02]  /*0fb0*/  ISETP.GE.AND P4, PT, R78, R91.reuse, PT ;  /* 0x0000005b4e00720c */ /* 0x080fe40003f86270 */
[-C--:B------:R-:W-:Y:S02]  /*0fc0*/  ISETP.GE.AND P6, PT, R79, R91.reuse, PT ;  /* 0x0000005b4f00720c */ /* 0x080fe40003fc6270 */
[-C--:B------:R-:W-:Y:S02]  /*0fd0*/  ISETP.GE.AND P5, PT, R80, R91.reuse, PT ;  /* 0x0000005b5000720c */ /* 0x080fe40003fa6270 */
[----:B------:R-:W-:Y:S01]  /*0fe0*/  ISETP.GE.AND P3, PT, R81, R91, PT ;  /* 0x0000005b5100720c */ /* 0x000fe20003f66270 */
[----:B--2---:R-:W-:Y:S04]  /*0ff0*/  STS.U16 [R25], R0 ;  /* 0x0000000019007388 */ /* 0x004fe80000000400 */
[----:B---3--:R-:W-:Y:S04]  /*1000*/  STS.U16 [R27+0x40], R6 ;  /* 0x000040061b007388 */ /* 0x008fe80000000400 */
[----:B----4-:R0:W-:Y:S04]  /*1010*/  STS.U16 [R28+0x80], R3 ;  /* 0x000080031c007388 */ /* 0x0101e80000000400 */
[----:B-----5:R-:W-:Y:S04]  /*1020*/  STS.U16 [R29+0xc0], R14 ;  /* 0x0000c00e1d007388 */ /* 0x020fe80000000400 */
[----:B------:R1:W-:Y:S01]  /*1030*/  STS.U16 [R30+0x100], R7 ;  /* 0x000100071e007388 */ /* 0x0003e20000000400 */
[----:B0-----:R-:W-:-:S03]  /*1040*/  IADD3 R3, R22, 0x160, RZ ;  /* 0x0000016016037810 */ /* 0x001fc60007ffe0ff */
[----:B------:R0:W-:Y:S01]  /*1050*/  STS.U16 [R31+0x140], R32 ;  /* 0x000140201f007388 */ /* 0x0001e20000000400 */
[----:B------:R-:W-:Y:S02]  /*1060*/  LEA.HI.SX32 R3, R3, R22, 0x1b ;  /* 0x0000001603037211 */ /* 0x000fe400078fdaff */
[C---:B-1----:R-:W-:Y:S02]  /*1070*/  IADD3 R7, R22.reuse, 0x1a0, RZ ;  /* 0x000001a016077810 */ /* 0x042fe40007ffe0ff */
[----:B0-----:R-:W-:Y:S02]  /*1080*/  LEA R32, R5, R26, 0x1 ;  /* 0x0000001a05207211 */ /* 0x001fe400078e08ff */
[----:B------:R-:W-:Y:S02]  /*1090*/  IADD3 R5, R22, 0x180, RZ ;  /* 0x0000018016057810 */ /* 0x000fe40007ffe0ff */
[-C--:B------:R-:W-:Y:S01]  /*10a0*/  LEA.HI.SX32 R7, R7, R22.reuse, 0x1b ;  /* 0x0000001607077211 */ /* 0x080fe200078fdaff */
[----:B------:R-:W-:Y:S01]  /*10b0*/  STS.U16 [R32+0x180], R15 ;  /* 0x0001800f20007388 */ /* 0x000fe20000000400 */
[----:B------:R-:W-:-:S02]  /*10c0*/  LEA.HI.SX32 R5, R5, R22, 0x1b ;  /* 0x0000001605057211 */ /* 0x000fc400078fdaff */
[----:B------:R-:W-:Y:S01]  /*10d0*/  SHF.L.U32 R0, R22, 0x4, RZ ;  /* 0x0000000416007819 */ /* 0x000fe200000006ff */
[----:B------:R0:W-:Y:S04]  /*10e0*/  STS.U16 [R33+0x1c0], R38 ;  /* 0x0001c02621007388 */ /* 0x0001e80000000400 */
[----:B------:R1:W-:Y:S04]  /*10f0*/  STS.U16 [R34+0x200], R37 ;  /* 0x0002002522007388 */ /* 0x0003e80000000400 */
[----:B------:R2:W-:Y:S01]  /*1100*/  STS.U16 [R35+0x240], R40 ;  /* 0x0002402823007388 */ /* 0x0005e20000000400 */
[----:B0-----:R-:W-:-:S03]  /*1110*/  LEA R38, R5, R26, 0x1 ;  /* 0x0000001a05267211 */ /* 0x001fc600078e08ff */
[----:B------:R0:W-:Y:S01]  /*1120*/  STS.U16 [R36+0x280], R39 ;  /* 0x0002802724007388 */ /* 0x0001e20000000400 */
[----:B-1----:R-:W-:Y:S02]  /*1130*/  LEA R37, R3, R26, 0x1 ;  /* 0x0000001a03257211 */ /* 0x002fe400078e08ff */
[----:B------:R-:W-:Y:S02]  /*1140*/  LEA.HI.SX32 R3, R0, R0, 0x1b ;  /* 0x0000000000037211 */ /* 0x000fe400078fdaff */
[-C--:B--2---:R-:W-:Y:S01]  /*1150*/  LEA R40, R41, R26.reuse, 0x1 ;  /* 0x0000001a29287211 */ /* 0x084fe200078e08ff */
[----:B------:R1:W-:Y:S01]  /*1160*/  STS.U16 [R37+0x2c0], R42 ;  /* 0x0002c02a25007388 */ /* 0x0003e20000000400 */
[-C--:B------:R-:W-:Y:S02]  /*1170*/  LEA R41, R47, R26.reuse, 0x1 ;  /* 0x0000001a2f297211 */ /* 0x080fe400078e08ff */
[-C--:B0-----:R-:W-:Y:S01]  /*1180*/  LEA R39, R7, R26.reuse, 0x1 ;  /* 0x0000001a07277211 */ /* 0x081fe200078e08ff */
[----:B------:R-:W-:Y:S04]  /*1190*/  STS.U16 [R38+0x300], R43 ;  /* 0x0003002b26007388 */ /* 0x000fe80000000400 */
[----:B------:R-:W-:Y:S01]  /*11a0*/  STS.U16 [R39+0x340], R44 ;  /* 0x0003402c27007388 */ /* 0x000fe20000000400 */
[----:B-1----:R-:W-:-:S03]  /*11b0*/  LEA R42, R3, R26, 0x1 ;  /* 0x0000001a032a7211 */ /* 0x002fc600078e08ff */
        /* <DEDUP_REMOVED lines=19> */
[----:B------:R-:W-:-:S02]  /*12f0*/  PRMT R6, RZ, 0x7610, R6 ;  /* 0x00007610ff067816 */ /* 0x000fc40000000006 */
[----:B------:R-:W-:Y:S02]  /*1300*/  PRMT R14, RZ, 0x7610, R14 ;  /* 0x00007610ff0e7816 */ /* 0x000fe4000000000e */
[----:B------:R-:W-:Y:S01]  /*1310*/  LEA.HI.X R5, R17, UR15, R16, 0x1, P0 ;  /* 0x0000000f11057c11 */ /* 0x000fe200080f0c10 */
[----:B------:R-:W-:Y:S01]  /*1320*/  BAR.SYNC.DEFER_BLOCKING 0x0 ;  /* 0x0000000000007b1d */ /* 0x000fe20000010000 */
[-C--:B------:R-:W-:Y:S02]  /*1330*/  ISETP.GE.AND P0, PT, R77, R91.reuse, PT ;  /* 0x0000005b4d00720c */ /* 0x080fe40003f06270 */
[----:B------:R-:W-:Y:S02]  /*1340*/  PRMT R7, RZ, 0x7610, R7 ;  /* 0x00007610ff077816 */ /* 0x000fe40000000007 */
[----:B------:R-:W-:Y:S01]  /*1350*/  PRMT R15, RZ, 0x7610, R15 ;  /* 0x00007610ff0f7816 */ /* 0x000fe2000000000f */
        /* <DEDUP_REMOVED lines=25> */
[----:B------:R-:W5:Y:S04]  /*14f0*/  @!P2 LDG.E.U16 R65, desc[UR16][R4.64+0x380] ;  /* 0x000380100441a981 */ /* 0x000f68000c1e1500 */
[----:B------:R0:W5:Y:S01]  /*1500*/  @!P1 LDG.E.U16 R68, desc[UR16][R4.64+0x3c0] ;  /* 0x0003c01004449981 */ /* 0x000162000c1e1500 */
[----:B------:R-:W-:-:S02]  /*1510*/  ISETP.GE.AND P4, PT, R17, R91, PT ;  /* 0x0000005b1100720c */ /* 0x000fc40003f86270 */
[----:B------:R-:W-:Y:S02]  /*1520*/  ISETP.GE.AND P1, PT, R79, R91, PT ;  /* 0x0000005b4f00720c */ /* 0x000fe40003f26270 */
[----:B0-----:R-:W-:-:S04]  /*1530*/  LEA R4, P0, R17, UR19, 0x1 ;  /* 0x0000001311047c11 */ /* 0x001fc8000f8008ff */
[----:B------:R-:W-:Y:S02]  /*1540*/  LEA.HI.X R5, R17, UR20, R16, 0x1, P0 ;  /* 0x0000001411057c11 */ /* 0x000fe400080f0c10 */
[-C--:B------:R-:W-:Y:S02]  /*1550*/  ISETP.GE.AND P0, PT, R78, R91.reuse, PT ;  /* 0x0000005b4e00720c */ /* 0x080fe40003f06270 */
[-C--:B------:R-:W-:Y:S02]  /*1560*/  ISETP.GE.AND P5, PT, R76, R91.reuse, PT ;  /* 0x0000005b4c00720c */ /* 0x080fe40003fa6270 */
[-C--:B------:R-:W-:Y:S02]  /*1570*/  ISETP.GE.AND P6, PT, R77, R91.reuse, PT ;  /* 0x0000005b4d00720c */ /* 0x080fe40003fc6270 */
[-C--:B------:R-:W-:Y:S02]  /*1580*/  ISETP.GE.AND P2, PT, R80, R91.reuse, PT ;  /* 0x0000005b5000720c */ /* 0x080fe40003f46270 */
[----:B------:R-:W-:Y:S01]  /*1590*/  ISETP.GE.AND P3, PT, R81, R91, PT ;  /* 0x0000005b5100720c */ /* 0x000fe20003f66270 */
        /* <DEDUP_REMOVED lines=35> */
[----:B------:R-:W-:-:S02]  /*17d0*/  PRMT R6, RZ, 0x7610, R6 ;  /* 0x00007610ff067816 */ /* 0x000fc40000000006 */
[----:B-1----:R-:W-:Y:S02]  /*17e0*/  PRMT R15, RZ, 0x7610, R15 ;  /* 0x00007610ff0f7816 */ /* 0x002fe4000000000f */
[----:B------:R-:W-:Y:S02]  /*17f0*/  PRMT R14, RZ, 0x7610, R14 ;  /* 0x00007610ff0e7816 */ /* 0x000fe4000000000e */
[----:B------:R-:W-:Y:S02]  /*1800*/  PRMT R7, RZ, 0x7610, R7 ;  /* 0x00007610ff077816 */ /* 0x000fe40000000007 */
[----:B--2---:R-:W-:Y:S02]  /*1810*/  PRMT R0, RZ, 0x7610, R0 ;  /* 0x00007610ff007816 */ /* 0x004fe40000000000 */
[----:B---3--:R-:W-:Y:S02]  /*1820*/  PRMT R3, RZ, 0x7610, R3 ;  /* 0x00007610ff037816 */ /* 0x008fe40000000003 */
        /* <DEDUP_REMOVED lines=9> */
[----:B------:R-:W2:Y:S01]  /*18c0*/  @!P6 LDG.E.U16 R7, desc[UR16][R4.64+0x80] ;  /* 0x000080100407e981 */ /* 0x000ea2000c1e1500 */
[----:B------:R-:W-:-:S03]  /*18d0*/  ISETP.GE.AND P6, PT, R84, R91, PT ;  /* 0x0000005b5400720c */ /* 0x000fc60003fc6270 */
[----:B------:R-:W4:Y:S04]  /*18e0*/  @!P2 LDG.E.U16 R0, desc[UR16][R4.64+0x140] ;  /* 0x000140100400a981 */ /* 0x000f28000c1e1500 */
[----:B------:R-:W4:Y:S01]  /*18f0*/  @!P3 LDG.E.U16 R3, desc[UR16][R4.64+0x180] ;  /* 0x000180100403b981 */ /* 0x000f22000c1e1500 */
[----:B------:R-:W-:-:S03]  /*1900*/  ISETP.GE.AND P2, PT, R87, R91, PT ;  /* 0x0000005b5700720c */ /* 0x000fc60003f46270 */
[----:B------:R-:W4:Y:S01]  /*1910*/  @!P0 LDG.E.U16 R93, desc[UR16][R4.64+0x280] ;  /* 0x00028010045d8981 */ /* 0x000f22000c1e1500 */
[----:B------:R-:W-:-:S03]  /*1920*/  ISETP.GE.AND P0, PT, R88, R91, PT ;  /* 0x0000005b5800720c */ /* 0x000fc60003f06270 */
[----:B------:R-:W4:Y:S04]  /*1930*/  @!P4 LDG.E.U16 R92, desc[UR16][R4.64+0x1c0] ;  /* 0x0001c010045cc981 */ /* 0x000f28000c1e1500 */
[----:B------:R-:W4:Y:S01]  /*1940*/  @!P1 LDG.E.U16 R96, desc[UR16][R4.64+0x2c0] ;  /* 0x0002c01004609981 */ /* 0x000f22000c1e1500 */
[----:B------:R-:W-:-:S03]  /*1950*/  ISETP.GE.AND P1, PT, R89, R91, PT ;  /* 0x0000005b5900720c */ /* 0x000fc60003f26270 */
[----:B------:R-:W4:Y:S04]  /*1960*/  @!P5 LDG.E.U16 R59, desc[UR16][R4.64+0x200] ;  /* 0x00020010043bd981 */ /* 0x000f28000c1e1500 */
[----:B------:R-:W4:Y:S04]  /*1970*/  @!P6 LDG.E.U16 R94, desc[UR16][R4.64+0x240] ;  /* 0x00024010045ee981 */ /* 0x000f28000c1e1500 */
[----:B------:R-:W4:Y:S04]  /*1980*/  @!P2 LDG.E.U16 R95, desc[UR16][R4.64+0x300] ;  /* 0x00030010045fa981 */ /* 0x000f28000c1e1500 */
[----:B------:R-:W4:Y:S01]  /*1990*/  @!P0 LDG.E.U16 R98, desc[UR16][R4.64+0x340] ;  /* 0x0003401004628981 */ /* 0x000f22000c1e1500 */
[----:B------:R-:W-:-:S03]  /*19a0*/  ISETP.GE.AND P0, PT, R90, R91, PT ;  /* 0x0000005b5a00720c */ /* 0x000fc60003f06270 */
[----:B------:R-:W4:Y:S10]  /*19b0*/  @!P1 LDG.E.U16 R97, desc[UR16][R4.64+0x380] ;  /* 0x0003801004619981 */ /* 0x000f34000c1e1500 */
[----:B------:R0:W4:Y:S01]  /*19c0*/  @!P0 LDG.E.U16 R100, desc[UR16][R4.64+0x3c0] ;  /* 0x0003c01004648981 */ /* 0x000122000c1e1500 */
[----:B------:R-:W-:-:S02]  /*19d0*/  IMAD R99, R105, UR18, R102 ;  /* 0x0000001269637c24 */ /* 0x000fc4000f8e0266 */
[----:B------:R-:W1:Y:S01]  /*19e0*/  LDC.64 R102, c[0x0][0x2b0] ;  /* 0x0000ac00ff667b82 */ /* 0x000e620000000a00 */
[----:B------:R-:W-:Y:S01]  /*19f0*/  ISETP.GE.AND P0, PT, R17, R91, PT ;  /* 0x0000005b1100720c */ /* 0x000fe20003f06270 */
[----:B0-----:R-:W-:-:S05]  /*1a00*/  IMAD.WIDE.U32 R4, R104, UR18, RZ ;  /* 0x0000001268047c25 */ /* 0x001fca000f8e00ff */
[----:B------:R-:W-:Y:S02]  /*1a10*/  IADD3 R5, R5, R99, RZ ;  /* 0x0000006305057210 */ /* 0x000fe40007ffe0ff */
[----:B------:R-:W-:Y:S02]  /*1a20*/  PRMT R111, RZ, 0x7610, R111 ;  /* 0x00007610ff6f7816 */ /* 0x000fe4000000006f */
[-C--:B------:R-:W-:Y:S02]  /*1a30*/  ISETP.GE.AND P4, PT, R81, R91.reuse, PT ;  /* 0x0000005b5100720c */ /* 0x080fe40003f86270 */
[-C--:B------:R-:W-:Y:S02]  /*1a40*/  ISETP.GE.AND P5, PT, R80, R91.reuse, PT ;  /* 0x0000005b5000720c */ /* 0x080fe40003fa6270 */
[----:B------:R-:W-:Y:S02]  /*1a50*/  ISETP.GE.AND P6, PT, R79, R91, PT ;  /* 0x0000005b4f00720c */ /* 0x000fe40003fc6270 */
[----:B------:R-:W-:-:S02]  /*1a60*/  PRMT R109, RZ, 0x7610, R109 ;  /* 0x00007610ff6d7816 */ /* 0x000fc4000000006d */
[----:B------:R-:W-:Y:S02]  /*1a70*/  PRMT R113, RZ, 0x7610, R113 ;  /* 0x00007610ff717816 */ /* 0x000fe40000000071 */
[----:B------:R-:W-:Y:S02]  /*1a80*/  PRMT R114, RZ, 0x7610, R114 ;  /* 0x00007610ff727816 */ /* 0x000fe40000000072 */
[----:B------:R-:W-:Y:S02]  /*1a90*/  PRMT R117, RZ, 0x7610, R117 ;  /* 0x00007610ff757816 */ /* 0x000fe40000000075 */
[----:B------:R-:W-:Y:S01]  /*1aa0*/  PRMT R116, RZ, 0x7610, R116 ;  /* 0x00007610ff747816 */ /* 0x000fe20000000074 */
[----:B---3--:R-:W-:Y:S04]  /*1ab0*/  STS.U16 [R25], R6 ;  /* 0x0000000619007388 */ /* 0x008fe80000000400 */
[----:B-----5:R-:W-:Y:S04]  /*1ac0*/  STS.U16 [R27+0x40], R14 ;  /* 0x0000400e1b007388 */ /* 0x020fe80000000400 */
[----:B--2---:R-:W-:Y:S04]  /*1ad0*/  STS.U16 [R28+0x80], R7 ;  /* 0x000080071c007388 */ /* 0x004fe80000000400 */
[----:B------:R0:W-:Y:S04]  /*1ae0*/  STS.U16 [R29+0xc0], R58 ;  /* 0x0000c03a1d007388 */ /* 0x0001e80000000400 */
[----:B----4-:R-:W-:Y:S04]  /*1af0*/  STS.U16 [R30+0x100], R15 ;  /* 0x0001000f1e007388 */ /* 0x010fe80000000400 */
[----:B------:R2:W-:Y:S01]  /*1b00*/  STS.U16 [R31+0x140], R0 ;  /* 0x000140001f007388 */ /* 0x0005e20000000400 */
[----:B0-----:R-:W-:-:S03]  /*1b10*/  IADD3 R58, R23, -R106, RZ ;  /* 0x8000006a173a7210 */ /* 0x001fc60007ffe0ff */
[----:B------:R0:W-:Y:S01]  /*1b20*/  STS.U16 [R32+0x180], R3 ;  /* 0x0001800320007388 */ /* 0x0001e20000000400 */
[----:B------:R-:W-:Y:S01]  /*1b30*/  IMAD.WIDE.U32 R6, R18, UR6, R4 ;  /* 0x0000000612067c25 */ /* 0x000fe2000f8e0004 */
[----:B--2---:R-:W-:Y:S02]  /*1b40*/  SHF.R.S32.HI R0, RZ, 0x1f, R18 ;  /* 0x0000001fff007819 */ /* 0x004fe40000011412 */
[--C-:B0-----:R-:W-:Y:S01]  /*1b50*/  SHF.R.S32.HI R3, RZ, 0x1f, R2.reuse ;  /* 0x0000001fff037819 */ /* 0x101fe20000011402 */
[----:B------:R-:W-:Y:S01]  /*1b60*/  IMAD R58, R58, -0x200, RZ ;  /* 0xfffffe003a3a7824 */ /* 0x000fe200078e02ff */
[----:B------:R0:W-:Y:S01]  /*1b70*/  STS.U16 [R33+0x1c0], R92 ;  /* 0x0001c05c21007388 */ /* 0x0001e20000000400 */
[----:B------:R-:W-:Y:S02]  /*1b80*/  IMAD R15, R0, UR6, RZ ;  /* 0x00000006000f7c24 */ /* 0x000fe4000f8e02ff */
[----:B------:R-:W-:Y:S01]  /*1b90*/  @!P0 IMAD.WIDE.U32 R4, R104, UR18, R2 ;  /* 0x0000001268048c25 */ /* 0x000fe2000f8e0002 */
[----:B------:R2:W-:Y:S03]  /*1ba0*/  STS.U16 [R34+0x200], R59 ;  /* 0x0002003b22007388 */ /* 0x0005e60000000400 */
[----:B------:R-:W-:Y:S01]  /*1bb0*/  IMAD R101, R18, UR7, R15 ;  /* 0x0000000712657c24 */ /* 0x000fe2000f8e020f */
[----:B------:R3:W-:Y:S01]  /*1bc0*/  STS.U16 [R35+0x240], R94 ;  /* 0x0002405e23007388 */ /* 0x0007e20000000400 */
[----:B------:R-:W-:-:S02]  /*1bd0*/  @!P0 IADD3 R5, R99, R5, RZ ;  /* 0x0000000563058210 */ /* 0x000fc40007ffe0ff */
[----:B0-----:R-:W-:Y:S01]  /*1be0*/  @!P0 MOV R92, R2 ;  /* 0x00000002005c8202 */ /* 0x001fe20000000f00 */
[----:B------:R0:W-:Y:S01]  /*1bf0*/  STS.U16 [R36+0x280], R93 ;  /* 0x0002805d24007388 */ /* 0x0001e20000000400 */
[----:B--2---:R-:W-:Y:S02]  /*1c00*/  SHF.R.S32.HI R59, RZ, 0x1f, R58 ;  /* 0x0000001fff3b7819 */ /* 0x004fe4000001143a */
[----:B---3--:R-:W-:Y:S01]  /*1c10*/  IADD3 R94, P1, R58, R6, RZ ;  /* 0x000000063a5e7210 */ /* 0x008fe20007f3e0ff */
[----:B-1----:R-:W-:Y:S01]  /*1c20*/  IMAD R6, R102, UR10, RZ ;  /* 0x0000000a66067c24 */ /* 0x002fe2000f8e02ff */
[----:B0-----:R-:W-:-:S03]  /*1c30*/  @!P0 MOV R93, R3 ;  /* 0x00000003005d8202 */ /* 0x001fc60000000f00 */
[----:B------:R-:W-:Y:S01]  /*1c40*/  IMAD R103, R103, UR18, R6 ;  /* 0x0000001267677c24 */ /* 0x000fe2000f8e0206 */
[----:B------:R-:W-:Y:S01]  /*1c50*/  IADD3.X R99, R59, R101, R7, P1, !PT ;  /* 0x000000653b637210 */ /* 0x000fe20000ffe407 */
[----:B------:R-:W-:Y:S01]  /*1c60*/  @!P0 IMAD.WIDE.U32 R6, R18, UR6, R4 ;  /* 0x0000000612068c25 */ /* 0x000fe2000f8e0004 */
[----:B------:R-:W-:Y:S01]  /*1c70*/  LEA R5, P1, R17, UR8, 0x1 ;  /* 0x0000000811057c11 */ /* 0x000fe2000f8208ff */
[----:B------:R-:W-:Y:S01]  /*1c80*/  STS.U16 [R37+0x2c0], R96 ;  /* 0x0002c06025007388 */ /* 0x000fe20000000400 */
[----:B------:R-:W-:Y:S01]  /*1c90*/  ULDC.64 UR6, c[0x0][0x2b8] ;  /* 0x0000ae0000067ab9 */ /* 0x000fe20000000a00 */
[C---:B------:R-:W-:Y:S02]  /*1ca0*/  @!P0 IMAD.WIDE.U32 R92, R102.reuse, UR18, R92 ;  /* 0x00000012665c8c25 */ /* 0x040fe4000f8e005c */
[----:B------:R0:W-:Y:S02]  /*1cb0*/  STS.U16 [R38+0x300], R95 ;  /* 0x0003005f26007388 */ /* 0x0001e40000000400 */
[----:B------:R-:W-:Y:S01]  /*1cc0*/  IMAD.WIDE.U32 R14, R102, UR18, RZ ;  /* 0x00000012660e7c25 */ /* 0x000fe2000f8e00ff */
[----:B------:R-:W-:Y:S01]  /*1cd0*/  LEA R4, P2, R94, R5, 0x1 ;  /* 0x000000055e047211 */ /* 0x000fe200078408ff */
[----:B------:R-:W-:Y:S01]  /*1ce0*/  STS.U16 [R39+0x340], R98 ;  /* 0x0003406227007388 */ /* 0x000fe20000000400 */
[----:B------:R-:W-:-:S02]  /*1cf0*/  @!P0 IADD3 R93, R103, R93, RZ ;  /* 0x0000005d675d8210 */ /* 0x000fc40007ffe0ff */
[----:B------:R-:W-:Y:S01]  /*1d00*/  IADD3 R15, R15, R103, RZ ;  /* 0x000000670f0f7210 */ /* 0x000fe20007ffe0ff */
[----:B------:R1:W-:Y:S01]  /*1d10*/  STS.U16 [R40+0x380], R97 ;  /* 0x0003806128007388 */ /* 0x0003e20000000400 */
[----:B0-----:R-:W-:Y:S01]  /*1d20*/  LEA.HI.X R95, R17, UR9, R16, 0x1, P1 ;  /* 0x00000009115f7c11 */ /* 0x001fe200088f0c10 */
[----:B------:R-:W-:-:S03]  /*1d30*/  IMAD.WIDE.U32 R14, R18, UR6, R14 ;  /* 0x00000006120e7c25 */ /* 0x000fc6000f8e000e */
[----:B------:R-:W-:Y:S02]  /*1d40*/  LEA.HI.X R5, R94, R95, R99, 0x1, P2 ;  /* 0x0000005f5e057211 */ /* 0x000fe400010f0c63 */
[----:B-1----:R-:W-:Y:S01]  /*1d50*/  @!P0 IADD3 R97, P1, R17, R6, RZ ;  /* 0x0000000611618210 */ /* 0x002fe20007f3e0ff */
[----:B------:R-:W-:-:S03]  /*1d60*/  IMAD R95, R0, UR6, RZ ;  /* 0x00000006005f7c24 */ /* 0x000fc6000f8e02ff */
[----:B------:R-:W-:Y:S01]  /*1d70*/  @!P0 IADD3.X R94, R16, R7, R101, P1, !PT ;  /* 0x00000007105e8210 */ /* 0x000fe20000ffe465 */
[----:B------:R-:W-:Y:S01]  /*1d80*/  @!P0 IMAD.WIDE.U32 R6, R18, UR6, R92 ;  /* 0x0000000612068c25 */ /* 0x000fe2000f8e005c */
[----:B------:R-:W-:-:S03]  /*1d90*/  @!P0 LEA R92, P1, R97, UR8, 0x1 ;  /* 0x00000008615c8c11 */ /* 0x000fc6000f8208ff */
[----:B------:R-:W-:Y:S01]  /*1da0*/  IMAD R101, R18, UR7, R95 ;  /* 0x0000000712657c24 */ /* 0x000fe2000f8e025f */
[----:B------:R-:W-:Y:S01]  /*1db0*/  ULDC.64 UR6, c[0x0][0x308] ;  /* 0x0000c20000067ab9 */ /* 0x000fe20000000a00 */
[----:B------:R-:W-:Y:S02]  /*1dc0*/  IADD3 R96, P3, R58, R14, RZ ;  /* 0x0000000e3a607210 */ /* 0x000fe40007f7e0ff */
[----:B------:R-:W-:Y:S02]  /*1dd0*/  @!P0 LEA.HI.X R93, R97, UR9, R94, 0x1, P1 ;  /* 0x00000009615d8c11 */ /* 0x000fe400088f0c5e */
[C---:B------:R-:W-:Y:S02]  /*1de0*/  @!P0 IADD3 R98, P2, R17.reuse, R6, RZ ;  /* 0x0000000611628210 */ /* 0x040fe40007f5e0ff */
[----:B------:R-:W-:Y:S01]  /*1df0*/  LEA R95, P1, R17, UR6, 0x1 ;  /* 0x00000006115f7c11 */ /* 0x000fe2000f8208ff */
[----:B------:R0:W-:Y:S01]  /*1e00*/  STS.U16 [R41+0x3c0], R100 ;  /* 0x0003c06429007388 */ /* 0x0001e20000000400 */
[----:B------:R-:W-:Y:S01]  /*1e10*/  IADD3.X R15, R59, R101, R15, P3, !PT ;  /* 0x000000653b0f7210 */ /* 0x000fe20001ffe40f */
[----:B------:R-:W-:Y:S01]  /*1e20*/  NOP ;  /* 0x0000000000007918 */ /* 0x000fe20000000000 */
[----:B------:R-:W-:Y:S01]  /*1e30*/  @!P0 IADD3.X R101, R16, R7, R101, P2, !PT ;  /* 0x0000000710658210 */ /* 0x000fe200017fe465 */
[----:B------:R-:W-:Y:S01]  /*1e40*/  LDS.U16 R105, [R42] ;  /* 0x000000002a697984 */ /* 0x000fe20000000400 */
[----:B------:R-:W-:-:S03]  /*1e50*/  LEA R6, P2, R96, R95, 0x1 ;  /* 0x0000005f60067211 */ /* 0x000fc600078408ff */
        /* <DEDUP_REMOVED lines=16> */
[----:B------:R-:W-:-:S02]  /*1f60*/  LEA.HI.X R7, R17, UR7, R16, 0x1, P1 ;  /* 0x0000000711077c11 */ /* 0x000fc400088f0c10 */
[----:B------:R-:W-:Y:S02]  /*1f70*/  @!P0 LEA R14, P1, R98, UR6, 0x1 ;  /* 0x00000006620e8c11 */ /* 0x000fe4000f8208ff */
[----:B------:R-:W-:Y:S02]  /*1f80*/  LEA.HI.X R7, R96, R7, R15, 0x1, P2 ;  /* 0x0000000760077211 */ /* 0x000fe400010f0c0f */
[----:B------:R-:W-:Y:S02]  /*1f90*/  @!P0 LEA.HI.X R15, R98, UR7, R101, 0x1, P1 ;  /* 0x00000007620f8c11 */ /* 0x000fe400088f0c65 */
[----:B------:R-:W-:Y:S02]  /*1fa0*/  ISETP.GE.AND P1, PT, R76, R91, PT ;  /* 0x0000005b4c00720c */ /* 0x000fe40003f26270 */
[----:B------:R-:W-:Y:S02]  /*1fb0*/  PRMT R96, RZ, 0x7610, R96 ;  /* 0x00007610ff607816 */ /* 0x000fe40000000060 */
[----:B------:R-:W-:-:S09]  /*1fc0*/  PRMT R102, RZ, 0x7610, R102 ;  /* 0x00007610ff667816 */ /* 0x000fd20000000066 */
[----:B------:R-:W2:Y:S01]  /*1fd0*/  @!P1 LDG.E.U16 R96, desc[UR16][R4.64+-0x3c0] ;  /* 0xfffc401004609981 */ /* 0x000ea2000c1e1500 */
[-C--:B------:R-:W-:Y:S02]  /*1fe0*/  ISETP.GE.AND P1, PT, R82, R91.reuse, PT ;  /* 0x0000005b5200720c */ /* 0x080fe40003f26270 */
[----:B------:R-:W-:Y:S01]  /*1ff0*/  PRMT R94, RZ, 0x7610, R94 ;  /* 0x00007610ff5e7816 */ /* 0x000fe2000000005e */
[----:B------:R-:W3:Y:S01]  /*2000*/  @!P4 LDG.E.U16 R109, desc[UR16][R4.64+-0x280] ;  /* 0xfffd8010046dc981 */ /* 0x000ee2000c1e1500 */
[-C--:B------:R-:W-:Y:S02]  /*2010*/  ISETP.GE.AND P2, PT, R77, R91.reuse, PT ;  /* 0x0000005b4d00720c */ /* 0x080fe40003f46270 */
[-C--:B------:R-:W-:Y:S02]  /*2020*/  ISETP.GE.AND P3, PT, R78, R91.reuse, PT ;  /* 0x0000005b4e00720c */ /* 0x080fe40003f66270 */
[----:B------:R1:W4:Y:S05]  /*2030*/  @!P0 LDG.E.U16 R94, desc[UR16][R92.64] ;  /* 0x000000105c5e8981 */ /* 0x00032a000c1e1500 */
[----:B------:R-:W5:Y:S01]  /*2040*/  @!P1 LDG.E.U16 R102, desc[UR16][R4.64+-0x240] ;  /* 0xfffdc01004669981 */ /* 0x000f62000c1e1500 */
[----:B------:R-:W-:-:S02]  /*2050*/  ISETP.GE.AND P1, PT, R83, R91, PT ;  /* 0x0000005b5300720c */ /* 0x000fc40003f26270 */
[----:B------:R-:W-:Y:S02]  /*2060*/  PRMT R101, RZ, 0x7610, R101 ;  /* 0x00007610ff657816 */ /* 0x000fe40000000065 */
[----:B-1----:R-:W-:Y:S02]  /*2070*/  PRMT R92, RZ, 0x7610, R92 ;  /* 0x00007610ff5c7816 */ /* 0x002fe4000000005c */
[----:B------:R-:W-:Y:S02]  /*2080*/  PRMT R98, RZ, 0x7610, R98 ;  /* 0x00007610ff627816 */ /* 0x000fe40000000062 */
[----:B0-----:R-:W-:Y:S01]  /*2090*/  PRMT R100, RZ, 0x7610, R100 ;  /* 0x00007610ff647816 */ /* 0x001fe20000000064 */
[----:B------:R-:W3:Y:S04]  /*20a0*/  @!P2 LDG.E.U16 R101, desc[UR16][R4.64+-0x380] ;  /* 0xfffc80100465a981 */ /* 0x000ee8000c1e1500 */
[----:B------:R-:W5:Y:S01]  /*20b0*/  @!P1 LDG.E.U16 R111, desc[UR16][R4.64+-0x200] ;  /* 0xfffe0010046f9981 */ /* 0x000f62000c1e1500 */
[----:B------:R-:W-:-:S02]  /*20c0*/  ISETP.GE.AND P1, PT, R84, R91, PT ;  /* 0x0000005b5400720c */ /* 0x000fc40003f26270 */
[----:B------:R-:W-:Y:S01]  /*20d0*/  PRMT R103, RZ, 0x7610, R103 ;  /* 0x00007610ff677816 */ /* 0x000fe20000000067 */
[----:B------:R-:W5:Y:S01]  /*20e0*/  @!P3 LDG.E.U16 R98, desc[UR16][R4.64+-0x340] ;  /* 0xfffcc0100462b981 */ /* 0x000f62000c1e1500 */
[-C--:B------:R-:W-:Y:S02]  /*20f0*/  ISETP.GE.AND P2, PT, R86, R91.reuse, PT ;  /* 0x0000005b5600720c */ /* 0x080fe40003f46270 */
[-C--:B------:R-:W-:Y:S01]  /*2100*/  ISETP.GE.AND P3, PT, R87, R91.reuse, PT ;  /* 0x0000005b5700720c */ /* 0x080fe20003f66270 */
[----:B------:R-:W5:Y:S01]  /*2110*/  @!P5 LDG.E.U16 R100, desc[UR16][R4.64+-0x2c0] ;  /* 0xfffd40100464d981 */ /* 0x000f62000c1e1500 */
[----:B------:R-:W-:-:S05]  /*2120*/  ISETP.GE.AND P4, PT, R88, R91, PT ;  /* 0x0000005b5800720c */ /* 0x000fca0003f86270 */
[----:B------:R-:W5:Y:S01]  /*2130*/  @!P1 LDG.E.U16 R92, desc[UR16][R4.64+-0x1c0] ;  /* 0xfffe4010045c9981 */ /* 0x000f62000c1e1500 */
[-C--:B------:R-:W-:Y:S02]  /*2140*/  ISETP.GE.AND P1, PT, R85, R91.reuse, PT ;  /* 0x0000005b5500720c */ /* 0x080fe40003f26270 */
[-C--:B------:R-:W-:Y:S01]  /*2150*/  ISETP.GE.AND P5, PT, R89, R91.reuse, PT ;  /* 0x0000005b5900720c */ /* 0x080fe20003fa6270 */
        /* <DEDUP_REMOVED lines=40> */
[----:B------:R-:W3:Y:S04]  /*23e0*/  LDS.U16 R96, [R42+0x2] ;  /* 0x000002002a607984 */ /* 0x000ee80000000400 */
[----:B------:R-:W-:Y:S04]  /*23f0*/  LDS.U16 R98, [R42+0x4] ;  /* 0x000004002a627984 */ /* 0x000fe80000000400 */
[----:B------:R-:W4:Y:S04]  /*2400*/  LDS.U16 R101, [R42+0x6] ;  /* 0x000006002a657984 */ /* 0x000f280000000400 */
[----:B------:R-:W5:Y:S04]  /*2410*/  LDS.U16 R102, [R42+0x8] ;  /* 0x000008002a667984 */ /* 0x000f680000000400 */
[----:B------:R-:W5:Y:S04]  /*2420*/  LDS.U16 R103, [R42+0xa] ;  /* 0x00000a002a677984 */ /* 0x000f680000000400 */
[----:B------:R-:W5:Y:S04]  /*2430*/  LDS.U16 R104, [R42+0xc] ;  /* 0x00000c002a687984 */ /* 0x000f680000000400 */
[----:B------:R-:W5:Y:S04]  /*2440*/  LDS.U16 R109, [R42+0xe] ;  /* 0x00000e002a6d7984 */ /* 0x000f680000000400 */
[----:B------:R-:W5:Y:S04]  /*2450*/  LDS.U16 R111, [R42+0x10] ;  /* 0x000010002a6f7984 */ /* 0x000f680000000400 */
        /* <DEDUP_REMOVED lines=13> */
[-C--:B------:R-:W-:Y:S02]  /*2530*/  ISETP.GE.AND P1, PT, R78, R91.reuse, PT ;  /* 0x0000005b4e00720c */ /* 0x080fe40003f26270 */
[----:B--2---:R-:W-:Y:S01]  /*2540*/  PRMT R93, RZ, 0x7610, R93 ;  /* 0x00007610ff5d7816 */ /* 0x004fe2000000005d */
[----:B------:R-:W2:Y:S04]  /*2550*/  @!P2 LDG.E.U16 R134, desc[UR16][R6.64+-0x140] ;  /* 0xfffec0100686a981 */ /* 0x000ea8000c1e1500 */
[----:B------:R-:W2:Y:S04]  /*2560*/  @!P3 LDG.E.U16 R135, desc[UR16][R6.64+-0x100] ;  /* 0xffff00100687b981 */ /* 0x000ea8000c1e1500 */
[----:B------:R-:W2:Y:S01]  /*2570*/  @!P0 LDG.E.U16 R5, desc[UR16][R6.64+-0x380] ;  /* 0xfffc801006058981 */ /* 0x000ea2000c1e1500 */
[----:B------:R-:W-:-:S03]  /*2580*/  ISETP.GE.AND P0, PT, R79, R91, PT ;  /* 0x0000005b4f00720c */ /* 0x000fc60003f06270 */
[----:B------:R-:W2:Y:S01]  /*2590*/  @!P1 LDG.E.U16 R124, desc[UR16][R6.64+-0x340] ;  /* 0xfffcc010067c9981 */ /* 0x000ea2000c1e1500 */
[----:B------:R-:W-:-:S03]  /*25a0*/  ISETP.GE.AND P1, PT, R80, R91, PT ;  /* 0x0000005b5000720c */ /* 0x000fc60003f26270 */
[----:B------:R-:W2:Y:S04]  /*25b0*/  @!P4 LDG.E.U16 R136, desc[UR16][R6.64+-0xc0] ;  /* 0xffff40100688c981 */ /* 0x000ea8000c1e1500 */
[----:B------:R-:W2:Y:S04]  /*25c0*/  @!P5 LDG.E.U16 R137, desc[UR16][R6.64+-0x80] ;  /* 0xffff80100689d981 */ /* 0x000ea8000c1e1500 */
[----:B------:R-:W2:Y:S01]  /*25d0*/  @!P0 LDG.E.U16 R93, desc[UR16][R6.64+-0x300] ;  /* 0xfffd0010065d8981 */ /* 0x000ea2000c1e1500 */
[----:B------:R-:W-:-:S03]  /*25e0*/  ISETP.GE.AND P0, PT, R81, R91, PT ;  /* 0x0000005b5100720c */ /* 0x000fc60003f06270 */
[----:B------:R-:W2:Y:S01]  /*25f0*/  @!P1 LDG.E.U16 R130, desc[UR16][R6.64+-0x2c0] ;  /* 0xfffd401006829981 */ /* 0x000ea2000c1e1500 */
[----:B------:R-:W-:Y:S02]  /*2600*/  ISETP.GE.AND P1, PT, R82, R91, PT ;  /* 0x0000005b5200720c */ /* 0x000fe40003f26270 */
[----:B0-----:R-:W-:Y:S01]  /*2610*/  PRMT R15, RZ, 0x7610, R15 ;  /* 0x00007610ff0f7816 */ /* 0x001fe2000000000f */
[----:B------:R-:W2:Y:S01]  /*2620*/  @!P6 LDG.E.U16 R138, desc[UR16][R6.64+-0x40] ;  /* 0xffffc010068ae981 */ /* 0x000ea2000c1e1500 */
[----:B------:R-:W-:-:S05]  /*2630*/  PRMT R14, RZ, 0x7610, R14 ;  /* 0x00007610ff0e7816 */ /* 0x000fca000000000e */
[----:B------:R-:W2:Y:S01]  /*2640*/  @!P0 LDG.E.U16 R15, desc[UR16][R6.64+-0x280] ;  /* 0xfffd8010060f8981 */ /* 0x000ea2000c1e1500 */
[----:B------:R-:W-:-:S03]  /*2650*/  ISETP.GE.AND P0, PT, R83, R91, PT ;  /* 0x0000005b5300720c */ /* 0x000fc60003f06270 */
[----:B------:R-:W2:Y:S01]  /*2660*/  @!P1 LDG.E.U16 R14, desc[UR16][R6.64+-0x240] ;  /* 0xfffdc010060e9981 */ /* 0x000ea2000c1e1500 */
[----:B------:R-:W-:Y:S02]  /*2670*/  ISETP.NE.AND P1, PT, R119, RZ, PT ;  /* 0x000000ff7700720c */ /* 0x000fe40003f25270 */
[----:B------:R-:W-:-:S07]  /*2680*/  PRMT R119, RZ, 0x7610, R119 ;  /* 0x00007610ff777816 */ /* 0x000fce0000000077 */
[----:B------:R-:W2:Y:S01]  /*2690*/  @!P0 LDG.E.U16 R119, desc[UR16][R6.64+-0x200] ;  /* 0xfffe001006778981 */ /* 0x000ea2000c1e1500 */
[----:B------:R-:W-:-:S03]  /*26a0*/  ISETP.GE.AND P0, PT, R84, R91, PT ;  /* 0x0000005b5400720c */ /* 0x000fc60003f06270 */
[----:B------:R-:W2:Y:S10]  /*26b0*/  @!P1 LDG.E.U16 R121, desc[UR16][R6.64+-0x180] ;  /* 0xfffe801006799981 */ /* 0x000eb4000c1e1500 */
[----:B------:R0:W2:Y:S01]  /*26c0*/  @!P0 LDG.E.U16 R132, desc[UR16][R6.64+-0x1c0] ;  /* 0xfffe401006848981 */ /* 0x0000a2000c1e1500 */
[----:B---3--:R-:W-:-:S02]  /*26d0*/  HADD2.F32 R96, -RZ, R96.H0_H0 ;  /* 0x20000060ff607230 */ /* 0x008fc40000004100 */
[----:B------:R-:W-:-:S03]  /*26e0*/  HADD2.F32 R100, -RZ, R100.H0_H0 ;  /* 0x20000064ff647230 */ /* 0x000fc60000004100 */
[----:B------:R-:W-:Y:S02]  /*26f0*/  FMUL.FTZ R133, R96, -1.4426950216293334961 ;  /* 0xbfb8aa3b60857820 */ /* 0x000fe40000410000 */
[----:B------:R-:W-:-:S04]  /*2700*/  FMUL.FTZ R4, R100, -1.4426950216293334961 ;  /* 0xbfb8aa3b64047820 */ /* 0x000fc80000410000 */
[----:B------:R-:W1:Y:S01]  /*2710*/  MUFU.EX2 R133, R133 ;  /* 0x0000008500857308 */ /* 0x000e620000000800 */
[----:B----4-:R-:W-:Y:S02]  /*2720*/  HADD2.F32 R101, -RZ, R101.H0_H0 ;  /* 0x20000065ff657230 */ /* 0x010fe40000004100 */
[----:B-----5:R-:W-:-:S05]  /*2730*/  HADD2.F32 R102, -RZ, R102.H0_H0 ;  /* 0x20000066ff667230 */ /* 0x020fca0000004100 */
[----:B------:R-:W3:Y:S01]  /*2740*/  MUFU.EX2 R131, R4 ;  /* 0x0000000400837308 */ /* 0x000ee20000000800 */
[----:B0-----:R-:W-:Y:S01]  /*2750*/  FMUL.FTZ R6, R101, -1.4426950216293334961 ;  /* 0xbfb8aa3b65067820 */ /* 0x001fe20000410000 */
[----:B------:R-:W-:Y:S02]  /*2760*/  HADD2.F32 R98, -RZ, R98.H0_H0 ;  /* 0x20000062ff627230 */ /* 0x000fe40000004100 */
[----:B------:R-:W-:-:S03]  /*2770*/  FMUL.FTZ R7, R102, -1.4426950216293334961 ;  /* 0xbfb8aa3b66077820 */ /* 0x000fc60000410000 */
[----:B------:R-:W-:Y:S01]  /*2780*/  FMUL.FTZ R139, R98, -1.4426950216293334961 ;  /* 0xbfb8aa3b628b7820 */ /* 0x000fe20000410000 */
[----:B------:R-:W0:Y:S01]  /*2790*/  MUFU.EX2 R6, R6 ;  /* 0x0000000600067308 */ /* 0x000e220000000800 */
[----:B-1----:R-:W-:-:S07]  /*27a0*/  FADD.FTZ R133, R133, 1 ;  /* 0x3f80000085857421 */ /* 0x002fce0000010000 */
[----:B------:R-:W1:Y:S01]  /*27b0*/  MUFU.EX2 R7, R7 ;  /* 0x0000000700077308 */ /* 0x000e620000000800 */
[----:B---3--:R-:W-:-:S07]  /*27c0*/  FADD.FTZ R131, R131, 1 ;  /* 0x3f80000083837421 */ /* 0x008fce0000010000 */
[----:B------:R-:W3:Y:S01]  /*27d0*/  MUFU.EX2 R139, R139 ;  /* 0x0000008b008b7308 */ /* 0x000ee20000000800 */
[----:B------:R-:W-:-:S07]  /*27e0*/  HADD2.F32 R103, -RZ, R103.H0_H0 ;  /* 0x20000067ff677230 */ /* 0x000fce0000004100 */
[----:B------:R-:W4:Y:S01]  /*27f0*/  MUFU.RCP R133, R133 ;  /* 0x0000008500857308 */ /* 0x000f220000001000 */
[----:B------:R-:W-:Y:S02]  /*2800*/  HADD2.F32 R104, -RZ, R104.H0_H0 ;  /* 0x20000068ff687230 */ /* 0x000fe40000004100 */
[----:B0-----:R-:W-:-:S05]  /*2810*/  FADD.FTZ R6, R6, 1 ;  /* 0x3f80000006067421 */ /* 0x001fca0000010000 */
[----:B------:R-:W0:Y:S01]  /*2820*/  MUFU.RCP R131, R131 ;  /* 0x0000008300837308 */ /* 0x000e220000001000 */
[----:B------:R-:W-:Y:S01]  /*2830*/  FMUL.FTZ R4, R103, -1.4426950216293334961 ;  /* 0xbfb8aa3b67047820 */ /* 0x000fe20000410000 */
[----:B-1----:R-:W-:Y:S01]  /*2840*/  FADD.FTZ R7, R7, 1 ;  /* 0x3f80000007077421 */ /* 0x002fe20000010000 */
[----:B------:R-:W-:Y:S02]  /*2850*/  HADD2.F32 R106, -RZ, R106.H0_H0 ;  /* 0x2000006aff6a7230 */ /* 0x000fe40000004100 */
[----:B------:R-:W-:Y:S01]  /*2860*/  FMUL.FTZ R141, R104, -1.4426950216293334961 ;  /* 0xbfb8aa3b688d7820 */ /* 0x000fe20000410000 */
[----:B------:R-:W-:Y:S02]  /*2870*/  HADD2.F32 R105, -RZ, R105.H0_H0 ;  /* 0x20000069ff697230 */ /* 0x000fe40000004100 */
[----:B------:R1:W5:Y:S01]  /*2880*/  MUFU.EX2 R140, R4 ;  /* 0x00000004008c7308 */ /* 0x0003620000000800 */
[----:B------:R-:W-:Y:S02]  /*2890*/  HADD2.F32 R109, -RZ, R109.H0_H0 ;  /* 0x2000006dff6d7230 */ /* 0x000fe40000004100 */
[----:B------:R-:W-:-:S05]  /*28a0*/  HADD2.F32 R111, -RZ, R111.H0_H0 ;  /* 0x2000006fff6f7230 */ /* 0x000fca0000004100 */
[----:B------:R-:W-:Y:S01]  /*28b0*/  MUFU.EX2 R141, R141 ;  /* 0x0000008d008d7308 */ /* 0x000fe20000000800 */
[----:B------:R-:W-:Y:S01]  /*28c0*/  FMUL.FTZ R142, R109, -1.4426950216293334961 ;  /* 0xbfb8aa3b6d8e7820 */ /* 0x000fe20000410000 */
[----:B------:R-:W-:Y:S01]  /*28d0*/  FMUL.FTZ R143, R111, -1.4426950216293334961 ;  /* 0xbfb8aa3b6f8f7820 */ /* 0x000fe20000410000 */
[----:B------:R-:W-:-:S05]  /*28e0*/  HADD2.F32 R107, -RZ, R107.H0_H0 ;  /* 0x2000006bff6b7230 */ /* 0x000fca0000004100 */
[----:B------:R-:W-:Y:S01]  /*28f0*/  MUFU.EX2 R142, R142 ;  /* 0x0000008e008e7308 */ /* 0x000fe20000000800 */
[----:B------:R-:W-:-:S07]  /*2900*/  HADD2.F32 R126, -RZ, R126.H0_H0 ;  /* 0x2000007eff7e7230 */ /* 0x000fce0000004100 */
[----:B------:R-:W-:Y:S01]  /*2910*/  MUFU.EX2 R143, R143 ;  /* 0x0000008f008f7308 */ /* 0x000fe20000000800 */
[----:B------:R-:W-:Y:S02]  /*2920*/  HADD2.F32 R114, -RZ, R114.H0_H0 ;  /* 0x20000072ff727230 */ /* 0x000fe40000004100 */
[----:B------:R-:W-:Y:S02]  /*2930*/  HADD2.F32 R113, -RZ, R113.H0_H0 ;  /* 0x20000071ff717230 */ /* 0x000fe40000004100 */
[----:B------:R-:W-:Y:S02]  /*2940*/  HADD2.F32 R116, -RZ, R116.H0_H0 ;  /* 0x20000074ff747230 */ /* 0x000fe40000004100 */
[----:B------:R-:W-:Y:S01]  /*2950*/  FMUL.FTZ R145, R114, -1.4426950216293334961 ;  /* 0xbfb8aa3b72917820 */ /* 0x000fe20000410000 */
[----:B------:R-:W-:Y:S02]  /*2960*/  HADD2.F32 R118, -RZ, R118.H0_H0 ;  /* 0x20000076ff767230 */ /* 0x000fe40000004100 */
[----:B-1----:R-:W-:Y:S01]  /*2970*/  FMUL.FTZ R4, R113, -1.4426950216293334961 ;  /* 0xbfb8aa3b71047820 */ /* 0x002fe20000410000 */
[----:B------:R-:W-:-:S02]  /*2980*/  HADD2.F32 R117, -RZ, R117.H0_H0 ;  /* 0x20000075ff757230 */ /* 0x000fc40000004100 */
[----:B------:R-:W-:Y:S02]  /*2990*/  HADD2.F32 R128, -RZ, R128.H0_H0 ;  /* 0x20000080ff807230 */ /* 0x000fe40000004100 */
[----:B------:R-:W-:Y:S01]  /*29a0*/  FMUL.FTZ R146, R116, -1.4426950216293334961 ;  /* 0xbfb8aa3b74927820 */ /* 0x000fe20000410000 */
[----:B------:R-:W-:Y:S01]  /*29b0*/  FMUL.FTZ R150, R118, -1.4426950216293334961 ;  /* 0xbfb8aa3b76967820 */ /* 0x000fe20000410000 */
[----:B------:R-:W-:Y:S01]  /*29c0*/  HADD2.F32 R127, -RZ, R127.H0_H0 ;  /* 0x2000007fff7f7230 */ /* 0x000fe20000004100 */
[----:B------:R-:W-:Y:S01]  /*29d0*/  MUFU.EX2 R144, R4 ;  /* 0x0000000400907308 */ /* 0x000fe20000000800 */
[----:B------:R-:W-:Y:S01]  /*29e0*/  FMUL.FTZ R147, R117, -1.4426950216293334961 ;  /* 0xbfb8aa3b75937820 */ /* 0x000fe20000410000 */
[----:B------:R-:W-:-:S06]  /*29f0*/  HADD2.F32 R120, -RZ, R120.H0_H0 ;  /* 0x20000078ff787230 */ /* 0x000fcc0000004100 */
[----:B------:R-:W-:Y:S01]  /*2a00*/  MUFU.EX2 R145, R145 ;  /* 0x0000009100917308 */ /* 0x000fe20000000800 */
[----:B------:R-:W-:-:S07]  /*2a10*/  FMUL.FTZ R151, R120, -1.4426950216293334961 ;  /* 0xbfb8aa3b78977820 */ /* 0x000fce0000410000 */
[----:B------:R-:W-:Y:S01]  /*2a20*/  MUFU.EX2 R148, R146 ;  /* 0x0000009200947308 */ /* 0x000fe20000000800 */
[----:B------:R-:W-:Y:S04]  /*2a30*/  STS.U16 [R25], R94 ;  /* 0x0000005e19007388 */ /* 0x000fe80000000400 */
[----:B------:R-:W-:Y:S04]  /*2a40*/  STS.U16 [R27+0x40], R92 ;  /* 0x0000405c1b007388 */ /* 0x000fe80000000400 */
[----:B--2---:R-:W-:Y:S04]  /*2a50*/  STS.U16 [R28+0x80], R5 ;  /* 0x000080051c007388 */ /* 0x004fe80000000400 */
        /* <DEDUP_REMOVED lines=14> */
[----:B------:R-:W4:Y:S04]  /*2b40*/  LDS.U16 R93, [R42+0x2] ;  /* 0x000002002a5d7984 */ /* 0x000f280000000400 */
[----:B------:R-:W0:Y:S04]  /*2b50*/  LDS.U16 R92, [R42] ;  /* 0x000000002a5c7984 */ /* 0x000e280000000400 */
[----:B------:R-:W5:Y:S04]  /*2b60*/  LDS.U16 R94, [R42+0x4] ;  /* 0x000004002a5e7984 */ /* 0x000f680000000400 */
[----:B------:R-:W5:Y:S04]  /*2b70*/  LDS.U16 R119, [R42+0x6] ;  /* 0x000006002a777984 */ /* 0x000f680000000400 */
[----:B------:R-:W5:Y:S04]  /*2b80*/  LDS.U16 R121, [R42+0x8] ;  /* 0x000008002a797984 */ /* 0x000f680000000400 */
[----:B------:R-:W5:Y:S01]  /*2b90*/  LDS.U16 R124, [R42+0xa] ;  /* 0x00000a002a7c7984 */ /* 0x000f620000000400 */
[----:B-1----:R1:W-:Y:S01]  /*2ba0*/  MUFU.RCP R130, R6 ;  /* 0x0000000600827308 */ /* 0x0023e20000001000 */
[----:B---3--:R-:W-:-:S07]  /*2bb0*/  FADD.FTZ R5, R139, 1 ;  /* 0x3f8000008b057421 */ /* 0x008fce0000010000 */
[----:B--2---:R2:W-:Y:S01]  /*2bc0*/  MUFU.RCP R137, R7 ;  /* 0x0000000700897308 */ /* 0x0045e20000001000 */
[----:B-1----:R-:W1:Y:S01]  /*2bd0*/  LDS.U16 R6, [R42+0xc] ;  /* 0x00000c002a067984 */ /* 0x002e620000000400 */
[----:B----4-:R-:W-:Y:S02]  /*2be0*/  HADD2.F32 R93, -RZ, R93.H0_H0 ;  /* 0x2000005dff5d7230 */ /* 0x010fe40000004100 */
[----:B--2---:R-:W-:Y:S01]  /*2bf0*/  FADD.FTZ R7, -R133, 1 ;  /* 0x3f80000085077421 */ /* 0x004fe20000010100 */
[----:B0-----:R-:W-:Y:S02]  /*2c00*/  HADD2.F32 R92, -RZ, R92.H0_H0 ;  /* 0x2000005cff5c7230 */ /* 0x001fe40000004100 */
[----:B------:R-:W-:Y:S01]  /*2c10*/  FMUL.FTZ R134, R106, R93 ;  /* 0x0000005d6a867220 */ /* 0x000fe20000410000 */
[----:B------:R0:W2:Y:S01]  /*2c20*/  MUFU.RCP R135, R5 ;  /* 0x0000000500877308 */ /* 0x0000a20000001000 */
[----:B------:R-:W-:Y:S01]  /*2c30*/  FFMA.FTZ R7, R96, R7, 1 ;  /* 0x3f80000060077423 */ /* 0x000fe20000010007 */
[----:B------:R-:W-:Y:S01]  /*2c40*/  FMUL.FTZ R14, R105, R92 ;  /* 0x0000005c690e7220 */ /* 0x000fe20000410000 */
[----:B------:R-:W-:Y:S01]  /*2c50*/  FMUL.FTZ R134, R133, R134 ;  /* 0x0000008685867220 */ /* 0x000fe20000410000 */
[----:B0-----:R-:W-:-:S02]  /*2c60*/  FADD.FTZ R5, -R131, 1 ;  /* 0x3f80000083057421 */ /* 0x001fc40000010100 */
[----:B------:R-:W-:Y:S01]  /*2c70*/  FMUL.FTZ R14, R131, R14 ;  /* 0x0000000e830e7220 */ /* 0x000fe20000410000 */
[----:B------:R-:W-:Y:S01]  /*2c80*/  FMUL.FTZ R157, R134, R7 ;  /* 0x00000007869d7220 */ /* 0x000fe20000410000 */
[----:B------:R-:W-:Y:S01]  /*2c90*/  FFMA.FTZ R5, R100, R5, 1 ;  /* 0x3f80000064057423 */ /* 0x000fe20000010005 */
[----:B------:R-:W0:Y:S01]  /*2ca0*/  LDS.U16 R7, [R42+0xe] ;  /* 0x00000e002a077984 */ /* 0x000e220000000400 */
[----:B-----5:R-:W-:Y:S02]  /*2cb0*/  HADD2.F32 R94, -RZ, R94.H0_H0 ;  /* 0x2000005eff5e7230 */ /* 0x020fe40000004100 */
[----:B------:R-:W-:Y:S02]  /*2cc0*/  FMUL.FTZ R156, R14, R5 ;  /* 0x000000050e9c7220 */ /* 0x000fe40000410000 */
[----:B------:R-:W3:Y:S01]  /*2cd0*/  LDS.U16 R14, [R42+0x10] ;  /* 0x000010002a0e7984 */ /* 0x000ee20000000400 */
[----:B------:R-:W-:Y:S01]  /*2ce0*/  FADD.FTZ R132, R140, 1 ;  /* 0x3f8000008c847421 */ /* 0x000fe20000010000 */
[----:B--2---:R-:W-:Y:S01]  /*2cf0*/  FADD.FTZ R15, -R135, 1 ;  /* 0x3f800000870f7421 */ /* 0x004fe20000010100 */
[----:B------:R-:W-:Y:S01]  /*2d00*/  FMUL.FTZ R136, R107, R94 ;  /* 0x0000005e6b887220 */ /* 0x000fe20000410000 */
[----:B------:R-:W-:Y:S01]  /*2d10*/  FADD.FTZ R139, R141, 1 ;  /* 0x3f8000008d8b7421 */ /* 0x000fe20000010000 */
[----:B------:R-:W-:-:S02]  /*2d20*/  HADD2.F32 R119, -RZ, R119.H0_H0 ;  /* 0x20000077ff777230 */ /* 0x000fc40000004100 */
[----:B------:R-:W2:Y:S01]  /*2d30*/  MUFU.RCP R132, R132 ;  /* 0x0000008400847308 */ /* 0x000ea20000001000 */
[----:B------:R-:W-:Y:S01]  /*2d40*/  FFMA.FTZ R15, R98, R15, 1 ;  /* 0x3f800000620f7423 */ /* 0x000fe2000001000f */
[----:B------:R-:W-:Y:S01]  /*2d50*/  FMUL.FTZ R136, R135, R136 ;  /* 0x0000008887887220 */ /* 0x000fe20000410000 */
[----:B------:R-:W-:Y:S01]  /*2d60*/  FADD.FTZ R134, -R130, 1 ;  /* 0x3f80000082867421 */ /* 0x000fe20000010100 */
[----:B------:R-:W-:Y:S02]  /*2d70*/  HADD2.F32 R121, -RZ, R121.H0_H0 ;  /* 0x20000079ff797230 */ /* 0x000fe40000004100 */
[----:B------:R-:W-:Y:S02]  /*2d80*/  FMUL.FTZ R5, R136, R15 ;  /* 0x0000000f88057220 */ /* 0x000fe40000410000 */
[----:B------:R-:W4:Y:S01]  /*2d90*/  MUFU.RCP R139, R139 ;  /* 0x0000008b008b7308 */ /* 0x000f220000001000 */
[----:B------:R-:W-:Y:S01]  /*2da0*/  FMUL.FTZ R15, R126, R119 ;  /* 0x000000777e0f7220 */ /* 0x000fe20000410000 */
[----:B------:R-:W-:Y:S01]  /*2db0*/  FFMA.FTZ R134, R101, R134, 1 ;  /* 0x3f80000065867423 */ /* 0x000fe20000010086 */
[----:B------:R-:W-:Y:S01]  /*2dc0*/  FADD.FTZ R138, R142, 1 ;  /* 0x3f8000008e8a7421 */ /* 0x000fe20000010000 */
[----:B------:R-:W-:-:S02]  /*2dd0*/  HADD2.F32 R124, -RZ, R124.H0_H0 ;  /* 0x2000007cff7c7230 */ /* 0x000fc40000004100 */
[----:B------:R-:W-:Y:S01]  /*2de0*/  FMUL.FTZ R15, R130, R15 ;  /* 0x0000000f820f7220 */ /* 0x000fe20000410000 */
[----:B------:R-:W-:Y:S01]  /*2df0*/  FADD.FTZ R142, R143, 1 ;  /* 0x3f8000008f8e7421 */ /* 0x000fe20000010000 */
[----:B------:R-:W-:Y:S01]  /*2e00*/  FADD.FTZ R141, -R137, 1 ;  /* 0x3f800000898d7421 */ /* 0x000fe20000010100 */
[----:B------:R-:W-:Y:S01]  /*2e10*/  FMUL.FTZ R136, R128, R121 ;  /* 0x0000007980887220 */ /* 0x000fe20000410000 */
[----:B------:R-:W-:Y:S01]  /*2e20*/  FMUL.FTZ R158, R15, R134 ;  /* 0x000000860f9e7220 */ /* 0x000fe20000410000 */
[----:B------:R-:W-:Y:S01]  /*2e30*/  HADD2.F32 R134, -RZ, R129.H0_H0 ;  /* 0x20000081ff867230 */ /* 0x000fe20000004100 */
[----:B------:R-:W5:Y:S01]  /*2e40*/  MUFU.EX2 R149, R147 ;  /* 0x0000009300957308 */ /* 0x000f620000000800 */
[----:B--2---:R-:W-:Y:S01]  /*2e50*/  FADD.FTZ R140, -R132, 1 ;  /* 0x3f800000848c7421 */ /* 0x004fe20000010100 */
[----:B------:R-:W-:Y:S01]  /*2e60*/  FFMA.FTZ R141, R102, R141, 1 ;  /* 0x3f800000668d7423 */ /* 0x000fe2000001008d */
[----:B------:R-:W-:Y:S01]  /*2e70*/  FMUL.FTZ R143, R127, R124 ;  /* 0x0000007c7f8f7220 */ /* 0x000fe20000410000 */
[----:B------:R-:W-:Y:S01]  /*2e80*/  FMUL.FTZ R136, R137, R136 ;  /* 0x0000008889887220 */ /* 0x000fe20000410000 */
[----:B-1----:R-:W-:-:S03]  /*2e90*/  HADD2.F32 R129, -RZ, R6.H0_H0 ;  /* 0x20000006ff817230 */ /* 0x002fc60000004100 */
[----:B------:R-:W1:Y:S01]  /*2ea0*/  MUFU.EX2 R150, R150 ;  /* 0x0000009600967308 */ /* 0x000e620000000800 */
[----:B------:R-:W-:Y:S01]  /*2eb0*/  FFMA.FTZ R140, R103, R140, 1 ;  /* 0x3f800000678c7423 */ /* 0x000fe2000001008c */
[----:B------:R-:W-:Y:S01]  /*2ec0*/  FMUL.FTZ R143, R132, R143 ;  /* 0x0000008f848f7220 */ /* 0x000fe20000410000 */
[----:B------:R-:W-:Y:S01]  /*2ed0*/  FMUL.FTZ R159, R136, R141 ;  /* 0x0000008d889f7220 */ /* 0x000fe20000410000 */
[----:B----4-:R-:W-:Y:S01]  /*2ee0*/  FADD.FTZ R15, -R139, 1 ;  /* 0x3f8000008b0f7421 */ /* 0x010fe20000010100 */
[----:B------:R-:W-:-:S03]  /*2ef0*/  FMUL.FTZ R136, R134, R129 ;  /* 0x0000008186887220 */ /* 0x000fc60000410000 */
[----:B------:R-:W-:Y:S01]  /*2f00*/  MUFU.RCP R138, R138 ;  /* 0x0000008a008a7308 */ /* 0x000fe20000001000 */
[----:B------:R-:W-:-:S07]  /*2f10*/  FMUL.FTZ R160, R143, R140 ;  /* 0x0000008c8fa07220 */ /* 0x000fce0000410000 */
[----:B------:R-:W2:Y:S01]  /*2f20*/  MUFU.RCP R142, R142 ;  /* 0x0000008e008e7308 */ /* 0x000ea20000001000 */
[----:B------:R-:W-:Y:S01]  /*2f30*/  FFMA.FTZ R141, R104, R15, 1 ;  /* 0x3f800000688d7423 */ /* 0x000fe2000001000f */
[----:B------:R-:W-:-:S06]  /*2f40*/  FMUL.FTZ R140, R139, R136 ;  /* 0x000000888b8c7220 */ /* 0x000fcc0000410000 */
[----:B------:R1:W4:Y:S01]  /*2f50*/  MUFU.EX2 R152, R151 ;  /* 0x0000009700987308 */ /* 0x0003220000000800 */
[----:B------:R-:W-:Y:S02]  /*2f60*/  HADD2.F32 R136, -RZ, R125.H0_H0 ;  /* 0x2000007dff887230 */ /* 0x000fe40000004100 */
[----:B------:R-:W-:Y:S01]  /*2f70*/  FADD.FTZ R144, R144, 1 ;  /* 0x3f80000090907421 */ /* 0x000fe20000010000 */
[----:B0-----:R-:W-:Y:S02]  /*2f80*/  HADD2.F32 R125, -RZ, R7.H0_H0 ;  /* 0x20000007ff7d7230 */ /* 0x001fe40000004100 */
[----:B------:R-:W-:Y:S01]  /*2f90*/  FMUL.FTZ R7, R140, R141 ;  /* 0x0000008d8c077220 */ /* 0x000fe20000410000 */
[----:B------:R-:W-:Y:S01]  /*2fa0*/  FADD.FTZ R145, R145, 1 ;  /* 0x3f80000091917421 */ /* 0x000fe20000010000 */
[----:B------:R-:W-:Y:S01]  /*2fb0*/  FADD.FTZ R148, R148, 1 ;  /* 0x3f80000094947421 */ /* 0x000fe20000010000 */
[----:B------:R-:W-:Y:S02]  /*2fc0*/  HADD2.F32 R140, -RZ, R123.H0_H0 ;  /* 0x2000007bff8c7230 */ /* 0x000fe40000004100 */
[----:B-----5:R-:W-:Y:S01]  /*2fd0*/  FADD.FTZ R154, R149, 1 ;  /* 0x3f800000959a7421 */ /* 0x020fe20000010000 */
[----:B---3--:R-:W-:Y:S01]  /*2fe0*/  HADD2.F32 R123, -RZ, R14.H0_H0 ;  /* 0x2000000eff7b7230 */ /* 0x008fe20000004100 */
[----:B------:R0:W-:Y:S01]  /*2ff0*/  MUFU.RCP R146, R144 ;  /* 0x0000009000927308 */ /* 0x0001e20000001000 */
[----:B-1----:R-:W-:Y:S01]  /*3000*/  FADD.FTZ R151, R150, 1 ;  /* 0x3f80000096977421 */ /* 0x002fe20000010000 */
[----:B--2---:R-:W-:Y:S01]  /*3010*/  FADD.FTZ R150, -R142, 1 ;  /* 0x3f8000008e967421 */ /* 0x004fe20000010100 */
[----:B------:R-:W-:Y:S01]  /*3020*/  LDS.U16 R6, [R42+0x12] ;  /* 0x000012002a067984 */ /* 0x000fe20000000400 */
[----:B------:R-:W-:Y:S01]  /*3030*/  FMUL.FTZ R141, R136, R125 ;  /* 0x0000007d888d7220 */ /* 0x000fe20000410000 */
[----:B------:R-:W-:-:S02]  /*3040*/  FMUL.FTZ R143, R140, R123 ;  /* 0x0000007b8c8f7220 */ /* 0x000fc40000410000 */
[----:B------:R-:W-:Y:S01]  /*3050*/  LDS.U16 R15, [R42+0x14] ;  /* 0x000014002a0f7984 */ /* 0x000fe20000000400 */
[----:B------:R1:W-:Y:S03]  /*3060*/  MUFU.RCP R149, R148 ;  /* 0x0000009400957308 */ /* 0x0003e60000001000 */
[----:B0-----:R-:W0:Y:S01]  /*3070*/  LDS.U16 R144, [R42+0x18] ;  /* 0x000018002a907984 */ /* 0x001e220000000400 */
[----:B----4-:R-:W-:-:S04]  /*3080*/  FADD.FTZ R153, R152, 1 ;  /* 0x3f80000098997421 */ /* 0x010fc80000010000 */
[----:B------:R2:W-:Y:S01]  /*3090*/  MUFU.RCP R147, R145 ;  /* 0x0000009100937308 */ /* 0x0005e20000001000 */
[C---:B-1----:R-:W-:Y:S01]  /*30a0*/  FADD.FTZ R148, -R138.reuse, 1 ;  /* 0x3f8000008a947421 */ /* 0x042fe20000010100 */
[----:B------:R-:W-:Y:S02]  /*30b0*/  HADD2.F32 R122, -RZ, R122.H0_H0 ;  /* 0x2000007aff7a7230 */ /* 0x000fe40000004100 */
[----:B------:R-:W-:Y:S01]  /*30c0*/  FFMA.FTZ R152, R111, R150, 1 ;  /* 0x3f8000006f987423 */ /* 0x000fe20000010096 */
[----:B------:R-:W-:Y:S01]  /*30d0*/  FMUL.FTZ R141, R138, R141 ;  /* 0x0000008d8a8d7220 */ /* 0x000fe20000410000 */
[----:B------:R-:W-:Y:S01]  /*30e0*/  FFMA.FTZ R148, R109, R148, 1 ;  /* 0x3f8000006d947423 */ /* 0x000fe20000010094 */
[----:B------:R-:W-:Y:S01]  /*30f0*/  FMUL.FTZ R143, R142, R143 ;  /* 0x0000008f8e8f7220 */ /* 0x000fe20000410000 */
[----:B--2---:R-:W1:Y:S01]  /*3100*/  LDS.U16 R145, [R42+0x16] ;  /* 0x000016002a917984 */ /* 0x004e620000000400 */
[----:B------:R-:W-:Y:S01]  /*3110*/  FMUL.FTZ R4, R122, -1.4426950216293334961 ;  /* 0xbfb8aa3b7a047820 */ /* 0x000fe20000410000 */
[----:B------:R-:W-:Y:S01]  /*3120*/  FMUL.FTZ R14, R141, R148 ;  /* 0x000000948d0e7220 */ /* 0x000fe20000410000 */
[----:B------:R-:W-:Y:S01]  /*3130*/  FMUL.FTZ R161, R143, R152 ;  /* 0x000000988fa17220 */ /* 0x000fe20000410000 */
[----:B------:R-:W2:Y:S04]  /*3140*/  LDS.U16 R148, [R42+0x1a] ;  /* 0x00001a002a947984 */ /* 0x000ea80000000400 */
[----:B------:R-:W3:Y:S04]  /*3150*/  LDS.U16 R150, [R42+0x1c] ;  /* 0x00001c002a967984 */ /* 0x000ee80000000400 */
[----:B------:R-:W4:Y:S01]  /*3160*/  LDS.U16 R152, [R42+0x1e] ;  /* 0x00001e002a987984 */ /* 0x000f220000000400 */
[----:B------:R-:W5:Y:S08]  /*3170*/  MUFU.EX2 R4, R4 ;  /* 0x0000000400047308 */ /* 0x000f700000000800 */
[----:B------:R-:W1:Y:S01]  /*3180*/  MUFU.RCP R154, R154 ;  /* 0x0000009a009a7308 */ /* 0x000e620000001000 */
[----:B------:R-:W-:-:S02]  /*3190*/  HADD2.F32 R141, -RZ, R112.H0_H0 ;  /* 0x20000070ff8d7230 */ /* 0x000fc40000004100 */
[----:B-----5:R-:W-:-:S05]  /*31a0*/  FADD.FTZ R155, R4, 1 ;  /* 0x3f800000049b7421 */ /* 0x020fca0000010000 */
[----:B------:R-:W5:Y:S01]  /*31b0*/  MUFU.RCP R151, R151 ;  /* 0x0000009700977308 */ /* 0x000f620000001000 */
[----:B------:R-:W-:Y:S02]  /*31c0*/  HADD2.F32 R112, -RZ, R110.H0_H0 ;  /* 0x2000006eff707230 */ /* 0x000fe40000004100 */
[----:B------:R-:W-:Y:S02]  /*31d0*/  HADD2.F32 R143, -RZ, R108.H0_H0 ;  /* 0x2000006cff8f7230 */ /* 0x000fe40000004100 */
[----:B0-----:R-:W-:-:S03]  /*31e0*/  HADD2.F32 R144, -RZ, R144.H0_H0 ;  /* 0x20000090ff907230 */ /* 0x001fc60000004100 */
[----:B------:R-:W0:Y:S01]  /*31f0*/  MUFU.RCP R153, R153 ;  /* 0x0000009900997308 */ /* 0x000e220000001000 */
[----:B------:R-:W-:Y:S02]  /*3200*/  HADD2.F32 R115, -RZ, R115.H0_H0 ;  /* 0x20000073ff737230 */ /* 0x000fe40000004100 */
[----:B-1----:R-:W-:Y:S01]  /*3210*/  FADD.FTZ R162, -R154, 1 ;  /* 0x3f8000009aa27421 */ /* 0x002fe20000010100 */
[----:B------:R-:W-:Y:S02]  /*3220*/  HADD2.F32 R108, -RZ, R6.H0_H0 ;  /* 0x20000006ff6c7230 */ /* 0x000fe40000004100 */
[----:B------:R-:W-:Y:S02]  /*3230*/  HADD2.F32 R110, -RZ, R15.H0_H0 ;  /* 0x2000000fff6e7230 */ /* 0x000fe40000004100 */
[----:B------:R-:W1:Y:S01]  /*3240*/  MUFU.RCP R155, R155 ;  /* 0x0000009b009b7308 */ /* 0x000e620000001000 */
[----:B------:R-:W-:Y:S02]  /*3250*/  HADD2.F32 R145, -RZ, R145.H0_H0 ;  /* 0x20000091ff917230 */ /* 0x000fe40000004100 */
[----:B------:R-:W-:Y:S01]  /*3260*/  FFMA.FTZ R164, R117, R162, 1 ;  /* 0x3f80000075a47423 */ /* 0x000fe200000100a2 */
[----:B------:R-:W-:Y:S01]  /*3270*/  FMUL.FTZ R167, R143, R144 ;  /* 0x000000908fa77220 */ /* 0x000fe20000410000 */
[----:B------:R-:W-:Y:S01]  /*3280*/  FADD.FTZ R4, -R146, 1 ;  /* 0x3f80000092047421 */ /* 0x000fe20000010100 */
[----:B------:R-:W-:Y:S01]  /*3290*/  FADD.FTZ R163, -R147, 1 ;  /* 0x3f80000093a37421 */ /* 0x000fe20000010100 */
[----:B------:R-:W-:Y:S01]  /*32a0*/  FADD.FTZ R165, -R149, 1 ;  /* 0x3f80000095a57421 */ /* 0x000fe20000010100 */
        /* <DEDUP_REMOVED lines=8> */
[----:B------:R-:W-:Y:S01]  /*3330*/  FMUL.FTZ R6, R147, R6 ;  /* 0x0000000693067220 */ /* 0x000fe20000410000 */
[----:B------:R-:W-:Y:S01]  /*3340*/  FMUL.FTZ R162, R149, R162 ;  /* 0x000000a295a27220 */ /* 0x000fe20000410000 */
[----:B------:R-:W-:-:S02]  /*3350*/  HADD2.F32 R99, -RZ, R99.H0_H0 ;  /* 0x20000063ff637230 */ /* 0x000fc40000004100 */
[----:B------:R-:W-:Y:S02]  /*3360*/  HADD2.F32 R97, -RZ, R97.H0_H0 ;  /* 0x20000061ff617230 */ /* 0x000fe40000004100 */
[----:B------:R-:W-:Y:S02]  /*3370*/  HADD2.F32 R95, -RZ, R95.H0_H0 ;  /* 0x2000005fff5f7230 */ /* 0x000fe40000004100 */
[----:B--2---:R-:W-:Y:S02]  /*3380*/  HADD2.F32 R148, -RZ, R148.H0_H0 ;  /* 0x20000094ff947230 */ /* 0x004fe40000004100 */
[----:B---3--:R-:W-:Y:S02]  /*3390*/  HADD2.F32 R150, -RZ, R150.H0_H0 ;  /* 0x20000096ff967230 */ /* 0x008fe40000004100 */
[----:B----4-:R-:W-:Y:S02]  /*33a0*/  HADD2.F32 R152, -RZ, R152.H0_H0 ;  /* 0x20000098ff987230 */ /* 0x010fe40000004100 */
[----:B------:R-:W-:Y:S01]  /*33b0*/  FMUL.FTZ R164, R167, R164 ;  /* 0x000000a4a7a47220 */ /* 0x000fe20000410000 */
[----:B------:R-:W-:Y:S01]  /*33c0*/  FMUL.FTZ R4, R15, R4 ;  /* 0x000000040f047220 */ /* 0x000fe20000410000 */
[----:B------:R-:W-:Y:S01]  /*33d0*/  FMUL.FTZ R6, R6, R163 ;  /* 0x000000a306067220 */ /* 0x000fe20000410000 */
[----:B------:R-:W-:Y:S01]  /*33e0*/  FMUL.FTZ R165, R162, R165 ;  /* 0x000000a5a2a57220 */ /* 0x000fe20000410000 */
[----:B------:R-:W-:Y:S01]  /*33f0*/  F2FP.F16.F32.PACK_AB R167, R157, R156 ;  /* 0x0000009c9da7723e */ /* 0x000fe200000000ff */
[----:B------:R-:W-:Y:S01]  /*3400*/  BAR.SYNC.DEFER_BLOCKING 0x0 ;  /* 0x0000000000007b1d */ /* 0x000fe20000010000 */
[----:B-----5:R-:W-:Y:S01]  /*3410*/  FADD.FTZ R15, -R151, 1 ;  /* 0x3f800000970f7421 */ /* 0x020fe20000010100 */
[----:B0-----:R-:W-:Y:S01]  /*3420*/  FADD.FTZ R157, -R153, 1 ;  /* 0x3f800000999d7421 */ /* 0x001fe20000010100 */
[----:B-1----:R-:W-:Y:S01]  /*3430*/  FADD.FTZ R163, -R155, 1 ;  /* 0x3f8000009ba37421 */ /* 0x002fe20000010100 */
[----:B------:R-:W-:Y:S01]  /*3440*/  FMUL.FTZ R156, R99, R148 ;  /* 0x00000094639c7220 */ /* 0x000fe20000410000 */
[----:B------:R-:W-:Y:S01]  /*3450*/  FMUL.FTZ R162, R97, R150 ;  /* 0x0000009661a27220 */ /* 0x000fe20000410000 */
[----:B------:R-:W-:Y:S01]  /*3460*/  FMUL.FTZ R166, R95, R152 ;  /* 0x000000985fa67220 */ /* 0x000fe20000410000 */
[----:B------:R-:W-:Y:S01]  /*3470*/  FFMA.FTZ R15, R118, R15, 1 ;  /* 0x3f800000760f7423 */ /* 0x000fe2000001000f */
[----:B------:R-:W-:Y:S01]  /*3480*/  FFMA.FTZ R157, R120, R157, 1 ;  /* 0x3f800000789d7423 */ /* 0x000fe2000001009d */
[----:B------:R-:W-:Y:S01]  /*3490*/  FMUL.FTZ R156, R151, R156 ;  /* 0x0000009c979c7220 */ /* 0x000fe20000410000 */
[----:B------:R-:W-:Y:S01]  /*34a0*/  FMUL.FTZ R162, R153, R162 ;  /* 0x000000a299a27220 */ /* 0x000fe20000410000 */
[----:B------:R-:W-:Y:S01]  /*34b0*/  FFMA.FTZ R163, R122, R163, 1 ;  /* 0x3f8000007aa37423 */ /* 0x000fe200000100a3 */
[----:B------:R-:W-:Y:S01]  /*34c0*/  FMUL.FTZ R166, R155, R166 ;  /* 0x000000a69ba67220 */ /* 0x000fe20000410000 */
[----:B------:R-:W-:Y:S01]  /*34d0*/  F2FP.F16.F32.PACK_AB R5, R158, R5 ;  /* 0x000000059e05723e */ /* 0x000fe200000000ff */
[----:B------:R-:W-:Y:S01]  /*34e0*/  FMUL.FTZ R15, R156, R15 ;  /* 0x0000000f9c0f7220 */ /* 0x000fe20000410000 */
[----:B------:R-:W-:Y:S01]  /*34f0*/  F2FP.F16.F32.PACK_AB R159, R160, R159 ;  /* 0x0000009fa09f723e */ /* 0x000fe200000000ff */
[----:B------:R-:W-:Y:S01]  /*3500*/  FMUL.FTZ R157, R162, R157 ;  /* 0x0000009da29d7220 */ /* 0x000fe20000410000 */
[----:B------:R-:W-:Y:S01]  /*3510*/  FMUL.FTZ R166, R166, R163 ;  /* 0x000000a3a6a67220 */ /* 0x000fe20000410000 */
[----:B------:R-:W-:-:S02]  /*3520*/  PRMT R156, R167, 0x7632, R156 ;  /* 0x00007632a79c7816 */ /* 0x000fc4000000009c */
[----:B------:R-:W-:Y:S02]  /*3530*/  PRMT R158, R5, 0x7632, R158 ;  /* 0x00007632059e7816 */ /* 0x000fe4000000009e */
[----:B------:R-:W-:Y:S02]  /*3540*/  PRMT R160, R159, 0x7632, R160 ;  /* 0x000076329fa07816 */ /* 0x000fe400000000a0 */
[----:B------:R-:W-:Y:S02]  /*3550*/  F2FP.F16.F32.PACK_AB R7, R14, R7 ;  /* 0x000000070e07723e */ /* 0x000fe400000000ff */
[----:B------:R-:W-:Y:S02]  /*3560*/  ISETP.NE.AND P1, PT, R21, RZ, PT ;  /* 0x000000ff1500720c */ /* 0x000fe40003f25270 */
[----:B------:R-:W-:Y:S02]  /*3570*/  F2FP.F16.F32.PACK_AB R4, R4, R161 ;  /* 0x000000a10404723e */ /* 0x000fe400000000ff */
[----:B------:R-:W-:-:S02]  /*3580*/  F2FP.F16.F32.PACK_AB R6, R165, R6 ;  /* 0x00000006a506723e */ /* 0x000fc400000000ff */
[----:B------:R-:W-:Y:S02]  /*3590*/  F2FP.F16.F32.PACK_AB R15, R15, R164 ;  /* 0x000000a40f0f723e */ /* 0x000fe400000000ff */
[----:B------:R-:W-:Y:S01]  /*35a0*/  F2FP.F16.F32.PACK_AB R157, R166, R157 ;  /* 0x0000009da69d723e */ /* 0x000fe200000000ff */
[----:B------:R0:W-:Y:S01]  /*35b0*/  STS.U16 [R42+0x2], R156 ;  /* 0x0000029c2a007388 */ /* 0x0001e20000000400 */
        /* <DEDUP_REMOVED lines=8> */
[C---:B0-----:R-:W-:Y:S02]  /*3640*/  PRMT R160, R157.reuse, 0x7632, R160 ;  /* 0x000076329da07816 */ /* 0x041fe400000000a0 */
[----:B-1----:R-:W-:Y:S01]  /*3650*/  PRMT R7, R157, 0x7610, R7 ;  /* 0x000076109d077816 */ /* 0x002fe20000000007 */
        /* <DEDUP_REMOVED lines=31> */
[----:B------:R-:W1:Y:S01]  /*3850*/  LDS R156, [R26+0x420] ;  /* 0x000420001a9c7984 */ /* 0x000e620000000800 */
[C---:B0-----:R-:W-:Y:S01]  /*3860*/  IMAD R14, R6.reuse, UR10, RZ ;  /* 0x0000000a060e7c24 */ /* 0x041fe2000f8e02ff */
[----:B------:R-:W-:Y:S01]  /*3870*/  IADD3 R2, P2, R17, R2, RZ ;  /* 0x0000000211027210 */ /* 0x000fe20007f5e0ff */
[----:B------:R-:W-:Y:S01]  /*3880*/  IMAD.WIDE.U32 R4, R6, UR18, RZ ;  /* 0x0000001206047c25 */ /* 0x000fe2000f8e00ff */
        /* <DEDUP_REMOVED lines=17> */
.L_x_12534:
[----:B------:R-:W-:Y:S05]  /*39a0*/  BSYNC B0 ;  /* 0x0000000000007941 */ /* 0x000fea0003800000 */
.L_x_12533:
        /* <DEDUP_REMOVED lines=13> */
[----:B------:R-:W-:Y:S01]  /*3a80*/  FMUL.FTZ R103, R103, R132 ;  /* 0x0000008467677220 */ /* 0x000fe20000410000 */
[----:B------:R-:W-:Y:S01]  /*3a90*/  IADD3.X R5, R59, R14, R5, P3, !PT ;  /* 0x0000000e3b057210 */ /* 0x000fe20001ffe405 */
[----:B------:R-:W-:Y:S01]  /*3aa0*/  FMUL.FTZ R104, R104, R139 ;  /* 0x0000008b68687220 */ /* 0x000fe20000410000 */
[----:B------:R-:W-:Y:S01]  /*3ab0*/  LEA.HI.X R14, R17, UR7, R16, 0x1, P2 ;  /* 0x00000007110e7c11 */ /* 0x000fe200090f0c10 */
[----:B------:R-:W-:Y:S01]  /*3ac0*/  ULDC.64 UR6, c[0x0][0x320] ;  /* 0x0000c80000067ab9 */ /* 0x000fe20000000a00 */
[----:B------:R-:W-:Y:S01]  /*3ad0*/  LEA R4, P2, R6, R7, 0x1 ;  /* 0x0000000706047211 */ /* 0x000fe200078408ff */
        /* <DEDUP_REMOVED lines=50> */
[----:B------:R-:W-:Y:S01]  /*3e00*/  FMUL.FTZ R118, R118, R151 ;  /* 0x0000009776767220 */ /* 0x000fe20000410000 */
[----:B------:R-:W-:Y:S01]  /*3e10*/  FMUL.FTZ R120, R120, R153 ;  /* 0x0000009978787220 */ /* 0x000fe20000410000 */
[----:B------:R-:W-:Y:S01]  /*3e20*/  @!P6 STG.E.U16 desc[UR16][R4.64+-0xc0], R185 ;  /* 0xffff40b90400e986 */ /* 0x000fe2000c101510 */
[----:B------:R-:W-:Y:S01]  /*3e30*/  FMUL.FTZ R122, R122, R155 ;  /* 0x0000009b7a7a7220 */ /* 0x000fe20000410000 */
[----:B------:R-:W-:Y:S01]  /*3e40*/  FMUL.FTZ R139, R128, R102 ;  /* 0x00000066808b7220 */ /* 0x000fe20000410000 */
[----:B------:R-:W-:Y:S01]  /*3e50*/  FMUL.FTZ R138, R127, R103 ;  /* 0x000000677f8a7220 */ /* 0x000fe20000410000 */
[----:B------:R-:W-:Y:S01]  /*3e60*/  @!P2 STG.E.U16 desc[UR16][R4.64+-0x80], R187 ;  /* 0xffff80bb0400a986 */ /* 0x000fe2000c101510 */
[----:B------:R-:W-:Y:S01]  /*3e70*/  FMUL.FTZ R137, R134, R104 ;  /* 0x0000006886897220 */ /* 0x000fe20000410000 */
        /* <DEDUP_REMOVED lines=16> */
[----:B------:R-:W-:Y:S01]  /*3f80*/  FMUL.FTZ R130, R105, R100 ;  /* 0x0000006469827220 */ /* 0x000fe20000410000 */
[----:B------:R-:W-:Y:S01]  /*3f90*/  FMUL.FTZ R142, R106, R96 ;  /* 0x000000606a8e7220 */ /* 0x000fe20000410000 */
[----:B0-----:R-:W-:-:S02]  /*3fa0*/  HADD2.F32 R4, -RZ, R62.H0_H0 ;  /* 0x2000003eff047230 */ /* 0x001fc40000004100 */
[----:B------:R-:W-:Y:S01]  /*3fb0*/  FADD.FTZ R62, R60, UR5 ;  /* 0x000000053c3e7e21 */ /* 0x000fe20008010000 */
[----:B------:R-:W-:Y:S01]  /*3fc0*/  FMUL.FTZ R131, R107, R98 ;  /* 0x000000626b837220 */ /* 0x000fe20000410000 */
[----:B------:R-:W-:Y:S01]  /*3fd0*/  FMUL.FTZ R126, R126, R101 ;  /* 0x000000657e7e7220 */ /* 0x000fe20000410000 */
[----:B------:R-:W-:Y:S01]  /*3fe0*/  FMUL.FTZ R136, R136, R109 ;  /* 0x0000006d88887220 */ /* 0x000fe20000410000 */
        /* <DEDUP_REMOVED lines=48> */
[----:B---3--:R-:W-:-:S03]  /*42f0*/  PRMT R6, R110, 0x7632, R6 ;  /* 0x000076326e067816 */ /* 0x008fc60000000006 */
[----:B------:R-:W-:Y:S01]  /*4300*/  STS.U16 [R42+0x8], R102 ;  /* 0x000008662a007388 */ /* 0x000fe20000000400 */
[----:B----4-:R-:W-:-:S03]  /*4310*/  PRMT R7, R117, 0x7632, R7 ;  /* 0x0000763275077816 */ /* 0x010fc60000000007 */
        /* <DEDUP_REMOVED lines=8> */
[----:B0-----:R-:W-:-:S03]  /*43a0*/  IMAD R6, R122, UR10, RZ ;  /* 0x0000000a7a067c24 */ /* 0x001fc6000f8e02ff */
[----:B------:R0:W-:Y:S04]  /*43b0*/  STS.U16 [R42+0x1c], R5 ;  /* 0x00001c052a007388 */ /* 0x0001e80000000400 */
[----:B------:R-:W-:Y:S01]  /*43c0*/  STS.U16 [R42+0x1e], R92 ;  /* 0x00001e5c2a007388 */ /* 0x000fe20000000400 */
[----:B------:R-:W-:-:S03]  /*43d0*/  NOP ;  /* 0x0000000000007918 */ /* 0x000fc60000000000 */
[----:B------:R-:W-:Y:S01]  /*43e0*/  LDS.U16 R15, [R25] ;  /* 0x00000000190f7984 */ /* 0x000fe20000000400 */
[----:B0-----:R-:W-:-:S03]  /*43f0*/  IMAD.WIDE.U32 R4, R122, UR18, RZ ;  /* 0x000000127a047c25 */ /* 0x001fc6000f8e00ff */
        /* <DEDUP_REMOVED lines=32> */
.L_x_12537:
[----:B------:R-:W-:Y:S05]  /*4600*/  BSYNC B0 ;  /* 0x0000000000007941 */ /* 0x000fea0003800000 */
.L_x_12536:
[----:B------:R-:W-:Y:S01]  /*4610*/  MOV R2, R4 ;  /* 0x0000000400027202 */ /* 0x000fe20000000f00 */
[----:B------:R-:W-:Y:S01]  /*4620*/  ULDC.64 UR8, c[0x0][0x2c8] ;  /* 0x0000b20000087ab9 */ /* 0x000fe20000000a00 */
[----:B------:R-:W-:Y:S01]  /*4630*/  MOV R3, R123 ;  /* 0x0000007b00037202 */ /* 0x000fe20000000f00 */
[----:B0-----:R-:W-:Y:S01]  /*4640*/  IMAD R7, R0, UR8, RZ ;  /* 0x0000000800077c24 */ /* 0x001fe2000f8e02ff */
[----:B------:R-:W-:Y:S02]  /*4650*/  LEA R5, P0, R17, UR6, 0x1 ;  /* 0x0000000611057c11 */ /* 0x000fe4000f8008ff */
[-C--:B------:R-:W-:Y:S01]  /*4660*/  ISETP.GE.AND P4, PT, R76, R14.reuse, PT ;  /* 0x0000000e4c00720c */ /* 0x080fe20003f86270 */
[C---:B------:R-:W-:Y:S01]  /*4670*/  IMAD.WIDE.U32 R2, R18.reuse, UR8, R2 ;  /* 0x0000000812027c25 */ /* 0x040fe2000f8e0002 */
[----:B------:R-:W-:Y:S02]  /*4680*/  ISETP.GE.AND P3, PT, R77, R14, PT ;  /* 0x0000000e4d00720c */ /* 0x000fe40003f66270 */
[----:B------:R-:W-:Y:S01]  /*4690*/  LEA.HI.X R16, R17, UR7, R16, 0x1, P0 ;  /* 0x0000000711107c11 */ /* 0x000fe200080f0c10 */
[----:B------:R-:W-:Y:S01]  /*46a0*/  IMAD R7, R18, UR9, R7 ;  /* 0x0000000912077c24 */ /* 0x000fe2000f8e0207 */
[----:B------:R-:W-:-:S02]  /*46b0*/  IADD3 R4, P2, R58, R2, RZ ;  /* 0x000000023a047210 */ /* 0x000fc40007f5e0ff */
[-C--:B------:R-:W-:Y:S02]  /*46c0*/  ISETP.GE.AND P6, PT, R80, R14.reuse, PT ;  /* 0x0000000e5000720c */ /* 0x080fe40003fc6270 */
[----:B------:R-:W-:Y:S02]  /*46d0*/  IADD3.X R3, R59, R7, R3, P2, !PT ;  /* 0x000000073b037210 */ /* 0x000fe400017fe403 */
[-C--:B------:R-:W-:Y:S02]  /*46e0*/  ISETP.GE.AND P2, PT, R78, R14.reuse, PT ;  /* 0x0000000e4e00720c */ /* 0x080fe40003f46270 */
        /* <DEDUP_REMOVED lines=28> */
.L_x_12535:
        /* <DEDUP_REMOVED lines=26> */
[----:B-1----:R-:W-:Y:S01]  /*4a50*/  ISETP.GE.AND P0, PT, R15, 0x1, PT ;  /* 0x000000010f00780c */ /* 0x002fe20003f06270 */
[----:B------:R-:W-:Y:S02]  /*4a60*/  HADD2.F32 R109, -RZ, R55.H0_H0 ;  /* 0x20000037ff6d7230 */ /* 0x000fe40000004100 */
[----:B------:R-:W-:Y:S01]  /*4a70*/  FMUL.FTZ R101, R138, UR4 ;  /* 0x000000048a657c20 */ /* 0x000fe20008410000 */
[C---:B------:R-:W-:Y:S01]  /*4a80*/  FFMA.FTZ R3, R137.reuse, R116, R2 ;  /* 0x0000007489037223 */ /* 0x040fe20000010002 */
[----:B------:R-:W-:Y:S02]  /*4a90*/  HADD2.F32 R108, -RZ, R56.H0_H0 ;  /* 0x20000038ff6c7230 */ /* 0x000fe40000004100 */
[----:B------:R-:W-:Y:S01]  /*4aa0*/  FMUL.FTZ R100, R137, UR4 ;  /* 0x0000000489647c20 */ /* 0x000fe20008410000 */
[----:B------:R-:W-:Y:S02]  /*4ab0*/  HADD2.F32 R107, -RZ, R57.H0_H0 ;  /* 0x20000039ff6b7230 */ /* 0x000fe40000004100 */
[C---:B------:R-:W-:Y:S01]  /*4ac0*/  FFMA.FTZ R2, R136.reuse, R115, R3 ;  /* 0x0000007388027223 */ /* 0x040fe20000010003 */
[----:B------:R-:W-:Y:S01]  /*4ad0*/  FMUL.FTZ R99, R136, UR4 ;  /* 0x0000000488637c20 */ /* 0x000fe20008410000 */
[C---:B------:R-:W-:Y:S01]  /*4ae0*/  FMUL.FTZ R98, R135.reuse, UR4 ;  /* 0x0000000487627c20 */ /* 0x040fe20008410000 */
[----:B------:R-:W-:Y:S01]  /*4af0*/  FMUL.FTZ R97, R134, UR4 ;  /* 0x0000000486617c20 */ /* 0x000fe20008410000 */
        /* <DEDUP_REMOVED lines=8> */
[----:B------:R-:W-:Y:S01]  /*4b80*/  FFMA.FTZ R3, R133, R112, R2 ;  /* 0x0000007085037223 */ /* 0x000fe20000010002 */
[----:B------:R-:W-:-:S02]  /*4b90*/  MOV R90, RZ ;  /* 0x000000ff005a7202 */ /* 0x000fc40000000f00 */
[----:B------:R-:W-:Y:S02]  /*4ba0*/  CS2R R88, SRZ ;  /* 0x0000000000587805 */ /* 0x000fe4000001ff00 */
[----:B------:R-:W-:Y:S01]  /*4bb0*/  CS2R R86, SRZ ;  /* 0x0000000000567805 */ /* 0x000fe2000001ff00 */
[----:B------:R-:W-:Y:S01]  /*4bc0*/  FFMA.FTZ R2, R132, R111, R3 ;  /* 0x0000006f84027223 */ /* 0x000fe20000010003 */
[----:B------:R-:W-:Y:S02]  /*4bd0*/  CS2R R84, SRZ ;  /* 0x0000000000547805 */ /* 0x000fe4000001ff00 */
[----:B------:R-:W-:Y:S02]  /*4be0*/  CS2R R82, SRZ ;  /* 0x0000000000527805 */ /* 0x000fe4000001ff00 */
[----:B------:R-:W-:Y:S01]  /*4bf0*/  CS2R R80, SRZ ;  /* 0x0000000000507805 */ /* 0x000fe2000001ff00 */
[----:B------:R-:W-:Y:S01]  /*4c00*/  FFMA.FTZ R3, R143, R110, R2 ;  /* 0x0000006e8f037223 */ /* 0x000fe20000010002 */
[----:B------:R-:W-:-:S02]  /*4c10*/  CS2R R78, SRZ ;  /* 0x00000000004e7805 */ /* 0x000fc4000001ff00 */
[----:B------:R-:W-:Y:S01]  /*4c20*/  CS2R R76, SRZ ;  /* 0x00000000004c7805 */ /* 0x000fe2000001ff00 */
[----:B------:R-:W-:-:S04]  /*4c30*/  FFMA.FTZ R2, R128, R109, R3 ;  /* 0x0000006d80027223 */ /* 0x000fc80000010003 */
[----:B------:R-:W-:-:S04]  /*4c40*/  FFMA.FTZ R19, R127, R108, R2 ;  /* 0x0000006c7f137223 */ /* 0x000fc80000010002 */
[----:B------:R-:W-:Y:S01]  /*4c50*/  FFMA.FTZ R19, R146, R107, R19 ;  /* 0x0000006b92137223 */ /* 0x000fe20000010013 */
[----:B------:R-:W-:Y:S06]  /*4c60*/  BAR.SYNC.DEFER_BLOCKING 0x0 ;  /* 0x0000000000007b1d */ /* 0x000fec0000010000 */
[----:B------:R-:W-:Y:S05]  /*4c70*/  @!P0 BRA `(.L_x_12538) ;  /* 0x0000005400f08947 */ /* 0x000fea0003800000 */
[C---:B------:R-:W-:Y:S01]  /*4c80*/  IADD3 R4, R24.reuse, -0x2, RZ ;  /* 0xfffffffe18047810 */ /* 0x040fe20007ffe0ff */
[----:B------:R-:W0:Y:S01]  /*4c90*/  LDC.64 R2, c[0x0][0x2d0] ;  /* 0x0000b400ff027b82 */ /* 0x000e220000000a00 */
[----:B------:R-:W-:Y:S01]  /*4ca0*/  IADD3 R16, R24, -0x1, RZ ;  /* 0xffffffff18107810 */ /* 0x000fe20007ffe0ff */
[----:B------:R-:W-:Y:S01]  /*4cb0*/  ULDC.64 UR6, c[0x0][0x230] ;  /* 0x00008c0000067ab9 */ /* 0x000fe20000000a00 */
[----:B------:R-:W-:Y:S01]  /*4cc0*/  ULDC.64 UR10, c[0x0][0x268] ;  /* 0x00009a00000a7ab9 */ /* 0x000fe20000000a00 */
[----:B------:R-:W-:Y:S01]  /*4cd0*/  IMAD R15, R4, R15, RZ ;  /* 0x0000000f040f7224 */ /* 0x000fe200078e02ff */
[----:B------:R-:W-:Y:S01]  /*4ce0*/  LEA.HI R17, R16, R16, RZ, 0x1 ;  /* 0x0000001010117211 */ /* 0x000fe200078f08ff */
[----:B------:R-:W-:Y:S02]  /*4cf0*/  IMAD R123, R0, UR6, RZ ;  /* 0x00000006007b7c24 */ /* 0x000fe4000f8e02ff */
[----:B------:R-:W-:Y:S01]  /*4d00*/  FADD.FTZ R141, R131, R131 ;  /* 0x00000083838d7221 */ /* 0x000fe20000010000 */
[----:B------:R-:W1:Y:S01]  /*4d10*/  LDC.64 R4, c[0x0][0x2d8] ;  /* 0x0000b600ff047b82 */ /* 0x000e620000000a00 */
[----:B------:R-:W-:Y:S01]  /*4d20*/  IMAD.WIDE R14, R15, 0x10, R12 ;  /* 0x000000100f0e7825 */ /* 0x000fe200078e020c */
[----:B------:R-:W-:-:S03]  /*4d30*/  LOP3.LUT R17, R17, 0xfffffe, RZ, 0xc0, !PT ;  /* 0x00fffffe11117812 */ /* 0x000fc600078ec0ff */
[----:B------:R-:W-:Y:S01]  /*4d40*/  FADD.FTZ R140, R126, R126 ;  /* 0x0000007e7e8c7221 */ /* 0x000fe20000010000 */
[----:B------:R-:W-:Y:S01]  /*4d50*/  FADD.FTZ R142, R142, R142 ;  /* 0x0000008e8e8e7221 */ /* 0x000fe20000010000 */
[----:B------:R-:W-:Y:S01]  /*4d60*/  IMAD R123, R18, UR7, R123 ;  /* 0x00000007127b7c24 */ /* 0x000fe2000f8e027b */
[----:B------:R-:W-:Y:S01]  /*4d70*/  R2UR UR8, R14 ;  /* 0x000000000e0872ca */ /* 0x000fe200000e0000 */
[----:B------:R-:W-:Y:S01]  /*4d80*/  IMAD R129, R0, UR10, RZ ;  /* 0x0000000a00817c24 */ /* 0x000fe2000f8e02ff */
[----:B------:R-:W2:Y:S01]  /*4d90*/  LDC.64 R6, c[0x0][0x2e0] ;  /* 0x0000b800ff067b82 */ /* 0x000ea20000000a00 */
[----:B------:R-:W-:Y:S01]  /*4da0*/  R2UR UR9, R15 ;  /* 0x000000000f0972ca */ /* 0x000fe200000e0000 */
[----:B------:R-:W-:Y:S01]  /*4db0*/  IMAD.WIDE.U32 R14, R18, UR6, RZ ;  /* 0x00000006120e7c25 */ /* 0x000fe2000f8e00ff */
[----:B------:R-:W-:Y:S01]  /*4dc0*/  ULDC.64 UR6, c[0x0][0x248] ;  /* 0x0000920000067ab9 */ /* 0x000fe20000000a00 */
[----:B------:R-:W-:Y:S02]  /*4dd0*/  IADD3 R145, R16, -R17, RZ ;  /* 0x8000001110917210 */ /* 0x000fe40007ffe0ff */
[----:B------:R-:W-:Y:S01]  /*4de0*/  FADD.FTZ R139, R139, R139 ;  /* 0x0000008b8b8b7221 */ /* 0x000fe20000010000 */
[----:B------:R-:W-:Y:S01]  /*4df0*/  IMAD R125, R0, UR6, RZ ;  /* 0x00000006007d7c24 */ /* 0x000fe2000f8e02ff */
[----:B------:R-:W-:Y:S01]  /*4e00*/  IADD3 R0, R15, R123, RZ ;  /* 0x0000007b0f007210 */ /* 0x000fe20007ffe0ff */
[----:B------:R-:W-:Y:S01]  /*4e10*/  IMAD.WIDE.U32 R16, R18, UR6, RZ ;  /* 0x0000000612107c25 */ /* 0x000fe2000f8e00ff */
[----:B0-----:R-:W-:Y:S01]  /*4e20*/  LEA R124, P0, R14, R2, 0x3 ;  /* 0x000000020e7c7211 */ /* 0x001fe200078018ff */
[----:B------:R-:W0:Y:S02]  /*4e30*/  LDC R218, c[0x0][0x21c] ;  /* 0x00008700ffda7b82 */ /* 0x000e240000000800 */
[----:B------:R-:W-:Y:S01]  /*4e40*/  FADD.FTZ R138, R138, R138 ;  /* 0x0000008a8a8a7221 */ /* 0x000fe20000010000 */
[----:B------:R-:W-:Y:S01]  /*4e50*/  IMAD R125, R18, UR7, R125 ;  /* 0x00000007127d7c24 */ /* 0x000fe2000f8e027d */
[----:B------:R-:W-:Y:S01]  /*4e60*/  LEA.HI.X R3, R14, R3, R0, 0x3, P0 ;  /* 0x000000030e037211 */ /* 0x000fe200000f1c00 */
[----:B------:R-:W-:Y:S01]  /*4e70*/  IMAD.WIDE.U32 R122, R18, UR10, RZ ;  /* 0x0000000a127a7c25 */ /* 0x000fe2000f8e00ff */
[----:B------:R-:W-:-:S03]  /*4e80*/  R2UR UR25, R124 ;  /* 0x000000007c1972ca */ /* 0x000fc600000e0000 */
[----:B------:R-:W-:Y:S01]  /*4e90*/  FADD.FTZ R137, R137, R137 ;  /* 0x0000008989897221 */ /* 0x000fe20000010000 */
[----:B-1----:R-:W-:Y:S01]  /*4ea0*/  LEA R4, P0, R16, R4, 0x3 ;  /* 0x0000000410047211 */ /* 0x002fe200078018ff */
[----:B------:R-:W-:Y:S01]  /*4eb0*/  IMAD R129, R18, UR11, R129 ;  /* 0x0000000b12817c24 */ /* 0x000fe2000f8e0281 */
[----:B------:R-:W-:Y:S01]  /*4ec0*/  IADD3 R2, R17, R125, RZ ;  /* 0x0000007d11027210 */ /* 0x000fe20007ffe0ff */
[----:B------:R-:W-:Y:S01]  /*4ed0*/  FADD.FTZ R136, R136, R136 ;  /* 0x0000008888887221 */ /* 0x000fe20000010000 */
[----:B------:R-:W-:Y:S01]  /*4ee0*/  R2UR UR26, R3 ;  /* 0x00000000031a72ca */ /* 0x000fe200000e0000 */
[----:B------:R-:W-:Y:S01]  /*4ef0*/  FADD.FTZ R135, R135, R135 ;  /* 0x0000008787877221 */ /* 0x000fe20000010000 */
[----:B------:R-:W-:Y:S01]  /*4f00*/  IADD3 R0, R123, R129, RZ ;  /* 0x000000817b007210 */ /* 0x000fe20007ffe0ff */
[----:B------:R-:W-:Y:S01]  /*4f10*/  FADD.FTZ R129, R127, R127 ;  /* 0x0000007f7f817221 */ /* 0x000fe20000010000 */
[----:B--2---:R-:W-:Y:S01]  /*4f20*/  LEA R6, P2, R122, R6, 0x3 ;  /* 0x000000067a067211 */ /* 0x004fe200078418ff */
[----:B------:R-:W-:Y:S01]  /*4f30*/  FADD.FTZ R134, R134, R134 ;  /* 0x0000008686867221 */ /* 0x000fe20000010000 */
[----:B------:R-:W-:Y:S01]  /*4f40*/  LEA.HI.X R5, R16, R5, R2, 0x3, P0 ;  /* 0x0000000510057211 */ /* 0x000fe200000f1c02 */
[----:B------:R-:W-:Y:S01]  /*4f50*/  FADD.FTZ R133, R133, R133 ;  /* 0x0000008585857221 */ /* 0x000fe20000010000 */
[----:B------:R-:W-:Y:S01]  /*4f60*/  LEA.HI.X R7, R122, R7, R0, 0x3, P2 ;  /* 0x000000077a077211 */ /* 0x000fe200010f1c00 */
[----:B------:R-:W-:Y:S01]  /*4f70*/  FADD.FTZ R0, R130, R130 ;  /* 0x0000008282007221 */ /* 0x000fe20000010000 */
[----:B------:R-:W-:Y:S01]  /*4f80*/  LEA.HI R2, R24, R24, RZ, 0x1 ;  /* 0x0000001818027211 */ /* 0x000fe200078f08ff */
[----:B------:R-:W-:Y:S01]  /*4f90*/  FADD.FTZ R130, R128, R128 ;  /* 0x0000008080827221 */ /* 0x000fe20000010000 */
[----:B------:R-:W-:Y:S01]  /*4fa0*/  R2UR UR23, R4 ;  /* 0x00000000041772ca */ /* 0x000fe200000e0000 */
[----:B------:R-:W-:Y:S01]  /*4fb0*/  FADD.FTZ R132, R132, R132 ;  /* 0x0000008484847221 */ /* 0x000fe20000010000 */
[----:B------:R-:W-:Y:S01]  /*4fc0*/  R2UR UR24, R5 ;  /* 0x00000000051872ca */ /* 0x000fe200000e0000 */
[----:B------:R-:W-:Y:S01]  /*4fd0*/  FADD.FTZ R131, R143, R143 ;  /* 0x0000008f8f837221 */ /* 0x000fe20000010000 */
[----:B------:R-:W-:Y:S01]  /*4fe0*/  R2UR UR21, R6 ;  /* 0x00000000061572ca */ /* 0x000fe200000e0000 */
[----:B------:R-:W-:Y:S01]  /*4ff0*/  FADD.FTZ R128, R146, R146 ;  /* 0x0000009292807221 */ /* 0x000fe20000010000 */
[----:B------:R-:W-:Y:S01]  /*5000*/  R2UR UR22, R7 ;  /* 0x00000000071672ca */ /* 0x000fe200000e0000 */
[----:B------:R-:W-:Y:S01]  /*5010*/  ULDC.64 UR28, c[0x0][0x270] ;  /* 0x00009c00001c7ab9 */ /* 0x000fe20000000a00 */
[----:B------:R-:W-:Y:S01]  /*5020*/  LOP3.LUT R3, R2, 0x1ffffe, RZ, 0xc0, !PT ;  /* 0x001ffffe02037812 */ /* 0x000fe200078ec0ff */
[----:B------:R-:W-:Y:S01]  /*5030*/  ULDC.64 UR30, c[0x0][0x250] ;  /* 0x00009400001e7ab9 */ /* 0x000fe20000000a00 */
[C---:B------:R-:W-:Y:S01]  /*5040*/  ISETP.NE.AND P4, PT, R21.reuse, 0x1f, PT ;  /* 0x0000001f1500780c */ /* 0x040fe20003f85270 */
[----:B------:R-:W-:Y:S01]  /*5050*/  ULDC.64 UR32, c[0x0][0x238] ;  /* 0x00008e0000207ab9 */ /* 0x000fe20000000a00 */
[----:B------:R-:W-:Y:S01]  /*5060*/  IADD3 R3, R24, -R3, RZ ;  /* 0x8000000318037210 */ /* 0x000fe20007ffe0ff */
[----:B------:R-:W-:Y:S01]  /*5070*/  UMOV UR6, URZ ;  /* 0x0000003f00067c82 */ /* 0x000fe20008000000 */
[C---:B------:R-:W-:Y:S01]  /*5080*/  ISETP.NE.AND P2, PT, R21.reuse, RZ, PT ;  /* 0x000000ff1500720c */ /* 0x040fe20003f45270 */
[----:B------:R-:W-:Y:S01]  /*5090*/  ULDC UR34, c[0x0][0x224] ;  /* 0x0000890000227ab9 */ /* 0x000fe20000000800 */
[-C--:B------:R-:W-:Y:S01]  /*50a0*/  MOV R126, R26.reuse ;  /* 0x0000001a007e7202 */ /* 0x080fe20000000f00 */
[----:B------:R-:W-:Y:S01]  /*50b0*/  USHF.L.U64.HI UR11, UR28, 0x3, UR29 ;  /* 0x000000031c0b7899 */ /* 0x000fe2000801021d */
[----:B------:R-:W-:Y:S01]  /*50c0*/  MOV R123, RZ ;  /* 0x000000ff007b7202 */ /* 0x000fe20000000f00 */
[----:B------:R-:W-:Y:S01]  /*50d0*/  USHF.L.U64.HI UR10, UR30, 0x3, UR31 ;  /* 0x000000031e0a7899 */ /* 0x000fe2000801021f */
[----:B------:R-:W-:Y:S01]  /*50e0*/  MOV R127, R26 ;  /* 0x0000001a007f7202 */ /* 0x000fe20000000f00 */
[----:B------:R-:W-:Y:S01]  /*50f0*/  USHF.L.U64.HI UR7, UR32, 0x3, UR33 ;  /* 0x0000000320077899 */ /* 0x000fe20008010221 */
[----:B------:R-:W-:-:S02]  /*5100*/  IADD3 R125, R21, 0x200, RZ ;  /* 0x00000200157d7810 */ /* 0x000fc40007ffe0ff */
[----:B------:R-:W-:Y:S02]  /*5110*/  LEA R124, R3, 0x880, 0xb ;  /* 0x00000880037c7811 */ /* 0x000fe400078e58ff */
[----:B0-----:R-:W-:-:S07]  /*5120*/  SHF.L.U32 R122, R145, 0x8, RZ ;  /* 0x00000008917a7819 */ /* 0x001fce00000006ff */
.L_x_12553:
[----:B------:R-:W-:Y:S02]  /*5130*/  MOV R6, UR25 ;  /* 0x0000001900067c02 */ /* 0x000fe40008000f00 */
[----:B------:R-:W-:-:S06]  /*5140*/  MOV R7, UR26 ;  /* 0x0000001a00077c02 */ /* 0x000fcc0008000f00 */
[----:B------:R-:W2:Y:S01]  /*5150*/  LDG.E.64 R6, desc[UR16][R6.64] ;  /* 0x0000001006067981 */ /* 0x000ea2000c1e1b00 */
[----:B------:R-:W-:Y:S02]  /*5160*/  MOV R2, UR23 ;  /* 0x0000001700027c02 */ /* 0x000fe40008000f00 */
[----:B------:R-:W-:Y:S02]  /*5170*/  MOV R3, UR24 ;  /* 0x0000001800037c02 */ /* 0x000fe40008000f00 */
[----:B------:R-:W-:Y:S02]  /*5180*/  MOV R4, UR21 ;  /* 0x0000001500047c02 */ /* 0x000fe40008000f00 */
[----:B------:R-:W-:Y:S02]  /*5190*/  MOV R5, UR22 ;  /* 0x0000001600057c02 */ /* 0x000fe40008000f00 */
[----:B------:R-:W3:Y:S04]  /*51a0*/  LDG.E.64 R2, desc[UR16][R2.64] ;  /* 0x0000001002027981 */ /* 0x000ee8000c1e1b00 */
[----:B------:R-:W3:Y:S01]  /*51b0*/  LDG.E.64 R4, desc[UR16][R4.64] ;  /* 0x0000001004047981 */ /* 0x000ee2000c1e1b00 */
[----:B------:R-:W-:Y:S01]  /*51c0*/  ISETP.NE.AND P0, PT, R183, RZ, PT ;  /* 0x000000ffb700720c */ /* 0x000fe20003f05270 */
[----:B------:R-:W0:Y:S03]  /*51d0*/  @P4 S2R R186, SR_CgaCtaId ;  /* 0x0000000000ba4919 */ /* 0x000e260000008800 */
[----:B------:R-:W-:-:S02]  /*51e0*/  ISETP.LT.OR P3, PT, R24, 0x2, P0 ;  /* 0x000000021800780c */ /* 0x000fc40000761670 */
[----:B--2---:R-:W-:Y:S02]  /*51f0*/  R2UR UR29, R7 ;  /* 0x00000000071d72ca */ /* 0x004fe400000e0000 */
[----:B------:R-:W-:-:S11]  /*5200*/  R2UR UR27, R6 ;  /* 0x00000000061b72ca */ /* 0x000fd600000e0000 */
[----:B------:R-:W-:Y:S01]  /*5210*/  FMUL.FTZ R14, R75, UR29 ;  /* 0x0000001d4b0e7c20 */ /* 0x000fe20008410000 */
[----:B------:R-:W-:-:S03]  /*5220*/  FMUL.FTZ R6, R64, UR29 ;  /* 0x0000001d40067c20 */ /* 0x000fc60008410000 */
        /* <DEDUP_REMOVED lines=27> */
[----:B-1----:R-:W-:-:S05]  /*53e0*/  MOV R143, UR27 ;  /* 0x0000001b008f7c02 */ /* 0x002fca0008000f00 */
[----:B------:R-:W-:Y:S02]  /*53f0*/  FMUL.FTZ R143, R143, 1.4426950216293334961 ;  /* 0x3fb8aa3b8f8f7820 */ /* 0x000fe40000410000 */
[----:B------:R1:W-:Y:S08]  /*5400*/  MUFU.COS R168, R145 ;  /* 0x0000009100a87308 */ /* 0x0003f00000000000 */
[----:B------:R-:W-:Y:S01]  /*5410*/  MUFU.SIN R158, R16 ;  /* 0x00000010009e7308 */ /* 0x000fe20000000400 */
[----:B-1----:R-:W-:Y:S01]  /*5420*/  FMUL.RZ R145, R6, 0.15915493667125701904 ;  /* 0x3e22f98306917820 */ /* 0x002fe2000040c000 */
[----:B------:R-:W-:-:S04]  /*5430*/  FMUL.FTZ R6, R63, UR29 ;  /* 0x0000001d3f067c20 */ /* 0x000fc80008410000 */
[----:B------:R-:W-:Y:S01]  /*5440*/  FMUL.RZ R147, R6, 0.15915493667125701904 ;  /* 0x3e22f98306937820 */ /* 0x000fe2000040c000 */
[----:B------:R-:W-:Y:S01]  /*5450*/  FMUL.FTZ R6, R75, R143 ;  /* 0x0000008f4b067220 */ /* 0x000fe20000410000 */
[----:B------:R1:W-:Y:S08]  /*5460*/  MUFU.COS R160, R16 ;  /* 0x0000001000a07308 */ /* 0x0003f00000000000 */
[----:B------:R-:W2:Y:S01]  /*5470*/  MUFU.EX2 R6, R6 ;  /* 0x0000000600067308 */ /* 0x000ea20000000800 */
[----:B-1----:R-:W-:Y:S01]  /*5480*/  FMUL.RZ R16, R14, 0.15915493667125701904 ;  /* 0x3e22f9830e107820 */ /* 0x002fe2000040c000 */
[----:B------:R-:W-:-:S06]  /*5490*/  FMUL.FTZ R14, R66, UR29 ;  /* 0x0000001d420e7c20 */ /* 0x000fcc0008410000 */
[----:B------:R-:W-:Y:S08]  /*54a0*/  MUFU.SIN R162, R17 ;  /* 0x0000001100a27308 */ /* 0x000ff00000000400 */
[----:B------:R1:W-:Y:S01]  /*54b0*/  MUFU.COS R164, R17 ;  /* 0x0000001100a47308 */ /* 0x0003e20000000000 */
[----:B--2---:R-:W-:-:S07]  /*54c0*/  FMUL.FTZ R15, R6, R15 ;  /* 0x0000000f060f7220 */ /* 0x004fce0000410000 */
[----:B------:R-:W-:Y:S01]  /*54d0*/  MUFU.SIN R174, R145 ;  /* 0x0000009100ae7308 */ /* 0x000fe20000000400 */
[----:B-1----:R-:W-:Y:S01]  /*54e0*/  FMUL.RZ R17, R14, 0.15915493667125701904 ;  /* 0x3e22f9830e117820 */ /* 0x002fe2000040c000 */
[----:B------:R-:W-:-:S04]  /*54f0*/  FMUL.FTZ R14, R65, UR29 ;  /* 0x0000001d410e7c20 */ /* 0x000fc80008410000 */
[----:B------:R-:W-:Y:S02]  /*5500*/  FMUL.RZ R14, R14, 0.15915493667125701904 ;  /* 0x3e22f9830e0e7820 */ /* 0x000fe4000040c000 */
[----:B------:R-:W-:Y:S08]  /*5510*/  MUFU.SIN R170, R17 ;  /* 0x0000001100aa7308 */ /* 0x000ff00000000400 */
[----:B------:R-:W-:Y:S08]  /*5520*/  MUFU.SIN R167, R14 ;  /* 0x0000000e00a77308 */ /* 0x000ff00000000400 */
[----:B------:R1:W-:Y:S08]  /*5530*/  MUFU.COS R169, R14 ;  /* 0x0000000e00a97308 */ /* 0x0003f00000000000 */
[----:B------:R2:W-:Y:S01]  /*5540*/  MUFU.COS R172, R17 ;  /* 0x0000001100ac7308 */ /* 0x0005e20000000000 */
[----:B-1----:R-:W-:-:S04]  /*5550*/  FMUL.FTZ R14, R62, UR29 ;  /* 0x0000001d3e0e7c20 */ /* 0x002fc80008410000 */
[----:B------:R-:W-:Y:S01]  /*5560*/  FMUL.RZ R149, R14, 0.15915493667125701904 ;  /* 0x3e22f9830e957820 */ /* 0x000fe2000040c000 */
[----:B------:R-:W-:Y:S01]  /*5570*/  FMUL.FTZ R14, R6, R7 ;  /* 0x00000007060e7220 */ /* 0x000fe20000410000 */
[----:B------:R-:W-:Y:S01]  /*5580*/  MOV R6, UR8 ;  /* 0x0000000800067c02 */ /* 0x000fe20008000f00 */
[----:B------:R1:W-:Y:S01]  /*5590*/  MUFU.COS R176, R145 ;  /* 0x0000009100b07308 */ /* 0x0003e20000000000 */
[----:B--2---:R-:W-:Y:S02]  /*55a0*/  SEL R17, R122, R125, !P2 ;  /* 0x0000007d7a117207 */ /* 0x004fe40005000000 */
[----:B------:R-:W-:-:S05]  /*55b0*/  MOV R7, UR9 ;  /* 0x0000000900077c02 */ /* 0x000fca0008000f00 */
[----:B------:R-:W-:Y:S01]  /*55c0*/  MUFU.SIN R200, R16 ;  /* 0x0000001000c87308 */ /* 0x000fe20000000400 */
[----:B-1----:R-:W-:-:S05]  /*55d0*/  LEA R145, R17, R26, 0x3 ;  /* 0x0000001a11917211 */ /* 0x002fca00078e18ff */
[----:B------:R1:W-:Y:S02]  /*55e0*/  STS.64 [R145+0x880], R14 ;  /* 0x0008800e91007388 */ /* 0x0003e40000000a00 */
[----:B------:R2:W-:Y:S01]  /*55f0*/  MUFU.COS R194, R16 ;  /* 0x0000001000c27308 */ /* 0x0005e20000000000 */
[-C--:B------:R-:W-:Y:S01]  /*5600*/  FMUL.FTZ R163, R68, R143.reuse ;  /* 0x0000008f44a37220 */ /* 0x080fe20000410000 */
[-C--:B------:R-:W-:Y:S01]  /*5610*/  FMUL.FTZ R155, R69, R143.reuse ;  /* 0x0000008f459b7220 */ /* 0x080fe20000410000 */
[----:B------:R-:W-:-:S05]  /*5620*/  FMUL.FTZ R171, R64, R143 ;  /* 0x0000008f40ab7220 */ /* 0x000fca0000410000 */
[----:B------:R-:W-:Y:S01]  /*5630*/  MUFU.SIN R178, R147 ;  /* 0x0000009300b27308 */ /* 0x000fe20000000400 */
[----:B--2---:R-:W-:-:S04]  /*5640*/  FMUL.FTZ R16, R61, UR29 ;  /* 0x0000001d3d107c20 */ /* 0x004fc80008410000 */
[----:B------:R-:W-:Y:S01]  /*5650*/  FMUL.RZ R153, R16, 0.15915493667125701904 ;  /* 0x3e22f98310997820 */ /* 0x000fe2000040c000 */
[----:B------:R-:W-:Y:S01]  /*5660*/  CS2R R16, SRZ ;  /* 0x0000000000107805 */ /* 0x000fe2000001ff00 */
[----:B------:R-:W-:Y:S01]  /*5670*/  BAR.SYNC.DEFER_BLOCKING 0x0 ;  /* 0x0000000000007b1d */ /* 0x000fe20000010000 */
[----:B-1----:R-:W-:-:S05]  /*5680*/  FMUL.FTZ R145, R74, R143 ;  /* 0x0000008f4a917220 */ /* 0x002fca0000410000 */
[----:B------:R1:W-:Y:S08]  /*5690*/  MUFU.EX2 R187, R163 ;  /* 0x000000a300bb7308 */ /* 0x0003f00000000800 */
[----:B------:R3:W-:Y:S01]  /*56a0*/  MUFU.EX2 R188, R155 ;  /* 0x0000009b00bc7308 */ /* 0x0007e20000000800 */
[----:B-1----:R-:W-:-:S07]  /*56b0*/  @P4 MOV R163, 0x400 ;  /* 0x0000040000a34802 */ /* 0x002fce0000000f00 */
[----:B------:R1:W-:Y:S01]  /*56c0*/  MUFU.COS R180, R147 ;  /* 0x0000009300b47308 */ /* 0x0003e20000000000 */
[----:B------:R2:W5:Y:S01]  /*56d0*/  @!P3 LDG.E.64 R16, desc[UR16][R6.64+0x8] ;  /* 0x000008100610b981 */ /* 0x000562000c1e1b00 */
[----:B---3--:R-:W-:Y:S01]  /*56e0*/  FMUL.FTZ R155, R3, R5 ;  /* 0x00000005039b7220 */ /* 0x008fe20000410000 */
[----:B0-----:R-:W-:-:S05]  /*56f0*/  @P4 LEA R26, R186, R163, 0x18 ;  /* 0x000000a3ba1a4211 */ /* 0x001fca00078ec0ff */
[----:B------:R-:W0:Y:S01]  /*5700*/  MUFU.EX2 R171, R171 ;  /* 0x000000ab00ab7308 */ /* 0x000e220000000800 */
[----:B-1----:R-:W-:Y:S01]  /*5710*/  FMUL.FTZ R147, R60, UR29 ;  /* 0x0000001d3c937c20 */ /* 0x002fe20008410000 */
[----:B--2---:R-:W-:-:S06]  /*5720*/  FMUL.FTZ R6, R70, R143 ;  /* 0x0000008f46067220 */ /* 0x004fcc0000410000 */
[----:B------:R1:W-:Y:S01]  /*5730*/  MUFU.EX2 R7, R6 ;  /* 0x0000000600077308 */ /* 0x0003e20000000800 */
[----:B------:R-:W-:Y:S01]  /*5740*/  FFMA.FTZ R155, R2, R4, -R155 ;  /* 0x00000004029b7223 */ /* 0x000fe2000001089b */
[----:B------:R-:W-:-:S06]  /*5750*/  FMUL.RZ R179, R147, 0.15915493667125701904 ;  /* 0x3e22f98393b37820 */ /* 0x000fcc000040c000 */
[----:B------:R-:W-:Y:S01]  /*5760*/  MUFU.SIN R182, R153 ;  /* 0x0000009900b67308 */ /* 0x000fe20000000400 */
[----:B-1----:R-:W-:-:S04]  /*5770*/  FMUL.FTZ R6, R3, R4 ;  /* 0x0000000403067220 */ /* 0x002fc80000410000 */
[----:B------:R-:W-:Y:S01]  /*5780*/  FFMA.FTZ R163, R2, R5, R6 ;  /* 0x0000000502a37223 */ /* 0x000fe20000010006 */
[-C--:B------:R-:W-:Y:S02]  /*5790*/  FMUL.FTZ R2, R60, R143.reuse ;  /* 0x0000008f3c027220 */ /* 0x080fe40000410000 */
[----:B------:R-:W-:Y:S01]  /*57a0*/  MUFU.EX2 R145, R145 ;  /* 0x0000009100917308 */ /* 0x000fe20000000800 */
[-C--:B------:R-:W-:Y:S01]  /*57b0*/  FMUL.FTZ R3, R61, R143.reuse ;  /* 0x0000008f3d037220 */ /* 0x080fe20000410000 */
[----:B------:R-:W-:-:S06]  /*57c0*/  FMUL.FTZ R147, R73, R143 ;  /* 0x0000008f49937220 */ /* 0x000fcc0000410000 */
[----:B------:R-:W-:Y:S08]  /*57d0*/  MUFU.COS R177, R179 ;  /* 0x000000b300b17308 */ /* 0x000ff00000000000 */
[----:B------:R-:W1:Y:S08]  /*57e0*/  MUFU.EX2 R2, R2 ;  /* 0x0000000200027308 */ /* 0x000e700000000800 */
[----:B------:R-:W2:Y:S08]  /*57f0*/  MUFU.SIN R5, R179 ;  /* 0x000000b300057308 */ /* 0x000eb00000000400 */
[----:B------:R3:W-:Y:S01]  /*5800*/  MUFU.COS R190, R153 ;  /* 0x0000009900be7308 */ /* 0x0007e20000000000 */
[----:B------:R-:W-:-:S07]  /*5810*/  FMUL.FTZ R165, R67, R143 ;  /* 0x0000008f43a57220 */ /* 0x000fce0000410000 */
[----:B------:R-:W4:Y:S01]  /*5820*/  MUFU.EX2 R3, R3 ;  /* 0x0000000300037308 */ /* 0x000f220000000800 */
[----:B---3--:R-:W-:-:S07]  /*5830*/  FMUL.FTZ R153, R71, R143 ;  /* 0x0000008f47997220 */ /* 0x008fce0000410000 */
[----:B------:R-:W3:Y:S01]  /*5840*/  MUFU.EX2 R147, R147 ;  /* 0x0000009300937308 */ /* 0x000ee20000000800 */
[----:B0-----:R-:W-:-:S07]  /*5850*/  FMUL.FTZ R217, R171, R174 ;  /* 0x000000aeabd97220 */ /* 0x001fce0000410000 */
[----:B------:R0:W-:Y:S01]  /*5860*/  MUFU.EX2 R157, R153 ;  /* 0x00000099009d7308 */ /* 0x0001e20000000800 */
[----:B------:R-:W-:-:S07]  /*5870*/  FMUL.FTZ R174, R75, R144 ;  /* 0x000000904bae7220 */ /* 0x000fce0000410000 */
[----:B------:R-:W-:Y:S01]  /*5880*/  MUFU.SIN R210, R149 ;  /* 0x0000009500d27308 */ /* 0x000fe20000000400 */
[----:B0-----:R-:W-:Y:S01]  /*5890*/  FMUL.FTZ R153, R65, R143 ;  /* 0x0000008f41997220 */ /* 0x001fe20000410000 */
[----:B-1----:R-:W-:-:S06]  /*58a0*/  FMUL.FTZ R192, R2, R177 ;  /* 0x000000b102c07220 */ /* 0x002fcc0000410000 */
[----:B------:R0:W-:Y:S01]  /*58b0*/  MUFU.EX2 R214, R153 ;  /* 0x0000009900d67308 */ /* 0x0001e20000000800 */
[----:B--2---:R-:W-:-:S07]  /*58c0*/  FMUL.FTZ R198, R2, R5 ;  /* 0x0000000502c67220 */ /* 0x004fce0000410000 */
[----:B------:R1:W-:Y:S01]  /*58d0*/  MUFU.COS R204, R149 ;  /* 0x0000009500cc7308 */ /* 0x0003e20000000000 */
[C---:B0-----:R-:W-:Y:S01]  /*58e0*/  FMUL.FTZ R153, R145.reuse, R148 ;  /* 0x0000009491997220 */ /* 0x041fe20000410000 */
[----:B------:R-:W-:Y:S01]  /*58f0*/  FMUL.FTZ R145, R145, R146 ;  /* 0x0000009291917220 */ /* 0x000fe20000410000 */
[----:B----4-:R-:W-:-:S03]  /*5900*/  FMUL.FTZ R195, R3, R190 ;  /* 0x000000be03c37220 */ /* 0x010fc60000410000 */
[----:B------:R-:W-:Y:S02]  /*5910*/  FMUL.FTZ R4, R14, R145 ;  /* 0x000000910e047220 */ /* 0x000fe40000410000 */
[----:B------:R-:W0:Y:S01]  /*5920*/  MUFU.EX2 R165, R165 ;  /* 0x000000a500a57308 */ /* 0x000e220000000800 */
[----:B-1----:R-:W-:Y:S01]  /*5930*/  FMUL.FTZ R149, R72, R143 ;  /* 0x0000008f48957220 */ /* 0x002fe20000410000 */
[----:B------:R-:W-:Y:S01]  /*5940*/  FMUL.FTZ R2, R145, R174 ;  /* 0x000000ae91027220 */ /* 0x000fe20000410000 */
[-C--:B------:R-:W-:Y:S01]  /*5950*/  FMUL.FTZ R6, RZ, R145.reuse ;  /* 0x00000091ff067220 */ /* 0x080fe20000410000 */
[----:B------:R-:W-:Y:S01]  /*5960*/  FMUL.FTZ R201, R3, R182 ;  /* 0x000000b603c97220 */ /* 0x000fe20000410000 */
[----:B---3--:R-:W-:Y:S01]  /*5970*/  FMUL.FTZ R148, R147, R150 ;  /* 0x0000009693947220 */ /* 0x008fe20000410000 */
[C---:B------:R-:W-:Y:S01]  /*5980*/  FMUL.FTZ R3, R15.reuse, R145 ;  /* 0x000000910f037220 */ /* 0x040fe20000410000 */
[-C--:B------:R-:W-:Y:S01]  /*5990*/  FFMA.FTZ R4, R15, R153.reuse, R4 ;  /* 0x000000990f047223 */ /* 0x080fe20000010004 */
[----:B------:R1:W2:Y:S01]  /*59a0*/  MUFU.EX2 R151, R149 ;  /* 0x0000009500977308 */ /* 0x0002a20000000800 */
[----:B------:R-:W-:Y:S01]  /*59b0*/  FFMA.FTZ R2, RZ, R153, R2 ;  /* 0x00000099ff027223 */ /* 0x000fe20000010002 */
[----:B------:R-:W-:Y:S01]  /*59c0*/  FFMA.FTZ R5, R153, R174, -R6 ;  /* 0x000000ae99057223 */ /* 0x000fe20000010806 */
[-C--:B------:R-:W-:Y:S01]  /*59d0*/  FMUL.FTZ R173, R63, R143.reuse ;  /* 0x0000008f3fad7220 */ /* 0x080fe20000410000 */
[----:B------:R-:W-:Y:S01]  /*59e0*/  FMUL.FTZ R175, R62, R143 ;  /* 0x0000008f3eaf7220 */ /* 0x000fe20000410000 */
[----:B------:R-:W-:Y:S01]  /*59f0*/  FFMA.FTZ R3, R14, R153, -R3 ;  /* 0x000000990e037223 */ /* 0x000fe20000010803 */
[----:B------:R-:W-:Y:S01]  /*5a00*/  FMUL.FTZ R6, R148, R4 ;  /* 0x0000000494067220 */ /* 0x000fe20000410000 */
[----:B------:R-:W-:Y:S01]  /*5a10*/  FADD.FTZ R2, RZ, R2 ;  /* 0x00000002ff027221 */ /* 0x000fe20000010000 */
[----:B-1----:R-:W-:Y:S01]  /*5a20*/  FMUL.FTZ R149, R66, R143 ;  /* 0x0000008f42957220 */ /* 0x002fe20000410000 */
[----:B------:R-:W-:Y:S01]  /*5a30*/  FMUL.FTZ R143, R147, R152 ;  /* 0x00000098938f7220 */ /* 0x000fe20000410000 */
[----:B------:R-:W-:Y:S01]  /*5a40*/  FFMA.FTZ R5, R74, R121, R5 ;  /* 0x000000794a057223 */ /* 0x000fe20000010005 */
[C---:B------:R-:W-:Y:S01]  /*5a50*/  FMUL.FTZ R147, R7.reuse, R164 ;  /* 0x000000a407937220 */ /* 0x040fe20000410000 */
[----:B------:R-:W-:Y:S01]  /*5a60*/  FMUL.FTZ R150, R7, R162 ;  /* 0x000000a207967220 */ /* 0x000fe20000410000 */
[CC--:B------:R-:W-:Y:S01]  /*5a70*/  FMUL.FTZ R7, R148.reuse, R3.reuse ;  /* 0x0000000394077220 */ /* 0x0c0fe20000410000 */
[----:B------:R-:W-:Y:S01]  /*5a80*/  FFMA.FTZ R6, R143, R3, -R6 ;  /* 0x000000038f067223 */ /* 0x000fe20000010806 */
[C---:B------:R-:W-:Y:S01]  /*5a90*/  FMUL.FTZ R144, R148.reuse, R2 ;  /* 0x0000000294907220 */ /* 0x040fe20000410000 */
[----:B------:R-:W-:Y:S01]  /*5aa0*/  FMUL.FTZ R3, R148, R5 ;  /* 0x0000000594037220 */ /* 0x000fe20000410000 */
[C---:B0-----:R-:W-:Y:S01]  /*5ab0*/  FMUL.FTZ R194, R165.reuse, R194 ;  /* 0x000000c2a5c27220 */ /* 0x041fe20000410000 */
[----:B------:R-:W-:Y:S01]  /*5ac0*/  FMUL.FTZ R200, R165, R200 ;  /* 0x000000c8a5c87220 */ /* 0x000fe20000410000 */
[----:B------:R-:W-:Y:S01]  /*5ad0*/  FMUL.FTZ R165, R128, R163 ;  /* 0x000000a380a57220 */ /* 0x000fe20000410000 */
[C---:B------:R-:W-:Y:S01]  /*5ae0*/  FFMA.FTZ R144, R143.reuse, R5, -R144 ;  /* 0x000000058f907223 */ /* 0x040fe20000010890 */
[----:B------:R-:W-:Y:S01]  /*5af0*/  FFMA.FTZ R3, R143, R2, R3 ;  /* 0x000000028f037223 */ /* 0x000fe20000010003 */
[C---:B------:R-:W-:Y:S01]  /*5b00*/  FMUL.FTZ R212, R214.reuse, R169 ;  /* 0x000000a9d6d47220 */ /* 0x040fe20000410000 */
[----:B------:R-:W-:Y:S01]  /*5b10*/  FMUL.FTZ R214, R214, R167 ;  /* 0x000000a7d6d67220 */ /* 0x000fe20000410000 */
[----:B------:R-:W-:Y:S01]  /*5b20*/  FMUL.FTZ R167, R128, R155 ;  /* 0x0000009b80a77220 */ /* 0x000fe20000410000 */
[----:B------:R-:W-:Y:S01]  /*5b30*/  FMUL.FTZ R5, R198, R165 ;  /* 0x000000a5c6057220 */ /* 0x000fe20000410000 */
[----:B--2---:R-:W-:Y:S01]  /*5b40*/  FMUL.FTZ R146, R151, R154 ;  /* 0x0000009a97927220 */ /* 0x004fe20000410000 */
[----:B------:R-:W-:Y:S01]  /*5b50*/  FADD.FTZ R3, RZ, R3 ;  /* 0x00000003ff037221 */ /* 0x000fe20000010000 */
[----:B------:R-:W-:Y:S01]  /*5b60*/  FFMA.FTZ R144, R73, R120, R144 ;  /* 0x0000007849907223 */ /* 0x000fe20000010090 */
[C---:B------:R-:W-:Y:S01]  /*5b70*/  FMUL.FTZ R189, R187.reuse, R168 ;  /* 0x000000a8bbbd7220 */ /* 0x040fe20000410000 */
[----:B------:R-:W-:Y:S01]  /*5b80*/  FMUL.FTZ R187, R187, R166 ;  /* 0x000000a6bbbb7220 */ /* 0x000fe20000410000 */
[----:B------:R0:W-:Y:S01]  /*5b90*/  MUFU.EX2 R205, R149 ;  /* 0x0000009500cd7308 */ /* 0x0001e20000000800 */
[----:B------:R-:W-:Y:S01]  /*5ba0*/  FFMA.FTZ R7, R143, R4, R7 ;  /* 0x000000048f077223 */ /* 0x000fe20000010007 */
[----:B------:R-:W-:Y:S01]  /*5bb0*/  FMUL.FTZ R166, R129, R155 ;  /* 0x0000009b81a67220 */ /* 0x000fe20000410000 */
[----:B------:R-:W-:Y:S01]  /*5bc0*/  FFMA.FTZ R5, R192, R167, -R5 ;  /* 0x000000a7c0057223 */ /* 0x000fe20000010805 */
[C---:B------:R-:W-:Y:S01]  /*5bd0*/  FMUL.FTZ R2, R146.reuse, R3 ;  /* 0x0000000392027220 */ /* 0x040fe20000410000 */
[----:B------:R-:W-:Y:S01]  /*5be0*/  FMUL.FTZ R4, R146, R144 ;  /* 0x0000009092047220 */ /* 0x000fe20000410000 */
[----:B------:R-:W-:Y:S01]  /*5bf0*/  FMUL.FTZ R152, R157, R160 ;  /* 0x000000a09d987220 */ /* 0x000fe20000410000 */
[----:B0-----:R-:W-:Y:S01]  /*5c00*/  FMUL.FTZ R149, R151, R156 ;  /* 0x0000009c97957220 */ /* 0x001fe20000410000 */
[----:B------:R-:W-:Y:S01]  /*5c10*/  FMUL.FTZ R151, R157, R158 ;  /* 0x0000009e9d977220 */ /* 0x000fe20000410000 */
[----:B------:R-:W-:Y:S01]  /*5c20*/  FMUL.FTZ R157, R192, R165 ;  /* 0x000000a5c09d7220 */ /* 0x000fe20000410000 */
[----:B------:R-:W-:Y:S01]  /*5c30*/  FADD.FTZ R154, R166, R5 ;  /* 0x00000005a69a7221 */ /* 0x000fe20000010000 */
[C---:B------:R-:W-:Y:S01]  /*5c40*/  FFMA.FTZ R5, R149.reuse, R144, -R2 ;  /* 0x0000009095057223 */ /* 0x040fe20000010802 */
[----:B------:R-:W-:Y:S01]  /*5c50*/  FFMA.FTZ R4, R149, R3, R4 ;  /* 0x0000000395047223 */ /* 0x000fe20000010004 */
[----:B------:R-:W-:Y:S01]  /*5c60*/  FMUL.FTZ R164, R129, R163 ;  /* 0x000000a381a47220 */ /* 0x000fe20000410000 */
[----:B------:R-:W-:Y:S01]  /*5c70*/  FFMA.FTZ R157, -R198, R167, -R157 ;  /* 0x000000a7c69d7223 */ /* 0x000fe2000001099d */
[----:B------:R-:W-:Y:S01]  /*5c80*/  FFMA.FTZ R5, R72, R119, R5 ;  /* 0x0000007748057223 */ /* 0x000fe20000010005 */
[----:B------:R-:W-:-:S02]  /*5c90*/  FADD.FTZ R4, RZ, R4 ;  /* 0x00000004ff047221 */ /* 0x000fc40000010000 */
[----:B------:R-:W-:Y:S01]  /*5ca0*/  FADD.FTZ R156, -R164, R157 ;  /* 0x0000009da49c7221 */ /* 0x000fe20000010100 */
[C---:B------:R-:W-:Y:S01]  /*5cb0*/  FMUL.FTZ R157, R151.reuse, R5 ;  /* 0x00000005979d7220 */ /* 0x040fe20000410000 */
[----:B------:R-:W-:Y:S01]  /*5cc0*/  FMUL.FTZ R144, R151, R4 ;  /* 0x0000000497907220 */ /* 0x000fe20000410000 */
[----:B------:R-:W0:Y:S01]  /*5cd0*/  MUFU.EX2 R173, R173 ;  /* 0x000000ad00ad7308 */ /* 0x000e220000000800 */
[----:B------:R-:W-:Y:S01]  /*5ce0*/  FMUL.FTZ R3, R201, -R154 ;  /* 0x8000009ac9037220 */ /* 0x000fe20000410000 */
[----:B------:R-:W-:Y:S01]  /*5cf0*/  FMUL.FTZ R2, R146, R6 ;  /* 0x0000000692027220 */ /* 0x000fe20000410000 */
[----:B------:R-:W-:Y:S01]  /*5d00*/  FMUL.FTZ R186, R188, R161 ;  /* 0x000000a1bcba7220 */ /* 0x000fe20000410000 */
[C---:B------:R-:W-:Y:S01]  /*5d10*/  FFMA.FTZ R157, R152.reuse, R4, R157 ;  /* 0x00000004989d7223 */ /* 0x040fe2000001009d */
[----:B------:R-:W-:Y:S01]  /*5d20*/  FFMA.FTZ R144, R152, R5, -R144 ;  /* 0x0000000598907223 */ /* 0x000fe20000010890 */
[----:B------:R-:W-:Y:S01]  /*5d30*/  FMUL.FTZ R188, R188, R159 ;  /* 0x0000009fbcbc7220 */ /* 0x000fe20000410000 */
[----:B------:R-:W-:Y:S01]  /*5d40*/  FFMA.FTZ R159, R195, R156, R3 ;  /* 0x0000009cc39f7223 */ /* 0x000fe20000010003 */
[----:B------:R-:W1:Y:S01]  /*5d50*/  MUFU.EX2 R175, R175 ;  /* 0x000000af00af7308 */ /* 0x000e620000000800 */
[-C--:B------:R-:W-:Y:S01]  /*5d60*/  FMUL.FTZ R3, R146, R7.reuse ;  /* 0x0000000792037220 */ /* 0x080fe20000410000 */
[----:B------:R-:W-:Y:S01]  /*5d70*/  FFMA.FTZ R2, R149, R7, R2 ;  /* 0x0000000795027223 */ /* 0x000fe20000010002 */
[----:B------:R-:W-:Y:S01]  /*5d80*/  FADD.FTZ R157, RZ, R157 ;  /* 0x0000009dff9d7221 */ /* 0x000fe20000010000 */
[----:B------:R-:W-:Y:S01]  /*5d90*/  FFMA.FTZ R144, R71, R118, R144 ;  /* 0x0000007647907223 */ /* 0x000fe20000010090 */
[----:B------:R-:W-:Y:S01]  /*5da0*/  FFMA.FTZ R3, R149, R6, -R3 ;  /* 0x0000000695037223 */ /* 0x000fe20000010803 */
[----:B------:R-:W-:Y:S01]  /*5db0*/  FMUL.FTZ R5, R151, R2 ;  /* 0x0000000297057220 */ /* 0x000fe20000410000 */
[C---:B------:R-:W-:Y:S01]  /*5dc0*/  FMUL.FTZ R4, R150.reuse, R157 ;  /* 0x0000009d96047220 */ /* 0x040fe20000410000 */
[----:B------:R-:W-:Y:S01]  /*5dd0*/  FMUL.FTZ R6, R150, R144 ;  /* 0x0000009096067220 */ /* 0x000fe20000410000 */
[----:B------:R-:W-:Y:S01]  /*5de0*/  FMUL.FTZ R158, R201, -R156 ;  /* 0x8000009cc99e7220 */ /* 0x000fe20000410000 */
[-C--:B------:R-:W-:Y:S01]  /*5df0*/  FMUL.FTZ R7, R151, R3.reuse ;  /* 0x0000000397077220 */ /* 0x080fe20000410000 */
[----:B------:R-:W-:Y:S01]  /*5e00*/  FFMA.FTZ R5, R152, R3, -R5 ;  /* 0x0000000398057223 */ /* 0x000fe20000010805 */
[C---:B------:R-:W-:Y:S01]  /*5e10*/  FFMA.FTZ R3, R147.reuse, R144, -R4 ;  /* 0x0000009093037223 */ /* 0x040fe20000010804 */
[----:B------:R-:W-:Y:S01]  /*5e20*/  FFMA.FTZ R6, R147, R157, R6 ;  /* 0x0000009d93067223 */ /* 0x000fe20000010006 */
[----:B0-----:R-:W-:Y:S01]  /*5e30*/  FMUL.FTZ R211, R173, R180 ;  /* 0x000000b4add37220 */ /* 0x001fe20000410000 */
[----:B------:R-:W-:Y:S01]  /*5e40*/  FFMA.FTZ R158, R195, R154, -R158 ;  /* 0x0000009ac39e7223 */ /* 0x000fe2000001089e */
[C---:B------:R-:W-:Y:S01]  /*5e50*/  FMUL.FTZ R180, R130.reuse, R163 ;  /* 0x000000a382b47220 */ /* 0x040fe20000410000 */
[----:B------:R-:W-:Y:S01]  /*5e60*/  FMUL.FTZ R181, R130, R155 ;  /* 0x0000009b82b57220 */ /* 0x000fe20000410000 */
[----:B------:R-:W-:Y:S01]  /*5e70*/  FFMA.FTZ R3, R70, R117, R3 ;  /* 0x0000007546037223 */ /* 0x000fe20000010003 */
[----:B------:R-:W-:Y:S01]  /*5e80*/  FADD.FTZ R157, RZ, R6 ;  /* 0x00000006ff9d7221 */ /* 0x000fe20000010000 */
[----:B-1----:R-:W-:Y:S01]  /*5e90*/  FMUL.FTZ R210, R175, R210 ;  /* 0x000000d2afd27220 */ /* 0x002fe20000410000 */
[----:B------:R-:W-:Y:S01]  /*5ea0*/  FFMA.FTZ R7, R152, R2, R7 ;  /* 0x0000000298077223 */ /* 0x000fe20000010007 */
[----:B------:R-:W-:Y:S01]  /*5eb0*/  FADD.FTZ R169, -R180, R159 ;  /* 0x0000009fb4a97221 */ /* 0x000fe20000010100 */
[----:B------:R-:W-:Y:S01]  /*5ec0*/  FADD.FTZ R161, R181, R158 ;  /* 0x0000009eb5a17221 */ /* 0x000fe20000010000 */
[C---:B------:R-:W-:Y:S01]  /*5ed0*/  FMUL.FTZ R159, R188.reuse, R3 ;  /* 0x00000003bc9f7220 */ /* 0x040fe20000410000 */
[----:B------:R-:W-:Y:S01]  /*5ee0*/  FMUL.FTZ R2, R188, R157 ;  /* 0x0000009dbc027220 */ /* 0x000fe20000410000 */
[----:B------:R-:W-:Y:S01]  /*5ef0*/  FMUL.FTZ R204, R175, R204 ;  /* 0x000000ccafcc7220 */ /* 0x000fe20000410000 */
[----:B------:R-:W-:Y:S01]  /*5f00*/  FMUL.FTZ R6, R210, -R161 ;  /* 0x800000a1d2067220 */ /* 0x000fe20000410000 */
[C---:B------:R-:W-:Y:S01]  /*5f10*/  FFMA.FTZ R159, R186.reuse, R157, R159 ;  /* 0x0000009dba9f7223 */ /* 0x040fe2000001009f */
[----:B------:R-:W-:Y:S01]  /*5f20*/  FFMA.FTZ R4, R186, R3, -R2 ;  /* 0x00000003ba047223 */ /* 0x000fe20000010802 */
[----:B------:R-:W-:Y:S01]  /*5f30*/  FMUL.FTZ R219, R171, R176 ;  /* 0x000000b0abdb7220 */ /* 0x000fe20000410000 */
[-C--:B------:R-:W-:Y:S01]  /*5f40*/  FMUL.FTZ R171, R210, -R169.reuse ;  /* 0x800000a9d2ab7220 */ /* 0x080fe20000410000 */
[----:B------:R-:W-:Y:S01]  /*5f50*/  FFMA.FTZ R169, R204, R169, R6 ;  /* 0x000000a9cca97223 */ /* 0x000fe20000010006 */
[----:B------:R-:W-:Y:S01]  /*5f60*/  FMUL.FTZ R2, R150, R7 ;  /* 0x0000000796027220 */ /* 0x000fe20000410000 */
[----:B------:R-:W-:Y:S01]  /*5f70*/  FADD.FTZ R144, RZ, R159 ;  /* 0x0000009fff907221 */ /* 0x000fe20000010000 */
[----:B------:R-:W-:-:S02]  /*5f80*/  FFMA.FTZ R6, R69, R116, R4 ;  /* 0x0000007445067223 */ /* 0x000fc40000010004 */
[-C--:B------:R-:W-:Y:S01]  /*5f90*/  FFMA.FTZ R3, R147, R5.reuse, -R2 ;  /* 0x0000000593037223 */ /* 0x080fe20000010802 */
[C---:B------:R-:W-:Y:S01]  /*5fa0*/  FMUL.FTZ R2, R187.reuse, R144 ;  /* 0x00000090bb027220 */ /* 0x040fe20000410000 */
[-C--:B------:R-:W-:Y:S01]  /*5fb0*/  FMUL.FTZ R157, R187, R6.reuse ;  /* 0x00000006bb9d7220 */ /* 0x080fe20000410000 */
[----:B------:R-:W-:Y:S02]  /*5fc0*/  FMUL.FTZ R4, R150, R5 ;  /* 0x0000000596047220 */ /* 0x000fe40000410000 */
[C---:B------:R-:W-:Y:S01]  /*5fd0*/  FFMA.FTZ R5, R189.reuse, R6, -R2 ;  /* 0x00000006bd057223 */ /* 0x040fe20000010802 */
[----:B------:R-:W-:Y:S01]  /*5fe0*/  FFMA.FTZ R157, R189, R144, R157 ;  /* 0x00000090bd9d7223 */ /* 0x000fe2000001009d */
[----:B------:R-:W-:Y:S01]  /*5ff0*/  FFMA.FTZ R171, R204, R161, -R171 ;  /* 0x000000a1ccab7223 */ /* 0x000fe200000108ab */
[----:B------:R-:W-:Y:S01]  /*6000*/  FMUL.FTZ R206, R131, R155 ;  /* 0x0000009b83ce7220 */ /* 0x000fe20000410000 */
[----:B------:R-:W-:Y:S01]  /*6010*/  FFMA.FTZ R5, R68, R115, R5 ;  /* 0x0000007344057223 */ /* 0x000fe20000010005 */
[----:B------:R-:W-:Y:S01]  /*6020*/  FADD.FTZ R157, RZ, R157 ;  /* 0x0000009dff9d7221 */ /* 0x000fe20000010000 */
[----:B------:R-:W-:Y:S01]  /*6030*/  FFMA.FTZ R7, R147, R7, R4 ;  /* 0x0000000793077223 */ /* 0x000fe20000010004 */
[----:B------:R-:W-:Y:S01]  /*6040*/  FMUL.FTZ R213, R173, R178 ;  /* 0x000000b2add57220 */ /* 0x000fe20000410000 */
[----:B------:R-:W-:Y:S01]  /*6050*/  FMUL.FTZ R202, R131, R163 ;  /* 0x000000a383ca7220 */ /* 0x000fe20000410000 */
[----:B------:R-:W-:Y:S01]  /*6060*/  FADD.FTZ R4, R206, R171 ;  /* 0x000000abce047221 */ /* 0x000fe20000010000 */
[C---:B------:R-:W-:Y:S01]  /*6070*/  FMUL.FTZ R159, R200.reuse, R5 ;  /* 0x00000005c89f7220 */ /* 0x040fe20000410000 */
[-C--:B------:R-:W-:Y:S01]  /*6080*/  FMUL.FTZ R2, R200, R157.reuse ;  /* 0x0000009dc8027220 */ /* 0x080fe20000410000 */
[----:B------:R-:W-:Y:S01]  /*6090*/  FADD.FTZ R6, -R202, R169 ;  /* 0x000000a9ca067221 */ /* 0x000fe20000010100 */
[----:B------:R-:W-:Y:S01]  /*60a0*/  FMUL.FTZ R161, R213, -R4 ;  /* 0x80000004d5a17220 */ /* 0x000fe20000410000 */
[C---:B------:R-:W-:Y:S01]  /*60b0*/  FFMA.FTZ R159, R194.reuse, R157, R159 ;  /* 0x0000009dc29f7223 */ /* 0x040fe2000001009f */
[----:B------:R-:W-:Y:S01]  /*60c0*/  FFMA.FTZ R2, R194, R5, -R2 ;  /* 0x00000005c2027223 */ /* 0x000fe20000010802 */
[C---:B------:R-:W-:Y:S01]  /*60d0*/  FMUL.FTZ R203, R205.reuse, R172 ;  /* 0x000000accdcb7220 */ /* 0x040fe20000410000 */
[C---:B------:R-:W-:Y:S01]  /*60e0*/  FMUL.FTZ R157, R188.reuse, R7 ;  /* 0x00000007bc9d7220 */ /* 0x040fe20000410000 */
[----:B------:R-:W-:Y:S01]  /*60f0*/  FMUL.FTZ R205, R205, R170 ;  /* 0x000000aacdcd7220 */ /* 0x000fe20000410000 */
[-C--:B------:R-:W-:Y:S01]  /*6100*/  FMUL.FTZ R144, R213, -R6.reuse ;  /* 0x80000006d5907220 */ /* 0x080fe20000410000 */
[----:B------:R-:W-:Y:S01]  /*6110*/  FFMA.FTZ R5, R211, R6, R161 ;  /* 0x00000006d3057223 */ /* 0x000fe200000100a1 */
[----:B------:R-:W-:Y:S01]  /*6120*/  FADD.FTZ R156, RZ, R159 ;  /* 0x0000009fff9c7221 */ /* 0x000fe20000010000 */
[----:B------:R-:W-:Y:S01]  /*6130*/  FFMA.FTZ R154, R67, R114, R2 ;  /* 0x00000072439a7223 */ /* 0x000fe20000010002 */
[-C--:B------:R-:W-:Y:S01]  /*6140*/  FMUL.FTZ R6, R188, R3.reuse ;  /* 0x00000003bc067220 */ /* 0x080fe20000410000 */
[C---:B------:R-:W-:Y:S01]  /*6150*/  FFMA.FTZ R2, R186.reuse, R3, -R157 ;  /* 0x00000003ba027223 */ /* 0x040fe2000001089d */
[C---:B------:R-:W-:Y:S01]  /*6160*/  FMUL.FTZ R158, R205.reuse, R156 ;  /* 0x0000009ccd9e7220 */ /* 0x040fe20000410000 */
[----:B------:R-:W-:Y:S01]  /*6170*/  FMUL.FTZ R3, R205, R154 ;  /* 0x0000009acd037220 */ /* 0x000fe20000410000 */
[----:B------:R-:W-:Y:S01]  /*6180*/  FFMA.FTZ R6, R186, R7, R6 ;  /* 0x00000007ba067223 */ /* 0x000fe20000010006 */
[----:B------:R-:W-:Y:S01]  /*6190*/  FFMA.FTZ R4, R211, R4, -R144 ;  /* 0x00000004d3047223 */ /* 0x000fe20000010890 */
[----:B------:R-:W-:Y:S01]  /*61a0*/  FMUL.FTZ R144, R187, R2 ;  /* 0x00000002bb907220 */ /* 0x000fe20000410000 */
[C---:B------:R-:W-:Y:S01]  /*61b0*/  FFMA.FTZ R157, R203.reuse, R154, -R158 ;  /* 0x0000009acb9d7223 */ /* 0x040fe2000001089e */
[----:B------:R-:W-:Y:S01]  /*61c0*/  FFMA.FTZ R156, R203, R156, R3 ;  /* 0x0000009ccb9c7223 */ /* 0x000fe20000010003 */
[-C--:B------:R-:W-:Y:S01]  /*61d0*/  FMUL.FTZ R3, R187, R6.reuse ;  /* 0x00000006bb037220 */ /* 0x080fe20000410000 */
[C---:B------:R-:W-:Y:S01]  /*61e0*/  FFMA.FTZ R7, R189.reuse, R6, R144 ;  /* 0x00000006bd077223 */ /* 0x040fe20000010090 */
[----:B------:R-:W-:Y:S01]  /*61f0*/  FFMA.FTZ R159, R66, R113, R157 ;  /* 0x00000071429f7223 */ /* 0x000fe2000001009d */
[----:B------:R-:W-:Y:S01]  /*6200*/  FADD.FTZ R161, RZ, R156 ;  /* 0x0000009cffa17221 */ /* 0x000fe20000010000 */
[----:B------:R-:W-:Y:S01]  /*6210*/  FFMA.FTZ R3, R189, R2, -R3 ;  /* 0x00000002bd037223 */ /* 0x000fe20000010803 */
[----:B------:R-:W-:Y:S01]  /*6220*/  FMUL.FTZ R157, R200, R7 ;  /* 0x00000007c89d7220 */ /* 0x000fe20000410000 */
[C---:B------:R-:W-:Y:S01]  /*6230*/  FMUL.FTZ R169, R214.reuse, R159 ;  /* 0x0000009fd6a97220 */ /* 0x040fe20000410000 */
[----:B------:R-:W-:Y:S01]  /*6240*/  FMUL.FTZ R144, R214, R161 ;  /* 0x000000a1d6907220 */ /* 0x000fe20000410000 */
[-C--:B------:R-:W-:Y:S01]  /*6250*/  FMUL.FTZ R6, R200, R3.reuse ;  /* 0x00000003c8067220 */ /* 0x080fe20000410000 */
[----:B------:R-:W-:Y:S01]  /*6260*/  FFMA.FTZ R2, R194, R3, -R157 ;  /* 0x00000003c2027223 */ /* 0x000fe2000001089d */
[C---:B------:R-:W-:Y:S01]  /*6270*/  FFMA.FTZ R169, R212.reuse, R161, R169 ;  /* 0x000000a1d4a97223 */ /* 0x040fe200000100a9 */
[----:B------:R-:W-:Y:S01]  /*6280*/  FFMA.FTZ R154, R212, R159, -R144 ;  /* 0x0000009fd49a7223 */ /* 0x000fe20000010890 */
[----:B------:R-:W-:Y:S01]  /*6290*/  FFMA.FTZ R6, R194, R7, R6 ;  /* 0x00000007c2067223 */ /* 0x000fe20000010006 */
[----:B------:R-:W-:Y:S01]  /*62a0*/  FMUL.FTZ R144, R205, R2 ;  /* 0x00000002cd907220 */ /* 0x000fe20000410000 */
[----:B------:R-:W-:Y:S01]  /*62b0*/  FADD.FTZ R156, RZ, R169 ;  /* 0x000000a9ff9c7221 */ /* 0x000fe20000010000 */
[----:B------:R-:W-:Y:S01]  /*62c0*/  FFMA.FTZ R154, R65, R112, R154 ;  /* 0x00000070419a7223 */ /* 0x000fe2000001009a */
[-C--:B------:R-:W-:Y:S01]  /*62d0*/  FMUL.FTZ R3, R205, R6.reuse ;  /* 0x00000006cd037220 */ /* 0x080fe20000410000 */
[----:B------:R-:W-:Y:S01]  /*62e0*/  FFMA.FTZ R7, R203, R6, R144 ;  /* 0x00000006cb077223 */ /* 0x000fe20000010090 */
[C---:B------:R-:W-:Y:S01]  /*62f0*/  FMUL.FTZ R6, R217.reuse, R156 ;  /* 0x0000009cd9067220 */ /* 0x040fe20000410000 */
[----:B------:R-:W-:Y:S01]  /*6300*/  FMUL.FTZ R161, R217, R154 ;  /* 0x0000009ad9a17220 */ /* 0x000fe20000410000 */
[----:B------:R-:W-:Y:S01]  /*6310*/  FFMA.FTZ R3, R203, R2, -R3 ;  /* 0x00000002cb037223 */ /* 0x000fe20000010803 */
[C---:B------:R-:W-:Y:S01]  /*6320*/  FMUL.FTZ R157, R214.reuse, R7 ;  /* 0x00000007d69d7220 */ /* 0x040fe20000410000 */
[C---:B------:R-:W-:Y:S01]  /*6330*/  FFMA.FTZ R159, R219.reuse, R154, -R6 ;  /* 0x0000009adb9f7223 */ /* 0x040fe20000010806 */
[----:B------:R-:W-:Y:S01]  /*6340*/  FFMA.FTZ R161, R219, R156, R161 ;  /* 0x0000009cdba17223 */ /* 0x000fe200000100a1 */
[-C--:B------:R-:W-:Y:S01]  /*6350*/  FMUL.FTZ R6, R214, R3.reuse ;  /* 0x00000003d6067220 */ /* 0x080fe20000410000 */
[----:B------:R-:W-:-:S02]  /*6360*/  FFMA.FTZ R2, R212, R3, -R157 ;  /* 0x00000003d4027223 */ /* 0x000fc4000001089d */
[----:B------:R-:W-:Y:S01]  /*6370*/  FADD.FTZ R156, RZ, R161 ;  /* 0x000000a1ff9c7221 */ /* 0x000fe20000010000 */
[----:B------:R-:W-:Y:S01]  /*6380*/  FFMA.FTZ R6, R212, R7, R6 ;  /* 0x00000007d4067223 */ /* 0x000fe20000010006 */
[----:B------:R-:W-:Y:S01]  /*6390*/  FFMA.FTZ R154, R64, R111, R159 ;  /* 0x0000006f409a7223 */ /* 0x000fe2000001009f */
[----:B------:R-:W-:Y:S01]  /*63a0*/  FMUL.FTZ R144, R217, R2 ;  /* 0x00000002d9907220 */ /* 0x000fe20000410000 */
[----:B------:R-:W-:Y:S01]  /*63b0*/  FMUL.FTZ R7, R213, R156 ;  /* 0x0000009cd5077220 */ /* 0x000fe20000410000 */
[----:B------:R-:W-:Y:S01]  /*63c0*/  FMUL.FTZ R3, R217, R6 ;  /* 0x00000006d9037220 */ /* 0x000fe20000410000 */
[----:B------:R-:W-:Y:S01]  /*63d0*/  FMUL.FTZ R158, R213, R154 ;  /* 0x0000009ad59e7220 */ /* 0x000fe20000410000 */
[----:B------:R-:W-:Y:S01]  /*63e0*/  FFMA.FTZ R144, R219, R6, R144 ;  /* 0x00000006db907223 */ /* 0x000fe20000010090 */
[----:B------:R-:W-:Y:S01]  /*63f0*/  FFMA.FTZ R154, R211, R154, -R7 ;  /* 0x0000009ad39a7223 */ /* 0x000fe20000010807 */
[----:B------:R-:W-:Y:S01]  /*6400*/  FFMA.FTZ R2, R219, R2, -R3 ;  /* 0x00000002db027223 */ /* 0x000fe20000010803 */
[----:B------:R-:W-:Y:S01]  /*6410*/  FFMA.FTZ R158, R211, R156, R158 ;  /* 0x0000009cd39e7223 */ /* 0x000fe2000001009e */
[----:B------:R-:W-:Y:S01]  /*6420*/  FMUL.FTZ R6, R213, R144 ;  /* 0x00000090d5067220 */ /* 0x000fe20000410000 */
[----:B------:R-:W-:Y:S01]  /*6430*/  FFMA.FTZ R157, R63, R110, R154 ;  /* 0x0000006e3f9d7223 */ /* 0x000fe2000001009a */
[-C--:B------:R-:W-:Y:S01]  /*6440*/  FMUL.FTZ R7, R213, R2.reuse ;  /* 0x00000002d5077220 */ /* 0x080fe20000410000 */
[----:B------:R-:W-:Y:S01]  /*6450*/  FADD.FTZ R159, RZ, R158 ;  /* 0x0000009eff9f7221 */ /* 0x000fe20000010000 */
[C---:B------:R-:W-:Y:S01]  /*6460*/  FFMA.FTZ R3, R211.reuse, R2, -R6 ;  /* 0x00000002d3037223 */ /* 0x040fe20000010806 */
[C---:B------:R-:W-:Y:S01]  /*6470*/  FMUL.FTZ R2, R210.reuse, R157 ;  /* 0x0000009dd2027220 */ /* 0x040fe20000410000 */
[----:B------:R-:W-:Y:S01]  /*6480*/  FFMA.FTZ R7, R211, R144, R7 ;  /* 0x00000090d3077223 */ /* 0x000fe20000010007 */
[----:B------:R-:W-:-:S02]  /*6490*/  FMUL.FTZ R161, R210, R159 ;  /* 0x0000009fd2a17220 */ /* 0x000fc40000410000 */
[----:B------:R-:W-:Y:S01]  /*64a0*/  FFMA.FTZ R159, R204, R159, R2 ;  /* 0x0000009fcc9f7223 */ /* 0x000fe20000010002 */
[C---:B------:R-:W-:Y:S01]  /*64b0*/  FMUL.FTZ R2, R210.reuse, R7 ;  /* 0x00000007d2027220 */ /* 0x040fe20000410000 */
[----:B------:R-:W-:-:S03]  /*64c0*/  FMUL.FTZ R6, R210, R3 ;  /* 0x00000003d2067220 */ /* 0x000fc60000410000 */
[C---:B------:R-:W-:Y:S01]  /*64d0*/  FFMA.FTZ R2, R204.reuse, R3, -R2 ;  /* 0x00000003cc027223 */ /* 0x040fe20000010802 */
[C---:B------:R-:W-:Y:S01]  /*64e0*/  FFMA.FTZ R6, R204.reuse, R7, R6 ;  /* 0x00000007cc067223 */ /* 0x040fe20000010006 */
[----:B------:R-:W-:Y:S02]  /*64f0*/  FFMA.FTZ R161, R204, R157, -R161 ;  /* 0x0000009dcca17223 */ /* 0x000fe400000108a1 */
[C---:B------:R-:W-:Y:S01]  /*6500*/  FMUL.FTZ R7, R201.reuse, R2 ;  /* 0x00000002c9077220 */ /* 0x040fe20000410000 */
[-C--:B------:R-:W-:Y:S01]  /*6510*/  FMUL.FTZ R156, R201, R6.reuse ;  /* 0x00000006c99c7220 */ /* 0x080fe20000410000 */
[----:B------:R-:W-:Y:S02]  /*6520*/  FFMA.FTZ R144, R62, R109, R161 ;  /* 0x0000006d3e907223 */ /* 0x000fe400000100a1 */
[C---:B------:R-:W-:Y:S01]  /*6530*/  FFMA.FTZ R7, R195.reuse, R6, R7 ;  /* 0x00000006c3077223 */ /* 0x040fe20000010007 */
[----:B------:R-:W-:Y:S01]  /*6540*/  FADD.FTZ R154, RZ, R159 ;  /* 0x0000009fff9a7221 */ /* 0x000fe20000010000 */
[----:B------:R-:W-:Y:S01]  /*6550*/  FFMA.FTZ R3, R195, R2, -R156 ;  /* 0x00000002c3037223 */ /* 0x000fe2000001089c */
[----:B------:R-:W-:Y:S01]  /*6560*/  FMUL.FTZ R159, R201, R144 ;  /* 0x00000090c99f7220 */ /* 0x000fe20000410000 */
[----:B------:R-:W-:Y:S01]  /*6570*/  @P4 LEA R2, R21, R26, 0x3 ;  /* 0x0000001a15024211 */ /* 0x000fe200078e18ff */
[C---:B------:R-:W-:Y:S01]  /*6580*/  FMUL.FTZ R161, R198.reuse, R7 ;  /* 0x00000007c6a17220 */ /* 0x040fe20000410000 */
[-C--:B------:R-:W-:Y:S01]  /*6590*/  FMUL.FTZ R157, R201, R154.reuse ;  /* 0x0000009ac99d7220 */ /* 0x080fe20000410000 */
[----:B------:R-:W-:Y:S01]  /*65a0*/  FFMA.FTZ R159, R195, R154, R159 ;  /* 0x0000009ac39f7223 */ /* 0x000fe2000001009f */
[-C--:B------:R-:W-:Y:S01]  /*65b0*/  FMUL.FTZ R6, R198, R3.reuse ;  /* 0x00000003c6067220 */ /* 0x080fe20000410000 */
[----:B------:R-:W-:-:S02]  /*65c0*/  FFMA.FTZ R154, R192, R3, -R161 ;  /* 0x00000003c09a7223 */ /* 0x000fc400000108a1 */
[----:B------:R-:W0:Y:S01]  /*65d0*/  @P4 LDS.64 R2, [R2+0x1888] ;  /* 0x0018880002024984 */ /* 0x000e220000000a00 */
[----:B------:R-:W-:Y:S01]  /*65e0*/  FFMA.FTZ R144, R195, R144, -R157 ;  /* 0x00000090c3907223 */ /* 0x000fe2000001089d */
[----:B------:R-:W-:-:S03]  /*65f0*/  FADD.FTZ R159, RZ, R159 ;  /* 0x0000009fff9f7221 */ /* 0x000fc60000010000 */
[----:B------:R-:W-:Y:S01]  /*6600*/  FFMA.FTZ R157, R61, R108, R144 ;  /* 0x0000006c3d9d7223 */ /* 0x000fe20000010090 */
[C---:B------:R-:W-:Y:S01]  /*6610*/  FMUL.FTZ R144, R198.reuse, R159 ;  /* 0x0000009fc6907220 */ /* 0x040fe20000410000 */
[----:B------:R-:W-:Y:S02]  /*6620*/  BSSY B0, `(.L_x_12539) ;  /* 0x000000b000007945 */ /* 0x000fe40003800000 */
[----:B------:R-:W-:Y:S01]  /*6630*/  FMUL.FTZ R156, R198, R157 ;  /* 0x0000009dc69c7220 */ /* 0x000fe20000410000 */
[C---:B------:R-:W-:Y:S01]  /*6640*/  FFMA.FTZ R6, R192.reuse, R7, R6 ;  /* 0x00000007c0067223 */ /* 0x040fe20000010006 */
[C---:B------:R-:W-:Y:S02]  /*6650*/  FFMA.FTZ R157, R192.reuse, R157, -R144 ;  /* 0x0000009dc09d7223 */ /* 0x040fe40000010890 */
[----:B------:R-:W-:Y:S01]  /*6660*/  FFMA.FTZ R156, R192, R159, R156 ;  /* 0x0000009fc09c7223 */ /* 0x000fe2000001009c */
[----:B------:R-:W-:Y:S06]  /*6670*/  @P4 BRA `(.L_x_12540) ;  /* 0x0000000000144947 */ /* 0x000fec0003800000 */
[----:B------:R-:W-:Y:S01]  /*6680*/  ISETP.NE.AND P3, PT, R24, UR34, PT ;  /* 0x0000002218007c0c */ /* 0x000fe2000bf65270 */
[----:B0-----:R-:W-:Y:S01]  /*6690*/  HFMA2.MMA R3, -RZ, RZ, 0, 0 ;  /* 0x00000000ff037435 */ /* 0x001fe200000001ff */
[----:B------:R-:W-:-:S11]  /*66a0*/  MOV R2, 0x3f800000 ;  /* 0x3f80000000027802 */ /* 0x000fd60000000f00 */
[----:B------:R-:W-:-:S05]  /*66b0*/  @P3 IADD3 R7, R124, R127, RZ ;  /* 0x0000007f7c073210 */ /* 0x000fca0007ffe0ff */
[----:B------:R1:W2:Y:S02]  /*66c0*/  @P3 LDS.64 R2, [R7] ;  /* 0x0000000007023984 */ /* 0x0002a40000000a00 */
.L_x_12540:
[----:B------:R-:W-:Y:S05]  /*66d0*/  BSYNC B0 ;  /* 0x0000000000007941 */ /* 0x000fea0003800000 */
.L_x_12539:
[----:B------:R-:W-:Y:S01]  /*66e0*/  FFMA.FTZ R168, R60, R107, R157 ;  /* 0x0000006b3ca87223 */ /* 0x000fe2000001009d */
[----:B-1----:R-:W1:Y:S01]  /*66f0*/  SHFL.UP PT, R7, R154, 0x1, RZ ;  /* 0x042000009a077989 */ /* 0x002e6200000e00ff */
[----:B------:R-:W-:Y:S01]  /*6700*/  FADD.FTZ R156, RZ, R156 ;  /* 0x0000009cff9c7221 */ /* 0x000fe20000010000 */
[C---:B------:R-:W-:Y:S01]  /*6710*/  FMUL.FTZ R227, R132.reuse, R155 ;  /* 0x0000009b84e37220 */ /* 0x040fe20000410000 */
[-C--:B------:R-:W-:Y:S01]  /*6720*/  FMUL.FTZ R226, R132, R163.reuse ;  /* 0x000000a384e27220 */ /* 0x080fe20000410000 */
[----:B------:R-:W3:Y:S01]  /*6730*/  SHFL.UP PT, R159, R168, 0x1, RZ ;  /* 0x04200000a89f7989 */ /* 0x000ee200000e00ff */
[----:B------:R-:W-:Y:S01]  /*6740*/  FMUL.FTZ R225, R133, R163 ;  /* 0x000000a385e17220 */ /* 0x000fe20000410000 */
[----:B------:R-:W-:Y:S01]  /*6750*/  FADD.FTZ R4, R227, R4 ;  /* 0x00000004e3047221 */ /* 0x000fe20000010000 */
[----:B------:R-:W-:Y:S01]  /*6760*/  FADD.FTZ R144, -R226, R5 ;  /* 0x00000005e2907221 */ /* 0x000fe20000010100 */
[----:B------:R-:W4:Y:S01]  /*6770*/  SHFL.UP PT, R157, R6, 0x1, RZ ;  /* 0x04200000069d7989 */ /* 0x000f2200000e00ff */
[----:B------:R-:W-:Y:S01]  /*6780*/  FMUL.FTZ R224, R133, R155 ;  /* 0x0000009b85e07220 */ /* 0x000fe20000410000 */
[C---:B------:R-:W-:Y:S01]  /*6790*/  FMUL.FTZ R158, R217.reuse, -R4 ;  /* 0x80000004d99e7220 */ /* 0x040fe20000410000 */
[-C--:B------:R-:W-:Y:S01]  /*67a0*/  FMUL.FTZ R5, R217, -R144.reuse ;  /* 0x80000090d9057220 */ /* 0x080fe20000410000 */
[----:B------:R-:W0:Y:S01]  /*67b0*/  SHFL.UP PT, R161, R156, 0x1, RZ ;  /* 0x042000009ca17989 */ /* 0x000e2200000e00ff */
[----:B------:R-:W-:Y:S01]  /*67c0*/  ISETP.GE.AND P3, PT, R22, 0x1, PT ;  /* 0x000000011600780c */ /* 0x000fe20003f66270 */
[C---:B------:R-:W-:Y:S01]  /*67d0*/  FFMA.FTZ R158, R219.reuse, R144, R158 ;  /* 0x00000090db9e7223 */ /* 0x040fe2000001009e */
[----:B------:R-:W-:Y:S01]  /*67e0*/  FFMA.FTZ R5, R219, R4, -R5 ;  /* 0x00000004db057223 */ /* 0x000fe20000010805 */
[C---:B------:R-:W-:Y:S01]  /*67f0*/  FMUL.FTZ R215, R134.reuse, R163 ;  /* 0x000000a386d77220 */ /* 0x040fe20000410000 */
[-C--:B------:R-:W-:Y:S01]  /*6800*/  FMUL.FTZ R216, R134, R155.reuse ;  /* 0x0000009b86d87220 */ /* 0x080fe20000410000 */
[----:B------:R-:W-:Y:S01]  /*6810*/  FADD.FTZ R171, -R225, R158 ;  /* 0x0000009ee1ab7221 */ /* 0x000fe20000010100 */
[----:B------:R-:W-:Y:S01]  /*6820*/  FADD.FTZ R169, R224, R5 ;  /* 0x00000005e0a97221 */ /* 0x000fe20000010000 */
[C---:B------:R-:W-:Y:S01]  /*6830*/  FMUL.FTZ R207, R135.reuse, R155 ;  /* 0x0000009b87cf7220 */ /* 0x040fe20000410000 */
[----:B------:R-:W-:Y:S01]  /*6840*/  FMUL.FTZ R209, R135, R163 ;  /* 0x000000a387d17220 */ /* 0x000fe20000410000 */
[C---:B------:R-:W-:Y:S01]  /*6850*/  FMUL.FTZ R173, R214.reuse, -R171 ;  /* 0x800000abd6ad7220 */ /* 0x040fe20000410000 */
[----:B------:R-:W-:Y:S01]  /*6860*/  FMUL.FTZ R4, R214, -R169 ;  /* 0x800000a9d6047220 */ /* 0x000fe20000410000 */
[----:B-1----:R-:W-:Y:S01]  /*6870*/  FMUL.FTZ R5, R6, R7 ;  /* 0x0000000706057220 */ /* 0x002fe20000410000 */
[----:B------:R-:W-:Y:S01]  /*6880*/  FMUL.FTZ R193, R136, R163 ;  /* 0x000000a388c17220 */ /* 0x000fe20000410000 */
[C---:B------:R-:W-:Y:S01]  /*6890*/  FFMA.FTZ R173, R212.reuse, R169, -R173 ;  /* 0x000000a9d4ad7223 */ /* 0x040fe200000108ad */
[----:B------:R-:W-:Y:S01]  /*68a0*/  FFMA.FTZ R158, R212, R171, R4 ;  /* 0x000000abd49e7223 */ /* 0x000fe20000010004 */
[----:B---3--:R-:W-:Y:S01]  /*68b0*/  FMUL.FTZ R144, R6, R159 ;  /* 0x0000009f06907220 */ /* 0x008fe20000410000 */
[-C--:B------:R-:W-:Y:S01]  /*68c0*/  FMUL.FTZ R197, R136, R155.reuse ;  /* 0x0000009b88c57220 */ /* 0x080fe20000410000 */
[----:B------:R-:W-:Y:S01]  /*68d0*/  FMUL.FTZ R190, R137, R155 ;  /* 0x0000009b89be7220 */ /* 0x000fe20000410000 */
[----:B------:R-:W-:Y:S01]  /*68e0*/  FADD.FTZ R160, -R215, R158 ;  /* 0x0000009ed7a07221 */ /* 0x000fe20000010100 */
[-C--:B----4-:R-:W-:Y:S01]  /*68f0*/  FFMA.FTZ R169, R154, R157.reuse, R5 ;  /* 0x0000009d9aa97223 */ /* 0x090fe20000010005 */
[----:B------:R-:W-:Y:S01]  /*6900*/  FMUL.FTZ R4, R6, R157 ;  /* 0x0000009d06047220 */ /* 0x000fe20000410000 */
[----:B0-2---:R-:W-:Y:S01]  /*6910*/  FMUL.FTZ R157, R198, R3 ;  /* 0x00000003c69d7220 */ /* 0x005fe20000410000 */
[C---:B------:R-:W-:Y:S01]  /*6920*/  FMUL.FTZ R162, R205.reuse, -R160 ;  /* 0x800000a0cda27220 */ /* 0x040fe20000410000 */
[-C--:B------:R-:W-:Y:S01]  /*6930*/  FMUL.FTZ R5, R6, R161.reuse ;  /* 0x000000a106057220 */ /* 0x080fe20000410000 */
[----:B------:R-:W-:Y:S01]  /*6940*/  FFMA.FTZ R161, R154, R161, R144 ;  /* 0x000000a19aa17223 */ /* 0x000fe20000010090 */
[----:B------:R-:W-:Y:S01]  /*6950*/  FSEL R169, R6, R169, !P3 ;  /* 0x000000a906a97208 */ /* 0x000fe20005800000 */
[----:B------:R-:W-:Y:S01]  /*6960*/  FADD.FTZ R144, R216, R173 ;  /* 0x000000add8907221 */ /* 0x000fe20000010000 */
[----:B------:R-:W-:Y:S01]  /*6970*/  FFMA.FTZ R5, R154, R159, -R5 ;  /* 0x0000009f9a057223 */ /* 0x000fe20000010805 */
[----:B------:R-:W-:Y:S01]  /*6980*/  @P3 FADD.FTZ R156, R156, R161 ;  /* 0x000000a19c9c3221 */ /* 0x000fe20000010000 */
[----:B------:R-:W-:Y:S01]  /*6990*/  @P3 FFMA.FTZ R154, R154, R7, -R4 ;  /* 0x000000079a9a3223 */ /* 0x000fe20000010804 */
[----:B------:R-:W-:Y:S01]  /*69a0*/  FMUL.FTZ R159, R205, -R144 ;  /* 0x80000090cd9f7220 */ /* 0x000fe20000410000 */
[----:B------:R-:W-:Y:S01]  /*69b0*/  @P3 FADD.FTZ R168, R168, R5 ;  /* 0x00000005a8a83221 */ /* 0x000fe20000010000 */
[----:B------:R-:W-:Y:S01]  /*69c0*/  FMUL.FTZ R5, R198, -R2 ;  /* 0x80000002c6057220 */ /* 0x000fe20000410000 */
[----:B------:R-:W0:Y:S01]  /*69d0*/  SHFL.UP PT, R7, R156, 0x2, RZ ;  /* 0x044000009c077989 */ /* 0x000e2200000e00ff */
[C---:B------:R-:W-:Y:S01]  /*69e0*/  FFMA.FTZ R162, R203.reuse, R144, -R162 ;  /* 0x00000090cba27223 */ /* 0x040fe200000108a2 */
[----:B------:R-:W-:Y:S01]  /*69f0*/  FFMA.FTZ R170, R203, R160, R159 ;  /* 0x000000a0cbaa7223 */ /* 0x000fe2000001009f */
[C---:B------:R-:W-:Y:S01]  /*6a00*/  FFMA.FTZ R158, R192.reuse, -R3, R5 ;  /* 0x80000003c09e7223 */ /* 0x040fe20000010005 */
[----:B------:R-:W1:Y:S01]  /*6a10*/  SHFL.UP PT, R6, R168, 0x2, RZ ;  /* 0x04400000a8067989 */ /* 0x000e6200000e00ff */
[----:B------:R-:W-:Y:S01]  /*6a20*/  FFMA.FTZ R144, R192, R2, -R157 ;  /* 0x00000002c0907223 */ /* 0x000fe2000001089d */
[----:B------:R-:W-:Y:S01]  /*6a30*/  FADD.FTZ R171, R207, R162 ;  /* 0x000000a2cfab7221 */ /* 0x000fe20000010000 */
[C---:B------:R-:W-:Y:S01]  /*6a40*/  FMUL.FTZ R160, R201.reuse, -R158 ;  /* 0x8000009ec9a07220 */ /* 0x040fe20000410000 */
[----:B------:R-:W2:Y:S01]  /*6a50*/  SHFL.UP PT, R4, R154, 0x2, RZ ;  /* 0x044000009a047989 */ /* 0x000ea200000e00ff */
[-C--:B------:R-:W-:Y:S01]  /*6a60*/  FMUL.FTZ R159, R201, -R144.reuse ;  /* 0x80000090c99f7220 */ /* 0x080fe20000410000 */
[----:B------:R-:W-:Y:S01]  /*6a70*/  ISETP.GE.AND P3, PT, R22, 0x2, PT ;  /* 0x000000021600780c */ /* 0x000fe20003f66270 */
[C---:B------:R-:W-:Y:S01]  /*6a80*/  FFMA.FTZ R157, R195.reuse, R144, -R160 ;  /* 0x00000090c39d7223 */ /* 0x040fe200000108a0 */
[----:B------:R-:W3:Y:S01]  /*6a90*/  SHFL.UP PT, R5, R169, 0x2, RZ ;  /* 0x04400000a9057989 */ /* 0x000ee200000e00ff */
[----:B------:R-:W-:Y:S01]  /*6aa0*/  FFMA.FTZ R159, R195, R158, R159 ;  /* 0x0000009ec39f7223 */ /* 0x000fe2000001009f */
[----:B------:R-:W-:Y:S01]  /*6ab0*/  FADD.FTZ R173, -R209, R170 ;  /* 0x000000aad1ad7221 */ /* 0x000fe20000010100 */
        /* <DEDUP_REMOVED lines=8> */
[----:B------:R-:W-:Y:S01]  /*6b40*/  FMUL.FTZ R191, R137, R163 ;  /* 0x000000a389bf7220 */ /* 0x000fe20000410000 */
[-C--:B0-----:R-:W-:Y:S01]  /*6b50*/  FMUL.FTZ R159, R169, R7.reuse ;  /* 0x00000007a99f7220 */ /* 0x081fe20000410000 */
[----:B------:R-:W-:Y:S01]  /*6b60*/  FADD.FTZ R170, -R193, R170 ;  /* 0x000000aac1aa7221 */ /* 0x000fe20000010100 */
[----:B------:R-:W-:Y:S01]  /*6b70*/  FADD.FTZ R162, R197, R162 ;  /* 0x000000a2c5a27221 */ /* 0x000fe20000010000 */
[----:B-----5:R-:W-:Y:S01]  /*6b80*/  SHFL.IDX PT, R17, R17, RZ, 0x1f ;  /* 0x00001fff11117589 */ /* 0x020fe200000e0000 */
[-C--:B-1----:R-:W-:Y:S01]  /*6b90*/  FMUL.FTZ R161, R169, R6.reuse ;  /* 0x00000006a9a17220 */ /* 0x082fe20000410000 */
[----:B------:R-:W-:Y:S01]  /*6ba0*/  FFMA.FTZ R159, R154, R6, -R159 ;  /* 0x000000069a9f7223 */ /* 0x000fe2000001089f */
[----:B------:R-:W-:Y:S01]  /*6bb0*/  FMUL.FTZ R6, R187, -R170 ;  /* 0x800000aabb067220 */ /* 0x000fe20000410000 */
[----:B------:R-:W-:Y:S01]  /*6bc0*/  ISETP.GE.OR P0, PT, R24, UR34, P0 ;  /* 0x0000002218007c0c */ /* 0x000fe20008706670 */
[----:B--2---:R-:W-:Y:S01]  /*6bd0*/  FMUL.FTZ R144, R169, R4 ;  /* 0x00000004a9907220 */ /* 0x004fe20000410000 */
[----:B------:R-:W-:Y:S01]  /*6be0*/  FFMA.FTZ R161, R154, R7, R161 ;  /* 0x000000079aa17223 */ /* 0x000fe200000100a1 */
[----:B------:R-:W-:Y:S01]  /*6bf0*/  @P3 FADD.FTZ R168, R168, R159 ;  /* 0x0000009fa8a83221 */ /* 0x000fe20000010000 */
[-C--:B------:R-:W-:Y:S01]  /*6c00*/  FFMA.FTZ R171, R189, R162.reuse, -R6 ;  /* 0x000000a2bdab7223 */ /* 0x080fe20000010806 */
[-C--:B---3--:R-:W-:Y:S01]  /*6c10*/  FMUL.FTZ R157, R169, R5.reuse ;  /* 0x00000005a99d7220 */ /* 0x088fe20000410000 */
[----:B------:R-:W-:Y:S01]  /*6c20*/  FFMA.FTZ R144, R154, R5, R144 ;  /* 0x000000059a907223 */ /* 0x000fe20000010090 */
[----:B------:R-:W-:Y:S01]  /*6c30*/  @P3 FADD.FTZ R156, R156, R161 ;  /* 0x000000a19c9c3221 */ /* 0x000fe20000010000 */
[----:B------:R-:W-:Y:S01]  /*6c40*/  FMUL.FTZ R161, R187, -R162 ;  /* 0x800000a2bba17220 */ /* 0x000fe20000410000 */
[----:B------:R-:W-:Y:S01]  /*6c50*/  @P3 FFMA.FTZ R154, R154, R4, -R157 ;  /* 0x000000049a9a3223 */ /* 0x000fe2000001089d */
[----:B------:R-:W-:Y:S01]  /*6c60*/  FMUL.FTZ R4, R213, -R158 ;  /* 0x8000009ed5047220 */ /* 0x000fe20000410000 */
[----:B------:R-:W-:Y:S01]  /*6c70*/  FSEL R144, R169, R144, !P3 ;  /* 0x00000090a9907208 */ /* 0x000fe20005800000 */
[----:B------:R-:W0:Y:S01]  /*6c80*/  SHFL.UP PT, R157, R168, 0x4, RZ ;  /* 0x04800000a89d7989 */ /* 0x000e2200000e00ff */
[----:B------:R-:W-:Y:S01]  /*6c90*/  FFMA.FTZ R170, R189, R170, R161 ;  /* 0x000000aabdaa7223 */ /* 0x000fe200000100a1 */
[-C--:B------:R-:W-:Y:S01]  /*6ca0*/  FFMA.FTZ R4, R211, R160.reuse, R4 ;  /* 0x000000a0d3047223 */ /* 0x080fe20000010004 */
[----:B------:R-:W-:Y:S01]  /*6cb0*/  FMUL.FTZ R160, R213, -R160 ;  /* 0x800000a0d5a07220 */ /* 0x000fe20000410000 */
[----:B------:R-:W1:Y:S01]  /*6cc0*/  SHFL.UP PT, R159, R156, 0x4, RZ ;  /* 0x048000009c9f7989 */ /* 0x000e6200000e00ff */
[----:B------:R-:W-:Y:S01]  /*6cd0*/  FADD.FTZ R173, R190, R171 ;  /* 0x000000abbead7221 */ /* 0x000fe20000010000 */
[----:B------:R-:W-:Y:S01]  /*6ce0*/  FMUL.FTZ R6, R217, -R4 ;  /* 0x80000004d9067220 */ /* 0x000fe20000410000 */
[----:B------:R-:W-:Y:S01]  /*6cf0*/  FFMA.FTZ R160, R211, R158, -R160 ;  /* 0x0000009ed3a07223 */ /* 0x000fe200000108a0 */
[----:B------:R-:W2:Y:S01]  /*6d00*/  SHFL.UP PT, R5, R154, 0x4, RZ ;  /* 0x048000009a057989 */ /* 0x000ea200000e00ff */
[----:B------:R-:W-:Y:S01]  /*6d10*/  ISETP.GE.AND P3, PT, R22, 0x4, PT ;  /* 0x000000041600780c */ /* 0x000fe20003f66270 */
[----:B------:R-:W-:Y:S01]  /*6d20*/  FADD.FTZ R175, -R191, R170 ;  /* 0x000000aabfaf7221 */ /* 0x000fe20000010100 */
[-C--:B------:R-:W-:Y:S01]  /*6d30*/  FMUL.FTZ R169, R217, -R160.reuse ;  /* 0x800000a0d9a97220 */ /* 0x080fe20000410000 */
[----:B------:R-:W3:Y:S01]  /*6d40*/  SHFL.UP PT, R7, R144, 0x4, RZ ;  /* 0x0480000090077989 */ /* 0x000ee200000e00ff */
[C---:B------:R-:W-:Y:S01]  /*6d50*/  FFMA.FTZ R161, R219.reuse, R160, -R6 ;  /* 0x000000a0dba17223 */ /* 0x040fe20000010806 */
[C---:B------:R-:W-:Y:S01]  /*6d60*/  FMUL.FTZ R6, R188.reuse, -R173 ;  /* 0x800000adbc067220 */ /* 0x040fe20000410000 */
[----:B------:R-:W-:Y:S01]  /*6d70*/  FFMA.FTZ R169, R219, R4, R169 ;  /* 0x00000004dba97223 */ /* 0x000fe200000100a9 */
[----:B------:R-:W-:Y:S01]  /*6d80*/  FMUL.FTZ R177, R188, -R175 ;  /* 0x800000afbcb17220 */ /* 0x000fe20000410000 */
[----:B------:R-:W-:Y:S01]  /*6d90*/  FMUL.FTZ R4, R214, -R161 ;  /* 0x800000a1d6047220 */ /* 0x000fe20000410000 */
[----:B------:R-:W-:Y:S01]  /*6da0*/  FFMA.FTZ R172, R186, R175, R6 ;  /* 0x000000afbaac7223 */ /* 0x000fe20000010006 */
[----:B------:R-:W-:Y:S01]  /*6db0*/  FMUL.FTZ R171, R214, -R169 ;  /* 0x800000a9d6ab7220 */ /* 0x000fe20000410000 */
[----:B------:R-:W-:Y:S01]  /*6dc0*/  FFMA.FTZ R177, R186, R173, -R177 ;  /* 0x000000adbab17223 */ /* 0x000fe200000108b1 */
[----:B------:R-:W-:Y:S01]  /*6dd0*/  FFMA.FTZ R170, R212, R169, R4 ;  /* 0x000000a9d4aa7223 */ /* 0x000fe20000010004 */
[----:B------:R-:W-:Y:S01]  /*6de0*/  FMUL.FTZ R162, R138, R155 ;  /* 0x0000009b8aa27220 */ /* 0x000fe20000410000 */
[----:B------:R-:W-:Y:S01]  /*6df0*/  FFMA.FTZ R160, R212, R161, -R171 ;  /* 0x000000a1d4a07223 */ /* 0x000fe200000108ab */
[----:B0-----:R-:W-:Y:S01]  /*6e00*/  FMUL.FTZ R158, R144, R157 ;  /* 0x0000009d909e7220 */ /* 0x001fe20000410000 */
[----:B------:R-:W-:Y:S01]  /*6e10*/  FMUL.FTZ R173, R138, R163 ;  /* 0x000000a38aad7220 */ /* 0x000fe20000410000 */
[----:B------:R-:W-:Y:S01]  /*6e20*/  FADD.FTZ R177, R162, R177 ;  /* 0x000000b1a2b17221 */ /* 0x000fe20000010000 */
[----:B------:R-:W-:Y:S01]  /*6e30*/  BSSY B0, `(.L_x_12541) ;  /* 0x000009e000007945 */ /* 0x000fe20003800000 */
[-C--:B-1----:R-:W-:Y:S01]  /*6e40*/  FMUL.FTZ R161, R144, R159.reuse ;  /* 0x0000009f90a17220 */ /* 0x082fe20000410000 */
[----:B------:R-:W-:Y:S01]  /*6e50*/  FFMA.FTZ R159, R154, R159, R158 ;  /* 0x0000009f9a9f7223 */ /* 0x000fe2000001009e */
[----:B------:R-:W-:Y:S01]  /*6e60*/  FADD.FTZ R172, -R173, R172 ;  /* 0x000000acadac7221 */ /* 0x000fe20000010100 */
[----:B--2---:R-:W-:Y:S01]  /*6e70*/  FMUL.FTZ R6, R144, R5 ;  /* 0x0000000590067220 */ /* 0x004fe20000410000 */
[----:B------:R-:W-:Y:S01]  /*6e80*/  FFMA.FTZ R161, R154, R157, -R161 ;  /* 0x0000009d9aa17223 */ /* 0x000fe200000108a1 */
[----:B------:R-:W-:Y:S01]  /*6e90*/  @P3 FADD.FTZ R156, R156, R159 ;  /* 0x0000009f9c9c3221 */ /* 0x000fe20000010000 */
[----:B------:R-:W-:Y:S01]  /*6ea0*/  FMUL.FTZ R159, R150, -R177 ;  /* 0x800000b1969f7220 */ /* 0x000fe20000410000 */
[-C--:B---3--:R-:W-:Y:S01]  /*6eb0*/  FMUL.FTZ R4, R144, R7.reuse ;  /* 0x0000000790047220 */ /* 0x088fe20000410000 */
[----:B------:R-:W-:Y:S01]  /*6ec0*/  FFMA.FTZ R7, R154, R7, R6 ;  /* 0x000000079a077223 */ /* 0x000fe20000010006 */
[----:B------:R-:W-:Y:S01]  /*6ed0*/  @P3 FADD.FTZ R168, R168, R161 ;  /* 0x000000a1a8a83221 */ /* 0x000fe20000010000 */
[----:B------:R-:W0:Y:S01]  /*6ee0*/  SHFL.UP PT, R157, R156, 0x8, RZ ;  /* 0x050000009c9d7989 */ /* 0x000e2200000e00ff */
[----:B------:R-:W-:Y:S01]  /*6ef0*/  @P3 FFMA.FTZ R154, R154, R5, -R4 ;  /* 0x000000059a9a3223 */ /* 0x000fe20000010804 */
[----:B------:R-:W-:Y:S01]  /*6f00*/  FMUL.FTZ R4, R205, -R160 ;  /* 0x800000a0cd047220 */ /* 0x000fe20000410000 */
[----:B------:R-:W-:Y:S01]  /*6f10*/  FSEL R7, R144, R7, !P3 ;  /* 0x0000000790077208 */ /* 0x000fe20005800000 */
[----:B------:R-:W1:Y:S01]  /*6f20*/  SHFL.UP PT, R6, R168, 0x8, RZ ;  /* 0x05000000a8067989 */ /* 0x000e6200000e00ff */
[----:B------:R-:W-:Y:S01]  /*6f30*/  FMUL.FTZ R144, R150, -R172 ;  /* 0x800000ac96907220 */ /* 0x000fe20000410000 */
[-C--:B------:R-:W-:Y:S01]  /*6f40*/  FFMA.FTZ R169, R203, R170.reuse, R4 ;  /* 0x000000aacba97223 */ /* 0x080fe20000010004 */
[----:B------:R-:W-:Y:S01]  /*6f50*/  FMUL.FTZ R170, R205, -R170 ;  /* 0x800000aacdaa7220 */ /* 0x000fe20000410000 */
[----:B------:R-:W2:Y:S01]  /*6f60*/  SHFL.UP PT, R4, R154, 0x8, RZ ;  /* 0x050000009a047989 */ /* 0x000ea200000e00ff */
[----:B------:R-:W-:Y:S01]  /*6f70*/  FFMA.FTZ R172, R147, R172, R159 ;  /* 0x000000ac93ac7223 */ /* 0x000fe2000001009f */
[----:B------:R-:W-:Y:S01]  /*6f80*/  FMUL.FTZ R161, R139, R163 ;  /* 0x000000a38ba17220 */ /* 0x000fe20000410000 */
[----:B------:R-:W-:Y:S01]  /*6f90*/  FFMA.FTZ R159, R203, R160, -R170 ;  /* 0x000000a0cb9f7223 */ /* 0x000fe200000108aa */
[----:B------:R-:W3:Y:S01]  /*6fa0*/  SHFL.UP PT, R5, R7, 0x8, RZ ;  /* 0x0500000007057989 */ /* 0x000ee200000e00ff */
[----:B------:R-:W-:Y:S01]  /*6fb0*/  FFMA.FTZ R177, R147, R177, -R144 ;  /* 0x000000b193b17223 */ /* 0x000fe20000010890 */
[----:B------:R-:W-:Y:S01]  /*6fc0*/  FMUL.FTZ R144, R139, R155 ;  /* 0x0000009b8b907220 */ /* 0x000fe20000410000 */
[C---:B------:R-:W-:Y:S01]  /*6fd0*/  FMUL.FTZ R160, R200.reuse, -R159 ;  /* 0x8000009fc8a07220 */ /* 0x040fe20000410000 */
[-C--:B------:R-:W-:Y:S01]  /*6fe0*/  FMUL.FTZ R171, R200, -R169.reuse ;  /* 0x800000a9c8ab7220 */ /* 0x080fe20000410000 */
[----:B------:R-:W-:Y:S01]  /*6ff0*/  FADD.FTZ R172, -R161, R172 ;  /* 0x000000aca1ac7221 */ /* 0x000fe20000010100 */
[----:B------:R-:W-:Y:S01]  /*7000*/  FADD.FTZ R177, R144, R177 ;  /* 0x000000b190b17221 */ /* 0x000fe20000010000 */
[C---:B------:R-:W-:Y:S01]  /*7010*/  FFMA.FTZ R160, R194.reuse, R169, R160 ;  /* 0x000000a9c2a07223 */ /* 0x040fe200000100a0 */
[----:B------:R-:W-:Y:S01]  /*7020*/  FFMA.FTZ R158, R194, R159, -R171 ;  /* 0x0000009fc29e7223 */ /* 0x000fe200000108ab */
[----:B------:R-:W-:Y:S01]  /*7030*/  ISETP.GE.AND P3, PT, R22, 0x8, PT ;  /* 0x000000081600780c */ /* 0x000fe20003f66270 */
[C---:B------:R-:W-:Y:S01]  /*7040*/  FMUL.FTZ R169, R151.reuse, -R172 ;  /* 0x800000ac97a97220 */ /* 0x040fe20000410000 */
[-C--:B------:R-:W-:Y:S01]  /*7050*/  FMUL.FTZ R171, R151, -R177.reuse ;  /* 0x800000b197ab7220 */ /* 0x080fe20000410000 */
[C---:B------:R-:W-:Y:S01]  /*7060*/  FMUL.FTZ R170, R187.reuse, -R160 ;  /* 0x800000a0bbaa7220 */ /* 0x040fe20000410000 */
[----:B------:R-:W-:Y:S01]  /*7070*/  FMUL.FTZ R159, R187, -R158 ;  /* 0x8000009ebb9f7220 */ /* 0x000fe20000410000 */
[C---:B------:R-:W-:Y:S01]  /*7080*/  FFMA.FTZ R176, R152.reuse, R177, -R169 ;  /* 0x000000b198b07223 */ /* 0x040fe200000108a9 */
[----:B0-----:R-:W-:Y:S01]  /*7090*/  FMUL.FTZ R169, R7, R157 ;  /* 0x0000009d07a97220 */ /* 0x001fe20000410000 */
[----:B------:R-:W-:Y:S01]  /*70a0*/  FFMA.FTZ R179, R152, R172, R171 ;  /* 0x000000ac98b37223 */ /* 0x000fe200000100ab */
[C---:B------:R-:W-:Y:S01]  /*70b0*/  FFMA.FTZ R175, R189.reuse, R158, -R170 ;  /* 0x0000009ebdaf7223 */ /* 0x040fe200000108aa */
[----:B------:R-:W-:Y:S01]  /*70c0*/  FFMA.FTZ R177, R189, R160, R159 ;  /* 0x000000a0bdb17223 */ /* 0x000fe2000001009f */
[C---:B-1----:R-:W-:Y:S01]  /*70d0*/  FMUL.FTZ R171, R7.reuse, R6 ;  /* 0x0000000607ab7220 */ /* 0x042fe20000410000 */
[C---:B--2---:R-:W-:Y:S01]  /*70e0*/  FMUL.FTZ R158, R7.reuse, R4 ;  /* 0x00000004079e7220 */ /* 0x044fe20000410000 */
[----:B------:R-:W-:Y:S01]  /*70f0*/  FFMA.FTZ R169, R154, R6, -R169 ;  /* 0x000000069aa97223 */ /* 0x000fe200000108a9 */
[----:B------:R-:W-:Y:S01]  /*7100*/  FMUL.FTZ R160, R140, R163 ;  /* 0x000000a38ca07220 */ /* 0x000fe20000410000 */
[C---:B------:R-:W-:Y:S01]  /*7110*/  FFMA.FTZ R171, R154.reuse, R157, R171 ;  /* 0x0000009d9aab7223 */ /* 0x040fe200000100ab */
[CC--:B---3--:R-:W-:Y:S01]  /*7120*/  FMUL.FTZ R159, R7.reuse, R5.reuse ;  /* 0x00000005079f7220 */ /* 0x0c8fe20000410000 */
[----:B------:R-:W-:Y:S01]  /*7130*/  FFMA.FTZ R158, R154, R5, R158 ;  /* 0x000000059a9e7223 */ /* 0x000fe2000001009e */
[----:B------:R-:W-:Y:S01]  /*7140*/  @P3 FADD.FTZ R168, R168, R169 ;  /* 0x000000a9a8a83221 */ /* 0x000fe20000010000 */
[----:B------:R-:W-:Y:S01]  /*7150*/  @P3 FADD.FTZ R156, R156, R171 ;  /* 0x000000ab9c9c3221 */ /* 0x000fe20000010000 */
[----:B------:R-:W-:Y:S01]  /*7160*/  @P3 FFMA.FTZ R154, R154, R4, -R159 ;  /* 0x000000049a9a3223 */ /* 0x000fe2000001089f */
[----:B------:R-:W-:Y:S01]  /*7170*/  FMUL.FTZ R159, R140, R155 ;  /* 0x0000009b8c9f7220 */ /* 0x000fe20000410000 */
[----:B------:R-:W-:Y:S01]  /*7180*/  FMUL.FTZ R5, R188, -R175 ;  /* 0x800000afbc057220 */ /* 0x000fe20000410000 */
[----:B------:R-:W-:Y:S01]  /*7190*/  FSEL R7, R7, R158, !P3 ;  /* 0x0000009e07077208 */ /* 0x000fe20005800000 */
[----:B------:R-:W-:Y:S01]  /*71a0*/  FADD.FTZ R179, -R160, R179 ;  /* 0x000000b3a0b37221 */ /* 0x000fe20000010100 */
        /* <DEDUP_REMOVED lines=9> */
[C---:B------:R-:W-:Y:S01]  /*7240*/  FFMA.FTZ R185, R149.reuse, R176, -R158 ;  /* 0x000000b095b97223 */ /* 0x040fe2000001089e */
[----:B------:R-:W-:Y:S01]  /*7250*/  FFMA.FTZ R176, R149, R179, R172 ;  /* 0x000000b395b07223 */ /* 0x000fe200000100ac */
[C---:B------:R-:W-:Y:S01]  /*7260*/  FMUL.FTZ R157, R141.reuse, R163 ;  /* 0x000000a38d9d7220 */ /* 0x040fe20000410000 */
[----:B------:R-:W3:Y:S01]  /*7270*/  SHFL.UP PT, R5, R7, 0x10, RZ ;  /* 0x0600000007057989 */ /* 0x000ee200000e00ff */
[----:B------:R-:W-:Y:S01]  /*7280*/  FMUL.FTZ R158, R141, R155 ;  /* 0x0000009b8d9e7220 */ /* 0x000fe20000410000 */
[CC--:B------:R-:W-:Y:S01]  /*7290*/  FMUL.FTZ R172, R150.reuse, -R170.reuse ;  /* 0x800000aa96ac7220 */ /* 0x0c0fe20000410000 */
[-C--:B------:R-:W-:Y:S01]  /*72a0*/  FMUL.FTZ R171, R150, -R177.reuse ;  /* 0x800000b196ab7220 */ /* 0x080fe20000410000 */
[----:B------:R-:W-:Y:S01]  /*72b0*/  FADD.FTZ R176, -R157, R176 ;  /* 0x000000b09db07221 */ /* 0x000fe20000010100 */
[----:B------:R-:W-:Y:S01]  /*72c0*/  FADD.FTZ R185, R158, R185 ;  /* 0x000000b99eb97221 */ /* 0x000fe20000010000 */
[C---:B------:R-:W-:Y:S01]  /*72d0*/  FFMA.FTZ R172, R147.reuse, R177, -R172 ;  /* 0x000000b193ac7223 */ /* 0x040fe200000108ac */
[----:B------:R-:W-:Y:S01]  /*72e0*/  FFMA.FTZ R171, R147, R170, R171 ;  /* 0x000000aa93ab7223 */ /* 0x000fe200000100ab */
[C---:B------:R-:W-:Y:S01]  /*72f0*/  FMUL.FTZ R178, R148.reuse, -R176 ;  /* 0x800000b094b27220 */ /* 0x040fe20000410000 */
[----:B------:R-:W-:Y:S01]  /*7300*/  FMUL.FTZ R177, R148, -R185 ;  /* 0x800000b994b17220 */ /* 0x000fe20000410000 */
[----:B------:R-:W-:Y:S01]  /*7310*/  ISETP.GE.AND P3, PT, R22, 0x10, PT ;  /* 0x000000101600780c */ /* 0x000fe20003f66270 */
[C---:B------:R-:W-:Y:S01]  /*7320*/  FMUL.FTZ R175, R151.reuse, -R171 ;  /* 0x800000ab97af7220 */ /* 0x040fe20000410000 */
[----:B------:R-:W-:Y:S01]  /*7330*/  FMUL.FTZ R170, R151, -R172 ;  /* 0x800000ac97aa7220 */ /* 0x000fe20000410000 */
[C---:B------:R-:W-:Y:S01]  /*7340*/  FFMA.FTZ R185, R143.reuse, R185, -R178 ;  /* 0x000000b98fb97223 */ /* 0x040fe200000108b2 */
[----:B------:R-:W-:Y:S01]  /*7350*/  FFMA.FTZ R178, R143, R176, R177 ;  /* 0x000000b08fb27223 */ /* 0x000fe200000100b1 */
[C---:B------:R-:W-:Y:S01]  /*7360*/  FFMA.FTZ R176, R152.reuse, R172, -R175 ;  /* 0x000000ac98b07223 */ /* 0x040fe200000108af */
[----:B------:R-:W-:Y:S01]  /*7370*/  FFMA.FTZ R177, R152, R171, R170 ;  /* 0x000000ab98b17223 */ /* 0x000fe200000100aa */
[C---:B0-----:R-:W-:Y:S01]  /*7380*/  FMUL.FTZ R172, R7.reuse, R6 ;  /* 0x0000000607ac7220 */ /* 0x041fe20000410000 */
[C---:B-1----:R-:W-:Y:S01]  /*7390*/  FMUL.FTZ R170, R7.reuse, R4 ;  /* 0x0000000407aa7220 */ /* 0x042fe20000410000 */
[----:B--2---:R-:W-:-:S02]  /*73a0*/  FMUL.FTZ R175, R7, R169 ;  /* 0x000000a907af7220 */ /* 0x004fc40000410000 */
[----:B------:R-:W-:Y:S01]  /*73b0*/  FFMA.FTZ R169, R154, R169, R172 ;  /* 0x000000a99aa97223 */ /* 0x000fe200000100ac */
[----:B------:R-:W-:Y:S01]  /*73c0*/  FMUL.FTZ R172, R146, -R177 ;  /* 0x800000b192ac7220 */ /* 0x000fe20000410000 */
[-C--:B---3--:R-:W-:Y:S02]  /*73d0*/  FFMA.FTZ R170, R154, R5.reuse, R170 ;  /* 0x000000059aaa7223 */ /* 0x088fe400000100aa */
[----:B------:R-:W-:Y:S01]  /*73e0*/  @P3 FADD.FTZ R156, R156, R169 ;  /* 0x000000a99c9c3221 */ /* 0x000fe20000010000 */
[C---:B------:R-:W-:Y:S01]  /*73f0*/  FMUL.FTZ R171, R7.reuse, R5 ;  /* 0x0000000507ab7220 */ /* 0x040fe20000410000 */
[C---:B------:R-:W-:Y:S01]  /*7400*/  FFMA.FTZ R175, R154.reuse, R6, -R175 ;  /* 0x000000069aaf7223 */ /* 0x040fe200000108af */
[----:B------:R-:W-:Y:S01]  /*7410*/  HFMA2.MMA R5, -RZ, RZ, 0, 0 ;  /* 0x00000000ff057435 */ /* 0x000fe200000001ff */
[----:B------:R-:W-:Y:S01]  /*7420*/  FSEL R169, R7, R170, !P3 ;  /* 0x000000aa07a97208 */ /* 0x000fe20005800000 */
[----:B------:R-:W-:Y:S01]  /*7430*/  @P3 FFMA.FTZ R154, R154, R4, -R171 ;  /* 0x000000049a9a3223 */ /* 0x000fe200000108ab */
[----:B------:R-:W-:Y:S01]  /*7440*/  @P3 FADD.FTZ R168, R168, R175 ;  /* 0x000000afa8a83221 */ /* 0x000fe20000010000 */
[----:B------:R-:W-:Y:S01]  /*7450*/  FMUL.FTZ R171, R142, R163 ;  /* 0x000000a38eab7220 */ /* 0x000fe20000410000 */
[----:B------:R-:W-:Y:S01]  /*7460*/  SHFL.IDX PT, R175, R16, RZ, 0x1f ;  /* 0x00001fff10af7589 */ /* 0x000fe200000e0000 */
[----:B------:R-:W-:Y:S01]  /*7470*/  ISETP.NE.AND P3, PT, R22, RZ, PT ;  /* 0x000000ff1600720c */ /* 0x000fe20003f65270 */
[-C--:B------:R-:W-:Y:S01]  /*7480*/  FFMA.FTZ R172, R149, R176.reuse, -R172 ;  /* 0x000000b095ac7223 */ /* 0x080fe200000108ac */
[----:B------:R-:W-:Y:S01]  /*7490*/  FADD.FTZ R196, -R171, R178 ;  /* 0x000000b2abc47221 */ /* 0x000fe20000010100 */
[----:B------:R-:W0:Y:S01]  /*74a0*/  SHFL.UP PT, R169, R169, 0x1, RZ ;  /* 0x04200000a9a97989 */ /* 0x000e2200000e00ff */
[----:B------:R-:W-:Y:S01]  /*74b0*/  FMUL.FTZ R178, R146, -R176 ;  /* 0x800000b092b27220 */ /* 0x000fe20000410000 */
[----:B------:R-:W-:Y:S01]  /*74c0*/  FMUL.FTZ R170, R142, R155 ;  /* 0x0000009b8eaa7220 */ /* 0x000fe20000410000 */
[----:B------:R-:W-:Y:S01]  /*74d0*/  MOV R4, 0x3f800000 ;  /* 0x3f80000000047802 */ /* 0x000fe20000000f00 */
[----:B------:R-:W1:Y:S01]  /*74e0*/  SHFL.UP PT, R154, R154, 0x1, RZ ;  /* 0x042000009a9a7989 */ /* 0x000e6200000e00ff */
[----:B------:R-:W-:Y:S01]  /*74f0*/  FFMA.FTZ R178, R149, R177, R178 ;  /* 0x000000b195b27223 */ /* 0x000fe200000100b2 */
[----:B------:R-:W-:Y:S01]  /*7500*/  CS2R R6, SRZ ;  /* 0x0000000000067805 */ /* 0x000fe2000001ff00 */
[C---:B------:R-:W-:Y:S01]  /*7510*/  FMUL.FTZ R176, R148.reuse, -R172 ;  /* 0x800000ac94b07220 */ /* 0x040fe20000410000 */
[----:B------:R-:W2:Y:S01]  /*7520*/  SHFL.UP PT, R168, R168, 0x1, RZ ;  /* 0x04200000a8a87989 */ /* 0x000ea200000e00ff */
[----:B------:R-:W-:Y:S01]  /*7530*/  FMUL.FTZ R179, R148, -R178 ;  /* 0x800000b294b37220 */ /* 0x000fe20000410000 */
[----:B------:R-:W-:Y:S01]  /*7540*/  FADD.FTZ R182, R170, R185 ;  /* 0x000000b9aab67221 */ /* 0x000fe20000010000 */
[----:B------:R-:W-:Y:S01]  /*7550*/  FMUL.FTZ R208, R145, -R196 ;  /* 0x800000c491d07220 */ /* 0x000fe20000410000 */
[----:B------:R3:W4:Y:S01]  /*7560*/  SHFL.UP PT, R16, R156, 0x1, RZ ;  /* 0x042000009c107989 */ /* 0x00072200000e00ff */
[C---:B------:R-:W-:Y:S01]  /*7570*/  FFMA.FTZ R220, R143.reuse, R172, -R179 ;  /* 0x000000ac8fdc7223 */ /* 0x040fe200000108b3 */
[----:B------:R-:W-:Y:S01]  /*7580*/  FFMA.FTZ R176, R143, R178, R176 ;  /* 0x000000b28fb07223 */ /* 0x000fe200000100b0 */
[-C--:B------:R-:W-:Y:S01]  /*7590*/  FFMA.FTZ R221, R153, R182.reuse, -R208 ;  /* 0x000000b699dd7223 */ /* 0x080fe200000108d0 */
[----:B------:R0:W4:Y:S01]  /*75a0*/  @!P0 LDS.128 R4, [R126+0x1980] ;  /* 0x001980007e048984 */ /* 0x0001220000000c00 */
[----:B------:R-:W-:Y:S01]  /*75b0*/  FMUL.FTZ R182, R145, -R182 ;  /* 0x800000b691b67220 */ /* 0x000fe20000410000 */
[----:B------:R-:W-:Y:S01]  /*75c0*/  ISETP.NE.AND P0, PT, R183, 0x1f, PT ;  /* 0x0000001fb700780c */ /* 0x000fe20003f05270 */
[----:B------:R-:W-:Y:S01]  /*75d0*/  FMUL.FTZ R178, R145, -R176 ;  /* 0x800000b091b27220 */ /* 0x000fe20000410000 */
[----:B---3--:R-:W3:Y:S01]  /*75e0*/  @!P3 S2R R156, SR_CgaCtaId ;  /* 0x00000000009cb919 */ /* 0x008ee20000008800 */
[----:B------:R-:W-:Y:S01]  /*75f0*/  FFMA.FTZ R185, R153, R196, R182 ;  /* 0x000000c499b97223 */ /* 0x000fe200000100b6 */
[-C--:B------:R-:W-:Y:S01]  /*7600*/  FMUL.FTZ R223, R145, -R220.reuse ;  /* 0x800000dc91df7220 */ /* 0x080fe20000410000 */
[----:B------:R-:W-:Y:S01]  /*7610*/  FFMA.FTZ R220, R153, R220, -R178 ;  /* 0x000000dc99dc7223 */ /* 0x000fe200000108b2 */
[C---:B0-----:R-:W-:Y:S01]  /*7620*/  FMUL.FTZ R172, R169.reuse, R17 ;  /* 0x00000011a9ac7220 */ /* 0x041fe20000410000 */
[----:B------:R-:W-:Y:S01]  /*7630*/  FMUL.FTZ R177, R169, R175 ;  /* 0x000000afa9b17220 */ /* 0x000fe20000410000 */
[----:B------:R-:W-:-:S02]  /*7640*/  FFMA.FTZ R223, R153, R176, R223 ;  /* 0x000000b099df7223 */ /* 0x000fc400000100df */
[C---:B-1----:R-:W-:Y:S01]  /*7650*/  FFMA.FTZ R169, R154.reuse, R175, -R172 ;  /* 0x000000af9aa97223 */ /* 0x042fe200000108ac */
[----:B------:R-:W-:Y:S01]  /*7660*/  FFMA.FTZ R177, R154, R17, R177 ;  /* 0x000000119ab17223 */ /* 0x000fe200000100b1 */
[----:B------:R-:W-:Y:S01]  /*7670*/  FMUL.FTZ R172, R0, R155 ;  /* 0x0000009b00ac7220 */ /* 0x000fe20000410000 */
[----:B------:R0:W1:Y:S01]  /*7680*/  SHFL.DOWN PT, R154, R220, 0x1, 0x1f ;  /* 0x08201f00dc9a7f89 */ /* 0x00006200000e0000 */
[----:B--2---:R-:W-:Y:S01]  /*7690*/  @P2 FADD.FTZ R175, R168, R169 ;  /* 0x000000a9a8af2221 */ /* 0x004fe20000010000 */
[----:B------:R-:W-:Y:S01]  /*76a0*/  FMUL.FTZ R168, R0, R163 ;  /* 0x000000a300a87220 */ /* 0x000fe20000410000 */
[----:B------:R-:W-:Y:S01]  /*76b0*/  FADD.FTZ R221, R172, R221 ;  /* 0x000000ddacdd7221 */ /* 0x000fe20000010000 */
[----:B------:R0:W2:Y:S01]  /*76c0*/  SHFL.DOWN PT, R176, R223, 0x1, 0x1f ;  /* 0x08201f00dfb07f89 */ /* 0x0000a200000e0000 */
[----:B----4-:R-:W-:Y:S01]  /*76d0*/  @P2 FADD.FTZ R17, R16, R177 ;  /* 0x000000b110112221 */ /* 0x010fe20000010000 */
[----:B------:R-:W-:Y:S01]  /*76e0*/  FMUL.FTZ R16, R15, R175 ;  /* 0x000000af0f107220 */ /* 0x000fe20000410000 */
[----:B------:R-:W-:-:S02]  /*76f0*/  FADD.FTZ R222, -R168, R185 ;  /* 0x000000b9a8de7221 */ /* 0x000fc40000010100 */
[-C--:B------:R-:W-:Y:S01]  /*7700*/  FMUL.FTZ R169, R15, R17.reuse ;  /* 0x000000110fa97220 */ /* 0x080fe20000410000 */
[C---:B------:R-:W-:Y:S02]  /*7710*/  FFMA.FTZ R16, R14.reuse, R17, R16 ;  /* 0x000000110e107223 */ /* 0x040fe40000010010 */
[----:B------:R0:W4:Y:S01]  /*7720*/  SHFL.DOWN PT, R178, R222, 0x1, 0x1f ;  /* 0x08201f00deb27f89 */ /* 0x00012200000e0000 */
[----:B------:R-:W-:-:S03]  /*7730*/  FFMA.FTZ R169, R14, R175, -R169 ;  /* 0x000000af0ea97223 */ /* 0x000fc600000108a9 */
[----:B------:R0:W0:Y:S01]  /*7740*/  SHFL.DOWN PT, R14, R221, 0x1, 0x1f ;  /* 0x08201f00dd0e7f89 */ /* 0x00002200000e0000 */
[----:B------:R-:W-:Y:S05]  /*7750*/  @!P0 BRA `(.L_x_12542) ;  /* 0x00000000002c8947 */ /* 0x000fea0003800000 */
[C---:B--2---:R-:W-:Y:S01]  /*7760*/  FMUL.FTZ R15, R223.reuse, R176 ;  /* 0x000000b0df0f7220 */ /* 0x044fe20000410000 */
[C---:B----4-:R-:W-:Y:S01]  /*7770*/  FMUL.FTZ R17, R223.reuse, R178 ;  /* 0x000000b2df117220 */ /* 0x050fe20000410000 */
[----:B0-----:R-:W-:Y:S01]  /*7780*/  FMUL.FTZ R155, R223, R14 ;  /* 0x0000000edf9b7220 */ /* 0x001fe20000410000 */
[C---:B-1----:R-:W-:Y:S01]  /*7790*/  FMUL.FTZ R223, R154.reuse, R223 ;  /* 0x000000df9adf7220 */ /* 0x042fe20000410000 */
[----:B------:R-:W-:Y:S01]  /*77a0*/  FFMA.FTZ R15, R154, R220, -R15 ;  /* 0x000000dc9a0f7223 */ /* 0x000fe2000001080f */
[C---:B------:R-:W-:Y:S01]  /*77b0*/  FFMA.FTZ R14, R220.reuse, R14, -R17 ;  /* 0x0000000edc0e7223 */ /* 0x040fe20000010811 */
[C---:B------:R-:W-:Y:S01]  /*77c0*/  FFMA.FTZ R155, R220.reuse, R178, R155 ;  /* 0x000000b2dc9b7223 */ /* 0x040fe2000001009b */
[----:B------:R-:W-:Y:S02]  /*77d0*/  FFMA.FTZ R223, R220, R176, R223 ;  /* 0x000000b0dcdf7223 */ /* 0x000fe400000100df */
[----:B------:R-:W-:Y:S01]  /*77e0*/  FADD.FTZ R221, R221, R14 ;  /* 0x0000000edddd7221 */ /* 0x000fe20000010000 */
[----:B------:R-:W-:Y:S01]  /*77f0*/  FADD.FTZ R222, R222, R155 ;  /* 0x0000009bdede7221 */ /* 0x000fe20000010000 */
[----:B------:R-:W-:-:S07]  /*7800*/  MOV R220, R15 ;  /* 0x0000000f00dc7202 */ /* 0x000fce0000000f00 */
.L_x_12542:
[----:B------:R-:W-:Y:S05]  /*7810*/  BSYNC B0 ;  /* 0x0000000000007941 */ /* 0x000fea0003800000 */
.L_x_12541:
[----:B------:R-:W-:Y:S01]  /*7820*/  ISETP.GT.U32.AND P0, PT, R183, 0x1d, PT ;  /* 0x0000001db700780c */ /* 0x000fe20003f04070 */
[----:B-1----:R-:W-:Y:S01]  /*7830*/  FADD.FTZ R154, RZ, R16 ;  /* 0x00000010ff9a7221 */ /* 0x002fe20000010000 */
[----:B------:R-:W-:Y:S01]  /*7840*/  FADD.FTZ R174, R174, R169 ;  /* 0x000000a9aeae7221 */ /* 0x000fe20000010000 */
[----:B------:R1:W1:Y:S01]  /*7850*/  SHFL.DOWN PT, R16, R220, 0x2, 0x1f ;  /* 0x08401f00dc107f89 */ /* 0x00026200000e0000 */
[----:B------:R-:W-:Y:S01]  /*7860*/  BSSY B0, `(.L_x_12543) ;  /* 0x0000014000007945 */ /* 0x000fe20003800000 */
[C---:B0-----:R-:W-:Y:S01]  /*7870*/  FMUL.FTZ R14, R145.reuse, R154 ;  /* 0x0000009a910e7220 */ /* 0x041fe20000410000 */
[-C--:B------:R-:W-:Y:S01]  /*7880*/  FMUL.FTZ R15, R145, R174.reuse ;  /* 0x000000ae910f7220 */ /* 0x080fe20000410000 */
[----:B--2---:R0:W2:Y:S02]  /*7890*/  SHFL.DOWN PT, R176, R223, 0x2, 0x1f ;  /* 0x08401f00dfb07f89 */ /* 0x0040a400000e0000 */
[C---:B------:R-:W-:Y:S01]  /*78a0*/  FFMA.FTZ R175, R153.reuse, R174, -R14 ;  /* 0x000000ae99af7223 */ /* 0x040fe2000001080e */
[----:B------:R-:W-:Y:S01]  /*78b0*/  FFMA.FTZ R15, R153, R154, R15 ;  /* 0x0000009a990f7223 */ /* 0x000fe2000001000f */
[----:B----4-:R0:W4:Y:S04]  /*78c0*/  SHFL.DOWN PT, R178, R221, 0x2, 0x1f ;  /* 0x08401f00ddb27f89 */ /* 0x01012800000e0000 */
[----:B------:R0:W0:Y:S01]  /*78d0*/  SHFL.DOWN PT, R182, R222, 0x2, 0x1f ;  /* 0x08401f00deb67f89 */ /* 0x00002200000e0000 */
[----:B------:R-:W-:Y:S05]  /*78e0*/  @P0 BRA `(.L_x_12544) ;  /* 0x00000000002c0947 */ /* 0x000fea0003800000 */
[C---:B--2---:R-:W-:Y:S01]  /*78f0*/  FMUL.FTZ R17, R223.reuse, R176 ;  /* 0x000000b0df117220 */ /* 0x044fe20000410000 */
[C---:B0-----:R-:W-:Y:S01]  /*7900*/  FMUL.FTZ R155, R223.reuse, R182 ;  /* 0x000000b6df9b7220 */ /* 0x041fe20000410000 */
[C---:B----4-:R-:W-:Y:S01]  /*7910*/  FMUL.FTZ R163, R223.reuse, R178 ;  /* 0x000000b2dfa37220 */ /* 0x050fe20000410000 */
[-C--:B-1----:R-:W-:Y:S01]  /*7920*/  FMUL.FTZ R223, R223, R16.reuse ;  /* 0x00000010dfdf7220 */ /* 0x082fe20000410000 */
[C---:B------:R-:W-:Y:S01]  /*7930*/  FFMA.FTZ R17, R220.reuse, R16, -R17 ;  /* 0x00000010dc117223 */ /* 0x040fe20000010811 */
[C---:B------:R-:W-:Y:S01]  /*7940*/  FFMA.FTZ R14, R220.reuse, R178, -R155 ;  /* 0x000000b2dc0e7223 */ /* 0x040fe2000001089b */
[C---:B------:R-:W-:Y:S01]  /*7950*/  FFMA.FTZ R163, R220.reuse, R182, R163 ;  /* 0x000000b6dca37223 */ /* 0x040fe200000100a3 */
[----:B------:R-:W-:Y:S02]  /*7960*/  FFMA.FTZ R223, R220, R176, R223 ;  /* 0x000000b0dcdf7223 */ /* 0x000fe400000100df */
[----:B------:R-:W-:Y:S01]  /*7970*/  FADD.FTZ R221, R221, R14 ;  /* 0x0000000edddd7221 */ /* 0x000fe20000010000 */
[----:B------:R-:W-:Y:S01]  /*7980*/  FADD.FTZ R222, R222, R163 ;  /* 0x000000a3dede7221 */ /* 0x000fe20000010000 */
[----:B------:R-:W-:-:S07]  /*7990*/  MOV R220, R17 ;  /* 0x0000001100dc7202 */ /* 0x000fce0000000f00 */
.L_x_12544:
[----:B------:R-:W-:Y:S05]  /*79a0*/  BSYNC B0 ;  /* 0x0000000000007941 */ /* 0x000fea0003800000 */
.L_x_12543:
[C---:B------:R-:W-:Y:S01]  /*79b0*/  ISETP.GT.U32.AND P0, PT, R183.reuse, 0x1b, PT ;  /* 0x0000001bb700780c */ /* 0x040fe20003f04070 */
[----:B------:R-:W-:Y:S01]  /*79c0*/  FFMA.FTZ R175, R74, R121, R175 ;  /* 0x000000794aaf7223 */ /* 0x000fe200000100af */
[----:B------:R-:W-:Y:S01]  /*79d0*/  FADD.FTZ R17, RZ, R15 ;  /* 0x0000000fff117221 */ /* 0x000fe20000010000 */
[----:B----4-:R4:W3:Y:S01]  /*79e0*/  SHFL.DOWN PT, R178, R220, 0x4, 0x1f ;  /* 0x08801f00dcb27f89 */ /* 0x0108e200000e0000 */
[----:B------:R-:W-:Y:S01]  /*79f0*/  BSSY B0, `(.L_x_12545) ;  /* 0x0000016000007945 */ /* 0x000fe20003800000 */
[C---:B-1----:R-:W-:Y:S01]  /*7a00*/  FMUL.FTZ R16, R148.reuse, R175 ;  /* 0x000000af94107220 */ /* 0x042fe20000410000 */
[-C--:B------:R-:W-:Y:S01]  /*7a10*/  FMUL.FTZ R14, R148, R17.reuse ;  /* 0x00000011940e7220 */ /* 0x080fe20000410000 */
[----:B0-----:R4:W0:Y:S01]  /*7a20*/  SHFL.DOWN PT, R182, R223, 0x4, 0x1f ;  /* 0x08801f00dfb67f89 */ /* 0x00182200000e0000 */
[----:B------:R-:W-:Y:S01]  /*7a30*/  ISETP.GT.U32.AND P4, PT, R183, 0x17, PT ;  /* 0x00000017b700780c */ /* 0x000fe20003f84070 */
[----:B------:R-:W-:Y:S01]  /*7a40*/  FFMA.FTZ R16, R143, R17, R16 ;  /* 0x000000118f107223 */ /* 0x000fe20000010010 */
[----:B------:R-:W-:Y:S01]  /*7a50*/  ISETP.GT.U32.AND P5, PT, R183, 0xf, PT ;  /* 0x0000000fb700780c */ /* 0x000fe20003fa4070 */
[----:B--2---:R4:W1:Y:S01]  /*7a60*/  SHFL.DOWN PT, R176, R221, 0x4, 0x1f ;  /* 0x08801f00ddb07f89 */ /* 0x00486200000e0000 */
[----:B------:R-:W-:-:S03]  /*7a70*/  FFMA.FTZ R14, R143, R175, -R14 ;  /* 0x000000af8f0e7223 */ /* 0x000fc6000001080e */
[----:B------:R4:W2:Y:S01]  /*7a80*/  SHFL.DOWN PT, R196, R222, 0x4, 0x1f ;  /* 0x08801f00dec47f89 */ /* 0x0008a200000e0000 */
[----:B------:R-:W-:Y:S07]  /*7a90*/  @P0 BRA `(.L_x_12546) ;  /* 0x00000000002c0947 */ /* 0x000fee0003800000 */
[C---:B0-----:R-:W-:Y:S01]  /*7aa0*/  FMUL.FTZ R15, R223.reuse, R182 ;  /* 0x000000b6df0f7220 */ /* 0x041fe20000410000 */
[C---:B--2---:R-:W-:Y:S01]  /*7ab0*/  FMUL.FTZ R121, R223.reuse, R196 ;  /* 0x000000c4df797220 */ /* 0x044fe20000410000 */
[C---:B-1----:R-:W-:Y:S01]  /*7ac0*/  FMUL.FTZ R155, R223.reuse, R176 ;  /* 0x000000b0df9b7220 */ /* 0x042fe20000410000 */
[-C--:B---34-:R-:W-:Y:S01]  /*7ad0*/  FMUL.FTZ R223, R223, R178.reuse ;  /* 0x000000b2dfdf7220 */ /* 0x098fe20000410000 */
[C---:B------:R-:W-:Y:S01]  /*7ae0*/  FFMA.FTZ R15, R220.reuse, R178, -R15 ;  /* 0x000000b2dc0f7223 */ /* 0x040fe2000001080f */
[C---:B------:R-:W-:Y:S01]  /*7af0*/  FFMA.FTZ R176, R220.reuse, R176, -R121 ;  /* 0x000000b0dcb07223 */ /* 0x040fe20000010879 */
[C---:B------:R-:W-:Y:S01]  /*7b00*/  FFMA.FTZ R155, R220.reuse, R196, R155 ;  /* 0x000000c4dc9b7223 */ /* 0x040fe2000001009b */
[----:B------:R-:W-:Y:S02]  /*7b10*/  FFMA.FTZ R223, R220, R182, R223 ;  /* 0x000000b6dcdf7223 */ /* 0x000fe400000100df */
[----:B------:R-:W-:Y:S01]  /*7b20*/  FADD.FTZ R221, R221, R176 ;  /* 0x000000b0dddd7221 */ /* 0x000fe20000010000 */
[----:B------:R-:W-:Y:S01]  /*7b30*/  FADD.FTZ R222, R222, R155 ;  /* 0x0000009bdede7221 */ /* 0x000fe20000010000 */
[----:B------:R-:W-:-:S07]  /*7b40*/  MOV R220, R15 ;  /* 0x0000000f00dc7202 */ /* 0x000fce0000000f00 */
.L_x_12546:
[----:B------:R-:W-:Y:S05]  /*7b50*/  BSYNC B0 ;  /* 0x0000000000007941 */ /* 0x000fea0003800000 */
.L_x_12545:
[----:B---3--:R-:W-:Y:S01]  /*7b60*/  FFMA.FTZ R178, R73, R120, R14 ;  /* 0x0000007849b27223 */ /* 0x008fe2000001000e */
[----:B-1----:R1:W3:Y:S01]  /*7b70*/  SHFL.DOWN PT, R176, R223, 0x8, 0x1f ;  /* 0x09001f00dfb07f89 */ /* 0x0022e200000e0000 */
[----:B------:R-:W-:Y:S01]  /*7b80*/  BSSY B0, `(.L_x_12547) ;  /* 0x0000011000007945 */ /* 0x000fe20003800000 */
[----:B------:R-:W-:Y:S02]  /*7b90*/  FADD.FTZ R16, RZ, R16 ;  /* 0x00000010ff107221 */ /* 0x000fe40000010000 */
[----:B------:R1:W1:Y:S04]  /*7ba0*/  SHFL.DOWN PT, R120, R220, 0x8, 0x1f ;  /* 0x09001f00dc787f89 */ /* 0x00026800000e0000 */
[----:B------:R1:W1:Y:S04]  /*7bb0*/  SHFL.DOWN PT, R14, R221, 0x8, 0x1f ;  /* 0x09001f00dd0e7f89 */ /* 0x00026800000e0000 */
[----:B0-----:R0:W0:Y:S01]  /*7bc0*/  SHFL.DOWN PT, R182, R222, 0x8, 0x1f ;  /* 0x09001f00deb67f89 */ /* 0x00102200000e0000 */
[----:B------:R-:W-:Y:S05]  /*7bd0*/  @P4 BRA `(.L_x_12548) ;  /* 0x00000000002c4947 */ /* 0x000fea0003800000 */
[C---:B---3--:R-:W-:Y:S01]  /*7be0*/  FMUL.FTZ R15, R223.reuse, R176 ;  /* 0x000000b0df0f7220 */ /* 0x048fe20000410000 */
[C---:B0-----:R-:W-:Y:S01]  /*7bf0*/  FMUL.FTZ R121, R223.reuse, R182 ;  /* 0x000000b6df797220 */ /* 0x041fe20000410000 */
[C---:B-1----:R-:W-:Y:S01]  /*7c00*/  FMUL.FTZ R155, R223.reuse, R14 ;  /* 0x0000000edf9b7220 */ /* 0x042fe20000410000 */
[-C--:B----4-:R-:W-:Y:S01]  /*7c10*/  FMUL.FTZ R223, R223, R120.reuse ;  /* 0x00000078dfdf7220 */ /* 0x090fe20000410000 */
[C---:B------:R-:W-:Y:S01]  /*7c20*/  FFMA.FTZ R15, R220.reuse, R120, -R15 ;  /* 0x00000078dc0f7223 */ /* 0x040fe2000001080f */
[C---:B------:R-:W-:Y:S01]  /*7c30*/  FFMA.FTZ R14, R220.reuse, R14, -R121 ;  /* 0x0000000edc0e7223 */ /* 0x040fe20000010879 */
[C---:B------:R-:W-:Y:S01]  /*7c40*/  FFMA.FTZ R155, R220.reuse, R182, R155 ;  /* 0x000000b6dc9b7223 */ /* 0x040fe2000001009b */
[----:B------:R-:W-:Y:S02]  /*7c50*/  FFMA.FTZ R223, R220, R176, R223 ;  /* 0x000000b0dcdf7223 */ /* 0x000fe400000100df */
[----:B------:R-:W-:Y:S01]  /*7c60*/  FADD.FTZ R221, R221, R14 ;  /* 0x0000000edddd7221 */ /* 0x000fe20000010000 */
[----:B------:R-:W-:Y:S01]  /*7c70*/  FADD.FTZ R222, R222, R155 ;  /* 0x0000009bdede7221 */ /* 0x000fe20000010000 */
[----:B------:R-:W-:-:S07]  /*7c80*/  MOV R220, R15 ;  /* 0x0000000f00dc7202 */ /* 0x000fce0000000f00 */
.L_x_12548:
[----:B------:R-:W-:Y:S05]  /*7c90*/  BSYNC B0 ;  /* 0x0000000000007941 */ /* 0x000fea0003800000 */
.L_x_12547:
[----:B---3--:R3:W3:Y:S01]  /*7ca0*/  SHFL.DOWN PT, R176, R220, 0x10, 0x1f ;  /* 0x0a001f00dcb07f89 */ /* 0x0086e200000e0000 */
[----:B------:R-:W-:Y:S01]  /*7cb0*/  BSSY B0, `(.L_x_12549) ;  /* 0x0000011000007945 */ /* 0x000fe20003800000 */
[----:B-1----:R-:W-:Y:S02]  /*7cc0*/  FMUL.FTZ R14, R146, R16 ;  /* 0x00000010920e7220 */ /* 0x002fe40000410000 */
[----:B0-----:R0:W1:Y:S04]  /*7cd0*/  SHFL.DOWN PT, R182, R223, 0x10, 0x1f ;  /* 0x0a001f00dfb67f89 */ /* 0x00106800000e0000 */
[----:B------:R0:W0:Y:S04]  /*7ce0*/  SHFL.DOWN PT, R120, R221, 0x10, 0x1f ;  /* 0x0a001f00dd787f89 */ /* 0x00002800000e0000 */
[----:B--2---:R2:W0:Y:S01]  /*7cf0*/  SHFL.DOWN PT, R196, R222, 0x10, 0x1f ;  /* 0x0a001f00dec47f89 */ /* 0x00442200000e0000 */
[----:B------:R-:W-:Y:S05]  /*7d00*/  @P5 BRA `(.L_x_12550) ;  /* 0x00000000002c5947 */ /* 0x000fea0003800000 */
[C---:B-1----:R-:W-:Y:S01]  /*7d10*/  FMUL.FTZ R15, R223.reuse, R182 ;  /* 0x000000b6df0f7220 */ /* 0x042fe20000410000 */
[C---:B0-----:R-:W-:Y:S01]  /*7d20*/  FMUL.FTZ R121, R223.reuse, R196 ;  /* 0x000000c4df797220 */ /* 0x041fe20000410000 */
[C---:B------:R-:W-:Y:S01]  /*7d30*/  FMUL.FTZ R155, R223.reuse, R120 ;  /* 0x00000078df9b7220 */ /* 0x040fe20000410000 */
[-C--:B---34-:R-:W-:Y:S01]  /*7d40*/  FMUL.FTZ R223, R223, R176.reuse ;  /* 0x000000b0dfdf7220 */ /* 0x098fe20000410000 */
[C---:B------:R-:W-:Y:S01]  /*7d50*/  FFMA.FTZ R15, R220.reuse, R176, -R15 ;  /* 0x000000b0dc0f7223 */ /* 0x040fe2000001080f */
[C---:B------:R-:W-:Y:S01]  /*7d60*/  FFMA.FTZ R120, R220.reuse, R120, -R121 ;  /* 0x00000078dc787223 */ /* 0x040fe20000010879 */
[C---:B------:R-:W-:Y:S01]  /*7d70*/  FFMA.FTZ R155, R220.reuse, R196, R155 ;  /* 0x000000c4dc9b7223 */ /* 0x040fe2000001009b */
[----:B------:R-:W-:Y:S02]  /*7d80*/  FFMA.FTZ R223, R220, R182, R223 ;  /* 0x000000b6dcdf7223 */ /* 0x000fe400000100df */
[----:B------:R-:W-:Y:S01]  /*7d90*/  FADD.FTZ R221, R221, R120 ;  /* 0x00000078dddd7221 */ /* 0x000fe20000010000 */
[----:B--2---:R-:W-:Y:S01]  /*7da0*/  FADD.FTZ R222, R222, R155 ;  /* 0x0000009bdede7221 */ /* 0x004fe20000010000 */
[----:B------:R-:W-:-:S07]  /*7db0*/  MOV R220, R15 ;  /* 0x0000000f00dc7202 */ /* 0x000fce0000000f00 */
.L_x_12550:
[----:B------:R-:W-:Y:S05]  /*7dc0*/  BSYNC B0 ;  /* 0x0000000000007941 */ /* 0x000fea0003800000 */
.L_x_12549:
[-C--:B------:R-:W-:Y:S01]  /*7dd0*/  FMUL.FTZ R15, R146, R178.reuse ;  /* 0x000000b2920f7220 */ /* 0x080fe20000410000 */
[----:B------:R-:W-:Y:S01]  /*7de0*/  FFMA.FTZ R177, R149, R178, -R14 ;  /* 0x000000b295b17223 */ /* 0x000fe2000001080e */
[----:B------:R-:W-:Y:S01]  /*7df0*/  SHFL.DOWN PT, R163, R223, 0x1, 0x1f ;  /* 0x08201f00dfa37f89 */ /* 0x000fe200000e0000 */
[----:B------:R-:W-:Y:S01]  /*7e00*/  ISETP.NE.AND P4, PT, R21, 0x1f, PT ;  /* 0x0000001f1500780c */ /* 0x000fe20003f85270 */
[----:B------:R-:W-:Y:S01]  /*7e10*/  FFMA.FTZ R15, R149, R16, R15 ;  /* 0x00000010950f7223 */ /* 0x000fe2000001000f */
[----:B------:R-:W-:Y:S01]  /*7e20*/  FFMA.FTZ R177, R72, R119, R177 ;  /* 0x0000007748b17223 */ /* 0x000fe200000100b1 */
[----:B0-----:R-:W0:Y:S01]  /*7e30*/  SHFL.IDX PT, R120, R6, RZ, 0x1f ;  /* 0x00001fff06787589 */ /* 0x001e2200000e0000 */
[----:B------:R-:W-:Y:S01]  /*7e40*/  @!P3 MOV R155, 0x400 ;  /* 0x00000400009bb802 */ /* 0x000fe20000000f00 */
[----:B------:R-:W-:Y:S01]  /*7e50*/  FADD.FTZ R15, RZ, R15 ;  /* 0x0000000fff0f7221 */ /* 0x000fe20000010000 */
[C---:B------:R-:W-:Y:S01]  /*7e60*/  FMUL.FTZ R119, R151.reuse, R177 ;  /* 0x000000b197777220 */ /* 0x040fe20000410000 */
[----:B------:R-:W5:Y:S01]  /*7e70*/  SHFL.IDX PT, R121, R7, RZ, 0x1f ;  /* 0x00001fff07797589 */ /* 0x000f6200000e0000 */
[----:B------:R-:W-:Y:S01]  /*7e80*/  @!P3 LEA R26, R156, R155, 0x18 ;  /* 0x0000009b9c1ab211 */ /* 0x000fe200078ec0ff */
[-C--:B------:R-:W-:Y:S01]  /*7e90*/  FMUL.FTZ R14, R151, R15.reuse ;  /* 0x0000000f970e7220 */ /* 0x080fe20000410000 */
[----:B------:R-:W-:Y:S01]  /*7ea0*/  FFMA.FTZ R119, R152, R15, R119 ;  /* 0x0000000f98777223 */ /* 0x000fe20000010077 */
[----:B------:R-:W2:Y:S01]  /*7eb0*/  SHFL.DOWN PT, R169, R220, 0x1, 0x1f ;  /* 0x08201f00dca97f89 */ /* 0x000ea200000e0000 */
[----:B------:R-:W-:Y:S01]  /*7ec0*/  ISETP.GT.AND P0, PT, R22, 0x1e, PT ;  /* 0x0000001e1600780c */ /* 0x000fe20003f04270 */
[----:B---3--:R-:W-:Y:S01]  /*7ed0*/  FFMA.FTZ R176, R152, R177, -R14 ;  /* 0x000000b198b07223 */ /* 0x008fe2000001080e */
[----:B------:R-:W-:Y:S01]  /*7ee0*/  FADD.FTZ R14, RZ, R119 ;  /* 0x00000077ff0e7221 */ /* 0x000fe20000010000 */
[----:B------:R-:W3:Y:S01]  /*7ef0*/  SHFL.DOWN PT, R185, R222, 0x1, 0x1f ;  /* 0x08201f00deb97f89 */ /* 0x000ee200000e0000 */
[----:B------:R-:W-:Y:S01]  /*7f00*/  BSSY B0, `(.L_x_12551) ;  /* 0x0000245000007945 */ /* 0x000fe20003800000 */
[----:B------:R-:W-:Y:S01]  /*7f10*/  FFMA.FTZ R176, R71, R118, R176 ;  /* 0x0000007647b07223 */ /* 0x000fe200000100b0 */
[C---:B------:R-:W-:Y:S01]  /*7f20*/  FMUL.FTZ R118, R150.reuse, R14 ;  /* 0x0000000e96767220 */ /* 0x040fe20000410000 */
[----:B-1----:R-:W1:Y:S02]  /*7f30*/  SHFL.DOWN PT, R182, R221, 0x1, 0x1f ;  /* 0x08201f00ddb67f89 */ /* 0x002e6400000e0000 */
[-C--:B------:R-:W-:Y:S01]  /*7f40*/  FMUL.FTZ R119, R150, R176.reuse ;  /* 0x000000b096777220 */ /* 0x080fe20000410000 */
[C---:B------:R-:W-:Y:S01]  /*7f50*/  FFMA.FTZ R179, R147.reuse, R176, -R118 ;  /* 0x000000b093b37223 */ /* 0x040fe20000010876 */
[----:B----4-:R-:W4:Y:S02]  /*7f60*/  SHFL.IDX PT, R223, R223, RZ, 0x1f ;  /* 0x00001fffdfdf7589 */ /* 0x010f2400000e0000 */
[----:B------:R-:W-:Y:S01]  /*7f70*/  FFMA.FTZ R119, R147, R14, R119 ;  /* 0x0000000e93777223 */ /* 0x000fe20000010077 */
[----:B------:R-:W-:Y:S01]  /*7f80*/  FFMA.FTZ R179, R70, R117, R179 ;  /* 0x0000007546b37223 */ /* 0x000fe200000100b3 */
[CC--:B0-----:R-:W-:Y:S01]  /*7f90*/  @P4 FMUL.FTZ R118, R163.reuse, R120.reuse ;  /* 0x00000078a3764220 */ /* 0x0c1fe20000410000 */
[----:B------:R-:W0:Y:S01]  /*7fa0*/  SHFL.IDX PT, R220, R220, RZ, 0x1f ;  /* 0x00001fffdcdc7589 */ /* 0x000e2200000e0000 */
[----:B------:R-:W-:Y:S01]  /*7fb0*/  FADD.FTZ R155, RZ, R119 ;  /* 0x00000077ff9b7221 */ /* 0x000fe20000010000 */
[----:B------:R-:W-:Y:S01]  /*7fc0*/  FMUL.FTZ R117, R188, R179 ;  /* 0x000000b3bc757220 */ /* 0x000fe20000410000 */
[----:B-----5:R-:W-:Y:S01]  /*7fd0*/  @P4 FMUL.FTZ R163, R163, R121 ;  /* 0x00000079a3a34220 */ /* 0x020fe20000410000 */
[----:B------:R-:W5:Y:S02]  /*7fe0*/  SHFL.IDX PT, R221, R221, RZ, 0x1f ;  /* 0x00001fffdddd7589 */ /* 0x000f6400000e0000 */
[----:B------:R-:W-:Y:S01]  /*7ff0*/  FFMA.FTZ R117, R186, R155, R117 ;  /* 0x0000009bba757223 */ /* 0x000fe20000010075 */
[C---:B--2---:R-:W-:Y:S01]  /*8000*/  @P4 FFMA.FTZ R118, R169.reuse, R121, R118 ;  /* 0x00000079a9764223 */ /* 0x044fe20000010076 */
[----:B------:R-:W-:Y:S01]  /*8010*/  @P4 FFMA.FTZ R163, R169, R120, -R163 ;  /* 0x00000078a9a34223 */ /* 0x000fe200000108a3 */
[----:B------:R-:W2:Y:S01]  /*8020*/  SHFL.IDX PT, R222, R222, RZ, 0x1f ;  /* 0x00001fffdede7589 */ /* 0x000ea200000e0000 */
[----:B------:R-:W-:Y:S01]  /*8030*/  FADD.FTZ R156, RZ, R117 ;  /* 0x00000075ff9c7221 */ /* 0x000fe20000010000 */
[----:B---3--:R-:W-:Y:S01]  /*8040*/  @P4 FADD.FTZ R121, R185, R118 ;  /* 0x00000076b9794221 */ /* 0x008fe20000010000 */
[----:B------:R-:W-:Y:S01]  /*8050*/  FMUL.FTZ R118, R188, R155 ;  /* 0x0000009bbc767220 */ /* 0x000fe20000410000 */
[----:B-1----:R-:W-:-:S02]  /*8060*/  @P4 FADD.FTZ R120, R182, R163 ;  /* 0x000000a3b6784221 */ /* 0x002fc40000010000 */
[----:B------:R-:W-:Y:S01]  /*8070*/  FMUL.FTZ R119, R121, -R3 ;  /* 0x8000000379777220 */ /* 0x000fe20000410000 */
[----:B------:R-:W-:Y:S01]  /*8080*/  FFMA.FTZ R118, R186, R179, -R118 ;  /* 0x000000b3ba767223 */ /* 0x000fe20000010876 */
[C---:B------:R-:W-:Y:S02]  /*8090*/  FMUL.FTZ R196, R120.reuse, -R3 ;  /* 0x8000000378c47220 */ /* 0x040fe40000410000 */
[----:B------:R-:W-:Y:S01]  /*80a0*/  FFMA.FTZ R120, R120, R2, -R119 ;  /* 0x0000000278787223 */ /* 0x000fe20000010877 */
[----:B------:R-:W-:Y:S01]  /*80b0*/  FFMA.FTZ R182, R69, R116, R118 ;  /* 0x0000007445b67223 */ /* 0x000fe20000010076 */
[----:B------:R-:W-:Y:S02]  /*80c0*/  HADD2.F32 R119, -RZ, R45.H0_H0 ;  /* 0x2000002dff777230 */ /* 0x000fe40000004100 */
[----:B------:R-:W-:Y:S01]  /*80d0*/  FFMA.FTZ R196, R121, R2, R196 ;  /* 0x0000000279c47223 */ /* 0x000fe200000100c4 */
[----:B------:R-:W-:Y:S01]  /*80e0*/  FMUL.FTZ R2, R187, R156 ;  /* 0x0000009cbb027220 */ /* 0x000fe20000410000 */
[----:B------:R-:W-:Y:S01]  /*80f0*/  FADD.FTZ R167, R167, R120 ;  /* 0x00000078a7a77221 */ /* 0x000fe20000010000 */
[-C--:B------:R-:W-:Y:S01]  /*8100*/  FMUL.FTZ R3, R187, R182.reuse ;  /* 0x000000b6bb037220 */ /* 0x080fe20000410000 */
[----:B------:R-:W-:Y:S01]  /*8110*/  FADD.FTZ R165, -R165, R196 ;  /* 0x000000c4a5a57221 */ /* 0x000fe20000010100 */
[C---:B------:R-:W-:Y:S01]  /*8120*/  FFMA.FTZ R185, R189.reuse, R182, -R2 ;  /* 0x000000b6bdb97223 */ /* 0x040fe20000010802 */
[C---:B------:R-:W-:Y:S01]  /*8130*/  FMUL.FTZ R117, R198.reuse, -R167 ;  /* 0x800000a7c6757220 */ /* 0x040fe20000410000 */
[----:B------:R-:W-:Y:S01]  /*8140*/  FFMA.FTZ R3, R189, R156, R3 ;  /* 0x0000009cbd037223 */ /* 0x000fe20000010003 */
[----:B------:R-:W-:Y:S01]  /*8150*/  FMUL.FTZ R2, R198, -R165 ;  /* 0x800000a5c6027220 */ /* 0x000fe20000410000 */
[----:B------:R-:W-:Y:S01]  /*8160*/  FFMA.FTZ R185, R68, R115, R185 ;  /* 0x0000007344b97223 */ /* 0x000fe200000100b9 */
[C---:B------:R-:W-:Y:S01]  /*8170*/  FFMA.FTZ R117, R192.reuse, R165, R117 ;  /* 0x000000a5c0757223 */ /* 0x040fe20000010075 */
[----:B------:R-:W-:Y:S01]  /*8180*/  FADD.FTZ R169, RZ, R3 ;  /* 0x00000003ffa97221 */ /* 0x000fe20000010000 */
[----:B------:R-:W-:Y:S01]  /*8190*/  FFMA.FTZ R115, R192, R167, -R2 ;  /* 0x000000a7c0737223 */ /* 0x000fe20000010802 */
[----:B------:R-:W-:Y:S01]  /*81a0*/  FMUL.FTZ R3, R200, R185 ;  /* 0x000000b9c8037220 */ /* 0x000fe20000410000 */
[----:B------:R-:W-:Y:S01]  /*81b0*/  FADD.FTZ R164, -R164, R117 ;  /* 0x00000075a4a47221 */ /* 0x000fe20000010100 */
[-C--:B------:R-:W-:Y:S01]  /*81c0*/  FMUL.FTZ R116, R200, R169.reuse ;  /* 0x000000a9c8747220 */ /* 0x080fe20000410000 */
[----:B------:R-:W-:Y:S01]  /*81d0*/  FADD.FTZ R2, R166, R115 ;  /* 0x00000073a6027221 */ /* 0x000fe20000010000 */
[C---:B------:R-:W-:Y:S01]  /*81e0*/  FFMA.FTZ R3, R194.reuse, R169, R3 ;  /* 0x000000a9c2037223 */ /* 0x040fe20000010003 */
[C---:B------:R-:W-:Y:S01]  /*81f0*/  FMUL.FTZ R118, R201.reuse, -R164 ;  /* 0x800000a4c9767220 */ /* 0x040fe20000410000 */
[----:B------:R-:W-:Y:S01]  /*8200*/  FFMA.FTZ R116, R194, R185, -R116 ;  /* 0x000000b9c2747223 */ /* 0x000fe20000010874 */
[-C--:B------:R-:W-:Y:S01]  /*8210*/  FMUL.FTZ R115, R201, -R2.reuse ;  /* 0x80000002c9737220 */ /* 0x080fe20000410000 */
[----:B------:R-:W-:Y:S01]  /*8220*/  FADD.FTZ R166, RZ, R3 ;  /* 0x00000003ffa67221 */ /* 0x000fe20000010000 */
[----:B------:R-:W-:Y:S01]  /*8230*/  FFMA.FTZ R118, R195, R2, -R118 ;  /* 0x00000002c3767223 */ /* 0x000fe20000010876 */
[----:B------:R-:W-:Y:S01]  /*8240*/  FFMA.FTZ R196, R67, R114, R116 ;  /* 0x0000007243c47223 */ /* 0x000fe20000010074 */
        /* <DEDUP_REMOVED lines=29> */
[----:B------:R-:W-:Y:S01]  /*8420*/  FFMA.FTZ R113, R219, R208, -R114 ;  /* 0x000000d0db717223 */ /* 0x000fe20000010872 */
[----:B------:R-:W-:Y:S01]  /*8430*/  FMUL.FTZ R117, R217, -R112 ;  /* 0x80000070d9757220 */ /* 0x000fe20000410000 */
[----:B------:R-:W-:Y:S01]  /*8440*/  FFMA.FTZ R114, R219, R206, R115 ;  /* 0x000000cedb727223 */ /* 0x000fe20000010073 */
[-C--:B------:R-:W-:Y:S01]  /*8450*/  FMUL.FTZ R217, R217, -R226.reuse ;  /* 0x800000e2d9d97220 */ /* 0x080fe20000410000 */
        /* <DEDUP_REMOVED lines=13> */
[C---:B------:R-:W-:Y:S01]  /*8530*/  FFMA.FTZ R115, R212.reuse, R213, -R111 ;  /* 0x000000d5d4737223 */ /* 0x040fe2000001086f */
[----:B------:R-:W-:Y:S01]  /*8540*/  FFMA.FTZ R214, R63, R110, R116 ;  /* 0x0000006e3fd67223 */ /* 0x000fe20000010074 */
[----:B------:R-:W-:Y:S01]  /*8550*/  FFMA.FTZ R120, R212, R217, R120 ;  /* 0x000000d9d4787223 */ /* 0x000fe20000010078 */
[-C--:B------:R-:W-:Y:S01]  /*8560*/  FMUL.FTZ R111, R210, R211.reuse ;  /* 0x000000d3d26f7220 */ /* 0x080fe20000410000 */
[----:B------:R-:W-:Y:S01]  /*8570*/  FADD.FTZ R216, R216, R115 ;  /* 0x00000073d8d87221 */ /* 0x000fe20000010000 */
[-C--:B------:R-:W-:Y:S01]  /*8580*/  FMUL.FTZ R110, R210, R214.reuse ;  /* 0x000000d6d26e7220 */ /* 0x080fe20000410000 */
[----:B------:R-:W-:Y:S01]  /*8590*/  FADD.FTZ R210, -R215, R120 ;  /* 0x00000078d7d27221 */ /* 0x000fe20000010100 */
[C---:B------:R-:W-:Y:S01]  /*85a0*/  FFMA.FTZ R111, R204.reuse, R214, -R111 ;  /* 0x000000d6cc6f7223 */ /* 0x040fe2000001086f */
[C---:B------:R-:W-:Y:S01]  /*85b0*/  FMUL.FTZ R116, R205.reuse, -R216 ;  /* 0x800000d8cd747220 */ /* 0x040fe20000410000 */
[----:B------:R-:W-:Y:S01]  /*85c0*/  FFMA.FTZ R204, R204, R211, R110 ;  /* 0x000000d3cccc7223 */ /* 0x000fe2000001006e */
[-C--:B------:R-:W-:Y:S01]  /*85d0*/  FMUL.FTZ R115, R205, -R210.reuse ;  /* 0x800000d2cd737220 */ /* 0x080fe20000410000 */
[----:B------:R-:W-:Y:S01]  /*85e0*/  FFMA.FTZ R205, R62, R109, R111 ;  /* 0x0000006d3ecd7223 */ /* 0x000fe2000001006f */
[C---:B------:R-:W-:Y:S01]  /*85f0*/  FFMA.FTZ R110, R203.reuse, R210, R116 ;  /* 0x000000d2cb6e7223 */ /* 0x040fe20000010074 */
[----:B------:R-:W-:Y:S01]  /*8600*/  FADD.FTZ R204, RZ, R204 ;  /* 0x000000ccffcc7221 */ /* 0x000fe20000010000 */
[----:B------:R-:W-:Y:S01]  /*8610*/  FFMA.FTZ R116, R203, R216, -R115 ;  /* 0x000000d8cb747223 */ /* 0x000fe20000010873 */
[----:B----4-:R-:W-:Y:S01]  /*8620*/  FMUL.FTZ R111, R223, R7 ;  /* 0x00000007df6f7220 */ /* 0x010fe20000410000 */
[----:B------:R-:W-:Y:S01]  /*8630*/  FADD.FTZ R209, -R209, R110 ;  /* 0x0000006ed1d17221 */ /* 0x000fe20000010100 */
[CC--:B------:R-:W-:Y:S01]  /*8640*/  FMUL.FTZ R110, R201.reuse, R204.reuse ;  /* 0x000000ccc96e7220 */ /* 0x0c0fe20000410000 */
[----:B------:R-:W-:Y:S01]  /*8650*/  FMUL.FTZ R201, R201, R205 ;  /* 0x000000cdc9c97220 */ /* 0x000fe20000410000 */
[----:B------:R-:W-:Y:S01]  /*8660*/  FADD.FTZ R207, R207, R116 ;  /* 0x00000074cfcf7221 */ /* 0x000fe20000010000 */
[C---:B------:R-:W-:Y:S01]  /*8670*/  FMUL.FTZ R109, R200.reuse, -R209 ;  /* 0x800000d1c86d7220 */ /* 0x040fe20000410000 */
[C---:B------:R-:W-:Y:S01]  /*8680*/  FFMA.FTZ R110, R195.reuse, R205, -R110 ;  /* 0x000000cdc36e7223 */ /* 0x040fe2000001086e */
[----:B------:R-:W-:Y:S01]  /*8690*/  FFMA.FTZ R195, R195, R204, R201 ;  /* 0x000000ccc3c37223 */ /* 0x000fe200000100c9 */
[----:B------:R-:W-:Y:S01]  /*86a0*/  FMUL.FTZ R116, R200, -R207 ;  /* 0x800000cfc8747220 */ /* 0x000fe20000410000 */
[----:B------:R-:W-:-:S02]  /*86b0*/  HADD2.F32 R121, -RZ, R43.H0_H0 ;  /* 0x2000002bff797230 */ /* 0x000fc40000004100 */
[----:B------:R-:W-:Y:S01]  /*86c0*/  FFMA.FTZ R200, R61, R108, R110 ;  /* 0x0000006c3dc87223 */ /* 0x000fe2000001006e */
[----:B------:R-:W-:Y:S01]  /*86d0*/  FADD.FTZ R195, RZ, R195 ;  /* 0x000000c3ffc37221 */ /* 0x000fe20000010000 */
[C---:B------:R-:W-:Y:S01]  /*86e0*/  FFMA.FTZ R108, R194.reuse, R207, -R109 ;  /* 0x000000cfc26c7223 */ /* 0x040fe2000001086d */
[----:B------:R-:W-:Y:S01]  /*86f0*/  FFMA.FTZ R116, R194, R209, R116 ;  /* 0x000000d1c2747223 */ /* 0x000fe20000010074 */
[CC--:B------:R-:W-:Y:S01]  /*8700*/  FMUL.FTZ R110, R198.reuse, R200.reuse ;  /* 0x000000c8c66e7220 */ /* 0x0c0fe20000410000 */
[-C--:B------:R-:W-:Y:S01]  /*8710*/  FMUL.FTZ R109, R198, R195.reuse ;  /* 0x000000c3c66d7220 */ /* 0x080fe20000410000 */
[----:B------:R-:W-:Y:S01]  /*8720*/  FADD.FTZ R194, R197, R108 ;  /* 0x0000006cc5c27221 */ /* 0x000fe20000010000 */
[----:B------:R-:W-:Y:S01]  /*8730*/  FADD.FTZ R198, -R193, R116 ;  /* 0x00000074c1c67221 */ /* 0x000fe20000010100 */
[----:B------:R-:W-:Y:S02]  /*8740*/  HADD2.F32 R120, -RZ, R44.H0_H0 ;  /* 0x2000002cff787230 */ /* 0x000fe40000004100 */
[C---:B------:R-:W-:Y:S01]  /*8750*/  FFMA.FTZ R109, R192.reuse, R200, -R109 ;  /* 0x000000c8c06d7223 */ /* 0x040fe2000001086d */
[C---:B------:R-:W-:Y:S01]  /*8760*/  FMUL.FTZ R108, R187.reuse, -R194 ;  /* 0x800000c2bb6c7220 */ /* 0x040fe20000410000 */
[----:B------:R-:W-:Y:S01]  /*8770*/  FMUL.FTZ R187, R187, -R198 ;  /* 0x800000c6bbbb7220 */ /* 0x000fe20000410000 */
[----:B------:R-:W-:Y:S01]  /*8780*/  FFMA.FTZ R192, R192, R195, R110 ;  /* 0x000000c3c0c07223 */ /* 0x000fe2000001006e */
[----:B------:R-:W-:Y:S01]  /*8790*/  FMUL.FTZ R110, R223, R6 ;  /* 0x00000006df6e7220 */ /* 0x000fe20000410000 */
[C---:B------:R-:W-:Y:S01]  /*87a0*/  FFMA.FTZ R116, R189.reuse, R198, R108 ;  /* 0x000000c6bd747223 */ /* 0x040fe2000001006c */
[----:B------:R-:W-:Y:S01]  /*87b0*/  FFMA.FTZ R187, R189, R194, -R187 ;  /* 0x000000c2bdbb7223 */ /* 0x000fe200000108bb */
[----:B0-----:R-:W-:Y:S01]  /*87c0*/  FFMA.FTZ R108, R220, R6, -R111 ;  /* 0x00000006dc6c7223 */ /* 0x001fe2000001086f */
[----:B------:R-:W-:Y:S01]  /*87d0*/  FMUL.FTZ R6, R223, R4 ;  /* 0x00000004df067220 */ /* 0x000fe20000410000 */
[----:B------:R-:W-:Y:S01]  /*87e0*/  FADD.FTZ R191, -R191, R116 ;  /* 0x00000074bfbf7221 */ /* 0x000fe20000010100 */
[----:B------:R-:W-:Y:S01]  /*87f0*/  FADD.FTZ R187, R190, R187 ;  /* 0x000000bbbebb7221 */ /* 0x000fe20000010000 */
[----:B------:R-:W-:Y:S01]  /*8800*/  FFMA.FTZ R111, R220, R7, R110 ;  /* 0x00000007dc6f7223 */ /* 0x000fe2000001006e */
[----:B------:R-:W-:Y:S01]  /*8810*/  FFMA.FTZ R189, R60, R107, R109 ;  /* 0x0000006b3cbd7223 */ /* 0x000fe2000001006d */
[C---:B------:R-:W-:Y:S01]  /*8820*/  FMUL.FTZ R115, R188.reuse, -R191 ;  /* 0x800000bfbc737220 */ /* 0x040fe20000410000 */
[----:B------:R-:W-:Y:S01]  /*8830*/  FMUL.FTZ R188, R188, -R187 ;  /* 0x800000bbbcbc7220 */ /* 0x000fe20000410000 */
[----:B------:R-:W-:Y:S01]  /*8840*/  FMUL.FTZ R7, R223, R5 ;  /* 0x00000005df077220 */ /* 0x000fe20000410000 */
[----:B------:R-:W-:Y:S01]  /*8850*/  FFMA.FTZ R107, R0, R174, RZ ;  /* 0x000000ae006b7223 */ /* 0x000fe200000100ff */
[C---:B------:R-:W-:Y:S01]  /*8860*/  FFMA.FTZ R115, R186.reuse, R187, -R115 ;  /* 0x000000bbba737223 */ /* 0x040fe20000010873 */
[----:B------:R-:W-:Y:S01]  /*8870*/  FFMA.FTZ R188, R186, R191, R188 ;  /* 0x000000bfbabc7223 */ /* 0x000fe200000100bc */
[----:B------:R-:W-:Y:S01]  /*8880*/  FFMA.FTZ R5, R220, R5, R6 ;  /* 0x00000005dc057223 */ /* 0x000fe20000010006 */
[----:B-----5:R-:W-:Y:S01]  /*8890*/  FADD.FTZ R6, R221, R108 ;  /* 0x0000006cdd067221 */ /* 0x020fe20000010000 */
[----:B------:R-:W-:Y:S01]  /*88a0*/  FADD.FTZ R162, R162, R115 ;  /* 0x00000073a2a27221 */ /* 0x000fe20000010000 */
[----:B------:R-:W-:Y:S01]  /*88b0*/  FADD.FTZ R173, -R173, R188 ;  /* 0x000000bcadad7221 */ /* 0x000fe20000010100 */
[----:B------:R-:W-:Y:S01]  /*88c0*/  FFMA.FTZ R110, R142, R175, R107 ;  /* 0x000000af8e6e7223 */ /* 0x000fe2000001006b */
[----:B------:R-:W-:Y:S01]  /*88d0*/  FFMA.FTZ R109, R0, -R154, RZ ;  /* 0x8000009a006d7223 */ /* 0x000fe200000100ff */
[----:B------:R-:W-:Y:S01]  /*88e0*/  FFMA.FTZ R4, R220, R4, -R7 ;  /* 0x00000004dc047223 */ /* 0x000fe20000010807 */
[CC--:B------:R-:W-:Y:S01]  /*88f0*/  FMUL.FTZ R108, R150.reuse, -R173.reuse ;  /* 0x800000ad966c7220 */ /* 0x0c0fe20000410000 */
[----:B------:R-:W-:Y:S01]  /*8900*/  FMUL.FTZ R150, R150, -R162 ;  /* 0x800000a296967220 */ /* 0x000fe20000410000 */
[----:B--2---:R-:W-:Y:S01]  /*8910*/  FADD.FTZ R7, R222, R111 ;  /* 0x0000006fde077221 */ /* 0x004fe20000010000 */
[----:B------:R-:W-:Y:S01]  /*8920*/  FFMA.FTZ R111, R141, R178, R110 ;  /* 0x000000b28d6f7223 */ /* 0x000fe2000001006e */
[C---:B------:R-:W-:Y:S01]  /*8930*/  FFMA.FTZ R107, R147.reuse, R162, -R108 ;  /* 0x000000a2936b7223 */ /* 0x040fe2000001086c */
[----:B------:R-:W-:Y:S01]  /*8940*/  FFMA.FTZ R150, R147, R173, R150 ;  /* 0x000000ad93967223 */ /* 0x000fe20000010096 */
[----:B------:R-:W-:Y:S01]  /*8950*/  FFMA.FTZ R108, R142, -R17, R109 ;  /* 0x800000118e6c7223 */ /* 0x000fe2000001006d */
[----:B------:R0:W-:Y:S01]  /*8960*/  @!P1 STS.128 [R126+0x1980], R4 ;  /* 0x001980047e009388 */ /* 0x0001e20000000c00 */
[----:B------:R-:W-:Y:S01]  /*8970*/  FADD.FTZ R147, R144, R107 ;  /* 0x0000006b90937221 */ /* 0x000fe20000010000 */
[----:B------:R-:W-:Y:S01]  /*8980*/  FFMA.FTZ R110, R140, R177, R111 ;  /* 0x000000b18c6e7223 */ /* 0x000fe2000001006f */
[----:B------:R-:W-:Y:S01]  /*8990*/  FADD.FTZ R150, -R161, R150 ;  /* 0x00000096a1967221 */ /* 0x000fe20000010100 */
[----:B------:R-:W-:Y:S01]  /*89a0*/  FMUL.FTZ R109, R112, UR29 ;  /* 0x0000001d706d7c20 */ /* 0x000fe20008410000 */
[----:B------:R-:W-:-:S02]  /*89b0*/  HADD2.F32 R111, -RZ, R53.H0_H0 ;  /* 0x20000035ff6f7230 */ /* 0x000fc40000004100 */
[----:B------:R-:W-:Y:S01]  /*89c0*/  FFMA.FTZ R107, R139, R176, R110 ;  /* 0x000000b08b6b7223 */ /* 0x000fe2000001006e */
[----:B------:R-:W-:Y:S02]  /*89d0*/  HADD2.F32 R144, -RZ, R184.H0_H0 ;  /* 0x200000b8ff907230 */ /* 0x000fe40000004100 */
[----:B------:R-:W-:Y:S01]  /*89e0*/  FFMA.FTZ R109, R226, UR27, -R109 ;  /* 0x0000001be26d7c23 */ /* 0x000fe2000801086d */
[----:B------:R-:W-:Y:S01]  /*89f0*/  FFMA.FTZ R175, -R74, R121, R175 ;  /* 0x000000794aaf7223 */ /* 0x000fe200000101af */
[----:B------:R-:W-:Y:S01]  /*8a00*/  FFMA.FTZ R178, -R73, R120, R178 ;  /* 0x0000007849b27223 */ /* 0x000fe200000101b2 */
[----:B------:R-:W-:Y:S01]  /*8a10*/  FFMA.FTZ R177, -R72, R119, R177 ;  /* 0x0000007748b17223 */ /* 0x000fe200000101b1 */
[----:B------:R-:W-:Y:S01]  /*8a20*/  FMUL.FTZ R110, R114, R109 ;  /* 0x0000006d726e7220 */ /* 0x000fe20000410000 */
[----:B------:R-:W-:Y:S01]  /*8a30*/  FFMA.FTZ R174, -R75, R144, R174 ;  /* 0x000000904bae7223 */ /* 0x000fe200000101ae */
[----:B------:R-:W-:Y:S02]  /*8a40*/  HADD2.F32 R117, -RZ, R47.H0_H0 ;  /* 0x2000002fff757230 */ /* 0x000fe40000004100 */
[----:B------:R-:W-:Y:S01]  /*8a50*/  FMUL.FTZ R212, R68, R198 ;  /* 0x000000c644d47220 */ /* 0x000fe20000410000 */
[----:B0-----:R-:W-:Y:S01]  /*8a60*/  FFMA.FTZ R7, R141, -R16, R108 ;  /* 0x800000108d077223 */ /* 0x001fe2000001006c */
[C---:B------:R-:W-:Y:S01]  /*8a70*/  FMUL.FTZ R5, R151.reuse, -R147 ;  /* 0x8000009397057220 */ /* 0x040fe20000410000 */
[-C--:B------:R-:W-:Y:S01]  /*8a80*/  FMUL.FTZ R4, R151, -R150.reuse ;  /* 0x8000009697047220 */ /* 0x080fe20000410000 */
        /* <DEDUP_REMOVED lines=17> */
[----:B------:R-:W-:Y:S01]  /*8ba0*/  FFMA.FTZ R4, R136, -R169, R7 ;  /* 0x800000a988047223 */ /* 0x000fe20000010007 */
[----:B------:R-:W-:Y:S01]  /*8bb0*/  FMUL.FTZ R7, R226, UR29 ;  /* 0x0000001de2077c20 */ /* 0x000fe20008410000 */
[----:B------:R-:W-:Y:S01]  /*8bc0*/  FADD.FTZ R158, R158, R5 ;  /* 0x000000059e9e7221 */ /* 0x000fe20000010000 */
[----:B------:R-:W-:Y:S01]  /*8bd0*/  FADD.FTZ R146, -R157, R146 ;  /* 0x000000929d927221 */ /* 0x000fe20000010100 */
[----:B------:R-:W-:Y:S01]  /*8be0*/  FFMA.FTZ R5, R133, R208, R6 ;  /* 0x000000d085057223 */ /* 0x000fe20000010006 */
[----:B------:R-:W-:Y:S01]  /*8bf0*/  FFMA.FTZ R108, R112, UR27, R7 ;  /* 0x0000001b706c7c23 */ /* 0x000fe20008010007 */
[C---:B------:R-:W-:Y:S01]  /*8c00*/  FMUL.FTZ R7, R148.reuse, -R158 ;  /* 0x8000009e94077220 */ /* 0x040fe20000410000 */
[----:B------:R-:W-:Y:S01]  /*8c10*/  FMUL.FTZ R6, R148, -R146 ;  /* 0x8000009294067220 */ /* 0x000fe20000410000 */
[----:B------:R-:W-:Y:S01]  /*8c20*/  FFMA.FTZ R107, R135, -R166, R4 ;  /* 0x800000a6876b7223 */ /* 0x000fe20000010004 */
[----:B------:R-:W-:Y:S01]  /*8c30*/  FFMA.FTZ R4, R132, R113, R5 ;  /* 0x0000007184047223 */ /* 0x000fe20000010005 */
[C---:B------:R-:W-:Y:S01]  /*8c40*/  FFMA.FTZ R148, R143.reuse, R146, R7 ;  /* 0x000000928f947223 */ /* 0x040fe20000010007 */
[----:B------:R-:W-:Y:S01]  /*8c50*/  FFMA.FTZ R5, R143, R158, -R6 ;  /* 0x0000009e8f057223 */ /* 0x000fe20000010806 */
[----:B------:R-:W-:Y:S01]  /*8c60*/  FFMA.FTZ R6, R134, -R181, R107 ;  /* 0x800000b586067223 */ /* 0x000fe2000001006b */
[----:B------:R-:W-:Y:S01]  /*8c70*/  FFMA.FTZ R113, -R64, R111, R113 ;  /* 0x0000006f40717223 */ /* 0x000fe20000010171 */
[----:B------:R-:W-:Y:S01]  /*8c80*/  FADD.FTZ R148, -R171, R148 ;  /* 0x00000094ab947221 */ /* 0x000fe20000010100 */
[----:B------:R-:W-:Y:S01]  /*8c90*/  FADD.FTZ R170, R170, R5 ;  /* 0x00000005aaaa7221 */ /* 0x000fe20000010000 */
[----:B------:R-:W-:Y:S01]  /*8ca0*/  FFMA.FTZ R5, R133, -R206, R6 ;  /* 0x800000ce85057223 */ /* 0x000fe20000010006 */
[C---:B------:R-:W-:Y:S01]  /*8cb0*/  FMUL.FTZ R226, R64.reuse, R226 ;  /* 0x000000e240e27220 */ /* 0x040fe20000410000 */
[C---:B------:R-:W-:Y:S01]  /*8cc0*/  FMUL.FTZ R6, R145.reuse, -R148 ;  /* 0x8000009491067220 */ /* 0x040fe20000410000 */
[----:B------:R-:W-:Y:S01]  /*8cd0*/  FMUL.FTZ R145, R145, -R170 ;  /* 0x800000aa91917220 */ /* 0x000fe20000410000 */
[----:B------:R-:W-:Y:S01]  /*8ce0*/  FFMA.FTZ R116, R113, R108, R110 ;  /* 0x0000006c71747223 */ /* 0x000fe2000001006e */
[----:B------:R-:W-:Y:S01]  /*8cf0*/  FMUL.FTZ R110, R64, R112 ;  /* 0x00000070406e7220 */ /* 0x000fe20000410000 */
[C---:B------:R-:W-:Y:S01]  /*8d00*/  FFMA.FTZ R107, R153.reuse, R170, -R6 ;  /* 0x000000aa996b7223 */ /* 0x040fe20000010806 */
[----:B------:R-:W-:Y:S01]  /*8d10*/  FFMA.FTZ R145, R153, R148, R145 ;  /* 0x0000009499917223 */ /* 0x000fe20000010091 */
[----:B------:R-:W-:Y:S01]  /*8d20*/  FMUL.FTZ R118, R114, R226 ;  /* 0x000000e272767220 */ /* 0x000fe20000410000 */
[----:B------:R-:W-:Y:S01]  /*8d30*/  FMUL.FTZ R152, R74, R170 ;  /* 0x000000aa4a987220 */ /* 0x000fe20000410000 */
[----:B------:R-:W-:Y:S01]  /*8d40*/  FADD.FTZ R172, R172, R107 ;  /* 0x0000006bacac7221 */ /* 0x000fe20000010000 */
[----:B------:R-:W-:Y:S01]  /*8d50*/  FADD.FTZ R168, -R168, R145 ;  /* 0x00000091a8a87221 */ /* 0x000fe20000010100 */
[----:B------:R-:W-:Y:S01]  /*8d60*/  FFMA.FTZ R108, R132, -R114, R5 ;  /* 0x80000072846c7223 */ /* 0x000fe20000010005 */
[----:B------:R-:W-:Y:S01]  /*8d70*/  FADD.FTZ R95, R110, R95 ;  /* 0x0000005f6e5f7221 */ /* 0x000fe20000010000 */
[C---:B------:R-:W-:Y:S01]  /*8d80*/  FMUL.FTZ R143, R75.reuse, R172 ;  /* 0x000000ac4b8f7220 */ /* 0x040fe20000410000 */
[----:B------:R-:W-:Y:S01]  /*8d90*/  FMUL.FTZ R107, R75, R168 ;  /* 0x000000a84b6b7220 */ /* 0x000fe20000410000 */
[-C--:B------:R-:W-:Y:S01]  /*8da0*/  FMUL.FTZ R5, R114, R110.reuse ;  /* 0x0000006e72057220 */ /* 0x080fe20000410000 */
[----:B------:R-:W-:Y:S01]  /*8db0*/  FFMA.FTZ R7, R113, R110, R118 ;  /* 0x0000006e71077223 */ /* 0x000fe20000010076 */
[----:B------:R-:W-:Y:S01]  /*8dc0*/  FMUL.FTZ R109, R154, R143 ;  /* 0x0000008f9a6d7220 */ /* 0x000fe20000410000 */
[----:B------:R-:W-:Y:S01]  /*8dd0*/  FFMA.FTZ R6, R111, R112, R116 ;  /* 0x000000706f067223 */ /* 0x000fe20000010074 */
[----:B------:R-:W-:Y:S01]  /*8de0*/  FMUL.FTZ R110, R74, R148 ;  /* 0x000000944a6e7220 */ /* 0x000fe20000410000 */
[----:B------:R-:W-:Y:S01]  /*8df0*/  FMUL.FTZ R112, R17, R152 ;  /* 0x0000009811707220 */ /* 0x000fe20000410000 */
[-C--:B------:R-:W-:Y:S01]  /*8e00*/  FFMA.FTZ R109, R174, R107.reuse, -R109 ;  /* 0x0000006bae6d7223 */ /* 0x080fe2000001086d */
[----:B------:R-:W-:Y:S01]  /*8e10*/  FMUL.FTZ R107, R154, R107 ;  /* 0x0000006b9a6b7220 */ /* 0x000fe20000410000 */
[----:B------:R-:W-:Y:S01]  /*8e20*/  FMUL.FTZ R145, R73, R158 ;  /* 0x0000009e49917220 */ /* 0x000fe20000410000 */
[----:B------:R-:W-:Y:S01]  /*8e30*/  FFMA.FTZ R5, R113, R226, -R5 ;  /* 0x000000e271057223 */ /* 0x000fe20000010805 */
[-C--:B------:R-:W-:Y:S01]  /*8e40*/  FFMA.FTZ R112, R175, R110.reuse, -R112 ;  /* 0x0000006eaf707223 */ /* 0x080fe20000010870 */
[----:B------:R-:W-:Y:S01]  /*8e50*/  FMUL.FTZ R110, R17, R110 ;  /* 0x0000006e116e7220 */ /* 0x000fe20000410000 */
[----:B------:R-:W-:Y:S01]  /*8e60*/  FFMA.FTZ R107, R174, R143, R107 ;  /* 0x0000008fae6b7223 */ /* 0x000fe2000001006b */
[----:B------:R-:W-:Y:S01]  /*8e70*/  FMUL.FTZ R113, R73, R146 ;  /* 0x0000009249717220 */ /* 0x000fe20000410000 */
[----:B------:R-:W-:Y:S01]  /*8e80*/  FMUL.FTZ R115, R16, R145 ;  /* 0x0000009110737220 */ /* 0x000fe20000410000 */
[----:B------:R-:W-:Y:S01]  /*8e90*/  FMUL.FTZ R160, R72, R159 ;  /* 0x0000009f48a07220 */ /* 0x000fe20000410000 */
[----:B------:R-:W-:Y:S01]  /*8ea0*/  FADD.FTZ R109, RZ, R109 ;  /* 0x0000006dff6d7221 */ /* 0x000fe20000010000 */
[----:B------:R-:W-:Y:S01]  /*8eb0*/  FFMA.FTZ R110, R175, R152, R110 ;  /* 0x00000098af6e7223 */ /* 0x000fe2000001006e */
[----:B------:R-:W-:Y:S01]  /*8ec0*/  FADD.FTZ R107, RZ, R107 ;  /* 0x0000006bff6b7221 */ /* 0x000fe20000010000 */
[-C--:B------:R-:W-:Y:S01]  /*8ed0*/  FFMA.FTZ R114, R178, R113.reuse, -R115 ;  /* 0x00000071b2727223 */ /* 0x080fe20000010873 */
[----:B------:R-:W-:Y:S01]  /*8ee0*/  FMUL.FTZ R113, R16, R113 ;  /* 0x0000007110717220 */ /* 0x000fe20000410000 */
[----:B------:R-:W-:-:S02]  /*8ef0*/  HADD2.F32 R118, -RZ, R46.H0_H0 ;  /* 0x2000002eff767230 */ /* 0x000fc40000004100 */
[----:B------:R-:W-:Y:S01]  /*8f00*/  FMUL.FTZ R116, R72, R151 ;  /* 0x0000009748747220 */ /* 0x000fe20000410000 */
[----:B------:R-:W-:Y:S01]  /*8f10*/  FMUL.FTZ R186, R15, R160 ;  /* 0x000000a00fba7220 */ /* 0x000fe20000410000 */
[----:B------:R-:W-:Y:S01]  /*8f20*/  FMUL.FTZ R149, R71, R147 ;  /* 0x0000009347957220 */ /* 0x000fe20000410000 */
[----:B------:R-:W-:Y:S01]  /*8f30*/  FADD.FTZ R109, R109, R112 ;  /* 0x000000706d6d7221 */ /* 0x000fe20000010000 */
[----:B------:R-:W-:Y:S01]  /*8f40*/  FADD.FTZ R107, R107, R110 ;  /* 0x0000006e6b6b7221 */ /* 0x000fe20000010000 */
[----:B------:R-:W-:Y:S01]  /*8f50*/  FFMA.FTZ R110, R178, R145, R113 ;  /* 0x00000091b26e7223 */ /* 0x000fe20000010071 */
[----:B------:R-:W-:Y:S01]  /*8f60*/  FFMA.FTZ R186, R177, R116, -R186 ;  /* 0x00000074b1ba7223 */ /* 0x000fe200000108ba */
[C---:B------:R-:W-:Y:S01]  /*8f70*/  FFMA.FTZ R176, -R71.reuse, R118, R176 ;  /* 0x0000007647b07223 */ /* 0x040fe200000101b0 */
[----:B------:R-:W-:Y:S01]  /*8f80*/  FMUL.FTZ R113, R71, R150 ;  /* 0x0000009647717220 */ /* 0x000fe20000410000 */
        /* <DEDUP_REMOVED lines=11> */
[----:B------:R-:W-:-:S02]  /*9040*/  HADD2.F32 R116, -RZ, R48.H0_H0 ;  /* 0x20000030ff747230 */ /* 0x000fc40000004100 */
[C---:B------:R-:W-:Y:S01]  /*9050*/  FFMA.FTZ R179, -R70.reuse, R117, R179 ;  /* 0x0000007546b37223 */ /* 0x040fe200000101b3 */
[----:B------:R-:W-:Y:S01]  /*9060*/  FMUL.FTZ R114, R70, R173 ;  /* 0x000000ad46727220 */ /* 0x000fe20000410000 */
[----:B------:R-:W-:Y:S01]  /*9070*/  FMUL.FTZ R188, R155, R186 ;  /* 0x000000ba9bbc7220 */ /* 0x000fe20000410000 */
[----:B------:R-:W-:Y:S01]  /*9080*/  FMUL.FTZ R153, R69, R187 ;  /* 0x000000bb45997220 */ /* 0x000fe20000410000 */
[----:B------:R-:W-:Y:S01]  /*9090*/  FADD.FTZ R107, R107, R110 ;  /* 0x0000006e6b6b7221 */ /* 0x000fe20000010000 */
[----:B------:R-:W-:Y:S02]  /*90a0*/  HADD2.F32 R115, -RZ, R49.H0_H0 ;  /* 0x20000031ff737230 */ /* 0x000fe40000004100 */
[----:B------:R-:W-:Y:S01]  /*90b0*/  FFMA.FTZ R110, R179, R114, -R188 ;  /* 0x00000072b36e7223 */ /* 0x000fe200000108bc */
[----:B------:R-:W-:Y:S01]  /*90c0*/  FFMA.FTZ R182, -R69, R116, R182 ;  /* 0x0000007445b67223 */ /* 0x000fe200000101b6 */
[----:B------:R-:W-:Y:S01]  /*90d0*/  FMUL.FTZ R114, R155, R114 ;  /* 0x000000729b727220 */ /* 0x000fe20000410000 */
[----:B------:R-:W-:Y:S01]  /*90e0*/  FMUL.FTZ R113, R69, R191 ;  /* 0x000000bf45717220 */ /* 0x000fe20000410000 */
[----:B------:R-:W-:Y:S01]  /*90f0*/  FMUL.FTZ R157, R156, R153 ;  /* 0x000000999c9d7220 */ /* 0x000fe20000410000 */
[C---:B------:R-:W-:Y:S01]  /*9100*/  FMUL.FTZ R188, R68.reuse, R194 ;  /* 0x000000c244bc7220 */ /* 0x040fe20000410000 */
[----:B------:R-:W-:Y:S01]  /*9110*/  FFMA.FTZ R114, R179, R186, R114 ;  /* 0x000000bab3727223 */ /* 0x000fe20000010072 */
[----:B------:R-:W-:Y:S01]  /*9120*/  FFMA.FTZ R185, -R68, R115, R185 ;  /* 0x0000007344b97223 */ /* 0x000fe200000101b9 */
[-C--:B------:R-:W-:Y:S01]  /*9130*/  FFMA.FTZ R190, R182, R113.reuse, -R157 ;  /* 0x00000071b6be7223 */ /* 0x080fe2000001089d */
[----:B------:R-:W-:Y:S01]  /*9140*/  FMUL.FTZ R220, R169, R188 ;  /* 0x000000bca9dc7220 */ /* 0x000fe20000410000 */
[----:B------:R-:W-:Y:S01]  /*9150*/  FMUL.FTZ R113, R156, R113 ;  /* 0x000000719c717220 */ /* 0x000fe20000410000 */
[----:B------:R-:W-:Y:S01]  /*9160*/  FADD.FTZ R109, R109, R112 ;  /* 0x000000706d6d7221 */ /* 0x000fe20000010000 */
[----:B------:R-:W-:Y:S01]  /*9170*/  FADD.FTZ R107, R107, R114 ;  /* 0x000000726b6b7221 */ /* 0x000fe20000010000 */
[----:B------:R-:W-:Y:S01]  /*9180*/  FFMA.FTZ R220, R185, R212, -R220 ;  /* 0x000000d4b9dc7223 */ /* 0x000fe200000108dc */
[----:B------:R-:W-:Y:S01]  /*9190*/  FFMA.FTZ R112, R182, R153, R113 ;  /* 0x00000099b6707223 */ /* 0x000fe20000010071 */
[----:B------:R-:W-:-:S02]  /*91a0*/  HADD2.F32 R114, -RZ, R50.H0_H0 ;  /* 0x20000032ff727230 */ /* 0x000fc40000004100 */
[----:B------:R-:W-:Y:S01]  /*91b0*/  FMUL.FTZ R212, R169, R212 ;  /* 0x000000d4a9d47220 */ /* 0x000fe20000410000 */
[----:B------:R-:W-:Y:S01]  /*91c0*/  FMUL.FTZ R157, R67, R207 ;  /* 0x000000cf439d7220 */ /* 0x000fe20000410000 */
[----:B------:R-:W-:Y:S01]  /*91d0*/  FADD.FTZ R109, R109, R110 ;  /* 0x0000006e6d6d7221 */ /* 0x000fe20000010000 */
[----:B------:R-:W-:Y:S01]  /*91e0*/  FMUL.FTZ R113, R67, R209 ;  /* 0x000000d143717220 */ /* 0x000fe20000410000 */
[----:B------:R-:W-:Y:S01]  /*91f0*/  FADD.FTZ R107, R107, R112 ;  /* 0x000000706b6b7221 */ /* 0x000fe20000010000 */
[----:B------:R-:W-:Y:S01]  /*9200*/  FFMA.FTZ R212, R185, R188, R212 ;  /* 0x000000bcb9d47223 */ /* 0x000fe200000100d4 */
[----:B------:R-:W-:Y:S01]  /*9210*/  FFMA.FTZ R196, -R67, R114, R196 ;  /* 0x0000007243c47223 */ /* 0x000fe200000101c4 */
[C---:B------:R-:W-:Y:S01]  /*9220*/  FMUL.FTZ R112, R166.reuse, R157 ;  /* 0x0000009da6707220 */ /* 0x040fe20000410000 */
[-C--:B------:R-:W-:Y:S01]  /*9230*/  FMUL.FTZ R161, R166, R113.reuse ;  /* 0x00000071a6a17220 */ /* 0x080fe20000410000 */
[----:B------:R-:W-:Y:S01]  /*9240*/  FADD.FTZ R109, R109, R190 ;  /* 0x000000be6d6d7221 */ /* 0x000fe20000010000 */
[----:B------:R-:W-:Y:S01]  /*9250*/  FADD.FTZ R107, R107, R212 ;  /* 0x000000d46b6b7221 */ /* 0x000fe20000010000 */
[C---:B------:R-:W-:Y:S01]  /*9260*/  FFMA.FTZ R212, R196.reuse, R113, -R112 ;  /* 0x00000071c4d47223 */ /* 0x040fe20000010870 */
[----:B------:R-:W-:Y:S01]  /*9270*/  FFMA.FTZ R110, R196, R157, R161 ;  /* 0x0000009dc46e7223 */ /* 0x000fe200000100a1 */
[----:B------:R-:W-:Y:S01]  /*9280*/  FADD.FTZ R109, R109, R220 ;  /* 0x000000dc6d6d7221 */ /* 0x000fe20000010000 */
[----:B------:R-:W-:-:S02]  /*9290*/  HADD2.F32 R113, -RZ, R51.H0_H0 ;  /* 0x20000033ff717230 */ /* 0x000fc40000004100 */
[C---:B------:R-:W-:Y:S01]  /*92a0*/  FMUL.FTZ R190, R66.reuse, R216 ;  /* 0x000000d842be7220 */ /* 0x040fe20000410000 */
[----:B------:R-:W-:Y:S01]  /*92b0*/  FADD.FTZ R107, R107, R110 ;  /* 0x0000006e6b6b7221 */ /* 0x000fe20000010000 */
[----:B------:R-:W-:Y:S01]  /*92c0*/  FADD.FTZ R109, R109, R212 ;  /* 0x000000d46d6d7221 */ /* 0x000fe20000010000 */
[C---:B------:R-:W-:Y:S01]  /*92d0*/  FMUL.FTZ R110, R66.reuse, R210 ;  /* 0x000000d2426e7220 */ /* 0x040fe20000410000 */
[----:B------:R-:W-:Y:S01]  /*92e0*/  FFMA.FTZ R199, -R66, R113, R199 ;  /* 0x0000007142c77223 */ /* 0x000fe200000101c7 */
[----:B------:R-:W-:Y:S01]  /*92f0*/  FMUL.FTZ R212, R181, R190 ;  /* 0x000000beb5d47220 */ /* 0x000fe20000410000 */
[----:B------:R-:W-:Y:S02]  /*9300*/  HADD2.F32 R112, -RZ, R52.H0_H0 ;  /* 0x20000034ff707230 */ /* 0x000fe40000004100 */
[----:B------:R-:W-:Y:S01]  /*9310*/  FMUL.FTZ R220, R213, UR29 ;  /* 0x0000001dd5dc7c20 */ /* 0x000fe20008410000 */
[----:B------:R-:W-:Y:S01]  /*9320*/  FMUL.FTZ R161, R65, R213 ;  /* 0x000000d541a17220 */ /* 0x000fe20000410000 */
[-C--:B------:R-:W-:Y:S01]  /*9330*/  FFMA.FTZ R212, R199, R110.reuse, -R212 ;  /* 0x0000006ec7d47223 */ /* 0x080fe200000108d4 */
[----:B------:R-:W-:Y:S01]  /*9340*/  FMUL.FTZ R110, R181, R110 ;  /* 0x0000006eb56e7220 */ /* 0x000fe20000410000 */
[----:B------:R-:W-:Y:S01]  /*9350*/  FFMA.FTZ R171, R217, UR27, -R220 ;  /* 0x0000001bd9ab7c23 */ /* 0x000fe200080108dc */
[C---:B------:R-:W-:Y:S01]  /*9360*/  FMUL.FTZ R193, R65.reuse, R217 ;  /* 0x000000d941c17220 */ /* 0x040fe20000410000 */
[----:B------:R-:W-:Y:S01]  /*9370*/  FFMA.FTZ R208, -R65, R112, R208 ;  /* 0x0000007041d07223 */ /* 0x000fe200000101d0 */
[C---:B------:R-:W-:Y:S01]  /*9380*/  FMUL.FTZ R197, R206.reuse, R161 ;  /* 0x000000a1cec57220 */ /* 0x040fe20000410000 */
[----:B------:R-:W-:Y:S01]  /*9390*/  FFMA.FTZ R110, R199, R190, R110 ;  /* 0x000000bec76e7223 */ /* 0x000fe2000001006e */
[C---:B------:R-:W-:Y:S01]  /*93a0*/  FMUL.FTZ R171, R206.reuse, R171 ;  /* 0x000000abceab7220 */ /* 0x040fe20000410000 */
[-C--:B------:R-:W-:Y:S01]  /*93b0*/  FMUL.FTZ R203, R206, R193.reuse ;  /* 0x000000c1cecb7220 */ /* 0x080fe20000410000 */
[----:B------:R-:W-:Y:S01]  /*93c0*/  FFMA.FTZ R206, R208, R193, -R197 ;  /* 0x000000c1d0ce7223 */ /* 0x000fe200000108c5 */
[----:B------:R-:W-:Y:S01]  /*93d0*/  FADD.FTZ R107, R107, R110 ;  /* 0x0000006e6b6b7221 */ /* 0x000fe20000010000 */
[----:B------:R-:W-:Y:S01]  /*93e0*/  FMUL.FTZ R193, R180, UR29 ;  /* 0x0000001db4c17c20 */ /* 0x000fe20008410000 */
[----:B------:R-:W-:-:S02]  /*93f0*/  HADD2.F32 R110, -RZ, R54.H0_H0 ;  /* 0x20000036ff6e7230 */ /* 0x000fc40000004100 */
[----:B------:R-:W-:Y:S01]  /*9400*/  FADD.FTZ R109, R109, R212 ;  /* 0x000000d46d6d7221 */ /* 0x000fe20000010000 */
[----:B------:R-:W-:Y:S01]  /*9410*/  FMUL.FTZ R215, R63, R180 ;  /* 0x000000b43fd77220 */ /* 0x000fe20000410000 */
[----:B------:R-:W-:Y:S01]  /*9420*/  FFMA.FTZ R212, R202, UR27, -R193 ;  /* 0x0000001bcad47c23 */ /* 0x000fe200080108c1 */
[C---:B------:R-:W-:Y:S01]  /*9430*/  FFMA.FTZ R193, R131.reuse, R214, R4 ;  /* 0x000000d683c17223 */ /* 0x040fe20000010004 */
[----:B------:R-:W-:Y:S01]  /*9440*/  FFMA.FTZ R201, R131, -R211, R108 ;  /* 0x800000d383c97223 */ /* 0x000fe2000001006c */
[C---:B------:R-:W-:Y:S01]  /*9450*/  FMUL.FTZ R219, R63.reuse, R202 ;  /* 0x000000ca3fdb7220 */ /* 0x040fe20000410000 */
[----:B------:R-:W-:Y:S01]  /*9460*/  FFMA.FTZ R214, -R63, R110, R214 ;  /* 0x0000006e3fd67223 */ /* 0x000fe200000101d6 */
[----:B------:R-:W-:Y:S01]  /*9470*/  FMUL.FTZ R108, R211, R215 ;  /* 0x000000d7d36c7220 */ /* 0x000fe20000410000 */
[----:B------:R-:W-:Y:S01]  /*9480*/  FFMA.FTZ R4, R208, R161, R203 ;  /* 0x000000a1d0047223 */ /* 0x000fe200000100cb */
[----:B------:R-:W-:Y:S01]  /*9490*/  FADD.FTZ R206, R109, R206 ;  /* 0x000000ce6dce7221 */ /* 0x000fe20000010000 */
[----:B------:R-:W-:-:S02]  /*94a0*/  HADD2.F32 R109, -RZ, R55.H0_H0 ;  /* 0x20000037ff6d7230 */ /* 0x000fc40000004100 */
[----:B------:R-:W-:Y:S01]  /*94b0*/  FFMA.FTZ R108, R214, R219, -R108 ;  /* 0x000000dbd66c7223 */ /* 0x000fe2000001086c */
[----:B------:R-:W-:Y:S01]  /*94c0*/  FADD.FTZ R4, R107, R4 ;  /* 0x000000046b047221 */ /* 0x000fe20000010000 */
[----:B------:R-:W-:Y:S01]  /*94d0*/  FMUL.FTZ R220, R62, R163 ;  /* 0x000000a33edc7220 */ /* 0x000fe20000410000 */
[----:B------:R-:W-:Y:S01]  /*94e0*/  FADD.FTZ R5, R206, R5 ;  /* 0x00000005ce057221 */ /* 0x000fe20000010000 */
[----:B------:R-:W-:Y:S01]  /*94f0*/  FMUL.FTZ R107, R62, R3 ;  /* 0x000000033e6b7220 */ /* 0x000fe20000410000 */
[----:B------:R-:W-:Y:S01]  /*9500*/  FMUL.FTZ R197, R211, R212 ;  /* 0x000000d4d3c57220 */ /* 0x000fe20000410000 */
[----:B------:R-:W-:Y:S01]  /*9510*/  FFMA.FTZ R212, R130, R205, R193 ;  /* 0x000000cd82d47223 */ /* 0x000fe200000100c1 */
[----:B------:R-:W-:Y:S01]  /*9520*/  FFMA.FTZ R205, -R62, R109, R205 ;  /* 0x0000006d3ecd7223 */ /* 0x000fe200000101cd */
[C---:B------:R-:W-:Y:S01]  /*9530*/  FMUL.FTZ R224, R204.reuse, R220 ;  /* 0x000000dccce07220 */ /* 0x040fe20000410000 */
[----:B------:R-:W-:Y:S01]  /*9540*/  FADD.FTZ R5, R5, R108 ;  /* 0x0000006c05057221 */ /* 0x000fe20000010000 */
[----:B------:R-:W-:Y:S01]  /*9550*/  FMUL.FTZ R221, R211, R219 ;  /* 0x000000dbd3dd7220 */ /* 0x000fe20000410000 */
[----:B------:R-:W-:Y:S01]  /*9560*/  FMUL.FTZ R222, R204, R107 ;  /* 0x0000006bccde7220 */ /* 0x000fe20000410000 */
[----:B------:R-:W-:-:S02]  /*9570*/  HADD2.F32 R108, -RZ, R56.H0_H0 ;  /* 0x20000038ff6c7230 */ /* 0x000fc40000004100 */
[----:B------:R-:W-:Y:S01]  /*9580*/  FMUL.FTZ R206, R61, R164 ;  /* 0x000000a43dce7220 */ /* 0x000fe20000410000 */
[----:B------:R-:W-:Y:S01]  /*9590*/  FADD.FTZ R4, R4, R7 ;  /* 0x0000000704047221 */ /* 0x000fe20000010000 */
[----:B------:R-:W-:Y:S01]  /*95a0*/  FFMA.FTZ R224, R205, R107, -R224 ;  /* 0x0000006bcde07223 */ /* 0x000fe200000108e0 */
[----:B------:R-:W-:Y:S01]  /*95b0*/  FADD.FTZ R94, R215, R94 ;  /* 0x0000005ed75e7221 */ /* 0x000fe20000010000 */
[----:B------:R-:W-:Y:S01]  /*95c0*/  FFMA.FTZ R221, R214, R215, R221 ;  /* 0x000000d7d6dd7223 */ /* 0x000fe200000100dd */
[----:B------:R-:W-:Y:S01]  /*95d0*/  FADD.FTZ R93, R220, R93 ;  /* 0x0000005ddc5d7221 */ /* 0x000fe20000010000 */
[----:B------:R-:W-:Y:S01]  /*95e0*/  FFMA.FTZ R7, R205, R220, R222 ;  /* 0x000000dccd077223 */ /* 0x000fe200000100de */
[----:B------:R-:W-:Y:S01]  /*95f0*/  FFMA.FTZ R203, R129, R200, R212 ;  /* 0x000000c881cb7223 */ /* 0x000fe200000100d4 */
[----:B------:R-:W-:Y:S02]  /*9600*/  HADD2.F32 R107, -RZ, R57.H0_H0 ;  /* 0x20000039ff6b7230 */ /* 0x000fe40000004100 */
[----:B------:R-:W-:Y:S01]  /*9610*/  FMUL.FTZ R220, R60, R167 ;  /* 0x000000a73cdc7220 */ /* 0x000fe20000410000 */
[----:B------:R-:W-:Y:S01]  /*9620*/  FMUL.FTZ R211, R61, R2 ;  /* 0x000000023dd37220 */ /* 0x000fe20000410000 */
[----:B------:R-:W-:Y:S01]  /*9630*/  FMUL.FTZ R215, R195, R206 ;  /* 0x000000cec3d77220 */ /* 0x000fe20000410000 */
[----:B------:R-:W-:Y:S01]  /*9640*/  FFMA.FTZ R200, -R61, R108, R200 ;  /* 0x0000006c3dc87223 */ /* 0x000fe200000101c8 */
[----:B------:R-:W-:Y:S01]  /*9650*/  FADD.FTZ R193, RZ, R192 ;  /* 0x000000c0ffc17221 */ /* 0x000fe20000010000 */
[----:B------:R-:W-:Y:S01]  /*9660*/  FFMA.FTZ R203, R128, R189, R203 ;  /* 0x000000bd80cb7223 */ /* 0x000fe200000100cb */
[----:B------:R-:W-:Y:S01]  /*9670*/  FADD.FTZ R4, R4, R221 ;  /* 0x000000dd04047221 */ /* 0x000fe20000010000 */
[----:B------:R-:W-:Y:S01]  /*9680*/  FMUL.FTZ R222, R60, R165 ;  /* 0x000000a53cde7220 */ /* 0x000fe20000410000 */
[----:B------:R-:W-:Y:S01]  /*9690*/  FADD.FTZ R92, R211, R92 ;  /* 0x0000005cd35c7221 */ /* 0x000fe20000010000 */
[----:B------:R-:W-:Y:S01]  /*96a0*/  FFMA.FTZ R192, R200, R211, R215 ;  /* 0x000000d3c8c07223 */ /* 0x000fe200000100d7 */
[----:B------:R-:W-:Y:S01]  /*96b0*/  FMUL.FTZ R212, R193, R220 ;  /* 0x000000dcc1d47220 */ /* 0x000fe20000410000 */
[----:B------:R-:W-:Y:S01]  /*96c0*/  FFMA.FTZ R189, -R60, R107, R189 ;  /* 0x0000006b3cbd7223 */ /* 0x000fe200000101bd */
[----:B------:R-:W-:Y:S01]  /*96d0*/  FMUL.FTZ R211, R195, R211 ;  /* 0x000000d3c3d37220 */ /* 0x000fe20000410000 */
[----:B------:R-:W-:Y:S01]  /*96e0*/  FADD.FTZ R7, R4, R7 ;  /* 0x0000000704077221 */ /* 0x000fe20000010000 */
[----:B------:R-:W-:Y:S01]  /*96f0*/  FADD.FTZ R5, R5, R224 ;  /* 0x000000e005057221 */ /* 0x000fe20000010000 */
[----:B------:R-:W-:Y:S01]  /*9700*/  FFMA.FTZ R212, R189, R222, -R212 ;  /* 0x000000debdd47223 */ /* 0x000fe200000108d4 */
[----:B------:R-:W-:Y:S01]  /*9710*/  FFMA.FTZ R206, R200, R206, -R211 ;  /* 0x000000cec8ce7223 */ /* 0x000fe200000108d3 */
[----:B------:R-:W-:Y:S01]  /*9720*/  FMUL.FTZ R222, R193, R222 ;  /* 0x000000dec1de7220 */ /* 0x000fe20000410000 */
[----:B------:R-:W-:Y:S01]  /*9730*/  FFMA.FTZ R4, R130, -R204, R201 ;  /* 0x800000cc82047223 */ /* 0x000fe200000100c9 */
[----:B------:R-:W-:Y:S01]  /*9740*/  FADD.FTZ R7, R7, R192 ;  /* 0x000000c007077221 */ /* 0x000fe20000010000 */
[----:B------:R-:W-:Y:S01]  /*9750*/  FADD.FTZ R5, R5, R206 ;  /* 0x000000ce05057221 */ /* 0x000fe20000010000 */
[----:B------:R-:W-:Y:S01]  /*9760*/  FFMA.FTZ R222, R189, R220, R222 ;  /* 0x000000dcbdde7223 */ /* 0x000fe200000100de */
[----:B------:R-:W-:Y:S01]  /*9770*/  FFMA.FTZ R201, R129, -R195, R4 ;  /* 0x800000c381c97223 */ /* 0x000fe20000010004 */
[----:B------:R-:W0:Y:S01]  /*9780*/  SHFL.DOWN PT, R215, R203, 0x1, 0x1f ;  /* 0x08201f00cbd77f89 */ /* 0x000e2200000e0000 */
[----:B------:R-:W-:Y:S01]  /*9790*/  FADD.FTZ R212, R5, R212 ;  /* 0x000000d405d47221 */ /* 0x000fe20000010000 */
[----:B------:R-:W-:Y:S01]  /*97a0*/  FADD.FTZ R4, R7, R222 ;  /* 0x000000de07047221 */ /* 0x000fe20000010000 */
[----:B------:R-:W-:Y:S01]  /*97b0*/  FFMA.FTZ R201, R128, -R193, R201 ;  /* 0x800000c180c97223 */ /* 0x000fe200000100c9 */
[----:B------:R-:W-:Y:S01]  /*97c0*/  FMUL.FTZ R5, R202, UR29 ;  /* 0x0000001dca057c20 */ /* 0x000fe20008410000 */
[----:B------:R-:W-:Y:S01]  /*97d0*/  FADD.FTZ R87, R6, R87 ;  /* 0x0000005706577221 */ /* 0x000fe20000010000 */
[----:B------:R-:W1:Y:S01]  /*97e0*/  SHFL.DOWN PT, R202, R212, 0x1, 0x1f ;  /* 0x08201f00d4ca7f89 */ /* 0x000e6200000e0000 */
[----:B------:R-:W-:Y:S01]  /*97f0*/  FMUL.FTZ R6, R163, UR29 ;  /* 0x0000001da3067c20 */ /* 0x000fe20008410000 */
[----:B------:R-:W-:Y:S01]  /*9800*/  FFMA.FTZ R5, R180, UR27, R5 ;  /* 0x0000001bb4057c23 */ /* 0x000fe20008010005 */
[----:B------:R-:W-:Y:S01]  /*9810*/  FMUL.FTZ R192, R217, UR29 ;  /* 0x0000001dd9c07c20 */ /* 0x000fe20008410000 */
[----:B------:R-:W2:Y:S01]  /*9820*/  SHFL.DOWN PT, R206, R201, 0x1, 0x1f ;  /* 0x08201f00c9ce7f89 */ /* 0x000ea200000e0000 */
[----:B------:R-:W-:Y:S01]  /*9830*/  FFMA.FTZ R7, R3, UR27, -R6 ;  /* 0x0000001b03077c23 */ /* 0x000fe20008010806 */
[----:B------:R-:W-:Y:S01]  /*9840*/  FFMA.FTZ R197, R214, R5, R197 ;  /* 0x00000005d6c57223 */ /* 0x000fe200000100c5 */
[----:B------:R-:W-:Y:S01]  /*9850*/  FMUL.FTZ R5, R216, UR29 ;  /* 0x0000001dd8057c20 */ /* 0x000fe20008410000 */
[----:B------:R-:W3:Y:S01]  /*9860*/  SHFL.DOWN PT, R211, R4, 0x1, 0x1f ;  /* 0x08201f0004d37f89 */ /* 0x000ee200000e0000 */
[----:B------:R-:W-:Y:S01]  /*9870*/  FFMA.FTZ R192, R213, UR27, R192 ;  /* 0x0000001bd5c07c23 */ /* 0x000fe200080100c0 */
[----:B------:R-:W-:Y:S01]  /*9880*/  FADD.FTZ R97, R190, R97 ;  /* 0x00000061be617221 */ /* 0x000fe20000010000 */
[----:B------:R-:W-:Y:S01]  /*9890*/  FFMA.FTZ R6, R210, UR27, -R5 ;  /* 0x0000001bd2067c23 */ /* 0x000fe20008010805 */
[----:B------:R-:W-:Y:S01]  /*98a0*/  FMUL.FTZ R204, R204, R7 ;  /* 0x00000007cccc7220 */ /* 0x000fe20000410000 */
[----:B------:R-:W-:Y:S01]  /*98b0*/  FFMA.FTZ R171, R208, R192, R171 ;  /* 0x000000c0d0ab7223 */ /* 0x000fe200000100ab */
[----:B------:R-:W-:Y:S01]  /*98c0*/  MOV R7, R201 ;  /* 0x000000c900077202 */ /* 0x000fe20000000f00 */
[----:B------:R-:W-:Y:S01]  /*98d0*/  FMUL.FTZ R190, R181, R6 ;  /* 0x00000006b5be7220 */ /* 0x000fe20000410000 */
[----:B------:R-:W-:Y:S01]  /*98e0*/  MOV R6, R203 ;  /* 0x000000cb00067202 */ /* 0x000fe20000000f00 */
[----:B------:R-:W-:Y:S01]  /*98f0*/  FFMA.FTZ R171, R112, R213, R171 ;  /* 0x000000d570ab7223 */ /* 0x000fe200000100ab */
[----:B------:R-:W-:Y:S01]  /*9900*/  MOV R5, R212 ;  /* 0x000000d400057202 */ /* 0x000fe20000000f00 */
[----:B------:R-:W-:Y:S01]  /*9910*/  FADD.FTZ R96, R161, R96 ;  /* 0x00000060a1607221 */ /* 0x000fe20000010000 */
[----:B------:R-:W-:Y:S01]  /*9920*/  FMUL.FTZ R161, R210, UR29 ;  /* 0x0000001dd2a17c20 */ /* 0x000fe20008410000 */
[----:B0-----:R-:W-:Y:S01]  /*9930*/  @!P0 FADD.FTZ R6, R6, R215 ;  /* 0x000000d706068221 */ /* 0x001fe20000010000 */
[----:B------:R-:W-:Y:S01]  /*9940*/  FADD.FTZ R86, R171, R86 ;  /* 0x00000056ab567221 */ /* 0x000fe20000010000 */
[----:B------:R-:W-:Y:S01]  /*9950*/  FFMA.FTZ R197, R110, R180, R197 ;  /* 0x000000b46ec57223 */ /* 0x000fe200000100c5 */
[----:B-1----:R-:W-:Y:S01]  /*9960*/  @!P0 FADD.FTZ R5, R5, R202 ;  /* 0x000000ca05058221 */ /* 0x002fe20000010000 */
[----:B------:R-:W-:Y:S01]  /*9970*/  FFMA.FTZ R180, R216, UR27, R161 ;  /* 0x0000001bd8b47c23 */ /* 0x000fe200080100a1 */
[----:B------:R-:W0:Y:S01]  /*9980*/  SHFL.DOWN PT, R181, R6, 0x2, 0x1f ;  /* 0x08401f0006b57f89 */ /* 0x000e2200000e0000 */
[----:B------:R-:W-:Y:S01]  /*9990*/  FMUL.FTZ R192, R3, UR29 ;  /* 0x0000001d03c07c20 */ /* 0x000fe20008410000 */
[----:B--2---:R-:W-:Y:S01]  /*99a0*/  @!P0 FADD.FTZ R7, R7, R206 ;  /* 0x000000ce07078221 */ /* 0x004fe20000010000 */
[----:B------:R-:W-:Y:S01]  /*99b0*/  FFMA.FTZ R190, R199, R180, R190 ;  /* 0x000000b4c7be7223 */ /* 0x000fe200000100be */
[----:B------:R-:W1:Y:S01]  /*99c0*/  SHFL.DOWN PT, R206, R5, 0x2, 0x1f ;  /* 0x08401f0005ce7f89 */ /* 0x000e6200000e0000 */
[----:B------:R-:W-:Y:S01]  /*99d0*/  FMUL.FTZ R3, R2, UR29 ;  /* 0x0000001d02037c20 */ /* 0x000fe20008410000 */
[----:B---3--:R-:W-:Y:S01]  /*99e0*/  @!P0 FADD.FTZ R4, R211, R4 ;  /* 0x00000004d3048221 */ /* 0x008fe20000010000 */
[----:B------:R-:W-:Y:S01]  /*99f0*/  ISETP.GT.AND P0, PT, R22, 0x1d, PT ;  /* 0x0000001d1600780c */ /* 0x000fe20003f04270 */
[----:B------:R-:W2:Y:S01]  /*9a00*/  SHFL.DOWN PT, R208, R7, 0x2, 0x1f ;  /* 0x08401f0007d07f89 */ /* 0x000ea200000e0000 */
[----:B------:R-:W-:Y:S01]  /*9a10*/  FMUL.FTZ R180, R207, UR29 ;  /* 0x0000001dcfb47c20 */ /* 0x000fe20008410000 */
[C---:B------:R-:W-:Y:S01]  /*9a20*/  FFMA.FTZ R202, R164.reuse, UR27, -R3 ;  /* 0x0000001ba4ca7c23 */ /* 0x040fe20008010803 */
[----:B------:R-:W-:Y:S01]  /*9a30*/  FFMA.FTZ R192, R163, UR27, R192 ;  /* 0x0000001ba3c07c23 */ /* 0x000fe200080100c0 */
[----:B------:R-:W3:Y:S01]  /*9a40*/  SHFL.DOWN PT, R171, R4, 0x2, 0x1f ;  /* 0x08401f0004ab7f89 */ /* 0x000ee200000e0000 */
[C---:B------:R-:W-:Y:S01]  /*9a50*/  FFMA.FTZ R3, R209.reuse, UR27, -R180 ;  /* 0x0000001bd1037c23 */ /* 0x040fe200080108b4 */
[----:B------:R-:W-:Y:S01]  /*9a60*/  FMUL.FTZ R180, R209, UR29 ;  /* 0x0000001dd1b47c20 */ /* 0x000fe20008410000 */
[----:B------:R-:W-:Y:S01]  /*9a70*/  FADD.FTZ R98, R157, R98 ;  /* 0x000000629d627221 */ /* 0x000fe20000010000 */
[----:B------:R-:W-:Y:S01]  /*9a80*/  FMUL.FTZ R161, R164, UR29 ;  /* 0x0000001da4a17c20 */ /* 0x000fe20008410000 */
[----:B------:R-:W-:Y:S01]  /*9a90*/  FMUL.FTZ R157, R166, R3 ;  /* 0x00000003a69d7220 */ /* 0x000fe20000410000 */
[----:B------:R-:W-:Y:S01]  /*9aa0*/  FFMA.FTZ R3, R207, UR27, R180 ;  /* 0x0000001bcf037c23 */ /* 0x000fe200080100b4 */
[----:B------:R-:W-:Y:S01]  /*9ab0*/  FFMA.FTZ R190, R113, R216, R190 ;  /* 0x000000d871be7223 */ /* 0x000fe200000100be */
[----:B------:R-:W-:Y:S01]  /*9ac0*/  FFMA.FTZ R192, R205, R192, R204 ;  /* 0x000000c0cdc07223 */ /* 0x000fe200000100cc */
[----:B------:R-:W-:Y:S01]  /*9ad0*/  FMUL.FTZ R195, R195, R202 ;  /* 0x000000cac3c37220 */ /* 0x000fe20000410000 */
[----:B------:R-:W-:Y:S01]  /*9ae0*/  FFMA.FTZ R161, R2, UR27, R161 ;  /* 0x0000001b02a17c23 */ /* 0x000fe200080100a1 */
[----:B------:R-:W-:Y:S01]  /*9af0*/  FFMA.FTZ R3, R196, R3, R157 ;  /* 0x00000003c4037223 */ /* 0x000fe2000001009d */
        /* <DEDUP_REMOVED lines=10> */
[----:B------:R-:W-:Y:S01]  /*9ba0*/  FMUL.FTZ R3, R194, UR29 ;  /* 0x0000001dc2037c20 */ /* 0x000fe20008410000 */
[----:B------:R-:W-:Y:S01]  /*9bb0*/  FFMA.FTZ R161, R108, R2, R161 ;  /* 0x000000026ca17223 */ /* 0x000fe200000100a1 */
[----:B---3--:R-:W-:Y:S01]  /*9bc0*/  @!P0 FADD.FTZ R4, R4, R171 ;  /* 0x000000ab04048221 */ /* 0x008fe20000010000 */
[----:B------:R-:W2:Y:S01]  /*9bd0*/  SHFL.DOWN PT, R190, R7, 0x4, 0x1f ;  /* 0x08801f0007be7f89 */ /* 0x000ea200000e0000 */
[----:B------:R-:W-:Y:S01]  /*9be0*/  FMUL.FTZ R164, R167, UR29 ;  /* 0x0000001da7a47c20 */ /* 0x000fe20008410000 */
[C---:B------:R-:W-:Y:S01]  /*9bf0*/  FFMA.FTZ R2, R198.reuse, UR27, -R3 ;  /* 0x0000001bc6027c23 */ /* 0x040fe20008010803 */
[----:B------:R-:W-:Y:S01]  /*9c00*/  FMUL.FTZ R3, R198, UR29 ;  /* 0x0000001dc6037c20 */ /* 0x000fe20008410000 */
[----:B------:R-:W3:Y:S01]  /*9c10*/  SHFL.DOWN PT, R157, R4, 0x4, 0x1f ;  /* 0x08801f00049d7f89 */ /* 0x000ee200000e0000 */
[----:B------:R-:W-:Y:S01]  /*9c20*/  FFMA.FTZ R180, R165, UR27, -R164 ;  /* 0x0000001ba5b47c23 */ /* 0x000fe200080108a4 */
[----:B------:R-:W-:Y:S01]  /*9c30*/  FMUL.FTZ R164, R169, R2 ;  /* 0x00000002a9a47220 */ /* 0x000fe20000410000 */
[----:B------:R-:W-:Y:S01]  /*9c40*/  ISETP.GT.AND P0, PT, R22, 0x1b, PT ;  /* 0x0000001b1600780c */ /* 0x000fe20003f04270 */
[----:B------:R-:W-:Y:S01]  /*9c50*/  FFMA.FTZ R2, R194, UR27, R3 ;  /* 0x0000001bc2027c23 */ /* 0x000fe20008010003 */
[----:B------:R-:W-:Y:S01]  /*9c60*/  FMUL.FTZ R166, R165, UR29 ;  /* 0x0000001da5a67c20 */ /* 0x000fe20008410000 */
[----:B------:R-:W-:Y:S01]  /*9c70*/  FMUL.FTZ R180, R193, R180 ;  /* 0x000000b4c1b47220 */ /* 0x000fe20000410000 */
[----:B------:R-:W-:Y:S01]  /*9c80*/  FADD.FTZ R100, R153, R100 ;  /* 0x0000006499647221 */ /* 0x000fe20000010000 */
[----:B------:R-:W-:Y:S01]  /*9c90*/  FFMA.FTZ R2, R185, R2, R164 ;  /* 0x00000002b9027223 */ /* 0x000fe200000100a4 */
[----:B------:R-:W-:Y:S01]  /*9ca0*/  FFMA.FTZ R166, R167, UR27, R166 ;  /* 0x0000001ba7a67c23 */ /* 0x000fe200080100a6 */
[----:B------:R-:W-:Y:S01]  /*9cb0*/  FMUL.FTZ R164, R191, UR29 ;  /* 0x0000001dbfa47c20 */ /* 0x000fe20008410000 */
[----:B------:R-:W-:Y:S01]  /*9cc0*/  FADD.FTZ R90, R161, R90 ;  /* 0x0000005aa15a7221 */ /* 0x000fe20000010000 */
[----:B------:R-:W-:Y:S01]  /*9cd0*/  FFMA.FTZ R194, R115, R194, R2 ;  /* 0x000000c273c27223 */ /* 0x000fe20000010002 */
[----:B------:R-:W-:Y:S01]  /*9ce0*/  FMUL.FTZ R2, R187, UR29 ;  /* 0x0000001dbb027c20 */ /* 0x000fe20008410000 */
[----:B------:R-:W-:Y:S01]  /*9cf0*/  FFMA.FTZ R166, R189, R166, R180 ;  /* 0x000000a6bda67223 */ /* 0x000fe200000100b4 */
[----:B------:R-:W-:Y:S01]  /*9d00*/  FADD.FTZ R102, R149, R102 ;  /* 0x0000006695667221 */ /* 0x000fe20000010000 */
[----:B0-----:R-:W-:Y:S01]  /*9d10*/  @!P0 FADD.FTZ R6, R6, R163 ;  /* 0x000000a306068221 */ /* 0x001fe20000010000 */
[----:B-1----:R-:W-:Y:S01]  /*9d20*/  @!P0 FADD.FTZ R5, R5, R188 ;  /* 0x000000bc05058221 */ /* 0x002fe20000010000 */
[----:B------:R-:W-:Y:S01]  /*9d30*/  FFMA.FTZ R3, R191, UR27, -R2 ;  /* 0x0000001bbf037c23 */ /* 0x000fe20008010802 */
[----:B------:R-:W-:Y:S01]  /*9d40*/  FMUL.FTZ R2, R162, UR29 ;  /* 0x0000001da2027c20 */ /* 0x000fe20008410000 */
[----:B--2---:R-:W-:Y:S01]  /*9d50*/  @!P0 FADD.FTZ R7, R7, R190 ;  /* 0x000000be07078221 */ /* 0x004fe20000010000 */
[----:B------:R-:W0:Y:S01]  /*9d60*/  SHFL.DOWN PT, R161, R6, 0x8, 0x1f ;  /* 0x09001f0006a17f89 */ /* 0x000e2200000e0000 */
[----:B------:R-:W-:Y:S01]  /*9d70*/  FMUL.FTZ R153, R156, R3 ;  /* 0x000000039c997220 */ /* 0x000fe20000410000 */
[----:B------:R-:W-:Y:S01]  /*9d80*/  FFMA.FTZ R3, R187, UR27, R164 ;  /* 0x0000001bbb037c23 */ /* 0x000fe200080100a4 */
[----:B---3--:R-:W-:Y:S01]  /*9d90*/  @!P0 FADD.FTZ R4, R4, R157 ;  /* 0x0000009d04048221 */ /* 0x008fe20000010000 */
[----:B------:R-:W1:Y:S01]  /*9da0*/  SHFL.DOWN PT, R188, R7, 0x8, 0x1f ;  /* 0x09001f0007bc7f89 */ /* 0x000e6200000e0000 */
[C---:B------:R-:W-:Y:S01]  /*9db0*/  FFMA.FTZ R2, R173.reuse, UR27, -R2 ;  /* 0x0000001bad027c23 */ /* 0x040fe20008010802 */
[----:B------:R-:W-:Y:S01]  /*9dc0*/  FFMA.FTZ R3, R182, R3, R153 ;  /* 0x00000003b6037223 */ /* 0x000fe20000010099 */
[----:B------:R-:W-:Y:S01]  /*9dd0*/  FMUL.FTZ R173, R173, UR29 ;  /* 0x0000001dadad7c20 */ /* 0x000fe20008410000 */
[----:B------:R-:W2:Y:S01]  /*9de0*/  SHFL.DOWN PT, R180, R5, 0x8, 0x1f ;  /* 0x09001f0005b47f89 */ /* 0x000ea200000e0000 */
[----:B------:R-:W-:Y:S01]  /*9df0*/  ISETP.GT.AND P0, PT, R22, 0x17, PT ;  /* 0x000000171600780c */ /* 0x000fe20003f04270 */
[----:B------:R-:W-:Y:S01]  /*9e00*/  FFMA.FTZ R3, R116, R187, R3 ;  /* 0x000000bb74037223 */ /* 0x000fe20000010003 */
[----:B------:R-:W-:Y:S01]  /*9e10*/  FMUL.FTZ R156, R155, R2 ;  /* 0x000000029b9c7220 */ /* 0x000fe20000410000 */
[----:B------:R-:W3:Y:S01]  /*9e20*/  SHFL.DOWN PT, R157, R4, 0x8, 0x1f ;  /* 0x09001f00049d7f89 */ /* 0x000ee200000e0000 */
[----:B------:R-:W-:Y:S01]  /*9e30*/  FFMA.FTZ R2, R162, UR27, R173 ;  /* 0x0000001ba2027c23 */ /* 0x000fe200080100ad */
[----:B------:R-:W-:Y:S01]  /*9e40*/  FADD.FTZ R82, R3, R82 ;  /* 0x0000005203527221 */ /* 0x000fe20000010000 */
[----:B------:R-:W-:Y:S01]  /*9e50*/  FMUL.FTZ R3, R147, UR29 ;  /* 0x0000001d93037c20 */ /* 0x000fe20008410000 */
[----:B------:R-:W-:Y:S01]  /*9e60*/  FADD.FTZ R104, R145, R104 ;  /* 0x0000006891687221 */ /* 0x000fe20000010000 */
[----:B------:R-:W-:Y:S01]  /*9e70*/  FFMA.FTZ R2, R179, R2, R156 ;  /* 0x00000002b3027223 */ /* 0x000fe2000001009c */
[----:B------:R-:W-:Y:S01]  /*9e80*/  FMUL.FTZ R145, R146, UR29 ;  /* 0x0000001d92917c20 */ /* 0x000fe20008410000 */
[C---:B------:R-:W-:Y:S01]  /*9e90*/  FFMA.FTZ R3, R150.reuse, UR27, -R3 ;  /* 0x0000001b96037c23 */ /* 0x040fe20008010803 */
[----:B------:R-:W-:Y:S01]  /*9ea0*/  FMUL.FTZ R150, R150, UR29 ;  /* 0x0000001d96967c20 */ /* 0x000fe20008410000 */
[----:B------:R-:W-:Y:S01]  /*9eb0*/  FFMA.FTZ R162, R117, R162, R2 ;  /* 0x000000a275a27223 */ /* 0x000fe20000010002 */
[----:B------:R-:W-:Y:S01]  /*9ec0*/  FMUL.FTZ R2, R159, UR29 ;  /* 0x0000001d9f027c20 */ /* 0x000fe20008410000 */
[----:B------:R-:W-:Y:S01]  /*9ed0*/  FMUL.FTZ R149, R14, R3 ;  /* 0x000000030e957220 */ /* 0x000fe20000410000 */
[----:B------:R-:W-:Y:S01]  /*9ee0*/  FFMA.FTZ R3, R147, UR27, R150 ;  /* 0x0000001b93037c23 */ /* 0x000fe20008010096 */
[----:B0-----:R-:W-:Y:S01]  /*9ef0*/  @!P0 FADD.FTZ R6, R6, R161 ;  /* 0x000000a106068221 */ /* 0x001fe20000010000 */
[C---:B------:R-:W-:Y:S01]  /*9f00*/  FFMA.FTZ R14, R151.reuse, UR27, -R2 ;  /* 0x0000001b970e7c23 */ /* 0x040fe20008010802 */
[----:B------:R-:W-:Y:S01]  /*9f10*/  FMUL.FTZ R2, R151, UR29 ;  /* 0x0000001d97027c20 */ /* 0x000fe20008410000 */
[----:B-1----:R-:W-:Y:S01]  /*9f20*/  @!P0 FADD.FTZ R7, R7, R188 ;  /* 0x000000bc07078221 */ /* 0x002fe20000010000 */
[----:B------:R-:W-:Y:S01]  /*9f30*/  FFMA.FTZ R3, R176, R3, R149 ;  /* 0x00000003b0037223 */ /* 0x000fe20000010095 */
[----:B------:R-:W0:Y:S01]  /*9f40*/  SHFL.DOWN PT, R155, R6, 0x10, 0x1f ;  /* 0x0a001f00069b7f89 */ /* 0x000e2200000e0000 */
[----:B------:R-:W-:Y:S01]  /*9f50*/  FMUL.FTZ R14, R15, R14 ;  /* 0x0000000e0f0e7220 */ /* 0x000fe20000410000 */
[----:B--2---:R-:W-:Y:S01]  /*9f60*/  @!P0 FADD.FTZ R5, R5, R180 ;  /* 0x000000b405058221 */ /* 0x004fe20000010000 */
[----:B------:R-:W-:Y:S01]  /*9f70*/  FFMA.FTZ R147, R118, R147, R3 ;  /* 0x0000009376937223 */ /* 0x000fe20000010003 */
[----:B------:R-:W1:Y:S01]  /*9f80*/  SHFL.DOWN PT, R164, R7, 0x10, 0x1f ;  /* 0x0a001f0007a47f89 */ /* 0x000e6200000e0000 */
[----:B------:R-:W-:Y:S01]  /*9f90*/  FFMA.FTZ R2, R159, UR27, R2 ;  /* 0x0000001b9f027c23 */ /* 0x000fe20008010002 */
[----:B---3--:R-:W-:Y:S01]  /*9fa0*/  @!P0 FADD.FTZ R4, R4, R157 ;  /* 0x0000009d04048221 */ /* 0x008fe20000010000 */
[----:B------:R-:W-:Y:S01]  /*9fb0*/  FMUL.FTZ R3, R158, UR29 ;  /* 0x0000001d9e037c20 */ /* 0x000fe20008410000 */
[----:B------:R-:W2:Y:S01]  /*9fc0*/  SHFL.DOWN PT, R156, R5, 0x10, 0x1f ;  /* 0x0a001f00059c7f89 */ /* 0x000ea200000e0000 */
[----:B------:R-:W-:Y:S01]  /*9fd0*/  FFMA.FTZ R2, R177, R2, R14 ;  /* 0x00000002b1027223 */ /* 0x000fe2000001000e */
[----:B------:R-:W-:Y:S01]  /*9fe0*/  ISETP.GT.AND P0, PT, R22, 0xf, PT ;  /* 0x0000000f1600780c */ /* 0x000fe20003f04270 */
[----:B------:R-:W-:Y:S01]  /*9ff0*/  FFMA.FTZ R15, R146, UR27, -R3 ;  /* 0x0000001b920f7c23 */ /* 0x000fe20008010803 */
[----:B------:R-:W3:Y:S01]  /*a000*/  SHFL.DOWN PT, R153, R4, 0x10, 0x1f ;  /* 0x0a001f0004997f89 */ /* 0x000ee200000e0000 */
[----:B------:R-:W-:Y:S01]  /*a010*/  FMUL.FTZ R3, R170, UR29 ;  /* 0x0000001daa037c20 */ /* 0x000fe20008410000 */
[----:B------:R-:W-:Y:S01]  /*a020*/  FFMA.FTZ R150, R119, R159, R2 ;  /* 0x0000009f77967223 */ /* 0x000fe20000010002 */
[----:B------:R-:W-:Y:S01]  /*a030*/  FADD.FTZ R80, R147, R80 ;  /* 0x0000005093507221 */ /* 0x000fe20000010000 */
[----:B------:R-:W-:Y:S01]  /*a040*/  FMUL.FTZ R147, R16, R15 ;  /* 0x0000000f10937220 */ /* 0x000fe20000410000 */
[----:B------:R-:W-:Y:S01]  /*a050*/  FFMA.FTZ R2, R148, UR27, -R3 ;  /* 0x0000001b94027c23 */ /* 0x000fe20008010803 */
[----:B------:R-:W-:Y:S01]  /*a060*/  FMUL.FTZ R3, R172, UR29 ;  /* 0x0000001dac037c20 */ /* 0x000fe20008410000 */
[----:B------:R-:W-:Y:S01]  /*a070*/  FFMA.FTZ R145, R158, UR27, R145 ;  /* 0x0000001b9e917c23 */ /* 0x000fe20008010091 */
[----:B------:R-:W-:Y:S01]  /*a080*/  FFMA.FTZ R166, R107, R167, R166 ;  /* 0x000000a76ba67223 */ /* 0x000fe200000100a6 */
[----:B------:R-:W-:Y:S01]  /*a090*/  FMUL.FTZ R14, R17, R2 ;  /* 0x00000002110e7220 */ /* 0x000fe20000410000 */
[----:B------:R-:W-:Y:S01]  /*a0a0*/  FFMA.FTZ R15, R168, UR27, -R3 ;  /* 0x0000001ba80f7c23 */ /* 0x000fe20008010803 */
[----:B------:R-:W-:Y:S01]  /*a0b0*/  FMUL.FTZ R17, R148, UR29 ;  /* 0x0000001d94117c20 */ /* 0x000fe20008410000 */
[----:B------:R-:W-:Y:S01]  /*a0c0*/  FMUL.FTZ R3, R168, UR29 ;  /* 0x0000001da8037c20 */ /* 0x000fe20008410000 */
[----:B0-----:R-:W-:Y:S01]  /*a0d0*/  @!P0 FADD.FTZ R6, R6, R155 ;  /* 0x0000009b06068221 */ /* 0x001fe20000010000 */
[----:B------:R-:W-:Y:S01]  /*a0e0*/  FMUL.FTZ R15, R154, R15 ;  /* 0x0000000f9a0f7220 */ /* 0x000fe20000410000 */
[----:B------:R-:W-:Y:S01]  /*a0f0*/  FFMA.FTZ R2, R170, UR27, R17 ;  /* 0x0000001baa027c23 */ /* 0x000fe20008010011 */
[----:B------:R-:W-:Y:S01]  /*a100*/  FFMA.FTZ R3, R172, UR27, R3 ;  /* 0x0000001bac037c23 */ /* 0x000fe20008010003 */
[----:B-1----:R-:W-:Y:S01]  /*a110*/  @!P0 FADD.FTZ R7, R7, R164 ;  /* 0x000000a407078221 */ /* 0x002fe20000010000 */
        /* <DEDUP_REMOVED lines=26> */
[----:B------:R-:W-:-:S13]  /*a2c0*/  ISETP.NE.AND P0, PT, R24, UR34, PT ;  /* 0x0000002218007c0c */ /* 0x000fda000bf05270 */
[----:B------:R-:W0:Y:S04]  /*a2d0*/  @P0 LDS.64 R2, [R127+0x3180] ;  /* 0x003180007f020984 */ /* 0x000e280000000a00 */
[----:B------:R-:W1:Y:S01]  /*a2e0*/  @P0 LDS.64 R14, [R127+0x2980] ;  /* 0x002980007f0e0984 */ /* 0x000e620000000a00 */
[----:B0-----:R-:W-:Y:S01]  /*a2f0*/  @P0 FADD.FTZ R7, R7, R3 ;  /* 0x0000000307070221 */ /* 0x001fe20000010000 */
[----:B------:R-:W-:Y:S01]  /*a300*/  @P0 FADD.FTZ R6, R6, R2 ;  /* 0x0000000206060221 */ /* 0x000fe20000010000 */
[----:B-1----:R-:W-:Y:S01]  /*a310*/  @P0 FADD.FTZ R5, R5, R15 ;  /* 0x0000000f05050221 */ /* 0x002fe20000010000 */
[----:B------:R-:W-:-:S03]  /*a320*/  @P0 FADD.FTZ R4, R4, R14 ;  /* 0x0000000e04040221 */ /* 0x000fc60000010000 */
[----:B------:R0:W-:Y:S04]  /*a330*/  STS.64 [R127+0x3180], R6 ;  /* 0x003180067f007388 */ /* 0x0001e80000000a00 */
[----:B------:R0:W-:Y:S02]  /*a340*/  STS.64 [R127+0x2980], R4 ;  /* 0x002980047f007388 */ /* 0x0001e40000000a00 */
.L_x_12552:
[----:B------:R-:W-:Y:S05]  /*a350*/  BSYNC B0 ;  /* 0x0000000000007941 */ /* 0x000fea0003800000 */
.L_x_12551:
[----:B------:R-:W-:Y:S01]  /*a360*/  UIADD3 UR6, UR6, 0x1, URZ ;  /* 0x0000000106067890 */ /* 0x000fe2000fffe03f */
[----:B0-----:R-:W-:Y:S01]  /*a370*/  IADD3 R127, R127, 0x8, RZ ;  /* 0x000000087f7f7810 */ /* 0x001fe20007ffe0ff */
[----:B------:R-:W-:Y:S01]  /*a380*/  ULEA UR21, UP0, UR28, UR21, 0x3 ;  /* 0x000000151c157291 */ /* 0x000fe2000f80183f */
[----:B------:R-:W-:Y:S01]  /*a390*/  IADD3 R126, R126, 0x10, RZ ;  /* 0x000000107e7e7810 */ /* 0x000fe20007ffe0ff */
[----:B------:R-:W-:Y:S01]  /*a3a0*/  ULEA UR23, UP1, UR30, UR23, 0x3 ;  /* 0x000000171e177291 */ /* 0x000fe2000f82183f */
[----:B------:R-:W-:Y:S01]  /*a3b0*/  IADD3 R122, R122, 0x1, RZ ;  /* 0x000000017a7a7810 */ /* 0x000fe20007ffe0ff */
[----:B------:R-:W-:Y:S01]  /*a3c0*/  ULEA UR25, UP2, UR32, UR25, 0x3 ;  /* 0x0000001920197291 */ /* 0x000fe2000f84183f */
[----:B------:R-:W-:Y:S01]  /*a3d0*/  ISETP.LE.AND P0, PT, R218, UR6, PT ;  /* 0x00000006da007c0c */ /* 0x000fe2000bf03270 */
[----:B------:R-:W-:Y:S02]  /*a3e0*/  UIADD3 UR8, UP3, UR8, 0x10, URZ ;  /* 0x0000001008087890 */ /* 0x000fe4000ff7e03f */
[----:B------:R-:W-:-:S02]  /*a3f0*/  UIADD3.X UR22, UR22, UR11, URZ, UP0, !UPT ;  /* 0x0000000b16167290 */ /* 0x000fc400087fe43f */
[----:B------:R-:W-:Y:S02]  /*a400*/  UIADD3.X UR24, UR24, UR10, URZ, UP1, !UPT ;  /* 0x0000000a18187290 */ /* 0x000fe40008ffe43f */
[----:B------:R-:W-:Y:S02]  /*a410*/  UIADD3.X UR26, UR26, UR7, URZ, UP2, !UPT ;  /* 0x000000071a1a7290 */ /* 0x000fe400097fe43f */
[----:B------:R-:W-:-:S04]  /*a420*/  UIADD3.X UR9, URZ, UR9, URZ, UP3, !UPT ;  /* 0x000000093f097290 */ /* 0x000fc80009ffe43f */
[----:B------:R-:W-:Y:S08]  /*a430*/  @!P0 BRA `(.L_x_12553) ;  /* 0xffffffac003c8947 */ /* 0x000ff0000383ffff */
.L_x_12538:
[----:B------:R-:W-:Y:S01]  /*a440*/  BAR.SYNC.DEFER_BLOCKING 0x0 ;  /* 0x0000000000007b1d */ /* 0x000fe20000010000 */
[----:B------:R-:W-:Y:S02]  /*a450*/  F2FP.F16.F32.PACK_AB R105, R105, R106 ;  /* 0x0000006a6969723e */ /* 0x000fe400000000ff */
[----:B------:R-:W-:Y:S02]  /*a460*/  F2FP.F16.F32.PACK_AB R103, R103, R104 ;  /* 0x000000686767723e */ /* 0x000fe400000000ff */
[----:B------:R-:W-:-:S03]  /*a470*/  PRMT R0, R105, 0x7632, R0 ;  /* 0x0000763269007816 */ /* 0x000fc60000000000 */
[----:B------:R-:W0:Y:S01]  /*a480*/  S2UR UR7, SR_CgaCtaId ;  /* 0x00000000000779c3 */ /* 0x000e220000008800 */
[----:B------:R-:W-:Y:S01]  /*a490*/  F2FP.F16.F32.PACK_AB R101, R101, R102 ;  /* 0x000000666565723e */ /* 0x000fe200000000ff */
[----:B------:R-:W-:Y:S01]  /*a4a0*/  UMOV UR6, 0x400 ;  /* 0x0000040000067882 */ /* 0x000fe20000000000 */
[----:B------:R-:W-:Y:S01]  /*a4b0*/  F2FP.F16.F32.PACK_AB R97, R97, R98 ;  /* 0x000000626161723e */ /* 0x000fe200000000ff */
[----:B------:R-:W-:Y:S01]  /*a4c0*/  ULDC UR8, c[0x0][0x218] ;  /* 0x0000860000087ab9 */ /* 0x000fe20000000800 */
[----:B------:R-:W-:Y:S01]  /*a4d0*/  PRMT R2, R103, 0x7632, R2 ;  /* 0x0000763267027816 */ /* 0x000fe20000000002 */
[----:B------:R-:W-:Y:S01]  /*a4e0*/  BSSY B0, `(.L_x_12554) ;  /* 0x000004f000007945 */ /* 0x000fe20003800000 */
[----:B------:R-:W-:Y:S01]  /*a4f0*/  PRMT R3, R101, 0x7632, R3 ;  /* 0x0000763265037816 */ /* 0x000fe20000000003 */
[----:B------:R-:W1:Y:S01]  /*a500*/  LDC.64 R16, c[0x0][0x388] ;  /* 0x0000e200ff107b82 */ /* 0x000e620000000a00 */
        /* <DEDUP_REMOVED lines=9> */
[----:B------:R-:W-:Y:S01]  /*a5a0*/  SHF.R.S32.HI R5, RZ, 0x1f, R14 ;  /* 0x0000001fff057819 */ /* 0x000fe2000001140e */
[----:B0-----:R-:W-:Y:S01]  /*a5b0*/  ULEA UR6, UR7, UR6, 0x18 ;  /* 0x0000000607067291 */ /* 0x001fe2000f8ec03f */
[----:B------:R-:W-:Y:S01]  /*a5c0*/  SHF.R.S32.HI R46, RZ, 0x1f, R18 ;  /* 0x0000001fff2e7819 */ /* 0x000fe20000011412 */
[----:B------:R0:W-:Y:S01]  /*a5d0*/  STS.U16 [R42+0xa], R3 ;  /* 0x00000a032a007388 */ /* 0x0001e20000000400 */
[----:B------:R-:W-:Y:S01]  /*a5e0*/  USHF.R.S32.HI UR7, URZ, 0x1f, UR18 ;  /* 0x0000001f3f077899 */ /* 0x000fe20008011412 */
[----:B--2---:R-:W-:-:S02]  /*a5f0*/  PRMT R0, R97, 0x7632, R0 ;  /* 0x0000763261007816 */ /* 0x004fc40000000000 */
[----:B------:R-:W-:Y:S01]  /*a600*/  STS.U16 [R42], R105 ;  /* 0x000000692a007388 */ /* 0x000fe20000000400 */
[----:B---3--:R-:W-:-:S03]  /*a610*/  PRMT R2, R95, 0x7632, R2 ;  /* 0x000076325f027816 */ /* 0x008fc60000000002 */
[----:B------:R2:W-:Y:S01]  /*a620*/  STS.U16 [R42+0x12], R0 ;  /* 0x000012002a007388 */ /* 0x0005e20000000400 */
[----:B0-----:R-:W-:-:S03]  /*a630*/  PRMT R3, R93, 0x7632, R3 ;  /* 0x000076325d037816 */ /* 0x001fc60000000003 */
[----:B------:R-:W-:Y:S04]  /*a640*/  STS.U16 [R42+0x4], R103 ;  /* 0x000004672a007388 */ /* 0x000fe80000000400 */
[----:B------:R-:W-:Y:S01]  /*a650*/  STS.U16 [R42+0x8], R101 ;  /* 0x000008652a007388 */ /* 0x000fe20000000400 */
[----:B--2---:R-:W-:-:S03]  /*a660*/  PRMT R0, R91, 0x7632, R0 ;  /* 0x000076325b007816 */ /* 0x004fc60000000000 */
[----:B------:R-:W-:Y:S04]  /*a670*/  STS.U16 [R42+0xc], R99 ;  /* 0x00000c632a007388 */ /* 0x000fe80000000400 */
[----:B------:R0:W-:Y:S04]  /*a680*/  STS.U16 [R42+0xe], R4 ;  /* 0x00000e042a007388 */ /* 0x0001e80000000400 */
[----:B------:R-:W-:Y:S04]  /*a690*/  STS.U16 [R42+0x10], R97 ;  /* 0x000010612a007388 */ /* 0x000fe80000000400 */
[----:B------:R-:W-:Y:S01]  /*a6a0*/  STS.U16 [R42+0x14], R95 ;  /* 0x0000145f2a007388 */ /* 0x000fe20000000400 */
[----:B0-----:R-:W-:-:S03]  /*a6b0*/  SHF.L.U32 R4, R21, 0x4, RZ ;  /* 0x0000000415047819 */ /* 0x001fc600000006ff */
[----:B------:R-:W-:Y:S01]  /*a6c0*/  STS.U16 [R42+0x16], R2 ;  /* 0x000016022a007388 */ /* 0x000fe20000000400 */
[----:B------:R-:W-:Y:S01]  /*a6d0*/  LOP3.LUT R6, R4, 0xfffffe00, RZ, 0xc0, !PT ;  /* 0xfffffe0004067812 */ /* 0x000fe200078ec0ff */
[----:B-1----:R-:W-:Y:S02]  /*a6e0*/  IMAD R4, R16, UR7, RZ ;  /* 0x0000000710047c24 */ /* 0x002fe4000f8e02ff */
[----:B------:R-:W-:Y:S01]  /*a6f0*/  STS.U16 [R42+0x18], R93 ;  /* 0x0000185d2a007388 */ /* 0x000fe20000000400 */
[----:B------:R-:W-:Y:S01]  /*a700*/  LOP3.LUT R121, R6, 0x1f, R21, 0xf8, !PT ;  /* 0x0000001f06797812 */ /* 0x000fe200078ef815 */
[----:B------:R-:W-:Y:S02]  /*a710*/  IMAD R17, R17, UR18, R4 ;  /* 0x0000001211117c24 */ /* 0x000fe4000f8e0204 */
[----:B------:R0:W-:Y:S01]  /*a720*/  STS.U16 [R42+0x1a], R3 ;  /* 0x00001a032a007388 */ /* 0x0001e20000000400 */
[----:B------:R-:W-:Y:S01]  /*a730*/  IMAD.WIDE.U32 R6, R16, UR18, RZ ;  /* 0x0000001210067c25 */ /* 0x000fe2000f8e00ff */
[----:B------:R-:W-:-:S02]  /*a740*/  IADD3 R4, P2, R121, R14, RZ ;  /* 0x0000000e79047210 */ /* 0x000fc40007f5e0ff */
[----:B------:R1:W-:Y:S01]  /*a750*/  STS.U16 [R42+0x1c], R91 ;  /* 0x00001c5b2a007388 */ /* 0x0003e20000000400 */
[----:B------:R-:W-:-:S03]  /*a760*/  SHF.R.S32.HI R48, RZ, 0x1f, R121 ;  /* 0x0000001fff307819 */ /* 0x000fc60000011479 */
[----:B------:R-:W-:Y:S01]  /*a770*/  STS.U16 [R42+0x1e], R0 ;  /* 0x00001e002a007388 */ /* 0x000fe20000000400 */
[----:B------:R-:W-:-:S03]  /*a780*/  NOP ;  /* 0x0000000000007918 */ /* 0x000fc60000000000 */
[----:B------:R-:W-:Y:S01]  /*a790*/  LDS.U16 R43, [R25] ;  /* 0x00000000192b7984 */ /* 0x000fe20000000400 */
[----:B0-----:R-:W0:Y:S01]  /*a7a0*/  LDC.64 R2, c[0x0][0x3a8] ;  /* 0x0000ea00ff027b82 */ /* 0x001e220000000a00 */
[----:B-1----:R-:W-:Y:S02]  /*a7b0*/  IADD3 R91, R7, R17, RZ ;  /* 0x00000011075b7210 */ /* 0x002fe40007ffe0ff */
[----:B------:R-:W-:Y:S01]  /*a7c0*/  LDS.U16 R45, [R27+0x40] ;  /* 0x000040001b2d7984 */ /* 0x000fe20000000400 */
[----:B------:R-:W-:-:S03]  /*a7d0*/  IADD3.X R5, R48, R5, RZ, P2, !PT ;  /* 0x0000000530057210 */ /* 0x000fc600017fe4ff */
        /* <DEDUP_REMOVED lines=31> */
.L_x_12555:
[----:B------:R-:W-:Y:S05]  /*a9d0*/  BSYNC B0 ;  /* 0x0000000000007941 */ /* 0x000fea0003800000 */
.L_x_12554:
[----:B------:R-:W-:Y:S01]  /*a9e0*/  MOV R7, R91 ;  /* 0x0000005b00077202 */ /* 0x000fe20000000f00 */
[----:B------:R-:W-:Y:S01]  /*a9f0*/  ULDC.64 UR10, c[0x0][0x390] ;  /* 0x0000e400000a7ab9 */ /* 0x000fe20000000a00 */
[----:B------:R-:W-:Y:S01]  /*aa00*/  ULDC.64 UR8, c[0x0][0x3e0] ;  /* 0x0000f80000087ab9 */ /* 0x000fe20000000a00 */
[----:B0-----:R-:W-:Y:S01]  /*aa10*/  IMAD R17, R46, UR10, RZ ;  /* 0x0000000a2e117c24 */ /* 0x001fe2000f8e02ff */
[C---:B------:R-:W-:Y:S01]  /*aa20*/  LEA R15, P0, R121.reuse, UR8, 0x1 ;  /* 0x00000008790f7c11 */ /* 0x040fe2000f8008ff */
[C---:B------:R-:W-:Y:S01]  /*aa30*/  IMAD.WIDE.U32 R6, R18.reuse, UR10, R6 ;  /* 0x0000000a12067c25 */ /* 0x040fe2000f8e0006 */
[C---:B------:R-:W-:Y:S01]  /*aa40*/  LOP3.LUT R91, R121.reuse, 0x20, RZ, 0xfc, !PT ;  /* 0x00000020795b7812 */ /* 0x040fe200078efcff */
[----:B------:R-:W-:Y:S01]  /*aa50*/  BSSY B0, `(.L_x_12556) ;  /* 0x000008c000007945 */ /* 0x000fe20003800000 */
[----:B------:R-:W-:Y:S01]  /*aa60*/  LEA.HI.X R16, R121, UR9, R48, 0x1, P0 ;  /* 0x0000000979107c11 */ /* 0x000fe200080f0c30 */
[----:B------:R-:W-:Y:S01]  /*aa70*/  IMAD R17, R18, UR11, R17 ;  /* 0x0000000b12117c24 */ /* 0x000fe2000f8e0211 */
[----:B------:R-:W-:-:S02]  /*aa80*/  IADD3 R14, P2, R58, R6, RZ ;  /* 0x000000063a0e7210 */ /* 0x000fc40007f5e0ff */
[----:B------:R-:W-:Y:S02]  /*aa90*/  LOP3.LUT R93, R121, 0x40, RZ, 0xfc, !PT ;  /* 0x00000040795d7812 */ /* 0x000fe400078efcff */
[----:B------:R-:W-:Y:S02]  /*aaa0*/  IADD3.X R7, R59, R17, R7, P2, !PT ;  /* 0x000000113b077210 */ /* 0x000fe400017fe407 */
[C---:B------:R-:W-:Y:S01]  /*aab0*/  LEA R6, P0, R14.reuse, R15, 0x1 ;  /* 0x0000000f0e067211 */ /* 0x040fe200078008ff */
[----:B------:R-:W-:Y:S01]  /*aac0*/  FADD.FTZ R15, R77, R20 ;  /* 0x000000144d0f7221 */ /* 0x000fe20000010000 */
[----:B------:R-:W-:Y:S02]  /*aad0*/  LOP3.LUT R101, R121, 0xc0, RZ, 0xfc, !PT ;  /* 0x000000c079657812 */ /* 0x000fe400078efcff */
[----:B------:R-:W-:Y:S01]  /*aae0*/  LEA.HI.X R7, R14, R16, R7, 0x1, P0 ;  /* 0x000000100e077211 */ /* 0x000fe200000f0c07 */
[----:B------:R-:W-:Y:S01]  /*aaf0*/  FADD.FTZ R15, R15, R76 ;  /* 0x0000004c0f0f7221 */ /* 0x000fe20000010000 */
[----:B------:R-:W-:-:S02]  /*ab00*/  ISETP.GE.AND P2, PT, R91, R0, PT ;  /* 0x000000005b00720c */ /* 0x000fc40003f46270 */
[-C--:B------:R-:W-:Y:S02]  /*ab10*/  ISETP.GE.AND P0, PT, R93, R0.reuse, PT ;  /* 0x000000005d00720c */ /* 0x080fe40003f06270 */
[----:B------:R-:W-:Y:S02]  /*ab20*/  ISETP.GE.AND P6, PT, R101, R0, PT ;  /* 0x000000006500720c */ /* 0x000fe40003fc6270 */
[C---:B------:R-:W-:Y:S02]  /*ab30*/  LOP3.LUT R95, R121.reuse, 0x60, RZ, 0xfc, !PT ;  /* 0x00000060795f7812 */ /* 0x040fe400078efcff */
[C---:B------:R-:W-:Y:S02]  /*ab40*/  LOP3.LUT R97, R121.reuse, 0x80, RZ, 0xfc, !PT ;  /* 0x0000008079617812 */ /* 0x040fe400078efcff */
[C---:B------:R-:W-:Y:S02]  /*ab50*/  LOP3.LUT R99, R121.reuse, 0xa0, RZ, 0xfc, !PT ;  /* 0x000000a079637812 */ /* 0x040fe400078efcff */
[C---:B------:R-:W-:Y:S01]  /*ab60*/  LOP3.LUT R103, R121.reuse, 0xe0, RZ, 0xfc, !PT ;  /* 0x000000e079677812 */ /* 0x040fe200078efcff */
[----:B------:R-:W-:Y:S01]  /*ab70*/  @!P2 STG.E.U16 desc[UR16][R6.64+-0x3c0], R45 ;  /* 0xfffc402d0600a986 */ /* 0x000fe2000c101510 */
[----:B------:R-:W-:-:S02]  /*ab80*/  LOP3.LUT R105, R121, 0x100, RZ, 0xfc, !PT ;  /* 0x0000010079697812 */ /* 0x000fc400078efcff */
[----:B------:R-:W-:Y:S01]  /*ab90*/  LOP3.LUT R107, R121, 0x120, RZ, 0xfc, !PT ;  /* 0x00000120796b7812 */ /* 0x000fe200078efcff */
[----:B------:R0:W-:Y:S01]  /*aba0*/  @!P0 STG.E.U16 desc[UR16][R6.64+-0x380], R47 ;  /* 0xfffc802f06008986 */ /* 0x0001e2000c101510 */
[-C--:B------:R-:W-:Y:S02]  /*abb0*/  ISETP.GE.AND P3, PT, R95, R0.reuse, PT ;  /* 0x000000005f00720c */ /* 0x080fe40003f66270 */
[-C--:B------:R-:W-:Y:S01]  /*abc0*/  ISETP.GE.AND P4, PT, R97, R0.reuse, PT ;  /* 0x000000006100720c */ /* 0x080fe20003f86270 */
[----:B------:R-:W-:Y:S01]  /*abd0*/  @!P6 STG.E.U16 desc[UR16][R6.64+-0x280], R55 ;  /* 0xfffd80370600e986 */ /* 0x000fe2000c101510 */
[-C--:B------:R-:W-:Y:S02]  /*abe0*/  ISETP.GE.AND P5, PT, R99, R0.reuse, PT ;  /* 0x000000006300720c */ /* 0x080fe40003fa6270 */
[-C--:B------:R-:W-:Y:S02]  /*abf0*/  ISETP.GE.AND P2, PT, R103, R0.reuse, PT ;  /* 0x000000006700720c */ /* 0x080fe40003f46270 */
[----:B------:R-:W-:-:S02]  /*ac00*/  ISETP.GE.AND P0, PT, R105, R0, PT ;  /* 0x000000006900720c */ /* 0x000fc40003f06270 */
[----:B------:R-:W-:Y:S02]  /*ac10*/  ISETP.GE.AND P6, PT, R107, R0, PT ;  /* 0x000000006b00720c */ /* 0x000fe40003fc6270 */
[C---:B------:R-:W-:Y:S01]  /*ac20*/  LOP3.LUT R109, R121.reuse, 0x140, RZ, 0xfc, !PT ;  /* 0x00000140796d7812 */ /* 0x040fe200078efcff */
[----:B------:R-:W-:Y:S01]  /*ac30*/  @!P3 STG.E.U16 desc[UR16][R6.64+-0x340], R49 ;  /* 0xfffcc0310600b986 */ /* 0x000fe2000c101510 */
        /* <DEDUP_REMOVED lines=8> */
[----:B------:R1:W-:Y:S01]  /*acc0*/  @!P2 STG.E.U16 desc[UR16][R6.64+-0x240], R57 ;  /* 0xfffdc0390600a986 */ /* 0x0003e2000c101510 */
[-C--:B------:R-:W-:Y:S02]  /*acd0*/  ISETP.GE.AND P2, PT, R109, R0.reuse, PT ;  /* 0x000000006d00720c */ /* 0x080fe40003f46270 */
        /* <DEDUP_REMOVED lines=13> */
[----:B------:R-:W-:Y:S01]  /*adb0*/  F2FP.F16.F32.PACK_AB R14, R87, R86 ;  /* 0x00000056570e723e */ /* 0x000fe200000000ff */
[----:B------:R-:W-:Y:S01]  /*adc0*/  FADD.FTZ R0, R15, R80 ;  /* 0x000000500f007221 */ /* 0x000fe20000010000 */
[----:B------:R-:W-:Y:S01]  /*add0*/  F2FP.F16.F32.PACK_AB R80, R81, R80 ;  /* 0x000000505150723e */ /* 0x000fe200000000ff */
[----:B------:R-:W-:Y:S01]  /*ade0*/  @!P4 STG.E.U16 desc[UR16][R6.64+-0x100], R69 ;  /* 0xffff00450600c986 */ /* 0x000fe2000c101510 */
[----:B------:R-:W-:Y:S01]  /*adf0*/  PRMT R15, R78, 0x7632, R15 ;  /* 0x000076324e0f7816 */ /* 0x000fe2000000000f */
[----:B------:R-:W-:Y:S01]  /*ae00*/  FADD.FTZ R81, R0, R81 ;  /* 0x0000005100517221 */ /* 0x000fe20000010000 */
[----:B------:R-:W-:Y:S01]  /*ae10*/  PRMT R17, R80, 0x7632, R17 ;  /* 0x0000763250117816 */ /* 0x000fe20000000011 */
[----:B------:R-:W-:Y:S01]  /*ae20*/  @!P3 STG.E.U16 desc[UR16][R6.64+-0xc0], R71 ;  /* 0xffff40470600b986 */ /* 0x000fe2000c101510 */
[----:B0-----:R-:W-:Y:S01]  /*ae30*/  PRMT R47, R14, 0x7632, R47 ;  /* 0x000076320e2f7816 */ /* 0x001fe2000000002f */
[----:B-1----:R-:W-:-:S02]  /*ae40*/  IMAD R57, R3, UR18, R26 ;  /* 0x0000001203397c24 */ /* 0x002fc4000f8e021a */
[----:B------:R-:W-:Y:S04]  /*ae50*/  @!P0 STG.E.U16 desc[UR16][R6.64+-0x80], R73 ;  /* 0xffff804906008986 */ /* 0x000fe8000c101510 */
[----:B------:R0:W-:Y:S01]  /*ae60*/  @!P6 STG.E.U16 desc[UR16][R6.64+-0x40], R75 ;  /* 0xffffc04b0600e986 */ /* 0x0001e2000c101510 */
[----:B------:R-:W-:Y:S01]  /*ae70*/  BAR.SYNC.DEFER_BLOCKING 0x0 ;  /* 0x0000000000007b1d */ /* 0x000fe20000010000 */
[----:B0-----:R-:W-:Y:S01]  /*ae80*/  F2FP.F16.F32.PACK_AB R6, R83, R82 ;  /* 0x000000525306723e */ /* 0x001fe200000000ff */
[----:B------:R-:W-:Y:S01]  /*ae90*/  FADD.FTZ R82, R81, R82 ;  /* 0x0000005251527221 */ /* 0x000fe20000010000 */
[----:B------:R-:W-:Y:S02]  /*aea0*/  F2FP.F16.F32.PACK_AB R7, R85, R84 ;  /* 0x000000545507723e */ /* 0x000fe400000000ff */
[----:B------:R-:W-:Y:S01]  /*aeb0*/  PRMT R20, R6, 0x7610, R20 ;  /* 0x0000761006147816 */ /* 0x000fe20000000014 */
[----:B------:R-:W-:Y:S01]  /*aec0*/  FADD.FTZ R83, R82, R83 ;  /* 0x0000005352537221 */ /* 0x000fe20000010000 */
[----:B------:R-:W-:-:S02]  /*aed0*/  PRMT R43, R7, 0x7610, R43 ;  /* 0x00007610072b7816 */ /* 0x000fc4000000002b */
        /* <DEDUP_REMOVED lines=30> */
[----:B0-----:R-:W-:-:S04]  /*b0c0*/  IMAD.WIDE.U32 R6, R2, UR18, RZ ;  /* 0x0000001202067c25 */ /* 0x001fc8000f8e00ff */
[----:B-1----:R-:W-:Y:S01]  /*b0d0*/  FADD.FTZ R20, R89, R90 ;  /* 0x0000005a59147221 */ /* 0x002fe20000010000 */
[----:B------:R-:W-:Y:S01]  /*b0e0*/  LDS.U16 R27, [R27+0x40] ;  /* 0x000040001b1b7984 */ /* 0x000fe20000000400 */
[----:B------:R-:W-:Y:S02]  /*b0f0*/  IADD3 R55, R7, R57, RZ ;  /* 0x0000003907377210 */ /* 0x000fe40007ffe0ff */
[----:B------:R-:W-:Y:S01]  /*b100*/  FADD.FTZ R20, R20, R123 ;  /* 0x0000007b14147221 */ /* 0x000fe20000010000 */
        /* <DEDUP_REMOVED lines=32> */
.L_x_12557:
[----:B------:R-:W-:Y:S05]  /*b310*/  BSYNC B0 ;  /* 0x0000000000007941 */ /* 0x000fea0003800000 */
.L_x_12556:
        /* <DEDUP_REMOVED lines=15> */
[----:B------:R-:W-:Y:S01]  /*b410*/  UIADD3.X UR13, UR13, -0x1, URZ, UP0, !UPT ;  /* 0xffffffff0d0d7890 */ /* 0x000fe200087fe43f */
[----:B------:R-:W-:Y:S01]  /*b420*/  IADD3.X R3, R59, R6, R3, P0, !PT ;  /* 0x000000063b037210 */ /* 0x000fe200007fe403 */
[----:B------:R-:W-:Y:S01]  /*b430*/  UIADD3.X UR15, UR15, -0x1, URZ, UP1, !UPT ;  /* 0xffffffff0f0f7890 */ /* 0x000fe20008ffe43f */
[----:B------:R-:W-:Y:S01]  /*b440*/  LEA R2, P0, R5, R0, 0x1 ;  /* 0x0000000005027211 */ /* 0x000fe200078008ff */
[----:B------:R-:W-:Y:S01]  /*b450*/  UIADD3.X UR20, UR20, -0x1, URZ, UP2, !UPT ;  /* 0xffffffff14147890 */ /* 0x000fe200097fe43f */
[----:B------:R-:W-:-:S02]  /*b460*/  ISETP.GE.AND P5, PT, R95, R14, PT ;  /* 0x0000000e5f00720c */ /* 0x000fc40003fa6270 */
[----:B------:R-:W-:Y:S02]  /*b470*/  LEA.HI.X R3, R5, R4, R3, 0x1, P0 ;  /* 0x0000000405037211 */ /* 0x000fe400000f0c03 */
[-C--:B------:R-:W-:Y:S02]  /*b480*/  ISETP.GE.AND P6, PT, R97, R14.reuse, PT ;  /* 0x0000000e6100720c */ /* 0x080fe40003fc6270 */
[-C--:B------:R-:W-:Y:S01]  /*b490*/  ISETP.GE.AND P1, PT, R101, R14.reuse, PT ;  /* 0x0000000e6500720c */ /* 0x080fe20003f26270 */
[----:B------:R0:W-:Y:S01]  /*b4a0*/  @!P3 STG.E.U16 desc[UR16][R2.64], R27 ;  /* 0x0000001b0200b986 */ /* 0x0001e2000c101510 */
[-C--:B------:R-:W-:Y:S02]  /*b4b0*/  ISETP.GE.AND P2, PT, R103, R14.reuse, PT ;  /* 0x0000000e6700720c */ /* 0x080fe40003f46270 */
[-C--:B------:R-:W-:Y:S01]  /*b4c0*/  ISETP.GE.AND P3, PT, R105, R14.reuse, PT ;  /* 0x0000000e6900720c */ /* 0x080fe20003f66270 */
[----:B------:R0:W-:Y:S01]  /*b4d0*/  @!P4 STG.E.U16 desc[UR16][R2.64+0x40], R15 ;  /* 0x0000400f0200c986 */ /* 0x0001e2000c101510 */
[----:B------:R-:W-:-:S02]  /*b4e0*/  ISETP.GE.AND P0, PT, R99, R14, PT ;  /* 0x0000000e6300720c */ /* 0x000fc40003f06270 */
[-C--:B------:R-:W-:Y:S01]  /*b4f0*/  ISETP.GE.AND P4, PT, R107, R14.reuse, PT ;  /* 0x0000000e6b00720c */ /* 0x080fe20003f86270 */
[----:B------:R0:W-:Y:S01]  /*b500*/  @!P5 STG.E.U16 desc[UR16][R2.64+0x80], R29 ;  /* 0x0000801d0200d986 */ /* 0x0001e2000c101510 */
[-C--:B------:R-:W-:Y:S02]  /*b510*/  ISETP.GE.AND P5, PT, R109, R14.reuse, PT ;  /* 0x0000000e6d00720c */ /* 0x080fe40003fa6270 */
[----:B------:R-:W-:Y:S01]  /*b520*/  IADD3 R23, R23, 0x1, RZ ;  /* 0x0000000117177810 */ /* 0x000fe20007ffe0ff */
        /* <DEDUP_REMOVED lines=19> */
.L_x_12532:
        /* <DEDUP_REMOVED lines=25> */
[----:B------:R1:W-:Y:S02]  /*b7f0*/  REDG.E.ADD.F32.FTZ.RN.STRONG.GPU desc[UR16][R10.64], R4 ;  /* 0x000000040a0079a6 */ /* 0x0003e4000c10f390 */
.L_x_12560:
[----:B------:R-:W-:Y:S05]  /*b800*/  BSYNC B0 ;  /* 0x0000000000007941 */ /* 0x000fea0003800000 */
.L_x_12559:
        /* <DEDUP_REMOVED lines=26> */
[----:B------:R4:W-:Y:S01]  /*b9b0*/  REDG.E.ADD.F32.FTZ.RN.STRONG.GPU desc[UR16][R8.64], R7 ;  /* 0x00000007080079a6 */ /* 0x0009e2000c10f390 */
[----:B------:R-:W-:Y:S01]  /*b9c0*/  HFMA2.MMA R21, -RZ, RZ, 0, 0 ;  /* 0x00000000ff157435 */ /* 0x000fe200000001ff */
[----:B------:R-:W-:Y:S10]  /*b9d0*/  BRA `(.L_x_12563) ;  /* 0x0000000000047947 */ /* 0x000ff40003800000 */
.L_x_12562:
[----:B------:R-:W2:Y:S02]  /*b9e0*/  S2R R21, SR_TID.X ;  /* 0x0000000000157919 */ /* 0x000ea40000002100 */
.L_x_12563:
[----:B------:R-:W-:Y:S05]  /*b9f0*/  BSYNC B0 ;  /* 0x0000000000007941 */ /* 0x000fea0003800000 */
.L_x_12561:
[----:B------:R-:W-:Y:S02]  /*ba00*/  ULDC UR22, c[0x0][0x21c] ;  /* 0x0000870000167ab9 */ /* 0x000fe40000000800 */
[----:B--2---:R-:W-:-:S13]  /*ba10*/  ISETP.GE.AND P0, PT, R21, UR22, PT ;  /* 0x0000001615007c0c */ /* 0x004fda000bf06270 */
[----:B------:R-:W-:Y:S05]  /*ba20*/  @P0 EXIT ;  /* 0x000000000000094d */ /* 0x000fea0003800000 */
[----:B-1----:R-:W-:Y:S01]  /*ba30*/  SHF.R.S32.HI R11, RZ, 0x1f, R18 ;  /* 0x0000001fff0b7819 */ /* 0x002fe20000011412 */
[----:B------:R-:W1:Y:S01]  /*ba40*/  S2UR UR5, SR_CgaCtaId ;  /* 0x00000000000579c3 */ /* 0x000e620000008800 */
[----:B------:R-:W-:Y:S01]  /*ba50*/  ULDC.64 UR6, c[0x0][0x248] ;  /* 0x0000920000067ab9 */ /* 0x000fe20000000a00 */
[----:B------:R-:W-:Y:S01]  /*ba60*/  ULDC.64 UR10, c[0x0][0x268] ;  /* 0x00009a00000a7ab9 */ /* 0x000fe20000000a00 */
[----:B------:R-:W-:Y:S01]  /*ba70*/  ULDC.64 UR8, c[0x0][0x378] ;  /* 0x0000de0000087ab9 */ /* 0x000fe20000000a00 */
[C---:B------:R-:W-:Y:S01]  /*ba80*/  IMAD R3, R11.reuse, UR6, RZ ;  /* 0x000000060b037c24 */ /* 0x040fe2000f8e02ff */
[----:B------:R-:W-:Y:S01]  /*ba90*/  BSSY B0, `(.L_x_12564) ;  /* 0x0000062000007945 */ /* 0x000fe20003800000 */
[C---:B----4-:R-:W-:Y:S01]  /*baa0*/  IMAD R9, R11.reuse, UR10, RZ ;  /* 0x0000000a0b097c24 */ /* 0x050fe2000f8e02ff */
[----:B------:R-:W-:Y:S01]  /*bab0*/  UMOV UR4, 0x400 ;  /* 0x0000040000047882 */ /* 0x000fe20000000000 */
[----:B------:R-:W-:Y:S01]  /*bac0*/  IMAD R5, R11, UR8, RZ ;  /* 0x000000080b057c24 */ /* 0x000fe2000f8e02ff */
[----:B------:R-:W-:Y:S01]  /*bad0*/  ULDC.64 UR30, c[0x0][0x2d8] ;  /* 0x0000b600001e7ab9 */ /* 0x000fe20000000a00 */
[C---:B------:R-:W-:Y:S01]  /*bae0*/  IMAD.WIDE.U32 R14, R18.reuse, UR6, RZ ;  /* 0x00000006120e7c25 */ /* 0x040fe2000f8e00ff */
[----:B------:R-:W-:Y:S01]  /*baf0*/  ULDC.64 UR26, c[0x0][0x2e0] ;  /* 0x0000b800001a7ab9 */ /* 0x000fe20000000a00 */
[----:B------:R-:W-:Y:S01]  /*bb00*/  ULDC.64 UR24, c[0x0][0x270] ;  /* 0x00009c0000187ab9 */ /* 0x000fe20000000a00 */
[----:B------:R-:W-:Y:S01]  /*bb10*/  ULDC.64 UR28, c[0x0][0x250] ;  /* 0x00009400001c7ab9 */ /* 0x000fe20000000a00 */
[C---:B------:R-:W-:Y:S01]  /*bb20*/  IMAD R13, R18.reuse, UR7, R3 ;  /* 0x00000007120d7c24 */ /* 0x040fe2000f8e0203 */
[----:B------:R-:W-:Y:S01]  /*bb30*/  ULDC.64 UR6, c[0x0][0x358] ;  /* 0x0000d60000067ab9 */ /* 0x000fe20000000a00 */
[C---:B------:R-:W-:Y:S01]  /*bb40*/  IMAD R23, R18.reuse, UR11, R9 ;  /* 0x0000000b12177c24 */ /* 0x040fe2000f8e0209 */
[----:B------:R-:W-:Y:S01]  /*bb50*/  ULDC.64 UR12, c[0x0][0x3c0] ;  /* 0x0000f000000c7ab9 */ /* 0x000fe20000000a00 */
[C---:B------:R-:W-:Y:S01]  /*bb60*/  IMAD.WIDE.U32 R8, R18.reuse, UR8, RZ ;  /* 0x0000000812087c25 */ /* 0x040fe2000f8e00ff */
[----:B------:R-:W-:Y:S01]  /*bb70*/  IADD3 R39, R15, R13, RZ ;  /* 0x0000000d0f277210 */ /* 0x000fe20007ffe0ff */
[----:B------:R-:W-:Y:S01]  /*bb80*/  ULDC.64 UR14, c[0x0][0x360] ;  /* 0x0000d800000e7ab9 */ /* 0x000fe20000000a00 */
[----:B------:R-:W-:Y:S01]  /*bb90*/  ULDC.64 UR18, c[0x0][0x3c8] ;  /* 0x0000f20000127ab9 */ /* 0x000fe20000000a00 */
[C---:B------:R-:W-:Y:S01]  /*bba0*/  IMAD R5, R18.reuse, UR9, R5 ;  /* 0x0000000912057c24 */ /* 0x040fe2000f8e0205 */
[----:B------:R-:W-:Y:S01]  /*bbb0*/  ULDC.64 UR8, c[0x0][0x338] ;  /* 0x0000ce0000087ab9 */ /* 0x000fe20000000a00 */
[C---:B------:R-:W-:Y:S01]  /*bbc0*/  IMAD R3, R11.reuse, UR6, RZ ;  /* 0x000000060b037c24 */ /* 0x040fe2000f8e02ff */
[----:B-1----:R-:W-:Y:S01]  /*bbd0*/  ULEA UR4, UR5, UR4, 0x18 ;  /* 0x0000000405047291 */ /* 0x002fe2000f8ec03f */
[----:B------:R-:W-:Y:S01]  /*bbe0*/  IMAD R11, R11, UR8, RZ ;  /* 0x000000080b0b7c24 */ /* 0x000fe2000f8e02ff */
[----:B------:R-:W-:Y:S01]  /*bbf0*/  IADD3 R31, R9, R5, RZ ;  /* 0x00000005091f7210 */ /* 0x000fe20007ffe0ff */
[----:B0--3--:R-:W-:Y:S01]  /*bc00*/  IMAD.WIDE.U32 R6, R18, UR6, RZ ;  /* 0x0000000612067c25 */ /* 0x009fe2000f8e00ff */
[----:B------:R-:W-:Y:S01]  /*bc10*/  ULDC UR6, c[0x0][0x0] ;  /* 0x0000000000067ab9 */ /* 0x000fe20000000800 */
[----:B------:R-:W-:-:S02]  /*bc20*/  ULDC.64 UR20, c[0x0][0x3d0] ;  /* 0x0000f40000147ab9 */ /* 0x000fc40000000a00 */
[C---:B------:R-:W-:Y:S02]  /*bc30*/  IMAD R3, R18.reuse, UR7, R3 ;  /* 0x0000000712037c24 */ /* 0x040fe4000f8e0203 */
[C---:B------:R-:W-:Y:S01]  /*bc40*/  IMAD.WIDE.U32 R16, R18.reuse, UR10, RZ ;  /* 0x0000000a12107c25 */ /* 0x040fe2000f8e00ff */
[----:B------:R-:W-:Y:S02]  /*bc50*/  ULDC.64 UR10, c[0x0][0x340] ;  /* 0x0000d000000a7ab9 */ /* 0x000fe40000000a00 */
[----:B------:R-:W-:Y:S01]  /*bc60*/  IADD3 R33, R7, R3, RZ ;  /* 0x0000000307217210 */ /* 0x000fe20007ffe0ff */
[C---:B------:R-:W-:Y:S01]  /*bc70*/  IMAD R11, R18.reuse, UR9, R11 ;  /* 0x00000009120b7c24 */ /* 0x040fe2000f8e020b */
[----:B------:R-:W-:Y:S01]  /*bc80*/  IADD3 R41, R17, R23, RZ ;  /* 0x0000001711297210 */ /* 0x000fe20007ffe0ff */
[----:B------:R-:W-:Y:S01]  /*bc90*/  IMAD.WIDE.U32 R18, R18, UR8, RZ ;  /* 0x0000000812127c25 */ /* 0x000fe2000f8e00ff */
[----:B------:R-:W-:-:S04]  /*bca0*/  ULDC.64 UR8, c[0x0][0x380] ;  /* 0x0000e00000087ab9 */ /* 0x000fc80000000a00 */
[----:B------:R-:W-:-:S07]  /*bcb0*/  IADD3 R29, R19, R11, RZ ;  /* 0x0000000b131d7210 */ /* 0x000fce0007ffe0ff */
.L_x_12565:
        /* <DEDUP_REMOVED lines=64> */
.L_x_12564:
[----:B------:R-:W-:Y:S05]  /*c0c0*/  EXIT ;  /* 0x000000000000794d */ /* 0x000fea0003800000 */
.L_x_12566:
        /* <DEDUP_REMOVED lines=11> */
.L_x_18965:


//--------------------- .text._Z25selective_scan_bwd_kernelI32Selective_Scan_bwd_kernel_traitsILi32ELi16ELb0ELb0ELb0ELb1ELb0EN3c104HalfENS1_7complexIfEEEEv12SSMParamsBwd --------------------------
	.section	.text._Z25selective_scan_bwd_kernelI32Selective_Scan_bwd_kernel_traitsILi32ELi16ELb0ELb0ELb0ELb1ELb0EN3c104HalfENS1_7complexIfEEEEv12SSMParamsBwd,"ax",@progbits
	.align	128
        .global         _Z25selective_scan_bwd_kernelI32Selective_Scan_bwd_kernel_traitsILi32ELi16ELb0ELb0ELb0ELb1ELb0EN3c104HalfENS1_7complexIfEEEEv12SSMParamsBwd
        .type           _Z25selective_scan_bwd_kernelI32Selective_Scan_bwd_kernel_traitsILi32ELi16ELb0ELb0ELb0ELb1ELb0EN3c104HalfENS1_7complexIfEEEEv12SSMParamsBwd,@function
        .size           _Z25selective_scan_bwd_kernelI32Selective_Scan_bwd_kernel_traitsILi32ELi16ELb0ELb0ELb0ELb1ELb0EN3c104HalfENS1_7complexIfEEEEv12SSMParamsBwd,(.L_x_18966 - _Z25selective_scan_bwd_kernelI32Selective_Scan_bwd_kernel_traitsILi32ELi16ELb0ELb0ELb0ELb1ELb0EN3c104HalfENS1_7complexIfEEEEv12SSMParamsBwd)
        .other          _Z25selective_scan_bwd_kernelI32Selective_Scan_bwd_kernel_traitsILi32ELi16ELb0ELb0ELb0ELb1ELb0EN3c104HalfENS1_7complexIfEEEEv12SSMParamsBwd,@"STO_CUDA_ENTRY STV_DEFAULT"
_Z25selective_scan_bwd_kernelI32Selective_Scan_bwd_kernel_traitsILi32ELi16ELb0ELb0ELb0ELb1ELb0EN3c104HalfENS1_7complexIfEEEEv12SSMParamsBwd:
.text._Z25selective_scan_bwd_kernelI32Selective_Scan_bwd_kernel_traitsILi32ELi16ELb0ELb0ELb0ELb1ELb0EN3c104HalfENS1_7complexIfEEEEv12SSMParamsBwd:
[----:B------:R-:W-:Y:S08]  /*0000*/  LDC R1, c[0x0][0x28] ;  /* 0x00000a00ff017b82 */ /* 0x000ff00000000800 */
[----:B------:R-:W0:Y:S01]  /*0010*/  S2UR UR14, SR_CTAID.Y ;  /* 0x00000000000e79c3 */ /* 0x000e220000002600 */
[----:B------:R-:W-:Y:S01]  /*0020*/  ULDC.64 UR4, c[0x0][0x300] ;  /* 0x0000c00000047ab9 */ /* 0x000fe20000000a00 */
[----:B------:R-:W-:Y:S01]  /*0030*/  ULDC.64 UR32, c[0x0][0x208] ;  /* 0x0000820000207ab9 */ /* 0x000fe20000000a00 */
        /* <DEDUP_REMOVED lines=12> */
[----:B------:R-:W-:Y:S01]  /*0100*/  ULDC UR28, c[0x0][0x224] ;  /* 0x00008900001c7ab9 */ /* 0x000fe20000000800 */
[----:B0-----:R-:W-:-:S02]  /*0110*/  USHF.R.S32.HI UR10, URZ, 0x1f, UR14 ;  /* 0x0000001f3f0a7899 */ /* 0x001fc4000801140e */
[----:B------:R-:W-:-:S04]  /*0120*/  @UP1 ULEA UR4, UP2, UR14, UR4, 0x2 ;  /* 0x000000040e041291 */ /* 0x000fc8000f84103f */
[----:B------:R-:W-:Y:S02]  /*0130*/  @UP1 ULEA.HI.X UR5, UR14, UR5, UR10, 0x2, UP2 ;  /* 0x000000050e051291 */ /* 0x000fe400090f140a */
[----:B------:R-:W-:Y:S01]  /*0140*/  MOV R4, UR4 ;  /* 0x0000000400047c02 */ /* 0x000fe20008000f00 */
[----:B------:R-:W-:-:S03]  /*0150*/  @UP0 ULEA UR4, UP1, UR14, UR6, 0x2 ;  /* 0x000000060e040291 */ /* 0x000fc6000f82103f */
[----:B------:R-:W-:-:S05]  /*0160*/  MOV R5, UR5 ;  /* 0x0000000500057c02 */ /* 0x000fca0008000f00 */
[----:B------:R-:W2:Y:S01]  /*0170*/  @P1 LDG.E R4, desc[UR32][R4.64] ;  /* 0x0000002004041981 */ /* 0x000ea2000c1e1900 */
[----:B------:R-:W-:Y:S01]  /*0180*/  @UP0 ULEA.HI.X UR5, UR14, UR7, UR10, 0x2, UP1 ;  /* 0x000000070e050291 */ /* 0x000fe200088f140a */
[----:B------:R-:W-:Y:S01]  /*0190*/  MOV R2, UR4 ;  /* 0x0000000400027c02 */ /* 0x000fe20008000f00 */
[----:B------:R-:W-:Y:S01]  /*01a0*/  UISETP.NE.U32.AND UP1, UPT, UR20, URZ, UPT ;  /* 0x0000003f1400728c */ /* 0x000fe2000bf25070 */
[----:B------:R-:W-:Y:S01]  /*01b0*/  PLOP3.LUT P0, PT, PT, PT, UP0, 0x80, 0x0 ;  /* 0x000000000000781c */ /* 0x000fe20003f0f008 */
[----:B-1----:R-:W-:Y:S01]  /*01c0*/  USHF.R.S32.HI UR4, URZ, 0x1f, UR40 ;  /* 0x0000001f3f047899 */ /* 0x002fe20008011428 */
[----:B------:R-:W-:Y:S01]  /*01d0*/  CS2R R80, SRZ ;  /* 0x0000000000507805 */ /* 0x000fe2000001ff00 */
[----:B------:R-:W-:Y:S01]  /*01e0*/  UISETP.NE.AND.EX UP1, UPT, UR21, URZ, UPT, UP1 ;  /* 0x0000003f1500728c */ /* 0x000fe2000bf25310 */
[----:B------:R-:W-:Y:S01]  /*01f0*/  MOV R3, UR5 ;  /* 0x0000000500037c02 */ /* 0x000fe20008000f00 */
[----:B------:R-:W-:Y:S01]  /*0200*/  UISETP.NE.U32.AND UP2, UPT, UR24, URZ, UPT ;  /* 0x0000003f1800728c */ /* 0x000fe2000bf45070 */
[----:B------:R-:W-:Y:S01]  /*0210*/  ULDC.64 UR6, c[0x0][0x280] ;  /* 0x0000a00000067ab9 */ /* 0x000fe20000000a00 */
[----:B------:R-:W-:-:S02]  /*0220*/  UISETP.NE.U32.AND UP0, UPT, UR8, URZ, UPT ;  /* 0x0000003f0800728c */ /* 0x000fc4000bf05070 */
[----:B------:R-:W-:Y:S02]  /*0230*/  UIMAD UR5, UR4, UR6, URZ ;  /* 0x00000006040572a4 */ /* 0x000fe4000f8e023f */
[----:B------:R-:W-:Y:S02]  /*0240*/  UISETP.NE.AND.EX UP2, UPT, UR25, URZ, UPT, UP2 ;  /* 0x0000003f1900728c */ /* 0x000fe4000bf45320 */
[----:B------:R0:W5:Y:S01]  /*0250*/  @P0 LDG.E R81, desc[UR32][R2.64] ;  /* 0x0000002002510981 */ /* 0x000162000c1e1900 */
[----:B------:R-:W-:Y:S01]  /*0260*/  UISETP.NE.AND.EX UP0, UPT, UR9, URZ, UPT, UP0 ;  /* 0x0000003f0900728c */ /* 0x000fe2000bf05300 */
[----:B------:R-:W-:Y:S01]  /*0270*/  HFMA2.MMA R78, -RZ, RZ, 0, 0 ;  /* 0x00000000ff4e7435 */ /* 0x000fe200000001ff */
[----:B------:R-:W-:Y:S01]  /*0280*/  UIMAD.WIDE.U32 UR12, UR40, UR6, URZ ;  /* 0x00000006280c72a5 */ /* 0x000fe2000f8e003f */
[----:B------:R-:W-:Y:S01]  /*0290*/  ULDC.64 UR8, c[0x0][0x290] ;  /* 0x0000a40000087ab9 */ /* 0x000fe20000000a00 */
[----:B------:R-:W-:Y:S02]  /*02a0*/  UIMAD UR7, UR40, UR7, UR5 ;  /* 0x00000007280772a4 */ /* 0x000fe4000f8e0205 */
[----:B------:R-:W-:-:S02]  /*02b0*/  UIMAD UR6, UR4, UR18, URZ ;  /* 0x00000012040672a4 */ /* 0x000fc4000f8e023f */
[----:B------:R-:W-:Y:S02]  /*02c0*/  UIMAD UR5, UR4, UR8, URZ ;  /* 0x00000008040572a4 */ /* 0x000fe4000f8e023f */
[----:B------:R-:W-:Y:S02]  /*02d0*/  UIMAD.WIDE.U32 UR16, UR40, UR8, URZ ;  /* 0x00000008281072a5 */ /* 0x000fe4000f8e003f */
[----:B------:R-:W-:Y:S01]  /*02e0*/  UIMAD UR15, UR40, UR9, UR5 ;  /* 0x00000009280f72a4 */ /* 0x000fe2000f8e0205 */
[----:B------:R-:W-:Y:S01]  /*02f0*/  UMOV UR8, URZ ;  /* 0x0000003f00087c82 */ /* 0x000fe20008000000 */
[----:B------:R-:W-:Y:S02]  /*0300*/  @UP1 ULEA UR8, UP3, UR14, UR20, 0x2 ;  /* 0x000000140e081291 */ /* 0x000fe4000f86103f */
[----:B------:R-:W-:Y:S01]  /*0310*/  UIMAD UR26, UR40, UR19, UR6 ;  /* 0x00000013281a72a4 */ /* 0x000fe2000f8e0206 */
[----:B------:R-:W-:Y:S01]  /*0320*/  UMOV UR9, URZ ;  /* 0x0000003f00097c82 */ /* 0x000fe20008000000 */
[----:B------:R-:W-:Y:S01]  /*0330*/  @UP1 ULEA.HI.X UR9, UR14, UR21, UR10, 0x2, UP3 ;  /* 0x000000150e091291 */ /* 0x000fe200098f140a */
[----:B------:R-:W-:Y:S01]  /*0340*/  UMOV UR6, URZ ;  /* 0x0000003f00067c82 */ /* 0x000fe20008000000 */
[----:B------:R-:W-:-:S02]  /*0350*/  @UP2 ULEA UR6, UP1, UR14, UR24, 0x2 ;  /* 0x000000180e062291 */ /* 0x000fc4000f82103f */
[----:B------:R-:W-:Y:S02]  /*0360*/  UIADD3 UR17, UR17, UR15, URZ ;  /* 0x0000000f11117290 */ /* 0x000fe4000fffe03f */
[----:B------:R-:W-:Y:S02]  /*0370*/  UIADD3 UR13, UR13, UR7, URZ ;  /* 0x000000070d0d7290 */ /* 0x000fe4000fffe03f */
[----:B------:R-:W-:Y:S01]  /*0380*/  UIMAD UR11, UR10, UR22, URZ ;  /* 0x000000160a0b72a4 */ /* 0x000fe2000f8e023f */
[----:B------:R-:W-:Y:S01]  /*0390*/  UMOV UR7, URZ ;  /* 0x0000003f00077c82 */ /* 0x000fe20008000000 */
[----:B------:R-:W-:Y:S02]  /*03a0*/  @UP2 ULEA.HI.X UR7, UR14, UR25, UR10, 0x2, UP1 ;  /* 0x000000190e072291 */ /* 0x000fe400088f140a */
[----:B------:R-:W-:Y:S01]  /*03b0*/  USHF.L.U32 UR39, UR28, 0x9, URZ ;  /* 0x000000091c277899 */ /* 0x000fe2000800063f */
[----:B------:R-:W-:Y:S01]  /*03c0*/  ULDC.64 UR24, c[0x0][0x298] ;  /* 0x0000a60000187ab9 */ /* 0x000fe20000000a00 */
[----:B------:R-:W-:-:S02]  /*03d0*/  UIMAD UR23, UR14, UR23, UR11 ;  /* 0x000000170e1772a4 */ /* 0x000fc4000f8e020b */
[----:B------:R-:W-:Y:S02]  /*03e0*/  UIMAD.WIDE.U32 UR20, UR14, UR24, UR16 ;  /* 0x000000180e1472a5 */ /* 0x000fe4000f8e0010 */
[----:B------:R-:W-:Y:S01]  /*03f0*/  UIMAD UR11, UR10, UR24, URZ ;  /* 0x000000180a0b72a4 */ /* 0x000fe2000f8e023f */
[----:B------:R-:W-:Y:S01]  /*0400*/  ULDC.64 UR16, c[0x0][0x330] ;  /* 0x0000cc0000107ab9 */ /* 0x000fe20000000a00 */
[----:B------:R-:W-:Y:S02]  /*0410*/  UIMAD.WIDE.U32 UR4, UR40, UR18, URZ ;  /* 0x00000012280472a5 */ /* 0x000fe4000f8e003f */
[----:B------:R-:W-:Y:S02]  /*0420*/  UIMAD UR24, UR10, UR16, URZ ;  /* 0x000000100a1872a4 */ /* 0x000fe4000f8e023f */
[----:B------:R-:W-:Y:S02]  /*0430*/  UIMAD.WIDE.U32 UR12, UR14, UR22, UR12 ;  /* 0x000000160e0c72a5 */ /* 0x000fe4000f8e000c */
[----:B------:R-:W-:-:S02]  /*0440*/  UIADD3 UR15, UR39, -0x200, URZ ;  /* 0xfffffe00270f7890 */ /* 0x000fc4000fffe03f */
[----:B------:R-:W-:Y:S02]  /*0450*/  UIMAD UR27, UR14, UR17, UR24 ;  /* 0x000000110e1b72a4 */ /* 0x000fe4000f8e0218 */
[----:B------:R-:W-:Y:S02]  /*0460*/  USHF.R.S32.HI UR22, URZ, 0x1f, UR15 ;  /* 0x0000001f3f167899 */ /* 0x000fe4000801140f */
[----:B------:R-:W-:Y:S02]  /*0470*/  UIADD3 UR24, UP1, UR15, UR12, URZ ;  /* 0x0000000c0f187290 */ /* 0x000fe4000ff3e03f */
[----:B------:R-:W-:Y:S01]  /*0480*/  UIADD3 UR5, UR5, UR26, URZ ;  /* 0x0000001a05057290 */ /* 0x000fe2000fffe03f */
[----:B------:R-:W-:Y:S01]  /*0490*/  ULDC.64 UR18, c[0x0][0x2f0] ;  /* 0x0000bc0000127ab9 */ /* 0x000fe20000000a00 */
[----:B------:R-:W-:Y:S02]  /*04a0*/  UIADD3.X UR13, UR22, UR13, UR23, UP1, !UPT ;  /* 0x0000000d160d7290 */ /* 0x000fe40008ffe417 */
[----:B------:R-:W-:-:S02]  /*04b0*/  ULEA UR23, UP1, UR24, UR18, 0x1 ;  /* 0x0000001218177291 */ /* 0x000fc4000f82083f */
[----:B------:R-:W-:Y:S02]  /*04c0*/  UIMAD.WIDE.U32 UR16, UR14, UR16, UR4 ;  /* 0x000000100e1072a5 */ /* 0x000fe4000f8e0004 */
[----:B------:R-:W-:Y:S01]  /*04d0*/  UIMAD UR25, UR14, UR25, UR11 ;  /* 0x000000190e1972a4 */ /* 0x000fe2000f8e020b */
[----:B------:R-:W-:Y:S01]  /*04e0*/  @UP0 ULDC UR5, c[0x0][0x214] ;  /* 0x0000850000050ab9 */ /* 0x000fe20000000800 */
[----:B------:R-:W-:Y:S02]  /*04f0*/  UIADD3 UR12, UP2, UR15, UR20, URZ ;  /* 0x000000140f0c7290 */ /* 0x000fe4000ff5e03f */
[----:B------:R-:W-:Y:S02]  /*0500*/  ULEA.HI.X UR24, UR24, UR19, UR13, 0x1, UP1 ;  /* 0x0000001318187291 */ /* 0x000fe400088f0c0d */
[----:B------:R-:W-:Y:S02]  /*0510*/  @UP0 UIMAD UR5, UR40, UR5, UR14 ;  /* 0x00000005280502a4 */ /* 0x000fe4000f8e020e */
[----:B------:R-:W-:Y:S01]  /*0520*/  UISETP.GE.AND UP1, UPT, UR28, 0x1, UPT ;  /* 0x000000011c00788c */ /* 0x000fe2000bf26270 */
[----:B------:R-:W-:Y:S01]  /*0530*/  ULDC.64 UR10, c[0x0][0x2f8] ;  /* 0x0000be00000a7ab9 */ /* 0x000fe20000000a00 */
[----:B------:R-:W-:-:S02]  /*0540*/  UIADD3.X UR21, UR22, UR21, UR25, UP2, !UPT ;  /* 0x0000001516157290 */ /* 0x000fc400097fe419 */
[----:B------:R-:W-:Y:S02]  /*0550*/  ULEA UR20, UP2, UR12, UR10, 0x1 ;  /* 0x0000000a0c147291 */ /* 0x000fe4000f84083f */
[----:B------:R-:W-:Y:S01]  /*0560*/  PLOP3.LUT P0, PT, PT, PT, UP1, 0x80, 0x0 ;  /* 0x000000000000781c */ /* 0x000fe20003f0f018 */
[----:B------:R-:W-:Y:S01]  /*0570*/  @UP0 UIMAD UR5, UR5, UR28, URZ ;  /* 0x0000001c050502a4 */ /* 0x000fe2000f8e023f */
[----:B------:R-:W-:Y:S01]  /*0580*/  @UP0 ULDC UR10, c[0x0][0x21c] ;  /* 0x00008700000a0ab9 */ /* 0x000fe20000000800 */
[----:B------:R-:W-:Y:S02]  /*0590*/  ULEA.HI.X UR21, UR12, UR11, UR21, 0x1, UP2 ;  /* 0x0000000b0c157291 */ /* 0x000fe400090f0c15 */
[----:B------:R-:W-:Y:S02]  /*05a0*/  @UP0 UIMAD UR5, UR5, UR10, URZ ;  /* 0x0000000a050502a4 */ /* 0x000fe4000f8e023f */
[----:B------:R-:W-:Y:S01]  /*05b0*/  UIADD3 UR15, UP2, UR15, UR16, URZ ;  /* 0x000000100f0f7290 */ /* 0x000fe2000ff5e03f */
[----:B------:R-:W-:Y:S01]  /*05c0*/  @UP0 ULDC.64 UR10, c[0x0][0x310] ;  /* 0x0000c400000a0ab9 */ /* 0x000fe20000000a00 */
[----:B------:R-:W-:Y:S01]  /*05d0*/  ULDC.64 UR12, c[0x0][0x3b8] ;  /* 0x0000ee00000c7ab9 */ /* 0x000fe20000000a00 */
[----:B------:R-:W-:-:S02]  /*05e0*/  @UP0 UIMAD.WIDE UR10, UR5, 0x10, UR10 ;  /* 0x00000010050a08a5 */ /* 0x000fc4000f8e020a */
[----:B------:R-:W-:Y:S02]  /*05f0*/  UIADD3.X UR19, UR22, UR17, UR27, UP2, !UPT ;  /* 0x0000001116137290 */ /* 0x000fe400097fe41b */
[----:B------:R-:W-:Y:S01]  /*0600*/  ULEA UR18, UP2, UR15, UR12, 0x1 ;  /* 0x0000000c0f127291 */ /* 0x000fe2000f84083f */
[----:B------:R-:W-:Y:S02]  /*0610*/  UMOV UR4, URZ ;  /* 0x0000003f00047c82 */ /* 0x000fe40008000000 */
[----:B------:R-:W-:Y:S01]  /*0620*/  UMOV UR12, UR6 ;  /* 0x00000006000c7c82 */ /* 0x000fe20008000000 */
[----:B------:R-:W-:Y:S01]  /*0630*/  ULEA.HI.X UR19, UR15, UR13, UR19, 0x1, UP2 ;  /* 0x0000000d0f137291 */ /* 0x000fe200090f0c13 */
[----:B------:R-:W-:Y:S02]  /*0640*/  @!UP0 UMOV UR10, URZ ;  /* 0x0000003f000a8c82 */ /* 0x000fe40008000000 */
[----:B------:R-:W-:Y:S01]  /*0650*/  UMOV UR13, UR7 ;  /* 0x00000007000d7c82 */ /* 0x000fe20008000000 */
[----:B------:R-:W-:Y:S01]  /*0660*/  @!UP0 UMOV UR11, URZ ;  /* 0x0000003f000b8c82 */ /* 0x000fe20008000000 */
[----:B--2---:R-:W-:Y:S01]  /*0670*/  @P1 R2UR UR4, R4 ;  /* 0x00000000040412ca */ /* 0x004fe200000e0000 */
[----:B0-----:R-:W-:-:S14]  /*0680*/  @!P0 BRA `(.L_x_12567) ;  /* 0x000000b800608947 */ /* 0x001fdc0003800000 */
[----:B------:R-:W0:Y:S01]  /*0690*/  S2R R79, SR_TID.X ;  /* 0x00000000004f7919 */ /* 0x000e220000002100 */
[----:B------:R-:W-:Y:S01]  /*06a0*/  MOV R78, RZ ;  /* 0x000000ff004e7202 */ /* 0x000fe20000000f00 */
[----:B------:R-:W-:Y:S01]  /*06b0*/  UMOV UR7, UR23 ;  /* 0x0000001700077c82 */ /* 0x000fe20008000000 */
[----:B------:R-:W-:Y:S01]  /*06c0*/  MOV R80, RZ ;  /* 0x000000ff00507202 */ /* 0x000fe20000000f00 */
[----:B------:R-:W1:Y:S01]  /*06d0*/  S2R R77, SR_LANEID ;  /* 0x00000000004d7919 */ /* 0x000e620000000000 */
[----:B------:R-:W-:Y:S01]  /*06e0*/  UMOV UR15, UR24 ;  /* 0x00000018000f7c82 */ /* 0x000fe20008000000 */
[----:B------:R-:W-:Y:S01]  /*06f0*/  UMOV UR16, UR20 ;  /* 0x0000001400107c82 */ /* 0x000fe20008000000 */
[----:B------:R-:W-:Y:S01]  /*0700*/  UMOV UR17, UR21 ;  /* 0x0000001500117c82 */ /* 0x000fe20008000000 */
[----:B------:R-:W-:-:S05]  /*0710*/  UMOV UR5, URZ ;  /* 0x0000003f00057c82 */ /* 0x000fca0008000000 */
.L_x_12620:
[----:B------:R-:W-:Y:S01]  /*0720*/  ULDC UR20, c[0x0][0x224] ;  /* 0x0000890000147ab9 */ /* 0x000fe20000000800 */
[----:B0-----:R-:W-:Y:S01]  /*0730*/  SHF.L.U32 R0, R79, 0x4, RZ ;  /* 0x000000044f007819 */ /* 0x001fe200000006ff */
        /* <DEDUP_REMOVED lines=55> */
[----:B------:R-:W-:Y:S01]  /*0ab0*/  LOP3.LUT R25, R7, 0x1e0, RZ, 0xfc, !PT ;  /* 0x000001e007197812 */ /* 0x000fe200078efcff */
[----:B------:R-:W3:Y:S01]  /*0ac0*/  @!P3 LDG.E.U16 R15, desc[UR32][R2.64+0x240] ;  /* 0x00024020020fb981 */ /* 0x000ee2000c1e1500 */
[----:B------:R-:W-:-:S02]  /*0ad0*/  ISETP.GE.AND P0, PT, R46, UR22, PT ;  /* 0x000000162e007c0c */ /* 0x000fc4000bf06270 */
        /* <DEDUP_REMOVED lines=18> */
[----:B------:R-:W-:Y:S02]  /*0c00*/  ISETP.GE.AND P0, PT, R18, UR22, PT ;  /* 0x0000001612007c0c */ /* 0x000fe4000bf06270 */
[----:B------:R-:W-:Y:S02]  /*0c10*/  ISETP.GE.AND P6, PT, R20, UR22, PT ;  /* 0x0000001614007c0c */ /* 0x000fe4000bfc6270 */
[C---:B------:R-:W-:Y:S02]  /*0c20*/  IADD3 R18, R77.reuse, 0x40, RZ ;  /* 0x000000404d127810 */ /* 0x040fe40007ffe0ff */
[C---:B0-----:R-:W-:Y:S02]  /*0c30*/  IADD3 R2, R77.reuse, 0x20, RZ ;  /* 0x000000204d027810 */ /* 0x041fe40007ffe0ff */
[----:B------:R-:W-:Y:S02]  /*0c40*/  ISETP.GE.AND P3, PT, R26, UR22, PT ;  /* 0x000000161a007c0c */ /* 0x000fe4000bf66270 */
[C---:B------:R-:W-:Y:S01]  /*0c50*/  IADD3 R20, R77.reuse, 0x60, RZ ;  /* 0x000000604d147810 */ /* 0x040fe20007ffe0ff */
[----:B------:R-:W-:Y:S01]  /*0c60*/  ULEA UR6, UR21, UR6, 0x18 ;  /* 0x0000000615067291 */ /* 0x000fe2000f8ec03f */
[----:B------:R-:W-:-:S05]  /*0c70*/  IADD3 R26, R77, 0x80, RZ ;  /* 0x000000804d1a7810 */ /* 0x000fca0007ffe0ff */
[----:B------:R-:W-:Y:S02]  /*0c80*/  MOV R76, UR6 ;  /* 0x00000006004c7c02 */ /* 0x000fe40008000f00 */
[-C--:B------:R-:W-:Y:S02]  /*0c90*/  LEA.HI.SX32 R3, R2, R77.reuse, 0x1b ;  /* 0x0000004d02037211 */ /* 0x080fe400078fdaff */
[----:B------:R-:W-:Y:S02]  /*0ca0*/  LEA R75, R75, R76, 0x1 ;  /* 0x0000004c4b4b7211 */ /* 0x000fe400078e08ff */
[----:B------:R-:W-:Y:S02]  /*0cb0*/  ISETP.GE.AND P2, PT, R27, UR22, PT ;  /* 0x000000161b007c0c */ /* 0x000fe4000bf46270 */
[-C--:B------:R-:W-:Y:S02]  /*0cc0*/  LEA.HI.SX32 R73, R18, R77.reuse, 0x1b ;  /* 0x0000004d12497211 */ /* 0x080fe400078fdaff */
[----:B------:R-:W-:-:S02]  /*0cd0*/  LEA.HI.SX32 R27, R20, R77, 0x1b ;  /* 0x0000004d141b7211 */ /* 0x000fc400078fdaff */
[----:B------:R-:W-:Y:S02]  /*0ce0*/  ISETP.GE.AND P1, PT, R28, UR22, PT ;  /* 0x000000161c007c0c */ /* 0x000fe4000bf26270 */
[----:B------:R-:W-:Y:S02]  /*0cf0*/  LEA.HI.SX32 R71, R26, R77, 0x1b ;  /* 0x0000004d1a477211 */ /* 0x000fe400078fdaff */
[----:B------:R-:W-:Y:S02]  /*0d00*/  IADD3 R28, R77, 0xa0, RZ ;  /* 0x000000a04d1c7810 */ /* 0x000fe40007ffe0ff */
[-C--:B------:R-:W-:Y:S02]  /*0d10*/  LEA R74, R3, R76.reuse, 0x1 ;  /* 0x0000004c034a7211 */ /* 0x080fe400078e08ff */
[----:B------:R-:W-:Y:S02]  /*0d20*/  LEA R73, R73, R76, 0x1 ;  /* 0x0000004c49497211 */ /* 0x000fe400078e08ff */
[----:B------:R-:W-:-:S02]  /*0d30*/  IADD3 R2, R77, 0xe0, RZ ;  /* 0x000000e04d027810 */ /* 0x000fc40007ffe0ff */
[-C--:B------:R-:W-:Y:S02]  /*0d40*/  LEA R72, R27, R76.reuse, 0x1 ;  /* 0x0000004c1b487211 */ /* 0x080fe400078e08ff */
[----:B------:R-:W-:Y:S02]  /*0d50*/  ISETP.GE.AND P5, PT, R29, UR22, PT ;  /* 0x000000161d007c0c */ /* 0x000fe4000bfa6270 */
[----:B------:R-:W-:Y:S02]  /*0d60*/  LEA R71, R71, R76, 0x1 ;  /* 0x0000004c47477211 */ /* 0x000fe400078e08ff */
[C---:B------:R-:W-:Y:S02]  /*0d70*/  IADD3 R18, R77.reuse, 0x100, RZ ;  /* 0x000001004d127810 */ /* 0x040fe40007ffe0ff */
[----:B------:R-:W-:Y:S02]  /*0d80*/  IADD3 R20, R77, 0x120, RZ ;  /* 0x000001204d147810 */ /* 0x000fe40007ffe0ff */
[----:B------:R-:W-:-:S02]  /*0d90*/  LEA.HI.SX32 R29, R28, R77, 0x1b ;  /* 0x0000004d1c1d7211 */ /* 0x000fc400078fdaff */
[C---:B------:R-:W-:Y:S02]  /*0da0*/  IADD3 R26, R77.reuse, 0x140, RZ ;  /* 0x000001404d1a7810 */ /* 0x040fe40007ffe0ff */
[-C--:B------:R-:W-:Y:S02]  /*0db0*/  LEA.HI.SX32 R3, R2, R77.reuse, 0x1b ;  /* 0x0000004d02037211 */ /* 0x080fe400078fdaff */
[-C--:B------:R-:W-:Y:S02]  /*0dc0*/  LEA.HI.SX32 R67, R18, R77.reuse, 0x1b ;  /* 0x0000004d12437211 */ /* 0x080fe400078fdaff */
[----:B------:R-:W-:Y:S02]  /*0dd0*/  IADD3 R2, R77, 0x180, RZ ;  /* 0x000001804d027810 */ /* 0x000fe40007ffe0ff */
[----:B------:R-:W-:Y:S02]  /*0de0*/  LEA R70, R29, R76, 0x1 ;  /* 0x0000004c1d467211 */ /* 0x000fe400078e08ff */
[----:B------:R-:W-:-:S02]  /*0df0*/  LEA.HI.SX32 R65, R26, R77, 0x1b ;  /* 0x0000004d1a417211 */ /* 0x000fc400078fdaff */
[-C--:B------:R-:W-:Y:S02]  /*0e00*/  LEA R68, R3, R76.reuse, 0x1 ;  /* 0x0000004c03447211 */ /* 0x080fe400078e08ff */
[----:B------:R-:W-:Y:S02]  /*0e10*/  IADD3 R18, R77, 0x1e0, RZ ;  /* 0x000001e04d127810 */ /* 0x000fe40007ffe0ff */
[-C--:B------:R-:W-:Y:S02]  /*0e20*/  LEA R67, R67, R76.reuse, 0x1 ;  /* 0x0000004c43437211 */ /* 0x080fe400078e08ff */
[----:B------:R-:W-:Y:S02]  /*0e30*/  LEA.HI.SX32 R63, R2, R77, 0x1b ;  /* 0x0000004d023f7211 */ /* 0x000fe400078fdaff */
[-C--:B------:R-:W-:Y:S02]  /*0e40*/  LEA R65, R65, R76.reuse, 0x1 ;  /* 0x0000004c41417211 */ /* 0x080fe400078e08ff */
[----:B------:R-:W-:-:S02]  /*0e50*/  LEA R63, R63, R76, 0x1 ;  /* 0x0000004c3f3f7211 */ /* 0x000fc400078e08ff */
[----:B------:R-:W-:Y:S02]  /*0e60*/  MOV R2, UR16 ;  /* 0x0000001000027c02 */ /* 0x000fe40008000f00 */
[----:B------:R-:W-:Y:S02]  /*0e70*/  P2R R30, PR, RZ, 0x1 ;  /* 0x00000001ff1e7803 */ /* 0x000fe40000000000 */
[----:B------:R-:W-:Y:S02]  /*0e80*/  ISETP.GE.AND P4, PT, R7, UR22, PT ;  /* 0x0000001607007c0c */ /* 0x000fe4000bf86270 */
[----:B------:R-:W-:Y:S02]  /*0e90*/  P2R R44, PR, RZ, 0x2 ;  /* 0x00000002ff2c7803 */ /* 0x000fe40000000000 */
[----:B------:R-:W-:Y:S02]  /*0ea0*/  P2R R42, PR, RZ, 0x4 ;  /* 0x00000004ff2a7803 */ /* 0x000fe40000000000 */
[----:B------:R-:W-:-:S02]  /*0eb0*/  P2R R40, PR, RZ, 0x8 ;  /* 0x00000008ff287803 */ /* 0x000fc40000000000 */
[----:B------:R-:W-:Y:S02]  /*0ec0*/  P2R R32, PR, RZ, 0x20 ;  /* 0x00000020ff207803 */ /* 0x000fe40000000000 */
[----:B------:R-:W-:Y:S02]  /*0ed0*/  P2R R31, PR, RZ, 0x40 ;  /* 0x00000040ff1f7803 */ /* 0x000fe40000000000 */
[----:B------:R-:W-:Y:S01]  /*0ee0*/  PRMT R27, RZ, 0x7610, R27 ;  /* 0x00007610ff1b7816 */ /* 0x000fe2000000001b */
[----:B--2---:R0:W-:Y:S02]  /*0ef0*/  STS.U16 [R75], R0 ;  /* 0x000000004b007388 */ /* 0x0041e40000000400 */
[----:B0-----:R-:W-:Y:S02]  /*0f00*/  IADD3 R0, R77, 0xc0, RZ ;  /* 0x000000c04d007810 */ /* 0x001fe40007ffe0ff */
[----:B----4-:R0:W-:Y:S02]  /*0f10*/  STS.U16 [R74+0x40], R5 ;  /* 0x000040054a007388 */ /* 0x0101e40000000400 */
[----:B------:R-:W-:-:S02]  /*0f20*/  LEA.HI.SX32 R69, R0, R77, 0x1b ;  /* 0x0000004d00457211 */ /* 0x000fc400078fdaff */
[----:B------:R-:W-:Y:S01]  /*0f30*/  IADD3 R0, R77, 0x160, RZ ;  /* 0x000001604d007810 */ /* 0x000fe20007ffe0ff */
[----:B---3--:R1:W-:Y:S01]  /*0f40*/  STS.U16 [R73+0x80], R4 ;  /* 0x0000800449007388 */ /* 0x0083e20000000400 */
[----:B------:R-:W-:-:S03]  /*0f50*/  LEA R69, R69, R76, 0x1 ;  /* 0x0000004c45457211 */ /* 0x000fc600078e08ff */
[----:B------:R-:W-:Y:S01]  /*0f60*/  STS.U16 [R72+0xc0], R9 ;  /* 0x0000c00948007388 */ /* 0x000fe20000000400 */
[----:B0-----:R-:W-:-:S03]  /*0f70*/  LEA.HI.SX32 R5, R20, R77, 0x1b ;  /* 0x0000004d14057211 */ /* 0x001fc600078fdaff */
[----:B------:R0:W-:Y:S01]  /*0f80*/  STS.U16 [R71+0x100], R6 ;  /* 0x0001000647007388 */ /* 0x0001e20000000400 */
[----:B-1----:R-:W-:Y:S02]  /*0f90*/  IADD3 R4, R77, 0x1a0, RZ ;  /* 0x000001a04d047810 */ /* 0x002fe40007ffe0ff */
[-C--:B------:R-:W-:Y:S02]  /*0fa0*/  LEA.HI.SX32 R3, R0, R77.reuse, 0x1b ;  /* 0x0000004d00037211 */ /* 0x080fe400078fdaff */
[----:B------:R-:W-:Y:S02]  /*0fb0*/  LEA R66, R5, R76, 0x1 ;  /* 0x0000004c05427211 */ /* 0x000fe400078e08ff */
[C---:B0-----:R-:W-:Y:S01]  /*0fc0*/  IADD3 R6, R77.reuse, 0x1c0, RZ ;  /* 0x000001c04d067810 */ /* 0x041fe20007ffe0ff */
[----:B------:R-:W-:Y:S01]  /*0fd0*/  STS.U16 [R70+0x140], R11 ;  /* 0x0001400b46007388 */ /* 0x000fe20000000400 */
[-C--:B------:R-:W-:Y:S02]  /*0fe0*/  LEA.HI.SX32 R5, R4, R77.reuse, 0x1b ;  /* 0x0000004d04057211 */ /* 0x080fe400078fdaff */
[----:B------:R-:W-:Y:S01]  /*0ff0*/  SHF.L.U32 R0, R77, 0x4, RZ ;  /* 0x000000044d007819 */ /* 0x000fe200000006ff */
[----:B------:R-:W-:Y:S01]  /*1000*/  STS.U16 [R69+0x180], R8 ;  /* 0x0001800845007388 */ /* 0x000fe20000000400 */
[----:B------:R-:W-:-:S02]  /*1010*/  LEA.HI.SX32 R61, R6, R77, 0x1b ;  /* 0x0000004d063d7211 */ /* 0x000fc400078fdaff */
[----:B------:R-:W-:Y:S01]  /*1020*/  LEA.HI.SX32 R9, R18, R77, 0x1b ;  /* 0x0000004d12097211 */ /* 0x000fe200078fdaff */
[----:B------:R-:W-:Y:S01]  /*1030*/  STS.U16 [R68+0x1c0], R13 ;  /* 0x0001c00d44007388 */ /* 0x000fe20000000400 */
[-C--:B------:R-:W-:Y:S02]  /*1040*/  LEA R64, R3, R76.reuse, 0x1 ;  /* 0x0000004c03407211 */ /* 0x080fe400078e08ff */
[----:B------:R-:W-:Y:S01]  /*1050*/  LEA R62, R5, R76, 0x1 ;  /* 0x0000004c053e7211 */ /* 0x000fe200078e08ff */
[----:B------:R-:W-:Y:S01]  /*1060*/  STS.U16 [R67+0x200], R10 ;  /* 0x0002000a43007388 */ /* 0x000fe20000000400 */
[----:B------:R-:W-:Y:S02]  /*1070*/  LEA.HI.SX32 R59, R0, R0, 0x1b ;  /* 0x00000000003b7211 */ /* 0x000fe400078fdaff */
[-C--:B------:R-:W-:Y:S01]  /*1080*/  LEA R61, R61, R76.reuse, 0x1 ;  /* 0x0000004c3d3d7211 */ /* 0x080fe200078e08ff */
[----:B------:R-:W-:Y:S01]  /*1090*/  STS.U16 [R66+0x240], R15 ;  /* 0x0002400f42007388 */ /* 0x000fe20000000400 */
[----:B------:R-:W-:-:S03]  /*10a0*/  LEA R60, R9, R76, 0x1 ;  /* 0x0000004c093c7211 */ /* 0x000fc600078e08ff */
[----:B------:R0:W-:Y:S01]  /*10b0*/  STS.U16 [R65+0x280], R12 ;  /* 0x0002800c41007388 */ /* 0x0001e20000000400 */
[----:B------:R-:W-:-:S03]  /*10c0*/  LEA R59, R59, R76, 0x1 ;  /* 0x0000004c3b3b7211 */ /* 0x000fc600078e08ff */
        /* <DEDUP_REMOVED lines=23> */
[----:B0-----:R-:W-:Y:S01]  /*1240*/  PRMT R12, RZ, 0x7610, R12 ;  /* 0x00007610ff0c7816 */ /* 0x001fe2000000000c */
[----:B------:R-:W-:Y:S01]  /*1250*/  IMAD.WIDE R4, R7, 0x2, R2 ;  /* 0x0000000207047825 */ /* 0x000fe200078e0202 */
[----:B------:R-:W-:Y:S01]  /*1260*/  BAR.SYNC.DEFER_BLOCKING 0x0 ;  /* 0x0000000000007b1d */ /* 0x000fe20000010000 */
[----:B------:R-:W-:-:S05]  /*1270*/  PRMT R15, RZ, 0x7610, R15 ;  /* 0x00007610ff0f7816 */ /* 0x000fca000000000f */
[----:B------:R-:W3:Y:S01]  /*1280*/  @!P0 LDG.E.U16 R12, desc[UR32][R4.64+0x100] ;  /* 0x00010020040c8981 */ /* 0x000ee2000c1e1500 */
[----:B------:R-:W-:-:S04]  /*1290*/  ISETP.GE.AND P0, PT, R34, UR22, PT ;  /* 0x0000001622007c0c */ /* 0x000fc8000bf06270 */
[----:B------:R-:W-:-:S09]  /*12a0*/  P2R R3, PR, RZ, 0x1 ;  /* 0x00000001ff037803 */ /* 0x000fd20000000000 */
[----:B------:R-:W4:Y:S01]  /*12b0*/  @!P0 LDG.E.U16 R15, desc[UR32][R4.64+0x1c0] ;  /* 0x0001c020040f8981 */ /* 0x000f22000c1e1500 */
[----:B------:R-:W-:Y:S02]  /*12c0*/  ISETP.GE.AND P0, PT, R36, UR22, PT ;  /* 0x0000001624007c0c */ /* 0x000fe4000bf06270 */
[----:B-1----:R-:W-:Y:S02]  /*12d0*/  PRMT R16, RZ, 0x7610, R16 ;  /* 0x00007610ff107816 */ /* 0x002fe40000000010 */
[----:B------:R-:W-:Y:S02]  /*12e0*/  PRMT R11, RZ, 0x7610, R11 ;  /* 0x00007610ff0b7816 */ /* 0x000fe4000000000b */
[----:B------:R-:W-:Y:S02]  /*12f0*/  PRMT R10, RZ, 0x7610, R10 ;  /* 0x00007610ff0a7816 */ /* 0x000fe4000000000a */
[----:B------:R-:W-:Y:S02]  /*1300*/  PRMT R9, RZ, 0x7610, R9 ;  /* 0x00007610ff097816 */ /* 0x000fe40000000009 */
[----:B------:R-:W-:Y:S01]  /*1310*/  PRMT R8, RZ, 0x7610, R8 ;  /* 0x00007610ff087816 */ /* 0x000fe20000000008 */
[----:B------:R-:W3:Y:S01]  /*1320*/  @!P1 LDG.E.U16 R11, desc[UR32][R4.64+0xc0] ;  /* 0x0000c020040b9981 */ /* 0x000ee2000c1e1500 */
[----:B------:R-:W-:-:S02]  /*1330*/  PRMT R14, RZ, 0x7610, R14 ;  /* 0x00007610ff0e7816 */ /* 0x000fc4000000000e */
[----:B------:R-:W-:Y:S01]  /*1340*/  PRMT R13, RZ, 0x7610, R13 ;  /* 0x00007610ff0d7816 */ /* 0x000fe2000000000d */
[----:B------:R-:W4:Y:S01]  /*1350*/  @!P0 LDG.E.U16 R16, desc[UR32][R4.64+0x200] ;  /* 0x0002002004108981 */ /* 0x000f22000c1e1500 */
[----:B------:R-:W-:Y:S02]  /*1360*/  P2R R6, PR, RZ, 0x1 ;  /* 0x00000001ff067803 */ /* 0x000fe40000000000 */
[----:B------:R-:W-:Y:S01]  /*1370*/  ISETP.GE.AND P0, PT, R22, UR22, PT ;  /* 0x0000001616007c0c */ /* 0x000fe2000bf06270 */
[----:B------:R-:W3:Y:S01]  /*1380*/  @!P2 LDG.E.U16 R10, desc[UR32][R4.64+0x80] ;  /* 0x00008020040aa981 */ /* 0x000ee2000c1e1500 */
[----:B------:R-:W-:Y:S02]  /*1390*/  ISETP.GE.AND P1, PT, R23, UR22, PT ;  /* 0x0000001617007c0c */ /* 0x000fe4000bf26270 */
[----:B------:R-:W-:Y:S01]  /*13a0*/  ISETP.GE.AND P2, PT, R46, UR22, PT ;  /* 0x000000162e007c0c */ /* 0x000fe2000bf46270 */
[----:B------:R-:W4:Y:S01]  /*13b0*/  @!P3 LDG.E.U16 R9, desc[UR32][R4.64+0x40] ;  /* 0x000040200409b981 */ /* 0x000f22000c1e1500 */
[----:B------:R-:W-:-:S02]  /*13c0*/  P2R R2, PR, RZ, 0x10 ;  /* 0x00000010ff027803 */ /* 0x000fc40000000000 */
[----:B------:R-:W-:Y:S01]  /*13d0*/  ISETP.GE.AND P3, PT, R48, UR22, PT ;  /* 0x0000001630007c0c */ /* 0x000fe2000bf66270 */
[----:B------:R-:W3:Y:S01]  /*13e0*/  @!P4 LDG.E.U16 R8, desc[UR32][R4.64] ;  /* 0x000000200408c981 */ /* 0x000ee2000c1e1500 */
        /* <DEDUP_REMOVED lines=8> */
[----:B------:R-:W-:Y:S01]  /*1470*/  PRMT R20, RZ, 0x7610, R20 ;  /* 0x00007610ff147816 */ /* 0x000fe20000000014 */
[----:B------:R-:W4:Y:S01]  /*1480*/  @!P0 LDG.E.U16 R17, desc[UR32][R4.64+0x240] ;  /* 0x0002402004118981 */ /* 0x000f22000c1e1500 */
[----:B--2---:R-:W-:-:S02]  /*1490*/  PRMT R21, RZ, 0x7610, R21 ;  /* 0x00007610ff157816 */ /* 0x004fc40000000015 */
[----:B------:R-:W-:Y:S01]  /*14a0*/  PRMT R0, RZ, 0x7610, R0 ;  /* 0x00007610ff007816 */ /* 0x000fe20000000000 */
[----:B------:R-:W2:Y:S04]  /*14b0*/  @!P1 LDG.E.U16 R18, desc[UR32][R4.64+0x280] ;  /* 0x0002802004129981 */ /* 0x000ea8000c1e1500 */
[----:B------:R-:W2:Y:S04]  /*14c0*/  @!P2 LDG.E.U16 R19, desc[UR32][R4.64+0x2c0] ;  /* 0x0002c0200413a981 */ /* 0x000ea8000c1e1500 */
[----:B------:R-:W2:Y:S04]  /*14d0*/  @!P3 LDG.E.U16 R20, desc[UR32][R4.64+0x300] ;  /* 0x000300200414b981 */ /* 0x000ea8000c1e1500 */
[----:B------:R-:W2:Y:S04]  /*14e0*/  @!P4 LDG.E.U16 R21, desc[UR32][R4.64+0x340] ;  /* 0x000340200415c981 */ /* 0x000ea8000c1e1500 */
[----:B------:R-:W2:Y:S04]  /*14f0*/  @!P5 LDG.E.U16 R0, desc[UR32][R4.64+0x380] ;  /* 0x000380200400d981 */ /* 0x000ea8000c1e1500 */
[----:B------:R0:W2:Y:S01]  /*1500*/  @!P6 LDG.E.U16 R27, desc[UR32][R4.64+0x3c0] ;  /* 0x0003c020041be981 */ /* 0x0000a2000c1e1500 */
        /* <DEDUP_REMOVED lines=21> */
[----:B0-----:R-:W-:Y:S02]  /*1660*/  PRMT R4, RZ, 0x7610, R4 ;  /* 0x00007610ff047816 */ /* 0x001fe40000000004 */
[----:B------:R-:W-:Y:S02]  /*1670*/  PRMT R3, RZ, 0x7610, R3 ;  /* 0x00007610ff037816 */ /* 0x000fe40000000003 */
[----:B------:R-:W-:Y:S02]  /*1680*/  PRMT R5, RZ, 0x7610, R5 ;  /* 0x00007610ff057816 */ /* 0x000fe40000000005 */
[----:B------:R-:W-:Y:S02]  /*1690*/  PRMT R23, RZ, 0x7610, R23 ;  /* 0x00007610ff177816 */ /* 0x000fe40000000017 */
[----:B------:R-:W-:Y:S01]  /*16a0*/  PRMT R25, RZ, 0x7610, R25 ;  /* 0x00007610ff197816 */ /* 0x000fe20000000019 */
[----:B---3--:R0:W-:Y:S04]  /*16b0*/  STS.U16 [R75], R8 ;  /* 0x000000084b007388 */ /* 0x0081e80000000400 */
[----:B----4-:R-:W-:Y:S04]  /*16c0*/  STS.U16 [R74+0x40], R9 ;  /* 0x000040094a007388 */ /* 0x010fe80000000400 */
[----:B------:R1:W-:Y:S04]  /*16d0*/  STS.U16 [R73+0x80], R10 ;  /* 0x0000800a49007388 */ /* 0x0003e80000000400 */
[----:B------:R-:W-:Y:S04]  /*16e0*/  STS.U16 [R72+0xc0], R11 ;  /* 0x0000c00b48007388 */ /* 0x000fe80000000400 */
[----:B------:R3:W-:Y:S04]  /*16f0*/  STS.U16 [R71+0x100], R12 ;  /* 0x0001000c47007388 */ /* 0x0007e80000000400 */
[----:B------:R4:W-:Y:S04]  /*1700*/  STS.U16 [R70+0x140], R13 ;  /* 0x0001400d46007388 */ /* 0x0009e80000000400 */
[----:B------:R-:W-:Y:S04]  /*1710*/  STS.U16 [R69+0x180], R14 ;  /* 0x0001800e45007388 */ /* 0x000fe80000000400 */
[----:B------:R-:W-:Y:S04]  /*1720*/  STS.U16 [R68+0x1c0], R15 ;  /* 0x0001c00f44007388 */ /* 0x000fe80000000400 */
[----:B------:R-:W-:Y:S04]  /*1730*/  STS.U16 [R67+0x200], R16 ;  /* 0x0002001043007388 */ /* 0x000fe80000000400 */
[----:B------:R-:W-:Y:S04]  /*1740*/  STS.U16 [R66+0x240], R17 ;  /* 0x0002401142007388 */ /* 0x000fe80000000400 */
[----:B--2---:R-:W-:Y:S04]  /*1750*/  STS.U16 [R65+0x280], R18 ;  /* 0x0002801241007388 */ /* 0x004fe80000000400 */
[----:B------:R-:W-:Y:S04]  /*1760*/  STS.U16 [R64+0x2c0], R19 ;  /* 0x0002c01340007388 */ /* 0x000fe80000000400 */
[----:B------:R-:W-:Y:S04]  /*1770*/  STS.U16 [R63+0x300], R20 ;  /* 0x000300143f007388 */ /* 0x000fe80000000400 */
[----:B------:R2:W-:Y:S04]  /*1780*/  STS.U16 [R62+0x340], R21 ;  /* 0x000340153e007388 */ /* 0x0005e80000000400 */
[----:B------:R-:W-:Y:S04]  /*1790*/  STS.U16 [R61+0x380], R0 ;  /* 0x000380003d007388 */ /* 0x000fe80000000400 */
[----:B------:R-:W-:Y:S01]  /*17a0*/  STS.U16 [R60+0x3c0], R27 ;  /* 0x0003c01b3c007388 */ /* 0x000fe20000000400 */
[----:B------:R-:W-:-:S03]  /*17b0*/  NOP ;  /* 0x0000000000007918 */ /* 0x000fc60000000000 */
[----:B------:R-:W2:Y:S04]  /*17c0*/  LDS.U16 R15, [R59] ;  /* 0x000000003b0f7984 */ /* 0x000ea80000000400 */
        /* <DEDUP_REMOVED lines=16> */
[----:B0-----:R-:W-:-:S05]  /*18d0*/  PRMT R8, RZ, 0x7610, R8 ;  /* 0x00007610ff087816 */ /* 0x001fca0000000008 */
[----:B------:R-:W2:Y:S01]  /*18e0*/  @!P0 LDG.E.U16 R4, desc[UR32][R6.64] ;  /* 0x0000002006048981 */ /* 0x000ea2000c1e1500 */
[----:B------:R-:W-:Y:S02]  /*18f0*/  ISETP.NE.AND P0, PT, R26, RZ, PT ;  /* 0x000000ff1a00720c */ /* 0x000fe40003f05270 */
[----:B-1----:R-:W-:Y:S01]  /*1900*/  PRMT R10, RZ, 0x7610, R10 ;  /* 0x00007610ff0a7816 */ /* 0x002fe2000000000a */
[----:B------:R-:W2:Y:S01]  /*1910*/  @!P4 LDG.E.U16 R23, desc[UR32][R6.64+0x340] ;  /* 0x000340200617c981 */ /* 0x000ea2000c1e1500 */
[----:B------:R-:W-:Y:S02]  /*1920*/  PRMT R9, RZ, 0x7610, R9 ;  /* 0x00007610ff097816 */ /* 0x000fe40000000009 */
[----:B---3--:R-:W-:Y:S01]  /*1930*/  PRMT R12, RZ, 0x7610, R12 ;  /* 0x00007610ff0c7816 */ /* 0x008fe2000000000c */
[----:B------:R-:W3:Y:S06]  /*1940*/  @!P6 LDG.E.U16 R25, desc[UR32][R6.64+0x3c0] ;  /* 0x0003c0200619e981 */ /* 0x000eec000c1e1500 */
[----:B------:R-:W3:Y:S01]  /*1950*/  @!P0 LDG.E.U16 R3, desc[UR32][R6.64+0x40] ;  /* 0x0000402006038981 */ /* 0x000ee2000c1e1500 */
[----:B------:R-:W-:-:S13]  /*1960*/  ISETP.NE.AND P0, PT, R28, RZ, PT ;  /* 0x000000ff1c00720c */ /* 0x000fda0003f05270 */
[----:B------:R-:W3:Y:S01]  /*1970*/  @!P0 LDG.E.U16 R8, desc[UR32][R6.64+0x80] ;  /* 0x0000802006088981 */ /* 0x000ee2000c1e1500 */
[----:B------:R-:W-:-:S13]  /*1980*/  ISETP.NE.AND P0, PT, R29, RZ, PT ;  /* 0x000000ff1d00720c */ /* 0x000fda0003f05270 */
[----:B------:R-:W3:Y:S01]  /*1990*/  @!P0 LDG.E.U16 R5, desc[UR32][R6.64+0xc0] ;  /* 0x0000c02006058981 */ /* 0x000ee2000c1e1500 */
[----:B------:R-:W-:-:S13]  /*19a0*/  ISETP.NE.AND P0, PT, R30, RZ, PT ;  /* 0x000000ff1e00720c */ /* 0x000fda0003f05270 */
[----:B------:R-:W3:Y:S01]  /*19b0*/  @!P0 LDG.E.U16 R10, desc[UR32][R6.64+0x100] ;  /* 0x00010020060a8981 */ /* 0x000ee2000c1e1500 */
[----:B------:R-:W-:-:S13]  /*19c0*/  ISETP.NE.AND P0, PT, R31, RZ, PT ;  /* 0x000000ff1f00720c */ /* 0x000fda0003f05270 */
[----:B------:R-:W3:Y:S01]  /*19d0*/  @!P0 LDG.E.U16 R9, desc[UR32][R6.64+0x140] ;  /* 0x0001402006098981 */ /* 0x000ee2000c1e1500 */
[----:B------:R-:W-:Y:S02]  /*19e0*/  ISETP.NE.AND P0, PT, R32, RZ, PT ;  /* 0x000000ff2000720c */ /* 0x000fe40003f05270 */
[----:B------:R-:W-:-:S11]  /*19f0*/  PRMT R11, RZ, 0x7610, R11 ;  /* 0x00007610ff0b7816 */ /* 0x000fd6000000000b */
[----:B------:R-:W3:Y:S01]  /*1a00*/  @!P0 LDG.E.U16 R12, desc[UR32][R6.64+0x180] ;  /* 0x00018020060c8981 */ /* 0x000ee2000c1e1500 */
[----:B------:R-:W-:Y:S02]  /*1a10*/  ISETP.NE.AND P0, PT, R34, RZ, PT ;  /* 0x000000ff2200720c */ /* 0x000fe40003f05270 */
[----:B------:R-:W-:-:S11]  /*1a20*/  PRMT R26, RZ, 0x7610, R26 ;  /* 0x00007610ff1a7816 */ /* 0x000fd6000000001a */
[----:B------:R-:W3:Y:S01]  /*1a30*/  @!P0 LDG.E.U16 R11, desc[UR32][R6.64+0x1c0] ;  /* 0x0001c020060b8981 */ /* 0x000ee2000c1e1500 */
[----:B------:R-:W-:Y:S02]  /*1a40*/  ISETP.NE.AND P0, PT, R36, RZ, PT ;  /* 0x000000ff2400720c */ /* 0x000fe40003f05270 */
[----:B----4-:R-:W-:Y:S02]  /*1a50*/  PRMT R13, RZ, 0x7610, R13 ;  /* 0x00007610ff0d7816 */ /* 0x010fe4000000000d */
[----:B------:R-:W-:Y:S02]  /*1a60*/  PRMT R28, RZ, 0x7610, R28 ;  /* 0x00007610ff1c7816 */ /* 0x000fe4000000001c */
[----:B--2---:R-:W-:Y:S02]  /*1a70*/  PRMT R21, RZ, 0x7610, R21 ;  /* 0x00007610ff157816 */ /* 0x004fe40000000015 */
[----:B------:R-:W-:Y:S02]  /*1a80*/  PRMT R30, RZ, 0x7610, R30 ;  /* 0x00007610ff1e7816 */ /* 0x000fe4000000001e */
[----:B------:R-:W-:Y:S01]  /*1a90*/  PRMT R32, RZ, 0x7610, R32 ;  /* 0x00007610ff207816 */ /* 0x000fe20000000020 */
[----:B------:R-:W2:Y:S04]  /*1aa0*/  @!P1 LDG.E.U16 R28, desc[UR32][R6.64+0x280] ;  /* 0x00028020061c9981 */ /* 0x000ea8000c1e1500 */
[----:B------:R-:W4:Y:S01]  /*1ab0*/  @!P0 LDG.E.U16 R26, desc[UR32][R6.64+0x200] ;  /* 0x00020020061a8981 */ /* 0x000f22000c1e1500 */
[----:B------:R-:W-:-:S03]  /*1ac0*/  ISETP.NE.AND P0, PT, R38, RZ, PT ;  /* 0x000000ff2600720c */ /* 0x000fc60003f05270 */
[----:B------:R-:W2:Y:S04]  /*1ad0*/  @!P2 LDG.E.U16 R21, desc[UR32][R6.64+0x2c0] ;  /* 0x0002c0200615a981 */ /* 0x000ea8000c1e1500 */
[----:B------:R-:W2:Y:S04]  /*1ae0*/  @!P3 LDG.E.U16 R30, desc[UR32][R6.64+0x300] ;  /* 0x00030020061eb981 */ /* 0x000ea8000c1e1500 */
[----:B------:R-:W2:Y:S04]  /*1af0*/  @!P5 LDG.E.U16 R32, desc[UR32][R6.64+0x380] ;  /* 0x000380200620d981 */ /* 0x000ea8000c1e1500 */
[----:B------:R-:W2:Y:S01]  /*1b00*/  @!P0 LDG.E.U16 R13, desc[UR32][R6.64+0x240] ;  /* 0x00024020060d8981 */ /* 0x000ea2000c1e1500 */
[----:B------:R-:W-:-:S05]  /*1b10*/  HADD2.F32 R15, -RZ, R15.H0_H0 ;  /* 0x2000000fff0f7230 */ /* 0x000fca0000004100 */
[----:B------:R-:W-:-:S05]  /*1b20*/  FADD.FTZ R42, R15, UR4 ;  /* 0x000000040f2a7e21 */ /* 0x000fca0008010000 */
[----:B------:R-:W-:Y:S01]  /*1b30*/  FSETP.GTU.FTZ.AND P2, PT, R42, 20, PT ;  /* 0x41a000002a00780b */ /* 0x000fe20003f5c000 */
[----:B------:R-:W-:Y:S02]  /*1b40*/  HADD2.F32 R16, -RZ, R16.H0_H0 ;  /* 0x20000010ff107230 */ /* 0x000fe40000004100 */
[----:B------:R-:W-:Y:S02]  /*1b50*/  HADD2.F32 R17, -RZ, R17.H0_H0 ;  /* 0x20000011ff117230 */ /* 0x000fe40000004100 */
[----:B------:R-:W-:Y:S02]  /*1b60*/  HADD2.F32 R18, -RZ, R18.H0_H0 ;  /* 0x20000012ff127230 */ /* 0x000fe40000004100 */
[----:B------:R-:W-:Y:S02]  /*1b70*/  HADD2.F32 R19, -RZ, R19.H0_H0 ;  /* 0x20000013ff137230 */ /* 0x000fe40000004100 */
[----:B------:R-:W-:Y:S02]  /*1b80*/  HADD2.F32 R20, -RZ, R20.H0_H0 ;  /* 0x20000014ff147230 */ /* 0x000fe40000004100 */
[----:B------:R-:W-:-:S02]  /*1b90*/  HADD2.F32 R22, -RZ, R22.H0_H0 ;  /* 0x20000016ff167230 */ /* 0x000fc40000004100 */
[----:B------:R-:W-:Y:S01]  /*1ba0*/  FADD.FTZ R40, R16, UR4 ;  /* 0x0000000410287e21 */ /* 0x000fe20008010000 */
[----:B------:R-:W-:Y:S01]  /*1bb0*/  FADD.FTZ R38, R17, UR4 ;  /* 0x0000000411267e21 */ /* 0x000fe20008010000 */
[----:B------:R-:W-:Y:S01]  /*1bc0*/  FADD.FTZ R36, R18, UR4 ;  /* 0x0000000412247e21 */ /* 0x000fe20008010000 */
[----:B------:R-:W-:Y:S01]  /*1bd0*/  FADD.FTZ R34, R19, UR4 ;  /* 0x0000000413227e21 */ /* 0x000fe20008010000 */
[----:B------:R-:W-:Y:S01]  /*1be0*/  HADD2.F32 R24, -RZ, R24.H0_H0 ;  /* 0x20000018ff187230 */ /* 0x000fe20000004100 */
[----:B------:R-:W-:Y:S01]  /*1bf0*/  BSSY B0, `(.L_x_12568) ;  /* 0x0000059000007945 */ /* 0x000fe20003800000 */
[----:B------:R-:W-:Y:S02]  /*1c00*/  HFMA2.MMA R54, -RZ, RZ, 0, 0 ;  /* 0x00000000ff367435 */ /* 0x000fe400000001ff */
[----:B------:R-:W-:Y:S02]  /*1c10*/  HFMA2.MMA R50, -RZ, RZ, 0, 0 ;  /* 0x00000000ff327435 */ /* 0x000fe400000001ff */
[----:B------:R-:W-:-:S02]  /*1c20*/  HFMA2.MMA R48, -RZ, RZ, 0, 0 ;  /* 0x00000000ff307435 */ /* 0x000fc400000001ff */
[----:B------:R-:W-:Y:S02]  /*1c30*/  HFMA2.MMA R46, -RZ, RZ, 0, 0 ;  /* 0x00000000ff2e7435 */ /* 0x000fe400000001ff */
[----:B------:R-:W-:Y:S02]  /*1c40*/  HFMA2.MMA R44, -RZ, RZ, 0, 0 ;  /* 0x00000000ff2c7435 */ /* 0x000fe400000001ff */
[----:B------:R-:W-:Y:S01]  /*1c50*/  HFMA2.MMA R17, -RZ, RZ, 0, 0 ;  /* 0x00000000ff117435 */ /* 0x000fe200000001ff */
[----:B------:R-:W-:Y:S01]  /*1c60*/  LOP3.LUT R31, R79, 0x1f, RZ, 0xc0, !PT ;  /* 0x0000001f4f1f7812 */ /* 0x000fe200078ec0ff */
[----:B------:R-:W-:Y:S01]  /*1c70*/  FADD.FTZ R24, R24, UR4 ;  /* 0x0000000418187e21 */ /* 0x000fe20008010000 */
[----:B------:R-:W-:Y:S02]  /*1c80*/  MOV R52, RZ ;  /* 0x000000ff00347202 */ /* 0x000fe40000000f00 */
[----:B------:R-:W-:Y:S02]  /*1c90*/  FSETP.GTU.FTZ.AND P3, PT, R40, 20, PT ;  /* 0x41a000002800780b */ /* 0x000fe40003f7c000 */
[----:B------:R-:W-:-:S02]  /*1ca0*/  FSETP.GTU.FTZ.AND P4, PT, R38, 20, PT ;  /* 0x41a000002600780b */ /* 0x000fc40003f9c000 */
[----:B------:R-:W-:Y:S02]  /*1cb0*/  FSETP.GTU.FTZ.AND P5, PT, R36, 20, PT ;  /* 0x41a000002400780b */ /* 0x000fe40003fbc000 */
[----:B------:R-:W-:Y:S02]  /*1cc0*/  FSETP.GTU.FTZ.AND P6, PT, R34, 20, PT ;  /* 0x41a000002200780b */ /* 0x000fe40003fdc000 */
[----:B------:R-:W-:Y:S01]  /*1cd0*/  MOV R19, RZ ;  /* 0x000000ff00137202 */ /* 0x000fe20000000f00 */
[----:B------:R-:W-:Y:S04]  /*1ce0*/  STS.U16 [R75], R4 ;  /* 0x000000044b007388 */ /* 0x000fe80000000400 */
[----:B---3--:R-:W-:Y:S04]  /*1cf0*/  STS.U16 [R74+0x40], R3 ;  /* 0x000040034a007388 */ /* 0x008fe80000000400 */
        /* <DEDUP_REMOVED lines=9> */
[----:B------:R-:W-:Y:S04]  /*1d90*/  STS.U16 [R64+0x2c0], R21 ;  /* 0x0002c01540007388 */ /* 0x000fe80000000400 */
[----:B------:R-:W-:Y:S04]  /*1da0*/  STS.U16 [R63+0x300], R30 ;  /* 0x0003001e3f007388 */ /* 0x000fe80000000400 */
[----:B------:R-:W-:Y:S04]  /*1db0*/  STS.U16 [R62+0x340], R23 ;  /* 0x000340173e007388 */ /* 0x000fe80000000400 */
[----:B------:R0:W-:Y:S04]  /*1dc0*/  STS.U16 [R61+0x380], R32 ;  /* 0x000380203d007388 */ /* 0x0001e80000000400 */
[----:B------:R1:W-:Y:S01]  /*1dd0*/  STS.U16 [R60+0x3c0], R25 ;  /* 0x0003c0193c007388 */ /* 0x0003e20000000400 */
[----:B------:R-:W-:-:S03]  /*1de0*/  NOP ;  /* 0x0000000000007918 */ /* 0x000fc60000000000 */
[----:B------:R2:W3:Y:S04]  /*1df0*/  LDS.U16 R129, [R59] ;  /* 0x000000003b817984 */ /* 0x0004e80000000400 */
[----:B------:R2:W4:Y:S04]  /*1e00*/  LDS.U16 R104, [R59+0x2] ;  /* 0x000002003b687984 */ /* 0x0005280000000400 */
[----:B------:R2:W0:Y:S04]  /*1e10*/  LDS.U16 R106, [R59+0x4] ;  /* 0x000004003b6a7984 */ /* 0x0004280000000400 */
[----:B------:R2:W0:Y:S04]  /*1e20*/  LDS.U16 R108, [R59+0x6] ;  /* 0x000006003b6c7984 */ /* 0x0004280000000400 */
[----:B------:R2:W0:Y:S04]  /*1e30*/  LDS.U16 R84, [R59+0x8] ;  /* 0x000008003b547984 */ /* 0x0004280000000400 */
[----:B------:R2:W0:Y:S04]  /*1e40*/  LDS.U16 R13, [R59+0xa] ;  /* 0x00000a003b0d7984 */ /* 0x0004280000000400 */
[----:B------:R2:W1:Y:S04]  /*1e50*/  LDS.U16 R12, [R59+0xc] ;  /* 0x00000c003b0c7984 */ /* 0x0004680000000400 */
        /* <DEDUP_REMOVED lines=9> */
[----:B0-----:R-:W-:Y:S01]  /*1ef0*/  FADD.FTZ R32, R20, UR4 ;  /* 0x0000000414207e21 */ /* 0x001fe20008010000 */
[----:B------:R-:W-:Y:S01]  /*1f00*/  FADD.FTZ R30, R22, UR4 ;  /* 0x00000004161e7e21 */ /* 0x000fe20008010000 */
[----:B------:R-:W-:-:S02]  /*1f10*/  CS2R R28, SRZ ;  /* 0x00000000001c7805 */ /* 0x000fc4000001ff00 */
[----:B------:R-:W-:Y:S02]  /*1f20*/  CS2R R26, SRZ ;  /* 0x00000000001a7805 */ /* 0x000fe4000001ff00 */
[----:B-1----:R-:W-:Y:S02]  /*1f30*/  MOV R25, RZ ;  /* 0x000000ff00197202 */ /* 0x002fe40000000f00 */
[----:B------:R-:W-:Y:S02]  /*1f40*/  MOV R23, RZ ;  /* 0x000000ff00177202 */ /* 0x000fe40000000f00 */
[----:B------:R-:W-:Y:S02]  /*1f50*/  MOV R21, RZ ;  /* 0x000000ff00157202 */ /* 0x000fe40000000f00 */
[----:B------:R-:W-:Y:S02]  /*1f60*/  FSETP.GTU.FTZ.AND P0, PT, R32, 20, PT ;  /* 0x41a000002000780b */ /* 0x000fe40003f1c000 */
[----:B------:R-:W-:Y:S01]  /*1f70*/  FSETP.GTU.FTZ.AND P1, PT, R30, 20, PT ;  /* 0x41a000001e00780b */ /* 0x000fe20003f3c000 */
[----:B---34-:R-:W-:-:S12]  /*1f80*/  @P2 BRA `(.L_x_12569) ;  /* 0x00000000007c2947 */ /* 0x018fd80003800000 */
        /* <DEDUP_REMOVED lines=31> */
.L_x_12569:
[----:B------:R-:W-:Y:S05]  /*2180*/  BSYNC B0 ;  /* 0x0000000000007941 */ /* 0x000fea0003800000 */
.L_x_12568:
[----:B------:R-:W-:Y:S01]  /*2190*/  HADD2.F32 R82, -RZ, R82.H0_H0 ;  /* 0x20000052ff527230 */ /* 0x000fe20000004100 */
[----:B------:R-:W-:Y:S01]  /*21a0*/  BSSY B0, `(.L_x_12570) ;  /* 0x0000027000007945 */ /* 0x000fe20003800000 */
[----:B------:R-:W-:Y:S01]  /*21b0*/  HFMA2.MMA R15, -RZ, RZ, 0, 0 ;  /* 0x00000000ff0f7435 */ /* 0x000fe200000001ff */
[----:B------:R-:W-:Y:S01]  /*21c0*/  FSETP.GTU.FTZ.AND P2, PT, R24, 20, PT ;  /* 0x41a000001800780b */ /* 0x000fe20003f5c000 */
[----:B------:R-:W-:Y:S02]  /*21d0*/  HADD2.F32 R143, -RZ, R198.H0_H0 ;  /* 0x200000c6ff8f7230 */ /* 0x000fe40000004100 */
[----:B------:R-:W-:Y:S01]  /*21e0*/  FADD.FTZ R22, R82, UR4 ;  /* 0x0000000452167e21 */ /* 0x000fe20008010000 */
[----:B------:R-:W-:Y:S02]  /*21f0*/  HADD2.F32 R109, -RZ, R58.H0_H0 ;  /* 0x2000003aff6d7230 */ /* 0x000fe40000004100 */
[----:B------:R-:W-:Y:S01]  /*2200*/  HADD2.F32 R107, -RZ, R57.H0_H0 ;  /* 0x20000039ff6b7230 */ /* 0x000fe20000004100 */
        /* <DEDUP_REMOVED lines=32> */
.L_x_12571:
[----:B------:R-:W-:Y:S05]  /*2410*/  BSYNC B0 ;  /* 0x0000000000007941 */ /* 0x000fea0003800000 */
.L_x_12570:
[----:B------:R-:W-:Y:S01]  /*2420*/  HADD2.F32 R83, -RZ, R83.H0_H0 ;  /* 0x20000053ff537230 */ /* 0x000fe20000004100 */
[----:B------:R-:W-:Y:S01]  /*2430*/  BSSY B0, `(.L_x_12572) ;  /* 0x0000027000007945 */ /* 0x000fe20003800000 */
[----:B------:R-:W-:Y:S01]  /*2440*/  FSETP.GTU.FTZ.AND P3, PT, R22, 20, PT ;  /* 0x41a000001600780b */ /* 0x000fe20003f7c000 */
[----:B------:R-:W-:Y:S02]  /*2450*/  HADD2.F32 R105, -RZ, R56.H0_H0 ;  /* 0x20000038ff697230 */ /* 0x000fe40000004100 */
        /* <DEDUP_REMOVED lines=36> */
.L_x_12573:
[----:B------:R-:W-:Y:S05]  /*26a0*/  BSYNC B0 ;  /* 0x0000000000007941 */ /* 0x000fea0003800000 */
.L_x_12572:
        /* <DEDUP_REMOVED lines=40> */
.L_x_12575:
[----:B------:R-:W-:Y:S05]  /*2930*/  BSYNC B0 ;  /* 0x0000000000007941 */ /* 0x000fea0003800000 */
.L_x_12574:
        /* <DEDUP_REMOVED lines=40> */
.L_x_12577:
[----:B------:R-:W-:Y:S05]  /*2bc0*/  BSYNC B0 ;  /* 0x0000000000007941 */ /* 0x000fea0003800000 */
.L_x_12576:
[----:B------:R-:W-:Y:S01]  /*2bd0*/  HADD2.F32 R129, -RZ, R129.H0_H0 ;  /* 0x20000081ff817230 */ /* 0x000fe20000004100 */
[----:B------:R-:W-:Y:S01]  /*2be0*/  BSSY B0, `(.L_x_12578) ;  /* 0x0000027000007945 */ /* 0x000fe20003800000 */
[----:B------:R-:W-:Y:S01]  /*2bf0*/  HADD2.F32 R90, -RZ, R14.H0_H0 ;  /* 0x2000000eff5a7230 */ /* 0x000fe20000004100 */
[----:B------:R-:W-:Y:S01]  /*2c00*/  FSETP.GTU.FTZ.AND P6, PT, R16, 20, PT ;  /* 0x41a000001000780b */ /* 0x000fe20003fdc000 */
[----:B------:R-:W-:Y:S02]  /*2c10*/  HADD2.F32 R83, -RZ, R35.H0_H0 ;  /* 0x20000023ff537230 */ /* 0x000fe40000004100 */
[----:B------:R-:W-:Y:S01]  /*2c20*/  FADD.FTZ R14, R88, UR4 ;  /* 0x00000004580e7e21 */ /* 0x000fe20008010000 */
[----:B------:R-:W-:Y:S02]  /*2c30*/  HADD2.F32 R104, -RZ, R104.H0_H0 ;  /* 0x20000068ff687230 */ /* 0x000fe40000004100 */
        /* <DEDUP_REMOVED lines=33> */
.L_x_12579:
[----:B------:R-:W-:Y:S05]  /*2e50*/  BSYNC B0 ;  /* 0x0000000000007941 */ /* 0x000fea0003800000 */
.L_x_12578:
[----:B------:R-:W-:Y:S02]  /*2e60*/  HADD2.F32 R106, -RZ, R106.H0_H0 ;  /* 0x2000006aff6a7230 */ /* 0x000fe40000004100 */
[----:B------:R-:W-:Y:S01]  /*2e70*/  FFMA.FTZ R113, R104, R109, R113 ;  /* 0x0000006d68717223 */ /* 0x000fe20000010071 */
[----:B------:R-:W-:Y:S01]  /*2e80*/  BSSY B0, `(.L_x_12580) ;  /* 0x0000026000007945 */ /* 0x000fe20003800000 */
        /* <DEDUP_REMOVED lines=37> */
.L_x_12581:
[----:B------:R-:W-:Y:S05]  /*30e0*/  BSYNC B0 ;  /* 0x0000000000007941 */ /* 0x000fea0003800000 */
.L_x_12580:
        /* <DEDUP_REMOVED lines=40> */
.L_x_12583:
[----:B------:R-:W-:Y:S05]  /*3370*/  BSYNC B0 ;  /* 0x0000000000007941 */ /* 0x000fea0003800000 */
.L_x_12582:
[----:B------:R-:W-:Y:S02]  /*3380*/  HADD2.F32 R12, -RZ, R12.H0_H0 ;  /* 0x2000000cff0c7230 */ /* 0x000fe40000004100 */
[----:B------:R-:W-:Y:S01]  /*3390*/  FFMA.FTZ R113, R112, R101, R113 ;  /* 0x0000006570717223 */ /* 0x000fe20000010071 */
[----:B------:R-:W-:Y:S01]  /*33a0*/  BSSY B0, `(.L_x_12584) ;  /* 0x0000026000007945 */ /* 0x000fe20003800000 */
[----:B------:R-:W-:Y:S01]  /*33b0*/  FSETP.GTU.FTZ.AND P2, PT, R84, 20, PT ;  /* 0x41a000005400780b */ /* 0x000fe20003f5c000 */
[----:B------:R-:W-:Y:S02]  /*33c0*/  HADD2.F32 R111, -RZ, R33.H0_H0 ;  /* 0x20000021ff6f7230 */ /* 0x000fe40000004100 */
[----:B------:R-:W-:Y:S01]  /*33d0*/  FADD.FTZ R86, R86, UR4 ;  /* 0x0000000456567e21 */ /* 0x000fe20008010000 */
[----:B--2---:R-:W-:Y:S02]  /*33e0*/  HADD2.F32 R116, -RZ, R11.H0_H0 ;  /* 0x2000000bff747230 */ /* 0x004fe40000004100 */
        /* <DEDUP_REMOVED lines=33> */
.L_x_12585:
[----:B------:R-:W-:Y:S05]  /*3600*/  BSYNC B0 ;  /* 0x0000000000007941 */ /* 0x000fea0003800000 */
.L_x_12584:
[----:B------:R-:W-:Y:S02]  /*3610*/  HADD2.F32 R10, -RZ, R10.H0_H0 ;  /* 0x2000000aff0a7230 */ /* 0x000fe40000004100 */
[----:B------:R-:W-:Y:S01]  /*3620*/  FFMA.FTZ R113, R116, R97, R113 ;  /* 0x0000006174717223 */ /* 0x000fe20000010071 */
[----:B------:R-:W-:Y:S01]  /*3630*/  HADD2.F32 R120, -RZ, R9.H0_H0 ;  /* 0x20000009ff787230 */ /* 0x000fe20000004100 */
[----:B------:R-:W-:Y:S01]  /*3640*/  BSSY B0, `(.L_x_12586) ;  /* 0x0000032000007945 */ /* 0x000fe20003800000 */
[----:B------:R-:W-:Y:S02]  /*3650*/  HADD2.F32 R8, -RZ, R8.H0_H0 ;  /* 0x20000008ff087230 */ /* 0x000fe40000004100 */
[----:B------:R-:W-:Y:S01]  /*3660*/  FFMA.FTZ R113, R10, R95, R113 ;  /* 0x0000005f0a717223 */ /* 0x000fe20000010071 */
[----:B------:R-:W-:Y:S01]  /*3670*/  HADD2.F32 R124, -RZ, R7.H0_H0 ;  /* 0x20000007ff7c7230 */ /* 0x000fe20000004100 */
[----:B------:R-:W-:Y:S01]  /*3680*/  FSETP.GTU.FTZ.AND P3, PT, R86, 20, PT ;  /* 0x41a000005600780b */ /* 0x000fe20003f7c000 */
[----:B------:R-:W-:-:S02]  /*3690*/  HADD2.F32 R2, -RZ, R3.H0_H0 ;  /* 0x20000003ff027230 */ /* 0x000fc40000004100 */
[----:B------:R-:W-:Y:S01]  /*36a0*/  FFMA.FTZ R113, R120, R93, R113 ;  /* 0x0000005d78717223 */ /* 0x000fe20000010071 */
[----:B------:R-:W-:Y:S02]  /*36b0*/  HADD2.F32 R6, -RZ, R6.H0_H0 ;  /* 0x20000006ff067230 */ /* 0x000fe40000004100 */
[----:B-----5:R-:W-:Y:S01]  /*36c0*/  FMUL.FTZ R127, R129, R81 ;  /* 0x00000051817f7220 */ /* 0x020fe20000410000 */
[----:B------:R-:W-:Y:S02]  /*36d0*/  HADD2.F32 R128, -RZ, R5.H0_H0 ;  /* 0x20000005ff807230 */ /* 0x000fe40000004100 */
[----:B------:R-:W-:Y:S01]  /*36e0*/  FFMA.FTZ R3, R8, R91, R113 ;  /* 0x0000005b08037223 */ /* 0x000fe20000010071 */
[----:B------:R-:W-:Y:S02]  /*36f0*/  HADD2.F32 R4, -RZ, R4.H0_H0 ;  /* 0x20000004ff047230 */ /* 0x000fe40000004100 */
[-C--:B------:R-:W-:Y:S01]  /*3700*/  FMUL.FTZ R102, R104, R81.reuse ;  /* 0x0000005168667220 */ /* 0x080fe20000410000 */
[-C--:B------:R-:W-:Y:S01]  /*3710*/  FMUL.FTZ R125, R106, R81.reuse ;  /* 0x000000516a7d7220 */ /* 0x080fe20000410000 */
[-C--:B------:R-:W-:Y:S01]  /*3720*/  FMUL.FTZ R100, R108, R81.reuse ;  /* 0x000000516c647220 */ /* 0x080fe20000410000 */
[-C--:B------:R-:W-:Y:S01]  /*3730*/  FMUL.FTZ R123, R110, R81.reuse ;  /* 0x000000516e7b7220 */ /* 0x080fe20000410000 */
[----:B------:R-:W-:Y:S01]  /*3740*/  FMUL.FTZ R98, R112, R81 ;  /* 0x0000005170627220 */ /* 0x000fe20000410000 */
        /* <DEDUP_REMOVED lines=33> */
.L_x_12587:
[----:B------:R-:W-:Y:S05]  /*3960*/  BSYNC B0 ;  /* 0x0000000000007941 */ /* 0x000fea0003800000 */
.L_x_12586:
        /* <DEDUP_REMOVED lines=33> */
.L_x_12589:
[----:B------:R-:W-:Y:S05]  /*3b80*/  BSYNC B0 ;  /* 0x0000000000007941 */ /* 0x000fea0003800000 */
.L_x_12588:
        /* <DEDUP_REMOVED lines=33> */
.L_x_12591:
[----:B------:R-:W-:Y:S05]  /*3da0*/  BSYNC B0 ;  /* 0x0000000000007941 */ /* 0x000fea0003800000 */
.L_x_12590:
        /* <DEDUP_REMOVED lines=33> */
.L_x_12593:
[----:B------:R-:W-:Y:S05]  /*3fc0*/  BSYNC B0 ;  /* 0x0000000000007941 */ /* 0x000fea0003800000 */
.L_x_12592:
        /* <DEDUP_REMOVED lines=33> */
.L_x_12595:
[----:B------:R-:W-:Y:S05]  /*41e0*/  BSYNC B0 ;  /* 0x0000000000007941 */ /* 0x000fea0003800000 */
.L_x_12594:
        /* <DEDUP_REMOVED lines=33> */
.L_x_12597:
[----:B------:R-:W-:Y:S05]  /*4400*/  BSYNC B0 ;  /* 0x0000000000007941 */ /* 0x000fea0003800000 */
.L_x_12596:
        /* <DEDUP_REMOVED lines=33> */
.L_x_12599:
[----:B------:R-:W-:Y:S05]  /*4620*/  BSYNC B0 ;  /* 0x0000000000007941 */ /* 0x000fea0003800000 */
.L_x_12598:
[----:B------:R-:W-:Y:S01]  /*4630*/  ULDC UR38, c[0x0][0x21c] ;  /* 0x0000870000267ab9 */ /* 0x000fe20000000800 */
[----:B------:R-:W-:Y:S01]  /*4640*/  FFMA.FTZ R3, R6, R87, R3 ;  /* 0x0000005706037223 */ /* 0x000fe20000010003 */
[----:B------:R-:W-:Y:S01]  /*4650*/  UISETP.GE.AND UP0, UPT, UR38, 0x1, UPT ;  /* 0x000000012600788c */ /* 0x000fe2000bf06270 */
[-C--:B------:R-:W-:Y:S01]  /*4660*/  FMUL.FTZ R121, R12, R81.reuse ;  /* 0x000000510c797220 */ /* 0x080fe20000410000 */
[----:B------:R-:W-:Y:S01]  /*4670*/  FMUL.FTZ R96, R116, R81 ;  /* 0x0000005174607220 */ /* 0x000fe20000410000 */
[----:B------:R-:W-:Y:S01]  /*4680*/  FFMA.FTZ R3, R128, R85, R3 ;  /* 0x0000005580037223 */ /* 0x000fe20000010003 */
[-C--:B------:R-:W-:Y:S01]  /*4690*/  FMUL.FTZ R119, R10, R81.reuse ;  /* 0x000000510a777220 */ /* 0x080fe20000410000 */
[----:B------:R-:W-:Y:S01]  /*46a0*/  FMUL.FTZ R94, R120, R81 ;  /* 0x00000051785e7220 */ /* 0x000fe20000410000 */
[----:B------:R-:W-:Y:S01]  /*46b0*/  PLOP3.LUT P0, PT, PT, PT, UP0, 0x80, 0x0 ;  /* 0x000000000000781c */ /* 0x000fe20003f0f008 */
[----:B------:R-:W-:Y:S01]  /*46c0*/  FFMA.FTZ R3, R4, R83, R3 ;  /* 0x0000005304037223 */ /* 0x000fe20000010003 */
        /* <DEDUP_REMOVED lines=13> */
[----:B------:R-:W-:Y:S01]  /*47a0*/  ULDC.64 UR26, c[0x0][0x268] ;  /* 0x00009a00001a7ab9 */ /* 0x000fe20000000a00 */
[----:B------:R-:W-:Y:S01]  /*47b0*/  UIMAD UR6, UR30, UR22, URZ ;  /* 0x000000161e0672a4 */ /* 0x000fe2000f8e023f */
[----:B------:R-:W-:Y:S01]  /*47c0*/  R2UR UR43, R76 ;  /* 0x000000004c2b72ca */ /* 0x000fe200000e0000 */
[----:B------:R-:W-:Y:S01]  /*47d0*/  UIMAD.WIDE.U32 UR28, UR14, UR24, URZ ;  /* 0x000000180e1c72a5 */ /* 0x000fe2000f8e003f */
[----:B------:R-:W-:Y:S01]  /*47e0*/  HFMA2.MMA R54, -RZ, RZ, 0, 0 ;  /* 0x00000000ff367435 */ /* 0x000fe200000001ff */
[----:B------:R-:W-:Y:S01]  /*47f0*/  UIMAD UR21, UR30, UR24, URZ ;  /* 0x000000181e1572a4 */ /* 0x000fe2000f8e023f */
[----:B------:R-:W-:Y:S01]  /*4800*/  HFMA2.MMA R50, -RZ, RZ, 0, 0 ;  /* 0x00000000ff327435 */ /* 0x000fe200000001ff */
[----:B------:R-:W-:Y:S01]  /*4810*/  UIMAD UR24, UR30, UR26, URZ ;  /* 0x0000001a1e1872a4 */ /* 0x000fe2000f8e023f */
[----:B------:R-:W-:Y:S01]  /*4820*/  HFMA2.MMA R48, -RZ, RZ, 0, 0 ;  /* 0x00000000ff307435 */ /* 0x000fe200000001ff */
[----:B------:R-:W-:Y:S01]  /*4830*/  UIMAD.WIDE.U32 UR34, UR14, UR22, URZ ;  /* 0x000000160e2272a5 */ /* 0x000fe2000f8e003f */
[----:B------:R-:W-:Y:S01]  /*4840*/  HFMA2.MMA R46, -RZ, RZ, 0, 0 ;  /* 0x00000000ff2e7435 */ /* 0x000fe200000001ff */
[----:B------:R-:W-:Y:S01]  /*4850*/  UIMAD UR6, UR14, UR23, UR6 ;  /* 0x000000170e0672a4 */ /* 0x000fe2000f8e0206 */
[----:B------:R-:W-:Y:S01]  /*4860*/  HFMA2.MMA R44, -RZ, RZ, 0, 0 ;  /* 0x00000000ff2c7435 */ /* 0x000fe200000001ff */
[----:B------:R-:W-:Y:S01]  /*4870*/  UIMAD.WIDE.U32 UR22, UR14, UR26, URZ ;  /* 0x0000001a0e1672a5 */ /* 0x000fe2000f8e003f */
[----:B------:R-:W-:Y:S01]  /*4880*/  HFMA2.MMA R17, -RZ, RZ, 0, 0 ;  /* 0x00000000ff117435 */ /* 0x000fe200000001ff */
[----:B------:R-:W-:Y:S01]  /*4890*/  UIMAD UR41, UR14, UR27, UR24 ;  /* 0x0000001b0e2972a4 */ /* 0x000fe2000f8e0218 */
[----:B------:R-:W-:Y:S01]  /*48a0*/  FADD.FTZ R0, R129, R129 ;  /* 0x0000008181007221 */ /* 0x000fe20000010000 */
[----:B------:R-:W-:Y:S01]  /*48b0*/  UIMAD UR42, UR14, UR25, UR21 ;  /* 0x000000190e2a72a4 */ /* 0x000fe2000f8e0215 */
[----:B------:R-:W-:Y:S01]  /*48c0*/  FADD.FTZ R104, R104, R104 ;  /* 0x0000006868687221 */ /* 0x000fe20000010000 */
[----:B------:R-:W-:Y:S01]  /*48d0*/  ULDC.64 UR26, c[0x0][0x2e0] ;  /* 0x0000b800001a7ab9 */ /* 0x000fe20000000a00 */
[----:B------:R-:W-:Y:S01]  /*48e0*/  UIADD3 UR41, UR23, UR41, URZ ;  /* 0x0000002917297290 */ /* 0x000fe2000fffe03f */
[----:B------:R-:W-:Y:S01]  /*48f0*/  FADD.FTZ R106, R106, R106 ;  /* 0x0000006a6a6a7221 */ /* 0x000fe20000010000 */
[----:B------:R-:W-:Y:S01]  /*4900*/  ULEA UR25, UP2, UR22, UR26, 0x3 ;  /* 0x0000001a16197291 */ /* 0x000fe2000f84183f */
[----:B------:R-:W-:Y:S01]  /*4910*/  FADD.FTZ R108, R108, R108 ;  /* 0x0000006c6c6c7221 */ /* 0x000fe20000010000 */
[----:B------:R-:W-:Y:S01]  /*4920*/  ULDC.64 UR30, c[0x0][0x2d8] ;  /* 0x0000b600001e7ab9 */ /* 0x000fe20000000a00 */
[----:B------:R-:W-:Y:S01]  /*4930*/  UIADD3 UR42, UR29, UR42, URZ ;  /* 0x0000002a1d2a7290 */ /* 0x000fe2000fffe03f */
[----:B------:R-:W-:Y:S01]  /*4940*/  FADD.FTZ R110, R110, R110 ;  /* 0x0000006e6e6e7221 */ /* 0x000fe20000010000 */
[----:B------:R-:W-:Y:S01]  /*4950*/  ULEA UR24, UP1, UR28, UR30, 0x3 ;  /* 0x0000001e1c187291 */ /* 0x000fe2000f82183f */
[----:B------:R-:W-:Y:S01]  /*4960*/  FADD.FTZ R112, R112, R112 ;  /* 0x0000007070707221 */ /* 0x000fe20000010000 */
[----:B------:R-:W-:Y:S01]  /*4970*/  ULEA.HI.X UR41, UR22, UR27, UR41, 0x3, UP2 ;  /* 0x0000001b16297291 */ /* 0x000fe200090f1c29 */
[----:B------:R-:W-:Y:S01]  /*4980*/  FADD.FTZ R114, R12, R12 ;  /* 0x0000000c0c727221 */ /* 0x000fe20000010000 */
[----:B------:R-:W-:Y:S01]  /*4990*/  UIADD3 UR27, UR20, -0x1, URZ ;  /* 0xffffffff141b7890 */ /* 0x000fe2000fffe03f */
[----:B------:R-:W-:Y:S01]  /*49a0*/  FADD.FTZ R116, R116, R116 ;  /* 0x0000007474747221 */ /* 0x000fe20000010000 */
[----:B------:R-:W-:Y:S01]  /*49b0*/  ULEA.HI.X UR42, UR28, UR31, UR42, 0x3, UP1 ;  /* 0x0000001f1c2a7291 */ /* 0x000fe200088f1c2a */
[----:B------:R-:W-:Y:S01]  /*49c0*/  FADD.FTZ R118, R10, R10 ;  /* 0x0000000a0a767221 */ /* 0x000fe20000010000 */
[----:B------:R-:W-:Y:S01]  /*49d0*/  UIADD3 UR28, UR20, -0x2, URZ ;  /* 0xfffffffe141c7890 */ /* 0x000fe2000fffe03f */
[----:B------:R-:W-:Y:S01]  /*49e0*/  FADD.FTZ R120, R120, R120 ;  /* 0x0000007878787221 */ /* 0x000fe20000010000 */
[----:B------:R-:W-:Y:S01]  /*49f0*/  ULEA.HI UR23, UR20, UR20, URZ, 0x1 ;  /* 0x0000001414177291 */ /* 0x000fe2000f8f083f */
[----:B------:R-:W-:Y:S01]  /*4a00*/  FADD.FTZ R122, R8, R8 ;  /* 0x00000008087a7221 */ /* 0x000fe20000010000 */
[----:B------:R-:W-:Y:S01]  /*4a10*/  ULEA.HI UR22, UR27, UR27, URZ, 0x1 ;  /* 0x0000001b1b167291 */ /* 0x000fe2000f8f083f */
[----:B------:R-:W-:Y:S01]  /*4a20*/  FADD.FTZ R124, R124, R124 ;  /* 0x0000007c7c7c7221 */ /* 0x000fe20000010000 */
[----:B------:R-:W-:Y:S01]  /*4a30*/  ULDC.64 UR36, c[0x0][0x2d0] ;  /* 0x0000b40000247ab9 */ /* 0x000fe20000000a00 */
[----:B------:R-:W-:Y:S01]  /*4a40*/  UIMAD UR38, UR28, UR38, URZ ;  /* 0x000000261c2672a4 */ /* 0x000fe2000f8e023f */
[----:B------:R-:W-:Y:S01]  /*4a50*/  FADD.FTZ R126, R6, R6 ;  /* 0x00000006067e7221 */ /* 0x000fe20000010000 */
[----:B------:R-:W-:Y:S01]  /*4a60*/  ULOP3.LUT UR23, UR23, 0x1ffffe, URZ, 0xc0, !UPT ;  /* 0x001ffffe17177892 */ /* 0x000fe2000f8ec03f */
[----:B------:R-:W-:Y:S01]  /*4a70*/  FADD.FTZ R128, R128, R128 ;  /* 0x0000008080807221 */ /* 0x000fe20000010000 */
[----:B------:R-:W-:Y:S01]  /*4a80*/  ULOP3.LUT UR28, UR22, 0xfffffe, URZ, 0xc0, !UPT ;  /* 0x00fffffe161c7892 */ /* 0x000fe2000f8ec03f */
[----:B------:R-:W-:Y:S01]  /*4a90*/  FADD.FTZ R129, R4, R4 ;  /* 0x0000000404817221 */ /* 0x000fe20000010000 */
[----:B------:R-:W-:Y:S01]  /*4aa0*/  ULEA UR21, UP0, UR34, UR36, 0x3 ;  /* 0x0000002422157291 */ /* 0x000fe2000f80183f */
[----:B------:R-:W-:Y:S01]  /*4ab0*/  FADD.FTZ R131, R2, R2 ;  /* 0x0000000202837221 */ /* 0x000fe20000010000 */
[----:B------:R-:W-:Y:S01]  /*4ac0*/  UIADD3 UR26, UR35, UR6, URZ ;  /* 0x00000006231a7290 */ /* 0x000fe2000fffe03f */
[C---:B------:R-:W-:Y:S01]  /*4ad0*/  ISETP.NE.AND P1, PT, R79.reuse, RZ, PT ;  /* 0x000000ff4f00720c */ /* 0x040fe20003f25270 */
[----:B------:R-:W-:Y:S01]  /*4ae0*/  UIADD3 UR29, UR20, -UR23, URZ ;  /* 0x80000017141d7290 */ /* 0x000fe2000fffe03f */
[----:B------:R-:W-:Y:S01]  /*4af0*/  ISETP.NE.AND P3, PT, R79, 0x1f, PT ;  /* 0x0000001f4f00780c */ /* 0x000fe20003f65270 */
[----:B------:R-:W-:Y:S01]  /*4b00*/  UIADD3 UR28, UR27, -UR28, URZ ;  /* 0x8000001c1b1c7290 */ /* 0x000fe2000fffe03f */
[----:B------:R-:W-:Y:S01]  /*4b10*/  MOV R130, R76 ;  /* 0x0000004c00827202 */ /* 0x000fe20000000f00 */
[----:B------:R-:W-:Y:S01]  /*4b20*/  ULEA.HI.X UR26, UR34, UR37, UR26, 0x3, UP0 ;  /* 0x00000025221a7291 */ /* 0x000fe200080f1c1a */
[----:B------:R-:W-:-:S02]  /*4b30*/  CS2R R28, SRZ ;  /* 0x00000000001c7805 */ /* 0x000fc4000001ff00 */
[----:B------:R-:W-:Y:S02]  /*4b40*/  MOV R52, RZ ;  /* 0x000000ff00347202 */ /* 0x000fe40000000f00 */
[----:B------:R-:W-:Y:S02]  /*4b50*/  CS2R R26, SRZ ;  /* 0x00000000001a7805 */ /* 0x000fe4000001ff00 */
[----:B------:R-:W-:Y:S01]  /*4b60*/  MOV R25, RZ ;  /* 0x000000ff00197202 */ /* 0x000fe20000000f00 */
[----:B------:R-:W-:Y:S01]  /*4b70*/  ULDC.64 UR30, c[0x0][0x270] ;  /* 0x00009c00001e7ab9 */ /* 0x000fe20000000a00 */
[----:B------:R-:W-:Y:S01]  /*4b80*/  MOV R23, RZ ;  /* 0x000000ff00177202 */ /* 0x000fe20000000f00 */
[----:B------:R-:W-:Y:S01]  /*4b90*/  ULDC.64 UR34, c[0x0][0x250] ;  /* 0x0000940000227ab9 */ /* 0x000fe20000000a00 */
[----:B------:R-:W-:Y:S01]  /*4ba0*/  MOV R21, RZ ;  /* 0x000000ff00157202 */ /* 0x000fe20000000f00 */
[----:B------:R-:W-:Y:S01]  /*4bb0*/  ULDC.64 UR36, c[0x0][0x238] ;  /* 0x00008e0000247ab9 */ /* 0x000fe20000000a00 */
[----:B------:R-:W-:Y:S01]  /*4bc0*/  MOV R19, RZ ;  /* 0x000000ff00137202 */ /* 0x000fe20000000f00 */
[----:B------:R-:W-:Y:S01]  /*4bd0*/  UMOV UR6, URZ ;  /* 0x0000003f00067c82 */ /* 0x000fe20008000000 */
[----:B------:R-:W-:Y:S01]  /*4be0*/  MOV R15, RZ ;  /* 0x000000ff000f7202 */ /* 0x000fe20000000f00 */
[----:B------:R-:W-:Y:S01]  /*4bf0*/  ULDC UR44, c[0x0][0x224] ;  /* 0x00008900002c7ab9 */ /* 0x000fe20000000800 */
[----:B------:R-:W-:Y:S01]  /*4c00*/  IADD3 R202, R79, 0x200, RZ ;  /* 0x000002004fca7810 */ /* 0x000fe20007ffe0ff */
[----:B------:R-:W-:-:S02]  /*4c10*/  USHF.L.U64.HI UR31, UR30, 0x3, UR31 ;  /* 0x000000031e1f7899 */ /* 0x000fc4000801021f */
[----:B------:R-:W-:Y:S02]  /*4c20*/  USHF.L.U64.HI UR35, UR34, 0x3, UR35 ;  /* 0x0000000322237899 */ /* 0x000fe40008010223 */
[----:B------:R-:W-:Y:S02]  /*4c30*/  USHF.L.U64.HI UR37, UR36, 0x3, UR37 ;  /* 0x0000000324257899 */ /* 0x000fe40008010225 */
[----:B------:R-:W-:Y:S02]  /*4c40*/  UIMAD.WIDE UR22, UR38, 0x10, UR10 ;  /* 0x00000010261678a5 */ /* 0x000fe4000f8e020a */
[----:B------:R-:W-:Y:S02]  /*4c50*/  ULEA UR29, UR29, 0x880, 0xb ;  /* 0x000008801d1d7891 */ /* 0x000fe4000f8e583f */
[----:B0-----:R-:W-:-:S12]  /*4c60*/  USHF.L.U32 UR28, UR28, 0x8, URZ ;  /* 0x000000081c1c7899 */ /* 0x001fd8000800063f */
.L_x_12615:
        /* <DEDUP_REMOVED lines=11> */
[C---:B--2---:R-:W-:Y:S01]  /*4d20*/  FMUL.FTZ R6, R9.reuse, R42 ;  /* 0x0000002a09067220 */ /* 0x044fe20000410000 */
[C---:B------:R-:W-:Y:S01]  /*4d30*/  FMUL.FTZ R10, R9.reuse, R40 ;  /* 0x00000028090a7220 */ /* 0x040fe20000410000 */
[----:B------:R-:W-:Y:S01]  /*4d40*/  FMUL.FTZ R133, R8, 1.4426950216293334961 ;  /* 0x3fb8aa3b08857820 */ /* 0x000fe20000410000 */
[----:B------:R-:W-:Y:S01]  /*4d50*/  FMUL.FTZ R12, R9, R38 ;  /* 0x00000026090c7220 */ /* 0x000fe20000410000 */
[----:B------:R-:W-:Y:S01]  /*4d60*/  FMUL.RZ R13, R6, 0.15915493667125701904 ;  /* 0x3e22f983060d7820 */ /* 0x000fe2000040c000 */
[----:B------:R-:W-:Y:S01]  /*4d70*/  FMUL.RZ R132, R10, 0.15915493667125701904 ;  /* 0x3e22f9830a847820 */ /* 0x000fe2000040c000 */
[C---:B------:R-:W-:Y:S01]  /*4d80*/  FMUL.FTZ R10, R133.reuse, R40 ;  /* 0x00000028850a7220 */ /* 0x040fe20000410000 */
[C---:B------:R-:W-:Y:S01]  /*4d90*/  FMUL.FTZ R6, R133.reuse, R42 ;  /* 0x0000002a85067220 */ /* 0x040fe20000410000 */
[----:B------:R-:W-:Y:S01]  /*4da0*/  MUFU.SIN R11, R13 ;  /* 0x0000000d000b7308 */ /* 0x000fe20000000400 */
[----:B------:R-:W-:Y:S01]  /*4db0*/  FMUL.RZ R134, R12, 0.15915493667125701904 ;  /* 0x3e22f9830c867820 */ /* 0x000fe2000040c000 */
[----:B------:R-:W-:Y:S01]  /*4dc0*/  FMUL.FTZ R12, R133, R38 ;  /* 0x00000026850c7220 */ /* 0x000fe20000410000 */
[----:B------:R-:W-:-:S05]  /*4dd0*/  FMUL.FTZ R150, R9, R20 ;  /* 0x0000001409967220 */ /* 0x000fca0000410000 */
[----:B------:R1:W-:Y:S08]  /*4de0*/  MUFU.COS R7, R13 ;  /* 0x0000000d00077308 */ /* 0x0003f00000000000 */
[----:B------:R2:W-:Y:S01]  /*4df0*/  MUFU.EX2 R140, R10 ;  /* 0x0000000a008c7308 */ /* 0x0005e20000000800 */
[----:B-1----:R-:W-:-:S04]  /*4e00*/  FMUL.FTZ R13, R9, R36 ;  /* 0x00000024090d7220 */ /* 0x002fc80000410000 */
[----:B------:R-:W-:Y:S01]  /*4e10*/  FMUL.RZ R142, R13, 0.15915493667125701904 ;  /* 0x3e22f9830d8e7820 */ /* 0x000fe2000040c000 */
[----:B------:R-:W-:Y:S02]  /*4e20*/  FMUL.FTZ R13, R133, R36 ;  /* 0x00000024850d7220 */ /* 0x000fe40000410000 */
[----:B------:R-:W1:Y:S01]  /*4e30*/  MUFU.EX2 R6, R6 ;  /* 0x0000000600067308 */ /* 0x000e620000000800 */
[----:B--2---:R-:W-:-:S07]  /*4e40*/  FMUL.FTZ R10, R9, R34 ;  /* 0x00000022090a7220 */ /* 0x004fce0000410000 */
[----:B------:R-:W-:Y:S08]  /*4e50*/  MUFU.SIN R135, R132 ;  /* 0x0000008400877308 */ /* 0x000ff00000000400 */
[----:B------:R2:W4:Y:S01]  /*4e60*/  MUFU.COS R141, R132 ;  /* 0x00000084008d7308 */ /* 0x0005220000000000 */
[----:B-1----:R-:W-:-:S07]  /*4e70*/  FMUL.FTZ R11, R6, R11 ;  /* 0x0000000b060b7220 */ /* 0x002fce0000410000 */
[----:B------:R1:W-:Y:S01]  /*4e80*/  MUFU.EX2 R136, R13 ;  /* 0x0000000d00887308 */ /* 0x0003e20000000800 */
[----:B--2---:R-:W-:Y:S01]  /*4e90*/  FMUL.RZ R132, R10, 0.15915493667125701904 ;  /* 0x3e22f9830a847820 */ /* 0x004fe2000040c000 */
[----:B------:R-:W-:-:S06]  /*4ea0*/  FMUL.FTZ R10, R133, R34 ;  /* 0x00000022850a7220 */ /* 0x000fcc0000410000 */
[----:B------:R-:W-:Y:S01]  /*4eb0*/  MUFU.SIN R137, R134 ;  /* 0x0000008600897308 */ /* 0x000fe20000000400 */
[----:B-1----:R-:W-:-:S04]  /*4ec0*/  FMUL.FTZ R13, R9, R30 ;  /* 0x0000001e090d7220 */ /* 0x002fc80000410000 */
[----:B------:R-:W-:Y:S01]  /*4ed0*/  FMUL.RZ R148, R13, 0.15915493667125701904 ;  /* 0x3e22f9830d947820 */ /* 0x000fe2000040c000 */
[----:B------:R-:W-:Y:S02]  /*4ee0*/  FMUL.FTZ R13, R133, R30 ;  /* 0x0000001e850d7220 */ /* 0x000fe40000410000 */
[----:B------:R-:W-:Y:S08]  /*4ef0*/  MUFU.COS R139, R134 ;  /* 0x00000086008b7308 */ /* 0x000ff00000000000 */
[----:B------:R1:W-:Y:S08]  /*4f00*/  MUFU.EX2 R134, R10 ;  /* 0x0000000a00867308 */ /* 0x0003f00000000800 */
[----:B------:R-:W-:Y:S01]  /*4f10*/  MUFU.SIN R149, R132 ;  /* 0x0000008400957308 */ /* 0x000fe20000000400 */
[----:B-1----:R-:W-:-:S07]  /*4f20*/  FMUL.FTZ R10, R9, R24 ;  /* 0x00000018090a7220 */ /* 0x002fce0000410000 */
[----:B------:R1:W-:Y:S08]  /*4f30*/  MUFU.COS R151, R132 ;  /* 0x0000008400977308 */ /* 0x0003f00000000000 */
[----:B------:R2:W-:Y:S01]  /*4f40*/  MUFU.EX2 R144, R13 ;  /* 0x0000000d00907308 */ /* 0x0005e20000000800 */
[----:B-1----:R-:W-:Y:S01]  /*4f50*/  FMUL.RZ R132, R10, 0.15915493667125701904 ;  /* 0x3e22f9830a847820 */ /* 0x002fe2000040c000 */
[----:B------:R-:W-:-:S04]  /*4f60*/  FMUL.FTZ R10, R9, R22 ;  /* 0x00000016090a7220 */ /* 0x000fc80000410000 */
[----:B------:R-:W-:Y:S01]  /*4f70*/  FMUL.RZ R152, R10, 0.15915493667125701904 ;  /* 0x3e22f9830a987820 */ /* 0x000fe2000040c000 */
[----:B------:R-:W-:Y:S01]  /*4f80*/  FMUL.FTZ R10, R6, R7 ;  /* 0x00000007060a7220 */ /* 0x000fe20000410000 */
[----:B------:R-:W-:Y:S01]  /*4f90*/  MUFU.SIN R165, R132 ;  /* 0x0000008400a57308 */ /* 0x000fe20000000400 */
[----:B--2---:R-:W-:Y:S02]  /*4fa0*/  SEL R13, R202, UR28, P1 ;  /* 0x0000001cca0d7c07 */ /* 0x004fe40008800000 */
[----:B------:R-:W-:-:S05]  /*4fb0*/  CS2R R6, SRZ ;  /* 0x0000000000067805 */ /* 0x000fca000001ff00 */
[----:B------:R1:W-:Y:S08]  /*4fc0*/  MUFU.COS R167, R132 ;  /* 0x0000008400a77308 */ /* 0x0003f00000000000 */
[----:B------:R2:W0:Y:S01]  /*4fd0*/  MUFU.EX2 R138, R12 ;  /* 0x0000000c008a7308 */ /* 0x0004220000000800 */
[----:B-1----:R-:W-:Y:S02]  /*4fe0*/  LEA R132, R13, R76, 0x3 ;  /* 0x0000004c0d847211 */ /* 0x002fe400078e18ff */
[----:B------:R-:W-:-:S03]  /*4ff0*/  MOV R13, UR23 ;  /* 0x00000017000d7c02 */ /* 0x000fc60008000f00 */
[----:B------:R1:W-:Y:S02]  /*5000*/  STS.64 [R132+0x880], R10 ;  /* 0x0008800a84007388 */ /* 0x0003e40000000a00 */
[----:B------:R-:W-:Y:S01]  /*5010*/  MUFU.SIN R145, R142 ;  /* 0x0000008e00917308 */ /* 0x000fe20000000400 */
[----:B--2---:R-:W-:-:S04]  /*5020*/  FMUL.FTZ R12, R9, R32 ;  /* 0x00000020090c7220 */ /* 0x004fc80000410000 */
[----:B------:R-:W-:Y:S01]  /*5030*/  FMUL.RZ R146, R12, 0.15915493667125701904 ;  /* 0x3e22f9830c927820 */ /* 0x000fe2000040c000 */
[C---:B------:R-:W-:Y:S02]  /*5040*/  FMUL.FTZ R12, R133.reuse, R32 ;  /* 0x00000020850c7220 */ /* 0x040fe40000410000 */
[----:B------:R-:W-:Y:S08]  /*5050*/  MUFU.COS R147, R142 ;  /* 0x0000008e00937308 */ /* 0x000ff00000000000 */
[----:B------:R2:W-:Y:S01]  /*5060*/  MUFU.EX2 R142, R12 ;  /* 0x0000000c008e7308 */ /* 0x0005e20000000800 */
[----:B-1----:R-:W-:Y:S01]  /*5070*/  FMUL.FTZ R132, R133, R20 ;  /* 0x0000001485847220 */ /* 0x002fe20000410000 */
[----:B------:R-:W-:-:S06]  /*5080*/  FMUL.RZ R154, R150, 0.15915493667125701904 ;  /* 0x3e22f983969a7820 */ /* 0x000fcc000040c000 */
[----:B------:R-:W-:Y:S01]  /*5090*/  MUFU.SIN R161, R148 ;  /* 0x0000009400a17308 */ /* 0x000fe20000000400 */
[----:B--2---:R-:W-:-:S04]  /*50a0*/  MOV R12, UR20 ;  /* 0x00000014000c7c02 */ /* 0x004fc80008000f00 */
[----:B------:R-:W-:Y:S02]  /*50b0*/  ISETP.LT.OR P2, PT, R12, 0x2, P0 ;  /* 0x000000020c00780c */ /* 0x000fe40000741670 */
[----:B------:R-:W-:Y:S01]  /*50c0*/  MOV R12, UR22 ;  /* 0x00000016000c7c02 */ /* 0x000fe20008000f00 */
[----:B------:R-:W-:Y:S01]  /*50d0*/  BAR.SYNC.DEFER_BLOCKING 0x0 ;  /* 0x0000000000007b1d */ /* 0x000fe20000010000 */
[----:B------:R-:W-:-:S05]  /*50e0*/  FMUL.FTZ R150, R9, R18 ;  /* 0x0000001209967220 */ /* 0x000fca0000410000 */
[----:B------:R1:W-:Y:S01]  /*50f0*/  MUFU.COS R163, R148 ;  /* 0x0000009400a37308 */ /* 0x0003e20000000000 */
[----:B------:R-:W-:-:S07]  /*5100*/  FMUL.FTZ R158, R133, R86 ;  /* 0x00000056859e7220 */ /* 0x000fce0000410000 */
[----:B------:R-:W-:Y:S01]  /*5110*/  MUFU.COS R171, R152 ;  /* 0x0000009800ab7308 */ /* 0x000fe20000000000 */
[----:B-1----:R-:W-:-:S07]  /*5120*/  FMUL.FTZ R148, R133, R22 ;  /* 0x0000001685947220 */ /* 0x002fce0000410000 */
[----:B------:R1:W-:Y:S01]  /*5130*/  MUFU.EX2 R164, R132 ;  /* 0x0000008400a47308 */ /* 0x0003e20000000800 */
[----:B------:R2:W5:Y:S07]  /*5140*/  @!P2 LDG.E.64 R6, desc[UR32][R12.64+0x8] ;  /* 0x000008200c06a981 */ /* 0x00056e000c1e1b00 */
[----:B------:R-:W0:Y:S01]  /*5150*/  MUFU.EX2 R148, R148 ;  /* 0x0000009400947308 */ /* 0x000e220000000800 */
[C---:B--2---:R-:W-:Y:S01]  /*5160*/  FMUL.FTZ R12, R9.reuse, R16 ;  /* 0x00000010090c7220 */ /* 0x044fe20000410000 */
[C---:B------:R-:W-:Y:S01]  /*5170*/  FMUL.FTZ R13, R9.reuse, R14 ;  /* 0x0000000e090d7220 */ /* 0x040fe20000410000 */
[----:B-1----:R-:W-:-:S02]  /*5180*/  FMUL.FTZ R132, R9, R82 ;  /* 0x0000005209847220 */ /* 0x002fc40000410000 */
[----:B------:R-:W-:-:S03]  /*5190*/  FMUL.RZ R156, R12, 0.15915493667125701904 ;  /* 0x3e22f9830c9c7820 */ /* 0x000fc6000040c000 */
[----:B------:R1:W-:Y:S01]  /*51a0*/  MUFU.SIN R169, R152 ;  /* 0x0000009800a97308 */ /* 0x0003e20000000400 */
[----:B------:R-:W-:Y:S01]  /*51b0*/  FMUL.FTZ R12, R133, R16 ;  /* 0x00000010850c7220 */ /* 0x000fe20000410000 */
[----:B------:R-:W-:Y:S01]  /*51c0*/  FMUL.RZ R157, R13, 0.15915493667125701904 ;  /* 0x3e22f9830d9d7820 */ /* 0x000fe2000040c000 */
[----:B------:R-:W-:Y:S01]  /*51d0*/  FMUL.RZ R159, R132, 0.15915493667125701904 ;  /* 0x3e22f983849f7820 */ /* 0x000fe2000040c000 */
[C---:B------:R-:W-:Y:S01]  /*51e0*/  FMUL.FTZ R13, R133.reuse, R14 ;  /* 0x0000000e850d7220 */ /* 0x040fe20000410000 */
[----:B------:R-:W-:-:S03]  /*51f0*/  FMUL.FTZ R132, R133, R82 ;  /* 0x0000005285847220 */ /* 0x000fc60000410000 */
[----:B------:R-:W-:Y:S01]  /*5200*/  MUFU.SIN R153, R146 ;  /* 0x0000009200997308 */ /* 0x000fe20000000400 */
[----:B-1----:R-:W-:Y:S01]  /*5210*/  FMUL.RZ R152, R150, 0.15915493667125701904 ;  /* 0x3e22f98396987820 */ /* 0x002fe2000040c000 */
[----:B------:R-:W-:-:S06]  /*5220*/  FMUL.FTZ R150, R133, R18 ;  /* 0x0000001285967220 */ /* 0x000fcc0000410000 */
[----:B------:R1:W-:Y:S08]  /*5230*/  MUFU.COS R155, R146 ;  /* 0x00000092009b7308 */ /* 0x0003f00000000000 */
[----:B------:R-:W-:Y:S01]  /*5240*/  MUFU.SIN R177, R156 ;  /* 0x0000009c00b17308 */ /* 0x000fe20000000400 */
[----:B-1----:R-:W-:-:S07]  /*5250*/  FMUL.FTZ R146, R133, R24 ;  /* 0x0000001885927220 */ /* 0x002fce0000410000 */
[----:B------:R1:W-:Y:S08]  /*5260*/  MUFU.COS R179, R156 ;  /* 0x0000009c00b37308 */ /* 0x0003f00000000000 */
[----:B------:R3:W-:Y:S01]  /*5270*/  MUFU.EX2 R188, R12 ;  /* 0x0000000c00bc7308 */ /* 0x0007e20000000800 */
[-C--:B-1----:R-:W-:Y:S01]  /*5280*/  FMUL.FTZ R156, R133, R84.reuse ;  /* 0x00000054859c7220 */ /* 0x082fe20000410000 */
[----:B------:R-:W-:-:S04]  /*5290*/  FMUL.FTZ R133, R9, R84 ;  /* 0x0000005409857220 */ /* 0x000fc80000410000 */
[----:B------:R-:W-:Y:S02]  /*52a0*/  FMUL.RZ R160, R133, 0.15915493667125701904 ;  /* 0x3e22f98385a07820 */ /* 0x000fe4000040c000 */
[----:B------:R-:W-:Y:S01]  /*52b0*/  MUFU.SIN R173, R154 ;  /* 0x0000009a00ad7308 */ /* 0x000fe20000000400 */
[----:B---3--:R-:W-:Y:S01]  /*52c0*/  FMUL.FTZ R12, R3, R4 ;  /* 0x00000004030c7220 */ /* 0x008fe20000410000 */
[----:B----4-:R-:W-:-:S06]  /*52d0*/  FMUL.FTZ R141, R140, R141 ;  /* 0x0000008d8c8d7220 */ /* 0x010fcc0000410000 */
[----:B------:R-:W-:Y:S01]  /*52e0*/  MUFU.COS R175, R154 ;  /* 0x0000009a00af7308 */ /* 0x000fe20000000000 */
[----:B------:R-:W-:-:S07]  /*52f0*/  FMUL.FTZ R140, R140, R135 ;  /* 0x000000878c8c7220 */ /* 0x000fce0000410000 */
[----:B------:R-:W-:Y:S08]  /*5300*/  MUFU.SIN R195, R152 ;  /* 0x0000009800c37308 */ /* 0x000ff00000000400 */
[----:B------:R-:W-:Y:S01]  /*5310*/  MUFU.COS R193, R152 ;  /* 0x0000009800c17308 */ /* 0x000fe20000000000 */
[----:B0-----:R-:W-:-:S07]  /*5320*/  FMUL.FTZ R139, R138, R139 ;  /* 0x0000008b8a8b7220 */ /* 0x001fce0000410000 */
[----:B------:R-:W-:Y:S08]  /*5330*/  MUFU.SIN R152, R157 ;  /* 0x0000009d00987308 */ /* 0x000ff00000000400 */
[----:B------:R0:W-:Y:S08]  /*5340*/  MUFU.COS R154, R157 ;  /* 0x0000009d009a7308 */ /* 0x0001f00000000000 */
[----:B------:R-:W-:Y:S01]  /*5350*/  MUFU.SIN R181, R159 ;  /* 0x0000009f00b57308 */ /* 0x000fe20000000400 */
[----:B0-----:R-:W-:-:S07]  /*5360*/  FMUL.FTZ R157, R3, R5 ;  /* 0x00000005039d7220 */ /* 0x001fce0000410000 */
[----:B------:R0:W-:Y:S01]  /*5370*/  MUFU.COS R183, R159 ;  /* 0x0000009f00b77308 */ /* 0x0001e20000000000 */
[----:B------:R-:W-:Y:S01]  /*5380*/  FFMA.FTZ R157, R2, R4, -R157 ;  /* 0x00000004029d7223 */ /* 0x000fe2000001089d */
[----:B------:R-:W-:-:S06]  /*5390*/  FMUL.FTZ R138, R138, R137 ;  /* 0x000000898a8a7220 */ /* 0x000fcc0000410000 */
[----:B------:R1:W-:Y:S01]  /*53a0*/  MUFU.EX2 R200, R156 ;  /* 0x0000009c00c87308 */ /* 0x0003e20000000800 */
[----:B0-----:R-:W-:Y:S01]  /*53b0*/  FFMA.FTZ R159, R2, R5, R12 ;  /* 0x00000005029f7223 */ /* 0x001fe2000001000c */
[----:B------:R-:W-:-:S06]  /*53c0*/  FMUL.FTZ R2, R9, R86 ;  /* 0x0000005609027220 */ /* 0x000fcc0000410000 */
[----:B------:R-:W0:Y:S01]  /*53d0*/  MUFU.COS R5, R160 ;  /* 0x000000a000057308 */ /* 0x000e220000000000 */
[----:B-1----:R-:W-:Y:S01]  /*53e0*/  FMUL.FTZ R156, R148, R171 ;  /* 0x000000ab949c7220 */ /* 0x002fe20000410000 */
[----:B------:R-:W-:Y:S01]  /*53f0*/  FMUL.FTZ R171, R143, R42 ;  /* 0x0000002a8fab7220 */ /* 0x000fe20000410000 */
[C---:B------:R-:W-:Y:S01]  /*5400*/  FMUL.FTZ R137, R136.reuse, R147 ;  /* 0x0000009388897220 */ /* 0x040fe20000410000 */
[----:B------:R-:W-:Y:S01]  /*5410*/  FMUL.FTZ R4, RZ, R140 ;  /* 0x0000008cff047220 */ /* 0x000fe20000410000 */
[----:B------:R-:W-:Y:S01]  /*5420*/  FMUL.FTZ R136, R136, R145 ;  /* 0x0000009188887220 */ /* 0x000fe20000410000 */
[----:B------:R-:W-:Y:S02]  /*5430*/  FMUL.RZ R145, R2, 0.15915493667125701904 ;  /* 0x3e22f98302917820 */ /* 0x000fe4000040c000 */
[----:B------:R-:W1:Y:S01]  /*5440*/  MUFU.SIN R3, R160 ;  /* 0x000000a000037308 */ /* 0x000e620000000400 */
[-C--:B------:R-:W-:Y:S01]  /*5450*/  FMUL.FTZ R2, R140, R171.reuse ;  /* 0x000000ab8c027220 */ /* 0x080fe20000410000 */
[----:B------:R-:W-:-:S03]  /*5460*/  FFMA.FTZ R4, R141, R171, -R4 ;  /* 0x000000ab8d047223 */ /* 0x000fc60000010804 */
[----:B------:R-:W-:-:S03]  /*5470*/  FFMA.FTZ R2, RZ, R141, R2 ;  /* 0x0000008dff027223 */ /* 0x000fc60000010002 */
[----:B------:R2:W-:Y:S01]  /*5480*/  MUFU.EX2 R201, R13 ;  /* 0x0000000d00c97308 */ /* 0x0005e20000000800 */
[----:B------:R-:W-:Y:S01]  /*5490*/  FFMA.FTZ R4, R109, R40, R4 ;  /* 0x000000286d047223 */ /* 0x000fe20000010004 */
[----:B0-----:R-:W-:Y:S01]  /*54a0*/  FMUL.FTZ R194, R200, R5 ;  /* 0x00000005c8c27220 */ /* 0x001fe20000410000 */
[----:B------:R-:W-:-:S05]  /*54b0*/  FMUL.FTZ R12, R144, R161 ;  /* 0x000000a1900c7220 */ /* 0x000fca0000410000 */
[----:B------:R-:W-:Y:S01]  /*54c0*/  MUFU.EX2 R146, R146 ;  /* 0x0000009200927308 */ /* 0x000fe20000000800 */
[----:B--2---:R-:W-:Y:S01]  /*54d0*/  @P3 MOV R13, 0x400 ;  /* 0x00000400000d3802 */ /* 0x004fe20000000f00 */
[----:B------:R-:W-:-:S03]  /*54e0*/  FADD.FTZ R5, RZ, R2 ;  /* 0x00000002ff057221 */ /* 0x000fc60000010000 */
[----:B------:R-:W-:Y:S01]  /*54f0*/  @P3 LEA R76, R162, R13, 0x18 ;  /* 0x0000000da24c3211 */ /* 0x000fe200078ec0ff */
[----:B------:R-:W-:Y:S02]  /*5500*/  FMUL.FTZ R13, R144, R163 ;  /* 0x000000a3900d7220 */ /* 0x000fe40000410000 */
[----:B------:R-:W-:Y:S01]  /*5510*/  MUFU.EX2 R158, R158 ;  /* 0x0000009e009e7308 */ /* 0x000fe20000000800 */
[C---:B------:R-:W-:Y:S01]  /*5520*/  FMUL.FTZ R144, R138.reuse, R4 ;  /* 0x000000048a907220 */ /* 0x040fe20000410000 */
[----:B------:R-:W-:-:S06]  /*5530*/  FMUL.FTZ R143, R138, R5 ;  /* 0x000000058a8f7220 */ /* 0x000fcc0000410000 */
[----:B------:R-:W0:Y:S01]  /*5540*/  MUFU.COS R197, R145 ;  /* 0x0000009100c57308 */ /* 0x000e220000000000 */
[----:B------:R-:W-:Y:S01]  /*5550*/  FFMA.FTZ R144, R139, R5, R144 ;  /* 0x000000058b907223 */ /* 0x000fe20000010090 */
[----:B-1----:R-:W-:Y:S01]  /*5560*/  FMUL.FTZ R200, R200, R3 ;  /* 0x00000003c8c87220 */ /* 0x002fe20000410000 */
[----:B------:R-:W-:-:S05]  /*5570*/  FMUL.FTZ R3, R11, R140 ;  /* 0x0000008c0b037220 */ /* 0x000fca0000410000 */
[----:B------:R1:W2:Y:S01]  /*5580*/  MUFU.SIN R199, R145 ;  /* 0x0000009100c77308 */ /* 0x0002a20000000400 */
[----:B------:R-:W-:Y:S01]  /*5590*/  FFMA.FTZ R4, R139, R4, -R143 ;  /* 0x000000048b047223 */ /* 0x000fe2000001088f */
[----:B------:R-:W-:Y:S01]  /*55a0*/  FADD.FTZ R144, RZ, R144 ;  /* 0x00000090ff907221 */ /* 0x000fe20000010000 */
[----:B------:R-:W-:Y:S01]  /*55b0*/  FMUL.FTZ R133, R142, R155 ;  /* 0x0000009b8e857220 */ /* 0x000fe20000410000 */
[C---:B------:R-:W-:Y:S01]  /*55c0*/  FMUL.FTZ R2, R10.reuse, R140 ;  /* 0x0000008c0a027220 */ /* 0x040fe20000410000 */
[-C--:B------:R-:W-:Y:S01]  /*55d0*/  FFMA.FTZ R3, R10, R141.reuse, -R3 ;  /* 0x0000008d0a037223 */ /* 0x080fe20000010803 */
[----:B------:R-:W-:Y:S02]  /*55e0*/  FFMA.FTZ R143, R107, R38, R4 ;  /* 0x000000266b8f7223 */ /* 0x000fe40000010004 */
[----:B------:R3:W4:Y:S01]  /*55f0*/  MUFU.EX2 R196, R132 ;  /* 0x0000008400c47308 */ /* 0x0007220000000800 */
[----:B------:R-:W-:Y:S01]  /*5600*/  FFMA.FTZ R2, R11, R141, R2 ;  /* 0x0000008d0b027223 */ /* 0x000fe20000010002 */
[----:B------:R-:W-:Y:S01]  /*5610*/  FMUL.FTZ R5, R138, R3 ;  /* 0x000000038a057220 */ /* 0x000fe20000410000 */
[----:B0-----:R-:W-:Y:S01]  /*5620*/  FMUL.FTZ R197, R158, R197 ;  /* 0x000000c59ec57220 */ /* 0x001fe20000410000 */
[----:B-1----:R-:W-:Y:S01]  /*5630*/  FMUL.FTZ R145, R136, R143 ;  /* 0x0000008f88917220 */ /* 0x002fe20000410000 */
[----:B---3--:R-:W-:Y:S01]  /*5640*/  FMUL.FTZ R132, R142, R153 ;  /* 0x000000998e847220 */ /* 0x008fe20000410000 */
[C---:B------:R-:W-:Y:S01]  /*5650*/  FMUL.FTZ R142, R146.reuse, R167 ;  /* 0x000000a7928e7220 */ /* 0x040fe20000410000 */
[----:B------:R-:W-:Y:S01]  /*5660*/  FMUL.FTZ R153, R146, R165 ;  /* 0x000000a592997220 */ /* 0x000fe20000410000 */
[----:B------:R-:W-:Y:S01]  /*5670*/  FMUL.FTZ R146, R136, R144 ;  /* 0x0000009088927220 */ /* 0x000fe20000410000 */
[----:B------:R-:W-:Y:S01]  /*5680*/  FMUL.FTZ R184, R131, R159 ;  /* 0x0000009f83b87220 */ /* 0x000fe20000410000 */
[----:B--2---:R-:W-:-:S02]  /*5690*/  FMUL.FTZ R199, R158, R199 ;  /* 0x000000c79ec77220 */ /* 0x004fc40000410000 */
[----:B------:R-:W-:Y:S01]  /*56a0*/  FFMA.FTZ R146, R137, R143, -R146 ;  /* 0x0000008f89927223 */ /* 0x000fe20000010892 */
[-C--:B------:R-:W-:Y:S01]  /*56b0*/  FMUL.FTZ R4, R138, R2.reuse ;  /* 0x000000028a047220 */ /* 0x080fe20000410000 */
[----:B------:R-:W-:Y:S01]  /*56c0*/  FFMA.FTZ R5, R139, R2, R5 ;  /* 0x000000028b057223 */ /* 0x000fe20000010005 */
[C---:B------:R-:W-:Y:S01]  /*56d0*/  FMUL.FTZ R135, R134.reuse, R151 ;  /* 0x0000009786877220 */ /* 0x040fe20000410000 */
[----:B------:R-:W-:Y:S01]  /*56e0*/  FFMA.FTZ R145, R137, R144, R145 ;  /* 0x0000009089917223 */ /* 0x000fe20000010091 */
[----:B------:R-:W-:Y:S01]  /*56f0*/  FMUL.FTZ R182, R131, R157 ;  /* 0x0000009d83b67220 */ /* 0x000fe20000410000 */
[----:B------:R-:W-:Y:S01]  /*5700*/  FMUL.FTZ R2, R197, R184 ;  /* 0x000000b8c5027220 */ /* 0x000fe20000410000 */
[----:B------:R-:W-:Y:S01]  /*5710*/  FMUL.FTZ R134, R134, R149 ;  /* 0x0000009586867220 */ /* 0x000fe20000410000 */
[----:B------:R-:W-:Y:S01]  /*5720*/  FFMA.FTZ R146, R105, R36, R146 ;  /* 0x0000002469927223 */ /* 0x000fe20000010092 */
[----:B------:R-:W-:Y:S01]  /*5730*/  FMUL.FTZ R162, R148, R169 ;  /* 0x000000a994a27220 */ /* 0x000fe20000410000 */
[C---:B------:R-:W-:Y:S01]  /*5740*/  FMUL.FTZ R144, R199.reuse, R184 ;  /* 0x000000b8c7907220 */ /* 0x040fe20000410000 */
[----:B------:R-:W-:Y:S01]  /*5750*/  FADD.FTZ R145, RZ, R145 ;  /* 0x00000091ff917221 */ /* 0x000fe20000010000 */
[----:B------:R-:W-:Y:S01]  /*5760*/  FFMA.FTZ R148, -R199, R182, -R2 ;  /* 0x000000b6c7947223 */ /* 0x000fe20000010902 */
[----:B------:R-:W-:Y:S01]  /*5770*/  FMUL.FTZ R2, R134, R146 ;  /* 0x0000009286027220 */ /* 0x000fe20000410000 */
[----:B------:R-:W-:Y:S01]  /*5780*/  FMUL.FTZ R190, R188, R179 ;  /* 0x000000b3bcbe7220 */ /* 0x000fe20000410000 */
[----:B------:R-:W-:Y:S01]  /*5790*/  FFMA.FTZ R4, R139, R3, -R4 ;  /* 0x000000038b047223 */ /* 0x000fe20000010804 */
[----:B------:R-:W-:Y:S01]  /*57a0*/  FMUL.FTZ R179, R129, R157 ;  /* 0x0000009d81b37220 */ /* 0x000fe20000410000 */
[----:B------:R-:W-:Y:S01]  /*57b0*/  FFMA.FTZ R144, R197, R182, -R144 ;  /* 0x000000b6c5907223 */ /* 0x000fe20000010890 */
[----:B------:R-:W-:Y:S01]  /*57c0*/  FMUL.FTZ R3, R134, R145 ;  /* 0x0000009186037220 */ /* 0x000fe20000410000 */
[C---:B----4-:R-:W-:Y:S01]  /*57d0*/  FMUL.FTZ R192, R196.reuse, R183 ;  /* 0x000000b7c4c07220 */ /* 0x050fe20000410000 */
[----:B------:R-:W-:Y:S01]  /*57e0*/  FFMA.FTZ R2, R135, R145, R2 ;  /* 0x0000009187027223 */ /* 0x000fe20000010002 */
[----:B------:R-:W-:Y:S01]  /*57f0*/  FMUL.FTZ R196, R196, R181 ;  /* 0x000000b5c4c47220 */ /* 0x000fe20000410000 */
[----:B------:R-:W0:Y:S01]  /*5800*/  MUFU.EX2 R150, R150 ;  /* 0x0000009600967308 */ /* 0x000e220000000800 */
[----:B------:R-:W-:Y:S01]  /*5810*/  FMUL.FTZ R181, R129, R159 ;  /* 0x0000009f81b57220 */ /* 0x000fe20000410000 */
[----:B------:R-:W-:Y:S01]  /*5820*/  FADD.FTZ R143, R179, R144 ;  /* 0x00000090b38f7221 */ /* 0x000fe20000010000 */
[----:B------:R-:W-:Y:S01]  /*5830*/  FFMA.FTZ R146, R135, R146, -R3 ;  /* 0x0000009287927223 */ /* 0x000fe20000010803 */
[----:B------:R-:W-:Y:S01]  /*5840*/  FADD.FTZ R3, RZ, R2 ;  /* 0x00000002ff037221 */ /* 0x000fe20000010000 */
[----:B------:R-:W-:Y:S01]  /*5850*/  FADD.FTZ R147, -R181, R148 ;  /* 0x00000094b5937221 */ /* 0x000fe20000010100 */
[----:B------:R-:W-:Y:S01]  /*5860*/  FMUL.FTZ R2, R200, -R143 ;  /* 0x8000008fc8027220 */ /* 0x000fe20000410000 */
[----:B------:R-:W-:Y:S01]  /*5870*/  FFMA.FTZ R146, R103, R34, R146 ;  /* 0x0000002267927223 */ /* 0x000fe20000010092 */
[C---:B------:R-:W-:Y:S01]  /*5880*/  FMUL.FTZ R191, R201.reuse, R154 ;  /* 0x0000009ac9bf7220 */ /* 0x040fe20000410000 */
[----:B------:R-:W-:Y:S01]  /*5890*/  FMUL.FTZ R144, R132, R3 ;  /* 0x0000000384907220 */ /* 0x000fe20000410000 */
[----:B------:R-:W-:Y:S01]  /*58a0*/  FMUL.FTZ R201, R201, R152 ;  /* 0x00000098c9c97220 */ /* 0x000fe20000410000 */
[----:B------:R-:W-:Y:S01]  /*58b0*/  FFMA.FTZ R152, R194, R147, R2 ;  /* 0x00000093c2987223 */ /* 0x000fe20000010002 */
[-C--:B------:R-:W-:Y:S01]  /*58c0*/  FMUL.FTZ R148, R132, R146.reuse ;  /* 0x0000009284947220 */ /* 0x080fe20000410000 */
[C---:B------:R-:W-:Y:S01]  /*58d0*/  FMUL.FTZ R2, R136.reuse, R5 ;  /* 0x0000000588027220 */ /* 0x040fe20000410000 */
[C---:B------:R-:W-:Y:S01]  /*58e0*/  FFMA.FTZ R146, R133.reuse, R146, -R144 ;  /* 0x0000009285927223 */ /* 0x040fe20000010890 */
[-C--:B------:R-:W-:Y:S01]  /*58f0*/  FMUL.FTZ R144, R136, R4.reuse ;  /* 0x0000000488907220 */ /* 0x080fe20000410000 */
[----:B------:R-:W-:Y:S01]  /*5900*/  FFMA.FTZ R148, R133, R3, R148 ;  /* 0x0000000385947223 */ /* 0x000fe20000010094 */
[----:B------:R-:W-:Y:S01]  /*5910*/  FFMA.FTZ R2, R137, R4, -R2 ;  /* 0x0000000489027223 */ /* 0x000fe20000010802 */
[----:B------:R-:W-:Y:S01]  /*5920*/  FFMA.FTZ R146, R101, R32, R146 ;  /* 0x0000002065927223 */ /* 0x000fe20000010092 */
[----:B------:R-:W-:Y:S01]  /*5930*/  FFMA.FTZ R144, R137, R5, R144 ;  /* 0x0000000589907223 */ /* 0x000fe20000010090 */
[C---:B0-----:R-:W-:Y:S01]  /*5940*/  FMUL.FTZ R193, R150.reuse, R193 ;  /* 0x000000c196c17220 */ /* 0x041fe20000410000 */
[----:B------:R-:W-:Y:S01]  /*5950*/  FMUL.FTZ R195, R150, R195 ;  /* 0x000000c396c37220 */ /* 0x000fe20000410000 */
[----:B------:R-:W-:Y:S01]  /*5960*/  FADD.FTZ R148, RZ, R148 ;  /* 0x00000094ff947221 */ /* 0x000fe20000010000 */
[----:B------:R-:W-:Y:S01]  /*5970*/  FMUL.FTZ R4, R134, R2 ;  /* 0x0000000286047220 */ /* 0x000fe20000410000 */
[----:B------:R-:W-:Y:S01]  /*5980*/  FMUL.FTZ R150, R12, R146 ;  /* 0x000000920c967220 */ /* 0x000fe20000410000 */
[----:B------:R-:W-:Y:S01]  /*5990*/  FMUL.FTZ R3, R134, R144 ;  /* 0x0000009086037220 */ /* 0x000fe20000410000 */
[----:B------:R-:W-:Y:S01]  /*59a0*/  FMUL.FTZ R5, R12, R148 ;  /* 0x000000940c057220 */ /* 0x000fe20000410000 */
[----:B------:R-:W-:Y:S01]  /*59b0*/  FFMA.FTZ R4, R135, R144, R4 ;  /* 0x0000009087047223 */ /* 0x000fe20000010004 */
[----:B------:R-:W-:Y:S01]  /*59c0*/  FFMA.FTZ R150, R13, R148, R150 ;  /* 0x000000940d967223 */ /* 0x000fe20000010096 */
[----:B------:R-:W-:Y:S01]  /*59d0*/  FFMA.FTZ R3, R135, R2, -R3 ;  /* 0x0000000287037223 */ /* 0x000fe20000010803 */
[----:B------:R-:W-:Y:S01]  /*59e0*/  FFMA.FTZ R146, R13, R146, -R5 ;  /* 0x000000920d927223 */ /* 0x000fe20000010805 */
[----:B------:R-:W-:Y:S01]  /*59f0*/  FMUL.FTZ R2, R132, R4 ;  /* 0x0000000484027220 */ /* 0x000fe20000410000 */
[----:B------:R-:W-:Y:S01]  /*5a00*/  FADD.FTZ R150, RZ, R150 ;  /* 0x00000096ff967221 */ /* 0x000fe20000010000 */
[----:B------:R-:W-:Y:S01]  /*5a10*/  FMUL.FTZ R145, R200, -R147 ;  /* 0x80000093c8917220 */ /* 0x000fe20000410000 */
[-C--:B------:R-:W-:Y:S01]  /*5a20*/  FMUL.FTZ R5, R132, R3.reuse ;  /* 0x0000000384057220 */ /* 0x080fe20000410000 */
[----:B------:R-:W-:Y:S01]  /*5a30*/  FFMA.FTZ R146, R99, R30, R146 ;  /* 0x0000001e63927223 */ /* 0x000fe20000010092 */
[----:B------:R-:W-:Y:S01]  /*5a40*/  FFMA.FTZ R2, R133, R3, -R2 ;  /* 0x0000000385027223 */ /* 0x000fe20000010802 */
[----:B------:R-:W-:Y:S01]  /*5a50*/  FMUL.FTZ R3, R153, R150 ;  /* 0x0000009699037220 */ /* 0x000fe20000410000 */
[----:B------:R-:W-:Y:S01]  /*5a60*/  FFMA.FTZ R151, R194, R143, -R145 ;  /* 0x0000008fc2977223 */ /* 0x000fe20000010891 */
[----:B------:R-:W-:Y:S01]  /*5a70*/  FFMA.FTZ R5, R133, R4, R5 ;  /* 0x0000000485057223 */ /* 0x000fe20000010005 */
[----:B------:R-:W-:Y:S01]  /*5a80*/  FMUL.FTZ R143, R153, R146 ;  /* 0x00000092998f7220 */ /* 0x000fe20000410000 */
[----:B------:R-:W-:Y:S01]  /*5a90*/  FMUL.FTZ R4, R12, R2 ;  /* 0x000000020c047220 */ /* 0x000fe20000410000 */
[----:B------:R-:W-:Y:S01]  /*5aa0*/  FFMA.FTZ R146, R142, R146, -R3 ;  /* 0x000000928e927223 */ /* 0x000fe20000010803 */
[-C--:B------:R-:W-:Y:S01]  /*5ab0*/  FMUL.FTZ R3, R12, R5.reuse ;  /* 0x000000050c037220 */ /* 0x080fe20000410000 */
[----:B------:R-:W-:Y:S01]  /*5ac0*/  FFMA.FTZ R143, R142, R150, R143 ;  /* 0x000000968e8f7223 */ /* 0x000fe2000001008f */
[----:B------:R-:W-:Y:S01]  /*5ad0*/  FFMA.FTZ R4, R13, R5, R4 ;  /* 0x000000050d047223 */ /* 0x000fe20000010004 */
[----:B------:R-:W-:Y:S01]  /*5ae0*/  FFMA.FTZ R145, R97, R24, R146 ;  /* 0x0000001861917223 */ /* 0x000fe20000010092 */
[----:B------:R-:W-:Y:S01]  /*5af0*/  FFMA.FTZ R3, R13, R2, -R3 ;  /* 0x000000020d037223 */ /* 0x000fe20000010803 */
[----:B------:R-:W-:Y:S01]  /*5b00*/  FADD.FTZ R147, RZ, R143 ;  /* 0x0000008fff937221 */ /* 0x000fe20000010000 */
[CC--:B------:R-:W-:Y:S01]  /*5b10*/  FMUL.FTZ R5, R153.reuse, R4.reuse ;  /* 0x0000000499057220 */ /* 0x0c0fe20000410000 */
[C---:B------:R-:W-:Y:S01]  /*5b20*/  FMUL.FTZ R149, R162.reuse, R145 ;  /* 0x00000091a2957220 */ /* 0x040fe20000410000 */
[----:B------:R-:W-:Y:S01]  /*5b30*/  FMUL.FTZ R143, R153, R3 ;  /* 0x00000003998f7220 */ /* 0x000fe20000410000 */
[----:B------:R-:W-:Y:S01]  /*5b40*/  FMUL.FTZ R2, R162, R147 ;  /* 0x00000093a2027220 */ /* 0x000fe20000410000 */
[----:B------:R-:W-:Y:S01]  /*5b50*/  FFMA.FTZ R5, R142, R3, -R5 ;  /* 0x000000038e057223 */ /* 0x000fe20000010805 */
[----:B------:R-:W-:Y:S01]  /*5b60*/  FFMA.FTZ R149, R156, R147, R149 ;  /* 0x000000939c957223 */ /* 0x000fe20000010095 */
[----:B------:R-:W-:Y:S01]  /*5b70*/  FFMA.FTZ R143, R142, R4, R143 ;  /* 0x000000048e8f7223 */ /* 0x000fe2000001008f */
[----:B------:R-:W-:Y:S01]  /*5b80*/  FMUL.FTZ R166, R164, R175 ;  /* 0x000000afa4a67220 */ /* 0x000fe20000410000 */
[----:B------:R-:W-:Y:S01]  /*5b90*/  FFMA.FTZ R4, R156, R145, -R2 ;  /* 0x000000919c047223 */ /* 0x000fe20000010802 */
[----:B------:R-:W-:Y:S01]  /*5ba0*/  FMUL.FTZ R3, R162, R5 ;  /* 0x00000005a2037220 */ /* 0x000fe20000410000 */
[----:B------:R-:W-:Y:S01]  /*5bb0*/  FMUL.FTZ R164, R164, R173 ;  /* 0x000000ada4a47220 */ /* 0x000fe20000410000 */
[----:B------:R-:W-:Y:S01]  /*5bc0*/  FADD.FTZ R149, RZ, R149 ;  /* 0x00000095ff957221 */ /* 0x000fe20000010000 */
[-C--:B------:R-:W-:Y:S01]  /*5bd0*/  FMUL.FTZ R2, R162, R143.reuse ;  /* 0x0000008fa2027220 */ /* 0x080fe20000410000 */
[----:B------:R-:W-:Y:S01]  /*5be0*/  FFMA.FTZ R145, R95, R22, R4 ;  /* 0x000000165f917223 */ /* 0x000fe20000010004 */
[----:B------:R-:W-:Y:S01]  /*5bf0*/  FFMA.FTZ R3, R156, R143, R3 ;  /* 0x0000008f9c037223 */ /* 0x000fe20000010003 */
[----:B------:R-:W-:-:S02]  /*5c00*/  FMUL.FTZ R143, R164, R149 ;  /* 0x00000095a48f7220 */ /* 0x000fc40000410000 */
[-C--:B------:R-:W-:Y:S02]  /*5c10*/  FMUL.FTZ R146, R164, R145.reuse ;  /* 0x00000091a4927220 */ /* 0x080fe40000410000 */
[----:B------:R-:W-:Y:S01]  /*5c20*/  FFMA.FTZ R144, R166, R145, -R143 ;  /* 0x00000091a6907223 */ /* 0x000fe2000001088f */
[----:B------:R-:W-:Y:S01]  /*5c30*/  FFMA.FTZ R5, R156, R5, -R2 ;  /* 0x000000059c057223 */ /* 0x000fe20000010802 */
[----:B------:R-:W-:Y:S02]  /*5c40*/  FFMA.FTZ R146, R166, R149, R146 ;  /* 0x00000095a6927223 */ /* 0x000fe40000010092 */
[----:B------:R-:W-:Y:S01]  /*5c50*/  FFMA.FTZ R144, R93, R20, R144 ;  /* 0x000000145d907223 */ /* 0x000fe20000010090 */
[C---:B------:R-:W-:Y:S01]  /*5c60*/  FMUL.FTZ R4, R164.reuse, R5 ;  /* 0x00000005a4047220 */ /* 0x040fe20000410000 */
[----:B------:R-:W-:Y:S02]  /*5c70*/  FADD.FTZ R146, RZ, R146 ;  /* 0x00000092ff927221 */ /* 0x000fe40000010000 */
[C---:B------:R-:W-:Y:S01]  /*5c80*/  FMUL.FTZ R145, R195.reuse, R144 ;  /* 0x00000090c3917220 */ /* 0x040fe20000410000 */
[-C--:B------:R-:W-:Y:S01]  /*5c90*/  FMUL.FTZ R2, R164, R3.reuse ;  /* 0x00000003a4027220 */ /* 0x080fe20000410000 */
[-C--:B------:R-:W-:Y:S01]  /*5ca0*/  FMUL.FTZ R143, R195, R146.reuse ;  /* 0x00000092c38f7220 */ /* 0x080fe20000410000 */
[C---:B------:R-:W-:Y:S01]  /*5cb0*/  FFMA.FTZ R4, R166.reuse, R3, R4 ;  /* 0x00000003a6047223 */ /* 0x040fe20000010004 */
[C---:B------:R-:W-:Y:S01]  /*5cc0*/  FFMA.FTZ R145, R193.reuse, R146, R145 ;  /* 0x00000092c1917223 */ /* 0x040fe20000010091 */
[----:B------:R-:W-:Y:S01]  /*5cd0*/  FFMA.FTZ R2, R166, R5, -R2 ;  /* 0x00000005a6027223 */ /* 0x000fe20000010802 */
[----:B------:R-:W-:Y:S01]  /*5ce0*/  FFMA.FTZ R144, R193, R144, -R143 ;  /* 0x00000090c1907223 */ /* 0x000fe2000001088f */
[----:B------:R-:W-:Y:S01]  /*5cf0*/  FMUL.FTZ R188, R188, R177 ;  /* 0x000000b1bcbc7220 */ /* 0x000fe20000410000 */
[C---:B------:R-:W-:Y:S01]  /*5d00*/  FMUL.FTZ R3, R195.reuse, R4 ;  /* 0x00000004c3037220 */ /* 0x040fe20000410000 */
[----:B------:R-:W-:Y:S01]  /*5d10*/  FADD.FTZ R145, RZ, R145 ;  /* 0x00000091ff917221 */ /* 0x000fe20000010000 */
[----:B------:R-:W-:Y:S01]  /*5d20*/  FMUL.FTZ R148, R195, R2 ;  /* 0x00000002c3947220 */ /* 0x000fe20000410000 */
[----:B------:R-:W-:Y:S01]  /*5d30*/  FFMA.FTZ R143, R91, R18, R144 ;  /* 0x000000125b8f7223 */ /* 0x000fe20000010090 */
[C---:B------:R-:W-:Y:S01]  /*5d40*/  FFMA.FTZ R3, R193.reuse, R2, -R3 ;  /* 0x00000002c1037223 */ /* 0x040fe20000010803 */
[C---:B------:R-:W-:Y:S01]  /*5d50*/  FMUL.FTZ R144, R188.reuse, R145 ;  /* 0x00000091bc907220 */ /* 0x040fe20000410000 */
[----:B------:R-:W-:Y:S01]  /*5d60*/  FFMA.FTZ R5, R193, R4, R148 ;  /* 0x00000004c1057223 */ /* 0x000fe20000010094 */
[C---:B------:R-:W-:Y:S01]  /*5d70*/  FMUL.FTZ R146, R188.reuse, R143 ;  /* 0x0000008fbc927220 */ /* 0x040fe20000410000 */
[----:B------:R-:W-:Y:S01]  /*5d80*/  FMUL.FTZ R4, R188, R3 ;  /* 0x00000003bc047220 */ /* 0x000fe20000410000 */
[----:B------:R-:W-:Y:S01]  /*5d90*/  FFMA.FTZ R144, R190, R143, -R144 ;  /* 0x0000008fbe907223 */ /* 0x000fe20000010890 */
[----:B------:R-:W-:Y:S01]  /*5da0*/  FMUL.FTZ R147, R188, R5 ;  /* 0x00000005bc937220 */ /* 0x000fe20000410000 */
[C---:B------:R-:W-:Y:S01]  /*5db0*/  FFMA.FTZ R146, R190.reuse, R145, R146 ;  /* 0x00000091be927223 */ /* 0x040fe20000010092 */
[C---:B------:R-:W-:Y:S01]  /*5dc0*/  FFMA.FTZ R4, R190.reuse, R5, R4 ;  /* 0x00000005be047223 */ /* 0x040fe20000010004 */
[----:B------:R-:W-:Y:S01]  /*5dd0*/  FFMA.FTZ R144, R89, R16, R144 ;  /* 0x0000001059907223 */ /* 0x000fe20000010090 */
[----:B------:R-:W-:Y:S01]  /*5de0*/  FFMA.FTZ R2, R190, R3, -R147 ;  /* 0x00000003be027223 */ /* 0x000fe20000010893 */
[----:B------:R-:W-:Y:S01]  /*5df0*/  FADD.FTZ R146, RZ, R146 ;  /* 0x00000092ff927221 */ /* 0x000fe20000010000 */
[C---:B------:R-:W-:Y:S01]  /*5e00*/  FMUL.FTZ R187, R128.reuse, R159 ;  /* 0x0000009f80bb7220 */ /* 0x040fe20000410000 */
[C---:B------:R-:W-:Y:S01]  /*5e10*/  FMUL.FTZ R148, R201.reuse, R4 ;  /* 0x00000004c9947220 */ /* 0x040fe20000410000 */
[C---:B------:R-:W-:Y:S01]  /*5e20*/  FMUL.FTZ R145, R201.reuse, R144 ;  /* 0x00000090c9917220 */ /* 0x040fe20000410000 */
[----:B------:R-:W-:Y:S01]  /*5e30*/  FMUL.FTZ R143, R201, R146 ;  /* 0x00000092c98f7220 */ /* 0x000fe20000410000 */
[----:B------:R-:W-:Y:S01]  /*5e40*/  FMUL.FTZ R186, R128, R157 ;  /* 0x0000009d80ba7220 */ /* 0x000fe20000410000 */
[----:B------:R-:W-:Y:S01]  /*5e50*/  FADD.FTZ R147, -R187, R152 ;  /* 0x00000098bb937221 */ /* 0x000fe20000010100 */
[C---:B------:R-:W-:Y:S01]  /*5e60*/  FFMA.FTZ R3, R191.reuse, R2, -R148 ;  /* 0x00000002bf037223 */ /* 0x040fe20000010894 */
[----:B------:R-:W-:Y:S01]  /*5e70*/  FFMA.FTZ R145, R191, R146, R145 ;  /* 0x00000092bf917223 */ /* 0x000fe20000010091 */
[----:B------:R-:W-:Y:S01]  /*5e80*/  FMUL.FTZ R2, R201, R2 ;  /* 0x00000002c9027220 */ /* 0x000fe20000410000 */
[C---:B------:R-:W-:Y:S01]  /*5e90*/  FFMA.FTZ R144, R191.reuse, R144, -R143 ;  /* 0x00000090bf907223 */ /* 0x040fe2000001088f */
[----:B------:R-:W-:Y:S01]  /*5ea0*/  FADD.FTZ R151, R186, R151 ;  /* 0x00000097ba977221 */ /* 0x000fe20000010000 */
[C---:B------:R-:W-:Y:S01]  /*5eb0*/  FMUL.FTZ R149, R196.reuse, -R147 ;  /* 0x80000093c4957220 */ /* 0x040fe20000410000 */
[----:B------:R-:W-:Y:S01]  /*5ec0*/  FADD.FTZ R145, RZ, R145 ;  /* 0x00000091ff917221 */ /* 0x000fe20000010000 */
[----:B------:R-:W-:Y:S01]  /*5ed0*/  FFMA.FTZ R5, R191, R4, R2 ;  /* 0x00000004bf057223 */ /* 0x000fe20000010002 */
[----:B------:R-:W-:Y:S01]  /*5ee0*/  FMUL.FTZ R4, R196, R3 ;  /* 0x00000003c4047220 */ /* 0x000fe20000410000 */
[----:B------:R-:W-:Y:S01]  /*5ef0*/  FFMA.FTZ R143, R87, R14, R144 ;  /* 0x0000000e578f7223 */ /* 0x000fe20000010090 */
[----:B------:R-:W-:Y:S01]  /*5f00*/  FFMA.FTZ R149, R192, R151, -R149 ;  /* 0x00000097c0957223 */ /* 0x000fe20000010895 */
[C---:B------:R-:W-:Y:S01]  /*5f10*/  FMUL.FTZ R144, R196.reuse, R145 ;  /* 0x00000091c4907220 */ /* 0x040fe20000410000 */
[C---:B------:R-:W-:Y:S01]  /*5f20*/  FMUL.FTZ R151, R196.reuse, -R151 ;  /* 0x80000097c4977220 */ /* 0x040fe20000410000 */
[-C--:B------:R-:W-:Y:S01]  /*5f30*/  FMUL.FTZ R2, R196, R5.reuse ;  /* 0x00000005c4027220 */ /* 0x080fe20000410000 */
[C---:B------:R-:W-:Y:S01]  /*5f40*/  FFMA.FTZ R5, R192.reuse, R5, R4 ;  /* 0x00000005c0057223 */ /* 0x040fe20000010004 */
[C---:B------:R-:W-:Y:S01]  /*5f50*/  FFMA.FTZ R144, R192.reuse, R143, -R144 ;  /* 0x0000008fc0907223 */ /* 0x040fe20000010890 */
[----:B------:R-:W-:Y:S01]  /*5f60*/  FFMA.FTZ R146, R192, R147, R151 ;  /* 0x00000093c0927223 */ /* 0x000fe20000010097 */
[----:B------:R-:W-:Y:S01]  /*5f70*/  FMUL.FTZ R143, R196, R143 ;  /* 0x0000008fc48f7220 */ /* 0x000fe20000410000 */
[----:B------:R-:W-:Y:S01]  /*5f80*/  FMUL.FTZ R189, R126, R159 ;  /* 0x0000009f7ebd7220 */ /* 0x000fe20000410000 */
[----:B------:R-:W-:Y:S01]  /*5f90*/  FFMA.FTZ R3, R192, R3, -R2 ;  /* 0x00000003c0037223 */ /* 0x000fe20000010802 */
[----:B------:R-:W-:Y:S01]  /*5fa0*/  FMUL.FTZ R147, R200, R5 ;  /* 0x00000005c8937220 */ /* 0x000fe20000410000 */
[----:B------:R-:W-:Y:S01]  /*5fb0*/  FMUL.FTZ R204, R126, R157 ;  /* 0x0000009d7ecc7220 */ /* 0x000fe20000410000 */
[----:B------:R-:W-:Y:S01]  /*5fc0*/  FFMA.FTZ R143, R192, R145, R143 ;  /* 0x00000091c08f7223 */ /* 0x000fe2000001008f */
[----:B------:R-:W-:Y:S01]  /*5fd0*/  FADD.FTZ R146, -R189, R146 ;  /* 0x00000092bd927221 */ /* 0x000fe20000010100 */
[-C--:B------:R-:W-:Y:S01]  /*5fe0*/  FFMA.FTZ R2, R194, R3.reuse, -R147 ;  /* 0x00000003c2027223 */ /* 0x080fe20000010893 */
[----:B------:R-:W-:Y:S01]  /*5ff0*/  FMUL.FTZ R145, R200, R3 ;  /* 0x00000003c8917220 */ /* 0x000fe20000410000 */
[----:B------:R-:W-:Y:S01]  /*6000*/  FFMA.FTZ R3, R85, R82, R144 ;  /* 0x0000005255037223 */ /* 0x000fe20000010090 */
[----:B------:R-:W-:Y:S01]  /*6010*/  FADD.FTZ R148, R204, R149 ;  /* 0x00000095cc947221 */ /* 0x000fe20000010000 */
[----:B------:R-:W-:Y:S01]  /*6020*/  FMUL.FTZ R150, R201, -R146 ;  /* 0x80000092c9967220 */ /* 0x000fe20000410000 */
[----:B------:R-:W-:Y:S01]  /*6030*/  FFMA.FTZ R4, R194, R5, R145 ;  /* 0x00000005c2047223 */ /* 0x000fe20000010091 */
[----:B------:R-:W-:Y:S01]  /*6040*/  FADD.FTZ R143, RZ, R143 ;  /* 0x0000008fff8f7221 */ /* 0x000fe20000010000 */
[C---:B------:R-:W-:Y:S01]  /*6050*/  FMUL.FTZ R5, R200.reuse, R3 ;  /* 0x00000003c8057220 */ /* 0x040fe20000410000 */
[-C--:B------:R-:W-:Y:S01]  /*6060*/  FFMA.FTZ R145, R191, R148.reuse, -R150 ;  /* 0x00000094bf917223 */ /* 0x080fe20000010896 */
[----:B------:R-:W-:Y:S01]  /*6070*/  FMUL.FTZ R150, R201, -R148 ;  /* 0x80000094c9967220 */ /* 0x000fe20000410000 */
[-C--:B------:R-:W-:Y:S01]  /*6080*/  FMUL.FTZ R144, R200, R143.reuse ;  /* 0x0000008fc8907220 */ /* 0x080fe20000410000 */
[C---:B------:R-:W-:Y:S01]  /*6090*/  FFMA.FTZ R5, R194.reuse, R143, R5 ;  /* 0x0000008fc2057223 */ /* 0x040fe20000010005 */
[----:B------:R-:W-:Y:S01]  /*60a0*/  FMUL.FTZ R148, R199, R4 ;  /* 0x00000004c7947220 */ /* 0x000fe20000410000 */
[----:B------:R-:W-:Y:S01]  /*60b0*/  FFMA.FTZ R147, R191, R146, R150 ;  /* 0x00000092bf937223 */ /* 0x000fe20000010096 */
[----:B------:R-:W-:Y:S01]  /*60c0*/  FFMA.FTZ R144, R194, R3, -R144 ;  /* 0x00000003c2907223 */ /* 0x000fe20000010890 */
[----:B------:R-:W-:Y:S01]  /*60d0*/  FADD.FTZ R146, RZ, R5 ;  /* 0x00000005ff927221 */ /* 0x000fe20000010000 */
[-C--:B------:R-:W-:Y:S01]  /*60e0*/  FFMA.FTZ R161, R197, R2.reuse, -R148 ;  /* 0x00000002c5a17223 */ /* 0x080fe20000010894 */
[----:B------:R-:W-:Y:S01]  /*60f0*/  FMUL.FTZ R148, R199, R2 ;  /* 0x00000002c7947220 */ /* 0x000fe20000410000 */
[----:B------:R-:W-:Y:S01]  /*6100*/  FFMA.FTZ R144, R83, R84, R144 ;  /* 0x0000005453907223 */ /* 0x000fe20000010090 */
[----:B------:R-:W-:Y:S01]  /*6110*/  FMUL.FTZ R3, R199, R146 ;  /* 0x00000092c7037220 */ /* 0x000fe20000410000 */
[----:B------:R-:W-:-:S02]  /*6120*/  @P3 LEA R2, R79, R76, 0x3 ;  /* 0x0000004c4f023211 */ /* 0x000fc400078e18ff */
[-C--:B------:R-:W-:Y:S01]  /*6130*/  FMUL.FTZ R5, R199, R144.reuse ;  /* 0x00000090c7057220 */ /* 0x080fe20000410000 */
[----:B------:R-:W-:-:S03]  /*6140*/  FFMA.FTZ R144, R197, R144, -R3 ;  /* 0x00000090c5907223 */ /* 0x000fc60000010803 */
[----:B------:R-:W0:Y:S01]  /*6150*/  @P3 LDS.64 R2, [R2+0x1888] ;  /* 0x0018880002023984 */ /* 0x000e220000000a00 */
[----:B------:R-:W-:Y:S01]  /*6160*/  BSSY B0, `(.L_x_12601) ;  /* 0x000000b000007945 */ /* 0x000fe20003800000 */
[C---:B------:R-:W-:Y:S01]  /*6170*/  FFMA.FTZ R148, R197.reuse, R4, R148 ;  /* 0x00000004c5947223 */ /* 0x040fe20000010094 */
        /* <DEDUP_REMOVED lines=9> */
.L_x_12602:
[----:B------:R-:W-:Y:S05]  /*6210*/  BSYNC B0 ;  /* 0x0000000000007941 */ /* 0x000fea0003800000 */
.L_x_12601:
[----:B-1----:R-:W1:Y:S01]  /*6220*/  SHFL.UP PT, R4, R161, 0x1, RZ ;  /* 0x04200000a1047989 */ /* 0x002e6200000e00ff */
[----:B------:R-:W-:Y:S01]  /*6230*/  FADD.FTZ R165, RZ, R5 ;  /* 0x00000005ffa57221 */ /* 0x000fe20000010000 */
[----:B------:R-:W-:Y:S01]  /*6240*/  FFMA.FTZ R163, R111, R86, R144 ;  /* 0x000000566fa37223 */ /* 0x000fe20000010090 */
[-C--:B------:R-:W-:Y:S01]  /*6250*/  FMUL.FTZ R210, R124, R159.reuse ;  /* 0x0000009f7cd27220 */ /* 0x080fe20000410000 */
[----:B------:R-:W3:Y:S01]  /*6260*/  SHFL.UP PT, R5, R148, 0x1, RZ ;  /* 0x0420000094057989 */ /* 0x000ee200000e00ff */
[----:B------:R-:W-:Y:S01]  /*6270*/  FADD.FTZ R145, R206, R145 ;  /* 0x00000091ce917221 */ /* 0x000fe20000010000 */
[----:B------:R-:W-:Y:S01]  /*6280*/  FMUL.FTZ R205, R122, R159 ;  /* 0x0000009f7acd7220 */ /* 0x000fe20000410000 */
[----:B------:R-:W-:Y:S01]  /*6290*/  FADD.FTZ R147, -R210, R147 ;  /* 0x00000093d2937221 */ /* 0x000fe20000010100 */
[----:B------:R-:W4:Y:S01]  /*62a0*/  SHFL.UP PT, R144, R165, 0x1, RZ ;  /* 0x04200000a5907989 */ /* 0x000f2200000e00ff */
[----:B------:R-:W-:Y:S01]  /*62b0*/  FMUL.FTZ R149, R188, -R145 ;  /* 0x80000091bc957220 */ /* 0x000fe20000410000 */
[----:B------:R-:W-:Y:S01]  /*62c0*/  FMUL.FTZ R207, R122, R157 ;  /* 0x0000009d7acf7220 */ /* 0x000fe20000410000 */
[-C--:B------:R-:W-:Y:S01]  /*62d0*/  FMUL.FTZ R146, R188, -R147.reuse ;  /* 0x80000093bc927220 */ /* 0x080fe20000410000 */
[----:B------:R-:W0:Y:S01]  /*62e0*/  SHFL.UP PT, R143, R163, 0x1, RZ ;  /* 0x04200000a38f7989 */ /* 0x000e2200000e00ff */
[C---:B------:R-:W-:Y:S01]  /*62f0*/  FFMA.FTZ R150, R190.reuse, R147, R149 ;  /* 0x00000093be967223 */ /* 0x040fe20000010095 */
[----:B------:R-:W-:Y:S01]  /*6300*/  ISETP.GE.AND P2, PT, R77, 0x1, PT ;  /* 0x000000014d00780c */ /* 0x000fe20003f46270 */
[----:B------:R-:W-:Y:S01]  /*6310*/  FFMA.FTZ R146, R190, R145, -R146 ;  /* 0x00000091be927223 */ /* 0x000fe20000010892 */
[C---:B------:R-:W-:Y:S01]  /*6320*/  FMUL.FTZ R208, R120.reuse, R159 ;  /* 0x0000009f78d07220 */ /* 0x040fe20000410000 */
[----:B------:R-:W-:Y:S01]  /*6330*/  FADD.FTZ R152, -R205, R150 ;  /* 0x00000096cd987221 */ /* 0x000fe20000010100 */
[----:B------:R-:W-:Y:S01]  /*6340*/  FMUL.FTZ R209, R120, R157 ;  /* 0x0000009d78d17220 */ /* 0x000fe20000410000 */
[----:B------:R-:W-:Y:S01]  /*6350*/  FADD.FTZ R150, R207, R146 ;  /* 0x00000092cf967221 */ /* 0x000fe20000010000 */
[C---:B------:R-:W-:Y:S01]  /*6360*/  FMUL.FTZ R211, R118.reuse, R159 ;  /* 0x0000009f76d37220 */ /* 0x040fe20000410000 */
[C---:B------:R-:W-:Y:S01]  /*6370*/  FMUL.FTZ R154, R195.reuse, -R152 ;  /* 0x80000098c39a7220 */ /* 0x040fe20000410000 */
[-C--:B------:R-:W-:Y:S01]  /*6380*/  FMUL.FTZ R175, R118, R157.reuse ;  /* 0x0000009d76af7220 */ /* 0x080fe20000410000 */
[----:B------:R-:W-:Y:S01]  /*6390*/  FMUL.FTZ R145, R195, -R150 ;  /* 0x80000096c3917220 */ /* 0x000fe20000410000 */
[----:B-1----:R-:W-:Y:S01]  /*63a0*/  FMUL.FTZ R146, R148, R4 ;  /* 0x0000000494927220 */ /* 0x002fe20000410000 */
[C---:B------:R-:W-:Y:S01]  /*63b0*/  FFMA.FTZ R154, R193.reuse, R150, -R154 ;  /* 0x00000096c19a7223 */ /* 0x040fe2000001089a */
[----:B------:R-:W-:Y:S01]  /*63c0*/  FMUL.FTZ R160, R116, R157 ;  /* 0x0000009d74a07220 */ /* 0x000fe20000410000 */
[----:B------:R-:W-:Y:S01]  /*63d0*/  FFMA.FTZ R149, R193, R152, R145 ;  /* 0x00000098c1957223 */ /* 0x000fe20000010091 */
[CC--:B---3--:R-:W-:Y:S01]  /*63e0*/  FFMA.FTZ R147, R161.reuse, R5.reuse, R146 ;  /* 0x00000005a1937223 */ /* 0x0c8fe20000010092 */
[----:B------:R-:W-:Y:S01]  /*63f0*/  FMUL.FTZ R5, R148, R5 ;  /* 0x0000000594057220 */ /* 0x000fe20000410000 */
[----:B------:R-:W-:Y:S01]  /*6400*/  FMUL.FTZ R158, R116, R159 ;  /* 0x0000009f749e7220 */ /* 0x000fe20000410000 */
[----:B------:R-:W-:Y:S01]  /*6410*/  FADD.FTZ R149, -R208, R149 ;  /* 0x00000095d0957221 */ /* 0x000fe20000010100 */
[C---:B----4-:R-:W-:Y:S01]  /*6420*/  FMUL.FTZ R146, R148.reuse, R144 ;  /* 0x0000009094927220 */ /* 0x050fe20000410000 */
[C---:B------:R-:W-:Y:S01]  /*6430*/  FSEL R147, R148.reuse, R147, !P2 ;  /* 0x0000009394937208 */ /* 0x040fe20005000000 */
[----:B------:R-:W-:Y:S01]  /*6440*/  BSSY B0, `(.L_x_12603) ;  /* 0x00000f7000007945 */ /* 0x000fe20003800000 */
[-C--:B0-----:R-:W-:Y:S01]  /*6450*/  FMUL.FTZ R145, R148, R143.reuse ;  /* 0x0000008f94917220 */ /* 0x081fe20000410000 */
[----:B------:R-:W-:Y:S01]  /*6460*/  FFMA.FTZ R146, R161, R143, -R146 ;  /* 0x0000008fa1927223 */ /* 0x000fe20000010892 */
[----:B------:R-:W-:-:S02]  /*6470*/  FMUL.FTZ R143, R164, -R149 ;  /* 0x80000095a48f7220 */ /* 0x000fc40000410000 */
[----:B------:R-:W-:Y:S01]  /*6480*/  FFMA.FTZ R144, R161, R144, R145 ;  /* 0x00000090a1907223 */ /* 0x000fe20000010091 */
[----:B------:R-:W-:Y:S01]  /*6490*/  @P2 FADD.FTZ R163, R163, R146 ;  /* 0x00000092a3a32221 */ /* 0x000fe20000010000 */
[----:B------:R-:W-:Y:S01]  /*64a0*/  @P2 FFMA.FTZ R161, R161, R4, -R5 ;  /* 0x00000004a1a12223 */ /* 0x000fe20000010805 */
[----:B------:R-:W-:Y:S01]  /*64b0*/  FADD.FTZ R5, R209, R154 ;  /* 0x0000009ad1057221 */ /* 0x000fe20000010000 */
[----:B------:R-:W-:Y:S01]  /*64c0*/  @P2 FADD.FTZ R165, R165, R144 ;  /* 0x00000090a5a52221 */ /* 0x000fe20000010000 */
[----:B------:R-:W-:Y:S01]  /*64d0*/  MOV R145, UR44 ;  /* 0x0000002c00917c02 */ /* 0x000fe20008000f00 */
[----:B------:R-:W0:Y:S01]  /*64e0*/  SHFL.UP PT, R146, R163, 0x2, RZ ;  /* 0x04400000a3927989 */ /* 0x000e2200000e00ff */
[-C--:B------:R-:W-:Y:S01]  /*64f0*/  FMUL.FTZ R150, R164, -R5.reuse ;  /* 0x80000005a4967220 */ /* 0x080fe20000410000 */
[C---:B------:R-:W-:Y:S01]  /*6500*/  FFMA.FTZ R152, R166.reuse, R5, -R143 ;  /* 0x00000005a6987223 */ /* 0x040fe2000001088f */
[C---:B--2---:R-:W-:Y:S01]  /*6510*/  FMUL.FTZ R5, R199.reuse, R3 ;  /* 0x00000003c7057220 */ /* 0x044fe20000410000 */
[----:B------:R-:W1:Y:S01]  /*6520*/  SHFL.UP PT, R148, R165, 0x2, RZ ;  /* 0x04400000a5947989 */ /* 0x000e6200000e00ff */
[----:B------:R-:W-:Y:S01]  /*6530*/  FFMA.FTZ R154, R166, R149, R150 ;  /* 0x00000095a69a7223 */ /* 0x000fe20000010096 */
[-C--:B------:R-:W-:Y:S01]  /*6540*/  FMUL.FTZ R150, R199, -R2.reuse ;  /* 0x80000002c7967220 */ /* 0x080fe20000410000 */
[----:B------:R-:W-:Y:S01]  /*6550*/  FADD.FTZ R149, R175, R152 ;  /* 0x00000098af957221 */ /* 0x000fe20000010000 */
[----:B------:R-:W2:Y:S01]  /*6560*/  SHFL.UP PT, R4, R161, 0x2, RZ ;  /* 0x04400000a1047989 */ /* 0x000ea200000e00ff */
[----:B------:R-:W-:Y:S01]  /*6570*/  FADD.FTZ R151, -R211, R154 ;  /* 0x0000009ad3977221 */ /* 0x000fe20000010100 */
[C---:B------:R-:W-:Y:S01]  /*6580*/  FFMA.FTZ R143, R197.reuse, -R3, R150 ;  /* 0x80000003c58f7223 */ /* 0x040fe20000010096 */
[----:B------:R-:W-:Y:S01]  /*6590*/  FFMA.FTZ R5, R197, R2, -R5 ;  /* 0x00000002c5057223 */ /* 0x000fe20000010805 */
[----:B------:R-:W3:Y:S01]  /*65a0*/  SHFL.UP PT, R144, R147, 0x2, RZ ;  /* 0x0440000093907989 */ /* 0x000ee200000e00ff */
[----:B------:R-:W-:Y:S01]  /*65b0*/  ISETP.LE.OR P0, PT, R145, UR20, P0 ;  /* 0x0000001491007c0c */ /* 0x000fe20008703670 */
        /* <DEDUP_REMOVED lines=9> */
[----:B------:R-:W-:Y:S01]  /*6650*/  FADD.FTZ R155, R160, R155 ;  /* 0x0000009ba09b7221 */ /* 0x000fe20000010000 */
[C---:B0-----:R-:W-:Y:S01]  /*6660*/  FMUL.FTZ R150, R147.reuse, R146 ;  /* 0x0000009293967220 */ /* 0x041fe20000410000 */
[----:B------:R-:W-:Y:S01]  /*6670*/  FADD.FTZ R167, -R158, R167 ;  /* 0x000000a79ea77221 */ /* 0x000fe20000010100 */
[C---:B------:R-:W-:Y:S01]  /*6680*/  FMUL.FTZ R152, R114.reuse, R159 ;  /* 0x0000009f72987220 */ /* 0x040fe20000410000 */
[----:B------:R-:W-:Y:S01]  /*6690*/  FMUL.FTZ R154, R114, R157 ;  /* 0x0000009d729a7220 */ /* 0x000fe20000410000 */
[-C--:B-1----:R-:W-:Y:S01]  /*66a0*/  FMUL.FTZ R145, R147, R148.reuse ;  /* 0x0000009493917220 */ /* 0x082fe20000410000 */
[----:B------:R-:W-:Y:S01]  /*66b0*/  FFMA.FTZ R150, R161, R148, R150 ;  /* 0x00000094a1967223 */ /* 0x000fe20000010096 */
[----:B--2---:R-:W-:-:S02]  /*66c0*/  FMUL.FTZ R143, R147, R4 ;  /* 0x00000004938f7220 */ /* 0x004fc40000410000 */
[----:B------:R-:W-:Y:S01]  /*66d0*/  FFMA.FTZ R146, R161, R146, -R145 ;  /* 0x00000092a1927223 */ /* 0x000fe20000010891 */
[----:B------:R-:W-:Y:S01]  /*66e0*/  @P2 FADD.FTZ R165, R165, R150 ;  /* 0x00000096a5a52221 */ /* 0x000fe20000010000 */
[-C--:B---3--:R-:W-:Y:S01]  /*66f0*/  FMUL.FTZ R5, R147, R144.reuse ;  /* 0x0000009093057220 */ /* 0x088fe20000410000 */
[----:B------:R-:W-:Y:S01]  /*6700*/  FFMA.FTZ R144, R161, R144, R143 ;  /* 0x00000090a1907223 */ /* 0x000fe2000001008f */
[----:B------:R-:W-:Y:S02]  /*6710*/  @P2 FADD.FTZ R163, R163, R146 ;  /* 0x00000092a3a32221 */ /* 0x000fe40000010000 */
[----:B------:R-:W0:Y:S01]  /*6720*/  SHFL.UP PT, R145, R165, 0x4, RZ ;  /* 0x04800000a5917989 */ /* 0x000e2200000e00ff */
[----:B------:R-:W-:Y:S01]  /*6730*/  @P2 FFMA.FTZ R161, R161, R4, -R5 ;  /* 0x00000004a1a12223 */ /* 0x000fe20000010805 */
[----:B------:R-:W-:Y:S01]  /*6740*/  FMUL.FTZ R5, R196, -R149 ;  /* 0x80000095c4057220 */ /* 0x000fe20000410000 */
[----:B------:R-:W-:Y:S01]  /*6750*/  FSEL R144, R147, R144, !P2 ;  /* 0x0000009093907208 */ /* 0x000fe20005000000 */
[----:B------:R-:W1:Y:S01]  /*6760*/  SHFL.UP PT, R143, R163, 0x4, RZ ;  /* 0x04800000a38f7989 */ /* 0x000e6200000e00ff */
[C---:B------:R-:W-:Y:S01]  /*6770*/  FMUL.FTZ R146, R153.reuse, -R155 ;  /* 0x8000009b99927220 */ /* 0x040fe20000410000 */
[-C--:B------:R-:W-:Y:S01]  /*6780*/  FFMA.FTZ R148, R192, R151.reuse, R5 ;  /* 0x00000097c0947223 */ /* 0x080fe20000010005 */
[----:B------:R-:W-:Y:S01]  /*6790*/  FMUL.FTZ R151, R196, -R151 ;  /* 0x80000097c4977220 */ /* 0x000fe20000410000 */
[----:B------:R-:W2:Y:S01]  /*67a0*/  SHFL.UP PT, R4, R161, 0x4, RZ ;  /* 0x04800000a1047989 */ /* 0x000ea200000e00ff */
[-C--:B------:R-:W-:Y:S01]  /*67b0*/  FMUL.FTZ R147, R153, -R167.reuse ;  /* 0x800000a799937220 */ /* 0x080fe20000410000 */
[----:B------:R-:W-:Y:S01]  /*67c0*/  FFMA.FTZ R167, R142, R167, R146 ;  /* 0x000000a78ea77223 */ /* 0x000fe20000010092 */
[----:B------:R-:W-:Y:S01]  /*67d0*/  FFMA.FTZ R146, R192, R149, -R151 ;  /* 0x00000095c0927223 */ /* 0x000fe20000010897 */
[----:B------:R-:W3:Y:S01]  /*67e0*/  SHFL.UP PT, R5, R144, 0x4, RZ ;  /* 0x0480000090057989 */ /* 0x000ee200000e00ff */
[----:B------:R-:W-:Y:S01]  /*67f0*/  FFMA.FTZ R155, R142, R155, -R147 ;  /* 0x0000009b8e9b7223 */ /* 0x000fe20000010893 */
[C---:B------:R-:W-:Y:S01]  /*6800*/  FMUL.FTZ R150, R201.reuse, -R148 ;  /* 0x80000094c9967220 */ /* 0x040fe20000410000 */
[-C--:B------:R-:W-:Y:S01]  /*6810*/  FMUL.FTZ R149, R201, -R146.reuse ;  /* 0x80000092c9957220 */ /* 0x080fe20000410000 */
[----:B------:R-:W-:Y:S01]  /*6820*/  FADD.FTZ R167, -R152, R167 ;  /* 0x000000a798a77221 */ /* 0x000fe20000010100 */
[----:B------:R-:W-:Y:S01]  /*6830*/  FADD.FTZ R155, R154, R155 ;  /* 0x0000009b9a9b7221 */ /* 0x000fe20000010000 */
[C---:B------:R-:W-:Y:S01]  /*6840*/  FFMA.FTZ R147, R191.reuse, R146, -R150 ;  /* 0x00000092bf937223 */ /* 0x040fe20000010896 */
[----:B------:R-:W-:Y:S01]  /*6850*/  FFMA.FTZ R149, R191, R148, R149 ;  /* 0x00000094bf957223 */ /* 0x000fe20000010095 */
[----:B------:R-:W-:Y:S01]  /*6860*/  ISETP.GE.AND P2, PT, R77, 0x4, PT ;  /* 0x000000044d00780c */ /* 0x000fe20003f46270 */
[C---:B------:R-:W-:Y:S01]  /*6870*/  FMUL.FTZ R148, R12.reuse, -R167 ;  /* 0x800000a70c947220 */ /* 0x040fe20000410000 */
[----:B------:R-:W-:Y:S01]  /*6880*/  FMUL.FTZ R150, R12, -R155 ;  /* 0x8000009b0c967220 */ /* 0x000fe20000410000 */
[C---:B------:R-:W-:Y:S01]  /*6890*/  FMUL.FTZ R146, R188.reuse, -R147 ;  /* 0x80000093bc927220 */ /* 0x040fe20000410000 */
[----:B------:R-:W-:Y:S01]  /*68a0*/  FMUL.FTZ R151, R188, -R149 ;  /* 0x80000095bc977220 */ /* 0x000fe20000410000 */
[C---:B------:R-:W-:Y:S01]  /*68b0*/  FFMA.FTZ R172, R13.reuse, R155, -R148 ;  /* 0x0000009b0dac7223 */ /* 0x040fe20000010894 */
[----:B------:R-:W-:Y:S01]  /*68c0*/  FFMA.FTZ R174, R13, R167, R150 ;  /* 0x000000a70dae7223 */ /* 0x000fe20000010096 */
[----:B------:R-:W-:Y:S01]  /*68d0*/  FFMA.FTZ R170, R190, R149, R146 ;  /* 0x00000095beaa7223 */ /* 0x000fe20000010092 */
[C---:B0-----:R-:W-:Y:S01]  /*68e0*/  FMUL.FTZ R148, R144.reuse, R145 ;  /* 0x0000009190947220 */ /* 0x041fe20000410000 */
[----:B-1----:R-:W-:Y:S01]  /*68f0*/  FMUL.FTZ R150, R144, R143 ;  /* 0x0000008f90967220 */ /* 0x002fe20000410000 */
[----:B------:R-:W-:Y:S01]  /*6900*/  FFMA.FTZ R168, R190, R147, -R151 ;  /* 0x00000093bea87223 */ /* 0x000fe20000010897 */
[----:B------:R-:W-:Y:S01]  /*6910*/  FMUL.FTZ R151, R112, R157 ;  /* 0x0000009d70977220 */ /* 0x000fe20000410000 */
[CC--:B--2---:R-:W-:Y:S01]  /*6920*/  FMUL.FTZ R146, R144.reuse, R4.reuse ;  /* 0x0000000490927220 */ /* 0x0c4fe20000410000 */
[C---:B------:R-:W-:Y:S01]  /*6930*/  FFMA.FTZ R148, R161.reuse, R143, -R148 ;  /* 0x0000008fa1947223 */ /* 0x040fe20000010894 */
[----:B------:R-:W-:Y:S01]  /*6940*/  FFMA.FTZ R150, R161, R145, R150 ;  /* 0x00000091a1967223 */ /* 0x000fe20000010096 */
[----:B------:R-:W-:Y:S01]  /*6950*/  FADD.FTZ R172, R151, R172 ;  /* 0x000000ac97ac7221 */ /* 0x000fe20000010000 */
[CC--:B---3--:R-:W-:Y:S01]  /*6960*/  FMUL.FTZ R147, R144.reuse, R5.reuse ;  /* 0x0000000590937220 */ /* 0x0c8fe20000410000 */
[----:B------:R-:W-:Y:S01]  /*6970*/  FFMA.FTZ R5, R161, R5, R146 ;  /* 0x00000005a1057223 */ /* 0x000fe20000010092 */
[----:B------:R-:W-:Y:S01]  /*6980*/  @P2 FADD.FTZ R163, R163, R148 ;  /* 0x00000094a3a32221 */ /* 0x000fe20000010000 */
[----:B------:R-:W-:Y:S01]  /*6990*/  @P2 FADD.FTZ R165, R165, R150 ;  /* 0x00000096a5a52221 */ /* 0x000fe20000010000 */
[----:B------:R-:W-:Y:S01]  /*69a0*/  @P2 FFMA.FTZ R161, R161, R4, -R147 ;  /* 0x00000004a1a12223 */ /* 0x000fe20000010893 */
[----:B------:R-:W-:Y:S01]  /*69b0*/  FMUL.FTZ R4, R195, -R168 ;  /* 0x800000a8c3047220 */ /* 0x000fe20000410000 */
[----:B------:R-:W-:Y:S01]  /*69c0*/  FSEL R5, R144, R5, !P2 ;  /* 0x0000000590057208 */ /* 0x000fe20005000000 */
[-C--:B------:R-:W-:Y:S01]  /*69d0*/  FMUL.FTZ R147, R112, R159.reuse ;  /* 0x0000009f70937220 */ /* 0x080fe20000410000 */
[----:B------:R-:W0:Y:S01]  /*69e0*/  SHFL.UP PT, R146, R163, 0x8, RZ ;  /* 0x05000000a3927989 */ /* 0x000e2200000e00ff */
[----:B------:R-:W-:Y:S01]  /*69f0*/  FFMA.FTZ R145, R193, R170, R4 ;  /* 0x000000aac1917223 */ /* 0x000fe20000010004 */
[----:B------:R-:W-:Y:S01]  /*6a00*/  FMUL.FTZ R143, R132, -R172 ;  /* 0x800000ac848f7220 */ /* 0x000fe20000410000 */
[----:B------:R-:W-:Y:S01]  /*6a10*/  FADD.FTZ R174, -R147, R174 ;  /* 0x000000ae93ae7221 */ /* 0x000fe20000010100 */
[----:B------:R-:W1:Y:S01]  /*6a20*/  SHFL.UP PT, R4, R161, 0x8, RZ ;  /* 0x05000000a1047989 */ /* 0x000e6200000e00ff */
[----:B------:R-:W-:Y:S01]  /*6a30*/  FMUL.FTZ R170, R195, -R170 ;  /* 0x800000aac3aa7220 */ /* 0x000fe20000410000 */
[----:B------:R-:W-:Y:S01]  /*6a40*/  FMUL.FTZ R149, R110, R159 ;  /* 0x0000009f6e957220 */ /* 0x000fe20000410000 */
[-C--:B------:R-:W-:Y:S01]  /*6a50*/  FMUL.FTZ R150, R132, -R174.reuse ;  /* 0x800000ae84967220 */ /* 0x080fe20000410000 */
[----:B------:R-:W2:Y:S01]  /*6a60*/  SHFL.UP PT, R148, R165, 0x8, RZ ;  /* 0x05000000a5947989 */ /* 0x000ea200000e00ff */
[----:B------:R-:W-:Y:S01]  /*6a70*/  FFMA.FTZ R174, R133, R174, R143 ;  /* 0x000000ae85ae7223 */ /* 0x000fe2000001008f */
[----:B------:R-:W-:Y:S01]  /*6a80*/  FFMA.FTZ R143, R193, R168, -R170 ;  /* 0x000000a8c18f7223 */ /* 0x000fe200000108aa */
[----:B------:R-:W-:Y:S01]  /*6a90*/  FFMA.FTZ R167, R133, R172, -R150 ;  /* 0x000000ac85a77223 */ /* 0x000fe20000010896 */
[----:B------:R-:W3:Y:S01]  /*6aa0*/  SHFL.UP PT, R144, R5, 0x8, RZ ;  /* 0x0500000005907989 */ /* 0x000ee200000e00ff */
[----:B------:R-:W-:Y:S01]  /*6ab0*/  FMUL.FTZ R150, R110, R157 ;  /* 0x0000009d6e967220 */ /* 0x000fe20000410000 */
[C---:B------:R-:W-:Y:S01]  /*6ac0*/  FMUL.FTZ R155, R164.reuse, -R145 ;  /* 0x80000091a49b7220 */ /* 0x040fe20000410000 */
[-C--:B------:R-:W-:Y:S01]  /*6ad0*/  FMUL.FTZ R168, R164, -R143.reuse ;  /* 0x8000008fa4a87220 */ /* 0x080fe20000410000 */
[----:B------:R-:W-:Y:S01]  /*6ae0*/  FADD.FTZ R174, -R149, R174 ;  /* 0x000000ae95ae7221 */ /* 0x000fe20000010100 */
[----:B------:R-:W-:Y:S01]  /*6af0*/  FADD.FTZ R167, R150, R167 ;  /* 0x000000a796a77221 */ /* 0x000fe20000010000 */
[C---:B------:R-:W-:Y:S01]  /*6b00*/  FFMA.FTZ R155, R166.reuse, R143, -R155 ;  /* 0x0000008fa69b7223 */ /* 0x040fe2000001089b */
[----:B------:R-:W-:Y:S01]  /*6b10*/  FFMA.FTZ R145, R166, R145, R168 ;  /* 0x00000091a6917223 */ /* 0x000fe200000100a8 */
[----:B------:R-:W-:Y:S01]  /*6b20*/  ISETP.GE.AND P2, PT, R77, 0x8, PT ;  /* 0x000000084d00780c */ /* 0x000fe20003f46270 */
[CC--:B------:R-:W-:Y:S01]  /*6b30*/  FMUL.FTZ R170, R134.reuse, -R174.reuse ;  /* 0x800000ae86aa7220 */ /* 0x0c0fe20000410000 */
[----:B------:R-:W-:Y:S01]  /*6b40*/  FMUL.FTZ R169, R134, -R167 ;  /* 0x800000a786a97220 */ /* 0x000fe20000410000 */
        /* <DEDUP_REMOVED lines=10> */
[C---:B------:R-:W-:Y:S01]  /*6bf0*/  FMUL.FTZ R148, R108.reuse, R159 ;  /* 0x0000009f6c947220 */ /* 0x040fe20000410000 */
[-C--:B---3--:R-:W-:Y:S01]  /*6c00*/  FMUL.FTZ R143, R5, R144.reuse ;  /* 0x00000090058f7220 */ /* 0x088fe20000410000 */
[C---:B------:R-:W-:Y:S01]  /*6c10*/  FFMA.FTZ R144, R161.reuse, R144, R145 ;  /* 0x00000090a1907223 */ /* 0x040fe20000010091 */
[C---:B------:R-:W-:Y:S01]  /*6c20*/  FFMA.FTZ R146, R161.reuse, R146, -R155 ;  /* 0x00000092a1927223 */ /* 0x040fe2000001089b */
[----:B------:R-:W-:Y:S01]  /*6c30*/  FMUL.FTZ R145, R108, R157 ;  /* 0x0000009d6c917220 */ /* 0x000fe20000410000 */
[----:B------:R-:W-:Y:S01]  /*6c40*/  @P2 FFMA.FTZ R161, R161, R4, -R143 ;  /* 0x00000004a1a12223 */ /* 0x000fe2000001088f */
[----:B------:R-:W-:Y:S01]  /*6c50*/  @P2 FADD.FTZ R165, R165, R168 ;  /* 0x000000a8a5a52221 */ /* 0x000fe20000010000 */
[----:B------:R-:W-:Y:S01]  /*6c60*/  FSEL R5, R5, R144, !P2 ;  /* 0x0000009005057208 */ /* 0x000fe20005000000 */
[----:B------:R-:W-:Y:S01]  /*6c70*/  @P2 FADD.FTZ R163, R163, R146 ;  /* 0x00000092a3a32221 */ /* 0x000fe20000010000 */
[----:B------:R-:W-:Y:S01]  /*6c80*/  FADD.FTZ R146, R145, R170 ;  /* 0x000000aa91927221 */ /* 0x000fe20000010000 */
[----:B------:R-:W0:Y:S01]  /*6c90*/  SHFL.UP PT, R4, R161, 0x10, RZ ;  /* 0x06000000a1047989 */ /* 0x000e2200000e00ff */
[C---:B------:R-:W-:Y:S01]  /*6ca0*/  FMUL.FTZ R143, R153.reuse, -R169 ;  /* 0x800000a9998f7220 */ /* 0x040fe20000410000 */
[----:B------:R-:W-:Y:S01]  /*6cb0*/  FADD.FTZ R173, -R148, R173 ;  /* 0x000000ad94ad7221 */ /* 0x000fe20000010100 */
[-C--:B------:R-:W-:Y:S01]  /*6cc0*/  FMUL.FTZ R144, R153, -R167.reuse ;  /* 0x800000a799907220 */ /* 0x080fe20000410000 */
[----:B------:R-:W1:Y:S01]  /*6cd0*/  SHFL.UP PT, R168, R5, 0x10, RZ ;  /* 0x0600000005a87989 */ /* 0x000e6200000e00ff */
[-C--:B------:R-:W-:Y:S01]  /*6ce0*/  FMUL.FTZ R176, R136, -R146.reuse ;  /* 0x8000009288b07220 */ /* 0x080fe20000410000 */
[----:B------:R-:W-:Y:S01]  /*6cf0*/  FFMA.FTZ R143, R142, R167, -R143 ;  /* 0x000000a78e8f7223 */ /* 0x000fe2000001088f */
[-C--:B------:R-:W-:Y:S01]  /*6d00*/  FMUL.FTZ R174, R136, -R173.reuse ;  /* 0x800000ad88ae7220 */ /* 0x080fe20000410000 */
[----:B------:R-:W2:Y:S01]  /*6d10*/  SHFL.UP PT, R172, R165, 0x10, RZ ;  /* 0x06000000a5ac7989 */ /* 0x000ea200000e00ff */
[C---:B------:R-:W-:Y:S01]  /*6d20*/  FFMA.FTZ R173, R137.reuse, R173, R176 ;  /* 0x000000ad89ad7223 */ /* 0x040fe200000100b0 */
[----:B------:R-:W-:Y:S01]  /*6d30*/  FFMA.FTZ R169, R142, R169, R144 ;  /* 0x000000a98ea97223 */ /* 0x000fe20000010090 */
[C---:B------:R-:W-:Y:S01]  /*6d40*/  FMUL.FTZ R176, R12.reuse, -R143 ;  /* 0x8000008f0cb07220 */ /* 0x040fe20000410000 */
[----:B------:R-:W3:Y:S01]  /*6d50*/  SHFL.UP PT, R170, R163, 0x10, RZ ;  /* 0x06000000a3aa7989 */ /* 0x000ee200000e00ff */
[----:B------:R-:W-:Y:S01]  /*6d60*/  FFMA.FTZ R155, R137, R146, -R174 ;  /* 0x00000092899b7223 */ /* 0x000fe200000108ae */
[-C--:B------:R-:W-:Y:S01]  /*6d70*/  FMUL.FTZ R174, R12, -R169.reuse ;  /* 0x800000a90cae7220 */ /* 0x080fe20000410000 */
[C---:B------:R-:W-:Y:S01]  /*6d80*/  FFMA.FTZ R176, R13.reuse, R169, R176 ;  /* 0x000000a90db07223 */ /* 0x040fe200000100b0 */
[C---:B------:R-:W-:Y:S01]  /*6d90*/  FMUL.FTZ R144, R106.reuse, R159 ;  /* 0x0000009f6a907220 */ /* 0x040fe20000410000 */
[----:B------:R-:W-:Y:S01]  /*6da0*/  FMUL.FTZ R146, R106, R157 ;  /* 0x0000009d6a927220 */ /* 0x000fe20000410000 */
[----:B------:R-:W-:Y:S01]  /*6db0*/  FFMA.FTZ R143, R13, R143, -R174 ;  /* 0x0000008f0d8f7223 */ /* 0x000fe200000108ae */
[----:B------:R-:W-:Y:S01]  /*6dc0*/  FMUL.FTZ R174, R132, -R176 ;  /* 0x800000b084ae7220 */ /* 0x000fe20000410000 */
[----:B------:R-:W-:Y:S01]  /*6dd0*/  FADD.FTZ R173, -R144, R173 ;  /* 0x000000ad90ad7221 */ /* 0x000fe20000010100 */
[----:B------:R-:W-:Y:S01]  /*6de0*/  ISETP.GE.AND P2, PT, R77, 0x10, PT ;  /* 0x000000104d00780c */ /* 0x000fe20003f46270 */
[----:B------:R-:W-:Y:S01]  /*6df0*/  FADD.FTZ R155, R146, R155 ;  /* 0x0000009b929b7221 */ /* 0x000fe20000010000 */
[----:B------:R-:W-:Y:S01]  /*6e00*/  FFMA.FTZ R169, R133, R143, -R174 ;  /* 0x0000008f85a97223 */ /* 0x000fe200000108ae */
[----:B0-----:R-:W-:Y:S01]  /*6e10*/  FMUL.FTZ R174, R5, R4 ;  /* 0x0000000405ae7220 */ /* 0x001fe20000410000 */
[C---:B------:R-:W-:Y:S01]  /*6e20*/  FMUL.FTZ R178, R138.reuse, -R173 ;  /* 0x800000ad8ab27220 */ /* 0x040fe20000410000 */
[----:B------:R-:W-:-:S02]  /*6e30*/  FMUL.FTZ R212, R138, -R155 ;  /* 0x8000009b8ad47220 */ /* 0x000fc40000410000 */
[-C--:B-1----:R-:W-:Y:S01]  /*6e40*/  FFMA.FTZ R174, R161, R168.reuse, R174 ;  /* 0x000000a8a1ae7223 */ /* 0x082fe200000100ae */
[----:B------:R-:W-:Y:S01]  /*6e50*/  FFMA.FTZ R180, R139, R155, -R178 ;  /* 0x0000009b8bb47223 */ /* 0x000fe200000108b2 */
[----:B------:R-:W-:Y:S01]  /*6e60*/  FMUL.FTZ R178, R132, -R143 ;  /* 0x8000008f84b27220 */ /* 0x000fe20000410000 */
[C---:B------:R-:W-:Y:S01]  /*6e70*/  FMUL.FTZ R143, R5.reuse, R168 ;  /* 0x000000a8058f7220 */ /* 0x040fe20000410000 */
[C---:B--2---:R-:W-:Y:S01]  /*6e80*/  FMUL.FTZ R155, R5.reuse, R172 ;  /* 0x000000ac059b7220 */ /* 0x044fe20000410000 */
[----:B------:R-:W-:Y:S01]  /*6e90*/  FSEL R174, R5, R174, !P2 ;  /* 0x000000ae05ae7208 */ /* 0x000fe20005000000 */
[----:B------:R-:W-:Y:S01]  /*6ea0*/  FFMA.FTZ R212, R139, R173, R212 ;  /* 0x000000ad8bd47223 */ /* 0x000fe200000100d4 */
[----:B-----5:R-:W-:Y:S01]  /*6eb0*/  SHFL.IDX PT, R168, R7, RZ, 0x1f ;  /* 0x00001fff07a87589 */ /* 0x020fe200000e0000 */
[-C--:B---3--:R-:W-:Y:S01]  /*6ec0*/  FMUL.FTZ R167, R5, R170.reuse ;  /* 0x000000aa05a77220 */ /* 0x088fe20000410000 */
[C---:B------:R-:W-:Y:S01]  /*6ed0*/  FFMA.FTZ R170, R161.reuse, R170, -R155 ;  /* 0x000000aaa1aa7223 */ /* 0x040fe2000001089b */
[C---:B------:R-:W-:Y:S01]  /*6ee0*/  FMUL.FTZ R155, R104.reuse, R157 ;  /* 0x0000009d689b7220 */ /* 0x040fe20000410000 */
[----:B------:R-:W-:Y:S01]  /*6ef0*/  SHFL.UP PT, R174, R174, 0x1, RZ ;  /* 0x04200000aeae7989 */ /* 0x000fe200000e00ff */
[C---:B------:R-:W-:Y:S01]  /*6f00*/  FFMA.FTZ R172, R161.reuse, R172, R167 ;  /* 0x000000aca1ac7223 */ /* 0x040fe200000100a7 */
[----:B------:R-:W-:Y:S01]  /*6f10*/  @P2 FFMA.FTZ R161, R161, R4, -R143 ;  /* 0x00000004a1a12223 */ /* 0x000fe2000001088f */
[----:B------:R-:W-:Y:S01]  /*6f20*/  FMUL.FTZ R143, R104, R159 ;  /* 0x0000009f688f7220 */ /* 0x000fe20000410000 */
[----:B------:R0:W1:Y:S01]  /*6f30*/  SHFL.IDX PT, R167, R6, RZ, 0x1f ;  /* 0x00001fff06a77589 */ /* 0x00006200000e0000 */
[----:B------:R-:W-:Y:S01]  /*6f40*/  @P2 FADD.FTZ R165, R165, R172 ;  /* 0x000000aca5a52221 */ /* 0x000fe20000010000 */
[----:B------:R-:W-:Y:S01]  /*6f50*/  @P2 FADD.FTZ R163, R163, R170 ;  /* 0x000000aaa3a32221 */ /* 0x000fe20000010000 */
[----:B------:R-:W-:Y:S01]  /*6f60*/  FADD.FTZ R212, -R143, R212 ;  /* 0x000000d48fd47221 */ /* 0x000fe20000010100 */
[----:B------:R-:W2:Y:S01]  /*6f70*/  SHFL.UP PT, R161, R161, 0x1, RZ ;  /* 0x04200000a1a17989 */ /* 0x000ea200000e00ff */
[----:B------:R-:W-:Y:S01]  /*6f80*/  FADD.FTZ R180, R155, R180 ;  /* 0x000000b49bb47221 */ /* 0x000fe20000010000 */
[----:B------:R-:W-:Y:S01]  /*6f90*/  FFMA.FTZ R178, R133, R176, R178 ;  /* 0x000000b085b27223 */ /* 0x000fe200000100b2 */
[----:B------:R-:W-:Y:S01]  /*6fa0*/  FMUL.FTZ R170, R140, -R212 ;  /* 0x800000d48caa7220 */ /* 0x000fe20000410000 */
[----:B------:R-:W3:Y:S01]  /*6fb0*/  SHFL.UP PT, R165, R165, 0x1, RZ ;  /* 0x04200000a5a57989 */ /* 0x000ee200000e00ff */
[CC--:B------:R-:W-:Y:S01]  /*6fc0*/  FMUL.FTZ R172, R134.reuse, -R169.reuse ;  /* 0x800000a986ac7220 */ /* 0x0c0fe20000410000 */
[----:B------:R-:W-:Y:S01]  /*6fd0*/  ISETP.NE.AND P2, PT, R77, RZ, PT ;  /* 0x000000ff4d00720c */ /* 0x000fe20003f45270 */
[----:B------:R-:W-:Y:S01]  /*6fe0*/  FFMA.FTZ R215, R141, R180, -R170 ;  /* 0x000000b48dd77223 */ /* 0x000fe200000108aa */
[----:B------:R-:W4:Y:S01]  /*6ff0*/  SHFL.UP PT, R163, R163, 0x1, RZ ;  /* 0x04200000a3a37989 */ /* 0x000f2200000e00ff */
[-C--:B------:R-:W-:Y:S01]  /*7000*/  FMUL.FTZ R170, R134, -R178.reuse ;  /* 0x800000b286aa7220 */ /* 0x080fe20000410000 */
[C---:B------:R-:W-:Y:S01]  /*7010*/  FFMA.FTZ R172, R135.reuse, R178, R172 ;  /* 0x000000b287ac7223 */ /* 0x040fe200000100ac */
[----:B------:R-:W-:Y:S01]  /*7020*/  HFMA2.MMA R5, -RZ, RZ, 0, 0 ;  /* 0x00000000ff057435 */ /* 0x000fe200000001ff */
[----:B------:R-:W-:Y:S01]  /*7030*/  MOV R4, 0x3f800000 ;  /* 0x3f80000000047802 */ /* 0x000fe20000000f00 */
[----:B------:R-:W-:Y:S01]  /*7040*/  FFMA.FTZ R169, R135, R169, -R170 ;  /* 0x000000a987a97223 */ /* 0x000fe200000108aa */
[----:B------:R-:W-:Y:S01]  /*7050*/  FMUL.FTZ R176, R136, -R172 ;  /* 0x800000ac88b07220 */ /* 0x000fe20000410000 */
[----:B0-----:R-:W-:Y:S01]  /*7060*/  CS2R R6, SRZ ;  /* 0x0000000000067805 */ /* 0x001fe2000001ff00 */
[----:B------:R-:W-:Y:S01]  /*7070*/  FMUL.FTZ R180, R140, -R180 ;  /* 0x800000b48cb47220 */ /* 0x000fe20000410000 */
[-C--:B------:R-:W-:Y:S01]  /*7080*/  FMUL.FTZ R173, R136, -R169.reuse ;  /* 0x800000a988ad7220 */ /* 0x080fe20000410000 */
[C---:B------:R-:W-:Y:S01]  /*7090*/  FFMA.FTZ R176, R137.reuse, R169, -R176 ;  /* 0x000000a989b07223 */ /* 0x040fe200000108b0 */
[CC--:B-1----:R-:W-:Y:S01]  /*70a0*/  FMUL.FTZ R170, R174.reuse, R167.reuse ;  /* 0x000000a7aeaa7220 */ /* 0x0c2fe20000410000 */
[----:B------:R-:W-:Y:S01]  /*70b0*/  FMUL.FTZ R174, R174, R168 ;  /* 0x000000a8aeae7220 */ /* 0x000fe20000410000 */
[----:B------:R-:W-:Y:S01]  /*70c0*/  FFMA.FTZ R173, R137, R172, R173 ;  /* 0x000000ac89ad7223 */ /* 0x000fe200000100ad */
[C---:B------:R-:W-:Y:S01]  /*70d0*/  FMUL.FTZ R172, R138.reuse, -R176 ;  /* 0x800000b08aac7220 */ /* 0x040fe20000410000 */
[C---:B--2---:R-:W-:Y:S01]  /*70e0*/  FFMA.FTZ R170, R161.reuse, R168, R170 ;  /* 0x000000a8a1aa7223 */ /* 0x044fe200000100aa */
[----:B------:R-:W-:Y:S01]  /*70f0*/  FFMA.FTZ R174, R161, R167, -R174 ;  /* 0x000000a7a1ae7223 */ /* 0x000fe200000108ae */
[-C--:B------:R-:W-:Y:S01]  /*7100*/  FMUL.FTZ R161, R138, -R173.reuse ;  /* 0x800000ad8aa17220 */ /* 0x080fe20000410000 */
[----:B------:R-:W0:Y:S01]  /*7110*/  @!P2 S2R R169, SR_CgaCtaId ;  /* 0x0000000000a9a919 */ /* 0x000e220000008800 */
[----:B---3--:R-:W-:Y:S01]  /*7120*/  @P1 FADD.FTZ R168, R165, R170 ;  /* 0x000000aaa5a81221 */ /* 0x008fe20000010000 */
[C---:B------:R-:W-:Y:S01]  /*7130*/  FFMA.FTZ R172, R139.reuse, R173, R172 ;  /* 0x000000ad8bac7223 */ /* 0x040fe200000100ac */
[----:B------:R-:W-:Y:S01]  /*7140*/  FFMA.FTZ R176, R139, R176, -R161 ;  /* 0x000000b08bb07223 */ /* 0x000fe200000108a1 */
[----:B------:R1:W2:Y:S01]  /*7150*/  @!P0 LDS.128 R4, [R130+0x1980] ;  /* 0x0019800082048984 */ /* 0x0002a20000000c00 */
[----:B----4-:R-:W-:Y:S01]  /*7160*/  @P1 FADD.FTZ R167, R163, R174 ;  /* 0x000000aea3a71221 */ /* 0x010fe20000010000 */
[----:B------:R-:W-:Y:S01]  /*7170*/  FMUL.FTZ R161, R11, R168 ;  /* 0x000000a80ba17220 */ /* 0x000fe20000410000 */
[C---:B------:R-:W-:Y:S01]  /*7180*/  FMUL.FTZ R213, R140.reuse, -R176 ;  /* 0x800000b08cd57220 */ /* 0x040fe20000410000 */
[----:B------:R-:W-:Y:S01]  /*7190*/  ISETP.NE.AND P0, PT, R31, 0x1f, PT ;  /* 0x0000001f1f00780c */ /* 0x000fe20003f05270 */
[-C--:B------:R-:W-:Y:S01]  /*71a0*/  FMUL.FTZ R11, R11, R167.reuse ;  /* 0x000000a70b0b7220 */ /* 0x080fe20000410000 */
[C---:B------:R-:W-:Y:S01]  /*71b0*/  FFMA.FTZ R177, R141.reuse, R212, R180 ;  /* 0x000000d48db17223 */ /* 0x040fe200000100b4 */
[-C--:B------:R-:W-:Y:S01]  /*71c0*/  FMUL.FTZ R212, R140, -R172.reuse ;  /* 0x800000ac8cd47220 */ /* 0x080fe20000410000 */
[C---:B------:R-:W-:Y:S01]  /*71d0*/  FFMA.FTZ R170, R10.reuse, R167, -R161 ;  /* 0x000000a70aaa7223 */ /* 0x040fe200000108a1 */
[C---:B------:R-:W-:Y:S01]  /*71e0*/  FFMA.FTZ R213, R141.reuse, R172, R213 ;  /* 0x000000ac8dd57223 */ /* 0x040fe200000100d5 */
[----:B------:R-:W-:Y:S01]  /*71f0*/  FFMA.FTZ R11, R10, R168, R11 ;  /* 0x000000a80a0b7223 */ /* 0x000fe2000001000b */
[C---:B------:R-:W-:Y:S01]  /*7200*/  FMUL.FTZ R10, R0.reuse, R157 ;  /* 0x0000009d000a7220 */ /* 0x040fe20000410000 */
[----:B------:R-:W-:Y:S01]  /*7210*/  FMUL.FTZ R172, R0, R159 ;  /* 0x0000009f00ac7220 */ /* 0x000fe20000410000 */
[----:B------:R-:W-:Y:S01]  /*7220*/  FFMA.FTZ R212, R141, R176, -R212 ;  /* 0x000000b08dd47223 */ /* 0x000fe200000108d4 */
        /* <DEDUP_REMOVED lines=12> */
[----:B------:R-:W-:Y:S05]  /*72f0*/  @!P0 BRA `(.L_x_12604) ;  /* 0x00000000002c8947 */ /* 0x000fea0003800000 */
[C---:B----4-:R-:W-:Y:S01]  /*7300*/  FMUL.FTZ R159, R213.reuse, R176 ;  /* 0x000000b0d59f7220 */ /* 0x050fe20000410000 */
[C---:B0-----:R-:W-:Y:S01]  /*7310*/  FMUL.FTZ R161, R213.reuse, R180 ;  /* 0x000000b4d5a17220 */ /* 0x041fe20000410000 */
[----:B------:R-:W-:Y:S01]  /*7320*/  FMUL.FTZ R163, R213, R178 ;  /* 0x000000b2d5a37220 */ /* 0x000fe20000410000 */
[C---:B-1-3--:R-:W-:Y:S01]  /*7330*/  FMUL.FTZ R213, R174.reuse, R213 ;  /* 0x000000d5aed57220 */ /* 0x04afe20000410000 */
[----:B------:R-:W-:Y:S01]  /*7340*/  FFMA.FTZ R159, R174, R212, -R159 ;  /* 0x000000d4ae9f7223 */ /* 0x000fe2000001089f */
[C---:B------:R-:W-:Y:S01]  /*7350*/  FFMA.FTZ R170, R212.reuse, R178, -R161 ;  /* 0x000000b2d4aa7223 */ /* 0x040fe200000108a1 */
[C---:B------:R-:W-:Y:S01]  /*7360*/  FFMA.FTZ R163, R212.reuse, R180, R163 ;  /* 0x000000b4d4a37223 */ /* 0x040fe200000100a3 */
[----:B------:R-:W-:Y:S02]  /*7370*/  FFMA.FTZ R213, R212, R176, R213 ;  /* 0x000000b0d4d57223 */ /* 0x000fe400000100d5 */
[----:B------:R-:W-:Y:S01]  /*7380*/  FADD.FTZ R215, R215, R170 ;  /* 0x000000aad7d77221 */ /* 0x000fe20000010000 */
[----:B------:R-:W-:Y:S01]  /*7390*/  FADD.FTZ R214, R214, R163 ;  /* 0x000000a3d6d67221 */ /* 0x000fe20000010000 */
[----:B------:R-:W-:-:S07]  /*73a0*/  MOV R212, R159 ;  /* 0x0000009f00d47202 */ /* 0x000fce0000000f00 */
.L_x_12604:
[----:B------:R-:W-:Y:S05]  /*73b0*/  BSYNC B0 ;  /* 0x0000000000007941 */ /* 0x000fea0003800000 */
.L_x_12603:
[----:B------:R-:W-:Y:S01]  /*73c0*/  ISETP.GT.U32.AND P0, PT, R31, 0x1d, PT ;  /* 0x0000001d1f00780c */ /* 0x000fe20003f04070 */
[----:B------:R-:W-:Y:S01]  /*73d0*/  FADD.FTZ R157, RZ, R157 ;  /* 0x0000009dff9d7221 */ /* 0x000fe20000010000 */
[----:B---3--:R-:W-:Y:S01]  /*73e0*/  FFMA.FTZ R174, R109, R40, R168 ;  /* 0x000000286dae7223 */ /* 0x008fe200000100a8 */
[----:B----4-:R3:W4:Y:S01]  /*73f0*/  SHFL.DOWN PT, R176, R212, 0x2, 0x1f ;  /* 0x08401f00d4b07f89 */ /* 0x01072200000e0000 */
[----:B------:R-:W-:Y:S01]  /*7400*/  BSSY B0, `(.L_x_12605) ;  /* 0x0000014000007945 */ /* 0x000fe20003800000 */
[CC--:B------:R-:W-:Y:S01]  /*7410*/  FMUL.FTZ R168, R138.reuse, R157.reuse ;  /* 0x0000009d8aa87220 */ /* 0x0c0fe20000410000 */
[-C--:B------:R-:W-:Y:S01]  /*7420*/  FMUL.FTZ R170, R138, R174.reuse ;  /* 0x000000ae8aaa7220 */ /* 0x080fe20000410000 */
[----:B0-----:R3:W0:Y:S02]  /*7430*/  SHFL.DOWN PT, R178, R213, 0x2, 0x1f ;  /* 0x08401f00d5b27f89 */ /* 0x00162400000e0000 */
[C---:B------:R-:W-:Y:S01]  /*7440*/  FFMA.FTZ R168, R139.reuse, R174, -R168 ;  /* 0x000000ae8ba87223 */ /* 0x040fe200000108a8 */
[----:B------:R-:W-:Y:S01]  /*7450*/  FFMA.FTZ R159, R139, R157, R170 ;  /* 0x0000009d8b9f7223 */ /* 0x000fe200000100aa */
[----:B------:R3:W0:Y:S04]  /*7460*/  SHFL.DOWN PT, R180, R215, 0x2, 0x1f ;  /* 0x08401f00d7b47f89 */ /* 0x00062800000e0000 */
[----:B------:R3:W0:Y:S01]  /*7470*/  SHFL.DOWN PT, R216, R214, 0x2, 0x1f ;  /* 0x08401f00d6d87f89 */ /* 0x00062200000e0000 */
[----:B------:R-:W-:Y:S05]  /*7480*/  @P0 BRA `(.L_x_12606) ;  /* 0x00000000002c0947 */ /* 0x000fea0003800000 */
[C---:B0-----:R-:W-:Y:S01]  /*7490*/  FMUL.FTZ R109, R213.reuse, R178 ;  /* 0x000000b2d56d7220 */ /* 0x041fe20000410000 */
[C---:B------:R-:W-:Y:S01]  /*74a0*/  FMUL.FTZ R161, R213.reuse, R216 ;  /* 0x000000d8d5a17220 */ /* 0x040fe20000410000 */
[C---:B------:R-:W-:Y:S01]  /*74b0*/  FMUL.FTZ R163, R213.reuse, R180 ;  /* 0x000000b4d5a37220 */ /* 0x040fe20000410000 */
[-C--:B-1-34-:R-:W-:Y:S01]  /*74c0*/  FMUL.FTZ R213, R213, R176.reuse ;  /* 0x000000b0d5d57220 */ /* 0x09afe20000410000 */
[C---:B------:R-:W-:Y:S01]  /*74d0*/  FFMA.FTZ R109, R212.reuse, R176, -R109 ;  /* 0x000000b0d46d7223 */ /* 0x040fe2000001086d */
[C---:B------:R-:W-:Y:S01]  /*74e0*/  FFMA.FTZ R170, R212.reuse, R180, -R161 ;  /* 0x000000b4d4aa7223 */ /* 0x040fe200000108a1 */
[C---:B------:R-:W-:Y:S01]  /*74f0*/  FFMA.FTZ R163, R212.reuse, R216, R163 ;  /* 0x000000d8d4a37223 */ /* 0x040fe200000100a3 */
[----:B------:R-:W-:Y:S02]  /*7500*/  FFMA.FTZ R213, R212, R178, R213 ;  /* 0x000000b2d4d57223 */ /* 0x000fe400000100d5 */
[----:B------:R-:W-:Y:S01]  /*7510*/  FADD.FTZ R215, R215, R170 ;  /* 0x000000aad7d77221 */ /* 0x000fe20000010000 */
[----:B------:R-:W-:Y:S01]  /*7520*/  FADD.FTZ R214, R214, R163 ;  /* 0x000000a3d6d67221 */ /* 0x000fe20000010000 */
[----:B------:R-:W-:-:S07]  /*7530*/  MOV R212, R109 ;  /* 0x0000006d00d47202 */ /* 0x000fce0000000f00 */
.L_x_12606:
[----:B------:R-:W-:Y:S05]  /*7540*/  BSYNC B0 ;  /* 0x0000000000007941 */ /* 0x000fea0003800000 */
.L_x_12605:
[----:B------:R-:W-:Y:S01]  /*7550*/  ISETP.GT.U32.AND P0, PT, R31, 0x1b, PT ;  /* 0x0000001b1f00780c */ /* 0x000fe20003f04070 */
[----:B------:R-:W-:Y:S01]  /*7560*/  FADD.FTZ R159, RZ, R159 ;  /* 0x0000009fff9f7221 */ /* 0x000fe20000010000 */
[----:B0-----:R-:W-:Y:S01]  /*7570*/  FFMA.FTZ R178, R107, R38, R168 ;  /* 0x000000266bb27223 */ /* 0x001fe200000100a8 */
[----:B----4-:R0:W4:Y:S01]  /*7580*/  SHFL.DOWN PT, R176, R212, 0x4, 0x1f ;  /* 0x08801f00d4b07f89 */ /* 0x01012200000e0000 */
[----:B------:R-:W-:Y:S01]  /*7590*/  BSSY B0, `(.L_x_12607) ;  /* 0x0000014000007945 */ /* 0x000fe20003800000 */
[CC--:B------:R-:W-:Y:S01]  /*75a0*/  FMUL.FTZ R168, R136.reuse, R159.reuse ;  /* 0x0000009f88a87220 */ /* 0x0c0fe20000410000 */
[-C--:B------:R-:W-:Y:S01]  /*75b0*/  FMUL.FTZ R170, R136, R178.reuse ;  /* 0x000000b288aa7220 */ /* 0x080fe20000410000 */
[----:B------:R0:W0:Y:S02]  /*75c0*/  SHFL.DOWN PT, R180, R213, 0x4, 0x1f ;  /* 0x08801f00d5b47f89 */ /* 0x00002400000e0000 */
        /* <DEDUP_REMOVED lines=16> */
.L_x_12608:
[----:B------:R-:W-:Y:S05]  /*76d0*/  BSYNC B0 ;  /* 0x0000000000007941 */ /* 0x000fea0003800000 */
.L_x_12607:
[----:B------:R-:W-:Y:S01]  /*76e0*/  ISETP.GT.U32.AND P0, PT, R31, 0x17, PT ;  /* 0x000000171f00780c */ /* 0x000fe20003f04070 */
[----:B------:R-:W-:Y:S01]  /*76f0*/  FFMA.FTZ R170, R105, R36, R168 ;  /* 0x0000002469aa7223 */ /* 0x000fe200000100a8 */
[----:B------:R-:W-:Y:S01]  /*7700*/  FADD.FTZ R161, RZ, R161 ;  /* 0x000000a1ffa17221 */ /* 0x000fe20000010000 */
[----:B0-----:R0:W0:Y:S01]  /*7710*/  SHFL.DOWN PT, R180, R212, 0x8, 0x1f ;  /* 0x09001f00d4b47f89 */ /* 0x00102200000e0000 */
[----:B------:R-:W-:Y:S01]  /*7720*/  BSSY B0, `(.L_x_12609) ;  /* 0x0000015000007945 */ /* 0x000fe20003800000 */
[CC--:B----4-:R-:W-:Y:S01]  /*7730*/  FMUL.FTZ R176, R134.reuse, R170.reuse ;  /* 0x000000aa86b07220 */ /* 0x0d0fe20000410000 */
[-C--:B------:R-:W-:Y:S01]  /*7740*/  FMUL.FTZ R168, R134, R161.reuse ;  /* 0x000000a186a87220 */ /* 0x080fe20000410000 */
[----:B------:R4:W0:Y:S01]  /*7750*/  SHFL.DOWN PT, R216, R213, 0x8, 0x1f ;  /* 0x09001f00d5d87f89 */ /* 0x00082200000e0000 */
[----:B------:R-:W-:Y:S01]  /*7760*/  ISETP.GT.U32.AND P3, PT, R31, 0xf, PT ;  /* 0x0000000f1f00780c */ /* 0x000fe20003f64070 */
[C---:B------:R-:W-:Y:S01]  /*7770*/  FFMA.FTZ R163, R135.reuse, R161, R176 ;  /* 0x000000a187a37223 */ /* 0x040fe200000100b0 */
[----:B------:R-:W-:Y:S01]  /*7780*/  FFMA.FTZ R168, R135, R170, -R168 ;  /* 0x000000aa87a87223 */ /* 0x000fe200000108a8 */
        /* <DEDUP_REMOVED lines=14> */
.L_x_12610:
[----:B------:R-:W-:Y:S05]  /*7870*/  BSYNC B0 ;  /* 0x0000000000007941 */ /* 0x000fea0003800000 */
.L_x_12609:
[----:B------:R-:W-:Y:S01]  /*7880*/  FADD.FTZ R163, RZ, R163 ;  /* 0x000000a3ffa37221 */ /* 0x000fe20000010000 */
[----:B0-----:R0:W0:Y:S01]  /*7890*/  SHFL.DOWN PT, R216, R212, 0x10, 0x1f ;  /* 0x0a001f00d4d87f89 */ /* 0x00102200000e0000 */
[----:B------:R-:W-:Y:S01]  /*78a0*/  BSSY B0, `(.L_x_12611) ;  /* 0x0000012000007945 */ /* 0x000fe20003800000 */
[----:B------:R-:W-:Y:S01]  /*78b0*/  FFMA.FTZ R168, R103, R34, R168 ;  /* 0x0000002267a87223 */ /* 0x000fe200000100a8 */
[----:B------:R-:W-:Y:S01]  /*78c0*/  FMUL.FTZ R176, R132, R163 ;  /* 0x000000a384b07220 */ /* 0x000fe20000410000 */
[----:B------:R0:W0:Y:S04]  /*78d0*/  SHFL.DOWN PT, R218, R213, 0x10, 0x1f ;  /* 0x0a001f00d5da7f89 */ /* 0x00002800000e0000 */
        /* <DEDUP_REMOVED lines=14> */
.L_x_12612:
[----:B------:R-:W-:Y:S05]  /*79c0*/  BSYNC B0 ;  /* 0x0000000000007941 */ /* 0x000fea0003800000 */
.L_x_12611:
[-C--:B0-----:R-:W-:Y:S01]  /*79d0*/  FMUL.FTZ R180, R132, R168.reuse ;  /* 0x000000a884b47220 */ /* 0x081fe20000410000 */
[----:B------:R-:W-:Y:S01]  /*79e0*/  FFMA.FTZ R176, R133, R168, -R176 ;  /* 0x000000a885b07223 */ /* 0x000fe200000108b0 */
[----:B------:R-:W-:Y:S01]  /*79f0*/  SHFL.DOWN PT, R222, R213, 0x1, 0x1f ;  /* 0x08201f00d5de7f89 */ /* 0x000fe200000e0000 */
[----:B------:R-:W-:Y:S01]  /*7a00*/  ISETP.NE.AND P3, PT, R79, 0x1f, PT ;  /* 0x0000001f4f00780c */ /* 0x000fe20003f65270 */
[----:B------:R-:W-:Y:S01]  /*7a10*/  FFMA.FTZ R165, R133, R163, R180 ;  /* 0x000000a385a57223 */ /* 0x000fe200000100b4 */
[----:B------:R-:W-:Y:S01]  /*7a20*/  FFMA.FTZ R176, R101, R32, R176 ;  /* 0x0000002065b07223 */ /* 0x000fe200000100b0 */
[----:B--2---:R-:W0:Y:S01]  /*7a30*/  SHFL.IDX PT, R105, R7, RZ, 0x1f ;  /* 0x00001fff07697589 */ /* 0x004e2200000e0000 */
[----:B------:R-:W-:Y:S01]  /*7a40*/  @!P2 MOV R216, 0x400 ;  /* 0x0000040000d8a802 */ /* 0x000fe20000000f00 */
[----:B------:R-:W-:Y:S01]  /*7a50*/  FADD.FTZ R165, RZ, R165 ;  /* 0x000000a5ffa57221 */ /* 0x000fe20000010000 */
[C---:B------:R-:W-:Y:S01]  /*7a60*/  FMUL.FTZ R180, R12.reuse, R176 ;  /* 0x000000b00cb47220 */ /* 0x040fe20000410000 */
[----:B------:R-:W2:Y:S01]  /*7a70*/  SHFL.IDX PT, R103, R6, RZ, 0x1f ;  /* 0x00001fff06677589 */ /* 0x000ea200000e0000 */
[----:B------:R-:W-:Y:S01]  /*7a80*/  @!P2 LEA R76, R169, R216, 0x18 ;  /* 0x000000d8a94ca211 */ /* 0x000fe200078ec0ff */
[-C--:B------:R-:W-:Y:S01]  /*7a90*/  FMUL.FTZ R101, R12, R165.reuse ;  /* 0x000000a50c657220 */ /* 0x080fe20000410000 */
[----:B------:R-:W-:Y:S01]  /*7aa0*/  FFMA.FTZ R167, R13, R165, R180 ;  /* 0x000000a50da77223 */ /* 0x000fe200000100b4 */
[----:B------:R-:W5:Y:S01]  /*7ab0*/  SHFL.DOWN PT, R107, R212, 0x1, 0x1f ;  /* 0x08201f00d46b7f89 */ /* 0x000f6200000e0000 */
[----:B------:R-:W-:Y:S01]  /*7ac0*/  ISETP.NE.AND P0, PT, R79, RZ, PT ;  /* 0x000000ff4f00720c */ /* 0x000fe20003f05270 */
[----:B------:R-:W-:Y:S01]  /*7ad0*/  FFMA.FTZ R180, R13, R176, -R101 ;  /* 0x000000b00db47223 */ /* 0x000fe20000010865 */
[----:B------:R-:W-:Y:S01]  /*7ae0*/  FADD.FTZ R167, RZ, R167 ;  /* 0x000000a7ffa77221 */ /* 0x000fe20000010000 */
[----:B------:R-:W5:Y:S01]  /*7af0*/  SHFL.DOWN PT, R109, R215, 0x1, 0x1f ;  /* 0x08201f00d76d7f89 */ /* 0x000f6200000e0000 */
[----:B------:R-:W-:Y:S01]  /*7b00*/  ISETP.GT.AND P4, PT, R77, 0x1e, PT ;  /* 0x0000001e4d00780c */ /* 0x000fe20003f84270 */
[----:B------:R-:W-:Y:S01]  /*7b10*/  FFMA.FTZ R180, R99, R30, R180 ;  /* 0x0000001e63b47223 */ /* 0x000fe200000100b4 */
[CC--:B------:R-:W-:Y:S01]  /*7b20*/  FMUL.FTZ R99, R153.reuse, R167.reuse ;  /* 0x000000a799637220 */ /* 0x0c0fe20000410000 */
[----:B------:R-:W5:Y:S01]  /*7b30*/  SHFL.DOWN PT, R173, R214, 0x1, 0x1f ;  /* 0x08201f00d6ad7f89 */ /* 0x000f6200000e0000 */
[----:B------:R-:W-:Y:S01]  /*7b40*/  BSSY B0, `(.L_x_12613) ;  /* 0x0000236000007945 */ /* 0x000fe20003800000 */
[-C--:B------:R-:W-:Y:S01]  /*7b50*/  FMUL.FTZ R218, R153, R180.reuse ;  /* 0x000000b499da7220 */ /* 0x080fe20000410000 */
[C---:B------:R-:W-:Y:S01]  /*7b60*/  FFMA.FTZ R216, R142.reuse, R180, -R99 ;  /* 0x000000b48ed87223 */ /* 0x040fe20000010863 */
[----:B-1-34-:R-:W1:Y:S02]  /*7b70*/  SHFL.IDX PT, R213, R213, RZ, 0x1f ;  /* 0x00001fffd5d57589 */ /* 0x01ae6400000e0000 */
[----:B------:R-:W-:Y:S01]  /*7b80*/  FFMA.FTZ R169, R142, R167, R218 ;  /* 0x000000a78ea97223 */ /* 0x000fe200000100da */
[----:B------:R-:W-:Y:S01]  /*7b90*/  FFMA.FTZ R177, R97, R24, R216 ;  /* 0x0000001861b17223 */ /* 0x000fe200000100d8 */
[----:B0-----:R-:W-:Y:S01]  /*7ba0*/  @P3 FMUL.FTZ R220, R222, R105 ;  /* 0x00000069dedc3220 */ /* 0x001fe20000410000 */
[----:B------:R-:W0:Y:S01]  /*7bb0*/  SHFL.IDX PT, R212, R212, RZ, 0x1f ;  /* 0x00001fffd4d47589 */ /* 0x000e2200000e0000 */
[----:B------:R-:W-:Y:S01]  /*7bc0*/  FADD.FTZ R169, RZ, R169 ;  /* 0x000000a9ffa97221 */ /* 0x000fe20000010000 */
[----:B------:R-:W-:Y:S01]  /*7bd0*/  FMUL.FTZ R97, R162, R177 ;  /* 0x000000b1a2617220 */ /* 0x000fe20000410000 */
[----:B--2---:R-:W-:Y:S01]  /*7be0*/  @P3 FMUL.FTZ R222, R222, R103 ;  /* 0x00000067dede3220 */ /* 0x004fe20000410000 */
[----:B------:R-:W2:Y:S01]  /*7bf0*/  SHFL.IDX PT, R214, R214, RZ, 0x1f ;  /* 0x00001fffd6d67589 */ /* 0x000ea200000e0000 */
[-C--:B------:R-:W-:Y:S01]  /*7c00*/  FMUL.FTZ R216, R162, R169.reuse ;  /* 0x000000a9a2d87220 */ /* 0x080fe20000410000 */
[C---:B------:R-:W-:Y:S01]  /*7c10*/  FFMA.FTZ R97, R156.reuse, R169, R97 ;  /* 0x000000a99c617223 */ /* 0x040fe20000010061 */
[C---:B-----5:R-:W-:Y:S01]  /*7c20*/  @P3 FFMA.FTZ R220, R107.reuse, R103, -R220 ;  /* 0x000000676bdc3223 */ /* 0x060fe200000108dc */
[----:B------:R-:W-:Y:S01]  /*7c30*/  @P3 FFMA.FTZ R222, R107, R105, R222 ;  /* 0x000000696bde3223 */ /* 0x000fe200000100de */
[----:B------:R-:W-:Y:S01]  /*7c40*/  FFMA.FTZ R216, R156, R177, -R216 ;  /* 0x000000b19cd87223 */ /* 0x000fe200000108d8 */
[----:B------:R-:W3:Y:S01]  /*7c50*/  SHFL.IDX PT, R215, R215, RZ, 0x1f ;  /* 0x00001fffd7d77589 */ /* 0x000ee200000e0000 */
[----:B------:R-:W-:Y:S01]  /*7c60*/  @P3 FADD.FTZ R103, R109, R220 ;  /* 0x000000dc6d673221 */ /* 0x000fe20000010000 */
[----:B------:R-:W-:-:S02]  /*7c70*/  HADD2.F32 R109, -RZ, R58.H0_H0 ;  /* 0x2000003aff6d7230 */ /* 0x000fc40000004100 */
[----:B------:R-:W-:Y:S01]  /*7c80*/  FFMA.FTZ R183, R95, R22, R216 ;  /* 0x000000165fb77223 */ /* 0x000fe200000100d8 */
[----:B------:R-:W-:Y:S02]  /*7c90*/  HADD2.F32 R107, -RZ, R57.H0_H0 ;  /* 0x20000039ff6b7230 */ /* 0x000fe40000004100 */
[----:B------:R-:W-:Y:S01]  /*7ca0*/  @P3 FADD.FTZ R105, R173, R222 ;  /* 0x000000dead693221 */ /* 0x000fe20000010000 */
[----:B------:R-:W-:-:S03]  /*7cb0*/  FMUL.FTZ R220, R103, -R3 ;  /* 0x8000000367dc7220 */ /* 0x000fc60000410000 */
[C---:B------:R-:W-:Y:S01]  /*7cc0*/  FMUL.FTZ R218, R105.reuse, -R3 ;  /* 0x8000000369da7220 */ /* 0x040fe20000410000 */
[----:B------:R-:W-:Y:S01]  /*7cd0*/  FADD.FTZ R3, RZ, R97 ;  /* 0x00000061ff037221 */ /* 0x000fe20000010000 */
[-C--:B------:R-:W-:Y:S01]  /*7ce0*/  FFMA.FTZ R173, R105, R2.reuse, R220 ;  /* 0x0000000269ad7223 */ /* 0x080fe200000100dc */
[----:B------:R-:W-:Y:S02]  /*7cf0*/  HADD2.F32 R105, -RZ, R56.H0_H0 ;  /* 0x20000038ff697230 */ /* 0x000fe40000004100 */
        /* <DEDUP_REMOVED lines=8> */
[----:B------:R-:W-:Y:S01]  /*7d80*/  FMUL.FTZ R218, R199, -R2 ;  /* 0x80000002c7da7220 */ /* 0x000fe20000410000 */
[----:B------:R-:W-:Y:S01]  /*7d90*/  FFMA.FTZ R182, R93, R20, R182 ;  /* 0x000000145db67223 */ /* 0x000fe200000100b6 */
[C---:B------:R-:W-:Y:S01]  /*7da0*/  FFMA.FTZ R216, R197.reuse, R2, -R216 ;  /* 0x00000002c5d87223 */ /* 0x040fe200000108d8 */
[----:B------:R-:W-:Y:S01]  /*7db0*/  FADD.FTZ R185, RZ, R184 ;  /* 0x000000b8ffb97221 */ /* 0x000fe20000010000 */
[----:B------:R-:W-:Y:S01]  /*7dc0*/  FFMA.FTZ R218, R197, R173, R218 ;  /* 0x000000adc5da7223 */ /* 0x000fe200000100da */
[-C--:B------:R-:W-:Y:S01]  /*7dd0*/  FMUL.FTZ R184, R195, R182.reuse ;  /* 0x000000b6c3b87220 */ /* 0x080fe20000410000 */
[----:B------:R-:W-:Y:S01]  /*7de0*/  FADD.FTZ R179, R179, R216 ;  /* 0x000000d8b3b37221 */ /* 0x000fe20000010000 */
[-C--:B------:R-:W-:Y:S01]  /*7df0*/  FMUL.FTZ R93, R195, R185.reuse ;  /* 0x000000b9c35d7220 */ /* 0x080fe20000410000 */
[----:B------:R-:W-:Y:S01]  /*7e00*/  FADD.FTZ R181, -R181, R218 ;  /* 0x000000dab5b57221 */ /* 0x000fe20000010100 */
[C---:B------:R-:W-:Y:S01]  /*7e10*/  FFMA.FTZ R95, R193.reuse, R185, R184 ;  /* 0x000000b9c15f7223 */ /* 0x040fe200000100b8 */
[C---:B------:R-:W-:Y:S01]  /*7e20*/  FMUL.FTZ R97, R200.reuse, -R179 ;  /* 0x800000b3c8617220 */ /* 0x040fe20000410000 */
[----:B------:R-:W-:Y:S01]  /*7e30*/  FFMA.FTZ R184, R193, R182, -R93 ;  /* 0x000000b6c1b87223 */ /* 0x000fe2000001085d */
[-C--:B------:R-:W-:Y:S01]  /*7e40*/  FMUL.FTZ R216, R200, -R181.reuse ;  /* 0x800000b5c8d87220 */ /* 0x080fe20000410000 */
[----:B------:R-:W-:Y:S01]  /*7e50*/  FADD.FTZ R93, RZ, R95 ;  /* 0x0000005fff5d7221 */ /* 0x000fe20000010000 */
[C---:B------:R-:W-:Y:S01]  /*7e60*/  FFMA.FTZ R218, R194.reuse, R181, R97 ;  /* 0x000000b5c2da7223 */ /* 0x040fe20000010061 */
[----:B------:R-:W-:Y:S01]  /*7e70*/  FFMA.FTZ R95, R91, R18, R184 ;  /* 0x000000125b5f7223 */ /* 0x000fe200000100b8 */
[----:B------:R-:W-:Y:S01]  /*7e80*/  FFMA.FTZ R97, R194, R179, -R216 ;  /* 0x000000b3c2617223 */ /* 0x000fe200000108d8 */
[----:B------:R-:W-:Y:S01]  /*7e90*/  FMUL.FTZ R91, R188, R93 ;  /* 0x0000005dbc5b7220 */ /* 0x000fe20000410000 */
[----:B------:R-:W-:Y:S01]  /*7ea0*/  FADD.FTZ R187, -R187, R218 ;  /* 0x000000dabbbb7221 */ /* 0x000fe20000010100 */
[----:B------:R-:W-:-:S02]  /*7eb0*/  HADD2.F32 R103, -RZ, R55.H0_H0 ;  /* 0x20000037ff677230 */ /* 0x000fc40000004100 */
        /* <DEDUP_REMOVED lines=14> */
[----:B------:R-:W-:Y:S01]  /*7fa0*/  FFMA.FTZ R97, R191, R216, R220 ;  /* 0x000000d8bf617223 */ /* 0x000fe200000100dc */
[C---:B------:R-:W-:Y:S01]  /*7fb0*/  FMUL.FTZ R220, R201.reuse, -R186 ;  /* 0x800000bac9dc7220 */ /* 0x040fe20000410000 */
[-C--:B------:R-:W-:Y:S01]  /*7fc0*/  FMUL.FTZ R201, R201, -R189.reuse ;  /* 0x800000bdc9c97220 */ /* 0x080fe20000410000 */
[C---:B------:R-:W-:Y:S01]  /*7fd0*/  FFMA.FTZ R204, R191.reuse, R218, -R89 ;  /* 0x000000dabfcc7223 */ /* 0x040fe20000010859 */
        /* <DEDUP_REMOVED lines=16> */
[----:B-1----:R-:W-:Y:S01]  /*80e0*/  FMUL.FTZ R206, R213, R6 ;  /* 0x00000006d5ce7220 */ /* 0x002fe20000410000 */
[----:B------:R-:W-:Y:S01]  /*80f0*/  FADD.FTZ R190, R207, R192 ;  /* 0x000000c0cfbe7221 */ /* 0x000fe20000010000 */
[----:B------:R-:W-:Y:S01]  /*8100*/  FADD.FTZ R204, -R205, R204 ;  /* 0x000000cccdcc7221 */ /* 0x000fe20000010100 */
[CC--:B------:R-:W-:Y:S01]  /*8110*/  FMUL.FTZ R85, R200.reuse, R191.reuse ;  /* 0x000000bfc8557220 */ /* 0x0c0fe20000410000 */
[----:B------:R-:W-:Y:S01]  /*8120*/  FMUL.FTZ R200, R200, R188 ;  /* 0x000000bcc8c87220 */ /* 0x000fe20000410000 */
        /* <DEDUP_REMOVED lines=11> */
[----:B------:R-:W-:Y:S01]  /*81e0*/  FMUL.FTZ R83, R213, R7 ;  /* 0x00000007d5537220 */ /* 0x000fe20000410000 */
[C---:B------:R-:W-:Y:S01]  /*81f0*/  FMUL.FTZ R196, R199.reuse, R192 ;  /* 0x000000c0c7c47220 */ /* 0x040fe20000410000 */
[C---:B------:R-:W-:Y:S01]  /*8200*/  FMUL.FTZ R85, R164.reuse, -R193 ;  /* 0x800000c1a4557220 */ /* 0x040fe20000410000 */
[-C--:B------:R-:W-:Y:S01]  /*8210*/  FMUL.FTZ R199, R199, R194.reuse ;  /* 0x000000c2c7c77220 */ /* 0x080fe20000410000 */
[-C--:B------:R-:W-:Y:S01]  /*8220*/  FMUL.FTZ R164, R164, -R195.reuse ;  /* 0x800000c3a4a47220 */ /* 0x080fe20000410000 */
[C---:B------:R-:W-:Y:S01]  /*8230*/  FFMA.FTZ R200, R197.reuse, R194, -R196 ;  /* 0x000000c2c5c87223 */ /* 0x040fe200000108c4 */
[C---:B------:R-:W-:Y:S01]  /*8240*/  FFMA.FTZ R208, R166.reuse, R195, R85 ;  /* 0x000000c3a6d07223 */ /* 0x040fe20000010055 */
[----:B------:R-:W-:Y:S01]  /*8250*/  FFMA.FTZ R196, R197, R192, R199 ;  /* 0x000000c0c5c47223 */ /* 0x000fe200000100c7 */
[----:B------:R-:W-:Y:S01]  /*8260*/  FFMA.FTZ R166, R166, R193, -R164 ;  /* 0x000000c1a6a67223 */ /* 0x000fe200000108a4 */
[C---:B0-----:R-:W-:Y:S01]  /*8270*/  FFMA.FTZ R164, R212.reuse, R6, -R83 ;  /* 0x00000006d4a47223 */ /* 0x041fe20000010853 */
[----:B------:R-:W-:Y:S01]  /*8280*/  FADD.FTZ R197, -R211, R208 ;  /* 0x000000d0d3c57221 */ /* 0x000fe20000010100 */
[----:B------:R-:W-:Y:S01]  /*8290*/  FFMA.FTZ R83, R212, R7, R206 ;  /* 0x00000007d4537223 */ /* 0x000fe200000100ce */
[----:B------:R-:W-:Y:S01]  /*82a0*/  FADD.FTZ R175, R175, R166 ;  /* 0x000000a6afaf7221 */ /* 0x000fe20000010000 */
[C---:B------:R-:W-:Y:S01]  /*82b0*/  FMUL.FTZ R7, R213.reuse, R5 ;  /* 0x00000005d5077220 */ /* 0x040fe20000410000 */
[C---:B------:R-:W-:Y:S01]  /*82c0*/  FMUL.FTZ R85, R162.reuse, -R197 ;  /* 0x800000c5a2557220 */ /* 0x040fe20000410000 */
[-C--:B------:R-:W-:Y:S01]  /*82d0*/  FMUL.FTZ R6, R213, R4.reuse ;  /* 0x00000004d5067220 */ /* 0x080fe20000410000 */
[-C--:B------:R-:W-:Y:S01]  /*82e0*/  FMUL.FTZ R162, R162, -R175.reuse ;  /* 0x800000afa2a27220 */ /* 0x080fe20000410000 */
[----:B------:R-:W-:Y:S01]  /*82f0*/  FFMA.FTZ R4, R212, R4, -R7 ;  /* 0x00000004d4047223 */ /* 0x000fe20000010807 */
[----:B------:R-:W-:Y:S01]  /*8300*/  FFMA.FTZ R85, R156, R175, -R85 ;  /* 0x000000af9c557223 */ /* 0x000fe20000010855 */
[----:B--2---:R-:W-:Y:S01]  /*8310*/  FADD.FTZ R7, R214, R83 ;  /* 0x00000053d6077221 */ /* 0x004fe20000010000 */
[----:B------:R-:W-:Y:S01]  /*8320*/  FFMA.FTZ R199, R156, R197, R162 ;  /* 0x000000c59cc77223 */ /* 0x000fe200000100a2 */
[----:B------:R-:W-:Y:S01]  /*8330*/  FFMA.FTZ R5, R212, R5, R6 ;  /* 0x00000005d4057223 */ /* 0x000fe20000010006 */
[----:B------:R-:W-:Y:S01]  /*8340*/  FADD.FTZ R160, R160, R85 ;  /* 0x00000055a0a07221 */ /* 0x000fe20000010000 */
[----:B------:R-:W-:Y:S01]  /*8350*/  FFMA.FTZ R85, R0, R171, RZ ;  /* 0x000000ab00557223 */ /* 0x000fe200000100ff */
[----:B------:R-:W-:Y:S01]  /*8360*/  FADD.FTZ R199, -R158, R199 ;  /* 0x000000c79ec77221 */ /* 0x000fe20000010100 */
[----:B---3--:R-:W-:Y:S01]  /*8370*/  FADD.FTZ R6, R215, R164 ;  /* 0x000000a4d7067221 */ /* 0x008fe20000010000 */
[C---:B------:R-:W-:Y:S01]  /*8380*/  FMUL.FTZ R158, R153.reuse, -R160 ;  /* 0x800000a0999e7220 */ /* 0x040fe20000410000 */
[----:B------:R-:W-:Y:S01]  /*8390*/  FFMA.FTZ R85, R104, R174, R85 ;  /* 0x000000ae68557223 */ /* 0x000fe20000010055 */
[-C--:B------:R-:W-:Y:S01]  /*83a0*/  FMUL.FTZ R83, R153, -R199.reuse ;  /* 0x800000c799537220 */ /* 0x080fe20000410000 */
[----:B------:R-:W-:Y:S01]  /*83b0*/  FFMA.FTZ R156, R111, R86, R200 ;  /* 0x000000566f9c7223 */ /* 0x000fe200000100c8 */
[----:B------:R-:W-:Y:S01]  /*83c0*/  FFMA.FTZ R153, R142, R199, R158 ;  /* 0x000000c78e997223 */ /* 0x000fe2000001009e */
[----:B------:R-:W-:Y:S01]  /*83d0*/  FFMA.FTZ R85, R106, R178, R85 ;  /* 0x000000b26a557223 */ /* 0x000fe20000010055 */
[----:B------:R-:W-:Y:S01]  /*83e0*/  FFMA.FTZ R83, R142, R160, -R83 ;  /* 0x000000a08e537223 */ /* 0x000fe20000010853 */
[----:B------:R0:W-:Y:S01]  /*83f0*/  @!P0 STS.128 [R130+0x1980], R4 ;  /* 0x0019800482008388 */ /* 0x0001e20000000c00 */
[----:B------:R-:W-:Y:S01]  /*8400*/  FADD.FTZ R153, -R152, R153 ;  /* 0x0000009998997221 */ /* 0x000fe20000010100 */
[----:B------:R-:W-:Y:S01]  /*8410*/  FFMA.FTZ R89, R108, R170, R85 ;  /* 0x000000aa6c597223 */ /* 0x000fe20000010055 */
[----:B------:R-:W-:Y:S01]  /*8420*/  FFMA.FTZ R85, R0, -R11, RZ ;  /* 0x8000000b00557223 */ /* 0x000fe200000100ff */
[----:B------:R-:W-:Y:S01]  /*8430*/  FADD.FTZ R154, R154, R83 ;  /* 0x000000539a9a7221 */ /* 0x000fe20000010000 */
[----:B------:R-:W-:Y:S01]  /*8440*/  FMUL.FTZ R83, R12, -R153 ;  /* 0x800000990c537220 */ /* 0x000fe20000410000 */
[----:B------:R-:W-:Y:S01]  /*8450*/  FFMA.FTZ R89, R110, R168, R89 ;  /* 0x000000a86e597223 */ /* 0x000fe20000010059 */
[----:B------:R-:W-:Y:S01]  /*8460*/  FFMA.FTZ R85, R104, -R157, R85 ;  /* 0x8000009d68557223 */ /* 0x000fe20000010055 */
[----:B------:R-:W-:Y:S01]  /*8470*/  FMUL.FTZ R142, R12, -R154 ;  /* 0x8000009a0c8e7220 */ /* 0x000fe20000410000 */
[----:B------:R-:W-:Y:S01]  /*8480*/  FFMA.FTZ R178, R107, -R38, R178 ;  /* 0x800000266bb27223 */ /* 0x000fe200000100b2 */
[----:B------:R-:W-:Y:S01]  /*8490*/  FFMA.FTZ R89, R112, R176, R89 ;  /* 0x000000b070597223 */ /* 0x000fe20000010059 */
[----:B------:R-:W-:Y:S01]  /*84a0*/  FFMA.FTZ R85, R106, -R159, R85 ;  /* 0x8000009f6a557223 */ /* 0x000fe20000010055 */
[----:B------:R-:W-:Y:S01]  /*84b0*/  FFMA.FTZ R142, R13, R153, R142 ;  /* 0x000000990d8e7223 */ /* 0x000fe2000001008e */
[----:B------:R-:W-:Y:S01]  /*84c0*/  FFMA.FTZ R170, R105, -R36, R170 ;  /* 0x8000002469aa7223 */ /* 0x000fe200000100aa */
[----:B------:R-:W-:Y:S01]  /*84d0*/  FFMA.FTZ R89, R114, R180, R89 ;  /* 0x000000b472597223 */ /* 0x000fe20000010059 */
[----:B------:R-:W-:Y:S01]  /*84e0*/  FFMA.FTZ R85, R108, -R161, R85 ;  /* 0x800000a16c557223 */ /* 0x000fe20000010055 */
[----:B0-----:R-:W-:Y:S01]  /*84f0*/  FFMA.FTZ R4, R13, R154, -R83 ;  /* 0x0000009a0d047223 */ /* 0x001fe20000010853 */
        /* <DEDUP_REMOVED lines=9> */
[----:B------:R-:W-:Y:S01]  /*8590*/  FMUL.FTZ R4, R9, R91 ;  /* 0x0000005b09047220 */ /* 0x000fe20000410000 */
[----:B------:R-:W-:Y:S01]  /*85a0*/  FFMA.FTZ R85, R114, -R167, R85 ;  /* 0x800000a772557223 */ /* 0x000fe20000010055 */
[----:B------:R-:W-:Y:S01]  /*85b0*/  FFMA.FTZ R132, R133, R147, R132 ;  /* 0x0000009385847223 */ /* 0x000fe20000010084 */
[----:B------:R-:W-:Y:S01]  /*85c0*/  FFMA.FTZ R89, R120, R182, R89 ;  /* 0x000000b678597223 */ /* 0x000fe20000010059 */
[----:B------:R-:W-:Y:S01]  /*85d0*/  FMUL.FTZ R7, R9, R87 ;  /* 0x0000005709077220 */ /* 0x000fe20000410000 */
[----:B------:R-:W-:Y:S01]  /*85e0*/  FFMA.FTZ R85, R116, -R169, R85 ;  /* 0x800000a974557223 */ /* 0x000fe20000010055 */
[----:B------:R-:W-:Y:S01]  /*85f0*/  FADD.FTZ R149, -R149, R132 ;  /* 0x0000008495957221 */ /* 0x000fe20000010100 */
[----:B------:R-:W-:Y:S01]  /*8600*/  FFMA.FTZ R6, R8, R87, R4 ;  /* 0x0000005708067223 */ /* 0x000fe20000010004 */
[----:B------:R-:W-:Y:S01]  /*8610*/  FADD.FTZ R150, R150, R5 ;  /* 0x0000000596967221 */ /* 0x000fe20000010000 */
[----:B------:R-:W-:Y:S01]  /*8620*/  FFMA.FTZ R5, R122, R95, R89 ;  /* 0x0000005f7a057223 */ /* 0x000fe20000010059 */
[----:B------:R-:W-:Y:S01]  /*8630*/  FMUL.FTZ R4, R134, -R149 ;  /* 0x8000009586047220 */ /* 0x000fe20000410000 */
[----:B------:R-:W-:Y:S01]  /*8640*/  FFMA.FTZ R85, R118, -R3, R85 ;  /* 0x8000000376557223 */ /* 0x000fe20000010055 */
[----:B------:R-:W-:-:S02]  /*8650*/  HADD2.F32 R89, -RZ, R41.H0_H0 ;  /* 0x20000029ff597230 */ /* 0x000fc40000004100 */
[----:B------:R-:W-:Y:S01]  /*8660*/  FFMA.FTZ R7, R8, R91, -R7 ;  /* 0x0000005b08077223 */ /* 0x000fe20000010807 */
[-C--:B------:R-:W-:Y:S01]  /*8670*/  FMUL.FTZ R134, R134, -R150.reuse ;  /* 0x8000009686867220 */ /* 0x080fe20000410000 */
[----:B------:R-:W-:Y:S01]  /*8680*/  FFMA.FTZ R4, R135, R150, -R4 ;  /* 0x0000009687047223 */ /* 0x000fe20000010804 */
[----:B------:R-:W-:Y:S01]  /*8690*/  FFMA.FTZ R85, R120, -R185, R85 ;  /* 0x800000b978557223 */ /* 0x000fe20000010055 */
[----:B------:R-:W-:Y:S01]  /*86a0*/  FFMA.FTZ R101, R124, R218, R5 ;  /* 0x000000da7c657223 */ /* 0x000fe20000010005 */
[-C--:B------:R-:W-:Y:S01]  /*86b0*/  FMUL.FTZ R91, R91, R16.reuse ;  /* 0x000000105b5b7220 */ /* 0x080fe20000410000 */
[-C--:B------:R-:W-:Y:S01]  /*86c0*/  FFMA.FTZ R5, R89, -R16.reuse, R218 ;  /* 0x8000001059057223 */ /* 0x080fe200000100da */
[----:B------:R-:W-:Y:S01]  /*86d0*/  FMUL.FTZ R12, R216, R7 ;  /* 0x00000007d80c7220 */ /* 0x000fe20000410000 */
[----:B------:R-:W-:Y:S01]  /*86e0*/  FFMA.FTZ R13, R135, R149, R134 ;  /* 0x00000095870d7223 */ /* 0x000fe20000010086 */
[----:B------:R-:W-:Y:S01]  /*86f0*/  FADD.FTZ R145, R145, R4 ;  /* 0x0000000491917221 */ /* 0x000fe20000010000 */
[----:B------:R-:W-:Y:S01]  /*8700*/  FFMA.FTZ R85, R122, -R93, R85 ;  /* 0x8000005d7a557223 */ /* 0x000fe20000010055 */
[----:B------:R-:W-:Y:S01]  /*8710*/  FMUL.FTZ R7, R87, R16 ;  /* 0x0000001057077220 */ /* 0x000fe20000410000 */
[----:B------:R-:W-:Y:S01]  /*8720*/  FMUL.FTZ R4, R216, R91 ;  /* 0x0000005bd8047220 */ /* 0x000fe20000410000 */
[----:B------:R-:W-:Y:S01]  /*8730*/  FFMA.FTZ R12, R5, R6, R12 ;  /* 0x00000006050c7223 */ /* 0x000fe2000001000c */
[----:B------:R-:W-:Y:S01]  /*8740*/  FADD.FTZ R13, -R148, R13 ;  /* 0x0000000d940d7221 */ /* 0x000fe20000010100 */
[----:B------:R-:W-:Y:S01]  /*8750*/  FMUL.FTZ R6, R136, -R145 ;  /* 0x8000009188067220 */ /* 0x000fe20000410000 */
[----:B------:R-:W-:Y:S01]  /*8760*/  FFMA.FTZ R148, R124, -R216, R85 ;  /* 0x800000d87c947223 */ /* 0x000fe20000010055 */
[----:B------:R-:W-:Y:S01]  /*8770*/  FADD.FTZ R92, R7, R92 ;  /* 0x0000005c075c7221 */ /* 0x000fe20000010000 */
[-C--:B------:R-:W-:Y:S01]  /*8780*/  FMUL.FTZ R216, R216, R7.reuse ;  /* 0x00000007d8d87220 */ /* 0x080fe20000410000 */
[----:B------:R-:W-:Y:S01]  /*8790*/  FFMA.FTZ R4, R5, R7, R4 ;  /* 0x0000000705047223 */ /* 0x000fe20000010004 */
[----:B------:R-:W-:Y:S01]  /*87a0*/  FMUL.FTZ R7, R9, R190 ;  /* 0x000000be09077220 */ /* 0x000fe20000410000 */
[-C--:B------:R-:W-:Y:S01]  /*87b0*/  FMUL.FTZ R136, R136, -R13.reuse ;  /* 0x8000000d88887220 */ /* 0x080fe20000410000 */
[----:B------:R-:W-:Y:S01]  /*87c0*/  FFMA.FTZ R133, R137, R13, R6 ;  /* 0x0000000d89857223 */ /* 0x000fe20000010006 */
[----:B------:R-:W-:Y:S01]  /*87d0*/  FFMA.FTZ R87, R89, R87, R12 ;  /* 0x0000005759577223 */ /* 0x000fe2000001000c */
[----:B------:R-:W-:Y:S01]  /*87e0*/  FFMA.FTZ R12, R8, R204, -R7 ;  /* 0x000000cc080c7223 */ /* 0x000fe20000010807 */
[----:B------:R-:W-:Y:S01]  /*87f0*/  FFMA.FTZ R5, R5, R91, -R216 ;  /* 0x0000005b05057223 */ /* 0x000fe200000108d8 */
[----:B------:R-:W-:Y:S01]  /*8800*/  FFMA.FTZ R137, R137, R145, -R136 ;  /* 0x0000009189897223 */ /* 0x000fe20000010888 */
[----:B------:R-:W-:Y:S01]  /*8810*/  FADD.FTZ R133, -R144, R133 ;  /* 0x0000008590857221 */ /* 0x000fe20000010100 */
[----:B------:R-:W-:-:S02]  /*8820*/  HADD2.F32 R91, -RZ, R43.H0_H0 ;  /* 0x2000002bff5b7230 */ /* 0x000fc40000004100 */
[----:B------:R-:W-:Y:S01]  /*8830*/  FMUL.FTZ R6, R190, R18 ;  /* 0x00000012be067220 */ /* 0x000fe20000410000 */
[----:B------:R-:W-:Y:S01]  /*8840*/  FMUL.FTZ R132, R93, R12 ;  /* 0x0000000c5d847220 */ /* 0x000fe20000410000 */
[----:B------:R-:W-:Y:S01]  /*8850*/  FADD.FTZ R146, R146, R137 ;  /* 0x0000008992927221 */ /* 0x000fe20000010000 */
[-C--:B------:R-:W-:Y:S01]  /*8860*/  FMUL.FTZ R12, R138, -R133.reuse ;  /* 0x800000858a0c7220 */ /* 0x080fe20000410000 */
[-C--:B------:R-:W-:Y:S01]  /*8870*/  FMUL.FTZ R134, R204, R18.reuse ;  /* 0x00000012cc867220 */ /* 0x080fe20000410000 */
[----:B------:R-:W-:Y:S01]  /*8880*/  FFMA.FTZ R95, R91, -R18, R95 ;  /* 0x800000125b5f7223 */ /* 0x000fe2000001005f */
[----:B------:R-:W-:Y:S01]  /*8890*/  FMUL.FTZ R142, R93, R6 ;  /* 0x000000065d8e7220 */ /* 0x000fe20000410000 */
[----:B------:R-:W-:Y:S01]  /*88a0*/  FMUL.FTZ R83, R9, R204 ;  /* 0x000000cc09537220 */ /* 0x000fe20000410000 */
[-C--:B------:R-:W-:Y:S01]  /*88b0*/  FMUL.FTZ R138, R138, -R146.reuse ;  /* 0x800000928a8a7220 */ /* 0x080fe20000410000 */
[----:B------:R-:W-:Y:S01]  /*88c0*/  FFMA.FTZ R12, R139, R146, -R12 ;  /* 0x000000928b0c7223 */ /* 0x000fe2000001080c */
[-C--:B------:R-:W-:Y:S01]  /*88d0*/  FMUL.FTZ R136, R93, R134.reuse ;  /* 0x000000865d887220 */ /* 0x080fe20000410000 */
[----:B------:R-:W-:Y:S01]  /*88e0*/  FFMA.FTZ R7, R95, R134, -R142 ;  /* 0x000000865f077223 */ /* 0x000fe2000001088e */
[----:B------:R-:W-:Y:S01]  /*88f0*/  FFMA.FTZ R134, R8, R190, R83 ;  /* 0x000000be08867223 */ /* 0x000fe20000010053 */
[----:B------:R-:W-:Y:S01]  /*8900*/  FFMA.FTZ R138, R139, R133, R138 ;  /* 0x000000858b8a7223 */ /* 0x000fe2000001008a */
[----:B------:R-:W-:Y:S01]  /*8910*/  FADD.FTZ R155, R155, R12 ;  /* 0x0000000c9b9b7221 */ /* 0x000fe20000010000 */
[----:B------:R-:W-:Y:S01]  /*8920*/  FADD.FTZ R50, R87, R50 ;  /* 0x0000003257327221 */ /* 0x000fe20000010000 */
[----:B------:R-:W-:Y:S01]  /*8930*/  FFMA.FTZ R134, R95, R134, R132 ;  /* 0x000000865f867223 */ /* 0x000fe20000010084 */
[----:B------:R-:W-:Y:S01]  /*8940*/  FADD.FTZ R135, -R143, R138 ;  /* 0x0000008a8f877221 */ /* 0x000fe20000010100 */
[----:B------:R-:W-:Y:S01]  /*8950*/  FMUL.FTZ R132, R140, -R155 ;  /* 0x8000009b8c847220 */ /* 0x000fe20000410000 */
[----:B------:R-:W-:-:S02]  /*8960*/  HADD2.F32 R87, -RZ, R39.H0_H0 ;  /* 0x20000027ff577230 */ /* 0x000fc40000004100 */
[-C--:B------:R-:W-:Y:S01]  /*8970*/  FMUL.FTZ R138, R189, R14.reuse ;  /* 0x0000000ebd8a7220 */ /* 0x080fe20000410000 */
[-C--:B------:R-:W-:Y:S01]  /*8980*/  FMUL.FTZ R12, R140, -R135.reuse ;  /* 0x800000878c0c7220 */ /* 0x080fe20000410000 */
[----:B------:R-:W-:Y:S01]  /*8990*/  FFMA.FTZ R139, R141, R135, R132 ;  /* 0x000000878d8b7223 */ /* 0x000fe20000010084 */
[----:B------:R-:W-:Y:S01]  /*89a0*/  FMUL.FTZ R142, R186, R14 ;  /* 0x0000000eba8e7220 */ /* 0x000fe20000410000 */
[----:B------:R-:W-:Y:S01]  /*89b0*/  FMUL.FTZ R144, R97, R138 ;  /* 0x0000008a61907220 */ /* 0x000fe20000410000 */
[----:B------:R-:W-:Y:S01]  /*89c0*/  FFMA.FTZ R201, R87, -R14, R99 ;  /* 0x8000000e57c97223 */ /* 0x000fe20000010063 */
[----:B------:R-:W-:Y:S01]  /*89d0*/  FFMA.FTZ R85, R141, R155, -R12 ;  /* 0x0000009b8d557223 */ /* 0x000fe2000001080c */
[----:B------:R-:W-:Y:S01]  /*89e0*/  FADD.FTZ R139, -R172, R139 ;  /* 0x0000008bac8b7221 */ /* 0x000fe20000010100 */
[----:B------:R-:W-:Y:S01]  /*89f0*/  FFMA.FTZ R205, R126, -R97, R148 ;  /* 0x800000617ecd7223 */ /* 0x000fe20000010094 */
[-C--:B------:R-:W-:Y:S01]  /*8a00*/  FMUL.FTZ R148, R97, R142.reuse ;  /* 0x0000008e61947220 */ /* 0x080fe20000410000 */
[----:B------:R-:W-:Y:S01]  /*8a10*/  FADD.FTZ R115, R142, R115 ;  /* 0x000000738e737221 */ /* 0x000fe20000010000 */
[----:B------:R-:W-:Y:S01]  /*8a20*/  FFMA.FTZ R140, R201, R142, R144 ;  /* 0x0000008ec98c7223 */ /* 0x000fe20000010090 */
[----:B------:R-:W-:-:S02]  /*8a30*/  HADD2.F32 R143, -RZ, R198.H0_H0 ;  /* 0x200000c6ff8f7230 */ /* 0x000fc40000004100 */
[----:B------:R-:W-:Y:S01]  /*8a40*/  FMUL.FTZ R132, R155, R40 ;  /* 0x000000289b847220 */ /* 0x000fe20000410000 */
[----:B------:R-:W-:Y:S01]  /*8a50*/  FADD.FTZ R10, R10, R85 ;  /* 0x000000550a0a7221 */ /* 0x000fe20000010000 */
[----:B------:R-:W-:Y:S01]  /*8a60*/  FMUL.FTZ R142, R139, R42 ;  /* 0x0000002a8b8e7220 */ /* 0x000fe20000410000 */
[----:B------:R-:W-:Y:S01]  /*8a70*/  FFMA.FTZ R141, R201, R138, -R148 ;  /* 0x0000008ac98d7223 */ /* 0x000fe20000010894 */
[-C--:B------:R-:W-:Y:S01]  /*8a80*/  FFMA.FTZ R137, R109, -R40.reuse, R174 ;  /* 0x800000286d897223 */ /* 0x080fe200000100ae */
[----:B------:R-:W-:Y:S01]  /*8a90*/  FMUL.FTZ R138, R135, R40 ;  /* 0x00000028878a7220 */ /* 0x000fe20000410000 */
[----:B------:R-:W-:Y:S01]  /*8aa0*/  FMUL.FTZ R148, R157, R132 ;  /* 0x000000849d947220 */ /* 0x000fe20000410000 */
[----:B------:R-:W-:Y:S01]  /*8ab0*/  FMUL.FTZ R83, R9, R186 ;  /* 0x000000ba09537220 */ /* 0x000fe20000410000 */
[-C--:B------:R-:W-:Y:S01]  /*8ac0*/  FFMA.FTZ R171, R143, -R42.reuse, R171 ;  /* 0x8000002a8fab7223 */ /* 0x080fe200000100ab */
[----:B------:R-:W-:Y:S01]  /*8ad0*/  FMUL.FTZ R12, R10, R42 ;  /* 0x0000002a0a0c7220 */ /* 0x000fe20000410000 */
[----:B------:R-:W-:Y:S01]  /*8ae0*/  FMUL.FTZ R144, R11, R142 ;  /* 0x0000008e0b907220 */ /* 0x000fe20000410000 */
[----:B------:R-:W-:Y:S01]  /*8af0*/  FADD.FTZ R117, R6, R117 ;  /* 0x0000007506757221 */ /* 0x000fe20000010000 */
[----:B------:R-:W-:Y:S01]  /*8b00*/  FFMA.FTZ R6, R95, R6, R136 ;  /* 0x000000065f067223 */ /* 0x000fe20000010088 */
[-C--:B------:R-:W-:Y:S01]  /*8b10*/  FFMA.FTZ R93, R137, R138.reuse, -R148 ;  /* 0x0000008a895d7223 */ /* 0x080fe20000010894 */
[----:B------:R-:W-:Y:S01]  /*8b20*/  FFMA.FTZ R136, R8, R189, -R83 ;  /* 0x000000bd08887223 */ /* 0x000fe20000010853 */
[----:B------:R-:W-:Y:S01]  /*8b30*/  FMUL.FTZ R148, R157, R138 ;  /* 0x0000008a9d947220 */ /* 0x000fe20000410000 */
[----:B------:R-:W-:Y:S01]  /*8b40*/  FFMA.FTZ R144, R171, R12, R144 ;  /* 0x0000000cab907223 */ /* 0x000fe20000010090 */
[----:B------:R-:W-:Y:S01]  /*8b50*/  FMUL.FTZ R138, R146, R38 ;  /* 0x00000026928a7220 */ /* 0x000fe20000410000 */
[----:B------:R-:W-:Y:S01]  /*8b60*/  FMUL.FTZ R136, R97, R136 ;  /* 0x0000008861887220 */ /* 0x000fe20000410000 */
[----:B------:R-:W-:Y:S01]  /*8b70*/  FFMA.FTZ R85, R137, R132, R148 ;  /* 0x0000008489557223 */ /* 0x000fe20000010094 */
[----:B------:R-:W-:Y:S01]  /*8b80*/  FADD.FTZ R144, RZ, R144 ;  /* 0x00000090ff907221 */ /* 0x000fe20000010000 */
[----:B------:R-:W-:Y:S01]  /*8b90*/  FMUL.FTZ R95, R133, R38 ;  /* 0x00000026855f7220 */ /* 0x000fe20000410000 */
[----:B------:R-:W-:Y:S01]  /*8ba0*/  FMUL.FTZ R97, R159, R138 ;  /* 0x0000008a9f617220 */ /* 0x000fe20000410000 */
[----:B------:R-:W-:Y:S01]  /*8bb0*/  FMUL.FTZ R148, R11, R12 ;  /* 0x0000000c0b947220 */ /* 0x000fe20000410000 */
[----:B------:R-:W-:Y:S01]  /*8bc0*/  FADD.FTZ R85, R144, R85 ;  /* 0x0000005590557221 */ /* 0x000fe20000010000 */
[----:B------:R-:W-:Y:S01]  /*8bd0*/  FMUL.FTZ R207, R145, R36 ;  /* 0x0000002491cf7220 */ /* 0x000fe20000410000 */
[CC--:B------:R-:W-:Y:S01]  /*8be0*/  FFMA.FTZ R144, R178.reuse, R95.reuse, -R97 ;  /* 0x0000005fb2907223 */ /* 0x0c0fe20000010861 */
[----:B------:R-:W-:Y:S01]  /*8bf0*/  FFMA.FTZ R148, R171, R142, -R148 ;  /* 0x0000008eab947223 */ /* 0x000fe20000010894 */
[----:B------:R-:W-:Y:S01]  /*8c00*/  FMUL.FTZ R95, R159, R95 ;  /* 0x0000005f9f5f7220 */ /* 0x000fe20000410000 */
[----:B------:R-:W-:Y:S01]  /*8c10*/  FMUL.FTZ R97, R161, R207 ;  /* 0x000000cfa1617220 */ /* 0x000fe20000410000 */
[----:B------:R-:W-:Y:S01]  /*8c20*/  FFMA.FTZ R168, R103, -R34, R168 ;  /* 0x8000002267a87223 */ /* 0x000fe200000100a8 */
[----:B------:R-:W-:Y:S01]  /*8c30*/  FADD.FTZ R148, RZ, R148 ;  /* 0x00000094ff947221 */ /* 0x000fe20000010000 */
[----:B------:R-:W-:Y:S01]  /*8c40*/  FFMA.FTZ R142, R178, R138, R95 ;  /* 0x0000008ab28e7223 */ /* 0x000fe2000001005f */
[----:B------:R-:W-:Y:S01]  /*8c50*/  FMUL.FTZ R95, R13, R36 ;  /* 0x000000240d5f7220 */ /* 0x000fe20000410000 */
[----:B------:R-:W-:Y:S01]  /*8c60*/  FFMA.FTZ R83, R126, R99, R101 ;  /* 0x000000637e537223 */ /* 0x000fe20000010065 */
[----:B------:R-:W-:Y:S01]  /*8c70*/  FADD.FTZ R93, R148, R93 ;  /* 0x0000005d945d7221 */ /* 0x000fe20000010000 */
[----:B------:R-:W-:Y:S01]  /*8c80*/  FADD.FTZ R85, R85, R142 ;  /* 0x0000008e55557221 */ /* 0x000fe20000010000 */
[-C--:B------:R-:W-:Y:S01]  /*8c90*/  FFMA.FTZ R148, R170, R95.reuse, -R97 ;  /* 0x0000005faa947223 */ /* 0x080fe20000010861 */
[----:B------:R-:W-:Y:S01]  /*8ca0*/  FMUL.FTZ R95, R161, R95 ;  /* 0x0000005fa15f7220 */ /* 0x000fe20000410000 */
[-C--:B------:R-:W-:Y:S01]  /*8cb0*/  FMUL.FTZ R97, R149, R34.reuse ;  /* 0x0000002295617220 */ /* 0x080fe20000410000 */
[----:B------:R-:W-:Y:S01]  /*8cc0*/  FADD.FTZ R93, R93, R144 ;  /* 0x000000905d5d7221 */ /* 0x000fe20000010000 */
[----:B------:R-:W-:Y:S01]  /*8cd0*/  FMUL.FTZ R142, R150, R34 ;  /* 0x00000022968e7220 */ /* 0x000fe20000410000 */
[----:B------:R-:W-:Y:S01]  /*8ce0*/  FFMA.FTZ R144, R170, R207, R95 ;  /* 0x000000cfaa907223 */ /* 0x000fe2000001005f */
[----:B------:R-:W-:Y:S01]  /*8cf0*/  FMUL.FTZ R95, R163, R97 ;  /* 0x00000061a35f7220 */ /* 0x000fe20000410000 */
[----:B------:R-:W-:-:S02]  /*8d00*/  HADD2.F32 R101, -RZ, R53.H0_H0 ;  /* 0x20000035ff657230 */ /* 0x000fc40000004100 */
[----:B------:R-:W-:Y:S01]  /*8d10*/  FMUL.FTZ R209, R151, R32 ;  /* 0x0000002097d17220 */ /* 0x000fe20000410000 */
[----:B------:R-:W-:Y:S01]  /*8d20*/  FADD.FTZ R85, R85, R144 ;  /* 0x0000009055557221 */ /* 0x000fe20000010000 */
[----:B------:R-:W-:Y:S01]  /*8d30*/  FFMA.FTZ R144, R168, R142, R95 ;  /* 0x0000008ea8907223 */ /* 0x000fe2000001005f */
[-C--:B------:R-:W-:Y:S01]  /*8d40*/  FMUL.FTZ R95, R147, R32.reuse ;  /* 0x00000020935f7220 */ /* 0x080fe20000410000 */
[----:B------:R-:W-:Y:S01]  /*8d50*/  FFMA.FTZ R176, R101, -R32, R176 ;  /* 0x8000002065b07223 */ /* 0x000fe200000100b0 */
[----:B------:R-:W-:Y:S01]  /*8d60*/  FMUL.FTZ R111, R165, R209 ;  /* 0x000000d1a56f7220 */ /* 0x000fe20000410000 */
[----:B------:R-:W-:Y:S01]  /*8d70*/  FMUL.FTZ R152, R163, R142 ;  /* 0x0000008ea3987220 */ /* 0x000fe20000410000 */
[----:B------:R-:W-:Y:S02]  /*8d80*/  HADD2.F32 R99, -RZ, R51.H0_H0 ;  /* 0x20000033ff637230 */ /* 0x000fe40000004100 */
[----:B------:R-:W-:Y:S01]  /*8d90*/  FADD.FTZ R85, R85, R144 ;  /* 0x0000009055557221 */ /* 0x000fe20000010000 */
[----:B------:R-:W-:Y:S01]  /*8da0*/  FMUL.FTZ R144, R154, R30 ;  /* 0x0000001e9a907220 */ /* 0x000fe20000410000 */
[----:B------:R-:W-:Y:S01]  /*8db0*/  FFMA.FTZ R162, R176, R95, -R111 ;  /* 0x0000005fb0a27223 */ /* 0x000fe2000001086f */
[----:B------:R-:W-:Y:S01]  /*8dc0*/  FFMA.FTZ R152, R168, R97, -R152 ;  /* 0x00000061a8987223 */ /* 0x000fe20000010898 */
[----:B------:R-:W-:Y:S01]  /*8dd0*/  FMUL.FTZ R95, R165, R95 ;  /* 0x0000005fa55f7220 */ /* 0x000fe20000410000 */
[----:B------:R-:W-:Y:S01]  /*8de0*/  FADD.FTZ R93, R93, R148 ;  /* 0x000000945d5d7221 */ /* 0x000fe20000010000 */
[----:B------:R-:W-:-:S02]  /*8df0*/  HADD2.F32 R97, -RZ, R49.H0_H0 ;  /* 0x20000031ff617230 */ /* 0x000fc40000004100 */
[-C--:B------:R-:W-:Y:S01]  /*8e00*/  FFMA.FTZ R180, R99, -R30.reuse, R180 ;  /* 0x8000001e63b47223 */ /* 0x080fe200000100b4 */
[----:B------:R-:W-:Y:S01]  /*8e10*/  FMUL.FTZ R164, R153, R30 ;  /* 0x0000001e99a47220 */ /* 0x000fe20000410000 */
[C---:B------:R-:W-:Y:S01]  /*8e20*/  FMUL.FTZ R211, R167.reuse, R144 ;  /* 0x00000090a7d37220 */ /* 0x040fe20000410000 */
[----:B------:R-:W-:Y:S01]  /*8e30*/  FMUL.FTZ R148, R160, R24 ;  /* 0x00000018a0947220 */ /* 0x000fe20000410000 */
[----:B------:R-:W-:Y:S01]  /*8e40*/  FFMA.FTZ R158, R176, R209, R95 ;  /* 0x000000d1b09e7223 */ /* 0x000fe2000001005f */
[-C--:B------:R-:W-:Y:S01]  /*8e50*/  FMUL.FTZ R95, R167, R164.reuse ;  /* 0x000000a4a75f7220 */ /* 0x080fe20000410000 */
[C---:B------:R-:W-:Y:S01]  /*8e60*/  FFMA.FTZ R166, R180.reuse, R164, -R211 ;  /* 0x000000a4b4a67223 */ /* 0x040fe200000108d3 */
        /* <DEDUP_REMOVED lines=11> */
[----:B------:R-:W-:Y:S01]  /*8f20*/  FFMA.FTZ R172, R177, R148, R172 ;  /* 0x00000094b1ac7223 */ /* 0x000fe200000100ac */
[-C--:B------:R-:W-:Y:S01]  /*8f30*/  FMUL.FTZ R152, R175, R22.reuse ;  /* 0x00000016af987220 */ /* 0x080fe20000410000 */
[----:B------:R-:W-:Y:S01]  /*8f40*/  FADD.FTZ R166, R93, R166 ;  /* 0x000000a65da67221 */ /* 0x000fe20000010000 */
[----:B------:R-:W-:Y:S02]  /*8f50*/  HADD2.F32 R93, -RZ, R45.H0_H0 ;  /* 0x2000002dff5d7230 */ /* 0x000fe40000004100 */
[----:B------:R-:W-:Y:S01]  /*8f60*/  FADD.FTZ R172, R85, R172 ;  /* 0x000000ac55ac7221 */ /* 0x000fe20000010000 */
[----:B------:R-:W-:Y:S02]  /*8f70*/  HADD2.F32 R85, -RZ, R37.H0_H0 ;  /* 0x20000025ff557230 */ /* 0x000fe40000004100 */
[----:B------:R-:W-:Y:S01]  /*8f80*/  FFMA.FTZ R183, R95, -R22, R183 ;  /* 0x800000165fb77223 */ /* 0x000fe200000100b7 */
[----:B------:R-:W-:Y:S01]  /*8f90*/  FMUL.FTZ R204, R187, R82 ;  /* 0x00000052bbcc7220 */ /* 0x000fe20000410000 */
[----:B------:R-:W-:Y:S01]  /*8fa0*/  FMUL.FTZ R211, R193, R20 ;  /* 0x00000014c1d37220 */ /* 0x000fe20000410000 */
[----:B------:R-:W-:Y:S01]  /*8fb0*/  FMUL.FTZ R158, R197, R22 ;  /* 0x00000016c59e7220 */ /* 0x000fe20000410000 */
[----:B------:R-:W-:Y:S01]  /*8fc0*/  FMUL.FTZ R162, R3, R152 ;  /* 0x0000009803a27220 */ /* 0x000fe20000410000 */
[----:B------:R-:W-:Y:S01]  /*8fd0*/  FFMA.FTZ R200, R128, R188, R83 ;  /* 0x000000bc80c87223 */ /* 0x000fe20000010053 */
[----:B------:R-:W-:Y:S01]  /*8fe0*/  FMUL.FTZ R213, R184, R82 ;  /* 0x00000052b8d57220 */ /* 0x000fe20000410000 */
[-C--:B------:R-:W-:Y:S01]  /*8ff0*/  FFMA.FTZ R182, R93, -R20.reuse, R182 ;  /* 0x800000145db67223 */ /* 0x080fe200000100b6 */
[----:B------:R-:W-:Y:S01]  /*9000*/  FMUL.FTZ R164, R195, R20 ;  /* 0x00000014c3a47220 */ /* 0x000fe20000410000 */
[----:B------:R-:W-:Y:S01]  /*9010*/  FMUL.FTZ R215, R191, R204 ;  /* 0x000000ccbfd77220 */ /* 0x000fe20000410000 */
[----:B------:R-:W-:Y:S01]  /*9020*/  FFMA.FTZ R188, R85, -R82, R188 ;  /* 0x8000005255bc7223 */ /* 0x000fe200000100bc */
[----:B------:R-:W-:Y:S01]  /*9030*/  FMUL.FTZ R83, R185, R211 ;  /* 0x000000d3b9537220 */ /* 0x000fe20000410000 */
[-C--:B------:R-:W-:Y:S01]  /*9040*/  FFMA.FTZ R162, R183, R158.reuse, -R162 ;  /* 0x0000009eb7a27223 */ /* 0x080fe200000108a2 */
[----:B------:R-:W-:Y:S01]  /*9050*/  FMUL.FTZ R158, R3, R158 ;  /* 0x0000009e039e7220 */ /* 0x000fe20000410000 */
[----:B------:R-:W-:Y:S01]  /*9060*/  FADD.FTZ R90, R213, R90 ;  /* 0x0000005ad55a7221 */ /* 0x000fe20000010000 */
[-C--:B------:R-:W-:Y:S01]  /*9070*/  FFMA.FTZ R215, R188, R213.reuse, R215 ;  /* 0x000000d5bcd77223 */ /* 0x080fe200000100d7 */
[----:B------:R-:W-:Y:S01]  /*9080*/  FMUL.FTZ R217, R191, R213 ;  /* 0x000000d5bfd97220 */ /* 0x000fe20000410000 */
[----:B------:R-:W-:Y:S01]  /*9090*/  FFMA.FTZ R174, R182, R164, -R83 ;  /* 0x000000a4b6ae7223 */ /* 0x000fe20000010853 */
[----:B------:R-:W-:Y:S01]  /*90a0*/  FFMA.FTZ R83, R183, R152, R158 ;  /* 0x00000098b7537223 */ /* 0x000fe2000001009e */
[----:B------:R-:W-:Y:S01]  /*90b0*/  FMUL.FTZ R213, R185, R164 ;  /* 0x000000a4b9d57220 */ /* 0x000fe20000410000 */
[----:B------:R-:W-:Y:S01]  /*90c0*/  FADD.FTZ R111, R166, R111 ;  /* 0x0000006fa66f7221 */ /* 0x000fe20000010000 */
[----:B------:R-:W-:Y:S01]  /*90d0*/  FFMA.FTZ R204, R188, R204, -R217 ;  /* 0x000000ccbccc7223 */ /* 0x000fe200000108d9 */
[----:B------:R-:W-:Y:S01]  /*90e0*/  FADD.FTZ R172, R172, R83 ;  /* 0x00000053acac7221 */ /* 0x000fe20000010000 */
[----:B------:R-:W-:Y:S01]  /*90f0*/  FFMA.FTZ R213, R182, R211, R213 ;  /* 0x000000d3b6d57223 */ /* 0x000fe200000100d5 */
[----:B------:R-:W-:Y:S01]  /*9100*/  FADD.FTZ R111, R111, R162 ;  /* 0x000000a26f6f7221 */ /* 0x000fe20000010000 */
[----:B------:R-:W-:-:S02]  /*9110*/  HADD2.F32 R83, -RZ, R35.H0_H0 ;  /* 0x20000023ff537230 */ /* 0x000fc40000004100 */
[----:B------:R-:W-:Y:S01]  /*9120*/  FFMA.FTZ R200, R129, R194, R200 ;  /* 0x000000c281c87223 */ /* 0x000fe200000100c8 */
[----:B------:R-:W-:Y:S01]  /*9130*/  FADD.FTZ R213, R172, R213 ;  /* 0x000000d5acd57221 */ /* 0x000fe20000010000 */
[----:B------:R-:W-:Y:S01]  /*9140*/  FADD.FTZ R174, R111, R174 ;  /* 0x000000ae6fae7221 */ /* 0x000fe20000010000 */
[-C--:B------:R-:W-:Y:S01]  /*9150*/  FMUL.FTZ R217, R179, R84.reuse ;  /* 0x00000054b3d97220 */ /* 0x080fe20000410000 */
[----:B------:R-:W-:Y:S01]  /*9160*/  FMUL.FTZ R221, R192, R219 ;  /* 0x000000dbc0dd7220 */ /* 0x000fe20000410000 */
[----:B------:R-:W-:Y:S01]  /*9170*/  FADD.FTZ R213, R213, R6 ;  /* 0x00000006d5d57221 */ /* 0x000fe20000010000 */
[----:B------:R-:W-:Y:S01]  /*9180*/  FADD.FTZ R174, R174, R7 ;  /* 0x00000007aeae7221 */ /* 0x000fe20000010000 */
[----:B------:R-:W-:Y:S01]  /*9190*/  FFMA.FTZ R194, R83, -R84, R194 ;  /* 0x8000005453c27223 */ /* 0x000fe200000100c2 */
[----:B------:R-:W-:Y:S02]  /*91a0*/  HADD2.F32 R111, -RZ, R33.H0_H0 ;  /* 0x20000021ff6f7230 */ /* 0x000fe40000004100 */
[----:B------:R-:W-:Y:S01]  /*91b0*/  FMUL.FTZ R7, R173, R86 ;  /* 0x00000056ad077220 */ /* 0x000fe20000410000 */
[----:B------:R-:W-:Y:S01]  /*91c0*/  FADD.FTZ R196, RZ, R196 ;  /* 0x000000c4ffc47221 */ /* 0x000fe20000010000 */
[----:B------:R-:W-:Y:S01]  /*91d0*/  FADD.FTZ R174, R174, R5 ;  /* 0x00000005aeae7221 */ /* 0x000fe20000010000 */
[----:B------:R-:W-:Y:S01]  /*91e0*/  FADD.FTZ R213, R213, R4 ;  /* 0x00000004d5d57221 */ /* 0x000fe20000010000 */
[-C--:B------:R-:W-:Y:S01]  /*91f0*/  FMUL.FTZ R158, R192, R217.reuse ;  /* 0x000000d9c09e7220 */ /* 0x080fe20000410000 */
[----:B------:R-:W-:Y:S01]  /*9200*/  FADD.FTZ R113, R217, R113 ;  /* 0x00000071d9717221 */ /* 0x000fe20000010000 */
[----:B------:R-:W-:Y:S01]  /*9210*/  FFMA.FTZ R221, R194, R217, R221 ;  /* 0x000000d9c2dd7223 */ /* 0x000fe200000100dd */
[----:B------:R-:W-:Y:S01]  /*9220*/  FFMA.FTZ R200, R131, R156, R200 ;  /* 0x0000009c83c87223 */ /* 0x000fe200000100c8 */
[-C--:B------:R-:W-:Y:S01]  /*9230*/  FMUL.FTZ R5, R2, R86.reuse ;  /* 0x0000005602057220 */ /* 0x080fe20000410000 */
[----:B------:R-:W-:Y:S01]  /*9240*/  FMUL.FTZ R217, R196, R7 ;  /* 0x00000007c4d97220 */ /* 0x000fe20000410000 */
[----:B------:R-:W-:Y:S01]  /*9250*/  FFMA.FTZ R156, R111, -R86, R156 ;  /* 0x800000566f9c7223 */ /* 0x000fe2000001009c */
[----:B------:R-:W-:Y:S01]  /*9260*/  FADD.FTZ R141, R174, R141 ;  /* 0x0000008dae8d7221 */ /* 0x000fe20000010000 */
[----:B------:R-:W-:Y:S01]  /*9270*/  FADD.FTZ R140, R213, R140 ;  /* 0x0000008cd58c7221 */ /* 0x000fe20000010000 */
[----:B------:R-:W-:Y:S01]  /*9280*/  FADD.FTZ R88, R5, R88 ;  /* 0x0000005805587221 */ /* 0x000fe20000010000 */
[----:B------:R-:W-:Y:S01]  /*9290*/  FFMA.FTZ R217, R156, R5, R217 ;  /* 0x000000059cd97223 */ /* 0x000fe200000100d9 */
[----:B------:R-:W-:Y:S01]  /*92a0*/  FFMA.FTZ R4, R128, -R191, R205 ;  /* 0x800000bf80047223 */ /* 0x000fe200000100cd */
[----:B------:R-:W-:Y:S01]  /*92b0*/  FFMA.FTZ R158, R194, R219, -R158 ;  /* 0x000000dbc29e7223 */ /* 0x000fe2000001089e */
[----:B------:R-:W-:Y:S01]  /*92c0*/  FMUL.FTZ R5, R196, R5 ;  /* 0x00000005c4057220 */ /* 0x000fe20000410000 */
[----:B------:R-:W-:Y:S01]  /*92d0*/  FADD.FTZ R141, R141, R204 ;  /* 0x000000cc8d8d7221 */ /* 0x000fe20000010000 */
[----:B------:R-:W-:Y:S01]  /*92e0*/  FADD.FTZ R140, R140, R215 ;  /* 0x000000d78c8c7221 */ /* 0x000fe20000010000 */
[----:B------:R-:W-:Y:S01]  /*92f0*/  FFMA.FTZ R4, R129, -R192, R4 ;  /* 0x800000c081047223 */ /* 0x000fe20000010004 */
[----:B------:R-:W-:Y:S01]  /*9300*/  FMUL.FTZ R189, R9, R189 ;  /* 0x000000bd09bd7220 */ /* 0x000fe20000410000 */
[----:B------:R-:W-:Y:S01]  /*9310*/  FFMA.FTZ R6, R156, R7, -R5 ;  /* 0x000000079c067223 */ /* 0x000fe20000010805 */
[----:B------:R-:W-:Y:S01]  /*9320*/  FADD.FTZ R141, R141, R158 ;  /* 0x0000009e8d8d7221 */ /* 0x000fe20000010000 */
[----:B------:R-:W-:Y:S01]  /*9330*/  FADD.FTZ R140, R140, R221 ;  /* 0x000000dd8c8c7221 */ /* 0x000fe20000010000 */
[----:B------:R-:W-:Y:S01]  /*9340*/  FFMA.FTZ R7, R131, -R196, R4 ;  /* 0x800000c483077223 */ /* 0x000fe20000010004 */
[----:B------:R-:W-:Y:S01]  /*9350*/  FFMA.FTZ R189, R8, R186, R189 ;  /* 0x000000ba08bd7223 */ /* 0x000fe200000100bd */
[----:B------:R-:W-:Y:S01]  /*9360*/  FADD.FTZ R141, R141, R6 ;  /* 0x000000068d8d7221 */ /* 0x000fe20000010000 */
[----:B------:R-:W-:Y:S01]  /*9370*/  FADD.FTZ R4, R140, R217 ;  /* 0x000000d98c047221 */ /* 0x000fe20000010000 */
[----:B------:R-:W0:Y:S01]  /*9380*/  SHFL.DOWN PT, R205, R200, 0x1, 0x1f ;  /* 0x08201f00c8cd7f89 */ /* 0x000e2200000e0000 */
[----:B------:R-:W-:Y:S01]  /*9390*/  FFMA.FTZ R136, R201, R189, R136 ;  /* 0x000000bdc9887223 */ /* 0x000fe20000010088 */
[C---:B------:R-:W-:Y:S01]  /*93a0*/  FMUL.FTZ R6, R9.reuse, R193 ;  /* 0x000000c109067220 */ /* 0x040fe20000410000 */
[----:B------:R-:W-:Y:S01]  /*93b0*/  FMUL.FTZ R5, R9, R184 ;  /* 0x000000b809057220 */ /* 0x000fe20000410000 */
[----:B------:R-:W1:Y:S01]  /*93c0*/  SHFL.DOWN PT, R162, R7, 0x1, 0x1f ;  /* 0x08201f0007a27f89 */ /* 0x000e6200000e0000 */
[----:B------:R-:W-:Y:S01]  /*93d0*/  FFMA.FTZ R134, R91, R190, R134 ;  /* 0x000000be5b867223 */ /* 0x000fe20000010086 */
[C---:B------:R-:W-:Y:S01]  /*93e0*/  FFMA.FTZ R6, R8.reuse, R195, -R6 ;  /* 0x000000c308067223 */ /* 0x040fe20000010806 */
[CC--:B------:R-:W-:Y:S01]  /*93f0*/  FFMA.FTZ R140, R8.reuse, R187.reuse, -R5 ;  /* 0x000000bb088c7223 */ /* 0x0c0fe20000010805 */
[----:B------:R-:W2:Y:S01]  /*9400*/  SHFL.DOWN PT, R158, R141, 0x1, 0x1f ;  /* 0x08201f008d9e7f89 */ /* 0x000ea200000e0000 */
[----:B------:R-:W-:Y:S01]  /*9410*/  FMUL.FTZ R187, R9, R187 ;  /* 0x000000bb09bb7220 */ /* 0x000fe20000410000 */
[----:B------:R-:W-:Y:S01]  /*9420*/  FMUL.FTZ R185, R185, R6 ;  /* 0x00000006b9b97220 */ /* 0x000fe20000410000 */
[----:B------:R-:W-:Y:S01]  /*9430*/  MOV R6, R200 ;  /* 0x000000c800067202 */ /* 0x000fe20000000f00 */
[----:B------:R-:W3:Y:S01]  /*9440*/  SHFL.DOWN PT, R189, R4, 0x1, 0x1f ;  /* 0x08201f0004bd7f89 */ /* 0x000ee200000e0000 */
[----:B------:R-:W-:Y:S01]  /*9450*/  MOV R5, R141 ;  /* 0x0000008d00057202 */ /* 0x000fe20000000f00 */
[----:B------:R-:W-:Y:S01]  /*9460*/  FFMA.FTZ R187, R8, R184, R187 ;  /* 0x000000b808bb7223 */ /* 0x000fe200000100bb */
[----:B------:R-:W-:Y:S01]  /*9470*/  FMUL.FTZ R191, R191, R140 ;  /* 0x0000008cbfbf7220 */ /* 0x000fe20000410000 */
[C---:B------:R-:W-:Y:S01]  /*9480*/  FMUL.FTZ R195, R9.reuse, R195 ;  /* 0x000000c309c37220 */ /* 0x040fe20000410000 */
[----:B------:R-:W-:Y:S01]  /*9490*/  FADD.FTZ R25, R134, R25 ;  /* 0x0000001986197221 */ /* 0x000fe20000010000 */
[----:B------:R-:W-:Y:S01]  /*94a0*/  FMUL.FTZ R134, R9, R175 ;  /* 0x000000af09867220 */ /* 0x000fe20000410000 */
[----:B------:R-:W-:Y:S01]  /*94b0*/  FFMA.FTZ R188, R188, R187, R191 ;  /* 0x000000bbbcbc7223 */ /* 0x000fe200000100bf */
[C---:B------:R-:W-:Y:S01]  /*94c0*/  FFMA.FTZ R195, R8.reuse, R193, R195 ;  /* 0x000000c108c37223 */ /* 0x040fe200000100c3 */
[----:B------:R-:W-:Y:S01]  /*94d0*/  FFMA.FTZ R136, R87, R186, R136 ;  /* 0x000000ba57887223 */ /* 0x000fe20000010088 */
[-C--:B------:R-:W-:Y:S01]  /*94e0*/  FFMA.FTZ R134, R8, R197.reuse, -R134 ;  /* 0x000000c508867223 */ /* 0x080fe20000010886 */
[C---:B------:R-:W-:Y:S01]  /*94f0*/  FMUL.FTZ R197, R9.reuse, R197 ;  /* 0x000000c509c57220 */ /* 0x040fe20000410000 */
[----:B0-----:R-:W-:Y:S01]  /*9500*/  @!P4 FADD.FTZ R6, R6, R205 ;  /* 0x000000cd0606c221 */ /* 0x001fe20000010000 */
[----:B------:R-:W-:Y:S01]  /*9510*/  FFMA.FTZ R182, R182, R195, R185 ;  /* 0x000000c3b6b67223 */ /* 0x000fe200000100b9 */
[----:B------:R-:W-:Y:S01]  /*9520*/  FMUL.FTZ R185, R9, R179 ;  /* 0x000000b309b97220 */ /* 0x000fe20000410000 */
[----:B------:R-:W-:Y:S01]  /*9530*/  FADD.FTZ R27, R136, R27 ;  /* 0x0000001b881b7221 */ /* 0x000fe20000010000 */
[----:B-1----:R-:W-:Y:S01]  /*9540*/  @!P4 FADD.FTZ R7, R7, R162 ;  /* 0x000000a20707c221 */ /* 0x002fe20000010000 */
[----:B------:R-:W-:Y:S01]  /*9550*/  FMUL.FTZ R136, R3, R134 ;  /* 0x0000008603887220 */ /* 0x000fe20000410000 */
[C---:B------:R-:W-:Y:S01]  /*9560*/  FFMA.FTZ R134, R8.reuse, R175, R197 ;  /* 0x000000af08867223 */ /* 0x040fe200000100c5 */
[-C--:B------:R-:W-:Y:S01]  /*9570*/  FFMA.FTZ R185, R8, R181.reuse, -R185 ;  /* 0x000000b508b97223 */ /* 0x080fe200000108b9 */
[----:B--2---:R-:W-:Y:S01]  /*9580*/  @!P4 FADD.FTZ R5, R5, R158 ;  /* 0x0000009e0505c221 */ /* 0x004fe20000010000 */
[----:B------:R-:W0:Y:S01]  /*9590*/  SHFL.DOWN PT, R162, R7, 0x2, 0x1f ;  /* 0x08401f0007a27f89 */ /* 0x000e2200000e0000 */
[----:B------:R-:W-:Y:S01]  /*95a0*/  FMUL.FTZ R140, R9, R181 ;  /* 0x000000b5098c7220 */ /* 0x000fe20000410000 */
[----:B------:R-:W-:Y:S01]  /*95b0*/  FADD.FTZ R119, R152, R119 ;  /* 0x0000007798777221 */ /* 0x000fe20000010000 */
[----:B---3--:R-:W-:Y:S01]  /*95c0*/  @!P4 FADD.FTZ R4, R189, R4 ;  /* 0x00000004bd04c221 */ /* 0x008fe20000010000 */
[----:B------:R-:W1:Y:S01]  /*95d0*/  SHFL.DOWN PT, R158, R5, 0x2, 0x1f ;  /* 0x08401f00059e7f89 */ /* 0x000e6200000e0000 */
[----:B------:R-:W-:Y:S01]  /*95e0*/  ISETP.GT.AND P4, PT, R77, 0x1d, PT ;  /* 0x0000001d4d00780c */ /* 0x000fe20003f84270 */
[----:B------:R-:W-:Y:S01]  /*95f0*/  FFMA.FTZ R134, R183, R134, R136 ;  /* 0x00000086b7867223 */ /* 0x000fe20000010088 */
[----:B------:R-:W-:Y:S01]  /*9600*/  FADD.FTZ R96, R148, R96 ;  /* 0x0000006094607221 */ /* 0x000fe20000010000 */
[----:B------:R-:W2:Y:S01]  /*9610*/  SHFL.DOWN PT, R189, R6, 0x2, 0x1f ;  /* 0x08401f0006bd7f89 */ /* 0x000ea200000e0000 */
[----:B------:R-:W-:Y:S01]  /*9620*/  FMUL.FTZ R185, R192, R185 ;  /* 0x000000b9c0b97220 */ /* 0x000fe20000410000 */
[----:B------:R-:W-:Y:S01]  /*9630*/  FFMA.FTZ R3, R8, R179, R140 ;  /* 0x000000b308037223 */ /* 0x000fe2000001008c */
[----:B------:R-:W-:Y:S01]  /*9640*/  FFMA.FTZ R141, R85, R184, R188 ;  /* 0x000000b8558d7223 */ /* 0x000fe200000100bc */
[----:B------:R-:W3:Y:S01]  /*9650*/  SHFL.DOWN PT, R187, R4, 0x2, 0x1f ;  /* 0x08401f0004bb7f89 */ /* 0x000ee200000e0000 */
[----:B------:R-:W-:Y:S01]  /*9660*/  FFMA.FTZ R140, R95, R175, R134 ;  /* 0x000000af5f8c7223 */ /* 0x000fe20000010086 */
[----:B------:R-:W-:Y:S01]  /*9670*/  FFMA.FTZ R194, R194, R3, R185 ;  /* 0x00000003c2c27223 */ /* 0x000fe200000100b9 */
[----:B------:R-:W-:Y:S01]  /*9680*/  FMUL.FTZ R3, R9, R2 ;  /* 0x0000000209037220 */ /* 0x000fe20000410000 */
[----:B------:R-:W-:Y:S01]  /*9690*/  FADD.FTZ R52, R141, R52 ;  /* 0x000000348d347221 */ /* 0x000fe20000010000 */
[----:B------:R-:W-:Y:S01]  /*96a0*/  FADD.FTZ R23, R140, R23 ;  /* 0x000000178c177221 */ /* 0x000fe20000010000 */
[----:B------:R-:W-:Y:S01]  /*96b0*/  FADD.FTZ R123, R142, R123 ;  /* 0x0000007b8e7b7221 */ /* 0x000fe20000010000 */
[-C--:B------:R-:W-:Y:S01]  /*96c0*/  FFMA.FTZ R141, R8, R173.reuse, -R3 ;  /* 0x000000ad088d7223 */ /* 0x080fe20000010803 */
[C---:B------:R-:W-:Y:S01]  /*96d0*/  FMUL.FTZ R3, R9.reuse, R160 ;  /* 0x000000a009037220 */ /* 0x040fe20000410000 */
[----:B------:R-:W-:Y:S01]  /*96e0*/  FMUL.FTZ R173, R9, R173 ;  /* 0x000000ad09ad7220 */ /* 0x000fe20000410000 */
[----:B------:R-:W-:Y:S01]  /*96f0*/  FFMA.FTZ R193, R93, R193, R182 ;  /* 0x000000c15dc17223 */ /* 0x000fe200000100b6 */
[----:B------:R-:W-:Y:S01]  /*9700*/  FMUL.FTZ R141, R196, R141 ;  /* 0x0000008dc48d7220 */ /* 0x000fe20000410000 */
[----:B0-----:R-:W-:Y:S01]  /*9710*/  @!P4 FADD.FTZ R7, R7, R162 ;  /* 0x000000a20707c221 */ /* 0x001fe20000010000 */
[CC--:B------:R-:W-:Y:S01]  /*9720*/  FFMA.FTZ R134, R8.reuse, R199.reuse, -R3 ;  /* 0x000000c708867223 */ /* 0x0c0fe20000010803 */
        /* <DEDUP_REMOVED lines=14> */
[----:B------:R-:W-:Y:S01]  /*9810*/  FMUL.FTZ R3, R9, R154 ;  /* 0x0000009a09037220 */ /* 0x000fe20000410000 */
[----:B------:R-:W3:Y:S01]  /*9820*/  SHFL.DOWN PT, R181, R4, 0x4, 0x1f ;  /* 0x08801f0004b57f89 */ /* 0x000ee200000e0000 */
[----:B------:R-:W-:Y:S01]  /*9830*/  FFMA.FTZ R169, R111, R2, R156 ;  /* 0x000000026fa97223 */ /* 0x000fe2000001009c */
[----:B------:R-:W-:Y:S01]  /*9840*/  FADD.FTZ R46, R141, R46 ;  /* 0x0000002e8d2e7221 */ /* 0x000fe20000010000 */
[CC--:B------:R-:W-:Y:S01]  /*9850*/  FFMA.FTZ R2, R8.reuse, R153.reuse, -R3 ;  /* 0x0000009908027223 */ /* 0x0c0fe20000010803 */
[C---:B------:R-:W-:Y:S01]  /*9860*/  FMUL.FTZ R3, R9.reuse, R150 ;  /* 0x0000009609037220 */ /* 0x040fe20000410000 */
[----:B------:R-:W-:Y:S01]  /*9870*/  FMUL.FTZ R153, R9, R153 ;  /* 0x0000009909997220 */ /* 0x000fe20000410000 */
[----:B------:R-:W-:Y:S01]  /*9880*/  FFMA.FTZ R194, R83, R179, R194 ;  /* 0x000000b353c27223 */ /* 0x000fe200000100c2 */
[----:B------:R-:W-:Y:S01]  /*9890*/  FMUL.FTZ R167, R167, R2 ;  /* 0x00000002a7a77220 */ /* 0x000fe20000410000 */
[----:B------:R-:W-:Y:S01]  /*98a0*/  FMUL.FTZ R2, R9, R151 ;  /* 0x0000009709027220 */ /* 0x000fe20000410000 */
[C---:B------:R-:W-:Y:S01]  /*98b0*/  FFMA.FTZ R153, R8.reuse, R154, R153 ;  /* 0x0000009a08997223 */ /* 0x040fe20000010099 */
[----:B------:R-:W-:Y:S01]  /*98c0*/  FADD.FTZ R94, R211, R94 ;  /* 0x0000005ed35e7221 */ /* 0x000fe20000010000 */
[----:B------:R-:W-:Y:S01]  /*98d0*/  FADD.FTZ R48, R193, R48 ;  /* 0x00000030c1307221 */ /* 0x000fe20000010000 */
[----:B0-----:R-:W-:Y:S01]  /*98e0*/  @!P4 FADD.FTZ R7, R7, R152 ;  /* 0x000000980707c221 */ /* 0x001fe20000010000 */
[-C--:B------:R-:W-:Y:S01]  /*98f0*/  FFMA.FTZ R2, R8, R147.reuse, -R2 ;  /* 0x0000009308027223 */ /* 0x080fe20000010802 */
[----:B------:R-:W-:Y:S01]  /*9900*/  FMUL.FTZ R147, R9, R147 ;  /* 0x0000009309937220 */ /* 0x000fe20000410000 */
[----:B------:R-:W-:Y:S01]  /*9910*/  FFMA.FTZ R180, R180, R153, R167 ;  /* 0x00000099b4b47223 */ /* 0x000fe200000100a7 */
[----:B-1----:R-:W-:Y:S01]  /*9920*/  @!P4 FADD.FTZ R5, R5, R148 ;  /* 0x000000940505c221 */ /* 0x002fe20000010000 */
[----:B------:R-:W0:Y:S01]  /*9930*/  SHFL.DOWN PT, R136, R7, 0x8, 0x1f ;  /* 0x09001f0007887f89 */ /* 0x000e2200000e0000 */
[----:B------:R-:W-:Y:S01]  /*9940*/  FFMA.FTZ R147, R8, R151, R147 ;  /* 0x0000009708937223 */ /* 0x000fe20000010093 */
[----:B------:R-:W-:Y:S01]  /*9950*/  FMUL.FTZ R165, R165, R2 ;  /* 0x00000002a5a57220 */ /* 0x000fe20000410000 */
[----:B--2---:R-:W-:Y:S01]  /*9960*/  @!P4 FADD.FTZ R6, R6, R183 ;  /* 0x000000b70606c221 */ /* 0x004fe20000010000 */
[----:B------:R-:W1:Y:S01]  /*9970*/  SHFL.DOWN PT, R134, R5, 0x8, 0x1f ;  /* 0x09001f0005867f89 */ /* 0x000e6200000e0000 */
[----:B------:R-:W-:Y:S01]  /*9980*/  FFMA.FTZ R2, R8, R149, -R3 ;  /* 0x0000009508027223 */ /* 0x000fe20000010803 */
[----:B------:R-:W-:Y:S01]  /*9990*/  FFMA.FTZ R176, R176, R147, R165 ;  /* 0x00000093b0b07223 */ /* 0x000fe200000100a5 */
[----:B---3--:R-:W-:Y:S01]  /*99a0*/  @!P4 FADD.FTZ R4, R4, R181 ;  /* 0x000000b50404c221 */ /* 0x008fe20000010000 */
[----:B------:R-:W2:Y:S01]  /*99b0*/  SHFL.DOWN PT, R175, R6, 0x8, 0x1f ;  /* 0x09001f0006af7f89 */ /* 0x000ea200000e0000 */
[----:B------:R-:W-:Y:S01]  /*99c0*/  ISETP.GT.AND P4, PT, R77, 0x17, PT ;  /* 0x000000174d00780c */ /* 0x000fe20003f84270 */
[----:B------:R-:W-:Y:S01]  /*99d0*/  FMUL.FTZ R3, R9, R145 ;  /* 0x0000009109037220 */ /* 0x000fe20000410000 */
[----:B------:R-:W-:Y:S01]  /*99e0*/  FMUL.FTZ R163, R163, R2 ;  /* 0x00000002a3a37220 */ /* 0x000fe20000410000 */
[----:B------:R-:W3:Y:S01]  /*99f0*/  SHFL.DOWN PT, R173, R4, 0x8, 0x1f ;  /* 0x09001f0004ad7f89 */ /* 0x000ee200000e0000 */
[C---:B------:R-:W-:Y:S01]  /*9a00*/  FMUL.FTZ R149, R9.reuse, R149 ;  /* 0x0000009509957220 */ /* 0x040fe20000410000 */
[CC--:B------:R-:W-:Y:S01]  /*9a10*/  FFMA.FTZ R2, R8.reuse, R13.reuse, -R3 ;  /* 0x0000000d08027223 */ /* 0x0c0fe20000010803 */
[C---:B------:R-:W-:Y:S01]  /*9a20*/  FMUL.FTZ R3, R9.reuse, R146 ;  /* 0x0000009209037220 */ /* 0x040fe20000410000 */
[----:B------:R-:W-:Y:S01]  /*9a30*/  FMUL.FTZ R13, R9, R13 ;  /* 0x0000000d090d7220 */ /* 0x000fe20000410000 */
[C---:B------:R-:W-:Y:S01]  /*9a40*/  FFMA.FTZ R149, R8.reuse, R150, R149 ;  /* 0x0000009608957223 */ /* 0x040fe20000010095 */
[----:B------:R-:W-:Y:S01]  /*9a50*/  FMUL.FTZ R161, R161, R2 ;  /* 0x00000002a1a17220 */ /* 0x000fe20000410000 */
[----:B------:R-:W-:Y:S01]  /*9a60*/  FMUL.FTZ R2, R9, R155 ;  /* 0x0000009b09027220 */ /* 0x000fe20000410000 */
[----:B------:R-:W-:Y:S01]  /*9a70*/  FFMA.FTZ R13, R8, R145, R13 ;  /* 0x00000091080d7223 */ /* 0x000fe2000001000d */
[----:B------:R-:W-:Y:S01]  /*9a80*/  FFMA.FTZ R168, R168, R149, R163 ;  /* 0x00000095a8a87223 */ /* 0x000fe200000100a3 */
[----:B------:R-:W-:Y:S01]  /*9a90*/  FFMA.FTZ R180, R99, R154, R180 ;  /* 0x0000009a63b47223 */ /* 0x000fe200000100b4 */
[----:B------:R-:W-:Y:S01]  /*9aa0*/  FFMA.FTZ R2, R8, R135, -R2 ;  /* 0x0000008708027223 */ /* 0x000fe20000010802 */
[----:B0-----:R-:W-:Y:S01]  /*9ab0*/  @!P4 FADD.FTZ R7, R7, R136 ;  /* 0x000000880707c221 */ /* 0x001fe20000010000 */
[----:B------:R-:W-:Y:S01]  /*9ac0*/  FFMA.FTZ R170, R170, R13, R161 ;  /* 0x0000000daaaa7223 */ /* 0x000fe200000100a1 */
[----:B------:R-:W-:Y:S01]  /*9ad0*/  FFMA.FTZ R151, R101, R151, R176 ;  /* 0x0000009765977223 */ /* 0x000fe200000100b0 */
[----:B------:R-:W-:Y:S01]  /*9ae0*/  FMUL.FTZ R136, R157, R2 ;  /* 0x000000029d887220 */ /* 0x000fe20000410000 */
[----:B-1----:R-:W-:Y:S01]  /*9af0*/  @!P4 FADD.FTZ R5, R5, R134 ;  /* 0x000000860505c221 */ /* 0x002fe20000010000 */
[----:B------:R-:W0:Y:S01]  /*9b00*/  SHFL.DOWN PT, R142, R7, 0x10, 0x1f ;  /* 0x0a001f00078e7f89 */ /* 0x000e2200000e0000 */
[-C--:B------:R-:W-:Y:S01]  /*9b10*/  FFMA.FTZ R134, R8, R133.reuse, -R3 ;  /* 0x0000008508867223 */ /* 0x080fe20000010803 */
        /* <DEDUP_REMOVED lines=8> */
[C---:B------:R-:W-:Y:S01]  /*9ba0*/  FMUL.FTZ R134, R9.reuse, R135 ;  /* 0x0000008709867220 */ /* 0x040fe20000410000 */
[-C--:B------:R-:W-:Y:S01]  /*9bb0*/  FMUL.FTZ R9, R9, R139.reuse ;  /* 0x0000008b09097220 */ /* 0x080fe20000410000 */
[----:B------:R-:W3:Y:S01]  /*9bc0*/  SHFL.DOWN PT, R141, R4, 0x10, 0x1f ;  /* 0x0a001f00048d7f89 */ /* 0x000ee200000e0000 */
[C---:B------:R-:W-:Y:S01]  /*9bd0*/  FFMA.FTZ R2, R8.reuse, R139, -R3 ;  /* 0x0000008b08027223 */ /* 0x040fe20000010803 */
[C---:B------:R-:W-:Y:S01]  /*9be0*/  FFMA.FTZ R133, R8.reuse, R146, R133 ;  /* 0x0000009208857223 */ /* 0x040fe20000010085 */
[C---:B------:R-:W-:Y:S01]  /*9bf0*/  FFMA.FTZ R134, R8.reuse, R155, R134 ;  /* 0x0000009b08867223 */ /* 0x040fe20000010086 */
[----:B------:R-:W-:Y:S01]  /*9c00*/  FFMA.FTZ R8, R8, R10, R9 ;  /* 0x0000000a08087223 */ /* 0x000fe20000010009 */
[----:B------:R-:W-:Y:S01]  /*9c10*/  FMUL.FTZ R2, R11, R2 ;  /* 0x000000020b027220 */ /* 0x000fe20000410000 */
        /* <DEDUP_REMOVED lines=9> */
[----:B------:R-:W-:Y:S01]  /*9cb0*/  FADD.FTZ R29, R194, R29 ;  /* 0x0000001dc21d7221 */ /* 0x000fe20000010000 */
[----:B-1----:R-:W-:Y:S01]  /*9cc0*/  @!P4 FADD.FTZ R5, R5, R140 ;  /* 0x0000008c0505c221 */ /* 0x002fe20000010000 */
        /* <DEDUP_REMOVED lines=29> */
.L_x_12614:
[----:B------:R-:W-:Y:S05]  /*9ea0*/  BSYNC B0 ;  /* 0x0000000000007941 */ /* 0x000fea0003800000 */
.L_x_12613:
        /* <DEDUP_REMOVED lines=14> */
.L_x_12600:
        /* <DEDUP_REMOVED lines=40> */
[C---:B------:R-:W-:Y:S01]  /*a210*/  LOP3.LUT R14, R18.reuse, 0x40, RZ, 0xfc, !PT ;  /* 0x00000040120e7812 */ /* 0x040fe200078efcff */
[----:B------:R-:W-:Y:S01]  /*a220*/  ULDC.64 UR30, c[0x0][0x388] ;  /* 0x0000e200001e7ab9 */ /* 0x000fe20000000a00 */
[C---:B------:R-:W-:Y:S01]  /*a230*/  LOP3.LUT R13, R18.reuse, 0x60, RZ, 0xfc, !PT ;  /* 0x00000060120d7812 */ /* 0x040fe200078efcff */
[----:B------:R-:W-:Y:S01]  /*a240*/  ULDC.64 UR26, c[0x0][0x3a8] ;  /* 0x0000ea00001a7ab9 */ /* 0x000fe20000000a00 */
[C---:B------:R-:W-:Y:S02]  /*a250*/  LOP3.LUT R12, R18.reuse, 0x80, RZ, 0xfc, !PT ;  /* 0x00000080120c7812 */ /* 0x040fe400078efcff */
[C---:B------:R-:W-:Y:S01]  /*a260*/  LOP3.LUT R11, R18.reuse, 0xa0, RZ, 0xfc, !PT ;  /* 0x000000a0120b7812 */ /* 0x040fe200078efcff */
[----:B------:R-:W4:Y:S01]  /*a270*/  @!P1 LDG.E.U16 R33, desc[UR32][R30.64+0x40] ;  /* 0x000040201e219981 */ /* 0x000f22000c1e1500 */
[----:B------:R-:W-:-:S02]  /*a280*/  LOP3.LUT R10, R18, 0xc0, RZ, 0xfc, !PT ;  /* 0x000000c0120a7812 */ /* 0x000fc400078efcff */
[----:B------:R-:W-:Y:S02]  /*a290*/  ISETP.GE.AND P0, PT, R14, UR28, PT ;  /* 0x0000001c0e007c0c */ /* 0x000fe4000bf06270 */
[C---:B------:R-:W-:Y:S02]  /*a2a0*/  LOP3.LUT R9, R18.reuse, 0xe0, RZ, 0xfc, !PT ;  /* 0x000000e012097812 */ /* 0x040fe400078efcff */
        /* <DEDUP_REMOVED lines=8> */
[----:B------:R-:W5:Y:S01]  /*a330*/  @!P4 LDG.E.U16 R35, desc[UR32][R30.64+0xc0] ;  /* 0x0000c0201e23c981 */ /* 0x000f62000c1e1500 */
[C---:B01----:R-:W-:Y:S02]  /*a340*/  LOP3.LUT R7, R18.reuse, 0x120, RZ, 0xfc, !PT ;  /* 0x0000012012077812 */ /* 0x043fe400078efcff */
        /* <DEDUP_REMOVED lines=24> */
[----:B------:R-:W5:Y:S01]  /*a4d0*/  @!P1 LDG.E.U16 R47, desc[UR32][R30.64+0x3c0] ;  /* 0x0003c0201e2f9981 */ /* 0x000f62000c1e1500 */
[----:B------:R-:W-:-:S02]  /*a4e0*/  UMOV UR6, 0x400 ;  /* 0x0000040000067882 */ /* 0x000fc40000000000 */
[----:B--2---:R-:W-:Y:S01]  /*a4f0*/  ULEA UR29, UR21, UR6, 0x18 ;  /* 0x00000006151d7291 */ /* 0x004fe2000f8ec03f */
[----:B---3--:R-:W-:Y:S04]  /*a500*/  STS.U16 [R75], R20 ;  /* 0x000000144b007388 */ /* 0x008fe80000000400 */
        /* <DEDUP_REMOVED lines=20> */
[----:B------:R-:W-:Y:S04]  /*a650*/  LDS.U16 R31, [R59+0x10] ;  /* 0x000010003b1f7984 */ /* 0x000fe80000000400 */
[----:B------:R-:W-:Y:S01]  /*a660*/  LDS.U16 R32, [R59+0x12] ;  /* 0x000012003b207984 */ /* 0x000fe20000000400 */
[----:B0-----:R-:W-:-:S05]  /*a670*/  HADD2.F32 R20, -RZ, R20.H0_H0 ;  /* 0x20000014ff147230 */ /* 0x001fca0000004100 */
[----:B------:R-:W-:Y:S02]  /*a680*/  FADD.FTZ R33, R20, UR4 ;  /* 0x0000000414217e21 */ /* 0x000fe40008010000 */
[----:B------:R-:W0:Y:S01]  /*a690*/  LDS.U16 R20, [R59+0x8] ;  /* 0x000008003b147984 */ /* 0x000e220000000400 */
[----:B-1----:R-:W-:Y:S02]  /*a6a0*/  HADD2.F32 R24, -RZ, R24.H0_H0 ;  /* 0x20000018ff187230 */ /* 0x002fe40000004100 */
[----:B--2---:R-:W-:-:S03]  /*a6b0*/  HADD2.F32 R22, -RZ, R22.H0_H0 ;  /* 0x20000016ff167230 */ /* 0x004fc60000004100 */
[----:B------:R-:W-:Y:S02]  /*a6c0*/  FADD.FTZ R35, R24, UR4 ;  /* 0x0000000418237e21 */ /* 0x000fe40008010000 */
[----:B------:R-:W1:Y:S01]  /*a6d0*/  LDS.U16 R24, [R59+0xc] ;  /* 0x00000c003b187984 */ /* 0x000e620000000400 */
[----:B------:R-:W-:Y:S01]  /*a6e0*/  FADD.FTZ R34, R22, UR4 ;  /* 0x0000000416227e21 */ /* 0x000fe20008010000 */
[----:B------:R-:W-:Y:S02]  /*a6f0*/  FSETP.GTU.FTZ.AND P1, PT, R33, 20, PT ;  /* 0x41a000002100780b */ /* 0x000fe40003f3c000 */
[----:B------:R-:W-:Y:S01]  /*a700*/  FSETP.GTU.FTZ.AND P5, PT, R35, 20, PT ;  /* 0x41a000002300780b */ /* 0x000fe20003fbc000 */
[----:B---3--:R-:W-:Y:S01]  /*a710*/  HADD2.F32 R30, -RZ, R30.H0_H0 ;  /* 0x2000001eff1e7230 */ /* 0x008fe20000004100 */
[----:B------:R-:W-:Y:S01]  /*a720*/  FSETP.GTU.FTZ.AND P6, PT, R34, 20, PT ;  /* 0x41a000002200780b */ /* 0x000fe20003fdc000 */
[----:B------:R-:W2:Y:S03]  /*a730*/  LDS.U16 R22, [R59+0xa] ;  /* 0x00000a003b167984 */ /* 0x000ea60000000400 */
[----:B------:R-:W-:-:S02]  /*a740*/  FADD.FTZ R36, R30, UR4 ;  /* 0x000000041e247e21 */ /* 0x000fc40008010000 */
[----:B------:R-:W3:Y:S03]  /*a750*/  LDS.U16 R30, [R59+0xe] ;  /* 0x00000e003b1e7984 */ /* 0x000ee60000000400 */
[----:B------:R-:W-:Y:S02]  /*a760*/  @!P1 FMUL.FTZ R33, R33, -1.4426950216293334961 ;  /* 0xbfb8aa3b21219820 */ /* 0x000fe40000410000 */
[----:B------:R-:W-:Y:S02]  /*a770*/  @!P5 FMUL.FTZ R35, R35, -1.4426950216293334961 ;  /* 0xbfb8aa3b2323d820 */ /* 0x000fe40000410000 */
[----:B------:R-:W-:Y:S02]  /*a780*/  @!P6 FMUL.FTZ R34, R34, -1.4426950216293334961 ;  /* 0xbfb8aa3b2222e820 */ /* 0x000fe40000410000 */
[----:B------:R-:W4:Y:S01]  /*a790*/  @!P1 MUFU.EX2 R33, R33 ;  /* 0x0000002100219308 */ /* 0x000f220000000800 */
[----:B0-----:R-:W-:-:S07]  /*a7a0*/  HADD2.F32 R20, -RZ, R20.H0_H0 ;  /* 0x20000014ff147230 */ /* 0x001fce0000004100 */
[----:B------:R-:W0:Y:S01]  /*a7b0*/  @!P6 MUFU.EX2 R34, R34 ;  /* 0x000000220022e308 */ /* 0x000e220000000800 */
[----:B------:R-:W-:-:S07]  /*a7c0*/  FADD.FTZ R20, R20, UR4 ;  /* 0x0000000414147e21 */ /* 0x000fce0008010000 */
[----:B------:R-:W5:Y:S01]  /*a7d0*/  @!P5 MUFU.EX2 R35, R35 ;  /* 0x000000230023d308 */ /* 0x000f620000000800 */
[----:B------:R-:W-:Y:S01]  /*a7e0*/  FSETP.GTU.FTZ.AND P4, PT, R20, 20, PT ;  /* 0x41a000001400780b */ /* 0x000fe20003f9c000 */
[----:B-1----:R-:W-:Y:S02]  /*a7f0*/  HADD2.F32 R24, -RZ, R24.H0_H0 ;  /* 0x20000018ff187230 */ /* 0x002fe40000004100 */
[----:B----4-:R-:W-:-:S03]  /*a800*/  @!P1 FADD.FTZ R33, R33, 1 ;  /* 0x3f80000021219421 */ /* 0x010fc60000010000 */
[----:B------:R-:W-:Y:S01]  /*a810*/  FADD.FTZ R24, R24, UR4 ;  /* 0x0000000418187e21 */ /* 0x000fe20008010000 */
[----:B0-----:R-:W-:Y:S01]  /*a820*/  @!P6 FADD.FTZ R34, R34, 1 ;  /* 0x3f8000002222e421 */ /* 0x001fe20000010000 */
[----:B------:R-:W0:Y:S05]  /*a830*/  @!P1 MUFU.RCP R38, R33 ;  /* 0x0000002100269308 */ /* 0x000e2a0000001000 */
[----:B------:R-:W-:Y:S01]  /*a840*/  @!P4 FMUL.FTZ R20, R20, -1.4426950216293334961 ;  /* 0xbfb8aa3b1414c820 */ /* 0x000fe20000410000 */
[----:B-----5:R-:W-:Y:S02]  /*a850*/  @!P5 FADD.FTZ R35, R35, 1 ;  /* 0x3f8000002323d421 */ /* 0x020fe40000010000 */
[----:B------:R-:W1:Y:S01]  /*a860*/  @!P6 MUFU.RCP R37, R34 ;  /* 0x000000220025e308 */ /* 0x000e620000001000 */
[----:B------:R-:W-:-:S07]  /*a870*/  FSETP.GTU.FTZ.AND P2, PT, R24, 20, PT ;  /* 0x41a000001800780b */ /* 0x000fce0003f5c000 */
[----:B------:R-:W4:Y:S01]  /*a880*/  @!P5 MUFU.RCP R40, R35 ;  /* 0x000000230028d308 */ /* 0x000f220000001000 */
[----:B--2---:R-:W-:-:S07]  /*a890*/  HADD2.F32 R22, -RZ, R22.H0_H0 ;  /* 0x20000016ff167230 */ /* 0x004fce0000004100 */
[----:B------:R-:W2:Y:S01]  /*a8a0*/  @!P4 MUFU.EX2 R20, R20 ;  /* 0x000000140014c308 */ /* 0x000ea20000000800 */
[----:B---3--:R-:W-:Y:S02]  /*a8b0*/  HADD2.F32 R30, -RZ, R30.H0_H0 ;  /* 0x2000001eff1e7230 */ /* 0x008fe40000004100 */
[----:B------:R-:W-:Y:S02]  /*a8c0*/  HADD2.F32 R31, -RZ, R31.H0_H0 ;  /* 0x2000001fff1f7230 */ /* 0x000fe40000004100 */
[----:B------:R-:W-:Y:S02]  /*a8d0*/  HADD2.F32 R32, -RZ, R32.H0_H0 ;  /* 0x20000020ff207230 */ /* 0x000fe40000004100 */
[----:B------:R-:W-:Y:S01]  /*a8e0*/  FADD.FTZ R22, R22, UR4 ;  /* 0x0000000416167e21 */ /* 0x000fe20008010000 */
[----:B------:R-:W-:Y:S01]  /*a8f0*/  FADD.FTZ R30, R30, UR4 ;  /* 0x000000041e1e7e21 */ /* 0x000fe20008010000 */
[----:B------:R-:W-:Y:S01]  /*a900*/  FADD.FTZ R31, R31, UR4 ;  /* 0x000000041f1f7e21 */ /* 0x000fe20008010000 */
[----:B------:R-:W-:Y:S01]  /*a910*/  @!P2 FMUL.FTZ R24, R24, -1.4426950216293334961 ;  /* 0xbfb8aa3b1818a820 */ /* 0x000fe20000410000 */
[----:B------:R-:W-:Y:S01]  /*a920*/  FADD.FTZ R32, R32, UR4 ;  /* 0x0000000420207e21 */ /* 0x000fe20008010000 */
[----:B0-----:R-:W-:Y:S01]  /*a930*/  @!P1 FMUL.FTZ R15, R15, R38 ;  /* 0x000000260f0f9220 */ /* 0x001fe20000410000 */
[----:B-1----:R-:W-:Y:S01]  /*a940*/  @!P6 FMUL.FTZ R26, R26, R37 ;  /* 0x000000251a1ae220 */ /* 0x002fe20000410000 */
[----:B----4-:R-:W-:Y:S01]  /*a950*/  @!P5 FMUL.FTZ R17, R17, R40 ;  /* 0x000000281111d220 */ /* 0x010fe20000410000 */
[----:B------:R-:W-:Y:S01]  /*a960*/  FSETP.GTU.FTZ.AND P3, PT, R22, 20, PT ;  /* 0x41a000001600780b */ /* 0x000fe20003f7c000 */
[----:B------:R-:W0:Y:S01]  /*a970*/  @!P2 MUFU.EX2 R24, R24 ;  /* 0x000000180018a308 */ /* 0x000e220000000800 */
[----:B------:R-:W-:Y:S01]  /*a980*/  FSETP.GTU.FTZ.AND P1, PT, R30, 20, PT ;  /* 0x41a000001e00780b */ /* 0x000fe20003f3c000 */
[----:B--2---:R-:W-:Y:S01]  /*a990*/  @!P4 FADD.FTZ R20, R20, 1 ;  /* 0x3f8000001414c421 */ /* 0x004fe20000010000 */
[----:B------:R-:W-:-:S02]  /*a9a0*/  FSETP.GTU.FTZ.AND P6, PT, R31, 20, PT ;  /* 0x41a000001f00780b */ /* 0x000fc40003fdc000 */
[----:B------:R-:W-:Y:S02]  /*a9b0*/  FSETP.GTU.FTZ.AND P5, PT, R32, 20, PT ;  /* 0x41a000002000780b */ /* 0x000fe40003fbc000 */
[----:B------:R-:W-:Y:S01]  /*a9c0*/  FSETP.GTU.FTZ.AND P0, PT, R36, 20, PT ;  /* 0x41a000002400780b */ /* 0x000fe20003f1c000 */
[----:B------:R-:W1:Y:S04]  /*a9d0*/  @!P4 MUFU.RCP R20, R20 ;  /* 0x000000140014c308 */ /* 0x000e680000001000 */
[----:B------:R-:W-:Y:S02]  /*a9e0*/  @!P3 FMUL.FTZ R22, R22, -1.4426950216293334961 ;  /* 0xbfb8aa3b1616b820 */ /* 0x000fe40000410000 */
[----:B------:R-:W-:Y:S02]  /*a9f0*/  @!P1 FMUL.FTZ R30, R30, -1.4426950216293334961 ;  /* 0xbfb8aa3b1e1e9820 */ /* 0x000fe40000410000 */
[----:B------:R-:W-:-:S02]  /*aa00*/  @!P6 FMUL.FTZ R31, R31, -1.4426950216293334961 ;  /* 0xbfb8aa3b1f1fe820 */ /* 0x000fc40000410000 */
[----:B------:R-:W-:Y:S01]  /*aa10*/  @!P5 FMUL.FTZ R32, R32, -1.4426950216293334961 ;  /* 0xbfb8aa3b2020d820 */ /* 0x000fe20000410000 */
[----:B0-----:R-:W-:Y:S01]  /*aa20*/  @!P2 FADD.FTZ R24, R24, 1 ;  /* 0x3f8000001818a421 */ /* 0x001fe20000010000 */
[----:B------:R-:W-:Y:S01]  /*aa30*/  @!P0 FMUL.FTZ R36, R36, -1.4426950216293334961 ;  /* 0xbfb8aa3b24248820 */ /* 0x000fe20000410000 */
[----:B------:R-:W0:Y:S08]  /*aa40*/  @!P3 MUFU.EX2 R22, R22 ;  /* 0x000000160016b308 */ /* 0x000e300000000800 */
[----:B------:R-:W2:Y:S01]  /*aa50*/  @!P1 MUFU.EX2 R30, R30 ;  /* 0x0000001e001e9308 */ /* 0x000ea20000000800 */
[----:B-1----:R-:W-:-:S02]  /*aa60*/  @!P4 FMUL.FTZ R19, R19, R20 ;  /* 0x000000141313c220 */ /* 0x002fc40000410000 */
[----:B------:R-:W1:Y:S05]  /*aa70*/  LDS.U16 R20, [R59+0x14] ;  /* 0x000014003b147984 */ /* 0x000e6a0000000400 */
[----:B------:R-:W3:Y:S08]  /*aa80*/  @!P6 MUFU.EX2 R31, R31 ;  /* 0x0000001f001fe308 */ /* 0x000ef00000000800 */
[----:B------:R-:W4:Y:S08]  /*aa90*/  @!P5 MUFU.EX2 R32, R32 ;  /* 0x000000200020d308 */ /* 0x000f300000000800 */
[----:B------:R-:W5:Y:S08]  /*aaa0*/  @!P0 MUFU.EX2 R36, R36 ;  /* 0x0000002400248308 */ /* 0x000f700000000800 */
[----:B------:R-:W1:Y:S01]  /*aab0*/  @!P2 MUFU.RCP R24, R24 ;  /* 0x000000180018a308 */ /* 0x000e620000001000 */
[----:B0-----:R-:W-:Y:S01]  /*aac0*/  @!P3 FADD.FTZ R22, R22, 1 ;  /* 0x3f8000001616b421 */ /* 0x001fe20000010000 */
[----:B--2---:R-:W-:Y:S01]  /*aad0*/  @!P1 FADD.FTZ R30, R30, 1 ;  /* 0x3f8000001e1e9421 */ /* 0x004fe20000010000 */
[----:B---3--:R-:W-:Y:S01]  /*aae0*/  @!P6 FADD.FTZ R31, R31, 1 ;  /* 0x3f8000001f1fe421 */ /* 0x008fe20000010000 */
[----:B----4-:R-:W-:-:S04]  /*aaf0*/  @!P5 FADD.FTZ R32, R32, 1 ;  /* 0x3f8000002020d421 */ /* 0x010fc80000010000 */
[----:B------:R0:W2:Y:S01]  /*ab00*/  @!P3 MUFU.RCP R35, R22 ;  /* 0x000000160023b308 */ /* 0x0000a20000001000 */
[----:B-----5:R-:W-:-:S07]  /*ab10*/  @!P0 FADD.FTZ R36, R36, 1 ;  /* 0x3f80000024248421 */ /* 0x020fce0000010000 */
[----:B------:R3:W-:Y:S01]  /*ab20*/  @!P1 MUFU.RCP R37, R30 ;  /* 0x0000001e00259308 */ /* 0x0007e20000001000 */
[----:B-1----:R-:W-:Y:S01]  /*ab30*/  @!P2 FMUL.FTZ R21, R21, R24 ;  /* 0x000000181515a220 */ /* 0x002fe20000410000 */
[----:B0-----:R-:W-:Y:S04]  /*ab40*/  LDS.U16 R22, [R59+0x16] ;  /* 0x000016003b167984 */ /* 0x001fe80000000400 */
[----:B------:R-:W-:Y:S02]  /*ab50*/  LDS.U16 R24, [R59+0x18] ;  /* 0x000018003b187984 */ /* 0x000fe40000000400 */
[----:B------:R0:W1:Y:S02]  /*ab60*/  @!P6 MUFU.RCP R34, R31 ;  /* 0x0000001f0022e308 */ /* 0x0000640000001000 */
[----:B---3--:R-:W3:Y:S06]  /*ab70*/  LDS.U16 R30, [R59+0x1a] ;  /* 0x00001a003b1e7984 */ /* 0x008eec0000000400 */
[----:B------:R4:W-:Y:S01]  /*ab80*/  @!P5 MUFU.RCP R39, R32 ;  /* 0x000000200027d308 */ /* 0x0009e20000001000 */
[----:B0-----:R-:W0:Y:S04]  /*ab90*/  LDS.U16 R31, [R59+0x1c] ;  /* 0x00001c003b1f7984 */ /* 0x001e280000000400 */
[----:B----4-:R-:W4:Y:S03]  /*aba0*/  LDS.U16 R32, [R59+0x1e] ;  /* 0x00001e003b207984 */ /* 0x010f260000000400 */
[----:B------:R5:W3:Y:S01]  /*abb0*/  @!P0 MUFU.RCP R33, R36 ;  /* 0x0000002400218308 */ /* 0x000ae20000001000 */
[----:B------:R-:W-:Y:S01]  /*abc0*/  BAR.SYNC.DEFER_BLOCKING 0x0 ;  /* 0x0000000000007b1d */ /* 0x000fe20000010000 */
[----:B--2---:R-:W-:Y:S01]  /*abd0*/  @!P3 FMUL.FTZ R44, R44, R35 ;  /* 0x000000232c2cb220 */ /* 0x004fe20000410000 */
[----:B-1----:R-:W-:Y:S01]  /*abe0*/  @!P6 FMUL.FTZ R23, R23, R34 ;  /* 0x000000221717e220 */ /* 0x002fe20000410000 */
[----:B------:R-:W-:-:S02]  /*abf0*/  PRMT R34, R100, 0x7632, R34 ;  /* 0x0000763264227816 */ /* 0x000fc40000000022 */
[----:B------:R-:W-:Y:S02]  /*ac00*/  PRMT R35, R98, 0x7632, R35 ;  /* 0x0000763262237816 */ /* 0x000fe40000000023 */
[----:B-----5:R-:W-:Y:S01]  /*ac10*/  PRMT R36, R96, 0x7632, R36 ;  /* 0x0000763260247816 */ /* 0x020fe20000000024 */
[----:B------:R-:W-:Y:S02]  /*ac20*/  HADD2.F32 R20, -RZ, R20.H0_H0 ;  /* 0x20000014ff147230 */ /* 0x000fe40000004100 */
[----:B---3--:R-:W-:Y:S01]  /*ac30*/  @!P0 FMUL.FTZ R28, R28, R33 ;  /* 0x000000211c1c8220 */ /* 0x008fe20000410000 */
[----:B------:R-:W-:Y:S02]  /*ac40*/  PRMT R33, R102, 0x7632, R33 ;  /* 0x0000763266217816 */ /* 0x000fe40000000021 */
[----:B------:R-:W-:Y:S01]  /*ac50*/  ISETP.NE.AND P0, PT, R79, RZ, PT ;  /* 0x000000ff4f00720c */ /* 0x000fe20003f05270 */
[----:B------:R-:W-:Y:S01]  /*ac60*/  FADD.FTZ R20, R20, UR4 ;  /* 0x0000000414147e21 */ /* 0x000fe20008010000 */
[----:B------:R-:W-:Y:S01]  /*ac70*/  MOV R38, UR28 ;  /* 0x0000001c00267c02 */ /* 0x000fe20008000f00 */
[----:B------:R1:W-:Y:S04]  /*ac80*/  STS.U16 [R59+0x2], R33 ;  /* 0x000002213b007388 */ /* 0x0003e80000000400 */
[----:B------:R2:W-:Y:S04]  /*ac90*/  STS.U16 [R59+0x6], R34 ;  /* 0x000006223b007388 */ /* 0x0005e80000000400 */
[----:B------:R3:W-:Y:S01]  /*aca0*/  STS.U16 [R59+0xa], R35 ;  /* 0x00000a233b007388 */ /* 0x0007e20000000400 */
[----:B-1----:R-:W-:-:S03]  /*acb0*/  PRMT R33, R94, 0x7632, R33 ;  /* 0x000076325e217816 */ /* 0x002fc60000000021 */
[----:B------:R1:W-:Y:S01]  /*acc0*/  STS.U16 [R59+0xe], R36 ;  /* 0x00000e243b007388 */ /* 0x0003e20000000400 */
[----:B--2---:R-:W-:Y:S02]  /*acd0*/  PRMT R34, R92, 0x7632, R34 ;  /* 0x000076325c227816 */ /* 0x004fe40000000022 */
[----:B---3--:R-:W-:Y:S02]  /*ace0*/  PRMT R35, R90, 0x7632, R35 ;  /* 0x000076325a237816 */ /* 0x008fe40000000023 */
[----:B-1----:R-:W-:Y:S01]  /*acf0*/  PRMT R36, R88, 0x7632, R36 ;  /* 0x0000763258247816 */ /* 0x002fe20000000024 */
[----:B------:R-:W-:Y:S01]  /*ad00*/  STS.U16 [R59], R102 ;  /* 0x000000663b007388 */ /* 0x000fe20000000400 */
[----:B------:R-:W-:Y:S01]  /*ad10*/  @!P1 FMUL.FTZ R46, R46, R37 ;  /* 0x000000252e2e9220 */ /* 0x000fe20000410000 */
[----:B------:R-:W-:Y:S02]  /*ad20*/  @!P5 FMUL.FTZ R48, R48, R39 ;  /* 0x000000273030d220 */ /* 0x000fe40000410000 */
[----:B------:R-:W-:Y:S01]  /*ad30*/  STS.U16 [R59+0x4], R100 ;  /* 0x000004643b007388 */ /* 0x000fe20000000400 */
[----:B------:R-:W-:-:S03]  /*ad40*/  FSETP.GTU.FTZ.AND P6, PT, R20, 20, PT ;  /* 0x41a000001400780b */ /* 0x000fc60003fdc000 */
        /* <DEDUP_REMOVED lines=29> */
[----:B------:R-:W-:Y:S01]  /*af20*/  @!P6 FMUL.FTZ R20, R20, -1.4426950216293334961 ;  /* 0xbfb8aa3b1414e820 */ /* 0x000fe20000410000 */
[----:B------:R-:W-:-:S02]  /*af30*/  HADD2.F32 R30, -RZ, R30.H0_H0 ;  /* 0x2000001eff1e7230 */ /* 0x000fc40000004100 */
[----:B------:R-:W-:-:S03]  /*af40*/  HADD2.F32 R24, -RZ, R24.H0_H0 ;  /* 0x20000018ff187230 */ /* 0x000fc60000004100 */
[----:B------:R-:W-:Y:S01]  /*af50*/  FADD.FTZ R30, R30, UR4 ;  /* 0x000000041e1e7e21 */ /* 0x000fe20008010000 */
[----:B------:R-:W3:Y:S01]  /*af60*/  @!P6 MUFU.EX2 R20, R20 ;  /* 0x000000140014e308 */ /* 0x000ee20000000800 */
[----:B------:R-:W-:-:S03]  /*af70*/  FADD.FTZ R24, R24, UR4 ;  /* 0x0000000418187e21 */ /* 0x000fc60008010000 */
[----:B------:R-:W-:Y:S02]  /*af80*/  FSETP.GTU.FTZ.AND P5, PT, R30, 20, PT ;  /* 0x41a000001e00780b */ /* 0x000fe40003fbc000 */
[----:B------:R-:W-:Y:S01]  /*af90*/  FSETP.GTU.FTZ.AND P2, PT, R24, 20, PT ;  /* 0x41a000001800780b */ /* 0x000fe20003f5c000 */
[----:B------:R-:W-:Y:S01]  /*afa0*/  HADD2.F32 R22, -RZ, R22.H0_H0 ;  /* 0x20000016ff167230 */ /* 0x000fe20000004100 */
[----:B------:R-:W5:Y:S04]  /*afb0*/  LDS R93, [UR29+0x420] ;  /* 0x0004201dff5d7984 */ /* 0x000f680008000800 */
[----:B------:R-:W-:Y:S01]  /*afc0*/  FADD.FTZ R22, R22, UR4 ;  /* 0x0000000416167e21 */ /* 0x000fe20008010000 */
[----:B---3--:R-:W-:Y:S01]  /*afd0*/  @!P6 FADD.FTZ R20, R20, 1 ;  /* 0x3f8000001414e421 */ /* 0x008fe20000010000 */
[----:B0-----:R-:W-:-:S03]  /*afe0*/  HADD2.F32 R31, -RZ, R31.H0_H0 ;  /* 0x2000001fff1f7230 */ /* 0x001fc60000004100 */
[----:B------:R-:W-:Y:S02]  /*aff0*/  @!P5 FMUL.FTZ R30, R30, -1.4426950216293334961 ;  /* 0xbfb8aa3b1e1ed820 */ /* 0x000fe40000410000 */
[----:B------:R-:W-:Y:S01]  /*b000*/  @!P2 FMUL.FTZ R24, R24, -1.4426950216293334961 ;  /* 0xbfb8aa3b1818a820 */ /* 0x000fe20000410000 */
[----:B------:R-:W-:Y:S01]  /*b010*/  FSETP.GTU.FTZ.AND P1, PT, R22, 20, PT ;  /* 0x41a000001600780b */ /* 0x000fe20003f3c000 */
[----:B----4-:R-:W-:Y:S02]  /*b020*/  HADD2.F32 R32, -RZ, R32.H0_H0 ;  /* 0x20000020ff207230 */ /* 0x010fe40000004100 */
[----:B------:R-:W-:Y:S01]  /*b030*/  FADD.FTZ R31, R31, UR4 ;  /* 0x000000041f1f7e21 */ /* 0x000fe20008010000 */
[----:B------:R-:W0:Y:S02]  /*b040*/  @!P6 MUFU.RCP R20, R20 ;  /* 0x000000140014e308 */ /* 0x000e240000001000 */
[----:B-1----:R-:W-:Y:S02]  /*b050*/  FADD.FTZ R33, R32, UR4 ;  /* 0x0000000420217e21 */ /* 0x002fe40008010000 */
[----:B------:R-:W-:-:S04]  /*b060*/  FSETP.GTU.FTZ.AND P3, PT, R31, 20, PT ;  /* 0x41a000001f00780b */ /* 0x000fc80003f7c000 */
[----:B------:R-:W1:Y:S01]  /*b070*/  @!P5 MUFU.EX2 R30, R30 ;  /* 0x0000001e001ed308 */ /* 0x000e620000000800 */
[----:B------:R-:W-:-:S07]  /*b080*/  FSETP.GTU.FTZ.AND P4, PT, R33, 20, PT ;  /* 0x41a000002100780b */ /* 0x000fce0003f9c000 */
[----:B------:R-:W3:Y:S01]  /*b090*/  @!P2 MUFU.EX2 R24, R24 ;  /* 0x000000180018a308 */ /* 0x000ee20000000800 */
[----:B------:R-:W-:Y:S01]  /*b0a0*/  @!P1 FMUL.FTZ R22, R22, -1.4426950216293334961 ;  /* 0xbfb8aa3b16169820 */ /* 0x000fe20000410000 */
[----:B0-----:R-:W-:Y:S01]  /*b0b0*/  @!P6 FMUL.FTZ R25, R25, R20 ;  /* 0x000000141919e220 */ /* 0x001fe20000410000 */
[----:B------:R-:W-:Y:S01]  /*b0c0*/  @!P3 FMUL.FTZ R31, R31, -1.4426950216293334961 ;  /* 0xbfb8aa3b1f1fb820 */ /* 0x000fe20000410000 */
[----:B--2---:R-:W-:Y:S02]  /*b0d0*/  MOV R34, UR22 ;  /* 0x0000001600227c02 */ /* 0x004fe40008000f00 */
[----:B------:R-:W-:Y:S02]  /*b0e0*/  SHF.R.S32.HI R99, RZ, 0x1f, R18 ;  /* 0x0000001fff637819 */ /* 0x000fe40000011412 */
[----:B------:R-:W0:Y:S01]  /*b0f0*/  @!P1 MUFU.EX2 R22, R22 ;  /* 0x0000001600169308 */ /* 0x000e220000000800 */
[----:B-1----:R-:W-:Y:S01]  /*b100*/  @!P5 FADD.FTZ R20, R30, 1 ;  /* 0x3f8000001e14d421 */ /* 0x002fe20000010000 */
[----:B------:R-:W-:Y:S01]  /*b110*/  IADD3 R30, P6, R18, UR22, RZ ;  /* 0x00000016121e7c10 */ /* 0x000fe2000ffde0ff */
[----:B------:R-:W-:-:S05]  /*b120*/  @!P4 FMUL.FTZ R33, R33, -1.4426950216293334961 ;  /* 0xbfb8aa3b2121c820 */ /* 0x000fca0000410000 */
[----:B------:R1:W2:Y:S01]  /*b130*/  @!P3 MUFU.EX2 R32, R31 ;  /* 0x0000001f0020b308 */ /* 0x0002a20000000800 */
[----:B---3--:R-:W-:Y:S01]  /*b140*/  @!P2 FADD.FTZ R24, R24, 1 ;  /* 0x3f8000001818a421 */ /* 0x008fe20000010000 */
[----:B------:R-:W-:Y:S01]  /*b150*/  UIMAD UR21, UR24, UR30, URZ ;  /* 0x0000001e181572a4 */ /* 0x000fe2000f8e023f */
[----:B-1----:R-:W-:Y:S02]  /*b160*/  LEA.HI.X.SX32 R31, R34, R99, 0x1, P6 ;  /* 0x00000063221f7211 */ /* 0x002fe400030f0eff */
[----:B-----5:R-:W-:-:S03]  /*b170*/  ISETP.GE.AND P6, PT, R18, R93, PT ;  /* 0x0000005d1200720c */ /* 0x020fc60003fc6270 */
[----:B------:R-:W1:Y:S01]  /*b180*/  @!P4 MUFU.EX2 R36, R33 ;  /* 0x000000210024c308 */ /* 0x000e620000000800 */
[----:B------:R-:W-:Y:S02]  /*b190*/  UIMAD UR24, UR24, UR26, URZ ;  /* 0x0000001a181872a4 */ /* 0x000fe4000f8e023f */
[----:B------:R-:W-:-:S05]  /*b1a0*/  UIMAD.WIDE.U32 UR22, UR40, UR30, URZ ;  /* 0x0000001e281672a5 */ /* 0x000fca000f8e003f */
[----:B------:R-:W3:Y:S01]  /*b1b0*/  @!P2 MUFU.RCP R24, R24 ;  /* 0x000000180018a308 */ /* 0x000ee20000001000 */
[----:B------:R-:W-:-:S07]  /*b1c0*/  UIMAD UR25, UR40, UR31, UR21 ;  /* 0x0000001f281972a4 */ /* 0x000fce000f8e0215 */
[----:B------:R-:W4:Y:S01]  /*b1d0*/  @!P5 MUFU.RCP R97, R20 ;  /* 0x000000140061d308 */ /* 0x000f220000001000 */
[----:B0-----:R-:W-:Y:S01]  /*b1e0*/  @!P1 FADD.FTZ R22, R22, 1 ;  /* 0x3f80000016169421 */ /* 0x001fe20000010000 */
[----:B------:R-:W-:Y:S01]  /*b1f0*/  UIMAD UR21, UR40, UR27, UR24 ;  /* 0x0000001b281572a4 */ /* 0x000fe2000f8e0218 */
[----:B------:R-:W-:Y:S01]  /*b200*/  BSSY B0, `(.L_x_12616) ;  /* 0x0000013000007945 */ /* 0x000fe20003800000 */
[----:B------:R-:W-:Y:S02]  /*b210*/  USHF.R.S32.HI UR6, URZ, 0x1f, UR14 ;  /* 0x0000001f3f067899 */ /* 0x000fe4000801140e */
[----:B------:R-:W-:Y:S02]  /*b220*/  UIADD3 UR24, UR23, UR25, URZ ;  /* 0x0000001917187290 */ /* 0x000fe4000fffe03f */
[----:B------:R2:W0:Y:S02]  /*b230*/  @!P1 MUFU.RCP R95, R22 ;  /* 0x00000016005f9308 */ /* 0x0004240000001000 */
[----:B--2---:R-:W-:Y:S01]  /*b240*/  @!P3 FADD.FTZ R22, R32, 1 ;  /* 0x3f8000002016b421 */ /* 0x004fe20000010000 */
[----:B-1-34-:R-:W-:Y:S07]  /*b250*/  @P6 BRA `(.L_x_12617) ;  /* 0x0000000000346947 */ /* 0x01afee0003800000 */
        /* <DEDUP_REMOVED lines=13> */
.L_x_12617:
[----:B------:R-:W-:Y:S05]  /*b330*/  BSYNC B0 ;  /* 0x0000000000007941 */ /* 0x000fea0003800000 */
.L_x_12616:
[----:B------:R-:W-:Y:S01]  /*b340*/  ULDC.64 UR30, c[0x0][0x390] ;  /* 0x0000e400001e7ab9 */ /* 0x000fe20000000a00 */
[----:B------:R-:W-:Y:S01]  /*b350*/  UMOV UR23, UR24 ;  /* 0x0000001800177c82 */ /* 0x000fe20008000000 */
[----:B------:R-:W-:Y:S01]  /*b360*/  UIMAD UR25, UR6, UR30, URZ ;  /* 0x0000001e061972a4 */ /* 0x000fe2000f8e023f */
[----:B------:R-:W-:Y:S01]  /*b370*/  @!P4 FADD.FTZ R36, R36, 1 ;  /* 0x3f8000002424c421 */ /* 0x000fe20000010000 */
[----:B------:R-:W-:Y:S01]  /*b380*/  UIMAD UR27, UR5, -0x200, UR39 ;  /* 0xfffffe00051b78a4 */ /* 0x000fe2000f8e0227 */
[----:B0-----:R-:W-:Y:S01]  /*b390*/  @!P1 FMUL.FTZ R50, R50, R95 ;  /* 0x0000005f32329220 */ /* 0x001fe20000410000 */
[----:B------:R-:W-:Y:S01]  /*b3a0*/  UIMAD.WIDE.U32 UR22, UR14, UR30, UR22 ;  /* 0x0000001e0e1672a5 */ /* 0x000fe2000f8e0016 */
[----:B------:R-:W0:Y:S01]  /*b3b0*/  @!P3 MUFU.RCP R22, R22 ;  /* 0x000000160016b308 */ /* 0x000e220000001000 */
[----:B------:R-:W-:Y:S01]  /*b3c0*/  UIMAD UR25, UR14, UR31, UR25 ;  /* 0x0000001f0e1972a4 */ /* 0x000fe2000f8e0219 */
[----:B------:R-:W-:Y:S01]  /*b3d0*/  @!P2 FMUL.FTZ R27, R27, R24 ;  /* 0x000000181b1ba220 */ /* 0x000fe20000410000 */
[----:B------:R-:W-:Y:S01]  /*b3e0*/  USHF.R.S32.HI UR28, URZ, 0x1f, UR27 ;  /* 0x0000001f3f1c7899 */ /* 0x000fe2000801141b */
[----:B------:R-:W-:Y:S01]  /*b3f0*/  @!P5 FMUL.FTZ R52, R52, R97 ;  /* 0x000000613434d220 */ /* 0x000fe20000410000 */
[----:B------:R-:W-:Y:S01]  /*b400*/  ULDC.64 UR30, c[0x0][0x3e0] ;  /* 0x0000f800001e7ab9 */ /* 0x000fe20000000a00 */
[----:B------:R-:W-:Y:S01]  /*b410*/  UIADD3 UR24, UP0, UR27, UR22, URZ ;  /* 0x000000161b187290 */ /* 0x000fe2000ff1e03f */
[----:B------:R-:W-:Y:S01]  /*b420*/  LEA R32, P1, R18, UR30, 0x1 ;  /* 0x0000001e12207c11 */ /* 0x000fe2000f8208ff */
[----:B-1----:R-:W1:Y:S01]  /*b430*/  @!P4 MUFU.RCP R35, R36 ;  /* 0x000000240023c308 */ /* 0x002e620000001000 */
[----:B------:R-:W-:Y:S01]  /*b440*/  ISETP.GE.AND P5, PT, R14, R93, PT ;  /* 0x0000005d0e00720c */ /* 0x000fe20003fa6270 */
[----:B------:R-:W-:Y:S01]  /*b450*/  UIADD3.X UR22, UR28, UR25, UR23, UP0, !UPT ;  /* 0x000000191c167290 */ /* 0x000fe200087fe417 */
[----:B------:R-:W-:Y:S01]  /*b460*/  LEA.HI.X R20, R18, UR31, R99, 0x1, P1 ;  /* 0x0000001f12147c11 */ /* 0x000fe200088f0c63 */
[----:B------:R-:W-:Y:S01]  /*b470*/  BSSY B0, `(.L_x_12618) ;  /* 0x0000083000007945 */ /* 0x000fe20003800000 */
[----:B------:R-:W-:-:S02]  /*b480*/  MOV R33, UR24 ;  /* 0x0000001800217c02 */ /* 0x000fc40008000f00 */
[-C--:B------:R-:W-:Y:S02]  /*b490*/  ISETP.GE.AND P1, PT, R13, R93.reuse, PT ;  /* 0x0000005d0d00720c */ /* 0x080fe40003f26270 */
[-C--:B------:R-:W-:Y:S01]  /*b4a0*/  ISETP.GE.AND P2, PT, R12, R93.reuse, PT ;  /* 0x0000005d0c00720c */ /* 0x080fe20003f46270 */
[----:B0-----:R-:W-:Y:S01]  /*b4b0*/  @!P3 FMUL.FTZ R29, R29, R22 ;  /* 0x000000161d1db220 */ /* 0x001fe20000410000 */
[----:B------:R-:W-:Y:S02]  /*b4c0*/  LEA R32, P6, R33, R32, 0x1 ;  /* 0x0000002021207211 */ /* 0x000fe400078c08ff */
[----:B------:R-:W-:Y:S01]  /*b4d0*/  MOV R24, UR22 ;  /* 0x0000001600187c02 */ /* 0x000fe20008000f00 */
[----:B------:R-:W-:Y:S01]  /*b4e0*/  UIMAD.WIDE.U32 UR22, UR40, UR26, URZ ;  /* 0x0000001a281672a5 */ /* 0x000fe2000f8e003f */
[----:B------:R-:W-:Y:S02]  /*b4f0*/  ISETP.GE.AND P3, PT, R11, R93, PT ;  /* 0x0000005d0b00720c */ /* 0x000fe40003f66270 */
[----:B------:R-:W-:Y:S01]  /*b500*/  LEA.HI.X R33, R33, R20, R24, 0x1, P6 ;  /* 0x0000001421217211 */ /* 0x000fe200030f0c18 */
[----:B-1----:R-:W-:Y:S01]  /*b510*/  @!P4 FMUL.FTZ R54, R54, R35 ;  /* 0x000000233636c220 */ /* 0x002fe20000410000 */
        /* <DEDUP_REMOVED lines=36> */
[----:B------:R-:W-:Y:S02]  /*b760*/  FADD.FTZ R46, R21, R46 ;  /* 0x0000002e152e7221 */ /* 0x000fe40000010000 */
[----:B------:R-:W-:Y:S04]  /*b770*/  @!P3 STG.E.U16 desc[UR32][R32.64+-0x140], R83 ;  /* 0xfffec0532000b986 */ /* 0x000fe8000c101520 */
[----:B------:R-:W-:Y:S04]  /*b780*/  @!P4 STG.E.U16 desc[UR32][R32.64+-0x100], R85 ;  /* 0xffff00552000c986 */ /* 0x000fe8000c101520 */
[----:B------:R-:W-:Y:S04]  /*b790*/  @!P6 STG.E.U16 desc[UR32][R32.64+-0xc0], R87 ;  /* 0xffff40572000e986 */ /* 0x000fe8000c101520 */
[----:B------:R-:W-:Y:S04]  /*b7a0*/  @!P5 STG.E.U16 desc[UR32][R32.64+-0x80], R89 ;  /* 0xffff80592000d986 */ /* 0x000fe8000c101520 */
[----:B------:R-:W-:Y:S04]  /*b7b0*/  @!P1 STG.E.U16 desc[UR32][R32.64+-0x3c0], R39 ;  /* 0xfffc402720009986 */ /* 0x000fe8000c101520 */
[----:B------:R0:W-:Y:S01]  /*b7c0*/  @!P2 STG.E.U16 desc[UR32][R32.64+-0x40], R91 ;  /* 0xffffc05b2000a986 */ /* 0x0001e2000c101520 */
[----:B------:R-:W-:Y:S01]  /*b7d0*/  BAR.SYNC.DEFER_BLOCKING 0x0 ;  /* 0x0000000000007b1d */ /* 0x000fe20000010000 */
[----:B0-----:R-:W-:-:S02]  /*b7e0*/  PRMT R32, R19, 0x7610, R32 ;  /* 0x0000761013207816 */ /* 0x001fc40000000020 */
[----:B------:R-:W-:Y:S02]  /*b7f0*/  PRMT R33, R19, 0x7632, R33 ;  /* 0x0000763213217816 */ /* 0x000fe40000000021 */
[----:B------:R-:W-:Y:S01]  /*b800*/  F2FP.F16.F32.PACK_AB R19, R48, R23 ;  /* 0x000000173013723e */ /* 0x000fe200000000ff */
[----:B------:R-:W-:-:S03]  /*b810*/  FADD.FTZ R23, R46, R23 ;  /* 0x000000172e177221 */ /* 0x000fc60000010000 */
[----:B------:R-:W-:Y:S01]  /*b820*/  PRMT R34, R19, 0x7610, R34 ;  /* 0x0000761013227816 */ /* 0x000fe20000000022 */
[----:B------:R-:W-:Y:S01]  /*b830*/  FADD.FTZ R48, R23, R48 ;  /* 0x0000003017307221 */ /* 0x000fe20000010000 */
[----:B------:R-:W-:Y:S02]  /*b840*/  PRMT R35, R19, 0x7632, R35 ;  /* 0x0000763213237816 */ /* 0x000fe40000000023 */
[----:B------:R-:W-:Y:S01]  /*b850*/  F2FP.F16.F32.PACK_AB R19, R54, R29 ;  /* 0x0000001d3613723e */ /* 0x000fe200000000ff */
[----:B------:R-:W-:Y:S01]  /*b860*/  FADD.FTZ R25, R48, R25 ;  /* 0x0000001930197221 */ /* 0x000fe20000010000 */
[----:B------:R0:W-:Y:S03]  /*b870*/  STS.U16 [R59], R26 ;  /* 0x0000001a3b007388 */ /* 0x0001e60000000400 */
[----:B------:R-:W-:Y:S01]  /*b880*/  FADD.FTZ R50, R25, R50 ;  /* 0x0000003219327221 */ /* 0x000fe20000010000 */
[----:B------:R1:W-:Y:S04]  /*b890*/  STS.U16 [R59+0x2], R22 ;  /* 0x000002163b007388 */ /* 0x0003e80000000400 */
[----:B------:R2:W-:Y:S01]  /*b8a0*/  STS.U16 [R59+0x4], R24 ;  /* 0x000004183b007388 */ /* 0x0005e20000000400 */
[----:B0-----:R-:W-:-:S03]  /*b8b0*/  PRMT R26, R17, 0x7610, R26 ;  /* 0x00007610111a7816 */ /* 0x001fc6000000001a */
[----:B------:R0:W-:Y:S01]  /*b8c0*/  STS.U16 [R59+0x6], R28 ;  /* 0x0000061c3b007388 */ /* 0x0001e20000000400 */
[----:B-1----:R-:W-:Y:S02]  /*b8d0*/  PRMT R22, R17, 0x7632, R22 ;  /* 0x0000763211167816 */ /* 0x002fe40000000016 */
[----:B------:R-:W-:Y:S01]  /*b8e0*/  F2FP.F16.F32.PACK_AB R17, R52, R27 ;  /* 0x0000001b3411723e */ /* 0x000fe200000000ff */
[----:B------:R1:W-:Y:S01]  /*b8f0*/  STS.U16 [R59+0x8], R32 ;  /* 0x000008203b007388 */ /* 0x0003e20000000400 */
[----:B--2---:R-:W-:Y:S01]  /*b900*/  PRMT R24, R20, 0x7632, R24 ;  /* 0x0000763214187816 */ /* 0x004fe20000000018 */
[----:B------:R-:W-:Y:S02]  /*b910*/  FADD.FTZ R27, R50, R27 ;  /* 0x0000001b321b7221 */ /* 0x000fe40000010000 */
[----:B------:R2:W-:Y:S01]  /*b920*/  STS.U16 [R59+0xc], R26 ;  /* 0x00000c1a3b007388 */ /* 0x0005e20000000400 */
[----:B0-----:R-:W-:Y:S01]  /*b930*/  PRMT R28, R17, 0x7610, R28 ;  /* 0x00007610111c7816 */ /* 0x001fe2000000001c */
[----:B------:R-:W-:-:S02]  /*b940*/  FADD.FTZ R52, R27, R52 ;  /* 0x000000341b347221 */ /* 0x000fc40000010000 */
[----:B------:R-:W-:Y:S01]  /*b950*/  STS.U16 [R59+0xa], R33 ;  /* 0x00000a213b007388 */ /* 0x000fe20000000400 */
[----:B-1----:R-:W-:Y:S01]  /*b960*/  PRMT R32, R17, 0x7632, R32 ;  /* 0x0000763211207816 */ /* 0x002fe20000000020 */
[----:B------:R-:W-:Y:S02]  /*b970*/  FADD.FTZ R29, R52, R29 ;  /* 0x0000001d341d7221 */ /* 0x000fe40000010000 */
[----:B------:R0:W-:Y:S01]  /*b980*/  STS.U16 [R59+0xe], R22 ;  /* 0x00000e163b007388 */ /* 0x0001e20000000400 */
[----:B--2---:R-:W-:Y:S01]  /*b990*/  PRMT R26, R19, 0x7632, R26 ;  /* 0x00007632131a7816 */ /* 0x004fe2000000001a */
[----:B------:R-:W-:Y:S02]  /*b9a0*/  FADD.FTZ R78, R29, R54 ;  /* 0x000000361d4e7221 */ /* 0x000fe40000010000 */
[----:B------:R-:W-:Y:S04]  /*b9b0*/  STS.U16 [R59+0x10], R34 ;  /* 0x000010223b007388 */ /* 0x000fe80000000400 */
[----:B------:R-:W-:Y:S01]  /*b9c0*/  STS.U16 [R59+0x12], R35 ;  /* 0x000012233b007388 */ /* 0x000fe20000000400 */
[----:B0-----:R-:W-:-:S03]  /*b9d0*/  IADD3 R22, P1, R18, -0x1e0, RZ ;  /* 0xfffffe2012167810 */ /* 0x001fc60007f3e0ff */
[----:B------:R-:W-:Y:S01]  /*b9e0*/  STS.U16 [R59+0x14], R20 ;  /* 0x000014143b007388 */ /* 0x000fe20000000400 */
[----:B------:R-:W-:-:S03]  /*b9f0*/  IADD3.X R99, R99, -0x1, RZ, P1, !PT ;  /* 0xffffffff63637810 */ /* 0x000fc60000ffe4ff */
        /* <DEDUP_REMOVED lines=42> */
.L_x_12619:
[----:B------:R-:W-:Y:S05]  /*bca0*/  BSYNC B0 ;  /* 0x0000000000007941 */ /* 0x000fea0003800000 */
.L_x_12618:
        /* <DEDUP_REMOVED lines=16> */
[----:B------:R-:W-:Y:S01]  /*bdb0*/  ISETP.GE.AND P6, PT, R12, R47, PT ;  /* 0x0000002f0c00720c */ /* 0x000fe20003fc6270 */
[----:B------:R-:W-:Y:S01]  /*bdc0*/  UIADD3 UR7, UP2, UR7, -0x400, URZ ;  /* 0xfffffc0007077890 */ /* 0x000fe2000ff5e03f */
[----:B------:R-:W-:Y:S01]  /*bdd0*/  LEA R14, P0, R18, R15, 0x1 ;  /* 0x0000000f120e7211 */ /* 0x000fe200078008ff */
        /* <DEDUP_REMOVED lines=35> */
.L_x_12567:
        /* <DEDUP_REMOVED lines=12> */
[----:B-1----:R-:W-:Y:S01]  /*c0d0*/  @P0 FADD R0, R3, R0 ;  /* 0x0000000003000221 */ /* 0x002fe20000000000 */
[----:B------:R-:W-:-:S04]  /*c0e0*/  @!P1 MOV R3, 0x400 ;  /* 0x0000040000039802 */ /* 0x000fc80000000f00 */
[----:B------:R-:W1:Y:S01]  /*c0f0*/  SHFL.DOWN P0, R5, R0, 0x4, 0x1f ;  /* 0x08801f0000057f89 */ /* 0x000e620000000000 */
[----:B--2---:R-:W-:Y:S01]  /*c100*/  @!P1 LEA R4, R4, R3, 0x18 ;  /* 0x0000000304049211 */ /* 0x004fe200078ec0ff */
[----:B-1----:R-:W-:-:S05]  /*c110*/  @P0 FADD R5, R0, R5 ;  /* 0x0000000500050221 */ /* 0x002fca0000000000 */
[----:B------:R-:W1:Y:S02]  /*c120*/  SHFL.DOWN P0, R2, R5, 0x8, 0x1f ;  /* 0x09001f0005027f89 */ /* 0x000e640000000000 */
[----:B-1----:R-:W-:-:S05]  /*c130*/  @P0 FADD R2, R5, R2 ;  /* 0x0000000205020221 */ /* 0x002fca0000000000 */
[----:B------:R-:W1:Y:S02]  /*c140*/  SHFL.DOWN P0, R7, R2, 0x10, 0x1f ;  /* 0x0a001f0002077f89 */ /* 0x000e640000000000 */
[----:B-1----:R-:W-:Y:S01]  /*c150*/  @P0 FADD R7, R2, R7 ;  /* 0x0000000702070221 */ /* 0x002fe20000000000 */
[----:B---3--:R-:W-:-:S04]  /*c160*/  ISETP.NE.AND P0, PT, R6, RZ, PT ;  /* 0x000000ff0600720c */ /* 0x008fc80003f05270 */
[----:B------:R1:W-:Y:S01]  /*c170*/  @!P1 STS [R4+0x434], R7 ;  /* 0x0004340704009388 */ /* 0x0003e20000000800 */
[----:B------:R-:W-:Y:S08]  /*c180*/  BAR.SYNC.DEFER_BLOCKING 0x0 ;  /* 0x0000000000007b1d */ /* 0x000ff00000010000 */
[----:B------:R-:W-:Y:S05]  /*c190*/  @P0 BRA `(.L_x_12622) ;  /* 0x00000000000c0947 */ /* 0x000fea0003800000 */
[----:B------:R-:W-:Y:S02]  /*c1a0*/  MOV R2, UR8 ;  /* 0x0000000800027c02 */ /* 0x000fe40008000f00 */
[----:B------:R-:W-:-:S05]  /*c1b0*/  MOV R3, UR9 ;  /* 0x0000000900037c02 */ /* 0x000fca0008000f00 */
[----:B------:R2:W-:Y:S02]  /*c1c0*/  REDG.E.ADD.F32.FTZ.RN.STRONG.GPU desc[UR32][R2.64], R7 ;  /* 0x00000007020079a6 */ /* 0x0005e4000c10f3a0 */
.L_x_12622:
[----:B------:R-:W-:Y:S05]  /*c1d0*/  BSYNC B0 ;  /* 0x0000000000007941 */ /* 0x000fea0003800000 */
.L_x_12621:
[----:B------:R-:W-:Y:S01]  /*c1e0*/  ULDC.64 UR4, c[0x0][0x3f8] ;  /* 0x0000fe0000047ab9 */ /* 0x000fe20000000a00 */
[----:B------:R-:W-:Y:S01]  /*c1f0*/  BSSY B0, `(.L_x_12623) ;  /* 0x000001f000007945 */ /* 0x000fe20003800000 */
[----:B------:R-:W-:-:S04]  /*c200*/  ISETP.NE.U32.AND P0, PT, RZ, UR4, PT ;  /* 0x00000004ff007c0c */ /* 0x000fc8000bf05070 */
[----:B------:R-:W-:-:S13]  /*c210*/  ISETP.NE.AND.EX P0, PT, RZ, UR5, PT, P0 ;  /* 0x00000005ff007c0c */ /* 0x000fda000bf05300 */
[----:B------:R-:W-:Y:S05]  /*c220*/  @!P0 BRA `(.L_x_12624) ;  /* 0x0000000000688947 */ /* 0x000fea0003800000 */
[----:B------:R-:W-:Y:S06]  /*c230*/  BAR.SYNC.DEFER_BLOCKING 0x0 ;  /* 0x0000000000007b1d */ /* 0x000fec0000010000 */
[----:B--2---:R-:W2:Y:S01]  /*c240*/  SHFL.DOWN P0, R3, R78, 0x1, 0x1f ;  /* 0x08201f004e037f89 */ /* 0x004ea20000000000 */
[----:B-1----:R-:W1:Y:S01]  /*c250*/  S2R R4, SR_LANEID ;  /* 0x0000000000047919 */ /* 0x002e620000000000 */
[----:B------:R-:W3:Y:S01]  /*c260*/  S2R R13, SR_TID.X ;  /* 0x00000000000d7919 */ /* 0x000ee20000002100 */
[----:B--2---:R-:W-:-:S05]  /*c270*/  @P0 FADD R3, R3, R78 ;  /* 0x0000004e03030221 */ /* 0x004fca0000000000 */
[----:B------:R-:W2:Y:S01]  /*c280*/  SHFL.DOWN P0, R0, R3, 0x2, 0x1f ;  /* 0x08401f0003007f89 */ /* 0x000ea20000000000 */
[----:B-1----:R-:W-:-:S13]  /*c290*/  ISETP.NE.AND P1, PT, R4, RZ, PT ;  /* 0x000000ff0400720c */ /* 0x002fda0003f25270 */
[----:B------:R-:W1:Y:S01]  /*c2a0*/  @!P1 S2R R4, SR_CgaCtaId ;  /* 0x0000000000049919 */ /* 0x000e620000008800 */
[----:B--2---:R-:W-:Y:S01]  /*c2b0*/  @P0 FADD R0, R3, R0 ;  /* 0x0000000003000221 */ /* 0x004fe20000000000 */
[----:B------:R-:W-:-:S04]  /*c2c0*/  @!P1 MOV R3, 0x400 ;  /* 0x0000040000039802 */ /* 0x000fc80000000f00 */
[----:B------:R-:W2:Y:S01]  /*c2d0*/  SHFL.DOWN P0, R5, R0, 0x4, 0x1f ;  /* 0x08801f0000057f89 */ /* 0x000ea20000000000 */
[----:B-1----:R-:W-:Y:S01]  /*c2e0*/  @!P1 LEA R4, R4, R3, 0x18 ;  /* 0x0000000304049211 */ /* 0x002fe200078ec0ff */
[----:B--2---:R-:W-:-:S05]  /*c2f0*/  @P0 FADD R5, R0, R5 ;  /* 0x0000000500050221 */ /* 0x004fca0000000000 */
        /* <DEDUP_REMOVED lines=13> */
.L_x_12624:
[----:B------:R-:W3:Y:S02]  /*c3d0*/  S2R R13, SR_TID.X ;  /* 0x00000000000d7919 */ /* 0x000ee40000002100 */
.L_x_12625:
[----:B------:R-:W-:Y:S05]  /*c3e0*/  BSYNC B0 ;  /* 0x0000000000007941 */ /* 0x000fea0003800000 */
.L_x_12623:
[----:B------:R-:W-:Y:S02]  /*c3f0*/  ULDC UR24, c[0x0][0x21c] ;  /* 0x0000870000187ab9 */ /* 0x000fe40000000800 */
[----:B---3--:R-:W-:-:S13]  /*c400*/  ISETP.GE.AND P0, PT, R13, UR24, PT ;  /* 0x000000180d007c0c */ /* 0x008fda000bf06270 */
[----:B------:R-:W-:Y:S05]  /*c410*/  @P0 EXIT ;  /* 0x000000000000094d */ /* 0x000fea0003800000 */
[----:B------:R-:W-:Y:S01]  /*c420*/  USHF.R.S32.HI UR19, URZ, 0x1f, UR14 ;  /* 0x0000001f3f137899 */ /* 0x000fe2000801140e */
[----:B------:R-:W3:Y:S01]  /*c430*/  S2UR UR18, SR_CgaCtaId ;  /* 0x00000000001279c3 */ /* 0x000ee20000008800 */
        /* <DEDUP_REMOVED lines=11> */
[----:B------:R-:W-:Y:S02]  /*c4f0*/  UIMAD UR15, UR14, UR9, UR10 ;  /* 0x000000090e0f72a4 */ /* 0x000fe4000f8e020a */
[----:B------:R-:W-:Y:S01]  /*c500*/  UIMAD.WIDE.U32 UR6, UR14, UR8, URZ ;  /* 0x000000080e0672a5 */ /* 0x000fe2000f8e003f */
[----:B------:R-:W-:Y:S01]  /*c510*/  ULDC.64 UR10, c[0x0][0x378] ;  /* 0x0000de00000a7ab9 */ /* 0x000fe20000000a00 */
[----:B------:R-:W-:Y:S01]  /*c520*/  ULDC.64 UR16, c[0x0][0x338] ;  /* 0x0000ce0000107ab9 */ /* 0x000fe20000000a00 */
[----:B------:R-:W-:Y:S02]  /*c530*/  UIMAD.WIDE.U32 UR22, UR14, UR10, URZ ;  /* 0x0000000a0e1672a5 */ /* 0x000fe4000f8e003f */
        /* <DEDUP_REMOVED lines=8> */
[----:B------:R-:W-:Y:S01]  /*c5c0*/  ULDC.64 UR26, c[0x0][0x2e0] ;  /* 0x0000b800001a7ab9 */ /* 0x000fe20000000a00 */
[----:B------:R-:W-:Y:S01]  /*c5d0*/  ULDC.64 UR16, c[0x0][0x270] ;  /* 0x00009c0000107ab9 */ /* 0x000fe20000000a00 */
[----:B---3--:R-:W-:-:S02]  /*c5e0*/  ULEA UR14, UR18, UR14, 0x18 ;  /* 0x0000000e120e7291 */ /* 0x008fc4000f8ec03f */
        /* <DEDUP_REMOVED lines=12> */
.L_x_12627:
[----:B------:R-:W-:Y:S02]  /*c6b0*/  LEA R0, R13, UR14, 0x3 ;  /* 0x0000000e0d007c11 */ /* 0x000fe4000f8e18ff */
[----:B------:R-:W-:Y:S02]  /*c6c0*/  SHF.R.S32.HI R12, RZ, 0x1f, R13 ;  /* 0x0000001fff0c7819 */ /* 0x000fe4000001140d */
[----:B-123--:R-:W-:Y:S01]  /*c6d0*/  MOV R2, UR8 ;  /* 0x0000000800027c02 */ /* 0x00efe20008000f00 */
        /* <DEDUP_REMOVED lines=25> */
[C---:B0-----:R-:W-:Y:S01]  /*c870*/  IMAD R20, R12.reuse, UR36, RZ ;  /* 0x000000240c147c24 */ /* 0x041fe2000f8e02ff */
[----:B------:R-:W-:Y:S01]  /*c880*/  MOV R10, UR6 ;  /* 0x00000006000a7c02 */ /* 0x000fe20008000f00 */
[----:B------:R-:W-:Y:S01]  /*c890*/  IMAD R22, R12, UR44, RZ ;  /* 0x0000002c0c167c24 */ /* 0x000fe2000f8e02ff */
[----:B------:R-:W-:-:S02]  /*c8a0*/  MOV R5, UR12 ;  /* 0x0000000c00057c02 */ /* 0x000fc40008000f00 */
[----:B------:R-:W-:Y:S01]  /*c8b0*/  MOV R4, R6 ;  /* 0x0000000600047202 */ /* 0x000fe20000000f00 */
[C---:B-1----:R-:W-:Y:S01]  /*c8c0*/  IMAD R3, R13.reuse, UR37, R20 ;  /* 0x000000250d037c24 */ /* 0x042fe2000f8e0214 */
[----:B------:R-:W-:Y:S01]  /*c8d0*/  MOV R7, UR21 ;  /* 0x0000001500077c02 */ /* 0x000fe20008000f00 */
[C---:B---3--:R-:W-:Y:S01]  /*c8e0*/  IMAD R9, R13.reuse, UR45, R22 ;  /* 0x0000002d0d097c24 */ /* 0x048fe2000f8e0216 */
        /* <DEDUP_REMOVED lines=38> */
.L_x_12626:
[----:B------:R-:W-:Y:S05]  /*cb50*/  EXIT ;  /* 0x000000000000794d */ /* 0x000fea0003800000 */
.L_x_12628:
        /* <DEDUP_REMOVED lines=10> */
.L_x_18966:


//--------------------- .text._Z25selective_scan_bwd_kernelI32Selective_Scan_bwd_kernel_traitsILi32ELi16ELb0ELb0ELb0ELb1ELb1EN3c104HalfENS1_7complexIfEEEEv12SSMParamsBwd --------------------------
	.section	.text._Z25selective_scan_bwd_kernelI32Selective_Scan_bwd_kernel_traitsILi32ELi16ELb0ELb0ELb0ELb1ELb1EN3c104HalfENS1_7complexIfEEEEv12SSMParamsBwd,"ax",@progbits
	.align	128
        .global         _Z25selective_scan_bwd_kernelI32Selective_Scan_bwd_kernel_traitsILi32ELi16ELb0ELb0ELb0ELb1ELb1EN3c104HalfENS1_7complexIfEEEEv12SSMParamsBwd
        .type           _Z25selective_scan_bwd_kernelI32Selective_Scan_bwd_kernel_traitsILi32ELi16ELb0ELb0ELb0ELb1ELb1EN3c104HalfENS1_7complexIfEEEEv12SSMParamsBwd,@function
        .size           _Z25selective_scan_bwd_kernelI32Selective_Scan_bwd_kernel_traitsILi32ELi16ELb0ELb0ELb0ELb1ELb1EN3c104HalfENS1_7complexIfEEEEv12SSMParamsBwd,(.L_x_18967 - _Z25selective_scan_bwd_kernelI32Selective_Scan_bwd_kernel_traitsILi32ELi16ELb0ELb0ELb0ELb1ELb1EN3c104HalfENS1_7complexIfEEEEv12SSMParamsBwd)
        .other          _Z25selective_scan_bwd_kernelI32Selective_Scan_bwd_kernel_traitsILi32ELi16ELb0ELb0ELb0ELb1ELb1EN3c104HalfENS1_7complexIfEEEEv12SSMParamsBwd,@"STO_CUDA_ENTRY STV_DEFAULT"
_Z25selective_scan_bwd_kernelI32Selective_Scan_bwd_kernel_traitsILi32ELi16ELb0ELb0ELb0ELb1ELb1EN3c104HalfENS1_7complexIfEEEEv12SSMParamsBwd:
.text._Z25selective_scan_bwd_kernelI32Selective_Scan_bwd_kernel_traitsILi32ELi16ELb0ELb0ELb0ELb1ELb1EN3c104HalfENS1_7complexIfEEEEv12SSMParamsBwd:
        /* <DEDUP_REMOVED lines=18> */
[----:B------:R-:W3:Y:S01]  /*0120*/  @P1 LDG.E R2, desc[UR16][R2.64] ;  /* 0x0000001002021981 */ /* 0x000ee2000c1e1900 */
[----:B--2---:R-:W-:Y:S01]  /*0130*/  ISETP.NE.U32.AND P0, PT, R4, RZ, PT ;  /* 0x000000ff0400720c */ /* 0x004fe20003f05070 */
[----:B------:R-:W2:Y:S03]  /*0140*/  LDC.64 R22, c[0x0][0x298] ;  /* 0x0000a600ff167b82 */ /* 0x000ea60000000a00 */
[----:B------:R-:W-:-:S05]  /*0150*/  ISETP.NE.AND.EX P0, PT, R5, RZ, PT, P0 ;  /* 0x000000ff0500720c */ /* 0x000fca0003f05300 */
[----:B------:R-:W1:Y:S08]  /*0160*/  LDC.64 R24, c[0x0][0x330] ;  /* 0x0000cc00ff187b82 */ /* 0x000e700000000a00 */
[C---:B------:R-:W-:Y:S01]  /*0170*/  @P0 LEA R4, P2, R73.reuse, R4, 0x2 ;  /* 0x0000000449040211 */ /* 0x040fe200078410ff */
[----:B------:R-:W1:Y:S03]  /*0180*/  LDC R27, c[0x0][0x224] ;  /* 0x00008900ff1b7b82 */ /* 0x000e660000000800 */
[----:B------:R-:W-:-:S05]  /*0190*/  @P0 LEA.HI.X R5, R73, R5, R6, 0x2, P2 ;  /* 0x0000000549050211 */ /* 0x000fca00010f1406 */
[----:B------:R2:W3:Y:S01]  /*01a0*/  @P0 LDG.E R0, desc[UR16][R4.64] ;  /* 0x0000001004000981 */ /* 0x0004e2000c1e1900 */
        /* <DEDUP_REMOVED lines=8> */
[----:B------:R-:W-:Y:S01]  /*0230*/  CS2R R16, SRZ ;  /* 0x0000000000107805 */ /* 0x000fe2000001ff00 */
[----:B------:R-:W-:Y:S01]  /*0240*/  UIMAD UR10, UR5, UR14, URZ ;  /* 0x0000000e050a72a4 */ /* 0x000fe2000f8e023f */
[----:B------:R-:W0:Y:S01]  /*0250*/  LDC.64 R28, c[0x0][0x2f0] ;  /* 0x0000bc00ff1c7b82 */ /* 0x000e220000000a00 */
[----:B------:R-:W-:Y:S01]  /*0260*/  UIMAD UR12, UR18, UR11, UR8 ;  /* 0x0000000b120c72a4 */ /* 0x000fe2000f8e0208 */
[----:B------:R-:W-:Y:S01]  /*0270*/  MOV R18, RZ ;  /* 0x000000ff00127202 */ /* 0x000fe20000000f00 */
[----:B------:R-:W-:Y:S01]  /*0280*/  UIMAD.WIDE.U32 UR8, UR18, UR14, URZ ;  /* 0x0000000e120872a5 */ /* 0x000fe2000f8e003f */
[----:B--2---:R-:W-:Y:S01]  /*0290*/  IMAD R4, R6, R22, RZ ;  /* 0x0000001606047224 */ /* 0x004fe200078e02ff */
[----:B------:R-:W-:Y:S01]  /*02a0*/  UIMAD UR13, UR18, UR15, UR10 ;  /* 0x0000000f120d72a4 */ /* 0x000fe2000f8e020a */
[----:B------:R-:W-:Y:S01]  /*02b0*/  HFMA2.MMA R72, -RZ, RZ, 0, 0 ;  /* 0x00000000ff487435 */ /* 0x000fe200000001ff */
[C---:B------:R-:W-:Y:S01]  /*02c0*/  @P3 LEA R15, P5, R73.reuse, R12, 0x2 ;  /* 0x0000000c490f3211 */ /* 0x040fe200078a10ff */
[----:B------:R-:W-:Y:S01]  /*02d0*/  ULDC.64 UR14, c[0x0][0x328] ;  /* 0x0000ca00000e7ab9 */ /* 0x000fe20000000a00 */
[----:B------:R-:W2:Y:S01]  /*02e0*/  LDC.64 R30, c[0x0][0x2f8] ;  /* 0x0000be00ff1e7b82 */ /* 0x000ea20000000a00 */
[----:B------:R-:W-:Y:S01]  /*02f0*/  UIMAD UR5, UR5, UR14, URZ ;  /* 0x0000000e050572a4 */ /* 0x000fe2000f8e023f */
[C---:B------:R-:W-:Y:S01]  /*0300*/  @P3 LEA.HI.X R16, R73.reuse, R13, R6, 0x2, P5 ;  /* 0x0000000d49103211 */ /* 0x040fe200028f1406 */
[----:B------:R-:W-:Y:S01]  /*0310*/  UIADD3 UR7, UR7, UR12, URZ ;  /* 0x0000000c07077290 */ /* 0x000fe2000fffe03f */
[C---:B------:R-:W-:Y:S01]  /*0320*/  @P2 LEA R17, P4, R73.reuse, R10, 0x2 ;  /* 0x0000000a49112211 */ /* 0x040fe200078810ff */
[----:B------:R-:W-:Y:S01]  /*0330*/  UIMAD.WIDE.U32 UR10, UR18, UR14, URZ ;  /* 0x0000000e120a72a5 */ /* 0x000fe2000f8e003f */
[C---:B------:R-:W-:Y:S01]  /*0340*/  IMAD R19, R73.reuse, R23, R4 ;  /* 0x0000001749137224 */ /* 0x040fe200078e0204 */
[----:B------:R-:W-:Y:S01]  /*0350*/  UIMAD UR5, UR18, UR15, UR5 ;  /* 0x0000000f120572a4 */ /* 0x000fe2000f8e0205 */
[----:B------:R-:W4:Y:S01]  /*0360*/  LDC.64 R32, c[0x0][0x3b8] ;  /* 0x0000ee00ff207b82 */ /* 0x000f220000000a00 */
[----:B------:R-:W-:Y:S01]  /*0370*/  @P2 LEA.HI.X R18, R73, R11, R6, 0x2, P4 ;  /* 0x0000000b49122211 */ /* 0x000fe200020f1406 */
[----:B------:R-:W-:Y:S01]  /*0380*/  UIADD3 UR9, UR9, UR13, URZ ;  /* 0x0000000d09097290 */ /* 0x000fe2000fffe03f */
[----:B------:R-:W-:Y:S01]  /*0390*/  MOV R70, RZ ;  /* 0x000000ff00467202 */ /* 0x000fe20000000f00 */
[----:B------:R-:W-:-:S03]  /*03a0*/  UIADD3 UR11, UR11, UR5, URZ ;  /* 0x000000050b0b7290 */ /* 0x000fc6000fffe03f */
[----:B------:R-:W-:Y:S01]  /*03b0*/  UMOV UR5, URZ ;  /* 0x0000003f00057c82 */ /* 0x000fe20008000000 */
[----:B------:R-:W-:Y:S01]  /*03c0*/  IMAD.WIDE.U32 R4, R73, R22, UR8 ;  /* 0x0000000849047e25 */ /* 0x000fe2000f8e0016 */
[----:B---3--:R-:W-:-:S03]  /*03d0*/  @P1 R2UR UR4, R2 ;  /* 0x00000000020412ca */ /* 0x008fc600000e0000 */
[----:B-1----:R-:W-:Y:S01]  /*03e0*/  IMAD R2, R6, R8, RZ ;  /* 0x0000000806027224 */ /* 0x002fe200078e02ff */
[----:B------:R-:W-:Y:S01]  /*03f0*/  ISETP.NE.U32.AND P1, PT, R20, RZ, PT ;  /* 0x000000ff1400720c */ /* 0x000fe20003f25070 */
[----:B------:R-:W-:Y:S02]  /*0400*/  IMAD R6, R6, R24, RZ ;  /* 0x0000001806067224 */ /* 0x000fe400078e02ff */
[----:B------:R-:W-:Y:S01]  /*0410*/  IMAD R10, R73, R9, R2 ;  /* 0x00000009490a7224 */ /* 0x000fe200078e0202 */
        /* <DEDUP_REMOVED lines=8> */
[----:B------:R-:W1:Y:S01]  /*04a0*/  @P1 LDC R26, c[0x0][0x214] ;  /* 0x00008500ff1a1b82 */ /* 0x000e620000000800 */
[C---:B------:R-:W-:Y:S02]  /*04b0*/  IADD3 R8, P2, R9.reuse, R4, RZ ;  /* 0x0000000409087210 */ /* 0x040fe40007f5e0ff */
[----:B------:R-:W-:Y:S02]  /*04c0*/  IADD3 R2, P3, R9, R6, RZ ;  /* 0x0000000609027210 */ /* 0x000fe40007f7e0ff */
[C---:B------:R-:W-:Y:S02]  /*04d0*/  IADD3.X R5, R11.reuse, R5, R19, P2, !PT ;  /* 0x000000050b057210 */ /* 0x040fe400017fe413 */
[----:B------:R-:W-:Y:S01]  /*04e0*/  IADD3.X R6, R11, R7, R20, P3, !PT ;  /* 0x000000070b067210 */ /* 0x000fe20001ffe414 */
[----:B------:R-:W3:Y:S01]  /*04f0*/  @P1 LDC R21, c[0x0][0x21c] ;  /* 0x00008700ff151b82 */ /* 0x000ee20000000800 */
[----:B------:R-:W-:-:S02]  /*0500*/  @P0 R2UR UR5, R0 ;  /* 0x00000000000502ca */ /* 0x000fc400000e0000 */
[----:B------:R-:W-:Y:S02]  /*0510*/  ISETP.GE.AND P0, PT, R27, 0x1, PT ;  /* 0x000000011b00780c */ /* 0x000fe40003f06270 */
[----:B0-----:R-:W-:Y:S02]  /*0520*/  LEA R7, P2, R14, R28, 0x1 ;  /* 0x0000001c0e077211 */ /* 0x001fe400078408ff */
[----:B--2---:R-:W-:Y:S01]  /*0530*/  LEA R4, P3, R8, R30, 0x1 ;  /* 0x0000001e08047211 */ /* 0x004fe200078608ff */
[----:B------:R-:W0:Y:S01]  /*0540*/  @P1 LDC.64 R12, c[0x0][0x310] ;  /* 0x0000c400ff0c1b82 */ /* 0x000e220000000a00 */
[----:B------:R-:W-:Y:S02]  /*0550*/  LEA.HI.X R14, R14, R29, R10, 0x1, P2 ;  /* 0x0000001d0e0e7211 */ /* 0x000fe400010f0c0a */
[----:B------:R-:W-:Y:S02]  /*0560*/  MOV R10, R17 ;  /* 0x00000011000a7202 */ /* 0x000fe40000000f00 */
[----:B------:R-:W-:-:S02]  /*0570*/  MOV R11, R18 ;  /* 0x00000012000b7202 */ /* 0x000fc40000000f00 */
[----:B------:R-:W-:Y:S01]  /*0580*/  MOV R9, R16 ;  /* 0x0000001000097202 */ /* 0x000fe20000000f00 */
[----:B-1----:R-:W-:-:S04]  /*0590*/  @P1 IMAD R0, R26, UR18, R73 ;  /* 0x000000121a001c24 */ /* 0x002fc8000f8e0249 */
        /* <DEDUP_REMOVED lines=21> */
.L_x_12687:
[----:B------:R-:W0:Y:S01]  /*06f0*/  LDC R15, c[0x0][0x224] ;  /* 0x00008900ff0f7b82 */ /* 0x000e220000000800 */
[----:B------:R-:W-:Y:S01]  /*0700*/  SHF.L.U32 R0, R71, 0x4, RZ ;  /* 0x0000000447007819 */ /* 0x000fe200000006ff */
[----:B------:R-:W-:-:S03]  /*0710*/  ULDC UR6, c[0x0][0x218] ;  /* 0x0000860000067ab9 */ /* 0x000fc60000000800 */
[----:B------:R-:W-:-:S04]  /*0720*/  LOP3.LUT R0, R0, 0xfffffe00, RZ, 0xc0, !PT ;  /* 0xfffffe0000007812 */ /* 0x000fc800078ec0ff */
[----:B------:R-:W-:Y:S02]  /*0730*/  LOP3.LUT R17, R0, 0x1f, R71, 0xf8, !PT ;  /* 0x0000001f00117812 */ /* 0x000fe400078ef847 */
[----:B------:R-:W-:Y:S02]  /*0740*/  PRMT R0, RZ, 0x7610, R0 ;  /* 0x00007610ff007816 */ /* 0x000fe40000000000 */
[----:B------:R-:W-:Y:S02]  /*0750*/  SHF.R.S32.HI R16, RZ, 0x1f, R17 ;  /* 0x0000001fff107819 */ /* 0x000fe40000011411 */
[C---:B------:R-:W-:Y:S02]  /*0760*/  LEA R4, P1, R17.reuse, UR10, 0x1 ;  /* 0x0000000a11047c11 */ /* 0x040fe4000f8208ff */
[C---:B------:R-:W-:Y:S02]  /*0770*/  LOP3.LUT R76, R17.reuse, 0x20, RZ, 0xfc, !PT ;  /* 0x00000020114c7812 */ /* 0x040fe400078efcff */
[----:B------:R-:W-:-:S02]  /*0780*/  LEA.HI.X R5, R17, UR11, R16, 0x1, P1 ;  /* 0x0000000b11057c11 */ /* 0x000fc400088f0c10 */
[C---:B------:R-:W-:Y:S02]  /*0790*/  LOP3.LUT R77, R17.reuse, 0x40, RZ, 0xfc, !PT ;  /* 0x00000040114d7812 */ /* 0x040fe400078efcff */
[----:B------:R-:W-:Y:S02]  /*07a0*/  LOP3.LUT R78, R17, 0x60, RZ, 0xfc, !PT ;  /* 0x00000060114e7812 */ /* 0x000fe400078efcff */
[----:B0-----:R-:W-:-:S04]  /*07b0*/  IADD3 R67, -R68, R15, RZ ;  /* 0x0000000f44437210 */ /* 0x001fc80007ffe1ff */
[----:B------:R-:W-:-:S04]  /*07c0*/  LEA R2, R67, 0xfffffe00, 0x9 ;  /* 0xfffffe0043027811 */ /* 0x000fc800078e48ff */
[----:B------:R-:W-:-:S04]  /*07d0*/  IADD3 R91, -R2, UR6, RZ ;  /* 0x00000006025b7c10 */ /* 0x000fc8000fffe1ff */
[CC--:B------:R-:W-:Y:S01]  /*07e0*/  ISETP.GE.AND P0, PT, R17.reuse, R91.reuse, PT ;  /* 0x0000005b1100720c */ /* 0x0c0fe20003f06270 */
[----:B------:R-:W-:Y:S01]  /*07f0*/  BAR.SYNC.DEFER_BLOCKING 0x0 ;  /* 0x0000000000007b1d */ /* 0x000fe20000010000 */
[C---:B------:R-:W-:Y:S02]  /*0800*/  LOP3.LUT R79, R17.reuse, 0x80, RZ, 0xfc, !PT ;  /* 0x00000080114f7812 */ /* 0x040fe400078efcff */
[----:B------:R-:W-:Y:S02]  /*0810*/  LOP3.LUT R80, R17, 0xa0, RZ, 0xfc, !PT ;  /* 0x000000a011507812 */ /* 0x000fe400078efcff */
[-C--:B------:R-:W-:Y:S02]  /*0820*/  ISETP.GE.AND P1, PT, R77, R91.reuse, PT ;  /* 0x0000005b4d00720c */ /* 0x080fe40003f26270 */
[-C--:B------:R-:W-:Y:S02]  /*0830*/  ISETP.GE.AND P2, PT, R78, R91.reuse, PT ;  /* 0x0000005b4e00720c */ /* 0x080fe40003f46270 */
[----:B------:R-:W-:-:S02]  /*0840*/  ISETP.GE.AND P3, PT, R79, R91, PT ;  /* 0x0000005b4f00720c */ /* 0x000fc40003f66270 */
[-C--:B------:R-:W-:Y:S02]  /*0850*/  ISETP.GE.AND P4, PT, R80, R91.reuse, PT ;  /* 0x0000005b5000720c */ /* 0x080fe40003f86270 */
[----:B------:R-:W-:Y:S02]  /*0860*/  PRMT R7, RZ, 0x7610, R7 ;  /* 0x00007610ff077816 */ /* 0x000fe40000000007 */
[----:B------:R-:W-:Y:S01]  /*0870*/  PRMT R6, RZ, 0x7610, R6 ;  /* 0x00007610ff067816 */ /* 0x000fe20000000006 */
[----:B------:R-:W2:Y:S01]  /*0880*/  @!P0 LDG.E.U16 R0, desc[UR16][R4.64] ;  /* 0x0000001004008981 */ /* 0x000ea2000c1e1500 */
[----:B------:R-:W-:Y:S02]  /*0890*/  ISETP.GE.AND P0, PT, R76, R91, PT ;  /* 0x0000005b4c00720c */ /* 0x000fe40003f06270 */
[----:B------:R-:W-:Y:S02]  /*08a0*/  PRMT R19, RZ, 0x7610, R19 ;  /* 0x00007610ff137816 */ /* 0x000fe40000000013 */
[----:B------:R-:W3:Y:S01]  /*08b0*/  @!P1 LDG.E.U16 R6, desc[UR16][R4.64+0x80] ;  /* 0x0000801004069981 */ /* 0x000ee2000c1e1500 */
[----:B------:R-:W-:-:S02]  /*08c0*/  PRMT R14, RZ, 0x7610, R14 ;  /* 0x00007610ff0e7816 */ /* 0x000fc4000000000e */
[C---:B------:R-:W-:Y:S02]  /*08d0*/  LOP3.LUT R81, R17.reuse, 0xc0, RZ, 0xfc, !PT ;  /* 0x000000c011517812 */ /* 0x040fe400078efcff */
[----:B------:R-:W-:Y:S01]  /*08e0*/  PRMT R21, RZ, 0x7610, R21 ;  /* 0x00007610ff157816 */ /* 0x000fe20000000015 */
[----:B------:R-:W4:Y:S01]  /*08f0*/  @!P2 LDG.E.U16 R19, desc[UR16][R4.64+0xc0] ;  /* 0x0000c0100413a981 */ /* 0x000f22000c1e1500 */
[C---:B------:R-:W-:Y:S02]  /*0900*/  LOP3.LUT R82, R17.reuse, 0xe0, RZ, 0xfc, !PT ;  /* 0x000000e011527812 */ /* 0x040fe400078efcff */
[C---:B------:R-:W-:Y:S01]  /*0910*/  LOP3.LUT R83, R17.reuse, 0x100, RZ, 0xfc, !PT ;  /* 0x0000010011537812 */ /* 0x040fe200078efcff */
[----:B------:R-:W5:Y:S01]  /*0920*/  @!P0 LDG.E.U16 R7, desc[UR16][R4.64+0x40] ;  /* 0x0000401004078981 */ /* 0x000f62000c1e1500 */
[C---:B------:R-:W-:Y:S02]  /*0930*/  LOP3.LUT R84, R17.reuse, 0x120, RZ, 0xfc, !PT ;  /* 0x0000012011547812 */ /* 0x040fe400078efcff */
[----:B------:R-:W-:Y:S01]  /*0940*/  LOP3.LUT R85, R17, 0x140, RZ, 0xfc, !PT ;  /* 0x0000014011557812 */ /* 0x000fe200078efcff */
[----:B------:R-:W4:Y:S01]  /*0950*/  @!P3 LDG.E.U16 R14, desc[UR16][R4.64+0x100] ;  /* 0x00010010040eb981 */ /* 0x000f22000c1e1500 */
[----:B------:R-:W-:-:S02]  /*0960*/  ISETP.GE.AND P0, PT, R81, R91, PT ;  /* 0x0000005b5100720c */ /* 0x000fc40003f06270 */
[-C--:B------:R-:W-:Y:S01]  /*0970*/  ISETP.GE.AND P1, PT, R82, R91.reuse, PT ;  /* 0x0000005b5200720c */ /* 0x080fe20003f26270 */
[----:B------:R-:W4:Y:S01]  /*0980*/  @!P4 LDG.E.U16 R21, desc[UR16][R4.64+0x140] ;  /* 0x000140100415c981 */ /* 0x000f22000c1e1500 */
[-C--:B------:R-:W-:Y:S02]  /*0990*/  ISETP.GE.AND P2, PT, R83, R91.reuse, PT ;  /* 0x0000005b5300720c */ /* 0x080fe40003f46270 */
[-C--:B------:R-:W-:Y:S02]  /*09a0*/  ISETP.GE.AND P3, PT, R84, R91.reuse, PT ;  /* 0x0000005b5400720c */ /* 0x080fe40003f66270 */
[----:B------:R-:W-:Y:S02]  /*09b0*/  ISETP.GE.AND P4, PT, R85, R91, PT ;  /* 0x0000005b5500720c */ /* 0x000fe40003f86270 */
[----:B------:R-:W-:Y:S02]  /*09c0*/  PRMT R18, RZ, 0x7610, R18 ;  /* 0x00007610ff127816 */ /* 0x000fe40000000012 */
[----:B------:R-:W-:-:S02]  /*09d0*/  PRMT R23, RZ, 0x7610, R23 ;  /* 0x00007610ff177816 */ /* 0x000fc40000000017 */
[----:B------:R-:W-:Y:S02]  /*09e0*/  PRMT R20, RZ, 0x7610, R20 ;  /* 0x00007610ff147816 */ /* 0x000fe40000000014 */
[----:B------:R-:W-:Y:S01]  /*09f0*/  PRMT R25, RZ, 0x7610, R25 ;  /* 0x00007610ff197816 */ /* 0x000fe20000000019 */
[----:B------:R-:W4:Y:S01]  /*0a00*/  @!P0 LDG.E.U16 R18, desc[UR16][R4.64+0x180] ;  /* 0x0001801004128981 */ /* 0x000f22000c1e1500 */
[C---:B------:R-:W-:Y:S02]  /*0a10*/  LOP3.LUT R86, R17.reuse, 0x160, RZ, 0xfc, !PT ;  /* 0x0000016011567812 */ /* 0x040fe400078efcff */
[----:B------:R-:W-:Y:S01]  /*0a20*/  PRMT R22, RZ, 0x7610, R22 ;  /* 0x00007610ff167816 */ /* 0x000fe20000000016 */
[----:B------:R-:W4:Y:S01]  /*0a30*/  @!P1 LDG.E.U16 R23, desc[UR16][R4.64+0x1c0] ;  /* 0x0001c01004179981 */ /* 0x000f22000c1e1500 */
[C---:B------:R-:W-:Y:S02]  /*0a40*/  LOP3.LUT R87, R17.reuse, 0x180, RZ, 0xfc, !PT ;  /* 0x0000018011577812 */ /* 0x040fe400078efcff */
[C---:B------:R-:W-:Y:S01]  /*0a50*/  LOP3.LUT R88, R17.reuse, 0x1a0, RZ, 0xfc, !PT ;  /* 0x000001a011587812 */ /* 0x040fe200078efcff */
[----:B------:R-:W4:Y:S01]  /*0a60*/  @!P2 LDG.E.U16 R20, desc[UR16][R4.64+0x200] ;  /* 0x000200100414a981 */ /* 0x000f22000c1e1500 */
[----:B------:R-:W-:-:S02]  /*0a70*/  LOP3.LUT R89, R17, 0x1c0, RZ, 0xfc, !PT ;  /* 0x000001c011597812 */ /* 0x000fc400078efcff */
[-C--:B------:R-:W-:Y:S01]  /*0a80*/  ISETP.GE.AND P0, PT, R86, R91.reuse, PT ;  /* 0x0000005b5600720c */ /* 0x080fe20003f06270 */
[----:B------:R-:W4:Y:S01]  /*0a90*/  @!P3 LDG.E.U16 R25, desc[UR16][R4.64+0x240] ;  /* 0x000240100419b981 */ /* 0x000f22000c1e1500 */
[----:B------:R-:W-:Y:S02]  /*0aa0*/  LOP3.LUT R90, R17, 0x1e0, RZ, 0xfc, !PT ;  /* 0x000001e0115a7812 */ /* 0x000fe400078efcff */
[-C--:B------:R-:W-:Y:S01]  /*0ab0*/  ISETP.GE.AND P1, PT, R87, R91.reuse, PT ;  /* 0x0000005b5700720c */ /* 0x080fe20003f26270 */
[----:B------:R-:W4:Y:S01]  /*0ac0*/  @!P4 LDG.E.U16 R22, desc[UR16][R4.64+0x280] ;  /* 0x000280100416c981 */ /* 0x000f22000c1e1500 */
[-C--:B------:R-:W-:Y:S02]  /*0ad0*/  ISETP.GE.AND P2, PT, R88, R91.reuse, PT ;  /* 0x0000005b5800720c */ /* 0x080fe40003f46270 */
[-C--:B------:R-:W-:Y:S02]  /*0ae0*/  ISETP.GE.AND P3, PT, R89, R91.reuse, PT ;  /* 0x0000005b5900720c */ /* 0x080fe40003f66270 */
[----:B------:R-:W-:-:S02]  /*0af0*/  ISETP.GE.AND P4, PT, R90, R91, PT ;  /* 0x0000005b5a00720c */ /* 0x000fc40003f86270 */
        /* <DEDUP_REMOVED lines=10> */
[----:B------:R-:W0:Y:S01]  /*0ba0*/  S2UR UR7, SR_CgaCtaId ;  /* 0x00000000000779c3 */ /* 0x000e220000008800 */
[----:B------:R-:W-:Y:S01]  /*0bb0*/  UMOV UR6, 0x400 ;  /* 0x0000040000067882 */ /* 0x000fe20000000000 */
[----:B-1----:R-:W-:-:S02]  /*0bc0*/  LEA.HI.SX32 R65, R69, R69, 0x1b ;  /* 0x0000004545417211 */ /* 0x002fc400078fdaff */
[C---:B------:R-:W-:Y:S02]  /*0bd0*/  IADD3 R28, R69.reuse, 0x20, RZ ;  /* 0x00000020451c7810 */ /* 0x040fe40007ffe0ff */
[C---:B------:R-:W-:Y:S02]  /*0be0*/  IADD3 R30, R69.reuse, 0x40, RZ ;  /* 0x00000040451e7810 */ /* 0x040fe40007ffe0ff */
[C---:B------:R-:W-:Y:S02]  /*0bf0*/  IADD3 R32, R69.reuse, 0x60, RZ ;  /* 0x0000006045207810 */ /* 0x040fe40007ffe0ff */
[----:B0-----:R-:W-:Y:S02]  /*0c00*/  IADD3 R4, R69, 0x80, RZ ;  /* 0x0000008045047810 */ /* 0x001fe40007ffe0ff */
[----:B------:R-:W-:Y:S01]  /*0c10*/  LEA.HI.SX32 R5, R28, R69, 0x1b ;  /* 0x000000451c057211 */ /* 0x000fe200078fdaff */
[----:B------:R-:W-:-:S06]  /*0c20*/  ULEA UR6, UR7, UR6, 0x18 ;  /* 0x0000000607067291 */ /* 0x000fcc000f8ec03f */
[----:B------:R-:W-:-:S04]  /*0c30*/  MOV R66, UR6 ;  /* 0x0000000600427c02 */ /* 0x000fc80008000f00 */
[-C--:B------:R-:W-:Y:S02]  /*0c40*/  LEA R65, R65, R66.reuse, 0x1 ;  /* 0x0000004241417211 */ /* 0x080fe400078e08ff */
[-C--:B------:R-:W-:Y:S02]  /*0c50*/  LEA.HI.SX32 R63, R30, R69.reuse, 0x1b ;  /* 0x000000451e3f7211 */ /* 0x080fe400078fdaff */
[-C--:B------:R-:W-:Y:S02]  /*0c60*/  LEA.HI.SX32 R33, R32, R69.reuse, 0x1b ;  /* 0x0000004520217211 */ /* 0x080fe400078fdaff */
[----:B------:R-:W-:Y:S02]  /*0c70*/  LEA.HI.SX32 R61, R4, R69, 0x1b ;  /* 0x00000045043d7211 */ /* 0x000fe400078fdaff */
[----:B------:R-:W-:Y:S02]  /*0c80*/  IADD3 R34, R69, 0xa0, RZ ;  /* 0x000000a045227810 */ /* 0x000fe40007ffe0ff */
[----:B------:R-:W-:-:S02]  /*0c90*/  LEA R64, R5, R66, 0x1 ;  /* 0x0000004205407211 */ /* 0x000fc400078e08ff */
[----:B------:R-:W-:Y:S02]  /*0ca0*/  IADD3 R4, R69, 0xe0, RZ ;  /* 0x000000e045047810 */ /* 0x000fe40007ffe0ff */
[-C--:B------:R-:W-:Y:S02]  /*0cb0*/  LEA R63, R63, R66.reuse, 0x1 ;  /* 0x000000423f3f7211 */ /* 0x080fe400078e08ff */
[-C--:B------:R-:W-:Y:S02]  /*0cc0*/  LEA R62, R33, R66.reuse, 0x1 ;  /* 0x00000042213e7211 */ /* 0x080fe400078e08ff */
[----:B------:R-:W-:Y:S02]  /*0cd0*/  LEA R61, R61, R66, 0x1 ;  /* 0x000000423d3d7211 */ /* 0x000fe400078e08ff */
[C---:B------:R-:W-:Y:S02]  /*0ce0*/  IADD3 R28, R69.reuse, 0x100, RZ ;  /* 0x00000100451c7810 */ /* 0x040fe40007ffe0ff */
[----:B------:R-:W-:-:S02]  /*0cf0*/  IADD3 R30, R69, 0x120, RZ ;  /* 0x00000120451e7810 */ /* 0x000fc40007ffe0ff */
[-C--:B------:R-:W-:Y:S02]  /*0d00*/  LEA.HI.SX32 R35, R34, R69.reuse, 0x1b ;  /* 0x0000004522237211 */ /* 0x080fe400078fdaff */
[-C--:B------:R-:W-:Y:S02]  /*0d10*/  LEA.HI.SX32 R5, R4, R69.reuse, 0x1b ;  /* 0x0000004504057211 */ /* 0x080fe400078fdaff */
[C---:B------:R-:W-:Y:S02]  /*0d20*/  IADD3 R32, R69.reuse, 0x140, RZ ;  /* 0x0000014045207810 */ /* 0x040fe40007ffe0ff */
[----:B------:R-:W-:Y:S02]  /*0d30*/  LEA.HI.SX32 R57, R28, R69, 0x1b ;  /* 0x000000451c397211 */ /* 0x000fe400078fdaff */
[----:B------:R-:W-:Y:S02]  /*0d40*/  IADD3 R4, R69, 0x180, RZ ;  /* 0x0000018045047810 */ /* 0x000fe40007ffe0ff */
[----:B------:R-:W-:-:S02]  /*0d50*/  LEA R60, R35, R66, 0x1 ;  /* 0x00000042233c7211 */ /* 0x000fc400078e08ff */
[-C--:B------:R-:W-:Y:S02]  /*0d60*/  LEA R58, R5, R66.reuse, 0x1 ;  /* 0x00000042053a7211 */ /* 0x080fe400078e08ff */
[-C--:B------:R-:W-:Y:S02]  /*0d70*/  LEA.HI.SX32 R55, R32, R69.reuse, 0x1b ;  /* 0x0000004520377211 */ /* 0x080fe400078fdaff */
[----:B------:R-:W-:Y:S02]  /*0d80*/  IADD3 R28, R69, 0x1e0, RZ ;  /* 0x000001e0451c7810 */ /* 0x000fe40007ffe0ff */
[-C--:B------:R-:W-:Y:S02]  /*0d90*/  LEA R57, R57, R66.reuse, 0x1 ;  /* 0x0000004239397211 */ /* 0x080fe400078e08ff */
[----:B------:R-:W-:Y:S02]  /*0da0*/  LEA.HI.SX32 R53, R4, R69, 0x1b ;  /* 0x0000004504357211 */ /* 0x000fe400078fdaff */
[----:B------:R-:W-:-:S02]  /*0db0*/  LEA R55, R55, R66, 0x1 ;  /* 0x0000004237377211 */ /* 0x000fc400078e08ff */
[----:B------:R-:W-:Y:S02]  /*0dc0*/  LEA R53, R53, R66, 0x1 ;  /* 0x0000004235357211 */ /* 0x000fe400078e08ff */
[----:B------:R-:W-:Y:S02]  /*0dd0*/  LEA R4, P0, R17, UR12, 0x1 ;  /* 0x0000000c11047c11 */ /* 0x000fe4000f8008ff */
[-C--:B------:R-:W-:Y:S02]  /*0de0*/  ISETP.GE.AND P2, PT, R79, R91.reuse, PT ;  /* 0x0000005b4f00720c */ /* 0x080fe40003f46270 */
[-C--:B------:R-:W-:Y:S02]  /*0df0*/  ISETP.GE.AND P3, PT, R78, R91.reuse, PT ;  /* 0x0000005b4e00720c */ /* 0x080fe40003f66270 */
[-C--:B------:R-:W-:Y:S02]  /*0e00*/  ISETP.GE.AND P4, PT, R77, R91.reuse, PT ;  /* 0x0000005b4d00720c */ /* 0x080fe40003f86270 */
[----:B------:R-:W-:-:S02]  /*0e10*/  ISETP.GE.AND P5, PT, R81, R91, PT ;  /* 0x0000005b5100720c */ /* 0x000fc40003fa6270 */
[----:B------:R-:W-:Y:S02]  /*0e20*/  ISETP.GE.AND P6, PT, R80, R91, PT ;  /* 0x0000005b5000720c */ /* 0x000fe40003fc6270 */
[----:B------:R-:W-:Y:S01]  /*0e30*/  PRMT R33, RZ, 0x7610, R33 ;  /* 0x00007610ff217816 */ /* 0x000fe20000000021 */
[----:B--2---:R0:W-:Y:S02]  /*0e40*/  STS.U16 [R65], R0 ;  /* 0x0000000041007388 */ /* 0x0041e40000000400 */
[----:B0-----:R-:W-:-:S04]  /*0e50*/  IADD3 R0, R69, 0xc0, RZ ;  /* 0x000000c045007810 */ /* 0x001fc80007ffe0ff */
[----:B------:R-:W-:Y:S01]  /*0e60*/  LEA.HI.SX32 R59, R0, R69, 0x1b ;  /* 0x00000045003b7211 */ /* 0x000fe200078fdaff */
[----:B-----5:R0:W-:Y:S01]  /*0e70*/  STS.U16 [R64+0x40], R7 ;  /* 0x0000400740007388 */ /* 0x0201e20000000400 */
[----:B------:R-:W-:-:S03]  /*0e80*/  IADD3 R0, R69, 0x160, RZ ;  /* 0x0000016045007810 */ /* 0x000fc60007ffe0ff */
[----:B---3--:R1:W-:Y:S01]  /*0e90*/  STS.U16 [R63+0x80], R6 ;  /* 0x000080063f007388 */ /* 0x0083e20000000400 */
[----:B------:R-:W-:-:S03]  /*0ea0*/  LEA R59, R59, R66, 0x1 ;  /* 0x000000423b3b7211 */ /* 0x000fc600078e08ff */
[----:B----4-:R-:W-:Y:S01]  /*0eb0*/  STS.U16 [R62+0xc0], R19 ;  /* 0x0000c0133e007388 */ /* 0x010fe20000000400 */
[----:B0-----:R-:W-:-:S03]  /*0ec0*/  LEA.HI.SX32 R7, R30, R69, 0x1b ;  /* 0x000000451e077211 */ /* 0x001fc600078fdaff */
[----:B------:R0:W-:Y:S01]  /*0ed0*/  STS.U16 [R61+0x100], R14 ;  /* 0x0001000e3d007388 */ /* 0x0001e20000000400 */
[-C--:B------:R-:W-:Y:S02]  /*0ee0*/  LEA.HI.SX32 R5, R0, R69.reuse, 0x1b ;  /* 0x0000004500057211 */ /* 0x080fe400078fdaff */
[----:B-1----:R-:W-:Y:S02]  /*0ef0*/  IADD3 R6, R69, 0x1a0, RZ ;  /* 0x000001a045067810 */ /* 0x002fe40007ffe0ff */
[----:B------:R-:W-:Y:S01]  /*0f00*/  LEA R56, R7, R66, 0x1 ;  /* 0x0000004207387211 */ /* 0x000fe200078e08ff */
[----:B------:R-:W-:Y:S01]  /*0f10*/  STS.U16 [R60+0x140], R21 ;  /* 0x000140153c007388 */ /* 0x000fe20000000400 */
[-C--:B------:R-:W-:Y:S02]  /*0f20*/  LEA.HI.SX32 R7, R6, R69.reuse, 0x1b ;  /* 0x0000004506077211 */ /* 0x080fe400078fdaff */
[C---:B0-----:R-:W-:Y:S02]  /*0f30*/  IADD3 R14, R69.reuse, 0x1c0, RZ ;  /* 0x000001c0450e7810 */ /* 0x041fe40007ffe0ff */
[----:B------:R-:W-:Y:S01]  /*0f40*/  SHF.L.U32 R0, R69, 0x4, RZ ;  /* 0x0000000445007819 */ /* 0x000fe200000006ff */
[----:B------:R-:W-:Y:S01]  /*0f50*/  STS.U16 [R59+0x180], R18 ;  /* 0x000180123b007388 */ /* 0x000fe20000000400 */
[----:B------:R-:W-:-:S02]  /*0f60*/  LEA.HI.SX32 R51, R14, R69, 0x1b ;  /* 0x000000450e337211 */ /* 0x000fc400078fdaff */
[-C--:B------:R-:W-:Y:S01]  /*0f70*/  LEA R54, R5, R66.reuse, 0x1 ;  /* 0x0000004205367211 */ /* 0x080fe200078e08ff */
[----:B------:R-:W-:Y:S01]  /*0f80*/  STS.U16 [R58+0x1c0], R23 ;  /* 0x0001c0173a007388 */ /* 0x000fe20000000400 */
[----:B------:R-:W-:Y:S02]  /*0f90*/  LEA.HI.SX32 R5, R28, R69, 0x1b ;  /* 0x000000451c057211 */ /* 0x000fe400078fdaff */
[----:B------:R-:W-:Y:S01]  /*0fa0*/  LEA R52, R7, R66, 0x1 ;  /* 0x0000004207347211 */ /* 0x000fe200078e08ff */
[----:B------:R-:W-:Y:S01]  /*0fb0*/  STS.U16 [R57+0x200], R20 ;  /* 0x0002001439007388 */ /* 0x000fe20000000400 */
[----:B------:R-:W-:Y:S02]  /*0fc0*/  LEA.HI.SX32 R49, R0, R0, 0x1b ;  /* 0x0000000000317211 */ /* 0x000fe400078fdaff */
[-C--:B------:R-:W-:Y:S01]  /*0fd0*/  LEA R51, R51, R66.reuse, 0x1 ;  /* 0x0000004233337211 */ /* 0x080fe200078e08ff */
[----:B------:R0:W-:Y:S01]  /*0fe0*/  STS.U16 [R56+0x240], R25 ;  /* 0x0002401938007388 */ /* 0x0001e20000000400 */
[----:B------:R-:W-:-:S03]  /*0ff0*/  LEA R50, R5, R66, 0x1 ;  /* 0x0000004205327211 */ /* 0x000fc600078e08ff */
[----:B------:R-:W-:Y:S01]  /*1000*/  STS.U16 [R55+0x280], R22 ;  /* 0x0002801637007388 */ /* 0x000fe20000000400 */
[----:B------:R-:W-:-:S03]  /*1010*/  LEA R49, R49, R66, 0x1 ;  /* 0x0000004231317211 */ /* 0x000fc600078e08ff */
        /* <DEDUP_REMOVED lines=22> */
[----:B------:R-:W-:-:S02]  /*1180*/  LEA.HI.X R5, R17, UR13, R16, 0x1, P0 ;  /* 0x0000000d11057c11 */ /* 0x000fc400080f0c10 */
[----:B------:R-:W-:Y:S02]  /*1190*/  ISETP.GE.AND P0, PT, R76, R91, PT ;  /* 0x0000005b4c00720c */ /* 0x000fe40003f06270 */
[----:B------:R-:W-:Y:S01]  /*11a0*/  PRMT R19, RZ, 0x7610, R19 ;  /* 0x00007610ff137816 */ /* 0x000fe20000000013 */
[----:B------:R-:W-:Y:S01]  /*11b0*/  BAR.SYNC.DEFER_BLOCKING 0x0 ;  /* 0x0000000000007b1d */ /* 0x000fe20000010000 */
[----:B0-----:R-:W-:Y:S02]  /*11c0*/  PRMT R25, RZ, 0x7610, R25 ;  /* 0x00007610ff197816 */ /* 0x001fe40000000019 */
[----:B------:R-:W-:-:S04]  /*11d0*/  LEA R6, P1, R17, UR14, 0x1 ;  /* 0x0000000e11067c11 */ /* 0x000fc8000f8208ff */
[----:B------:R-:W-:-:S03]  /*11e0*/  LEA.HI.X R7, R17, UR15, R16, 0x1, P1 ;  /* 0x0000000f11077c11 */ /* 0x000fc600088f0c10 */
[----:B------:R-:W4:Y:S01]  /*11f0*/  @!P0 LDG.E.U16 R19, desc[UR16][R4.64+0x40] ;  /* 0x0000401004138981 */ /* 0x000f22000c1e1500 */
[-C--:B------:R-:W-:Y:S02]  /*1200*/  ISETP.GE.AND P0, PT, R82, R91.reuse, PT ;  /* 0x0000005b5200720c */ /* 0x080fe40003f06270 */
[----:B------:R-:W-:Y:S02]  /*1210*/  ISETP.GE.AND P1, PT, R17, R91, PT ;  /* 0x0000005b1100720c */ /* 0x000fe40003f26270 */
[----:B-1----:R-:W-:-:S09]  /*1220*/  PRMT R24, RZ, 0x7610, R24 ;  /* 0x00007610ff187816 */ /* 0x002fd20000000018 */
[----:B------:R-:W5:Y:S01]  /*1230*/  @!P0 LDG.E.U16 R25, desc[UR16][R4.64+0x1c0] ;  /* 0x0001c01004198981 */ /* 0x000f62000c1e1500 */
[----:B------:R-:W-:Y:S02]  /*1240*/  ISETP.GE.AND P0, PT, R83, R91, PT ;  /* 0x0000005b5300720c */ /* 0x000fe40003f06270 */
[----:B------:R-:W-:Y:S02]  /*1250*/  PRMT R14, RZ, 0x7610, R14 ;  /* 0x00007610ff0e7816 */ /* 0x000fe4000000000e */
[----:B------:R-:W-:Y:S02]  /*1260*/  PRMT R20, RZ, 0x7610, R20 ;  /* 0x00007610ff147816 */ /* 0x000fe40000000014 */
[----:B------:R-:W-:Y:S02]  /*1270*/  PRMT R21, RZ, 0x7610, R21 ;  /* 0x00007610ff157816 */ /* 0x000fe40000000015 */
[----:B------:R-:W-:Y:S01]  /*1280*/  PRMT R18, RZ, 0x7610, R18 ;  /* 0x00007610ff127816 */ /* 0x000fe20000000012 */
[----:B------:R-:W4:Y:S01]  /*1290*/  @!P1 LDG.E.U16 R14, desc[UR16][R4.64] ;  /* 0x00000010040e9981 */ /* 0x000f22000c1e1500 */
[----:B------:R-:W-:-:S02]  /*12a0*/  PRMT R22, RZ, 0x7610, R22 ;  /* 0x00007610ff167816 */ /* 0x000fc40000000016 */
[----:B------:R-:W-:Y:S01]  /*12b0*/  PRMT R23, RZ, 0x7610, R23 ;  /* 0x00007610ff177816 */ /* 0x000fe20000000017 */
[----:B------:R-:W5:Y:S01]  /*12c0*/  @!P0 LDG.E.U16 R24, desc[UR16][R4.64+0x200] ;  /* 0x0002001004188981 */ /* 0x000f62000c1e1500 */
[-C--:B------:R-:W-:Y:S02]  /*12d0*/  ISETP.GE.AND P0, PT, R84, R91.reuse, PT ;  /* 0x0000005b5400720c */ /* 0x080fe40003f06270 */
        /* <DEDUP_REMOVED lines=11> */
[----:B------:R-:W-:Y:S02]  /*1390*/  PRMT R27, RZ, 0x7610, R27 ;  /* 0x00007610ff1b7816 */ /* 0x000fe4000000001b */
[----:B--2---:R-:W-:Y:S02]  /*13a0*/  PRMT R26, RZ, 0x7610, R26 ;  /* 0x00007610ff1a7816 */ /* 0x004fe4000000001a */
[----:B------:R-:W-:Y:S02]  /*13b0*/  PRMT R29, RZ, 0x7610, R29 ;  /* 0x00007610ff1d7816 */ /* 0x000fe4000000001d */
[----:B------:R-:W-:Y:S01]  /*13c0*/  PRMT R28, RZ, 0x7610, R28 ;  /* 0x00007610ff1c7816 */ /* 0x000fe2000000001c */
[----:B------:R-:W2:Y:S01]  /*13d0*/  @!P0 LDG.E.U16 R27, desc[UR16][R4.64+0x240] ;  /* 0x00024010041b8981 */ /* 0x000ea2000c1e1500 */
[----:B---3--:R-:W-:-:S02]  /*13e0*/  PRMT R31, RZ, 0x7610, R31 ;  /* 0x00007610ff1f7816 */ /* 0x008fc4000000001f */
[----:B------:R-:W-:Y:S01]  /*13f0*/  PRMT R30, RZ, 0x7610, R30 ;  /* 0x00007610ff1e7816 */ /* 0x000fe2000000001e */
[----:B------:R-:W3:Y:S04]  /*1400*/  @!P1 LDG.E.U16 R26, desc[UR16][R4.64+0x280] ;  /* 0x00028010041a9981 */ /* 0x000ee8000c1e1500 */
[----:B------:R-:W3:Y:S04]  /*1410*/  @!P2 LDG.E.U16 R29, desc[UR16][R4.64+0x2c0] ;  /* 0x0002c010041da981 */ /* 0x000ee8000c1e1500 */
[----:B------:R-:W3:Y:S04]  /*1420*/  @!P3 LDG.E.U16 R28, desc[UR16][R4.64+0x300] ;  /* 0x00030010041cb981 */ /* 0x000ee8000c1e1500 */
[----:B------:R-:W3:Y:S04]  /*1430*/  @!P4 LDG.E.U16 R31, desc[UR16][R4.64+0x340] ;  /* 0x00034010041fc981 */ /* 0x000ee8000c1e1500 */
[----:B------:R-:W3:Y:S04]  /*1440*/  @!P5 LDG.E.U16 R30, desc[UR16][R4.64+0x380] ;  /* 0x00038010041ed981 */ /* 0x000ee8000c1e1500 */
[----:B------:R0:W3:Y:S01]  /*1450*/  @!P6 LDG.E.U16 R33, desc[UR16][R4.64+0x3c0] ;  /* 0x0003c0100421e981 */ /* 0x0000e2000c1e1500 */
        /* <DEDUP_REMOVED lines=11> */
[----:B------:R-:W-:Y:S01]  /*1510*/  PRMT R99, RZ, 0x7610, R99 ;  /* 0x00007610ff637816 */ /* 0x000fe20000000063 */
[----:B----4-:R-:W-:Y:S04]  /*1520*/  STS.U16 [R65], R14 ;  /* 0x0000000e41007388 */ /* 0x010fe80000000400 */
        /* <DEDUP_REMOVED lines=11> */
[----:B------:R0:W-:Y:S04]  /*15e0*/  STS.U16 [R53+0x300], R28 ;  /* 0x0003001c35007388 */ /* 0x0001e80000000400 */
[----:B------:R-:W-:Y:S04]  /*15f0*/  STS.U16 [R52+0x340], R31 ;  /* 0x0003401f34007388 */ /* 0x000fe80000000400 */
[----:B------:R1:W-:Y:S04]  /*1600*/  STS.U16 [R51+0x380], R30 ;  /* 0x0003801e33007388 */ /* 0x0003e80000000400 */
[----:B------:R2:W-:Y:S01]  /*1610*/  STS.U16 [R50+0x3c0], R33 ;  /* 0x0003c02132007388 */ /* 0x0005e20000000400 */
        /* <DEDUP_REMOVED lines=8> */
[----:B------:R-:W2:Y:S04]  /*16a0*/  LDS.U16 R74, [R49+0xe] ;  /* 0x00000e00314a7984 */ /* 0x000ea80000000400 */
[----:B------:R-:W2:Y:S04]  /*16b0*/  LDS.U16 R75, [R49+0x10] ;  /* 0x00001000314b7984 */ /* 0x000ea80000000400 */
[----:B------:R-:W3:Y:S04]  /*16c0*/  LDS.U16 R92, [R49+0x12] ;  /* 0x00001200315c7984 */ /* 0x000ee80000000400 */
[----:B------:R-:W3:Y:S04]  /*16d0*/  LDS.U16 R93, [R49+0x14] ;  /* 0x00001400315d7984 */ /* 0x000ee80000000400 */
[----:B------:R-:W3:Y:S04]  /*16e0*/  LDS.U16 R94, [R49+0x16] ;  /* 0x00001600315e7984 */ /* 0x000ee80000000400 */
[----:B------:R-:W3:Y:S04]  /*16f0*/  LDS.U16 R19, [R49+0x18] ;  /* 0x0000180031137984 */ /* 0x000ee80000000400 */
[----:B------:R-:W3:Y:S04]  /*1700*/  LDS.U16 R18, [R49+0x1a] ;  /* 0x00001a0031127984 */ /* 0x000ee80000000400 */
[----:B------:R-:W3:Y:S04]  /*1710*/  LDS.U16 R14, [R49+0x1c] ;  /* 0x00001c00310e7984 */ /* 0x000ee80000000400 */
[----:B------:R-:W3:Y:S01]  /*1720*/  LDS.U16 R0, [R49+0x1e] ;  /* 0x00001e0031007984 */ /* 0x000ee20000000400 */
[----:B------:R-:W-:Y:S01]  /*1730*/  BAR.SYNC.DEFER_BLOCKING 0x0 ;  /* 0x0000000000007b1d */ /* 0x000fe20000010000 */
[----:B0-----:R-:W-:-:S05]  /*1740*/  PRMT R28, RZ, 0x7610, R28 ;  /* 0x00007610ff1c7816 */ /* 0x001fca000000001c */
[----:B------:R-:W5:Y:S01]  /*1750*/  @!P0 LDG.E.U16 R4, desc[UR16][R6.64] ;  /* 0x0000001006048981 */ /* 0x000f62000c1e1500 */
[-C--:B------:R-:W-:Y:S02]  /*1760*/  ISETP.GE.AND P0, PT, R77, R91.reuse, PT ;  /* 0x0000005b4d00720c */ /* 0x080fe40003f06270 */
[----:B-1----:R-:W-:Y:S01]  /*1770*/  PRMT R30, RZ, 0x7610, R30 ;  /* 0x00007610ff1e7816 */ /* 0x002fe2000000001e */
[----:B------:R-:W5:Y:S01]  /*1780*/  @!P1 LDG.E.U16 R5, desc[UR16][R6.64+0x40] ;  /* 0x0000401006059981 */ /* 0x000f62000c1e1500 */
[----:B------:R-:W-:Y:S02]  /*1790*/  PRMT R27, RZ, 0x7610, R27 ;  /* 0x00007610ff1b7816 */ /* 0x000fe4000000001b */
[----:B------:R-:W-:Y:S01]  /*17a0*/  PRMT R29, RZ, 0x7610, R29 ;  /* 0x00007610ff1d7816 */ /* 0x000fe2000000001d */
[----:B------:R-:W5:Y:S01]  /*17b0*/  @!P3 LDG.E.U16 R100, desc[UR16][R6.64+0x300] ;  /* 0x000300100664b981 */ /* 0x000f62000c1e1500 */
[----:B------:R-:W-:Y:S02]  /*17c0*/  PRMT R31, RZ, 0x7610, R31 ;  /* 0x00007610ff1f7816 */ /* 0x000fe4000000001f */
[----:B--2---:R-:W-:Y:S01]  /*17d0*/  PRMT R33, RZ, 0x7610, R33 ;  /* 0x00007610ff217816 */ /* 0x004fe20000000021 */
[----:B------:R-:W2:Y:S04]  /*17e0*/  @!P5 LDG.E.U16 R102, desc[UR16][R6.64+0x380] ;  /* 0x000380100666d981 */ /* 0x000ea8000c1e1500 */
[----:B------:R-:W2:Y:S01]  /*17f0*/  @!P0 LDG.E.U16 R28, desc[UR16][R6.64+0x80] ;  /* 0x00008010061c8981 */ /* 0x000ea2000c1e1500 */
[----:B------:R-:W-:-:S02]  /*1800*/  ISETP.GE.AND P0, PT, R79, R91, PT ;  /* 0x0000005b4f00720c */ /* 0x000fc40003f06270 */
[-C--:B------:R-:W-:Y:S01]  /*1810*/  ISETP.GE.AND P1, PT, R78, R91.reuse, PT ;  /* 0x0000005b4e00720c */ /* 0x080fe20003f26270 */
[----:B------:R-:W2:Y:S10]  /*1820*/  @!P6 LDG.E.U16 R99, desc[UR16][R6.64+0x3c0] ;  /* 0x0003c0100663e981 */ /* 0x000eb4000c1e1500 */
[----:B------:R-:W2:Y:S01]  /*1830*/  @!P0 LDG.E.U16 R30, desc[UR16][R6.64+0x100] ;  /* 0x00010010061e8981 */ /* 0x000ea2000c1e1500 */
[----:B------:R-:W-:-:S03]  /*1840*/  ISETP.GE.AND P0, PT, R81, R91, PT ;  /* 0x0000005b5100720c */ /* 0x000fc60003f06270 */
[----:B------:R-:W2:Y:S01]  /*1850*/  @!P1 LDG.E.U16 R27, desc[UR16][R6.64+0xc0] ;  /* 0x0000c010061b9981 */ /* 0x000ea2000c1e1500 */
[----:B------:R-:W-:-:S09]  /*1860*/  ISETP.GE.AND P1, PT, R80, R91, PT ;  /* 0x0000005b5000720c */ /* 0x000fd20003f26270 */
[----:B------:R-:W2:Y:S01]  /*1870*/  @!P0 LDG.E.U16 R32, desc[UR16][R6.64+0x180] ;  /* 0x0001801006208981 */ /* 0x000ea2000c1e1500 */
[----:B------:R-:W-:-:S03]  /*1880*/  ISETP.GE.AND P0, PT, R83, R91, PT ;  /* 0x0000005b5300720c */ /* 0x000fc60003f06270 */
[----:B------:R-:W2:Y:S01]  /*1890*/  @!P1 LDG.E.U16 R29, desc[UR16][R6.64+0x140] ;  /* 0x00014010061d9981 */ /* 0x000ea2000c1e1500 */
[----:B------:R-:W-:-:S09]  /*18a0*/  ISETP.GE.AND P1, PT, R82, R91, PT ;  /* 0x0000005b5200720c */ /* 0x000fd20003f26270 */
[----:B------:R-:W2:Y:S01]  /*18b0*/  @!P0 LDG.E.U16 R96, desc[UR16][R6.64+0x200] ;  /* 0x0002001006608981 */ /* 0x000ea2000c1e1500 */
[----:B------:R-:W-:-:S03]  /*18c0*/  ISETP.NE.AND P0, PT, R97, RZ, PT ;  /* 0x000000ff6100720c */ /* 0x000fc60003f05270 */
[----:B------:R-:W2:Y:S01]  /*18d0*/  @!P1 LDG.E.U16 R31, desc[UR16][R6.64+0x1c0] ;  /* 0x0001c010061f9981 */ /* 0x000ea2000c1e1500 */
[----:B------:R-:W-:Y:S02]  /*18e0*/  ISETP.NE.AND P1, PT, R95, RZ, PT ;  /* 0x000000ff5f00720c */ /* 0x000fe40003f25270 */
[----:B------:R-:W-:Y:S02]  /*18f0*/  PRMT R95, RZ, 0x7610, R95 ;  /* 0x00007610ff5f7816 */ /* 0x000fe4000000005f */
[----:B------:R-:W-:-:S04]  /*1900*/  PRMT R97, RZ, 0x7610, R97 ;  /* 0x00007610ff617816 */ /* 0x000fc80000000061 */
[----:B------:R-:W2:Y:S04]  /*1910*/  @!P2 LDG.E.U16 R95, desc[UR16][R6.64+0x2c0] ;  /* 0x0002c010065fa981 */ /* 0x000ea8000c1e1500 */
[----:B------:R-:W2:Y:S04]  /*1920*/  @!P0 LDG.E.U16 R33, desc[UR16][R6.64+0x240] ;  /* 0x0002401006218981 */ /* 0x000ea8000c1e1500 */
[----:B------:R-:W2:Y:S04]  /*1930*/  @!P1 LDG.E.U16 R98, desc[UR16][R6.64+0x280] ;  /* 0x0002801006629981 */ /* 0x000ea8000c1e1500 */
[----:B------:R0:W2:Y:S01]  /*1940*/  @!P4 LDG.E.U16 R97, desc[UR16][R6.64+0x340] ;  /* 0x000340100661c981 */ /* 0x0000a2000c1e1500 */
[----:B---3--:R-:W-:Y:S01]  /*1950*/  HADD2.F32 R20, -RZ, R20.H0_H0 ;  /* 0x20000014ff147230 */ /* 0x008fe20000004100 */
[----:B0-----:R-:W0:Y:S01]  /*1960*/  LDC.64 R6, c[0x0][0x2a0] ;  /* 0x0000a800ff067b82 */ /* 0x001e220000000a00 */
[----:B----4-:R-:W-:-:S02]  /*1970*/  HADD2.F32 R21, -RZ, R21.H0_H0 ;  /* 0x20000015ff157230 */ /* 0x010fc40000004100 */
[----:B-----5:R-:W-:Y:S02]  /*1980*/  HADD2.F32 R22, -RZ, R22.H0_H0 ;  /* 0x20000016ff167230 */ /* 0x020fe40000004100 */
[----:B------:R-:W-:Y:S02]  /*1990*/  HADD2.F32 R23, -RZ, R23.H0_H0 ;  /* 0x20000017ff177230 */ /* 0x000fe40000004100 */
[----:B------:R-:W-:Y:S02]  /*19a0*/  HADD2.F32 R24, -RZ, R24.H0_H0 ;  /* 0x20000018ff187230 */ /* 0x000fe40000004100 */
[----:B------:R-:W-:Y:S02]  /*19b0*/  HADD2.F32 R25, -RZ, R25.H0_H0 ;  /* 0x20000019ff197230 */ /* 0x000fe40000004100 */
[----:B------:R-:W-:Y:S01]  /*19c0*/  HADD2.F32 R26, -RZ, R26.H0_H0 ;  /* 0x2000001aff1a7230 */ /* 0x000fe20000004100 */
[----:B------:R-:W-:Y:S01]  /*19d0*/  USHF.R.S32.HI UR19, URZ, 0x1f, UR18 ;  /* 0x0000001f3f137899 */ /* 0x000fe20008011412 */
[----:B------:R-:W-:Y:S01]  /*19e0*/  BSSY B0, `(.L_x_12630) ;  /* 0x0000041000007945 */ /* 0x000fe20003800000 */
[----:B------:R-:W-:Y:S01]  /*19f0*/  ISETP.GE.AND P0, PT, R17, R91, PT ;  /* 0x0000005b1100720c */ /* 0x000fe20003f06270 */
[----:B------:R-:W-:Y:S04]  /*1a00*/  STS.U16 [R65], R4 ;  /* 0x0000000441007388 */ /* 0x000fe80000000400 */
[----:B------:R1:W-:Y:S02]  /*1a10*/  STS.U16 [R64+0x40], R5 ;  /* 0x0000400540007388 */ /* 0x0003e40000000400 */
[----:B-1----:R-:W1:Y:S02]  /*1a20*/  LDC.64 R4, c[0x0][0x2b0] ;  /* 0x0000ac00ff047b82 */ /* 0x002e640000000a00 */
[----:B--2---:R-:W-:Y:S04]  /*1a30*/  STS.U16 [R63+0x80], R28 ;  /* 0x0000801c3f007388 */ /* 0x004fe80000000400 */
[----:B------:R-:W-:Y:S04]  /*1a40*/  STS.U16 [R62+0xc0], R27 ;  /* 0x0000c01b3e007388 */ /* 0x000fe80000000400 */
[----:B------:R-:W-:Y:S04]  /*1a50*/  STS.U16 [R61+0x100], R30 ;  /* 0x0001001e3d007388 */ /* 0x000fe80000000400 */
[----:B------:R-:W-:Y:S04]  /*1a60*/  STS.U16 [R60+0x140], R29 ;  /* 0x0001401d3c007388 */ /* 0x000fe80000000400 */
[----:B------:R-:W-:Y:S04]  /*1a70*/  STS.U16 [R59+0x180], R32 ;  /* 0x000180203b007388 */ /* 0x000fe80000000400 */
[----:B------:R-:W-:Y:S04]  /*1a80*/  STS.U16 [R58+0x1c0], R31 ;  /* 0x0001c01f3a007388 */ /* 0x000fe80000000400 */
[----:B------:R-:W-:Y:S04]  /*1a90*/  STS.U16 [R57+0x200], R96 ;  /* 0x0002006039007388 */ /* 0x000fe80000000400 */
[----:B------:R2:W-:Y:S02]  /*1aa0*/  STS.U16 [R56+0x240], R33 ;  /* 0x0002402138007388 */ /* 0x0005e40000000400 */
[----:B--2---:R-:W-:-:S05]  /*1ab0*/  FADD.FTZ R33, R20, UR5 ;  /* 0x0000000514217e21 */ /* 0x004fca0008010000 */
[----:B------:R-:W-:Y:S01]  /*1ac0*/  FSETP.GTU.FTZ.AND P5, PT, R33, 20, PT ;  /* 0x41a000002100780b */ /* 0x000fe20003fbc000 */
[----:B------:R2:W-:Y:S01]  /*1ad0*/  STS.U16 [R55+0x280], R98 ;  /* 0x0002806237007388 */ /* 0x0005e20000000400 */
[----:B------:R-:W-:-:S03]  /*1ae0*/  FADD.FTZ R32, R21, UR5 ;  /* 0x0000000515207e21 */ /* 0x000fc60008010000 */
[----:B------:R2:W-:Y:S01]  /*1af0*/  STS.U16 [R54+0x2c0], R95 ;  /* 0x0002c05f36007388 */ /* 0x0005e20000000400 */
[----:B------:R-:W-:Y:S01]  /*1b00*/  FADD.FTZ R31, R22, UR5 ;  /* 0x00000005161f7e21 */ /* 0x000fe20008010000 */
[----:B------:R-:W-:Y:S02]  /*1b10*/  FADD.FTZ R30, R23, UR5 ;  /* 0x00000005171e7e21 */ /* 0x000fe40008010000 */
[----:B------:R2:W-:Y:S01]  /*1b20*/  STS.U16 [R53+0x300], R100 ;  /* 0x0003006435007388 */ /* 0x0005e20000000400 */
[----:B------:R-:W-:Y:S01]  /*1b30*/  FADD.FTZ R29, R24, UR5 ;  /* 0x00000005181d7e21 */ /* 0x000fe20008010000 */
[----:B------:R-:W-:Y:S02]  /*1b40*/  FADD.FTZ R28, R25, UR5 ;  /* 0x00000005191c7e21 */ /* 0x000fe40008010000 */
[----:B------:R2:W-:Y:S04]  /*1b50*/  STS.U16 [R52+0x340], R97 ;  /* 0x0003406134007388 */ /* 0x0005e80000000400 */
[----:B------:R2:W-:Y:S04]  /*1b60*/  STS.U16 [R51+0x380], R102 ;  /* 0x0003806633007388 */ /* 0x0005e80000000400 */
[----:B------:R2:W-:Y:S01]  /*1b70*/  STS.U16 [R50+0x3c0], R99 ;  /* 0x0003c06332007388 */ /* 0x0005e20000000400 */
[----:B------:R-:W-:Y:S01]  /*1b80*/  FSETP.GTU.FTZ.AND P4, PT, R32, 20, PT ;  /* 0x41a000002000780b */ /* 0x000fe20003f9c000 */
[----:B------:R-:W-:Y:S01]  /*1b90*/  FADD.FTZ R27, R26, UR5 ;  /* 0x000000051a1b7e21 */ /* 0x000fe20008010000 */
[----:B------:R-:W-:-:S02]  /*1ba0*/  FSETP.GTU.FTZ.AND P3, PT, R31, 20, PT ;  /* 0x41a000001f00780b */ /* 0x000fc40003f7c000 */
[----:B------:R-:W-:Y:S02]  /*1bb0*/  FSETP.GTU.FTZ.AND P2, PT, R30, 20, PT ;  /* 0x41a000001e00780b */ /* 0x000fe40003f5c000 */
[----:B------:R-:W-:Y:S02]  /*1bc0*/  FSETP.GTU.FTZ.AND P1, PT, R29, 20, PT ;  /* 0x41a000001d00780b */ /* 0x000fe40003f3c000 */
[----:B------:R-:W-:Y:S01]  /*1bd0*/  FSETP.GTU.FTZ.AND P6, PT, R28, 20, PT ;  /* 0x41a000001c00780b */ /* 0x000fe20003fdc000 */
[----:B------:R-:W-:Y:S01]  /*1be0*/  NOP ;  /* 0x0000000000007918 */ /* 0x000fe20000000000 */
[----:B012---:R-:W-:Y:S11]  /*1bf0*/  @P5 BRA `(.L_x_12631) ;  /* 0x00000000007c5947 */ /* 0x007ff60003800000 */
        /* <DEDUP_REMOVED lines=31> */
.L_x_12631:
[----:B------:R-:W-:Y:S05]  /*1df0*/  BSYNC B0 ;  /* 0x0000000000007941 */ /* 0x000fea0003800000 */
.L_x_12630:
        /* <DEDUP_REMOVED lines=36> */
.L_x_12633:
[----:B------:R-:W-:Y:S05]  /*2040*/  BSYNC B0 ;  /* 0x0000000000007941 */ /* 0x000fea0003800000 */
.L_x_12632:
        /* <DEDUP_REMOVED lines=36> */
.L_x_12635:
[----:B------:R-:W-:Y:S05]  /*2290*/  BSYNC B0 ;  /* 0x0000000000007941 */ /* 0x000fea0003800000 */
.L_x_12634:
        /* <DEDUP_REMOVED lines=36> */
.L_x_12637:
[----:B------:R-:W-:Y:S05]  /*24e0*/  BSYNC B0 ;  /* 0x0000000000007941 */ /* 0x000fea0003800000 */
.L_x_12636:
        /* <DEDUP_REMOVED lines=36> */
.L_x_12639:
[----:B------:R-:W-:Y:S05]  /*2730*/  BSYNC B0 ;  /* 0x0000000000007941 */ /* 0x000fea0003800000 */
.L_x_12638:
        /* <DEDUP_REMOVED lines=36> */
.L_x_12641:
[----:B------:R-:W-:Y:S05]  /*2980*/  BSYNC B0 ;  /* 0x0000000000007941 */ /* 0x000fea0003800000 */
.L_x_12640:
        /* <DEDUP_REMOVED lines=36> */
.L_x_12643:
[----:B------:R-:W-:Y:S05]  /*2bd0*/  BSYNC B0 ;  /* 0x0000000000007941 */ /* 0x000fea0003800000 */
.L_x_12642:
        /* <DEDUP_REMOVED lines=38> */
.L_x_12645:
[----:B------:R-:W-:Y:S05]  /*2e40*/  BSYNC B0 ;  /* 0x0000000000007941 */ /* 0x000fea0003800000 */
.L_x_12644:
        /* <DEDUP_REMOVED lines=39> */
.L_x_12647:
[----:B------:R-:W-:Y:S05]  /*30c0*/  BSYNC B0 ;  /* 0x0000000000007941 */ /* 0x000fea0003800000 */
.L_x_12646:
[----:B------:R-:W-:Y:S01]  /*30d0*/  HADD2.F32 R0, -RZ, R0.H0_H0 ;  /* 0x20000000ff007230 */ /* 0x000fe20000004100 */
[----:B------:R-:W-:Y:S01]  /*30e0*/  BSSY B0, `(.L_x_12648) ;  /* 0x0000026000007945 */ /* 0x000fe20003800000 */
[----:B------:R-:W-:Y:S01]  /*30f0*/  IADD3 R97, R7, R95, RZ ;  /* 0x0000005f07617210 */ /* 0x000fe20007ffe0ff */
[----:B------:R-:W-:Y:S01]  /*3100*/  IMAD R94, R4, UR19, RZ ;  /* 0x00000013045e7c24 */ /* 0x000fe2000f8e02ff */
[----:B------:R-:W-:Y:S01]  /*3110*/  FSETP.GTU.FTZ.AND P3, PT, R19, 20, PT ;  /* 0x41a000001300780b */ /* 0x000fe20003f7c000 */
[----:B------:R-:W-:Y:S01]  /*3120*/  FADD.FTZ R18, R0, UR5 ;  /* 0x0000000500127e21 */ /* 0x000fe20008010000 */
[----:B------:R-:W-:Y:S01]  /*3130*/  @!P0 IADD3 R95, R95, R75, RZ ;  /* 0x0000004b5f5f8210 */ /* 0x000fe20007ffe0ff */
        /* <DEDUP_REMOVED lines=32> */
.L_x_12649:
[----:B------:R-:W-:Y:S05]  /*3340*/  BSYNC B0 ;  /* 0x0000000000007941 */ /* 0x000fea0003800000 */
.L_x_12648:
[----:B------:R-:W-:Y:S01]  /*3350*/  IADD3 R75, R68, -R15, RZ ;  /* 0x8000000f444b7210 */ /* 0x000fe20007ffe0ff */
[----:B------:R-:W-:Y:S01]  /*3360*/  BSSY B0, `(.L_x_12650) ;  /* 0x0000028000007945 */ /* 0x000fe20003800000 */
[----:B------:R-:W-:Y:S01]  /*3370*/  @!P0 MOV R14, R74 ;  /* 0x0000004a000e8202 */ /* 0x000fe20000000f00 */
[----:B------:R-:W-:Y:S01]  /*3380*/  IMAD R5, R5, UR18, R94 ;  /* 0x0000001205057c24 */ /* 0x000fe2000f8e025e */
[----:B------:R-:W-:Y:S01]  /*3390*/  FSETP.GTU.FTZ.AND P2, PT, R18, 20, PT ;  /* 0x41a000001200780b */ /* 0x000fe20003f5c000 */
[----:B------:R-:W-:Y:S01]  /*33a0*/  IMAD R74, R75, -0x200, RZ ;  /* 0xfffffe004b4a7824 */ /* 0x000fe200078e02ff */
[----:B------:R-:W-:Y:S02]  /*33b0*/  MOV R7, R97 ;  /* 0x0000006100077202 */ /* 0x000fe40000000f00 */
[----:B------:R-:W-:Y:S02]  /*33c0*/  @!P0 MOV R15, R95 ;  /* 0x0000005f000f8202 */ /* 0x000fe40000000f00 */
[----:B------:R-:W-:Y:S01]  /*33d0*/  SHF.R.S32.HI R0, RZ, 0x1f, R73 ;  /* 0x0000001fff007819 */ /* 0x000fe20000011449 */
        /* <DEDUP_REMOVED lines=32> */
.L_x_12651:
[----:B------:R-:W-:Y:S05]  /*35e0*/  BSYNC B0 ;  /* 0x0000000000007941 */ /* 0x000fea0003800000 */
.L_x_12650:
        /* <DEDUP_REMOVED lines=33> */
.L_x_12653:
[----:B------:R-:W-:Y:S05]  /*3800*/  BSYNC B0 ;  /* 0x0000000000007941 */ /* 0x000fea0003800000 */
.L_x_12652:
        /* <DEDUP_REMOVED lines=33> */
.L_x_12655:
[----:B------:R-:W-:Y:S05]  /*3a20*/  BSYNC B0 ;  /* 0x0000000000007941 */ /* 0x000fea0003800000 */
.L_x_12654:
        /* <DEDUP_REMOVED lines=33> */
.L_x_12657:
[----:B------:R-:W-:Y:S05]  /*3c40*/  BSYNC B0 ;  /* 0x0000000000007941 */ /* 0x000fea0003800000 */
.L_x_12656:
        /* <DEDUP_REMOVED lines=33> */
.L_x_12659:
[----:B------:R-:W-:Y:S05]  /*3e60*/  BSYNC B0 ;  /* 0x0000000000007941 */ /* 0x000fea0003800000 */
.L_x_12658:
        /* <DEDUP_REMOVED lines=33> */
.L_x_12661:
[----:B------:R-:W-:Y:S05]  /*4080*/  BSYNC B0 ;  /* 0x0000000000007941 */ /* 0x000fea0003800000 */
.L_x_12660:
[----:B------:R-:W-:Y:S01]  /*4090*/  ULDC.64 UR6, c[0x0][0x2a8] ;  /* 0x0000aa0000067ab9 */ /* 0x000fe20000000a00 */
[----:B------:R-:W-:Y:S01]  /*40a0*/  IMAD.WIDE.U32 R92, R4, UR18, RZ ;  /* 0x00000012045c7c25 */ /* 0x000fe2000f8e00ff */
[----:B------:R-:W-:Y:S01]  /*40b0*/  SHF.R.S32.HI R75, RZ, 0x1f, R74 ;  /* 0x0000001fff4b7819 */ /* 0x000fe2000001144a */
[----:B------:R-:W-:Y:S01]  /*40c0*/  ULDC.64 UR8, c[0x0][0x2b8] ;  /* 0x0000ae0000087ab9 */ /* 0x000fe20000000a00 */
[----:B------:R-:W-:Y:S01]  /*40d0*/  LDS.U16 R127, [R49] ;  /* 0x00000000317f7984 */ /* 0x000fe20000000400 */
[----:B------:R-:W-:Y:S01]  /*40e0*/  IMAD R96, R0, UR6, RZ ;  /* 0x0000000600607c24 */ /* 0x000fe2000f8e02ff */
[----:B------:R-:W-:Y:S01]  /*40f0*/  IADD3 R93, R93, R5, RZ ;  /* 0x000000055d5d7210 */ /* 0x000fe20007ffe0ff */
[C---:B------:R-:W-:Y:S01]  /*4100*/  @!P0 IMAD.WIDE.U32 R14, R73.reuse, UR6, R14 ;  /* 0x00000006490e8c25 */ /* 0x040fe2000f8e000e */
[----:B------:R-:W-:Y:S03]  /*4110*/  LDS.U16 R126, [R49+0x2] ;  /* 0x00000200317e7984 */ /* 0x000fe60000000400 */
[----:B------:R-:W-:Y:S01]  /*4120*/  IMAD.WIDE.U32 R6, R73, UR6, R6 ;  /* 0x0000000649067c25 */ /* 0x000fe2000f8e0006 */
[----:B------:R-:W-:Y:S01]  /*4130*/  @!P0 IADD3 R98, P1, R17, R14, RZ ;  /* 0x0000000e11628210 */ /* 0x000fe20007f3e0ff */
[----:B------:R-:W-:Y:S02]  /*4140*/  LDS.U16 R124, [R49+0x4] ;  /* 0x00000400317c7984 */ /* 0x000fe40000000400 */
[----:B------:R-:W-:Y:S01]  /*4150*/  IMAD R97, R73, UR7, R96 ;  /* 0x0000000749617c24 */ /* 0x000fe2000f8e0260 */
[----:B------:R-:W-:Y:S01]  /*4160*/  IADD3 R14, P2, R74, R6, RZ ;  /* 0x000000064a0e7210 */ /* 0x000fe20007f5e0ff */
[----:B------:R-:W-:Y:S01]  /*4170*/  @!P0 IMAD.WIDE.U32 R94, R4, UR18, R2 ;  /* 0x00000012045e8c25 */ /* 0x000fe2000f8e0002 */
[----:B------:R-:W-:Y:S01]  /*4180*/  ULDC.64 UR6, c[0x0][0x318] ;  /* 0x0000c60000067ab9 */ /* 0x000fe20000000a00 */
[----:B------:R-:W-:Y:S01]  /*4190*/  LDS.U16 R134, [R49+0x6] ;  /* 0x0000060031867984 */ /* 0x000fe20000000400 */
[----:B------:R-:W-:Y:S01]  /*41a0*/  @!P0 IADD3.X R101, R16, R15, R97, P1, !PT ;  /* 0x0000000f10658210 */ /* 0x000fe20000ffe461 */
[----:B------:R-:W-:Y:S01]  /*41b0*/  IMAD R6, R0, UR8, RZ ;  /* 0x0000000800067c24 */ /* 0x000fe2000f8e02ff */
[----:B------:R-:W-:Y:S01]  /*41c0*/  IADD3.X R15, R75, R97, R7, P2, !PT ;  /* 0x000000614b0f7210 */ /* 0x000fe200017fe407 */
[----:B------:R-:W-:Y:S01]  /*41d0*/  LDS.U16 R136, [R49+0x8] ;  /* 0x0000080031887984 */ /* 0x000fe20000000400 */
[----:B------:R-:W-:Y:S01]  /*41e0*/  LEA R97, P1, R17, UR6, 0x1 ;  /* 0x0000000611617c11 */ /* 0x000fe2000f8208ff */
[----:B------:R-:W-:Y:S01]  /*41f0*/  IMAD R103, R73, UR9, R6 ;  /* 0x0000000949677c24 */ /* 0x000fe2000f8e0206 */
[----:B------:R-:W-:Y:S01]  /*4200*/  @!P0 IADD3 R95, R5, R95, RZ ;  /* 0x0000005f055f8210 */ /* 0x000fe20007ffe0ff */
[----:B------:R-:W-:Y:S01]  /*4210*/  IMAD.WIDE.U32 R6, R73, UR8, R92 ;  /* 0x0000000849067c25 */ /* 0x000fe2000f8e005c */
[----:B------:R-:W-:Y:S01]  /*4220*/  LEA.HI.X R93, R17, UR7, R16, 0x1, P1 ;  /* 0x00000007115d7c11 */ /* 0x000fe200088f0c10 */
[----:B------:R-:W-:Y:S01]  /*4230*/  LDS.U16 R133, [R49+0xa] ;  /* 0x00000a0031857984 */ /* 0x000fe20000000400 */
[----:B------:R-:W-:Y:S01]  /*4240*/  LEA R92, P2, R14, R97, 0x1 ;  /* 0x000000610e5c7211 */ /* 0x000fe200078408ff */
[----:B------:R-:W-:Y:S01]  /*4250*/  @!P0 IMAD.WIDE.U32 R4, R73, UR8, R94 ;  /* 0x0000000849048c25 */ /* 0x000fe2000f8e005e */
[----:B------:R-:W-:Y:S01]  /*4260*/  @!P0 LEA R96, P1, R98, UR6, 0x1 ;  /* 0x0000000662608c11 */ /* 0x000fe2000f8208ff */
[----:B------:R-:W-:Y:S01]  /*4270*/  LDS.U16 R115, [R49+0xc] ;  /* 0x00000c0031737984 */ /* 0x000fe20000000400 */
[----:B------:R-:W-:-:S02]  /*4280*/  LEA.HI.X R93, R14, R93, R15, 0x1, P2 ;  /* 0x0000005d0e5d7211 */ /* 0x000fc400010f0c0f */
[----:B------:R-:W-:Y:S01]  /*4290*/  @!P0 LEA.HI.X R97, R98, UR7, R101, 0x1, P1 ;  /* 0x0000000762618c11 */ /* 0x000fe200088f0c65 */
[----:B------:R-:W-:Y:S01]  /*42a0*/  LDS.U16 R114, [R49+0xe] ;  /* 0x00000e0031727984 */ /* 0x000fe20000000400 */
[----:B------:R-:W-:Y:S01]  /*42b0*/  ULDC.64 UR6, c[0x0][0x308] ;  /* 0x0000c20000067ab9 */ /* 0x000fe20000000a00 */
[C---:B------:R-:W-:Y:S02]  /*42c0*/  @!P0 IADD3 R99, P3, R17.reuse, R4, RZ ;  /* 0x0000000411638210 */ /* 0x040fe40007f7e0ff */
[----:B------:R-:W-:Y:S01]  /*42d0*/  LDS.U16 R113, [R49+0x10] ;  /* 0x0000100031717984 */ /* 0x000fe20000000400 */
[----:B------:R-:W-:Y:S02]  /*42e0*/  LEA R4, P1, R17, UR6, 0x1 ;  /* 0x0000000611047c11 */ /* 0x000fe4000f8208ff */
[----:B------:R-:W-:Y:S01]  /*42f0*/  @!P0 IADD3.X R108, R16, R5, R103, P3, !PT ;  /* 0x00000005106c8210 */ /* 0x000fe20001ffe467 */
[----:B------:R-:W-:Y:S01]  /*4300*/  LDS.U16 R107, [R49+0x12] ;  /* 0x00001200316b7984 */ /* 0x000fe20000000400 */
[----:B------:R-:W-:-:S02]  /*4310*/  IADD3 R95, P4, R74, R6, RZ ;  /* 0x000000064a5f7210 */ /* 0x000fc40007f9e0ff */
[----:B------:R-:W-:Y:S01]  /*4320*/  LEA.HI.X R5, R17, UR7, R16, 0x1, P1 ;  /* 0x0000000711057c11 */ /* 0x000fe200088f0c10 */
[----:B------:R-:W-:Y:S01]  /*4330*/  LDS.U16 R104, [R49+0x14] ;  /* 0x0000140031687984 */ /* 0x000fe20000000400 */
[----:B------:R-:W-:Y:S02]  /*4340*/  @!P0 LEA R6, P1, R99, UR6, 0x1 ;  /* 0x0000000663068c11 */ /* 0x000fe4000f8208ff */
[----:B------:R-:W-:Y:S01]  /*4350*/  IADD3.X R106, R75, R103, R7, P4, !PT ;  /* 0x000000674b6a7210 */ /* 0x000fe200027fe407 */
[----:B------:R-:W-:Y:S04]  /*4360*/  LDS.U16 R102, [R49+0x16] ;  /* 0x0000160031667984 */ /* 0x000fe80000000400 */
[----:B------:R-:W-:Y:S04]  /*4370*/  LDS.U16 R100, [R49+0x18] ;  /* 0x0000180031647984 */ /* 0x000fe80000000400 */
[----:B------:R-:W-:Y:S04]  /*4380*/  LDS.U16 R94, [R49+0x1a] ;  /* 0x00001a00315e7984 */ /* 0x000fe80000000400 */
[----:B------:R-:W-:Y:S04]  /*4390*/  LDS.U16 R15, [R49+0x1c] ;  /* 0x00001c00310f7984 */ /* 0x000fe80000000400 */
[----:B------:R-:W-:Y:S01]  /*43a0*/  LDS.U16 R14, [R49+0x1e] ;  /* 0x00001e00310e7984 */ /* 0x000fe20000000400 */
[----:B------:R-:W-:-:S02]  /*43b0*/  @!P0 LEA.HI.X R7, R99, UR7, R108, 0x1, P1 ;  /* 0x0000000763078c11 */ /* 0x000fc400088f0c6c */
[----:B------:R-:W-:Y:S02]  /*43c0*/  ISETP.GE.AND P1, PT, R76, R91, PT ;  /* 0x0000005b4c00720c */ /* 0x000fe40003f26270 */
[C---:B------:R-:W-:Y:S02]  /*43d0*/  LEA R4, P2, R95.reuse, R4, 0x1 ;  /* 0x000000045f047211 */ /* 0x040fe400078408ff */
[----:B------:R-:W-:Y:S02]  /*43e0*/  PRMT R112, RZ, 0x7610, R112 ;  /* 0x00007610ff707816 */ /* 0x000fe40000000070 */
[----:B------:R-:W-:Y:S02]  /*43f0*/  LEA.HI.X R5, R95, R5, R106, 0x1, P2 ;  /* 0x000000055f057211 */ /* 0x000fe400010f0c6a */
[----:B------:R-:W-:Y:S01]  /*4400*/  PRMT R95, RZ, 0x7610, R95 ;  /* 0x00007610ff5f7816 */ /* 0x000fe2000000005f */
[----:B------:R-:W-:Y:S01]  /*4410*/  BAR.SYNC.DEFER_BLOCKING 0x0 ;  /* 0x0000000000007b1d */ /* 0x000fe20000010000 */
[----:B------:R-:W-:-:S02]  /*4420*/  PRMT R103, RZ, 0x7610, R103 ;  /* 0x00007610ff677816 */ /* 0x000fc40000000067 */
[----:B------:R-:W-:-:S03]  /*4430*/  PRMT R98, RZ, 0x7610, R98 ;  /* 0x00007610ff627816 */ /* 0x000fc60000000062 */
        /* <DEDUP_REMOVED lines=88> */
[----:B------:R-:W-:Y:S01]  /*49c0*/  LDS.U16 R112, [R49+0x1e] ;  /* 0x00001e0031707984 */ /* 0x000fe20000000400 */
[----:B------:R-:W-:Y:S01]  /*49d0*/  BAR.SYNC.DEFER_BLOCKING 0x0 ;  /* 0x0000000000007b1d */ /* 0x000fe20000010000 */
[----:B0-----:R-:W-:-:S05]  /*49e0*/  PRMT R116, RZ, 0x7610, R116 ;  /* 0x00007610ff747816 */ /* 0x001fca0000000074 */
        /* <DEDUP_REMOVED lines=28> */
[----:B-1----:R-:W-:-:S05]  /*4bb0*/  HADD2.F32 R95, -RZ, R95.H0_H0 ;  /* 0x2000005fff5f7230 */ /* 0x002fca0000004100 */
[----:B------:R-:W-:Y:S01]  /*4bc0*/  FMUL.FTZ R118, R95, -1.4426950216293334961 ;  /* 0xbfb8aa3b5f767820 */ /* 0x000fe20000410000 */
[----:B--2---:R-:W-:-:S05]  /*4bd0*/  HADD2.F32 R92, -RZ, R92.H0_H0 ;  /* 0x2000005cff5c7230 */ /* 0x004fca0000004100 */
[----:B------:R-:W1:Y:S01]  /*4be0*/  MUFU.EX2 R118, R118 ;  /* 0x0000007600767308 */ /* 0x000e620000000800 */
[----:B------:R-:W-:-:S07]  /*4bf0*/  FMUL.FTZ R135, R92, -1.4426950216293334961 ;  /* 0xbfb8aa3b5c877820 */ /* 0x000fce0000410000 */
[----:B------:R-:W2:Y:S01]  /*4c00*/  MUFU.EX2 R135, R135 ;  /* 0x0000008700877308 */ /* 0x000ea20000000800 */
[----:B---3--:R-:W-:Y:S02]  /*4c10*/  HADD2.F32 R93, -RZ, R93.H0_H0 ;  /* 0x2000005dff5d7230 */ /* 0x008fe40000004100 */
[----:B----4-:R-:W-:Y:S02]  /*4c20*/  HADD2.F32 R96, -RZ, R96.H0_H0 ;  /* 0x20000060ff607230 */ /* 0x010fe40000004100 */
[----:B-----5:R-:W-:Y:S02]  /*4c30*/  HADD2.F32 R98, -RZ, R98.H0_H0 ;  /* 0x20000062ff627230 */ /* 0x020fe40000004100 */
[----:B-1----:R-:W-:Y:S01]  /*4c40*/  FADD.FTZ R118, R118, 1 ;  /* 0x3f80000076767421 */ /* 0x002fe20000010000 */
[----:B------:R-:W-:Y:S01]  /*4c50*/  FMUL.FTZ R137, R93, -1.4426950216293334961 ;  /* 0xbfb8aa3b5d897820 */ /* 0x000fe20000410000 */
[----:B0-----:R-:W-:Y:S01]  /*4c60*/  FMUL.FTZ R4, R96, -1.4426950216293334961 ;  /* 0xbfb8aa3b60047820 */ /* 0x001fe20000410000 */
[----:B------:R-:W-:-:S03]  /*4c70*/  FMUL.FTZ R140, R98, -1.4426950216293334961 ;  /* 0xbfb8aa3b628c7820 */ /* 0x000fc60000410000 */
[----:B------:R-:W-:Y:S01]  /*4c80*/  MUFU.RCP R118, R118 ;  /* 0x0000007600767308 */ /* 0x000fe20000001000 */
[----:B--2---:R-:W-:Y:S01]  /*4c90*/  FADD.FTZ R135, R135, 1 ;  /* 0x3f80000087877421 */ /* 0x004fe20000010000 */
[----:B------:R-:W-:-:S06]  /*4ca0*/  HADD2.F32 R99, -RZ, R99.H0_H0 ;  /* 0x20000063ff637230 */ /* 0x000fcc0000004100 */
[----:B------:R-:W0:Y:S01]  /*4cb0*/  MUFU.EX2 R5, R4 ;  /* 0x0000000400057308 */ /* 0x000e220000000800 */
[----:B------:R-:W-:Y:S02]  /*4cc0*/  HADD2.F32 R97, -RZ, R97.H0_H0 ;  /* 0x20000061ff617230 */ /* 0x000fe40000004100 */
[----:B------:R-:W-:-:S05]  /*4cd0*/  FMUL.FTZ R141, R99, -1.4426950216293334961 ;  /* 0xbfb8aa3b638d7820 */ /* 0x000fca0000410000 */
[----:B------:R-:W-:Y:S01]  /*4ce0*/  MUFU.EX2 R137, R137 ;  /* 0x0000008900897308 */ /* 0x000fe20000000800 */
[----:B------:R-:W-:-:S07]  /*4cf0*/  FMUL.FTZ R139, R97, -1.4426950216293334961 ;  /* 0xbfb8aa3b618b7820 */ /* 0x000fce0000410000 */
[----:B------:R-:W-:Y:S01]  /*4d00*/  MUFU.EX2 R140, R140 ;  /* 0x0000008c008c7308 */ /* 0x000fe20000000800 */
[----:B------:R-:W-:Y:S02]  /*4d10*/  HADD2.F32 R101, -RZ, R101.H0_H0 ;  /* 0x20000065ff657230 */ /* 0x000fe40000004100 */
[----:B0-----:R-:W-:Y:S01]  /*4d20*/  FADD.FTZ R5, R5, 1 ;  /* 0x3f80000005057421 */ /* 0x001fe20000010000 */
[----:B------:R-:W-:-:S04]  /*4d30*/  HADD2.F32 R126, -RZ, R126.H0_H0 ;  /* 0x2000007eff7e7230 */ /* 0x000fc80000004100 */
[----:B------:R-:W-:Y:S01]  /*4d40*/  MUFU.EX2 R141, R141 ;  /* 0x0000008d008d7308 */ /* 0x000fe20000000800 */
[----:B------:R-:W-:-:S07]  /*4d50*/  FMUL.FTZ R4, R101, -1.4426950216293334961 ;  /* 0xbfb8aa3b65047820 */ /* 0x000fce0000410000 */
[----:B------:R-:W-:Y:S01]  /*4d60*/  MUFU.EX2 R139, R139 ;  /* 0x0000008b008b7308 */ /* 0x000fe20000000800 */
[----:B------:R-:W-:Y:S02]  /*4d70*/  HADD2.F32 R103, -RZ, R103.H0_H0 ;  /* 0x20000067ff677230 */ /* 0x000fe40000004100 */
[----:B------:R-:W-:-:S05]  /*4d80*/  HADD2.F32 R105, -RZ, R105.H0_H0 ;  /* 0x20000069ff697230 */ /* 0x000fca0000004100 */
[----:B------:R0:W-:Y:S01]  /*4d90*/  MUFU.EX2 R142, R4 ;  /* 0x00000004008e7308 */ /* 0x0001e20000000800 */
[----:B------:R-:W-:Y:S01]  /*4da0*/  FMUL.FTZ R143, R103, -1.4426950216293334961 ;  /* 0xbfb8aa3b678f7820 */ /* 0x000fe20000410000 */
[----:B------:R-:W-:Y:S01]  /*4db0*/  FMUL.FTZ R144, R105, -1.4426950216293334961 ;  /* 0xbfb8aa3b69907820 */ /* 0x000fe20000410000 */
[----:B------:R-:W-:Y:S02]  /*4dc0*/  HADD2.F32 R127, -RZ, R127.H0_H0 ;  /* 0x2000007fff7f7230 */ /* 0x000fe40000004100 */
[----:B------:R-:W-:Y:S02]  /*4dd0*/  HADD2.F32 R124, -RZ, R124.H0_H0 ;  /* 0x2000007cff7c7230 */ /* 0x000fe40000004100 */
[----:B------:R-:W-:Y:S01]  /*4de0*/  HADD2.F32 R111, -RZ, R111.H0_H0 ;  /* 0x2000006fff6f7230 */ /* 0x000fe20000004100 */
[----:B------:R-:W1:Y:S01]  /*4df0*/  MUFU.EX2 R143, R143 ;  /* 0x0000008f008f7308 */ /* 0x000e620000000800 */
[----:B------:R-:W-:Y:S02]  /*4e00*/  HADD2.F32 R106, -RZ, R106.H0_H0 ;  /* 0x2000006aff6a7230 */ /* 0x000fe40000004100 */
[----:B------:R-:W-:-:S05]  /*4e10*/  HADD2.F32 R108, -RZ, R108.H0_H0 ;  /* 0x2000006cff6c7230 */ /* 0x000fca0000004100 */
[----:B------:R-:W-:Y:S01]  /*4e20*/  MUFU.EX2 R144, R144 ;  /* 0x0000009000907308 */ /* 0x000fe20000000800 */
[----:B------:R-:W-:Y:S02]  /*4e30*/  HADD2.F32 R109, -RZ, R109.H0_H0 ;  /* 0x2000006dff6d7230 */ /* 0x000fe40000004100 */
[----:B------:R-:W-:Y:S01]  /*4e40*/  FMUL.FTZ R151, R111, -1.4426950216293334961 ;  /* 0xbfb8aa3b6f977820 */ /* 0x000fe20000410000 */
[----:B------:R-:W-:Y:S02]  /*4e50*/  HADD2.F32 R134, -RZ, R134.H0_H0 ;  /* 0x20000086ff867230 */ /* 0x000fe40000004100 */
[----:B------:R-:W-:Y:S01]  /*4e60*/  FMUL.FTZ R145, R106, -1.4426950216293334961 ;  /* 0xbfb8aa3b6a917820 */ /* 0x000fe20000410000 */
[----:B0-----:R-:W-:Y:S01]  /*4e70*/  FMUL.FTZ R4, R108, -1.4426950216293334961 ;  /* 0xbfb8aa3b6c047820 */ /* 0x001fe20000410000 */
[----:B------:R-:W-:Y:S01]  /*4e80*/  FMUL.FTZ R146, R109, -1.4426950216293334961 ;  /* 0xbfb8aa3b6d927820 */ /* 0x000fe20000410000 */
[----:B------:R-:W-:Y:S01]  /*4e90*/  HADD2.F32 R110, -RZ, R110.H0_H0 ;  /* 0x2000006eff6e7230 */ /* 0x000fe20000004100 */
[----:B------:R-:W-:Y:S01]  /*4ea0*/  MUFU.EX2 R154, R151 ;  /* 0x00000097009a7308 */ /* 0x000fe20000000800 */
[----:B------:R-:W-:-:S02]  /*4eb0*/  HADD2.F32 R136, -RZ, R136.H0_H0 ;  /* 0x20000088ff887230 */ /* 0x000fc40000004100 */
[----:B-1----:R-:W-:Y:S01]  /*4ec0*/  FADD.FTZ R143, R143, 1 ;  /* 0x3f8000008f8f7421 */ /* 0x002fe20000010000 */
[----:B------:R-:W-:Y:S01]  /*4ed0*/  FMUL.FTZ R149, R110, -1.4426950216293334961 ;  /* 0xbfb8aa3b6e957820 */ /* 0x000fe20000410000 */
[----:B------:R-:W-:-:S03]  /*4ee0*/  HADD2.F32 R133, -RZ, R133.H0_H0 ;  /* 0x20000085ff857230 */ /* 0x000fc60000004100 */
[----:B------:R-:W-:Y:S08]  /*4ef0*/  MUFU.EX2 R147, R4 ;  /* 0x0000000400937308 */ /* 0x000ff00000000800 */
[----:B------:R-:W-:Y:S08]  /*4f00*/  MUFU.EX2 R148, R146 ;  /* 0x0000009200947308 */ /* 0x000ff00000000800 */
[----:B------:R-:W-:Y:S01]  /*4f10*/  MUFU.EX2 R145, R145 ;  /* 0x0000009100917308 */ /* 0x000fe20000000800 */
[----:B------:R-:W-:Y:S04]  /*4f20*/  STS.U16 [R65], R120 ;  /* 0x0000007841007388 */ /* 0x000fe80000000400 */
        /* <DEDUP_REMOVED lines=16> */
[----:B------:R-:W3:Y:S04]  /*5030*/  LDS.U16 R117, [R49+0x2] ;  /* 0x0000020031757984 */ /* 0x000ee80000000400 */
[----:B------:R-:W4:Y:S04]  /*5040*/  LDS.U16 R116, [R49] ;  /* 0x0000000031747984 */ /* 0x000f280000000400 */
[----:B------:R-:W5:Y:S01]  /*5050*/  LDS.U16 R119, [R49+0x4] ;  /* 0x0000040031777984 */ /* 0x000f620000000400 */
[----:B0-----:R-:W0:Y:S03]  /*5060*/  MUFU.RCP R121, R135 ;  /* 0x0000008700797308 */ /* 0x001e260000001000 */
[----:B------:R-:W5:Y:S01]  /*5070*/  LDS.U16 R129, [R49+0x6] ;  /* 0x0000060031817984 */ /* 0x000f620000000400 */
[----:B-1----:R-:W-:-:S03]  /*5080*/  FADD.FTZ R6, -R118, 1 ;  /* 0x3f80000076067421 */ /* 0x002fc60000010100 */
[----:B------:R-:W1:Y:S01]  /*5090*/  LDS.U16 R131, [R49+0x8] ;  /* 0x0000080031837984 */ /* 0x000e620000000400 */
[----:B------:R-:W-:-:S03]  /*50a0*/  FADD.FTZ R120, R137, 1 ;  /* 0x3f80000089787421 */ /* 0x000fc60000010000 */
[----:B------:R-:W1:Y:S01]  /*50b0*/  LDS.U16 R132, [R49+0xa] ;  /* 0x00000a0031847984 */ /* 0x000e620000000400 */
[----:B--2---:R-:W-:Y:S01]  /*50c0*/  FFMA.FTZ R138, R95, R6, 1 ;  /* 0x3f8000005f8a7423 */ /* 0x004fe20000010006 */
[----:B------:R0:W-:Y:S01]  /*50d0*/  MUFU.RCP R123, R5 ;  /* 0x00000005007b7308 */ /* 0x0001e20000001000 */
[----:B------:R-:W-:Y:S01]  /*50e0*/  FADD.FTZ R125, R140, 1 ;  /* 0x3f8000008c7d7421 */ /* 0x000fe20000010000 */
[----:B------:R-:W2:Y:S01]  /*50f0*/  LDS.U16 R6, [R49+0xc] ;  /* 0x00000c0031067984 */ /* 0x000ea20000000400 */
[----:B0-----:R-:W-:-:S05]  /*5100*/  FADD.FTZ R5, -R121, 1 ;  /* 0x3f80000079057421 */ /* 0x001fca0000010100 */
[----:B------:R-:W0:Y:S01]  /*5110*/  MUFU.RCP R120, R120 ;  /* 0x0000007800787308 */ /* 0x000e220000001000 */
[----:B---3--:R-:W-:Y:S02]  /*5120*/  HADD2.F32 R117, -RZ, R117.H0_H0 ;  /* 0x20000075ff757230 */ /* 0x008fe40000004100 */
[----:B------:R-:W-:-:S03]  /*5130*/  FFMA.FTZ R7, R92, R5, 1 ;  /* 0x3f8000005c077423 */ /* 0x000fc60000010005 */
[----:B------:R-:W-:-:S04]  /*5140*/  FMUL.FTZ R140, R126, R117 ;  /* 0x000000757e8c7220 */ /* 0x000fc80000410000 */
[----:B------:R-:W-:Y:S01]  /*5150*/  FMUL.FTZ R140, R121, R140 ;  /* 0x0000008c798c7220 */ /* 0x000fe20000410000 */
[----:B------:R-:W-:Y:S02]  /*5160*/  FADD.FTZ R128, R141, 1 ;  /* 0x3f8000008d807421 */ /* 0x000fe40000010000 */
[----:B------:R-:W-:Y:S01]  /*5170*/  LDS.U16 R141, [R49+0x10] ;  /* 0x00001000318d7984 */ /* 0x000fe20000000400 */
[----:B------:R-:W-:Y:S01]  /*5180*/  FMUL.FTZ R152, R140, R7 ;  /* 0x000000078c987220 */ /* 0x000fe20000410000 */
[----:B------:R-:W-:Y:S02]  /*5190*/  FADD.FTZ R122, R139, 1 ;  /* 0x3f8000008b7a7421 */ /* 0x000fe40000010000 */
[----:B------:R-:W3:Y:S01]  /*51a0*/  LDS.U16 R7, [R49+0xe] ;  /* 0x00000e0031077984 */ /* 0x000ee20000000400 */
[----:B----4-:R-:W-:Y:S02]  /*51b0*/  HADD2.F32 R116, -RZ, R116.H0_H0 ;  /* 0x20000074ff747230 */ /* 0x010fe40000004100 */
[----:B-----5:R-:W-:Y:S01]  /*51c0*/  HADD2.F32 R119, -RZ, R119.H0_H0 ;  /* 0x20000077ff777230 */ /* 0x020fe20000004100 */
[----:B------:R-:W4:Y:S01]  /*51d0*/  MUFU.RCP R122, R122 ;  /* 0x0000007a007a7308 */ /* 0x000f220000001000 */
[----:B------:R-:W-:Y:S01]  /*51e0*/  FADD.FTZ R130, R142, 1 ;  /* 0x3f8000008e827421 */ /* 0x000fe20000010000 */
[----:B------:R-:W-:Y:S01]  /*51f0*/  FMUL.FTZ R5, R127, R116 ;  /* 0x000000747f057220 */ /* 0x000fe20000410000 */
[----:B0-----:R-:W-:Y:S01]  /*5200*/  FADD.FTZ R142, -R120, 1 ;  /* 0x3f800000788e7421 */ /* 0x001fe20000010100 */
[----:B------:R-:W-:Y:S01]  /*5210*/  FMUL.FTZ R135, R124, R119 ;  /* 0x000000777c877220 */ /* 0x000fe20000410000 */
[----:B------:R-:W-:-:S02]  /*5220*/  HADD2.F32 R129, -RZ, R129.H0_H0 ;  /* 0x20000081ff817230 */ /* 0x000fc40000004100 */
[----:B------:R-:W-:Y:S01]  /*5230*/  FMUL.FTZ R5, R118, R5 ;  /* 0x0000000576057220 */ /* 0x000fe20000410000 */
[----:B------:R-:W0:Y:S01]  /*5240*/  MUFU.RCP R125, R125 ;  /* 0x0000007d007d7308 */ /* 0x000e220000001000 */
[----:B------:R-:W-:Y:S01]  /*5250*/  FFMA.FTZ R142, R93, R142, 1 ;  /* 0x3f8000005d8e7423 */ /* 0x000fe2000001008e */
[----:B------:R-:W-:Y:S01]  /*5260*/  FMUL.FTZ R135, R120, R135 ;  /* 0x0000008778877220 */ /* 0x000fe20000410000 */
[----:B------:R-:W-:Y:S01]  /*5270*/  FMUL.FTZ R151, R5, R138 ;  /* 0x0000008a05977220 */ /* 0x000fe20000410000 */
[----:B-1----:R-:W-:Y:S02]  /*5280*/  HADD2.F32 R131, -RZ, R131.H0_H0 ;  /* 0x20000083ff837230 */ /* 0x002fe40000004100 */
[----:B------:R-:W-:Y:S02]  /*5290*/  FMUL.FTZ R5, R135, R142 ;  /* 0x0000008e87057220 */ /* 0x000fe40000410000 */
[----:B------:R-:W1:Y:S01]  /*52a0*/  MUFU.RCP R128, R128 ;  /* 0x0000008000807308 */ /* 0x000e620000001000 */
[----:B------:R-:W-:Y:S01]  /*52b0*/  FADD.FTZ R135, -R123, 1 ;  /* 0x3f8000007b877421 */ /* 0x000fe20000010100 */
[----:B------:R-:W-:Y:S01]  /*52c0*/  FMUL.FTZ R142, R134, R129 ;  /* 0x00000081868e7220 */ /* 0x000fe20000410000 */
[----:B------:R-:W-:Y:S01]  /*52d0*/  FADD.FTZ R140, R144, 1 ;  /* 0x3f800000908c7421 */ /* 0x000fe20000010000 */
[----:B------:R-:W-:-:S02]  /*52e0*/  HADD2.F32 R132, -RZ, R132.H0_H0 ;  /* 0x20000084ff847230 */ /* 0x000fc40000004100 */
[----:B------:R-:W-:Y:S01]  /*52f0*/  FFMA.FTZ R135, R96, R135, 1 ;  /* 0x3f80000060877423 */ /* 0x000fe20000010087 */
[----:B------:R-:W-:Y:S01]  /*5300*/  FMUL.FTZ R142, R123, R142 ;  /* 0x0000008e7b8e7220 */ /* 0x000fe20000410000 */
[----:B----4-:R-:W-:Y:S01]  /*5310*/  FADD.FTZ R144, -R122, 1 ;  /* 0x3f8000007a907421 */ /* 0x010fe20000010100 */
[----:B------:R-:W-:Y:S01]  /*5320*/  FMUL.FTZ R137, R136, R131 ;  /* 0x0000008388897220 */ /* 0x000fe20000410000 */
[----:B------:R4:W5:Y:S01]  /*5330*/  MUFU.EX2 R150, R149 ;  /* 0x0000009500967308 */ /* 0x0009620000000800 */
[----:B------:R-:W-:Y:S01]  /*5340*/  FMUL.FTZ R156, R142, R135 ;  /* 0x000000878e9c7220 */ /* 0x000fe20000410000 */
[----:B------:R-:W-:Y:S02]  /*5350*/  HADD2.F32 R142, -RZ, R115.H0_H0 ;  /* 0x20000073ff8e7230 */ /* 0x000fe40000004100 */
[----:B0-----:R-:W-:Y:S01]  /*5360*/  FADD.FTZ R139, -R125, 1 ;  /* 0x3f8000007d8b7421 */ /* 0x001fe20000010100 */
[----:B------:R-:W-:Y:S01]  /*5370*/  FFMA.FTZ R144, R97, R144, 1 ;  /* 0x3f80000061907423 */ /* 0x000fe20000010090 */
[----:B------:R-:W-:Y:S01]  /*5380*/  FMUL.FTZ R146, R133, R132 ;  /* 0x0000008485927220 */ /* 0x000fe20000410000 */
[----:B------:R-:W-:Y:S01]  /*5390*/  FMUL.FTZ R137, R122, R137 ;  /* 0x000000897a897220 */ /* 0x000fe20000410000 */
[----:B------:R-:W0:Y:S01]  /*53a0*/  MUFU.RCP R130, R130 ;  /* 0x0000008200827308 */ /* 0x000e220000001000 */
[----:B--2---:R-:W-:-:S02]  /*53b0*/  HADD2.F32 R115, -RZ, R6.H0_H0 ;  /* 0x20000006ff737230 */ /* 0x004fc40000004100 */
[----:B------:R-:W-:-:S05]  /*53c0*/  FFMA.FTZ R139, R98, R139, 1 ;  /* 0x3f800000628b7423 */ /* 0x000fca000001008b */
[----:B------:R-:W2:Y:S01]  /*53d0*/  MUFU.RCP R138, R143 ;  /* 0x0000008f008a7308 */ /* 0x000ea20000001000 */
[----:B------:R-:W-:Y:S01]  /*53e0*/  FMUL.FTZ R146, R125, R146 ;  /* 0x000000927d927220 */ /* 0x000fe20000410000 */
[----:B------:R-:W-:Y:S01]  /*53f0*/  FMUL.FTZ R157, R137, R144 ;  /* 0x00000090899d7220 */ /* 0x000fe20000410000 */
[----:B-1----:R-:W-:Y:S01]  /*5400*/  FADD.FTZ R144, -R128, 1 ;  /* 0x3f80000080907421 */ /* 0x002fe20000010100 */
[----:B------:R-:W-:Y:S01]  /*5410*/  FMUL.FTZ R137, R142, R115 ;  /* 0x000000738e897220 */ /* 0x000fe20000410000 */
[----:B------:R-:W-:Y:S01]  /*5420*/  FMUL.FTZ R158, R146, R139 ;  /* 0x0000008b929e7220 */ /* 0x000fe20000410000 */
[----:B------:R-:W-:Y:S01]  /*5430*/  FADD.FTZ R139, R147, 1 ;  /* 0x3f800000938b7421 */ /* 0x000fe20000010000 */
[----:B------:R-:W-:Y:S01]  /*5440*/  FADD.FTZ R146, R148, 1 ;  /* 0x3f80000094927421 */ /* 0x000fe20000010000 */
[----:B----4-:R-:W-:Y:S01]  /*5450*/  FFMA.FTZ R149, R99, R144, 1 ;  /* 0x3f80000063957423 */ /* 0x010fe20000010090 */
[----:B------:R-:W-:Y:S01]  /*5460*/  FMUL.FTZ R6, R128, R137 ;  /* 0x0000008980067220 */ /* 0x000fe20000410000 */
[----:B------:R-:W-:Y:S01]  /*5470*/  FADD.FTZ R145, R145, 1 ;  /* 0x3f80000091917421 */ /* 0x000fe20000010000 */
[----:B------:R-:W1:Y:S01]  /*5480*/  LDS.U16 R148, [R49+0x12] ;  /* 0x0000120031947984 */ /* 0x000e620000000400 */
[----:B------:R-:W-:-:S02]  /*5490*/  HADD2.F32 R137, -RZ, R114.H0_H0 ;  /* 0x20000072ff897230 */ /* 0x000fc40000004100 */
[----:B------:R-:W-:Y:S01]  /*54a0*/  HADD2.F32 R144, -RZ, R113.H0_H0 ;  /* 0x20000071ff907230 */ /* 0x000fe20000004100 */
[----:B------:R-:W4:Y:S01]  /*54b0*/  LDS.U16 R147, [R49+0x18] ;  /* 0x0000180031937984 */ /* 0x000f220000000400 */
[----:B---3--:R-:W-:Y:S02]  /*54c0*/  HADD2.F32 R114, -RZ, R7.H0_H0 ;  /* 0x20000007ff727230 */ /* 0x008fe40000004100 */
[----:B------:R-:W-:Y:S02]  /*54d0*/  HADD2.F32 R113, -RZ, R141.H0_H0 ;  /* 0x2000008dff717230 */ /* 0x000fe40000004100 */
[----:B------:R-:W-:Y:S01]  /*54e0*/  FMUL.FTZ R7, R6, R149 ;  /* 0x0000009506077220 */ /* 0x000fe20000410000 */
[----:B-----5:R-:W-:Y:S01]  /*54f0*/  FADD.FTZ R155, R150, 1 ;  /* 0x3f800000969b7421 */ /* 0x020fe20000010000 */
[----:B------:R3:W-:Y:S01]  /*5500*/  MUFU.RCP R135, R145 ;  /* 0x0000009100877308 */ /* 0x0007e20000001000 */
[----:B0-----:R-:W-:Y:S01]  /*5510*/  FADD.FTZ R6, -R130, 1 ;  /* 0x3f80000082067421 */ /* 0x001fe20000010100 */
[----:B--2---:R-:W-:Y:S01]  /*5520*/  FADD.FTZ R150, -R138, 1 ;  /* 0x3f8000008a967421 */ /* 0x004fe20000010100 */
[----:B------:R-:W0:Y:S01]  /*5530*/  LDS.U16 R143, [R49+0x14] ;  /* 0x00001400318f7984 */ /* 0x000e220000000400 */
[----:B------:R-:W-:Y:S01]  /*5540*/  FMUL.FTZ R149, R137, R114 ;  /* 0x0000007289957220 */ /* 0x000fe20000410000 */
[----:B------:R-:W-:Y:S01]  /*5550*/  FMUL.FTZ R153, R144, R113 ;  /* 0x0000007190997220 */ /* 0x000fe20000410000 */
[----:B------:R-:W-:Y:S01]  /*5560*/  FADD.FTZ R161, R154, 1 ;  /* 0x3f8000009aa17421 */ /* 0x000fe20000010000 */
[----:B---3--:R-:W2:Y:S01]  /*5570*/  LDS.U16 R145, [R49+0x16] ;  /* 0x0000160031917984 */ /* 0x008ea20000000400 */
[----:B------:R-:W-:-:S02]  /*5580*/  HADD2.F32 R112, -RZ, R112.H0_H0 ;  /* 0x20000070ff707230 */ /* 0x000fc40000004100 */
[----:B------:R-:W-:Y:S01]  /*5590*/  FFMA.FTZ R6, R101, R6, 1 ;  /* 0x3f80000065067423 */ /* 0x000fe20000010006 */
[----:B------:R-:W-:Y:S01]  /*55a0*/  FFMA.FTZ R154, R103, R150, 1 ;  /* 0x3f800000679a7423 */ /* 0x000fe20000010096 */
[----:B------:R-:W-:Y:S01]  /*55b0*/  FMUL.FTZ R149, R130, R149 ;  /* 0x0000009582957220 */ /* 0x000fe20000410000 */
[----:B------:R-:W-:Y:S01]  /*55c0*/  FMUL.FTZ R153, R138, R153 ;  /* 0x000000998a997220 */ /* 0x000fe20000410000 */
[----:B------:R-:W-:Y:S01]  /*55d0*/  FMUL.FTZ R4, R112, -1.4426950216293334961 ;  /* 0xbfb8aa3b70047820 */ /* 0x000fe20000410000 */
[----:B------:R3:W-:Y:S01]  /*55e0*/  MUFU.RCP R141, R155 ;  /* 0x0000009b008d7308 */ /* 0x0007e20000001000 */
[----:B------:R-:W-:Y:S01]  /*55f0*/  FMUL.FTZ R160, R149, R6 ;  /* 0x0000000695a07220 */ /* 0x000fe20000410000 */
[----:B------:R-:W-:Y:S01]  /*5600*/  FMUL.FTZ R159, R153, R154 ;  /* 0x0000009a999f7220 */ /* 0x000fe20000410000 */
[----:B------:R-:W5:Y:S04]  /*5610*/  LDS.U16 R6, [R49+0x1a] ;  /* 0x00001a0031067984 */ /* 0x000f680000000400 */
[----:B------:R-:W-:Y:S04]  /*5620*/  LDS.U16 R154, [R49+0x1e] ;  /* 0x00001e00319a7984 */ /* 0x000fe80000000400 */
[----:B---3--:R-:W3:Y:S01]  /*5630*/  LDS.U16 R155, [R49+0x1c] ;  /* 0x00001c00319b7984 */ /* 0x008ee20000000400 */
[----:B------:R-:W1:Y:S08]  /*5640*/  MUFU.EX2 R4, R4 ;  /* 0x0000000400047308 */ /* 0x000e700000000800 */
[----:B------:R-:W0:Y:S08]  /*5650*/  MUFU.RCP R140, R140 ;  /* 0x0000008c008c7308 */ /* 0x000e300000001000 */
[----:B------:R-:W2:Y:S01]  /*5660*/  MUFU.RCP R146, R146 ;  /* 0x0000009200927308 */ /* 0x000ea20000001000 */
[----:B-1----:R-:W-:Y:S01]  /*5670*/  FADD.FTZ R149, R4, 1 ;  /* 0x3f80000004957421 */ /* 0x002fe20000010000 */
[----:B------:R-:W-:-:S06]  /*5680*/  HADD2.F32 R107, -RZ, R107.H0_H0 ;  /* 0x2000006bff6b7230 */ /* 0x000fcc0000004100 */
[----:B------:R-:W1:Y:S01]  /*5690*/  MUFU.RCP R139, R139 ;  /* 0x0000008b008b7308 */ /* 0x000e620000001000 */
[----:B------:R-:W-:Y:S02]  /*56a0*/  HADD2.F32 R100, -RZ, R100.H0_H0 ;  /* 0x20000064ff647230 */ /* 0x000fe40000004100 */
[----:B------:R-:W-:Y:S01]  /*56b0*/  FADD.FTZ R153, -R135, 1 ;  /* 0x3f80000087997421 */ /* 0x000fe20000010100 */
[----:B------:R-:W-:Y:S02]  /*56c0*/  HADD2.F32 R148, -RZ, R148.H0_H0 ;  /* 0x20000094ff947230 */ /* 0x000fe40000004100 */
[----:B----4-:R-:W-:Y:S02]  /*56d0*/  HADD2.F32 R147, -RZ, R147.H0_H0 ;  /* 0x20000093ff937230 */ /* 0x010fe40000004100 */
[----:B0-----:R-:W-:Y:S01]  /*56e0*/  FADD.FTZ R4, -R140, 1 ;  /* 0x3f8000008c047421 */ /* 0x001fe20000010100 */
[----:B------:R0:W4:Y:S01]  /*56f0*/  MUFU.RCP R150, R161 ;  /* 0x000000a100967308 */ /* 0x0001220000001000 */
[----:B--2---:R-:W-:Y:S01]  /*5700*/  FADD.FTZ R162, -R146, 1 ;  /* 0x3f80000092a27421 */ /* 0x004fe20000010100 */
[----:B------:R-:W-:Y:S01]  /*5710*/  FMUL.FTZ R165, R100, R147 ;  /* 0x0000009364a57220 */ /* 0x000fe20000410000 */
[----:B------:R-:W-:-:S02]  /*5720*/  HADD2.F32 R104, -RZ, R104.H0_H0 ;  /* 0x20000068ff687230 */ /* 0x000fc40000004100 */
[----:B------:R-:W-:-:S03]  /*5730*/  HADD2.F32 R102, -RZ, R102.H0_H0 ;  /* 0x20000066ff667230 */ /* 0x000fc60000004100 */
[----:B------:R-:W2:Y:S01]  /*5740*/  MUFU.RCP R149, R149 ;  /* 0x0000009500957308 */ /* 0x000ea20000001000 */
[----:B0-----:R-:W-:Y:S01]  /*5750*/  FFMA.FTZ R161, R106, R153, 1 ;  /* 0x3f8000006aa17423 */ /* 0x001fe20000010099 */
[----:B------:R-:W-:Y:S01]  /*5760*/  FMUL.FTZ R153, R107, R148 ;  /* 0x000000946b997220 */ /* 0x000fe20000410000 */
[----:B------:R-:W-:Y:S02]  /*5770*/  HADD2.F32 R143, -RZ, R143.H0_H0 ;  /* 0x2000008fff8f7230 */ /* 0x000fe40000004100 */
[----:B------:R-:W-:Y:S02]  /*5780*/  HADD2.F32 R145, -RZ, R145.H0_H0 ;  /* 0x20000091ff917230 */ /* 0x000fe40000004100 */
[----:B------:R-:W-:Y:S01]  /*5790*/  FFMA.FTZ R4, R105, R4, 1 ;  /* 0x3f80000069047423 */ /* 0x000fe20000010004 */
[----:B------:R-:W-:Y:S01]  /*57a0*/  FFMA.FTZ R166, R109, R162, 1 ;  /* 0x3f8000006da67423 */ /* 0x000fe200000100a2 */
[----:B------:R-:W-:Y:S01]  /*57b0*/  FMUL.FTZ R153, R140, R153 ;  /* 0x000000998c997220 */ /* 0x000fe20000410000 */
[----:B------:R-:W-:Y:S01]  /*57c0*/  FMUL.FTZ R165, R146, R165 ;  /* 0x000000a592a57220 */ /* 0x000fe20000410000 */
[----:B-1----:R-:W-:Y:S01]  /*57d0*/  FADD.FTZ R163, -R139, 1 ;  /* 0x3f8000008ba37421 */ /* 0x002fe20000010100 */
[----:B------:R-:W-:Y:S01]  /*57e0*/  FMUL.FTZ R162, R104, R143 ;  /* 0x0000008f68a27220 */ /* 0x000fe20000410000 */
[----:B------:R-:W-:Y:S01]  /*57f0*/  FMUL.FTZ R164, R102, R145 ;  /* 0x0000009166a47220 */ /* 0x000fe20000410000 */
[----:B------:R-:W-:Y:S01]  /*5800*/  FMUL.FTZ R4, R153, R4 ;  /* 0x0000000499047220 */ /* 0x000fe20000410000 */
[----:B------:R-:W-:Y:S01]  /*5810*/  FMUL.FTZ R165, R165, R166 ;  /* 0x000000a6a5a57220 */ /* 0x000fe20000410000 */
[----:B------:R-:W-:Y:S01]  /*5820*/  F2FP.F16.F32.PACK_AB R166, R152, R151 ;  /* 0x0000009798a6723e */ /* 0x000fe200000000ff */
[----:B------:R-:W-:Y:S01]  /*5830*/  BAR.SYNC.DEFER_BLOCKING 0x0 ;  /* 0x0000000000007b1d */ /* 0x000fe20000010000 */
[----:B------:R-:W-:-:S02]  /*5840*/  HADD2.F32 R153, -RZ, R94.H0_H0 ;  /* 0x2000005eff997230 */ /* 0x000fc40000004100 */
[----:B------:R-:W-:Y:S01]  /*5850*/  FFMA.FTZ R163, R108, R163, 1 ;  /* 0x3f8000006ca37423 */ /* 0x000fe200000100a3 */
[----:B------:R-:W-:Y:S01]  /*5860*/  FMUL.FTZ R162, R135, R162 ;  /* 0x000000a287a27220 */ /* 0x000fe20000410000 */
[----:B------:R-:W-:Y:S01]  /*5870*/  FMUL.FTZ R164, R139, R164 ;  /* 0x000000a48ba47220 */ /* 0x000fe20000410000 */
[----:B------:R-:W-:Y:S02]  /*5880*/  HADD2.F32 R152, -RZ, R15.H0_H0 ;  /* 0x2000000fff987230 */ /* 0x000fe40000004100 */
[----:B------:R-:W-:Y:S02]  /*5890*/  HADD2.F32 R151, -RZ, R14.H0_H0 ;  /* 0x2000000eff977230 */ /* 0x000fe40000004100 */
[----:B-----5:R-:W-:Y:S02]  /*58a0*/  HADD2.F32 R94, -RZ, R6.H0_H0 ;  /* 0x20000006ff5e7230 */ /* 0x020fe40000004100 */
[----:B---3--:R-:W-:Y:S02]  /*58b0*/  HADD2.F32 R155, -RZ, R155.H0_H0 ;  /* 0x2000009bff9b7230 */ /* 0x008fe40000004100 */
[----:B------:R-:W-:-:S02]  /*58c0*/  HADD2.F32 R154, -RZ, R154.H0_H0 ;  /* 0x2000009aff9a7230 */ /* 0x000fc40000004100 */
[----:B------:R-:W-:Y:S01]  /*58d0*/  FMUL.FTZ R161, R162, R161 ;  /* 0x000000a1a2a17220 */ /* 0x000fe20000410000 */
[----:B------:R-:W-:Y:S01]  /*58e0*/  FMUL.FTZ R164, R164, R163 ;  /* 0x000000a3a4a47220 */ /* 0x000fe20000410000 */
[----:B------:R-:W-:Y:S01]  /*58f0*/  FADD.FTZ R15, -R141, 1 ;  /* 0x3f8000008d0f7421 */ /* 0x000fe20000010100 */
[----:B----4-:R-:W-:Y:S01]  /*5900*/  FADD.FTZ R14, -R150, 1 ;  /* 0x3f800000960e7421 */ /* 0x010fe20000010100 */
[----:B--2---:R-:W-:Y:S01]  /*5910*/  FADD.FTZ R167, -R149, 1 ;  /* 0x3f80000095a77421 */ /* 0x004fe20000010100 */
        /* <DEDUP_REMOVED lines=11> */
[----:B------:R-:W-:Y:S01]  /*59d0*/  FMUL.FTZ R14, R163, R14 ;  /* 0x0000000ea30e7220 */ /* 0x000fe20000410000 */
[----:B------:R-:W-:Y:S01]  /*59e0*/  FMUL.FTZ R167, R162, R167 ;  /* 0x000000a7a2a77220 */ /* 0x000fe20000410000 */
[----:B------:R-:W-:-:S02]  /*59f0*/  PRMT R15, R166, 0x7632, R15 ;  /* 0x00007632a60f7816 */ /* 0x000fc4000000000f */
[----:B------:R-:W-:Y:S02]  /*5a00*/  PRMT R156, R5, 0x7632, R156 ;  /* 0x00007632059c7816 */ /* 0x000fe4000000009c */
[----:B------:R-:W-:Y:S02]  /*5a10*/  F2FP.F16.F32.PACK_AB R7, R160, R7 ;  /* 0x00000007a007723e */ /* 0x000fe400000000ff */
[----:B------:R-:W-:Y:S02]  /*5a20*/  ISETP.NE.AND P1, PT, R71, RZ, PT ;  /* 0x000000ff4700720c */ /* 0x000fe40003f25270 */
[----:B------:R-:W-:Y:S02]  /*5a30*/  F2FP.F16.F32.PACK_AB R157, R158, R157 ;  /* 0x0000009d9e9d723e */ /* 0x000fe400000000ff */
[----:B------:R-:W-:Y:S02]  /*5a40*/  F2FP.F16.F32.PACK_AB R4, R4, R159 ;  /* 0x0000009f0404723e */ /* 0x000fe400000000ff */
[----:B------:R-:W-:-:S02]  /*5a50*/  F2FP.F16.F32.PACK_AB R161, R164, R161 ;  /* 0x000000a1a4a1723e */ /* 0x000fc400000000ff */
[----:B------:R-:W-:Y:S02]  /*5a60*/  F2FP.F16.F32.PACK_AB R6, R6, R165 ;  /* 0x000000a50606723e */ /* 0x000fe400000000ff */
[----:B------:R-:W-:Y:S01]  /*5a70*/  F2FP.F16.F32.PACK_AB R14, R167, R14 ;  /* 0x0000000ea70e723e */ /* 0x000fe200000000ff */
[----:B------:R0:W-:Y:S01]  /*5a80*/  STS.U16 [R49+0x2], R15 ;  /* 0x0000020f31007388 */ /* 0x0001e20000000400 */
[----:B------:R-:W-:Y:S02]  /*5a90*/  PRMT R158, R157, 0x7632, R158 ;  /* 0x000076329d9e7816 */ /* 0x000fe4000000009e */
[----:B------:R-:W-:Y:S01]  /*5aa0*/  PRMT R159, R4, 0x7632, R159 ;  /* 0x00007632049f7816 */ /* 0x000fe2000000009f */
[----:B------:R1:W-:Y:S04]  /*5ab0*/  STS.U16 [R49+0x4], R5 ;  /* 0x0000040531007388 */ /* 0x0003e80000000400 */
[----:B------:R2:W-:Y:S01]  /*5ac0*/  STS.U16 [R49+0x6], R156 ;  /* 0x0000069c31007388 */ /* 0x0005e20000000400 */
[----:B0-----:R-:W-:-:S03]  /*5ad0*/  PRMT R15, R7, 0x7632, R15 ;  /* 0x00007632070f7816 */ /* 0x001fc6000000000f */
[----:B------:R0:W-:Y:S01]  /*5ae0*/  STS.U16 [R49+0xc], R7 ;  /* 0x00000c0731007388 */ /* 0x0001e20000000400 */
[----:B-1----:R-:W-:Y:S02]  /*5af0*/  PRMT R5, R161, 0x7632, R5 ;  /* 0x00007632a1057816 */ /* 0x002fe40000000005 */
[----:B--2---:R-:W-:Y:S02]  /*5b00*/  PRMT R156, R6, 0x7632, R156 ;  /* 0x00007632069c7816 */ /* 0x004fe4000000009c */
[----:B0-----:R-:W-:Y:S01]  /*5b10*/  PRMT R7, R14, 0x7632, R7 ;  /* 0x000076320e077816 */ /* 0x001fe20000000007 */
        /* <DEDUP_REMOVED lines=53> */
.L_x_12663:
[----:B------:R-:W-:Y:S05]  /*5e70*/  BSYNC B0 ;  /* 0x0000000000007941 */ /* 0x000fea0003800000 */
.L_x_12662:
        /* <DEDUP_REMOVED lines=8> */
[----:B------:R-:W-:Y:S01]  /*5f00*/  ISETP.GE.AND P4, PT, R81, R156, PT ;  /* 0x0000009c5100720c */ /* 0x000fe20003f86270 */
[----:B0-----:R-:W-:Y:S01]  /*5f10*/  IMAD R14, R73, UR9, R6 ;  /* 0x00000009490e7c24 */ /* 0x001fe2000f8e0206 */
[----:B------:R-:W-:Y:S01]  /*5f20*/  IADD3 R6, P3, R74, R4, RZ ;  /* 0x000000044a067210 */ /* 0x000fe20007f7e0ff */
[----:B------:R-:W-:Y:S01]  /*5f30*/  FMUL.FTZ R95, R95, R118 ;  /* 0x000000765f5f7220 */ /* 0x000fe20000410000 */
[----:B------:R-:W-:Y:S01]  /*5f40*/  ISETP.GE.AND P5, PT, R82, R156, PT ;  /* 0x0000009c5200720c */ /* 0x000fe20003fa6270 */
[----:B------:R-:W-:Y:S01]  /*5f50*/  FMUL.FTZ R141, R110, R141 ;  /* 0x0000008d6e8d7220 */ /* 0x000fe20000410000 */
[----:B------:R-:W-:Y:S01]  /*5f60*/  IADD3.X R5, R75, R14, R5, P3, !PT ;  /* 0x0000000e4b057210 */ /* 0x000fe20001ffe405 */
[----:B------:R-:W-:Y:S01]  /*5f70*/  FMUL.FTZ R92, R92, R121 ;  /* 0x000000795c5c7220 */ /* 0x000fe20000410000 */
[----:B------:R-:W-:Y:S01]  /*5f80*/  LEA.HI.X R14, R17, UR7, R16, 0x1, P2 ;  /* 0x00000007110e7c11 */ /* 0x000fe200090f0c10 */
[----:B------:R-:W-:Y:S01]  /*5f90*/  ULDC.64 UR6, c[0x0][0x320] ;  /* 0x0000c80000067ab9 */ /* 0x000fe20000000a00 */
[----:B------:R-:W-:Y:S01]  /*5fa0*/  LEA R4, P2, R6, R7, 0x1 ;  /* 0x0000000706047211 */ /* 0x000fe200078408ff */
[----:B------:R-:W-:Y:S01]  /*5fb0*/  FMUL.FTZ R93, R93, R120 ;  /* 0x000000785d5d7220 */ /* 0x000fe20000410000 */
[----:B------:R-:W-:Y:S01]  /*5fc0*/  ISETP.GE.AND P3, PT, R78, R156, PT ;  /* 0x0000009c4e00720c */ /* 0x000fe20003f66270 */
[----:B------:R-:W-:Y:S01]  /*5fd0*/  FMUL.FTZ R96, R96, R123 ;  /* 0x0000007b60607220 */ /* 0x000fe20000410000 */
[----:B------:R-:W-:Y:S01]  /*5fe0*/  LEA.HI.X R5, R6, R14, R5, 0x1, P2 ;  /* 0x0000000e06057211 */ /* 0x000fe200010f0c05 */
[----:B------:R-:W-:Y:S01]  /*5ff0*/  FMUL.FTZ R97, R97, R122 ;  /* 0x0000007a61617220 */ /* 0x000fe20000410000 */
        /* <DEDUP_REMOVED lines=45> */
[----:B------:R-:W-:-:S02]  /*62d0*/  FMUL.FTZ R146, R151, R118 ;  /* 0x0000007697927220 */ /* 0x000fc40000410000 */
[----:B------:R-:W-:Y:S04]  /*62e0*/  @!P6 STG.E.U16 desc[UR16][R4.64+-0xc0], R183 ;  /* 0xffff40b70400e986 */ /* 0x000fe8000c101510 */
[----:B------:R0:W-:Y:S04]  /*62f0*/  @!P3 STG.E.U16 desc[UR16][R4.64+-0x3c0], R159 ;  /* 0xfffc409f0400b986 */ /* 0x0001e8000c101510 */
[----:B------:R-:W-:Y:S04]  /*6300*/  @!P2 STG.E.U16 desc[UR16][R4.64+-0x80], R185 ;  /* 0xffff80b90400a986 */ /* 0x000fe8000c101510 */
[----:B------:R1:W-:Y:S01]  /*6310*/  @!P4 STG.E.U16 desc[UR16][R4.64+-0x40], R187 ;  /* 0xffffc0bb0400c986 */ /* 0x0003e2000c101510 */
[----:B0-----:R-:W-:Y:S01]  /*6320*/  FMUL.FTZ R159, R100, R109 ;  /* 0x0000006d649f7220 */ /* 0x001fe20000410000 */
[----:B-1----:R-:W-:Y:S01]  /*6330*/  FMUL.FTZ R4, R107, R105 ;  /* 0x000000696b047220 */ /* 0x002fe20000410000 */
        /* <DEDUP_REMOVED lines=36> */
[----:B------:R1:W-:Y:S01]  /*6580*/  STS.U16 [R49+0x6], R96 ;  /* 0x0000066031007388 */ /* 0x0003e20000000400 */
[----:B------:R-:W-:-:S02]  /*6590*/  PRMT R100, R111, 0x7632, R100 ;  /* 0x000076326f647816 */ /* 0x000fc40000000064 */
[----:B--2---:R-:W-:Y:S01]  /*65a0*/  PRMT R95, R103, 0x7632, R95 ;  /* 0x00007632675f7816 */ /* 0x004fe2000000005f */
[----:B------:R2:W-:Y:S01]  /*65b0*/  STS.U16 [R49+0xa], R98 ;  /* 0x00000a6231007388 */ /* 0x0005e20000000400 */
[----:B---3--:R-:W-:-:S03]  /*65c0*/  PRMT R93, R106, 0x7632, R93 ;  /* 0x000076326a5d7816 */ /* 0x008fc6000000005d */
[----:B------:R-:W-:Y:S01]  /*65d0*/  STS.U16 [R49+0x8], R97 ;  /* 0x0000086131007388 */ /* 0x000fe20000000400 */
[----:B-1----:R-:W-:-:S03]  /*65e0*/  PRMT R96, R94, 0x7632, R96 ;  /* 0x000076325e607816 */ /* 0x002fc60000000060 */
[----:B------:R-:W-:Y:S01]  /*65f0*/  STS.U16 [R49+0xc], R99 ;  /* 0x00000c6331007388 */ /* 0x000fe20000000400 */
[----:B--2---:R-:W-:-:S03]  /*6600*/  PRMT R98, R111, 0x7610, R98 ;  /* 0x000076106f627816 */ /* 0x004fc60000000062 */
[----:B------:R-:W-:Y:S04]  /*6610*/  STS.U16 [R49+0xe], R92 ;  /* 0x00000e5c31007388 */ /* 0x000fe80000000400 */
[----:B------:R-:W-:Y:S04]  /*6620*/  STS.U16 [R49+0x10], R103 ;  /* 0x0000106731007388 */ /* 0x000fe80000000400 */
[----:B------:R-:W-:Y:S04]  /*6630*/  STS.U16 [R49+0x12], R95 ;  /* 0x0000125f31007388 */ /* 0x000fe80000000400 */
[----:B------:R-:W-:Y:S04]  /*6640*/  STS.U16 [R49+0x14], R106 ;  /* 0x0000146a31007388 */ /* 0x000fe80000000400 */
[----:B------:R0:W-:Y:S04]  /*6650*/  STS.U16 [R49+0x16], R93 ;  /* 0x0000165d31007388 */ /* 0x0001e80000000400 */
[----:B------:R1:W-:Y:S04]  /*6660*/  STS.U16 [R49+0x18], R94 ;  /* 0x0000185e31007388 */ /* 0x0003e80000000400 */
[----:B------:R-:W-:Y:S01]  /*6670*/  STS.U16 [R49+0x1a], R96 ;  /* 0x00001a6031007388 */ /* 0x000fe20000000400 */
[----:B0-----:R-:W-:-:S03]  /*6680*/  IMAD.WIDE.U32 R92, R132, UR18, RZ ;  /* 0x00000012845c7c25 */ /* 0x001fc6000f8e00ff */
[----:B------:R-:W-:Y:S01]  /*6690*/  STS.U16 [R49+0x1c], R98 ;  /* 0x00001c6231007388 */ /* 0x000fe20000000400 */
[----:B-1----:R-:W-:-:S03]  /*66a0*/  IMAD R94, R132, UR19, RZ ;  /* 0x00000013845e7c24 */ /* 0x002fc6000f8e02ff */
[----:B------:R-:W-:Y:S01]  /*66b0*/  STS.U16 [R49+0x1e], R100 ;  /* 0x00001e6431007388 */ /* 0x000fe20000000400 */
[----:B------:R-:W-:-:S03]  /*66c0*/  NOP ;  /* 0x0000000000007918 */ /* 0x000fc60000000000 */
[----:B------:R-:W-:Y:S01]  /*66d0*/  LDS.U16 R97, [R65] ;  /* 0x0000000041617984 */ /* 0x000fe20000000400 */
        /* <DEDUP_REMOVED lines=32> */
.L_x_12666:
[----:B------:R-:W-:Y:S05]  /*68e0*/  BSYNC B0 ;  /* 0x0000000000007941 */ /* 0x000fea0003800000 */
.L_x_12665:
[----:B------:R-:W-:Y:S01]  /*68f0*/  MOV R2, R92 ;  /* 0x0000005c00027202 */ /* 0x000fe20000000f00 */
[----:B------:R-:W-:Y:S01]  /*6900*/  ULDC.64 UR8, c[0x0][0x2c8] ;  /* 0x0000b20000087ab9 */ /* 0x000fe20000000a00 */
[----:B------:R-:W-:Y:S01]  /*6910*/  MOV R3, R133 ;  /* 0x0000008500037202 */ /* 0x000fe20000000f00 */
[----:B0-----:R-:W-:Y:S01]  /*6920*/  IMAD R94, R0, UR8, RZ ;  /* 0x00000008005e7c24 */ /* 0x001fe2000f8e02ff */
[----:B------:R-:W-:Y:S02]  /*6930*/  LEA R92, P0, R17, UR6, 0x1 ;  /* 0x00000006115c7c11 */ /* 0x000fe4000f8008ff */
[-C--:B------:R-:W-:Y:S01]  /*6940*/  ISETP.GE.AND P4, PT, R76, R96.reuse, PT ;  /* 0x000000604c00720c */ /* 0x080fe20003f86270 */
[----:B------:R-:W-:Y:S01]  /*6950*/  IMAD.WIDE.U32 R2, R73, UR8, R2 ;  /* 0x0000000849027c25 */ /* 0x000fe2000f8e0002 */
[----:B------:R-:W-:Y:S02]  /*6960*/  LEA.HI.X R17, R17, UR7, R16, 0x1, P0 ;  /* 0x0000000711117c11 */ /* 0x000fe400080f0c10 */
[----:B------:R-:W-:Y:S01]  /*6970*/  ISETP.GE.AND P3, PT, R77, R96, PT ;  /* 0x000000604d00720c */ /* 0x000fe20003f66270 */
[----:B------:R-:W-:Y:S01]  /*6980*/  IMAD R94, R73, UR9, R94 ;  /* 0x00000009495e7c24 */ /* 0x000fe2000f8e025e */
[----:B------:R-:W-:-:S02]  /*6990*/  IADD3 R91, P2, R74, R2, RZ ;  /* 0x000000024a5b7210 */ /* 0x000fc40007f5e0ff */
[----:B------:R-:W-:Y:S02]  /*69a0*/  ISETP.GE.AND P6, PT, R80, R96, PT ;  /* 0x000000605000720c */ /* 0x000fe40003fc6270 */
[----:B------:R-:W-:Y:S02]  /*69b0*/  IADD3.X R16, R75, R94, R3, P2, !PT ;  /* 0x0000005e4b107210 */ /* 0x000fe400017fe403 */
[----:B------:R-:W-:Y:S02]  /*69c0*/  ISETP.GE.AND P2, PT, R78, R96, PT ;  /* 0x000000604e00720c */ /* 0x000fe40003f46270 */
        /* <DEDUP_REMOVED lines=28> */
.L_x_12664:
[----:B------:R-:W-:Y:S01]  /*6b90*/  HADD2.F32 R157, -RZ, R195.H0_H0 ;  /* 0x200000c3ff9d7230 */ /* 0x000fe20000004100 */
[----:B------:R-:W1:Y:S01]  /*6ba0*/  LDC R77, c[0x0][0x21c] ;  /* 0x00008700ff4d7b82 */ /* 0x000e620000000800 */
[----:B------:R-:W-:Y:S02]  /*6bb0*/  HADD2.F32 R143, -RZ, R48.H0_H0 ;  /* 0x20000030ff8f7230 */ /* 0x000fe40000004100 */
[C---:B0-----:R-:W-:Y:S01]  /*6bc0*/  FMUL.FTZ R109, R127.reuse, UR4 ;  /* 0x000000047f6d7c20 */ /* 0x041fe20008410000 */
[----:B------:R-:W-:Y:S02]  /*6bd0*/  HADD2.F32 R142, -RZ, R47.H0_H0 ;  /* 0x2000002fff8e7230 */ /* 0x000fe40000004100 */
[----:B------:R-:W-:Y:S01]  /*6be0*/  FFMA.FTZ R3, R127, R157, R72 ;  /* 0x0000009d7f037223 */ /* 0x000fe20000010048 */
[----:B------:R-:W-:Y:S02]  /*6bf0*/  HADD2.F32 R141, -RZ, R46.H0_H0 ;  /* 0x2000002eff8d7230 */ /* 0x000fe40000004100 */
[----:B------:R-:W-:Y:S01]  /*6c00*/  FMUL.FTZ R108, R126, UR4 ;  /* 0x000000047e6c7c20 */ /* 0x000fe20008410000 */
[----:B------:R-:W-:-:S02]  /*6c10*/  HADD2.F32 R140, -RZ, R45.H0_H0 ;  /* 0x2000002dff8c7230 */ /* 0x000fc40000004100 */
[----:B------:R-:W-:Y:S01]  /*6c20*/  FFMA.FTZ R2, R126, R143, R3 ;  /* 0x0000008f7e027223 */ /* 0x000fe20000010003 */
[----:B------:R-:W-:Y:S02]  /*6c30*/  HADD2.F32 R139, -RZ, R44.H0_H0 ;  /* 0x2000002cff8b7230 */ /* 0x000fe40000004100 */
[C---:B------:R-:W-:Y:S01]  /*6c40*/  FMUL.FTZ R107, R7.reuse, UR4 ;  /* 0x00000004076b7c20 */ /* 0x040fe20008410000 */
        /* <DEDUP_REMOVED lines=14> */
[----:B-1----:R-:W-:Y:S01]  /*6d30*/  ISETP.GE.AND P0, PT, R77, 0x1, PT ;  /* 0x000000014d00780c */ /* 0x002fe20003f06270 */
[----:B------:R-:W-:Y:S02]  /*6d40*/  HADD2.F32 R131, -RZ, R36.H0_H0 ;  /* 0x20000024ff837230 */ /* 0x000fe40000004100 */
[C---:B------:R-:W-:Y:S01]  /*6d50*/  FMUL.FTZ R103, R121.reuse, UR4 ;  /* 0x0000000479677c20 */ /* 0x040fe20008410000 */
[----:B------:R-:W-:Y:S01]  /*6d60*/  FFMA.FTZ R3, R121, R138, R2 ;  /* 0x0000008a79037223 */ /* 0x000fe20000010002 */
[----:B------:R-:W-:Y:S02]  /*6d70*/  HADD2.F32 R130, -RZ, R35.H0_H0 ;  /* 0x20000023ff827230 */ /* 0x000fe40000004100 */
[C---:B------:R-:W-:Y:S01]  /*6d80*/  FMUL.FTZ R102, R110.reuse, UR4 ;  /* 0x000000046e667c20 */ /* 0x040fe20008410000 */
        /* <DEDUP_REMOVED lines=12> */
[----:B------:R-:W-:Y:S01]  /*6e50*/  CS2R R92, SRZ ;  /* 0x00000000005c7805 */ /* 0x000fe2000001ff00 */
[----:B------:R-:W-:Y:S01]  /*6e60*/  FFMA.FTZ R3, R5, R134, R2 ;  /* 0x0000008605037223 */ /* 0x000fe20000010002 */
[----:B------:R-:W-:-:S02]  /*6e70*/  CS2R R90, SRZ ;  /* 0x00000000005a7805 */ /* 0x000fc4000001ff00 */
[----:B------:R-:W-:Y:S02]  /*6e80*/  CS2R R88, SRZ ;  /* 0x0000000000587805 */ /* 0x000fe4000001ff00 */
[----:B------:R-:W-:Y:S01]  /*6e90*/  CS2R R86, SRZ ;  /* 0x0000000000567805 */ /* 0x000fe2000001ff00 */
[----:B------:R-:W-:Y:S01]  /*6ea0*/  FFMA.FTZ R2, R112, R133, R3 ;  /* 0x0000008570027223 */ /* 0x000fe20000010003 */
[----:B------:R-:W-:Y:S02]  /*6eb0*/  CS2R R84, SRZ ;  /* 0x0000000000547805 */ /* 0x000fe4000001ff00 */
[----:B------:R-:W-:Y:S02]  /*6ec0*/  CS2R R82, SRZ ;  /* 0x0000000000527805 */ /* 0x000fe4000001ff00 */
[----:B------:R-:W-:Y:S01]  /*6ed0*/  CS2R R80, SRZ ;  /* 0x0000000000507805 */ /* 0x000fe2000001ff00 */
[----:B------:R-:W-:Y:S01]  /*6ee0*/  FFMA.FTZ R3, R159, R132, R2 ;  /* 0x000000849f037223 */ /* 0x000fe20000010002 */
[----:B------:R-:W-:-:S03]  /*6ef0*/  CS2R R78, SRZ ;  /* 0x00000000004e7805 */ /* 0x000fc6000001ff00 */
        /* <DEDUP_REMOVED lines=12> */
[----:B------:R-:W-:-:S04]  /*6fc0*/  IMAD.WIDE.U32 R84, R73, UR6, RZ ;  /* 0x0000000649547c25 */ /* 0x000fc8000f8e00ff */
[----:B------:R-:W-:Y:S01]  /*6fd0*/  FADD.FTZ R129, R126, R126 ;  /* 0x0000007e7e817221 */ /* 0x000fe20000010000 */
[----:B------:R-:W1:Y:S01]  /*6fe0*/  LDC.64 R16, c[0x0][0x2d8] ;  /* 0x0000b600ff107b82 */ /* 0x000e620000000a00 */
[----:B------:R-:W-:Y:S01]  /*6ff0*/  LOP3.LUT R81, R76, 0xfffffe, RZ, 0xc0, !PT ;  /* 0x00fffffe4c517812 */ /* 0x000fe200078ec0ff */
[----:B------:R-:W-:Y:S02]  /*7000*/  IMAD R88, R0, UR8, RZ ;  /* 0x0000000800587c24 */ /* 0x000fe4000f8e02ff */
[----:B------:R-:W-:Y:S01]  /*7010*/  FADD.FTZ R124, R121, R121 ;  /* 0x00000079797c7221 */ /* 0x000fe20000010000 */
[----:B------:R-:W-:Y:S01]  /*7020*/  FADD.FTZ R123, R110, R110 ;  /* 0x0000006e6e7b7221 */ /* 0x000fe20000010000 */
[----:B------:R-:W-:Y:S01]  /*7030*/  IADD3 R145, R80, -R81, RZ ;  /* 0x8000005150917210 */ /* 0x000fe20007ffe0ff */
[----:B------:R-:W-:Y:S02]  /*7040*/  IMAD R80, R0, UR6, RZ ;  /* 0x0000000600507c24 */ /* 0x000fe4000f8e02ff */
[----:B------:R-:W-:Y:S01]  /*7050*/  FADD.FTZ R119, R112, R112 ;  /* 0x0000007070777221 */ /* 0x000fe20000010000 */
[----:B------:R-:W2:Y:S01]  /*7060*/  LDC.64 R78, c[0x0][0x2e0] ;  /* 0x0000b800ff4e7b82 */ /* 0x000ea20000000a00 */
[----:B------:R-:W-:-:S02]  /*7070*/  IMAD R87, R73, UR9, R88 ;  /* 0x0000000949577c24 */ /* 0x000fc4000f8e0258 */
[----:B------:R-:W-:Y:S01]  /*7080*/  FADD.FTZ R128, R7, R7 ;  /* 0x0000000707807221 */ /* 0x000fe20000010000 */
[----:B------:R-:W-:Y:S01]  /*7090*/  IMAD R81, R73, UR7, R80 ;  /* 0x0000000749517c24 */ /* 0x000fe2000f8e0250 */
[----:B------:R-:W-:Y:S01]  /*70a0*/  ULDC.64 UR6, c[0x0][0x248] ;  /* 0x0000920000067ab9 */ /* 0x000fe20000000a00 */
[----:B------:R-:W-:-:S04]  /*70b0*/  IMAD.WIDE R76, R77, 0x10, R12 ;  /* 0x000000104d4c7825 */ /* 0x000fc800078e020c */
[----:B------:R-:W-:Y:S01]  /*70c0*/  FADD.FTZ R126, R15, R15 ;  /* 0x0000000f0f7e7221 */ /* 0x000fe20000010000 */
[----:B------:R-:W-:Y:S01]  /*70d0*/  FADD.FTZ R125, R14, R14 ;  /* 0x0000000e0e7d7221 */ /* 0x000fe20000010000 */
[----:B0-----:R-:W-:Y:S01]  /*70e0*/  LEA R86, P0, R84, R2, 0x3 ;  /* 0x0000000254567211 */ /* 0x001fe200078018ff */
[----:B------:R-:W-:Y:S01]  /*70f0*/  IMAD R80, R0, UR6, RZ ;  /* 0x0000000600507c24 */ /* 0x000fe2000f8e02ff */
[----:B------:R-:W-:Y:S01]  /*7100*/  IADD3 R0, R85, R81, RZ ;  /* 0x0000005155007210 */ /* 0x000fe20007ffe0ff */
[----:B------:R-:W-:Y:S01]  /*7110*/  IMAD.WIDE.U32 R82, R73, UR6, RZ ;  /* 0x0000000649527c25 */ /* 0x000fe2000f8e00ff */
[----:B------:R-:W0:Y:S01]  /*7120*/  LDC R218, c[0x0][0x21c] ;  /* 0x00008700ffda7b82 */ /* 0x000e220000000800 */
[----:B------:R-:W-:Y:S02]  /*7130*/  R2UR UR23, R86 ;  /* 0x00000000561772ca */ /* 0x000fe400000e0000 */
[----:B------:R-:W-:Y:S01]  /*7140*/  FADD.FTZ R122, R149, R149 ;  /* 0x00000095957a7221 */ /* 0x000fe20000010000 */
[C---:B------:R-:W-:Y:S01]  /*7150*/  IMAD R85, R73.reuse, UR7, R80 ;  /* 0x0000000749557c24 */ /* 0x040fe2000f8e0250 */
[----:B------:R-:W-:Y:S01]  /*7160*/  LEA.HI.X R3, R84, R3, R0, 0x3, P0 ;  /* 0x0000000354037211 */ /* 0x000fe200000f1c00 */
[----:B------:R-:W-:Y:S01]  /*7170*/  IMAD.WIDE.U32 R80, R73, UR8, RZ ;  /* 0x0000000849507c25 */ /* 0x000fe2000f8e00ff */
[----:B-1----:R-:W-:-:S03]  /*7180*/  LEA R16, P0, R82, R16, 0x3 ;  /* 0x0000001052107211 */ /* 0x002fc600078018ff */
[----:B------:R-:W-:Y:S01]  /*7190*/  FADD.FTZ R121, R4, R4 ;  /* 0x0000000404797221 */ /* 0x000fe20000010000 */
[----:B------:R-:W-:Y:S01]  /*71a0*/  IADD3 R2, R83, R85, RZ ;  /* 0x0000005553027210 */ /* 0x000fe20007ffe0ff */
[----:B------:R-:W-:Y:S01]  /*71b0*/  FADD.FTZ R120, R5, R5 ;  /* 0x0000000505787221 */ /* 0x000fe20000010000 */
[----:B------:R-:W-:Y:S01]  /*71c0*/  IADD3 R0, R81, R87, RZ ;  /* 0x0000005751007210 */ /* 0x000fe20007ffe0ff */
[----:B------:R-:W-:Y:S01]  /*71d0*/  FADD.FTZ R118, R159, R159 ;  /* 0x0000009f9f767221 */ /* 0x000fe20000010000 */
[----:B------:R-:W-:Y:S01]  /*71e0*/  LEA.HI.X R17, R82, R17, R2, 0x3, P0 ;  /* 0x0000001152117211 */ /* 0x000fe200000f1c02 */
[----:B------:R-:W-:Y:S01]  /*71f0*/  FADD.FTZ R117, R144, R144 ;  /* 0x0000009090757221 */ /* 0x000fe20000010000 */
[----:B------:R-:W-:Y:S01]  /*7200*/  LEA.HI R2, R67, R67, RZ, 0x1 ;  /* 0x0000004343027211 */ /* 0x000fe200078f08ff */
[----:B------:R-:W-:Y:S01]  /*7210*/  FADD.FTZ R116, R153, R153 ;  /* 0x0000009999747221 */ /* 0x000fe20000010000 */
[----:B--2---:R-:W-:Y:S01]  /*7220*/  LEA R78, P2, R80, R78, 0x3 ;  /* 0x0000004e504e7211 */ /* 0x004fe200078418ff */
[----:B------:R-:W-:Y:S01]  /*7230*/  FADD.FTZ R115, R146, R146 ;  /* 0x0000009292737221 */ /* 0x000fe20000010000 */
[----:B------:R-:W-:-:S02]  /*7240*/  R2UR UR24, R3 ;  /* 0x00000000031872ca */ /* 0x000fc400000e0000 */
[----:B------:R-:W-:Y:S02]  /*7250*/  CS2R R92, SRZ ;  /* 0x00000000005c7805 */ /* 0x000fe4000001ff00 */
[----:B------:R-:W-:Y:S02]  /*7260*/  R2UR UR21, R16 ;  /* 0x00000000101572ca */ /* 0x000fe400000e0000 */
[----:B------:R-:W-:Y:S02]  /*7270*/  CS2R R90, SRZ ;  /* 0x00000000005a7805 */ /* 0x000fe4000001ff00 */
[----:B------:R-:W-:Y:S02]  /*7280*/  R2UR UR22, R17 ;  /* 0x00000000111672ca */ /* 0x000fe400000e0000 */
[----:B------:R-:W-:Y:S02]  /*7290*/  CS2R R88, SRZ ;  /* 0x0000000000587805 */ /* 0x000fe4000001ff00 */
[----:B------:R-:W-:-:S02]  /*72a0*/  LOP3.LUT R2, R2, 0x1ffffe, RZ, 0xc0, !PT ;  /* 0x001ffffe02027812 */ /* 0x000fc400078ec0ff */
[----:B------:R-:W-:Y:S02]  /*72b0*/  CS2R R86, SRZ ;  /* 0x0000000000567805 */ /* 0x000fe4000001ff00 */
[----:B------:R-:W-:Y:S01]  /*72c0*/  LEA.HI.X R79, R80, R79, R0, 0x3, P2 ;  /* 0x0000004f504f7211 */ /* 0x000fe200010f1c00 */
[----:B------:R-:W-:Y:S01]  /*72d0*/  FADD.FTZ R0, R127, R127 ;  /* 0x0000007f7f007221 */ /* 0x000fe20000010000 */
[----:B------:R-:W-:Y:S01]  /*72e0*/  IADD3 R2, R67, -R2, RZ ;  /* 0x8000000243027210 */ /* 0x000fe20007ffe0ff */
[----:B------:R-:W-:Y:S01]  /*72f0*/  FADD.FTZ R127, R6, R6 ;  /* 0x00000006067f7221 */ /* 0x000fe20000010000 */
[----:B------:R-:W-:Y:S02]  /*7300*/  R2UR UR19, R78 ;  /* 0x000000004e1372ca */ /* 0x000fe400000e0000 */
[----:B------:R-:W-:Y:S02]  /*7310*/  CS2R R84, SRZ ;  /* 0x0000000000547805 */ /* 0x000fe4000001ff00 */
[----:B------:R-:W-:-:S02]  /*7320*/  R2UR UR20, R79 ;  /* 0x000000004f1472ca */ /* 0x000fc400000e0000 */
[----:B------:R-:W-:Y:S02]  /*7330*/  CS2R R82, SRZ ;  /* 0x0000000000527805 */ /* 0x000fe4000001ff00 */
[C---:B------:R-:W-:Y:S01]  /*7340*/  ISETP.NE.AND P4, PT, R71.reuse, 0x1f, PT ;  /* 0x0000001f4700780c */ /* 0x040fe20003f85270 */
[----:B------:R-:W-:Y:S01]  /*7350*/  ULDC.64 UR28, c[0x0][0x250] ;  /* 0x00009400001c7ab9 */ /* 0x000fe20000000a00 */
[----:B------:R-:W-:Y:S02]  /*7360*/  ISETP.NE.AND P2, PT, R71, RZ, PT ;  /* 0x000000ff4700720c */ /* 0x000fe40003f45270 */
[----:B------:R-:W-:Y:S02]  /*7370*/  CS2R R80, SRZ ;  /* 0x0000000000507805 */ /* 0x000fe4000001ff00 */
[----:B------:R-:W-:Y:S02]  /*7380*/  MOV R114, R66 ;  /* 0x0000004200727202 */ /* 0x000fe40000000f00 */
[----:B------:R-:W-:-:S02]  /*7390*/  CS2R R78, SRZ ;  /* 0x00000000004e7805 */ /* 0x000fc4000001ff00 */
[----:B------:R-:W-:Y:S01]  /*73a0*/  MOV R113, R66 ;  /* 0x0000004200717202 */ /* 0x000fe20000000f00 */
[----:B------:R-:W-:Y:S01]  /*73b0*/  ULDC.64 UR26, c[0x0][0x270] ;  /* 0x00009c00001a7ab9 */ /* 0x000fe20000000a00 */
[----:B------:R-:W-:Y:S01]  /*73c0*/  LEA R112, R2, 0x880, 0xb ;  /* 0x0000088002707811 */ /* 0x000fe200078e58ff */
[----:B------:R-:W-:Y:S01]  /*73d0*/  ULDC.64 UR30, c[0x0][0x238] ;  /* 0x00008e00001e7ab9 */ /* 0x000fe20000000a00 */
[----:B------:R-:W-:Y:S01]  /*73e0*/  SHF.L.U32 R110, R145, 0x8, RZ ;  /* 0x00000008916e7819 */ /* 0x000fe200000006ff */
[----:B------:R-:W-:Y:S02]  /*73f0*/  USHF.L.U64.HI UR8, UR28, 0x3, UR29 ;  /* 0x000000031c087899 */ /* 0x000fe4000801021d */
[----:B------:R-:W-:Y:S02]  /*7400*/  USHF.L.U64.HI UR9, UR26, 0x3, UR27 ;  /* 0x000000031a097899 */ /* 0x000fe4000801021b */
[----:B------:R-:W-:Y:S01]  /*7410*/  USHF.L.U64.HI UR7, UR30, 0x3, UR31 ;  /* 0x000000031e077899 */ /* 0x000fe2000801021f */
[----:B------:R-:W-:Y:S01]  /*7420*/  UMOV UR6, URZ ;  /* 0x0000003f00067c82 */ /* 0x000fe20008000000 */
[----:B0-----:R-:W-:-:S10]  /*7430*/  ULDC UR29, c[0x0][0x224] ;  /* 0x00008900001d7ab9 */ /* 0x001fd40000000800 */
.L_x_12682:
        /* <DEDUP_REMOVED lines=9> */
[----:B------:R-:W-:-:S04]  /*74d0*/  ISETP.NE.AND P0, PT, R196, RZ, PT ;  /* 0x000000ffc400720c */ /* 0x000fc80003f05270 */
[----:B------:R-:W-:Y:S01]  /*74e0*/  ISETP.LT.OR P3, PT, R67, 0x2, P0 ;  /* 0x000000024300780c */ /* 0x000fe20000761670 */
[----:B------:R-:W0:Y:S01]  /*74f0*/  @P4 S2R R180, SR_CgaCtaId ;  /* 0x0000000000b44919 */ /* 0x000e220000008800 */
        /* <DEDUP_REMOVED lines=51> */
[----:B------:R1:W-:Y:S08]  /*7830*/  MUFU.COS R208, R17 ;  /* 0x0000001100d07308 */ /* 0x0003f00000000000 */
[----:B------:R-:W-:Y:S01]  /*7840*/  MUFU.SIN R221, R14 ;  /* 0x0000000e00dd7308 */ /* 0x000fe20000000400 */
[----:B-1----:R-:W-:-:S04]  /*7850*/  IADD3 R17, R71, 0x200, RZ ;  /* 0x0000020047117810 */ /* 0x002fc80007ffe0ff */
[----:B------:R-:W-:-:S03]  /*7860*/  SEL R17, R110, R17, !P2 ;  /* 0x000000116e117207 */ /* 0x000fc60005000000 */
[----:B------:R1:W-:Y:S08]  /*7870*/  MUFU.COS R219, R14 ;  /* 0x0000000e00db7308 */ /* 0x0003f00000000000 */
[----:B------:R2:W-:Y:S01]  /*7880*/  MUFU.COS R203, R16 ;  /* 0x0000001000cb7308 */ /* 0x0005e20000000000 */
[----:B-1----:R-:W-:-:S04]  /*7890*/  FMUL.FTZ R14, R20, UR27 ;  /* 0x0000001b140e7c20 */ /* 0x002fc80008410000 */
[----:B------:R-:W-:Y:S01]  /*78a0*/  FMUL.RZ R149, R14, 0.15915493667125701904 ;  /* 0x3e22f9830e957820 */ /* 0x000fe2000040c000 */
[----:B------:R-:W-:Y:S01]  /*78b0*/  FMUL.FTZ R14, R6, R7 ;  /* 0x00000007060e7220 */ /* 0x000fe20000410000 */
[----:B------:R-:W-:Y:S01]  /*78c0*/  LEA R6, R17, R66, 0x3 ;  /* 0x0000004211067211 */ /* 0x000fe200078e18ff */
[----:B------:R-:W-:Y:S01]  /*78d0*/  MUFU.SIN R224, R145 ;  /* 0x0000009100e07308 */ /* 0x000fe20000000400 */
[----:B--2---:R-:W-:-:S03]  /*78e0*/  FMUL.FTZ R16, R19, UR27 ;  /* 0x0000001b13107c20 */ /* 0x004fc60008410000 */
[----:B------:R1:W-:Y:S01]  /*78f0*/  STS.64 [R6+0x880], R14 ;  /* 0x0008800e06007388 */ /* 0x0003e20000000a00 */
[----:B------:R-:W-:Y:S01]  /*7900*/  FMUL.RZ R7, R16, 0.15915493667125701904 ;  /* 0x3e22f98310077820 */ /* 0x000fe2000040c000 */
[----:B------:R-:W-:Y:S02]  /*7910*/  CS2R R16, SRZ ;  /* 0x0000000000107805 */ /* 0x000fe4000001ff00 */
[----:B------:R2:W-:Y:S01]  /*7920*/  MUFU.COS R192, R145 ;  /* 0x0000009100c07308 */ /* 0x0005e20000000000 */
[C---:B---3--:R-:W-:Y:S01]  /*7930*/  FMUL.FTZ R175, R3.reuse, R5 ;  /* 0x0000000503af7220 */ /* 0x048fe20000410000 */
[----:B------:R-:W-:Y:S01]  /*7940*/  FMUL.FTZ R172, R3, R4 ;  /* 0x0000000403ac7220 */ /* 0x000fe20000410000 */
[----:B------:R-:W-:-:S05]  /*7950*/  FMUL.FTZ R3, R144, R19 ;  /* 0x0000001390037220 */ /* 0x000fca0000410000 */
[----:B------:R-:W-:Y:S01]  /*7960*/  MUFU.SIN R176, R7 ;  /* 0x0000000700b07308 */ /* 0x000fe20000000400 */
[----:B--2---:R-:W-:Y:S01]  /*7970*/  FMUL.FTZ R145, R18, UR27 ;  /* 0x0000001b12917c20 */ /* 0x004fe20008410000 */
[----:B-1----:R-:W-:-:S03]  /*7980*/  @!P3 MOV R6, R76 ;  /* 0x0000004c0006b202 */ /* 0x002fc60000000f00 */
[----:B------:R-:W-:-:S03]  /*7990*/  FMUL.RZ R179, R145, 0.15915493667125701904 ;  /* 0x3e22f98391b37820 */ /* 0x000fc6000040c000 */
[----:B------:R1:W-:Y:S01]  /*79a0*/  MUFU.COS R178, R7 ;  /* 0x0000000700b27308 */ /* 0x0003e20000000000 */
[----:B------:R-:W-:Y:S01]  /*79b0*/  FMUL.FTZ R145, R144, R32 ;  /* 0x0000002090917220 */ /* 0x000fe20000410000 */
[C---:B------:R-:W-:Y:S01]  /*79c0*/  FFMA.FTZ R175, R2.reuse, R4, -R175 ;  /* 0x0000000402af7223 */ /* 0x040fe200000108af */
[----:B------:R-:W-:-:S05]  /*79d0*/  FFMA.FTZ R172, R2, R5, R172 ;  /* 0x0000000502ac7223 */ /* 0x000fca00000100ac */
[----:B------:R-:W-:Y:S01]  /*79e0*/  MUFU.SIN R193, R147 ;  /* 0x0000009300c17308 */ /* 0x000fe20000000400 */
[----:B-1----:R-:W-:Y:S01]  /*79f0*/  @!P3 MOV R7, R77 ;  /* 0x0000004d0007b202 */ /* 0x002fe20000000f00 */
[----:B------:R-:W-:Y:S01]  /*7a00*/  BAR.SYNC.DEFER_BLOCKING 0x0 ;  /* 0x0000000000007b1d */ /* 0x000fe20000010000 */
[----:B------:R-:W-:-:S05]  /*7a10*/  FMUL.FTZ R2, R144, R18 ;  /* 0x0000001290027220 */ /* 0x000fca0000410000 */
[----:B------:R1:W-:Y:S01]  /*7a20*/  MUFU.COS R171, R147 ;  /* 0x0000009300ab7308 */ /* 0x0003e20000000000 */
[C---:B------:R-:W-:Y:S01]  /*7a30*/  FMUL.FTZ R153, R144.reuse, R29 ;  /* 0x0000001d90997220 */ /* 0x040fe20000410000 */
[----:B------:R-:W-:-:S06]  /*7a40*/  FMUL.FTZ R169, R144, R22 ;  /* 0x0000001690a97220 */ /* 0x000fcc0000410000 */
[----:B------:R-:W-:Y:S01]  /*7a50*/  MUFU.SIN R214, R149 ;  /* 0x0000009500d67308 */ /* 0x000fe20000000400 */
[----:B-1----:R-:W-:-:S07]  /*7a60*/  FMUL.FTZ R147, R144, R31 ;  /* 0x0000001f90937220 */ /* 0x002fce0000410000 */
[----:B------:R1:W-:Y:S01]  /*7a70*/  MUFU.COS R174, R149 ;  /* 0x0000009500ae7308 */ /* 0x0003e20000000000 */
[----:B------:R2:W5:Y:S01]  /*7a80*/  @!P3 LDG.E.64 R16, desc[UR16][R6.64+0x8] ;  /* 0x000008100610b981 */ /* 0x000562000c1e1b00 */
[C---:B------:R-:W-:Y:S01]  /*7a90*/  FMUL.FTZ R163, R144.reuse, R26 ;  /* 0x0000001a90a37220 */ /* 0x040fe20000410000 */
[C---:B------:R-:W-:Y:S01]  /*7aa0*/  FMUL.FTZ R165, R144.reuse, R25 ;  /* 0x0000001990a57220 */ /* 0x040fe20000410000 */
[C---:B------:R-:W-:Y:S01]  /*7ab0*/  FMUL.FTZ R170, R144.reuse, R21 ;  /* 0x0000001590aa7220 */ /* 0x040fe20000410000 */
[C---:B------:R-:W-:Y:S01]  /*7ac0*/  FMUL.FTZ R173, R144.reuse, R20 ;  /* 0x0000001490ad7220 */ /* 0x040fe20000410000 */
[-C--:B------:R-:W-:Y:S02]  /*7ad0*/  FMUL.FTZ R183, R117, R175.reuse ;  /* 0x000000af75b77220 */ /* 0x080fe40000410000 */
[----:B------:R-:W-:Y:S01]  /*7ae0*/  MUFU.EX2 R145, R145 ;  /* 0x0000009100917308 */ /* 0x000fe20000000800 */
[----:B-1----:R-:W-:Y:S01]  /*7af0*/  FMUL.FTZ R149, R144, R30 ;  /* 0x0000001e90957220 */ /* 0x002fe20000410000 */
[C---:B------:R-:W-:Y:S01]  /*7b00*/  FMUL.FTZ R188, R118.reuse, R172 ;  /* 0x000000ac76bc7220 */ /* 0x040fe20000410000 */
[----:B------:R-:W-:Y:S01]  /*7b10*/  FMUL.FTZ R187, R118, R175 ;  /* 0x000000af76bb7220 */ /* 0x000fe20000410000 */
[C---:B--2---:R-:W-:Y:S01]  /*7b20*/  FMUL.FTZ R6, R144.reuse, R28 ;  /* 0x0000001c90067220 */ /* 0x044fe20000410000 */
[----:B------:R-:W-:Y:S01]  /*7b30*/  FMUL.FTZ R7, R144, R27 ;  /* 0x0000001b90077220 */ /* 0x000fe20000410000 */
[----:B------:R-:W-:Y:S02]  /*7b40*/  BSSY B0, `(.L_x_12668) ;  /* 0x00000eb000007945 */ /* 0x000fe40003800000 */
[----:B------:R-:W1:Y:S08]  /*7b50*/  MUFU.EX2 R3, R3 ;  /* 0x0000000300037308 */ /* 0x000e700000000800 */
[----:B------:R-:W-:Y:S08]  /*7b60*/  MUFU.EX2 R147, R147 ;  /* 0x0000009300937308 */ /* 0x000ff00000000800 */
[----:B------:R-:W-:Y:S01]  /*7b70*/  MUFU.COS R199, R179 ;  /* 0x000000b300c77308 */ /* 0x000fe20000000000 */
[----:B-1----:R-:W-:Y:S01]  /*7b80*/  FMUL.FTZ R205, R3, R178 ;  /* 0x000000b203cd7220 */ /* 0x002fe20000410000 */
[----:B------:R-:W-:Y:S01]  /*7b90*/  FMUL.FTZ R178, R157, R33 ;  /* 0x000000219db27220 */ /* 0x000fe20000410000 */
[----:B------:R-:W-:-:S05]  /*7ba0*/  FMUL.FTZ R209, R3, R176 ;  /* 0x000000b003d17220 */ /* 0x000fca0000410000 */
[----:B------:R-:W-:Y:S08]  /*7bb0*/  MUFU.EX2 R6, R6 ;  /* 0x0000000600067308 */ /* 0x000ff00000000800 */
[----:B------:R-:W1:Y:S08]  /*7bc0*/  MUFU.EX2 R2, R2 ;  /* 0x0000000200027308 */ /* 0x000e700000000800 */
[----:B------:R-:W2:Y:S08]  /*7bd0*/  MUFU.SIN R5, R179 ;  /* 0x000000b300057308 */ /* 0x000eb00000000400 */
[----:B------:R3:W-:Y:S01]  /*7be0*/  MUFU.EX2 R151, R149 ;  /* 0x0000009500977308 */ /* 0x0007e20000000800 */
[----:B-1----:R-:W-:-:S07]  /*7bf0*/  FMUL.FTZ R199, R2, R199 ;  /* 0x000000c702c77220 */ /* 0x002fce0000410000 */
[----:B------:R1:W4:Y:S01]  /*7c00*/  MUFU.EX2 R155, R153 ;  /* 0x00000099009b7308 */ /* 0x0003220000000800 */
[----:B---3--:R-:W-:Y:S01]  /*7c10*/  FMUL.FTZ R149, R144, R24 ;  /* 0x0000001890957220 */ /* 0x008fe20000410000 */
[----:B--2---:R-:W-:-:S06]  /*7c20*/  FMUL.FTZ R202, R2, R5 ;  /* 0x0000000502ca7220 */ /* 0x004fcc0000410000 */
[----:B------:R-:W2:Y:S01]  /*7c30*/  MUFU.EX2 R7, R7 ;  /* 0x0000000700077308 */ /* 0x000ea20000000800 */
[----:B-1----:R-:W-:Y:S01]  /*7c40*/  FMUL.FTZ R153, R144, R23 ;  /* 0x0000001790997220 */ /* 0x002fe20000410000 */
[----:B------:R-:W-:-:S06]  /*7c50*/  FMUL.FTZ R144, R147, R152 ;  /* 0x0000009893907220 */ /* 0x000fcc0000410000 */
[----:B------:R-:W1:Y:S01]  /*7c60*/  MUFU.EX2 R169, R169 ;  /* 0x000000a900a97308 */ /* 0x000e620000000800 */
[----:B----4-:R-:W-:-:S07]  /*7c70*/  FMUL.FTZ R152, R155, R160 ;  /* 0x000000a09b987220 */ /* 0x010fce0000410000 */
[----:B------:R3:W4:Y:S01]  /*7c80*/  MUFU.EX2 R168, R153 ;  /* 0x0000009900a87308 */ /* 0x0007220000000800 */
[----:B--2---:R-:W-:-:S07]  /*7c90*/  FMUL.FTZ R177, R7, R162 ;  /* 0x000000a207b17220 */ /* 0x004fce0000410000 */
[----:B------:R2:W4:Y:S01]  /*7ca0*/  MUFU.EX2 R166, R165 ;  /* 0x000000a500a67308 */ /* 0x0005220000000800 */
[C---:B---3--:R-:W-:Y:S01]  /*7cb0*/  FMUL.FTZ R153, R145.reuse, R148 ;  /* 0x0000009491997220 */ /* 0x048fe20000410000 */
[----:B------:R-:W-:Y:S01]  /*7cc0*/  FMUL.FTZ R145, R145, R146 ;  /* 0x0000009291917220 */ /* 0x000fe20000410000 */
[----:B------:R-:W-:Y:S01]  /*7cd0*/  FMUL.FTZ R148, R147, R150 ;  /* 0x0000009693947220 */ /* 0x000fe20000410000 */
[C---:B------:R-:W-:Y:S01]  /*7ce0*/  FMUL.FTZ R147, R6.reuse, R161 ;  /* 0x000000a106937220 */ /* 0x040fe20000410000 */
[----:B------:R-:W-:Y:S01]  /*7cf0*/  FMUL.FTZ R150, R6, R159 ;  /* 0x0000009f06967220 */ /* 0x000fe20000410000 */
[-C--:B------:R-:W-:Y:S01]  /*7d00*/  FMUL.FTZ R2, R145, R178.reuse ;  /* 0x000000b291027220 */ /* 0x080fe20000410000 */
[-C--:B------:R-:W-:Y:S01]  /*7d10*/  FMUL.FTZ R6, RZ, R145.reuse ;  /* 0x00000091ff067220 */ /* 0x080fe20000410000 */
[----:B------:R-:W-:Y:S01]  /*7d20*/  FMUL.FTZ R4, R14, R145 ;  /* 0x000000910e047220 */ /* 0x000fe20000410000 */
[----:B--2---:R-:W-:Y:S01]  /*7d30*/  @P4 MOV R165, 0x400 ;  /* 0x0000040000a54802 */ /* 0x004fe20000000f00 */
[----:B------:R-:W-:Y:S01]  /*7d40*/  FFMA.FTZ R2, RZ, R153, R2 ;  /* 0x00000099ff027223 */ /* 0x000fe20000010002 */
[----:B------:R-:W-:Y:S01]  /*7d50*/  FFMA.FTZ R6, R153, R178, -R6 ;  /* 0x000000b299067223 */ /* 0x000fe20000010806 */
[----:B------:R2:W3:Y:S01]  /*7d60*/  MUFU.EX2 R167, R149 ;  /* 0x0000009500a77308 */ /* 0x0004e20000000800 */
[----:B0-----:R-:W-:Y:S01]  /*7d70*/  @P4 LEA R66, R180, R165, 0x18 ;  /* 0x000000a5b4424211 */ /* 0x001fe200078ec0ff */
[----:B------:R-:W-:Y:S01]  /*7d80*/  FMUL.FTZ R146, R151, R154 ;  /* 0x0000009a97927220 */ /* 0x000fe20000410000 */
[C---:B------:R-:W-:Y:S01]  /*7d90*/  FMUL.FTZ R3, R15.reuse, R145 ;  /* 0x000000910f037220 */ /* 0x040fe20000410000 */
[-C--:B------:R-:W-:Y:S01]  /*7da0*/  FFMA.FTZ R5, R15, R153.reuse, R4 ;  /* 0x000000990f057223 */ /* 0x080fe20000010004 */
[----:B------:R-:W-:Y:S01]  /*7db0*/  FMUL.FTZ R165, R7, R164 ;  /* 0x000000a407a57220 */ /* 0x000fe20000410000 */
[----:B------:R-:W-:Y:S01]  /*7dc0*/  FFMA.FTZ R7, R143, R32, R6 ;  /* 0x000000208f077223 */ /* 0x000fe20000010006 */
[C---:B-1----:R-:W-:Y:S01]  /*7dd0*/  FMUL.FTZ R192, R169.reuse, R192 ;  /* 0x000000c0a9c07220 */ /* 0x042fe20000410000 */
[----:B------:R-:W-:Y:S01]  /*7de0*/  FMUL.FTZ R224, R169, R224 ;  /* 0x000000e0a9e07220 */ /* 0x000fe20000410000 */
[----:B--2---:R-:W-:Y:S01]  /*7df0*/  FMUL.FTZ R149, R151, R156 ;  /* 0x0000009c97957220 */ /* 0x004fe20000410000 */
[----:B------:R-:W-:Y:S01]  /*7e00*/  FMUL.FTZ R151, R155, R158 ;  /* 0x0000009e9b977220 */ /* 0x000fe20000410000 */
[----:B------:R-:W-:Y:S01]  /*7e10*/  FADD.FTZ R155, RZ, R2 ;  /* 0x00000002ff9b7221 */ /* 0x000fe20000010000 */
[----:B------:R-:W-:Y:S01]  /*7e20*/  FFMA.FTZ R3, R14, R153, -R3 ;  /* 0x000000990e037223 */ /* 0x000fe20000010803 */
[C---:B------:R-:W-:Y:S01]  /*7e30*/  FMUL.FTZ R157, R148.reuse, R5 ;  /* 0x00000005949d7220 */ /* 0x040fe20000410000 */
[CC--:B------:R-:W-:Y:S01]  /*7e40*/  FMUL.FTZ R169, R115.reuse, R172.reuse ;  /* 0x000000ac73a97220 */ /* 0x0c0fe20000410000 */
[C---:B------:R-:W-:Y:S01]  /*7e50*/  FMUL.FTZ R4, R148.reuse, R155 ;  /* 0x0000009b94047220 */ /* 0x040fe20000410000 */
[----:B------:R-:W-:Y:S01]  /*7e60*/  FMUL.FTZ R6, R148, R7 ;  /* 0x0000000794067220 */ /* 0x000fe20000410000 */
[C---:B----4-:R-:W-:Y:S01]  /*7e70*/  FMUL.FTZ R219, R168.reuse, R219 ;  /* 0x000000dba8db7220 */ /* 0x050fe20000410000 */
[----:B------:R-:W-:Y:S01]  /*7e80*/  FMUL.FTZ R221, R168, R221 ;  /* 0x000000dda8dd7220 */ /* 0x000fe20000410000 */
[-C--:B------:R-:W-:Y:S01]  /*7e90*/  FMUL.FTZ R2, R148, R3.reuse ;  /* 0x0000000394027220 */ /* 0x080fe20000410000 */
[C---:B------:R-:W-:Y:S01]  /*7ea0*/  FFMA.FTZ R157, R144.reuse, R3, -R157 ;  /* 0x00000003909d7223 */ /* 0x040fe2000001089d */
[----:B------:R-:W-:Y:S01]  /*7eb0*/  FMUL.FTZ R168, R115, R175 ;  /* 0x000000af73a87220 */ /* 0x000fe20000410000 */
[C---:B------:R-:W-:Y:S01]  /*7ec0*/  FMUL.FTZ R3, R199.reuse, R169 ;  /* 0x000000a9c7037220 */ /* 0x040fe20000410000 */
[C---:B------:R-:W-:Y:S01]  /*7ed0*/  FFMA.FTZ R7, R144.reuse, R7, -R4 ;  /* 0x0000000790077223 */ /* 0x040fe20000010804 */
[----:B------:R-:W-:Y:S01]  /*7ee0*/  FFMA.FTZ R6, R144, R155, R6 ;  /* 0x0000009b90067223 */ /* 0x000fe20000010006 */
[----:B------:R-:W-:Y:S01]  /*7ef0*/  FMUL.FTZ R164, R116, R172 ;  /* 0x000000ac74a47220 */ /* 0x000fe20000410000 */
[C---:B------:R-:W-:Y:S01]  /*7f00*/  FMUL.FTZ R4, R202.reuse, R169 ;  /* 0x000000a9ca047220 */ /* 0x040fe20000410000 */
[-C--:B------:R-:W-:Y:S01]  /*7f10*/  FFMA.FTZ R3, -R202, R168.reuse, -R3 ;  /* 0x000000a8ca037223 */ /* 0x080fe20000010903 */
[----:B------:R-:W-:Y:S01]  /*7f20*/  FADD.FTZ R6, RZ, R6 ;  /* 0x00000006ff067221 */ /* 0x000fe20000010000 */
[----:B------:R-:W-:Y:S01]  /*7f30*/  FFMA.FTZ R7, R142, R31, R7 ;  /* 0x0000001f8e077223 */ /* 0x000fe20000010007 */
[C---:B------:R-:W-:Y:S01]  /*7f40*/  FMUL.FTZ R203, R166.reuse, R203 ;  /* 0x000000cba6cb7220 */ /* 0x040fe20000410000 */
[----:B------:R-:W-:Y:S01]  /*7f50*/  FMUL.FTZ R207, R166, R207 ;  /* 0x000000cfa6cf7220 */ /* 0x000fe20000410000 */
[----:B------:R-:W-:Y:S01]  /*7f60*/  FFMA.FTZ R2, R144, R5, R2 ;  /* 0x0000000590027223 */ /* 0x000fe20000010002 */
[----:B------:R-:W-:Y:S01]  /*7f70*/  FMUL.FTZ R166, R116, R175 ;  /* 0x000000af74a67220 */ /* 0x000fe20000410000 */
        /* <DEDUP_REMOVED lines=10> */
[----:B------:R-:W-:Y:S01]  /*8020*/  FFMA.FTZ R5, R141, R30, R4 ;  /* 0x0000001e8d057223 */ /* 0x000fe20000010004 */
[----:B------:R-:W-:Y:S01]  /*8030*/  FADD.FTZ R3, RZ, R3 ;  /* 0x00000003ff037221 */ /* 0x000fe20000010000 */
[----:B------:R-:W-:Y:S01]  /*8040*/  FFMA.FTZ R156, R205, R156, R7 ;  /* 0x0000009ccd9c7223 */ /* 0x000fe20000010007 */
[C---:B------:R-:W-:Y:S01]  /*8050*/  FMUL.FTZ R6, R146.reuse, R157 ;  /* 0x0000009d92067220 */ /* 0x040fe20000410000 */
[C---:B------:R-:W-:Y:S01]  /*8060*/  FMUL.FTZ R7, R151.reuse, R5 ;  /* 0x0000000597077220 */ /* 0x040fe20000410000 */
[-C--:B------:R-:W-:Y:S01]  /*8070*/  FMUL.FTZ R154, R151, R3.reuse ;  /* 0x00000003979a7220 */ /* 0x080fe20000410000 */
[-C--:B------:R-:W-:Y:S01]  /*8080*/  FMUL.FTZ R4, R146, R2.reuse ;  /* 0x0000000292047220 */ /* 0x080fe20000410000 */
[C---:B------:R-:W-:Y:S01]  /*8090*/  FFMA.FTZ R6, R149.reuse, R2, R6 ;  /* 0x0000000295067223 */ /* 0x040fe20000010006 */
[C---:B------:R-:W-:Y:S01]  /*80a0*/  FFMA.FTZ R7, R152.reuse, R3, R7 ;  /* 0x0000000398077223 */ /* 0x040fe20000010007 */
[----:B------:R-:W-:Y:S01]  /*80b0*/  FFMA.FTZ R5, R152, R5, -R154 ;  /* 0x0000000598057223 */ /* 0x000fe2000001089a */
[----:B------:R-:W0:Y:S01]  /*80c0*/  MUFU.EX2 R173, R173 ;  /* 0x000000ad00ad7308 */ /* 0x000e220000000800 */
[----:B------:R-:W-:Y:S01]  /*80d0*/  FFMA.FTZ R4, R149, R157, -R4 ;  /* 0x0000009d95047223 */ /* 0x000fe20000010804 */
[C---:B------:R-:W-:Y:S01]  /*80e0*/  FMUL.FTZ R3, R151.reuse, R6 ;  /* 0x0000000697037220 */ /* 0x040fe20000410000 */
[----:B------:R-:W-:Y:S01]  /*80f0*/  FADD.FTZ R7, RZ, R7 ;  /* 0x00000007ff077221 */ /* 0x000fe20000010000 */
[----:B------:R-:W-:Y:S01]  /*8100*/  FFMA.FTZ R2, R140, R29, R5 ;  /* 0x0000001d8c027223 */ /* 0x000fe20000010005 */
[-C--:B------:R-:W-:Y:S01]  /*8110*/  FMUL.FTZ R5, R151, R4.reuse ;  /* 0x0000000497057220 */ /* 0x080fe20000410000 */
[----:B------:R-:W-:Y:S01]  /*8120*/  FFMA.FTZ R3, R152, R4, -R3 ;  /* 0x0000000498037223 */ /* 0x000fe20000010803 */
[CC--:B------:R-:W-:Y:S01]  /*8130*/  FMUL.FTZ R4, R150.reuse, R7.reuse ;  /* 0x0000000796047220 */ /* 0x0c0fe20000410000 */
[----:B------:R-:W-:Y:S01]  /*8140*/  FMUL.FTZ R154, R150, R2 ;  /* 0x00000002969a7220 */ /* 0x000fe20000410000 */
[----:B------:R-:W1:Y:S01]  /*8150*/  MUFU.EX2 R163, R163 ;  /* 0x000000a300a37308 */ /* 0x000e620000000800 */
[----:B---3--:R-:W-:Y:S01]  /*8160*/  FMUL.FTZ R208, R167, R208 ;  /* 0x000000d0a7d07220 */ /* 0x008fe20000410000 */
[C---:B------:R-:W-:Y:S01]  /*8170*/  FFMA.FTZ R4, R147.reuse, R2, -R4 ;  /* 0x0000000293047223 */ /* 0x040fe20000010804 */
[----:B------:R-:W-:Y:S01]  /*8180*/  FFMA.FTZ R154, R147, R7, R154 ;  /* 0x00000007939a7223 */ /* 0x000fe2000001009a */
[----:B------:R-:W-:Y:S01]  /*8190*/  FMUL.FTZ R212, R167, R212 ;  /* 0x000000d4a7d47220 */ /* 0x000fe20000410000 */
[----:B------:R-:W-:Y:S01]  /*81a0*/  FMUL.FTZ R167, R117, R172 ;  /* 0x000000ac75a77220 */ /* 0x000fe20000410000 */
[----:B------:R-:W-:Y:S01]  /*81b0*/  FFMA.FTZ R4, R139, R28, R4 ;  /* 0x0000001c8b047223 */ /* 0x000fe20000010004 */
[----:B------:R-:W-:Y:S01]  /*81c0*/  FADD.FTZ R154, RZ, R154 ;  /* 0x0000009aff9a7221 */ /* 0x000fe20000010000 */
[----:B0-----:R-:W-:Y:S01]  /*81d0*/  FMUL.FTZ R214, R173, R214 ;  /* 0x000000d6add67220 */ /* 0x001fe20000410000 */
[----:B------:R-:W-:Y:S01]  /*81e0*/  FADD.FTZ R158, R183, R158 ;  /* 0x0000009eb79e7221 */ /* 0x000fe20000010000 */
[C---:B------:R-:W-:Y:S01]  /*81f0*/  FMUL.FTZ R2, R177.reuse, R4 ;  /* 0x00000004b1027220 */ /* 0x040fe20000410000 */
[----:B------:R-:W-:Y:S01]  /*8200*/  FMUL.FTZ R7, R177, R154 ;  /* 0x0000009ab1077220 */ /* 0x000fe20000410000 */
[----:B------:R-:W-:Y:S01]  /*8210*/  FMUL.FTZ R211, R173, R174 ;  /* 0x000000aeadd37220 */ /* 0x000fe20000410000 */
[----:B------:R-:W-:Y:S01]  /*8220*/  FFMA.FTZ R5, R152, R6, R5 ;  /* 0x0000000698057223 */ /* 0x000fe20000010005 */
[----:B------:R-:W-:Y:S01]  /*8230*/  FADD.FTZ R156, -R167, R156 ;  /* 0x0000009ca79c7221 */ /* 0x000fe20000010100 */
[----:B------:R-:W-:Y:S01]  /*8240*/  FMUL.FTZ R155, R214, -R158 ;  /* 0x8000009ed69b7220 */ /* 0x000fe20000410000 */
[C---:B------:R-:W-:Y:S01]  /*8250*/  FFMA.FTZ R154, R165.reuse, R154, R2 ;  /* 0x0000009aa59a7223 */ /* 0x040fe20000010002 */
[----:B------:R-:W-:Y:S01]  /*8260*/  FFMA.FTZ R7, R165, R4, -R7 ;  /* 0x00000004a5077223 */ /* 0x000fe20000010807 */
[----:B------:R-:W0:Y:S01]  /*8270*/  MUFU.EX2 R170, R170 ;  /* 0x000000aa00aa7308 */ /* 0x000e220000000800 */
[----:B------:R-:W-:Y:S01]  /*8280*/  FFMA.FTZ R157, R211, R156, R155 ;  /* 0x0000009cd39d7223 */ /* 0x000fe2000001009b */
[----:B------:R-:W-:Y:S01]  /*8290*/  FMUL.FTZ R2, R150, R5 ;  /* 0x0000000596027220 */ /* 0x000fe20000410000 */
[----:B-1----:R-:W-:Y:S01]  /*82a0*/  FMUL.FTZ R200, R163, R200 ;  /* 0x000000c8a3c87220 */ /* 0x002fe20000410000 */
[----:B------:R-:W-:Y:S01]  /*82b0*/  FADD.FTZ R155, RZ, R154 ;  /* 0x0000009aff9b7221 */ /* 0x000fe20000010000 */
[----:B------:R-:W-:Y:S01]  /*82c0*/  FFMA.FTZ R7, R138, R27, R7 ;  /* 0x0000001b8a077223 */ /* 0x000fe20000010007 */
[----:B------:R-:W-:Y:S01]  /*82d0*/  FMUL.FTZ R6, R214, -R156 ;  /* 0x8000009cd6067220 */ /* 0x000fe20000410000 */
[-C--:B------:R-:W-:Y:S01]  /*82e0*/  FMUL.FTZ R4, R150, R3.reuse ;  /* 0x0000000396047220 */ /* 0x080fe20000410000 */
[----:B------:R-:W-:Y:S01]  /*82f0*/  FFMA.FTZ R2, R147, R3, -R2 ;  /* 0x0000000393027223 */ /* 0x000fe20000010802 */
[----:B------:R-:W-:Y:S01]  /*8300*/  FMUL.FTZ R198, R163, R198 ;  /* 0x000000c6a3c67220 */ /* 0x000fe20000410000 */
[C---:B------:R-:W-:Y:S01]  /*8310*/  FMUL.FTZ R3, R200.reuse, R155 ;  /* 0x0000009bc8037220 */ /* 0x040fe20000410000 */
[----:B------:R-:W-:Y:S01]  /*8320*/  FMUL.FTZ R154, R200, R7 ;  /* 0x00000007c89a7220 */ /* 0x000fe20000410000 */
[----:B------:R-:W-:Y:S01]  /*8330*/  FFMA.FTZ R158, R211, R158, -R6 ;  /* 0x0000009ed39e7223 */ /* 0x000fe20000010806 */
[----:B------:R-:W-:Y:S01]  /*8340*/  FFMA.FTZ R6, R147, R5, R4 ;  /* 0x0000000593067223 */ /* 0x000fe20000010004 */
[C---:B------:R-:W-:Y:S01]  /*8350*/  FFMA.FTZ R4, R198.reuse, R7, -R3 ;  /* 0x00000007c6047223 */ /* 0x040fe20000010803 */
[----:B------:R-:W-:Y:S01]  /*8360*/  FFMA.FTZ R154, R198, R155, R154 ;  /* 0x0000009bc69a7223 */ /* 0x000fe2000001009a */
[----:B------:R-:W-:Y:S01]  /*8370*/  FADD.FTZ R157, -R188, R157 ;  /* 0x0000009dbc9d7221 */ /* 0x000fe20000010100 */
[C---:B0-----:R-:W-:Y:S01]  /*8380*/  FMUL.FTZ R193, R170.reuse, R193 ;  /* 0x000000c1aac17220 */ /* 0x041fe20000410000 */
[----:B------:R-:W-:Y:S01]  /*8390*/  FFMA.FTZ R156, R137, R26, R4 ;  /* 0x0000001a899c7223 */ /* 0x000fe20000010004 */
[----:B------:R-:W-:Y:S01]  /*83a0*/  FADD.FTZ R154, RZ, R154 ;  /* 0x0000009aff9a7221 */ /* 0x000fe20000010000 */
[----:B------:R-:W-:Y:S01]  /*83b0*/  FADD.FTZ R4, R187, R158 ;  /* 0x0000009ebb047221 */ /* 0x000fe20000010000 */
[----:B------:R-:W-:Y:S01]  /*83c0*/  FMUL.FTZ R194, R170, R171 ;  /* 0x000000abaac27220 */ /* 0x000fe20000410000 */
[C---:B------:R-:W-:Y:S01]  /*83d0*/  FMUL.FTZ R158, R207.reuse, R156 ;  /* 0x0000009ccf9e7220 */ /* 0x040fe20000410000 */
[----:B------:R-:W-:Y:S01]  /*83e0*/  FMUL.FTZ R3, R207, R154 ;  /* 0x0000009acf037220 */ /* 0x000fe20000410000 */
[CC--:B------:R-:W-:Y:S01]  /*83f0*/  FMUL.FTZ R5, R193.reuse, -R157.reuse ;  /* 0x8000009dc1057220 */ /* 0x0c0fe20000410000 */
[----:B------:R-:W-:Y:S01]  /*8400*/  FMUL.FTZ R160, R193, -R4 ;  /* 0x80000004c1a07220 */ /* 0x000fe20000410000 */
[C---:B------:R-:W-:Y:S01]  /*8410*/  FFMA.FTZ R158, R203.reuse, R154, R158 ;  /* 0x0000009acb9e7223 */ /* 0x040fe2000001009e */
[----:B------:R-:W-:Y:S01]  /*8420*/  FFMA.FTZ R3, R203, R156, -R3 ;  /* 0x0000009ccb037223 */ /* 0x000fe20000010803 */
[C---:B------:R-:W-:Y:S01]  /*8430*/  FFMA.FTZ R4, R194.reuse, R4, -R5 ;  /* 0x00000004c2047223 */ /* 0x040fe20000010805 */
[C---:B------:R-:W-:Y:S01]  /*8440*/  FMUL.FTZ R154, R177.reuse, R6 ;  /* 0x00000006b19a7220 */ /* 0x040fe20000410000 */
        /* <DEDUP_REMOVED lines=36> */
[----:B------:R-:W-:Y:S01]  /*8690*/  FFMA.FTZ R3, R219, R2, -R154 ;  /* 0x00000002db037223 */ /* 0x000fe2000001089a */
[----:B------:R-:W-:Y:S01]  /*86a0*/  FFMA.FTZ R156, R133, R22, R156 ;  /* 0x00000016859c7223 */ /* 0x000fe2000001009c */
[----:B------:R-:W-:Y:S01]  /*86b0*/  FADD.FTZ R158, RZ, R158 ;  /* 0x0000009eff9e7221 */ /* 0x000fe20000010000 */
[----:B------:R-:W-:Y:S01]  /*86c0*/  FFMA.FTZ R7, R219, R6, R7 ;  /* 0x00000006db077223 */ /* 0x000fe20000010007 */
[C---:B------:R-:W-:Y:S01]  /*86d0*/  FMUL.FTZ R155, R224.reuse, R3 ;  /* 0x00000003e09b7220 */ /* 0x040fe20000410000 */
[C---:B------:R-:W-:Y:S01]  /*86e0*/  FMUL.FTZ R159, R193.reuse, R156 ;  /* 0x0000009cc19f7220 */ /* 0x040fe20000410000 */
[CC--:B------:R-:W-:Y:S01]  /*86f0*/  FMUL.FTZ R157, R193.reuse, R158.reuse ;  /* 0x0000009ec19d7220 */ /* 0x0c0fe20000410000 */
[-C--:B------:R-:W-:Y:S01]  /*8700*/  FMUL.FTZ R2, R224, R7.reuse ;  /* 0x00000007e0027220 */ /* 0x080fe20000410000 */
[----:B------:R-:W-:Y:S01]  /*8710*/  FFMA.FTZ R155, R192, R7, R155 ;  /* 0x00000007c09b7223 */ /* 0x000fe2000001009b */
[C---:B------:R-:W-:Y:S01]  /*8720*/  FFMA.FTZ R159, R194.reuse, R158, R159 ;  /* 0x0000009ec29f7223 */ /* 0x040fe2000001009f */
[----:B------:R-:W-:Y:S01]  /*8730*/  FFMA.FTZ R157, R194, R156, -R157 ;  /* 0x0000009cc29d7223 */ /* 0x000fe2000001089d */
[----:B------:R-:W-:Y:S01]  /*8740*/  FFMA.FTZ R2, R192, R3, -R2 ;  /* 0x00000003c0027223 */ /* 0x000fe20000010802 */
[C---:B------:R-:W-:Y:S01]  /*8750*/  FMUL.FTZ R3, R193.reuse, R155 ;  /* 0x0000009bc1037220 */ /* 0x040fe20000410000 */
[----:B------:R-:W-:Y:S01]  /*8760*/  FADD.FTZ R159, RZ, R159 ;  /* 0x0000009fff9f7221 */ /* 0x000fe20000010000 */
[----:B------:R-:W-:Y:S01]  /*8770*/  FFMA.FTZ R157, R132, R21, R157 ;  /* 0x00000015849d7223 */ /* 0x000fe2000001009d */
[-C--:B------:R-:W-:Y:S01]  /*8780*/  FMUL.FTZ R6, R193, R2.reuse ;  /* 0x00000002c1067220 */ /* 0x080fe20000410000 */
[----:B------:R-:W-:Y:S01]  /*8790*/  FFMA.FTZ R3, R194, R2, -R3 ;  /* 0x00000002c2037223 */ /* 0x000fe20000010803 */
[C---:B------:R-:W-:Y:S01]  /*87a0*/  FMUL.FTZ R2, R214.reuse, R159 ;  /* 0x0000009fd6027220 */ /* 0x040fe20000410000 */
[----:B------:R-:W-:Y:S01]  /*87b0*/  FMUL.FTZ R156, R214, R157 ;  /* 0x0000009dd69c7220 */ /* 0x000fe20000410000 */
[----:B------:R-:W-:Y:S01]  /*87c0*/  FFMA.FTZ R6, R194, R155, R6 ;  /* 0x0000009bc2067223 */ /* 0x000fe20000010006 */
[C---:B------:R-:W-:Y:S01]  /*87d0*/  FMUL.FTZ R7, R214.reuse, R3 ;  /* 0x00000003d6077220 */ /* 0x040fe20000410000 */
[C---:B------:R-:W-:Y:S01]  /*87e0*/  FFMA.FTZ R154, R211.reuse, R157, -R2 ;  /* 0x0000009dd39a7223 */ /* 0x040fe20000010802 */
[C---:B------:R-:W-:Y:S01]  /*87f0*/  FFMA.FTZ R156, R211.reuse, R159, R156 ;  /* 0x0000009fd39c7223 */ /* 0x040fe2000001009c */
[-C--:B------:R-:W-:Y:S01]  /*8800*/  FMUL.FTZ R2, R214, R6.reuse ;  /* 0x00000006d6027220 */ /* 0x080fe20000410000 */
[----:B------:R-:W-:Y:S01]  /*8810*/  FFMA.FTZ R6, R211, R6, R7 ;  /* 0x00000006d3067223 */ /* 0x000fe20000010007 */
[----:B------:R-:W-:Y:S01]  /*8820*/  FFMA.FTZ R154, R131, R20, R154 ;  /* 0x00000014839a7223 */ /* 0x000fe2000001009a */
[----:B------:R-:W-:Y:S01]  /*8830*/  FADD.FTZ R156, RZ, R156 ;  /* 0x0000009cff9c7221 */ /* 0x000fe20000010000 */
[----:B------:R-:W-:Y:S01]  /*8840*/  FFMA.FTZ R2, R211, R3, -R2 ;  /* 0x00000003d3027223 */ /* 0x000fe20000010802 */
[C---:B------:R-:W-:Y:S01]  /*8850*/  FMUL.FTZ R158, R209.reuse, R6 ;  /* 0x00000006d19e7220 */ /* 0x040fe20000410000 */
[C---:B------:R-:W-:Y:S01]  /*8860*/  FMUL.FTZ R155, R209.reuse, R154 ;  /* 0x0000009ad19b7220 */ /* 0x040fe20000410000 */
[C---:B------:R-:W-:Y:S01]  /*8870*/  FMUL.FTZ R7, R209.reuse, R156 ;  /* 0x0000009cd1077220 */ /* 0x040fe20000410000 */
[-C--:B------:R-:W-:Y:S01]  /*8880*/  FMUL.FTZ R3, R209, R2.reuse ;  /* 0x00000002d1037220 */ /* 0x080fe20000410000 */
[----:B------:R-:W-:Y:S01]  /*8890*/  FFMA.FTZ R158, R205, R2, -R158 ;  /* 0x00000002cd9e7223 */ /* 0x000fe2000001089e */
[----:B------:R-:W-:Y:S01]  /*88a0*/  @P4 LEA R2, R71, R66, 0x3 ;  /* 0x0000004247024211 */ /* 0x000fe200078e18ff */
[C---:B------:R-:W-:Y:S01]  /*88b0*/  FFMA.FTZ R7, R205.reuse, R154, -R7 ;  /* 0x0000009acd077223 */ /* 0x040fe20000010807 */
[C---:B------:R-:W-:Y:S01]  /*88c0*/  FFMA.FTZ R3, R205.reuse, R6, R3 ;  /* 0x00000006cd037223 */ /* 0x040fe20000010003 */
[----:B------:R-:W-:Y:S01]  /*88d0*/  FMUL.FTZ R6, R202, R158 ;  /* 0x0000009eca067220 */ /* 0x000fe20000410000 */
[----:B------:R-:W-:Y:S01]  /*88e0*/  FFMA.FTZ R155, R205, R156, R155 ;  /* 0x0000009ccd9b7223 */ /* 0x000fe2000001009b */
[----:B------:R-:W-:Y:S01]  /*88f0*/  FFMA.FTZ R7, R130, R19, R7 ;  /* 0x0000001382077223 */ /* 0x000fe20000010007 */
[CC--:B------:R-:W-:Y:S01]  /*8900*/  FMUL.FTZ R154, R202.reuse, R3.reuse ;  /* 0x00000003ca9a7220 */ /* 0x0c0fe20000410000 */
[C---:B------:R-:W-:Y:S01]  /*8910*/  FFMA.FTZ R6, R199.reuse, R3, R6 ;  /* 0x00000003c7067223 */ /* 0x040fe20000010006 */
[----:B------:R-:W-:Y:S01]  /*8920*/  FADD.FTZ R155, RZ, R155 ;  /* 0x0000009bff9b7221 */ /* 0x000fe20000010000 */
[----:B------:R-:W0:Y:S01]  /*8930*/  @P4 LDS.64 R2, [R2+0x1888] ;  /* 0x0018880002024984 */ /* 0x000e220000000a00 */
[C---:B------:R-:W-:Y:S01]  /*8940*/  FMUL.FTZ R160, R202.reuse, R7 ;  /* 0x00000007caa07220 */ /* 0x040fe20000410000 */
[----:B------:R-:W-:Y:S01]  /*8950*/  FFMA.FTZ R154, R199, R158, -R154 ;  /* 0x0000009ec79a7223 */ /* 0x000fe2000001089a */
[----:B------:R-:W-:-:S02]  /*8960*/  FMUL.FTZ R156, R202, R155 ;  /* 0x0000009bca9c7220 */ /* 0x000fc40000410000 */
[C---:B------:R-:W-:Y:S02]  /*8970*/  FFMA.FTZ R155, R199.reuse, R155, R160 ;  /* 0x0000009bc79b7223 */ /* 0x040fe400000100a0 */
[----:B------:R-:W-:Y:S01]  /*8980*/  FFMA.FTZ R156, R199, R7, -R156 ;  /* 0x00000007c79c7223 */ /* 0x000fe2000001089c */
[----:B------:R-:W-:Y:S06]  /*8990*/  @P4 BRA `(.L_x_12669) ;  /* 0x0000000000144947 */ /* 0x000fec0003800000 */
[----:B------:R-:W-:Y:S01]  /*89a0*/  ISETP.NE.AND P3, PT, R67, UR29, PT ;  /* 0x0000001d43007c0c */ /* 0x000fe2000bf65270 */
[----:B0-----:R-:W-:Y:S01]  /*89b0*/  HFMA2.MMA R3, -RZ, RZ, 0, 0 ;  /* 0x00000000ff037435 */ /* 0x001fe200000001ff */
[----:B------:R-:W-:-:S11]  /*89c0*/  MOV R2, 0x3f800000 ;  /* 0x3f80000000027802 */ /* 0x000fd60000000f00 */
[----:B------:R-:W-:-:S05]  /*89d0*/  @P3 IADD3 R7, R112, R113, RZ ;  /* 0x0000007170073210 */ /* 0x000fca0007ffe0ff */
[----:B------:R1:W2:Y:S02]  /*89e0*/  @P3 LDS.64 R2, [R7] ;  /* 0x0000000007023984 */ /* 0x0002a40000000a00 */
.L_x_12669:
[----:B------:R-:W-:Y:S05]  /*89f0*/  BSYNC B0 ;  /* 0x0000000000007941 */ /* 0x000fea0003800000 */
.L_x_12668:
[----:B------:R-:W-:Y:S01]  /*8a00*/  FFMA.FTZ R170, R111, R18, R156 ;  /* 0x000000126faa7223 */ /* 0x000fe2000001009c */
[----:B-1----:R-:W1:Y:S01]  /*8a10*/  SHFL.UP PT, R7, R154, 0x1, RZ ;  /* 0x042000009a077989 */ /* 0x002e6200000e00ff */
[----:B------:R-:W-:Y:S01]  /*8a20*/  FADD.FTZ R155, RZ, R155 ;  /* 0x0000009bff9b7221 */ /* 0x000fe20000010000 */
[CC--:B------:R-:W-:Y:S01]  /*8a30*/  FMUL.FTZ R228, R119.reuse, R172.reuse ;  /* 0x000000ac77e47220 */ /* 0x0c0fe20000410000 */
[-C--:B------:R-:W-:Y:S01]  /*8a40*/  FMUL.FTZ R227, R119, R175.reuse ;  /* 0x000000af77e37220 */ /* 0x080fe20000410000 */
[----:B------:R-:W3:Y:S01]  /*8a50*/  SHFL.UP PT, R159, R170, 0x1, RZ ;  /* 0x04200000aa9f7989 */ /* 0x000ee200000e00ff */
[----:B------:R-:W-:Y:S01]  /*8a60*/  FMUL.FTZ R225, R120, R175 ;  /* 0x000000af78e17220 */ /* 0x000fe20000410000 */
[----:B------:R-:W-:Y:S01]  /*8a70*/  FADD.FTZ R5, -R228, R5 ;  /* 0x00000005e4057221 */ /* 0x000fe20000010100 */
[----:B------:R-:W-:Y:S01]  /*8a80*/  FADD.FTZ R163, R227, R4 ;  /* 0x00000004e3a37221 */ /* 0x000fe20000010000 */
[----:B------:R-:W4:Y:S01]  /*8a90*/  SHFL.UP PT, R157, R6, 0x1, RZ ;  /* 0x04200000069d7989 */ /* 0x000f2200000e00ff */
[-C--:B------:R-:W-:Y:S01]  /*8aa0*/  FMUL.FTZ R226, R120, R172.reuse ;  /* 0x000000ac78e27220 */ /* 0x080fe20000410000 */
[C---:B------:R-:W-:Y:S01]  /*8ab0*/  FMUL.FTZ R4, R224.reuse, -R5 ;  /* 0x80000005e0047220 */ /* 0x040fe20000410000 */
[-C--:B------:R-:W-:Y:S01]  /*8ac0*/  FMUL.FTZ R171, R224, -R163.reuse ;  /* 0x800000a3e0ab7220 */ /* 0x080fe20000410000 */
[----:B------:R-:W0:Y:S01]  /*8ad0*/  SHFL.UP PT, R161, R155, 0x1, RZ ;  /* 0x042000009ba17989 */ /* 0x000e2200000e00ff */
[----:B------:R-:W-:Y:S01]  /*8ae0*/  ISETP.GE.AND P3, PT, R69, 0x1, PT ;  /* 0x000000014500780c */ /* 0x000fe20003f66270 */
[C---:B------:R-:W-:Y:S01]  /*8af0*/  FFMA.FTZ R4, R192.reuse, R163, -R4 ;  /* 0x000000a3c0047223 */ /* 0x040fe20000010804 */
[----:B------:R-:W-:Y:S01]  /*8b00*/  FFMA.FTZ R171, R192, R5, R171 ;  /* 0x00000005c0ab7223 */ /* 0x000fe200000100ab */
[CC--:B------:R-:W-:Y:S01]  /*8b10*/  FMUL.FTZ R223, R121.reuse, R175.reuse ;  /* 0x000000af79df7220 */ /* 0x0c0fe20000410000 */
[-C--:B------:R-:W-:Y:S01]  /*8b20*/  FMUL.FTZ R222, R121, R172.reuse ;  /* 0x000000ac79de7220 */ /* 0x080fe20000410000 */
[----:B------:R-:W-:Y:S01]  /*8b30*/  FADD.FTZ R4, R225, R4 ;  /* 0x00000004e1047221 */ /* 0x000fe20000010000 */
[----:B------:R-:W-:Y:S01]  /*8b40*/  FADD.FTZ R156, -R226, R171 ;  /* 0x000000abe29c7221 */ /* 0x000fe20000010100 */
[C---:B------:R-:W-:Y:S01]  /*8b50*/  FMUL.FTZ R213, R122.reuse, R172 ;  /* 0x000000ac7ad57220 */ /* 0x040fe20000410000 */
[----:B------:R-:W-:Y:S01]  /*8b60*/  FMUL.FTZ R210, R122, R175 ;  /* 0x000000af7ad27220 */ /* 0x000fe20000410000 */
[C---:B------:R-:W-:Y:S01]  /*8b70*/  FMUL.FTZ R171, R221.reuse, -R4 ;  /* 0x80000004ddab7220 */ /* 0x040fe20000410000 */
[----:B------:R-:W-:Y:S01]  /*8b80*/  FMUL.FTZ R158, R221, -R156 ;  /* 0x8000009cdd9e7220 */ /* 0x000fe20000410000 */
[C---:B-1----:R-:W-:Y:S01]  /*8b90*/  FMUL.FTZ R5, R6.reuse, R7 ;  /* 0x0000000706057220 */ /* 0x042fe20000410000 */
[----:B------:R-:W-:Y:S01]  /*8ba0*/  FMUL.FTZ R204, R123, R172 ;  /* 0x000000ac7bcc7220 */ /* 0x000fe20000410000 */
[C---:B------:R-:W-:Y:S01]  /*8bb0*/  FFMA.FTZ R171, R219.reuse, R156, R171 ;  /* 0x0000009cdbab7223 */ /* 0x040fe200000100ab */
[----:B------:R-:W-:Y:S01]  /*8bc0*/  FFMA.FTZ R158, R219, R4, -R158 ;  /* 0x00000004db9e7223 */ /* 0x000fe2000001089e */
[----:B---3--:R-:W-:Y:S01]  /*8bd0*/  FMUL.FTZ R156, R6, R159 ;  /* 0x0000009f069c7220 */ /* 0x008fe20000410000 */
[-C--:B------:R-:W-:Y:S01]  /*8be0*/  FMUL.FTZ R206, R123, R175.reuse ;  /* 0x000000af7bce7220 */ /* 0x080fe20000410000 */
[----:B------:R-:W-:Y:S01]  /*8bf0*/  FADD.FTZ R171, -R222, R171 ;  /* 0x000000abdeab7221 */ /* 0x000fe20000010100 */
[----:B------:R-:W-:Y:S01]  /*8c00*/  FMUL.FTZ R197, R124, R175 ;  /* 0x000000af7cc57220 */ /* 0x000fe20000410000 */
[-C--:B----4-:R-:W-:Y:S01]  /*8c10*/  FFMA.FTZ R163, R154, R157.reuse, R5 ;  /* 0x0000009d9aa37223 */ /* 0x090fe20000010005 */
[----:B------:R-:W-:Y:S01]  /*8c20*/  FMUL.FTZ R4, R6, R157 ;  /* 0x0000009d06047220 */ /* 0x000fe20000410000 */
[----:B------:R-:W-:Y:S01]  /*8c30*/  FADD.FTZ R157, R223, R158 ;  /* 0x0000009edf9d7221 */ /* 0x000fe20000010000 */
[----:B------:R-:W-:Y:S01]  /*8c40*/  FMUL.FTZ R201, R124, R172 ;  /* 0x000000ac7cc97220 */ /* 0x000fe20000410000 */
[-C--:B0-----:R-:W-:Y:S01]  /*8c50*/  FMUL.FTZ R5, R6, R161.reuse ;  /* 0x000000a106057220 */ /* 0x081fe20000410000 */
[----:B------:R-:W-:Y:S01]  /*8c60*/  FFMA.FTZ R156, R154, R161, R156 ;  /* 0x000000a19a9c7223 */ /* 0x000fe2000001009c */
[----:B------:R-:W-:Y:S01]  /*8c70*/  FSEL R163, R6, R163, !P3 ;  /* 0x000000a306a37208 */ /* 0x000fe20005800000 */
[----:B------:R-:W-:Y:S01]  /*8c80*/  FMUL.FTZ R160, R212, -R157 ;  /* 0x8000009dd4a07220 */ /* 0x000fe20000410000 */
[C---:B------:R-:W-:Y:S01]  /*8c90*/  FFMA.FTZ R5, R154.reuse, R159, -R5 ;  /* 0x0000009f9a057223 */ /* 0x040fe20000010805 */
[----:B------:R-:W-:Y:S01]  /*8ca0*/  @P3 FADD.FTZ R155, R155, R156 ;  /* 0x0000009c9b9b3221 */ /* 0x000fe20000010000 */
[----:B------:R-:W-:Y:S01]  /*8cb0*/  @P3 FFMA.FTZ R154, R154, R7, -R4 ;  /* 0x000000079a9a3223 */ /* 0x000fe20000010804 */
[-C--:B--2---:R-:W-:Y:S01]  /*8cc0*/  FMUL.FTZ R4, R202, -R2.reuse ;  /* 0x80000002ca047220 */ /* 0x084fe20000410000 */
[----:B------:R-:W-:Y:S01]  /*8cd0*/  @P3 FADD.FTZ R170, R170, R5 ;  /* 0x00000005aaaa3221 */ /* 0x000fe20000010000 */
[-C--:B------:R-:W-:Y:S01]  /*8ce0*/  FMUL.FTZ R156, R202, R3.reuse ;  /* 0x00000003ca9c7220 */ /* 0x080fe20000410000 */
[----:B------:R-:W0:Y:S01]  /*8cf0*/  SHFL.UP PT, R7, R155, 0x2, RZ ;  /* 0x044000009b077989 */ /* 0x000e2200000e00ff */
[C---:B------:R-:W-:Y:S01]  /*8d00*/  FFMA.FTZ R158, R199.reuse, -R3, R4 ;  /* 0x80000003c79e7223 */ /* 0x040fe20000010004 */
[-C--:B------:R-:W-:Y:S01]  /*8d10*/  FMUL.FTZ R159, R212, -R171.reuse ;  /* 0x800000abd49f7220 */ /* 0x080fe20000410000 */
[C---:B------:R-:W-:Y:S01]  /*8d20*/  FFMA.FTZ R162, R208.reuse, R171, R160 ;  /* 0x000000abd0a27223 */ /* 0x040fe200000100a0 */
[----:B------:R-:W1:Y:S01]  /*8d30*/  SHFL.UP PT, R6, R170, 0x2, RZ ;  /* 0x04400000aa067989 */ /* 0x000e6200000e00ff */
[----:B------:R-:W-:Y:S01]  /*8d40*/  FFMA.FTZ R156, R199, R2, -R156 ;  /* 0x00000002c79c7223 */ /* 0x000fe2000001089c */
[----:B------:R-:W-:Y:S01]  /*8d50*/  FFMA.FTZ R159, R208, R157, -R159 ;  /* 0x0000009dd09f7223 */ /* 0x000fe2000001089f */
[----:B------:R-:W-:Y:S01]  /*8d60*/  FADD.FTZ R174, -R213, R162 ;  /* 0x000000a2d5ae7221 */ /* 0x000fe20000010100 */
[----:B------:R-:W2:Y:S01]  /*8d70*/  SHFL.UP PT, R4, R154, 0x2, RZ ;  /* 0x044000009a047989 */ /* 0x000ea200000e00ff */
[C---:B------:R-:W-:Y:S01]  /*8d80*/  FMUL.FTZ R157, R209.reuse, -R156 ;  /* 0x8000009cd19d7220 */ /* 0x040fe20000410000 */
[----:B------:R-:W-:Y:S01]  /*8d90*/  FADD.FTZ R162, R210, R159 ;  /* 0x0000009fd2a27221 */ /* 0x000fe20000010000 */
[-C--:B------:R-:W-:Y:S01]  /*8da0*/  FMUL.FTZ R160, R209, -R158.reuse ;  /* 0x8000009ed1a07220 */ /* 0x080fe20000410000 */
[----:B------:R-:W3:Y:S01]  /*8db0*/  SHFL.UP PT, R5, R163, 0x2, RZ ;  /* 0x04400000a3057989 */ /* 0x000ee200000e00ff */
[----:B------:R-:W-:Y:S01]  /*8dc0*/  FFMA.FTZ R157, R205, R158, R157 ;  /* 0x0000009ecd9d7223 */ /* 0x000fe2000001009d */
[----:B------:R-:W-:Y:S01]  /*8dd0*/  ISETP.GE.AND P3, PT, R69, 0x2, PT ;  /* 0x000000024500780c */ /* 0x000fe20003f66270 */
[----:B------:R-:W-:Y:S01]  /*8de0*/  FMUL.FTZ R159, R207, -R162 ;  /* 0x800000a2cf9f7220 */ /* 0x000fe20000410000 */
[----:B------:R-:W-:Y:S01]  /*8df0*/  FFMA.FTZ R160, R205, R156, -R160 ;  /* 0x0000009ccda07223 */ /* 0x000fe200000108a0 */
[C---:B------:R-:W-:Y:S01]  /*8e00*/  FMUL.FTZ R156, R214.reuse, -R157 ;  /* 0x8000009dd69c7220 */ /* 0x040fe20000410000 */
[-C--:B------:R-:W-:Y:S01]  /*8e10*/  FMUL.FTZ R176, R207, -R174.reuse ;  /* 0x800000aecfb07220 */ /* 0x080fe20000410000 */
[----:B------:R-:W-:Y:S01]  /*8e20*/  FFMA.FTZ R173, R203, R174, R159 ;  /* 0x000000aecbad7223 */ /* 0x000fe2000001009f */
[-C--:B------:R-:W-:Y:S01]  /*8e30*/  FMUL.FTZ R158, R214, -R160.reuse ;  /* 0x800000a0d69e7220 */ /* 0x080fe20000410000 */
[----:B------:R-:W-:Y:S01]  /*8e40*/  FFMA.FTZ R160, R211, R160, -R156 ;  /* 0x000000a0d3a07223 */ /* 0x000fe2000001089c */
[----:B------:R-:W-:Y:S01]  /*8e50*/  FFMA.FTZ R171, R203, R162, -R176 ;  /* 0x000000a2cbab7223 */ /* 0x000fe200000108b0 */
[----:B------:R-:W-:Y:S01]  /*8e60*/  FADD.FTZ R173, -R204, R173 ;  /* 0x000000adccad7221 */ /* 0x000fe20000010100 */
[----:B0-----:R-:W-:Y:S01]  /*8e70*/  FMUL.FTZ R159, R163, R7 ;  /* 0x00000007a39f7220 */ /* 0x001fe20000410000 */
[----:B------:R-:W-:Y:S01]  /*8e80*/  FFMA.FTZ R162, R211, R157, R158 ;  /* 0x0000009dd3a27223 */ /* 0x000fe2000001009e */
[----:B------:R-:W-:Y:S01]  /*8e90*/  FADD.FTZ R171, R206, R171 ;  /* 0x000000abceab7221 */ /* 0x000fe20000010000 */
[----:B------:R-:W-:Y:S01]  /*8ea0*/  FMUL.FTZ R179, R200, -R173 ;  /* 0x800000adc8b37220 */ /* 0x000fe20000410000 */
[-C--:B-1----:R-:W-:Y:S01]  /*8eb0*/  FMUL.FTZ R161, R163, R6.reuse ;  /* 0x00000006a3a17220 */ /* 0x082fe20000410000 */
[C---:B------:R-:W-:Y:S01]  /*8ec0*/  FFMA.FTZ R159, R154.reuse, R6, -R159 ;  /* 0x000000069a9f7223 */ /* 0x040fe2000001089f */
[----:B-----5:R-:W-:Y:S01]  /*8ed0*/  SHFL.IDX PT, R16, R16, RZ, 0x1f ;  /* 0x00001fff10107589 */ /* 0x020fe200000e0000 */
[----:B------:R-:W-:Y:S01]  /*8ee0*/  ISETP.GE.OR P0, PT, R67, UR29, P0 ;  /* 0x0000001d43007c0c */ /* 0x000fe20008706670 */
[----:B--2---:R-:W-:Y:S01]  /*8ef0*/  FMUL.FTZ R156, R163, R4 ;  /* 0x00000004a39c7220 */ /* 0x004fe20000410000 */
[----:B------:R-:W-:Y:S01]  /*8f00*/  FFMA.FTZ R158, R154, R7, R161 ;  /* 0x000000079a9e7223 */ /* 0x000fe200000100a1 */
[----:B------:R-:W-:Y:S01]  /*8f10*/  @P3 FADD.FTZ R170, R170, R159 ;  /* 0x0000009faaaa3221 */ /* 0x000fe20000010000 */
[----:B------:R-:W-:Y:S01]  /*8f20*/  FMUL.FTZ R161, R193, -R162 ;  /* 0x800000a2c1a17220 */ /* 0x000fe20000410000 */
[-C--:B---3--:R-:W-:Y:S01]  /*8f30*/  FMUL.FTZ R157, R163, R5.reuse ;  /* 0x00000005a39d7220 */ /* 0x088fe20000410000 */
[C---:B------:R-:W-:Y:S01]  /*8f40*/  FFMA.FTZ R156, R154.reuse, R5, R156 ;  /* 0x000000059a9c7223 */ /* 0x040fe2000001009c */
[----:B------:R-:W-:Y:S01]  /*8f50*/  FMUL.FTZ R5, R193, -R160 ;  /* 0x800000a0c1057220 */ /* 0x000fe20000410000 */
[----:B------:R-:W-:Y:S01]  /*8f60*/  @P3 FADD.FTZ R155, R155, R158 ;  /* 0x0000009e9b9b3221 */ /* 0x000fe20000010000 */
[----:B------:R-:W-:Y:S01]  /*8f70*/  @P3 FFMA.FTZ R154, R154, R4, -R157 ;  /* 0x000000049a9a3223 */ /* 0x000fe2000001089d */
[C---:B------:R-:W-:Y:S01]  /*8f80*/  FFMA.FTZ R161, R194.reuse, R160, -R161 ;  /* 0x000000a0c2a17223 */ /* 0x040fe200000108a1 */
[----:B------:R-:W-:Y:S01]  /*8f90*/  FSEL R156, R163, R156, !P3 ;  /* 0x0000009ca39c7208 */ /* 0x000fe20005800000 */
[----:B------:R-:W0:Y:S01]  /*8fa0*/  SHFL.UP PT, R157, R170, 0x4, RZ ;  /* 0x04800000aa9d7989 */ /* 0x000e2200000e00ff */
[----:B------:R-:W-:Y:S01]  /*8fb0*/  FFMA.FTZ R163, R194, R162, R5 ;  /* 0x000000a2c2a37223 */ /* 0x000fe20000010005 */
[----:B------:R-:W-:Y:S01]  /*8fc0*/  FMUL.FTZ R6, R224, -R161 ;  /* 0x800000a1e0067220 */ /* 0x000fe20000410000 */
[-C--:B------:R-:W-:Y:S01]  /*8fd0*/  FMUL.FTZ R4, R200, -R171.reuse ;  /* 0x800000abc8047220 */ /* 0x080fe20000410000 */
[----:B------:R-:W1:Y:S01]  /*8fe0*/  SHFL.UP PT, R159, R155, 0x4, RZ ;  /* 0x048000009b9f7989 */ /* 0x000e6200000e00ff */
[----:B------:R-:W-:Y:S01]  /*8ff0*/  FFMA.FTZ R158, R198, R171, -R179 ;  /* 0x000000abc69e7223 */ /* 0x000fe200000108b3 */
[-C--:B------:R-:W-:Y:S01]  /*9000*/  FMUL.FTZ R171, R224, -R163.reuse ;  /* 0x800000a3e0ab7220 */ /* 0x080fe20000410000 */
[----:B------:R-:W-:Y:S01]  /*9010*/  FFMA.FTZ R6, R192, R163, R6 ;  /* 0x000000a3c0067223 */ /* 0x000fe20000010006 */
[----:B------:R-:W2:Y:S01]  /*9020*/  SHFL.UP PT, R5, R154, 0x4, RZ ;  /* 0x048000009a057989 */ /* 0x000ea200000e00ff */
[----:B------:R-:W-:Y:S01]  /*9030*/  FFMA.FTZ R162, R198, R173, R4 ;  /* 0x000000adc6a27223 */ /* 0x000fe20000010004 */
[----:B------:R-:W-:Y:S01]  /*9040*/  FFMA.FTZ R4, R192, R161, -R171 ;  /* 0x000000a1c0047223 */ /* 0x000fe200000108ab */
[----:B------:R-:W-:Y:S01]  /*9050*/  FADD.FTZ R160, R197, R158 ;  /* 0x0000009ec5a07221 */ /* 0x000fe20000010000 */
[----:B------:R-:W3:Y:S01]  /*9060*/  SHFL.UP PT, R7, R156, 0x4, RZ ;  /* 0x048000009c077989 */ /* 0x000ee200000e00ff */
[----:B------:R-:W-:Y:S01]  /*9070*/  ISETP.GE.AND P3, PT, R69, 0x4, PT ;  /* 0x000000044500780c */ /* 0x000fe20003f66270 */
[C---:B------:R-:W-:Y:S01]  /*9080*/  FMUL.FTZ R158, R221.reuse, -R6 ;  /* 0x80000006dd9e7220 */ /* 0x040fe20000410000 */
[----:B------:R-:W-:Y:S01]  /*9090*/  FMUL.FTZ R161, R221, -R4 ;  /* 0x80000004dda17220 */ /* 0x000fe20000410000 */
[----:B------:R-:W-:Y:S01]  /*90a0*/  FADD.FTZ R162, -R201, R162 ;  /* 0x000000a2c9a27221 */ /* 0x000fe20000010100 */
[----:B------:R-:W-:Y:S01]  /*90b0*/  FMUL.FTZ R163, R177, -R160 ;  /* 0x800000a0b1a37220 */ /* 0x000fe20000410000 */
[C---:B------:R-:W-:Y:S01]  /*90c0*/  FFMA.FTZ R171, R219.reuse, R4, -R158 ;  /* 0x00000004dbab7223 */ /* 0x040fe2000001089e */
[----:B------:R-:W-:Y:S01]  /*90d0*/  FFMA.FTZ R173, R219, R6, R161 ;  /* 0x00000006dbad7223 */ /* 0x000fe200000100a1 */
[-C--:B------:R-:W-:Y:S01]  /*90e0*/  FMUL.FTZ R174, R177, -R162.reuse ;  /* 0x800000a2b1ae7220 */ /* 0x080fe20000410000 */
[----:B------:R-:W-:Y:S01]  /*90f0*/  FFMA.FTZ R162, R165, R162, R163 ;  /* 0x000000a2a5a27223 */ /* 0x000fe200000100a3 */
[----:B------:R-:W-:Y:S01]  /*9100*/  FMUL.FTZ R163, R125, R175 ;  /* 0x000000af7da37220 */ /* 0x000fe20000410000 */
[----:B------:R-:W-:Y:S01]  /*9110*/  SHFL.IDX PT, R17, R17, RZ, 0x1f ;  /* 0x00001fff11117589 */ /* 0x000fe200000e0000 */
[C---:B0-----:R-:W-:Y:S01]  /*9120*/  FMUL.FTZ R158, R156.reuse, R157 ;  /* 0x0000009d9c9e7220 */ /* 0x041fe20000410000 */
[----:B------:R-:W-:Y:S01]  /*9130*/  FFMA.FTZ R174, R165, R160, -R174 ;  /* 0x000000a0a5ae7223 */ /* 0x000fe200000108ae */
[----:B------:R-:W-:Y:S01]  /*9140*/  BSSY B0, `(.L_x_12670) ;  /* 0x000009f000007945 */ /* 0x000fe20003800000 */
[-C--:B-1----:R-:W-:Y:S01]  /*9150*/  FMUL.FTZ R161, R156, R159.reuse ;  /* 0x0000009f9ca17220 */ /* 0x082fe20000410000 */
[----:B------:R-:W-:Y:S01]  /*9160*/  FFMA.FTZ R158, R154, R159, R158 ;  /* 0x0000009f9a9e7223 */ /* 0x000fe2000001009e */
[----:B--2---:R-:W-:-:S02]  /*9170*/  FMUL.FTZ R6, R156, R5 ;  /* 0x000000059c067220 */ /* 0x004fc40000410000 */
[----:B------:R-:W-:Y:S01]  /*9180*/  FFMA.FTZ R161, R154, R157, -R161 ;  /* 0x0000009d9aa17223 */ /* 0x000fe200000108a1 */
[----:B------:R-:W-:Y:S01]  /*9190*/  @P3 FADD.FTZ R155, R155, R158 ;  /* 0x0000009e9b9b3221 */ /* 0x000fe20000010000 */
[----:B------:R-:W-:Y:S01]  /*91a0*/  FMUL.FTZ R157, R125, R172 ;  /* 0x000000ac7d9d7220 */ /* 0x000fe20000410000 */
[-C--:B---3--:R-:W-:Y:S01]  /*91b0*/  FMUL.FTZ R4, R156, R7.reuse ;  /* 0x000000079c047220 */ /* 0x088fe20000410000 */
[----:B------:R-:W-:Y:S01]  /*91c0*/  FFMA.FTZ R7, R154, R7, R6 ;  /* 0x000000079a077223 */ /* 0x000fe20000010006 */
[----:B------:R-:W-:Y:S01]  /*91d0*/  @P3 FADD.FTZ R170, R170, R161 ;  /* 0x000000a1aaaa3221 */ /* 0x000fe20000010000 */
[----:B------:R-:W-:Y:S01]  /*91e0*/  FADD.FTZ R162, -R157, R162 ;  /* 0x000000a29da27221 */ /* 0x000fe20000010100 */
        /* <DEDUP_REMOVED lines=8> */
[----:B------:R-:W-:Y:S01]  /*9270*/  FMUL.FTZ R173, R212, -R173 ;  /* 0x800000add4ad7220 */ /* 0x000fe20000410000 */
[-C--:B------:R-:W-:Y:S01]  /*9280*/  FMUL.FTZ R159, R150, -R156.reuse ;  /* 0x8000009c969f7220 */ /* 0x080fe20000410000 */
[----:B------:R-:W-:Y:S01]  /*9290*/  FFMA.FTZ R179, R147, R156, -R160 ;  /* 0x0000009c93b37223 */ /* 0x000fe200000108a0 */
[----:B------:R-:W2:Y:S01]  /*92a0*/  SHFL.UP PT, R6, R170, 0x8, RZ ;  /* 0x05000000aa067989 */ /* 0x000ea200000e00ff */
[----:B------:R-:W-:Y:S01]  /*92b0*/  FFMA.FTZ R160, R208, R171, -R173 ;  /* 0x000000abd0a07223 */ /* 0x000fe200000108ad */
[C---:B------:R-:W-:Y:S01]  /*92c0*/  FMUL.FTZ R176, R207.reuse, -R174 ;  /* 0x800000aecfb07220 */ /* 0x040fe20000410000 */
[C---:B------:R-:W-:Y:S01]  /*92d0*/  FMUL.FTZ R156, R126.reuse, R175 ;  /* 0x000000af7e9c7220 */ /* 0x040fe20000410000 */
[----:B------:R-:W3:Y:S01]  /*92e0*/  SHFL.UP PT, R5, R7, 0x8, RZ ;  /* 0x0500000007057989 */ /* 0x000ee200000e00ff */
[----:B------:R-:W-:Y:S01]  /*92f0*/  FMUL.FTZ R161, R207, -R160 ;  /* 0x800000a0cfa17220 */ /* 0x000fe20000410000 */
[----:B------:R-:W-:Y:S01]  /*9300*/  FFMA.FTZ R181, R147, R162, R159 ;  /* 0x000000a293b57223 */ /* 0x000fe2000001009f */
[C---:B------:R-:W-:Y:S01]  /*9310*/  FFMA.FTZ R159, R203.reuse, R160, -R176 ;  /* 0x000000a0cb9f7223 */ /* 0x040fe200000108b0 */
[----:B------:R-:W-:Y:S01]  /*9320*/  FMUL.FTZ R162, R126, R172 ;  /* 0x000000ac7ea27220 */ /* 0x000fe20000410000 */
[----:B------:R-:W-:Y:S01]  /*9330*/  FADD.FTZ R179, R156, R179 ;  /* 0x000000b39cb37221 */ /* 0x000fe20000010000 */
[----:B------:R-:W-:Y:S01]  /*9340*/  FFMA.FTZ R161, R203, R174, R161 ;  /* 0x000000aecba17223 */ /* 0x000fe200000100a1 */
[----:B------:R-:W-:Y:S01]  /*9350*/  ISETP.GE.AND P3, PT, R69, 0x8, PT ;  /* 0x000000084500780c */ /* 0x000fe20003f66270 */
[----:B------:R-:W-:Y:S01]  /*9360*/  FMUL.FTZ R160, R200, -R159 ;  /* 0x8000009fc8a07220 */ /* 0x000fe20000410000 */
[----:B------:R-:W-:Y:S01]  /*9370*/  FADD.FTZ R181, -R162, R181 ;  /* 0x000000b5a2b57221 */ /* 0x000fe20000010100 */
[----:B------:R-:W-:Y:S01]  /*9380*/  FMUL.FTZ R174, R151, -R179 ;  /* 0x800000b397ae7220 */ /* 0x000fe20000410000 */
[-C--:B------:R-:W-:Y:S01]  /*9390*/  FMUL.FTZ R171, R200, -R161.reuse ;  /* 0x800000a1c8ab7220 */ /* 0x080fe20000410000 */
[----:B------:R-:W-:Y:S01]  /*93a0*/  FFMA.FTZ R176, R198, R161, R160 ;  /* 0x000000a1c6b07223 */ /* 0x000fe200000100a0 */
[C---:B0-----:R-:W-:Y:S01]  /*93b0*/  FMUL.FTZ R161, R7.reuse, R158 ;  /* 0x0000009e07a17220 */ /* 0x041fe20000410000 */
[----:B------:R-:W-:Y:S01]  /*93c0*/  FFMA.FTZ R180, R152, R181, R174 ;  /* 0x000000b598b47223 */ /* 0x000fe200000100ae */
[----:B------:R-:W-:Y:S01]  /*93d0*/  FFMA.FTZ R174, R198, R159, -R171 ;  /* 0x0000009fc6ae7223 */ /* 0x000fe200000108ab */
[----:B-1----:R-:W-:Y:S01]  /*93e0*/  FMUL.FTZ R160, R7, R4 ;  /* 0x0000000407a07220 */ /* 0x002fe20000410000 */
[----:B------:R-:W-:Y:S01]  /*93f0*/  FMUL.FTZ R173, R151, -R181 ;  /* 0x800000b597ad7220 */ /* 0x000fe20000410000 */
[-C--:B--2---:R-:W-:Y:S01]  /*9400*/  FMUL.FTZ R171, R7, R6.reuse ;  /* 0x0000000607ab7220 */ /* 0x084fe20000410000 */
[----:B------:R-:W-:-:S02]  /*9410*/  FFMA.FTZ R161, R154, R6, -R161 ;  /* 0x000000069aa17223 */ /* 0x000fc400000108a1 */
[----:B------:R-:W-:Y:S01]  /*9420*/  FFMA.FTZ R173, R152, R179, -R173 ;  /* 0x000000b398ad7223 */ /* 0x000fe200000108ad */
[-C--:B---3--:R-:W-:Y:S01]  /*9430*/  FMUL.FTZ R159, R7, R5.reuse ;  /* 0x00000005079f7220 */ /* 0x088fe20000410000 */
[C---:B------:R-:W-:Y:S01]  /*9440*/  FFMA.FTZ R6, R154.reuse, R5, R160 ;  /* 0x000000059a067223 */ /* 0x040fe200000100a0 */
[C---:B------:R-:W-:Y:S01]  /*9450*/  FFMA.FTZ R158, R154.reuse, R158, R171 ;  /* 0x0000009e9a9e7223 */ /* 0x040fe200000100ab */
[-C--:B------:R-:W-:Y:S01]  /*9460*/  FMUL.FTZ R160, R127, R175.reuse ;  /* 0x000000af7fa07220 */ /* 0x080fe20000410000 */
[----:B------:R-:W-:Y:S01]  /*9470*/  @P3 FFMA.FTZ R154, R154, R4, -R159 ;  /* 0x000000049a9a3223 */ /* 0x000fe2000001089f */
[----:B------:R-:W-:Y:S01]  /*9480*/  FMUL.FTZ R4, R177, -R174 ;  /* 0x800000aeb1047220 */ /* 0x000fe20000410000 */
[----:B------:R-:W-:Y:S01]  /*9490*/  FSEL R6, R7, R6, !P3 ;  /* 0x0000000607067208 */ /* 0x000fe20005800000 */
[----:B------:R-:W-:Y:S01]  /*94a0*/  @P3 FADD.FTZ R155, R155, R158 ;  /* 0x0000009e9b9b3221 */ /* 0x000fe20000010000 */
[----:B------:R-:W-:Y:S01]  /*94b0*/  @P3 FADD.FTZ R170, R170, R161 ;  /* 0x000000a1aaaa3221 */ /* 0x000fe20000010000 */
[----:B------:R-:W0:Y:S01]  /*94c0*/  SHFL.UP PT, R5, R154, 0x10, RZ ;  /* 0x060000009a057989 */ /* 0x000e2200000e00ff */
[----:B------:R-:W-:Y:S01]  /*94d0*/  FMUL.FTZ R161, R127, R172 ;  /* 0x000000ac7fa17220 */ /* 0x000fe20000410000 */
[-C--:B------:R-:W-:Y:S01]  /*94e0*/  FFMA.FTZ R4, R165, R176.reuse, R4 ;  /* 0x000000b0a5047223 */ /* 0x080fe20000010004 */
[----:B------:R-:W-:Y:S01]  /*94f0*/  FADD.FTZ R158, R160, R173 ;  /* 0x000000ada09e7221 */ /* 0x000fe20000010000 */
[----:B------:R-:W-:Y:S01]  /*9500*/  FMUL.FTZ R176, R177, -R176 ;  /* 0x800000b0b1b07220 */ /* 0x000fe20000410000 */
[----:B------:R-:W1:Y:S01]  /*9510*/  SHFL.UP PT, R7, R6, 0x10, RZ ;  /* 0x0600000006077989 */ /* 0x000e6200000e00ff */
[----:B------:R-:W-:Y:S01]  /*9520*/  FADD.FTZ R180, -R161, R180 ;  /* 0x000000b4a1b47221 */ /* 0x000fe20000010100 */
[C---:B------:R-:W-:Y:S01]  /*9530*/  FMUL.FTZ R159, R146.reuse, -R158 ;  /* 0x8000009e929f7220 */ /* 0x040fe20000410000 */
[----:B------:R-:W-:Y:S01]  /*9540*/  FFMA.FTZ R176, R165, R174, -R176 ;  /* 0x000000aea5b07223 */ /* 0x000fe200000108b0 */
[----:B------:R-:W2:Y:S01]  /*9550*/  SHFL.UP PT, R173, R155, 0x10, RZ ;  /* 0x060000009bad7989 */ /* 0x000ea200000e00ff */
[-C--:B------:R-:W-:Y:S01]  /*9560*/  FMUL.FTZ R182, R146, -R180.reuse ;  /* 0x800000b492b67220 */ /* 0x080fe20000410000 */
[C---:B------:R-:W-:Y:S01]  /*9570*/  FFMA.FTZ R181, R149.reuse, R180, R159 ;  /* 0x000000b495b57223 */ /* 0x040fe2000001009f */
[C---:B------:R-:W-:Y:S01]  /*9580*/  FMUL.FTZ R179, R150.reuse, -R176 ;  /* 0x800000b096b37220 */ /* 0x040fe20000410000 */
[----:B------:R-:W3:Y:S01]  /*9590*/  SHFL.UP PT, R171, R170, 0x10, RZ ;  /* 0x06000000aaab7989 */ /* 0x000ee200000e00ff */
[----:B------:R-:W-:Y:S01]  /*95a0*/  FFMA.FTZ R182, R149, R158, -R182 ;  /* 0x0000009e95b67223 */ /* 0x000fe200000108b6 */
[----:B------:R-:W-:Y:S01]  /*95b0*/  FMUL.FTZ R174, R150, -R4 ;  /* 0x8000000496ae7220 */ /* 0x000fe20000410000 */
[C---:B------:R-:W-:Y:S01]  /*95c0*/  FMUL.FTZ R158, R128.reuse, R172 ;  /* 0x000000ac809e7220 */ /* 0x040fe20000410000 */
[C---:B------:R-:W-:Y:S01]  /*95d0*/  FFMA.FTZ R179, R147.reuse, R4, R179 ;  /* 0x0000000493b37223 */ /* 0x040fe200000100b3 */
[----:B------:R-:W-:Y:S01]  /*95e0*/  FMUL.FTZ R159, R128, R175 ;  /* 0x000000af809f7220 */ /* 0x000fe20000410000 */
[----:B------:R-:W-:Y:S01]  /*95f0*/  FFMA.FTZ R174, R147, R176, -R174 ;  /* 0x000000b093ae7223 */ /* 0x000fe200000108ae */
[----:B------:R-:W-:Y:S01]  /*9600*/  FADD.FTZ R189, -R158, R181 ;  /* 0x000000b59ebd7221 */ /* 0x000fe20000010100 */
[----:B------:R-:W-:Y:S01]  /*9610*/  FMUL.FTZ R181, R151, -R179 ;  /* 0x800000b397b57220 */ /* 0x000fe20000410000 */
[----:B------:R-:W-:Y:S01]  /*9620*/  FADD.FTZ R185, R159, R182 ;  /* 0x000000b69fb97221 */ /* 0x000fe20000010000 */
[-C--:B------:R-:W-:Y:S01]  /*9630*/  FMUL.FTZ R4, R151, -R174.reuse ;  /* 0x800000ae97047220 */ /* 0x080fe20000410000 */
[----:B------:R-:W-:Y:S01]  /*9640*/  ISETP.GE.AND P3, PT, R69, 0x10, PT ;  /* 0x000000104500780c */ /* 0x000fe20003f66270 */
[----:B------:R-:W-:Y:S01]  /*9650*/  FFMA.FTZ R181, R152, R174, -R181 ;  /* 0x000000ae98b57223 */ /* 0x000fe200000108b5 */
[----:B0-----:R-:W-:Y:S01]  /*9660*/  FMUL.FTZ R174, R6, R5 ;  /* 0x0000000506ae7220 */ /* 0x001fe20000410000 */
[----:B------:R-:W-:Y:S01]  /*9670*/  FFMA.FTZ R180, R152, R179, R4 ;  /* 0x000000b398b47223 */ /* 0x000fe20000010004 */
[----:B------:R-:W-:Y:S01]  /*9680*/  FMUL.FTZ R176, R148, -R185 ;  /* 0x800000b994b07220 */ /* 0x000fe20000410000 */
[-C--:B-1----:R-:W-:Y:S01]  /*9690*/  FMUL.FTZ R4, R6, R7.reuse ;  /* 0x0000000706047220 */ /* 0x082fe20000410000 */
[----:B------:R-:W-:Y:S01]  /*96a0*/  FFMA.FTZ R7, R154, R7, R174 ;  /* 0x000000079a077223 */ /* 0x000fe200000100ae */
[-C--:B------:R-:W-:Y:S01]  /*96b0*/  FMUL.FTZ R191, R148, -R189.reuse ;  /* 0x800000bd94bf7220 */ /* 0x080fe20000410000 */
[----:B------:R-:W-:Y:S01]  /*96c0*/  FFMA.FTZ R189, R144, R189, R176 ;  /* 0x000000bd90bd7223 */ /* 0x000fe200000100b0 */
[----:B--2---:R-:W-:Y:S01]  /*96d0*/  FMUL.FTZ R179, R6, R173 ;  /* 0x000000ad06b37220 */ /* 0x004fe20000410000 */
[----:B------:R-:W-:Y:S01]  /*96e0*/  FMUL.FTZ R182, R146, -R180 ;  /* 0x800000b492b67220 */ /* 0x000fe20000410000 */
[----:B------:R-:W-:Y:S01]  /*96f0*/  FMUL.FTZ R174, R129, R172 ;  /* 0x000000ac81ae7220 */ /* 0x000fe20000410000 */
[----:B------:R-:W-:Y:S01]  /*9700*/  FFMA.FTZ R184, R144, R185, -R191 ;  /* 0x000000b990b87223 */ /* 0x000fe200000108bf */
[-C--:B---3--:R-:W-:Y:S01]  /*9710*/  FMUL.FTZ R176, R6, R171.reuse ;  /* 0x000000ab06b07220 */ /* 0x088fe20000410000 */
[----:B------:R-:W-:Y:S01]  /*9720*/  FFMA.FTZ R179, R154, R171, -R179 ;  /* 0x000000ab9ab37223 */ /* 0x000fe200000108b3 */
[----:B------:R-:W-:Y:S01]  /*9730*/  FSEL R171, R6, R7, !P3 ;  /* 0x0000000706ab7208 */ /* 0x000fe20005800000 */
[----:B------:R-:W-:Y:S01]  /*9740*/  FADD.FTZ R186, -R174, R189 ;  /* 0x000000bdaeba7221 */ /* 0x000fe20000010100 */
[C---:B------:R-:W-:Y:S01]  /*9750*/  FFMA.FTZ R176, R154.reuse, R173, R176 ;  /* 0x000000ad9ab07223 */ /* 0x040fe200000100b0 */
[----:B------:R-:W-:Y:S01]  /*9760*/  @P3 FFMA.FTZ R154, R154, R5, -R4 ;  /* 0x000000059a9a3223 */ /* 0x000fe20000010804 */
[----:B------:R-:W-:Y:S01]  /*9770*/  @P3 FADD.FTZ R170, R170, R179 ;  /* 0x000000b3aaaa3221 */ /* 0x000fe20000010000 */
[-C--:B------:R-:W-:Y:S01]  /*9780*/  FMUL.FTZ R179, R146, -R181.reuse ;  /* 0x800000b592b37220 */ /* 0x080fe20000410000 */
[----:B------:R-:W0:Y:S01]  /*9790*/  SHFL.UP PT, R171, R171, 0x1, RZ ;  /* 0x04200000abab7989 */ /* 0x000e2200000e00ff */
[----:B------:R-:W-:Y:S01]  /*97a0*/  @P3 FADD.FTZ R155, R155, R176 ;  /* 0x000000b09b9b3221 */ /* 0x000fe20000010000 */
[----:B------:R-:W-:Y:S01]  /*97b0*/  ISETP.NE.AND P3, PT, R69, RZ, PT ;  /* 0x000000ff4500720c */ /* 0x000fe20003f65270 */
[----:B------:R-:W-:Y:S01]  /*97c0*/  FFMA.FTZ R181, R149, R181, -R182 ;  /* 0x000000b595b57223 */ /* 0x000fe200000108b6 */
[----:B------:R1:W2:Y:S01]  /*97d0*/  SHFL.UP PT, R176, R154, 0x1, RZ ;  /* 0x042000009ab07989 */ /* 0x0002a200000e00ff */
[----:B------:R-:W-:Y:S01]  /*97e0*/  HFMA2.MMA R5, -RZ, RZ, 0, 0 ;  /* 0x00000000ff057435 */ /* 0x000fe200000001ff */
[----:B------:R-:W-:Y:S01]  /*97f0*/  FMUL.FTZ R173, R129, R175 ;  /* 0x000000af81ad7220 */ /* 0x000fe20000410000 */
[----:B------:R-:W-:Y:S01]  /*9800*/  FFMA.FTZ R179, R149, R180, R179 ;  /* 0x000000b495b37223 */ /* 0x000fe200000100b3 */
[----:B------:R-:W3:Y:S01]  /*9810*/  SHFL.UP PT, R155, R155, 0x1, RZ ;  /* 0x042000009b9b7989 */ /* 0x000ee200000e00ff */
[----:B------:R-:W-:Y:S01]  /*9820*/  FMUL.FTZ R185, R148, -R181 ;  /* 0x800000b594b97220 */ /* 0x000fe20000410000 */
[----:B------:R-:W-:-:S02]  /*9830*/  MOV R4, 0x3f800000 ;  /* 0x3f80000000047802 */ /* 0x000fc40000000f00 */
[----:B------:R-:W-:Y:S01]  /*9840*/  CS2R R6, SRZ ;  /* 0x0000000000067805 */ /* 0x000fe2000001ff00 */
[----:B------:R-:W4:Y:S01]  /*9850*/  SHFL.UP PT, R170, R170, 0x1, RZ ;  /* 0x04200000aaaa7989 */ /* 0x000f2200000e00ff */
[----:B------:R-:W-:Y:S01]  /*9860*/  FADD.FTZ R184, R173, R184 ;  /* 0x000000b8adb87221 */ /* 0x000fe20000010000 */
[----:B------:R-:W-:Y:S01]  /*9870*/  FMUL.FTZ R190, R145, -R186 ;  /* 0x800000ba91be7220 */ /* 0x000fe20000410000 */
[-C--:B------:R-:W-:Y:S01]  /*9880*/  FMUL.FTZ R180, R148, -R179.reuse ;  /* 0x800000b394b47220 */ /* 0x080fe20000410000 */
[C---:B------:R-:W-:Y:S01]  /*9890*/  FFMA.FTZ R220, R144.reuse, R179, R185 ;  /* 0x000000b390dc7223 */ /* 0x040fe200000100b9 */
[----:B-1----:R-:W1:Y:S01]  /*98a0*/  @!P3 S2R R154, SR_CgaCtaId ;  /* 0x00000000009ab919 */ /* 0x002e620000008800 */
[-C--:B------:R-:W-:Y:S01]  /*98b0*/  FFMA.FTZ R190, R153, R184.reuse, -R190 ;  /* 0x000000b899be7223 */ /* 0x080fe200000108be */
[----:B------:R-:W-:Y:S01]  /*98c0*/  FFMA.FTZ R182, R144, R181, -R180 ;  /* 0x000000b590b67223 */ /* 0x000fe200000108b4 */
[----:B------:R-:W-:Y:S01]  /*98d0*/  FMUL.FTZ R184, R145, -R184 ;  /* 0x800000b891b87220 */ /* 0x000fe20000410000 */
[----:B------:R1:W1:Y:S01]  /*98e0*/  @!P0 LDS.128 R4, [R114+0x1980] ;  /* 0x0019800072048984 */ /* 0x0002620000000c00 */
[----:B------:R-:W-:Y:S01]  /*98f0*/  ISETP.NE.AND P0, PT, R196, 0x1f, PT ;  /* 0x0000001fc400780c */ /* 0x000fe20003f05270 */
[----:B------:R-:W-:Y:S01]  /*9900*/  FMUL.FTZ R175, R0, R175 ;  /* 0x000000af00af7220 */ /* 0x000fe20000410000 */
[C---:B0-----:R-:W-:Y:S01]  /*9910*/  FMUL.FTZ R179, R171.reuse, R16 ;  /* 0x00000010abb37220 */ /* 0x041fe20000410000 */
[-C--:B------:R-:W-:Y:S01]  /*9920*/  FMUL.FTZ R171, R171, R17.reuse ;  /* 0x00000011abab7220 */ /* 0x080fe20000410000 */
[----:B------:R-:W-:Y:S01]  /*9930*/  FFMA.FTZ R217, R153, R186, R184 ;  /* 0x000000ba99d97223 */ /* 0x000fe200000100b8 */
[C---:B------:R-:W-:Y:S01]  /*9940*/  FMUL.FTZ R184, R145.reuse, -R220 ;  /* 0x800000dc91b87220 */ /* 0x040fe20000410000 */
[C---:B--2---:R-:W-:Y:S01]  /*9950*/  FFMA.FTZ R180, R176.reuse, R17, R179 ;  /* 0x00000011b0b47223 */ /* 0x044fe200000100b3 */
[----:B------:R-:W-:Y:S01]  /*9960*/  FFMA.FTZ R171, R176, R16, -R171 ;  /* 0x00000010b0ab7223 */ /* 0x000fe200000108ab */
[----:B------:R-:W-:Y:S01]  /*9970*/  FMUL.FTZ R179, R145, -R182 ;  /* 0x800000b691b37220 */ /* 0x000fe20000410000 */
[----:B------:R-:W-:Y:S01]  /*9980*/  FMUL.FTZ R172, R0, R172 ;  /* 0x000000ac00ac7220 */ /* 0x000fe20000410000 */
[----:B---3--:R-:W-:Y:S01]  /*9990*/  @P2 FADD.FTZ R17, R155, R180 ;  /* 0x000000b49b112221 */ /* 0x008fe20000010000 */
[C---:B------:R-:W-:Y:S01]  /*99a0*/  FFMA.FTZ R215, R153.reuse, R182, -R184 ;  /* 0x000000b699d77223 */ /* 0x040fe200000108b8 */
[----:B------:R-:W-:Y:S01]  /*99b0*/  FFMA.FTZ R220, R153, R220, R179 ;  /* 0x000000dc99dc7223 */ /* 0x000fe200000100b3 */
[----:B------:R-:W-:Y:S01]  /*99c0*/  FADD.FTZ R216, R175, R190 ;  /* 0x000000beafd87221 */ /* 0x000fe20000010000 */
[----:B----4-:R-:W-:Y:S01]  /*99d0*/  @P2 FADD.FTZ R16, R170, R171 ;  /* 0x000000abaa102221 */ /* 0x010fe20000010000 */
[C---:B------:R-:W-:Y:S01]  /*99e0*/  FMUL.FTZ R155, R15.reuse, R17 ;  /* 0x000000110f9b7220 */ /* 0x040fe20000410000 */
[----:B------:R-:W-:Y:S01]  /*99f0*/  FADD.FTZ R217, -R172, R217 ;  /* 0x000000d9acd97221 */ /* 0x000fe20000010100 */
[----:B------:R0:W2:Y:S01]  /*9a00*/  SHFL.DOWN PT, R171, R220, 0x1, 0x1f ;  /* 0x08201f00dcab7f89 */ /* 0x0000a200000e0000 */
[-C--:B------:R-:W-:Y:S01]  /*9a10*/  FMUL.FTZ R170, R15, R16.reuse ;  /* 0x000000100faa7220 */ /* 0x080fe20000410000 */
[----:B------:R-:W-:-:S02]  /*9a20*/  FFMA.FTZ R155, R14, R16, -R155 ;  /* 0x000000100e9b7223 */ /* 0x000fc4000001089b */
[----:B------:R0:W3:Y:S01]  /*9a30*/  SHFL.DOWN PT, R15, R216, 0x1, 0x1f ;  /* 0x08201f00d80f7f89 */ /* 0x0000e200000e0000 */
[----:B------:R-:W-:-:S03]  /*9a40*/  FFMA.FTZ R16, R14, R17, R170 ;  /* 0x000000110e107223 */ /* 0x000fc600000100aa */
[----:B------:R0:W4:Y:S04]  /*9a50*/  SHFL.DOWN PT, R17, R215, 0x1, 0x1f ;  /* 0x08201f00d7117f89 */ /* 0x00012800000e0000 */
[----:B------:R0:W0:Y:S01]  /*9a60*/  SHFL.DOWN PT, R179, R217, 0x1, 0x1f ;  /* 0x08201f00d9b37f89 */ /* 0x00002200000e0000 */
[----:B------:R-:W-:Y:S05]  /*9a70*/  @!P0 BRA `(.L_x_12671) ;  /* 0x00000000002c8947 */ /* 0x000fea0003800000 */
[C---:B--2---:R-:W-:Y:S01]  /*9a80*/  FMUL.FTZ R14, R220.reuse, R171 ;  /* 0x000000abdc0e7220 */ /* 0x044fe20000410000 */
[C---:B0-----:R-:W-:Y:S01]  /*9a90*/  FMUL.FTZ R170, R220.reuse, R179 ;  /* 0x000000b3dcaa7220 */ /* 0x041fe20000410000 */
[----:B---3--:R-:W-:Y:S01]  /*9aa0*/  FMUL.FTZ R176, R220, R15 ;  /* 0x0000000fdcb07220 */ /* 0x008fe20000410000 */
[C---:B----4-:R-:W-:Y:S01]  /*9ab0*/  FMUL.FTZ R220, R17.reuse, R220 ;  /* 0x000000dc11dc7220 */ /* 0x050fe20000410000 */
[----:B------:R-:W-:Y:S01]  /*9ac0*/  FFMA.FTZ R14, R17, R215, -R14 ;  /* 0x000000d7110e7223 */ /* 0x000fe2000001080e */
[C---:B------:R-:W-:Y:S01]  /*9ad0*/  FFMA.FTZ R15, R215.reuse, R15, -R170 ;  /* 0x0000000fd70f7223 */ /* 0x040fe200000108aa */
[C---:B------:R-:W-:Y:S01]  /*9ae0*/  FFMA.FTZ R176, R215.reuse, R179, R176 ;  /* 0x000000b3d7b07223 */ /* 0x040fe200000100b0 */
[----:B------:R-:W-:Y:S02]  /*9af0*/  FFMA.FTZ R220, R215, R171, R220 ;  /* 0x000000abd7dc7223 */ /* 0x000fe400000100dc */
[----:B------:R-:W-:Y:S01]  /*9b00*/  FADD.FTZ R216, R216, R15 ;  /* 0x0000000fd8d87221 */ /* 0x000fe20000010000 */
[----:B------:R-:W-:Y:S01]  /*9b10*/  FADD.FTZ R217, R217, R176 ;  /* 0x000000b0d9d97221 */ /* 0x000fe20000010000 */
[----:B------:R-:W-:-:S07]  /*9b20*/  MOV R215, R14 ;  /* 0x0000000e00d77202 */ /* 0x000fce0000000f00 */
.L_x_12671:
[----:B------:R-:W-:Y:S05]  /*9b30*/  BSYNC B0 ;  /* 0x0000000000007941 */ /* 0x000fea0003800000 */
.L_x_12670:
[----:B------:R-:W-:Y:S01]  /*9b40*/  ISETP.GT.U32.AND P0, PT, R196, 0x1d, PT ;  /* 0x0000001dc400780c */ /* 0x000fe20003f04070 */
[----:B------:R-:W-:Y:S01]  /*9b50*/  FADD.FTZ R16, RZ, R16 ;  /* 0x00000010ff107221 */ /* 0x000fe20000010000 */
[----:B------:R-:W-:Y:S01]  /*9b60*/  FADD.FTZ R178, R178, R155 ;  /* 0x0000009bb2b27221 */ /* 0x000fe20000010000 */
[----:B--2---:R2:W1:Y:S01]  /*9b70*/  SHFL.DOWN PT, R171, R220, 0x2, 0x1f ;  /* 0x08401f00dcab7f89 */ /* 0x00446200000e0000 */
[----:B------:R-:W-:Y:S01]  /*9b80*/  BSSY B0, `(.L_x_12672) ;  /* 0x0000014000007945 */ /* 0x000fe20003800000 */
[C---:B------:R-:W-:Y:S01]  /*9b90*/  FMUL.FTZ R14, R145.reuse, R16 ;  /* 0x00000010910e7220 */ /* 0x040fe20000410000 */
[-C--:B---3--:R-:W-:Y:S01]  /*9ba0*/  FMUL.FTZ R15, R145, R178.reuse ;  /* 0x000000b2910f7220 */ /* 0x088fe20000410000 */
[----:B------:R2:W3:Y:S02]  /*9bb0*/  SHFL.DOWN PT, R155, R215, 0x2, 0x1f ;  /* 0x08401f00d79b7f89 */ /* 0x0004e400000e0000 */
[C---:B------:R-:W-:Y:S01]  /*9bc0*/  FFMA.FTZ R14, R153.reuse, R178, -R14 ;  /* 0x000000b2990e7223 */ /* 0x040fe2000001080e */
[----:B------:R-:W-:Y:S01]  /*9bd0*/  FFMA.FTZ R15, R153, R16, R15 ;  /* 0x00000010990f7223 */ /* 0x000fe2000001000f */
[----:B----4-:R2:W4:Y:S04]  /*9be0*/  SHFL.DOWN PT, R17, R216, 0x2, 0x1f ;  /* 0x08401f00d8117f89 */ /* 0x01052800000e0000 */
[----:B0-----:R2:W0:Y:S01]  /*9bf0*/  SHFL.DOWN PT, R179, R217, 0x2, 0x1f ;  /* 0x08401f00d9b37f89 */ /* 0x00142200000e0000 */
[----:B------:R-:W-:Y:S05]  /*9c00*/  @P0 BRA `(.L_x_12673) ;  /* 0x00000000002c0947 */ /* 0x000fea0003800000 */
        /* <DEDUP_REMOVED lines=11> */
.L_x_12673:
[----:B------:R-:W-:Y:S05]  /*9cc0*/  BSYNC B0 ;  /* 0x0000000000007941 */ /* 0x000fea0003800000 */
.L_x_12672:
[----:B------:R-:W-:Y:S01]  /*9cd0*/  ISETP.GT.U32.AND P0, PT, R196, 0x1b, PT ;  /* 0x0000001bc400780c */ /* 0x000fe20003f04070 */
[----:B------:R-:W-:Y:S01]  /*9ce0*/  FFMA.FTZ R176, R143, R32, R14 ;  /* 0x000000208fb07223 */ /* 0x000fe2000001000e */
[----:B---3--:R-:W-:Y:S01]  /*9cf0*/  FADD.FTZ R155, RZ, R15 ;  /* 0x0000000fff9b7221 */ /* 0x008fe20000010000 */
[----:B------:R3:W2:Y:S01]  /*9d00*/  SHFL.DOWN PT, R143, R215, 0x4, 0x1f ;  /* 0x08801f00d78f7f89 */ /* 0x0006a200000e0000 */
[----:B------:R-:W-:Y:S01]  /*9d10*/  BSSY B0, `(.L_x_12674) ;  /* 0x0000016000007945 */ /* 0x000fe20003800000 */
[CC--:B------:R-:W-:Y:S01]  /*9d20*/  FMUL.FTZ R14, R148.reuse, R176.reuse ;  /* 0x000000b0940e7220 */ /* 0x0c0fe20000410000 */
[-C--:B------:R-:W-:Y:S01]  /*9d30*/  FMUL.FTZ R15, R148, R155.reuse ;  /* 0x0000009b940f7220 */ /* 0x080fe20000410000 */
[----:B-1----:R3:W1:Y:S01]  /*9d40*/  SHFL.DOWN PT, R171, R220, 0x4, 0x1f ;  /* 0x08801f00dcab7f89 */ /* 0x00266200000e0000 */
[----:B------:R-:W-:Y:S01]  /*9d50*/  ISETP.GT.U32.AND P4, PT, R196, 0x17, PT ;  /* 0x00000017c400780c */ /* 0x000fe20003f84070 */
[----:B------:R-:W-:Y:S01]  /*9d60*/  FFMA.FTZ R14, R144, R155, R14 ;  /* 0x0000009b900e7223 */ /* 0x000fe2000001000e */
[----:B------:R-:W-:Y:S01]  /*9d70*/  ISETP.GT.U32.AND P5, PT, R196, 0xf, PT ;  /* 0x0000000fc400780c */ /* 0x000fe20003fa4070 */
[----:B----4-:R3:W4:Y:S01]  /*9d80*/  SHFL.DOWN PT, R17, R216, 0x4, 0x1f ;  /* 0x08801f00d8117f89 */ /* 0x01072200000e0000 */
[----:B------:R-:W-:-:S03]  /*9d90*/  FFMA.FTZ R15, R144, R176, -R15 ;  /* 0x000000b0900f7223 */ /* 0x000fc6000001080f */
[----:B0-----:R3:W0:Y:S01]  /*9da0*/  SHFL.DOWN PT, R179, R217, 0x4, 0x1f ;  /* 0x08801f00d9b37f89 */ /* 0x00162200000e0000 */
[----:B------:R-:W-:Y:S07]  /*9db0*/  @P0 BRA `(.L_x_12675) ;  /* 0x00000000002c0947 */ /* 0x000fee0003800000 */
        /* <DEDUP_REMOVED lines=11> */
.L_x_12675:
[----:B------:R-:W-:Y:S05]  /*9e70*/  BSYNC B0 ;  /* 0x0000000000007941 */ /* 0x000fea0003800000 */
.L_x_12674:
[----:B------:R-:W-:Y:S01]  /*9e80*/  FFMA.FTZ R181, R142, R31, R15 ;  /* 0x0000001f8eb57223 */ /* 0x000fe2000001000f */
[----:B--2---:R2:W2:Y:S01]  /*9e90*/  SHFL.DOWN PT, R143, R215, 0x8, 0x1f ;  /* 0x09001f00d78f7f89 */ /* 0x0044a200000e0000 */
[----:B------:R-:W-:Y:S01]  /*9ea0*/  BSSY B0, `(.L_x_12676) ;  /* 0x0000011000007945 */ /* 0x000fe20003800000 */
[----:B----4-:R-:W-:Y:S02]  /*9eb0*/  FADD.FTZ R17, RZ, R14 ;  /* 0x0000000eff117221 */ /* 0x010fe40000010000 */
[----:B-1----:R1:W4:Y:S04]  /*9ec0*/  SHFL.DOWN PT, R171, R220, 0x8, 0x1f ;  /* 0x09001f00dcab7f89 */ /* 0x00232800000e0000 */
[----:B------:R1:W1:Y:S04]  /*9ed0*/  SHFL.DOWN PT, R15, R216, 0x8, 0x1f ;  /* 0x09001f00d80f7f89 */ /* 0x00026800000e0000 */
[----:B0-----:R0:W0:Y:S01]  /*9ee0*/  SHFL.DOWN PT, R179, R217, 0x8, 0x1f ;  /* 0x09001f00d9b37f89 */ /* 0x00102200000e0000 */
[----:B------:R-:W-:Y:S05]  /*9ef0*/  @P4 BRA `(.L_x_12677) ;  /* 0x00000000002c4947 */ /* 0x000fea0003800000 */
[C---:B----4-:R-:W-:Y:S01]  /*9f00*/  FMUL.FTZ R14, R220.reuse, R171 ;  /* 0x000000abdc0e7220 */ /* 0x050fe20000410000 */
[C---:B0-----:R-:W-:Y:S01]  /*9f10*/  FMUL.FTZ R142, R220.reuse, R179 ;  /* 0x000000b3dc8e7220 */ /* 0x041fe20000410000 */
[C---:B-1----:R-:W-:Y:S01]  /*9f20*/  FMUL.FTZ R170, R220.reuse, R15 ;  /* 0x0000000fdcaa7220 */ /* 0x042fe20000410000 */
        /* <DEDUP_REMOVED lines=8> */
.L_x_12677:
[----:B------:R-:W-:Y:S05]  /*9fb0*/  BSYNC B0 ;  /* 0x0000000000007941 */ /* 0x000fea0003800000 */
.L_x_12676:
[----:B--2---:R2:W2:Y:S01]  /*9fc0*/  SHFL.DOWN PT, R143, R215, 0x10, 0x1f ;  /* 0x0a001f00d78f7f89 */ /* 0x0044a200000e0000 */
[----:B------:R-:W-:Y:S01]  /*9fd0*/  BSSY B0, `(.L_x_12678) ;  /* 0x0000011000007945 */ /* 0x000fe20003800000 */
[----:B------:R-:W-:Y:S02]  /*9fe0*/  FMUL.FTZ R14, R146, R17 ;  /* 0x00000011920e7220 */ /* 0x000fe40000410000 */
[----:B----4-:R4:W2:Y:S04]  /*9ff0*/  SHFL.DOWN PT, R171, R220, 0x10, 0x1f ;  /* 0x0a001f00dcab7f89 */ /* 0x0108a800000e0000 */
[----:B-1----:R4:W1:Y:S04]  /*a000*/  SHFL.DOWN PT, R15, R216, 0x10, 0x1f ;  /* 0x0a001f00d80f7f89 */ /* 0x00286800000e0000 */
[----:B0-----:R4:W0:Y:S01]  /*a010*/  SHFL.DOWN PT, R179, R217, 0x10, 0x1f ;  /* 0x0a001f00d9b37f89 */ /* 0x00182200000e0000 */
[----:B------:R-:W-:Y:S05]  /*a020*/  @P5 BRA `(.L_x_12679) ;  /* 0x00000000002c5947 */ /* 0x000fea0003800000 */
[C---:B--2---:R-:W-:Y:S01]  /*a030*/  FMUL.FTZ R142, R220.reuse, R171 ;  /* 0x000000abdc8e7220 */ /* 0x044fe20000410000 */
[C---:B0-----:R-:W-:Y:S01]  /*a040*/  FMUL.FTZ R170, R220.reuse, R179 ;  /* 0x000000b3dcaa7220 */ /* 0x041fe20000410000 */
        /* <DEDUP_REMOVED lines=9> */
.L_x_12679:
[----:B------:R-:W-:Y:S05]  /*a0e0*/  BSYNC B0 ;  /* 0x0000000000007941 */ /* 0x000fea0003800000 */
.L_x_12678:
[-C--:B------:R-:W-:Y:S01]  /*a0f0*/  FMUL.FTZ R142, R146, R181.reuse ;  /* 0x000000b5928e7220 */ /* 0x080fe20000410000 */
[----:B------:R-:W-:Y:S01]  /*a100*/  FFMA.FTZ R14, R149, R181, -R14 ;  /* 0x000000b5950e7223 */ /* 0x000fe2000001080e */
[----:B------:R-:W-:Y:S01]  /*a110*/  SHFL.DOWN PT, R184, R220, 0x1, 0x1f ;  /* 0x08201f00dcb87f89 */ /* 0x000fe200000e0000 */
[----:B------:R-:W-:Y:S01]  /*a120*/  ISETP.NE.AND P4, PT, R71, 0x1f, PT ;  /* 0x0000001f4700780c */ /* 0x000fe20003f85270 */
[----:B------:R-:W-:Y:S01]  /*a130*/  FFMA.FTZ R142, R149, R17, R142 ;  /* 0x00000011958e7223 */ /* 0x000fe2000001008e */
[----:B------:R-:W-:Y:S01]  /*a140*/  FFMA.FTZ R180, R141, R30, R14 ;  /* 0x0000001e8db47223 */ /* 0x000fe2000001000e */
[----:B--2---:R-:W2:Y:S01]  /*a150*/  SHFL.IDX PT, R143, R6, RZ, 0x1f ;  /* 0x00001fff068f7589 */ /* 0x004ea200000e0000 */
[----:B------:R-:W-:Y:S01]  /*a160*/  ISETP.GT.AND P0, PT, R69, 0x1e, PT ;  /* 0x0000001e4500780c */ /* 0x000fe20003f04270 */
[----:B------:R-:W-:Y:S01]  /*a170*/  FADD.FTZ R14, RZ, R142 ;  /* 0x0000008eff0e7221 */ /* 0x000fe20000010000 */
[C---:B------:R-:W-:Y:S01]  /*a180*/  FMUL.FTZ R141, R151.reuse, R180 ;  /* 0x000000b4978d7220 */ /* 0x040fe20000410000 */
[----:B------:R-:W5:Y:S01]  /*a190*/  SHFL.IDX PT, R170, R7, RZ, 0x1f ;  /* 0x00001fff07aa7589 */ /* 0x000f6200000e0000 */
[----:B------:R-:W-:Y:S01]  /*a1a0*/  BSSY B0, `(.L_x_12680) ;  /* 0x000024d000007945 */ /* 0x000fe20003800000 */
[-C--:B-1----:R-:W-:Y:S01]  /*a1b0*/  FMUL.FTZ R15, R151, R14.reuse ;  /* 0x0000000e970f7220 */ /* 0x082fe20000410000 */
[C---:B------:R-:W-:Y:S01]  /*a1c0*/  FFMA.FTZ R141, R152.reuse, R14, R141 ;  /* 0x0000000e988d7223 */ /* 0x040fe2000001008d */
[----:B------:R-:W1:Y:S02]  /*a1d0*/  SHFL.DOWN PT, R186, R215, 0x1, 0x1f ;  /* 0x08201f00d7ba7f89 */ /* 0x000e6400000e0000 */
[----:B0-----:R-:W-:Y:S01]  /*a1e0*/  FFMA.FTZ R179, R152, R180, -R15 ;  /* 0x000000b498b37223 */ /* 0x001fe2000001080f */
[----:B------:R-:W-:Y:S01]  /*a1f0*/  FADD.FTZ R15, RZ, R141 ;  /* 0x0000008dff0f7221 */ /* 0x000fe20000010000 */
[----:B------:R-:W0:Y:S01]  /*a200*/  SHFL.DOWN PT, R190, R217, 0x1, 0x1f ;  /* 0x08201f00d9be7f89 */ /* 0x000e2200000e0000 */
[----:B------:R-:W-:Y:S01]  /*a210*/  @!P3 MOV R141, 0x400 ;  /* 0x00000400008db802 */ /* 0x000fe20000000f00 */
[----:B------:R-:W-:Y:S01]  /*a220*/  FFMA.FTZ R179, R140, R29, R179 ;  /* 0x0000001d8cb37223 */ /* 0x000fe200000100b3 */
[----:B------:R-:W-:Y:S01]  /*a230*/  FMUL.FTZ R140, R150, R15 ;  /* 0x0000000f968c7220 */ /* 0x000fe20000410000 */
[----:B------:R-:W0:Y:S01]  /*a240*/  SHFL.DOWN PT, R171, R216, 0x1, 0x1f ;  /* 0x08201f00d8ab7f89 */ /* 0x000e2200000e0000 */
[----:B------:R-:W-:Y:S01]  /*a250*/  @!P3 LEA R66, R154, R141, 0x18 ;  /* 0x0000008d9a42b211 */ /* 0x000fe200078ec0ff */
[-C--:B------:R-:W-:Y:S01]  /*a260*/  FMUL.FTZ R142, R150, R179.reuse ;  /* 0x000000b3968e7220 */ /* 0x080fe20000410000 */
[C---:B------:R-:W-:Y:S01]  /*a270*/  FFMA.FTZ R140, R147.reuse, R179, -R140 ;  /* 0x000000b3938c7223 */ /* 0x040fe2000001088c */
[----:B---34-:R-:W3:Y:S02]  /*a280*/  SHFL.IDX PT, R220, R220, RZ, 0x1f ;  /* 0x00001fffdcdc7589 */ /* 0x018ee400000e0000 */
[----:B------:R-:W-:Y:S01]  /*a290*/  FFMA.FTZ R142, R147, R15, R142 ;  /* 0x0000000f938e7223 */ /* 0x000fe2000001008e */
[----:B------:R-:W-:Y:S01]  /*a2a0*/  FFMA.FTZ R182, R139, R28, R140 ;  /* 0x0000001c8bb67223 */ /* 0x000fe2000001008c */
[CC--:B--2---:R-:W-:Y:S01]  /*a2b0*/  @P4 FMUL.FTZ R141, R184.reuse, R143.reuse ;  /* 0x0000008fb88d4220 */ /* 0x0c4fe20000410000 */
[----:B------:R-:W2:Y:S01]  /*a2c0*/  SHFL.IDX PT, R215, R215, RZ, 0x1f ;  /* 0x00001fffd7d77589 */ /* 0x000ea200000e0000 */
[----:B------:R-:W-:Y:S01]  /*a2d0*/  FADD.FTZ R154, RZ, R142 ;  /* 0x0000008eff9a7221 */ /* 0x000fe20000010000 */
[C---:B------:R-:W-:Y:S01]  /*a2e0*/  FMUL.FTZ R140, R177.reuse, R182 ;  /* 0x000000b6b18c7220 */ /* 0x040fe20000410000 */
[----:B-----5:R-:W-:Y:S01]  /*a2f0*/  @P4 FMUL.FTZ R184, R184, R170 ;  /* 0x000000aab8b84220 */ /* 0x020fe20000410000 */
[----:B------:R-:W4:Y:S01]  /*a300*/  SHFL.IDX PT, R217, R217, RZ, 0x1f ;  /* 0x00001fffd9d97589 */ /* 0x000f2200000e0000 */
[-C--:B------:R-:W-:Y:S01]  /*a310*/  FMUL.FTZ R139, R177, R154.reuse ;  /* 0x0000009ab18b7220 */ /* 0x080fe20000410000 */
[C---:B------:R-:W-:Y:S01]  /*a320*/  FFMA.FTZ R140, R165.reuse, R154, R140 ;  /* 0x0000009aa58c7223 */ /* 0x040fe2000001008c */
[C---:B-1----:R-:W-:Y:S01]  /*a330*/  @P4 FFMA.FTZ R141, R186.reuse, R170, R141 ;  /* 0x000000aaba8d4223 */ /* 0x042fe2000001008d */
[----:B------:R-:W-:Y:S01]  /*a340*/  @P4 FFMA.FTZ R184, R186, R143, -R184 ;  /* 0x0000008fbab84223 */ /* 0x000fe200000108b8 */
[----:B------:R-:W-:Y:S01]  /*a350*/  FFMA.FTZ R139, R165, R182, -R139 ;  /* 0x000000b6a58b7223 */ /* 0x000fe2000001088b */
[----:B------:R-:W1:Y:S01]  /*a360*/  SHFL.IDX PT, R216, R216, RZ, 0x1f ;  /* 0x00001fffd8d87589 */ /* 0x000e6200000e0000 */
[----:B0-----:R-:W-:-:S02]  /*a370*/  @P4 FADD.FTZ R170, R190, R141 ;  /* 0x0000008dbeaa4221 */ /* 0x001fc40000010000 */
[----:B------:R-:W-:Y:S01]  /*a380*/  FFMA.FTZ R185, R138, R27, R139 ;  /* 0x0000001b8ab97223 */ /* 0x000fe2000001008b */
[----:B------:R-:W-:Y:S01]  /*a390*/  @P4 FADD.FTZ R143, R171, R184 ;  /* 0x000000b8ab8f4221 */ /* 0x000fe20000010000 */
[----:B------:R-:W-:-:S03]  /*a3a0*/  FMUL.FTZ R142, R170, -R3 ;  /* 0x80000003aa8e7220 */ /* 0x000fc60000410000 */
[C---:B------:R-:W-:Y:S01]  /*a3b0*/  FMUL.FTZ R141, R143.reuse, -R3 ;  /* 0x800000038f8d7220 */ /* 0x040fe20000410000 */
[----:B------:R-:W-:Y:S01]  /*a3c0*/  FADD.FTZ R3, RZ, R140 ;  /* 0x0000008cff037221 */ /* 0x000fe20000010000 */
[-C--:B------:R-:W-:Y:S01]  /*a3d0*/  FFMA.FTZ R143, R143, R2.reuse, -R142 ;  /* 0x000000028f8f7223 */ /* 0x080fe2000001088e */
[----:B------:R-:W-:Y:S02]  /*a3e0*/  HADD2.F32 R142, -RZ, R47.H0_H0 ;  /* 0x2000002fff8e7230 */ /* 0x000fe40000004100 */
        /* <DEDUP_REMOVED lines=13> */
[C---:B------:R-:W-:Y:S01]  /*a4c0*/  FMUL.FTZ R138, R207.reuse, R190 ;  /* 0x000000becf8a7220 */ /* 0x040fe20000410000 */
[----:B------:R-:W-:Y:S01]  /*a4d0*/  FADD.FTZ R164, -R164, R137 ;  /* 0x00000089a4a47221 */ /* 0x000fe20000010100 */
[-C--:B------:R-:W-:Y:S01]  /*a4e0*/  FMUL.FTZ R137, R207, R170.reuse ;  /* 0x000000aacf897220 */ /* 0x080fe20000410000 */
[----:B------:R-:W-:Y:S01]  /*a4f0*/  FADD.FTZ R2, R166, R139 ;  /* 0x0000008ba6027221 */ /* 0x000fe20000010000 */
[----:B------:R-:W-:Y:S01]  /*a500*/  FFMA.FTZ R138, R203, R170, R138 ;  /* 0x000000aacb8a7223 */ /* 0x000fe2000001008a */
[----:B------:R-:W-:Y:S01]  /*a510*/  FMUL.FTZ R140, R209, -R164 ;  /* 0x800000a4d18c7220 */ /* 0x000fe20000410000 */
[----:B------:R-:W-:Y:S01]  /*a520*/  FFMA.FTZ R137, R203, R190, -R137 ;  /* 0x000000becb897223 */ /* 0x000fe20000010889 */
[-C--:B------:R-:W-:Y:S01]  /*a530*/  FMUL.FTZ R139, R209, -R2.reuse ;  /* 0x80000002d18b7220 */ /* 0x080fe20000410000 */
[----:B------:R-:W-:Y:S01]  /*a540*/  FADD.FTZ R171, RZ, R138 ;  /* 0x0000008affab7221 */ /* 0x000fe20000010000 */
[C---:B------:R-:W-:Y:S01]  /*a550*/  FFMA.FTZ R140, R205.reuse, R2, -R140 ;  /* 0x00000002cd8c7223 */ /* 0x040fe2000001088c */
[----:B------:R-:W-:Y:S01]  /*a560*/  FFMA.FTZ R189, R136, R25, R137 ;  /* 0x0000001988bd7223 */ /* 0x000fe20000010089 */
[----:B------:R-:W-:Y:S01]  /*a570*/  FFMA.FTZ R138, R205, R164, R139 ;  /* 0x000000a4cd8a7223 */ /* 0x000fe2000001008b */
[C---:B------:R-:W-:Y:S01]  /*a580*/  FMUL.FTZ R137, R212.reuse, R171 ;  /* 0x000000abd4897220 */ /* 0x040fe20000410000 */
        /* <DEDUP_REMOVED lines=20> */
[----:B------:R-:W-:Y:S01]  /*a6d0*/  FFMA.FTZ R136, R194, R183, -R137 ;  /* 0x000000b7c2887223 */ /* 0x000fe20000010889 */
        /* <DEDUP_REMOVED lines=38> */
[----:B---3--:R-:W-:Y:S01]  /*a940*/  FMUL.FTZ R138, R220, R6 ;  /* 0x00000006dc8a7220 */ /* 0x008fe20000410000 */
[----:B------:R-:W-:Y:S01]  /*a950*/  FADD.FTZ R208, -R213, R132 ;  /* 0x00000084d5d07221 */ /* 0x000fe20000010100 */
[C---:B------:R-:W-:Y:S01]  /*a960*/  FMUL.FTZ R132, R209.reuse, R212 ;  /* 0x000000d4d1847220 */ /* 0x040fe20000410000 */
[----:B------:R-:W-:Y:S01]  /*a970*/  FADD.FTZ R210, R210, R133 ;  /* 0x00000085d2d27221 */ /* 0x000fe20000010000 */
[-C--:B------:R-:W-:Y:S01]  /*a980*/  FMUL.FTZ R209, R209, R214.reuse ;  /* 0x000000d6d1d17220 */ /* 0x080fe20000410000 */
[----:B--2---:R-:W-:Y:S01]  /*a990*/  FFMA.FTZ R138, R215, R7, R138 ;  /* 0x00000007d78a7223 */ /* 0x004fe2000001008a */
        /* <DEDUP_REMOVED lines=19> */
[----:B------:R-:W-:Y:S01]  /*aad0*/  FFMA.FTZ R131, R215, R6, -R132 ;  /* 0x00000006d7837223 */ /* 0x000fe20000010884 */
[----:B------:R-:W-:Y:S01]  /*aae0*/  FFMA.FTZ R202, R111, R18, R130 ;  /* 0x000000126fca7223 */ /* 0x000fe20000010082 */
[----:B------:R-:W-:Y:S01]  /*aaf0*/  FADD.FTZ R198, -R201, R140 ;  /* 0x0000008cc9c67221 */ /* 0x000fe20000010100 */
[----:B------:R-:W-:Y:S01]  /*ab00*/  FADD.FTZ R200, R197, R200 ;  /* 0x000000c8c5c87221 */ /* 0x000fe20000010000 */
[----:B------:R-:W-:Y:S01]  /*ab10*/  FFMA.FTZ R130, R0, R178, RZ ;  /* 0x000000b200827223 */ /* 0x000fe200000100ff */
[C---:B------:R-:W-:Y:S01]  /*ab20*/  FMUL.FTZ R6, R220.reuse, R5 ;  /* 0x00000005dc067220 */ /* 0x040fe20000410000 */
[C---:B------:R-:W-:Y:S01]  /*ab30*/  FMUL.FTZ R132, R177.reuse, -R198 ;  /* 0x800000c6b1847220 */ /* 0x040fe20000410000 */
[----:B------:R-:W-:Y:S01]  /*ab40*/  FMUL.FTZ R177, R177, -R200 ;  /* 0x800000c8b1b17220 */ /* 0x000fe20000410000 */
[----:B------:R-:W-:Y:S01]  /*ab50*/  FFMA.FTZ R111, R129, R176, R130 ;  /* 0x000000b0816f7223 */ /* 0x000fe20000010082 */
[----:B------:R-:W-:Y:S01]  /*ab60*/  FMUL.FTZ R220, R220, R4 ;  /* 0x00000004dcdc7220 */ /* 0x000fe20000410000 */
[C---:B------:R-:W-:Y:S01]  /*ab70*/  FFMA.FTZ R132, R165.reuse, R200, -R132 ;  /* 0x000000c8a5847223 */ /* 0x040fe20000010884 */
[----:B------:R-:W-:Y:S01]  /*ab80*/  FFMA.FTZ R140, R165, R198, R177 ;  /* 0x000000c6a58c7223 */ /* 0x000fe200000100b1 */
[----:B----4-:R-:W-:Y:S01]  /*ab90*/  FADD.FTZ R7, R217, R138 ;  /* 0x0000008ad9077221 */ /* 0x010fe20000010000 */
[----:B------:R-:W-:Y:S01]  /*aba0*/  FFMA.FTZ R138, R128, R181, R111 ;  /* 0x000000b5808a7223 */ /* 0x000fe2000001006f */
[----:B------:R-:W-:Y:S01]  /*abb0*/  FADD.FTZ R163, R163, R132 ;  /* 0x00000084a3a37221 */ /* 0x000fe20000010000 */
[----:B------:R-:W-:Y:S01]  /*abc0*/  FADD.FTZ R165, -R157, R140 ;  /* 0x0000008c9da57221 */ /* 0x000fe20000010100 */
[----:B------:R-:W-:Y:S01]  /*abd0*/  FFMA.FTZ R132, R0, -R16, RZ ;  /* 0x8000001000847223 */ /* 0x000fe200000100ff */
[C---:B------:R-:W-:Y:S01]  /*abe0*/  FFMA.FTZ R4, R215.reuse, R4, -R6 ;  /* 0x00000004d7047223 */ /* 0x040fe20000010806 */
[----:B------:R-:W-:Y:S01]  /*abf0*/  FFMA.FTZ R5, R215, R5, R220 ;  /* 0x00000005d7057223 */ /* 0x000fe200000100dc */
[C---:B------:R-:W-:Y:S01]  /*ac00*/  FMUL.FTZ R130, R150.reuse, -R165 ;  /* 0x800000a596827220 */ /* 0x040fe20000410000 */
[----:B------:R-:W-:Y:S01]  /*ac10*/  FMUL.FTZ R150, R150, -R163 ;  /* 0x800000a396967220 */ /* 0x000fe20000410000 */
[----:B-1----:R-:W-:Y:S01]  /*ac20*/  FADD.FTZ R6, R216, R131 ;  /* 0x00000083d8067221 */ /* 0x002fe20000010000 */
[----:B------:R-:W-:Y:S01]  /*ac30*/  FFMA.FTZ R131, R129, -R155, R132 ;  /* 0x8000009b81837223 */ /* 0x000fe20000010084 */
[C---:B------:R-:W-:Y:S01]  /*ac40*/  FFMA.FTZ R111, R147.reuse, R163, -R130 ;  /* 0x000000a3936f7223 */ /* 0x040fe20000010882 */
[----:B------:R-:W-:Y:S01]  /*ac50*/  FFMA.FTZ R147, R147, R165, R150 ;  /* 0x000000a593937223 */ /* 0x000fe20000010096 */
[----:B------:R-:W-:Y:S01]  /*ac60*/  FFMA.FTZ R133, R127, R180, R138 ;  /* 0x000000b47f857223 */ /* 0x000fe2000001008a */
[----:B------:R0:W-:Y:S01]  /*ac70*/  @!P1 STS.128 [R114+0x1980], R4 ;  /* 0x0019800472009388 */ /* 0x0001e20000000c00 */
[----:B------:R-:W-:Y:S01]  /*ac80*/  FADD.FTZ R156, R156, R111 ;  /* 0x0000006f9c9c7221 */ /* 0x000fe20000010000 */
[----:B------:R-:W-:Y:S01]  /*ac90*/  FADD.FTZ R162, -R162, R147 ;  /* 0x00000093a2a27221 */ /* 0x000fe20000010100 */
[----:B------:R-:W-:Y:S01]  /*aca0*/  FMUL.FTZ R132, R135, UR27 ;  /* 0x0000001b87847c20 */ /* 0x000fe20008410000 */
[----:B------:R-:W-:-:S02]  /*acb0*/  HADD2.F32 R157, -RZ, R195.H0_H0 ;  /* 0x200000c3ff9d7230 */ /* 0x000fc40000004100 */
[----:B------:R-:W-:Y:S01]  /*acc0*/  FFMA.FTZ R181, R142, -R31, R181 ;  /* 0x8000001f8eb57223 */ /* 0x000fe200000100b5 */
[----:B------:R-:W-:Y:S02]  /*acd0*/  HADD2.F32 R143, -RZ, R48.H0_H0 ;  /* 0x20000030ff8f7230 */ /* 0x000fe40000004100 */
[----:B------:R-:W-:Y:S01]  /*ace0*/  FMUL.FTZ R206, R208, R25 ;  /* 0x00000019d0ce7220 */ /* 0x000fe20000410000 */
[----:B------:R-:W-:Y:S02]  /*acf0*/  HADD2.F32 R141, -RZ, R46.H0_H0 ;  /* 0x2000002eff8d7230 */ /* 0x000fe40000004100 */
[----:B------:R-:W-:Y:S01]  /*ad00*/  FFMA.FTZ R178, R157, -R33, R178 ;  /* 0x800000219db27223 */ /* 0x000fe200000100b2 */
[----:B------:R-:W-:Y:S02]  /*ad10*/  HADD2.F32 R140, -RZ, R45.H0_H0 ;  /* 0x2000002dff8c7230 */ /* 0x000fe40000004100 */
[----:B------:R-:W-:Y:S01]  /*ad20*/  FMUL.FTZ R216, R171, R206 ;  /* 0x000000ceabd87220 */ /* 0x000fe20000410000 */
[----:B------:R-:W-:Y:S01]  /*ad30*/  FMUL.FTZ R177, R219, R24 ;  /* 0x00000018dbb17220 */ /* 0x000fe20000410000 */
[----:B------:R-:W-:Y:S01]  /*ad40*/  FFMA.FTZ R180, R141, -R30, R180 ;  /* 0x8000001e8db47223 */ /* 0x000fe200000100b4 */
[----:B------:R-:W-:Y:S01]  /*ad50*/  FMUL.FTZ R220, R192, R23 ;  /* 0x00000017c0dc7220 */ /* 0x000fe20000410000 */
[----:B------:R-:W-:Y:S01]  /*ad60*/  FMUL.FTZ R201, R193, UR27 ;  /* 0x0000001bc1c97c20 */ /* 0x000fe20008410000 */
[----:B0-----:R-:W-:Y:S01]  /*ad70*/  FFMA.FTZ R4, R128, -R17, R131 ;  /* 0x8000001180047223 */ /* 0x001fe20000010083 */
[----:B------:R-:W-:Y:S01]  /*ad80*/  FFMA.FTZ R6, R126, R179, R133 ;  /* 0x000000b37e067223 */ /* 0x000fe20000010085 */
[C---:B------:R-:W-:Y:S01]  /*ad90*/  FMUL.FTZ R5, R151.reuse, -R156 ;  /* 0x8000009c97057220 */ /* 0x040fe20000410000 */
[----:B------:R-:W-:Y:S01]  /*ada0*/  FMUL.FTZ R151, R151, -R162 ;  /* 0x800000a297977220 */ /* 0x000fe20000410000 */
        /* <DEDUP_REMOVED lines=22> */
[----:B------:R-:W-:Y:S01]  /*af10*/  FFMA.FTZ R111, R137, UR25, -R132 ;  /* 0x00000019896f7c23 */ /* 0x000fe20008010884 */
[C---:B------:R-:W-:Y:S01]  /*af20*/  FMUL.FTZ R7, R148.reuse, -R147 ;  /* 0x8000009394077220 */ /* 0x040fe20000410000 */
[-C--:B------:R-:W-:Y:S01]  /*af30*/  FMUL.FTZ R148, R148, -R159.reuse ;  /* 0x8000009f94947220 */ /* 0x080fe20000410000 */
[----:B------:R-:W-:Y:S01]  /*af40*/  FFMA.FTZ R5, R119, R136, R4 ;  /* 0x0000008877057223 */ /* 0x000fe20000010004 */
[----:B------:R-:W-:Y:S01]  /*af50*/  FMUL.FTZ R130, R137, UR27 ;  /* 0x0000001b89827c20 */ /* 0x000fe20008410000 */
[C---:B------:R-:W-:Y:S01]  /*af60*/  FFMA.FTZ R4, R144.reuse, R159, -R7 ;  /* 0x0000009f90047223 */ /* 0x040fe20000010807 */
[----:B------:R-:W-:Y:S01]  /*af70*/  FFMA.FTZ R7, R144, R147, R148 ;  /* 0x0000009390077223 */ /* 0x000fe20000010094 */
[----:B------:R-:W-:Y:S01]  /*af80*/  FMUL.FTZ R139, R134, R111 ;  /* 0x0000006f868b7220 */ /* 0x000fe20000410000 */
[----:B------:R-:W-:-:S02]  /*af90*/  HADD2.F32 R133, -RZ, R38.H0_H0 ;  /* 0x20000026ff857230 */ /* 0x000fc40000004100 */
[----:B------:R-:W-:Y:S01]  /*afa0*/  FADD.FTZ R144, R173, R4 ;  /* 0x00000004ad907221 */ /* 0x000fe20000010000 */
[----:B------:R-:W-:Y:S01]  /*afb0*/  FADD.FTZ R174, -R174, R7 ;  /* 0x00000007aeae7221 */ /* 0x000fe20000010100 */
[----:B------:R-:W-:Y:S01]  /*afc0*/  FFMA.FTZ R111, R121, -R184, R6 ;  /* 0x800000b8796f7223 */ /* 0x000fe20000010006 */
[----:B------:R-:W-:Y:S01]  /*afd0*/  FMUL.FTZ R137, R137, R22 ;  /* 0x0000001689897220 */ /* 0x000fe20000410000 */
[----:B------:R-:W-:Y:S01]  /*afe0*/  FFMA.FTZ R131, R135, UR25, R130 ;  /* 0x0000001987837c23 */ /* 0x000fe20008010082 */
[C---:B------:R-:W-:Y:S01]  /*aff0*/  FMUL.FTZ R4, R145.reuse, -R174 ;  /* 0x800000ae91047220 */ /* 0x040fe20000410000 */
[----:B------:R-:W-:Y:S01]  /*b000*/  FMUL.FTZ R145, R145, -R144 ;  /* 0x8000009091917220 */ /* 0x000fe20000410000 */
[----:B------:R-:W-:Y:S01]  /*b010*/  FFMA.FTZ R130, R120, -R191, R111 ;  /* 0x800000bf78827223 */ /* 0x000fe2000001006f */
[----:B------:R-:W-:Y:S01]  /*b020*/  FFMA.FTZ R136, R133, -R22, R136 ;  /* 0x8000001685887223 */ /* 0x000fe20000010088 */
[C---:B------:R-:W-:Y:S01]  /*b030*/  FFMA.FTZ R146, R153.reuse, R144, -R4 ;  /* 0x0000009099927223 */ /* 0x040fe20000010804 */
[----:B------:R-:W-:Y:S01]  /*b040*/  FFMA.FTZ R145, R153, R174, R145 ;  /* 0x000000ae99917223 */ /* 0x000fe20000010091 */
[----:B------:R-:W-:Y:S01]  /*b050*/  FMUL.FTZ R111, R135, R22 ;  /* 0x00000016876f7220 */ /* 0x000fe20000410000 */
[----:B------:R-:W-:Y:S01]  /*b060*/  FMUL.FTZ R7, R134, R137 ;  /* 0x0000008986077220 */ /* 0x000fe20000410000 */
[----:B------:R-:W-:Y:S01]  /*b070*/  FADD.FTZ R146, R175, R146 ;  /* 0x00000092af927221 */ /* 0x000fe20000010000 */
[----:B------:R-:W-:Y:S01]  /*b080*/  FADD.FTZ R172, -R172, R145 ;  /* 0x00000091acac7221 */ /* 0x000fe20000010100 */
[----:B------:R-:W-:Y:S01]  /*b090*/  FFMA.FTZ R130, R119, -R134, R130 ;  /* 0x8000008677827223 */ /* 0x000fe20000010082 */
[----:B------:R-:W-:Y:S01]  /*b0a0*/  FFMA.FTZ R6, R136, R131, R139 ;  /* 0x0000008388067223 */ /* 0x000fe2000001008b */
[----:B------:R-:W-:Y:S01]  /*b0b0*/  FMUL.FTZ R145, R146, R33 ;  /* 0x0000002192917220 */ /* 0x000fe20000410000 */
[----:B------:R-:W-:Y:S01]  /*b0c0*/  FADD.FTZ R98, R111, R98 ;  /* 0x000000626f627221 */ /* 0x000fe20000010000 */
[-C--:B------:R-:W-:Y:S01]  /*b0d0*/  FMUL.FTZ R134, R134, R111.reuse ;  /* 0x0000006f86867220 */ /* 0x080fe20000410000 */
[----:B------:R-:W-:Y:S01]  /*b0e0*/  FFMA.FTZ R7, R136, R111, R7 ;  /* 0x0000006f88077223 */ /* 0x000fe20000010007 */
[-C--:B------:R-:W-:Y:S01]  /*b0f0*/  FMUL.FTZ R148, R144, R32.reuse ;  /* 0x0000002090947220 */ /* 0x080fe20000410000 */
[----:B------:R-:W-:Y:S01]  /*b100*/  FMUL.FTZ R111, R172, R33 ;  /* 0x00000021ac6f7220 */ /* 0x000fe20000410000 */
[----:B------:R-:W-:Y:S01]  /*b110*/  FMUL.FTZ R131, R16, R145 ;  /* 0x0000009110837220 */ /* 0x000fe20000410000 */
[----:B------:R-:W-:Y:S01]  /*b120*/  FFMA.FTZ R4, R136, R137, -R134 ;  /* 0x0000008988047223 */ /* 0x000fe20000010886 */
[-C--:B------:R-:W-:Y:S01]  /*b130*/  FFMA.FTZ R149, R143, -R32.reuse, R176 ;  /* 0x800000208f957223 */ /* 0x080fe200000100b0 */
[----:B------:R-:W-:Y:S01]  /*b140*/  FMUL.FTZ R132, R174, R32 ;  /* 0x00000020ae847220 */ /* 0x000fe20000410000 */
[----:B------:R-:W-:Y:S01]  /*b150*/  FMUL.FTZ R134, R155, R148 ;  /* 0x000000949b867220 */ /* 0x000fe20000410000 */
[----:B------:R-:W-:Y:S01]  /*b160*/  FFMA.FTZ R131, R178, R111, -R131 ;  /* 0x0000006fb2837223 */ /* 0x000fe20000010883 */
[----:B------:R-:W-:Y:S01]  /*b170*/  FMUL.FTZ R150, R159, R31 ;  /* 0x0000001f9f967220 */ /* 0x000fe20000410000 */
[----:B------:R-:W-:Y:S01]  /*b180*/  FMUL.FTZ R111, R16, R111 ;  /* 0x0000006f106f7220 */ /* 0x000fe20000410000 */
[----:B------:R-:W-:Y:S01]  /*b190*/  FFMA.FTZ R134, R149, R132, -R134 ;  /* 0x0000008495867223 */ /* 0x000fe20000010886 */
[----:B------:R-:W-:Y:S01]  /*b1a0*/  FMUL.FTZ R136, R147, R31 ;  /* 0x0000001f93887220 */ /* 0x000fe20000410000 */
[----:B------:R-:W-:Y:S01]  /*b1b0*/  FMUL.FTZ R138, R17, R150 ;  /* 0x00000096118a7220 */ /* 0x000fe20000410000 */
[----:B------:R-:W-:Y:S01]  /*b1c0*/  FMUL.FTZ R151, R160, R30 ;  /* 0x0000001ea0977220 */ /* 0x000fe20000410000 */
[----:B------:R-:W-:Y:S01]  /*b1d0*/  FMUL.FTZ R132, R155, R132 ;  /* 0x000000849b847220 */ /* 0x000fe20000410000 */
[----:B------:R-:W-:Y:S01]  /*b1e0*/  FFMA.FTZ R111, R178, R145, R111 ;  /* 0x00000091b26f7223 */ /* 0x000fe2000001006f */
[----:B------:R-:W-:Y:S01]  /*b1f0*/  FFMA.FTZ R6, R133, R135, R6 ;  /* 0x0000008785067223 */ /* 0x000fe20000010006 */
[----:B------:R-:W-:Y:S01]  /*b200*/  FADD.FTZ R131, RZ, R131 ;  /* 0x00000083ff837221 */ /* 0x000fe20000010000 */
[----:B------:R-:W-:Y:S01]  /*b210*/  FFMA.FTZ R138, R181, R136, -R138 ;  /* 0x00000088b58a7223 */ /* 0x000fe2000001088a */
[----:B------:R-:W-:Y:S01]  /*b220*/  FMUL.FTZ R135, R161, R30 ;  /* 0x0000001ea1877220 */ /* 0x000fe20000410000 */
[----:B------:R-:W-:Y:S01]  /*b230*/  FMUL.FTZ R137, R14, R151 ;  /* 0x000000970e897220 */ /* 0x000fe20000410000 */
[----:B------:R-:W-:Y:S01]  /*b240*/  FFMA.FTZ R132, R149, R148, R132 ;  /* 0x0000009495847223 */ /* 0x000fe20000010084 */
[----:B------:R-:W-:Y:S01]  /*b250*/  FADD.FTZ R111, RZ, R111 ;  /* 0x0000006fff6f7221 */ /* 0x000fe20000010000 */
[----:B------:R-:W-:Y:S01]  /*b260*/  FMUL.FTZ R136, R17, R136 ;  /* 0x0000008811887220 */ /* 0x000fe20000410000 */
[----:B------:R-:W-:Y:S01]  /*b270*/  FADD.FTZ R131, R131, R134 ;  /* 0x0000008683837221 */ /* 0x000fe20000010000 */
[-C--:B------:R-:W-:Y:S01]  /*b280*/  FFMA.FTZ R134, R180, R135.reuse, -R137 ;  /* 0x00000087b4867223 */ /* 0x080fe20000010889 */
[----:B------:R-:W-:Y:S01]  /*b290*/  FADD.FTZ R111, R111, R132 ;  /* 0x000000846f6f7221 */ /* 0x000fe20000010000 */
[----:B------:R-:W-:Y:S01]  /*b2a0*/  FFMA.FTZ R136, R181, R150, R136 ;  /* 0x00000096b5887223 */ /* 0x000fe20000010088 */
[----:B------:R-:W-:Y:S01]  /*b2b0*/  FMUL.FTZ R135, R14, R135 ;  /* 0x000000870e877220 */ /* 0x000fe20000410000 */
[-C--:B------:R-:W-:Y:S01]  /*b2c0*/  FMUL.FTZ R152, R156, R29.reuse ;  /* 0x0000001d9c987220 */ /* 0x080fe20000410000 */
[----:B------:R-:W-:Y:S01]  /*b2d0*/  FFMA.FTZ R179, R140, -R29, R179 ;  /* 0x8000001d8cb37223 */ /* 0x000fe200000100b3 */
[----:B------:R-:W-:Y:S01]  /*b2e0*/  FADD.FTZ R111, R111, R136 ;  /* 0x000000886f6f7221 */ /* 0x000fe20000010000 */
[----:B------:R-:W-:Y:S01]  /*b2f0*/  FFMA.FTZ R132, R180, R151, R135 ;  /* 0x00000097b4847223 */ /* 0x000fe20000010087 */
[----:B------:R-:W-:Y:S01]  /*b300*/  FMUL.FTZ R136, R162, R29 ;  /* 0x0000001da2887220 */ /* 0x000fe20000410000 */
[----:B------:R-:W-:Y:S01]  /*b310*/  FMUL.FTZ R158, R15, R152 ;  /* 0x000000980f9e7220 */ /* 0x000fe20000410000 */
[----:B------:R-:W-:-:S02]  /*b320*/  HADD2.F32 R139, -RZ, R44.H0_H0 ;  /* 0x2000002cff8b7230 */ /* 0x000fc40000004100 */
[----:B------:R-:W-:Y:S01]  /*b330*/  FADD.FTZ R111, R111, R132 ;  /* 0x000000846f6f7221 */ /* 0x000fe20000010000 */
[----:B------:R-:W-:Y:S01]  /*b340*/  FMUL.FTZ R153, R163, R28 ;  /* 0x0000001ca3997220 */ /* 0x000fe20000410000 */
[-C--:B------:R-:W-:Y:S01]  /*b350*/  FFMA.FTZ R132, R179, R136.reuse, -R158 ;  /* 0x00000088b3847223 */ /* 0x080fe2000001089e */
[----:B------:R-:W-:Y:S01]  /*b360*/  FMUL.FTZ R136, R15, R136 ;  /* 0x000000880f887220 */ /* 0x000fe20000410000 */
[----:B------:R-:W-:Y:S01]  /*b370*/  FADD.FTZ R131, R131, R138 ;  /* 0x0000008a83837221 */ /* 0x000fe20000010000 */
[----:B------:R-:W-:Y:S02]  /*b380*/  HADD2.F32 R138, -RZ, R43.H0_H0 ;  /* 0x2000002bff8a7230 */ /* 0x000fe40000004100 */
[----:B------:R-:W-:Y:S01]  /*b390*/  FFMA.FTZ R182, R139, -R28, R182 ;  /* 0x8000001c8bb67223 */ /* 0x000fe200000100b6 */
[----:B------:R-:W-:Y:S01]  /*b3a0*/  FFMA.FTZ R136, R179, R152, R136 ;  /* 0x00000098b3887223 */ /* 0x000fe20000010088 */
[----:B------:R-:W-:Y:S01]  /*b3b0*/  FMUL.FTZ R135, R165, R28 ;  /* 0x0000001ca5877220 */ /* 0x000fe20000410000 */
[----:B------:R-:W-:Y:S01]  /*b3c0*/  FMUL.FTZ R137, R154, R153 ;  /* 0x000000999a897220 */ /* 0x000fe20000410000 */
[-C--:B------:R-:W-:Y:S01]  /*b3d0*/  FMUL.FTZ R158, R200, R27.reuse ;  /* 0x0000001bc89e7220 */ /* 0x080fe20000410000 */
[----:B------:R-:W-:Y:S01]  /*b3e0*/  FADD.FTZ R131, R131, R134 ;  /* 0x0000008683837221 */ /* 0x000fe20000010000 */
[----:B------:R-:W-:Y:S01]  /*b3f0*/  FADD.FTZ R111, R111, R136 ;  /* 0x000000886f6f7221 */ /* 0x000fe20000010000 */
[----:B------:R-:W-:Y:S01]  /*b400*/  FFMA.FTZ R185, R138, -R27, R185 ;  /* 0x8000001b8ab97223 */ /* 0x000fe200000100b9 */
[----:B------:R-:W-:Y:S01]  /*b410*/  FFMA.FTZ R134, R182, R135, -R137 ;  /* 0x00000087b6867223 */ /* 0x000fe20000010889 */
[----:B------:R-:W-:Y:S01]  /*b420*/  FMUL.FTZ R136, R198, R27 ;  /* 0x0000001bc6887220 */ /* 0x000fe20000410000 */
[----:B------:R-:W-:Y:S01]  /*b430*/  FMUL.FTZ R176, R3, R158 ;  /* 0x0000009e03b07220 */ /* 0x000fe20000410000 */
[----:B------:R-:W-:Y:S01]  /*b440*/  FMUL.FTZ R135, R154, R135 ;  /* 0x000000879a877220 */ /* 0x000fe20000410000 */
[----:B------:R-:W-:Y:S01]  /*b450*/  FADD.FTZ R131, R131, R132 ;  /* 0x0000008483837221 */ /* 0x000fe20000010000 */
[----:B------:R-:W-:-:S02]  /*b460*/  HADD2.F32 R137, -RZ, R42.H0_H0 ;  /* 0x2000002aff897230 */ /* 0x000fc40000004100 */
[-C--:B------:R-:W-:Y:S01]  /*b470*/  FFMA.FTZ R204, R185, R136.reuse, -R176 ;  /* 0x00000088b9cc7223 */ /* 0x080fe200000108b0 */
        /* <DEDUP_REMOVED lines=13> */
[-C--:B------:R-:W-:Y:S01]  /*b550*/  FMUL.FTZ R176, R210, R25.reuse ;  /* 0x00000019d2b07220 */ /* 0x080fe20000410000 */
[----:B------:R-:W-:Y:S01]  /*b560*/  FMUL.FTZ R175, R194, R24 ;  /* 0x00000018c2af7220 */ /* 0x000fe20000410000 */
[----:B------:R-:W-:Y:S01]  /*b570*/  FFMA.FTZ R189, R136, -R25, R189 ;  /* 0x8000001988bd7223 */ /* 0x000fe200000100bd */
[----:B------:R-:W-:Y:S01]  /*b580*/  FFMA.FTZ R132, R190, R173, R135 ;  /* 0x000000adbe847223 */ /* 0x000fe20000010087 */
[-C--:B------:R-:W-:Y:S01]  /*b590*/  FMUL.FTZ R135, R171, R176.reuse ;  /* 0x000000b0ab877220 */ /* 0x080fe20000410000 */
[----:B------:R-:W-:Y:S01]  /*b5a0*/  FADD.FTZ R131, R131, R204 ;  /* 0x000000cc83837221 */ /* 0x000fe20000010000 */
[----:B------:R-:W-:Y:S01]  /*b5b0*/  FFMA.FTZ R216, R189, R176, R216 ;  /* 0x000000b0bdd87223 */ /* 0x000fe200000100d8 */
[----:B------:R-:W-:Y:S01]  /*b5c0*/  FADD.FTZ R111, R111, R132 ;  /* 0x000000846f6f7221 */ /* 0x000fe20000010000 */
[----:B------:R-:W-:Y:S01]  /*b5d0*/  FFMA.FTZ R206, R189, R206, -R135 ;  /* 0x000000cebdce7223 */ /* 0x000fe20000010887 */
[----:B------:R-:W-:-:S02]  /*b5e0*/  HADD2.F32 R135, -RZ, R40.H0_H0 ;  /* 0x20000028ff877230 */ /* 0x000fc40000004100 */
[----:B------:R-:W-:Y:S01]  /*b5f0*/  FMUL.FTZ R197, R184, R175 ;  /* 0x000000afb8c57220 */ /* 0x000fe20000410000 */
[----:B------:R-:W-:Y:S01]  /*b600*/  FADD.FTZ R131, R131, R134 ;  /* 0x0000008683837221 */ /* 0x000fe20000010000 */
[----:B------:R-:W-:Y:S01]  /*b610*/  FADD.FTZ R111, R111, R216 ;  /* 0x000000d86f6f7221 */ /* 0x000fe20000010000 */
[----:B------:R-:W-:Y:S02]  /*b620*/  HADD2.F32 R134, -RZ, R39.H0_H0 ;  /* 0x20000027ff867230 */ /* 0x000fe40000004100 */
[----:B------:R-:W-:Y:S01]  /*b630*/  FFMA.FTZ R186, R135, -R24, R186 ;  /* 0x8000001887ba7223 */ /* 0x000fe200000100ba */
[----:B------:R-:W-:Y:S01]  /*b640*/  FMUL.FTZ R204, R193, R23 ;  /* 0x00000017c1cc7220 */ /* 0x000fe20000410000 */
[----:B------:R-:W-:Y:S01]  /*b650*/  FADD.FTZ R131, R131, R206 ;  /* 0x000000ce83837221 */ /* 0x000fe20000010000 */
[C---:B------:R-:W-:Y:S01]  /*b660*/  FMUL.FTZ R222, R191.reuse, R220 ;  /* 0x000000dcbfde7220 */ /* 0x040fe20000410000 */
[-C--:B------:R-:W-:Y:S01]  /*b670*/  FFMA.FTZ R216, R186, R177.reuse, -R197 ;  /* 0x000000b1bad87223 */ /* 0x080fe200000108c5 */
[----:B------:R-:W-:Y:S01]  /*b680*/  FMUL.FTZ R177, R184, R177 ;  /* 0x000000b1b8b17220 */ /* 0x000fe20000410000 */
[----:B------:R-:W-:Y:S01]  /*b690*/  FFMA.FTZ R187, R134, -R23, R187 ;  /* 0x8000001786bb7223 */ /* 0x000fe200000100bb */
[----:B------:R-:W-:Y:S01]  /*b6a0*/  FFMA.FTZ R206, R192, UR25, -R201 ;  /* 0x00000019c0ce7c23 */ /* 0x000fe200080108c9 */
[-C--:B------:R-:W-:Y:S01]  /*b6b0*/  FMUL.FTZ R224, R191, R204.reuse ;  /* 0x000000ccbfe07220 */ /* 0x080fe20000410000 */
[----:B------:R-:W-:Y:S01]  /*b6c0*/  FFMA.FTZ R132, R186, R175, R177 ;  /* 0x000000afba847223 */ /* 0x000fe200000100b1 */
[----:B------:R-:W-:Y:S01]  /*b6d0*/  FMUL.FTZ R177, R183, UR27 ;  /* 0x0000001bb7b17c20 */ /* 0x000fe20008410000 */
[----:B------:R-:W-:Y:S01]  /*b6e0*/  FADD.FTZ R131, R131, R216 ;  /* 0x000000d883837221 */ /* 0x000fe20000010000 */
[----:B------:R-:W-:Y:S01]  /*b6f0*/  FFMA.FTZ R222, R187, R204, R222 ;  /* 0x000000ccbbde7223 */ /* 0x000fe200000100de */
[----:B------:R-:W-:Y:S01]  /*b700*/  FADD.FTZ R111, R111, R132 ;  /* 0x000000846f6f7221 */ /* 0x000fe20000010000 */
[----:B------:R-:W-:Y:S01]  /*b710*/  FMUL.FTZ R206, R191, R206 ;  /* 0x000000cebfce7220 */ /* 0x000fe20000410000 */
[----:B------:R-:W-:Y:S01]  /*b720*/  FFMA.FTZ R224, R187, R220, -R224 ;  /* 0x000000dcbbe07223 */ /* 0x000fe200000108e0 */
[----:B------:R-:W-:Y:S01]  /*b730*/  FFMA.FTZ R216, R188, UR25, -R177 ;  /* 0x00000019bcd87c23 */ /* 0x000fe200080108b1 */
[----:B------:R-:W-:-:S02]  /*b740*/  HADD2.F32 R132, -RZ, R37.H0_H0 ;  /* 0x20000025ff847230 */ /* 0x000fc40000004100 */
[-C--:B------:R-:W-:Y:S01]  /*b750*/  FMUL.FTZ R228, R183, R21.reuse ;  /* 0x00000015b7e47220 */ /* 0x080fe20000410000 */
[----:B------:R-:W-:Y:S01]  /*b760*/  FMUL.FTZ R191, R188, R21 ;  /* 0x00000015bcbf7220 */ /* 0x000fe20000410000 */
[C---:B------:R-:W-:Y:S01]  /*b770*/  FFMA.FTZ R226, R118.reuse, R221, R5 ;  /* 0x000000dd76e27223 */ /* 0x040fe20000010005 */
[----:B------:R-:W-:Y:S01]  /*b780*/  FADD.FTZ R222, R111, R222 ;  /* 0x000000de6fde7221 */ /* 0x000fe20000010000 */
[----:B------:R-:W-:Y:S01]  /*b790*/  FFMA.FTZ R220, R118, -R225, R130 ;  /* 0x800000e176dc7223 */ /* 0x000fe20000010082 */
[----:B------:R-:W-:Y:S01]  /*b7a0*/  FMUL.FTZ R5, R225, R216 ;  /* 0x000000d8e1057220 */ /* 0x000fe20000410000 */
[----:B------:R-:W-:Y:S01]  /*b7b0*/  FADD.FTZ R111, R131, R224 ;  /* 0x000000e0836f7221 */ /* 0x000fe20000010000 */
[C---:B------:R-:W-:Y:S01]  /*b7c0*/  FMUL.FTZ R177, R225.reuse, R191 ;  /* 0x000000bfe1b17220 */ /* 0x040fe20000410000 */
[----:B------:R-:W-:Y:S01]  /*b7d0*/  FFMA.FTZ R216, R132, -R21, R221 ;  /* 0x8000001584d87223 */ /* 0x000fe200000100dd */
[----:B------:R-:W-:Y:S01]  /*b7e0*/  FMUL.FTZ R130, R225, R228 ;  /* 0x000000e4e1827220 */ /* 0x000fe20000410000 */
[----:B------:R-:W-:-:S02]  /*b7f0*/  HADD2.F32 R131, -RZ, R36.H0_H0 ;  /* 0x20000024ff837230 */ /* 0x000fc40000004100 */
[----:B------:R-:W-:Y:S01]  /*b800*/  FMUL.FTZ R201, R166, R20 ;  /* 0x00000014a6c97220 */ /* 0x000fe20000410000 */
[----:B------:R-:W-:Y:S01]  /*b810*/  FADD.FTZ R97, R228, R97 ;  /* 0x00000061e4617221 */ /* 0x000fe20000010000 */
[C---:B------:R-:W-:Y:S01]  /*b820*/  FFMA.FTZ R228, R216.reuse, R228, R177 ;  /* 0x000000e4d8e47223 */ /* 0x040fe200000100b1 */
[----:B------:R-:W-:Y:S01]  /*b830*/  FFMA.FTZ R191, R216, R191, -R130 ;  /* 0x000000bfd8bf7223 */ /* 0x000fe20000010882 */
[-C--:B------:R-:W-:Y:S01]  /*b840*/  FMUL.FTZ R130, R167, R20.reuse ;  /* 0x00000014a7827220 */ /* 0x080fe20000410000 */
[----:B------:R-:W-:Y:S01]  /*b850*/  FFMA.FTZ R177, R131, -R20, R214 ;  /* 0x8000001483b17223 */ /* 0x000fe200000100d6 */
[----:B------:R-:W-:Y:S01]  /*b860*/  FMUL.FTZ R211, R212, R201 ;  /* 0x000000c9d4d37220 */ /* 0x000fe20000410000 */
[----:B------:R-:W-:Y:S01]  /*b870*/  FADD.FTZ R7, R222, R7 ;  /* 0x00000007de077221 */ /* 0x000fe20000010000 */
[----:B------:R-:W-:Y:S01]  /*b880*/  FMUL.FTZ R222, R212, R130 ;  /* 0x00000082d4de7220 */ /* 0x000fe20000410000 */
[----:B------:R-:W-:Y:S01]  /*b890*/  FFMA.FTZ R197, R117, R214, R226 ;  /* 0x000000d675c57223 */ /* 0x000fe200000100e2 */
[----:B------:R-:W-:Y:S01]  /*b8a0*/  FFMA.FTZ R211, R177, R130, -R211 ;  /* 0x00000082b1d37223 */ /* 0x000fe200000108d3 */
[----:B------:R-:W-:-:S02]  /*b8b0*/  HADD2.F32 R130, -RZ, R35.H0_H0 ;  /* 0x20000023ff827230 */ /* 0x000fc40000004100 */
[----:B------:R-:W-:Y:S01]  /*b8c0*/  FMUL.FTZ R226, R164, R19 ;  /* 0x00000013a4e27220 */ /* 0x000fe20000410000 */
[----:B------:R-:W-:Y:S01]  /*b8d0*/  FADD.FTZ R96, R201, R96 ;  /* 0x00000060c9607221 */ /* 0x000fe20000010000 */
[----:B------:R-:W-:Y:S01]  /*b8e0*/  FADD.FTZ R4, R111, R4 ;  /* 0x000000046f047221 */ /* 0x000fe20000010000 */
[----:B------:R-:W-:Y:S01]  /*b8f0*/  FFMA.FTZ R201, R177, R201, R222 ;  /* 0x000000c9b1c97223 */ /* 0x000fe200000100de */
[----:B------:R-:W-:Y:S01]  /*b900*/  FFMA.FTZ R222, R116, R207, R197 ;  /* 0x000000cf74de7223 */ /* 0x000fe200000100c5 */
[----:B------:R-:W-:Y:S02]  /*b910*/  HADD2.F32 R111, -RZ, R34.H0_H0 ;  /* 0x20000022ff6f7230 */ /* 0x000fe40000004100 */
[----:B------:R-:W-:Y:S01]  /*b920*/  FMUL.FTZ R213, R168, R18 ;  /* 0x00000012a8d57220 */ /* 0x000fe20000410000 */
[-C--:B------:R-:W-:Y:S01]  /*b930*/  FMUL.FTZ R224, R2, R19.reuse ;  /* 0x0000001302e07220 */ /* 0x080fe20000410000 */
[----:B------:R-:W-:Y:S01]  /*b940*/  FMUL.FTZ R230, R205, R226 ;  /* 0x000000e2cde67220 */ /* 0x000fe20000410000 */
[----:B------:R-:W-:Y:S01]  /*b950*/  FFMA.FTZ R207, R130, -R19, R207 ;  /* 0x8000001382cf7223 */ /* 0x000fe200000100cf */
[----:B------:R-:W-:Y:S01]  /*b960*/  FADD.FTZ R214, RZ, R199 ;  /* 0x000000c7ffd67221 */ /* 0x000fe20000010000 */
[----:B------:R-:W-:Y:S01]  /*b970*/  FADD.FTZ R228, R7, R228 ;  /* 0x000000e407e47221 */ /* 0x000fe20000010000 */
[----:B------:R-:W-:Y:S01]  /*b980*/  FADD.FTZ R4, R4, R191 ;  /* 0x000000bf04047221 */ /* 0x000fe20000010000 */
[----:B------:R-:W-:Y:S01]  /*b990*/  FFMA.FTZ R7, R115, R202, R222 ;  /* 0x000000ca73077223 */ /* 0x000fe200000100de */
[----:B------:R-:W-:Y:S01]  /*b9a0*/  FMUL.FTZ R191, R169, R18 ;  /* 0x00000012a9bf7220 */ /* 0x000fe20000410000 */
[----:B------:R-:W-:Y:S01]  /*b9b0*/  FADD.FTZ R95, R224, R95 ;  /* 0x0000005fe05f7221 */ /* 0x000fe20000010000 */
[----:B------:R-:W-:Y:S01]  /*b9c0*/  FFMA.FTZ R230, R207, R224, R230 ;  /* 0x000000e0cfe67223 */ /* 0x000fe200000100e6 */
[----:B------:R-:W-:Y:S01]  /*b9d0*/  FMUL.FTZ R199, R214, R213 ;  /* 0x000000d5d6c77220 */ /* 0x000fe20000410000 */
[----:B------:R-:W-:Y:S01]  /*b9e0*/  FFMA.FTZ R202, R111, -R18, R202 ;  /* 0x800000126fca7223 */ /* 0x000fe200000100ca */
[----:B------:R-:W-:Y:S01]  /*b9f0*/  FMUL.FTZ R224, R205, R224 ;  /* 0x000000e0cde07220 */ /* 0x000fe20000410000 */
[----:B------:R-:W-:Y:S01]  /*ba00*/  FADD.FTZ R4, R4, R211 ;  /* 0x000000d304047221 */ /* 0x000fe20000010000 */
[----:B------:R-:W-:Y:S01]  /*ba10*/  FADD.FTZ R201, R228, R201 ;  /* 0x000000c9e4c97221 */ /* 0x000fe20000010000 */
[-C--:B------:R-:W-:Y:S01]  /*ba20*/  FFMA.FTZ R222, R202, R191.reuse, -R199 ;  /* 0x000000bfcade7223 */ /* 0x080fe200000108c7 */
[----:B------:R-:W-:Y:S01]  /*ba30*/  FFMA.FTZ R197, R207, R226, -R224 ;  /* 0x000000e2cfc57223 */ /* 0x000fe200000108e0 */
[----:B------:R-:W-:Y:S01]  /*ba40*/  FMUL.FTZ R199, R214, R191 ;  /* 0x000000bfd6c77220 */ /* 0x000fe20000410000 */
[----:B------:R-:W-:Y:S01]  /*ba50*/  FFMA.FTZ R191, R117, -R212, R220 ;  /* 0x800000d475bf7223 */ /* 0x000fe200000100dc */
[----:B------:R-:W-:Y:S01]  /*ba60*/  FADD.FTZ R201, R201, R230 ;  /* 0x000000e6c9c97221 */ /* 0x000fe20000010000 */
[----:B------:R-:W-:Y:S01]  /*ba70*/  FADD.FTZ R197, R4, R197 ;  /* 0x000000c504c57221 */ /* 0x000fe20000010000 */
[----:B------:R-:W-:Y:S01]  /*ba80*/  FFMA.FTZ R220, R202, R213, R199 ;  /* 0x000000d5cadc7223 */ /* 0x000fe200000100c7 */
[----:B------:R-:W-:Y:S01]  /*ba90*/  FFMA.FTZ R4, R116, -R205, R191 ;  /* 0x800000cd74047223 */ /* 0x000fe200000100bf */
[----:B------:R-:W-:Y:S01]  /*baa0*/  FMUL.FTZ R188, R188, UR27 ;  /* 0x0000001bbcbc7c20 */ /* 0x000fe20008410000 */
[----:B------:R-:W-:Y:S01]  /*bab0*/  FADD.FTZ R222, R197, R222 ;  /* 0x000000dec5de7221 */ /* 0x000fe20000010000 */
[----:B------:R-:W-:Y:S01]  /*bac0*/  FADD.FTZ R89, R6, R89 ;  /* 0x0000005906597221 */ /* 0x000fe20000010000 */
[----:B------:R-:W-:Y:S01]  /*bad0*/  FFMA.FTZ R197, R115, -R214, R4 ;  /* 0x800000d673c57223 */ /* 0x000fe20000010004 */
[----:B------:R-:W-:Y:S01]  /*bae0*/  FADD.FTZ R4, R201, R220 ;  /* 0x000000dcc9047221 */ /* 0x000fe20000010000 */
[----:B------:R-:W-:Y:S01]  /*baf0*/  FFMA.FTZ R188, R183, UR25, R188 ;  /* 0x00000019b7bc7c23 */ /* 0x000fe200080100bc */
[----:B------:R0:W1:Y:S01]  /*bb00*/  SHFL.DOWN PT, R201, R7, 0x1, 0x1f ;  /* 0x08201f0007c97f89 */ /* 0x00006200000e0000 */
[----:B------:R-:W-:Y:S01]  /*bb10*/  FMUL.FTZ R6, R194, UR27 ;  /* 0x0000001bc2067c20 */ /* 0x000fe20008410000 */
[----:B------:R-:W-:Y:S01]  /*bb20*/  FMUL.FTZ R192, R192, UR27 ;  /* 0x0000001bc0c07c20 */ /* 0x000fe20008410000 */
[----:B------:R-:W-:Y:S01]  /*bb30*/  FFMA.FTZ R191, R216, R188, R5 ;  /* 0x000000bcd8bf7223 */ /* 0x000fe20000010005 */
[----:B------:R-:W2:Y:S01]  /*bb40*/  SHFL.DOWN PT, R224, R197, 0x1, 0x1f ;  /* 0x08201f00c5e07f89 */ /* 0x000ea200000e0000 */
[----:B------:R-:W-:Y:S01]  /*bb50*/  FMUL.FTZ R188, R166, UR27 ;  /* 0x0000001ba6bc7c20 */ /* 0x000fe20008410000 */
[----:B------:R-:W-:Y:S01]  /*bb60*/  FADD.FTZ R100, R175, R100 ;  /* 0x00000064af647221 */ /* 0x000fe20000010000 */
[----:B------:R-:W-:Y:S01]  /*bb70*/  FFMA.FTZ R5, R219, UR25, -R6 ;  /* 0x00000019db057c23 */ /* 0x000fe20008010806 */
[----:B------:R-:W3:Y:S01]  /*bb80*/  SHFL.DOWN PT, R220, R222, 0x1, 0x1f ;  /* 0x08201f00dedc7f89 */ /* 0x000ee200000e0000 */
[----:B------:R-:W-:Y:S01]  /*bb90*/  FFMA.FTZ R175, R167, UR25, -R188 ;  /* 0x00000019a7af7c23 */ /* 0x000fe200080108bc */
[----:B------:R-:W-:Y:S01]  /*bba0*/  FFMA.FTZ R192, R193, UR25, R192 ;  /* 0x00000019c1c07c23 */ /* 0x000fe200080100c0 */
[----:B------:R-:W-:Y:S01]  /*bbb0*/  MOV R6, R7 ;  /* 0x0000000700067202 */ /* 0x000fe20000000f00 */
[----:B------:R-:W4:Y:S01]  /*bbc0*/  SHFL.DOWN PT, R199, R4, 0x1, 0x1f ;  /* 0x08201f0004c77f89 */ /* 0x000f2200000e0000 */
[----:B------:R-:W-:Y:S01]  /*bbd0*/  FMUL.FTZ R212, R212, R175 ;  /* 0x000000afd4d47220 */ /* 0x000fe20000410000 */
[----:B------:R-:W-:Y:S01]  /*bbe0*/  FMUL.FTZ R175, R184, R5 ;  /* 0x00000005b8af7220 */ /* 0x000fe20000410000 */
[----:B------:R-:W-:Y:S01]  /*bbf0*/  FFMA.FTZ R187, R187, R192, R206 ;  /* 0x000000c0bbbb7223 */ /* 0x000fe200000100ce */
[----:B0-----:R-:W-:Y:S01]  /*bc00*/  MOV R7, R197 ;  /* 0x000000c500077202 */ /* 0x001fe20000000f00 */
[----:B------:R-:W-:Y:S01]  /*bc10*/  FADD.FTZ R99, R204, R99 ;  /* 0x00000063cc637221 */ /* 0x000fe20000010000 */
[----:B------:R-:W-:Y:S01]  /*bc20*/  MOV R5, R222 ;  /* 0x000000de00057202 */ /* 0x000fe20000000f00 */
[----:B------:R-:W-:Y:S01]  /*bc30*/  FFMA.FTZ R187, R134, R193, R187 ;  /* 0x000000c186bb7223 */ /* 0x000fe200000100bb */
[----:B------:R-:W-:Y:S01]  /*bc40*/  FFMA.FTZ R191, R132, R183, R191 ;  /* 0x000000b784bf7223 */ /* 0x000fe200000100bf */
[----:B------:R-:W-:Y:S01]  /*bc50*/  FMUL.FTZ R167, R167, UR27 ;  /* 0x0000001ba7a77c20 */ /* 0x000fe20008410000 */
[----:B------:R-:W-:Y:S01]  /*bc60*/  FMUL.FTZ R219, R219, UR27 ;  /* 0x0000001bdbdb7c20 */ /* 0x000fe20008410000 */
[----:B------:R-:W-:Y:S01]  /*bc70*/  FADD.FTZ R88, R187, R88 ;  /* 0x00000058bb587221 */ /* 0x000fe20000010000 */
[----:B-1----:R-:W-:Y:S01]  /*bc80*/  @!P0 FADD.FTZ R6, R6, R201 ;  /* 0x000000c906068221 */ /* 0x002fe20000010000 */
[----:B------:R-:W-:Y:S01]  /*bc90*/  FFMA.FTZ R184, R166, UR25, R167 ;  /* 0x00000019a6b87c23 */ /* 0x000fe200080100a7 */
[----:B------:R-:W-:Y:S01]  /*bca0*/  FFMA.FTZ R219, R194, UR25, R219 ;  /* 0x00000019c2db7c23 */ /* 0x000fe200080100db */
[----:B------:R-:W-:Y:S01]  /*bcb0*/  FMUL.FTZ R167, R210, UR27 ;  /* 0x0000001bd2a77c20 */ /* 0x000fe20008410000 */
[----:B--2---:R-:W-:Y:S01]  /*bcc0*/  @!P0 FADD.FTZ R7, R7, R224 ;  /* 0x000000e007078221 */ /* 0x004fe20000010000 */
[----:B------:R-:W0:Y:S01]  /*bcd0*/  SHFL.DOWN PT, R187, R6, 0x2, 0x1f ;  /* 0x08401f0006bb7f89 */ /* 0x000e2200000e0000 */
[----:B------:R-:W-:Y:S01]  /*bce0*/  FADD.FTZ R101, R176, R101 ;  /* 0x00000065b0657221 */ /* 0x000fe20000010000 */
[----:B------:R-:W-:Y:S01]  /*bcf0*/  FFMA.FTZ R186, R186, R219, R175 ;  /* 0x000000dbbaba7223 */ /* 0x000fe200000100af */
[----:B---3--:R-:W-:Y:S01]  /*bd00*/  @!P0 FADD.FTZ R5, R5, R220 ;  /* 0x000000dc05058221 */ /* 0x008fe20000010000 */
[----:B------:R-:W1:Y:S01]  /*bd10*/  SHFL.DOWN PT, R204, R7, 0x2, 0x1f ;  /* 0x08401f0007cc7f89 */ /* 0x000e6200000e0000 */
[----:B------:R-:W-:Y:S01]  /*bd20*/  FFMA.FTZ R176, R208, UR25, -R167 ;  /* 0x00000019d0b07c23 */ /* 0x000fe200080108a7 */
[----:B------:R-:W-:Y:S01]  /*bd30*/  FFMA.FTZ R184, R177, R184, R212 ;  /* 0x000000b8b1b87223 */ /* 0x000fe200000100d4 */
[----:B----4-:R-:W-:Y:S01]  /*bd40*/  @!P0 FADD.FTZ R4, R199, R4 ;  /* 0x00000004c7048221 */ /* 0x010fe20000010000 */
[----:B------:R-:W2:Y:S01]  /*bd50*/  SHFL.DOWN PT, R192, R5, 0x2, 0x1f ;  /* 0x08401f0005c07f89 */ /* 0x000ea200000e0000 */
[----:B------:R-:W-:Y:S01]  /*bd60*/  ISETP.GT.AND P0, PT, R69, 0x1d, PT ;  /* 0x0000001d4500780c */ /* 0x000fe20003f04270 */
[----:B------:R-:W-:Y:S01]  /*bd70*/  FMUL.FTZ R175, R2, UR27 ;  /* 0x0000001b02af7c20 */ /* 0x000fe20008410000 */
[----:B------:R-:W-:Y:S01]  /*bd80*/  FMUL.FTZ R167, R208, UR27 ;  /* 0x0000001bd0a77c20 */ /* 0x000fe20008410000 */
[----:B------:R-:W3:Y:S01]  /*bd90*/  SHFL.DOWN PT, R183, R4, 0x2, 0x1f ;  /* 0x08401f0004b77f89 */ /* 0x000ee200000e0000 */
[----:B------:R-:W-:Y:S01]  /*bda0*/  FMUL.FTZ R176, R171, R176 ;  /* 0x000000b0abb07220 */ /* 0x000fe20000410000 */
[C---:B------:R-:W-:Y:S01]  /*bdb0*/  FFMA.FTZ R188, R164.reuse, UR25, -R175 ;  /* 0x00000019a4bc7c23 */ /* 0x040fe200080108af */
[----:B------:R-:W-:Y:S01]  /*bdc0*/  FFMA.FTZ R184, R131, R166, R184 ;  /* 0x000000a683b87223 */ /* 0x000fe200000100b8 */
[----:B------:R-:W-:Y:S01]  /*bdd0*/  FMUL.FTZ R171, R164, UR27 ;  /* 0x0000001ba4ab7c20 */ /* 0x000fe20008410000 */
[----:B------:R-:W-:Y:S01]  /*bde0*/  FFMA.FTZ R164, R210, UR25, R167 ;  /* 0x00000019d2a47c23 */ /* 0x000fe200080100a7 */
[----:B------:R-:W-:Y:S01]  /*bdf0*/  FMUL.FTZ R188, R205, R188 ;  /* 0x000000bccdbc7220 */ /* 0x000fe20000410000 */
[----:B------:R-:W-:Y:S01]  /*be00*/  FADD.FTZ R91, R184, R91 ;  /* 0x0000005bb85b7221 */ /* 0x000fe20000010000 */
[----:B------:R-:W-:Y:S01]  /*be10*/  FFMA.FTZ R166, R2, UR25, R171 ;  /* 0x0000001902a67c23 */ /* 0x000fe200080100ab */
[----:B------:R-:W-:Y:S01]  /*be20*/  FFMA.FTZ R189, R189, R164, R176 ;  /* 0x000000a4bdbd7223 */ /* 0x000fe200000100b0 */
[----:B------:R-:W-:Y:S01]  /*be30*/  FMUL.FTZ R164, R203, UR27 ;  /* 0x0000001bcba47c20 */ /* 0x000fe20008410000 */
[----:B------:R-:W-:Y:S01]  /*be40*/  FADD.FTZ R102, R173, R102 ;  /* 0x00000066ad667221 */ /* 0x000fe20000010000 */
[----:B0-----:R-:W-:Y:S01]  /*be50*/  @!P0 FADD.FTZ R6, R6, R187 ;  /* 0x000000bb06068221 */ /* 0x001fe20000010000 */
[----:B------:R-:W-:Y:S01]  /*be60*/  FFMA.FTZ R207, R207, R166, R188 ;  /* 0x000000a6cfcf7223 */ /* 0x000fe200000100bc */
[----:B------:R-:W-:Y:S01]  /*be70*/  FMUL.FTZ R166, R168, UR27 ;  /* 0x0000001ba8a67c20 */ /* 0x000fe20008410000 */
[----:B------:R-:W-:Y:S01]  /*be80*/  FFMA.FTZ R167, R209, UR25, -R164 ;  /* 0x00000019d1a77c23 */ /* 0x000fe200080108a4 */
[----:B-1----:R-:W-:Y:S01]  /*be90*/  @!P0 FADD.FTZ R7, R7, R204 ;  /* 0x000000cc07078221 */ /* 0x002fe20000010000 */
[----:B------:R-:W0:Y:S01]  /*bea0*/  SHFL.DOWN PT, R177, R6, 0x4, 0x1f ;  /* 0x08801f0006b17f89 */ /* 0x000e2200000e0000 */
[----:B------:R-:W-:Y:S01]  /*beb0*/  FFMA.FTZ R207, R130, R2, R207 ;  /* 0x0000000282cf7223 */ /* 0x000fe200000100cf */
        /* <DEDUP_REMOVED lines=12> */
[----:B------:R-:W-:Y:S01]  /*bf80*/  FMUL.FTZ R173, R214, R173 ;  /* 0x000000add6ad7220 */ /* 0x000fe20000410000 */
[----:B------:R-:W-:Y:S01]  /*bf90*/  FFMA.FTZ R190, R190, R167, R169 ;  /* 0x000000a7bebe7223 */ /* 0x000fe200000100a9 */
[----:B------:R-:W-:Y:S01]  /*bfa0*/  FMUL.FTZ R167, R200, UR27 ;  /* 0x0000001bc8a77c20 */ /* 0x000fe20008410000 */
[----:B------:R-:W-:Y:S01]  /*bfb0*/  FADD.FTZ R103, R158, R103 ;  /* 0x000000679e677221 */ /* 0x000fe20000010000 */
[----:B------:R-:W-:Y:S01]  /*bfc0*/  FFMA.FTZ R202, R202, R171, R173 ;  /* 0x000000abcaca7223 */ /* 0x000fe200000100ad */
[----:B------:R-:W-:Y:S01]  /*bfd0*/  FMUL.FTZ R2, R163, UR27 ;  /* 0x0000001ba3027c20 */ /* 0x000fe20008410000 */
[C---:B------:R-:W-:Y:S01]  /*bfe0*/  FFMA.FTZ R158, R198.reuse, UR25, -R167 ;  /* 0x00000019c69e7c23 */ /* 0x040fe200080108a7 */
[----:B------:R-:W-:Y:S01]  /*bff0*/  FMUL.FTZ R167, R198, UR27 ;  /* 0x0000001bc6a77c20 */ /* 0x000fe20008410000 */
[----:B------:R-:W-:Y:S01]  /*c000*/  FADD.FTZ R105, R152, R105 ;  /* 0x0000006998697221 */ /* 0x000fe20000010000 */
[----:B------:R-:W-:Y:S01]  /*c010*/  FADD.FTZ R104, R153, R104 ;  /* 0x0000006899687221 */ /* 0x000fe20000010000 */
[----:B0-----:R-:W-:Y:S01]  /*c020*/  @!P0 FADD.FTZ R6, R6, R177 ;  /* 0x000000b106068221 */ /* 0x001fe20000010000 */
[----:B------:R-:W-:Y:S01]  /*c030*/  FMUL.FTZ R164, R3, R158 ;  /* 0x0000009e03a47220 */ /* 0x000fe20000410000 */
[C---:B------:R-:W-:Y:S01]  /*c040*/  FFMA.FTZ R3, R165.reuse, UR25, -R2 ;  /* 0x00000019a5037c23 */ /* 0x040fe20008010802 */
[----:B------:R-:W-:Y:S01]  /*c050*/  FMUL.FTZ R2, R165, UR27 ;  /* 0x0000001ba5027c20 */ /* 0x000fe20008410000 */
[----:B-1----:R-:W-:Y:S01]  /*c060*/  @!P0 FADD.FTZ R7, R7, R184 ;  /* 0x000000b807078221 */ /* 0x002fe20000010000 */
[----:B------:R-:W0:Y:S01]  /*c070*/  SHFL.DOWN PT, R171, R6, 0x8, 0x1f ;  /* 0x09001f0006ab7f89 */ /* 0x000e2200000e0000 */
[----:B------:R-:W-:Y:S01]  /*c080*/  FMUL.FTZ R165, R154, R3 ;  /* 0x000000039aa57220 */ /* 0x000fe20000410000 */
[----:B------:R-:W-:Y:S01]  /*c090*/  FFMA.FTZ R3, R163, UR25, R2 ;  /* 0x00000019a3037c23 */ /* 0x000fe20008010002 */
[----:B--2---:R-:W-:Y:S01]  /*c0a0*/  @!P0 FADD.FTZ R5, R5, R176 ;  /* 0x000000b005058221 */ /* 0x004fe20000010000 */
[----:B------:R-:W1:Y:S01]  /*c0b0*/  SHFL.DOWN PT, R170, R7, 0x8, 0x1f ;  /* 0x09001f0007aa7f89 */ /* 0x000e6200000e0000 */
[----:B------:R-:W-:Y:S01]  /*c0c0*/  FMUL.FTZ R2, R160, UR27 ;  /* 0x0000001ba0027c20 */ /* 0x000fe20008410000 */
[----:B------:R-:W-:Y:S01]  /*c0d0*/  FFMA.FTZ R182, R182, R3, R165 ;  /* 0x00000003b6b67223 */ /* 0x000fe200000100a5 */
[----:B---3--:R-:W-:Y:S01]  /*c0e0*/  @!P0 FADD.FTZ R4, R4, R175 ;  /* 0x000000af04048221 */ /* 0x008fe20000010000 */
[----:B------:R-:W2:Y:S01]  /*c0f0*/  SHFL.DOWN PT, R166, R5, 0x8, 0x1f ;  /* 0x09001f0005a67f89 */ /* 0x000ea200000e0000 */
[----:B------:R-:W-:Y:S01]  /*c100*/  ISETP.GT.AND P0, PT, R69, 0x17, PT ;  /* 0x000000174500780c */ /* 0x000fe20003f04270 */
[----:B------:R-:W-:Y:S01]  /*c110*/  FMUL.FTZ R3, R156, UR27 ;  /* 0x0000001b9c037c20 */ /* 0x000fe20008410000 */
[----:B------:R-:W-:Y:S01]  /*c120*/  FFMA.FTZ R158, R200, UR25, R167 ;  /* 0x00000019c89e7c23 */ /* 0x000fe200080100a7 */
[----:B------:R-:W3:Y:S01]  /*c130*/  SHFL.DOWN PT, R169, R4, 0x8, 0x1f ;  /* 0x09001f0004a97f89 */ /* 0x000ee200000e0000 */
[----:B------:R-:W-:Y:S01]  /*c140*/  FFMA.FTZ R182, R139, R163, R182 ;  /* 0x000000a38bb67223 */ /* 0x000fe200000100b6 */
[C---:B------:R-:W-:Y:S01]  /*c150*/  FFMA.FTZ R152, R162.reuse, UR25, -R3 ;  /* 0x00000019a2987c23 */ /* 0x040fe20008010803 */
[----:B------:R-:W-:Y:S01]  /*c160*/  FMUL.FTZ R3, R162, UR27 ;  /* 0x0000001ba2037c20 */ /* 0x000fe20008410000 */
[----:B------:R-:W-:Y:S01]  /*c170*/  FFMA.FTZ R185, R185, R158, R164 ;  /* 0x0000009eb9b97223 */ /* 0x000fe200000100a4 */
[----:B------:R-:W-:Y:S01]  /*c180*/  FADD.FTZ R107, R150, R107 ;  /* 0x0000006b966b7221 */ /* 0x000fe20000010000 */
[----:B------:R-:W-:Y:S01]  /*c190*/  FMUL.FTZ R154, R15, R152 ;  /* 0x000000980f9a7220 */ /* 0x000fe20000410000 */
[----:B------:R-:W-:Y:S01]  /*c1a0*/  FFMA.FTZ R152, R156, UR25, R3 ;  /* 0x000000199c987c23 */ /* 0x000fe20008010003 */
[C---:B------:R-:W-:Y:S01]  /*c1b0*/  FFMA.FTZ R3, R161.reuse, UR25, -R2 ;  /* 0x00000019a1037c23 */ /* 0x040fe20008010802 */
[----:B------:R-:W-:Y:S01]  /*c1c0*/  FMUL.FTZ R161, R161, UR27 ;  /* 0x0000001ba1a17c20 */ /* 0x000fe20008410000 */
[----:B------:R-:W-:Y:S01]  /*c1d0*/  FMUL.FTZ R2, R159, UR27 ;  /* 0x0000001b9f027c20 */ /* 0x000fe20008410000 */
[----:B------:R-:W-:Y:S01]  /*c1e0*/  FFMA.FTZ R179, R179, R152, R154 ;  /* 0x00000098b3b37223 */ /* 0x000fe2000001009a */
[----:B0-----:R-:W-:Y:S01]  /*c1f0*/  @!P0 FADD.FTZ R6, R6, R171 ;  /* 0x000000ab06068221 */ /* 0x001fe20000010000 */
[----:B------:R-:W-:Y:S01]  /*c200*/  FMUL.FTZ R3, R14, R3 ;  /* 0x000000030e037220 */ /* 0x000fe20000410000 */
[----:B------:R-:W-:Y:S01]  /*c210*/  FFMA.FTZ R161, R160, UR25, R161 ;  /* 0x00000019a0a17c23 */ /* 0x000fe200080100a1 */
[----:B------:R-:W-:Y:S01]  /*c220*/  FFMA.FTZ R2, R147, UR25, -R2 ;  /* 0x0000001993027c23 */ /* 0x000fe20008010802 */
[----:B-1----:R-:W-:Y:S01]  /*c230*/  @!P0 FADD.FTZ R7, R7, R170 ;  /* 0x000000aa07078221 */ /* 0x002fe20000010000 */
[----:B------:R-:W0:Y:S01]  /*c240*/  SHFL.DOWN PT, R163, R6, 0x10, 0x1f ;  /* 0x0a001f0006a37f89 */ /* 0x000e2200000e0000 */
[----:B------:R-:W-:Y:S01]  /*c250*/  FFMA.FTZ R180, R180, R161, R3 ;  /* 0x000000a1b4b47223 */ /* 0x000fe20000010003 */
[----:B------:R-:W-:Y:S01]  /*c260*/  FMUL.FTZ R3, R144, UR27 ;  /* 0x0000001b90037c20 */ /* 0x000fe20008410000 */
[----:B--2---:R-:W-:Y:S01]  /*c270*/  @!P0 FADD.FTZ R5, R5, R166 ;  /* 0x000000a605058221 */ /* 0x004fe20000010000 */
[----:B------:R-:W1:Y:S01]  /*c280*/  SHFL.DOWN PT, R162, R7, 0x10, 0x1f ;  /* 0x0a001f0007a27f89 */ /* 0x000e6200000e0000 */
[----:B------:R-:W-:Y:S01]  /*c290*/  FMUL.FTZ R152, R17, R2 ;  /* 0x0000000211987220 */ /* 0x000fe20000410000 */
        /* <DEDUP_REMOVED lines=8> */
[----:B------:R-:W-:Y:S01]  /*c320*/  FFMA.FTZ R15, R172, UR25, -R3 ;  /* 0x00000019ac0f7c23 */ /* 0x000fe20008010803 */
[----:B------:R-:W-:Y:S01]  /*c330*/  FMUL.FTZ R17, R174, UR27 ;  /* 0x0000001bae117c20 */ /* 0x000fe20008410000 */
[----:B------:R-:W-:Y:S01]  /*c340*/  FMUL.FTZ R3, R172, UR27 ;  /* 0x0000001bac037c20 */ /* 0x000fe20008410000 */
[----:B------:R-:W-:Y:S01]  /*c350*/  FFMA.FTZ R150, R159, UR25, R2 ;  /* 0x000000199f967c23 */ /* 0x000fe20008010002 */
[----:B------:R-:W-:Y:S01]  /*c360*/  FMUL.FTZ R15, R16, R15 ;  /* 0x0000000f100f7220 */ /* 0x000fe20000410000 */
[----:B------:R-:W-:Y:S01]  /*c370*/  FFMA.FTZ R2, R144, UR25, R17 ;  /* 0x0000001990027c23 */ /* 0x000fe20008010011 */
[----:B------:R-:W-:Y:S01]  /*c380*/  FFMA.FTZ R3, R146, UR25, R3 ;  /* 0x0000001992037c23 */ /* 0x000fe20008010003 */
        /* <DEDUP_REMOVED lines=46> */
.L_x_12681:
[----:B------:R-:W-:Y:S05]  /*c670*/  BSYNC B0 ;  /* 0x0000000000007941 */ /* 0x000fea0003800000 */
.L_x_12680:
[----:B------:R-:W-:Y:S01]  /*c680*/  UIADD3 UR6, UR6, 0x1, URZ ;  /* 0x0000000106067890 */ /* 0x000fe2000fffe03f */
[----:B------:R-:W-:Y:S01]  /*c690*/  IADD3 R76, P3, R76, 0x10, RZ ;  /* 0x000000104c4c7810 */ /* 0x000fe20007f7e0ff */
[----:B------:R-:W-:Y:S01]  /*c6a0*/  ULEA UR19, UP0, UR26, UR19, 0x3 ;  /* 0x000000131a137291 */ /* 0x000fe2000f80183f */
[----:B0-----:R-:W-:Y:S01]  /*c6b0*/  IADD3 R113, R113, 0x8, RZ ;  /* 0x0000000871717810 */ /* 0x001fe20007ffe0ff */
[----:B------:R-:W-:Y:S01]  /*c6c0*/  ULEA UR21, UP1, UR28, UR21, 0x3 ;  /* 0x000000151c157291 */ /* 0x000fe2000f82183f */
[----:B------:R-:W-:Y:S01]  /*c6d0*/  IADD3 R114, R114, 0x10, RZ ;  /* 0x0000001072727810 */ /* 0x000fe20007ffe0ff */
[----:B------:R-:W-:Y:S01]  /*c6e0*/  ULEA UR23, UP2, UR30, UR23, 0x3 ;  /* 0x000000171e177291 */ /* 0x000fe2000f84183f */
[----:B------:R-:W-:Y:S01]  /*c6f0*/  ISETP.LE.AND P0, PT, R218, UR6, PT ;  /* 0x00000006da007c0c */ /* 0x000fe2000bf03270 */
[----:B------:R-:W-:Y:S01]  /*c700*/  UIADD3.X UR20, UR20, UR9, URZ, UP0, !UPT ;  /* 0x0000000914147290 */ /* 0x000fe200087fe43f */
[----:B------:R-:W-:Y:S01]  /*c710*/  IADD3 R110, R110, 0x1, RZ ;  /* 0x000000016e6e7810 */ /* 0x000fe20007ffe0ff */
[----:B------:R-:W-:Y:S01]  /*c720*/  UIADD3.X UR22, UR22, UR8, URZ, UP1, !UPT ;  /* 0x0000000816167290 */ /* 0x000fe20008ffe43f */
[----:B------:R-:W-:Y:S01]  /*c730*/  IADD3.X R77, RZ, R77, RZ, P3, !PT ;  /* 0x0000004dff4d7210 */ /* 0x000fe20001ffe4ff */
[----:B------:R-:W-:-:S08]  /*c740*/  UIADD3.X UR24, UR24, UR7, URZ, UP2, !UPT ;  /* 0x0000000718187290 */ /* 0x000fd000097fe43f */
[----:B------:R-:W-:Y:S05]  /*c750*/  @!P0 BRA `(.L_x_12682) ;  /* 0xffffffac00388947 */ /* 0x000fea000383ffff */
.L_x_12667:
        /* <DEDUP_REMOVED lines=22> */
[----:B------:R-:W0:Y:S01]  /*c8c0*/  S2UR UR7, SR_CgaCtaId ;  /* 0x00000000000779c3 */ /* 0x000e220000008800 */
[----:B------:R-:W-:Y:S02]  /*c8d0*/  IADD3 R28, -R44, UR6, RZ ;  /* 0x000000062c1c7c10 */ /* 0x000fe4000fffe1ff */
[C---:B------:R-:W-:Y:S02]  /*c8e0*/  LOP3.LUT R23, R25.reuse, 0x20, RZ, 0xfc, !PT ;  /* 0x0000002019177812 */ /* 0x040fe400078efcff */
[C---:B------:R-:W-:Y:S02]  /*c8f0*/  LOP3.LUT R22, R25.reuse, 0x40, RZ, 0xfc, !PT ;  /* 0x0000004019167812 */ /* 0x040fe400078efcff */
[C---:B------:R-:W-:Y:S01]  /*c900*/  LOP3.LUT R21, R25.reuse, 0x60, RZ, 0xfc, !PT ;  /* 0x0000006019157812 */ /* 0x040fe200078efcff */
[----:B------:R-:W1:Y:S01]  /*c910*/  LDC.64 R116, c[0x0][0x388] ;  /* 0x0000e200ff747b82 */ /* 0x000e620000000a00 */
[----:B------:R-:W-:-:S02]  /*c920*/  ISETP.GE.AND P2, PT, R25, R28, PT ;  /* 0x0000001c1900720c */ /* 0x000fc40003f46270 */
[-C--:B------:R-:W-:Y:S02]  /*c930*/  ISETP.GE.AND P3, PT, R23, R28.reuse, PT ;  /* 0x0000001c1700720c */ /* 0x080fe40003f66270 */
[-C--:B------:R-:W-:Y:S02]  /*c940*/  ISETP.GE.AND P4, PT, R22, R28.reuse, PT ;  /* 0x0000001c1600720c */ /* 0x080fe40003f86270 */
[----:B------:R-:W-:Y:S02]  /*c950*/  ISETP.GE.AND P5, PT, R21, R28, PT ;  /* 0x0000001c1500720c */ /* 0x000fe40003fa6270 */
[----:B------:R-:W-:Y:S02]  /*c960*/  SHF.R.S32.HI R24, RZ, 0x1f, R25 ;  /* 0x0000001fff187819 */ /* 0x000fe40000011419 */
[C---:B------:R-:W-:Y:S02]  /*c970*/  LEA R2, P0, R25.reuse, UR12, 0x1 ;  /* 0x0000000c19027c11 */ /* 0x040fe4000f8008ff */
[----:B------:R-:W-:-:S02]  /*c980*/  LOP3.LUT R20, R25, 0x80, RZ, 0xfc, !PT ;  /* 0x0000008019147812 */ /* 0x000fc400078efcff */
[C---:B------:R-:W-:Y:S02]  /*c990*/  LEA.HI.X R3, R25.reuse, UR13, R24, 0x1, P0 ;  /* 0x0000000d19037c11 */ /* 0x040fe400080f0c18 */
[C---:B------:R-:W-:Y:S02]  /*c9a0*/  LOP3.LUT R19, R25.reuse, 0xa0, RZ, 0xfc, !PT ;  /* 0x000000a019137812 */ /* 0x040fe400078efcff */
[C---:B------:R-:W-:Y:S01]  /*c9b0*/  LOP3.LUT R18, R25.reuse, 0xc0, RZ, 0xfc, !PT ;  /* 0x000000c019127812 */ /* 0x040fe200078efcff */
[----:B------:R-:W2:Y:S01]  /*c9c0*/  @!P2 LDG.E.U16 R26, desc[UR16][R2.64] ;  /* 0x00000010021aa981 */ /* 0x000ea2000c1e1500 */
[C---:B------:R-:W-:Y:S02]  /*c9d0*/  LOP3.LUT R17, R25.reuse, 0xe0, RZ, 0xfc, !PT ;  /* 0x000000e019117812 */ /* 0x040fe400078efcff */
[----:B------:R-:W-:Y:S01]  /*c9e0*/  LOP3.LUT R16, R25, 0x100, RZ, 0xfc, !PT ;  /* 0x0000010019107812 */ /* 0x000fe200078efcff */
[----:B------:R-:W3:Y:S01]  /*c9f0*/  @!P3 LDG.E.U16 R27, desc[UR16][R2.64+0x40] ;  /* 0x00004010021bb981 */ /* 0x000ee2000c1e1500 */
[----:B------:R-:W-:-:S02]  /*ca00*/  ISETP.GE.AND P6, PT, R20, R28, PT ;  /* 0x0000001c1400720c */ /* 0x000fc40003fc6270 */
[----:B------:R-:W-:Y:S01]  /*ca10*/  LOP3.LUT R15, R25, 0x120, RZ, 0xfc, !PT ;  /* 0x00000120190f7812 */ /* 0x000fe200078efcff */
[----:B------:R-:W4:Y:S01]  /*ca20*/  @!P4 LDG.E.U16 R30, desc[UR16][R2.64+0x80] ;  /* 0x00008010021ec981 */ /* 0x000f22000c1e1500 */
[-C--:B------:R-:W-:Y:S02]  /*ca30*/  ISETP.GE.AND P0, PT, R19, R28.reuse, PT ;  /* 0x0000001c1300720c */ /* 0x080fe40003f06270 */
[-C--:B------:R-:W-:Y:S01]  /*ca40*/  ISETP.GE.AND P2, PT, R18, R28.reuse, PT ;  /* 0x0000001c1200720c */ /* 0x080fe20003f46270 */
[----:B------:R-:W5:Y:S01]  /*ca50*/  @!P5 LDG.E.U16 R29, desc[UR16][R2.64+0xc0] ;  /* 0x0000c010021dd981 */ /* 0x000f62000c1e1500 */
[-C--:B------:R-:W-:Y:S02]  /*ca60*/  ISETP.GE.AND P3, PT, R17, R28.reuse, PT ;  /* 0x0000001c1100720c */ /* 0x080fe40003f66270 */
        /* <DEDUP_REMOVED lines=18> */
[-C--:B------:R-:W-:Y:S02]  /*cb90*/  ISETP.GE.AND P4, PT, R4, R28.reuse, PT ;  /* 0x0000001c0400720c */ /* 0x080fe40003f86270 */
[----:B------:R-:W-:Y:S01]  /*cba0*/  ISETP.GE.AND P5, PT, R0, R28, PT ;  /* 0x0000001c0000720c */ /* 0x000fe20003fa6270 */
[----:B------:R-:W5:Y:S04]  /*cbb0*/  @!P6 LDG.E.U16 R38, desc[UR16][R2.64+0x280] ;  /* 0x000280100226e981 */ /* 0x000f68000c1e1500 */
[----:B------:R-:W5:Y:S04]  /*cbc0*/  @!P0 LDG.E.U16 R37, desc[UR16][R2.64+0x2c0] ;  /* 0x0002c01002258981 */ /* 0x000f68000c1e1500 */
[----:B------:R-:W5:Y:S04]  /*cbd0*/  @!P2 LDG.E.U16 R40, desc[UR16][R2.64+0x300] ;  /* 0x000300100228a981 */ /* 0x000f68000c1e1500 */
[----:B------:R-:W5:Y:S04]  /*cbe0*/  @!P3 LDG.E.U16 R39, desc[UR16][R2.64+0x340] ;  /* 0x000340100227b981 */ /* 0x000f68000c1e1500 */
[----:B------:R-:W5:Y:S04]  /*cbf0*/  @!P4 LDG.E.U16 R42, desc[UR16][R2.64+0x380] ;  /* 0x00038010022ac981 */ /* 0x000f68000c1e1500 */
[----:B------:R-:W5:Y:S01]  /*cc00*/  @!P5 LDG.E.U16 R41, desc[UR16][R2.64+0x3c0] ;  /* 0x0003c0100229d981 */ /* 0x000f62000c1e1500 */
[----:B------:R-:W-:Y:S01]  /*cc10*/  F2FP.F16.F32.PACK_AB R108, R108, R109 ;  /* 0x0000006d6c6c723e */ /* 0x000fe200000000ff */
[----:B------:R-:W-:Y:S01]  /*cc20*/  UMOV UR6, 0x400 ;  /* 0x0000040000067882 */ /* 0x000fe20000000000 */
[----:B------:R-:W-:-:S02]  /*cc30*/  F2FP.F16.F32.PACK_AB R106, R106, R107 ;  /* 0x0000006b6a6a723e */ /* 0x000fc400000000ff */
[----:B------:R-:W-:Y:S02]  /*cc40*/  F2FP.F16.F32.PACK_AB R104, R104, R105 ;  /* 0x000000696868723e */ /* 0x000fe400000000ff */
[----:B------:R-:W-:Y:S02]  /*cc50*/  F2FP.F16.F32.PACK_AB R102, R102, R103 ;  /* 0x000000676666723e */ /* 0x000fe400000000ff */
[----:B------:R-:W-:Y:S02]  /*cc60*/  F2FP.F16.F32.PACK_AB R100, R100, R101 ;  /* 0x000000656464723e */ /* 0x000fe400000000ff */
[----:B------:R-:W-:Y:S02]  /*cc70*/  F2FP.F16.F32.PACK_AB R98, R98, R99 ;  /* 0x000000636262723e */ /* 0x000fe400000000ff */
[----:B------:R-:W-:Y:S02]  /*cc80*/  F2FP.F16.F32.PACK_AB R96, R96, R97 ;  /* 0x000000616060723e */ /* 0x000fe400000000ff */
[----:B------:R-:W-:Y:S01]  /*cc90*/  F2FP.F16.F32.PACK_AB R94, R94, R95 ;  /* 0x0000005f5e5e723e */ /* 0x000fe200000000ff */
[----:B0-----:R-:W-:Y:S01]  /*cca0*/  ULEA UR6, UR7, UR6, 0x18 ;  /* 0x0000000607067291 */ /* 0x001fe2000f8ec03f */
        /* <DEDUP_REMOVED lines=18> */
[----:B------:R-:W2:Y:S04]  /*cdd0*/  LDS.U16 R26, [R49+0x4] ;  /* 0x00000400311a7984 */ /* 0x000ea80000000400 */
[----:B------:R-:W3:Y:S04]  /*cde0*/  LDS.U16 R27, [R49+0x6] ;  /* 0x00000600311b7984 */ /* 0x000ee80000000400 */
[----:B------:R-:W4:Y:S04]  /*cdf0*/  LDS.U16 R3, [R49+0x2] ;  /* 0x0000020031037984 */ /* 0x000f280000000400 */
[----:B------:R-:W5:Y:S01]  /*ce00*/  LDS.U16 R29, [R49+0x10] ;  /* 0x00001000311d7984 */ /* 0x000f620000000400 */
[----:B0-----:R-:W-:-:S05]  /*ce10*/  HADD2.F32 R2, -RZ, R2.H0_H0 ;  /* 0x20000002ff027230 */ /* 0x001fca0000004100 */
[----:B------:R-:W-:Y:S01]  /*ce20*/  FADD.FTZ R30, R2, UR5 ;  /* 0x00000005021e7e21 */ /* 0x000fe20008010000 */
[----:B--2---:R-:W-:Y:S01]  /*ce30*/  HADD2.F32 R26, -RZ, R26.H0_H0 ;  /* 0x2000001aff1a7230 */ /* 0x004fe20000004100 */
[----:B------:R-:W-:Y:S01]  /*ce40*/  LDS.U16 R2, [R49+0x8] ;  /* 0x0000080031027984 */ /* 0x000fe20000000400 */
[----:B---3--:R-:W-:Y:S02]  /*ce50*/  HADD2.F32 R27, -RZ, R27.H0_H0 ;  /* 0x2000001bff1b7230 */ /* 0x008fe40000004100 */
[----:B------:R-:W-:Y:S01]  /*ce60*/  FSETP.GTU.FTZ.AND P5, PT, R30, 20, PT ;  /* 0x41a000001e00780b */ /* 0x000fe20003fbc000 */
[----:B------:R-:W-:Y:S02]  /*ce70*/  FADD.FTZ R33, R26, UR5 ;  /* 0x000000051a217e21 */ /* 0x000fe40008010000 */
[----:B------:R-:W-:Y:S01]  /*ce80*/  FADD.FTZ R34, R27, UR5 ;  /* 0x000000051b227e21 */ /* 0x000fe20008010000 */
[----:B----4-:R-:W-:Y:S01]  /*ce90*/  HADD2.F32 R3, -RZ, R3.H0_H0 ;  /* 0x20000003ff037230 */ /* 0x010fe20000004100 */
[----:B------:R-:W-:Y:S01]  /*cea0*/  LDS.U16 R26, [R49+0xc] ;  /* 0x00000c00311a7984 */ /* 0x000fe20000000400 */
[----:B------:R-:W-:-:S02]  /*ceb0*/  FSETP.GTU.FTZ.AND P0, PT, R33, 20, PT ;  /* 0x41a000002100780b */ /* 0x000fc40003f1c000 */
[----:B------:R-:W-:-:S05]  /*cec0*/  FSETP.GTU.FTZ.AND P2, PT, R34, 20, PT ;  /* 0x41a000002200780b */ /* 0x000fca0003f5c000 */
[----:B------:R-:W-:Y:S01]  /*ced0*/  @!P5 FMUL.FTZ R30, R30, -1.4426950216293334961 ;  /* 0xbfb8aa3b1e1ed820 */ /* 0x000fe20000410000 */
[----:B------:R-:W-:Y:S03]  /*cee0*/  LDS.U16 R27, [R49+0xe] ;  /* 0x00000e00311b7984 */ /* 0x000fe60000000400 */
[----:B------:R0:W-:Y:S02]  /*cef0*/  @!P5 MUFU.EX2 R31, R30 ;  /* 0x0000001e001fd308 */ /* 0x0001e40000000800 */
[----:B------:R-:W-:Y:S02]  /*cf00*/  @!P0 FMUL.FTZ R33, R33, -1.4426950216293334961 ;  /* 0xbfb8aa3b21218820 */ /* 0x000fe40000410000 */
[----:B------:R-:W-:Y:S01]  /*cf10*/  @!P2 FMUL.FTZ R34, R34, -1.4426950216293334961 ;  /* 0xbfb8aa3b2222a820 */ /* 0x000fe20000410000 */
[----:B0-----:R-:W0:Y:S01]  /*cf20*/  LDS.U16 R30, [R49+0x12] ;  /* 0x00001200311e7984 */ /* 0x001e220000000400 */
[----:B------:R-:W-:-:S02]  /*cf30*/  FADD.FTZ R32, R3, UR5 ;  /* 0x0000000503207e21 */ /* 0x000fc40008010000 */
[----:B------:R-:W2:Y:S01]  /*cf40*/  @!P0 MUFU.EX2 R33, R33 ;  /* 0x0000002100218308 */ /* 0x000ea20000000800 */
[----:B------:R-:W3:Y:S02]  /*cf50*/  LDS.U16 R3, [R49+0xa] ;  /* 0x00000a0031037984 */ /* 0x000ee40000000400 */
[----:B------:R-:W-:-:S05]  /*cf60*/  FSETP.GTU.FTZ.AND P6, PT, R32, 20, PT ;  /* 0x41a000002000780b */ /* 0x000fca0003fdc000 */
[----:B------:R-:W4:Y:S08]  /*cf70*/  @!P2 MUFU.EX2 R34, R34 ;  /* 0x000000220022a308 */ /* 0x000f300000000800 */
[----:B------:R-:W-:Y:S01]  /*cf80*/  @!P6 FMUL.FTZ R32, R32, -1.4426950216293334961 ;  /* 0xbfb8aa3b2020e820 */ /* 0x000fe20000410000 */
[----:B--2---:R-:W-:Y:S01]  /*cf90*/  @!P0 FADD.FTZ R33, R33, 1 ;  /* 0x3f80000021218421 */ /* 0x004fe20000010000 */
[----:B----4-:R-:W-:-:S04]  /*cfa0*/  @!P2 FADD.FTZ R34, R34, 1 ;  /* 0x3f8000002222a421 */ /* 0x010fc80000010000 */
[----:B------:R-:W2:Y:S08]  /*cfb0*/  @!P6 MUFU.EX2 R32, R32 ;  /* 0x000000200020e308 */ /* 0x000eb00000000800 */
[----:B------:R-:W4:Y:S08]  /*cfc0*/  @!P0 MUFU.RCP R33, R33 ;  /* 0x0000002100218308 */ /* 0x000f300000001000 */
[----:B------:R-:W1:Y:S01]  /*cfd0*/  @!P2 MUFU.RCP R34, R34 ;  /* 0x000000220022a308 */ /* 0x000e620000001000 */
[----:B-----5:R-:W-:-:S02]  /*cfe0*/  HADD2.F32 R29, -RZ, R29.H0_H0 ;  /* 0x2000001dff1d7230 */ /* 0x020fc40000004100 */
[----:B0-----:R-:W-:Y:S02]  /*cff0*/  HADD2.F32 R30, -RZ, R30.H0_H0 ;  /* 0x2000001eff1e7230 */ /* 0x001fe40000004100 */
[----:B------:R-:W-:Y:S01]  /*d000*/  @!P5 FADD.FTZ R31, R31, 1 ;  /* 0x3f8000001f1fd421 */ /* 0x000fe20000010000 */
[----:B--2---:R-:W-:Y:S01]  /*d010*/  @!P6 FADD.FTZ R32, R32, 1 ;  /* 0x3f8000002020e421 */ /* 0x004fe20000010000 */
[----:B------:R-:W-:Y:S01]  /*d020*/  FADD.FTZ R29, R29, UR5 ;  /* 0x000000051d1d7e21 */ /* 0x000fe20008010000 */
[----:B------:R-:W-:Y:S01]  /*d030*/  FADD.FTZ R30, R30, UR5 ;  /* 0x000000051e1e7e21 */ /* 0x000fe20008010000 */
[----:B------:R-:W-:Y:S02]  /*d040*/  HADD2.F32 R2, -RZ, R2.H0_H0 ;  /* 0x20000002ff027230 */ /* 0x000fe40000004100 */
[----:B----4-:R-:W-:Y:S01]  /*d050*/  @!P0 FMUL.FTZ R80, R80, R33 ;  /* 0x0000002150508220 */ /* 0x010fe20000410000 */
[----:B------:R-:W0:Y:S01]  /*d060*/  @!P5 MUFU.RCP R36, R31 ;  /* 0x0000001f0024d308 */ /* 0x000e220000001000 */
[----:B------:R-:W-:Y:S01]  /*d070*/  FSETP.GTU.FTZ.AND P0, PT, R29, 20, PT ;  /* 0x41a000001d00780b */ /* 0x000fe20003f1c000 */
[----:B------:R-:W-:Y:S01]  /*d080*/  FADD.FTZ R2, R2, UR5 ;  /* 0x0000000502027e21 */ /* 0x000fe20008010000 */
[----:B-1----:R-:W-:Y:S01]  /*d090*/  @!P2 FMUL.FTZ R81, R81, R34 ;  /* 0x000000225151a220 */ /* 0x002fe20000410000 */
[----:B------:R-:W-:-:S04]  /*d0a0*/  FSETP.GTU.FTZ.AND P2, PT, R30, 20, PT ;  /* 0x41a000001e00780b */ /* 0x000fc80003f5c000 */
[----:B------:R-:W1:Y:S01]  /*d0b0*/  @!P6 MUFU.RCP R35, R32 ;  /* 0x000000200023e308 */ /* 0x000e620000001000 */
[----:B------:R-:W-:Y:S01]  /*d0c0*/  FSETP.GTU.FTZ.AND P3, PT, R2, 20, PT ;  /* 0x41a000000200780b */ /* 0x000fe20003f7c000 */
[----:B---3--:R-:W-:Y:S02]  /*d0d0*/  HADD2.F32 R3, -RZ, R3.H0_H0 ;  /* 0x20000003ff037230 */ /* 0x008fe40000004100 */
[----:B------:R-:W-:Y:S02]  /*d0e0*/  HADD2.F32 R26, -RZ, R26.H0_H0 ;  /* 0x2000001aff1a7230 */ /* 0x000fe40000004100 */
[----:B------:R-:W-:Y:S02]  /*d0f0*/  HADD2.F32 R27, -RZ, R27.H0_H0 ;  /* 0x2000001bff1b7230 */ /* 0x000fe40000004100 */
[----:B------:R-:W-:Y:S01]  /*d100*/  FADD.FTZ R3, R3, UR5 ;  /* 0x0000000503037e21 */ /* 0x000fe20008010000 */
[----:B------:R-:W-:Y:S01]  /*d110*/  @!P0 FMUL.FTZ R29, R29, -1.4426950216293334961 ;  /* 0xbfb8aa3b1d1d8820 */ /* 0x000fe20000410000 */
[----:B------:R-:W-:Y:S01]  /*d120*/  FADD.FTZ R26, R26, UR5 ;  /* 0x000000051a1a7e21 */ /* 0x000fe20008010000 */
[----:B------:R-:W-:Y:S01]  /*d130*/  FADD.FTZ R27, R27, UR5 ;  /* 0x000000051b1b7e21 */ /* 0x000fe20008010000 */
[----:B------:R-:W-:Y:S01]  /*d140*/  @!P2 FMUL.FTZ R30, R30, -1.4426950216293334961 ;  /* 0xbfb8aa3b1e1ea820 */ /* 0x000fe20000410000 */
[----:B0-----:R-:W-:Y:S01]  /*d150*/  @!P5 FMUL.FTZ R79, R79, R36 ;  /* 0x000000244f4fd220 */ /* 0x001fe20000410000 */
[----:B------:R-:W-:Y:S01]  /*d160*/  FSETP.GTU.FTZ.AND P4, PT, R3, 20, PT ;  /* 0x41a000000300780b */ /* 0x000fe20003f9c000 */
[----:B------:R-:W0:Y:S01]  /*d170*/  @!P0 MUFU.EX2 R29, R29 ;  /* 0x0000001d001d8308 */ /* 0x000e220000000800 */
[----:B------:R-:W-:Y:S01]  /*d180*/  FSETP.GTU.FTZ.AND P5, PT, R26, 20, PT ;  /* 0x41a000001a00780b */ /* 0x000fe20003fbc000 */
[----:B-1----:R-:W-:Y:S01]  /*d190*/  @!P6 FMUL.FTZ R78, R78, R35 ;  /* 0x000000234e4ee220 */ /* 0x002fe20000410000 */
[----:B------:R-:W-:Y:S01]  /*d1a0*/  FSETP.GTU.FTZ.AND P6, PT, R27, 20, PT ;  /* 0x41a000001b00780b */ /* 0x000fe20003fdc000 */
[----:B------:R-:W-:-:S04]  /*d1b0*/  @!P3 FMUL.FTZ R2, R2, -1.4426950216293334961 ;  /* 0xbfb8aa3b0202b820 */ /* 0x000fc80000410000 */
[----:B------:R-:W1:Y:S08]  /*d1c0*/  @!P2 MUFU.EX2 R30, R30 ;  /* 0x0000001e001ea308 */ /* 0x000e700000000800 */
[----:B------:R-:W2:Y:S01]  /*d1d0*/  @!P3 MUFU.EX2 R2, R2 ;  /* 0x000000020002b308 */ /* 0x000ea20000000800 */
[----:B------:R-:W-:Y:S01]  /*d1e0*/  @!P4 FMUL.FTZ R3, R3, -1.4426950216293334961 ;  /* 0xbfb8aa3b0303c820 */ /* 0x000fe20000410000 */
[----:B------:R-:W-:Y:S01]  /*d1f0*/  @!P5 FMUL.FTZ R26, R26, -1.4426950216293334961 ;  /* 0xbfb8aa3b1a1ad820 */ /* 0x000fe20000410000 */
[----:B------:R-:W-:Y:S01]  /*d200*/  @!P6 FMUL.FTZ R27, R27, -1.4426950216293334961 ;  /* 0xbfb8aa3b1b1be820 */ /* 0x000fe20000410000 */
[----:B0-----:R-:W-:-:S04]  /*d210*/  @!P0 FADD.FTZ R29, R29, 1 ;  /* 0x3f8000001d1d8421 */ /* 0x001fc80000010000 */
[----:B------:R-:W0:Y:S01]  /*d220*/  @!P4 MUFU.EX2 R3, R3 ;  /* 0x000000030003c308 */ /* 0x000e220000000800 */
[----:B-1----:R-:W-:-:S07]  /*d230*/  @!P2 FADD.FTZ R30, R30, 1 ;  /* 0x3f8000001e1ea421 */ /* 0x002fce0000010000 */
[----:B------:R-:W1:Y:S01]  /*d240*/  @!P5 MUFU.EX2 R26, R26 ;  /* 0x0000001a001ad308 */ /* 0x000e620000000800 */
[----:B--2---:R-:W-:-:S07]  /*d250*/  @!P3 FADD.FTZ R2, R2, 1 ;  /* 0x3f8000000202b421 */ /* 0x004fce0000010000 */
[----:B------:R-:W2:Y:S08]  /*d260*/  @!P6 MUFU.EX2 R27, R27 ;  /* 0x0000001b001be308 */ /* 0x000eb00000000800 */
[----:B------:R-:W3:Y:S08]  /*d270*/  @!P0 MUFU.RCP R29, R29 ;  /* 0x0000001d001d8308 */ /* 0x000ef00000001000 */
[----:B------:R-:W4:Y:S01]  /*d280*/  @!P2 MUFU.RCP R30, R30 ;  /* 0x0000001e001ea308 */ /* 0x000f220000001000 */
[----:B0-----:R-:W-:Y:S01]  /*d290*/  @!P4 FADD.FTZ R3, R3, 1 ;  /* 0x3f8000000303c421 */ /* 0x001fe20000010000 */
[----:B-1----:R-:W-:-:S06]  /*d2a0*/  @!P5 FADD.FTZ R26, R26, 1 ;  /* 0x3f8000001a1ad421 */ /* 0x002fcc0000010000 */
[----:B------:R0:W1:Y:S01]  /*d2b0*/  @!P3 MUFU.RCP R31, R2 ;  /* 0x00000002001fb308 */ /* 0x0000620000001000 */
[----:B--2---:R-:W-:Y:S01]  /*d2c0*/  @!P6 FADD.FTZ R27, R27, 1 ;  /* 0x3f8000001b1be421 */ /* 0x004fe20000010000 */
[----:B0-----:R-:W0:Y:S06]  /*d2d0*/  LDS.U16 R2, [R49+0x14] ;  /* 0x0000140031027984 */ /* 0x001e2c0000000400 */
[----:B------:R2:W5:Y:S01]  /*d2e0*/  @!P4 MUFU.RCP R32, R3 ;  /* 0x000000030020c308 */ /* 0x0005620000001000 */
[----:B---3--:R-:W-:Y:S01]  /*d2f0*/  @!P0 FMUL.FTZ R86, R86, R29 ;  /* 0x0000001d56568220 */ /* 0x008fe20000410000 */
[----:B----4-:R-:W-:Y:S01]  /*d300*/  @!P2 FMUL.FTZ R87, R87, R30 ;  /* 0x0000001e5757a220 */ /* 0x010fe20000410000 */
[----:B------:R-:W-:Y:S04]  /*d310*/  LDS.U16 R29, [R49+0x1c] ;  /* 0x00001c00311d7984 */ /* 0x000fe80000000400 */
[----:B------:R-:W-:Y:S01]  /*d320*/  LDS.U16 R30, [R49+0x1e] ;  /* 0x00001e00311e7984 */ /* 0x000fe20000000400 */
[----:B------:R3:W4:Y:S03]  /*d330*/  @!P5 MUFU.RCP R33, R26 ;  /* 0x0000001a0021d308 */ /* 0x0007260000001000 */
[----:B--2---:R-:W2:Y:S05]  /*d340*/  LDS.U16 R3, [R49+0x16] ;  /* 0x0000160031037984 */ /* 0x004eaa0000000400 */
[----:B------:R1:W0:Y:S01]  /*d350*/  @!P6 MUFU.RCP R34, R27 ;  /* 0x0000001b0022e308 */ /* 0x0002220000001000 */
[----:B---3--:R-:W3:Y:S04]  /*d360*/  LDS.U16 R26, [R49+0x18] ;  /* 0x00001800311a7984 */ /* 0x008ee80000000400 */
[----:B-1----:R-:W1:Y:S01]  /*d370*/  LDS.U16 R27, [R49+0x1a] ;  /* 0x00001a00311b7984 */ /* 0x002e620000000400 */
[----:B------:R-:W-:Y:S01]  /*d380*/  BAR.SYNC.DEFER_BLOCKING 0x0 ;  /* 0x0000000000007b1d */ /* 0x000fe20000010000 */
[----:B------:R-:W-:Y:S01]  /*d390*/  @!P3 FMUL.FTZ R82, R82, R31 ;  /* 0x0000001f5252b220 */ /* 0x000fe20000410000 */
[----:B------:R-:W-:Y:S01]  /*d3a0*/  PRMT R31, R108, 0x7632, R31 ;  /* 0x000076326c1f7816 */ /* 0x000fe2000000001f */
[----:B-----5:R-:W-:Y:S01]  /*d3b0*/  @!P4 FMUL.FTZ R83, R83, R32 ;  /* 0x000000205353c220 */ /* 0x020fe20000410000 */
[----:B----4-:R-:W-:Y:S01]  /*d3c0*/  @!P5 FMUL.FTZ R84, R84, R33 ;  /* 0x000000215454d220 */ /* 0x010fe20000410000 */
[----:B0-----:R-:W-:Y:S01]  /*d3d0*/  @!P6 FMUL.FTZ R85, R85, R34 ;  /* 0x000000225555e220 */ /* 0x001fe20000410000 */
[----:B------:R-:W-:-:S02]  /*d3e0*/  PRMT R32, R106, 0x7632, R32 ;  /* 0x000076326a207816 */ /* 0x000fc40000000020 */
[----:B------:R-:W-:Y:S02]  /*d3f0*/  PRMT R33, R104, 0x7632, R33 ;  /* 0x0000763268217816 */ /* 0x000fe40000000021 */
[----:B------:R-:W-:Y:S02]  /*d400*/  PRMT R34, R100, 0x7632, R34 ;  /* 0x0000763264227816 */ /* 0x000fe40000000022 */
[----:B------:R-:W-:Y:S02]  /*d410*/  PRMT R35, R98, 0x7632, R35 ;  /* 0x0000763262237816 */ /* 0x000fe40000000023 */
[----:B------:R-:W-:Y:S02]  /*d420*/  PRMT R36, R96, 0x7632, R36 ;  /* 0x0000763260247816 */ /* 0x000fe40000000024 */
[----:B------:R-:W-:Y:S01]  /*d430*/  PRMT R37, R94, 0x7632, R37 ;  /* 0x000076325e257816 */ /* 0x000fe20000000025 */
[----:B------:R-:W-:Y:S01]  /*d440*/  HADD2.F32 R2, -RZ, R2.H0_H0 ;  /* 0x20000002ff027230 */ /* 0x000fe20000004100 */
[----:B------:R0:W-:Y:S04]  /*d450*/  STS.U16 [R49+0x2], R31 ;  /* 0x0000021f31007388 */ /* 0x0001e80000000400 */
[----:B------:R-:W-:Y:S01]  /*d460*/  STS.U16 [R49], R108 ;  /* 0x0000006c31007388 */ /* 0x000fe20000000400 */
[----:B0-----:R-:W-:-:S03]  /*d470*/  PRMT R31, R102, 0x7632, R31 ;  /* 0x00007632661f7816 */ /* 0x001fc6000000001f */
        /* <DEDUP_REMOVED lines=8> */
[----:B------:R-:W-:Y:S01]  /*d500*/  STS.U16 [R49+0x14], R98 ;  /* 0x0000146231007388 */ /* 0x000fe20000000400 */
[----:B0-----:R-:W-:-:S03]  /*d510*/  FADD.FTZ R31, R2, UR5 ;  /* 0x00000005021f7e21 */ /* 0x001fc60008010000 */
        /* <DEDUP_REMOVED lines=25> */
[----:B--2---:R-:W-:Y:S01]  /*d6b0*/  HADD2.F32 R3, -RZ, R3.H0_H0 ;  /* 0x20000003ff037230 */ /* 0x004fe20000004100 */
[----:B------:R-:W-:Y:S01]  /*d6c0*/  SHF.R.S32.HI R33, RZ, 0x1f, R44 ;  /* 0x0000001fff217819 */ /* 0x000fe2000001142c */
[----:B---3--:R-:W-:Y:S01]  /*d6d0*/  HADD2.F32 R26, -RZ, R26.H0_H0 ;  /* 0x2000001aff1a7230 */ /* 0x008fe20000004100 */
[----:B------:R-:W-:-:S02]  /*d6e0*/  IADD3 R2, P0, R25, R44, RZ ;  /* 0x0000002c19027210 */ /* 0x000fc40007f1e0ff */
[----:B------:R-:W-:Y:S01]  /*d6f0*/  FADD.FTZ R32, R3, UR5 ;  /* 0x0000000503207e21 */ /* 0x000fe20008010000 */
[----:B-1----:R-:W-:Y:S01]  /*d700*/  HADD2.F32 R27, -RZ, R27.H0_H0 ;  /* 0x2000001bff1b7230 */ /* 0x002fe20000004100 */
[----:B------:R-:W-:Y:S01]  /*d710*/  IADD3.X R3, R24, R33, RZ, P0, !PT ;  /* 0x0000002118037210 */ /* 0x000fe200007fe4ff */
[----:B------:R-:W-:Y:S02]  /*d720*/  FADD.FTZ R33, R26, UR5 ;  /* 0x000000051a217e21 */ /* 0x000fe40008010000 */
[----:B------:R-:W-:Y:S01]  /*d730*/  FSETP.GTU.FTZ.AND P0, PT, R32, 20, PT ;  /* 0x41a000002000780b */ /* 0x000fe20003f1c000 */
[----:B------:R-:W-:Y:S02]  /*d740*/  HADD2.F32 R29, -RZ, R29.H0_H0 ;  /* 0x2000001dff1d7230 */ /* 0x000fe40000004100 */
[----:B------:R-:W-:Y:S01]  /*d750*/  @!P6 FMUL.FTZ R26, R31, -1.4426950216293334961 ;  /* 0xbfb8aa3b1f1ae820 */ /* 0x000fe20000410000 */
[----:B------:R-:W-:Y:S01]  /*d760*/  FADD.FTZ R31, R27, UR5 ;  /* 0x000000051b1f7e21 */ /* 0x000fe20008010000 */
[----:B------:R-:W-:Y:S01]  /*d770*/  FSETP.GTU.FTZ.AND P2, PT, R33, 20, PT ;  /* 0x41a000002100780b */ /* 0x000fe20003f5c000 */
[----:B----4-:R-:W-:-:S03]  /*d780*/  FADD.FTZ R34, R29, UR5 ;  /* 0x000000051d227e21 */ /* 0x010fc60008010000 */
[----:B------:R-:W1:Y:S01]  /*d790*/  @!P6 MUFU.EX2 R26, R26 ;  /* 0x0000001a001ae308 */ /* 0x000e620000000800 */
[----:B------:R-:W-:Y:S01]  /*d7a0*/  FSETP.GTU.FTZ.AND P5, PT, R31, 20, PT ;  /* 0x41a000001f00780b */ /* 0x000fe20003fbc000 */
[----:B------:R-:W2:Y:S01]  /*d7b0*/  LDS R40, [UR6+0x420] ;  /* 0x00042006ff287984 */ /* 0x000ea20008000800 */
[----:B------:R-:W-:Y:S01]  /*d7c0*/  FSETP.GTU.FTZ.AND P3, PT, R34, 20, PT ;  /* 0x41a000002200780b */ /* 0x000fe20003f7c000 */
[----:B------:R-:W-:Y:S01]  /*d7d0*/  @!P0 FMUL.FTZ R27, R32, -1.4426950216293334961 ;  /* 0xbfb8aa3b201b8820 */ /* 0x000fe20000410000 */
[----:B------:R-:W-:-:S04]  /*d7e0*/  HADD2.F32 R30, -RZ, R30.H0_H0 ;  /* 0x2000001eff1e7230 */ /* 0x000fc80000004100 */
[----:B------:R-:W-:Y:S01]  /*d7f0*/  @!P2 FMUL.FTZ R29, R33, -1.4426950216293334961 ;  /* 0xbfb8aa3b211da820 */ /* 0x000fe20000410000 */
[----:B------:R-:W3:Y:S01]  /*d800*/  @!P0 MUFU.EX2 R27, R27 ;  /* 0x0000001b001b8308 */ /* 0x000ee20000000800 */
[----:B0-----:R-:W-:-:S03]  /*d810*/  FADD.FTZ R35, R30, UR5 ;  /* 0x000000051e237e21 */ /* 0x001fc60008010000 */
[----:B------:R-:W-:Y:S02]  /*d820*/  @!P5 FMUL.FTZ R31, R31, -1.4426950216293334961 ;  /* 0xbfb8aa3b1f1fd820 */ /* 0x000fe40000410000 */
[----:B------:R-:W-:Y:S02]  /*d830*/  @!P3 FMUL.FTZ R33, R34, -1.4426950216293334961 ;  /* 0xbfb8aa3b2221b820 */ /* 0x000fe40000410000 */
[----:B------:R1:W-:Y:S02]  /*d840*/  @!P2 MUFU.EX2 R30, R29 ;  /* 0x0000001d001ea308 */ /* 0x0003e40000000800 */
[----:B-1----:R-:W-:-:S06]  /*d850*/  @!P6 FADD.FTZ R29, R26, 1 ;  /* 0x3f8000001a1de421 */ /* 0x002fcc0000010000 */
[----:B------:R-:W5:Y:S01]  /*d860*/  @!P5 MUFU.EX2 R31, R31 ;  /* 0x0000001f001fd308 */ /* 0x000f620000000800 */
[----:B---3--:R-:W-:Y:S02]  /*d870*/  @!P0 FADD.FTZ R32, R27, 1 ;  /* 0x3f8000001b208421 */ /* 0x008fe40000010000 */
[----:B------:R-:W0:Y:S05]  /*d880*/  LDC.64 R26, c[0x0][0x3a8] ;  /* 0x0000ea00ff1a7b82 */ /* 0x000e2a0000000a00 */
[----:B------:R1:W3:Y:S08]  /*d890*/  @!P3 MUFU.EX2 R34, R33 ;  /* 0x000000210022b308 */ /* 0x0002f00000000800 */
[----:B------:R-:W4:Y:S01]  /*d8a0*/  @!P6 MUFU.RCP R29, R29 ;  /* 0x0000001d001de308 */ /* 0x000f220000001000 */
[----:B------:R-:W-:Y:S01]  /*d8b0*/  FSETP.GTU.FTZ.AND P4, PT, R35, 20, PT ;  /* 0x41a000002300780b */ /* 0x000fe20003f9c000 */
[----:B-----5:R-:W-:Y:S01]  /*d8c0*/  @!P5 FADD.FTZ R36, R31, 1 ;  /* 0x3f8000001f24d421 */ /* 0x020fe20000010000 */
[----:B-1----:R-:W-:Y:S01]  /*d8d0*/  @!P2 FADD.FTZ R33, R30, 1 ;  /* 0x3f8000001e21a421 */ /* 0x002fe20000010000 */
[----:B------:R-:W-:Y:S01]  /*d8e0*/  USHF.R.S32.HI UR7, URZ, 0x1f, UR18 ;  /* 0x0000001f3f077899 */ /* 0x000fe20008011412 */
[----:B---3--:R-:W-:-:S03]  /*d8f0*/  @!P3 FADD.FTZ R37, R34, 1 ;  /* 0x3f8000002225b421 */ /* 0x008fc60000010000 */
[----:B------:R-:W1:Y:S02]  /*d900*/  @!P0 MUFU.RCP R42, R32 ;  /* 0x00000020002a8308 */ /* 0x000e640000001000 */
[----:B------:R-:W-:Y:S02]  /*d910*/  IMAD R30, R116, UR7, RZ ;  /* 0x00000007741e7c24 */ /* 0x000fe4000f8e02ff */
[----:B----4-:R-:W-:Y:S01]  /*d920*/  @!P6 FMUL.FTZ R88, R88, R29 ;  /* 0x0000001d5858e220 */ /* 0x010fe20000410000 */
[----:B--2---:R-:W-:-:S03]  /*d930*/  ISETP.GE.AND P6, PT, R25, R40, PT ;  /* 0x000000281900720c */ /* 0x004fc60003fc6270 */
        /* <DEDUP_REMOVED lines=9> */
[----:B------:R0:W1:Y:S01]  /*d9d0*/  @!P4 MUFU.EX2 R38, R35 ;  /* 0x000000230026c308 */ /* 0x0000620000000800 */
[----:B------:R-:W-:Y:S02]  /*d9e0*/  SHF.R.S32.HI R46, RZ, 0x1f, R73 ;  /* 0x0000001fff2e7819 */ /* 0x000fe40000011449 */
        /* <DEDUP_REMOVED lines=13> */
.L_x_12684:
[----:B------:R-:W-:Y:S05]  /*dac0*/  BSYNC B0 ;  /* 0x0000000000007941 */ /* 0x000fea0003800000 */
.L_x_12683:
[----:B------:R-:W-:Y:S01]  /*dad0*/  ULDC.64 UR8, c[0x0][0x390] ;  /* 0x0000e40000087ab9 */ /* 0x000fe20000000a00 */
[----:B-1----:R-:W-:Y:S01]  /*dae0*/  @!P4 FADD.FTZ R38, R38, 1 ;  /* 0x3f8000002626c421 */ /* 0x002fe20000010000 */
[----:B0-----:R-:W-:Y:S02]  /*daf0*/  IMAD R32, R46, UR8, RZ ;  /* 0x000000082e207c24 */ /* 0x001fe4000f8e02ff */
        /* <DEDUP_REMOVED lines=10> */
[----:B------:R-:W-:Y:S01]  /*dba0*/  BSSY B0, `(.L_x_12685) ;  /* 0x000007d000007945 */ /* 0x000fe20003800000 */
[----:B------:R-:W-:Y:S02]  /*dbb0*/  IADD3.X R32, R75, R32, R31, P6, !PT ;  /* 0x000000204b207210 */ /* 0x000fe400037fe41f */
[----:B------:R-:W-:-:S02]  /*dbc0*/  LEA.HI.X R31, R25, UR9, R24, 0x1, P0 ;  /* 0x00000009191f7c11 */ /* 0x000fc400080f0c18 */
[-C--:B------:R-:W-:Y:S02]  /*dbd0*/  ISETP.GE.AND P5, PT, R22, R40.reuse, PT ;  /* 0x000000281600720c */ /* 0x080fe40003fa6270 */
[-C--:B------:R-:W-:Y:S02]  /*dbe0*/  ISETP.GE.AND P0, PT, R21, R40.reuse, PT ;  /* 0x000000281500720c */ /* 0x080fe40003f06270 */
[----:B------:R-:W-:Y:S02]  /*dbf0*/  ISETP.GE.AND P2, PT, R20, R40, PT ;  /* 0x000000281400720c */ /* 0x000fe40003f46270 */
[----:B------:R-:W-:Y:S01]  /*dc00*/  LEA R30, P6, R29, R30, 0x1 ;  /* 0x0000001e1d1e7211 */ /* 0x000fe200078c08ff */
[----:B0-----:R-:W-:Y:S01]  /*dc10*/  @!P4 FMUL.FTZ R93, R93, R38 ;  /* 0x000000265d5dc220 */ /* 0x001fe20000410000 */
[-C--:B------:R-:W-:Y:S02]  /*dc20*/  ISETP.GE.AND P3, PT, R19, R40.reuse, PT ;  /* 0x000000281300720c */ /* 0x080fe40003f66270 */
[----:B------:R-:W-:Y:S01]  /*dc30*/  LEA.HI.X R31, R29, R31, R32, 0x1, P6 ;  /* 0x0000001f1d1f7211 */ /* 0x000fe200030f0c20 */
[----:B------:R-:W-:Y:S01]  /*dc40*/  FADD.FTZ R29, R79, R70 ;  /* 0x000000464f1d7221 */ /* 0x000fe20000010000 */
[----:B------:R-:W-:-:S02]  /*dc50*/  ISETP.GE.AND P4, PT, R18, R40, PT ;  /* 0x000000281200720c */ /* 0x000fc40003f86270 */
[-C--:B------:R-:W-:Y:S01]  /*dc60*/  ISETP.GE.AND P6, PT, R17, R40.reuse, PT ;  /* 0x000000281100720c */ /* 0x080fe20003fc6270 */
[----:B------:R-:W-:Y:S01]  /*dc70*/  @!P5 STG.E.U16 desc[UR16][R30.64+-0x380], R43 ;  /* 0xfffc802b1e00d986 */ /* 0x000fe2000c101510 */
[-C--:B------:R-:W-:Y:S01]  /*dc80*/  ISETP.GE.AND P5, PT, R16, R40.reuse, PT ;  /* 0x000000281000720c */ /* 0x080fe20003fa6270 */
        /* <DEDUP_REMOVED lines=10> */
[----:B------:R0:W-:Y:S01]  /*dd30*/  @!P3 STG.E.U16 desc[UR16][R30.64+-0x2c0], R77 ;  /* 0xfffd404d1e00b986 */ /* 0x0001e2000c101510 */
[----:B------:R-:W-:Y:S01]  /*dd40*/  ISETP.GE.AND P3, PT, R7, R40, PT ;  /* 0x000000280700720c */ /* 0x000fe20003f66270 */
[----:B------:R-:W-:Y:S01]  /*dd50*/  FADD.FTZ R32, R29, R82 ;  /* 0x000000521d207221 */ /* 0x000fe20000010000 */
[----:B------:R-:W-:Y:S01]  /*dd60*/  F2FP.F16.F32.PACK_AB R29, R85, R84 ;  /* 0x00000054551d723e */ /* 0x000fe200000000ff */
[----:B------:R-:W-:Y:S01]  /*dd70*/  @!P4 STG.E.U16 desc[UR16][R30.64+-0x280], R95 ;  /* 0xfffd805f1e00c986 */ /* 0x000fe2000c101510 */
[----:B------:R-:W-:-:S02]  /*dd80*/  ISETP.GE.AND P4, PT, R6, R40, PT ;  /* 0x000000280600720c */ /* 0x000fc40003f86270 */
[----:B------:R-:W-:Y:S01]  /*dd90*/  PRMT R34, R80, 0x7632, R34 ;  /* 0x0000763250227816 */ /* 0x000fe20000000022 */
[----:B------:R-:W-:Y:S01]  /*dda0*/  @!P6 STG.E.U16 desc[UR16][R30.64+-0x240], R97 ;  /* 0xfffdc0611e00e986 */ /* 0x000fe2000c101510 */
[-C--:B------:R-:W-:Y:S02]  /*ddb0*/  ISETP.GE.AND P6, PT, R5, R40.reuse, PT ;  /* 0x000000280500720c */ /* 0x080fe40003fc6270 */
[----:B------:R-:W-:Y:S01]  /*ddc0*/  PRMT R36, R29, 0x7610, R36 ;  /* 0x000076101d247816 */ /* 0x000fe20000000024 */
[----:B------:R-:W-:Y:S01]  /*ddd0*/  @!P5 STG.E.U16 desc[UR16][R30.64+-0x200], R99 ;  /* 0xfffe00631e00d986 */ /* 0x000fe2000c101510 */
[----:B------:R-:W-:Y:S01]  /*dde0*/  ISETP.GE.AND P5, PT, R4, R40, PT ;  /* 0x000000280400720c */ /* 0x000fe20003fa6270 */
[----:B0-----:R-:W-:Y:S01]  /*ddf0*/  IMAD R77, R27, UR18, R44 ;  /* 0x000000121b4d7c24 */ /* 0x001fe2000f8e022c */
[----:B------:R-:W-:Y:S01]  /*de00*/  F2FP.F16.F32.PACK_AB R82, R83, R82 ;  /* 0x000000525352723e */ /* 0x000fe200000000ff */
[----:B------:R-:W-:Y:S01]  /*de10*/  @!P0 STG.E.U16 desc[UR16][R30.64+-0x1c0], R101 ;  /* 0xfffe40651e008986 */ /* 0x000fe2000c101510 */
[-C--:B------:R-:W-:Y:S01]  /*de20*/  ISETP.GE.AND P0, PT, R23, R40.reuse, PT ;  /* 0x000000281700720c */ /* 0x080fe20003f06270 */
[----:B------:R-:W-:Y:S01]  /*de30*/  FADD.FTZ R83, R32, R83 ;  /* 0x0000005320537221 */ /* 0x000fe20000010000 */
[----:B------:R-:W-:Y:S01]  /*de40*/  PRMT R35, R82, 0x7632, R35 ;  /* 0x0000763252237816 */ /* 0x000fe20000000023 */
[----:B------:R-:W-:Y:S01]  /*de50*/  @!P2 STG.E.U16 desc[UR16][R30.64+-0x180], R103 ;  /* 0xfffe80671e00a986 */ /* 0x000fe2000c101510 */
[----:B------:R-:W-:Y:S01]  /*de60*/  ISETP.GE.AND P2, PT, R0, R40, PT ;  /* 0x000000280000720c */ /* 0x000fe20003f46270 */
[----:B------:R-:W-:-:S02]  /*de70*/  FADD.FTZ R84, R83, R84 ;  /* 0x0000005453547221 */ /* 0x000fc40000010000 */
[----:B------:R-:W-:Y:S02]  /*de80*/  @!P3 STG.E.U16 desc[UR16][R30.64+-0x140], R105 ;  /* 0xfffec0691e00b986 */ /* 0x000fe4000c101510 */
[----:B------:R-:W-:Y:S02]  /*de90*/  FADD.FTZ R85, R84, R85 ;  /* 0x0000005554557221 */ /* 0x000fe40000010000 */
        /* <DEDUP_REMOVED lines=11> */
[----:B------:R-:W-:Y:S02]  /*df50*/  PRMT R38, R30, 0x7632, R38 ;  /* 0x000076321e267816 */ /* 0x000fe40000000026 */
[----:B------:R-:W-:Y:S01]  /*df60*/  F2FP.F16.F32.PACK_AB R30, R93, R92 ;  /* 0x0000005c5d1e723e */ /* 0x000fe200000000ff */
[----:B------:R-:W-:-:S04]  /*df70*/  FADD.FTZ R88, R87, R88 ;  /* 0x0000005857587221 */ /* 0x000fc80000010000 */
[----:B------:R-:W-:Y:S01]  /*df80*/  FADD.FTZ R89, R88, R89 ;  /* 0x0000005958597221 */ /* 0x000fe20000010000 */
[----:B------:R0:W-:Y:S04]  /*df90*/  STS.U16 [R49+0x2], R33 ;  /* 0x0000022131007388 */ /* 0x0001e80000000400 */
[----:B------:R1:W-:Y:S04]  /*dfa0*/  STS.U16 [R49+0x6], R34 ;  /* 0x0000062231007388 */ /* 0x0003e80000000400 */
[----:B------:R2:W-:Y:S01]  /*dfb0*/  STS.U16 [R49+0xc], R36 ;  /* 0x00000c2431007388 */ /* 0x0005e20000000400 */
[----:B0-----:R-:W-:-:S02]  /*dfc0*/  PRMT R33, R29, 0x7632, R33 ;  /* 0x000076321d217816 */ /* 0x001fc40000000021 */
[----:B------:R-:W-:Y:S01]  /*dfd0*/  F2FP.F16.F32.PACK_AB R29, R91, R90 ;  /* 0x0000005a5b1d723e */ /* 0x000fe200000000ff */
[----:B------:R-:W-:Y:S01]  /*dfe0*/  STS.U16 [R49], R78 ;  /* 0x0000004e31007388 */ /* 0x000fe20000000400 */
[----:B-1----:R-:W-:Y:S01]  /*dff0*/  PRMT R34, R31, 0x7632, R34 ;  /* 0x000076321f227816 */ /* 0x002fe20000000022 */
[----:B------:R-:W-:Y:S01]  /*e000*/  FADD.FTZ R90, R89, R90 ;  /* 0x0000005a595a7221 */ /* 0x000fe20000010000 */
[----:B------:R-:W-:Y:S01]  /*e010*/  PRMT R39, R29, 0x7632, R39 ;  /* 0x000076321d277816 */ /* 0x000fe20000000027 */
[----:B------:R-:W-:Y:S01]  /*e020*/  STS.U16 [R49+0x4], R80 ;  /* 0x0000045031007388 */ /* 0x000fe20000000400 */
[----:B--2---:R-:W-:Y:S01]  /*e030*/  PRMT R36, R30, 0x7632, R36 ;  /* 0x000076321e247816 */ /* 0x004fe20000000024 */
        /* <DEDUP_REMOVED lines=33> */
[----:B------:R-:W-:Y:S01]  /*e250*/  IADD3 R32, P1, R25, -0x1e0, RZ ;  /* 0xfffffe2019207810 */ /* 0x000fe20007f3e0ff */
[----:B0-----:R-:W-:-:S03]  /*e260*/  IMAD.WIDE.U32 R28, R26, UR18, RZ ;  /* 0x000000121a1c7c25 */ /* 0x001fc6000f8e00ff */
        /* <DEDUP_REMOVED lines=16> */
.L_x_12686:
[----:B------:R-:W-:Y:S05]  /*e370*/  BSYNC B0 ;  /* 0x0000000000007941 */ /* 0x000fea0003800000 */
.L_x_12685:
[----:B------:R-:W-:Y:S01]  /*e380*/  MOV R2, R28 ;  /* 0x0000001c00027202 */ /* 0x000fe20000000f00 */
[----:B------:R-:W-:Y:S01]  /*e390*/  ULDC.64 UR6, c[0x0][0x3b0] ;  /* 0x0000ec0000067ab9 */ /* 0x000fe20000000a00 */
[----:B------:R-:W-:Y:S01]  /*e3a0*/  MOV R3, R49 ;  /* 0x0000003100037202 */ /* 0x000fe20000000f00 */
[----:B------:R-:W-:Y:S01]  /*e3b0*/  IMAD R26, R46, UR6, RZ ;  /* 0x000000062e1a7c24 */ /* 0x000fe2000f8e02ff */
[----:B------:R-:W-:Y:S01]  /*e3c0*/  ULDC.64 UR8, c[0x0][0x3f0] ;  /* 0x0000fc0000087ab9 */ /* 0x000fe20000000a00 */
[-C--:B------:R-:W-:Y:S01]  /*e3d0*/  ISETP.GE.AND P3, PT, R23, R30.reuse, PT ;  /* 0x0000001e1700720c */ /* 0x080fe20003f66270 */
[----:B------:R-:W-:Y:S01]  /*e3e0*/  UIADD3 UR12, UP0, UR12, -0x400, URZ ;  /* 0xfffffc000c0c7890 */ /* 0x000fe2000ff1e03f */
[C---:B------:R-:W-:Y:S01]  /*e3f0*/  IMAD.WIDE.U32 R2, R73.reuse, UR6, R2 ;  /* 0x0000000649027c25 */ /* 0x040fe2000f8e0002 */
[----:B0-----:R-:W-:Y:S01]  /*e400*/  LEA R24, P1, R32, UR8, 0x1 ;  /* 0x0000000820187c11 */ /* 0x001fe2000f8208ff */
        /* <DEDUP_REMOVED lines=43> */
.L_x_12629:
        /* <DEDUP_REMOVED lines=26> */
.L_x_12689:
[----:B------:R-:W-:Y:S05]  /*e860*/  BSYNC B0 ;  /* 0x0000000000007941 */ /* 0x000fea0003800000 */
.L_x_12688:
[----:B------:R-:W-:Y:S01]  /*e870*/  ULDC.64 UR4, c[0x0][0x3f8] ;  /* 0x0000fe0000047ab9 */ /* 0x000fe20000000a00 */
[----:B------:R-:W-:Y:S01]  /*e880*/  BSSY B0, `(.L_x_12690) ;  /* 0x000001d000007945 */ /* 0x000fe20003800000 */
[----:B------:R-:W-:-:S04]  /*e890*/  ISETP.NE.U32.AND P0, PT, RZ, UR4, PT ;  /* 0x00000004ff007c0c */ /* 0x000fc8000bf05070 */
[----:B------:R-:W-:-:S13]  /*e8a0*/  ISETP.NE.AND.EX P0, PT, RZ, UR5, PT, P0 ;  /* 0x00000005ff007c0c */ /* 0x000fda000bf05300 */
[----:B------:R-:W-:Y:S05]  /*e8b0*/  @!P0 BRA `(.L_x_12691) ;  /* 0x0000000000608947 */ /* 0x000fea0003800000 */
[----:B------:R-:W-:Y:S06]  /*e8c0*/  BAR.SYNC.DEFER_BLOCKING 0x0 ;  /* 0x0000000000007b1d */ /* 0x000fec0000010000 */
[----:B------:R-:W2:Y:S01]  /*e8d0*/  SHFL.DOWN P0, R3, R70, 0x1, 0x1f ;  /* 0x08201f0046037f89 */ /* 0x000ea20000000000 */
[----:B0-----:R-:W0:Y:S01]  /*e8e0*/  S2R R4, SR_LANEID ;  /* 0x0000000000047919 */ /* 0x001e220000000000 */
[----:B------:R-:W3:Y:S01]  /*e8f0*/  S2R R21, SR_TID.X ;  /* 0x0000000000157919 */ /* 0x000ee20000002100 */
        /* <DEDUP_REMOVED lines=11> */
[----:B-1----:R-:W0:Y:S02]  /*e9b0*/  SHFL.DOWN P0, R7, R2, 0x10, 0x1f ;  /* 0x0a001f0002077f89 */ /* 0x002e240000000000 */
[----:B0-----:R-:W-:Y:S01]  /*e9c0*/  @P0 FADD R7, R2, R7 ;  /* 0x0000000702070221 */ /* 0x001fe20000000000 */
[----:B---3--:R-:W-:-:S04]  /*e9d0*/  ISETP.NE.AND P0, PT, R21, RZ, PT ;  /* 0x000000ff1500720c */ /* 0x008fc80003f05270 */
[----:B------:R3:W-:Y:S01]  /*e9e0*/  @!P1 STS [R4+0x434], R7 ;  /* 0x0004340704009388 */ /* 0x0007e20000000800 */
[----:B------:R-:W-:Y:S08]  /*e9f0*/  BAR.SYNC.DEFER_BLOCKING 0x0 ;  /* 0x0000000000007b1d */ /* 0x000ff00000010000 */
[----:B------:R-:W-:Y:S05]  /*ea00*/  @P0 BRA `(.L_x_12692) ;  /* 0x0000000000100947 */ /* 0x000fea0003800000 */
[----:B------:R4:W-:Y:S01]  /*ea10*/  REDG.E.ADD.F32.FTZ.RN.STRONG.GPU desc[UR16][R8.64], R7 ;  /* 0x00000007080079a6 */ /* 0x0009e2000c10f390 */
[----:B------:R-:W-:Y:S01]  /*ea20*/  HFMA2.MMA R21, -RZ, RZ, 0, 0 ;  /* 0x00000000ff157435 */ /* 0x000fe200000001ff */
[----:B------:R-:W-:Y:S10]  /*ea30*/  BRA `(.L_x_12692) ;  /* 0x0000000000047947 */ /* 0x000ff40003800000 */
.L_x_12691:
[----:B------:R-:W2:Y:S02]  /*ea40*/  S2R R21, SR_TID.X ;  /* 0x0000000000157919 */ /* 0x000ea40000002100 */
.L_x_12692:
[----:B------:R-:W-:Y:S05]  /*ea50*/  BSYNC B0 ;  /* 0x0000000000007941 */ /* 0x000fea0003800000 */
.L_x_12690:
[----:B------:R-:W-:Y:S02]  /*ea60*/  ULDC UR22, c[0x0][0x21c] ;  /* 0x0000870000167ab9 */ /* 0x000fe40000000800 */
[----:B--2---:R-:W-:-:S13]  /*ea70*/  ISETP.GE.AND P0, PT, R21, UR22, PT ;  /* 0x0000001615007c0c */ /* 0x004fda000bf06270 */
[----:B------:R-:W-:Y:S05]  /*ea80*/  @P0 EXIT ;  /* 0x000000000000094d */ /* 0x000fea0003800000 */
[----:B0--3--:R-:W-:Y:S01]  /*ea90*/  SHF.R.S32.HI R4, RZ, 0x1f, R73 ;  /* 0x0000001fff047819 */ /* 0x009fe20000011449 */
[----:B------:R-:W-:Y:S01]  /*eaa0*/  ULDC.64 UR6, c[0x0][0x248] ;  /* 0x0000920000067ab9 */ /* 0x000fe20000000a00 */
[----:B------:R-:W0:Y:S01]  /*eab0*/  S2UR UR5, SR_CgaCtaId ;  /* 0x00000000000579c3 */ /* 0x000e220000008800 */
[C---:B------:R-:W-:Y:S01]  /*eac0*/  IMAD.WIDE.U32 R16, R73.reuse, UR6, RZ ;  /* 0x0000000649107c25 */ /* 0x040fe2000f8e00ff */
[----:B------:R-:W-:Y:S01]  /*ead0*/  ULDC.64 UR8, c[0x0][0x378] ;  /* 0x0000de0000087ab9 */ /* 0x000fe20000000a00 */
[----:B------:R-:W-:Y:S01]  /*eae0*/  ULDC.64 UR10, c[0x0][0x268] ;  /* 0x00009a00000a7ab9 */ /* 0x000fe20000000a00 */
[----:B------:R-:W-:Y:S01]  /*eaf0*/  BSSY B0, `(.L_x_12693) ;  /* 0x0000062000007945 */ /* 0x000fe20003800000 */
[C---:B------:R-:W-:Y:S01]  /*eb00*/  IMAD R0, R4.reuse, UR6, RZ ;  /* 0x0000000604007c24 */ /* 0x040fe2000f8e02ff */
[----:B------:R-:W-:Y:S01]  /*eb10*/  UMOV UR4, 0x400 ;  /* 0x0000040000047882 */ /* 0x000fe20000000000 */
[C---:B----4-:R-:W-:Y:S01]  /*eb20*/  IMAD.WIDE.U32 R8, R73.reuse, UR8, RZ ;  /* 0x0000000849087c25 */ /* 0x050fe2000f8e00ff */
[----:B------:R-:W-:Y:S01]  /*eb30*/  ULDC.64 UR30, c[0x0][0x2d8] ;  /* 0x0000b600001e7ab9 */ /* 0x000fe20000000a00 */
[----:B------:R-:W-:Y:S01]  /*eb40*/  ULDC.64 UR26, c[0x0][0x2e0] ;  /* 0x0000b800001a7ab9 */ /* 0x000fe20000000a00 */
[----:B------:R-:W-:Y:S01]  /*eb50*/  ULDC.64 UR24, c[0x0][0x270] ;  /* 0x00009c0000187ab9 */ /* 0x000fe20000000a00 */
[----:B------:R-:W-:Y:S01]  /*eb60*/  IMAD R3, R73, UR7, R0 ;  /* 0x0000000749037c24 */ /* 0x000fe2000f8e0200 */
[----:B------:R-:W-:Y:S01]  /*eb70*/  ULDC.64 UR6, c[0x0][0x358] ;  /* 0x0000d60000067ab9 */ /* 0x000fe20000000a00 */
[C---:B------:R-:W-:Y:S01]  /*eb80*/  IMAD R2, R4.reuse, UR10, RZ ;  /* 0x0000000a04027c24 */ /* 0x040fe2000f8e02ff */
[----:B------:R-:W-:Y:S01]  /*eb90*/  ULDC.64 UR28, c[0x0][0x250] ;  /* 0x00009400001c7ab9 */ /* 0x000fe20000000a00 */
[C---:B------:R-:W-:Y:S01]  /*eba0*/  IMAD R0, R4.reuse, UR6, RZ ;  /* 0x0000000604007c24 */ /* 0x040fe2000f8e02ff */
[----:B------:R-:W-:Y:S01]  /*ebb0*/  IADD3 R39, R17, R3, RZ ;  /* 0x0000000311277210 */ /* 0x000fe20007ffe0ff */
[C---:B-1----:R-:W-:Y:S01]  /*ebc0*/  IMAD.WIDE.U32 R6, R73.reuse, UR6, RZ ;  /* 0x0000000649067c25 */ /* 0x042fe2000f8e00ff */
[----:B------:R-:W-:Y:S01]  /*ebd0*/  ULDC UR6, c[0x0][0x0] ;  /* 0x0000000000067ab9 */ /* 0x000fe20000000800 */
[----:B------:R-:W-:Y:S01]  /*ebe0*/  ULDC.64 UR12, c[0x0][0x3c0] ;  /* 0x0000f000000c7ab9 */ /* 0x000fe20000000a00 */
[----:B------:R-:W-:Y:S01]  /*ebf0*/  ULDC.64 UR14, c[0x0][0x360] ;  /* 0x0000d800000e7ab9 */ /* 0x000fe20000000a00 */
[C---:B------:R-:W-:Y:S01]  /*ec00*/  IMAD R33, R73.reuse, UR7, R0 ;  /* 0x0000000749217c24 */ /* 0x040fe2000f8e0200 */
[----:B------:R-:W-:Y:S01]  /*ec10*/  ULDC.64 UR18, c[0x0][0x3c8] ;  /* 0x0000f20000127ab9 */ /* 0x000fe20000000a00 */
[----:B------:R-:W-:Y:S01]  /*ec20*/  IMAD R0, R4, UR8, RZ ;  /* 0x0000000804007c24 */ /* 0x000fe2000f8e02ff */
[----:B0-----:R-:W-:Y:S01]  /*ec30*/  ULEA UR4, UR5, UR4, 0x18 ;  /* 0x0000000405047291 */ /* 0x001fe2000f8ec03f */
[----:B------:R-:W-:Y:S01]  /*ec40*/  IMAD.WIDE.U32 R18, R73, UR10, RZ ;  /* 0x0000000a49127c25 */ /* 0x000fe2000f8e00ff */
[----:B------:R-:W-:Y:S01]  /*ec50*/  IADD3 R33, R7, R33, RZ ;  /* 0x0000002107217210 */ /* 0x000fe20007ffe0ff */
[----:B------:R-:W-:-:S02]  /*ec60*/  ULDC.64 UR20, c[0x0][0x3d0] ;  /* 0x0000f40000147ab9 */ /* 0x000fc40000000a00 */
[C---:B------:R-:W-:Y:S01]  /*ec70*/  IMAD R31, R73.reuse, UR9, R0 ;  /* 0x00000009491f7c24 */ /* 0x040fe2000f8e0200 */
[----:B------:R-:W-:Y:S01]  /*ec80*/  ULDC.64 UR8, c[0x0][0x338] ;  /* 0x0000ce0000087ab9 */ /* 0x000fe20000000a00 */
[----:B------:R-:W-:Y:S01]  /*ec90*/  IMAD R5, R73, UR11, R2 ;  /* 0x0000000b49057c24 */ /* 0x000fe2000f8e0202 */
[----:B------:R-:W-:Y:S01]  /*eca0*/  ULDC.64 UR10, c[0x0][0x340] ;  /* 0x0000d000000a7ab9 */ /* 0x000fe20000000a00 */
[----:B------:R-:W-:Y:S01]  /*ecb0*/  IMAD R0, R4, UR8, RZ ;  /* 0x0000000804007c24 */ /* 0x000fe2000f8e02ff */
[----:B------:R-:W-:Y:S01]  /*ecc0*/  IADD3 R31, R9, R31, RZ ;  /* 0x0000001f091f7210 */ /* 0x000fe20007ffe0ff */
[----:B------:R-:W-:Y:S01]  /*ecd0*/  IMAD.WIDE.U32 R10, R73, UR8, RZ ;  /* 0x00000008490a7c25 */ /* 0x000fe2000f8e00ff */
[----:B------:R-:W-:-:S03]  /*ece0*/  IADD3 R41, R19, R5, RZ ;  /* 0x0000000513297210 */ /* 0x000fc60007ffe0ff */
[----:B------:R-:W-:Y:S01]  /*ecf0*/  IMAD R29, R73, UR9, R0 ;  /* 0x00000009491d7c24 */ /* 0x000fe2000f8e0200 */
[----:B------:R-:W-:-:S04]  /*ed00*/  ULDC.64 UR8, c[0x0][0x380] ;  /* 0x0000e00000087ab9 */ /* 0x000fc80000000a00 */
[----:B------:R-:W-:-:S07]  /*ed10*/  IADD3 R29, R11, R29, RZ ;  /* 0x0000001d0b1d7210 */ /* 0x000fce0007ffe0ff */
.L_x_12694:
        /* <DEDUP_REMOVED lines=64> */
.L_x_12693:
[----:B------:R-:W-:Y:S05]  /*f120*/  EXIT ;  /* 0x000000000000794d */ /* 0x000fea0003800000 */
.L_x_12695:
        /* <DEDUP_REMOVED lines=13> */
.L_x_18967:


//--------------------- .text._Z25selective_scan_bwd_kernelI32Selective_Scan_bwd_kernel_traitsILi32ELi16ELb0ELb0ELb1ELb0ELb0EN3c104HalfENS1_7complexIfEEEEv12SSMParamsBwd --------------------------
	.section	.text._Z25selective_scan_bwd_kernelI32Selective_Scan_bwd_kernel_traitsILi32ELi16ELb0ELb0ELb1ELb0ELb0EN3c104HalfENS1_7complexIfEEEEv12SSMParamsBwd,"ax",@progbits
	.align	128
        .global         _Z25selective_scan_bwd_kernelI32Selective_Scan_bwd_kernel_traitsILi32ELi16ELb0ELb0ELb1ELb0ELb0EN3c104HalfENS1_7complexIfEEEEv12SSMParamsBwd
        .type           _Z25selective_scan_bwd_kernelI32Selective_Scan_bwd_kernel_traitsILi32ELi16ELb0ELb0ELb1ELb0ELb0EN3c104HalfENS1_7complexIfEEEEv12SSMParamsBwd,@function
        .size           _Z25selective_scan_bwd_kernelI32Selective_Scan_bwd_kernel_traitsILi32ELi16ELb0ELb0ELb1ELb0ELb0EN3c104HalfENS1_7complexIfEEEEv12SSMParamsBwd,(.L_x_18968 - _Z25selective_scan_bwd_kernelI32Selective_Scan_bwd_kernel_traitsILi32ELi16ELb0ELb0ELb1ELb0ELb0EN3c104HalfENS1_7complexIfEEEEv12SSMParamsBwd)
        .other          _Z25selective_scan_bwd_kernelI32Selective_Scan_bwd_kernel_traitsILi32ELi16ELb0ELb0ELb1ELb0ELb0EN3c104HalfENS1_7complexIfEEEEv12SSMParamsBwd,@"STO_CUDA_ENTRY STV_DEFAULT"
_Z25selective_scan_bwd_kernelI32Selective_Scan_bwd_kernel_traitsILi32ELi16ELb0ELb0ELb1ELb0ELb0EN3c104HalfENS1_7complexIfEEEEv12SSMParamsBwd:
.text._Z25selective_scan_bwd_kernelI32Selective_Scan_bwd_kernel_traitsILi32ELi16ELb0ELb0ELb1ELb0ELb0EN3c104HalfENS1_7complexIfEEEEv12SSMParamsBwd:
        /* <DEDUP_REMOVED lines=103> */
[----:B------:R-:W-:Y:S01]  /*0670*/  ULEA UR14, UR11, 0xfffffe00, 0x9 ;  /* 0xfffffe000b0e7891 */ /* 0x000fe2000f8e483f */
[----:B------:R-:W-:Y:S01]  /*0680*/  ULDC.64 UR32, c[0x0][0x2f0] ;  /* 0x0000bc0000207ab9 */ /* 0x000fe20000000a00 */
[----:B------:R-:W-:-:S02]  /*0690*/  UISETP.GE.AND UP2, UPT, UR16, URZ, UPT ;  /* 0x0000003f1000728c */ /* 0x000fc4000bf46270 */
[----:B------:R-:W-:Y:S02]  /*06a0*/  USHF.R.S32.HI UR15, URZ, 0x1f, UR14 ;  /* 0x0000001f3f0f7899 */ /* 0x000fe4000801140e */
[----:B------:R-:W-:-:S03]  /*06b0*/  UIADD3 UR48, UP5, UR14, UR4, URZ ;  /* 0x000000040e307290 */ /* 0x000fc6000ffbe03f */
[----:B------:R-:W-:Y:S02]  /*06c0*/  @UP3 UIADD3 UR23, UR23, 0x1, URZ ;  /* 0x0000000117173890 */ /* 0x000fe4000fffe03f */
[----:B------:R-:W-:Y:S02]  /*06d0*/  UIADD3.X UR4, UR15, UR5, UR30, UP5, !UPT ;  /* 0x000000050f047290 */ /* 0x000fe4000affe41e */
[----:B------:R-:W-:Y:S02]  /*06e0*/  ULEA UR49, UP4, UR48, UR32, 0x1 ;  /* 0x0000002030317291 */ /* 0x000fe4000f88083f */
[----:B------:R-:W-:Y:S02]  /*06f0*/  UIMAD UR17, UR52, UR17, UR29 ;  /* 0x00000011341172a4 */ /* 0x000fe4000f8e021d */
[----:B------:R-:W-:Y:S02]  /*0700*/  UIADD3 UR46, UP3, UR14, UR12, URZ ;  /* 0x0000000c0e2e7290 */ /* 0x000fe4000ff7e03f */
[----:B------:R-:W-:-:S02]  /*0710*/  ULEA.HI.X UR48, UR48, UR33, UR4, 0x1, UP4 ;  /* 0x0000002130307291 */ /* 0x000fc4000a0f0c04 */
[----:B------:R-:W-:Y:S01]  /*0720*/  UIADD3.X UR12, UR15, UR13, UR17, UP3, !UPT ;  /* 0x0000000d0f0c7290 */ /* 0x000fe20009ffe411 */
[----:B------:R-:W-:Y:S01]  /*0730*/  ULDC.64 UR4, c[0x0][0x2f8] ;  /* 0x0000be0000047ab9 */ /* 0x000fe20000000a00 */
[----:B------:R-:W-:Y:S01]  /*0740*/  UMOV UR50, UR23 ;  /* 0x0000001700327c82 */ /* 0x000fe20008000000 */
[----:B------:R-:W-:Y:S02]  /*0750*/  ULEA UR47, UP3, UR46, UR4, 0x1 ;  /* 0x000000042e2f7291 */ /* 0x000fe4000f86083f */
[----:B------:R-:W-:Y:S02]  /*0760*/  @!UP2 UIADD3 UR50, -UR50, URZ, URZ ;  /* 0x0000003f3232a290 */ /* 0x000fe4000fffe13f */
[----:B------:R-:W-:Y:S02]  /*0770*/  UIADD3 UR14, UP2, UR14, UR8, URZ ;  /* 0x000000080e0e7290 */ /* 0x000fe4000ff5e03f */
[----:B------:R-:W-:Y:S02]  /*0780*/  ULEA.HI.X UR46, UR46, UR5, UR12, 0x1, UP3 ;  /* 0x000000052e2e7291 */ /* 0x000fe400098f0c0c */
[----:B------:R-:W-:Y:S01]  /*0790*/  @!UP1 ULOP3.LUT UR50, URZ, UR28, URZ, 0x33, !UPT ;  /* 0x0000001c3f329292 */ /* 0x000fe2000f8e333f */
[----:B------:R-:W-:Y:S01]  /*07a0*/  ULDC.64 UR4, c[0x0][0x3b8] ;  /* 0x0000ee0000047ab9 */ /* 0x000fe20000000a00 */
[----:B------:R-:W-:-:S02]  /*07b0*/  UIADD3.X UR18, UR15, UR9, UR18, UP2, !UPT ;  /* 0x000000090f127290 */ /* 0x000fc400097fe412 */
[----:B------:R-:W-:Y:S02]  /*07c0*/  ULEA UR19, UP1, UR14, UR4, 0x1 ;  /* 0x000000040e137291 */ /* 0x000fe4000f82083f */
[----:B------:R-:W-:Y:S02]  /*07d0*/  USHF.R.S32.HI UR8, URZ, 0x1f, UR50 ;  /* 0x0000001f3f087899 */ /* 0x000fe40008011432 */
        /* <DEDUP_REMOVED lines=26> */
[----:B------:R0:W-:Y:S01]  /*0980*/  STL [R1+0x8], RZ ;  /* 0x000008ff01007387 */ /* 0x0001e20000100800 */
[----:B------:R-:W-:Y:S01]  /*0990*/  UMOV UR7, URZ ;  /* 0x0000003f00077c82 */ /* 0x000fe20008000000 */
[----:B------:R-:W1:Y:S01]  /*09a0*/  S2R R120, SR_TID.X ;  /* 0x0000000000787919 */ /* 0x000e620000002100 */
[----:B------:R-:W2:Y:S01]  /*09b0*/  S2R R119, SR_LANEID ;  /* 0x0000000000777919 */ /* 0x000ea20000000000 */
[----:B------:R0:W-:Y:S02]  /*09c0*/  STL [R1+0xc], RZ ;  /* 0x00000cff01007387 */ /* 0x0001e40000100800 */
.L_x_12781:
[----:B------:R-:W-:Y:S01]  /*09d0*/  ULDC UR53, c[0x0][0x224] ;  /* 0x0000890000357ab9 */ /* 0x000fe20000000800 */
[----:B-1----:R-:W-:Y:S01]  /*09e0*/  SHF.L.U32 R0, R120, 0x4, RZ ;  /* 0x0000000478007819 */ /* 0x002fe200000006ff */
[----:B------:R-:W-:Y:S01]  /*09f0*/  UIADD3 UR15, -UR7, UR53, URZ ;  /* 0x00000035070f7290 */ /* 0x000fe2000fffe13f */
[----:B------:R-:W3:Y:S01]  /*0a00*/  LDL.LU R39, [R1+0xc] ;  /* 0x00000c0001277983 */ /* 0x000ee20000300800 */
[----:B------:R-:W-:Y:S01]  /*0a10*/  ULDC UR57, c[0x0][0x218] ;  /* 0x0000860000397ab9 */ /* 0x000fe20000000800 */
[----:B------:R-:W-:Y:S01]  /*0a20*/  LOP3.LUT R64, R0, 0xfffffe00, RZ, 0xc0, !PT ;  /* 0xfffffe0000407812 */ /* 0x000fe200078ec0ff */
[----:B------:R-:W-:Y:S01]  /*0a30*/  ULEA UR4, UR15, 0xfffffe00, 0x9 ;  /* 0xfffffe000f047891 */ /* 0x000fe2000f8e483f */
[----:B------:R-:W-:Y:S02]  /*0a40*/  MOV R2, UR49 ;  /* 0x0000003100027c02 */ /* 0x000fe40008000f00 */
[----:B------:R-:W-:Y:S01]  /*0a50*/  LOP3.LUT R0, R64, 0x1f, R120, 0xf8, !PT ;  /* 0x0000001f40007812 */ /* 0x000fe200078ef878 */
[----:B------:R-:W-:Y:S01]  /*0a60*/  UIADD3 UR57, -UR4, UR57, URZ ;  /* 0x0000003904397290 */ /* 0x000fe2000fffe13f */
[----:B------:R-:W-:-:S02]  /*0a70*/  MOV R3, UR48 ;  /* 0x0000003000037c02 */ /* 0x000fc40008000f00 */
[----:B------:R-:W-:Y:S02]  /*0a80*/  PRMT R5, RZ, 0x7610, R5 ;  /* 0x00007610ff057816 */ /* 0x000fe40000000005 */
[C---:B------:R-:W-:Y:S01]  /*0a90*/  LOP3.LUT R27, R0.reuse, 0x20, RZ, 0xfc, !PT ;  /* 0x00000020001b7812 */ /* 0x040fe200078efcff */
[C---:B------:R-:W-:Y:S01]  /*0aa0*/  IMAD.WIDE R2, R0.reuse, 0x2, R2 ;  /* 0x0000000200027825 */ /* 0x040fe200078e0202 */
[C---:B------:R-:W-:Y:S01]  /*0ab0*/  ISETP.GE.AND P0, PT, R0.reuse, UR57, PT ;  /* 0x0000003900007c0c */ /* 0x040fe2000bf06270 */
[----:B------:R-:W-:Y:S01]  /*0ac0*/  BAR.SYNC.DEFER_BLOCKING 0x0 ;  /* 0x0000000000007b1d */ /* 0x000fe20000010000 */
[C---:B------:R-:W-:Y:S02]  /*0ad0*/  LOP3.LUT R29, R0.reuse, 0x40, RZ, 0xfc, !PT ;  /* 0x00000040001d7812 */ /* 0x040fe400078efcff */
[C---:B------:R-:W-:Y:S02]  /*0ae0*/  LOP3.LUT R31, R0.reuse, 0x60, RZ, 0xfc, !PT ;  /* 0x00000060001f7812 */ /* 0x040fe400078efcff */
[----:B------:R-:W-:-:S02]  /*0af0*/  LOP3.LUT R20, R0, 0x80, RZ, 0xfc, !PT ;  /* 0x0000008000147812 */ /* 0x000fc400078efcff */
[----:B------:R-:W-:Y:S02]  /*0b00*/  LOP3.LUT R21, R0, 0xa0, RZ, 0xfc, !PT ;  /* 0x000000a000157812 */ /* 0x000fe400078efcff */
[----:B------:R-:W-:Y:S02]  /*0b10*/  ISETP.GE.AND P1, PT, R29, UR57, PT ;  /* 0x000000391d007c0c */ /* 0x000fe4000bf26270 */
[----:B------:R-:W-:Y:S02]  /*0b20*/  ISETP.GE.AND P2, PT, R31, UR57, PT ;  /* 0x000000391f007c0c */ /* 0x000fe4000bf46270 */
[----:B------:R-:W-:Y:S02]  /*0b30*/  ISETP.GE.AND P3, PT, R20, UR57, PT ;  /* 0x0000003914007c0c */ /* 0x000fe4000bf66270 */
[----:B------:R-:W-:Y:S01]  /*0b40*/  ISETP.GE.AND P4, PT, R21, UR57, PT ;  /* 0x0000003915007c0c */ /* 0x000fe2000bf86270 */
[----:B------:R-:W4:Y:S01]  /*0b50*/  @!P0 LDG.E.U16 R5, desc[UR20][R2.64] ;  /* 0x0000001402058981 */ /* 0x000f22000c1e1500 */
[----:B------:R-:W-:-:S02]  /*0b60*/  ISETP.GE.AND P0, PT, R27, UR57, PT ;  /* 0x000000391b007c0c */ /* 0x000fc4000bf06270 */
[----:B------:R-:W-:Y:S02]  /*0b70*/  PRMT R4, RZ, 0x7610, R4 ;  /* 0x00007610ff047816 */ /* 0x000fe40000000004 */
[----:B------:R-:W-:Y:S02]  /*0b80*/  PRMT R7, RZ, 0x7610, R7 ;  /* 0x00007610ff077816 */ /* 0x000fe40000000007 */
[----:B------:R-:W-:Y:S02]  /*0b90*/  PRMT R6, RZ, 0x7610, R6 ;  /* 0x00007610ff067816 */ /* 0x000fe40000000006 */
[----:B------:R-:W-:Y:S02]  /*0ba0*/  PRMT R9, RZ, 0x7610, R9 ;  /* 0x00007610ff097816 */ /* 0x000fe40000000009 */
[----:B------:R-:W-:Y:S01]  /*0bb0*/  LOP3.LUT R33, R0, 0xc0, RZ, 0xfc, !PT ;  /* 0x000000c000217812 */ /* 0x000fe200078efcff */
[----:B------:R-:W5:Y:S01]  /*0bc0*/  @!P1 LDG.E.U16 R7, desc[UR20][R2.64+0x80] ;  /* 0x0000801402079981 */ /* 0x000f62000c1e1500 */
[----:B------:R-:W-:-:S02]  /*0bd0*/  PRMT R8, RZ, 0x7610, R8 ;  /* 0x00007610ff087816 */ /* 0x000fc40000000008 */
[C---:B------:R-:W-:Y:S01]  /*0be0*/  LOP3.LUT R34, R0.reuse, 0xe0, RZ, 0xfc, !PT ;  /* 0x000000e000227812 */ /* 0x040fe200078efcff */
[----:B------:R-:W3:Y:S01]  /*0bf0*/  @!P0 LDG.E.U16 R4, desc[UR20][R2.64+0x40] ;  /* 0x0000401402048981 */ /* 0x000ee2000c1e1500 */
[C---:B------:R-:W-:Y:S02]  /*0c00*/  LOP3.LUT R35, R0.reuse, 0x100, RZ, 0xfc, !PT ;  /* 0x0000010000237812 */ /* 0x040fe400078efcff */
[C---:B------:R-:W-:Y:S01]  /*0c10*/  LOP3.LUT R22, R0.reuse, 0x120, RZ, 0xfc, !PT ;  /* 0x0000012000167812 */ /* 0x040fe200078efcff */
        /* <DEDUP_REMOVED lines=14> */
[C---:B------:R-:W-:Y:S02]  /*0d00*/  LOP3.LUT R36, R0.reuse, 0x160, RZ, 0xfc, !PT ;  /* 0x0000016000247812 */ /* 0x040fe400078efcff */
[----:B------:R-:W-:Y:S01]  /*0d10*/  PRMT R15, RZ, 0x7610, R15 ;  /* 0x00007610ff0f7816 */ /* 0x000fe2000000000f */
        /* <DEDUP_REMOVED lines=10> */
[----:B------:R-:W-:Y:S02]  /*0dc0*/  ISETP.GE.AND P2, PT, R38, UR57, PT ;  /* 0x0000003926007c0c */ /* 0x000fe4000bf46270 */
[----:B------:R-:W-:Y:S02]  /*0dd0*/  ISETP.GE.AND P3, PT, R24, UR57, PT ;  /* 0x0000003918007c0c */ /* 0x000fe4000bf66270 */
[----:B------:R-:W-:-:S02]  /*0de0*/  ISETP.GE.AND P4, PT, R25, UR57, PT ;  /* 0x0000003919007c0c */ /* 0x000fc4000bf86270 */
[----:B------:R-:W-:Y:S02]  /*0df0*/  PRMT R14, RZ, 0x7610, R14 ;  /* 0x00007610ff0e7816 */ /* 0x000fe4000000000e */
        /* <DEDUP_REMOVED lines=8> */
[----:B------:R1:W5:Y:S01]  /*0e80*/  @!P4 LDG.E.U16 R18, desc[UR20][R2.64+0x3c0] ;  /* 0x0003c0140212c981 */ /* 0x000362000c1e1500 */
[----:B0-----:R-:W0:Y:S01]  /*0e90*/  S2UR UR4, SR_CgaCtaId ;  /* 0x00000000000479c3 */ /* 0x001e220000008800 */
[----:B------:R-:W-:Y:S01]  /*0ea0*/  UMOV UR54, 0x400 ;  /* 0x0000040000367882 */ /* 0x000fe20000000000 */
[----:B--2---:R-:W-:-:S02]  /*0eb0*/  IADD3 R26, R119, 0x20, RZ ;  /* 0x00000020771a7810 */ /* 0x004fc40007ffe0ff */
[CC--:B------:R-:W-:Y:S02]  /*0ec0*/  LEA.HI.SX32 R118, R119.reuse, R119.reuse, 0x1b ;  /* 0x0000007777767211 */ /* 0x0c0fe400078fdaff */
[C---:B-1----:R-:W-:Y:S02]  /*0ed0*/  IADD3 R2, R119.reuse, 0xa0, RZ ;  /* 0x000000a077027810 */ /* 0x042fe40007ffe0ff */
[C---:B------:R-:W-:Y:S02]  /*0ee0*/  IADD3 R28, R119.reuse, 0x40, RZ ;  /* 0x00000040771c7810 */ /* 0x040fe40007ffe0ff */
[-C--:B------:R-:W-:Y:S02]  /*0ef0*/  LEA.HI.SX32 R2, R2, R119.reuse, 0x1b ;  /* 0x0000007702027211 */ /* 0x080fe400078fdaff */
[----:B------:R-:W-:Y:S02]  /*0f00*/  IADD3 R30, R119, 0x60, RZ ;  /* 0x00000060771e7810 */ /* 0x000fe40007ffe0ff */
[----:B------:R-:W-:-:S02]  /*0f10*/  LEA.HI.SX32 R26, R26, R119, 0x1b ;  /* 0x000000771a1a7211 */ /* 0x000fc400078fdaff */
[----:B------:R-:W-:Y:S01]  /*0f20*/  IADD3 R32, R119, 0x80, RZ ;  /* 0x0000008077207810 */ /* 0x000fe20007ffe0ff */
[----:B0-----:R-:W-:Y:S01]  /*0f30*/  ULEA UR54, UR4, UR54, 0x18 ;  /* 0x0000003604367291 */ /* 0x001fe2000f8ec03f */
[-C--:B------:R-:W-:Y:S02]  /*0f40*/  LEA.HI.SX32 R28, R28, R119.reuse, 0x1b ;  /* 0x000000771c1c7211 */ /* 0x080fe400078fdaff */
[----:B------:R-:W-:-:S03]  /*0f50*/  LEA.HI.SX32 R30, R30, R119, 0x1b ;  /* 0x000000771e1e7211 */ /* 0x000fc600078fdaff */
[----:B------:R-:W-:Y:S02]  /*0f60*/  LEA R118, R118, UR54, 0x1 ;  /* 0x0000003676767c11 */ /* 0x000fe4000f8e08ff */
[----:B------:R-:W-:Y:S02]  /*0f70*/  LEA R113, R2, UR54, 0x1 ;  /* 0x0000003602717c11 */ /* 0x000fe4000f8e08ff */
[----:B------:R-:W-:Y:S02]  /*0f80*/  LEA R117, R26, UR54, 0x1 ;  /* 0x000000361a757c11 */ /* 0x000fe4000f8e08ff */
[----:B------:R-:W-:Y:S02]  /*0f90*/  IADD3 R2, R119, 0xc0, RZ ;  /* 0x000000c077027810 */ /* 0x000fe40007ffe0ff */
[----:B------:R-:W-:Y:S02]  /*0fa0*/  LEA.HI.SX32 R32, R32, R119, 0x1b ;  /* 0x0000007720207211 */ /* 0x000fe400078fdaff */
[----:B------:R-:W-:-:S02]  /*0fb0*/  LEA R116, R28, UR54, 0x1 ;  /* 0x000000361c747c11 */ /* 0x000fc4000f8e08ff */
[----:B------:R-:W-:Y:S02]  /*0fc0*/  LEA R115, R30, UR54, 0x1 ;  /* 0x000000361e737c11 */ /* 0x000fe4000f8e08ff */
[C---:B------:R-:W-:Y:S02]  /*0fd0*/  IADD3 R26, R119.reuse, 0xe0, RZ ;  /* 0x000000e0771a7810 */ /* 0x040fe40007ffe0ff */
[----:B------:R-:W-:Y:S02]  /*0fe0*/  LEA.HI.SX32 R2, R2, R119, 0x1b ;  /* 0x0000007702027211 */ /* 0x000fe400078fdaff */
[----:B------:R-:W-:Y:S02]  /*0ff0*/  LEA R114, R32, UR54, 0x1 ;  /* 0x0000003620727c11 */ /* 0x000fe4000f8e08ff */
[C---:B------:R-:W-:Y:S02]  /*1000*/  IADD3 R28, R119.reuse, 0x100, RZ ;  /* 0x00000100771c7810 */ /* 0x040fe40007ffe0ff */
[----:B------:R-:W-:-:S02]  /*1010*/  IADD3 R30, R119, 0x120, RZ ;  /* 0x00000120771e7810 */ /* 0x000fc40007ffe0ff */
[C---:B------:R-:W-:Y:S02]  /*1020*/  IADD3 R32, R119.reuse, 0x140, RZ ;  /* 0x0000014077207810 */ /* 0x040fe40007ffe0ff */
[-C--:B------:R-:W-:Y:S02]  /*1030*/  LEA.HI.SX32 R26, R26, R119.reuse, 0x1b ;  /* 0x000000771a1a7211 */ /* 0x080fe400078fdaff */
[----:B------:R-:W-:Y:S02]  /*1040*/  LEA R112, R2, UR54, 0x1 ;  /* 0x0000003602707c11 */ /* 0x000fe4000f8e08ff */
[----:B------:R-:W-:Y:S02]  /*1050*/  IADD3 R2, R119, 0x160, RZ ;  /* 0x0000016077027810 */ /* 0x000fe40007ffe0ff */
[-C--:B------:R-:W-:Y:S02]  /*1060*/  LEA.HI.SX32 R28, R28, R119.reuse, 0x1b ;  /* 0x000000771c1c7211 */ /* 0x080fe400078fdaff */
[----:B------:R-:W-:-:S02]  /*1070*/  LEA.HI.SX32 R30, R30, R119, 0x1b ;  /* 0x000000771e1e7211 */ /* 0x000fc400078fdaff */
[-C--:B------:R-:W-:Y:S02]  /*1080*/  LEA.HI.SX32 R32, R32, R119.reuse, 0x1b ;  /* 0x0000007720207211 */ /* 0x080fe400078fdaff */
[----:B------:R-:W-:Y:S02]  /*1090*/  LEA R111, R26, UR54, 0x1 ;  /* 0x000000361a6f7c11 */ /* 0x000fe4000f8e08ff */
[----:B------:R-:W-:Y:S02]  /*10a0*/  IADD3 R26, R119, 0x1e0, RZ ;  /* 0x000001e0771a7810 */ /* 0x000fe40007ffe0ff */
[----:B------:R-:W-:Y:S02]  /*10b0*/  LEA.HI.SX32 R2, R2, R119, 0x1b ;  /* 0x0000007702027211 */ /* 0x000fe400078fdaff */
[----:B------:R-:W-:Y:S02]  /*10c0*/  LEA R110, R28, UR54, 0x1 ;  /* 0x000000361c6e7c11 */ /* 0x000fe4000f8e08ff */
[----:B------:R-:W-:-:S02]  /*10d0*/  LEA R109, R30, UR54, 0x1 ;  /* 0x000000361e6d7c11 */ /* 0x000fc4000f8e08ff */
[----:B------:R-:W-:Y:S02]  /*10e0*/  LEA R108, R32, UR54, 0x1 ;  /* 0x00000036206c7c11 */ /* 0x000fe4000f8e08ff */
[----:B------:R-:W-:Y:S02]  /*10f0*/  LEA R107, R2, UR54, 0x1 ;  /* 0x00000036026b7c11 */ /* 0x000fe4000f8e08ff */
[----:B------:R-:W-:-:S04]  /*1100*/  LEA.HI.SX32 R26, R26, R119, 0x1b ;  /* 0x000000771a1a7211 */ /* 0x000fc800078fdaff */
[----:B------:R-:W-:Y:S02]  /*1110*/  LEA R103, R26, UR54, 0x1 ;  /* 0x000000361a677c11 */ /* 0x000fe4000f8e08ff */
[C---:B------:R-:W-:Y:S02]  /*1120*/  ISETP.GE.AND P2, PT, R0.reuse, UR57, PT ;  /* 0x0000003900007c0c */ /* 0x040fe4000bf46270 */
[----:B------:R-:W-:Y:S02]  /*1130*/  ISETP.GE.AND P1, PT, R27, UR57, PT ;  /* 0x000000391b007c0c */ /* 0x000fe4000bf26270 */
[----:B------:R-:W-:Y:S02]  /*1140*/  MOV R2, UR47 ;  /* 0x0000002f00027c02 */ /* 0x000fe40008000f00 */
[----:B------:R-:W-:Y:S02]  /*1150*/  MOV R3, UR46 ;  /* 0x0000002e00037c02 */ /* 0x000fe40008000f00 */
[----:B------:R-:W-:Y:S01]  /*1160*/  ISETP.GE.AND P0, PT, R29, UR57, PT ;  /* 0x000000391d007c0c */ /* 0x000fe2000bf06270 */
[----:B------:R-:W-:Y:S01]  /*1170*/  IMAD.WIDE R2, R0, 0x2, R2 ;  /* 0x0000000200027825 */ /* 0x000fe200078e0202 */
[----:B------:R-:W-:-:S02]  /*1180*/  ISETP.GE.AND P4, PT, R31, UR57, PT ;  /* 0x000000391f007c0c */ /* 0x000fc4000bf86270 */
[----:B------:R-:W-:Y:S02]  /*1190*/  ISETP.GE.AND P6, PT, R20, UR57, PT ;  /* 0x0000003914007c0c */ /* 0x000fe4000bfc6270 */
[----:B------:R-:W-:Y:S02]  /*11a0*/  ISETP.GE.AND P5, PT, R21, UR57, PT ;  /* 0x0000003915007c0c */ /* 0x000fe4000bfa6270 */
[----:B------:R-:W-:Y:S01]  /*11b0*/  ISETP.GE.AND P3, PT, R33, UR57, PT ;  /* 0x0000003921007c0c */ /* 0x000fe2000bf66270 */
[----:B----4-:R-:W-:Y:S04]  /*11c0*/  STS.U16 [R118], R5 ;  /* 0x0000000576007388 */ /* 0x010fe80000000400 */
[----:B---3--:R0:W-:Y:S04]  /*11d0*/  STS.U16 [R117+0x40], R4 ;  /* 0x0000400475007388 */ /* 0x0081e80000000400 */
[----:B-----5:R-:W-:Y:S01]  /*11e0*/  STS.U16 [R116+0x80], R7 ;  /* 0x0000800774007388 */ /* 0x020fe20000000400 */
[----:B0-----:R-:W-:-:S03]  /*11f0*/  IADD3 R4, R119, 0x180, RZ ;  /* 0x0000018077047810 */ /* 0x001fc60007ffe0ff */
[----:B------:R0:W-:Y:S01]  /*1200*/  STS.U16 [R115+0xc0], R6 ;  /* 0x0000c00673007388 */ /* 0x0001e20000000400 */
[----:B------:R-:W-:-:S03]  /*1210*/  LEA.HI.SX32 R4, R4, R119, 0x1b ;  /* 0x0000007704047211 */ /* 0x000fc600078fdaff */
[----:B------:R-:W-:Y:S04]  /*1220*/  STS.U16 [R114+0x100], R9 ;  /* 0x0001000972007388 */ /* 0x000fe80000000400 */
[----:B------:R1:W-:Y:S01]  /*1230*/  STS.U16 [R113+0x140], R8 ;  /* 0x0001400871007388 */ /* 0x0003e20000000400 */
[C---:B0-----:R-:W-:Y:S02]  /*1240*/  IADD3 R6, R119.reuse, 0x1a0, RZ ;  /* 0x000001a077067810 */ /* 0x041fe40007ffe0ff */
[----:B------:R-:W-:Y:S02]  /*1250*/  LEA R106, R4, UR54, 0x1 ;  /* 0x00000036046a7c11 */ /* 0x000fe4000f8e08ff */
[----:B------:R-:W-:Y:S02]  /*1260*/  LEA.HI.SX32 R6, R6, R119, 0x1b ;  /* 0x0000007706067211 */ /* 0x000fe400078fdaff */
[----:B-1----:R-:W-:-:S02]  /*1270*/  IADD3 R8, R119, 0x1c0, RZ ;  /* 0x000001c077087810 */ /* 0x002fc40007ffe0ff */
[----:B------:R-:W-:Y:S01]  /*1280*/  SHF.L.U32 R4, R119, 0x4, RZ ;  /* 0x0000000477047819 */ /* 0x000fe200000006ff */
[----:B------:R-:W-:Y:S01]  /*1290*/  STS.U16 [R112+0x180], R11 ;  /* 0x0001800b70007388 */ /* 0x000fe20000000400 */
[----:B------:R-:W-:Y:S02]  /*12a0*/  LEA.HI.SX32 R8, R8, R119, 0x1b ;  /* 0x0000007708087211 */ /* 0x000fe400078fdaff */
[----:B------:R-:W-:Y:S01]  /*12b0*/  LEA R105, R6, UR54, 0x1 ;  /* 0x0000003606697c11 */ /* 0x000fe2000f8e08ff */
[----:B------:R0:W-:Y:S01]  /*12c0*/  STS.U16 [R111+0x1c0], R10 ;  /* 0x0001c00a6f007388 */ /* 0x0001e20000000400 */
[----:B------:R-:W-:Y:S02]  /*12d0*/  LEA.HI.SX32 R102, R4, R4, 0x1b ;  /* 0x0000000404667211 */ /* 0x000fe400078fdaff */
[----:B------:R-:W-:Y:S01]  /*12e0*/  LEA R104, R8, UR54, 0x1 ;  /* 0x0000003608687c11 */ /* 0x000fe2000f8e08ff */
        /* <DEDUP_REMOVED lines=28> */
[----:B------:R-:W-:-:S02]  /*14b0*/  PRMT R6, RZ, 0x7610, R6 ;  /* 0x00007610ff067816 */ /* 0x000fc40000000006 */
[----:B------:R-:W-:Y:S02]  /*14c0*/  PRMT R7, RZ, 0x7610, R7 ;  /* 0x00007610ff077816 */ /* 0x000fe40000000007 */
[----:B------:R-:W-:Y:S02]  /*14d0*/  PRMT R8, RZ, 0x7610, R8 ;  /* 0x00007610ff087816 */ /* 0x000fe40000000008 */
[----:B------:R-:W-:Y:S02]  /*14e0*/  PRMT R9, RZ, 0x7610, R9 ;  /* 0x00007610ff097816 */ /* 0x000fe40000000009 */
[----:B0-----:R-:W-:Y:S02]  /*14f0*/  PRMT R10, RZ, 0x7610, R10 ;  /* 0x00007610ff0a7816 */ /* 0x001fe4000000000a */
[----:B------:R-:W-:Y:S02]  /*1500*/  PRMT R11, RZ, 0x7610, R11 ;  /* 0x00007610ff0b7816 */ /* 0x000fe4000000000b */
[----:B-1----:R-:W-:-:S02]  /*1510*/  PRMT R12, RZ, 0x7610, R12 ;  /* 0x00007610ff0c7816 */ /* 0x002fc4000000000c */
[----:B------:R-:W-:Y:S01]  /*1520*/  PRMT R13, RZ, 0x7610, R13 ;  /* 0x00007610ff0d7816 */ /* 0x000fe2000000000d */
        /* <DEDUP_REMOVED lines=18> */
[----:B--2---:R-:W-:Y:S02]  /*1650*/  PRMT R14, RZ, 0x7610, R14 ;  /* 0x00007610ff0e7816 */ /* 0x004fe4000000000e */
[----:B------:R-:W-:Y:S02]  /*1660*/  PRMT R15, RZ, 0x7610, R15 ;  /* 0x00007610ff0f7816 */ /* 0x000fe4000000000f */
[----:B------:R-:W-:Y:S02]  /*1670*/  PRMT R4, RZ, 0x7610, R4 ;  /* 0x00007610ff047816 */ /* 0x000fe40000000004 */
[----:B---3--:R-:W-:Y:S01]  /*1680*/  PRMT R17, RZ, 0x7610, R17 ;  /* 0x00007610ff117816 */ /* 0x008fe20000000011 */
[----:B------:R-:W2:Y:S01]  /*1690*/  @!P0 LDG.E.U16 R14, desc[UR20][R2.64+0x240] ;  /* 0x00024014020e8981 */ /* 0x000ea2000c1e1500 */
[----:B----4-:R-:W-:-:S02]  /*16a0*/  PRMT R16, RZ, 0x7610, R16 ;  /* 0x00007610ff107816 */ /* 0x010fc40000000010 */
[----:B-----5:R-:W-:Y:S01]  /*16b0*/  PRMT R19, RZ, 0x7610, R19 ;  /* 0x00007610ff137816 */ /* 0x020fe20000000013 */
[----:B------:R-:W3:Y:S01]  /*16c0*/  @!P4 LDG.E.U16 R15, desc[UR20][R2.64+0x280] ;  /* 0x00028014020fc981 */ /* 0x000ee2000c1e1500 */
[----:B------:R-:W-:-:S03]  /*16d0*/  PRMT R18, RZ, 0x7610, R18 ;  /* 0x00007610ff127816 */ /* 0x000fc60000000012 */
[----:B------:R-:W4:Y:S04]  /*16e0*/  @!P6 LDG.E.U16 R4, desc[UR20][R2.64+0x2c0] ;  /* 0x0002c0140204e981 */ /* 0x000f28000c1e1500 */
[----:B------:R-:W5:Y:S04]  /*16f0*/  @!P5 LDG.E.U16 R17, desc[UR20][R2.64+0x300] ;  /* 0x000300140211d981 */ /* 0x000f68000c1e1500 */
[----:B------:R-:W5:Y:S04]  /*1700*/  @!P3 LDG.E.U16 R16, desc[UR20][R2.64+0x340] ;  /* 0x000340140210b981 */ /* 0x000f68000c1e1500 */
[----:B------:R-:W5:Y:S04]  /*1710*/  @!P2 LDG.E.U16 R19, desc[UR20][R2.64+0x380] ;  /* 0x000380140213a981 */ /* 0x000f68000c1e1500 */
[----:B------:R0:W5:Y:S01]  /*1720*/  @!P1 LDG.E.U16 R18, desc[UR20][R2.64+0x3c0] ;  /* 0x0003c01402129981 */ /* 0x000162000c1e1500 */
[----:B------:R-:W-:-:S02]  /*1730*/  ISETP.GE.AND P2, PT, R27, UR57, PT ;  /* 0x000000391b007c0c */ /* 0x000fc4000bf46270 */
[----:B------:R-:W-:Y:S02]  /*1740*/  ISETP.GE.AND P1, PT, R20, UR57, PT ;  /* 0x0000003914007c0c */ /* 0x000fe4000bf26270 */
[----:B------:R-:W-:Y:S02]  /*1750*/  ISETP.GE.AND P4, PT, R29, UR57, PT ;  /* 0x000000391d007c0c */ /* 0x000fe4000bf86270 */
[----:B------:R-:W-:Y:S02]  /*1760*/  ISETP.GE.AND P0, PT, R31, UR57, PT ;  /* 0x000000391f007c0c */ /* 0x000fe4000bf06270 */
[----:B0-----:R-:W-:Y:S02]  /*1770*/  MOV R2, UR19 ;  /* 0x0000001300027c02 */ /* 0x001fe40008000f00 */
[----:B------:R-:W-:Y:S02]  /*1780*/  MOV R3, UR18 ;  /* 0x0000001200037c02 */ /* 0x000fe40008000f00 */
[----:B------:R-:W-:-:S02]  /*1790*/  PRMT R20, RZ, 0x7610, R20 ;  /* 0x00007610ff147816 */ /* 0x000fc40000000014 */
[----:B------:R-:W-:Y:S01]  /*17a0*/  PRMT R29, RZ, 0x7610, R29 ;  /* 0x00007610ff1d7816 */ /* 0x000fe2000000001d */
[----:B------:R-:W-:Y:S01]  /*17b0*/  IMAD.WIDE R2, R0, 0x2, R2 ;  /* 0x0000000200027825 */ /* 0x000fe200078e0202 */
[----:B------:R-:W-:Y:S02]  /*17c0*/  PRMT R27, RZ, 0x7610, R27 ;  /* 0x00007610ff1b7816 */ /* 0x000fe4000000001b */
[----:B------:R-:W-:Y:S02]  /*17d0*/  ISETP.GE.AND P6, PT, R21, UR57, PT ;  /* 0x0000003915007c0c */ /* 0x000fe4000bfc6270 */
[----:B------:R-:W-:Y:S02]  /*17e0*/  PRMT R26, RZ, 0x7610, R26 ;  /* 0x00007610ff1a7816 */ /* 0x000fe4000000001a */
[----:B------:R-:W-:Y:S02]  /*17f0*/  ISETP.GE.AND P5, PT, R33, UR57, PT ;  /* 0x0000003921007c0c */ /* 0x000fe4000bfa6270 */
[----:B------:R-:W-:-:S02]  /*1800*/  ISETP.GE.AND P3, PT, R34, UR57, PT ;  /* 0x0000003922007c0c */ /* 0x000fc4000bf66270 */
[----:B------:R-:W-:Y:S02]  /*1810*/  PRMT R28, RZ, 0x7610, R28 ;  /* 0x00007610ff1c7816 */ /* 0x000fe4000000001c */
[----:B------:R-:W-:Y:S02]  /*1820*/  PRMT R31, RZ, 0x7610, R31 ;  /* 0x00007610ff1f7816 */ /* 0x000fe4000000001f */
[----:B------:R-:W-:Y:S02]  /*1830*/  PRMT R21, RZ, 0x7610, R21 ;  /* 0x00007610ff157816 */ /* 0x000fe40000000015 */
[----:B------:R-:W-:Y:S02]  /*1840*/  PRMT R30, RZ, 0x7610, R30 ;  /* 0x00007610ff1e7816 */ /* 0x000fe4000000001e */
[----:B------:R-:W-:Y:S02]  /*1850*/  PRMT R33, RZ, 0x7610, R33 ;  /* 0x00007610ff217816 */ /* 0x000fe40000000021 */
[----:B------:R-:W-:-:S02]  /*1860*/  PRMT R32, RZ, 0x7610, R32 ;  /* 0x00007610ff207816 */ /* 0x000fc40000000020 */
[----:B------:R-:W-:Y:S01]  /*1870*/  PRMT R34, RZ, 0x7610, R34 ;  /* 0x00007610ff227816 */ /* 0x000fe20000000022 */
        /* <DEDUP_REMOVED lines=11> */
[----:B----4-:R-:W-:Y:S04]  /*1930*/  STS.U16 [R107+0x2c0], R4 ;  /* 0x0002c0046b007388 */ /* 0x010fe80000000400 */
[----:B-----5:R-:W-:Y:S04]  /*1940*/  STS.U16 [R106+0x300], R17 ;  /* 0x000300116a007388 */ /* 0x020fe80000000400 */
        /* <DEDUP_REMOVED lines=26> */
[----:B------:R-:W-:Y:S02]  /*1af0*/  ISETP.GE.AND P4, PT, R22, UR57, PT ;  /* 0x0000003916007c0c */ /* 0x000fe4000bf86270 */
[----:B------:R-:W-:Y:S01]  /*1b00*/  PRMT R22, RZ, 0x7610, R22 ;  /* 0x00007610ff167816 */ /* 0x000fe20000000016 */
[----:B------:R-:W5:Y:S01]  /*1b10*/  @!P0 LDG.E.U16 R26, desc[UR20][R2.64+0xc0] ;  /* 0x0000c014021a8981 */ /* 0x000f62000c1e1500 */
[----:B------:R-:W-:Y:S02]  /*1b20*/  ISETP.GE.AND P0, PT, R23, UR57, PT ;  /* 0x0000003917007c0c */ /* 0x000fe4000bf06270 */
[----:B------:R-:W-:Y:S01]  /*1b30*/  PRMT R23, RZ, 0x7610, R23 ;  /* 0x00007610ff177816 */ /* 0x000fe20000000017 */
        /* <DEDUP_REMOVED lines=9> */
[----:B------:R-:W-:Y:S02]  /*1bd0*/  ISETP.GE.AND P1, PT, R25, UR57, PT ;  /* 0x0000003919007c0c */ /* 0x000fe4000bf26270 */
[----:B------:R-:W-:Y:S01]  /*1be0*/  PRMT R25, RZ, 0x7610, R25 ;  /* 0x00007610ff197816 */ /* 0x000fe20000000019 */
[----:B------:R-:W3:Y:S01]  /*1bf0*/  @!P4 LDG.E.U16 R30, desc[UR20][R2.64+0x240] ;  /* 0x00024014021ec981 */ /* 0x000ee2000c1e1500 */
[----:B------:R-:W-:Y:S02]  /*1c00*/  PRMT R24, RZ, 0x7610, R24 ;  /* 0x00007610ff187816 */ /* 0x000fe40000000018 */
[----:B------:R-:W-:Y:S01]  /*1c10*/  PRMT R35, RZ, 0x7610, R35 ;  /* 0x00007610ff237816 */ /* 0x000fe20000000023 */
[----:B------:R-:W3:Y:S04]  /*1c20*/  @!P5 LDG.E.U16 R33, desc[UR20][R2.64+0x300] ;  /* 0x000300140221d981 */ /* 0x000ee8000c1e1500 */
[----:B------:R-:W3:Y:S04]  /*1c30*/  @!P0 LDG.E.U16 R25, desc[UR20][R2.64+0x280] ;  /* 0x0002801402198981 */ /* 0x000ee8000c1e1500 */
[----:B------:R-:W3:Y:S04]  /*1c40*/  @!P6 LDG.E.U16 R24, desc[UR20][R2.64+0x2c0] ;  /* 0x0002c0140218e981 */ /* 0x000ee8000c1e1500 */
[----:B------:R-:W3:Y:S04]  /*1c50*/  @!P3 LDG.E.U16 R32, desc[UR20][R2.64+0x340] ;  /* 0x000340140220b981 */ /* 0x000ee8000c1e1500 */
[----:B------:R-:W3:Y:S04]  /*1c60*/  @!P2 LDG.E.U16 R35, desc[UR20][R2.64+0x380] ;  /* 0x000380140223a981 */ /* 0x000ee8000c1e1500 */
[----:B------:R0:W3:Y:S02]  /*1c70*/  @!P1 LDG.E.U16 R34, desc[UR20][R2.64+0x3c0] ;  /* 0x0003c01402229981 */ /* 0x0000e4000c1e1500 */
[----:B0-----:R-:W-:-:S02]  /*1c80*/  HADD2.F32 R2, -RZ, R40.H0_H0 ;  /* 0x20000028ff027230 */ /* 0x001fc40000004100 */
[----:B------:R-:W-:Y:S01]  /*1c90*/  STL [R1], R40 ;  /* 0x0000002801007387 */ /* 0x000fe20000100800 */
        /* <DEDUP_REMOVED lines=9> */
[----:B------:R0:W-:Y:S04]  /*1d30*/  STS.U16 [R117+0x40], R20 ;  /* 0x0000401475007388 */ /* 0x0001e80000000400 */
[----:B----4-:R-:W-:Y:S04]  /*1d40*/  STS.U16 [R116+0x80], R27 ;  /* 0x0000801b74007388 */ /* 0x010fe80000000400 */
[----:B-----5:R-:W-:Y:S04]  /*1d50*/  STS.U16 [R115+0xc0], R26 ;  /* 0x0000c01a73007388 */ /* 0x020fe80000000400 */
[----:B---3--:R-:W-:Y:S04]  /*1d60*/  STS.U16 [R114+0x100], R29 ;  /* 0x0001001d72007388 */ /* 0x008fe80000000400 */
        /* <DEDUP_REMOVED lines=105> */
[----:B------:R-:W-:Y:S01]  /*2400*/  HFMA2.MMA R71, -RZ, RZ, 0, 0 ;  /* 0x00000000ff477435 */ /* 0x000fe200000001ff */
        /* <DEDUP_REMOVED lines=9> */
[----:B------:R-:W-:Y:S01]  /*24a0*/  UIMAD.WIDE.U32 UR30, UR52, UR10, URZ ;  /* 0x0000000a341e72a5 */ /* 0x000fe2000f8e003f */
[----:B------:R-:W-:Y:S01]  /*24b0*/  HADD2.F32 R10, -RZ, R10.H0_H0 ;  /* 0x2000000aff0a7230 */ /* 0x000fe20000004100 */
[----:B------:R-:W-:Y:S01]  /*24c0*/  UIMAD UR11, UR52, UR11, UR4 ;  /* 0x0000000b340b72a4 */ /* 0x000fe2000f8e0204 */
        /* <DEDUP_REMOVED lines=39> */
.L_x_12776:
[----:B--2---:R-:W2:Y:S01]  /*2740*/  LDL R0, [R1+0x4] ;  /* 0x0000040001007983 */ /* 0x004ea20000100800 */
[----:B------:R-:W-:Y:S01]  /*2750*/  USHF.R.S32.HI UR57, URZ, 0x1f, UR6 ;  /* 0x0000001f3f397899 */ /* 0x000fe20008011406 */
[----:B------:R-:W-:Y:S01]  /*2760*/  UMOV UR44, UR28 ;  /* 0x0000001c002c7c82 */ /* 0x000fe20008000000 */
[----:B------:R-:W-:Y:S02]  /*2770*/  UMOV UR45, UR13 ;  /* 0x0000000d002d7c82 */ /* 0x000fe40008000000 */
[----:B------:R-:W-:Y:S01]  /*2780*/  UIMAD UR54, UR57, UR40, URZ ;  /* 0x00000028393672a4 */ /* 0x000fe2000f8e023f */
[----:B------:R-:W3:Y:S01]  /*2790*/  LDL R140, [R1] ;  /* 0x00000000018c7983 */ /* 0x000ee20000100800 */
[----:B------:R-:W-:Y:S02]  /*27a0*/  UIMAD.WIDE.U32 UR44, UR6, UR40, UR44 ;  /* 0x00000028062c72a5 */ /* 0x000fe4000f8e002c */
[----:B------:R-:W-:Y:S02]  /*27b0*/  UIMAD UR54, UR6, UR41, UR54 ;  /* 0x00000029063672a4 */ /* 0x000fe4000f8e0236 */
[----:B------:R-:W-:-:S02]  /*27c0*/  ULEA UR55, UP0, UR44, UR42, 0x3 ;  /* 0x0000002a2c377291 */ /* 0x000fc4000f80183f */
[----:B------:R-:W-:-:S04]  /*27d0*/  UIADD3 UR45, UR45, UR54, URZ ;  /* 0x000000362d2d7290 */ /* 0x000fc8000fffe03f */
[----:B------:R-:W-:Y:S01]  /*27e0*/  ULEA.HI.X UR44, UR44, UR43, UR45, 0x3, UP0 ;  /* 0x0000002b2c2c7291 */ /* 0x000fe200080f1c2d */
[----:B------:R-:W-:-:S05]  /*27f0*/  MOV R2, UR55 ;  /* 0x0000003700027c02 */ /* 0x000fca0008000f00 */
[----:B------:R-:W-:Y:S01]  /*2800*/  MOV R3, UR44 ;  /* 0x0000002c00037c02 */ /* 0x000fe20008000f00 */
[----:B------:R-:W-:-:S05]  /*2810*/  ULDC.64 UR44, c[0x0][0x270] ;  /* 0x00009c00002c7ab9 */ /* 0x000fca0000000a00 */
[----:B------:R-:W4:Y:S01]  /*2820*/  LDG.E.64 R2, desc[UR20][R2.64] ;  /* 0x0000001402027981 */ /* 0x000f22000c1e1b00 */
[----:B------:R-:W-:Y:S02]  /*2830*/  UIMAD UR54, UR57, UR44, URZ ;  /* 0x0000002c393672a4 */ /* 0x000fe4000f8e023f */
[----:B------:R-:W-:Y:S02]  /*2840*/  MOV R9, UR44 ;  /* 0x0000002c00097c02 */ /* 0x000fe40008000f00 */
[----:B------:R-:W-:Y:S01]  /*2850*/  UIMAD UR45, UR6, UR45, UR54 ;  /* 0x0000002d062d72a4 */ /* 0x000fe2000f8e0236 */
        /* <DEDUP_REMOVED lines=28> */
[----:B--2---:R-:W-:Y:S02]  /*2a20*/  ISETP.NE.AND P6, PT, R0, RZ, PT ;  /* 0x000000ff0000720c */ /* 0x004fe40003fc5270 */
[----:B------:R-:W-:-:S04]  /*2a30*/  SHF.L.U32 R0, R120, 0x4, RZ ;  /* 0x0000000478007819 */ /* 0x000fc800000006ff */
[----:B------:R-:W-:-:S04]  /*2a40*/  LOP3.LUT R0, R0, 0xfffffe00, RZ, 0xc0, !PT ;  /* 0xfffffe0000007812 */ /* 0x000fc800078ec0ff */
[----:B------:R-:W-:-:S04]  /*2a50*/  LOP3.LUT R6, R0, 0x1f, R120, 0xf8, !PT ;  /* 0x0000001f00067812 */ /* 0x000fc800078ef878 */
[----:B------:R-:W-:-:S04]  /*2a60*/  IADD3 R6, R0, R6, RZ ;  /* 0x0000000600067210 */ /* 0x000fc80007ffe0ff */
[----:B------:R-:W-:Y:S02]  /*2a70*/  IADD3 R0, R6, 0x20, RZ ;  /* 0x0000002006007810 */ /* 0x000fe40007ffe0ff */
[--C-:B------:R-:W-:Y:S02]  /*2a80*/  SHF.R.S32.HI R7, RZ, 0x1f, R6.reuse ;  /* 0x0000001fff077819 */ /* 0x100fe40000011406 */
[----:B------:R-:W-:Y:S02]  /*2a90*/  ISETP.GE.AND P1, PT, R0, UR14, PT ;  /* 0x0000000e00007c0c */ /* 0x000fe4000bf26270 */
[C---:B------:R-:W-:Y:S01]  /*2aa0*/  IADD3 R0, R6.reuse, 0x40, RZ ;  /* 0x0000004006007810 */ /* 0x040fe20007ffe0ff */
[----:B------:R-:W-:Y:S01]  /*2ab0*/  IMAD.WIDE.U32 R8, R9, UR6, R6 ;  /* 0x0000000609087c25 */ /* 0x000fe2000f8e0006 */
[----:B------:R-:W-:Y:S02]  /*2ac0*/  IADD3 R4, R6, 0x60, RZ ;  /* 0x0000006006047810 */ /* 0x000fe40007ffe0ff */
[----:B------:R-:W-:-:S02]  /*2ad0*/  ISETP.GE.AND P2, PT, R0, UR14, PT ;  /* 0x0000000e00007c0c */ /* 0x000fc4000bf46270 */
[----:B------:R-:W-:Y:S02]  /*2ae0*/  IADD3 R0, R6, 0x80, RZ ;  /* 0x0000008006007810 */ /* 0x000fe40007ffe0ff */
[----:B------:R-:W-:Y:S02]  /*2af0*/  ISETP.GE.AND P3, PT, R4, UR14, PT ;  /* 0x0000000e04007c0c */ /* 0x000fe4000bf66270 */
[----:B------:R-:W-:Y:S02]  /*2b00*/  IADD3 R5, R9, UR45, RZ ;  /* 0x0000002d09057c10 */ /* 0x000fe4000fffe0ff */
[----:B------:R-:W-:Y:S02]  /*2b10*/  LEA R4, P0, R8, UR17, 0x1 ;  /* 0x0000001108047c11 */ /* 0x000fe4000f8008ff */
[----:B------:R-:W-:Y:S02]  /*2b20*/  ISETP.GE.AND P4, PT, R0, UR14, PT ;  /* 0x0000000e00007c0c */ /* 0x000fe4000bf86270 */
[----:B------:R-:W-:-:S02]  /*2b30*/  IADD3 R0, R6, 0xc0, RZ ;  /* 0x000000c006007810 */ /* 0x000fc40007ffe0ff */
[----:B------:R-:W-:Y:S02]  /*2b40*/  LEA.HI.X R5, R8, UR16, R5, 0x1, P0 ;  /* 0x0000001008057c11 */ /* 0x000fe400080f0c05 */
[----:B------:R-:W-:Y:S02]  /*2b50*/  ISETP.GE.AND P0, PT, R0, UR14, PT ;  /* 0x0000000e00007c0c */ /* 0x000fe4000bf06270 */
[----:B------:R-:W-:Y:S01]  /*2b60*/  IADD3 R0, R6, 0xe0, RZ ;  /* 0x000000e006007810 */ /* 0x000fe20007ffe0ff */
[----:B------:R-:W2:Y:S03]  /*2b70*/  @!P1 LDG.E.U16 R16, desc[UR20][R4.64+0x40] ;  /* 0x0000401404109981 */ /* 0x000ea6000c1e1500 */
        /* <DEDUP_REMOVED lines=15> */
[----:B------:R-:W-:Y:S01]  /*2c70*/  ISETP.GE.AND P0, PT, R0, UR14, PT ;  /* 0x0000000e00007c0c */ /* 0x000fe2000bf06270 */
[----:B------:R-:W3:Y:S01]  /*2c80*/  @!P2 LDG.E.U16 R121, desc[UR20][R4.64+0x200] ;  /* 0x000200140479a981 */ /* 0x000ee2000c1e1500 */
[C---:B------:R-:W-:Y:S02]  /*2c90*/  IADD3 R0, R6.reuse, 0x1a0, RZ ;  /* 0x000001a006007810 */ /* 0x040fe40007ffe0ff */
[----:B------:R-:W-:Y:S01]  /*2ca0*/  IADD3 R7, R6, 0x160, RZ ;  /* 0x0000016006077810 */ /* 0x000fe20007ffe0ff */
[----:B------:R-:W3:Y:S01]  /*2cb0*/  @!P5 LDG.E.U16 R66, desc[UR20][R4.64+0x140] ;  /* 0x000140140442d981 */ /* 0x000ee2000c1e1500 */
[----:B------:R-:W-:-:S02]  /*2cc0*/  ISETP.GE.AND P1, PT, R0, UR14, PT ;  /* 0x0000000e00007c0c */ /* 0x000fc4000bf26270 */
[C---:B------:R-:W-:Y:S01]  /*2cd0*/  IADD3 R0, R6.reuse, 0x1c0, RZ ;  /* 0x000001c006007810 */ /* 0x040fe20007ffe0ff */
[----:B------:R-:W2:Y:S01]  /*2ce0*/  @!P6 LDG.E.U16 R15, desc[UR20][R4.64] ;  /* 0x00000014040fe981 */ /* 0x000ea2000c1e1500 */
[----:B------:R-:W-:Y:S02]  /*2cf0*/  ISETP.GE.AND P5, PT, R7, UR14, PT ;  /* 0x0000000e07007c0c */ /* 0x000fe4000bfa6270 */
        /* <DEDUP_REMOVED lines=12> */
[C---:B------:R-:W-:Y:S01]  /*2dc0*/  IADD3 R0, R6.reuse, 0x260, RZ ;  /* 0x0000026006007810 */ /* 0x040fe20007ffe0ff */
[----:B------:R-:W3:Y:S01]  /*2dd0*/  @!P1 LDG.E.U16 R128, desc[UR20][R4.64+0x340] ;  /* 0x0003401404809981 */ /* 0x000ee2000c1e1500 */
[----:B------:R-:W-:-:S02]  /*2de0*/  IADD3 R8, R6, 0x280, RZ ;  /* 0x0000028006087810 */ /* 0x000fc40007ffe0ff */
        /* <DEDUP_REMOVED lines=9> */
[----:B------:R-:W3:Y:S01]  /*2e80*/  @!P3 LDG.E.U16 R134, desc[UR20][R4.64+0x500] ;  /* 0x000500140486b981 */ /* 0x000ee2000c1e1500 */
[----:B------:R-:W-:-:S04]  /*2e90*/  IADD3 R0, R6, 0x2a0, RZ ;  /* 0x000002a006007810 */ /* 0x000fc80007ffe0ff */
[----:B------:R-:W-:Y:S02]  /*2ea0*/  ISETP.GE.AND P0, PT, R0, UR14, PT ;  /* 0x0000000e00007c0c */ /* 0x000fe4000bf06270 */
[C---:B------:R-:W-:Y:S02]  /*2eb0*/  IADD3 R0, R6.reuse, 0x2c0, RZ ;  /* 0x000002c006007810 */ /* 0x040fe40007ffe0ff */
[----:B------:R-:W-:Y:S02]  /*2ec0*/  IADD3 R7, R6, 0x2e0, RZ ;  /* 0x000002e006077810 */ /* 0x000fe40007ffe0ff */
[----:B------:R-:W-:Y:S02]  /*2ed0*/  ISETP.GE.AND P1, PT, R0, UR14, PT ;  /* 0x0000000e00007c0c */ /* 0x000fe4000bf26270 */
[----:B------:R-:W-:Y:S02]  /*2ee0*/  ISETP.GE.AND P2, PT, R7, UR14, PT ;  /* 0x0000000e07007c0c */ /* 0x000fe4000bf46270 */
[----:B------:R-:W-:-:S03]  /*2ef0*/  IADD3 R0, R6, 0x300, RZ ;  /* 0x0000030006007810 */ /* 0x000fc60007ffe0ff */
[----:B------:R-:W3:Y:S01]  /*2f00*/  @!P0 LDG.E.U16 R135, desc[UR20][R4.64+0x540] ;  /* 0x0005401404878981 */ /* 0x000ee2000c1e1500 */
[----:B------:R-:W-:Y:S02]  /*2f10*/  IADD3 R7, R6, 0x320, RZ ;  /* 0x0000032006077810 */ /* 0x000fe40007ffe0ff */
[----:B------:R-:W-:Y:S02]  /*2f20*/  ISETP.GE.AND P0, PT, R0, UR14, PT ;  /* 0x0000000e00007c0c */ /* 0x000fe4000bf06270 */
[C---:B------:R-:W-:Y:S01]  /*2f30*/  IADD3 R8, R6.reuse, 0x340, RZ ;  /* 0x0000034006087810 */ /* 0x040fe20007ffe0ff */
[----:B------:R-:W3:Y:S01]  /*2f40*/  @!P1 LDG.E.U16 R136, desc[UR20][R4.64+0x580] ;  /* 0x0005801404889981 */ /* 0x000ee2000c1e1500 */
[----:B------:R-:W-:Y:S02]  /*2f50*/  ISETP.GE.AND P1, PT, R7, UR14, PT ;  /* 0x0000000e07007c0c */ /* 0x000fe4000bf26270 */
[----:B------:R-:W-:Y:S01]  /*2f60*/  IADD3 R0, R6, 0x360, RZ ;  /* 0x0000036006007810 */ /* 0x000fe20007ffe0ff */
[----:B------:R-:W3:Y:S01]  /*2f70*/  @!P2 LDG.E.U16 R137, desc[UR20][R4.64+0x5c0] ;  /* 0x0005c0140489a981 */ /* 0x000ee2000c1e1500 */
[----:B------:R-:W-:-:S02]  /*2f80*/  ISETP.GE.AND P2, PT, R8, UR14, PT ;  /* 0x0000000e08007c0c */ /* 0x000fc4000bf46270 */
[----:B------:R-:W-:Y:S02]  /*2f90*/  ISETP.GE.AND P3, PT, R0, UR14, PT ;  /* 0x0000000e00007c0c */ /* 0x000fe4000bf66270 */
[C---:B------:R-:W-:Y:S01]  /*2fa0*/  IADD3 R7, R6.reuse, 0x380, RZ ;  /* 0x0000038006077810 */ /* 0x040fe20007ffe0ff */
[----:B------:R-:W3:Y:S01]  /*2fb0*/  @!P0 LDG.E.U16 R14, desc[UR20][R4.64+0x600] ;  /* 0x00060014040e8981 */ /* 0x000ee2000c1e1500 */
[C---:B------:R-:W-:Y:S02]  /*2fc0*/  IADD3 R0, R6.reuse, 0x3a0, RZ ;  /* 0x000003a006007810 */ /* 0x040fe40007ffe0ff */
[----:B------:R-:W-:Y:S01]  /*2fd0*/  ISETP.GE.AND P0, PT, R7, UR14, PT ;  /* 0x0000000e07007c0c */ /* 0x000fe2000bf06270 */
[----:B------:R-:W3:Y:S01]  /*2fe0*/  @!P1 LDG.E.U16 R13, desc[UR20][R4.64+0x640] ;  /* 0x00064014040d9981 */ /* 0x000ee2000c1e1500 */
[----:B------:R-:W-:Y:S02]  /*2ff0*/  IADD3 R7, R6, 0x3c0, RZ ;  /* 0x000003c006077810 */ /* 0x000fe40007ffe0ff */
[----:B------:R-:W-:Y:S01]  /*3000*/  ISETP.GE.AND P1, PT, R0, UR14, PT ;  /* 0x0000000e00007c0c */ /* 0x000fe2000bf26270 */
[----:B------:R-:W3:Y:S01]  /*3010*/  @!P2 LDG.E.U16 R12, desc[UR20][R4.64+0x680] ;  /* 0x00068014040ca981 */ /* 0x000ee2000c1e1500 */
[----:B------:R-:W-:-:S02]  /*3020*/  IADD3 R6, R6, 0x3e0, RZ ;  /* 0x000003e006067810 */ /* 0x000fc40007ffe0ff */
[----:B------:R-:W-:Y:S01]  /*3030*/  ISETP.GE.AND P2, PT, R7, UR14, PT ;  /* 0x0000000e07007c0c */ /* 0x000fe2000bf46270 */
[----:B------:R-:W3:Y:S01]  /*3040*/  @!P3 LDG.E.U16 R11, desc[UR20][R4.64+0x6c0] ;  /* 0x0006c014040bb981 */ /* 0x000ee2000c1e1500 */
[----:B------:R-:W-:Y:S02]  /*3050*/  ISETP.GE.AND P3, PT, R6, UR14, PT ;  /* 0x0000000e06007c0c */ /* 0x000fe4000bf66270 */
[----:B------:R-:W-:Y:S02]  /*3060*/  PRMT R10, RZ, 0x7610, R10 ;  /* 0x00007610ff0a7816 */ /* 0x000fe4000000000a */
[----:B------:R-:W-:Y:S02]  /*3070*/  PRMT R9, RZ, 0x7610, R9 ;  /* 0x00007610ff097816 */ /* 0x000fe40000000009 */
[----:B------:R-:W-:Y:S02]  /*3080*/  PRMT R0, RZ, 0x7610, R0 ;  /* 0x00007610ff007816 */ /* 0x000fe40000000000 */
[----:B------:R-:W-:Y:S01]  /*3090*/  PRMT R8, RZ, 0x7610, R8 ;  /* 0x00007610ff087816 */ /* 0x000fe20000000008 */
[----:B------:R-:W3:Y:S04]  /*30a0*/  @!P0 LDG.E.U16 R10, desc[UR20][R4.64+0x700] ;  /* 0x00070014040a8981 */ /* 0x000ee8000c1e1500 */
[----:B------:R-:W3:Y:S04]  /*30b0*/  @!P1 LDG.E.U16 R9, desc[UR20][R4.64+0x740] ;  /* 0x0007401404099981 */ /* 0x000ee8000c1e1500 */
[----:B------:R-:W3:Y:S04]  /*30c0*/  @!P2 LDG.E.U16 R0, desc[UR20][R4.64+0x780] ;  /* 0x000780140400a981 */ /* 0x000ee8000c1e1500 */
[----:B0-----:R0:W3:Y:S01]  /*30d0*/  @!P3 LDG.E.U16 R8, desc[UR20][R4.64+0x7c0] ;  /* 0x0007c0140408b981 */ /* 0x0010e2000c1e1500 */
[----:B----4-:R-:W-:Y:S01]  /*30e0*/  R2UR UR56, R3 ;  /* 0x00000000033872ca */ /* 0x010fe200000e0000 */
[----:B------:R-:W-:-:S12]  /*30f0*/  UIADD3 UR44, UR15, -0x1, URZ ;  /* 0xffffffff0f2c7890 */ /* 0x000fd8000fffe03f */
[----:B------:R-:W-:-:S04]  /*3100*/  FMUL.FTZ R3, R35, UR56 ;  /* 0x0000003823037c20 */ /* 0x000fc80008410000 */
[----:B------:R-:W-:Y:S01]  /*3110*/  FMUL.RZ R6, R3, 0.15915493667125701904 ;  /* 0x3e22f98303067820 */ /* 0x000fe2000040c000 */
[----:B------:R-:W-:Y:S01]  /*3120*/  FMUL.FTZ R3, R34, UR56 ;  /* 0x0000003822037c20 */ /* 0x000fe20008410000 */
[----:B------:R-:W-:-:S03]  /*3130*/  ULEA.HI UR45, UR44, UR44, URZ, 0x1 ;  /* 0x0000002c2c2d7291 */ /* 0x000fc6000f8f083f */
[----:B------:R-:W-:Y:S01]  /*3140*/  FMUL.RZ R7, R3, 0.15915493667125701904 ;  /* 0x3e22f98303077820 */ /* 0x000fe2000040c000 */
[----:B------:R-:W-:-:S04]  /*3150*/  FMUL.FTZ R3, R33, UR56 ;  /* 0x0000003821037c20 */ /* 0x000fc80008410000 */
[----:B0-----:R-:W-:Y:S01]  /*3160*/  FMUL.RZ R4, R3, 0.15915493667125701904 ;  /* 0x3e22f98303047820 */ /* 0x001fe2000040c000 */
[----:B------:R-:W-:Y:S01]  /*3170*/  FMUL.FTZ R3, R32, UR56 ;  /* 0x0000003820037c20 */ /* 0x000fe20008410000 */
[----:B------:R-:W-:-:S03]  /*3180*/  ULOP3.LUT UR54, UR45, 0xfffffe, URZ, 0xc0, !UPT ;  /* 0x00fffffe2d367892 */ /* 0x000fc6000f8ec03f */
[----:B------:R-:W-:Y:S01]  /*3190*/  FMUL.RZ R5, R3, 0.15915493667125701904 ;  /* 0x3e22f98303057820 */ /* 0x000fe2000040c000 */
[----:B------:R-:W-:Y:S01]  /*31a0*/  FMUL.FTZ R3, R31, UR56 ;  /* 0x000000381f037c20 */ /* 0x000fe20008410000 */
[----:B------:R-:W0:Y:S01]  /*31b0*/  S2UR UR45, SR_CgaCtaId ;  /* 0x00000000002d79c3 */ /* 0x000e220000008800 */
[----:B------:R-:W-:Y:S01]  /*31c0*/  MUFU.SIN R65, R6 ;  /* 0x0000000600417308 */ /* 0x000fe20000000400 */
[----:B------:R-:W-:-:S07]  /*31d0*/  UIADD3 UR44, UR44, -UR54, URZ ;  /* 0x800000362c2c7290 */ /* 0x000fce000fffe03f */
[----:B------:R1:W-:Y:S02]  /*31e0*/  MUFU.COS R64, R6 ;  /* 0x0000000600407308 */ /* 0x0003e40000000000 */
[----:B-1----:R-:W-:Y:S01]  /*31f0*/  FMUL.RZ R6, R3, 0.15915493667125701904 ;  /* 0x3e22f98303067820 */ /* 0x002fe2000040c000 */
[----:B------:R-:W-:-:S05]  /*3200*/  FMUL.FTZ R3, R30, UR56 ;  /* 0x000000381e037c20 */ /* 0x000fca0008410000 */
[----:B------:R-:W-:Y:S01]  /*3210*/  MUFU.SIN R148, R7 ;  /* 0x0000000700947308 */ /* 0x000fe20000000400 */
[----:B------:R-:W-:-:S07]  /*3220*/  ULEA UR44, UR44, UR6, 0x8 ;  /* 0x000000062c2c7291 */ /* 0x000fce000f8e403f */
[----:B------:R1:W-:Y:S02]  /*3230*/  MUFU.COS R151, R7 ;  /* 0x0000000700977308 */ /* 0x0003e40000000000 */
[----:B-1----:R-:W-:Y:S01]  /*3240*/  FMUL.RZ R7, R3, 0.15915493667125701904 ;  /* 0x3e22f98303077820 */ /* 0x002fe2000040c000 */
[----:B------:R-:W-:-:S05]  /*3250*/  FMUL.FTZ R3, R29, UR56 ;  /* 0x000000381d037c20 */ /* 0x000fca0008410000 */
[----:B------:R-:W-:Y:S01]  /*3260*/  MUFU.SIN R154, R4 ;  /* 0x00000004009a7308 */ /* 0x000fe20000000400 */
[----:B------:R-:W-:-:S07]  /*3270*/  ISETP.NE.AND P2, PT, R120, RZ, PT ;  /* 0x000000ff7800720c */ /* 0x000fce0003f45270 */
[----:B------:R1:W-:Y:S02]  /*3280*/  MUFU.COS R153, R4 ;  /* 0x0000000400997308 */ /* 0x0003e40000000000 */
[----:B-1----:R-:W-:Y:S01]  /*3290*/  FMUL.RZ R4, R3, 0.15915493667125701904 ;  /* 0x3e22f98303047820 */ /* 0x002fe2000040c000 */
[----:B------:R-:W-:-:S05]  /*32a0*/  FMUL.FTZ R3, R28, UR56 ;  /* 0x000000381c037c20 */ /* 0x000fca0008410000 */
[----:B------:R-:W-:Y:S01]  /*32b0*/  MUFU.SIN R160, R7 ;  /* 0x0000000700a07308 */ /* 0x000fe20000000400 */
[----:B------:R-:W-:-:S07]  /*32c0*/  UMOV UR54, 0x400 ;  /* 0x0000040000367882 */ /* 0x000fce0000000000 */
[----:B------:R1:W-:Y:S01]  /*32d0*/  MUFU.COS R159, R7 ;  /* 0x00000007009f7308 */ /* 0x0003e20000000000 */
[----:B------:R-:W-:-:S07]  /*32e0*/  R2UR UR55, R2 ;  /* 0x00000000023772ca */ /* 0x000fce00000e0000 */
[----:B------:R-:W-:Y:S01]  /*32f0*/  MUFU.SIN R147, R4 ;  /* 0x0000000400937308 */ /* 0x000fe20000000400 */
[----:B-1----:R-:W-:-:S07]  /*3300*/  IADD3 R7, R120, 0x200, RZ ;  /* 0x0000020078077810 */ /* 0x002fce0007ffe0ff */
[----:B------:R1:W-:Y:S01]  /*3310*/  MUFU.COS R161, R4 ;  /* 0x0000000400a17308 */ /* 0x0003e20000000000 */
[----:B0-----:R-:W-:-:S07]  /*3320*/  ULEA UR54, UR45, UR54, 0x18 ;  /* 0x000000362d367291 */ /* 0x001fce000f8ec03f */
[----:B------:R-:W-:Y:S01]  /*3330*/  MUFU.SIN R156, R5 ;  /* 0x00000005009c7308 */ /* 0x000fe20000000400 */
[----:B-1----:R-:W-:Y:S01]  /*3340*/  MOV R4, UR44 ;  /* 0x0000002c00047c02 */ /* 0x002fe20008000f00 */
[----:B------:R-:W-:-:S03]  /*3350*/  ULDC.64 UR44, c[0x0][0x250] ;  /* 0x00009400002c7ab9 */ /* 0x000fc60000000a00 */
[----:B------:R-:W-:-:S03]  /*3360*/  SEL R7, R4, R7, !P2 ;  /* 0x0000000704077207 */ /* 0x000fc60005000000 */
[----:B------:R0:W-:Y:S01]  /*3370*/  MUFU.COS R155, R5 ;  /* 0x00000005009b7308 */ /* 0x0001e20000000000 */
[----:B------:R-:W-:Y:S01]  /*3380*/  IADD3 R4, R119, 0x200, RZ ;  /* 0x0000020077047810 */ /* 0x000fe20007ffe0ff */
[----:B0-----:R-:W-:Y:S01]  /*3390*/  FMUL.RZ R5, R3, 0.15915493667125701904 ;  /* 0x3e22f98303057820 */ /* 0x001fe2000040c000 */
[----:B------:R-:W-:-:S05]  /*33a0*/  FMUL.FTZ R3, R27, UR56 ;  /* 0x000000381b037c20 */ /* 0x000fca0008410000 */
[----:B------:R-:W-:Y:S01]  /*33b0*/  MUFU.SIN R158, R6 ;  /* 0x00000006009e7308 */ /* 0x000fe20000000400 */
[----:B------:R-:W-:Y:S02]  /*33c0*/  LEA.HI.SX32 R4, R4, R119, 0x1b ;  /* 0x0000007704047211 */ /* 0x000fe400078fdaff */
[----:B------:R-:W-:-:S05]  /*33d0*/  IADD3 R2, R119, 0x220, RZ ;  /* 0x0000022077027810 */ /* 0x000fca0007ffe0ff */
[----:B------:R0:W-:Y:S01]  /*33e0*/  MUFU.COS R157, R6 ;  /* 0x00000006009d7308 */ /* 0x0001e20000000000 */
[----:B------:R-:W-:Y:S01]  /*33f0*/  LEA R4, R4, UR54, 0x1 ;  /* 0x0000003604047c11 */ /* 0x000fe2000f8e08ff */
[----:B0-----:R-:W-:Y:S01]  /*3400*/  FMUL.RZ R6, R3, 0.15915493667125701904 ;  /* 0x3e22f98303067820 */ /* 0x001fe2000040c000 */
[----:B------:R-:W-:-:S05]  /*3410*/  FMUL.FTZ R3, R26, UR56 ;  /* 0x000000381a037c20 */ /* 0x000fca0008410000 */
[----:B------:R-:W-:Y:S01]  /*3420*/  MUFU.SIN R150, R5 ;  /* 0x0000000500967308 */ /* 0x000fe20000000400 */
[----:B------:R-:W-:Y:S01]  /*3430*/  LEA.HI.SX32 R2, R2, R119, 0x1b ;  /* 0x0000007702027211 */ /* 0x000fe200078fdaff */
[----:B------:R-:W-:Y:S01]  /*3440*/  UIMAD UR57, UR57, UR44, URZ ;  /* 0x0000002c393972a4 */ /* 0x000fe2000f8e023f */
[----:B------:R-:W-:-:S05]  /*3450*/  LOP3.LUT R235, R120, 0x1f, RZ, 0xc0, !PT ;  /* 0x0000001f78eb7812 */ /* 0x000fca00078ec0ff */
[----:B------:R0:W-:Y:S01]  /*3460*/  MUFU.COS R162, R5 ;  /* 0x0000000500a27308 */ /* 0x0001e20000000000 */
[----:B--2---:R1:W-:Y:S04]  /*3470*/  STS.U16 [R118], R15 ;  /* 0x0000000f76007388 */ /* 0x0043e80000000400 */
[----:B------:R2:W-:Y:S04]  /*3480*/  STS.U16 [R117+0x40], R16 ;  /* 0x0000401075007388 */ /* 0x0005e80000000400 */
[----:B---3--:R-:W-:Y:S04]  /*3490*/  STS.U16 [R116+0x80], R17 ;  /* 0x0000801174007388 */ /* 0x008fe80000000400 */
[----:B------:R3:W-:Y:S04]  /*34a0*/  STS.U16 [R115+0xc0], R18 ;  /* 0x0000c01273007388 */ /* 0x0007e80000000400 */
[----:B------:R-:W-:Y:S04]  /*34b0*/  STS.U16 [R114+0x100], R19 ;  /* 0x0001001372007388 */ /* 0x000fe80000000400 */
[----:B------:R-:W-:Y:S04]  /*34c0*/  STS.U16 [R113+0x140], R66 ;  /* 0x0001404271007388 */ /* 0x000fe80000000400 */
[----:B------:R-:W-:Y:S01]  /*34d0*/  STS.U16 [R112+0x180], R67 ;  /* 0x0001804370007388 */ /* 0x000fe20000000400 */
[----:B0-----:R-:W-:-:S03]  /*34e0*/  FMUL.RZ R5, R3, 0.15915493667125701904 ;  /* 0x3e22f98303057820 */ /* 0x001fc6000040c000 */
[----:B------:R-:W-:Y:S01]  /*34f0*/  STS.U16 [R111+0x1c0], R122 ;  /* 0x0001c07a6f007388 */ /* 0x000fe20000000400 */
[----:B------:R-:W-:-:S03]  /*3500*/  FMUL.FTZ R3, R25, UR56 ;  /* 0x0000003819037c20 */ /* 0x000fc60008410000 */
[----:B------:R-:W-:Y:S01]  /*3510*/  STS.U16 [R110+0x200], R121 ;  /* 0x000200796e007388 */ /* 0x000fe20000000400 */
[----:B------:R-:W-:Y:S03]  /*3520*/  MUFU.SIN R146, R6 ;  /* 0x0000000600927308 */ /* 0x000fe60000000400 */
[----:B------:R-:W-:Y:S04]  /*3530*/  STS.U16 [R109+0x240], R124 ;  /* 0x0002407c6d007388 */ /* 0x000fe80000000400 */
[----:B------:R-:W-:Y:S01]  /*3540*/  STS.U16 [R108+0x280], R123 ;  /* 0x0002807b6c007388 */ /* 0x000fe20000000400 */
[----:B------:R0:W-:Y:S03]  /*3550*/  MUFU.COS R163, R6 ;  /* 0x0000000600a37308 */ /* 0x0001e60000000000 */
[----:B------:R-:W-:Y:S01]  /*3560*/  STS.U16 [R107+0x2c0], R126 ;  /* 0x0002c07e6b007388 */ /* 0x000fe20000000400 */
[----:B-1----:R-:W-:-:S03]  /*3570*/  FMUL.RZ R15, R3, 0.15915493667125701904 ;  /* 0x3e22f983030f7820 */ /* 0x002fc6000040c000 */
[----:B------:R-:W-:Y:S01]  /*3580*/  STS.U16 [R106+0x300], R125 ;  /* 0x0003007d6a007388 */ /* 0x000fe20000000400 */
[----:B0-----:R-:W-:-:S03]  /*3590*/  IADD3 R6, R119, 0x240, RZ ;  /* 0x0000024077067810 */ /* 0x001fc60007ffe0ff */
[----:B------:R-:W-:Y:S01]  /*35a0*/  STS.U16 [R105+0x340], R128 ;  /* 0x0003408069007388 */ /* 0x000fe20000000400 */
[C---:B--2---:R-:W-:Y:S01]  /*35b0*/  IADD3 R16, R119.reuse, 0x260, RZ ;  /* 0x0000026077107810 */ /* 0x044fe20007ffe0ff */
[----:B------:R-:W-:Y:S02]  /*35c0*/  FMUL.FTZ R3, R24, UR56 ;  /* 0x0000003818037c20 */ /* 0x000fe40008410000 */
[----:B------:R-:W-:Y:S01]  /*35d0*/  STS.U16 [R104+0x380], R127 ;  /* 0x0003807f68007388 */ /* 0x000fe20000000400 */
[----:B------:R-:W-:Y:S01]  /*35e0*/  UMOV UR58, UR30 ;  /* 0x0000001e003a7c82 */ /* 0x000fe20008000000 */
[----:B------:R-:W-:Y:S02]  /*35f0*/  UMOV UR59, UR11 ;  /* 0x0000000b003b7c82 */ /* 0x000fe40008000000 */
[----:B------:R-:W-:Y:S01]  /*3600*/  STS.U16 [R103+0x3c0], R130 ;  /* 0x0003c08267007388 */ /* 0x000fe20000000400 */
[----:B---3--:R-:W-:Y:S01]  /*3610*/  IADD3 R18, R119, 0x280, RZ ;  /* 0x0000028077127810 */ /* 0x008fe20007ffe0ff */
[----:B------:R-:W-:Y:S01]  /*3620*/  UIMAD.WIDE.U32 UR58, UR6, UR44, UR58 ;  /* 0x0000002c063a72a5 */ /* 0x000fe2000f8e003a */
[----:B------:R-:W-:Y:S01]  /*3630*/  LEA.HI.SX32 R6, R6, R119, 0x1b ;  /* 0x0000007706067211 */ /* 0x000fe200078fdaff */
[----:B------:R0:W-:Y:S01]  /*3640*/  STS.U16 [R4+0x400], R129 ;  /* 0x0004008104007388 */ /* 0x0001e20000000400 */
[----:B------:R-:W-:Y:S01]  /*3650*/  LEA R2, R2, UR54, 0x1 ;  /* 0x0000003602027c11 */ /* 0x000fe2000f8e08ff */
[----:B------:R-:W-:Y:S01]  /*3660*/  UIMAD UR57, UR6, UR45, UR57 ;  /* 0x0000002d063972a4 */ /* 0x000fe2000f8e0239 */
[----:B------:R-:W-:-:S02]  /*3670*/  ISETP.NE.AND P0, PT, R235, RZ, PT ;  /* 0x000000ffeb00720c */ /* 0x000fc40003f05270 */
[----:B------:R-:W-:Y:S02]  /*3680*/  MOV R138, UR15 ;  /* 0x0000000f008a7c02 */ /* 0x000fe40008000f00 */
[----:B------:R-:W-:Y:S01]  /*3690*/  MOV R139, UR15 ;  /* 0x0000000f008b7c02 */ /* 0x000fe20008000f00 */
[----:B------:R-:W-:Y:S01]  /*36a0*/  FMUL.RZ R152, R3, 0.15915493667125701904 ;  /* 0x3e22f98303987820 */ /* 0x000fe2000040c000 */
[-C--:B------:R-:W-:Y:S01]  /*36b0*/  LEA.HI.SX32 R16, R16, R119.reuse, 0x1b ;  /* 0x0000007710107211 */ /* 0x080fe200078fdaff */
[----:B------:R-:W-:Y:S01]  /*36c0*/  ULDC.64 UR44, c[0x0][0x2d8] ;  /* 0x0000b600002c7ab9 */ /* 0x000fe20000000a00 */
[----:B0-----:R-:W-:Y:S01]  /*36d0*/  MOV R4, UR55 ;  /* 0x0000003700047c02 */ /* 0x001fe20008000f00 */
[----:B------:R0:W-:Y:S01]  /*36e0*/  STS.U16 [R2+0x440], R131 ;  /* 0x0004408302007388 */ /* 0x0001e20000000400 */
[----:B------:R-:W-:Y:S01]  /*36f0*/  LEA.HI.SX32 R18, R18, R119, 0x1b ;  /* 0x0000007712127211 */ /* 0x000fe200078fdaff */
[----:B------:R-:W-:Y:S01]  /*3700*/  ULEA UR44, UP0, UR58, UR44, 0x3 ;  /* 0x0000002c3a2c7291 */ /* 0x000fe2000f80183f */
[----:B------:R-:W-:Y:S01]  /*3710*/  LEA R3, R6, UR54, 0x1 ;  /* 0x0000003606037c11 */ /* 0x000fe2000f8e08ff */
[----:B------:R-:W-:Y:S01]  /*3720*/  FMUL.FTZ R6, R4, 1.4426950216293334961 ;  /* 0x3fb8aa3b04067820 */ /* 0x000fe20000410000 */
[----:B------:R-:W-:Y:S01]  /*3730*/  ISETP.LT.OR P1, PT, R138, 0x2, P0 ;  /* 0x000000028a00780c */ /* 0x000fe20000721670 */
[----:B------:R-:W-:Y:S01]  /*3740*/  UIADD3 UR57, UR59, UR57, URZ ;  /* 0x000000393b397290 */ /* 0x000fe2000fffe03f */
[----:B------:R-:W-:Y:S01]  /*3750*/  ISETP.GE.OR P0, PT, R139, UR53, P0 ;  /* 0x000000358b007c0c */ /* 0x000fe20008706670 */
[----:B------:R-:W-:Y:S01]  /*3760*/  MUFU.SIN R149, R5 ;  /* 0x0000000500957308 */ /* 0x000fe20000000400 */
[----:B------:R-:W-:-:S02]  /*3770*/  IADD3 R4, R119, 0x2c0, RZ ;  /* 0x000002c077047810 */ /* 0x000fc40007ffe0ff */
[----:B0-----:R-:W-:Y:S02]  /*3780*/  IADD3 R2, R119, 0x2a0, RZ ;  /* 0x000002a077027810 */ /* 0x001fe40007ffe0ff */
[----:B------:R-:W-:Y:S01]  /*3790*/  LEA R16, R16, UR54, 0x1 ;  /* 0x0000003610107c11 */ /* 0x000fe2000f8e08ff */
[----:B------:R0:W-:Y:S02]  /*37a0*/  STS.U16 [R3+0x480], R132 ;  /* 0x0004808403007388 */ /* 0x0001e40000000400 */
[----:B------:R1:W-:Y:S01]  /*37b0*/  MUFU.COS R139, R5 ;  /* 0x00000005008b7308 */ /* 0x0003e20000000000 */
[----:B------:R-:W-:Y:S01]  /*37c0*/  ULEA.HI.X UR45, UR58, UR45, UR57, 0x3, UP0 ;  /* 0x0000002d3a2d7291 */ /* 0x000fe200080f1c39 */
[-C--:B------:R-:W-:Y:S01]  /*37d0*/  LEA.HI.SX32 R2, R2, R119.reuse, 0x1b ;  /* 0x0000007702027211 */ /* 0x080fe200078fdaff */
[----:B------:R-:W-:Y:S01]  /*37e0*/  STS.U16 [R16+0x4c0], R133 ;  /* 0x0004c08510007388 */ /* 0x000fe20000000400 */
[----:B-1----:R-:W-:Y:S02]  /*37f0*/  LEA R5, R18, UR54, 0x1 ;  /* 0x0000003612057c11 */ /* 0x002fe4000f8e08ff */
[----:B0-----:R-:W-:-:S02]  /*3800*/  LEA.HI.SX32 R3, R4, R119, 0x1b ;  /* 0x0000007704037211 */ /* 0x001fc400078fdaff */
[----:B------:R-:W-:Y:S01]  /*3810*/  LEA R4, R2, UR54, 0x1 ;  /* 0x0000003602047c11 */ /* 0x000fe2000f8e08ff */
[----:B------:R0:W-:Y:S01]  /*3820*/  STS.U16 [R5+0x500], R134 ;  /* 0x0005008605007388 */ /* 0x0001e20000000400 */
[----:B------:R-:W-:Y:S02]  /*3830*/  MOV R2, UR44 ;  /* 0x0000002c00027c02 */ /* 0x000fe40008000f00 */
[----:B0-----:R-:W-:Y:S02]  /*3840*/  LEA R5, R3, UR54, 0x1 ;  /* 0x0000003603057c11 */ /* 0x001fe4000f8e08ff */
[----:B------:R-:W-:-:S06]  /*3850*/  MOV R3, UR45 ;  /* 0x0000002d00037c02 */ /* 0x000fcc0008000f00 */
[----:B------:R-:W2:Y:S01]  /*3860*/  LDG.E.64 R2, desc[UR20][R2.64] ;  /* 0x0000001402027981 */ /* 0x000ea2000c1e1b00 */
[----:B------:R-:W-:Y:S01]  /*3870*/  MUFU.SIN R145, R15 ;  /* 0x0000000f00917308 */ /* 0x000fe20000000400 */
[----:B------:R-:W-:-:S07]  /*3880*/  FMUL.FTZ R18, R34, R6 ;  /* 0x0000000622127220 */ /* 0x000fce0000410000 */
[----:B------:R0:W-:Y:S01]  /*3890*/  MUFU.COS R165, R15 ;  /* 0x0000000f00a57308 */ /* 0x0001e20000000000 */
[----:B------:R1:W-:Y:S01]  /*38a0*/  STS.U16 [R4+0x540], R135 ;  /* 0x0005408704007388 */ /* 0x0003e20000000400 */
[----:B0-----:R-:W-:-:S06]  /*38b0*/  FMUL.FTZ R15, R35, R6 ;  /* 0x00000006230f7220 */ /* 0x001fcc0000410000 */
[----:B------:R0:W-:Y:S01]  /*38c0*/  MUFU.EX2 R17, R15 ;  /* 0x0000000f00117308 */ /* 0x0001e20000000800 */
[C---:B-1----:R-:W-:Y:S02]  /*38d0*/  IADD3 R4, R119.reuse, 0x340, RZ ;  /* 0x0000034077047810 */ /* 0x042fe40007ffe0ff */
[----:B------:R-:W-:Y:S01]  /*38e0*/  IADD3 R16, R119, 0x2e0, RZ ;  /* 0x000002e077107810 */ /* 0x000fe20007ffe0ff */
[----:B0-----:R-:W-:-:S04]  /*38f0*/  FMUL.FTZ R15, R33, R6 ;  /* 0x00000006210f7220 */ /* 0x001fc80000410000 */
[----:B------:R0:W1:Y:S01]  /*3900*/  MUFU.EX2 R19, R18 ;  /* 0x0000001200137308 */ /* 0x0000620000000800 */
[-C--:B------:R-:W-:Y:S02]  /*3910*/  LEA.HI.SX32 R4, R4, R119.reuse, 0x1b ;  /* 0x0000007704047211 */ /* 0x080fe400078fdaff */
[----:B------:R-:W-:-:S05]  /*3920*/  LEA.HI.SX32 R16, R16, R119, 0x1b ;  /* 0x0000007710107211 */ /* 0x000fca00078fdaff */
[----:B------:R3:W-:Y:S01]  /*3930*/  MUFU.EX2 R67, R15 ;  /* 0x0000000f00437308 */ /* 0x0007e20000000800 */
[----:B0-----:R-:W-:Y:S01]  /*3940*/  IADD3 R18, R119, 0x300, RZ ;  /* 0x0000030077127810 */ /* 0x001fe20007ffe0ff */
[----:B------:R0:W-:Y:S03]  /*3950*/  STS.U16 [R5+0x580], R136 ;  /* 0x0005808805007388 */ /* 0x0001e60000000400 */
[----:B------:R-:W-:Y:S01]  /*3960*/  LEA.HI.SX32 R18, R18, R119, 0x1b ;  /* 0x0000007712127211 */ /* 0x000fe200078fdaff */
[----:B---3--:R-:W-:Y:S01]  /*3970*/  FMUL.FTZ R15, R31, R6 ;  /* 0x000000061f0f7220 */ /* 0x008fe20000410000 */
[----:B------:R-:W-:-:S03]  /*3980*/  LEA R16, R16, UR54, 0x1 ;  /* 0x0000003610107c11 */ /* 0x000fc6000f8e08ff */
[----:B------:R3:W-:Y:S01]  /*3990*/  MUFU.EX2 R123, R15 ;  /* 0x0000000f007b7308 */ /* 0x0007e20000000800 */
[----:B0-----:R-:W-:Y:S02]  /*39a0*/  LEA R5, R18, UR54, 0x1 ;  /* 0x0000003612057c11 */ /* 0x001fe4000f8e08ff */
[C---:B------:R-:W-:Y:S02]  /*39b0*/  IADD3 R66, R119.reuse, 0x320, RZ ;  /* 0x0000032077427810 */ /* 0x040fe40007ffe0ff */
[----:B---3--:R-:W-:Y:S02]  /*39c0*/  LEA R15, R4, UR54, 0x1 ;  /* 0x00000036040f7c11 */ /* 0x008fe4000f8e08ff */
[C---:B------:R-:W-:Y:S01]  /*39d0*/  IADD3 R4, R119.reuse, 0x380, RZ ;  /* 0x0000038077047810 */ /* 0x040fe20007ffe0ff */
[----:B------:R0:W-:Y:S01]  /*39e0*/  STS.U16 [R16+0x5c0], R137 ;  /* 0x0005c08910007388 */ /* 0x0001e20000000400 */
[----:B------:R-:W-:Y:S02]  /*39f0*/  IADD3 R122, R119, 0x360, RZ ;  /* 0x00000360777a7810 */ /* 0x000fe40007ffe0ff */
[-C--:B------:R-:W-:Y:S01]  /*3a00*/  LEA.HI.SX32 R4, R4, R119.reuse, 0x1b ;  /* 0x0000007704047211 */ /* 0x080fe200078fdaff */
[----:B------:R3:W-:Y:S01]  /*3a10*/  STS.U16 [R5+0x600], R14 ;  /* 0x0006000e05007388 */ /* 0x0007e20000000400 */
[-C--:B------:R-:W-:Y:S01]  /*3a20*/  LEA.HI.SX32 R66, R66, R119.reuse, 0x1b ;  /* 0x0000007742427211 */ /* 0x080fe200078fdaff */
[----:B------:R-:W-:Y:S01]  /*3a30*/  FMUL.FTZ R124, R30, R6 ;  /* 0x000000061e7c7220 */ /* 0x000fe20000410000 */
[----:B------:R-:W-:-:S02]  /*3a40*/  LEA.HI.SX32 R122, R122, R119, 0x1b ;  /* 0x000000777a7a7211 */ /* 0x000fc400078fdaff */
[----:B------:R-:W-:Y:S02]  /*3a50*/  LEA R66, R66, UR54, 0x1 ;  /* 0x0000003642427c11 */ /* 0x000fe4000f8e08ff */
[C---:B0-----:R-:W-:Y:S02]  /*3a60*/  IADD3 R16, R119.reuse, 0x3a0, RZ ;  /* 0x000003a077107810 */ /* 0x041fe40007ffe0ff */
[----:B---3--:R-:W-:Y:S01]  /*3a70*/  LEA R5, R4, UR54, 0x1 ;  /* 0x0000003604057c11 */ /* 0x008fe2000f8e08ff */
[----:B------:R-:W-:Y:S01]  /*3a80*/  FMUL.FTZ R4, R26, R6 ;  /* 0x000000061a047220 */ /* 0x000fe20000410000 */
[----:B------:R-:W-:Y:S01]  /*3a90*/  IADD3 R18, R119, 0x3c0, RZ ;  /* 0x000003c077127810 */ /* 0x000fe20007ffe0ff */
[----:B------:R0:W-:Y:S01]  /*3aa0*/  MUFU.EX2 R125, R124 ;  /* 0x0000007c007d7308 */ /* 0x0001e20000000800 */
[----:B------:R-:W-:Y:S02]  /*3ab0*/  LEA R122, R122, UR54, 0x1 ;  /* 0x000000367a7a7c11 */ /* 0x000fe4000f8e08ff */
[-C--:B------:R-:W-:Y:S01]  /*3ac0*/  LEA.HI.SX32 R16, R16, R119.reuse, 0x1b ;  /* 0x0000007710107211 */ /* 0x080fe200078fdaff */
[----:B------:R3:W-:Y:S01]  /*3ad0*/  STS.U16 [R66+0x640], R13 ;  /* 0x0006400d42007388 */ /* 0x0007e20000000400 */
[----:B------:R-:W-:Y:S01]  /*3ae0*/  LEA.HI.SX32 R18, R18, R119, 0x1b ;  /* 0x0000007712127211 */ /* 0x000fe200078fdaff */
[----:B-1----:R-:W-:-:S02]  /*3af0*/  FMUL.FTZ R151, R19, R151 ;  /* 0x0000009713977220 */ /* 0x002fc40000410000 */
[----:B------:R-:W1:Y:S01]  /*3b00*/  MUFU.EX2 R4, R4 ;  /* 0x0000000400047308 */ /* 0x000e620000000800 */
[----:B0-----:R-:W-:Y:S01]  /*3b10*/  IADD3 R124, R119, 0x3e0, RZ ;  /* 0x000003e0777c7810 */ /* 0x001fe20007ffe0ff */
[----:B------:R-:W-:Y:S01]  /*3b20*/  FMUL.FTZ R148, R19, R148 ;  /* 0x0000009413947220 */ /* 0x000fe20000410000 */
[----:B------:R0:W-:Y:S01]  /*3b30*/  STS.U16 [R15+0x680], R12 ;  /* 0x0006800c0f007388 */ /* 0x0001e20000000400 */
[----:B------:R-:W4:Y:S01]  /*3b40*/  @!P1 LDC R19, c[0x0][0x21c] ;  /* 0x00008700ff139b82 */ /* 0x000f220000000800 */
[----:B------:R-:W-:Y:S01]  /*3b50*/  FMUL.FTZ R14, R27, R6 ;  /* 0x000000061b0e7220 */ /* 0x000fe20000410000 */
[----:B------:R-:W-:Y:S01]  /*3b60*/  LEA R16, R16, UR54, 0x1 ;  /* 0x0000003610107c11 */ /* 0x000fe2000f8e08ff */
[----:B------:R1:W-:Y:S01]  /*3b70*/  STS.U16 [R122+0x6c0], R11 ;  /* 0x0006c00b7a007388 */ /* 0x0003e20000000400 */
[----:B------:R-:W-:Y:S01]  /*3b80*/  LEA.HI.SX32 R124, R124, R119, 0x1b ;  /* 0x000000777c7c7211 */ /* 0x000fe200078fdaff */
[----:B------:R-:W-:Y:S02]  /*3b90*/  FMUL.FTZ R64, R17, R64 ;  /* 0x0000004011407220 */ /* 0x000fe40000410000 */
[----:B------:R-:W-:Y:S01]  /*3ba0*/  STS.U16 [R5+0x700], R10 ;  /* 0x0007000a05007388 */ /* 0x000fe20000000400 */
[----:B---3--:R-:W-:Y:S01]  /*3bb0*/  LEA R13, R124, UR54, 0x1 ;  /* 0x000000367c0d7c11 */ /* 0x008fe2000f8e08ff */
[----:B0-----:R-:W-:Y:S01]  /*3bc0*/  FMUL.FTZ R12, R25, R6 ;  /* 0x00000006190c7220 */ /* 0x001fe20000410000 */
[----:B-1----:R-:W-:Y:S01]  /*3bd0*/  LEA R11, R18, UR54, 0x1 ;  /* 0x00000036120b7c11 */ /* 0x002fe2000f8e08ff */
[----:B------:R-:W-:Y:S01]  /*3be0*/  STS.U16 [R16+0x740], R9 ;  /* 0x0007400910007388 */ /* 0x000fe20000000400 */
[----:B------:R-:W0:Y:S01]  /*3bf0*/  MUFU.EX2 R14, R14 ;  /* 0x0000000e000e7308 */ /* 0x000e220000000800 */
[----:B------:R-:W-:-:S02]  /*3c00*/  FMUL.FTZ R65, R17, R65 ;  /* 0x0000004111417220 */ /* 0x000fc40000410000 */
[----:B------:R1:W-:Y:S01]  /*3c10*/  STS.U16 [R11+0x780], R0 ;  /* 0x000780000b007388 */ /* 0x0003e20000000400 */
[----:B------:R-:W-:-:S03]  /*3c20*/  FMUL.FTZ R164, R4, R139 ;  /* 0x0000008b04a47220 */ /* 0x000fc60000410000 */
[----:B------:R3:W-:Y:S01]  /*3c30*/  STS.U16 [R13+0x7c0], R8 ;  /* 0x0007c0080d007388 */ /* 0x0007e20000000400 */
[----:B------:R-:W4:Y:S01]  /*3c40*/  MUFU.EX2 R12, R12 ;  /* 0x0000000c000c7308 */ /* 0x000f220000000800 */
[-C--:B-1----:R-:W-:Y:S01]  /*3c50*/  FMUL.FTZ R0, R64, R148.reuse ;  /* 0x0000009440007220 */ /* 0x082fe20000410000 */
[C---:B------:R-:W-:Y:S01]  /*3c60*/  FMUL.FTZ R9, R65.reuse, R148 ;  /* 0x0000009441097220 */ /* 0x040fe20000410000 */
[----:B------:R-:W-:Y:S02]  /*3c70*/  FMUL.FTZ R149, R4, R149 ;  /* 0x0000009504957220 */ /* 0x000fe40000410000 */
[-C--:B---3--:R-:W-:Y:S01]  /*3c80*/  FFMA.FTZ R8, R65, R151.reuse, R0 ;  /* 0x0000009741087223 */ /* 0x088fe20000010000 */
[----:B------:R-:W-:Y:S01]  /*3c90*/  FMUL.FTZ R0, R23, UR56 ;  /* 0x0000003817007c20 */ /* 0x000fe20008410000 */
[----:B------:R-:W-:Y:S01]  /*3ca0*/  MOV R4, UR15 ;  /* 0x0000000f00047c02 */ /* 0x000fe20008000f00 */
[----:B------:R-:W-:Y:S01]  /*3cb0*/  FMUL.FTZ R154, R67, R154 ;  /* 0x0000009a439a7220 */ /* 0x000fe20000410000 */
[----:B------:R-:W-:Y:S01]  /*3cc0*/  FFMA.FTZ R9, R64, R151, -R9 ;  /* 0x0000009740097223 */ /* 0x000fe20000010809 */
[----:B------:R-:W-:Y:S01]  /*3cd0*/  FMUL.RZ R15, R0, 0.15915493667125701904 ;  /* 0x3e22f983000f7820 */ /* 0x000fe2000040c000 */
[----:B------:R-:W-:-:S02]  /*3ce0*/  SHF.L.U32 R0, R119, 0x5, RZ ;  /* 0x0000000577007819 */ /* 0x000fc400000006ff */
[----:B------:R-:W-:Y:S01]  /*3cf0*/  @!P1 IADD3 R4, R4, -0x2, RZ ;  /* 0xfffffffe04049810 */ /* 0x000fe20007ffe0ff */
[----:B------:R-:W-:Y:S01]  /*3d00*/  FMUL.FTZ R153, R67, R153 ;  /* 0x0000009943997220 */ /* 0x000fe20000410000 */
[----:B------:R-:W-:Y:S01]  /*3d10*/  FMUL.FTZ R11, R154, R9 ;  /* 0x000000099a0b7220 */ /* 0x000fe20000410000 */
[----:B------:R-:W-:Y:S01]  /*3d20*/  FMUL.FTZ R121, R32, R6 ;  /* 0x0000000620797220 */ /* 0x000fe20000410000 */
[----:B------:R-:W-:Y:S01]  /*3d30*/  LEA.HI.SX32 R0, R0, R0, 0x1b ;  /* 0x0000000000007211 */ /* 0x000fe200078fdaff */
[----:B------:R-:W-:Y:S01]  /*3d40*/  FMUL.FTZ R5, R24, R6 ;  /* 0x0000000618057220 */ /* 0x000fe20000410000 */
[C---:B0-----:R-:W-:Y:S01]  /*3d50*/  FMUL.FTZ R163, R14.reuse, R163 ;  /* 0x000000a30ea37220 */ /* 0x041fe20000410000 */
[----:B------:R-:W-:Y:S01]  /*3d60*/  FMUL.FTZ R146, R14, R146 ;  /* 0x000000920e927220 */ /* 0x000fe20000410000 */
[----:B----4-:R-:W-:Y:S02]  /*3d70*/  @!P1 IMAD R4, R4, R19, UR6 ;  /* 0x0000000604049e24 */ /* 0x010fe4000f8e0213 */
[-C--:B------:R-:W-:Y:S01]  /*3d80*/  FMUL.FTZ R10, R154, R8.reuse ;  /* 0x000000089a0a7220 */ /* 0x080fe20000410000 */
[----:B------:R-:W-:Y:S01]  /*3d90*/  FFMA.FTZ R14, R153, R8, R11 ;  /* 0x00000008990e7223 */ /* 0x000fe2000001000b */
[----:B------:R-:W-:Y:S01]  /*3da0*/  HADD2.F32 R19, -RZ, R140.H0_H0 ;  /* 0x2000008cff137230 */ /* 0x000fe20000004100 */
[----:B------:R-:W-:Y:S01]  /*3db0*/  LEA R8, R0, UR54, 0x1 ;  /* 0x0000003600087c11 */ /* 0x000fe2000f8e08ff */
[----:B------:R-:W-:Y:S01]  /*3dc0*/  MUFU.COS R166, R152 ;  /* 0x0000009800a67308 */ /* 0x000fe20000000000 */
[----:B------:R-:W-:Y:S01]  /*3dd0*/  LEA R7, R7, UR54, 0x3 ;  /* 0x0000003607077c11 */ /* 0x000fe2000f8e18ff */
[C---:B------:R-:W-:Y:S01]  /*3de0*/  FMUL.FTZ R165, R12.reuse, R165 ;  /* 0x000000a50ca57220 */ /* 0x040fe20000410000 */
[----:B------:R-:W-:Y:S01]  /*3df0*/  FMUL.FTZ R145, R12, R145 ;  /* 0x000000910c917220 */ /* 0x000fe20000410000 */
[C---:B------:R-:W-:Y:S01]  /*3e00*/  FMUL.FTZ R157, R123.reuse, R157 ;  /* 0x0000009d7b9d7220 */ /* 0x040fe20000410000 */
[----:B------:R-:W-:Y:S01]  /*3e10*/  FMUL.FTZ R158, R123, R158 ;  /* 0x0000009e7b9e7220 */ /* 0x000fe20000410000 */
[C---:B------:R-:W-:Y:S01]  /*3e20*/  FMUL.FTZ R159, R125.reuse, R159 ;  /* 0x0000009f7d9f7220 */ /* 0x040fe20000410000 */
[----:B------:R-:W-:Y:S01]  /*3e30*/  FMUL.FTZ R160, R125, R160 ;  /* 0x000000a07da07220 */ /* 0x000fe20000410000 */
[----:B------:R-:W0:Y:S01]  /*3e40*/  MUFU.EX2 R121, R121 ;  /* 0x0000007900797308 */ /* 0x000e220000000800 */
[----:B------:R-:W-:Y:S01]  /*3e50*/  FMUL.FTZ R220, R35, R19 ;  /* 0x0000001323dc7220 */ /* 0x000fe20000410000 */
[----:B------:R-:W-:Y:S01]  /*3e60*/  FMUL.FTZ R12, RZ, R148 ;  /* 0x00000094ff0c7220 */ /* 0x000fe20000410000 */
[----:B------:R-:W-:-:S05]  /*3e70*/  NOP ;  /* 0x0000000000007918 */ /* 0x000fca0000000000 */
[----:B------:R-:W1:Y:S01]  /*3e80*/  MUFU.EX2 R5, R5 ;  /* 0x0000000500057308 */ /* 0x000e620000000800 */
[----:B------:R-:W-:Y:S01]  /*3e90*/  LDS.U16 R123, [R8] ;  /* 0x00000000087b7984 */ /* 0x000fe20000000400 */
[----:B------:R-:W-:-:S03]  /*3ea0*/  HADD2.F32 R18, -RZ, R252.H0_H0 ;  /* 0x200000fcff127230 */ /* 0x000fc60000004100 */
[----:B------:R-:W-:Y:S03]  /*3eb0*/  LDS.U16 R124, [R8+0x2] ;  /* 0x00000200087c7984 */ /* 0x000fe60000000400 */
[----:B------:R-:W3:Y:S01]  /*3ec0*/  MUFU.SIN R152, R152 ;  /* 0x0000009800987308 */ /* 0x000ee20000000400 */
[----:B------:R-:W-:Y:S01]  /*3ed0*/  LDS.U16 R137, [R8+0x4] ;  /* 0x0000040008897984 */ /* 0x000fe20000000400 */
[----:B------:R-:W-:-:S03]  /*3ee0*/  FMUL.FTZ R0, R148, R220 ;  /* 0x000000dc94007220 */ /* 0x000fc60000410000 */
[----:B------:R-:W-:Y:S01]  /*3ef0*/  LDS.U16 R125, [R8+0x6] ;  /* 0x00000600087d7984 */ /* 0x000fe20000000400 */
[----:B------:R-:W-:-:S03]  /*3f00*/  FFMA.FTZ R11, R151, R220, -R12 ;  /* 0x000000dc970b7223 */ /* 0x000fc6000001080c */
[----:B------:R-:W-:Y:S04]  /*3f10*/  LDS.U16 R210, [R8+0x8] ;  /* 0x0000080008d27984 */ /* 0x000fe80000000400 */
[----:B------:R-:W-:Y:S04]  /*3f20*/  LDS.U16 R128, [R8+0xa] ;  /* 0x00000a0008807984 */ /* 0x000fe80000000400 */
[----:B------:R-:W-:Y:S04]  /*3f30*/  LDS.U16 R215, [R8+0xc] ;  /* 0x00000c0008d77984 */ /* 0x000fe80000000400 */
[----:B------:R-:W-:Y:S04]  /*3f40*/  LDS.U16 R129, [R8+0xe] ;  /* 0x00000e0008817984 */ /* 0x000fe80000000400 */
[----:B------:R-:W-:Y:S04]  /*3f50*/  LDS.U16 R224, [R8+0x10] ;  /* 0x0000100008e07984 */ /* 0x000fe80000000400 */
[----:B------:R-:W-:Y:S04]  /*3f60*/  LDS.U16 R130, [R8+0x12] ;  /* 0x0000120008827984 */ /* 0x000fe80000000400 */
[----:B------:R-:W-:Y:S04]  /*3f70*/  LDS.U16 R217, [R8+0x14] ;  /* 0x0000140008d97984 */ /* 0x000fe80000000400 */
        /* <DEDUP_REMOVED lines=21> */
[----:B------:R2:W-:Y:S01]  /*40d0*/  STS.64 [R7+0x1d10], R64 ;  /* 0x001d104007007388 */ /* 0x0005e20000000a00 */
[----:B------:R-:W-:Y:S01]  /*40e0*/  FFMA.FTZ R0, RZ, R151, R0 ;  /* 0x00000097ff007223 */ /* 0x000fe20000010000 */
[----:B------:R-:W-:Y:S01]  /*40f0*/  FFMA.FTZ R11, R34, R18, R11 ;  /* 0x00000012220b7223 */ /* 0x000fe2000001000b */
[----:B------:R-:W-:Y:S01]  /*4100*/  FFMA.FTZ R13, R153, R9, -R10 ;  /* 0x00000009990d7223 */ /* 0x000fe2000001080a */
[----:B------:R-:W-:Y:S01]  /*4110*/  MUFU.SIN R168, R15 ;  /* 0x0000000f00a87308 */ /* 0x000fe20000000400 */
[----:B------:R-:W-:Y:S01]  /*4120*/  FMUL.FTZ R9, R23, R6 ;  /* 0x0000000617097220 */ /* 0x000fe20000410000 */
[----:B------:R-:W-:Y:S01]  /*4130*/  FADD.FTZ R0, RZ, R0 ;  /* 0x00000000ff007221 */ /* 0x000fe20000010000 */
[----:B0-----:R-:W-:-:S05]  /*4140*/  FMUL.FTZ R156, R121, R156 ;  /* 0x0000009c799c7220 */ /* 0x001fca0000410000 */
[----:B------:R0:W-:Y:S01]  /*4150*/  MUFU.COS R10, R15 ;  /* 0x0000000f000a7308 */ /* 0x0001e20000000000 */
[C---:B-1----:R-:W-:Y:S01]  /*4160*/  FMUL.FTZ R166, R5.reuse, R166 ;  /* 0x000000a605a67220 */ /* 0x042fe20000410000 */
[----:B---3--:R-:W-:Y:S01]  /*4170*/  FMUL.FTZ R152, R5, R152 ;  /* 0x0000009805987220 */ /* 0x008fe20000410000 */
[C---:B------:R-:W-:Y:S01]  /*4180*/  FMUL.FTZ R12, R154.reuse, R0 ;  /* 0x000000009a0c7220 */ /* 0x040fe20000410000 */
[----:B------:R-:W-:Y:S01]  /*4190*/  MOV R5, 0x10 ;  /* 0x0000001000057802 */ /* 0x000fe20000000f00 */
[----:B0-----:R-:W-:-:S03]  /*41a0*/  FMUL.FTZ R15, R154, R11 ;  /* 0x0000000b9a0f7220 */ /* 0x001fc60000410000 */
[----:B------:R-:W0:Y:S01]  /*41b0*/  MUFU.EX2 R9, R9 ;  /* 0x0000000900097308 */ /* 0x000e220000000800 */
[----:B------:R-:W-:Y:S01]  /*41c0*/  FFMA.FTZ R15, R153, R0, R15 ;  /* 0x00000000990f7223 */ /* 0x000fe2000001000f */
[----:B------:R-:W-:Y:S01]  /*41d0*/  FMUL.FTZ R155, R121, R155 ;  /* 0x0000009b799b7220 */ /* 0x000fe20000410000 */
[----:B------:R-:W-:Y:S02]  /*41e0*/  HADD2.F32 R17, -RZ, R101.H0_H0 ;  /* 0x20000065ff117230 */ /* 0x000fe40000004100 */
[----:B------:R-:W-:Y:S01]  /*41f0*/  FMUL.FTZ R0, R156, R14 ;  /* 0x0000000e9c007220 */ /* 0x000fe20000410000 */
[----:B------:R-:W-:Y:S01]  /*4200*/  FFMA.FTZ R12, R153, R11, -R12 ;  /* 0x0000000b990c7223 */ /* 0x000fe2000001080c */
[----:B------:R-:W-:Y:S01]  /*4210*/  FADD.FTZ R15, RZ, R15 ;  /* 0x0000000fff0f7221 */ /* 0x000fe20000010000 */
[----:B------:R-:W-:Y:S01]  /*4220*/  CS2R R66, SRZ ;  /* 0x0000000000427805 */ /* 0x000fe2000001ff00 */
[----:B------:R-:W-:Y:S01]  /*4230*/  @!P1 IMAD.WIDE R4, R4, R5, UR22 ;  /* 0x0000001604049e25 */ /* 0x000fe2000f8e0205 */
[----:B------:R-:W-:Y:S03]  /*4240*/  BAR.SYNC.DEFER_BLOCKING 0x0 ;  /* 0x0000000000007b1d */ /* 0x000fe60000010000 */
[----:B--2---:R-:W-:Y:S01]  /*4250*/  FFMA.FTZ R7, R155, R13, -R0 ;  /* 0x0000000d9b077223 */ /* 0x004fe20000010800 */
[----:B------:R-:W-:Y:S01]  /*4260*/  FFMA.FTZ R12, R33, R17, R12 ;  /* 0x00000011210c7223 */ /* 0x000fe2000001000c */
[C---:B------:R-:W-:Y:S01]  /*4270*/  FMUL.FTZ R0, R156.reuse, R15 ;  /* 0x0000000f9c007220 */ /* 0x040fe20000410000 */
[----:B------:R-:W-:Y:S01]  /*4280*/  FMUL.FTZ R13, R156, R13 ;  /* 0x0000000d9c0d7220 */ /* 0x000fe20000410000 */
[----:B------:R-:W-:-:S02]  /*4290*/  HADD2.F32 R16, -RZ, R100.H0_H0 ;  /* 0x20000064ff107230 */ /* 0x000fc40000004100 */
[----:B------:R-:W-:Y:S01]  /*42a0*/  FMUL.FTZ R126, R29, R6 ;  /* 0x000000061d7e7220 */ /* 0x000fe20000410000 */
[----:B------:R-:W-:Y:S01]  /*42b0*/  FFMA.FTZ R13, R155, R14, R13 ;  /* 0x0000000e9b0d7223 */ /* 0x000fe2000001000d */
[----:B0-----:R-:W-:-:S03]  /*42c0*/  FMUL.FTZ R167, R9, R10 ;  /* 0x0000000a09a77220 */ /* 0x001fc60000410000 */
[----:B------:R-:W-:Y:S01]  /*42d0*/  FMUL.FTZ R10, R158, R13 ;  /* 0x0000000d9e0a7220 */ /* 0x000fe20000410000 */
[----:B------:R-:W0:Y:S01]  /*42e0*/  MUFU.EX2 R126, R126 ;  /* 0x0000007e007e7308 */ /* 0x000e220000000800 */
[----:B------:R1:W5:Y:S02]  /*42f0*/  @!P1 LDG.E.64 R66, desc[UR20][R4.64+0x8] ;  /* 0x0000081404429981 */ /* 0x000364000c1e1b00 */
[-C--:B-1----:R-:W-:Y:S01]  /*4300*/  FMUL.FTZ R4, R156, R12.reuse ;  /* 0x0000000c9c047220 */ /* 0x082fe20000410000 */
[----:B------:R-:W-:-:S03]  /*4310*/  FFMA.FTZ R5, R155, R12, -R0 ;  /* 0x0000000c9b057223 */ /* 0x000fc60000010800 */
[----:B------:R-:W-:Y:S01]  /*4320*/  FFMA.FTZ R4, R155, R15, R4 ;  /* 0x0000000f9b047223 */ /* 0x000fe20000010004 */
[----:B------:R-:W-:Y:S01]  /*4330*/  FFMA.FTZ R8, R32, R16, R5 ;  /* 0x0000001020087223 */ /* 0x000fe20000010005 */
[CC--:B------:R-:W-:Y:S02]  /*4340*/  FMUL.FTZ R12, R158.reuse, R7.reuse ;  /* 0x000000079e0c7220 */ /* 0x0c0fe40000410000 */
[----:B------:R-:W-:Y:S01]  /*4350*/  FADD.FTZ R4, RZ, R4 ;  /* 0x00000004ff047221 */ /* 0x000fe20000010000 */
[C---:B------:R-:W-:Y:S01]  /*4360*/  FMUL.FTZ R5, R158.reuse, R8 ;  /* 0x000000089e057220 */ /* 0x040fe20000410000 */
[C---:B------:R-:W-:Y:S01]  /*4370*/  FFMA.FTZ R10, R157.reuse, R7, -R10 ;  /* 0x000000079d0a7223 */ /* 0x040fe2000001080a */
[C---:B------:R-:W-:Y:S02]  /*4380*/  FFMA.FTZ R12, R157.reuse, R13, R12 ;  /* 0x0000000d9d0c7223 */ /* 0x040fe4000001000c */
[-C--:B------:R-:W-:Y:S01]  /*4390*/  FFMA.FTZ R7, R157, R4.reuse, R5 ;  /* 0x000000049d077223 */ /* 0x080fe20000010005 */
[----:B------:R-:W-:Y:S01]  /*43a0*/  FMUL.FTZ R4, R158, R4 ;  /* 0x000000049e047220 */ /* 0x000fe20000410000 */
[----:B------:R-:W-:-:S02]  /*43b0*/  HADD2.F32 R15, -RZ, R99.H0_H0 ;  /* 0x20000063ff0f7230 */ /* 0x000fc40000004100 */
[----:B------:R-:W-:Y:S01]  /*43c0*/  FMUL.FTZ R14, R160, R12 ;  /* 0x0000000ca00e7220 */ /* 0x000fe20000410000 */
[----:B------:R-:W-:Y:S01]  /*43d0*/  FFMA.FTZ R4, R157, R8, -R4 ;  /* 0x000000089d047223 */ /* 0x000fe20000010804 */
[----:B------:R-:W-:Y:S01]  /*43e0*/  FMUL.FTZ R127, R28, R6 ;  /* 0x000000061c7f7220 */ /* 0x000fe20000410000 */
[----:B------:R-:W-:Y:S01]  /*43f0*/  FMUL.FTZ R0, R22, UR56 ;  /* 0x0000003816007c20 */ /* 0x000fe20008410000 */
[----:B------:R-:W-:Y:S01]  /*4400*/  FADD.FTZ R7, RZ, R7 ;  /* 0x00000007ff077221 */ /* 0x000fe20000010000 */
[-C--:B------:R-:W-:Y:S01]  /*4410*/  FFMA.FTZ R8, R159, R10.reuse, -R14 ;  /* 0x0000000a9f087223 */ /* 0x080fe2000001080e */
[----:B------:R-:W-:Y:S01]  /*4420*/  FFMA.FTZ R4, R31, R15, R4 ;  /* 0x0000000f1f047223 */ /* 0x000fe20000010004 */
[----:B------:R-:W-:Y:S01]  /*4430*/  FMUL.FTZ R10, R160, R10 ;  /* 0x0000000aa00a7220 */ /* 0x000fe20000410000 */
[----:B------:R-:W-:Y:S01]  /*4440*/  FMUL.RZ R13, R0, 0.15915493667125701904 ;  /* 0x3e22f983000d7820 */ /* 0x000fe2000040c000 */
[----:B------:R-:W-:Y:S01]  /*4450*/  FMUL.FTZ R168, R9, R168 ;  /* 0x000000a809a87220 */ /* 0x000fe20000410000 */
[----:B------:R-:W-:Y:S01]  /*4460*/  FMUL.FTZ R0, R21, UR56 ;  /* 0x0000003815007c20 */ /* 0x000fe20008410000 */
[----:B------:R-:W1:Y:S01]  /*4470*/  MUFU.EX2 R127, R127 ;  /* 0x0000007f007f7308 */ /* 0x000e620000000800 */
[C---:B------:R-:W-:Y:S01]  /*4480*/  FMUL.FTZ R9, R160.reuse, R7 ;  /* 0x00000007a0097220 */ /* 0x040fe20000410000 */
[----:B------:R-:W-:Y:S01]  /*4490*/  FMUL.FTZ R14, R160, R4 ;  /* 0x00000004a00e7220 */ /* 0x000fe20000410000 */
[----:B0-----:R-:W-:Y:S01]  /*44a0*/  FMUL.FTZ R147, R126, R147 ;  /* 0x000000937e937220 */ /* 0x001fe20000410000 */
[C---:B------:R-:W-:Y:S01]  /*44b0*/  FFMA.FTZ R10, R159.reuse, R12, R10 ;  /* 0x0000000c9f0a7223 */ /* 0x040fe2000001000a */
[----:B------:R-:W-:Y:S01]  /*44c0*/  FMUL.RZ R122, R0, 0.15915493667125701904 ;  /* 0x3e22f983007a7820 */ /* 0x000fe2000040c000 */
[C---:B------:R-:W-:Y:S01]  /*44d0*/  FFMA.FTZ R9, R159.reuse, R4, -R9 ;  /* 0x000000049f097223 */ /* 0x040fe20000010809 */
[----:B------:R-:W-:Y:S01]  /*44e0*/  FFMA.FTZ R0, R159, R7, R14 ;  /* 0x000000079f007223 */ /* 0x000fe2000001000e */
[----:B------:R-:W-:Y:S01]  /*44f0*/  FMUL.FTZ R161, R126, R161 ;  /* 0x000000a17ea17220 */ /* 0x000fe20000410000 */
[----:B------:R-:W-:Y:S01]  /*4500*/  FMUL.FTZ R4, R147, R10 ;  /* 0x0000000a93047220 */ /* 0x000fe20000410000 */
[----:B------:R-:W-:-:S03]  /*4510*/  HADD2.F32 R14, -RZ, R98.H0_H0 ;  /* 0x20000062ff0e7230 */ /* 0x000fc60000004100 */
[----:B------:R-:W-:Y:S02]  /*4520*/  FFMA.FTZ R11, R161, R8, -R4 ;  /* 0x00000008a10b7223 */ /* 0x000fe40000010804 */
[----:B------:R-:W-:Y:S01]  /*4530*/  FFMA.FTZ R4, R30, R14, R9 ;  /* 0x0000000e1e047223 */ /* 0x000fe20000010009 */
[----:B------:R-:W-:Y:S01]  /*4540*/  FADD.FTZ R12, RZ, R0 ;  /* 0x00000000ff0c7221 */ /* 0x000fe20000010000 */
[----:B------:R-:W-:Y:S01]  /*4550*/  MUFU.SIN R5, R13 ;  /* 0x0000000d00057308 */ /* 0x000fe20000000400 */
[----:B------:R-:W-:Y:S01]  /*4560*/  FMUL.FTZ R8, R147, R8 ;  /* 0x0000000893087220 */ /* 0x000fe20000410000 */
[----:B-1----:R-:W-:Y:S01]  /*4570*/  FMUL.FTZ R150, R127, R150 ;  /* 0x000000967f967220 */ /* 0x002fe20000410000 */
[----:B------:R-:W-:-:S05]  /*4580*/  FMUL.FTZ R9, R147, R12 ;  /* 0x0000000c93097220 */ /* 0x000fca0000410000 */
[----:B------:R0:W-:Y:S01]  /*4590*/  MUFU.COS R141, R13 ;  /* 0x0000000d008d7308 */ /* 0x0001e20000000000 */
[C---:B------:R-:W-:Y:S01]  /*45a0*/  FFMA.FTZ R121, R161.reuse, R10, R8 ;  /* 0x0000000aa1797223 */ /* 0x040fe20000010008 */
[----:B------:R-:W-:Y:S01]  /*45b0*/  FMUL.FTZ R0, R22, R6 ;  /* 0x0000000616007220 */ /* 0x000fe20000410000 */
[-C--:B------:R-:W-:Y:S01]  /*45c0*/  FFMA.FTZ R8, R161, R4.reuse, -R9 ;  /* 0x00000004a1087223 */ /* 0x080fe20000010809 */
[----:B0-----:R-:W-:Y:S01]  /*45d0*/  FMUL.FTZ R13, R147, R4 ;  /* 0x00000004930d7220 */ /* 0x001fe20000410000 */
[----:B------:R-:W-:-:S03]  /*45e0*/  FMUL.FTZ R162, R127, R162 ;  /* 0x000000a27fa27220 */ /* 0x000fc60000410000 */
[----:B------:R-:W-:Y:S01]  /*45f0*/  FFMA.FTZ R12, R161, R12, R13 ;  /* 0x0000000ca10c7223 */ /* 0x000fe2000001000d */
[C---:B------:R-:W-:Y:S01]  /*4600*/  FMUL.FTZ R9, R150.reuse, R121 ;  /* 0x0000007996097220 */ /* 0x040fe20000410000 */
[----:B------:R-:W-:Y:S02]  /*4610*/  HADD2.F32 R13, -RZ, R97.H0_H0 ;  /* 0x20000061ff0d7230 */ /* 0x000fe40000004100 */
[-C--:B------:R-:W-:Y:S01]  /*4620*/  FMUL.FTZ R135, R150, R11.reuse ;  /* 0x0000000b96877220 */ /* 0x080fe20000410000 */
[----:B------:R-:W-:Y:S01]  /*4630*/  FADD.FTZ R127, RZ, R12 ;  /* 0x0000000cff7f7221 */ /* 0x000fe20000010000 */
[----:B------:R-:W0:Y:S01]  /*4640*/  MUFU.EX2 R0, R0 ;  /* 0x0000000000007308 */ /* 0x000e220000000800 */
[C---:B------:R-:W-:Y:S01]  /*4650*/  FFMA.FTZ R10, R162.reuse, R11, -R9 ;  /* 0x0000000ba20a7223 */ /* 0x040fe20000010809 */
[----:B------:R-:W-:Y:S01]  /*4660*/  FFMA.FTZ R135, R162, R121, R135 ;  /* 0x00000079a2877223 */ /* 0x000fe20000010087 */
[----:B------:R-:W-:Y:S01]  /*4670*/  FFMA.FTZ R11, R29, R13, R8 ;  /* 0x0000000d1d0b7223 */ /* 0x000fe20000010008 */
[----:B------:R-:W-:Y:S01]  /*4680*/  FMUL.FTZ R121, R150, R127 ;  /* 0x0000007f96797220 */ /* 0x000fe20000410000 */
[----:B------:R-:W-:-:S02]  /*4690*/  HADD2.F32 R12, -RZ, R96.H0_H0 ;  /* 0x20000060ff0c7230 */ /* 0x000fc40000004100 */
[-C--:B------:R-:W-:Y:S01]  /*46a0*/  FMUL.FTZ R8, R150, R11.reuse ;  /* 0x0000000b96087220 */ /* 0x080fe20000410000 */
[----:B------:R-:W-:-:S03]  /*46b0*/  FFMA.FTZ R121, R162, R11, -R121 ;  /* 0x0000000ba2797223 */ /* 0x000fc60000010879 */
[----:B------:R-:W-:Y:S01]  /*46c0*/  FFMA.FTZ R8, R162, R127, R8 ;  /* 0x0000007fa2087223 */ /* 0x000fe20000010008 */
[----:B------:R-:W-:Y:S01]  /*46d0*/  FFMA.FTZ R121, R28, R12, R121 ;  /* 0x0000000c1c797223 */ /* 0x000fe20000010079 */
[----:B------:R-:W-:Y:S02]  /*46e0*/  FMUL.FTZ R4, R20, UR56 ;  /* 0x0000003814047c20 */ /* 0x000fe40008410000 */
[----:B------:R-:W-:Y:S01]  /*46f0*/  FADD.FTZ R8, RZ, R8 ;  /* 0x00000008ff087221 */ /* 0x000fe20000010000 */
[----:B------:R-:W-:Y:S01]  /*4700*/  FMUL.FTZ R11, R146, R121 ;  /* 0x00000079920b7220 */ /* 0x000fe20000410000 */
[C---:B0-----:R-:W-:Y:S01]  /*4710*/  FMUL.FTZ R141, R0.reuse, R141 ;  /* 0x0000008d008d7220 */ /* 0x041fe20000410000 */
[----:B------:R-:W-:Y:S01]  /*4720*/  FMUL.FTZ R170, R0, R5 ;  /* 0x0000000500aa7220 */ /* 0x000fe20000410000 */
[----:B------:R-:W-:Y:S01]  /*4730*/  FMUL.RZ R139, R4, 0.15915493667125701904 ;  /* 0x3e22f983048b7820 */ /* 0x000fe2000040c000 */
[----:B------:R-:W-:Y:S01]  /*4740*/  FFMA.FTZ R0, R163, R8, R11 ;  /* 0x00000008a3007223 */ /* 0x000fe2000001000b */
[----:B------:R-:W-:Y:S01]  /*4750*/  FMUL.FTZ R4, R21, R6 ;  /* 0x0000000615047220 */ /* 0x000fe20000410000 */
[----:B------:R-:W-:Y:S01]  /*4760*/  FMUL.FTZ R8, R146, R8 ;  /* 0x0000000892087220 */ /* 0x000fe20000410000 */
[----:B------:R-:W-:Y:S01]  /*4770*/  MUFU.SIN R7, R122 ;  /* 0x0000007a00077308 */ /* 0x000fe20000000400 */
[----:B------:R-:W-:-:S02]  /*4780*/  HADD2.F32 R11, -RZ, R95.H0_H0 ;  /* 0x2000005fff0b7230 */ /* 0x000fc40000004100 */
[----:B------:R-:W-:-:S05]  /*4790*/  FFMA.FTZ R8, R163, R121, -R8 ;  /* 0x00000079a3087223 */ /* 0x000fca0000010808 */
[----:B------:R0:W-:Y:S01]  /*47a0*/  MUFU.COS R9, R122 ;  /* 0x0000007a00097308 */ /* 0x0001e20000000000 */
[----:B------:R-:W-:Y:S01]  /*47b0*/  FFMA.FTZ R8, R27, R11, R8 ;  /* 0x0000000b1b087223 */ /* 0x000fe20000010008 */
[----:B0-----:R-:W-:-:S06]  /*47c0*/  FMUL.FTZ R122, R146, R135 ;  /* 0x00000087927a7220 */ /* 0x001fcc0000410000 */
[----:B------:R-:W0:Y:S01]  /*47d0*/  MUFU.EX2 R4, R4 ;  /* 0x0000000400047308 */ /* 0x000e220000000800 */
[-C--:B------:R-:W-:Y:S01]  /*47e0*/  FFMA.FTZ R122, R163, R10.reuse, -R122 ;  /* 0x0000000aa37a7223 */ /* 0x080fe2000001087a */
[----:B------:R-:W-:Y:S01]  /*47f0*/  FMUL.FTZ R10, R146, R10 ;  /* 0x0000000a920a7220 */ /* 0x000fe20000410000 */
[----:B------:R-:W-:-:S03]  /*4800*/  FADD.FTZ R0, RZ, R0 ;  /* 0x00000000ff007221 */ /* 0x000fc60000010000 */
[----:B------:R-:W-:Y:S01]  /*4810*/  FFMA.FTZ R10, R163, R135, R10 ;  /* 0x00000087a30a7223 */ /* 0x000fe2000001000a */
[C---:B------:R-:W-:Y:S01]  /*4820*/  FMUL.FTZ R135, R149.reuse, R8 ;  /* 0x0000000895877220 */ /* 0x040fe20000410000 */
[C---:B------:R-:W-:Y:S01]  /*4830*/  FMUL.FTZ R121, R149.reuse, R122 ;  /* 0x0000007a95797220 */ /* 0x040fe20000410000 */
[CC--:B------:R-:W-:Y:S02]  /*4840*/  FMUL.FTZ R127, R149.reuse, R0.reuse ;  /* 0x00000000957f7220 */ /* 0x0c0fe40000410000 */
[C---:B------:R-:W-:Y:S01]  /*4850*/  FFMA.FTZ R135, R164.reuse, R0, R135 ;  /* 0x00000000a4877223 */ /* 0x040fe20000010087 */
[-C--:B------:R-:W-:Y:S01]  /*4860*/  FMUL.FTZ R5, R149, R10.reuse ;  /* 0x0000000a95057220 */ /* 0x080fe20000410000 */
[C---:B------:R-:W-:Y:S01]  /*4870*/  FFMA.FTZ R126, R164.reuse, R10, R121 ;  /* 0x0000000aa47e7223 */ /* 0x040fe20000010079 */
[----:B------:R-:W-:Y:S01]  /*4880*/  FFMA.FTZ R127, R164, R8, -R127 ;  /* 0x00000008a47f7223 */ /* 0x000fe2000001087f */
[----:B------:R-:W-:Y:S02]  /*4890*/  HADD2.F32 R10, -RZ, R94.H0_H0 ;  /* 0x2000005eff0a7230 */ /* 0x000fe40000004100 */
[----:B------:R-:W-:Y:S01]  /*48a0*/  FMUL.FTZ R6, R20, R6 ;  /* 0x0000000614067220 */ /* 0x000fe20000410000 */
[----:B------:R-:W-:Y:S01]  /*48b0*/  FADD.FTZ R8, RZ, R135 ;  /* 0x00000087ff087221 */ /* 0x000fe20000010000 */
[C---:B0-----:R-:W-:Y:S01]  /*48c0*/  FMUL.FTZ R140, R4.reuse, R9 ;  /* 0x00000009048c7220 */ /* 0x041fe20000410000 */
[----:B------:R-:W-:Y:S01]  /*48d0*/  FMUL.FTZ R196, R4, R7 ;  /* 0x0000000704c47220 */ /* 0x000fe20000410000 */
[----:B------:R-:W-:Y:S01]  /*48e0*/  FFMA.FTZ R0, R26, R10, R127 ;  /* 0x0000000a1a007223 */ /* 0x000fe2000001007f */
[----:B------:R-:W-:Y:S01]  /*48f0*/  FMUL.FTZ R4, R145, R8 ;  /* 0x0000000891047220 */ /* 0x000fe20000410000 */
[----:B------:R-:W-:Y:S01]  /*4900*/  MUFU.COS R169, R139 ;  /* 0x0000008b00a97308 */ /* 0x000fe20000000000 */
[----:B------:R-:W-:Y:S01]  /*4910*/  FFMA.FTZ R122, R164, R122, -R5 ;  /* 0x0000007aa47a7223 */ /* 0x000fe20000010805 */
[----:B------:R-:W-:-:S02]  /*4920*/  HADD2.F32 R9, -RZ, R93.H0_H0 ;  /* 0x2000005dff097230 */ /* 0x000fc40000004100 */
[C---:B------:R-:W-:Y:S01]  /*4930*/  FMUL.FTZ R142, R145.reuse, R126 ;  /* 0x0000007e918e7220 */ /* 0x040fe20000410000 */
[-C--:B------:R-:W-:Y:S01]  /*4940*/  FMUL.FTZ R121, R145, R0.reuse ;  /* 0x0000000091797220 */ /* 0x080fe20000410000 */
[----:B------:R-:W-:Y:S02]  /*4950*/  FFMA.FTZ R4, R165, R0, -R4 ;  /* 0x00000000a5047223 */ /* 0x000fe40000010804 */
[----:B------:R-:W0:Y:S01]  /*4960*/  MUFU.EX2 R6, R6 ;  /* 0x0000000600067308 */ /* 0x000e220000000800 */
[-C--:B------:R-:W-:Y:S01]  /*4970*/  FMUL.FTZ R7, R145, R122.reuse ;  /* 0x0000007a91077220 */ /* 0x080fe20000410000 */
[----:B------:R-:W-:-:S06]  /*4980*/  FFMA.FTZ R5, R165, R122, -R142 ;  /* 0x0000007aa5057223 */ /* 0x000fcc000001088e */
[----:B------:R-:W1:Y:S01]  /*4990*/  MUFU.SIN R139, R139 ;  /* 0x0000008b008b7308 */ /* 0x000e620000000400 */
[----:B------:R-:W-:Y:S01]  /*49a0*/  FFMA.FTZ R121, R165, R8, R121 ;  /* 0x00000008a5797223 */ /* 0x000fe20000010079 */
[----:B------:R-:W-:Y:S01]  /*49b0*/  FFMA.FTZ R127, R25, R9, R4 ;  /* 0x00000009197f7223 */ /* 0x000fe20000010004 */
[----:B------:R-:W-:Y:S01]  /*49c0*/  FFMA.FTZ R7, R165, R126, R7 ;  /* 0x0000007ea5077223 */ /* 0x000fe20000010007 */
[C---:B------:R-:W-:Y:S01]  /*49d0*/  FMUL.FTZ R135, R152.reuse, R5 ;  /* 0x0000000598877220 */ /* 0x040fe20000410000 */
[----:B------:R-:W-:Y:S01]  /*49e0*/  FADD.FTZ R121, RZ, R121 ;  /* 0x00000079ff797221 */ /* 0x000fe20000010000 */
[C---:B------:R-:W-:Y:S01]  /*49f0*/  FMUL.FTZ R4, R152.reuse, R127 ;  /* 0x0000007f98047220 */ /* 0x040fe20000410000 */
[-C--:B------:R-:W-:Y:S01]  /*4a00*/  FMUL.FTZ R0, R152, R7.reuse ;  /* 0x0000000798007220 */ /* 0x080fe20000410000 */
[C---:B------:R-:W-:Y:S02]  /*4a10*/  FFMA.FTZ R135, R166.reuse, R7, R135 ;  /* 0x00000007a6877223 */ /* 0x040fe40000010087 */
[-C--:B------:R-:W-:Y:S01]  /*4a20*/  FFMA.FTZ R4, R166, R121.reuse, R4 ;  /* 0x00000079a6047223 */ /* 0x080fe20000010004 */
[----:B------:R-:W-:Y:S01]  /*4a30*/  FMUL.FTZ R121, R152, R121 ;  /* 0x0000007998797220 */ /* 0x000fe20000410000 */
[----:B0-----:R-:W-:Y:S01]  /*4a40*/  FMUL.FTZ R169, R6, R169 ;  /* 0x000000a906a97220 */ /* 0x001fe20000410000 */
[----:B------:R-:W-:Y:S01]  /*4a50*/  FFMA.FTZ R0, R166, R5, -R0 ;  /* 0x00000005a6007223 */ /* 0x000fe20000010800 */
[----:B------:R-:W-:-:S02]  /*4a60*/  HADD2.F32 R8, -RZ, R92.H0_H0 ;  /* 0x2000005cff087230 */ /* 0x000fc40000004100 */
[----:B------:R-:W-:Y:S01]  /*4a70*/  FFMA.FTZ R121, R166, R127, -R121 ;  /* 0x0000007fa6797223 */ /* 0x000fe20000010879 */
[----:B-1----:R-:W-:Y:S01]  /*4a80*/  FMUL.FTZ R139, R6, R139 ;  /* 0x0000008b068b7220 */ /* 0x002fe20000410000 */
[CC--:B------:R-:W-:Y:S01]  /*4a90*/  FMUL.FTZ R6, R168.reuse, R135.reuse ;  /* 0x00000087a8067220 */ /* 0x0c0fe20000410000 */
[----:B------:R-:W-:Y:S01]  /*4aa0*/  FADD.FTZ R4, RZ, R4 ;  /* 0x00000004ff047221 */ /* 0x000fe20000010000 */
[----:B------:R-:W-:Y:S01]  /*4ab0*/  FMUL.FTZ R122, R168, R0 ;  /* 0x00000000a87a7220 */ /* 0x000fe20000410000 */
[----:B------:R-:W-:Y:S01]  /*4ac0*/  FFMA.FTZ R121, R24, R8, R121 ;  /* 0x0000000818797223 */ /* 0x000fe20000010079 */
[C---:B------:R-:W-:Y:S01]  /*4ad0*/  FFMA.FTZ R6, R167.reuse, R0, -R6 ;  /* 0x00000000a7067223 */ /* 0x040fe20000010806 */
[----:B------:R-:W-:Y:S01]  /*4ae0*/  FMUL.FTZ R0, R168, R4 ;  /* 0x00000004a8007220 */ /* 0x000fe20000410000 */
[C---:B------:R-:W-:Y:S01]  /*4af0*/  FFMA.FTZ R122, R167.reuse, R135, R122 ;  /* 0x00000087a77a7223 */ /* 0x040fe2000001007a */
[----:B------:R-:W-:Y:S02]  /*4b00*/  HADD2.F32 R7, -RZ, R91.H0_H0 ;  /* 0x2000005bff077230 */ /* 0x000fe40000004100 */
[----:B------:R-:W-:Y:S01]  /*4b10*/  FMUL.FTZ R126, R170, R6 ;  /* 0x00000006aa7e7220 */ /* 0x000fe20000410000 */
[-C--:B------:R-:W-:Y:S01]  /*4b20*/  FMUL.FTZ R5, R168, R121.reuse ;  /* 0x00000079a8057220 */ /* 0x080fe20000410000 */
[----:B------:R-:W-:Y:S01]  /*4b30*/  FFMA.FTZ R0, R167, R121, -R0 ;  /* 0x00000079a7007223 */ /* 0x000fe20000010800 */
[-C--:B------:R-:W-:Y:S01]  /*4b40*/  FMUL.FTZ R127, R170, R122.reuse ;  /* 0x0000007aaa7f7220 */ /* 0x080fe20000410000 */
[----:B------:R-:W-:Y:S01]  /*4b50*/  FFMA.FTZ R121, R141, R122, R126 ;  /* 0x0000007a8d797223 */ /* 0x000fe2000001007e */
[----:B------:R-:W-:Y:S01]  /*4b60*/  FFMA.FTZ R5, R167, R4, R5 ;  /* 0x00000004a7057223 */ /* 0x000fe20000010005 */
[----:B------:R-:W-:Y:S01]  /*4b70*/  FFMA.FTZ R0, R23, R7, R0 ;  /* 0x0000000717007223 */ /* 0x000fe20000010000 */
[C---:B------:R-:W-:Y:S01]  /*4b80*/  FFMA.FTZ R127, R141.reuse, R6, -R127 ;  /* 0x000000068d7f7223 */ /* 0x040fe2000001087f */
[----:B------:R-:W-:Y:S01]  /*4b90*/  FMUL.FTZ R135, R196, R121 ;  /* 0x00000079c4877220 */ /* 0x000fe20000410000 */
[----:B------:R-:W-:Y:S01]  /*4ba0*/  FADD.FTZ R5, RZ, R5 ;  /* 0x00000005ff057221 */ /* 0x000fe20000010000 */
[-C--:B------:R-:W-:Y:S01]  /*4bb0*/  FMUL.FTZ R4, R170, R0.reuse ;  /* 0x00000000aa047220 */ /* 0x080fe20000410000 */
[-C--:B------:R-:W-:Y:S01]  /*4bc0*/  FMUL.FTZ R6, R196, R127.reuse ;  /* 0x0000007fc4067220 */ /* 0x080fe20000410000 */
[----:B------:R-:W-:Y:S01]  /*4bd0*/  FFMA.FTZ R202, R140, R127, -R135 ;  /* 0x0000007f8cca7223 */ /* 0x000fe20000010887 */
[-C--:B------:R-:W-:Y:S01]  /*4be0*/  FMUL.FTZ R127, R170, R5.reuse ;  /* 0x00000005aa7f7220 */ /* 0x080fe20000410000 */
[----:B------:R-:W-:Y:S01]  /*4bf0*/  FFMA.FTZ R4, R141, R5, R4 ;  /* 0x000000058d047223 */ /* 0x000fe20000010004 */
[----:B------:R-:W-:Y:S01]  /*4c00*/  FFMA.FTZ R182, R140, R121, R6 ;  /* 0x000000798cb67223 */ /* 0x000fe20000010006 */
[----:B------:R-:W-:Y:S01]  /*4c10*/  HADD2.F32 R6, -RZ, R90.H0_H0 ;  /* 0x2000005aff067230 */ /* 0x000fe20000004100 */
[----:B------:R-:W-:Y:S01]  /*4c20*/  R2UR UR57, R3 ;  /* 0x00000000033972ca */ /* 0x000fe200000e0000 */
[----:B------:R-:W-:Y:S01]  /*4c30*/  FFMA.FTZ R127, R141, R0, -R127 ;  /* 0x000000008d7f7223 */ /* 0x000fe2000001087f */
[----:B------:R-:W-:Y:S01]  /*4c40*/  FADD.FTZ R3, RZ, R4 ;  /* 0x00000004ff037221 */ /* 0x000fe20000010000 */
[C---:B------:R-:W-:Y:S01]  /*4c50*/  FMUL.FTZ R121, R139.reuse, R202 ;  /* 0x000000ca8b797220 */ /* 0x040fe20000410000 */
[----:B------:R-:W-:Y:S01]  /*4c60*/  FMUL.FTZ R0, R139, R182 ;  /* 0x000000b68b007220 */ /* 0x000fe20000410000 */
[----:B------:R-:W-:Y:S01]  /*4c70*/  R2UR UR45, R2 ;  /* 0x00000000022d72ca */ /* 0x000fe200000e0000 */
[----:B------:R-:W-:Y:S01]  /*4c80*/  FFMA.FTZ R127, R22, R6, R127 ;  /* 0x00000006167f7223 */ /* 0x000fe2000001007f */
[----:B------:R-:W-:Y:S01]  /*4c90*/  FMUL.FTZ R5, R196, R3 ;  /* 0x00000003c4057220 */ /* 0x000fe20000410000 */
[C---:B------:R-:W-:Y:S01]  /*4ca0*/  FFMA.FTZ R182, R169.reuse, R182, R121 ;  /* 0x000000b6a9b67223 */ /* 0x040fe20000010079 */
[----:B------:R-:W-:Y:S01]  /*4cb0*/  FFMA.FTZ R202, R169, R202, -R0 ;  /* 0x000000caa9ca7223 */ /* 0x000fe20000010800 */
[----:B------:R-:W-:-:S02]  /*4cc0*/  HADD2.F32 R121, -RZ, R89.H0_H0 ;  /* 0x20000059ff797230 */ /* 0x000fc40000004100 */
[-C--:B------:R-:W-:Y:S01]  /*4cd0*/  FFMA.FTZ R0, R140, R127.reuse, -R5 ;  /* 0x0000007f8c007223 */ /* 0x080fe20000010805 */
[----:B----4-:R-:W-:Y:S02]  /*4ce0*/  HADD2.F32 R131, -RZ, R131.H0_H0 ;  /* 0x20000083ff837230 */ /* 0x010fe40000004100 */
[----:B------:R-:W-:Y:S01]  /*4cf0*/  FMUL.FTZ R2, R196, R127 ;  /* 0x0000007fc4027220 */ /* 0x000fe20000410000 */
[----:B------:R-:W-:Y:S02]  /*4d00*/  HADD2.F32 R217, -RZ, R217.H0_H0 ;  /* 0x200000d9ffd97230 */ /* 0x000fe40000004100 */
[----:B------:R-:W-:Y:S01]  /*4d10*/  FFMA.FTZ R4, R21, R121, R0 ;  /* 0x0000007915047223 */ /* 0x000fe20000010000 */
[----:B------:R-:W-:Y:S02]  /*4d20*/  HADD2.F32 R188, -RZ, R188.H0_H0 ;  /* 0x200000bcffbc7230 */ /* 0x000fe40000004100 */
[----:B------:R-:W-:Y:S01]  /*4d30*/  FMUL.FTZ R0, R131, UR57 ;  /* 0x0000003983007c20 */ /* 0x000fe20008410000 */
[----:B------:R-:W-:Y:S01]  /*4d40*/  FFMA.FTZ R2, R140, R3, R2 ;  /* 0x000000038c027223 */ /* 0x000fe20000010002 */
[----:B------:R-:W-:Y:S01]  /*4d50*/  FADD.FTZ R187, R82, R82 ;  /* 0x0000005252bb7221 */ /* 0x000fe20000010000 */
[----:B------:R-:W-:-:S02]  /*4d60*/  HADD2.F32 R180, -RZ, R180.H0_H0 ;  /* 0x200000b4ffb47230 */ /* 0x000fc40000004100 */
[----:B------:R-:W-:Y:S01]  /*4d70*/  FFMA.FTZ R0, R217, UR45, -R0 ;  /* 0x0000002dd9007c23 */ /* 0x000fe20008010800 */
[----:B------:R-:W-:Y:S01]  /*4d80*/  FMUL.FTZ R3, R188, UR45 ;  /* 0x0000002dbc037c20 */ /* 0x000fe20008410000 */
[----:B------:R-:W-:Y:S01]  /*4d90*/  FADD.FTZ R122, RZ, R2 ;  /* 0x00000002ff7a7221 */ /* 0x000fe20000010000 */
[----:B------:R-:W-:Y:S01]  /*4da0*/  FMUL.FTZ R2, R131, UR45 ;  /* 0x0000002d83027c20 */ /* 0x000fe20008410000 */
[----:B------:R-:W-:Y:S01]  /*4db0*/  FMUL.FTZ R186, R187, R0 ;  /* 0x00000000bbba7220 */ /* 0x000fe20000410000 */
[----:B------:R-:W-:Y:S02]  /*4dc0*/  HADD2.F32 R174, -RZ, R174.H0_H0 ;  /* 0x200000aeffae7230 */ /* 0x000fe40000004100 */
[----:B------:R-:W-:Y:S01]  /*4dd0*/  FADD.FTZ R0, R72, R72 ;  /* 0x0000004848007221 */ /* 0x000fe20000010000 */
[----:B------:R-:W-:Y:S01]  /*4de0*/  FMUL.FTZ R127, R188, UR57 ;  /* 0x00000039bc7f7c20 */ /* 0x000fe20008410000 */
[----:B------:R-:W-:Y:S01]  /*4df0*/  FFMA.FTZ R135, R180, UR57, R3 ;  /* 0x00000039b4877c23 */ /* 0x000fe20008010003 */
[----:B------:R-:W-:Y:S01]  /*4e00*/  FMUL.FTZ R203, R139, R4 ;  /* 0x000000048bcb7220 */ /* 0x000fe20000410000 */
[----:B------:R-:W-:Y:S01]  /*4e10*/  FFMA.FTZ R2, R217, UR57, R2 ;  /* 0x00000039d9027c23 */ /* 0x000fe20008010002 */
[----:B------:R-:W-:-:S02]  /*4e20*/  HADD2.F32 R190, -RZ, R190.H0_H0 ;  /* 0x200000beffbe7230 */ /* 0x000fc40000004100 */
[----:B------:R-:W-:Y:S01]  /*4e30*/  FMUL.FTZ R5, R174, UR45 ;  /* 0x0000002dae057c20 */ /* 0x000fe20008410000 */
[----:B------:R-:W-:Y:S01]  /*4e40*/  FFMA.FTZ R127, R180, UR45, -R127 ;  /* 0x0000002db47f7c23 */ /* 0x000fe2000801087f */
[----:B------:R-:W-:Y:S01]  /*4e50*/  FMUL.FTZ R142, R0, R135 ;  /* 0x00000087008e7220 */ /* 0x000fe20000410000 */
[----:B------:R-:W-:Y:S01]  /*4e60*/  FMUL.FTZ R3, R174, UR57 ;  /* 0x00000039ae037c20 */ /* 0x000fe20008410000 */
[-C--:B------:R-:W-:Y:S01]  /*4e70*/  FMUL.FTZ R126, R139, R122.reuse ;  /* 0x0000007a8b7e7220 */ /* 0x080fe20000410000 */
[----:B------:R-:W-:Y:S01]  /*4e80*/  FFMA.FTZ R203, R169, R122, R203 ;  /* 0x0000007aa9cb7223 */ /* 0x000fe200000100cb */
[----:B------:R-:W-:Y:S01]  /*4e90*/  FMUL.FTZ R187, R187, R2 ;  /* 0x00000002bbbb7220 */ /* 0x000fe20000410000 */
[----:B------:R-:W-:Y:S01]  /*4ea0*/  FADD.FTZ R2, R73, R73 ;  /* 0x0000004949027221 */ /* 0x000fe20000010000 */
[----:B------:R-:W-:Y:S01]  /*4eb0*/  FFMA.FTZ R5, R190, UR57, R5 ;  /* 0x00000039be057c23 */ /* 0x000fe20008010005 */
[----:B------:R-:W-:Y:S01]  /*4ec0*/  FMUL.FTZ R135, R0, R127 ;  /* 0x0000007f00877220 */ /* 0x000fe20000410000 */
[----:B------:R-:W-:Y:S01]  /*4ed0*/  FMUL.FTZ R122, R169, R142 ;  /* 0x0000008ea97a7220 */ /* 0x000fe20000410000 */
[----:B------:R-:W-:-:S02]  /*4ee0*/  HADD2.F32 R218, -RZ, R218.H0_H0 ;  /* 0x200000daffda7230 */ /* 0x000fc40000004100 */
[----:B------:R-:W-:Y:S01]  /*4ef0*/  FFMA.FTZ R3, R190, UR45, -R3 ;  /* 0x0000002dbe037c23 */ /* 0x000fe20008010803 */
[----:B------:R-:W-:Y:S01]  /*4f00*/  FFMA.FTZ R211, R169, R4, -R126 ;  /* 0x00000004a9d37223 */ /* 0x000fe2000001087e */
[C---:B------:R-:W-:Y:S01]  /*4f10*/  FMUL.FTZ R4, R139.reuse, R142 ;  /* 0x0000008e8b047220 */ /* 0x040fe20000410000 */
[C---:B------:R-:W-:Y:S01]  /*4f20*/  FMUL.FTZ R233, R2.reuse, R5 ;  /* 0x0000000502e97220 */ /* 0x040fe20000410000 */
[----:B------:R-:W-:Y:S01]  /*4f30*/  FFMA.FTZ R122, -R139, R135, -R122 ;  /* 0x000000878b7a7223 */ /* 0x000fe2000001097a */
[----:B------:R-:W-:Y:S02]  /*4f40*/  HADD2.F32 R132, -RZ, R132.H0_H0 ;  /* 0x20000084ff847230 */ /* 0x000fe40000004100 */
[----:B------:R-:W-:Y:S01]  /*4f50*/  FMUL.FTZ R208, R2, R3 ;  /* 0x0000000302d07220 */ /* 0x000fe20000410000 */
[----:B------:R-:W-:Y:S01]  /*4f60*/  FMUL.FTZ R3, R218, UR57 ;  /* 0x00000039da037c20 */ /* 0x000fe20008410000 */
[----:B------:R-:W-:Y:S01]  /*4f70*/  FFMA.FTZ R127, R169, R135, -R4 ;  /* 0x00000087a97f7223 */ /* 0x000fe20000010804 */
[----:B------:R-:W-:Y:S01]  /*4f80*/  FADD.FTZ R171, -R233, R122 ;  /* 0x0000007ae9ab7221 */ /* 0x000fe20000010100 */
[----:B------:R-:W-:-:S02]  /*4f90*/  HADD2.F32 R172, -RZ, R172.H0_H0 ;  /* 0x200000acffac7230 */ /* 0x000fc40000004100 */
[----:B------:R-:W-:Y:S01]  /*4fa0*/  FFMA.FTZ R176, R132, UR45, -R3 ;  /* 0x0000002d84b07c23 */ /* 0x000fe20008010803 */
[----:B------:R-:W-:Y:S01]  /*4fb0*/  FMUL.FTZ R5, R218, UR45 ;  /* 0x0000002dda057c20 */ /* 0x000fe20008410000 */
[----:B------:R-:W-:Y:S01]  /*4fc0*/  FADD.FTZ R127, R208, R127 ;  /* 0x0000007fd07f7221 */ /* 0x000fe20000010000 */
[----:B------:R-:W-:Y:S01]  /*4fd0*/  FMUL.FTZ R3, R196, -R171 ;  /* 0x800000abc4037220 */ /* 0x000fe20000410000 */
[----:B------:R-:W-:Y:S01]  /*4fe0*/  FADD.FTZ R189, R81, R81 ;  /* 0x0000005151bd7221 */ /* 0x000fe20000010000 */
[----:B------:R-:W-:Y:S01]  /*4ff0*/  FFMA.FTZ R4, R132, UR57, R5 ;  /* 0x0000003984047c23 */ /* 0x000fe20008010005 */
[----:B------:R-:W-:Y:S02]  /*5000*/  HADD2.F32 R192, -RZ, R192.H0_H0 ;  /* 0x200000c0ffc07230 */ /* 0x000fe40000004100 */
[----:B------:R-:W-:Y:S01]  /*5010*/  FFMA.FTZ R126, R140, R127, -R3 ;  /* 0x0000007f8c7e7223 */ /* 0x000fe20000010803 */
[C---:B------:R-:W-:Y:S01]  /*5020*/  FMUL.FTZ R3, R172.reuse, UR57 ;  /* 0x00000039ac037c20 */ /* 0x040fe20008410000 */
[----:B------:R-:W-:Y:S01]  /*5030*/  FMUL.FTZ R5, R172, UR45 ;  /* 0x0000002dac057c20 */ /* 0x000fe20008410000 */
[----:B------:R-:W-:Y:S01]  /*5040*/  FMUL.FTZ R176, R189, R176 ;  /* 0x000000b0bdb07220 */ /* 0x000fe20000410000 */
[----:B------:R-:W-:-:S02]  /*5050*/  HADD2.F32 R133, -RZ, R133.H0_H0 ;  /* 0x20000085ff857230 */ /* 0x000fc40000004100 */
[----:B------:R-:W-:Y:S01]  /*5060*/  FMUL.FTZ R189, R189, R4 ;  /* 0x00000004bdbd7220 */ /* 0x000fe20000410000 */
[----:B------:R-:W-:Y:S01]  /*5070*/  FADD.FTZ R4, R74, R74 ;  /* 0x0000004a4a047221 */ /* 0x000fe20000010000 */
[C---:B------:R-:W-:Y:S01]  /*5080*/  FFMA.FTZ R207, R192.reuse, UR45, -R3 ;  /* 0x0000002dc0cf7c23 */ /* 0x040fe20008010803 */
[----:B------:R-:W-:Y:S01]  /*5090*/  FFMA.FTZ R5, R192, UR57, R5 ;  /* 0x00000039c0057c23 */ /* 0x000fe20008010005 */
[----:B------:R-:W-:Y:S01]  /*50a0*/  FMUL.FTZ R122, R196, -R127 ;  /* 0x8000007fc47a7220 */ /* 0x000fe20000410000 */
[----:B------:R-:W-:Y:S02]  /*50b0*/  HADD2.F32 R234, -RZ, R234.H0_H0 ;  /* 0x200000eaffea7230 */ /* 0x000fe40000004100 */
[C---:B------:R-:W-:Y:S01]  /*50c0*/  FMUL.FTZ R3, R133.reuse, UR57 ;  /* 0x0000003985037c20 */ /* 0x040fe20008410000 */
[C---:B------:R-:W-:Y:S01]  /*50d0*/  FMUL.FTZ R207, R4.reuse, R207 ;  /* 0x000000cf04cf7220 */ /* 0x040fe20000410000 */
[----:B------:R-:W-:Y:S01]  /*50e0*/  FMUL.FTZ R200, R4, R5 ;  /* 0x0000000504c87220 */ /* 0x000fe20000410000 */
[----:B------:R-:W-:Y:S01]  /*50f0*/  FFMA.FTZ R171, R140, R171, R122 ;  /* 0x000000ab8cab7223 */ /* 0x000fe2000001007a */
[----:B------:R-:W-:Y:S01]  /*5100*/  FMUL.FTZ R5, R133, UR45 ;  /* 0x0000002d85057c20 */ /* 0x000fe20008410000 */
[----:B------:R-:W-:Y:S01]  /*5110*/  FADD.FTZ R175, R80, R80 ;  /* 0x0000005050af7221 */ /* 0x000fe20000010000 */
[----:B------:R-:W-:Y:S01]  /*5120*/  FFMA.FTZ R122, R234, UR45, -R3 ;  /* 0x0000002dea7a7c23 */ /* 0x000fe20008010803 */
[----:B------:R-:W-:Y:S01]  /*5130*/  FADD.FTZ R3, R207, R126 ;  /* 0x0000007ecf037221 */ /* 0x000fe20000010000 */
[----:B------:R-:W-:Y:S01]  /*5140*/  FADD.FTZ R171, -R200, R171 ;  /* 0x000000abc8ab7221 */ /* 0x000fe20000010100 */
[----:B------:R-:W-:Y:S01]  /*5150*/  FFMA.FTZ R126, R234, UR57, R5 ;  /* 0x00000039ea7e7c23 */ /* 0x000fe20008010005 */
[----:B------:R-:W-:-:S02]  /*5160*/  HADD2.F32 R198, -RZ, R198.H0_H0 ;  /* 0x200000c6ffc67230 */ /* 0x000fc40000004100 */
[C---:B------:R-:W-:Y:S01]  /*5170*/  FMUL.FTZ R177, R175.reuse, R122 ;  /* 0x0000007aafb17220 */ /* 0x040fe20000410000 */
[C---:B------:R-:W-:Y:S01]  /*5180*/  FMUL.FTZ R122, R170.reuse, -R3 ;  /* 0x80000003aa7a7220 */ /* 0x040fe20000410000 */
[-C--:B------:R-:W-:Y:S01]  /*5190*/  FMUL.FTZ R178, R170, -R171.reuse ;  /* 0x800000abaab27220 */ /* 0x080fe20000410000 */
[----:B------:R-:W-:Y:S01]  /*51a0*/  FMUL.FTZ R175, R175, R126 ;  /* 0x0000007eafaf7220 */ /* 0x000fe20000410000 */
[----:B------:R-:W-:Y:S02]  /*51b0*/  HADD2.F32 R195, -RZ, R195.H0_H0 ;  /* 0x200000c3ffc37230 */ /* 0x000fe40000004100 */
[C---:B------:R-:W-:Y:S01]  /*51c0*/  FMUL.FTZ R126, R198.reuse, UR45 ;  /* 0x0000002dc67e7c20 */ /* 0x040fe20008410000 */
[C---:B------:R-:W-:Y:S01]  /*51d0*/  FFMA.FTZ R184, R141.reuse, R171, R122 ;  /* 0x000000ab8db87223 */ /* 0x040fe2000001007a */
[----:B------:R-:W-:Y:S01]  /*51e0*/  FMUL.FTZ R122, R198, UR57 ;  /* 0x00000039c67a7c20 */ /* 0x000fe20008410000 */
[----:B------:R-:W-:Y:S02]  /*51f0*/  HADD2.F32 R143, -RZ, R143.H0_H0 ;  /* 0x2000008fff8f7230 */ /* 0x000fe40000004100 */
[----:B------:R-:W-:Y:S01]  /*5200*/  FFMA.FTZ R178, R141, R3, -R178 ;  /* 0x000000038db27223 */ /* 0x000fe200000108b2 */
[----:B------:R-:W-:Y:S01]  /*5210*/  FADD.FTZ R3, R75, R75 ;  /* 0x0000004b4b037221 */ /* 0x000fe20000010000 */
[C---:B------:R-:W-:Y:S01]  /*5220*/  FFMA.FTZ R126, R195.reuse, UR57, R126 ;  /* 0x00000039c37e7c23 */ /* 0x040fe2000801007e */
[----:B------:R-:W-:Y:S01]  /*5230*/  FFMA.FTZ R122, R195, UR45, -R122 ;  /* 0x0000002dc37a7c23 */ /* 0x000fe2000801087a */
[----:B------:R-:W-:-:S02]  /*5240*/  HADD2.F32 R138, -RZ, R138.H0_H0 ;  /* 0x2000008aff8a7230 */ /* 0x000fc40000004100 */
[----:B------:R-:W-:Y:S01]  /*5250*/  FMUL.FTZ R5, R143, UR57 ;  /* 0x000000398f057c20 */ /* 0x000fe20008410000 */
[C---:B------:R-:W-:Y:S01]  /*5260*/  FMUL.FTZ R199, R3.reuse, R126 ;  /* 0x0000007e03c77220 */ /* 0x040fe20000410000 */
[----:B------:R-:W-:Y:S01]  /*5270*/  FMUL.FTZ R197, R3, R122 ;  /* 0x0000007a03c57220 */ /* 0x000fe20000410000 */
[----:B------:R-:W-:Y:S01]  /*5280*/  FADD.FTZ R173, R78, R78 ;  /* 0x0000004e4ead7221 */ /* 0x000fe20000010000 */
[C---:B------:R-:W-:Y:S01]  /*5290*/  FFMA.FTZ R122, R138.reuse, UR45, -R5 ;  /* 0x0000002d8a7a7c23 */ /* 0x040fe20008010805 */
[----:B------:R-:W-:Y:S01]  /*52a0*/  FMUL.FTZ R127, R143, UR45 ;  /* 0x0000002d8f7f7c20 */ /* 0x000fe20008410000 */
[----:B------:R-:W-:Y:S01]  /*52b0*/  FADD.FTZ R184, -R199, R184 ;  /* 0x000000b8c7b87221 */ /* 0x000fe20000010100 */
[----:B------:R-:W-:Y:S01]  /*52c0*/  FADD.FTZ R178, R197, R178 ;  /* 0x000000b2c5b27221 */ /* 0x000fe20000010000 */
[----:B------:R-:W-:Y:S01]  /*52d0*/  FMUL.FTZ R181, R173, R122 ;  /* 0x0000007aadb57220 */ /* 0x000fe20000410000 */
[----:B------:R-:W-:Y:S01]  /*52e0*/  FFMA.FTZ R126, R138, UR57, R127 ;  /* 0x000000398a7e7c23 */ /* 0x000fe2000801007f */
[----:B------:R-:W-:Y:S01]  /*52f0*/  FMUL.FTZ R122, R168, -R184 ;  /* 0x800000b8a87a7220 */ /* 0x000fe20000410000 */
[----:B------:R-:W-:-:S02]  /*5300*/  HADD2.F32 R136, -RZ, R136.H0_H0 ;  /* 0x20000088ff887230 */ /* 0x000fc40000004100 */
[----:B------:R-:W-:Y:S01]  /*5310*/  FMUL.FTZ R5, R168, -R178 ;  /* 0x800000b2a8057220 */ /* 0x000fe20000410000 */
[----:B------:R-:W-:Y:S01]  /*5320*/  FMUL.FTZ R173, R173, R126 ;  /* 0x0000007eadad7220 */ /* 0x000fe20000410000 */
[C---:B------:R-:W-:Y:S01]  /*5330*/  FFMA.FTZ R127, R167.reuse, R178, -R122 ;  /* 0x000000b2a77f7223 */ /* 0x040fe2000001087a */
[----:B------:R-:W-:Y:S02]  /*5340*/  HADD2.F32 R249, -RZ, R249.H0_H0 ;  /* 0x200000f9fff97230 */ /* 0x000fe40000004100 */
[C---:B------:R-:W-:Y:S01]  /*5350*/  FMUL.FTZ R126, R136.reuse, UR45 ;  /* 0x0000002d887e7c20 */ /* 0x040fe20008410000 */
[----:B------:R-:W-:Y:S01]  /*5360*/  FMUL.FTZ R122, R136, UR57 ;  /* 0x00000039887a7c20 */ /* 0x000fe20008410000 */
[----:B------:R-:W-:Y:S01]  /*5370*/  ISETP.NE.AND P1, PT, R120, 0x1f, PT ;  /* 0x0000001f7800780c */ /* 0x000fe20003f25270 */
[----:B------:R-:W-:Y:S01]  /*5380*/  FFMA.FTZ R184, R167, R184, R5 ;  /* 0x000000b8a7b87223 */ /* 0x000fe20000010005 */
[----:B------:R-:W-:Y:S01]  /*5390*/  FADD.FTZ R5, R76, R76 ;  /* 0x0000004c4c057221 */ /* 0x000fe20000010000 */
[----:B------:R-:W-:-:S02]  /*53a0*/  HADD2.F32 R144, -RZ, R144.H0_H0 ;  /* 0x20000090ff907230 */ /* 0x000fc40000004100 */
[C---:B------:R-:W-:Y:S01]  /*53b0*/  FFMA.FTZ R126, R249.reuse, UR57, R126 ;  /* 0x00000039f97e7c23 */ /* 0x040fe2000801007e */
[----:B------:R-:W-:Y:S01]  /*53c0*/  FFMA.FTZ R122, R249, UR45, -R122 ;  /* 0x0000002df97a7c23 */ /* 0x000fe2000801087a */
[----:B------:R-:W-:Y:S02]  /*53d0*/  HADD2.F32 R201, -RZ, R201.H0_H0 ;  /* 0x200000c9ffc97230 */ /* 0x000fe40000004100 */
[C---:B------:R-:W-:Y:S01]  /*53e0*/  FMUL.FTZ R171, R5.reuse, R126 ;  /* 0x0000007e05ab7220 */ /* 0x040fe20000410000 */
[----:B------:R-:W-:Y:S01]  /*53f0*/  FMUL.FTZ R194, R5, R122 ;  /* 0x0000007a05c27220 */ /* 0x000fe20000410000 */
[C---:B------:R-:W-:Y:S01]  /*5400*/  FMUL.FTZ R122, R144.reuse, UR57 ;  /* 0x00000039907a7c20 */ /* 0x040fe20008410000 */
[----:B------:R-:W-:Y:S01]  /*5410*/  FMUL.FTZ R126, R144, UR45 ;  /* 0x0000002d907e7c20 */ /* 0x000fe20008410000 */
[----:B------:R-:W-:Y:S01]  /*5420*/  FADD.FTZ R178, R77, R77 ;  /* 0x0000004d4db27221 */ /* 0x000fe20000010000 */
[----:B------:R-:W-:Y:S01]  /*5430*/  FADD.FTZ R183, R194, R127 ;  /* 0x0000007fc2b77221 */ /* 0x000fe20000010000 */
[C---:B------:R-:W-:Y:S01]  /*5440*/  FFMA.FTZ R193, R201.reuse, UR45, -R122 ;  /* 0x0000002dc9c17c23 */ /* 0x040fe2000801087a */
[----:B------:R-:W-:Y:S01]  /*5450*/  FFMA.FTZ R127, R201, UR57, R126 ;  /* 0x00000039c97f7c23 */ /* 0x000fe2000801007e */
[----:B------:R-:W-:-:S02]  /*5460*/  @P1 LEA R179, R120, UR54, 0x3 ;  /* 0x0000003678b31c11 */ /* 0x000fc4000f8e18ff */
[C---:B------:R-:W-:Y:S01]  /*5470*/  FMUL.FTZ R193, R178.reuse, R193 ;  /* 0x000000c1b2c17220 */ /* 0x040fe20000410000 */
[----:B------:R-:W-:Y:S02]  /*5480*/  FMUL.FTZ R178, R178, R127 ;  /* 0x0000007fb2b27220 */ /* 0x000fe40000410000 */
[----:B------:R0:W1:Y:S01]  /*5490*/  @P1 LDS.64 R126, [R179+0x2d18] ;  /* 0x002d1800b37e1984 */ /* 0x0000620000000a00 */
[----:B------:R-:W-:Y:S01]  /*54a0*/  FADD.FTZ R185, -R171, R184 ;  /* 0x000000b8abb97221 */ /* 0x000fe20000010100 */
[C---:B------:R-:W-:Y:S01]  /*54b0*/  FMUL.FTZ R122, R152.reuse, -R183 ;  /* 0x800000b7987a7220 */ /* 0x040fe20000410000 */
[----:B------:R-:W-:Y:S02]  /*54c0*/  BSSY B0, `(.L_x_12698) ;  /* 0x0000011000007945 */ /* 0x000fe40003800000 */
[----:B------:R-:W-:-:S04]  /*54d0*/  FMUL.FTZ R191, R152, -R185 ;  /* 0x800000b998bf7220 */ /* 0x000fc80000410000 */
[C---:B------:R-:W-:Y:S01]  /*54e0*/  FFMA.FTZ R184, R166.reuse, R183, -R191 ;  /* 0x000000b7a6b87223 */ /* 0x040fe200000108bf */
[----:B------:R-:W-:Y:S01]  /*54f0*/  FFMA.FTZ R183, R166, R185, R122 ;  /* 0x000000b9a6b77223 */ /* 0x000fe2000001007a */
[----:B0-----:R-:W-:Y:S06]  /*5500*/  @P1 BRA `(.L_x_12699) ;  /* 0x0000000000301947 */ /* 0x001fec0003800000 */
[----:B------:R-:W0:Y:S01]  /*5510*/  LDC R122, c[0x0][0x224] ;  /* 0x00008900ff7a7b82 */ /* 0x000e220000000800 */
[----:B-1----:R-:W-:Y:S01]  /*5520*/  HFMA2.MMA R126, -RZ, RZ, 1.875, 0 ;  /* 0x3f800000ff7e7435 */ /* 0x002fe200000001ff */
        /* <DEDUP_REMOVED lines=8> */
[----:B------:R-:W-:-:S05]  /*55b0*/  LEA R122, R122, UR54, 0x3 ;  /* 0x000000367a7a7c11 */ /* 0x000fca000f8e18ff */
[----:B------:R0:W2:Y:S02]  /*55c0*/  LDS.64 R126, [R122+0x1d10] ;  /* 0x001d10007a7e7984 */ /* 0x0000a40000000a00 */
.L_x_12699:
[----:B------:R-:W-:Y:S05]  /*55d0*/  BSYNC B0 ;  /* 0x0000000000007941 */ /* 0x000fea0003800000 */
.L_x_12698:
[----:B0-----:R-:W-:Y:S01]  /*55e0*/  HADD2.F32 R122, -RZ, R88.H0_H0 ;  /* 0x20000058ff7a7230 */ /* 0x001fe20000004100 */
[----:B------:R-:W0:Y:S01]  /*55f0*/  SHFL.UP PT, R185, R202, 0x1, RZ ;  /* 0x04200000cab97989 */ /* 0x000e2200000e00ff */
[----:B------:R-:W-:Y:S01]  /*5600*/  FADD.FTZ R203, RZ, R203 ;  /* 0x000000cbffcb7221 */ /* 0x000fe20000010000 */
[----:B------:R-:W-:Y:S01]  /*5610*/  FADD.FTZ R204, R193, R184 ;  /* 0x000000b8c1cc7221 */ /* 0x000fe20000010000 */
[----:B------:R-:W-:Y:S01]  /*5620*/  FADD.FTZ R184, -R178, R183 ;  /* 0x000000b7b2b87221 */ /* 0x000fe20000010100 */
[----:B------:R-:W-:Y:S01]  /*5630*/  FFMA.FTZ R211, R20, R122, R211 ;  /* 0x0000007a14d37223 */ /* 0x000fe200000100d3 */
[----:B------:R-:W3:Y:S01]  /*5640*/  SHFL.UP PT, R205, R182, 0x1, RZ ;  /* 0x04200000b6cd7989 */ /* 0x000ee200000e00ff */
[----:B------:R-:W-:Y:S01]  /*5650*/  FMUL.FTZ R206, R145, -R204 ;  /* 0x800000cc91ce7220 */ /* 0x000fe20000410000 */
[----:B------:R-:W-:Y:S02]  /*5660*/  HADD2.F32 R236, -RZ, R236.H0_H0 ;  /* 0x200000ecffec7230 */ /* 0x000fe40000004100 */
[----:B------:R-:W-:Y:S01]  /*5670*/  FADD.FTZ R179, R79, R79 ;  /* 0x0000004f4fb37221 */ /* 0x000fe20000010000 */
[----:B------:R-:W4:Y:S01]  /*5680*/  SHFL.UP PT, R213, R203, 0x1, RZ ;  /* 0x04200000cbd57989 */ /* 0x000f2200000e00ff */
[-C--:B------:R-:W-:Y:S01]  /*5690*/  FFMA.FTZ R212, R165, R184.reuse, R206 ;  /* 0x000000b8a5d47223 */ /* 0x080fe200000100ce */
[----:B------:R-:W-:Y:S01]  /*56a0*/  FMUL.FTZ R206, R145, -R184 ;  /* 0x800000b891ce7220 */ /* 0x000fe20000410000 */
[----:B------:R-:W-:Y:S01]  /*56b0*/  HADD2.F32 R134, -RZ, R134.H0_H0 ;  /* 0x20000086ff867230 */ /* 0x000fe20000004100 */
[----:B------:R-:W4:Y:S01]  /*56c0*/  SHFL.UP PT, R209, R211, 0x1, RZ ;  /* 0x04200000d3d17989 */ /* 0x000f2200000e00ff */
[C---:B------:R-:W-:Y:S01]  /*56d0*/  FMUL.FTZ R183, R236.reuse, UR57 ;  /* 0x00000039ecb77c20 */ /* 0x040fe20008410000 */
[----:B------:R-:W-:Y:S01]  /*56e0*/  FFMA.FTZ R206, R165, R204, -R206 ;  /* 0x000000cca5ce7223 */ /* 0x000fe200000108ce */
[----:B------:R-:W-:Y:S01]  /*56f0*/  FADD.FTZ R212, -R173, R212 ;  /* 0x000000d4add47221 */ /* 0x000fe20000010100 */
[----:B------:R-:W-:Y:S01]  /*5700*/  FMUL.FTZ R191, R236, UR45 ;  /* 0x0000002decbf7c20 */ /* 0x000fe20008410000 */
[C---:B------:R-:W-:Y:S01]  /*5710*/  FFMA.FTZ R184, R134.reuse, UR45, -R183 ;  /* 0x0000002d86b87c23 */ /* 0x040fe200080108b7 */
[----:B------:R-:W-:Y:S01]  /*5720*/  FADD.FTZ R206, R181, R206 ;  /* 0x000000ceb5ce7221 */ /* 0x000fe20000010000 */
[----:B------:R-:W-:Y:S01]  /*5730*/  FMUL.FTZ R219, R149, -R212 ;  /* 0x800000d495db7220 */ /* 0x000fe20000410000 */
[----:B------:R-:W-:Y:S01]  /*5740*/  ISETP.GE.AND P3, PT, R119, 0x1, PT ;  /* 0x000000017700780c */ /* 0x000fe20003f66270 */
[----:B------:R-:W-:Y:S01]  /*5750*/  FFMA.FTZ R204, R134, UR57, R191 ;  /* 0x0000003986cc7c23 */ /* 0x000fe200080100bf */
[C---:B------:R-:W-:Y:S01]  /*5760*/  FMUL.FTZ R191, R179.reuse, R184 ;  /* 0x000000b8b3bf7220 */ /* 0x040fe20000410000 */
[----:B0-----:R-:W-:Y:S01]  /*5770*/  FMUL.FTZ R183, R182, R185 ;  /* 0x000000b9b6b77220 */ /* 0x001fe20000410000 */
[----:B------:R-:W-:Y:S01]  /*5780*/  FFMA.FTZ R214, R164, R206, -R219 ;  /* 0x000000cea4d67223 */ /* 0x000fe200000108db */
[----:B------:R-:W-:Y:S01]  /*5790*/  FMUL.FTZ R179, R179, R204 ;  /* 0x000000ccb3b37220 */ /* 0x000fe20000410000 */
[----:B------:R-:W-:Y:S01]  /*57a0*/  FMUL.FTZ R221, R149, -R206 ;  /* 0x800000ce95dd7220 */ /* 0x000fe20000410000 */
[C---:B-12---:R-:W-:Y:S01]  /*57b0*/  FMUL.FTZ R204, R139.reuse, R127 ;  /* 0x0000007f8bcc7220 */ /* 0x046fe20000410000 */
[-C--:B---3--:R-:W-:Y:S01]  /*57c0*/  FFMA.FTZ R183, R202, R205.reuse, R183 ;  /* 0x000000cdcab77223 */ /* 0x088fe200000100b7 */
[----:B------:R-:W-:Y:S01]  /*57d0*/  FMUL.FTZ R205, R182, R205 ;  /* 0x000000cdb6cd7220 */ /* 0x000fe20000410000 */
[----:B------:R-:W-:Y:S01]  /*57e0*/  FFMA.FTZ R212, R164, R212, R221 ;  /* 0x000000d4a4d47223 */ /* 0x000fe200000100dd */
[-C--:B------:R-:W-:Y:S01]  /*57f0*/  FMUL.FTZ R206, R139, -R126.reuse ;  /* 0x8000007e8bce7220 */ /* 0x080fe20000410000 */
[C---:B----4-:R-:W-:Y:S01]  /*5800*/  FMUL.FTZ R219, R182.reuse, R213 ;  /* 0x000000d5b6db7220 */ /* 0x050fe20000410000 */
[C---:B------:R-:W-:Y:S01]  /*5810*/  FSEL R183, R182.reuse, R183, !P3 ;  /* 0x000000b7b6b77208 */ /* 0x040fe20005800000 */
[----:B------:R-:W-:Y:S01]  /*5820*/  FFMA.FTZ R221, R169, R126, -R204 ;  /* 0x0000007ea9dd7223 */ /* 0x000fe200000108cc */
[----:B------:R-:W-:Y:S01]  /*5830*/  FADD.FTZ R214, R191, R214 ;  /* 0x000000d6bfd67221 */ /* 0x000fe20000010000 */
[-C--:B------:R-:W-:Y:S01]  /*5840*/  FMUL.FTZ R184, R182, R209.reuse ;  /* 0x000000d1b6b87220 */ /* 0x080fe20000410000 */
[C---:B------:R-:W-:Y:S01]  /*5850*/  FFMA.FTZ R182, R202.reuse, R209, -R219 ;  /* 0x000000d1cab67223 */ /* 0x040fe200000108db */
[----:B------:R-:W-:Y:S01]  /*5860*/  FFMA.FTZ R209, R169, -R127, R206 ;  /* 0x8000007fa9d17223 */ /* 0x000fe200000100ce */
[----:B------:R-:W-:Y:S01]  /*5870*/  FADD.FTZ R212, -R179, R212 ;  /* 0x000000d4b3d47221 */ /* 0x000fe20000010100 */
[C---:B------:R-:W-:Y:S01]  /*5880*/  FFMA.FTZ R184, R202.reuse, R213, R184 ;  /* 0x000000d5cab87223 */ /* 0x040fe200000100b8 */
[----:B------:R-:W-:Y:S01]  /*5890*/  @P3 FADD.FTZ R211, R211, R182 ;  /* 0x000000b6d3d33221 */ /* 0x000fe20000010000 */
[----:B------:R-:W-:Y:S01]  /*58a0*/  @P3 FFMA.FTZ R202, R202, R185, -R205 ;  /* 0x000000b9caca3223 */ /* 0x000fe200000108cd */
[----:B------:R-:W-:Y:S01]  /*58b0*/  FMUL.FTZ R213, R196, -R221 ;  /* 0x800000ddc4d57220 */ /* 0x000fe20000410000 */
[----:B------:R-:W-:Y:S01]  /*58c0*/  @P3 FADD.FTZ R203, R203, R184 ;  /* 0x000000b8cbcb3221 */ /* 0x000fe20000010000 */
[----:B------:R-:W0:Y:S01]  /*58d0*/  SHFL.UP PT, R185, R183, 0x2, RZ ;  /* 0x04400000b7b97989 */ /* 0x000e2200000e00ff */
[----:B------:R-:W-:Y:S01]  /*58e0*/  FMUL.FTZ R216, R146, -R214 ;  /* 0x800000d692d87220 */ /* 0x000fe20000410000 */
[-C--:B------:R-:W-:Y:S01]  /*58f0*/  FFMA.FTZ R213, R140, R209.reuse, R213 ;  /* 0x000000d18cd57223 */ /* 0x080fe200000100d5 */
[----:B------:R-:W-:Y:S01]  /*5900*/  FMUL.FTZ R209, R196, -R209 ;  /* 0x800000d1c4d17220 */ /* 0x000fe20000410000 */
[----:B------:R-:W1:Y:S01]  /*5910*/  SHFL.UP PT, R204, R211, 0x2, RZ ;  /* 0x04400000d3cc7989 */ /* 0x000e6200000e00ff */
[-C--:B------:R-:W-:Y:S01]  /*5920*/  FMUL.FTZ R205, R146, -R212.reuse ;  /* 0x800000d492cd7220 */ /* 0x080fe20000410000 */
[----:B------:R-:W-:Y:S01]  /*5930*/  FMUL.FTZ R206, R170, -R213 ;  /* 0x800000d5aace7220 */ /* 0x000fe20000410000 */
[----:B------:R-:W-:Y:S01]  /*5940*/  FFMA.FTZ R209, R140, R221, -R209 ;  /* 0x000000dd8cd17223 */ /* 0x000fe200000108d1 */
[----:B------:R-:W2:Y:S01]  /*5950*/  SHFL.UP PT, R184, R203, 0x2, RZ ;  /* 0x04400000cbb87989 */ /* 0x000ea200000e00ff */
[C---:B------:R-:W-:Y:S01]  /*5960*/  FFMA.FTZ R216, R163.reuse, R212, R216 ;  /* 0x000000d4a3d87223 */ /* 0x040fe200000100d8 */
[----:B------:R-:W-:Y:S01]  /*5970*/  FFMA.FTZ R214, R163, R214, -R205 ;  /* 0x000000d6a3d67223 */ /* 0x000fe200000108cd */
[-C--:B------:R-:W-:Y:S01]  /*5980*/  FMUL.FTZ R212, R170, -R209.reuse ;  /* 0x800000d1aad47220 */ /* 0x080fe20000410000 */
[----:B------:R-:W3:Y:S01]  /*5990*/  SHFL.UP PT, R182, R202, 0x2, RZ ;  /* 0x04400000cab67989 */ /* 0x000ee200000e00ff */
[----:B------:R-:W-:Y:S01]  /*59a0*/  FFMA.FTZ R206, R141, R209, -R206 ;  /* 0x000000d18dce7223 */ /* 0x000fe200000108ce */
[----:B------:R-:W-:Y:S01]  /*59b0*/  FADD.FTZ R219, -R175, R216 ;  /* 0x000000d8afdb7221 */ /* 0x000fe20000010100 */
[----:B------:R-:W-:Y:S01]  /*59c0*/  FADD.FTZ R209, R177, R214 ;  /* 0x000000d6b1d17221 */ /* 0x000fe20000010000 */
[----:B------:R-:W-:Y:S01]  /*59d0*/  FFMA.FTZ R212, R141, R213, R212 ;  /* 0x000000d58dd47223 */ /* 0x000fe200000100d4 */
[----:B------:R-:W-:Y:S01]  /*59e0*/  ISETP.GE.AND P3, PT, R119, 0x2, PT ;  /* 0x000000027700780c */ /* 0x000fe20003f66270 */
        /* <DEDUP_REMOVED lines=8> */
[----:B0-----:R-:W-:Y:S01]  /*5a70*/  FMUL.FTZ R205, R183, R185 ;  /* 0x000000b9b7cd7220 */ /* 0x001fe20000410000 */
[----:B------:R-:W-:Y:S01]  /*5a80*/  FADD.FTZ R216, -R189, R216 ;  /* 0x000000d8bdd87221 */ /* 0x000fe20000010100 */
[----:B-1----:R-:W-:Y:S01]  /*5a90*/  FMUL.FTZ R213, R183, R204 ;  /* 0x000000ccb7d57220 */ /* 0x002fe20000410000 */
[----:B------:R-:W-:Y:S01]  /*5aa0*/  FADD.FTZ R212, R176, R223 ;  /* 0x000000dfb0d47221 */ /* 0x000fe20000010000 */
[----:B------:R-:W-:-:S02]  /*5ab0*/  HADD2.F32 R130, -RZ, R130.H0_H0 ;  /* 0x20000082ff827230 */ /* 0x000fc40000004100 */
[----:B------:R-:W-:Y:S01]  /*5ac0*/  FADD.FTZ R229, R84, R84 ;  /* 0x0000005454e57221 */ /* 0x000fe20000010000 */
[-C--:B--2---:R-:W-:Y:S01]  /*5ad0*/  FMUL.FTZ R209, R183, R184.reuse ;  /* 0x000000b8b7d17220 */ /* 0x084fe20000410000 */
[C---:B------:R-:W-:Y:S01]  /*5ae0*/  FFMA.FTZ R184, R202.reuse, R184, R213 ;  /* 0x000000b8cab87223 */ /* 0x040fe200000100d5 */
[----:B------:R-:W-:Y:S01]  /*5af0*/  FMUL.FTZ R214, R147, -R212 ;  /* 0x800000d493d67220 */ /* 0x000fe20000410000 */
[----:B------:R-:W-:Y:S02]  /*5b00*/  HADD2.F32 R224, -RZ, R224.H0_H0 ;  /* 0x200000e0ffe07230 */ /* 0x000fe40000004100 */
[----:B---3--:R-:W-:Y:S01]  /*5b10*/  FMUL.FTZ R206, R183, R182 ;  /* 0x000000b6b7ce7220 */ /* 0x008fe20000410000 */
[C---:B------:R-:W-:Y:S01]  /*5b20*/  FFMA.FTZ R204, R202.reuse, R204, -R209 ;  /* 0x000000cccacc7223 */ /* 0x040fe200000108d1 */
[----:B------:R-:W-:Y:S01]  /*5b30*/  @P3 FADD.FTZ R203, R203, R184 ;  /* 0x000000b8cbcb3221 */ /* 0x000fe20000010000 */
[----:B------:R-:W-:Y:S01]  /*5b40*/  FFMA.FTZ R214, R161, R216, R214 ;  /* 0x000000d8a1d67223 */ /* 0x000fe200000100d6 */
[----:B------:R-:W-:Y:S01]  /*5b50*/  FFMA.FTZ R206, R202, R185, R206 ;  /* 0x000000b9cace7223 */ /* 0x000fe200000100ce */
[----:B------:R-:W-:Y:S01]  /*5b60*/  FMUL.FTZ R185, R152, -R219 ;  /* 0x800000db98b97220 */ /* 0x000fe20000410000 */
[----:B------:R-:W-:Y:S01]  /*5b70*/  @P3 FFMA.FTZ R202, R202, R182, -R205 ;  /* 0x000000b6caca3223 */ /* 0x000fe200000108cd */
[----:B------:R-:W-:Y:S01]  /*5b80*/  @P3 FADD.FTZ R211, R211, R204 ;  /* 0x000000ccd3d33221 */ /* 0x000fe20000010000 */
[----:B------:R-:W0:Y:S01]  /*5b90*/  SHFL.UP PT, R205, R203, 0x4, RZ ;  /* 0x04800000cbcd7989 */ /* 0x000e2200000e00ff */
[----:B------:R-:W-:Y:S01]  /*5ba0*/  FSEL R204, R183, R206, !P3 ;  /* 0x000000ceb7cc7208 */ /* 0x000fe20005800000 */
[-C--:B------:R-:W-:Y:S01]  /*5bb0*/  FFMA.FTZ R184, R166, R221.reuse, R185 ;  /* 0x000000dda6b87223 */ /* 0x080fe200000100b9 */
[----:B------:R-:W-:Y:S01]  /*5bc0*/  FMUL.FTZ R221, R152, -R221 ;  /* 0x800000dd98dd7220 */ /* 0x000fe20000410000 */
[----:B------:R-:W1:Y:S01]  /*5bd0*/  SHFL.UP PT, R213, R211, 0x4, RZ ;  /* 0x04800000d3d57989 */ /* 0x000e6200000e00ff */
[----:B------:R-:W-:Y:S01]  /*5be0*/  FMUL.FTZ R183, R147, -R216 ;  /* 0x800000d893b77220 */ /* 0x000fe20000410000 */
[----:B------:R-:W-:Y:S01]  /*5bf0*/  FMUL.FTZ R206, R145, -R184 ;  /* 0x800000b891ce7220 */ /* 0x000fe20000410000 */
[----:B------:R-:W-:Y:S01]  /*5c00*/  FFMA.FTZ R182, R166, R219, -R221 ;  /* 0x000000dba6b67223 */ /* 0x000fe200000108dd */
[----:B------:R-:W2:Y:S01]  /*5c10*/  SHFL.UP PT, R185, R202, 0x4, RZ ;  /* 0x04800000cab97989 */ /* 0x000ea200000e00ff */
[----:B------:R-:W-:Y:S01]  /*5c20*/  FFMA.FTZ R219, R161, R212, -R183 ;  /* 0x000000d4a1db7223 */ /* 0x000fe200000108b7 */
[----:B------:R-:W-:Y:S01]  /*5c30*/  ISETP.GE.AND P3, PT, R119, 0x4, PT ;  /* 0x000000047700780c */ /* 0x000fe20003f66270 */
[-C--:B------:R-:W-:Y:S01]  /*5c40*/  FMUL.FTZ R183, R145, -R182.reuse ;  /* 0x800000b691b77220 */ /* 0x080fe20000410000 */
[----:B------:R-:W3:Y:S01]  /*5c50*/  SHFL.UP PT, R209, R204, 0x4, RZ ;  /* 0x04800000ccd17989 */ /* 0x000ee200000e00ff */
[C---:B------:R-:W-:Y:S01]  /*5c60*/  FFMA.FTZ R206, R165.reuse, R182, -R206 ;  /* 0x000000b6a5ce7223 */ /* 0x040fe200000108ce */
[----:B------:R-:W-:Y:S01]  /*5c70*/  FADD.FTZ R182, R186, R219 ;  /* 0x000000dbbab67221 */ /* 0x000fe20000010000 */
[----:B------:R-:W-:Y:S01]  /*5c80*/  FFMA.FTZ R184, R165, R184, R183 ;  /* 0x000000b8a5b87223 */ /* 0x000fe200000100b7 */
[----:B------:R-:W-:Y:S01]  /*5c90*/  FADD.FTZ R214, -R187, R214 ;  /* 0x000000d6bbd67221 */ /* 0x000fe20000010100 */
[C---:B------:R-:W-:Y:S01]  /*5ca0*/  FMUL.FTZ R221, R149.reuse, -R206 ;  /* 0x800000ce95dd7220 */ /* 0x040fe20000410000 */
[C---:B------:R-:W-:Y:S01]  /*5cb0*/  FMUL.FTZ R183, R160.reuse, -R182 ;  /* 0x800000b6a0b77220 */ /* 0x040fe20000410000 */
[----:B------:R-:W-:Y:S01]  /*5cc0*/  FMUL.FTZ R219, R149, -R184 ;  /* 0x800000b895db7220 */ /* 0x000fe20000410000 */
[----:B------:R-:W-:Y:S01]  /*5cd0*/  FMUL.FTZ R212, R160, -R214 ;  /* 0x800000d6a0d47220 */ /* 0x000fe20000410000 */
[C---:B------:R-:W-:Y:S01]  /*5ce0*/  FFMA.FTZ R221, R164.reuse, R184, R221 ;  /* 0x000000b8a4dd7223 */ /* 0x040fe200000100dd */
[C---:B------:R-:W-:Y:S01]  /*5cf0*/  FFMA.FTZ R183, R159.reuse, R214, R183 ;  /* 0x000000d69fb77223 */ /* 0x040fe200000100b7 */
[----:B------:R-:W-:Y:S01]  /*5d00*/  FFMA.FTZ R216, R164, R206, -R219 ;  /* 0x000000cea4d87223 */ /* 0x000fe200000108db */
[C---:B0-----:R-:W-:Y:S01]  /*5d10*/  FMUL.FTZ R219, R204.reuse, R205 ;  /* 0x000000cdccdb7220 */ /* 0x041fe20000410000 */
[----:B------:R-:W-:Y:S01]  /*5d20*/  FFMA.FTZ R182, R159, R182, -R212 ;  /* 0x000000b69fb67223 */ /* 0x000fe200000108d4 */
[----:B------:R-:W-:Y:S01]  /*5d30*/  HADD2.F32 R129, -RZ, R129.H0_H0 ;  /* 0x20000081ff817230 */ /* 0x000fe20000004100 */
[----:B-----5:R-:W-:Y:S01]  /*5d40*/  SHFL.IDX PT, R67, R67, RZ, 0x1f ;  /* 0x00001fff43437589 */ /* 0x020fe200000e0000 */
[-C--:B-1----:R-:W-:Y:S01]  /*5d50*/  FMUL.FTZ R214, R204, R213.reuse ;  /* 0x000000d5ccd67220 */ /* 0x082fe20000410000 */
[----:B------:R-:W-:Y:S01]  /*5d60*/  FFMA.FTZ R212, R202, R213, -R219 ;  /* 0x000000d5cad47223 */ /* 0x000fe200000108db */
[----:B------:R-:W-:Y:S01]  /*5d70*/  FADD.FTZ R213, R83, R83 ;  /* 0x0000005353d57221 */ /* 0x000fe20000010000 */
[----:B------:R-:W-:-:S02]  /*5d80*/  HADD2.F32 R215, -RZ, R215.H0_H0 ;  /* 0x200000d7ffd77230 */ /* 0x000fc40000004100 */
[----:B--2---:R-:W-:Y:S01]  /*5d90*/  FMUL.FTZ R206, R204, R185 ;  /* 0x000000b9ccce7220 */ /* 0x004fe20000410000 */
[----:B------:R-:W-:Y:S01]  /*5da0*/  FFMA.FTZ R214, R202, R205, R214 ;  /* 0x000000cdcad67223 */ /* 0x000fe200000100d6 */
[----:B------:R-:W-:Y:S01]  /*5db0*/  @P3 FADD.FTZ R211, R211, R212 ;  /* 0x000000d4d3d33221 */ /* 0x000fe20000010000 */
[----:B------:R-:W-:Y:S01]  /*5dc0*/  FMUL.FTZ R212, R146, -R221 ;  /* 0x800000dd92d47220 */ /* 0x000fe20000410000 */
[-C--:B---3--:R-:W-:Y:S01]  /*5dd0*/  FMUL.FTZ R184, R204, R209.reuse ;  /* 0x000000d1ccb87220 */ /* 0x088fe20000410000 */
[----:B------:R-:W-:Y:S01]  /*5de0*/  FFMA.FTZ R209, R202, R209, R206 ;  /* 0x000000d1cad17223 */ /* 0x000fe200000100ce */
[----:B------:R-:W-:Y:S01]  /*5df0*/  @P3 FADD.FTZ R203, R203, R214 ;  /* 0x000000d6cbcb3221 */ /* 0x000fe20000010000 */
[----:B------:R-:W-:Y:S01]  /*5e00*/  FMUL.FTZ R205, R130, UR45 ;  /* 0x0000002d82cd7c20 */ /* 0x000fe20008410000 */
[----:B------:R-:W-:Y:S01]  /*5e10*/  @P3 FFMA.FTZ R202, R202, R185, -R184 ;  /* 0x000000b9caca3223 */ /* 0x000fe200000108b8 */
[-C--:B------:R-:W-:Y:S01]  /*5e20*/  FMUL.FTZ R184, R146, -R216.reuse ;  /* 0x800000d892b87220 */ /* 0x080fe20000410000 */
[----:B------:R-:W-:Y:S01]  /*5e30*/  FSEL R204, R204, R209, !P3 ;  /* 0x000000d1cccc7208 */ /* 0x000fe20005800000 */
[----:B------:R-:W0:Y:S01]  /*5e40*/  SHFL.UP PT, R223, R203, 0x8, RZ ;  /* 0x05000000cbdf7989 */ /* 0x000e2200000e00ff */
[----:B------:R-:W-:Y:S01]  /*5e50*/  FMUL.FTZ R185, R130, UR57 ;  /* 0x0000003982b97c20 */ /* 0x000fe20008410000 */
[C---:B------:R-:W-:Y:S01]  /*5e60*/  FFMA.FTZ R225, R163.reuse, R221, R184 ;  /* 0x000000dda3e17223 */ /* 0x040fe200000100b8 */
[C---:B------:R-:W-:Y:S01]  /*5e70*/  FFMA.FTZ R184, R224.reuse, UR57, R205 ;  /* 0x00000039e0b87c23 */ /* 0x040fe200080100cd */
[----:B------:R-:W1:Y:S01]  /*5e80*/  SHFL.UP PT, R221, R211, 0x8, RZ ;  /* 0x05000000d3dd7989 */ /* 0x000e6200000e00ff */
[----:B------:R-:W-:Y:S01]  /*5e90*/  FFMA.FTZ R206, R224, UR45, -R185 ;  /* 0x0000002de0ce7c23 */ /* 0x000fe200080108b9 */
[----:B------:R-:W-:Y:S01]  /*5ea0*/  FFMA.FTZ R205, R163, R216, -R212 ;  /* 0x000000d8a3cd7223 */ /* 0x000fe200000108d4 */
[C---:B------:R-:W-:Y:S01]  /*5eb0*/  FMUL.FTZ R227, R150.reuse, -R225 ;  /* 0x800000e196e37220 */ /* 0x040fe20000410000 */
[----:B------:R-:W2:Y:S01]  /*5ec0*/  SHFL.UP PT, R209, R202, 0x8, RZ ;  /* 0x05000000cad17989 */ /* 0x000ea200000e00ff */
[C---:B------:R-:W-:Y:S01]  /*5ed0*/  FMUL.FTZ R184, R213.reuse, R184 ;  /* 0x000000b8d5b87220 */ /* 0x040fe20000410000 */
[----:B------:R-:W-:Y:S01]  /*5ee0*/  FMUL.FTZ R185, R213, R206 ;  /* 0x000000ced5b97220 */ /* 0x000fe20000410000 */
        /* <DEDUP_REMOVED lines=10> */
[----:B------:R-:W-:Y:S01]  /*5f90*/  FMUL.FTZ R182, R147, -R214 ;  /* 0x800000d693b67220 */ /* 0x000fe20000410000 */
[C---:B------:R-:W-:Y:S01]  /*5fa0*/  FFMA.FTZ R205, R157.reuse, R205, -R206 ;  /* 0x000000cd9dcd7223 */ /* 0x040fe200000108ce */
[----:B------:R-:W-:Y:S01]  /*5fb0*/  FFMA.FTZ R206, R157, R216, R225 ;  /* 0x000000d89dce7223 */ /* 0x000fe200000100e1 */
[C---:B------:R-:W-:Y:S01]  /*5fc0*/  FFMA.FTZ R225, R161.reuse, R214, R183 ;  /* 0x000000d6a1e17223 */ /* 0x040fe200000100b7 */
[----:B------:R-:W-:Y:S01]  /*5fd0*/  FFMA.FTZ R182, R161, R212, -R182 ;  /* 0x000000d4a1b67223 */ /* 0x000fe200000108b6 */
[----:B0-----:R-:W-:Y:S01]  /*5fe0*/  FMUL.FTZ R216, R204, R223 ;  /* 0x000000dfccd87220 */ /* 0x001fe20000410000 */
[----:B------:R-:W-:-:S02]  /*5ff0*/  HADD2.F32 R128, -RZ, R128.H0_H0 ;  /* 0x20000080ff807230 */ /* 0x000fc40000004100 */
[-C--:B-1----:R-:W-:Y:S01]  /*6000*/  FMUL.FTZ R183, R204, R221.reuse ;  /* 0x000000ddccb77220 */ /* 0x082fe20000410000 */
[----:B------:R-:W-:Y:S02]  /*6010*/  HADD2.F32 R210, -RZ, R210.H0_H0 ;  /* 0x200000d2ffd27230 */ /* 0x000fe40000004100 */
[----:B------:R-:W-:Y:S01]  /*6020*/  FFMA.FTZ R216, R202, R221, -R216 ;  /* 0x000000ddcad87223 */ /* 0x000fe200000108d8 */
[----:B------:R-:W-:Y:S01]  /*6030*/  SHFL.IDX PT, R66, R66, RZ, 0x1f ;  /* 0x00001fff42427589 */ /* 0x000fe200000e0000 */
[----:B--2---:R-:W-:Y:S01]  /*6040*/  FMUL.FTZ R214, R204, R209 ;  /* 0x000000d1ccd67220 */ /* 0x004fe20000410000 */
[----:B------:R-:W-:Y:S01]  /*6050*/  FFMA.FTZ R222, R202, R223, R183 ;  /* 0x000000dfcade7223 */ /* 0x000fe200000100b7 */
[----:B------:R-:W-:Y:S01]  /*6060*/  @P3 FADD.FTZ R211, R211, R216 ;  /* 0x000000d8d3d33221 */ /* 0x000fe20000010000 */
[----:B------:R-:W-:Y:S01]  /*6070*/  FMUL.FTZ R216, R160, -R225 ;  /* 0x800000e1a0d87220 */ /* 0x000fe20000410000 */
[-C--:B---3--:R-:W-:Y:S01]  /*6080*/  FMUL.FTZ R212, R204, R219.reuse ;  /* 0x000000dbccd47220 */ /* 0x088fe20000410000 */
[C---:B------:R-:W-:Y:S01]  /*6090*/  FFMA.FTZ R219, R202.reuse, R219, R214 ;  /* 0x000000dbcadb7223 */ /* 0x040fe200000100d6 */
[----:B------:R-:W-:Y:S01]  /*60a0*/  @P3 FADD.FTZ R203, R203, R222 ;  /* 0x000000decbcb3221 */ /* 0x000fe20000010000 */
[C---:B------:R-:W-:Y:S01]  /*60b0*/  FMUL.FTZ R214, R129.reuse, UR45 ;  /* 0x0000002d81d67c20 */ /* 0x040fe20008410000 */
[----:B------:R-:W-:Y:S01]  /*60c0*/  @P3 FFMA.FTZ R202, R202, R209, -R212 ;  /* 0x000000d1caca3223 */ /* 0x000fe200000108d4 */
[-C--:B------:R-:W-:Y:S01]  /*60d0*/  FMUL.FTZ R212, R160, -R182.reuse ;  /* 0x800000b6a0d47220 */ /* 0x080fe20000410000 */
[----:B------:R-:W-:Y:S01]  /*60e0*/  FSEL R209, R204, R219, !P3 ;  /* 0x000000dbccd17208 */ /* 0x000fe20005800000 */
[----:B------:R-:W-:Y:S01]  /*60f0*/  FMUL.FTZ R204, R129, UR57 ;  /* 0x0000003981cc7c20 */ /* 0x000fe20008410000 */
[----:B------:R-:W0:Y:S01]  /*6100*/  SHFL.UP PT, R222, R211, 0x10, RZ ;  /* 0x06000000d3de7989 */ /* 0x000e2200000e00ff */
[C---:B------:R-:W-:Y:S01]  /*6110*/  FFMA.FTZ R219, R159.reuse, R225, R212 ;  /* 0x000000e19fdb7223 */ /* 0x040fe200000100d4 */
[----:B------:R-:W-:Y:S01]  /*6120*/  FFMA.FTZ R216, R159, R182, -R216 ;  /* 0x000000b69fd87223 */ /* 0x000fe200000108d8 */
[C---:B------:R-:W-:Y:S01]  /*6130*/  FFMA.FTZ R204, R215.reuse, UR45, -R204 ;  /* 0x0000002dd7cc7c23 */ /* 0x040fe200080108cc */
[----:B------:R-:W1:Y:S01]  /*6140*/  SHFL.UP PT, R212, R202, 0x10, RZ ;  /* 0x06000000cad47989 */ /* 0x000e6200000e00ff */
[----:B------:R-:W-:Y:S01]  /*6150*/  FFMA.FTZ R214, R215, UR57, R214 ;  /* 0x00000039d7d67c23 */ /* 0x000fe200080100d6 */
[CC--:B------:R-:W-:Y:S01]  /*6160*/  FMUL.FTZ R226, R158.reuse, -R219.reuse ;  /* 0x800000db9ee27220 */ /* 0x0c0fe20000410000 */
[C---:B------:R-:W-:Y:S01]  /*6170*/  FMUL.FTZ R182, R229.reuse, R204 ;  /* 0x000000cce5b67220 */ /* 0x040fe20000410000 */
[----:B------:R-:W2:Y:S01]  /*6180*/  SHFL.UP PT, R223, R209, 0x10, RZ ;  /* 0x06000000d1df7989 */ /* 0x000ea200000e00ff */
[----:B------:R-:W-:Y:S01]  /*6190*/  FMUL.FTZ R204, R158, -R216 ;  /* 0x800000d89ecc7220 */ /* 0x000fe20000410000 */
[----:B------:R-:W-:Y:S01]  /*61a0*/  FMUL.FTZ R183, R229, R214 ;  /* 0x000000d6e5b77220 */ /* 0x000fe20000410000 */
[C---:B------:R-:W-:Y:S01]  /*61b0*/  FFMA.FTZ R226, R157.reuse, R216, -R226 ;  /* 0x000000d89de27223 */ /* 0x040fe200000108e2 */
[----:B------:R-:W3:Y:S01]  /*61c0*/  SHFL.UP PT, R221, R203, 0x10, RZ ;  /* 0x06000000cbdd7989 */ /* 0x000ee200000e00ff */
[----:B------:R-:W-:Y:S01]  /*61d0*/  FFMA.FTZ R216, R157, R219, R204 ;  /* 0x000000db9dd87223 */ /* 0x000fe200000100cc */
[----:B------:R-:W-:Y:S01]  /*61e0*/  FADD.FTZ R206, -R183, R206 ;  /* 0x000000ceb7ce7221 */ /* 0x000fe20000010100 */
[----:B------:R-:W-:Y:S01]  /*61f0*/  FADD.FTZ R205, R182, R205 ;  /* 0x000000cdb6cd7221 */ /* 0x000fe20000010000 */
[----:B------:R-:W-:Y:S01]  /*6200*/  ISETP.GE.AND P3, PT, R119, 0x10, PT ;  /* 0x000000107700780c */ /* 0x000fe20003f66270 */
[C---:B------:R-:W-:Y:S01]  /*6210*/  FMUL.FTZ R225, R156.reuse, -R216 ;  /* 0x800000d89ce17220 */ /* 0x040fe20000410000 */
[C---:B------:R-:W-:Y:S01]  /*6220*/  FMUL.FTZ R204, R156.reuse, -R206 ;  /* 0x800000ce9ccc7220 */ /* 0x040fe20000410000 */
[CC--:B------:R-:W-:Y:S01]  /*6230*/  FMUL.FTZ R231, R156.reuse, -R205.reuse ;  /* 0x800000cd9ce77220 */ /* 0x0c0fe20000410000 */
[-C--:B------:R-:W-:Y:S01]  /*6240*/  FMUL.FTZ R227, R156, -R226.reuse ;  /* 0x800000e29ce37220 */ /* 0x080fe20000410000 */
[C---:B------:R-:W-:Y:S01]  /*6250*/  FFMA.FTZ R214, R155.reuse, R226, -R225 ;  /* 0x000000e29bd67223 */ /* 0x040fe200000108e1 */
[C---:B------:R-:W-:Y:S01]  /*6260*/  FFMA.FTZ R219, R155.reuse, R205, -R204 ;  /* 0x000000cd9bdb7223 */ /* 0x040fe200000108cc */
[----:B------:R-:W-:Y:S01]  /*6270*/  FFMA.FTZ R204, R155, R206, R231 ;  /* 0x000000ce9bcc7223 */ /* 0x000fe200000100e7 */
[----:B0-----:R-:W-:Y:S01]  /*6280*/  FMUL.FTZ R206, R209, R222 ;  /* 0x000000ded1ce7220 */ /* 0x001fe20000410000 */
[----:B------:R-:W-:Y:S01]  /*6290*/  FFMA.FTZ R216, R155, R216, R227 ;  /* 0x000000d89bd87223 */ /* 0x000fe200000100e3 */
[----:B------:R-:W-:Y:S01]  /*62a0*/  FADD.FTZ R231, R85, R85 ;  /* 0x0000005555e77221 */ /* 0x000fe20000010000 */
[----:B------:R-:W-:-:S02]  /*62b0*/  HADD2.F32 R125, -RZ, R125.H0_H0 ;  /* 0x2000007dff7d7230 */ /* 0x000fc40000004100 */
[----:B-1----:R-:W-:Y:S01]  /*62c0*/  FMUL.FTZ R225, R209, R212 ;  /* 0x000000d4d1e17220 */ /* 0x002fe20000410000 */
[----:B------:R-:W-:Y:S01]  /*62d0*/  FADD.FTZ R232, R87, R87 ;  /* 0x0000005757e87221 */ /* 0x000fe20000010000 */
[----:B------:R-:W-:Y:S01]  /*62e0*/  VOTEU.ALL UP0, P0 ;  /* 0x00000000003f7886 */ /* 0x000fe20000000000 */
[----:B------:R-:W-:Y:S01]  /*62f0*/  ISETP.NE.AND P5, PT, R235, 0x1f, PT ;  /* 0x0000001feb00780c */ /* 0x000fe20003fa5270 */
[CC--:B--2---:R-:W-:Y:S01]  /*6300*/  FFMA.FTZ R226, R202.reuse, R223.reuse, R225 ;  /* 0x000000dfcae27223 */ /* 0x0c4fe200000100e1 */
[----:B------:R-:W-:Y:S01]  /*6310*/  FMUL.FTZ R205, R209, R223 ;  /* 0x000000dfd1cd7220 */ /* 0x000fe20000410000 */
[----:B------:R-:W-:Y:S01]  /*6320*/  FMUL.FTZ R223, R125, UR45 ;  /* 0x0000002d7ddf7c20 */ /* 0x000fe20008410000 */
[----:B------:R-:W-:Y:S01]  /*6330*/  @!UP0 ULEA UR44, UR6, UR54, 0x4 ;  /* 0x00000036062c8291 */ /* 0x000fe2000f8e203f */
[CC--:B---3--:R-:W-:Y:S01]  /*6340*/  FMUL.FTZ R227, R209.reuse, R221.reuse ;  /* 0x000000ddd1e37220 */ /* 0x0c8fe20000410000 */
[----:B------:R-:W-:Y:S01]  /*6350*/  FFMA.FTZ R206, R202, R221, R206 ;  /* 0x000000ddcace7223 */ /* 0x000fe200000100ce */
[----:B------:R-:W-:Y:S01]  /*6360*/  FSEL R221, R209, R226, !P3 ;  /* 0x000000e2d1dd7208 */ /* 0x000fe20005800000 */
[----:B------:R-:W-:Y:S01]  /*6370*/  FMUL.FTZ R209, R128, UR45 ;  /* 0x0000002d80d17c20 */ /* 0x000fe20008410000 */
[C---:B------:R-:W-:Y:S01]  /*6380*/  FFMA.FTZ R222, R202.reuse, R222, -R227 ;  /* 0x000000decade7223 */ /* 0x040fe200000108e3 */
[----:B------:R-:W-:Y:S01]  /*6390*/  @P3 FFMA.FTZ R202, R202, R212, -R205 ;  /* 0x000000d4caca3223 */ /* 0x000fe200000108cd */
[----:B------:R-:W-:Y:S01]  /*63a0*/  FMUL.FTZ R205, R128, UR57 ;  /* 0x0000003980cd7c20 */ /* 0x000fe20008410000 */
[C---:B------:R-:W-:Y:S01]  /*63b0*/  FFMA.FTZ R212, R210.reuse, UR57, R209 ;  /* 0x00000039d2d47c23 */ /* 0x040fe200080100d1 */
[----:B------:R-:W0:Y:S01]  /*63c0*/  SHFL.UP PT, R221, R221, 0x1, RZ ;  /* 0x04200000dddd7989 */ /* 0x000e2200000e00ff */
[----:B------:R-:W-:Y:S01]  /*63d0*/  @P3 FADD.FTZ R203, R203, R206 ;  /* 0x000000cecbcb3221 */ /* 0x000fe20000010000 */
[----:B------:R-:W-:Y:S01]  /*63e0*/  @P3 FADD.FTZ R211, R211, R222 ;  /* 0x000000ded3d33221 */ /* 0x000fe20000010000 */
[----:B------:R-:W-:Y:S01]  /*63f0*/  FFMA.FTZ R206, R210, UR45, -R205 ;  /* 0x0000002dd2ce7c23 */ /* 0x000fe200080108cd */
[----:B------:R-:W-:Y:S01]  /*6400*/  FMUL.FTZ R205, R231, R212 ;  /* 0x000000d4e7cd7220 */ /* 0x000fe20000410000 */
[----:B------:R-:W1:Y:S01]  /*6410*/  SHFL.UP PT, R202, R202, 0x1, RZ ;  /* 0x04200000caca7989 */ /* 0x000e6200000e00ff */
[----:B------:R-:W-:-:S02]  /*6420*/  HADD2.F32 R212, -RZ, R137.H0_H0 ;  /* 0x20000089ffd47230 */ /* 0x000fc40000004100 */
[----:B------:R-:W-:Y:S01]  /*6430*/  FMUL.FTZ R206, R231, R206 ;  /* 0x000000cee7ce7220 */ /* 0x000fe20000410000 */
[----:B------:R-:W-:Y:S01]  /*6440*/  FADD.FTZ R225, -R205, R204 ;  /* 0x000000cccde17221 */ /* 0x000fe20000010100 */
[----:B------:R2:W3:Y:S01]  /*6450*/  SHFL.UP PT, R137, R203, 0x1, RZ ;  /* 0x04200000cb897989 */ /* 0x0004e200000e00ff */
[----:B------:R-:W-:Y:S01]  /*6460*/  FADD.FTZ R209, R86, R86 ;  /* 0x0000005656d17221 */ /* 0x000fe20000010000 */
[----:B------:R-:W-:Y:S01]  /*6470*/  FADD.FTZ R204, R206, R219 ;  /* 0x000000dbcecc7221 */ /* 0x000fe20000010000 */
[CC--:B------:R-:W-:Y:S01]  /*6480*/  FMUL.FTZ R222, R154.reuse, -R225.reuse ;  /* 0x800000e19ade7220 */ /* 0x0c0fe20000410000 */
[----:B------:R-:W4:Y:S01]  /*6490*/  SHFL.UP PT, R211, R211, 0x1, RZ ;  /* 0x04200000d3d37989 */ /* 0x000f2200000e00ff */
[----:B------:R-:W-:Y:S01]  /*64a0*/  FMUL.FTZ R219, R125, UR57 ;  /* 0x000000397ddb7c20 */ /* 0x000fe20008410000 */
[-C--:B------:R-:W-:Y:S01]  /*64b0*/  FMUL.FTZ R228, R154, -R204.reuse ;  /* 0x800000cc9ae47220 */ /* 0x080fe20000410000 */
[C---:B------:R-:W-:Y:S01]  /*64c0*/  FFMA.FTZ R226, R153.reuse, R204, -R222 ;  /* 0x000000cc99e27223 */ /* 0x040fe200000108de */
[C---:B------:R-:W-:Y:S01]  /*64d0*/  FFMA.FTZ R204, R212.reuse, UR57, R223 ;  /* 0x00000039d4cc7c23 */ /* 0x040fe200080100df */
[----:B------:R-:W-:Y:S01]  /*64e0*/  FFMA.FTZ R222, R212, UR45, -R219 ;  /* 0x0000002dd4de7c23 */ /* 0x000fe200080108db */
[C---:B------:R-:W-:Y:S01]  /*64f0*/  FMUL.FTZ R219, R154.reuse, -R216 ;  /* 0x800000d89adb7220 */ /* 0x040fe20000410000 */
[----:B------:R-:W-:Y:S01]  /*6500*/  FFMA.FTZ R225, R153, R225, R228 ;  /* 0x000000e199e17223 */ /* 0x000fe200000100e4 */
[C---:B------:R-:W-:Y:S01]  /*6510*/  FMUL.FTZ R204, R209.reuse, R204 ;  /* 0x000000ccd1cc7220 */ /* 0x040fe20000410000 */
[----:B--2---:R-:W-:Y:S01]  /*6520*/  FMUL.FTZ R203, R209, R222 ;  /* 0x000000ded1cb7220 */ /* 0x004fe20000410000 */
[-C--:B------:R-:W-:Y:S01]  /*6530*/  FFMA.FTZ R219, R153, R214.reuse, -R219 ;  /* 0x000000d699db7223 */ /* 0x080fe200000108db */
[----:B------:R-:W-:Y:S01]  /*6540*/  FMUL.FTZ R214, R154, -R214 ;  /* 0x800000d69ad67220 */ /* 0x000fe20000410000 */
[CC--:B0-----:R-:W-:Y:S01]  /*6550*/  FMUL.FTZ R223, R221.reuse, R67.reuse ;  /* 0x00000043dddf7220 */ /* 0x0c1fe20000410000 */
[----:B------:R-:W-:Y:S01]  /*6560*/  FMUL.FTZ R221, R221, R66 ;  /* 0x00000042dddd7220 */ /* 0x000fe20000410000 */
[----:B------:R-:W-:Y:S01]  /*6570*/  FADD.FTZ R225, -R204, R225 ;  /* 0x000000e1cce17221 */ /* 0x000fe20000010100 */
[----:B------:R-:W-:Y:S01]  /*6580*/  FFMA.FTZ R246, R153, R216, R214 ;  /* 0x000000d899f67223 */ /* 0x000fe200000100d6 */
[C---:B-1----:R-:W-:Y:S01]  /*6590*/  FFMA.FTZ R214, R202.reuse, R66, -R223 ;  /* 0x00000042cad67223 */ /* 0x042fe200000108df */
[----:B------:R-:W-:Y:S01]  /*65a0*/  FFMA.FTZ R216, R202, R67, R221 ;  /* 0x00000043cad87223 */ /* 0x000fe200000100dd */
[----:B------:R-:W-:Y:S01]  /*65b0*/  FADD.FTZ R226, R203, R226 ;  /* 0x000000e2cbe27221 */ /* 0x000fe20000010000 */
[----:B------:R-:W-:Y:S01]  /*65c0*/  FMUL.FTZ R222, R148, -R225 ;  /* 0x800000e194de7220 */ /* 0x000fe20000410000 */
[----:B------:R-:W-:Y:S01]  /*65d0*/  FADD.FTZ R227, R82, R82 ;  /* 0x0000005252e37221 */ /* 0x000fe20000010000 */
[----:B---3--:R-:W-:Y:S01]  /*65e0*/  @P2 FADD.FTZ R67, R137, R216 ;  /* 0x000000d889432221 */ /* 0x008fe20000010000 */
[C---:B------:R-:W-:Y:S01]  /*65f0*/  FMUL.FTZ R216, R148.reuse, -R246 ;  /* 0x800000f694d87220 */ /* 0x040fe20000410000 */
[----:B------:R-:W-:Y:S01]  /*6600*/  FFMA.FTZ R202, R151, R226, -R222 ;  /* 0x000000e297ca7223 */ /* 0x000fe200000108de */
[----:B----4-:R-:W-:Y:S01]  /*6610*/  @P2 FADD.FTZ R66, R211, R214 ;  /* 0x000000d6d3422221 */ /* 0x010fe20000010000 */
[----:B------:R-:W-:Y:S01]  /*6620*/  FMUL.FTZ R211, R65, R67 ;  /* 0x0000004341d37220 */ /* 0x000fe20000410000 */
[-C--:B------:R-:W-:Y:S01]  /*6630*/  FFMA.FTZ R239, R151, R219.reuse, -R216 ;  /* 0x000000db97ef7223 */ /* 0x080fe200000108d8 */
[----:B------:R-:W-:Y:S01]  /*6640*/  FMUL.FTZ R216, R148, -R219 ;  /* 0x800000db94d87220 */ /* 0x000fe20000410000 */
[-C--:B------:R-:W-:Y:S01]  /*6650*/  FMUL.FTZ R214, R65, R66.reuse ;  /* 0x0000004241d67220 */ /* 0x080fe20000410000 */
[----:B------:R-:W-:Y:S01]  /*6660*/  FFMA.FTZ R211, R64, R66, -R211 ;  /* 0x0000004240d37223 */ /* 0x000fe200000108d3 */
[----:B------:R-:W-:-:S02]  /*6670*/  HADD2.F32 R65, -RZ, R123.H0_H0 ;  /* 0x2000007bff417230 */ /* 0x000fc40000004100 */
[----:B------:R-:W-:Y:S01]  /*6680*/  FMUL.FTZ R226, R148, -R226 ;  /* 0x800000e294e27220 */ /* 0x000fe20000410000 */
[----:B------:R-:W-:Y:S01]  /*6690*/  FFMA.FTZ R214, R64, R67, R214 ;  /* 0x0000004340d67223 */ /* 0x000fe200000100d6 */
[----:B------:R-:W-:Y:S02]  /*66a0*/  HADD2.F32 R67, -RZ, R124.H0_H0 ;  /* 0x2000007cff437230 */ /* 0x000fe40000004100 */
[----:B------:R-:W-:Y:S01]  /*66b0*/  FADD.FTZ R220, R220, R211 ;  /* 0x000000d3dcdc7221 */ /* 0x000fe20000010000 */
[C---:B------:R-:W-:Y:S01]  /*66c0*/  FFMA.FTZ R137, R151.reuse, R225, R226 ;  /* 0x000000e197897223 */ /* 0x040fe200000100e2 */
[----:B------:R-:W-:Y:S01]  /*66d0*/  FADD.FTZ R124, RZ, R214 ;  /* 0x000000d6ff7c7221 */ /* 0x000fe20000010000 */
[----:B------:R-:W-:Y:S01]  /*66e0*/  FFMA.FTZ R246, R151, R246, R216 ;  /* 0x000000f697f67223 */ /* 0x000fe200000100d8 */
[C---:B------:R-:W-:Y:S01]  /*66f0*/  FMUL.FTZ R214, R148.reuse, R220 ;  /* 0x000000dc94d67220 */ /* 0x040fe20000410000 */
[C---:B------:R-:W-:Y:S01]  /*6700*/  FMUL.FTZ R64, R67.reuse, UR57 ;  /* 0x0000003943407c20 */ /* 0x040fe20008410000 */
[-C--:B------:R-:W-:Y:S01]  /*6710*/  FMUL.FTZ R123, R148, R124.reuse ;  /* 0x0000007c947b7220 */ /* 0x080fe20000410000 */
[----:B------:R-:W-:Y:S01]  /*6720*/  FMUL.FTZ R66, R67, UR45 ;  /* 0x0000002d43427c20 */ /* 0x000fe20008410000 */
[----:B------:R-:W-:Y:S01]  /*6730*/  FFMA.FTZ R214, R151, R124, R214 ;  /* 0x0000007c97d67223 */ /* 0x000fe200000100d6 */
[----:B------:R-:W-:Y:S01]  /*6740*/  FFMA.FTZ R223, R65, UR45, -R64 ;  /* 0x0000002d41df7c23 */ /* 0x000fe20008010840 */
[----:B------:R-:W-:Y:S01]  /*6750*/  FFMA.FTZ R219, R151, R220, -R123 ;  /* 0x000000dc97db7223 */ /* 0x000fe2000001087b */
[C---:B------:R-:W-:Y:S01]  /*6760*/  FMUL.FTZ R64, R67.reuse, R124 ;  /* 0x0000007c43407220 */ /* 0x040fe20000410000 */
[----:B------:R-:W-:Y:S01]  /*6770*/  FADD.FTZ R123, RZ, R214 ;  /* 0x000000d6ff7b7221 */ /* 0x000fe20000010000 */
[----:B------:R-:W-:Y:S01]  /*6780*/  FMUL.FTZ R67, R67, R220 ;  /* 0x000000dc43437220 */ /* 0x000fe20000410000 */
[----:B------:R-:W-:Y:S01]  /*6790*/  FFMA.FTZ R214, R34, R18, R219 ;  /* 0x0000001222d67223 */ /* 0x000fe200000100db */
[C---:B------:R-:W-:Y:S01]  /*67a0*/  FFMA.FTZ R211, R65.reuse, UR57, R66 ;  /* 0x0000003941d37c23 */ /* 0x040fe20008010042 */
[C---:B------:R-:W-:Y:S01]  /*67b0*/  FFMA.FTZ R219, R65.reuse, R220, -R64 ;  /* 0x000000dc41db7223 */ /* 0x040fe20000010840 */
[----:B------:R-:W-:Y:S01]  /*67c0*/  FFMA.FTZ R65, R65, R124, R67 ;  /* 0x0000007c41417223 */ /* 0x000fe20000010043 */
[C---:B------:R-:W-:Y:S01]  /*67d0*/  FMUL.FTZ R221, R125.reuse, R123 ;  /* 0x0000007b7ddd7220 */ /* 0x040fe20000410000 */
[-C--:B------:R-:W-:Y:S01]  /*67e0*/  FMUL.FTZ R64, R125, R214.reuse ;  /* 0x000000d67d407220 */ /* 0x080fe20000410000 */
[C---:B------:R-:W-:Y:S01]  /*67f0*/  FMUL.FTZ R67, R124.reuse, UR57 ;  /* 0x000000397c437c20 */ /* 0x040fe20008410000 */
[----:B------:R-:W-:Y:S01]  /*6800*/  FMUL.FTZ R125, R124, UR45 ;  /* 0x0000002d7c7d7c20 */ /* 0x000fe20008410000 */
[----:B------:R-:W-:Y:S01]  /*6810*/  FMUL.FTZ R222, R232, R211 ;  /* 0x000000d3e8de7220 */ /* 0x000fe20000410000 */
[-C--:B------:R-:W-:Y:S01]  /*6820*/  FFMA.FTZ R221, R212, R214.reuse, -R221 ;  /* 0x000000d6d4dd7223 */ /* 0x080fe200000108dd */
[C---:B------:R-:W-:Y:S01]  /*6830*/  FFMA.FTZ R211, R220.reuse, UR45, -R67 ;  /* 0x0000002ddcd37c23 */ /* 0x040fe20008010843 */
[----:B------:R-:W-:Y:S01]  /*6840*/  FFMA.FTZ R67, R220, UR57, R125 ;  /* 0x00000039dc437c23 */ /* 0x000fe2000801007d */
[----:B------:R-:W-:Y:S01]  /*6850*/  FFMA.FTZ R225, R212, R123, R64 ;  /* 0x0000007bd4e17223 */ /* 0x000fe20000010040 */
[----:B------:R-:W-:Y:S01]  /*6860*/  FFMA.FTZ R66, -R232, R65, RZ ;  /* 0x00000041e8427223 */ /* 0x000fe200000101ff */
[-C--:B------:R-:W-:Y:S01]  /*6870*/  FMUL.FTZ R212, R154, R214.reuse ;  /* 0x000000d69ad47220 */ /* 0x080fe20000410000 */
[C---:B------:R-:W-:Y:S01]  /*6880*/  FMUL.FTZ R223, R232.reuse, R223 ;  /* 0x000000dfe8df7220 */ /* 0x040fe20000410000 */
[C---:B------:R-:W-:Y:S01]  /*6890*/  FFMA.FTZ R64, R232.reuse, R219, RZ ;  /* 0x000000dbe8407223 */ /* 0x040fe200000100ff */
[----:B------:R-:W-:Y:S01]  /*68a0*/  FMUL.FTZ R211, R232, R211 ;  /* 0x000000d3e8d37220 */ /* 0x000fe20000410000 */
[----:B------:R-:W-:Y:S01]  /*68b0*/  FMUL.FTZ R65, R154, R123 ;  /* 0x0000007b9a417220 */ /* 0x000fe20000410000 */
[----:B------:R-:W-:Y:S01]  /*68c0*/  FFMA.FTZ R232, -R232, R67, -RZ ;  /* 0x00000043e8e87223 */ /* 0x000fe200000109ff */
[C---:B------:R-:W-:Y:S01]  /*68d0*/  FMUL.FTZ R67, R123.reuse, UR57 ;  /* 0x000000397b437c20 */ /* 0x040fe20008410000 */
[----:B------:R-:W-:Y:S01]  /*68e0*/  FMUL.FTZ R219, R123, UR45 ;  /* 0x0000002d7bdb7c20 */ /* 0x000fe20008410000 */
[C---:B------:R-:W-:Y:S01]  /*68f0*/  FFMA.FTZ R125, R153.reuse, R123, R212 ;  /* 0x0000007b997d7223 */ /* 0x040fe200000100d4 */
[----:B------:R-:W-:Y:S01]  /*6900*/  FFMA.FTZ R212, R153, R214, -R65 ;  /* 0x000000d699d47223 */ /* 0x000fe20000010841 */
[C---:B------:R-:W-:Y:S01]  /*6910*/  FFMA.FTZ R230, R214.reuse, UR45, -R67 ;  /* 0x0000002dd6e67c23 */ /* 0x040fe20008010843 */
[----:B------:R-:W-:Y:S01]  /*6920*/  FFMA.FTZ R216, R214, UR57, R219 ;  /* 0x00000039d6d87c23 */ /* 0x000fe200080100db */
[----:B------:R-:W-:Y:S01]  /*6930*/  FADD.FTZ R125, RZ, R125 ;  /* 0x0000007dff7d7221 */ /* 0x000fe20000010000 */
[----:B------:R-:W-:Y:S01]  /*6940*/  FFMA.FTZ R212, R33, R17, R212 ;  /* 0x0000001121d47223 */ /* 0x000fe200000100d4 */
[C---:B------:R-:W-:Y:S01]  /*6950*/  FFMA.FTZ R64, R209.reuse, R221, R64 ;  /* 0x000000ddd1407223 */ /* 0x040fe20000010040 */
[C---:B------:R-:W-:Y:S01]  /*6960*/  FFMA.FTZ R66, -R209.reuse, R225, R66 ;  /* 0x000000e1d1427223 */ /* 0x040fe20000010142 */
[C---:B------:R-:W-:Y:S01]  /*6970*/  FMUL.FTZ R230, R209.reuse, R230 ;  /* 0x000000e6d1e67220 */ /* 0x040fe20000410000 */
[----:B------:R-:W-:Y:S01]  /*6980*/  FFMA.FTZ R209, -R209, R216, -RZ ;  /* 0x000000d8d1d17223 */ /* 0x000fe200000109ff */
[CC--:B------:R-:W-:Y:S01]  /*6990*/  FMUL.FTZ R67, R128.reuse, R125.reuse ;  /* 0x0000007d80437220 */ /* 0x0c0fe20000410000 */
[-C--:B------:R-:W-:Y:S01]  /*69a0*/  FMUL.FTZ R216, R128, R212.reuse ;  /* 0x000000d480d87220 */ /* 0x080fe20000410000 */
[CC--:B------:R-:W-:Y:S01]  /*69b0*/  FMUL.FTZ R65, R156.reuse, R125.reuse ;  /* 0x0000007d9c417220 */ /* 0x0c0fe20000410000 */
[-C--:B------:R-:W-:Y:S01]  /*69c0*/  FMUL.FTZ R128, R156, R212.reuse ;  /* 0x000000d49c807220 */ /* 0x080fe20000410000 */
[CC--:B------:R-:W-:Y:S01]  /*69d0*/  FFMA.FTZ R67, R210.reuse, R212.reuse, -R67 ;  /* 0x000000d4d2437223 */ /* 0x0c0fe20000010843 */
[-C--:B------:R-:W-:Y:S01]  /*69e0*/  FFMA.FTZ R219, R210, R125.reuse, R216 ;  /* 0x0000007dd2db7223 */ /* 0x080fe200000100d8 */
[C---:B------:R-:W-:Y:S01]  /*69f0*/  FFMA.FTZ R65, R155.reuse, R212, -R65 ;  /* 0x000000d49b417223 */ /* 0x040fe20000010841 */
[----:B------:R-:W-:Y:S01]  /*6a00*/  FFMA.FTZ R128, R155, R125, R128 ;  /* 0x0000007d9b807223 */ /* 0x000fe20000010080 */
[----:B------:R-:W-:Y:S01]  /*6a10*/  FFMA.FTZ R64, R231, R67, R64 ;  /* 0x00000043e7407223 */ /* 0x000fe20000010040 */
[C---:B------:R-:W-:Y:S01]  /*6a20*/  FMUL.FTZ R67, R125.reuse, UR45 ;  /* 0x0000002d7d437c20 */ /* 0x040fe20008410000 */
[----:B------:R-:W-:Y:S01]  /*6a30*/  FFMA.FTZ R216, R32, R16, R65 ;  /* 0x0000001020d87223 */ /* 0x000fe20000010041 */
[----:B------:R-:W-:Y:S01]  /*6a40*/  FADD.FTZ R128, RZ, R128 ;  /* 0x00000080ff807221 */ /* 0x000fe20000010000 */
[----:B------:R-:W-:Y:S01]  /*6a50*/  FMUL.FTZ R65, R125, UR57 ;  /* 0x000000397d417c20 */ /* 0x000fe20008410000 */
[C---:B------:R-:W-:Y:S01]  /*6a60*/  FFMA.FTZ R210, R212.reuse, UR57, R67 ;  /* 0x00000039d4d27c23 */ /* 0x040fe20008010043 */
[----:B------:R-:W-:Y:S01]  /*6a70*/  FFMA.FTZ R66, -R231, R219, R66 ;  /* 0x000000dbe7427223 */ /* 0x000fe20000010142 */
[C---:B------:R-:W-:Y:S01]  /*6a80*/  FMUL.FTZ R226, R129.reuse, R128 ;  /* 0x0000008081e27220 */ /* 0x040fe20000410000 */
[----:B------:R-:W-:Y:S01]  /*6a90*/  FFMA.FTZ R228, R212, UR45, -R65 ;  /* 0x0000002dd4e47c23 */ /* 0x000fe20008010841 */
[----:B------:R-:W-:Y:S01]  /*6aa0*/  FMUL.FTZ R129, R129, R216 ;  /* 0x000000d881817220 */ /* 0x000fe20000410000 */
[C---:B------:R-:W-:Y:S01]  /*6ab0*/  FMUL.FTZ R65, R158.reuse, R128 ;  /* 0x000000809e417220 */ /* 0x040fe20000410000 */
[----:B------:R-:W-:Y:S01]  /*6ac0*/  FFMA.FTZ R226, R215, R216, -R226 ;  /* 0x000000d8d7e27223 */ /* 0x000fe200000108e2 */
[----:B------:R-:W-:Y:S01]  /*6ad0*/  FMUL.FTZ R228, R231, R228 ;  /* 0x000000e4e7e47220 */ /* 0x000fe20000410000 */
[----:B------:R-:W-:Y:S01]  /*6ae0*/  FFMA.FTZ R129, R215, R128, R129 ;  /* 0x00000080d7817223 */ /* 0x000fe20000010081 */
[----:B------:R-:W-:Y:S01]  /*6af0*/  FFMA.FTZ R231, -R231, R210, -RZ ;  /* 0x000000d2e7e77223 */ /* 0x000fe200000109ff */
[----:B------:R-:W-:Y:S01]  /*6b00*/  FMUL.FTZ R210, R158, R216 ;  /* 0x000000d89ed27220 */ /* 0x000fe20000410000 */
[C---:B------:R-:W-:Y:S01]  /*6b10*/  FMUL.FTZ R67, R128.reuse, UR57 ;  /* 0x0000003980437c20 */ /* 0x040fe20008410000 */
[----:B------:R-:W-:Y:S01]  /*6b20*/  FFMA.FTZ R66, -R229, R129, R66 ;  /* 0x00000081e5427223 */ /* 0x000fe20000010142 */
[----:B------:R-:W-:Y:S01]  /*6b30*/  FMUL.FTZ R215, R128, UR45 ;  /* 0x0000002d80d77c20 */ /* 0x000fe20008410000 */
[C---:B------:R-:W-:Y:S01]  /*6b40*/  FFMA.FTZ R129, R157.reuse, R128, R210 ;  /* 0x000000809d817223 */ /* 0x040fe200000100d2 */
[----:B------:R-:W-:Y:S01]  /*6b50*/  FFMA.FTZ R210, R157, R216, -R65 ;  /* 0x000000d89dd27223 */ /* 0x000fe20000010841 */
[----:B------:R-:W-:Y:S01]  /*6b60*/  FFMA.FTZ R64, R229, R226, R64 ;  /* 0x000000e2e5407223 */ /* 0x000fe20000010040 */
[C---:B------:R-:W-:Y:S01]  /*6b70*/  FFMA.FTZ R226, R216.reuse, UR45, -R67 ;  /* 0x0000002dd8e27c23 */ /* 0x040fe20008010843 */
[----:B------:R-:W-:Y:S01]  /*6b80*/  FFMA.FTZ R238, R216, UR57, R215 ;  /* 0x00000039d8ee7c23 */ /* 0x000fe200080100d7 */
[----:B------:R-:W-:Y:S01]  /*6b90*/  FADD.FTZ R129, RZ, R129 ;  /* 0x00000081ff817221 */ /* 0x000fe20000010000 */
[----:B------:R-:W-:Y:S01]  /*6ba0*/  FFMA.FTZ R215, R31, R15, R210 ;  /* 0x0000000f1fd77223 */ /* 0x000fe200000100d2 */
[C---:B------:R-:W-:Y:S01]  /*6bb0*/  FMUL.FTZ R210, R229.reuse, R226 ;  /* 0x000000e2e5d27220 */ /* 0x040fe20000410000 */
[----:B------:R-:W-:Y:S01]  /*6bc0*/  FFMA.FTZ R229, -R229, R238, -RZ ;  /* 0x000000eee5e57223 */ /* 0x000fe200000109ff */
[C---:B------:R-:W-:Y:S01]  /*6bd0*/  FMUL.FTZ R65, R130.reuse, R129 ;  /* 0x0000008182417220 */ /* 0x040fe20000410000 */
[-C--:B------:R-:W-:Y:S01]  /*6be0*/  FMUL.FTZ R238, R130, R215.reuse ;  /* 0x000000d782ee7220 */ /* 0x080fe20000410000 */
[C---:B------:R-:W-:Y:S01]  /*6bf0*/  FMUL.FTZ R226, R160.reuse, R215 ;  /* 0x000000d7a0e27220 */ /* 0x040fe20000410000 */
[----:B------:R-:W-:Y:S01]  /*6c00*/  FMUL.FTZ R130, R160, R129 ;  /* 0x00000081a0827220 */ /* 0x000fe20000410000 */
[C---:B------:R-:W-:Y:S01]  /*6c10*/  FFMA.FTZ R65, R224.reuse, R215, -R65 ;  /* 0x000000d7e0417223 */ /* 0x040fe20000010841 */
[-C--:B------:R-:W-:Y:S01]  /*6c20*/  FFMA.FTZ R67, R224, R129.reuse, R238 ;  /* 0x00000081e0437223 */ /* 0x080fe200000100ee */
[C---:B------:R-:W-:Y:S01]  /*6c30*/  FFMA.FTZ R226, R159.reuse, R129, R226 ;  /* 0x000000819fe27223 */ /* 0x040fe200000100e2 */
[----:B------:R-:W-:Y:S01]  /*6c40*/  FFMA.FTZ R221, R159, R215, -R130 ;  /* 0x000000d79fdd7223 */ /* 0x000fe20000010882 */
[----:B------:R-:W-:Y:S01]  /*6c50*/  FMUL.FTZ R224, R129, UR57 ;  /* 0x0000003981e07c20 */ /* 0x000fe20008410000 */
[----:B------:R-:W-:Y:S01]  /*6c60*/  FFMA.FTZ R66, -R213, R67, R66 ;  /* 0x00000043d5427223 */ /* 0x000fe20000010142 */
[----:B------:R-:W-:Y:S01]  /*6c70*/  FADD.FTZ R130, RZ, R226 ;  /* 0x000000e2ff827221 */ /* 0x000fe20000010000 */
[----:B------:R-:W-:Y:S01]  /*6c80*/  FFMA.FTZ R221, R30, R14, R221 ;  /* 0x0000000e1edd7223 */ /* 0x000fe200000100dd */
[----:B------:R-:W-:Y:S01]  /*6c90*/  FMUL.FTZ R226, R129, UR45 ;  /* 0x0000002d81e27c20 */ /* 0x000fe20008410000 */
[----:B------:R-:W-:Y:S01]  /*6ca0*/  FFMA.FTZ R224, R215, UR45, -R224 ;  /* 0x0000002dd7e07c23 */ /* 0x000fe200080108e0 */
[C---:B------:R-:W-:Y:S01]  /*6cb0*/  FMUL.FTZ R240, R131.reuse, R130 ;  /* 0x0000008283f07220 */ /* 0x040fe20000410000 */
[-C--:B------:R-:W-:Y:S01]  /*6cc0*/  FMUL.FTZ R131, R131, R221.reuse ;  /* 0x000000dd83837220 */ /* 0x080fe20000410000 */
[----:B------:R-:W-:Y:S01]  /*6cd0*/  FFMA.FTZ R238, R215, UR57, R226 ;  /* 0x00000039d7ee7c23 */ /* 0x000fe200080100e2 */
[----:B------:R-:W-:Y:S01]  /*6ce0*/  FMUL.FTZ R226, R213, R224 ;  /* 0x000000e0d5e27220 */ /* 0x000fe20000410000 */
[----:B------:R-:W-:Y:S01]  /*6cf0*/  FMUL.FTZ R224, R147, R221 ;  /* 0x000000dd93e07220 */ /* 0x000fe20000410000 */
[-C--:B------:R-:W-:Y:S01]  /*6d00*/  FFMA.FTZ R131, R217, R130.reuse, R131 ;  /* 0x00000082d9837223 */ /* 0x080fe20000010083 */
[----:B------:R-:W-:Y:S01]  /*6d10*/  FFMA.FTZ R64, R213, R65, R64 ;  /* 0x00000041d5407223 */ /* 0x000fe20000010040 */
[----:B------:R-:W-:Y:S01]  /*6d20*/  FFMA.FTZ R240, R217, R221, -R240 ;  /* 0x000000ddd9f07223 */ /* 0x000fe200000108f0 */
[----:B------:R-:W-:Y:S01]  /*6d30*/  FADD.FTZ R225, R81, R81 ;  /* 0x0000005151e17221 */ /* 0x000fe20000010000 */
[----:B------:R-:W-:Y:S01]  /*6d40*/  FFMA.FTZ R242, -R227, R131, R66 ;  /* 0x00000083e3f27223 */ /* 0x000fe20000010142 */
[-C--:B------:R-:W-:Y:S01]  /*6d50*/  FMUL.FTZ R66, R147, R130.reuse ;  /* 0x0000008293427220 */ /* 0x080fe20000410000 */
[----:B------:R-:W-:Y:S01]  /*6d60*/  FFMA.FTZ R131, R161, R130, R224 ;  /* 0x00000082a1837223 */ /* 0x000fe200000100e0 */
[----:B------:R-:W-:Y:S01]  /*6d70*/  FFMA.FTZ R64, R227, R240, R64 ;  /* 0x000000f0e3407223 */ /* 0x000fe20000010040 */
[----:B------:R-:W-:Y:S01]  /*6d80*/  FFMA.FTZ R213, -R213, R238, -RZ ;  /* 0x000000eed5d57223 */ /* 0x000fe200000109ff */
[----:B------:R-:W-:Y:S01]  /*6d90*/  FFMA.FTZ R66, R161, R221, -R66 ;  /* 0x000000dda1427223 */ /* 0x000fe20000010842 */
[----:B------:R-:W-:Y:S01]  /*6da0*/  FADD.FTZ R131, RZ, R131 ;  /* 0x00000083ff837221 */ /* 0x000fe20000010000 */
[C---:B------:R-:W-:Y:S01]  /*6db0*/  FMUL.FTZ R224, R130.reuse, UR57 ;  /* 0x0000003982e07c20 */ /* 0x040fe20008410000 */
[----:B------:R-:W-:Y:S01]  /*6dc0*/  FMUL.FTZ R238, R130, UR45 ;  /* 0x0000002d82ee7c20 */ /* 0x000fe20008410000 */
[----:B------:R-:W-:Y:S01]  /*6dd0*/  FFMA.FTZ R217, R29, R13, R66 ;  /* 0x0000000d1dd97223 */ /* 0x000fe20000010042 */
[C---:B------:R-:W-:Y:S01]  /*6de0*/  FMUL.FTZ R65, R218.reuse, R131 ;  /* 0x00000083da417220 */ /* 0x040fe20000410000 */
[----:B------:R-:W-:Y:S01]  /*6df0*/  CS2R R66, SRZ ;  /* 0x0000000000427805 */ /* 0x000fe2000001ff00 */
[----:B------:R-:W-:Y:S01]  /*6e00*/  FADD.FTZ R202, R223, R202 ;  /* 0x000000cadfca7221 */ /* 0x000fe20000010000 */
[-C--:B------:R-:W-:Y:S01]  /*6e10*/  FMUL.FTZ R218, R218, R217.reuse ;  /* 0x000000d9dada7220 */ /* 0x080fe20000410000 */
[----:B------:R-:W-:Y:S01]  /*6e20*/  FFMA.FTZ R65, R132, R217, -R65 ;  /* 0x000000d984417223 */ /* 0x000fe20000010841 */
[----:B------:R-:W-:Y:S01]  /*6e30*/  FADD.FTZ R137, -R222, R137 ;  /* 0x00000089de897221 */ /* 0x000fe20000010100 */
[----:B------:R-:W-:Y:S01]  /*6e40*/  FFMA.FTZ R224, R221, UR45, -R224 ;  /* 0x0000002ddde07c23 */ /* 0x000fe200080108e0 */
[----:B------:R-:W-:Y:S01]  /*6e50*/  FFMA.FTZ R218, R132, R131, R218 ;  /* 0x0000008384da7223 */ /* 0x000fe200000100da */
[----:B------:R-:W-:Y:S01]  /*6e60*/  FFMA.FTZ R237, R225, R65, R64 ;  /* 0x00000041e1ed7223 */ /* 0x000fe20000010040 */
[----:B------:R-:W-:Y:S01]  /*6e70*/  HFMA2.MMA R64, -RZ, RZ, 1.875, 0 ;  /* 0x3f800000ff407435 */ /* 0x000fe200000001ff */
[----:B------:R-:W-:Y:S01]  /*6e80*/  MOV R65, RZ ;  /* 0x000000ff00417202 */ /* 0x000fe20000000f00 */
[----:B------:R-:W-:Y:S01]  /*6e90*/  FFMA.FTZ R238, R221, UR57, R238 ;  /* 0x00000039ddee7c23 */ /* 0x000fe200080100ee */
[----:B------:R-:W-:Y:S01]  /*6ea0*/  ISETP.GT.U32.AND P4, PT, R235, 0x1d, PT ;  /* 0x0000001deb00780c */ /* 0x000fe20003f84070 */
[----:B------:R-:W-:Y:S01]  /*6eb0*/  FFMA.FTZ R242, -R225, R218, R242 ;  /* 0x000000dae1f27223 */ /* 0x000fe200000101f2 */
[C---:B------:R-:W-:Y:S01]  /*6ec0*/  ISETP.GT.U32.AND P3, PT, R235.reuse, 0x1b, PT ;  /* 0x0000001beb00780c */ /* 0x040fe20003f64070 */
[----:B------:R0:W1:Y:S01]  /*6ed0*/  SHFL.DOWN PT, R218, R239, 0x1, 0x1f ;  /* 0x08201f00efda7f89 */ /* 0x00006200000e0000 */
[----:B------:R-:W-:Y:S01]  /*6ee0*/  ISETP.GT.U32.AND P2, PT, R235, 0x17, PT ;  /* 0x00000017eb00780c */ /* 0x000fe20003f44070 */
[----:B------:R-:W-:Y:S01]  /*6ef0*/  BSSY B0, `(.L_x_12700) ;  /* 0x0000014000007945 */ /* 0x000fe20003800000 */
[----:B------:R-:W-:Y:S01]  /*6f00*/  FMUL.FTZ R224, R227, R224 ;  /* 0x000000e0e3e07220 */ /* 0x000fe20000410000 */
[----:B------:R-:W2:Y:S01]  /*6f10*/  @!P0 LDS.128 R64, [UR44+0x2e10] ;  /* 0x002e102cff408984 */ /* 0x000ea20008000c00 */
[----:B------:R-:W-:Y:S01]  /*6f20*/  ISETP.GT.U32.AND P0, PT, R235, 0xf, PT ;  /* 0x0000000feb00780c */ /* 0x000fe20003f04070 */
[----:B------:R-:W-:-:S02]  /*6f30*/  FFMA.FTZ R227, -R227, R238, -RZ ;  /* 0x000000eee3e37223 */ /* 0x000fc400000109ff */
[----:B------:R0:W3:Y:S04]  /*6f40*/  SHFL.DOWN PT, R132, R246, 0x1, 0x1f ;  /* 0x08201f00f6847f89 */ /* 0x0000e800000e0000 */
[----:B------:R0:W4:Y:S04]  /*6f50*/  SHFL.DOWN PT, R219, R202, 0x1, 0x1f ;  /* 0x08201f00cadb7f89 */ /* 0x00012800000e0000 */
[----:B------:R0:W0:Y:S01]  /*6f60*/  SHFL.DOWN PT, R235, R137, 0x1, 0x1f ;  /* 0x08201f0089eb7f89 */ /* 0x00002200000e0000 */
[----:B------:R-:W-:Y:S05]  /*6f70*/  @!P5 BRA `(.L_x_12701) ;  /* 0x00000000002cd947 */ /* 0x000fea0003800000 */
[C---:B----4-:R-:W-:Y:S01]  /*6f80*/  FMUL.FTZ R240, R246.reuse, R219 ;  /* 0x000000dbf6f07220 */ /* 0x050fe20000410000 */
[----:B0-----:R-:W-:-:S03]  /*6f90*/  FMUL.FTZ R238, R246, R235 ;  /* 0x000000ebf6ee7220 */ /* 0x001fc60000410000 */
[C---:B------:R-:W-:Y:S01]  /*6fa0*/  FFMA.FTZ R240, R239.reuse, R235, R240 ;  /* 0x000000ebeff07223 */ /* 0x040fe200000100f0 */
[----:B---3--:R-:W-:Y:S01]  /*6fb0*/  FMUL.FTZ R235, R246, R132 ;  /* 0x00000084f6eb7220 */ /* 0x008fe20000410000 */
[C---:B-1----:R-:W-:Y:S01]  /*6fc0*/  FMUL.FTZ R246, R218.reuse, R246 ;  /* 0x000000f6daf67220 */ /* 0x042fe20000410000 */
[----:B------:R-:W-:Y:S01]  /*6fd0*/  FFMA.FTZ R219, R239, R219, -R238 ;  /* 0x000000dbefdb7223 */ /* 0x000fe200000108ee */
[----:B------:R-:W-:Y:S01]  /*6fe0*/  FADD.FTZ R137, R137, R240 ;  /* 0x000000f089897221 */ /* 0x000fe20000010000 */
[----:B------:R-:W-:Y:S01]  /*6ff0*/  FFMA.FTZ R235, R218, R239, -R235 ;  /* 0x000000efdaeb7223 */ /* 0x000fe200000108eb */
[----:B------:R-:W-:Y:S01]  /*7000*/  FFMA.FTZ R246, R239, R132, R246 ;  /* 0x00000084eff67223 */ /* 0x000fe200000100f6 */
[----:B------:R-:W-:-:S03]  /*7010*/  FADD.FTZ R202, R202, R219 ;  /* 0x000000dbcaca7221 */ /* 0x000fc60000010000 */
[----:B------:R-:W-:-:S07]  /*7020*/  MOV R239, R235 ;  /* 0x000000eb00ef7202 */ /* 0x000fce0000000f00 */
.L_x_12701:
[----:B------:R-:W-:Y:S05]  /*7030*/  BSYNC B0 ;  /* 0x0000000000007941 */ /* 0x000fea0003800000 */
.L_x_12700:
[----:B-1----:R1:W1:Y:S01]  /*7040*/  SHFL.DOWN PT, R218, R239, 0x2, 0x1f ;  /* 0x08401f00efda7f89 */ /* 0x00226200000e0000 */
[----:B------:R-:W-:Y:S03]  /*7050*/  BSSY B0, `(.L_x_12702) ;  /* 0x0000010000007945 */ /* 0x000fe60003800000 */
[----:B---3--:R3:W1:Y:S04]  /*7060*/  SHFL.DOWN PT, R132, R246, 0x2, 0x1f ;  /* 0x08401f00f6847f89 */ /* 0x00866800000e0000 */
[----:B----4-:R3:W4:Y:S04]  /*7070*/  SHFL.DOWN PT, R219, R202, 0x2, 0x1f ;  /* 0x08401f00cadb7f89 */ /* 0x01072800000e0000 */
[----:B0-----:R3:W0:Y:S01]  /*7080*/  SHFL.DOWN PT, R235, R137, 0x2, 0x1f ;  /* 0x08401f0089eb7f89 */ /* 0x00162200000e0000 */
[----:B------:R-:W-:Y:S05]  /*7090*/  @P4 BRA `(.L_x_12703) ;  /* 0x00000000002c4947 */ /* 0x000fea0003800000 */
[C---:B----4-:R-:W-:Y:S01]  /*70a0*/  FMUL.FTZ R240, R246.reuse, R219 ;  /* 0x000000dbf6f07220 */ /* 0x050fe20000410000 */
[CC--:B0-----:R-:W-:Y:S01]  /*70b0*/  FMUL.FTZ R238, R246.reuse, R235.reuse ;  /* 0x000000ebf6ee7220 */ /* 0x0c1fe20000410000 */
[C---:B-1----:R-:W-:Y:S02]  /*70c0*/  FMUL.FTZ R241, R246.reuse, R218 ;  /* 0x000000daf6f17220 */ /* 0x042fe40000410000 */
[C---:B------:R-:W-:Y:S01]  /*70d0*/  FFMA.FTZ R240, R239.reuse, R235, R240 ;  /* 0x000000ebeff07223 */ /* 0x040fe200000100f0 */
[-C--:B------:R-:W-:Y:S01]  /*70e0*/  FMUL.FTZ R235, R246, R132.reuse ;  /* 0x00000084f6eb7220 */ /* 0x080fe20000410000 */
[C---:B------:R-:W-:Y:S01]  /*70f0*/  FFMA.FTZ R219, R239.reuse, R219, -R238 ;  /* 0x000000dbefdb7223 */ /* 0x040fe200000108ee */
[----:B---3--:R-:W-:Y:S01]  /*7100*/  FFMA.FTZ R246, R239, R132, R241 ;  /* 0x00000084eff67223 */ /* 0x008fe200000100f1 */
[----:B------:R-:W-:Y:S01]  /*7110*/  FADD.FTZ R137, R137, R240 ;  /* 0x000000f089897221 */ /* 0x000fe20000010000 */
[----:B------:R-:W-:Y:S01]  /*7120*/  FFMA.FTZ R235, R239, R218, -R235 ;  /* 0x000000daefeb7223 */ /* 0x000fe200000108eb */
[----:B------:R-:W-:-:S04]  /*7130*/  FADD.FTZ R202, R202, R219 ;  /* 0x000000dbcaca7221 */ /* 0x000fc80000010000 */
[----:B------:R-:W-:-:S07]  /*7140*/  MOV R239, R235 ;  /* 0x000000eb00ef7202 */ /* 0x000fce0000000f00 */
.L_x_12703:
[----:B------:R-:W-:Y:S05]  /*7150*/  BSYNC B0 ;  /* 0x0000000000007941 */ /* 0x000fea0003800000 */
.L_x_12702:
[----:B-1----:R1:W1:Y:S01]  /*7160*/  SHFL.DOWN PT, R218, R239, 0x4, 0x1f ;  /* 0x08801f00efda7f89 */ /* 0x00226200000e0000 */
[----:B------:R-:W-:Y:S03]  /*7170*/  BSSY B0, `(.L_x_12704) ;  /* 0x0000010000007945 */ /* 0x000fe60003800000 */
[----:B------:R0:W1:Y:S04]  /*7180*/  SHFL.DOWN PT, R132, R246, 0x4, 0x1f ;  /* 0x08801f00f6847f89 */ /* 0x00006800000e0000 */
[----:B----4-:R4:W1:Y:S04]  /*7190*/  SHFL.DOWN PT, R219, R202, 0x4, 0x1f ;  /* 0x08801f00cadb7f89 */ /* 0x01086800000e0000 */
[----:B0-----:R4:W0:Y:S01]  /*71a0*/  SHFL.DOWN PT, R235, R137, 0x4, 0x1f ;  /* 0x08801f0089eb7f89 */ /* 0x00182200000e0000 */
[----:B------:R-:W-:Y:S05]  /*71b0*/  @P3 BRA `(.L_x_12705) ;  /* 0x00000000002c3947 */ /* 0x000fea0003800000 */
[C---:B-1----:R-:W-:Y:S01]  /*71c0*/  FMUL.FTZ R240, R246.reuse, R219 ;  /* 0x000000dbf6f07220 */ /* 0x042fe20000410000 */
[CC--:B0-----:R-:W-:Y:S01]  /*71d0*/  FMUL.FTZ R238, R246.reuse, R235.reuse ;  /* 0x000000ebf6ee7220 */ /* 0x0c1fe20000410000 */
[C---:B------:R-:W-:Y:S02]  /*71e0*/  FMUL.FTZ R241, R246.reuse, R218 ;  /* 0x000000daf6f17220 */ /* 0x040fe40000410000 */
[C---:B------:R-:W-:Y:S01]  /*71f0*/  FFMA.FTZ R240, R239.reuse, R235, R240 ;  /* 0x000000ebeff07223 */ /* 0x040fe200000100f0 */
[-C--:B------:R-:W-:Y:S01]  /*7200*/  FMUL.FTZ R235, R246, R132.reuse ;  /* 0x00000084f6eb7220 */ /* 0x080fe20000410000 */
[C---:B------:R-:W-:Y:S01]  /*7210*/  FFMA.FTZ R219, R239.reuse, R219, -R238 ;  /* 0x000000dbefdb7223 */ /* 0x040fe200000108ee */
[----:B---3--:R-:W-:Y:S01]  /*7220*/  FFMA.FTZ R246, R239, R132, R241 ;  /* 0x00000084eff67223 */ /* 0x008fe200000100f1 */
[----:B----4-:R-:W-:Y:S01]  /*7230*/  FADD.FTZ R137, R137, R240 ;  /* 0x000000f089897221 */ /* 0x010fe20000010000 */
[----:B------:R-:W-:Y:S01]  /*7240*/  FFMA.FTZ R235, R239, R218, -R235 ;  /* 0x000000daefeb7223 */ /* 0x000fe200000108eb */
[----:B------:R-:W-:-:S04]  /*7250*/  FADD.FTZ R202, R202, R219 ;  /* 0x000000dbcaca7221 */ /* 0x000fc80000010000 */
[----:B------:R-:W-:-:S07]  /*7260*/  MOV R239, R235 ;  /* 0x000000eb00ef7202 */ /* 0x000fce0000000f00 */
.L_x_12705:
[----:B------:R-:W-:Y:S05]  /*7270*/  BSYNC B0 ;  /* 0x0000000000007941 */ /* 0x000fea0003800000 */
.L_x_12704:
[----:B-1----:R1:W1:Y:S01]  /*7280*/  SHFL.DOWN PT, R218, R239, 0x8, 0x1f ;  /* 0x09001f00efda7f89 */ /* 0x00226200000e0000 */
[----:B------:R-:W-:Y:S03]  /*7290*/  BSSY B0, `(.L_x_12706) ;  /* 0x0000010000007945 */ /* 0x000fe60003800000 */
[----:B------:R0:W1:Y:S04]  /*72a0*/  SHFL.DOWN PT, R132, R246, 0x8, 0x1f ;  /* 0x09001f00f6847f89 */ /* 0x00006800000e0000 */
[----:B------:R1:W1:Y:S04]  /*72b0*/  SHFL.DOWN PT, R219, R202, 0x8, 0x1f ;  /* 0x09001f00cadb7f89 */ /* 0x00026800000e0000 */
        /* <DEDUP_REMOVED lines=13> */
.L_x_12707:
[----:B------:R-:W-:Y:S05]  /*7390*/  BSYNC B0 ;  /* 0x0000000000007941 */ /* 0x000fea0003800000 */
.L_x_12706:
        /* <DEDUP_REMOVED lines=17> */
.L_x_12709:
[----:B------:R-:W-:Y:S05]  /*74b0*/  BSYNC B0 ;  /* 0x0000000000007941 */ /* 0x000fea0003800000 */
.L_x_12708:
[C---:B-1----:R-:W-:Y:S01]  /*74c0*/  FMUL.FTZ R219, R150.reuse, R217 ;  /* 0x000000d996db7220 */ /* 0x042fe20000410000 */
[-C--:B------:R-:W-:Y:S01]  /*74d0*/  FMUL.FTZ R132, R150, R131.reuse ;  /* 0x0000008396847220 */ /* 0x080fe20000410000 */
[----:B------:R-:W1:Y:S01]  /*74e0*/  SHFL.IDX PT, R243, R246, RZ, 0x1f ;  /* 0x00001ffff6f37589 */ /* 0x000e6200000e0000 */
[C---:B------:R-:W-:Y:S01]  /*74f0*/  FMUL.FTZ R218, R131.reuse, UR57 ;  /* 0x0000003983da7c20 */ /* 0x040fe20008410000 */
[C---:B0-----:R-:W-:Y:S01]  /*7500*/  FFMA.FTZ R235, R162.reuse, R131, R219 ;  /* 0x00000083a2eb7223 */ /* 0x041fe200000100db */
[----:B------:R-:W-:Y:S01]  /*7510*/  FMUL.FTZ R240, R131, UR45 ;  /* 0x0000002d83f07c20 */ /* 0x000fe20008410000 */
[----:B------:R-:W-:Y:S01]  /*7520*/  FFMA.FTZ R219, R162, R217, -R132 ;  /* 0x000000d9a2db7223 */ /* 0x000fe20000010884 */
[----:B------:R-:W0:Y:S01]  /*7530*/  SHFL.IDX PT, R238, R239, RZ, 0x1f ;  /* 0x00001fffefee7589 */ /* 0x000e2200000e0000 */
[C---:B------:R-:W-:Y:S01]  /*7540*/  FFMA.FTZ R218, R217.reuse, UR45, -R218 ;  /* 0x0000002dd9da7c23 */ /* 0x040fe200080108da */
[----:B------:R-:W-:Y:S01]  /*7550*/  FFMA.FTZ R240, R217, UR57, R240 ;  /* 0x00000039d9f07c23 */ /* 0x000fe200080100f0 */
[----:B------:R-:W-:Y:S01]  /*7560*/  FFMA.FTZ R219, R28, R12, R219 ;  /* 0x0000000c1cdb7223 */ /* 0x000fe200000100db */
[----:B------:R-:W-:Y:S01]  /*7570*/  FADD.FTZ R132, RZ, R235 ;  /* 0x000000ebff847221 */ /* 0x000fe20000010000 */
[C---:B------:R-:W-:Y:S01]  /*7580*/  FMUL.FTZ R218, R225.reuse, R218 ;  /* 0x000000dae1da7220 */ /* 0x040fe20000410000 */
[----:B------:R-:W-:Y:S01]  /*7590*/  FFMA.FTZ R225, -R225, R240, -RZ ;  /* 0x000000f0e1e17223 */ /* 0x000fe200000109ff */
[CC--:B------:R-:W-:Y:S01]  /*75a0*/  FMUL.FTZ R241, R133.reuse, R219.reuse ;  /* 0x000000db85f17220 */ /* 0x0c0fe20000410000 */
[-C--:B------:R-:W-:Y:S01]  /*75b0*/  FMUL.FTZ R235, R133, R132.reuse ;  /* 0x0000008485eb7220 */ /* 0x080fe20000410000 */
[----:B--2---:R-:W-:Y:S01]  /*75c0*/  SHFL.IDX PT, R240, R67, RZ, 0x1f ;  /* 0x00001fff43f07589 */ /* 0x004fe200000e0000 */
[-C--:B------:R-:W-:Y:S01]  /*75d0*/  FMUL.FTZ R248, R146, R219.reuse ;  /* 0x000000db92f87220 */ /* 0x080fe20000410000 */
[C---:B------:R-:W-:Y:S01]  /*75e0*/  FFMA.FTZ R244, R234.reuse, R132, R241 ;  /* 0x00000084eaf47223 */ /* 0x040fe200000100f1 */
[----:B------:R-:W-:Y:S01]  /*75f0*/  FFMA.FTZ R235, R234, R219, -R235 ;  /* 0x000000dbeaeb7223 */ /* 0x000fe200000108eb */
[----:B------:R3:W2:Y:S01]  /*7600*/  SHFL.DOWN PT, R133, R246, 0x1, 0x1f ;  /* 0x08201f00f6857f89 */ /* 0x0006a200000e0000 */
[----:B------:R-:W-:Y:S01]  /*7610*/  FADD.FTZ R234, R80, R80 ;  /* 0x0000005050ea7221 */ /* 0x000fe20000010000 */
[----:B------:R-:W-:Y:S01]  /*7620*/  ISETP.NE.AND P0, PT, R120, RZ, PT ;  /* 0x000000ff7800720c */ /* 0x000fe20003f05270 */
[----:B------:R-:W-:Y:S01]  /*7630*/  FFMA.FTZ R220, -R35, R19, R220 ;  /* 0x0000001323dc7223 */ /* 0x000fe200000101dc */
[----:B------:R-:W-:Y:S01]  /*7640*/  SHFL.DOWN PT, R239, R239, 0x1, 0x1f ;  /* 0x08201f00efef7f89 */ /* 0x000fe200000e0000 */
[C---:B------:R-:W-:Y:S01]  /*7650*/  FFMA.FTZ R237, R234.reuse, R235, R237 ;  /* 0x000000ebeaed7223 */ /* 0x040fe200000100ed */
[----:B------:R-:W-:Y:S01]  /*7660*/  FFMA.FTZ R242, -R234, R244, R242 ;  /* 0x000000f4eaf27223 */ /* 0x000fe200000101f2 */
[C---:B-1----:R-:W-:Y:S01]  /*7670*/  FMUL.FTZ R244, R243.reuse, R66 ;  /* 0x00000042f3f47220 */ /* 0x042fe20000410000 */
[----:B------:R1:W5:Y:S01]  /*7680*/  SHFL.IDX PT, R241, R66, RZ, 0x1f ;  /* 0x00001fff42f17589 */ /* 0x00036200000e0000 */
[CC--:B------:R-:W-:Y:S01]  /*7690*/  FMUL.FTZ R245, R243.reuse, R67.reuse ;  /* 0x00000043f3f57220 */ /* 0x0c0fe20000410000 */
[----:B---3--:R-:W-:Y:S01]  /*76a0*/  FMUL.FTZ R246, R132, UR57 ;  /* 0x0000003984f67c20 */ /* 0x008fe20008410000 */
[C---:B0-----:R-:W-:Y:S01]  /*76b0*/  FFMA.FTZ R67, R238.reuse, R67, R244 ;  /* 0x00000043ee437223 */ /* 0x041fe200000100f4 */
[----:B------:R-:W0:Y:S01]  /*76c0*/  SHFL.DOWN PT, R235, R202, 0x1, 0x1f ;  /* 0x08201f00caeb7f89 */ /* 0x000e2200000e0000 */
[CC--:B------:R-:W-:Y:S01]  /*76d0*/  FMUL.FTZ R244, R243.reuse, R65.reuse ;  /* 0x00000041f3f47220 */ /* 0x0c0fe20000410000 */
[----:B------:R-:W-:Y:S01]  /*76e0*/  FMUL.FTZ R243, R243, R64 ;  /* 0x00000040f3f37220 */ /* 0x000fe20000410000 */
[C---:B------:R-:W-:Y:S01]  /*76f0*/  FFMA.FTZ R247, R219.reuse, UR45, -R246 ;  /* 0x0000002ddbf77c23 */ /* 0x040fe200080108f6 */
[C---:B-1----:R-:W-:Y:S01]  /*7700*/  FFMA.FTZ R66, R238.reuse, R66, -R245 ;  /* 0x00000042ee427223 */ /* 0x042fe200000108f5 */
[C---:B------:R-:W-:Y:S01]  /*7710*/  FFMA.FTZ R64, R238.reuse, R64, -R244 ;  /* 0x00000040ee407223 */ /* 0x040fe200000108f4 */
[----:B------:R-:W-:Y:S01]  /*7720*/  FFMA.FTZ R65, R238, R65, R243 ;  /* 0x00000041ee417223 */ /* 0x000fe200000100f3 */
[----:B------:R-:W-:Y:S01]  /*7730*/  FMUL.FTZ R244, R132, UR45 ;  /* 0x0000002d84f47c20 */ /* 0x000fe20008410000 */
[----:B------:R-:W-:Y:S01]  /*7740*/  FMUL.FTZ R246, R146, R132 ;  /* 0x0000008492f67220 */ /* 0x000fe20000410000 */
[----:B------:R-:W-:Y:S01]  /*7750*/  VOTEU.ALL UP0, P0 ;  /* 0x00000000003f7886 */ /* 0x000fe20000000000 */
[----:B------:R-:W-:Y:S01]  /*7760*/  FFMA.FTZ R214, -R34, R18, R214 ;  /* 0x0000001222d67223 */ /* 0x000fe200000101d6 */
[----:B------:R-:W-:Y:S01]  /*7770*/  FFMA.FTZ R245, R219, UR57, R244 ;  /* 0x00000039dbf57c23 */ /* 0x000fe200080100f4 */
[----:B--2---:R-:W-:Y:S01]  /*7780*/  @P1 FMUL.FTZ R238, R133, R240 ;  /* 0x000000f085ee1220 */ /* 0x004fe20000410000 */
[----:B------:R-:W-:Y:S01]  /*7790*/  FFMA.FTZ R246, R163, R219, -R246 ;  /* 0x000000dba3f67223 */ /* 0x000fe200000108f6 */
[----:B------:R-:W-:Y:S01]  /*77a0*/  @!UP0 ULEA UR44, UR6, UR54, 0x4 ;  /* 0x00000036062c8291 */ /* 0x000fe2000f8e203f */
[----:B------:R-:W-:Y:S01]  /*77b0*/  FFMA.FTZ R216, -R32, R16, R216 ;  /* 0x0000001020d87223 */ /* 0x000fe200000101d8 */
[----:B------:R-:W-:Y:S01]  /*77c0*/  FFMA.FTZ R215, -R31, R15, R215 ;  /* 0x0000000f1fd77223 */ /* 0x000fe200000101d7 */
[----:B------:R-:W-:Y:S01]  /*77d0*/  FFMA.FTZ R217, -R29, R13, R217 ;  /* 0x0000000d1dd97223 */ /* 0x000fe200000101d9 */
[----:B------:R-:W-:Y:S01]  /*77e0*/  USHF.R.S32.HI UR58, URZ, 0x1f, UR51 ;  /* 0x0000001f3f3a7899 */ /* 0x000fe20008011433 */
[----:B------:R-:W-:Y:S01]  /*77f0*/  BSSY B0, `(.L_x_12710) ;  /* 0x00001dc000007945 */ /* 0x000fe20003800000 */
[-C--:B-----5:R-:W-:Y:S01]  /*7800*/  @P1 FFMA.FTZ R243, R239, R241.reuse, -R238 ;  /* 0x000000f1eff31223 */ /* 0x0a0fe200000108ee */
[----:B------:R-:W-:Y:S01]  /*7810*/  @P1 FMUL.FTZ R244, R133, R241 ;  /* 0x000000f185f41220 */ /* 0x000fe20000410000 */
[----:B------:R-:W-:Y:S01]  /*7820*/  FFMA.FTZ R133, R163, R132, R248 ;  /* 0x00000084a3857223 */ /* 0x000fe200000100f8 */
[----:B------:R-:W-:Y:S01]  /*7830*/  FMUL.FTZ R238, R234, R247 ;  /* 0x000000f7eaee7220 */ /* 0x000fe20000410000 */
[----:B0-----:R-:W-:Y:S01]  /*7840*/  @P1 FADD.FTZ R241, R235, R243 ;  /* 0x000000f3ebf11221 */ /* 0x001fe20000010000 */
[----:B------:R-:W-:Y:S01]  /*7850*/  FFMA.FTZ R235, R27, R11, R246 ;  /* 0x0000000b1beb7223 */ /* 0x000fe200000100f6 */
[----:B------:R-:W0:Y:S01]  /*7860*/  SHFL.DOWN PT, R243, R137, 0x1, 0x1f ;  /* 0x08201f0089f37f89 */ /* 0x000e2200000e0000 */
[----:B------:R-:W-:Y:S01]  /*7870*/  FADD.FTZ R133, RZ, R133 ;  /* 0x00000085ff857221 */ /* 0x000fe20000010000 */
[----:B------:R-:W-:Y:S01]  /*7880*/  @P1 FFMA.FTZ R244, R239, R240, R244 ;  /* 0x000000f0eff41223 */ /* 0x000fe200000100f4 */
[C---:B------:R-:W-:Y:S01]  /*7890*/  FMUL.FTZ R248, R236.reuse, R235 ;  /* 0x000000ebecf87220 */ /* 0x040fe20000410000 */
[----:B------:R-:W-:Y:S01]  /*78a0*/  FADD.FTZ R239, R79, R79 ;  /* 0x0000004f4fef7221 */ /* 0x000fe20000010000 */
[-C--:B------:R-:W-:Y:S01]  /*78b0*/  FMUL.FTZ R247, R236, R133.reuse ;  /* 0x00000085ecf77220 */ /* 0x080fe20000410000 */
[-C--:B------:R-:W-:Y:S01]  /*78c0*/  FMUL.FTZ R236, R149, R133.reuse ;  /* 0x0000008595ec7220 */ /* 0x080fe20000410000 */
[C---:B------:R-:W-:Y:S01]  /*78d0*/  FFMA.FTZ R248, R134.reuse, R133, R248 ;  /* 0x0000008586f87223 */ /* 0x040fe200000100f8 */
[----:B----4-:R-:W1:Y:S01]  /*78e0*/  SHFL.IDX PT, R137, R137, RZ, 0x1f ;  /* 0x00001fff89897589 */ /* 0x010e6200000e0000 */
[----:B------:R-:W-:Y:S01]  /*78f0*/  FFMA.FTZ R247, R134, R235, -R247 ;  /* 0x000000eb86f77223 */ /* 0x000fe200000108f7 */
[----:B------:R-:W-:Y:S01]  /*7900*/  FFMA.FTZ R234, -R234, R245, -RZ ;  /* 0x000000f5eaea7223 */ /* 0x000fe200000109ff */
[----:B------:R-:W-:Y:S01]  /*7910*/  FFMA.FTZ R248, -R239, R248, R242 ;  /* 0x000000f8eff87223 */ /* 0x000fe200000101f2 */
[----:B------:R-:W-:Y:S01]  /*7920*/  FMUL.FTZ R242, R133, UR45 ;  /* 0x0000002d85f27c20 */ /* 0x000fe20008410000 */
[----:B------:R-:W-:Y:S01]  /*7930*/  FFMA.FTZ R247, R239, R247, R237 ;  /* 0x000000f7eff77223 */ /* 0x000fe200000100ed */
[----:B------:R-:W-:Y:S01]  /*7940*/  FMUL.FTZ R237, R149, R235 ;  /* 0x000000eb95ed7220 */ /* 0x000fe20000410000 */
[----:B------:R-:W-:Y:S01]  /*7950*/  USHF.R.S32.HI UR59, URZ, 0x1f, UR50 ;  /* 0x0000001f3f3b7899 */ /* 0x000fe20008011432 */
[----:B------:R-:W-:-:S02]  /*7960*/  FFMA.FTZ R242, R235, UR57, R242 ;  /* 0x00000039ebf27c23 */ /* 0x000fc400080100f2 */
[C---:B------:R-:W-:Y:S01]  /*7970*/  FFMA.FTZ R134, R164.reuse, R133, R237 ;  /* 0x00000085a4867223 */ /* 0x040fe200000100ed */
[----:B------:R-:W-:-:S03]  /*7980*/  FFMA.FTZ R237, R164, R235, -R236 ;  /* 0x000000eba4ed7223 */ /* 0x000fc600000108ec */
[----:B------:R-:W-:Y:S01]  /*7990*/  FADD.FTZ R134, RZ, R134 ;  /* 0x00000086ff867221 */ /* 0x000fe20000010000 */
[----:B------:R-:W-:Y:S01]  /*79a0*/  FFMA.FTZ R236, R26, R10, R237 ;  /* 0x0000000a1aec7223 */ /* 0x000fe200000100ed */
[----:B0-----:R-:W-:Y:S01]  /*79b0*/  @P1 FADD.FTZ R240, R243, R244 ;  /* 0x000000f4f3f01221 */ /* 0x001fe20000010000 */
[----:B------:R-:W-:Y:S02]  /*79c0*/  FMUL.FTZ R244, R133, UR57 ;  /* 0x0000003985f47c20 */ /* 0x000fe40008410000 */
[----:B------:R-:W-:Y:S02]  /*79d0*/  FMUL.FTZ R243, R143, R236 ;  /* 0x000000ec8ff37220 */ /* 0x000fe40000410000 */
[----:B------:R-:W-:Y:S01]  /*79e0*/  FFMA.FTZ R244, R235, UR45, -R244 ;  /* 0x0000002debf47c23 */ /* 0x000fe200080108f4 */
[----:B------:R-:W-:Y:S01]  /*79f0*/  FFMA.FTZ R235, -R27, R11, R235 ;  /* 0x0000000b1beb7223 */ /* 0x000fe200000101eb */
[----:B-1----:R-:W-:Y:S02]  /*7a00*/  FADD.FTZ R67, R137, R67 ;  /* 0x0000004389437221 */ /* 0x002fe40000010000 */
[C---:B------:R-:W-:Y:S01]  /*7a10*/  FMUL.FTZ R237, R239.reuse, R244 ;  /* 0x000000f4efed7220 */ /* 0x040fe20000410000 */
[----:B------:R-:W-:Y:S01]  /*7a20*/  FFMA.FTZ R239, -R239, R242, -RZ ;  /* 0x000000f2efef7223 */ /* 0x000fe200000109ff */
[----:B------:R-:W-:Y:S01]  /*7a30*/  FMUL.FTZ R242, R143, R134 ;  /* 0x000000868ff27220 */ /* 0x000fe20000410000 */
[----:B------:R-:W-:-:S03]  /*7a40*/  FADD.FTZ R244, R77, R77 ;  /* 0x0000004d4df47221 */ /* 0x000fc60000010000 */
[----:B------:R-:W-:Y:S01]  /*7a50*/  FFMA.FTZ R143, R138, R236, -R242 ;  /* 0x000000ec8a8f7223 */ /* 0x000fe200000108f2 */
[----:B------:R-:W-:Y:S01]  /*7a60*/  FADD.FTZ R242, R78, R78 ;  /* 0x0000004e4ef27221 */ /* 0x000fe20000010000 */
[----:B------:R-:W-:Y:S01]  /*7a70*/  FFMA.FTZ R138, R138, R134, R243 ;  /* 0x000000868a8a7223 */ /* 0x000fe200000100f3 */
[----:B------:R-:W-:Y:S02]  /*7a80*/  FMUL.FTZ R243, R134, UR57 ;  /* 0x0000003986f37c20 */ /* 0x000fe40008410000 */
[----:B------:R-:W-:Y:S01]  /*7a90*/  FFMA.FTZ R247, R242, R143, R247 ;  /* 0x0000008ff2f77223 */ /* 0x000fe200000100f7 */
[-C--:B------:R-:W-:Y:S01]  /*7aa0*/  FMUL.FTZ R143, R240, -R127.reuse ;  /* 0x8000007ff08f7220 */ /* 0x080fe20000410000 */
[C---:B------:R-:W-:Y:S01]  /*7ab0*/  FMUL.FTZ R127, R241.reuse, -R127 ;  /* 0x8000007ff17f7220 */ /* 0x040fe20000410000 */
[----:B------:R-:W-:Y:S01]  /*7ac0*/  FFMA.FTZ R248, -R242, R138, R248 ;  /* 0x0000008af2f87223 */ /* 0x000fe200000101f8 */
[----:B------:R-:W-:Y:S01]  /*7ad0*/  FFMA.FTZ R243, R236, UR45, -R243 ;  /* 0x0000002decf37c23 */ /* 0x000fe200080108f3 */
[-C--:B------:R-:W-:Y:S01]  /*7ae0*/  FFMA.FTZ R143, R241, R126.reuse, -R143 ;  /* 0x0000007ef18f7223 */ /* 0x080fe2000001088f */
[----:B------:R-:W-:Y:S01]  /*7af0*/  FFMA.FTZ R138, R240, R126, R127 ;  /* 0x0000007ef08a7223 */ /* 0x000fe2000001007f */
[C---:B------:R-:W-:Y:S01]  /*7b00*/  FMUL.FTZ R126, R145.reuse, R236 ;  /* 0x000000ec917e7220 */ /* 0x040fe20000410000 */
[-C--:B------:R-:W-:Y:S01]  /*7b10*/  FMUL.FTZ R241, R145, R134.reuse ;  /* 0x0000008691f17220 */ /* 0x080fe20000410000 */
[----:B------:R-:W-:Y:S01]  /*7b20*/  FMUL.FTZ R127, R134, UR45 ;  /* 0x0000002d867f7c20 */ /* 0x000fe20008410000 */
[----:B------:R-:W-:Y:S01]  /*7b30*/  FADD.FTZ R135, R135, R143 ;  /* 0x0000008f87877221 */ /* 0x000fe20000010000 */
[C---:B------:R-:W-:Y:S01]  /*7b40*/  FFMA.FTZ R126, R165.reuse, R134, R126 ;  /* 0x00000086a57e7223 */ /* 0x040fe2000001007e */
[----:B------:R-:W-:Y:S01]  /*7b50*/  FFMA.FTZ R240, R165, R236, -R241 ;  /* 0x000000eca5f07223 */ /* 0x000fe200000108f1 */
[----:B------:R-:W-:Y:S01]  /*7b60*/  FFMA.FTZ R127, R236, UR57, R127 ;  /* 0x00000039ec7f7c23 */ /* 0x000fe2000801007f */
[----:B------:R-:W-:Y:S01]  /*7b70*/  FADD.FTZ R142, -R142, R138 ;  /* 0x0000008a8e8e7221 */ /* 0x000fe20000010100 */
[----:B------:R-:W-:Y:S01]  /*7b80*/  FADD.FTZ R126, RZ, R126 ;  /* 0x0000007eff7e7221 */ /* 0x000fe20000010000 */
[----:B------:R-:W-:Y:S01]  /*7b90*/  FFMA.FTZ R241, R25, R9, R240 ;  /* 0x0000000919f17223 */ /* 0x000fe200000100f0 */
[C---:B------:R-:W-:Y:S01]  /*7ba0*/  FMUL.FTZ R240, R242.reuse, R243 ;  /* 0x000000f3f2f07220 */ /* 0x040fe20000410000 */
[----:B------:R-:W-:Y:S01]  /*7bb0*/  FFMA.FTZ R242, -R242, R127, -RZ ;  /* 0x0000007ff2f27223 */ /* 0x000fe200000109ff */
[CC--:B------:R-:W-:Y:S01]  /*7bc0*/  FMUL.FTZ R127, R144.reuse, R126.reuse ;  /* 0x0000007e907f7220 */ /* 0x0c0fe20000410000 */
[----:B------:R-:W-:Y:S01]  /*7bd0*/  FMUL.FTZ R144, R144, R241 ;  /* 0x000000f190907220 */ /* 0x000fe20000410000 */
[----:B------:R-:W-:Y:S01]  /*7be0*/  FMUL.FTZ R246, R126, UR57 ;  /* 0x000000397ef67c20 */ /* 0x000fe20008410000 */
[----:B------:R-:W-:Y:S01]  /*7bf0*/  FMUL.FTZ R251, R139, -R135 ;  /* 0x800000878bfb7220 */ /* 0x000fe20000410000 */
[C---:B------:R-:W-:Y:S01]  /*7c00*/  FFMA.FTZ R127, R201.reuse, R241, -R127 ;  /* 0x000000f1c97f7223 */ /* 0x040fe2000001087f */
[----:B------:R-:W-:Y:S01]  /*7c10*/  FFMA.FTZ R144, R201, R126, R144 ;  /* 0x0000007ec9907223 */ /* 0x000fe20000010090 */
[----:B------:R-:W-:Y:S01]  /*7c20*/  FFMA.FTZ R243, R241, UR45, -R246 ;  /* 0x0000002df1f37c23 */ /* 0x000fe200080108f6 */
[----:B------:R-:W-:Y:S01]  /*7c30*/  FFMA.FTZ R251, R169, R142, R251 ;  /* 0x0000008ea9fb7223 */ /* 0x000fe200000100fb */
[C---:B------:R-:W-:Y:S01]  /*7c40*/  FFMA.FTZ R247, R244.reuse, R127, R247 ;  /* 0x0000007ff4f77223 */ /* 0x040fe200000100f7 */
[----:B------:R-:W-:Y:S01]  /*7c50*/  FFMA.FTZ R248, -R244, R144, R248 ;  /* 0x00000090f4f87223 */ /* 0x000fe200000101f8 */
[----:B------:R-:W-:Y:S01]  /*7c60*/  FMUL.FTZ R144, R126, UR45 ;  /* 0x0000002d7e907c20 */ /* 0x000fe20008410000 */
[----:B------:R-:W-:Y:S01]  /*7c70*/  FMUL.FTZ R243, R244, R243 ;  /* 0x000000f3f4f37220 */ /* 0x000fe20000410000 */
[----:B------:R-:W-:-:S02]  /*7c80*/  FFMA.FTZ R236, -R26, R10, R236 ;  /* 0x0000000a1aec7223 */ /* 0x000fc400000101ec */
[----:B------:R-:W-:Y:S02]  /*7c90*/  FFMA.FTZ R127, R241, UR57, R144 ;  /* 0x00000039f17f7c23 */ /* 0x000fe40008010090 */
[----:B------:R0:W1:Y:S02]  /*7ca0*/  SHFL.IDX PT, R144, R202, RZ, 0x1f ;  /* 0x00001fffca907589 */ /* 0x00006400000e0000 */
[----:B------:R-:W-:Y:S01]  /*7cb0*/  FFMA.FTZ R244, -R244, R127, -RZ ;  /* 0x0000007ff4f47223 */ /* 0x000fe200000109ff */
[----:B------:R-:W-:-:S04]  /*7cc0*/  FMUL.FTZ R127, R152, R241 ;  /* 0x000000f1987f7220 */ /* 0x000fc80000410000 */
[-C--:B------:R-:W-:Y:S01]  /*7cd0*/  FFMA.FTZ R127, R166, R126.reuse, R127 ;  /* 0x0000007ea67f7223 */ /* 0x080fe2000001007f */
[----:B0-----:R-:W-:-:S03]  /*7ce0*/  FMUL.FTZ R202, R152, R126 ;  /* 0x0000007e98ca7220 */ /* 0x001fc60000410000 */
[----:B------:R-:W-:Y:S01]  /*7cf0*/  FADD.FTZ R127, RZ, R127 ;  /* 0x0000007fff7f7221 */ /* 0x000fe20000010000 */
[----:B------:R-:W-:Y:S01]  /*7d00*/  FFMA.FTZ R202, R166, R241, -R202 ;  /* 0x000000f1a6ca7223 */ /* 0x000fe200000108ca */
[----:B------:R-:W-:Y:S02]  /*7d10*/  FFMA.FTZ R241, -R25, R9, R241 ;  /* 0x0000000919f17223 */ /* 0x000fe400000101f1 */
[-C--:B------:R-:W-:Y:S01]  /*7d20*/  FMUL.FTZ R250, R136, R127.reuse ;  /* 0x0000007f88fa7220 */ /* 0x080fe20000410000 */
[----:B------:R-:W-:Y:S01]  /*7d30*/  FFMA.FTZ R202, R24, R8, R202 ;  /* 0x0000000818ca7223 */ /* 0x000fe200000100ca */
[----:B------:R-:W-:-:S03]  /*7d40*/  FMUL.FTZ R143, R168, R127 ;  /* 0x0000007fa88f7220 */ /* 0x000fc60000410000 */
[-C--:B------:R-:W-:Y:S01]  /*7d50*/  FMUL.FTZ R136, R136, R202.reuse ;  /* 0x000000ca88887220 */ /* 0x080fe20000410000 */
[-C--:B------:R-:W-:Y:S01]  /*7d60*/  FFMA.FTZ R250, R249, R202.reuse, -R250 ;  /* 0x000000caf9fa7223 */ /* 0x080fe200000108fa */
[-C--:B------:R-:W-:Y:S02]  /*7d70*/  FFMA.FTZ R138, R167, R202.reuse, -R143 ;  /* 0x000000caa78a7223 */ /* 0x080fe4000001088f */
[----:B------:R-:W-:Y:S01]  /*7d80*/  FFMA.FTZ R249, R249, R127, R136 ;  /* 0x0000007ff9f97223 */ /* 0x000fe20000010088 */
[----:B------:R-:W-:Y:S01]  /*7d90*/  FMUL.FTZ R136, R168, R202 ;  /* 0x000000caa8887220 */ /* 0x000fe20000410000 */
[----:B------:R-:W-:Y:S01]  /*7da0*/  FFMA.FTZ R201, R23, R7, R138 ;  /* 0x0000000717c97223 */ /* 0x000fe2000001008a */
[----:B-1----:R-:W-:Y:S01]  /*7db0*/  FADD.FTZ R66, R144, R66 ;  /* 0x0000004290427221 */ /* 0x002fe20000010000 */
[----:B------:R-:W-:Y:S01]  /*7dc0*/  FFMA.FTZ R247, R5, R250, R247 ;  /* 0x000000fa05f77223 */ /* 0x000fe200000100f7 */
[----:B------:R-:W-:Y:S01]  /*7dd0*/  FFMA.FTZ R136, R167, R127, R136 ;  /* 0x0000007fa7887223 */ /* 0x000fe20000010088 */
[----:B------:R-:W-:Y:S01]  /*7de0*/  FMUL.FTZ R137, R170, R201 ;  /* 0x000000c9aa897220 */ /* 0x000fe20000410000 */
[----:B------:R-:W-:Y:S01]  /*7df0*/  FFMA.FTZ R248, -R5, R249, R248 ;  /* 0x000000f905f87223 */ /* 0x000fe200000101f8 */
[----:B------:R0:W-:Y:S01]  /*7e00*/  @!P0 STS.128 [UR44+0x2e10], R64 ;  /* 0x002e1040ff008988 */ /* 0x0001e20008000c2c */
[----:B------:R-:W-:-:S04]  /*7e10*/  FADD.FTZ R136, RZ, R136 ;  /* 0x00000088ff887221 */ /* 0x000fc80000010000 */
[-C--:B------:R-:W-:Y:S01]  /*7e20*/  FMUL.FTZ R144, R170, R136.reuse ;  /* 0x00000088aa907220 */ /* 0x080fe20000410000 */
[----:B------:R-:W-:-:S03]  /*7e30*/  FFMA.FTZ R137, R141, R136, R137 ;  /* 0x000000888d897223 */ /* 0x000fc60000010089 */
[----:B------:R-:W-:Y:S01]  /*7e40*/  FFMA.FTZ R144, R141, R201, -R144 ;  /* 0x000000c98d907223 */ /* 0x000fe20000010890 */
[----:B------:R-:W-:-:S03]  /*7e50*/  FADD.FTZ R137, RZ, R137 ;  /* 0x00000089ff897221 */ /* 0x000fc60000010000 */
[----:B------:R-:W-:Y:S01]  /*7e60*/  FFMA.FTZ R144, R22, R6, R144 ;  /* 0x0000000616907223 */ /* 0x000fe20000010090 */
[----:B------:R-:W-:-:S03]  /*7e70*/  FMUL.FTZ R143, R196, R137 ;  /* 0x00000089c48f7220 */ /* 0x000fc60000410000 */
[-C--:B------:R-:W-:Y:S01]  /*7e80*/  FMUL.FTZ R138, R196, R144.reuse ;  /* 0x00000090c48a7220 */ /* 0x080fe20000410000 */
[----:B------:R-:W-:-:S03]  /*7e90*/  FFMA.FTZ R143, R140, R144, -R143 ;  /* 0x000000908c8f7223 */ /* 0x000fc6000001088f */
[----:B------:R-:W-:Y:S01]  /*7ea0*/  FFMA.FTZ R138, R140, R137, R138 ;  /* 0x000000898c8a7223 */ /* 0x000fe2000001008a */
[----:B------:R-:W-:-:S03]  /*7eb0*/  FFMA.FTZ R143, R21, R121, R143 ;  /* 0x00000079158f7223 */ /* 0x000fc6000001008f */
[----:B------:R-:W-:Y:S01]  /*7ec0*/  FADD.FTZ R138, RZ, R138 ;  /* 0x0000008aff8a7221 */ /* 0x000fe20000010000 */
[----:B------:R-:W-:-:S03]  /*7ed0*/  FMUL.FTZ R246, R139, R143 ;  /* 0x0000008f8bf67220 */ /* 0x000fc60000410000 */
[C---:B------:R-:W-:Y:S01]  /*7ee0*/  FMUL.FTZ R245, R139.reuse, R138 ;  /* 0x0000008a8bf57220 */ /* 0x040fe20000410000 */
[----:B------:R-:W-:Y:S01]  /*7ef0*/  FMUL.FTZ R139, R139, -R142 ;  /* 0x8000008e8b8b7220 */ /* 0x000fe20000410000 */
[C---:B------:R-:W-:Y:S02]  /*7f00*/  FFMA.FTZ R246, R169.reuse, R138, R246 ;  /* 0x0000008aa9f67223 */ /* 0x040fe400000100f6 */
[C---:B------:R-:W-:Y:S01]  /*7f10*/  FFMA.FTZ R245, R169.reuse, R143, -R245 ;  /* 0x0000008fa9f57223 */ /* 0x040fe200000108f5 */
[----:B------:R-:W-:Y:S01]  /*7f20*/  FFMA.FTZ R139, R169, R135, -R139 ;  /* 0x00000087a98b7223 */ /* 0x000fe2000001088b */
[----:B------:R-:W-:Y:S02]  /*7f30*/  FADD.FTZ R169, -R233, R251 ;  /* 0x000000fbe9a97221 */ /* 0x000fe40000010100 */
[----:B------:R-:W-:Y:S01]  /*7f40*/  FFMA.FTZ R245, R20, R122, R245 ;  /* 0x0000007a14f57223 */ /* 0x000fe200000100f5 */
[----:B------:R-:W-:Y:S01]  /*7f50*/  FADD.FTZ R139, R208, R139 ;  /* 0x0000008bd08b7221 */ /* 0x000fe20000010000 */
[----:B------:R-:W-:-:S03]  /*7f60*/  FMUL.FTZ R208, R196, -R169 ;  /* 0x800000a9c4d07220 */ /* 0x000fc60000410000 */
[-C--:B------:R-:W-:Y:S01]  /*7f70*/  FMUL.FTZ R196, R196, -R139.reuse ;  /* 0x8000008bc4c47220 */ /* 0x080fe20000410000 */
[----:B------:R-:W-:-:S03]  /*7f80*/  FFMA.FTZ R233, R140, R139, -R208 ;  /* 0x0000008b8ce97223 */ /* 0x000fc600000108d0 */
[----:B------:R-:W-:Y:S01]  /*7f90*/  FFMA.FTZ R208, R140, R169, R196 ;  /* 0x000000a98cd07223 */ /* 0x000fe200000100c4 */
[----:B------:R-:W-:Y:S01]  /*7fa0*/  FADD.FTZ R140, R207, R233 ;  /* 0x000000e9cf8c7221 */ /* 0x000fe20000010000 */
[C---:B------:R-:W-:Y:S01]  /*7fb0*/  FMUL.FTZ R196, R127.reuse, UR57 ;  /* 0x000000397fc47c20 */ /* 0x040fe20008410000 */
[----:B------:R-:W-:Y:S01]  /*7fc0*/  FMUL.FTZ R207, R127, UR45 ;  /* 0x0000002d7fcf7c20 */ /* 0x000fe20008410000 */
[----:B------:R-:W-:Y:S02]  /*7fd0*/  FADD.FTZ R200, -R200, R208 ;  /* 0x000000d0c8c87221 */ /* 0x000fe40000010100 */
[C---:B------:R-:W-:Y:S01]  /*7fe0*/  FFMA.FTZ R196, R202.reuse, UR45, -R196 ;  /* 0x0000002dcac47c23 */ /* 0x040fe200080108c4 */
[----:B------:R-:W-:-:S03]  /*7ff0*/  FFMA.FTZ R207, R202, UR57, R207 ;  /* 0x00000039cacf7c23 */ /* 0x000fc600080100cf */
[C---:B------:R-:W-:Y:S01]  /*8000*/  FMUL.FTZ R196, R5.reuse, R196 ;  /* 0x000000c405c47220 */ /* 0x040fe20000410000 */
[----:B------:R-:W-:Y:S01]  /*8010*/  FFMA.FTZ R5, -R5, R207, -RZ ;  /* 0x000000cf05057223 */ /* 0x000fe200000109ff */
[C---:B------:R-:W-:Y:S01]  /*8020*/  FMUL.FTZ R207, R170.reuse, -R140 ;  /* 0x8000008caacf7220 */ /* 0x040fe20000410000 */
[----:B------:R-:W-:-:S03]  /*8030*/  FMUL.FTZ R170, R170, -R200 ;  /* 0x800000c8aaaa7220 */ /* 0x000fc60000410000 */
[C---:B------:R-:W-:Y:S01]  /*8040*/  FFMA.FTZ R207, R141.reuse, R200, R207 ;  /* 0x000000c88dcf7223 */ /* 0x040fe200000100cf */
[----:B------:R-:W-:Y:S01]  /*8050*/  FFMA.FTZ R141, R141, R140, -R170 ;  /* 0x0000008c8d8d7223 */ /* 0x000fe200000108aa */
[CC--:B------:R-:W-:Y:S01]  /*8060*/  FMUL.FTZ R170, R198.reuse, R136.reuse ;  /* 0x00000088c6aa7220 */ /* 0x0c0fe20000410000 */
[-C--:B------:R-:W-:Y:S01]  /*8070*/  FMUL.FTZ R198, R198, R201.reuse ;  /* 0x000000c9c6c67220 */ /* 0x080fe20000410000 */
[----:B------:R-:W-:Y:S01]  /*8080*/  FADD.FTZ R199, -R199, R207 ;  /* 0x000000cfc7c77221 */ /* 0x000fe20000010100 */
[----:B------:R-:W-:Y:S01]  /*8090*/  FADD.FTZ R141, R197, R141 ;  /* 0x0000008dc58d7221 */ /* 0x000fe20000010000 */
[C---:B------:R-:W-:Y:S01]  /*80a0*/  FFMA.FTZ R170, R195.reuse, R201, -R170 ;  /* 0x000000c9c3aa7223 */ /* 0x040fe200000108aa */
[----:B------:R-:W-:Y:S01]  /*80b0*/  FFMA.FTZ R195, R195, R136, R198 ;  /* 0x00000088c3c37223 */ /* 0x000fe200000100c6 */
[C---:B------:R-:W-:Y:S01]  /*80c0*/  FMUL.FTZ R198, R168.reuse, -R199 ;  /* 0x800000c7a8c67220 */ /* 0x040fe20000410000 */
[----:B------:R-:W-:Y:S01]  /*80d0*/  FMUL.FTZ R168, R168, -R141 ;  /* 0x8000008da8a87220 */ /* 0x000fe20000410000 */
[C---:B------:R-:W-:Y:S01]  /*80e0*/  FFMA.FTZ R247, R3.reuse, R170, R247 ;  /* 0x000000aa03f77223 */ /* 0x040fe200000100f7 */
[----:B------:R-:W-:Y:S01]  /*80f0*/  FFMA.FTZ R195, -R3, R195, R248 ;  /* 0x000000c303c37223 */ /* 0x000fe200000101f8 */
        /* <DEDUP_REMOVED lines=21> */
[-C--:B------:R-:W-:Y:S01]  /*8250*/  FMUL.FTZ R197, R145, -R193.reuse ;  /* 0x800000c191c57220 */ /* 0x080fe20000410000 */
[C---:B------:R-:W-:Y:S01]  /*8260*/  FFMA.FTZ R247, R4.reuse, R166, R247 ;  /* 0x000000a604f77223 */ /* 0x040fe200000100f7 */
[----:B------:R-:W-:Y:S01]  /*8270*/  FFMA.FTZ R145, -R4, R172, R195 ;  /* 0x000000ac04917223 */ /* 0x000fe200000101c3 */
[C---:B------:R-:W-:Y:S01]  /*8280*/  FFMA.FTZ R152, R165.reuse, R193, -R152 ;  /* 0x000000c1a5987223 */ /* 0x040fe20000010898 */
[----:B------:R-:W-:Y:S01]  /*8290*/  FFMA.FTZ R166, R165, R178, R197 ;  /* 0x000000b2a5a67223 */ /* 0x000fe200000100c5 */
[----:B------:R-:W-:Y:S01]  /*82a0*/  FMUL.FTZ R195, R137, UR45 ;  /* 0x0000002d89c37c20 */ /* 0x000fe20008410000 */
[----:B------:R-:W-:Y:S01]  /*82b0*/  FMUL.FTZ R170, R138, UR57 ;  /* 0x000000398aaa7c20 */ /* 0x000fe20008410000 */
[----:B------:R-:W-:Y:S01]  /*82c0*/  FADD.FTZ R181, R181, R152 ;  /* 0x00000098b5b57221 */ /* 0x000fe20000010000 */
[----:B------:R-:W-:Y:S01]  /*82d0*/  FADD.FTZ R173, -R173, R166 ;  /* 0x000000a6adad7221 */ /* 0x000fe20000010100 */
[----:B------:R-:W-:Y:S01]  /*82e0*/  FFMA.FTZ R197, R144, UR57, R195 ;  /* 0x0000003990c57c23 */ /* 0x000fe200080100c3 */
[----:B------:R-:W-:Y:S01]  /*82f0*/  FMUL.FTZ R172, R138, UR45 ;  /* 0x0000002d8aac7c20 */ /* 0x000fe20008410000 */
[C---:B------:R-:W-:Y:S01]  /*8300*/  FMUL.FTZ R195, R149.reuse, -R181 ;  /* 0x800000b595c37220 */ /* 0x040fe20000410000 */
[-C--:B------:R-:W-:Y:S01]  /*8310*/  FMUL.FTZ R152, R149, -R173.reuse ;  /* 0x800000ad95987220 */ /* 0x080fe20000410000 */
[-C--:B------:R-:W-:Y:S01]  /*8320*/  FMUL.FTZ R149, R174, R138.reuse ;  /* 0x0000008aae957220 */ /* 0x080fe20000410000 */
[----:B------:R-:W-:Y:S01]  /*8330*/  FMUL.FTZ R165, R137, UR57 ;  /* 0x0000003989a57c20 */ /* 0x000fe20008410000 */
[C---:B------:R-:W-:Y:S01]  /*8340*/  FFMA.FTZ R166, R164.reuse, R173, R195 ;  /* 0x000000ada4a67223 */ /* 0x040fe200000100c3 */
[----:B------:R-:W-:Y:S01]  /*8350*/  FFMA.FTZ R152, R164, R181, -R152 ;  /* 0x000000b5a4987223 */ /* 0x000fe20000010898 */
[-C--:B------:R-:W-:Y:S01]  /*8360*/  FFMA.FTZ R168, R190, R143.reuse, -R149 ;  /* 0x0000008fbea87223 */ /* 0x080fe20000010895 */
[----:B------:R-:W-:Y:S01]  /*8370*/  FMUL.FTZ R195, R174, R143 ;  /* 0x0000008faec37220 */ /* 0x000fe20000410000 */
[----:B------:R-:W-:Y:S01]  /*8380*/  FADD.FTZ R164, -R179, R166 ;  /* 0x000000a6b3a47221 */ /* 0x000fe20000010100 */
[----:B------:R-:W-:Y:S01]  /*8390*/  FADD.FTZ R152, R191, R152 ;  /* 0x00000098bf987221 */ /* 0x000fe20000010000 */
[----:B------:R-:W-:Y:S01]  /*83a0*/  FFMA.FTZ R179, R143, UR57, R172 ;  /* 0x000000398fb37c23 */ /* 0x000fe200080100ac */
[----:B------:R-:W-:Y:S01]  /*83b0*/  FFMA.FTZ R190, R190, R138, R195 ;  /* 0x0000008abebe7223 */ /* 0x000fe200000100c3 */
[C---:B------:R-:W-:Y:S01]  /*83c0*/  FMUL.FTZ R166, R146.reuse, -R164 ;  /* 0x800000a492a67220 */ /* 0x040fe20000410000 */
[----:B------:R-:W-:Y:S01]  /*83d0*/  FMUL.FTZ R149, R146, -R152 ;  /* 0x8000009892957220 */ /* 0x000fe20000410000 */
[C---:B------:R-:W-:Y:S01]  /*83e0*/  FFMA.FTZ R146, R2.reuse, R168, R247 ;  /* 0x000000a802927223 */ /* 0x040fe200000100f7 */
[----:B------:R-:W-:Y:S01]  /*83f0*/  FFMA.FTZ R145, -R2, R190, R145 ;  /* 0x000000be02917223 */ /* 0x000fe20000010191 */
[C---:B------:R-:W-:Y:S01]  /*8400*/  FFMA.FTZ R166, R163.reuse, R152, -R166 ;  /* 0x00000098a3a67223 */ /* 0x040fe200000108a6 */
[----:B------:R-:W-:Y:S01]  /*8410*/  FFMA.FTZ R168, R163, R164, R149 ;  /* 0x000000a4a3a87223 */ /* 0x000fe20000010095 */
[----:B------:R-:W-:Y:S01]  /*8420*/  FFMA.FTZ R163, R143, UR45, -R170 ;  /* 0x0000002d8fa37c23 */ /* 0x000fe200080108aa */
[----:B------:R-:W-:Y:S01]  /*8430*/  FFMA.FTZ R165, R144, UR45, -R165 ;  /* 0x0000002d90a57c23 */ /* 0x000fe200080108a5 */
[----:B------:R-:W-:Y:S01]  /*8440*/  FADD.FTZ R177, R177, R166 ;  /* 0x000000a6b1b17221 */ /* 0x000fe20000010000 */
[----:B------:R-:W-:Y:S01]  /*8450*/  FADD.FTZ R175, -R175, R168 ;  /* 0x000000a8afaf7221 */ /* 0x000fe20000010100 */
[----:B------:R-:W-:Y:S01]  /*8460*/  FFMA.FTZ R166, -R2, R179, -RZ ;  /* 0x000000b302a67223 */ /* 0x000fe200000109ff */
[----:B------:R-:W-:Y:S01]  /*8470*/  FMUL.FTZ R165, R4, R165 ;  /* 0x000000a504a57220 */ /* 0x000fe20000410000 */
[C---:B------:R-:W-:Y:S01]  /*8480*/  FMUL.FTZ R168, R150.reuse, -R177 ;  /* 0x800000b196a87220 */ /* 0x040fe20000410000 */
[----:B------:R-:W-:Y:S01]  /*8490*/  FMUL.FTZ R149, R150, -R175 ;  /* 0x800000af96957220 */ /* 0x000fe20000410000 */
[----:B------:R-:W-:Y:S01]  /*84a0*/  FMUL.FTZ R150, R2, R163 ;  /* 0x000000a302967220 */ /* 0x000fe20000410000 */
[----:B------:R-:W-:Y:S01]  /*84b0*/  FFMA.FTZ R4, -R4, R197, -RZ ;  /* 0x000000c504047223 */ /* 0x000fe200000109ff */
[C---:B------:R-:W-:Y:S01]  /*84c0*/  FFMA.FTZ R2, R162.reuse, R175, R168 ;  /* 0x000000afa2027223 */ /* 0x040fe200000100a8 */
[----:B------:R-:W-:Y:S01]  /*84d0*/  FFMA.FTZ R149, R162, R177, -R149 ;  /* 0x000000b1a2957223 */ /* 0x000fe20000010895 */
[----:B------:R-:W-:Y:S01]  /*84e0*/  SHF.L.U32 R162, R120, 0x5, RZ ;  /* 0x0000000578a27819 */ /* 0x000fe200000006ff */
[----:B------:R-:W-:Y:S01]  /*84f0*/  FMUL.FTZ R174, R199, UR56 ;  /* 0x00000038c7ae7c20 */ /* 0x000fe20008410000 */
[----:B------:R-:W-:Y:S01]  /*8500*/  FADD.FTZ R2, -R189, R2 ;  /* 0x00000002bd027221 */ /* 0x000fe20000010100 */
[----:B------:R-:W-:Y:S01]  /*8510*/  FADD.FTZ R176, R176, R149 ;  /* 0x00000095b0b07221 */ /* 0x000fe20000010000 */
[----:B------:R-:W-:Y:S01]  /*8520*/  LEA.HI.SX32 R189, R162, R162, 0x1b ;  /* 0x000000a2a2bd7211 */ /* 0x000fe200078fdaff */
[----:B------:R-:W-:Y:S01]  /*8530*/  FADD.FTZ R149, RZ, R246 ;  /* 0x000000f6ff957221 */ /* 0x000fe20000010000 */
[----:B------:R-:W-:Y:S01]  /*8540*/  FMUL.FTZ R172, R194, UR56 ;  /* 0x00000038c2ac7c20 */ /* 0x000fe20008410000 */
[C---:B------:R-:W-:Y:S01]  /*8550*/  FMUL.FTZ R162, R147.reuse, -R176 ;  /* 0x800000b093a27220 */ /* 0x040fe20000410000 */
[-C--:B------:R-:W-:Y:S01]  /*8560*/  FMUL.FTZ R147, R147, -R2.reuse ;  /* 0x8000000293937220 */ /* 0x080fe20000410000 */
[----:B------:R-:W-:Y:S01]  /*8570*/  LEA R189, R189, UR54, 0x2 ;  /* 0x00000036bdbd7c11 */ /* 0x000fe2000f8e10ff */
[C---:B------:R-:W-:Y:S01]  /*8580*/  FMUL.FTZ R163, R188.reuse, R149 ;  /* 0x00000095bca37220 */ /* 0x040fe20000410000 */
[C---:B------:R-:W-:Y:S01]  /*8590*/  FFMA.FTZ R162, R161.reuse, R2, R162 ;  /* 0x00000002a1a27223 */ /* 0x040fe200000100a2 */
[----:B------:R-:W-:Y:S01]  /*85a0*/  FFMA.FTZ R147, R161, R176, -R147 ;  /* 0x000000b0a1937223 */ /* 0x000fe20000010893 */
[-C--:B------:R-:W-:Y:S01]  /*85b0*/  FMUL.FTZ R188, R188, R245.reuse ;  /* 0x000000f5bcbc7220 */ /* 0x080fe20000410000 */
[----:B------:R-:W-:Y:S01]  /*85c0*/  STS [R189+0x89c], R5 ;  /* 0x00089c05bd007388 */ /* 0x000fe20000000800 */
[----:B------:R-:W-:Y:S01]  /*85d0*/  FADD.FTZ R187, -R187, R162 ;  /* 0x000000a2bbbb7221 */ /* 0x000fe20000010100 */
[----:B------:R-:W-:Y:S01]  /*85e0*/  FADD.FTZ R147, R186, R147 ;  /* 0x00000093ba937221 */ /* 0x000fe20000010000 */
[----:B------:R-:W-:Y:S01]  /*85f0*/  FFMA.FTZ R163, R180, R245, -R163 ;  /* 0x000000f5b4a37223 */ /* 0x000fe200000108a3 */
[----:B------:R-:W-:Y:S01]  /*8600*/  STS [R189+0x8a4], R3 ;  /* 0x0008a403bd007388 */ /* 0x000fe20000000800 */
[C---:B------:R-:W-:Y:S01]  /*8610*/  FMUL.FTZ R162, R160.reuse, -R187 ;  /* 0x800000bba0a27220 */ /* 0x040fe20000410000 */
[----:B------:R-:W-:Y:S01]  /*8620*/  FMUL.FTZ R168, R160, -R147 ;  /* 0x80000093a0a87220 */ /* 0x000fe20000410000 */
[----:B------:R-:W-:Y:S01]  /*8630*/  FFMA.FTZ R179, R180, R149, R188 ;  /* 0x00000095b4b37223 */ /* 0x000fe200000100bc */
[----:B------:R-:W-:Y:S01]  /*8640*/  STS [R189+0x8ac], R4 ;  /* 0x0008ac04bd007388 */ /* 0x000fe20000000800 */
[C---:B------:R-:W-:Y:S01]  /*8650*/  FFMA.FTZ R160, R159.reuse, R147, -R162 ;  /* 0x000000939fa07223 */ /* 0x040fe200000108a2 */
[----:B------:R-:W-:Y:S01]  /*8660*/  FFMA.FTZ R159, R159, R187, R168 ;  /* 0x000000bb9f9f7223 */ /* 0x000fe200000100a8 */
[----:B------:R-:W-:Y:S01]  /*8670*/  FMUL.FTZ R188, R142, UR56 ;  /* 0x000000388ebc7c20 */ /* 0x000fe20008410000 */
[----:B------:R-:W-:Y:S01]  /*8680*/  STS [R189+0x8b0], R150 ;  /* 0x0008b096bd007388 */ /* 0x000fe20000000800 */
[----:B------:R-:W-:Y:S01]  /*8690*/  FADD.FTZ R160, R185, R160 ;  /* 0x000000a0b9a07221 */ /* 0x000fe20000010000 */
[----:B------:R-:W-:Y:S01]  /*86a0*/  FADD.FTZ R184, -R184, R159 ;  /* 0x0000009fb8b87221 */ /* 0x000fe20000010100 */
[----:B------:R-:W-:Y:S01]  /*86b0*/  FMUL.FTZ R186, R169, UR56 ;  /* 0x00000038a9ba7c20 */ /* 0x000fe20008410000 */
[----:B------:R-:W-:Y:S01]  /*86c0*/  STS [R189+0x8a8], R165 ;  /* 0x0008a8a5bd007388 */ /* 0x000fe20000000800 */
[C---:B0-----:R-:W-:Y:S01]  /*86d0*/  FMUL.FTZ R64, R158.reuse, -R160 ;  /* 0x800000a09e407220 */ /* 0x041fe20000410000 */
[-C--:B------:R-:W-:Y:S01]  /*86e0*/  FMUL.FTZ R65, R158, -R184.reuse ;  /* 0x800000b89e417220 */ /* 0x080fe20000410000 */
[----:B------:R-:W-:Y:S01]  /*86f0*/  FFMA.FTZ R188, R135, UR55, R188 ;  /* 0x0000003787bc7c23 */ /* 0x000fe200080100bc */
[----:B------:R-:W-:Y:S01]  /*8700*/  STS [R189+0x8b4], R166 ;  /* 0x0008b4a6bd007388 */ /* 0x000fe20000000800 */
[C---:B------:R-:W-:Y:S01]  /*8710*/  FFMA.FTZ R64, R157.reuse, R184, R64 ;  /* 0x000000b89d407223 */ /* 0x040fe20000010040 */
[----:B------:R-:W-:Y:S01]  /*8720*/  FFMA.FTZ R157, R157, R160, -R65 ;  /* 0x000000a09d9d7223 */ /* 0x000fe20000010841 */
[----:B------:R-:W-:Y:S01]  /*8730*/  FFMA.FTZ R186, R139, UR55, R186 ;  /* 0x000000378bba7c23 */ /* 0x000fe200080100ba */
[----:B------:R0:W-:Y:S01]  /*8740*/  STS [R189+0x8a0], R167 ;  /* 0x0008a0a7bd007388 */ /* 0x0001e20000000800 */
[----:B------:R-:W-:Y:S01]  /*8750*/  FADD.FTZ R183, -R183, R64 ;  /* 0x00000040b7b77221 */ /* 0x000fe20000010100 */
[----:B------:R-:W-:Y:S01]  /*8760*/  FADD.FTZ R157, R182, R157 ;  /* 0x0000009db69d7221 */ /* 0x000fe20000010000 */
[----:B------:R-:W-:Y:S01]  /*8770*/  FFMA.FTZ R174, R141, UR55, R174 ;  /* 0x000000378dae7c23 */ /* 0x000fe200080100ae */
[----:B------:R-:W-:Y:S01]  /*8780*/  STS [R189+0x870], R218 ;  /* 0x000870dabd007388 */ /* 0x000fe20000000800 */
[C---:B------:R-:W-:Y:S01]  /*8790*/  FMUL.FTZ R64, R156.reuse, -R183 ;  /* 0x800000b79c407220 */ /* 0x040fe20000410000 */
[-C--:B------:R-:W-:Y:S01]  /*87a0*/  FMUL.FTZ R156, R156, -R157.reuse ;  /* 0x8000009d9c9c7220 */ /* 0x080fe20000410000 */
[----:B------:R-:W-:Y:S01]  /*87b0*/  FFMA.FTZ R172, R171, UR55, -R172 ;  /* 0x00000037abac7c23 */ /* 0x000fe200080108ac */
[----:B------:R-:W-:Y:S01]  /*87c0*/  STS [R189+0x840], R211 ;  /* 0x000840d3bd007388 */ /* 0x000fe20000000800 */
[C---:B------:R-:W-:Y:S01]  /*87d0*/  FFMA.FTZ R65, R155.reuse, R157, -R64 ;  /* 0x0000009d9b417223 */ /* 0x040fe20000010840 */
[----:B------:R-:W-:Y:S01]  /*87e0*/  FFMA.FTZ R64, R155, R183, R156 ;  /* 0x000000b79b407223 */ /* 0x000fe2000001009c */
[----:B------:R-:W-:Y:S01]  /*87f0*/  FFMA.FTZ R155, -R33, R17, R212 ;  /* 0x00000011219b7223 */ /* 0x000fe200000101d4 */
[----:B0-----:R-:W-:Y:S01]  /*8800*/  FMUL.FTZ R167, R28, R175 ;  /* 0x000000af1ca77220 */ /* 0x001fe20000410000 */
[----:B------:R-:W-:Y:S01]  /*8810*/  FADD.FTZ R206, R206, R65 ;  /* 0x00000041cece7221 */ /* 0x000fe20000010000 */
[----:B------:R-:W-:Y:S01]  /*8820*/  FADD.FTZ R64, -R205, R64 ;  /* 0x00000040cd407221 */ /* 0x000fe20000010100 */
[----:B------:R-:W-:Y:S01]  /*8830*/  STS [R189+0x844], R232 ;  /* 0x000844e8bd007388 */ /* 0x000fe20000000800 */
[----:B------:R-:W-:Y:S01]  /*8840*/  FMUL.FTZ R185, R132, R167 ;  /* 0x000000a784b97220 */ /* 0x000fe20000410000 */
[C---:B------:R-:W-:Y:S01]  /*8850*/  FMUL.FTZ R66, R154.reuse, -R206 ;  /* 0x800000ce9a427220 */ /* 0x040fe20000410000 */
[----:B------:R-:W-:Y:S01]  /*8860*/  FMUL.FTZ R65, R154, -R64 ;  /* 0x800000409a417220 */ /* 0x000fe20000410000 */
[----:B------:R-:W-:Y:S01]  /*8870*/  FMUL.FTZ R154, R149, UR57 ;  /* 0x00000039959a7c20 */ /* 0x000fe20008410000 */
[----:B------:R-:W-:Y:S01]  /*8880*/  FMUL.FTZ R150, R33, R206 ;  /* 0x000000ce21967220 */ /* 0x000fe20000410000 */
[C---:B------:R-:W-:Y:S01]  /*8890*/  FFMA.FTZ R67, R153.reuse, R64, R66 ;  /* 0x0000004099437223 */ /* 0x040fe20000010042 */
[----:B------:R-:W-:Y:S01]  /*88a0*/  FFMA.FTZ R66, R153, R206, -R65 ;  /* 0x000000ce99427223 */ /* 0x000fe20000010841 */
[----:B------:R-:W-:Y:S01]  /*88b0*/  FFMA.FTZ R5, R245, UR45, -R154 ;  /* 0x0000002df5057c23 */ /* 0x000fe2000801089a */
[----:B------:R-:W-:Y:S01]  /*88c0*/  FMUL.FTZ R154, R33, R64 ;  /* 0x00000040219a7220 */ /* 0x000fe20000410000 */
[----:B------:R-:W-:Y:S01]  /*88d0*/  FADD.FTZ R65, -R204, R67 ;  /* 0x00000043cc417221 */ /* 0x000fe20000010100 */
[----:B------:R-:W-:Y:S01]  /*88e0*/  FADD.FTZ R203, R203, R66 ;  /* 0x00000042cbcb7221 */ /* 0x000fe20000010000 */
[----:B------:R-:W-:Y:S01]  /*88f0*/  FMUL.FTZ R156, R125, R150 ;  /* 0x000000967d9c7220 */ /* 0x000fe20000410000 */
[----:B------:R-:W-:Y:S01]  /*8900*/  STS [R189+0x848], R230 ;  /* 0x000848e6bd007388 */ /* 0x000fe20000000800 */
[C---:B------:R-:W-:Y:S01]  /*8910*/  FMUL.FTZ R66, R148.reuse, -R65 ;  /* 0x8000004194427220 */ /* 0x040fe20000410000 */
[----:B------:R-:W-:Y:S01]  /*8920*/  FMUL.FTZ R148, R148, -R203 ;  /* 0x800000cb94947220 */ /* 0x000fe20000410000 */
[C---:B------:R-:W-:Y:S01]  /*8930*/  FMUL.FTZ R4, R34.reuse, R65 ;  /* 0x0000004122047220 */ /* 0x040fe20000410000 */
[-C--:B------:R-:W-:Y:S01]  /*8940*/  FMUL.FTZ R153, R34, R203.reuse ;  /* 0x000000cb22997220 */ /* 0x080fe20000410000 */
[C---:B------:R-:W-:Y:S01]  /*8950*/  FFMA.FTZ R66, R151.reuse, R203, -R66 ;  /* 0x000000cb97427223 */ /* 0x040fe20000010842 */
[----:B------:R-:W-:Y:S01]  /*8960*/  FFMA.FTZ R151, R151, R65, R148 ;  /* 0x0000004197977223 */ /* 0x000fe20000010094 */
[CC--:B------:R-:W-:Y:S01]  /*8970*/  FMUL.FTZ R67, R123.reuse, R4.reuse ;  /* 0x000000047b437220 */ /* 0x0c0fe20000410000 */
[----:B------:R-:W-:Y:S01]  /*8980*/  FMUL.FTZ R159, R123, R153 ;  /* 0x000000997b9f7220 */ /* 0x000fe20000410000 */
[----:B------:R-:W-:Y:S01]  /*8990*/  FADD.FTZ R148, R223, R66 ;  /* 0x00000042df947221 */ /* 0x000fe20000010000 */
[----:B------:R-:W-:Y:S01]  /*89a0*/  FADD.FTZ R222, -R222, R151 ;  /* 0x00000097dede7221 */ /* 0x000fe20000010100 */
[----:B------:R-:W-:Y:S01]  /*89b0*/  FMUL.FTZ R66, R0, R5 ;  /* 0x0000000500427220 */ /* 0x000fe20000410000 */
[----:B------:R-:W-:Y:S01]  /*89c0*/  FFMA.FTZ R4, R214, R4, -R159 ;  /* 0x00000004d6047223 */ /* 0x000fe2000001089f */
[C---:B------:R-:W-:Y:S01]  /*89d0*/  FMUL.FTZ R151, R35.reuse, R148 ;  /* 0x0000009423977220 */ /* 0x040fe20000410000 */
[----:B------:R-:W-:Y:S01]  /*89e0*/  FMUL.FTZ R3, R35, R222 ;  /* 0x000000de23037220 */ /* 0x000fe20000410000 */
[----:B------:R-:W-:Y:S01]  /*89f0*/  FMUL.FTZ R159, R32, R157 ;  /* 0x0000009d209f7220 */ /* 0x000fe20000410000 */
[----:B------:R0:W-:Y:S01]  /*8a00*/  STS [R189+0x8b8], R66 ;  /* 0x0008b842bd007388 */ /* 0x0001e20000000800 */
[----:B------:R-:W-:Y:S01]  /*8a10*/  FMUL.FTZ R5, R124, R151 ;  /* 0x000000977c057220 */ /* 0x000fe20000410000 */
[----:B------:R-:W-:Y:S01]  /*8a20*/  FMUL.FTZ R223, R25, R178 ;  /* 0x000000b219df7220 */ /* 0x000fe20000410000 */
[----:B------:R-:W-:Y:S01]  /*8a30*/  FMUL.FTZ R161, R128, R159 ;  /* 0x0000009f80a17220 */ /* 0x000fe20000410000 */
[----:B------:R-:W-:Y:S01]  /*8a40*/  STS [R189+0x84c], R209 ;  /* 0x00084cd1bd007388 */ /* 0x000fe20000000800 */
[-C--:B------:R-:W-:Y:S01]  /*8a50*/  FFMA.FTZ R5, R220, R3.reuse, -R5 ;  /* 0x00000003dc057223 */ /* 0x080fe20000010805 */
[----:B------:R-:W-:-:S02]  /*8a60*/  FMUL.FTZ R3, R124, R3 ;  /* 0x000000037c037220 */ /* 0x000fc40000410000 */
[----:B------:R-:W-:Y:S01]  /*8a70*/  STS [R189+0x850], R228 ;  /* 0x000850e4bd007388 */ /* 0x000fe20000000800 */
[----:B------:R-:W-:Y:S01]  /*8a80*/  FADD.FTZ R5, RZ, R5 ;  /* 0x00000005ff057221 */ /* 0x000fe20000010000 */
[----:B------:R-:W-:Y:S01]  /*8a90*/  FFMA.FTZ R3, R220, R151, R3 ;  /* 0x00000097dc037223 */ /* 0x000fe20000010003 */
[----:B0-----:R-:W-:Y:S01]  /*8aa0*/  FFMA.FTZ R66, R214, R153, R67 ;  /* 0x00000099d6427223 */ /* 0x001fe20000010043 */
[-C--:B------:R-:W-:Y:S01]  /*8ab0*/  FFMA.FTZ R67, R155, R154.reuse, -R156 ;  /* 0x0000009a9b437223 */ /* 0x080fe2000001089c */
[----:B------:R-:W-:Y:S01]  /*8ac0*/  FMUL.FTZ R154, R125, R154 ;  /* 0x0000009a7d9a7220 */ /* 0x000fe20000410000 */
[----:B------:R-:W-:Y:S01]  /*8ad0*/  FADD.FTZ R3, RZ, R3 ;  /* 0x00000003ff037221 */ /* 0x000fe20000010000 */
[----:B------:R-:W-:Y:S01]  /*8ae0*/  FADD.FTZ R4, R5, R4 ;  /* 0x0000000405047221 */ /* 0x000fe20000010000 */
[----:B------:R-:W-:Y:S01]  /*8af0*/  FMUL.FTZ R5, R32, R183 ;  /* 0x000000b720057220 */ /* 0x000fe20000410000 */
[----:B------:R-:W-:Y:S01]  /*8b00*/  FFMA.FTZ R154, R155, R150, R154 ;  /* 0x000000969b9a7223 */ /* 0x000fe2000001009a */
[----:B------:R-:W-:Y:S01]  /*8b10*/  FADD.FTZ R3, R3, R66 ;  /* 0x0000004203037221 */ /* 0x000fe20000010000 */
[----:B------:R-:W-:Y:S01]  /*8b20*/  FMUL.FTZ R66, R149, UR45 ;  /* 0x0000002d95427c20 */ /* 0x000fe20008410000 */
[-C--:B------:R-:W-:Y:S01]  /*8b30*/  FFMA.FTZ R161, R216, R5.reuse, -R161 ;  /* 0x00000005d8a17223 */ /* 0x080fe200000108a1 */
[----:B------:R-:W-:Y:S01]  /*8b40*/  FMUL.FTZ R5, R128, R5 ;  /* 0x0000000580057220 */ /* 0x000fe20000410000 */
[----:B------:R-:W-:Y:S01]  /*8b50*/  FADD.FTZ R3, R3, R154 ;  /* 0x0000009a03037221 */ /* 0x000fe20000010000 */
[C---:B------:R-:W-:Y:S01]  /*8b60*/  FMUL.FTZ R154, R31.reuse, R160 ;  /* 0x000000a01f9a7220 */ /* 0x040fe20000410000 */
[----:B------:R-:W-:Y:S01]  /*8b70*/  FMUL.FTZ R156, R31, R184 ;  /* 0x000000b81f9c7220 */ /* 0x000fe20000410000 */
[----:B------:R-:W-:Y:S01]  /*8b80*/  FFMA.FTZ R165, R245, UR57, R66 ;  /* 0x00000039f5a57c23 */ /* 0x000fe20008010042 */
[----:B------:R-:W-:Y:S01]  /*8b90*/  FFMA.FTZ R66, R216, R159, R5 ;  /* 0x0000009fd8427223 */ /* 0x000fe20000010005 */
[----:B------:R-:W-:Y:S01]  /*8ba0*/  FADD.FTZ R4, R4, R67 ;  /* 0x0000004304047221 */ /* 0x000fe20000010000 */
[C---:B------:R-:W-:Y:S01]  /*8bb0*/  FMUL.FTZ R5, R129.reuse, R154 ;  /* 0x0000009a81057220 */ /* 0x040fe20000410000 */
[-C--:B------:R-:W-:Y:S01]  /*8bc0*/  FMUL.FTZ R158, R129, R156.reuse ;  /* 0x0000009c819e7220 */ /* 0x080fe20000410000 */
[----:B------:R-:W-:Y:S01]  /*8bd0*/  FMUL.FTZ R67, R30, R187 ;  /* 0x000000bb1e437220 */ /* 0x000fe20000410000 */
[----:B------:R-:W-:Y:S01]  /*8be0*/  FFMA.FTZ R166, -R0, R165, -RZ ;  /* 0x000000a500a67223 */ /* 0x000fe200000109ff */
[----:B------:R-:W-:Y:S01]  /*8bf0*/  FFMA.FTZ R5, R215, R156, -R5 ;  /* 0x0000009cd7057223 */ /* 0x000fe20000010805 */
[----:B------:R-:W-:Y:S01]  /*8c00*/  FADD.FTZ R4, R4, R161 ;  /* 0x000000a104047221 */ /* 0x000fe20000010000 */
[----:B------:R-:W-:Y:S01]  /*8c10*/  FADD.FTZ R3, R3, R66 ;  /* 0x0000004203037221 */ /* 0x000fe20000010000 */
[----:B------:R-:W-:Y:S01]  /*8c20*/  FFMA.FTZ R158, R215, R154, R158 ;  /* 0x0000009ad79e7223 */ /* 0x000fe2000001009e */
[C---:B------:R-:W-:Y:S01]  /*8c30*/  FFMA.FTZ R156, -R30.reuse, R14, R221 ;  /* 0x0000000e1e9c7223 */ /* 0x040fe200000101dd */
[----:B------:R-:W-:Y:S01]  /*8c40*/  FMUL.FTZ R161, R30, R147 ;  /* 0x000000931ea17220 */ /* 0x000fe20000410000 */
[----:B------:R-:W-:Y:S01]  /*8c50*/  FMUL.FTZ R165, R130, R67 ;  /* 0x0000004382a57220 */ /* 0x000fe20000410000 */
[----:B------:R0:W-:Y:S01]  /*8c60*/  STS [R189+0x8bc], R166 ;  /* 0x0008bca6bd007388 */ /* 0x0001e20000000800 */
[----:B------:R-:W-:Y:S01]  /*8c70*/  FADD.FTZ R3, R3, R158 ;  /* 0x0000009e03037221 */ /* 0x000fe20000010000 */
[----:B------:R-:W-:Y:S01]  /*8c80*/  FMUL.FTZ R158, R29, R176 ;  /* 0x000000b01d9e7220 */ /* 0x000fe20000410000 */
[-C--:B------:R-:W-:Y:S01]  /*8c90*/  FFMA.FTZ R66, R156, R161.reuse, R165 ;  /* 0x000000a19c427223 */ /* 0x080fe200000100a5 */
[----:B------:R-:W-:Y:S01]  /*8ca0*/  FMUL.FTZ R162, R130, R161 ;  /* 0x000000a182a27220 */ /* 0x000fe20000410000 */
[----:B------:R-:W-:Y:S01]  /*8cb0*/  FMUL.FTZ R165, R28, R177 ;  /* 0x000000b11ca57220 */ /* 0x000fe20000410000 */
[----:B------:R-:W-:Y:S01]  /*8cc0*/  FMUL.FTZ R168, R131, R158 ;  /* 0x0000009e83a87220 */ /* 0x000fe20000410000 */
[----:B------:R-:W-:Y:S01]  /*8cd0*/  FADD.FTZ R3, R3, R66 ;  /* 0x0000004203037221 */ /* 0x000fe20000010000 */
[----:B------:R-:W-:Y:S01]  /*8ce0*/  FADD.FTZ R4, R4, R5 ;  /* 0x0000000504047221 */ /* 0x000fe20000010000 */
[----:B------:R-:W-:Y:S01]  /*8cf0*/  FFMA.FTZ R67, R156, R67, -R162 ;  /* 0x000000439c437223 */ /* 0x000fe200000108a2 */
[----:B0-----:R-:W-:Y:S01]  /*8d00*/  FMUL.FTZ R166, R29, R2 ;  /* 0x000000021da67220 */ /* 0x001fe20000410000 */
[----:B------:R-:W-:Y:S01]  /*8d10*/  FMUL.FTZ R162, R132, R165 ;  /* 0x000000a584a27220 */ /* 0x000fe20000410000 */
[----:B------:R-:W-:Y:S01]  /*8d20*/  STS [R189+0x854], R231 ;  /* 0x000854e7bd007388 */ /* 0x000fe20000000800 */
[----:B------:R-:W-:Y:S01]  /*8d30*/  FADD.FTZ R4, R4, R67 ;  /* 0x0000004304047221 */ /* 0x000fe20000010000 */
[-C--:B------:R-:W-:Y:S01]  /*8d40*/  FMUL.FTZ R66, R131, R166.reuse ;  /* 0x000000a683427220 */ /* 0x080fe20000410000 */
[C---:B------:R-:W-:Y:S01]  /*8d50*/  FFMA.FTZ R5, R217.reuse, R166, -R168 ;  /* 0x000000a6d9057223 */ /* 0x040fe200000108a8 */
[----:B------:R-:W-:Y:S01]  /*8d60*/  FFMA.FTZ R166, -R28, R12, R219 ;  /* 0x0000000c1ca67223 */ /* 0x000fe200000101db */
[----:B------:R0:W-:Y:S01]  /*8d70*/  STS [R189+0x858], R210 ;  /* 0x000858d2bd007388 */ /* 0x0001e20000000800 */
[----:B------:R-:W-:Y:S01]  /*8d80*/  FFMA.FTZ R66, R217, R158, R66 ;  /* 0x0000009ed9427223 */ /* 0x000fe20000010042 */
[----:B------:R-:W-:Y:S01]  /*8d90*/  FADD.FTZ R4, R4, R5 ;  /* 0x0000000504047221 */ /* 0x000fe20000010000 */
[C---:B------:R-:W-:Y:S01]  /*8da0*/  FFMA.FTZ R67, R166.reuse, R167, -R162 ;  /* 0x000000a7a6437223 */ /* 0x040fe200000108a2 */
[----:B------:R-:W-:Y:S01]  /*8db0*/  FMUL.FTZ R162, R27, R152 ;  /* 0x000000981ba27220 */ /* 0x000fe20000410000 */
[----:B------:R-:W-:Y:S01]  /*8dc0*/  FADD.FTZ R3, R3, R66 ;  /* 0x0000004203037221 */ /* 0x000fe20000010000 */
[----:B------:R-:W-:Y:S01]  /*8dd0*/  FFMA.FTZ R66, R166, R165, R185 ;  /* 0x000000a5a6427223 */ /* 0x000fe200000100b9 */
[C---:B------:R-:W-:Y:S01]  /*8de0*/  FMUL.FTZ R5, R26.reuse, R173 ;  /* 0x000000ad1a057220 */ /* 0x040fe20000410000 */
[----:B------:R-:W-:Y:S01]  /*8df0*/  FMUL.FTZ R168, R133, R162 ;  /* 0x000000a285a87220 */ /* 0x000fe20000410000 */
[----:B------:R-:W-:Y:S01]  /*8e00*/  FMUL.FTZ R167, R26, R181 ;  /* 0x000000b51aa77220 */ /* 0x000fe20000410000 */
[----:B------:R-:W-:Y:S01]  /*8e10*/  FADD.FTZ R3, R3, R66 ;  /* 0x0000004203037221 */ /* 0x000fe20000010000 */
[----:B------:R-:W-:Y:S01]  /*8e20*/  FMUL.FTZ R66, R27, R164 ;  /* 0x000000a41b427220 */ /* 0x000fe20000410000 */
[----:B------:R-:W-:Y:S01]  /*8e30*/  FADD.FTZ R4, R4, R67 ;  /* 0x0000004304047221 */ /* 0x000fe20000010000 */
[C---:B------:R-:W-:Y:S01]  /*8e40*/  FMUL.FTZ R185, R134.reuse, R167 ;  /* 0x000000a786b97220 */ /* 0x040fe20000410000 */
[----:B------:R-:W-:Y:S01]  /*8e50*/  STS [R189+0x85c], R229 ;  /* 0x00085ce5bd007388 */ /* 0x000fe20000000800 */
[-C--:B------:R-:W-:Y:S01]  /*8e60*/  FFMA.FTZ R219, R235, R66.reuse, -R168 ;  /* 0x00000042ebdb7223 */ /* 0x080fe200000108a8 */
[----:B------:R-:W-:Y:S01]  /*8e70*/  FMUL.FTZ R66, R133, R66 ;  /* 0x0000004285427220 */ /* 0x000fe20000410000 */
[----:B------:R-:W-:Y:S01]  /*8e80*/  FMUL.FTZ R168, R134, R5 ;  /* 0x0000000586a87220 */ /* 0x000fe20000410000 */
[----:B------:R-:W-:Y:S01]  /*8e90*/  STS [R189+0x860], R226 ;  /* 0x000860e2bd007388 */ /* 0x000fe20000000800 */
[----:B------:R-:W-:Y:S01]  /*8ea0*/  FADD.FTZ R219, R4, R219 ;  /* 0x000000db04db7221 */ /* 0x000fe20000010000 */
[----:B------:R-:W-:Y:S01]  /*8eb0*/  FFMA.FTZ R66, R235, R162, R66 ;  /* 0x000000a2eb427223 */ /* 0x000fe20000010042 */
[C---:B------:R-:W-:Y:S01]  /*8ec0*/  FFMA.FTZ R168, R236.reuse, R167, R168 ;  /* 0x000000a7eca87223 */ /* 0x040fe200000100a8 */
[----:B------:R-:W-:Y:S01]  /*8ed0*/  FMUL.FTZ R4, R139, UR56 ;  /* 0x000000388b047c20 */ /* 0x000fe20008410000 */
[----:B------:R1:W-:Y:S01]  /*8ee0*/  STS [R189+0x864], R213 ;  /* 0x000864d5bd007388 */ /* 0x0003e20000000800 */
[----:B------:R-:W-:Y:S01]  /*8ef0*/  FADD.FTZ R3, R3, R66 ;  /* 0x0000004203037221 */ /* 0x000fe20000010000 */
[----:B------:R-:W-:Y:S01]  /*8f00*/  FFMA.FTZ R218, R236, R5, -R185 ;  /* 0x00000005ecda7223 */ /* 0x000fe200000108b9 */
[----:B------:R-:W-:Y:S01]  /*8f10*/  FFMA.FTZ R191, R169, UR55, -R4 ;  /* 0x00000037a9bf7c23 */ /* 0x000fe20008010804 */
[----:B------:R-:W-:Y:S01]  /*8f20*/  FMUL.FTZ R4, R141, UR56 ;  /* 0x000000388d047c20 */ /* 0x000fe20008410000 */
[----:B------:R-:W-:Y:S01]  /*8f30*/  FADD.FTZ R67, R3, R168 ;  /* 0x000000a803437221 */ /* 0x000fe20000010000 */
[----:B------:R-:W-:Y:S01]  /*8f40*/  FMUL.FTZ R3, R135, UR56 ;  /* 0x0000003887037c20 */ /* 0x000fe20008410000 */
[----:B------:R-:W-:Y:S01]  /*8f50*/  STS [R189+0x868], R224 ;  /* 0x000868e0bd007388 */ /* 0x000fe20000000800 */
[----:B------:R-:W-:Y:S01]  /*8f60*/  FMUL.FTZ R185, R193, UR56 ;  /* 0x00000038c1b97c20 */ /* 0x000fe20008410000 */
[----:B------:R-:W-:Y:S01]  /*8f70*/  ULEA UR57, UR15, 0xfffffe00, 0x9 ;  /* 0xfffffe000f397891 */ /* 0x000fe2000f8e483f */
[----:B------:R-:W-:Y:S01]  /*8f80*/  FFMA.FTZ R190, R142, UR55, -R3 ;  /* 0x000000378ebe7c23 */ /* 0x000fe20008010803 */
[----:B------:R-:W-:Y:S01]  /*8f90*/  STS [R189+0x86c], R227 ;  /* 0x00086ce3bd007388 */ /* 0x000fe20000000800 */
[----:B------:R-:W-:Y:S01]  /*8fa0*/  FMUL.FTZ R3, R200, UR56 ;  /* 0x00000038c8037c20 */ /* 0x000fe20008410000 */
[----:B------:R-:W-:Y:S01]  /*8fb0*/  FMUL.FTZ R168, R25, R193 ;  /* 0x000000c119a87220 */ /* 0x000fe20000410000 */
[----:B------:R-:W-:Y:S01]  /*8fc0*/  FFMA.FTZ R185, R178, UR55, -R185 ;  /* 0x00000037b2b97c23 */ /* 0x000fe200080108b9 */
[----:B------:R-:W-:Y:S01]  /*8fd0*/  STS [R189+0x874], R225 ;  /* 0x000874e1bd007388 */ /* 0x000fe20000000800 */
[----:B------:R-:W-:Y:S01]  /*8fe0*/  FFMA.FTZ R180, R140, UR55, R3 ;  /* 0x000000378cb47c23 */ /* 0x000fe20008010003 */
[----:B------:R-:W-:Y:S01]  /*8ff0*/  FMUL.FTZ R3, R171, UR56 ;  /* 0x00000038ab037c20 */ /* 0x000fe20008410000 */
[----:B------:R-:W-:Y:S01]  /*9000*/  UIADD3 UR57, -UR57, UR10, URZ ;  /* 0x0000000a39397290 */ /* 0x000fe2000fffe13f */
[----:B------:R-:W-:Y:S01]  /*9010*/  STS [R189+0x878], R238 ;  /* 0x000878eebd007388 */ /* 0x000fe20000000800 */
[----:B------:R-:W-:Y:S01]  /*9020*/  FMUL.FTZ R192, R126, R168 ;  /* 0x000000a87ec07220 */ /* 0x000fe20000410000 */
[----:B------:R-:W-:Y:S01]  /*9030*/  FFMA.FTZ R170, R194, UR55, R3 ;  /* 0x00000037c2aa7c23 */ /* 0x000fe20008010003 */
[----:B------:R-:W-:Y:S01]  /*9040*/  FMUL.FTZ R3, R152, UR56 ;  /* 0x0000003898037c20 */ /* 0x000fe20008410000 */
[----:B------:R-:W-:Y:S01]  /*9050*/  STS [R189+0x87c], R234 ;  /* 0x00087ceabd007388 */ /* 0x000fe20000000800 */
[----:B------:R-:W-:Y:S01]  /*9060*/  FFMA.FTZ R221, R241, R223, -R192 ;  /* 0x000000dff1dd7223 */ /* 0x000fe200000108c0 */
[----:B------:R-:W-:Y:S01]  /*9070*/  MOV R5, UR57 ;  /* 0x0000003900057c02 */ /* 0x000fe20008000f00 */
[----:B------:R-:W-:Y:S01]  /*9080*/  FFMA.FTZ R192, R164, UR55, -R3 ;  /* 0x00000037a4c07c23 */ /* 0x000fe20008010803 */
[----:B------:R-:W-:Y:S01]  /*9090*/  STS [R189+0x880], R237 ;  /* 0x000880edbd007388 */ /* 0x000fe20000000800 */
[----:B------:R-:W-:Y:S01]  /*90a0*/  FMUL.FTZ R3, R176, UR56 ;  /* 0x00000038b0037c20 */ /* 0x000fe20008410000 */
[----:B------:R-:W-:Y:S01]  /*90b0*/  LEA R66, R5, -R120, 0x1 ;  /* 0x8000007805427211 */ /* 0x000fe200078e08ff */
[----:B------:R-:W-:Y:S01]  /*90c0*/  FMUL.FTZ R5, R140, UR56 ;  /* 0x000000388c057c20 */ /* 0x000fe20008410000 */
[----:B------:R-:W-:Y:S01]  /*90d0*/  STS [R189+0x884], R239 ;  /* 0x000884efbd007388 */ /* 0x000fe20000000800 */
[----:B0-----:R-:W-:Y:S01]  /*90e0*/  FMUL.FTZ R210, R203, UR56 ;  /* 0x00000038cbd27c20 */ /* 0x001fe20008410000 */
[----:B------:R-:W-:Y:S01]  /*90f0*/  ISETP.GE.AND P1, PT, R66, 0x1, PT ;  /* 0x000000014200780c */ /* 0x000fe20003f26270 */
[----:B------:R-:W-:Y:S01]  /*9100*/  FFMA.FTZ R182, R200, UR55, -R5 ;  /* 0x00000037c8b67c23 */ /* 0x000fe20008010805 */
[----:B------:R-:W-:Y:S01]  /*9110*/  STS [R189+0x888], R240 ;  /* 0x000888f0bd007388 */ /* 0x000fe20000000800 */
[----:B------:R-:W-:Y:S01]  /*9120*/  FMUL.FTZ R5, R164, UR56 ;  /* 0x00000038a4057c20 */ /* 0x000fe20008410000 */
[----:B-1----:R-:W-:Y:S01]  /*9130*/  FMUL.FTZ R213, R222, UR56 ;  /* 0x00000038ded57c20 */ /* 0x002fe20008410000 */
[----:B------:R-:W-:Y:S01]  /*9140*/  FFMA.FTZ R210, R65, UR55, -R210 ;  /* 0x0000003741d27c23 */ /* 0x000fe200080108d2 */
[----:B------:R-:W-:Y:S01]  /*9150*/  STS [R189+0x88c], R242 ;  /* 0x00088cf2bd007388 */ /* 0x000fe20000000800 */
[----:B------:R-:W-:Y:S01]  /*9160*/  FFMA.FTZ R164, R152, UR55, R5 ;  /* 0x0000003798a47c23 */ /* 0x000fe20008010005 */
[----:B------:R-:W-:Y:S01]  /*9170*/  FMUL.FTZ R5, R2, UR56 ;  /* 0x0000003802057c20 */ /* 0x000fe20008410000 */
[----:B------:R-:W-:Y:S01]  /*9180*/  FFMA.FTZ R213, R148, UR55, R213 ;  /* 0x0000003794d57c23 */ /* 0x000fe200080100d5 */
[----:B------:R-:W-:Y:S02]  /*9190*/  STS [R189+0x890], R243 ;  /* 0x000890f3bd007388 */ /* 0x000fe40000000800 */
[----:B------:R-:W-:-:S02]  /*91a0*/  FFMA.FTZ R204, R176, UR55, R5 ;  /* 0x00000037b0cc7c23 */ /* 0x000fc40008010005 */
[----:B------:R-:W-:Y:S04]  /*91b0*/  STS [R189+0x894], R244 ;  /* 0x000894f4bd007388 */ /* 0x000fe80000000800 */
[----:B------:R0:W-:Y:S02]  /*91c0*/  STS [R189+0x898], R196 ;  /* 0x000898c4bd007388 */ /* 0x0001e40000000800 */
[----:B0-----:R-:W-:Y:S01]  /*91d0*/  FFMA.FTZ R189, R199, UR55, -R4 ;  /* 0x00000037c7bd7c23 */ /* 0x001fe20008010804 */
[----:B------:R-:W-:Y:S01]  /*91e0*/  FMUL.FTZ R4, R178, UR56 ;  /* 0x00000038b2047c20 */ /* 0x000fe20008410000 */
[----:B------:R-:W-:-:S03]  /*91f0*/  FMUL.FTZ R196, R173, UR56 ;  /* 0x00000038adc47c20 */ /* 0x000fc60008410000 */
[----:B------:R-:W-:Y:S01]  /*9200*/  FFMA.FTZ R178, R193, UR55, R4 ;  /* 0x00000037c1b27c23 */ /* 0x000fe20008010004 */
[----:B------:R-:W-:-:S04]  /*9210*/  FMUL.FTZ R4, R181, UR56 ;  /* 0x00000038b5047c20 */ /* 0x000fc80008410000 */
[----:B------:R-:W-:Y:S01]  /*9220*/  FFMA.FTZ R195, R173, UR55, -R4 ;  /* 0x00000037adc37c23 */ /* 0x000fe20008010804 */
[----:B------:R-:W-:-:S04]  /*9230*/  FMUL.FTZ R4, R177, UR56 ;  /* 0x00000038b1047c20 */ /* 0x000fc80008410000 */
        /* <DEDUP_REMOVED lines=8> */
[C---:B------:R-:W-:Y:S01]  /*92c0*/  FFMA.FTZ R198, R184.reuse, UR55, -R3 ;  /* 0x00000037b8c67c23 */ /* 0x040fe20008010803 */
[----:B------:R-:W-:Y:S01]  /*92d0*/  FMUL.FTZ R3, R184, UR56 ;  /* 0x00000038b8037c20 */ /* 0x000fe20008410000 */
[C---:B------:R-:W-:Y:S01]  /*92e0*/  FFMA.FTZ R205, R187.reuse, UR55, -R4 ;  /* 0x00000037bbcd7c23 */ /* 0x040fe20008010804 */
[----:B------:R-:W-:Y:S01]  /*92f0*/  FMUL.FTZ R4, R187, UR56 ;  /* 0x00000038bb047c20 */ /* 0x000fe20008410000 */
[----:B------:R-:W-:Y:S01]  /*9300*/  FFMA.FTZ R187, R183, UR55, -R2 ;  /* 0x00000037b7bb7c23 */ /* 0x000fe20008010802 */
[----:B------:R-:W-:Y:S01]  /*9310*/  FFMA.FTZ R184, R160, UR55, R3 ;  /* 0x00000037a0b87c23 */ /* 0x000fe20008010003 */
[----:B------:R-:W-:Y:S01]  /*9320*/  FMUL.FTZ R3, R206, UR56 ;  /* 0x00000038ce037c20 */ /* 0x000fe20008410000 */
[----:B------:R-:W-:Y:S01]  /*9330*/  FFMA.FTZ R207, R147, UR55, R4 ;  /* 0x0000003793cf7c23 */ /* 0x000fe20008010004 */
[----:B------:R-:W-:Y:S01]  /*9340*/  FMUL.FTZ R4, R183, UR56 ;  /* 0x00000038b7047c20 */ /* 0x000fe20008410000 */
[----:B------:R-:W-:Y:S01]  /*9350*/  FMUL.FTZ R183, R148, UR56 ;  /* 0x0000003894b77c20 */ /* 0x000fe20008410000 */
[C---:B------:R-:W-:Y:S01]  /*9360*/  FFMA.FTZ R208, R64.reuse, UR55, -R3 ;  /* 0x0000003740d07c23 */ /* 0x040fe20008010803 */
[----:B------:R-:W-:Y:S01]  /*9370*/  FMUL.FTZ R3, R64, UR56 ;  /* 0x0000003840037c20 */ /* 0x000fe20008410000 */
[----:B------:R-:W-:Y:S01]  /*9380*/  FMUL.FTZ R2, R65, UR56 ;  /* 0x0000003841027c20 */ /* 0x000fe20008410000 */
        /* <DEDUP_REMOVED lines=10> */
[----:B------:R-:W-:Y:S01]  /*9430*/  LEA R4, R2, UR54, 0x2 ;  /* 0x0000003602047c11 */ /* 0x000fe2000f8e10ff */
        /* <DEDUP_REMOVED lines=23> */
.L_x_12711:
[----:B------:R-:W-:Y:S05]  /*95b0*/  BSYNC B0 ;  /* 0x0000000000007941 */ /* 0x000fea0003800000 */
.L_x_12710:
[----:B------:R-:W-:Y:S01]  /*95c0*/  USHF.R.U32.HI UR44, URZ, 0x1, UR35 ;  /* 0x000000013f2c7899 */ /* 0x000fe20008011623 */
[----:B------:R-:W-:Y:S01]  /*95d0*/  FMUL.FTZ R2, R126, R223 ;  /* 0x000000df7e027220 */ /* 0x000fe20000410000 */
[----:B------:R-:W-:Y:S01]  /*95e0*/  USHF.R.U64 UR55, UR34, 0x1, UR35 ;  /* 0x0000000122377899 */ /* 0x000fe20008001223 */
[C---:B0-----:R-:W-:Y:S01]  /*95f0*/  FMUL.FTZ R65, R0.reuse, R163 ;  /* 0x000000a300417220 */ /* 0x041fe20000410000 */
[----:B------:R-:W-:Y:S01]  /*9600*/  UIMAD UR56, UR44, UR51, URZ ;  /* 0x000000332c3872a4 */ /* 0x000fe2000f8e023f */
[----:B------:R-:W-:Y:S01]  /*9610*/  FFMA.FTZ R2, R241, R168, R2 ;  /* 0x000000a8f1027223 */ /* 0x000fe20000010002 */
[----:B------:R-:W-:Y:S01]  /*9620*/  UIMAD.WIDE.U32 UR44, UR55, UR51, URZ ;  /* 0x00000033372c72a5 */ /* 0x000fe2000f8e003f */
[----:B------:R-:W-:Y:S01]  /*9630*/  FMUL.FTZ R64, R0, R179 ;  /* 0x000000b300407220 */ /* 0x000fe20000410000 */
[----:B------:R-:W-:Y:S01]  /*9640*/  UIMAD UR56, UR58, UR55, UR56 ;  /* 0x000000373a3872a4 */ /* 0x000fe2000f8e0238 */
[C---:B------:R-:W-:Y:S01]  /*9650*/  FMUL.FTZ R0, R24.reuse, R194 ;  /* 0x000000c218007220 */ /* 0x040fe20000410000 */
[----:B------:R-:W-:Y:S01]  /*9660*/  UIMAD UR59, UR59, UR36, URZ ;  /* 0x000000243b3b72a4 */ /* 0x000fe2000f8e023f */
[C---:B------:R-:W-:Y:S01]  /*9670*/  FFMA.FTZ R163, -R24.reuse, R8, R202 ;  /* 0x0000000818a37223 */ /* 0x040fe200000101ca */
[----:B------:R-:W-:Y:S01]  /*9680*/  UIADD3 UR45, UR56, UR45, URZ ;  /* 0x0000002d382d7290 */ /* 0x000fe2000fffe03f */
[----:B------:R-:W-:Y:S01]  /*9690*/  FADD.FTZ R67, R67, R2 ;  /* 0x0000000243437221 */ /* 0x000fe20000010000 */
[----:B------:R-:W-:Y:S01]  /*96a0*/  UIMAD UR55, UR50, UR37, UR59 ;  /* 0x00000025323772a4 */ /* 0x000fe2000f8e023b */
[----:B------:R-:W-:Y:S01]  /*96b0*/  FMUL.FTZ R202, R23, R141 ;  /* 0x0000008d17ca7220 */ /* 0x000fe20000410000 */
[----:B------:R-:W-:Y:S01]  /*96c0*/  UIMAD.WIDE.U32 UR44, UR50, UR36, UR44 ;  /* 0x00000024322c72a5 */ /* 0x000fe2000f8e002c */
[----:B------:R-:W-:Y:S01]  /*96d0*/  FMUL.FTZ R4, R24, R171 ;  /* 0x000000ab18047220 */ /* 0x000fe20000410000 */
[----:B------:R-:W-:Y:S01]  /*96e0*/  FMUL.FTZ R222, R127, R0 ;  /* 0x000000007fde7220 */ /* 0x000fe20000410000 */
[----:B------:R-:W0:Y:S01]  /*96f0*/  LDC.64 R2, c[0x0][0x380] ;  /* 0x0000e000ff027b82 */ /* 0x000e220000000a00 */
[----:B------:R-:W-:Y:S01]  /*9700*/  UIADD3 UR55, UR55, UR45, URZ ;  /* 0x0000002d37377290 */ /* 0x000fe2000fffe03f */
[----:B------:R-:W-:Y:S01]  /*9710*/  FADD.FTZ R218, R219, R218 ;  /* 0x000000dadbda7221 */ /* 0x000fe20000010000 */
[----:B------:R-:W-:Y:S01]  /*9720*/  ULEA UR56, UP0, UR44, UR38, 0x3 ;  /* 0x000000262c387291 */ /* 0x000fe2000f80183f */
[C---:B------:R-:W-:Y:S01]  /*9730*/  FFMA.FTZ R201, -R23.reuse, R7, R201 ;  /* 0x0000000717c97223 */ /* 0x040fe200000101c9 */
[----:B------:R-:W-:Y:S01]  /*9740*/  UIADD3 UR45, UR7, -UR53, URZ ;  /* 0x80000035072d7290 */ /* 0x000fe2000fffe03f */
[----:B------:R-:W-:Y:S01]  /*9750*/  FMUL.FTZ R199, R23, R199 ;  /* 0x000000c717c77220 */ /* 0x000fe20000410000 */
[----:B------:R-:W-:Y:S01]  /*9760*/  ULEA.HI.X UR55, UR44, UR39, UR55, 0x3, UP0 ;  /* 0x000000272c377291 */ /* 0x000fe200080f1c37 */
[----:B------:R-:W-:Y:S01]  /*9770*/  FMUL.FTZ R224, R136, R202 ;  /* 0x000000ca88e07220 */ /* 0x000fe20000410000 */
[-C--:B------:R-:W-:Y:S01]  /*9780*/  FFMA.FTZ R171, R163, R4.reuse, -R222 ;  /* 0x00000004a3ab7223 */ /* 0x080fe200000108de */
[----:B------:R-:W-:Y:S01]  /*9790*/  UIMAD UR44, UR45, -0x400, URZ ;  /* 0xfffffc002d2c78a4 */ /* 0x000fe2000f8e023f */
[----:B------:R-:W-:Y:S01]  /*97a0*/  FMUL.FTZ R222, R127, R4 ;  /* 0x000000047fde7220 */ /* 0x000fe20000410000 */
[----:B------:R-:W-:Y:S01]  /*97b0*/  LEA R4, P1, R120, UR56, 0x2 ;  /* 0x0000003878047c11 */ /* 0x000fe2000f8210ff */
[----:B------:R-:W-:Y:S01]  /*97c0*/  FADD.FTZ R218, R218, R221 ;  /* 0x000000dddada7221 */ /* 0x000fe20000010000 */
[-C--:B------:R-:W-:Y:S01]  /*97d0*/  FFMA.FTZ R179, R201, R199.reuse, -R224 ;  /* 0x000000c7c9b37223 */ /* 0x080fe200000108e0 */
[----:B------:R-:W-:Y:S01]  /*97e0*/  FMUL.FTZ R224, R136, R199 ;  /* 0x000000c788e07220 */ /* 0x000fe20000410000 */
[----:B------:R-:W-:Y:S01]  /*97f0*/  LEA.HI.X R5, R120, UR55, RZ, 0x2, P1 ;  /* 0x0000003778057c11 */ /* 0x000fe200088f14ff */
[----:B------:R-:W-:Y:S01]  /*9800*/  FADD.FTZ R218, R218, R171 ;  /* 0x000000abdada7221 */ /* 0x000fe20000010000 */
[----:B------:R-:W-:Y:S01]  /*9810*/  MOV R199, UR44 ;  /* 0x0000002c00c77c02 */ /* 0x000fe20008000f00 */
[C---:B------:R-:W-:Y:S01]  /*9820*/  FMUL.FTZ R171, R22.reuse, R140 ;  /* 0x0000008c16ab7220 */ /* 0x040fe20000410000 */
[C---:B------:R-:W-:Y:S01]  /*9830*/  FFMA.FTZ R144, -R22.reuse, R6, R144 ;  /* 0x0000000616907223 */ /* 0x040fe20000010190 */
[----:B------:R-:W-:Y:S01]  /*9840*/  FMUL.FTZ R200, R22, R200 ;  /* 0x000000c816c87220 */ /* 0x000fe20000410000 */
[----:B------:R-:W-:Y:S01]  /*9850*/  FADD.FTZ R179, R218, R179 ;  /* 0x000000b3dab37221 */ /* 0x000fe20000010000 */
[----:B------:R-:W-:-:S04]  /*9860*/  IMAD.WIDE R4, R199, 0x4, R4 ;  /* 0x00000004c7047825 */ /* 0x000fc800078e0204 */
[----:B------:R-:W-:Y:S01]  /*9870*/  FMUL.FTZ R199, R137, R171 ;  /* 0x000000ab89c77220 */ /* 0x000fe20000410000 */
[----:B------:R-:W-:Y:S01]  /*9880*/  USHF.L.U64.HI UR45, UR5, 0x2, UR4 ;  /* 0x00000002052d7899 */ /* 0x000fe20008010204 */
[----:B------:R-:W-:Y:S01]  /*9890*/  FADD.FTZ R146, R146, R65 ;  /* 0x0000004192927221 */ /* 0x000fe20000010000 */
[----:B------:R-:W-:Y:S01]  /*98a0*/  USHF.L.U32 UR44, UR5, 0x2, URZ ;  /* 0x00000002052c7899 */ /* 0x000fe2000800063f */
[----:B------:R-:W-:Y:S01]  /*98b0*/  FFMA.FTZ R218, R144, R200, -R199 ;  /* 0x000000c890da7223 */ /* 0x000fe200000108c7 */
[----:B------:R-:W-:Y:S01]  /*98c0*/  FFMA.FTZ R222, R163, R0, R222 ;  /* 0x00000000a3de7223 */ /* 0x000fe200000100de */
[----:B------:R-:W-:Y:S01]  /*98d0*/  FFMA.FTZ R224, R201, R202, R224 ;  /* 0x000000cac9e07223 */ /* 0x000fe200000100e0 */
[----:B------:R-:W-:Y:S01]  /*98e0*/  FMUL.FTZ R219, R21, R169 ;  /* 0x000000a915db7220 */ /* 0x000fe20000410000 */
[----:B------:R-:W-:Y:S01]  /*98f0*/  FADD.FTZ R179, R179, R218 ;  /* 0x000000dab3b37221 */ /* 0x000fe20000010000 */
[----:B0-----:R-:W-:Y:S02]  /*9900*/  IMAD R218, R2, UR45, RZ ;  /* 0x0000002d02da7c24 */ /* 0x001fe4000f8e02ff */
[----:B------:R-:W-:Y:S01]  /*9910*/  FADD.FTZ R67, R67, R222 ;  /* 0x000000de43437221 */ /* 0x000fe20000010000 */
[----:B------:R-:W-:Y:S01]  /*9920*/  FMUL.FTZ R199, R137, R200 ;  /* 0x000000c889c77220 */ /* 0x000fe20000410000 */
[----:B------:R-:W-:Y:S01]  /*9930*/  FMUL.FTZ R169, R21, R139 ;  /* 0x0000008b15a97220 */ /* 0x000fe20000410000 */
[----:B------:R-:W-:Y:S01]  /*9940*/  IMAD R65, R3, UR44, R218 ;  /* 0x0000002c03417c24 */ /* 0x000fe2000f8e02da */
[----:B------:R-:W-:Y:S01]  /*9950*/  ISETP.GE.AND P1, PT, R66, 0x21, PT ;  /* 0x000000214200780c */ /* 0x000fe20003f26270 */
[----:B------:R-:W-:Y:S01]  /*9960*/  IMAD.WIDE.U32 R2, R2, UR44, R4 ;  /* 0x0000002c02027c25 */ /* 0x000fe2000f8e0004 */
[----:B------:R-:W-:-:S03]  /*9970*/  IADD3 R5, R120, 0x20, RZ ;  /* 0x0000002078057810 */ /* 0x000fc60007ffe0ff */
[----:B------:R-:W-:Y:S01]  /*9980*/  FADD.FTZ R67, R67, R224 ;  /* 0x000000e043437221 */ /* 0x000fe20000010000 */
[----:B------:R-:W-:Y:S01]  /*9990*/  FFMA.FTZ R200, R144, R171, R199 ;  /* 0x000000ab90c87223 */ /* 0x000fe200000100c7 */
[----:B------:R-:W-:Y:S01]  /*99a0*/  FFMA.FTZ R143, -R21, R121, R143 ;  /* 0x00000079158f7223 */ /* 0x000fe2000001018f */
[----:B------:R-:W-:Y:S01]  /*99b0*/  LEA.HI.SX32 R5, R5, R120, 0x1b ;  /* 0x0000007805057211 */ /* 0x000fe200078fdaff */
[----:B------:R-:W-:Y:S01]  /*99c0*/  FMUL.FTZ R222, R138, R169 ;  /* 0x000000a98ade7220 */ /* 0x000fe20000410000 */
[----:B------:R-:W-:Y:S01]  /*99d0*/  IADD3 R3, R3, R65, RZ ;  /* 0x0000004103037210 */ /* 0x000fe20007ffe0ff */
[C---:B------:R-:W-:Y:S01]  /*99e0*/  FMUL.FTZ R4, R20.reuse, R135 ;  /* 0x0000008714047220 */ /* 0x040fe20000410000 */
[----:B------:R-:W-:Y:S01]  /*99f0*/  LEA R65, R5, UR54, 0x2 ;  /* 0x0000003605417c11 */ /* 0x000fe2000f8e10ff */
[----:B------:R-:W-:Y:S01]  /*9a00*/  FADD.FTZ R67, R67, R200 ;  /* 0x000000c843437221 */ /* 0x000fe20000010000 */
[-C--:B------:R-:W-:Y:S01]  /*9a10*/  FFMA.FTZ R222, R143, R219.reuse, -R222 ;  /* 0x000000db8fde7223 */ /* 0x080fe200000108de */
[----:B------:R-:W-:Y:S01]  /*9a20*/  FMUL.FTZ R142, R20, R142 ;  /* 0x0000008e148e7220 */ /* 0x000fe20000410000 */
[----:B------:R-:W-:Y:S01]  /*9a30*/  FMUL.FTZ R200, R138, R219 ;  /* 0x000000db8ac87220 */ /* 0x000fe20000410000 */
[----:B------:R-:W-:Y:S01]  /*9a40*/  FFMA.FTZ R245, -R20, R122, R245 ;  /* 0x0000007a14f57223 */ /* 0x000fe200000101f5 */
[----:B------:R-:W0:Y:S01]  /*9a50*/  LDS R65, [R65+0x8c0] ;  /* 0x0008c00041417984 */ /* 0x000e220000000800 */
[----:B------:R-:W-:Y:S01]  /*9a60*/  FMUL.FTZ R218, R149, R4 ;  /* 0x0000000495da7220 */ /* 0x000fe20000410000 */
[----:B------:R-:W-:Y:S01]  /*9a70*/  FADD.FTZ R179, R179, R222 ;  /* 0x000000deb3b37221 */ /* 0x000fe20000010000 */
[----:B------:R-:W-:Y:S01]  /*9a80*/  FFMA.FTZ R200, R143, R169, R200 ;  /* 0x000000a98fc87223 */ /* 0x000fe200000100c8 */
[----:B------:R-:W-:Y:S01]  /*9a90*/  BSSY B0, `(.L_x_12712) ;  /* 0x0000009000007945 */ /* 0x000fe20003800000 */
[----:B------:R-:W-:Y:S01]  /*9aa0*/  FFMA.FTZ R218, R245, R142, -R218 ;  /* 0x0000008ef5da7223 */ /* 0x000fe200000108da */
[----:B------:R-:W-:Y:S01]  /*9ab0*/  FADD.FTZ R145, R145, -R64 ;  /* 0x8000004091917221 */ /* 0x000fe20000010000 */
[----:B------:R-:W-:Y:S01]  /*9ac0*/  FADD.FTZ R64, R67, R200 ;  /* 0x000000c843407221 */ /* 0x000fe20000010000 */
[C---:B------:R-:W-:Y:S01]  /*9ad0*/  IADD3 R67, R120.reuse, 0x40, RZ ;  /* 0x0000004078437810 */ /* 0x040fe20007ffe0ff */
[----:B------:R-:W-:Y:S01]  /*9ae0*/  FADD.FTZ R5, R179, R218 ;  /* 0x000000dab3057221 */ /* 0x000fe20000010000 */
[----:B------:R-:W-:Y:S01]  /*9af0*/  IADD3 R179, R120, 0x60, RZ ;  /* 0x0000006078b37810 */ /* 0x000fe20007ffe0ff */
[----:B------:R-:W-:Y:S06]  /*9b00*/  @!P1 BRA `(.L_x_12713) ;  /* 0x0000000000049947 */ /* 0x000fec0003800000 */
[----:B0-----:R1:W-:Y:S02]  /*9b10*/  REDG.E.ADD.F32.FTZ.RN.STRONG.GPU desc[UR20][R2.64+-0xf80], R65 ;  /* 0xfff08041020079a6 */ /* 0x0013e4000c10f394 */
.L_x_12713:
[----:B------:R-:W-:Y:S05]  /*9b20*/  BSYNC B0 ;  /* 0x0000000000007941 */ /* 0x000fea0003800000 */
.L_x_12712:
[----:B01----:R-:W-:Y:S01]  /*9b30*/  IADD3 R65, R120, 0x80, RZ ;  /* 0x0000008078417810 */ /* 0x003fe20007ffe0ff */
[----:B------:R-:W-:Y:S01]  /*9b40*/  BSSY B0, `(.L_x_12714) ;  /* 0x0000010000007945 */ /* 0x000fe20003800000 */
[-C--:B------:R-:W-:Y:S02]  /*9b50*/  LEA.HI.SX32 R67, R67, R120.reuse, 0x1b ;  /* 0x0000007843437211 */ /* 0x080fe400078fdaff */
[-C--:B------:R-:W-:Y:S02]  /*9b60*/  LEA.HI.SX32 R199, R65, R120.reuse, 0x1b ;  /* 0x0000007841c77211 */ /* 0x080fe400078fdaff */
[----:B------:R-:W-:Y:S02]  /*9b70*/  LEA R65, R67, UR54, 0x2 ;  /* 0x0000003643417c11 */ /* 0x000fe4000f8e10ff */
[----:B------:R-:W-:Y:S02]  /*9b80*/  ISETP.GE.AND P6, PT, R66, 0x41, PT ;  /* 0x000000414200780c */ /* 0x000fe40003fc6270 */
[----:B------:R-:W-:-:S02]  /*9b90*/  LEA.HI.SX32 R179, R179, R120, 0x1b ;  /* 0x00000078b3b37211 */ /* 0x000fc400078fdaff */
[----:B------:R-:W0:Y:S01]  /*9ba0*/  LDS R65, [R65+0x940] ;  /* 0x0009400041417984 */ /* 0x000e220000000800 */
[----:B------:R-:W-:Y:S02]  /*9bb0*/  IADD3 R219, R120, 0xa0, RZ ;  /* 0x000000a078db7810 */ /* 0x000fe40007ffe0ff */
[----:B------:R-:W-:Y:S02]  /*9bc0*/  LEA R179, R179, UR54, 0x2 ;  /* 0x00000036b3b37c11 */ /* 0x000fe4000f8e10ff */
[C---:B------:R-:W-:Y:S02]  /*9bd0*/  ISETP.GE.AND P1, PT, R66.reuse, 0x61, PT ;  /* 0x000000614200780c */ /* 0x040fe40003f26270 */
[C---:B------:R-:W-:Y:S02]  /*9be0*/  ISETP.GE.AND P2, PT, R66.reuse, 0x81, PT ;  /* 0x000000814200780c */ /* 0x040fe40003f46270 */
[C---:B------:R-:W-:Y:S02]  /*9bf0*/  ISETP.GE.AND P3, PT, R66.reuse, 0xa1, PT ;  /* 0x000000a14200780c */ /* 0x040fe40003f66270 */
[----:B------:R-:W-:-:S02]  /*9c00*/  ISETP.GE.AND P4, PT, R66, 0xc1, PT ;  /* 0x000000c14200780c */ /* 0x000fc40003f86270 */
[----:B------:R-:W-:Y:S01]  /*9c10*/  ISETP.GE.AND P5, PT, R66, 0xe1, PT ;  /* 0x000000e14200780c */ /* 0x000fe20003fa6270 */
[----:B------:R-:W-:-:S12]  /*9c20*/  @!P6 BRA `(.L_x_12715) ;  /* 0x000000000004e947 */ /* 0x000fd80003800000 */
[----:B0-----:R1:W-:Y:S02]  /*9c30*/  REDG.E.ADD.F32.FTZ.RN.STRONG.GPU desc[UR20][R2.64+-0xf00], R65 ;  /* 0xfff10041020079a6 */ /* 0x0013e4000c10f394 */
.L_x_12715:
[----:B------:R-:W-:Y:S05]  /*9c40*/  BSYNC B0 ;  /* 0x0000000000007941 */ /* 0x000fea0003800000 */
.L_x_12714:
[----:B01----:R0:W1:Y:S01]  /*9c50*/  LDS R65, [R179+0x9c0] ;  /* 0x0009c000b3417984 */ /* 0x0030620000000800 */
[----:B------:R-:W-:Y:S01]  /*9c60*/  BSSY B0, `(.L_x_12716) ;  /* 0x0000006000007945 */ /* 0x000fe20003800000 */
[----:B------:R-:W-:Y:S02]  /*9c70*/  IADD3 R67, R120, 0xc0, RZ ;  /* 0x000000c078437810 */ /* 0x000fe40007ffe0ff */
[----:B------:R-:W-:Y:S02]  /*9c80*/  LEA.HI.SX32 R219, R219, R120, 0x1b ;  /* 0x00000078dbdb7211 */ /* 0x000fe400078fdaff */
[----:B------:R-:W-:Y:S01]  /*9c90*/  LEA R199, R199, UR54, 0x2 ;  /* 0x00000036c7c77c11 */ /* 0x000fe2000f8e10ff */
[----:B------:R-:W-:Y:S06]  /*9ca0*/  @!P1 BRA `(.L_x_12717) ;  /* 0x0000000000049947 */ /* 0x000fec0003800000 */
[----:B-1----:R2:W-:Y:S02]  /*9cb0*/  REDG.E.ADD.F32.FTZ.RN.STRONG.GPU desc[UR20][R2.64+-0xe80], R65 ;  /* 0xfff18041020079a6 */ /* 0x0025e4000c10f394 */
.L_x_12717:
[----:B------:R-:W-:Y:S05]  /*9cc0*/  BSYNC B0 ;  /* 0x0000000000007941 */ /* 0x000fea0003800000 */
.L_x_12716:
[----:B-12---:R1:W2:Y:S01]  /*9cd0*/  LDS R65, [R199+0xa40] ;  /* 0x000a4000c7417984 */ /* 0x0062a20000000800 */
[----:B------:R-:W-:Y:S01]  /*9ce0*/  BSSY B0, `(.L_x_12718) ;  /* 0x0000006000007945 */ /* 0x000fe20003800000 */
[----:B0-----:R-:W-:Y:S02]  /*9cf0*/  IADD3 R179, R120, 0xe0, RZ ;  /* 0x000000e078b37810 */ /* 0x001fe40007ffe0ff */
[----:B------:R-:W-:Y:S02]  /*9d00*/  LEA.HI.SX32 R67, R67, R120, 0x1b ;  /* 0x0000007843437211 */ /* 0x000fe400078fdaff */
[----:B------:R-:W-:Y:S01]  /*9d10*/  LEA R219, R219, UR54, 0x2 ;  /* 0x00000036dbdb7c11 */ /* 0x000fe2000f8e10ff */
[----:B------:R-:W-:Y:S06]  /*9d20*/  @!P2 BRA `(.L_x_12719) ;  /* 0x000000000004a947 */ /* 0x000fec0003800000 */
[----:B--2---:R0:W-:Y:S02]  /*9d30*/  REDG.E.ADD.F32.FTZ.RN.STRONG.GPU desc[UR20][R2.64+-0xe00], R65 ;  /* 0xfff20041020079a6 */ /* 0x0041e4000c10f394 */
.L_x_12719:
[----:B------:R-:W-:Y:S05]  /*9d40*/  BSYNC B0 ;  /* 0x0000000000007941 */ /* 0x000fea0003800000 */
.L_x_12718:
[----:B0-2---:R0:W2:Y:S01]  /*9d50*/  LDS R65, [R219+0xac0] ;  /* 0x000ac000db417984 */ /* 0x0050a20000000800 */
[----:B------:R-:W-:Y:S01]  /*9d60*/  BSSY B0, `(.L_x_12720) ;  /* 0x0000005000007945 */ /* 0x000fe20003800000 */
[----:B------:R-:W-:Y:S02]  /*9d70*/  LEA.HI.SX32 R179, R179, R120, 0x1b ;  /* 0x00000078b3b37211 */ /* 0x000fe400078fdaff */
[----:B------:R-:W-:Y:S01]  /*9d80*/  LEA R67, R67, UR54, 0x2 ;  /* 0x0000003643437c11 */ /* 0x000fe2000f8e10ff */
[----:B------:R-:W-:Y:S06]  /*9d90*/  @!P3 BRA `(.L_x_12721) ;  /* 0x000000000004b947 */ /* 0x000fec0003800000 */
[----:B--2---:R3:W-:Y:S02]  /*9da0*/  REDG.E.ADD.F32.FTZ.RN.STRONG.GPU desc[UR20][R2.64+-0xd80], R65 ;  /* 0xfff28041020079a6 */ /* 0x0047e4000c10f394 */
.L_x_12721:
[----:B------:R-:W-:Y:S05]  /*9db0*/  BSYNC B0 ;  /* 0x0000000000007941 */ /* 0x000fea0003800000 */
.L_x_12720:
[----:B--23--:R2:W3:Y:S01]  /*9dc0*/  LDS R65, [R67+0xb40] ;  /* 0x000b400043417984 */ /* 0x00c4e20000000800 */
[----:B------:R-:W-:Y:S01]  /*9dd0*/  BSSY B0, `(.L_x_12722) ;  /* 0x0000004000007945 */ /* 0x000fe20003800000 */
[----:B-1----:R-:W-:-:S03]  /*9de0*/  LEA R199, R179, UR54, 0x2 ;  /* 0x00000036b3c77c11 */ /* 0x002fc6000f8e10ff */
[----:B------:R-:W-:Y:S05]  /*9df0*/  @!P4 BRA `(.L_x_12723) ;  /* 0x000000000004c947 */ /* 0x000fea0003800000 */
[----:B---3--:R1:W-:Y:S02]  /*9e00*/  REDG.E.ADD.F32.FTZ.RN.STRONG.GPU desc[UR20][R2.64+-0xd00], R65 ;  /* 0xfff30041020079a6 */ /* 0x0083e4000c10f394 */
.L_x_12723:
[----:B------:R-:W-:Y:S05]  /*9e10*/  BSYNC B0 ;  /* 0x0000000000007941 */ /* 0x000fea0003800000 */
.L_x_12722:
[----:B-1-3--:R1:W3:Y:S01]  /*9e20*/  LDS R65, [R199+0xbc0] ;  /* 0x000bc000c7417984 */ /* 0x00a2e20000000800 */
[----:B------:R-:W-:Y:S01]  /*9e30*/  BSSY B0, `(.L_x_12724) ;  /* 0x0000005000007945 */ /* 0x000fe20003800000 */
[C---:B--2---:R-:W-:Y:S02]  /*9e40*/  IADD3 R67, R120.reuse, 0x100, RZ ;  /* 0x0000010078437810 */ /* 0x044fe40007ffe0ff */
[----:B------:R-:W-:Y:S01]  /*9e50*/  IADD3 R179, R120, 0x120, RZ ;  /* 0x0000012078b37810 */ /* 0x000fe20007ffe0ff */
[----:B------:R-:W-:Y:S06]  /*9e60*/  @!P5 BRA `(.L_x_12725) ;  /* 0x000000000004d947 */ /* 0x000fec0003800000 */
[----:B---3--:R2:W-:Y:S02]  /*9e70*/  REDG.E.ADD.F32.FTZ.RN.STRONG.GPU desc[UR20][R2.64+-0xc80], R65 ;  /* 0xfff38041020079a6 */ /* 0x0085e4000c10f394 */
.L_x_12725:
[----:B------:R-:W-:Y:S05]  /*9e80*/  BSYNC B0 ;  /* 0x0000000000007941 */ /* 0x000fea0003800000 */
.L_x_12724:
[----:B--23--:R-:W-:Y:S01]  /*9e90*/  IADD3 R65, R120, 0x140, RZ ;  /* 0x0000014078417810 */ /* 0x00cfe20007ffe0ff */
[----:B------:R-:W-:Y:S01]  /*9ea0*/  BSSY B0, `(.L_x_12726) ;  /* 0x0000010000007945 */ /* 0x000fe20003800000 */
[-C--:B------:R-:W-:Y:S02]  /*9eb0*/  LEA.HI.SX32 R67, R67, R120.reuse, 0x1b ;  /* 0x0000007843437211 */ /* 0x080fe400078fdaff */
[-C--:B-1----:R-:W-:Y:S02]  /*9ec0*/  LEA.HI.SX32 R199, R65, R120.reuse, 0x1b ;  /* 0x0000007841c77211 */ /* 0x082fe400078fdaff */
[----:B------:R-:W-:Y:S02]  /*9ed0*/  LEA R65, R67, UR54, 0x2 ;  /* 0x0000003643417c11 */ /* 0x000fe4000f8e10ff */
[----:B------:R-:W-:Y:S02]  /*9ee0*/  ISETP.GE.AND P6, PT, R66, 0x101, PT ;  /* 0x000001014200780c */ /* 0x000fe40003fc6270 */
[----:B------:R-:W-:-:S02]  /*9ef0*/  LEA.HI.SX32 R179, R179, R120, 0x1b ;  /* 0x00000078b3b37211 */ /* 0x000fc400078fdaff */
[----:B------:R-:W1:Y:S01]  /*9f00*/  LDS R65, [R65+0xc40] ;  /* 0x000c400041417984 */ /* 0x000e620000000800 */
[----:B0-----:R-:W-:Y:S02]  /*9f10*/  IADD3 R219, R120, 0x160, RZ ;  /* 0x0000016078db7810 */ /* 0x001fe40007ffe0ff */
[----:B------:R-:W-:Y:S02]  /*9f20*/  LEA R179, R179, UR54, 0x2 ;  /* 0x00000036b3b37c11 */ /* 0x000fe4000f8e10ff */
[C---:B------:R-:W-:Y:S02]  /*9f30*/  ISETP.GE.AND P1, PT, R66.reuse, 0x121, PT ;  /* 0x000001214200780c */ /* 0x040fe40003f26270 */
[C---:B------:R-:W-:Y:S02]  /*9f40*/  ISETP.GE.AND P2, PT, R66.reuse, 0x141, PT ;  /* 0x000001414200780c */ /* 0x040fe40003f46270 */
[C---:B------:R-:W-:Y:S02]  /*9f50*/  ISETP.GE.AND P3, PT, R66.reuse, 0x161, PT ;  /* 0x000001614200780c */ /* 0x040fe40003f66270 */
[----:B------:R-:W-:-:S02]  /*9f60*/  ISETP.GE.AND P4, PT, R66, 0x181, PT ;  /* 0x000001814200780c */ /* 0x000fc40003f86270 */
[----:B------:R-:W-:Y:S01]  /*9f70*/  ISETP.GE.AND P5, PT, R66, 0x1a1, PT ;  /* 0x000001a14200780c */ /* 0x000fe20003fa6270 */
[----:B------:R-:W-:-:S12]  /*9f80*/  @!P6 BRA `(.L_x_12727) ;  /* 0x000000000004e947 */ /* 0x000fd80003800000 */
[----:B-1----:R0:W-:Y:S02]  /*9f90*/  REDG.E.ADD.F32.FTZ.RN.STRONG.GPU desc[UR20][R2.64+-0xc00], R65 ;  /* 0xfff40041020079a6 */ /* 0x0021e4000c10f394 */
.L_x_12727:
[----:B------:R-:W-:Y:S05]  /*9fa0*/  BSYNC B0 ;  /* 0x0000000000007941 */ /* 0x000fea0003800000 */
.L_x_12726:
[----:B01----:R0:W1:Y:S01]  /*9fb0*/  LDS R65, [R179+0xcc0] ;  /* 0x000cc000b3417984 */ /* 0x0030620000000800 */
[----:B------:R-:W-:Y:S01]  /*9fc0*/  BSSY B0, `(.L_x_12728) ;  /* 0x0000006000007945 */ /* 0x000fe20003800000 */
[----:B------:R-:W-:Y:S02]  /*9fd0*/  IADD3 R67, R120, 0x180, RZ ;  /* 0x0000018078437810 */ /* 0x000fe40007ffe0ff */
[----:B------:R-:W-:Y:S02]  /*9fe0*/  LEA.HI.SX32 R219, R219, R120, 0x1b ;  /* 0x00000078dbdb7211 */ /* 0x000fe400078fdaff */
[----:B------:R-:W-:Y:S01]  /*9ff0*/  LEA R199, R199, UR54, 0x2 ;  /* 0x00000036c7c77c11 */ /* 0x000fe2000f8e10ff */
[----:B------:R-:W-:Y:S06]  /*a000*/  @!P1 BRA `(.L_x_12729) ;  /* 0x0000000000049947 */ /* 0x000fec0003800000 */
[----:B-1----:R2:W-:Y:S02]  /*a010*/  REDG.E.ADD.F32.FTZ.RN.STRONG.GPU desc[UR20][R2.64+-0xb80], R65 ;  /* 0xfff48041020079a6 */ /* 0x0025e4000c10f394 */
.L_x_12729:
[----:B------:R-:W-:Y:S05]  /*a020*/  BSYNC B0 ;  /* 0x0000000000007941 */ /* 0x000fea0003800000 */
.L_x_12728:
[----:B-12---:R1:W2:Y:S01]  /*a030*/  LDS R65, [R199+0xd40] ;  /* 0x000d4000c7417984 */ /* 0x0062a20000000800 */
[----:B------:R-:W-:Y:S01]  /*a040*/  BSSY B0, `(.L_x_12730) ;  /* 0x0000006000007945 */ /* 0x000fe20003800000 */
[----:B0-----:R-:W-:Y:S02]  /*a050*/  IADD3 R179, R120, 0x1a0, RZ ;  /* 0x000001a078b37810 */ /* 0x001fe40007ffe0ff */
[----:B------:R-:W-:Y:S02]  /*a060*/  LEA.HI.SX32 R67, R67, R120, 0x1b ;  /* 0x0000007843437211 */ /* 0x000fe400078fdaff */
[----:B------:R-:W-:Y:S01]  /*a070*/  LEA R219, R219, UR54, 0x2 ;  /* 0x00000036dbdb7c11 */ /* 0x000fe2000f8e10ff */
[----:B------:R-:W-:Y:S06]  /*a080*/  @!P2 BRA `(.L_x_12731) ;  /* 0x000000000004a947 */ /* 0x000fec0003800000 */
[----:B--2---:R0:W-:Y:S02]  /*a090*/  REDG.E.ADD.F32.FTZ.RN.STRONG.GPU desc[UR20][R2.64+-0xb00], R65 ;  /* 0xfff50041020079a6 */ /* 0x0041e4000c10f394 */
.L_x_12731:
[----:B------:R-:W-:Y:S05]  /*a0a0*/  BSYNC B0 ;  /* 0x0000000000007941 */ /* 0x000fea0003800000 */
.L_x_12730:
[----:B0-2---:R0:W2:Y:S01]  /*a0b0*/  LDS R65, [R219+0xdc0] ;  /* 0x000dc000db417984 */ /* 0x0050a20000000800 */
[----:B------:R-:W-:Y:S01]  /*a0c0*/  BSSY B0, `(.L_x_12732) ;  /* 0x0000005000007945 */ /* 0x000fe20003800000 */
[----:B------:R-:W-:Y:S02]  /*a0d0*/  LEA.HI.SX32 R179, R179, R120, 0x1b ;  /* 0x00000078b3b37211 */ /* 0x000fe400078fdaff */
[----:B------:R-:W-:Y:S01]  /*a0e0*/  LEA R67, R67, UR54, 0x2 ;  /* 0x0000003643437c11 */ /* 0x000fe2000f8e10ff */
[----:B------:R-:W-:Y:S06]  /*a0f0*/  @!P3 BRA `(.L_x_12733) ;  /* 0x000000000004b947 */ /* 0x000fec0003800000 */
[----:B--2---:R3:W-:Y:S02]  /*a100*/  REDG.E.ADD.F32.FTZ.RN.STRONG.GPU desc[UR20][R2.64+-0xa80], R65 ;  /* 0xfff58041020079a6 */ /* 0x0047e4000c10f394 */
.L_x_12733:
[----:B------:R-:W-:Y:S05]  /*a110*/  BSYNC B0 ;  /* 0x0000000000007941 */ /* 0x000fea0003800000 */
.L_x_12732:
[----:B--23--:R2:W3:Y:S01]  /*a120*/  LDS R65, [R67+0xe40] ;  /* 0x000e400043417984 */ /* 0x00c4e20000000800 */
[----:B------:R-:W-:Y:S01]  /*a130*/  BSSY B0, `(.L_x_12734) ;  /* 0x0000004000007945 */ /* 0x000fe20003800000 */
[----:B-1----:R-:W-:-:S03]  /*a140*/  LEA R199, R179, UR54, 0x2 ;  /* 0x00000036b3c77c11 */ /* 0x002fc6000f8e10ff */
[----:B------:R-:W-:Y:S05]  /*a150*/  @!P4 BRA `(.L_x_12735) ;  /* 0x000000000004c947 */ /* 0x000fea0003800000 */
[----:B---3--:R1:W-:Y:S02]  /*a160*/  REDG.E.ADD.F32.FTZ.RN.STRONG.GPU desc[UR20][R2.64+-0xa00], R65 ;  /* 0xfff60041020079a6 */ /* 0x0083e4000c10f394 */
.L_x_12735:
[----:B------:R-:W-:Y:S05]  /*a170*/  BSYNC B0 ;  /* 0x0000000000007941 */ /* 0x000fea0003800000 */
.L_x_12734:
[----:B-1-3--:R1:W3:Y:S01]  /*a180*/  LDS R65, [R199+0xec0] ;  /* 0x000ec000c7417984 */ /* 0x00a2e20000000800 */
[----:B------:R-:W-:Y:S01]  /*a190*/  BSSY B0, `(.L_x_12736) ;  /* 0x0000005000007945 */ /* 0x000fe20003800000 */
[C---:B--2---:R-:W-:Y:S02]  /*a1a0*/  IADD3 R67, R120.reuse, 0x1c0, RZ ;  /* 0x000001c078437810 */ /* 0x044fe40007ffe0ff */
[----:B------:R-:W-:Y:S01]  /*a1b0*/  IADD3 R179, R120, 0x1e0, RZ ;  /* 0x000001e078b37810 */ /* 0x000fe20007ffe0ff */
[----:B------:R-:W-:Y:S06]  /*a1c0*/  @!P5 BRA `(.L_x_12737) ;  /* 0x000000000004d947 */ /* 0x000fec0003800000 */
[----:B---3--:R2:W-:Y:S02]  /*a1d0*/  REDG.E.ADD.F32.FTZ.RN.STRONG.GPU desc[UR20][R2.64+-0x980], R65 ;  /* 0xfff68041020079a6 */ /* 0x0085e4000c10f394 */
.L_x_12737:
[----:B------:R-:W-:Y:S05]  /*a1e0*/  BSYNC B0 ;  /* 0x0000000000007941 */ /* 0x000fea0003800000 */
.L_x_12736:
[-C--:B------:R-:W-:Y:S01]  /*a1f0*/  LEA.HI.SX32 R67, R67, R120.reuse, 0x1b ;  /* 0x0000007843437211 */ /* 0x080fe200078fdaff */
[----:B------:R-:W-:Y:S01]  /*a200*/  BSSY B0, `(.L_x_12738) ;  /* 0x0000010000007945 */ /* 0x000fe20003800000 */
[----:B------:R-:W-:Y:S02]  /*a210*/  ISETP.GE.AND P6, PT, R66, 0x1c1, PT ;  /* 0x000001c14200780c */ /* 0x000fe40003fc6270 */
[----:B--23--:R-:W-:Y:S02]  /*a220*/  LEA R65, R67, UR54, 0x2 ;  /* 0x0000003643417c11 */ /* 0x00cfe4000f8e10ff */
[C---:B-1----:R-:W-:Y:S02]  /*a230*/  IADD3 R199, R120.reuse, 0x200, RZ ;  /* 0x0000020078c77810 */ /* 0x042fe40007ffe0ff */
[----:B------:R-:W-:Y:S02]  /*a240*/  LEA.HI.SX32 R179, R179, R120, 0x1b ;  /* 0x00000078b3b37211 */ /* 0x000fe400078fdaff */
[----:B------:R-:W1:Y:S01]  /*a250*/  LDS R65, [R65+0xf40] ;  /* 0x000f400041417984 */ /* 0x000e620000000800 */
[----:B0-----:R-:W-:-:S02]  /*a260*/  IADD3 R219, R120, 0x220, RZ ;  /* 0x0000022078db7810 */ /* 0x001fc40007ffe0ff */
[----:B------:R-:W-:Y:S02]  /*a270*/  LEA.HI.SX32 R199, R199, R120, 0x1b ;  /* 0x00000078c7c77211 */ /* 0x000fe400078fdaff */
        /* <DEDUP_REMOVED lines=8> */
.L_x_12739:
[----:B------:R-:W-:Y:S05]  /*a300*/  BSYNC B0 ;  /* 0x0000000000007941 */ /* 0x000fea0003800000 */
.L_x_12738:
[----:B01----:R0:W1:Y:S01]  /*a310*/  LDS R65, [R179+0xfc0] ;  /* 0x000fc000b3417984 */ /* 0x0030620000000800 */
[----:B------:R-:W-:Y:S01]  /*a320*/  BSSY B0, `(.L_x_12740) ;  /* 0x0000006000007945 */ /* 0x000fe20003800000 */
[----:B------:R-:W-:Y:S02]  /*a330*/  IADD3 R67, R120, 0x240, RZ ;  /* 0x0000024078437810 */ /* 0x000fe40007ffe0ff */
[----:B------:R-:W-:Y:S02]  /*a340*/  LEA.HI.SX32 R219, R219, R120, 0x1b ;  /* 0x00000078dbdb7211 */ /* 0x000fe400078fdaff */
[----:B------:R-:W-:Y:S01]  /*a350*/  LEA R199, R199, UR54, 0x2 ;  /* 0x00000036c7c77c11 */ /* 0x000fe2000f8e10ff */
[----:B------:R-:W-:Y:S06]  /*a360*/  @!P1 BRA `(.L_x_12741) ;  /* 0x0000000000049947 */ /* 0x000fec0003800000 */
[----:B-1----:R2:W-:Y:S02]  /*a370*/  REDG.E.ADD.F32.FTZ.RN.STRONG.GPU desc[UR20][R2.64+-0x880], R65 ;  /* 0xfff78041020079a6 */ /* 0x0025e4000c10f394 */
.L_x_12741:
[----:B------:R-:W-:Y:S05]  /*a380*/  BSYNC B0 ;  /* 0x0000000000007941 */ /* 0x000fea0003800000 */
.L_x_12740:
[----:B-12---:R1:W2:Y:S01]  /*a390*/  LDS R65, [R199+0x1040] ;  /* 0x00104000c7417984 */ /* 0x0062a20000000800 */
[----:B------:R-:W-:Y:S01]  /*a3a0*/  BSSY B0, `(.L_x_12742) ;  /* 0x0000006000007945 */ /* 0x000fe20003800000 */
[----:B0-----:R-:W-:Y:S02]  /*a3b0*/  IADD3 R179, R120, 0x260, RZ ;  /* 0x0000026078b37810 */ /* 0x001fe40007ffe0ff */
[----:B------:R-:W-:Y:S02]  /*a3c0*/  LEA.HI.SX32 R67, R67, R120, 0x1b ;  /* 0x0000007843437211 */ /* 0x000fe400078fdaff */
[----:B------:R-:W-:Y:S01]  /*a3d0*/  LEA R219, R219, UR54, 0x2 ;  /* 0x00000036dbdb7c11 */ /* 0x000fe2000f8e10ff */
[----:B------:R-:W-:Y:S06]  /*a3e0*/  @!P2 BRA `(.L_x_12743) ;  /* 0x000000000004a947 */ /* 0x000fec0003800000 */
[----:B--2---:R0:W-:Y:S02]  /*a3f0*/  REDG.E.ADD.F32.FTZ.RN.STRONG.GPU desc[UR20][R2.64+-0x800], R65 ;  /* 0xfff80041020079a6 */ /* 0x0041e4000c10f394 */
.L_x_12743:
[----:B------:R-:W-:Y:S05]  /*a400*/  BSYNC B0 ;  /* 0x0000000000007941 */ /* 0x000fea0003800000 */
.L_x_12742:
[----:B0-2---:R0:W2:Y:S01]  /*a410*/  LDS R65, [R219+0x10c0] ;  /* 0x0010c000db417984 */ /* 0x0050a20000000800 */
[----:B------:R-:W-:Y:S01]  /*a420*/  BSSY B0, `(.L_x_12744) ;  /* 0x0000005000007945 */ /* 0x000fe20003800000 */
[----:B------:R-:W-:Y:S02]  /*a430*/  LEA.HI.SX32 R179, R179, R120, 0x1b ;  /* 0x00000078b3b37211 */ /* 0x000fe400078fdaff */
[----:B------:R-:W-:Y:S01]  /*a440*/  LEA R67, R67, UR54, 0x2 ;  /* 0x0000003643437c11 */ /* 0x000fe2000f8e10ff */
[----:B------:R-:W-:Y:S06]  /*a450*/  @!P3 BRA `(.L_x_12745) ;  /* 0x000000000004b947 */ /* 0x000fec0003800000 */
[----:B--2---:R3:W-:Y:S02]  /*a460*/  REDG.E.ADD.F32.FTZ.RN.STRONG.GPU desc[UR20][R2.64+-0x780], R65 ;  /* 0xfff88041020079a6 */ /* 0x0047e4000c10f394 */
.L_x_12745:
[----:B------:R-:W-:Y:S05]  /*a470*/  BSYNC B0 ;  /* 0x0000000000007941 */ /* 0x000fea0003800000 */
.L_x_12744:
[----:B--23--:R2:W3:Y:S01]  /*a480*/  LDS R65, [R67+0x1140] ;  /* 0x0011400043417984 */ /* 0x00c4e20000000800 */
[----:B------:R-:W-:Y:S01]  /*a490*/  BSSY B0, `(.L_x_12746) ;  /* 0x0000004000007945 */ /* 0x000fe20003800000 */
[----:B-1----:R-:W-:-:S03]  /*a4a0*/  LEA R199, R179, UR54, 0x2 ;  /* 0x00000036b3c77c11 */ /* 0x002fc6000f8e10ff */
[----:B------:R-:W-:Y:S05]  /*a4b0*/  @!P4 BRA `(.L_x_12747) ;  /* 0x000000000004c947 */ /* 0x000fea0003800000 */
[----:B---3--:R1:W-:Y:S02]  /*a4c0*/  REDG.E.ADD.F32.FTZ.RN.STRONG.GPU desc[UR20][R2.64+-0x700], R65 ;  /* 0xfff90041020079a6 */ /* 0x0083e4000c10f394 */
.L_x_12747:
[----:B------:R-:W-:Y:S05]  /*a4d0*/  BSYNC B0 ;  /* 0x0000000000007941 */ /* 0x000fea0003800000 */
.L_x_12746:
[----:B-1-3--:R1:W3:Y:S01]  /*a4e0*/  LDS R65, [R199+0x11c0] ;  /* 0x0011c000c7417984 */ /* 0x00a2e20000000800 */
[----:B------:R-:W-:Y:S01]  /*a4f0*/  BSSY B0, `(.L_x_12748) ;  /* 0x0000005000007945 */ /* 0x000fe20003800000 */
[C---:B--2---:R-:W-:Y:S02]  /*a500*/  IADD3 R67, R120.reuse, 0x280, RZ ;  /* 0x0000028078437810 */ /* 0x044fe40007ffe0ff */
[----:B------:R-:W-:Y:S01]  /*a510*/  IADD3 R179, R120, 0x2a0, RZ ;  /* 0x000002a078b37810 */ /* 0x000fe20007ffe0ff */
[----:B------:R-:W-:Y:S06]  /*a520*/  @!P5 BRA `(.L_x_12749) ;  /* 0x000000000004d947 */ /* 0x000fec0003800000 */
[----:B---3--:R2:W-:Y:S02]  /*a530*/  REDG.E.ADD.F32.FTZ.RN.STRONG.GPU desc[UR20][R2.64+-0x680], R65 ;  /* 0xfff98041020079a6 */ /* 0x0085e4000c10f394 */
.L_x_12749:
[----:B------:R-:W-:Y:S05]  /*a540*/  BSYNC B0 ;  /* 0x0000000000007941 */ /* 0x000fea0003800000 */
.L_x_12748:
        /* <DEDUP_REMOVED lines=17> */
.L_x_12751:
[----:B------:R-:W-:Y:S05]  /*a660*/  BSYNC B0 ;  /* 0x0000000000007941 */ /* 0x000fea0003800000 */
.L_x_12750:
[----:B01----:R0:W1:Y:S01]  /*a670*/  LDS R65, [R179+0x12c0] ;  /* 0x0012c000b3417984 */ /* 0x0030620000000800 */
[----:B------:R-:W-:Y:S01]  /*a680*/  BSSY B0, `(.L_x_12752) ;  /* 0x0000006000007945 */ /* 0x000fe20003800000 */
[----:B------:R-:W-:Y:S02]  /*a690*/  IADD3 R67, R120, 0x300, RZ ;  /* 0x0000030078437810 */ /* 0x000fe40007ffe0ff */
[----:B------:R-:W-:Y:S02]  /*a6a0*/  LEA.HI.SX32 R219, R219, R120, 0x1b ;  /* 0x00000078dbdb7211 */ /* 0x000fe400078fdaff */
[----:B------:R-:W-:Y:S01]  /*a6b0*/  LEA R199, R199, UR54, 0x2 ;  /* 0x00000036c7c77c11 */ /* 0x000fe2000f8e10ff */
[----:B------:R-:W-:Y:S06]  /*a6c0*/  @!P1 BRA `(.L_x_12753) ;  /* 0x0000000000049947 */ /* 0x000fec0003800000 */
[----:B-1----:R2:W-:Y:S02]  /*a6d0*/  REDG.E.ADD.F32.FTZ.RN.STRONG.GPU desc[UR20][R2.64+-0x580], R65 ;  /* 0xfffa8041020079a6 */ /* 0x0025e4000c10f394 */
.L_x_12753:
[----:B------:R-:W-:Y:S05]  /*a6e0*/  BSYNC B0 ;  /* 0x0000000000007941 */ /* 0x000fea0003800000 */
.L_x_12752:
[----:B-12---:R1:W2:Y:S01]  /*a6f0*/  LDS R65, [R199+0x1340] ;  /* 0x00134000c7417984 */ /* 0x0062a20000000800 */
[----:B------:R-:W-:Y:S01]  /*a700*/  BSSY B0, `(.L_x_12754) ;  /* 0x0000006000007945 */ /* 0x000fe20003800000 */
[----:B0-----:R-:W-:Y:S02]  /*a710*/  IADD3 R179, R120, 0x320, RZ ;  /* 0x0000032078b37810 */ /* 0x001fe40007ffe0ff */
[----:B------:R-:W-:Y:S02]  /*a720*/  LEA.HI.SX32 R67, R67, R120, 0x1b ;  /* 0x0000007843437211 */ /* 0x000fe400078fdaff */
[----:B------:R-:W-:Y:S01]  /*a730*/  LEA R219, R219, UR54, 0x2 ;  /* 0x00000036dbdb7c11 */ /* 0x000fe2000f8e10ff */
[----:B------:R-:W-:Y:S06]  /*a740*/  @!P2 BRA `(.L_x_12755) ;  /* 0x000000000004a947 */ /* 0x000fec0003800000 */
[----:B--2---:R0:W-:Y:S02]  /*a750*/  REDG.E.ADD.F32.FTZ.RN.STRONG.GPU desc[UR20][R2.64+-0x500], R65 ;  /* 0xfffb0041020079a6 */ /* 0x0041e4000c10f394 */
.L_x_12755:
[----:B------:R-:W-:Y:S05]  /*a760*/  BSYNC B0 ;  /* 0x0000000000007941 */ /* 0x000fea0003800000 */
.L_x_12754:
[----:B0-2---:R0:W2:Y:S01]  /*a770*/  LDS R65, [R219+0x13c0] ;  /* 0x0013c000db417984 */ /* 0x0050a20000000800 */
[----:B------:R-:W-:Y:S01]  /*a780*/  BSSY B0, `(.L_x_12756) ;  /* 0x0000005000007945 */ /* 0x000fe20003800000 */
[----:B------:R-:W-:Y:S02]  /*a790*/  LEA.HI.SX32 R179, R179, R120, 0x1b ;  /* 0x00000078b3b37211 */ /* 0x000fe400078fdaff */
[----:B------:R-:W-:Y:S01]  /*a7a0*/  LEA R67, R67, UR54, 0x2 ;  /* 0x0000003643437c11 */ /* 0x000fe2000f8e10ff */
[----:B------:R-:W-:Y:S06]  /*a7b0*/  @!P3 BRA `(.L_x_12757) ;  /* 0x000000000004b947 */ /* 0x000fec0003800000 */
[----:B--2---:R3:W-:Y:S02]  /*a7c0*/  REDG.E.ADD.F32.FTZ.RN.STRONG.GPU desc[UR20][R2.64+-0x480], R65 ;  /* 0xfffb8041020079a6 */ /* 0x0047e4000c10f394 */
.L_x_12757:
[----:B------:R-:W-:Y:S05]  /*a7d0*/  BSYNC B0 ;  /* 0x0000000000007941 */ /* 0x000fea0003800000 */
.L_x_12756:
[----:B--23--:R2:W3:Y:S01]  /*a7e0*/  LDS R65, [R67+0x1440] ;  /* 0x0014400043417984 */ /* 0x00c4e20000000800 */
[----:B------:R-:W-:Y:S01]  /*a7f0*/  BSSY B0, `(.L_x_12758) ;  /* 0x0000004000007945 */ /* 0x000fe20003800000 */
[----:B-1----:R-:W-:-:S03]  /*a800*/  LEA R199, R179, UR54, 0x2 ;  /* 0x00000036b3c77c11 */ /* 0x002fc6000f8e10ff */
[----:B------:R-:W-:Y:S05]  /*a810*/  @!P4 BRA `(.L_x_12759) ;  /* 0x000000000004c947 */ /* 0x000fea0003800000 */
[----:B---3--:R1:W-:Y:S02]  /*a820*/  REDG.E.ADD.F32.FTZ.RN.STRONG.GPU desc[UR20][R2.64+-0x400], R65 ;  /* 0xfffc0041020079a6 */ /* 0x0083e4000c10f394 */
.L_x_12759:
[----:B------:R-:W-:Y:S05]  /*a830*/  BSYNC B0 ;  /* 0x0000000000007941 */ /* 0x000fea0003800000 */
.L_x_12758:
[----:B-1-3--:R1:W3:Y:S01]  /*a840*/  LDS R65, [R199+0x14c0] ;  /* 0x0014c000c7417984 */ /* 0x00a2e20000000800 */
[----:B------:R-:W-:Y:S01]  /*a850*/  BSSY B0, `(.L_x_12760) ;  /* 0x0000005000007945 */ /* 0x000fe20003800000 */
[C---:B--2---:R-:W-:Y:S02]  /*a860*/  IADD3 R67, R120.reuse, 0x340, RZ ;  /* 0x0000034078437810 */ /* 0x044fe40007ffe0ff */
[----:B------:R-:W-:Y:S01]  /*a870*/  IADD3 R179, R120, 0x360, RZ ;  /* 0x0000036078b37810 */ /* 0x000fe20007ffe0ff */
[----:B------:R-:W-:Y:S06]  /*a880*/  @!P5 BRA `(.L_x_12761) ;  /* 0x000000000004d947 */ /* 0x000fec0003800000 */
[----:B---3--:R2:W-:Y:S02]  /*a890*/  REDG.E.ADD.F32.FTZ.RN.STRONG.GPU desc[UR20][R2.64+-0x380], R65 ;  /* 0xfffc8041020079a6 */ /* 0x0085e4000c10f394 */
.L_x_12761:
[----:B------:R-:W-:Y:S05]  /*a8a0*/  BSYNC B0 ;  /* 0x0000000000007941 */ /* 0x000fea0003800000 */
.L_x_12760:
        /* <DEDUP_REMOVED lines=17> */
.L_x_12763:
[----:B------:R-:W-:Y:S05]  /*a9c0*/  BSYNC B0 ;  /* 0x0000000000007941 */ /* 0x000fea0003800000 */
.L_x_12762:
[----:B01----:R0:W1:Y:S01]  /*a9d0*/  LDS R65, [R179+0x15c0] ;  /* 0x0015c000b3417984 */ /* 0x0030620000000800 */
[----:B------:R-:W-:Y:S01]  /*a9e0*/  BSSY B0, `(.L_x_12764) ;  /* 0x0000006000007945 */ /* 0x000fe20003800000 */
[----:B------:R-:W-:Y:S02]  /*a9f0*/  IADD3 R67, R120, 0x3c0, RZ ;  /* 0x000003c078437810 */ /* 0x000fe40007ffe0ff */
[----:B------:R-:W-:Y:S02]  /*aa00*/  LEA.HI.SX32 R219, R219, R120, 0x1b ;  /* 0x00000078dbdb7211 */ /* 0x000fe400078fdaff */
[----:B------:R-:W-:Y:S01]  /*aa10*/  LEA R199, R199, UR54, 0x2 ;  /* 0x00000036c7c77c11 */ /* 0x000fe2000f8e10ff */
[----:B------:R-:W-:Y:S06]  /*aa20*/  @!P1 BRA `(.L_x_12765) ;  /* 0x0000000000049947 */ /* 0x000fec0003800000 */
[----:B-1----:R2:W-:Y:S02]  /*aa30*/  REDG.E.ADD.F32.FTZ.RN.STRONG.GPU desc[UR20][R2.64+-0x280], R65 ;  /* 0xfffd8041020079a6 */ /* 0x0025e4000c10f394 */
.L_x_12765:
[----:B------:R-:W-:Y:S05]  /*aa40*/  BSYNC B0 ;  /* 0x0000000000007941 */ /* 0x000fea0003800000 */
.L_x_12764:
[----:B-12---:R1:W2:Y:S01]  /*aa50*/  LDS R65, [R199+0x1640] ;  /* 0x00164000c7417984 */ /* 0x0062a20000000800 */
[----:B------:R-:W-:Y:S01]  /*aa60*/  BSSY B0, `(.L_x_12766) ;  /* 0x0000006000007945 */ /* 0x000fe20003800000 */
[----:B0-----:R-:W-:Y:S02]  /*aa70*/  IADD3 R179, R120, 0x3e0, RZ ;  /* 0x000003e078b37810 */ /* 0x001fe40007ffe0ff */
[----:B------:R-:W-:Y:S02]  /*aa80*/  LEA.HI.SX32 R67, R67, R120, 0x1b ;  /* 0x0000007843437211 */ /* 0x000fe400078fdaff */
[----:B------:R-:W-:Y:S01]  /*aa90*/  LEA R219, R219, UR54, 0x2 ;  /* 0x00000036dbdb7c11 */ /* 0x000fe2000f8e10ff */
[----:B------:R-:W-:Y:S06]  /*aaa0*/  @!P2 BRA `(.L_x_12767) ;  /* 0x000000000004a947 */ /* 0x000fec0003800000 */
[----:B--2---:R0:W-:Y:S02]  /*aab0*/  REDG.E.ADD.F32.FTZ.RN.STRONG.GPU desc[UR20][R2.64+-0x200], R65 ;  /* 0xfffe0041020079a6 */ /* 0x0041e4000c10f394 */
.L_x_12767:
[----:B------:R-:W-:Y:S05]  /*aac0*/  BSYNC B0 ;  /* 0x0000000000007941 */ /* 0x000fea0003800000 */
.L_x_12766:
[----:B0-2---:R0:W2:Y:S01]  /*aad0*/  LDS R65, [R219+0x16c0] ;  /* 0x0016c000db417984 */ /* 0x0050a20000000800 */
[----:B------:R-:W-:Y:S01]  /*aae0*/  BSSY B0, `(.L_x_12768) ;  /* 0x0000006000007945 */ /* 0x000fe20003800000 */
[----:B------:R-:W-:Y:S01]  /*aaf0*/  LEA.HI.SX32 R179, R179, R120, 0x1b ;  /* 0x00000078b3b37211 */ /* 0x000fe200078fdaff */
[----:B------:R-:W-:Y:S01]  /*ab00*/  FMUL.FTZ R142, R149, R142 ;  /* 0x0000008e958e7220 */ /* 0x000fe20000410000 */
[----:B------:R-:W-:Y:S01]  /*ab10*/  LEA R67, R67, UR54, 0x2 ;  /* 0x0000003643437c11 */ /* 0x000fe2000f8e10ff */
[----:B------:R-:W-:Y:S06]  /*ab20*/  @!P3 BRA `(.L_x_12769) ;  /* 0x000000000004b947 */ /* 0x000fec0003800000 */
[----:B--2---:R3:W-:Y:S02]  /*ab30*/  REDG.E.ADD.F32.FTZ.RN.STRONG.GPU desc[UR20][R2.64+-0x180], R65 ;  /* 0xfffe8041020079a6 */ /* 0x0047e4000c10f394 */
.L_x_12769:
[----:B------:R-:W-:Y:S05]  /*ab40*/  BSYNC B0 ;  /* 0x0000000000007941 */ /* 0x000fea0003800000 */
.L_x_12768:
[----:B--23--:R2:W3:Y:S01]  /*ab50*/  LDS R65, [R67+0x1740] ;  /* 0x0017400043417984 */ /* 0x00c4e20000000800 */
[----:B------:R-:W-:Y:S01]  /*ab60*/  BSSY B0, `(.L_x_12770) ;  /* 0x0000005000007945 */ /* 0x000fe20003800000 */
[----:B------:R-:W-:Y:S01]  /*ab70*/  LEA R179, R179, UR54, 0x2 ;  /* 0x00000036b3b37c11 */ /* 0x000fe2000f8e10ff */
[----:B-1----:R-:W-:Y:S02]  /*ab80*/  FFMA.FTZ R199, R245, R4, R142 ;  /* 0x00000004f5c77223 */ /* 0x002fe4000001008e */
[----:B------:R-:W-:Y:S05]  /*ab90*/  @!P4 BRA `(.L_x_12771) ;  /* 0x000000000004c947 */ /* 0x000fea0003800000 */
[----:B---3--:R1:W-:Y:S02]  /*aba0*/  REDG.E.ADD.F32.FTZ.RN.STRONG.GPU desc[UR20][R2.64+-0x100], R65 ;  /* 0xffff0041020079a6 */ /* 0x0083e4000c10f394 */
.L_x_12771:
[----:B------:R-:W-:Y:S05]  /*abb0*/  BSYNC B0 ;  /* 0x0000000000007941 */ /* 0x000fea0003800000 */
.L_x_12770:
[----:B-1-3--:R1:W3:Y:S01]  /*abc0*/  LDS R65, [R179+0x17c0] ;  /* 0x0017c000b3417984 */ /* 0x00a2e20000000800 */
[----:B------:R-:W-:Y:S01]  /*abd0*/  BSSY B0, `(.L_x_12772) ;  /* 0x0000004000007945 */ /* 0x000fe20003800000 */
[----:B------:R-:W-:-:S03]  /*abe0*/  FADD.FTZ R64, R64, R199 ;  /* 0x000000c740407221 */ /* 0x000fc60000010000 */
[----:B------:R-:W-:Y:S05]  /*abf0*/  @!P5 BRA `(.L_x_12773) ;  /* 0x000000000004d947 */ /* 0x000fea0003800000 */
[----:B---3--:R4:W-:Y:S02]  /*ac00*/  REDG.E.ADD.F32.FTZ.RN.STRONG.GPU desc[UR20][R2.64+-0x80], R65 ;  /* 0xffff8041020079a6 */ /* 0x0089e4000c10f394 */
.L_x_12773:
[----:B------:R-:W-:Y:S05]  /*ac10*/  BSYNC B0 ;  /* 0x0000000000007941 */ /* 0x000fea0003800000 */
.L_x_12772:
[----:B----4-:R-:W4:Y:S01]  /*ac20*/  SHFL.DOWN PT, R2, R5, 0x1, 0x1f ;  /* 0x08201f0005027f89 */ /* 0x010f2200000e0000 */
[----:B------:R-:W-:Y:S01]  /*ac30*/  ISETP.GT.AND P1, PT, R119, 0x1e, PT ;  /* 0x0000001e7700780c */ /* 0x000fe20003f24270 */
[----:B------:R-:W-:Y:S01]  /*ac40*/  FADD.FTZ R40, R0, R40 ;  /* 0x0000002800287221 */ /* 0x000fe20000010000 */
[----:B---3--:R-:W-:Y:S01]  /*ac50*/  MOV R65, R5 ;  /* 0x0000000500417202 */ /* 0x008fe20000000f00 */
[----:B-1----:R-:W1:Y:S01]  /*ac60*/  SHFL.DOWN PT, R179, R146, 0x1, 0x1f ;  /* 0x08201f0092b37f89 */ /* 0x002e6200000e0000 */
[----:B------:R-:W-:Y:S01]  /*ac70*/  MOV R66, R146 ;  /* 0x0000009200427202 */ /* 0x000fe20000000f00 */
[----:B------:R-:W-:Y:S01]  /*ac80*/  FMUL.FTZ R137, R137, R182 ;  /* 0x000000b689897220 */ /* 0x000fe20000410000 */
[----:B--2---:R-:W-:Y:S01]  /*ac90*/  MOV R67, R145 ;  /* 0x0000009100437202 */ /* 0x004fe20000000f00 */
[----:B------:R-:W2:Y:S01]  /*aca0*/  SHFL.DOWN PT, R142, R145, 0x1, 0x1f ;  /* 0x08201f00918e7f89 */ /* 0x000ea200000e0000 */
[----:B------:R-:W-:Y:S01]  /*acb0*/  ISETP.NE.AND P2, PT, R119, RZ, PT ;  /* 0x000000ff7700720c */ /* 0x000fe20003f45270 */
        /* <DEDUP_REMOVED lines=17> */
[----:B------:R-:W-:Y:S01]  /*add0*/  FFMA.FTZ R137, R144, R180, R137 ;  /* 0x000000b490897223 */ /* 0x000fe20000010089 */
[----:B-1----:R-:W-:Y:S01]  /*ade0*/  @!P1 FADD.FTZ R66, R66, R179 ;  /* 0x000000b342429221 */ /* 0x002fe20000010000 */
[----:B------:R-:W1:Y:S01]  /*adf0*/  SHFL.DOWN PT, R2, R65, 0x2, 0x1f ;  /* 0x08401f0041027f89 */ /* 0x000e6200000e0000 */
[----:B------:R-:W-:Y:S01]  /*ae00*/  FFMA.FTZ R138, R143, R186, R138 ;  /* 0x000000ba8f8a7223 */ /* 0x000fe2000001008a */
[----:B------:R-:W-:Y:S01]  /*ae10*/  FFMA.FTZ R136, R201, R174, R136 ;  /* 0x000000aec9887223 */ /* 0x000fe20000010088 */
[----:B--2---:R-:W-:Y:S01]  /*ae20*/  @!P1 FADD.FTZ R67, R67, R142 ;  /* 0x0000008e43439221 */ /* 0x004fe20000010000 */
[----:B------:R-:W2:Y:S01]  /*ae30*/  SHFL.DOWN PT, R5, R66, 0x2, 0x1f ;  /* 0x08401f0042057f89 */ /* 0x000ea200000e0000 */
[----:B------:R-:W-:Y:S01]  /*ae40*/  FFMA.FTZ R245, R245, R188, R190 ;  /* 0x000000bcf5f57223 */ /* 0x000fe200000100be */
[----:B------:R-:W-:Y:S01]  /*ae50*/  FFMA.FTZ R163, R163, R170, R172 ;  /* 0x000000aaa3a37223 */ /* 0x000fe200000100ac */
[----:B---3--:R-:W-:Y:S01]  /*ae60*/  @!P1 FADD.FTZ R64, R3, R64 ;  /* 0x0000004003409221 */ /* 0x008fe20000010000 */
        /* <DEDUP_REMOVED lines=85> */
[----:B----4-:R-:W-:-:S02]  /*b3c0*/  @!P1 FADD.FTZ R64, R64, R3 ;  /* 0x0000000340409221 */ /* 0x010fc40000010000 */
[----:B------:R-:W3:Y:S01]  /*b3d0*/  SHFL.DOWN PT, R2, R67, 0x10, 0x1f ;  /* 0x0a001f0043027f89 */ /* 0x000ee200000e0000 */
[----:B------:R-:W-:-:S03]  /*b3e0*/  ISETP.GT.AND P1, PT, R119, 0xf, PT ;  /* 0x0000000f7700780c */ /* 0x000fc60003f24270 */
[----:B------:R-:W4:Y:S10]  /*b3f0*/  SHFL.DOWN PT, R3, R64, 0x10, 0x1f ;  /* 0x0a001f0040037f89 */ /* 0x000f3400000e0000 */
[----:B-1----:R-:W-:Y:S01]  /*b400*/  @!P1 FADD.FTZ R65, R65, R0 ;  /* 0x0000000041419221 */ /* 0x002fe20000010000 */
[----:B--2---:R-:W-:Y:S01]  /*b410*/  @!P1 FADD.FTZ R66, R66, R5 ;  /* 0x0000000542429221 */ /* 0x004fe20000010000 */
[----:B---3--:R-:W-:Y:S01]  /*b420*/  @!P1 FADD.FTZ R67, R67, R2 ;  /* 0x0000000243439221 */ /* 0x008fe20000010000 */
[----:B----4-:R-:W-:-:S05]  /*b430*/  @!P1 FADD.FTZ R64, R64, R3 ;  /* 0x0000000340409221 */ /* 0x010fca0000010000 */
[----:B------:R1:W-:Y:S01]  /*b440*/  @!P2 STS.128 [UR54+0x18d0], R64 ;  /* 0x0018d040ff00a988 */ /* 0x0003e20008000c36 */
[----:B------:R-:W-:Y:S06]  /*b450*/  BAR.SYNC.DEFER_BLOCKING 0x0 ;  /* 0x0000000000007b1d */ /* 0x000fec0000010000 */
[----:B------:R-:W-:Y:S05]  /*b460*/  @P0 BRA `(.L_x_12775) ;  /* 0x00000000002c0947 */ /* 0x000fea0003800000 */
[----:B------:R-:W-:Y:S02]  /*b470*/  UISETP.NE.AND UP0, UPT, UR15, UR53, UPT ;  /* 0x000000350f00728c */ /* 0x000fe4000bf05270 */
[----:B------:R-:W-:-:S04]  /*b480*/  ULEA UR44, UR6, UR54, 0x3 ;  /* 0x00000036062c7291 */ /* 0x000fc8000f8e183f */
[----:B------:R-:W-:-:S13]  /*b490*/  PLOP3.LUT P0, PT, PT, PT, UP0, 0x80, 0x0 ;  /* 0x000000000000781c */ /* 0x000fda0003f0f008 */
[----:B------:R-:W1:Y:S04]  /*b4a0*/  @P0 LDS.64 R2, [UR44+0x4610] ;  /* 0x0046102cff020984 */ /* 0x000e680008000a00 */
[----:B------:R-:W2:Y:S01]  /*b4b0*/  @P0 LDS.64 R4, [UR44+0x3e10] ;  /* 0x003e102cff040984 */ /* 0x000ea20008000a00 */
[----:B-1----:R-:W-:Y:S01]  /*b4c0*/  @P0 FADD.FTZ R67, R67, R3 ;  /* 0x0000000343430221 */ /* 0x002fe20000010000 */
[----:B------:R-:W-:Y:S01]  /*b4d0*/  @P0 FADD.FTZ R66, R66, R2 ;  /* 0x0000000242420221 */ /* 0x000fe20000010000 */
[----:B--2---:R-:W-:Y:S01]  /*b4e0*/  @P0 FADD.FTZ R65, R65, R5 ;  /* 0x0000000541410221 */ /* 0x004fe20000010000 */
[----:B------:R-:W-:-:S03]  /*b4f0*/  @P0 FADD.FTZ R64, R64, R4 ;  /* 0x0000000440400221 */ /* 0x000fc60000010000 */
[----:B------:R2:W-:Y:S04]  /*b500*/  STS.64 [UR44+0x4610], R66 ;  /* 0x00461042ff007988 */ /* 0x0005e80008000a2c */
[----:B------:R2:W-:Y:S02]  /*b510*/  STS.64 [UR44+0x3e10], R64 ;  /* 0x003e1040ff007988 */ /* 0x0005e40008000a2c */
.L_x_12775:
[----:B------:R-:W-:Y:S05]  /*b520*/  BSYNC B0 ;  /* 0x0000000000007941 */ /* 0x000fea0003800000 */
.L_x_12774:
[----:B------:R-:W-:Y:S02]  /*b530*/  UIADD3 UR6, UR6, 0x1, URZ ;  /* 0x0000000106067890 */ /* 0x000fe4000fffe03f */
[----:B------:R-:W-:Y:S02]  /*b540*/  UIADD3 UR5, UP1, UR5, 0x1, URZ ;  /* 0x0000000105057890 */ /* 0x000fe4000ff3e03f */
[----:B------:R-:W-:Y:S02]  /*b550*/  UISETP.GE.AND UP0, UPT, UR6, UR12, UPT ;  /* 0x0000000c0600728c */ /* 0x000fe4000bf06270 */
[----:B------:R-:W-:-:S04]  /*b560*/  UIADD3.X UR4, URZ, UR4, URZ, UP1, !UPT ;  /* 0x000000043f047290 */ /* 0x000fc80008ffe43f */
[----:B------:R-:W-:-:S13]  /*b570*/  PLOP3.LUT P0, PT, PT, PT, UP0, 0x80, 0x0 ;  /* 0x000000000000781c */ /* 0x000fda0003f0f008 */
[----:B------:R-:W-:Y:S05]  /*b580*/  @!P0 BRA `(.L_x_12776) ;  /* 0xffffff70006c8947 */ /* 0x000fea000383ffff */
.L_x_12697:
[----:B------:R-:W-:Y:S01]  /*b590*/  BAR.SYNC.DEFER_BLOCKING 0x0 ;  /* 0x0000000000007b1d */ /* 0x000fe20000010000 */
[----:B------:R-:W-:Y:S01]  /*b5a0*/  F2FP.F16.F32.PACK_AB R50, R50, R51 ;  /* 0x000000333232723e */ /* 0x000fe200000000ff */
[----:B------:R-:W-:Y:S01]  /*b5b0*/  USHF.R.S32.HI UR12, URZ, 0x1f, UR51 ;  /* 0x0000001f3f0c7899 */ /* 0x000fe20008011433 */
[----:B------:R-:W-:Y:S01]  /*b5c0*/  F2FP.F16.F32.PACK_AB R48, R48, R49 ;  /* 0x000000313030723e */ /* 0x000fe200000000ff */
[----:B------:R-:W-:Y:S01]  /*b5d0*/  ULEA UR5, UR15, 0xfffffe00, 0x9 ;  /* 0xfffffe000f057891 */ /* 0x000fe2000f8e483f */
[----:B------:R-:W-:Y:S01]  /*b5e0*/  F2FP.F16.F32.PACK_AB R46, R46, R47 ;  /* 0x0000002f2e2e723e */ /* 0x000fe200000000ff */
[----:B------:R-:W-:Y:S01]  /*b5f0*/  ULDC.64 UR30, c[0x0][0x388] ;  /* 0x0000e200001e7ab9 */ /* 0x000fe20000000a00 */
[----:B------:R-:W-:Y:S01]  /*b600*/  PRMT R51, R50, 0x7632, R51 ;  /* 0x0000763232337816 */ /* 0x000fe20000000033 */
[----:B------:R-:W-:Y:S01]  /*b610*/  UIMAD UR4, UR12, UR30, URZ ;  /* 0x0000001e0c0472a4 */ /* 0x000fe2000f8e023f */
[----:B------:R-:W-:Y:S01]  /*b620*/  PRMT R0, R48, 0x7632, R0 ;  /* 0x0000763230007816 */ /* 0x000fe20000000000 */
[----:B------:R-:W-:Y:S01]  /*b630*/  ULDC.64 UR28, c[0x0][0x3a8] ;  /* 0x0000ea00001c7ab9 */ /* 0x000fe20000000a00 */
[----:B------:R-:W-:Y:S01]  /*b640*/  PRMT R2, R46, 0x7632, R2 ;  /* 0x000076322e027816 */ /* 0x000fe20000000002 */
[----:B------:R-:W-:Y:S01]  /*b650*/  UIMAD.WIDE.U32 UR10, UR51, UR30, URZ ;  /* 0x0000001e330a72a5 */ /* 0x000fe2000f8e003f */
[----:B------:R-:W-:Y:S01]  /*b660*/  ISETP.NE.AND P0, PT, R120, RZ, PT ;  /* 0x000000ff7800720c */ /* 0x000fe20003f05270 */
        /* <DEDUP_REMOVED lines=15> */
[----:B------:R-:W-:-:S03]  /*b760*/  MOV R4, UR57 ;  /* 0x0000003900047c02 */ /* 0x000fc60008000f00 */
[----:B------:R5:W-:Y:S01]  /*b770*/  STS.U16 [R102+0xa], R2 ;  /* 0x00000a0266007388 */ /* 0x000be20000000400 */
[----:B---3--:R-:W-:-:S03]  /*b780*/  PRMT R51, R44, 0x7632, R51 ;  /* 0x000076322c337816 */ /* 0x008fc60000000033 */
[----:B------:R-:W-:Y:S01]  /*b790*/  STS.U16 [R102], R50 ;  /* 0x0000003266007388 */ /* 0x000fe20000000400 */
[----:B----4-:R-:W-:-:S03]  /*b7a0*/  PRMT R0, R40, 0x7632, R0 ;  /* 0x0000763228007816 */ /* 0x010fc60000000000 */
[----:B------:R-:W-:Y:S01]  /*b7b0*/  STS.U16 [R102+0x4], R48 ;  /* 0x0000043066007388 */ /* 0x000fe20000000400 */
[----:B-----5:R-:W-:-:S03]  /*b7c0*/  PRMT R2, R38, 0x7632, R2 ;  /* 0x0000763226027816 */ /* 0x020fc60000000002 */
        /* <DEDUP_REMOVED lines=13> */
[----:B---3--:R-:W-:-:S03]  /*b8a0*/  SHF.L.U32 R2, R120, 0x4, RZ ;  /* 0x0000000478027819 */ /* 0x008fc600000006ff */
[----:B------:R-:W-:Y:S01]  /*b8b0*/  LDS.U16 R11, [R117+0x40] ;  /* 0x00004000750b7984 */ /* 0x000fe20000000400 */
[----:B------:R-:W-:-:S03]  /*b8c0*/  LOP3.LUT R3, R2, 0xfffffe00, RZ, 0xc0, !PT ;  /* 0xfffffe0002037812 */ /* 0x000fc600078ec0ff */
[----:B------:R-:W-:Y:S01]  /*b8d0*/  LDS.U16 R13, [R116+0x80] ;  /* 0x00008000740d7984 */ /* 0x000fe20000000400 */
[----:B------:R-:W-:Y:S02]  /*b8e0*/  LOP3.LUT R87, R3, 0x1f, R120, 0xf8, !PT ;  /* 0x0000001f03577812 */ /* 0x000fe400078ef878 */
[----:B------:R-:W-:Y:S01]  /*b8f0*/  MOV R3, UR5 ;  /* 0x0000000500037c02 */ /* 0x000fe20008000f00 */
[----:B------:R-:W-:Y:S01]  /*b900*/  LDS.U16 R15, [R115+0xc0] ;  /* 0x0000c000730f7984 */ /* 0x000fe20000000400 */
[----:B------:R-:W-:Y:S02]  /*b910*/  SHF.R.S32.HI R8, RZ, 0x1f, R87 ;  /* 0x0000001fff087819 */ /* 0x000fe40000011457 */
[----:B------:R-:W-:Y:S01]  /*b920*/  IADD3 R2, P2, R87, UR5, RZ ;  /* 0x0000000557027c10 */ /* 0x000fe2000ff5e0ff */
[----:B------:R-:W-:Y:S03]  /*b930*/  LDS.U16 R17, [R114+0x100] ;  /* 0x0001000072117984 */ /* 0x000fe60000000400 */
[----:B------:R-:W-:Y:S01]  /*b940*/  LEA.HI.X.SX32 R3, R3, R8, 0x1, P2 ;  /* 0x0000000803037211 */ /* 0x000fe200010f0eff */
        /* <DEDUP_REMOVED lines=13> */
[----:B------:R-:W3:Y:S02]  /*ba20*/  LDS R0, [UR54+0x420] ;  /* 0x00042036ff007984 */ /* 0x000ee40008000800 */
[----:B---3--:R-:W-:-:S13]  /*ba30*/  ISETP.GE.AND P1, PT, R87, R0, PT ;  /* 0x000000005700720c */ /* 0x008fda0003f26270 */
        /* <DEDUP_REMOVED lines=14> */
.L_x_12778:
[----:B------:R-:W-:Y:S05]  /*bb20*/  BSYNC B0 ;  /* 0x0000000000007941 */ /* 0x000fea0003800000 */
.L_x_12777:
[----:B------:R-:W4:Y:S01]  /*bb30*/  LDL.LU R18, [R1+0x8] ;  /* 0x0000080001127983 */ /* 0x000f220000300800 */
[----:B------:R-:W-:Y:S01]  /*bb40*/  UIADD3 UR13, UR7, -UR53, URZ ;  /* 0x80000035070d7290 */ /* 0x000fe2000fffe03f */
[C---:B------:R-:W-:Y:S01]  /*bb50*/  LOP3.LUT R41, R87.reuse, 0x20, RZ, 0xfc, !PT ;  /* 0x0000002057297812 */ /* 0x040fe200078efcff */
[----:B------:R-:W-:Y:S01]  /*bb60*/  ULDC.64 UR4, c[0x0][0x390] ;  /* 0x0000e40000047ab9 */ /* 0x000fe20000000a00 */
[----:B------:R-:W-:Y:S01]  /*bb70*/  UMOV UR11, UR14 ;  /* 0x0000000e000b7c82 */ /* 0x000fe20008000000 */
[----:B------:R-:W-:Y:S01]  /*bb80*/  UIMAD UR13, UR13, -0x200, URZ ;  /* 0xfffffe000d0d78a4 */ /* 0x000fe2000f8e023f */
[C---:B------:R-:W-:Y:S01]  /*bb90*/  LOP3.LUT R43, R87.reuse, 0x40, RZ, 0xfc, !PT ;  /* 0x00000040572b7812 */ /* 0x040fe200078efcff */
[----:B------:R-:W-:Y:S01]  /*bba0*/  UIMAD UR29, UR6, UR4, URZ ;  /* 0x00000004061d72a4 */ /* 0x000fe2000f8e023f */
[----:B------:R-:W-:Y:S01]  /*bbb0*/  LOP3.LUT R51, R87, 0xc0, RZ, 0xfc, !PT ;  /* 0x000000c057337812 */ /* 0x000fe200078efcff */
[----:B------:R-:W-:Y:S01]  /*bbc0*/  UIMAD.WIDE.U32 UR10, UR52, UR4, UR10 ;  /* 0x00000004340a72a5 */ /* 0x000fe2000f8e000a */
[-C--:B------:R-:W-:Y:S01]  /*bbd0*/  ISETP.GE.AND P2, PT, R41, R0.reuse, PT ;  /* 0x000000002900720c */ /* 0x080fe20003f46270 */
[----:B------:R-:W-:Y:S01]  /*bbe0*/  UIMAD UR29, UR52, UR5, UR29 ;  /* 0x00000005341d72a4 */ /* 0x000fe2000f8e021d */
[----:B------:R-:W-:Y:S01]  /*bbf0*/  ISETP.GE.AND P6, PT, R51, R0, PT ;  /* 0x000000003300720c */ /* 0x000fe20003fc6270 */
[----:B------:R-:W-:Y:S01]  /*bc00*/  UIADD3 UR30, UP0, UR13, UR10, URZ ;  /* 0x0000000a0d1e7290 */ /* 0x000fe2000ff1e03f */
[C---:B------:R-:W-:Y:S01]  /*bc10*/  LOP3.LUT R45, R87.reuse, 0x60, RZ, 0xfc, !PT ;  /* 0x00000060572d7812 */ /* 0x040fe200078efcff */
[----:B------:R-:W-:Y:S01]  /*bc20*/  USHF.R.S32.HI UR14, URZ, 0x1f, UR13 ;  /* 0x0000001f3f0e7899 */ /* 0x000fe2000801140d */
[C---:B------:R-:W-:Y:S01]  /*bc30*/  LOP3.LUT R47, R87.reuse, 0x80, RZ, 0xfc, !PT ;  /* 0x00000080572f7812 */ /* 0x040fe200078efcff */
[----:B------:R-:W-:Y:S01]  /*bc40*/  ULDC.64 UR4, c[0x0][0x3e0] ;  /* 0x0000f80000047ab9 */ /* 0x000fe20000000a00 */
[C---:B------:R-:W-:Y:S01]  /*bc50*/  LOP3.LUT R49, R87.reuse, 0xa0, RZ, 0xfc, !PT ;  /* 0x000000a057317812 */ /* 0x040fe200078efcff */
[----:B------:R-:W-:Y:S01]  /*bc60*/  UIADD3.X UR10, UR14, UR29, UR11, UP0, !UPT ;  /* 0x0000001d0e0a7290 */ /* 0x000fe200087fe40b */
[----:B------:R-:W-:Y:S01]  /*bc70*/  LEA R4, P1, R87, UR4, 0x1 ;  /* 0x0000000457047c11 */ /* 0x000fe2000f8208ff */
[----:B------:R-:W-:Y:S01]  /*bc80*/  BSSY B0, `(.L_x_12779) ;  /* 0x0000088000007945 */ /* 0x000fe20003800000 */
[----:B---3--:R-:W-:-:S02]  /*bc90*/  MOV R6, UR30 ;  /* 0x0000001e00067c02 */ /* 0x008fc40008000f00 */
[C---:B------:R-:W-:Y:S01]  /*bca0*/  LEA.HI.X R5, R87.reuse, UR5, R8, 0x1, P1 ;  /* 0x0000000557057c11 */ /* 0x040fe200088f0c08 */
[----:B------:R-:W-:Y:S01]  /*bcb0*/  UIMAD.WIDE.U32 UR4, UR51, UR28, URZ ;  /* 0x0000001c330472a5 */ /* 0x000fe2000f8e003f */
[C---:B------:R-:W-:Y:S02]  /*bcc0*/  LEA R4, P1, R6.reuse, R4, 0x1 ;  /* 0x0000000406047211 */ /* 0x040fe400078208ff */
[----:B------:R-:W-:Y:S01]  /*bcd0*/  MOV R7, UR10 ;  /* 0x0000000a00077c02 */ /* 0x000fe20008000f00 */
[----:B------:R-:W-:Y:S01]  /*bce0*/  UIADD3 UR10, UR5, UR12, URZ ;  /* 0x0000000c050a7290 */ /* 0x000fe2000fffe03f */
[----:B-12---:R-:W-:Y:S02]  /*bcf0*/  LOP3.LUT R65, R87, 0xe0, RZ, 0xfc, !PT ;  /* 0x000000e057417812 */ /* 0x006fe400078efcff */
[----:B------:R-:W-:Y:S02]  /*bd00*/  LEA.HI.X R5, R6, R5, R7, 0x1, P1 ;  /* 0x0000000506057211 */ /* 0x000fe400008f0c07 */
[----:B------:R-:W-:-:S02]  /*bd10*/  ISETP.GE.AND P1, PT, R43, R0, PT ;  /* 0x000000002b00720c */ /* 0x000fc40003f26270 */
[C---:B------:R-:W-:Y:S01]  /*bd20*/  LOP3.LUT R67, R87.reuse, 0x100, RZ, 0xfc, !PT ;  /* 0x0000010057437812 */ /* 0x040fe200078efcff */
[----:B------:R-:W-:Y:S01]  /*bd30*/  @!P2 STG.E.U16 desc[UR20][R4.64+-0x3c0], R11 ;  /* 0xfffc400b0400a986 */ /* 0x000fe2000c101514 */
[----:B------:R-:W-:Y:S02]  /*bd40*/  LOP3.LUT R73, R87, 0x120, RZ, 0xfc, !PT ;  /* 0x0000012057497812 */ /* 0x000fe400078efcff */
[-C--:B------:R-:W-:Y:S01]  /*bd50*/  ISETP.GE.AND P3, PT, R45, R0.reuse, PT ;  /* 0x000000002d00720c */ /* 0x080fe20003f66270 */
[----:B------:R-:W-:Y:S01]  /*bd60*/  @!P6 STG.E.U16 desc[UR20][R4.64+-0x280], R21 ;  /* 0xfffd80150400e986 */ /* 0x000fe2000c101514 */
[-C--:B------:R-:W-:Y:S02]  /*bd70*/  ISETP.GE.AND P4, PT, R47, R0.reuse, PT ;  /* 0x000000002f00720c */ /* 0x080fe40003f86270 */
[-C--:B------:R-:W-:Y:S02]  /*bd80*/  ISETP.GE.AND P5, PT, R49, R0.reuse, PT ;  /* 0x000000003100720c */ /* 0x080fe40003fa6270 */
[-C--:B------:R-:W-:Y:S01]  /*bd90*/  ISETP.GE.AND P2, PT, R65, R0.reuse, PT ;  /* 0x000000004100720c */ /* 0x080fe20003f46270 */
[----:B------:R-:W-:Y:S01]  /*bda0*/  @!P1 STG.E.U16 desc[UR20][R4.64+-0x380], R13 ;  /* 0xfffc800d04009986 */ /* 0x000fe2000c101514 */
        /* <DEDUP_REMOVED lines=20> */
[----:B------:R-:W-:Y:S01]  /*bef0*/  F2FP.F16.F32.PACK_AB R6, R63, R62 ;  /* 0x0000003e3f06723e */ /* 0x000fe200000000ff */
[----:B------:R-:W-:Y:S04]  /*bf00*/  @!P5 STG.E.U16 desc[UR20][R4.64+-0x140], R31 ;  /* 0xfffec01f0400d986 */ /* 0x000fe8000c101514 */
[----:B------:R-:W-:Y:S04]  /*bf10*/  @!P2 STG.E.U16 desc[UR20][R4.64+-0x180], R29 ;  /* 0xfffe801d0400a986 */ /* 0x000fe8000c101514 */
[----:B------:R-:W-:Y:S04]  /*bf20*/  @!P4 STG.E.U16 desc[UR20][R4.64+-0x100], R33 ;  /* 0xffff00210400c986 */ /* 0x000fe8000c101514 */
[----:B------:R-:W-:Y:S04]  /*bf30*/  @!P3 STG.E.U16 desc[UR20][R4.64+-0xc0], R35 ;  /* 0xffff40230400b986 */ /* 0x000fe8000c101514 */
[----:B------:R-:W-:Y:S04]  /*bf40*/  @!P1 STG.E.U16 desc[UR20][R4.64+-0x80], R37 ;  /* 0xffff802504009986 */ /* 0x000fe8000c101514 */
[----:B------:R1:W-:Y:S01]  /*bf50*/  @!P6 STG.E.U16 desc[UR20][R4.64+-0x40], R39 ;  /* 0xffffc0270400e986 */ /* 0x0003e2000c101514 */
[----:B------:R-:W-:Y:S01]  /*bf60*/  BAR.SYNC.DEFER_BLOCKING 0x0 ;  /* 0x0000000000007b1d */ /* 0x000fe20000010000 */
[----:B-1----:R-:W-:-:S02]  /*bf70*/  F2FP.F16.F32.PACK_AB R4, R59, R58 ;  /* 0x0000003a3b04723e */ /* 0x002fc400000000ff */
[----:B------:R-:W-:Y:S02]  /*bf80*/  F2FP.F16.F32.PACK_AB R5, R61, R60 ;  /* 0x0000003c3d05723e */ /* 0x000fe400000000ff */
[----:B------:R-:W-:Y:S02]  /*bf90*/  PRMT R11, R4, 0x7610, R11 ;  /* 0x00007610040b7816 */ /* 0x000fe4000000000b */
[C---:B------:R-:W-:Y:S02]  /*bfa0*/  PRMT R12, R5.reuse, 0x7610, R12 ;  /* 0x00007610050c7816 */ /* 0x040fe4000000000c */
[----:B------:R-:W-:Y:S02]  /*bfb0*/  PRMT R13, R5, 0x7632, R13 ;  /* 0x00007632050d7816 */ /* 0x000fe4000000000d */
[----:B------:R-:W-:-:S04]  /*bfc0*/  F2FP.F16.F32.PACK_AB R5, R71, R70 ;  /* 0x000000464705723e */ /* 0x000fc800000000ff */
[----:B------:R-:W-:Y:S01]  /*bfd0*/  PRMT R16, R5, 0x7632, R16 ;  /* 0x0000763205107816 */ /* 0x000fe20000000010 */
[----:B------:R-:W-:Y:S04]  /*bfe0*/  STS.U16 [R102+0xc], R11 ;  /* 0x00000c0b66007388 */ /* 0x000fe80000000400 */
[----:B------:R-:W-:Y:S04]  /*bff0*/  STS.U16 [R102+0x10], R12 ;  /* 0x0000100c66007388 */ /* 0x000fe80000000400 */
[----:B------:R-:W-:Y:S04]  /*c000*/  STS.U16 [R102+0x12], R13 ;  /* 0x0000120d66007388 */ /* 0x000fe80000000400 */
[----:B------:R-:W-:Y:S04]  /*c010*/  STS.U16 [R102+0x14], R6 ;  /* 0x0000140666007388 */ /* 0x000fe80000000400 */
[----:B------:R-:W-:Y:S04]  /*c020*/  STS.U16 [R102+0x1c], R5 ;  /* 0x00001c0566007388 */ /* 0x000fe80000000400 */
[----:B------:R-:W-:Y:S01]  /*c030*/  STS.U16 [R102+0x1e], R16 ;  /* 0x00001e1066007388 */ /* 0x000fe20000000400 */
[----:B----4-:R-:W-:Y:S01]  /*c040*/  FADD.FTZ R0, R52, R18 ;  /* 0x0000001234007221 */ /* 0x010fe20000010000 */
[----:B------:R-:W-:-:S03]  /*c050*/  F2FP.F16.F32.PACK_AB R52, R53, R52 ;  /* 0x000000343534723e */ /* 0x000fc600000000ff */
[----:B------:R-:W-:Y:S01]  /*c060*/  FADD.FTZ R7, R0, R53 ;  /* 0x0000003500077221 */ /* 0x000fe20000010000 */
[----:B------:R-:W-:Y:S01]  /*c070*/  PRMT R9, R52, 0x7632, R9 ;  /* 0x0000763234097816 */ /* 0x000fe20000000009 */
[----:B------:R-:W-:Y:S02]  /*c080*/  STS.U16 [R102], R52 ;  /* 0x0000003466007388 */ /* 0x000fe40000000400 */
[----:B------:R-:W-:Y:S01]  /*c090*/  FADD.FTZ R0, R7, R54 ;  /* 0x0000003607007221 */ /* 0x000fe20000010000 */
[----:B------:R-:W-:Y:S01]  /*c0a0*/  F2FP.F16.F32.PACK_AB R54, R55, R54 ;  /* 0x000000363736723e */ /* 0x000fe200000000ff */
[----:B------:R1:W-:Y:S02]  /*c0b0*/  STS.U16 [R102+0x2], R9 ;  /* 0x0000020966007388 */ /* 0x0003e40000000400 */
[----:B------:R-:W-:Y:S02]  /*c0c0*/  FADD.FTZ R7, R0, R55 ;  /* 0x0000003700077221 */ /* 0x000fe40000010000 */
[----:B------:R-:W-:Y:S02]  /*c0d0*/  STS.U16 [R102+0x4], R54 ;  /* 0x0000043666007388 */ /* 0x000fe40000000400 */
[----:B------:R-:W-:Y:S01]  /*c0e0*/  FADD.FTZ R0, R7, R56 ;  /* 0x0000003807007221 */ /* 0x000fe20000010000 */
[----:B------:R-:W-:-:S02]  /*c0f0*/  F2FP.F16.F32.PACK_AB R56, R57, R56 ;  /* 0x000000383938723e */ /* 0x000fc400000000ff */
[----:B------:R-:W-:Y:S01]  /*c100*/  PRMT R7, R54, 0x7632, R7 ;  /* 0x0000763236077816 */ /* 0x000fe20000000007 */
[----:B------:R-:W-:Y:S01]  /*c110*/  FADD.FTZ R57, R0, R57 ;  /* 0x0000003900397221 */ /* 0x000fe20000010000 */
[----:B------:R-:W-:Y:S01]  /*c120*/  PRMT R10, R56, 0x7632, R10 ;  /* 0x00007632380a7816 */ /* 0x000fe2000000000a */
[----:B------:R-:W-:Y:S01]  /*c130*/  STS.U16 [R102+0x8], R56 ;  /* 0x0000083866007388 */ /* 0x000fe20000000400 */
[----:B-1----:R-:W-:Y:S01]  /*c140*/  PRMT R9, R4, 0x7632, R9 ;  /* 0x0000763204097816 */ /* 0x002fe20000000009 */
[----:B------:R-:W-:Y:S01]  /*c150*/  FADD.FTZ R58, R57, R58 ;  /* 0x0000003a393a7221 */ /* 0x000fe20000010000 */
[----:B------:R-:W-:Y:S01]  /*c160*/  F2FP.F16.F32.PACK_AB R4, R69, R68 ;  /* 0x000000444504723e */ /* 0x000fe200000000ff */
[----:B------:R1:W-:Y:S01]  /*c170*/  STS.U16 [R102+0xa], R10 ;  /* 0x00000a0a66007388 */ /* 0x0003e20000000400 */
[----:B------:R-:W-:Y:S01]  /*c180*/  IADD3 R0, P1, R87, -0x1e0, RZ ;  /* 0xfffffe2057007810 */ /* 0x000fe20007f3e0ff */
[----:B------:R-:W-:Y:S01]  /*c190*/  FADD.FTZ R59, R58, R59 ;  /* 0x0000003b3a3b7221 */ /* 0x000fe20000010000 */
[C---:B------:R-:W-:Y:S01]  /*c1a0*/  PRMT R14, R4.reuse, 0x7610, R14 ;  /* 0x00007610040e7816 */ /* 0x040fe2000000000e */
[----:B------:R-:W-:Y:S01]  /*c1b0*/  STS.U16 [R102+0x6], R7 ;  /* 0x0000060766007388 */ /* 0x000fe20000000400 */
[----:B------:R-:W-:Y:S01]  /*c1c0*/  PRMT R15, R4, 0x7632, R15 ;  /* 0x00007632040f7816 */ /* 0x000fe2000000000f */
[----:B------:R-:W-:Y:S01]  /*c1d0*/  FADD.FTZ R60, R59, R60 ;  /* 0x0000003c3b3c7221 */ /* 0x000fe20000010000 */
[----:B------:R-:W-:Y:S01]  /*c1e0*/  MOV R4, UR57 ;  /* 0x0000003900047c02 */ /* 0x000fe20008000f00 */
[----:B------:R-:W-:Y:S01]  /*c1f0*/  STS.U16 [R102+0xe], R9 ;  /* 0x00000e0966007388 */ /* 0x000fe20000000400 */
[----:B------:R-:W-:Y:S01]  /*c200*/  IADD3.X R23, R8, -0x1, RZ, P1, !PT ;  /* 0xffffffff08177810 */ /* 0x000fe20000ffe4ff */
[----:B------:R-:W-:Y:S01]  /*c210*/  FADD.FTZ R61, R60, R61 ;  /* 0x0000003d3c3d7221 */ /* 0x000fe20000010000 */
[----:B-1----:R-:W-:Y:S01]  /*c220*/  PRMT R10, R6, 0x7632, R10 ;  /* 0x00007632060a7816 */ /* 0x002fe2000000000a */
[----:B------:R-:W-:Y:S02]  /*c230*/  STS.U16 [R102+0x18], R14 ;  /* 0x0000180e66007388 */ /* 0x000fe40000000400 */
[----:B------:R-:W-:-:S02]  /*c240*/  FADD.FTZ R62, R61, R62 ;  /* 0x0000003e3d3e7221 */ /* 0x000fc40000010000 */
[----:B------:R-:W-:Y:S02]  /*c250*/  STS.U16 [R102+0x16], R10 ;  /* 0x0000160a66007388 */ /* 0x000fe40000000400 */
[----:B------:R-:W-:Y:S02]  /*c260*/  FADD.FTZ R63, R62, R63 ;  /* 0x0000003f3e3f7221 */ /* 0x000fe40000010000 */
[----:B------:R-:W-:Y:S01]  /*c270*/  STS.U16 [R102+0x1a], R15 ;  /* 0x00001a0f66007388 */ /* 0x000fe20000000400 */
[----:B------:R-:W-:-:S03]  /*c280*/  NOP ;  /* 0x0000000000007918 */ /* 0x000fc60000000000 */
[----:B------:R-:W-:Y:S01]  /*c290*/  LDS.U16 R7, [R118] ;  /* 0x0000000076077984 */ /* 0x000fe20000000400 */
[----:B------:R-:W-:-:S03]  /*c2a0*/  FADD.FTZ R68, R63, R68 ;  /* 0x000000443f447221 */ /* 0x000fc60000010000 */
[----:B------:R-:W-:Y:S01]  /*c2b0*/  LDS.U16 R117, [R117+0x40] ;  /* 0x0000400075757984 */ /* 0x000fe20000000400 */
[----:B------:R-:W-:-:S03]  /*c2c0*/  FADD.FTZ R69, R68, R69 ;  /* 0x0000004544457221 */ /* 0x000fc60000010000 */
[----:B------:R-:W-:Y:S01]  /*c2d0*/  LDS.U16 R9, [R116+0x80] ;  /* 0x0000800074097984 */ /* 0x000fe20000000400 */
[----:B------:R-:W-:-:S03]  /*c2e0*/  FADD.FTZ R70, R69, R70 ;  /* 0x0000004645467221 */ /* 0x000fc60000010000 */
        /* <DEDUP_REMOVED lines=15> */
[----:B-1----:R-:W-:-:S05]  /*c3e0*/  FADD.FTZ R4, R70, R71 ;  /* 0x0000004746047221 */ /* 0x002fca0000010000 */
[----:B------:R-:W-:Y:S04]  /*c3f0*/  STL [R1+0x8], R4 ;  /* 0x0000080401007387 */ /* 0x000fe80000100800 */
[----:B------:R-:W1:Y:S02]  /*c400*/  LDS R6, [UR54+0x420] ;  /* 0x00042036ff067984 */ /* 0x000e640008000800 */
[----:B-1----:R-:W-:-:S13]  /*c410*/  ISETP.GE.AND P0, PT, R87, R6, PT ;  /* 0x000000065700720c */ /* 0x002fda0003f06270 */
        /* <DEDUP_REMOVED lines=14> */
.L_x_12780:
[----:B------:R-:W-:Y:S05]  /*c500*/  BSYNC B0 ;  /* 0x0000000000007941 */ /* 0x000fea0003800000 */
.L_x_12779:
        /* <DEDUP_REMOVED lines=15> */
[----:B------:R-:W-:Y:S01]  /*c600*/  MOV R3, UR13 ;  /* 0x0000000d00037c02 */ /* 0x000fe20008000f00 */
[----:B------:R-:W-:Y:S01]  /*c610*/  UISETP.GT.AND UP0, UPT, UR15, 0x1, UPT ;  /* 0x000000010f00788c */ /* 0x000fe2000bf04270 */
[----:B------:R-:W-:Y:S01]  /*c620*/  ISETP.GE.AND P1, PT, R51, R6, PT ;  /* 0x000000063300720c */ /* 0x000fe20003f26270 */
[----:B------:R-:W-:Y:S01]  /*c630*/  UIADD3 UR49, UP2, UR49, -0x400, URZ ;  /* 0xfffffc0031317890 */ /* 0x000fe2000ff5e03f */
[----:B------:R-:W-:Y:S01]  /*c640*/  LEA R2, P0, R3, R2, 0x1 ;  /* 0x0000000203027211 */ /* 0x000fe200078008ff */
[----:B------:R-:W-:Y:S01]  /*c650*/  UIADD3 UR19, UP3, UR19, -0x400, URZ ;  /* 0xfffffc0013137890 */ /* 0x000fe2000ff7e03f */
[----:B-1----:R-:W-:Y:S01]  /*c660*/  MOV R4, UR4 ;  /* 0x0000000400047c02 */ /* 0x002fe20008000f00 */
        /* <DEDUP_REMOVED lines=33> */
[----:B---3--:R-:W-:Y:S05]  /*c880*/  @P0 BRA `(.L_x_12781) ;  /* 0xffffff4000500947 */ /* 0x008fea000383ffff */
.L_x_12696:
        /* <DEDUP_REMOVED lines=10> */
[----:B--2---:R-:W2:Y:S02]  /*c930*/  SHFL.DOWN P0, R0, R2, 0x1, 0x1f ;  /* 0x08201f0002007f89 */ /* 0x004ea40000000000 */
[----:B--2---:R-:W-:-:S05]  /*c940*/  @P0 FADD R0, R0, R2 ;  /* 0x0000000200000221 */ /* 0x004fca0000000000 */
[----:B------:R-:W2:Y:S02]  /*c950*/  SHFL.DOWN P0, R3, R0, 0x2, 0x1f ;  /* 0x08401f0000037f89 */ /* 0x000ea40000000000 */
        /* <DEDUP_REMOVED lines=16> */
.L_x_12783:
[----:B------:R-:W-:Y:S05]  /*ca60*/  BSYNC B0 ;  /* 0x0000000000007941 */ /* 0x000fea0003800000 */
.L_x_12782:
        /* <DEDUP_REMOVED lines=32> */
.L_x_12785:
[----:B------:R-:W3:Y:S02]  /*cc70*/  S2R R11, SR_TID.X ;  /* 0x00000000000b7919 */ /* 0x000ee40000002100 */
.L_x_12786:
[----:B------:R-:W-:Y:S05]  /*cc80*/  BSYNC B0 ;  /* 0x0000000000007941 */ /* 0x000fea0003800000 */
.L_x_12784:
        /* <DEDUP_REMOVED lines=23> */
.L_x_12788:
[----:B------:R-:W-:Y:S02]  /*ce00*/  LEA R0, R11, UR8, 0x3 ;  /* 0x000000080b007c11 */ /* 0x000fe4000f8e18ff */
[----:B-123--:R-:W-:Y:S02]  /*ce10*/  MOV R3, UR5 ;  /* 0x0000000500037c02 */ /* 0x00efe40008000f00 */
[----:B------:R-:W-:Y:S01]  /*ce20*/  MOV R2, UR4 ;  /* 0x0000000400027c02 */ /* 0x000fe20008000f00 */
[----:B------:R-:W1:Y:S01]  /*ce30*/  LDS.64 R12, [R0+0x3e10] ;  /* 0x003e1000000c7984 */ /* 0x000e620000000a00 */
[----:B------:R-:W-:Y:S02]  /*ce40*/  SHF.R.S32.HI R3, RZ, 0x1f, R11 ;  /* 0x0000001fff037819 */ /* 0x000fe4000001140b */
[----:B----4-:R-:W-:Y:S01]  /*ce50*/  MOV R7, UR6 ;  /* 0x0000000600077c02 */ /* 0x010fe20008000f00 */
        /* <DEDUP_REMOVED lines=26> */
.L_x_12787:
[----:B------:R-:W-:Y:S05]  /*d000*/  EXIT ;  /* 0x000000000000794d */ /* 0x000fea0003800000 */
.L_x_12789:
        /* <DEDUP_REMOVED lines=15> */
.L_x_18968:


//--------------------- .text._Z25selective_scan_bwd_kernelI32Selective_Scan_bwd_kernel_traitsILi32ELi16ELb0ELb0ELb1ELb0ELb1EN3c104HalfENS1_7complexIfEEEEv12SSMParamsBwd --------------------------
	.section	.text._Z25selective_scan_bwd_kernelI32Selective_Scan_bwd_kernel_traitsILi32ELi16ELb0ELb0ELb1ELb0ELb1EN3c104HalfENS1_7complexIfEEEEv12SSMParamsBwd,"ax",@progbits
	.align	128
        .global         _Z25selective_scan_bwd_kernelI32Selective_Scan_bwd_kernel_traitsILi32ELi16ELb0ELb0ELb1ELb0ELb1EN3c104HalfENS1_7complexIfEEEEv12SSMParamsBwd
        .type           _Z25selective_scan_bwd_kernelI32Selective_Scan_bwd_kernel_traitsILi32ELi16ELb0ELb0ELb1ELb0ELb1EN3c104HalfENS1_7complexIfEEEEv12SSMParamsBwd,@function
        .size           _Z25selective_scan_bwd_kernelI32Selective_Scan_bwd_kernel_traitsILi32ELi16ELb0ELb0ELb1ELb0ELb1EN3c104HalfENS1_7complexIfEEEEv12SSMParamsBwd,(.L_x_18969 - _Z25selective_scan_bwd_kernelI32Selective_Scan_bwd_kernel_traitsILi32ELi16ELb0ELb0ELb1ELb0ELb1EN3c104HalfENS1_7complexIfEEEEv12SSMParamsBwd)
        .other          _Z25selective_scan_bwd_kernelI32Selective_Scan_bwd_kernel_traitsILi32ELi16ELb0ELb0ELb1ELb0ELb1EN3c104HalfENS1_7complexIfEEEEv12SSMParamsBwd,@"STO_CUDA_ENTRY STV_DEFAULT"
_Z25selective_scan_bwd_kernelI32Selective_Scan_bwd_kernel_traitsILi32ELi16ELb0ELb0ELb1ELb0ELb1EN3c104HalfENS1_7complexIfEEEEv12SSMParamsBwd:
.text._Z25selective_scan_bwd_kernelI32Selective_Scan_bwd_kernel_traitsILi32ELi16ELb0ELb0ELb1ELb0ELb1EN3c104HalfENS1_7complexIfEEEEv12SSMParamsBwd:
        /* <DEDUP_REMOVED lines=59> */
[----:B----4-:R-:W1:Y:S01]  /*03b0*/  MUFU.RCP R0, R0 ;  /* 0x0000000000007308 */ /* 0x010e620000001000 */
        /* <DEDUP_REMOVED lines=9> */
[----:B-1----:R-:W-:Y:S01]  /*0450*/  IADD3 R2, R0, 0xffffffe, RZ ;  /* 0x0ffffffe00027810 */ /* 0x002fe20007ffe0ff */
[----:B------:R-:W-:Y:S01]  /*0460*/  UIMAD UR28, UR10, UR18, URZ ;  /* 0x000000120a1c72a4 */ /* 0x000fe2000f8e023f */
[----:B------:R-:W-:Y:S01]  /*0470*/  IABS R0, UR12 ;  /* 0x0000000c00007c13 */ /* 0x000fe20008000000 */
[----:B------:R-:W-:-:S02]  /*0480*/  @UP1 ULEA.HI.X UR57, UR12, UR33, UR10, 0x2, UP2 ;  /* 0x000000210c391291 */ /* 0x000fc400090f140a */
[----:B------:R-:W-:Y:S01]  /*0490*/  UIMAD UR28, UR12, UR19, UR28 ;  /* 0x000000130c1c72a4 */ /* 0x000fe2000f8e021c */
[----:B------:R-:W1:Y:S01]  /*04a0*/  F2I.FTZ.U32.TRUNC.NTZ R2, R2 ;  /* 0x0000000200027305 */ /* 0x000e62000021f000 */
[----:B------:R-:W-:Y:S01]  /*04b0*/  R2UR UR30, R0 ;  /* 0x00000000001e72ca */ /* 0x000fe200000e0000 */
[----:B------:R-:W-:Y:S02]  /*04c0*/  UIADD3 UR9, UR9, UR21, URZ ;  /* 0x0000001509097290 */ /* 0x000fe4000fffe03f */
[----:B------:R-:W-:Y:S02]  /*04d0*/  UIADD3 UR15, UR15, UR20, URZ ;  /* 0x000000140f0f7290 */ /* 0x000fe4000fffe03f */
[----:B------:R-:W-:Y:S01]  /*04e0*/  UISETP.NE.AND UP1, UPT, UR26, URZ, UPT ;  /* 0x0000003f1a00728c */ /* 0x000fe2000bf25270 */
[----:B------:R-:W-:Y:S01]  /*04f0*/  ULDC.64 UR20, c[0x0][0x2f0] ;  /* 0x0000bc0000147ab9 */ /* 0x000fe20000000a00 */
[----:B------:R-:W-:-:S03]  /*0500*/  UIADD3 UR7, UR7, UR13, URZ ;  /* 0x0000000d07077290 */ /* 0x000fc6000fffe03f */
[----:B------:R-:W-:Y:S02]  /*0510*/  @UP0 ULDC UR13, c[0x0][0x214] ;  /* 0x00008500000d0ab9 */ /* 0x000fe40000000800 */
[----:B------:R-:W-:Y:S01]  /*0520*/  @UP0 UIMAD UR13, UR11, UR13, UR12 ;  /* 0x0000000d0b0d02a4 */ /* 0x000fe2000f8e020c */
[----:B-1----:R-:W-:-:S13]  /*0530*/  R2UR UR5, R2 ;  /* 0x00000000020572ca */ /* 0x002fda00000e0000 */
        /* <DEDUP_REMOVED lines=15> */
[----:B------:R-:W-:Y:S02]  /*0630*/  ULOP3.LUT UR24, UR12, UR26, URZ, 0x3c, !UPT ;  /* 0x0000001a0c187292 */ /* 0x000fe4000f8e3c3f */
[----:B------:R-:W-:-:S02]  /*0640*/  UIMAD.WIDE.U32 UR8, UR12, UR16, UR8 ;  /* 0x000000100c0872a5 */ /* 0x000fc4000f8e0008 */
[----:B------:R-:W-:Y:S01]  /*0650*/  UISETP.GE.AND UP2, UPT, UR24, URZ, UPT ;  /* 0x0000003f1800728c */ /* 0x000fe2000bf46270 */
[----:B------:R-:W-:Y:S01]  /*0660*/  ULDC UR16, c[0x0][0x224] ;  /* 0x0000890000107ab9 */ /* 0x000fe20000000800 */
[----:B------:R-:W-:-:S03]  /*0670*/  UIMAD UR27, UR12, UR17, UR27 ;  /* 0x000000110c1b72a4 */ /* 0x000fc6000f8e021b */
[----:B------:R-:W-:Y:S02]  /*0680*/  @!UP4 UIADD3 UR10, UR10, -UR29, URZ ;  /* 0x8000001d0a0ac290 */ /* 0x000fe4000fffe03f */
[----:B------:R-:W-:Y:S02]  /*0690*/  @!UP4 UIADD3 UR25, UR25, 0x1, URZ ;  /* 0x000000011919c890 */ /* 0x000fe4000fffe03f */
[----:B------:R-:W-:Y:S02]  /*06a0*/  UISETP.GE.U32.AND UP3, UPT, UR10, UR29, UPT ;  /* 0x0000001d0a00728c */ /* 0x000fe4000bf66070 */
[----:B------:R-:W-:Y:S02]  /*06b0*/  UIMAD.WIDE.U32 UR14, UR12, UR18, UR14 ;  /* 0x000000120c0e72a5 */ /* 0x000fe4000f8e000e */
[----:B------:R-:W-:Y:S02]  /*06c0*/  ULEA UR17, UR16, 0xfffffe00, 0x9 ;  /* 0xfffffe0010117891 */ /* 0x000fe4000f8e483f */
[----:B------:R-:W-:-:S02]  /*06d0*/  @UP0 UIMAD UR13, UR13, UR16, URZ ;  /* 0x000000100d0d02a4 */ /* 0x000fc4000f8e023f */
[----:B------:R-:W-:Y:S02]  /*06e0*/  USHF.R.S32.HI UR18, URZ, 0x1f, UR17 ;  /* 0x0000001f3f127899 */ /* 0x000fe40008011411 */
[----:B------:R-:W-:Y:S02]  /*06f0*/  UIADD3 UR4, UP5, UR17, UR4, URZ ;  /* 0x0000000411047290 */ /* 0x000fe4000ffbe03f */
[----:B------:R-:W-:Y:S02]  /*0700*/  @UP3 UIADD3 UR25, UR25, 0x1, URZ ;  /* 0x0000000119193890 */ /* 0x000fe4000fffe03f */
[----:B------:R-:W-:Y:S02]  /*0710*/  UIADD3 UR47, UP3, UR17, UR14, URZ ;  /* 0x0000000e112f7290 */ /* 0x000fe4000ff7e03f */
[----:B------:R-:W-:Y:S02]  /*0720*/  UIADD3.X UR5, UR18, UR5, UR28, UP5, !UPT ;  /* 0x0000000512057290 */ /* 0x000fe4000affe41c */
[----:B------:R-:W-:Y:S01]  /*0730*/  UIADD3.X UR15, UR18, UR15, UR19, UP3, !UPT ;  /* 0x0000000f120f7290 */ /* 0x000fe20009ffe413 */
[----:B------:R-:W-:Y:S01]  /*0740*/  UMOV UR10, UR25 ;  /* 0x00000019000a7c82 */ /* 0x000fe20008000000 */
[----:B------:R-:W-:-:S02]  /*0750*/  ULEA UR48, UP3, UR47, UR48, 0x1 ;  /* 0x000000302f307291 */ /* 0x000fc4000f86083f */
[----:B------:R-:W-:Y:S02]  /*0760*/  @!UP2 UIADD3 UR10, -UR10, URZ, URZ ;  /* 0x0000003f0a0aa290 */ /* 0x000fe4000fffe13f */
[----:B------:R-:W-:Y:S02]  /*0770*/  UIADD3 UR17, UP2, UR17, UR8, URZ ;  /* 0x0000000811117290 */ /* 0x000fe4000ff5e03f */
[----:B------:R-:W-:Y:S02]  /*0780*/  ULEA UR46, UP4, UR4, UR20, 0x1 ;  /* 0x00000014042e7291 */ /* 0x000fe4000f88083f */
[----:B------:R-:W-:Y:S02]  /*0790*/  ULEA.HI.X UR47, UR47, UR49, UR15, 0x1, UP3 ;  /* 0x000000312f2f7291 */ /* 0x000fe400098f0c0f */
[----:B------:R-:W-:Y:S02]  /*07a0*/  @!UP1 ULOP3.LUT UR10, URZ, UR26, URZ, 0x33, !UPT ;  /* 0x0000001a3f0a9292 */ /* 0x000fe4000f8e333f */
[----:B------:R-:W-:-:S02]  /*07b0*/  UIADD3.X UR49, UR18, UR9, UR27, UP2, !UPT ;  /* 0x0000000912317290 */ /* 0x000fc400097fe41b */
[----:B------:R-:W-:Y:S02]  /*07c0*/  ULEA UR50, UP1, UR17, UR50, 0x1 ;  /* 0x0000003211327291 */ /* 0x000fe4000f82083f */
[----:B------:R-:W-:Y:S02]  /*07d0*/  ULEA.HI.X UR14, UR4, UR21, UR5, 0x1, UP4 ;  /* 0x00000015040e7291 */ /* 0x000fe4000a0f0c05 */
[----:B------:R-:W-:Y:S02]  /*07e0*/  USHF.R.S32.HI UR4, URZ, 0x1f, UR10 ;  /* 0x0000001f3f047899 */ /* 0x000fe4000801140a */
[----:B------:R-:W-:Y:S01]  /*07f0*/  ULEA.HI.X UR49, UR17, UR51, UR49, 0x1, UP1 ;  /* 0x0000003311317291 */ /* 0x000fe200088f0c31 */
[----:B------:R-:W-:Y:S01]  /*0800*/  ULDC.64 UR18, c[0x0][0x278] ;  /* 0x00009e0000127ab9 */ /* 0x000fe20000000a00 */
[----:B------:R-:W-:Y:S02]  /*0810*/  UISETP.GE.AND UP1, UPT, UR16, 0x1, UPT ;  /* 0x000000011000788c */ /* 0x000fe4000bf26270 */
[----:B------:R-:W-:-:S02]  /*0820*/  UIMAD UR4, UR4, UR18, URZ ;  /* 0x00000012040472a4 */ /* 0x000fc4000f8e023f */
[----:B------:R-:W-:Y:S01]  /*0830*/  UIMAD.WIDE.U32 UR8, UR10, UR18, UR6 ;  /* 0x000000120a0872a5 */ /* 0x000fe2000f8e0006 */
[----:B------:R-:W-:Y:S02]  /*0840*/  UMOV UR5, URZ ;  /* 0x0000003f00057c82 */ /* 0x000fe40008000000 */
[----:B------:R-:W-:Y:S01]  /*0850*/  @UP0 ULDC UR18, c[0x0][0x21c] ;  /* 0x0000870000120ab9 */ /* 0x000fe20000000800 */
[----:B------:R-:W-:Y:S02]  /*0860*/  UIMAD UR17, UR10, UR19, UR4 ;  /* 0x000000130a1172a4 */ /* 0x000fe4000f8e0204 */
        /* <DEDUP_REMOVED lines=17> */
[----:B------:R0:W-:Y:S01]  /*0980*/  STL [R1+0x8], RZ ;  /* 0x000008ff01007387 */ /* 0x0001e20000100800 */
[----:B------:R-:W-:Y:S01]  /*0990*/  UMOV UR13, UR14 ;  /* 0x0000000e000d7c82 */ /* 0x000fe20008000000 */
[----:B------:R-:W-:Y:S01]  /*09a0*/  UMOV UR14, UR6 ;  /* 0x00000006000e7c82 */ /* 0x000fe20008000000 */
[----:B------:R-:W-:Y:S01]  /*09b0*/  UMOV UR6, URZ ;  /* 0x0000003f00067c82 */ /* 0x000fe20008000000 */
[----:B------:R-:W1:Y:S01]  /*09c0*/  S2R R7, SR_LANEID ;  /* 0x0000000000077919 */ /* 0x000e620000000000 */
[----:B------:R0:W-:Y:S03]  /*09d0*/  STL [R1+0xc], RZ ;  /* 0x00000cff01007387 */ /* 0x0001e60000100800 */
.L_x_12880:
[----:B------:R-:W2:Y:S01]  /*09e0*/  S2R R148, SR_TID.X ;  /* 0x0000000000947919 */ /* 0x000ea20000002100 */
[----:B------:R-:W-:Y:S01]  /*09f0*/  ULDC UR31, c[0x0][0x224] ;  /* 0x00008900001f7ab9 */ /* 0x000fe20000000800 */
[----:B------:R-:W-:Y:S01]  /*0a00*/  ULDC UR44, c[0x0][0x218] ;  /* 0x00008600002c7ab9 */ /* 0x000fe20000000800 */
[----:B------:R-:W-:Y:S01]  /*0a10*/  UIADD3 UR16, -UR6, UR31, URZ ;  /* 0x0000001f06107290 */ /* 0x000fe2000fffe13f */
[----:B------:R-:W-:Y:S02]  /*0a20*/  PRMT R5, RZ, 0x7610, R5 ;  /* 0x00007610ff057816 */ /* 0x000fe40000000005 */
[----:B------:R-:W-:Y:S01]  /*0a30*/  PRMT R4, RZ, 0x7610, R4 ;  /* 0x00007610ff047816 */ /* 0x000fe20000000004 */
[----:B------:R-:W-:Y:S01]  /*0a40*/  ULEA UR32, UR16, 0xfffffe00, 0x9 ;  /* 0xfffffe0010207891 */ /* 0x000fe2000f8e483f */
[----:B------:R-:W-:Y:S02]  /*0a50*/  PRMT R15, RZ, 0x7610, R15 ;  /* 0x00007610ff0f7816 */ /* 0x000fe4000000000f */
[----:B------:R-:W-:Y:S01]  /*0a60*/  PRMT R14, RZ, 0x7610, R14 ;  /* 0x00007610ff0e7816 */ /* 0x000fe2000000000e */
[----:B------:R-:W-:Y:S01]  /*0a70*/  UIADD3 UR44, -UR32, UR44, URZ ;  /* 0x0000002c202c7290 */ /* 0x000fe2000fffe13f */
        /* <DEDUP_REMOVED lines=13> */
[----:B--2---:R-:W-:-:S04]  /*0b50*/  SHF.L.U32 R0, R148, 0x4, RZ ;  /* 0x0000000494007819 */ /* 0x004fc800000006ff */
[----:B------:R-:W-:-:S03]  /*0b60*/  LOP3.LUT R0, R0, 0xfffffe00, RZ, 0xc0, !PT ;  /* 0xfffffe0000007812 */ /* 0x000fc600078ec0ff */
[----:B------:R-:W2:Y:S01]  /*0b70*/  S2UR UR7, SR_CgaCtaId ;  /* 0x00000000000779c3 */ /* 0x000ea20000008800 */
[----:B------:R-:W-:Y:S01]  /*0b80*/  UMOV UR17, 0x400 ;  /* 0x0000040000117882 */ /* 0x000fe20000000000 */
[C---:B-1----:R-:W-:Y:S02]  /*0b90*/  IADD3 R10, R7.reuse, 0x20, RZ ;  /* 0x00000020070a7810 */ /* 0x042fe40007ffe0ff */
[C---:B------:R-:W-:Y:S02]  /*0ba0*/  IADD3 R12, R7.reuse, 0x40, RZ ;  /* 0x00000040070c7810 */ /* 0x040fe40007ffe0ff */
[C---:B------:R-:W-:Y:S02]  /*0bb0*/  IADD3 R18, R7.reuse, 0x60, RZ ;  /* 0x0000006007127810 */ /* 0x040fe40007ffe0ff */
[C---:B------:R-:W-:Y:S02]  /*0bc0*/  LEA.HI.SX32 R8, R7.reuse, R7, 0x1b ;  /* 0x0000000707087211 */ /* 0x040fe400078fdaff */
[----:B------:R-:W-:-:S02]  /*0bd0*/  IADD3 R30, R7, 0x80, RZ ;  /* 0x00000080071e7810 */ /* 0x000fc40007ffe0ff */
[C---:B------:R-:W-:Y:S02]  /*0be0*/  IADD3 R32, R7.reuse, 0x120, RZ ;  /* 0x0000012007207810 */ /* 0x040fe40007ffe0ff */
[----:B------:R-:W-:Y:S02]  /*0bf0*/  IADD3 R34, R7, 0x140, RZ ;  /* 0x0000014007227810 */ /* 0x000fe40007ffe0ff */
        /* <DEDUP_REMOVED lines=29> */
[----:B------:R-:W-:Y:S01]  /*0dd0*/  LOP3.LUT R81, R0, 0x1f, R148, 0xf8, !PT ;  /* 0x0000001f00517812 */ /* 0x000fe200078ef894 */
[----:B------:R-:W-:Y:S01]  /*0de0*/  ULDC.64 UR8, c[0x0][0x2a0] ;  /* 0x0000a80000087ab9 */ /* 0x000fe20000000a00 */
[----:B------:R-:W-:-:S02]  /*0df0*/  ULDC.64 UR20, c[0x0][0x2b0] ;  /* 0x0000ac0000147ab9 */ /* 0x000fc40000000a00 */
[C---:B------:R-:W-:Y:S02]  /*0e00*/  ISETP.GE.AND P0, PT, R81.reuse, UR44, PT ;  /* 0x0000002c51007c0c */ /* 0x040fe4000bf06270 */
[----:B------:R-:W-:Y:S02]  /*0e10*/  SHF.R.S32.HI R82, RZ, 0x1f, R81 ;  /* 0x0000001fff527819 */ /* 0x000fe40000011451 */
[C---:B------:R-:W-:Y:S02]  /*0e20*/  LEA R2, P1, R81.reuse, UR46, 0x1 ;  /* 0x0000002e51027c11 */ /* 0x040fe4000f8208ff */
[C---:B------:R-:W-:Y:S02]  /*0e30*/  LOP3.LUT R83, R81.reuse, 0x20, RZ, 0xfc, !PT ;  /* 0x0000002051537812 */ /* 0x040fe400078efcff */
[C---:B------:R-:W-:Y:S02]  /*0e40*/  LEA.HI.X R3, R81.reuse, UR13, R82, 0x1, P1 ;  /* 0x0000000d51037c11 */ /* 0x040fe400088f0c52 */
[----:B------:R-:W-:-:S02]  /*0e50*/  LOP3.LUT R84, R81, 0x40, RZ, 0xfc, !PT ;  /* 0x0000004051547812 */ /* 0x000fc400078efcff */
[----:B------:R-:W-:Y:S01]  /*0e60*/  LOP3.LUT R0, R81, 0x60, RZ, 0xfc, !PT ;  /* 0x0000006051007812 */ /* 0x000fe200078efcff */
[----:B---3--:R-:W3:Y:S01]  /*0e70*/  @!P0 LDG.E.U16 R5, desc[UR22][R2.64] ;  /* 0x0000001602058981 */ /* 0x008ee2000c1e1500 */
[----:B------:R-:W-:Y:S02]  /*0e80*/  ISETP.GE.AND P0, PT, R83, UR44, PT ;  /* 0x0000002c53007c0c */ /* 0x000fe4000bf06270 */
[C---:B------:R-:W-:Y:S02]  /*0e90*/  LOP3.LUT R6, R81.reuse, 0x80, RZ, 0xfc, !PT ;  /* 0x0000008051067812 */ /* 0x040fe400078efcff */
[----:B------:R-:W-:Y:S02]  /*0ea0*/  LOP3.LUT R64, R81, 0xa0, RZ, 0xfc, !PT ;  /* 0x000000a051407812 */ /* 0x000fe400078efcff */
[----:B------:R-:W-:Y:S02]  /*0eb0*/  ISETP.GE.AND P1, PT, R84, UR44, PT ;  /* 0x0000002c54007c0c */ /* 0x000fe4000bf26270 */
[----:B------:R-:W-:-:S02]  /*0ec0*/  ISETP.GE.AND P2, PT, R0, UR44, PT ;  /* 0x0000002c00007c0c */ /* 0x000fc4000bf46270 */
[----:B------:R-:W-:Y:S02]  /*0ed0*/  ISETP.GE.AND P3, PT, R6, UR44, PT ;  /* 0x0000002c06007c0c */ /* 0x000fe4000bf66270 */
[----:B------:R-:W-:Y:S01]  /*0ee0*/  ISETP.GE.AND P4, PT, R64, UR44, PT ;  /* 0x0000002c40007c0c */ /* 0x000fe2000bf86270 */
[----:B----4-:R-:W4:Y:S01]  /*0ef0*/  @!P0 LDG.E.U16 R4, desc[UR22][R2.64+0x40] ;  /* 0x0000401602048981 */ /* 0x010f22000c1e1500 */
[C---:B------:R-:W-:Y:S02]  /*0f00*/  LOP3.LUT R65, R81.reuse, 0xc0, RZ, 0xfc, !PT ;  /* 0x000000c051417812 */ /* 0x040fe400078efcff */
[----:B------:R-:W-:Y:S02]  /*0f10*/  LOP3.LUT R66, R81, 0xe0, RZ, 0xfc, !PT ;  /* 0x000000e051427812 */ /* 0x000fe400078efcff */
[----:B------:R-:W-:Y:S01]  /*0f20*/  ISETP.GE.AND P0, PT, R65, UR44, PT ;  /* 0x0000002c41007c0c */ /* 0x000fe2000bf06270 */
[----:B------:R-:W5:Y:S01]  /*0f30*/  @!P1 LDG.E.U16 R15, desc[UR22][R2.64+0x80] ;  /* 0x00008016020f9981 */ /* 0x000f62000c1e1500 */
[----:B------:R-:W-:-:S02]  /*0f40*/  LOP3.LUT R67, R81, 0x100, RZ, 0xfc, !PT ;  /* 0x0000010051437812 */ /* 0x000fc400078efcff */
[C---:B------:R-:W-:Y:S01]  /*0f50*/  LOP3.LUT R74, R81.reuse, 0x120, RZ, 0xfc, !PT ;  /* 0x00000120514a7812 */ /* 0x040fe200078efcff */
[----:B------:R-:W5:Y:S01]  /*0f60*/  @!P2 LDG.E.U16 R14, desc[UR22][R2.64+0xc0] ;  /* 0x0000c016020ea981 */ /* 0x000f62000c1e1500 */
[----:B------:R-:W-:Y:S02]  /*0f70*/  LOP3.LUT R75, R81, 0x140, RZ, 0xfc, !PT ;  /* 0x00000140514b7812 */ /* 0x000fe400078efcff */
[----:B------:R-:W-:Y:S01]  /*0f80*/  ISETP.GE.AND P1, PT, R66, UR44, PT ;  /* 0x0000002c42007c0c */ /* 0x000fe2000bf26270 */
[----:B------:R-:W5:Y:S01]  /*0f90*/  @!P3 LDG.E.U16 R17, desc[UR22][R2.64+0x100] ;  /* 0x000100160211b981 */ /* 0x000f62000c1e1500 */
[----:B------:R-:W-:Y:S02]  /*0fa0*/  ISETP.GE.AND P2, PT, R67, UR44, PT ;  /* 0x0000002c43007c0c */ /* 0x000fe4000bf46270 */
[----:B------:R-:W-:Y:S01]  /*0fb0*/  ISETP.GE.AND P3, PT, R74, UR44, PT ;  /* 0x0000002c4a007c0c */ /* 0x000fe2000bf66270 */
[----:B------:R-:W5:Y:S01]  /*0fc0*/  @!P4 LDG.E.U16 R16, desc[UR22][R2.64+0x140] ;  /* 0x000140160210c981 */ /* 0x000f62000c1e1500 */
[----:B------:R-:W-:-:S02]  /*0fd0*/  ISETP.GE.AND P4, PT, R75, UR44, PT ;  /* 0x0000002c4b007c0c */ /* 0x000fc4000bf86270 */
[C---:B------:R-:W-:Y:S01]  /*0fe0*/  LOP3.LUT R76, R81.reuse, 0x160, RZ, 0xfc, !PT ;  /* 0x00000160514c7812 */ /* 0x040fe200078efcff */
[----:B------:R-:W5:Y:S01]  /*0ff0*/  @!P0 LDG.E.U16 R19, desc[UR22][R2.64+0x180] ;  /* 0x0001801602138981 */ /* 0x000f62000c1e1500 */
[C---:B------:R-:W-:Y:S02]  /*1000*/  LOP3.LUT R77, R81.reuse, 0x180, RZ, 0xfc, !PT ;  /* 0x00000180514d7812 */ /* 0x040fe400078efcff */
[----:B------:R-:W-:Y:S01]  /*1010*/  ISETP.GE.AND P0, PT, R76, UR44, PT ;  /* 0x0000002c4c007c0c */ /* 0x000fe2000bf06270 */
[----:B------:R-:W5:Y:S01]  /*1020*/  @!P1 LDG.E.U16 R20, desc[UR22][R2.64+0x1c0] ;  /* 0x0001c01602149981 */ /* 0x000f62000c1e1500 */
[C---:B------:R-:W-:Y:S02]  /*1030*/  LOP3.LUT R78, R81.reuse, 0x1a0, RZ, 0xfc, !PT ;  /* 0x000001a0514e7812 */ /* 0x040fe400078efcff */
[C---:B------:R-:W-:Y:S01]  /*1040*/  LOP3.LUT R79, R81.reuse, 0x1c0, RZ, 0xfc, !PT ;  /* 0x000001c0514f7812 */ /* 0x040fe200078efcff */
[----:B------:R-:W5:Y:S01]  /*1050*/  @!P2 LDG.E.U16 R21, desc[UR22][R2.64+0x200] ;  /* 0x000200160215a981 */ /* 0x000f62000c1e1500 */
[----:B------:R-:W-:-:S02]  /*1060*/  LOP3.LUT R80, R81, 0x1e0, RZ, 0xfc, !PT ;  /* 0x000001e051507812 */ /* 0x000fc400078efcff */
        /* <DEDUP_REMOVED lines=10> */
[----:B------:R1:W5:Y:S01]  /*1110*/  @!P4 LDG.E.U16 R28, desc[UR22][R2.64+0x3c0] ;  /* 0x0003c016021cc981 */ /* 0x000362000c1e1500 */
[----:B--2---:R-:W-:Y:S01]  /*1120*/  ULEA UR17, UR7, UR17, 0x18 ;  /* 0x0000001107117291 */ /* 0x004fe2000f8ec03f */
[----:B------:R-:W-:-:S02]  /*1130*/  LEA.HI.SX32 R9, R10, R7, 0x1b ;  /* 0x000000070a097211 */ /* 0x000fc400078fdaff */
[----:B------:R-:W-:Y:S02]  /*1140*/  LEA.HI.SX32 R10, R12, R7, 0x1b ;  /* 0x000000070c0a7211 */ /* 0x000fe400078fdaff */
[----:B-1----:R-:W-:-:S04]  /*1150*/  IADD3 R2, R7, 0xa0, RZ ;  /* 0x000000a007027810 */ /* 0x002fc80007ffe0ff */
[-C--:B------:R-:W-:Y:S02]  /*1160*/  LEA.HI.SX32 R2, R2, R7.reuse, 0x1b ;  /* 0x0000000702027211 */ /* 0x080fe400078fdaff */
[----:B------:R-:W-:Y:S02]  /*1170*/  LEA.HI.SX32 R11, R18, R7, 0x1b ;  /* 0x00000007120b7211 */ /* 0x000fe400078fdaff */
[----:B------:R-:W-:Y:S02]  /*1180*/  LEA R8, R8, UR17, 0x1 ;  /* 0x0000001108087c11 */ /* 0x000fe4000f8e08ff */
[----:B------:R-:W-:Y:S02]  /*1190*/  LEA R13, R2, UR17, 0x1 ;  /* 0x00000011020d7c11 */ /* 0x000fe4000f8e08ff */
[----:B------:R-:W-:Y:S02]  /*11a0*/  LEA R9, R9, UR17, 0x1 ;  /* 0x0000001109097c11 */ /* 0x000fe4000f8e08ff */
[----:B------:R-:W-:-:S02]  /*11b0*/  IADD3 R2, R7, 0xc0, RZ ;  /* 0x000000c007027810 */ /* 0x000fc40007ffe0ff */
[----:B------:R-:W-:Y:S02]  /*11c0*/  LEA R10, R10, UR17, 0x1 ;  /* 0x000000110a0a7c11 */ /* 0x000fe4000f8e08ff */
[-C--:B------:R-:W-:Y:S02]  /*11d0*/  LEA.HI.SX32 R12, R30, R7.reuse, 0x1b ;  /* 0x000000071e0c7211 */ /* 0x080fe400078fdaff */
[----:B------:R-:W-:Y:S02]  /*11e0*/  LEA R11, R11, UR17, 0x1 ;  /* 0x000000110b0b7c11 */ /* 0x000fe4000f8e08ff */
[C---:B------:R-:W-:Y:S02]  /*11f0*/  IADD3 R18, R7.reuse, 0xe0, RZ ;  /* 0x000000e007127810 */ /* 0x040fe40007ffe0ff */
[----:B------:R-:W-:Y:S02]  /*1200*/  LEA.HI.SX32 R2, R2, R7, 0x1b ;  /* 0x0000000702027211 */ /* 0x000fe400078fdaff */
[----:B------:R-:W-:-:S02]  /*1210*/  IADD3 R30, R7, 0x100, RZ ;  /* 0x00000100071e7810 */ /* 0x000fc40007ffe0ff */
[----:B------:R-:W-:Y:S02]  /*1220*/  LEA R12, R12, UR17, 0x1 ;  /* 0x000000110c0c7c11 */ /* 0x000fe4000f8e08ff */
[-C--:B------:R-:W-:Y:S02]  /*1230*/  LEA.HI.SX32 R18, R18, R7.reuse, 0x1b ;  /* 0x0000000712127211 */ /* 0x080fe400078fdaff */
[-C--:B------:R-:W-:Y:S02]  /*1240*/  LEA.HI.SX32 R30, R30, R7.reuse, 0x1b ;  /* 0x000000071e1e7211 */ /* 0x080fe400078fdaff */
[-C--:B------:R-:W-:Y:S02]  /*1250*/  LEA.HI.SX32 R32, R32, R7.reuse, 0x1b ;  /* 0x0000000720207211 */ /* 0x080fe400078fdaff */
[----:B------:R-:W-:Y:S02]  /*1260*/  LEA.HI.SX32 R34, R34, R7, 0x1b ;  /* 0x0000000722227211 */ /* 0x000fe400078fdaff */
[----:B------:R-:W-:-:S02]  /*1270*/  ISETP.GE.AND P2, PT, R81, UR44, PT ;  /* 0x0000002c51007c0c */ /* 0x000fc4000bf46270 */
[----:B------:R-:W-:Y:S02]  /*1280*/  ISETP.GE.AND P1, PT, R83, UR44, PT ;  /* 0x0000002c53007c0c */ /* 0x000fe4000bf26270 */
[----:B------:R-:W-:Y:S02]  /*1290*/  ISETP.GE.AND P0, PT, R84, UR44, PT ;  /* 0x0000002c54007c0c */ /* 0x000fe4000bf06270 */
[----:B------:R-:W-:Y:S02]  /*12a0*/  ISETP.GE.AND P4, PT, R0, UR44, PT ;  /* 0x0000002c00007c0c */ /* 0x000fe4000bf86270 */
[----:B------:R-:W-:Y:S02]  /*12b0*/  ISETP.GE.AND P6, PT, R6, UR44, PT ;  /* 0x0000002c06007c0c */ /* 0x000fe4000bfc6270 */
[----:B------:R-:W-:Y:S01]  /*12c0*/  ISETP.GE.AND P5, PT, R64, UR44, PT ;  /* 0x0000002c40007c0c */ /* 0x000fe2000bfa6270 */
[----:B---3--:R-:W-:Y:S04]  /*12d0*/  STS.U16 [R8], R5 ;  /* 0x0000000508007388 */ /* 0x008fe80000000400 */
[----:B----4-:R1:W-:Y:S04]  /*12e0*/  STS.U16 [R9+0x40], R4 ;  /* 0x0000400409007388 */ /* 0x0103e80000000400 */
[----:B-----5:R2:W-:Y:S04]  /*12f0*/  STS.U16 [R10+0x80], R15 ;  /* 0x0000800f0a007388 */ /* 0x0205e80000000400 */
[----:B------:R3:W-:Y:S01]  /*1300*/  STS.U16 [R11+0xc0], R14 ;  /* 0x0000c00e0b007388 */ /* 0x0007e20000000400 */
[----:B-1----:R-:W-:-:S03]  /*1310*/  IADD3 R4, R7, 0x180, RZ ;  /* 0x0000018007047810 */ /* 0x002fc60007ffe0ff */
[----:B------:R1:W-:Y:S01]  /*1320*/  STS.U16 [R12+0x100], R17 ;  /* 0x000100110c007388 */ /* 0x0003e20000000400 */
[----:B--2---:R-:W-:Y:S02]  /*1330*/  LEA R15, R18, UR17, 0x1 ;  /* 0x00000011120f7c11 */ /* 0x004fe4000f8e08ff */
[----:B---3--:R-:W-:Y:S02]  /*1340*/  LEA R14, R2, UR17, 0x1 ;  /* 0x00000011020e7c11 */ /* 0x008fe4000f8e08ff */
[----:B------:R-:W-:Y:S01]  /*1350*/  IADD3 R2, R7, 0x160, RZ ;  /* 0x0000016007027810 */ /* 0x000fe20007ffe0ff */
[----:B------:R2:W-:Y:S01]  /*1360*/  STS.U16 [R13+0x140], R16 ;  /* 0x000140100d007388 */ /* 0x0005e20000000400 */
[----:B-1----:R-:W-:Y:S02]  /*1370*/  LEA R17, R32, UR17, 0x1 ;  /* 0x0000001120117c11 */ /* 0x002fe4000f8e08ff */
[----:B------:R-:W-:Y:S01]  /*1380*/  LEA.HI.SX32 R2, R2, R7, 0x1b ;  /* 0x0000000702027211 */ /* 0x000fe200078fdaff */
[----:B------:R1:W-:Y:S01]  /*1390*/  STS.U16 [R14+0x180], R19 ;  /* 0x000180130e007388 */ /* 0x0003e20000000400 */
[----:B------:R-:W-:-:S02]  /*13a0*/  LEA R18, R34, UR17, 0x1 ;  /* 0x0000001122127c11 */ /* 0x000fc4000f8e08ff */
[C---:B------:R-:W-:Y:S02]  /*13b0*/  IADD3 R32, R7.reuse, 0x1c0, RZ ;  /* 0x000001c007207810 */ /* 0x040fe40007ffe0ff */
[----:B--2---:R-:W-:Y:S02]  /*13c0*/  LEA R16, R30, UR17, 0x1 ;  /* 0x000000111e107c11 */ /* 0x004fe4000f8e08ff */
[C---:B------:R-:W-:Y:S01]  /*13d0*/  IADD3 R30, R7.reuse, 0x1a0, RZ ;  /* 0x000001a0071e7810 */ /* 0x040fe20007ffe0ff */
[----:B------:R2:W-:Y:S01]  /*13e0*/  STS.U16 [R15+0x1c0], R20 ;  /* 0x0001c0140f007388 */ /* 0x0005e20000000400 */
[----:B------:R-:W-:Y:S02]  /*13f0*/  IADD3 R34, R7, 0x1e0, RZ ;  /* 0x000001e007227810 */ /* 0x000fe40007ffe0ff */
[----:B-1----:R-:W-:Y:S01]  /*1400*/  LEA R19, R2, UR17, 0x1 ;  /* 0x0000001102137c11 */ /* 0x002fe2000f8e08ff */
[----:B------:R1:W-:Y:S01]  /*1410*/  STS.U16 [R16+0x200], R21 ;  /* 0x0002001510007388 */ /* 0x0003e20000000400 */
[----:B------:R-:W-:-:S02]  /*1420*/  LEA.HI.SX32 R4, R4, R7, 0x1b ;  /* 0x0000000704047211 */ /* 0x000fc400078fdaff */
[-C--:B------:R-:W-:Y:S01]  /*1430*/  LEA.HI.SX32 R30, R30, R7.reuse, 0x1b ;  /* 0x000000071e1e7211 */ /* 0x080fe200078fdaff */
[----:B------:R3:W-:Y:S01]  /*1440*/  STS.U16 [R17+0x240], R22 ;  /* 0x0002401611007388 */ /* 0x0007e20000000400 */
[----:B------:R-:W-:Y:S02]  /*1450*/  SHF.L.U32 R2, R7, 0x4, RZ ;  /* 0x0000000407027819 */ /* 0x000fe400000006ff */
[----:B------:R-:W-:Y:S01]  /*1460*/  LEA.HI.SX32 R32, R32, R7, 0x1b ;  /* 0x0000000720207211 */ /* 0x000fe200078fdaff */
[----:B------:R4:W-:Y:S01]  /*1470*/  STS.U16 [R18+0x280], R23 ;  /* 0x0002801712007388 */ /* 0x0009e20000000400 */
[----:B--2---:R-:W-:Y:S02]  /*1480*/  LEA R20, R4, UR17, 0x1 ;  /* 0x0000001104147c11 */ /* 0x004fe4000f8e08ff */
[----:B-1----:R-:W-:Y:S01]  /*1490*/  LEA R21, R30, UR17, 0x1 ;  /* 0x000000111e157c11 */ /* 0x002fe2000f8e08ff */
[----:B------:R1:W-:Y:S01]  /*14a0*/  STS.U16 [R19+0x2c0], R24 ;  /* 0x0002c01813007388 */ /* 0x0003e20000000400 */
[----:B---3--:R-:W-:-:S02]  /*14b0*/  LEA R22, R32, UR17, 0x1 ;  /* 0x0000001120167c11 */ /* 0x008fc4000f8e08ff */
[----:B----4-:R-:W-:Y:S02]  /*14c0*/  LEA.HI.SX32 R23, R34, R7, 0x1b ;  /* 0x0000000722177211 */ /* 0x010fe400078fdaff */
[----:B-1----:R-:W-:Y:S02]  /*14d0*/  LEA.HI.SX32 R24, R2, R2, 0x1b ;  /* 0x0000000202187211 */ /* 0x002fe400078fdaff */
[----:B------:R-:W-:Y:S01]  /*14e0*/  LEA R23, R23, UR17, 0x1 ;  /* 0x0000001117177c11 */ /* 0x000fe2000f8e08ff */
[----:B------:R-:W-:Y:S01]  /*14f0*/  STS.U16 [R20+0x300], R25 ;  /* 0x0003001914007388 */ /* 0x000fe20000000400 */
[----:B------:R-:W-:-:S03]  /*1500*/  LEA R24, R24, UR17, 0x1 ;  /* 0x0000001118187c11 */ /* 0x000fc6000f8e08ff */
[----:B------:R-:W-:Y:S04]  /*1510*/  STS.U16 [R21+0x340], R26 ;  /* 0x0003401a15007388 */ /* 0x000fe80000000400 */
[----:B------:R-:W-:Y:S04]  /*1520*/  STS.U16 [R22+0x380], R27 ;  /* 0x0003801b16007388 */ /* 0x000fe80000000400 */
[----:B------:R-:W-:Y:S01]  /*1530*/  STS.U16 [R23+0x3c0], R28 ;  /* 0x0003c01c17007388 */ /* 0x000fe20000000400 */
[----:B------:R-:W-:-:S03]  /*1540*/  NOP ;  /* 0x0000000000007918 */ /* 0x000fc60000000000 */
[----:B------:R-:W1:Y:S04]  /*1550*/  LDS.U16 R152, [R24] ;  /* 0x0000000018987984 */ /* 0x000e680000000400 */
        /* <DEDUP_REMOVED lines=15> */
[----:B------:R-:W-:-:S02]  /*1650*/  LEA R2, P3, R81, UR48, 0x1 ;  /* 0x0000003051027c11 */ /* 0x000fc4000f8608ff */
[----:B------:R-:W-:Y:S02]  /*1660*/  PRMT R5, RZ, 0x7610, R5 ;  /* 0x00007610ff057816 */ /* 0x000fe40000000005 */
[----:B------:R-:W-:Y:S02]  /*1670*/  PRMT R4, RZ, 0x7610, R4 ;  /* 0x00007610ff047816 */ /* 0x000fe40000000004 */
        /* <DEDUP_REMOVED lines=33> */
[----:B------:R-:W-:Y:S01]  /*1890*/  ISETP.GE.AND P5, PT, R64, UR44, PT ;  /* 0x0000002c40007c0c */ /* 0x000fe2000bfa6270 */
[----:B--2---:R-:W-:Y:S04]  /*18a0*/  STS.U16 [R8], R5 ;  /* 0x0000000508007388 */ /* 0x004fe80000000400 */
[----:B---3--:R2:W-:Y:S04]  /*18b0*/  STS.U16 [R9+0x40], R4 ;  /* 0x0000400409007388 */ /* 0x0085e80000000400 */
        /* <DEDUP_REMOVED lines=31> */
[----:B--2---:R-:W-:-:S02]  /*1ab0*/  LEA R4, P3, R81, UR50, 0x1 ;  /* 0x0000003251047c11 */ /* 0x004fc4000f8608ff */
[----:B---3--:R-:W-:Y:S02]  /*1ac0*/  PRMT R39, RZ, 0x7610, R39 ;  /* 0x00007610ff277816 */ /* 0x008fe40000000027 */
[----:B----4-:R-:W-:Y:S02]  /*1ad0*/  PRMT R38, RZ, 0x7610, R38 ;  /* 0x00007610ff267816 */ /* 0x010fe40000000026 */
        /* <DEDUP_REMOVED lines=38> */
[----:B------:R-:W-:Y:S01]  /*1d40*/  UIMAD UR19, UR26, UR20, URZ ;  /* 0x000000141a1372a4 */ /* 0x000fe2000f8e023f */
[----:B------:R-:W-:Y:S01]  /*1d50*/  @!P0 IMAD.WIDE.U32 R2, R63, UR11, R2 ;  /* 0x0000000b3f028c25 */ /* 0x000fe2000f8e0002 */
[----:B------:R-:W-:Y:S01]  /*1d60*/  MOV R63, UR20 ;  /* 0x00000014003f7c02 */ /* 0x000fe20008000f00 */
[----:B------:R-:W-:-:S03]  /*1d70*/  UIMAD.WIDE.U32 UR28, UR11, UR8, URZ ;  /* 0x000000080b1c72a5 */ /* 0x000fc6000f8e003f */
[----:B------:R-:W-:Y:S01]  /*1d80*/  ULDC.64 UR8, c[0x0][0x2a8] ;  /* 0x0000aa0000087ab9 */ /* 0x000fe20000000a00 */
[----:B------:R-:W-:Y:S02]  /*1d90*/  UIMAD UR30, UR11, UR21, UR19 ;  /* 0x000000150b1e72a4 */ /* 0x000fe4000f8e0213 */
[----:B------:R-:W-:Y:S01]  /*1da0*/  @!P0 IMAD.WIDE.U32 R4, R63, UR11, R4 ;  /* 0x0000000b3f048c25 */ /* 0x000fe2000f8e0004 */
[----:B------:R-:W-:Y:S02]  /*1db0*/  UIMAD UR27, UR7, UR8, URZ ;  /* 0x00000008071b72a4 */ /* 0x000fe4000f8e023f */
        /* <DEDUP_REMOVED lines=9> */
[----:B------:R-:W-:-:S02]  /*1e50*/  UIMAD UR28, UR7, UR18, URZ ;  /* 0x00000012071c72a4 */ /* 0x000fc4000f8e023f */
[----:B------:R-:W-:Y:S02]  /*1e60*/  UIADD3 UR21, UR21, UR30, URZ ;  /* 0x0000001e15157290 */ /* 0x000fe4000fffe03f */
[----:B------:R-:W-:Y:S01]  /*1e70*/  UIADD3 UR27, UR6, -UR31, URZ ;  /* 0x8000001f061b7290 */ /* 0x000fe2000fffe03f */
[----:B------:R-:W-:Y:S01]  /*1e80*/  @!P0 IMAD.WIDE.U32 R4, R71, UR12, R4 ;  /* 0x0000000c47048c25 */ /* 0x000fe2000f8e0004 */
[----:B------:R-:W-:Y:S02]  /*1e90*/  UIMAD UR35, UR12, UR19, UR28 ;  /* 0x000000130c2372a4 */ /* 0x000fe4000f8e021c */
[----:B------:R-:W-:Y:S02]  /*1ea0*/  UIMAD.WIDE.U32 UR18, UR12, UR18, UR20 ;  /* 0x000000120c1272a5 */ /* 0x000fe4000f8e0014 */
[----:B------:R-:W-:Y:S01]  /*1eb0*/  @!P0 IMAD.WIDE.U32 R2, R63, UR12, R2 ;  /* 0x0000000c3f028c25 */ /* 0x000fe2000f8e0002 */
[----:B------:R-:W-:Y:S01]  /*1ec0*/  UIMAD UR21, UR27, -0x200, URZ ;  /* 0xfffffe001b1578a4 */ /* 0x000fe2000f8e023f */
[C---:B------:R-:W-:Y:S01]  /*1ed0*/  @!P0 IADD3 R89, P2, R81.reuse, R4, RZ ;  /* 0x0000000451598210 */ /* 0x040fe20007f5e0ff */
[----:B------:R-:W-:Y:S01]  /*1ee0*/  ULDC.64 UR30, c[0x0][0x308] ;  /* 0x0000c200001e7ab9 */ /* 0x000fe20000000a00 */
[----:B------:R-:W-:Y:S01]  /*1ef0*/  ULDC.64 UR28, c[0x0][0x318] ;  /* 0x0000c600001c7ab9 */ /* 0x000fe20000000a00 */
[----:B------:R-:W-:Y:S01]  /*1f00*/  USHF.R.S32.HI UR20, URZ, 0x1f, UR21 ;  /* 0x0000001f3f147899 */ /* 0x000fe20008011415 */
[----:B------:R-:W-:Y:S01]  /*1f10*/  @!P0 IADD3 R71, P1, R81, R2, RZ ;  /* 0x0000000251478210 */ /* 0x000fe20007f3e0ff */
[----:B------:R-:W-:-:S02]  /*1f20*/  UIADD3 UR36, UP0, UR21, UR8, URZ ;  /* 0x0000000815247290 */ /* 0x000fc4000ff1e03f */
[----:B------:R-:W-:Y:S01]  /*1f30*/  UIADD3 UR27, UP1, UR21, UR18, URZ ;  /* 0x00000012151b7290 */ /* 0x000fe2000ff3e03f */
[C---:B------:R-:W-:Y:S01]  /*1f40*/  @!P0 IADD3.X R90, R82.reuse, UR35, R5, P2, !PT ;  /* 0x00000023525a8c10 */ /* 0x040fe200097fe405 */
[----:B------:R-:W-:Y:S02]  /*1f50*/  UIADD3.X UR8, UR20, UR34, UR9, UP0, !UPT ;  /* 0x0000002214087290 */ /* 0x000fe400087fe409 */
[----:B------:R-:W-:Y:S01]  /*1f60*/  @!P0 IADD3.X R92, R82, UR34, R3, P1, !PT ;  /* 0x00000022525c8c10 */ /* 0x000fe20008ffe403 */
[----:B------:R-:W-:Y:S01]  /*1f70*/  UIADD3.X UR18, UR20, UR35, UR19, UP1, !UPT ;  /* 0x0000002314127290 */ /* 0x000fe20008ffe413 */
[C---:B------:R-:W-:Y:S02]  /*1f80*/  LEA R2, P2, R81.reuse, UR30, 0x1 ;  /* 0x0000001e51027c11 */ /* 0x040fe4000f8408ff */
[----:B------:R-:W-:Y:S02]  /*1f90*/  LEA R62, P1, R81, UR28, 0x1 ;  /* 0x0000001c513e7c11 */ /* 0x000fe4000f8208ff */
[----:B------:R-:W-:-:S02]  /*1fa0*/  MOV R63, UR36 ;  /* 0x00000024003f7c02 */ /* 0x000fc40008000f00 */
[----:B------:R-:W-:Y:S02]  /*1fb0*/  MOV R91, UR27 ;  /* 0x0000001b005b7c02 */ /* 0x000fe40008000f00 */
[C-C-:B------:R-:W-:Y:S02]  /*1fc0*/  LEA.HI.X R3, R81.reuse, UR31, R82.reuse, 0x1, P2 ;  /* 0x0000001f51037c11 */ /* 0x140fe400090f0c52 */
[----:B------:R-:W-:Y:S02]  /*1fd0*/  LEA.HI.X R5, R81, UR29, R82, 0x1, P1 ;  /* 0x0000001d51057c11 */ /* 0x000fe400088f0c52 */
[----:B------:R-:W-:Y:S02]  /*1fe0*/  LEA R62, P2, R63, R62, 0x1 ;  /* 0x0000003e3f3e7211 */ /* 0x000fe400078408ff */
[----:B------:R-:W-:Y:S02]  /*1ff0*/  MOV R94, UR8 ;  /* 0x00000008005e7c02 */ /* 0x000fe40008000f00 */
[----:B------:R-:W-:-:S02]  /*2000*/  MOV R96, UR18 ;  /* 0x0000001200607c02 */ /* 0x000fc40008000f00 */
        /* <DEDUP_REMOVED lines=13> */
[----:B-1----:R-:W-:Y:S01]  /*20e0*/  STL [R1+0x4], R152 ;  /* 0x0000049801007387 */ /* 0x002fe20000100800 */
[----:B------:R-:W-:Y:S01]  /*20f0*/  LEA R2, P4, R91, R2, 0x1 ;  /* 0x000000025b027211 */ /* 0x000fe200078808ff */
[----:B------:R-:W-:Y:S01]  /*2100*/  ULDC.64 UR18, c[0x0][0x398] ;  /* 0x0000e60000127ab9 */ /* 0x000fe20000000a00 */
[----:B------:R-:W-:Y:S02]  /*2110*/  @!P0 LEA R4, P3, R89, UR30, 0x1 ;  /* 0x0000001e59048c11 */ /* 0x000fe4000f8608ff */
[----:B------:R-:W-:Y:S02]  /*2120*/  LEA.HI.X R63, R63, R5, R94, 0x1, P2 ;  /* 0x000000053f3f7211 */ /* 0x000fe400010f0c5e */
[----:B------:R-:W-:Y:S02]  /*2130*/  LEA.HI.X R3, R91, R3, R96, 0x1, P4 ;  /* 0x000000035b037211 */ /* 0x000fe400020f0c60 */
[----:B------:R-:W-:-:S02]  /*2140*/  @!P0 LEA.HI.X R5, R89, UR31, R90, 0x1, P3 ;  /* 0x0000001f59058c11 */ /* 0x000fc400098f0c5a */
[----:B------:R-:W-:-:S04]  /*2150*/  @!P0 LEA R70, P1, R71, UR28, 0x1 ;  /* 0x0000001c47468c11 */ /* 0x000fc8000f8208ff */
[----:B------:R-:W-:Y:S02]  /*2160*/  @!P0 LEA.HI.X R71, R71, UR29, R92, 0x1, P1 ;  /* 0x0000001d47478c11 */ /* 0x000fe400088f0c5c */
[----:B------:R-:W-:Y:S02]  /*2170*/  ISETP.GE.AND P1, PT, R84, UR44, PT ;  /* 0x0000002c54007c0c */ /* 0x000fe4000bf26270 */
[----:B------:R-:W-:Y:S02]  /*2180*/  ISETP.GE.AND P2, PT, R6, UR44, PT ;  /* 0x0000002c06007c0c */ /* 0x000fe4000bf46270 */
[----:B------:R-:W-:Y:S02]  /*2190*/  ISETP.GE.AND P3, PT, R83, UR44, PT ;  /* 0x0000002c53007c0c */ /* 0x000fe4000bf66270 */
[----:B------:R-:W-:Y:S02]  /*21a0*/  ISETP.GE.AND P4, PT, R0, UR44, PT ;  /* 0x0000002c00007c0c */ /* 0x000fe4000bf86270 */
[----:B------:R-:W-:-:S02]  /*21b0*/  ISETP.GE.AND P5, PT, R64, UR44, PT ;  /* 0x0000002c40007c0c */ /* 0x000fc4000bfa6270 */
[----:B------:R-:W-:Y:S02]  /*21c0*/  ISETP.GE.AND P6, PT, R65, UR44, PT ;  /* 0x0000002c41007c0c */ /* 0x000fe4000bfc6270 */
        /* <DEDUP_REMOVED lines=39> */
[----:B------:R-:W4:Y:S01]  /*2440*/  @!P1 LDG.E.U16 R69, desc[UR22][R62.64+-0x380] ;  /* 0xfffc80163e459981 */ /* 0x000f22000c1e1500 */
[----:B------:R-:W-:Y:S02]  /*2450*/  ISETP.GE.AND P1, PT, R66, UR44, PT ;  /* 0x0000002c42007c0c */ /* 0x000fe4000bf26270 */
[----:B--2---:R-:W-:Y:S01]  /*2460*/  PRMT R87, RZ, 0x7610, R87 ;  /* 0x00007610ff577816 */ /* 0x004fe20000000057 */
[----:B------:R0:W2:Y:S10]  /*2470*/  @!P0 LDG.E.U16 R91, desc[UR22][R70.64] ;  /* 0x00000016465b8981 */ /* 0x0000b4000c1e1500 */
[----:B------:R-:W5:Y:S01]  /*2480*/  @!P1 LDG.E.U16 R86, desc[UR22][R62.64+-0x240] ;  /* 0xfffdc0163e569981 */ /* 0x000f62000c1e1500 */
[----:B------:R-:W-:-:S02]  /*2490*/  ISETP.GE.AND P1, PT, R67, UR44, PT ;  /* 0x0000002c43007c0c */ /* 0x000fc4000bf26270 */
        /* <DEDUP_REMOVED lines=10> */
[----:B------:R-:W-:Y:S02]  /*2540*/  ISETP.GE.AND P2, PT, R76, UR44, PT ;  /* 0x0000002c4c007c0c */ /* 0x000fe4000bf46270 */
[----:B------:R-:W-:Y:S01]  /*2550*/  ISETP.GE.AND P3, PT, R77, UR44, PT ;  /* 0x0000002c4d007c0c */ /* 0x000fe2000bf66270 */
[----:B------:R-:W3:Y:S01]  /*2560*/  @!P4 LDG.E.U16 R60, desc[UR22][R62.64+-0x340] ;  /* 0xfffcc0163e3cc981 */ /* 0x000ee2000c1e1500 */
[----:B------:R-:W-:-:S03]  /*2570*/  ISETP.GE.AND P4, PT, R78, UR44, PT ;  /* 0x0000002c4e007c0c */ /* 0x000fc6000bf86270 */
[----:B------:R-:W5:Y:S04]  /*2580*/  @!P5 LDG.E.U16 R72, desc[UR22][R62.64+-0x2c0] ;  /* 0xfffd40163e48d981 */ /* 0x000f68000c1e1500 */
[----:B------:R-:W5:Y:S01]  /*2590*/  @!P1 LDG.E.U16 R88, desc[UR22][R62.64+-0x1c0] ;  /* 0xfffe40163e589981 */ /* 0x000f62000c1e1500 */
[----:B------:R-:W-:Y:S02]  /*25a0*/  ISETP.GE.AND P1, PT, R75, UR44, PT ;  /* 0x0000002c4b007c0c */ /* 0x000fe4000bf26270 */
[----:B------:R-:W-:Y:S01]  /*25b0*/  ISETP.GE.AND P5, PT, R79, UR44, PT ;  /* 0x0000002c4f007c0c */ /* 0x000fe2000bfa6270 */
        /* <DEDUP_REMOVED lines=12> */
[----:B--2---:R-:W-:Y:S04]  /*2680*/  STS.U16 [R8], R91 ;  /* 0x0000005b08007388 */ /* 0x004fe80000000400 */
[----:B----4-:R-:W-:Y:S04]  /*2690*/  STS.U16 [R9+0x40], R58 ;  /* 0x0000403a09007388 */ /* 0x010fe80000000400 */
[----:B------:R-:W-:Y:S04]  /*26a0*/  STS.U16 [R10+0x80], R69 ;  /* 0x000080450a007388 */ /* 0x000fe80000000400 */
[----:B---3--:R-:W-:Y:S04]  /*26b0*/  STS.U16 [R11+0xc0], R60 ;  /* 0x0000c03c0b007388 */ /* 0x008fe80000000400 */
[----:B------:R-:W-:Y:S04]  /*26c0*/  STS.U16 [R12+0x100], R73 ;  /* 0x000100490c007388 */ /* 0x000fe80000000400 */
[----:B-----5:R-:W-:Y:S04]  /*26d0*/  STS.U16 [R13+0x140], R72 ;  /* 0x000140480d007388 */ /* 0x020fe80000000400 */
        /* <DEDUP_REMOVED lines=13> */
[----:B------:R-:W-:Y:S04]  /*27b0*/  LDS.U16 R60, [R24+0x4] ;  /* 0x00000400183c7984 */ /* 0x000fe80000000400 */
        /* <DEDUP_REMOVED lines=19> */
[----:B------:R-:W-:Y:S02]  /*28f0*/  ISETP.GE.AND P1, PT, R0, UR44, PT ;  /* 0x0000002c00007c0c */ /* 0x000fe4000bf26270 */
[----:B--2---:R-:W-:Y:S01]  /*2900*/  PRMT R87, RZ, 0x7610, R87 ;  /* 0x00007610ff577816 */ /* 0x004fe20000000057 */
        /* <DEDUP_REMOVED lines=9> */
[----:B------:R-:W-:Y:S02]  /*29a0*/  ISETP.GE.AND P0, PT, R65, UR44, PT ;  /* 0x0000002c41007c0c */ /* 0x000fe4000bf06270 */
[----:B0-----:R-:W-:Y:S01]  /*29b0*/  PRMT R5, RZ, 0x7610, R5 ;  /* 0x00007610ff057816 */ /* 0x001fe20000000005 */
[----:B------:R-:W2:Y:S01]  /*29c0*/  @!P1 LDG.E.U16 R102, desc[UR22][R2.64+-0x2c0] ;  /* 0xfffd401602669981 */ /* 0x000ea2000c1e1500 */
[----:B------:R-:W-:-:S03]  /*29d0*/  ISETP.GE.AND P1, PT, R66, UR44, PT ;  /* 0x0000002c42007c0c */ /* 0x000fc6000bf26270 */
[----:B------:R-:W2:Y:S06]  /*29e0*/  @!P6 LDG.E.U16 R114, desc[UR22][R2.64+-0x40] ;  /* 0xffffc0160272e981 */ /* 0x000eac000c1e1500 */
[----:B------:R-:W2:Y:S01]  /*29f0*/  @!P0 LDG.E.U16 R5, desc[UR22][R2.64+-0x280] ;  /* 0xfffd801602058981 */ /* 0x000ea2000c1e1500 */
[----:B------:R-:W-:Y:S02]  /*2a00*/  ISETP.GE.AND P0, PT, R67, UR44, PT ;  /* 0x0000002c43007c0c */ /* 0x000fe4000bf06270 */
[----:B------:R-:W-:-:S06]  /*2a10*/  PRMT R4, RZ, 0x7610, R4 ;  /* 0x00007610ff047816 */ /* 0x000fcc0000000004 */
[----:B------:R-:W2:Y:S01]  /*2a20*/  @!P1 LDG.E.U16 R4, desc[UR22][R2.64+-0x240] ;  /* 0xfffdc01602049981 */ /* 0x000ea2000c1e1500 */
[----:B------:R-:W-:-:S04]  /*2a30*/  ISETP.NE.AND P1, PT, R107, RZ, PT ;  /* 0x000000ff6b00720c */ /* 0x000fc80003f25270 */
[----:B------:R-:W2:Y:S01]  /*2a40*/  @!P0 LDG.E.U16 R111, desc[UR22][R2.64+-0x200] ;  /* 0xfffe0016026f8981 */ /* 0x000ea2000c1e1500 */
[----:B------:R-:W-:-:S08]  /*2a50*/  ISETP.GE.AND P0, PT, R74, UR44, PT ;  /* 0x0000002c4a007c0c */ /* 0x000fd0000bf06270 */
[----:B------:R-:W2:Y:S05]  /*2a60*/  @!P1 LDG.E.U16 R113, desc[UR22][R2.64+-0x180] ;  /* 0xfffe801602719981 */ /* 0x000eaa000c1e1500 */
[----:B------:R0:W2:Y:S01]  /*2a70*/  @!P0 LDG.E.U16 R108, desc[UR22][R2.64+-0x1c0] ;  /* 0xfffe4016026c8981 */ /* 0x0000a2000c1e1500 */
[----:B---3--:R-:W-:Y:S02]  /*2a80*/  HADD2.F32 R62, -RZ, R62.H0_H0 ;  /* 0x2000003eff3e7230 */ /* 0x008fe40000004100 */
[----:B----4-:R-:W-:-:S03]  /*2a90*/  HADD2.F32 R58, -RZ, R58.H0_H0 ;  /* 0x2000003aff3a7230 */ /* 0x010fc60000004100 */
[----:B------:R-:W-:Y:S02]  /*2aa0*/  FMUL.FTZ R107, R62, -1.4426950216293334961 ;  /* 0xbfb8aa3b3e6b7820 */ /* 0x000fe40000410000 */
[----:B------:R-:W-:-:S04]  /*2ab0*/  FMUL.FTZ R109, R58, -1.4426950216293334961 ;  /* 0xbfb8aa3b3a6d7820 */ /* 0x000fc80000410000 */
[----:B------:R-:W1:Y:S01]  /*2ac0*/  MUFU.EX2 R107, R107 ;  /* 0x0000006b006b7308 */ /* 0x000e620000000800 */
[----:B-----5:R-:W-:Y:S02]  /*2ad0*/  HADD2.F32 R63, -RZ, R63.H0_H0 ;  /* 0x2000003fff3f7230 */ /* 0x020fe40000004100 */
[----:B------:R-:W-:-:S05]  /*2ae0*/  HADD2.F32 R69, -RZ, R69.H0_H0 ;  /* 0x20000045ff457230 */ /* 0x000fca0000004100 */
[----:B------:R-:W3:Y:S01]  /*2af0*/  MUFU.EX2 R109, R109 ;  /* 0x0000006d006d7308 */ /* 0x000ee20000000800 */
[----:B0-----:R-:W-:Y:S01]  /*2b00*/  FMUL.FTZ R2, R63, -1.4426950216293334961 ;  /* 0xbfb8aa3b3f027820 */ /* 0x001fe20000410000 */
[----:B------:R-:W-:Y:S01]  /*2b10*/  FMUL.FTZ R3, R69, -1.4426950216293334961 ;  /* 0xbfb8aa3b45037820 */ /* 0x000fe20000410000 */
[----:B------:R-:W-:-:S05]  /*2b20*/  HADD2.F32 R60, -RZ, R60.H0_H0 ;  /* 0x2000003cff3c7230 */ /* 0x000fca0000004100 */
[----:B------:R-:W0:Y:S01]  /*2b30*/  MUFU.EX2 R2, R2 ;  /* 0x0000000200027308 */ /* 0x000e220000000800 */
[----:B-1----:R-:W-:Y:S01]  /*2b40*/  FADD.FTZ R107, R107, 1 ;  /* 0x3f8000006b6b7421 */ /* 0x002fe20000010000 */
[----:B------:R-:W-:-:S06]  /*2b50*/  FMUL.FTZ R116, R60, -1.4426950216293334961 ;  /* 0xbfb8aa3b3c747820 */ /* 0x000fcc0000410000 */
[----:B------:R-:W1:Y:S01]  /*2b60*/  MUFU.EX2 R3, R3 ;  /* 0x0000000300037308 */ /* 0x000e620000000800 */
[----:B---3--:R-:W-:-:S07]  /*2b70*/  FADD.FTZ R109, R109, 1 ;  /* 0x3f8000006d6d7421 */ /* 0x008fce0000010000 */
[----:B------:R-:W-:Y:S01]  /*2b80*/  MUFU.RCP R107, R107 ;  /* 0x0000006b006b7308 */ /* 0x000fe20000001000 */
[----:B------:R-:W-:Y:S02]  /*2b90*/  HADD2.F32 R88, -RZ, R88.H0_H0 ;  /* 0x20000058ff587230 */ /* 0x000fe40000004100 */
[----:B------:R-:W-:-:S05]  /*2ba0*/  HADD2.F32 R90, -RZ, R90.H0_H0 ;  /* 0x2000005aff5a7230 */ /* 0x000fca0000004100 */
[----:B------:R-:W-:Y:S01]  /*2bb0*/  MUFU.RCP R109, R109 ;  /* 0x0000006d006d7308 */ /* 0x000fe20000001000 */
[----:B------:R-:W-:-:S07]  /*2bc0*/  HADD2.F32 R91, -RZ, R91.H0_H0 ;  /* 0x2000005bff5b7230 */ /* 0x000fce0000004100 */
[----:B------:R-:W-:Y:S01]  /*2bd0*/  MUFU.EX2 R116, R116 ;  /* 0x0000007400747308 */ /* 0x000fe20000000800 */
[----:B------:R-:W-:Y:S02]  /*2be0*/  HADD2.F32 R71, -RZ, R71.H0_H0 ;  /* 0x20000047ff477230 */ /* 0x000fe40000004100 */
[----:B0-----:R-:W-:Y:S01]  /*2bf0*/  FADD.FTZ R2, R2, 1 ;  /* 0x3f80000002027421 */ /* 0x001fe20000010000 */
[----:B------:R-:W-:Y:S02]  /*2c00*/  HADD2.F32 R96, -RZ, R96.H0_H0 ;  /* 0x20000060ff607230 */ /* 0x000fe40000004100 */
[----:B------:R-:W-:Y:S01]  /*2c10*/  FMUL.FTZ R122, R88, -1.4426950216293334961 ;  /* 0xbfb8aa3b587a7820 */ /* 0x000fe20000410000 */
[----:B------:R-:W-:Y:S02]  /*2c20*/  HADD2.F32 R70, -RZ, R70.H0_H0 ;  /* 0x20000046ff467230 */ /* 0x000fe40000004100 */
[----:B------:R-:W-:Y:S01]  /*2c30*/  FMUL.FTZ R123, R90, -1.4426950216293334961 ;  /* 0xbfb8aa3b5a7b7820 */ /* 0x000fe20000410000 */
[----:B------:R-:W-:-:S02]  /*2c40*/  HADD2.F32 R92, -RZ, R92.H0_H0 ;  /* 0x2000005cff5c7230 */ /* 0x000fc40000004100 */
[----:B------:R-:W-:Y:S01]  /*2c50*/  FMUL.FTZ R124, R91, -1.4426950216293334961 ;  /* 0xbfb8aa3b5b7c7820 */ /* 0x000fe20000410000 */
[----:B-1----:R-:W-:Y:S01]  /*2c60*/  FADD.FTZ R3, R3, 1 ;  /* 0x3f80000003037421 */ /* 0x002fe20000010000 */
[----:B------:R-:W-:Y:S01]  /*2c70*/  FMUL.FTZ R119, R71, -1.4426950216293334961 ;  /* 0xbfb8aa3b47777820 */ /* 0x000fe20000410000 */
[----:B------:R-:W-:Y:S01]  /*2c80*/  FMUL.FTZ R118, R70, -1.4426950216293334961 ;  /* 0xbfb8aa3b46767820 */ /* 0x000fe20000410000 */
[----:B------:R-:W-:Y:S01]  /*2c90*/  FMUL.FTZ R125, R92, -1.4426950216293334961 ;  /* 0xbfb8aa3b5c7d7820 */ /* 0x000fe20000410000 */
[----:B------:R-:W0:Y:S01]  /*2ca0*/  MUFU.EX2 R122, R122 ;  /* 0x0000007a007a7308 */ /* 0x000e220000000800 */
[----:B------:R-:W-:Y:S02]  /*2cb0*/  HADD2.F32 R73, -RZ, R73.H0_H0 ;  /* 0x20000049ff497230 */ /* 0x000fe40000004100 */
[----:B------:R-:W-:Y:S02]  /*2cc0*/  HADD2.F32 R72, -RZ, R72.H0_H0 ;  /* 0x20000048ff487230 */ /* 0x000fe40000004100 */
[----:B------:R-:W-:-:S03]  /*2cd0*/  HADD2.F32 R94, -RZ, R94.H0_H0 ;  /* 0x2000005eff5e7230 */ /* 0x000fc60000004100 */
[----:B------:R-:W1:Y:S01]  /*2ce0*/  MUFU.EX2 R123, R123 ;  /* 0x0000007b007b7308 */ /* 0x000e620000000800 */
[----:B------:R-:W-:-:S07]  /*2cf0*/  FMUL.FTZ R121, R73, -1.4426950216293334961 ;  /* 0xbfb8aa3b49797820 */ /* 0x000fce0000410000 */
[----:B------:R-:W3:Y:S01]  /*2d00*/  MUFU.EX2 R124, R124 ;  /* 0x0000007c007c7308 */ /* 0x000ee20000000800 */
[----:B------:R-:W-:Y:S01]  /*2d10*/  FMUL.FTZ R120, R72, -1.4426950216293334961 ;  /* 0xbfb8aa3b48787820 */ /* 0x000fe20000410000 */
[----:B------:R-:W-:-:S06]  /*2d20*/  FMUL.FTZ R126, R94, -1.4426950216293334961 ;  /* 0xbfb8aa3b5e7e7820 */ /* 0x000fcc0000410000 */
[----:B------:R-:W-:Y:S01]  /*2d30*/  MUFU.EX2 R119, R119 ;  /* 0x0000007700777308 */ /* 0x000fe20000000800 */
[----:B------:R-:W-:-:S07]  /*2d40*/  HADD2.F32 R95, -RZ, R95.H0_H0 ;  /* 0x2000005fff5f7230 */ /* 0x000fce0000004100 */
[----:B------:R-:W-:Y:S08]  /*2d50*/  MUFU.EX2 R118, R118 ;  /* 0x0000007600767308 */ /* 0x000ff00000000800 */
[----:B------:R-:W4:Y:S01]  /*2d60*/  MUFU.EX2 R125, R125 ;  /* 0x0000007d007d7308 */ /* 0x000f220000000800 */
[----:B------:R-:W-:Y:S02]  /*2d70*/  HADD2.F32 R97, -RZ, R97.H0_H0 ;  /* 0x20000061ff617230 */ /* 0x000fe40000004100 */
[----:B------:R-:W-:Y:S01]  /*2d80*/  FMUL.FTZ R127, R95, -1.4426950216293334961 ;  /* 0xbfb8aa3b5f7f7820 */ /* 0x000fe20000410000 */
[----:B0-----:R-:W-:Y:S01]  /*2d90*/  FADD.FTZ R122, R122, 1 ;  /* 0x3f8000007a7a7421 */ /* 0x001fe20000010000 */
[----:B-1----:R-:W-:-:S03]  /*2da0*/  FADD.FTZ R129, R123, 1 ;  /* 0x3f8000007b817421 */ /* 0x002fc60000010000 */
[----:B------:R-:W-:Y:S01]  /*2db0*/  MUFU.EX2 R121, R121 ;  /* 0x0000007900797308 */ /* 0x000fe20000000800 */
[----:B---3--:R-:W-:Y:S01]  /*2dc0*/  FADD.FTZ R132, R124, 1 ;  /* 0x3f8000007c847421 */ /* 0x008fe20000010000 */
[----:B------:R-:W-:-:S06]  /*2dd0*/  HADD2.F32 R99, -RZ, R99.H0_H0 ;  /* 0x20000063ff637230 */ /* 0x000fcc0000004100 */
[----:B------:R-:W0:Y:S01]  /*2de0*/  MUFU.EX2 R120, R120 ;  /* 0x0000007800787308 */ /* 0x000e220000000800 */
[----:B------:R-:W-:-:S07]  /*2df0*/  HADD2.F32 R98, -RZ, R98.H0_H0 ;  /* 0x20000062ff627230 */ /* 0x000fce0000004100 */
[----:B------:R-:W1:Y:S01]  /*2e00*/  MUFU.EX2 R126, R126 ;  /* 0x0000007e007e7308 */ /* 0x000e620000000800 */
[----:B----4-:R-:W-:Y:S01]  /*2e10*/  FADD.FTZ R137, R125, 1 ;  /* 0x3f8000007d897421 */ /* 0x010fe20000010000 */
[----:B------:R-:W-:Y:S01]  /*2e20*/  FMUL.FTZ R128, R99, -1.4426950216293334961 ;  /* 0xbfb8aa3b63807820 */ /* 0x000fe20000410000 */
[----:B------:R-:W-:Y:S04]  /*2e30*/  STS.U16 [R8], R101 ;  /* 0x0000006508007388 */ /* 0x000fe80000000400 */
[----:B------:R-:W-:Y:S04]  /*2e40*/  STS.U16 [R9+0x40], R86 ;  /* 0x0000405609007388 */ /* 0x000fe80000000400 */
        /* <DEDUP_REMOVED lines=15> */
[----:B------:R-:W5:Y:S04]  /*2f40*/  LDS.U16 R85, [R24] ;  /* 0x0000000018557984 */ /* 0x000f680000000400 */
[----:B------:R-:W1:Y:S04]  /*2f50*/  LDS.U16 R86, [R24+0x2] ;  /* 0x0000020018567984 */ /* 0x000e680000000400 */
[----:B------:R-:W1:Y:S04]  /*2f60*/  LDS.U16 R87, [R24+0x4] ;  /* 0x0000040018577984 */ /* 0x000e680000000400 */
[----:B------:R-:W1:Y:S04]  /*2f70*/  LDS.U16 R100, [R24+0x6] ;  /* 0x0000060018647984 */ /* 0x000e680000000400 */
[----:B------:R-:W1:Y:S01]  /*2f80*/  LDS.U16 R101, [R24+0x8] ;  /* 0x0000080018657984 */ /* 0x000e620000000400 */
[----:B--2---:R2:W-:Y:S01]  /*2f90*/  MUFU.RCP R108, R2 ;  /* 0x00000002006c7308 */ /* 0x0045e20000001000 */
[----:B------:R-:W-:-:S02]  /*2fa0*/  FADD.FTZ R5, -R109, 1 ;  /* 0x3f8000006d057421 */ /* 0x000fc40000010100 */
[----:B------:R-:W-:Y:S05]  /*2fb0*/  LDS.U16 R102, [R24+0xa] ;  /* 0x00000a0018667984 */ /* 0x000fea0000000400 */
[----:B---3--:R3:W-:Y:S01]  /*2fc0*/  MUFU.RCP R110, R3 ;  /* 0x00000003006e7308 */ /* 0x0087e20000001000 */
[----:B--2---:R-:W2:Y:S01]  /*2fd0*/  LDS.U16 R2, [R24+0xc] ;  /* 0x00000c0018027984 */ /* 0x004ea20000000400 */
[----:B------:R-:W-:Y:S01]  /*2fe0*/  FADD.FTZ R111, R116, 1 ;  /* 0x3f800000746f7421 */ /* 0x000fe20000010000 */
[----:B----4-:R-:W-:Y:S02]  /*2ff0*/  FADD.FTZ R112, R119, 1 ;  /* 0x3f80000077707421 */ /* 0x010fe40000010000 */
[----:B------:R-:W-:Y:S01]  /*3000*/  LDS.U16 R123, [R24+0x12] ;  /* 0x00001200187b7984 */ /* 0x000fe20000000400 */
[----:B---3--:R-:W-:-:S03]  /*3010*/  FADD.FTZ R3, -R107, 1 ;  /* 0x3f8000006b037421 */ /* 0x008fc60000010100 */
[----:B------:R-:W-:Y:S01]  /*3020*/  LDS.U16 R124, [R24+0x18] ;  /* 0x00001800187c7984 */ /* 0x000fe20000000400 */
[----:B------:R-:W-:Y:S01]  /*3030*/  MUFU.EX2 R130, R127 ;  /* 0x0000007f00827308 */ /* 0x000fe20000000800 */
[----:B------:R-:W-:Y:S01]  /*3040*/  FADD.FTZ R113, R118, 1 ;  /* 0x3f80000076717421 */ /* 0x000fe20000010000 */
[----:B------:R-:W-:Y:S01]  /*3050*/  HADD2.F32 R103, -RZ, R103.H0_H0 ;  /* 0x20000067ff677230 */ /* 0x000fe20000004100 */
[----:B------:R-:W-:Y:S01]  /*3060*/  LDS.U16 R125, [R24+0x16] ;  /* 0x00001600187d7984 */ /* 0x000fe20000000400 */
[----:B-----5:R-:W-:-:S04]  /*3070*/  HADD2.F32 R85, -RZ, R85.H0_H0 ;  /* 0x20000055ff557230 */ /* 0x020fc80000004100 */
[----:B------:R-:W-:Y:S01]  /*3080*/  MUFU.EX2 R131, R128 ;  /* 0x0000008000837308 */ /* 0x000fe20000000800 */
[----:B------:R-:W-:Y:S01]  /*3090*/  FMUL.FTZ R4, R96, R85 ;  /* 0x0000005560047220 */ /* 0x000fe20000410000 */
[----:B------:R-:W-:Y:S01]  /*30a0*/  FFMA.FTZ R3, R62, R3, 1 ;  /* 0x3f8000003e037423 */ /* 0x000fe20000010003 */
[----:B------:R-:W-:Y:S02]  /*30b0*/  HADD2.F32 R104, -RZ, R104.H0_H0 ;  /* 0x20000068ff687230 */ /* 0x000fe40000004100 */
[----:B0-----:R-:W-:Y:S01]  /*30c0*/  FADD.FTZ R117, R120, 1 ;  /* 0x3f80000078757421 */ /* 0x001fe20000010000 */
[----:B------:R-:W-:Y:S01]  /*30d0*/  FMUL.FTZ R4, R107, R4 ;  /* 0x000000046b047220 */ /* 0x000fe20000410000 */
[----:B------:R-:W-:Y:S01]  /*30e0*/  FFMA.FTZ R115, R58, R5, 1 ;  /* 0x3f8000003a737423 */ /* 0x000fe20000010005 */
[----:B-1----:R-:W-:Y:S01]  /*30f0*/  FADD.FTZ R139, R126, 1 ;  /* 0x3f8000007e8b7421 */ /* 0x002fe20000010000 */
[----:B------:R-:W-:Y:S01]  /*3100*/  LDS.U16 R133, [R24+0x1c] ;  /* 0x00001c0018857984 */ /* 0x000fe20000000400 */
[----:B------:R-:W-:Y:S01]  /*3110*/  FMUL.FTZ R5, R4, R3 ;  /* 0x0000000304057220 */ /* 0x000fe20000410000 */
[----:B------:R-:W0:Y:S02]  /*3120*/  MUFU.RCP R111, R111 ;  /* 0x0000006f006f7308 */ /* 0x000e240000001000 */
[----:B------:R-:W1:Y:S04]  /*3130*/  LDS.U16 R4, [R24+0x10] ;  /* 0x0000100018047984 */ /* 0x000e680000000400 */
[----:B------:R-:W3:Y:S01]  /*3140*/  LDS.U16 R3, [R24+0xe] ;  /* 0x00000e0018037984 */ /* 0x000ee20000000400 */
[----:B------:R-:W-:Y:S01]  /*3150*/  HADD2.F32 R86, -RZ, R86.H0_H0 ;  /* 0x20000056ff567230 */ /* 0x000fe20000004100 */
[----:B------:R4:W-:Y:S01]  /*3160*/  MUFU.RCP R127, R122 ;  /* 0x0000007a007f7308 */ /* 0x0009e20000001000 */
[----:B------:R-:W-:Y:S01]  /*3170*/  HADD2.F32 R87, -RZ, R87.H0_H0 ;  /* 0x20000057ff577230 */ /* 0x000fe20000004100 */
[----:B------:R-:W-:Y:S02]  /*3180*/  LDS.U16 R135, [R24+0x1e] ;  /* 0x00001e0018877984 */ /* 0x000fe40000000400 */
[----:B------:R-:W-:Y:S01]  /*3190*/  FMUL.FTZ R114, R97, R86 ;  /* 0x0000005661727220 */ /* 0x000fe20000410000 */
[----:B------:R-:W-:-:S02]  /*31a0*/  HADD2.F32 R100, -RZ, R100.H0_H0 ;  /* 0x20000064ff647230 */ /* 0x000fc40000004100 */
[----:B------:R-:W-:Y:S01]  /*31b0*/  FMUL.FTZ R116, R98, R87 ;  /* 0x0000005762747220 */ /* 0x000fe20000410000 */
[----:B------:R-:W5:Y:S01]  /*31c0*/  MUFU.RCP R112, R112 ;  /* 0x0000007000707308 */ /* 0x000f620000001000 */
[----:B----4-:R-:W4:Y:S01]  /*31d0*/  LDS.U16 R122, [R24+0x14] ;  /* 0x00001400187a7984 */ /* 0x010f220000000400 */
[----:B------:R-:W-:Y:S01]  /*31e0*/  FMUL.FTZ R114, R109, R114 ;  /* 0x000000726d727220 */ /* 0x000fe20000410000 */
[----:B0-----:R-:W-:Y:S01]  /*31f0*/  FADD.FTZ R119, -R111, 1 ;  /* 0x3f8000006f777421 */ /* 0x001fe20000010100 */
[----:B------:R-:W-:Y:S01]  /*3200*/  FADD.FTZ R118, R121, 1 ;  /* 0x3f80000079767421 */ /* 0x000fe20000010000 */
[----:B------:R-:W-:Y:S02]  /*3210*/  HADD2.F32 R101, -RZ, R101.H0_H0 ;  /* 0x20000065ff657230 */ /* 0x000fe40000004100 */
[----:B------:R-:W-:Y:S01]  /*3220*/  FMUL.FTZ R128, R114, R115 ;  /* 0x0000007372807220 */ /* 0x000fe20000410000 */
[----:B------:R-:W-:Y:S01]  /*3230*/  FADD.FTZ R114, -R108, 1 ;  /* 0x3f8000006c727421 */ /* 0x000fe20000010100 */
[----:B------:R-:W0:Y:S01]  /*3240*/  MUFU.RCP R113, R113 ;  /* 0x0000007100717308 */ /* 0x000e220000001000 */
[----:B------:R-:W-:Y:S01]  /*3250*/  FMUL.FTZ R115, R103, R100 ;  /* 0x0000006467737220 */ /* 0x000fe20000410000 */
[----:B------:R-:W-:Y:S01]  /*3260*/  FFMA.FTZ R119, R60, R119, 1 ;  /* 0x3f8000003c777423 */ /* 0x000fe20000010077 */
[----:B------:R-:W-:Y:S01]  /*3270*/  FMUL.FTZ R116, R111, R116 ;  /* 0x000000746f747220 */ /* 0x000fe20000410000 */
[----:B------:R-:W4:Y:S01]  /*3280*/  LDS.U16 R126, [R24+0x1a] ;  /* 0x00001a00187e7984 */ /* 0x000f220000000400 */
[----:B------:R-:W-:Y:S01]  /*3290*/  FFMA.FTZ R114, R63, R114, 1 ;  /* 0x3f8000003f727423 */ /* 0x000fe20000010072 */
[----:B------:R-:W-:Y:S01]  /*32a0*/  FMUL.FTZ R115, R108, R115 ;  /* 0x000000736c737220 */ /* 0x000fe20000410000 */
[----:B------:R-:W-:Y:S01]  /*32b0*/  FMUL.FTZ R138, R116, R119 ;  /* 0x00000077748a7220 */ /* 0x000fe20000410000 */
[----:B------:R-:W-:Y:S01]  /*32c0*/  FADD.FTZ R116, -R110, 1 ;  /* 0x3f8000006e747421 */ /* 0x000fe20000010100 */
[----:B------:R-:W-:Y:S01]  /*32d0*/  FMUL.FTZ R119, R104, R101 ;  /* 0x0000006568777220 */ /* 0x000fe20000410000 */
[----:B------:R-:W3:Y:S01]  /*32e0*/  MUFU.RCP R118, R118 ;  /* 0x0000007600767308 */ /* 0x000ee20000001000 */
[----:B------:R-:W-:Y:S01]  /*32f0*/  FMUL.FTZ R141, R115, R114 ;  /* 0x00000072738d7220 */ /* 0x000fe20000410000 */
[----:B------:R-:W-:-:S02]  /*3300*/  HADD2.F32 R115, -RZ, R106.H0_H0 ;  /* 0x2000006aff737230 */ /* 0x000fc40000004100 */
[----:B------:R-:W-:Y:S01]  /*3310*/  FFMA.FTZ R116, R69, R116, 1 ;  /* 0x3f80000045747423 */ /* 0x000fe20000010074 */
[----:B------:R-:W-:Y:S01]  /*3320*/  FMUL.FTZ R119, R110, R119 ;  /* 0x000000776e777220 */ /* 0x000fe20000410000 */
[----:B--2---:R-:W-:Y:S02]  /*3330*/  HADD2.F32 R106, -RZ, R2.H0_H0 ;  /* 0x20000002ff6a7230 */ /* 0x004fe40000004100 */
[----:B------:R-:W2:Y:S01]  /*3340*/  MUFU.RCP R117, R117 ;  /* 0x0000007500757308 */ /* 0x000ea20000001000 */
[----:B------:R-:W-:Y:S02]  /*3350*/  HADD2.F32 R105, -RZ, R105.H0_H0 ;  /* 0x20000069ff697230 */ /* 0x000fe40000004100 */
[----:B------:R-:W-:Y:S02]  /*3360*/  HADD2.F32 R102, -RZ, R102.H0_H0 ;  /* 0x20000066ff667230 */ /* 0x000fe40000004100 */
[----:B------:R-:W-:Y:S01]  /*3370*/  FMUL.FTZ R140, R119, R116 ;  /* 0x00000074778c7220 */ /* 0x000fe20000410000 */
[----:B-----5:R-:W-:-:S02]  /*3380*/  FADD.FTZ R114, -R112, 1 ;  /* 0x3f80000070727421 */ /* 0x020fc40000010100 */
[----:B------:R-:W5:Y:S01]  /*3390*/  MUFU.RCP R132, R132 ;  /* 0x0000008400847308 */ /* 0x000f620000001000 */
[----:B------:R-:W-:Y:S01]  /*33a0*/  FMUL.FTZ R119, R115, R106 ;  /* 0x0000006a73777220 */ /* 0x000fe20000410000 */
[----:B0-----:R-:W-:Y:S01]  /*33b0*/  FADD.FTZ R121, -R113, 1 ;  /* 0x3f80000071797421 */ /* 0x001fe20000010100 */
[----:B------:R-:W-:Y:S01]  /*33c0*/  FMUL.FTZ R120, R105, R102 ;  /* 0x0000006669787220 */ /* 0x000fe20000410000 */
[----:B------:R-:W-:Y:S01]  /*33d0*/  FFMA.FTZ R2, R71, R114, 1 ;  /* 0x3f80000047027423 */ /* 0x000fe20000010072 */
[----:B------:R-:W-:Y:S02]  /*33e0*/  HADD2.F32 R116, -RZ, R89.H0_H0 ;  /* 0x20000059ff747230 */ /* 0x000fe40000004100 */
[----:B------:R-:W-:Y:S01]  /*33f0*/  FMUL.FTZ R119, R112, R119 ;  /* 0x0000007770777220 */ /* 0x000fe20000410000 */
[----:B------:R-:W0:Y:S01]  /*3400*/  MUFU.RCP R137, R137 ;  /* 0x0000008900897308 */ /* 0x000e220000001000 */
[----:B------:R-:W-:Y:S02]  /*3410*/  HADD2.F32 R114, -RZ, R93.H0_H0 ;  /* 0x2000005dff727230 */ /* 0x000fe40000004100 */
[----:B------:R-:W-:Y:S01]  /*3420*/  FFMA.FTZ R121, R70, R121, 1 ;  /* 0x3f80000046797423 */ /* 0x000fe20000010079 */
[----:B-1----:R-:W-:-:S02]  /*3430*/  HADD2.F32 R89, -RZ, R4.H0_H0 ;  /* 0x20000004ff597230 */ /* 0x002fc40000004100 */
[----:B------:R-:W-:Y:S01]  /*3440*/  FMUL.FTZ R120, R113, R120 ;  /* 0x0000007871787220 */ /* 0x000fe20000410000 */
[----:B---3--:R-:W-:Y:S02]  /*3450*/  HADD2.F32 R93, -RZ, R3.H0_H0 ;  /* 0x20000003ff5d7230 */ /* 0x008fe40000004100 */
[----:B------:R-:W-:Y:S01]  /*3460*/  FMUL.FTZ R2, R119, R2 ;  /* 0x0000000277027220 */ /* 0x000fe20000410000 */
[----:B------:R-:W1:Y:S01]  /*3470*/  MUFU.RCP R129, R129 ;  /* 0x0000008100817308 */ /* 0x000e620000001000 */
[----:B------:R-:W-:Y:S01]  /*3480*/  FMUL.FTZ R143, R120, R121 ;  /* 0x00000079788f7220 */ /* 0x000fe20000410000 */
[----:B------:R-:W-:Y:S01]  /*3490*/  FADD.FTZ R4, -R118, 1 ;  /* 0x3f80000076047421 */ /* 0x000fe20000010100 */
[----:B------:R-:W-:Y:S01]  /*34a0*/  FMUL.FTZ R119, R116, R89 ;  /* 0x0000005974777220 */ /* 0x000fe20000410000 */
[----:B------:R-:W-:Y:S01]  /*34b0*/  FADD.FTZ R130, R130, 1 ;  /* 0x3f80000082827421 */ /* 0x000fe20000010000 */
[----:B--2---:R-:W-:Y:S01]  /*34c0*/  FADD.FTZ R3, -R117, 1 ;  /* 0x3f80000075037421 */ /* 0x004fe20000010100 */
[----:B------:R-:W-:Y:S01]  /*34d0*/  FMUL.FTZ R120, R114, R93 ;  /* 0x0000005d72787220 */ /* 0x000fe20000410000 */
[----:B------:R-:W-:Y:S01]  /*34e0*/  FADD.FTZ R131, R131, 1 ;  /* 0x3f80000083837421 */ /* 0x000fe20000010000 */
[----:B------:R-:W-:Y:S01]  /*34f0*/  FFMA.FTZ R4, R73, R4, 1 ;  /* 0x3f80000049047423 */ /* 0x000fe20000010004 */
[----:B------:R-:W-:Y:S01]  /*3500*/  FMUL.FTZ R119, R118, R119 ;  /* 0x0000007776777220 */ /* 0x000fe20000410000 */
[----:B------:R5:W-:Y:S01]  /*3510*/  MUFU.RCP R134, R130 ;  /* 0x0000008200867308 */ /* 0x000be20000001000 */
[----:B------:R-:W-:Y:S01]  /*3520*/  FFMA.FTZ R3, R72, R3, 1 ;  /* 0x3f80000048037423 */ /* 0x000fe20000010003 */
[----:B------:R-:W-:Y:S01]  /*3530*/  FMUL.FTZ R120, R117, R120 ;  /* 0x0000007875787220 */ /* 0x000fe20000410000 */
[----:B------:R-:W-:-:S02]  /*3540*/  HADD2.F32 R68, -RZ, R68.H0_H0 ;  /* 0x20000044ff447230 */ /* 0x000fc40000004100 */
[----:B------:R-:W-:Y:S02]  /*3550*/  HADD2.F32 R121, -RZ, R57.H0_H0 ;  /* 0x20000039ff797230 */ /* 0x000fe40000004100 */
[----:B------:R-:W-:Y:S02]  /*3560*/  HADD2.F32 R123, -RZ, R123.H0_H0 ;  /* 0x2000007bff7b7230 */ /* 0x000fe40000004100 */
[----:B-----5:R-:W-:Y:S01]  /*3570*/  FADD.FTZ R130, -R132, 1 ;  /* 0x3f80000084827421 */ /* 0x020fe20000010100 */
[----:B------:R-:W-:Y:S01]  /*3580*/  HADD2.F32 R124, -RZ, R124.H0_H0 ;  /* 0x2000007cff7c7230 */ /* 0x000fe20000004100 */
[----:B------:R-:W2:Y:S01]  /*3590*/  MUFU.RCP R139, R139 ;  /* 0x0000008b008b7308 */ /* 0x000ea20000001000 */
[----:B------:R-:W-:Y:S01]  /*35a0*/  FMUL.FTZ R4, R119, R4 ;  /* 0x0000000477047220 */ /* 0x000fe20000410000 */
[----:B------:R-:W-:Y:S01]  /*35b0*/  FMUL.FTZ R3, R120, R3 ;  /* 0x0000000378037220 */ /* 0x000fe20000410000 */
[----:B------:R-:W-:Y:S02]  /*35c0*/  HADD2.F32 R119, -RZ, R61.H0_H0 ;  /* 0x2000003dff777230 */ /* 0x000fe40000004100 */
[----:B------:R-:W-:Y:S01]  /*35d0*/  FFMA.FTZ R144, R91, R130, 1 ;  /* 0x3f8000005b907423 */ /* 0x000fe20000010082 */
[----:B------:R-:W-:-:S02]  /*35e0*/  HADD2.F32 R120, -RZ, R59.H0_H0 ;  /* 0x2000003bff787230 */ /* 0x000fc40000004100 */
[----:B------:R3:W5:Y:S01]  /*35f0*/  MUFU.RCP R136, R131 ;  /* 0x0000008300887308 */ /* 0x0007620000001000 */
[----:B------:R-:W-:Y:S01]  /*3600*/  FADD.FTZ R57, -R127, 1 ;  /* 0x3f8000007f397421 */ /* 0x000fe20000010100 */
[----:B0-----:R-:W-:Y:S01]  /*3610*/  FADD.FTZ R61, -R137, 1 ;  /* 0x3f800000893d7421 */ /* 0x001fe20000010100 */
[----:B----4-:R-:W-:Y:S02]  /*3620*/  HADD2.F32 R122, -RZ, R122.H0_H0 ;  /* 0x2000007aff7a7230 */ /* 0x010fe40000004100 */
[----:B------:R-:W-:Y:S01]  /*3630*/  FMUL.FTZ R130, R68, R123 ;  /* 0x0000007b44827220 */ /* 0x000fe20000410000 */
[----:B------:R-:W-:Y:S02]  /*3640*/  HADD2.F32 R125, -RZ, R125.H0_H0 ;  /* 0x2000007dff7d7230 */ /* 0x000fe40000004100 */
[----:B------:R-:W-:Y:S01]  /*3650*/  FMUL.FTZ R146, R121, R124 ;  /* 0x0000007c79927220 */ /* 0x000fe20000410000 */
[----:B------:R-:W-:Y:S01]  /*3660*/  FFMA.FTZ R57, R88, R57, 1 ;  /* 0x3f80000058397423 */ /* 0x000fe20000010039 */
[----:B------:R-:W-:Y:S01]  /*3670*/  FMUL.FTZ R130, R127, R130 ;  /* 0x000000827f827220 */ /* 0x000fe20000410000 */
[----:B---3--:R-:W-:Y:S01]  /*3680*/  FFMA.FTZ R131, R92, R61, 1 ;  /* 0x3f8000005c837423 */ /* 0x008fe2000001003d */
        /* <DEDUP_REMOVED lines=8> */
[----:B------:R-:W-:Y:S01]  /*3710*/  FFMA.FTZ R59, R90, R59, 1 ;  /* 0x3f8000005a3b7423 */ /* 0x000fe2000001003b */
[----:B------:R-:W-:Y:S01]  /*3720*/  FMUL.FTZ R142, R129, R142 ;  /* 0x0000008e818e7220 */ /* 0x000fe20000410000 */
[----:B------:R-:W-:Y:S01]  /*3730*/  FMUL.FTZ R61, R132, R61 ;  /* 0x0000003d843d7220 */ /* 0x000fe20000410000 */
[----:B------:R-:W-:-:S02]  /*3740*/  HADD2.F32 R131, -RZ, R56.H0_H0 ;  /* 0x20000038ff837230 */ /* 0x000fc40000004100 */
[----:B------:R-:W-:Y:S02]  /*3750*/  HADD2.F32 R130, -RZ, R39.H0_H0 ;  /* 0x20000027ff827230 */ /* 0x000fe40000004100 */
[----:B------:R-:W-:Y:S02]  /*3760*/  HADD2.F32 R128, -RZ, R38.H0_H0 ;  /* 0x20000026ff807230 */ /* 0x000fe40000004100 */
[----:B------:R-:W-:Y:S02]  /*3770*/  HADD2.F32 R126, -RZ, R126.H0_H0 ;  /* 0x2000007eff7e7230 */ /* 0x000fe40000004100 */
[----:B------:R-:W-:Y:S02]  /*3780*/  HADD2.F32 R133, -RZ, R133.H0_H0 ;  /* 0x20000085ff857230 */ /* 0x000fe40000004100 */
[----:B------:R-:W-:Y:S02]  /*3790*/  HADD2.F32 R135, -RZ, R135.H0_H0 ;  /* 0x20000087ff877230 */ /* 0x000fe40000004100 */
[----:B------:R-:W-:Y:S01]  /*37a0*/  FMUL.FTZ R59, R142, R59 ;  /* 0x0000003b8e3b7220 */ /* 0x000fe20000410000 */
[----:B------:R-:W-:Y:S01]  /*37b0*/  FMUL.FTZ R144, R61, R144 ;  /* 0x000000903d907220 */ /* 0x000fe20000410000 */
[----:B--2---:R-:W-:Y:S01]  /*37c0*/  FADD.FTZ R5, -R139, 1 ;  /* 0x3f8000008b057421 */ /* 0x004fe20000010100 */
[----:B------:R-:W-:Y:S01]  /*37d0*/  FADD.FTZ R56, -R134, 1 ;  /* 0x3f80000086387421 */ /* 0x000fe20000010100 */
[----:B-----5:R-:W-:Y:S01]  /*37e0*/  FADD.FTZ R142, -R136, 1 ;  /* 0x3f800000888e7421 */ /* 0x020fe20000010100 */
        /* <DEDUP_REMOVED lines=33> */
[----:B------:R-:W-:Y:S01]  /*3a00*/  STS.U16 [R24], R145 ;  /* 0x0000009118007388 */ /* 0x000fe20000000400 */
        /* <DEDUP_REMOVED lines=30> */
[----:B------:R-:W1:Y:S04]  /*3bf0*/  LDS R167, [UR17+0x420] ;  /* 0x00042011ffa77984 */ /* 0x000e680008000800 */
[----:B------:R2:W-:Y:S01]  /*3c00*/  STL [R1], R150 ;  /* 0x0000009601007387 */ /* 0x0005e20000100800 */
        /* <DEDUP_REMOVED lines=8> */
[----:B--2---:R-:W-:Y:S05]  /*3c90*/  @P0 BRA `(.L_x_12792) ;  /* 0x0000000000340947 */ /* 0x004fea0003800000 */
        /* <DEDUP_REMOVED lines=13> */
.L_x_12792:
[----:B------:R-:W-:Y:S05]  /*3d70*/  BSYNC B0 ;  /* 0x0000000000007941 */ /* 0x000fea0003800000 */
.L_x_12791:
        /* <DEDUP_REMOVED lines=11> */
[----:B------:R-:W-:Y:S01]  /*3e30*/  ULDC.64 UR28, c[0x0][0x320] ;  /* 0x0000c800001c7ab9 */ /* 0x000fe20000000a00 */
[----:B------:R-:W-:Y:S01]  /*3e40*/  ULDC.64 UR18, c[0x0][0x3e8] ;  /* 0x0000fa0000127ab9 */ /* 0x000fe20000000a00 */
[----:B------:R-:W-:Y:S01]  /*3e50*/  UIADD3.X UR8, UR20, UR8, UR9, UP0, !UPT ;  /* 0x0000000814087290 */ /* 0x000fe200087fe409 */
[C---:B------:R-:W-:Y:S01]  /*3e60*/  LEA R4, P1, R81.reuse, UR18, 0x1 ;  /* 0x0000001251047c11 */ /* 0x040fe2000f8208ff */
[----:B------:R-:W-:Y:S01]  /*3e70*/  FMUL.FTZ R109, R58, R109 ;  /* 0x0000006d3a6d7220 */ /* 0x000fe20000410000 */
[----:B0-----:R-:W-:Y:S01]  /*3e80*/  MOV R38, UR27 ;  /* 0x0000001b00267c02 */ /* 0x001fe20008000f00 */
[----:B------:R-:W-:Y:S01]  /*3e90*/  HADD2.F32 R53, -RZ, R53.H0_H0 ;  /* 0x20000035ff357230 */ /* 0x000fe20000004100 */
        /* <DEDUP_REMOVED lines=68> */
[----:B------:R-:W-:Y:S01]  /*42e0*/  FMUL.FTZ R63, R68, R88 ;  /* 0x00000058443f7220 */ /* 0x000fe20000410000 */
[----:B------:R1:W-:Y:S01]  /*42f0*/  @!P3 STG.E.U16 desc[UR22][R4.64+-0x40], R165 ;  /* 0xffffc0a50400b986 */ /* 0x0003e2000c101516 */
[----:B------:R-:W-:Y:S01]  /*4300*/  FADD.FTZ R38, R38, UR4 ;  /* 0x0000000426267e21 */ /* 0x000fe20008010000 */
[----:B------:R-:W-:Y:S01]  /*4310*/  FADD.FTZ R39, R39, UR4 ;  /* 0x0000000427277e21 */ /* 0x000fe20008010000 */
        /* <DEDUP_REMOVED lines=9> */
[----:B-1----:R-:W-:-:S02]  /*43b0*/  HADD2.F32 R4, -RZ, R46.H0_H0 ;  /* 0x2000002eff047230 */ /* 0x002fc40000004100 */
[----:B------:R-:W-:Y:S01]  /*43c0*/  FADD.FTZ R46, R47, UR4 ;  /* 0x000000042f2e7e21 */ /* 0x000fe20008010000 */
[----:B------:R-:W-:Y:S02]  /*43d0*/  HADD2.F32 R5, -RZ, R45.H0_H0 ;  /* 0x2000002dff057230 */ /* 0x000fe40000004100 */
[----:B------:R-:W-:Y:S01]  /*43e0*/  FADD.FTZ R45, R48, UR4 ;  /* 0x00000004302d7e21 */ /* 0x000fe20008010000 */
[----:B------:R-:W-:Y:S01]  /*43f0*/  FMUL.FTZ R68, R119, R90 ;  /* 0x0000005a77447220 */ /* 0x000fe20000410000 */
[----:B------:R-:W-:Y:S01]  /*4400*/  FADD.FTZ R47, R4, UR4 ;  /* 0x00000004042f7e21 */ /* 0x000fe20008010000 */
[----:B------:R-:W-:Y:S01]  /*4410*/  FMUL.FTZ R69, R120, R91 ;  /* 0x0000005b78457220 */ /* 0x000fe20000410000 */
[----:B------:R-:W-:Y:S01]  /*4420*/  FADD.FTZ R48, R5, UR4 ;  /* 0x0000000405307e21 */ /* 0x000fe20008010000 */
        /* <DEDUP_REMOVED lines=46> */
[----:B------:R-:W-:Y:S01]  /*4710*/  STS.U16 [R24+0x4], R87 ;  /* 0x0000045718007388 */ /* 0x000fe20000000400 */
[----:B------:R-:W-:-:S02]  /*4720*/  PRMT R98, R4, 0x7632, R98 ;  /* 0x0000763204627816 */ /* 0x000fc40000000062 */
[----:B--2---:R-:W-:Y:S01]  /*4730*/  PRMT R94, R5, 0x7632, R94 ;  /* 0x00007632055e7816 */ /* 0x004fe2000000005e */
[----:B------:R-:W-:Y:S01]  /*4740*/  STS.U16 [R24+0x8], R101 ;  /* 0x0000086518007388 */ /* 0x000fe20000000400 */
        /* <DEDUP_REMOVED lines=46> */
.L_x_12795:
[----:B------:R-:W-:Y:S05]  /*4a30*/  BSYNC B0 ;  /* 0x0000000000007941 */ /* 0x000fea0003800000 */
.L_x_12794:
        /* <DEDUP_REMOVED lines=43> */
.L_x_12793:
[----:B------:R-:W2:Y:S01]  /*4cf0*/  LDL.LU R0, [R1+0xc] ;  /* 0x00000c0001007983 */ /* 0x000ea20000300800 */
[----:B0-----:R-:W-:Y:S01]  /*4d00*/  HADD2.F32 R3, -RZ, R152.H0_H0 ;  /* 0x20000098ff037230 */ /* 0x001fe20000004100 */
[----:B------:R-:W0:Y:S01]  /*4d10*/  LDC R5, c[0x0][0x21c] ;  /* 0x00008700ff057b82 */ /* 0x000e220000000800 */
        /* <DEDUP_REMOVED lines=24> */
[----:B0-----:R-:W-:Y:S02]  /*4ea0*/  ISETP.GE.AND P0, PT, R5, 0x1, PT ;  /* 0x000000010500780c */ /* 0x001fe40003f06270 */
[----:B------:R-:W-:-:S02]  /*4eb0*/  CS2R R100, SRZ ;  /* 0x0000000000647805 */ /* 0x000fc4000001ff00 */
[----:B------:R-:W-:Y:S02]  /*4ec0*/  CS2R R102, SRZ ;  /* 0x0000000000667805 */ /* 0x000fe4000001ff00 */
[----:B------:R-:W-:Y:S01]  /*4ed0*/  CS2R R104, SRZ ;  /* 0x0000000000687805 */ /* 0x000fe2000001ff00 */
        /* <DEDUP_REMOVED lines=31> */
[----:B------:R-:W1:Y:S01]  /*50d0*/  S2R R2, SR_TID.X ;  /* 0x0000000000027919 */ /* 0x000e620000002100 */
[----:B0-----:R-:W-:Y:S01]  /*50e0*/  LOP3.LUT R0, R148, 0x7ffffe0, RZ, 0xc0, !PT ;  /* 0x07ffffe094007812 */ /* 0x001fe200078ec0ff */
[----:B------:R-:W-:Y:S01]  /*50f0*/  ULDC.64 UR8, c[0x0][0x230] ;  /* 0x00008c0000087ab9 */ /* 0x000fe20000000a00 */
[----:B------:R-:W-:Y:S01]  /*5100*/  ULDC.64 UR18, c[0x0][0x248] ;  /* 0x0000920000127ab9 */ /* 0x000fe20000000a00 */
[----:B------:R-:W-:Y:S01]  /*5110*/  UIMAD.WIDE.U32 UR26, UR12, UR8, URZ ;  /* 0x000000080c1a72a5 */ /* 0x000fe2000f8e003f */
[----:B------:R-:W-:Y:S01]  /*5120*/  SHF.L.U32 R0, R0, 0x5, RZ ;  /* 0x0000000500007819 */ /* 0x000fe200000006ff */
[----:B------:R-:W-:Y:S01]  /*5130*/  UIMAD UR8, UR7, UR8, URZ ;  /* 0x00000008070872a4 */ /* 0x000fe2000f8e023f */
[----:B------:R-:W-:Y:S01]  /*5140*/  HFMA2.MMA R90, -RZ, RZ, 0, 0 ;  /* 0x00000000ff5a7435 */ /* 0x000fe200000001ff */
[----:B------:R-:W-:Y:S02]  /*5150*/  UIMAD UR7, UR7, UR18, URZ ;  /* 0x00000012070772a4 */ /* 0x000fe4000f8e023f */
[----:B------:R-:W-:-:S02]  /*5160*/  UIMAD.WIDE.U32 UR28, UR12, UR18, URZ ;  /* 0x000000120c1c72a5 */ /* 0x000fc4000f8e003f */
[----:B------:R-:W-:Y:S02]  /*5170*/  USHF.L.U32 UR18, UR44, 0x1, URZ ;  /* 0x000000012c127899 */ /* 0x000fe4000800063f */
[----:B------:R-:W-:Y:S02]  /*5180*/  UIMAD UR20, UR12, UR9, UR8 ;  /* 0x000000090c1472a4 */ /* 0x000fe4000f8e0208 */
        /* <DEDUP_REMOVED lines=13> */
[----:B-1----:R-:W-:Y:S01]  /*5260*/  LOP3.LUT R2, R2, 0x1f, RZ, 0xc0, !PT ;  /* 0x0000001f02027812 */ /* 0x002fe200078ec0ff */
[----:B------:R-:W-:Y:S01]  /*5270*/  ULDC.64 UR38, c[0x0][0x238] ;  /* 0x00008e0000267ab9 */ /* 0x000fe20000000a00 */
[----:B------:R-:W-:Y:S02]  /*5280*/  ULDC.64 UR40, c[0x0][0x2d0] ;  /* 0x0000b40000287ab9 */ /* 0x000fe40000000a00 */
[----:B------:R-:W-:-:S04]  /*5290*/  LOP3.LUT R0, R0, 0xffffffe0, R2, 0xe2, !PT ;  /* 0xffffffe000007812 */ /* 0x000fc800078ee202 */
[----:B------:R-:W-:-:S13]  /*52a0*/  ISETP.GE.AND P0, PT, R0, UR18, PT ;  /* 0x0000001200007c0c */ /* 0x000fda000bf06270 */
.L_x_12875:
[----:B------:R-:W-:Y:S01]  /*52b0*/  USHF.R.S32.HI UR55, URZ, 0x1f, UR7 ;  /* 0x0000001f3f377899 */ /* 0x000fe20008011407 */
[----:B0-----:R-:W0:Y:S01]  /*52c0*/  S2R R180, SR_TID.X ;  /* 0x0000000000b47919 */ /* 0x001e220000002100 */
[----:B------:R-:W-:Y:S02]  /*52d0*/  UMOV UR42, UR26 ;  /* 0x0000001a002a7c82 */ /* 0x000fe40008000000 */
[----:B------:R-:W-:Y:S01]  /*52e0*/  UIMAD UR17, UR55, UR38, URZ ;  /* 0x00000026371172a4 */ /* 0x000fe2000f8e023f */
[----:B------:R-:W2:Y:S01]  /*52f0*/  LDL R137, [R1+0x4] ;  /* 0x0000040001897983 */ /* 0x000ea20000100800 */
[----:B------:R-:W-:Y:S02]  /*5300*/  UMOV UR43, UR20 ;  /* 0x00000014002b7c82 */ /* 0x000fe40008000000 */
[----:B------:R-:W-:Y:S01]  /*5310*/  UIMAD.WIDE.U32 UR42, UR7, UR38, UR42 ;  /* 0x00000026072a72a5 */ /* 0x000fe2000f8e002a */
[----:B-1----:R-:W1:Y:S01]  /*5320*/  S2R R235, SR_TID.X ;  /* 0x0000000000eb7919 */ /* 0x002e620000002100 */
[----:B------:R-:W-:-:S02]  /*5330*/  UIMAD UR17, UR7, UR39, UR17 ;  /* 0x00000027071172a4 */ /* 0x000fc4000f8e0211 */
[----:B------:R-:W-:Y:S01]  /*5340*/  ULEA UR44, UP0, UR42, UR40, 0x3 ;  /* 0x000000282a2c7291 */ /* 0x000fe2000f80183f */
[----:B---3--:R-:W3:Y:S01]  /*5350*/  LDL R136, [R1] ;  /* 0x0000000001887983 */ /* 0x008ee20000100800 */
[----:B------:R-:W-:-:S04]  /*5360*/  UIADD3 UR17, UR43, UR17, URZ ;  /* 0x000000112b117290 */ /* 0x000fc8000fffe03f */
[----:B------:R-:W-:Y:S01]  /*5370*/  ULEA.HI.X UR42, UR42, UR41, UR17, 0x3, UP0 ;  /* 0x000000292a2a7291 */ /* 0x000fe200080f1c11 */
[----:B------:R-:W-:-:S05]  /*5380*/  MOV R2, UR44 ;  /* 0x0000002c00027c02 */ /* 0x000fca0008000f00 */
[----:B------:R-:W-:Y:S01]  /*5390*/  MOV R3, UR42 ;  /* 0x0000002a00037c02 */ /* 0x000fe20008000f00 */
[----:B------:R-:W-:-:S05]  /*53a0*/  ULDC.64 UR42, c[0x0][0x270] ;  /* 0x00009c00002a7ab9 */ /* 0x000fca0000000a00 */
[----:B----4-:R-:W4:Y:S01]  /*53b0*/  LDG.E.64 R2, desc[UR22][R2.64] ;  /* 0x0000001602027981 */ /* 0x010f22000c1e1b00 */
[----:B------:R-:W-:Y:S02]  /*53c0*/  UIMAD UR17, UR55, UR42, URZ ;  /* 0x0000002a371172a4 */ /* 0x000fe4000f8e023f */
[----:B------:R-:W-:Y:S02]  /*53d0*/  MOV R67, UR42 ;  /* 0x0000002a00437c02 */ /* 0x000fe40008000f00 */
[----:B0-----:R-:W-:Y:S01]  /*53e0*/  LOP3.LUT R0, R180, 0x7ffffe0, RZ, 0xc0, !PT ;  /* 0x07ffffe0b4007812 */ /* 0x001fe200078ec0ff */
[----:B------:R-:W-:Y:S01]  /*53f0*/  UIMAD UR17, UR7, UR43, UR17 ;  /* 0x0000002b071172a4 */ /* 0x000fe2000f8e0211 */
[----:B------:R-:W-:Y:S02]  /*5400*/  PRMT R112, RZ, 0x7610, R112 ;  /* 0x00007610ff707816 */ /* 0x000fe40000000070 */
[----:B------:R-:W-:Y:S02]  /*5410*/  SHF.L.U32 R0, R0, 0x5, RZ ;  /* 0x0000000500007819 */ /* 0x000fe400000006ff */
[----:B------:R-:W-:-:S02]  /*5420*/  PRMT R115, RZ, 0x7610, R115 ;  /* 0x00007610ff737816 */ /* 0x000fc40000000073 */
[----:B-1----:R-:W-:-:S04]  /*5430*/  LOP3.LUT R235, R235, 0x1f, RZ, 0xc0, !PT ;  /* 0x0000001febeb7812 */ /* 0x002fc800078ec0ff */
[----:B------:R-:W-:-:S04]  /*5440*/  LOP3.LUT R64, R0, 0xffffffe0, R235, 0xe2, !PT ;  /* 0xffffffe000407812 */ /* 0x000fc800078ee2eb */
[--C-:B------:R-:W-:Y:S02]  /*5450*/  SHF.R.S32.HI R65, RZ, 0x1f, R64.reuse ;  /* 0x0000001fff417819 */ /* 0x100fe40000011440 */
[C---:B------:R-:W-:Y:S02]  /*5460*/  LOP3.LUT R0, R64.reuse, 0x20, RZ, 0xfc, !PT ;  /* 0x0000002040007812 */ /* 0x040fe400078efcff */
[----:B------:R-:W-:Y:S01]  /*5470*/  LOP3.LUT R4, R64, 0x40, RZ, 0xfc, !PT ;  /* 0x0000004040047812 */ /* 0x000fe200078efcff */
[----:B------:R-:W-:Y:S01]  /*5480*/  IMAD.WIDE.U32 R66, R67, UR7, R64 ;  /* 0x0000000743427c25 */ /* 0x000fe2000f8e0040 */
[----:B------:R-:W-:Y:S02]  /*5490*/  ISETP.GE.AND P5, PT, R0, UR18, PT ;  /* 0x0000001200007c0c */ /* 0x000fe4000bfa6270 */
[C---:B------:R-:W-:Y:S02]  /*54a0*/  LOP3.LUT R0, R64.reuse, 0x60, RZ, 0xfc, !PT ;  /* 0x0000006040007812 */ /* 0x040fe400078efcff */
[----:B------:R-:W-:-:S02]  /*54b0*/  LOP3.LUT R6, R64, 0x80, RZ, 0xfc, !PT ;  /* 0x0000008040067812 */ /* 0x000fc400078efcff */
[----:B------:R-:W-:Y:S02]  /*54c0*/  ISETP.GE.AND P4, PT, R4, UR18, PT ;  /* 0x0000001204007c0c */ /* 0x000fe4000bf86270 */
[----:B------:R-:W-:Y:S02]  /*54d0*/  IADD3 R5, R67, UR17, RZ ;  /* 0x0000001143057c10 */ /* 0x000fe4000fffe0ff */
[----:B------:R-:W-:Y:S02]  /*54e0*/  LEA R4, P2, R66, UR14, 0x1 ;  /* 0x0000000e42047c11 */ /* 0x000fe4000f8408ff */
[----:B------:R-:W-:Y:S02]  /*54f0*/  ISETP.GE.AND P1, PT, R0, UR18, PT ;  /* 0x0000001200007c0c */ /* 0x000fe4000bf26270 */
[----:B------:R-:W-:Y:S02]  /*5500*/  ISETP.GE.AND P3, PT, R6, UR18, PT ;  /* 0x0000001206007c0c */ /* 0x000fe4000bf66270 */
[----:B------:R-:W-:-:S02]  /*5510*/  PRMT R6, RZ, 0x7610, R6 ;  /* 0x00007610ff067816 */ /* 0x000fc40000000006 */
[----:B------:R-:W-:Y:S02]  /*5520*/  LEA.HI.X R5, R66, UR15, R5, 0x1, P2 ;  /* 0x0000000f42057c11 */ /* 0x000fe400090f0c05 */
[C---:B------:R-:W-:Y:S02]  /*5530*/  LOP3.LUT R0, R64.reuse, 0xc0, RZ, 0xfc, !PT ;  /* 0x000000c040007812 */ /* 0x040fe400078efcff */
[----:B------:R-:W-:Y:S01]  /*5540*/  LOP3.LUT R65, R64, 0xa0, RZ, 0xfc, !PT ;  /* 0x000000a040417812 */ /* 0x000fe200078efcff */
[----:B------:R-:W2:Y:S01]  /*5550*/  @!P5 LDG.E.U16 R6, desc[UR22][R4.64+0x40] ;  /* 0x000040160406d981 */ /* 0x000ea2000c1e1500 */
[----:B------:R-:W-:Y:S02]  /*5560*/  ISETP.GE.AND P5, PT, R0, UR18, PT ;  /* 0x0000001200007c0c */ /* 0x000fe4000bfa6270 */
[----:B------:R-:W-:Y:S01]  /*5570*/  ISETP.GE.AND P2, PT, R65, UR18, PT ;  /* 0x0000001241007c0c */ /* 0x000fe2000bf46270 */
[----:B------:R-:W3:Y:S01]  /*5580*/  @!P1 LDG.E.U16 R112, desc[UR22][R4.64+0xc0] ;  /* 0x0000c01604709981 */ /* 0x000ee2000c1e1500 */
[----:B------:R-:W-:-:S02]  /*5590*/  LOP3.LUT R0, R64, 0x100, RZ, 0xfc, !PT ;  /* 0x0000010040007812 */ /* 0x000fc400078efcff */
[----:B------:R-:W-:Y:S01]  /*55a0*/  LOP3.LUT R65, R64, 0xe0, RZ, 0xfc, !PT ;  /* 0x000000e040417812 */ /* 0x000fe200078efcff */
[----:B------:R-:W3:Y:S01]  /*55b0*/  @!P4 LDG.E.U16 R115, desc[UR22][R4.64+0x80] ;  /* 0x000080160473c981 */ /* 0x000ee2000c1e1500 */
[----:B------:R-:W-:Y:S02]  /*55c0*/  PRMT R117, RZ, 0x7610, R117 ;  /* 0x00007610ff757816 */ /* 0x000fe40000000075 */
[----:B------:R-:W-:Y:S02]  /*55d0*/  ISETP.GE.AND P1, PT, R0, UR18, PT ;  /* 0x0000001200007c0c */ /* 0x000fe4000bf26270 */
[----:B------:R-:W-:Y:S02]  /*55e0*/  ISETP.GE.AND P4, PT, R65, UR18, PT ;  /* 0x0000001241007c0c */ /* 0x000fe4000bf86270 */
[----:B------:R-:W-:Y:S01]  /*55f0*/  LOP3.LUT R0, R64, 0x120, RZ, 0xfc, !PT ;  /* 0x0000012040007812 */ /* 0x000fe200078efcff */
        /* <DEDUP_REMOVED lines=11> */
[C---:B------:R-:W-:Y:S01]  /*56b0*/  LOP3.LUT R0, R64.reuse, 0x180, RZ, 0xfc, !PT ;  /* 0x0000018040007812 */ /* 0x040fe200078efcff */
[----:B------:R-:W3:Y:S01]  /*56c0*/  @!P4 LDG.E.U16 R116, desc[UR22][R4.64+0x1c0] ;  /* 0x0001c0160474c981 */ /* 0x000ee2000c1e1500 */
[----:B------:R-:W-:Y:S02]  /*56d0*/  PRMT R121, RZ, 0x7610, R121 ;  /* 0x00007610ff797816 */ /* 0x000fe40000000079 */
[----:B------:R-:W-:Y:S02]  /*56e0*/  PRMT R113, RZ, 0x7610, R113 ;  /* 0x00007610ff717816 */ /* 0x000fe40000000071 */
[----:B------:R-:W-:Y:S02]  /*56f0*/  PRMT R118, RZ, 0x7610, R118 ;  /* 0x00007610ff767816 */ /* 0x000fe40000000076 */
[----:B------:R-:W-:Y:S01]  /*5700*/  LOP3.LUT R65, R64, 0x1a0, RZ, 0xfc, !PT ;  /* 0x000001a040417812 */ /* 0x000fe200078efcff */
[----:B------:R-:W3:Y:S01]  /*5710*/  @!P1 LDG.E.U16 R121, desc[UR22][R4.64+0x200] ;  /* 0x0002001604799981 */ /* 0x000ee2000c1e1500 */
[----:B------:R-:W-:-:S02]  /*5720*/  ISETP.GE.AND P4, PT, R0, UR18, PT ;  /* 0x0000001200007c0c */ /* 0x000fc4000bf86270 */
[C---:B------:R-:W-:Y:S01]  /*5730*/  LOP3.LUT R0, R64.reuse, 0x1c0, RZ, 0xfc, !PT ;  /* 0x000001c040007812 */ /* 0x040fe200078efcff */
[----:B------:R-:W2:Y:S01]  /*5740*/  @!P0 LDG.E.U16 R113, desc[UR22][R4.64] ;  /* 0x0000001604718981 */ /* 0x000ea2000c1e1500 */
[----:B------:R-:W-:Y:S02]  /*5750*/  PRMT R123, RZ, 0x7610, R123 ;  /* 0x00007610ff7b7816 */ /* 0x000fe4000000007b */
[----:B------:R-:W-:Y:S01]  /*5760*/  PRMT R120, RZ, 0x7610, R120 ;  /* 0x00007610ff787816 */ /* 0x000fe20000000078 */
[----:B------:R-:W3:Y:S01]  /*5770*/  @!P3 LDG.E.U16 R118, desc[UR22][R4.64+0x240] ;  /* 0x000240160476b981 */ /* 0x000ee2000c1e1500 */
[----:B------:R-:W-:Y:S02]  /*5780*/  ISETP.GE.AND P1, PT, R65, UR18, PT ;  /* 0x0000001241007c0c */ /* 0x000fe4000bf26270 */
[----:B------:R-:W-:Y:S01]  /*5790*/  LOP3.LUT R65, R64, 0x1e0, RZ, 0xfc, !PT ;  /* 0x000001e040417812 */ /* 0x000fe200078efcff */
[----:B------:R-:W3:Y:S01]  /*57a0*/  @!P2 LDG.E.U16 R123, desc[UR22][R4.64+0x280] ;  /* 0x00028016047ba981 */ /* 0x000ee2000c1e1500 */
[----:B------:R-:W-:-:S02]  /*57b0*/  ISETP.GE.AND P3, PT, R0, UR18, PT ;  /* 0x0000001200007c0c */ /* 0x000fc4000bf66270 */
[----:B------:R-:W-:Y:S01]  /*57c0*/  LOP3.LUT R0, R64, 0x200, RZ, 0xfc, !PT ;  /* 0x0000020040007812 */ /* 0x000fe200078efcff */
[----:B------:R-:W3:Y:S01]  /*57d0*/  @!P5 LDG.E.U16 R120, desc[UR22][R4.64+0x2c0] ;  /* 0x0002c0160478d981 */ /* 0x000ee2000c1e1500 */
[----:B------:R-:W-:Y:S02]  /*57e0*/  ISETP.GE.AND P2, PT, R65, UR18, PT ;  /* 0x0000001241007c0c */ /* 0x000fe4000bf46270 */
[----:B------:R-:W-:Y:S02]  /*57f0*/  ISETP.GE.AND P5, PT, R0, UR18, PT ;  /* 0x0000001200007c0c */ /* 0x000fe4000bfa6270 */
[----:B------:R-:W-:Y:S02]  /*5800*/  PRMT R125, RZ, 0x7610, R125 ;  /* 0x00007610ff7d7816 */ /* 0x000fe4000000007d */
[----:B------:R-:W-:Y:S02]  /*5810*/  PRMT R122, RZ, 0x7610, R122 ;  /* 0x00007610ff7a7816 */ /* 0x000fe4000000007a */
[----:B------:R-:W-:-:S02]  /*5820*/  PRMT R127, RZ, 0x7610, R127 ;  /* 0x00007610ff7f7816 */ /* 0x000fc4000000007f */
[----:B------:R-:W3:Y:S01]  /*5830*/  @!P4 LDG.E.U16 R125, desc[UR22][R4.64+0x300] ;  /* 0x00030016047dc981 */ /* 0x000ee2000c1e1500 */
[----:B------:R-:W-:Y:S02]  /*5840*/  PRMT R124, RZ, 0x7610, R124 ;  /* 0x00007610ff7c7816 */ /* 0x000fe4000000007c */
[----:B------:R-:W-:Y:S01]  /*5850*/  PRMT R126, RZ, 0x7610, R126 ;  /* 0x00007610ff7e7816 */ /* 0x000fe2000000007e */
[----:B------:R-:W3:Y:S04]  /*5860*/  @!P1 LDG.E.U16 R122, desc[UR22][R4.64+0x340] ;  /* 0x00034016047a9981 */ /* 0x000ee8000c1e1500 */
[----:B------:R-:W3:Y:S04]  /*5870*/  @!P3 LDG.E.U16 R127, desc[UR22][R4.64+0x380] ;  /* 0x00038016047fb981 */ /* 0x000ee8000c1e1500 */
[----:B------:R-:W3:Y:S04]  /*5880*/  @!P2 LDG.E.U16 R124, desc[UR22][R4.64+0x3c0] ;  /* 0x0003c016047ca981 */ /* 0x000ee8000c1e1500 */
[----:B------:R-:W3:Y:S01]  /*5890*/  @!P5 LDG.E.U16 R126, desc[UR22][R4.64+0x400] ;  /* 0x00040016047ed981 */ /* 0x000ee2000c1e1500 */
[----:B------:R-:W-:-:S02]  /*58a0*/  LOP3.LUT R0, R64, 0x220, RZ, 0xfc, !PT ;  /* 0x0000022040007812 */ /* 0x000fc400078efcff */
[----:B------:R-:W-:Y:S02]  /*58b0*/  LOP3.LUT R65, R64, 0x240, RZ, 0xfc, !PT ;  /* 0x0000024040417812 */ /* 0x000fe400078efcff */
[----:B------:R-:W-:Y:S02]  /*58c0*/  ISETP.GE.AND P1, PT, R0, UR18, PT ;  /* 0x0000001200007c0c */ /* 0x000fe4000bf26270 */
[----:B------:R-:W-:Y:S02]  /*58d0*/  LOP3.LUT R0, R64, 0x260, RZ, 0xfc, !PT ;  /* 0x0000026040007812 */ /* 0x000fe400078efcff */
[----:B------:R-:W-:Y:S02]  /*58e0*/  ISETP.GE.AND P2, PT, R65, UR18, PT ;  /* 0x0000001241007c0c */ /* 0x000fe4000bf46270 */
[----:B------:R-:W-:Y:S02]  /*58f0*/  ISETP.GE.AND P3, PT, R0, UR18, PT ;  /* 0x0000001200007c0c */ /* 0x000fe4000bf66270 */
[----:B------:R-:W-:-:S02]  /*5900*/  PRMT R128, RZ, 0x7610, R128 ;  /* 0x00007610ff807816 */ /* 0x000fc40000000080 */
[----:B------:R-:W-:Y:S02]  /*5910*/  LOP3.LUT R0, R64, 0x280, RZ, 0xfc, !PT ;  /* 0x0000028040007812 */ /* 0x000fe400078efcff */
[----:B------:R-:W-:Y:S02]  /*5920*/  PRMT R129, RZ, 0x7610, R129 ;  /* 0x00007610ff817816 */ /* 0x000fe40000000081 */
[----:B------:R-:W3:Y:S01]  /*5930*/  @!P1 LDG.E.U16 R128, desc[UR22][R4.64+0x440] ;  /* 0x0004401604809981 */ /* 0x000ee2000c1e1500 */
[----:B------:R-:W-:Y:S02]  /*5940*/  PRMT R130, RZ, 0x7610, R130 ;  /* 0x00007610ff827816 */ /* 0x000fe40000000082 */
[----:B------:R-:W-:Y:S01]  /*5950*/  ISETP.GE.AND P1, PT, R0, UR18, PT ;  /* 0x0000001200007c0c */ /* 0x000fe2000bf26270 */
[----:B------:R-:W3:Y:S01]  /*5960*/  @!P2 LDG.E.U16 R129, desc[UR22][R4.64+0x480] ;  /* 0x000480160481a981 */ /* 0x000ee2000c1e1500 */
[C---:B------:R-:W-:Y:S02]  /*5970*/  LOP3.LUT R65, R64.reuse, 0x2a0, RZ, 0xfc, !PT ;  /* 0x000002a040417812 */ /* 0x040fe400078efcff */
[C---:B------:R-:W-:Y:S01]  /*5980*/  LOP3.LUT R66, R64.reuse, 0x2c0, RZ, 0xfc, !PT ;  /* 0x000002c040427812 */ /* 0x040fe200078efcff */
[----:B------:R-:W3:Y:S01]  /*5990*/  @!P3 LDG.E.U16 R130, desc[UR22][R4.64+0x4c0] ;  /* 0x0004c0160482b981 */ /* 0x000ee2000c1e1500 */
[----:B------:R-:W-:-:S02]  /*59a0*/  LOP3.LUT R0, R64, 0x2e0, RZ, 0xfc, !PT ;  /* 0x000002e040007812 */ /* 0x000fc400078efcff */
[----:B------:R-:W-:Y:S02]  /*59b0*/  ISETP.GE.AND P2, PT, R65, UR18, PT ;  /* 0x0000001241007c0c */ /* 0x000fe4000bf46270 */
[----:B------:R-:W-:Y:S02]  /*59c0*/  ISETP.GE.AND P3, PT, R66, UR18, PT ;  /* 0x0000001242007c0c */ /* 0x000fe4000bf66270 */
[----:B------:R-:W-:Y:S02]  /*59d0*/  PRMT R131, RZ, 0x7610, R131 ;  /* 0x00007610ff837816 */ /* 0x000fe40000000083 */
[----:B------:R-:W-:Y:S02]  /*59e0*/  ISETP.GE.AND P4, PT, R0, UR18, PT ;  /* 0x0000001200007c0c */ /* 0x000fe4000bf86270 */
[----:B------:R-:W-:Y:S02]  /*59f0*/  LOP3.LUT R65, R64, 0x300, RZ, 0xfc, !PT ;  /* 0x0000030040417812 */ /* 0x000fe400078efcff */
[----:B------:R-:W-:Y:S01]  /*5a00*/  PRMT R132, RZ, 0x7610, R132 ;  /* 0x00007610ff847816 */ /* 0x000fe20000000084 */
[----:B------:R-:W3:Y:S01]  /*5a10*/  @!P1 LDG.E.U16 R131, desc[UR22][R4.64+0x500] ;  /* 0x0005001604839981 */ /* 0x000ee2000c1e1500 */
[----:B------:R-:W-:-:S02]  /*5a20*/  PRMT R133, RZ, 0x7610, R133 ;  /* 0x00007610ff857816 */ /* 0x000fc40000000085 */
[----:B------:R-:W-:Y:S02]  /*5a30*/  ISETP.GE.AND P1, PT, R65, UR18, PT ;  /* 0x0000001241007c0c */ /* 0x000fe4000bf26270 */
[----:B------:R-:W-:Y:S01]  /*5a40*/  PRMT R134, RZ, 0x7610, R134 ;  /* 0x00007610ff867816 */ /* 0x000fe20000000086 */
[----:B------:R-:W3:Y:S01]  /*5a50*/  @!P2 LDG.E.U16 R132, desc[UR22][R4.64+0x540] ;  /* 0x000540160484a981 */ /* 0x000ee2000c1e1500 */
[C---:B------:R-:W-:Y:S02]  /*5a60*/  LOP3.LUT R0, R64.reuse, 0x320, RZ, 0xfc, !PT ;  /* 0x0000032040007812 */ /* 0x040fe400078efcff */
[C---:B------:R-:W-:Y:S01]  /*5a70*/  LOP3.LUT R65, R64.reuse, 0x340, RZ, 0xfc, !PT ;  /* 0x0000034040417812 */ /* 0x040fe200078efcff */
[----:B------:R-:W3:Y:S01]  /*5a80*/  @!P3 LDG.E.U16 R133, desc[UR22][R4.64+0x580] ;  /* 0x000580160485b981 */ /* 0x000ee2000c1e1500 */
[----:B------:R-:W-:Y:S02]  /*5a90*/  LOP3.LUT R66, R64, 0x360, RZ, 0xfc, !PT ;  /* 0x0000036040427812 */ /* 0x000fe400078efcff */
[----:B------:R-:W-:Y:S01]  /*5aa0*/  ISETP.GE.AND P2, PT, R0, UR18, PT ;  /* 0x0000001200007c0c */ /* 0x000fe2000bf46270 */
[----:B------:R-:W3:Y:S01]  /*5ab0*/  @!P4 LDG.E.U16 R134, desc[UR22][R4.64+0x5c0] ;  /* 0x0005c0160486c981 */ /* 0x000ee2000c1e1500 */
[----:B------:R-:W-:-:S02]  /*5ac0*/  ISETP.GE.AND P3, PT, R65, UR18, PT ;  /* 0x0000001241007c0c */ /* 0x000fc4000bf66270 */
[----:B------:R-:W-:Y:S02]  /*5ad0*/  PRMT R111, RZ, 0x7610, R111 ;  /* 0x00007610ff6f7816 */ /* 0x000fe4000000006f */
[----:B------:R-:W-:Y:S02]  /*5ae0*/  ISETP.GE.AND P4, PT, R66, UR18, PT ;  /* 0x0000001242007c0c */ /* 0x000fe4000bf86270 */
[----:B------:R-:W-:Y:S02]  /*5af0*/  SHF.L.U32 R65, R180, 0x5, RZ ;  /* 0x00000005b4417819 */ /* 0x000fe400000006ff */
[----:B------:R-:W-:Y:S01]  /*5b00*/  LOP3.LUT R0, R64, 0x380, RZ, 0xfc, !PT ;  /* 0x0000038040007812 */ /* 0x000fe200078efcff */
[----:B------:R-:W3:Y:S01]  /*5b10*/  @!P1 LDG.E.U16 R111, desc[UR22][R4.64+0x600] ;  /* 0x00060016046f9981 */ /* 0x000ee2000c1e1500 */
[----:B------:R-:W-:Y:S02]  /*5b20*/  PRMT R110, RZ, 0x7610, R110 ;  /* 0x00007610ff6e7816 */ /* 0x000fe4000000006e */
[----:B------:R-:W-:-:S02]  /*5b30*/  PRMT R109, RZ, 0x7610, R109 ;  /* 0x00007610ff6d7816 */ /* 0x000fc4000000006d */
[----:B------:R-:W-:Y:S02]  /*5b40*/  LOP3.LUT R65, R65, 0xffffffe0, R235, 0xe2, !PT ;  /* 0xffffffe041417812 */ /* 0x000fe400078ee2eb */
[----:B------:R-:W-:Y:S01]  /*5b50*/  ISETP.GE.AND P1, PT, R0, UR18, PT ;  /* 0x0000001200007c0c */ /* 0x000fe2000bf26270 */
[----:B------:R-:W3:Y:S01]  /*5b60*/  @!P2 LDG.E.U16 R110, desc[UR22][R4.64+0x640] ;  /* 0x00064016046ea981 */ /* 0x000ee2000c1e1500 */
[----:B------:R-:W-:Y:S02]  /*5b70*/  PRMT R107, RZ, 0x7610, R107 ;  /* 0x00007610ff6b7816 */ /* 0x000fe4000000006b */
[C---:B------:R-:W-:Y:S01]  /*5b80*/  LOP3.LUT R0, R64.reuse, 0x3a0, RZ, 0xfc, !PT ;  /* 0x000003a040007812 */ /* 0x040fe200078efcff */
[----:B------:R-:W3:Y:S01]  /*5b90*/  @!P3 LDG.E.U16 R109, desc[UR22][R4.64+0x680] ;  /* 0x00068016046db981 */ /* 0x000ee2000c1e1500 */
[----:B------:R-:W-:Y:S02]  /*5ba0*/  LOP3.LUT R64, R64, 0x3c0, RZ, 0xfc, !PT ;  /* 0x000003c040407812 */ /* 0x000fe400078efcff */
[----:B------:R-:W-:Y:S01]  /*5bb0*/  LOP3.LUT R65, R65, 0x3e0, RZ, 0xfc, !PT ;  /* 0x000003e041417812 */ /* 0x000fe200078efcff */
[----:B------:R-:W3:Y:S01]  /*5bc0*/  @!P4 LDG.E.U16 R107, desc[UR22][R4.64+0x6c0] ;  /* 0x0006c016046bc981 */ /* 0x000ee2000c1e1500 */
[----:B------:R-:W-:-:S02]  /*5bd0*/  ISETP.GE.AND P2, PT, R0, UR18, PT ;  /* 0x0000001200007c0c */ /* 0x000fc4000bf46270 */
[----:B------:R-:W-:Y:S02]  /*5be0*/  ISETP.GE.AND P3, PT, R64, UR18, PT ;  /* 0x0000001240007c0c */ /* 0x000fe4000bf66270 */
        /* <DEDUP_REMOVED lines=8> */
[----:B------:R0:W3:Y:S01]  /*5c70*/  @!P4 LDG.E.U16 R66, desc[UR22][R4.64+0x7c0] ;  /* 0x0007c0160442c981 */ /* 0x0000e2000c1e1500 */
[----:B------:R-:W-:-:S04]  /*5c80*/  UIADD3 UR17, UR16, -0x1, URZ ;  /* 0xffffffff10117890 */ /* 0x000fc8000fffe03f */
[----:B------:R-:W-:-:S04]  /*5c90*/  ULEA.HI UR42, UR17, UR17, URZ, 0x1 ;  /* 0x00000011112a7291 */ /* 0x000fc8000f8f083f */
[----:B------:R-:W-:-:S04]  /*5ca0*/  ULOP3.LUT UR42, UR42, 0xfffffe, URZ, 0xc0, !UPT ;  /* 0x00fffffe2a2a7892 */ /* 0x000fc8000f8ec03f */
[----:B------:R-:W-:Y:S01]  /*5cb0*/  UIADD3 UR17, UR17, -UR42, URZ ;  /* 0x8000002a11117290 */ /* 0x000fe2000fffe03f */
        /* <DEDUP_REMOVED lines=11> */
[----:B------:R0:W-:Y:S01]  /*5d70*/  MUFU.COS R64, R108 ;  /* 0x0000006c00407308 */ /* 0x0001e20000000000 */
[----:B------:R-:W1:Y:S01]  /*5d80*/  S2UR UR42, SR_CgaCtaId ;  /* 0x00000000002a79c3 */ /* 0x000e620000008800 */
        /* <DEDUP_REMOVED lines=11> */
[----:B------:R-:W-:-:S07]  /*5e40*/  ULEA UR17, UR17, UR7, 0x8 ;  /* 0x0000000711117291 */ /* 0x000fce000f8e403f */
[----:B------:R0:W-:Y:S02]  /*5e50*/  MUFU.COS R159, R5 ;  /* 0x00000005009f7308 */ /* 0x0001e40000000000 */
[----:B0-----:R-:W-:Y:S01]  /*5e60*/  FMUL.RZ R5, R3, 0.15915493667125701904 ;  /* 0x3e22f98303057820 */ /* 0x001fe2000040c000 */
[----:B------:R-:W-:-:S05]  /*5e70*/  FMUL.FTZ R3, R46, UR54 ;  /* 0x000000362e037c20 */ /* 0x000fca0008410000 */
[----:B------:R-:W-:Y:S01]  /*5e80*/  MUFU.SIN R149, R135 ;  /* 0x0000008700957308 */ /* 0x000fe20000000400 */
[----:B------:R-:W-:-:S07]  /*5e90*/  R2UR UR53, R2 ;  /* 0x00000000023572ca */ /* 0x000fce00000e0000 */
[----:B------:R0:W-:Y:S01]  /*5ea0*/  MUFU.COS R144, R135 ;  /* 0x0000008700907308 */ /* 0x0001e20000000000 */
[----:B------:R-:W-:Y:S01]  /*5eb0*/  ISETP.NE.AND P2, PT, R180, RZ, PT ;  /* 0x000000ffb400720c */ /* 0x000fe20003f45270 */
[----:B--2---:R-:W-:Y:S01]  /*5ec0*/  STS.U16 [R8], R113 ;  /* 0x0000007108007388 */ /* 0x004fe20000000400 */
[----:B0-----:R-:W-:Y:S01]  /*5ed0*/  FMUL.RZ R135, R3, 0.15915493667125701904 ;  /* 0x3e22f98303877820 */ /* 0x001fe2000040c000 */
[----:B------:R-:W-:-:S04]  /*5ee0*/  FMUL.FTZ R3, R47, UR54 ;  /* 0x000000362f037c20 */ /* 0x000fc80008410000 */
[----:B------:R-:W-:Y:S01]  /*5ef0*/  MUFU.SIN R148, R4 ;  /* 0x0000000400947308 */ /* 0x000fe20000000400 */
[----:B------:R0:W-:Y:S01]  /*5f00*/  STS.U16 [R9+0x40], R6 ;  /* 0x0000400609007388 */ /* 0x0001e20000000400 */
[----:B------:R-:W-:-:S06]  /*5f10*/  ISETP.NE.AND P4, PT, R235, RZ, PT ;  /* 0x000000ffeb00720c */ /* 0x000fcc0003f85270 */
[----:B------:R2:W-:Y:S01]  /*5f20*/  MUFU.COS R143, R4 ;  /* 0x00000004008f7308 */ /* 0x0005e20000000000 */
[----:B---3--:R-:W-:Y:S07]  /*5f30*/  STS.U16 [R10+0x80], R115 ;  /* 0x000080730a007388 */ /* 0x008fee0000000400 */
[----:B------:R-:W-:Y:S01]  /*5f40*/  MUFU.SIN R150, R108 ;  /* 0x0000006c00967308 */ /* 0x000fe20000000400 */
[----:B--2---:R-:W-:Y:S01]  /*5f50*/  FMUL.RZ R4, R3, 0.15915493667125701904 ;  /* 0x3e22f98303047820 */ /* 0x004fe2000040c000 */
[----:B------:R-:W-:Y:S01]  /*5f60*/  MOV R3, UR17 ;  /* 0x0000001100037c02 */ /* 0x000fe20008000f00 */
[----:B------:R-:W-:-:S05]  /*5f70*/  UMOV UR17, 0x400 ;  /* 0x0000040000117882 */ /* 0x000fca0000000000 */
[----:B------:R2:W-:Y:S01]  /*5f80*/  MUFU.COS R154, R108 ;  /* 0x0000006c009a7308 */ /* 0x0005e20000000000 */
[----:B------:R-:W-:Y:S01]  /*5f90*/  STS.U16 [R11+0xc0], R112 ;  /* 0x0000c0700b007388 */ /* 0x000fe20000000400 */
[----:B-1----:R-:W-:Y:S01]  /*5fa0*/  ULEA UR17, UR42, UR17, 0x18 ;  /* 0x000000112a117291 */ /* 0x002fe2000f8ec03f */
[----:B--2---:R-:W-:-:S05]  /*5fb0*/  IADD3 R108, R180, 0x200, RZ ;  /* 0x00000200b46c7810 */ /* 0x004fca0007ffe0ff */
[----:B------:R-:W-:Y:S01]  /*5fc0*/  MUFU.SIN R152, R5 ;  /* 0x0000000500987308 */ /* 0x000fe20000000400 */
[----:B------:R-:W-:Y:S01]  /*5fd0*/  STS.U16 [R12+0x100], R117 ;  /* 0x000100750c007388 */ /* 0x000fe20000000400 */
[----:B------:R-:W-:Y:S01]  /*5fe0*/  ULDC.64 UR42, c[0x0][0x250] ;  /* 0x00009400002a7ab9 */ /* 0x000fe20000000a00 */
[----:B------:R-:W-:Y:S01]  /*5ff0*/  SEL R108, R3, R108, !P2 ;  /* 0x0000006c036c7207 */ /* 0x000fe20005000000 */
[----:B------:R-:W-:Y:S01]  /*6000*/  FMUL.FTZ R3, R48, UR54 ;  /* 0x0000003630037c20 */ /* 0x000fe20008410000 */
[----:B------:R-:W-:Y:S03]  /*6010*/  STS.U16 [R13+0x140], R114 ;  /* 0x000140720d007388 */ /* 0x000fe60000000400 */
[----:B------:R1:W-:Y:S01]  /*6020*/  MUFU.COS R161, R5 ;  /* 0x0000000500a17308 */ /* 0x0003e20000000000 */
[----:B------:R-:W-:Y:S01]  /*6030*/  STS.U16 [R14+0x180], R119 ;  /* 0x000180770e007388 */ /* 0x000fe20000000400 */
[----:B------:R-:W-:-:S03]  /*6040*/  UIMAD UR55, UR55, UR42, URZ ;  /* 0x0000002a373772a4 */ /* 0x000fc6000f8e023f */
[----:B------:R-:W-:Y:S01]  /*6050*/  STS.U16 [R15+0x1c0], R116 ;  /* 0x0001c0740f007388 */ /* 0x000fe20000000400 */
[----:B-1----:R-:W-:Y:S02]  /*6060*/  MOV R5, UR16 ;  /* 0x0000001000057c02 */ /* 0x002fe40008000f00 */
[----:B------:R-:W-:Y:S01]  /*6070*/  MUFU.SIN R162, R4 ;  /* 0x0000000400a27308 */ /* 0x000fe20000000400 */
[----:B------:R-:W-:Y:S01]  /*6080*/  STS.U16 [R16+0x200], R121 ;  /* 0x0002007910007388 */ /* 0x000fe20000000400 */
[----:B------:R-:W-:Y:S01]  /*6090*/  ISETP.LT.OR P1, PT, R5, 0x2, P4 ;  /* 0x000000020500780c */ /* 0x000fe20002721670 */
[----:B------:R-:W-:-:S05]  /*60a0*/  FMUL.RZ R5, R3, 0.15915493667125701904 ;  /* 0x3e22f98303057820 */ /* 0x000fca000040c000 */
[----:B------:R1:W-:Y:S01]  /*60b0*/  MUFU.COS R151, R4 ;  /* 0x0000000400977308 */ /* 0x0003e20000000000 */
[----:B------:R-:W-:Y:S01]  /*60c0*/  STS.U16 [R17+0x240], R118 ;  /* 0x0002407611007388 */ /* 0x000fe20000000400 */
[----:B------:R-:W-:Y:S01]  /*60d0*/  FMUL.FTZ R3, R49, UR54 ;  /* 0x0000003631037c20 */ /* 0x000fe20008410000 */
[----:B------:R-:W-:Y:S01]  /*60e0*/  UMOV UR44, UR28 ;  /* 0x0000001c002c7c82 */ /* 0x000fe20008000000 */
[----:B------:R-:W-:Y:S01]  /*60f0*/  UMOV UR45, UR21 ;  /* 0x00000015002d7c82 */ /* 0x000fe20008000000 */
[----:B------:R-:W-:Y:S01]  /*6100*/  STS.U16 [R18+0x280], R123 ;  /* 0x0002807b12007388 */ /* 0x000fe20000000400 */
[----:B-1----:R-:W-:-:S03]  /*6110*/  IADD3 R4, R7, 0x200, RZ ;  /* 0x0000020007047810 */ /* 0x002fc60007ffe0ff */
[----:B------:R-:W-:Y:S01]  /*6120*/  STS.U16 [R19+0x2c0], R120 ;  /* 0x0002c07813007388 */ /* 0x000fe20000000400 */
[----:B------:R-:W-:Y:S01]  /*6130*/  FMUL.FTZ R2, R50, UR54 ;  /* 0x0000003632027c20 */ /* 0x000fe20008410000 */
[----:B------:R-:W-:Y:S01]  /*6140*/  UIMAD.WIDE.U32 UR44, UR7, UR42, UR44 ;  /* 0x0000002a072c72a5 */ /* 0x000fe2000f8e002c */
[----:B------:R-:W-:Y:S01]  /*6150*/  LEA.HI.SX32 R4, R4, R7, 0x1b ;  /* 0x0000000704047211 */ /* 0x000fe200078fdaff */
[----:B------:R-:W-:Y:S01]  /*6160*/  UIMAD UR55, UR7, UR43, UR55 ;  /* 0x0000002b073772a4 */ /* 0x000fe2000f8e0237 */
[----:B0-----:R-:W-:Y:S01]  /*6170*/  MOV R6, UR53 ;  /* 0x0000003500067c02 */ /* 0x001fe20008000f00 */
[----:B------:R-:W-:Y:S01]  /*6180*/  STS.U16 [R20+0x300], R125 ;  /* 0x0003007d14007388 */ /* 0x000fe20000000400 */
[----:B------:R-:W-:Y:S01]  /*6190*/  FMUL.RZ R113, R3, 0.15915493667125701904 ;  /* 0x3e22f98303717820 */ /* 0x000fe2000040c000 */
[----:B------:R-:W-:Y:S01]  /*61a0*/  ULDC.64 UR42, c[0x0][0x2d8] ;  /* 0x0000b600002a7ab9 */ /* 0x000fe20000000a00 */
[----:B------:R-:W-:Y:S01]  /*61b0*/  LEA R3, R4, UR17, 0x1 ;  /* 0x0000001104037c11 */ /* 0x000fe2000f8e08ff */
[----:B------:R-:W-:Y:S01]  /*61c0*/  STS.U16 [R21+0x340], R122 ;  /* 0x0003407a15007388 */ /* 0x000fe20000000400 */
[----:B------:R-:W-:Y:S01]  /*61d0*/  ULEA UR42, UP0, UR44, UR42, 0x3 ;  /* 0x0000002a2c2a7291 */ /* 0x000fe2000f80183f */
[----:B------:R-:W-:Y:S01]  /*61e0*/  FMUL.FTZ R6, R6, 1.4426950216293334961 ;  /* 0x3fb8aa3b06067820 */ /* 0x000fe20000410000 */
[----:B------:R-:W-:Y:S01]  /*61f0*/  UIADD3 UR45, UR45, UR55, URZ ;  /* 0x000000372d2d7290 */ /* 0x000fe2000fffe03f */
[----:B------:R0:W-:Y:S03]  /*6200*/  STS.U16 [R22+0x380], R127 ;  /* 0x0003807f16007388 */ /* 0x0001e60000000400 */
[----:B------:R-:W-:Y:S01]  /*6210*/  ULEA.HI.X UR43, UR44, UR43, UR45, 0x3, UP0 ;  /* 0x0000002b2c2b7291 */ /* 0x000fe200080f1c2d */
[----:B------:R-:W-:Y:S01]  /*6220*/  STS.U16 [R23+0x3c0], R124 ;  /* 0x0003c07c17007388 */ /* 0x000fe20000000400 */
[----:B0-----:R-:W-:Y:S01]  /*6230*/  FMUL.RZ R127, R2, 0.15915493667125701904 ;  /* 0x3e22f983027f7820 */ /* 0x001fe2000040c000 */
[----:B------:R-:W-:-:S02]  /*6240*/  IADD3 R2, R7, 0x220, RZ ;  /* 0x0000022007027810 */ /* 0x000fc40007ffe0ff */
[----:B------:R0:W-:Y:S02]  /*6250*/  STS.U16 [R3+0x400], R126 ;  /* 0x0004007e03007388 */ /* 0x0001e40000000400 */
[----:B------:R-:W-:Y:S01]  /*6260*/  LEA.HI.SX32 R2, R2, R7, 0x1b ;  /* 0x0000000702027211 */ /* 0x000fe200078fdaff */
[----:B------:R-:W-:Y:S01]  /*6270*/  MUFU.SIN R146, R5 ;  /* 0x0000000500927308 */ /* 0x000fe20000000400 */
[----:B0-----:R-:W-:-:S07]  /*6280*/  FMUL.FTZ R3, R38, R6 ;  /* 0x0000000626037220 */ /* 0x001fce0000410000 */
[----:B------:R0:W-:Y:S08]  /*6290*/  MUFU.COS R141, R5 ;  /* 0x00000005008d7308 */ /* 0x0001f00000000000 */
[----:B------:R1:W-:Y:S01]  /*62a0*/  MUFU.EX2 R115, R3 ;  /* 0x0000000300737308 */ /* 0x0003e20000000800 */
[----:B0-----:R-:W-:Y:S02]  /*62b0*/  LEA R5, R2, UR17, 0x1 ;  /* 0x0000001102057c11 */ /* 0x001fe4000f8e08ff */
[----:B------:R-:W-:-:S02]  /*62c0*/  MOV R2, UR42 ;  /* 0x0000002a00027c02 */ /* 0x000fc40008000f00 */
[----:B-1----:R-:W-:-:S06]  /*62d0*/  MOV R3, UR43 ;  /* 0x0000002b00037c02 */ /* 0x002fcc0008000f00 */
[----:B------:R-:W2:Y:S01]  /*62e0*/  LDG.E.64 R2, desc[UR22][R2.64] ;  /* 0x0000001602027981 */ /* 0x000ea2000c1e1b00 */
[----:B------:R-:W-:-:S04]  /*62f0*/  IADD3 R4, R7, 0x240, RZ ;  /* 0x0000024007047810 */ /* 0x000fc80007ffe0ff */
[-C--:B------:R-:W-:Y:S02]  /*6300*/  LEA.HI.SX32 R4, R4, R7.reuse, 0x1b ;  /* 0x0000000704047211 */ /* 0x080fe400078fdaff */
[C---:B------:R-:W-:Y:S02]  /*6310*/  IADD3 R112, R7.reuse, 0x260, RZ ;  /* 0x0000026007707810 */ /* 0x040fe40007ffe0ff */
[----:B------:R-:W-:Y:S01]  /*6320*/  LEA R4, R4, UR17, 0x1 ;  /* 0x0000001104047c11 */ /* 0x000fe2000f8e08ff */
[----:B------:R-:W-:Y:S01]  /*6330*/  STS.U16 [R5+0x440], R128 ;  /* 0x0004408005007388 */ /* 0x000fe20000000400 */
[----:B------:R-:W-:Y:S01]  /*6340*/  LEA.HI.SX32 R112, R112, R7, 0x1b ;  /* 0x0000000770707211 */ /* 0x000fe200078fdaff */
[----:B------:R-:W-:Y:S02]  /*6350*/  MUFU.SIN R163, R113 ;  /* 0x0000007100a37308 */ /* 0x000fe40000000400 */
[----:B------:R0:W-:Y:S01]  /*6360*/  STS.U16 [R4+0x480], R129 ;  /* 0x0004808104007388 */ /* 0x0001e20000000400 */
[----:B------:R-:W-:-:S05]  /*6370*/  IADD3 R114, R7, 0x2a0, RZ ;  /* 0x000002a007727810 */ /* 0x000fca0007ffe0ff */
[----:B------:R1:W-:Y:S01]  /*6380*/  MUFU.COS R153, R113 ;  /* 0x0000007100997308 */ /* 0x0003e20000000000 */
[C---:B0-----:R-:W-:Y:S02]  /*6390*/  IADD3 R4, R7.reuse, 0x2e0, RZ ;  /* 0x000002e007047810 */ /* 0x041fe40007ffe0ff */
[----:B-1----:R-:W-:Y:S02]  /*63a0*/  LEA R113, R112, UR17, 0x1 ;  /* 0x0000001170717c11 */ /* 0x002fe4000f8e08ff */
[C---:B------:R-:W-:Y:S02]  /*63b0*/  IADD3 R112, R7.reuse, 0x280, RZ ;  /* 0x0000028007707810 */ /* 0x040fe40007ffe0ff */
[-C--:B------:R-:W-:Y:S01]  /*63c0*/  LEA.HI.SX32 R4, R4, R7.reuse, 0x1b ;  /* 0x0000000704047211 */ /* 0x080fe200078fdaff */
[----:B------:R0:W-:Y:S01]  /*63d0*/  STS.U16 [R113+0x4c0], R130 ;  /* 0x0004c08271007388 */ /* 0x0001e20000000400 */
[----:B------:R-:W-:Y:S02]  /*63e0*/  IADD3 R116, R7, 0x2c0, RZ ;  /* 0x000002c007747810 */ /* 0x000fe40007ffe0ff */
[----:B------:R-:W-:-:S02]  /*63f0*/  LEA.HI.SX32 R112, R112, R7, 0x1b ;  /* 0x0000000770707211 */ /* 0x000fc400078fdaff */
[-C--:B------:R-:W-:Y:S01]  /*6400*/  LEA.HI.SX32 R114, R114, R7.reuse, 0x1b ;  /* 0x0000000772727211 */ /* 0x080fe200078fdaff */
[-C--:B------:R-:W-:Y:S01]  /*6410*/  FMUL.FTZ R118, R40, R6.reuse ;  /* 0x0000000628767220 */ /* 0x080fe20000410000 */
[-C--:B------:R-:W-:Y:S02]  /*6420*/  LEA.HI.SX32 R116, R116, R7.reuse, 0x1b ;  /* 0x0000000774747211 */ /* 0x080fe400078fdaff */
[----:B0-----:R-:W-:Y:S02]  /*6430*/  LEA R113, R4, UR17, 0x1 ;  /* 0x0000001104717c11 */ /* 0x001fe4000f8e08ff */
[----:B------:R-:W-:Y:S01]  /*6440*/  IADD3 R4, R7, 0x300, RZ ;  /* 0x0000030007047810 */ /* 0x000fe20007ffe0ff */
[----:B------:R-:W-:Y:S01]  /*6450*/  FMUL.FTZ R120, R41, R6 ;  /* 0x0000000629787220 */ /* 0x000fe20000410000 */
[----:B------:R-:W-:Y:S02]  /*6460*/  LEA R112, R112, UR17, 0x1 ;  /* 0x0000001170707c11 */ /* 0x000fe4000f8e08ff */
[----:B------:R-:W-:-:S02]  /*6470*/  LEA.HI.SX32 R4, R4, R7, 0x1b ;  /* 0x0000000704047211 */ /* 0x000fc400078fdaff */
[----:B------:R-:W-:Y:S01]  /*6480*/  LEA R5, R114, UR17, 0x1 ;  /* 0x0000001172057c11 */ /* 0x000fe2000f8e08ff */
[----:B------:R0:W-:Y:S01]  /*6490*/  MUFU.EX2 R119, R118 ;  /* 0x0000007600777308 */ /* 0x0001e20000000800 */
[----:B------:R-:W-:Y:S02]  /*64a0*/  LEA R116, R116, UR17, 0x1 ;  /* 0x0000001174747c11 */ /* 0x000fe4000f8e08ff */
[----:B------:R-:W-:Y:S01]  /*64b0*/  IADD3 R114, R7, 0x320, RZ ;  /* 0x0000032007727810 */ /* 0x000fe20007ffe0ff */
[----:B------:R1:W-:Y:S01]  /*64c0*/  STS.U16 [R112+0x500], R131 ;  /* 0x0005008370007388 */ /* 0x0003e20000000400 */
[----:B------:R-:W-:-:S03]  /*64d0*/  LEA R4, R4, UR17, 0x1 ;  /* 0x0000001104047c11 */ /* 0x000fc6000f8e08ff */
[----:B------:R3:W-:Y:S01]  /*64e0*/  MUFU.EX2 R121, R120 ;  /* 0x0000007800797308 */ /* 0x0007e20000000800 */
[C---:B0-----:R-:W-:Y:S01]  /*64f0*/  IADD3 R118, R7.reuse, 0x340, RZ ;  /* 0x0000034007767810 */ /* 0x041fe20007ffe0ff */
[----:B------:R0:W-:Y:S01]  /*6500*/  STS.U16 [R5+0x540], R132 ;  /* 0x0005408405007388 */ /* 0x0001e20000000400 */
[-C--:B------:R-:W-:Y:S01]  /*6510*/  LEA.HI.SX32 R114, R114, R7.reuse, 0x1b ;  /* 0x0000000772727211 */ /* 0x080fe200078fdaff */
[-C--:B-1----:R-:W-:Y:S02]  /*6520*/  FMUL.FTZ R112, R44, R6.reuse ;  /* 0x000000062c707220 */ /* 0x082fe40000410000 */
[----:B------:R-:W-:Y:S01]  /*6530*/  STS.U16 [R116+0x580], R133 ;  /* 0x0005808574007388 */ /* 0x000fe20000000400 */
[----:B---3--:R-:W-:Y:S01]  /*6540*/  IADD3 R120, R7, 0x360, RZ ;  /* 0x0000036007787810 */ /* 0x008fe20007ffe0ff */
[----:B------:R-:W-:Y:S02]  /*6550*/  FMUL.FTZ R122, R42, R6 ;  /* 0x000000062a7a7220 */ /* 0x000fe40000410000 */
[----:B------:R1:W-:Y:S01]  /*6560*/  STS.U16 [R113+0x5c0], R134 ;  /* 0x0005c08671007388 */ /* 0x0003e20000000400 */
[----:B------:R-:W-:-:S02]  /*6570*/  LEA.HI.SX32 R118, R118, R7, 0x1b ;  /* 0x0000000776767211 */ /* 0x000fc400078fdaff */
[----:B------:R-:W-:Y:S01]  /*6580*/  LEA.HI.SX32 R120, R120, R7, 0x1b ;  /* 0x0000000778787211 */ /* 0x000fe200078fdaff */
[----:B------:R3:W-:Y:S01]  /*6590*/  STS.U16 [R4+0x600], R111 ;  /* 0x0006006f04007388 */ /* 0x0007e20000000400 */
[----:B0-----:R-:W-:Y:S02]  /*65a0*/  LEA R5, R114, UR17, 0x1 ;  /* 0x0000001172057c11 */ /* 0x001fe4000f8e08ff */
[----:B------:R-:W-:Y:S01]  /*65b0*/  IADD3 R114, R7, 0x3a0, RZ ;  /* 0x000003a007727810 */ /* 0x000fe20007ffe0ff */
[----:B-1----:R0:W-:Y:S01]  /*65c0*/  MUFU.EX2 R113, R112 ;  /* 0x0000007000717308 */ /* 0x0021e20000000800 */
[----:B------:R-:W-:Y:S01]  /*65d0*/  LEA R118, R118, UR17, 0x1 ;  /* 0x0000001176767c11 */ /* 0x000fe2000f8e08ff */
[----:B---3--:R-:W-:Y:S01]  /*65e0*/  FMUL.FTZ R4, R47, R6 ;  /* 0x000000062f047220 */ /* 0x008fe20000410000 */
[----:B------:R-:W-:Y:S02]  /*65f0*/  LEA R120, R120, UR17, 0x1 ;  /* 0x0000001178787c11 */ /* 0x000fe4000f8e08ff */
[----:B0-----:R-:W-:-:S03]  /*6600*/  IADD3 R112, R7, 0x380, RZ ;  /* 0x0000038007707810 */ /* 0x001fc60007ffe0ff */
[----:B------:R0:W-:Y:S01]  /*6610*/  MUFU.EX2 R123, R122 ;  /* 0x0000007a007b7308 */ /* 0x0001e20000000800 */
[C---:B------:R-:W-:Y:S02]  /*6620*/  IADD3 R116, R7.reuse, 0x3c0, RZ ;  /* 0x000003c007747810 */ /* 0x040fe40007ffe0ff */
[-C--:B------:R-:W-:Y:S01]  /*6630*/  LEA.HI.SX32 R112, R112, R7.reuse, 0x1b ;  /* 0x0000000770707211 */ /* 0x080fe200078fdaff */
[----:B------:R1:W-:Y:S01]  /*6640*/  STS.U16 [R5+0x640], R110 ;  /* 0x0006406e05007388 */ /* 0x0003e20000000400 */
[-C--:B------:R-:W-:Y:S02]  /*6650*/  LEA.HI.SX32 R114, R114, R7.reuse, 0x1b ;  /* 0x0000000772727211 */ /* 0x080fe400078fdaff */
[----:B0-----:R-:W-:Y:S01]  /*6660*/  IADD3 R122, R7, 0x3e0, RZ ;  /* 0x000003e0077a7810 */ /* 0x001fe20007ffe0ff */
[----:B------:R-:W0:Y:S01]  /*6670*/  MUFU.EX2 R4, R4 ;  /* 0x0000000400047308 */ /* 0x000e220000000800 */
[----:B------:R3:W-:Y:S01]  /*6680*/  STS.U16 [R118+0x680], R109 ;  /* 0x0006806d76007388 */ /* 0x0007e20000000400 */
[----:B------:R-:W-:-:S02]  /*6690*/  LEA.HI.SX32 R116, R116, R7, 0x1b ;  /* 0x0000000774747211 */ /* 0x000fc400078fdaff */
[----:B------:R-:W-:Y:S01]  /*66a0*/  LEA.HI.SX32 R122, R122, R7, 0x1b ;  /* 0x000000077a7a7211 */ /* 0x000fe200078fdaff */
[----:B------:R4:W-:Y:S01]  /*66b0*/  STS.U16 [R120+0x6c0], R107 ;  /* 0x0006c06b78007388 */ /* 0x0009e20000000400 */
[----:B-1----:R-:W-:Y:S01]  /*66c0*/  LEA R5, R112, UR17, 0x1 ;  /* 0x0000001170057c11 */ /* 0x002fe2000f8e08ff */
[-C--:B------:R-:W-:Y:S01]  /*66d0*/  FMUL.FTZ R111, R49, R6.reuse ;  /* 0x00000006316f7220 */ /* 0x080fe20000410000 */
[----:B------:R-:W-:Y:S02]  /*66e0*/  LEA R116, R116, UR17, 0x1 ;  /* 0x0000001174747c11 */ /* 0x000fe4000f8e08ff */
[----:B---3--:R-:W-:Y:S02]  /*66f0*/  LEA R109, R122, UR17, 0x1 ;  /* 0x000000117a6d7c11 */ /* 0x008fe4000f8e08ff */
[----:B----4-:R-:W-:Y:S01]  /*6700*/  LEA R107, R114, UR17, 0x1 ;  /* 0x00000011726b7c11 */ /* 0x010fe2000f8e08ff */
[----:B------:R1:W-:Y:S01]  /*6710*/  STS.U16 [R5+0x700], R106 ;  /* 0x0007006a05007388 */ /* 0x0003e20000000400 */
[----:B------:R-:W-:-:S03]  /*6720*/  FMUL.FTZ R117, R39, R6 ;  /* 0x0000000627757220 */ /* 0x000fc60000410000 */
[----:B------:R3:W-:Y:S04]  /*6730*/  STS.U16 [R107+0x740], R0 ;  /* 0x000740006b007388 */ /* 0x0007e80000000400 */
[----:B------:R-:W-:Y:S01]  /*6740*/  STS.U16 [R116+0x780], R67 ;  /* 0x0007804374007388 */ /* 0x000fe20000000400 */
[----:B-1----:R-:W-:-:S03]  /*6750*/  FMUL.FTZ R5, R50, R6 ;  /* 0x0000000632057220 */ /* 0x002fc60000410000 */
[----:B------:R1:W-:Y:S01]  /*6760*/  STS.U16 [R109+0x7c0], R66 ;  /* 0x0007c0426d007388 */ /* 0x0003e20000000400 */
[----:B---3--:R-:W3:Y:S01]  /*6770*/  MUFU.EX2 R0, R111 ;  /* 0x0000006f00007308 */ /* 0x008ee20000000800 */
[C---:B0-----:R-:W-:Y:S01]  /*6780*/  FMUL.FTZ R151, R4.reuse, R151 ;  /* 0x0000009704977220 */ /* 0x041fe20000410000 */
[----:B------:R-:W-:Y:S01]  /*6790*/  FMUL.FTZ R162, R4, R162 ;  /* 0x000000a204a27220 */ /* 0x000fe20000410000 */
[----:B-1----:R-:W0:Y:S05]  /*67a0*/  @!P1 LDC R109, c[0x0][0x21c] ;  /* 0x00008700ff6d9b82 */ /* 0x002e2a0000000800 */
[----:B------:R-:W1:Y:S01]  /*67b0*/  MUFU.EX2 R117, R117 ;  /* 0x0000007500757308 */ /* 0x000e620000000800 */
[----:B------:R-:W-:-:S07]  /*67c0*/  FMUL.FTZ R110, R48, R6 ;  /* 0x00000006306e7220 */ /* 0x000fce0000410000 */
[----:B------:R-:W-:Y:S08]  /*67d0*/  MUFU.COS R140, R127 ;  /* 0x0000007f008c7308 */ /* 0x000ff00000000000 */
[----:B------:R-:W4:Y:S08]  /*67e0*/  MUFU.EX2 R5, R5 ;  /* 0x0000000500057308 */ /* 0x000f300000000800 */
[----:B------:R-:W4:Y:S01]  /*67f0*/  MUFU.SIN R4, R127 ;  /* 0x0000007f00047308 */ /* 0x000f220000000400 */
[-C--:B------:R-:W-:Y:S01]  /*6800*/  FMUL.FTZ R124, R43, R6.reuse ;  /* 0x000000062b7c7220 */ /* 0x080fe20000410000 */
[----:B------:R-:W-:Y:S01]  /*6810*/  FMUL.FTZ R125, R45, R6 ;  /* 0x000000062d7d7220 */ /* 0x000fe20000410000 */
[C---:B---3--:R-:W-:Y:S01]  /*6820*/  FMUL.FTZ R153, R0.reuse, R153 ;  /* 0x0000009900997220 */ /* 0x048fe20000410000 */
[----:B------:R-:W-:Y:S01]  /*6830*/  FMUL.FTZ R163, R0, R163 ;  /* 0x000000a300a37220 */ /* 0x000fe20000410000 */
[----:B------:R-:W-:Y:S01]  /*6840*/  MOV R0, UR16 ;  /* 0x0000001000007c02 */ /* 0x000fe20008000f00 */
[----:B------:R-:W-:-:S02]  /*6850*/  HADD2.F32 R106, -RZ, R137.H0_H0 ;  /* 0x20000089ff6a7230 */ /* 0x000fc40000004100 */
[----:B------:R-:W3:Y:S01]  /*6860*/  MUFU.EX2 R110, R110 ;  /* 0x0000006e006e7308 */ /* 0x000ee20000000800 */
[----:B------:R-:W-:Y:S01]  /*6870*/  @!P1 IADD3 R0, R0, -0x2, RZ ;  /* 0xfffffffe00009810 */ /* 0x000fe20007ffe0ff */
[----:B-1----:R-:W-:Y:S01]  /*6880*/  FMUL.FTZ R156, R117, R156 ;  /* 0x0000009c759c7220 */ /* 0x002fe20000410000 */
[C---:B------:R-:W-:Y:S01]  /*6890*/  FMUL.FTZ R65, R115.reuse, R65 ;  /* 0x0000004173417220 */ /* 0x040fe20000410000 */
[----:B------:R-:W-:Y:S01]  /*68a0*/  FMUL.FTZ R213, R38, R106 ;  /* 0x0000006a26d57220 */ /* 0x000fe20000410000 */
[----:B------:R-:W-:-:S03]  /*68b0*/  FMUL.FTZ R64, R115, R64 ;  /* 0x0000004073407220 */ /* 0x000fc60000410000 */
[----:B------:R-:W1:Y:S01]  /*68c0*/  MUFU.EX2 R124, R124 ;  /* 0x0000007c007c7308 */ /* 0x000e620000000800 */
[C---:B----4-:R-:W-:Y:S01]  /*68d0*/  FMUL.FTZ R140, R5.reuse, R140 ;  /* 0x0000008c058c7220 */ /* 0x050fe20000410000 */
[----:B------:R-:W-:Y:S01]  /*68e0*/  FMUL.FTZ R145, R5, R4 ;  /* 0x0000000405917220 */ /* 0x000fe20000410000 */
[----:B------:R-:W-:Y:S01]  /*68f0*/  FMUL.FTZ R155, R117, R155 ;  /* 0x0000009b759b7220 */ /* 0x000fe20000410000 */
[----:B------:R-:W-:-:S04]  /*6900*/  FMUL.FTZ R67, R65, R156 ;  /* 0x0000009c41437220 */ /* 0x000fc80000410000 */
[----:B------:R-:W4:Y:S01]  /*6910*/  MUFU.EX2 R125, R125 ;  /* 0x0000007d007d7308 */ /* 0x000f220000000800 */
[----:B0-----:R-:W-:Y:S01]  /*6920*/  @!P1 IMAD R5, R0, R109, UR7 ;  /* 0x0000000700059e24 */ /* 0x001fe2000f8e026d */
[----:B------:R-:W-:Y:S01]  /*6930*/  SHF.L.U32 R4, R7, 0x5, RZ ;  /* 0x0000000507047819 */ /* 0x000fe200000006ff */
[----:B------:R-:W-:Y:S01]  /*6940*/  FMUL.FTZ R0, R156, R213 ;  /* 0x000000d59c007220 */ /* 0x000fe20000410000 */
[C---:B------:R-:W-:Y:S01]  /*6950*/  FMUL.FTZ R66, R64.reuse, R156 ;  /* 0x0000009c40427220 */ /* 0x040fe20000410000 */
[----:B------:R-:W-:Y:S01]  /*6960*/  FMUL.FTZ R158, R119, R158 ;  /* 0x0000009e779e7220 */ /* 0x000fe20000410000 */
[-C--:B------:R-:W-:Y:S01]  /*6970*/  FFMA.FTZ R67, R64, R155.reuse, -R67 ;  /* 0x0000009b40437223 */ /* 0x080fe20000010843 */
[----:B------:R-:W-:Y:S01]  /*6980*/  LEA.HI.SX32 R4, R4, R4, 0x1b ;  /* 0x0000000404047211 */ /* 0x000fe200078fdaff */
[-C--:B------:R-:W-:Y:S01]  /*6990*/  FFMA.FTZ R109, RZ, R155.reuse, R0 ;  /* 0x0000009bff6d7223 */ /* 0x080fe20000010000 */
[----:B------:R-:W-:Y:S01]  /*69a0*/  FFMA.FTZ R66, R65, R155, R66 ;  /* 0x0000009b41427223 */ /* 0x000fe20000010042 */
[----:B------:R-:W-:Y:S01]  /*69b0*/  FMUL.FTZ R157, R119, R157 ;  /* 0x0000009d779d7220 */ /* 0x000fe20000410000 */
[----:B------:R-:W-:Y:S01]  /*69c0*/  FMUL.FTZ R107, R158, R67 ;  /* 0x000000439e6b7220 */ /* 0x000fe20000410000 */
[----:B------:R-:W-:Y:S01]  /*69d0*/  LEA R0, R4, UR17, 0x1 ;  /* 0x0000001104007c11 */ /* 0x000fe2000f8e08ff */
[----:B------:R-:W-:Y:S01]  /*69e0*/  FADD.FTZ R111, RZ, R109 ;  /* 0x0000006dff6f7221 */ /* 0x000fe20000010000 */
[C---:B---3--:R-:W-:Y:S01]  /*69f0*/  FMUL.FTZ R141, R110.reuse, R141 ;  /* 0x0000008d6e8d7220 */ /* 0x048fe20000410000 */
[----:B------:R-:W-:Y:S01]  /*6a00*/  FMUL.FTZ R146, R110, R146 ;  /* 0x000000926e927220 */ /* 0x000fe20000410000 */
[----:B------:R-:W-:Y:S01]  /*6a10*/  LEA R109, R108, UR17, 0x3 ;  /* 0x000000116c6d7c11 */ /* 0x000fe2000f8e18ff */
[C---:B------:R-:W-:Y:S01]  /*6a20*/  FMUL.FTZ R143, R113.reuse, R143 ;  /* 0x0000008f718f7220 */ /* 0x040fe20000410000 */
[----:B------:R-:W-:Y:S01]  /*6a30*/  FMUL.FTZ R148, R113, R148 ;  /* 0x0000009471947220 */ /* 0x000fe20000410000 */
[-C--:B------:R-:W-:Y:S01]  /*6a40*/  FMUL.FTZ R110, R158, R66.reuse ;  /* 0x000000429e6e7220 */ /* 0x080fe20000410000 */
[----:B------:R-:W-:Y:S01]  /*6a50*/  FFMA.FTZ R113, R157, R66, R107 ;  /* 0x000000429d717223 */ /* 0x000fe2000001006b */
[----:B------:R-:W-:Y:S01]  /*6a60*/  MUFU.SIN R147, R135 ;  /* 0x0000008700937308 */ /* 0x000fe20000000400 */
[C---:B------:R-:W-:Y:S01]  /*6a70*/  FMUL.FTZ R154, R123.reuse, R154 ;  /* 0x0000009a7b9a7220 */ /* 0x040fe20000410000 */
[----:B------:R-:W-:Y:S01]  /*6a80*/  FMUL.FTZ R150, R123, R150 ;  /* 0x000000967b967220 */ /* 0x000fe20000410000 */
[C---:B-1----:R-:W-:Y:S01]  /*6a90*/  FMUL.FTZ R144, R124.reuse, R144 ;  /* 0x000000907c907220 */ /* 0x042fe20000410000 */
[----:B------:R-:W-:Y:S01]  /*6aa0*/  FMUL.FTZ R149, R124, R149 ;  /* 0x000000957c957220 */ /* 0x000fe20000410000 */
[C---:B----4-:R-:W-:Y:S01]  /*6ab0*/  FMUL.FTZ R161, R125.reuse, R161 ;  /* 0x000000a17da17220 */ /* 0x050fe20000410000 */
[----:B------:R-:W-:Y:S01]  /*6ac0*/  FMUL.FTZ R152, R125, R152 ;  /* 0x000000987d987220 */ /* 0x000fe20000410000 */
[----:B------:R-:W-:Y:S01]  /*6ad0*/  HADD2.F32 R107, -RZ, R136.H0_H0 ;  /* 0x20000088ff6b7230 */ /* 0x000fe20000004100 */
[----:B------:R0:W-:Y:S01]  /*6ae0*/  MUFU.COS R142, R135 ;  /* 0x00000087008e7308 */ /* 0x0001e20000000000 */
[----:B------:R-:W-:Y:S01]  /*6af0*/  NOP ;  /* 0x0000000000007918 */ /* 0x000fe20000000000 */
[----:B------:R-:W-:Y:S01]  /*6b00*/  LDS.U16 R123, [R0] ;  /* 0x00000000007b7984 */ /* 0x000fe20000000400 */
[----:B------:R-:W-:Y:S01]  /*6b10*/  FFMA.FTZ R112, R157, R67, -R110 ;  /* 0x000000439d707223 */ /* 0x000fe2000001086e */
[----:B------:R-:W-:-:S02]  /*6b20*/  FMUL.FTZ R110, RZ, R156 ;  /* 0x0000009cff6e7220 */ /* 0x000fc40000410000 */
        /* <DEDUP_REMOVED lines=31> */
[----:B------:R1:W-:Y:S01]  /*6d20*/  STS.64 [R109+0x1d10], R64 ;  /* 0x001d10406d007388 */ /* 0x0003e20000000a00 */
[----:B------:R-:W-:Y:S01]  /*6d30*/  FFMA.FTZ R110, R155, R213, -R110 ;  /* 0x000000d59b6e7223 */ /* 0x000fe2000001086e */
[----:B------:R-:W-:Y:S01]  /*6d40*/  MOV R114, 0x10 ;  /* 0x0000001000727802 */ /* 0x000fe20000000f00 */
[----:B------:R-:W-:Y:S01]  /*6d50*/  FMUL.FTZ R108, R158, R111 ;  /* 0x0000006f9e6c7220 */ /* 0x000fe20000410000 */
[----:B------:R-:W-:Y:S01]  /*6d60*/  FMUL.FTZ R160, R121, R160 ;  /* 0x000000a079a07220 */ /* 0x000fe20000410000 */
[----:B------:R-:W-:Y:S01]  /*6d70*/  FFMA.FTZ R110, R39, R107, R110 ;  /* 0x0000006b276e7223 */ /* 0x000fe2000001006e */
[----:B------:R-:W-:Y:S01]  /*6d80*/  FMUL.FTZ R159, R121, R159 ;  /* 0x0000009f799f7220 */ /* 0x000fe20000410000 */
[----:B------:R-:W-:-:S04]  /*6d90*/  @!P1 IMAD.WIDE R4, R5, R114, UR24 ;  /* 0x0000001805049e25 */ /* 0x000fc8000f8e0272 */
[----:B------:R-:W-:Y:S01]  /*6da0*/  FMUL.FTZ R114, R160, R113 ;  /* 0x00000071a0727220 */ /* 0x000fe20000410000 */
[-C--:B------:R-:W-:Y:S01]  /*6db0*/  FFMA.FTZ R115, R157, R110.reuse, -R108 ;  /* 0x0000006e9d737223 */ /* 0x080fe2000001086c */
[----:B------:R-:W-:Y:S01]  /*6dc0*/  FMUL.FTZ R108, R51, UR54 ;  /* 0x00000036336c7c20 */ /* 0x000fe20008410000 */
[----:B------:R-:W-:Y:S01]  /*6dd0*/  FMUL.FTZ R110, R158, R110 ;  /* 0x0000006e9e6e7220 */ /* 0x000fe20000410000 */
[-C--:B------:R-:W-:Y:S01]  /*6de0*/  FMUL.FTZ R116, R160, R112.reuse ;  /* 0x00000070a0747220 */ /* 0x080fe20000410000 */
[----:B-1----:R-:W-:Y:S01]  /*6df0*/  FFMA.FTZ R109, R159, R112, -R114 ;  /* 0x000000709f6d7223 */ /* 0x002fe20000010872 */
[----:B------:R-:W-:Y:S01]  /*6e00*/  FMUL.RZ R165, R108, 0.15915493667125701904 ;  /* 0x3e22f9836ca57820 */ /* 0x000fe2000040c000 */
[----:B------:R-:W-:Y:S01]  /*6e10*/  CS2R R66, SRZ ;  /* 0x0000000000427805 */ /* 0x000fe2000001ff00 */
[----:B------:R-:W-:Y:S01]  /*6e20*/  BAR.SYNC.DEFER_BLOCKING 0x0 ;  /* 0x0000000000007b1d */ /* 0x000fe20000010000 */
[----:B------:R-:W-:Y:S02]  /*6e30*/  HADD2.F32 R108, -RZ, R249.H0_H0 ;  /* 0x200000f9ff6c7230 */ /* 0x000fe40000004100 */
[----:B------:R-:W-:Y:S01]  /*6e40*/  FFMA.FTZ R110, R157, R111, R110 ;  /* 0x0000006f9d6e7223 */ /* 0x000fe2000001006e */
[----:B------:R-:W-:Y:S01]  /*6e50*/  FFMA.FTZ R111, R159, R113, R116 ;  /* 0x000000719f6f7223 */ /* 0x000fe20000010074 */
[----:B------:R-:W-:Y:S01]  /*6e60*/  FMUL.FTZ R117, R150, R109 ;  /* 0x0000006d96757220 */ /* 0x000fe20000410000 */
[----:B------:R-:W-:Y:S01]  /*6e70*/  FFMA.FTZ R115, R40, R108, R115 ;  /* 0x0000006c28737223 */ /* 0x000fe20000010073 */
[----:B------:R-:W-:-:S02]  /*6e80*/  FADD.FTZ R110, RZ, R110 ;  /* 0x0000006eff6e7221 */ /* 0x000fc40000010000 */
[-C--:B------:R-:W-:Y:S02]  /*6e90*/  FFMA.FTZ R117, R154, R111.reuse, R117 ;  /* 0x0000006f9a757223 */ /* 0x080fe40000010075 */
[-C--:B------:R-:W-:Y:S01]  /*6ea0*/  FMUL.FTZ R0, R160, R110.reuse ;  /* 0x0000006ea0007220 */ /* 0x080fe20000410000 */
[----:B------:R1:W5:Y:S02]  /*6eb0*/  @!P1 LDG.E.64 R66, desc[UR22][R4.64+0x8] ;  /* 0x0000081604429981 */ /* 0x000364000c1e1b00 */
[----:B-1----:R-:W-:Y:S01]  /*6ec0*/  FMUL.FTZ R4, R150, R111 ;  /* 0x0000006f96047220 */ /* 0x002fe20000410000 */
[----:B------:R-:W-:Y:S01]  /*6ed0*/  FMUL.FTZ R5, R160, R115 ;  /* 0x00000073a0057220 */ /* 0x000fe20000410000 */
[----:B------:R-:W-:Y:S02]  /*6ee0*/  FMUL.FTZ R111, R149, R117 ;  /* 0x00000075956f7220 */ /* 0x000fe40000410000 */
[----:B------:R-:W-:Y:S01]  /*6ef0*/  FFMA.FTZ R109, R154, R109, -R4 ;  /* 0x0000006d9a6d7223 */ /* 0x000fe20000010804 */
[C---:B------:R-:W-:Y:S01]  /*6f00*/  FFMA.FTZ R5, R159.reuse, R110, R5 ;  /* 0x0000006e9f057223 */ /* 0x040fe20000010005 */
[----:B------:R-:W-:Y:S01]  /*6f10*/  FFMA.FTZ R4, R159, R115, -R0 ;  /* 0x000000739f047223 */ /* 0x000fe20000010800 */
[----:B------:R-:W-:Y:S01]  /*6f20*/  FMUL.FTZ R0, R52, UR54 ;  /* 0x0000003634007c20 */ /* 0x000fe20008410000 */
[-C--:B------:R-:W-:Y:S01]  /*6f30*/  FMUL.FTZ R112, R149, R109.reuse ;  /* 0x0000006d95707220 */ /* 0x080fe20000410000 */
[----:B------:R-:W-:Y:S01]  /*6f40*/  FFMA.FTZ R110, R144, R109, -R111 ;  /* 0x0000006d906e7223 */ /* 0x000fe2000001086f */
[----:B------:R-:W-:-:S02]  /*6f50*/  HADD2.F32 R109, -RZ, R25.H0_H0 ;  /* 0x20000019ff6d7230 */ /* 0x000fc40000004100 */
[----:B------:R-:W-:Y:S01]  /*6f60*/  FADD.FTZ R111, RZ, R5 ;  /* 0x00000005ff6f7221 */ /* 0x000fe20000010000 */
[----:B------:R-:W-:Y:S01]  /*6f70*/  FMUL.RZ R120, R0, 0.15915493667125701904 ;  /* 0x3e22f98300787820 */ /* 0x000fe2000040c000 */
[----:B------:R-:W-:Y:S01]  /*6f80*/  FFMA.FTZ R112, R144, R117, R112 ;  /* 0x0000007590707223 */ /* 0x000fe20000010070 */
[----:B------:R-:W-:Y:S01]  /*6f90*/  FMUL.FTZ R0, R148, R110 ;  /* 0x0000006e94007220 */ /* 0x000fe20000410000 */
[----:B------:R-:W-:Y:S01]  /*6fa0*/  FFMA.FTZ R5, R41, R109, R4 ;  /* 0x0000006d29057223 */ /* 0x000fe20000010004 */
[----:B------:R-:W-:Y:S01]  /*6fb0*/  FMUL.FTZ R115, R150, R111 ;  /* 0x0000006f96737220 */ /* 0x000fe20000410000 */
[----:B------:R-:W-:Y:S01]  /*6fc0*/  FMUL.FTZ R126, R46, R6 ;  /* 0x000000062e7e7220 */ /* 0x000fe20000410000 */
[-C--:B------:R-:W-:Y:S01]  /*6fd0*/  FFMA.FTZ R114, R143, R112.reuse, R0 ;  /* 0x000000708f727223 */ /* 0x080fe20000010000 */
[----:B------:R-:W-:Y:S01]  /*6fe0*/  FMUL.FTZ R112, R148, R112 ;  /* 0x0000007094707220 */ /* 0x000fe20000410000 */
[-C--:B------:R-:W-:Y:S01]  /*6ff0*/  FFMA.FTZ R115, R154, R5.reuse, -R115 ;  /* 0x000000059a737223 */ /* 0x080fe20000010873 */
[----:B------:R-:W-:Y:S01]  /*7000*/  FMUL.FTZ R5, R150, R5 ;  /* 0x0000000596057220 */ /* 0x000fe20000410000 */
[----:B------:R-:W-:Y:S01]  /*7010*/  FMUL.FTZ R0, R51, R6 ;  /* 0x0000000633007220 */ /* 0x000fe20000410000 */
[----:B------:R-:W1:Y:S01]  /*7020*/  MUFU.EX2 R126, R126 ;  /* 0x0000007e007e7308 */ /* 0x000e620000000800 */
[----:B------:R-:W-:Y:S01]  /*7030*/  FFMA.FTZ R112, R143, R110, -R112 ;  /* 0x0000006e8f707223 */ /* 0x000fe20000010870 */
[----:B------:R-:W-:Y:S01]  /*7040*/  FMUL.FTZ R116, R152, R114 ;  /* 0x0000007298747220 */ /* 0x000fe20000410000 */
[----:B------:R-:W-:Y:S01]  /*7050*/  FFMA.FTZ R5, R154, R111, R5 ;  /* 0x0000006f9a057223 */ /* 0x000fe20000010005 */
[----:B------:R-:W-:-:S02]  /*7060*/  HADD2.F32 R110, -RZ, R26.H0_H0 ;  /* 0x2000001aff6e7230 */ /* 0x000fc40000004100 */
[-C--:B------:R-:W-:Y:S01]  /*7070*/  FMUL.FTZ R118, R152, R112.reuse ;  /* 0x0000007098767220 */ /* 0x080fe20000410000 */
[----:B------:R-:W-:Y:S01]  /*7080*/  FFMA.FTZ R116, R161, R112, -R116 ;  /* 0x00000070a1747223 */ /* 0x000fe20000010874 */
[----:B------:R-:W-:Y:S01]  /*7090*/  FADD.FTZ R112, RZ, R5 ;  /* 0x00000005ff707221 */ /* 0x000fe20000010000 */
[----:B------:R-:W-:Y:S01]  /*70a0*/  MUFU.SIN R113, R165 ;  /* 0x000000a500717308 */ /* 0x000fe20000000400 */
[----:B------:R-:W-:Y:S02]  /*70b0*/  FFMA.FTZ R115, R42, R110, R115 ;  /* 0x0000006e2a737223 */ /* 0x000fe40000010073 */
[----:B------:R-:W-:-:S05]  /*70c0*/  FMUL.FTZ R117, R149, R112 ;  /* 0x0000007095757220 */ /* 0x000fca0000410000 */
[----:B------:R-:W-:Y:S01]  /*70d0*/  MUFU.COS R165, R165 ;  /* 0x000000a500a57308 */ /* 0x000fe20000000000 */
[----:B------:R-:W-:-:S07]  /*70e0*/  FMUL.FTZ R119, R149, R115 ;  /* 0x0000007395777220 */ /* 0x000fce0000410000 */
[----:B------:R-:W3:Y:S01]  /*70f0*/  MUFU.EX2 R0, R0 ;  /* 0x0000000000007308 */ /* 0x000ee20000000800 */
[----:B------:R-:W-:Y:S01]  /*7100*/  FFMA.FTZ R118, R161, R114, R118 ;  /* 0x00000072a1767223 */ /* 0x000fe20000010076 */
[----:B------:R-:W-:Y:S02]  /*7110*/  HADD2.F32 R111, -RZ, R27.H0_H0 ;  /* 0x2000001bff6f7230 */ /* 0x000fe40000004100 */
[C---:B------:R-:W-:Y:S01]  /*7120*/  FFMA.FTZ R114, R144.reuse, R115, -R117 ;  /* 0x0000007390727223 */ /* 0x040fe20000010875 */
[----:B------:R-:W-:Y:S01]  /*7130*/  FMUL.FTZ R4, R53, UR54 ;  /* 0x0000003635047c20 */ /* 0x000fe20008410000 */
[----:B------:R-:W-:Y:S01]  /*7140*/  FFMA.FTZ R119, R144, R112, R119 ;  /* 0x0000007090777223 */ /* 0x000fe20000010077 */
[----:B-1----:R-:W-:Y:S01]  /*7150*/  FMUL.FTZ R147, R126, R147 ;  /* 0x000000937e937220 */ /* 0x002fe20000410000 */
[----:B------:R-:W-:Y:S01]  /*7160*/  FFMA.FTZ R114, R43, R111, R114 ;  /* 0x0000006f2b727223 */ /* 0x000fe20000010072 */
[----:B------:R-:W-:Y:S01]  /*7170*/  FMUL.RZ R121, R4, 0.15915493667125701904 ;  /* 0x3e22f98304797820 */ /* 0x000fe2000040c000 */
[----:B------:R-:W-:Y:S01]  /*7180*/  FMUL.FTZ R4, R52, R6 ;  /* 0x0000000634047220 */ /* 0x000fe20000410000 */
[----:B------:R-:W-:Y:S01]  /*7190*/  FADD.FTZ R119, RZ, R119 ;  /* 0x00000077ff777221 */ /* 0x000fe20000010000 */
[----:B------:R-:W-:Y:S01]  /*71a0*/  FMUL.FTZ R142, R126, R142 ;  /* 0x0000008e7e8e7220 */ /* 0x000fe20000410000 */
[----:B------:R-:W-:Y:S01]  /*71b0*/  FMUL.FTZ R115, R147, R118 ;  /* 0x0000007693737220 */ /* 0x000fe20000410000 */
[----:B------:R-:W-:Y:S01]  /*71c0*/  FMUL.FTZ R112, R148, R114 ;  /* 0x0000007294707220 */ /* 0x000fe20000410000 */
[----:B------:R-:W-:Y:S01]  /*71d0*/  MUFU.SIN R167, R120 ;  /* 0x0000007800a77308 */ /* 0x000fe20000000400 */
[C---:B---3--:R-:W-:Y:S01]  /*71e0*/  FMUL.FTZ R165, R0.reuse, R165 ;  /* 0x000000a500a57220 */ /* 0x048fe20000410000 */
[----:B------:R-:W-:Y:S01]  /*71f0*/  FMUL.FTZ R164, R0, R113 ;  /* 0x0000007100a47220 */ /* 0x000fe20000410000 */
[----:B------:R-:W-:-:S05]  /*7200*/  FMUL.FTZ R0, R148, R119 ;  /* 0x0000007794007220 */ /* 0x000fca0000410000 */
[----:B------:R1:W-:Y:S01]  /*7210*/  MUFU.COS R5, R120 ;  /* 0x0000007800057308 */ /* 0x0003e20000000000 */
[----:B------:R-:W-:-:S07]  /*7220*/  FFMA.FTZ R113, R143, R114, -R0 ;  /* 0x000000728f717223 */ /* 0x000fce0000010800 */
[----:B------:R-:W3:Y:S01]  /*7230*/  MUFU.EX2 R4, R4 ;  /* 0x0000000400047308 */ /* 0x000ee20000000800 */
[----:B-1----:R-:W-:Y:S01]  /*7240*/  FFMA.FTZ R120, R142, R116, -R115 ;  /* 0x000000748e787223 */ /* 0x002fe20000010873 */
[----:B------:R-:W-:Y:S01]  /*7250*/  FFMA.FTZ R115, R143, R119, R112 ;  /* 0x000000778f737223 */ /* 0x000fe20000010070 */
[----:B------:R-:W-:-:S03]  /*7260*/  HADD2.F32 R112, -RZ, R28.H0_H0 ;  /* 0x2000001cff707230 */ /* 0x000fc60000004100 */
[----:B------:R-:W-:Y:S02]  /*7270*/  FADD.FTZ R115, RZ, R115 ;  /* 0x00000073ff737221 */ /* 0x000fe40000010000 */
[----:B------:R-:W-:Y:S01]  /*7280*/  FFMA.FTZ R113, R44, R112, R113 ;  /* 0x000000702c717223 */ /* 0x000fe20000010071 */
[----:B------:R-:W-:Y:S01]  /*7290*/  FMUL.FTZ R119, R147, R116 ;  /* 0x0000007493777220 */ /* 0x000fe20000410000 */
[C---:B------:R-:W-:Y:S02]  /*72a0*/  FMUL.FTZ R0, R152.reuse, R115 ;  /* 0x0000007398007220 */ /* 0x040fe40000410000 */
[-C--:B------:R-:W-:Y:S01]  /*72b0*/  FMUL.FTZ R114, R152, R113.reuse ;  /* 0x0000007198727220 */ /* 0x080fe20000410000 */
[----:B------:R-:W-:Y:S01]  /*72c0*/  FFMA.FTZ R119, R142, R118, R119 ;  /* 0x000000768e777223 */ /* 0x000fe20000010077 */
[C---:B------:R-:W-:Y:S02]  /*72d0*/  FFMA.FTZ R0, R161.reuse, R113, -R0 ;  /* 0x00000071a1007223 */ /* 0x040fe40000010800 */
[----:B------:R-:W-:Y:S01]  /*72e0*/  FFMA.FTZ R114, R161, R115, R114 ;  /* 0x00000073a1727223 */ /* 0x000fe20000010072 */
[----:B------:R-:W-:Y:S01]  /*72f0*/  FMUL.FTZ R118, R162, R120 ;  /* 0x00000078a2767220 */ /* 0x000fe20000410000 */
[----:B------:R-:W-:-:S02]  /*7300*/  HADD2.F32 R113, -RZ, R29.H0_H0 ;  /* 0x2000001dff717230 */ /* 0x000fc40000004100 */
[----:B---3--:R-:W-:Y:S01]  /*7310*/  FMUL.FTZ R166, R4, R5 ;  /* 0x0000000504a67220 */ /* 0x008fe20000410000 */
[----:B------:R-:W-:Y:S01]  /*7320*/  FMUL.FTZ R6, R53, R6 ;  /* 0x0000000635067220 */ /* 0x000fe20000410000 */
[----:B------:R-:W-:Y:S01]  /*7330*/  FADD.FTZ R5, RZ, R114 ;  /* 0x00000072ff057221 */ /* 0x000fe20000010000 */
[-C--:B------:R-:W-:Y:S01]  /*7340*/  FMUL.FTZ R116, R162, R119.reuse ;  /* 0x00000077a2747220 */ /* 0x080fe20000410000 */
[----:B------:R-:W-:Y:S01]  /*7350*/  FFMA.FTZ R118, R151, R119, R118 ;  /* 0x0000007797767223 */ /* 0x000fe20000010076 */
[----:B------:R-:W-:Y:S01]  /*7360*/  FFMA.FTZ R0, R45, R113, R0 ;  /* 0x000000712d007223 */ /* 0x000fe20000010000 */
[----:B------:R-:W-:Y:S01]  /*7370*/  FMUL.FTZ R119, R147, R5 ;  /* 0x0000000593777220 */ /* 0x000fe20000410000 */
[----:B------:R-:W-:Y:S01]  /*7380*/  MUFU.EX2 R6, R6 ;  /* 0x0000000600067308 */ /* 0x000fe20000000800 */
[----:B------:R-:W-:Y:S01]  /*7390*/  FFMA.FTZ R116, R151, R120, -R116 ;  /* 0x0000007897747223 */ /* 0x000fe20000010874 */
[----:B------:R-:W-:Y:S01]  /*73a0*/  FMUL.FTZ R120, R146, R118 ;  /* 0x0000007692787220 */ /* 0x000fe20000410000 */
[----:B------:R-:W-:Y:S01]  /*73b0*/  FMUL.FTZ R167, R4, R167 ;  /* 0x000000a704a77220 */ /* 0x000fe20000410000 */
[----:B------:R-:W-:-:S02]  /*73c0*/  HADD2.F32 R114, -RZ, R30.H0_H0 ;  /* 0x2000001eff727230 */ /* 0x000fc40000004100 */
[-C--:B------:R-:W-:Y:S01]  /*73d0*/  FMUL.FTZ R4, R147, R0.reuse ;  /* 0x0000000093047220 */ /* 0x080fe20000410000 */
[----:B------:R-:W-:Y:S01]  /*73e0*/  FFMA.FTZ R119, R142, R0, -R119 ;  /* 0x000000008e777223 */ /* 0x000fe20000010877 */
[----:B------:R-:W1:Y:S01]  /*73f0*/  MUFU.SIN R115, R121 ;  /* 0x0000007900737308 */ /* 0x000e620000000400 */
[-C--:B------:R-:W-:Y:S01]  /*7400*/  FFMA.FTZ R120, R141, R116.reuse, -R120 ;  /* 0x000000748d787223 */ /* 0x080fe20000010878 */
[----:B------:R-:W-:Y:S01]  /*7410*/  FMUL.FTZ R116, R146, R116 ;  /* 0x0000007492747220 */ /* 0x000fe20000410000 */
[----:B------:R-:W-:-:S05]  /*7420*/  FFMA.FTZ R4, R142, R5, R4 ;  /* 0x000000058e047223 */ /* 0x000fca0000010004 */
[----:B------:R-:W3:Y:S01]  /*7430*/  MUFU.COS R117, R121 ;  /* 0x0000007900757308 */ /* 0x000ee20000000000 */
[----:B------:R-:W-:Y:S01]  /*7440*/  FFMA.FTZ R119, R46, R114, R119 ;  /* 0x000000722e777223 */ /* 0x000fe20000010077 */
[----:B------:R-:W-:Y:S01]  /*7450*/  FFMA.FTZ R116, R141, R118, R116 ;  /* 0x000000768d747223 */ /* 0x000fe20000010074 */
[----:B------:R-:W-:Y:S01]  /*7460*/  FADD.FTZ R4, RZ, R4 ;  /* 0x00000004ff047221 */ /* 0x000fe20000010000 */
[C---:B------:R-:W-:Y:S01]  /*7470*/  FMUL.FTZ R118, R163.reuse, R120 ;  /* 0x00000078a3767220 */ /* 0x040fe20000410000 */
[C---:B------:R-:W-:Y:S01]  /*7480*/  FMUL.FTZ R0, R162.reuse, R119 ;  /* 0x00000077a2007220 */ /* 0x040fe20000410000 */
[-C--:B------:R-:W-:Y:S02]  /*7490*/  FMUL.FTZ R5, R163, R116.reuse ;  /* 0x00000074a3057220 */ /* 0x080fe40000410000 */
[----:B------:R-:W-:Y:S01]  /*74a0*/  FFMA.FTZ R118, R153, R116, R118 ;  /* 0x0000007499767223 */ /* 0x000fe20000010076 */
[-C--:B------:R-:W-:Y:S01]  /*74b0*/  FFMA.FTZ R0, R151, R4.reuse, R0 ;  /* 0x0000000497007223 */ /* 0x080fe20000010000 */
[----:B------:R-:W-:Y:S01]  /*74c0*/  FMUL.FTZ R4, R162, R4 ;  /* 0x00000004a2047220 */ /* 0x000fe20000410000 */
[----:B-1----:R-:W-:Y:S01]  /*74d0*/  FMUL.FTZ R202, R6, R115 ;  /* 0x0000007306ca7220 */ /* 0x002fe20000410000 */
[----:B------:R-:W-:Y:S01]  /*74e0*/  FFMA.FTZ R5, R153, R120, -R5 ;  /* 0x0000007899057223 */ /* 0x000fe20000010805 */
[----:B------:R-:W-:-:S02]  /*74f0*/  HADD2.F32 R115, -RZ, R31.H0_H0 ;  /* 0x2000001fff737230 */ /* 0x000fc40000004100 */
[----:B------:R-:W-:Y:S01]  /*7500*/  FFMA.FTZ R4, R151, R119, -R4 ;  /* 0x0000007797047223 */ /* 0x000fe20000010804 */
[----:B------:R-:W-:Y:S01]  /*7510*/  FADD.FTZ R0, RZ, R0 ;  /* 0x00000000ff007221 */ /* 0x000fe20000010000 */
[----:B---3--:R-:W-:Y:S01]  /*7520*/  FMUL.FTZ R138, R6, R117 ;  /* 0x00000075068a7220 */ /* 0x008fe20000410000 */
[C---:B------:R-:W-:Y:S01]  /*7530*/  FMUL.FTZ R117, R145.reuse, R118 ;  /* 0x0000007691757220 */ /* 0x040fe20000410000 */
[----:B------:R-:W-:Y:S01]  /*7540*/  FMUL.FTZ R121, R145, R5 ;  /* 0x0000000591797220 */ /* 0x000fe20000410000 */
[----:B------:R-:W-:Y:S01]  /*7550*/  FFMA.FTZ R4, R47, R115, R4 ;  /* 0x000000732f047223 */ /* 0x000fe20000010004 */
[----:B------:R-:W-:Y:S01]  /*7560*/  FMUL.FTZ R6, R146, R0 ;  /* 0x0000000092067220 */ /* 0x000fe20000410000 */
[C---:B------:R-:W-:Y:S01]  /*7570*/  FFMA.FTZ R119, R140.reuse, R5, -R117 ;  /* 0x000000058c777223 */ /* 0x040fe20000010875 */
[----:B------:R-:W-:Y:S01]  /*7580*/  FFMA.FTZ R121, R140, R118, R121 ;  /* 0x000000768c797223 */ /* 0x000fe20000010079 */
[----:B------:R-:W-:Y:S02]  /*7590*/  HADD2.F32 R116, -RZ, R32.H0_H0 ;  /* 0x20000020ff747230 */ /* 0x000fe40000004100 */
[-C--:B------:R-:W-:Y:S01]  /*75a0*/  FMUL.FTZ R117, R146, R4.reuse ;  /* 0x0000000492757220 */ /* 0x080fe20000410000 */
[C---:B------:R-:W-:Y:S01]  /*75b0*/  FMUL.FTZ R120, R164.reuse, R119 ;  /* 0x00000077a4787220 */ /* 0x040fe20000410000 */
[C---:B------:R-:W-:Y:S01]  /*75c0*/  FFMA.FTZ R5, R141.reuse, R4, -R6 ;  /* 0x000000048d057223 */ /* 0x040fe20000010806 */
[-C--:B------:R-:W-:Y:S01]  /*75d0*/  FMUL.FTZ R118, R164, R121.reuse ;  /* 0x00000079a4767220 */ /* 0x080fe20000410000 */
[----:B------:R-:W-:Y:S01]  /*75e0*/  FFMA.FTZ R117, R141, R0, R117 ;  /* 0x000000008d757223 */ /* 0x000fe20000010075 */
[C---:B------:R-:W-:Y:S01]  /*75f0*/  FFMA.FTZ R120, R165.reuse, R121, R120 ;  /* 0x00000079a5787223 */ /* 0x040fe20000010078 */
[----:B------:R-:W-:Y:S01]  /*7600*/  FFMA.FTZ R0, R48, R116, R5 ;  /* 0x0000007430007223 */ /* 0x000fe20000010005 */
[----:B------:R-:W-:Y:S01]  /*7610*/  FFMA.FTZ R118, R165, R119, -R118 ;  /* 0x00000077a5767223 */ /* 0x000fe20000010876 */
[----:B------:R-:W-:Y:S01]  /*7620*/  FADD.FTZ R4, RZ, R117 ;  /* 0x00000075ff047221 */ /* 0x000fe20000010000 */
[----:B------:R-:W-:Y:S01]  /*7630*/  FMUL.FTZ R5, R167, R120 ;  /* 0x00000078a7057220 */ /* 0x000fe20000410000 */
[----:B------:R-:W-:Y:S01]  /*7640*/  FMUL.FTZ R6, R163, R0 ;  /* 0x00000000a3067220 */ /* 0x000fe20000410000 */
[----:B--2---:R-:W-:Y:S01]  /*7650*/  R2UR UR43, R2 ;  /* 0x00000000022b72ca */ /* 0x004fe200000e0000 */
[-C--:B------:R-:W-:Y:S01]  /*7660*/  FMUL.FTZ R117, R167, R118.reuse ;  /* 0x00000076a7757220 */ /* 0x080fe20000410000 */
[C---:B------:R-:W-:Y:S01]  /*7670*/  FFMA.FTZ R211, R166.reuse, R118, -R5 ;  /* 0x00000076a6d37223 */ /* 0x040fe20000010805 */
[-C--:B------:R-:W-:Y:S01]  /*7680*/  FMUL.FTZ R5, R163, R4.reuse ;  /* 0x00000004a3057220 */ /* 0x080fe20000410000 */
[----:B------:R-:W-:Y:S01]  /*7690*/  FFMA.FTZ R6, R153, R4, R6 ;  /* 0x0000000499067223 */ /* 0x000fe20000010006 */
[----:B------:R-:W-:Y:S01]  /*76a0*/  R2UR UR44, R3 ;  /* 0x00000000032c72ca */ /* 0x000fe200000e0000 */
[----:B------:R-:W-:Y:S01]  /*76b0*/  FFMA.FTZ R175, R166, R120, R117 ;  /* 0x00000078a6af7223 */ /* 0x000fe20000010075 */
[----:B------:R-:W-:-:S02]  /*76c0*/  HADD2.F32 R117, -RZ, R33.H0_H0 ;  /* 0x20000021ff757230 */ /* 0x000fc40000004100 */
[----:B------:R-:W-:Y:S01]  /*76d0*/  FFMA.FTZ R0, R153, R0, -R5 ;  /* 0x0000000099007223 */ /* 0x000fe20000010805 */
[----:B------:R-:W-:Y:S01]  /*76e0*/  FADD.FTZ R6, RZ, R6 ;  /* 0x00000006ff067221 */ /* 0x000fe20000010000 */
[----:B0-----:R-:W-:Y:S02]  /*76f0*/  HADD2.F32 R176, -RZ, R176.H0_H0 ;  /* 0x200000b0ffb07230 */ /* 0x001fe40000004100 */
[----:B------:R-:W-:Y:S01]  /*7700*/  FMUL.FTZ R2, R202, R211 ;  /* 0x000000d3ca027220 */ /* 0x000fe20000410000 */
[----:B------:R-:W-:Y:S01]  /*7710*/  FFMA.FTZ R0, R49, R117, R0 ;  /* 0x0000007531007223 */ /* 0x000fe20000010000 */
[----:B------:R-:W-:Y:S01]  /*7720*/  FMUL.FTZ R3, R145, R6 ;  /* 0x0000000691037220 */ /* 0x000fe20000410000 */
[----:B------:R-:W-:Y:S02]  /*7730*/  HADD2.F32 R177, -RZ, R177.H0_H0 ;  /* 0x200000b1ffb17230 */ /* 0x000fe40000004100 */
[----:B------:R-:W-:Y:S01]  /*7740*/  FMUL.FTZ R4, R176, UR43 ;  /* 0x0000002bb0047c20 */ /* 0x000fe20008410000 */
[----:B------:R-:W-:Y:S01]  /*7750*/  FMUL.FTZ R119, R202, R175 ;  /* 0x000000afca777220 */ /* 0x000fe20000410000 */
[----:B------:R-:W-:-:S02]  /*7760*/  HADD2.F32 R173, -RZ, R173.H0_H0 ;  /* 0x200000adffad7230 */ /* 0x000fc40000004100 */
[-C--:B------:R-:W-:Y:S01]  /*7770*/  FMUL.FTZ R5, R145, R0.reuse ;  /* 0x0000000091057220 */ /* 0x080fe20000410000 */
[----:B------:R-:W-:Y:S01]  /*7780*/  FFMA.FTZ R175, R138, R175, R2 ;  /* 0x000000af8aaf7223 */ /* 0x000fe20000010002 */
[----:B------:R-:W-:Y:S01]  /*7790*/  FFMA.FTZ R169, R140, R0, -R3 ;  /* 0x000000008ca97223 */ /* 0x000fe20000010803 */
[----:B------:R-:W-:Y:S01]  /*77a0*/  FADD.FTZ R0, R73, R73 ;  /* 0x0000004949007221 */ /* 0x000fe20000010000 */
[----:B------:R-:W-:Y:S01]  /*77b0*/  FMUL.FTZ R2, R176, UR44 ;  /* 0x0000002cb0027c20 */ /* 0x000fe20008410000 */
[----:B------:R-:W-:Y:S01]  /*77c0*/  FFMA.FTZ R139, R177, UR44, R4 ;  /* 0x0000002cb18b7c23 */ /* 0x000fe20008010004 */
[----:B------:R-:W-:Y:S01]  /*77d0*/  FFMA.FTZ R211, R138, R211, -R119 ;  /* 0x000000d38ad37223 */ /* 0x000fe20000010877 */
[----:B------:R-:W-:Y:S02]  /*77e0*/  HADD2.F32 R172, -RZ, R172.H0_H0 ;  /* 0x200000acffac7230 */ /* 0x000fe40000004100 */
[C---:B------:R-:W-:Y:S01]  /*77f0*/  FMUL.FTZ R119, R173.reuse, UR43 ;  /* 0x0000002bad777c20 */ /* 0x040fe20008410000 */
[----:B------:R-:W-:Y:S01]  /*7800*/  FMUL.FTZ R3, R173, UR44 ;  /* 0x0000002cad037c20 */ /* 0x000fe20008410000 */
[----:B------:R-:W-:Y:S01]  /*7810*/  FFMA.FTZ R127, R177, UR43, -R2 ;  /* 0x0000002bb17f7c23 */ /* 0x000fe20008010802 */
[----:B------:R-:W-:Y:S01]  /*7820*/  FMUL.FTZ R139, R0, R139 ;  /* 0x0000008b008b7220 */ /* 0x000fe20000410000 */
[----:B------:R-:W-:Y:S01]  /*7830*/  FFMA.FTZ R6, R140, R6, R5 ;  /* 0x000000068c067223 */ /* 0x000fe20000010005 */
[----:B------:R-:W-:Y:S01]  /*7840*/  FFMA.FTZ R210, R172, UR44, R119 ;  /* 0x0000002cacd27c23 */ /* 0x000fe20008010077 */
[----:B------:R-:W-:Y:S01]  /*7850*/  FADD.FTZ R5, R72, R72 ;  /* 0x0000004848057221 */ /* 0x000fe20000010000 */
[----:B------:R-:W-:Y:S01]  /*7860*/  FFMA.FTZ R2, R172, UR43, -R3 ;  /* 0x0000002bac027c23 */ /* 0x000fe20008010803 */
[----:B------:R-:W-:Y:S01]  /*7870*/  FMUL.FTZ R134, R0, R127 ;  /* 0x0000007f00867220 */ /* 0x000fe20000410000 */
[-C--:B------:R-:W-:Y:S01]  /*7880*/  FMUL.FTZ R119, R138, R139.reuse ;  /* 0x0000008b8a777220 */ /* 0x080fe20000410000 */
[----:B------:R-:W-:Y:S01]  /*7890*/  FMUL.FTZ R3, R202, R139 ;  /* 0x0000008bca037220 */ /* 0x000fe20000410000 */
[----:B------:R-:W-:-:S02]  /*78a0*/  HADD2.F32 R121, -RZ, R34.H0_H0 ;  /* 0x20000022ff797230 */ /* 0x000fc40000004100 */
[C---:B------:R-:W-:Y:S01]  /*78b0*/  FMUL.FTZ R210, R5.reuse, R210 ;  /* 0x000000d205d27220 */ /* 0x040fe20000410000 */
[----:B------:R-:W-:Y:S01]  /*78c0*/  FFMA.FTZ R119, -R202, R134, -R119 ;  /* 0x00000086ca777223 */ /* 0x000fe20000010977 */
[----:B------:R-:W-:Y:S01]  /*78d0*/  FADD.FTZ R6, RZ, R6 ;  /* 0x00000006ff067221 */ /* 0x000fe20000010000 */
[----:B------:R-:W-:Y:S01]  /*78e0*/  FMUL.FTZ R207, R5, R2 ;  /* 0x0000000205cf7220 */ /* 0x000fe20000410000 */
[----:B------:R-:W-:Y:S01]  /*78f0*/  FFMA.FTZ R4, R138, R134, -R3 ;  /* 0x000000868a047223 */ /* 0x000fe20000010803 */
[----:B------:R-:W-:Y:S01]  /*7900*/  FFMA.FTZ R169, R50, R121, R169 ;  /* 0x0000007932a97223 */ /* 0x000fe200000100a9 */
[----:B------:R-:W-:Y:S01]  /*7910*/  FADD.FTZ R119, -R210, R119 ;  /* 0x00000077d2777221 */ /* 0x000fe20000010100 */
[C---:B------:R-:W-:Y:S01]  /*7920*/  FMUL.FTZ R2, R164.reuse, R6 ;  /* 0x00000006a4027220 */ /* 0x040fe20000410000 */
[----:B------:R-:W-:Y:S01]  /*7930*/  FADD.FTZ R4, R207, R4 ;  /* 0x00000004cf047221 */ /* 0x000fe20000010000 */
[----:B------:R-:W-:Y:S02]  /*7940*/  HADD2.F32 R182, -RZ, R182.H0_H0 ;  /* 0x200000b6ffb67230 */ /* 0x000fe40000004100 */
[----:B------:R-:W-:Y:S01]  /*7950*/  FMUL.FTZ R127, R167, -R119 ;  /* 0x80000077a77f7220 */ /* 0x000fe20000410000 */
[-C--:B------:R-:W-:Y:S01]  /*7960*/  FFMA.FTZ R118, R165, R169.reuse, -R2 ;  /* 0x000000a9a5767223 */ /* 0x080fe20000010802 */
[-C--:B------:R-:W-:Y:S01]  /*7970*/  FMUL.FTZ R2, R167, -R4.reuse ;  /* 0x80000004a7027220 */ /* 0x080fe20000410000 */
[----:B------:R-:W-:Y:S01]  /*7980*/  FMUL.FTZ R3, R164, R169 ;  /* 0x000000a9a4037220 */ /* 0x000fe20000410000 */
[----:B------:R-:W-:Y:S01]  /*7990*/  FFMA.FTZ R170, R166, R4, -R127 ;  /* 0x00000004a6aa7223 */ /* 0x000fe2000001087f */
[----:B------:R-:W-:-:S02]  /*79a0*/  HADD2.F32 R191, -RZ, R191.H0_H0 ;  /* 0x200000bfffbf7230 */ /* 0x000fc40000004100 */
[----:B------:R-:W-:Y:S01]  /*79b0*/  FFMA.FTZ R127, R166, R119, R2 ;  /* 0x00000077a67f7223 */ /* 0x000fe20000010002 */
[----:B------:R-:W-:Y:S01]  /*79c0*/  FFMA.FTZ R126, R165, R6, R3 ;  /* 0x00000006a57e7223 */ /* 0x000fe20000010003 */
[C---:B------:R-:W-:Y:S01]  /*79d0*/  FMUL.FTZ R2, R182.reuse, UR44 ;  /* 0x0000002cb6027c20 */ /* 0x040fe20008410000 */
[----:B------:R-:W-:Y:S01]  /*79e0*/  FMUL.FTZ R6, R182, UR43 ;  /* 0x0000002bb6067c20 */ /* 0x000fe20008410000 */
[----:B------:R-:W-:Y:S02]  /*79f0*/  FADD.FTZ R4, R71, R71 ;  /* 0x0000004747047221 */ /* 0x000fe40000010000 */
[C---:B------:R-:W-:Y:S01]  /*7a00*/  FFMA.FTZ R203, R191.reuse, UR43, -R2 ;  /* 0x0000002bbfcb7c23 */ /* 0x040fe20008010802 */
[----:B------:R-:W-:Y:S01]  /*7a10*/  FFMA.FTZ R119, R191, UR44, R6 ;  /* 0x0000002cbf777c23 */ /* 0x000fe20008010006 */
[----:B------:R-:W-:Y:S02]  /*7a20*/  HADD2.F32 R120, -RZ, R35.H0_H0 ;  /* 0x20000023ff787230 */ /* 0x000fe40000004100 */
[----:B------:R-:W-:Y:S01]  /*7a30*/  FADD.FTZ R126, RZ, R126 ;  /* 0x0000007eff7e7221 */ /* 0x000fe20000010000 */
[----:B------:R-:W-:-:S02]  /*7a40*/  HADD2.F32 R174, -RZ, R174.H0_H0 ;  /* 0x200000aeffae7230 */ /* 0x000fc40000004100 */
[C---:B------:R-:W-:Y:S01]  /*7a50*/  FMUL.FTZ R203, R4.reuse, R203 ;  /* 0x000000cb04cb7220 */ /* 0x040fe20000410000 */
[----:B------:R-:W-:Y:S01]  /*7a60*/  FMUL.FTZ R198, R4, R119 ;  /* 0x0000007704c67220 */ /* 0x000fe20000410000 */
[----:B------:R-:W-:Y:S02]  /*7a70*/  HADD2.F32 R195, -RZ, R195.H0_H0 ;  /* 0x200000c3ffc37230 */ /* 0x000fe40000004100 */
[----:B------:R-:W-:Y:S01]  /*7a80*/  FFMA.FTZ R118, R51, R120, R118 ;  /* 0x0000007833767223 */ /* 0x000fe20000010076 */
[----:B------:R-:W-:Y:S01]  /*7a90*/  FMUL.FTZ R119, R167, R126 ;  /* 0x0000007ea7777220 */ /* 0x000fe20000410000 */
[C---:B------:R-:W-:Y:S01]  /*7aa0*/  FMUL.FTZ R6, R174.reuse, UR43 ;  /* 0x0000002bae067c20 */ /* 0x040fe20008410000 */
[----:B------:R-:W-:Y:S01]  /*7ab0*/  FADD.FTZ R170, R203, R170 ;  /* 0x000000aacbaa7221 */ /* 0x000fe20000010000 */
[----:B------:R-:W-:Y:S01]  /*7ac0*/  FMUL.FTZ R2, R174, UR44 ;  /* 0x0000002cae027c20 */ /* 0x000fe20008410000 */
[----:B------:R-:W-:Y:S01]  /*7ad0*/  FADD.FTZ R127, -R198, R127 ;  /* 0x0000007fc67f7221 */ /* 0x000fe20000010100 */
[----:B------:R-:W-:Y:S01]  /*7ae0*/  FFMA.FTZ R171, R166, R118, -R119 ;  /* 0x00000076a6ab7223 */ /* 0x000fe20000010877 */
[----:B------:R-:W-:Y:S01]  /*7af0*/  FADD.FTZ R3, R70, R70 ;  /* 0x0000004646037221 */ /* 0x000fe20000010000 */
[C---:B------:R-:W-:Y:S01]  /*7b00*/  FMUL.FTZ R178, R164.reuse, -R170 ;  /* 0x800000aaa4b27220 */ /* 0x040fe20000410000 */
[----:B------:R-:W-:Y:S01]  /*7b10*/  FFMA.FTZ R6, R195, UR44, R6 ;  /* 0x0000002cc3067c23 */ /* 0x000fe20008010006 */
[----:B------:R-:W-:Y:S01]  /*7b20*/  FMUL.FTZ R119, R167, R118 ;  /* 0x00000076a7777220 */ /* 0x000fe20000410000 */
[-C--:B------:R-:W-:Y:S01]  /*7b30*/  FMUL.FTZ R118, R164, -R127.reuse ;  /* 0x8000007fa4767220 */ /* 0x080fe20000410000 */
[----:B------:R-:W-:Y:S01]  /*7b40*/  FFMA.FTZ R2, R195, UR43, -R2 ;  /* 0x0000002bc3027c23 */ /* 0x000fe20008010802 */
[----:B------:R-:W-:Y:S01]  /*7b50*/  FFMA.FTZ R178, R165, R127, R178 ;  /* 0x0000007fa5b27223 */ /* 0x000fe200000100b2 */
[----:B------:R-:W-:Y:S01]  /*7b60*/  FMUL.FTZ R201, R3, R6 ;  /* 0x0000000603c97220 */ /* 0x000fe20000410000 */
[----:B------:R-:W-:Y:S01]  /*7b70*/  FFMA.FTZ R118, R165, R170, -R118 ;  /* 0x000000aaa5767223 */ /* 0x000fe20000010876 */
[----:B------:R-:W-:Y:S01]  /*7b80*/  FMUL.FTZ R197, R3, R2 ;  /* 0x0000000203c57220 */ /* 0x000fe20000410000 */
[----:B------:R-:W-:-:S02]  /*7b90*/  HADD2.F32 R200, -RZ, R200.H0_H0 ;  /* 0x200000c8ffc87230 */ /* 0x000fc40000004100 */
[----:B------:R-:W-:Y:S01]  /*7ba0*/  FFMA.FTZ R126, R166, R126, R119 ;  /* 0x0000007ea67e7223 */ /* 0x000fe20000010077 */
[----:B------:R-:W-:Y:S01]  /*7bb0*/  FADD.FTZ R178, -R201, R178 ;  /* 0x000000b2c9b27221 */ /* 0x000fe20000010100 */
[----:B------:R-:W-:Y:S01]  /*7bc0*/  FADD.FTZ R119, R197, R118 ;  /* 0x00000076c5777221 */ /* 0x000fe20000010000 */
[----:B------:R-:W-:Y:S02]  /*7bd0*/  HADD2.F32 R199, -RZ, R199.H0_H0 ;  /* 0x200000c7ffc77230 */ /* 0x000fe40000004100 */
[C---:B------:R-:W-:Y:S01]  /*7be0*/  FMUL.FTZ R6, R200.reuse, UR44 ;  /* 0x0000002cc8067c20 */ /* 0x040fe20008410000 */
[C---:B------:R-:W-:Y:S01]  /*7bf0*/  FMUL.FTZ R127, R145.reuse, -R178 ;  /* 0x800000b2917f7220 */ /* 0x040fe20000410000 */
[----:B------:R-:W-:Y:S01]  /*7c00*/  FMUL.FTZ R118, R200, UR43 ;  /* 0x0000002bc8767c20 */ /* 0x000fe20008410000 */
[-C--:B------:R-:W-:Y:S01]  /*7c10*/  FMUL.FTZ R181, R145, -R119.reuse ;  /* 0x8000007791b57220 */ /* 0x080fe20000410000 */
[----:B------:R-:W-:Y:S01]  /*7c20*/  FADD.FTZ R2, R69, R69 ;  /* 0x0000004545027221 */ /* 0x000fe20000010000 */
[----:B------:R-:W-:Y:S01]  /*7c30*/  FFMA.FTZ R169, R199, UR43, -R6 ;  /* 0x0000002bc7a97c23 */ /* 0x000fe20008010806 */
[----:B------:R-:W-:Y:S01]  /*7c40*/  FFMA.FTZ R170, R140, R119, -R127 ;  /* 0x000000778caa7223 */ /* 0x000fe2000001087f */
[----:B------:R-:W-:-:S02]  /*7c50*/  HADD2.F32 R119, -RZ, R36.H0_H0 ;  /* 0x20000024ff777230 */ /* 0x000fc40000004100 */
[----:B------:R-:W-:Y:S01]  /*7c60*/  FFMA.FTZ R127, R199, UR44, R118 ;  /* 0x0000002cc77f7c23 */ /* 0x000fe20008010076 */
[----:B------:R-:W-:Y:S01]  /*7c70*/  FFMA.FTZ R183, R140, R178, R181 ;  /* 0x000000b28cb77223 */ /* 0x000fe200000100b5 */
[----:B------:R-:W-:Y:S01]  /*7c80*/  FADD.FTZ R181, RZ, R126 ;  /* 0x0000007effb57221 */ /* 0x000fe20000010000 */
[C---:B------:R-:W-:Y:S01]  /*7c90*/  FMUL.FTZ R169, R2.reuse, R169 ;  /* 0x000000a902a97220 */ /* 0x040fe20000410000 */
[----:B------:R-:W-:Y:S01]  /*7ca0*/  FMUL.FTZ R196, R2, R127 ;  /* 0x0000007f02c47220 */ /* 0x000fe20000410000 */
[----:B------:R-:W-:Y:S01]  /*7cb0*/  FFMA.FTZ R171, R52, R119, R171 ;  /* 0x0000007734ab7223 */ /* 0x000fe200000100ab */
[----:B------:R-:W-:Y:S01]  /*7cc0*/  FMUL.FTZ R127, R202, R181 ;  /* 0x000000b5ca7f7220 */ /* 0x000fe20000410000 */
[----:B------:R-:W-:Y:S01]  /*7cd0*/  FADD.FTZ R170, R169, R170 ;  /* 0x000000aaa9aa7221 */ /* 0x000fe20000010000 */
[----:B------:R-:W-:Y:S01]  /*7ce0*/  FADD.FTZ R6, -R196, R183 ;  /* 0x000000b7c4067221 */ /* 0x000fe20000010100 */
[-C--:B------:R-:W-:Y:S01]  /*7cf0*/  FMUL.FTZ R216, R202, R171.reuse ;  /* 0x000000abcad87220 */ /* 0x080fe20000410000 */
[----:B------:R-:W-:Y:S01]  /*7d00*/  FFMA.FTZ R214, R138, R171, -R127 ;  /* 0x000000ab8ad67223 */ /* 0x000fe2000001087f */
[----:B------:R-:W-:Y:S01]  /*7d10*/  FMUL.FTZ R127, R163, -R170 ;  /* 0x800000aaa37f7220 */ /* 0x000fe20000410000 */
[----:B------:R-:W-:-:S02]  /*7d20*/  HADD2.F32 R209, -RZ, R209.H0_H0 ;  /* 0x200000d1ffd17230 */ /* 0x000fc40000004100 */
[----:B------:R-:W-:Y:S01]  /*7d30*/  FFMA.FTZ R216, R138, R181, R216 ;  /* 0x000000b58ad87223 */ /* 0x000fe200000100d8 */
[----:B------:R-:W-:Y:S02]  /*7d40*/  HADD2.F32 R208, -RZ, R208.H0_H0 ;  /* 0x200000d0ffd07230 */ /* 0x000fe40000004100 */
[-C--:B------:R-:W-:Y:S01]  /*7d50*/  FFMA.FTZ R181, R153, R6.reuse, R127 ;  /* 0x0000000699b57223 */ /* 0x080fe2000001007f */
[C---:B------:R-:W-:Y:S01]  /*7d60*/  FMUL.FTZ R127, R209.reuse, UR44 ;  /* 0x0000002cd17f7c20 */ /* 0x040fe20008410000 */
[----:B------:R-:W-:Y:S01]  /*7d70*/  FMUL.FTZ R171, R209, UR43 ;  /* 0x0000002bd1ab7c20 */ /* 0x000fe20008410000 */
[----:B------:R-:W-:Y:S01]  /*7d80*/  FMUL.FTZ R118, R163, -R6 ;  /* 0x80000006a3767220 */ /* 0x000fe20000410000 */
[----:B------:R-:W-:Y:S01]  /*7d90*/  FADD.FTZ R6, R68, R68 ;  /* 0x0000004444067221 */ /* 0x000fe20000010000 */
[C---:B------:R-:W-:Y:S01]  /*7da0*/  FFMA.FTZ R193, R208.reuse, UR43, -R127 ;  /* 0x0000002bd0c17c23 */ /* 0x040fe2000801087f */
[----:B------:R-:W-:Y:S01]  /*7db0*/  FFMA.FTZ R171, R208, UR44, R171 ;  /* 0x0000002cd0ab7c23 */ /* 0x000fe200080100ab */
[----:B------:R-:W-:-:S02]  /*7dc0*/  HADD2.F32 R240, -RZ, R240.H0_H0 ;  /* 0x200000f0fff07230 */ /* 0x000fc40000004100 */
[----:B------:R-:W-:Y:S01]  /*7dd0*/  FFMA.FTZ R118, R153, R170, -R118 ;  /* 0x000000aa99767223 */ /* 0x000fe20000010876 */
[C---:B------:R-:W-:Y:S01]  /*7de0*/  FMUL.FTZ R193, R6.reuse, R193 ;  /* 0x000000c106c17220 */ /* 0x040fe20000410000 */
[----:B------:R-:W-:Y:S01]  /*7df0*/  FMUL.FTZ R194, R6, R171 ;  /* 0x000000ab06c27220 */ /* 0x000fe20000410000 */
[----:B------:R-:W-:Y:S02]  /*7e00*/  HADD2.F32 R168, -RZ, R168.H0_H0 ;  /* 0x200000a8ffa87230 */ /* 0x000fe40000004100 */
[C---:B------:R-:W-:Y:S01]  /*7e10*/  FMUL.FTZ R127, R240.reuse, UR44 ;  /* 0x0000002cf07f7c20 */ /* 0x040fe20008410000 */
[----:B------:R-:W-:Y:S01]  /*7e20*/  FMUL.FTZ R171, R240, UR43 ;  /* 0x0000002bf0ab7c20 */ /* 0x000fe20008410000 */
[----:B------:R-:W-:Y:S01]  /*7e30*/  FADD.FTZ R118, R193, R118 ;  /* 0x00000076c1767221 */ /* 0x000fe20000010000 */
[----:B------:R-:W-:Y:S01]  /*7e40*/  FADD.FTZ R181, -R194, R181 ;  /* 0x000000b5c2b57221 */ /* 0x000fe20000010100 */
[----:B------:R-:W-:Y:S01]  /*7e50*/  FADD.FTZ R192, R63, R63 ;  /* 0x0000003f3fc07221 */ /* 0x000fe20000010000 */
[C---:B------:R-:W-:Y:S01]  /*7e60*/  FFMA.FTZ R127, R168.reuse, UR43, -R127 ;  /* 0x0000002ba87f7c23 */ /* 0x040fe2000801087f */
[----:B------:R-:W-:Y:S01]  /*7e70*/  FFMA.FTZ R171, R168, UR44, R171 ;  /* 0x0000002ca8ab7c23 */ /* 0x000fe200080100ab */
[C---:B------:R-:W-:Y:S01]  /*7e80*/  FMUL.FTZ R178, R146.reuse, -R118 ;  /* 0x8000007692b27220 */ /* 0x040fe20000410000 */
[----:B------:R-:W-:Y:S01]  /*7e90*/  FMUL.FTZ R126, R146, -R181 ;  /* 0x800000b5927e7220 */ /* 0x000fe20000410000 */
[C---:B------:R-:W-:Y:S01]  /*7ea0*/  FMUL.FTZ R170, R192.reuse, R127 ;  /* 0x0000007fc0aa7220 */ /* 0x040fe20000410000 */
[----:B------:R-:W-:Y:S01]  /*7eb0*/  FMUL.FTZ R192, R192, R171 ;  /* 0x000000abc0c07220 */ /* 0x000fe20000410000 */
[----:B------:R-:W-:-:S02]  /*7ec0*/  HADD2.F32 R133, -RZ, R133.H0_H0 ;  /* 0x20000085ff857230 */ /* 0x000fc40000004100 */
[C---:B------:R-:W-:Y:S01]  /*7ed0*/  FFMA.FTZ R181, R141.reuse, R181, R178 ;  /* 0x000000b58db57223 */ /* 0x040fe200000100b2 */
[----:B------:R-:W-:Y:S01]  /*7ee0*/  FFMA.FTZ R183, R141, R118, -R126 ;  /* 0x000000768db77223 */ /* 0x000fe2000001087e */
[----:B------:R-:W-:Y:S01]  /*7ef0*/  ISETP.NE.AND P1, PT, R180, 0x1f, PT ;  /* 0x0000001fb400780c */ /* 0x000fe20003f25270 */
[----:B------:R-:W-:Y:S02]  /*7f00*/  HADD2.F32 R236, -RZ, R236.H0_H0 ;  /* 0x200000ecffec7230 */ /* 0x000fe40000004100 */
[----:B------:R-:W-:Y:S01]  /*7f10*/  FADD.FTZ R181, -R192, R181 ;  /* 0x000000b5c0b57221 */ /* 0x000fe20000010100 */
[----:B------:R-:W-:Y:S01]  /*7f20*/  FMUL.FTZ R127, R133, UR44 ;  /* 0x0000002c857f7c20 */ /* 0x000fe20008410000 */
[----:B------:R-:W-:Y:S01]  /*7f30*/  FADD.FTZ R183, R170, R183 ;  /* 0x000000b7aab77221 */ /* 0x000fe20000010000 */
[----:B------:R-:W-:Y:S01]  /*7f40*/  FADD.FTZ R190, R62, R62 ;  /* 0x0000003e3ebe7221 */ /* 0x000fe20000010000 */
[----:B------:R-:W-:Y:S01]  /*7f50*/  FMUL.FTZ R118, R162, -R181 ;  /* 0x800000b5a2767220 */ /* 0x000fe20000410000 */
[----:B------:R-:W-:Y:S01]  /*7f60*/  FFMA.FTZ R127, R236, UR43, -R127 ;  /* 0x0000002bec7f7c23 */ /* 0x000fe2000801087f */
[----:B------:R-:W-:Y:S01]  /*7f70*/  FMUL.FTZ R126, R162, -R183 ;  /* 0x800000b7a27e7220 */ /* 0x000fe20000410000 */
[----:B------:R-:W-:-:S02]  /*7f80*/  HADD2.F32 R132, -RZ, R132.H0_H0 ;  /* 0x20000084ff847230 */ /* 0x000fc40000004100 */
[----:B------:R-:W-:Y:S01]  /*7f90*/  FMUL.FTZ R171, R133, UR43 ;  /* 0x0000002b85ab7c20 */ /* 0x000fe20008410000 */
[C---:B------:R-:W-:Y:S01]  /*7fa0*/  FFMA.FTZ R178, R151.reuse, R183, -R118 ;  /* 0x000000b797b27223 */ /* 0x040fe20000010876 */
[----:B------:R-:W-:Y:S01]  /*7fb0*/  FMUL.FTZ R189, R190, R127 ;  /* 0x0000007fbebd7220 */ /* 0x000fe20000410000 */
[----:B------:R-:W-:Y:S01]  /*7fc0*/  FFMA.FTZ R183, R151, R181, R126 ;  /* 0x000000b597b77223 */ /* 0x000fe2000001007e */
[----:B------:R-:W-:Y:S01]  /*7fd0*/  FFMA.FTZ R171, R236, UR44, R171 ;  /* 0x0000002cecab7c23 */ /* 0x000fe200080100ab */
[----:B------:R-:W-:Y:S01]  /*7fe0*/  @P1 LEA R126, R180, UR17, 0x3 ;  /* 0x00000011b47e1c11 */ /* 0x000fe2000f8e18ff */
[----:B------:R-:W-:Y:S02]  /*7ff0*/  HADD2.F32 R136, -RZ, R136.H0_H0 ;  /* 0x20000088ff887230 */ /* 0x000fe40000004100 */
[----:B------:R-:W-:Y:S01]  /*8000*/  FMUL.FTZ R127, R132, UR44 ;  /* 0x0000002c847f7c20 */ /* 0x000fe20008410000 */
[----:B------:R-:W-:-:S03]  /*8010*/  FMUL.FTZ R190, R190, R171 ;  /* 0x000000abbebe7220 */ /* 0x000fc60000410000 */
[----:B------:R-:W-:Y:S02]  /*8020*/  FFMA.FTZ R171, R136, UR43, -R127 ;  /* 0x0000002b88ab7c23 */ /* 0x000fe4000801087f */
[----:B------:R-:W0:Y:S01]  /*8030*/  @P1 LDS.64 R126, [R126+0x2d18] ;  /* 0x002d18007e7e1984 */ /* 0x000e220000000a00 */
[----:B------:R-:W-:Y:S01]  /*8040*/  FMUL.FTZ R181, R132, UR43 ;  /* 0x0000002b84b57c20 */ /* 0x000fe20008410000 */
[----:B------:R-:W-:Y:S01]  /*8050*/  BSSY B0, `(.L_x_12797) ;  /* 0x0000012000007945 */ /* 0x000fe20003800000 */
[----:B------:R-:W-:Y:S01]  /*8060*/  FADD.FTZ R188, R61, R61 ;  /* 0x0000003d3dbc7221 */ /* 0x000fe20000010000 */
[----:B------:R-:W-:Y:S02]  /*8070*/  HADD2.F32 R118, -RZ, R37.H0_H0 ;  /* 0x20000025ff767230 */ /* 0x000fe40000004100 */
[----:B------:R-:W-:Y:S01]  /*8080*/  FFMA.FTZ R181, R136, UR44, R181 ;  /* 0x0000002c88b57c23 */ /* 0x000fe200080100b5 */
[----:B------:R-:W-:Y:S01]  /*8090*/  HADD2.F32 R135, -RZ, R135.H0_H0 ;  /* 0x20000087ff877230 */ /* 0x000fe20000004100 */
[----:B------:R-:W-:Y:S06]  /*80a0*/  @P1 BRA `(.L_x_12798) ;  /* 0x0000000000301947 */ /* 0x000fec0003800000 */
        /* <DEDUP_REMOVED lines=10> */
[----:B------:R-:W-:-:S06]  /*8150*/  LEA R126, R126, UR17, 0x3 ;  /* 0x000000117e7e7c11 */ /* 0x000fcc000f8e18ff */
[----:B------:R-:W1:Y:S02]  /*8160*/  LDS.64 R126, [R126+0x1d10] ;  /* 0x001d10007e7e7984 */ /* 0x000e640000000a00 */
.L_x_12798:
[----:B------:R-:W-:Y:S05]  /*8170*/  BSYNC B0 ;  /* 0x0000000000007941 */ /* 0x000fea0003800000 */
.L_x_12797:
[----:B------:R-:W2:Y:S01]  /*8180*/  SHFL.UP PT, R180, R211, 0x1, RZ ;  /* 0x04200000d3b47989 */ /* 0x000ea200000e00ff */
[----:B------:R-:W-:Y:S01]  /*8190*/  FFMA.FTZ R214, R53, R118, R214 ;  /* 0x0000007635d67223 */ /* 0x000fe200000100d6 */
[----:B------:R-:W-:Y:S01]  /*81a0*/  FADD.FTZ R216, RZ, R216 ;  /* 0x000000d8ffd87221 */ /* 0x000fe20000010000 */
[----:B------:R-:W-:Y:S01]  /*81b0*/  FADD.FTZ R178, R189, R178 ;  /* 0x000000b2bdb27221 */ /* 0x000fe20000010000 */
[----:B------:R-:W3:Y:S01]  /*81c0*/  SHFL.UP PT, R206, R175, 0x1, RZ ;  /* 0x04200000afce7989 */ /* 0x000ee200000e00ff */
[----:B------:R-:W-:Y:S01]  /*81d0*/  FADD.FTZ R183, -R190, R183 ;  /* 0x000000b7beb77221 */ /* 0x000fe20000010100 */
[C---:B------:R-:W-:Y:S01]  /*81e0*/  FMUL.FTZ R171, R188.reuse, R171 ;  /* 0x000000abbcab7220 */ /* 0x040fe20000410000 */
[C---:B------:R-:W-:Y:S01]  /*81f0*/  FMUL.FTZ R184, R147.reuse, -R178 ;  /* 0x800000b293b87220 */ /* 0x040fe20000410000 */
[----:B------:R-:W4:Y:S01]  /*8200*/  SHFL.UP PT, R212, R214, 0x1, RZ ;  /* 0x04200000d6d47989 */ /* 0x000f2200000e00ff */
[----:B------:R-:W-:Y:S01]  /*8210*/  FMUL.FTZ R185, R147, -R183 ;  /* 0x800000b793b97220 */ /* 0x000fe20000410000 */
[----:B------:R-:W-:Y:S01]  /*8220*/  FMUL.FTZ R188, R188, R181 ;  /* 0x000000b5bcbc7220 */ /* 0x000fe20000410000 */
[----:B------:R-:W-:Y:S01]  /*8230*/  FFMA.FTZ R183, R142, R183, R184 ;  /* 0x000000b78eb77223 */ /* 0x000fe200000100b8 */
[----:B------:R-:W0:Y:S01]  /*8240*/  SHFL.UP PT, R220, R216, 0x1, RZ ;  /* 0x04200000d8dc7989 */ /* 0x000e2200000e00ff */
[----:B------:R-:W-:-:S02]  /*8250*/  HADD2.F32 R131, -RZ, R131.H0_H0 ;  /* 0x20000083ff837230 */ /* 0x000fc40000004100 */
[C---:B------:R-:W-:Y:S01]  /*8260*/  FMUL.FTZ R186, R135.reuse, UR43 ;  /* 0x0000002b87ba7c20 */ /* 0x040fe20008410000 */
[----:B------:R-:W-:Y:S01]  /*8270*/  FFMA.FTZ R222, R142, R178, -R185 ;  /* 0x000000b28ede7223 */ /* 0x000fe200000108b9 */
[----:B------:R-:W-:Y:S01]  /*8280*/  FMUL.FTZ R184, R135, UR44 ;  /* 0x0000002c87b87c20 */ /* 0x000fe20008410000 */
[----:B------:R-:W-:Y:S01]  /*8290*/  FADD.FTZ R183, -R188, R183 ;  /* 0x000000b7bcb77221 */ /* 0x000fe20000010100 */
[----:B------:R-:W-:Y:S01]  /*82a0*/  FFMA.FTZ R181, R131, UR44, R186 ;  /* 0x0000002c83b57c23 */ /* 0x000fe200080100ba */
[----:B------:R-:W-:Y:S01]  /*82b0*/  FADD.FTZ R222, R171, R222 ;  /* 0x000000deabde7221 */ /* 0x000fe20000010000 */
[----:B------:R-:W-:Y:S01]  /*82c0*/  FFMA.FTZ R187, R131, UR43, -R184 ;  /* 0x0000002b83bb7c23 */ /* 0x000fe200080108b8 */
[----:B------:R-:W-:Y:S01]  /*82d0*/  FMUL.FTZ R186, R152, -R183 ;  /* 0x800000b798ba7220 */ /* 0x000fe20000410000 */
[----:B------:R-:W-:Y:S01]  /*82e0*/  ISETP.GE.AND P3, PT, R7, 0x1, PT ;  /* 0x000000010700780c */ /* 0x000fe20003f66270 */
[----:B------:R-:W-:Y:S01]  /*82f0*/  FADD.FTZ R178, R60, R60 ;  /* 0x0000003c3cb27221 */ /* 0x000fe20000010000 */
[----:B--2---:R-:W-:Y:S01]  /*8300*/  FMUL.FTZ R184, R175, R180 ;  /* 0x000000b4afb87220 */ /* 0x004fe20000410000 */
[-C--:B------:R-:W-:Y:S01]  /*8310*/  FFMA.FTZ R224, R161, R222.reuse, -R186 ;  /* 0x000000dea1e07223 */ /* 0x080fe200000108ba */
[----:B------:R-:W-:Y:S01]  /*8320*/  FMUL.FTZ R226, R152, -R222 ;  /* 0x800000de98e27220 */ /* 0x000fe20000410000 */
[C---:B------:R-:W-:Y:S01]  /*8330*/  FMUL.FTZ R187, R178.reuse, R187 ;  /* 0x000000bbb2bb7220 */ /* 0x040fe20000410000 */
[-C--:B---3--:R-:W-:Y:S01]  /*8340*/  FFMA.FTZ R186, R211, R206.reuse, R184 ;  /* 0x000000ced3ba7223 */ /* 0x088fe200000100b8 */
[----:B------:R-:W-:Y:S01]  /*8350*/  FMUL.FTZ R178, R178, R181 ;  /* 0x000000b5b2b27220 */ /* 0x000fe20000410000 */
[----:B------:R-:W-:Y:S01]  /*8360*/  FFMA.FTZ R205, R161, R183, R226 ;  /* 0x000000b7a1cd7223 */ /* 0x000fe200000100e2 */
[C---:B------:R-:W-:Y:S01]  /*8370*/  FMUL.FTZ R181, R175.reuse, R206 ;  /* 0x000000ceafb57220 */ /* 0x040fe20000410000 */
[----:B----4-:R-:W-:Y:S01]  /*8380*/  FMUL.FTZ R185, R175, R212 ;  /* 0x000000d4afb97220 */ /* 0x010fe20000410000 */
[----:B------:R-:W-:-:S02]  /*8390*/  HADD2.F32 R204, -RZ, R204.H0_H0 ;  /* 0x200000ccffcc7230 */ /* 0x000fc40000004100 */
[----:B------:R-:W-:Y:S01]  /*83a0*/  FADD.FTZ R224, R187, R224 ;  /* 0x000000e0bbe07221 */ /* 0x000fe20000010000 */
[----:B------:R-:W-:Y:S02]  /*83b0*/  HADD2.F32 R130, -RZ, R130.H0_H0 ;  /* 0x20000082ff827230 */ /* 0x000fe40000004100 */
[-C--:B0-----:R-:W-:Y:S01]  /*83c0*/  FMUL.FTZ R184, R175, R220.reuse ;  /* 0x000000dcafb87220 */ /* 0x081fe20000410000 */
[----:B------:R-:W-:Y:S01]  /*83d0*/  FFMA.FTZ R185, R211, R220, R185 ;  /* 0x000000dcd3b97223 */ /* 0x000fe200000100b9 */
[----:B------:R-:W-:Y:S01]  /*83e0*/  FSEL R175, R175, R186, !P3 ;  /* 0x000000baafaf7208 */ /* 0x000fe20005800000 */
[----:B------:R-:W-:Y:S01]  /*83f0*/  FADD.FTZ R205, -R178, R205 ;  /* 0x000000cdb2cd7221 */ /* 0x000fe20000010100 */
[C---:B------:R-:W-:Y:S01]  /*8400*/  FFMA.FTZ R183, R211.reuse, R212, -R184 ;  /* 0x000000d4d3b77223 */ /* 0x040fe200000108b8 */
[----:B------:R-:W-:Y:S01]  /*8410*/  @P3 FADD.FTZ R216, R216, R185 ;  /* 0x000000b9d8d83221 */ /* 0x000fe20000010000 */
[----:B------:R-:W-:Y:S01]  /*8420*/  @P3 FFMA.FTZ R211, R211, R180, -R181 ;  /* 0x000000b4d3d33223 */ /* 0x000fe200000108b5 */
[----:B------:R-:W-:Y:S01]  /*8430*/  FMUL.FTZ R181, R204, UR44 ;  /* 0x0000002cccb57c20 */ /* 0x000fe20008410000 */
[----:B------:R-:W-:Y:S01]  /*8440*/  @P3 FADD.FTZ R214, R214, R183 ;  /* 0x000000b7d6d63221 */ /* 0x000fe20000010000 */
[----:B------:R-:W-:Y:S01]  /*8450*/  FMUL.FTZ R183, R204, UR43 ;  /* 0x0000002bccb77c20 */ /* 0x000fe20008410000 */
[----:B------:R-:W0:Y:S01]  /*8460*/  SHFL.UP PT, R220, R216, 0x2, RZ ;  /* 0x04400000d8dc7989 */ /* 0x000e2200000e00ff */
[-C--:B------:R-:W-:Y:S01]  /*8470*/  FMUL.FTZ R186, R148, -R224.reuse ;  /* 0x800000e094ba7220 */ /* 0x080fe20000410000 */
[----:B------:R-:W-:Y:S01]  /*8480*/  FADD.FTZ R222, R59, R59 ;  /* 0x0000003b3bde7221 */ /* 0x000fe20000010000 */
[----:B------:R-:W-:Y:S01]  /*8490*/  FFMA.FTZ R183, R130, UR44, R183 ;  /* 0x0000002c82b77c23 */ /* 0x000fe200080100b7 */
[----:B------:R-:W2:Y:S01]  /*84a0*/  SHFL.UP PT, R212, R214, 0x2, RZ ;  /* 0x04400000d6d47989 */ /* 0x000ea200000e00ff */
[-C--:B------:R-:W-:Y:S01]  /*84b0*/  FMUL.FTZ R180, R148, -R205.reuse ;  /* 0x800000cd94b47220 */ /* 0x080fe20000410000 */
[----:B------:R-:W-:Y:S01]  /*84c0*/  FFMA.FTZ R181, R130, UR43, -R181 ;  /* 0x0000002b82b57c23 */ /* 0x000fe200080108b5 */
[C---:B------:R-:W-:Y:S01]  /*84d0*/  FFMA.FTZ R205, R143.reuse, R205, R186 ;  /* 0x000000cd8fcd7223 */ /* 0x040fe200000100ba */
[----:B------:R-:W3:Y:S01]  /*84e0*/  SHFL.UP PT, R184, R211, 0x2, RZ ;  /* 0x04400000d3b87989 */ /* 0x000ee200000e00ff */
[C---:B------:R-:W-:Y:S01]  /*84f0*/  FMUL.FTZ R186, R222.reuse, R183 ;  /* 0x000000b7deba7220 */ /* 0x040fe20000410000 */
[----:B------:R-:W-:Y:S01]  /*8500*/  FFMA.FTZ R180, R143, R224, -R180 ;  /* 0x000000e08fb47223 */ /* 0x000fe200000108b4 */
[----:B------:R-:W-:Y:S01]  /*8510*/  FMUL.FTZ R185, R222, R181 ;  /* 0x000000b5deb97220 */ /* 0x000fe20000410000 */
[----:B------:R-:W4:Y:S01]  /*8520*/  SHFL.UP PT, R206, R175, 0x2, RZ ;  /* 0x04400000afce7989 */ /* 0x000f2200000e00ff */
[----:B------:R-:W-:Y:S01]  /*8530*/  FADD.FTZ R205, -R186, R205 ;  /* 0x000000cdbacd7221 */ /* 0x000fe20000010100 */
[----:B------:R-:W-:Y:S01]  /*8540*/  ISETP.GE.AND P3, PT, R7, 0x2, PT ;  /* 0x000000020700780c */ /* 0x000fe20003f66270 */
[----:B------:R-:W-:Y:S01]  /*8550*/  FADD.FTZ R180, R185, R180 ;  /* 0x000000b4b9b47221 */ /* 0x000fe20000010000 */
[----:B------:R-:W-:Y:S01]  /*8560*/  MOV R183, UR16 ;  /* 0x0000001000b77c02 */ /* 0x000fe20008000f00 */
[----:B------:R-:W-:Y:S01]  /*8570*/  FMUL.FTZ R181, R149, -R205 ;  /* 0x800000cd95b57220 */ /* 0x000fe20000410000 */
[----:B------:R-:W-:-:S02]  /*8580*/  HADD2.F32 R217, -RZ, R217.H0_H0 ;  /* 0x200000d9ffd97230 */ /* 0x000fc40000004100 */
[-C--:B------:R-:W-:Y:S01]  /*8590*/  FMUL.FTZ R224, R149, -R180.reuse ;  /* 0x800000b495e07220 */ /* 0x080fe20000410000 */
[----:B------:R-:W-:Y:S01]  /*85a0*/  ISETP.GE.OR P4, PT, R183, UR19, P4 ;  /* 0x00000013b7007c0c */ /* 0x000fe2000a786670 */
[C---:B------:R-:W-:Y:S01]  /*85b0*/  FFMA.FTZ R181, R144.reuse, R180, -R181 ;  /* 0x000000b490b57223 */ /* 0x040fe200000108b5 */
[----:B------:R-:W-:Y:S02]  /*85c0*/  HADD2.F32 R129, -RZ, R129.H0_H0 ;  /* 0x20000081ff817230 */ /* 0x000fe40000004100 */
[----:B------:R-:W-:Y:S01]  /*85d0*/  FFMA.FTZ R180, R144, R205, R224 ;  /* 0x000000cd90b47223 */ /* 0x000fe200000100e0 */
[C---:B0-----:R-:W-:Y:S01]  /*85e0*/  FMUL.FTZ R215, R175.reuse, R220 ;  /* 0x000000dcafd77220 */ /* 0x041fe20000410000 */
[----:B------:R-:W-:Y:S01]  /*85f0*/  FADD.FTZ R226, R58, R58 ;  /* 0x0000003a3ae27221 */ /* 0x000fe20000010000 */
[----:B------:R-:W-:Y:S01]  /*8600*/  HADD2.F32 R218, -RZ, R218.H0_H0 ;  /* 0x200000daffda7230 */ /* 0x000fe20000004100 */
[----:B-----5:R-:W-:Y:S01]  /*8610*/  SHFL.IDX PT, R66, R66, RZ, 0x1f ;  /* 0x00001fff42427589 */ /* 0x020fe200000e0000 */
[-C--:B--2---:R-:W-:Y:S01]  /*8620*/  FMUL.FTZ R224, R175, R212.reuse ;  /* 0x000000d4afe07220 */ /* 0x084fe20000410000 */
[----:B------:R-:W-:Y:S01]  /*8630*/  FFMA.FTZ R215, R211, R212, -R215 ;  /* 0x000000d4d3d77223 */ /* 0x000fe200000108d7 */
[----:B------:R-:W-:Y:S01]  /*8640*/  HADD2.F32 R128, -RZ, R128.H0_H0 ;  /* 0x20000080ff807230 */ /* 0x000fe20000004100 */
[----:B------:R-:W-:Y:S01]  /*8650*/  SHFL.IDX PT, R67, R67, RZ, 0x1f ;  /* 0x00001fff43437589 */ /* 0x000fe200000e0000 */
[----:B---3--:R-:W-:Y:S01]  /*8660*/  FMUL.FTZ R205, R175, R184 ;  /* 0x000000b8afcd7220 */ /* 0x008fe20000410000 */
[----:B------:R-:W-:Y:S01]  /*8670*/  FFMA.FTZ R219, R211, R220, R224 ;  /* 0x000000dcd3db7223 */ /* 0x000fe200000100e0 */
[----:B------:R-:W-:Y:S01]  /*8680*/  @P3 FADD.FTZ R214, R214, R215 ;  /* 0x000000d7d6d63221 */ /* 0x000fe20000010000 */
[----:B------:R-:W-:-:S02]  /*8690*/  HADD2.F32 R125, -RZ, R125.H0_H0 ;  /* 0x2000007dff7d7230 */ /* 0x000fc40000004100 */
[-C--:B----4-:R-:W-:Y:S01]  /*86a0*/  FMUL.FTZ R183, R175, R206.reuse ;  /* 0x000000ceafb77220 */ /* 0x090fe20000410000 */
[C---:B------:R-:W-:Y:S01]  /*86b0*/  FFMA.FTZ R206, R211.reuse, R206, R205 ;  /* 0x000000ced3ce7223 */ /* 0x040fe200000100cd */
[-C--:B-1----:R-:W-:Y:S01]  /*86c0*/  FMUL.FTZ R205, R202, R127.reuse ;  /* 0x0000007fcacd7220 */ /* 0x082fe20000410000 */
[----:B------:R-:W-:Y:S01]  /*86d0*/  @P3 FADD.FTZ R216, R216, R219 ;  /* 0x000000dbd8d83221 */ /* 0x000fe20000010000 */
[----:B------:R-:W-:Y:S01]  /*86e0*/  @P3 FFMA.FTZ R211, R211, R184, -R183 ;  /* 0x000000b8d3d33223 */ /* 0x000fe200000108b7 */
[----:B------:R-:W-:Y:S01]  /*86f0*/  FMUL.FTZ R184, R202, -R126 ;  /* 0x8000007ecab87220 */ /* 0x000fe20000410000 */
[----:B------:R-:W-:Y:S01]  /*8700*/  FSEL R183, R175, R206, !P3 ;  /* 0x000000ceafb77208 */ /* 0x000fe20005800000 */
[C---:B------:R-:W-:Y:S01]  /*8710*/  FFMA.FTZ R215, R138.reuse, R126, -R205 ;  /* 0x0000007e8ad77223 */ /* 0x040fe200000108cd */
[----:B------:R-:W0:Y:S01]  /*8720*/  SHFL.UP PT, R228, R216, 0x4, RZ ;  /* 0x04800000d8e47989 */ /* 0x000e2200000e00ff */
[----:B------:R-:W-:Y:S01]  /*8730*/  FFMA.FTZ R175, R138, -R127, R184 ;  /* 0x8000007f8aaf7223 */ /* 0x000fe200000100b8 */
[----:B------:R-:W-:Y:S01]  /*8740*/  FMUL.FTZ R206, R217, UR43 ;  /* 0x0000002bd9ce7c20 */ /* 0x000fe20008410000 */
[C---:B------:R-:W-:Y:S01]  /*8750*/  FMUL.FTZ R205, R167.reuse, -R215 ;  /* 0x800000d7a7cd7220 */ /* 0x040fe20000410000 */
[----:B------:R-:W1:Y:S01]  /*8760*/  SHFL.UP PT, R230, R214, 0x4, RZ ;  /* 0x04800000d6e67989 */ /* 0x000e6200000e00ff */
[-C--:B------:R-:W-:Y:S01]  /*8770*/  FMUL.FTZ R219, R167, -R175.reuse ;  /* 0x800000afa7db7220 */ /* 0x080fe20000410000 */
[----:B------:R-:W-:Y:S01]  /*8780*/  FMUL.FTZ R184, R217, UR44 ;  /* 0x0000002cd9b87c20 */ /* 0x000fe20008410000 */
[C---:B------:R-:W-:Y:S01]  /*8790*/  FFMA.FTZ R221, R166.reuse, R175, R205 ;  /* 0x000000afa6dd7223 */ /* 0x040fe200000100cd */
[----:B------:R-:W2:Y:S01]  /*87a0*/  SHFL.UP PT, R212, R211, 0x4, RZ ;  /* 0x04800000d3d47989 */ /* 0x000ea200000e00ff */
[C---:B------:R-:W-:Y:S01]  /*87b0*/  FFMA.FTZ R175, R129.reuse, UR44, R206 ;  /* 0x0000002c81af7c23 */ /* 0x040fe200080100ce */
[----:B------:R-:W-:Y:S01]  /*87c0*/  FFMA.FTZ R219, R166, R215, -R219 ;  /* 0x000000d7a6db7223 */ /* 0x000fe200000108db */
[----:B------:R-:W-:Y:S01]  /*87d0*/  FFMA.FTZ R205, R129, UR43, -R184 ;  /* 0x0000002b81cd7c23 */ /* 0x000fe200080108b8 */
[----:B------:R-:W3:Y:S01]  /*87e0*/  SHFL.UP PT, R220, R183, 0x4, RZ ;  /* 0x04800000b7dc7989 */ /* 0x000ee200000e00ff */
[----:B------:R-:W-:Y:S01]  /*87f0*/  FMUL.FTZ R206, R164, -R221 ;  /* 0x800000dda4ce7220 */ /* 0x000fe20000410000 */
[----:B------:R-:W-:Y:S01]  /*8800*/  FMUL.FTZ R175, R226, R175 ;  /* 0x000000afe2af7220 */ /* 0x000fe20000410000 */
[----:B------:R-:W-:Y:S01]  /*8810*/  FMUL.FTZ R224, R164, -R219 ;  /* 0x800000dba4e07220 */ /* 0x000fe20000410000 */
[----:B------:R-:W-:Y:S01]  /*8820*/  FMUL.FTZ R184, R226, R205 ;  /* 0x000000cde2b87220 */ /* 0x000fe20000410000 */
[----:B------:R-:W-:Y:S01]  /*8830*/  FFMA.FTZ R219, R165, R219, -R206 ;  /* 0x000000dba5db7223 */ /* 0x000fe200000108ce */
[----:B------:R-:W-:Y:S01]  /*8840*/  FADD.FTZ R215, -R175, R180 ;  /* 0x000000b4afd77221 */ /* 0x000fe20000010100 */
[----:B------:R-:W-:Y:S01]  /*8850*/  FFMA.FTZ R221, R165, R221, R224 ;  /* 0x000000dda5dd7223 */ /* 0x000fe200000100e0 */
[----:B------:R-:W-:Y:S01]  /*8860*/  ISETP.GE.AND P3, PT, R7, 0x4, PT ;  /* 0x000000040700780c */ /* 0x000fe20003f66270 */
[----:B------:R-:W-:Y:S01]  /*8870*/  FADD.FTZ R205, R184, R181 ;  /* 0x000000b5b8cd7221 */ /* 0x000fe20000010000 */
[C---:B------:R-:W-:Y:S01]  /*8880*/  FMUL.FTZ R223, R150.reuse, -R215 ;  /* 0x800000d796df7220 */ /* 0x040fe20000410000 */
[C---:B------:R-:W-:Y:S01]  /*8890*/  FMUL.FTZ R181, R145.reuse, -R221 ;  /* 0x800000dd91b57220 */ /* 0x040fe20000410000 */
[----:B------:R-:W-:Y:S01]  /*88a0*/  FMUL.FTZ R232, R145, -R219 ;  /* 0x800000db91e87220 */ /* 0x000fe20000410000 */
[-C--:B------:R-:W-:Y:S01]  /*88b0*/  FMUL.FTZ R206, R150, -R205.reuse ;  /* 0x800000cd96ce7220 */ /* 0x080fe20000410000 */
[----:B------:R-:W-:Y:S01]  /*88c0*/  FFMA.FTZ R180, R154, R205, -R223 ;  /* 0x000000cd9ab47223 */ /* 0x000fe200000108df */
[C---:B------:R-:W-:Y:S01]  /*88d0*/  FFMA.FTZ R224, R140.reuse, R219, -R181 ;  /* 0x000000db8ce07223 */ /* 0x040fe200000108b5 */
[----:B------:R-:W-:Y:S01]  /*88e0*/  FFMA.FTZ R234, R140, R221, R232 ;  /* 0x000000dd8cea7223 */ /* 0x000fe200000100e8 */
[C---:B0-----:R-:W-:Y:S01]  /*88f0*/  FMUL.FTZ R232, R183.reuse, R228 ;  /* 0x000000e4b7e87220 */ /* 0x041fe20000410000 */
[C---:B-1----:R-:W-:Y:S01]  /*8900*/  FMUL.FTZ R219, R183.reuse, R230 ;  /* 0x000000e6b7db7220 */ /* 0x042fe20000410000 */
[----:B------:R-:W-:Y:S01]  /*8910*/  FFMA.FTZ R206, R154, R215, R206 ;  /* 0x000000d79ace7223 */ /* 0x000fe200000100ce */
[----:B--2---:R-:W-:Y:S01]  /*8920*/  FMUL.FTZ R205, R183, R212 ;  /* 0x000000d4b7cd7220 */ /* 0x004fe20000410000 */
[C---:B------:R-:W-:Y:S01]  /*8930*/  FFMA.FTZ R215, R211.reuse, R230, -R232 ;  /* 0x000000e6d3d77223 */ /* 0x040fe200000108e8 */
[----:B------:R-:W-:Y:S01]  /*8940*/  FFMA.FTZ R219, R211, R228, R219 ;  /* 0x000000e4d3db7223 */ /* 0x000fe200000100db */
[----:B------:R-:W-:Y:S01]  /*8950*/  FADD.FTZ R228, R57, R57 ;  /* 0x0000003939e47221 */ /* 0x000fe20000010000 */
[-C--:B---3--:R-:W-:Y:S01]  /*8960*/  FMUL.FTZ R181, R183, R220.reuse ;  /* 0x000000dcb7b57220 */ /* 0x088fe20000410000 */
[C---:B------:R-:W-:Y:S01]  /*8970*/  FFMA.FTZ R220, R211.reuse, R220, R205 ;  /* 0x000000dcd3dc7223 */ /* 0x040fe200000100cd */
[----:B------:R-:W-:Y:S01]  /*8980*/  @P3 FADD.FTZ R214, R214, R215 ;  /* 0x000000d7d6d63221 */ /* 0x000fe20000010000 */
[----:B------:R-:W-:Y:S01]  /*8990*/  @P3 FADD.FTZ R216, R216, R219 ;  /* 0x000000dbd8d83221 */ /* 0x000fe20000010000 */
[----:B------:R-:W-:Y:S01]  /*89a0*/  @P3 FFMA.FTZ R211, R211, R212, -R181 ;  /* 0x000000d4d3d33223 */ /* 0x000fe200000108b5 */
[----:B------:R-:W-:Y:S01]  /*89b0*/  FMUL.FTZ R212, R163, -R224 ;  /* 0x800000e0a3d47220 */ /* 0x000fe20000410000 */
[----:B------:R-:W-:Y:S01]  /*89c0*/  FSEL R223, R183, R220, !P3 ;  /* 0x000000dcb7df7208 */ /* 0x000fe20005800000 */
[C---:B------:R-:W-:Y:S01]  /*89d0*/  FMUL.FTZ R183, R218.reuse, UR43 ;  /* 0x0000002bdab77c20 */ /* 0x040fe20008410000 */
[----:B------:R-:W0:Y:S01]  /*89e0*/  SHFL.UP PT, R220, R214, 0x8, RZ ;  /* 0x05000000d6dc7989 */ /* 0x000e2200000e00ff */
[-C--:B------:R-:W-:Y:S01]  /*89f0*/  FFMA.FTZ R205, R153, R234.reuse, R212 ;  /* 0x000000ea99cd7223 */ /* 0x080fe200000100d4 */
[----:B------:R-:W-:Y:S01]  /*8a00*/  FMUL.FTZ R181, R218, UR44 ;  /* 0x0000002cdab57c20 */ /* 0x000fe20008410000 */
[----:B------:R-:W-:Y:S01]  /*8a10*/  FMUL.FTZ R234, R163, -R234 ;  /* 0x800000eaa3ea7220 */ /* 0x000fe20000410000 */
[----:B------:R-:W1:Y:S01]  /*8a20*/  SHFL.UP PT, R212, R211, 0x8, RZ ;  /* 0x05000000d3d47989 */ /* 0x000e6200000e00ff */
[C---:B------:R-:W-:Y:S01]  /*8a30*/  FFMA.FTZ R183, R128.reuse, UR44, R183 ;  /* 0x0000002c80b77c23 */ /* 0x040fe200080100b7 */
[----:B------:R-:W-:Y:S01]  /*8a40*/  FFMA.FTZ R181, R128, UR43, -R181 ;  /* 0x0000002b80b57c23 */ /* 0x000fe200080108b5 */
[----:B------:R-:W-:Y:S01]  /*8a50*/  FFMA.FTZ R234, R153, R224, -R234 ;  /* 0x000000e099ea7223 */ /* 0x000fe200000108ea */
[----:B------:R-:W2:Y:S01]  /*8a60*/  SHFL.UP PT, R232, R216, 0x8, RZ ;  /* 0x05000000d8e87989 */ /* 0x000ea200000e00ff */
[C---:B------:R-:W-:Y:S01]  /*8a70*/  FMUL.FTZ R183, R228.reuse, R183 ;  /* 0x000000b7e4b77220 */ /* 0x040fe20000410000 */
[----:B------:R-:W-:Y:S01]  /*8a80*/  FMUL.FTZ R181, R228, R181 ;  /* 0x000000b5e4b57220 */ /* 0x000fe20000410000 */
[CC--:B------:R-:W-:Y:S01]  /*8a90*/  FMUL.FTZ R238, R146.reuse, -R234.reuse ;  /* 0x800000ea92ee7220 */ /* 0x0c0fe20000410000 */
[----:B------:R-:W3:Y:S01]  /*8aa0*/  SHFL.UP PT, R230, R223, 0x8, RZ ;  /* 0x05000000dfe67989 */ /* 0x000ee200000e00ff */
[-C--:B------:R-:W-:Y:S01]  /*8ab0*/  FMUL.FTZ R224, R146, -R205.reuse ;  /* 0x800000cd92e07220 */ /* 0x080fe20000410000 */
[----:B------:R-:W-:Y:S01]  /*8ac0*/  FADD.FTZ R219, -R183, R206 ;  /* 0x000000ceb7db7221 */ /* 0x000fe20000010100 */
[----:B------:R-:W-:Y:S01]  /*8ad0*/  FADD.FTZ R206, R181, R180 ;  /* 0x000000b4b5ce7221 */ /* 0x000fe20000010000 */
[C---:B------:R-:W-:Y:S01]  /*8ae0*/  FFMA.FTZ R238, R141.reuse, R205, R238 ;  /* 0x000000cd8dee7223 */ /* 0x040fe200000100ee */
[----:B------:R-:W-:Y:S01]  /*8af0*/  FFMA.FTZ R224, R141, R234, -R224 ;  /* 0x000000ea8de07223 */ /* 0x000fe200000108e0 */
        /* <DEDUP_REMOVED lines=10> */
[----:B-1----:R-:W-:Y:S01]  /*8ba0*/  FMUL.FTZ R221, R223, R212 ;  /* 0x000000d4dfdd7220 */ /* 0x002fe20000410000 */
[----:B------:R-:W-:Y:S01]  /*8bb0*/  HADD2.F32 R124, -RZ, R124.H0_H0 ;  /* 0x2000007cff7c7230 */ /* 0x000fe20000004100 */
[----:B------:R-:W-:Y:S01]  /*8bc0*/  VOTEU.ALL UP0, P4 ;  /* 0x00000000003f7886 */ /* 0x000fe20002000000 */
[----:B------:R-:W-:-:S02]  /*8bd0*/  HADD2.F32 R123, -RZ, R123.H0_H0 ;  /* 0x2000007bff7b7230 */ /* 0x000fc40000004100 */
[-C--:B--2---:R-:W-:Y:S01]  /*8be0*/  FMUL.FTZ R225, R223, R232.reuse ;  /* 0x000000e8dfe17220 */ /* 0x084fe20000410000 */
[----:B------:R-:W-:Y:S01]  /*8bf0*/  FFMA.FTZ R227, R211, R232, R224 ;  /* 0x000000e8d3e37223 */ /* 0x000fe200000100e0 */
[----:B------:R-:W-:Y:S01]  /*8c00*/  ISETP.NE.AND P6, PT, R235, 0x1f, PT ;  /* 0x0000001feb00780c */ /* 0x000fe20003fc5270 */
[----:B------:R-:W-:Y:S01]  /*8c10*/  @!UP0 ULEA UR42, UR7, UR17, 0x4 ;  /* 0x00000011072a8291 */ /* 0x000fe2000f8e203f */
[-C--:B---3--:R-:W-:Y:S01]  /*8c20*/  FMUL.FTZ R215, R223, R230.reuse ;  /* 0x000000e6dfd77220 */ /* 0x088fe20000410000 */
[C---:B------:R-:W-:Y:S01]  /*8c30*/  FFMA.FTZ R230, R211.reuse, R230, R221 ;  /* 0x000000e6d3e67223 */ /* 0x040fe200000100dd */
[C---:B------:R-:W-:Y:S01]  /*8c40*/  FFMA.FTZ R225, R211.reuse, R220, -R225 ;  /* 0x000000dcd3e17223 */ /* 0x040fe200000108e1 */
[----:B------:R-:W-:Y:S01]  /*8c50*/  @P3 FADD.FTZ R216, R216, R227 ;  /* 0x000000e3d8d83221 */ /* 0x000fe20000010000 */
[----:B------:R-:W-:Y:S01]  /*8c60*/  @P3 FFMA.FTZ R211, R211, R212, -R215 ;  /* 0x000000d4d3d33223 */ /* 0x000fe200000108d7 */
[----:B------:R-:W-:Y:S01]  /*8c70*/  HADD2.F32 R215, -RZ, R179.H0_H0 ;  /* 0x200000b3ffd77230 */ /* 0x000fe20000004100 */
[----:B------:R-:W-:Y:S01]  /*8c80*/  FSEL R223, R223, R230, !P3 ;  /* 0x000000e6dfdf7208 */ /* 0x000fe20005800000 */
[----:B------:R-:W-:Y:S01]  /*8c90*/  @P3 FADD.FTZ R214, R214, R225 ;  /* 0x000000e1d6d63221 */ /* 0x000fe20000010000 */
[-C--:B------:R-:W-:Y:S01]  /*8ca0*/  FMUL.FTZ R225, R147, -R180.reuse ;  /* 0x800000b493e17220 */ /* 0x080fe20000410000 */
[----:B------:R-:W0:Y:S01]  /*8cb0*/  SHFL.UP PT, R224, R211, 0x10, RZ ;  /* 0x06000000d3e07989 */ /* 0x000e2200000e00ff */
[C---:B------:R-:W-:Y:S01]  /*8cc0*/  FMUL.FTZ R238, R215.reuse, UR43 ;  /* 0x0000002bd7ee7c20 */ /* 0x040fe20008410000 */
[----:B------:R-:W-:Y:S01]  /*8cd0*/  FMUL.FTZ R220, R215, UR44 ;  /* 0x0000002cd7dc7c20 */ /* 0x000fe20008410000 */
[-C--:B------:R-:W-:Y:S01]  /*8ce0*/  FMUL.FTZ R227, R147, -R219.reuse ;  /* 0x800000db93e37220 */ /* 0x080fe20000410000 */
[----:B------:R-:W1:Y:S01]  /*8cf0*/  SHFL.UP PT, R234, R223, 0x10, RZ ;  /* 0x06000000dfea7989 */ /* 0x000e6200000e00ff */
[----:B------:R-:W-:Y:S01]  /*8d00*/  FADD.FTZ R212, R56, R56 ;  /* 0x0000003838d47221 */ /* 0x000fe20000010000 */
[C---:B------:R-:W-:Y:S01]  /*8d10*/  FFMA.FTZ R179, R125.reuse, UR44, R238 ;  /* 0x0000002c7db37c23 */ /* 0x040fe200080100ee */
[C---:B------:R-:W-:Y:S01]  /*8d20*/  FFMA.FTZ R225, R142.reuse, R219, -R225 ;  /* 0x000000db8ee17223 */ /* 0x040fe200000108e1 */
[----:B------:R-:W2:Y:S01]  /*8d30*/  SHFL.UP PT, R230, R216, 0x10, RZ ;  /* 0x06000000d8e67989 */ /* 0x000ea200000e00ff */
[----:B------:R-:W-:Y:S01]  /*8d40*/  FFMA.FTZ R221, R125, UR43, -R220 ;  /* 0x0000002b7ddd7c23 */ /* 0x000fe200080108dc */
[----:B------:R-:W-:Y:S01]  /*8d50*/  FFMA.FTZ R227, R142, R180, R227 ;  /* 0x000000b48ee37223 */ /* 0x000fe200000100e3 */
[----:B------:R-:W-:Y:S01]  /*8d60*/  FMUL.FTZ R179, R212, R179 ;  /* 0x000000b3d4b37220 */ /* 0x000fe20000410000 */
[----:B------:R-:W3:Y:S01]  /*8d70*/  SHFL.UP PT, R232, R214, 0x10, RZ ;  /* 0x06000000d6e87989 */ /* 0x000ee200000e00ff */
[----:B------:R-:W-:Y:S01]  /*8d80*/  FMUL.FTZ R238, R152, -R225 ;  /* 0x800000e198ee7220 */ /* 0x000fe20000410000 */
[----:B------:R-:W-:Y:S01]  /*8d90*/  FMUL.FTZ R180, R212, R221 ;  /* 0x000000ddd4b47220 */ /* 0x000fe20000410000 */
[-C--:B------:R-:W-:Y:S01]  /*8da0*/  FMUL.FTZ R220, R152, -R227.reuse ;  /* 0x800000e398dc7220 */ /* 0x080fe20000410000 */
[----:B------:R-:W-:Y:S01]  /*8db0*/  FADD.FTZ R221, -R179, R206 ;  /* 0x000000ceb3dd7221 */ /* 0x000fe20000010100 */
[C---:B------:R-:W-:Y:S01]  /*8dc0*/  FFMA.FTZ R206, R161.reuse, R227, R238 ;  /* 0x000000e3a1ce7223 */ /* 0x040fe200000100ee */
[----:B------:R-:W-:Y:S01]  /*8dd0*/  FADD.FTZ R205, R180, R205 ;  /* 0x000000cdb4cd7221 */ /* 0x000fe20000010000 */
[----:B------:R-:W-:Y:S01]  /*8de0*/  FFMA.FTZ R225, R161, R225, -R220 ;  /* 0x000000e1a1e17223 */ /* 0x000fe200000108dc */
[----:B------:R-:W-:Y:S01]  /*8df0*/  FMUL.FTZ R220, R158, -R221 ;  /* 0x800000dd9edc7220 */ /* 0x000fe20000410000 */
[----:B------:R-:W-:Y:S01]  /*8e00*/  FMUL.FTZ R238, R148, -R206 ;  /* 0x800000ce94ee7220 */ /* 0x000fe20000410000 */
[----:B------:R-:W-:Y:S01]  /*8e10*/  ISETP.GE.AND P3, PT, R7, 0x10, PT ;  /* 0x000000100700780c */ /* 0x000fe20003f66270 */
[-C--:B------:R-:W-:Y:S01]  /*8e20*/  FMUL.FTZ R242, R158, -R205.reuse ;  /* 0x800000cd9ef27220 */ /* 0x080fe20000410000 */
[----:B------:R-:W-:Y:S01]  /*8e30*/  FFMA.FTZ R220, R157, R205, -R220 ;  /* 0x000000cd9ddc7223 */ /* 0x000fe200000108dc */
[----:B------:R-:W-:Y:S01]  /*8e40*/  FFMA.FTZ R205, R143, R225, -R238 ;  /* 0x000000e18fcd7223 */ /* 0x000fe200000108ee */
[----:B0-----:R-:W-:Y:S01]  /*8e50*/  FMUL.FTZ R238, R223, R224 ;  /* 0x000000e0dfee7220 */ /* 0x001fe20000410000 */
[----:B------:R-:W-:Y:S01]  /*8e60*/  FFMA.FTZ R221, R157, R221, R242 ;  /* 0x000000dd9ddd7223 */ /* 0x000fe200000100f2 */
[----:B------:R-:W-:Y:S01]  /*8e70*/  FMUL.FTZ R242, R148, -R225 ;  /* 0x800000e194f27220 */ /* 0x000fe20000410000 */
[-C--:B-1----:R-:W-:Y:S01]  /*8e80*/  FMUL.FTZ R219, R223, R234.reuse ;  /* 0x000000eadfdb7220 */ /* 0x082fe20000410000 */
[----:B------:R-:W-:Y:S01]  /*8e90*/  FFMA.FTZ R238, R211, R234, R238 ;  /* 0x000000ead3ee7223 */ /* 0x000fe200000100ee */
[----:B------:R-:W-:Y:S01]  /*8ea0*/  BSSY B0, `(.L_x_12799) ;  /* 0x00000ce000007945 */ /* 0x000fe20003800000 */
[----:B--2---:R-:W-:Y:S01]  /*8eb0*/  FMUL.FTZ R225, R223, R230 ;  /* 0x000000e6dfe17220 */ /* 0x004fe20000410000 */
[----:B------:R-:W-:Y:S01]  /*8ec0*/  FFMA.FTZ R206, R143, R206, R242 ;  /* 0x000000ce8fce7223 */ /* 0x000fe200000100f2 */
[----:B------:R-:W-:Y:S01]  /*8ed0*/  ISETP.GT.U32.AND P5, PT, R235, 0xf, PT ;  /* 0x0000000feb00780c */ /* 0x000fe20003fa4070 */
[-C--:B---3--:R-:W-:Y:S01]  /*8ee0*/  FMUL.FTZ R227, R223, R232.reuse ;  /* 0x000000e8dfe37220 */ /* 0x088fe20000410000 */
[----:B------:R-:W-:Y:S01]  /*8ef0*/  FFMA.FTZ R225, R211, R232, -R225 ;  /* 0x000000e8d3e17223 */ /* 0x000fe200000108e1 */
[----:B------:R-:W-:-:S02]  /*8f00*/  FSEL R223, R223, R238, !P3 ;  /* 0x000000eedfdf7208 */ /* 0x000fc40005800000 */
[C---:B------:R-:W-:Y:S01]  /*8f10*/  FFMA.FTZ R227, R211.reuse, R230, R227 ;  /* 0x000000e6d3e37223 */ /* 0x040fe200000100e3 */
[----:B------:R-:W-:Y:S01]  /*8f20*/  @P3 FFMA.FTZ R211, R211, R224, -R219 ;  /* 0x000000e0d3d33223 */ /* 0x000fe200000108db */
[----:B------:R-:W-:Y:S02]  /*8f30*/  HADD2.F32 R219, -RZ, R137.H0_H0 ;  /* 0x20000089ffdb7230 */ /* 0x000fe40000004100 */
[----:B------:R-:W-:Y:S01]  /*8f40*/  @P3 FADD.FTZ R214, R214, R225 ;  /* 0x000000e1d6d63221 */ /* 0x000fe20000010000 */
[----:B------:R-:W-:Y:S01]  /*8f50*/  @P3 FADD.FTZ R216, R216, R227 ;  /* 0x000000e3d8d83221 */ /* 0x000fe20000010000 */
[-C--:B------:R-:W-:Y:S01]  /*8f60*/  FMUL.FTZ R227, R149, -R206.reuse ;  /* 0x800000ce95e37220 */ /* 0x080fe20000410000 */
[----:B------:R-:W0:Y:S01]  /*8f70*/  SHFL.UP PT, R223, R223, 0x1, RZ ;  /* 0x04200000dfdf7989 */ /* 0x000e2200000e00ff */
[C---:B------:R-:W-:Y:S01]  /*8f80*/  FMUL.FTZ R225, R219.reuse, UR43 ;  /* 0x0000002bdbe17c20 */ /* 0x040fe20008410000 */
[----:B------:R-:W-:Y:S01]  /*8f90*/  FMUL.FTZ R137, R219, UR44 ;  /* 0x0000002cdb897c20 */ /* 0x000fe20008410000 */
[-C--:B------:R-:W-:Y:S01]  /*8fa0*/  FFMA.FTZ R227, R144, R205.reuse, -R227 ;  /* 0x000000cd90e37223 */ /* 0x080fe200000108e3 */
[----:B------:R-:W-:Y:S01]  /*8fb0*/  FMUL.FTZ R205, R149, -R205 ;  /* 0x800000cd95cd7220 */ /* 0x000fe20000410000 */
[----:B------:R-:W-:Y:S01]  /*8fc0*/  FADD.FTZ R230, R55, R55 ;  /* 0x0000003737e67221 */ /* 0x000fe20000010000 */
[C---:B------:R-:W-:Y:S01]  /*8fd0*/  FFMA.FTZ R225, R124.reuse, UR44, R225 ;  /* 0x0000002c7ce17c23 */ /* 0x040fe200080100e1 */
[----:B------:R-:W1:Y:S01]  /*8fe0*/  SHFL.UP PT, R211, R211, 0x1, RZ ;  /* 0x04200000d3d37989 */ /* 0x000e6200000e00ff */
[----:B------:R-:W-:Y:S01]  /*8ff0*/  FFMA.FTZ R137, R124, UR43, -R137 ;  /* 0x0000002b7c897c23 */ /* 0x000fe20008010889 */
[----:B------:R-:W-:Y:S01]  /*9000*/  FFMA.FTZ R229, R144, R206, R205 ;  /* 0x000000ce90e57223 */ /* 0x000fe200000100cd */
[C---:B------:R-:W-:Y:S01]  /*9010*/  FMUL.FTZ R206, R230.reuse, R225 ;  /* 0x000000e1e6ce7220 */ /* 0x040fe20000410000 */
[----:B------:R-:W2:Y:S01]  /*9020*/  SHFL.UP PT, R216, R216, 0x1, RZ ;  /* 0x04200000d8d87989 */ /* 0x000ea200000e00ff */
[----:B------:R-:W-:Y:S01]  /*9030*/  FMUL.FTZ R205, R230, R137 ;  /* 0x00000089e6cd7220 */ /* 0x000fe20000410000 */
[----:B------:R-:W-:Y:S01]  /*9040*/  FMUL.FTZ R137, R150, -R227 ;  /* 0x800000e396897220 */ /* 0x000fe20000410000 */
[----:B------:R-:W-:Y:S01]  /*9050*/  FADD.FTZ R238, -R206, R221 ;  /* 0x000000ddceee7221 */ /* 0x000fe20000010100 */
[----:B------:R-:W3:Y:S01]  /*9060*/  SHFL.UP PT, R214, R214, 0x1, RZ ;  /* 0x04200000d6d67989 */ /* 0x000ee200000e00ff */
[-C--:B------:R-:W-:Y:S01]  /*9070*/  FMUL.FTZ R224, R150, -R229.reuse ;  /* 0x800000e596e07220 */ /* 0x080fe20000410000 */
[----:B------:R-:W-:Y:S01]  /*9080*/  FFMA.FTZ R229, R154, R229, R137 ;  /* 0x000000e59ae57223 */ /* 0x000fe20000010089 */
[----:B------:R-:W-:Y:S01]  /*9090*/  FADD.FTZ R221, R205, R220 ;  /* 0x000000dccddd7221 */ /* 0x000fe20000010000 */
[----:B------:R-:W-:Y:S01]  /*90a0*/  FMUL.FTZ R232, R156, -R238 ;  /* 0x800000ee9ce87220 */ /* 0x000fe20000410000 */
[----:B------:R-:W-:Y:S01]  /*90b0*/  FFMA.FTZ R224, R154, R227, -R224 ;  /* 0x000000e39ae07223 */ /* 0x000fe200000108e0 */
[----:B------:R-:W-:Y:S01]  /*90c0*/  FMUL.FTZ R220, R160, -R229 ;  /* 0x800000e5a0dc7220 */ /* 0x000fe20000410000 */
[-C--:B------:R-:W-:Y:S01]  /*90d0*/  FMUL.FTZ R225, R156, -R221.reuse ;  /* 0x800000dd9ce17220 */ /* 0x080fe20000410000 */
[----:B------:R-:W-:Y:S01]  /*90e0*/  FFMA.FTZ R137, R155, R221, -R232 ;  /* 0x000000dd9b897223 */ /* 0x000fe200000108e8 */
[-C--:B------:R-:W-:Y:S01]  /*90f0*/  FMUL.FTZ R232, R160, -R224.reuse ;  /* 0x800000e0a0e87220 */ /* 0x080fe20000410000 */
[----:B------:R-:W-:Y:S01]  /*9100*/  FFMA.FTZ R224, R159, R224, -R220 ;  /* 0x000000e09fe07223 */ /* 0x000fe200000108dc */
[C---:B0-----:R-:W-:Y:S01]  /*9110*/  FMUL.FTZ R220, R223.reuse, R66 ;  /* 0x00000042dfdc7220 */ /* 0x041fe20000410000 */
[----:B------:R-:W-:Y:S01]  /*9120*/  FMUL.FTZ R223, R223, R67 ;  /* 0x00000043dfdf7220 */ /* 0x000fe20000410000 */
[----:B------:R-:W-:Y:S01]  /*9130*/  FFMA.FTZ R232, R159, R229, R232 ;  /* 0x000000e59fe87223 */ /* 0x000fe200000100e8 */
[C---:B------:R-:W-:Y:S01]  /*9140*/  FMUL.FTZ R234, R158.reuse, -R224 ;  /* 0x800000e09eea7220 */ /* 0x040fe20000410000 */
[----:B------:R-:W-:Y:S01]  /*9150*/  FFMA.FTZ R238, R155, R238, R225 ;  /* 0x000000ee9bee7223 */ /* 0x000fe200000100e1 */
[C---:B-1----:R-:W-:Y:S01]  /*9160*/  FFMA.FTZ R221, R211.reuse, R67, R220 ;  /* 0x00000043d3dd7223 */ /* 0x042fe200000100dc */
[----:B------:R-:W-:Y:S01]  /*9170*/  FFMA.FTZ R223, R211, R66, -R223 ;  /* 0x00000042d3df7223 */ /* 0x000fe200000108df */
[-C--:B------:R-:W-:Y:S01]  /*9180*/  FMUL.FTZ R225, R158, -R232.reuse ;  /* 0x800000e89ee17220 */ /* 0x080fe20000410000 */
[C---:B------:R-:W-:Y:S01]  /*9190*/  FFMA.FTZ R234, R157.reuse, R232, R234 ;  /* 0x000000e89dea7223 */ /* 0x040fe200000100ea */
[----:B--2---:R-:W-:Y:S01]  /*91a0*/  @P2 FADD.FTZ R67, R216, R221 ;  /* 0x000000ddd8432221 */ /* 0x004fe20000010000 */
[----:B------:R-:W-:Y:S01]  /*91b0*/  FADD.FTZ R232, R54, R54 ;  /* 0x0000003636e87221 */ /* 0x000fe20000010000 */
[----:B------:R-:W-:Y:S01]  /*91c0*/  FFMA.FTZ R225, R157, R224, -R225 ;  /* 0x000000e09de17223 */ /* 0x000fe200000108e1 */
[----:B------:R-:W-:Y:S01]  /*91d0*/  FMUL.FTZ R242, R156, -R234 ;  /* 0x800000ea9cf27220 */ /* 0x000fe20000410000 */
[----:B---3--:R-:W-:Y:S01]  /*91e0*/  @P2 FADD.FTZ R66, R214, R223 ;  /* 0x000000dfd6422221 */ /* 0x008fe20000010000 */
[----:B------:R-:W-:Y:S01]  /*91f0*/  FMUL.FTZ R211, R65, R67 ;  /* 0x0000004341d37220 */ /* 0x000fe20000410000 */
[-C--:B------:R-:W-:Y:S01]  /*9200*/  FMUL.FTZ R243, R156, -R225.reuse ;  /* 0x800000e19cf37220 */ /* 0x080fe20000410000 */
[----:B------:R-:W-:Y:S01]  /*9210*/  FFMA.FTZ R242, R155, R225, -R242 ;  /* 0x000000e19bf27223 */ /* 0x000fe200000108f2 */
[-C--:B------:R-:W-:Y:S01]  /*9220*/  FMUL.FTZ R214, R65, R66.reuse ;  /* 0x0000004241d67220 */ /* 0x080fe20000410000 */
[C---:B------:R-:W-:Y:S01]  /*9230*/  FFMA.FTZ R66, R64.reuse, R66, -R211 ;  /* 0x0000004240427223 */ /* 0x040fe200000108d3 */
[----:B------:R-:W-:Y:S01]  /*9240*/  FFMA.FTZ R243, R155, R234, R243 ;  /* 0x000000ea9bf37223 */ /* 0x000fe200000100f3 */
[----:B------:R-:W-:Y:S01]  /*9250*/  ISETP.GT.U32.AND P2, PT, R235, 0x1d, PT ;  /* 0x0000001deb00780c */ /* 0x000fe20003f44070 */
[----:B------:R-:W-:Y:S01]  /*9260*/  FFMA.FTZ R214, R64, R67, R214 ;  /* 0x0000004340d67223 */ /* 0x000fe200000100d6 */
[----:B------:R-:W-:-:S02]  /*9270*/  HADD2.F32 R64, -RZ, R122.H0_H0 ;  /* 0x2000007aff407230 */ /* 0x000fc40000004100 */
[----:B------:R-:W-:Y:S01]  /*9280*/  FADD.FTZ R213, R213, R66 ;  /* 0x00000042d5d57221 */ /* 0x000fe20000010000 */
[----:B------:R-:W-:Y:S01]  /*9290*/  ISETP.GT.U32.AND P3, PT, R235, 0x1b, PT ;  /* 0x0000001beb00780c */ /* 0x000fe20003f64070 */
[----:B------:R-:W-:Y:S01]  /*92a0*/  FADD.FTZ R122, RZ, R214 ;  /* 0x000000d6ff7a7221 */ /* 0x000fe20000010000 */
[C---:B------:R-:W-:Y:S01]  /*92b0*/  FMUL.FTZ R66, R64.reuse, UR44 ;  /* 0x0000002c40427c20 */ /* 0x040fe20008410000 */
[C---:B------:R-:W-:Y:S02]  /*92c0*/  FMUL.FTZ R214, R64.reuse, UR43 ;  /* 0x0000002b40d67c20 */ /* 0x040fe40008410000 */
[CC--:B------:R-:W-:Y:S01]  /*92d0*/  FMUL.FTZ R216, R64.reuse, R122.reuse ;  /* 0x0000007a40d87220 */ /* 0x0c0fe20000410000 */
[-C--:B------:R-:W-:Y:S01]  /*92e0*/  FMUL.FTZ R65, R64, R213.reuse ;  /* 0x000000d540417220 */ /* 0x080fe20000410000 */
[C---:B------:R-:W-:Y:S01]  /*92f0*/  FFMA.FTZ R67, R123.reuse, UR43, -R66 ;  /* 0x0000002b7b437c23 */ /* 0x040fe20008010842 */
[CC--:B------:R-:W-:Y:S01]  /*9300*/  FMUL.FTZ R66, R156.reuse, R213.reuse ;  /* 0x000000d59c427220 */ /* 0x0c0fe20000410000 */
[-C--:B------:R-:W-:Y:S01]  /*9310*/  FMUL.FTZ R64, R156, R122.reuse ;  /* 0x0000007a9c407220 */ /* 0x080fe20000410000 */
[----:B------:R-:W-:Y:S01]  /*9320*/  FFMA.FTZ R223, R123, UR44, R214 ;  /* 0x0000002c7bdf7c23 */ /* 0x000fe200080100d6 */
[----:B------:R-:W-:Y:S01]  /*9330*/  FMUL.FTZ R214, R122, UR44 ;  /* 0x0000002c7ad67c20 */ /* 0x000fe20008410000 */
[CC--:B------:R-:W-:Y:S01]  /*9340*/  FFMA.FTZ R66, R155.reuse, R122.reuse, R66 ;  /* 0x0000007a9b427223 */ /* 0x0c0fe20000010042 */
[-C--:B------:R-:W-:Y:S01]  /*9350*/  FFMA.FTZ R64, R155, R213.reuse, -R64 ;  /* 0x000000d59b407223 */ /* 0x080fe20000010840 */
[C---:B------:R-:W-:Y:S01]  /*9360*/  FFMA.FTZ R211, R123.reuse, R213, -R216 ;  /* 0x000000d57bd37223 */ /* 0x040fe200000108d8 */
[----:B------:R-:W-:Y:S01]  /*9370*/  FFMA.FTZ R65, R123, R122, R65 ;  /* 0x0000007a7b417223 */ /* 0x000fe20000010041 */
[C---:B------:R-:W-:Y:S01]  /*9380*/  FMUL.FTZ R224, R232.reuse, R67 ;  /* 0x00000043e8e07220 */ /* 0x040fe20000410000 */
[----:B------:R-:W-:Y:S01]  /*9390*/  FFMA.FTZ R67, R213, UR43, -R214 ;  /* 0x0000002bd5437c23 */ /* 0x000fe200080108d6 */
[----:B------:R-:W-:Y:S01]  /*93a0*/  FADD.FTZ R123, RZ, R66 ;  /* 0x00000042ff7b7221 */ /* 0x000fe20000010000 */
[----:B------:R-:W-:Y:S01]  /*93b0*/  FFMA.FTZ R214, R39, R107, R64 ;  /* 0x0000006b27d67223 */ /* 0x000fe20000010040 */
[C---:B------:R-:W-:Y:S01]  /*93c0*/  FFMA.FTZ R221, -R232.reuse, R65, RZ ;  /* 0x00000041e8dd7223 */ /* 0x040fe200000101ff */
[----:B------:R-:W-:Y:S01]  /*93d0*/  FMUL.FTZ R234, R232, R67 ;  /* 0x00000043e8ea7220 */ /* 0x000fe20000410000 */
[CC--:B------:R-:W-:Y:S01]  /*93e0*/  FMUL.FTZ R65, R219.reuse, R123.reuse ;  /* 0x0000007bdb417220 */ /* 0x0c0fe20000410000 */
[-C--:B------:R-:W-:Y:S01]  /*93f0*/  FMUL.FTZ R64, R219, R214.reuse ;  /* 0x000000d6db407220 */ /* 0x080fe20000410000 */
[-C--:B------:R-:W-:Y:S01]  /*9400*/  FMUL.FTZ R67, R158, R123.reuse ;  /* 0x0000007b9e437220 */ /* 0x080fe20000410000 */
[----:B------:R-:W-:Y:S01]  /*9410*/  FMUL.FTZ R216, R122, UR43 ;  /* 0x0000002b7ad87c20 */ /* 0x000fe20008410000 */
[CC--:B------:R-:W-:Y:S01]  /*9420*/  FFMA.FTZ R65, R124.reuse, R214.reuse, -R65 ;  /* 0x000000d67c417223 */ /* 0x0c0fe20000010841 */
[----:B------:R-:W-:Y:S01]  /*9430*/  FFMA.FTZ R124, R124, R123, R64 ;  /* 0x0000007b7c7c7223 */ /* 0x000fe20000010040 */
[-C--:B------:R-:W-:Y:S01]  /*9440*/  FMUL.FTZ R64, R158, R214.reuse ;  /* 0x000000d69e407220 */ /* 0x080fe20000410000 */
[C---:B------:R-:W-:Y:S01]  /*9450*/  FFMA.FTZ R67, R157.reuse, R214, -R67 ;  /* 0x000000d69d437223 */ /* 0x040fe20000010843 */
[----:B------:R-:W-:Y:S01]  /*9460*/  FFMA.FTZ R211, R232, R211, RZ ;  /* 0x000000d3e8d37223 */ /* 0x000fe200000100ff */
[----:B------:R-:W-:Y:S01]  /*9470*/  FFMA.FTZ R221, -R230, R124, R221 ;  /* 0x0000007ce6dd7223 */ /* 0x000fe200000101dd */
[----:B------:R-:W-:Y:S01]  /*9480*/  FFMA.FTZ R64, R157, R123, R64 ;  /* 0x0000007b9d407223 */ /* 0x000fe20000010040 */
[----:B------:R-:W-:Y:S01]  /*9490*/  FFMA.FTZ R225, R213, UR44, R216 ;  /* 0x0000002cd5e17c23 */ /* 0x000fe200080100d8 */
[----:B------:R-:W-:Y:S01]  /*94a0*/  FFMA.FTZ R216, R40, R108, R67 ;  /* 0x0000006c28d87223 */ /* 0x000fe20000010043 */
[----:B------:R-:W-:Y:S01]  /*94b0*/  FFMA.FTZ R65, R230, R65, R211 ;  /* 0x00000041e6417223 */ /* 0x000fe200000100d3 */
[----:B------:R-:W-:Y:S01]  /*94c0*/  FADD.FTZ R124, RZ, R64 ;  /* 0x00000040ff7c7221 */ /* 0x000fe20000010000 */
[C---:B------:R-:W-:Y:S01]  /*94d0*/  FMUL.FTZ R211, R123.reuse, UR44 ;  /* 0x0000002c7bd37c20 */ /* 0x040fe20008410000 */
[----:B------:R-:W-:Y:S01]  /*94e0*/  FMUL.FTZ R219, R123, UR43 ;  /* 0x0000002b7bdb7c20 */ /* 0x000fe20008410000 */
[----:B------:R-:W-:Y:S01]  /*94f0*/  FMUL.FTZ R223, R232, R223 ;  /* 0x000000dfe8df7220 */ /* 0x000fe20000410000 */
[C---:B------:R-:W-:Y:S01]  /*9500*/  FMUL.FTZ R64, R215.reuse, R124 ;  /* 0x0000007cd7407220 */ /* 0x040fe20000410000 */
[-C--:B------:R-:W-:Y:S01]  /*9510*/  FMUL.FTZ R215, R215, R216.reuse ;  /* 0x000000d8d7d77220 */ /* 0x080fe20000410000 */
[C---:B------:R-:W-:Y:S01]  /*9520*/  FFMA.FTZ R211, R214.reuse, UR43, -R211 ;  /* 0x0000002bd6d37c23 */ /* 0x040fe200080108d3 */
[----:B------:R-:W-:Y:S01]  /*9530*/  FFMA.FTZ R219, R214, UR44, R219 ;  /* 0x0000002cd6db7c23 */ /* 0x000fe200080100db */
[C---:B------:R-:W-:Y:S01]  /*9540*/  FFMA.FTZ R66, R125.reuse, R216, -R64 ;  /* 0x000000d87d427223 */ /* 0x040fe20000010840 */
[----:B------:R-:W-:Y:S01]  /*9550*/  FFMA.FTZ R220, R125, R124, R215 ;  /* 0x0000007c7ddc7223 */ /* 0x000fe200000100d7 */
[C---:B------:R-:W-:Y:S01]  /*9560*/  FMUL.FTZ R64, R160.reuse, R216 ;  /* 0x000000d8a0407220 */ /* 0x040fe20000410000 */
[----:B------:R-:W-:Y:S01]  /*9570*/  FMUL.FTZ R125, R160, R124 ;  /* 0x0000007ca07d7220 */ /* 0x000fe20000410000 */
[----:B------:R-:W-:Y:S01]  /*9580*/  FMUL.FTZ R211, R230, R211 ;  /* 0x000000d3e6d37220 */ /* 0x000fe20000410000 */
[----:B------:R-:W-:Y:S01]  /*9590*/  FFMA.FTZ R65, R212, R66, R65 ;  /* 0x00000042d4417223 */ /* 0x000fe20000010041 */
[----:B------:R-:W-:Y:S01]  /*95a0*/  FFMA.FTZ R230, -R230, R219, -RZ ;  /* 0x000000dbe6e67223 */ /* 0x000fe200000109ff */
[C---:B------:R-:W-:Y:S01]  /*95b0*/  FFMA.FTZ R66, R159.reuse, R124, R64 ;  /* 0x0000007c9f427223 */ /* 0x040fe20000010040 */
[----:B------:R-:W-:Y:S01]  /*95c0*/  FFMA.FTZ R64, R159, R216, -R125 ;  /* 0x000000d89f407223 */ /* 0x000fe2000001087d */
[----:B------:R-:W-:Y:S01]  /*95d0*/  FMUL.FTZ R219, R124, UR44 ;  /* 0x0000002c7cdb7c20 */ /* 0x000fe20008410000 */
[----:B------:R-:W-:Y:S01]  /*95e0*/  FFMA.FTZ R232, -R232, R225, -RZ ;  /* 0x000000e1e8e87223 */ /* 0x000fe200000109ff */
[----:B------:R-:W-:Y:S01]  /*95f0*/  FADD.FTZ R125, RZ, R66 ;  /* 0x00000042ff7d7221 */ /* 0x000fe20000010000 */
[----:B------:R-:W-:Y:S01]  /*9600*/  FFMA.FTZ R215, R41, R109, R64 ;  /* 0x0000006d29d77223 */ /* 0x000fe20000010040 */
[----:B------:R-:W-:Y:S01]  /*9610*/  FFMA.FTZ R219, R216, UR43, -R219 ;  /* 0x0000002bd8db7c23 */ /* 0x000fe200080108db */
[----:B------:R-:W-:Y:S01]  /*9620*/  FFMA.FTZ R67, -R212, R220, R221 ;  /* 0x000000dcd4437223 */ /* 0x000fe200000101dd */
[C---:B------:R-:W-:Y:S01]  /*9630*/  FMUL.FTZ R225, R218.reuse, R125 ;  /* 0x0000007ddae17220 */ /* 0x040fe20000410000 */
[----:B------:R-:W-:Y:S01]  /*9640*/  FMUL.FTZ R218, R218, R215 ;  /* 0x000000d7dada7220 */ /* 0x000fe20000410000 */
[----:B------:R-:W-:Y:S01]  /*9650*/  FMUL.FTZ R233, R212, R219 ;  /* 0x000000dbd4e97220 */ /* 0x000fe20000410000 */
        /* <DEDUP_REMOVED lines=10> */
[----:B------:R-:W-:Y:S01]  /*9700*/  FFMA.FTZ R231, R215, UR43, -R64 ;  /* 0x0000002bd7e77c23 */ /* 0x000fe20008010840 */
[----:B------:R-:W-:Y:S01]  /*9710*/  FMUL.FTZ R66, R125, UR43 ;  /* 0x0000002b7d427c20 */ /* 0x000fe20008410000 */
[C---:B------:R-:W-:Y:S01]  /*9720*/  FMUL.FTZ R64, R217.reuse, R128 ;  /* 0x00000080d9407220 */ /* 0x040fe20000410000 */
[-C--:B------:R-:W-:Y:S01]  /*9730*/  FMUL.FTZ R217, R217, R218.reuse ;  /* 0x000000dad9d97220 */ /* 0x080fe20000410000 */
[----:B------:R-:W-:Y:S01]  /*9740*/  FFMA.FTZ R65, R228, R225, R65 ;  /* 0x000000e1e4417223 */ /* 0x000fe20000010041 */
[----:B------:R-:W-:Y:S01]  /*9750*/  FFMA.FTZ R219, R215, UR44, R66 ;  /* 0x0000002cd7db7c23 */ /* 0x000fe20008010042 */
[C---:B------:R-:W-:Y:S01]  /*9760*/  FFMA.FTZ R64, R129.reuse, R218, -R64 ;  /* 0x000000da81407223 */ /* 0x040fe20000010840 */
[----:B------:R-:W-:Y:S01]  /*9770*/  FFMA.FTZ R66, R129, R128, R217 ;  /* 0x0000008081427223 */ /* 0x000fe200000100d9 */
[C---:B------:R-:W-:Y:S01]  /*9780*/  FMUL.FTZ R217, R149.reuse, R218 ;  /* 0x000000da95d97220 */ /* 0x040fe20000410000 */
[----:B------:R-:W-:Y:S01]  /*9790*/  FMUL.FTZ R129, R149, R128 ;  /* 0x0000008095817220 */ /* 0x000fe20000410000 */
[C---:B------:R-:W-:Y:S01]  /*97a0*/  FFMA.FTZ R65, R226.reuse, R64, R65 ;  /* 0x00000040e2417223 */ /* 0x040fe20000010041 */
[----:B------:R-:W-:Y:S01]  /*97b0*/  FFMA.FTZ R67, -R226, R66, R67 ;  /* 0x00000042e2437223 */ /* 0x000fe20000010143 */
[C---:B------:R-:W-:Y:S01]  /*97c0*/  FFMA.FTZ R217, R144.reuse, R128, R217 ;  /* 0x0000008090d97223 */ /* 0x040fe200000100d9 */
[----:B------:R-:W-:Y:S01]  /*97d0*/  FFMA.FTZ R64, R144, R218, -R129 ;  /* 0x000000da90407223 */ /* 0x000fe20000010881 */
[----:B------:R-:W-:Y:S01]  /*97e0*/  FMUL.FTZ R221, R124, UR43 ;  /* 0x0000002b7cdd7c20 */ /* 0x000fe20008410000 */
[----:B------:R-:W-:Y:S01]  /*97f0*/  FMUL.FTZ R231, R228, R231 ;  /* 0x000000e7e4e77220 */ /* 0x000fe20000410000 */
[----:B------:R-:W-:Y:S01]  /*9800*/  FADD.FTZ R129, RZ, R217 ;  /* 0x000000d9ff817221 */ /* 0x000fe20000010000 */
[----:B------:R-:W-:Y:S01]  /*9810*/  FFMA.FTZ R217, R43, R111, R64 ;  /* 0x0000006f2bd97223 */ /* 0x000fe20000010040 */
[----:B------:R-:W-:Y:S01]  /*9820*/  FFMA.FTZ R221, R216, UR44, R221 ;  /* 0x0000002cd8dd7c23 */ /* 0x000fe200080100dd */
[----:B------:R-:W-:Y:S01]  /*9830*/  FFMA.FTZ R228, -R228, R219, -RZ ;  /* 0x000000dbe4e47223 */ /* 0x000fe200000109ff */
[C---:B------:R-:W-:Y:S01]  /*9840*/  FMUL.FTZ R227, R204.reuse, R129 ;  /* 0x00000081cce37220 */ /* 0x040fe20000410000 */
[C---:B------:R-:W-:Y:S01]  /*9850*/  FMUL.FTZ R66, R129.reuse, UR43 ;  /* 0x0000002b81427c20 */ /* 0x040fe20008410000 */
[-C--:B------:R-:W-:Y:S01]  /*9860*/  FMUL.FTZ R204, R204, R217.reuse ;  /* 0x000000d9cccc7220 */ /* 0x080fe20000410000 */
[----:B------:R-:W-:Y:S01]  /*9870*/  FMUL.FTZ R64, R129, UR44 ;  /* 0x0000002c81407c20 */ /* 0x000fe20008410000 */
[----:B------:R-:W-:Y:S01]  /*9880*/  FFMA.FTZ R227, R130, R217, -R227 ;  /* 0x000000d982e37223 */ /* 0x000fe200000108e3 */
[----:B------:R-:W-:Y:S01]  /*9890*/  FMUL.FTZ R219, R128, UR44 ;  /* 0x0000002c80db7c20 */ /* 0x000fe20008410000 */
[----:B------:R-:W-:Y:S01]  /*98a0*/  FFMA.FTZ R204, R130, R129, R204 ;  /* 0x0000008182cc7223 */ /* 0x000fe200000100cc */
[C---:B------:R-:W-:Y:S01]  /*98b0*/  FFMA.FTZ R229, R217.reuse, UR43, -R64 ;  /* 0x0000002bd9e57c23 */ /* 0x040fe20008010840 */
[----:B------:R-:W-:Y:S01]  /*98c0*/  FFMA.FTZ R244, R222, R227, R65 ;  /* 0x000000e3def47223 */ /* 0x000fe20000010041 */
[----:B------:R-:W-:Y:S01]  /*98d0*/  FFMA.FTZ R65, R217, UR44, R66 ;  /* 0x0000002cd9417c23 */ /* 0x000fe20008010042 */
[C---:B------:R-:W-:Y:S01]  /*98e0*/  FMUL.FTZ R66, R148.reuse, R217 ;  /* 0x000000d994427220 */ /* 0x040fe20000410000 */
[----:B------:R-:W-:Y:S01]  /*98f0*/  FMUL.FTZ R64, R148, R129 ;  /* 0x0000008194407220 */ /* 0x000fe20000410000 */
[----:B------:R-:W-:Y:S01]  /*9900*/  FFMA.FTZ R246, -R222, R204, R67 ;  /* 0x000000ccdef67223 */ /* 0x000fe20000010143 */
[----:B------:R-:W-:Y:S01]  /*9910*/  FFMA.FTZ R212, -R212, R221, -RZ ;  /* 0x000000ddd4d47223 */ /* 0x000fe200000109ff */
[C---:B------:R-:W-:Y:S01]  /*9920*/  FFMA.FTZ R66, R143.reuse, R129, R66 ;  /* 0x000000818f427223 */ /* 0x040fe20000010042 */
[----:B------:R-:W-:Y:S01]  /*9930*/  FFMA.FTZ R67, R143, R217, -R64 ;  /* 0x000000d98f437223 */ /* 0x000fe20000010840 */
[----:B------:R-:W-:Y:S01]  /*9940*/  FMUL.FTZ R221, R128, UR43 ;  /* 0x0000002b80dd7c20 */ /* 0x000fe20008410000 */
[----:B------:R-:W-:Y:S01]  /*9950*/  FFMA.FTZ R219, R218, UR43, -R219 ;  /* 0x0000002bdadb7c23 */ /* 0x000fe200080108db */
[----:B------:R-:W-:Y:S01]  /*9960*/  FADD.FTZ R130, RZ, R66 ;  /* 0x00000042ff827221 */ /* 0x000fe20000010000 */
[----:B------:R-:W-:Y:S01]  /*9970*/  FFMA.FTZ R220, R44, R112, R67 ;  /* 0x000000702cdc7223 */ /* 0x000fe20000010043 */
[----:B------:R-:W-:Y:S01]  /*9980*/  HFMA2.MMA R64, -RZ, RZ, 1.875, 0 ;  /* 0x3f800000ff407435 */ /* 0x000fe200000001ff */
[----:B------:R-:W-:Y:S01]  /*9990*/  FFMA.FTZ R225, R218, UR44, R221 ;  /* 0x0000002cdae17c23 */ /* 0x000fe200080100dd */
[----:B------:R-:W-:Y:S01]  /*99a0*/  FMUL.FTZ R204, R135, R130 ;  /* 0x0000008287cc7220 */ /* 0x000fe20000410000 */
[----:B------:R-:W-:Y:S01]  /*99b0*/  FMUL.FTZ R221, R226, R219 ;  /* 0x000000dbe2dd7220 */ /* 0x000fe20000410000 */
[C---:B------:R-:W-:Y:S01]  /*99c0*/  FMUL.FTZ R229, R222.reuse, R229 ;  /* 0x000000e5dee57220 */ /* 0x040fe20000410000 */
[----:B------:R-:W-:Y:S01]  /*99d0*/  FFMA.FTZ R222, -R222, R65, -RZ ;  /* 0x00000041dede7223 */ /* 0x000fe200000109ff */
[-C--:B------:R-:W-:Y:S01]  /*99e0*/  FFMA.FTZ R219, R131, R220.reuse, -R204 ;  /* 0x000000dc83db7223 */ /* 0x080fe200000108cc */
[----:B------:R-:W-:Y:S01]  /*99f0*/  MOV R65, RZ ;  /* 0x000000ff00417202 */ /* 0x000fe20000000f00 */
[----:B------:R-:W-:Y:S01]  /*9a00*/  FMUL.FTZ R135, R135, R220 ;  /* 0x000000dc87877220 */ /* 0x000fe20000410000 */
[----:B------:R-:W-:Y:S01]  /*9a10*/  CS2R R66, SRZ ;  /* 0x0000000000427805 */ /* 0x000fe2000001ff00 */
[----:B------:R-:W-:Y:S01]  /*9a20*/  FADD.FTZ R204, R224, R137 ;  /* 0x00000089e0cc7221 */ /* 0x000fe20000010000 */
[----:B------:R-:W-:Y:S01]  /*9a30*/  FADD.FTZ R137, -R223, R238 ;  /* 0x000000eedf897221 */ /* 0x000fe20000010100 */
[----:B------:R-:W-:Y:S01]  /*9a40*/  FFMA.FTZ R226, -R226, R225, -RZ ;  /* 0x000000e1e2e27223 */ /* 0x000fe200000109ff */
[----:B------:R-:W-:Y:S01]  /*9a50*/  FFMA.FTZ R131, R131, R130, R135 ;  /* 0x0000008283837223 */ /* 0x000fe20000010087 */
[----:B------:R0:W1:Y:S04]  /*9a60*/  SHFL.DOWN PT, R225, R242, 0x1, 0x1f ;  /* 0x08201f00f2e17f89 */ /* 0x00006800000e0000 */
[----:B------:R-:W2:Y:S01]  /*9a70*/  @!P4 LDS.128 R64, [UR42+0x2e10] ;  /* 0x002e102aff40c984 */ /* 0x000ea20008000c00 */
[----:B------:R-:W-:-:S03]  /*9a80*/  ISETP.GT.U32.AND P4, PT, R235, 0x17, PT ;  /* 0x00000017eb00780c */ /* 0x000fc60003f84070 */
[----:B------:R0:W3:Y:S04]  /*9a90*/  SHFL.DOWN PT, R135, R243, 0x1, 0x1f ;  /* 0x08201f00f3877f89 */ /* 0x0000e800000e0000 */
[----:B------:R0:W4:Y:S04]  /*9aa0*/  SHFL.DOWN PT, R238, R204, 0x1, 0x1f ;  /* 0x08201f00ccee7f89 */ /* 0x00012800000e0000 */
[----:B------:R0:W0:Y:S01]  /*9ab0*/  SHFL.DOWN PT, R248, R137, 0x1, 0x1f ;  /* 0x08201f0089f87f89 */ /* 0x00002200000e0000 */
[----:B------:R-:W-:Y:S05]  /*9ac0*/  @!P6 BRA `(.L_x_12800) ;  /* 0x00000000002ce947 */ /* 0x000fea0003800000 */
[C---:B0-----:R-:W-:Y:S01]  /*9ad0*/  FMUL.FTZ R227, R243.reuse, R248 ;  /* 0x000000f8f3e37220 */ /* 0x041fe20000410000 */
[----:B----4-:R-:W-:-:S03]  /*9ae0*/  FMUL.FTZ R235, R243, R238 ;  /* 0x000000eef3eb7220 */ /* 0x010fc60000410000 */
[C---:B------:R-:W-:Y:S01]  /*9af0*/  FFMA.FTZ R227, R242.reuse, R238, -R227 ;  /* 0x000000eef2e37223 */ /* 0x040fe200000108e3 */
[----:B---3--:R-:W-:Y:S01]  /*9b00*/  FMUL.FTZ R238, R243, R135 ;  /* 0x00000087f3ee7220 */ /* 0x008fe20000410000 */
[C---:B-1----:R-:W-:Y:S01]  /*9b10*/  FMUL.FTZ R243, R225.reuse, R243 ;  /* 0x000000f3e1f37220 */ /* 0x042fe20000410000 */
[----:B------:R-:W-:Y:S01]  /*9b20*/  FFMA.FTZ R248, R242, R248, R235 ;  /* 0x000000f8f2f87223 */ /* 0x000fe200000100eb */
[----:B------:R-:W-:Y:S01]  /*9b30*/  FADD.FTZ R204, R204, R227 ;  /* 0x000000e3cccc7221 */ /* 0x000fe20000010000 */
[----:B------:R-:W-:Y:S01]  /*9b40*/  FFMA.FTZ R238, R225, R242, -R238 ;  /* 0x000000f2e1ee7223 */ /* 0x000fe200000108ee */
[----:B------:R-:W-:Y:S01]  /*9b50*/  FFMA.FTZ R243, R242, R135, R243 ;  /* 0x00000087f2f37223 */ /* 0x000fe200000100f3 */
[----:B------:R-:W-:-:S03]  /*9b60*/  FADD.FTZ R137, R137, R248 ;  /* 0x000000f889897221 */ /* 0x000fc60000010000 */
[----:B------:R-:W-:-:S07]  /*9b70*/  MOV R242, R238 ;  /* 0x000000ee00f27202 */ /* 0x000fce0000000f00 */
.L_x_12800:
[----:B------:R-:W-:Y:S05]  /*9b80*/  BSYNC B0 ;  /* 0x0000000000007941 */ /* 0x000fea0003800000 */
.L_x_12799:
[----:B-1----:R1:W0:Y:S01]  /*9b90*/  SHFL.DOWN PT, R225, R242, 0x2, 0x1f ;  /* 0x08401f00f2e17f89 */ /* 0x00222200000e0000 */
[----:B------:R-:W-:Y:S03]  /*9ba0*/  BSSY B0, `(.L_x_12801) ;  /* 0x0000010000007945 */ /* 0x000fe60003800000 */
[----:B---3--:R1:W3:Y:S04]  /*9bb0*/  SHFL.DOWN PT, R135, R243, 0x2, 0x1f ;  /* 0x08401f00f3877f89 */ /* 0x0082e800000e0000 */
[----:B----4-:R1:W4:Y:S04]  /*9bc0*/  SHFL.DOWN PT, R238, R204, 0x2, 0x1f ;  /* 0x08401f00ccee7f89 */ /* 0x01032800000e0000 */
[----:B------:R1:W0:Y:S01]  /*9bd0*/  SHFL.DOWN PT, R250, R137, 0x2, 0x1f ;  /* 0x08401f0089fa7f89 */ /* 0x00022200000e0000 */
[----:B------:R-:W-:Y:S05]  /*9be0*/  @P2 BRA `(.L_x_12802) ;  /* 0x00000000002c2947 */ /* 0x000fea0003800000 */
[C---:B0-----:R-:W-:Y:S01]  /*9bf0*/  FMUL.FTZ R227, R243.reuse, R250 ;  /* 0x000000faf3e37220 */ /* 0x041fe20000410000 */
[CC--:B----4-:R-:W-:Y:S01]  /*9c00*/  FMUL.FTZ R235, R243.reuse, R238.reuse ;  /* 0x000000eef3eb7220 */ /* 0x0d0fe20000410000 */
[C---:B------:R-:W-:Y:S02]  /*9c10*/  FMUL.FTZ R248, R243.reuse, R225 ;  /* 0x000000e1f3f87220 */ /* 0x040fe40000410000 */
[C---:B------:R-:W-:Y:S01]  /*9c20*/  FFMA.FTZ R227, R242.reuse, R238, -R227 ;  /* 0x000000eef2e37223 */ /* 0x040fe200000108e3 */
[-C--:B---3--:R-:W-:Y:S01]  /*9c30*/  FMUL.FTZ R238, R243, R135.reuse ;  /* 0x00000087f3ee7220 */ /* 0x088fe20000410000 */
[C---:B------:R-:W-:Y:S01]  /*9c40*/  FFMA.FTZ R250, R242.reuse, R250, R235 ;  /* 0x000000faf2fa7223 */ /* 0x040fe200000100eb */
[----:B-1----:R-:W-:Y:S01]  /*9c50*/  FFMA.FTZ R243, R242, R135, R248 ;  /* 0x00000087f2f37223 */ /* 0x002fe200000100f8 */
[----:B------:R-:W-:Y:S01]  /*9c60*/  FADD.FTZ R204, R204, R227 ;  /* 0x000000e3cccc7221 */ /* 0x000fe20000010000 */
[----:B------:R-:W-:Y:S01]  /*9c70*/  FFMA.FTZ R238, R242, R225, -R238 ;  /* 0x000000e1f2ee7223 */ /* 0x000fe200000108ee */
[----:B------:R-:W-:-:S04]  /*9c80*/  FADD.FTZ R137, R137, R250 ;  /* 0x000000fa89897221 */ /* 0x000fc80000010000 */
[----:B------:R-:W-:-:S07]  /*9c90*/  MOV R242, R238 ;  /* 0x000000ee00f27202 */ /* 0x000fce0000000f00 */
.L_x_12802:
[----:B------:R-:W-:Y:S05]  /*9ca0*/  BSYNC B0 ;  /* 0x0000000000007941 */ /* 0x000fea0003800000 */
.L_x_12801:
[----:B0-----:R0:W0:Y:S01]  /*9cb0*/  SHFL.DOWN PT, R225, R242, 0x4, 0x1f ;  /* 0x08801f00f2e17f89 */ /* 0x00102200000e0000 */
[----:B------:R-:W-:Y:S03]  /*9cc0*/  BSSY B0, `(.L_x_12803) ;  /* 0x0000010000007945 */ /* 0x000fe60003800000 */
[----:B---3--:R3:W0:Y:S04]  /*9cd0*/  SHFL.DOWN PT, R135, R243, 0x4, 0x1f ;  /* 0x08801f00f3877f89 */ /* 0x00862800000e0000 */
[----:B----4-:R3:W4:Y:S04]  /*9ce0*/  SHFL.DOWN PT, R238, R204, 0x4, 0x1f ;  /* 0x08801f00ccee7f89 */ /* 0x01072800000e0000 */
[----:B------:R3:W0:Y:S01]  /*9cf0*/  SHFL.DOWN PT, R250, R137, 0x4, 0x1f ;  /* 0x08801f0089fa7f89 */ /* 0x00062200000e0000 */
[----:B------:R-:W-:Y:S05]  /*9d00*/  @P3 BRA `(.L_x_12804) ;  /* 0x00000000002c3947 */ /* 0x000fea0003800000 */
[C---:B0-----:R-:W-:Y:S01]  /*9d10*/  FMUL.FTZ R227, R243.reuse, R250 ;  /* 0x000000faf3e37220 */ /* 0x041fe20000410000 */
[CC--:B----4-:R-:W-:Y:S01]  /*9d20*/  FMUL.FTZ R235, R243.reuse, R238.reuse ;  /* 0x000000eef3eb7220 */ /* 0x0d0fe20000410000 */
[C---:B------:R-:W-:Y:S02]  /*9d30*/  FMUL.FTZ R248, R243.reuse, R225 ;  /* 0x000000e1f3f87220 */ /* 0x040fe40000410000 */
[C---:B------:R-:W-:Y:S01]  /*9d40*/  FFMA.FTZ R227, R242.reuse, R238, -R227 ;  /* 0x000000eef2e37223 */ /* 0x040fe200000108e3 */
[-C--:B------:R-:W-:Y:S01]  /*9d50*/  FMUL.FTZ R238, R243, R135.reuse ;  /* 0x00000087f3ee7220 */ /* 0x080fe20000410000 */
[C---:B------:R-:W-:Y:S01]  /*9d60*/  FFMA.FTZ R250, R242.reuse, R250, R235 ;  /* 0x000000faf2fa7223 */ /* 0x040fe200000100eb */
[----:B-1-3--:R-:W-:Y:S01]  /*9d70*/  FFMA.FTZ R243, R242, R135, R248 ;  /* 0x00000087f2f37223 */ /* 0x00afe200000100f8 */
[----:B------:R-:W-:Y:S01]  /*9d80*/  FADD.FTZ R204, R204, R227 ;  /* 0x000000e3cccc7221 */ /* 0x000fe20000010000 */
[----:B------:R-:W-:Y:S01]  /*9d90*/  FFMA.FTZ R238, R242, R225, -R238 ;  /* 0x000000e1f2ee7223 */ /* 0x000fe200000108ee */
[----:B------:R-:W-:-:S04]  /*9da0*/  FADD.FTZ R137, R137, R250 ;  /* 0x000000fa89897221 */ /* 0x000fc80000010000 */
[----:B------:R-:W-:-:S07]  /*9db0*/  MOV R242, R238 ;  /* 0x000000ee00f27202 */ /* 0x000fce0000000f00 */
.L_x_12804:
[----:B------:R-:W-:Y:S05]  /*9dc0*/  BSYNC B0 ;  /* 0x0000000000007941 */ /* 0x000fea0003800000 */
.L_x_12803:
[----:B0-----:R0:W0:Y:S01]  /*9dd0*/  SHFL.DOWN PT, R225, R242, 0x8, 0x1f ;  /* 0x09001f00f2e17f89 */ /* 0x00102200000e0000 */
[----:B------:R-:W-:Y:S03]  /*9de0*/  BSSY B0, `(.L_x_12805) ;  /* 0x0000010000007945 */ /* 0x000fe60003800000 */
[----:B------:R0:W0:Y:S04]  /*9df0*/  SHFL.DOWN PT, R135, R243, 0x8, 0x1f ;  /* 0x09001f00f3877f89 */ /* 0x00002800000e0000 */
[----:B----4-:R4:W0:Y:S04]  /*9e00*/  SHFL.DOWN PT, R238, R204, 0x8, 0x1f ;  /* 0x09001f00ccee7f89 */ /* 0x01082800000e0000 */
[----:B------:R4:W0:Y:S01]  /*9e10*/  SHFL.DOWN PT, R250, R137, 0x8, 0x1f ;  /* 0x09001f0089fa7f89 */ /* 0x00082200000e0000 */
[----:B------:R-:W-:Y:S05]  /*9e20*/  @P4 BRA `(.L_x_12806) ;  /* 0x00000000002c4947 */ /* 0x000fea0003800000 */
[C---:B0-----:R-:W-:Y:S01]  /*9e30*/  FMUL.FTZ R227, R243.reuse, R250 ;  /* 0x000000faf3e37220 */ /* 0x041fe20000410000 */
[CC--:B------:R-:W-:Y:S01]  /*9e40*/  FMUL.FTZ R235, R243.reuse, R238.reuse ;  /* 0x000000eef3eb7220 */ /* 0x0c0fe20000410000 */
[C---:B------:R-:W-:Y:S02]  /*9e50*/  FMUL.FTZ R248, R243.reuse, R225 ;  /* 0x000000e1f3f87220 */ /* 0x040fe40000410000 */
[C---:B------:R-:W-:Y:S01]  /*9e60*/  FFMA.FTZ R227, R242.reuse, R238, -R227 ;  /* 0x000000eef2e37223 */ /* 0x040fe200000108e3 */
[-C--:B------:R-:W-:Y:S01]  /*9e70*/  FMUL.FTZ R238, R243, R135.reuse ;  /* 0x00000087f3ee7220 */ /* 0x080fe20000410000 */
[C---:B------:R-:W-:Y:S01]  /*9e80*/  FFMA.FTZ R250, R242.reuse, R250, R235 ;  /* 0x000000faf2fa7223 */ /* 0x040fe200000100eb */
[----:B-1-3--:R-:W-:Y:S01]  /*9e90*/  FFMA.FTZ R243, R242, R135, R248 ;  /* 0x00000087f2f37223 */ /* 0x00afe200000100f8 */
[----:B----4-:R-:W-:Y:S01]  /*9ea0*/  FADD.FTZ R204, R204, R227 ;  /* 0x000000e3cccc7221 */ /* 0x010fe20000010000 */
[----:B------:R-:W-:Y:S01]  /*9eb0*/  FFMA.FTZ R238, R242, R225, -R238 ;  /* 0x000000e1f2ee7223 */ /* 0x000fe200000108ee */
[----:B------:R-:W-:-:S04]  /*9ec0*/  FADD.FTZ R137, R137, R250 ;  /* 0x000000fa89897221 */ /* 0x000fc80000010000 */
[----:B------:R-:W-:-:S07]  /*9ed0*/  MOV R242, R238 ;  /* 0x000000ee00f27202 */ /* 0x000fce0000000f00 */
.L_x_12806:
[----:B------:R-:W-:Y:S05]  /*9ee0*/  BSYNC B0 ;  /* 0x0000000000007941 */ /* 0x000fea0003800000 */
.L_x_12805:
[----:B0-----:R0:W0:Y:S01]  /*9ef0*/  SHFL.DOWN PT, R225, R242, 0x10, 0x1f ;  /* 0x0a001f00f2e17f89 */ /* 0x00102200000e0000 */
[----:B------:R-:W-:Y:S03]  /*9f00*/  BSSY B0, `(.L_x_12807) ;  /* 0x0000010000007945 */ /* 0x000fe60003800000 */
[----:B------:R0:W0:Y:S04]  /*9f10*/  SHFL.DOWN PT, R135, R243, 0x10, 0x1f ;  /* 0x0a001f00f3877f89 */ /* 0x00002800000e0000 */
[----:B------:R0:W0:Y:S04]  /*9f20*/  SHFL.DOWN PT, R238, R204, 0x10, 0x1f ;  /* 0x0a001f00ccee7f89 */ /* 0x00002800000e0000 */
        /* <DEDUP_REMOVED lines=13> */
.L_x_12808:
[----:B------:R-:W-:Y:S05]  /*a000*/  BSYNC B0 ;  /* 0x0000000000007941 */ /* 0x000fea0003800000 */
.L_x_12807:
[----:B0-----:R-:W2:Y:S01]  /*a010*/  SHFL.IDX PT, R135, R243, RZ, 0x1f ;  /* 0x00001ffff3877589 */ /* 0x001ea200000e0000 */
[----:B------:R-:W-:Y:S01]  /*a020*/  FADD.FTZ R225, R60, R60 ;  /* 0x0000003c3ce17221 */ /* 0x000fe20000010000 */
[C---:B------:R-:W-:Y:S01]  /*a030*/  FMUL.FTZ R238, R152.reuse, R220 ;  /* 0x000000dc98ee7220 */ /* 0x040fe20000410000 */
[-C--:B------:R-:W-:Y:S01]  /*a040*/  FMUL.FTZ R227, R152, R130.reuse ;  /* 0x0000008298e37220 */ /* 0x080fe20000410000 */
[----:B------:R-:W0:Y:S01]  /*a050*/  SHFL.IDX PT, R235, R242, RZ, 0x1f ;  /* 0x00001ffff2eb7589 */ /* 0x000e2200000e0000 */
[----:B------:R-:W-:Y:S01]  /*a060*/  FFMA.FTZ R244, R225, R219, R244 ;  /* 0x000000dbe1f47223 */ /* 0x000fe200000100f4 */
[C---:B------:R-:W-:Y:S01]  /*a070*/  FFMA.FTZ R219, R161.reuse, R130, R238 ;  /* 0x00000082a1db7223 */ /* 0x040fe200000100ee */
[----:B------:R-:W-:Y:S01]  /*a080*/  FFMA.FTZ R248, R161, R220, -R227 ;  /* 0x000000dca1f87223 */ /* 0x000fe200000108e3 */
[----:B------:R-:W-:Y:S01]  /*a090*/  FFMA.FTZ R238, -R225, R131, R246 ;  /* 0x00000083e1ee7223 */ /* 0x000fe200000101f6 */
[C---:B------:R-:W-:Y:S01]  /*a0a0*/  FMUL.FTZ R237, R130.reuse, UR44 ;  /* 0x0000002c82ed7c20 */ /* 0x040fe20008410000 */
[----:B------:R-:W-:Y:S01]  /*a0b0*/  FADD.FTZ R131, RZ, R219 ;  /* 0x000000dbff837221 */ /* 0x000fe20000010000 */
[----:B------:R-:W-:Y:S01]  /*a0c0*/  FFMA.FTZ R219, R45, R113, R248 ;  /* 0x000000712ddb7223 */ /* 0x000fe200000100f8 */
[----:B------:R-:W-:Y:S01]  /*a0d0*/  FMUL.FTZ R227, R130, UR43 ;  /* 0x0000002b82e37c20 */ /* 0x000fe20008410000 */
[----:B------:R-:W-:Y:S01]  /*a0e0*/  FFMA.FTZ R246, R220, UR43, -R237 ;  /* 0x0000002bdcf67c23 */ /* 0x000fe200080108ed */
[C---:B------:R-:W-:Y:S01]  /*a0f0*/  FMUL.FTZ R241, R132.reuse, R131 ;  /* 0x0000008384f17220 */ /* 0x040fe20000410000 */
[----:B------:R-:W-:Y:S01]  /*a100*/  FMUL.FTZ R248, R132, R219 ;  /* 0x000000db84f87220 */ /* 0x000fe20000410000 */
[----:B------:R-:W-:Y:S01]  /*a110*/  FADD.FTZ R239, R61, R61 ;  /* 0x0000003d3def7221 */ /* 0x000fe20000010000 */
[----:B------:R-:W-:Y:S01]  /*a120*/  FFMA.FTZ R132, R220, UR44, R227 ;  /* 0x0000002cdc847c23 */ /* 0x000fe200080100e3 */
[C---:B------:R-:W-:Y:S01]  /*a130*/  FMUL.FTZ R227, R225.reuse, R246 ;  /* 0x000000f6e1e37220 */ /* 0x040fe20000410000 */
[C---:B------:R-:W-:Y:S01]  /*a140*/  FFMA.FTZ R237, R136.reuse, R131, R248 ;  /* 0x0000008388ed7223 */ /* 0x040fe200000100f8 */
[----:B------:R-:W-:Y:S01]  /*a150*/  FFMA.FTZ R241, R136, R219, -R241 ;  /* 0x000000db88f17223 */ /* 0x000fe200000108f1 */
[----:B------:R-:W-:Y:S01]  /*a160*/  FFMA.FTZ R225, -R225, R132, -RZ ;  /* 0x00000084e1e17223 */ /* 0x000fe200000109ff */
[----:B------:R-:W-:Y:S01]  /*a170*/  FMUL.FTZ R246, R131, UR44 ;  /* 0x0000002c83f67c20 */ /* 0x000fe20008410000 */
[----:B------:R-:W-:Y:S01]  /*a180*/  FFMA.FTZ R237, -R239, R237, R238 ;  /* 0x000000edefed7223 */ /* 0x000fe200000101ee */
[C---:B--2---:R-:W-:Y:S01]  /*a190*/  FMUL.FTZ R238, R135.reuse, R65 ;  /* 0x0000004187ee7220 */ /* 0x044fe20000410000 */
[C---:B------:R-:W-:Y:S01]  /*a1a0*/  FMUL.FTZ R245, R135.reuse, R67 ;  /* 0x0000004387f57220 */ /* 0x040fe20000410000 */
[C---:B------:R-:W-:Y:S01]  /*a1b0*/  FMUL.FTZ R136, R135.reuse, R66 ;  /* 0x0000004287887220 */ /* 0x040fe20000410000 */
[-C--:B------:R-:W-:Y:S01]  /*a1c0*/  FMUL.FTZ R132, R135, R64.reuse ;  /* 0x0000004087847220 */ /* 0x080fe20000410000 */
[----:B------:R-:W-:Y:S01]  /*a1d0*/  FFMA.FTZ R241, R239, R241, R244 ;  /* 0x000000f1eff17223 */ /* 0x000fe200000100f4 */
[C---:B0-----:R-:W-:Y:S01]  /*a1e0*/  FFMA.FTZ R64, R235.reuse, R64, -R238 ;  /* 0x00000040eb407223 */ /* 0x041fe200000108ee */
[C---:B------:R-:W-:Y:S01]  /*a1f0*/  FFMA.FTZ R135, R235.reuse, R66, -R245 ;  /* 0x00000042eb877223 */ /* 0x040fe200000108f5 */
[C---:B------:R-:W-:Y:S01]  /*a200*/  FFMA.FTZ R136, R235.reuse, R67, R136 ;  /* 0x00000043eb887223 */ /* 0x040fe20000010088 */
[----:B------:R-:W-:Y:S01]  /*a210*/  FFMA.FTZ R65, R235, R65, R132 ;  /* 0x00000041eb417223 */ /* 0x000fe20000010084 */
[C---:B------:R-:W-:Y:S01]  /*a220*/  FMUL.FTZ R245, R147.reuse, R131 ;  /* 0x0000008393f57220 */ /* 0x040fe20000410000 */
[-C--:B------:R-:W-:Y:S01]  /*a230*/  FMUL.FTZ R235, R147, R219.reuse ;  /* 0x000000db93eb7220 */ /* 0x080fe20000410000 */
[----:B------:R-:W-:Y:S01]  /*a240*/  FMUL.FTZ R244, R131, UR43 ;  /* 0x0000002b83f47c20 */ /* 0x000fe20008410000 */
[----:B------:R-:W-:Y:S01]  /*a250*/  SHFL.IDX PT, R67, R67, RZ, 0x1f ;  /* 0x00001fff43437589 */ /* 0x000fe200000e0000 */
[C---:B------:R-:W-:Y:S01]  /*a260*/  FFMA.FTZ R238, R142.reuse, R219, -R245 ;  /* 0x000000db8eee7223 */ /* 0x040fe200000108f5 */
[C---:B------:R-:W-:Y:S01]  /*a270*/  FFMA.FTZ R246, R219.reuse, UR43, -R246 ;  /* 0x0000002bdbf67c23 */ /* 0x040fe200080108f6 */
[----:B------:R-:W-:Y:S01]  /*a280*/  FFMA.FTZ R244, R219, UR44, R244 ;  /* 0x0000002cdbf47c23 */ /* 0x000fe200080100f4 */
[----:B-1-3--:R-:W0:Y:S01]  /*a290*/  SHFL.DOWN PT, R243, R243, 0x1, 0x1f ;  /* 0x08201f00f3f37f89 */ /* 0x00ae2200000e0000 */
[----:B------:R-:W-:Y:S01]  /*a2a0*/  FFMA.FTZ R132, R142, R131, R235 ;  /* 0x000000838e847223 */ /* 0x000fe200000100eb */
[C---:B------:R-:W-:Y:S01]  /*a2b0*/  FMUL.FTZ R235, R239.reuse, R246 ;  /* 0x000000f6efeb7220 */ /* 0x040fe20000410000 */
[----:B------:R-:W-:Y:S01]  /*a2c0*/  FFMA.FTZ R238, R46, R114, R238 ;  /* 0x000000722eee7223 */ /* 0x000fe200000100ee */
[----:B------:R-:W1:Y:S01]  /*a2d0*/  SHFL.IDX PT, R66, R66, RZ, 0x1f ;  /* 0x00001fff42427589 */ /* 0x000e6200000e0000 */
[----:B------:R-:W-:Y:S01]  /*a2e0*/  FADD.FTZ R132, RZ, R132 ;  /* 0x00000084ff847221 */ /* 0x000fe20000010000 */
[----:B------:R-:W-:Y:S01]  /*a2f0*/  FFMA.FTZ R239, -R239, R244, -RZ ;  /* 0x000000f4efef7223 */ /* 0x000fe200000109ff */
[C---:B------:R-:W-:Y:S01]  /*a300*/  FMUL.FTZ R245, R133.reuse, R238 ;  /* 0x000000ee85f57220 */ /* 0x040fe20000410000 */
[----:B------:R-:W2:Y:S01]  /*a310*/  SHFL.DOWN PT, R242, R242, 0x1, 0x1f ;  /* 0x08201f00f2f27f89 */ /* 0x000ea200000e0000 */
[----:B------:R-:W-:Y:S01]  /*a320*/  FMUL.FTZ R246, R133, R132 ;  /* 0x0000008485f67220 */ /* 0x000fe20000410000 */
[----:B------:R-:W-:Y:S01]  /*a330*/  FFMA.FTZ R216, -R40, R108, R216 ;  /* 0x0000006c28d87223 */ /* 0x000fe200000101d8 */
[C---:B------:R-:W-:Y:S01]  /*a340*/  FFMA.FTZ R245, R236.reuse, R132, R245 ;  /* 0x00000084ecf57223 */ /* 0x040fe200000100f5 */
[----:B------:R-:W3:Y:S01]  /*a350*/  SHFL.DOWN PT, R244, R204, 0x1, 0x1f ;  /* 0x08201f00ccf47f89 */ /* 0x000ee200000e0000 */
[----:B------:R-:W-:Y:S01]  /*a360*/  FFMA.FTZ R246, R236, R238, -R246 ;  /* 0x000000eeecf67223 */ /* 0x000fe200000108f6 */
[----:B------:R-:W-:Y:S01]  /*a370*/  FADD.FTZ R236, R62, R62 ;  /* 0x0000003e3eec7221 */ /* 0x000fe20000010000 */
[----:B------:R-:W-:Y:S01]  /*a380*/  FFMA.FTZ R215, -R41, R109, R215 ;  /* 0x0000006d29d77223 */ /* 0x000fe200000101d7 */
[----:B------:R-:W5:Y:S01]  /*a390*/  SHFL.DOWN PT, R133, R137, 0x1, 0x1f ;  /* 0x08201f0089857f89 */ /* 0x000f6200000e0000 */
[----:B------:R-:W-:Y:S01]  /*a3a0*/  FFMA.FTZ R218, -R42, R110, R218 ;  /* 0x0000006e2ada7223 */ /* 0x000fe200000101da */
[C---:B------:R-:W-:Y:S01]  /*a3b0*/  FFMA.FTZ R247, -R236.reuse, R245, R237 ;  /* 0x000000f5ecf77223 */ /* 0x040fe200000101ed */
[----:B------:R-:W-:Y:S01]  /*a3c0*/  FFMA.FTZ R246, R236, R246, R241 ;  /* 0x000000f6ecf67223 */ /* 0x000fe200000100f1 */
[----:B------:R-:W-:Y:S01]  /*a3d0*/  FMUL.FTZ R241, R132, UR43 ;  /* 0x0000002b84f17c20 */ /* 0x000fe20008410000 */
[----:B------:R-:W-:Y:S01]  /*a3e0*/  FFMA.FTZ R217, -R43, R111, R217 ;  /* 0x0000006f2bd97223 */ /* 0x000fe200000101d9 */
[----:B------:R-:W-:Y:S01]  /*a3f0*/  FFMA.FTZ R220, -R44, R112, R220 ;  /* 0x000000702cdc7223 */ /* 0x000fe200000101dc */
[----:B------:R-:W-:Y:S01]  /*a400*/  FFMA.FTZ R219, -R45, R113, R219 ;  /* 0x000000712ddb7223 */ /* 0x000fe200000101db */
[CC--:B0-----:R-:W-:Y:S01]  /*a410*/  @P1 FMUL.FTZ R237, R243.reuse, R67.reuse ;  /* 0x00000043f3ed1220 */ /* 0x0c1fe20000410000 */
[----:B------:R-:W-:Y:S01]  /*a420*/  FFMA.FTZ R241, R238, UR44, R241 ;  /* 0x0000002ceef17c23 */ /* 0x000fe200080100f1 */
[----:B------:R-:W-:Y:S01]  /*a430*/  USHF.R.S32.HI UR55, URZ, 0x1f, UR11 ;  /* 0x0000001f3f377899 */ /* 0x000fe2000801140b */
[----:B------:R-:W-:Y:S01]  /*a440*/  BSSY B0, `(.L_x_12809) ;  /* 0x00001e3000007945 */ /* 0x000fe20003800000 */
[-C--:B-1----:R-:W-:Y:S01]  /*a450*/  @P1 FMUL.FTZ R248, R243, R66.reuse ;  /* 0x00000042f3f81220 */ /* 0x082fe20000410000 */
[----:B------:R-:W-:Y:S01]  /*a460*/  FMUL.FTZ R243, R132, UR44 ;  /* 0x0000002c84f37c20 */ /* 0x000fe20008410000 */
[----:B------:R-:W-:Y:S01]  /*a470*/  USHF.R.S32.HI UR45, URZ, 0x1f, UR10 ;  /* 0x0000001f3f2d7899 */ /* 0x000fe2000801140a */
[C---:B--2---:R-:W-:Y:S01]  /*a480*/  @P1 FFMA.FTZ R237, R242.reuse, R66, -R237 ;  /* 0x00000042f2ed1223 */ /* 0x044fe200000108ed */
[----:B------:R-:W-:Y:S01]  /*a490*/  @P1 FFMA.FTZ R248, R242, R67, R248 ;  /* 0x00000043f2f81223 */ /* 0x000fe200000100f8 */
[----:B------:R-:W-:-:S02]  /*a4a0*/  FMUL.FTZ R242, R162, R238 ;  /* 0x000000eea2f27220 */ /* 0x000fc40000410000 */
[----:B---3--:R-:W-:Y:S01]  /*a4b0*/  @P1 FADD.FTZ R66, R244, R237 ;  /* 0x000000edf4421221 */ /* 0x008fe20000010000 */
[-C--:B------:R-:W-:Y:S01]  /*a4c0*/  FMUL.FTZ R237, R162, R132.reuse ;  /* 0x00000084a2ed7220 */ /* 0x080fe20000410000 */
[----:B-----5:R-:W-:Y:S01]  /*a4d0*/  @P1 FADD.FTZ R67, R133, R248 ;  /* 0x000000f885431221 */ /* 0x020fe20000010000 */
[C---:B------:R-:W-:Y:S02]  /*a4e0*/  FFMA.FTZ R133, R151.reuse, R132, R242 ;  /* 0x0000008497857223 */ /* 0x040fe400000100f2 */
[----:B------:R-:W-:Y:S02]  /*a4f0*/  FFMA.FTZ R242, R151, R238, -R237 ;  /* 0x000000ee97f27223 */ /* 0x000fe400000108ed */
[----:B------:R-:W-:Y:S02]  /*a500*/  FADD.FTZ R133, RZ, R133 ;  /* 0x00000085ff857221 */ /* 0x000fe40000010000 */
[----:B------:R-:W-:Y:S01]  /*a510*/  FFMA.FTZ R237, R47, R115, R242 ;  /* 0x000000732fed7223 */ /* 0x000fe200000100f2 */
[----:B------:R-:W-:Y:S01]  /*a520*/  FFMA.FTZ R242, R238, UR43, -R243 ;  /* 0x0000002beef27c23 */ /* 0x000fe200080108f3 */
[----:B------:R-:W-:Y:S01]  /*a530*/  FFMA.FTZ R238, -R46, R114, R238 ;  /* 0x000000722eee7223 */ /* 0x000fe200000101ee */
[C---:B------:R-:W-:Y:S01]  /*a540*/  FMUL.FTZ R243, R240.reuse, R133 ;  /* 0x00000085f0f37220 */ /* 0x040fe20000410000 */
[----:B------:R-:W-:Y:S01]  /*a550*/  FMUL.FTZ R244, R240, R237 ;  /* 0x000000edf0f47220 */ /* 0x000fe20000410000 */
[----:B------:R-:W-:Y:S01]  /*a560*/  FMUL.FTZ R240, R236, R242 ;  /* 0x000000f2ecf07220 */ /* 0x000fe20000410000 */
[----:B------:R-:W-:Y:S01]  /*a570*/  FMUL.FTZ R242, R66, -R127 ;  /* 0x8000007f42f27220 */ /* 0x000fe20000410000 */
[C---:B------:R-:W-:Y:S01]  /*a580*/  FFMA.FTZ R243, R168.reuse, R237, -R243 ;  /* 0x000000eda8f37223 */ /* 0x040fe200000108f3 */
[----:B------:R-:W-:Y:S01]  /*a590*/  FFMA.FTZ R244, R168, R133, R244 ;  /* 0x00000085a8f47223 */ /* 0x000fe200000100f4 */
[----:B------:R-:W-:Y:S01]  /*a5a0*/  FMUL.FTZ R168, R67, -R127 ;  /* 0x8000007f43a87220 */ /* 0x000fe20000410000 */
[----:B------:R-:W-:Y:S01]  /*a5b0*/  FFMA.FTZ R236, -R236, R241, -RZ ;  /* 0x000000f1ecec7223 */ /* 0x000fe200000109ff */
[----:B------:R-:W-:Y:S01]  /*a5c0*/  FADD.FTZ R241, R63, R63 ;  /* 0x0000003f3ff17221 */ /* 0x000fe20000010000 */
[----:B------:R-:W-:Y:S01]  /*a5d0*/  FMUL.FTZ R248, R146, R133 ;  /* 0x0000008592f87220 */ /* 0x000fe20000410000 */
[-C--:B------:R-:W-:Y:S01]  /*a5e0*/  FFMA.FTZ R127, R66, R126.reuse, -R168 ;  /* 0x0000007e427f7223 */ /* 0x080fe200000108a8 */
[----:B------:R-:W-:Y:S01]  /*a5f0*/  FFMA.FTZ R168, R67, R126, R242 ;  /* 0x0000007e43a87223 */ /* 0x000fe200000100f2 */
[----:B------:R-:W-:Y:S01]  /*a600*/  FMUL.FTZ R126, R146, R237 ;  /* 0x000000ed927e7220 */ /* 0x000fe20000410000 */
[----:B------:R-:W-:Y:S01]  /*a610*/  FFMA.FTZ R247, -R241, R244, R247 ;  /* 0x000000f4f1f77223 */ /* 0x000fe200000101f7 */
[----:B------:R-:W-:Y:S01]  /*a620*/  FMUL.FTZ R244, R133, UR44 ;  /* 0x0000002c85f47c20 */ /* 0x000fe20008410000 */
[----:B------:R-:W-:Y:S01]  /*a630*/  FFMA.FTZ R246, R241, R243, R246 ;  /* 0x000000f3f1f67223 */ /* 0x000fe200000100f6 */
[----:B------:R-:W-:Y:S01]  /*a640*/  FMUL.FTZ R242, R133, UR43 ;  /* 0x0000002b85f27c20 */ /* 0x000fe20008410000 */
[C---:B------:R-:W-:Y:S01]  /*a650*/  FFMA.FTZ R243, R141.reuse, R237, -R248 ;  /* 0x000000ed8df37223 */ /* 0x040fe200000108f8 */
[----:B------:R-:W-:Y:S01]  /*a660*/  FFMA.FTZ R126, R141, R133, R126 ;  /* 0x000000858d7e7223 */ /* 0x000fe2000001007e */
[C---:B------:R-:W-:Y:S01]  /*a670*/  FFMA.FTZ R244, R237.reuse, UR43, -R244 ;  /* 0x0000002bedf47c23 */ /* 0x040fe200080108f4 */
[----:B------:R-:W0:Y:S01]  /*a680*/  SHFL.IDX PT, R66, R204, RZ, 0x1f ;  /* 0x00001fffcc427589 */ /* 0x000e2200000e0000 */
[----:B------:R-:W-:Y:S01]  /*a690*/  FFMA.FTZ R242, R237, UR44, R242 ;  /* 0x0000002cedf27c23 */ /* 0x000fe200080100f2 */
[----:B------:R-:W-:Y:S01]  /*a6a0*/  FFMA.FTZ R243, R48, R116, R243 ;  /* 0x0000007430f37223 */ /* 0x000fe200000100f3 */
[----:B------:R-:W-:Y:S01]  /*a6b0*/  FADD.FTZ R126, RZ, R126 ;  /* 0x0000007eff7e7221 */ /* 0x000fe20000010000 */
[C---:B------:R-:W-:Y:S01]  /*a6c0*/  FMUL.FTZ R245, R241.reuse, R244 ;  /* 0x000000f4f1f57220 */ /* 0x040fe20000410000 */
[----:B------:R-:W-:Y:S01]  /*a6d0*/  FFMA.FTZ R241, -R241, R242, -RZ ;  /* 0x000000f2f1f17223 */ /* 0x000fe200000109ff */
[----:B------:R4:W1:Y:S01]  /*a6e0*/  SHFL.IDX PT, R67, R137, RZ, 0x1f ;  /* 0x00001fff89437589 */ /* 0x00086200000e0000 */
[CC--:B------:R-:W-:Y:S01]  /*a6f0*/  FMUL.FTZ R242, R163.reuse, R126.reuse ;  /* 0x0000007ea3f27220 */ /* 0x0c0fe20000410000 */
[-C--:B------:R-:W-:Y:S01]  /*a700*/  FMUL.FTZ R251, R163, R243.reuse ;  /* 0x000000f3a3fb7220 */ /* 0x080fe20000410000 */
[----:B------:R-:W-:Y:S01]  /*a710*/  FADD.FTZ R127, R134, R127 ;  /* 0x0000007f867f7221 */ /* 0x000fe20000010000 */
[----:B------:R-:W-:Y:S01]  /*a720*/  FADD.FTZ R139, -R139, R168 ;  /* 0x000000a88b8b7221 */ /* 0x000fe20000010100 */
[----:B------:R-:W-:Y:S01]  /*a730*/  FFMA.FTZ R242, R153, R243, -R242 ;  /* 0x000000f399f27223 */ /* 0x000fe200000108f2 */
[----:B------:R-:W-:Y:S01]  /*a740*/  FFMA.FTZ R237, -R47, R115, R237 ;  /* 0x000000732fed7223 */ /* 0x000fe200000101ed */
[----:B----4-:R-:W-:-:S02]  /*a750*/  FFMA.FTZ R137, R153, R126, R251 ;  /* 0x0000007e99897223 */ /* 0x010fc400000100fb */
[----:B------:R-:W-:Y:S01]  /*a760*/  FFMA.FTZ R242, R49, R117, R242 ;  /* 0x0000007531f27223 */ /* 0x000fe200000100f2 */
[----:B------:R-:W-:Y:S01]  /*a770*/  FMUL.FTZ R250, R202, -R139 ;  /* 0x8000008bcafa7220 */ /* 0x000fe20000410000 */
[----:B------:R-:W-:Y:S02]  /*a780*/  FADD.FTZ R134, RZ, R137 ;  /* 0x00000089ff867221 */ /* 0x000fe40000010000 */
[C---:B------:R-:W-:Y:S01]  /*a790*/  FMUL.FTZ R168, R145.reuse, R242 ;  /* 0x000000f291a87220 */ /* 0x040fe20000410000 */
[----:B------:R-:W-:Y:S01]  /*a7a0*/  FFMA.FTZ R250, R138, R127, -R250 ;  /* 0x0000007f8afa7223 */ /* 0x000fe200000108fa */
[-C--:B------:R-:W-:Y:S02]  /*a7b0*/  FMUL.FTZ R251, R145, R134.reuse ;  /* 0x0000008691fb7220 */ /* 0x080fe40000410000 */
[----:B------:R-:W-:Y:S01]  /*a7c0*/  FFMA.FTZ R137, R140, R134, R168 ;  /* 0x000000868c897223 */ /* 0x000fe200000100a8 */
[----:B0-----:R-:W-:Y:S01]  /*a7d0*/  FADD.FTZ R66, R66, R135 ;  /* 0x0000008742427221 */ /* 0x001fe20000010000 */
[----:B------:R-:W-:-:S02]  /*a7e0*/  FFMA.FTZ R244, R140, R242, -R251 ;  /* 0x000000f28cf47223 */ /* 0x000fc400000108fb */
[----:B------:R-:W-:Y:S01]  /*a7f0*/  FADD.FTZ R135, RZ, R137 ;  /* 0x00000089ff877221 */ /* 0x000fe20000010000 */
[----:B------:R-:W-:Y:S01]  /*a800*/  FMUL.FTZ R251, R202, -R127 ;  /* 0x8000007fcafb7220 */ /* 0x000fe20000410000 */
[----:B------:R-:W-:Y:S01]  /*a810*/  FFMA.FTZ R244, R50, R121, R244 ;  /* 0x0000007932f47223 */ /* 0x000fe200000100f4 */
[----:B-1----:R-:W-:Y:S01]  /*a820*/  FADD.FTZ R67, R67, R136 ;  /* 0x0000008843437221 */ /* 0x002fe20000010000 */
[----:B------:R-:W-:Y:S01]  /*a830*/  FMUL.FTZ R204, R164, R135 ;  /* 0x00000087a4cc7220 */ /* 0x000fe20000410000 */
[----:B------:R-:W-:Y:S01]  /*a840*/  FFMA.FTZ R251, R138, R139, R251 ;  /* 0x0000008b8afb7223 */ /* 0x000fe200000100fb */
[-C--:B------:R-:W-:Y:S02]  /*a850*/  FMUL.FTZ R136, R164, R244.reuse ;  /* 0x000000f4a4887220 */ /* 0x080fe40000410000 */
[C---:B------:R-:W-:Y:S01]  /*a860*/  FFMA.FTZ R204, R165.reuse, R244, -R204 ;  /* 0x000000f4a5cc7223 */ /* 0x040fe200000108cc */
[----:B------:R-:W-:Y:S01]  /*a870*/  FADD.FTZ R210, -R210, R251 ;  /* 0x000000fbd2d27221 */ /* 0x000fe20000010100 */
[----:B------:R-:W-:Y:S01]  /*a880*/  FFMA.FTZ R136, R165, R135, R136 ;  /* 0x00000087a5887223 */ /* 0x000fe20000010088 */
[----:B------:R-:W0:Y:S01]  /*a890*/  S2R R251, SR_TID.X ;  /* 0x0000000000fb7919 */ /* 0x000e220000002100 */
[----:B------:R-:W-:-:S02]  /*a8a0*/  FFMA.FTZ R204, R51, R120, R204 ;  /* 0x0000007833cc7223 */ /* 0x000fc400000100cc */
[----:B------:R-:W-:Y:S02]  /*a8b0*/  FADD.FTZ R136, RZ, R136 ;  /* 0x00000088ff887221 */ /* 0x000fe40000010000 */
[C---:B------:R-:W-:Y:S02]  /*a8c0*/  FMUL.FTZ R137, R167.reuse, R204 ;  /* 0x000000cca7897220 */ /* 0x040fe40000410000 */
[-C--:B------:R-:W-:Y:S02]  /*a8d0*/  FMUL.FTZ R168, R167, R136.reuse ;  /* 0x00000088a7a87220 */ /* 0x080fe40000410000 */
[C---:B------:R-:W-:Y:S02]  /*a8e0*/  FFMA.FTZ R137, R166.reuse, R136, R137 ;  /* 0x00000088a6897223 */ /* 0x040fe40000010089 */
[----:B------:R-:W-:Y:S02]  /*a8f0*/  FFMA.FTZ R168, R166, R204, -R168 ;  /* 0x000000cca6a87223 */ /* 0x000fe400000108a8 */
[----:B------:R-:W-:-:S02]  /*a900*/  FADD.FTZ R137, RZ, R137 ;  /* 0x00000089ff897221 */ /* 0x000fc40000010000 */
[----:B------:R-:W-:Y:S02]  /*a910*/  FFMA.FTZ R168, R52, R119, R168 ;  /* 0x0000007734a87223 */ /* 0x000fe400000100a8 */
[C---:B------:R-:W-:Y:S02]  /*a920*/  FMUL.FTZ R252, R202.reuse, R137 ;  /* 0x00000089cafc7220 */ /* 0x040fe40000410000 */
[-C--:B------:R-:W-:Y:S02]  /*a930*/  FMUL.FTZ R248, R202, R168.reuse ;  /* 0x000000a8caf87220 */ /* 0x080fe40000410000 */
[C---:B------:R-:W-:Y:S01]  /*a940*/  FFMA.FTZ R202, R138.reuse, R168, -R252 ;  /* 0x000000a88aca7223 */ /* 0x040fe200000108fc */
[C---:B------:R-:W-:Y:S01]  /*a950*/  FMUL.FTZ R252, R209.reuse, R243 ;  /* 0x000000f3d1fc7220 */ /* 0x040fe20000410000 */
[----:B------:R-:W-:Y:S01]  /*a960*/  FFMA.FTZ R248, R138, R137, R248 ;  /* 0x000000898af87223 */ /* 0x000fe200000100f8 */
[----:B------:R-:W-:Y:S01]  /*a970*/  FMUL.FTZ R138, R209, R126 ;  /* 0x0000007ed18a7220 */ /* 0x000fe20000410000 */
[----:B------:R-:W-:Y:S01]  /*a980*/  FFMA.FTZ R202, R53, R118, R202 ;  /* 0x0000007635ca7223 */ /* 0x000fe200000100ca */
[C---:B------:R-:W-:Y:S01]  /*a990*/  FFMA.FTZ R252, R208.reuse, R126, R252 ;  /* 0x0000007ed0fc7223 */ /* 0x040fe200000100fc */
[----:B------:R-:W-:Y:S01]  /*a9a0*/  FADD.FTZ R248, RZ, R248 ;  /* 0x000000f8fff87221 */ /* 0x000fe20000010000 */
[----:B------:R-:W-:Y:S01]  /*a9b0*/  FFMA.FTZ R209, R208, R243, -R138 ;  /* 0x000000f3d0d17223 */ /* 0x000fe2000001088a */
[----:B------:R-:W-:Y:S01]  /*a9c0*/  FADD.FTZ R138, R207, R250 ;  /* 0x000000facf8a7221 */ /* 0x000fe20000010000 */
[C---:B------:R-:W-:Y:S01]  /*a9d0*/  FMUL.FTZ R207, R167.reuse, -R210 ;  /* 0x800000d2a7cf7220 */ /* 0x040fe20000410000 */
[C---:B------:R-:W-:Y:S01]  /*a9e0*/  FFMA.FTZ R247, -R6.reuse, R252, R247 ;  /* 0x000000fc06f77223 */ /* 0x040fe200000101f7 */
[----:B------:R-:W-:Y:S01]  /*a9f0*/  FFMA.FTZ R209, R6, R209, R246 ;  /* 0x000000d106d17223 */ /* 0x000fe200000100f6 */
[-C--:B------:R-:W-:Y:S01]  /*aa00*/  FMUL.FTZ R208, R167, -R138.reuse ;  /* 0x8000008aa7d07220 */ /* 0x080fe20000410000 */
[----:B------:R-:W-:Y:S01]  /*aa10*/  FFMA.FTZ R207, R166, R138, -R207 ;  /* 0x0000008aa6cf7223 */ /* 0x000fe200000108cf */
[----:B------:R-:W-:Y:S01]  /*aa20*/  FMUL.FTZ R167, R126, UR43 ;  /* 0x0000002b7ea77c20 */ /* 0x000fe20008410000 */
[----:B------:R-:W-:Y:S01]  /*aa30*/  FMUL.FTZ R250, R174, R244 ;  /* 0x000000f4aefa7220 */ /* 0x000fe20000410000 */
[----:B------:R-:W-:Y:S01]  /*aa40*/  FFMA.FTZ R208, R166, R210, R208 ;  /* 0x000000d2a6d07223 */ /* 0x000fe200000100d0 */
[----:B------:R-:W-:Y:S01]  /*aa50*/  FMUL.FTZ R166, R126, UR44 ;  /* 0x0000002c7ea67c20 */ /* 0x000fe20008410000 */
[----:B------:R-:W-:Y:S01]  /*aa60*/  FFMA.FTZ R167, R243, UR44, R167 ;  /* 0x0000002cf3a77c23 */ /* 0x000fe200080100a7 */
[----:B0-----:R-:W-:Y:S01]  /*aa70*/  ISETP.NE.AND P2, PT, R251, RZ, PT ;  /* 0x000000fffb00720c */ /* 0x001fe20003f45270 */
[----:B------:R-:W-:Y:S01]  /*aa80*/  FADD.FTZ R198, -R198, R208 ;  /* 0x000000d0c6c67221 */ /* 0x000fe20000010100 */
[----:B------:R-:W-:Y:S01]  /*aa90*/  FFMA.FTZ R166, R243, UR43, -R166 ;  /* 0x0000002bf3a67c23 */ /* 0x000fe200080108a6 */
[----:B------:R-:W-:Y:S01]  /*aaa0*/  FFMA.FTZ R167, -R6, R167, -RZ ;  /* 0x000000a706a77223 */ /* 0x000fe200000109ff */
[----:B------:R-:W-:-:S02]  /*aab0*/  FMUL.FTZ R208, R200, R134 ;  /* 0x00000086c8d07220 */ /* 0x000fc40000410000 */
[----:B------:R-:W-:Y:S01]  /*aac0*/  FMUL.FTZ R166, R6, R166 ;  /* 0x000000a606a67220 */ /* 0x000fe20000410000 */
[----:B------:R-:W-:Y:S01]  /*aad0*/  FADD.FTZ R6, R203, R207 ;  /* 0x000000cfcb067221 */ /* 0x000fe20000010000 */
[-C--:B------:R-:W-:Y:S01]  /*aae0*/  FMUL.FTZ R203, R200, R242.reuse ;  /* 0x000000f2c8cb7220 */ /* 0x080fe20000410000 */
[C---:B------:R-:W-:Y:S02]  /*aaf0*/  FFMA.FTZ R208, R199.reuse, R242, -R208 ;  /* 0x000000f2c7d07223 */ /* 0x040fe400000108d0 */
[C---:B------:R-:W-:Y:S01]  /*ab00*/  FMUL.FTZ R246, R164.reuse, -R6 ;  /* 0x80000006a4f67220 */ /* 0x040fe20000410000 */
[----:B------:R-:W-:Y:S01]  /*ab10*/  FFMA.FTZ R200, R199, R134, R203 ;  /* 0x00000086c7c87223 */ /* 0x000fe200000100cb */
[-C--:B------:R-:W-:Y:S01]  /*ab20*/  FMUL.FTZ R199, R164, -R198.reuse ;  /* 0x800000c6a4c77220 */ /* 0x080fe20000410000 */
[----:B------:R-:W-:Y:S01]  /*ab30*/  FMUL.FTZ R203, R134, UR43 ;  /* 0x0000002b86cb7c20 */ /* 0x000fe20008410000 */
[C---:B------:R-:W-:Y:S01]  /*ab40*/  FFMA.FTZ R246, R165.reuse, R198, R246 ;  /* 0x000000c6a5f67223 */ /* 0x040fe200000100f6 */
[----:B------:R-:W-:Y:S01]  /*ab50*/  FFMA.FTZ R208, R2, R208, R209 ;  /* 0x000000d002d07223 */ /* 0x000fe200000100d1 */
[----:B------:R-:W-:Y:S01]  /*ab60*/  FFMA.FTZ R164, R165, R6, -R199 ;  /* 0x00000006a5a47223 */ /* 0x000fe200000108c7 */
[----:B------:R-:W-:Y:S01]  /*ab70*/  FMUL.FTZ R199, R134, UR44 ;  /* 0x0000002c86c77c20 */ /* 0x000fe20008410000 */
[----:B------:R-:W-:Y:S01]  /*ab80*/  FADD.FTZ R201, -R201, R246 ;  /* 0x000000f6c9c97221 */ /* 0x000fe20000010100 */
[----:B------:R-:W-:Y:S01]  /*ab90*/  FFMA.FTZ R200, -R2, R200, R247 ;  /* 0x000000c802c87223 */ /* 0x000fe200000101f7 */
[----:B------:R-:W-:Y:S01]  /*aba0*/  FADD.FTZ R197, R197, R164 ;  /* 0x000000a4c5c57221 */ /* 0x000fe20000010000 */
[C---:B------:R-:W-:Y:S01]  /*abb0*/  FFMA.FTZ R199, R242.reuse, UR43, -R199 ;  /* 0x0000002bf2c77c23 */ /* 0x040fe200080108c7 */
[C---:B------:R-:W-:Y:S01]  /*abc0*/  FMUL.FTZ R165, R145.reuse, -R201 ;  /* 0x800000c991a57220 */ /* 0x040fe20000410000 */
[----:B------:R-:W-:Y:S01]  /*abd0*/  VOTEU.ALL UP0, P2 ;  /* 0x00000000003f7886 */ /* 0x000fe20001000000 */
[-C--:B------:R-:W-:Y:S01]  /*abe0*/  FMUL.FTZ R246, R145, -R197.reuse ;  /* 0x800000c591f67220 */ /* 0x080fe20000410000 */
[----:B------:R-:W-:Y:S01]  /*abf0*/  FFMA.FTZ R145, R242, UR44, R203 ;  /* 0x0000002cf2917c23 */ /* 0x000fe200080100cb */
[----:B------:R-:W-:-:S02]  /*ac00*/  FFMA.FTZ R164, R140, R197, -R165 ;  /* 0x000000c58ca47223 */ /* 0x000fc400000108a5 */
[----:B------:R-:W-:Y:S01]  /*ac10*/  FFMA.FTZ R165, R140, R201, R246 ;  /* 0x000000c98ca57223 */ /* 0x000fe200000100f6 */
[----:B------:R-:W-:Y:S01]  /*ac20*/  FMUL.FTZ R246, R174, R135 ;  /* 0x00000087aef67220 */ /* 0x000fe20000410000 */
[----:B------:R-:W-:Y:S01]  /*ac30*/  FADD.FTZ R169, R169, R164 ;  /* 0x000000a4a9a97221 */ /* 0x000fe20000010000 */
[----:B------:R-:W-:Y:S01]  /*ac40*/  FMUL.FTZ R140, R2, R199 ;  /* 0x000000c7028c7220 */ /* 0x000fe20000410000 */
[----:B------:R-:W-:Y:S01]  /*ac50*/  FADD.FTZ R196, -R196, R165 ;  /* 0x000000a5c4c47221 */ /* 0x000fe20000010100 */
[----:B------:R-:W-:Y:S01]  /*ac60*/  FFMA.FTZ R2, -R2, R145, -RZ ;  /* 0x0000009102027223 */ /* 0x000fe200000109ff */
[-C--:B------:R-:W-:Y:S01]  /*ac70*/  FMUL.FTZ R174, R163, -R169.reuse ;  /* 0x800000a9a3ae7220 */ /* 0x080fe20000410000 */
[----:B------:R-:W-:Y:S01]  /*ac80*/  FMUL.FTZ R165, R135, UR44 ;  /* 0x0000002c87a57c20 */ /* 0x000fe20008410000 */
[----:B------:R-:W-:Y:S01]  /*ac90*/  FMUL.FTZ R164, R163, -R196 ;  /* 0x800000c4a3a47220 */ /* 0x000fe20000410000 */
[----:B------:R-:W-:Y:S01]  /*aca0*/  FFMA.FTZ R163, R195, R244, -R246 ;  /* 0x000000f4c3a37223 */ /* 0x000fe200000108f6 */
[CC--:B------:R-:W-:Y:S01]  /*acb0*/  FFMA.FTZ R145, R153.reuse, R196.reuse, R174 ;  /* 0x000000c499917223 */ /* 0x0c0fe200000100ae */
[----:B------:R-:W-:Y:S01]  /*acc0*/  FFMA.FTZ R174, R244, UR43, -R165 ;  /* 0x0000002bf4ae7c23 */ /* 0x000fe200080108a5 */
[----:B------:R-:W-:Y:S01]  /*acd0*/  FFMA.FTZ R164, R153, R169, -R164 ;  /* 0x000000a999a47223 */ /* 0x000fe200000108a4 */
[----:B------:R-:W-:Y:S01]  /*ace0*/  FFMA.FTZ R195, R195, R135, R250 ;  /* 0x00000087c3c37223 */ /* 0x000fe200000100fa */
[----:B------:R-:W-:Y:S01]  /*acf0*/  FADD.FTZ R145, -R194, R145 ;  /* 0x00000091c2917221 */ /* 0x000fe20000010100 */
[----:B------:R-:W-:Y:S01]  /*ad00*/  FFMA.FTZ R163, R3, R163, R208 ;  /* 0x000000a303a37223 */ /* 0x000fe200000100d0 */
[----:B------:R-:W-:Y:S01]  /*ad10*/  FADD.FTZ R193, R193, R164 ;  /* 0x000000a4c1c17221 */ /* 0x000fe20000010000 */
[----:B------:R-:W-:Y:S01]  /*ad20*/  FFMA.FTZ R153, -R3, R195, R200 ;  /* 0x000000c303997223 */ /* 0x000fe200000101c8 */
[C---:B------:R-:W-:Y:S01]  /*ad30*/  FMUL.FTZ R164, R146.reuse, -R145 ;  /* 0x8000009192a47220 */ /* 0x040fe20000410000 */
[----:B------:R-:W-:Y:S01]  /*ad40*/  @!UP0 ULEA UR42, UR7, UR17, 0x4 ;  /* 0x00000011072a8291 */ /* 0x000fe2000f8e203f */
[-C--:B------:R-:W-:Y:S01]  /*ad50*/  FMUL.FTZ R146, R146, -R193.reuse ;  /* 0x800000c192927220 */ /* 0x080fe20000410000 */
[----:B------:R-:W-:Y:S01]  /*ad60*/  FMUL.FTZ R195, R135, UR43 ;  /* 0x0000002b87c37c20 */ /* 0x000fe20008410000 */
[----:B------:R-:W-:Y:S01]  /*ad70*/  FFMA.FTZ R165, R141, R193, -R164 ;  /* 0x000000c18da57223 */ /* 0x000fe200000108a4 */
[----:B------:R-:W-:Y:S01]  /*ad80*/  FMUL.FTZ R208, R49, R196 ;  /* 0x000000c431d07220 */ /* 0x000fe20000410000 */
[----:B------:R-:W-:Y:S01]  /*ad90*/  FFMA.FTZ R141, R141, R145, R146 ;  /* 0x000000918d8d7223 */ /* 0x000fe20000010092 */
        /* <DEDUP_REMOVED lines=8> */
[----:B------:R-:W-:Y:S01]  /*ae20*/  FFMA.FTZ R162, R191, R204, -R174 ;  /* 0x000000ccbfa27223 */ /* 0x000fe200000108ae */
[C---:B------:R-:W-:Y:S01]  /*ae30*/  FFMA.FTZ R165, R151.reuse, R192, R164 ;  /* 0x000000c097a57223 */ /* 0x040fe200000100a4 */
[----:B------:R0:W-:Y:S01]  /*ae40*/  @!P2 STS.128 [UR42+0x2e10], R64 ;  /* 0x002e1040ff00a988 */ /* 0x0001e20008000c2a */
[----:B------:R-:W-:Y:S01]  /*ae50*/  FFMA.FTZ R174, R151, R170, -R141 ;  /* 0x000000aa97ae7223 */ /* 0x000fe2000001088d */
[----:B------:R-:W-:Y:S01]  /*ae60*/  FFMA.FTZ R164, R4, R162, R163 ;  /* 0x000000a204a47223 */ /* 0x000fe200000100a3 */
[----:B------:R-:W-:Y:S01]  /*ae70*/  FADD.FTZ R151, -R190, R165 ;  /* 0x000000a5be977221 */ /* 0x000fe20000010100 */
[----:B------:R-:W-:Y:S01]  /*ae80*/  FFMA.FTZ R162, -R4, R182, R153 ;  /* 0x000000b604a27223 */ /* 0x000fe20000010199 */
[----:B------:R-:W-:Y:S01]  /*ae90*/  FADD.FTZ R189, R189, R174 ;  /* 0x000000aebdbd7221 */ /* 0x000fe20000010000 */
[C---:B------:R-:W-:Y:S01]  /*aea0*/  FMUL.FTZ R153, R136.reuse, UR44 ;  /* 0x0000002c88997c20 */ /* 0x040fe20008410000 */
[C---:B------:R-:W-:Y:S01]  /*aeb0*/  FMUL.FTZ R141, R147.reuse, -R151 ;  /* 0x80000097938d7220 */ /* 0x040fe20000410000 */
[----:B------:R-:W-:Y:S01]  /*aec0*/  FMUL.FTZ R163, R136, UR43 ;  /* 0x0000002b88a37c20 */ /* 0x000fe20008410000 */
[-C--:B------:R-:W-:Y:S01]  /*aed0*/  FMUL.FTZ R182, R147, -R189.reuse ;  /* 0x800000bd93b67220 */ /* 0x080fe20000410000 */
[----:B------:R-:W-:Y:S01]  /*aee0*/  FFMA.FTZ R153, R204, UR43, -R153 ;  /* 0x0000002bcc997c23 */ /* 0x000fe20008010899 */
[----:B------:R-:W-:Y:S01]  /*aef0*/  FFMA.FTZ R174, R142, R189, -R141 ;  /* 0x000000bd8eae7223 */ /* 0x000fe2000001088d */
[----:B------:R-:W-:Y:S01]  /*af00*/  FFMA.FTZ R163, R204, UR44, R163 ;  /* 0x0000002ccca37c23 */ /* 0x000fe200080100a3 */
[----:B------:R-:W-:Y:S01]  /*af10*/  FFMA.FTZ R141, R142, R151, R182 ;  /* 0x000000978e8d7223 */ /* 0x000fe200000100b6 */
[C---:B------:R-:W-:Y:S01]  /*af20*/  FMUL.FTZ R153, R4.reuse, R153 ;  /* 0x0000009904997220 */ /* 0x040fe20000410000 */
[----:B------:R-:W-:Y:S01]  /*af30*/  FADD.FTZ R142, R171, R174 ;  /* 0x000000aeab8e7221 */ /* 0x000fe20000010000 */
[----:B------:R-:W-:Y:S01]  /*af40*/  FFMA.FTZ R4, -R4, R163, -RZ ;  /* 0x000000a304047223 */ /* 0x000fe200000109ff */
[----:B------:R-:W-:Y:S01]  /*af50*/  FADD.FTZ R188, -R188, R141 ;  /* 0x0000008dbcbc7221 */ /* 0x000fe20000010100 */
[CC--:B------:R-:W-:Y:S01]  /*af60*/  FMUL.FTZ R147, R173.reuse, R137.reuse ;  /* 0x00000089ad937220 */ /* 0x0c0fe20000410000 */
[C---:B------:R-:W-:Y:S01]  /*af70*/  FMUL.FTZ R163, R152.reuse, -R142 ;  /* 0x8000008e98a37220 */ /* 0x040fe20000410000 */
[----:B------:R-:W-:Y:S01]  /*af80*/  FMUL.FTZ R182, R173, R168 ;  /* 0x000000a8adb67220 */ /* 0x000fe20000410000 */
[----:B------:R-:W-:Y:S01]  /*af90*/  FMUL.FTZ R174, R152, -R188 ;  /* 0x800000bc98ae7220 */ /* 0x000fe20000410000 */
[C---:B------:R-:W-:Y:S01]  /*afa0*/  FFMA.FTZ R147, R172.reuse, R168, -R147 ;  /* 0x000000a8ac937223 */ /* 0x040fe20000010893 */
[----:B------:R-:W1:Y:S01]  /*afb0*/  S2R R141, SR_TID.X ;  /* 0x00000000008d7919 */ /* 0x000e620000002100 */
[----:B------:R-:W-:Y:S01]  /*afc0*/  FFMA.FTZ R171, R172, R137, R182 ;  /* 0x00000089acab7223 */ /* 0x000fe200000100b6 */
[C---:B------:R-:W-:Y:S01]  /*afd0*/  FFMA.FTZ R174, R161.reuse, R142, -R174 ;  /* 0x0000008ea1ae7223 */ /* 0x040fe200000108ae */
[----:B------:R-:W-:Y:S01]  /*afe0*/  FFMA.FTZ R161, R161, R188, R163 ;  /* 0x000000bca1a17223 */ /* 0x000fe200000100a3 */
[----:B------:R-:W-:Y:S01]  /*aff0*/  FMUL.FTZ R163, R137, UR44 ;  /* 0x0000002c89a37c20 */ /* 0x000fe20008410000 */
[----:B------:R-:W-:Y:S01]  /*b000*/  FFMA.FTZ R165, R5, R147, R164 ;  /* 0x0000009305a57223 */ /* 0x000fe200000100a4 */
[----:B------:R-:W-:Y:S01]  /*b010*/  FADD.FTZ R187, R187, R174 ;  /* 0x000000aebbbb7221 */ /* 0x000fe20000010000 */
[----:B------:R-:W-:Y:S01]  /*b020*/  FADD.FTZ R161, -R178, R161 ;  /* 0x000000a1b2a17221 */ /* 0x000fe20000010100 */
[----:B------:R-:W-:Y:S01]  /*b030*/  FFMA.FTZ R147, -R5, R171, R162 ;  /* 0x000000ab05937223 */ /* 0x000fe200000101a2 */
[----:B------:R-:W-:Y:S01]  /*b040*/  FFMA.FTZ R162, R168, UR43, -R163 ;  /* 0x0000002ba8a27c23 */ /* 0x000fe200080108a3 */
[C---:B------:R-:W-:Y:S01]  /*b050*/  FMUL.FTZ R152, R148.reuse, -R187 ;  /* 0x800000bb94987220 */ /* 0x040fe20000410000 */
[-C--:B------:R-:W-:Y:S01]  /*b060*/  FMUL.FTZ R148, R148, -R161.reuse ;  /* 0x800000a194947220 */ /* 0x080fe20000410000 */
[----:B------:R-:W-:Y:S01]  /*b070*/  FMUL.FTZ R171, R137, UR43 ;  /* 0x0000002b89ab7c20 */ /* 0x000fe20008410000 */
[----:B------:R-:W-:Y:S01]  /*b080*/  FFMA.FTZ R194, R244, UR44, R195 ;  /* 0x0000002cf4c27c23 */ /* 0x000fe200080100c3 */
[C---:B------:R-:W-:Y:S01]  /*b090*/  FFMA.FTZ R163, R143.reuse, R161, R152 ;  /* 0x000000a18fa37223 */ /* 0x040fe20000010098 */
[----:B------:R-:W-:Y:S01]  /*b0a0*/  FFMA.FTZ R148, R143, R187, -R148 ;  /* 0x000000bb8f947223 */ /* 0x000fe20000010894 */
[----:B------:R-:W-:Y:S01]  /*b0b0*/  FFMA.FTZ R164, R168, UR44, R171 ;  /* 0x0000002ca8a47c23 */ /* 0x000fe200080100ab */
[----:B------:R-:W-:Y:S01]  /*b0c0*/  FMUL.FTZ R152, R5, R162 ;  /* 0x000000a205987220 */ /* 0x000fe20000410000 */
[----:B------:R-:W-:Y:S01]  /*b0d0*/  FADD.FTZ R186, -R186, R163 ;  /* 0x000000a3baba7221 */ /* 0x000fe20000010100 */
[----:B------:R-:W-:Y:S01]  /*b0e0*/  FADD.FTZ R148, R185, R148 ;  /* 0x00000094b9947221 */ /* 0x000fe20000010000 */
[C---:B------:R-:W-:Y:S01]  /*b0f0*/  FMUL.FTZ R162, R176.reuse, R248 ;  /* 0x000000f8b0a27220 */ /* 0x040fe20000410000 */
[----:B------:R-:W-:Y:S01]  /*b100*/  FMUL.FTZ R171, R176, R202 ;  /* 0x000000cab0ab7220 */ /* 0x000fe20000410000 */
[C---:B------:R-:W-:Y:S01]  /*b110*/  FMUL.FTZ R143, R149.reuse, -R186 ;  /* 0x800000ba958f7220 */ /* 0x040fe20000410000 */
[----:B------:R-:W-:Y:S01]  /*b120*/  FMUL.FTZ R149, R149, -R148 ;  /* 0x8000009495957220 */ /* 0x000fe20000410000 */
[C---:B------:R-:W-:Y:S01]  /*b130*/  FFMA.FTZ R163, R177.reuse, R202, -R162 ;  /* 0x000000cab1a37223 */ /* 0x040fe200000108a2 */
[----:B------:R-:W-:Y:S01]  /*b140*/  FFMA.FTZ R171, R177, R248, R171 ;  /* 0x000000f8b1ab7223 */ /* 0x000fe200000100ab */
[C---:B------:R-:W-:Y:S01]  /*b150*/  FFMA.FTZ R143, R144.reuse, R148, -R143 ;  /* 0x00000094908f7223 */ /* 0x040fe2000001088f */
[----:B------:R-:W-:Y:S01]  /*b160*/  FFMA.FTZ R144, R144, R186, R149 ;  /* 0x000000ba90907223 */ /* 0x000fe20000010095 */
[C---:B------:R-:W-:Y:S01]  /*b170*/  FMUL.FTZ R149, R248.reuse, UR44 ;  /* 0x0000002cf8957c20 */ /* 0x040fe20008410000 */
[----:B------:R-:W-:Y:S01]  /*b180*/  FMUL.FTZ R177, R248, UR43 ;  /* 0x0000002bf8b17c20 */ /* 0x000fe20008410000 */
[----:B------:R-:W-:Y:S01]  /*b190*/  FADD.FTZ R143, R184, R143 ;  /* 0x0000008fb88f7221 */ /* 0x000fe20000010000 */
[----:B------:R-:W-:Y:S01]  /*b1a0*/  FADD.FTZ R175, -R175, R144 ;  /* 0x00000090afaf7221 */ /* 0x000fe20000010100 */
[----:B------:R-:W-:Y:S01]  /*b1b0*/  FFMA.FTZ R173, R202, UR43, -R149 ;  /* 0x0000002bcaad7c23 */ /* 0x000fe20008010895 */
[----:B-1----:R-:W-:Y:S01]  /*b1c0*/  SHF.L.U32 R162, R141, 0x5, RZ ;  /* 0x000000058da27819 */ /* 0x002fe200000006ff */
[C---:B------:R-:W-:Y:S01]  /*b1d0*/  FMUL.FTZ R149, R150.reuse, -R143 ;  /* 0x8000008f96957220 */ /* 0x040fe20000410000 */
[----:B------:R-:W-:Y:S01]  /*b1e0*/  FMUL.FTZ R144, R150, -R175 ;  /* 0x800000af96907220 */ /* 0x000fe20000410000 */
[----:B------:R-:W-:Y:S01]  /*b1f0*/  FFMA.FTZ R177, R202, UR44, R177 ;  /* 0x0000002ccab17c23 */ /* 0x000fe200080100b1 */
[----:B------:R-:W-:Y:S01]  /*b200*/  FMUL.FTZ R176, R0, R163 ;  /* 0x000000a300b07220 */ /* 0x000fe20000410000 */
[C---:B------:R-:W-:Y:S01]  /*b210*/  FFMA.FTZ R172, R154.reuse, R175, R149 ;  /* 0x000000af9aac7223 */ /* 0x040fe20000010095 */
[----:B------:R-:W-:Y:S01]  /*b220*/  FFMA.FTZ R144, R154, R143, -R144 ;  /* 0x0000008f9a907223 */ /* 0x000fe20000010890 */
[----:B------:R-:W-:Y:S01]  /*b230*/  FFMA.FTZ R5, -R5, R164, -RZ ;  /* 0x000000a405057223 */ /* 0x000fe200000109ff */
[----:B------:R-:W-:Y:S01]  /*b240*/  LEA.HI.SX32 R174, R162, R162, 0x1b ;  /* 0x000000a2a2ae7211 */ /* 0x000fe200078fdaff */
[----:B------:R-:W-:Y:S01]  /*b250*/  FADD.FTZ R154, -R183, R172 ;  /* 0x000000acb79a7221 */ /* 0x000fe20000010100 */
[----:B------:R-:W-:Y:S01]  /*b260*/  FADD.FTZ R144, R181, R144 ;  /* 0x00000090b5907221 */ /* 0x000fe20000010000 */
[C---:B------:R-:W-:Y:S01]  /*b270*/  FMUL.FTZ R162, R0.reuse, R171 ;  /* 0x000000ab00a27220 */ /* 0x040fe20000410000 */
[----:B------:R-:W-:Y:S01]  /*b280*/  FMUL.FTZ R163, R0, R173 ;  /* 0x000000ad00a37220 */ /* 0x000fe20000410000 */
[----:B------:R-:W-:Y:S01]  /*b290*/  FMUL.FTZ R172, R160, -R154 ;  /* 0x8000009aa0ac7220 */ /* 0x000fe20000410000 */
[----:B------:R-:W-:Y:S01]  /*b2a0*/  FFMA.FTZ R164, -R0, R177, -RZ ;  /* 0x000000b100a47223 */ /* 0x000fe200000109ff */
[----:B------:R-:W-:Y:S01]  /*b2b0*/  FADD.FTZ R0, R165, R176 ;  /* 0x000000b0a5007221 */ /* 0x000fe20000010000 */
[-C--:B------:R-:W-:Y:S01]  /*b2c0*/  FMUL.FTZ R165, R160, -R144.reuse ;  /* 0x80000090a0a57220 */ /* 0x080fe20000410000 */
[-C--:B------:R-:W-:Y:S01]  /*b2d0*/  FFMA.FTZ R149, R159, R144.reuse, -R172 ;  /* 0x000000909f957223 */ /* 0x080fe200000108ac */
[----:B------:R-:W-:Y:S01]  /*b2e0*/  LEA R150, R174, UR17, 0x2 ;  /* 0x00000011ae967c11 */ /* 0x000fe2000f8e10ff */
[----:B------:R-:W-:Y:S01]  /*b2f0*/  FMUL.FTZ R172, R41, R144 ;  /* 0x0000009029ac7220 */ /* 0x000fe20000410000 */
[----:B------:R-:W-:Y:S01]  /*b300*/  FFMA.FTZ R160, R159, R154, R165 ;  /* 0x0000009a9fa07223 */ /* 0x000fe200000100a5 */
[----:B------:R-:W-:Y:S01]  /*b310*/  FADD.FTZ R149, R180, R149 ;  /* 0x00000095b4957221 */ /* 0x000fe20000010000 */
[----:B------:R-:W-:Y:S01]  /*b320*/  FFMA.FTZ R159, -R39, R107, R214 ;  /* 0x0000006b279f7223 */ /* 0x000fe200000101d6 */
[----:B------:R1:W-:Y:S01]  /*b330*/  STS [R150+0x894], R167 ;  /* 0x000894a796007388 */ /* 0x0003e20000000800 */
[----:B------:R-:W-:Y:S01]  /*b340*/  FADD.FTZ R179, -R179, R160 ;  /* 0x000000a0b3b37221 */ /* 0x000fe20000010100 */
[-C--:B0-----:R-:W-:Y:S01]  /*b350*/  FMUL.FTZ R64, R158, -R149.reuse ;  /* 0x800000959e407220 */ /* 0x081fe20000410000 */
[----:B------:R-:W-:Y:S01]  /*b360*/  FFMA.FTZ R160, -R38, R106, R213 ;  /* 0x0000006a26a07223 */ /* 0x000fe200000101d5 */
[----:B------:R-:W-:Y:S01]  /*b370*/  FMUL.FTZ R165, R40, R149 ;  /* 0x0000009528a57220 */ /* 0x000fe20000410000 */
[-C--:B------:R-:W-:Y:S01]  /*b380*/  FMUL.FTZ R158, R158, -R179.reuse ;  /* 0x800000b39e9e7220 */ /* 0x080fe20000410000 */
[----:B------:R-:W-:Y:S01]  /*b390*/  FFMA.FTZ R65, R157, R179, R64 ;  /* 0x000000b39d417223 */ /* 0x000fe20000010040 */
[----:B------:R0:W-:Y:S01]  /*b3a0*/  STS [R150+0x898], R140 ;  /* 0x0008988c96007388 */ /* 0x0001e20000000800 */
[----:B------:R-:W-:Y:S01]  /*b3b0*/  FFMA.FTZ R3, -R3, R194, -RZ ;  /* 0x000000c203037223 */ /* 0x000fe200000109ff */
[----:B------:R-:W-:Y:S01]  /*b3c0*/  FFMA.FTZ R158, R157, R149, -R158 ;  /* 0x000000959d9e7223 */ /* 0x000fe2000001089e */
[----:B------:R-:W-:Y:S01]  /*b3d0*/  FADD.FTZ R206, -R206, R65 ;  /* 0x00000041cece7221 */ /* 0x000fe20000010100 */
[----:B-1----:R-:W-:Y:S01]  /*b3e0*/  FMUL.FTZ R167, R124, R165 ;  /* 0x000000a57ca77220 */ /* 0x002fe20000410000 */
[----:B------:R1:W-:Y:S01]  /*b3f0*/  STS [R150+0x89c], R2 ;  /* 0x00089c0296007388 */ /* 0x0003e20000000800 */
[----:B------:R-:W-:Y:S01]  /*b400*/  FADD.FTZ R158, R205, R158 ;  /* 0x0000009ecd9e7221 */ /* 0x000fe20000010000 */
[C---:B------:R-:W-:Y:S01]  /*b410*/  FMUL.FTZ R64, R156.reuse, -R206 ;  /* 0x800000ce9c407220 */ /* 0x040fe20000410000 */
[----:B------:R-:W-:Y:S01]  /*b420*/  FMUL.FTZ R174, R49, R169 ;  /* 0x000000a931ae7220 */ /* 0x000fe20000410000 */
[----:B------:R2:W-:Y:S01]  /*b430*/  STS [R150+0x8a4], R3 ;  /* 0x0008a40396007388 */ /* 0x0005e20000000800 */
[-C--:B------:R-:W-:Y:S01]  /*b440*/  FMUL.FTZ R67, R156, -R158.reuse ;  /* 0x8000009e9c437220 */ /* 0x080fe20000410000 */
[-C--:B------:R-:W-:Y:S01]  /*b450*/  FFMA.FTZ R65, R155, R158.reuse, -R64 ;  /* 0x0000009e9b417223 */ /* 0x080fe20000010840 */
[----:B------:R-:W-:Y:S01]  /*b460*/  FMUL.FTZ R156, R39, R158 ;  /* 0x0000009e279c7220 */ /* 0x000fe20000410000 */
[----:B0-----:R-:W-:Y:S01]  /*b470*/  FMUL.FTZ R140, R125, R172 ;  /* 0x000000ac7d8c7220 */ /* 0x001fe20000410000 */
[----:B------:R-:W-:Y:S01]  /*b480*/  FFMA.FTZ R64, R155, R206, R67 ;  /* 0x000000ce9b407223 */ /* 0x000fe20000010043 */
[----:B------:R-:W-:Y:S01]  /*b490*/  FADD.FTZ R155, R224, R65 ;  /* 0x00000041e09b7221 */ /* 0x000fe20000010000 */
[----:B------:R-:W-:Y:S01]  /*b4a0*/  FMUL.FTZ R66, R123, R156 ;  /* 0x0000009c7b427220 */ /* 0x000fe20000410000 */
[----:B-1----:R-:W-:Y:S01]  /*b4b0*/  FMUL.FTZ R2, R41, R154 ;  /* 0x0000009a29027220 */ /* 0x002fe20000410000 */
[----:B------:R-:W-:Y:S01]  /*b4c0*/  FADD.FTZ R223, -R223, R64 ;  /* 0x00000040dfdf7221 */ /* 0x000fe20000010100 */
[C---:B------:R-:W-:Y:S01]  /*b4d0*/  FMUL.FTZ R157, R38.reuse, R155 ;  /* 0x0000009b269d7220 */ /* 0x040fe20000410000 */
[----:B------:R-:W-:Y:S01]  /*b4e0*/  FMUL.FTZ R64, R39, R206 ;  /* 0x000000ce27407220 */ /* 0x000fe20000410000 */
[----:B------:R0:W-:Y:S01]  /*b4f0*/  STS [R150+0x8a0], R146 ;  /* 0x0008a09296007388 */ /* 0x0001e20000000800 */
[----:B------:R-:W-:Y:S01]  /*b500*/  FMUL.FTZ R65, R38, R223 ;  /* 0x000000df26417220 */ /* 0x000fe20000410000 */
[----:B------:R-:W-:Y:S01]  /*b510*/  FMUL.FTZ R67, R122, R157 ;  /* 0x0000009d7a437220 */ /* 0x000fe20000410000 */
[-C--:B------:R-:W-:Y:S01]  /*b520*/  FFMA.FTZ R66, R159, R64.reuse, -R66 ;  /* 0x000000409f427223 */ /* 0x080fe20000010842 */
[----:B------:R-:W-:Y:S01]  /*b530*/  FMUL.FTZ R64, R123, R64 ;  /* 0x000000407b407220 */ /* 0x000fe20000410000 */
[----:B------:R1:W-:Y:S01]  /*b540*/  STS [R150+0x8ac], R4 ;  /* 0x0008ac0496007388 */ /* 0x0003e20000000800 */
[-C--:B------:R-:W-:Y:S01]  /*b550*/  FFMA.FTZ R67, R160, R65.reuse, -R67 ;  /* 0x00000041a0437223 */ /* 0x080fe20000010843 */
[----:B------:R-:W-:Y:S01]  /*b560*/  FMUL.FTZ R65, R122, R65 ;  /* 0x000000417a417220 */ /* 0x000fe20000410000 */
[----:B------:R-:W-:Y:S01]  /*b570*/  FFMA.FTZ R64, R159, R156, R64 ;  /* 0x0000009c9f407223 */ /* 0x000fe20000010040 */
[----:B------:R3:W-:Y:S01]  /*b580*/  STS [R150+0x8a8], R153 ;  /* 0x0008a89996007388 */ /* 0x0007e20000000800 */
[----:B------:R-:W-:Y:S01]  /*b590*/  FADD.FTZ R67, RZ, R67 ;  /* 0x00000043ff437221 */ /* 0x000fe20000010000 */
[----:B------:R-:W-:Y:S01]  /*b5a0*/  FFMA.FTZ R65, R160, R157, R65 ;  /* 0x0000009da0417223 */ /* 0x000fe20000010041 */
[----:B------:R-:W-:Y:S01]  /*b5b0*/  FFMA.FTZ R177, -R49, R117, R242 ;  /* 0x0000007531b17223 */ /* 0x000fe200000101f2 */
[----:B------:R4:W-:Y:S01]  /*b5c0*/  STS [R150+0x890], R166 ;  /* 0x000890a696007388 */ /* 0x0009e20000000800 */
[----:B------:R-:W-:Y:S01]  /*b5d0*/  FADD.FTZ R66, R67, R66 ;  /* 0x0000004243427221 */ /* 0x000fe20000010000 */
[----:B------:R-:W-:Y:S01]  /*b5e0*/  FMUL.FTZ R67, R40, R179 ;  /* 0x000000b328437220 */ /* 0x000fe20000410000 */
[----:B------:R-:W-:Y:S01]  /*b5f0*/  FADD.FTZ R65, RZ, R65 ;  /* 0x00000041ff417221 */ /* 0x000fe20000010000 */
[----:B------:R5:W-:Y:S01]  /*b600*/  STS [R150+0x8b0], R152 ;  /* 0x0008b09896007388 */ /* 0x000be20000000800 */
[----:B------:R-:W-:Y:S01]  /*b610*/  ULEA UR44, UR16, 0xfffffe00, 0x9 ;  /* 0xfffffe00102c7891 */ /* 0x000fe2000f8e483f */
[-C--:B------:R-:W-:Y:S01]  /*b620*/  FFMA.FTZ R167, R216, R67.reuse, -R167 ;  /* 0x00000043d8a77223 */ /* 0x080fe200000108a7 */
[----:B------:R-:W-:Y:S01]  /*b630*/  FMUL.FTZ R67, R124, R67 ;  /* 0x000000437c437220 */ /* 0x000fe20000410000 */
[----:B------:R-:W-:Y:S01]  /*b640*/  FADD.FTZ R64, R65, R64 ;  /* 0x0000004041407221 */ /* 0x000fe20000010000 */
[-C--:B------:R-:W-:Y:S01]  /*b650*/  FFMA.FTZ R65, R215, R2.reuse, -R140 ;  /* 0x00000002d7417223 */ /* 0x080fe2000001088c */
        /* <DEDUP_REMOVED lines=8> */
[----:B--2---:R-:W-:Y:S01]  /*b6e0*/  FFMA.FTZ R3, R215, R172, R2 ;  /* 0x000000acd7037223 */ /* 0x004fe20000010002 */
[----:B------:R-:W-:Y:S01]  /*b6f0*/  FADD.FTZ R65, R66, R65 ;  /* 0x0000004142417221 */ /* 0x000fe20000010000 */
[----:B------:R-:W-:Y:S01]  /*b700*/  FMUL.FTZ R66, R43, R186 ;  /* 0x000000ba2b427220 */ /* 0x000fe20000410000 */
[-C--:B------:R-:W-:Y:S01]  /*b710*/  FFMA.FTZ R2, R218, R67.reuse, -R171 ;  /* 0x00000043da027223 */ /* 0x080fe200000108ab */
[----:B------:R-:W-:Y:S01]  /*b720*/  FMUL.FTZ R67, R128, R67 ;  /* 0x0000004380437220 */ /* 0x000fe20000410000 */
[----:B0-----:R-:W-:Y:S01]  /*b730*/  FMUL.FTZ R146, R129, R140 ;  /* 0x0000008c81927220 */ /* 0x001fe20000410000 */
[----:B------:R-:W-:Y:S01]  /*b740*/  FMUL.FTZ R171, R44, R187 ;  /* 0x000000bb2cab7220 */ /* 0x000fe20000410000 */
[----:B------:R-:W-:Y:S01]  /*b750*/  FADD.FTZ R65, R65, R2 ;  /* 0x0000000241417221 */ /* 0x000fe20000010000 */
[----:B------:R-:W-:Y:S01]  /*b760*/  FFMA.FTZ R2, R218, R167, R67 ;  /* 0x000000a7da027223 */ /* 0x000fe20000010043 */
[----:B------:R-:W-:Y:S01]  /*b770*/  FADD.FTZ R3, R64, R3 ;  /* 0x0000000340037221 */ /* 0x000fe20000010000 */
[-C--:B------:R-:W-:Y:S01]  /*b780*/  FFMA.FTZ R146, R217, R66.reuse, -R146 ;  /* 0x00000042d9927223 */ /* 0x080fe20000010892 */
[----:B------:R-:W-:Y:S01]  /*b790*/  FMUL.FTZ R67, R44, R161 ;  /* 0x000000a12c437220 */ /* 0x000fe20000410000 */
[----:B------:R-:W-:Y:S01]  /*b7a0*/  FMUL.FTZ R173, R130, R171 ;  /* 0x000000ab82ad7220 */ /* 0x000fe20000410000 */
[----:B------:R-:W-:Y:S01]  /*b7b0*/  FMUL.FTZ R66, R129, R66 ;  /* 0x0000004281427220 */ /* 0x000fe20000410000 */
[----:B------:R-:W-:Y:S01]  /*b7c0*/  FADD.FTZ R2, R3, R2 ;  /* 0x0000000203027221 */ /* 0x000fe20000010000 */
[----:B------:R-:W-:Y:S01]  /*b7d0*/  FADD.FTZ R65, R65, R146 ;  /* 0x0000009241417221 */ /* 0x000fe20000010000 */
[-C--:B-1----:R-:W-:Y:S01]  /*b7e0*/  FFMA.FTZ R4, R220, R67.reuse, -R173 ;  /* 0x00000043dc047223 */ /* 0x082fe200000108ad */
[----:B------:R-:W-:Y:S01]  /*b7f0*/  FFMA.FTZ R3, R217, R140, R66 ;  /* 0x0000008cd9037223 */ /* 0x000fe20000010042 */
[----:B------:R-:W-:Y:S01]  /*b800*/  FMUL.FTZ R67, R130, R67 ;  /* 0x0000004382437220 */ /* 0x000fe20000410000 */
[C---:B------:R-:W-:Y:S01]  /*b810*/  FMUL.FTZ R146, R45.reuse, R142 ;  /* 0x0000008e2d927220 */ /* 0x040fe20000410000 */
[----:B------:R-:W-:Y:S01]  /*b820*/  FMUL.FTZ R64, R45, R188 ;  /* 0x000000bc2d407220 */ /* 0x000fe20000410000 */
[----:B------:R-:W-:Y:S01]  /*b830*/  FADD.FTZ R2, R2, R3 ;  /* 0x0000000302027221 */ /* 0x000fe20000010000 */
[----:B------:R-:W-:Y:S01]  /*b840*/  FFMA.FTZ R67, R220, R171, R67 ;  /* 0x000000abdc437223 */ /* 0x000fe20000010043 */
[----:B------:R-:W-:Y:S01]  /*b850*/  FMUL.FTZ R66, R131, R146 ;  /* 0x0000009283427220 */ /* 0x000fe20000410000 */
[----:B---3--:R-:W-:Y:S01]  /*b860*/  FMUL.FTZ R153, R46, R189 ;  /* 0x000000bd2e997220 */ /* 0x008fe20000410000 */
[----:B------:R-:W-:Y:S01]  /*b870*/  FADD.FTZ R4, R65, R4 ;  /* 0x0000000441047221 */ /* 0x000fe20000010000 */
[----:B------:R-:W-:Y:S01]  /*b880*/  FADD.FTZ R2, R2, R67 ;  /* 0x0000004302027221 */ /* 0x000fe20000010000 */
[-C--:B------:R-:W-:Y:S01]  /*b890*/  FFMA.FTZ R3, R219, R64.reuse, -R66 ;  /* 0x00000040db037223 */ /* 0x080fe20000010842 */
[----:B------:R-:W-:Y:S01]  /*b8a0*/  FMUL.FTZ R65, R46, R151 ;  /* 0x000000972e417220 */ /* 0x000fe20000410000 */
[----:B------:R-:W-:Y:S01]  /*b8b0*/  FMUL.FTZ R67, R132, R153 ;  /* 0x0000009984437220 */ /* 0x000fe20000410000 */
[----:B------:R-:W-:Y:S01]  /*b8c0*/  FMUL.FTZ R64, R131, R64 ;  /* 0x0000004083407220 */ /* 0x000fe20000410000 */
[----:B------:R-:W-:Y:S01]  /*b8d0*/  FADD.FTZ R4, R4, R3 ;  /* 0x0000000304047221 */ /* 0x000fe20000010000 */
[----:B----4-:R-:W-:Y:S01]  /*b8e0*/  FMUL.FTZ R166, R47, R170 ;  /* 0x000000aa2fa67220 */ /* 0x010fe20000410000 */
[-C--:B------:R-:W-:Y:S01]  /*b8f0*/  FFMA.FTZ R67, R238, R65.reuse, -R67 ;  /* 0x00000041ee437223 */ /* 0x080fe20000010843 */
[----:B------:R-:W-:Y:S01]  /*b900*/  FFMA.FTZ R3, R219, R146, R64 ;  /* 0x00000092db037223 */ /* 0x000fe20000010040 */
[----:B------:R-:W-:Y:S01]  /*b910*/  FMUL.FTZ R65, R132, R65 ;  /* 0x0000004184417220 */ /* 0x000fe20000410000 */
[----:B------:R-:W-:Y:S01]  /*b920*/  FMUL.FTZ R66, R47, R192 ;  /* 0x000000c02f427220 */ /* 0x000fe20000410000 */
[----:B------:R-:W-:Y:S01]  /*b930*/  FMUL.FTZ R64, R133, R166 ;  /* 0x000000a685407220 */ /* 0x000fe20000410000 */
[----:B------:R-:W-:Y:S01]  /*b940*/  FADD.FTZ R2, R2, R3 ;  /* 0x0000000302027221 */ /* 0x000fe20000010000 */
[----:B------:R-:W-:Y:S01]  /*b950*/  FFMA.FTZ R65, R238, R153, R65 ;  /* 0x00000099ee417223 */ /* 0x000fe20000010041 */
[----:B------:R-:W-:Y:S01]  /*b960*/  FMUL.FTZ R173, R48, R193 ;  /* 0x000000c130ad7220 */ /* 0x000fe20000410000 */
[----:B------:R0:W-:Y:S01]  /*b970*/  STS [R150+0x8b4], R5 ;  /* 0x0008b40596007388 */ /* 0x0001e20000000800 */
[----:B------:R-:W-:Y:S01]  /*b980*/  FADD.FTZ R4, R4, R67 ;  /* 0x0000004304047221 */ /* 0x000fe20000010000 */
[----:B------:R-:W-:Y:S01]  /*b990*/  FADD.FTZ R2, R2, R65 ;  /* 0x0000004102027221 */ /* 0x000fe20000010000 */
[----:B------:R-:W-:Y:S01]  /*b9a0*/  FFMA.FTZ R3, R237, R66, -R64 ;  /* 0x00000042ed037223 */ /* 0x000fe20000010840 */
[----:B-----5:R-:W-:Y:S01]  /*b9b0*/  FFMA.FTZ R152, -R48, R116, R243 ;  /* 0x0000007430987223 */ /* 0x020fe200000101f3 */
[----:B------:R-:W-:Y:S01]  /*b9c0*/  FMUL.FTZ R65, R126, R173 ;  /* 0x000000ad7e417220 */ /* 0x000fe20000410000 */
[----:B------:R-:W-:Y:S01]  /*b9d0*/  FMUL.FTZ R66, R133, R66 ;  /* 0x0000004285427220 */ /* 0x000fe20000410000 */
[----:B------:R-:W-:Y:S01]  /*b9e0*/  FADD.FTZ R4, R4, R3 ;  /* 0x0000000304047221 */ /* 0x000fe20000010000 */
[----:B------:R-:W-:Y:S01]  /*b9f0*/  STS [R150+0x840], R234 ;  /* 0x000840ea96007388 */ /* 0x000fe20000000800 */
[----:B------:R-:W-:Y:S01]  /*ba00*/  FMUL.FTZ R64, R134, R174 ;  /* 0x000000ae86407220 */ /* 0x000fe20000410000 */
[----:B0-----:R-:W-:Y:S01]  /*ba10*/  FMUL.FTZ R5, R48, R145 ;  /* 0x0000009130057220 */ /* 0x001fe20000410000 */
[----:B------:R-:W-:Y:S01]  /*ba20*/  FFMA.FTZ R3, R237, R166, R66 ;  /* 0x000000a6ed037223 */ /* 0x000fe20000010042 */
[----:B------:R-:W-:Y:S01]  /*ba30*/  STS [R150+0x844], R232 ;  /* 0x000844e896007388 */ /* 0x000fe20000000800 */
[-C--:B------:R-:W-:Y:S01]  /*ba40*/  FFMA.FTZ R67, R177, R208.reuse, -R64 ;  /* 0x000000d0b1437223 */ /* 0x080fe20000010840 */
[-C--:B------:R-:W-:Y:S01]  /*ba50*/  FFMA.FTZ R65, R152, R5.reuse, -R65 ;  /* 0x0000000598417223 */ /* 0x080fe20000010841 */
[----:B------:R-:W-:Y:S01]  /*ba60*/  FMUL.FTZ R5, R126, R5 ;  /* 0x000000057e057220 */ /* 0x000fe20000410000 */
[----:B------:R-:W-:Y:S01]  /*ba70*/  FADD.FTZ R2, R2, R3 ;  /* 0x0000000302027221 */ /* 0x000fe20000010000 */
[----:B------:R0:W-:Y:S01]  /*ba80*/  STS [R150+0x848], R211 ;  /* 0x000848d396007388 */ /* 0x0001e20000000800 */
[----:B------:R-:W-:Y:S01]  /*ba90*/  FMUL.FTZ R3, R138, UR54 ;  /* 0x000000368a037c20 */ /* 0x000fe20008410000 */
[----:B------:R-:W-:Y:S01]  /*baa0*/  FFMA.FTZ R5, R152, R173, R5 ;  /* 0x000000ad98057223 */ /* 0x000fe20000010005 */
[----:B------:R-:W-:Y:S01]  /*bab0*/  FADD.FTZ R4, R4, R65 ;  /* 0x0000004104047221 */ /* 0x000fe20000010000 */
[----:B------:R-:W-:Y:S01]  /*bac0*/  STS [R150+0x84c], R230 ;  /* 0x00084ce696007388 */ /* 0x000fe20000000800 */
[----:B------:R-:W-:Y:S01]  /*bad0*/  FFMA.FTZ R180, R210, UR53, -R3 ;  /* 0x00000035d2b47c23 */ /* 0x000fe20008010803 */
[----:B------:R-:W-:Y:S01]  /*bae0*/  FADD.FTZ R66, R2, R5 ;  /* 0x0000000502427221 */ /* 0x000fe20000010000 */
[----:B------:R-:W-:Y:S01]  /*baf0*/  FMUL.FTZ R2, R139, UR54 ;  /* 0x000000368b027c20 */ /* 0x000fe20008410000 */
[----:B------:R-:W-:Y:S01]  /*bb00*/  STS [R150+0x850], R233 ;  /* 0x000850e996007388 */ /* 0x000fe20000000800 */
[----:B------:R-:W-:Y:S01]  /*bb10*/  FMUL.FTZ R3, R198, UR54 ;  /* 0x00000036c6037c20 */ /* 0x000fe20008410000 */
[----:B------:R-:W-:Y:S01]  /*bb20*/  FADD.FTZ R67, R4, R67 ;  /* 0x0000004304437221 */ /* 0x000fe20000010000 */
[----:B------:R-:W-:Y:S01]  /*bb30*/  FMUL.FTZ R4, R127, UR54 ;  /* 0x000000367f047c20 */ /* 0x000fe20008410000 */
[----:B------:R-:W-:Y:S01]  /*bb40*/  STS [R150+0x854], R212 ;  /* 0x000854d496007388 */ /* 0x000fe20000000800 */
[----:B------:R-:W-:Y:S01]  /*bb50*/  FFMA.FTZ R176, R6, UR53, R3 ;  /* 0x0000003506b07c23 */ /* 0x000fe20008010003 */
[----:B------:R-:W-:Y:S01]  /*bb60*/  FMUL.FTZ R3, R170, UR54 ;  /* 0x00000036aa037c20 */ /* 0x000fe20008410000 */
[----:B------:R-:W-:Y:S01]  /*bb70*/  UIADD3 UR44, -UR44, UR52, URZ ;  /* 0x000000342c2c7290 */ /* 0x000fe2000fffe13f */
[----:B------:R-:W-:Y:S01]  /*bb80*/  STS [R150+0x858], R231 ;  /* 0x000858e796007388 */ /* 0x000fe20000000800 */
[----:B------:R-:W-:Y:S01]  /*bb90*/  FMUL.FTZ R65, R50, R201 ;  /* 0x000000c932417220 */ /* 0x000fe20000410000 */
[----:B------:R-:W-:Y:S01]  /*bba0*/  FFMA.FTZ R184, R192, UR53, -R3 ;  /* 0x00000035c0b87c23 */ /* 0x000fe20008010803 */
[----:B------:R-:W-:Y:S01]  /*bbb0*/  FMUL.FTZ R3, R142, UR54 ;  /* 0x000000368e037c20 */ /* 0x000fe20008410000 */
[----:B------:R-:W-:Y:S01]  /*bbc0*/  STS [R150+0x85c], R228 ;  /* 0x00085ce496007388 */ /* 0x000fe20000000800 */
[----:B------:R-:W-:Y:S01]  /*bbd0*/  MOV R64, UR44 ;  /* 0x0000002c00407c02 */ /* 0x000fe20008000f00 */
[----:B------:R-:W-:Y:S01]  /*bbe0*/  FMUL.FTZ R5, R210, UR54 ;  /* 0x00000036d2057c20 */ /* 0x000fe20008410000 */
[C---:B------:R-:W-:Y:S01]  /*bbf0*/  FFMA.FTZ R190, R188.reuse, UR53, -R3 ;  /* 0x00000035bcbe7c23 */ /* 0x040fe20008010803 */
[----:B------:R-:W-:Y:S01]  /*bc00*/  STS [R150+0x860], R221 ;  /* 0x000860dd96007388 */ /* 0x000fe20000000800 */
[----:B------:R-:W-:Y:S01]  /*bc10*/  FMUL.FTZ R3, R188, UR54 ;  /* 0x00000036bc037c20 */ /* 0x000fe20008410000 */
[----:B------:R-:W-:Y:S01]  /*bc20*/  LEA R64, R64, -R141, 0x1 ;  /* 0x8000008d40407211 */ /* 0x000fe200078e08ff */
[----:B------:R-:W-:Y:S01]  /*bc30*/  FFMA.FTZ R178, R138, UR53, R5 ;  /* 0x000000358ab27c23 */ /* 0x000fe20008010005 */
[----:B------:R-:W-:Y:S01]  /*bc40*/  STS [R150+0x864], R226 ;  /* 0x000864e296007388 */ /* 0x000fe20000000800 */
[----:B------:R-:W-:Y:S01]  /*bc50*/  FFMA.FTZ R188, R142, UR53, R3 ;  /* 0x000000358ebc7c23 */ /* 0x000fe20008010003 */
[----:B------:R-:W-:Y:S01]  /*bc60*/  FMUL.FTZ R3, R148, UR54 ;  /* 0x0000003694037c20 */ /* 0x000fe20008410000 */
[----:B------:R-:W-:Y:S01]  /*bc70*/  FMUL.FTZ R5, R192, UR54 ;  /* 0x00000036c0057c20 */ /* 0x000fe20008410000 */
[----:B------:R-:W-:Y:S01]  /*bc80*/  STS [R150+0x868], R229 ;  /* 0x000868e596007388 */ /* 0x000fe20000000800 */
[----:B------:R-:W-:Y:S01]  /*bc90*/  ISETP.GE.AND P1, PT, R64, 0x1, PT ;  /* 0x000000014000780c */ /* 0x000fe20003f26270 */
[----:B------:R-:W-:Y:S01]  /*bca0*/  FFMA.FTZ R194, R186, UR53, -R3 ;  /* 0x00000035bac27c23 */ /* 0x000fe20008010803 */
[----:B------:R-:W-:Y:S01]  /*bcb0*/  FMUL.FTZ R3, R144, UR54 ;  /* 0x0000003690037c20 */ /* 0x000fe20008410000 */
[----:B------:R-:W-:Y:S01]  /*bcc0*/  STS [R150+0x86c], R222 ;  /* 0x00086cde96007388 */ /* 0x000fe20000000800 */
[----:B------:R-:W-:Y:S01]  /*bcd0*/  FMUL.FTZ R183, R169, UR54 ;  /* 0x00000036a9b77c20 */ /* 0x000fe20008410000 */
[----:B------:R-:W-:Y:S01]  /*bce0*/  FFMA.FTZ R192, R170, UR53, R5 ;  /* 0x00000035aac07c23 */ /* 0x000fe20008010005 */
[----:B------:R-:W-:Y:S01]  /*bcf0*/  FMUL.FTZ R5, R186, UR54 ;  /* 0x00000036ba057c20 */ /* 0x000fe20008410000 */
[----:B------:R-:W-:Y:S01]  /*bd00*/  STS [R150+0x870], R227 ;  /* 0x000870e396007388 */ /* 0x000fe20000000800 */
[----:B------:R-:W-:Y:S01]  /*bd10*/  FFMA.FTZ R186, R154, UR53, -R3 ;  /* 0x000000359aba7c23 */ /* 0x000fe20008010803 */
[----:B------:R-:W-:Y:S01]  /*bd20*/  FMUL.FTZ R3, R158, UR54 ;  /* 0x000000369e037c20 */ /* 0x000fe20008410000 */
[C---:B------:R-:W-:Y:S01]  /*bd30*/  FFMA.FTZ R183, R196.reuse, UR53, -R183 ;  /* 0x00000035c4b77c23 */ /* 0x040fe200080108b7 */
[----:B------:R-:W-:Y:S01]  /*bd40*/  STS [R150+0x874], R225 ;  /* 0x000874e196007388 */ /* 0x000fe20000000800 */
[----:B------:R-:W-:Y:S01]  /*bd50*/  FMUL.FTZ R182, R196, UR54 ;  /* 0x00000036c4b67c20 */ /* 0x000fe20008410000 */
[----:B------:R-:W-:Y:S01]  /*bd60*/  FFMA.FTZ R196, R148, UR53, R5 ;  /* 0x0000003594c47c23 */ /* 0x000fe20008010005 */
[----:B------:R-:W-:Y:S01]  /*bd70*/  FMUL.FTZ R5, R154, UR54 ;  /* 0x000000369a057c20 */ /* 0x000fe20008410000 */
[----:B------:R-:W-:Y:S01]  /*bd80*/  STS [R150+0x878], R235 ;  /* 0x000878eb96007388 */ /* 0x000fe20000000800 */
[----:B------:R-:W-:Y:S01]  /*bd90*/  FFMA.FTZ R154, R206, UR53, -R3 ;  /* 0x00000035ce9a7c23 */ /* 0x000fe20008010803 */
[----:B------:R-:W-:Y:S01]  /*bda0*/  FMUL.FTZ R181, R6, UR54 ;  /* 0x0000003606b57c20 */ /* 0x000fe20008410000 */
[----:B------:R-:W-:Y:S01]  /*bdb0*/  FMUL.FTZ R185, R50, R197 ;  /* 0x000000c532b97220 */ /* 0x000fe20000410000 */
[----:B------:R-:W-:Y:S01]  /*bdc0*/  STS [R150+0x87c], R239 ;  /* 0x00087cef96007388 */ /* 0x000fe20000000800 */
[----:B------:R-:W-:Y:S01]  /*bdd0*/  FMUL.FTZ R3, R206, UR54 ;  /* 0x00000036ce037c20 */ /* 0x000fe20008410000 */
[----:B------:R-:W-:Y:S01]  /*bde0*/  FFMA.FTZ R244, -R50, R121, R244 ;  /* 0x0000007932f47223 */ /* 0x000fe200000101f4 */
[----:B------:R-:W-:Y:S01]  /*bdf0*/  FFMA.FTZ R181, R198, UR53, -R181 ;  /* 0x00000035c6b57c23 */ /* 0x000fe200080108b5 */
[----:B------:R-:W-:Y:S01]  /*be00*/  STS [R150+0x880], R240 ;  /* 0x000880f096007388 */ /* 0x000fe20000000800 */
[----:B0-----:R-:W-:Y:S01]  /*be10*/  FMUL.FTZ R211, R135, R185 ;  /* 0x000000b987d37220 */ /* 0x001fe20000410000 */
[----:B------:R-:W-:Y:S01]  /*be20*/  FFMA.FTZ R182, R169, UR53, R182 ;  /* 0x00000035a9b67c23 */ /* 0x000fe200080100b6 */
[----:B------:R-:W-:Y:S01]  /*be30*/  FMUL.FTZ R208, R134, R208 ;  /* 0x000000d086d07220 */ /* 0x000fe20000410000 */
[----:B------:R-:W-:Y:S01]  /*be40*/  STS [R150+0x884], R236 ;  /* 0x000884ec96007388 */ /* 0x000fe20000000800 */
[----:B------:R-:W-:Y:S01]  /*be50*/  FFMA.FTZ R206, R144, UR53, R5 ;  /* 0x0000003590ce7c23 */ /* 0x000fe20008010005 */
[----:B------:R-:W-:-:S02]  /*be60*/  FFMA.FTZ R200, R158, UR53, R3 ;  /* 0x000000359ec87c23 */ /* 0x000fc40008010003 */
[----:B------:R-:W-:Y:S04]  /*be70*/  STS [R150+0x888], R245 ;  /* 0x000888f596007388 */ /* 0x000fe80000000800 */
[----:B------:R-:W-:Y:S04]  /*be80*/  STS [R150+0x88c], R241 ;  /* 0x00088cf196007388 */ /* 0x000fe80000000800 */
[----:B------:R0:W-:Y:S04]  /*be90*/  STS [R150+0x8b8], R163 ;  /* 0x0008b8a396007388 */ /* 0x0001e80000000800 */
[----:B------:R1:W-:Y:S01]  /*bea0*/  STS [R150+0x8bc], R164 ;  /* 0x0008bca496007388 */ /* 0x0003e20000000800 */
[----:B0-----:R-:W-:Y:S01]  /*beb0*/  FFMA.FTZ R163, R139, UR53, -R4 ;  /* 0x000000358ba37c23 */ /* 0x001fe20008010804 */
[----:B------:R-:W-:Y:S01]  /*bec0*/  FMUL.FTZ R4, R201, UR54 ;  /* 0x00000036c9047c20 */ /* 0x000fe20008410000 */
[----:B-1----:R-:W-:Y:S01]  /*bed0*/  FFMA.FTZ R150, R127, UR53, R2 ;  /* 0x000000357f967c23 */ /* 0x002fe20008010002 */
[----:B------:R-:W-:Y:S01]  /*bee0*/  FMUL.FTZ R2, R193, UR54 ;  /* 0x00000036c1027c20 */ /* 0x000fe20008410000 */
[C---:B------:R-:W-:Y:S01]  /*bef0*/  FMUL.FTZ R164, R197.reuse, UR54 ;  /* 0x00000036c5a47c20 */ /* 0x040fe20008410000 */
[----:B------:R-:W-:Y:S01]  /*bf00*/  FFMA.FTZ R195, R197, UR53, R4 ;  /* 0x00000035c5c37c23 */ /* 0x000fe20008010004 */
[----:B------:R-:W-:Y:S01]  /*bf10*/  FMUL.FTZ R4, R151, UR54 ;  /* 0x0000003697047c20 */ /* 0x000fe20008410000 */
[C---:B------:R-:W-:Y:S01]  /*bf20*/  FFMA.FTZ R191, R145.reuse, UR53, -R2 ;  /* 0x0000003591bf7c23 */ /* 0x040fe20008010802 */
[----:B------:R-:W-:Y:S01]  /*bf30*/  FMUL.FTZ R2, R145, UR54 ;  /* 0x0000003691027c20 */ /* 0x000fe20008410000 */
[----:B------:R-:W-:Y:S01]  /*bf40*/  FFMA.FTZ R164, R201, UR53, -R164 ;  /* 0x00000035c9a47c23 */ /* 0x000fe200080108a4 */
[----:B------:R-:W-:Y:S01]  /*bf50*/  FFMA.FTZ R201, R189, UR53, R4 ;  /* 0x00000035bdc97c23 */ /* 0x000fe20008010004 */
[----:B------:R-:W-:Y:S01]  /*bf60*/  FMUL.FTZ R4, R161, UR54 ;  /* 0x00000036a1047c20 */ /* 0x000fe20008410000 */
[----:B------:R-:W-:Y:S01]  /*bf70*/  FFMA.FTZ R145, R193, UR53, R2 ;  /* 0x00000035c1917c23 */ /* 0x000fe20008010002 */
[----:B------:R-:W-:-:S02]  /*bf80*/  FMUL.FTZ R2, R189, UR54 ;  /* 0x00000036bd027c20 */ /* 0x000fc40008410000 */
[----:B------:R-:W-:Y:S01]  /*bf90*/  FFMA.FTZ R203, R187, UR53, R4 ;  /* 0x00000035bbcb7c23 */ /* 0x000fe20008010004 */
[----:B------:R-:W-:Y:S01]  /*bfa0*/  FMUL.FTZ R4, R179, UR54 ;  /* 0x00000036b3047c20 */ /* 0x000fe20008410000 */
[----:B------:R-:W-:Y:S01]  /*bfb0*/  FFMA.FTZ R199, R151, UR53, -R2 ;  /* 0x0000003597c77c23 */ /* 0x000fe20008010802 */
[----:B------:R-:W-:Y:S02]  /*bfc0*/  FMUL.FTZ R2, R187, UR54 ;  /* 0x00000036bb027c20 */ /* 0x000fe40008410000 */
[----:B------:R-:W-:Y:S02]  /*bfd0*/  FFMA.FTZ R209, R149, UR53, R4 ;  /* 0x0000003595d17c23 */ /* 0x000fe40008010004 */
[----:B------:R-:W-:Y:S01]  /*bfe0*/  FFMA.FTZ R151, R161, UR53, -R2 ;  /* 0x00000035a1977c23 */ /* 0x000fe20008010802 */
[----:B------:R-:W-:-:S04]  /*bff0*/  FMUL.FTZ R2, R143, UR54 ;  /* 0x000000368f027c20 */ /* 0x000fc80008410000 */
[C---:B------:R-:W-:Y:S01]  /*c000*/  FFMA.FTZ R161, R175.reuse, UR53, -R2 ;  /* 0x00000035afa17c23 */ /* 0x040fe20008010802 */
[----:B------:R-:W-:-:S04]  /*c010*/  FMUL.FTZ R2, R175, UR54 ;  /* 0x00000036af027c20 */ /* 0x000fc80008410000 */
[----:B------:R-:W-:Y:S01]  /*c020*/  FFMA.FTZ R175, R143, UR53, R2 ;  /* 0x000000358faf7c23 */ /* 0x000fe20008010002 */
[----:B------:R-:W-:-:S04]  /*c030*/  FMUL.FTZ R2, R149, UR54 ;  /* 0x0000003695027c20 */ /* 0x000fc80008410000 */
[----:B------:R-:W-:Y:S01]  /*c040*/  FFMA.FTZ R205, R179, UR53, -R2 ;  /* 0x00000035b3cd7c23 */ /* 0x000fe20008010802 */
[----:B------:R-:W-:-:S04]  /*c050*/  FMUL.FTZ R2, R155, UR54 ;  /* 0x000000369b027c20 */ /* 0x000fc80008410000 */
[C---:B------:R-:W-:Y:S01]  /*c060*/  FFMA.FTZ R179, R223.reuse, UR53, -R2 ;  /* 0x00000035dfb37c23 */ /* 0x040fe20008010802 */
[----:B------:R-:W-:-:S04]  /*c070*/  FMUL.FTZ R2, R223, UR54 ;  /* 0x00000036df027c20 */ /* 0x000fc80008410000 */
[----:B------:R-:W-:Y:S01]  /*c080*/  FFMA.FTZ R207, R155, UR53, R2 ;  /* 0x000000359bcf7c23 */ /* 0x000fe20008010002 */
[----:B------:R-:W-:Y:S06]  /*c090*/  BAR.SYNC.DEFER_BLOCKING 0x0 ;  /* 0x0000000000007b1d */ /* 0x000fec0000010000 */
[----:B------:R-:W-:Y:S05]  /*c0a0*/  @!P1 BRA `(.L_x_12810) ;  /* 0x0000000000709947 */ /* 0x000fea0003800000 */
[C---:B------:R-:W-:Y:S01]  /*c0b0*/  LEA.HI.SX32 R2, R141.reuse, R141, 0x1b ;  /* 0x0000008d8d027211 */ /* 0x040fe200078fdaff */
[----:B------:R-:W-:Y:S01]  /*c0c0*/  UIMAD UR59, UR45, UR34, URZ ;  /* 0x000000222d3b72a4 */ /* 0x000fe2000f8e023f */
[----:B------:R-:W-:Y:S01]  /*c0d0*/  MOV R5, UR30 ;  /* 0x0000001e00057c02 */ /* 0x000fe20008000f00 */
[----:B------:R-:W-:Y:S01]  /*c0e0*/  ULEA UR58, UR16, 0xfffffc00, 0xa ;  /* 0xfffffc00103a7891 */ /* 0x000fe2000f8e503f */
[----:B------:R-:W-:Y:S01]  /*c0f0*/  LEA R4, R2, UR17, 0x2 ;  /* 0x0000001102047c11 */ /* 0x000fe2000f8e10ff */
        /* <DEDUP_REMOVED lines=23> */
.L_x_12810:
[----:B------:R-:W-:Y:S05]  /*c270*/  BSYNC B0 ;  /* 0x0000000000007941 */ /* 0x000fea0003800000 */
.L_x_12809:
[-C--:B------:R-:W-:Y:S01]  /*c280*/  FFMA.FTZ R2, R244, R65.reuse, -R211 ;  /* 0x00000041f4027223 */ /* 0x080fe200000108d3 */
[C---:B------:R-:W-:Y:S01]  /*c290*/  FFMA.FTZ R211, -R51.reuse, R120, R204 ;  /* 0x0000007833d37223 */ /* 0x040fe200000101cc */
[C---:B------:R-:W-:Y:S01]  /*c2a0*/  FMUL.FTZ R204, R51.reuse, R6 ;  /* 0x0000000633cc7220 */ /* 0x040fe20000410000 */
[----:B------:R-:W-:Y:S01]  /*c2b0*/  FMUL.FTZ R198, R51, R198 ;  /* 0x000000c633c67220 */ /* 0x000fe20000410000 */
[----:B------:R-:W-:Y:S01]  /*c2c0*/  FFMA.FTZ R3, R177, R174, R208 ;  /* 0x000000aeb1037223 */ /* 0x000fe200000100d0 */
[----:B------:R-:W-:Y:S01]  /*c2d0*/  FMUL.FTZ R65, R135, R65 ;  /* 0x0000004187417220 */ /* 0x000fe20000410000 */
[----:B0-----:R-:W-:Y:S01]  /*c2e0*/  FMUL.FTZ R4, R136, R204 ;  /* 0x000000cc88047220 */ /* 0x001fe20000410000 */
[----:B------:R-:W-:Y:S01]  /*c2f0*/  FADD.FTZ R162, R147, -R162 ;  /* 0x800000a293a27221 */ /* 0x000fe20000010000 */
[----:B------:R-:W-:Y:S01]  /*c300*/  FMUL.FTZ R147, R52, R138 ;  /* 0x0000008a34937220 */ /* 0x000fe20000410000 */
[----:B------:R-:W-:Y:S01]  /*c310*/  FADD.FTZ R66, R66, R3 ;  /* 0x0000000342427221 */ /* 0x000fe20000010000 */
[-C--:B------:R-:W-:Y:S01]  /*c320*/  FFMA.FTZ R4, R211, R198.reuse, -R4 ;  /* 0x000000c6d3047223 */ /* 0x080fe20000010804 */
[----:B------:R-:W-:Y:S01]  /*c330*/  FFMA.FTZ R65, R244, R185, R65 ;  /* 0x000000b9f4417223 */ /* 0x000fe20000010041 */
[----:B------:R-:W-:Y:S01]  /*c340*/  FMUL.FTZ R198, R136, R198 ;  /* 0x000000c688c67220 */ /* 0x000fe20000410000 */
[----:B------:R-:W-:Y:S01]  /*c350*/  USHF.R.U32.HI UR42, URZ, 0x1, UR33 ;  /* 0x000000013f2a7899 */ /* 0x000fe20008011621 */
[----:B------:R-:W-:Y:S01]  /*c360*/  FADD.FTZ R67, R67, R2 ;  /* 0x0000000243437221 */ /* 0x000fe20000010000 */
[C---:B------:R-:W-:Y:S01]  /*c370*/  FMUL.FTZ R210, R52.reuse, R210 ;  /* 0x000000d234d27220 */ /* 0x040fe20000410000 */
[----:B------:R-:W-:Y:S01]  /*c380*/  FFMA.FTZ R168, -R52, R119, R168 ;  /* 0x0000007734a87223 */ /* 0x000fe200000101a8 */
[----:B------:R-:W-:Y:S01]  /*c390*/  FMUL.FTZ R213, R137, R147 ;  /* 0x0000009389d57220 */ /* 0x000fe20000410000 */
[----:B------:R-:W-:Y:S01]  /*c3a0*/  FADD.FTZ R65, R66, R65 ;  /* 0x0000004142417221 */ /* 0x000fe20000010000 */
[----:B------:R-:W-:Y:S01]  /*c3b0*/  FFMA.FTZ R198, R211, R204, R198 ;  /* 0x000000ccd3c67223 */ /* 0x000fe200000100c6 */
[----:B------:R-:W-:Y:S01]  /*c3c0*/  USHF.R.U64 UR53, UR32, 0x1, UR33 ;  /* 0x0000000120357899 */ /* 0x000fe20008001221 */
[----:B------:R-:W-:Y:S01]  /*c3d0*/  FADD.FTZ R67, R67, R4 ;  /* 0x0000000443437221 */ /* 0x000fe20000010000 */
[----:B------:R-:W-:Y:S01]  /*c3e0*/  UIMAD UR54, UR42, UR11, URZ ;  /* 0x0000000b2a3672a4 */ /* 0x000fe2000f8e023f */
[-C--:B------:R-:W-:Y:S01]  /*c3f0*/  FFMA.FTZ R208, R168, R210.reuse, -R213 ;  /* 0x000000d2a8d07223 */ /* 0x080fe200000108d5 */
[----:B------:R-:W-:Y:S01]  /*c400*/  FADD.FTZ R66, R65, R198 ;  /* 0x000000c641427221 */ /* 0x000fe20000010000 */
[----:B------:R-:W-:Y:S01]  /*c410*/  IADD3 R198, R141, 0x20, RZ ;  /* 0x000000208dc67810 */ /* 0x000fe20007ffe0ff */
[----:B------:R-:W-:Y:S01]  /*c420*/  UIMAD.WIDE.U32 UR42, UR53, UR11, URZ ;  /* 0x0000000b352a72a5 */ /* 0x000fe2000f8e003f */
[----:B------:R-:W-:Y:S01]  /*c430*/  FADD.FTZ R214, R67, R208 ;  /* 0x000000d043d67221 */ /* 0x000fe20000010000 */
[----:B------:R-:W-:Y:S01]  /*c440*/  UIMAD UR54, UR55, UR53, UR54 ;  /* 0x00000035373672a4 */ /* 0x000fe2000f8e0236 */
[----:B------:R-:W-:Y:S01]  /*c450*/  FMUL.FTZ R67, R137, R210 ;  /* 0x000000d289437220 */ /* 0x000fe20000410000 */
[----:B------:R-:W-:Y:S01]  /*c460*/  LEA.HI.SX32 R208, R198, R141, 0x1b ;  /* 0x0000008dc6d07211 */ /* 0x000fe200078fdaff */
[----:B------:R-:W-:Y:S01]  /*c470*/  UIMAD UR45, UR45, UR34, URZ ;  /* 0x000000222d2d72a4 */ /* 0x000fe2000f8e023f */
[----:B------:R-:W0:Y:S01]  /*c480*/  LDC.64 R2, c[0x0][0x380] ;  /* 0x0000e000ff027b82 */ /* 0x000e220000000a00 */
[----:B------:R-:W-:Y:S01]  /*c490*/  UIADD3 UR43, UR54, UR43, URZ ;  /* 0x0000002b362b7290 */ /* 0x000fe2000fffe03f */
[----:B------:R-:W-:Y:S01]  /*c4a0*/  FFMA.FTZ R67, R168, R147, R67 ;  /* 0x00000093a8437223 */ /* 0x000fe20000010043 */
[----:B------:R-:W-:Y:S01]  /*c4b0*/  LEA R208, R208, UR17, 0x2 ;  /* 0x00000011d0d07c11 */ /* 0x000fe2000f8e10ff */
[----:B------:R-:W-:Y:S01]  /*c4c0*/  UIMAD UR45, UR10, UR35, UR45 ;  /* 0x000000230a2d72a4 */ /* 0x000fe2000f8e022d */
[----:B------:R-:W-:Y:S01]  /*c4d0*/  FMUL.FTZ R65, R53, R139 ;  /* 0x0000008b35417220 */ /* 0x000fe20000410000 */
[----:B------:R-:W-:Y:S01]  /*c4e0*/  UIMAD.WIDE.U32 UR42, UR10, UR34, UR42 ;  /* 0x000000220a2a72a5 */ /* 0x000fe2000f8e002a */
[----:B------:R-:W-:Y:S01]  /*c4f0*/  FADD.FTZ R66, R66, R67 ;  /* 0x0000004342427221 */ /* 0x000fe20000010000 */
[----:B------:R-:W-:Y:S01]  /*c500*/  BSSY B0, `(.L_x_12811) ;  /* 0x000001d000007945 */ /* 0x000fe20003800000 */
[----:B------:R1:W2:Y:S01]  /*c510*/  LDS R67, [R208+0x8c0] ;  /* 0x0008c000d0437984 */ /* 0x0002a20000000800 */
        /* <DEDUP_REMOVED lines=11> */
[----:B0-----:R-:W-:Y:S01]  /*c5d0*/  IMAD R212, R2, UR45, RZ ;  /* 0x0000002d02d47c24 */ /* 0x001fe2000f8e02ff */
[----:B------:R-:W-:Y:S02]  /*c5e0*/  ISETP.GE.AND P1, PT, R64, 0x21, PT ;  /* 0x000000214000780c */ /* 0x000fe40003f26270 */
[----:B------:R-:W-:-:S04]  /*c5f0*/  IMAD.WIDE R4, R221, 0x4, R4 ;  /* 0x00000004dd047825 */ /* 0x000fc800078e0204 */
[----:B------:R-:W-:Y:S01]  /*c600*/  IMAD R213, R3, UR42, R212 ;  /* 0x0000002a03d57c24 */ /* 0x000fe2000f8e02d4 */
[----:B------:R-:W-:Y:S01]  /*c610*/  IADD3 R212, R141, 0x40, RZ ;  /* 0x000000408dd47810 */ /* 0x000fe20007ffe0ff */
[----:B------:R-:W-:-:S04]  /*c620*/  IMAD.WIDE.U32 R2, R2, UR42, R4 ;  /* 0x0000002a02027c25 */ /* 0x000fc8000f8e0004 */
[C---:B------:R-:W-:Y:S01]  /*c630*/  FMUL.FTZ R4, R53.reuse, R127 ;  /* 0x0000007f35047220 */ /* 0x040fe20000410000 */
[----:B------:R-:W-:Y:S01]  /*c640*/  FFMA.FTZ R5, -R53, R118, R202 ;  /* 0x0000007635057223 */ /* 0x000fe200000101ca */
[----:B------:R-:W-:Y:S02]  /*c650*/  LEA.HI.SX32 R212, R212, R141, 0x1b ;  /* 0x0000008dd4d47211 */ /* 0x000fe400078fdaff */
[----:B------:R-:W-:Y:S01]  /*c660*/  FMUL.FTZ R198, R248, R4 ;  /* 0x00000004f8c67220 */ /* 0x000fe20000410000 */
[----:B------:R-:W-:Y:S02]  /*c670*/  IADD3 R3, R3, R213, RZ ;  /* 0x000000d503037210 */ /* 0x000fe40007ffe0ff */
[----:B------:R-:W-:Y:S01]  /*c680*/  LEA R212, R212, UR17, 0x2 ;  /* 0x00000011d4d47c11 */ /* 0x000fe2000f8e10ff */
[----:B------:R-:W-:-:S04]  /*c690*/  FFMA.FTZ R139, R5, R65, -R198 ;  /* 0x00000041058b7223 */ /* 0x000fc800000108c6 */
[----:B------:R-:W-:Y:S01]  /*c6a0*/  FADD.FTZ R139, R214, R139 ;  /* 0x0000008bd68b7221 */ /* 0x000fe20000010000 */
[----:B-12---:R-:W-:Y:S06]  /*c6b0*/  @!P1 BRA `(.L_x_12812) ;  /* 0x0000000000049947 */ /* 0x006fec0003800000 */
[----:B------:R0:W-:Y:S02]  /*c6c0*/  REDG.E.ADD.F32.FTZ.RN.STRONG.GPU desc[UR22][R2.64+-0xf80], R67 ;  /* 0xfff08043020079a6 */ /* 0x0001e4000c10f396 */
.L_x_12812:
[----:B------:R-:W-:Y:S05]  /*c6d0*/  BSYNC B0 ;  /* 0x0000000000007941 */ /* 0x000fea0003800000 */
.L_x_12811:
[----:B0-----:R0:W1:Y:S01]  /*c6e0*/  LDS R67, [R212+0x940] ;  /* 0x00094000d4437984 */ /* 0x0010620000000800 */
[----:B------:R-:W-:Y:S04]  /*c6f0*/  BSSY B0, `(.L_x_12813) ;  /* 0x0000003000007945 */ /* 0x000fe80003800000 */
[----:B------:R-:W-:Y:S05]  /*c700*/  @!P2 BRA `(.L_x_12814) ;  /* 0x000000000004a947 */ /* 0x000fea0003800000 */
[----:B-1----:R2:W-:Y:S02]  /*c710*/  REDG.E.ADD.F32.FTZ.RN.STRONG.GPU desc[UR22][R2.64+-0xf00], R67 ;  /* 0xfff10043020079a6 */ /* 0x0025e4000c10f396 */
.L_x_12814:
[----:B------:R-:W-:Y:S05]  /*c720*/  BSYNC B0 ;  /* 0x0000000000007941 */ /* 0x000fea0003800000 */
.L_x_12813:
[----:B------:R-:W-:Y:S01]  /*c730*/  IADD3 R229, R141, 0x60, RZ ;  /* 0x000000608de57810 */ /* 0x000fe20007ffe0ff */
[----:B------:R-:W-:Y:S01]  /*c740*/  BSSY B0, `(.L_x_12815) ;  /* 0x0000044000007945 */ /* 0x000fe20003800000 */
[----:B------:R-:W-:Y:S02]  /*c750*/  ISETP.GE.AND P1, PT, R64, 0x61, PT ;  /* 0x000000614000780c */ /* 0x000fe40003f26270 */
[----:B------:R-:W-:Y:S02]  /*c760*/  LEA.HI.SX32 R229, R229, R141, 0x1b ;  /* 0x0000008de5e57211 */ /* 0x000fe400078fdaff */
[----:B------:R-:W-:Y:S02]  /*c770*/  IADD3 R231, R141, 0x80, RZ ;  /* 0x000000808de77810 */ /* 0x000fe40007ffe0ff */
[----:B------:R-:W-:Y:S02]  /*c780*/  LEA R229, R229, UR17, 0x2 ;  /* 0x00000011e5e57c11 */ /* 0x000fe4000f8e10ff */
[----:B------:R-:W-:-:S02]  /*c790*/  IADD3 R228, R141, 0xa0, RZ ;  /* 0x000000a08de47810 */ /* 0x000fc40007ffe0ff */
[C---:B------:R-:W-:Y:S02]  /*c7a0*/  IADD3 R227, R141.reuse, 0xc0, RZ ;  /* 0x000000c08de37810 */ /* 0x040fe40007ffe0ff */
[----:B------:R-:W3:Y:S01]  /*c7b0*/  LDS R229, [R229+0x9c0] ;  /* 0x0009c000e5e57984 */ /* 0x000ee20000000800 */
        /* <DEDUP_REMOVED lines=8> */
[C---:B0-----:R-:W-:Y:S02]  /*c840*/  IADD3 R212, R141.reuse, 0x1e0, RZ ;  /* 0x000001e08dd47810 */ /* 0x041fe40007ffe0ff */
[C---:B------:R-:W-:Y:S02]  /*c850*/  IADD3 R210, R141.reuse, 0x200, RZ ;  /* 0x000002008dd27810 */ /* 0x040fe40007ffe0ff */
[----:B------:R-:W-:-:S02]  /*c860*/  IADD3 R208, R141, 0x220, RZ ;  /* 0x000002208dd07810 */ /* 0x000fc40007ffe0ff */
[C---:B------:R-:W-:Y:S02]  /*c870*/  IADD3 R202, R141.reuse, 0x240, RZ ;  /* 0x000002408dca7810 */ /* 0x040fe40007ffe0ff */
[C---:B------:R-:W-:Y:S02]  /*c880*/  IADD3 R198, R141.reuse, 0x260, RZ ;  /* 0x000002608dc67810 */ /* 0x040fe40007ffe0ff */
[C---:B-12---:R-:W-:Y:S02]  /*c890*/  IADD3 R67, R141.reuse, 0x280, RZ ;  /* 0x000002808d437810 */ /* 0x046fe40007ffe0ff */
        /* <DEDUP_REMOVED lines=11> */
[----:B------:R-:W-:Y:S02]  /*c950*/  IADD3 R235, R141, 0x3e0, RZ ;  /* 0x000003e08deb7810 */ /* 0x000fe40007ffe0ff */
        /* <DEDUP_REMOVED lines=24> */
[C---:B------:R-:W-:Y:S02]  /*cae0*/  ISETP.GE.AND P2, PT, R64.reuse, 0x81, PT ;  /* 0x000000814000780c */ /* 0x040fe40003f46270 */
[C---:B------:R-:W-:Y:S02]  /*caf0*/  ISETP.GE.AND P3, PT, R64.reuse, 0xa1, PT ;  /* 0x000000a14000780c */ /* 0x040fe40003f66270 */
[----:B------:R-:W-:-:S02]  /*cb00*/  ISETP.GE.AND P4, PT, R64, 0xc1, PT ;  /* 0x000000c14000780c */ /* 0x000fc40003f86270 */
[----:B------:R-:W-:Y:S02]  /*cb10*/  ISETP.GE.AND P5, PT, R64, 0xe1, PT ;  /* 0x000000e14000780c */ /* 0x000fe40003fa6270 */
[-C--:B------:R-:W-:Y:S02]  /*cb20*/  LEA.HI.SX32 R246, R246, R141.reuse, 0x1b ;  /* 0x0000008df6f67211 */ /* 0x080fe400078fdaff */
[-C--:B------:R-:W-:Y:S02]  /*cb30*/  LEA.HI.SX32 R250, R250, R141.reuse, 0x1b ;  /* 0x0000008dfafa7211 */ /* 0x080fe400078fdaff */
[----:B------:R-:W-:Y:S02]  /*cb40*/  LEA.HI.SX32 R235, R235, R141, 0x1b ;  /* 0x0000008debeb7211 */ /* 0x000fe400078fdaff */
[----:B------:R-:W-:Y:S01]  /*cb50*/  LEA R231, R231, UR17, 0x2 ;  /* 0x00000011e7e77c11 */ /* 0x000fe2000f8e10ff */
[----:B---3--:R-:W-:Y:S06]  /*cb60*/  @!P1 BRA `(.L_x_12816) ;  /* 0x0000000000049947 */ /* 0x008fec0003800000 */
[----:B------:R0:W-:Y:S02]  /*cb70*/  REDG.E.ADD.F32.FTZ.RN.STRONG.GPU desc[UR22][R2.64+-0xe80], R229 ;  /* 0xfff180e5020079a6 */ /* 0x0001e4000c10f396 */
.L_x_12816:
[----:B------:R-:W-:Y:S05]  /*cb80*/  BSYNC B0 ;  /* 0x0000000000007941 */ /* 0x000fea0003800000 */
.L_x_12815:
[----:B------:R-:W1:Y:S01]  /*cb90*/  LDS R231, [R231+0xa40] ;  /* 0x000a4000e7e77984 */ /* 0x000e620000000800 */
[----:B------:R-:W-:Y:S01]  /*cba0*/  BSSY B0, `(.L_x_12817) ;  /* 0x0000004000007945 */ /* 0x000fe20003800000 */
[----:B------:R-:W-:-:S03]  /*cbb0*/  LEA R141, R228, UR17, 0x2 ;  /* 0x00000011e48d7c11 */ /* 0x000fc6000f8e10ff */
[----:B------:R-:W-:Y:S05]  /*cbc0*/  @!P2 BRA `(.L_x_12818) ;  /* 0x000000000004a947 */ /* 0x000fea0003800000 */
[----:B-1----:R2:W-:Y:S02]  /*cbd0*/  REDG.E.ADD.F32.FTZ.RN.STRONG.GPU desc[UR22][R2.64+-0xe00], R231 ;  /* 0xfff200e7020079a6 */ /* 0x0025e4000c10f396 */
.L_x_12818:
[----:B------:R-:W-:Y:S05]  /*cbe0*/  BSYNC B0 ;  /* 0x0000000000007941 */ /* 0x000fea0003800000 */
.L_x_12817:
[----:B------:R-:W3:Y:S01]  /*cbf0*/  LDS R141, [R141+0xac0] ;  /* 0x000ac0008d8d7984 */ /* 0x000ee20000000800 */
[----:B------:R-:W-:Y:S01]  /*cc00*/  BSSY B0, `(.L_x_12819) ;  /* 0x0000004000007945 */ /* 0x000fe20003800000 */
[----:B------:R-:W-:-:S03]  /*cc10*/  LEA R227, R227, UR17, 0x2 ;  /* 0x00000011e3e37c11 */ /* 0x000fc6000f8e10ff */
[----:B------:R-:W-:Y:S05]  /*cc20*/  @!P3 BRA `(.L_x_12820) ;  /* 0x000000000004b947 */ /* 0x000fea0003800000 */
[----:B---3--:R4:W-:Y:S02]  /*cc30*/  REDG.E.ADD.F32.FTZ.RN.STRONG.GPU desc[UR22][R2.64+-0xd80], R141 ;  /* 0xfff2808d020079a6 */ /* 0x0089e4000c10f396 */
.L_x_12820:
[----:B------:R-:W-:Y:S05]  /*cc40*/  BSYNC B0 ;  /* 0x0000000000007941 */ /* 0x000fea0003800000 */
.L_x_12819:
[----:B---34-:R3:W4:Y:S01]  /*cc50*/  LDS R141, [R227+0xb40] ;  /* 0x000b4000e38d7984 */ /* 0x0187220000000800 */
[----:B------:R-:W-:Y:S01]  /*cc60*/  BSSY B0, `(.L_x_12821) ;  /* 0x0000004000007945 */ /* 0x000fe20003800000 */
[----:B------:R-:W-:-:S03]  /*cc70*/  LEA R226, R226, UR17, 0x2 ;  /* 0x00000011e2e27c11 */ /* 0x000fc6000f8e10ff */
[----:B------:R-:W-:Y:S05]  /*cc80*/  @!P4 BRA `(.L_x_12822) ;  /* 0x000000000004c947 */ /* 0x000fea0003800000 */
[----:B----4-:R4:W-:Y:S02]  /*cc90*/  REDG.E.ADD.F32.FTZ.RN.STRONG.GPU desc[UR22][R2.64+-0xd00], R141 ;  /* 0xfff3008d020079a6 */ /* 0x0109e4000c10f396 */
.L_x_12822:
[----:B------:R-:W-:Y:S05]  /*cca0*/  BSYNC B0 ;  /* 0x0000000000007941 */ /* 0x000fea0003800000 */
.L_x_12821:
[----:B----4-:R4:W0:Y:S01]  /*ccb0*/  LDS R141, [R226+0xbc0] ;  /* 0x000bc000e28d7984 */ /* 0x0108220000000800 */
[----:B------:R-:W-:Y:S04]  /*ccc0*/  BSSY B0, `(.L_x_12823) ;  /* 0x0000003000007945 */ /* 0x000fe80003800000 */
[----:B------:R-:W-:Y:S05]  /*ccd0*/  @!P5 BRA `(.L_x_12824) ;  /* 0x000000000004d947 */ /* 0x000fea0003800000 */
[----:B0-----:R0:W-:Y:S02]  /*cce0*/  REDG.E.ADD.F32.FTZ.RN.STRONG.GPU desc[UR22][R2.64+-0xc80], R141 ;  /* 0xfff3808d020079a6 */ /* 0x0011e4000c10f396 */
.L_x_12824:
[----:B------:R-:W-:Y:S05]  /*ccf0*/  BSYNC B0 ;  /* 0x0000000000007941 */ /* 0x000fea0003800000 */
.L_x_12823:
[----:B0-----:R-:W-:Y:S01]  /*cd00*/  LEA R141, R225, UR17, 0x2 ;  /* 0x00000011e18d7c11 */ /* 0x001fe2000f8e10ff */
[----:B------:R-:W-:Y:S01]  /*cd10*/  BSSY B0, `(.L_x_12825) ;  /* 0x000000b000007945 */ /* 0x000fe20003800000 */
[----:B------:R-:W-:Y:S02]  /*cd20*/  ISETP.GE.AND P6, PT, R64, 0x101, PT ;  /* 0x000001014000780c */ /* 0x000fe40003fc6270 */
[----:B------:R-:W-:Y:S02]  /*cd30*/  LEA R224, R224, UR17, 0x2 ;  /* 0x00000011e0e07c11 */ /* 0x000fe4000f8e10ff */
[----:B------:R-:W0:Y:S01]  /*cd40*/  LDS R141, [R141+0xc40] ;  /* 0x000c40008d8d7984 */ /* 0x000e220000000800 */
[C---:B------:R-:W-:Y:S02]  /*cd50*/  ISETP.GE.AND P1, PT, R64.reuse, 0x121, PT ;  /* 0x000001214000780c */ /* 0x040fe40003f26270 */
[C---:B------:R-:W-:Y:S02]  /*cd60*/  ISETP.GE.AND P2, PT, R64.reuse, 0x141, PT ;  /* 0x000001414000780c */ /* 0x040fe40003f46270 */
[----:B------:R-:W-:-:S02]  /*cd70*/  ISETP.GE.AND P3, PT, R64, 0x161, PT ;  /* 0x000001614000780c */ /* 0x000fc40003f66270 */
[C---:B------:R-:W-:Y:S02]  /*cd80*/  ISETP.GE.AND P4, PT, R64.reuse, 0x181, PT ;  /* 0x000001814000780c */ /* 0x040fe40003f86270 */
[----:B------:R-:W-:Y:S01]  /*cd90*/  ISETP.GE.AND P5, PT, R64, 0x1a1, PT ;  /* 0x000001a14000780c */ /* 0x000fe20003fa6270 */
[----:B------:R-:W-:-:S12]  /*cda0*/  @!P6 BRA `(.L_x_12826) ;  /* 0x000000000004e947 */ /* 0x000fd80003800000 */
[----:B0-----:R0:W-:Y:S02]  /*cdb0*/  REDG.E.ADD.F32.FTZ.RN.STRONG.GPU desc[UR22][R2.64+-0xc00], R141 ;  /* 0xfff4008d020079a6 */ /* 0x0011e4000c10f396 */
.L_x_12826:
[----:B------:R-:W-:Y:S05]  /*cdc0*/  BSYNC B0 ;  /* 0x0000000000007941 */ /* 0x000fea0003800000 */
.L_x_12825:
[----:B0-----:R0:W0:Y:S01]  /*cdd0*/  LDS R141, [R224+0xcc0] ;  /* 0x000cc000e08d7984 */ /* 0x0010220000000800 */
[----:B------:R-:W-:Y:S01]  /*cde0*/  BSSY B0, `(.L_x_12827) ;  /* 0x0000004000007945 */ /* 0x000fe20003800000 */
[----:B------:R-:W-:-:S03]  /*cdf0*/  LEA R223, R223, UR17, 0x2 ;  /* 0x00000011dfdf7c11 */ /* 0x000fc6000f8e10ff */
[----:B------:R-:W-:Y:S05]  /*ce00*/  @!P1 BRA `(.L_x_12828) ;  /* 0x0000000000049947 */ /* 0x000fea0003800000 */
[----:B0-----:R0:W-:Y:S02]  /*ce10*/  REDG.E.ADD.F32.FTZ.RN.STRONG.GPU desc[UR22][R2.64+-0xb80], R141 ;  /* 0xfff4808d020079a6 */ /* 0x0011e4000c10f396 */
.L_x_12828:
[----:B------:R-:W-:Y:S05]  /*ce20*/  BSYNC B0 ;  /* 0x0000000000007941 */ /* 0x000fea0003800000 */
.L_x_12827:
[----:B0-----:R0:W0:Y:S01]  /*ce30*/  LDS R141, [R223+0xd40] ;  /* 0x000d4000df8d7984 */ /* 0x0010220000000800 */
[----:B------:R-:W-:Y:S01]  /*ce40*/  BSSY B0, `(.L_x_12829) ;  /* 0x0000004000007945 */ /* 0x000fe20003800000 */
[----:B------:R-:W-:-:S03]  /*ce50*/  LEA R222, R222, UR17, 0x2 ;  /* 0x00000011dede7c11 */ /* 0x000fc6000f8e10ff */
[----:B------:R-:W-:Y:S05]  /*ce60*/  @!P2 BRA `(.L_x_12830) ;  /* 0x000000000004a947 */ /* 0x000fea0003800000 */
[----:B0-----:R0:W-:Y:S02]  /*ce70*/  REDG.E.ADD.F32.FTZ.RN.STRONG.GPU desc[UR22][R2.64+-0xb00], R141 ;  /* 0xfff5008d020079a6 */ /* 0x0011e4000c10f396 */
.L_x_12830:
[----:B------:R-:W-:Y:S05]  /*ce80*/  BSYNC B0 ;  /* 0x0000000000007941 */ /* 0x000fea0003800000 */
.L_x_12829:
[----:B0-----:R0:W0:Y:S01]  /*ce90*/  LDS R141, [R222+0xdc0] ;  /* 0x000dc000de8d7984 */ /* 0x0010220000000800 */
[----:B------:R-:W-:Y:S01]  /*cea0*/  BSSY B0, `(.L_x_12831) ;  /* 0x0000004000007945 */ /* 0x000fe20003800000 */
[----:B------:R-:W-:-:S03]  /*ceb0*/  LEA R221, R221, UR17, 0x2 ;  /* 0x00000011dddd7c11 */ /* 0x000fc6000f8e10ff */
[----:B------:R-:W-:Y:S05]  /*cec0*/  @!P3 BRA `(.L_x_12832) ;  /* 0x000000000004b947 */ /* 0x000fea0003800000 */
[----:B0-----:R0:W-:Y:S02]  /*ced0*/  REDG.E.ADD.F32.FTZ.RN.STRONG.GPU desc[UR22][R2.64+-0xa80], R141 ;  /* 0xfff5808d020079a6 */ /* 0x0011e4000c10f396 */
.L_x_12832:
[----:B------:R-:W-:Y:S05]  /*cee0*/  BSYNC B0 ;  /* 0x0000000000007941 */ /* 0x000fea0003800000 */
.L_x_12831:
[----:B0-----:R0:W0:Y:S01]  /*cef0*/  LDS R141, [R221+0xe40] ;  /* 0x000e4000dd8d7984 */ /* 0x0010220000000800 */
[----:B------:R-:W-:Y:S01]  /*cf00*/  BSSY B0, `(.L_x_12833) ;  /* 0x0000004000007945 */ /* 0x000fe20003800000 */
[----:B------:R-:W-:-:S03]  /*cf10*/  LEA R214, R214, UR17, 0x2 ;  /* 0x00000011d6d67c11 */ /* 0x000fc6000f8e10ff */
[----:B------:R-:W-:Y:S05]  /*cf20*/  @!P4 BRA `(.L_x_12834) ;  /* 0x000000000004c947 */ /* 0x000fea0003800000 */
[----:B0-----:R0:W-:Y:S02]  /*cf30*/  REDG.E.ADD.F32.FTZ.RN.STRONG.GPU desc[UR22][R2.64+-0xa00], R141 ;  /* 0xfff6008d020079a6 */ /* 0x0011e4000c10f396 */
.L_x_12834:
[----:B------:R-:W-:Y:S05]  /*cf40*/  BSYNC B0 ;  /* 0x0000000000007941 */ /* 0x000fea0003800000 */
.L_x_12833:
[----:B0-----:R0:W0:Y:S01]  /*cf50*/  LDS R141, [R214+0xec0] ;  /* 0x000ec000d68d7984 */ /* 0x0010220000000800 */
[----:B------:R-:W-:Y:S04]  /*cf60*/  BSSY B0, `(.L_x_12835) ;  /* 0x0000003000007945 */ /* 0x000fe80003800000 */
[----:B------:R-:W-:Y:S05]  /*cf70*/  @!P5 BRA `(.L_x_12836) ;  /* 0x000000000004d947 */ /* 0x000fea0003800000 */
[----:B0-----:R0:W-:Y:S02]  /*cf80*/  REDG.E.ADD.F32.FTZ.RN.STRONG.GPU desc[UR22][R2.64+-0x980], R141 ;  /* 0xfff6808d020079a6 */ /* 0x0011e4000c10f396 */
.L_x_12836:
[----:B------:R-:W-:Y:S05]  /*cf90*/  BSYNC B0 ;  /* 0x0000000000007941 */ /* 0x000fea0003800000 */
.L_x_12835:
        /* <DEDUP_REMOVED lines=12> */
.L_x_12838:
[----:B------:R-:W-:Y:S05]  /*d060*/  BSYNC B0 ;  /* 0x0000000000007941 */ /* 0x000fea0003800000 */
.L_x_12837:
[----:B0-----:R0:W0:Y:S01]  /*d070*/  LDS R141, [R212+0xfc0] ;  /* 0x000fc000d48d7984 */ /* 0x0010220000000800 */
[----:B------:R-:W-:Y:S01]  /*d080*/  BSSY B0, `(.L_x_12839) ;  /* 0x0000004000007945 */ /* 0x000fe20003800000 */
[----:B------:R-:W-:-:S03]  /*d090*/  LEA R210, R210, UR17, 0x2 ;  /* 0x00000011d2d27c11 */ /* 0x000fc6000f8e10ff */
[----:B------:R-:W-:Y:S05]  /*d0a0*/  @!P1 BRA `(.L_x_12840) ;  /* 0x0000000000049947 */ /* 0x000fea0003800000 */
[----:B0-----:R0:W-:Y:S02]  /*d0b0*/  REDG.E.ADD.F32.FTZ.RN.STRONG.GPU desc[UR22][R2.64+-0x880], R141 ;  /* 0xfff7808d020079a6 */ /* 0x0011e4000c10f396 */
.L_x_12840:
[----:B------:R-:W-:Y:S05]  /*d0c0*/  BSYNC B0 ;  /* 0x0000000000007941 */ /* 0x000fea0003800000 */
.L_x_12839:
[----:B0-----:R0:W0:Y:S01]  /*d0d0*/  LDS R141, [R210+0x1040] ;  /* 0x00104000d28d7984 */ /* 0x0010220000000800 */
[----:B------:R-:W-:Y:S01]  /*d0e0*/  BSSY B0, `(.L_x_12841) ;  /* 0x0000004000007945 */ /* 0x000fe20003800000 */
[----:B------:R-:W-:-:S03]  /*d0f0*/  LEA R208, R208, UR17, 0x2 ;  /* 0x00000011d0d07c11 */ /* 0x000fc6000f8e10ff */
[----:B------:R-:W-:Y:S05]  /*d100*/  @!P2 BRA `(.L_x_12842) ;  /* 0x000000000004a947 */ /* 0x000fea0003800000 */
[----:B0-----:R0:W-:Y:S02]  /*d110*/  REDG.E.ADD.F32.FTZ.RN.STRONG.GPU desc[UR22][R2.64+-0x800], R141 ;  /* 0xfff8008d020079a6 */ /* 0x0011e4000c10f396 */
.L_x_12842:
[----:B------:R-:W-:Y:S05]  /*d120*/  BSYNC B0 ;  /* 0x0000000000007941 */ /* 0x000fea0003800000 */
.L_x_12841:
[----:B0-----:R0:W0:Y:S01]  /*d130*/  LDS R141, [R208+0x10c0] ;  /* 0x0010c000d08d7984 */ /* 0x0010220000000800 */
[----:B------:R-:W-:Y:S01]  /*d140*/  BSSY B0, `(.L_x_12843) ;  /* 0x0000004000007945 */ /* 0x000fe20003800000 */
[----:B------:R-:W-:-:S03]  /*d150*/  LEA R202, R202, UR17, 0x2 ;  /* 0x00000011caca7c11 */ /* 0x000fc6000f8e10ff */
[----:B------:R-:W-:Y:S05]  /*d160*/  @!P3 BRA `(.L_x_12844) ;  /* 0x000000000004b947 */ /* 0x000fea0003800000 */
[----:B0-----:R0:W-:Y:S02]  /*d170*/  REDG.E.ADD.F32.FTZ.RN.STRONG.GPU desc[UR22][R2.64+-0x780], R141 ;  /* 0xfff8808d020079a6 */ /* 0x0011e4000c10f396 */
.L_x_12844:
[----:B------:R-:W-:Y:S05]  /*d180*/  BSYNC B0 ;  /* 0x0000000000007941 */ /* 0x000fea0003800000 */
.L_x_12843:
[----:B0-----:R0:W0:Y:S01]  /*d190*/  LDS R141, [R202+0x1140] ;  /* 0x00114000ca8d7984 */ /* 0x0010220000000800 */
[----:B------:R-:W-:Y:S01]  /*d1a0*/  BSSY B0, `(.L_x_12845) ;  /* 0x0000004000007945 */ /* 0x000fe20003800000 */
[----:B------:R-:W-:-:S03]  /*d1b0*/  LEA R198, R198, UR17, 0x2 ;  /* 0x00000011c6c67c11 */ /* 0x000fc6000f8e10ff */
[----:B------:R-:W-:Y:S05]  /*d1c0*/  @!P4 BRA `(.L_x_12846) ;  /* 0x000000000004c947 */ /* 0x000fea0003800000 */
[----:B0-----:R0:W-:Y:S02]  /*d1d0*/  REDG.E.ADD.F32.FTZ.RN.STRONG.GPU desc[UR22][R2.64+-0x700], R141 ;  /* 0xfff9008d020079a6 */ /* 0x0011e4000c10f396 */
.L_x_12846:
[----:B------:R-:W-:Y:S05]  /*d1e0*/  BSYNC B0 ;  /* 0x0000000000007941 */ /* 0x000fea0003800000 */
.L_x_12845:
[----:B0-----:R0:W0:Y:S01]  /*d1f0*/  LDS R141, [R198+0x11c0] ;  /* 0x0011c000c68d7984 */ /* 0x0010220000000800 */
[----:B------:R-:W-:Y:S04]  /*d200*/  BSSY B0, `(.L_x_12847) ;  /* 0x0000003000007945 */ /* 0x000fe80003800000 */
[----:B------:R-:W-:Y:S05]  /*d210*/  @!P5 BRA `(.L_x_12848) ;  /* 0x000000000004d947 */ /* 0x000fea0003800000 */
[----:B0-----:R0:W-:Y:S02]  /*d220*/  REDG.E.ADD.F32.FTZ.RN.STRONG.GPU desc[UR22][R2.64+-0x680], R141 ;  /* 0xfff9808d020079a6 */ /* 0x0011e4000c10f396 */
.L_x_12848:
[----:B------:R-:W-:Y:S05]  /*d230*/  BSYNC B0 ;  /* 0x0000000000007941 */ /* 0x000fea0003800000 */
.L_x_12847:
[----:B------:R-:W-:Y:S01]  /*d240*/  LEA R67, R67, UR17, 0x2 ;  /* 0x0000001143437c11 */ /* 0x000fe2000f8e10ff */
[----:B------:R-:W-:Y:S01]  /*d250*/  BSSY B0, `(.L_x_12849) ;  /* 0x000000b000007945 */ /* 0x000fe20003800000 */
[C---:B------:R-:W-:Y:S02]  /*d260*/  ISETP.GE.AND P6, PT, R64.reuse, 0x281, PT ;  /* 0x000002814000780c */ /* 0x040fe40003fc6270 */
        /* <DEDUP_REMOVED lines=9> */
.L_x_12850:
[----:B------:R-:W-:Y:S05]  /*d300*/  BSYNC B0 ;  /* 0x0000000000007941 */ /* 0x000fea0003800000 */
.L_x_12849:
[----:B0-----:R0:W0:Y:S01]  /*d310*/  LDS R67, [R233+0x12c0] ;  /* 0x0012c000e9437984 */ /* 0x0010220000000800 */
[----:B------:R-:W-:Y:S01]  /*d320*/  BSSY B0, `(.L_x_12851) ;  /* 0x0000004000007945 */ /* 0x000fe20003800000 */
[----:B------:R-:W-:-:S03]  /*d330*/  LEA R252, R252, UR17, 0x2 ;  /* 0x00000011fcfc7c11 */ /* 0x000fc6000f8e10ff */
[----:B------:R-:W-:Y:S05]  /*d340*/  @!P1 BRA `(.L_x_12852) ;  /* 0x0000000000049947 */ /* 0x000fea0003800000 */
[----:B0-----:R0:W-:Y:S02]  /*d350*/  REDG.E.ADD.F32.FTZ.RN.STRONG.GPU desc[UR22][R2.64+-0x580], R67 ;  /* 0xfffa8043020079a6 */ /* 0x0011e4000c10f396 */
.L_x_12852:
[----:B------:R-:W-:Y:S05]  /*d360*/  BSYNC B0 ;  /* 0x0000000000007941 */ /* 0x000fea0003800000 */
.L_x_12851:
[----:B0-----:R0:W0:Y:S01]  /*d370*/  LDS R67, [R252+0x1340] ;  /* 0x00134000fc437984 */ /* 0x0010220000000800 */
[----:B------:R-:W-:Y:S01]  /*d380*/  BSSY B0, `(.L_x_12853) ;  /* 0x0000004000007945 */ /* 0x000fe20003800000 */
[----:B------:R-:W-:-:S03]  /*d390*/  LEA R230, R230, UR17, 0x2 ;  /* 0x00000011e6e67c11 */ /* 0x000fc6000f8e10ff */
[----:B------:R-:W-:Y:S05]  /*d3a0*/  @!P2 BRA `(.L_x_12854) ;  /* 0x000000000004a947 */ /* 0x000fea0003800000 */
[----:B0-----:R0:W-:Y:S02]  /*d3b0*/  REDG.E.ADD.F32.FTZ.RN.STRONG.GPU desc[UR22][R2.64+-0x500], R67 ;  /* 0xfffb0043020079a6 */ /* 0x0011e4000c10f396 */
.L_x_12854:
[----:B------:R-:W-:Y:S05]  /*d3c0*/  BSYNC B0 ;  /* 0x0000000000007941 */ /* 0x000fea0003800000 */
.L_x_12853:
[----:B0-----:R0:W0:Y:S01]  /*d3d0*/  LDS R67, [R230+0x13c0] ;  /* 0x0013c000e6437984 */ /* 0x0010220000000800 */
[----:B------:R-:W-:Y:S01]  /*d3e0*/  BSSY B0, `(.L_x_12855) ;  /* 0x0000004000007945 */ /* 0x000fe20003800000 */
[----:B------:R-:W-:-:S03]  /*d3f0*/  LEA R232, R232, UR17, 0x2 ;  /* 0x00000011e8e87c11 */ /* 0x000fc6000f8e10ff */
[----:B------:R-:W-:Y:S05]  /*d400*/  @!P3 BRA `(.L_x_12856) ;  /* 0x000000000004b947 */ /* 0x000fea0003800000 */
[----:B0-----:R0:W-:Y:S02]  /*d410*/  REDG.E.ADD.F32.FTZ.RN.STRONG.GPU desc[UR22][R2.64+-0x480], R67 ;  /* 0xfffb8043020079a6 */ /* 0x0011e4000c10f396 */
.L_x_12856:
[----:B------:R-:W-:Y:S05]  /*d420*/  BSYNC B0 ;  /* 0x0000000000007941 */ /* 0x000fea0003800000 */
.L_x_12855:
[----:B0-----:R0:W0:Y:S01]  /*d430*/  LDS R67, [R232+0x1440] ;  /* 0x00144000e8437984 */ /* 0x0010220000000800 */
[----:B------:R-:W-:Y:S01]  /*d440*/  BSSY B0, `(.L_x_12857) ;  /* 0x0000004000007945 */ /* 0x000fe20003800000 */
[----:B------:R-:W-:-:S03]  /*d450*/  LEA R234, R234, UR17, 0x2 ;  /* 0x00000011eaea7c11 */ /* 0x000fc6000f8e10ff */
[----:B------:R-:W-:Y:S05]  /*d460*/  @!P4 BRA `(.L_x_12858) ;  /* 0x000000000004c947 */ /* 0x000fea0003800000 */
[----:B0-----:R0:W-:Y:S02]  /*d470*/  REDG.E.ADD.F32.FTZ.RN.STRONG.GPU desc[UR22][R2.64+-0x400], R67 ;  /* 0xfffc0043020079a6 */ /* 0x0011e4000c10f396 */
.L_x_12858:
[----:B------:R-:W-:Y:S05]  /*d480*/  BSYNC B0 ;  /* 0x0000000000007941 */ /* 0x000fea0003800000 */
.L_x_12857:
[----:B0-----:R0:W0:Y:S01]  /*d490*/  LDS R67, [R234+0x14c0] ;  /* 0x0014c000ea437984 */ /* 0x0010220000000800 */
[----:B------:R-:W-:Y:S04]  /*d4a0*/  BSSY B0, `(.L_x_12859) ;  /* 0x0000003000007945 */ /* 0x000fe80003800000 */
[----:B------:R-:W-:Y:S05]  /*d4b0*/  @!P5 BRA `(.L_x_12860) ;  /* 0x000000000004d947 */ /* 0x000fea0003800000 */
[----:B0-----:R0:W-:Y:S02]  /*d4c0*/  REDG.E.ADD.F32.FTZ.RN.STRONG.GPU desc[UR22][R2.64+-0x380], R67 ;  /* 0xfffc8043020079a6 */ /* 0x0011e4000c10f396 */
.L_x_12860:
[----:B------:R-:W-:Y:S05]  /*d4d0*/  BSYNC B0 ;  /* 0x0000000000007941 */ /* 0x000fea0003800000 */
.L_x_12859:
        /* <DEDUP_REMOVED lines=12> */
.L_x_12862:
[----:B------:R-:W-:Y:S05]  /*d5a0*/  BSYNC B0 ;  /* 0x0000000000007941 */ /* 0x000fea0003800000 */
.L_x_12861:
[----:B0-----:R0:W0:Y:S01]  /*d5b0*/  LDS R67, [R240+0x15c0] ;  /* 0x0015c000f0437984 */ /* 0x0010220000000800 */
[----:B------:R-:W-:Y:S01]  /*d5c0*/  BSSY B0, `(.L_x_12863) ;  /* 0x0000004000007945 */ /* 0x000fe20003800000 */
[----:B------:R-:W-:-:S03]  /*d5d0*/  LEA R242, R242, UR17, 0x2 ;  /* 0x00000011f2f27c11 */ /* 0x000fc6000f8e10ff */
[----:B------:R-:W-:Y:S05]  /*d5e0*/  @!P1 BRA `(.L_x_12864) ;  /* 0x0000000000049947 */ /* 0x000fea0003800000 */
[----:B0-----:R0:W-:Y:S02]  /*d5f0*/  REDG.E.ADD.F32.FTZ.RN.STRONG.GPU desc[UR22][R2.64+-0x280], R67 ;  /* 0xfffd8043020079a6 */ /* 0x0011e4000c10f396 */
.L_x_12864:
[----:B------:R-:W-:Y:S05]  /*d600*/  BSYNC B0 ;  /* 0x0000000000007941 */ /* 0x000fea0003800000 */
.L_x_12863:
[----:B0-----:R0:W0:Y:S01]  /*d610*/  LDS R67, [R242+0x1640] ;  /* 0x00164000f2437984 */ /* 0x0010220000000800 */
[----:B------:R-:W-:Y:S01]  /*d620*/  BSSY B0, `(.L_x_12865) ;  /* 0x0000004000007945 */ /* 0x000fe20003800000 */
[----:B------:R-:W-:-:S03]  /*d630*/  LEA R246, R246, UR17, 0x2 ;  /* 0x00000011f6f67c11 */ /* 0x000fc6000f8e10ff */
[----:B------:R-:W-:Y:S05]  /*d640*/  @!P2 BRA `(.L_x_12866) ;  /* 0x000000000004a947 */ /* 0x000fea0003800000 */
[----:B0-----:R0:W-:Y:S02]  /*d650*/  REDG.E.ADD.F32.FTZ.RN.STRONG.GPU desc[UR22][R2.64+-0x200], R67 ;  /* 0xfffe0043020079a6 */ /* 0x0011e4000c10f396 */
.L_x_12866:
[----:B------:R-:W-:Y:S05]  /*d660*/  BSYNC B0 ;  /* 0x0000000000007941 */ /* 0x000fea0003800000 */
.L_x_12865:
[----:B------:R-:W-:Y:S01]  /*d670*/  FMUL.FTZ R64, R248, R65 ;  /* 0x00000041f8407220 */ /* 0x000fe20000410000 */
[----:B------:R-:W-:Y:S01]  /*d680*/  BSSY B0, `(.L_x_12867) ;  /* 0x0000005000007945 */ /* 0x000fe20003800000 */
[----:B------:R0:W0:Y:S01]  /*d690*/  LDS R65, [R246+0x16c0] ;  /* 0x0016c000f6417984 */ /* 0x0000220000000800 */
[----:B------:R-:W-:Y:S02]  /*d6a0*/  LEA R250, R250, UR17, 0x2 ;  /* 0x00000011fafa7c11 */ /* 0x000fe4000f8e10ff */
[----:B------:R-:W-:Y:S05]  /*d6b0*/  @!P3 BRA `(.L_x_12868) ;  /* 0x000000000004b947 */ /* 0x000fea0003800000 */
[----:B0-----:R0:W-:Y:S02]  /*d6c0*/  REDG.E.ADD.F32.FTZ.RN.STRONG.GPU desc[UR22][R2.64+-0x180], R65 ;  /* 0xfffe8041020079a6 */ /* 0x0011e4000c10f396 */
.L_x_12868:
[----:B------:R-:W-:Y:S05]  /*d6d0*/  BSYNC B0 ;  /* 0x0000000000007941 */ /* 0x000fea0003800000 */
.L_x_12867:
[----:B0-----:R0:W0:Y:S01]  /*d6e0*/  LDS R65, [R250+0x1740] ;  /* 0x00174000fa417984 */ /* 0x0010220000000800 */
[----:B------:R-:W-:Y:S01]  /*d6f0*/  BSSY B0, `(.L_x_12869) ;  /* 0x0000005000007945 */ /* 0x000fe20003800000 */
[----:B------:R-:W-:Y:S01]  /*d700*/  LEA R235, R235, UR17, 0x2 ;  /* 0x00000011ebeb7c11 */ /* 0x000fe2000f8e10ff */
[----:B------:R-:W-:Y:S02]  /*d710*/  FFMA.FTZ R67, R5, R4, R64 ;  /* 0x0000000405437223 */ /* 0x000fe40000010040 */
[----:B------:R-:W-:Y:S05]  /*d720*/  @!P4 BRA `(.L_x_12870) ;  /* 0x000000000004c947 */ /* 0x000fea0003800000 */
[----:B0-----:R0:W-:Y:S02]  /*d730*/  REDG.E.ADD.F32.FTZ.RN.STRONG.GPU desc[UR22][R2.64+-0x100], R65 ;  /* 0xffff0041020079a6 */ /* 0x0011e4000c10f396 */
.L_x_12870:
[----:B------:R-:W-:Y:S05]  /*d740*/  BSYNC B0 ;  /* 0x0000000000007941 */ /* 0x000fea0003800000 */
.L_x_12869:
[----:B0-----:R0:W0:Y:S01]  /*d750*/  LDS R65, [R235+0x17c0] ;  /* 0x0017c000eb417984 */ /* 0x0010220000000800 */
[----:B------:R-:W-:Y:S01]  /*d760*/  BSSY B0, `(.L_x_12871) ;  /* 0x0000004000007945 */ /* 0x000fe20003800000 */
[----:B------:R-:W-:-:S03]  /*d770*/  FADD.FTZ R64, R66, R67 ;  /* 0x0000004342407221 */ /* 0x000fc60000010000 */
[----:B------:R-:W-:Y:S05]  /*d780*/  @!P5 BRA `(.L_x_12872) ;  /* 0x000000000004d947 */ /* 0x000fea0003800000 */
[----:B0-----:R0:W-:Y:S02]  /*d790*/  REDG.E.ADD.F32.FTZ.RN.STRONG.GPU desc[UR22][R2.64+-0x80], R65 ;  /* 0xffff8041020079a6 */ /* 0x0011e4000c10f396 */
.L_x_12872:
[----:B------:R-:W-:Y:S05]  /*d7a0*/  BSYNC B0 ;  /* 0x0000000000007941 */ /* 0x000fea0003800000 */
.L_x_12871:
[----:B0-2---:R-:W0:Y:S01]  /*d7b0*/  SHFL.DOWN PT, R2, R139, 0x1, 0x1f ;  /* 0x08201f008b027f89 */ /* 0x005e2200000e0000 */
[----:B------:R-:W-:Y:S01]  /*d7c0*/  ISETP.GT.AND P1, PT, R7, 0x1e, PT ;  /* 0x0000001e0700780c */ /* 0x000fe20003f24270 */
[----:B------:R-:W-:Y:S01]  /*d7d0*/  FMUL.FTZ R137, R137, R180 ;  /* 0x000000b489897220 */ /* 0x000fe20000410000 */
[----:B------:R-:W-:Y:S01]  /*d7e0*/  MOV R65, R139 ;  /* 0x0000008b00417202 */ /* 0x000fe20000000f00 */
[----:B------:R-:W2:Y:S01]  /*d7f0*/  SHFL.DOWN PT, R141, R0, 0x1, 0x1f ;  /* 0x08201f00008d7f89 */ /* 0x000ea200000e0000 */
[----:B------:R-:W-:Y:S01]  /*d800*/  MOV R66, R0 ;  /* 0x0000000000427202 */ /* 0x000fe20000000f00 */
[----:B------:R-:W-:Y:S01]  /*d810*/  FFMA.FTZ R178, R168, R178, R137 ;  /* 0x000000b2a8b27223 */ /* 0x000fe20000010089 */
[----:B------:R-:W-:Y:S01]  /*d820*/  MOV R67, R162 ;  /* 0x000000a200437202 */ /* 0x000fe20000000f00 */
[----:B------:R-:W5:Y:S01]  /*d830*/  SHFL.DOWN PT, R198, R162, 0x1, 0x1f ;  /* 0x08201f00a2c67f89 */ /* 0x000f6200000e0000 */
[----:B------:R-:W-:Y:S01]  /*d840*/  FMUL.FTZ R248, R248, R163 ;  /* 0x000000a3f8f87220 */ /* 0x000fe20000410000 */
[----:B------:R-:W-:Y:S01]  /*d850*/  FFMA.FTZ R178, R119, R138, R178 ;  /* 0x0000008a77b27223 */ /* 0x000fe200000100b2 */
[----:B------:R-:W-:Y:S01]  /*d860*/  ISETP.NE.AND P2, PT, R7, RZ, PT ;  /* 0x000000ff0700720c */ /* 0x000fe20003f45270 */
[----:B------:R-:W1:Y:S01]  /*d870*/  SHFL.DOWN PT, R3, R64, 0x1, 0x1f ;  /* 0x08201f0040037f89 */ /* 0x000e6200000e0000 */
        /* <DEDUP_REMOVED lines=19> */
[----:B-----5:R-:W-:Y:S01]  /*d9b0*/  @!P1 FADD.FTZ R67, R67, R198 ;  /* 0x000000c643439221 */ /* 0x020fe20000010000 */
[----:B------:R-:W2:Y:S01]  /*d9c0*/  SHFL.DOWN PT, R139, R66, 0x2, 0x1f ;  /* 0x08401f00428b7f89 */ /* 0x000ea200000e0000 */
        /* <DEDUP_REMOVED lines=32> */
[----:B------:R-:W2:Y:S01]  /*dbd0*/  SHFL.DOWN PT, R2, R67, 0x4, 0x1f ;  /* 0x08801f0043027f89 */ /* 0x000ea200000e0000 */
        /* <DEDUP_REMOVED lines=27> */
[----:B-----5:R-:W-:Y:S01]  /*dd90*/  @!P1 FADD.FTZ R64, R64, R3 ;  /* 0x0000000340409221 */ /* 0x020fe20000010000 */
[----:B------:R-:W2:Y:S01]  /*dda0*/  SHFL.DOWN PT, R2, R67, 0x8, 0x1f ;  /* 0x09001f0043027f89 */ /* 0x000ea200000e0000 */
        /* <DEDUP_REMOVED lines=29> */
[----:B------:R-:W-:-:S03]  /*df80*/  ISETP.GT.AND P1, PT, R7, 0xf, PT ;  /* 0x0000000f0700780c */ /* 0x000fc60003f24270 */
[----:B------:R-:W5:Y:S10]  /*df90*/  SHFL.DOWN PT, R3, R64, 0x10, 0x1f ;  /* 0x0a001f0040037f89 */ /* 0x000f7400000e0000 */
[----:B0-----:R-:W-:Y:S01]  /*dfa0*/  @!P1 FADD.FTZ R65, R65, R0 ;  /* 0x0000000041419221 */ /* 0x001fe20000010000 */
[----:B-1----:R-:W-:Y:S01]  /*dfb0*/  @!P1 FADD.FTZ R66, R66, R5 ;  /* 0x0000000542429221 */ /* 0x002fe20000010000 */
[----:B--2---:R-:W-:Y:S01]  /*dfc0*/  @!P1 FADD.FTZ R67, R67, R2 ;  /* 0x0000000243439221 */ /* 0x004fe20000010000 */
[----:B-----5:R-:W-:-:S05]  /*dfd0*/  @!P1 FADD.FTZ R64, R64, R3 ;  /* 0x0000000340409221 */ /* 0x020fca0000010000 */
[----:B------:R0:W-:Y:S01]  /*dfe0*/  @!P2 STS.128 [UR17+0x18d0], R64 ;  /* 0x0018d040ff00a988 */ /* 0x0001e20008000c11 */
[----:B------:R-:W-:Y:S06]  /*dff0*/  BAR.SYNC.DEFER_BLOCKING 0x0 ;  /* 0x0000000000007b1d */ /* 0x000fec0000010000 */
[----:B------:R-:W-:Y:S05]  /*e000*/  @P3 BRA `(.L_x_12874) ;  /* 0x00000000002c3947 */ /* 0x000fea0003800000 */
[----:B------:R-:W-:Y:S02]  /*e010*/  UISETP.NE.AND UP0, UPT, UR16, UR19, UPT ;  /* 0x000000131000728c */ /* 0x000fe4000bf05270 */
[----:B------:R-:W-:-:S04]  /*e020*/  ULEA UR42, UR7, UR17, 0x3 ;  /* 0x00000011072a7291 */ /* 0x000fc8000f8e183f */
        /* <DEDUP_REMOVED lines=9> */
.L_x_12874:
[----:B------:R-:W-:Y:S05]  /*e0c0*/  BSYNC B0 ;  /* 0x0000000000007941 */ /* 0x000fea0003800000 */
.L_x_12873:
[----:B------:R-:W-:Y:S02]  /*e0d0*/  UIADD3 UR7, UR7, 0x1, URZ ;  /* 0x0000000107077890 */ /* 0x000fe4000fffe03f */
[----:B------:R-:W-:Y:S02]  /*e0e0*/  UIADD3 UR8, UP1, UR8, 0x1, URZ ;  /* 0x0000000108087890 */ /* 0x000fe4000ff3e03f */
[----:B------:R-:W-:Y:S02]  /*e0f0*/  UISETP.GE.AND UP0, UPT, UR7, UR51, UPT ;  /* 0x000000330700728c */ /* 0x000fe4000bf06270 */
[----:B------:R-:W-:-:S04]  /*e100*/  UIADD3.X UR9, URZ, UR9, URZ, UP1, !UPT ;  /* 0x000000093f097290 */ /* 0x000fc80008ffe43f */
[----:B------:R-:W-:-:S13]  /*e110*/  PLOP3.LUT P1, PT, PT, PT, UP0, 0x80, 0x0 ;  /* 0x000000000000781c */ /* 0x000fda0003f2f008 */
[----:B------:R-:W-:Y:S05]  /*e120*/  @!P1 BRA `(.L_x_12875) ;  /* 0xffffff7000609947 */ /* 0x000fea000383ffff */
.L_x_12796:
[----:B01----:R-:W0:Y:S01]  /*e130*/  S2R R64, SR_TID.X ;  /* 0x0000000000407919 */ /* 0x003e220000002100 */
[----:B------:R-:W-:Y:S01]  /*e140*/  F2FP.F16.F32.PACK_AB R74, R75, R74 ;  /* 0x0000004a4b4a723e */ /* 0x000fe200000000ff */
[----:B------:R-:W-:Y:S01]  /*e150*/  USHF.R.S32.HI UR20, URZ, 0x1f, UR11 ;  /* 0x0000001f3f147899 */ /* 0x000fe2000801140b */
[----:B------:R-:W-:Y:S01]  /*e160*/  F2FP.F16.F32.PACK_AB R78, R79, R78 ;  /* 0x0000004e4f4e723e */ /* 0x000fe200000000ff */
[----:B------:R-:W-:Y:S01]  /*e170*/  BAR.SYNC.DEFER_BLOCKING 0x0 ;  /* 0x0000000000007b1d */ /* 0x000fe20000010000 */
[----:B------:R-:W-:Y:S01]  /*e180*/  F2FP.F16.F32.PACK_AB R82, R83, R82 ;  /* 0x000000525352723e */ /* 0x000fe200000000ff */
[----:B------:R-:W-:Y:S01]  /*e190*/  ULEA UR19, UR16, 0xfffffe00, 0x9 ;  /* 0xfffffe0010137891 */ /* 0x000fe2000f8e483f */
[----:B------:R-:W-:Y:S01]  /*e1a0*/  PRMT R0, R74, 0x7632, R0 ;  /* 0x000076324a007816 */ /* 0x000fe20000000000 */
[----:B------:R-:W-:Y:S01]  /*e1b0*/  USHF.R.S32.HI UR7, URZ, 0x1f, UR12 ;  /* 0x0000001f3f077899 */ /* 0x000fe2000801140c */
[----:B------:R-:W-:Y:S01]  /*e1c0*/  PRMT R3, R78, 0x7632, R3 ;  /* 0x000076324e037816 */ /* 0x000fe20000000003 */
[----:B------:R-:W-:Y:S01]  /*e1d0*/  ULDC.64 UR28, c[0x0][0x388] ;  /* 0x0000e200001c7ab9 */ /* 0x000fe20000000a00 */
[----:B------:R-:W-:Y:S01]  /*e1e0*/  F2FP.F16.F32.PACK_AB R76, R77, R76 ;  /* 0x0000004c4d4c723e */ /* 0x000fe200000000ff */
[----:B------:R-:W-:Y:S01]  /*e1f0*/  UIMAD UR18, UR20, UR28, URZ ;  /* 0x0000001c141272a4 */ /* 0x000fe2000f8e023f */
[----:B------:R-:W-:Y:S01]  /*e200*/  F2FP.F16.F32.PACK_AB R80, R81, R80 ;  /* 0x000000505150723e */ /* 0x000fe200000000ff */
[----:B------:R-:W-:Y:S01]  /*e210*/  ULDC.64 UR26, c[0x0][0x3a8] ;  /* 0x0000ea00001a7ab9 */ /* 0x000fe20000000a00 */
[----:B------:R-:W-:Y:S01]  /*e220*/  F2FP.F16.F32.PACK_AB R84, R85, R84 ;  /* 0x000000545554723e */ /* 0x000fe200000000ff */
[----:B------:R-:W-:Y:S01]  /*e230*/  USHF.R.S32.HI UR30, URZ, 0x1f, UR19 ;  /* 0x0000001f3f1e7899 */ /* 0x000fe20008011413 */
[----:B------:R-:W-:Y:S01]  /*e240*/  F2FP.F16.F32.PACK_AB R86, R87, R86 ;  /* 0x000000565756723e */ /* 0x000fe200000000ff */
[----:B------:R-:W-:Y:S01]  /*e250*/  UIMAD.WIDE.U32 UR8, UR11, UR28, URZ ;  /* 0x0000001c0b0872a5 */ /* 0x000fe2000f8e003f */
[----:B------:R-:W-:Y:S01]  /*e260*/  F2FP.F16.F32.PACK_AB R88, R89, R88 ;  /* 0x000000585958723e */ /* 0x000fe200000000ff */
[----:B------:R-:W-:Y:S01]  /*e270*/  UIMAD UR20, UR20, UR26, URZ ;  /* 0x0000001a141472a4 */ /* 0x000fe2000f8e023f */
[----:B------:R-:W-:Y:S01]  /*e280*/  PRMT R4, R82, 0x7632, R4 ;  /* 0x0000763252047816 */ /* 0x000fe20000000004 */
[----:B------:R-:W-:Y:S01]  /*e290*/  UIMAD UR18, UR11, UR29, UR18 ;  /* 0x0000001d0b1272a4 */ /* 0x000fe2000f8e0212 */
[----:B------:R-:W-:Y:S01]  /*e2a0*/  PRMT R2, R76, 0x7632, R2 ;  /* 0x000076324c027816 */ /* 0x000fe20000000002 */
[----:B------:R-:W-:Y:S01]  /*e2b0*/  UIMAD UR20, UR11, UR27, UR20 ;  /* 0x0000001b0b1472a4 */ /* 0x000fe2000f8e0214 */
[----:B------:R-:W-:Y:S01]  /*e2c0*/  PRMT R5, R86, 0x7632, R5 ;  /* 0x0000763256057816 */ /* 0x000fe20000000005 */
[----:B------:R-:W-:Y:S01]  /*e2d0*/  UIADD3 UR21, UR9, UR18, URZ ;  /* 0x0000001209157290 */ /* 0x000fe2000fffe03f */
[----:B------:R-:W-:Y:S01]  /*e2e0*/  PRMT R6, R88, 0x7632, R6 ;  /* 0x0000763258067816 */ /* 0x000fe20000000006 */
[----:B------:R1:W-:Y:S01]  /*e2f0*/  STS.U16 [R24+0x2], R0 ;  /* 0x0000020018007388 */ /* 0x0003e20000000400 */
[----:B------:R-:W-:Y:S01]  /*e300*/  BSSY B0, `(.L_x_12876) ;  /* 0x000003e000007945 */ /* 0x000fe20003800000 */
[----:B0-----:R-:W-:-:S02]  /*e310*/  ISETP.NE.AND P6, PT, R64, RZ, PT ;  /* 0x000000ff4000720c */ /* 0x001fc40003fc5270 */
[----:B------:R0:W-:Y:S04]  /*e320*/  STS.U16 [R24+0xa], R3 ;  /* 0x00000a0318007388 */ /* 0x0001e80000000400 */
[----:B------:R2:W-:Y:S01]  /*e330*/  STS.U16 [R24+0x12], R4 ;  /* 0x0000120418007388 */ /* 0x0005e20000000400 */
[----:B-1----:R-:W-:-:S03]  /*e340*/  PRMT R0, R80, 0x7632, R0 ;  /* 0x0000763250007816 */ /* 0x002fc60000000000 */
[----:B------:R-:W-:Y:S01]  /*e350*/  STS.U16 [R24], R74 ;  /* 0x0000004a18007388 */ /* 0x000fe20000000400 */
[----:B0-----:R-:W-:-:S03]  /*e360*/  PRMT R3, R84, 0x7632, R3 ;  /* 0x0000763254037816 */ /* 0x001fc60000000003 */
[----:B------:R-:W-:Y:S01]  /*e370*/  STS.U16 [R24+0x4], R76 ;  /* 0x0000044c18007388 */ /* 0x000fe20000000400 */
[----:B--2---:R-:W-:-:S03]  /*e380*/  MOV R4, UR44 ;  /* 0x0000002c00047c02 */ /* 0x004fc60008000f00 */
[----:B------:R0:W-:Y:S04]  /*e390*/  STS.U16 [R24+0x6], R2 ;  /* 0x0000060218007388 */ /* 0x0001e80000000400 */
        /* <DEDUP_REMOVED lines=29> */
[----:B0-----:R-:W1:Y:S01]  /*e570*/  S2R R2, SR_TID.X ;  /* 0x0000000000027919 */ /* 0x001e620000002100 */
[----:B------:R-:W0:Y:S01]  /*e580*/  LDS R0, [UR17+0x420] ;  /* 0x00042011ff007984 */ /* 0x000e220008000800 */
[----:B-1----:R-:W-:-:S04]  /*e590*/  SHF.L.U32 R3, R2, 0x4, RZ ;  /* 0x0000000402037819 */ /* 0x002fc800000006ff */
[----:B------:R-:W-:-:S04]  /*e5a0*/  LOP3.LUT R3, R3, 0xfffffe00, RZ, 0xc0, !PT ;  /* 0xfffffe0003037812 */ /* 0x000fc800078ec0ff */
[----:B------:R-:W-:-:S04]  /*e5b0*/  LOP3.LUT R89, R3, 0x1f, R2, 0xf8, !PT ;  /* 0x0000001f03597812 */ /* 0x000fc800078ef802 */
[----:B------:R-:W-:Y:S02]  /*e5c0*/  IADD3 R2, P1, R89, UR19, RZ ;  /* 0x0000001359027c10 */ /* 0x000fe4000ff3e0ff */
[----:B------:R-:W-:-:S04]  /*e5d0*/  SHF.R.S32.HI R28, RZ, 0x1f, R89 ;  /* 0x0000001fff1c7819 */ /* 0x000fc80000011459 */
[----:B------:R-:W-:Y:S02]  /*e5e0*/  IADD3.X R3, R28, UR30, RZ, P1, !PT ;  /* 0x0000001e1c037c10 */ /* 0x000fe40008ffe4ff */
        /* <DEDUP_REMOVED lines=15> */
.L_x_12877:
[----:B------:R-:W-:Y:S05]  /*e6e0*/  BSYNC B0 ;  /* 0x0000000000007941 */ /* 0x000fea0003800000 */
.L_x_12876:
[----:B------:R-:W2:Y:S01]  /*e6f0*/  LDL.LU R36, [R1+0x8] ;  /* 0x0000080001247983 */ /* 0x000ea20000300800 */
[----:B------:R-:W-:Y:S01]  /*e700*/  ULDC UR9, c[0x0][0x224] ;  /* 0x0000890000097ab9 */ /* 0x000fe20000000800 */
[----:B------:R-:W-:Y:S01]  /*e710*/  ULDC.64 UR18, c[0x0][0x390] ;  /* 0x0000e40000127ab9 */ /* 0x000fe20000000a00 */
[----:B------:R-:W-:Y:S01]  /*e720*/  UIADD3 UR27, UR6, -UR9, URZ ;  /* 0x80000009061b7290 */ /* 0x000fe2000fffe03f */
[C---:B------:R-:W-:Y:S01]  /*e730*/  LOP3.LUT R59, R89.reuse, 0x20, RZ, 0xfc, !PT ;  /* 0x00000020593b7812 */ /* 0x040fe200078efcff */
[----:B------:R-:W-:Y:S01]  /*e740*/  ULDC.64 UR28, c[0x0][0x3e0] ;  /* 0x0000f800001c7ab9 */ /* 0x000fe20000000a00 */
[----:B------:R-:W-:Y:S01]  /*e750*/  UMOV UR9, UR21 ;  /* 0x0000001500097c82 */ /* 0x000fe20008000000 */
[----:B------:R-:W-:Y:S01]  /*e760*/  UIMAD UR27, UR27, -0x200, URZ ;  /* 0xfffffe001b1b78a4 */ /* 0x000fe2000f8e023f */
[C---:B------:R-:W-:Y:S01]  /*e770*/  LEA R4, P0, R89.reuse, UR28, 0x1 ;  /* 0x0000001c59047c11 */ /* 0x040fe2000f8008ff */
[----:B------:R-:W-:Y:S01]  /*e780*/  UIMAD.WIDE.U32 UR8, UR12, UR18, UR8 ;  /* 0x000000120c0872a5 */ /* 0x000fe2000f8e0008 */
[C---:B------:R-:W-:Y:S01]  /*e790*/  LOP3.LUT R61, R89.reuse, 0x40, RZ, 0xfc, !PT ;  /* 0x00000040593d7812 */ /* 0x040fe200078efcff */
[----:B------:R-:W-:Y:S01]  /*e7a0*/  UIMAD UR18, UR7, UR18, URZ ;  /* 0x00000012071272a4 */ /* 0x000fe2000f8e023f */
[C---:B------:R-:W-:Y:S01]  /*e7b0*/  LEA.HI.X R5, R89.reuse, UR29, R28, 0x1, P0 ;  /* 0x0000001d59057c11 */ /* 0x040fe200080f0c1c */
[----:B------:R-:W-:Y:S01]  /*e7c0*/  USHF.R.S32.HI UR21, URZ, 0x1f, UR27 ;  /* 0x0000001f3f157899 */ /* 0x000fe2000801141b */
[----:B------:R-:W-:Y:S01]  /*e7d0*/  LOP3.LUT R69, R89, 0xc0, RZ, 0xfc, !PT ;  /* 0x000000c059457812 */ /* 0x000fe200078efcff */
[----:B------:R-:W-:Y:S01]  /*e7e0*/  UIMAD UR18, UR12, UR19, UR18 ;  /* 0x000000130c1272a4 */ /* 0x000fe2000f8e0212 */
[-C--:B------:R-:W-:Y:S01]  /*e7f0*/  ISETP.GE.AND P1, PT, R59, R0.reuse, PT ;  /* 0x000000003b00720c */ /* 0x080fe20003f26270 */
[----:B------:R-:W-:Y:S01]  /*e800*/  UIADD3 UR19, UP0, UR27, UR8, URZ ;  /* 0x000000081b137290 */ /* 0x000fe2000ff1e03f */
[----:B------:R-:W-:Y:S01]  /*e810*/  ISETP.GE.AND P5, PT, R69, R0, PT ;  /* 0x000000004500720c */ /* 0x000fe20003fa6270 */
[----:B------:R-:W-:Y:S01]  /*e820*/  BSSY B0, `(.L_x_12878) ;  /* 0x000008b000007945 */ /* 0x000fe20003800000 */
[C---:B------:R-:W-:Y:S01]  /*e830*/  LOP3.LUT R63, R89.reuse, 0x60, RZ, 0xfc, !PT ;  /* 0x00000060593f7812 */ /* 0x040fe200078efcff */
[----:B------:R-:W-:Y:S01]  /*e840*/  UIADD3.X UR8, UR21, UR18, UR9, UP0, !UPT ;  /* 0x0000001215087290 */ /* 0x000fe200087fe409 */
[----:B------:R-:W-:-:S02]  /*e850*/  LOP3.LUT R65, R89, 0x80, RZ, 0xfc, !PT ;  /* 0x0000008059417812 */ /* 0x000fc400078efcff */
[----:B------:R-:W-:Y:S02]  /*e860*/  MOV R6, UR19 ;  /* 0x0000001300067c02 */ /* 0x000fe40008000f00 */
[C---:B------:R-:W-:Y:S02]  /*e870*/  LOP3.LUT R67, R89.reuse, 0xa0, RZ, 0xfc, !PT ;  /* 0x000000a059437812 */ /* 0x040fe400078efcff */
[C---:B------:R-:W-:Y:S02]  /*e880*/  LEA R4, P0, R6.reuse, R4, 0x1 ;  /* 0x0000000406047211 */ /* 0x040fe400078008ff */
[----:B0-----:R-:W-:Y:S01]  /*e890*/  MOV R25, UR8 ;  /* 0x0000000800197c02 */ /* 0x001fe20008000f00 */
[----:B------:R-:W-:Y:S01]  /*e8a0*/  UIMAD.WIDE.U32 UR8, UR11, UR26, URZ ;  /* 0x0000001a0b0872a5 */ /* 0x000fe2000f8e003f */
[----:B------:R-:W-:Y:S02]  /*e8b0*/  LOP3.LUT R71, R89, 0xe0, RZ, 0xfc, !PT ;  /* 0x000000e059477812 */ /* 0x000fe400078efcff */
[----:B------:R-:W-:-:S02]  /*e8c0*/  LEA.HI.X R5, R6, R5, R25, 0x1, P0 ;  /* 0x0000000506057211 */ /* 0x000fc400000f0c19 */
[-C--:B------:R-:W-:Y:S02]  /*e8d0*/  ISETP.GE.AND P0, PT, R61, R0.reuse, PT ;  /* 0x000000003d00720c */ /* 0x080fe40003f06270 */
[C---:B------:R-:W-:Y:S01]  /*e8e0*/  LOP3.LUT R73, R89.reuse, 0x100, RZ, 0xfc, !PT ;  /* 0x0000010059497812 */ /* 0x040fe200078efcff */
[----:B------:R-:W-:Y:S01]  /*e8f0*/  @!P1 STG.E.U16 desc[UR22][R4.64+-0x3c0], R29 ;  /* 0xfffc401d04009986 */ /* 0x000fe2000c101516 */
[----:B------:R-:W-:Y:S02]  /*e900*/  LOP3.LUT R75, R89, 0x120, RZ, 0xfc, !PT ;  /* 0x00000120594b7812 */ /* 0x000fe400078efcff */
[-C--:B------:R-:W-:Y:S01]  /*e910*/  ISETP.GE.AND P2, PT, R63, R0.reuse, PT ;  /* 0x000000003f00720c */ /* 0x080fe20003f46270 */
[----:B------:R-:W-:Y:S01]  /*e920*/  @!P5 STG.E.U16 desc[UR22][R4.64+-0x280], R39 ;  /* 0xfffd80270400d986 */ /* 0x000fe2000c101516 */
[-C--:B------:R-:W-:Y:S02]  /*e930*/  ISETP.GE.AND P3, PT, R65, R0.reuse, PT ;  /* 0x000000004100720c */ /* 0x080fe40003f66270 */
[----:B------:R-:W-:-:S02]  /*e940*/  ISETP.GE.AND P4, PT, R67, R0, PT ;  /* 0x000000004300720c */ /* 0x000fc40003f86270 */
[-C--:B------:R-:W-:Y:S01]  /*e950*/  ISETP.GE.AND P1, PT, R71, R0.reuse, PT ;  /* 0x000000004700720c */ /* 0x080fe20003f26270 */
[----:B------:R-:W-:Y:S01]  /*e960*/  @!P0 STG.E.U16 desc[UR22][R4.64+-0x380], R31 ;  /* 0xfffc801f04008986 */ /* 0x000fe2000c101516 */
        /* <DEDUP_REMOVED lines=27> */
[----:B------:R-:W-:Y:S01]  /*eb20*/  F2FP.F16.F32.PACK_AB R5, R94, R95 ;  /* 0x0000005f5e05723e */ /* 0x000fe200000000ff */
[----:B------:R-:W-:Y:S01]  /*eb30*/  BAR.SYNC.DEFER_BLOCKING 0x0 ;  /* 0x0000000000007b1d */ /* 0x000fe20000010000 */
[C---:B------:R-:W-:Y:S02]  /*eb40*/  PRMT R30, R4.reuse, 0x7610, R30 ;  /* 0x00007610041e7816 */ /* 0x040fe4000000001e */
[----:B------:R-:W-:Y:S02]  /*eb50*/  PRMT R31, R4, 0x7632, R31 ;  /* 0x00007632041f7816 */ /* 0x000fe4000000001f */
[----:B------:R-:W-:-:S04]  /*eb60*/  F2FP.F16.F32.PACK_AB R4, R90, R91 ;  /* 0x0000005b5a04723e */ /* 0x000fc800000000ff */
[C---:B------:R-:W-:Y:S02]  /*eb70*/  PRMT R34, R4.reuse, 0x7610, R34 ;  /* 0x0000761004227816 */ /* 0x040fe40000000022 */
[----:B------:R-:W-:Y:S02]  /*eb80*/  PRMT R35, R4, 0x7632, R35 ;  /* 0x0000763204237816 */ /* 0x000fe40000000023 */
[----:B------:R-:W-:Y:S01]  /*eb90*/  MOV R4, UR44 ;  /* 0x0000002c00047c02 */ /* 0x000fe20008000f00 */
[----:B------:R-:W-:Y:S04]  /*eba0*/  STS.U16 [R24+0x10], R30 ;  /* 0x0000101e18007388 */ /* 0x000fe80000000400 */
[----:B------:R-:W-:Y:S04]  /*ebb0*/  STS.U16 [R24+0x12], R31 ;  /* 0x0000121f18007388 */ /* 0x000fe80000000400 */
[----:B------:R-:W-:Y:S04]  /*ebc0*/  STS.U16 [R24+0x14], R5 ;  /* 0x0000140518007388 */ /* 0x000fe80000000400 */
[----:B------:R-:W-:Y:S04]  /*ebd0*/  STS.U16 [R24+0x1c], R34 ;  /* 0x00001c2218007388 */ /* 0x000fe80000000400 */
[----:B------:R-:W-:Y:S01]  /*ebe0*/  STS.U16 [R24+0x1e], R35 ;  /* 0x00001e2318007388 */ /* 0x000fe20000000400 */
[----:B--2---:R-:W-:-:S04]  /*ebf0*/  FADD.FTZ R25, R105, R36 ;  /* 0x0000002469197221 */ /* 0x004fc80000010000 */
[----:B------:R-:W-:Y:S01]  /*ec00*/  FADD.FTZ R0, R25, R104 ;  /* 0x0000006819007221 */ /* 0x000fe20000010000 */
[----:B------:R-:W-:-:S03]  /*ec10*/  F2FP.F16.F32.PACK_AB R104, R104, R105 ;  /* 0x000000696868723e */ /* 0x000fc600000000ff */
[----:B------:R-:W-:Y:S01]  /*ec20*/  FADD.FTZ R25, R0, R103 ;  /* 0x0000006700197221 */ /* 0x000fe20000010000 */
[----:B------:R-:W-:Y:S01]  /*ec30*/  PRMT R6, R104, 0x7632, R6 ;  /* 0x0000763268067816 */ /* 0x000fe20000000006 */
[----:B------:R-:W-:Y:S02]  /*ec40*/  STS.U16 [R24], R104 ;  /* 0x0000006818007388 */ /* 0x000fe40000000400 */
[----:B------:R-:W-:Y:S01]  /*ec50*/  FADD.FTZ R0, R25, R102 ;  /* 0x0000006619007221 */ /* 0x000fe20000010000 */
[----:B------:R-:W-:Y:S01]  /*ec60*/  F2FP.F16.F32.PACK_AB R102, R102, R103 ;  /* 0x000000676666723e */ /* 0x000fe200000000ff */
[----:B------:R0:W-:Y:S02]  /*ec70*/  STS.U16 [R24+0x2], R6 ;  /* 0x0000020618007388 */ /* 0x0001e40000000400 */
[----:B------:R-:W-:Y:S01]  /*ec80*/  FADD.FTZ R25, R0, R101 ;  /* 0x0000006500197221 */ /* 0x000fe20000010000 */
[----:B------:R-:W-:Y:S01]  /*ec90*/  F2FP.F16.F32.PACK_AB R0, R98, R99 ;  /* 0x000000636200723e */ /* 0x000fe200000000ff */
[----:B------:R-:W-:Y:S01]  /*eca0*/  STS.U16 [R24+0x4], R102 ;  /* 0x0000046618007388 */ /* 0x000fe20000000400 */
[----:B------:R-:W-:-:S02]  /*ecb0*/  PRMT R26, R102, 0x7632, R26 ;  /* 0x00007632661a7816 */ /* 0x000fc4000000001a */
[----:B------:R-:W-:Y:S02]  /*ecc0*/  PRMT R29, R0, 0x7610, R29 ;  /* 0x00007610001d7816 */ /* 0x000fe4000000001d */
[----:B------:R-:W-:Y:S01]  /*ecd0*/  F2FP.F16.F32.PACK_AB R101, R100, R101 ;  /* 0x000000656465723e */ /* 0x000fe200000000ff */
[----:B------:R1:W-:Y:S01]  /*ece0*/  STS.U16 [R24+0x6], R26 ;  /* 0x0000061a18007388 */ /* 0x0003e20000000400 */
[----:B0-----:R-:W-:Y:S01]  /*ecf0*/  PRMT R6, R0, 0x7632, R6 ;  /* 0x0000763200067816 */ /* 0x001fe20000000006 */
[----:B------:R-:W-:Y:S01]  /*ed00*/  FADD.FTZ R100, R25, R100 ;  /* 0x0000006419647221 */ /* 0x000fe20000010000 */
[----:B------:R-:W-:Y:S01]  /*ed10*/  F2FP.F16.F32.PACK_AB R0, R92, R93 ;  /* 0x0000005d5c00723e */ /* 0x000fe200000000ff */
[----:B------:R-:W-:Y:S01]  /*ed20*/  STS.U16 [R24+0x8], R101 ;  /* 0x0000086518007388 */ /* 0x000fe20000000400 */
[----:B------:R-:W-:Y:S01]  /*ed30*/  PRMT R27, R101, 0x7632, R27 ;  /* 0x00007632651b7816 */ /* 0x000fe2000000001b */
[----:B------:R-:W-:Y:S01]  /*ed40*/  FADD.FTZ R99, R100, R99 ;  /* 0x0000006364637221 */ /* 0x000fe20000010000 */
[----:B------:R-:W-:Y:S01]  /*ed50*/  PRMT R32, R0, 0x7632, R32 ;  /* 0x0000763200207816 */ /* 0x000fe20000000020 */
[----:B------:R-:W-:Y:S01]  /*ed60*/  STS.U16 [R24+0xc], R29 ;  /* 0x00000c1d18007388 */ /* 0x000fe20000000400 */
[----:B-1----:R-:W-:Y:S01]  /*ed70*/  PRMT R26, R5, 0x7632, R26 ;  /* 0x00007632051a7816 */ /* 0x002fe2000000001a */
[----:B------:R-:W-:-:S02]  /*ed80*/  FADD.FTZ R98, R99, R98 ;  /* 0x0000006263627221 */ /* 0x000fc40000010000 */
[----:B------:R-:W-:Y:S02]  /*ed90*/  STS.U16 [R24+0xa], R27 ;  /* 0x00000a1b18007388 */ /* 0x000fe40000000400 */
[----:B------:R-:W-:Y:S02]  /*eda0*/  FADD.FTZ R97, R98, R97 ;  /* 0x0000006162617221 */ /* 0x000fe40000010000 */
[----:B------:R0:W-:Y:S02]  /*edb0*/  STS.U16 [R24+0xe], R6 ;  /* 0x00000e0618007388 */ /* 0x0001e40000000400 */
[----:B------:R-:W-:Y:S02]  /*edc0*/  FADD.FTZ R96, R97, R96 ;  /* 0x0000006061607221 */ /* 0x000fe40000010000 */
[----:B------:R-:W-:Y:S02]  /*edd0*/  STS.U16 [R24+0x16], R26 ;  /* 0x0000161a18007388 */ /* 0x000fe40000000400 */
[----:B------:R-:W-:-:S02]  /*ede0*/  FADD.FTZ R95, R96, R95 ;  /* 0x0000005f605f7221 */ /* 0x000fc40000010000 */
[----:B------:R-:W-:Y:S01]  /*edf0*/  STS.U16 [R24+0x18], R0 ;  /* 0x0000180018007388 */ /* 0x000fe20000000400 */
[----:B0-----:R-:W-:Y:S01]  /*ee00*/  IADD3 R6, P1, R89, -0x1e0, RZ ;  /* 0xfffffe2059067810 */ /* 0x001fe20007f3e0ff */
[----:B------:R-:W-:Y:S02]  /*ee10*/  FADD.FTZ R94, R95, R94 ;  /* 0x0000005e5f5e7221 */ /* 0x000fe40000010000 */
[----:B------:R-:W-:Y:S01]  /*ee20*/  STS.U16 [R24+0x1a], R32 ;  /* 0x00001a2018007388 */ /* 0x000fe20000000400 */
[----:B------:R-:W-:-:S03]  /*ee30*/  NOP ;  /* 0x0000000000007918 */ /* 0x000fc60000000000 */
[----:B------:R-:W-:Y:S01]  /*ee40*/  LDS.U16 R27, [R8] ;  /* 0x00000000081b7984 */ /* 0x000fe20000000400 */
[----:B------:R-:W-:Y:S01]  /*ee50*/  FADD.FTZ R93, R94, R93 ;  /* 0x0000005d5e5d7221 */ /* 0x000fe20000010000 */
[----:B------:R-:W-:Y:S02]  /*ee60*/  IADD3.X R25, R28, -0x1, RZ, P1, !PT ;  /* 0xffffffff1c197810 */ /* 0x000fe40000ffe4ff */
        /* <DEDUP_REMOVED lines=21> */
[----:B------:R-:W0:Y:S01]  /*efc0*/  LDS R0, [UR17+0x420] ;  /* 0x00042011ff007984 */ /* 0x000e220008000800 */
[----:B------:R-:W-:Y:S01]  /*efd0*/  UIADD3 UR17, UR9, UR20, URZ ;  /* 0x0000001409117290 */ /* 0x000fe2000fffe03f */
        /* <DEDUP_REMOVED lines=15> */
.L_x_12879:
[----:B------:R-:W-:Y:S05]  /*f0d0*/  BSYNC B0 ;  /* 0x0000000000007941 */ /* 0x000fea0003800000 */
.L_x_12878:
        /* <DEDUP_REMOVED lines=56> */
.L_x_12790:
        /* <DEDUP_REMOVED lines=10> */
[----:B--2---:R-:W2:Y:S02]  /*f500*/  SHFL.DOWN P0, R0, R2, 0x1, 0x1f ;  /* 0x08201f0002007f89 */ /* 0x004ea40000000000 */
[----:B--2---:R-:W-:-:S05]  /*f510*/  @P0 FADD R0, R0, R2 ;  /* 0x0000000200000221 */ /* 0x004fca0000000000 */
[----:B------:R-:W2:Y:S02]  /*f520*/  SHFL.DOWN P0, R3, R0, 0x2, 0x1f ;  /* 0x08401f0000037f89 */ /* 0x000ea40000000000 */
        /* <DEDUP_REMOVED lines=15> */
[----:B------:R1:W-:Y:S02]  /*f620*/  REDG.E.ADD.F32.FTZ.RN.STRONG.GPU desc[UR22][R2.64], R4 ;  /* 0x00000004020079a6 */ /* 0x0003e4000c10f396 */
.L_x_12882:
[----:B------:R-:W-:Y:S05]  /*f630*/  BSYNC B0 ;  /* 0x0000000000007941 */ /* 0x000fea0003800000 */
.L_x_12881:
        /* <DEDUP_REMOVED lines=32> */
.L_x_12884:
[----:B------:R-:W2:Y:S02]  /*f840*/  S2R R11, SR_TID.X ;  /* 0x00000000000b7919 */ /* 0x000ea40000002100 */
.L_x_12885:
[----:B------:R-:W-:Y:S05]  /*f850*/  BSYNC B0 ;  /* 0x0000000000007941 */ /* 0x000fea0003800000 */
.L_x_12883:
        /* <DEDUP_REMOVED lines=23> */
.L_x_12887:
[----:B------:R-:W-:Y:S02]  /*f9d0*/  LEA R0, R11, UR8, 0x3 ;  /* 0x000000080b007c11 */ /* 0x000fe4000f8e18ff */
[----:B-12---:R-:W-:Y:S02]  /*f9e0*/  MOV R3, UR5 ;  /* 0x0000000500037c02 */ /* 0x006fe40008000f00 */
[----:B------:R-:W-:Y:S01]  /*f9f0*/  MOV R2, UR4 ;  /* 0x0000000400027c02 */ /* 0x000fe20008000f00 */
[----:B------:R-:W1:Y:S01]  /*fa00*/  LDS.64 R12, [R0+0x3e10] ;  /* 0x003e1000000c7984 */ /* 0x000e620000000a00 */
[----:B------:R-:W-:Y:S02]  /*fa10*/  SHF.R.S32.HI R3, RZ, 0x1f, R11 ;  /* 0x0000001fff037819 */ /* 0x000fe4000001140b */
[----:B0-----:R-:W-:Y:S01]  /*fa20*/  MOV R7, UR6 ;  /* 0x0000000600077c02 */ /* 0x001fe20008000f00 */
[----:B------:R-:W0:Y:S01]  /*fa30*/  LDS.64 R14, [R0+0x4610] ;  /* 0x00461000000e7984 */ /* 0x000e220000000a00 */
        /* <DEDUP_REMOVED lines=21> */
[----:B0-----:R2:W-:Y:S04]  /*fb90*/  REDG.E.ADD.F32.FTZ.RN.STRONG.GPU desc[UR22][R4.64], R14 ;  /* 0x0000000e040079a6 */ /* 0x0015e8000c10f396 */
[----:B------:R2:W-:Y:S01]  /*fba0*/  REDG.E.ADD.F32.FTZ.RN.STRONG.GPU desc[UR22][R4.64+0x4], R15 ;  /* 0x0000040f040079a6 */ /* 0x0005e2000c10f396 */
[----:B------:R-:W-:Y:S05]  /*fbb0*/  @!P0 BRA `(.L_x_12887) ;  /* 0xfffffffc00848947 */ /* 0x000fea000383ffff */
[----:B------:R-:W-:Y:S05]  /*fbc0*/  BSYNC B0 ;  /* 0x0000000000007941 */ /* 0x000fea0003800000 */
.L_x_12886:
[----:B------:R-:W-:Y:S05]  /*fbd0*/  EXIT ;  /* 0x000000000000794d */ /* 0x000fea0003800000 */
.L_x_12888:
        /* <DEDUP_REMOVED lines=10> */
.L_x_18969:


//--------------------- .text._Z25selective_scan_bwd_kernelI32Selective_Scan_bwd_kernel_traitsILi32ELi16ELb0ELb0ELb1ELb1ELb0EN3c104HalfENS1_7complexIfEEEEv12SSMParamsBwd --------------------------
	.section	.text._Z25selective_scan_bwd_kernelI32Selective_Scan_bwd_kernel_traitsILi32ELi16ELb0ELb0ELb1ELb1ELb0EN3c104HalfENS1_7complexIfEEEEv12SSMParamsBwd,"ax",@progbits
	.align	128
        .global         _Z25selective_scan_bwd_kernelI32Selective_Scan_bwd_kernel_traitsILi32ELi16ELb0ELb0ELb1ELb1ELb0EN3c104HalfENS1_7complexIfEEEEv12SSMParamsBwd
        .type           _Z25selective_scan_bwd_kernelI32Selective_Scan_bwd_kernel_traitsILi32ELi16ELb0ELb0ELb1ELb1ELb0EN3c104HalfENS1_7complexIfEEEEv12SSMParamsBwd,@function
        .size           _Z25selective_scan_bwd_kernelI32Selective_Scan_bwd_kernel_traitsILi32ELi16ELb0ELb0ELb1ELb1ELb0EN3c104HalfENS1_7complexIfEEEEv12SSMParamsBwd,(.L_x_18970 - _Z25selective_scan_bwd_kernelI32Selective_Scan_bwd_kernel_traitsILi32ELi16ELb0ELb0ELb1ELb1ELb0EN3c104HalfENS1_7complexIfEEEEv12SSMParamsBwd)
        .other          _Z25selective_scan_bwd_kernelI32Selective_Scan_bwd_kernel_traitsILi32ELi16ELb0ELb0ELb1ELb1ELb0EN3c104HalfENS1_7complexIfEEEEv12SSMParamsBwd,@"STO_CUDA_ENTRY STV_DEFAULT"
_Z25selective_scan_bwd_kernelI32Selective_Scan_bwd_kernel_traitsILi32ELi16ELb0ELb0ELb1ELb1ELb0EN3c104HalfENS1_7complexIfEEEEv12SSMParamsBwd:
.text._Z25selective_scan_bwd_kernelI32Selective_Scan_bwd_kernel_traitsILi32ELi16ELb0ELb0ELb1ELb1ELb0EN3c104HalfENS1_7complexIfEEEEv12SSMParamsBwd:
        /* <DEDUP_REMOVED lines=157> */
.L_x_13006:
        /* <DEDUP_REMOVED lines=58> */
[----:B------:R-:W-:Y:S01]  /*0d70*/  LOP3.LUT R25, R0, 0x1e0, RZ, 0xfc, !PT ;  /* 0x000001e000197812 */ /* 0x000fe200078efcff */
[----:B------:R-:W5:Y:S01]  /*0d80*/  @!P3 LDG.E.U16 R13, desc[UR20][R2.64+0x240] ;  /* 0x00024014020db981 */ /* 0x000f62000c1e1500 */
[----:B------:R-:W-:Y:S02]  /*0d90*/  ISETP.GE.AND P0, PT, R37, UR57, PT ;  /* 0x0000003925007c0c */ /* 0x000fe4000bf06270 */
        /* <DEDUP_REMOVED lines=15> */
[----:B------:R-:W0:Y:S01]  /*0e90*/  S2UR UR4, SR_CgaCtaId ;  /* 0x00000000000479c3 */ /* 0x000e220000008800 */
[----:B------:R-:W-:Y:S01]  /*0ea0*/  UMOV UR54, 0x400 ;  /* 0x0000040000367882 */ /* 0x000fe20000000000 */
[----:B--2---:R-:W-:-:S02]  /*0eb0*/  IADD3 R27, R120, 0x40, RZ ;  /* 0x00000040781b7810 */ /* 0x004fc40007ffe0ff */
[C---:B------:R-:W-:Y:S02]  /*0ec0*/  IADD3 R29, R120.reuse, 0x60, RZ ;  /* 0x00000060781d7810 */ /* 0x040fe40007ffe0ff */
[C---:B-1----:R-:W-:Y:S02]  /*0ed0*/  IADD3 R3, R120.reuse, 0x20, RZ ;  /* 0x0000002078037810 */ /* 0x042fe40007ffe0ff */
[CC--:B------:R-:W-:Y:S02]  /*0ee0*/  LEA.HI.SX32 R119, R120.reuse, R120.reuse, 0x1b ;  /* 0x0000007878777211 */ /* 0x0c0fe400078fdaff */
[-C--:B------:R-:W-:Y:S02]  /*0ef0*/  LEA.HI.SX32 R3, R3, R120.reuse, 0x1b ;  /* 0x0000007803037211 */ /* 0x080fe400078fdaff */
[C---:B------:R-:W-:Y:S02]  /*0f00*/  IADD3 R31, R120.reuse, 0x80, RZ ;  /* 0x00000080781f7810 */ /* 0x040fe40007ffe0ff */
[----:B------:R-:W-:Y:S01]  /*0f10*/  IADD3 R33, R120, 0xa0, RZ ;  /* 0x000000a078217810 */ /* 0x000fe20007ffe0ff */
[----:B0-----:R-:W-:Y:S01]  /*0f20*/  ULEA UR54, UR4, UR54, 0x18 ;  /* 0x0000003604367291 */ /* 0x001fe2000f8ec03f */
[----:B------:R-:W-:-:S02]  /*0f30*/  LEA.HI.SX32 R27, R27, R120, 0x1b ;  /* 0x000000781b1b7211 */ /* 0x000fc400078fdaff */
[----:B------:R-:W-:-:S03]  /*0f40*/  LEA.HI.SX32 R29, R29, R120, 0x1b ;  /* 0x000000781d1d7211 */ /* 0x000fc600078fdaff */
[----:B------:R-:W-:Y:S02]  /*0f50*/  LEA R118, R3, UR54, 0x1 ;  /* 0x0000003603767c11 */ /* 0x000fe4000f8e08ff */
[----:B------:R-:W-:Y:S02]  /*0f60*/  IADD3 R3, R120, 0xc0, RZ ;  /* 0x000000c078037810 */ /* 0x000fe40007ffe0ff */
[----:B------:R-:W-:Y:S02]  /*0f70*/  LEA R119, R119, UR54, 0x1 ;  /* 0x0000003677777c11 */ /* 0x000fe4000f8e08ff */
[-C--:B------:R-:W-:Y:S02]  /*0f80*/  LEA.HI.SX32 R31, R31, R120.reuse, 0x1b ;  /* 0x000000781f1f7211 */ /* 0x080fe400078fdaff */
[----:B------:R-:W-:Y:S02]  /*0f90*/  LEA.HI.SX32 R33, R33, R120, 0x1b ;  /* 0x0000007821217211 */ /* 0x000fe400078fdaff */
[----:B------:R-:W-:-:S02]  /*0fa0*/  LEA R117, R27, UR54, 0x1 ;  /* 0x000000361b757c11 */ /* 0x000fc4000f8e08ff */
[----:B------:R-:W-:Y:S02]  /*0fb0*/  LEA R116, R29, UR54, 0x1 ;  /* 0x000000361d747c11 */ /* 0x000fe4000f8e08ff */
[C---:B------:R-:W-:Y:S02]  /*0fc0*/  IADD3 R27, R120.reuse, 0xe0, RZ ;  /* 0x000000e0781b7810 */ /* 0x040fe40007ffe0ff */
[----:B------:R-:W-:Y:S02]  /*0fd0*/  LEA.HI.SX32 R3, R3, R120, 0x1b ;  /* 0x0000007803037211 */ /* 0x000fe400078fdaff */
[----:B------:R-:W-:Y:S02]  /*0fe0*/  LEA R115, R31, UR54, 0x1 ;  /* 0x000000361f737c11 */ /* 0x000fe4000f8e08ff */
[----:B------:R-:W-:Y:S02]  /*0ff0*/  LEA R114, R33, UR54, 0x1 ;  /* 0x0000003621727c11 */ /* 0x000fe4000f8e08ff */
[----:B------:R-:W-:-:S02]  /*1000*/  IADD3 R29, R120, 0x100, RZ ;  /* 0x00000100781d7810 */ /* 0x000fc40007ffe0ff */
[C---:B------:R-:W-:Y:S02]  /*1010*/  IADD3 R31, R120.reuse, 0x120, RZ ;  /* 0x00000120781f7810 */ /* 0x040fe40007ffe0ff */
[C---:B------:R-:W-:Y:S02]  /*1020*/  IADD3 R33, R120.reuse, 0x140, RZ ;  /* 0x0000014078217810 */ /* 0x040fe40007ffe0ff */
[-C--:B------:R-:W-:Y:S02]  /*1030*/  LEA.HI.SX32 R27, R27, R120.reuse, 0x1b ;  /* 0x000000781b1b7211 */ /* 0x080fe400078fdaff */
[----:B------:R-:W-:Y:S02]  /*1040*/  LEA R113, R3, UR54, 0x1 ;  /* 0x0000003603717c11 */ /* 0x000fe4000f8e08ff */
[----:B------:R-:W-:Y:S02]  /*1050*/  IADD3 R3, R120, 0x160, RZ ;  /* 0x0000016078037810 */ /* 0x000fe40007ffe0ff */
[----:B------:R-:W-:-:S02]  /*1060*/  LEA.HI.SX32 R29, R29, R120, 0x1b ;  /* 0x000000781d1d7211 */ /* 0x000fc400078fdaff */
[-C--:B------:R-:W-:Y:S02]  /*1070*/  LEA.HI.SX32 R31, R31, R120.reuse, 0x1b ;  /* 0x000000781f1f7211 */ /* 0x080fe400078fdaff */
[-C--:B------:R-:W-:Y:S02]  /*1080*/  LEA.HI.SX32 R33, R33, R120.reuse, 0x1b ;  /* 0x0000007821217211 */ /* 0x080fe400078fdaff */
[----:B------:R-:W-:Y:S02]  /*1090*/  LEA R112, R27, UR54, 0x1 ;  /* 0x000000361b707c11 */ /* 0x000fe4000f8e08ff */
[----:B------:R-:W-:Y:S02]  /*10a0*/  IADD3 R27, R120, 0x1e0, RZ ;  /* 0x000001e0781b7810 */ /* 0x000fe40007ffe0ff */
[----:B------:R-:W-:Y:S02]  /*10b0*/  LEA.HI.SX32 R3, R3, R120, 0x1b ;  /* 0x0000007803037211 */ /* 0x000fe400078fdaff */
[----:B------:R-:W-:-:S02]  /*10c0*/  LEA R111, R29, UR54, 0x1 ;  /* 0x000000361d6f7c11 */ /* 0x000fc4000f8e08ff */
[----:B------:R-:W-:Y:S02]  /*10d0*/  LEA R110, R31, UR54, 0x1 ;  /* 0x000000361f6e7c11 */ /* 0x000fe4000f8e08ff */
[----:B------:R-:W-:Y:S02]  /*10e0*/  LEA R109, R33, UR54, 0x1 ;  /* 0x00000036216d7c11 */ /* 0x000fe4000f8e08ff */
[----:B------:R-:W-:Y:S02]  /*10f0*/  LEA.HI.SX32 R27, R27, R120, 0x1b ;  /* 0x000000781b1b7211 */ /* 0x000fe400078fdaff */
[----:B------:R-:W-:Y:S02]  /*1100*/  LEA R108, R3, UR54, 0x1 ;  /* 0x00000036036c7c11 */ /* 0x000fe4000f8e08ff */
[----:B------:R-:W-:Y:S02]  /*1110*/  LEA R104, R27, UR54, 0x1 ;  /* 0x000000361b687c11 */ /* 0x000fe4000f8e08ff */
[----:B------:R-:W-:-:S02]  /*1120*/  ISETP.GE.AND P0, PT, R20, UR57, PT ;  /* 0x0000003914007c0c */ /* 0x000fc4000bf06270 */
[----:B------:R-:W-:Y:S02]  /*1130*/  MOV R2, UR48 ;  /* 0x0000003000027c02 */ /* 0x000fe40008000f00 */
[----:B------:R-:W-:-:S03]  /*1140*/  MOV R3, UR47 ;  /* 0x0000002f00037c02 */ /* 0x000fc60008000f00 */
[----:B------:R-:W-:Y:S01]  /*1150*/  IMAD.WIDE R2, R0, 0x2, R2 ;  /* 0x0000000200027825 */ /* 0x000fe200078e0202 */
[----:B------:R-:W-:Y:S02]  /*1160*/  ISETP.GE.AND P1, PT, R32, UR57, PT ;  /* 0x0000003920007c0c */ /* 0x000fe4000bf26270 */
[----:B------:R-:W-:Y:S02]  /*1170*/  ISETP.GE.AND P2, PT, R30, UR57, PT ;  /* 0x000000391e007c0c */ /* 0x000fe4000bf46270 */
[----:B------:R-:W-:Y:S02]  /*1180*/  ISETP.GE.AND P3, PT, R26, UR57, PT ;  /* 0x000000391a007c0c */ /* 0x000fe4000bf66270 */
[----:B------:R-:W-:Y:S02]  /*1190*/  ISETP.GE.AND P4, PT, R0, UR57, PT ;  /* 0x0000003900007c0c */ /* 0x000fe4000bf86270 */
[----:B------:R-:W-:Y:S02]  /*11a0*/  ISETP.GE.AND P5, PT, R34, UR57, PT ;  /* 0x0000003922007c0c */ /* 0x000fe4000bfa6270 */
[----:B------:R-:W-:Y:S01]  /*11b0*/  ISETP.GE.AND P6, PT, R21, UR57, PT ;  /* 0x0000003915007c0c */ /* 0x000fe2000bfc6270 */
[----:B----4-:R-:W-:Y:S04]  /*11c0*/  STS.U16 [R119], R4 ;  /* 0x0000000477007388 */ /* 0x010fe80000000400 */
[----:B---3--:R0:W-:Y:S04]  /*11d0*/  STS.U16 [R118+0x40], R5 ;  /* 0x0000400576007388 */ /* 0x0081e80000000400 */
[----:B-----5:R-:W-:Y:S04]  /*11e0*/  STS.U16 [R117+0x80], R6 ;  /* 0x0000800675007388 */ /* 0x020fe80000000400 */
[----:B------:R1:W-:Y:S01]  /*11f0*/  STS.U16 [R116+0xc0], R7 ;  /* 0x0000c00774007388 */ /* 0x0003e20000000400 */
[----:B0-----:R-:W-:-:S03]  /*1200*/  IADD3 R5, R120, 0x180, RZ ;  /* 0x0000018078057810 */ /* 0x001fc60007ffe0ff */
[----:B------:R-:W-:Y:S04]  /*1210*/  STS.U16 [R115+0x100], R8 ;  /* 0x0001000873007388 */ /* 0x000fe80000000400 */
[----:B------:R0:W-:Y:S01]  /*1220*/  STS.U16 [R114+0x140], R9 ;  /* 0x0001400972007388 */ /* 0x0001e20000000400 */
[C---:B-1----:R-:W-:Y:S02]  /*1230*/  IADD3 R7, R120.reuse, 0x1a0, RZ ;  /* 0x000001a078077810 */ /* 0x042fe40007ffe0ff */
[-C--:B------:R-:W-:Y:S02]  /*1240*/  LEA.HI.SX32 R5, R5, R120.reuse, 0x1b ;  /* 0x0000007805057211 */ /* 0x080fe400078fdaff */
[----:B------:R-:W-:Y:S02]  /*1250*/  LEA.HI.SX32 R7, R7, R120, 0x1b ;  /* 0x0000007807077211 */ /* 0x000fe400078fdaff */
[----:B0-----:R-:W-:-:S02]  /*1260*/  IADD3 R9, R120, 0x1c0, RZ ;  /* 0x000001c078097810 */ /* 0x001fc40007ffe0ff */
[----:B------:R-:W-:Y:S01]  /*1270*/  SHF.L.U32 R4, R120, 0x4, RZ ;  /* 0x0000000478047819 */ /* 0x000fe200000006ff */
[----:B------:R0:W-:Y:S01]  /*1280*/  STS.U16 [R113+0x180], R10 ;  /* 0x0001800a71007388 */ /* 0x0001e20000000400 */
[----:B------:R-:W-:Y:S02]  /*1290*/  LEA.HI.SX32 R9, R9, R120, 0x1b ;  /* 0x0000007809097211 */ /* 0x000fe400078fdaff */
[----:B------:R-:W-:Y:S01]  /*12a0*/  LEA R107, R5, UR54, 0x1 ;  /* 0x00000036056b7c11 */ /* 0x000fe2000f8e08ff */
[----:B------:R1:W-:Y:S01]  /*12b0*/  STS.U16 [R112+0x1c0], R11 ;  /* 0x0001c00b70007388 */ /* 0x0003e20000000400 */
[----:B------:R-:W-:Y:S02]  /*12c0*/  LEA R106, R7, UR54, 0x1 ;  /* 0x00000036076a7c11 */ /* 0x000fe4000f8e08ff */
[----:B------:R-:W-:Y:S01]  /*12d0*/  LEA.HI.SX32 R103, R4, R4, 0x1b ;  /* 0x0000000404677211 */ /* 0x000fe200078fdaff */
[----:B------:R-:W-:Y:S01]  /*12e0*/  STS.U16 [R111+0x200], R12 ;  /* 0x0002000c6f007388 */ /* 0x000fe20000000400 */
[----:B------:R-:W-:-:S03]  /*12f0*/  LEA R105, R9, UR54, 0x1 ;  /* 0x0000003609697c11 */ /* 0x000fc6000f8e08ff */
[----:B------:R-:W-:Y:S01]  /*1300*/  STS.U16 [R110+0x240], R13 ;  /* 0x0002400d6e007388 */ /* 0x000fe20000000400 */
[----:B------:R-:W-:-:S03]  /*1310*/  LEA R103, R103, UR54, 0x1 ;  /* 0x0000003667677c11 */ /* 0x000fc6000f8e08ff */
        /* <DEDUP_REMOVED lines=51> */
[----:B------:R-:W-:Y:S02]  /*1650*/  PRMT R13, RZ, 0x7610, R13 ;  /* 0x00007610ff0d7816 */ /* 0x000fe4000000000d */
[----:B---3--:R-:W-:Y:S02]  /*1660*/  PRMT R16, RZ, 0x7610, R16 ;  /* 0x00007610ff107816 */ /* 0x008fe40000000010 */
[----:B------:R-:W-:Y:S02]  /*1670*/  PRMT R15, RZ, 0x7610, R15 ;  /* 0x00007610ff0f7816 */ /* 0x000fe4000000000f */
[----:B----4-:R-:W-:Y:S01]  /*1680*/  PRMT R18, RZ, 0x7610, R18 ;  /* 0x00007610ff127816 */ /* 0x010fe20000000012 */
[----:B------:R-:W3:Y:S01]  /*1690*/  @!P0 LDG.E.U16 R13, desc[UR20][R2.64+0x240] ;  /* 0x00024014020d8981 */ /* 0x000ee2000c1e1500 */
[----:B------:R-:W-:Y:S02]  /*16a0*/  PRMT R17, RZ, 0x7610, R17 ;  /* 0x00007610ff117816 */ /* 0x000fe40000000011 */
[----:B------:R-:W-:Y:S01]  /*16b0*/  PRMT R4, RZ, 0x7610, R4 ;  /* 0x00007610ff047816 */ /* 0x000fe20000000004 */
[----:B------:R-:W4:Y:S01]  /*16c0*/  @!P1 LDG.E.U16 R16, desc[UR20][R2.64+0x280] ;  /* 0x0002801402109981 */ /* 0x000f22000c1e1500 */
[----:B-----5:R-:W-:-:S03]  /*16d0*/  PRMT R19, RZ, 0x7610, R19 ;  /* 0x00007610ff137816 */ /* 0x020fc60000000013 */
        /* <DEDUP_REMOVED lines=19> */
[----:B--2---:R-:W-:Y:S04]  /*1810*/  STS.U16 [R119], R6 ;  /* 0x0000000677007388 */ /* 0x004fe80000000400 */
        /* <DEDUP_REMOVED lines=43> */
[----:B------:R-:W-:Y:S02]  /*1ad0*/  ISETP.GE.AND P1, PT, R21, UR57, PT ;  /* 0x0000003915007c0c */ /* 0x000fe4000bf26270 */
[----:B------:R-:W-:Y:S02]  /*1ae0*/  PRMT R20, RZ, 0x7610, R20 ;  /* 0x00007610ff147816 */ /* 0x000fe40000000014 */
[----:B------:R-:W-:-:S05]  /*1af0*/  PRMT R21, RZ, 0x7610, R21 ;  /* 0x00007610ff157816 */ /* 0x000fca0000000015 */
        /* <DEDUP_REMOVED lines=17> */
[----:B------:R-:W5:Y:S04]  /*1c10*/  @!P0 LDG.E.U16 R29, desc[UR20][R8.64+0x240] ;  /* 0x00024014081d8981 */ /* 0x000f68000c1e1500 */
[----:B------:R-:W5:Y:S04]  /*1c20*/  @!P3 LDG.E.U16 R32, desc[UR20][R8.64+0x300] ;  /* 0x000300140820b981 */ /* 0x000f68000c1e1500 */
[----:B------:R-:W5:Y:S04]  /*1c30*/  @!P5 LDG.E.U16 R34, desc[UR20][R8.64+0x380] ;  /* 0x000380140822d981 */ /* 0x000f68000c1e1500 */
[----:B------:R0:W5:Y:S02]  /*1c40*/  @!P6 LDG.E.U16 R35, desc[UR20][R8.64+0x3c0] ;  /* 0x0003c0140823e981 */ /* 0x000164000c1e1500 */
[----:B0-----:R-:W-:-:S02]  /*1c50*/  HADD2.F32 R9, -RZ, R102.H0_H0 ;  /* 0x20000066ff097230 */ /* 0x001fc40000004100 */
[----:B------:R-:W-:Y:S01]  /*1c60*/  HADD2.F32 R7, -RZ, R7.H0_H0 ;  /* 0x20000007ff077230 */ /* 0x000fe20000004100 */
[----:B------:R-:W-:Y:S04]  /*1c70*/  STL [R1], R40 ;  /* 0x0000002801007387 */ /* 0x000fe80000100800 */
[----:B------:R-:W-:-:S05]  /*1c80*/  FADD.FTZ R80, R7, UR8 ;  /* 0x0000000807507e21 */ /* 0x000fca0008010000 */
[----:B------:R-:W-:Y:S01]  /*1c90*/  FSETP.GTU.FTZ.AND P4, PT, R80, 20, PT ;  /* 0x41a000005000780b */ /* 0x000fe20003f9c000 */
[----:B-1----:R-:W-:Y:S02]  /*1ca0*/  HADD2.F32 R10, -RZ, R10.H0_H0 ;  /* 0x2000000aff0a7230 */ /* 0x002fe40000004100 */
[----:B--2---:R-:W-:Y:S02]  /*1cb0*/  HADD2.F32 R11, -RZ, R11.H0_H0 ;  /* 0x2000000bff0b7230 */ /* 0x004fe40000004100 */
[----:B---3--:R-:W-:Y:S02]  /*1cc0*/  HADD2.F32 R12, -RZ, R12.H0_H0 ;  /* 0x2000000cff0c7230 */ /* 0x008fe40000004100 */
[----:B----4-:R-:W-:Y:S02]  /*1cd0*/  HADD2.F32 R13, -RZ, R13.H0_H0 ;  /* 0x2000000dff0d7230 */ /* 0x010fe40000004100 */
[----:B-----5:R-:W-:Y:S02]  /*1ce0*/  HADD2.F32 R14, -RZ, R14.H0_H0 ;  /* 0x2000000eff0e7230 */ /* 0x020fe40000004100 */
[----:B------:R-:W-:Y:S01]  /*1cf0*/  FADD.FTZ R79, R10, UR8 ;  /* 0x000000080a4f7e21 */ /* 0x000fe20008010000 */
[----:B------:R-:W-:-:S02]  /*1d00*/  HADD2.F32 R15, -RZ, R15.H0_H0 ;  /* 0x2000000fff0f7230 */ /* 0x000fc40000004100 */
[----:B------:R-:W-:Y:S01]  /*1d10*/  FADD.FTZ R78, R11, UR8 ;  /* 0x000000080b4e7e21 */ /* 0x000fe20008010000 */
[----:B------:R-:W-:Y:S01]  /*1d20*/  FADD.FTZ R77, R12, UR8 ;  /* 0x000000080c4d7e21 */ /* 0x000fe20008010000 */
[----:B------:R-:W-:Y:S01]  /*1d30*/  FADD.FTZ R76, R13, UR8 ;  /* 0x000000080d4c7e21 */ /* 0x000fe20008010000 */
[----:B------:R-:W-:Y:S01]  /*1d40*/  FADD.FTZ R75, R14, UR8 ;  /* 0x000000080e4b7e21 */ /* 0x000fe20008010000 */
[----:B------:R-:W-:Y:S01]  /*1d50*/  BSSY B0, `(.L_x_12890) ;  /* 0x0000067000007945 */ /* 0x000fe20003800000 */
[----:B------:R-:W-:Y:S01]  /*1d60*/  FSETP.GTU.FTZ.AND P3, PT, R79, 20, PT ;  /* 0x41a000004f00780b */ /* 0x000fe20003f7c000 */
[----:B------:R-:W-:Y:S01]  /*1d70*/  HADD2.F32 R10, -RZ, R40.H0_H0 ;  /* 0x20000028ff0a7230 */ /* 0x000fe20000004100 */
[----:B------:R-:W-:Y:S01]  /*1d80*/  FSETP.GTU.FTZ.AND P2, PT, R78, 20, PT ;  /* 0x41a000004e00780b */ /* 0x000fe20003f5c000 */
[----:B------:R-:W-:Y:S01]  /*1d90*/  HADD2.F32 R16, -RZ, R16.H0_H0 ;  /* 0x20000010ff107230 */ /* 0x000fe20000004100 */
[----:B------:R-:W-:Y:S01]  /*1da0*/  FSETP.GTU.FTZ.AND P1, PT, R77, 20, PT ;  /* 0x41a000004d00780b */ /* 0x000fe20003f3c000 */
[----:B------:R-:W-:Y:S01]  /*1db0*/  FADD.FTZ R73, R15, UR8 ;  /* 0x000000080f497e21 */ /* 0x000fe20008010000 */
[----:B------:R-:W-:-:S02]  /*1dc0*/  FSETP.GTU.FTZ.AND P0, PT, R76, 20, PT ;  /* 0x41a000004c00780b */ /* 0x000fc40003f1c000 */
[----:B------:R-:W-:Y:S01]  /*1dd0*/  FSETP.GTU.FTZ.AND P6, PT, R75, 20, PT ;  /* 0x41a000004b00780b */ /* 0x000fe20003fdc000 */
        /* <DEDUP_REMOVED lines=26> */
[----:B0-----:R-:W-:-:S03]  /*1f80*/  HADD2.F32 R20, -RZ, R101.H0_H0 ;  /* 0x20000065ff147230 */ /* 0x001fc60000004100 */
[----:B------:R-:W0:Y:S01]  /*1f90*/  LDS.U16 R72, [R103+0x12] ;  /* 0x0000120067487984 */ /* 0x000e220000000400 */
[----:B-1----:R-:W-:-:S03]  /*1fa0*/  HADD2.F32 R88, -RZ, R88.H0_H0 ;  /* 0x20000058ff587230 */ /* 0x002fc60000004100 */
[----:B------:R1:W0:Y:S01]  /*1fb0*/  LDS.U16 R70, [R103+0x14] ;  /* 0x0000140067467984 */ /* 0x0002220000000400 */
[----:B--2---:R-:W-:Y:S02]  /*1fc0*/  HADD2.F32 R87, -RZ, R87.H0_H0 ;  /* 0x20000057ff577230 */ /* 0x004fe40000004100 */
[----:B------:R-:W-:Y:S01]  /*1fd0*/  FFMA.FTZ R8, R88, R9, R41 ;  /* 0x0000000958087223 */ /* 0x000fe20000010029 */
[----:B------:R1:W2:Y:S01]  /*1fe0*/  LDS.U16 R68, [R103+0x16] ;  /* 0x0000160067447984 */ /* 0x0002a20000000400 */
[----:B------:R-:W-:Y:S02]  /*1ff0*/  HADD2.F32 R21, -RZ, R100.H0_H0 ;  /* 0x20000064ff157230 */ /* 0x000fe40000004100 */
[----:B---3--:R-:W-:Y:S01]  /*2000*/  HADD2.F32 R86, -RZ, R86.H0_H0 ;  /* 0x20000056ff567230 */ /* 0x008fe20000004100 */
[----:B------:R1:W3:Y:S01]  /*2010*/  LDS.U16 R62, [R103+0x18] ;  /* 0x00001800673e7984 */ /* 0x0002e20000000400 */
[----:B------:R-:W-:-:S03]  /*2020*/  FFMA.FTZ R9, R87, R20, R8 ;  /* 0x0000001457097223 */ /* 0x000fc60000010008 */
[----:B------:R1:W0:Y:S04]  /*2030*/  LDS.U16 R60, [R103+0x1a] ;  /* 0x00001a00673c7984 */ /* 0x0002280000000400 */
[----:B------:R1:W0:Y:S04]  /*2040*/  LDS.U16 R58, [R103+0x1c] ;  /* 0x00001c00673a7984 */ /* 0x0002280000000400 */
[----:B------:R1:W0:Y:S01]  /*2050*/  LDS.U16 R56, [R103+0x1e] ;  /* 0x00001e0067387984 */ /* 0x0002220000000400 */
[----:B------:R-:W-:Y:S02]  /*2060*/  HADD2.F32 R20, -RZ, R99.H0_H0 ;  /* 0x20000063ff147230 */ /* 0x000fe40000004100 */
[----:B------:R-:W-:Y:S01]  /*2070*/  FFMA.FTZ R8, R86, R21, R9 ;  /* 0x0000001556087223 */ /* 0x000fe20000010009 */
[----:B----4-:R-:W-:Y:S01]  /*2080*/  HADD2.F32 R85, -RZ, R85.H0_H0 ;  /* 0x20000055ff557230 */ /* 0x010fe20000004100 */
[----:B------:R-:W4:Y:S01]  /*2090*/  LDC R21, c[0x0][0x21c] ;  /* 0x00008700ff157b82 */ /* 0x000f220000000800 */
[----:B-----5:R-:W-:-:S03]  /*20a0*/  HADD2.F32 R84, -RZ, R84.H0_H0 ;  /* 0x20000054ff547230 */ /* 0x020fc60000004100 */
[----:B------:R-:W-:Y:S01]  /*20b0*/  FFMA.FTZ R9, R85, R20, R8 ;  /* 0x0000001455097223 */ /* 0x000fe20000010008 */
[----:B------:R-:W-:Y:S02]  /*20c0*/  HADD2.F32 R8, -RZ, R98.H0_H0 ;  /* 0x20000062ff087230 */ /* 0x000fe40000004100 */
[----:B------:R-:W-:Y:S02]  /*20d0*/  HADD2.F32 R20, -RZ, R97.H0_H0 ;  /* 0x20000061ff147230 */ /* 0x000fe40000004100 */
[----:B------:R-:W-:Y:S02]  /*20e0*/  HADD2.F32 R83, -RZ, R83.H0_H0 ;  /* 0x20000053ff537230 */ /* 0x000fe40000004100 */
[----:B------:R-:W-:Y:S01]  /*20f0*/  FFMA.FTZ R8, R84, R8, R9 ;  /* 0x0000000854087223 */ /* 0x000fe20000010009 */
[----:B------:R-:W-:-:S03]  /*2100*/  HADD2.F32 R82, -RZ, R82.H0_H0 ;  /* 0x20000052ff527230 */ /* 0x000fc60000004100 */
[----:B------:R-:W-:Y:S01]  /*2110*/  FFMA.FTZ R9, R83, R20, R8 ;  /* 0x0000001453097223 */ /* 0x000fe20000010008 */
[----:B------:R-:W-:Y:S02]  /*2120*/  HADD2.F32 R8, -RZ, R96.H0_H0 ;  /* 0x20000060ff087230 */ /* 0x000fe40000004100 */
[----:B------:R-:W-:Y:S02]  /*2130*/  HADD2.F32 R20, -RZ, R95.H0_H0 ;  /* 0x2000005fff147230 */ /* 0x000fe40000004100 */
[----:B------:R-:W-:Y:S02]  /*2140*/  HADD2.F32 R81, -RZ, R81.H0_H0 ;  /* 0x20000051ff517230 */ /* 0x000fe40000004100 */
[----:B------:R-:W-:Y:S01]  /*2150*/  FFMA.FTZ R8, R82, R8, R9 ;  /* 0x0000000852087223 */ /* 0x000fe20000010009 */
[----:B------:R-:W-:-:S03]  /*2160*/  HADD2.F32 R74, -RZ, R74.H0_H0 ;  /* 0x2000004aff4a7230 */ /* 0x000fc60000004100 */
[----:B------:R-:W-:Y:S01]  /*2170*/  FFMA.FTZ R9, R81, R20, R8 ;  /* 0x0000001451097223 */ /* 0x000fe20000010008 */
[----:B------:R-:W-:Y:S01]  /*2180*/  HADD2.F32 R8, -RZ, R94.H0_H0 ;  /* 0x2000005eff087230 */ /* 0x000fe20000004100 */
[----:B----4-:R-:W-:Y:S01]  /*2190*/  ISETP.GE.AND P5, PT, R21, 0x1, PT ;  /* 0x000000011500780c */ /* 0x010fe20003fa6270 */
[----:B0-----:R-:W-:-:S03]  /*21a0*/  HADD2.F32 R72, -RZ, R72.H0_H0 ;  /* 0x20000048ff487230 */ /* 0x001fc60000004100 */
[----:B------:R-:W-:Y:S01]  /*21b0*/  FFMA.FTZ R11, R74, R8, R9 ;  /* 0x000000084a0b7223 */ /* 0x000fe20000010009 */
[----:B-123--:R-:W-:Y:S08]  /*21c0*/  @P4 BRA `(.L_x_12891) ;  /* 0x00000000007c4947 */ /* 0x00eff00003800000 */
        /* <DEDUP_REMOVED lines=31> */
.L_x_12891:
[----:B------:R-:W-:Y:S05]  /*23c0*/  BSYNC B0 ;  /* 0x0000000000007941 */ /* 0x000fea0003800000 */
.L_x_12890:
        /* <DEDUP_REMOVED lines=39> */
.L_x_12893:
[----:B------:R-:W-:Y:S05]  /*2640*/  BSYNC B0 ;  /* 0x0000000000007941 */ /* 0x000fea0003800000 */
.L_x_12892:
        /* <DEDUP_REMOVED lines=39> */
.L_x_12895:
[----:B------:R-:W-:Y:S05]  /*28c0*/  BSYNC B0 ;  /* 0x0000000000007941 */ /* 0x000fea0003800000 */
.L_x_12894:
        /* <DEDUP_REMOVED lines=39> */
.L_x_12897:
[----:B------:R-:W-:Y:S05]  /*2b40*/  BSYNC B0 ;  /* 0x0000000000007941 */ /* 0x000fea0003800000 */
.L_x_12896:
        /* <DEDUP_REMOVED lines=39> */
.L_x_12899:
[----:B------:R-:W-:Y:S05]  /*2dc0*/  BSYNC B0 ;  /* 0x0000000000007941 */ /* 0x000fea0003800000 */
.L_x_12898:
        /* <DEDUP_REMOVED lines=39> */
.L_x_12901:
[----:B------:R-:W-:Y:S05]  /*3040*/  BSYNC B0 ;  /* 0x0000000000007941 */ /* 0x000fea0003800000 */
.L_x_12900:
        /* <DEDUP_REMOVED lines=38> */
.L_x_12903:
[----:B------:R-:W-:Y:S05]  /*32b0*/  BSYNC B0 ;  /* 0x0000000000007941 */ /* 0x000fea0003800000 */
.L_x_12902:
        /* <DEDUP_REMOVED lines=39> */
.L_x_12905:
[----:B------:R-:W-:Y:S05]  /*3530*/  BSYNC B0 ;  /* 0x0000000000007941 */ /* 0x000fea0003800000 */
.L_x_12904:
        /* <DEDUP_REMOVED lines=38> */
.L_x_12907:
[----:B------:R-:W-:Y:S05]  /*37a0*/  BSYNC B0 ;  /* 0x0000000000007941 */ /* 0x000fea0003800000 */
.L_x_12906:
        /* <DEDUP_REMOVED lines=39> */
.L_x_12909:
[----:B------:R-:W-:Y:S05]  /*3a20*/  BSYNC B0 ;  /* 0x0000000000007941 */ /* 0x000fea0003800000 */
.L_x_12908:
        /* <DEDUP_REMOVED lines=37> */
.L_x_12911:
[----:B------:R-:W-:Y:S05]  /*3c80*/  BSYNC B0 ;  /* 0x0000000000007941 */ /* 0x000fea0003800000 */
.L_x_12910:
        /* <DEDUP_REMOVED lines=33> */
.L_x_12913:
[----:B------:R-:W-:Y:S05]  /*3ea0*/  BSYNC B0 ;  /* 0x0000000000007941 */ /* 0x000fea0003800000 */
.L_x_12912:
        /* <DEDUP_REMOVED lines=33> */
.L_x_12915:
[----:B------:R-:W-:Y:S05]  /*40c0*/  BSYNC B0 ;  /* 0x0000000000007941 */ /* 0x000fea0003800000 */
.L_x_12914:
        /* <DEDUP_REMOVED lines=33> */
.L_x_12917:
[----:B------:R-:W-:Y:S05]  /*42e0*/  BSYNC B0 ;  /* 0x0000000000007941 */ /* 0x000fea0003800000 */
.L_x_12916:
        /* <DEDUP_REMOVED lines=33> */
.L_x_12919:
[----:B------:R-:W-:Y:S05]  /*4500*/  BSYNC B0 ;  /* 0x0000000000007941 */ /* 0x000fea0003800000 */
.L_x_12918:
        /* <DEDUP_REMOVED lines=33> */
.L_x_12921:
[----:B------:R-:W-:Y:S05]  /*4720*/  BSYNC B0 ;  /* 0x0000000000007941 */ /* 0x000fea0003800000 */
.L_x_12920:
        /* <DEDUP_REMOVED lines=27> */
[----:B------:R-:W-:Y:S01]  /*48e0*/  CS2R R52, SRZ ;  /* 0x0000000000347805 */ /* 0x000fe2000001ff00 */
        /* <DEDUP_REMOVED lines=10> */
[----:B------:R-:W-:-:S02]  /*4990*/  MOV R45, RZ ;  /* 0x000000ff002d7202 */ /* 0x000fc40000000f00 */
[----:B------:R-:W-:Y:S02]  /*49a0*/  CS2R R42, SRZ ;  /* 0x00000000002a7805 */ /* 0x000fe4000001ff00 */
        /* <DEDUP_REMOVED lines=17> */
.L_x_13001:
[----:B--2---:R-:W2:Y:S01]  /*4ac0*/  LDL R0, [R1+0x4] ;  /* 0x0000040001007983 */ /* 0x004ea20000100800 */
[----:B------:R-:W-:Y:S01]  /*4ad0*/  USHF.R.S32.HI UR57, URZ, 0x1f, UR6 ;  /* 0x0000001f3f397899 */ /* 0x000fe20008011406 */
[----:B------:R-:W-:Y:S01]  /*4ae0*/  UMOV UR44, UR28 ;  /* 0x0000001c002c7c82 */ /* 0x000fe20008000000 */
[----:B------:R-:W-:Y:S02]  /*4af0*/  UMOV UR45, UR13 ;  /* 0x0000000d002d7c82 */ /* 0x000fe40008000000 */
[----:B------:R-:W-:Y:S01]  /*4b00*/  UIMAD UR54, UR57, UR40, URZ ;  /* 0x00000028393672a4 */ /* 0x000fe2000f8e023f */
[----:B---3--:R-:W3:Y:S01]  /*4b10*/  LDL R142, [R1] ;  /* 0x00000000018e7983 */ /* 0x008ee20000100800 */
        /* <DEDUP_REMOVED lines=52> */
[----:B------:R-:W-:Y:S02]  /*4e60*/  ISETP.GE.AND P3, PT, R0, UR15, PT ;  /* 0x0000000f00007c0c */ /* 0x000fe4000bf66270 */
[----:B0-----:R-:W-:Y:S02]  /*4e70*/  IADD3 R5, R9, UR45, RZ ;  /* 0x0000002d09057c10 */ /* 0x001fe4000fffe0ff */
[----:B------:R-:W-:Y:S02]  /*4e80*/  LEA R4, P1, R8, UR18, 0x1 ;  /* 0x0000001208047c11 */ /* 0x000fe4000f8208ff */
        /* <DEDUP_REMOVED lines=26> */
[C---:B------:R-:W-:Y:S02]  /*5030*/  IADD3 R0, R6.reuse, 0x1c0, RZ ;  /* 0x000001c006007810 */ /* 0x040fe40007ffe0ff */
[----:B------:R-:W-:Y:S01]  /*5040*/  ISETP.GE.AND P5, PT, R7, UR15, PT ;  /* 0x0000000f07007c0c */ /* 0x000fe2000bfa6270 */
[----:B------:R-:W2:Y:S01]  /*5050*/  @!P6 LDG.E.U16 R12, desc[UR20][R4.64] ;  /* 0x00000014040ce981 */ /* 0x000ea2000c1e1500 */
[----:B------:R-:W-:-:S02]  /*5060*/  IADD3 R7, R6, 0x1a0, RZ ;  /* 0x000001a006077810 */ /* 0x000fc40007ffe0ff */
[----:B------:R-:W-:Y:S01]  /*5070*/  ISETP.GE.AND P3, PT, R0, UR15, PT ;  /* 0x0000000f00007c0c */ /* 0x000fe2000bf66270 */
[----:B------:R-:W3:Y:S01]  /*5080*/  @!P0 LDG.E.U16 R123, desc[UR20][R4.64+0x2c0] ;  /* 0x0002c014047b8981 */ /* 0x000ee2000c1e1500 */
[C---:B------:R-:W-:Y:S02]  /*5090*/  IADD3 R0, R6.reuse, 0x1e0, RZ ;  /* 0x000001e006007810 */ /* 0x040fe40007ffe0ff */
        /* <DEDUP_REMOVED lines=8> */
[C---:B------:R-:W-:Y:S02]  /*5120*/  IADD3 R9, R6.reuse, 0x240, RZ ;  /* 0x0000024006097810 */ /* 0x040fe40007ffe0ff */
[----:B------:R-:W-:Y:S01]  /*5130*/  IADD3 R0, R6, 0x260, RZ ;  /* 0x0000026006007810 */ /* 0x000fe20007ffe0ff */
[----:B------:R-:W3:Y:S01]  /*5140*/  @!P2 LDG.E.U16 R125, desc[UR20][R4.64+0x340] ;  /* 0x00034014047da981 */ /* 0x000ee2000c1e1500 */
[----:B------:R-:W-:-:S03]  /*5150*/  ISETP.GE.AND P2, PT, R8, UR15, PT ;  /* 0x0000000f08007c0c */ /* 0x000fc6000bf46270 */
[----:B------:R-:W3:Y:S01]  /*5160*/  @!P3 LDG.E.U16 R124, desc[UR20][R4.64+0x380] ;  /* 0x00038014047cb981 */ /* 0x000ee2000c1e1500 */
[----:B------:R-:W-:-:S03]  /*5170*/  ISETP.GE.AND P3, PT, R9, UR15, PT ;  /* 0x0000000f09007c0c */ /* 0x000fc6000bf66270 */
[----:B------:R-:W3:Y:S01]  /*5180*/  @!P0 LDG.E.U16 R127, desc[UR20][R4.64+0x3c0] ;  /* 0x0003c014047f8981 */ /* 0x000ee2000c1e1500 */
[----:B------:R-:W-:Y:S02]  /*5190*/  ISETP.GE.AND P0, PT, R0, UR15, PT ;  /* 0x0000000f00007c0c */ /* 0x000fe4000bf06270 */
[----:B------:R-:W-:Y:S01]  /*51a0*/  IADD3 R0, R6, 0x280, RZ ;  /* 0x0000028006007810 */ /* 0x000fe20007ffe0ff */
[----:B------:R-:W3:Y:S03]  /*51b0*/  @!P1 LDG.E.U16 R126, desc[UR20][R4.64+0x400] ;  /* 0x00040014047e9981 */ /* 0x000ee6000c1e1500 */
[----:B------:R-:W-:Y:S01]  /*51c0*/  ISETP.GE.AND P1, PT, R0, UR15, PT ;  /* 0x0000000f00007c0c */ /* 0x000fe2000bf26270 */
[----:B------:R-:W3:Y:S01]  /*51d0*/  @!P2 LDG.E.U16 R128, desc[UR20][R4.64+0x440] ;  /* 0x000440140480a981 */ /* 0x000ee2000c1e1500 */
[C---:B------:R-:W-:Y:S02]  /*51e0*/  IADD3 R0, R6.reuse, 0x2c0, RZ ;  /* 0x000002c006007810 */ /* 0x040fe40007ffe0ff */
        /* <DEDUP_REMOVED lines=9> */
[----:B------:R-:W-:-:S03]  /*5280*/  ISETP.GE.AND P1, PT, R7, UR15, PT ;  /* 0x0000000f07007c0c */ /* 0x000fc6000bf26270 */
[----:B------:R-:W3:Y:S04]  /*5290*/  @!P3 LDG.E.U16 R133, desc[UR20][R4.64+0x580] ;  /* 0x000580140485b981 */ /* 0x000ee8000c1e1500 */
[----:B------:R-:W3:Y:S04]  /*52a0*/  @!P2 LDG.E.U16 R132, desc[UR20][R4.64+0x540] ;  /* 0x000540140484a981 */ /* 0x000ee8000c1e1500 */
[----:B------:R-:W3:Y:S04]  /*52b0*/  @!P0 LDG.E.U16 R134, desc[UR20][R4.64+0x5c0] ;  /* 0x0005c01404868981 */ /* 0x000ee8000c1e1500 */
[----:B------:R-:W3:Y:S01]  /*52c0*/  @!P1 LDG.E.U16 R135, desc[UR20][R4.64+0x600] ;  /* 0x0006001404879981 */ /* 0x000ee2000c1e1500 */
[----:B------:R-:W-:-:S02]  /*52d0*/  IADD3 R0, R6, 0x320, RZ ;  /* 0x0000032006007810 */ /* 0x000fc40007ffe0ff */
[----:B------:R-:W-:Y:S02]  /*52e0*/  IADD3 R7, R6, 0x340, RZ ;  /* 0x0000034006077810 */ /* 0x000fe40007ffe0ff */
[----:B------:R-:W-:Y:S02]  /*52f0*/  ISETP.GE.AND P0, PT, R0, UR15, PT ;  /* 0x0000000f00007c0c */ /* 0x000fe4000bf06270 */
[----:B------:R-:W-:Y:S02]  /*5300*/  IADD3 R0, R6, 0x360, RZ ;  /* 0x0000036006007810 */ /* 0x000fe40007ffe0ff */
[----:B------:R-:W-:Y:S02]  /*5310*/  ISETP.GE.AND P1, PT, R7, UR15, PT ;  /* 0x0000000f07007c0c */ /* 0x000fe4000bf26270 */
[----:B------:R-:W-:-:S07]  /*5320*/  ISETP.GE.AND P2, PT, R0, UR15, PT ;  /* 0x0000000f00007c0c */ /* 0x000fce000bf46270 */
[----:B------:R-:W3:Y:S04]  /*5330*/  @!P0 LDG.E.U16 R136, desc[UR20][R4.64+0x640] ;  /* 0x0006401404888981 */ /* 0x000ee8000c1e1500 */
[----:B------:R-:W3:Y:S04]  /*5340*/  @!P1 LDG.E.U16 R137, desc[UR20][R4.64+0x680] ;  /* 0x0006801404899981 */ /* 0x000ee8000c1e1500 */
[----:B------:R-:W3:Y:S01]  /*5350*/  @!P2 LDG.E.U16 R11, desc[UR20][R4.64+0x6c0] ;  /* 0x0006c014040ba981 */ /* 0x000ee2000c1e1500 */
[C---:B------:R-:W-:Y:S02]  /*5360*/  IADD3 R0, R6.reuse, 0x380, RZ ;  /* 0x0000038006007810 */ /* 0x040fe40007ffe0ff */
[----:B------:R-:W-:-:S02]  /*5370*/  IADD3 R7, R6, 0x3c0, RZ ;  /* 0x000003c006077810 */ /* 0x000fc40007ffe0ff */
[----:B------:R-:W-:Y:S02]  /*5380*/  ISETP.GE.AND P0, PT, R0, UR15, PT ;  /* 0x0000000f00007c0c */ /* 0x000fe4000bf06270 */
[C---:B------:R-:W-:Y:S02]  /*5390*/  IADD3 R0, R6.reuse, 0x3a0, RZ ;  /* 0x000003a006007810 */ /* 0x040fe40007ffe0ff */
[----:B------:R-:W-:Y:S02]  /*53a0*/  IADD3 R6, R6, 0x3e0, RZ ;  /* 0x000003e006067810 */ /* 0x000fe40007ffe0ff */
[----:B------:R-:W-:Y:S02]  /*53b0*/  ISETP.GE.AND P1, PT, R0, UR15, PT ;  /* 0x0000000f00007c0c */ /* 0x000fe4000bf26270 */
[----:B------:R-:W-:Y:S02]  /*53c0*/  ISETP.GE.AND P2, PT, R7, UR15, PT ;  /* 0x0000000f07007c0c */ /* 0x000fe4000bf46270 */
[----:B------:R-:W-:-:S02]  /*53d0*/  ISETP.GE.AND P3, PT, R6, UR15, PT ;  /* 0x0000000f06007c0c */ /* 0x000fc4000bf66270 */
        /* <DEDUP_REMOVED lines=8> */
[----:B----4-:R-:W-:Y:S01]  /*5460*/  R2UR UR55, R3 ;  /* 0x00000000033772ca */ /* 0x010fe200000e0000 */
[----:B------:R-:W-:-:S04]  /*5470*/  UIADD3 UR44, UR16, -0x1, URZ ;  /* 0xffffffff102c7890 */ /* 0x000fc8000fffe03f */
[----:B------:R-:W-:-:S08]  /*5480*/  ULEA.HI UR45, UR44, UR44, URZ, 0x1 ;  /* 0x0000002c2c2d7291 */ /* 0x000fd0000f8f083f */
[----:B------:R-:W-:-:S04]  /*5490*/  FMUL.FTZ R3, R80, UR55 ;  /* 0x0000003750037c20 */ /* 0x000fc80008410000 */
[----:B------:R-:W-:Y:S01]  /*54a0*/  FMUL.RZ R6, R3, 0.15915493667125701904 ;  /* 0x3e22f98303067820 */ /* 0x000fe2000040c000 */
[----:B------:R-:W-:Y:S01]  /*54b0*/  FMUL.FTZ R3, R79, UR55 ;  /* 0x000000374f037c20 */ /* 0x000fe20008410000 */
[----:B------:R-:W-:-:S03]  /*54c0*/  ULOP3.LUT UR45, UR45, 0xfffffe, URZ, 0xc0, !UPT ;  /* 0x00fffffe2d2d7892 */ /* 0x000fc6000f8ec03f */
[----:B------:R-:W-:Y:S01]  /*54d0*/  FMUL.RZ R7, R3, 0.15915493667125701904 ;  /* 0x3e22f98303077820 */ /* 0x000fe2000040c000 */
[----:B------:R-:W-:Y:S01]  /*54e0*/  FMUL.FTZ R3, R78, UR55 ;  /* 0x000000374e037c20 */ /* 0x000fe20008410000 */
[----:B------:R-:W-:-:S03]  /*54f0*/  UIADD3 UR44, UR44, -UR45, URZ ;  /* 0x8000002d2c2c7290 */ /* 0x000fc6000fffe03f */
[----:B0-----:R-:W-:Y:S01]  /*5500*/  FMUL.RZ R4, R3, 0.15915493667125701904 ;  /* 0x3e22f98303047820 */ /* 0x001fe2000040c000 */
[----:B------:R-:W-:Y:S01]  /*5510*/  FMUL.FTZ R3, R77, UR55 ;  /* 0x000000374d037c20 */ /* 0x000fe20008410000 */
[----:B------:R-:W-:-:S03]  /*5520*/  ULEA UR44, UR44, UR6, 0x8 ;  /* 0x000000062c2c7291 */ /* 0x000fc6000f8e403f */
[----:B------:R-:W-:Y:S01]  /*5530*/  FMUL.RZ R5, R3, 0.15915493667125701904 ;  /* 0x3e22f98303057820 */ /* 0x000fe2000040c000 */
[----:B------:R-:W-:Y:S01]  /*5540*/  FMUL.FTZ R3, R76, UR55 ;  /* 0x000000374c037c20 */ /* 0x000fe20008410000 */
[----:B------:R-:W-:Y:S08]  /*5550*/  MUFU.SIN R65, R6 ;  /* 0x0000000600417308 */ /* 0x000ff00000000400 */
[----:B------:R0:W-:Y:S02]  /*5560*/  MUFU.COS R64, R6 ;  /* 0x0000000600407308 */ /* 0x0001e40000000000 */
[----:B0-----:R-:W-:Y:S01]  /*5570*/  FMUL.RZ R6, R3, 0.15915493667125701904 ;  /* 0x3e22f98303067820 */ /* 0x001fe2000040c000 */
[----:B------:R-:W-:-:S05]  /*5580*/  FMUL.FTZ R3, R75, UR55 ;  /* 0x000000374b037c20 */ /* 0x000fca0008410000 */
[----:B------:R-:W-:Y:S08]  /*5590*/  MUFU.SIN R148, R7 ;  /* 0x0000000700947308 */ /* 0x000ff00000000400 */
[----:B------:R-:W-:Y:S08]  /*55a0*/  MUFU.SIN R158, R6 ;  /* 0x00000006009e7308 */ /* 0x000ff00000000400 */
[----:B------:R0:W-:Y:S08]  /*55b0*/  MUFU.COS R157, R6 ;  /* 0x00000006009d7308 */ /* 0x0001f00000000000 */
[----:B------:R1:W-:Y:S01]  /*55c0*/  MUFU.COS R151, R7 ;  /* 0x0000000700977308 */ /* 0x0003e20000000000 */
[----:B0-----:R-:W-:Y:S01]  /*55d0*/  MOV R6, UR44 ;  /* 0x0000002c00067c02 */ /* 0x001fe20008000f00 */
[----:B------:R-:W0:Y:S01]  /*55e0*/  S2UR UR44, SR_CgaCtaId ;  /* 0x00000000002c79c3 */ /* 0x000e220000008800 */
[----:B-1----:R-:W-:Y:S01]  /*55f0*/  FMUL.RZ R7, R3, 0.15915493667125701904 ;  /* 0x3e22f98303077820 */ /* 0x002fe2000040c000 */
[----:B------:R-:W-:-:S04]  /*5600*/  FMUL.FTZ R3, R73, UR55 ;  /* 0x0000003749037c20 */ /* 0x000fc80008410000 */
[----:B------:R-:W-:Y:S08]  /*5610*/  MUFU.SIN R154, R4 ;  /* 0x00000004009a7308 */ /* 0x000ff00000000400 */
        /* <DEDUP_REMOVED lines=10> */
[----:B------:R1:W-:Y:S08]  /*56c0*/  MUFU.COS R159, R7 ;  /* 0x00000007009f7308 */ /* 0x0003f00000000000 */
[----:B------:R-:W-:Y:S01]  /*56d0*/  MUFU.SIN R147, R4 ;  /* 0x0000000400937308 */ /* 0x000fe20000000400 */
[----:B-1----:R-:W-:-:S07]  /*56e0*/  IADD3 R7, R121, 0x200, RZ ;  /* 0x0000020079077810 */ /* 0x002fce0007ffe0ff */
[----:B------:R1:W-:Y:S01]  /*56f0*/  MUFU.COS R161, R4 ;  /* 0x0000000400a17308 */ /* 0x0003e20000000000 */
[----:B------:R-:W-:Y:S01]  /*5700*/  SEL R7, R6, R7, !P2 ;  /* 0x0000000706077207 */ /* 0x000fe20005000000 */
[----:B-1----:R-:W-:Y:S01]  /*5710*/  FMUL.RZ R4, R3, 0.15915493667125701904 ;  /* 0x3e22f98303047820 */ /* 0x002fe2000040c000 */
[----:B------:R-:W-:Y:S01]  /*5720*/  FMUL.FTZ R3, R63, UR55 ;  /* 0x000000373f037c20 */ /* 0x000fe20008410000 */
[----:B------:R-:W-:-:S03]  /*5730*/  LOP3.LUT R235, R121, 0x1f, RZ, 0xc0, !PT ;  /* 0x0000001f79eb7812 */ /* 0x000fc600078ec0ff */
[----:B------:R-:W-:Y:S01]  /*5740*/  FMUL.RZ R6, R3, 0.15915493667125701904 ;  /* 0x3e22f98303067820 */ /* 0x000fe2000040c000 */
[C---:B------:R-:W-:Y:S01]  /*5750*/  IADD3 R3, R120.reuse, 0x200, RZ ;  /* 0x0000020078037810 */ /* 0x040fe20007ffe0ff */
[----:B0-----:R-:W-:Y:S01]  /*5760*/  ULEA UR54, UR44, UR54, 0x18 ;  /* 0x000000362c367291 */ /* 0x001fe2000f8ec03f */
[----:B--2---:R-:W-:Y:S01]  /*5770*/  STS.U16 [R119], R12 ;  /* 0x0000000c77007388 */ /* 0x004fe20000000400 */
[----:B------:R-:W-:Y:S01]  /*5780*/  MOV R138, UR16 ;  /* 0x00000010008a7c02 */ /* 0x000fe20008000f00 */
[----:B------:R-:W-:Y:S01]  /*5790*/  MUFU.SIN R150, R5 ;  /* 0x0000000500967308 */ /* 0x000fe20000000400 */
[----:B------:R-:W-:Y:S01]  /*57a0*/  LEA.HI.SX32 R3, R3, R120, 0x1b ;  /* 0x0000007803037211 */ /* 0x000fe200078fdaff */
[----:B------:R0:W-:Y:S01]  /*57b0*/  STS.U16 [R118+0x40], R13 ;  /* 0x0000400d76007388 */ /* 0x0001e20000000400 */
[----:B------:R-:W-:Y:S01]  /*57c0*/  ISETP.NE.AND P0, PT, R235, RZ, PT ;  /* 0x000000ffeb00720c */ /* 0x000fe20003f05270 */
[----:B------:R-:W-:Y:S02]  /*57d0*/  ULDC.64 UR44, c[0x0][0x250] ;  /* 0x00009400002c7ab9 */ /* 0x000fe40000000a00 */
[----:B---3--:R-:W-:Y:S04]  /*57e0*/  STS.U16 [R117+0x80], R14 ;  /* 0x0000800e75007388 */ /* 0x008fe80000000400 */
[----:B------:R-:W-:Y:S04]  /*57f0*/  STS.U16 [R116+0xc0], R15 ;  /* 0x0000c00f74007388 */ /* 0x000fe80000000400 */
[----:B------:R-:W-:Y:S04]  /*5800*/  STS.U16 [R115+0x100], R16 ;  /* 0x0001001073007388 */ /* 0x000fe80000000400 */
[----:B------:R-:W-:Y:S01]  /*5810*/  STS.U16 [R114+0x140], R17 ;  /* 0x0001401172007388 */ /* 0x000fe20000000400 */
[----:B------:R1:W-:Y:S03]  /*5820*/  MUFU.COS R162, R5 ;  /* 0x0000000500a27308 */ /* 0x0003e60000000000 */
[----:B------:R-:W-:Y:S04]  /*5830*/  STS.U16 [R113+0x180], R18 ;  /* 0x0001801271007388 */ /* 0x000fe80000000400 */
[----:B------:R-:W-:Y:S01]  /*5840*/  STS.U16 [R112+0x1c0], R19 ;  /* 0x0001c01370007388 */ /* 0x000fe20000000400 */
[----:B0-----:R-:W-:-:S03]  /*5850*/  IADD3 R13, R120, 0x240, RZ ;  /* 0x00000240780d7810 */ /* 0x001fc60007ffe0ff */
[----:B------:R-:W-:Y:S01]  /*5860*/  STS.U16 [R111+0x200], R20 ;  /* 0x000200146f007388 */ /* 0x000fe20000000400 */
[----:B-1----:R-:W-:-:S03]  /*5870*/  IADD3 R5, R120, 0x220, RZ ;  /* 0x0000022078057810 */ /* 0x002fc60007ffe0ff */
[----:B------:R-:W-:Y:S01]  /*5880*/  STS.U16 [R110+0x240], R67 ;  /* 0x000240436e007388 */ /* 0x000fe20000000400 */
[----:B------:R-:W-:-:S03]  /*5890*/  LEA R3, R3, UR54, 0x1 ;  /* 0x0000003603037c11 */ /* 0x000fc6000f8e08ff */
[----:B------:R-:W-:Y:S01]  /*58a0*/  STS.U16 [R109+0x280], R66 ;  /* 0x000280426d007388 */ /* 0x000fe20000000400 */
[----:B------:R-:W-:Y:S01]  /*58b0*/  ISETP.LT.OR P1, PT, R138, 0x2, P0 ;  /* 0x000000028a00780c */ /* 0x000fe20000721670 */
[----:B------:R-:W-:Y:S02]  /*58c0*/  MUFU.SIN R146, R4 ;  /* 0x0000000400927308 */ /* 0x000fe40000000400 */
[----:B------:R-:W-:Y:S01]  /*58d0*/  STS.U16 [R108+0x2c0], R123 ;  /* 0x0002c07b6c007388 */ /* 0x000fe20000000400 */
[----:B------:R-:W-:-:S03]  /*58e0*/  LEA.HI.SX32 R5, R5, R120, 0x1b ;  /* 0x0000007805057211 */ /* 0x000fc600078fdaff */
[----:B------:R-:W-:Y:S02]  /*58f0*/  STS.U16 [R107+0x300], R122 ;  /* 0x0003007a6b007388 */ /* 0x000fe40000000400 */
[----:B------:R0:W-:Y:S02]  /*5900*/  MUFU.COS R138, R4 ;  /* 0x00000004008a7308 */ /* 0x0001e40000000000 */
[----:B------:R-:W-:Y:S01]  /*5910*/  STS.U16 [R106+0x340], R125 ;  /* 0x0003407d6a007388 */ /* 0x000fe20000000400 */
[----:B------:R-:W-:-:S03]  /*5920*/  LEA.HI.SX32 R13, R13, R120, 0x1b ;  /* 0x000000780d0d7211 */ /* 0x000fc600078fdaff */
[----:B------:R-:W-:Y:S01]  /*5930*/  STS.U16 [R105+0x380], R124 ;  /* 0x0003807c69007388 */ /* 0x000fe20000000400 */
[----:B0-----:R-:W-:-:S03]  /*5940*/  FMUL.FTZ R4, R61, UR55 ;  /* 0x000000373d047c20 */ /* 0x001fc60008410000 */
[----:B------:R-:W-:Y:S01]  /*5950*/  STS.U16 [R104+0x3c0], R127 ;  /* 0x0003c07f68007388 */ /* 0x000fe20000000400 */
[----:B------:R-:W-:-:S03]  /*5960*/  LEA R5, R5, UR54, 0x1 ;  /* 0x0000003605057c11 */ /* 0x000fc6000f8e08ff */
[----:B------:R0:W-:Y:S01]  /*5970*/  STS.U16 [R3+0x400], R126 ;  /* 0x0004007e03007388 */ /* 0x0001e20000000400 */
[----:B------:R-:W-:Y:S01]  /*5980*/  FMUL.RZ R12, R4, 0.15915493667125701904 ;  /* 0x3e22f983040c7820 */ /* 0x000fe2000040c000 */
[----:B------:R-:W-:Y:S02]  /*5990*/  LEA R4, R13, UR54, 0x1 ;  /* 0x000000360d047c11 */ /* 0x000fe4000f8e08ff */
[----:B------:R-:W-:Y:S01]  /*59a0*/  STS.U16 [R5+0x440], R128 ;  /* 0x0004408005007388 */ /* 0x000fe20000000400 */
[----:B0-----:R-:W-:-:S03]  /*59b0*/  IADD3 R3, R120, 0x2c0, RZ ;  /* 0x000002c078037810 */ /* 0x001fc60007ffe0ff */
[----:B------:R0:W-:Y:S01]  /*59c0*/  STS.U16 [R4+0x480], R129 ;  /* 0x0004808104007388 */ /* 0x0001e20000000400 */
[-C--:B------:R-:W-:Y:S02]  /*59d0*/  LEA.HI.SX32 R3, R3, R120.reuse, 0x1b ;  /* 0x0000007803037211 */ /* 0x080fe400078fdaff */
[C---:B------:R-:W-:Y:S02]  /*59e0*/  IADD3 R13, R120.reuse, 0x260, RZ ;  /* 0x00000260780d7810 */ /* 0x040fe40007ffe0ff */
[----:B------:R-:W-:Y:S02]  /*59f0*/  IADD3 R15, R120, 0x280, RZ ;  /* 0x00000280780f7810 */ /* 0x000fe40007ffe0ff */
[----:B0-----:R-:W-:Y:S01]  /*5a00*/  LEA R4, R3, UR54, 0x1 ;  /* 0x0000003603047c11 */ /* 0x001fe2000f8e08ff */
[----:B------:R-:W-:Y:S01]  /*5a10*/  FMUL.FTZ R3, R57, UR55 ;  /* 0x0000003739037c20 */ /* 0x000fe20008410000 */
[----:B------:R-:W-:Y:S01]  /*5a20*/  R2UR UR56, R2 ;  /* 0x00000000023872ca */ /* 0x000fe200000e0000 */
[----:B------:R-:W-:Y:S01]  /*5a30*/  UIMAD UR57, UR57, UR44, URZ ;  /* 0x0000002c393972a4 */ /* 0x000fe2000f8e023f */
[----:B------:R-:W-:Y:S01]  /*5a40*/  FMUL.FTZ R2, R59, UR55 ;  /* 0x000000373b027c20 */ /* 0x000fe20008410000 */
[-C--:B------:R-:W-:Y:S01]  /*5a50*/  LEA.HI.SX32 R13, R13, R120.reuse, 0x1b ;  /* 0x000000780d0d7211 */ /* 0x080fe200078fdaff */
[----:B------:R-:W-:Y:S01]  /*5a60*/  FMUL.RZ R122, R3, 0.15915493667125701904 ;  /* 0x3e22f983037a7820 */ /* 0x000fe2000040c000 */
[C---:B------:R-:W-:Y:S01]  /*5a70*/  IADD3 R17, R120.reuse, 0x2a0, RZ ;  /* 0x000002a078117810 */ /* 0x040fe20007ffe0ff */
[----:B------:R-:W-:Y:S01]  /*5a80*/  UMOV UR58, UR30 ;  /* 0x0000001e003a7c82 */ /* 0x000fe20008000000 */
[-C--:B------:R-:W-:Y:S01]  /*5a90*/  LEA.HI.SX32 R15, R15, R120.reuse, 0x1b ;  /* 0x000000780f0f7211 */ /* 0x080fe200078fdaff */
[----:B------:R-:W-:Y:S01]  /*5aa0*/  UMOV UR59, UR11 ;  /* 0x0000000b003b7c82 */ /* 0x000fe20008000000 */
[C---:B------:R-:W-:Y:S01]  /*5ab0*/  IADD3 R3, R120.reuse, 0x2e0, RZ ;  /* 0x000002e078037810 */ /* 0x040fe20007ffe0ff */
[----:B------:R-:W-:Y:S01]  /*5ac0*/  UIMAD.WIDE.U32 UR58, UR6, UR44, UR58 ;  /* 0x0000002c063a72a5 */ /* 0x000fe2000f8e003a */
[----:B------:R-:W-:Y:S01]  /*5ad0*/  IADD3 R5, R120, 0x300, RZ ;  /* 0x0000030078057810 */ /* 0x000fe20007ffe0ff */
[----:B------:R-:W-:Y:S01]  /*5ae0*/  UIMAD UR57, UR6, UR45, UR57 ;  /* 0x0000002d063972a4 */ /* 0x000fe2000f8e0239 */
[----:B------:R-:W-:Y:S01]  /*5af0*/  FMUL.RZ R14, R2, 0.15915493667125701904 ;  /* 0x3e22f983020e7820 */ /* 0x000fe2000040c000 */
[----:B------:R-:W-:Y:S01]  /*5b00*/  LEA R13, R13, UR54, 0x1 ;  /* 0x000000360d0d7c11 */ /* 0x000fe2000f8e08ff */
[----:B------:R-:W-:Y:S01]  /*5b10*/  ULDC.64 UR44, c[0x0][0x2d8] ;  /* 0x0000b600002c7ab9 */ /* 0x000fe20000000a00 */
[----:B------:R-:W-:-:S02]  /*5b20*/  LEA.HI.SX32 R17, R17, R120, 0x1b ;  /* 0x0000007811117211 */ /* 0x000fc400078fdaff */
[----:B------:R-:W-:Y:S01]  /*5b30*/  LEA R2, R15, UR54, 0x1 ;  /* 0x000000360f027c11 */ /* 0x000fe2000f8e08ff */
[----:B------:R-:W-:Y:S01]  /*5b40*/  ULEA UR44, UP0, UR58, UR44, 0x3 ;  /* 0x0000002c3a2c7291 */ /* 0x000fe2000f80183f */
[-C--:B------:R-:W-:Y:S01]  /*5b50*/  LEA.HI.SX32 R3, R3, R120.reuse, 0x1b ;  /* 0x0000007803037211 */ /* 0x080fe200078fdaff */
[----:B------:R-:W-:Y:S01]  /*5b60*/  UIADD3 UR57, UR59, UR57, URZ ;  /* 0x000000393b397290 */ /* 0x000fe2000fffe03f */
[----:B------:R-:W-:Y:S01]  /*5b70*/  LEA.HI.SX32 R5, R5, R120, 0x1b ;  /* 0x0000007805057211 */ /* 0x000fe200078fdaff */
[----:B------:R-:W-:Y:S01]  /*5b80*/  STS.U16 [R13+0x4c0], R130 ;  /* 0x0004c0820d007388 */ /* 0x000fe20000000400 */
[----:B------:R-:W-:Y:S01]  /*5b90*/  LEA R17, R17, UR54, 0x1 ;  /* 0x0000003611117c11 */ /* 0x000fe2000f8e08ff */
[----:B------:R-:W-:Y:S01]  /*5ba0*/  ULEA.HI.X UR45, UR58, UR45, UR57, 0x3, UP0 ;  /* 0x0000002d3a2d7291 */ /* 0x000fe200080f1c39 */
[----:B------:R-:W-:Y:S01]  /*5bb0*/  LEA R3, R3, UR54, 0x1 ;  /* 0x0000003603037c11 */ /* 0x000fe2000f8e08ff */
[----:B------:R0:W-:Y:S04]  /*5bc0*/  STS.U16 [R2+0x500], R131 ;  /* 0x0005008302007388 */ /* 0x0001e80000000400 */
[----:B------:R-:W-:Y:S01]  /*5bd0*/  STS.U16 [R17+0x540], R132 ;  /* 0x0005408411007388 */ /* 0x000fe20000000400 */
[----:B0-----:R-:W-:-:S03]  /*5be0*/  LEA R2, R5, UR54, 0x1 ;  /* 0x0000003605027c11 */ /* 0x001fc6000f8e08ff */
[----:B------:R-:W-:Y:S04]  /*5bf0*/  STS.U16 [R4+0x580], R133 ;  /* 0x0005808504007388 */ /* 0x000fe80000000400 */
[----:B------:R0:W-:Y:S04]  /*5c00*/  STS.U16 [R3+0x5c0], R134 ;  /* 0x0005c08603007388 */ /* 0x0001e80000000400 */
[----:B------:R1:W-:Y:S01]  /*5c10*/  STS.U16 [R2+0x600], R135 ;  /* 0x0006008702007388 */ /* 0x0003e20000000400 */
[----:B0-----:R-:W-:Y:S02]  /*5c20*/  MOV R3, UR45 ;  /* 0x0000002d00037c02 */ /* 0x001fe40008000f00 */
[----:B-1----:R-:W-:-:S06]  /*5c30*/  MOV R2, UR44 ;  /* 0x0000002c00027c02 */ /* 0x002fcc0008000f00 */
[----:B------:R-:W2:Y:S01]  /*5c40*/  LDG.E.64 R2, desc[UR20][R2.64] ;  /* 0x0000001402027981 */ /* 0x000ea2000c1e1b00 */
[----:B------:R-:W-:Y:S08]  /*5c50*/  MUFU.SIN R149, R6 ;  /* 0x0000000600957308 */ /* 0x000ff00000000400 */
[----:B------:R0:W-:Y:S02]  /*5c60*/  MUFU.COS R123, R6 ;  /* 0x00000006007b7308 */ /* 0x0001e40000000000 */
[----:B0-----:R-:W-:-:S06]  /*5c70*/  MOV R6, UR56 ;  /* 0x0000003800067c02 */ /* 0x001fcc0008000f00 */
[----:B------:R-:W-:Y:S01]  /*5c80*/  MUFU.SIN R145, R12 ;  /* 0x0000000c00917308 */ /* 0x000fe20000000400 */
[----:B------:R-:W-:Y:S01]  /*5c90*/  FMUL.FTZ R6, R6, 1.4426950216293334961 ;  /* 0x3fb8aa3b06067820 */ /* 0x000fe20000410000 */
[----:B------:R-:W-:-:S06]  /*5ca0*/  IADD3 R5, R120, 0x320, RZ ;  /* 0x0000032078057810 */ /* 0x000fcc0007ffe0ff */
[----:B------:R0:W-:Y:S01]  /*5cb0*/  MUFU.COS R165, R12 ;  /* 0x0000000c00a57308 */ /* 0x0001e20000000000 */
[C---:B------:R-:W-:Y:S02]  /*5cc0*/  IADD3 R13, R120.reuse, 0x340, RZ ;  /* 0x00000340780d7810 */ /* 0x040fe40007ffe0ff */
[----:B------:R-:W-:Y:S01]  /*5cd0*/  IADD3 R15, R120, 0x360, RZ ;  /* 0x00000360780f7810 */ /* 0x000fe20007ffe0ff */
[C---:B------:R-:W-:Y:S01]  /*5ce0*/  FMUL.FTZ R4, R6.reuse, R78 ;  /* 0x0000004e06047220 */ /* 0x040fe20000410000 */
[-C--:B------:R-:W-:Y:S01]  /*5cf0*/  LEA.HI.SX32 R5, R5, R120.reuse, 0x1b ;  /* 0x0000007805057211 */ /* 0x080fe200078fdaff */
[----:B0-----:R-:W-:Y:S02]  /*5d00*/  FMUL.FTZ R12, R6, R79 ;  /* 0x0000004f060c7220 */ /* 0x001fe40000410000 */
[----:B------:R-:W-:Y:S01]  /*5d10*/  MUFU.SIN R152, R14 ;  /* 0x0000000e00987308 */ /* 0x000fe20000000400 */
[-C--:B------:R-:W-:Y:S02]  /*5d20*/  LEA.HI.SX32 R13, R13, R120.reuse, 0x1b ;  /* 0x000000780d0d7211 */ /* 0x080fe400078fdaff */
[----:B------:R-:W-:-:S05]  /*5d30*/  LEA.HI.SX32 R15, R15, R120, 0x1b ;  /* 0x000000780f0f7211 */ /* 0x000fca00078fdaff */
[----:B------:R-:W-:Y:S01]  /*5d40*/  MUFU.COS R166, R14 ;  /* 0x0000000e00a67308 */ /* 0x000fe20000000000 */
[----:B------:R-:W-:-:S07]  /*5d50*/  LEA R5, R5, UR54, 0x1 ;  /* 0x0000003605057c11 */ /* 0x000fce000f8e08ff */
[----:B------:R0:W-:Y:S01]  /*5d60*/  MUFU.EX2 R14, R12 ;  /* 0x0000000c000e7308 */ /* 0x0001e20000000800 */
[----:B------:R-:W-:Y:S01]  /*5d70*/  STS.U16 [R5+0x640], R136 ;  /* 0x0006408805007388 */ /* 0x000fe20000000400 */
[----:B0-----:R-:W-:-:S06]  /*5d80*/  FMUL.FTZ R12, R6, R77 ;  /* 0x0000004d060c7220 */ /* 0x001fcc0000410000 */
[----:B------:R0:W-:Y:S08]  /*5d90*/  MUFU.EX2 R16, R4 ;  /* 0x0000000400107308 */ /* 0x0001f00000000800 */
[----:B------:R1:W-:Y:S01]  /*5da0*/  MUFU.EX2 R18, R12 ;  /* 0x0000000c00127308 */ /* 0x0003e20000000800 */
[----:B0-----:R-:W-:Y:S01]  /*5db0*/  LEA R4, R13, UR54, 0x1 ;  /* 0x000000360d047c11 */ /* 0x001fe2000f8e08ff */
[----:B------:R-:W-:Y:S01]  /*5dc0*/  FMUL.FTZ R20, R6, R75 ;  /* 0x0000004b06147220 */ /* 0x000fe20000410000 */
[----:B-1----:R-:W-:-:S03]  /*5dd0*/  LEA R12, R15, UR54, 0x1 ;  /* 0x000000360f0c7c11 */ /* 0x002fc6000f8e08ff */
[----:B------:R-:W-:Y:S04]  /*5de0*/  STS.U16 [R4+0x680], R137 ;  /* 0x0006808904007388 */ /* 0x000fe80000000400 */
[----:B------:R0:W-:Y:S01]  /*5df0*/  STS.U16 [R12+0x6c0], R11 ;  /* 0x0006c00b0c007388 */ /* 0x0001e20000000400 */
[----:B------:R-:W1:Y:S01]  /*5e00*/  MUFU.EX2 R20, R20 ;  /* 0x0000001400147308 */ /* 0x000e620000000800 */
[----:B0-----:R-:W-:-:S07]  /*5e10*/  FMUL.FTZ R11, R6, R69 ;  /* 0x00000045060b7220 */ /* 0x001fce0000410000 */
[----:B------:R-:W0:Y:S01]  /*5e20*/  MUFU.EX2 R11, R11 ;  /* 0x0000000b000b7308 */ /* 0x000e220000000800 */
[C---:B------:R-:W-:Y:S01]  /*5e30*/  FMUL.FTZ R17, R6.reuse, R76 ;  /* 0x0000004c06117220 */ /* 0x040fe20000410000 */
[----:B------:R-:W-:Y:S01]  /*5e40*/  FMUL.FTZ R12, R6, R63 ;  /* 0x0000003f060c7220 */ /* 0x000fe20000410000 */
[C---:B------:R-:W-:Y:S02]  /*5e50*/  IADD3 R13, R120.reuse, 0x380, RZ ;  /* 0x00000380780d7810 */ /* 0x040fe40007ffe0ff */
[----:B------:R-:W-:-:S03]  /*5e60*/  IADD3 R15, R120, 0x3a0, RZ ;  /* 0x000003a0780f7810 */ /* 0x000fc60007ffe0ff */
[----:B------:R3:W4:Y:S01]  /*5e70*/  MUFU.EX2 R19, R17 ;  /* 0x0000001100137308 */ /* 0x0007220000000800 */
[----:B------:R-:W-:Y:S01]  /*5e80*/  LEA.HI.SX32 R13, R13, R120, 0x1b ;  /* 0x000000780d0d7211 */ /* 0x000fe200078fdaff */
[----:B-1----:R-:W-:Y:S01]  /*5e90*/  FMUL.FTZ R159, R20, R159 ;  /* 0x0000009f149f7220 */ /* 0x002fe20000410000 */
[----:B------:R-:W-:Y:S01]  /*5ea0*/  IADD3 R5, R120, 0x3e0, RZ ;  /* 0x000003e078057810 */ /* 0x000fe20007ffe0ff */
[----:B------:R-:W-:Y:S01]  /*5eb0*/  FMUL.FTZ R160, R20, R160 ;  /* 0x000000a014a07220 */ /* 0x000fe20000410000 */
[----:B------:R-:W-:-:S03]  /*5ec0*/  LEA.HI.SX32 R15, R15, R120, 0x1b ;  /* 0x000000780f0f7211 */ /* 0x000fc600078fdaff */
[----:B------:R-:W1:Y:S01]  /*5ed0*/  MUFU.EX2 R12, R12 ;  /* 0x0000000c000c7308 */ /* 0x000e620000000800 */
[----:B---3--:R-:W-:Y:S01]  /*5ee0*/  IADD3 R17, R120, 0x3c0, RZ ;  /* 0x000003c078117810 */ /* 0x008fe20007ffe0ff */
[C---:B0-----:R-:W-:Y:S01]  /*5ef0*/  FMUL.FTZ R163, R11.reuse, R138 ;  /* 0x0000008a0ba37220 */ /* 0x041fe20000410000 */
[----:B------:R-:W-:Y:S01]  /*5f00*/  FMUL.FTZ R146, R11, R146 ;  /* 0x000000920b927220 */ /* 0x000fe20000410000 */
[----:B------:R-:W-:Y:S01]  /*5f10*/  LEA R13, R13, UR54, 0x1 ;  /* 0x000000360d0d7c11 */ /* 0x000fe2000f8e08ff */
[----:B------:R-:W0:Y:S01]  /*5f20*/  @!P1 LDC R11, c[0x0][0x21c] ;  /* 0x00008700ff0b9b82 */ /* 0x000e220000000800 */
[-C--:B------:R-:W-:Y:S01]  /*5f30*/  LEA.HI.SX32 R17, R17, R120.reuse, 0x1b ;  /* 0x0000007811117211 */ /* 0x080fe200078fdaff */
[----:B------:R-:W-:Y:S01]  /*5f40*/  HADD2.F32 R20, -RZ, R102.H0_H0 ;  /* 0x20000066ff147230 */ /* 0x000fe20000004100 */
[----:B------:R-:W-:Y:S01]  /*5f50*/  LEA.HI.SX32 R5, R5, R120, 0x1b ;  /* 0x0000007805057211 */ /* 0x000fe200078fdaff */
[----:B------:R-:W-:Y:S01]  /*5f60*/  FMUL.FTZ R148, R14, R148 ;  /* 0x000000940e947220 */ /* 0x000fe20000410000 */
[----:B------:R-:W-:-:S02]  /*5f70*/  LEA R4, R15, UR54, 0x1 ;  /* 0x000000360f047c11 */ /* 0x000fc4000f8e08ff */
[----:B------:R-:W-:Y:S01]  /*5f80*/  LEA R17, R17, UR54, 0x1 ;  /* 0x0000003611117c11 */ /* 0x000fe2000f8e08ff */
[----:B------:R3:W-:Y:S01]  /*5f90*/  STS.U16 [R13+0x700], R10 ;  /* 0x0007000a0d007388 */ /* 0x0007e20000000400 */
[----:B------:R-:W-:Y:S01]  /*5fa0*/  FMUL.FTZ R220, R20, R80 ;  /* 0x0000005014dc7220 */ /* 0x000fe20000410000 */
[----:B------:R-:W-:Y:S01]  /*5fb0*/  LEA R5, R5, UR54, 0x1 ;  /* 0x0000003605057c11 */ /* 0x000fe2000f8e08ff */
[----:B------:R-:W-:Y:S01]  /*5fc0*/  FMUL.FTZ R151, R14, R151 ;  /* 0x000000970e977220 */ /* 0x000fe20000410000 */
[----:B------:R1:W-:Y:S01]  /*5fd0*/  STS.U16 [R4+0x740], R9 ;  /* 0x0007400904007388 */ /* 0x0003e20000000400 */
[C---:B----4-:R-:W-:Y:S01]  /*5fe0*/  FMUL.FTZ R157, R19.reuse, R157 ;  /* 0x0000009d139d7220 */ /* 0x050fe20000410000 */
[----:B------:R-:W-:Y:S01]  /*5ff0*/  FMUL.FTZ R158, R19, R158 ;  /* 0x0000009e139e7220 */ /* 0x000fe20000410000 */
[----:B------:R-:W-:Y:S01]  /*6000*/  HADD2.F32 R19, -RZ, R101.H0_H0 ;  /* 0x20000065ff137230 */ /* 0x000fe20000004100 */
[----:B------:R4:W-:Y:S01]  /*6010*/  STS.U16 [R17+0x780], R0 ;  /* 0x0007800011007388 */ /* 0x0009e20000000400 */
[----:B---3--:R-:W-:-:S03]  /*6020*/  FMUL.FTZ R10, RZ, R148 ;  /* 0x00000094ff0a7220 */ /* 0x008fc60000410000 */
[----:B------:R3:W-:Y:S01]  /*6030*/  STS.U16 [R5+0x7c0], R8 ;  /* 0x0007c00805007388 */ /* 0x0007e20000000400 */
[----:B-1----:R-:W-:Y:S01]  /*6040*/  FMUL.FTZ R4, R6, R80 ;  /* 0x0000005006047220 */ /* 0x002fe20000410000 */
[-C--:B------:R-:W-:Y:S01]  /*6050*/  FFMA.FTZ R10, R151, R220.reuse, -R10 ;  /* 0x000000dc970a7223 */ /* 0x080fe2000001080a */
[----:B----4-:R-:W-:Y:S01]  /*6060*/  FMUL.FTZ R0, R148, R220 ;  /* 0x000000dc94007220 */ /* 0x010fe20000410000 */
[C---:B------:R-:W-:Y:S01]  /*6070*/  FMUL.FTZ R164, R12.reuse, R123 ;  /* 0x0000007b0ca47220 */ /* 0x040fe20000410000 */
[----:B------:R-:W-:Y:S01]  /*6080*/  FMUL.FTZ R149, R12, R149 ;  /* 0x000000950c957220 */ /* 0x000fe20000410000 */
[----:B---3--:R-:W-:Y:S01]  /*6090*/  FMUL.FTZ R5, R6, R61 ;  /* 0x0000003d06057220 */ /* 0x008fe20000410000 */
[----:B------:R-:W-:Y:S01]  /*60a0*/  FFMA.FTZ R0, RZ, R151, R0 ;  /* 0x00000097ff007223 */ /* 0x000fe20000010000 */
[C---:B------:R-:W-:Y:S01]  /*60b0*/  FMUL.FTZ R154, R16.reuse, R154 ;  /* 0x0000009a109a7220 */ /* 0x040fe20000410000 */
[----:B------:R-:W-:Y:S01]  /*60c0*/  MOV R12, UR16 ;  /* 0x00000010000c7c02 */ /* 0x000fe20008000f00 */
[----:B------:R-:W-:Y:S01]  /*60d0*/  FFMA.FTZ R10, R19, R79, R10 ;  /* 0x0000004f130a7223 */ /* 0x000fe2000001000a */
[----:B------:R1:W-:Y:S01]  /*60e0*/  MUFU.EX2 R8, R5 ;  /* 0x0000000500087308 */ /* 0x0003e20000000800 */
[----:B------:R-:W-:-:S02]  /*60f0*/  FMUL.FTZ R153, R16, R153 ;  /* 0x0000009910997220 */ /* 0x000fc40000410000 */
[----:B------:R-:W-:-:S05]  /*6100*/  FMUL.FTZ R14, R154, R10 ;  /* 0x0000000a9a0e7220 */ /* 0x000fca0000410000 */
[----:B------:R-:W3:Y:S01]  /*6110*/  MUFU.EX2 R4, R4 ;  /* 0x0000000400047308 */ /* 0x000ee20000000800 */
[----:B-1----:R-:W-:Y:S01]  /*6120*/  FADD.FTZ R5, RZ, R0 ;  /* 0x00000000ff057221 */ /* 0x002fe20000010000 */
[----:B------:R-:W-:-:S03]  /*6130*/  @!P1 IADD3 R0, R12, -0x2, RZ ;  /* 0xfffffffe0c009810 */ /* 0x000fc60007ffe0ff */
[-C--:B------:R-:W-:Y:S01]  /*6140*/  FMUL.FTZ R12, R154, R5.reuse ;  /* 0x000000059a0c7220 */ /* 0x080fe20000410000 */
[----:B------:R-:W-:Y:S01]  /*6150*/  FFMA.FTZ R14, R153, R5, R14 ;  /* 0x00000005990e7223 */ /* 0x000fe2000001000e */
[----:B0-----:R-:W-:Y:S01]  /*6160*/  @!P1 IMAD R5, R0, R11, UR6 ;  /* 0x0000000600059e24 */ /* 0x001fe2000f8e020b */
[----:B------:R-:W-:-:S04]  /*6170*/  SHF.L.U32 R0, R120, 0x5, RZ ;  /* 0x0000000578007819 */ /* 0x000fc800000006ff */
[----:B------:R-:W-:Y:S01]  /*6180*/  LEA.HI.SX32 R0, R0, R0, 0x1b ;  /* 0x0000000000007211 */ /* 0x000fe200078fdaff */
[C---:B------:R-:W-:Y:S01]  /*6190*/  FMUL.FTZ R66, R6.reuse, R73 ;  /* 0x0000004906427220 */ /* 0x040fe20000410000 */
[----:B------:R-:W-:Y:S01]  /*61a0*/  FMUL.FTZ R67, R6, R71 ;  /* 0x0000004706437220 */ /* 0x000fe20000410000 */
[----:B------:R-:W-:Y:S02]  /*61b0*/  LEA R7, R7, UR54, 0x3 ;  /* 0x0000003607077c11 */ /* 0x000fe4000f8e18ff */
[----:B------:R-:W-:Y:S01]  /*61c0*/  LEA R0, R0, UR54, 0x1 ;  /* 0x0000003600007c11 */ /* 0x000fe2000f8e08ff */
[C---:B---3--:R-:W-:Y:S01]  /*61d0*/  FMUL.FTZ R64, R4.reuse, R64 ;  /* 0x0000004004407220 */ /* 0x048fe20000410000 */
[----:B------:R-:W-:Y:S01]  /*61e0*/  FMUL.FTZ R65, R4, R65 ;  /* 0x0000004104417220 */ /* 0x000fe20000410000 */
[----:B------:R-:W-:Y:S01]  /*61f0*/  FFMA.FTZ R15, R153, R10, -R12 ;  /* 0x0000000a990f7223 */ /* 0x000fe2000001080c */
[----:B------:R-:W-:Y:S01]  /*6200*/  NOP ;  /* 0x0000000000007918 */ /* 0x000fe20000000000 */
[----:B------:R-:W-:Y:S01]  /*6210*/  FMUL.FTZ R10, R6, R57 ;  /* 0x00000039060a7220 */ /* 0x000fe20000410000 */
[----:B------:R-:W-:Y:S01]  /*6220*/  LDS.U16 R123, [R0] ;  /* 0x00000000007b7984 */ /* 0x000fe20000000400 */
[----:B------:R-:W0:Y:S03]  /*6230*/  MUFU.EX2 R66, R66 ;  /* 0x0000004200427308 */ /* 0x000e260000000800 */
[----:B------:R-:W-:Y:S04]  /*6240*/  LDS.U16 R124, [R0+0x2] ;  /* 0x00000200007c7984 */ /* 0x000fe80000000400 */
[----:B------:R-:W-:Y:S01]  /*6250*/  LDS.U16 R137, [R0+0x4] ;  /* 0x0000040000897984 */ /* 0x000fe20000000400 */
[----:B------:R-:W1:Y:S03]  /*6260*/  MUFU.EX2 R67, R67 ;  /* 0x0000004300437308 */ /* 0x000e660000000800 */
        /* <DEDUP_REMOVED lines=28> */
[----:B------:R3:W4:Y:S01]  /*6430*/  LDS.U16 R188, [R0+0x3e] ;  /* 0x00003e0000bc7984 */ /* 0x0007220000000400 */
[----:B------:R-:W-:-:S03]  /*6440*/  FMUL.FTZ R9, R54, UR55 ;  /* 0x0000003736097c20 */ /* 0x000fc60008410000 */
[----:B------:R2:W-:Y:S01]  /*6450*/  STS.64 [R7+0x1d10], R64 ;  /* 0x001d104007007388 */ /* 0x0005e20000000a00 */
[C---:B------:R-:W-:Y:S01]  /*6460*/  FMUL.FTZ R165, R8.reuse, R165 ;  /* 0x000000a508a57220 */ /* 0x040fe20000410000 */
[----:B------:R-:W-:Y:S01]  /*6470*/  FMUL.FTZ R145, R8, R145 ;  /* 0x0000009108917220 */ /* 0x000fe20000410000 */
[----:B------:R-:W-:Y:S01]  /*6480*/  MUFU.SIN R167, R122 ;  /* 0x0000007a00a77308 */ /* 0x000fe20000000400 */
[----:B------:R-:W-:Y:S01]  /*6490*/  FMUL.FTZ R8, R6, R59 ;  /* 0x0000003b06087220 */ /* 0x000fe20000410000 */
[----:B------:R-:W-:Y:S01]  /*64a0*/  FMUL.RZ R16, R9, 0.15915493667125701904 ;  /* 0x3e22f98309107820 */ /* 0x000fe2000040c000 */
[----:B------:R-:W-:-:S05]  /*64b0*/  HFMA2.MMA R4, -RZ, RZ, 0, 9.5367431640625e-07 ;  /* 0x00000010ff047435 */ /* 0x000fca00000001ff */
[----:B------:R-:W-:Y:S08]  /*64c0*/  MUFU.COS R13, R122 ;  /* 0x0000007a000d7308 */ /* 0x000ff00000000000 */
[----:B------:R-:W2:Y:S01]  /*64d0*/  MUFU.EX2 R10, R10 ;  /* 0x0000000a000a7308 */ /* 0x000ea20000000800 */
[C---:B------:R-:W-:Y:S01]  /*64e0*/  FMUL.FTZ R155, R18.reuse, R155 ;  /* 0x0000009b129b7220 */ /* 0x040fe20000410000 */
[----:B------:R-:W-:Y:S01]  /*64f0*/  FMUL.FTZ R156, R18, R156 ;  /* 0x0000009c129c7220 */ /* 0x000fe20000410000 */
[----:B------:R-:W-:-:S05]  /*6500*/  HADD2.F32 R18, -RZ, R100.H0_H0 ;  /* 0x20000064ff127230 */ /* 0x000fca0000004100 */
[----:B------:R2:W4:Y:S01]  /*6510*/  MUFU.EX2 R9, R8 ;  /* 0x0000000800097308 */ /* 0x0005220000000800 */
[----:B------:R-:W-:Y:S01]  /*6520*/  FADD.FTZ R14, RZ, R14 ;  /* 0x0000000eff0e7221 */ /* 0x000fe20000010000 */
[C---:B0-----:R-:W-:Y:S01]  /*6530*/  FMUL.FTZ R161, R66.reuse, R161 ;  /* 0x000000a142a17220 */ /* 0x041fe20000410000 */
[----:B------:R-:W-:Y:S01]  /*6540*/  FMUL.FTZ R147, R66, R147 ;  /* 0x0000009342937220 */ /* 0x000fe20000410000 */
[C---:B-1----:R-:W-:Y:S01]  /*6550*/  FMUL.FTZ R162, R67.reuse, R162 ;  /* 0x000000a243a27220 */ /* 0x042fe20000410000 */
[----:B------:R-:W-:Y:S01]  /*6560*/  FMUL.FTZ R150, R67, R150 ;  /* 0x0000009643967220 */ /* 0x000fe20000410000 */
[----:B------:R-:W-:Y:S01]  /*6570*/  CS2R R66, SRZ ;  /* 0x0000000000427805 */ /* 0x000fe2000001ff00 */
[----:B------:R-:W-:Y:S01]  /*6580*/  FFMA.FTZ R15, R18, R78, R15 ;  /* 0x0000004e120f7223 */ /* 0x000fe2000001000f */
[----:B---3--:R-:W-:Y:S01]  /*6590*/  FMUL.FTZ R0, R156, R14 ;  /* 0x0000000e9c007220 */ /* 0x008fe20000410000 */
[----:B--2---:R-:W-:Y:S01]  /*65a0*/  FMUL.FTZ R8, R6, R54 ;  /* 0x0000003606087220 */ /* 0x004fe20000410000 */
[----:B------:R-:W-:Y:S01]  /*65b0*/  @!P1 IMAD.WIDE R4, R5, R4, UR22 ;  /* 0x0000001605049e25 */ /* 0x000fe2000f8e0204 */
[----:B------:R-:W-:Y:S03]  /*65c0*/  BAR.SYNC.DEFER_BLOCKING 0x0 ;  /* 0x0000000000007b1d */ /* 0x000fe60000010000 */
[C---:B------:R-:W-:Y:S01]  /*65d0*/  FMUL.FTZ R168, R10.reuse, R13 ;  /* 0x0000000d0aa87220 */ /* 0x040fe20000410000 */
[----:B------:R-:W-:Y:S01]  /*65e0*/  FMUL.FTZ R167, R10, R167 ;  /* 0x000000a70aa77220 */ /* 0x000fe20000410000 */
[----:B------:R-:W-:-:S02]  /*65f0*/  HADD2.F32 R17, -RZ, R99.H0_H0 ;  /* 0x20000063ff117230 */ /* 0x000fc40000004100 */
[-C--:B------:R-:W-:Y:S01]  /*6600*/  FMUL.FTZ R7, R156, R15.reuse ;  /* 0x0000000f9c077220 */ /* 0x080fe20000410000 */
[----:B------:R-:W-:Y:S01]  /*6610*/  FFMA.FTZ R10, R155, R15, -R0 ;  /* 0x0000000f9b0a7223 */ /* 0x000fe20000010800 */
[----:B------:R-:W-:Y:S01]  /*6620*/  MUFU.SIN R141, R16 ;  /* 0x00000010008d7308 */ /* 0x000fe20000000400 */
[----:B------:R-:W-:Y:S01]  /*6630*/  FMUL.FTZ R12, R49, UR55 ;  /* 0x00000037310c7c20 */ /* 0x000fe20008410000 */
[C---:B----4-:R-:W-:Y:S01]  /*6640*/  FMUL.FTZ R166, R9.reuse, R166 ;  /* 0x000000a609a67220 */ /* 0x050fe20000410000 */
[----:B------:R-:W-:Y:S01]  /*6650*/  FMUL.FTZ R152, R9, R152 ;  /* 0x0000009809987220 */ /* 0x000fe20000410000 */
[----:B------:R-:W-:Y:S01]  /*6660*/  FFMA.FTZ R7, R155, R14, R7 ;  /* 0x0000000e9b077223 */ /* 0x000fe20000010007 */
[----:B------:R-:W-:-:S03]  /*6670*/  FFMA.FTZ R9, R17, R77, R10 ;  /* 0x0000004d11097223 */ /* 0x000fc6000001000a */
[----:B------:R0:W-:Y:S01]  /*6680*/  MUFU.COS R11, R16 ;  /* 0x00000010000b7308 */ /* 0x0001e20000000000 */
[----:B------:R-:W-:Y:S01]  /*6690*/  FMUL.RZ R122, R12, 0.15915493667125701904 ;  /* 0x3e22f9830c7a7820 */ /* 0x000fe2000040c000 */
[----:B------:R-:W-:-:S06]  /*66a0*/  FADD.FTZ R12, RZ, R7 ;  /* 0x00000007ff0c7221 */ /* 0x000fcc0000010000 */
[----:B------:R-:W1:Y:S01]  /*66b0*/  MUFU.EX2 R8, R8 ;  /* 0x0000000800087308 */ /* 0x000e620000000800 */
[----:B------:R2:W5:Y:S01]  /*66c0*/  @!P1 LDG.E.64 R66, desc[UR20][R4.64+0x8] ;  /* 0x0000081404429981 */ /* 0x000562000c1e1b00 */
[----:B------:R-:W-:Y:S01]  /*66d0*/  FMUL.FTZ R13, R158, R9 ;  /* 0x000000099e0d7220 */ /* 0x000fe20000410000 */
[-C--:B--2---:R-:W-:Y:S01]  /*66e0*/  FMUL.FTZ R5, R65, R148.reuse ;  /* 0x0000009441057220 */ /* 0x084fe20000410000 */
[----:B------:R-:W-:-:S03]  /*66f0*/  FMUL.FTZ R4, R64, R148 ;  /* 0x0000009440047220 */ /* 0x000fc60000410000 */
[-C--:B------:R-:W-:Y:S01]  /*6700*/  FFMA.FTZ R5, R64, R151.reuse, -R5 ;  /* 0x0000009740057223 */ /* 0x080fe20000010805 */
[----:B------:R-:W-:Y:S01]  /*6710*/  FFMA.FTZ R4, R65, R151, R4 ;  /* 0x0000009741047223 */ /* 0x000fe20000010004 */
[-C--:B------:R-:W-:Y:S01]  /*6720*/  FMUL.FTZ R14, R158, R12.reuse ;  /* 0x0000000c9e0e7220 */ /* 0x080fe20000410000 */
[----:B------:R-:W-:Y:S01]  /*6730*/  FFMA.FTZ R13, R157, R12, R13 ;  /* 0x0000000c9d0d7223 */ /* 0x000fe2000001000d */
[C---:B------:R-:W-:Y:S01]  /*6740*/  FMUL.FTZ R7, R154.reuse, R5 ;  /* 0x000000059a077220 */ /* 0x040fe20000410000 */
[-C--:B------:R-:W-:Y:S01]  /*6750*/  FMUL.FTZ R10, R154, R4.reuse ;  /* 0x000000049a0a7220 */ /* 0x080fe20000410000 */
[----:B0-----:R-:W-:Y:S02]  /*6760*/  HADD2.F32 R16, -RZ, R98.H0_H0 ;  /* 0x20000062ff107230 */ /* 0x001fe40000004100 */
[----:B------:R-:W-:Y:S01]  /*6770*/  FMUL.FTZ R0, R6, R49 ;  /* 0x0000003106007220 */ /* 0x000fe20000410000 */
[----:B------:R-:W-:Y:S01]  /*6780*/  FFMA.FTZ R7, R153, R4, R7 ;  /* 0x0000000499077223 */ /* 0x000fe20000010007 */
[----:B------:R-:W-:Y:S01]  /*6790*/  FFMA.FTZ R9, R157, R9, -R14 ;  /* 0x000000099d097223 */ /* 0x000fe2000001080e */
[----:B------:R-:W-:Y:S01]  /*67a0*/  FADD.FTZ R13, RZ, R13 ;  /* 0x0000000dff0d7221 */ /* 0x000fe20000010000 */
[----:B------:R-:W-:Y:S01]  /*67b0*/  FFMA.FTZ R10, R153, R5, -R10 ;  /* 0x00000005990a7223 */ /* 0x000fe2000001080a */
[----:B-1----:R-:W-:Y:S01]  /*67c0*/  FMUL.FTZ R170, R8, R11 ;  /* 0x0000000b08aa7220 */ /* 0x002fe20000410000 */
[----:B------:R-:W-:Y:S01]  /*67d0*/  FMUL.FTZ R4, R156, R7 ;  /* 0x000000079c047220 */ /* 0x000fe20000410000 */
[----:B------:R-:W-:Y:S01]  /*67e0*/  FMUL.FTZ R141, R8, R141 ;  /* 0x0000008d088d7220 */ /* 0x000fe20000410000 */
[----:B------:R-:W-:Y:S01]  /*67f0*/  FFMA.FTZ R9, R16, R76, R9 ;  /* 0x0000004c10097223 */ /* 0x000fe20000010009 */
[----:B------:R-:W-:Y:S01]  /*6800*/  FMUL.FTZ R8, R160, R13 ;  /* 0x0000000da0087220 */ /* 0x000fe20000410000 */
[----:B------:R-:W-:Y:S01]  /*6810*/  MUFU.COS R127, R122 ;  /* 0x0000007a007f7308 */ /* 0x000fe20000000000 */
[----:B------:R-:W-:Y:S01]  /*6820*/  FFMA.FTZ R4, R155, R10, -R4 ;  /* 0x0000000a9b047223 */ /* 0x000fe20000010804 */
[----:B------:R-:W-:-:S02]  /*6830*/  HADD2.F32 R15, -RZ, R97.H0_H0 ;  /* 0x20000061ff0f7230 */ /* 0x000fc40000004100 */
[----:B------:R-:W-:Y:S01]  /*6840*/  FMUL.FTZ R10, R156, R10 ;  /* 0x0000000a9c0a7220 */ /* 0x000fe20000410000 */
[-C--:B------:R-:W-:Y:S01]  /*6850*/  FMUL.FTZ R12, R160, R9.reuse ;  /* 0x00000009a00c7220 */ /* 0x080fe20000410000 */
[----:B------:R-:W-:Y:S02]  /*6860*/  FFMA.FTZ R8, R159, R9, -R8 ;  /* 0x000000099f087223 */ /* 0x000fe40000010808 */
[----:B------:R-:W0:Y:S01]  /*6870*/  MUFU.EX2 R0, R0 ;  /* 0x0000000000007308 */ /* 0x000e220000000800 */
[----:B------:R-:W-:Y:S01]  /*6880*/  FFMA.FTZ R10, R155, R7, R10 ;  /* 0x000000079b0a7223 */ /* 0x000fe2000001000a */
[----:B------:R-:W-:-:S06]  /*6890*/  FFMA.FTZ R12, R159, R13, R12 ;  /* 0x0000000d9f0c7223 */ /* 0x000fcc000001000c */
[----:B------:R1:W2:Y:S01]  /*68a0*/  MUFU.SIN R5, R122 ;  /* 0x0000007a00057308 */ /* 0x0002a20000000400 */
[C---:B------:R-:W-:Y:S01]  /*68b0*/  FMUL.FTZ R7, R158.reuse, R4 ;  /* 0x000000049e077220 */ /* 0x040fe20000410000 */
[----:B------:R-:W-:Y:S01]  /*68c0*/  FADD.FTZ R12, RZ, R12 ;  /* 0x0000000cff0c7221 */ /* 0x000fe20000010000 */
[----:B-1----:R-:W-:Y:S01]  /*68d0*/  FFMA.FTZ R122, R15, R75, R8 ;  /* 0x0000004b0f7a7223 */ /* 0x002fe20000010008 */
[----:B------:R-:W-:-:S03]  /*68e0*/  FMUL.FTZ R8, R158, R10 ;  /* 0x0000000a9e087220 */ /* 0x000fc60000410000 */
[----:B------:R-:W-:Y:S01]  /*68f0*/  FMUL.FTZ R14, R147, R122 ;  /* 0x0000007a930e7220 */ /* 0x000fe20000410000 */
[C---:B------:R-:W-:Y:S01]  /*6900*/  FFMA.FTZ R8, R157.reuse, R4, -R8 ;  /* 0x000000049d087223 */ /* 0x040fe20000010808 */
[----:B------:R-:W-:Y:S02]  /*6910*/  FFMA.FTZ R7, R157, R10, R7 ;  /* 0x0000000a9d077223 */ /* 0x000fe40000010007 */
[-C--:B------:R-:W-:Y:S01]  /*6920*/  FFMA.FTZ R9, R161, R12.reuse, R14 ;  /* 0x0000000ca1097223 */ /* 0x080fe2000001000e */
[----:B------:R-:W-:Y:S01]  /*6930*/  FMUL.FTZ R12, R147, R12 ;  /* 0x0000000c930c7220 */ /* 0x000fe20000410000 */
[C---:B0-----:R-:W-:Y:S01]  /*6940*/  FMUL.FTZ R140, R0.reuse, R127 ;  /* 0x0000007f008c7220 */ /* 0x041fe20000410000 */
[----:B--2---:R-:W-:Y:S01]  /*6950*/  FMUL.FTZ R196, R0, R5 ;  /* 0x0000000500c47220 */ /* 0x004fe20000410000 */
[----:B------:R-:W-:Y:S02]  /*6960*/  HADD2.F32 R14, -RZ, R96.H0_H0 ;  /* 0x20000060ff0e7230 */ /* 0x000fe40000004100 */
[CC--:B------:R-:W-:Y:S01]  /*6970*/  FMUL.FTZ R0, R160.reuse, R7.reuse ;  /* 0x00000007a0007220 */ /* 0x0c0fe20000410000 */
[----:B------:R-:W-:Y:S01]  /*6980*/  FMUL.FTZ R4, R160, R8 ;  /* 0x00000008a0047220 */ /* 0x000fe20000410000 */
[----:B------:R-:W-:Y:S01]  /*6990*/  FFMA.FTZ R5, R161, R122, -R12 ;  /* 0x0000007aa1057223 */ /* 0x000fe2000001080c */
[----:B------:R-:W-:Y:S01]  /*69a0*/  FADD.FTZ R9, RZ, R9 ;  /* 0x00000009ff097221 */ /* 0x000fe20000010000 */
[C---:B------:R-:W-:Y:S01]  /*69b0*/  FFMA.FTZ R0, R159.reuse, R8, -R0 ;  /* 0x000000089f007223 */ /* 0x040fe20000010800 */
[----:B------:R-:W-:Y:S01]  /*69c0*/  FFMA.FTZ R4, R159, R7, R4 ;  /* 0x000000079f047223 */ /* 0x000fe20000010004 */
[----:B------:R-:W-:Y:S01]  /*69d0*/  FFMA.FTZ R5, R14, R73, R5 ;  /* 0x000000490e057223 */ /* 0x000fe20000010005 */
[----:B------:R-:W-:Y:S01]  /*69e0*/  FMUL.FTZ R7, R150, R9 ;  /* 0x0000000996077220 */ /* 0x000fe20000410000 */
[----:B------:R-:W-:-:S02]  /*69f0*/  HADD2.F32 R13, -RZ, R95.H0_H0 ;  /* 0x2000005fff0d7230 */ /* 0x000fc40000004100 */
[C---:B------:R-:W-:Y:S01]  /*6a00*/  FMUL.FTZ R8, R147.reuse, R0 ;  /* 0x0000000093087220 */ /* 0x040fe20000410000 */
[-C--:B------:R-:W-:Y:S01]  /*6a10*/  FMUL.FTZ R12, R150, R5.reuse ;  /* 0x00000005960c7220 */ /* 0x080fe20000410000 */
[C---:B------:R-:W-:Y:S01]  /*6a20*/  FFMA.FTZ R10, R162.reuse, R5, -R7 ;  /* 0x00000005a20a7223 */ /* 0x040fe20000010807 */
[-C--:B------:R-:W-:Y:S01]  /*6a30*/  FMUL.FTZ R5, R147, R4.reuse ;  /* 0x0000000493057220 */ /* 0x080fe20000410000 */
[----:B------:R-:W-:Y:S01]  /*6a40*/  FFMA.FTZ R7, R161, R4, R8 ;  /* 0x00000004a1077223 */ /* 0x000fe20000010008 */
[----:B------:R-:W-:Y:S01]  /*6a50*/  FFMA.FTZ R12, R162, R9, R12 ;  /* 0x00000009a20c7223 */ /* 0x000fe2000001000c */
[----:B------:R-:W-:Y:S01]  /*6a60*/  FFMA.FTZ R10, R13, R71, R10 ;  /* 0x000000470d0a7223 */ /* 0x000fe2000001000a */
        /* <DEDUP_REMOVED lines=8> */
[----:B------:R-:W-:-:S02]  /*6af0*/  HADD2.F32 R12, -RZ, R94.H0_H0 ;  /* 0x2000005eff0c7230 */ /* 0x000fc40000004100 */
[----:B------:R-:W-:Y:S01]  /*6b00*/  FFMA.FTZ R7, R162, R7, R0 ;  /* 0x00000007a2077223 */ /* 0x000fe20000010000 */
[----:B------:R-:W-:Y:S01]  /*6b10*/  FFMA.FTZ R5, R163, R10, -R5 ;  /* 0x0000000aa3057223 */ /* 0x000fe20000010805 */
[----:B------:R-:W-:Y:S02]  /*6b20*/  FADD.FTZ R8, RZ, R4 ;  /* 0x00000004ff087221 */ /* 0x000fe40000010000 */
[----:B------:R-:W-:Y:S01]  /*6b30*/  FMUL.FTZ R0, R146, R7 ;  /* 0x0000000792007220 */ /* 0x000fe20000410000 */
[----:B------:R-:W-:Y:S01]  /*6b40*/  FFMA.FTZ R5, R12, R69, R5 ;  /* 0x000000450c057223 */ /* 0x000fe20000010005 */
[----:B------:R-:W-:Y:S01]  /*6b50*/  FMUL.FTZ R11, R149, R8 ;  /* 0x00000008950b7220 */ /* 0x000fe20000410000 */
[-C--:B------:R-:W-:Y:S01]  /*6b60*/  FMUL.FTZ R4, R146, R9.reuse ;  /* 0x0000000992047220 */ /* 0x080fe20000410000 */
[----:B------:R-:W-:Y:S02]  /*6b70*/  FFMA.FTZ R9, R163, R9, -R0 ;  /* 0x00000009a3097223 */ /* 0x000fe40000010800 */
[-C--:B------:R-:W-:Y:S01]  /*6b80*/  FFMA.FTZ R10, R164, R5.reuse, -R11 ;  /* 0x00000005a40a7223 */ /* 0x080fe2000001080b */
[----:B------:R-:W-:Y:S01]  /*6b90*/  FMUL.FTZ R5, R149, R5 ;  /* 0x0000000595057220 */ /* 0x000fe20000410000 */
[----:B------:R-:W-:Y:S01]  /*6ba0*/  FMUL.FTZ R0, R44, UR55 ;  /* 0x000000372c007c20 */ /* 0x000fe20008410000 */
[----:B------:R-:W-:-:S02]  /*6bb0*/  HADD2.F32 R11, -RZ, R142.H0_H0 ;  /* 0x2000008eff0b7230 */ /* 0x000fc40000004100 */
[----:B------:R-:W-:Y:S01]  /*6bc0*/  FFMA.FTZ R4, R163, R7, R4 ;  /* 0x00000007a3047223 */ /* 0x000fe20000010004 */
[----:B------:R-:W-:Y:S01]  /*6bd0*/  FFMA.FTZ R5, R164, R8, R5 ;  /* 0x00000008a4057223 */ /* 0x000fe20000010005 */
[----:B------:R-:W-:Y:S02]  /*6be0*/  FMUL.RZ R139, R0, 0.15915493667125701904 ;  /* 0x3e22f983008b7820 */ /* 0x000fe4000040c000 */
[----:B------:R-:W-:Y:S01]  /*6bf0*/  FMUL.FTZ R0, R149, R4 ;  /* 0x0000000495007220 */ /* 0x000fe20000410000 */
[----:B------:R-:W-:Y:S01]  /*6c00*/  FFMA.FTZ R10, R11, R63, R10 ;  /* 0x0000003f0b0a7223 */ /* 0x000fe2000001000a */
[----:B------:R-:W-:Y:S02]  /*6c10*/  FADD.FTZ R8, RZ, R5 ;  /* 0x00000005ff087221 */ /* 0x000fe40000010000 */
[-C--:B------:R-:W-:Y:S01]  /*6c20*/  FFMA.FTZ R0, R164, R9.reuse, -R0 ;  /* 0x00000009a4007223 */ /* 0x080fe20000010800 */
[----:B------:R-:W-:Y:S01]  /*6c30*/  FMUL.FTZ R122, R145, R10 ;  /* 0x0000000a917a7220 */ /* 0x000fe20000410000 */
[----:B------:R-:W-:Y:S01]  /*6c40*/  FMUL.FTZ R9, R149, R9 ;  /* 0x0000000995097220 */ /* 0x000fe20000410000 */
[----:B------:R-:W-:Y:S01]  /*6c50*/  FMUL.FTZ R7, R145, R8 ;  /* 0x0000000891077220 */ /* 0x000fe20000410000 */
[----:B------:R-:W-:Y:S01]  /*6c60*/  FMUL.FTZ R6, R6, R44 ;  /* 0x0000002c06067220 */ /* 0x000fe20000410000 */
[C---:B------:R-:W-:Y:S01]  /*6c70*/  FFMA.FTZ R122, R165.reuse, R8, R122 ;  /* 0x00000008a57a7223 */ /* 0x040fe2000001007a */
[----:B------:R-:W-:Y:S01]  /*6c80*/  FFMA.FTZ R4, R164, R4, R9 ;  /* 0x00000004a4047223 */ /* 0x000fe20000010009 */
[----:B------:R-:W-:Y:S01]  /*6c90*/  FFMA.FTZ R7, R165, R10, -R7 ;  /* 0x0000000aa5077223 */ /* 0x000fe20000010807 */
[----:B------:R-:W-:-:S02]  /*6ca0*/  HADD2.F32 R10, -RZ, R252.H0_H0 ;  /* 0x200000fcff0a7230 */ /* 0x000fc40000004100 */
[----:B------:R-:W-:Y:S01]  /*6cb0*/  FADD.FTZ R135, RZ, R122 ;  /* 0x0000007aff877221 */ /* 0x000fe20000010000 */
[----:B------:R-:W-:Y:S01]  /*6cc0*/  MUFU.COS R169, R139 ;  /* 0x0000008b00a97308 */ /* 0x000fe20000000000 */
[----:B------:R-:W-:Y:S01]  /*6cd0*/  FMUL.FTZ R5, R145, R4 ;  /* 0x0000000491057220 */ /* 0x000fe20000410000 */
[----:B------:R-:W-:Y:S01]  /*6ce0*/  FFMA.FTZ R127, R10, R61, R7 ;  /* 0x0000003d0a7f7223 */ /* 0x000fe20000010007 */
[----:B------:R-:W-:Y:S02]  /*6cf0*/  FMUL.FTZ R171, R152, R135 ;  /* 0x0000008798ab7220 */ /* 0x000fe40000410000 */
[----:B------:R-:W-:-:S03]  /*6d00*/  FFMA.FTZ R5, R165, R0, -R5 ;  /* 0x00000000a5057223 */ /* 0x000fc60000010805 */
[----:B------:R-:W0:Y:S01]  /*6d10*/  MUFU.EX2 R6, R6 ;  /* 0x0000000600067308 */ /* 0x000e220000000800 */
[----:B------:R-:W-:Y:S01]  /*6d20*/  FMUL.FTZ R0, R145, R0 ;  /* 0x0000000091007220 */ /* 0x000fe20000410000 */
[----:B------:R-:W-:-:S06]  /*6d30*/  HADD2.F32 R9, -RZ, R93.H0_H0 ;  /* 0x2000005dff097230 */ /* 0x000fcc0000004100 */
[----:B------:R-:W1:Y:S01]  /*6d40*/  MUFU.SIN R139, R139 ;  /* 0x0000008b008b7308 */ /* 0x000e620000000400 */
[-C--:B------:R-:W-:Y:S01]  /*6d50*/  FMUL.FTZ R122, R152, R127.reuse ;  /* 0x0000007f987a7220 */ /* 0x080fe20000410000 */
[----:B------:R-:W-:Y:S01]  /*6d60*/  FFMA.FTZ R8, R166, R127, -R171 ;  /* 0x0000007fa6087223 */ /* 0x000fe200000108ab */
[----:B------:R-:W-:Y:S01]  /*6d70*/  FFMA.FTZ R7, R165, R4, R0 ;  /* 0x00000004a5077223 */ /* 0x000fe20000010000 */
[----:B------:R-:W-:Y:S01]  /*6d80*/  FMUL.FTZ R4, R152, R5 ;  /* 0x0000000598047220 */ /* 0x000fe20000410000 */
[----:B------:R-:W-:Y:S01]  /*6d90*/  FFMA.FTZ R122, R166, R135, R122 ;  /* 0x00000087a67a7223 */ /* 0x000fe2000001007a */
[----:B------:R-:W-:Y:S01]  /*6da0*/  FFMA.FTZ R126, R9, R59, R8 ;  /* 0x0000003b097e7223 */ /* 0x000fe20000010008 */
[-C--:B------:R-:W-:Y:S01]  /*6db0*/  FMUL.FTZ R0, R152, R7.reuse ;  /* 0x0000000798007220 */ /* 0x080fe20000410000 */
[----:B------:R-:W-:Y:S01]  /*6dc0*/  FFMA.FTZ R4, R166, R7, R4 ;  /* 0x00000007a6047223 */ /* 0x000fe20000010004 */
[----:B------:R-:W-:Y:S01]  /*6dd0*/  FADD.FTZ R122, RZ, R122 ;  /* 0x0000007aff7a7221 */ /* 0x000fe20000010000 */
[C---:B------:R-:W-:Y:S01]  /*6de0*/  FMUL.FTZ R7, R167.reuse, R126 ;  /* 0x0000007ea7077220 */ /* 0x040fe20000410000 */
[----:B0-----:R-:W-:Y:S01]  /*6df0*/  FMUL.FTZ R169, R6, R169 ;  /* 0x000000a906a97220 */ /* 0x001fe20000410000 */
[----:B------:R-:W-:Y:S01]  /*6e00*/  FFMA.FTZ R0, R166, R5, -R0 ;  /* 0x00000005a6007223 */ /* 0x000fe20000010800 */
[CC--:B------:R-:W-:Y:S01]  /*6e10*/  FMUL.FTZ R127, R167.reuse, R122.reuse ;  /* 0x0000007aa77f7220 */ /* 0x0c0fe20000410000 */
[----:B-1----:R-:W-:Y:S01]  /*6e20*/  FMUL.FTZ R139, R6, R139 ;  /* 0x0000008b068b7220 */ /* 0x002fe20000410000 */
[----:B------:R-:W-:Y:S01]  /*6e30*/  FFMA.FTZ R6, R168, R122, R7 ;  /* 0x0000007aa8067223 */ /* 0x000fe20000010007 */
[----:B------:R-:W-:Y:S01]  /*6e40*/  FMUL.FTZ R5, R167, R4 ;  /* 0x00000004a7057220 */ /* 0x000fe20000410000 */
[----:B------:R-:W-:-:S02]  /*6e50*/  HADD2.F32 R8, -RZ, R92.H0_H0 ;  /* 0x2000005cff087230 */ /* 0x000fc40000004100 */
[C---:B------:R-:W-:Y:S01]  /*6e60*/  FFMA.FTZ R127, R168.reuse, R126, -R127 ;  /* 0x0000007ea87f7223 */ /* 0x040fe2000001087f */
[----:B------:R-:W-:Y:S01]  /*6e70*/  FADD.FTZ R6, RZ, R6 ;  /* 0x00000006ff067221 */ /* 0x000fe20000010000 */
[-C--:B------:R-:W-:Y:S01]  /*6e80*/  FMUL.FTZ R7, R167, R0.reuse ;  /* 0x00000000a7077220 */ /* 0x080fe20000410000 */
[----:B------:R-:W-:Y:S01]  /*6e90*/  FFMA.FTZ R5, R168, R0, -R5 ;  /* 0x00000000a8057223 */ /* 0x000fe20000010805 */
[----:B------:R-:W-:Y:S01]  /*6ea0*/  FFMA.FTZ R127, R8, R57, R127 ;  /* 0x00000039087f7223 */ /* 0x000fe2000001007f */
[C---:B------:R-:W-:Y:S01]  /*6eb0*/  FMUL.FTZ R171, R141.reuse, R6 ;  /* 0x000000068dab7220 */ /* 0x040fe20000410000 */
[----:B------:R-:W-:Y:S01]  /*6ec0*/  FFMA.FTZ R4, R168, R4, R7 ;  /* 0x00000004a8047223 */ /* 0x000fe20000010007 */
[----:B------:R-:W-:Y:S02]  /*6ed0*/  HADD2.F32 R7, -RZ, R91.H0_H0 ;  /* 0x2000005bff077230 */ /* 0x000fe40000004100 */
[C---:B------:R-:W-:Y:S01]  /*6ee0*/  FMUL.FTZ R135, R141.reuse, R5 ;  /* 0x000000058d877220 */ /* 0x040fe20000410000 */
[CC--:B------:R-:W-:Y:S01]  /*6ef0*/  FMUL.FTZ R173, R141.reuse, R127.reuse ;  /* 0x0000007f8dad7220 */ /* 0x0c0fe20000410000 */
[C---:B------:R-:W-:Y:S01]  /*6f00*/  FFMA.FTZ R122, R170.reuse, R127, -R171 ;  /* 0x0000007faa7a7223 */ /* 0x040fe200000108ab */
[-C--:B------:R-:W-:Y:S01]  /*6f10*/  FMUL.FTZ R0, R141, R4.reuse ;  /* 0x000000048d007220 */ /* 0x080fe20000410000 */
[C---:B------:R-:W-:Y:S01]  /*6f20*/  FFMA.FTZ R135, R170.reuse, R4, R135 ;  /* 0x00000004aa877223 */ /* 0x040fe20000010087 */
[C---:B------:R-:W-:Y:S01]  /*6f30*/  FFMA.FTZ R173, R170.reuse, R6, R173 ;  /* 0x00000006aaad7223 */ /* 0x040fe200000100ad */
[----:B------:R-:W-:Y:S01]  /*6f40*/  FFMA.FTZ R127, R7, R54, R122 ;  /* 0x00000036077f7223 */ /* 0x000fe2000001007a */
[----:B------:R-:W-:Y:S01]  /*6f50*/  FFMA.FTZ R5, R170, R5, -R0 ;  /* 0x00000005aa057223 */ /* 0x000fe20000010800 */
[----:B------:R-:W-:Y:S01]  /*6f60*/  R2UR UR45, R2 ;  /* 0x00000000022d72ca */ /* 0x000fe200000e0000 */
[C---:B------:R-:W-:Y:S01]  /*6f70*/  FMUL.FTZ R171, R196.reuse, R135 ;  /* 0x00000087c4ab7220 */ /* 0x040fe20000410000 */
[----:B------:R-:W-:Y:S01]  /*6f80*/  FADD.FTZ R173, RZ, R173 ;  /* 0x000000adffad7221 */ /* 0x000fe20000010000 */
[C---:B------:R-:W-:Y:S01]  /*6f90*/  FMUL.FTZ R6, R196.reuse, R127 ;  /* 0x0000007fc4067220 */ /* 0x040fe20000410000 */
[-C--:B------:R-:W-:Y:S01]  /*6fa0*/  FMUL.FTZ R4, R196, R5.reuse ;  /* 0x00000005c4047220 */ /* 0x080fe20000410000 */
[----:B------:R-:W-:Y:S01]  /*6fb0*/  R2UR UR57, R3 ;  /* 0x00000000033972ca */ /* 0x000fe200000e0000 */
[C---:B------:R-:W-:Y:S01]  /*6fc0*/  FFMA.FTZ R0, R140.reuse, R5, -R171 ;  /* 0x000000058c007223 */ /* 0x040fe200000108ab */
[C---:B------:R-:W-:Y:S01]  /*6fd0*/  FFMA.FTZ R5, R140.reuse, R173, R6 ;  /* 0x000000ad8c057223 */ /* 0x040fe20000010006 */
[----:B------:R-:W-:Y:S01]  /*6fe0*/  FFMA.FTZ R4, R140, R135, R4 ;  /* 0x000000878c047223 */ /* 0x000fe20000010004 */
[----:B------:R-:W-:Y:S01]  /*6ff0*/  FMUL.FTZ R173, R196, R173 ;  /* 0x000000adc4ad7220 */ /* 0x000fe20000410000 */
[----:B------:R-:W-:Y:S01]  /*7000*/  HADD2.F32 R188, -RZ, R188.H0_H0 ;  /* 0x200000bcffbc7230 */ /* 0x000fe20000004100 */
[----:B------:R-:W-:Y:S01]  /*7010*/  MOV R122, UR16 ;  /* 0x00000010007a7c02 */ /* 0x000fe20008000f00 */
[----:B------:R-:W-:-:S02]  /*7020*/  HADD2.F32 R6, -RZ, R90.H0_H0 ;  /* 0x2000005aff067230 */ /* 0x000fc40000004100 */
[----:B------:R-:W-:Y:S01]  /*7030*/  FMUL.FTZ R138, R139, R4 ;  /* 0x000000048b8a7220 */ /* 0x000fe20000410000 */
[----:B------:R-:W-:Y:S01]  /*7040*/  FFMA.FTZ R173, R140, R127, -R173 ;  /* 0x0000007f8cad7223 */ /* 0x000fe200000108ad */
[----:B------:R-:W-:Y:S02]  /*7050*/  HADD2.F32 R180, -RZ, R180.H0_H0 ;  /* 0x200000b4ffb47230 */ /* 0x000fe40000004100 */
[----:B------:R-:W-:Y:S01]  /*7060*/  FMUL.FTZ R3, R188, UR45 ;  /* 0x0000002dbc037c20 */ /* 0x000fe20008410000 */
[----:B------:R-:W-:Y:S01]  /*7070*/  ISETP.GE.OR P0, PT, R122, UR14, P0 ;  /* 0x0000000e7a007c0c */ /* 0x000fe20008706670 */
[-C--:B------:R-:W-:Y:S01]  /*7080*/  FFMA.FTZ R138, R169, R0.reuse, -R138 ;  /* 0x00000000a98a7223 */ /* 0x080fe2000001088a */
[----:B------:R-:W-:Y:S01]  /*7090*/  FFMA.FTZ R122, R6, R49, R173 ;  /* 0x00000031067a7223 */ /* 0x000fe200000100ad */
[C---:B------:R-:W-:Y:S01]  /*70a0*/  FMUL.FTZ R182, R139.reuse, R0 ;  /* 0x000000008bb67220 */ /* 0x040fe20000410000 */
[----:B------:R-:W-:Y:S02]  /*70b0*/  HADD2.F32 R174, -RZ, R174.H0_H0 ;  /* 0x200000aeffae7230 */ /* 0x000fe40000004100 */
[----:B------:R-:W-:Y:S01]  /*70c0*/  FADD.FTZ R0, R56, R56 ;  /* 0x0000003838007221 */ /* 0x000fe20000010000 */
[----:B------:R-:W-:Y:S01]  /*70d0*/  FMUL.FTZ R127, R188, UR57 ;  /* 0x00000039bc7f7c20 */ /* 0x000fe20008410000 */
[----:B------:R-:W-:Y:S01]  /*70e0*/  FFMA.FTZ R135, R180, UR57, R3 ;  /* 0x00000039b4877c23 */ /* 0x000fe20008010003 */
[----:B------:R-:W-:Y:S01]  /*70f0*/  FADD.FTZ R126, RZ, R5 ;  /* 0x00000005ff7e7221 */ /* 0x000fe20000010000 */
[----:B------:R-:W-:Y:S01]  /*7100*/  FMUL.FTZ R203, R139, R122 ;  /* 0x0000007a8bcb7220 */ /* 0x000fe20000410000 */
[----:B------:R-:W-:-:S02]  /*7110*/  HADD2.F32 R190, -RZ, R190.H0_H0 ;  /* 0x200000beffbe7230 */ /* 0x000fc40000004100 */
[----:B------:R-:W-:Y:S01]  /*7120*/  FMUL.FTZ R5, R174, UR45 ;  /* 0x0000002dae057c20 */ /* 0x000fe20008410000 */
[----:B------:R-:W-:Y:S01]  /*7130*/  FFMA.FTZ R127, R180, UR45, -R127 ;  /* 0x0000002db47f7c23 */ /* 0x000fe2000801087f */
[----:B------:R-:W-:Y:S01]  /*7140*/  FMUL.FTZ R142, R0, R135 ;  /* 0x00000087008e7220 */ /* 0x000fe20000410000 */
[-C--:B------:R-:W-:Y:S01]  /*7150*/  FMUL.FTZ R211, R139, R126.reuse ;  /* 0x0000007e8bd37220 */ /* 0x080fe20000410000 */
[----:B------:R-:W-:Y:S01]  /*7160*/  FMUL.FTZ R3, R174, UR57 ;  /* 0x00000039ae037c20 */ /* 0x000fe20008410000 */
[C---:B------:R-:W-:Y:S01]  /*7170*/  FFMA.FTZ R203, R169.reuse, R126, R203 ;  /* 0x0000007ea9cb7223 */ /* 0x040fe200000100cb */
[----:B------:R-:W-:Y:S01]  /*7180*/  FADD.FTZ R2, R58, R58 ;  /* 0x0000003a3a027221 */ /* 0x000fe20000010000 */
[----:B------:R-:W-:Y:S01]  /*7190*/  FFMA.FTZ R5, R190, UR57, R5 ;  /* 0x00000039be057c23 */ /* 0x000fe20008010005 */
[----:B------:R-:W-:Y:S01]  /*71a0*/  FMUL.FTZ R135, R0, R127 ;  /* 0x0000007f00877220 */ /* 0x000fe20000410000 */
[C---:B------:R-:W-:Y:S01]  /*71b0*/  FMUL.FTZ R126, R169.reuse, R142 ;  /* 0x0000008ea97e7220 */ /* 0x040fe20000410000 */
[----:B------:R-:W-:Y:S01]  /*71c0*/  FFMA.FTZ R211, R169, R122, -R211 ;  /* 0x0000007aa9d37223 */ /* 0x000fe200000108d3 */
[----:B------:R-:W-:-:S02]  /*71d0*/  HADD2.F32 R131, -RZ, R131.H0_H0 ;  /* 0x20000083ff837230 */ /* 0x000fc40000004100 */
[----:B------:R-:W-:Y:S01]  /*71e0*/  FFMA.FTZ R3, R190, UR45, -R3 ;  /* 0x0000002dbe037c23 */ /* 0x000fe20008010803 */
[C---:B------:R-:W-:Y:S01]  /*71f0*/  FMUL.FTZ R122, R139.reuse, R142 ;  /* 0x0000008e8b7a7220 */ /* 0x040fe20000410000 */
[C---:B------:R-:W-:Y:S01]  /*7200*/  FMUL.FTZ R233, R2.reuse, R5 ;  /* 0x0000000502e97220 */ /* 0x040fe20000410000 */
[----:B------:R-:W-:Y:S01]  /*7210*/  FFMA.FTZ R126, -R139, R135, -R126 ;  /* 0x000000878b7e7223 */ /* 0x000fe2000001097e */
[----:B------:R-:W-:Y:S01]  /*7220*/  FFMA.FTZ R182, R169, R4, R182 ;  /* 0x00000004a9b67223 */ /* 0x000fe200000100b6 */
[----:B------:R-:W-:Y:S02]  /*7230*/  HADD2.F32 R217, -RZ, R217.H0_H0 ;  /* 0x200000d9ffd97230 */ /* 0x000fe40000004100 */
[----:B------:R-:W-:Y:S01]  /*7240*/  FMUL.FTZ R208, R2, R3 ;  /* 0x0000000302d07220 */ /* 0x000fe20000410000 */
[----:B------:R-:W-:Y:S01]  /*7250*/  FMUL.FTZ R4, R131, UR57 ;  /* 0x0000003983047c20 */ /* 0x000fe20008410000 */
[----:B------:R-:W-:Y:S01]  /*7260*/  FFMA.FTZ R3, R169, R135, -R122 ;  /* 0x00000087a9037223 */ /* 0x000fe2000001087a */
[----:B------:R-:W-:Y:S01]  /*7270*/  FMUL.FTZ R122, R131, UR45 ;  /* 0x0000002d837a7c20 */ /* 0x000fe20008410000 */
[----:B------:R-:W-:Y:S01]  /*7280*/  FADD.FTZ R5, -R233, R126 ;  /* 0x0000007ee9057221 */ /* 0x000fe20000010100 */
[----:B------:R-:W-:Y:S01]  /*7290*/  FADD.FTZ R187, R83, R83 ;  /* 0x0000005353bb7221 */ /* 0x000fe20000010000 */
[C---:B------:R-:W-:Y:S01]  /*72a0*/  FFMA.FTZ R4, R217.reuse, UR45, -R4 ;  /* 0x0000002dd9047c23 */ /* 0x040fe20008010804 */
[----:B------:R-:W-:Y:S01]  /*72b0*/  FFMA.FTZ R122, R217, UR57, R122 ;  /* 0x00000039d97a7c23 */ /* 0x000fe2000801007a */
[----:B------:R-:W-:Y:S01]  /*72c0*/  FADD.FTZ R3, R208, R3 ;  /* 0x00000003d0037221 */ /* 0x000fe20000010000 */
[----:B------:R-:W-:Y:S01]  /*72d0*/  FMUL.FTZ R127, R196, -R5 ;  /* 0x80000005c47f7220 */ /* 0x000fe20000410000 */
[----:B------:R-:W-:-:S02]  /*72e0*/  HADD2.F32 R172, -RZ, R172.H0_H0 ;  /* 0x200000acffac7230 */ /* 0x000fc40000004100 */
[C---:B------:R-:W-:Y:S01]  /*72f0*/  FMUL.FTZ R186, R187.reuse, R4 ;  /* 0x00000004bbba7220 */ /* 0x040fe20000410000 */
[----:B------:R-:W-:Y:S01]  /*7300*/  FMUL.FTZ R187, R187, R122 ;  /* 0x0000007abbbb7220 */ /* 0x000fe20000410000 */
[-C--:B------:R-:W-:Y:S01]  /*7310*/  FMUL.FTZ R4, R196, -R3.reuse ;  /* 0x80000003c4047220 */ /* 0x080fe20000410000 */
[----:B------:R-:W-:Y:S01]  /*7320*/  FFMA.FTZ R122, R140, R3, -R127 ;  /* 0x000000038c7a7223 */ /* 0x000fe2000001087f */
[----:B------:R-:W-:Y:S02]  /*7330*/  HADD2.F32 R192, -RZ, R192.H0_H0 ;  /* 0x200000c0ffc07230 */ /* 0x000fe40000004100 */
[----:B------:R-:W-:Y:S01]  /*7340*/  FMUL.FTZ R3, R172, UR57 ;  /* 0x00000039ac037c20 */ /* 0x000fe20008410000 */
[----:B------:R-:W-:Y:S02]  /*7350*/  HADD2.F32 R218, -RZ, R218.H0_H0 ;  /* 0x200000daffda7230 */ /* 0x000fe40000004100 */
[----:B------:R-:W-:Y:S01]  /*7360*/  FFMA.FTZ R127, R140, R5, R4 ;  /* 0x000000058c7f7223 */ /* 0x000fe20000010004 */
[----:B------:R-:W-:Y:S01]  /*7370*/  FMUL.FTZ R5, R172, UR45 ;  /* 0x0000002dac057c20 */ /* 0x000fe20008410000 */
[----:B------:R-:W-:Y:S01]  /*7380*/  FADD.FTZ R4, R60, R60 ;  /* 0x0000003c3c047221 */ /* 0x000fe20000010000 */
[----:B------:R-:W-:Y:S01]  /*7390*/  FFMA.FTZ R207, R192, UR45, -R3 ;  /* 0x0000002dc0cf7c23 */ /* 0x000fe20008010803 */
[----:B------:R-:W-:-:S02]  /*73a0*/  HADD2.F32 R132, -RZ, R132.H0_H0 ;  /* 0x20000084ff847230 */ /* 0x000fc40000004100 */
[----:B------:R-:W-:Y:S01]  /*73b0*/  FMUL.FTZ R3, R218, UR57 ;  /* 0x00000039da037c20 */ /* 0x000fe20008410000 */
[----:B------:R-:W-:Y:S01]  /*73c0*/  FFMA.FTZ R5, R192, UR57, R5 ;  /* 0x00000039c0057c23 */ /* 0x000fe20008010005 */
[----:B------:R-:W-:Y:S02]  /*73d0*/  FMUL.FTZ R207, R4, R207 ;  /* 0x000000cf04cf7220 */ /* 0x000fe40000410000 */
[----:B------:R-:W-:Y:S01]  /*73e0*/  FFMA.FTZ R176, R132, UR45, -R3 ;  /* 0x0000002d84b07c23 */ /* 0x000fe20008010803 */
[----:B------:R-:W-:Y:S01]  /*73f0*/  FMUL.FTZ R200, R4, R5 ;  /* 0x0000000504c87220 */ /* 0x000fe20000410000 */
[----:B------:R-:W-:Y:S01]  /*7400*/  FADD.FTZ R3, R207, R122 ;  /* 0x0000007acf037221 */ /* 0x000fe20000010000 */
[----:B------:R-:W-:Y:S01]  /*7410*/  FMUL.FTZ R5, R218, UR45 ;  /* 0x0000002dda057c20 */ /* 0x000fe20008410000 */
[----:B------:R-:W-:Y:S02]  /*7420*/  HADD2.F32 R198, -RZ, R198.H0_H0 ;  /* 0x200000c6ffc67230 */ /* 0x000fe40000004100 */
[----:B------:R-:W-:Y:S01]  /*7430*/  FADD.FTZ R127, -R200, R127 ;  /* 0x0000007fc87f7221 */ /* 0x000fe20000010100 */
[C---:B------:R-:W-:Y:S01]  /*7440*/  FMUL.FTZ R126, R141.reuse, -R3 ;  /* 0x800000038d7e7220 */ /* 0x040fe20000410000 */
[----:B------:R-:W-:Y:S01]  /*7450*/  FADD.FTZ R189, R82, R82 ;  /* 0x0000005252bd7221 */ /* 0x000fe20000010000 */
[----:B------:R-:W-:Y:S01]  /*7460*/  FFMA.FTZ R122, R132, UR57, R5 ;  /* 0x00000039847a7c23 */ /* 0x000fe20008010005 */
[-C--:B------:R-:W-:Y:S01]  /*7470*/  FMUL.FTZ R5, R141, -R127.reuse ;  /* 0x8000007f8d057220 */ /* 0x080fe20000410000 */
[----:B------:R-:W-:Y:S01]  /*7480*/  FFMA.FTZ R184, R170, R127, R126 ;  /* 0x0000007faab87223 */ /* 0x000fe2000001007e */
[----:B------:R-:W-:-:S02]  /*7490*/  HADD2.F32 R195, -RZ, R195.H0_H0 ;  /* 0x200000c3ffc37230 */ /* 0x000fc40000004100 */
[C---:B------:R-:W-:Y:S01]  /*74a0*/  FMUL.FTZ R176, R189.reuse, R176 ;  /* 0x000000b0bdb07220 */ /* 0x040fe20000410000 */
[C---:B------:R-:W-:Y:S01]  /*74b0*/  FMUL.FTZ R126, R198.reuse, UR45 ;  /* 0x0000002dc67e7c20 */ /* 0x040fe20008410000 */
[----:B------:R-:W-:Y:S01]  /*74c0*/  FMUL.FTZ R189, R189, R122 ;  /* 0x0000007abdbd7220 */ /* 0x000fe20000410000 */
        /* <DEDUP_REMOVED lines=8> */
[----:B------:R-:W-:Y:S01]  /*7550*/  FMUL.FTZ R199, R3, R126 ;  /* 0x0000007e03c77220 */ /* 0x000fe20000410000 */
[----:B------:R-:W-:Y:S01]  /*7560*/  FMUL.FTZ R127, R133, UR45 ;  /* 0x0000002d857f7c20 */ /* 0x000fe20008410000 */
[----:B------:R-:W-:Y:S01]  /*7570*/  FMUL.FTZ R197, R3, R122 ;  /* 0x0000007a03c57220 */ /* 0x000fe20000410000 */
[----:B------:R-:W-:Y:S01]  /*7580*/  FADD.FTZ R175, R81, R81 ;  /* 0x0000005151af7221 */ /* 0x000fe20000010000 */
[C---:B------:R-:W-:Y:S01]  /*7590*/  FFMA.FTZ R122, R234.reuse, UR45, -R5 ;  /* 0x0000002dea7a7c23 */ /* 0x040fe20008010805 */
[----:B------:R-:W-:Y:S01]  /*75a0*/  FADD.FTZ R184, -R199, R184 ;  /* 0x000000b8c7b87221 */ /* 0x000fe20000010100 */
[----:B------:R-:W-:Y:S01]  /*75b0*/  FFMA.FTZ R126, R234, UR57, R127 ;  /* 0x00000039ea7e7c23 */ /* 0x000fe2000801007f */
[----:B------:R-:W-:Y:S02]  /*75c0*/  HADD2.F32 R136, -RZ, R136.H0_H0 ;  /* 0x20000088ff887230 */ /* 0x000fe40000004100 */
[----:B------:R-:W-:Y:S01]  /*75d0*/  FMUL.FTZ R177, R175, R122 ;  /* 0x0000007aafb17220 */ /* 0x000fe20000410000 */
[----:B------:R-:W-:Y:S01]  /*75e0*/  FADD.FTZ R178, R197, R178 ;  /* 0x000000b2c5b27221 */ /* 0x000fe20000010000 */
[----:B------:R-:W-:Y:S01]  /*75f0*/  FMUL.FTZ R5, R167, -R184 ;  /* 0x800000b8a7057220 */ /* 0x000fe20000410000 */
[----:B------:R-:W-:Y:S01]  /*7600*/  FMUL.FTZ R175, R175, R126 ;  /* 0x0000007eafaf7220 */ /* 0x000fe20000410000 */
[----:B------:R-:W-:-:S02]  /*7610*/  HADD2.F32 R249, -RZ, R249.H0_H0 ;  /* 0x200000f9fff97230 */ /* 0x000fc40000004100 */
[----:B------:R-:W-:Y:S01]  /*7620*/  FMUL.FTZ R126, R136, UR45 ;  /* 0x0000002d887e7c20 */ /* 0x000fe20008410000 */
[-C--:B------:R-:W-:Y:S01]  /*7630*/  FMUL.FTZ R171, R167, -R178.reuse ;  /* 0x800000b2a7ab7220 */ /* 0x080fe20000410000 */
[----:B------:R-:W-:Y:S01]  /*7640*/  FFMA.FTZ R127, R168, R178, -R5 ;  /* 0x000000b2a87f7223 */ /* 0x000fe20000010805 */
[----:B------:R-:W-:Y:S01]  /*7650*/  FADD.FTZ R5, R68, R68 ;  /* 0x0000004444057221 */ /* 0x000fe20000010000 */
[----:B------:R-:W-:Y:S01]  /*7660*/  FMUL.FTZ R122, R136, UR57 ;  /* 0x00000039887a7c20 */ /* 0x000fe20008410000 */
[----:B------:R-:W-:Y:S01]  /*7670*/  FFMA.FTZ R126, R249, UR57, R126 ;  /* 0x00000039f97e7c23 */ /* 0x000fe2000801007e */
[----:B------:R-:W-:Y:S02]  /*7680*/  HADD2.F32 R202, -RZ, R202.H0_H0 ;  /* 0x200000caffca7230 */ /* 0x000fe40000004100 */
[----:B------:R-:W-:Y:S01]  /*7690*/  FFMA.FTZ R184, R168, R184, R171 ;  /* 0x000000b8a8b87223 */ /* 0x000fe200000100ab */
[----:B------:R-:W-:Y:S01]  /*76a0*/  ISETP.NE.AND P1, PT, R121, 0x1f, PT ;  /* 0x0000001f7900780c */ /* 0x000fe20003f25270 */
[----:B------:R-:W-:Y:S01]  /*76b0*/  FFMA.FTZ R194, R249, UR45, -R122 ;  /* 0x0000002df9c27c23 */ /* 0x000fe2000801087a */
[----:B------:R-:W-:Y:S01]  /*76c0*/  FMUL.FTZ R171, R5, R126 ;  /* 0x0000007e05ab7220 */ /* 0x000fe20000410000 */
[----:B------:R-:W-:-:S02]  /*76d0*/  HADD2.F32 R201, -RZ, R201.H0_H0 ;  /* 0x200000c9ffc97230 */ /* 0x000fc40000004100 */
[C---:B------:R-:W-:Y:S01]  /*76e0*/  FMUL.FTZ R122, R202.reuse, UR57 ;  /* 0x00000039ca7a7c20 */ /* 0x040fe20008410000 */
[----:B------:R-:W-:Y:S01]  /*76f0*/  FMUL.FTZ R194, R5, R194 ;  /* 0x000000c205c27220 */ /* 0x000fe20000410000 */
[----:B------:R-:W-:Y:S01]  /*7700*/  FMUL.FTZ R126, R202, UR45 ;  /* 0x0000002dca7e7c20 */ /* 0x000fe20008410000 */
[----:B------:R-:W-:Y:S01]  /*7710*/  FADD.FTZ R179, -R171, R184 ;  /* 0x000000b8abb37221 */ /* 0x000fe20000010100 */
[----:B------:R-:W-:Y:S01]  /*7720*/  FADD.FTZ R173, R72, R72 ;  /* 0x0000004848ad7221 */ /* 0x000fe20000010000 */
[C---:B------:R-:W-:Y:S01]  /*7730*/  FFMA.FTZ R122, R201.reuse, UR45, -R122 ;  /* 0x0000002dc97a7c23 */ /* 0x040fe2000801087a */
[----:B------:R-:W-:Y:S01]  /*7740*/  FADD.FTZ R127, R194, R127 ;  /* 0x0000007fc27f7221 */ /* 0x000fe20000010000 */
[----:B------:R-:W-:Y:S01]  /*7750*/  FFMA.FTZ R126, R201, UR57, R126 ;  /* 0x00000039c97e7c23 */ /* 0x000fe2000801007e */
[C---:B------:R-:W-:Y:S01]  /*7760*/  FMUL.FTZ R183, R152.reuse, -R179 ;  /* 0x800000b398b77220 */ /* 0x040fe20000410000 */
[----:B------:R-:W-:Y:S02]  /*7770*/  HADD2.F32 R144, -RZ, R144.H0_H0 ;  /* 0x20000090ff907230 */ /* 0x000fe40000004100 */
[C---:B------:R-:W-:Y:S01]  /*7780*/  FMUL.FTZ R181, R173.reuse, R122 ;  /* 0x0000007aadb57220 */ /* 0x040fe20000410000 */
[-C--:B------:R-:W-:Y:S01]  /*7790*/  FMUL.FTZ R122, R152, -R127.reuse ;  /* 0x8000007f987a7220 */ /* 0x080fe20000410000 */
[----:B------:R-:W-:Y:S01]  /*77a0*/  FMUL.FTZ R173, R173, R126 ;  /* 0x0000007eadad7220 */ /* 0x000fe20000410000 */
[----:B------:R-:W-:Y:S01]  /*77b0*/  FFMA.FTZ R184, R166, R127, -R183 ;  /* 0x0000007fa6b87223 */ /* 0x000fe200000108b7 */
[----:B------:R-:W-:Y:S01]  /*77c0*/  @P1 LEA R127, R121, UR54, 0x3 ;  /* 0x00000036797f1c11 */ /* 0x000fe2000f8e18ff */
[----:B------:R-:W-:-:S02]  /*77d0*/  HADD2.F32 R143, -RZ, R143.H0_H0 ;  /* 0x2000008fff8f7230 */ /* 0x000fc40000004100 */
[----:B------:R-:W-:-:S04]  /*77e0*/  FMUL.FTZ R126, R144, UR57 ;  /* 0x00000039907e7c20 */ /* 0x000fc80008410000 */
[C---:B------:R-:W-:Y:S02]  /*77f0*/  FFMA.FTZ R193, R143.reuse, UR45, -R126 ;  /* 0x0000002d8fc17c23 */ /* 0x040fe4000801087e */
[----:B------:R-:W0:Y:S01]  /*7800*/  @P1 LDS.64 R126, [R127+0x2d18] ;  /* 0x002d18007f7e1984 */ /* 0x000e220000000a00 */
[----:B------:R-:W-:Y:S01]  /*7810*/  FMUL.FTZ R178, R144, UR45 ;  /* 0x0000002d90b27c20 */ /* 0x000fe20008410000 */
[----:B------:R-:W-:Y:S01]  /*7820*/  BSSY B0, `(.L_x_12923) ;  /* 0x0000013000007945 */ /* 0x000fe20003800000 */
[----:B------:R-:W-:Y:S01]  /*7830*/  FFMA.FTZ R183, R166, R179, R122 ;  /* 0x000000b3a6b77223 */ /* 0x000fe2000001007a */
[----:B------:R-:W-:Y:S01]  /*7840*/  FADD.FTZ R244, R70, R70 ;  /* 0x0000004646f47221 */ /* 0x000fe20000010000 */
[----:B------:R-:W-:Y:S02]  /*7850*/  HADD2.F32 R122, -RZ, R89.H0_H0 ;  /* 0x20000059ff7a7230 */ /* 0x000fe40000004100 */
[----:B------:R-:W-:Y:S01]  /*7860*/  FFMA.FTZ R179, R143, UR57, R178 ;  /* 0x000000398fb37c23 */ /* 0x000fe200080100b2 */
[----:B------:R-:W-:Y:S01]  /*7870*/  HADD2.F32 R134, -RZ, R134.H0_H0 ;  /* 0x20000086ff867230 */ /* 0x000fe20000004100 */
[----:B------:R-:W-:Y:S06]  /*7880*/  @P1 BRA `(.L_x_12924) ;  /* 0x0000000000301947 */ /* 0x000fec0003800000 */
[----:B------:R-:W1:Y:S01]  /*7890*/  LDC R178, c[0x0][0x224] ;  /* 0x00008900ffb27b82 */ /* 0x000e620000000800 */
[----:B0-----:R-:W-:Y:S02]  /*78a0*/  MOV R127, RZ ;  /* 0x000000ff007f7202 */ /* 0x001fe40000000f00 */
        /* <DEDUP_REMOVED lines=10> */
.L_x_12924:
[----:B------:R-:W-:Y:S05]  /*7950*/  BSYNC B0 ;  /* 0x0000000000007941 */ /* 0x000fea0003800000 */
.L_x_12923:
[----:B------:R-:W2:Y:S01]  /*7960*/  SHFL.UP PT, R185, R138, 0x1, RZ ;  /* 0x042000008ab97989 */ /* 0x000ea200000e00ff */
[----:B------:R-:W-:Y:S01]  /*7970*/  FADD.FTZ R203, RZ, R203 ;  /* 0x000000cbffcb7221 */ /* 0x000fe20000010000 */
[----:B------:R-:W-:Y:S01]  /*7980*/  FFMA.FTZ R211, R122, R44, R211 ;  /* 0x0000002c7ad37223 */ /* 0x000fe200000100d3 */
[C---:B------:R-:W-:Y:S01]  /*7990*/  FMUL.FTZ R193, R244.reuse, R193 ;  /* 0x000000c1f4c17220 */ /* 0x040fe20000410000 */
[----:B------:R-:W3:Y:S01]  /*79a0*/  SHFL.UP PT, R205, R182, 0x1, RZ ;  /* 0x04200000b6cd7989 */ /* 0x000ee200000e00ff */
[----:B------:R-:W-:Y:S01]  /*79b0*/  FMUL.FTZ R178, R244, R179 ;  /* 0x000000b3f4b27220 */ /* 0x000fe20000410000 */
[----:B------:R-:W-:Y:S02]  /*79c0*/  HADD2.F32 R236, -RZ, R236.H0_H0 ;  /* 0x200000ecffec7230 */ /* 0x000fe40000004100 */
[----:B------:R-:W-:Y:S01]  /*79d0*/  FADD.FTZ R204, R193, R184 ;  /* 0x000000b8c1cc7221 */ /* 0x000fe20000010000 */
[----:B------:R-:W4:Y:S01]  /*79e0*/  SHFL.UP PT, R213, R203, 0x1, RZ ;  /* 0x04200000cbd57989 */ /* 0x000f2200000e00ff */
[----:B------:R-:W-:Y:S01]  /*79f0*/  FADD.FTZ R184, -R178, R183 ;  /* 0x000000b7b2b87221 */ /* 0x000fe20000010100 */
[----:B------:R-:W-:Y:S01]  /*7a00*/  FADD.FTZ R179, R74, R74 ;  /* 0x0000004a4ab37221 */ /* 0x000fe20000010000 */
[----:B------:R-:W-:Y:S01]  /*7a10*/  FMUL.FTZ R206, R145, -R204 ;  /* 0x800000cc91ce7220 */ /* 0x000fe20000410000 */
[----:B------:R-:W4:Y:S01]  /*7a20*/  SHFL.UP PT, R209, R211, 0x1, RZ ;  /* 0x04200000d3d17989 */ /* 0x000f2200000e00ff */
[C---:B------:R-:W-:Y:S01]  /*7a30*/  FMUL.FTZ R183, R236.reuse, UR57 ;  /* 0x00000039ecb77c20 */ /* 0x040fe20008410000 */
[----:B------:R-:W-:Y:S01]  /*7a40*/  FMUL.FTZ R191, R236, UR45 ;  /* 0x0000002decbf7c20 */ /* 0x000fe20008410000 */
[-C--:B------:R-:W-:Y:S01]  /*7a50*/  FFMA.FTZ R212, R165, R184.reuse, R206 ;  /* 0x000000b8a5d47223 */ /* 0x080fe200000100ce */
[----:B------:R-:W-:Y:S01]  /*7a60*/  FMUL.FTZ R206, R145, -R184 ;  /* 0x800000b891ce7220 */ /* 0x000fe20000410000 */
[----:B------:R-:W-:Y:S01]  /*7a70*/  FFMA.FTZ R184, R134, UR45, -R183 ;  /* 0x0000002d86b87c23 */ /* 0x000fe200080108b7 */
[----:B------:R-:W-:Y:S01]  /*7a80*/  ISETP.GE.AND P3, PT, R120, 0x1, PT ;  /* 0x000000017800780c */ /* 0x000fe20003f66270 */
[----:B------:R-:W-:Y:S01]  /*7a90*/  FADD.FTZ R212, -R173, R212 ;  /* 0x000000d4add47221 */ /* 0x000fe20000010100 */
[----:B------:R-:W-:Y:S01]  /*7aa0*/  FFMA.FTZ R206, R165, R204, -R206 ;  /* 0x000000cca5ce7223 */ /* 0x000fe200000108ce */
[----:B------:R-:W-:Y:S01]  /*7ab0*/  FFMA.FTZ R204, R134, UR57, R191 ;  /* 0x0000003986cc7c23 */ /* 0x000fe200080100bf */
[----:B------:R-:W-:Y:S01]  /*7ac0*/  FMUL.FTZ R191, R179, R184 ;  /* 0x000000b8b3bf7220 */ /* 0x000fe20000410000 */
[----:B------:R-:W-:Y:S01]  /*7ad0*/  FMUL.FTZ R219, R149, -R212 ;  /* 0x800000d495db7220 */ /* 0x000fe20000410000 */
[----:B--2---:R-:W-:Y:S01]  /*7ae0*/  FMUL.FTZ R183, R182, R185 ;  /* 0x000000b9b6b77220 */ /* 0x004fe20000410000 */
[----:B------:R-:W-:Y:S01]  /*7af0*/  FADD.FTZ R206, R181, R206 ;  /* 0x000000ceb5ce7221 */ /* 0x000fe20000010000 */
[----:B------:R-:W-:Y:S01]  /*7b00*/  FMUL.FTZ R179, R179, R204 ;  /* 0x000000ccb3b37220 */ /* 0x000fe20000410000 */
[----:B01----:R-:W-:Y:S01]  /*7b10*/  FMUL.FTZ R204, R139, R127 ;  /* 0x0000007f8bcc7220 */ /* 0x003fe20000410000 */
[-C--:B---3--:R-:W-:Y:S01]  /*7b20*/  FFMA.FTZ R183, R138, R205.reuse, R183 ;  /* 0x000000cd8ab77223 */ /* 0x088fe200000100b7 */
[-C--:B------:R-:W-:Y:S01]  /*7b30*/  FFMA.FTZ R214, R164, R206.reuse, -R219 ;  /* 0x000000cea4d67223 */ /* 0x080fe200000108db */
[----:B------:R-:W-:Y:S01]  /*7b40*/  FMUL.FTZ R221, R149, -R206 ;  /* 0x800000ce95dd7220 */ /* 0x000fe20000410000 */
[C---:B------:R-:W-:Y:S01]  /*7b50*/  FMUL.FTZ R205, R182.reuse, R205 ;  /* 0x000000cdb6cd7220 */ /* 0x040fe20000410000 */
[C---:B----4-:R-:W-:Y:S01]  /*7b60*/  FMUL.FTZ R219, R182.reuse, R213 ;  /* 0x000000d5b6db7220 */ /* 0x050fe20000410000 */
[----:B------:R-:W-:Y:S01]  /*7b70*/  FSEL R183, R182, R183, !P3 ;  /* 0x000000b7b6b77208 */ /* 0x000fe20005800000 */
[----:B------:R-:W-:Y:S01]  /*7b80*/  FFMA.FTZ R212, R164, R212, R221 ;  /* 0x000000d4a4d47223 */ /* 0x000fe200000100dd */
[-C--:B------:R-:W-:Y:S01]  /*7b90*/  FMUL.FTZ R206, R139, -R126.reuse ;  /* 0x8000007e8bce7220 */ /* 0x080fe20000410000 */
[-C--:B------:R-:W-:Y:S01]  /*7ba0*/  FMUL.FTZ R184, R182, R209.reuse ;  /* 0x000000d1b6b87220 */ /* 0x080fe20000410000 */
[C---:B------:R-:W-:Y:S01]  /*7bb0*/  FFMA.FTZ R182, R138.reuse, R209, -R219 ;  /* 0x000000d18ab67223 */ /* 0x040fe200000108db */
[C---:B------:R-:W-:Y:S01]  /*7bc0*/  FFMA.FTZ R221, R169.reuse, R126, -R204 ;  /* 0x0000007ea9dd7223 */ /* 0x040fe200000108cc */
[----:B------:R-:W-:Y:S01]  /*7bd0*/  FFMA.FTZ R209, R169, -R127, R206 ;  /* 0x8000007fa9d17223 */ /* 0x000fe200000100ce */
[C---:B------:R-:W-:Y:S01]  /*7be0*/  FFMA.FTZ R184, R138.reuse, R213, R184 ;  /* 0x000000d58ab87223 */ /* 0x040fe200000100b8 */
[----:B------:R-:W-:Y:S01]  /*7bf0*/  @P3 FADD.FTZ R211, R211, R182 ;  /* 0x000000b6d3d33221 */ /* 0x000fe20000010000 */
[----:B------:R-:W-:Y:S01]  /*7c00*/  @P3 FFMA.FTZ R138, R138, R185, -R205 ;  /* 0x000000b98a8a3223 */ /* 0x000fe200000108cd */
[----:B------:R-:W-:Y:S01]  /*7c10*/  FMUL.FTZ R213, R196, -R221 ;  /* 0x800000ddc4d57220 */ /* 0x000fe20000410000 */
[----:B------:R-:W-:Y:S01]  /*7c20*/  @P3 FADD.FTZ R203, R203, R184 ;  /* 0x000000b8cbcb3221 */ /* 0x000fe20000010000 */
[----:B------:R-:W-:Y:S01]  /*7c30*/  FADD.FTZ R214, R191, R214 ;  /* 0x000000d6bfd67221 */ /* 0x000fe20000010000 */
[----:B------:R-:W0:Y:S01]  /*7c40*/  SHFL.UP PT, R204, R211, 0x2, RZ ;  /* 0x04400000d3cc7989 */ /* 0x000e2200000e00ff */
[-C--:B------:R-:W-:Y:S01]  /*7c50*/  FFMA.FTZ R213, R140, R209.reuse, R213 ;  /* 0x000000d18cd57223 */ /* 0x080fe200000100d5 */
[----:B------:R-:W-:Y:S01]  /*7c60*/  FADD.FTZ R212, -R179, R212 ;  /* 0x000000d4b3d47221 */ /* 0x000fe20000010100 */
[----:B------:R-:W-:Y:S01]  /*7c70*/  FMUL.FTZ R209, R196, -R209 ;  /* 0x800000d1c4d17220 */ /* 0x000fe20000410000 */
[----:B------:R-:W1:Y:S01]  /*7c80*/  SHFL.UP PT, R184, R203, 0x2, RZ ;  /* 0x04400000cbb87989 */ /* 0x000e6200000e00ff */
[C---:B------:R-:W-:Y:S01]  /*7c90*/  FMUL.FTZ R206, R146.reuse, -R214 ;  /* 0x800000d692ce7220 */ /* 0x040fe20000410000 */
[-C--:B------:R-:W-:Y:S01]  /*7ca0*/  FMUL.FTZ R219, R146, -R212.reuse ;  /* 0x800000d492db7220 */ /* 0x080fe20000410000 */
[----:B------:R-:W-:Y:S01]  /*7cb0*/  FFMA.FTZ R209, R140, R221, -R209 ;  /* 0x000000dd8cd17223 */ /* 0x000fe200000108d1 */
[----:B------:R-:W2:Y:S01]  /*7cc0*/  SHFL.UP PT, R182, R138, 0x2, RZ ;  /* 0x044000008ab67989 */ /* 0x000ea200000e00ff */
[C---:B------:R-:W-:Y:S01]  /*7cd0*/  FFMA.FTZ R212, R163.reuse, R212, R206 ;  /* 0x000000d4a3d47223 */ /* 0x040fe200000100ce */
[----:B------:R-:W-:Y:S01]  /*7ce0*/  FFMA.FTZ R214, R163, R214, -R219 ;  /* 0x000000d6a3d67223 */ /* 0x000fe200000108db */
[C---:B------:R-:W-:Y:S01]  /*7cf0*/  FMUL.FTZ R205, R141.reuse, -R213 ;  /* 0x800000d58dcd7220 */ /* 0x040fe20000410000 */
[----:B------:R-:W3:Y:S01]  /*7d00*/  SHFL.UP PT, R185, R183, 0x2, RZ ;  /* 0x04400000b7b97989 */ /* 0x000ee200000e00ff */
        /* <DEDUP_REMOVED lines=8> */
[CC--:B------:R-:W-:Y:S01]  /*7d90*/  FMUL.FTZ R209, R167.reuse, -R206.reuse ;  /* 0x800000cea7d17220 */ /* 0x0c0fe20000410000 */
[----:B------:R-:W-:Y:S01]  /*7da0*/  FMUL.FTZ R213, R167, -R205 ;  /* 0x800000cda7d57220 */ /* 0x000fe20000410000 */
[C---:B------:R-:W-:Y:S01]  /*7db0*/  FFMA.FTZ R223, R162.reuse, R219, -R223 ;  /* 0x000000dba2df7223 */ /* 0x040fe200000108df */
[----:B------:R-:W-:Y:S01]  /*7dc0*/  FFMA.FTZ R212, R162, R221, R212 ;  /* 0x000000dda2d47223 */ /* 0x000fe200000100d4 */
[C---:B------:R-:W-:Y:S01]  /*7dd0*/  FFMA.FTZ R219, R168.reuse, R205, -R209 ;  /* 0x000000cda8db7223 */ /* 0x040fe200000108d1 */
[----:B------:R-:W-:Y:S01]  /*7de0*/  FFMA.FTZ R221, R168, R206, R213 ;  /* 0x000000cea8dd7223 */ /* 0x000fe200000100d5 */
[C---:B0-----:R-:W-:Y:S01]  /*7df0*/  FMUL.FTZ R213, R183.reuse, R204 ;  /* 0x000000ccb7d57220 */ /* 0x041fe20000410000 */
[-C--:B-1----:R-:W-:Y:S01]  /*7e00*/  FMUL.FTZ R209, R183, R184.reuse ;  /* 0x000000b8b7d17220 */ /* 0x082fe20000410000 */
[----:B------:R-:W-:Y:S01]  /*7e10*/  FADD.FTZ R214, R176, R223 ;  /* 0x000000dfb0d67221 */ /* 0x000fe20000010000 */
[----:B------:R-:W-:Y:S01]  /*7e20*/  FADD.FTZ R212, -R189, R212 ;  /* 0x000000d4bdd47221 */ /* 0x000fe20000010100 */
[C---:B------:R-:W-:Y:S01]  /*7e30*/  FFMA.FTZ R184, R138.reuse, R184, R213 ;  /* 0x000000b88ab87223 */ /* 0x040fe200000100d5 */
[----:B--2---:R-:W-:Y:S01]  /*7e40*/  FMUL.FTZ R206, R183, R182 ;  /* 0x000000b6b7ce7220 */ /* 0x004fe20000410000 */
[C---:B------:R-:W-:Y:S01]  /*7e50*/  FFMA.FTZ R204, R138.reuse, R204, -R209 ;  /* 0x000000cc8acc7223 */ /* 0x040fe200000108d1 */
[----:B------:R-:W-:Y:S01]  /*7e60*/  FMUL.FTZ R216, R147, -R214 ;  /* 0x800000d693d87220 */ /* 0x000fe20000410000 */
[----:B------:R-:W-:Y:S01]  /*7e70*/  @P3 FADD.FTZ R203, R203, R184 ;  /* 0x000000b8cbcb3221 */ /* 0x000fe20000010000 */
[-C--:B---3--:R-:W-:Y:S01]  /*7e80*/  FMUL.FTZ R205, R183, R185.reuse ;  /* 0x000000b9b7cd7220 */ /* 0x088fe20000410000 */
[----:B------:R-:W-:Y:S01]  /*7e90*/  FFMA.FTZ R206, R138, R185, R206 ;  /* 0x000000b98ace7223 */ /* 0x000fe200000100ce */
[----:B------:R-:W-:Y:S01]  /*7ea0*/  FMUL.FTZ R185, R152, -R219 ;  /* 0x800000db98b97220 */ /* 0x000fe20000410000 */
[----:B------:R-:W-:Y:S01]  /*7eb0*/  @P3 FADD.FTZ R211, R211, R204 ;  /* 0x000000ccd3d33221 */ /* 0x000fe20000010000 */
[----:B------:R-:W-:Y:S01]  /*7ec0*/  @P3 FFMA.FTZ R138, R138, R182, -R205 ;  /* 0x000000b68a8a3223 */ /* 0x000fe200000108cd */
[----:B------:R-:W-:Y:S01]  /*7ed0*/  FFMA.FTZ R216, R161, R212, R216 ;  /* 0x000000d4a1d87223 */ /* 0x000fe200000100d8 */
[----:B------:R-:W-:Y:S01]  /*7ee0*/  FSEL R204, R183, R206, !P3 ;  /* 0x000000ceb7cc7208 */ /* 0x000fe20005800000 */
[-C--:B------:R-:W-:Y:S01]  /*7ef0*/  FFMA.FTZ R184, R166, R221.reuse, R185 ;  /* 0x000000dda6b87223 */ /* 0x080fe200000100b9 */
[----:B------:R-:W0:Y:S01]  /*7f00*/  SHFL.UP PT, R213, R211, 0x4, RZ ;  /* 0x04800000d3d57989 */ /* 0x000e2200000e00ff */
[----:B------:R-:W-:Y:S01]  /*7f10*/  FMUL.FTZ R221, R152, -R221 ;  /* 0x800000dd98dd7220 */ /* 0x000fe20000410000 */
[----:B------:R-:W-:Y:S01]  /*7f20*/  FMUL.FTZ R183, R147, -R212 ;  /* 0x800000d493b77220 */ /* 0x000fe20000410000 */
[----:B------:R-:W-:Y:S01]  /*7f30*/  FMUL.FTZ R206, R145, -R184 ;  /* 0x800000b891ce7220 */ /* 0x000fe20000410000 */
[----:B------:R-:W1:Y:S01]  /*7f40*/  SHFL.UP PT, R205, R203, 0x4, RZ ;  /* 0x04800000cbcd7989 */ /* 0x000e6200000e00ff */
[----:B------:R-:W-:Y:S01]  /*7f50*/  FFMA.FTZ R182, R166, R219, -R221 ;  /* 0x000000dba6b67223 */ /* 0x000fe200000108dd */
[----:B------:R-:W-:Y:S01]  /*7f60*/  FFMA.FTZ R219, R161, R214, -R183 ;  /* 0x000000d6a1db7223 */ /* 0x000fe200000108b7 */
[----:B------:R-:W-:Y:S01]  /*7f70*/  FADD.FTZ R216, -R187, R216 ;  /* 0x000000d8bbd87221 */ /* 0x000fe20000010100 */
[----:B------:R-:W2:Y:S01]  /*7f80*/  SHFL.UP PT, R185, R138, 0x4, RZ ;  /* 0x048000008ab97989 */ /* 0x000ea200000e00ff */
[-C--:B------:R-:W-:Y:S01]  /*7f90*/  FMUL.FTZ R183, R145, -R182.reuse ;  /* 0x800000b691b77220 */ /* 0x080fe20000410000 */
[C---:B------:R-:W-:Y:S01]  /*7fa0*/  FFMA.FTZ R206, R165.reuse, R182, -R206 ;  /* 0x000000b6a5ce7223 */ /* 0x040fe200000108ce */
[----:B------:R-:W-:Y:S01]  /*7fb0*/  FADD.FTZ R182, R186, R219 ;  /* 0x000000dbbab67221 */ /* 0x000fe20000010000 */
[----:B------:R-:W3:Y:S01]  /*7fc0*/  SHFL.UP PT, R209, R204, 0x4, RZ ;  /* 0x04800000ccd17989 */ /* 0x000ee200000e00ff */
        /* <DEDUP_REMOVED lines=10> */
[----:B------:R-:W-:-:S02]  /*8070*/  HADD2.F32 R130, -RZ, R130.H0_H0 ;  /* 0x20000082ff827230 */ /* 0x000fc40000004100 */
[C---:B0-----:R-:W-:Y:S01]  /*8080*/  FMUL.FTZ R216, R204.reuse, R213 ;  /* 0x000000d5ccd87220 */ /* 0x041fe20000410000 */
[----:B------:R-:W-:Y:S02]  /*8090*/  HADD2.F32 R224, -RZ, R224.H0_H0 ;  /* 0x200000e0ffe07230 */ /* 0x000fe40000004100 */
[----:B------:R-:W-:Y:S01]  /*80a0*/  FADD.FTZ R229, R85, R85 ;  /* 0x0000005555e57221 */ /* 0x000fe20000010000 */
[----:B------:R-:W-:Y:S02]  /*80b0*/  HADD2.F32 R129, -RZ, R129.H0_H0 ;  /* 0x20000081ff817230 */ /* 0x000fe40000004100 */
[-C--:B-1----:R-:W-:Y:S01]  /*80c0*/  FMUL.FTZ R219, R204, R205.reuse ;  /* 0x000000cdccdb7220 */ /* 0x082fe20000410000 */
[----:B------:R-:W-:Y:S01]  /*80d0*/  FFMA.FTZ R216, R138, R205, R216 ;  /* 0x000000cd8ad87223 */ /* 0x000fe200000100d8 */
[----:B------:R-:W-:Y:S01]  /*80e0*/  FMUL.FTZ R205, R130, UR45 ;  /* 0x0000002d82cd7c20 */ /* 0x000fe20008410000 */
[----:B------:R-:W-:Y:S02]  /*80f0*/  HADD2.F32 R215, -RZ, R215.H0_H0 ;  /* 0x200000d7ffd77230 */ /* 0x000fe40000004100 */
[----:B--2---:R-:W-:Y:S01]  /*8100*/  FMUL.FTZ R212, R204, R185 ;  /* 0x000000b9ccd47220 */ /* 0x004fe20000410000 */
[----:B------:R-:W-:Y:S01]  /*8110*/  FFMA.FTZ R214, R138, R213, -R219 ;  /* 0x000000d58ad67223 */ /* 0x000fe200000108db */
[----:B------:R-:W-:Y:S01]  /*8120*/  @P3 FADD.FTZ R203, R203, R216 ;  /* 0x000000d8cbcb3221 */ /* 0x000fe20000010000 */
[----:B------:R-:W-:Y:S01]  /*8130*/  FADD.FTZ R213, R84, R84 ;  /* 0x0000005454d57221 */ /* 0x000fe20000010000 */
[-C--:B---3--:R-:W-:Y:S01]  /*8140*/  FMUL.FTZ R206, R204, R209.reuse ;  /* 0x000000d1ccce7220 */ /* 0x088fe20000410000 */
[----:B------:R-:W-:Y:S01]  /*8150*/  FFMA.FTZ R209, R138, R209, R212 ;  /* 0x000000d18ad17223 */ /* 0x000fe200000100d4 */
[----:B------:R-:W-:Y:S01]  /*8160*/  @P3 FADD.FTZ R211, R211, R214 ;  /* 0x000000d6d3d33221 */ /* 0x000fe20000010000 */
[----:B------:R-:W-:Y:S01]  /*8170*/  FMUL.FTZ R214, R146, -R221 ;  /* 0x800000dd92d67220 */ /* 0x000fe20000410000 */
        /* <DEDUP_REMOVED lines=34> */
[----:B-----5:R-:W-:Y:S01]  /*83a0*/  SHFL.IDX PT, R67, R67, RZ, 0x1f ;  /* 0x00001fff43437589 */ /* 0x020fe200000e0000 */
        /* <DEDUP_REMOVED lines=38> */
[----:B------:R-:W-:Y:S01]  /*8610*/  SHFL.IDX PT, R66, R66, RZ, 0x1f ;  /* 0x00001fff42427589 */ /* 0x000fe200000e0000 */
[----:B------:R-:W-:Y:S01]  /*8620*/  FADD.FTZ R231, R86, R86 ;  /* 0x0000005656e77221 */ /* 0x000fe20000010000 */
[----:B-1----:R-:W-:Y:S01]  /*8630*/  FMUL.FTZ R225, R209, R212 ;  /* 0x000000d4d1e17220 */ /* 0x002fe20000410000 */
[----:B------:R-:W-:-:S02]  /*8640*/  HADD2.F32 R125, -RZ, R125.H0_H0 ;  /* 0x2000007dff7d7230 */ /* 0x000fc40000004100 */
[----:B------:R-:W-:Y:S01]  /*8650*/  FADD.FTZ R232, R88, R88 ;  /* 0x0000005858e87221 */ /* 0x000fe20000010000 */
[----:B------:R-:W-:Y:S01]  /*8660*/  VOTEU.ALL UP0, P0 ;  /* 0x00000000003f7886 */ /* 0x000fe20000000000 */
[CC--:B--2---:R-:W-:Y:S01]  /*8670*/  FFMA.FTZ R226, R138.reuse, R223.reuse, R225 ;  /* 0x000000df8ae27223 */ /* 0x0c4fe200000100e1 */
[----:B------:R-:W-:Y:S01]  /*8680*/  FMUL.FTZ R205, R209, R223 ;  /* 0x000000dfd1cd7220 */ /* 0x000fe20000410000 */
[----:B------:R-:W-:Y:S01]  /*8690*/  FMUL.FTZ R223, R125, UR45 ;  /* 0x0000002d7ddf7c20 */ /* 0x000fe20008410000 */
[----:B------:R-:W-:Y:S01]  /*86a0*/  ISETP.NE.AND P5, PT, R235, 0x1f, PT ;  /* 0x0000001feb00780c */ /* 0x000fe20003fa5270 */
        /* <DEDUP_REMOVED lines=40> */
[C---:B------:R-:W-:Y:S01]  /*8930*/  FMUL.FTZ R222, R148.reuse, -R225 ;  /* 0x800000e194de7220 */ /* 0x040fe20000410000 */
        /* <DEDUP_REMOVED lines=18> */
[C---:B------:R-:W-:Y:S01]  /*8a60*/  FMUL.FTZ R64, R67.reuse, UR57 ;  /* 0x0000003943407c20 */ /* 0x040fe20008410000 */
[C---:B------:R-:W-:Y:S01]  /*8a70*/  FMUL.FTZ R214, R148.reuse, R220 ;  /* 0x000000dc94d67220 */ /* 0x040fe20000410000 */
[-C--:B------:R-:W-:Y:S01]  /*8a80*/  FMUL.FTZ R123, R148, R124.reuse ;  /* 0x0000007c947b7220 */ /* 0x080fe20000410000 */
[----:B------:R-:W-:Y:S01]  /*8a90*/  FMUL.FTZ R66, R67, UR45 ;  /* 0x0000002d43427c20 */ /* 0x000fe20008410000 */
[----:B------:R-:W-:Y:S01]  /*8aa0*/  FFMA.FTZ R223, R65, UR45, -R64 ;  /* 0x0000002d41df7c23 */ /* 0x000fe20008010840 */
[C---:B------:R-:W-:Y:S01]  /*8ab0*/  FFMA.FTZ R64, R151.reuse, R124, R214 ;  /* 0x0000007c97407223 */ /* 0x040fe200000100d6 */
[----:B------:R-:W-:Y:S01]  /*8ac0*/  FFMA.FTZ R214, R151, R220, -R123 ;  /* 0x000000dc97d67223 */ /* 0x000fe2000001087b */
[----:B------:R-:W-:Y:S01]  /*8ad0*/  FFMA.FTZ R211, R65, UR57, R66 ;  /* 0x0000003941d37c23 */ /* 0x000fe20008010042 */
[C---:B------:R-:W-:Y:S01]  /*8ae0*/  FMUL.FTZ R66, R67.reuse, R124 ;  /* 0x0000007c43427220 */ /* 0x040fe20000410000 */
[-C--:B------:R-:W-:Y:S01]  /*8af0*/  FMUL.FTZ R67, R67, R220.reuse ;  /* 0x000000dc43437220 */ /* 0x080fe20000410000 */
[----:B------:R-:W-:Y:S01]  /*8b00*/  FADD.FTZ R123, RZ, R64 ;  /* 0x00000040ff7b7221 */ /* 0x000fe20000010000 */
[----:B------:R-:W-:Y:S01]  /*8b10*/  FFMA.FTZ R214, R19, R79, R214 ;  /* 0x0000004f13d67223 */ /* 0x000fe200000100d6 */
        /* <DEDUP_REMOVED lines=11> */
[C---:B------:R-:W-:Y:S01]  /*8bd0*/  FFMA.FTZ R66, -R232.reuse, R65, RZ ;  /* 0x00000041e8427223 */ /* 0x040fe200000101ff */
[C---:B------:R-:W-:Y:S01]  /*8be0*/  FMUL.FTZ R223, R232.reuse, R223 ;  /* 0x000000dfe8df7220 */ /* 0x040fe20000410000 */
[C---:B------:R-:W-:Y:S01]  /*8bf0*/  FFMA.FTZ R64, R232.reuse, R219, RZ ;  /* 0x000000dbe8407223 */ /* 0x040fe200000100ff */
[----:B------:R-:W-:Y:S01]  /*8c00*/  FMUL.FTZ R211, R232, R211 ;  /* 0x000000d3e8d37220 */ /* 0x000fe20000410000 */
[CC--:B------:R-:W-:Y:S01]  /*8c10*/  FMUL.FTZ R212, R154.reuse, R214.reuse ;  /* 0x000000d69ad47220 */ /* 0x0c0fe20000410000 */
        /* <DEDUP_REMOVED lines=20> */
[C---:B------:R-:W-:Y:S01]  /*8d60*/  FFMA.FTZ R128, R155.reuse, R125, R128 ;  /* 0x0000007d9b807223 */ /* 0x040fe20000010080 */
[----:B------:R-:W-:Y:S01]  /*8d70*/  FFMA.FTZ R216, R155, R212, -R65 ;  /* 0x000000d49bd87223 */ /* 0x000fe20000010841 */
[----:B------:R-:W-:Y:S01]  /*8d80*/  FFMA.FTZ R64, R231, R67, R64 ;  /* 0x00000043e7407223 */ /* 0x000fe20000010040 */
[----:B------:R-:W-:Y:S01]  /*8d90*/  FMUL.FTZ R65, R125, UR57 ;  /* 0x000000397d417c20 */ /* 0x000fe20008410000 */
[----:B------:R-:W-:Y:S01]  /*8da0*/  FADD.FTZ R128, RZ, R128 ;  /* 0x00000080ff807221 */ /* 0x000fe20000010000 */
[----:B------:R-:W-:Y:S01]  /*8db0*/  FFMA.FTZ R216, R17, R77, R216 ;  /* 0x0000004d11d87223 */ /* 0x000fe200000100d8 */
[----:B------:R-:W-:Y:S01]  /*8dc0*/  FMUL.FTZ R67, R125, UR45 ;  /* 0x0000002d7d437c20 */ /* 0x000fe20008410000 */
[C---:B------:R-:W-:Y:S01]  /*8dd0*/  FFMA.FTZ R228, R212.reuse, UR45, -R65 ;  /* 0x0000002dd4e47c23 */ /* 0x040fe20008010841 */
[C---:B------:R-:W-:Y:S01]  /*8de0*/  FMUL.FTZ R226, R129.reuse, R128 ;  /* 0x0000008081e27220 */ /* 0x040fe20000410000 */
[----:B------:R-:W-:Y:S01]  /*8df0*/  FMUL.FTZ R129, R129, R216 ;  /* 0x000000d881817220 */ /* 0x000fe20000410000 */
[----:B------:R-:W-:Y:S01]  /*8e00*/  FFMA.FTZ R210, R212, UR57, R67 ;  /* 0x00000039d4d27c23 */ /* 0x000fe20008010043 */
[C---:B------:R-:W-:Y:S01]  /*8e10*/  FFMA.FTZ R66, -R231.reuse, R219, R66 ;  /* 0x000000dbe7427223 */ /* 0x040fe20000010142 */
[----:B------:R-:W-:Y:S01]  /*8e20*/  FMUL.FTZ R228, R231, R228 ;  /* 0x000000e4e7e47220 */ /* 0x000fe20000410000 */
[----:B------:R-:W-:Y:S01]  /*8e30*/  FFMA.FTZ R129, R215, R128, R129 ;  /* 0x00000080d7817223 */ /* 0x000fe20000010081 */
[----:B------:R-:W-:Y:S01]  /*8e40*/  FFMA.FTZ R231, -R231, R210, -RZ ;  /* 0x000000d2e7e77223 */ /* 0x000fe200000109ff */
[C---:B------:R-:W-:Y:S01]  /*8e50*/  FMUL.FTZ R210, R158.reuse, R216 ;  /* 0x000000d89ed27220 */ /* 0x040fe20000410000 */
[----:B------:R-:W-:Y:S01]  /*8e60*/  FMUL.FTZ R65, R158, R128 ;  /* 0x000000809e417220 */ /* 0x000fe20000410000 */
[----:B------:R-:W-:Y:S01]  /*8e70*/  FFMA.FTZ R226, R215, R216, -R226 ;  /* 0x000000d8d7e27223 */ /* 0x000fe200000108e2 */
[----:B------:R-:W-:Y:S01]  /*8e80*/  FFMA.FTZ R66, -R229, R129, R66 ;  /* 0x00000081e5427223 */ /* 0x000fe20000010142 */
[C---:B------:R-:W-:Y:S01]  /*8e90*/  FMUL.FTZ R67, R128.reuse, UR57 ;  /* 0x0000003980437c20 */ /* 0x040fe20008410000 */
[----:B------:R-:W-:Y:S01]  /*8ea0*/  FMUL.FTZ R215, R128, UR45 ;  /* 0x0000002d80d77c20 */ /* 0x000fe20008410000 */
[C---:B------:R-:W-:Y:S01]  /*8eb0*/  FFMA.FTZ R129, R157.reuse, R128, R210 ;  /* 0x000000809d817223 */ /* 0x040fe200000100d2 */
[----:B------:R-:W-:Y:S01]  /*8ec0*/  FFMA.FTZ R65, R157, R216, -R65 ;  /* 0x000000d89d417223 */ /* 0x000fe20000010841 */
[C---:B------:R-:W-:Y:S01]  /*8ed0*/  FFMA.FTZ R64, R229.reuse, R226, R64 ;  /* 0x000000e2e5407223 */ /* 0x040fe20000010040 */
        /* <DEDUP_REMOVED lines=14> */
[C---:B------:R-:W-:Y:S01]  /*8fc0*/  FFMA.FTZ R64, R213.reuse, R65, R64 ;  /* 0x00000041d5407223 */ /* 0x040fe20000010040 */
[----:B------:R-:W-:Y:S01]  /*8fd0*/  FFMA.FTZ R66, -R213, R67, R66 ;  /* 0x00000043d5427223 */ /* 0x000fe20000010142 */
[----:B------:R-:W-:Y:S01]  /*8fe0*/  FADD.FTZ R130, RZ, R226 ;  /* 0x000000e2ff827221 */ /* 0x000fe20000010000 */
[----:B------:R-:W-:Y:S01]  /*8ff0*/  FFMA.FTZ R221, R15, R75, R224 ;  /* 0x0000004b0fdd7223 */ /* 0x000fe200000100e0 */
[C---:B------:R-:W-:Y:S01]  /*9000*/  FMUL.FTZ R224, R129.reuse, UR57 ;  /* 0x0000003981e07c20 */ /* 0x040fe20008410000 */
[----:B------:R-:W-:Y:S01]  /*9010*/  FMUL.FTZ R226, R129, UR45 ;  /* 0x0000002d81e27c20 */ /* 0x000fe20008410000 */
[CC--:B------:R-:W-:Y:S01]  /*9020*/  FMUL.FTZ R240, R131.reuse, R130.reuse ;  /* 0x0000008283f07220 */ /* 0x0c0fe20000410000 */
[-C--:B------:R-:W-:Y:S01]  /*9030*/  FMUL.FTZ R131, R131, R221.reuse ;  /* 0x000000dd83837220 */ /* 0x080fe20000410000 */
[C---:B------:R-:W-:Y:S01]  /*9040*/  FFMA.FTZ R224, R215.reuse, UR45, -R224 ;  /* 0x0000002dd7e07c23 */ /* 0x040fe200080108e0 */
[----:B------:R-:W-:Y:S01]  /*9050*/  FFMA.FTZ R238, R215, UR57, R226 ;  /* 0x00000039d7ee7c23 */ /* 0x000fe200080100e2 */
[CC--:B------:R-:W-:Y:S01]  /*9060*/  FFMA.FTZ R240, R217.reuse, R221.reuse, -R240 ;  /* 0x000000ddd9f07223 */ /* 0x0c0fe200000108f0 */
[----:B------:R-:W-:Y:S01]  /*9070*/  FFMA.FTZ R131, R217, R130, R131 ;  /* 0x00000082d9837223 */ /* 0x000fe20000010083 */
[----:B------:R-:W-:Y:S01]  /*9080*/  FMUL.FTZ R226, R213, R224 ;  /* 0x000000e0d5e27220 */ /* 0x000fe20000410000 */
[----:B------:R-:W-:Y:S01]  /*9090*/  FMUL.FTZ R224, R147, R221 ;  /* 0x000000dd93e07220 */ /* 0x000fe20000410000 */
[----:B------:R-:W-:Y:S01]  /*90a0*/  FFMA.FTZ R213, -R213, R238, -RZ ;  /* 0x000000eed5d57223 */ /* 0x000fe200000109ff */
[----:B------:R-:W-:Y:S01]  /*90b0*/  FFMA.FTZ R238, -R227, R131, R66 ;  /* 0x00000083e3ee7223 */ /* 0x000fe20000010142 */
[-C--:B------:R-:W-:Y:S01]  /*90c0*/  FMUL.FTZ R66, R147, R130.reuse ;  /* 0x0000008293427220 */ /* 0x080fe20000410000 */
[----:B------:R-:W-:Y:S01]  /*90d0*/  FFMA.FTZ R131, R161, R130, R224 ;  /* 0x00000082a1837223 */ /* 0x000fe200000100e0 */
[----:B------:R-:W-:Y:S01]  /*90e0*/  FFMA.FTZ R64, R227, R240, R64 ;  /* 0x000000f0e3407223 */ /* 0x000fe20000010040 */
[----:B------:R-:W-:Y:S01]  /*90f0*/  FADD.FTZ R225, R82, R82 ;  /* 0x0000005252e17221 */ /* 0x000fe20000010000 */
[----:B------:R-:W-:Y:S01]  /*9100*/  FFMA.FTZ R217, R161, R221, -R66 ;  /* 0x000000dda1d97223 */ /* 0x000fe20000010842 */
[----:B------:R-:W-:Y:S01]  /*9110*/  FADD.FTZ R131, RZ, R131 ;  /* 0x00000083ff837221 */ /* 0x000fe20000010000 */
[C---:B------:R-:W-:Y:S01]  /*9120*/  FMUL.FTZ R66, R130.reuse, UR57 ;  /* 0x0000003982427c20 */ /* 0x040fe20008410000 */
[----:B------:R-:W-:Y:S01]  /*9130*/  FMUL.FTZ R224, R130, UR45 ;  /* 0x0000002d82e07c20 */ /* 0x000fe20008410000 */
[----:B------:R-:W-:Y:S01]  /*9140*/  FFMA.FTZ R217, R14, R73, R217 ;  /* 0x000000490ed97223 */ /* 0x000fe200000100d9 */
[----:B------:R-:W-:Y:S01]  /*9150*/  FMUL.FTZ R65, R218, R131 ;  /* 0x00000083da417220 */ /* 0x000fe20000410000 */
[C---:B------:R-:W-:Y:S01]  /*9160*/  FFMA.FTZ R66, R221.reuse, UR45, -R66 ;  /* 0x0000002ddd427c23 */ /* 0x040fe20008010842 */
[----:B------:R-:W-:Y:S01]  /*9170*/  @!UP0 ULEA UR44, UR6, UR54, 0x4 ;  /* 0x00000036062c8291 */ /* 0x000fe2000f8e203f */
[----:B------:R-:W-:Y:S01]  /*9180*/  FFMA.FTZ R240, R221, UR57, R224 ;  /* 0x00000039ddf07c23 */ /* 0x000fe200080100e0 */
[-C--:B------:R-:W-:Y:S01]  /*9190*/  FFMA.FTZ R65, R132, R217.reuse, -R65 ;  /* 0x000000d984417223 */ /* 0x080fe20000010841 */
[----:B------:R-:W-:Y:S01]  /*91a0*/  FMUL.FTZ R218, R218, R217 ;  /* 0x000000d9dada7220 */ /* 0x000fe20000410000 */
[----:B------:R-:W-:Y:S01]  /*91b0*/  FMUL.FTZ R224, R227, R66 ;  /* 0x00000042e3e07220 */ /* 0x000fe20000410000 */
[----:B------:R-:W-:Y:S01]  /*91c0*/  CS2R R66, SRZ ;  /* 0x0000000000427805 */ /* 0x000fe2000001ff00 */
[----:B------:R-:W-:Y:S01]  /*91d0*/  FFMA.FTZ R237, R225, R65, R64 ;  /* 0x00000041e1ed7223 */ /* 0x000fe20000010040 */
[----:B------:R-:W-:Y:S01]  /*91e0*/  HFMA2.MMA R64, -RZ, RZ, 1.875, 0 ;  /* 0x3f800000ff407435 */ /* 0x000fe200000001ff */
[----:B------:R-:W-:Y:S01]  /*91f0*/  MOV R65, RZ ;  /* 0x000000ff00417202 */ /* 0x000fe20000000f00 */
[----:B------:R-:W-:Y:S01]  /*9200*/  FFMA.FTZ R218, R132, R131, R218 ;  /* 0x0000008384da7223 */ /* 0x000fe200000100da */
[----:B------:R-:W-:Y:S01]  /*9210*/  FADD.FTZ R138, R223, R138 ;  /* 0x0000008adf8a7221 */ /* 0x000fe20000010000 */
[----:B------:R-:W-:Y:S01]  /*9220*/  FADD.FTZ R137, -R222, R137 ;  /* 0x00000089de897221 */ /* 0x000fe20000010100 */
[----:B------:R-:W-:Y:S01]  /*9230*/  FFMA.FTZ R227, -R227, R240, -RZ ;  /* 0x000000f0e3e37223 */ /* 0x000fe200000109ff */
[----:B------:R-:W-:Y:S01]  /*9240*/  ISETP.GT.U32.AND P4, PT, R235, 0x1d, PT ;  /* 0x0000001deb00780c */ /* 0x000fe20003f84070 */
[----:B------:R-:W-:Y:S01]  /*9250*/  FFMA.FTZ R241, -R225, R218, R238 ;  /* 0x000000dae1f17223 */ /* 0x000fe200000101ee */
[C---:B------:R-:W-:Y:S01]  /*9260*/  ISETP.GT.U32.AND P3, PT, R235.reuse, 0x1b, PT ;  /* 0x0000001beb00780c */ /* 0x040fe20003f64070 */
[----:B------:R0:W1:Y:S01]  /*9270*/  SHFL.DOWN PT, R218, R239, 0x1, 0x1f ;  /* 0x08201f00efda7f89 */ /* 0x00006200000e0000 */
[C---:B------:R-:W-:Y:S01]  /*9280*/  ISETP.GT.U32.AND P2, PT, R235.reuse, 0x17, PT ;  /* 0x00000017eb00780c */ /* 0x040fe20003f44070 */
[----:B------:R-:W-:Y:S02]  /*9290*/  BSSY B0, `(.L_x_12925) ;  /* 0x0000012000007945 */ /* 0x000fe40003800000 */
[----:B------:R-:W2:Y:S01]  /*92a0*/  @!P0 LDS.128 R64, [UR44+0x2e10] ;  /* 0x002e102cff408984 */ /* 0x000ea20008000c00 */
[----:B------:R-:W-:-:S03]  /*92b0*/  ISETP.GT.U32.AND P0, PT, R235, 0xf, PT ;  /* 0x0000000feb00780c */ /* 0x000fc60003f04070 */
[----:B------:R0:W3:Y:S04]  /*92c0*/  SHFL.DOWN PT, R132, R247, 0x1, 0x1f ;  /* 0x08201f00f7847f89 */ /* 0x0000e800000e0000 */
[----:B------:R0:W4:Y:S04]  /*92d0*/  SHFL.DOWN PT, R240, R138, 0x1, 0x1f ;  /* 0x08201f008af07f89 */ /* 0x00012800000e0000 */
[----:B------:R0:W0:Y:S01]  /*92e0*/  SHFL.DOWN PT, R235, R137, 0x1, 0x1f ;  /* 0x08201f0089eb7f89 */ /* 0x00002200000e0000 */
[----:B------:R-:W-:Y:S05]  /*92f0*/  @!P5 BRA `(.L_x_12926) ;  /* 0x00000000002cd947 */ /* 0x000fea0003800000 */
[----:B0-----:R-:W-:-:S04]  /*9300*/  FMUL.FTZ R238, R247, R235 ;  /* 0x000000ebf7ee7220 */ /* 0x001fc80000410000 */
[-C--:B----4-:R-:W-:Y:S01]  /*9310*/  FFMA.FTZ R219, R239, R240.reuse, -R238 ;  /* 0x000000f0efdb7223 */ /* 0x090fe200000108ee */
[----:B------:R-:W-:-:S03]  /*9320*/  FMUL.FTZ R238, R247, R240 ;  /* 0x000000f0f7ee7220 */ /* 0x000fc60000410000 */
[----:B------:R-:W-:Y:S01]  /*9330*/  FADD.FTZ R138, R138, R219 ;  /* 0x000000db8a8a7221 */ /* 0x000fe20000010000 */
[----:B------:R-:W-:Y:S01]  /*9340*/  FFMA.FTZ R240, R239, R235, R238 ;  /* 0x000000ebeff07223 */ /* 0x000fe200000100ee */
[-C--:B---3--:R-:W-:Y:S01]  /*9350*/  FMUL.FTZ R235, R247, R132.reuse ;  /* 0x00000084f7eb7220 */ /* 0x088fe20000410000 */
[C---:B-1----:R-:W-:Y:S02]  /*9360*/  FMUL.FTZ R238, R218.reuse, R247 ;  /* 0x000000f7daee7220 */ /* 0x042fe40000410000 */
[----:B------:R-:W-:Y:S01]  /*9370*/  FADD.FTZ R137, R137, R240 ;  /* 0x000000f089897221 */ /* 0x000fe20000010000 */
[----:B------:R-:W-:Y:S01]  /*9380*/  FFMA.FTZ R235, R218, R239, -R235 ;  /* 0x000000efdaeb7223 */ /* 0x000fe200000108eb */
[----:B------:R-:W-:-:S04]  /*9390*/  FFMA.FTZ R247, R239, R132, R238 ;  /* 0x00000084eff77223 */ /* 0x000fc800000100ee */
[----:B------:R-:W-:-:S07]  /*93a0*/  MOV R239, R235 ;  /* 0x000000eb00ef7202 */ /* 0x000fce0000000f00 */
.L_x_12926:
[----:B------:R-:W-:Y:S05]  /*93b0*/  BSYNC B0 ;  /* 0x0000000000007941 */ /* 0x000fea0003800000 */
.L_x_12925:
[----:B-1----:R1:W1:Y:S01]  /*93c0*/  SHFL.DOWN PT, R218, R239, 0x2, 0x1f ;  /* 0x08401f00efda7f89 */ /* 0x00226200000e0000 */
[----:B------:R-:W-:Y:S03]  /*93d0*/  BSSY B0, `(.L_x_12927) ;  /* 0x0000010000007945 */ /* 0x000fe60003800000 */
[----:B---3--:R3:W1:Y:S04]  /*93e0*/  SHFL.DOWN PT, R132, R247, 0x2, 0x1f ;  /* 0x08401f00f7847f89 */ /* 0x00866800000e0000 */
[----:B----4-:R3:W4:Y:S04]  /*93f0*/  SHFL.DOWN PT, R240, R138, 0x2, 0x1f ;  /* 0x08401f008af07f89 */ /* 0x01072800000e0000 */
[----:B0-----:R3:W0:Y:S01]  /*9400*/  SHFL.DOWN PT, R235, R137, 0x2, 0x1f ;  /* 0x08401f0089eb7f89 */ /* 0x00162200000e0000 */
[----:B------:R-:W-:Y:S05]  /*9410*/  @P4 BRA `(.L_x_12928) ;  /* 0x00000000002c4947 */ /* 0x000fea0003800000 */
[----:B0-----:R-:W-:-:S04]  /*9420*/  FMUL.FTZ R238, R247, R235 ;  /* 0x000000ebf7ee7220 */ /* 0x001fc80000410000 */
[-C--:B----4-:R-:W-:Y:S01]  /*9430*/  FFMA.FTZ R219, R239, R240.reuse, -R238 ;  /* 0x000000f0efdb7223 */ /* 0x090fe200000108ee */
[----:B------:R-:W-:-:S03]  /*9440*/  FMUL.FTZ R238, R247, R240 ;  /* 0x000000f0f7ee7220 */ /* 0x000fc60000410000 */
[----:B---3--:R-:W-:Y:S01]  /*9450*/  FADD.FTZ R138, R138, R219 ;  /* 0x000000db8a8a7221 */ /* 0x008fe20000010000 */
[----:B------:R-:W-:Y:S01]  /*9460*/  FFMA.FTZ R238, R239, R235, R238 ;  /* 0x000000ebefee7223 */ /* 0x000fe200000100ee */
[C---:B-1----:R-:W-:Y:S01]  /*9470*/  FMUL.FTZ R235, R247.reuse, R132 ;  /* 0x00000084f7eb7220 */ /* 0x042fe20000410000 */
[-C--:B------:R-:W-:Y:S02]  /*9480*/  FMUL.FTZ R247, R247, R218.reuse ;  /* 0x000000daf7f77220 */ /* 0x080fe40000410000 */
[----:B------:R-:W-:Y:S01]  /*9490*/  FADD.FTZ R137, R137, R238 ;  /* 0x000000ee89897221 */ /* 0x000fe20000010000 */
[C---:B------:R-:W-:Y:S01]  /*94a0*/  FFMA.FTZ R235, R239.reuse, R218, -R235 ;  /* 0x000000daefeb7223 */ /* 0x040fe200000108eb */
[----:B------:R-:W-:-:S04]  /*94b0*/  FFMA.FTZ R247, R239, R132, R247 ;  /* 0x00000084eff77223 */ /* 0x000fc800000100f7 */
[----:B------:R-:W-:-:S07]  /*94c0*/  MOV R239, R235 ;  /* 0x000000eb00ef7202 */ /* 0x000fce0000000f00 */
.L_x_12928:
[----:B------:R-:W-:Y:S05]  /*94d0*/  BSYNC B0 ;  /* 0x0000000000007941 */ /* 0x000fea0003800000 */
.L_x_12927:
[----:B-1----:R1:W1:Y:S01]  /*94e0*/  SHFL.DOWN PT, R218, R239, 0x4, 0x1f ;  /* 0x08801f00efda7f89 */ /* 0x00226200000e0000 */
[----:B------:R-:W-:Y:S03]  /*94f0*/  BSSY B0, `(.L_x_12929) ;  /* 0x0000010000007945 */ /* 0x000fe60003800000 */
[----:B------:R0:W1:Y:S04]  /*9500*/  SHFL.DOWN PT, R132, R247, 0x4, 0x1f ;  /* 0x08801f00f7847f89 */ /* 0x00006800000e0000 */
[----:B----4-:R4:W1:Y:S04]  /*9510*/  SHFL.DOWN PT, R240, R138, 0x4, 0x1f ;  /* 0x08801f008af07f89 */ /* 0x01086800000e0000 */
[----:B0-----:R4:W0:Y:S01]  /*9520*/  SHFL.DOWN PT, R235, R137, 0x4, 0x1f ;  /* 0x08801f0089eb7f89 */ /* 0x00182200000e0000 */
[----:B------:R-:W-:Y:S05]  /*9530*/  @P3 BRA `(.L_x_12930) ;  /* 0x00000000002c3947 */ /* 0x000fea0003800000 */
[----:B0-----:R-:W-:-:S04]  /*9540*/  FMUL.FTZ R238, R247, R235 ;  /* 0x000000ebf7ee7220 */ /* 0x001fc80000410000 */
[-C--:B-1----:R-:W-:Y:S01]  /*9550*/  FFMA.FTZ R219, R239, R240.reuse, -R238 ;  /* 0x000000f0efdb7223 */ /* 0x082fe200000108ee */
[----:B------:R-:W-:-:S03]  /*9560*/  FMUL.FTZ R238, R247, R240 ;  /* 0x000000f0f7ee7220 */ /* 0x000fc60000410000 */
[----:B---34-:R-:W-:Y:S01]  /*9570*/  FADD.FTZ R138, R138, R219 ;  /* 0x000000db8a8a7221 */ /* 0x018fe20000010000 */
[----:B------:R-:W-:Y:S01]  /*9580*/  FFMA.FTZ R238, R239, R235, R238 ;  /* 0x000000ebefee7223 */ /* 0x000fe200000100ee */
[C---:B------:R-:W-:Y:S01]  /*9590*/  FMUL.FTZ R235, R247.reuse, R132 ;  /* 0x00000084f7eb7220 */ /* 0x040fe20000410000 */
[-C--:B------:R-:W-:Y:S02]  /*95a0*/  FMUL.FTZ R247, R247, R218.reuse ;  /* 0x000000daf7f77220 */ /* 0x080fe40000410000 */
[----:B------:R-:W-:Y:S01]  /*95b0*/  FADD.FTZ R137, R137, R238 ;  /* 0x000000ee89897221 */ /* 0x000fe20000010000 */
[C---:B------:R-:W-:Y:S01]  /*95c0*/  FFMA.FTZ R235, R239.reuse, R218, -R235 ;  /* 0x000000daefeb7223 */ /* 0x040fe200000108eb */
[----:B------:R-:W-:-:S04]  /*95d0*/  FFMA.FTZ R247, R239, R132, R247 ;  /* 0x00000084eff77223 */ /* 0x000fc800000100f7 */
[----:B------:R-:W-:-:S07]  /*95e0*/  MOV R239, R235 ;  /* 0x000000eb00ef7202 */ /* 0x000fce0000000f00 */
.L_x_12930:
[----:B------:R-:W-:Y:S05]  /*95f0*/  BSYNC B0 ;  /* 0x0000000000007941 */ /* 0x000fea0003800000 */
.L_x_12929:
[----:B-1----:R1:W1:Y:S01]  /*9600*/  SHFL.DOWN PT, R218, R239, 0x8, 0x1f ;  /* 0x09001f00efda7f89 */ /* 0x00226200000e0000 */
[----:B------:R-:W-:Y:S03]  /*9610*/  BSSY B0, `(.L_x_12931) ;  /* 0x0000010000007945 */ /* 0x000fe60003800000 */
[----:B------:R0:W1:Y:S04]  /*9620*/  SHFL.DOWN PT, R132, R247, 0x8, 0x1f ;  /* 0x09001f00f7847f89 */ /* 0x00006800000e0000 */
[----:B------:R1:W1:Y:S04]  /*9630*/  SHFL.DOWN PT, R240, R138, 0x8, 0x1f ;  /* 0x09001f008af07f89 */ /* 0x00026800000e0000 */
        /* <DEDUP_REMOVED lines=13> */
.L_x_12932:
[----:B------:R-:W-:Y:S05]  /*9710*/  BSYNC B0 ;  /* 0x0000000000007941 */ /* 0x000fea0003800000 */
.L_x_12931:
        /* <DEDUP_REMOVED lines=17> */
.L_x_12934:
[----:B------:R-:W-:Y:S05]  /*9830*/  BSYNC B0 ;  /* 0x0000000000007941 */ /* 0x000fea0003800000 */
.L_x_12933:
[C---:B------:R-:W-:Y:S01]  /*9840*/  FMUL.FTZ R219, R150.reuse, R217 ;  /* 0x000000d996db7220 */ /* 0x040fe20000410000 */
[-C--:B------:R-:W-:Y:S01]  /*9850*/  FMUL.FTZ R246, R150, R131.reuse ;  /* 0x0000008396f67220 */ /* 0x080fe20000410000 */
[----:B------:R-:W5:Y:S01]  /*9860*/  SHFL.IDX PT, R242, R247, RZ, 0x1f ;  /* 0x00001ffff7f27589 */ /* 0x000f6200000e0000 */
[C---:B-1----:R-:W-:Y:S01]  /*9870*/  FMUL.FTZ R218, R131.reuse, UR57 ;  /* 0x0000003983da7c20 */ /* 0x042fe20008410000 */
[----:B------:R-:W-:Y:S01]  /*9880*/  FMUL.FTZ R240, R131, UR45 ;  /* 0x0000002d83f07c20 */ /* 0x000fe20008410000 */
[C---:B------:R-:W-:Y:S01]  /*9890*/  FFMA.FTZ R132, R162.reuse, R131, R219 ;  /* 0x00000083a2847223 */ /* 0x040fe200000100db */
[----:B------:R-:W-:Y:S01]  /*98a0*/  FFMA.FTZ R246, R162, R217, -R246 ;  /* 0x000000d9a2f67223 */ /* 0x000fe200000108f6 */
[----:B------:R-:W1:Y:S01]  /*98b0*/  SHFL.IDX PT, R238, R239, RZ, 0x1f ;  /* 0x00001fffefee7589 */ /* 0x000e6200000e0000 */
[C---:B------:R-:W-:Y:S01]  /*98c0*/  FFMA.FTZ R218, R217.reuse, UR45, -R218 ;  /* 0x0000002dd9da7c23 */ /* 0x040fe200080108da */
[----:B------:R-:W-:Y:S01]  /*98d0*/  FFMA.FTZ R240, R217, UR57, R240 ;  /* 0x00000039d9f07c23 */ /* 0x000fe200080100f0 */
[----:B------:R-:W-:Y:S01]  /*98e0*/  FADD.FTZ R132, RZ, R132 ;  /* 0x00000084ff847221 */ /* 0x000fe20000010000 */
[----:B------:R-:W-:Y:S01]  /*98f0*/  FFMA.FTZ R219, R13, R71, R246 ;  /* 0x000000470ddb7223 */ /* 0x000fe200000100f6 */
[C---:B------:R-:W-:Y:S01]  /*9900*/  FMUL.FTZ R218, R225.reuse, R218 ;  /* 0x000000dae1da7220 */ /* 0x040fe20000410000 */
[----:B------:R-:W-:Y:S01]  /*9910*/  FFMA.FTZ R225, -R225, R240, -RZ ;  /* 0x000000f0e1e17223 */ /* 0x000fe200000109ff */
[CC--:B0-----:R-:W-:Y:S01]  /*9920*/  FMUL.FTZ R235, R133.reuse, R132.reuse ;  /* 0x0000008485eb7220 */ /* 0x0c1fe20000410000 */
[-C--:B------:R-:W-:Y:S01]  /*9930*/  FMUL.FTZ R243, R133, R219.reuse ;  /* 0x000000db85f37220 */ /* 0x080fe20000410000 */
[----:B--2---:R1:W-:Y:S01]  /*9940*/  SHFL.IDX PT, R240, R67, RZ, 0x1f ;  /* 0x00001fff43f07589 */ /* 0x0043e200000e0000 */
[----:B------:R-:W-:Y:S01]  /*9950*/  ISETP.NE.AND P0, PT, R121, RZ, PT ;  /* 0x000000ff7900720c */ /* 0x000fe20003f05270 */
[C---:B------:R-:W-:Y:S01]  /*9960*/  FFMA.FTZ R235, R234.reuse, R219, -R235 ;  /* 0x000000dbeaeb7223 */ /* 0x040fe200000108eb */
[----:B------:R-:W-:Y:S01]  /*9970*/  FFMA.FTZ R243, R234, R132, R243 ;  /* 0x00000084eaf37223 */ /* 0x000fe200000100f3 */
[----:B------:R-:W0:Y:S01]  /*9980*/  SHFL.DOWN PT, R133, R247, 0x1, 0x1f ;  /* 0x08201f00f7857f89 */ /* 0x000e2200000e0000 */
[----:B------:R-:W-:Y:S01]  /*9990*/  FADD.FTZ R234, R81, R81 ;  /* 0x0000005151ea7221 */ /* 0x000fe20000010000 */
[----:B------:R-:W-:Y:S01]  /*99a0*/  FFMA.FTZ R220, R20, -R80, R220 ;  /* 0x8000005014dc7223 */ /* 0x000fe200000100dc */
[----:B------:R-:W-:Y:S01]  /*99b0*/  FFMA.FTZ R214, R19, -R79, R214 ;  /* 0x8000004f13d67223 */ /* 0x000fe200000100d6 */
[----:B------:R-:W-:Y:S01]  /*99c0*/  SHFL.DOWN PT, R239, R239, 0x1, 0x1f ;  /* 0x08201f00efef7f89 */ /* 0x000fe200000e0000 */
[C---:B------:R-:W-:Y:S01]  /*99d0*/  FFMA.FTZ R237, R234.reuse, R235, R237 ;  /* 0x000000ebeaed7223 */ /* 0x040fe200000100ed */
[----:B------:R-:W-:Y:S01]  /*99e0*/  FFMA.FTZ R241, -R234, R243, R241 ;  /* 0x000000f3eaf17223 */ /* 0x000fe200000101f1 */
[C---:B-----5:R-:W-:Y:S01]  /*99f0*/  FMUL.FTZ R243, R242.reuse, R66 ;  /* 0x00000042f2f37220 */ /* 0x060fe20000410000 */
[----:B------:R2:W5:Y:S01]  /*9a00*/  SHFL.IDX PT, R245, R66, RZ, 0x1f ;  /* 0x00001fff42f57589 */ /* 0x00056200000e0000 */
[-C--:B------:R-:W-:Y:S01]  /*9a10*/  FMUL.FTZ R246, R242, R67.reuse ;  /* 0x00000043f2f67220 */ /* 0x080fe20000410000 */
[----:B------:R-:W-:Y:S01]  /*9a20*/  VOTEU.ALL UP0, P0 ;  /* 0x00000000003f7886 */ /* 0x000fe20000000000 */
[----:B-1----:R-:W-:Y:S01]  /*9a30*/  FFMA.FTZ R67, R238, R67, R243 ;  /* 0x00000043ee437223 */ /* 0x002fe200000100f3 */
[----:B------:R-:W1:Y:S01]  /*9a40*/  SHFL.DOWN PT, R235, R138, 0x1, 0x1f ;  /* 0x08201f008aeb7f89 */ /* 0x000e6200000e0000 */
[CC--:B------:R-:W-:Y:S01]  /*9a50*/  FMUL.FTZ R243, R242.reuse, R65.reuse ;  /* 0x00000041f2f37220 */ /* 0x0c0fe20000410000 */
[----:B------:R-:W-:Y:S01]  /*9a60*/  FMUL.FTZ R242, R242, R64 ;  /* 0x00000040f2f27220 */ /* 0x000fe20000410000 */
[----:B------:R-:W-:Y:S01]  /*9a70*/  @!UP0 ULEA UR44, UR6, UR54, 0x4 ;  /* 0x00000036062c8291 */ /* 0x000fe2000f8e203f */
[C---:B--2---:R-:W-:Y:S01]  /*9a80*/  FFMA.FTZ R66, R238.reuse, R66, -R246 ;  /* 0x00000042ee427223 */ /* 0x044fe200000108f6 */
[C---:B------:R-:W-:Y:S01]  /*9a90*/  FFMA.FTZ R64, R238.reuse, R64, -R243 ;  /* 0x00000040ee407223 */ /* 0x040fe200000108f3 */
[----:B------:R-:W-:Y:S01]  /*9aa0*/  FFMA.FTZ R65, R238, R65, R242 ;  /* 0x00000041ee417223 */ /* 0x000fe200000100f2 */
[C---:B------:R-:W-:Y:S01]  /*9ab0*/  FMUL.FTZ R238, R132.reuse, UR57 ;  /* 0x0000003984ee7c20 */ /* 0x040fe20008410000 */
[----:B------:R-:W-:Y:S01]  /*9ac0*/  FMUL.FTZ R243, R132, UR45 ;  /* 0x0000002d84f37c20 */ /* 0x000fe20008410000 */
[----:B---34-:R-:W2:Y:S01]  /*9ad0*/  SHFL.IDX PT, R138, R138, RZ, 0x1f ;  /* 0x00001fff8a8a7589 */ /* 0x018ea200000e0000 */
[----:B------:R-:W-:Y:S01]  /*9ae0*/  FFMA.FTZ R215, R16, -R76, R215 ;  /* 0x8000004c10d77223 */ /* 0x000fe200000100d7 */
[----:B------:R-:W-:Y:S01]  /*9af0*/  FFMA.FTZ R238, R219, UR45, -R238 ;  /* 0x0000002ddbee7c23 */ /* 0x000fe200080108ee */
[----:B0-----:R-:W-:Y:S01]  /*9b00*/  @P1 FMUL.FTZ R242, R133, R240 ;  /* 0x000000f085f21220 */ /* 0x001fe20000410000 */
[----:B------:R-:W-:Y:S01]  /*9b10*/  FFMA.FTZ R243, R219, UR57, R243 ;  /* 0x00000039dbf37c23 */ /* 0x000fe200080100f3 */
[----:B------:R-:W-:Y:S01]  /*9b20*/  FFMA.FTZ R221, R15, -R75, R221 ;  /* 0x8000004b0fdd7223 */ /* 0x000fe200000100dd */
[----:B------:R-:W-:Y:S01]  /*9b30*/  FMUL.FTZ R238, R234, R238 ;  /* 0x000000eeeaee7220 */ /* 0x000fe20000410000 */
[----:B------:R-:W-:Y:S01]  /*9b40*/  FFMA.FTZ R217, R14, -R73, R217 ;  /* 0x800000490ed97223 */ /* 0x000fe200000100d9 */
[----:B------:R-:W-:Y:S01]  /*9b50*/  FFMA.FTZ R234, -R234, R243, -RZ ;  /* 0x000000f3eaea7223 */ /* 0x000fe200000109ff */
[----:B------:R-:W-:Y:S01]  /*9b60*/  USHF.R.S32.HI UR58, URZ, 0x1f, UR52 ;  /* 0x0000001f3f3a7899 */ /* 0x000fe20008011434 */
[----:B------:R-:W-:Y:S01]  /*9b70*/  BSSY B0, `(.L_x_12935) ;  /* 0x00001db000007945 */ /* 0x000fe20003800000 */
[-C--:B-----5:R-:W-:Y:S01]  /*9b80*/  @P1 FFMA.FTZ R242, R239, R245.reuse, -R242 ;  /* 0x000000f5eff21223 */ /* 0x0a0fe200000108f2 */
[----:B------:R-:W-:Y:S01]  /*9b90*/  @P1 FMUL.FTZ R243, R133, R245 ;  /* 0x000000f585f31220 */ /* 0x000fe20000410000 */
[CC--:B------:R-:W-:Y:S01]  /*9ba0*/  FMUL.FTZ R133, R146.reuse, R219.reuse ;  /* 0x000000db92857220 */ /* 0x0c0fe20000410000 */
[----:B------:R-:W-:Y:S01]  /*9bb0*/  USHF.R.S32.HI UR59, URZ, 0x1f, UR51 ;  /* 0x0000001f3f3b7899 */ /* 0x000fe20008011433 */
[----:B-1----:R-:W-:Y:S01]  /*9bc0*/  @P1 FADD.FTZ R245, R235, R242 ;  /* 0x000000f2ebf51221 */ /* 0x002fe20000010000 */
[-C--:B------:R-:W-:Y:S01]  /*9bd0*/  FMUL.FTZ R235, R146, R132.reuse ;  /* 0x0000008492eb7220 */ /* 0x080fe20000410000 */
[----:B------:R-:W0:Y:S01]  /*9be0*/  SHFL.DOWN PT, R242, R137, 0x1, 0x1f ;  /* 0x08201f0089f27f89 */ /* 0x000e2200000e0000 */
[----:B------:R-:W-:Y:S01]  /*9bf0*/  FFMA.FTZ R133, R163, R132, R133 ;  /* 0x00000084a3857223 */ /* 0x000fe20000010085 */
[----:B------:R-:W-:Y:S01]  /*9c00*/  @P1 FFMA.FTZ R243, R239, R240, R243 ;  /* 0x000000f0eff31223 */ /* 0x000fe200000100f3 */
[----:B------:R-:W-:Y:S01]  /*9c10*/  FFMA.FTZ R235, R163, R219, -R235 ;  /* 0x000000dba3eb7223 */ /* 0x000fe200000108eb */
[----:B------:R-:W-:Y:S01]  /*9c20*/  FADD.FTZ R239, R74, R74 ;  /* 0x0000004a4aef7221 */ /* 0x000fe20000010000 */
[----:B------:R-:W-:Y:S01]  /*9c30*/  FADD.FTZ R133, RZ, R133 ;  /* 0x00000085ff857221 */ /* 0x000fe20000010000 */
[----:B------:R-:W1:Y:S01]  /*9c40*/  SHFL.IDX PT, R137, R137, RZ, 0x1f ;  /* 0x00001fff89897589 */ /* 0x000e6200000e0000 */
[----:B------:R-:W-:Y:S01]  /*9c50*/  FFMA.FTZ R235, R12, R69, R235 ;  /* 0x000000450ceb7223 */ /* 0x000fe200000100eb */
[----:B--2---:R-:W-:Y:S01]  /*9c60*/  FADD.FTZ R66, R138, R66 ;  /* 0x000000428a427221 */ /* 0x004fe20000010000 */
[----:B------:R-:W-:-:S02]  /*9c70*/  FMUL.FTZ R247, R236, R133 ;  /* 0x00000085ecf77220 */ /* 0x000fc40000410000 */
[-C--:B------:R-:W-:Y:S02]  /*9c80*/  FMUL.FTZ R236, R236, R235.reuse ;  /* 0x000000ebecec7220 */ /* 0x080fe40000410000 */
[C---:B------:R-:W-:Y:S02]  /*9c90*/  FFMA.FTZ R247, R134.reuse, R235, -R247 ;  /* 0x000000eb86f77223 */ /* 0x040fe400000108f7 */
[-C--:B------:R-:W-:Y:S01]  /*9ca0*/  FFMA.FTZ R134, R134, R133.reuse, R236 ;  /* 0x0000008586867223 */ /* 0x080fe200000100ec */
[----:B------:R-:W-:Y:S01]  /*9cb0*/  FMUL.FTZ R236, R149, R133 ;  /* 0x0000008595ec7220 */ /* 0x000fe20000410000 */
[----:B------:R-:W-:Y:S01]  /*9cc0*/  FFMA.FTZ R247, R239, R247, R237 ;  /* 0x000000f7eff77223 */ /* 0x000fe200000100ed */
[----:B------:R-:W-:Y:S01]  /*9cd0*/  FMUL.FTZ R237, R133, UR57 ;  /* 0x0000003985ed7c20 */ /* 0x000fe20008410000 */
[----:B------:R-:W-:Y:S01]  /*9ce0*/  FFMA.FTZ R241, -R239, R134, R241 ;  /* 0x00000086eff17223 */ /* 0x000fe200000101f1 */
[-C--:B------:R-:W-:Y:S01]  /*9cf0*/  FMUL.FTZ R134, R149, R235.reuse ;  /* 0x000000eb95867220 */ /* 0x080fe20000410000 */
[----:B------:R-:W-:Y:S01]  /*9d00*/  FFMA.FTZ R236, R164, R235, -R236 ;  /* 0x000000eba4ec7223 */ /* 0x000fe200000108ec */
[----:B------:R-:W-:Y:S01]  /*9d10*/  FFMA.FTZ R237, R235, UR45, -R237 ;  /* 0x0000002debed7c23 */ /* 0x000fe200080108ed */
[----:B0-----:R-:W-:Y:S01]  /*9d20*/  @P1 FADD.FTZ R240, R242, R243 ;  /* 0x000000f3f2f01221 */ /* 0x001fe20000010000 */
[----:B------:R-:W-:Y:S01]  /*9d30*/  FMUL.FTZ R242, R133, UR45 ;  /* 0x0000002d85f27c20 */ /* 0x000fe20008410000 */
[----:B------:R-:W-:Y:S01]  /*9d40*/  FFMA.FTZ R134, R164, R133, R134 ;  /* 0x00000085a4867223 */ /* 0x000fe20000010086 */
[----:B------:R-:W-:Y:S01]  /*9d50*/  FFMA.FTZ R236, R11, R63, R236 ;  /* 0x0000003f0bec7223 */ /* 0x000fe200000100ec */
[----:B------:R-:W-:Y:S01]  /*9d60*/  FMUL.FTZ R237, R239, R237 ;  /* 0x000000edefed7220 */ /* 0x000fe20000410000 */
[----:B------:R-:W-:Y:S01]  /*9d70*/  FFMA.FTZ R242, R235, UR57, R242 ;  /* 0x00000039ebf27c23 */ /* 0x000fe200080100f2 */
[----:B------:R-:W-:Y:S01]  /*9d80*/  FADD.FTZ R134, RZ, R134 ;  /* 0x00000086ff867221 */ /* 0x000fe20000010000 */
[C---:B------:R-:W-:Y:S01]  /*9d90*/  FMUL.FTZ R248, R202.reuse, R236 ;  /* 0x000000eccaf87220 */ /* 0x040fe20000410000 */
[----:B-1----:R-:W-:Y:S01]  /*9da0*/  FADD.FTZ R67, R137, R67 ;  /* 0x0000004389437221 */ /* 0x002fe20000010000 */
[----:B------:R-:W-:Y:S01]  /*9db0*/  FFMA.FTZ R239, -R239, R242, -RZ ;  /* 0x000000f2efef7223 */ /* 0x000fe200000109ff */
[-C--:B------:R-:W-:Y:S01]  /*9dc0*/  FMUL.FTZ R242, R202, R134.reuse ;  /* 0x00000086caf27220 */ /* 0x080fe20000410000 */
[----:B------:R-:W-:-:S02]  /*9dd0*/  FFMA.FTZ R248, R201, R134, R248 ;  /* 0x00000086c9f87223 */ /* 0x000fc400000100f8 */
[----:B------:R0:W-:Y:S01]  /*9de0*/  @!P0 STS.128 [UR44+0x2e10], R64 ;  /* 0x002e1040ff008988 */ /* 0x0001e20008000c2c */
[----:B------:R-:W-:Y:S01]  /*9df0*/  FFMA.FTZ R202, R201, R236, -R242 ;  /* 0x000000ecc9ca7223 */ /* 0x000fe200000108f2 */
[-C--:B------:R-:W-:Y:S01]  /*9e00*/  FMUL.FTZ R201, R240, -R127.reuse ;  /* 0x8000007ff0c97220 */ /* 0x080fe20000410000 */
[C---:B------:R-:W-:Y:S01]  /*9e10*/  FMUL.FTZ R127, R245.reuse, -R127 ;  /* 0x8000007ff57f7220 */ /* 0x040fe20000410000 */
[----:B------:R-:W-:Y:S02]  /*9e20*/  FADD.FTZ R242, R72, R72 ;  /* 0x0000004848f27221 */ /* 0x000fe40000010000 */
[-C--:B------:R-:W-:Y:S01]  /*9e30*/  FFMA.FTZ R245, R245, R126.reuse, -R201 ;  /* 0x0000007ef5f57223 */ /* 0x080fe200000108c9 */
[----:B------:R-:W-:Y:S01]  /*9e40*/  FFMA.FTZ R201, R240, R126, R127 ;  /* 0x0000007ef0c97223 */ /* 0x000fe2000001007f */
[C---:B------:R-:W-:Y:S01]  /*9e50*/  FMUL.FTZ R126, R145.reuse, R236 ;  /* 0x000000ec917e7220 */ /* 0x040fe20000410000 */
[----:B------:R-:W-:Y:S01]  /*9e60*/  FMUL.FTZ R240, R134, UR57 ;  /* 0x0000003986f07c20 */ /* 0x000fe20008410000 */
[----:B------:R-:W-:Y:S01]  /*9e70*/  FFMA.FTZ R248, -R242, R248, R241 ;  /* 0x000000f8f2f87223 */ /* 0x000fe200000101f1 */
[----:B------:R-:W-:Y:S01]  /*9e80*/  FMUL.FTZ R127, R134, UR45 ;  /* 0x0000002d867f7c20 */ /* 0x000fe20008410000 */
[-C--:B------:R-:W-:Y:S01]  /*9e90*/  FMUL.FTZ R241, R145, R134.reuse ;  /* 0x0000008691f17220 */ /* 0x080fe20000410000 */
[C---:B------:R-:W-:Y:S01]  /*9ea0*/  FFMA.FTZ R126, R165.reuse, R134, R126 ;  /* 0x00000086a57e7223 */ /* 0x040fe2000001007e */
[C---:B------:R-:W-:Y:S01]  /*9eb0*/  FFMA.FTZ R240, R236.reuse, UR45, -R240 ;  /* 0x0000002decf07c23 */ /* 0x040fe200080108f0 */
[----:B------:R-:W-:Y:S01]  /*9ec0*/  FFMA.FTZ R127, R236, UR57, R127 ;  /* 0x00000039ec7f7c23 */ /* 0x000fe2000801007f */
[----:B------:R-:W-:Y:S01]  /*9ed0*/  FFMA.FTZ R241, R165, R236, -R241 ;  /* 0x000000eca5f17223 */ /* 0x000fe200000108f1 */
[----:B------:R-:W-:Y:S01]  /*9ee0*/  FADD.FTZ R126, RZ, R126 ;  /* 0x0000007eff7e7221 */ /* 0x000fe20000010000 */
[C---:B------:R-:W-:Y:S01]  /*9ef0*/  FFMA.FTZ R247, R242.reuse, R202, R247 ;  /* 0x000000caf2f77223 */ /* 0x040fe200000100f7 */
[C---:B------:R-:W-:Y:S01]  /*9f00*/  FMUL.FTZ R240, R242.reuse, R240 ;  /* 0x000000f0f2f07220 */ /* 0x040fe20000410000 */
[----:B------:R-:W-:Y:S01]  /*9f10*/  FFMA.FTZ R242, -R242, R127, -RZ ;  /* 0x0000007ff2f27223 */ /* 0x000fe200000109ff */
[----:B------:R-:W-:Y:S01]  /*9f20*/  FFMA.FTZ R241, R10, R61, R241 ;  /* 0x0000003d0af17223 */ /* 0x000fe200000100f1 */
[-C--:B------:R-:W-:Y:S01]  /*9f30*/  FMUL.FTZ R127, R144, R126.reuse ;  /* 0x0000007e907f7220 */ /* 0x080fe20000410000 */
[----:B------:R-:W-:Y:S01]  /*9f40*/  FMUL.FTZ R243, R126, UR57 ;  /* 0x000000397ef37c20 */ /* 0x000fe20008410000 */
[-C--:B------:R-:W-:Y:S01]  /*9f50*/  FMUL.FTZ R202, R152, R126.reuse ;  /* 0x0000007e98ca7220 */ /* 0x080fe20000410000 */
[-C--:B------:R-:W-:Y:S01]  /*9f60*/  FMUL.FTZ R144, R144, R241.reuse ;  /* 0x000000f190907220 */ /* 0x080fe20000410000 */
[-C--:B------:R-:W-:Y:S01]  /*9f70*/  FFMA.FTZ R127, R143, R241.reuse, -R127 ;  /* 0x000000f18f7f7223 */ /* 0x080fe2000001087f */
[----:B------:R-:W-:Y:S01]  /*9f80*/  FFMA.FTZ R243, R241, UR45, -R243 ;  /* 0x0000002df1f37c23 */ /* 0x000fe200080108f3 */
[----:B------:R-:W-:Y:S01]  /*9f90*/  FFMA.FTZ R202, R166, R241, -R202 ;  /* 0x000000f1a6ca7223 */ /* 0x000fe200000108ca */
[----:B------:R-:W-:Y:S01]  /*9fa0*/  FFMA.FTZ R143, R143, R126, R144 ;  /* 0x0000007e8f8f7223 */ /* 0x000fe20000010090 */
[----:B------:R-:W-:Y:S01]  /*9fb0*/  FFMA.FTZ R247, R244, R127, R247 ;  /* 0x0000007ff4f77223 */ /* 0x000fe200000100f7 */
[----:B------:R-:W-:Y:S01]  /*9fc0*/  FMUL.FTZ R127, R126, UR45 ;  /* 0x0000002d7e7f7c20 */ /* 0x000fe20008410000 */
[C---:B------:R-:W-:Y:S01]  /*9fd0*/  FMUL.FTZ R243, R244.reuse, R243 ;  /* 0x000000f3f4f37220 */ /* 0x040fe20000410000 */
[----:B------:R-:W-:Y:S01]  /*9fe0*/  FFMA.FTZ R248, -R244, R143, R248 ;  /* 0x0000008ff4f87223 */ /* 0x000fe200000101f8 */
[----:B------:R-:W-:Y:S01]  /*9ff0*/  FFMA.FTZ R202, R9, R59, R202 ;  /* 0x0000003b09ca7223 */ /* 0x000fe200000100ca */
[----:B------:R-:W-:Y:S01]  /*a000*/  FFMA.FTZ R127, R241, UR57, R127 ;  /* 0x00000039f17f7c23 */ /* 0x000fe2000801007f */
[----:B------:R-:W-:Y:S01]  /*a010*/  FADD.FTZ R142, -R142, R201 ;  /* 0x000000c98e8e7221 */ /* 0x000fe20000010100 */
[----:B------:R-:W-:Y:S01]  /*a020*/  FADD.FTZ R135, R135, R245 ;  /* 0x000000f587877221 */ /* 0x000fe20000010000 */
[----:B------:R-:W-:Y:S01]  /*a030*/  FFMA.FTZ R236, R11, -R63, R236 ;  /* 0x8000003f0bec7223 */ /* 0x000fe200000100ec */
[----:B------:R-:W-:Y:S01]  /*a040*/  FFMA.FTZ R244, -R244, R127, -RZ ;  /* 0x0000007ff4f47223 */ /* 0x000fe200000109ff */
[----:B------:R-:W-:Y:S01]  /*a050*/  FMUL.FTZ R127, R152, R241 ;  /* 0x000000f1987f7220 */ /* 0x000fe20000410000 */
[----:B------:R-:W-:-:S03]  /*a060*/  FMUL.FTZ R251, R139, -R135 ;  /* 0x800000878bfb7220 */ /* 0x000fc60000410000 */
[----:B------:R-:W-:Y:S01]  /*a070*/  FFMA.FTZ R127, R166, R126, R127 ;  /* 0x0000007ea67f7223 */ /* 0x000fe2000001007f */
[----:B------:R-:W-:-:S03]  /*a080*/  FFMA.FTZ R251, R169, R142, R251 ;  /* 0x0000008ea9fb7223 */ /* 0x000fc600000100fb */
[----:B------:R-:W-:-:S04]  /*a090*/  FADD.FTZ R127, RZ, R127 ;  /* 0x0000007fff7f7221 */ /* 0x000fc80000010000 */
[CC--:B------:R-:W-:Y:S01]  /*a0a0*/  FMUL.FTZ R250, R136.reuse, R127.reuse ;  /* 0x0000007f88fa7220 */ /* 0x0c0fe20000410000 */
[-C--:B------:R-:W-:Y:S01]  /*a0b0*/  FMUL.FTZ R136, R136, R202.reuse ;  /* 0x000000ca88887220 */ /* 0x080fe20000410000 */
[-C--:B------:R-:W-:Y:S02]  /*a0c0*/  FMUL.FTZ R201, R167, R127.reuse ;  /* 0x0000007fa7c97220 */ /* 0x080fe40000410000 */
[CC--:B------:R-:W-:Y:S01]  /*a0d0*/  FFMA.FTZ R250, R249.reuse, R202.reuse, -R250 ;  /* 0x000000caf9fa7223 */ /* 0x0c0fe200000108fa */
[----:B------:R-:W-:Y:S01]  /*a0e0*/  FFMA.FTZ R249, R249, R127, R136 ;  /* 0x0000007ff9f97223 */ /* 0x000fe20000010088 */
[-C--:B------:R-:W-:Y:S01]  /*a0f0*/  FMUL.FTZ R136, R167, R202.reuse ;  /* 0x000000caa7887220 */ /* 0x080fe20000410000 */
[C---:B------:R-:W-:Y:S01]  /*a100*/  FFMA.FTZ R201, R168.reuse, R202, -R201 ;  /* 0x000000caa8c97223 */ /* 0x040fe200000108c9 */
[C---:B------:R-:W-:Y:S01]  /*a110*/  FFMA.FTZ R247, R5.reuse, R250, R247 ;  /* 0x000000fa05f77223 */ /* 0x040fe200000100f7 */
[----:B------:R-:W-:Y:S01]  /*a120*/  FFMA.FTZ R248, -R5, R249, R248 ;  /* 0x000000f905f87223 */ /* 0x000fe200000101f8 */
[----:B------:R-:W-:Y:S01]  /*a130*/  FFMA.FTZ R136, R168, R127, R136 ;  /* 0x0000007fa8887223 */ /* 0x000fe20000010088 */
[----:B------:R-:W-:-:S03]  /*a140*/  FFMA.FTZ R201, R8, R57, R201 ;  /* 0x0000003908c97223 */ /* 0x000fc600000100c9 */
[----:B------:R-:W-:Y:S01]  /*a150*/  FADD.FTZ R136, RZ, R136 ;  /* 0x00000088ff887221 */ /* 0x000fe20000010000 */
[----:B------:R-:W-:-:S03]  /*a160*/  FMUL.FTZ R137, R141, R201 ;  /* 0x000000c98d897220 */ /* 0x000fc60000410000 */
        /* <DEDUP_REMOVED lines=53> */
[C---:B------:R-:W-:Y:S01]  /*a4c0*/  FFMA.FTZ R197, -R3.reuse, R197, R248 ;  /* 0x000000c503c57223 */ /* 0x040fe200000101f8 */
        /* <DEDUP_REMOVED lines=22> */
[C---:B------:R-:W-:Y:S01]  /*a630*/  FFMA.FTZ R173, R144.reuse, UR57, R167 ;  /* 0x0000003990ad7c23 */ /* 0x040fe200080100a7 */
[----:B------:R-:W-:Y:S01]  /*a640*/  FFMA.FTZ R165, R144, UR45, -R165 ;  /* 0x0000002d90a57c23 */ /* 0x000fe200080108a5 */
[C---:B------:R-:W-:Y:S01]  /*a650*/  FMUL.FTZ R167, R149.reuse, -R181 ;  /* 0x800000b595a77220 */ /* 0x040fe20000410000 */
[----:B------:R-:W-:Y:S01]  /*a660*/  FMUL.FTZ R168, R149, -R166 ;  /* 0x800000a695a87220 */ /* 0x000fe20000410000 */
[----:B------:R-:W-:Y:S01]  /*a670*/  FMUL.FTZ R149, R174, R138 ;  /* 0x0000008aae957220 */ /* 0x000fe20000410000 */
[----:B------:R-:W-:Y:S01]  /*a680*/  FMUL.FTZ R165, R4, R165 ;  /* 0x000000a504a57220 */ /* 0x000fe20000410000 */
[C---:B------:R-:W-:Y:S01]  /*a690*/  FFMA.FTZ R170, R164.reuse, R166, R167 ;  /* 0x000000a6a4aa7223 */ /* 0x040fe200000100a7 */
[----:B------:R-:W-:Y:S01]  /*a6a0*/  FFMA.FTZ R168, R164, R181, -R168 ;  /* 0x000000b5a4a87223 */ /* 0x000fe200000108a8 */
[----:B------:R-:W-:Y:S01]  /*a6b0*/  FFMA.FTZ R167, R190, R143, -R149 ;  /* 0x0000008fbea77223 */ /* 0x000fe20000010895 */
[----:B------:R-:W-:Y:S01]  /*a6c0*/  FFMA.FTZ R4, -R4, R173, -RZ ;  /* 0x000000ad04047223 */ /* 0x000fe200000109ff */
[----:B------:R-:W-:Y:S01]  /*a6d0*/  FADD.FTZ R164, -R179, R170 ;  /* 0x000000aab3a47221 */ /* 0x000fe20000010100 */
[----:B------:R-:W-:Y:S01]  /*a6e0*/  FADD.FTZ R191, R191, R168 ;  /* 0x000000a8bfbf7221 */ /* 0x000fe20000010000 */
[----:B------:R-:W-:Y:S01]  /*a6f0*/  FMUL.FTZ R173, R174, R143 ;  /* 0x0000008faead7220 */ /* 0x000fe20000410000 */
[----:B------:R-:W-:Y:S01]  /*a700*/  FMUL.FTZ R172, R138, UR57 ;  /* 0x000000398aac7c20 */ /* 0x000fe20008410000 */
[CC--:B------:R-:W-:Y:S01]  /*a710*/  FMUL.FTZ R168, R146.reuse, -R164.reuse ;  /* 0x800000a492a87220 */ /* 0x0c0fe20000410000 */
[----:B------:R-:W-:Y:S01]  /*a720*/  FMUL.FTZ R149, R146, -R191 ;  /* 0x800000bf92957220 */ /* 0x000fe20000410000 */
[----:B------:R-:W-:Y:S01]  /*a730*/  FMUL.FTZ R174, R138, UR45 ;  /* 0x0000002d8aae7c20 */ /* 0x000fe20008410000 */
[----:B------:R-:W-:Y:S01]  /*a740*/  FFMA.FTZ R146, R2, R167, R247 ;  /* 0x000000a702927223 */ /* 0x000fe200000100f7 */
[C---:B------:R-:W-:Y:S01]  /*a750*/  FFMA.FTZ R168, R163.reuse, R191, -R168 ;  /* 0x000000bfa3a87223 */ /* 0x040fe200000108a8 */
[----:B------:R-:W-:Y:S01]  /*a760*/  FFMA.FTZ R170, R163, R164, R149 ;  /* 0x000000a4a3aa7223 */ /* 0x000fe20000010095 */
[----:B------:R-:W-:Y:S01]  /*a770*/  FFMA.FTZ R190, R190, R138, R173 ;  /* 0x0000008abebe7223 */ /* 0x000fe200000100ad */
[----:B------:R-:W-:Y:S01]  /*a780*/  FFMA.FTZ R163, R143, UR45, -R172 ;  /* 0x0000002d8fa37c23 */ /* 0x000fe200080108ac */
[----:B------:R-:W-:Y:S01]  /*a790*/  FADD.FTZ R177, R177, R168 ;  /* 0x000000a8b1b17221 */ /* 0x000fe20000010000 */
[----:B------:R-:W-:Y:S01]  /*a7a0*/  FADD.FTZ R175, -R175, R170 ;  /* 0x000000aaafaf7221 */ /* 0x000fe20000010100 */
[----:B------:R-:W-:Y:S01]  /*a7b0*/  FFMA.FTZ R167, R143, UR57, R174 ;  /* 0x000000398fa77c23 */ /* 0x000fe200080100ae */
[----:B------:R-:W-:Y:S01]  /*a7c0*/  FFMA.FTZ R145, -R2, R190, R145 ;  /* 0x000000be02917223 */ /* 0x000fe20000010191 */
[C---:B------:R-:W-:Y:S01]  /*a7d0*/  FMUL.FTZ R168, R150.reuse, -R177 ;  /* 0x800000b196a87220 */ /* 0x040fe20000410000 */
[----:B------:R-:W-:Y:S01]  /*a7e0*/  FMUL.FTZ R149, R150, -R175 ;  /* 0x800000af96957220 */ /* 0x000fe20000410000 */
[C---:B------:R-:W-:Y:S01]  /*a7f0*/  FMUL.FTZ R150, R2.reuse, R163 ;  /* 0x000000a302967220 */ /* 0x040fe20000410000 */
[----:B------:R-:W-:Y:S01]  /*a800*/  FFMA.FTZ R167, -R2, R167, -RZ ;  /* 0x000000a702a77223 */ /* 0x000fe200000109ff */
[C---:B------:R-:W-:Y:S01]  /*a810*/  FFMA.FTZ R2, R162.reuse, R175, R168 ;  /* 0x000000afa2027223 */ /* 0x040fe200000100a8 */
[----:B------:R-:W-:Y:S01]  /*a820*/  FFMA.FTZ R149, R162, R177, -R149 ;  /* 0x000000b1a2957223 */ /* 0x000fe20000010895 */
[----:B------:R-:W-:Y:S01]  /*a830*/  SHF.L.U32 R162, R121, 0x5, RZ ;  /* 0x0000000579a27819 */ /* 0x000fe200000006ff */
[----:B------:R-:W-:Y:S01]  /*a840*/  FFMA.FTZ R192, R10, -R61, R241 ;  /* 0x8000003d0ac07223 */ /* 0x000fe200000100f1 */
[----:B------:R-:W-:Y:S01]  /*a850*/  FADD.FTZ R2, -R189, R2 ;  /* 0x00000002bd027221 */ /* 0x000fe20000010100 */
[----:B------:R-:W-:Y:S01]  /*a860*/  FADD.FTZ R176, R176, R149 ;  /* 0x00000095b0b07221 */ /* 0x000fe20000010000 */
[----:B------:R-:W-:Y:S01]  /*a870*/  LEA.HI.SX32 R173, R162, R162, 0x1b ;  /* 0x000000a2a2ad7211 */ /* 0x000fe200078fdaff */
[----:B------:R-:W-:Y:S01]  /*a880*/  FADD.FTZ R149, RZ, R246 ;  /* 0x000000f6ff957221 */ /* 0x000fe20000010000 */
[C---:B------:R-:W-:Y:S01]  /*a890*/  FMUL.FTZ R179, R147.reuse, -R2 ;  /* 0x8000000293b37220 */ /* 0x040fe20000410000 */
[-C--:B------:R-:W-:Y:S01]  /*a8a0*/  FMUL.FTZ R162, R147, -R176.reuse ;  /* 0x800000b093a27220 */ /* 0x080fe20000410000 */
[----:B------:R-:W-:Y:S01]  /*a8b0*/  LEA R173, R173, UR54, 0x2 ;  /* 0x00000036adad7c11 */ /* 0x000fe2000f8e10ff */
[C---:B------:R-:W-:Y:S01]  /*a8c0*/  FMUL.FTZ R163, R188.reuse, R149 ;  /* 0x00000095bca37220 */ /* 0x040fe20000410000 */
[C---:B------:R-:W-:Y:S01]  /*a8d0*/  FFMA.FTZ R179, R161.reuse, R176, -R179 ;  /* 0x000000b0a1b37223 */ /* 0x040fe200000108b3 */
[----:B------:R-:W-:Y:S01]  /*a8e0*/  FFMA.FTZ R162, R161, R2, R162 ;  /* 0x00000002a1a27223 */ /* 0x000fe200000100a2 */
[-C--:B------:R-:W-:Y:S01]  /*a8f0*/  FMUL.FTZ R188, R188, R245.reuse ;  /* 0x000000f5bcbc7220 */ /* 0x080fe20000410000 */
[----:B------:R-:W-:Y:S01]  /*a900*/  STS [R173+0x89c], R5 ;  /* 0x00089c05ad007388 */ /* 0x000fe20000000800 */
[----:B------:R-:W-:Y:S01]  /*a910*/  FADD.FTZ R186, R186, R179 ;  /* 0x000000b3baba7221 */ /* 0x000fe20000010000 */
[----:B------:R-:W-:Y:S01]  /*a920*/  FADD.FTZ R162, -R187, R162 ;  /* 0x000000a2bba27221 */ /* 0x000fe20000010100 */
[----:B------:R-:W-:Y:S01]  /*a930*/  FFMA.FTZ R163, R180, R245, -R163 ;  /* 0x000000f5b4a37223 */ /* 0x000fe200000108a3 */
[----:B------:R-:W-:Y:S01]  /*a940*/  STS [R173+0x8a4], R3 ;  /* 0x0008a403ad007388 */ /* 0x000fe20000000800 */
[C---:B------:R-:W-:Y:S01]  /*a950*/  FMUL.FTZ R161, R160.reuse, -R186 ;  /* 0x800000baa0a17220 */ /* 0x040fe20000410000 */
[-C--:B------:R-:W-:Y:S01]  /*a960*/  FMUL.FTZ R168, R160, -R162.reuse ;  /* 0x800000a2a0a87220 */ /* 0x080fe20000410000 */
[----:B------:R-:W-:Y:S01]  /*a970*/  FFMA.FTZ R147, R180, R149, R188 ;  /* 0x00000095b4937223 */ /* 0x000fe200000100bc */
[----:B------:R-:W-:Y:S01]  /*a980*/  STS [R173+0x8ac], R4 ;  /* 0x0008ac04ad007388 */ /* 0x000fe20000000800 */
[C---:B0-----:R-:W-:Y:S01]  /*a990*/  FFMA.FTZ R65, R159.reuse, R162, R161 ;  /* 0x000000a29f417223 */ /* 0x041fe200000100a1 */
[----:B------:R-:W-:Y:S01]  /*a9a0*/  FFMA.FTZ R168, R159, R186, -R168 ;  /* 0x000000ba9fa87223 */ /* 0x000fe200000108a8 */
[----:B------:R-:W-:Y:S01]  /*a9b0*/  FMUL.FTZ R197, R181, UR55 ;  /* 0x00000037b5c57c20 */ /* 0x000fe20008410000 */
[----:B------:R-:W-:Y:S01]  /*a9c0*/  STS [R173+0x8b0], R150 ;  /* 0x0008b096ad007388 */ /* 0x000fe20000000800 */
[----:B------:R-:W-:Y:S01]  /*a9d0*/  FADD.FTZ R65, -R184, R65 ;  /* 0x00000041b8417221 */ /* 0x000fe20000010100 */
[----:B------:R-:W-:Y:S01]  /*a9e0*/  FADD.FTZ R185, R185, R168 ;  /* 0x000000a8b9b97221 */ /* 0x000fe20000010000 */
[----:B------:R-:W-:Y:S01]  /*a9f0*/  FFMA.FTZ R197, R166, UR56, -R197 ;  /* 0x00000038a6c57c23 */ /* 0x000fe200080108c5 */
[----:B------:R-:W-:Y:S01]  /*aa00*/  STS [R173+0x8a0], R152 ;  /* 0x0008a098ad007388 */ /* 0x000fe20000000800 */
[----:B------:R-:W-:Y:S01]  /*aa10*/  FMUL.FTZ R188, R142, UR55 ;  /* 0x000000378ebc7c20 */ /* 0x000fe20008410000 */
[C---:B------:R-:W-:Y:S01]  /*aa20*/  FMUL.FTZ R64, R158.reuse, -R185 ;  /* 0x800000b99e407220 */ /* 0x040fe20000410000 */
[-C--:B------:R-:W-:Y:S01]  /*aa30*/  FMUL.FTZ R158, R158, -R65.reuse ;  /* 0x800000419e9e7220 */ /* 0x080fe20000410000 */
[----:B------:R0:W-:Y:S01]  /*aa40*/  STS [R173+0x8a8], R165 ;  /* 0x0008a8a5ad007388 */ /* 0x0001e20000000800 */
[----:B------:R-:W-:Y:S01]  /*aa50*/  FMUL.FTZ R174, R194, UR55 ;  /* 0x00000037c2ae7c20 */ /* 0x000fe20008410000 */
[C---:B------:R-:W-:Y:S01]  /*aa60*/  FFMA.FTZ R64, R157.reuse, R65, R64 ;  /* 0x000000419d407223 */ /* 0x040fe20000010040 */
[----:B------:R-:W-:Y:S01]  /*aa70*/  FFMA.FTZ R157, R157, R185, -R158 ;  /* 0x000000b99d9d7223 */ /* 0x000fe2000001089e */
[----:B------:R-:W-:Y:S01]  /*aa80*/  FMUL.FTZ R158, R149, UR45 ;  /* 0x0000002d959e7c20 */ /* 0x000fe20008410000 */
[----:B------:R-:W-:Y:S01]  /*aa90*/  STS [R173+0x8b4], R167 ;  /* 0x0008b4a7ad007388 */ /* 0x000fe20000000800 */
[----:B------:R-:W-:Y:S01]  /*aaa0*/  FADD.FTZ R64, -R183, R64 ;  /* 0x00000040b7407221 */ /* 0x000fe20000010100 */
[----:B------:R-:W-:Y:S01]  /*aab0*/  FADD.FTZ R182, R182, R157 ;  /* 0x0000009db6b67221 */ /* 0x000fe20000010000 */
[----:B------:R-:W-:Y:S01]  /*aac0*/  FFMA.FTZ R188, R135, UR56, R188 ;  /* 0x0000003887bc7c23 */ /* 0x000fe200080100bc */
[----:B------:R-:W-:Y:S01]  /*aad0*/  STS [R173+0x86c], R227 ;  /* 0x00086ce3ad007388 */ /* 0x000fe20000000800 */
[C---:B------:R-:W-:Y:S01]  /*aae0*/  FMUL.FTZ R66, R156.reuse, -R64 ;  /* 0x800000409c427220 */ /* 0x040fe20000410000 */
[-C--:B------:R-:W-:Y:S01]  /*aaf0*/  FMUL.FTZ R157, R156, -R182.reuse ;  /* 0x800000b69c9d7220 */ /* 0x080fe20000410000 */
[----:B------:R-:W-:Y:S01]  /*ab00*/  FMUL.FTZ R156, R149, UR57 ;  /* 0x00000039959c7c20 */ /* 0x000fe20008410000 */
[----:B0-----:R-:W-:Y:S01]  /*ab10*/  FFMA.FTZ R165, R245, UR57, R158 ;  /* 0x00000039f5a57c23 */ /* 0x001fe2000801009e */
[C---:B------:R-:W-:Y:S01]  /*ab20*/  FFMA.FTZ R67, R155.reuse, R182, -R66 ;  /* 0x000000b69b437223 */ /* 0x040fe20000010842 */
[----:B------:R-:W-:Y:S01]  /*ab30*/  FFMA.FTZ R66, R155, R64, R157 ;  /* 0x000000409b427223 */ /* 0x000fe2000001009d */
[----:B------:R-:W-:Y:S01]  /*ab40*/  FFMA.FTZ R5, R245, UR45, -R156 ;  /* 0x0000002df5057c23 */ /* 0x000fe2000801089c */
[----:B------:R-:W-:Y:S01]  /*ab50*/  FMUL.FTZ R158, R65, R76 ;  /* 0x0000004c419e7220 */ /* 0x000fe20000410000 */
[----:B------:R-:W-:Y:S01]  /*ab60*/  FADD.FTZ R155, R206, R67 ;  /* 0x00000043ce9b7221 */ /* 0x000fe20000010000 */
[----:B------:R-:W-:Y:S01]  /*ab70*/  FADD.FTZ R205, -R205, R66 ;  /* 0x00000042cdcd7221 */ /* 0x000fe20000010100 */
[----:B------:R-:W-:Y:S01]  /*ab80*/  FFMA.FTZ R170, -R0, R165, -RZ ;  /* 0x000000a500aa7223 */ /* 0x000fe200000109ff */
[----:B------:R-:W-:Y:S01]  /*ab90*/  FMUL.FTZ R160, R129, R158 ;  /* 0x0000009e81a07220 */ /* 0x000fe20000410000 */
[C---:B------:R-:W-:Y:S01]  /*aba0*/  FMUL.FTZ R66, R154.reuse, -R155 ;  /* 0x8000009b9a427220 */ /* 0x040fe20000410000 */
[-C--:B------:R-:W-:Y:S01]  /*abb0*/  FMUL.FTZ R154, R154, -R205.reuse ;  /* 0x800000cd9a9a7220 */ /* 0x080fe20000410000 */
[-C--:B------:R-:W-:Y:S01]  /*abc0*/  FMUL.FTZ R150, R155, R78.reuse ;  /* 0x0000004e9b967220 */ /* 0x080fe20000410000 */
[-C--:B------:R-:W-:Y:S01]  /*abd0*/  FMUL.FTZ R152, R205, R78.reuse ;  /* 0x0000004ecd987220 */ /* 0x080fe20000410000 */
[C---:B------:R-:W-:Y:S01]  /*abe0*/  FFMA.FTZ R67, R153.reuse, R205, R66 ;  /* 0x000000cd99437223 */ /* 0x040fe20000010042 */
[----:B------:R-:W-:Y:S01]  /*abf0*/  FFMA.FTZ R154, R153, R155, -R154 ;  /* 0x0000009b999a7223 */ /* 0x000fe2000001089a */
[----:B------:R-:W-:Y:S01]  /*ac00*/  FFMA.FTZ R153, R18, -R78, R212 ;  /* 0x8000004e12997223 */ /* 0x000fe200000100d4 */
[----:B------:R-:W-:Y:S01]  /*ac10*/  FMUL.FTZ R156, R125, R150 ;  /* 0x000000967d9c7220 */ /* 0x000fe20000410000 */
[----:B------:R-:W-:Y:S01]  /*ac20*/  FADD.FTZ R204, -R204, R67 ;  /* 0x00000043cccc7221 */ /* 0x000fe20000010100 */
[----:B------:R-:W-:Y:S01]  /*ac30*/  FADD.FTZ R154, R203, R154 ;  /* 0x0000009acb9a7221 */ /* 0x000fe20000010000 */
[----:B------:R0:W-:Y:S01]  /*ac40*/  STS [R173+0x8bc], R170 ;  /* 0x0008bcaaad007388 */ /* 0x0001e20000000800 */
[----:B------:R-:W-:Y:S01]  /*ac50*/  FMUL.FTZ R165, R175, R71 ;  /* 0x00000047afa57220 */ /* 0x000fe20000410000 */
[C---:B------:R-:W-:Y:S01]  /*ac60*/  FMUL.FTZ R66, R148.reuse, -R204 ;  /* 0x800000cc94427220 */ /* 0x040fe20000410000 */
[-C--:B------:R-:W-:Y:S01]  /*ac70*/  FMUL.FTZ R67, R148, -R154.reuse ;  /* 0x8000009a94437220 */ /* 0x080fe20000410000 */
[-C--:B------:R-:W-:Y:S01]  /*ac80*/  FMUL.FTZ R4, R204, R79.reuse ;  /* 0x0000004fcc047220 */ /* 0x080fe20000410000 */
[----:B------:R-:W-:Y:S01]  /*ac90*/  FMUL.FTZ R148, R154, R79 ;  /* 0x0000004f9a947220 */ /* 0x000fe20000410000 */
[C---:B------:R-:W-:Y:S01]  /*aca0*/  FFMA.FTZ R66, R151.reuse, R154, -R66 ;  /* 0x0000009a97427223 */ /* 0x040fe20000010842 */
[----:B------:R-:W-:Y:S01]  /*acb0*/  FFMA.FTZ R67, R151, R204, R67 ;  /* 0x000000cc97437223 */ /* 0x000fe20000010043 */
[C---:B------:R-:W-:Y:S01]  /*acc0*/  FMUL.FTZ R157, R123.reuse, R4 ;  /* 0x000000047b9d7220 */ /* 0x040fe20000410000 */
[----:B------:R-:W-:Y:S01]  /*acd0*/  FMUL.FTZ R159, R123, R148 ;  /* 0x000000947b9f7220 */ /* 0x000fe20000410000 */
[----:B------:R-:W-:Y:S01]  /*ace0*/  FADD.FTZ R223, R223, R66 ;  /* 0x00000042dfdf7221 */ /* 0x000fe20000010000 */
[----:B------:R-:W-:Y:S01]  /*acf0*/  FADD.FTZ R3, -R222, R67 ;  /* 0x00000043de037221 */ /* 0x000fe20000010100 */
[----:B------:R-:W-:Y:S01]  /*ad00*/  FMUL.FTZ R66, R0, R5 ;  /* 0x0000000500427220 */ /* 0x000fe20000410000 */
[----:B------:R-:W-:Y:S01]  /*ad10*/  FFMA.FTZ R4, R214, R4, -R159 ;  /* 0x00000004d6047223 */ /* 0x000fe2000001089f */
[-C--:B------:R-:W-:Y:S01]  /*ad20*/  FMUL.FTZ R151, R223, R80.reuse ;  /* 0x00000050df977220 */ /* 0x080fe20000410000 */
[----:B------:R-:W-:Y:S01]  /*ad30*/  FMUL.FTZ R5, R3, R80 ;  /* 0x0000005003057220 */ /* 0x000fe20000410000 */
[----:B------:R-:W-:Y:S01]  /*ad40*/  FFMA.FTZ R159, R153, R152, -R156 ;  /* 0x00000098999f7223 */ /* 0x000fe2000001089c */
[----:B------:R1:W-:Y:S01]  /*ad50*/  STS [R173+0x8b8], R66 ;  /* 0x0008b842ad007388 */ /* 0x0003e20000000800 */
[----:B------:R-:W-:Y:S01]  /*ad60*/  FMUL.FTZ R67, R124, R151 ;  /* 0x000000977c437220 */ /* 0x000fe20000410000 */
[----:B0-----:R-:W-:Y:S01]  /*ad70*/  FMUL.FTZ R170, R2, R73 ;  /* 0x0000004902aa7220 */ /* 0x001fe20000410000 */
[----:B------:R-:W-:Y:S01]  /*ad80*/  FMUL.FTZ R167, R132, R165 ;  /* 0x000000a584a77220 */ /* 0x000fe20000410000 */
[----:B------:R0:W-:Y:S01]  /*ad90*/  STS [R173+0x840], R211 ;  /* 0x000840d3ad007388 */ /* 0x0001e20000000800 */
[-C--:B------:R-:W-:Y:S01]  /*ada0*/  FFMA.FTZ R67, R220, R5.reuse, -R67 ;  /* 0x00000005dc437223 */ /* 0x080fe20000010843 */
[----:B------:R-:W-:Y:S01]  /*adb0*/  FMUL.FTZ R5, R124, R5 ;  /* 0x000000057c057220 */ /* 0x000fe20000410000 */
[----:B------:R-:W-:Y:S01]  /*adc0*/  ULEA UR57, UR16, 0xfffffe00, 0x9 ;  /* 0xfffffe0010397891 */ /* 0x000fe2000f8e483f */
[----:B------:R-:W-:Y:S01]  /*add0*/  STS [R173+0x844], R232 ;  /* 0x000844e8ad007388 */ /* 0x000fe20000000800 */
[----:B------:R-:W-:Y:S01]  /*ade0*/  FADD.FTZ R67, RZ, R67 ;  /* 0x00000043ff437221 */ /* 0x000fe20000010000 */
[----:B------:R-:W-:Y:S01]  /*adf0*/  FFMA.FTZ R5, R220, R151, R5 ;  /* 0x00000097dc057223 */ /* 0x000fe20000010005 */
[----:B-1----:R-:W-:Y:S01]  /*ae00*/  FFMA.FTZ R66, R214, R148, R157 ;  /* 0x00000094d6427223 */ /* 0x002fe2000001009d */
[-C--:B------:R-:W-:Y:S01]  /*ae10*/  FFMA.FTZ R157, R17, -R77.reuse, R216 ;  /* 0x8000004d119d7223 */ /* 0x080fe200000100d8 */
[----:B------:R-:W-:Y:S01]  /*ae20*/  FADD.FTZ R4, R67, R4 ;  /* 0x0000000443047221 */ /* 0x000fe20000010000 */
[----:B------:R-:W-:Y:S01]  /*ae30*/  FADD.FTZ R5, RZ, R5 ;  /* 0x00000005ff057221 */ /* 0x000fe20000010000 */
[-C--:B------:R-:W-:Y:S01]  /*ae40*/  FMUL.FTZ R67, R64, R77.reuse ;  /* 0x0000004d40437220 */ /* 0x080fe20000410000 */
[----:B------:R-:W-:Y:S01]  /*ae50*/  STS [R173+0x848], R230 ;  /* 0x000848e6ad007388 */ /* 0x000fe20000000800 */
[----:B------:R-:W-:Y:S01]  /*ae60*/  FADD.FTZ R4, R4, R159 ;  /* 0x0000009f04047221 */ /* 0x000fe20000010000 */
[----:B------:R-:W-:Y:S01]  /*ae70*/  FADD.FTZ R5, R5, R66 ;  /* 0x0000004205057221 */ /* 0x000fe20000010000 */
[----:B------:R-:W-:Y:S01]  /*ae80*/  FMUL.FTZ R66, R125, R152 ;  /* 0x000000987d427220 */ /* 0x000fe20000410000 */
[----:B------:R-:W-:Y:S01]  /*ae90*/  FMUL.FTZ R152, R182, R77 ;  /* 0x0000004db6987220 */ /* 0x000fe20000410000 */
[----:B------:R-:W-:Y:S01]  /*aea0*/  STS [R173+0x84c], R209 ;  /* 0x00084cd1ad007388 */ /* 0x000fe20000000800 */
[----:B------:R-:W-:Y:S01]  /*aeb0*/  UIADD3 UR57, -UR57, UR10, URZ ;  /* 0x0000000a39397290 */ /* 0x000fe2000fffe13f */
[----:B------:R-:W-:Y:S01]  /*aec0*/  FFMA.FTZ R66, R153, R150, R66 ;  /* 0x0000009699427223 */ /* 0x000fe20000010042 */
[----:B------:R-:W-:Y:S01]  /*aed0*/  FMUL.FTZ R156, R128, R152 ;  /* 0x00000098809c7220 */ /* 0x000fe20000410000 */
[----:B------:R-:W-:Y:S01]  /*aee0*/  STS [R173+0x850], R228 ;  /* 0x000850e4ad007388 */ /* 0x000fe20000000800 */
[----:B0-----:R-:W-:Y:S01]  /*aef0*/  FMUL.FTZ R211, R186, UR55 ;  /* 0x00000037bad37c20 */ /* 0x001fe20008410000 */
[----:B------:R-:W-:Y:S01]  /*af00*/  FADD.FTZ R5, R5, R66 ;  /* 0x0000004205057221 */ /* 0x000fe20000010000 */
[-C--:B------:R-:W-:Y:S01]  /*af10*/  FMUL.FTZ R66, R128, R67.reuse ;  /* 0x0000004380427220 */ /* 0x080fe20000410000 */
[----:B------:R-:W-:Y:S01]  /*af20*/  FFMA.FTZ R161, R157, R67, -R156 ;  /* 0x000000439da17223 */ /* 0x000fe2000001089c */
[----:B------:R-:W-:Y:S01]  /*af30*/  FMUL.FTZ R156, R185, R76 ;  /* 0x0000004cb99c7220 */ /* 0x000fe20000410000 */
[----:B------:R-:W-:Y:S01]  /*af40*/  STS [R173+0x854], R231 ;  /* 0x000854e7ad007388 */ /* 0x000fe20000000800 */
[----:B------:R-:W-:Y:S01]  /*af50*/  FFMA.FTZ R66, R157, R152, R66 ;  /* 0x000000989d427223 */ /* 0x000fe20000010042 */
[----:B------:R-:W-:Y:S01]  /*af60*/  FADD.FTZ R4, R4, R161 ;  /* 0x000000a104047221 */ /* 0x000fe20000010000 */
[-C--:B------:R-:W-:Y:S01]  /*af70*/  FFMA.FTZ R160, R215, R156.reuse, R160 ;  /* 0x0000009cd7a07223 */ /* 0x080fe200000100a0 */
[----:B------:R-:W-:Y:S01]  /*af80*/  FMUL.FTZ R67, R129, R156 ;  /* 0x0000009c81437220 */ /* 0x000fe20000410000 */
[----:B------:R-:W-:Y:S01]  /*af90*/  FADD.FTZ R5, R5, R66 ;  /* 0x0000004205057221 */ /* 0x000fe20000010000 */
[----:B------:R-:W-:Y:S01]  /*afa0*/  FMUL.FTZ R66, R162, R75 ;  /* 0x0000004ba2427220 */ /* 0x000fe20000410000 */
[----:B------:R-:W-:Y:S01]  /*afb0*/  STS [R173+0x858], R210 ;  /* 0x000858d2ad007388 */ /* 0x000fe20000000800 */
[----:B------:R-:W-:Y:S01]  /*afc0*/  FFMA.FTZ R67, R215, R158, -R67 ;  /* 0x0000009ed7437223 */ /* 0x000fe20000010843 */
[----:B------:R-:W-:Y:S01]  /*afd0*/  FADD.FTZ R5, R5, R160 ;  /* 0x000000a005057221 */ /* 0x000fe20000010000 */
[----:B------:R-:W-:Y:S01]  /*afe0*/  FMUL.FTZ R160, R176, R73 ;  /* 0x00000049b0a07220 */ /* 0x000fe20000410000 */
[----:B------:R-:W-:Y:S01]  /*aff0*/  FMUL.FTZ R158, R186, R75 ;  /* 0x0000004bba9e7220 */ /* 0x000fe20000410000 */
[----:B------:R-:W-:Y:S01]  /*b000*/  FMUL.FTZ R168, R130, R66 ;  /* 0x0000004282a87220 */ /* 0x000fe20000410000 */
[----:B------:R-:W-:Y:S01]  /*b010*/  FADD.FTZ R4, R4, R67 ;  /* 0x0000004304047221 */ /* 0x000fe20000010000 */
[----:B------:R-:W-:Y:S01]  /*b020*/  FMUL.FTZ R172, R131, R160 ;  /* 0x000000a083ac7220 */ /* 0x000fe20000410000 */
[-C--:B------:R-:W-:Y:S01]  /*b030*/  FMUL.FTZ R159, R130, R158.reuse ;  /* 0x0000009e829f7220 */ /* 0x080fe20000410000 */
[----:B------:R-:W-:Y:S01]  /*b040*/  FFMA.FTZ R168, R221, R158, R168 ;  /* 0x0000009edda87223 */ /* 0x000fe200000100a8 */
[----:B------:R0:W-:Y:S01]  /*b050*/  STS [R173+0x85c], R229 ;  /* 0x00085ce5ad007388 */ /* 0x0001e20000000800 */
[-C--:B------:R-:W-:Y:S01]  /*b060*/  FFMA.FTZ R67, R217, R170.reuse, -R172 ;  /* 0x000000aad9437223 */ /* 0x080fe200000108ac */
[----:B------:R-:W-:Y:S01]  /*b070*/  FMUL.FTZ R170, R131, R170 ;  /* 0x000000aa83aa7220 */ /* 0x000fe20000410000 */
[----:B------:R-:W-:Y:S01]  /*b080*/  FFMA.FTZ R161, R221, R66, -R159 ;  /* 0x00000042dda17223 */ /* 0x000fe2000001089f */
[----:B------:R-:W-:Y:S01]  /*b090*/  FADD.FTZ R5, R5, R168 ;  /* 0x000000a805057221 */ /* 0x000fe20000010000 */
[-C--:B------:R-:W-:Y:S01]  /*b0a0*/  FMUL.FTZ R159, R177, R71.reuse ;  /* 0x00000047b19f7220 */ /* 0x080fe20000410000 */
[----:B------:R-:W-:Y:S01]  /*b0b0*/  FFMA.FTZ R168, R13, -R71, R219 ;  /* 0x800000470da87223 */ /* 0x000fe200000100db */
[----:B------:R-:W-:Y:S01]  /*b0c0*/  FFMA.FTZ R170, R217, R160, R170 ;  /* 0x000000a0d9aa7223 */ /* 0x000fe200000100aa */
[----:B------:R-:W-:Y:S01]  /*b0d0*/  FADD.FTZ R4, R4, R161 ;  /* 0x000000a104047221 */ /* 0x000fe20000010000 */
[----:B------:R-:W-:Y:S01]  /*b0e0*/  FMUL.FTZ R161, R191, R69 ;  /* 0x00000045bfa17220 */ /* 0x000fe20000410000 */
[----:B------:R-:W-:Y:S01]  /*b0f0*/  FFMA.FTZ R66, R168, R159, R167 ;  /* 0x0000009fa8427223 */ /* 0x000fe200000100a7 */
[----:B------:R-:W-:Y:S01]  /*b100*/  FADD.FTZ R5, R5, R170 ;  /* 0x000000aa05057221 */ /* 0x000fe20000010000 */
[----:B------:R-:W-:Y:S01]  /*b110*/  FADD.FTZ R4, R4, R67 ;  /* 0x0000004304047221 */ /* 0x000fe20000010000 */
[----:B------:R-:W-:Y:S01]  /*b120*/  FFMA.FTZ R170, R12, -R69, R235 ;  /* 0x800000450caa7223 */ /* 0x000fe200000100eb */
[----:B------:R-:W-:Y:S01]  /*b130*/  FMUL.FTZ R67, R133, R161 ;  /* 0x000000a185437220 */ /* 0x000fe20000410000 */
[----:B------:R-:W-:Y:S01]  /*b140*/  FADD.FTZ R5, R5, R66 ;  /* 0x0000004205057221 */ /* 0x000fe20000010000 */
[----:B------:R-:W-:Y:S01]  /*b150*/  FMUL.FTZ R66, R164, R69 ;  /* 0x00000045a4427220 */ /* 0x000fe20000410000 */
[----:B------:R-:W-:Y:S01]  /*b160*/  STS [R173+0x860], R226 ;  /* 0x000860e2ad007388 */ /* 0x000fe20000000800 */
[----:B------:R-:W-:Y:S01]  /*b170*/  FMUL.FTZ R172, R132, R159 ;  /* 0x0000009f84ac7220 */ /* 0x000fe20000410000 */
[----:B0-----:R-:W-:Y:S01]  /*b180*/  FMUL.FTZ R229, R178, R61 ;  /* 0x0000003db2e57220 */ /* 0x001fe20000410000 */
[-C--:B------:R-:W-:Y:S01]  /*b190*/  FFMA.FTZ R227, R170, R66.reuse, -R67 ;  /* 0x00000042aae37223 */ /* 0x080fe20000010843 */
[----:B------:R0:W-:Y:S01]  /*b1a0*/  STS [R173+0x864], R213 ;  /* 0x000864d5ad007388 */ /* 0x0001e20000000800 */
[----:B------:R-:W-:Y:S01]  /*b1b0*/  FMUL.FTZ R67, R133, R66 ;  /* 0x0000004285437220 */ /* 0x000fe20000410000 */
[----:B------:R-:W-:Y:S01]  /*b1c0*/  FFMA.FTZ R167, R168, R165, -R172 ;  /* 0x000000a5a8a77223 */ /* 0x000fe200000108ac */
[----:B------:R-:W-:Y:S01]  /*b1d0*/  FMUL.FTZ R165, R181, R63 ;  /* 0x0000003fb5a57220 */ /* 0x000fe20000410000 */
[----:B------:R-:W-:Y:S01]  /*b1e0*/  STS [R173+0x868], R224 ;  /* 0x000868e0ad007388 */ /* 0x000fe20000000800 */
[----:B------:R-:W-:Y:S01]  /*b1f0*/  FFMA.FTZ R66, R170, R161, R67 ;  /* 0x000000a1aa427223 */ /* 0x000fe20000010043 */
[----:B------:R-:W-:Y:S01]  /*b200*/  FADD.FTZ R4, R4, R167 ;  /* 0x000000a704047221 */ /* 0x000fe20000010000 */
[----:B------:R-:W-:Y:S01]  /*b210*/  FMUL.FTZ R179, R134, R165 ;  /* 0x000000a586b37220 */ /* 0x000fe20000410000 */
[----:B------:R-:W-:Y:S01]  /*b220*/  STS [R173+0x870], R218 ;  /* 0x000870daad007388 */ /* 0x000fe20000000800 */
[----:B------:R-:W-:Y:S01]  /*b230*/  FADD.FTZ R5, R5, R66 ;  /* 0x0000004205057221 */ /* 0x000fe20000010000 */
[----:B------:R-:W-:Y:S01]  /*b240*/  FADD.FTZ R227, R4, R227 ;  /* 0x000000e304e37221 */ /* 0x000fe20000010000 */
[----:B------:R-:W-:Y:S01]  /*b250*/  FMUL.FTZ R4, R169, UR55 ;  /* 0x00000037a9047c20 */ /* 0x000fe20008410000 */
[----:B------:R-:W-:Y:S01]  /*b260*/  STS [R173+0x874], R225 ;  /* 0x000874e1ad007388 */ /* 0x000fe20000000800 */
[----:B------:R-:W-:Y:S01]  /*b270*/  FMUL.FTZ R167, R140, UR55 ;  /* 0x000000378ca77c20 */ /* 0x000fe20008410000 */
[----:B------:R-:W-:Y:S01]  /*b280*/  MOV R66, UR57 ;  /* 0x0000003900427c02 */ /* 0x000fe20008000f00 */
[----:B------:R-:W-:Y:S01]  /*b290*/  FFMA.FTZ R187, R139, UR56, R4 ;  /* 0x000000388bbb7c23 */ /* 0x000fe20008010004 */
[----:B------:R-:W-:Y:S01]  /*b2a0*/  STS [R173+0x878], R238 ;  /* 0x000878eead007388 */ /* 0x000fe20000000800 */
[----:B------:R-:W-:Y:S01]  /*b2b0*/  FMUL.FTZ R4, R199, UR55 ;  /* 0x00000037c7047c20 */ /* 0x000fe20008410000 */
[----:B------:R-:W-:Y:S01]  /*b2c0*/  FFMA.FTZ R184, R200, UR56, -R167 ;  /* 0x00000038c8b87c23 */ /* 0x000fe200080108a7 */
[----:B------:R-:W-:Y:S01]  /*b2d0*/  FMUL.FTZ R167, R193, UR55 ;  /* 0x00000037c1a77c20 */ /* 0x000fe20008410000 */
[----:B------:R-:W-:Y:S01]  /*b2e0*/  STS [R173+0x87c], R234 ;  /* 0x00087ceaad007388 */ /* 0x000fe20000000800 */
[----:B------:R-:W-:Y:S01]  /*b2f0*/  LEA R66, R66, -R121, 0x1 ;  /* 0x8000007942427211 */ /* 0x000fe200078e08ff */
[----:B0-----:R-:W-:Y:S01]  /*b300*/  FMUL.FTZ R213, R2, UR55 ;  /* 0x0000003702d57c20 */ /* 0x001fe20008410000 */
[----:B------:R-:W-:Y:S01]  /*b310*/  FFMA.FTZ R167, R178, UR56, -R167 ;  /* 0x00000038b2a77c23 */ /* 0x000fe200080108a7 */
[----:B------:R-:W-:Y:S01]  /*b320*/  STS [R173+0x880], R237 ;  /* 0x000880edad007388 */ /* 0x000fe20000000800 */
[----:B------:R-:W-:Y:S01]  /*b330*/  ISETP.GE.AND P1, PT, R66, 0x1, PT ;  /* 0x000000014200780c */ /* 0x000fe20003f26270 */
[----:B------:R-:W-:Y:S01]  /*b340*/  FMUL.FTZ R206, R155, UR55 ;  /* 0x000000379bce7c20 */ /* 0x000fe20008410000 */
[----:B------:R-:W-:Y:S01]  /*b350*/  FFMA.FTZ R211, R162, UR56, -R211 ;  /* 0x00000038a2d37c23 */ /* 0x000fe200080108d3 */
[----:B------:R-:W-:Y:S01]  /*b360*/  STS [R173+0x884], R239 ;  /* 0x000884efad007388 */ /* 0x000fe20000000800 */
[C---:B------:R-:W-:Y:S01]  /*b370*/  FMUL.FTZ R210, R205.reuse, UR55 ;  /* 0x00000037cdd27c20 */ /* 0x040fe20008410000 */
[----:B------:R-:W-:Y:S01]  /*b380*/  FFMA.FTZ R206, R205, UR56, -R206 ;  /* 0x00000038cdce7c23 */ /* 0x000fe200080108ce */
[----:B------:R-:W-:Y:S01]  /*b390*/  FFMA.FTZ R198, R176, UR56, R213 ;  /* 0x00000038b0c67c23 */ /* 0x000fe200080100d5 */
[----:B------:R-:W-:Y:S01]  /*b3a0*/  STS [R173+0x888], R240 ;  /* 0x000888f0ad007388 */ /* 0x000fe20000000800 */
[----:B------:R-:W-:Y:S01]  /*b3b0*/  FMUL.FTZ R213, R182, UR55 ;  /* 0x00000037b6d57c20 */ /* 0x000fe20008410000 */
[----:B------:R-:W-:Y:S01]  /*b3c0*/  FMUL.FTZ R219, R204, UR55 ;  /* 0x00000037ccdb7c20 */ /* 0x000fe20008410000 */
[----:B------:R-:W-:Y:S01]  /*b3d0*/  FFMA.FTZ R174, R171, UR56, -R174 ;  /* 0x00000038abae7c23 */ /* 0x000fe200080108ae */
[----:B------:R-:W-:Y:S01]  /*b3e0*/  STS [R173+0x88c], R242 ;  /* 0x00088cf2ad007388 */ /* 0x000fe20000000800 */
[----:B------:R-:W-:Y:S01]  /*b3f0*/  FFMA.FTZ R213, R64, UR56, -R213 ;  /* 0x0000003840d57c23 */ /* 0x000fe200080108d5 */
[----:B------:R-:W-:Y:S01]  /*b400*/  FFMA.FTZ R210, R155, UR56, R210 ;  /* 0x000000389bd27c23 */ /* 0x000fe200080100d2 */
[----:B------:R-:W-:Y:S01]  /*b410*/  FFMA.FTZ R219, R154, UR56, R219 ;  /* 0x000000389adb7c23 */ /* 0x000fe200080100db */
[----:B------:R-:W-:Y:S04]  /*b420*/  STS [R173+0x890], R243 ;  /* 0x000890f3ad007388 */ /* 0x000fe80000000800 */
[----:B------:R-:W-:Y:S04]  /*b430*/  STS [R173+0x894], R244 ;  /* 0x000894f4ad007388 */ /* 0x000fe80000000800 */
[----:B------:R0:W-:Y:S02]  /*b440*/  STS [R173+0x898], R196 ;  /* 0x000898c4ad007388 */ /* 0x0001e40000000800 */
[----:B0-----:R-:W-:-:S04]  /*b450*/  FMUL.FTZ R173, R166, R63 ;  /* 0x0000003fa6ad7220 */ /* 0x001fc80000410000 */
[-C--:B------:R-:W-:Y:S01]  /*b460*/  FMUL.FTZ R172, R134, R173.reuse ;  /* 0x000000ad86ac7220 */ /* 0x080fe20000410000 */
[C---:B------:R-:W-:Y:S01]  /*b470*/  FFMA.FTZ R212, R236.reuse, R173, -R179 ;  /* 0x000000adecd47223 */ /* 0x040fe200000108b3 */
[----:B------:R-:W-:Y:S01]  /*b480*/  FMUL.FTZ R173, R193, R61 ;  /* 0x0000003dc1ad7220 */ /* 0x000fe20000410000 */
[----:B------:R-:W-:Y:S01]  /*b490*/  FFMA.FTZ R179, R141, UR56, R4 ;  /* 0x000000388db37c23 */ /* 0x000fe20008010004 */
[----:B------:R-:W-:Y:S01]  /*b4a0*/  FFMA.FTZ R172, R236, R165, R172 ;  /* 0x000000a5ecac7223 */ /* 0x000fe200000100ac */
[----:B------:R-:W-:Y:S01]  /*b4b0*/  FMUL.FTZ R4, R178, UR55 ;  /* 0x00000037b2047c20 */ /* 0x000fe20008410000 */
[----:B------:R-:W-:Y:S02]  /*b4c0*/  FMUL.FTZ R178, R166, UR55 ;  /* 0x00000037a6b27c20 */ /* 0x000fe40008410000 */
[----:B------:R-:W-:Y:S01]  /*b4d0*/  FADD.FTZ R67, R5, R172 ;  /* 0x000000ac05437221 */ /* 0x000fe20000010000 */
[----:B------:R-:W-:Y:S01]  /*b4e0*/  FMUL.FTZ R5, R135, UR55 ;  /* 0x0000003787057c20 */ /* 0x000fe20008410000 */
[----:B------:R-:W-:Y:S01]  /*b4f0*/  FMUL.FTZ R172, R139, UR55 ;  /* 0x000000378bac7c20 */ /* 0x000fe20008410000 */
[----:B------:R-:W-:Y:S01]  /*b500*/  FFMA.FTZ R195, R193, UR56, R4 ;  /* 0x00000038c1c37c23 */ /* 0x000fe20008010004 */
[----:B------:R-:W-:Y:S01]  /*b510*/  FMUL.FTZ R4, R177, UR55 ;  /* 0x00000037b1047c20 */ /* 0x000fe20008410000 */
[----:B------:R-:W-:Y:S01]  /*b520*/  FFMA.FTZ R190, R142, UR56, -R5 ;  /* 0x000000388ebe7c23 */ /* 0x000fe20008010805 */
[----:B------:R-:W-:Y:S01]  /*b530*/  FMUL.FTZ R5, R200, UR55 ;  /* 0x00000037c8057c20 */ /* 0x000fe20008410000 */
[----:B------:R-:W-:Y:S01]  /*b540*/  FFMA.FTZ R189, R169, UR56, -R172 ;  /* 0x00000038a9bd7c23 */ /* 0x000fe200080108ac */
[----:B------:R-:W-:Y:S01]  /*b550*/  FMUL.FTZ R172, R141, UR55 ;  /* 0x000000378dac7c20 */ /* 0x000fe20008410000 */
[----:B------:R-:W-:Y:S01]  /*b560*/  FFMA.FTZ R203, R175, UR56, -R4 ;  /* 0x00000038afcb7c23 */ /* 0x000fe20008010804 */
[----:B------:R-:W-:Y:S01]  /*b570*/  FFMA.FTZ R180, R140, UR56, R5 ;  /* 0x000000388cb47c23 */ /* 0x000fe20008010005 */
[----:B------:R-:W-:Y:S01]  /*b580*/  FMUL.FTZ R5, R171, UR55 ;  /* 0x00000037ab057c20 */ /* 0x000fe20008410000 */
[----:B------:R-:W-:Y:S01]  /*b590*/  FFMA.FTZ R183, R199, UR56, -R172 ;  /* 0x00000038c7b77c23 */ /* 0x000fe200080108ac */
[----:B------:R-:W-:Y:S01]  /*b5a0*/  FMUL.FTZ R4, R175, UR55 ;  /* 0x00000037af047c20 */ /* 0x000fe20008410000 */
[----:B------:R-:W-:Y:S01]  /*b5b0*/  FFMA.FTZ R175, R181, UR56, R178 ;  /* 0x00000038b5af7c23 */ /* 0x000fe200080100b2 */
[----:B------:R-:W-:Y:S01]  /*b5c0*/  FFMA.FTZ R172, R194, UR56, R5 ;  /* 0x00000038c2ac7c23 */ /* 0x000fe20008010005 */
[----:B------:R-:W-:Y:S01]  /*b5d0*/  FMUL.FTZ R5, R126, R173 ;  /* 0x000000ad7e057220 */ /* 0x000fe20000410000 */
[----:B------:R-:W-:Y:S01]  /*b5e0*/  FFMA.FTZ R209, R177, UR56, R4 ;  /* 0x00000038b1d17c23 */ /* 0x000fe20008010004 */
[----:B------:R-:W-:Y:S01]  /*b5f0*/  FMUL.FTZ R4, R185, UR55 ;  /* 0x00000037b9047c20 */ /* 0x000fe20008410000 */
[----:B------:R-:W-:Y:S01]  /*b600*/  FMUL.FTZ R178, R65, UR55 ;  /* 0x0000003741b27c20 */ /* 0x000fe20008410000 */
[----:B------:R-:W-:Y:S01]  /*b610*/  FFMA.FTZ R216, R192, R229, -R5 ;  /* 0x000000e5c0d87223 */ /* 0x000fe20000010805 */
[----:B------:R-:W-:-:S02]  /*b620*/  FMUL.FTZ R5, R191, UR55 ;  /* 0x00000037bf057c20 */ /* 0x000fc40008410000 */
[----:B------:R-:W-:Y:S02]  /*b630*/  FFMA.FTZ R178, R185, UR56, R178 ;  /* 0x00000038b9b27c23 */ /* 0x000fe400080100b2 */
[C---:B------:R-:W-:Y:S01]  /*b640*/  FFMA.FTZ R166, R164.reuse, UR56, -R5 ;  /* 0x00000038a4a67c23 */ /* 0x040fe20008010805 */
[----:B------:R-:W-:Y:S01]  /*b650*/  FMUL.FTZ R164, R164, UR55 ;  /* 0x00000037a4a47c20 */ /* 0x000fe20008410000 */
[----:B------:R-:W-:-:S03]  /*b660*/  FMUL.FTZ R5, R176, UR55 ;  /* 0x00000037b0057c20 */ /* 0x000fc60008410000 */
[----:B------:R-:W-:Y:S01]  /*b670*/  FFMA.FTZ R207, R191, UR56, R164 ;  /* 0x00000038bfcf7c23 */ /* 0x000fe200080100a4 */
[----:B------:R-:W-:Y:S01]  /*b680*/  FFMA.FTZ R164, R2, UR56, -R5 ;  /* 0x0000003802a47c23 */ /* 0x000fe20008010805 */
[----:B------:R-:W-:Y:S01]  /*b690*/  FMUL.FTZ R5, R162, UR55 ;  /* 0x00000037a2057c20 */ /* 0x000fe20008410000 */
[----:B------:R-:W-:Y:S01]  /*b6a0*/  FMUL.FTZ R2, R223, UR55 ;  /* 0x00000037df027c20 */ /* 0x000fe20008410000 */
[----:B------:R-:W-:Y:S01]  /*b6b0*/  FFMA.FTZ R162, R65, UR56, -R4 ;  /* 0x0000003841a27c23 */ /* 0x000fe20008010804 */
[----:B------:R-:W-:Y:S01]  /*b6c0*/  FMUL.FTZ R65, R64, UR55 ;  /* 0x0000003740417c20 */ /* 0x000fe20008410000 */
[----:B------:R-:W-:Y:S01]  /*b6d0*/  FFMA.FTZ R196, R186, UR56, R5 ;  /* 0x00000038bac47c23 */ /* 0x000fe20008010005 */
[----:B------:R-:W-:Y:S01]  /*b6e0*/  FMUL.FTZ R5, R154, UR55 ;  /* 0x000000379a057c20 */ /* 0x000fe20008410000 */
[C---:B------:R-:W-:Y:S01]  /*b6f0*/  FFMA.FTZ R205, R3.reuse, UR56, -R2 ;  /* 0x0000003803cd7c23 */ /* 0x040fe20008010802 */
[----:B------:R-:W-:Y:S02]  /*b700*/  FMUL.FTZ R2, R3, UR55 ;  /* 0x0000003703027c20 */ /* 0x000fe40008410000 */
[----:B------:R-:W-:Y:S01]  /*b710*/  FFMA.FTZ R208, R204, UR56, -R5 ;  /* 0x00000038ccd07c23 */ /* 0x000fe20008010805 */
        /* <DEDUP_REMOVED lines=32> */
.L_x_12936:
[----:B------:R-:W-:Y:S05]  /*b920*/  BSYNC B0 ;  /* 0x0000000000007941 */ /* 0x000fea0003800000 */
.L_x_12935:
[----:B------:R-:W-:Y:S01]  /*b930*/  USHF.R.U32.HI UR44, URZ, 0x1, UR35 ;  /* 0x000000013f2c7899 */ /* 0x000fe20008011623 */
[----:B------:R-:W-:Y:S01]  /*b940*/  FMUL.FTZ R64, R0, R147 ;  /* 0x0000009300407220 */ /* 0x000fe20000410000 */
[----:B------:R-:W-:Y:S01]  /*b950*/  FMUL.FTZ R229, R126, R229 ;  /* 0x000000e57ee57220 */ /* 0x000fe20000410000 */
[-C--:B------:R-:W-:Y:S01]  /*b960*/  FFMA.FTZ R147, R9, -R59.reuse, R202 ;  /* 0x8000003b09937223 */ /* 0x080fe200000100ca */
[----:B------:R-:W-:Y:S01]  /*b970*/  USHF.R.U64 UR55, UR34, 0x1, UR35 ;  /* 0x0000000122377899 */ /* 0x000fe20008001223 */
[----:B------:R-:W-:Y:S01]  /*b980*/  FMUL.FTZ R202, R194, R59 ;  /* 0x0000003bc2ca7220 */ /* 0x000fe20000410000 */
[----:B------:R-:W-:Y:S01]  /*b990*/  UIMAD UR56, UR44, UR52, URZ ;  /* 0x000000342c3872a4 */ /* 0x000fe2000f8e023f */
[----:B------:R-:W-:Y:S01]  /*b9a0*/  FADD.FTZ R227, R227, R212 ;  /* 0x000000d4e3e37221 */ /* 0x000fe20000010000 */
[----:B------:R-:W-:Y:S01]  /*b9b0*/  FFMA.FTZ R2, R192, R173, R229 ;  /* 0x000000adc0027223 */ /* 0x000fe200000100e5 */
[----:B------:R-:W-:Y:S01]  /*b9c0*/  UIMAD.WIDE.U32 UR44, UR55, UR52, URZ ;  /* 0x00000034372c72a5 */ /* 0x000fe2000f8e003f */
[----:B0-----:R-:W-:Y:S01]  /*b9d0*/  FMUL.FTZ R4, R171, R59 ;  /* 0x0000003bab047220 */ /* 0x001fe20000410000 */
[----:B------:R-:W-:Y:S01]  /*b9e0*/  UIMAD UR56, UR58, UR55, UR56 ;  /* 0x000000373a3872a4 */ /* 0x000fe2000f8e0238 */
[----:B------:R-:W-:Y:S01]  /*b9f0*/  FMUL.FTZ R212, R127, R202 ;  /* 0x000000ca7fd47220 */ /* 0x000fe20000410000 */
[----:B------:R-:W-:Y:S01]  /*ba00*/  FADD.FTZ R67, R67, R2 ;  /* 0x0000000243437221 */ /* 0x000fe20000010000 */
[----:B------:R-:W-:Y:S01]  /*ba10*/  UIMAD UR59, UR59, UR36, URZ ;  /* 0x000000243b3b72a4 */ /* 0x000fe2000f8e023f */
[----:B------:R-:W0:Y:S01]  /*ba20*/  LDC.64 R2, c[0x0][0x380] ;  /* 0x0000e000ff027b82 */ /* 0x000e220000000a00 */
[----:B------:R-:W-:Y:S01]  /*ba30*/  UIADD3 UR45, UR56, UR45, URZ ;  /* 0x0000002d382d7290 */ /* 0x000fe2000fffe03f */
[-C--:B------:R-:W-:Y:S01]  /*ba40*/  FFMA.FTZ R171, R147, R4.reuse, -R212 ;  /* 0x0000000493ab7223 */ /* 0x080fe200000108d4 */
[----:B------:R-:W-:Y:S01]  /*ba50*/  FMUL.FTZ R212, R127, R4 ;  /* 0x000000047fd47220 */ /* 0x000fe20000410000 */
[----:B------:R-:W-:Y:S01]  /*ba60*/  FMUL.FTZ R65, R0, R163 ;  /* 0x000000a300417220 */ /* 0x000fe20000410000 */
[----:B------:R-:W-:Y:S01]  /*ba70*/  UIMAD UR55, UR51, UR37, UR59 ;  /* 0x00000025333772a4 */ /* 0x000fe2000f8e023b */
[-C--:B------:R-:W-:Y:S01]  /*ba80*/  FMUL.FTZ R163, R141, R57.reuse ;  /* 0x000000398da37220 */ /* 0x080fe20000410000 */
[----:B------:R-:W-:Y:S01]  /*ba90*/  UIMAD.WIDE.U32 UR44, UR51, UR36, UR44 ;  /* 0x00000024332c72a5 */ /* 0x000fe2000f8e002c */
[----:B------:R-:W-:Y:S01]  /*baa0*/  FFMA.FTZ R212, R147, R202, R212 ;  /* 0x000000ca93d47223 */ /* 0x000fe200000100d4 */
[----:B------:R-:W-:Y:S01]  /*bab0*/  FADD.FTZ R216, R227, R216 ;  /* 0x000000d8e3d87221 */ /* 0x000fe20000010000 */
[-C--:B------:R-:W-:Y:S01]  /*bac0*/  FFMA.FTZ R0, R8, -R57.reuse, R201 ;  /* 0x8000003908007223 */ /* 0x080fe200000100c9 */
[----:B------:R-:W-:Y:S01]  /*bad0*/  UIADD3 UR55, UR55, UR45, URZ ;  /* 0x0000002d37377290 */ /* 0x000fe2000fffe03f */
[----:B------:R-:W-:Y:S01]  /*bae0*/  FMUL.FTZ R199, R199, R57 ;  /* 0x00000039c7c77220 */ /* 0x000fe20000410000 */
[----:B------:R-:W-:Y:S01]  /*baf0*/  ULEA UR56, UP0, UR44, UR38, 0x3 ;  /* 0x000000262c387291 */ /* 0x000fe2000f80183f */
[----:B------:R-:W-:Y:S01]  /*bb00*/  FMUL.FTZ R5, R136, R163 ;  /* 0x000000a388057220 */ /* 0x000fe20000410000 */
[----:B------:R-:W-:Y:S01]  /*bb10*/  UIADD3 UR45, UR7, -UR14, URZ ;  /* 0x8000000e072d7290 */ /* 0x000fe2000fffe03f */
[----:B------:R-:W-:Y:S01]  /*bb20*/  FADD.FTZ R67, R67, R212 ;  /* 0x000000d443437221 */ /* 0x000fe20000010000 */
[-C--:B------:R-:W-:Y:S01]  /*bb30*/  FMUL.FTZ R212, R140, R54.reuse ;  /* 0x000000368cd47220 */ /* 0x080fe20000410000 */
[----:B------:R-:W-:Y:S01]  /*bb40*/  ULEA.HI.X UR55, UR44, UR39, UR55, 0x3, UP0 ;  /* 0x000000272c377291 */ /* 0x000fe200080f1c37 */
[----:B------:R-:W-:Y:S01]  /*bb50*/  FADD.FTZ R216, R216, R171 ;  /* 0x000000abd8d87221 */ /* 0x000fe20000010000 */
[----:B------:R-:W-:Y:S01]  /*bb60*/  UIMAD UR44, UR45, -0x400, URZ ;  /* 0xfffffc002d2c78a4 */ /* 0x000fe2000f8e023f */
[-C--:B------:R-:W-:Y:S01]  /*bb70*/  FFMA.FTZ R201, R0, R199.reuse, -R5 ;  /* 0x000000c700c97223 */ /* 0x080fe20000010805 */
[-C--:B------:R-:W-:Y:S01]  /*bb80*/  FFMA.FTZ R171, R7, -R54.reuse, R144 ;  /* 0x8000003607ab7223 */ /* 0x080fe20000010090 */
[----:B------:R-:W-:Y:S01]  /*bb90*/  FMUL.FTZ R200, R200, R54 ;  /* 0x00000036c8c87220 */ /* 0x000fe20000410000 */
[----:B------:R-:W-:Y:S01]  /*bba0*/  FMUL.FTZ R144, R137, R212 ;  /* 0x000000d489907220 */ /* 0x000fe20000410000 */
[----:B------:R-:W-:Y:S01]  /*bbb0*/  LEA R4, P1, R121, UR56, 0x2 ;  /* 0x0000003879047c11 */ /* 0x000fe2000f8210ff */
[----:B------:R-:W-:Y:S01]  /*bbc0*/  FMUL.FTZ R199, R136, R199 ;  /* 0x000000c788c77220 */ /* 0x000fe20000410000 */
[----:B------:R-:W-:Y:S01]  /*bbd0*/  FADD.FTZ R201, R216, R201 ;  /* 0x000000c9d8c97221 */ /* 0x000fe20000010000 */
[-C--:B------:R-:W-:Y:S01]  /*bbe0*/  FFMA.FTZ R216, R171, R200.reuse, -R144 ;  /* 0x000000c8abd87223 */ /* 0x080fe20000010890 */
[----:B------:R-:W-:Y:S01]  /*bbf0*/  LEA.HI.X R5, R121, UR55, RZ, 0x2, P1 ;  /* 0x0000003779057c11 */ /* 0x000fe200088f14ff */
[----:B------:R-:W-:Y:S01]  /*bc00*/  FFMA.FTZ R218, R0, R163, R199 ;  /* 0x000000a300da7223 */ /* 0x000fe200000100c7 */
[----:B------:R-:W-:Y:S01]  /*bc10*/  MOV R227, UR44 ;  /* 0x0000002c00e37c02 */ /* 0x000fe20008000f00 */
[----:B------:R-:W-:Y:S01]  /*bc20*/  FMUL.FTZ R200, R137, R200 ;  /* 0x000000c889c87220 */ /* 0x000fe20000410000 */
[----:B------:R-:W-:Y:S01]  /*bc30*/  USHF.L.U64.HI UR45, UR5, 0x2, UR4 ;  /* 0x00000002052d7899 */ /* 0x000fe20008010204 */
[----:B------:R-:W-:Y:S01]  /*bc40*/  FADD.FTZ R67, R67, R218 ;  /* 0x000000da43437221 */ /* 0x000fe20000010000 */
[----:B------:R-:W-:Y:S01]  /*bc50*/  USHF.L.U32 UR44, UR5, 0x2, URZ ;  /* 0x00000002052c7899 */ /* 0x000fe2000800063f */
[----:B------:R-:W-:Y:S01]  /*bc60*/  FFMA.FTZ R200, R171, R212, R200 ;  /* 0x000000d4abc87223 */ /* 0x000fe200000100c8 */
[----:B------:R-:W-:-:S04]  /*bc70*/  IMAD.WIDE R4, R227, 0x4, R4 ;  /* 0x00000004e3047825 */ /* 0x000fc800078e0204 */
[----:B------:R-:W-:Y:S01]  /*bc80*/  FADD.FTZ R146, R146, R65 ;  /* 0x0000004192927221 */ /* 0x000fe20000010000 */
[-C--:B------:R-:W-:Y:S01]  /*bc90*/  FMUL.FTZ R199, R169, R49.reuse ;  /* 0x00000031a9c77220 */ /* 0x080fe20000410000 */
[----:B------:R-:W-:Y:S01]  /*bca0*/  FADD.FTZ R67, R67, R200 ;  /* 0x000000c843437221 */ /* 0x000fe20000010000 */
[----:B0-----:R-:W-:Y:S01]  /*bcb0*/  IMAD R218, R2, UR45, RZ ;  /* 0x0000002d02da7c24 */ /* 0x001fe2000f8e02ff */
[----:B------:R-:W-:Y:S01]  /*bcc0*/  IADD3 R200, R121, 0x20, RZ ;  /* 0x0000002079c87810 */ /* 0x000fe20007ffe0ff */
[-C--:B------:R-:W-:Y:S01]  /*bcd0*/  FMUL.FTZ R169, R139, R49.reuse ;  /* 0x000000318ba97220 */ /* 0x080fe20000410000 */
[----:B------:R-:W-:Y:S01]  /*bce0*/  FFMA.FTZ R144, R6, -R49, R143 ;  /* 0x8000003106907223 */ /* 0x000fe2000001008f */
[----:B------:R-:W-:Y:S02]  /*bcf0*/  IMAD R65, R3, UR44, R218 ;  /* 0x0000002c03417c24 */ /* 0x000fe4000f8e02da */
[----:B------:R-:W-:Y:S01]  /*bd00*/  FADD.FTZ R201, R201, R216 ;  /* 0x000000d8c9c97221 */ /* 0x000fe20000010000 */
[----:B------:R-:W-:Y:S01]  /*bd10*/  IMAD.WIDE.U32 R2, R2, UR44, R4 ;  /* 0x0000002c02027c25 */ /* 0x000fe2000f8e0004 */
[----:B------:R-:W-:-:S03]  /*bd20*/  LEA.HI.SX32 R5, R200, R121, 0x1b ;  /* 0x00000079c8057211 */ /* 0x000fc600078fdaff */
[----:B------:R-:W-:Y:S01]  /*bd30*/  FMUL.FTZ R143, R138, R169 ;  /* 0x000000a98a8f7220 */ /* 0x000fe20000410000 */
[----:B------:R-:W-:Y:S01]  /*bd40*/  ISETP.GE.AND P1, PT, R66, 0x21, PT ;  /* 0x000000214200780c */ /* 0x000fe20003f26270 */
[-C--:B------:R-:W-:Y:S01]  /*bd50*/  FMUL.FTZ R4, R135, R44.reuse ;  /* 0x0000002c87047220 */ /* 0x080fe20000410000 */
[----:B------:R-:W-:Y:S01]  /*bd60*/  IADD3 R3, R3, R65, RZ ;  /* 0x0000004103037210 */ /* 0x000fe20007ffe0ff */
[-C--:B------:R-:W-:Y:S01]  /*bd70*/  FFMA.FTZ R216, R144, R199.reuse, -R143 ;  /* 0x000000c790d87223 */ /* 0x080fe2000001088f */
[----:B------:R-:W-:Y:S01]  /*bd80*/  LEA R65, R5, UR54, 0x2 ;  /* 0x0000003605417c11 */ /* 0x000fe2000f8e10ff */
[-C--:B------:R-:W-:Y:S01]  /*bd90*/  FMUL.FTZ R142, R142, R44.reuse ;  /* 0x0000002c8e8e7220 */ /* 0x080fe20000410000 */
[----:B------:R-:W-:Y:S01]  /*bda0*/  FMUL.FTZ R199, R138, R199 ;  /* 0x000000c78ac77220 */ /* 0x000fe20000410000 */
[----:B------:R-:W-:Y:S01]  /*bdb0*/  FADD.FTZ R201, R201, R216 ;  /* 0x000000d8c9c97221 */ /* 0x000fe20000010000 */
[----:B------:R-:W-:Y:S01]  /*bdc0*/  FFMA.FTZ R245, R122, -R44, R245 ;  /* 0x8000002c7af57223 */ /* 0x000fe200000100f5 */
[----:B------:R-:W-:Y:S01]  /*bdd0*/  FMUL.FTZ R216, R149, R4 ;  /* 0x0000000495d87220 */ /* 0x000fe20000410000 */
[----:B------:R-:W0:Y:S01]  /*bde0*/  LDS R65, [R65+0x8c0] ;  /* 0x0008c00041417984 */ /* 0x000e220000000800 */
[----:B------:R-:W-:Y:S01]  /*bdf0*/  FFMA.FTZ R200, R144, R169, R199 ;  /* 0x000000a990c87223 */ /* 0x000fe200000100c7 */
[----:B------:R-:W-:Y:S01]  /*be00*/  BSSY B0, `(.L_x_12937) ;  /* 0x0000009000007945 */ /* 0x000fe20003800000 */
[----:B------:R-:W-:Y:S01]  /*be10*/  FFMA.FTZ R216, R245, R142, -R216 ;  /* 0x0000008ef5d87223 */ /* 0x000fe200000108d8 */
[----:B------:R-:W-:Y:S01]  /*be20*/  FADD.FTZ R145, R145, -R64 ;  /* 0x8000004091917221 */ /* 0x000fe20000010000 */
[----:B------:R-:W-:Y:S01]  /*be30*/  FADD.FTZ R64, R67, R200 ;  /* 0x000000c843407221 */ /* 0x000fe20000010000 */
[----:B------:R-:W-:Y:S01]  /*be40*/  IADD3 R200, R121, 0x40, RZ ;  /* 0x0000004079c87810 */ /* 0x000fe20007ffe0ff */
[----:B------:R-:W-:Y:S01]  /*be50*/  FADD.FTZ R5, R201, R216 ;  /* 0x000000d8c9057221 */ /* 0x000fe20000010000 */
[----:B------:R-:W-:Y:S01]  /*be60*/  IADD3 R216, R121, 0x60, RZ ;  /* 0x0000006079d87810 */ /* 0x000fe20007ffe0ff */
[----:B------:R-:W-:Y:S06]  /*be70*/  @!P1 BRA `(.L_x_12938) ;  /* 0x0000000000049947 */ /* 0x000fec0003800000 */
[----:B0-----:R1:W-:Y:S02]  /*be80*/  REDG.E.ADD.F32.FTZ.RN.STRONG.GPU desc[UR20][R2.64+-0xf80], R65 ;  /* 0xfff08041020079a6 */ /* 0x0013e4000c10f394 */
.L_x_12938:
[----:B------:R-:W-:Y:S05]  /*be90*/  BSYNC B0 ;  /* 0x0000000000007941 */ /* 0x000fea0003800000 */
.L_x_12937:
[-C--:B------:R-:W-:Y:S01]  /*bea0*/  LEA.HI.SX32 R200, R200, R121.reuse, 0x1b ;  /* 0x00000079c8c87211 */ /* 0x080fe200078fdaff */
[----:B------:R-:W-:Y:S01]  /*beb0*/  BSSY B0, `(.L_x_12939) ;  /* 0x0000010000007945 */ /* 0x000fe20003800000 */
[----:B------:R-:W-:Y:S02]  /*bec0*/  ISETP.GE.AND P6, PT, R66, 0x41, PT ;  /* 0x000000414200780c */ /* 0x000fe40003fc6270 */
[----:B01----:R-:W-:Y:S02]  /*bed0*/  LEA R65, R200, UR54, 0x2 ;  /* 0x00000036c8417c11 */ /* 0x003fe4000f8e10ff */
[C---:B------:R-:W-:Y:S02]  /*bee0*/  IADD3 R218, R121.reuse, 0x80, RZ ;  /* 0x0000008079da7810 */ /* 0x040fe40007ffe0ff */
[----:B------:R-:W-:Y:S02]  /*bef0*/  LEA.HI.SX32 R216, R216, R121, 0x1b ;  /* 0x00000079d8d87211 */ /* 0x000fe400078fdaff */
[----:B------:R-:W0:Y:S01]  /*bf00*/  LDS R65, [R65+0x940] ;  /* 0x0009400041417984 */ /* 0x000e220000000800 */
[----:B------:R-:W-:-:S02]  /*bf10*/  IADD3 R222, R121, 0xa0, RZ ;  /* 0x000000a079de7810 */ /* 0x000fc40007ffe0ff */
        /* <DEDUP_REMOVED lines=9> */
.L_x_12940:
[----:B------:R-:W-:Y:S05]  /*bfb0*/  BSYNC B0 ;  /* 0x0000000000007941 */ /* 0x000fea0003800000 */
.L_x_12939:
[----:B01----:R0:W1:Y:S01]  /*bfc0*/  LDS R65, [R216+0x9c0] ;  /* 0x0009c000d8417984 */ /* 0x0030620000000800 */
[----:B------:R-:W-:Y:S01]  /*bfd0*/  BSSY B0, `(.L_x_12941) ;  /* 0x0000006000007945 */ /* 0x000fe20003800000 */
[----:B------:R-:W-:Y:S02]  /*bfe0*/  IADD3 R200, R121, 0xc0, RZ ;  /* 0x000000c079c87810 */ /* 0x000fe40007ffe0ff */
[----:B------:R-:W-:Y:S02]  /*bff0*/  LEA.HI.SX32 R222, R222, R121, 0x1b ;  /* 0x00000079dede7211 */ /* 0x000fe400078fdaff */
[----:B------:R-:W-:Y:S01]  /*c000*/  LEA R218, R218, UR54, 0x2 ;  /* 0x00000036dada7c11 */ /* 0x000fe2000f8e10ff */
[----:B------:R-:W-:Y:S06]  /*c010*/  @!P1 BRA `(.L_x_12942) ;  /* 0x0000000000049947 */ /* 0x000fec0003800000 */
[----:B-1----:R2:W-:Y:S02]  /*c020*/  REDG.E.ADD.F32.FTZ.RN.STRONG.GPU desc[UR20][R2.64+-0xe80], R65 ;  /* 0xfff18041020079a6 */ /* 0x0025e4000c10f394 */
.L_x_12942:
[----:B------:R-:W-:Y:S05]  /*c030*/  BSYNC B0 ;  /* 0x0000000000007941 */ /* 0x000fea0003800000 */
.L_x_12941:
[----:B-12---:R1:W2:Y:S01]  /*c040*/  LDS R65, [R218+0xa40] ;  /* 0x000a4000da417984 */ /* 0x0062a20000000800 */
[----:B------:R-:W-:Y:S01]  /*c050*/  BSSY B0, `(.L_x_12943) ;  /* 0x0000006000007945 */ /* 0x000fe20003800000 */
[----:B0-----:R-:W-:Y:S02]  /*c060*/  IADD3 R216, R121, 0xe0, RZ ;  /* 0x000000e079d87810 */ /* 0x001fe40007ffe0ff */
[----:B------:R-:W-:Y:S02]  /*c070*/  LEA.HI.SX32 R200, R200, R121, 0x1b ;  /* 0x00000079c8c87211 */ /* 0x000fe400078fdaff */
[----:B------:R-:W-:Y:S01]  /*c080*/  LEA R222, R222, UR54, 0x2 ;  /* 0x00000036dede7c11 */ /* 0x000fe2000f8e10ff */
[----:B------:R-:W-:Y:S06]  /*c090*/  @!P2 BRA `(.L_x_12944) ;  /* 0x000000000004a947 */ /* 0x000fec0003800000 */
[----:B--2---:R0:W-:Y:S02]  /*c0a0*/  REDG.E.ADD.F32.FTZ.RN.STRONG.GPU desc[UR20][R2.64+-0xe00], R65 ;  /* 0xfff20041020079a6 */ /* 0x0041e4000c10f394 */
.L_x_12944:
[----:B------:R-:W-:Y:S05]  /*c0b0*/  BSYNC B0 ;  /* 0x0000000000007941 */ /* 0x000fea0003800000 */
.L_x_12943:
[----:B0-2---:R0:W2:Y:S01]  /*c0c0*/  LDS R65, [R222+0xac0] ;  /* 0x000ac000de417984 */ /* 0x0050a20000000800 */
[----:B------:R-:W-:Y:S01]  /*c0d0*/  BSSY B0, `(.L_x_12945) ;  /* 0x0000005000007945 */ /* 0x000fe20003800000 */
[----:B------:R-:W-:Y:S02]  /*c0e0*/  LEA.HI.SX32 R216, R216, R121, 0x1b ;  /* 0x00000079d8d87211 */ /* 0x000fe400078fdaff */
[----:B------:R-:W-:Y:S01]  /*c0f0*/  LEA R200, R200, UR54, 0x2 ;  /* 0x00000036c8c87c11 */ /* 0x000fe2000f8e10ff */
[----:B------:R-:W-:Y:S06]  /*c100*/  @!P3 BRA `(.L_x_12946) ;  /* 0x000000000004b947 */ /* 0x000fec0003800000 */
[----:B--2---:R3:W-:Y:S02]  /*c110*/  REDG.E.ADD.F32.FTZ.RN.STRONG.GPU desc[UR20][R2.64+-0xd80], R65 ;  /* 0xfff28041020079a6 */ /* 0x0047e4000c10f394 */
.L_x_12946:
[----:B------:R-:W-:Y:S05]  /*c120*/  BSYNC B0 ;  /* 0x0000000000007941 */ /* 0x000fea0003800000 */
.L_x_12945:
[----:B--23--:R2:W3:Y:S01]  /*c130*/  LDS R65, [R200+0xb40] ;  /* 0x000b4000c8417984 */ /* 0x00c4e20000000800 */
[----:B------:R-:W-:Y:S01]  /*c140*/  BSSY B0, `(.L_x_12947) ;  /* 0x0000004000007945 */ /* 0x000fe20003800000 */
[----:B------:R-:W-:-:S03]  /*c150*/  LEA R67, R216, UR54, 0x2 ;  /* 0x00000036d8437c11 */ /* 0x000fc6000f8e10ff */
[----:B------:R-:W-:Y:S05]  /*c160*/  @!P4 BRA `(.L_x_12948) ;  /* 0x000000000004c947 */ /* 0x000fea0003800000 */
[----:B---3--:R4:W-:Y:S02]  /*c170*/  REDG.E.ADD.F32.FTZ.RN.STRONG.GPU desc[UR20][R2.64+-0xd00], R65 ;  /* 0xfff30041020079a6 */ /* 0x0089e4000c10f394 */
.L_x_12948:
[----:B------:R-:W-:Y:S05]  /*c180*/  BSYNC B0 ;  /* 0x0000000000007941 */ /* 0x000fea0003800000 */
.L_x_12947:
[----:B---34-:R3:W4:Y:S01]  /*c190*/  LDS R65, [R67+0xbc0] ;  /* 0x000bc00043417984 */ /* 0x0187220000000800 */
[----:B------:R-:W-:Y:S01]  /*c1a0*/  BSSY B0, `(.L_x_12949) ;  /* 0x0000005000007945 */ /* 0x000fe20003800000 */
[C---:B--2---:R-:W-:Y:S02]  /*c1b0*/  IADD3 R200, R121.reuse, 0x100, RZ ;  /* 0x0000010079c87810 */ /* 0x044fe40007ffe0ff */
[----:B------:R-:W-:Y:S01]  /*c1c0*/  IADD3 R216, R121, 0x120, RZ ;  /* 0x0000012079d87810 */ /* 0x000fe20007ffe0ff */
[----:B------:R-:W-:Y:S06]  /*c1d0*/  @!P5 BRA `(.L_x_12950) ;  /* 0x000000000004d947 */ /* 0x000fec0003800000 */
[----:B----4-:R2:W-:Y:S02]  /*c1e0*/  REDG.E.ADD.F32.FTZ.RN.STRONG.GPU desc[UR20][R2.64+-0xc80], R65 ;  /* 0xfff38041020079a6 */ /* 0x0105e4000c10f394 */
.L_x_12950:
[----:B------:R-:W-:Y:S05]  /*c1f0*/  BSYNC B0 ;  /* 0x0000000000007941 */ /* 0x000fea0003800000 */
.L_x_12949:
[-C--:B------:R-:W-:Y:S01]  /*c200*/  LEA.HI.SX32 R200, R200, R121.reuse, 0x1b ;  /* 0x00000079c8c87211 */ /* 0x080fe200078fdaff */
[----:B------:R-:W-:Y:S01]  /*c210*/  BSSY B0, `(.L_x_12951) ;  /* 0x0000010000007945 */ /* 0x000fe20003800000 */
[----:B------:R-:W-:Y:S02]  /*c220*/  ISETP.GE.AND P6, PT, R66, 0x101, PT ;  /* 0x000001014200780c */ /* 0x000fe40003fc6270 */
[----:B--2-4-:R-:W-:Y:S02]  /*c230*/  LEA R65, R200, UR54, 0x2 ;  /* 0x00000036c8417c11 */ /* 0x014fe4000f8e10ff */
        /* <DEDUP_REMOVED lines=13> */
.L_x_12952:
[----:B------:R-:W-:Y:S05]  /*c310*/  BSYNC B0 ;  /* 0x0000000000007941 */ /* 0x000fea0003800000 */
.L_x_12951:
[----:B01----:R0:W1:Y:S01]  /*c320*/  LDS R65, [R216+0xcc0] ;  /* 0x000cc000d8417984 */ /* 0x0030620000000800 */
[----:B------:R-:W-:Y:S01]  /*c330*/  BSSY B0, `(.L_x_12953) ;  /* 0x0000006000007945 */ /* 0x000fe20003800000 */
[----:B------:R-:W-:Y:S02]  /*c340*/  IADD3 R200, R121, 0x180, RZ ;  /* 0x0000018079c87810 */ /* 0x000fe40007ffe0ff */
[----:B------:R-:W-:Y:S02]  /*c350*/  LEA.HI.SX32 R222, R222, R121, 0x1b ;  /* 0x00000079dede7211 */ /* 0x000fe400078fdaff */
[----:B------:R-:W-:Y:S01]  /*c360*/  LEA R218, R218, UR54, 0x2 ;  /* 0x00000036dada7c11 */ /* 0x000fe2000f8e10ff */
[----:B------:R-:W-:Y:S06]  /*c370*/  @!P1 BRA `(.L_x_12954) ;  /* 0x0000000000049947 */ /* 0x000fec0003800000 */
[----:B-1----:R2:W-:Y:S02]  /*c380*/  REDG.E.ADD.F32.FTZ.RN.STRONG.GPU desc[UR20][R2.64+-0xb80], R65 ;  /* 0xfff48041020079a6 */ /* 0x0025e4000c10f394 */
.L_x_12954:
[----:B------:R-:W-:Y:S05]  /*c390*/  BSYNC B0 ;  /* 0x0000000000007941 */ /* 0x000fea0003800000 */
.L_x_12953:
[----:B-12---:R1:W2:Y:S01]  /*c3a0*/  LDS R65, [R218+0xd40] ;  /* 0x000d4000da417984 */ /* 0x0062a20000000800 */
[----:B------:R-:W-:Y:S01]  /*c3b0*/  BSSY B0, `(.L_x_12955) ;  /* 0x0000006000007945 */ /* 0x000fe20003800000 */
[----:B0-----:R-:W-:Y:S02]  /*c3c0*/  IADD3 R216, R121, 0x1a0, RZ ;  /* 0x000001a079d87810 */ /* 0x001fe40007ffe0ff */
[----:B------:R-:W-:Y:S02]  /*c3d0*/  LEA.HI.SX32 R200, R200, R121, 0x1b ;  /* 0x00000079c8c87211 */ /* 0x000fe400078fdaff */
[----:B------:R-:W-:Y:S01]  /*c3e0*/  LEA R222, R222, UR54, 0x2 ;  /* 0x00000036dede7c11 */ /* 0x000fe2000f8e10ff */
[----:B------:R-:W-:Y:S06]  /*c3f0*/  @!P2 BRA `(.L_x_12956) ;  /* 0x000000000004a947 */ /* 0x000fec0003800000 */
[----:B--2---:R0:W-:Y:S02]  /*c400*/  REDG.E.ADD.F32.FTZ.RN.STRONG.GPU desc[UR20][R2.64+-0xb00], R65 ;  /* 0xfff50041020079a6 */ /* 0x0041e4000c10f394 */
.L_x_12956:
[----:B------:R-:W-:Y:S05]  /*c410*/  BSYNC B0 ;  /* 0x0000000000007941 */ /* 0x000fea0003800000 */
.L_x_12955:
[----:B0-2---:R0:W2:Y:S01]  /*c420*/  LDS R65, [R222+0xdc0] ;  /* 0x000dc000de417984 */ /* 0x0050a20000000800 */
[----:B------:R-:W-:Y:S01]  /*c430*/  BSSY B0, `(.L_x_12957) ;  /* 0x0000005000007945 */ /* 0x000fe20003800000 */
[----:B------:R-:W-:Y:S02]  /*c440*/  LEA.HI.SX32 R216, R216, R121, 0x1b ;  /* 0x00000079d8d87211 */ /* 0x000fe400078fdaff */
[----:B------:R-:W-:Y:S01]  /*c450*/  LEA R200, R200, UR54, 0x2 ;  /* 0x00000036c8c87c11 */ /* 0x000fe2000f8e10ff */
[----:B------:R-:W-:Y:S06]  /*c460*/  @!P3 BRA `(.L_x_12958) ;  /* 0x000000000004b947 */ /* 0x000fec0003800000 */
[----:B--2---:R4:W-:Y:S02]  /*c470*/  REDG.E.ADD.F32.FTZ.RN.STRONG.GPU desc[UR20][R2.64+-0xa80], R65 ;  /* 0xfff58041020079a6 */ /* 0x0049e4000c10f394 */
.L_x_12958:
[----:B------:R-:W-:Y:S05]  /*c480*/  BSYNC B0 ;  /* 0x0000000000007941 */ /* 0x000fea0003800000 */
.L_x_12957:
[----:B--2-4-:R2:W4:Y:S01]  /*c490*/  LDS R65, [R200+0xe40] ;  /* 0x000e4000c8417984 */ /* 0x0145220000000800 */
[----:B------:R-:W-:Y:S01]  /*c4a0*/  BSSY B0, `(.L_x_12959) ;  /* 0x0000004000007945 */ /* 0x000fe20003800000 */
[----:B---3--:R-:W-:-:S03]  /*c4b0*/  LEA R67, R216, UR54, 0x2 ;  /* 0x00000036d8437c11 */ /* 0x008fc6000f8e10ff */
[----:B------:R-:W-:Y:S05]  /*c4c0*/  @!P4 BRA `(.L_x_12960) ;  /* 0x000000000004c947 */ /* 0x000fea0003800000 */
[----:B----4-:R3:W-:Y:S02]  /*c4d0*/  REDG.E.ADD.F32.FTZ.RN.STRONG.GPU desc[UR20][R2.64+-0xa00], R65 ;  /* 0xfff60041020079a6 */ /* 0x0107e4000c10f394 */
.L_x_12960:
[----:B------:R-:W-:Y:S05]  /*c4e0*/  BSYNC B0 ;  /* 0x0000000000007941 */ /* 0x000fea0003800000 */
.L_x_12959:
[----:B---34-:R3:W4:Y:S01]  /*c4f0*/  LDS R65, [R67+0xec0] ;  /* 0x000ec00043417984 */ /* 0x0187220000000800 */
[----:B------:R-:W-:Y:S01]  /*c500*/  BSSY B0, `(.L_x_12961) ;  /* 0x0000005000007945 */ /* 0x000fe20003800000 */
[C---:B--2---:R-:W-:Y:S02]  /*c510*/  IADD3 R200, R121.reuse, 0x1c0, RZ ;  /* 0x000001c079c87810 */ /* 0x044fe40007ffe0ff */
[----:B------:R-:W-:Y:S01]  /*c520*/  IADD3 R216, R121, 0x1e0, RZ ;  /* 0x000001e079d87810 */ /* 0x000fe20007ffe0ff */
[----:B------:R-:W-:Y:S06]  /*c530*/  @!P5 BRA `(.L_x_12962) ;  /* 0x000000000004d947 */ /* 0x000fec0003800000 */
[----:B----4-:R2:W-:Y:S02]  /*c540*/  REDG.E.ADD.F32.FTZ.RN.STRONG.GPU desc[UR20][R2.64+-0x980], R65 ;  /* 0xfff68041020079a6 */ /* 0x0105e4000c10f394 */
.L_x_12962:
[----:B------:R-:W-:Y:S05]  /*c550*/  BSYNC B0 ;  /* 0x0000000000007941 */ /* 0x000fea0003800000 */
.L_x_12961:
[-C--:B------:R-:W-:Y:S01]  /*c560*/  LEA.HI.SX32 R200, R200, R121.reuse, 0x1b ;  /* 0x00000079c8c87211 */ /* 0x080fe200078fdaff */
[----:B------:R-:W-:Y:S01]  /*c570*/  BSSY B0, `(.L_x_12963) ;  /* 0x0000010000007945 */ /* 0x000fe20003800000 */
[----:B------:R-:W-:Y:S02]  /*c580*/  ISETP.GE.AND P6, PT, R66, 0x1c1, PT ;  /* 0x000001c14200780c */ /* 0x000fe40003fc6270 */
[----:B--2-4-:R-:W-:Y:S02]  /*c590*/  LEA R65, R200, UR54, 0x2 ;  /* 0x00000036c8417c11 */ /* 0x014fe4000f8e10ff */
[C---:B0-----:R-:W-:Y:S02]  /*c5a0*/  IADD3 R222, R121.reuse, 0x200, RZ ;  /* 0x0000020079de7810 */ /* 0x041fe40007ffe0ff */
[----:B------:R-:W-:Y:S02]  /*c5b0*/  LEA.HI.SX32 R216, R216, R121, 0x1b ;  /* 0x00000079d8d87211 */ /* 0x000fe400078fdaff */
[----:B------:R-:W0:Y:S01]  /*c5c0*/  LDS R65, [R65+0xf40] ;  /* 0x000f400041417984 */ /* 0x000e220000000800 */
[----:B-1----:R-:W-:-:S02]  /*c5d0*/  IADD3 R218, R121, 0x220, RZ ;  /* 0x0000022079da7810 */ /* 0x002fc40007ffe0ff */
[----:B---3--:R-:W-:Y:S02]  /*c5e0*/  LEA.HI.SX32 R67, R222, R121, 0x1b ;  /* 0x00000079de437211 */ /* 0x008fe400078fdaff */
        /* <DEDUP_REMOVED lines=8> */
.L_x_12964:
[----:B------:R-:W-:Y:S05]  /*c670*/  BSYNC B0 ;  /* 0x0000000000007941 */ /* 0x000fea0003800000 */
.L_x_12963:
[----:B01----:R0:W1:Y:S01]  /*c680*/  LDS R65, [R216+0xfc0] ;  /* 0x000fc000d8417984 */ /* 0x0030620000000800 */
[----:B------:R-:W-:Y:S01]  /*c690*/  BSSY B0, `(.L_x_12965) ;  /* 0x0000006000007945 */ /* 0x000fe20003800000 */
[----:B------:R-:W-:Y:S02]  /*c6a0*/  IADD3 R200, R121, 0x240, RZ ;  /* 0x0000024079c87810 */ /* 0x000fe40007ffe0ff */
[----:B------:R-:W-:Y:S02]  /*c6b0*/  LEA.HI.SX32 R218, R218, R121, 0x1b ;  /* 0x00000079dada7211 */ /* 0x000fe400078fdaff */
[----:B------:R-:W-:Y:S01]  /*c6c0*/  LEA R67, R67, UR54, 0x2 ;  /* 0x0000003643437c11 */ /* 0x000fe2000f8e10ff */
[----:B------:R-:W-:Y:S06]  /*c6d0*/  @!P1 BRA `(.L_x_12966) ;  /* 0x0000000000049947 */ /* 0x000fec0003800000 */
[----:B-1----:R2:W-:Y:S02]  /*c6e0*/  REDG.E.ADD.F32.FTZ.RN.STRONG.GPU desc[UR20][R2.64+-0x880], R65 ;  /* 0xfff78041020079a6 */ /* 0x0025e4000c10f394 */
.L_x_12966:
[----:B------:R-:W-:Y:S05]  /*c6f0*/  BSYNC B0 ;  /* 0x0000000000007941 */ /* 0x000fea0003800000 */
.L_x_12965:
[----:B-12---:R1:W2:Y:S01]  /*c700*/  LDS R65, [R67+0x1040] ;  /* 0x0010400043417984 */ /* 0x0062a20000000800 */
[----:B------:R-:W-:Y:S01]  /*c710*/  BSSY B0, `(.L_x_12967) ;  /* 0x0000006000007945 */ /* 0x000fe20003800000 */
[----:B0-----:R-:W-:Y:S02]  /*c720*/  IADD3 R216, R121, 0x260, RZ ;  /* 0x0000026079d87810 */ /* 0x001fe40007ffe0ff */
[----:B------:R-:W-:Y:S02]  /*c730*/  LEA.HI.SX32 R200, R200, R121, 0x1b ;  /* 0x00000079c8c87211 */ /* 0x000fe400078fdaff */
[----:B------:R-:W-:Y:S01]  /*c740*/  LEA R218, R218, UR54, 0x2 ;  /* 0x00000036dada7c11 */ /* 0x000fe2000f8e10ff */
[----:B------:R-:W-:Y:S06]  /*c750*/  @!P2 BRA `(.L_x_12968) ;  /* 0x000000000004a947 */ /* 0x000fec0003800000 */
[----:B--2---:R0:W-:Y:S02]  /*c760*/  REDG.E.ADD.F32.FTZ.RN.STRONG.GPU desc[UR20][R2.64+-0x800], R65 ;  /* 0xfff80041020079a6 */ /* 0x0041e4000c10f394 */
.L_x_12968:
[----:B------:R-:W-:Y:S05]  /*c770*/  BSYNC B0 ;  /* 0x0000000000007941 */ /* 0x000fea0003800000 */
.L_x_12967:
[----:B0-2---:R0:W2:Y:S01]  /*c780*/  LDS R65, [R218+0x10c0] ;  /* 0x0010c000da417984 */ /* 0x0050a20000000800 */
[----:B------:R-:W-:Y:S01]  /*c790*/  BSSY B0, `(.L_x_12969) ;  /* 0x0000005000007945 */ /* 0x000fe20003800000 */
[----:B------:R-:W-:Y:S02]  /*c7a0*/  LEA.HI.SX32 R216, R216, R121, 0x1b ;  /* 0x00000079d8d87211 */ /* 0x000fe400078fdaff */
[----:B------:R-:W-:Y:S01]  /*c7b0*/  LEA R200, R200, UR54, 0x2 ;  /* 0x00000036c8c87c11 */ /* 0x000fe2000f8e10ff */
[----:B------:R-:W-:Y:S06]  /*c7c0*/  @!P3 BRA `(.L_x_12970) ;  /* 0x000000000004b947 */ /* 0x000fec0003800000 */
[----:B--2---:R3:W-:Y:S02]  /*c7d0*/  REDG.E.ADD.F32.FTZ.RN.STRONG.GPU desc[UR20][R2.64+-0x780], R65 ;  /* 0xfff88041020079a6 */ /* 0x0047e4000c10f394 */
.L_x_12970:
[----:B------:R-:W-:Y:S05]  /*c7e0*/  BSYNC B0 ;  /* 0x0000000000007941 */ /* 0x000fea0003800000 */
.L_x_12969:
[----:B--23--:R2:W3:Y:S01]  /*c7f0*/  LDS R65, [R200+0x1140] ;  /* 0x00114000c8417984 */ /* 0x00c4e20000000800 */
[----:B------:R-:W-:Y:S01]  /*c800*/  BSSY B0, `(.L_x_12971) ;  /* 0x0000004000007945 */ /* 0x000fe20003800000 */
[----:B-1----:R-:W-:-:S03]  /*c810*/  LEA R67, R216, UR54, 0x2 ;  /* 0x00000036d8437c11 */ /* 0x002fc6000f8e10ff */
[----:B------:R-:W-:Y:S05]  /*c820*/  @!P4 BRA `(.L_x_12972) ;  /* 0x000000000004c947 */ /* 0x000fea0003800000 */
[----:B---3--:R1:W-:Y:S02]  /*c830*/  REDG.E.ADD.F32.FTZ.RN.STRONG.GPU desc[UR20][R2.64+-0x700], R65 ;  /* 0xfff90041020079a6 */ /* 0x0083e4000c10f394 */
.L_x_12972:
[----:B------:R-:W-:Y:S05]  /*c840*/  BSYNC B0 ;  /* 0x0000000000007941 */ /* 0x000fea0003800000 */
.L_x_12971:
[----:B-1-3--:R1:W3:Y:S01]  /*c850*/  LDS R65, [R67+0x11c0] ;  /* 0x0011c00043417984 */ /* 0x00a2e20000000800 */
[----:B------:R-:W-:Y:S01]  /*c860*/  BSSY B0, `(.L_x_12973) ;  /* 0x0000005000007945 */ /* 0x000fe20003800000 */
[C---:B--2---:R-:W-:Y:S02]  /*c870*/  IADD3 R200, R121.reuse, 0x280, RZ ;  /* 0x0000028079c87810 */ /* 0x044fe40007ffe0ff */
[----:B------:R-:W-:Y:S01]  /*c880*/  IADD3 R216, R121, 0x2a0, RZ ;  /* 0x000002a079d87810 */ /* 0x000fe20007ffe0ff */
[----:B------:R-:W-:Y:S06]  /*c890*/  @!P5 BRA `(.L_x_12974) ;  /* 0x000000000004d947 */ /* 0x000fec0003800000 */
[----:B---3--:R2:W-:Y:S02]  /*c8a0*/  REDG.E.ADD.F32.FTZ.RN.STRONG.GPU desc[UR20][R2.64+-0x680], R65 ;  /* 0xfff98041020079a6 */ /* 0x0085e4000c10f394 */
.L_x_12974:
[----:B------:R-:W-:Y:S05]  /*c8b0*/  BSYNC B0 ;  /* 0x0000000000007941 */ /* 0x000fea0003800000 */
.L_x_12973:
[-C--:B------:R-:W-:Y:S01]  /*c8c0*/  LEA.HI.SX32 R200, R200, R121.reuse, 0x1b ;  /* 0x00000079c8c87211 */ /* 0x080fe200078fdaff */
[----:B------:R-:W-:Y:S01]  /*c8d0*/  BSSY B0, `(.L_x_12975) ;  /* 0x0000010000007945 */ /* 0x000fe20003800000 */
[----:B------:R-:W-:Y:S02]  /*c8e0*/  ISETP.GE.AND P6, PT, R66, 0x281, PT ;  /* 0x000002814200780c */ /* 0x000fe40003fc6270 */
[----:B--23--:R-:W-:Y:S02]  /*c8f0*/  LEA R65, R200, UR54, 0x2 ;  /* 0x00000036c8417c11 */ /* 0x00cfe4000f8e10ff */
[C---:B0-----:R-:W-:Y:S02]  /*c900*/  IADD3 R218, R121.reuse, 0x2c0, RZ ;  /* 0x000002c079da7810 */ /* 0x041fe40007ffe0ff */
        /* <DEDUP_REMOVED lines=12> */
.L_x_12976:
[----:B------:R-:W-:Y:S05]  /*c9d0*/  BSYNC B0 ;  /* 0x0000000000007941 */ /* 0x000fea0003800000 */
.L_x_12975:
[----:B0-2---:R0:W2:Y:S01]  /*c9e0*/  LDS R65, [R216+0x12c0] ;  /* 0x0012c000d8417984 */ /* 0x0050a20000000800 */
[----:B------:R-:W-:Y:S01]  /*c9f0*/  BSSY B0, `(.L_x_12977) ;  /* 0x0000006000007945 */ /* 0x000fe20003800000 */
[----:B------:R-:W-:Y:S02]  /*ca00*/  IADD3 R200, R121, 0x300, RZ ;  /* 0x0000030079c87810 */ /* 0x000fe40007ffe0ff */
[----:B------:R-:W-:Y:S02]  /*ca10*/  LEA.HI.SX32 R222, R222, R121, 0x1b ;  /* 0x00000079dede7211 */ /* 0x000fe400078fdaff */
[----:B------:R-:W-:Y:S01]  /*ca20*/  LEA R218, R218, UR54, 0x2 ;  /* 0x00000036dada7c11 */ /* 0x000fe2000f8e10ff */
[----:B------:R-:W-:Y:S06]  /*ca30*/  @!P1 BRA `(.L_x_12978) ;  /* 0x0000000000049947 */ /* 0x000fec0003800000 */
[----:B--2---:R3:W-:Y:S02]  /*ca40*/  REDG.E.ADD.F32.FTZ.RN.STRONG.GPU desc[UR20][R2.64+-0x580], R65 ;  /* 0xfffa8041020079a6 */ /* 0x0047e4000c10f394 */
.L_x_12978:
[----:B------:R-:W-:Y:S05]  /*ca50*/  BSYNC B0 ;  /* 0x0000000000007941 */ /* 0x000fea0003800000 */
.L_x_12977:
[----:B--23--:R2:W3:Y:S01]  /*ca60*/  LDS R65, [R218+0x1340] ;  /* 0x00134000da417984 */ /* 0x00c4e20000000800 */
[----:B------:R-:W-:Y:S01]  /*ca70*/  BSSY B0, `(.L_x_12979) ;  /* 0x0000006000007945 */ /* 0x000fe20003800000 */
[----:B0-----:R-:W-:Y:S02]  /*ca80*/  IADD3 R216, R121, 0x320, RZ ;  /* 0x0000032079d87810 */ /* 0x001fe40007ffe0ff */
[----:B------:R-:W-:Y:S02]  /*ca90*/  LEA.HI.SX32 R200, R200, R121, 0x1b ;  /* 0x00000079c8c87211 */ /* 0x000fe400078fdaff */
[----:B------:R-:W-:Y:S01]  /*caa0*/  LEA R222, R222, UR54, 0x2 ;  /* 0x00000036dede7c11 */ /* 0x000fe2000f8e10ff */
[----:B------:R-:W-:Y:S06]  /*cab0*/  @!P2 BRA `(.L_x_12980) ;  /* 0x000000000004a947 */ /* 0x000fec0003800000 */
[----:B---3--:R0:W-:Y:S02]  /*cac0*/  REDG.E.ADD.F32.FTZ.RN.STRONG.GPU desc[UR20][R2.64+-0x500], R65 ;  /* 0xfffb0041020079a6 */ /* 0x0081e4000c10f394 */
.L_x_12980:
[----:B------:R-:W-:Y:S05]  /*cad0*/  BSYNC B0 ;  /* 0x0000000000007941 */ /* 0x000fea0003800000 */
.L_x_12979:
[----:B0--3--:R0:W3:Y:S01]  /*cae0*/  LDS R65, [R222+0x13c0] ;  /* 0x0013c000de417984 */ /* 0x0090e20000000800 */
[----:B------:R-:W-:Y:S01]  /*caf0*/  BSSY B0, `(.L_x_12981) ;  /* 0x0000005000007945 */ /* 0x000fe20003800000 */
[----:B------:R-:W-:Y:S02]  /*cb00*/  LEA.HI.SX32 R216, R216, R121, 0x1b ;  /* 0x00000079d8d87211 */ /* 0x000fe400078fdaff */
[----:B------:R-:W-:Y:S01]  /*cb10*/  LEA R200, R200, UR54, 0x2 ;  /* 0x00000036c8c87c11 */ /* 0x000fe2000f8e10ff */
[----:B------:R-:W-:Y:S06]  /*cb20*/  @!P3 BRA `(.L_x_12982) ;  /* 0x000000000004b947 */ /* 0x000fec0003800000 */
[----:B---3--:R4:W-:Y:S02]  /*cb30*/  REDG.E.ADD.F32.FTZ.RN.STRONG.GPU desc[UR20][R2.64+-0x480], R65 ;  /* 0xfffb8041020079a6 */ /* 0x0089e4000c10f394 */
.L_x_12982:
[----:B------:R-:W-:Y:S05]  /*cb40*/  BSYNC B0 ;  /* 0x0000000000007941 */ /* 0x000fea0003800000 */
.L_x_12981:
[----:B---34-:R3:W4:Y:S01]  /*cb50*/  LDS R65, [R200+0x1440] ;  /* 0x00144000c8417984 */ /* 0x0187220000000800 */
[----:B------:R-:W-:Y:S01]  /*cb60*/  BSSY B0, `(.L_x_12983) ;  /* 0x0000004000007945 */ /* 0x000fe20003800000 */
[----:B-1----:R-:W-:-:S03]  /*cb70*/  LEA R67, R216, UR54, 0x2 ;  /* 0x00000036d8437c11 */ /* 0x002fc6000f8e10ff */
[----:B------:R-:W-:Y:S05]  /*cb80*/  @!P4 BRA `(.L_x_12984) ;  /* 0x000000000004c947 */ /* 0x000fea0003800000 */
[----:B----4-:R1:W-:Y:S02]  /*cb90*/  REDG.E.ADD.F32.FTZ.RN.STRONG.GPU desc[UR20][R2.64+-0x400], R65 ;  /* 0xfffc0041020079a6 */ /* 0x0103e4000c10f394 */
.L_x_12984:
[----:B------:R-:W-:Y:S05]  /*cba0*/  BSYNC B0 ;  /* 0x0000000000007941 */ /* 0x000fea0003800000 */
.L_x_12983:
[----:B-1--4-:R1:W4:Y:S01]  /*cbb0*/  LDS R65, [R67+0x14c0] ;  /* 0x0014c00043417984 */ /* 0x0123220000000800 */
[----:B------:R-:W-:Y:S01]  /*cbc0*/  BSSY B0, `(.L_x_12985) ;  /* 0x0000005000007945 */ /* 0x000fe20003800000 */
[C---:B---3--:R-:W-:Y:S02]  /*cbd0*/  IADD3 R200, R121.reuse, 0x340, RZ ;  /* 0x0000034079c87810 */ /* 0x048fe40007ffe0ff */
[----:B------:R-:W-:Y:S01]  /*cbe0*/  IADD3 R216, R121, 0x360, RZ ;  /* 0x0000036079d87810 */ /* 0x000fe20007ffe0ff */
[----:B------:R-:W-:Y:S06]  /*cbf0*/  @!P5 BRA `(.L_x_12986) ;  /* 0x000000000004d947 */ /* 0x000fec0003800000 */
[----:B----4-:R3:W-:Y:S02]  /*cc00*/  REDG.E.ADD.F32.FTZ.RN.STRONG.GPU desc[UR20][R2.64+-0x380], R65 ;  /* 0xfffc8041020079a6 */ /* 0x0107e4000c10f394 */
.L_x_12986:
[----:B------:R-:W-:Y:S05]  /*cc10*/  BSYNC B0 ;  /* 0x0000000000007941 */ /* 0x000fea0003800000 */
.L_x_12985:
[-C--:B------:R-:W-:Y:S01]  /*cc20*/  LEA.HI.SX32 R200, R200, R121.reuse, 0x1b ;  /* 0x00000079c8c87211 */ /* 0x080fe200078fdaff */
[----:B------:R-:W-:Y:S01]  /*cc30*/  BSSY B0, `(.L_x_12987) ;  /* 0x0000010000007945 */ /* 0x000fe20003800000 */
[----:B------:R-:W-:Y:S02]  /*cc40*/  ISETP.GE.AND P6, PT, R66, 0x341, PT ;  /* 0x000003414200780c */ /* 0x000fe40003fc6270 */
[----:B---34-:R-:W-:Y:S02]  /*cc50*/  LEA R65, R200, UR54, 0x2 ;  /* 0x00000036c8417c11 */ /* 0x018fe4000f8e10ff */
[C---:B--2---:R-:W-:Y:S02]  /*cc60*/  IADD3 R218, R121.reuse, 0x380, RZ ;  /* 0x0000038079da7810 */ /* 0x044fe40007ffe0ff */
[----:B------:R-:W-:Y:S02]  /*cc70*/  LEA.HI.SX32 R216, R216, R121, 0x1b ;  /* 0x00000079d8d87211 */ /* 0x000fe400078fdaff */
[----:B------:R-:W2:Y:S01]  /*cc80*/  LDS R65, [R65+0x1540] ;  /* 0x0015400041417984 */ /* 0x000ea20000000800 */
        /* <DEDUP_REMOVED lines=9> */
[----:B--2---:R0:W-:Y:S02]  /*cd20*/  REDG.E.ADD.F32.FTZ.RN.STRONG.GPU desc[UR20][R2.64+-0x300], R65 ;  /* 0xfffd0041020079a6 */ /* 0x0041e4000c10f394 */
.L_x_12988:
[----:B------:R-:W-:Y:S05]  /*cd30*/  BSYNC B0 ;  /* 0x0000000000007941 */ /* 0x000fea0003800000 */
.L_x_12987:
[----:B0-2---:R0:W2:Y:S01]  /*cd40*/  LDS R65, [R216+0x15c0] ;  /* 0x0015c000d8417984 */ /* 0x0050a20000000800 */
[----:B------:R-:W-:Y:S01]  /*cd50*/  BSSY B0, `(.L_x_12989) ;  /* 0x0000006000007945 */ /* 0x000fe20003800000 */
[----:B------:R-:W-:Y:S02]  /*cd60*/  IADD3 R66, R121, 0x3c0, RZ ;  /* 0x000003c079427810 */ /* 0x000fe40007ffe0ff */
[----:B------:R-:W-:Y:S02]  /*cd70*/  LEA.HI.SX32 R222, R222, R121, 0x1b ;  /* 0x00000079dede7211 */ /* 0x000fe400078fdaff */
[----:B------:R-:W-:Y:S01]  /*cd80*/  LEA R218, R218, UR54, 0x2 ;  /* 0x00000036dada7c11 */ /* 0x000fe2000f8e10ff */
[----:B------:R-:W-:Y:S06]  /*cd90*/  @!P1 BRA `(.L_x_12990) ;  /* 0x0000000000049947 */ /* 0x000fec0003800000 */
[----:B--2---:R3:W-:Y:S02]  /*cda0*/  REDG.E.ADD.F32.FTZ.RN.STRONG.GPU desc[UR20][R2.64+-0x280], R65 ;  /* 0xfffd8041020079a6 */ /* 0x0047e4000c10f394 */
.L_x_12990:
[----:B------:R-:W-:Y:S05]  /*cdb0*/  BSYNC B0 ;  /* 0x0000000000007941 */ /* 0x000fea0003800000 */
.L_x_12989:
[----:B--23--:R2:W3:Y:S01]  /*cdc0*/  LDS R65, [R218+0x1640] ;  /* 0x00164000da417984 */ /* 0x00c4e20000000800 */
[----:B------:R-:W-:Y:S01]  /*cdd0*/  BSSY B0, `(.L_x_12991) ;  /* 0x0000006000007945 */ /* 0x000fe20003800000 */
[----:B------:R-:W-:Y:S02]  /*cde0*/  IADD3 R200, R121, 0x3e0, RZ ;  /* 0x000003e079c87810 */ /* 0x000fe40007ffe0ff */
[----:B------:R-:W-:Y:S02]  /*cdf0*/  LEA.HI.SX32 R66, R66, R121, 0x1b ;  /* 0x0000007942427211 */ /* 0x000fe400078fdaff */
[----:B------:R-:W-:Y:S01]  /*ce00*/  LEA R222, R222, UR54, 0x2 ;  /* 0x00000036dede7c11 */ /* 0x000fe2000f8e10ff */
[----:B------:R-:W-:Y:S06]  /*ce10*/  @!P2 BRA `(.L_x_12992) ;  /* 0x000000000004a947 */ /* 0x000fec0003800000 */
[----:B---3--:R4:W-:Y:S02]  /*ce20*/  REDG.E.ADD.F32.FTZ.RN.STRONG.GPU desc[UR20][R2.64+-0x200], R65 ;  /* 0xfffe0041020079a6 */ /* 0x0089e4000c10f394 */
.L_x_12992:
[----:B------:R-:W-:Y:S05]  /*ce30*/  BSYNC B0 ;  /* 0x0000000000007941 */ /* 0x000fea0003800000 */
.L_x_12991:
[----:B---34-:R3:W4:Y:S01]  /*ce40*/  LDS R65, [R222+0x16c0] ;  /* 0x0016c000de417984 */ /* 0x0187220000000800 */
[----:B------:R-:W-:Y:S01]  /*ce50*/  BSSY B0, `(.L_x_12993) ;  /* 0x0000006000007945 */ /* 0x000fe20003800000 */
[----:B------:R-:W-:Y:S01]  /*ce60*/  LEA.HI.SX32 R200, R200, R121, 0x1b ;  /* 0x00000079c8c87211 */ /* 0x000fe200078fdaff */
[----:B------:R-:W-:Y:S01]  /*ce70*/  FMUL.FTZ R142, R149, R142 ;  /* 0x0000008e958e7220 */ /* 0x000fe20000410000 */
[----:B------:R-:W-:Y:S01]  /*ce80*/  LEA R66, R66, UR54, 0x2 ;  /* 0x0000003642427c11 */ /* 0x000fe2000f8e10ff */
[----:B------:R-:W-:Y:S06]  /*ce90*/  @!P3 BRA `(.L_x_12994) ;  /* 0x000000000004b947 */ /* 0x000fec0003800000 */
[----:B----4-:R4:W-:Y:S02]  /*cea0*/  REDG.E.ADD.F32.FTZ.RN.STRONG.GPU desc[UR20][R2.64+-0x180], R65 ;  /* 0xfffe8041020079a6 */ /* 0x0109e4000c10f394 */
.L_x_12994:
[----:B------:R-:W-:Y:S05]  /*ceb0*/  BSYNC B0 ;  /* 0x0000000000007941 */ /* 0x000fea0003800000 */
.L_x_12993:
[----:B----4-:R4:W0:Y:S01]  /*cec0*/  LDS R65, [R66+0x1740] ;  /* 0x0017400042417984 */ /* 0x0108220000000800 */
[----:B------:R-:W-:Y:S01]  /*ced0*/  BSSY B0, `(.L_x_12995) ;  /* 0x0000005000007945 */ /* 0x000fe20003800000 */
[----:B------:R-:W-:Y:S01]  /*cee0*/  LEA R200, R200, UR54, 0x2 ;  /* 0x00000036c8c87c11 */ /* 0x000fe2000f8e10ff */
[----:B-1----:R-:W-:Y:S02]  /*cef0*/  FFMA.FTZ R67, R245, R4, R142 ;  /* 0x00000004f5437223 */ /* 0x002fe4000001008e */
[----:B------:R-:W-:Y:S05]  /*cf00*/  @!P4 BRA `(.L_x_12996) ;  /* 0x000000000004c947 */ /* 0x000fea0003800000 */
[----:B0-----:R1:W-:Y:S02]  /*cf10*/  REDG.E.ADD.F32.FTZ.RN.STRONG.GPU desc[UR20][R2.64+-0x100], R65 ;  /* 0xffff0041020079a6 */ /* 0x0013e4000c10f394 */
.L_x_12996:
[----:B------:R-:W-:Y:S05]  /*cf20*/  BSYNC B0 ;  /* 0x0000000000007941 */ /* 0x000fea0003800000 */
.L_x_12995:
[----:B01----:R0:W1:Y:S01]  /*cf30*/  LDS R65, [R200+0x17c0] ;  /* 0x0017c000c8417984 */ /* 0x0030620000000800 */
[----:B------:R-:W-:Y:S01]  /*cf40*/  BSSY B0, `(.L_x_12997) ;  /* 0x0000004000007945 */ /* 0x000fe20003800000 */
[----:B------:R-:W-:-:S03]  /*cf50*/  FADD.FTZ R64, R64, R67 ;  /* 0x0000004340407221 */ /* 0x000fc60000010000 */
[----:B------:R-:W-:Y:S05]  /*cf60*/  @!P5 BRA `(.L_x_12998) ;  /* 0x000000000004d947 */ /* 0x000fea0003800000 */
[----:B-1----:R1:W-:Y:S02]  /*cf70*/  REDG.E.ADD.F32.FTZ.RN.STRONG.GPU desc[UR20][R2.64+-0x80], R65 ;  /* 0xffff8041020079a6 */ /* 0x0023e4000c10f394 */
.L_x_12998:
[----:B------:R-:W-:Y:S05]  /*cf80*/  BSYNC B0 ;  /* 0x0000000000007941 */ /* 0x000fea0003800000 */
.L_x_12997:
[----:B-1----:R-:W1:Y:S01]  /*cf90*/  SHFL.DOWN PT, R2, R5, 0x1, 0x1f ;  /* 0x08201f0005027f89 */ /* 0x002e6200000e0000 */
[----:B------:R-:W-:Y:S01]  /*cfa0*/  ISETP.GT.AND P1, PT, R120, 0x1e, PT ;  /* 0x0000001e7800780c */ /* 0x000fe20003f24270 */
[----:B------:R-:W-:Y:S01]  /*cfb0*/  FMUL.FTZ R183, R136, R183 ;  /* 0x000000b788b77220 */ /* 0x000fe20000410000 */
[----:B------:R-:W-:Y:S01]  /*cfc0*/  MOV R65, R5 ;  /* 0x0000000500417202 */ /* 0x000fe20000000f00 */
[----:B------:R-:W5:Y:S01]  /*cfd0*/  SHFL.DOWN PT, R143, R146, 0x1, 0x1f ;  /* 0x08201f00928f7f89 */ /* 0x000f6200000e0000 */
[----:B----4-:R-:W-:Y:S01]  /*cfe0*/  MOV R66, R146 ;  /* 0x0000009200427202 */ /* 0x010fe20000000f00 */
[----:B------:R-:W-:Y:S01]  /*cff0*/  FFMA.FTZ R179, R0, R179, R183 ;  /* 0x000000b300b37223 */ /* 0x000fe200000100b7 */
[----:B------:R-:W-:Y:S01]  /*d000*/  MOV R67, R145 ;  /* 0x0000009100437202 */ /* 0x000fe20000000f00 */
[----:B------:R-:W4:Y:S01]  /*d010*/  SHFL.DOWN PT, R142, R145, 0x1, 0x1f ;  /* 0x08201f00918e7f89 */ /* 0x000f2200000e0000 */
[----:B------:R-:W-:Y:S01]  /*d020*/  ISETP.NE.AND P2, PT, R120, RZ, PT ;  /* 0x000000ff7800720c */ /* 0x000fe20003f45270 */
[----:B------:R-:W-:Y:S01]  /*d030*/  FMUL.FTZ R184, R137, R184 ;  /* 0x000000b889b87220 */ /* 0x000fe20000410000 */
[----:B------:R-:W-:Y:S01]  /*d040*/  FMUL.FTZ R189, R138, R189 ;  /* 0x000000bd8abd7220 */ /* 0x000fe20000410000 */
[----:B------:R-:W2:Y:S01]  /*d050*/  SHFL.DOWN PT, R3, R64, 0x1, 0x1f ;  /* 0x08201f0040037f89 */ /* 0x000ea200000e0000 */
        /* <DEDUP_REMOVED lines=11> */
[----:B-1----:R-:W-:Y:S01]  /*d110*/  @!P1 FADD.FTZ R65, R65, R2 ;  /* 0x0000000241419221 */ /* 0x002fe20000010000 */
[----:B------:R-:W-:Y:S01]  /*d120*/  FMUL.FTZ R123, R123, R208 ;  /* 0x000000d07b7b7220 */ /* 0x000fe20000410000 */
[----:B------:R-:W-:Y:S01]  /*d130*/  FMUL.FTZ R205, R124, R205 ;  /* 0x000000cd7ccd7220 */ /* 0x000fe20000410000 */
[----:B------:R-:W-:Y:S01]  /*d140*/  FFMA.FTZ R180, R171, R180, R184 ;  /* 0x000000b4abb47223 */ /* 0x000fe200000100b8 */
[----:B-----5:R-:W-:Y:S01]  /*d150*/  @!P1 FADD.FTZ R66, R66, R143 ;  /* 0x0000008f42429221 */ /* 0x020fe20000010000 */
[----:B------:R-:W1:Y:S01]  /*d160*/  SHFL.DOWN PT, R2, R65, 0x2, 0x1f ;  /* 0x08401f0041027f89 */ /* 0x000e6200000e0000 */
[----:B------:R-:W-:Y:S01]  /*d170*/  FFMA.FTZ R187, R144, R187, R189 ;  /* 0x000000bb90bb7223 */ /* 0x000fe200000100bd */
[----:B------:R-:W-:Y:S01]  /*d180*/  FFMA.FTZ R245, R245, R188, R190 ;  /* 0x000000bcf5f57223 */ /* 0x000fe200000100be */
[----:B----4-:R-:W-:Y:S01]  /*d190*/  @!P1 FADD.FTZ R67, R67, R142 ;  /* 0x0000008e43439221 */ /* 0x010fe20000010000 */
[----:B------:R-:W4:Y:S01]  /*d1a0*/  SHFL.DOWN PT, R5, R66, 0x2, 0x1f ;  /* 0x08401f0042057f89 */ /* 0x000f2200000e0000 */
[----:B------:R-:W-:Y:S01]  /*d1b0*/  FFMA.FTZ R172, R147, R172, R174 ;  /* 0x000000ac93ac7223 */ /* 0x000fe200000100ae */
[----:B------:R-:W-:Y:S01]  /*d1c0*/  FFMA.FTZ R167, R192, R195, R167 ;  /* 0x000000c3c0a77223 */ /* 0x000fe200000100a7 */
[----:B--2---:R-:W-:Y:S01]  /*d1d0*/  @!P1 FADD.FTZ R64, R3, R64 ;  /* 0x0000004003409221 */ /* 0x004fe20000010000 */
        /* <DEDUP_REMOVED lines=20> */
[----:B----4-:R-:W-:Y:S01]  /*d320*/  @!P1 FADD.FTZ R66, R66, R5 ;  /* 0x0000000542429221 */ /* 0x010fe20000010000 */
[----:B------:R-:W1:Y:S01]  /*d330*/  SHFL.DOWN PT, R2, R65, 0x4, 0x1f ;  /* 0x08801f0041027f89 */ /* 0x000e6200000e0000 */
[----:B------:R-:W-:Y:S01]  /*d340*/  FFMA.FTZ R236, R11, R181, R236 ;  /* 0x000000b50bec7223 */ /* 0x000fe200000100ec */
[----:B------:R-:W-:Y:S01]  /*d350*/  FFMA.FTZ R133, R12, R191, R133 ;  /* 0x000000bf0c857223 */ /* 0x000fe20000010085 */
[----:B--2---:R-:W-:Y:S01]  /*d360*/  @!P1 FADD.FTZ R67, R67, R142 ;  /* 0x0000008e43439221 */ /* 0x004fe20000010000 */
        /* <DEDUP_REMOVED lines=60> */
[----:B-----5:R-:W-:-:S02]  /*d730*/  @!P1 FADD.FTZ R64, R64, R3 ;  /* 0x0000000340409221 */ /* 0x020fc40000010000 */
[----:B------:R-:W4:Y:S01]  /*d740*/  SHFL.DOWN PT, R2, R67, 0x10, 0x1f ;  /* 0x0a001f0043027f89 */ /* 0x000f2200000e0000 */
[----:B------:R-:W-:-:S03]  /*d750*/  ISETP.GT.AND P1, PT, R120, 0xf, PT ;  /* 0x0000000f7800780c */ /* 0x000fc60003f24270 */
[----:B------:R-:W5:Y:S10]  /*d760*/  SHFL.DOWN PT, R3, R64, 0x10, 0x1f ;  /* 0x0a001f0040037f89 */ /* 0x000f7400000e0000 */
[----:B-1----:R-:W-:Y:S01]  /*d770*/  @!P1 FADD.FTZ R65, R65, R0 ;  /* 0x0000000041419221 */ /* 0x002fe20000010000 */
[----:B--2---:R-:W-:Y:S01]  /*d780*/  @!P1 FADD.FTZ R66, R66, R5 ;  /* 0x0000000542429221 */ /* 0x004fe20000010000 */
[----:B----4-:R-:W-:Y:S01]  /*d790*/  @!P1 FADD.FTZ R67, R67, R2 ;  /* 0x0000000243439221 */ /* 0x010fe20000010000 */
[----:B-----5:R-:W-:-:S05]  /*d7a0*/  @!P1 FADD.FTZ R64, R64, R3 ;  /* 0x0000000340409221 */ /* 0x020fca0000010000 */
        /* <DEDUP_REMOVED lines=14> */
.L_x_13000:
[----:B------:R-:W-:Y:S05]  /*d890*/  BSYNC B0 ;  /* 0x0000000000007941 */ /* 0x000fea0003800000 */
.L_x_12999:
[----:B------:R-:W-:Y:S02]  /*d8a0*/  UIADD3 UR6, UR6, 0x1, URZ ;  /* 0x0000000106067890 */ /* 0x000fe4000fffe03f */
[----:B------:R-:W-:Y:S02]  /*d8b0*/  UIADD3 UR5, UP1, UR5, 0x1, URZ ;  /* 0x0000000105057890 */ /* 0x000fe4000ff3e03f */
[----:B------:R-:W-:Y:S02]  /*d8c0*/  UISETP.GE.AND UP0, UPT, UR6, UR12, UPT ;  /* 0x0000000c0600728c */ /* 0x000fe4000bf06270 */
[----:B------:R-:W-:-:S04]  /*d8d0*/  UIADD3.X UR4, URZ, UR4, URZ, UP1, !UPT ;  /* 0x000000043f047290 */ /* 0x000fc80008ffe43f */
[----:B------:R-:W-:-:S13]  /*d8e0*/  PLOP3.LUT P0, PT, PT, PT, UP0, 0x80, 0x0 ;  /* 0x000000000000781c */ /* 0x000fda0003f0f008 */
[----:B------:R-:W-:Y:S05]  /*d8f0*/  @!P0 BRA `(.L_x_13001) ;  /* 0xffffff7000708947 */ /* 0x000fea000383ffff */
.L_x_12922:
[----:B------:R-:W-:Y:S01]  /*d900*/  SHF.L.U32 R0, R121, 0x4, RZ ;  /* 0x0000000479007819 */ /* 0x000fe200000006ff */
[----:B------:R-:W-:Y:S01]  /*d910*/  BAR.SYNC.DEFER_BLOCKING 0x0 ;  /* 0x0000000000007b1d */ /* 0x000fe20000010000 */
[----:B------:R-:W-:Y:S02]  /*d920*/  MOV R2, UR48 ;  /* 0x0000003000027c02 */ /* 0x000fe40008000f00 */
[----:B------:R-:W-:Y:S02]  /*d930*/  LOP3.LUT R0, R0, 0xfffffe00, RZ, 0xc0, !PT ;  /* 0xfffffe0000007812 */ /* 0x000fe400078ec0ff */
[----:B------:R-:W-:Y:S02]  /*d940*/  MOV R3, UR47 ;  /* 0x0000002f00037c02 */ /* 0x000fe40008000f00 */
        /* <DEDUP_REMOVED lines=13> */
[----:B-12---:R-:W-:-:S02]  /*da20*/  PRMT R65, RZ, 0x7610, R65 ;  /* 0x00007610ff417816 */ /* 0x006fc40000000041 */
[----:B------:R-:W-:Y:S02]  /*da30*/  PRMT R64, RZ, 0x7610, R64 ;  /* 0x00007610ff407816 */ /* 0x000fe40000000040 */
[----:B------:R-:W-:Y:S02]  /*da40*/  PRMT R67, RZ, 0x7610, R67 ;  /* 0x00007610ff437816 */ /* 0x000fe40000000043 */
[----:B------:R-:W-:Y:S02]  /*da50*/  F2FP.F16.F32.PACK_AB R35, R35, R36 ;  /* 0x000000242323723e */ /* 0x000fe400000000ff */
[----:B------:R-:W-:Y:S02]  /*da60*/  F2FP.F16.F32.PACK_AB R31, R31, R32 ;  /* 0x000000201f1f723e */ /* 0x000fe400000000ff */
[----:B------:R-:W-:Y:S02]  /*da70*/  F2FP.F16.F32.PACK_AB R29, R29, R30 ;  /* 0x0000001e1d1d723e */ /* 0x000fe400000000ff */
[----:B------:R-:W-:-:S02]  /*da80*/  F2FP.F16.F32.PACK_AB R27, R27, R28 ;  /* 0x0000001c1b1b723e */ /* 0x000fc400000000ff */
[----:B------:R-:W-:Y:S02]  /*da90*/  F2FP.F16.F32.PACK_AB R25, R25, R26 ;  /* 0x0000001a1919723e */ /* 0x000fe400000000ff */
[----:B------:R-:W-:Y:S02]  /*daa0*/  F2FP.F16.F32.PACK_AB R23, R23, R24 ;  /* 0x000000181717723e */ /* 0x000fe400000000ff */
[----:B------:R-:W-:Y:S01]  /*dab0*/  F2FP.F16.F32.PACK_AB R21, R21, R22 ;  /* 0x000000161515723e */ /* 0x000fe200000000ff */
[----:B------:R-:W-:Y:S01]  /*dac0*/  ULEA UR4, UR16, 0xfffffe00, 0x9 ;  /* 0xfffffe0010047891 */ /* 0x000fe2000f8e483f */
[----:B------:R-:W-:Y:S01]  /*dad0*/  LOP3.LUT R18, R0, 0x1f, R121, 0xf8, !PT ;  /* 0x0000001f00127812 */ /* 0x000fe200078ef879 */
[----:B------:R-:W-:Y:S01]  /*dae0*/  USHF.R.S32.HI UR12, URZ, 0x1f, UR52 ;  /* 0x0000001f3f0c7899 */ /* 0x000fe20008011434 */
[----:B------:R-:W-:Y:S02]  /*daf0*/  ULDC.64 UR30, c[0x0][0x388] ;  /* 0x0000e200001e7ab9 */ /* 0x000fe40000000a00 */
[C---:B------:R-:W-:Y:S01]  /*db00*/  LOP3.LUT R17, R18.reuse, 0x20, RZ, 0xfc, !PT ;  /* 0x0000002012117812 */ /* 0x040fe200078efcff */
[C---:B------:R-:W-:Y:S01]  /*db10*/  IMAD.WIDE R2, R18.reuse, 0x2, R2 ;  /* 0x0000000212027825 */ /* 0x040fe200078e0202 */
[----:B------:R-:W-:Y:S01]  /*db20*/  ISETP.GE.AND P2, PT, R18, UR57, PT ;  /* 0x0000003912007c0c */ /* 0x000fe2000bf46270 */
[----:B------:R-:W-:Y:S01]  /*db30*/  ULDC.64 UR28, c[0x0][0x3a8] ;  /* 0x0000ea00001c7ab9 */ /* 0x000fe20000000a00 */
[----:B------:R-:W-:-:S02]  /*db40*/  ISETP.GE.AND P1, PT, R17, UR57, PT ;  /* 0x0000003911007c0c */ /* 0x000fc4000bf26270 */
[C---:B------:R-:W-:Y:S02]  /*db50*/  LOP3.LUT R16, R18.reuse, 0x40, RZ, 0xfc, !PT ;  /* 0x0000004012107812 */ /* 0x040fe400078efcff */
[C---:B------:R-:W-:Y:S02]  /*db60*/  LOP3.LUT R15, R18.reuse, 0x60, RZ, 0xfc, !PT ;  /* 0x00000060120f7812 */ /* 0x040fe400078efcff */
[C---:B------:R-:W-:Y:S02]  /*db70*/  LOP3.LUT R14, R18.reuse, 0x80, RZ, 0xfc, !PT ;  /* 0x00000080120e7812 */ /* 0x040fe400078efcff */
[C---:B------:R-:W-:Y:S02]  /*db80*/  LOP3.LUT R13, R18.reuse, 0xa0, RZ, 0xfc, !PT ;  /* 0x000000a0120d7812 */ /* 0x040fe400078efcff */
[----:B------:R-:W-:Y:S01]  /*db90*/  LOP3.LUT R12, R18, 0xc0, RZ, 0xfc, !PT ;  /* 0x000000c0120c7812 */ /* 0x000fe200078efcff */
[----:B------:R-:W2:Y:S01]  /*dba0*/  @!P2 LDG.E.U16 R20, desc[UR20][R2.64] ;  /* 0x000000140214a981 */ /* 0x000ea2000c1e1500 */
[----:B------:R-:W-:-:S02]  /*dbb0*/  ISETP.GE.AND P0, PT, R16, UR57, PT ;  /* 0x0000003910007c0c */ /* 0x000fc4000bf06270 */
[C---:B------:R-:W-:Y:S01]  /*dbc0*/  LOP3.LUT R11, R18.reuse, 0xe0, RZ, 0xfc, !PT ;  /* 0x000000e0120b7812 */ /* 0x040fe200078efcff */
[----:B------:R-:W4:Y:S01]  /*dbd0*/  @!P1 LDG.E.U16 R19, desc[UR20][R2.64+0x40] ;  /* 0x0000401402139981 */ /* 0x000f22000c1e1500 */
[----:B------:R-:W-:Y:S02]  /*dbe0*/  ISETP.GE.AND P4, PT, R15, UR57, PT ;  /* 0x000000390f007c0c */ /* 0x000fe4000bf86270 */
[----:B------:R-:W-:Y:S02]  /*dbf0*/  LOP3.LUT R10, R18, 0x100, RZ, 0xfc, !PT ;  /* 0x00000100120a7812 */ /* 0x000fe400078efcff */
[----:B------:R-:W-:Y:S02]  /*dc00*/  ISETP.GE.AND P6, PT, R14, UR57, PT ;  /* 0x000000390e007c0c */ /* 0x000fe4000bfc6270 */
[----:B------:R-:W-:Y:S02]  /*dc10*/  ISETP.GE.AND P5, PT, R13, UR57, PT ;  /* 0x000000390d007c0c */ /* 0x000fe4000bfa6270 */
[----:B------:R-:W-:Y:S01]  /*dc20*/  ISETP.GE.AND P3, PT, R12, UR57, PT ;  /* 0x000000390c007c0c */ /* 0x000fe2000bf66270 */
[----:B------:R-:W5:Y:S01]  /*dc30*/  @!P0 LDG.E.U16 R44, desc[UR20][R2.64+0x80] ;  /* 0x00008014022c8981 */ /* 0x000f62000c1e1500 */
[----:B------:R-:W-:-:S02]  /*dc40*/  ISETP.GE.AND P2, PT, R11, UR57, PT ;  /* 0x000000390b007c0c */ /* 0x000fc4000bf46270 */
[----:B------:R-:W-:Y:S01]  /*dc50*/  ISETP.GE.AND P1, PT, R10, UR57, PT ;  /* 0x000000390a007c0c */ /* 0x000fe2000bf26270 */
[----:B------:R-:W3:Y:S01]  /*dc60*/  @!P4 LDG.E.U16 R49, desc[UR20][R2.64+0xc0] ;  /* 0x0000c0140231c981 */ /* 0x000ee2000c1e1500 */
[C---:B------:R-:W-:Y:S02]  /*dc70*/  LOP3.LUT R9, R18.reuse, 0x120, RZ, 0xfc, !PT ;  /* 0x0000012012097812 */ /* 0x040fe400078efcff */
[C---:B------:R-:W-:Y:S01]  /*dc80*/  LOP3.LUT R8, R18.reuse, 0x140, RZ, 0xfc, !PT ;  /* 0x0000014012087812 */ /* 0x040fe200078efcff */
[----:B------:R-:W3:Y:S01]  /*dc90*/  @!P6 LDG.E.U16 R54, desc[UR20][R2.64+0x100] ;  /* 0x000100140236e981 */ /* 0x000ee2000c1e1500 */
[C---:B------:R-:W-:Y:S02]  /*dca0*/  LOP3.LUT R7, R18.reuse, 0x160, RZ, 0xfc, !PT ;  /* 0x0000016012077812 */ /* 0x040fe400078efcff */
[C---:B------:R-:W-:Y:S01]  /*dcb0*/  LOP3.LUT R6, R18.reuse, 0x180, RZ, 0xfc, !PT ;  /* 0x0000018012067812 */ /* 0x040fe200078efcff */
[----:B------:R-:W3:Y:S01]  /*dcc0*/  @!P5 LDG.E.U16 R57, desc[UR20][R2.64+0x140] ;  /* 0x000140140239d981 */ /* 0x000ee2000c1e1500 */
[----:B0-----:R-:W-:-:S02]  /*dcd0*/  LOP3.LUT R5, R18, 0x1a0, RZ, 0xfc, !PT ;  /* 0x000001a012057812 */ /* 0x001fc400078efcff */
[----:B------:R-:W-:Y:S01]  /*dce0*/  ISETP.GE.AND P0, PT, R9, UR57, PT ;  /* 0x0000003909007c0c */ /* 0x000fe2000bf06270 */
        /* <DEDUP_REMOVED lines=18> */
[----:B------:R-:W-:-:S02]  /*de10*/  F2FP.F16.F32.PACK_AB R36, R33, R34 ;  /* 0x000000222124723e */ /* 0x000fc400000000ff */
[----:B------:R-:W-:Y:S02]  /*de20*/  PRMT R30, R31, 0x7632, R30 ;  /* 0x000076321f1e7816 */ /* 0x000fe4000000001e */
[----:B------:R-:W-:Y:S02]  /*de30*/  PRMT R26, R27, 0x7632, R26 ;  /* 0x000076321b1a7816 */ /* 0x000fe4000000001a */
[----:B------:R-:W-:Y:S02]  /*de40*/  PRMT R28, R29, 0x7632, R28 ;  /* 0x000076321d1c7816 */ /* 0x000fe4000000001c */
[----:B------:R-:W-:Y:S02]  /*de50*/  PRMT R32, R36, 0x7632, R32 ;  /* 0x0000763224207816 */ /* 0x000fe40000000020 */
[----:B------:R-:W-:Y:S02]  /*de60*/  PRMT R24, R25, 0x7632, R24 ;  /* 0x0000763219187816 */ /* 0x000fe40000000018 */
[----:B------:R-:W-:Y:S01]  /*de70*/  PRMT R22, R23, 0x7632, R22 ;  /* 0x0000763217167816 */ /* 0x000fe20000000016 */
        /* <DEDUP_REMOVED lines=22> */
[----:B------:R-:W-:Y:S04]  /*dfe0*/  LDS.U16 R49, [R103+0x12] ;  /* 0x0000120067317984 */ /* 0x000fe80000000400 */
        /* <DEDUP_REMOVED lines=10> */
[----:B------:R-:W-:-:S03]  /*e090*/  FADD.FTZ R58, R20, UR8 ;  /* 0x00000008143a7e21 */ /* 0x000fc60008010000 */
[----:B------:R-:W2:Y:S04]  /*e0a0*/  LDS.U16 R20, [R103+0xe] ;  /* 0x00000e0067147984 */ /* 0x000ea80000000400 */
[----:B------:R-:W-:Y:S01]  /*e0b0*/  @!P1 FMUL.FTZ R54, R54, -1.4426950216293334961 ;  /* 0xbfb8aa3b36369820 */ /* 0x000fe20000410000 */
[----:B---3--:R-:W-:-:S05]  /*e0c0*/  HADD2.F32 R19, -RZ, R19.H0_H0 ;  /* 0x20000013ff137230 */ /* 0x008fca0000004100 */
[----:B------:R-:W3:Y:S01]  /*e0d0*/  @!P1 MUFU.EX2 R54, R54 ;  /* 0x0000003600369308 */ /* 0x000ee20000000800 */
[C---:B------:R-:W-:Y:S01]  /*e0e0*/  FSETP.GTU.FTZ.AND P6, PT, R56.reuse, 20, PT ;  /* 0x41a000003800780b */ /* 0x040fe20003fdc000 */
[----:B------:R-:W-:Y:S02]  /*e0f0*/  FADD.FTZ R57, R19, UR8 ;  /* 0x0000000813397e21 */ /* 0x000fe40008010000 */
[----:B------:R-:W4:Y:S10]  /*e100*/  LDS.U16 R19, [R103+0xc] ;  /* 0x00000c0067137984 */ /* 0x000f340000000400 */
[----:B------:R-:W-:Y:S01]  /*e110*/  @!P6 FMUL.FTZ R56, R56, -1.4426950216293334961 ;  /* 0xbfb8aa3b3838e820 */ /* 0x000fe20000410000 */
[----:B---3--:R-:W-:-:S05]  /*e120*/  @!P1 FADD.FTZ R54, R54, 1 ;  /* 0x3f80000036369421 */ /* 0x008fca0000010000 */
[----:B------:R-:W3:Y:S08]  /*e130*/  @!P6 MUFU.EX2 R56, R56 ;  /* 0x000000380038e308 */ /* 0x000ef00000000800 */
[----:B------:R-:W5:Y:S01]  /*e140*/  @!P1 MUFU.RCP R54, R54 ;  /* 0x0000003600369308 */ /* 0x000f620000001000 */
[----:B0-----:R-:W-:Y:S02]  /*e150*/  HADD2.F32 R2, -RZ, R2.H0_H0 ;  /* 0x20000002ff027230 */ /* 0x001fe40000004100 */
[----:B-1----:R-:W-:-:S02]  /*e160*/  HADD2.F32 R3, -RZ, R3.H0_H0 ;  /* 0x20000003ff037230 */ /* 0x002fc40000004100 */
[----:B--2---:R-:W-:Y:S01]  /*e170*/  HADD2.F32 R20, -RZ, R20.H0_H0 ;  /* 0x20000014ff147230 */ /* 0x004fe20000004100 */
[----:B------:R-:W-:Y:S01]  /*e180*/  FSETP.GTU.FTZ.AND P5, PT, R57, 20, PT ;  /* 0x41a000003900780b */ /* 0x000fe20003fbc000 */
[----:B------:R-:W-:Y:S01]  /*e190*/  FADD.FTZ R2, R2, UR8 ;  /* 0x0000000802027e21 */ /* 0x000fe20008010000 */
[----:B------:R-:W-:Y:S02]  /*e1a0*/  FADD.FTZ R3, R3, UR8 ;  /* 0x0000000803037e21 */ /* 0x000fe40008010000 */
[----:B------:R-:W-:Y:S01]  /*e1b0*/  FADD.FTZ R20, R20, UR8 ;  /* 0x0000000814147e21 */ /* 0x000fe20008010000 */
[----:B---3--:R-:W-:Y:S01]  /*e1c0*/  @!P6 FADD.FTZ R56, R56, 1 ;  /* 0x3f8000003838e421 */ /* 0x008fe20000010000 */
[----:B------:R-:W-:Y:S02]  /*e1d0*/  FSETP.GTU.FTZ.AND P4, PT, R2, 20, PT ;  /* 0x41a000000200780b */ /* 0x000fe40003f9c000 */
[----:B------:R-:W-:Y:S01]  /*e1e0*/  FSETP.GTU.FTZ.AND P3, PT, R3, 20, PT ;  /* 0x41a000000300780b */ /* 0x000fe20003f7c000 */
[----:B-----5:R-:W-:Y:S01]  /*e1f0*/  @!P1 FMUL.FTZ R37, R37, R54 ;  /* 0x0000003625259220 */ /* 0x020fe20000410000 */
[----:B------:R-:W-:Y:S01]  /*e200*/  FSETP.GTU.FTZ.AND P1, PT, R20, 20, PT ;  /* 0x41a000001400780b */ /* 0x000fe20003f3c000 */
[----:B------:R-:W0:Y:S02]  /*e210*/  @!P6 MUFU.RCP R59, R56 ;  /* 0x00000038003be308 */ /* 0x000e240000001000 */
[----:B------:R-:W-:Y:S01]  /*e220*/  @!P5 FMUL.FTZ R57, R57, -1.4426950216293334961 ;  /* 0xbfb8aa3b3939d820 */ /* 0x000fe20000410000 */
[----:B----4-:R-:W-:-:S02]  /*e230*/  HADD2.F32 R19, -RZ, R19.H0_H0 ;  /* 0x20000013ff137230 */ /* 0x010fc40000004100 */
[----:B------:R-:W-:-:S03]  /*e240*/  HADD2.F32 R44, -RZ, R44.H0_H0 ;  /* 0x2000002cff2c7230 */ /* 0x000fc60000004100 */
[----:B------:R-:W-:Y:S01]  /*e250*/  @!P4 FMUL.FTZ R2, R2, -1.4426950216293334961 ;  /* 0xbfb8aa3b0202c820 */ /* 0x000fe20000410000 */
[----:B------:R-:W-:Y:S01]  /*e260*/  FADD.FTZ R19, R19, UR8 ;  /* 0x0000000813137e21 */ /* 0x000fe20008010000 */
[----:B------:R-:W1:Y:S01]  /*e270*/  @!P5 MUFU.EX2 R57, R57 ;  /* 0x000000390039d308 */ /* 0x000e620000000800 */
[----:B------:R-:W-:Y:S01]  /*e280*/  @!P3 FMUL.FTZ R3, R3, -1.4426950216293334961 ;  /* 0xbfb8aa3b0303b820 */ /* 0x000fe20000410000 */
[----:B------:R-:W-:Y:S02]  /*e290*/  @!P1 FMUL.FTZ R20, R20, -1.4426950216293334961 ;  /* 0xbfb8aa3b14149820 */ /* 0x000fe40000410000 */
[----:B------:R-:W-:Y:S01]  /*e2a0*/  FSETP.GTU.FTZ.AND P2, PT, R19, 20, PT ;  /* 0x41a000001300780b */ /* 0x000fe20003f5c000 */
[----:B------:R-:W-:-:S03]  /*e2b0*/  FADD.FTZ R44, R44, UR8 ;  /* 0x000000082c2c7e21 */ /* 0x000fc60008010000 */
[----:B------:R-:W2:Y:S01]  /*e2c0*/  @!P4 MUFU.EX2 R2, R2 ;  /* 0x000000020002c308 */ /* 0x000ea20000000800 */
[----:B0-----:R-:W-:Y:S01]  /*e2d0*/  @!P6 FMUL.FTZ R38, R38, R59 ;  /* 0x0000003b2626e220 */ /* 0x001fe20000410000 */
[----:B------:R-:W-:-:S06]  /*e2e0*/  FSETP.GTU.FTZ.AND P6, PT, R44, 20, PT ;  /* 0x41a000002c00780b */ /* 0x000fcc0003fdc000 */
[----:B------:R-:W0:Y:S08]  /*e2f0*/  @!P3 MUFU.EX2 R3, R3 ;  /* 0x000000030003b308 */ /* 0x000e300000000800 */
[----:B------:R-:W3:Y:S01]  /*e300*/  @!P1 MUFU.EX2 R20, R20 ;  /* 0x0000001400149308 */ /* 0x000ee20000000800 */
[----:B-1----:R-:W-:Y:S01]  /*e310*/  @!P5 FADD.FTZ R57, R57, 1 ;  /* 0x3f8000003939d421 */ /* 0x002fe20000010000 */
[----:B------:R-:W-:Y:S01]  /*e320*/  @!P2 FMUL.FTZ R19, R19, -1.4426950216293334961 ;  /* 0xbfb8aa3b1313a820 */ /* 0x000fe20000410000 */
[----:B------:R-:W-:Y:S01]  /*e330*/  FSETP.GTU.FTZ.AND P0, PT, R58, 20, PT ;  /* 0x41a000003a00780b */ /* 0x000fe20003f1c000 */
[----:B------:R-:W-:Y:S01]  /*e340*/  @!P6 FMUL.FTZ R44, R44, -1.4426950216293334961 ;  /* 0xbfb8aa3b2c2ce820 */ /* 0x000fe20000410000 */
[----:B--2---:R-:W-:-:S03]  /*e350*/  @!P4 FADD.FTZ R2, R2, 1 ;  /* 0x3f8000000202c421 */ /* 0x004fc60000010000 */
[----:B------:R-:W1:Y:S01]  /*e360*/  @!P5 MUFU.RCP R60, R57 ;  /* 0x00000039003cd308 */ /* 0x000e620000001000 */
[----:B0-----:R-:W-:Y:S01]  /*e370*/  @!P3 FADD.FTZ R3, R3, 1 ;  /* 0x3f8000000303b421 */ /* 0x001fe20000010000 */
[----:B------:R-:W-:-:S06]  /*e380*/  HADD2.F32 R49, -RZ, R49.H0_H0 ;  /* 0x20000031ff317230 */ /* 0x000fcc0000004100 */
[----:B------:R-:W0:Y:S01]  /*e390*/  @!P2 MUFU.EX2 R19, R19 ;  /* 0x000000130013a308 */ /* 0x000e220000000800 */
[----:B---3--:R-:W-:Y:S01]  /*e3a0*/  @!P1 FADD.FTZ R20, R20, 1 ;  /* 0x3f80000014149421 */ /* 0x008fe20000010000 */
[----:B------:R-:W-:-:S06]  /*e3b0*/  FADD.FTZ R49, R49, UR8 ;  /* 0x0000000831317e21 */ /* 0x000fcc0008010000 */
[----:B------:R-:W2:Y:S01]  /*e3c0*/  @!P6 MUFU.EX2 R44, R44 ;  /* 0x0000002c002ce308 */ /* 0x000ea20000000800 */
[----:B------:R-:W-:-:S07]  /*e3d0*/  @!P0 FMUL.FTZ R58, R58, -1.4426950216293334961 ;  /* 0xbfb8aa3b3a3a8820 */ /* 0x000fce0000410000 */
[----:B------:R-:W3:Y:S08]  /*e3e0*/  @!P4 MUFU.RCP R2, R2 ;  /* 0x000000020002c308 */ /* 0x000ef00000001000 */
[----:B------:R-:W4:Y:S08]  /*e3f0*/  @!P3 MUFU.RCP R3, R3 ;  /* 0x000000030003b308 */ /* 0x000f300000001000 */
[----:B------:R-:W5:Y:S01]  /*e400*/  @!P1 MUFU.RCP R20, R20 ;  /* 0x0000001400149308 */ /* 0x000f620000001000 */
[----:B-1----:R-:W-:Y:S01]  /*e410*/  @!P5 FMUL.FTZ R39, R39, R60 ;  /* 0x0000003c2727d220 */ /* 0x002fe20000410000 */
[----:B------:R-:W-:Y:S01]  /*e420*/  FSETP.GTU.FTZ.AND P5, PT, R49, 20, PT ;  /* 0x41a000003100780b */ /* 0x000fe20003fbc000 */
[----:B0-----:R-:W-:-:S05]  /*e430*/  @!P2 FADD.FTZ R19, R19, 1 ;  /* 0x3f8000001313a421 */ /* 0x001fca0000010000 */
[----:B------:R-:W0:Y:S01]  /*e440*/  @!P0 MUFU.EX2 R58, R58 ;  /* 0x0000003a003a8308 */ /* 0x000e220000000800 */
[----:B--2---:R-:W-:Y:S01]  /*e450*/  @!P6 FADD.FTZ R44, R44, 1 ;  /* 0x3f8000002c2ce421 */ /* 0x004fe20000010000 */
[----:B---3--:R-:W-:Y:S01]  /*e460*/  @!P4 FMUL.FTZ R41, R41, R2 ;  /* 0x000000022929c220 */ /* 0x008fe20000410000 */
[----:B----4-:R-:W-:Y:S01]  /*e470*/  @!P3 FMUL.FTZ R42, R42, R3 ;  /* 0x000000032a2ab220 */ /* 0x010fe20000410000 */
[----:B------:R-:W1:Y:S04]  /*e480*/  LDS.U16 R2, [R103+0x14] ;  /* 0x0000140067027984 */ /* 0x000e680000000400 */
[----:B------:R2:W-:Y:S01]  /*e490*/  @!P2 MUFU.RCP R54, R19 ;  /* 0x000000130036a308 */ /* 0x0005e20000001000 */
[----:B-----5:R-:W-:Y:S01]  /*e4a0*/  @!P1 FMUL.FTZ R45, R45, R20 ;  /* 0x000000142d2d9220 */ /* 0x020fe20000410000 */
[----:B------:R-:W3:Y:S04]  /*e4b0*/  LDS.U16 R3, [R103+0x16] ;  /* 0x0000160067037984 */ /* 0x000ee80000000400 */
[----:B------:R-:W-:Y:S04]  /*e4c0*/  LDS.U16 R20, [R103+0x1a] ;  /* 0x00001a0067147984 */ /* 0x000fe80000000400 */
[----:B--2---:R-:W2:Y:S01]  /*e4d0*/  LDS.U16 R19, [R103+0x18] ;  /* 0x0000180067137984 */ /* 0x004ea20000000400 */
[----:B------:R-:W4:Y:S01]  /*e4e0*/  @!P6 MUFU.RCP R59, R44 ;  /* 0x0000002c003be308 */ /* 0x000f220000001000 */
[----:B------:R-:W-:Y:S01]  /*e4f0*/  BAR.SYNC.DEFER_BLOCKING 0x0 ;  /* 0x0000000000007b1d */ /* 0x000fe20000010000 */
[----:B------:R-:W-:Y:S01]  /*e500*/  @!P5 FMUL.FTZ R49, R49, -1.4426950216293334961 ;  /* 0xbfb8aa3b3131d820 */ /* 0x000fe20000410000 */
[----:B0-----:R-:W-:-:S05]  /*e510*/  @!P0 FADD.FTZ R58, R58, 1 ;  /* 0x3f8000003a3a8421 */ /* 0x001fca0000010000 */
[----:B------:R-:W0:Y:S08]  /*e520*/  @!P5 MUFU.EX2 R49, R49 ;  /* 0x000000310031d308 */ /* 0x000e300000000800 */
[----:B------:R-:W5:Y:S01]  /*e530*/  @!P0 MUFU.RCP R57, R58 ;  /* 0x0000003a00398308 */ /* 0x000f620000001000 */
[----:B----4-:R-:W-:Y:S01]  /*e540*/  @!P6 FMUL.FTZ R46, R46, R59 ;  /* 0x0000003b2e2ee220 */ /* 0x010fe20000410000 */
[----:B------:R-:W-:Y:S01]  /*e550*/  ISETP.NE.AND P6, PT, R121, RZ, PT ;  /* 0x000000ff7900720c */ /* 0x000fe20003fc5270 */
[----:B------:R-:W-:Y:S01]  /*e560*/  HADD2.F32 R33, -RZ, R33.H0_H0 ;  /* 0x20000021ff217230 */ /* 0x000fe20000004100 */
[----:B------:R-:W-:Y:S01]  /*e570*/  PRMT R44, R35, 0x7632, R44 ;  /* 0x00007632232c7816 */ /* 0x000fe2000000002c */
[----:B------:R4:W-:Y:S01]  /*e580*/  STS.U16 [R103+0xa], R30 ;  /* 0x00000a1e67007388 */ /* 0x0009e20000000400 */
[----:B0-----:R-:W-:-:S03]  /*e590*/  @!P5 FADD.FTZ R49, R49, 1 ;  /* 0x3f8000003131d421 */ /* 0x001fc60000010000 */
[----:B------:R0:W-:Y:S04]  /*e5a0*/  STS.U16 [R103+0xc], R29 ;  /* 0x00000c1d67007388 */ /* 0x0001e80000000400 */
[----:B------:R1:W-:Y:S01]  /*e5b0*/  STS.U16 [R103+0x12], R26 ;  /* 0x0000121a67007388 */ /* 0x0003e20000000400 */
[C---:B----4-:R-:W-:Y:S02]  /*e5c0*/  PRMT R30, R21.reuse, 0x7632, R30 ;  /* 0x00007632151e7816 */ /* 0x050fe4000000001e */
[----:B0-----:R-:W-:Y:S01]  /*e5d0*/  PRMT R29, R21, 0x7610, R29 ;  /* 0x00007610151d7816 */ /* 0x001fe2000000001d */
[----:B------:R-:W-:Y:S01]  /*e5e0*/  STS.U16 [R103], R35 ;  /* 0x0000002367007388 */ /* 0x000fe20000000400 */
[----:B-1----:R-:W-:-:S03]  /*e5f0*/  MOV R26, UR57 ;  /* 0x00000039001a7c02 */ /* 0x002fc60008000f00 */
[----:B------:R-:W-:Y:S01]  /*e600*/  STS.U16 [R103+0x2], R44 ;  /* 0x0000022c67007388 */ /* 0x000fe20000000400 */
[----:B------:R0:W1:Y:S01]  /*e610*/  @!P5 MUFU.RCP R56, R49 ;  /* 0x000000310038d308 */ /* 0x0000620000001000 */
[----:B-----5:R-:W-:Y:S02]  /*e620*/  @!P0 FMUL.FTZ R40, R40, R57 ;  /* 0x0000003928288220 */ /* 0x020fe40000410000 */
        /* <DEDUP_REMOVED lines=8> */
[----:B----4-:R-:W-:-:S03]  /*e6b0*/  FADD.FTZ R25, R33, UR8 ;  /* 0x0000000821197e21 */ /* 0x010fc60008010000 */
[----:B------:R4:W-:Y:S04]  /*e6c0*/  STS.U16 [R103+0x1a], R22 ;  /* 0x00001a1667007388 */ /* 0x0009e80000000400 */
        /* <DEDUP_REMOVED lines=22> */
[----:B---3--:R-:W-:Y:S02]  /*e830*/  HADD2.F32 R3, -RZ, R3.H0_H0 ;  /* 0x20000003ff037230 */ /* 0x008fe40000004100 */
[----:B--2---:R-:W-:Y:S02]  /*e840*/  HADD2.F32 R19, -RZ, R19.H0_H0 ;  /* 0x20000013ff137230 */ /* 0x004fe40000004100 */
[----:B------:R-:W-:Y:S02]  /*e850*/  HADD2.F32 R20, -RZ, R20.H0_H0 ;  /* 0x20000014ff147230 */ /* 0x000fe40000004100 */
[----:B------:R-:W-:Y:S01]  /*e860*/  FADD.FTZ R21, R2, UR8 ;  /* 0x0000000802157e21 */ /* 0x000fe20008010000 */
[----:B----4-:R-:W-:Y:S01]  /*e870*/  FADD.FTZ R22, R3, UR8 ;  /* 0x0000000803167e21 */ /* 0x010fe20008010000 */
[----:B------:R-:W-:Y:S01]  /*e880*/  FADD.FTZ R23, R19, UR8 ;  /* 0x0000000813177e21 */ /* 0x000fe20008010000 */
[----:B------:R-:W-:Y:S02]  /*e890*/  FADD.FTZ R24, R20, UR8 ;  /* 0x0000000814187e21 */ /* 0x000fe40008010000 */
[----:B------:R-:W-:Y:S01]  /*e8a0*/  FSETP.GTU.FTZ.AND P0, PT, R21, 20, PT ;  /* 0x41a000001500780b */ /* 0x000fe20003f1c000 */
[----:B------:R-:W-:Y:S01]  /*e8b0*/  @!P2 FMUL.FTZ R43, R43, R54 ;  /* 0x000000362b2ba220 */ /* 0x000fe20000410000 */
[----:B------:R-:W-:-:S02]  /*e8c0*/  FSETP.GTU.FTZ.AND P1, PT, R22, 20, PT ;  /* 0x41a000001600780b */ /* 0x000fc40003f3c000 */
[----:B------:R-:W-:Y:S02]  /*e8d0*/  FSETP.GTU.FTZ.AND P2, PT, R23, 20, PT ;  /* 0x41a000001700780b */ /* 0x000fe40003f5c000 */
[----:B------:R-:W-:Y:S01]  /*e8e0*/  FSETP.GTU.FTZ.AND P3, PT, R24, 20, PT ;  /* 0x41a000001800780b */ /* 0x000fe20003f7c000 */
[----:B------:R-:W0:Y:S01]  /*e8f0*/  LDS R77, [UR54+0x420] ;  /* 0x00042036ff4d7984 */ /* 0x000e220008000800 */
[----:B------:R-:W-:-:S05]  /*e900*/  HADD2.F32 R34, -RZ, R34.H0_H0 ;  /* 0x20000022ff227230 */ /* 0x000fca0000004100 */
[----:B------:R-:W-:Y:S02]  /*e910*/  @!P0 FMUL.FTZ R19, R21, -1.4426950216293334961 ;  /* 0xbfb8aa3b15138820 */ /* 0x000fe40000410000 */
[----:B------:R-:W-:Y:S02]  /*e920*/  @!P1 FMUL.FTZ R20, R22, -1.4426950216293334961 ;  /* 0xbfb8aa3b16149820 */ /* 0x000fe40000410000 */
[----:B------:R-:W-:Y:S02]  /*e930*/  @!P2 FMUL.FTZ R21, R23, -1.4426950216293334961 ;  /* 0xbfb8aa3b1715a820 */ /* 0x000fe40000410000 */
[----:B------:R-:W-:Y:S01]  /*e940*/  @!P3 FMUL.FTZ R22, R24, -1.4426950216293334961 ;  /* 0xbfb8aa3b1816b820 */ /* 0x000fe20000410000 */
[----:B------:R-:W-:Y:S01]  /*e950*/  MOV R28, UR4 ;  /* 0x00000004001c7c02 */ /* 0x000fe20008000f00 */
[----:B------:R-:W-:Y:S01]  /*e960*/  FADD.FTZ R34, R34, UR8 ;  /* 0x0000000822227e21 */ /* 0x000fe20008010000 */
[----:B------:R-:W-:Y:S02]  /*e970*/  SHF.R.S32.HI R83, RZ, 0x1f, R18 ;  /* 0x0000001fff537819 */ /* 0x000fe40000011412 */
[----:B------:R-:W-:Y:S01]  /*e980*/  IADD3 R2, P4, R18, UR4, RZ ;  /* 0x0000000412027c10 */ /* 0x000fe2000ff9e0ff */
[----:B------:R-:W2:Y:S01]  /*e990*/  @!P0 MUFU.EX2 R19, R19 ;  /* 0x0000001300138308 */ /* 0x000ea20000000800 */
[----:B-1----:R-:W-:-:S02]  /*e9a0*/  @!P5 FMUL.FTZ R47, R47, R56 ;  /* 0x000000382f2fd220 */ /* 0x002fc40000410000 */
[----:B------:R-:W-:Y:S02]  /*e9b0*/  LEA.HI.X.SX32 R3, R28, R83, 0x1, P4 ;  /* 0x000000531c037211 */ /* 0x000fe400020f0eff */
[----:B------:R-:W-:-:S03]  /*e9c0*/  FSETP.GTU.FTZ.AND P4, PT, R25, 20, PT ;  /* 0x41a000001900780b */ /* 0x000fc60003f9c000 */
[----:B------:R-:W1:Y:S01]  /*e9d0*/  @!P1 MUFU.EX2 R20, R20 ;  /* 0x0000001400149308 */ /* 0x000e620000000800 */
[----:B------:R-:W-:-:S07]  /*e9e0*/  FSETP.GTU.FTZ.AND P5, PT, R34, 20, PT ;  /* 0x41a000002200780b */ /* 0x000fce0003fbc000 */
[----:B------:R-:W3:Y:S08]  /*e9f0*/  @!P2 MUFU.EX2 R21, R21 ;  /* 0x000000150015a308 */ /* 0x000ef00000000800 */
[----:B------:R-:W4:Y:S01]  /*ea00*/  @!P3 MUFU.EX2 R22, R22 ;  /* 0x000000160016b308 */ /* 0x000f220000000800 */
[----:B------:R-:W-:Y:S01]  /*ea10*/  @!P4 FMUL.FTZ R23, R25, -1.4426950216293334961 ;  /* 0xbfb8aa3b1917c820 */ /* 0x000fe20000410000 */
[----:B------:R-:W-:Y:S01]  /*ea20*/  @!P5 FMUL.FTZ R25, R34, -1.4426950216293334961 ;  /* 0xbfb8aa3b2219d820 */ /* 0x000fe20000410000 */
[----:B--2---:R-:W-:Y:S01]  /*ea30*/  @!P0 FADD.FTZ R19, R19, 1 ;  /* 0x3f80000013138421 */ /* 0x004fe20000010000 */
[----:B-1----:R-:W-:Y:S01]  /*ea40*/  @!P1 FADD.FTZ R20, R20, 1 ;  /* 0x3f80000014149421 */ /* 0x002fe20000010000 */
        /* <DEDUP_REMOVED lines=8> */
[----:B------:R-:W3:Y:S01]  /*ead0*/  @!P0 MUFU.RCP R19, R19 ;  /* 0x0000001300138308 */ /* 0x000ee20000001000 */
        /* <DEDUP_REMOVED lines=22> */
.L_x_13003:
[----:B------:R-:W-:Y:S05]  /*ec40*/  BSYNC B0 ;  /* 0x0000000000007941 */ /* 0x000fea0003800000 */
.L_x_13002:
[----:B------:R-:W2:Y:S01]  /*ec50*/  LDL.LU R32, [R1+0x8] ;  /* 0x0000080001207983 */ /* 0x000ea20000300800 */
[----:B------:R-:W-:Y:S01]  /*ec60*/  UIADD3 UR14, UR7, -UR14, URZ ;  /* 0x8000000e070e7290 */ /* 0x000fe2000fffe03f */
[----:B------:R-:W-:Y:S01]  /*ec70*/  @!P4 FADD.FTZ R24, R24, 1 ;  /* 0x3f8000001818c421 */ /* 0x000fe20000010000 */
[----:B------:R-:W-:Y:S01]  /*ec80*/  ULDC.64 UR10, c[0x0][0x390] ;  /* 0x0000e400000a7ab9 */ /* 0x000fe20000000a00 */
[----:B------:R-:W-:Y:S01]  /*ec90*/  UMOV UR5, UR13 ;  /* 0x0000000d00057c82 */ /* 0x000fe20008000000 */
[----:B------:R-:W-:Y:S01]  /*eca0*/  UIMAD UR15, UR6, UR10, URZ ;  /* 0x0000000a060f72a4 */ /* 0x000fe2000f8e023f */
[----:B------:R-:W-:Y:S01]  /*ecb0*/  @!P5 FADD.FTZ R25, R25, 1 ;  /* 0x3f8000001919d421 */ /* 0x000fe20000010000 */
[----:B------:R-:W-:Y:S01]  /*ecc0*/  UIMAD.WIDE.U32 UR4, UR53, UR10, UR4 ;  /* 0x0000000a350472a5 */ /* 0x000fe2000f8e0004 */
[----:B------:R-:W-:Y:S01]  /*ecd0*/  @!P0 FMUL.FTZ R48, R48, R19 ;  /* 0x0000001330308220 */ /* 0x000fe20000410000 */
[----:B------:R-:W-:Y:S01]  /*ece0*/  UIMAD UR13, UR14, -0x200, URZ ;  /* 0xfffffe000e0d78a4 */ /* 0x000fe2000f8e023f */
[----:B------:R-:W3:Y:S01]  /*ecf0*/  @!P4 MUFU.RCP R24, R24 ;  /* 0x000000180018c308 */ /* 0x000ee20000001000 */
[----:B------:R-:W-:Y:S01]  /*ed00*/  UIMAD UR15, UR53, UR11, UR15 ;  /* 0x0000000b350f72a4 */ /* 0x000fe2000f8e020f */
[----:B------:R-:W-:Y:S01]  /*ed10*/  @!P1 FMUL.FTZ R50, R50, R79 ;  /* 0x0000004f32329220 */ /* 0x000fe20000410000 */
[----:B------:R-:W-:Y:S01]  /*ed20*/  UIADD3 UR29, UP0, UR13, UR4, URZ ;  /* 0x000000040d1d7290 */ /* 0x000fe2000ff1e03f */
[----:B0-----:R-:W-:Y:S01]  /*ed30*/  @!P2 FMUL.FTZ R51, R51, R26 ;  /* 0x0000001a3333a220 */ /* 0x001fe20000410000 */
[----:B------:R-:W-:Y:S01]  /*ed40*/  ULDC.64 UR10, c[0x0][0x3e0] ;  /* 0x0000f800000a7ab9 */ /* 0x000fe20000000a00 */
[----:B------:R-:W-:Y:S01]  /*ed50*/  USHF.R.S32.HI UR14, URZ, 0x1f, UR13 ;  /* 0x0000001f3f0e7899 */ /* 0x000fe2000801140d */
[C---:B------:R-:W-:Y:S01]  /*ed60*/  LEA R20, P0, R18.reuse, UR10, 0x1 ;  /* 0x0000000a12147c11 */ /* 0x040fe2000f8008ff */
[----:B-1----:R-:W0:Y:S01]  /*ed70*/  @!P5 MUFU.RCP R22, R25 ;  /* 0x000000190016d308 */ /* 0x002e220000001000 */
[----:B------:R-:W-:Y:S01]  /*ed80*/  MOV R21, UR29 ;  /* 0x0000001d00157c02 */ /* 0x000fe20008000f00 */
[----:B------:R-:W-:Y:S01]  /*ed90*/  UIADD3.X UR4, UR14, UR15, UR5, UP0, !UPT ;  /* 0x0000000f0e047290 */ /* 0x000fe200087fe405 */
[----:B------:R-:W-:Y:S01]  /*eda0*/  LEA.HI.X R19, R18, UR11, R83, 0x1, P0 ;  /* 0x0000000b12137c11 */ /* 0x000fe200080f0c53 */
[----:B------:R-:W-:Y:S01]  /*edb0*/  @!P3 FMUL.FTZ R52, R52, R81 ;  /* 0x000000513434b220 */ /* 0x000fe20000410000 */
[-C--:B------:R-:W-:Y:S01]  /*edc0*/  ISETP.GE.AND P2, PT, R16, R77.reuse, PT ;  /* 0x0000004d1000720c */ /* 0x080fe20003f46270 */
[----:B------:R-:W-:Y:S01]  /*edd0*/  BSSY B0, `(.L_x_13004) ;  /* 0x0000082000007945 */ /* 0x000fe20003800000 */
[----:B------:R-:W-:-:S02]  /*ede0*/  ISETP.GE.AND P0, PT, R15, R77, PT ;  /* 0x0000004d0f00720c */ /* 0x000fc40003f06270 */
[-C--:B------:R-:W-:Y:S01]  /*edf0*/  ISETP.GE.AND P1, PT, R14, R77.reuse, PT ;  /* 0x0000004d0e00720c */ /* 0x080fe20003f26270 */
[----:B---3--:R-:W-:Y:S01]  /*ee00*/  @!P4 FMUL.FTZ R53, R53, R24 ;  /* 0x000000183535c220 */ /* 0x008fe20000410000 */
[----:B------:R-:W-:Y:S02]  /*ee10*/  LEA R20, P3, R21, R20, 0x1 ;  /* 0x0000001415147211 */ /* 0x000fe400078608ff */
[----:B------:R-:W-:Y:S01]  /*ee20*/  MOV R26, UR4 ;  /* 0x00000004001a7c02 */ /* 0x000fe20008000f00 */
[----:B------:R-:W-:Y:S01]  /*ee30*/  UIMAD.WIDE.U32 UR4, UR52, UR28, URZ ;  /* 0x0000001c340472a5 */ /* 0x000fe2000f8e003f */
[----:B------:R-:W-:Y:S02]  /*ee40*/  ISETP.GE.AND P4, PT, R13, R77, PT ;  /* 0x0000004d0d00720c */ /* 0x000fe40003f86270 */
[----:B------:R-:W-:Y:S01]  /*ee50*/  LEA.HI.X R21, R21, R19, R26, 0x1, P3 ;  /* 0x0000001315157211 */ /* 0x000fe200018f0c1a */
[----:B0-----:R-:W-:Y:S01]  /*ee60*/  @!P5 FMUL.FTZ R55, R55, R22 ;  /* 0x000000163737d220 */ /* 0x001fe20000410000 */
[-C--:B------:R-:W-:Y:S01]  /*ee70*/  ISETP.GE.AND P3, PT, R12, R77.reuse, PT ;  /* 0x0000004d0c00720c */ /* 0x080fe20003f66270 */
[----:B------:R-:W-:Y:S01]  /*ee80*/  UIADD3 UR10, UR5, UR12, URZ ;  /* 0x0000000c050a7290 */ /* 0x000fe2000fffe03f */
[-C--:B------:R-:W-:Y:S01]  /*ee90*/  ISETP.GE.AND P5, PT, R11, R77.reuse, PT ;  /* 0x0000004d0b00720c */ /* 0x080fe20003fa6270 */
[----:B------:R-:W-:Y:S01]  /*eea0*/  @!P2 STG.E.U16 desc[UR20][R20.64+-0x380], R31 ;  /* 0xfffc801f1400a986 */ /* 0x000fe2000c101514 */
[----:B------:R-:W-:-:S02]  /*eeb0*/  ISETP.GE.AND P2, PT, R10, R77, PT ;  /* 0x0000004d0a00720c */ /* 0x000fc40003f46270 */
        /* <DEDUP_REMOVED lines=26> */
[----:B------:R-:W-:Y:S01]  /*f060*/  BAR.SYNC.DEFER_BLOCKING 0x0 ;  /* 0x0000000000007b1d */ /* 0x000fe20000010000 */
[C---:B------:R-:W-:Y:S02]  /*f070*/  PRMT R27, R21.reuse, 0x7610, R27 ;  /* 0x00007610151b7816 */ /* 0x040fe4000000001b */
[----:B------:R-:W-:Y:S02]  /*f080*/  PRMT R28, R21, 0x7632, R28 ;  /* 0x00007632151c7816 */ /* 0x000fe4000000001c */
[----:B------:R-:W-:-:S04]  /*f090*/  F2FP.F16.F32.PACK_AB R21, R55, R53 ;  /* 0x000000353715723e */ /* 0x000fc800000000ff */
[C---:B------:R-:W-:Y:S01]  /*f0a0*/  PRMT R30, R21.reuse, 0x7632, R30 ;  /* 0x00007632151e7816 */ /* 0x040fe2000000001e */
[----:B------:R0:W-:Y:S04]  /*f0b0*/  STS.U16 [R103+0xc], R26 ;  /* 0x00000c1a67007388 */ /* 0x0001e80000000400 */
[----:B------:R-:W-:Y:S04]  /*f0c0*/  STS.U16 [R103+0x10], R27 ;  /* 0x0000101b67007388 */ /* 0x000fe80000000400 */
[----:B------:R-:W-:Y:S01]  /*f0d0*/  STS.U16 [R103+0x12], R28 ;  /* 0x0000121c67007388 */ /* 0x000fe20000000400 */
[----:B0-----:R-:W-:-:S03]  /*f0e0*/  PRMT R26, R21, 0x7610, R26 ;  /* 0x00007610151a7816 */ /* 0x001fc6000000001a */
[----:B------:R-:W-:Y:S04]  /*f0f0*/  STS.U16 [R103+0x1e], R30 ;  /* 0x00001e1e67007388 */ /* 0x000fe80000000400 */
[----:B------:R-:W-:Y:S01]  /*f100*/  STS.U16 [R103+0x1c], R26 ;  /* 0x00001c1a67007388 */ /* 0x000fe20000000400 */
[----:B--2---:R-:W-:Y:S01]  /*f110*/  FADD.FTZ R19, R37, R32 ;  /* 0x0000002025137221 */ /* 0x004fe20000010000 */
        /* <DEDUP_REMOVED lines=8> */
[----:B------:R-:W-:Y:S01]  /*f1a0*/  PRMT R24, R39, 0x7632, R24 ;  /* 0x0000763227187816 */ /* 0x000fe20000000018 */
[----:B------:R-:W-:Y:S02]  /*f1b0*/  STS.U16 [R103+0x4], R39 ;  /* 0x0000042767007388 */ /* 0x000fe40000000400 */
[----:B------:R-:W-:Y:S01]  /*f1c0*/  FADD.FTZ R19, R22, R41 ;  /* 0x0000002916137221 */ /* 0x000fe20000010000 */
[----:B------:R-:W-:Y:S01]  /*f1d0*/  F2FP.F16.F32.PACK_AB R41, R42, R41 ;  /* 0x000000292a29723e */ /* 0x000fe200000000ff */
[----:B------:R1:W-:Y:S01]  /*f1e0*/  STS.U16 [R103+0x6], R24 ;  /* 0x0000061867007388 */ /* 0x0003e20000000400 */
[----:B------:R-:W-:Y:S01]  /*f1f0*/  F2FP.F16.F32.PACK_AB R22, R50, R48 ;  /* 0x000000303216723e */ /* 0x000fe200000000ff */
[----:B------:R-:W-:Y:S01]  /*f200*/  FADD.FTZ R42, R19, R42 ;  /* 0x0000002a132a7221 */ /* 0x000fe20000010000 */
[----:B------:R-:W-:Y:S01]  /*f210*/  PRMT R25, R41, 0x7632, R25 ;  /* 0x0000763229197816 */ /* 0x000fe20000000019 */
[----:B------:R-:W-:Y:S01]  /*f220*/  STS.U16 [R103+0x8], R41 ;  /* 0x0000082967007388 */ /* 0x000fe20000000400 */
[----:B0-----:R-:W-:Y:S01]  /*f230*/  PRMT R23, R20, 0x7632, R23 ;  /* 0x0000763214177816 */ /* 0x001fe20000000017 */
[----:B------:R-:W-:Y:S01]  /*f240*/  FADD.FTZ R42, R42, R43 ;  /* 0x0000002b2a2a7221 */ /* 0x000fe20000010000 */
[----:B------:R-:W-:Y:S01]  /*f250*/  F2FP.F16.F32.PACK_AB R20, R52, R51 ;  /* 0x000000333414723e */ /* 0x000fe200000000ff */
[----:B------:R0:W-:Y:S01]  /*f260*/  STS.U16 [R103+0xa], R25 ;  /* 0x00000a1967007388 */ /* 0x0001e20000000400 */
[----:B-1----:R-:W-:Y:S01]  /*f270*/  PRMT R24, R22, 0x7632, R24 ;  /* 0x0000763216187816 */ /* 0x002fe20000000018 */
[----:B------:R-:W-:Y:S01]  /*f280*/  FADD.FTZ R45, R42, R45 ;  /* 0x0000002d2a2d7221 */ /* 0x000fe20000010000 */
[----:B------:R-:W-:Y:S01]  /*f290*/  PRMT R29, R20, 0x7632, R29 ;  /* 0x00007632141d7816 */ /* 0x000fe2000000001d */
[----:B------:R-:W-:Y:S02]  /*f2a0*/  STS.U16 [R103+0xe], R23 ;  /* 0x00000e1767007388 */ /* 0x000fe40000000400 */
[----:B------:R-:W-:-:S02]  /*f2b0*/  FADD.FTZ R46, R45, R46 ;  /* 0x0000002e2d2e7221 */ /* 0x000fc40000010000 */
[----:B------:R-:W-:Y:S01]  /*f2c0*/  STS.U16 [R103+0x14], R22 ;  /* 0x0000141667007388 */ /* 0x000fe20000000400 */
[----:B0-----:R-:W-:Y:S01]  /*f2d0*/  PRMT R25, R20, 0x7610, R25 ;  /* 0x0000761014197816 */ /* 0x001fe20000000019 */
[----:B------:R-:W-:Y:S01]  /*f2e0*/  FADD.FTZ R47, R46, R47 ;  /* 0x0000002f2e2f7221 */ /* 0x000fe20000010000 */
[----:B------:R-:W-:Y:S01]  /*f2f0*/  MOV R20, UR57 ;  /* 0x0000003900147c02 */ /* 0x000fe20008000f00 */
[----:B------:R-:W-:Y:S02]  /*f300*/  STS.U16 [R103+0x16], R24 ;  /* 0x0000161867007388 */ /* 0x000fe40000000400 */
[----:B------:R-:W-:Y:S02]  /*f310*/  FADD.FTZ R47, R47, R48 ;  /* 0x000000302f2f7221 */ /* 0x000fe40000010000 */
[----:B------:R-:W-:Y:S02]  /*f320*/  STS.U16 [R103+0x18], R25 ;  /* 0x0000181967007388 */ /* 0x000fe40000000400 */
[----:B------:R-:W-:-:S02]  /*f330*/  FADD.FTZ R50, R47, R50 ;  /* 0x000000322f327221 */ /* 0x000fc40000010000 */
        /* <DEDUP_REMOVED lines=23> */
[----:B0-----:R-:W-:-:S04]  /*f4b0*/  IADD3 R20, P1, R18, -0x1e0, RZ ;  /* 0xfffffe2012147810 */ /* 0x001fc80007f3e0ff */
[----:B------:R-:W-:Y:S01]  /*f4c0*/  IADD3.X R83, R83, -0x1, RZ, P1, !PT ;  /* 0xffffffff53537810 */ /* 0x000fe20000ffe4ff */
[----:B------:R-:W0:Y:S02]  /*f4d0*/  LDS R37, [UR54+0x420] ;  /* 0x00042036ff257984 */ /* 0x000e240008000800 */
[----:B0-----:R-:W-:Y:S01]  /*f4e0*/  ISETP.GE.AND P0, PT, R18, R37, PT ;  /* 0x000000251200720c */ /* 0x001fe20003f06270 */
[----:B------:R-:W-:-:S05]  /*f4f0*/  FADD.FTZ R18, R52, R55 ;  /* 0x0000003734127221 */ /* 0x000fca0000010000 */
[----:B------:R0:W-:Y:S07]  /*f500*/  STL [R1+0x8], R18 ;  /* 0x0000081201007387 */ /* 0x0001ee0000100800 */
        /* <DEDUP_REMOVED lines=11> */
[----:B0-----:R-:W-:-:S04]  /*f5c0*/  LEA R18, P0, R2, UR30, 0x1 ;  /* 0x0000001e02127c11 */ /* 0x001fc8000f8008ff */
[----:B------:R-:W-:-:S05]  /*f5d0*/  LEA.HI.X R19, R2, UR31, R3, 0x1, P0 ;  /* 0x0000001f02137c11 */ /* 0x000fca00080f0c03 */
[----:B------:R1:W-:Y:S04]  /*f5e0*/  STG.E.U16 desc[UR20][R18.64], R119 ;  /* 0x0000007712007986 */ /* 0x0003e8000c101514 */
.L_x_13005:
[----:B------:R-:W-:Y:S05]  /*f5f0*/  BSYNC B0 ;  /* 0x0000000000007941 */ /* 0x000fea0003800000 */
.L_x_13004:
        /* <DEDUP_REMOVED lines=13> */
[C---:B------:R-:W-:Y:S01]  /*f6d0*/  LEA R2, P0, R20.reuse, UR10, 0x1 ;  /* 0x0000000a14027c11 */ /* 0x040fe2000f8008ff */
[----:B------:R-:W-:Y:S01]  /*f6e0*/  UISETP.GT.AND UP0, UPT, UR16, 0x1, UPT ;  /* 0x000000011000788c */ /* 0x000fe2000bf04270 */
[----:B01----:R-:W-:Y:S01]  /*f6f0*/  MOV R18, UR4 ;  /* 0x0000000400127c02 */ /* 0x003fe20008000f00 */
[----:B------:R-:W-:Y:S01]  /*f700*/  UIADD3 UR18, UP1, UR18, -0x800, URZ ;  /* 0xfffff80012127890 */ /* 0x000fe2000ff3e03f */
[----:B------:R-:W-:Y:S01]  /*f710*/  LEA.HI.X R3, R20, UR11, R83, 0x1, P0 ;  /* 0x0000000b14037c11 */ /* 0x000fe200080f0c53 */
[----:B------:R-:W-:Y:S01]  /*f720*/  UIADD3 UR48, UP2, UR48, -0x400, URZ ;  /* 0xfffffc0030307890 */ /* 0x000fe2000ff5e03f */
[C---:B------:R-:W-:Y:S01]  /*f730*/  LEA R2, P0, R18.reuse, R2, 0x1 ;  /* 0x0000000212027211 */ /* 0x040fe200078008ff */
        /* <DEDUP_REMOVED lines=36> */
.L_x_12889:
        /* <DEDUP_REMOVED lines=29> */
.L_x_13008:
[----:B------:R-:W-:Y:S05]  /*fb50*/  BSYNC B0 ;  /* 0x0000000000007941 */ /* 0x000fea0003800000 */
.L_x_13007:
        /* <DEDUP_REMOVED lines=32> */
.L_x_13010:
[----:B------:R-:W2:Y:S02]  /*fd60*/  S2R R11, SR_TID.X ;  /* 0x00000000000b7919 */ /* 0x000ea40000002100 */
.L_x_13011:
[----:B------:R-:W-:Y:S05]  /*fd70*/  BSYNC B0 ;  /* 0x0000000000007941 */ /* 0x000fea0003800000 */
.L_x_13009:
        /* <DEDUP_REMOVED lines=23> */
.L_x_13013:
[----:B------:R-:W-:Y:S02]  /*fef0*/  LEA R0, R11, UR8, 0x3 ;  /* 0x000000080b007c11 */ /* 0x000fe4000f8e18ff */
[----:B-12-4-:R-:W-:Y:S02]  /*ff00*/  MOV R3, UR5 ;  /* 0x0000000500037c02 */ /* 0x016fe40008000f00 */
[----:B------:R-:W-:Y:S01]  /*ff10*/  MOV R2, UR4 ;  /* 0x0000000400027c02 */ /* 0x000fe20008000f00 */
[----:B------:R-:W1:Y:S01]  /*ff20*/  LDS.64 R12, [R0+0x3e10] ;  /* 0x003e1000000c7984 */ /* 0x000e620000000a00 */
[----:B------:R-:W-:Y:S02]  /*ff30*/  SHF.R.S32.HI R3, RZ, 0x1f, R11 ;  /* 0x0000001fff037819 */ /* 0x000fe4000001140b */
[----:B0--3--:R-:W-:Y:S01]  /*ff40*/  MOV R7, UR6 ;  /* 0x0000000600077c02 */ /* 0x009fe20008000f00 */
        /* <DEDUP_REMOVED lines=26> */
.L_x_13012:
[----:B------:R-:W-:Y:S05]  /*100f0*/  EXIT ;  /* 0x000000000000794d */ /* 0x000fea0003800000 */
.L_x_13014:
        /* <DEDUP_REMOVED lines=16> */
.L_x_18970:


//--------------------- .text._Z25selective_scan_bwd_kernelI32Selective_Scan_bwd_kernel_traitsILi32ELi16ELb0ELb0ELb1ELb1ELb1EN3c104HalfENS1_7complexIfEEEEv12SSMParamsBwd --------------------------
	.section	.text._Z25selective_scan_bwd_kernelI32Selective_Scan_bwd_kernel_traitsILi32ELi16ELb0ELb0ELb1ELb1ELb1EN3c104HalfENS1_7complexIfEEEEv12SSMParamsBwd,"ax",@progbits
	.align	128
        .global         _Z25selective_scan_bwd_kernelI32Selective_Scan_bwd_kernel_traitsILi32ELi16ELb0ELb0ELb1ELb1ELb1EN3c104HalfENS1_7complexIfEEEEv12SSMParamsBwd
        .type           _Z25selective_scan_bwd_kernelI32Selective_Scan_bwd_kernel_traitsILi32ELi16ELb0ELb0ELb1ELb1ELb1EN3c104HalfENS1_7complexIfEEEEv12SSMParamsBwd,@function
        .size           _Z25selective_scan_bwd_kernelI32Selective_Scan_bwd_kernel_traitsILi32ELi16ELb0ELb0ELb1ELb1ELb1EN3c104HalfENS1_7complexIfEEEEv12SSMParamsBwd,(.L_x_18971 - _Z25selective_scan_bwd_kernelI32Selective_Scan_bwd_kernel_traitsILi32ELi16ELb0ELb0ELb1ELb1ELb1EN3c104HalfENS1_7complexIfEEEEv12SSMParamsBwd)
        .other          _Z25selective_scan_bwd_kernelI32Selective_Scan_bwd_kernel_traitsILi32ELi16ELb0ELb0ELb1ELb1ELb1EN3c104HalfENS1_7complexIfEEEEv12SSMParamsBwd,@"STO_CUDA_ENTRY STV_DEFAULT"
_Z25selective_scan_bwd_kernelI32Selective_Scan_bwd_kernel_traitsILi32ELi16ELb0ELb0ELb1ELb1ELb1EN3c104HalfENS1_7complexIfEEEEv12SSMParamsBwd:
.text._Z25selective_scan_bwd_kernelI32Selective_Scan_bwd_kernel_traitsILi32ELi16ELb0ELb0ELb1ELb1ELb1EN3c104HalfENS1_7complexIfEEEEv12SSMParamsBwd:
        /* <DEDUP_REMOVED lines=78> */
[----:B------:R-:W-:Y:S02]  /*04e0*/  ULOP3.LUT UR20, UR12, UR26, URZ, 0x3c, !UPT ;  /* 0x0000001a0c147292 */ /* 0x000fe4000f8e3c3f */
[----:B------:R-:W-:Y:S02]  /*04f0*/  UISETP.NE.AND UP1, UPT, UR26, URZ, UPT ;  /* 0x0000003f1a00728c */ /* 0x000fe4000bf25270 */
[----:B------:R-:W-:-:S02]  /*0500*/  UISETP.GE.AND UP2, UPT, UR20, URZ, UPT ;  /* 0x0000003f1400728c */ /* 0x000fc4000bf46270 */
        /* <DEDUP_REMOVED lines=23> */
[----:B------:R-:W-:-:S03]  /*0680*/  USHF.R.S32.HI UR18, URZ, 0x1f, UR17 ;  /* 0x0000001f3f127899 */ /* 0x000fc60008011411 */
[----:B------:R-:W-:Y:S02]  /*0690*/  @!UP4 UIADD3 UR10, UR10, -UR29, URZ ;  /* 0x8000001d0a0ac290 */ /* 0x000fe4000fffe03f */
[----:B------:R-:W-:Y:S02]  /*06a0*/  @!UP4 UIADD3 UR25, UR25, 0x1, URZ ;  /* 0x000000011919c890 */ /* 0x000fe4000fffe03f */
[----:B------:R-:W-:Y:S02]  /*06b0*/  UISETP.GE.U32.AND UP3, UPT, UR10, UR29, UPT ;  /* 0x0000001d0a00728c */ /* 0x000fe4000bf66070 */
[----:B------:R-:W-:Y:S02]  /*06c0*/  UIADD3 UR47, UP5, UR17, UR4, URZ ;  /* 0x00000004112f7290 */ /* 0x000fe4000ffbe03f */
[----:B------:R-:W-:Y:S02]  /*06d0*/  UIMAD UR19, UR12, UR19, UR24 ;  /* 0x000000130c1372a4 */ /* 0x000fe4000f8e0218 */
[----:B------:R-:W-:-:S02]  /*06e0*/  UIADD3.X UR4, UR18, UR5, UR28, UP5, !UPT ;  /* 0x0000000512047290 */ /* 0x000fc4000affe41c */
[----:B------:R-:W-:Y:S02]  /*06f0*/  ULEA UR48, UP4, UR47, UR48, 0x1 ;  /* 0x000000302f307291 */ /* 0x000fe4000f88083f */
[----:B------:R-:W-:Y:S02]  /*0700*/  @UP0 UIMAD UR13, UR13, UR16, URZ ;  /* 0x000000100d0d02a4 */ /* 0x000fe4000f8e023f */
[----:B------:R-:W-:Y:S02]  /*0710*/  @UP3 UIADD3 UR25, UR25, 0x1, URZ ;  /* 0x0000000119193890 */ /* 0x000fe4000fffe03f */
[----:B------:R-:W-:Y:S02]  /*0720*/  UIADD3 UR14, UP3, UR17, UR14, URZ ;  /* 0x0000000e110e7290 */ /* 0x000fe4000ff7e03f */
[----:B------:R-:W-:Y:S02]  /*0730*/  ULEA.HI.X UR47, UR47, UR49, UR4, 0x1, UP4 ;  /* 0x000000312f2f7291 */ /* 0x000fe4000a0f0c04 */
[----:B------:R-:W-:Y:S01]  /*0740*/  UIADD3.X UR15, UR18, UR15, UR19, UP3, !UPT ;  /* 0x0000000f120f7290 */ /* 0x000fe20009ffe413 */
[----:B------:R-:W-:Y:S01]  /*0750*/  UMOV UR10, UR25 ;  /* 0x00000019000a7c82 */ /* 0x000fe20008000000 */
[----:B------:R-:W-:Y:S01]  /*0760*/  ULDC.64 UR4, c[0x0][0x2f8] ;  /* 0x0000be0000047ab9 */ /* 0x000fe20000000a00 */
[----:B------:R-:W-:-:S02]  /*0770*/  @!UP2 UIADD3 UR10, -UR10, URZ, URZ ;  /* 0x0000003f0a0aa290 */ /* 0x000fc4000fffe13f */
[----:B------:R-:W-:Y:S02]  /*0780*/  UIADD3 UR17, UP2, UR17, UR8, URZ ;  /* 0x0000000811117290 */ /* 0x000fe4000ff5e03f */
[----:B------:R-:W-:Y:S02]  /*0790*/  @!UP1 ULOP3.LUT UR10, URZ, UR26, URZ, 0x33, !UPT ;  /* 0x0000001a3f0a9292 */ /* 0x000fe4000f8e333f */
[----:B------:R-:W-:Y:S02]  /*07a0*/  UIADD3.X UR49, UR18, UR9, UR27, UP2, !UPT ;  /* 0x0000000912317290 */ /* 0x000fe400097fe41b */
[----:B------:R-:W-:Y:S02]  /*07b0*/  ULEA UR50, UP1, UR17, UR50, 0x1 ;  /* 0x0000003211327291 */ /* 0x000fe4000f82083f */
[----:B------:R-:W-:Y:S02]  /*07c0*/  ULEA UR46, UP3, UR14, UR4, 0x1 ;  /* 0x000000040e2e7291 */ /* 0x000fe4000f86083f */
[----:B------:R-:W-:-:S02]  /*07d0*/  USHF.R.S32.HI UR4, URZ, 0x1f, UR10 ;  /* 0x0000001f3f047899 */ /* 0x000fc4000801140a */
[----:B------:R-:W-:Y:S01]  /*07e0*/  ULEA.HI.X UR49, UR17, UR51, UR49, 0x1, UP1 ;  /* 0x0000003311317291 */ /* 0x000fe200088f0c31 */
[----:B------:R-:W-:Y:S01]  /*07f0*/  ULDC.64 UR18, c[0x0][0x278] ;  /* 0x00009e0000127ab9 */ /* 0x000fe20000000a00 */
[----:B------:R-:W-:Y:S02]  /*0800*/  UISETP.GE.AND UP1, UPT, UR16, 0x1, UPT ;  /* 0x000000011000788c */ /* 0x000fe4000bf26270 */
[----:B------:R-:W-:Y:S02]  /*0810*/  UIMAD UR4, UR4, UR18, URZ ;  /* 0x00000012040472a4 */ /* 0x000fe4000f8e023f */
[----:B------:R-:W-:Y:S02]  /*0820*/  ULEA.HI.X UR14, UR14, UR5, UR15, 0x1, UP3 ;  /* 0x000000050e0e7291 */ /* 0x000fe400098f0c0f */
[----:B------:R-:W-:Y:S01]  /*0830*/  UIMAD.WIDE.U32 UR8, UR10, UR18, UR6 ;  /* 0x000000120a0872a5 */ /* 0x000fe2000f8e0006 */
[----:B------:R-:W-:Y:S02]  /*0840*/  UMOV UR5, URZ ;  /* 0x0000003f00057c82 */ /* 0x000fe40008000000 */
        /* <DEDUP_REMOVED lines=25> */
.L_x_13137:
[----:B------:R-:W2:Y:S01]  /*09e0*/  S2R R150, SR_TID.X ;  /* 0x0000000000967919 */ /* 0x000ea20000002100 */
[----:B------:R-:W-:Y:S01]  /*09f0*/  ULDC UR31, c[0x0][0x224] ;  /* 0x00008900001f7ab9 */ /* 0x000fe20000000800 */
[----:B------:R-:W-:Y:S01]  /*0a00*/  ULDC UR44, c[0x0][0x218] ;  /* 0x00008600002c7ab9 */ /* 0x000fe20000000800 */
[----:B------:R-:W-:Y:S01]  /*0a10*/  UIADD3 UR16, -UR6, UR31, URZ ;  /* 0x0000001f06107290 */ /* 0x000fe2000fffe13f */
[----:B------:R-:W-:-:S03]  /*0a20*/  PRMT R5, RZ, 0x7610, R5 ;  /* 0x00007610ff057816 */ /* 0x000fc60000000005 */
[----:B------:R-:W-:-:S04]  /*0a30*/  ULEA UR32, UR16, 0xfffffe00, 0x9 ;  /* 0xfffffe0010207891 */ /* 0x000fc8000f8e483f */
[----:B------:R-:W-:Y:S01]  /*0a40*/  UIADD3 UR44, -UR32, UR44, URZ ;  /* 0x0000002c202c7290 */ /* 0x000fe2000fffe13f */
[----:B--2---:R-:W-:-:S04]  /*0a50*/  SHF.L.U32 R0, R150, 0x4, RZ ;  /* 0x0000000496007819 */ /* 0x004fc800000006ff */
[----:B------:R-:W-:-:S04]  /*0a60*/  LOP3.LUT R0, R0, 0xfffffe00, RZ, 0xc0, !PT ;  /* 0xfffffe0000007812 */ /* 0x000fc800078ec0ff */
[----:B------:R-:W-:-:S04]  /*0a70*/  LOP3.LUT R81, R0, 0x1f, R150, 0xf8, !PT ;  /* 0x0000001f00517812 */ /* 0x000fc800078ef896 */
[C---:B------:R-:W-:Y:S02]  /*0a80*/  ISETP.GE.AND P0, PT, R81.reuse, UR44, PT ;  /* 0x0000002c51007c0c */ /* 0x040fe4000bf06270 */
[----:B------:R-:W-:Y:S02]  /*0a90*/  SHF.R.S32.HI R82, RZ, 0x1f, R81 ;  /* 0x0000001fff527819 */ /* 0x000fe40000011451 */
[C---:B------:R-:W-:Y:S02]  /*0aa0*/  LEA R2, P1, R81.reuse, UR48, 0x1 ;  /* 0x0000003051027c11 */ /* 0x040fe4000f8208ff */
[C---:B------:R-:W-:Y:S02]  /*0ab0*/  LOP3.LUT R83, R81.reuse, 0x20, RZ, 0xfc, !PT ;  /* 0x0000002051537812 */ /* 0x040fe400078efcff */
[C---:B------:R-:W-:Y:S01]  /*0ac0*/  LEA.HI.X R3, R81.reuse, UR47, R82, 0x1, P1 ;  /* 0x0000002f51037c11 */ /* 0x040fe200088f0c52 */
[----:B------:R-:W-:Y:S01]  /*0ad0*/  BAR.SYNC.DEFER_BLOCKING 0x0 ;  /* 0x0000000000007b1d */ /* 0x000fe20000010000 */
[----:B------:R-:W-:-:S02]  /*0ae0*/  LOP3.LUT R84, R81, 0x40, RZ, 0xfc, !PT ;  /* 0x0000004051547812 */ /* 0x000fc400078efcff */
[C---:B------:R-:W-:Y:S02]  /*0af0*/  LOP3.LUT R0, R81.reuse, 0x60, RZ, 0xfc, !PT ;  /* 0x0000006051007812 */ /* 0x040fe400078efcff */
[C---:B------:R-:W-:Y:S02]  /*0b00*/  LOP3.LUT R6, R81.reuse, 0x80, RZ, 0xfc, !PT ;  /* 0x0000008051067812 */ /* 0x040fe400078efcff */
[----:B------:R-:W-:Y:S02]  /*0b10*/  LOP3.LUT R64, R81, 0xa0, RZ, 0xfc, !PT ;  /* 0x000000a051407812 */ /* 0x000fe400078efcff */
[----:B------:R-:W-:Y:S02]  /*0b20*/  ISETP.GE.AND P1, PT, R84, UR44, PT ;  /* 0x0000002c54007c0c */ /* 0x000fe4000bf26270 */
[----:B------:R-:W-:Y:S02]  /*0b30*/  ISETP.GE.AND P2, PT, R0, UR44, PT ;  /* 0x0000002c00007c0c */ /* 0x000fe4000bf46270 */
[----:B------:R-:W-:-:S02]  /*0b40*/  ISETP.GE.AND P3, PT, R6, UR44, PT ;  /* 0x0000002c06007c0c */ /* 0x000fc4000bf66270 */
[----:B------:R-:W-:Y:S01]  /*0b50*/  PRMT R4, RZ, 0x7610, R4 ;  /* 0x00007610ff047816 */ /* 0x000fe20000000004 */
[----:B------:R-:W2:Y:S01]  /*0b60*/  @!P0 LDG.E.U16 R5, desc[UR22][R2.64] ;  /* 0x0000001602058981 */ /* 0x000ea2000c1e1500 */
[----:B------:R-:W-:Y:S02]  /*0b70*/  ISETP.GE.AND P0, PT, R83, UR44, PT ;  /* 0x0000002c53007c0c */ /* 0x000fe4000bf06270 */
[----:B------:R-:W-:Y:S02]  /*0b80*/  ISETP.GE.AND P4, PT, R64, UR44, PT ;  /* 0x0000002c40007c0c */ /* 0x000fe4000bf86270 */
[----:B------:R-:W-:Y:S02]  /*0b90*/  LOP3.LUT R65, R81, 0xc0, RZ, 0xfc, !PT ;  /* 0x000000c051417812 */ /* 0x000fe400078efcff */
[----:B------:R-:W-:Y:S02]  /*0ba0*/  PRMT R15, RZ, 0x7610, R15 ;  /* 0x00007610ff0f7816 */ /* 0x000fe4000000000f */
[----:B------:R-:W-:-:S02]  /*0bb0*/  PRMT R14, RZ, 0x7610, R14 ;  /* 0x00007610ff0e7816 */ /* 0x000fc4000000000e */
[----:B------:R-:W-:Y:S02]  /*0bc0*/  PRMT R17, RZ, 0x7610, R17 ;  /* 0x00007610ff117816 */ /* 0x000fe40000000011 */
[----:B------:R-:W-:Y:S01]  /*0bd0*/  PRMT R16, RZ, 0x7610, R16 ;  /* 0x00007610ff107816 */ /* 0x000fe20000000010 */
[----:B------:R-:W3:Y:S01]  /*0be0*/  @!P0 LDG.E.U16 R4, desc[UR22][R2.64+0x40] ;  /* 0x0000401602048981 */ /* 0x000ee2000c1e1500 */
[----:B------:R-:W-:Y:S02]  /*0bf0*/  ISETP.GE.AND P0, PT, R65, UR44, PT ;  /* 0x0000002c41007c0c */ /* 0x000fe4000bf06270 */
[C---:B------:R-:W-:Y:S01]  /*0c00*/  LOP3.LUT R66, R81.reuse, 0xe0, RZ, 0xfc, !PT ;  /* 0x000000e051427812 */ /* 0x040fe200078efcff */
[----:B------:R-:W4:Y:S01]  /*0c10*/  @!P1 LDG.E.U16 R15, desc[UR22][R2.64+0x80] ;  /* 0x00008016020f9981 */ /* 0x000f22000c1e1500 */
        /* <DEDUP_REMOVED lines=9> */
[----:B------:R-:W-:Y:S02]  /*0cb0*/  PRMT R19, RZ, 0x7610, R19 ;  /* 0x00007610ff137816 */ /* 0x000fe40000000013 */
[----:B------:R-:W-:Y:S02]  /*0cc0*/  ISETP.GE.AND P4, PT, R75, UR44, PT ;  /* 0x0000002c4b007c0c */ /* 0x000fe4000bf86270 */
[----:B------:R-:W-:-:S02]  /*0cd0*/  LOP3.LUT R76, R81, 0x160, RZ, 0xfc, !PT ;  /* 0x00000160514c7812 */ /* 0x000fc400078efcff */
[----:B------:R-:W-:Y:S01]  /*0ce0*/  PRMT R20, RZ, 0x7610, R20 ;  /* 0x00007610ff147816 */ /* 0x000fe20000000014 */
[----:B------:R-:W5:Y:S01]  /*0cf0*/  @!P0 LDG.E.U16 R19, desc[UR22][R2.64+0x180] ;  /* 0x0001801602138981 */ /* 0x000f62000c1e1500 */
[----:B------:R-:W-:Y:S02]  /*0d00*/  PRMT R21, RZ, 0x7610, R21 ;  /* 0x00007610ff157816 */ /* 0x000fe40000000015 */
[----:B------:R-:W-:Y:S02]  /*0d10*/  PRMT R22, RZ, 0x7610, R22 ;  /* 0x00007610ff167816 */ /* 0x000fe40000000016 */
[----:B------:R-:W-:Y:S01]  /*0d20*/  ISETP.GE.AND P0, PT, R76, UR44, PT ;  /* 0x0000002c4c007c0c */ /* 0x000fe2000bf06270 */
[----:B------:R-:W5:Y:S01]  /*0d30*/  @!P1 LDG.E.U16 R20, desc[UR22][R2.64+0x1c0] ;  /* 0x0001c01602149981 */ /* 0x000f62000c1e1500 */
[----:B------:R-:W-:Y:S02]  /*0d40*/  PRMT R23, RZ, 0x7610, R23 ;  /* 0x00007610ff177816 */ /* 0x000fe40000000017 */
        /* <DEDUP_REMOVED lines=9> */
[----:B------:R-:W-:Y:S02]  /*0de0*/  ISETP.GE.AND P3, PT, R79, UR44, PT ;  /* 0x0000002c4f007c0c */ /* 0x000fe4000bf66270 */
[----:B------:R-:W-:-:S02]  /*0df0*/  PRMT R24, RZ, 0x7610, R24 ;  /* 0x00007610ff187816 */ /* 0x000fc40000000018 */
[----:B------:R-:W-:Y:S02]  /*0e00*/  ISETP.GE.AND P4, PT, R80, UR44, PT ;  /* 0x0000002c50007c0c */ /* 0x000fe4000bf86270 */
[----:B------:R-:W-:Y:S02]  /*0e10*/  PRMT R25, RZ, 0x7610, R25 ;  /* 0x00007610ff197816 */ /* 0x000fe40000000019 */
[----:B------:R-:W-:Y:S01]  /*0e20*/  PRMT R26, RZ, 0x7610, R26 ;  /* 0x00007610ff1a7816 */ /* 0x000fe2000000001a */
[----:B------:R-:W5:Y:S01]  /*0e30*/  @!P0 LDG.E.U16 R24, desc[UR22][R2.64+0x2c0] ;  /* 0x0002c01602188981 */ /* 0x000f62000c1e1500 */
[----:B------:R-:W-:Y:S02]  /*0e40*/  PRMT R27, RZ, 0x7610, R27 ;  /* 0x00007610ff1b7816 */ /* 0x000fe4000000001b */
[----:B------:R-:W-:Y:S01]  /*0e50*/  PRMT R28, RZ, 0x7610, R28 ;  /* 0x00007610ff1c7816 */ /* 0x000fe2000000001c */
[----:B------:R-:W5:Y:S04]  /*0e60*/  @!P1 LDG.E.U16 R25, desc[UR22][R2.64+0x300] ;  /* 0x0003001602199981 */ /* 0x000f68000c1e1500 */
[----:B------:R-:W5:Y:S04]  /*0e70*/  @!P2 LDG.E.U16 R26, desc[UR22][R2.64+0x340] ;  /* 0x00034016021aa981 */ /* 0x000f68000c1e1500 */
[----:B------:R-:W5:Y:S04]  /*0e80*/  @!P3 LDG.E.U16 R27, desc[UR22][R2.64+0x380] ;  /* 0x00038016021bb981 */ /* 0x000f68000c1e1500 */
[----:B------:R0:W5:Y:S01]  /*0e90*/  @!P4 LDG.E.U16 R28, desc[UR22][R2.64+0x3c0] ;  /* 0x0003c016021cc981 */ /* 0x000162000c1e1500 */
[----:B------:R-:W0:Y:S01]  /*0ea0*/  S2UR UR7, SR_CgaCtaId ;  /* 0x00000000000779c3 */ /* 0x000e220000008800 */
[----:B------:R-:W-:Y:S01]  /*0eb0*/  UMOV UR17, 0x400 ;  /* 0x0000040000117882 */ /* 0x000fe20000000000 */
[----:B-1----:R-:W-:-:S02]  /*0ec0*/  IADD3 R10, R7, 0x20, RZ ;  /* 0x00000020070a7810 */ /* 0x002fc40007ffe0ff */
[C---:B------:R-:W-:Y:S02]  /*0ed0*/  IADD3 R12, R7.reuse, 0x40, RZ ;  /* 0x00000040070c7810 */ /* 0x040fe40007ffe0ff */
[C---:B------:R-:W-:Y:S02]  /*0ee0*/  IADD3 R18, R7.reuse, 0x60, RZ ;  /* 0x0000006007127810 */ /* 0x040fe40007ffe0ff */
[C---:B0-----:R-:W-:Y:S02]  /*0ef0*/  IADD3 R2, R7.reuse, 0xa0, RZ ;  /* 0x000000a007027810 */ /* 0x041fe40007ffe0ff */
[-C--:B------:R-:W-:Y:S02]  /*0f00*/  LEA.HI.SX32 R8, R7, R7.reuse, 0x1b ;  /* 0x0000000707087211 */ /* 0x080fe400078fdaff */
[-C--:B------:R-:W-:Y:S02]  /*0f10*/  LEA.HI.SX32 R2, R2, R7.reuse, 0x1b ;  /* 0x0000000702027211 */ /* 0x080fe400078fdaff */
[----:B------:R-:W-:-:S02]  /*0f20*/  LEA.HI.SX32 R9, R10, R7, 0x1b ;  /* 0x000000070a097211 */ /* 0x000fc400078fdaff */
[-C--:B------:R-:W-:Y:S02]  /*0f30*/  LEA.HI.SX32 R10, R12, R7.reuse, 0x1b ;  /* 0x000000070c0a7211 */ /* 0x080fe400078fdaff */
[----:B------:R-:W-:Y:S01]  /*0f40*/  IADD3 R30, R7, 0x80, RZ ;  /* 0x00000080071e7810 */ /* 0x000fe20007ffe0ff */
[----:B------:R-:W-:Y:S01]  /*0f50*/  ULEA UR17, UR7, UR17, 0x18 ;  /* 0x0000001107117291 */ /* 0x000fe2000f8ec03f */
[-C--:B------:R-:W-:Y:S02]  /*0f60*/  LEA.HI.SX32 R11, R18, R7.reuse, 0x1b ;  /* 0x00000007120b7211 */ /* 0x080fe400078fdaff */
[----:B------:R-:W-:-:S03]  /*0f70*/  LEA.HI.SX32 R12, R30, R7, 0x1b ;  /* 0x000000071e0c7211 */ /* 0x000fc600078fdaff */
[----:B------:R-:W-:Y:S02]  /*0f80*/  LEA R8, R8, UR17, 0x1 ;  /* 0x0000001108087c11 */ /* 0x000fe4000f8e08ff */
[----:B------:R-:W-:Y:S02]  /*0f90*/  LEA R13, R2, UR17, 0x1 ;  /* 0x00000011020d7c11 */ /* 0x000fe4000f8e08ff */
[----:B------:R-:W-:Y:S02]  /*0fa0*/  LEA R9, R9, UR17, 0x1 ;  /* 0x0000001109097c11 */ /* 0x000fe4000f8e08ff */
[----:B------:R-:W-:Y:S02]  /*0fb0*/  IADD3 R2, R7, 0xc0, RZ ;  /* 0x000000c007027810 */ /* 0x000fe40007ffe0ff */
[----:B------:R-:W-:Y:S02]  /*0fc0*/  LEA R10, R10, UR17, 0x1 ;  /* 0x000000110a0a7c11 */ /* 0x000fe4000f8e08ff */
[----:B------:R-:W-:-:S02]  /*0fd0*/  LEA R11, R11, UR17, 0x1 ;  /* 0x000000110b0b7c11 */ /* 0x000fc4000f8e08ff */
[C---:B------:R-:W-:Y:S02]  /*0fe0*/  IADD3 R18, R7.reuse, 0xe0, RZ ;  /* 0x000000e007127810 */ /* 0x040fe40007ffe0ff */
[----:B------:R-:W-:Y:S02]  /*0ff0*/  LEA.HI.SX32 R2, R2, R7, 0x1b ;  /* 0x0000000702027211 */ /* 0x000fe400078fdaff */
[C---:B------:R-:W-:Y:S02]  /*1000*/  IADD3 R30, R7.reuse, 0x100, RZ ;  /* 0x00000100071e7810 */ /* 0x040fe40007ffe0ff */
[----:B------:R-:W-:Y:S02]  /*1010*/  LEA R12, R12, UR17, 0x1 ;  /* 0x000000110c0c7c11 */ /* 0x000fe4000f8e08ff */
[C---:B------:R-:W-:Y:S02]  /*1020*/  IADD3 R32, R7.reuse, 0x120, RZ ;  /* 0x0000012007207810 */ /* 0x040fe40007ffe0ff */
[----:B------:R-:W-:-:S02]  /*1030*/  IADD3 R34, R7, 0x140, RZ ;  /* 0x0000014007227810 */ /* 0x000fc40007ffe0ff */
[-C--:B------:R-:W-:Y:S02]  /*1040*/  LEA.HI.SX32 R18, R18, R7.reuse, 0x1b ;  /* 0x0000000712127211 */ /* 0x080fe400078fdaff */
[-C--:B------:R-:W-:Y:S02]  /*1050*/  LEA.HI.SX32 R30, R30, R7.reuse, 0x1b ;  /* 0x000000071e1e7211 */ /* 0x080fe400078fdaff */
[-C--:B------:R-:W-:Y:S02]  /*1060*/  LEA.HI.SX32 R32, R32, R7.reuse, 0x1b ;  /* 0x0000000720207211 */ /* 0x080fe400078fdaff */
[----:B------:R-:W-:Y:S02]  /*1070*/  LEA.HI.SX32 R34, R34, R7, 0x1b ;  /* 0x0000000722227211 */ /* 0x000fe400078fdaff */
[----:B------:R-:W-:-:S04]  /*1080*/  LEA R38, P0, R81, UR50, 0x1 ;  /* 0x0000003251267c11 */ /* 0x000fc8000f8008ff */
[C---:B------:R-:W-:Y:S02]  /*1090*/  LEA.HI.X R39, R81.reuse, UR49, R82, 0x1, P0 ;  /* 0x0000003151277c11 */ /* 0x040fe400080f0c52 */
[----:B------:R-:W-:Y:S02]  /*10a0*/  ISETP.GE.AND P0, PT, R81, UR44, PT ;  /* 0x0000002c51007c0c */ /* 0x000fe4000bf06270 */
[----:B------:R-:W-:Y:S02]  /*10b0*/  PRMT R44, RZ, 0x7610, R44 ;  /* 0x00007610ff2c7816 */ /* 0x000fe4000000002c */
        /* <DEDUP_REMOVED lines=20> */
[----:B----4-:R0:W-:Y:S04]  /*1200*/  STS.U16 [R10+0x80], R15 ;  /* 0x0000800f0a007388 */ /* 0x0101e80000000400 */
[----:B-----5:R1:W-:Y:S04]  /*1210*/  STS.U16 [R11+0xc0], R14 ;  /* 0x0000c00e0b007388 */ /* 0x0203e80000000400 */
[----:B------:R2:W-:Y:S01]  /*1220*/  STS.U16 [R12+0x100], R17 ;  /* 0x000100110c007388 */ /* 0x0005e20000000400 */
[----:B0-----:R-:W-:-:S02]  /*1230*/  LEA R15, R18, UR17, 0x1 ;  /* 0x00000011120f7c11 */ /* 0x001fc4000f8e08ff */
[----:B-1----:R-:W-:Y:S02]  /*1240*/  LEA R14, R2, UR17, 0x1 ;  /* 0x00000011020e7c11 */ /* 0x002fe4000f8e08ff */
[C---:B------:R-:W-:Y:S01]  /*1250*/  IADD3 R2, R7.reuse, 0x160, RZ ;  /* 0x0000016007027810 */ /* 0x040fe20007ffe0ff */
[----:B------:R0:W-:Y:S01]  /*1260*/  STS.U16 [R13+0x140], R16 ;  /* 0x000140100d007388 */ /* 0x0001e20000000400 */
[----:B--2---:R-:W-:Y:S02]  /*1270*/  LEA R17, R32, UR17, 0x1 ;  /* 0x0000001120117c11 */ /* 0x004fe4000f8e08ff */
[----:B------:R-:W-:Y:S02]  /*1280*/  LEA.HI.SX32 R2, R2, R7, 0x1b ;  /* 0x0000000702027211 */ /* 0x000fe400078fdaff */
[----:B------:R-:W-:Y:S01]  /*1290*/  IADD3 R4, R7, 0x180, RZ ;  /* 0x0000018007047810 */ /* 0x000fe20007ffe0ff */
[----:B------:R1:W-:Y:S01]  /*12a0*/  STS.U16 [R14+0x180], R19 ;  /* 0x000180130e007388 */ /* 0x0003e20000000400 */
[----:B------:R-:W-:-:S02]  /*12b0*/  LEA R18, R34, UR17, 0x1 ;  /* 0x0000001122127c11 */ /* 0x000fc4000f8e08ff */
[----:B0-----:R-:W-:Y:S02]  /*12c0*/  LEA R16, R30, UR17, 0x1 ;  /* 0x000000111e107c11 */ /* 0x001fe4000f8e08ff */
[C---:B------:R-:W-:Y:S01]  /*12d0*/  IADD3 R30, R7.reuse, 0x1a0, RZ ;  /* 0x000001a0071e7810 */ /* 0x040fe20007ffe0ff */
[----:B------:R0:W-:Y:S01]  /*12e0*/  STS.U16 [R15+0x1c0], R20 ;  /* 0x0001c0140f007388 */ /* 0x0001e20000000400 */
[C---:B------:R-:W-:Y:S02]  /*12f0*/  IADD3 R32, R7.reuse, 0x1c0, RZ ;  /* 0x000001c007207810 */ /* 0x040fe40007ffe0ff */
[----:B------:R-:W-:Y:S01]  /*1300*/  IADD3 R34, R7, 0x1e0, RZ ;  /* 0x000001e007227810 */ /* 0x000fe20007ffe0ff */
[----:B------:R2:W-:Y:S01]  /*1310*/  STS.U16 [R16+0x200], R21 ;  /* 0x0002001510007388 */ /* 0x0005e20000000400 */
[----:B-1----:R-:W-:Y:S02]  /*1320*/  LEA R19, R2, UR17, 0x1 ;  /* 0x0000001102137c11 */ /* 0x002fe4000f8e08ff */
[-C--:B------:R-:W-:Y:S01]  /*1330*/  LEA.HI.SX32 R4, R4, R7.reuse, 0x1b ;  /* 0x0000000704047211 */ /* 0x080fe200078fdaff */
[----:B------:R-:W-:Y:S01]  /*1340*/  STS.U16 [R17+0x240], R22 ;  /* 0x0002401611007388 */ /* 0x000fe20000000400 */
[----:B------:R-:W-:-:S02]  /*1350*/  LEA.HI.SX32 R30, R30, R7, 0x1b ;  /* 0x000000071e1e7211 */ /* 0x000fc400078fdaff */
[----:B------:R-:W-:Y:S01]  /*1360*/  SHF.L.U32 R2, R7, 0x4, RZ ;  /* 0x0000000407027819 */ /* 0x000fe200000006ff */
[----:B------:R1:W-:Y:S01]  /*1370*/  STS.U16 [R18+0x280], R23 ;  /* 0x0002801712007388 */ /* 0x0003e20000000400 */
[-C--:B------:R-:W-:Y:S02]  /*1380*/  LEA.HI.SX32 R32, R32, R7.reuse, 0x1b ;  /* 0x0000000720207211 */ /* 0x080fe400078fdaff */
[----:B0-----:R-:W-:Y:S02]  /*1390*/  LEA R20, R4, UR17, 0x1 ;  /* 0x0000001104147c11 */ /* 0x001fe4000f8e08ff */
[----:B--2---:R-:W-:Y:S01]  /*13a0*/  LEA R21, R30, UR17, 0x1 ;  /* 0x000000111e157c11 */ /* 0x004fe2000f8e08ff */
[----:B------:R0:W-:Y:S01]  /*13b0*/  STS.U16 [R19+0x2c0], R24 ;  /* 0x0002c01813007388 */ /* 0x0001e20000000400 */
[----:B-1----:R-:W-:Y:S02]  /*13c0*/  LEA.HI.SX32 R23, R34, R7, 0x1b ;  /* 0x0000000722177211 */ /* 0x002fe400078fdaff */
[----:B------:R-:W-:-:S02]  /*13d0*/  LEA R22, R32, UR17, 0x1 ;  /* 0x0000001120167c11 */ /* 0x000fc4000f8e08ff */
[----:B------:R-:W-:Y:S02]  /*13e0*/  LEA R23, R23, UR17, 0x1 ;  /* 0x0000001117177c11 */ /* 0x000fe4000f8e08ff */
[----:B0-----:R-:W-:Y:S01]  /*13f0*/  LEA.HI.SX32 R24, R2, R2, 0x1b ;  /* 0x0000000202187211 */ /* 0x001fe200078fdaff */
[----:B------:R-:W-:Y:S03]  /*1400*/  STS.U16 [R20+0x300], R25 ;  /* 0x0003001914007388 */ /* 0x000fe60000000400 */
[----:B------:R-:W-:Y:S01]  /*1410*/  LEA R24, R24, UR17, 0x1 ;  /* 0x0000001118187c11 */ /* 0x000fe2000f8e08ff */
        /* <DEDUP_REMOVED lines=22> */
[----:B------:R-:W-:Y:S01]  /*1580*/  LEA.HI.X R3, R81, UR13, R82, 0x1, P1 ;  /* 0x0000000d51037c11 */ /* 0x000fe200088f0c52 */
[----:B------:R-:W-:Y:S01]  /*1590*/  BAR.SYNC.DEFER_BLOCKING 0x0 ;  /* 0x0000000000007b1d */ /* 0x000fe20000010000 */
[----:B------:R-:W-:-:S05]  /*15a0*/  ISETP.GE.AND P1, PT, R83, UR44, PT ;  /* 0x0000002c53007c0c */ /* 0x000fca000bf26270 */
[----:B------:R-:W2:Y:S01]  /*15b0*/  @!P0 LDG.E.U16 R5, desc[UR22][R2.64] ;  /* 0x0000001602058981 */ /* 0x000ea2000c1e1500 */
[----:B------:R-:W-:Y:S02]  /*15c0*/  ISETP.GE.AND P0, PT, R66, UR44, PT ;  /* 0x0000002c42007c0c */ /* 0x000fe4000bf06270 */
[----:B------:R-:W-:Y:S01]  /*15d0*/  PRMT R4, RZ, 0x7610, R4 ;  /* 0x00007610ff047816 */ /* 0x000fe20000000004 */
[----:B------:R-:W3:Y:S04]  /*15e0*/  @!P2 LDG.E.U16 R43, desc[UR22][R2.64+0x100] ;  /* 0x00010016022ba981 */ /* 0x000ee8000c1e1500 */
[----:B------:R-:W4:Y:S04]  /*15f0*/  @!P3 LDG.E.U16 R40, desc[UR22][R2.64+0xc0] ;  /* 0x0000c0160228b981 */ /* 0x000f28000c1e1500 */
[----:B------:R-:W5:Y:S04]  /*1600*/  @!P4 LDG.E.U16 R41, desc[UR22][R2.64+0x80] ;  /* 0x000080160229c981 */ /* 0x000f68000c1e1500 */
[----:B------:R-:W3:Y:S01]  /*1610*/  @!P0 LDG.E.U16 R44, desc[UR22][R2.64+0x1c0] ;  /* 0x0001c016022c8981 */ /* 0x000ee2000c1e1500 */
[----:B------:R-:W-:-:S03]  /*1620*/  ISETP.GE.AND P0, PT, R67, UR44, PT ;  /* 0x0000002c43007c0c */ /* 0x000fc6000bf06270 */
[----:B------:R-:W4:Y:S01]  /*1630*/  @!P1 LDG.E.U16 R4, desc[UR22][R2.64+0x40] ;  /* 0x0000401602049981 */ /* 0x000f22000c1e1500 */
[----:B------:R-:W-:Y:S02]  /*1640*/  ISETP.GE.AND P1, PT, R75, UR44, PT ;  /* 0x0000002c4b007c0c */ /* 0x000fe4000bf26270 */
        /* <DEDUP_REMOVED lines=16> */
[----:B------:R-:W-:-:S02]  /*1750*/  P2R R62, PR, RZ, 0x1 ;  /* 0x00000001ff3e7803 */ /* 0x000fc40000000000 */
[----:B------:R-:W-:Y:S02]  /*1760*/  ISETP.GE.AND P0, PT, R81, UR44, PT ;  /* 0x0000002c51007c0c */ /* 0x000fe4000bf06270 */
[----:B------:R-:W-:Y:S02]  /*1770*/  PRMT R55, RZ, 0x7610, R55 ;  /* 0x00007610ff377816 */ /* 0x000fe40000000037 */
        /* <DEDUP_REMOVED lines=14> */
[----:B----4-:R-:W-:Y:S04]  /*1860*/  STS.U16 [R9+0x40], R4 ;  /* 0x0000400409007388 */ /* 0x010fe80000000400 */
[----:B-----5:R-:W-:Y:S04]  /*1870*/  STS.U16 [R10+0x80], R41 ;  /* 0x000080290a007388 */ /* 0x020fe80000000400 */
[----:B------:R-:W-:Y:S04]  /*1880*/  STS.U16 [R11+0xc0], R40 ;  /* 0x0000c0280b007388 */ /* 0x000fe80000000400 */
        /* <DEDUP_REMOVED lines=47> */
[----:B------:R-:W-:-:S09]  /*1b80*/  ISETP.GE.AND P1, PT, R66, UR44, PT ;  /* 0x0000002c42007c0c */ /* 0x000fd2000bf26270 */
[----:B------:R-:W5:Y:S01]  /*1b90*/  @!P0 LDG.E.U16 R59, desc[UR22][R38.64+0x180] ;  /* 0x00018016263b8981 */ /* 0x000f62000c1e1500 */
[----:B------:R-:W-:-:S03]  /*1ba0*/  ISETP.GE.AND P0, PT, R67, UR44, PT ;  /* 0x0000002c43007c0c */ /* 0x000fc6000bf06270 */
        /* <DEDUP_REMOVED lines=9> */
[----:B--2---:R-:W-:-:S03]  /*1c40*/  HADD2.F32 R40, -RZ, R40.H0_H0 ;  /* 0x20000028ff287230 */ /* 0x004fc60000004100 */
[----:B------:R1:W-:Y:S04]  /*1c50*/  STL [R1+0x4], R154 ;  /* 0x0000049a01007387 */ /* 0x0003e80000100800 */
[----:B------:R1:W-:Y:S01]  /*1c60*/  STL [R1], R152 ;  /* 0x0000009801007387 */ /* 0x0003e20000100800 */
[----:B0-----:R-:W-:Y:S01]  /*1c70*/  FADD.FTZ R38, R40, UR4 ;  /* 0x0000000428267e21 */ /* 0x001fe20008010000 */
[----:B---3--:R-:W-:-:S04]  /*1c80*/  HADD2.F32 R41, -RZ, R41.H0_H0 ;  /* 0x20000029ff297230 */ /* 0x008fc80000004100 */
[----:B------:R-:W-:Y:S01]  /*1c90*/  FSETP.GTU.FTZ.AND P5, PT, R38, 20, PT ;  /* 0x41a000002600780b */ /* 0x000fe20003fbc000 */
[----:B----4-:R-:W-:Y:S02]  /*1ca0*/  HADD2.F32 R42, -RZ, R42.H0_H0 ;  /* 0x2000002aff2a7230 */ /* 0x010fe40000004100 */
[----:B-----5:R-:W-:Y:S02]  /*1cb0*/  HADD2.F32 R43, -RZ, R43.H0_H0 ;  /* 0x2000002bff2b7230 */ /* 0x020fe40000004100 */
[----:B------:R-:W-:Y:S02]  /*1cc0*/  HADD2.F32 R44, -RZ, R44.H0_H0 ;  /* 0x2000002cff2c7230 */ /* 0x000fe40000004100 */
[----:B------:R-:W-:Y:S02]  /*1cd0*/  HADD2.F32 R45, -RZ, R45.H0_H0 ;  /* 0x2000002dff2d7230 */ /* 0x000fe40000004100 */
[----:B------:R-:W-:Y:S01]  /*1ce0*/  FADD.FTZ R39, R41, UR4 ;  /* 0x0000000429277e21 */ /* 0x000fe20008010000 */
[----:B------:R-:W-:Y:S01]  /*1cf0*/  FADD.FTZ R40, R42, UR4 ;  /* 0x000000042a287e21 */ /* 0x000fe20008010000 */
[----:B------:R-:W-:Y:S01]  /*1d00*/  FADD.FTZ R41, R43, UR4 ;  /* 0x000000042b297e21 */ /* 0x000fe20008010000 */
[----:B------:R-:W-:-:S02]  /*1d10*/  HADD2.F32 R46, -RZ, R46.H0_H0 ;  /* 0x2000002eff2e7230 */ /* 0x000fc40000004100 */
[----:B------:R-:W-:Y:S01]  /*1d20*/  FADD.FTZ R42, R44, UR4 ;  /* 0x000000042c2a7e21 */ /* 0x000fe20008010000 */
[----:B------:R-:W-:Y:S01]  /*1d30*/  FADD.FTZ R43, R45, UR4 ;  /* 0x000000042d2b7e21 */ /* 0x000fe20008010000 */
[----:B------:R-:W-:Y:S01]  /*1d40*/  BSSY B0, `(.L_x_13016) ;  /* 0x0000039000007945 */ /* 0x000fe20003800000 */
[----:B------:R-:W-:Y:S01]  /*1d50*/  ISETP.GE.AND P0, PT, R81, UR44, PT ;  /* 0x0000002c51007c0c */ /* 0x000fe2000bf06270 */
[----:B------:R-:W-:Y:S01]  /*1d60*/  FADD.FTZ R44, R46, UR4 ;  /* 0x000000042e2c7e21 */ /* 0x000fe20008010000 */
[----:B------:R-:W-:Y:S02]  /*1d70*/  FSETP.GTU.FTZ.AND P4, PT, R39, 20, PT ;  /* 0x41a000002700780b */ /* 0x000fe40003f9c000 */
[----:B------:R-:W-:Y:S02]  /*1d80*/  FSETP.GTU.FTZ.AND P3, PT, R40, 20, PT ;  /* 0x41a000002800780b */ /* 0x000fe40003f7c000 */
[----:B------:R-:W-:Y:S02]  /*1d90*/  FSETP.GTU.FTZ.AND P2, PT, R41, 20, PT ;  /* 0x41a000002900780b */ /* 0x000fe40003f5c000 */
[----:B------:R-:W-:-:S02]  /*1da0*/  FSETP.GTU.FTZ.AND P1, PT, R42, 20, PT ;  /* 0x41a000002a00780b */ /* 0x000fc40003f3c000 */
        /* <DEDUP_REMOVED lines=50> */
.L_x_13017:
[----:B------:R-:W-:Y:S05]  /*20d0*/  BSYNC B0 ;  /* 0x0000000000007941 */ /* 0x000fea0003800000 */
.L_x_13016:
        /* <DEDUP_REMOVED lines=36> */
.L_x_13019:
[----:B------:R-:W-:Y:S05]  /*2320*/  BSYNC B0 ;  /* 0x0000000000007941 */ /* 0x000fea0003800000 */
.L_x_13018:
        /* <DEDUP_REMOVED lines=36> */
.L_x_13021:
[----:B------:R-:W-:Y:S05]  /*2570*/  BSYNC B0 ;  /* 0x0000000000007941 */ /* 0x000fea0003800000 */
.L_x_13020:
        /* <DEDUP_REMOVED lines=36> */
.L_x_13023:
[----:B------:R-:W-:Y:S05]  /*27c0*/  BSYNC B0 ;  /* 0x0000000000007941 */ /* 0x000fea0003800000 */
.L_x_13022:
        /* <DEDUP_REMOVED lines=36> */
.L_x_13025:
[----:B------:R-:W-:Y:S05]  /*2a10*/  BSYNC B0 ;  /* 0x0000000000007941 */ /* 0x000fea0003800000 */
.L_x_13024:
        /* <DEDUP_REMOVED lines=36> */
.L_x_13027:
[----:B------:R-:W-:Y:S05]  /*2c60*/  BSYNC B0 ;  /* 0x0000000000007941 */ /* 0x000fea0003800000 */
.L_x_13026:
        /* <DEDUP_REMOVED lines=36> */
.L_x_13029:
[----:B------:R-:W-:Y:S05]  /*2eb0*/  BSYNC B0 ;  /* 0x0000000000007941 */ /* 0x000fea0003800000 */
.L_x_13028:
        /* <DEDUP_REMOVED lines=36> */
.L_x_13031:
[----:B------:R-:W-:Y:S05]  /*3100*/  BSYNC B0 ;  /* 0x0000000000007941 */ /* 0x000fea0003800000 */
.L_x_13030:
[----:B------:R-:W-:Y:S01]  /*3110*/  HADD2.F32 R3, -RZ, R3.H0_H0 ;  /* 0x20000003ff037230 */ /* 0x000fe20000004100 */
[----:B------:R-:W-:Y:S01]  /*3120*/  BSSY B0, `(.L_x_13032) ;  /* 0x0000023000007945 */ /* 0x000fe20003800000 */
[----:B------:R-:W-:-:S03]  /*3130*/  FSETP.GTU.FTZ.AND P4, PT, R51, 20, PT ;  /* 0x41a000003300780b */ /* 0x000fc60003f9c000 */
[----:B-1----:R-:W-:Y:S01]  /*3140*/  FADD.FTZ R52, R3, UR4 ;  /* 0x0000000403347e21 */ /* 0x002fe20008010000 */
        /* <DEDUP_REMOVED lines=32> */
.L_x_13033:
[----:B------:R-:W-:Y:S05]  /*3350*/  BSYNC B0 ;  /* 0x0000000000007941 */ /* 0x000fea0003800000 */
.L_x_13032:
        /* <DEDUP_REMOVED lines=36> */
.L_x_13035:
[----:B------:R-:W-:Y:S05]  /*35a0*/  BSYNC B0 ;  /* 0x0000000000007941 */ /* 0x000fea0003800000 */
.L_x_13034:
        /* <DEDUP_REMOVED lines=34> */
.L_x_13037:
[----:B------:R-:W-:Y:S05]  /*37d0*/  BSYNC B0 ;  /* 0x0000000000007941 */ /* 0x000fea0003800000 */
.L_x_13036:
        /* <DEDUP_REMOVED lines=33> */
.L_x_13039:
[----:B------:R-:W-:Y:S05]  /*39f0*/  BSYNC B0 ;  /* 0x0000000000007941 */ /* 0x000fea0003800000 */
.L_x_13038:
        /* <DEDUP_REMOVED lines=33> */
.L_x_13041:
[----:B------:R-:W-:Y:S05]  /*3c10*/  BSYNC B0 ;  /* 0x0000000000007941 */ /* 0x000fea0003800000 */
.L_x_13040:
        /* <DEDUP_REMOVED lines=33> */
.L_x_13043:
[----:B------:R-:W-:Y:S05]  /*3e30*/  BSYNC B0 ;  /* 0x0000000000007941 */ /* 0x000fea0003800000 */
.L_x_13042:
        /* <DEDUP_REMOVED lines=33> */
.L_x_13045:
[----:B------:R-:W-:Y:S05]  /*4050*/  BSYNC B0 ;  /* 0x0000000000007941 */ /* 0x000fea0003800000 */
.L_x_13044:
        /* <DEDUP_REMOVED lines=33> */
.L_x_13047:
[----:B------:R-:W-:Y:S05]  /*4270*/  BSYNC B0 ;  /* 0x0000000000007941 */ /* 0x000fea0003800000 */
.L_x_13046:
        /* <DEDUP_REMOVED lines=11> */
[----:B------:R-:W-:Y:S01]  /*4330*/  MOV R55, UR20 ;  /* 0x0000001400377c02 */ /* 0x000fe20008000f00 */
[----:B------:R-:W-:Y:S01]  /*4340*/  USHF.R.S32.HI UR7, URZ, 0x1f, UR12 ;  /* 0x0000001f3f077899 */ /* 0x000fe2000801140c */
[----:B------:R-:W0:Y:S01]  /*4350*/  LDS.U16 R99, [R24] ;  /* 0x0000000018637984 */ /* 0x000e220000000400 */
[----:B------:R-:W-:Y:S01]  /*4360*/  @!P0 IMAD.WIDE.U32 R2, R5, UR11, R2 ;  /* 0x0000000b05028c25 */ /* 0x000fe2000f8e0002 */
[----:B------:R-:W-:Y:S01]  /*4370*/  UIMAD UR19, UR26, UR20, URZ ;  /* 0x000000141a1372a4 */ /* 0x000fe2000f8e023f */
[----:B------:R-:W-:Y:S01]  /*4380*/  MOV R5, UR33 ;  /* 0x0000002100057c02 */ /* 0x000fe20008000f00 */
[----:B------:R-:W-:Y:S01]  /*4390*/  ULDC.64 UR8, c[0x0][0x2a8] ;  /* 0x0000aa0000087ab9 */ /* 0x000fe20000000a00 */
[----:B------:R-:W-:-:S02]  /*43a0*/  UIADD3 UR29, UR29, UR18, URZ ;  /* 0x000000121d1d7290 */ /* 0x000fc4000fffe03f */
[----:B------:R-:W-:Y:S01]  /*43b0*/  @!P0 IADD3 R3, R3, UR18, RZ ;  /* 0x0000001203038c10 */ /* 0x000fe2000fffe0ff */
[----:B------:R-:W-:Y:S01]  /*43c0*/  UIMAD UR27, UR7, UR8, URZ ;  /* 0x00000008071b72a4 */ /* 0x000fe2000f8e023f */
[----:B------:R-:W-:Y:S01]  /*43d0*/  @!P0 IMAD.WIDE.U32 R4, R55, UR11, R4 ;  /* 0x0000000b37048c25 */ /* 0x000fe2000f8e0004 */
[----:B------:R-:W-:Y:S01]  /*43e0*/  UIMAD UR30, UR11, UR21, UR19 ;  /* 0x000000150b1e72a4 */ /* 0x000fe2000f8e0213 */
[----:B------:R-:W-:Y:S01]  /*43f0*/  MOV R55, UR8 ;  /* 0x0000000800377c02 */ /* 0x000fe20008000f00 */
[----:B------:R-:W-:Y:S01]  /*4400*/  UIMAD.WIDE.U32 UR20, UR11, UR20, URZ ;  /* 0x000000140b1472a5 */ /* 0x000fe2000f8e003f */
[----:B------:R-:W1:Y:S01]  /*4410*/  LDS.U16 R100, [R24+0x2] ;  /* 0x0000020018647984 */ /* 0x000e620000000400 */
[----:B------:R-:W-:Y:S01]  /*4420*/  ULDC.64 UR18, c[0x0][0x2b8] ;  /* 0x0000ae0000127ab9 */ /* 0x000fe20000000a00 */
[----:B------:R-:W-:Y:S01]  /*4430*/  UIMAD UR34, UR12, UR9, UR27 ;  /* 0x000000090c2272a4 */ /* 0x000fe2000f8e021b */
[----:B------:R-:W-:Y:S01]  /*4440*/  @!P0 IADD3 R5, R5, UR30, RZ ;  /* 0x0000001e05058c10 */ /* 0x000fe2000fffe0ff */
[----:B------:R-:W-:Y:S01]  /*4450*/  UIMAD.WIDE.U32 UR8, UR12, UR8, UR28 ;  /* 0x000000080c0872a5 */ /* 0x000fe2000f8e001c */
[----:B------:R-:W-:Y:S01]  /*4460*/  MOV R57, UR18 ;  /* 0x0000001200397c02 */ /* 0x000fe20008000f00 */
[----:B------:R-:W-:Y:S01]  /*4470*/  UIMAD UR28, UR7, UR18, URZ ;  /* 0x00000012071c72a4 */ /* 0x000fe2000f8e023f */
[----:B------:R-:W-:Y:S01]  /*4480*/  @!P0 IMAD.WIDE.U32 R2, R55, UR12, R2 ;  /* 0x0000000c37028c25 */ /* 0x000fe2000f8e0002 */
[----:B------:R-:W-:Y:S01]  /*4490*/  UIADD3 UR21, UR21, UR30, URZ ;  /* 0x0000001e15157290 */ /* 0x000fe2000fffe03f */
        /* <DEDUP_REMOVED lines=26> */
[----:B------:R-:W-:Y:S01]  /*4640*/  MOV R62, UR18 ;  /* 0x00000012003e7c02 */ /* 0x000fe20008000f00 */
[----:B------:R-:W-:Y:S01]  /*4650*/  LDS.U16 R94, [R24+0xc] ;  /* 0x00000c00185e7984 */ /* 0x000fe20000000400 */
[----:B------:R-:W-:Y:S02]  /*4660*/  LEA R70, P2, R57, R70, 0x1 ;  /* 0x0000004639467211 */ /* 0x000fe400078408ff */
[----:B------:R-:W-:Y:S01]  /*4670*/  PRMT R63, RZ, 0x7610, R63 ;  /* 0x00007610ff3f7816 */ /* 0x000fe2000000003f */
[----:B------:R-:W-:Y:S01]  /*4680*/  LDS.U16 R88, [R24+0xe] ;  /* 0x00000e0018587984 */ /* 0x000fe20000000400 */
[----:B------:R-:W-:-:S03]  /*4690*/  LEA R2, P4, R59, R2, 0x1 ;  /* 0x000000023b027211 */ /* 0x000fc600078808ff */
[----:B------:R-:W-:Y:S01]  /*46a0*/  LDS.U16 R73, [R24+0x10] ;  /* 0x0000100018497984 */ /* 0x000fe20000000400 */
[----:B------:R-:W-:Y:S02]  /*46b0*/  MOV R58, UR8 ;  /* 0x00000008003a7c02 */ /* 0x000fe40008000f00 */
[----:B------:R-:W-:Y:S02]  /*46c0*/  PRMT R85, RZ, 0x7610, R85 ;  /* 0x00007610ff557816 */ /* 0x000fe40000000055 */
[----:B------:R-:W-:Y:S02]  /*46d0*/  PRMT R86, RZ, 0x7610, R86 ;  /* 0x00007610ff567816 */ /* 0x000fe40000000056 */
        /* <DEDUP_REMOVED lines=9> */
[----:B------:R-:W-:Y:S02]  /*4770*/  @!P0 LEA R60, P3, R4, UR30, 0x1 ;  /* 0x0000001e043c8c11 */ /* 0x000fe4000f8608ff */
[----:B------:R-:W-:Y:S02]  /*4780*/  PRMT R95, RZ, 0x7610, R95 ;  /* 0x00007610ff5f7816 */ /* 0x000fe4000000005f */
[----:B------:R-:W-:Y:S02]  /*4790*/  @!P0 LEA R68, P1, R55, UR28, 0x1 ;  /* 0x0000001c37448c11 */ /* 0x000fe4000f8208ff */
        /* <DEDUP_REMOVED lines=26> */
[----:B------:R-:W-:Y:S04]  /*4940*/  LDS.U16 R59, [R24+0x14] ;  /* 0x00001400183b7984 */ /* 0x000fe80000000400 */
[----:B------:R-:W-:Y:S04]  /*4950*/  LDS.U16 R55, [R24+0x18] ;  /* 0x0000180018377984 */ /* 0x000fe80000000400 */
[----:B------:R-:W-:Y:S04]  /*4960*/  LDS.U16 R54, [R24+0x1a] ;  /* 0x00001a0018367984 */ /* 0x000fe80000000400 */
[----:B------:R-:W-:Y:S04]  /*4970*/  LDS.U16 R5, [R24+0x1c] ;  /* 0x00001c0018057984 */ /* 0x000fe80000000400 */
[----:B------:R-:W-:Y:S01]  /*4980*/  LDS.U16 R4, [R24+0x1e] ;  /* 0x00001e0018047984 */ /* 0x000fe20000000400 */
[----:B------:R-:W-:Y:S01]  /*4990*/  BAR.SYNC.DEFER_BLOCKING 0x0 ;  /* 0x0000000000007b1d */ /* 0x000fe20000010000 */
[----:B------:R-:W-:-:S13]  /*49a0*/  ISETP.GE.AND P1, PT, R84, UR44, PT ;  /* 0x0000002c54007c0c */ /* 0x000fda000bf26270 */
[----:B------:R-:W2:Y:S01]  /*49b0*/  @!P1 LDG.E.U16 R85, desc[UR22][R70.64+-0x380] ;  /* 0xfffc801646559981 */ /* 0x000ea2000c1e1500 */
[----:B------:R-:W-:Y:S02]  /*49c0*/  ISETP.GE.AND P1, PT, R66, UR44, PT ;  /* 0x0000002c42007c0c */ /* 0x000fe4000bf26270 */
[----:B------:R-:W-:Y:S01]  /*49d0*/  ISETP.GE.AND P2, PT, R6, UR44, PT ;  /* 0x0000002c06007c0c */ /* 0x000fe2000bf46270 */
[----:B------:R0:W3:Y:S01]  /*49e0*/  @!P0 LDG.E.U16 R63, desc[UR22][R68.64] ;  /* 0x00000016443f8981 */ /* 0x0000e2000c1e1500 */
[----:B------:R-:W-:Y:S02]  /*49f0*/  ISETP.GE.AND P3, PT, R83, UR44, PT ;  /* 0x0000002c53007c0c */ /* 0x000fe4000bf66270 */
[----:B------:R-:W-:Y:S01]  /*4a00*/  ISETP.GE.AND P4, PT, R0, UR44, PT ;  /* 0x0000002c00007c0c */ /* 0x000fe2000bf86270 */
[----:B------:R-:W4:Y:S01]  /*4a10*/  @!P5 LDG.E.U16 R89, desc[UR22][R70.64+-0x280] ;  /* 0xfffd80164659d981 */ /* 0x000f22000c1e1500 */
[----:B------:R-:W-:Y:S02]  /*4a20*/  PRMT R56, RZ, 0x7610, R56 ;  /* 0x00007610ff387816 */ /* 0x000fe40000000038 */
[----:B------:R-:W-:Y:S01]  /*4a30*/  PRMT R58, RZ, 0x7610, R58 ;  /* 0x00007610ff3a7816 */ /* 0x000fe2000000003a */
[----:B------:R-:W5:Y:S04]  /*4a40*/  @!P6 LDG.E.U16 R72, desc[UR22][R70.64+-0x2c0] ;  /* 0xfffd40164648e981 */ /* 0x000f68000c1e1500 */
[----:B------:R-:W4:Y:S01]  /*4a50*/  @!P1 LDG.E.U16 R86, desc[UR22][R70.64+-0x240] ;  /* 0xfffdc01646569981 */ /* 0x000f22000c1e1500 */
[----:B------:R-:W-:-:S02]  /*4a60*/  ISETP.GE.AND P1, PT, R67, UR44, PT ;  /* 0x0000002c43007c0c */ /* 0x000fc4000bf26270 */
[----:B0-----:R-:W-:Y:S01]  /*4a70*/  PRMT R69, RZ, 0x7610, R69 ;  /* 0x00007610ff457816 */ /* 0x001fe20000000045 */
[----:B------:R-:W5:Y:S01]  /*4a80*/  @!P2 LDG.E.U16 R87, desc[UR22][R70.64+-0x300] ;  /* 0xfffd00164657a981 */ /* 0x000f62000c1e1500 */
[----:B------:R-:W-:Y:S02]  /*4a90*/  ISETP.GE.AND P5, PT, R79, UR44, PT ;  /* 0x0000002c4f007c0c */ /* 0x000fe4000bfa6270 */
[----:B------:R-:W-:Y:S01]  /*4aa0*/  PRMT R68, RZ, 0x7610, R68 ;  /* 0x00007610ff447816 */ /* 0x000fe20000000044 */
[----:B------:R-:W2:Y:S04]  /*4ab0*/  @!P3 LDG.E.U16 R56, desc[UR22][R70.64+-0x3c0] ;  /* 0xfffc40164638b981 */ /* 0x000ea8000c1e1500 */
[----:B------:R-:W4:Y:S04]  /*4ac0*/  @!P4 LDG.E.U16 R58, desc[UR22][R70.64+-0x340] ;  /* 0xfffcc016463ac981 */ /* 0x000f28000c1e1500 */
[----:B------:R-:W5:Y:S01]  /*4ad0*/  @!P1 LDG.E.U16 R91, desc[UR22][R70.64+-0x200] ;  /* 0xfffe0016465b9981 */ /* 0x000f62000c1e1500 */
[----:B------:R-:W-:-:S02]  /*4ae0*/  ISETP.GE.AND P1, PT, R74, UR44, PT ;  /* 0x0000002c4a007c0c */ /* 0x000fc4000bf26270 */
[----:B------:R-:W-:Y:S01]  /*4af0*/  ISETP.GE.AND P2, PT, R76, UR44, PT ;  /* 0x0000002c4c007c0c */ /* 0x000fe2000bf46270 */
[----:B------:R-:W5:Y:S01]  /*4b00*/  @!P5 LDG.E.U16 R95, desc[UR22][R70.64+-0x80] ;  /* 0xffff8016465fd981 */ /* 0x000f62000c1e1500 */
[----:B------:R-:W-:Y:S02]  /*4b10*/  ISETP.GE.AND P3, PT, R77, UR44, PT ;  /* 0x0000002c4d007c0c */ /* 0x000fe4000bf66270 */
[----:B------:R-:W-:-:S07]  /*4b20*/  ISETP.GE.AND P4, PT, R78, UR44, PT ;  /* 0x0000002c4e007c0c */ /* 0x000fce000bf86270 */
[----:B------:R-:W5:Y:S01]  /*4b30*/  @!P1 LDG.E.U16 R90, desc[UR22][R70.64+-0x1c0] ;  /* 0xfffe4016465a9981 */ /* 0x000f62000c1e1500 */
[----:B------:R-:W-:Y:S02]  /*4b40*/  ISETP.GE.AND P1, PT, R75, UR44, PT ;  /* 0x0000002c4b007c0c */ /* 0x000fe4000bf26270 */
[----:B------:R-:W-:Y:S01]  /*4b50*/  ISETP.GE.AND P6, PT, R80, UR44, PT ;  /* 0x0000002c50007c0c */ /* 0x000fe2000bfc6270 */
[----:B------:R-:W5:Y:S04]  /*4b60*/  @!P2 LDG.E.U16 R68, desc[UR22][R70.64+-0x140] ;  /* 0xfffec0164644a981 */ /* 0x000f68000c1e1500 */
[----:B------:R-:W5:Y:S04]  /*4b70*/  @!P3 LDG.E.U16 R93, desc[UR22][R70.64+-0x100] ;  /* 0xffff0016465db981 */ /* 0x000f68000c1e1500 */
[----:B------:R-:W5:Y:S04]  /*4b80*/  @!P4 LDG.E.U16 R92, desc[UR22][R70.64+-0xc0] ;  /* 0xffff4016465cc981 */ /* 0x000f68000c1e1500 */
[----:B------:R-:W5:Y:S04]  /*4b90*/  @!P1 LDG.E.U16 R69, desc[UR22][R70.64+-0x180] ;  /* 0xfffe801646459981 */ /* 0x000f68000c1e1500 */
[----:B------:R-:W5:Y:S01]  /*4ba0*/  @!P6 LDG.E.U16 R96, desc[UR22][R70.64+-0x40] ;  /* 0xffffc0164660e981 */ /* 0x000f62000c1e1500 */
[----:B------:R-:W-:-:S02]  /*4bb0*/  P2R R106, PR, RZ, 0x2 ;  /* 0x00000002ff6a7803 */ /* 0x000fc40000000000 */
[----:B------:R-:W-:Y:S01]  /*4bc0*/  ISETP.GE.AND P1, PT, R83, UR44, PT ;  /* 0x0000002c53007c0c */ /* 0x000fe2000bf26270 */
[----:B---3--:R-:W-:Y:S04]  /*4bd0*/  STS.U16 [R8], R63 ;  /* 0x0000003f08007388 */ /* 0x008fe80000000400 */
[----:B--2---:R-:W-:Y:S04]  /*4be0*/  STS.U16 [R9+0x40], R56 ;  /* 0x0000403809007388 */ /* 0x004fe80000000400 */
[----:B------:R-:W-:Y:S04]  /*4bf0*/  STS.U16 [R10+0x80], R85 ;  /* 0x000080550a007388 */ /* 0x000fe80000000400 */
        /* <DEDUP_REMOVED lines=17> */
[----:B------:R-:W-:Y:S04]  /*4d10*/  LDS.U16 R69, [R24+0x6] ;  /* 0x0000060018457984 */ /* 0x000fe80000000400 */
[----:B------:R-:W4:Y:S04]  /*4d20*/  LDS.U16 R68, [R24+0x8] ;  /* 0x0000080018447984 */ /* 0x000f280000000400 */
        /* <DEDUP_REMOVED lines=10> */
[----:B------:R-:W5:Y:S01]  /*4dd0*/  LDS.U16 R93, [R24+0x1e] ;  /* 0x00001e00185d7984 */ /* 0x000f620000000400 */
[----:B------:R-:W-:Y:S01]  /*4de0*/  BAR.SYNC.DEFER_BLOCKING 0x0 ;  /* 0x0000000000007b1d */ /* 0x000fe20000010000 */
[----:B0-----:R-:W-:-:S05]  /*4df0*/  PRMT R96, RZ, 0x7610, R96 ;  /* 0x00007610ff607816 */ /* 0x001fca0000000060 */
        /* <DEDUP_REMOVED lines=20> */
[----:B------:R-:W-:-:S09]  /*4f40*/  ISETP.NE.AND P1, PT, R106, RZ, PT ;  /* 0x000000ff6a00720c */ /* 0x000fd20003f25270 */
[----:B------:R-:W5:Y:S01]  /*4f50*/  @!P0 LDG.E.U16 R109, desc[UR22][R2.64+-0x200] ;  /* 0xfffe0016026d8981 */ /* 0x000f62000c1e1500 */
[----:B------:R-:W-:Y:S02]  /*4f60*/  ISETP.GE.AND P0, PT, R74, UR44, PT ;  /* 0x0000002c4a007c0c */ /* 0x000fe4000bf06270 */
[----:B------:R-:W-:Y:S01]  /*4f70*/  PRMT R106, RZ, 0x7610, R106 ;  /* 0x00007610ff6a7816 */ /* 0x000fe2000000006a */
[----:B------:R-:W5:Y:S10]  /*4f80*/  @!P1 LDG.E.U16 R115, desc[UR22][R2.64+-0x180] ;  /* 0xfffe801602739981 */ /* 0x000f74000c1e1500 */
[----:B------:R0:W5:Y:S01]  /*4f90*/  @!P0 LDG.E.U16 R106, desc[UR22][R2.64+-0x1c0] ;  /* 0xfffe4016026a8981 */ /* 0x000162000c1e1500 */
[----:B-1----:R-:W-:-:S02]  /*4fa0*/  HADD2.F32 R60, -RZ, R56.H0_H0 ;  /* 0x20000038ff3c7230 */ /* 0x002fc40000004100 */
[----:B--2---:R-:W-:Y:S02]  /*4fb0*/  HADD2.F32 R56, -RZ, R58.H0_H0 ;  /* 0x2000003aff387230 */ /* 0x004fe40000004100 */
[----:B---3--:R-:W-:Y:S02]  /*4fc0*/  HADD2.F32 R58, -RZ, R63.H0_H0 ;  /* 0x2000003fff3a7230 */ /* 0x008fe40000004100 */
[----:B----4-:R-:W-:Y:S02]  /*4fd0*/  HADD2.F32 R63, -RZ, R68.H0_H0 ;  /* 0x20000044ff3f7230 */ /* 0x010fe40000004100 */
[----:B-----5:R-:W-:Y:S02]  /*4fe0*/  HADD2.F32 R68, -RZ, R70.H0_H0 ;  /* 0x20000046ff447230 */ /* 0x020fe40000004100 */
        /* <DEDUP_REMOVED lines=11> */
[----:B------:R-:W-:Y:S01]  /*50a0*/  FMUL.FTZ R92, R89, -1.4426950216293334961 ;  /* 0xbfb8aa3b595c7820 */ /* 0x000fe20000410000 */
[----:B------:R-:W-:Y:S01]  /*50b0*/  FMUL.FTZ R93, R91, -1.4426950216293334961 ;  /* 0xbfb8aa3b5b5d7820 */ /* 0x000fe20000410000 */
[----:B------:R-:W-:Y:S02]  /*50c0*/  FMUL.FTZ R95, R60, -1.4426950216293334961 ;  /* 0xbfb8aa3b3c5f7820 */ /* 0x000fe40000410000 */
[----:B------:R-:W-:Y:S01]  /*50d0*/  MUFU.EX2 R130, R92 ;  /* 0x0000005c00827308 */ /* 0x000fe20000000800 */
[----:B------:R-:W-:-:S07]  /*50e0*/  FMUL.FTZ R116, R56, -1.4426950216293334961 ;  /* 0xbfb8aa3b38747820 */ /* 0x000fce0000410000 */
[----:B------:R-:W-:Y:S08]  /*50f0*/  MUFU.EX2 R137, R93 ;  /* 0x0000005d00897308 */ /* 0x000ff00000000800 */
[----:B------:R-:W1:Y:S01]  /*5100*/  MUFU.EX2 R95, R95 ;  /* 0x0000005f005f7308 */ /* 0x000e620000000800 */
[----:B0-----:R-:W-:-:S07]  /*5110*/  FMUL.FTZ R2, R61, -1.4426950216293334961 ;  /* 0xbfb8aa3b3d027820 */ /* 0x001fce0000410000 */
[----:B------:R-:W-:Y:S01]  /*5120*/  MUFU.EX2 R116, R116 ;  /* 0x0000007400747308 */ /* 0x000fe20000000800 */
[----:B------:R-:W-:Y:S01]  /*5130*/  FMUL.FTZ R3, R63, -1.4426950216293334961 ;  /* 0xbfb8aa3b3f037820 */ /* 0x000fe20000410000 */
[----:B------:R-:W-:-:S06]  /*5140*/  FMUL.FTZ R118, R58, -1.4426950216293334961 ;  /* 0xbfb8aa3b3a767820 */ /* 0x000fcc0000410000 */
[----:B------:R-:W0:Y:S01]  /*5150*/  MUFU.EX2 R2, R2 ;  /* 0x0000000200027308 */ /* 0x000e220000000800 */
[----:B-1----:R-:W-:-:S07]  /*5160*/  FADD.FTZ R95, R95, 1 ;  /* 0x3f8000005f5f7421 */ /* 0x002fce0000010000 */
[----:B------:R-:W1:Y:S01]  /*5170*/  MUFU.EX2 R3, R3 ;  /* 0x0000000300037308 */ /* 0x000e620000000800 */
[----:B------:R-:W-:-:S07]  /*5180*/  FMUL.FTZ R120, R68, -1.4426950216293334961 ;  /* 0xbfb8aa3b44787820 */ /* 0x000fce0000410000 */
[----:B------:R-:W2:Y:S08]  /*5190*/  MUFU.EX2 R118, R118 ;  /* 0x0000007600767308 */ /* 0x000eb00000000800 */
[----:B------:R-:W-:Y:S01]  /*51a0*/  MUFU.RCP R95, R95 ;  /* 0x0000005f005f7308 */ /* 0x000fe20000001000 */
[----:B0-----:R-:W-:Y:S01]  /*51b0*/  FADD.FTZ R2, R2, 1 ;  /* 0x3f80000002027421 */ /* 0x001fe20000010000 */
[----:B-1----:R-:W-:-:S06]  /*51c0*/  FADD.FTZ R3, R3, 1 ;  /* 0x3f80000003037421 */ /* 0x002fcc0000010000 */
[----:B------:R-:W-:Y:S01]  /*51d0*/  MUFU.EX2 R120, R120 ;  /* 0x0000007800787308 */ /* 0x000fe20000000800 */
[----:B------:R-:W-:Y:S01]  /*51e0*/  FMUL.FTZ R121, R69, -1.4426950216293334961 ;  /* 0xbfb8aa3b45797820 */ /* 0x000fe20000410000 */
[----:B------:R-:W-:Y:S01]  /*51f0*/  FMUL.FTZ R124, R72, -1.4426950216293334961 ;  /* 0xbfb8aa3b487c7820 */ /* 0x000fe20000410000 */
[----:B------:R-:W-:Y:S01]  /*5200*/  FMUL.FTZ R127, R87, -1.4426950216293334961 ;  /* 0xbfb8aa3b577f7820 */ /* 0x000fe20000410000 */
[----:B------:R-:W-:Y:S01]  /*5210*/  FMUL.FTZ R122, R70, -1.4426950216293334961 ;  /* 0xbfb8aa3b467a7820 */ /* 0x000fe20000410000 */
[----:B------:R-:W-:-:S03]  /*5220*/  FMUL.FTZ R125, R85, -1.4426950216293334961 ;  /* 0xbfb8aa3b557d7820 */ /* 0x000fc60000410000 */
[----:B------:R-:W-:Y:S01]  /*5230*/  MUFU.EX2 R121, R121 ;  /* 0x0000007900797308 */ /* 0x000fe20000000800 */
[----:B------:R-:W-:-:S07]  /*5240*/  FMUL.FTZ R123, R71, -1.4426950216293334961 ;  /* 0xbfb8aa3b477b7820 */ /* 0x000fce0000410000 */
[----:B------:R-:W-:Y:S08]  /*5250*/  MUFU.EX2 R124, R124 ;  /* 0x0000007c007c7308 */ /* 0x000ff00000000800 */
[----:B------:R-:W-:Y:S01]  /*5260*/  MUFU.EX2 R127, R127 ;  /* 0x0000007f007f7308 */ /* 0x000fe20000000800 */
[----:B------:R-:W-:-:S07]  /*5270*/  FMUL.FTZ R126, R86, -1.4426950216293334961 ;  /* 0xbfb8aa3b567e7820 */ /* 0x000fce0000410000 */
[----:B------:R-:W-:Y:S08]  /*5280*/  MUFU.EX2 R122, R122 ;  /* 0x0000007a007a7308 */ /* 0x000ff00000000800 */
[----:B------:R-:W-:Y:S01]  /*5290*/  MUFU.EX2 R125, R125 ;  /* 0x0000007d007d7308 */ /* 0x000fe20000000800 */
[----:B------:R0:W-:Y:S04]  /*52a0*/  STS.U16 [R8], R97 ;  /* 0x0000006108007388 */ /* 0x0001e80000000400 */
[----:B------:R-:W-:Y:S04]  /*52b0*/  STS.U16 [R9+0x40], R96 ;  /* 0x0000406009007388 */ /* 0x000fe80000000400 */
[----:B------:R2:W-:Y:S04]  /*52c0*/  STS.U16 [R10+0x80], R101 ;  /* 0x000080650a007388 */ /* 0x0005e80000000400 */
[----:B------:R1:W-:Y:S04]  /*52d0*/  STS.U16 [R11+0xc0], R98 ;  /* 0x0000c0620b007388 */ /* 0x0003e80000000400 */
        /* <DEDUP_REMOVED lines=13> */
[----:B------:R-:W5:Y:S04]  /*53b0*/  LDS.U16 R92, [R24] ;  /* 0x00000000185c7984 */ /* 0x000f680000000400 */
[----:B------:R-:W5:Y:S04]  /*53c0*/  LDS.U16 R93, [R24+0x2] ;  /* 0x00000200185d7984 */ /* 0x000f680000000400 */
[----:B------:R-:W5:Y:S01]  /*53d0*/  LDS.U16 R96, [R24+0x4] ;  /* 0x0000040018607984 */ /* 0x000f620000000400 */
[----:B0-----:R-:W-:-:S03]  /*53e0*/  FADD.FTZ R97, R116, 1 ;  /* 0x3f80000074617421 */ /* 0x001fc60000010000 */
[----:B------:R-:W0:Y:S03]  /*53f0*/  LDS.U16 R106, [R24+0x6] ;  /* 0x00000600186a7984 */ /* 0x000e260000000400 */
[----:B------:R-:W4:Y:S01]  /*5400*/  MUFU.RCP R97, R97 ;  /* 0x0000006100617308 */ /* 0x000f220000001000 */
[----:B------:R-:W0:Y:S04]  /*5410*/  LDS.U16 R109, [R24+0xa] ;  /* 0x00000a00186d7984 */ /* 0x000e280000000400 */
[----:B------:R-:W0:Y:S01]  /*5420*/  LDS.U16 R108, [R24+0x8] ;  /* 0x00000800186c7984 */ /* 0x000e220000000400 */
[----:B--2---:R-:W-:Y:S02]  /*5430*/  FADD.FTZ R101, R118, 1 ;  /* 0x3f80000076657421 */ /* 0x004fe40000010000 */
[----:B-1----:R1:W-:Y:S08]  /*5440*/  MUFU.RCP R98, R2 ;  /* 0x0000000200627308 */ /* 0x0023f00000001000 */
[----:B---3--:R2:W-:Y:S01]  /*5450*/  MUFU.RCP R102, R3 ;  /* 0x0000000300667308 */ /* 0x0085e20000001000 */
[----:B-1----:R-:W1:Y:S01]  /*5460*/  LDS.U16 R2, [R24+0xc] ;  /* 0x00000c0018027984 */ /* 0x002e620000000400 */
[----:B----4-:R-:W-:Y:S01]  /*5470*/  FADD.FTZ R115, -R97, 1 ;  /* 0x3f80000061737421 */ /* 0x010fe20000010100 */
[----:B------:R-:W-:-:S05]  /*5480*/  FADD.FTZ R105, R120, 1 ;  /* 0x3f80000078697421 */ /* 0x000fca0000010000 */
[----:B------:R-:W-:Y:S01]  /*5490*/  MUFU.EX2 R123, R123 ;  /* 0x0000007b007b7308 */ /* 0x000fe20000000800 */
[----:B-----5:R-:W-:Y:S02]  /*54a0*/  HADD2.F32 R92, -RZ, R92.H0_H0 ;  /* 0x2000005cff5c7230 */ /* 0x020fe40000004100 */
[----:B--2---:R-:W-:Y:S01]  /*54b0*/  FADD.FTZ R3, -R95, 1 ;  /* 0x3f8000005f037421 */ /* 0x004fe20000010100 */
[----:B------:R-:W-:Y:S01]  /*54c0*/  FADD.FTZ R104, R121, 1 ;  /* 0x3f80000079687421 */ /* 0x000fe20000010000 */
[----:B------:R-:W-:Y:S02]  /*54d0*/  HADD2.F32 R110, -RZ, R110.H0_H0 ;  /* 0x2000006eff6e7230 */ /* 0x000fe40000004100 */
[----:B------:R-:W-:Y:S01]  /*54e0*/  FMUL.FTZ R128, R90, -1.4426950216293334961 ;  /* 0xbfb8aa3b5a807820 */ /* 0x000fe20000410000 */
[----:B------:R-:W-:Y:S02]  /*54f0*/  HADD2.F32 R93, -RZ, R93.H0_H0 ;  /* 0x2000005dff5d7230 */ /* 0x000fe40000004100 */
[----:B------:R-:W-:Y:S01]  /*5500*/  FMUL.FTZ R112, R99, R92 ;  /* 0x0000005c63707220 */ /* 0x000fe20000410000 */
[----:B------:R-:W2:Y:S01]  /*5510*/  MUFU.RCP R101, R101 ;  /* 0x0000006500657308 */ /* 0x000ea20000001000 */
[----:B------:R-:W-:Y:S01]  /*5520*/  FFMA.FTZ R3, R60, R3, 1 ;  /* 0x3f8000003c037423 */ /* 0x000fe20000010003 */
[----:B------:R-:W-:Y:S01]  /*5530*/  LDS.U16 R129, [R24+0x18] ;  /* 0x0000180018817984 */ /* 0x000fe20000000400 */
[----:B------:R-:W-:Y:S01]  /*5540*/  FMUL.FTZ R114, R100, R93 ;  /* 0x0000005d64727220 */ /* 0x000fe20000410000 */
[----:B------:R-:W-:Y:S01]  /*5550*/  FMUL.FTZ R112, R95, R112 ;  /* 0x000000705f707220 */ /* 0x000fe20000410000 */
[----:B------:R-:W-:-:S03]  /*5560*/  FFMA.FTZ R115, R56, R115, 1 ;  /* 0x3f80000038737423 */ /* 0x000fc60000010073 */
[----:B------:R-:W-:Y:S01]  /*5570*/  MUFU.EX2 R126, R126 ;  /* 0x0000007e007e7308 */ /* 0x000fe20000000800 */
[----:B------:R-:W-:Y:S01]  /*5580*/  FMUL.FTZ R114, R97, R114 ;  /* 0x0000007261727220 */ /* 0x000fe20000410000 */
[----:B------:R-:W-:Y:S01]  /*5590*/  FMUL.FTZ R134, R112, R3 ;  /* 0x0000000370867220 */ /* 0x000fe20000410000 */
[----:B------:R-:W-:Y:S01]  /*55a0*/  HADD2.F32 R113, -RZ, R113.H0_H0 ;  /* 0x20000071ff717230 */ /* 0x000fe20000004100 */
[----:B------:R-:W3:Y:S01]  /*55b0*/  LDS.U16 R3, [R24+0xe] ;  /* 0x00000e0018037984 */ /* 0x000ee20000000400 */
[----:B------:R-:W-:-:S03]  /*55c0*/  FMUL.FTZ R135, R114, R115 ;  /* 0x0000007372877220 */ /* 0x000fc60000410000 */
[----:B------:R-:W4:Y:S01]  /*55d0*/  LDS.U16 R114, [R24+0x10] ;  /* 0x0000100018727984 */ /* 0x000f220000000400 */
[----:B------:R-:W5:Y:S01]  /*55e0*/  MUFU.RCP R105, R105 ;  /* 0x0000006900697308 */ /* 0x000f620000001000 */
[----:B------:R-:W-:Y:S02]  /*55f0*/  HADD2.F32 R96, -RZ, R96.H0_H0 ;  /* 0x20000060ff607230 */ /* 0x000fe40000004100 */
[----:B--2---:R-:W-:Y:S01]  /*5600*/  FADD.FTZ R117, -R101, 1 ;  /* 0x3f80000065757421 */ /* 0x004fe20000010100 */
[----:B------:R-:W-:Y:S01]  /*5610*/  FADD.FTZ R107, R122, 1 ;  /* 0x3f8000007a6b7421 */ /* 0x000fe20000010000 */
[----:B------:R-:W-:Y:S01]  /*5620*/  LDS.U16 R132, [R24+0x1c] ;  /* 0x00001c0018847984 */ /* 0x000fe20000000400 */
[----:B------:R-:W-:Y:S01]  /*5630*/  FMUL.FTZ R116, R103, R96 ;  /* 0x0000006067747220 */ /* 0x000fe20000410000 */
[----:B------:R-:W-:Y:S01]  /*5640*/  FFMA.FTZ R117, R58, R117, 1 ;  /* 0x3f8000003a757423 */ /* 0x000fe20000010075 */
[----:B0-----:R-:W-:Y:S02]  /*5650*/  HADD2.F32 R106, -RZ, R106.H0_H0 ;  /* 0x2000006aff6a7230 */ /* 0x001fe40000004100 */
[----:B------:R-:W-:Y:S01]  /*5660*/  FADD.FTZ R115, R124, 1 ;  /* 0x3f8000007c737421 */ /* 0x000fe20000010000 */
[----:B------:R-:W-:Y:S01]  /*5670*/  FMUL.FTZ R116, R101, R116 ;  /* 0x0000007465747220 */ /* 0x000fe20000410000 */
[----:B------:R-:W-:-:S02]  /*5680*/  HADD2.F32 R109, -RZ, R109.H0_H0 ;  /* 0x2000006dff6d7230 */ /* 0x000fc40000004100 */
[----:B------:R-:W-:Y:S01]  /*5690*/  FADD.FTZ R124, R127, 1 ;  /* 0x3f8000007f7c7421 */ /* 0x000fe20000010000 */
[----:B------:R-:W-:Y:S01]  /*56a0*/  LDS.U16 R133, [R24+0x1e] ;  /* 0x00001e0018857984 */ /* 0x000fe20000000400 */
[----:B------:R-:W-:Y:S01]  /*56b0*/  FMUL.FTZ R136, R116, R117 ;  /* 0x0000007574887220 */ /* 0x000fe20000410000 */
[----:B------:R-:W-:Y:S02]  /*56c0*/  FADD.FTZ R116, -R98, 1 ;  /* 0x3f80000062747421 */ /* 0x000fe40000010100 */
[----:B------:R-:W0:Y:S01]  /*56d0*/  LDS.U16 R127, [R24+0x14] ;  /* 0x00001400187f7984 */ /* 0x000e220000000400 */
[----:B------:R-:W-:Y:S01]  /*56e0*/  FMUL.FTZ R117, R111, R106 ;  /* 0x0000006a6f757220 */ /* 0x000fe20000410000 */
[----:B------:R-:W-:Y:S01]  /*56f0*/  HADD2.F32 R108, -RZ, R108.H0_H0 ;  /* 0x2000006cff6c7230 */ /* 0x000fe20000004100 */
[----:B------:R-:W2:Y:S01]  /*5700*/  MUFU.RCP R104, R104 ;  /* 0x0000006800687308 */ /* 0x000ea20000001000 */
[----:B-----5:R-:W-:Y:S01]  /*5710*/  FADD.FTZ R121, -R105, 1 ;  /* 0x3f80000069797421 */ /* 0x020fe20000010100 */
[----:B------:R-:W-:Y:S01]  /*5720*/  FMUL.FTZ R120, R110, R109 ;  /* 0x0000006d6e787220 */ /* 0x000fe20000410000 */
[----:B------:R-:W-:Y:S01]  /*5730*/  FADD.FTZ R122, R125, 1 ;  /* 0x3f8000007d7a7421 */ /* 0x000fe20000010000 */
[----:B------:R-:W-:Y:S01]  /*5740*/  FFMA.FTZ R116, R61, R116, 1 ;  /* 0x3f8000003d747423 */ /* 0x000fe20000010074 */
[----:B------:R-:W-:Y:S01]  /*5750*/  FMUL.FTZ R117, R98, R117 ;  /* 0x0000007562757220 */ /* 0x000fe20000410000 */
[----:B------:R-:W5:Y:S02]  /*5760*/  LDS.U16 R125, [R24+0x12] ;  /* 0x00001200187d7984 */ /* 0x000f640000000400 */
[----:B------:R1:W-:Y:S01]  /*5770*/  MUFU.EX2 R131, R128 ;  /* 0x0000008000837308 */ /* 0x0003e20000000800 */
[----:B------:R-:W-:Y:S01]  /*5780*/  FADD.FTZ R118, -R102, 1 ;  /* 0x3f80000066767421 */ /* 0x000fe20000010100 */
[----:B------:R-:W-:Y:S01]  /*5790*/  FMUL.FTZ R119, R113, R108 ;  /* 0x0000006c71777220 */ /* 0x000fe20000410000 */
[----:B------:R-:W-:Y:S01]  /*57a0*/  FFMA.FTZ R121, R68, R121, 1 ;  /* 0x3f80000044797423 */ /* 0x000fe20000010079 */
[----:B------:R-:W-:Y:S01]  /*57b0*/  FMUL.FTZ R120, R105, R120 ;  /* 0x0000007869787220 */ /* 0x000fe20000410000 */
[----:B------:R-:W-:Y:S01]  /*57c0*/  FADD.FTZ R123, R123, 1 ;  /* 0x3f8000007b7b7421 */ /* 0x000fe20000010000 */
[----:B------:R-:W-:Y:S01]  /*57d0*/  FMUL.FTZ R139, R117, R116 ;  /* 0x00000074758b7220 */ /* 0x000fe20000410000 */
[----:B-1----:R-:W1:Y:S01]  /*57e0*/  LDS.U16 R128, [R24+0x16] ;  /* 0x0000160018807984 */ /* 0x002e620000000400 */
[----:B------:R-:W0:Y:S01]  /*57f0*/  MUFU.RCP R107, R107 ;  /* 0x0000006b006b7308 */ /* 0x000e220000001000 */
[----:B------:R-:W-:-:S02]  /*5800*/  HADD2.F32 R117, -RZ, R94.H0_H0 ;  /* 0x2000005eff757230 */ /* 0x000fc40000004100 */
[----:B------:R-:W-:Y:S01]  /*5810*/  FFMA.FTZ R118, R63, R118, 1 ;  /* 0x3f8000003f767423 */ /* 0x000fe20000010076 */
[----:B------:R-:W-:Y:S01]  /*5820*/  FMUL.FTZ R119, R102, R119 ;  /* 0x0000007766777220 */ /* 0x000fe20000410000 */
[----:B------:R-:W-:Y:S01]  /*5830*/  FMUL.FTZ R141, R120, R121 ;  /* 0x00000079788d7220 */ /* 0x000fe20000410000 */
[----:B------:R-:W-:Y:S02]  /*5840*/  HADD2.F32 R94, -RZ, R2.H0_H0 ;  /* 0x20000002ff5e7230 */ /* 0x000fe40000004100 */
[----:B------:R-:W-:Y:S01]  /*5850*/  FADD.FTZ R121, R126, 1 ;  /* 0x3f8000007e797421 */ /* 0x000fe20000010000 */
[----:B------:R-:W-:Y:S01]  /*5860*/  FADD.FTZ R126, R130, 1 ;  /* 0x3f800000827e7421 */ /* 0x000fe20000010000 */
[----:B------:R4:W5:Y:S01]  /*5870*/  MUFU.RCP R112, R123 ;  /* 0x0000007b00707308 */ /* 0x0009620000001000 */
[----:B------:R-:W1:Y:S01]  /*5880*/  LDS.U16 R130, [R24+0x1a] ;  /* 0x00001a0018827984 */ /* 0x000e620000000400 */
[----:B------:R-:W-:Y:S01]  /*5890*/  FMUL.FTZ R138, R119, R118 ;  /* 0x00000076778a7220 */ /* 0x000fe20000410000 */
[----:B------:R-:W-:Y:S01]  /*58a0*/  FMUL.FTZ R119, R117, R94 ;  /* 0x0000005e75777220 */ /* 0x000fe20000410000 */
[----:B--2---:R-:W-:-:S03]  /*58b0*/  FADD.FTZ R118, -R104, 1 ;  /* 0x3f80000068767421 */ /* 0x004fc60000010100 */
[----:B------:R-:W-:Y:S01]  /*58c0*/  FMUL.FTZ R2, R104, R119 ;  /* 0x0000007768027220 */ /* 0x000fe20000410000 */
[----:B------:R-:W-:Y:S01]  /*58d0*/  HADD2.F32 R119, -RZ, R88.H0_H0 ;  /* 0x20000058ff777230 */ /* 0x000fe20000004100 */
[----:B------:R-:W2:Y:S01]  /*58e0*/  MUFU.RCP R121, R121 ;  /* 0x0000007900797308 */ /* 0x000ea20000001000 */
[----:B---3--:R-:W-:Y:S02]  /*58f0*/  HADD2.F32 R88, -RZ, R3.H0_H0 ;  /* 0x20000003ff587230 */ /* 0x008fe40000004100 */
[----:B----4-:R-:W-:Y:S01]  /*5900*/  FFMA.FTZ R123, R69, R118, 1 ;  /* 0x3f800000457b7423 */ /* 0x010fe20000010076 */
[----:B------:R-:W-:Y:S02]  /*5910*/  HADD2.F32 R73, -RZ, R73.H0_H0 ;  /* 0x20000049ff497230 */ /* 0x000fe40000004100 */
[----:B------:R-:W-:Y:S02]  /*5920*/  HADD2.F32 R114, -RZ, R114.H0_H0 ;  /* 0x20000072ff727230 */ /* 0x000fe40000004100 */
[----:B0-----:R-:W-:Y:S01]  /*5930*/  FADD.FTZ R3, -R107, 1 ;  /* 0x3f8000006b037421 */ /* 0x001fe20000010100 */
[----:B------:R-:W-:Y:S01]  /*5940*/  FMUL.FTZ R120, R119, R88 ;  /* 0x0000005877787220 */ /* 0x000fe20000410000 */
[----:B------:R5:W0:Y:S01]  /*5950*/  MUFU.RCP R116, R122 ;  /* 0x0000007a00747308 */ /* 0x000a220000001000 */
[----:B------:R-:W-:Y:S01]  /*5960*/  FMUL.FTZ R2, R2, R123 ;  /* 0x0000007b02027220 */ /* 0x000fe20000410000 */
[----:B------:R-:W-:Y:S01]  /*5970*/  FMUL.FTZ R123, R73, R114 ;  /* 0x00000072497b7220 */ /* 0x000fe20000410000 */
[----:B------:R-:W-:Y:S01]  /*5980*/  FFMA.FTZ R3, R70, R3, 1 ;  /* 0x3f80000046037423 */ /* 0x000fe20000010003 */
[----:B------:R-:W-:-:S04]  /*5990*/  FMUL.FTZ R120, R107, R120 ;  /* 0x000000786b787220 */ /* 0x000fc80000410000 */
[----:B------:R3:W4:Y:S01]  /*59a0*/  MUFU.RCP R118, R124 ;  /* 0x0000007c00767308 */ /* 0x0007220000001000 */
[C---:B-----5:R-:W-:Y:S01]  /*59b0*/  FADD.FTZ R122, -R112.reuse, 1 ;  /* 0x3f800000707a7421 */ /* 0x060fe20000010100 */
[----:B------:R-:W-:Y:S01]  /*59c0*/  FMUL.FTZ R123, R112, R123 ;  /* 0x0000007b707b7220 */ /* 0x000fe20000410000 */
[----:B------:R-:W-:Y:S02]  /*59d0*/  FMUL.FTZ R3, R120, R3 ;  /* 0x0000000378037220 */ /* 0x000fe40000410000 */
[----:B------:R-:W-:Y:S01]  /*59e0*/  FFMA.FTZ R122, R71, R122, 1 ;  /* 0x3f800000477a7423 */ /* 0x000fe2000001007a */
[----:B------:R-:W-:Y:S02]  /*59f0*/  HADD2.F32 R120, -RZ, R62.H0_H0 ;  /* 0x2000003eff787230 */ /* 0x000fe40000004100 */
[----:B------:R-:W5:Y:S01]  /*5a00*/  MUFU.RCP R115, R115 ;  /* 0x0000007300737308 */ /* 0x000f620000001000 */
[----:B------:R-:W-:Y:S01]  /*5a10*/  FADD.FTZ R131, R131, 1 ;  /* 0x3f80000083837421 */ /* 0x000fe20000010000 */
[----:B------:R-:W-:Y:S01]  /*5a20*/  FMUL.FTZ R140, R123, R122 ;  /* 0x0000007a7b8c7220 */ /* 0x000fe20000410000 */
[----:B------:R-:W-:Y:S01]  /*5a30*/  FADD.FTZ R62, R137, 1 ;  /* 0x3f800000893e7421 */ /* 0x000fe20000010000 */
[----:B------:R-:W-:-:S02]  /*5a40*/  HADD2.F32 R123, -RZ, R57.H0_H0 ;  /* 0x20000039ff7b7230 */ /* 0x000fc40000004100 */
[----:B--2---:R-:W-:Y:S01]  /*5a50*/  FADD.FTZ R57, -R121, 1 ;  /* 0x3f80000079397421 */ /* 0x004fe20000010100 */
[----:B---3--:R-:W-:Y:S02]  /*5a60*/  HADD2.F32 R124, -RZ, R59.H0_H0 ;  /* 0x2000003bff7c7230 */ /* 0x008fe40000004100 */
[----:B------:R-:W-:Y:S01]  /*5a70*/  HADD2.F32 R127, -RZ, R127.H0_H0 ;  /* 0x2000007fff7f7230 */ /* 0x000fe20000004100 */
[----:B------:R-:W2:Y:S01]  /*5a80*/  MUFU.RCP R126, R126 ;  /* 0x0000007e007e7308 */ /* 0x000ea20000001000 */
[----:B------:R-:W-:Y:S02]  /*5a90*/  HADD2.F32 R122, -RZ, R55.H0_H0 ;  /* 0x20000037ff7a7230 */ /* 0x000fe40000004100 */
[----:B------:R-:W-:Y:S02]  /*5aa0*/  HADD2.F32 R129, -RZ, R129.H0_H0 ;  /* 0x20000081ff817230 */ /* 0x000fe40000004100 */
[----:B------:R-:W-:Y:S01]  /*5ab0*/  FFMA.FTZ R59, R86, R57, 1 ;  /* 0x3f800000563b7423 */ /* 0x000fe20000010039 */
[----:B0-----:R-:W-:Y:S01]  /*5ac0*/  FADD.FTZ R142, -R116, 1 ;  /* 0x3f800000748e7421 */ /* 0x001fe20000010100 */
[----:B------:R-:W-:Y:S01]  /*5ad0*/  FMUL.FTZ R57, R124, R127 ;  /* 0x0000007f7c397220 */ /* 0x000fe20000410000 */
[----:B------:R-:W0:Y:S01]  /*5ae0*/  MUFU.RCP R131, R131 ;  /* 0x0000008300837308 */ /* 0x000e220000001000 */
[----:B----4-:R-:W-:Y:S01]  /*5af0*/  FADD.FTZ R146, -R118, 1 ;  /* 0x3f80000076927421 */ /* 0x010fe20000010100 */
[----:B------:R-:W-:-:S02]  /*5b00*/  HADD2.F32 R125, -RZ, R125.H0_H0 ;  /* 0x2000007dff7d7230 */ /* 0x000fc40000004100 */
[----:B------:R-:W-:Y:S01]  /*5b10*/  FMUL.FTZ R137, R122, R129 ;  /* 0x000000817a897220 */ /* 0x000fe20000410000 */
[----:B-1----:R-:W-:-:S03]  /*5b20*/  HADD2.F32 R128, -RZ, R128.H0_H0 ;  /* 0x20000080ff807230 */ /* 0x002fc60000004100 */
[----:B------:R-:W1:Y:S01]  /*5b30*/  MUFU.RCP R62, R62 ;  /* 0x0000003e003e7308 */ /* 0x000e620000001000 */
[----:B------:R-:W-:Y:S01]  /*5b40*/  FFMA.FTZ R144, R85, R142, 1 ;  /* 0x3f80000055907423 */ /* 0x000fe2000001008e */
[----:B------:R-:W-:Y:S01]  /*5b50*/  FMUL.FTZ R57, R116, R57 ;  /* 0x0000003974397220 */ /* 0x000fe20000410000 */
[----:B------:R-:W-:Y:S01]  /*5b60*/  FFMA.FTZ R148, R87, R146, 1 ;  /* 0x3f80000057947423 */ /* 0x000fe20000010092 */
[----:B------:R-:W-:Y:S01]  /*5b70*/  FMUL.FTZ R137, R118, R137 ;  /* 0x0000008976897220 */ /* 0x000fe20000410000 */
[----:B-----5:R-:W-:Y:S01]  /*5b80*/  FADD.FTZ R55, -R115, 1 ;  /* 0x3f80000073377421 */ /* 0x020fe20000010100 */
[----:B------:R-:W-:Y:S01]  /*5b90*/  FMUL.FTZ R142, R120, R125 ;  /* 0x0000007d788e7220 */ /* 0x000fe20000410000 */
[----:B------:R-:W-:Y:S01]  /*5ba0*/  FMUL.FTZ R146, R123, R128 ;  /* 0x000000807b927220 */ /* 0x000fe20000410000 */
[----:B------:R-:W-:Y:S01]  /*5bb0*/  FMUL.FTZ R57, R57, R144 ;  /* 0x0000009039397220 */ /* 0x000fe20000410000 */
[----:B------:R-:W-:Y:S01]  /*5bc0*/  F2FP.F16.F32.PACK_AB R144, R135, R134 ;  /* 0x000000868790723e */ /* 0x000fe200000000ff */
[----:B------:R-:W-:Y:S01]  /*5bd0*/  BAR.SYNC.DEFER_BLOCKING 0x0 ;  /* 0x0000000000007b1d */ /* 0x000fe20000010000 */
[----:B------:R-:W-:Y:S01]  /*5be0*/  FMUL.FTZ R148, R137, R148 ;  /* 0x0000009489947220 */ /* 0x000fe20000410000 */
[----:B------:R-:W-:-:S02]  /*5bf0*/  HADD2.F32 R135, -RZ, R54.H0_H0 ;  /* 0x20000036ff877230 */ /* 0x000fc40000004100 */
[----:B------:R-:W-:Y:S01]  /*5c00*/  FFMA.FTZ R55, R72, R55, 1 ;  /* 0x3f80000048377423 */ /* 0x000fe20000010037 */
[----:B------:R-:W-:Y:S02]  /*5c10*/  HADD2.F32 R130, -RZ, R130.H0_H0 ;  /* 0x20000082ff827230 */ /* 0x000fe40000004100 */
[----:B------:R-:W-:Y:S01]  /*5c20*/  FMUL.FTZ R142, R115, R142 ;  /* 0x0000008e738e7220 */ /* 0x000fe20000410000 */
[----:B------:R-:W-:Y:S01]  /*5c30*/  FMUL.FTZ R146, R121, R146 ;  /* 0x0000009279927220 */ /* 0x000fe20000410000 */
[----:B------:R-:W-:Y:S02]  /*5c40*/  HADD2.F32 R137, -RZ, R5.H0_H0 ;  /* 0x20000005ff897230 */ /* 0x000fe40000004100 */
[----:B------:R-:W-:Y:S02]  /*5c50*/  HADD2.F32 R134, -RZ, R4.H0_H0 ;  /* 0x20000004ff867230 */ /* 0x000fe40000004100 */
[----:B------:R-:W-:Y:S02]  /*5c60*/  HADD2.F32 R132, -RZ, R132.H0_H0 ;  /* 0x20000084ff847230 */ /* 0x000fe40000004100 */
[----:B------:R-:W-:-:S02]  /*5c70*/  HADD2.F32 R133, -RZ, R133.H0_H0 ;  /* 0x20000085ff857230 */ /* 0x000fc40000004100 */
[----:B------:R-:W-:Y:S01]  /*5c80*/  FMUL.FTZ R55, R142, R55 ;  /* 0x000000378e377220 */ /* 0x000fe20000410000 */
[----:B------:R-:W-:Y:S01]  /*5c90*/  FMUL.FTZ R146, R146, R59 ;  /* 0x0000003b92927220 */ /* 0x000fe20000410000 */
[----:B--2---:R-:W-:Y:S01]  /*5ca0*/  FADD.FTZ R4, -R126, 1 ;  /* 0x3f8000007e047421 */ /* 0x004fe20000010100 */
[----:B------:R-:W-:Y:S01]  /*5cb0*/  FMUL.FTZ R5, R135, R130 ;  /* 0x0000008287057220 */ /* 0x000fe20000410000 */
[----:B0-----:R-:W-:Y:S01]  /*5cc0*/  FADD.FTZ R59, -R131, 1 ;  /* 0x3f800000833b7421 */ /* 0x001fe20000010100 */
[----:B-1----:R-:W-:Y:S01]  /*5cd0*/  FADD.FTZ R142, -R62, 1 ;  /* 0x3f8000003e8e7421 */ /* 0x002fe20000010100 */
        /* <DEDUP_REMOVED lines=10> */
[----:B------:R-:W-:Y:S01]  /*5d80*/  PRMT R4, R144, 0x7632, R4 ;  /* 0x0000763290047816 */ /* 0x000fe20000000004 */
[----:B------:R-:W-:Y:S01]  /*5d90*/  FMUL.FTZ R143, R143, R142 ;  /* 0x0000008e8f8f7220 */ /* 0x000fe20000410000 */
[----:B------:R-:W-:-:S02]  /*5da0*/  F2FP.F16.F32.PACK_AB R55, R55, R140 ;  /* 0x0000008c3737723e */ /* 0x000fc400000000ff */
[----:B------:R-:W-:Y:S02]  /*5db0*/  F2FP.F16.F32.PACK_AB R136, R139, R136 ;  /* 0x000000888b88723e */ /* 0x000fe400000000ff */
[----:B------:R-:W-:Y:S02]  /*5dc0*/  F2FP.F16.F32.PACK_AB R138, R141, R138 ;  /* 0x0000008a8d8a723e */ /* 0x000fe400000000ff */
[----:B------:R-:W-:Y:S01]  /*5dd0*/  F2FP.F16.F32.PACK_AB R2, R3, R2 ;  /* 0x000000020302723e */ /* 0x000fe200000000ff */
[----:B------:R0:W-:Y:S01]  /*5de0*/  STS.U16 [R24+0x2], R4 ;  /* 0x0000020418007388 */ /* 0x0001e20000000400 */
[----:B------:R-:W-:Y:S02]  /*5df0*/  ISETP.NE.AND P6, PT, R150, RZ, PT ;  /* 0x000000ff9600720c */ /* 0x000fe40003fc5270 */
[----:B------:R-:W-:Y:S02]  /*5e00*/  F2FP.F16.F32.PACK_AB R57, R146, R57 ;  /* 0x000000399239723e */ /* 0x000fe400000000ff */
[----:B------:R-:W-:-:S02]  /*5e10*/  F2FP.F16.F32.PACK_AB R5, R5, R148 ;  /* 0x000000940505723e */ /* 0x000fc400000000ff */
[----:B------:R-:W-:Y:S01]  /*5e20*/  F2FP.F16.F32.PACK_AB R54, R143, R54 ;  /* 0x000000368f36723e */ /* 0x000fe200000000ff */
[----:B------:R1:W-:Y:S01]  /*5e30*/  STS.U16 [R24+0x4], R136 ;  /* 0x0000048818007388 */ /* 0x0003e20000000400 */
[----:B0-----:R-:W-:Y:S02]  /*5e40*/  PRMT R4, R55, 0x7632, R4 ;  /* 0x0000763237047816 */ /* 0x001fe40000000004 */
[----:B------:R-:W-:Y:S01]  /*5e50*/  PRMT R59, R136, 0x7632, R59 ;  /* 0x00007632883b7816 */ /* 0x000fe2000000003b */
        /* <DEDUP_REMOVED lines=39> */
[----:B------:R-:W1:Y:S01]  /*60d0*/  LDS R167, [UR17+0x420] ;  /* 0x00042011ffa77984 */ /* 0x000e620008000800 */
        /* <DEDUP_REMOVED lines=22> */
.L_x_13049:
[----:B------:R-:W-:Y:S05]  /*6240*/  BSYNC B0 ;  /* 0x0000000000007941 */ /* 0x000fea0003800000 */
.L_x_13048:
        /* <DEDUP_REMOVED lines=57> */
[----:B0-----:R-:W-:Y:S01]  /*65e0*/  FMUL.FTZ R59, R110, R105 ;  /* 0x000000696e3b7220 */ /* 0x001fe20000410000 */
        /* <DEDUP_REMOVED lines=20> */
[----:B------:R1:W-:Y:S01]  /*6730*/  @!P3 STG.E.U16 desc[UR22][R4.64+-0x40], R165 ;  /* 0xffffc0a50400b986 */ /* 0x0003e2000c101516 */
[----:B------:R-:W-:Y:S05]  /*6740*/  @!P0 BRA `(.L_x_13050) ;  /* 0x00000008001c8947 */ /* 0x000fea0003800000 */
[----:B------:R-:W-:Y:S01]  /*6750*/  BAR.SYNC.DEFER_BLOCKING 0x0 ;  /* 0x0000000000007b1d */ /* 0x000fe20000010000 */
[----:B------:R-:W-:Y:S01]  /*6760*/  FMUL.FTZ R92, R95, R92 ;  /* 0x0000005c5f5c7220 */ /* 0x000fe20000410000 */
[----:B------:R-:W-:Y:S01]  /*6770*/  FMUL.FTZ R93, R97, R93 ;  /* 0x0000005d615d7220 */ /* 0x000fe20000410000 */
[----:B------:R-:W-:Y:S01]  /*6780*/  FMUL.FTZ R96, R101, R96 ;  /* 0x0000006065607220 */ /* 0x000fe20000410000 */
[----:B-1----:R-:W-:Y:S01]  /*6790*/  FMUL.FTZ R5, R98, R106 ;  /* 0x0000006a62057220 */ /* 0x002fe20000410000 */
        /* <DEDUP_REMOVED lines=23> */
[----:B------:R1:W-:Y:S01]  /*6910*/  STS.U16 [R24], R92 ;  /* 0x0000005c18007388 */ /* 0x0003e20000000400 */
        /* <DEDUP_REMOVED lines=11> */
[----:B------:R3:W-:Y:S01]  /*69d0*/  STS.U16 [R24+0xc], R94 ;  /* 0x00000c5e18007388 */ /* 0x0007e20000000400 */
[----:B-1----:R-:W-:-:S02]  /*69e0*/  PRMT R92, R87, 0x7632, R92 ;  /* 0x00007632575c7816 */ /* 0x002fc4000000005c */
[----:B--2---:R-:W-:Y:S01]  /*69f0*/  PRMT R5, R85, 0x7632, R5 ;  /* 0x0000763255057816 */ /* 0x004fe20000000005 */
[----:B------:R1:W-:Y:S01]  /*6a00*/  STS.U16 [R24+0xe], R4 ;  /* 0x00000e0418007388 */ /* 0x0003e20000000400 */
[----:B0-----:R-:W-:-:S03]  /*6a10*/  PRMT R88, R87, 0x7610, R88 ;  /* 0x0000761057587816 */ /* 0x001fc60000000058 */
[----:B------:R-:W-:Y:S01]  /*6a20*/  STS.U16 [R24+0x8], R102 ;  /* 0x0000086618007388 */ /* 0x000fe20000000400 */
[----:B---3--:R-:W-:-:S03]  /*6a30*/  PRMT R94, R90, 0x7632, R94 ;  /* 0x000076325a5e7816 */ /* 0x008fc6000000005e */
        /* <DEDUP_REMOVED lines=44> */
.L_x_13052:
[----:B------:R-:W-:Y:S05]  /*6d00*/  BSYNC B0 ;  /* 0x0000000000007941 */ /* 0x000fea0003800000 */
.L_x_13051:
        /* <DEDUP_REMOVED lines=43> */
.L_x_13050:
[----:B------:R-:W2:Y:S01]  /*6fc0*/  LDL.LU R0, [R1+0xc] ;  /* 0x00000c0001007983 */ /* 0x000ea20000300800 */
[----:B0-----:R-:W-:Y:S01]  /*6fd0*/  HADD2.F32 R3, -RZ, R154.H0_H0 ;  /* 0x2000009aff037230 */ /* 0x001fe20000004100 */
[----:B-1----:R-:W0:Y:S01]  /*6fe0*/  LDC R5, c[0x0][0x21c] ;  /* 0x00008700ff057b82 */ /* 0x002e220000000800 */
        /* <DEDUP_REMOVED lines=60> */
[----:B------:R-:W-:Y:S01]  /*73b0*/  ULDC.64 UR18, c[0x0][0x230] ;  /* 0x00008c0000127ab9 */ /* 0x000fe20000000a00 */
[----:B0-----:R-:W-:Y:S01]  /*73c0*/  LOP3.LUT R0, R150, 0x7ffffe0, RZ, 0xc0, !PT ;  /* 0x07ffffe096007812 */ /* 0x001fe200078ec0ff */
[----:B------:R-:W-:Y:S01]  /*73d0*/  UIMAD UR8, UR7, UR18, URZ ;  /* 0x00000012070872a4 */ /* 0x000fe2000f8e023f */
[----:B------:R-:W-:Y:S01]  /*73e0*/  CS2R R90, SRZ ;  /* 0x00000000005a7805 */ /* 0x000fe2000001ff00 */
[----:B------:R-:W-:Y:S01]  /*73f0*/  UIMAD.WIDE.U32 UR26, UR12, UR18, URZ ;  /* 0x000000120c1a72a5 */ /* 0x000fe2000f8e003f */
[----:B------:R-:W-:Y:S01]  /*7400*/  SHF.L.U32 R0, R0, 0x5, RZ ;  /* 0x0000000500007819 */ /* 0x000fe200000006ff */
[----:B------:R-:W-:Y:S01]  /*7410*/  UIMAD UR20, UR12, UR19, UR8 ;  /* 0x000000130c1472a4 */ /* 0x000fe2000f8e0208 */
[----:B------:R-:W-:Y:S01]  /*7420*/  CS2R R92, SRZ ;  /* 0x00000000005c7805 */ /* 0x000fe2000001ff00 */
[----:B------:R-:W-:Y:S01]  /*7430*/  USHF.L.U32 UR18, UR44, 0x1, URZ ;  /* 0x000000012c127899 */ /* 0x000fe2000800063f */
[----:B------:R-:W-:Y:S01]  /*7440*/  CS2R R94, SRZ ;  /* 0x00000000005e7805 */ /* 0x000fe2000001ff00 */
[----:B------:R-:W-:Y:S01]  /*7450*/  ULDC.64 UR8, c[0x0][0x248] ;  /* 0x0000920000087ab9 */ /* 0x000fe20000000a00 */
[----:B------:R-:W-:Y:S01]  /*7460*/  CS2R R96, SRZ ;  /* 0x0000000000607805 */ /* 0x000fe2000001ff00 */
[----:B------:R-:W-:Y:S01]  /*7470*/  UIMAD UR7, UR7, UR8, URZ ;  /* 0x00000008070772a4 */ /* 0x000fe2000f8e023f */
[----:B------:R-:W-:Y:S01]  /*7480*/  CS2R R98, SRZ ;  /* 0x0000000000627805 */ /* 0x000fe2000001ff00 */
[----:B------:R-:W-:Y:S01]  /*7490*/  UIMAD.WIDE.U32 UR28, UR12, UR8, URZ ;  /* 0x000000080c1c72a5 */ /* 0x000fe2000f8e003f */
[----:B------:R-:W-:Y:S01]  /*74a0*/  CS2R R100, SRZ ;  /* 0x0000000000647805 */ /* 0x000fe2000001ff00 */
[----:B------:R-:W-:Y:S01]  /*74b0*/  UIMAD UR21, UR12, UR9, UR7 ;  /* 0x000000090c1572a4 */ /* 0x000fe2000f8e0207 */
        /* <DEDUP_REMOVED lines=8> */
[----:B------:R-:W-:Y:S02]  /*7540*/  UIADD3 UR20, UR27, UR20, URZ ;  /* 0x000000141b147290 */ /* 0x000fe4000fffe03f */
[----:B------:R-:W-:Y:S01]  /*7550*/  UIADD3 UR21, UR29, UR21, URZ ;  /* 0x000000151d157290 */ /* 0x000fe2000fffe03f */
[----:B------:R-:W-:Y:S01]  /*7560*/  ULDC.64 UR30, c[0x0][0x380] ;  /* 0x0000e000001e7ab9 */ /* 0x000fe20000000a00 */
[----:B------:R-:W-:Y:S01]  /*7570*/  ULDC.64 UR32, c[0x0][0x368] ;  /* 0x0000da0000207ab9 */ /* 0x000fe20000000a00 */
[----:B-1----:R-:W-:Y:S01]  /*7580*/  LOP3.LUT R2, R2, 0x1f, RZ, 0xc0, !PT ;  /* 0x0000001f02027812 */ /* 0x002fe200078ec0ff */
[----:B------:R-:W-:Y:S01]  /*7590*/  ULDC.64 UR34, c[0x0][0x370] ;  /* 0x0000dc0000227ab9 */ /* 0x000fe20000000a00 */
[----:B------:R-:W-:Y:S01]  /*75a0*/  ULDC.64 UR36, c[0x0][0x3d0] ;  /* 0x0000f40000247ab9 */ /* 0x000fe20000000a00 */
[----:B------:R-:W-:Y:S01]  /*75b0*/  ULDC.64 UR38, c[0x0][0x238] ;  /* 0x00008e0000267ab9 */ /* 0x000fe20000000a00 */
[----:B------:R-:W-:Y:S01]  /*75c0*/  LOP3.LUT R0, R0, 0xffffffe0, R2, 0xe2, !PT ;  /* 0xffffffe000007812 */ /* 0x000fe200078ee202 */
[----:B------:R-:W-:-:S03]  /*75d0*/  ULDC.64 UR40, c[0x0][0x2d0] ;  /* 0x0000b40000287ab9 */ /* 0x000fc60000000a00 */
[----:B------:R-:W-:-:S13]  /*75e0*/  ISETP.GE.AND P0, PT, R0, UR18, PT ;  /* 0x0000001200007c0c */ /* 0x000fda000bf06270 */
.L_x_13132:
[----:B0-----:R-:W0:Y:S01]  /*75f0*/  S2R R179, SR_TID.X ;  /* 0x0000000000b37919 */ /* 0x001e220000002100 */
[----:B-1----:R-:W1:Y:S01]  /*7600*/  S2R R235, SR_TID.X ;  /* 0x0000000000eb7919 */ /* 0x002e620000002100 */
[----:B------:R-:W-:Y:S01]  /*7610*/  USHF.R.S32.HI UR55, URZ, 0x1f, UR7 ;  /* 0x0000001f3f377899 */ /* 0x000fe20008011407 */
[----:B------:R-:W-:Y:S01]  /*7620*/  UMOV UR42, UR26 ;  /* 0x0000001a002a7c82 */ /* 0x000fe20008000000 */
[----:B------:R-:W2:Y:S02]  /*7630*/  LDL R139, [R1+0x4] ;  /* 0x00000400018b7983 */ /* 0x000ea40000100800 */
[----:B------:R-:W-:Y:S01]  /*7640*/  UIMAD UR17, UR55, UR38, URZ ;  /* 0x00000026371172a4 */ /* 0x000fe2000f8e023f */
[----:B------:R-:W-:Y:S01]  /*7650*/  UMOV UR43, UR20 ;  /* 0x00000014002b7c82 */ /* 0x000fe20008000000 */
[----:B---3--:R-:W3:Y:S01]  /*7660*/  LDL R138, [R1] ;  /* 0x00000000018a7983 */ /* 0x008ee20000100800 */
[----:B------:R-:W-:Y:S02]  /*7670*/  UIMAD.WIDE.U32 UR42, UR7, UR38, UR42 ;  /* 0x00000026072a72a5 */ /* 0x000fe4000f8e002a */
[----:B------:R-:W-:-:S02]  /*7680*/  UIMAD UR17, UR7, UR39, UR17 ;  /* 0x00000027071172a4 */ /* 0x000fc4000f8e0211 */
[----:B------:R-:W-:Y:S02]  /*7690*/  ULEA UR44, UP0, UR42, UR40, 0x3 ;  /* 0x000000282a2c7291 */ /* 0x000fe4000f80183f */
[----:B------:R-:W-:-:S04]  /*76a0*/  UIADD3 UR17, UR43, UR17, URZ ;  /* 0x000000112b117290 */ /* 0x000fc8000fffe03f */
[----:B------:R-:W-:Y:S01]  /*76b0*/  ULEA.HI.X UR42, UR42, UR41, UR17, 0x3, UP0 ;  /* 0x000000292a2a7291 */ /* 0x000fe200080f1c11 */
[----:B------:R-:W-:-:S05]  /*76c0*/  MOV R2, UR44 ;  /* 0x0000002c00027c02 */ /* 0x000fca0008000f00 */
[----:B------:R-:W-:Y:S01]  /*76d0*/  MOV R3, UR42 ;  /* 0x0000002a00037c02 */ /* 0x000fe20008000f00 */
[----:B------:R-:W-:Y:S01]  /*76e0*/  ULDC.64 UR42, c[0x0][0x270] ;  /* 0x00009c00002a7ab9 */ /* 0x000fe20000000a00 */
[----:B0-----:R-:W-:-:S04]  /*76f0*/  LOP3.LUT R0, R179, 0x7ffffe0, RZ, 0xc0, !PT ;  /* 0x07ffffe0b3007812 */ /* 0x001fc800078ec0ff */
[----:B----4-:R-:W4:Y:S01]  /*7700*/  LDG.E.64 R2, desc[UR22][R2.64] ;  /* 0x0000001602027981 */ /* 0x010f22000c1e1b00 */
[----:B-1----:R-:W-:Y:S01]  /*7710*/  LOP3.LUT R235, R235, 0x1f, RZ, 0xc0, !PT ;  /* 0x0000001febeb7812 */ /* 0x002fe200078ec0ff */
[----:B------:R-:W-:Y:S01]  /*7720*/  UIMAD UR17, UR55, UR42, URZ ;  /* 0x0000002a371172a4 */ /* 0x000fe2000f8e023f */
[----:B------:R-:W-:Y:S02]  /*7730*/  SHF.L.U32 R0, R0, 0x5, RZ ;  /* 0x0000000500007819 */ /* 0x000fe400000006ff */
[----:B------:R-:W-:Y:S01]  /*7740*/  MOV R67, UR42 ;  /* 0x0000002a00437c02 */ /* 0x000fe20008000f00 */
[----:B------:R-:W-:Y:S01]  /*7750*/  UIMAD UR17, UR7, UR43, UR17 ;  /* 0x0000002b071172a4 */ /* 0x000fe2000f8e0211 */
[----:B------:R-:W-:Y:S02]  /*7760*/  LOP3.LUT R64, R0, 0xffffffe0, R235, 0xe2, !PT ;  /* 0xffffffe000407812 */ /* 0x000fe400078ee2eb */
[----:B------:R-:W-:Y:S02]  /*7770*/  PRMT R110, RZ, 0x7610, R110 ;  /* 0x00007610ff6e7816 */ /* 0x000fe4000000006e */
[----:B------:R-:W-:-:S02]  /*7780*/  SHF.R.S32.HI R65, RZ, 0x1f, R64 ;  /* 0x0000001fff417819 */ /* 0x000fc40000011440 */
[C---:B------:R-:W-:Y:S02]  /*7790*/  LOP3.LUT R0, R64.reuse, 0x20, RZ, 0xfc, !PT ;  /* 0x0000002040007812 */ /* 0x040fe400078efcff */
[----:B------:R-:W-:Y:S01]  /*77a0*/  LOP3.LUT R4, R64, 0x40, RZ, 0xfc, !PT ;  /* 0x0000004040047812 */ /* 0x000fe200078efcff */
[----:B------:R-:W-:Y:S01]  /*77b0*/  IMAD.WIDE.U32 R66, R67, UR7, R64 ;  /* 0x0000000743427c25 */ /* 0x000fe2000f8e0040 */
[----:B------:R-:W-:Y:S02]  /*77c0*/  ISETP.GE.AND P4, PT, R0, UR18, PT ;  /* 0x0000001200007c0c */ /* 0x000fe4000bf86270 */
[C---:B------:R-:W-:Y:S02]  /*77d0*/  LOP3.LUT R0, R64.reuse, 0x60, RZ, 0xfc, !PT ;  /* 0x0000006040007812 */ /* 0x040fe400078efcff */
[----:B------:R-:W-:Y:S02]  /*77e0*/  LOP3.LUT R6, R64, 0x80, RZ, 0xfc, !PT ;  /* 0x0000008040067812 */ /* 0x000fe400078efcff */
[----:B------:R-:W-:-:S02]  /*77f0*/  ISETP.GE.AND P3, PT, R4, UR18, PT ;  /* 0x0000001204007c0c */ /* 0x000fc4000bf66270 */
[----:B------:R-:W-:Y:S02]  /*7800*/  IADD3 R5, R67, UR17, RZ ;  /* 0x0000001143057c10 */ /* 0x000fe4000fffe0ff */
[----:B------:R-:W-:Y:S02]  /*7810*/  LEA R4, P5, R66, UR14, 0x1 ;  /* 0x0000000e42047c11 */ /* 0x000fe4000f8a08ff */
[----:B------:R-:W-:Y:S02]  /*7820*/  ISETP.GE.AND P2, PT, R0, UR18, PT ;  /* 0x0000001200007c0c */ /* 0x000fe4000bf46270 */
[----:B------:R-:W-:Y:S02]  /*7830*/  ISETP.GE.AND P1, PT, R6, UR18, PT ;  /* 0x0000001206007c0c */ /* 0x000fe4000bf26270 */
[----:B------:R-:W-:Y:S02]  /*7840*/  PRMT R6, RZ, 0x7610, R6 ;  /* 0x00007610ff067816 */ /* 0x000fe40000000006 */
[----:B------:R-:W-:-:S02]  /*7850*/  LEA.HI.X R5, R66, UR15, R5, 0x1, P5 ;  /* 0x0000000f42057c11 */ /* 0x000fc4000a8f0c05 */
[C---:B------:R-:W-:Y:S02]  /*7860*/  LOP3.LUT R0, R64.reuse, 0xc0, RZ, 0xfc, !PT ;  /* 0x000000c040007812 */ /* 0x040fe400078efcff */
[----:B------:R-:W-:Y:S01]  /*7870*/  LOP3.LUT R65, R64, 0xa0, RZ, 0xfc, !PT ;  /* 0x000000a040417812 */ /* 0x000fe200078efcff */
[----:B------:R-:W2:Y:S01]  /*7880*/  @!P4 LDG.E.U16 R6, desc[UR22][R4.64+0x40] ;  /* 0x000040160406c981 */ /* 0x000ea2000c1e1500 */
[----:B------:R-:W-:Y:S02]  /*7890*/  PRMT R113, RZ, 0x7610, R113 ;  /* 0x00007610ff717816 */ /* 0x000fe40000000071 */
[----:B------:R-:W-:Y:S01]  /*78a0*/  ISETP.GE.AND P4, PT, R0, UR18, PT ;  /* 0x0000001200007c0c */ /* 0x000fe2000bf86270 */
[----:B------:R-:W3:Y:S01]  /*78b0*/  @!P2 LDG.E.U16 R110, desc[UR22][R4.64+0xc0] ;  /* 0x0000c016046ea981 */ /* 0x000ee2000c1e1500 */
[----:B------:R-:W-:Y:S02]  /*78c0*/  ISETP.GE.AND P5, PT, R65, UR18, PT ;  /* 0x0000001241007c0c */ /* 0x000fe4000bfa6270 */
[C---:B------:R-:W-:Y:S01]  /*78d0*/  LOP3.LUT R0, R64.reuse, 0x100, RZ, 0xfc, !PT ;  /* 0x0000010040007812 */ /* 0x040fe200078efcff */
[----:B------:R-:W3:Y:S01]  /*78e0*/  @!P3 LDG.E.U16 R113, desc[UR22][R4.64+0x80] ;  /* 0x000080160471b981 */ /* 0x000ee2000c1e1500 */
        /* <DEDUP_REMOVED lines=8> */
[----:B------:R-:W-:Y:S02]  /*7970*/  LOP3.LUT R0, R64, 0x160, RZ, 0xfc, !PT ;  /* 0x0000016040007812 */ /* 0x000fe400078efcff */
[----:B------:R-:W-:Y:S01]  /*7980*/  PRMT R114, RZ, 0x7610, R114 ;  /* 0x00007610ff727816 */ /* 0x000fe20000000072 */
[----:B------:R-:W3:Y:S01]  /*7990*/  @!P4 LDG.E.U16 R117, desc[UR22][R4.64+0x180] ;  /* 0x000180160475c981 */ /* 0x000ee2000c1e1500 */
[----:B------:R-:W-:Y:S02]  /*79a0*/  ISETP.GE.AND P4, PT, R0, UR18, PT ;  /* 0x0000001200007c0c */ /* 0x000fe4000bf86270 */
[----:B------:R-:W-:Y:S02]  /*79b0*/  LOP3.LUT R0, R64, 0x180, RZ, 0xfc, !PT ;  /* 0x0000018040007812 */ /* 0x000fe400078efcff */
[----:B------:R-:W-:Y:S01]  /*79c0*/  PRMT R116, RZ, 0x7610, R116 ;  /* 0x00007610ff747816 */ /* 0x000fe20000000074 */
[----:B------:R-:W3:Y:S01]  /*79d0*/  @!P3 LDG.E.U16 R114, desc[UR22][R4.64+0x1c0] ;  /* 0x0001c0160472b981 */ /* 0x000ee2000c1e1500 */
[----:B------:R-:W-:-:S02]  /*79e0*/  ISETP.GE.AND P3, PT, R0, UR18, PT ;  /* 0x0000001200007c0c */ /* 0x000fc4000bf66270 */
[----:B------:R-:W-:Y:S02]  /*79f0*/  PRMT R112, RZ, 0x7610, R112 ;  /* 0x00007610ff707816 */ /* 0x000fe40000000070 */
[C---:B------:R-:W-:Y:S01]  /*7a00*/  LOP3.LUT R0, R64.reuse, 0x1c0, RZ, 0xfc, !PT ;  /* 0x000001c040007812 */ /* 0x040fe200078efcff */
[----:B------:R-:W3:Y:S01]  /*7a10*/  @!P1 LDG.E.U16 R116, desc[UR22][R4.64+0x240] ;  /* 0x0002401604749981 */ /* 0x000ee2000c1e1500 */
[----:B------:R-:W-:Y:S02]  /*7a20*/  LOP3.LUT R65, R64, 0x140, RZ, 0xfc, !PT ;  /* 0x0000014040417812 */ /* 0x000fe400078efcff */
[----:B------:R-:W-:Y:S01]  /*7a30*/  ISETP.GE.AND P1, PT, R0, UR18, PT ;  /* 0x0000001200007c0c */ /* 0x000fe2000bf26270 */
[----:B------:R-:W3:Y:S01]  /*7a40*/  @!P5 LDG.E.U16 R112, desc[UR22][R4.64+0x140] ;  /* 0x000140160470d981 */ /* 0x000ee2000c1e1500 */
[----:B------:R-:W-:Y:S02]  /*7a50*/  PRMT R119, RZ, 0x7610, R119 ;  /* 0x00007610ff777816 */ /* 0x000fe40000000077 */
[----:B------:R-:W-:-:S02]  /*7a60*/  ISETP.GE.AND P5, PT, R65, UR18, PT ;  /* 0x0000001241007c0c */ /* 0x000fc4000bfa6270 */
[C---:B------:R-:W-:Y:S02]  /*7a70*/  LOP3.LUT R65, R64.reuse, 0x1a0, RZ, 0xfc, !PT ;  /* 0x000001a040417812 */ /* 0x040fe400078efcff */
[----:B------:R-:W3:Y:S01]  /*7a80*/  @!P2 LDG.E.U16 R119, desc[UR22][R4.64+0x200] ;  /* 0x000200160477a981 */ /* 0x000ee2000c1e1500 */
[----:B------:R-:W-:Y:S02]  /*7a90*/  PRMT R125, RZ, 0x7610, R125 ;  /* 0x00007610ff7d7816 */ /* 0x000fe4000000007d */
[----:B------:R-:W-:Y:S02]  /*7aa0*/  ISETP.GE.AND P2, PT, R65, UR18, PT ;  /* 0x0000001241007c0c */ /* 0x000fe4000bf46270 */
[----:B------:R-:W-:Y:S02]  /*7ab0*/  LOP3.LUT R0, R64, 0x1e0, RZ, 0xfc, !PT ;  /* 0x000001e040007812 */ /* 0x000fe400078efcff */
[----:B------:R-:W-:Y:S01]  /*7ac0*/  PRMT R111, RZ, 0x7610, R111 ;  /* 0x00007610ff6f7816 */ /* 0x000fe2000000006f */
[----:B------:R-:W3:Y:S01]  /*7ad0*/  @!P1 LDG.E.U16 R125, desc[UR22][R4.64+0x380] ;  /* 0x00038016047d9981 */ /* 0x000ee2000c1e1500 */
[----:B------:R-:W-:-:S02]  /*7ae0*/  ISETP.GE.AND P1, PT, R0, UR18, PT ;  /* 0x0000001200007c0c */ /* 0x000fc4000bf26270 */
[----:B------:R-:W-:Y:S02]  /*7af0*/  PRMT R120, RZ, 0x7610, R120 ;  /* 0x00007610ff787816 */ /* 0x000fe40000000078 */
[----:B------:R-:W-:Y:S01]  /*7b00*/  PRMT R123, RZ, 0x7610, R123 ;  /* 0x00007610ff7b7816 */ /* 0x000fe2000000007b */
[----:B------:R-:W2:Y:S01]  /*7b10*/  @!P0 LDG.E.U16 R111, desc[UR22][R4.64] ;  /* 0x00000016046f8981 */ /* 0x000ea2000c1e1500 */
[C---:B------:R-:W-:Y:S02]  /*7b20*/  LOP3.LUT R65, R64.reuse, 0x200, RZ, 0xfc, !PT ;  /* 0x0000020040417812 */ /* 0x040fe400078efcff */
[----:B------:R-:W-:Y:S01]  /*7b30*/  LOP3.LUT R0, R64, 0x220, RZ, 0xfc, !PT ;  /* 0x0000022040007812 */ /* 0x000fe200078efcff */
[----:B------:R-:W3:Y:S01]  /*7b40*/  @!P2 LDG.E.U16 R120, desc[UR22][R4.64+0x340] ;  /* 0x000340160478a981 */ /* 0x000ee2000c1e1500 */
[----:B------:R-:W-:Y:S02]  /*7b50*/  PRMT R118, RZ, 0x7610, R118 ;  /* 0x00007610ff767816 */ /* 0x000fe40000000076 */
[----:B------:R-:W-:Y:S01]  /*7b60*/  PRMT R122, RZ, 0x7610, R122 ;  /* 0x00007610ff7a7816 */ /* 0x000fe2000000007a */
[----:B------:R-:W3:Y:S01]  /*7b70*/  @!P3 LDG.E.U16 R123, desc[UR22][R4.64+0x300] ;  /* 0x00030016047bb981 */ /* 0x000ee2000c1e1500 */
[----:B------:R-:W-:-:S02]  /*7b80*/  ISETP.GE.AND P2, PT, R65, UR18, PT ;  /* 0x0000001241007c0c */ /* 0x000fc4000bf46270 */
[----:B------:R-:W-:Y:S01]  /*7b90*/  PRMT R121, RZ, 0x7610, R121 ;  /* 0x00007610ff797816 */ /* 0x000fe20000000079 */
        /* <DEDUP_REMOVED lines=8> */
[----:B------:R-:W-:Y:S02]  /*7c20*/  PRMT R124, RZ, 0x7610, R124 ;  /* 0x00007610ff7c7816 */ /* 0x000fe4000000007c */
[----:B------:R-:W-:Y:S02]  /*7c30*/  PRMT R126, RZ, 0x7610, R126 ;  /* 0x00007610ff7e7816 */ /* 0x000fe4000000007e */
[----:B------:R-:W-:Y:S02]  /*7c40*/  PRMT R127, RZ, 0x7610, R127 ;  /* 0x00007610ff7f7816 */ /* 0x000fe4000000007f */
[----:B------:R-:W3:Y:S01]  /*7c50*/  @!P2 LDG.E.U16 R124, desc[UR22][R4.64+0x400] ;  /* 0x00040016047ca981 */ /* 0x000ee2000c1e1500 */
[----:B------:R-:W-:-:S03]  /*7c60*/  PRMT R128, RZ, 0x7610, R128 ;  /* 0x00007610ff807816 */ /* 0x000fc60000000080 */
[----:B------:R-:W3:Y:S04]  /*7c70*/  @!P3 LDG.E.U16 R126, desc[UR22][R4.64+0x440] ;  /* 0x00044016047eb981 */ /* 0x000ee8000c1e1500 */
[----:B------:R-:W3:Y:S04]  /*7c80*/  @!P4 LDG.E.U16 R127, desc[UR22][R4.64+0x480] ;  /* 0x00048016047fc981 */ /* 0x000ee8000c1e1500 */
[----:B------:R-:W3:Y:S01]  /*7c90*/  @!P1 LDG.E.U16 R128, desc[UR22][R4.64+0x4c0] ;  /* 0x0004c01604809981 */ /* 0x000ee2000c1e1500 */
[----:B------:R-:W-:-:S04]  /*7ca0*/  LOP3.LUT R65, R64, 0x280, RZ, 0xfc, !PT ;  /* 0x0000028040417812 */ /* 0x000fc800078efcff */
[----:B------:R-:W-:Y:S02]  /*7cb0*/  ISETP.GE.AND P2, PT, R65, UR18, PT ;  /* 0x0000001241007c0c */ /* 0x000fe4000bf46270 */
[----:B------:R-:W-:Y:S02]  /*7cc0*/  LOP3.LUT R0, R64, 0x2a0, RZ, 0xfc, !PT ;  /* 0x000002a040007812 */ /* 0x000fe400078efcff */
[----:B------:R-:W-:Y:S02]  /*7cd0*/  PRMT R129, RZ, 0x7610, R129 ;  /* 0x00007610ff817816 */ /* 0x000fe40000000081 */
[----:B------:R-:W-:Y:S02]  /*7ce0*/  ISETP.GE.AND P1, PT, R0, UR18, PT ;  /* 0x0000001200007c0c */ /* 0x000fe4000bf26270 */
[C---:B------:R-:W-:Y:S02]  /*7cf0*/  LOP3.LUT R65, R64.reuse, 0x2c0, RZ, 0xfc, !PT ;  /* 0x000002c040417812 */ /* 0x040fe400078efcff */
[----:B------:R-:W-:-:S03]  /*7d00*/  LOP3.LUT R66, R64, 0x2e0, RZ, 0xfc, !PT ;  /* 0x000002e040427812 */ /* 0x000fc600078efcff */
[----:B------:R-:W3:Y:S01]  /*7d10*/  @!P2 LDG.E.U16 R129, desc[UR22][R4.64+0x500] ;  /* 0x000500160481a981 */ /* 0x000ee2000c1e1500 */
[----:B------:R-:W-:Y:S02]  /*7d20*/  ISETP.GE.AND P2, PT, R65, UR18, PT ;  /* 0x0000001241007c0c */ /* 0x000fe4000bf46270 */
[----:B------:R-:W-:Y:S02]  /*7d30*/  ISETP.GE.AND P3, PT, R66, UR18, PT ;  /* 0x0000001242007c0c */ /* 0x000fe4000bf66270 */
[----:B------:R-:W-:Y:S02]  /*7d40*/  PRMT R130, RZ, 0x7610, R130 ;  /* 0x00007610ff827816 */ /* 0x000fe40000000082 */
[----:B------:R-:W-:Y:S02]  /*7d50*/  LOP3.LUT R0, R64, 0x300, RZ, 0xfc, !PT ;  /* 0x0000030040007812 */ /* 0x000fe400078efcff */
[----:B------:R-:W-:Y:S02]  /*7d60*/  PRMT R131, RZ, 0x7610, R131 ;  /* 0x00007610ff837816 */ /* 0x000fe40000000083 */
[----:B------:R-:W-:Y:S01]  /*7d70*/  PRMT R132, RZ, 0x7610, R132 ;  /* 0x00007610ff847816 */ /* 0x000fe20000000084 */
[----:B------:R-:W3:Y:S01]  /*7d80*/  @!P1 LDG.E.U16 R130, desc[UR22][R4.64+0x540] ;  /* 0x0005401604829981 */ /* 0x000ee2000c1e1500 */
[----:B------:R-:W-:-:S02]  /*7d90*/  ISETP.GE.AND P1, PT, R0, UR18, PT ;  /* 0x0000001200007c0c */ /* 0x000fc4000bf26270 */
[C---:B------:R-:W-:Y:S01]  /*7da0*/  LOP3.LUT R0, R64.reuse, 0x320, RZ, 0xfc, !PT ;  /* 0x0000032040007812 */ /* 0x040fe200078efcff */
[----:B------:R-:W3:Y:S01]  /*7db0*/  @!P2 LDG.E.U16 R131, desc[UR22][R4.64+0x580] ;  /* 0x000580160483a981 */ /* 0x000ee2000c1e1500 */
[C---:B------:R-:W-:Y:S02]  /*7dc0*/  LOP3.LUT R65, R64.reuse, 0x340, RZ, 0xfc, !PT ;  /* 0x0000034040417812 */ /* 0x040fe400078efcff */
[----:B------:R-:W-:Y:S01]  /*7dd0*/  LOP3.LUT R66, R64, 0x360, RZ, 0xfc, !PT ;  /* 0x0000036040427812 */ /* 0x000fe200078efcff */
[----:B------:R-:W3:Y:S01]  /*7de0*/  @!P3 LDG.E.U16 R132, desc[UR22][R4.64+0x5c0] ;  /* 0x0005c0160484b981 */ /* 0x000ee2000c1e1500 */
[----:B------:R-:W-:Y:S02]  /*7df0*/  ISETP.GE.AND P2, PT, R0, UR18, PT ;  /* 0x0000001200007c0c */ /* 0x000fe4000bf46270 */
[----:B------:R-:W-:Y:S02]  /*7e00*/  ISETP.GE.AND P3, PT, R65, UR18, PT ;  /* 0x0000001241007c0c */ /* 0x000fe4000bf66270 */
[----:B------:R-:W-:-:S02]  /*7e10*/  ISETP.GE.AND P4, PT, R66, UR18, PT ;  /* 0x0000001242007c0c */ /* 0x000fc4000bf86270 */
[----:B------:R-:W-:Y:S02]  /*7e20*/  SHF.L.U32 R66, R179, 0x5, RZ ;  /* 0x00000005b3427819 */ /* 0x000fe400000006ff */
[----:B------:R-:W-:Y:S02]  /*7e30*/  PRMT R109, RZ, 0x7610, R109 ;  /* 0x00007610ff6d7816 */ /* 0x000fe4000000006d */
[----:B------:R-:W-:Y:S02]  /*7e40*/  PRMT R107, RZ, 0x7610, R107 ;  /* 0x00007610ff6b7816 */ /* 0x000fe4000000006b */
[----:B------:R-:W-:Y:S02]  /*7e50*/  PRMT R108, RZ, 0x7610, R108 ;  /* 0x00007610ff6c7816 */ /* 0x000fe4000000006c */
[----:B------:R-:W-:Y:S01]  /*7e60*/  LOP3.LUT R66, R66, 0xffffffe0, R235, 0xe2, !PT ;  /* 0xffffffe042427812 */ /* 0x000fe200078ee2eb */
[----:B------:R-:W3:Y:S01]  /*7e70*/  @!P1 LDG.E.U16 R109, desc[UR22][R4.64+0x600] ;  /* 0x00060016046d9981 */ /* 0x000ee2000c1e1500 */
[----:B------:R-:W-:-:S02]  /*7e80*/  PRMT R106, RZ, 0x7610, R106 ;  /* 0x00007610ff6a7816 */ /* 0x000fc4000000006a */
[C---:B------:R-:W-:Y:S01]  /*7e90*/  LOP3.LUT R0, R64.reuse, 0x380, RZ, 0xfc, !PT ;  /* 0x0000038040007812 */ /* 0x040fe200078efcff */
[----:B------:R-:W3:Y:S01]  /*7ea0*/  @!P2 LDG.E.U16 R107, desc[UR22][R4.64+0x640] ;  /* 0x00064016046ba981 */ /* 0x000ee2000c1e1500 */
[C---:B------:R-:W-:Y:S02]  /*7eb0*/  LOP3.LUT R65, R64.reuse, 0x3a0, RZ, 0xfc, !PT ;  /* 0x000003a040417812 */ /* 0x040fe400078efcff */
[----:B------:R-:W-:Y:S01]  /*7ec0*/  LOP3.LUT R64, R64, 0x3c0, RZ, 0xfc, !PT ;  /* 0x000003c040407812 */ /* 0x000fe200078efcff */
[----:B------:R-:W3:Y:S01]  /*7ed0*/  @!P3 LDG.E.U16 R108, desc[UR22][R4.64+0x680] ;  /* 0x00068016046cb981 */ /* 0x000ee2000c1e1500 */
[----:B------:R-:W-:Y:S02]  /*7ee0*/  LOP3.LUT R66, R66, 0x3e0, RZ, 0xfc, !PT ;  /* 0x000003e042427812 */ /* 0x000fe400078efcff */
[----:B------:R-:W-:Y:S01]  /*7ef0*/  ISETP.GE.AND P1, PT, R0, UR18, PT ;  /* 0x0000001200007c0c */ /* 0x000fe2000bf26270 */
        /* <DEDUP_REMOVED lines=39> */
[----:B------:R-:W-:Y:S01]  /*8170*/  MUFU.SIN R150, R5 ;  /* 0x0000000500967308 */ /* 0x000fe20000000400 */
[----:B------:R-:W-:-:S07]  /*8180*/  ISETP.NE.AND P4, PT, R235, RZ, PT ;  /* 0x000000ffeb00720c */ /* 0x000fce0003f85270 */
[----:B------:R0:W-:Y:S02]  /*8190*/  MUFU.COS R154, R5 ;  /* 0x00000005009a7308 */ /* 0x0001e40000000000 */
[----:B0-----:R-:W-:Y:S01]  /*81a0*/  FMUL.RZ R5, R0, 0.15915493667125701904 ;  /* 0x3e22f98300057820 */ /* 0x001fe2000040c000 */
[----:B------:R-:W-:-:S05]  /*81b0*/  FMUL.FTZ R0, R47, UR54 ;  /* 0x000000362f007c20 */ /* 0x000fca0008410000 */
[----:B------:R-:W-:Y:S08]  /*81c0*/  MUFU.SIN R148, R133 ;  /* 0x0000008500947308 */ /* 0x000ff00000000400 */
[----:B------:R0:W-:Y:S01]  /*81d0*/  MUFU.COS R143, R133 ;  /* 0x00000085008f7308 */ /* 0x0001e20000000000 */
[----:B------:R-:W-:-:S07]  /*81e0*/  ULEA UR17, UR17, UR7, 0x8 ;  /* 0x0000000711117291 */ /* 0x000fce000f8e403f */
[----:B------:R-:W-:Y:S01]  /*81f0*/  MUFU.SIN R149, R3 ;  /* 0x0000000300957308 */ /* 0x000fe20000000400 */
[----:B0-----:R-:W-:Y:S01]  /*8200*/  FMUL.RZ R133, R0, 0.15915493667125701904 ;  /* 0x3e22f98300857820 */ /* 0x001fe2000040c000 */
[----:B------:R-:W-:-:S06]  /*8210*/  MOV R0, UR16 ;  /* 0x0000001000007c02 */ /* 0x000fcc0008000f00 */
[----:B------:R0:W-:Y:S01]  /*8220*/  MUFU.COS R144, R3 ;  /* 0x0000000300907308 */ /* 0x0001e20000000000 */
[----:B------:R-:W-:Y:S02]  /*8230*/  ISETP.LT.OR P1, PT, R0, 0x2, P4 ;  /* 0x000000020000780c */ /* 0x000fe40002721670 */
[----:B0-----:R-:W-:-:S04]  /*8240*/  MOV R3, UR16 ;  /* 0x0000001000037c02 */ /* 0x001fc80008000f00 */
[----:B------:R-:W-:Y:S01]  /*8250*/  ISETP.GE.OR P4, PT, R3, UR19, P4 ;  /* 0x0000001303007c0c */ /* 0x000fe2000a786670 */
[----:B------:R-:W-:Y:S01]  /*8260*/  FMUL.FTZ R3, R48, UR54 ;  /* 0x0000003630037c20 */ /* 0x000fe20008410000 */
[----:B------:R-:W-:Y:S01]  /*8270*/  MUFU.SIN R152, R4 ;  /* 0x0000000400987308 */ /* 0x000fe20000000400 */
[----:B------:R-:W-:Y:S01]  /*8280*/  R2UR UR53, R2 ;  /* 0x00000000023572ca */ /* 0x000fe200000e0000 */
[----:B--2---:R0:W-:Y:S01]  /*8290*/  STS.U16 [R8], R111 ;  /* 0x0000006f08007388 */ /* 0x0041e20000000400 */
[----:B------:R-:W-:-:S05]  /*82a0*/  IADD3 R2, R7, 0x200, RZ ;  /* 0x0000020007027810 */ /* 0x000fca0007ffe0ff */
[----:B------:R2:W-:Y:S01]  /*82b0*/  MUFU.COS R161, R4 ;  /* 0x0000000400a17308 */ /* 0x0005e20000000000 */
[----:B------:R4:W-:Y:S01]  /*82c0*/  STS.U16 [R9+0x40], R6 ;  /* 0x0000400609007388 */ /* 0x0009e20000000400 */
[----:B------:R-:W-:-:S06]  /*82d0*/  LEA.HI.SX32 R2, R2, R7, 0x1b ;  /* 0x0000000702027211 */ /* 0x000fcc00078fdaff */
[----:B------:R-:W-:Y:S01]  /*82e0*/  MUFU.SIN R147, R5 ;  /* 0x0000000500937308 */ /* 0x000fe20000000400 */
[----:B--2---:R-:W-:Y:S01]  /*82f0*/  FMUL.RZ R4, R3, 0.15915493667125701904 ;  /* 0x3e22f98303047820 */ /* 0x004fe2000040c000 */
[----:B------:R-:W-:Y:S01]  /*8300*/  FMUL.FTZ R3, R49, UR54 ;  /* 0x0000003631037c20 */ /* 0x000fe20008410000 */
[----:B---3--:R-:W-:Y:S05]  /*8310*/  STS.U16 [R10+0x80], R113 ;  /* 0x000080710a007388 */ /* 0x008fea0000000400 */
[----:B------:R2:W-:Y:S01]  /*8320*/  MUFU.COS R142, R5 ;  /* 0x00000005008e7308 */ /* 0x0005e20000000000 */
[----:B0-----:R-:W-:Y:S01]  /*8330*/  FMUL.RZ R111, R3, 0.15915493667125701904 ;  /* 0x3e22f983036f7820 */ /* 0x001fe2000040c000 */
[----:B------:R0:W-:Y:S01]  /*8340*/  STS.U16 [R11+0xc0], R110 ;  /* 0x0000c06e0b007388 */ /* 0x0001e20000000400 */
[----:B------:R-:W-:Y:S01]  /*8350*/  FMUL.FTZ R3, R38, UR54 ;  /* 0x0000003626037c20 */ /* 0x000fe20008410000 */
[----:B--2---:R-:W-:Y:S01]  /*8360*/  MOV R5, UR17 ;  /* 0x0000001100057c02 */ /* 0x004fe20008000f00 */
[----:B------:R-:W-:-:S02]  /*8370*/  UMOV UR17, 0x400 ;  /* 0x0000040000117882 */ /* 0x000fc40000000000 */
[----:B-1----:R-:W-:Y:S01]  /*8380*/  ULEA UR17, UR42, UR17, 0x18 ;  /* 0x000000112a117291 */ /* 0x002fe2000f8ec03f */
[----:B------:R-:W-:Y:S02]  /*8390*/  STS.U16 [R12+0x100], R115 ;  /* 0x000100730c007388 */ /* 0x000fe40000000400 */
[----:B------:R-:W-:Y:S01]  /*83a0*/  ULDC.64 UR42, c[0x0][0x250] ;  /* 0x00009400002a7ab9 */ /* 0x000fe20000000a00 */
[----:B------:R-:W-:Y:S01]  /*83b0*/  MUFU.SIN R162, R133 ;  /* 0x0000008500a27308 */ /* 0x000fe20000000400 */
[----:B------:R-:W-:Y:S01]  /*83c0*/  STS.U16 [R13+0x140], R112 ;  /* 0x000140700d007388 */ /* 0x000fe20000000400 */
[----:B------:R-:W-:Y:S01]  /*83d0*/  UIMAD UR55, UR55, UR42, URZ ;  /* 0x0000002a373772a4 */ /* 0x000fe2000f8e023f */
[----:B----4-:R-:W-:Y:S01]  /*83e0*/  IADD3 R6, R7, 0x240, RZ ;  /* 0x0000024007067810 */ /* 0x010fe20007ffe0ff */
[----:B------:R-:W-:Y:S01]  /*83f0*/  UMOV UR44, UR28 ;  /* 0x0000001c002c7c82 */ /* 0x000fe20008000000 */
[----:B------:R-:W-:Y:S01]  /*8400*/  STS.U16 [R14+0x180], R117 ;  /* 0x000180750e007388 */ /* 0x000fe20000000400 */
[----:B------:R-:W-:-:S02]  /*8410*/  UMOV UR45, UR21 ;  /* 0x00000015002d7c82 */ /* 0x000fc40008000000 */
[----:B------:R1:W-:Y:S01]  /*8420*/  MUFU.COS R151, R133 ;  /* 0x0000008500977308 */ /* 0x0003e20000000000 */
[----:B------:R-:W-:Y:S01]  /*8430*/  STS.U16 [R15+0x1c0], R114 ;  /* 0x0001c0720f007388 */ /* 0x000fe20000000400 */
[----:B------:R-:W-:Y:S01]  /*8440*/  UIMAD.WIDE.U32 UR44, UR7, UR42, UR44 ;  /* 0x0000002a072c72a5 */ /* 0x000fe2000f8e002c */
[----:B------:R-:W-:Y:S01]  /*8450*/  ISETP.NE.AND P2, PT, R179, RZ, PT ;  /* 0x000000ffb300720c */ /* 0x000fe20003f45270 */
[----:B------:R-:W-:Y:S01]  /*8460*/  UIMAD UR55, UR7, UR43, UR55 ;  /* 0x0000002b073772a4 */ /* 0x000fe2000f8e0237 */
[----:B------:R-:W-:Y:S03]  /*8470*/  STS.U16 [R16+0x200], R119 ;  /* 0x0002007710007388 */ /* 0x000fe60000000400 */
[----:B------:R-:W-:Y:S01]  /*8480*/  MUFU.SIN R146, R4 ;  /* 0x0000000400927308 */ /* 0x000fe20000000400 */
[----:B-1----:R-:W-:Y:S01]  /*8490*/  FMUL.RZ R133, R3, 0.15915493667125701904 ;  /* 0x3e22f98303857820 */ /* 0x002fe2000040c000 */
[----:B------:R-:W-:Y:S01]  /*84a0*/  LEA R3, R2, UR17, 0x1 ;  /* 0x0000001102037c11 */ /* 0x000fe2000f8e08ff */
[----:B------:R-:W-:Y:S01]  /*84b0*/  STS.U16 [R17+0x240], R116 ;  /* 0x0002407411007388 */ /* 0x000fe20000000400 */
[----:B------:R-:W-:Y:S01]  /*84c0*/  IADD3 R2, R7, 0x260, RZ ;  /* 0x0000026007027810 */ /* 0x000fe20007ffe0ff */
[----:B------:R-:W-:-:S03]  /*84d0*/  ULDC.64 UR42, c[0x0][0x2d8] ;  /* 0x0000b600002a7ab9 */ /* 0x000fc60000000a00 */
[----:B------:R1:W-:Y:S01]  /*84e0*/  MUFU.COS R134, R4 ;  /* 0x0000000400867308 */ /* 0x0003e20000000000 */
[----:B------:R-:W-:Y:S01]  /*84f0*/  IADD3 R0, R179, 0x200, RZ ;  /* 0x00000200b3007810 */ /* 0x000fe20007ffe0ff */
[----:B------:R-:W-:Y:S01]  /*8500*/  STS.U16 [R18+0x280], R121 ;  /* 0x0002807912007388 */ /* 0x000fe20000000400 */
[-C--:B0-----:R-:W-:Y:S02]  /*8510*/  LEA.HI.SX32 R110, R6, R7.reuse, 0x1b ;  /* 0x00000007066e7211 */ /* 0x081fe400078fdaff */
[----:B-1----:R-:W-:Y:S01]  /*8520*/  IADD3 R4, R7, 0x220, RZ ;  /* 0x0000022007047810 */ /* 0x002fe20007ffe0ff */
[----:B------:R-:W-:Y:S01]  /*8530*/  STS.U16 [R19+0x2c0], R118 ;  /* 0x0002c07613007388 */ /* 0x000fe20000000400 */
[-C--:B------:R-:W-:Y:S02]  /*8540*/  LEA.HI.SX32 R2, R2, R7.reuse, 0x1b ;  /* 0x0000000702027211 */ /* 0x080fe400078fdaff */
[----:B------:R-:W-:Y:S01]  /*8550*/  LEA.HI.SX32 R4, R4, R7, 0x1b ;  /* 0x0000000704047211 */ /* 0x000fe200078fdaff */
[----:B------:R-:W-:Y:S01]  /*8560*/  STS.U16 [R20+0x300], R123 ;  /* 0x0003007b14007388 */ /* 0x000fe20000000400 */
[----:B------:R-:W-:Y:S01]  /*8570*/  ULEA UR42, UP0, UR44, UR42, 0x3 ;  /* 0x0000002a2c2a7291 */ /* 0x000fe2000f80183f */
[----:B------:R-:W-:Y:S01]  /*8580*/  SEL R0, R5, R0, !P2 ;  /* 0x0000000005007207 */ /* 0x000fe20005000000 */
[----:B------:R-:W-:Y:S01]  /*8590*/  UIADD3 UR45, UR45, UR55, URZ ;  /* 0x000000372d2d7290 */ /* 0x000fe2000fffe03f */
[----:B------:R-:W-:Y:S01]  /*85a0*/  STS.U16 [R21+0x340], R120 ;  /* 0x0003407815007388 */ /* 0x000fe20000000400 */
[----:B------:R-:W-:-:S03]  /*85b0*/  LEA R5, R4, UR17, 0x1 ;  /* 0x0000001104057c11 */ /* 0x000fc6000f8e08ff */
[----:B------:R-:W-:Y:S01]  /*85c0*/  STS.U16 [R22+0x380], R125 ;  /* 0x0003807d16007388 */ /* 0x000fe20000000400 */
[----:B------:R-:W-:Y:S01]  /*85d0*/  LEA R110, R110, UR17, 0x1 ;  /* 0x000000116e6e7c11 */ /* 0x000fe2000f8e08ff */
[----:B------:R-:W-:Y:S02]  /*85e0*/  ULEA.HI.X UR43, UR44, UR43, UR45, 0x3, UP0 ;  /* 0x0000002b2c2b7291 */ /* 0x000fe400080f1c2d */
[----:B------:R-:W-:Y:S04]  /*85f0*/  STS.U16 [R23+0x3c0], R122 ;  /* 0x0003c07a17007388 */ /* 0x000fe80000000400 */
[----:B------:R0:W-:Y:S04]  /*8600*/  STS.U16 [R3+0x400], R124 ;  /* 0x0004007c03007388 */ /* 0x0001e80000000400 */
[----:B------:R1:W-:Y:S01]  /*8610*/  STS.U16 [R5+0x440], R126 ;  /* 0x0004407e05007388 */ /* 0x0003e20000000400 */
[----:B0-----:R-:W-:-:S02]  /*8620*/  LEA R3, R2, UR17, 0x1 ;  /* 0x0000001102037c11 */ /* 0x001fc4000f8e08ff */
[----:B------:R-:W-:Y:S01]  /*8630*/  IADD3 R2, R7, 0x2a0, RZ ;  /* 0x000002a007027810 */ /* 0x000fe20007ffe0ff */
[----:B------:R-:W-:Y:S03]  /*8640*/  STS.U16 [R110+0x480], R127 ;  /* 0x0004807f6e007388 */ /* 0x000fe60000000400 */
[----:B-1----:R-:W-:Y:S01]  /*8650*/  LEA.HI.SX32 R5, R2, R7, 0x1b ;  /* 0x0000000702057211 */ /* 0x002fe200078fdaff */
[----:B------:R0:W-:Y:S01]  /*8660*/  STS.U16 [R3+0x4c0], R128 ;  /* 0x0004c08003007388 */ /* 0x0001e20000000400 */
[----:B------:R-:W-:Y:S02]  /*8670*/  MOV R2, UR42 ;  /* 0x0000002a00027c02 */ /* 0x000fe40008000f00 */
[----:B0-----:R-:W-:-:S06]  /*8680*/  MOV R3, UR43 ;  /* 0x0000002b00037c02 */ /* 0x001fcc0008000f00 */
[----:B------:R-:W2:Y:S01]  /*8690*/  LDG.E.64 R2, desc[UR22][R2.64] ;  /* 0x0000001602027981 */ /* 0x000ea2000c1e1b00 */
[----:B------:R-:W-:Y:S02]  /*86a0*/  MOV R112, UR53 ;  /* 0x0000003500707c02 */ /* 0x000fe40008000f00 */
[----:B------:R-:W-:-:S03]  /*86b0*/  IADD3 R4, R7, 0x280, RZ ;  /* 0x0000028007047810 */ /* 0x000fc60007ffe0ff */
[----:B------:R-:W-:Y:S01]  /*86c0*/  FMUL.FTZ R6, R112, 1.4426950216293334961 ;  /* 0x3fb8aa3b70067820 */ /* 0x000fe20000410000 */
[----:B------:R-:W-:Y:S03]  /*86d0*/  MUFU.SIN R163, R111 ;  /* 0x0000006f00a37308 */ /* 0x000fe60000000400 */
[----:B------:R-:W-:Y:S01]  /*86e0*/  FMUL.FTZ R112, R6, R39 ;  /* 0x0000002706707220 */ /* 0x000fe20000410000 */
[----:B------:R-:W-:-:S04]  /*86f0*/  LEA.HI.SX32 R4, R4, R7, 0x1b ;  /* 0x0000000704047211 */ /* 0x000fc800078fdaff */
[----:B------:R0:W-:Y:S01]  /*8700*/  MUFU.COS R153, R111 ;  /* 0x0000006f00997308 */ /* 0x0001e20000000000 */
[----:B------:R-:W-:Y:S01]  /*8710*/  LEA R4, R4, UR17, 0x1 ;  /* 0x0000001104047c11 */ /* 0x000fe2000f8e08ff */
[----:B------:R-:W-:Y:S01]  /*8720*/  FMUL.FTZ R114, R6, R41 ;  /* 0x0000002906727220 */ /* 0x000fe20000410000 */
[----:B------:R-:W-:-:S05]  /*8730*/  IADD3 R110, R7, 0x2c0, RZ ;  /* 0x000002c0076e7810 */ /* 0x000fca0007ffe0ff */
[----:B------:R1:W-:Y:S01]  /*8740*/  MUFU.EX2 R115, R112 ;  /* 0x0000007000737308 */ /* 0x0003e20000000800 */
[C---:B0-----:R-:W-:Y:S01]  /*8750*/  FMUL.FTZ R111, R6.reuse, R38 ;  /* 0x00000026066f7220 */ /* 0x041fe20000410000 */
[----:B------:R-:W-:Y:S01]  /*8760*/  FMUL.FTZ R116, R6, R42 ;  /* 0x0000002a06747220 */ /* 0x000fe20000410000 */
[----:B------:R-:W-:Y:S02]  /*8770*/  LEA.HI.SX32 R110, R110, R7, 0x1b ;  /* 0x000000076e6e7211 */ /* 0x000fe400078fdaff */
[----:B-1----:R-:W-:-:S03]  /*8780*/  IADD3 R112, R7, 0x2e0, RZ ;  /* 0x000002e007707810 */ /* 0x002fc60007ffe0ff */
[----:B------:R0:W-:Y:S01]  /*8790*/  MUFU.EX2 R113, R111 ;  /* 0x0000006f00717308 */ /* 0x0001e20000000800 */
[----:B------:R-:W-:Y:S01]  /*87a0*/  LEA.HI.SX32 R112, R112, R7, 0x1b ;  /* 0x0000000770707211 */ /* 0x000fe200078fdaff */
[----:B------:R1:W-:Y:S01]  /*87b0*/  STS.U16 [R4+0x500], R129 ;  /* 0x0005008104007388 */ /* 0x0003e20000000400 */
[----:B0-----:R-:W-:-:S05]  /*87c0*/  FMUL.FTZ R111, R6, R40 ;  /* 0x00000028066f7220 */ /* 0x001fca0000410000 */
[----:B------:R0:W-:Y:S01]  /*87d0*/  MUFU.EX2 R119, R114 ;  /* 0x0000007200777308 */ /* 0x0001e20000000800 */
[----:B------:R-:W-:Y:S01]  /*87e0*/  LEA R5, R5, UR17, 0x1 ;  /* 0x0000001105057c11 */ /* 0x000fe2000f8e08ff */
[----:B------:R-:W-:Y:S01]  /*87f0*/  FMUL.FTZ R118, R6, R43 ;  /* 0x0000002b06767220 */ /* 0x000fe20000410000 */
[----:B-1----:R-:W-:-:S05]  /*8800*/  IADD3 R4, R7, 0x300, RZ ;  /* 0x0000030007047810 */ /* 0x002fca0007ffe0ff */
[----:B------:R1:W-:Y:S01]  /*8810*/  MUFU.EX2 R117, R111 ;  /* 0x0000006f00757308 */ /* 0x0003e20000000800 */
[----:B0-----:R-:W-:Y:S02]  /*8820*/  IADD3 R114, R7, 0x340, RZ ;  /* 0x0000034007727810 */ /* 0x001fe40007ffe0ff */
[----:B------:R-:W-:-:S05]  /*8830*/  LEA R110, R110, UR17, 0x1 ;  /* 0x000000116e6e7c11 */ /* 0x000fca000f8e08ff */
[----:B------:R0:W-:Y:S01]  /*8840*/  MUFU.EX2 R121, R116 ;  /* 0x0000007400797308 */ /* 0x0001e20000000800 */
[----:B-1----:R-:W-:Y:S02]  /*8850*/  LEA R111, R112, UR17, 0x1 ;  /* 0x00000011706f7c11 */ /* 0x002fe4000f8e08ff */
[C---:B------:R-:W-:Y:S02]  /*8860*/  IADD3 R112, R7.reuse, 0x320, RZ ;  /* 0x0000032007707810 */ /* 0x040fe40007ffe0ff */
[-C--:B------:R-:W-:Y:S02]  /*8870*/  LEA.HI.SX32 R4, R4, R7.reuse, 0x1b ;  /* 0x0000000704047211 */ /* 0x080fe400078fdaff */
[----:B0-----:R-:W-:Y:S01]  /*8880*/  IADD3 R116, R7, 0x360, RZ ;  /* 0x0000036007747810 */ /* 0x001fe20007ffe0ff */
[----:B------:R0:W-:Y:S01]  /*8890*/  MUFU.EX2 R122, R118 ;  /* 0x00000076007a7308 */ /* 0x0001e20000000800 */
[-C--:B------:R-:W-:Y:S01]  /*88a0*/  LEA.HI.SX32 R114, R114, R7.reuse, 0x1b ;  /* 0x0000000772727211 */ /* 0x080fe200078fdaff */
[----:B------:R1:W-:Y:S01]  /*88b0*/  STS.U16 [R5+0x540], R130 ;  /* 0x0005408205007388 */ /* 0x0003e20000000400 */
[----:B------:R-:W-:-:S02]  /*88c0*/  LEA.HI.SX32 R112, R112, R7, 0x1b ;  /* 0x0000000770707211 */ /* 0x000fc400078fdaff */
[----:B------:R-:W-:Y:S01]  /*88d0*/  LEA.HI.SX32 R116, R116, R7, 0x1b ;  /* 0x0000000774747211 */ /* 0x000fe200078fdaff */
[----:B------:R3:W-:Y:S01]  /*88e0*/  STS.U16 [R110+0x580], R131 ;  /* 0x000580836e007388 */ /* 0x0007e20000000400 */
[----:B------:R-:W-:Y:S01]  /*88f0*/  LEA R4, R4, UR17, 0x1 ;  /* 0x0000001104047c11 */ /* 0x000fe2000f8e08ff */
[----:B0-----:R-:W-:Y:S02]  /*8900*/  FMUL.FTZ R118, R6, R45 ;  /* 0x0000002d06767220 */ /* 0x001fe40000410000 */
[----:B------:R0:W-:Y:S01]  /*8910*/  STS.U16 [R111+0x5c0], R132 ;  /* 0x0005c0846f007388 */ /* 0x0001e20000000400 */
[----:B------:R-:W-:Y:S02]  /*8920*/  LEA R112, R112, UR17, 0x1 ;  /* 0x0000001170707c11 */ /* 0x000fe4000f8e08ff */
[----:B-1----:R-:W-:Y:S01]  /*8930*/  LEA R5, R114, UR17, 0x1 ;  /* 0x0000001172057c11 */ /* 0x002fe2000f8e08ff */
[----:B------:R1:W-:Y:S01]  /*8940*/  MUFU.EX2 R124, R118 ;  /* 0x00000076007c7308 */ /* 0x0003e20000000800 */
[----:B------:R-:W-:-:S02]  /*8950*/  IADD3 R114, R7, 0x3a0, RZ ;  /* 0x000003a007727810 */ /* 0x000fc40007ffe0ff */
[C---:B---3--:R-:W-:Y:S02]  /*8960*/  IADD3 R110, R7.reuse, 0x380, RZ ;  /* 0x00000380076e7810 */ /* 0x048fe40007ffe0ff */
[----:B0-----:R-:W-:Y:S02]  /*8970*/  LEA R111, R116, UR17, 0x1 ;  /* 0x00000011746f7c11 */ /* 0x001fe4000f8e08ff */
[C---:B------:R-:W-:Y:S02]  /*8980*/  IADD3 R116, R7.reuse, 0x3c0, RZ ;  /* 0x000003c007747810 */ /* 0x040fe40007ffe0ff */
[----:B-1----:R-:W-:Y:S01]  /*8990*/  IADD3 R118, R7, 0x3e0, RZ ;  /* 0x000003e007767810 */ /* 0x002fe20007ffe0ff */
[----:B------:R-:W-:Y:S01]  /*89a0*/  STS.U16 [R4+0x600], R109 ;  /* 0x0006006d04007388 */ /* 0x000fe20000000400 */
[-C--:B------:R-:W-:Y:S02]  /*89b0*/  LEA.HI.SX32 R110, R110, R7.reuse, 0x1b ;  /* 0x000000076e6e7211 */ /* 0x080fe400078fdaff */
[-C--:B------:R-:W-:Y:S01]  /*89c0*/  LEA.HI.SX32 R114, R114, R7.reuse, 0x1b ;  /* 0x0000000772727211 */ /* 0x080fe200078fdaff */
[----:B------:R0:W-:Y:S01]  /*89d0*/  STS.U16 [R112+0x640], R107 ;  /* 0x0006406b70007388 */ /* 0x0001e20000000400 */
[----:B------:R-:W-:-:S02]  /*89e0*/  LEA.HI.SX32 R116, R116, R7, 0x1b ;  /* 0x0000000774747211 */ /* 0x000fc400078fdaff */
[----:B------:R-:W-:Y:S01]  /*89f0*/  LEA.HI.SX32 R118, R118, R7, 0x1b ;  /* 0x0000000776767211 */ /* 0x000fe200078fdaff */
[----:B------:R1:W-:Y:S01]  /*8a00*/  STS.U16 [R5+0x680], R108 ;  /* 0x0006806c05007388 */ /* 0x0003e20000000400 */
[----:B------:R-:W-:Y:S02]  /*8a10*/  LEA R114, R114, UR17, 0x1 ;  /* 0x0000001172727c11 */ /* 0x000fe4000f8e08ff */
[----:B------:R-:W-:Y:S01]  /*8a20*/  LEA R116, R116, UR17, 0x1 ;  /* 0x0000001174747c11 */ /* 0x000fe2000f8e08ff */
[----:B------:R3:W-:Y:S01]  /*8a30*/  STS.U16 [R111+0x6c0], R106 ;  /* 0x0006c06a6f007388 */ /* 0x0007e20000000400 */
[----:B0-----:R-:W-:Y:S02]  /*8a40*/  LEA R107, R118, UR17, 0x1 ;  /* 0x00000011766b7c11 */ /* 0x001fe4000f8e08ff */
[----:B-1----:R-:W-:-:S05]  /*8a50*/  LEA R5, R110, UR17, 0x1 ;  /* 0x000000116e057c11 */ /* 0x002fca000f8e08ff */
[----:B------:R-:W-:Y:S04]  /*8a60*/  STS.U16 [R5+0x700], R66 ;  /* 0x0007004205007388 */ /* 0x000fe80000000400 */
[----:B------:R-:W-:Y:S01]  /*8a70*/  STS.U16 [R114+0x740], R67 ;  /* 0x0007404372007388 */ /* 0x000fe20000000400 */
[----:B------:R-:W-:-:S03]  /*8a80*/  FMUL.FTZ R123, R6, R44 ;  /* 0x0000002c067b7220 */ /* 0x000fc60000410000 */
[----:B------:R-:W-:Y:S01]  /*8a90*/  STS.U16 [R116+0x780], R65 ;  /* 0x0007804174007388 */ /* 0x000fe20000000400 */
[C---:B------:R-:W-:Y:S01]  /*8aa0*/  FMUL.FTZ R125, R6.reuse, R46 ;  /* 0x0000002e067d7220 */ /* 0x040fe20000410000 */
[C---:B---3--:R-:W-:Y:S02]  /*8ab0*/  FMUL.FTZ R106, R6.reuse, R49 ;  /* 0x00000031066a7220 */ /* 0x048fe40000410000 */
[----:B------:R0:W-:Y:S01]  /*8ac0*/  STS.U16 [R107+0x7c0], R64 ;  /* 0x0007c0406b007388 */ /* 0x0001e20000000400 */
[----:B------:R-:W-:Y:S01]  /*8ad0*/  MUFU.COS R120, R133 ;  /* 0x0000008500787308 */ /* 0x000fe20000000000 */
[----:B------:R-:W-:-:S07]  /*8ae0*/  FMUL.FTZ R4, R6, R48 ;  /* 0x0000003006047220 */ /* 0x000fce0000410000 */
[----:B0-----:R-:W0:Y:S08]  /*8af0*/  MUFU.SIN R64, R133 ;  /* 0x0000008500407308 */ /* 0x001e300000000400 */
[----:B------:R-:W1:Y:S08]  /*8b00*/  MUFU.EX2 R123, R123 ;  /* 0x0000007b007b7308 */ /* 0x000e700000000800 */
[----:B------:R-:W3:Y:S08]  /*8b10*/  MUFU.EX2 R125, R125 ;  /* 0x0000007d007d7308 */ /* 0x000ef00000000800 */
[----:B------:R-:W4:Y:S01]  /*8b20*/  MUFU.EX2 R106, R106 ;  /* 0x0000006a006a7308 */ /* 0x000f220000000800 */
[----:B0-----:R-:W-:-:S02]  /*8b30*/  FMUL.FTZ R67, R113, R64 ;  /* 0x0000004071437220 */ /* 0x001fc40000410000 */
[----:B------:R-:W0:Y:S05]  /*8b40*/  @!P1 LDC R64, c[0x0][0x21c] ;  /* 0x00008700ff409b82 */ /* 0x000e2a0000000800 */
[----:B------:R1:W0:Y:S02]  /*8b50*/  MUFU.EX2 R109, R4 ;  /* 0x00000004006d7308 */ /* 0x0002240000000800 */
[----:B-1----:R-:W-:-:S04]  /*8b60*/  SHF.L.U32 R4, R7, 0x5, RZ ;  /* 0x0000000507047819 */ /* 0x002fc800000006ff */
[----:B------:R-:W-:Y:S01]  /*8b70*/  LEA.HI.SX32 R4, R4, R4, 0x1b ;  /* 0x0000000404047211 */ /* 0x000fe200078fdaff */
[----:B------:R-:W-:Y:S01]  /*8b80*/  FMUL.FTZ R66, R113, R120 ;  /* 0x0000007871427220 */ /* 0x000fe20000410000 */
[----:B------:R-:W-:Y:S02]  /*8b90*/  LEA R0, R0, UR17, 0x3 ;  /* 0x0000001100007c11 */ /* 0x000fe4000f8e18ff */
[----:B------:R-:W-:Y:S01]  /*8ba0*/  LEA R108, R4, UR17, 0x1 ;  /* 0x00000011046c7c11 */ /* 0x000fe2000f8e08ff */
[----:B------:R-:W-:Y:S01]  /*8bb0*/  FMUL.FTZ R156, R115, R156 ;  /* 0x0000009c739c7220 */ /* 0x000fe20000410000 */
[C---:B------:R-:W-:Y:S01]  /*8bc0*/  FMUL.FTZ R144, R122.reuse, R144 ;  /* 0x000000907a907220 */ /* 0x040fe20000410000 */
[----:B------:R-:W-:Y:S01]  /*8bd0*/  FMUL.FTZ R149, R122, R149 ;  /* 0x000000957a957220 */ /* 0x000fe20000410000 */
[C---:B------:R-:W-:Y:S01]  /*8be0*/  FMUL.FTZ R143, R123.reuse, R143 ;  /* 0x0000008f7b8f7220 */ /* 0x040fe20000410000 */
[----:B------:R-:W-:Y:S01]  /*8bf0*/  FMUL.FTZ R148, R123, R148 ;  /* 0x000000947b947220 */ /* 0x000fe20000410000 */
[C---:B------:R-:W-:Y:S01]  /*8c00*/  FMUL.FTZ R161, R124.reuse, R161 ;  /* 0x000000a17ca17220 */ /* 0x040fe20000410000 */
[----:B------:R-:W-:Y:S01]  /*8c10*/  FMUL.FTZ R152, R124, R152 ;  /* 0x000000987c987220 */ /* 0x000fe20000410000 */
[C---:B---3--:R-:W-:Y:S01]  /*8c20*/  FMUL.FTZ R142, R125.reuse, R142 ;  /* 0x0000008e7d8e7220 */ /* 0x048fe20000410000 */
[----:B------:R-:W-:Y:S01]  /*8c30*/  FMUL.FTZ R147, R125, R147 ;  /* 0x000000937d937220 */ /* 0x000fe20000410000 */
[C---:B----4-:R-:W-:Y:S01]  /*8c40*/  FMUL.FTZ R153, R106.reuse, R153 ;  /* 0x000000996a997220 */ /* 0x050fe20000410000 */
[----:B------:R-:W-:Y:S01]  /*8c50*/  FMUL.FTZ R163, R106, R163 ;  /* 0x000000a36aa37220 */ /* 0x000fe20000410000 */
[----:B------:R-:W-:Y:S01]  /*8c60*/  NOP ;  /* 0x0000000000007918 */ /* 0x000fe20000000000 */
[----:B------:R-:W-:Y:S01]  /*8c70*/  LDS.U16 R123, [R108] ;  /* 0x000000006c7b7984 */ /* 0x000fe20000000400 */
[----:B------:R-:W-:-:S03]  /*8c80*/  HADD2.F32 R106, -RZ, R139.H0_H0 ;  /* 0x2000008bff6a7230 */ /* 0x000fc60000004100 */
[----:B------:R-:W-:Y:S01]  /*8c90*/  LDS.U16 R122, [R108+0x2] ;  /* 0x000002006c7a7984 */ /* 0x000fe20000000400 */
[----:B------:R-:W-:-:S03]  /*8ca0*/  FMUL.FTZ R155, R115, R155 ;  /* 0x0000009b739b7220 */ /* 0x000fc60000410000 */
[----:B------:R-:W-:Y:S01]  /*8cb0*/  LDS.U16 R131, [R108+0x4] ;  /* 0x000004006c837984 */ /* 0x000fe20000000400 */
[----:B------:R-:W-:-:S03]  /*8cc0*/  FMUL.FTZ R112, R66, R156 ;  /* 0x0000009c42707220 */ /* 0x000fc60000410000 */
        /* <DEDUP_REMOVED lines=28> */
[----:B------:R1:W3:Y:S04]  /*8e90*/  LDS.U16 R176, [R108+0x3e] ;  /* 0x00003e006cb07984 */ /* 0x0002e80000000400 */
[----:B------:R4:W-:Y:S01]  /*8ea0*/  STS.64 [R0+0x1d10], R66 ;  /* 0x001d104200007388 */ /* 0x0009e20000000a00 */
[----:B------:R-:W-:Y:S01]  /*8eb0*/  FMUL.FTZ R213, R106, R38 ;  /* 0x000000266ad57220 */ /* 0x000fe20000410000 */
[C---:B0-----:R-:W-:Y:S01]  /*8ec0*/  FMUL.FTZ R141, R109.reuse, R134 ;  /* 0x000000866d8d7220 */ /* 0x041fe20000410000 */
[----:B------:R-:W-:Y:S01]  /*8ed0*/  FMUL.FTZ R146, R109, R146 ;  /* 0x000000926d927220 */ /* 0x000fe20000410000 */
[----:B------:R-:W-:Y:S01]  /*8ee0*/  FMUL.FTZ R4, R50, UR54 ;  /* 0x0000003632047c20 */ /* 0x000fe20008410000 */
[----:B------:R-:W-:Y:S01]  /*8ef0*/  FMUL.FTZ R158, R117, R158 ;  /* 0x0000009e759e7220 */ /* 0x000fe20000410000 */
[CC--:B------:R-:W-:Y:S01]  /*8f00*/  FMUL.FTZ R109, R67.reuse, R156.reuse ;  /* 0x0000009c436d7220 */ /* 0x0c0fe20000410000 */
[----:B------:R-:W-:Y:S01]  /*8f10*/  FFMA.FTZ R112, R67, R155, R112 ;  /* 0x0000009b43707223 */ /* 0x000fe20000010070 */
[----:B------:R-:W-:Y:S01]  /*8f20*/  MOV R5, UR16 ;  /* 0x0000001000057c02 */ /* 0x000fe20008000f00 */
[----:B------:R-:W-:Y:S01]  /*8f30*/  FMUL.FTZ R114, RZ, R156 ;  /* 0x0000009cff727220 */ /* 0x000fe20000410000 */
[----:B------:R-:W-:Y:S01]  /*8f40*/  FMUL.RZ R111, R4, 0.15915493667125701904 ;  /* 0x3e22f983046f7820 */ /* 0x000fe2000040c000 */
[----:B-1----:R-:W-:Y:S01]  /*8f50*/  FMUL.FTZ R108, R6, R50 ;  /* 0x00000032066c7220 */ /* 0x002fe20000410000 */
[----:B----4-:R-:W-:Y:S01]  /*8f60*/  FMUL.FTZ R0, R156, R213 ;  /* 0x000000d59c007220 */ /* 0x010fe20000410000 */
[----:B------:R-:W-:Y:S01]  /*8f70*/  FMUL.FTZ R157, R117, R157 ;  /* 0x0000009d759d7220 */ /* 0x000fe20000410000 */
[----:B------:R-:W-:Y:S01]  /*8f80*/  HFMA2.MMA R4, -RZ, RZ, 0, 9.5367431640625e-07 ;  /* 0x00000010ff047435 */ /* 0x000fe200000001ff */
[----:B------:R-:W-:-:S02]  /*8f90*/  HADD2.F32 R107, -RZ, R138.H0_H0 ;  /* 0x2000008aff6b7230 */ /* 0x000fc40000004100 */
[----:B------:R-:W-:Y:S01]  /*8fa0*/  FFMA.FTZ R109, R66, R155, -R109 ;  /* 0x0000009b426d7223 */ /* 0x000fe2000001086d */
[C---:B------:R-:W-:Y:S01]  /*8fb0*/  FMUL.FTZ R116, R158.reuse, R112 ;  /* 0x000000709e747220 */ /* 0x040fe20000410000 */
[----:B------:R-:W-:Y:S01]  /*8fc0*/  @!P1 IADD3 R5, R5, -0x2, RZ ;  /* 0xfffffffe05059810 */ /* 0x000fe20007ffe0ff */
[----:B------:R-:W-:Y:S01]  /*8fd0*/  FFMA.FTZ R114, R155, R213, -R114 ;  /* 0x000000d59b727223 */ /* 0x000fe20000010872 */
[----:B------:R-:W-:Y:S01]  /*8fe0*/  FFMA.FTZ R0, RZ, R155, R0 ;  /* 0x0000009bff007223 */ /* 0x000fe20000010000 */
[----:B------:R-:W-:Y:S01]  /*8ff0*/  MUFU.COS R140, R111 ;  /* 0x0000006f008c7308 */ /* 0x000fe20000000000 */
[----:B------:R-:W-:Y:S01]  /*9000*/  FMUL.FTZ R160, R119, R160 ;  /* 0x000000a077a07220 */ /* 0x000fe20000410000 */
[-C--:B------:R-:W-:Y:S01]  /*9010*/  FFMA.FTZ R116, R157, R109.reuse, -R116 ;  /* 0x0000006d9d747223 */ /* 0x080fe20000010874 */
[----:B------:R-:W-:Y:S01]  /*9020*/  FMUL.FTZ R118, R158, R109 ;  /* 0x0000006d9e767220 */ /* 0x000fe20000410000 */
[----:B------:R-:W-:Y:S01]  /*9030*/  FFMA.FTZ R114, R107, R39, R114 ;  /* 0x000000276b727223 */ /* 0x000fe20000010072 */
[----:B------:R-:W-:-:S03]  /*9040*/  @!P1 IMAD R5, R5, R64, UR7 ;  /* 0x0000000705059e24 */ /* 0x000fc6000f8e0240 */
[----:B------:R0:W1:Y:S01]  /*9050*/  MUFU.EX2 R145, R108 ;  /* 0x0000006c00917308 */ /* 0x0000620000000800 */
[----:B------:R-:W-:Y:S01]  /*9060*/  FADD.FTZ R0, RZ, R0 ;  /* 0x00000000ff007221 */ /* 0x000fe20000010000 */
[----:B------:R-:W-:Y:S01]  /*9070*/  FMUL.FTZ R159, R119, R159 ;  /* 0x0000009f779f7220 */ /* 0x000fe20000410000 */
[----:B------:R-:W-:-:S05]  /*9080*/  FFMA.FTZ R118, R157, R112, R118 ;  /* 0x000000709d767223 */ /* 0x000fca0000010076 */
[----:B------:R4:W2:Y:S01]  /*9090*/  MUFU.SIN R110, R111 ;  /* 0x0000006f006e7308 */ /* 0x0008a20000000400 */
[----:B0-----:R-:W-:Y:S01]  /*90a0*/  FMUL.FTZ R108, R160, R116 ;  /* 0x00000074a06c7220 */ /* 0x001fe20000410000 */
[----:B------:R-:W-:Y:S01]  /*90b0*/  CS2R R64, SRZ ;  /* 0x0000000000407805 */ /* 0x000fe2000001ff00 */
[----:B------:R-:W-:Y:S01]  /*90c0*/  @!P1 IMAD.WIDE R4, R5, R4, UR24 ;  /* 0x0000001805049e25 */ /* 0x000fe2000f8e0204 */
[----:B------:R-:W-:Y:S03]  /*90d0*/  BAR.SYNC.DEFER_BLOCKING 0x0 ;  /* 0x0000000000007b1d */ /* 0x000fe60000010000 */
[C---:B------:R-:W-:Y:S01]  /*90e0*/  FMUL.FTZ R109, R158.reuse, R0 ;  /* 0x000000009e6d7220 */ /* 0x040fe20000410000 */
[----:B------:R-:W-:Y:S01]  /*90f0*/  FMUL.FTZ R150, R121, R150 ;  /* 0x0000009679967220 */ /* 0x000fe20000410000 */
[----:B----4-:R-:W-:Y:S01]  /*9100*/  FMUL.FTZ R111, R158, R114 ;  /* 0x000000729e6f7220 */ /* 0x010fe20000410000 */
[-C--:B------:R-:W-:Y:S01]  /*9110*/  FMUL.FTZ R113, R160, R118.reuse ;  /* 0x00000076a0717220 */ /* 0x080fe20000410000 */
[----:B------:R-:W-:Y:S01]  /*9120*/  FFMA.FTZ R115, R159, R118, R108 ;  /* 0x000000769f737223 */ /* 0x000fe2000001006c */
[----:B------:R-:W-:-:S02]  /*9130*/  HADD2.F32 R108, -RZ, R249.H0_H0 ;  /* 0x200000f9ff6c7230 */ /* 0x000fc40000004100 */
[C---:B------:R-:W-:Y:S01]  /*9140*/  FFMA.FTZ R111, R157.reuse, R0, R111 ;  /* 0x000000009d6f7223 */ /* 0x040fe2000001006f */
[----:B------:R-:W-:Y:S01]  /*9150*/  FFMA.FTZ R109, R157, R114, -R109 ;  /* 0x000000729d6d7223 */ /* 0x000fe2000001086d */
[----:B------:R-:W-:Y:S01]  /*9160*/  FMUL.FTZ R154, R121, R154 ;  /* 0x0000009a799a7220 */ /* 0x000fe20000410000 */
[----:B------:R-:W-:Y:S01]  /*9170*/  FFMA.FTZ R113, R159, R116, -R113 ;  /* 0x000000749f717223 */ /* 0x000fe20000010871 */
[----:B------:R-:W-:Y:S01]  /*9180*/  FADD.FTZ R111, RZ, R111 ;  /* 0x0000006fff6f7221 */ /* 0x000fe20000010000 */
[----:B------:R-:W-:Y:S01]  /*9190*/  FFMA.FTZ R109, R108, R40, R109 ;  /* 0x000000286c6d7223 */ /* 0x000fe2000001006d */
[C---:B-1----:R-:W-:Y:S01]  /*91a0*/  FMUL.FTZ R140, R145.reuse, R140 ;  /* 0x0000008c918c7220 */ /* 0x042fe20000410000 */
[----:B--2---:R-:W-:Y:S01]  /*91b0*/  FMUL.FTZ R145, R145, R110 ;  /* 0x0000006e91917220 */ /* 0x004fe20000410000 */
[----:B------:R0:W5:Y:S01]  /*91c0*/  @!P1 LDG.E.64 R64, desc[UR22][R4.64+0x8] ;  /* 0x0000081604409981 */ /* 0x000162000c1e1b00 */
[----:B------:R-:W-:Y:S01]  /*91d0*/  FMUL.FTZ R110, R160, R109 ;  /* 0x0000006da06e7220 */ /* 0x000fe20000410000 */
[----:B0-----:R-:W-:Y:S01]  /*91e0*/  FMUL.FTZ R5, R150, R115 ;  /* 0x0000007396057220 */ /* 0x001fe20000410000 */
[----:B------:R-:W-:-:S03]  /*91f0*/  FMUL.FTZ R4, R160, R111 ;  /* 0x0000006fa0047220 */ /* 0x000fc60000410000 */
[-C--:B------:R-:W-:Y:S01]  /*9200*/  FFMA.FTZ R112, R154, R113.reuse, -R5 ;  /* 0x000000719a707223 */ /* 0x080fe20000010805 */
[----:B------:R-:W-:Y:S01]  /*9210*/  FMUL.FTZ R113, R150, R113 ;  /* 0x0000007196717220 */ /* 0x000fe20000410000 */
[----:B------:R-:W-:Y:S01]  /*9220*/  FFMA.FTZ R4, R159, R109, -R4 ;  /* 0x0000006d9f047223 */ /* 0x000fe20000010804 */
[----:B------:R-:W-:Y:S01]  /*9230*/  FMUL.FTZ R0, R51, UR54 ;  /* 0x0000003633007c20 */ /* 0x000fe20008410000 */
[----:B------:R-:W-:Y:S01]  /*9240*/  FFMA.FTZ R110, R159, R111, R110 ;  /* 0x0000006f9f6e7223 */ /* 0x000fe2000001006e */
[----:B------:R-:W-:Y:S01]  /*9250*/  FFMA.FTZ R115, R154, R115, R113 ;  /* 0x000000739a737223 */ /* 0x000fe20000010071 */
[----:B------:R-:W-:Y:S02]  /*9260*/  HADD2.F32 R109, -RZ, R25.H0_H0 ;  /* 0x20000019ff6d7230 */ /* 0x000fe40000004100 */
[CC--:B------:R-:W-:Y:S01]  /*9270*/  FMUL.FTZ R119, R149.reuse, R112.reuse ;  /* 0x0000007095777220 */ /* 0x0c0fe20000410000 */
[----:B------:R-:W-:Y:S01]  /*9280*/  FMUL.RZ R116, R0, 0.15915493667125701904 ;  /* 0x3e22f98300747820 */ /* 0x000fe2000040c000 */
[----:B------:R-:W-:Y:S01]  /*9290*/  FMUL.FTZ R117, R149, R115 ;  /* 0x0000007395757220 */ /* 0x000fe20000410000 */
[----:B------:R-:W-:Y:S01]  /*92a0*/  FADD.FTZ R113, RZ, R110 ;  /* 0x0000006eff717221 */ /* 0x000fe20000010000 */
[----:B------:R-:W-:Y:S01]  /*92b0*/  FMUL.FTZ R0, R52, UR54 ;  /* 0x0000003634007c20 */ /* 0x000fe20008410000 */
[----:B------:R-:W-:Y:S01]  /*92c0*/  FFMA.FTZ R111, R109, R41, R4 ;  /* 0x000000296d6f7223 */ /* 0x000fe20000010004 */
[C---:B------:R-:W-:Y:S01]  /*92d0*/  FFMA.FTZ R119, R144.reuse, R115, R119 ;  /* 0x0000007390777223 */ /* 0x040fe20000010077 */
[----:B------:R-:W-:Y:S01]  /*92e0*/  FFMA.FTZ R114, R144, R112, -R117 ;  /* 0x0000007090727223 */ /* 0x000fe20000010875 */
[C---:B------:R-:W-:Y:S01]  /*92f0*/  FMUL.FTZ R117, R150.reuse, R113 ;  /* 0x0000007196757220 */ /* 0x040fe20000410000 */
[----:B------:R-:W-:Y:S01]  /*9300*/  FMUL.FTZ R4, R150, R111 ;  /* 0x0000006f96047220 */ /* 0x000fe20000410000 */
[----:B------:R-:W-:Y:S01]  /*9310*/  FMUL.RZ R120, R0, 0.15915493667125701904 ;  /* 0x3e22f98300787820 */ /* 0x000fe2000040c000 */
[----:B------:R-:W-:Y:S01]  /*9320*/  FMUL.FTZ R0, R148, R119 ;  /* 0x0000007794007220 */ /* 0x000fe20000410000 */
[----:B------:R-:W-:-:S02]  /*9330*/  HADD2.F32 R110, -RZ, R26.H0_H0 ;  /* 0x2000001aff6e7230 */ /* 0x000fc40000004100 */
[C---:B------:R-:W-:Y:S01]  /*9340*/  FFMA.FTZ R117, R154.reuse, R111, -R117 ;  /* 0x0000006f9a757223 */ /* 0x040fe20000010875 */
[----:B------:R-:W-:Y:S01]  /*9350*/  FFMA.FTZ R4, R154, R113, R4 ;  /* 0x000000719a047223 */ /* 0x000fe20000010004 */
[CC--:B------:R-:W-:Y:S01]  /*9360*/  FFMA.FTZ R115, R143.reuse, R114.reuse, -R0 ;  /* 0x000000728f737223 */ /* 0x0c0fe20000010800 */
[----:B------:R-:W-:Y:S01]  /*9370*/  FMUL.FTZ R114, R148, R114 ;  /* 0x0000007294727220 */ /* 0x000fe20000410000 */
[----:B------:R-:W-:Y:S01]  /*9380*/  FFMA.FTZ R117, R110, R42, R117 ;  /* 0x0000002a6e757223 */ /* 0x000fe20000010075 */
[----:B------:R-:W-:Y:S02]  /*9390*/  FADD.FTZ R4, RZ, R4 ;  /* 0x00000004ff047221 */ /* 0x000fe40000010000 */
[----:B------:R-:W-:Y:S01]  /*93a0*/  FFMA.FTZ R119, R143, R119, R114 ;  /* 0x000000778f777223 */ /* 0x000fe20000010072 */
[C---:B------:R-:W-:Y:S01]  /*93b0*/  FMUL.FTZ R113, R149.reuse, R117 ;  /* 0x0000007595717220 */ /* 0x040fe20000410000 */
[-C--:B------:R-:W-:Y:S02]  /*93c0*/  FMUL.FTZ R111, R149, R4.reuse ;  /* 0x00000004956f7220 */ /* 0x080fe40000410000 */
[----:B------:R-:W-:Y:S01]  /*93d0*/  FMUL.FTZ R114, R152, R119 ;  /* 0x0000007798727220 */ /* 0x000fe20000410000 */
[C---:B------:R-:W-:Y:S01]  /*93e0*/  FFMA.FTZ R113, R144.reuse, R4, R113 ;  /* 0x0000000490717223 */ /* 0x040fe20000010071 */
[----:B------:R-:W-:Y:S01]  /*93f0*/  FFMA.FTZ R112, R144, R117, -R111 ;  /* 0x0000007590707223 */ /* 0x000fe2000001086f */
[----:B------:R-:W-:Y:S01]  /*9400*/  MUFU.SIN R5, R116 ;  /* 0x0000007400057308 */ /* 0x000fe20000000400 */
[----:B------:R-:W-:-:S02]  /*9410*/  HADD2.F32 R111, -RZ, R27.H0_H0 ;  /* 0x2000001bff6f7230 */ /* 0x000fc40000004100 */
[C---:B------:R-:W-:Y:S01]  /*9420*/  FMUL.FTZ R126, R6.reuse, R47 ;  /* 0x0000002f067e7220 */ /* 0x040fe20000410000 */
[----:B------:R-:W-:Y:S01]  /*9430*/  FMUL.FTZ R0, R6, R51 ;  /* 0x0000003306007220 */ /* 0x000fe20000410000 */
[----:B------:R-:W-:Y:S01]  /*9440*/  FFMA.FTZ R118, R161, R115, -R114 ;  /* 0x00000073a1767223 */ /* 0x000fe20000010872 */
[----:B------:R-:W-:Y:S02]  /*9450*/  FADD.FTZ R114, RZ, R113 ;  /* 0x00000071ff727221 */ /* 0x000fe40000010000 */
[----:B------:R0:W-:Y:S01]  /*9460*/  MUFU.COS R165, R116 ;  /* 0x0000007400a57308 */ /* 0x0001e20000000000 */
[----:B------:R-:W-:Y:S01]  /*9470*/  FFMA.FTZ R113, R111, R43, R112 ;  /* 0x0000002b6f717223 */ /* 0x000fe20000010070 */
[----:B0-----:R-:W-:-:S06]  /*9480*/  FMUL.FTZ R116, R152, R115 ;  /* 0x0000007398747220 */ /* 0x001fcc0000410000 */
[----:B------:R-:W0:Y:S01]  /*9490*/  MUFU.EX2 R126, R126 ;  /* 0x0000007e007e7308 */ /* 0x000e220000000800 */
[----:B------:R-:W-:Y:S01]  /*94a0*/  FFMA.FTZ R119, R161, R119, R116 ;  /* 0x00000077a1777223 */ /* 0x000fe20000010074 */
[C---:B------:R-:W-:Y:S01]  /*94b0*/  FMUL.FTZ R116, R148.reuse, R114 ;  /* 0x0000007294747220 */ /* 0x040fe20000410000 */
[----:B------:R-:W-:Y:S01]  /*94c0*/  FMUL.FTZ R117, R148, R113 ;  /* 0x0000007194757220 */ /* 0x000fe20000410000 */
[----:B------:R-:W-:-:S04]  /*94d0*/  HADD2.F32 R112, -RZ, R28.H0_H0 ;  /* 0x2000001cff707230 */ /* 0x000fc80000004100 */
[----:B------:R-:W1:Y:S01]  /*94e0*/  MUFU.EX2 R0, R0 ;  /* 0x0000000000007308 */ /* 0x000e620000000800 */
[C---:B------:R-:W-:Y:S01]  /*94f0*/  FFMA.FTZ R113, R143.reuse, R113, -R116 ;  /* 0x000000718f717223 */ /* 0x040fe20000010874 */
[----:B------:R-:W-:-:S03]  /*9500*/  FFMA.FTZ R114, R143, R114, R117 ;  /* 0x000000728f727223 */ /* 0x000fc60000010075 */
[----:B------:R-:W-:Y:S01]  /*9510*/  FFMA.FTZ R116, R112, R44, R113 ;  /* 0x0000002c70747223 */ /* 0x000fe20000010071 */
[----:B------:R-:W-:Y:S02]  /*9520*/  FADD.FTZ R114, RZ, R114 ;  /* 0x00000072ff727221 */ /* 0x000fe40000010000 */
[----:B------:R-:W-:Y:S01]  /*9530*/  MUFU.SIN R167, R120 ;  /* 0x0000007800a77308 */ /* 0x000fe20000000400 */
[----:B------:R-:W-:Y:S01]  /*9540*/  FMUL.FTZ R4, R53, UR54 ;  /* 0x0000003635047c20 */ /* 0x000fe20008410000 */
[----:B------:R-:W-:-:S06]  /*9550*/  FMUL.FTZ R113, R147, R119 ;  /* 0x0000007793717220 */ /* 0x000fcc0000410000 */
[----:B------:R2:W-:Y:S01]  /*9560*/  MUFU.COS R115, R120 ;  /* 0x0000007800737308 */ /* 0x0005e20000000000 */
[C---:B0-----:R-:W-:Y:S01]  /*9570*/  FMUL.FTZ R151, R126.reuse, R151 ;  /* 0x000000977e977220 */ /* 0x041fe20000410000 */
[----:B------:R-:W-:Y:S01]  /*9580*/  FMUL.FTZ R162, R126, R162 ;  /* 0x000000a27ea27220 */ /* 0x000fe20000410000 */
[----:B-1----:R-:W-:Y:S01]  /*9590*/  FMUL.FTZ R165, R0, R165 ;  /* 0x000000a500a57220 */ /* 0x002fe20000410000 */
[----:B--2---:R-:W-:Y:S01]  /*95a0*/  FMUL.FTZ R120, R152, R116 ;  /* 0x0000007498787220 */ /* 0x004fe20000410000 */
[----:B------:R-:W-:-:S03]  /*95b0*/  FMUL.FTZ R164, R0, R5 ;  /* 0x0000000500a47220 */ /* 0x000fc60000410000 */
[CC--:B------:R-:W-:Y:S01]  /*95c0*/  FFMA.FTZ R120, R161.reuse, R114.reuse, R120 ;  /* 0x00000072a1787223 */ /* 0x0c0fe20000010078 */
[----:B------:R-:W-:Y:S01]  /*95d0*/  FMUL.FTZ R114, R152, R114 ;  /* 0x0000007298727220 */ /* 0x000fe20000410000 */
[----:B------:R-:W-:Y:S01]  /*95e0*/  FMUL.RZ R126, R4, 0.15915493667125701904 ;  /* 0x3e22f983047e7820 */ /* 0x000fe2000040c000 */
[----:B------:R-:W-:Y:S01]  /*95f0*/  FFMA.FTZ R0, R142, R118, -R113 ;  /* 0x000000768e007223 */ /* 0x000fe20000010871 */
[----:B------:R-:W-:Y:S01]  /*9600*/  FMUL.FTZ R4, R6, R52 ;  /* 0x0000003406047220 */ /* 0x000fe20000410000 */
[----:B------:R-:W-:Y:S02]  /*9610*/  HADD2.F32 R113, -RZ, R29.H0_H0 ;  /* 0x2000001dff717230 */ /* 0x000fe40000004100 */
[----:B------:R-:W-:Y:S01]  /*9620*/  FFMA.FTZ R114, R161, R116, -R114 ;  /* 0x00000074a1727223 */ /* 0x000fe20000010872 */
[----:B------:R-:W-:Y:S01]  /*9630*/  FMUL.FTZ R5, R147, R118 ;  /* 0x0000007693057220 */ /* 0x000fe20000410000 */
[----:B------:R-:W-:Y:S02]  /*9640*/  FADD.FTZ R120, RZ, R120 ;  /* 0x00000078ff787221 */ /* 0x000fe40000010000 */
[----:B------:R-:W-:Y:S01]  /*9650*/  FFMA.FTZ R114, R113, R45, R114 ;  /* 0x0000002d71727223 */ /* 0x000fe20000010072 */
[----:B------:R-:W0:Y:S01]  /*9660*/  MUFU.EX2 R4, R4 ;  /* 0x0000000400047308 */ /* 0x000e220000000800 */
[----:B------:R-:W-:Y:S01]  /*9670*/  FFMA.FTZ R5, R142, R119, R5 ;  /* 0x000000778e057223 */ /* 0x000fe20000010005 */
[C---:B------:R-:W-:Y:S01]  /*9680*/  FMUL.FTZ R118, R162.reuse, R0 ;  /* 0x00000000a2767220 */ /* 0x040fe20000410000 */
[C---:B------:R-:W-:Y:S01]  /*9690*/  FMUL.FTZ R121, R147.reuse, R114 ;  /* 0x0000007293797220 */ /* 0x040fe20000410000 */
[-C--:B------:R-:W-:Y:S01]  /*96a0*/  FMUL.FTZ R119, R147, R120.reuse ;  /* 0x0000007893777220 */ /* 0x080fe20000410000 */
[----:B------:R-:W-:Y:S01]  /*96b0*/  FMUL.FTZ R116, R162, R5 ;  /* 0x00000005a2747220 */ /* 0x000fe20000410000 */
[----:B------:R-:W-:Y:S01]  /*96c0*/  FMUL.FTZ R6, R6, R53 ;  /* 0x0000003506067220 */ /* 0x000fe20000410000 */
[C---:B------:R-:W-:Y:S01]  /*96d0*/  FFMA.FTZ R118, R151.reuse, R5, R118 ;  /* 0x0000000597767223 */ /* 0x040fe20000010076 */
[C---:B------:R-:W-:Y:S01]  /*96e0*/  FFMA.FTZ R121, R142.reuse, R120, R121 ;  /* 0x000000788e797223 */ /* 0x040fe20000010079 */
[----:B------:R-:W-:Y:S01]  /*96f0*/  FFMA.FTZ R116, R151, R0, -R116 ;  /* 0x0000000097747223 */ /* 0x000fe20000010874 */
[----:B------:R-:W-:Y:S01]  /*9700*/  FFMA.FTZ R119, R142, R114, -R119 ;  /* 0x000000728e777223 */ /* 0x000fe20000010877 */
[----:B------:R-:W-:-:S02]  /*9710*/  HADD2.F32 R114, -RZ, R30.H0_H0 ;  /* 0x2000001eff727230 */ /* 0x000fc40000004100 */
[----:B------:R-:W-:Y:S01]  /*9720*/  FMUL.FTZ R0, R146, R118 ;  /* 0x0000007692007220 */ /* 0x000fe20000410000 */
[----:B------:R-:W-:Y:S01]  /*9730*/  FADD.FTZ R121, RZ, R121 ;  /* 0x00000079ff797221 */ /* 0x000fe20000010000 */
[----:B------:R-:W-:Y:S02]  /*9740*/  MUFU.COS R117, R126 ;  /* 0x0000007e00757308 */ /* 0x000fe40000000000 */
[----:B------:R-:W-:Y:S01]  /*9750*/  FFMA.FTZ R120, R141, R116, -R0 ;  /* 0x000000748d787223 */ /* 0x000fe20000010800 */
[----:B------:R-:W-:Y:S01]  /*9760*/  FFMA.FTZ R119, R114, R46, R119 ;  /* 0x0000002e72777223 */ /* 0x000fe20000010077 */
[----:B------:R-:W-:-:S04]  /*9770*/  FMUL.FTZ R0, R162, R121 ;  /* 0x00000079a2007220 */ /* 0x000fc80000410000 */
[----:B------:R-:W1:Y:S01]  /*9780*/  MUFU.EX2 R6, R6 ;  /* 0x0000000600067308 */ /* 0x000e620000000800 */
[C---:B0-----:R-:W-:Y:S01]  /*9790*/  FMUL.FTZ R166, R4.reuse, R115 ;  /* 0x0000007304a67220 */ /* 0x041fe20000410000 */
[----:B------:R-:W-:Y:S01]  /*97a0*/  FMUL.FTZ R167, R4, R167 ;  /* 0x000000a704a77220 */ /* 0x000fe20000410000 */
[----:B------:R-:W-:Y:S02]  /*97b0*/  HADD2.F32 R115, -RZ, R31.H0_H0 ;  /* 0x2000001fff737230 */ /* 0x000fe40000004100 */
[-C--:B------:R-:W-:Y:S01]  /*97c0*/  FMUL.FTZ R4, R162, R119.reuse ;  /* 0x00000077a2047220 */ /* 0x080fe20000410000 */
[C---:B------:R-:W-:Y:S02]  /*97d0*/  FFMA.FTZ R0, R151.reuse, R119, -R0 ;  /* 0x0000007797007223 */ /* 0x040fe40000010800 */
[----:B------:R0:W2:Y:S01]  /*97e0*/  MUFU.SIN R5, R126 ;  /* 0x0000007e00057308 */ /* 0x0000a20000000400 */
[----:B------:R-:W-:Y:S01]  /*97f0*/  FMUL.FTZ R116, R146, R116 ;  /* 0x0000007492747220 */ /* 0x000fe20000410000 */
[----:B------:R-:W-:Y:S01]  /*9800*/  FFMA.FTZ R4, R151, R121, R4 ;  /* 0x0000007997047223 */ /* 0x000fe20000010004 */
[----:B------:R-:W-:-:S02]  /*9810*/  FFMA.FTZ R0, R115, R47, R0 ;  /* 0x0000002f73007223 */ /* 0x000fc40000010000 */
[----:B------:R-:W-:Y:S01]  /*9820*/  FFMA.FTZ R116, R141, R118, R116 ;  /* 0x000000768d747223 */ /* 0x000fe20000010074 */
[----:B------:R-:W-:Y:S01]  /*9830*/  FADD.FTZ R4, RZ, R4 ;  /* 0x00000004ff047221 */ /* 0x000fe20000010000 */
[----:B------:R-:W-:Y:S01]  /*9840*/  FMUL.FTZ R118, R146, R0 ;  /* 0x0000000092767220 */ /* 0x000fe20000410000 */
[C---:B0-----:R-:W-:Y:S01]  /*9850*/  FMUL.FTZ R126, R163.reuse, R120 ;  /* 0x00000078a37e7220 */ /* 0x041fe20000410000 */
[----:B-1----:R-:W-:Y:S01]  /*9860*/  FMUL.FTZ R138, R6, R117 ;  /* 0x00000075068a7220 */ /* 0x002fe20000410000 */
[----:B------:R-:W-:Y:S01]  /*9870*/  FMUL.FTZ R117, R163, R116 ;  /* 0x00000074a3757220 */ /* 0x000fe20000410000 */
[----:B------:R-:W-:Y:S01]  /*9880*/  FFMA.FTZ R118, R141, R4, R118 ;  /* 0x000000048d767223 */ /* 0x000fe20000010076 */
[C---:B------:R-:W-:Y:S01]  /*9890*/  FFMA.FTZ R126, R153.reuse, R116, R126 ;  /* 0x00000074997e7223 */ /* 0x040fe2000001007e */
[----:B------:R-:W-:Y:S01]  /*98a0*/  FMUL.FTZ R4, R146, R4 ;  /* 0x0000000492047220 */ /* 0x000fe20000410000 */
[----:B------:R-:W-:Y:S01]  /*98b0*/  FFMA.FTZ R117, R153, R120, -R117 ;  /* 0x0000007899757223 */ /* 0x000fe20000010875 */
[----:B------:R-:W-:-:S02]  /*98c0*/  HADD2.F32 R116, -RZ, R32.H0_H0 ;  /* 0x20000020ff747230 */ /* 0x000fc40000004100 */
[----:B--2---:R-:W-:Y:S01]  /*98d0*/  FMUL.FTZ R200, R6, R5 ;  /* 0x0000000506c87220 */ /* 0x004fe20000410000 */
[----:B------:R-:W-:Y:S01]  /*98e0*/  FMUL.FTZ R119, R145, R126 ;  /* 0x0000007e91777220 */ /* 0x000fe20000410000 */
[----:B------:R-:W-:Y:S01]  /*98f0*/  FFMA.FTZ R5, R141, R0, -R4 ;  /* 0x000000008d057223 */ /* 0x000fe20000010804 */
[-C--:B------:R-:W-:Y:S01]  /*9900*/  FMUL.FTZ R121, R145, R117.reuse ;  /* 0x0000007591797220 */ /* 0x080fe20000410000 */
[----:B------:R-:W-:Y:S01]  /*9910*/  FADD.FTZ R118, RZ, R118 ;  /* 0x00000076ff767221 */ /* 0x000fe20000010000 */
[----:B------:R-:W-:Y:S01]  /*9920*/  FFMA.FTZ R119, R140, R117, -R119 ;  /* 0x000000758c777223 */ /* 0x000fe20000010877 */
[----:B------:R-:W-:Y:S01]  /*9930*/  FFMA.FTZ R0, R116, R48, R5 ;  /* 0x0000003074007223 */ /* 0x000fe20000010005 */
[----:B------:R-:W-:Y:S01]  /*9940*/  FFMA.FTZ R121, R140, R126, R121 ;  /* 0x0000007e8c797223 */ /* 0x000fe20000010079 */
[C---:B------:R-:W-:Y:S01]  /*9950*/  FMUL.FTZ R4, R163.reuse, R118 ;  /* 0x00000076a3047220 */ /* 0x040fe20000410000 */
[C---:B------:R-:W-:Y:S01]  /*9960*/  FMUL.FTZ R120, R164.reuse, R119 ;  /* 0x00000077a4787220 */ /* 0x040fe20000410000 */
[----:B------:R-:W-:Y:S01]  /*9970*/  FMUL.FTZ R5, R163, R0 ;  /* 0x00000000a3057220 */ /* 0x000fe20000410000 */
[----:B------:R-:W-:Y:S01]  /*9980*/  FMUL.FTZ R6, R164, R121 ;  /* 0x00000079a4067220 */ /* 0x000fe20000410000 */
[----:B------:R-:W-:-:S02]  /*9990*/  HADD2.F32 R117, -RZ, R33.H0_H0 ;  /* 0x20000021ff757230 */ /* 0x000fc40000004100 */
[----:B------:R-:W-:Y:S01]  /*99a0*/  FFMA.FTZ R120, R165, R121, R120 ;  /* 0x00000079a5787223 */ /* 0x000fe20000010078 */
[C---:B------:R-:W-:Y:S01]  /*99b0*/  FFMA.FTZ R4, R153.reuse, R0, -R4 ;  /* 0x0000000099047223 */ /* 0x040fe20000010804 */
[----:B------:R-:W-:Y:S01]  /*99c0*/  FFMA.FTZ R5, R153, R118, R5 ;  /* 0x0000007699057223 */ /* 0x000fe20000010005 */
[----:B------:R-:W-:Y:S01]  /*99d0*/  FFMA.FTZ R6, R165, R119, -R6 ;  /* 0x00000077a5067223 */ /* 0x000fe20000010806 */
[----:B------:R-:W-:Y:S01]  /*99e0*/  FMUL.FTZ R119, R167, R120 ;  /* 0x00000078a7777220 */ /* 0x000fe20000410000 */
[----:B------:R-:W-:Y:S01]  /*99f0*/  FFMA.FTZ R4, R117, R49, R4 ;  /* 0x0000003175047223 */ /* 0x000fe20000010004 */
[----:B------:R-:W-:Y:S01]  /*9a00*/  FADD.FTZ R5, RZ, R5 ;  /* 0x00000005ff057221 */ /* 0x000fe20000010000 */
[----:B------:R-:W-:Y:S01]  /*9a10*/  R2UR UR43, R2 ;  /* 0x00000000022b72ca */ /* 0x000fe200000e0000 */
[----:B------:R-:W-:Y:S01]  /*9a20*/  FFMA.FTZ R127, R166, R6, -R119 ;  /* 0x00000006a67f7223 */ /* 0x000fe20000010877 */
[CC--:B------:R-:W-:Y:S01]  /*9a30*/  FMUL.FTZ R121, R145.reuse, R4.reuse ;  /* 0x0000000491797220 */ /* 0x0c0fe20000410000 */
[-C--:B------:R-:W-:Y:S01]  /*9a40*/  FMUL.FTZ R119, R145, R5.reuse ;  /* 0x0000000591777220 */ /* 0x080fe20000410000 */
[----:B------:R-:W-:Y:S01]  /*9a50*/  HADD2.F32 R118, -RZ, R34.H0_H0 ;  /* 0x20000022ff767230 */ /* 0x000fe20000004100 */
[----:B------:R-:W-:Y:S01]  /*9a60*/  R2UR UR44, R3 ;  /* 0x00000000032c72ca */ /* 0x000fe200000e0000 */
[C---:B------:R-:W-:Y:S01]  /*9a70*/  FFMA.FTZ R121, R140.reuse, R5, R121 ;  /* 0x000000058c797223 */ /* 0x040fe20000010079 */
[----:B------:R-:W-:Y:S01]  /*9a80*/  FFMA.FTZ R119, R140, R4, -R119 ;  /* 0x000000048c777223 */ /* 0x000fe20000010877 */
[----:B------:R-:W-:Y:S01]  /*9a90*/  FMUL.FTZ R139, R167, R6 ;  /* 0x00000006a78b7220 */ /* 0x000fe20000410000 */
[----:B---3--:R-:W-:-:S02]  /*9aa0*/  HADD2.F32 R176, -RZ, R176.H0_H0 ;  /* 0x200000b0ffb07230 */ /* 0x008fc40000004100 */
[----:B------:R-:W-:Y:S01]  /*9ab0*/  FADD.FTZ R121, RZ, R121 ;  /* 0x00000079ff797221 */ /* 0x000fe20000010000 */
[----:B------:R-:W-:Y:S01]  /*9ac0*/  FFMA.FTZ R119, R118, R50, R119 ;  /* 0x0000003276777223 */ /* 0x000fe20000010077 */
[----:B------:R-:W-:Y:S01]  /*9ad0*/  FFMA.FTZ R139, R166, R120, R139 ;  /* 0x00000078a68b7223 */ /* 0x000fe2000001008b */
[----:B------:R-:W-:Y:S01]  /*9ae0*/  FMUL.FTZ R175, R200, R127 ;  /* 0x0000007fc8af7220 */ /* 0x000fe20000410000 */
[C---:B------:R-:W-:Y:S01]  /*9af0*/  FMUL.FTZ R0, R164.reuse, R121 ;  /* 0x00000079a4007220 */ /* 0x040fe20000410000 */
[----:B------:R-:W-:Y:S01]  /*9b00*/  FMUL.FTZ R2, R164, R119 ;  /* 0x00000077a4027220 */ /* 0x000fe20000410000 */
[----:B------:R-:W-:Y:S02]  /*9b10*/  HADD2.F32 R177, -RZ, R177.H0_H0 ;  /* 0x200000b1ffb17230 */ /* 0x000fe40000004100 */
[----:B------:R-:W-:Y:S01]  /*9b20*/  FMUL.FTZ R6, R176, UR43 ;  /* 0x0000002bb0067c20 */ /* 0x000fe20008410000 */
[----:B------:R-:W-:Y:S02]  /*9b30*/  HADD2.F32 R173, -RZ, R173.H0_H0 ;  /* 0x200000adffad7230 */ /* 0x000fe40000004100 */
[-C--:B------:R-:W-:Y:S01]  /*9b40*/  FMUL.FTZ R5, R200, R139.reuse ;  /* 0x0000008bc8057220 */ /* 0x080fe20000410000 */
[----:B------:R-:W-:Y:S01]  /*9b50*/  FFMA.FTZ R175, R138, R139, R175 ;  /* 0x0000008b8aaf7223 */ /* 0x000fe200000100af */
[C---:B------:R-:W-:Y:S01]  /*9b60*/  FFMA.FTZ R120, R165.reuse, R119, -R0 ;  /* 0x00000077a5787223 */ /* 0x040fe20000010800 */
[----:B------:R-:W-:Y:S01]  /*9b70*/  FFMA.FTZ R126, R165, R121, R2 ;  /* 0x00000079a57e7223 */ /* 0x000fe20000010002 */
[----:B------:R-:W-:Y:S01]  /*9b80*/  FADD.FTZ R0, R73, R73 ;  /* 0x0000004949007221 */ /* 0x000fe20000010000 */
[----:B------:R-:W-:Y:S01]  /*9b90*/  FMUL.FTZ R2, R176, UR44 ;  /* 0x0000002cb0027c20 */ /* 0x000fe20008410000 */
[----:B------:R-:W-:Y:S01]  /*9ba0*/  FFMA.FTZ R139, R177, UR44, R6 ;  /* 0x0000002cb18b7c23 */ /* 0x000fe20008010006 */
[----:B------:R-:W-:-:S02]  /*9bb0*/  HADD2.F32 R172, -RZ, R172.H0_H0 ;  /* 0x200000acffac7230 */ /* 0x000fc40000004100 */
[----:B------:R-:W-:Y:S01]  /*9bc0*/  FFMA.FTZ R202, R138, R127, -R5 ;  /* 0x0000007f8aca7223 */ /* 0x000fe20000010805 */
[----:B------:R-:W-:Y:S01]  /*9bd0*/  FMUL.FTZ R3, R173, UR44 ;  /* 0x0000002cad037c20 */ /* 0x000fe20008410000 */
[----:B------:R-:W-:Y:S01]  /*9be0*/  FFMA.FTZ R127, R177, UR43, -R2 ;  /* 0x0000002bb17f7c23 */ /* 0x000fe20008010802 */
[----:B------:R-:W-:Y:S01]  /*9bf0*/  FMUL.FTZ R139, R0, R139 ;  /* 0x0000008b008b7220 */ /* 0x000fe20000410000 */
[----:B------:R-:W-:Y:S01]  /*9c00*/  FADD.FTZ R5, R72, R72 ;  /* 0x0000004848057221 */ /* 0x000fe20000010000 */
[----:B------:R-:W-:Y:S01]  /*9c10*/  FMUL.FTZ R119, R173, UR43 ;  /* 0x0000002bad777c20 */ /* 0x000fe20008410000 */
[----:B------:R-:W-:Y:S01]  /*9c20*/  FFMA.FTZ R2, R172, UR43, -R3 ;  /* 0x0000002bac027c23 */ /* 0x000fe20008010803 */
[----:B------:R-:W-:Y:S01]  /*9c30*/  FMUL.FTZ R134, R0, R127 ;  /* 0x0000007f00867220 */ /* 0x000fe20000410000 */
[----:B------:R-:W-:Y:S01]  /*9c40*/  FMUL.FTZ R3, R200, R139 ;  /* 0x0000008bc8037220 */ /* 0x000fe20000410000 */
[----:B------:R-:W-:Y:S01]  /*9c50*/  FFMA.FTZ R210, R172, UR44, R119 ;  /* 0x0000002cacd27c23 */ /* 0x000fe20008010077 */
[----:B------:R-:W-:Y:S01]  /*9c60*/  FMUL.FTZ R207, R5, R2 ;  /* 0x0000000205cf7220 */ /* 0x000fe20000410000 */
[----:B------:R-:W-:-:S02]  /*9c70*/  HADD2.F32 R180, -RZ, R180.H0_H0 ;  /* 0x200000b4ffb47230 */ /* 0x000fc40000004100 */
[C---:B------:R-:W-:Y:S01]  /*9c80*/  FMUL.FTZ R119, R138.reuse, R139 ;  /* 0x0000008b8a777220 */ /* 0x040fe20000410000 */
[----:B------:R-:W-:Y:S01]  /*9c90*/  FFMA.FTZ R2, R138, R134, -R3 ;  /* 0x000000868a027223 */ /* 0x000fe20000010803 */
[----:B------:R-:W-:Y:S02]  /*9ca0*/  HADD2.F32 R189, -RZ, R189.H0_H0 ;  /* 0x200000bdffbd7230 */ /* 0x000fe40000004100 */
[----:B------:R-:W-:Y:S01]  /*9cb0*/  FMUL.FTZ R210, R5, R210 ;  /* 0x000000d205d27220 */ /* 0x000fe20000410000 */
[----:B------:R-:W-:Y:S01]  /*9cc0*/  FFMA.FTZ R119, -R200, R134, -R119 ;  /* 0x00000086c8777223 */ /* 0x000fe20000010977 */
[----:B------:R-:W-:Y:S01]  /*9cd0*/  FADD.FTZ R169, R207, R2 ;  /* 0x00000002cfa97221 */ /* 0x000fe20000010000 */
[----:B------:R-:W-:Y:S01]  /*9ce0*/  FMUL.FTZ R6, R180, UR43 ;  /* 0x0000002bb4067c20 */ /* 0x000fe20008410000 */
[----:B------:R-:W-:Y:S01]  /*9cf0*/  FADD.FTZ R4, R71, R71 ;  /* 0x0000004747047221 */ /* 0x000fe20000010000 */
[----:B------:R-:W-:Y:S01]  /*9d00*/  FADD.FTZ R170, -R210, R119 ;  /* 0x00000077d2aa7221 */ /* 0x000fe20000010100 */
[----:B------:R-:W-:Y:S01]  /*9d10*/  FMUL.FTZ R127, R167, -R169 ;  /* 0x800000a9a77f7220 */ /* 0x000fe20000410000 */
[----:B------:R-:W-:Y:S01]  /*9d20*/  FMUL.FTZ R2, R180, UR44 ;  /* 0x0000002cb4027c20 */ /* 0x000fe20008410000 */
[----:B------:R-:W-:Y:S01]  /*9d30*/  FFMA.FTZ R3, R189, UR44, R6 ;  /* 0x0000002cbd037c23 */ /* 0x000fe20008010006 */
[----:B------:R-:W-:-:S02]  /*9d40*/  HADD2.F32 R121, -RZ, R35.H0_H0 ;  /* 0x20000023ff797230 */ /* 0x000fc40000004100 */
[----:B------:R-:W-:Y:S01]  /*9d50*/  FADD.FTZ R126, RZ, R126 ;  /* 0x0000007eff7e7221 */ /* 0x000fe20000010000 */
[-C--:B------:R-:W-:Y:S01]  /*9d60*/  FFMA.FTZ R171, R166, R170.reuse, R127 ;  /* 0x000000aaa6ab7223 */ /* 0x080fe2000001007f */
[----:B------:R-:W-:Y:S01]  /*9d70*/  FMUL.FTZ R170, R167, -R170 ;  /* 0x800000aaa7aa7220 */ /* 0x000fe20000410000 */
[----:B------:R-:W-:Y:S01]  /*9d80*/  FFMA.FTZ R201, R189, UR43, -R2 ;  /* 0x0000002bbdc97c23 */ /* 0x000fe20008010802 */
[----:B------:R-:W-:Y:S01]  /*9d90*/  FMUL.FTZ R196, R4, R3 ;  /* 0x0000000304c47220 */ /* 0x000fe20000410000 */
[----:B------:R-:W-:Y:S01]  /*9da0*/  FFMA.FTZ R120, R121, R51, R120 ;  /* 0x0000003379787223 */ /* 0x000fe20000010078 */
[----:B------:R-:W-:Y:S01]  /*9db0*/  FMUL.FTZ R119, R167, R126 ;  /* 0x0000007ea7777220 */ /* 0x000fe20000410000 */
[----:B------:R-:W-:Y:S01]  /*9dc0*/  FFMA.FTZ R170, R166, R169, -R170 ;  /* 0x000000a9a6aa7223 */ /* 0x000fe200000108aa */
[----:B------:R-:W-:Y:S01]  /*9dd0*/  FMUL.FTZ R201, R4, R201 ;  /* 0x000000c904c97220 */ /* 0x000fe20000410000 */
[----:B------:R-:W-:Y:S01]  /*9de0*/  FADD.FTZ R171, -R196, R171 ;  /* 0x000000abc4ab7221 */ /* 0x000fe20000010100 */
[----:B------:R-:W-:-:S02]  /*9df0*/  HADD2.F32 R174, -RZ, R174.H0_H0 ;  /* 0x200000aeffae7230 */ /* 0x000fc40000004100 */
[-C--:B------:R-:W-:Y:S01]  /*9e00*/  FFMA.FTZ R119, R166, R120.reuse, -R119 ;  /* 0x00000078a6777223 */ /* 0x080fe20000010877 */
[----:B------:R-:W-:Y:S01]  /*9e10*/  FMUL.FTZ R127, R167, R120 ;  /* 0x00000078a77f7220 */ /* 0x000fe20000410000 */
[----:B------:R-:W-:Y:S01]  /*9e20*/  FADD.FTZ R170, R201, R170 ;  /* 0x000000aac9aa7221 */ /* 0x000fe20000010000 */
[----:B------:R-:W-:Y:S01]  /*9e30*/  FMUL.FTZ R120, R164, -R171 ;  /* 0x800000aba4787220 */ /* 0x000fe20000410000 */
[----:B------:R-:W-:Y:S02]  /*9e40*/  HADD2.F32 R193, -RZ, R193.H0_H0 ;  /* 0x200000c1ffc17230 */ /* 0x000fe40000004100 */
[C---:B------:R-:W-:Y:S01]  /*9e50*/  FMUL.FTZ R6, R174.reuse, UR43 ;  /* 0x0000002bae067c20 */ /* 0x040fe20008410000 */
[----:B------:R-:W-:Y:S01]  /*9e60*/  FMUL.FTZ R2, R174, UR44 ;  /* 0x0000002cae027c20 */ /* 0x000fe20008410000 */
[----:B------:R-:W-:Y:S01]  /*9e70*/  FFMA.FTZ R127, R166, R126, R127 ;  /* 0x0000007ea67f7223 */ /* 0x000fe2000001007f */
[-C--:B------:R-:W-:Y:S01]  /*9e80*/  FFMA.FTZ R126, R165, R170.reuse, -R120 ;  /* 0x000000aaa57e7223 */ /* 0x080fe20000010878 */
[----:B------:R-:W-:Y:S01]  /*9e90*/  FADD.FTZ R3, R70, R70 ;  /* 0x0000004646037221 */ /* 0x000fe20000010000 */
[----:B------:R-:W-:Y:S01]  /*9ea0*/  FMUL.FTZ R170, R164, -R170 ;  /* 0x800000aaa4aa7220 */ /* 0x000fe20000410000 */
[C---:B------:R-:W-:Y:S01]  /*9eb0*/  FFMA.FTZ R6, R193.reuse, UR44, R6 ;  /* 0x0000002cc1067c23 */ /* 0x040fe20008010006 */
[----:B------:R-:W-:Y:S01]  /*9ec0*/  FFMA.FTZ R2, R193, UR43, -R2 ;  /* 0x0000002bc1027c23 */ /* 0x000fe20008010802 */
[----:B------:R-:W-:-:S02]  /*9ed0*/  HADD2.F32 R120, -RZ, R36.H0_H0 ;  /* 0x20000024ff787230 */ /* 0x000fc40000004100 */
[----:B------:R-:W-:Y:S01]  /*9ee0*/  FADD.FTZ R127, RZ, R127 ;  /* 0x0000007fff7f7221 */ /* 0x000fe20000010000 */
[----:B------:R-:W-:Y:S01]  /*9ef0*/  FFMA.FTZ R170, R165, R171, R170 ;  /* 0x000000aba5aa7223 */ /* 0x000fe200000100aa */
[C---:B------:R-:W-:Y:S01]  /*9f00*/  FMUL.FTZ R199, R3.reuse, R6 ;  /* 0x0000000603c77220 */ /* 0x040fe20000410000 */
[----:B------:R-:W-:Y:S01]  /*9f10*/  FMUL.FTZ R195, R3, R2 ;  /* 0x0000000203c37220 */ /* 0x000fe20000410000 */
[----:B------:R-:W-:Y:S01]  /*9f20*/  FFMA.FTZ R119, R120, R52, R119 ;  /* 0x0000003478777223 */ /* 0x000fe20000010077 */
[C---:B------:R-:W-:Y:S01]  /*9f30*/  FMUL.FTZ R169, R200.reuse, R127 ;  /* 0x0000007fc8a97220 */ /* 0x040fe20000410000 */
[----:B------:R-:W-:Y:S01]  /*9f40*/  FADD.FTZ R170, -R199, R170 ;  /* 0x000000aac7aa7221 */ /* 0x000fe20000010100 */
[----:B------:R-:W-:Y:S01]  /*9f50*/  FADD.FTZ R126, R195, R126 ;  /* 0x0000007ec37e7221 */ /* 0x000fe20000010000 */
[----:B------:R-:W-:Y:S02]  /*9f60*/  HADD2.F32 R198, -RZ, R198.H0_H0 ;  /* 0x200000c6ffc67230 */ /* 0x000fe40000004100 */
[-C--:B------:R-:W-:Y:S01]  /*9f70*/  FMUL.FTZ R2, R200, R119.reuse ;  /* 0x00000077c8027220 */ /* 0x080fe20000410000 */
[----:B------:R-:W-:Y:S01]  /*9f80*/  FFMA.FTZ R182, R138, R119, -R169 ;  /* 0x000000778ab67223 */ /* 0x000fe200000108a9 */
[C---:B------:R-:W-:Y:S01]  /*9f90*/  FMUL.FTZ R119, R145.reuse, -R170 ;  /* 0x800000aa91777220 */ /* 0x040fe20000410000 */
[----:B------:R-:W-:Y:S01]  /*9fa0*/  FMUL.FTZ R169, R145, -R126 ;  /* 0x8000007e91a97220 */ /* 0x000fe20000410000 */
[----:B------:R-:W-:-:S02]  /*9fb0*/  HADD2.F32 R197, -RZ, R197.H0_H0 ;  /* 0x200000c5ffc57230 */ /* 0x000fc40000004100 */
[----:B------:R-:W-:Y:S01]  /*9fc0*/  FMUL.FTZ R6, R198, UR44 ;  /* 0x0000002cc6067c20 */ /* 0x000fe20008410000 */
[----:B------:R-:W-:Y:S01]  /*9fd0*/  FFMA.FTZ R203, R138, R127, R2 ;  /* 0x0000007f8acb7223 */ /* 0x000fe20000010002 */
[C---:B------:R-:W-:Y:S01]  /*9fe0*/  FFMA.FTZ R184, R140.reuse, R126, -R119 ;  /* 0x0000007e8cb87223 */ /* 0x040fe20000010877 */
[----:B------:R-:W-:Y:S01]  /*9ff0*/  FFMA.FTZ R127, R140, R170, R169 ;  /* 0x000000aa8c7f7223 */ /* 0x000fe200000100a9 */
[----:B------:R-:W-:Y:S01]  /*a000*/  FMUL.FTZ R126, R198, UR43 ;  /* 0x0000002bc67e7c20 */ /* 0x000fe20008410000 */
[----:B------:R-:W-:Y:S01]  /*a010*/  FADD.FTZ R2, R69, R69 ;  /* 0x0000004545027221 */ /* 0x000fe20000010000 */
[C---:B------:R-:W-:Y:S01]  /*a020*/  FFMA.FTZ R169, R197.reuse, UR43, -R6 ;  /* 0x0000002bc5a97c23 */ /* 0x040fe20008010806 */
[----:B------:R-:W-:Y:S02]  /*a030*/  HADD2.F32 R219, -RZ, R219.H0_H0 ;  /* 0x200000dbffdb7230 */ /* 0x000fe40000004100 */
[----:B------:R-:W-:Y:S01]  /*a040*/  FFMA.FTZ R119, R197, UR44, R126 ;  /* 0x0000002cc5777c23 */ /* 0x000fe2000801007e */
[----:B------:R-:W-:-:S02]  /*a050*/  HADD2.F32 R135, -RZ, R135.H0_H0 ;  /* 0x20000087ff877230 */ /* 0x000fc40000004100 */
[C---:B------:R-:W-:Y:S01]  /*a060*/  FMUL.FTZ R169, R2.reuse, R169 ;  /* 0x000000a902a97220 */ /* 0x040fe20000410000 */
[----:B------:R-:W-:Y:S01]  /*a070*/  FMUL.FTZ R6, R219, UR44 ;  /* 0x0000002cdb067c20 */ /* 0x000fe20008410000 */
[----:B------:R-:W-:Y:S02]  /*a080*/  FMUL.FTZ R194, R2, R119 ;  /* 0x0000007702c27220 */ /* 0x000fe40000410000 */
[----:B------:R-:W-:Y:S01]  /*a090*/  FADD.FTZ R184, R169, R184 ;  /* 0x000000b8a9b87221 */ /* 0x000fe20000010000 */
[----:B------:R-:W-:Y:S01]  /*a0a0*/  FFMA.FTZ R185, R135, UR43, -R6 ;  /* 0x0000002b87b97c23 */ /* 0x000fe20008010806 */
[----:B------:R-:W-:Y:S01]  /*a0b0*/  FADD.FTZ R6, -R194, R127 ;  /* 0x0000007fc2067221 */ /* 0x000fe20000010100 */
[----:B------:R-:W-:Y:S01]  /*a0c0*/  FMUL.FTZ R126, R219, UR43 ;  /* 0x0000002bdb7e7c20 */ /* 0x000fe20008410000 */
[----:B------:R-:W-:Y:S01]  /*a0d0*/  FMUL.FTZ R127, R163, -R184 ;  /* 0x800000b8a37f7220 */ /* 0x000fe20000410000 */
[----:B------:R-:W-:Y:S02]  /*a0e0*/  HADD2.F32 R209, -RZ, R209.H0_H0 ;  /* 0x200000d1ffd17230 */ /* 0x000fe40000004100 */
[----:B------:R-:W-:Y:S01]  /*a0f0*/  FADD.FTZ R178, R60, R60 ;  /* 0x0000003c3cb27221 */ /* 0x000fe20000010000 */
[----:B------:R-:W-:Y:S01]  /*a100*/  FFMA.FTZ R119, R135, UR44, R126 ;  /* 0x0000002c87777c23 */ /* 0x000fe2000801007e */
[----:B------:R-:W-:Y:S01]  /*a110*/  FFMA.FTZ R171, R153, R6, R127 ;  /* 0x0000000699ab7223 */ /* 0x000fe2000001007f */
[----:B------:R-:W-:-:S02]  /*a120*/  HADD2.F32 R208, -RZ, R208.H0_H0 ;  /* 0x200000d0ffd07230 */ /* 0x000fc40000004100 */
[----:B------:R-:W-:Y:S01]  /*a130*/  FMUL.FTZ R127, R209, UR43 ;  /* 0x0000002bd17f7c20 */ /* 0x000fe20008410000 */
[C---:B------:R-:W-:Y:S01]  /*a140*/  FMUL.FTZ R185, R178.reuse, R185 ;  /* 0x000000b9b2b97220 */ /* 0x040fe20000410000 */
[----:B------:R-:W-:Y:S01]  /*a150*/  FMUL.FTZ R126, R163, -R6 ;  /* 0x80000006a37e7220 */ /* 0x000fe20000410000 */
[----:B------:R-:W-:Y:S01]  /*a160*/  FMUL.FTZ R178, R178, R119 ;  /* 0x00000077b2b27220 */ /* 0x000fe20000410000 */
[----:B------:R-:W-:Y:S01]  /*a170*/  FADD.FTZ R6, R68, R68 ;  /* 0x0000004444067221 */ /* 0x000fe20000010000 */
[----:B------:R-:W-:Y:S01]  /*a180*/  FMUL.FTZ R119, R209, UR44 ;  /* 0x0000002cd1777c20 */ /* 0x000fe20008410000 */
[C---:B------:R-:W-:Y:S01]  /*a190*/  FFMA.FTZ R127, R208.reuse, UR44, R127 ;  /* 0x0000002cd07f7c23 */ /* 0x040fe2000801007f */
[----:B------:R-:W-:Y:S01]  /*a1a0*/  HADD2.F32 R133, -RZ, R133.H0_H0 ;  /* 0x20000085ff857230 */ /* 0x000fe20000004100 */
[----:B------:R-:W-:Y:S01]  /*a1b0*/  ISETP.NE.AND P1, PT, R179, 0x1f, PT ;  /* 0x0000001fb300780c */ /* 0x000fe20003f25270 */
[----:B------:R-:W-:Y:S01]  /*a1c0*/  FFMA.FTZ R191, R208, UR43, -R119 ;  /* 0x0000002bd0bf7c23 */ /* 0x000fe20008010877 */
[----:B------:R-:W-:Y:S01]  /*a1d0*/  FMUL.FTZ R192, R6, R127 ;  /* 0x0000007f06c07220 */ /* 0x000fe20000410000 */
[----:B------:R-:W-:-:S02]  /*a1e0*/  HADD2.F32 R236, -RZ, R236.H0_H0 ;  /* 0x200000ecffec7230 */ /* 0x000fc40000004100 */
[----:B------:R-:W-:Y:S01]  /*a1f0*/  FMUL.FTZ R119, R133, UR44 ;  /* 0x0000002c85777c20 */ /* 0x000fe20008410000 */
[----:B------:R-:W-:Y:S01]  /*a200*/  FFMA.FTZ R126, R153, R184, -R126 ;  /* 0x000000b8997e7223 */ /* 0x000fe2000001087e */
[----:B------:R-:W-:Y:S01]  /*a210*/  FMUL.FTZ R191, R6, R191 ;  /* 0x000000bf06bf7220 */ /* 0x000fe20000410000 */
[----:B------:R-:W-:Y:S01]  /*a220*/  FMUL.FTZ R127, R133, UR43 ;  /* 0x0000002b857f7c20 */ /* 0x000fe20008410000 */
[----:B------:R-:W-:Y:S01]  /*a230*/  FADD.FTZ R171, -R192, R171 ;  /* 0x000000abc0ab7221 */ /* 0x000fe20000010100 */
[----:B------:R-:W-:Y:S01]  /*a240*/  FADD.FTZ R188, R62, R62 ;  /* 0x0000003e3ebc7221 */ /* 0x000fe20000010000 */
[C---:B------:R-:W-:Y:S01]  /*a250*/  FFMA.FTZ R119, R236.reuse, UR43, -R119 ;  /* 0x0000002bec777c23 */ /* 0x040fe20008010877 */
[----:B------:R-:W-:Y:S01]  /*a260*/  FADD.FTZ R126, R191, R126 ;  /* 0x0000007ebf7e7221 */ /* 0x000fe20000010000 */
[----:B------:R-:W-:Y:S01]  /*a270*/  FFMA.FTZ R127, R236, UR44, R127 ;  /* 0x0000002cec7f7c23 */ /* 0x000fe2000801007f */
[----:B------:R-:W-:Y:S01]  /*a280*/  FMUL.FTZ R170, R146, -R171 ;  /* 0x800000ab92aa7220 */ /* 0x000fe20000410000 */
[----:B------:R-:W-:-:S02]  /*a290*/  HADD2.F32 R136, -RZ, R136.H0_H0 ;  /* 0x20000088ff887230 */ /* 0x000fc40000004100 */
[----:B------:R-:W-:Y:S01]  /*a2a0*/  FMUL.FTZ R187, R188, R119 ;  /* 0x00000077bcbb7220 */ /* 0x000fe20000410000 */
[-C--:B------:R-:W-:Y:S01]  /*a2b0*/  FMUL.FTZ R184, R146, -R126.reuse ;  /* 0x8000007e92b87220 */ /* 0x080fe20000410000 */
[----:B------:R-:W-:Y:S01]  /*a2c0*/  FMUL.FTZ R188, R188, R127 ;  /* 0x0000007fbcbc7220 */ /* 0x000fe20000410000 */
[----:B------:R-:W-:Y:S01]  /*a2d0*/  FFMA.FTZ R205, R141, R126, -R170 ;  /* 0x0000007e8dcd7223 */ /* 0x000fe200000108aa */
[----:B------:R-:W-:Y:S01]  /*a2e0*/  @P1 LEA R127, R179, UR17, 0x3 ;  /* 0x00000011b37f1c11 */ /* 0x000fe2000f8e18ff */
[----:B------:R-:W-:Y:S02]  /*a2f0*/  HADD2.F32 R137, -RZ, R137.H0_H0 ;  /* 0x20000089ff897230 */ /* 0x000fe40000004100 */
[----:B------:R-:W-:Y:S01]  /*a300*/  FMUL.FTZ R126, R136, UR44 ;  /* 0x0000002c887e7c20 */ /* 0x000fe20008410000 */
[----:B------:R-:W-:-:S03]  /*a310*/  FFMA.FTZ R221, R141, R171, R184 ;  /* 0x000000ab8ddd7223 */ /* 0x000fc600000100b8 */
        /* <DEDUP_REMOVED lines=21> */
.L_x_13055:
[----:B------:R-:W-:Y:S05]  /*a470*/  BSYNC B0 ;  /* 0x0000000000007941 */ /* 0x000fea0003800000 */
.L_x_13054:
[----:B------:R-:W2:Y:S01]  /*a480*/  SHFL.UP PT, R181, R202, 0x1, RZ ;  /* 0x04200000cab57989 */ /* 0x000ea200000e00ff */
[C---:B------:R-:W-:Y:S01]  /*a490*/  FMUL.FTZ R170, R242.reuse, R171 ;  /* 0x000000abf2aa7220 */ /* 0x040fe20000410000 */
[----:B------:R-:W-:Y:S01]  /*a4a0*/  FADD.FTZ R203, RZ, R203 ;  /* 0x000000cbffcb7221 */ /* 0x000fe20000010000 */
[----:B------:R-:W-:Y:S01]  /*a4b0*/  FFMA.FTZ R211, R119, R53, R182 ;  /* 0x0000003577d37223 */ /* 0x000fe200000100b6 */
[----:B------:R-:W3:Y:S01]  /*a4c0*/  SHFL.UP PT, R183, R175, 0x1, RZ ;  /* 0x04200000afb77989 */ /* 0x000ee200000e00ff */
[----:B------:R-:W-:Y:S01]  /*a4d0*/  FMUL.FTZ R190, R242, R179 ;  /* 0x000000b3f2be7220 */ /* 0x000fe20000410000 */
[----:B------:R-:W-:Y:S01]  /*a4e0*/  FADD.FTZ R179, R170, R205 ;  /* 0x000000cdaab37221 */ /* 0x000fe20000010000 */
[----:B------:R-:W-:Y:S01]  /*a4f0*/  HADD2.F32 R132, -RZ, R132.H0_H0 ;  /* 0x20000084ff847230 */ /* 0x000fe20000004100 */
[----:B------:R-:W4:Y:S01]  /*a500*/  SHFL.UP PT, R205, R203, 0x1, RZ ;  /* 0x04200000cbcd7989 */ /* 0x000f2200000e00ff */
[----:B------:R-:W-:Y:S01]  /*a510*/  FADD.FTZ R221, -R190, R221 ;  /* 0x000000ddbedd7221 */ /* 0x000fe20000010100 */
[C---:B------:R-:W-:Y:S01]  /*a520*/  FMUL.FTZ R184, R162.reuse, -R179 ;  /* 0x800000b3a2b87220 */ /* 0x040fe20000410000 */
[----:B------:R-:W-:Y:S01]  /*a530*/  ISETP.GE.AND P3, PT, R7, 0x1, PT ;  /* 0x000000010700780c */ /* 0x000fe20003f66270 */
[----:B------:R-:W4:Y:S01]  /*a540*/  SHFL.UP PT, R204, R211, 0x1, RZ ;  /* 0x04200000d3cc7989 */ /* 0x000f2200000e00ff */
[-C--:B------:R-:W-:Y:S01]  /*a550*/  FMUL.FTZ R206, R162, -R221.reuse ;  /* 0x800000dda2ce7220 */ /* 0x080fe20000410000 */
[C---:B------:R-:W-:Y:S01]  /*a560*/  FFMA.FTZ R223, R151.reuse, R221, R184 ;  /* 0x000000dd97df7223 */ /* 0x040fe200000100b8 */
[C---:B------:R-:W-:Y:S01]  /*a570*/  FMUL.FTZ R182, R132.reuse, UR44 ;  /* 0x0000002c84b67c20 */ /* 0x040fe20008410000 */
[----:B------:R-:W-:Y:S01]  /*a580*/  FMUL.FTZ R184, R132, UR43 ;  /* 0x0000002b84b87c20 */ /* 0x000fe20008410000 */
[----:B------:R-:W-:Y:S01]  /*a590*/  FFMA.FTZ R206, R151, R179, -R206 ;  /* 0x000000b397ce7223 */ /* 0x000fe200000108ce */
[----:B------:R-:W-:Y:S01]  /*a5a0*/  FADD.FTZ R223, -R188, R223 ;  /* 0x000000dfbcdf7221 */ /* 0x000fe20000010100 */
[----:B------:R-:W-:Y:S01]  /*a5b0*/  FADD.FTZ R186, R61, R61 ;  /* 0x0000003d3dba7221 */ /* 0x000fe20000010000 */
[----:B------:R-:W-:Y:S01]  /*a5c0*/  FFMA.FTZ R171, R237, UR43, -R182 ;  /* 0x0000002bedab7c23 */ /* 0x000fe200080108b6 */
[----:B------:R-:W-:Y:S01]  /*a5d0*/  FADD.FTZ R206, R187, R206 ;  /* 0x000000cebbce7221 */ /* 0x000fe20000010000 */
[----:B------:R-:W-:Y:S01]  /*a5e0*/  FFMA.FTZ R179, R237, UR44, R184 ;  /* 0x0000002cedb37c23 */ /* 0x000fe200080100b8 */
[----:B------:R-:W-:Y:S01]  /*a5f0*/  FMUL.FTZ R225, R147, -R223 ;  /* 0x800000df93e17220 */ /* 0x000fe20000410000 */
[----:B--2---:R-:W-:Y:S01]  /*a600*/  FMUL.FTZ R221, R175, R181 ;  /* 0x000000b5afdd7220 */ /* 0x004fe20000410000 */
[-C--:B------:R-:W-:Y:S01]  /*a610*/  FMUL.FTZ R184, R147, -R206.reuse ;  /* 0x800000ce93b87220 */ /* 0x080fe20000410000 */
[----:B------:R-:W-:Y:S01]  /*a620*/  FMUL.FTZ R171, R186, R171 ;  /* 0x000000abbaab7220 */ /* 0x000fe20000410000 */
[----:B------:R-:W-:Y:S01]  /*a630*/  FFMA.FTZ R206, R142, R206, -R225 ;  /* 0x000000ce8ece7223 */ /* 0x000fe200000108e1 */
[----:B---3--:R-:W-:Y:S01]  /*a640*/  FFMA.FTZ R182, R202, R183, R221 ;  /* 0x000000b7cab67223 */ /* 0x008fe200000100dd */
[----:B------:R-:W-:Y:S01]  /*a650*/  FMUL.FTZ R186, R186, R179 ;  /* 0x000000b3baba7220 */ /* 0x000fe20000410000 */
[----:B------:R-:W-:Y:S01]  /*a660*/  FFMA.FTZ R225, R142, R223, R184 ;  /* 0x000000df8ee17223 */ /* 0x000fe200000100b8 */
[C---:B01----:R-:W-:Y:S01]  /*a670*/  FMUL.FTZ R223, R200.reuse, R127 ;  /* 0x0000007fc8df7220 */ /* 0x043fe20000410000 */
[C---:B----4-:R-:W-:Y:S01]  /*a680*/  FMUL.FTZ R221, R175.reuse, R205 ;  /* 0x000000cdafdd7220 */ /* 0x050fe20000410000 */
[C---:B------:R-:W-:Y:S01]  /*a690*/  FSEL R179, R175.reuse, R182, !P3 ;  /* 0x000000b6afb37208 */ /* 0x040fe20005800000 */
[C---:B------:R-:W-:Y:S01]  /*a6a0*/  FMUL.FTZ R183, R175.reuse, R183 ;  /* 0x000000b7afb77220 */ /* 0x040fe20000410000 */
[----:B------:R-:W-:Y:S01]  /*a6b0*/  FMUL.FTZ R184, R200, -R126 ;  /* 0x8000007ec8b87220 */ /* 0x000fe20000410000 */
[----:B------:R-:W-:Y:S01]  /*a6c0*/  FMUL.FTZ R182, R175, R204 ;  /* 0x000000ccafb67220 */ /* 0x000fe20000410000 */
[----:B------:R-:W-:Y:S01]  /*a6d0*/  FFMA.FTZ R223, R138, R126, -R223 ;  /* 0x0000007e8adf7223 */ /* 0x000fe200000108df */
[----:B------:R-:W-:Y:S01]  /*a6e0*/  FFMA.FTZ R204, R202, R204, -R221 ;  /* 0x000000cccacc7223 */ /* 0x000fe200000108dd */
[----:B------:R-:W-:Y:S01]  /*a6f0*/  FFMA.FTZ R184, R138, -R127, R184 ;  /* 0x8000007f8ab87223 */ /* 0x000fe200000100b8 */
[C---:B------:R-:W-:Y:S01]  /*a700*/  FFMA.FTZ R182, R202.reuse, R205, R182 ;  /* 0x000000cdcab67223 */ /* 0x040fe200000100b6 */
[----:B------:R-:W-:Y:S01]  /*a710*/  @P3 FFMA.FTZ R202, R202, R181, -R183 ;  /* 0x000000b5caca3223 */ /* 0x000fe200000108b7 */
[----:B------:R-:W-:Y:S01]  /*a720*/  FMUL.FTZ R175, R167, -R223 ;  /* 0x800000dfa7af7220 */ /* 0x000fe20000410000 */
[----:B------:R-:W-:Y:S01]  /*a730*/  @P3 FADD.FTZ R211, R211, R204 ;  /* 0x000000ccd3d33221 */ /* 0x000fe20000010000 */
[----:B------:R-:W-:Y:S01]  /*a740*/  @P3 FADD.FTZ R203, R203, R182 ;  /* 0x000000b6cbcb3221 */ /* 0x000fe20000010000 */
[----:B------:R-:W-:Y:S01]  /*a750*/  FADD.FTZ R205, R171, R206 ;  /* 0x000000ceabcd7221 */ /* 0x000fe20000010000 */
[----:B------:R-:W0:Y:S01]  /*a760*/  SHFL.UP PT, R181, R202, 0x2, RZ ;  /* 0x04400000cab57989 */ /* 0x000e2200000e00ff */
[-C--:B------:R-:W-:Y:S01]  /*a770*/  FFMA.FTZ R182, R166, R184.reuse, R175 ;  /* 0x000000b8a6b67223 */ /* 0x080fe200000100af */
[----:B------:R-:W-:Y:S01]  /*a780*/  FMUL.FTZ R175, R167, -R184 ;  /* 0x800000b8a7af7220 */ /* 0x000fe20000410000 */
[----:B------:R-:W-:Y:S01]  /*a790*/  FADD.FTZ R225, -R186, R225 ;  /* 0x000000e1bae17221 */ /* 0x000fe20000010100 */
[----:B------:R-:W1:Y:S01]  /*a7a0*/  SHFL.UP PT, R183, R211, 0x2, RZ ;  /* 0x04400000d3b77989 */ /* 0x000e6200000e00ff */
[----:B------:R-:W-:Y:S01]  /*a7b0*/  FMUL.FTZ R214, R152, -R205 ;  /* 0x800000cd98d67220 */ /* 0x000fe20000410000 */
[----:B------:R-:W-:Y:S01]  /*a7c0*/  FFMA.FTZ R175, R166, R223, -R175 ;  /* 0x000000dfa6af7223 */ /* 0x000fe200000108af */
[-C--:B------:R-:W-:Y:S01]  /*a7d0*/  FMUL.FTZ R212, R152, -R225.reuse ;  /* 0x800000e198d47220 */ /* 0x080fe20000410000 */
[----:B------:R-:W2:Y:S01]  /*a7e0*/  SHFL.UP PT, R204, R203, 0x2, RZ ;  /* 0x04400000cbcc7989 */ /* 0x000ea200000e00ff */
[CC--:B------:R-:W-:Y:S01]  /*a7f0*/  FMUL.FTZ R206, R164.reuse, -R182.reuse ;  /* 0x800000b6a4ce7220 */ /* 0x0c0fe20000410000 */
[C---:B------:R-:W-:Y:S01]  /*a800*/  FFMA.FTZ R225, R161.reuse, R225, R214 ;  /* 0x000000e1a1e17223 */ /* 0x040fe200000100d6 */
[----:B------:R-:W-:Y:S01]  /*a810*/  FFMA.FTZ R212, R161, R205, -R212 ;  /* 0x000000cda1d47223 */ /* 0x000fe200000108d4 */
[----:B------:R-:W3:Y:S01]  /*a820*/  SHFL.UP PT, R184, R179, 0x2, RZ ;  /* 0x04400000b3b87989 */ /* 0x000ee200000e00ff */
[-C--:B------:R-:W-:Y:S01]  /*a830*/  FMUL.FTZ R205, R164, -R175.reuse ;  /* 0x800000afa4cd7220 */ /* 0x080fe20000410000 */
[----:B------:R-:W-:Y:S01]  /*a840*/  FFMA.FTZ R206, R165, R175, -R206 ;  /* 0x000000afa5ce7223 */ /* 0x000fe200000108ce */
[----:B------:R-:W-:Y:S01]  /*a850*/  FADD.FTZ R225, -R178, R225 ;  /* 0x000000e1b2e17221 */ /* 0x000fe20000010100 */
[----:B------:R-:W-:Y:S01]  /*a860*/  FADD.FTZ R175, R185, R212 ;  /* 0x000000d4b9af7221 */ /* 0x000fe20000010000 */
[----:B------:R-:W-:Y:S01]  /*a870*/  FFMA.FTZ R205, R165, R182, R205 ;  /* 0x000000b6a5cd7223 */ /* 0x000fe200000100cd */
[-C--:B------:R-:W-:Y:S01]  /*a880*/  FMUL.FTZ R212, R145, -R206.reuse ;  /* 0x800000ce91d47220 */ /* 0x080fe20000410000 */
[C---:B------:R-:W-:Y:S01]  /*a890*/  FMUL.FTZ R182, R148.reuse, -R225 ;  /* 0x800000e194b67220 */ /* 0x040fe20000410000 */
[----:B------:R-:W-:Y:S01]  /*a8a0*/  FMUL.FTZ R214, R148, -R175 ;  /* 0x800000af94d67220 */ /* 0x000fe20000410000 */
[----:B------:R-:W-:Y:S01]  /*a8b0*/  ISETP.GE.AND P3, PT, R7, 0x2, PT ;  /* 0x000000020700780c */ /* 0x000fe20003f66270 */
[----:B------:R-:W-:Y:S01]  /*a8c0*/  FMUL.FTZ R221, R145, -R205 ;  /* 0x800000cd91dd7220 */ /* 0x000fe20000410000 */
[C---:B------:R-:W-:Y:S01]  /*a8d0*/  FFMA.FTZ R182, R143.reuse, R175, -R182 ;  /* 0x000000af8fb67223 */ /* 0x040fe200000108b6 */
[----:B------:R-:W-:Y:S01]  /*a8e0*/  FFMA.FTZ R175, R143, R225, R214 ;  /* 0x000000e18faf7223 */ /* 0x000fe200000100d6 */
[C---:B------:R-:W-:Y:S01]  /*a8f0*/  FFMA.FTZ R214, R140.reuse, R205, R212 ;  /* 0x000000cd8cd67223 */ /* 0x040fe200000100d4 */
[C---:B0-----:R-:W-:Y:S01]  /*a900*/  FMUL.FTZ R205, R179.reuse, R181 ;  /* 0x000000b5b3cd7220 */ /* 0x041fe20000410000 */
[----:B------:R-:W-:Y:S01]  /*a910*/  FFMA.FTZ R216, R140, R206, -R221 ;  /* 0x000000ce8cd87223 */ /* 0x000fe200000108dd */
[----:B-1----:R-:W-:Y:S01]  /*a920*/  FMUL.FTZ R221, R179, R183 ;  /* 0x000000b7b3dd7220 */ /* 0x002fe20000410000 */
[----:B------:R-:W-:-:S02]  /*a930*/  HADD2.F32 R130, -RZ, R130.H0_H0 ;  /* 0x20000082ff827230 */ /* 0x000fc40000004100 */
[----:B------:R-:W-:Y:S01]  /*a940*/  FADD.FTZ R222, R59, R59 ;  /* 0x0000003b3bde7221 */ /* 0x000fe20000010000 */
[----:B------:R-:W-:Y:S02]  /*a950*/  HADD2.F32 R168, -RZ, R168.H0_H0 ;  /* 0x200000a8ffa87230 */ /* 0x000fe40000004100 */
[CC--:B--2---:R-:W-:Y:S01]  /*a960*/  FMUL.FTZ R212, R179.reuse, R204.reuse ;  /* 0x000000ccb3d47220 */ /* 0x0c4fe20000410000 */
[----:B------:R-:W-:Y:S01]  /*a970*/  FFMA.FTZ R204, R202, R204, R221 ;  /* 0x000000cccacc7223 */ /* 0x000fe200000100dd */
[----:B------:R-:W-:Y:S02]  /*a980*/  HADD2.F32 R129, -RZ, R129.H0_H0 ;  /* 0x20000081ff817230 */ /* 0x000fe40000004100 */
[----:B------:R-:W-:Y:S01]  /*a990*/  FADD.FTZ R226, R58, R58 ;  /* 0x0000003a3ae27221 */ /* 0x000fe20000010000 */
[-C--:B---3--:R-:W-:Y:S01]  /*a9a0*/  FMUL.FTZ R206, R179, R184.reuse ;  /* 0x000000b8b3ce7220 */ /* 0x088fe20000410000 */
[C---:B------:R-:W-:Y:S01]  /*a9b0*/  FFMA.FTZ R184, R202.reuse, R184, R205 ;  /* 0x000000b8cab87223 */ /* 0x040fe200000100cd */
[C---:B------:R-:W-:Y:S01]  /*a9c0*/  FFMA.FTZ R212, R202.reuse, R183, -R212 ;  /* 0x000000b7cad47223 */ /* 0x040fe200000108d4 */
[----:B------:R-:W-:Y:S01]  /*a9d0*/  @P3 FADD.FTZ R203, R203, R204 ;  /* 0x000000cccbcb3221 */ /* 0x000fe20000010000 */
[----:B------:R-:W-:Y:S01]  /*a9e0*/  @P3 FFMA.FTZ R202, R202, R181, -R206 ;  /* 0x000000b5caca3223 */ /* 0x000fe200000108ce */
[C---:B------:R-:W-:Y:S01]  /*a9f0*/  FMUL.FTZ R183, R130.reuse, UR43 ;  /* 0x0000002b82b77c20 */ /* 0x040fe20008410000 */
[----:B------:R-:W-:Y:S01]  /*aa00*/  FSEL R179, R179, R184, !P3 ;  /* 0x000000b8b3b37208 */ /* 0x000fe20005800000 */
[----:B------:R-:W-:Y:S01]  /*aa10*/  FMUL.FTZ R184, R163, -R216 ;  /* 0x800000d8a3b87220 */ /* 0x000fe20000410000 */
[----:B------:R-:W-:Y:S01]  /*aa20*/  @P3 FADD.FTZ R211, R211, R212 ;  /* 0x000000d4d3d33221 */ /* 0x000fe20000010000 */
[----:B------:R-:W0:Y:S01]  /*aa30*/  SHFL.UP PT, R205, R202, 0x4, RZ ;  /* 0x04800000cacd7989 */ /* 0x000e2200000e00ff */
[----:B------:R-:W-:Y:S01]  /*aa40*/  FMUL.FTZ R181, R130, UR44 ;  /* 0x0000002c82b57c20 */ /* 0x000fe20008410000 */
[-C--:B------:R-:W-:Y:S01]  /*aa50*/  FFMA.FTZ R204, R153, R214.reuse, R184 ;  /* 0x000000d699cc7223 */ /* 0x080fe200000100b8 */
        /* <DEDUP_REMOVED lines=8> */
[C---:B------:R-:W-:Y:S01]  /*aae0*/  FMUL.FTZ R181, R146.reuse, -R216 ;  /* 0x800000d892b57220 */ /* 0x040fe20000410000 */
[----:B------:R-:W3:Y:S01]  /*aaf0*/  SHFL.UP PT, R206, R179, 0x4, RZ ;  /* 0x04800000b3ce7989 */ /* 0x000ee200000e00ff */
[-C--:B------:R-:W-:Y:S01]  /*ab00*/  FMUL.FTZ R220, R146, -R204.reuse ;  /* 0x800000cc92dc7220 */ /* 0x080fe20000410000 */
[----:B------:R-:W-:Y:S01]  /*ab10*/  FADD.FTZ R223, -R184, R175 ;  /* 0x000000afb8df7221 */ /* 0x000fe20000010100 */
[----:B------:R-:W-:Y:S01]  /*ab20*/  FADD.FTZ R175, R183, R182 ;  /* 0x000000b6b7af7221 */ /* 0x000fe20000010000 */
[C---:B------:R-:W-:Y:S01]  /*ab30*/  FFMA.FTZ R182, R141.reuse, R204, R181 ;  /* 0x000000cc8db67223 */ /* 0x040fe200000100b5 */
[----:B------:R-:W-:Y:S01]  /*ab40*/  FFMA.FTZ R220, R141, R216, -R220 ;  /* 0x000000d88ddc7223 */ /* 0x000fe200000108dc */
[----:B------:R-:W-:Y:S01]  /*ab50*/  ISETP.GE.AND P3, PT, R7, 0x4, PT ;  /* 0x000000040700780c */ /* 0x000fe20003f66270 */
[C---:B------:R-:W-:Y:S01]  /*ab60*/  FMUL.FTZ R181, R149.reuse, -R223 ;  /* 0x800000df95b57220 */ /* 0x040fe20000410000 */
[C---:B------:R-:W-:Y:S01]  /*ab70*/  FMUL.FTZ R216, R162.reuse, -R182 ;  /* 0x800000b6a2d87220 */ /* 0x040fe20000410000 */
[-C--:B------:R-:W-:Y:S01]  /*ab80*/  FMUL.FTZ R204, R149, -R175.reuse ;  /* 0x800000af95cc7220 */ /* 0x080fe20000410000 */
[-C--:B------:R-:W-:Y:S01]  /*ab90*/  FMUL.FTZ R221, R162, -R220.reuse ;  /* 0x800000dca2dd7220 */ /* 0x080fe20000410000 */
[C---:B------:R-:W-:Y:S01]  /*aba0*/  FFMA.FTZ R181, R144.reuse, R175, -R181 ;  /* 0x000000af90b57223 */ /* 0x040fe200000108b5 */
[C---:B------:R-:W-:Y:S01]  /*abb0*/  FFMA.FTZ R175, R151.reuse, R220, -R216 ;  /* 0x000000dc97af7223 */ /* 0x040fe200000108d8 */
[----:B------:R-:W-:Y:S01]  /*abc0*/  FFMA.FTZ R204, R144, R223, R204 ;  /* 0x000000df90cc7223 */ /* 0x000fe200000100cc */
[----:B------:R-:W-:Y:S01]  /*abd0*/  FFMA.FTZ R216, R151, R182, R221 ;  /* 0x000000b697d87223 */ /* 0x000fe200000100dd */
[C---:B0-----:R-:W-:Y:S01]  /*abe0*/  FMUL.FTZ R221, R179.reuse, R205 ;  /* 0x000000cdb3dd7220 */ /* 0x041fe20000410000 */
[----:B-1----:R-:W-:Y:S01]  /*abf0*/  FMUL.FTZ R223, R179, R212 ;  /* 0x000000d4b3df7220 */ /* 0x002fe20000410000 */
[----:B------:R-:W-:-:S02]  /*ac00*/  HADD2.F32 R217, -RZ, R217.H0_H0 ;  /* 0x200000d9ffd97230 */ /* 0x000fc40000004100 */
[----:B------:R-:W-:Y:S01]  /*ac10*/  FADD.FTZ R228, R57, R57 ;  /* 0x0000003939e47221 */ /* 0x000fe20000010000 */
[----:B------:R-:W-:Y:S02]  /*ac20*/  HADD2.F32 R128, -RZ, R128.H0_H0 ;  /* 0x20000080ff807230 */ /* 0x000fe40000004100 */
[CC--:B--2---:R-:W-:Y:S01]  /*ac30*/  FMUL.FTZ R225, R179.reuse, R214.reuse ;  /* 0x000000d6b3e17220 */ /* 0x0c4fe20000410000 */
[C---:B------:R-:W-:Y:S01]  /*ac40*/  FFMA.FTZ R214, R202.reuse, R214, -R223 ;  /* 0x000000d6cad67223 */ /* 0x040fe200000108df */
[----:B------:R-:W-:Y:S01]  /*ac50*/  HADD2.F32 R218, -RZ, R218.H0_H0 ;  /* 0x200000daffda7230 */ /* 0x000fe20000004100 */
[----:B-----5:R-:W-:Y:S01]  /*ac60*/  SHFL.IDX PT, R65, R65, RZ, 0x1f ;  /* 0x00001fff41417589 */ /* 0x020fe200000e0000 */
[----:B---3--:R-:W-:Y:S01]  /*ac70*/  FMUL.FTZ R182, R179, R206 ;  /* 0x000000ceb3b67220 */ /* 0x008fe20000410000 */
[C---:B------:R-:W-:Y:S01]  /*ac80*/  FFMA.FTZ R212, R202.reuse, R212, R225 ;  /* 0x000000d4cad47223 */ /* 0x040fe200000100e1 */
[C---:B------:R-:W-:Y:S01]  /*ac90*/  FFMA.FTZ R206, R202.reuse, R206, R221 ;  /* 0x000000cecace7223 */ /* 0x040fe200000100dd */
[----:B------:R-:W-:Y:S01]  /*aca0*/  @P3 FADD.FTZ R211, R211, R214 ;  /* 0x000000d6d3d33221 */ /* 0x000fe20000010000 */
[----:B------:R-:W-:Y:S01]  /*acb0*/  @P3 FFMA.FTZ R202, R202, R205, -R182 ;  /* 0x000000cdcaca3223 */ /* 0x000fe200000108b6 */
[-C--:B------:R-:W-:Y:S01]  /*acc0*/  FMUL.FTZ R205, R147, -R175.reuse ;  /* 0x800000af93cd7220 */ /* 0x080fe20000410000 */
[----:B------:R-:W-:Y:S01]  /*acd0*/  @P3 FADD.FTZ R203, R203, R212 ;  /* 0x000000d4cbcb3221 */ /* 0x000fe20000010000 */
[----:B------:R-:W-:Y:S01]  /*ace0*/  FSEL R179, R179, R206, !P3 ;  /* 0x000000ceb3b37208 */ /* 0x000fe20005800000 */
[-C--:B------:R-:W-:Y:S01]  /*acf0*/  FMUL.FTZ R225, R147, -R216.reuse ;  /* 0x800000d893e17220 */ /* 0x080fe20000410000 */
[C---:B------:R-:W-:Y:S01]  /*ad00*/  FFMA.FTZ R220, R142.reuse, R216, R205 ;  /* 0x000000d88edc7223 */ /* 0x040fe200000100cd */
[----:B------:R-:W0:Y:S01]  /*ad10*/  SHFL.UP PT, R214, R211, 0x8, RZ ;  /* 0x05000000d3d67989 */ /* 0x000e2200000e00ff */
[C---:B------:R-:W-:Y:S01]  /*ad20*/  FMUL.FTZ R182, R129.reuse, UR44 ;  /* 0x0000002c81b67c20 */ /* 0x040fe20008410000 */
[----:B------:R-:W-:Y:S01]  /*ad30*/  FMUL.FTZ R206, R129, UR43 ;  /* 0x0000002b81ce7c20 */ /* 0x000fe20008410000 */
[----:B------:R-:W-:Y:S01]  /*ad40*/  FFMA.FTZ R225, R142, R175, -R225 ;  /* 0x000000af8ee17223 */ /* 0x000fe200000108e1 */
[----:B------:R-:W1:Y:S01]  /*ad50*/  SHFL.UP PT, R205, R202, 0x8, RZ ;  /* 0x05000000cacd7989 */ /* 0x000e6200000e00ff */
[C---:B------:R-:W-:Y:S01]  /*ad60*/  FFMA.FTZ R221, R217.reuse, UR43, -R182 ;  /* 0x0000002bd9dd7c23 */ /* 0x040fe200080108b6 */
[----:B------:R-:W-:Y:S01]  /*ad70*/  FFMA.FTZ R223, R217, UR44, R206 ;  /* 0x0000002cd9df7c23 */ /* 0x000fe200080100ce */
[-C--:B------:R-:W-:Y:S01]  /*ad80*/  FMUL.FTZ R206, R152, -R220.reuse ;  /* 0x800000dc98ce7220 */ /* 0x080fe20000410000 */
        /* <DEDUP_REMOVED lines=10> */
[----:B------:R-:W-:Y:S01]  /*ae30*/  FMUL.FTZ R227, R150, -R223 ;  /* 0x800000df96e37220 */ /* 0x000fe20000410000 */
[----:B------:R-:W-:Y:S01]  /*ae40*/  FMUL.FTZ R224, R148, -R225 ;  /* 0x800000e194e07220 */ /* 0x000fe20000410000 */
[----:B------:R-:W-:Y:S01]  /*ae50*/  FMUL.FTZ R206, R150, -R181 ;  /* 0x800000b596ce7220 */ /* 0x000fe20000410000 */
[----:B------:R-:W-:Y:S01]  /*ae60*/  FMUL.FTZ R220, R148, -R221 ;  /* 0x800000dd94dc7220 */ /* 0x000fe20000410000 */
[C---:B------:R-:W-:Y:S01]  /*ae70*/  FFMA.FTZ R204, R154.reuse, R181, -R227 ;  /* 0x000000b59acc7223 */ /* 0x040fe200000108e3 */
[C---:B------:R-:W-:Y:S01]  /*ae80*/  FFMA.FTZ R224, R143.reuse, R221, R224 ;  /* 0x000000dd8fe07223 */ /* 0x040fe200000100e0 */
[----:B------:R-:W-:Y:S01]  /*ae90*/  FFMA.FTZ R206, R154, R223, R206 ;  /* 0x000000df9ace7223 */ /* 0x000fe200000100ce */
[----:B------:R-:W-:Y:S01]  /*aea0*/  FFMA.FTZ R181, R143, R225, -R220 ;  /* 0x000000e18fb57223 */ /* 0x000fe200000108dc */
[----:B0-----:R-:W-:Y:S01]  /*aeb0*/  FMUL.FTZ R225, R179, R214 ;  /* 0x000000d6b3e17220 */ /* 0x001fe20000410000 */
[----:B------:R-:W-:-:S02]  /*aec0*/  HADD2.F32 R125, -RZ, R125.H0_H0 ;  /* 0x2000007dff7d7230 */ /* 0x000fc40000004100 */
[C---:B-1----:R-:W-:Y:S01]  /*aed0*/  FMUL.FTZ R221, R179.reuse, R205 ;  /* 0x000000cdb3dd7220 */ /* 0x042fe20000410000 */
[----:B------:R-:W-:Y:S01]  /*aee0*/  HADD2.F32 R215, -RZ, R215.H0_H0 ;  /* 0x200000d7ffd77230 */ /* 0x000fe20000004100 */
[----:B------:R-:W-:Y:S01]  /*aef0*/  SHFL.IDX PT, R64, R64, RZ, 0x1f ;  /* 0x00001fff40407589 */ /* 0x000fe200000e0000 */
[----:B------:R-:W-:Y:S02]  /*af00*/  HADD2.F32 R124, -RZ, R124.H0_H0 ;  /* 0x2000007cff7c7230 */ /* 0x000fe40000004100 */
[-C--:B--2---:R-:W-:Y:S01]  /*af10*/  FMUL.FTZ R223, R179, R216.reuse ;  /* 0x000000d8b3df7220 */ /* 0x084fe20000410000 */
[C---:B------:R-:W-:Y:S01]  /*af20*/  FFMA.FTZ R216, R202.reuse, R216, R225 ;  /* 0x000000d8cad87223 */ /* 0x040fe200000100e1 */
[----:B------:R-:W-:Y:S01]  /*af30*/  FMUL.FTZ R225, R149, -R224 ;  /* 0x800000e095e17220 */ /* 0x000fe20000410000 */
[----:B------:R-:W-:Y:S01]  /*af40*/  VOTEU.ALL UP0, P4 ;  /* 0x00000000003f7886 */ /* 0x000fe20002000000 */
[-C--:B---3--:R-:W-:Y:S01]  /*af50*/  FMUL.FTZ R220, R179, R212.reuse ;  /* 0x000000d4b3dc7220 */ /* 0x088fe20000410000 */
[C---:B------:R-:W-:Y:S01]  /*af60*/  FFMA.FTZ R212, R202.reuse, R212, R221 ;  /* 0x000000d4cad47223 */ /* 0x040fe200000100dd */
[C---:B------:R-:W-:Y:S01]  /*af70*/  FFMA.FTZ R214, R202.reuse, R214, -R223 ;  /* 0x000000d6cad67223 */ /* 0x040fe200000108df */
[----:B------:R-:W-:Y:S01]  /*af80*/  FMUL.FTZ R223, R149, -R181 ;  /* 0x800000b595df7220 */ /* 0x000fe20000410000 */
[----:B------:R-:W-:Y:S01]  /*af90*/  @P3 FFMA.FTZ R202, R202, R205, -R220 ;  /* 0x000000cdcaca3223 */ /* 0x000fe200000108dc */
[----:B------:R-:W-:Y:S01]  /*afa0*/  @P3 FADD.FTZ R203, R203, R216 ;  /* 0x000000d8cbcb3221 */ /* 0x000fe20000010000 */
[----:B------:R-:W-:Y:S01]  /*afb0*/  FSEL R205, R179, R212, !P3 ;  /* 0x000000d4b3cd7208 */ /* 0x000fe20005800000 */
[----:B------:R-:W-:Y:S01]  /*afc0*/  @P3 FADD.FTZ R211, R211, R214 ;  /* 0x000000d6d3d33221 */ /* 0x000fe20000010000 */
[----:B------:R-:W-:Y:S01]  /*afd0*/  FMUL.FTZ R221, R128, UR43 ;  /* 0x0000002b80dd7c20 */ /* 0x000fe20008410000 */
[----:B------:R-:W0:Y:S01]  /*afe0*/  SHFL.UP PT, R212, R202, 0x10, RZ ;  /* 0x06000000cad47989 */ /* 0x000e2200000e00ff */
[----:B------:R-:W-:Y:S01]  /*aff0*/  FFMA.FTZ R227, R144, R224, R223 ;  /* 0x000000e090e37223 */ /* 0x000fe200000100df */
[----:B------:R-:W-:Y:S01]  /*b000*/  FMUL.FTZ R179, R128, UR44 ;  /* 0x0000002c80b37c20 */ /* 0x000fe20008410000 */
[----:B------:R-:W-:Y:S01]  /*b010*/  FFMA.FTZ R221, R218, UR44, R221 ;  /* 0x0000002cdadd7c23 */ /* 0x000fe200080100dd */
[----:B------:R-:W1:Y:S01]  /*b020*/  SHFL.UP PT, R224, R205, 0x10, RZ ;  /* 0x06000000cde07989 */ /* 0x000e6200000e00ff */
[----:B------:R-:W-:Y:S01]  /*b030*/  FFMA.FTZ R225, R144, R181, -R225 ;  /* 0x000000b590e17223 */ /* 0x000fe200000108e1 */
[----:B------:R-:W-:Y:S01]  /*b040*/  FFMA.FTZ R179, R218, UR43, -R179 ;  /* 0x0000002bdab37c23 */ /* 0x000fe200080108b3 */
[----:B------:R-:W-:Y:S01]  /*b050*/  FMUL.FTZ R181, R228, R221 ;  /* 0x000000dde4b57220 */ /* 0x000fe20000410000 */
[----:B------:R-:W2:Y:S01]  /*b060*/  SHFL.UP PT, R216, R203, 0x10, RZ ;  /* 0x06000000cbd87989 */ /* 0x000ea200000e00ff */
[----:B------:R-:W-:Y:S01]  /*b070*/  FMUL.FTZ R229, R150, -R227 ;  /* 0x800000e396e57220 */ /* 0x000fe20000410000 */
[----:B------:R-:W-:Y:S01]  /*b080*/  FMUL.FTZ R179, R228, R179 ;  /* 0x000000b3e4b37220 */ /* 0x000fe20000410000 */
[-C--:B------:R-:W-:Y:S01]  /*b090*/  FMUL.FTZ R214, R150, -R225.reuse ;  /* 0x800000e196d67220 */ /* 0x080fe20000410000 */
[----:B------:R-:W3:Y:S01]  /*b0a0*/  SHFL.UP PT, R223, R211, 0x10, RZ ;  /* 0x06000000d3df7989 */ /* 0x000ee200000e00ff */
[----:B------:R-:W-:Y:S01]  /*b0b0*/  FADD.FTZ R206, -R181, R206 ;  /* 0x000000ceb5ce7221 */ /* 0x000fe20000010100 */
[----:B------:R-:W-:Y:S01]  /*b0c0*/  FADD.FTZ R204, R179, R204 ;  /* 0x000000ccb3cc7221 */ /* 0x000fe20000010000 */
[C---:B------:R-:W-:Y:S01]  /*b0d0*/  FFMA.FTZ R229, R154.reuse, R225, -R229 ;  /* 0x000000e19ae57223 */ /* 0x040fe200000108e5 */
[----:B------:R-:W-:Y:S01]  /*b0e0*/  FFMA.FTZ R220, R154, R227, R214 ;  /* 0x000000e39adc7223 */ /* 0x000fe200000100d6 */
[C---:B------:R-:W-:Y:S01]  /*b0f0*/  FMUL.FTZ R230, R160.reuse, -R206 ;  /* 0x800000cea0e67220 */ /* 0x040fe20000410000 */
[CC--:B------:R-:W-:Y:S01]  /*b100*/  FMUL.FTZ R227, R160.reuse, -R204.reuse ;  /* 0x800000cca0e37220 */ /* 0x0c0fe20000410000 */
[CC--:B------:R-:W-:Y:S01]  /*b110*/  FMUL.FTZ R225, R160.reuse, -R229.reuse ;  /* 0x800000e5a0e17220 */ /* 0x0c0fe20000410000 */
[----:B------:R-:W-:Y:S01]  /*b120*/  ISETP.GE.AND P3, PT, R7, 0x10, PT ;  /* 0x000000100700780c */ /* 0x000fe20003f66270 */
[C---:B------:R-:W-:Y:S01]  /*b130*/  FFMA.FTZ R221, R159.reuse, R204, -R230 ;  /* 0x000000cc9fdd7223 */ /* 0x040fe200000108e6 */
[----:B------:R-:W-:Y:S01]  /*b140*/  FFMA.FTZ R204, R159, R206, R227 ;  /* 0x000000ce9fcc7223 */ /* 0x000fe200000100e3 */
[----:B------:R-:W-:Y:S01]  /*b150*/  FMUL.FTZ R214, R160, -R220 ;  /* 0x800000dca0d67220 */ /* 0x000fe20000410000 */
[----:B0-----:R-:W-:Y:S01]  /*b160*/  FMUL.FTZ R227, R205, R212 ;  /* 0x000000d4cde37220 */ /* 0x001fe20000410000 */
[----:B------:R-:W-:Y:S01]  /*b170*/  FFMA.FTZ R220, R159, R220, R225 ;  /* 0x000000dc9fdc7223 */ /* 0x000fe200000100e1 */
[----:B------:R-:W-:Y:S01]  /*b180*/  FADD.FTZ R230, R55, R55 ;  /* 0x0000003737e67221 */ /* 0x000fe20000010000 */
[----:B------:R-:W-:Y:S01]  /*b190*/  FFMA.FTZ R214, R159, R229, -R214 ;  /* 0x000000e59fd67223 */ /* 0x000fe200000108d6 */
[-C--:B-1----:R-:W-:Y:S01]  /*b1a0*/  FMUL.FTZ R225, R205, R224.reuse ;  /* 0x000000e0cde17220 */ /* 0x082fe20000410000 */
[----:B------:R-:W-:Y:S01]  /*b1b0*/  FFMA.FTZ R224, R202, R224, R227 ;  /* 0x000000e0cae07223 */ /* 0x000fe200000100e3 */
[----:B------:R-:W-:Y:S01]  /*b1c0*/  FMUL.FTZ R227, R158, -R220 ;  /* 0x800000dc9ee37220 */ /* 0x000fe20000410000 */
[----:B------:R-:W-:Y:S01]  /*b1d0*/  ISETP.NE.AND P6, PT, R235, 0x1f, PT ;  /* 0x0000001feb00780c */ /* 0x000fe20003fc5270 */
[----:B--2---:R-:W-:Y:S01]  /*b1e0*/  FMUL.FTZ R206, R205, R216 ;  /* 0x000000d8cdce7220 */ /* 0x004fe20000410000 */
[----:B------:R-:W-:Y:S01]  /*b1f0*/  @!UP0 ULEA UR42, UR7, UR17, 0x4 ;  /* 0x00000011072a8291 */ /* 0x000fe2000f8e203f */
[----:B------:R-:W-:Y:S01]  /*b200*/  BSSY B0, `(.L_x_13056) ;  /* 0x00000cf000007945 */ /* 0x000fe20003800000 */
[----:B------:R-:W-:Y:S01]  /*b210*/  ISETP.GT.U32.AND P5, PT, R235, 0xf, PT ;  /* 0x0000000feb00780c */ /* 0x000fe20003fa4070 */
[CC--:B---3--:R-:W-:Y:S01]  /*b220*/  FMUL.FTZ R229, R205.reuse, R223.reuse ;  /* 0x000000dfcde57220 */ /* 0x0c8fe20000410000 */
[----:B------:R-:W-:Y:S01]  /*b230*/  FFMA.FTZ R206, R202, R223, -R206 ;  /* 0x000000dfcace7223 */ /* 0x000fe200000108ce */
[----:B------:R-:W-:-:S02]  /*b240*/  FSEL R223, R205, R224, !P3 ;  /* 0x000000e0cddf7208 */ /* 0x000fc40005800000 */
[C---:B------:R-:W-:Y:S01]  /*b250*/  FFMA.FTZ R216, R202.reuse, R216, R229 ;  /* 0x000000d8cad87223 */ /* 0x040fe200000100e5 */
[----:B------:R-:W-:Y:S01]  /*b260*/  @P3 FFMA.FTZ R202, R202, R212, -R225 ;  /* 0x000000d4caca3223 */ /* 0x000fe200000108e1 */
[----:B------:R-:W-:Y:S01]  /*b270*/  @P3 FADD.FTZ R211, R211, R206 ;  /* 0x000000ced3d33221 */ /* 0x000fe20000010000 */
[----:B------:R-:W-:Y:S01]  /*b280*/  FMUL.FTZ R206, R125, UR44 ;  /* 0x0000002c7dce7c20 */ /* 0x000fe20008410000 */
[----:B------:R-:W-:Y:S01]  /*b290*/  @P3 FADD.FTZ R203, R203, R216 ;  /* 0x000000d8cbcb3221 */ /* 0x000fe20000010000 */
[----:B------:R-:W-:Y:S01]  /*b2a0*/  FMUL.FTZ R216, R125, UR43 ;  /* 0x0000002b7dd87c20 */ /* 0x000fe20008410000 */
[----:B------:R-:W0:Y:S01]  /*b2b0*/  SHFL.UP PT, R223, R223, 0x1, RZ ;  /* 0x04200000dfdf7989 */ /* 0x000e2200000e00ff */
[----:B------:R-:W-:Y:S01]  /*b2c0*/  FADD.FTZ R212, R56, R56 ;  /* 0x0000003838d47221 */ /* 0x000fe20000010000 */
[C---:B------:R-:W-:Y:S01]  /*b2d0*/  FFMA.FTZ R225, R215.reuse, UR43, -R206 ;  /* 0x0000002bd7e17c23 */ /* 0x040fe200080108ce */
[----:B------:R-:W-:Y:S01]  /*b2e0*/  FFMA.FTZ R205, R215, UR44, R216 ;  /* 0x0000002cd7cd7c23 */ /* 0x000fe200080100d8 */
[----:B------:R-:W1:Y:S01]  /*b2f0*/  SHFL.UP PT, R202, R202, 0x1, RZ ;  /* 0x04200000caca7989 */ /* 0x000e6200000e00ff */
[----:B------:R-:W-:-:S02]  /*b300*/  HADD2.F32 R216, -RZ, R131.H0_H0 ;  /* 0x20000083ffd87230 */ /* 0x000fc40000004100 */
[C---:B------:R-:W-:Y:S01]  /*b310*/  FMUL.FTZ R206, R212.reuse, R225 ;  /* 0x000000e1d4ce7220 */ /* 0x040fe20000410000 */
[----:B------:R-:W-:Y:S01]  /*b320*/  FMUL.FTZ R205, R212, R205 ;  /* 0x000000cdd4cd7220 */ /* 0x000fe20000410000 */
[----:B------:R2:W3:Y:S01]  /*b330*/  SHFL.UP PT, R224, R203, 0x1, RZ ;  /* 0x04200000cbe07989 */ /* 0x0004e200000e00ff */
[----:B------:R-:W-:Y:S01]  /*b340*/  FMUL.FTZ R131, R124, UR44 ;  /* 0x0000002c7c837c20 */ /* 0x000fe20008410000 */
[----:B------:R-:W-:Y:S01]  /*b350*/  ISETP.GT.U32.AND P3, PT, R235, 0x1b, PT ;  /* 0x0000001beb00780c */ /* 0x000fe20003f64070 */
[----:B------:R-:W-:Y:S01]  /*b360*/  FADD.FTZ R225, -R205, R204 ;  /* 0x000000cccde17221 */ /* 0x000fe20000010100 */
[----:B------:R-:W4:Y:S01]  /*b370*/  SHFL.UP PT, R211, R211, 0x1, RZ ;  /* 0x04200000d3d37989 */ /* 0x000f2200000e00ff */
[----:B------:R-:W-:Y:S01]  /*b380*/  FADD.FTZ R204, R206, R221 ;  /* 0x000000ddcecc7221 */ /* 0x000fe20000010000 */
[----:B------:R-:W-:Y:S01]  /*b390*/  FMUL.FTZ R221, R124, UR43 ;  /* 0x0000002b7cdd7c20 */ /* 0x000fe20008410000 */
[----:B------:R-:W-:Y:S01]  /*b3a0*/  FMUL.FTZ R232, R158, -R225 ;  /* 0x800000e19ee87220 */ /* 0x000fe20000410000 */
[----:B------:R-:W-:-:S02]  /*b3b0*/  FFMA.FTZ R131, R216, UR43, -R131 ;  /* 0x0000002bd8837c23 */ /* 0x000fc40008010883 */
[----:B------:R-:W-:Y:S01]  /*b3c0*/  FFMA.FTZ R221, R216, UR44, R221 ;  /* 0x0000002cd8dd7c23 */ /* 0x000fe200080100dd */
[-C--:B------:R-:W-:Y:S01]  /*b3d0*/  FFMA.FTZ R232, R157, R204.reuse, -R232 ;  /* 0x000000cc9de87223 */ /* 0x080fe200000108e8 */
[----:B------:R-:W-:Y:S01]  /*b3e0*/  FMUL.FTZ R204, R158, -R204 ;  /* 0x800000cc9ecc7220 */ /* 0x000fe20000410000 */
[C---:B--2---:R-:W-:Y:S01]  /*b3f0*/  FMUL.FTZ R203, R230.reuse, R131 ;  /* 0x00000083e6cb7220 */ /* 0x044fe20000410000 */
[----:B0-----:R-:W-:Y:S02]  /*b400*/  FMUL.FTZ R131, R223, R65 ;  /* 0x00000041df837220 */ /* 0x001fe40000410000 */
[----:B------:R-:W-:Y:S01]  /*b410*/  FFMA.FTZ R225, R157, R225, R204 ;  /* 0x000000e19de17223 */ /* 0x000fe200000100cc */
[----:B------:R-:W-:Y:S01]  /*b420*/  FMUL.FTZ R223, R223, R64 ;  /* 0x00000040dfdf7220 */ /* 0x000fe20000410000 */
[----:B------:R-:W-:Y:S01]  /*b430*/  FMUL.FTZ R204, R230, R221 ;  /* 0x000000dde6cc7220 */ /* 0x000fe20000410000 */
[CC--:B------:R-:W-:Y:S01]  /*b440*/  FFMA.FTZ R221, R157.reuse, R214.reuse, -R227 ;  /* 0x000000d69ddd7223 */ /* 0x0c0fe200000108e3 */
[----:B------:R-:W-:Y:S01]  /*b450*/  FMUL.FTZ R214, R158, -R214 ;  /* 0x800000d69ed67220 */ /* 0x000fe20000410000 */
[C---:B-1----:R-:W-:Y:S01]  /*b460*/  FFMA.FTZ R223, R202.reuse, R65, R223 ;  /* 0x00000041cadf7223 */ /* 0x042fe200000100df */
[----:B------:R-:W-:Y:S01]  /*b470*/  FFMA.FTZ R202, R202, R64, -R131 ;  /* 0x00000040caca7223 */ /* 0x000fe20000010883 */
[----:B------:R-:W-:Y:S01]  /*b480*/  FADD.FTZ R225, -R204, R225 ;  /* 0x000000e1cce17221 */ /* 0x000fe20000010100 */
[----:B------:R-:W-:Y:S01]  /*b490*/  FFMA.FTZ R247, R157, R220, R214 ;  /* 0x000000dc9df77223 */ /* 0x000fe200000100d6 */
[----:B---3--:R-:W-:Y:S01]  /*b4a0*/  @P2 FADD.FTZ R65, R224, R223 ;  /* 0x000000dfe0412221 */ /* 0x008fe20000010000 */
[C---:B------:R-:W-:Y:S01]  /*b4b0*/  FMUL.FTZ R224, R156.reuse, -R221 ;  /* 0x800000dd9ce07220 */ /* 0x040fe20000410000 */
[----:B----4-:R-:W-:Y:S01]  /*b4c0*/  @P2 FADD.FTZ R64, R211, R202 ;  /* 0x000000cad3402221 */ /* 0x010fe20000010000 */
[----:B------:R-:W-:Y:S01]  /*b4d0*/  FMUL.FTZ R214, R156, -R247 ;  /* 0x800000f79cd67220 */ /* 0x000fe20000410000 */
[----:B------:R-:W-:Y:S01]  /*b4e0*/  FMUL.FTZ R211, R67, R65 ;  /* 0x0000004143d37220 */ /* 0x000fe20000410000 */
[----:B------:R-:W-:Y:S01]  /*b4f0*/  FFMA.FTZ R247, R155, R247, R224 ;  /* 0x000000f79bf77223 */ /* 0x000fe200000100e0 */
[-C--:B------:R-:W-:Y:S01]  /*b500*/  FMUL.FTZ R220, R67, R64.reuse ;  /* 0x0000004043dc7220 */ /* 0x080fe20000410000 */
[----:B------:R-:W-:Y:S01]  /*b510*/  FFMA.FTZ R241, R155, R221, -R214 ;  /* 0x000000dd9bf17223 */ /* 0x000fe200000108d6 */
[----:B------:R-:W-:Y:S01]  /*b520*/  FFMA.FTZ R214, R66, R64, -R211 ;  /* 0x0000004042d67223 */ /* 0x000fe200000108d3 */
[----:B------:R-:W-:-:S02]  /*b530*/  HADD2.F32 R64, -RZ, R122.H0_H0 ;  /* 0x2000007aff407230 */ /* 0x000fc40000004100 */
[----:B------:R-:W-:Y:S01]  /*b540*/  FFMA.FTZ R220, R66, R65, R220 ;  /* 0x0000004142dc7223 */ /* 0x000fe200000100dc */
[----:B------:R-:W-:Y:S01]  /*b550*/  FADD.FTZ R232, R203, R232 ;  /* 0x000000e8cbe87221 */ /* 0x000fe20000010000 */
[----:B------:R-:W-:Y:S01]  /*b560*/  FADD.FTZ R213, R213, R214 ;  /* 0x000000d6d5d57221 */ /* 0x000fe20000010000 */
[C---:B------:R-:W-:Y:S01]  /*b570*/  FMUL.FTZ R234, R156.reuse, -R225 ;  /* 0x800000e19cea7220 */ /* 0x040fe20000410000 */
[----:B------:R-:W-:Y:S01]  /*b580*/  FADD.FTZ R122, RZ, R220 ;  /* 0x000000dcff7a7221 */ /* 0x000fe20000010000 */
[----:B------:R-:W-:Y:S02]  /*b590*/  HADD2.F32 R65, -RZ, R123.H0_H0 ;  /* 0x2000007bff417230 */ /* 0x000fe40000004100 */
[-C--:B------:R-:W-:Y:S01]  /*b5a0*/  FMUL.FTZ R224, R156, R213.reuse ;  /* 0x000000d59ce07220 */ /* 0x080fe20000410000 */
[----:B------:R-:W-:Y:S01]  /*b5b0*/  FMUL.FTZ R66, R64, UR44 ;  /* 0x0000002c40427c20 */ /* 0x000fe20008410000 */
[-C--:B------:R-:W-:Y:S01]  /*b5c0*/  FMUL.FTZ R220, R156, R122.reuse ;  /* 0x0000007a9cdc7220 */ /* 0x080fe20000410000 */
[----:B------:R-:W-:Y:S01]  /*b5d0*/  FMUL.FTZ R214, R64, UR43 ;  /* 0x0000002b40d67c20 */ /* 0x000fe20008410000 */
[C---:B------:R-:W-:Y:S01]  /*b5e0*/  FFMA.FTZ R123, R155.reuse, R122, R224 ;  /* 0x0000007a9b7b7223 */ /* 0x040fe200000100e0 */
[CC--:B------:R-:W-:Y:S01]  /*b5f0*/  FFMA.FTZ R131, R155.reuse, R232.reuse, -R234 ;  /* 0x000000e89b837223 */ /* 0x0c0fe200000108ea */
[----:B------:R-:W-:Y:S01]  /*b600*/  FFMA.FTZ R220, R155, R213, -R220 ;  /* 0x000000d59bdc7223 */ /* 0x000fe200000108dc */
[----:B------:R-:W-:Y:S01]  /*b610*/  FMUL.FTZ R232, R156, -R232 ;  /* 0x800000e89ce87220 */ /* 0x000fe20000410000 */
[C---:B------:R-:W-:Y:S01]  /*b620*/  FFMA.FTZ R67, R65.reuse, UR43, -R66 ;  /* 0x0000002b41437c23 */ /* 0x040fe20008010842 */
[----:B------:R-:W-:Y:S01]  /*b630*/  FFMA.FTZ R223, R65, UR44, R214 ;  /* 0x0000002c41df7c23 */ /* 0x000fe200080100d6 */
[----:B------:R-:W-:Y:S01]  /*b640*/  FADD.FTZ R123, RZ, R123 ;  /* 0x0000007bff7b7221 */ /* 0x000fe20000010000 */
[C---:B------:R-:W-:Y:S01]  /*b650*/  FMUL.FTZ R66, R64.reuse, R122 ;  /* 0x0000007a40427220 */ /* 0x040fe20000410000 */
[----:B------:R-:W-:Y:S01]  /*b660*/  FFMA.FTZ R214, R107, R39, R220 ;  /* 0x000000276bd67223 */ /* 0x000fe200000100dc */
[----:B------:R-:W-:Y:S01]  /*b670*/  FFMA.FTZ R202, R155, R225, R232 ;  /* 0x000000e19bca7223 */ /* 0x000fe200000100e8 */
[----:B------:R-:W-:Y:S01]  /*b680*/  FMUL.FTZ R221, R64, R213 ;  /* 0x000000d540dd7220 */ /* 0x000fe20000410000 */
[C---:B------:R-:W-:Y:S01]  /*b690*/  FMUL.FTZ R225, R124.reuse, R123 ;  /* 0x0000007b7ce17220 */ /* 0x040fe20000410000 */
[C---:B------:R-:W-:Y:S01]  /*b6a0*/  FFMA.FTZ R211, R65.reuse, R213, -R66 ;  /* 0x000000d541d37223 */ /* 0x040fe20000010842 */
[----:B------:R-:W-:Y:S01]  /*b6b0*/  FMUL.FTZ R64, R124, R214 ;  /* 0x000000d67c407220 */ /* 0x000fe20000410000 */
[----:B------:R-:W-:Y:S01]  /*b6c0*/  FADD.FTZ R232, R54, R54 ;  /* 0x0000003636e87221 */ /* 0x000fe20000010000 */
[----:B------:R-:W-:Y:S01]  /*b6d0*/  FFMA.FTZ R65, R65, R122, R221 ;  /* 0x0000007a41417223 */ /* 0x000fe200000100dd */
[C---:B------:R-:W-:Y:S01]  /*b6e0*/  FFMA.FTZ R124, R216.reuse, R214, -R225 ;  /* 0x000000d6d87c7223 */ /* 0x040fe200000108e1 */
[----:B------:R-:W-:Y:S01]  /*b6f0*/  FFMA.FTZ R216, R216, R123, R64 ;  /* 0x0000007bd8d87223 */ /* 0x000fe20000010040 */
[----:B------:R-:W-:Y:S01]  /*b700*/  FFMA.FTZ R211, R232, R211, RZ ;  /* 0x000000d3e8d37223 */ /* 0x000fe200000100ff */
[C---:B------:R-:W-:Y:S01]  /*b710*/  FMUL.FTZ R64, R122.reuse, UR44 ;  /* 0x0000002c7a407c20 */ /* 0x040fe20008410000 */
[----:B------:R-:W-:Y:S01]  /*b720*/  FMUL.FTZ R66, R122, UR43 ;  /* 0x0000002b7a427c20 */ /* 0x000fe20008410000 */
[----:B------:R-:W-:Y:S01]  /*b730*/  FFMA.FTZ R221, -R232, R65, RZ ;  /* 0x00000041e8dd7223 */ /* 0x000fe200000101ff */
[----:B------:R-:W-:Y:S01]  /*b740*/  FFMA.FTZ R65, R230, R124, R211 ;  /* 0x0000007ce6417223 */ /* 0x000fe200000100d3 */
[C---:B------:R-:W-:Y:S01]  /*b750*/  FFMA.FTZ R225, R213.reuse, UR43, -R64 ;  /* 0x0000002bd5e17c23 */ /* 0x040fe20008010840 */
[----:B------:R-:W-:Y:S01]  /*b760*/  FMUL.FTZ R211, R158, R123 ;  /* 0x0000007b9ed37220 */ /* 0x000fe20000410000 */
[----:B------:R-:W-:Y:S01]  /*b770*/  FMUL.FTZ R224, R232, R67 ;  /* 0x00000043e8e07220 */ /* 0x000fe20000410000 */
[-C--:B------:R-:W-:Y:S01]  /*b780*/  FMUL.FTZ R64, R158, R214.reuse ;  /* 0x000000d69e407220 */ /* 0x080fe20000410000 */
[----:B------:R-:W-:Y:S01]  /*b790*/  FFMA.FTZ R67, R213, UR44, R66 ;  /* 0x0000002cd5437c23 */ /* 0x000fe20008010042 */
[C---:B------:R-:W-:Y:S01]  /*b7a0*/  FFMA.FTZ R211, R157.reuse, R214, -R211 ;  /* 0x000000d69dd37223 */ /* 0x040fe200000108d3 */
[C---:B------:R-:W-:Y:S01]  /*b7b0*/  FMUL.FTZ R223, R232.reuse, R223 ;  /* 0x000000dfe8df7220 */ /* 0x040fe20000410000 */
[C---:B------:R-:W-:Y:S01]  /*b7c0*/  FMUL.FTZ R234, R232.reuse, R225 ;  /* 0x000000e1e8ea7220 */ /* 0x040fe20000410000 */
[----:B------:R-:W-:Y:S01]  /*b7d0*/  FFMA.FTZ R64, R157, R123, R64 ;  /* 0x0000007b9d407223 */ /* 0x000fe20000010040 */
[----:B------:R-:W-:Y:S01]  /*b7e0*/  FFMA.FTZ R232, -R232, R67, -RZ ;  /* 0x00000043e8e87223 */ /* 0x000fe200000109ff */
[----:B------:R-:W-:Y:S01]  /*b7f0*/  FFMA.FTZ R67, -R230, R216, R221 ;  /* 0x000000d8e6437223 */ /* 0x000fe200000101dd */
[----:B------:R-:W-:Y:S01]  /*b800*/  FFMA.FTZ R216, R108, R40, R211 ;  /* 0x000000286cd87223 */ /* 0x000fe200000100d3 */
[----:B------:R-:W-:Y:S01]  /*b810*/  FADD.FTZ R124, RZ, R64 ;  /* 0x00000040ff7c7221 */ /* 0x000fe20000010000 */
[C---:B------:R-:W-:Y:S01]  /*b820*/  FMUL.FTZ R221, R123.reuse, UR44 ;  /* 0x0000002c7bdd7c20 */ /* 0x040fe20008410000 */
[----:B------:R-:W-:Y:S01]  /*b830*/  FMUL.FTZ R225, R123, UR43 ;  /* 0x0000002b7be17c20 */ /* 0x000fe20008410000 */
[C---:B------:R-:W-:Y:S01]  /*b840*/  FMUL.FTZ R66, R160.reuse, R216 ;  /* 0x000000d8a0427220 */ /* 0x040fe20000410000 */
[-C--:B------:R-:W-:Y:S01]  /*b850*/  FMUL.FTZ R64, R160, R124.reuse ;  /* 0x0000007ca0407220 */ /* 0x080fe20000410000 */
[C---:B------:R-:W-:Y:S01]  /*b860*/  FMUL.FTZ R220, R125.reuse, R124 ;  /* 0x0000007c7ddc7220 */ /* 0x040fe20000410000 */
[----:B------:R-:W-:Y:S01]  /*b870*/  FMUL.FTZ R125, R125, R216 ;  /* 0x000000d87d7d7220 */ /* 0x000fe20000410000 */
[----:B------:R-:W-:Y:S01]  /*b880*/  FFMA.FTZ R221, R214, UR43, -R221 ;  /* 0x0000002bd6dd7c23 */ /* 0x000fe200080108dd */
[C---:B------:R-:W-:Y:S01]  /*b890*/  FFMA.FTZ R66, R159.reuse, R124, R66 ;  /* 0x0000007c9f427223 */ /* 0x040fe20000010042 */
[----:B------:R-:W-:Y:S01]  /*b8a0*/  FFMA.FTZ R64, R159, R216, -R64 ;  /* 0x000000d89f407223 */ /* 0x000fe20000010840 */
[C---:B------:R-:W-:Y:S01]  /*b8b0*/  FFMA.FTZ R238, R215.reuse, R124, R125 ;  /* 0x0000007cd7ee7223 */ /* 0x040fe2000001007d */
[----:B------:R-:W-:Y:S01]  /*b8c0*/  FMUL.FTZ R211, R230, R221 ;  /* 0x000000dde6d37220 */ /* 0x000fe20000410000 */
[----:B------:R-:W-:Y:S01]  /*b8d0*/  FFMA.FTZ R220, R215, R216, -R220 ;  /* 0x000000d8d7dc7223 */ /* 0x000fe200000108dc */
[----:B------:R-:W-:Y:S01]  /*b8e0*/  FADD.FTZ R125, RZ, R66 ;  /* 0x00000042ff7d7221 */ /* 0x000fe20000010000 */
[----:B------:R-:W-:Y:S01]  /*b8f0*/  FFMA.FTZ R215, R109, R41, R64 ;  /* 0x000000296dd77223 */ /* 0x000fe20000010040 */
[----:B------:R-:W-:Y:S01]  /*b900*/  FMUL.FTZ R221, R124, UR44 ;  /* 0x0000002c7cdd7c20 */ /* 0x000fe20008410000 */
[----:B------:R-:W-:Y:S01]  /*b910*/  FFMA.FTZ R225, R214, UR44, R225 ;  /* 0x0000002cd6e17c23 */ /* 0x000fe200080100e1 */
[C---:B------:R-:W-:Y:S01]  /*b920*/  FMUL.FTZ R227, R128.reuse, R125 ;  /* 0x0000007d80e37220 */ /* 0x040fe20000410000 */
[----:B------:R-:W-:Y:S01]  /*b930*/  FMUL.FTZ R128, R128, R215 ;  /* 0x000000d780807220 */ /* 0x000fe20000410000 */
[----:B------:R-:W-:Y:S01]  /*b940*/  FFMA.FTZ R221, R216, UR43, -R221 ;  /* 0x0000002bd8dd7c23 */ /* 0x000fe200080108dd */
[----:B------:R-:W-:Y:S01]  /*b950*/  FFMA.FTZ R230, -R230, R225, -RZ ;  /* 0x000000e1e6e67223 */ /* 0x000fe200000109ff */
[----:B------:R-:W-:Y:S01]  /*b960*/  FFMA.FTZ R67, -R212, R238, R67 ;  /* 0x000000eed4437223 */ /* 0x000fe20000010143 */
[----:B------:R-:W-:Y:S01]  /*b970*/  FMUL.FTZ R225, R124, UR43 ;  /* 0x0000002b7ce17c20 */ /* 0x000fe20008410000 */
[----:B------:R-:W-:Y:S01]  /*b980*/  FFMA.FTZ R128, R218, R125, R128 ;  /* 0x0000007dda807223 */ /* 0x000fe20000010080 */
[----:B------:R-:W-:Y:S01]  /*b990*/  FMUL.FTZ R233, R212, R221 ;  /* 0x000000ddd4e97220 */ /* 0x000fe20000410000 */
[C---:B------:R-:W-:Y:S01]  /*b9a0*/  FMUL.FTZ R221, R150.reuse, R215 ;  /* 0x000000d796dd7220 */ /* 0x040fe20000410000 */
[----:B------:R-:W-:Y:S01]  /*b9b0*/  FMUL.FTZ R64, R150, R125 ;  /* 0x0000007d96407220 */ /* 0x000fe20000410000 */
[----:B------:R-:W-:Y:S01]  /*b9c0*/  FFMA.FTZ R225, R216, UR44, R225 ;  /* 0x0000002cd8e17c23 */ /* 0x000fe200080100e1 */
[----:B------:R-:W-:Y:S01]  /*b9d0*/  FFMA.FTZ R227, R218, R215, -R227 ;  /* 0x000000d7dae37223 */ /* 0x000fe200000108e3 */
[----:B------:R-:W-:Y:S01]  /*b9e0*/  FFMA.FTZ R67, -R228, R128, R67 ;  /* 0x00000080e4437223 */ /* 0x000fe20000010143 */
[C---:B------:R-:W-:Y:S01]  /*b9f0*/  FMUL.FTZ R66, R125.reuse, UR44 ;  /* 0x0000002c7d427c20 */ /* 0x040fe20008410000 */
[----:B------:R-:W-:Y:S01]  /*ba00*/  FMUL.FTZ R218, R125, UR43 ;  /* 0x0000002b7dda7c20 */ /* 0x000fe20008410000 */
[C---:B------:R-:W-:Y:S01]  /*ba10*/  FFMA.FTZ R128, R154.reuse, R125, R221 ;  /* 0x0000007d9a807223 */ /* 0x040fe200000100dd */
[----:B------:R-:W-:Y:S01]  /*ba20*/  FFMA.FTZ R221, R154, R215, -R64 ;  /* 0x000000d79add7223 */ /* 0x000fe20000010840 */
[C---:B------:R-:W-:Y:S01]  /*ba30*/  FFMA.FTZ R65, R212.reuse, R220, R65 ;  /* 0x000000dcd4417223 */ /* 0x040fe20000010041 */
[----:B------:R-:W-:Y:S01]  /*ba40*/  FFMA.FTZ R212, -R212, R225, -RZ ;  /* 0x000000e1d4d47223 */ /* 0x000fe200000109ff */
[C---:B------:R-:W-:Y:S01]  /*ba50*/  FFMA.FTZ R231, R215.reuse, UR43, -R66 ;  /* 0x0000002bd7e77c23 */ /* 0x040fe20008010842 */
[----:B------:R-:W-:Y:S01]  /*ba60*/  FFMA.FTZ R225, R215, UR44, R218 ;  /* 0x0000002cd7e17c23 */ /* 0x000fe200080100da */
[----:B------:R-:W-:Y:S01]  /*ba70*/  FADD.FTZ R128, RZ, R128 ;  /* 0x00000080ff807221 */ /* 0x000fe20000010000 */
[----:B------:R-:W-:Y:S01]  /*ba80*/  FFMA.FTZ R218, R110, R42, R221 ;  /* 0x0000002a6eda7223 */ /* 0x000fe200000100dd */
[C---:B------:R-:W-:Y:S01]  /*ba90*/  FFMA.FTZ R65, R228.reuse, R227, R65 ;  /* 0x000000e3e4417223 */ /* 0x040fe20000010041 */
        /* <DEDUP_REMOVED lines=16> */
[C---:B------:R-:W-:Y:S01]  /*bba0*/  FMUL.FTZ R227, R130.reuse, R129 ;  /* 0x0000008182e37220 */ /* 0x040fe20000410000 */
[-C--:B------:R-:W-:Y:S01]  /*bbb0*/  FMUL.FTZ R130, R130, R217.reuse ;  /* 0x000000d982827220 */ /* 0x080fe20000410000 */
[C---:B------:R-:W-:Y:S01]  /*bbc0*/  FMUL.FTZ R66, R148.reuse, R217 ;  /* 0x000000d994427220 */ /* 0x040fe20000410000 */
[----:B------:R-:W-:Y:S01]  /*bbd0*/  FMUL.FTZ R64, R148, R129 ;  /* 0x0000008194407220 */ /* 0x000fe20000410000 */
[C---:B------:R-:W-:Y:S01]  /*bbe0*/  FFMA.FTZ R227, R168.reuse, R217, -R227 ;  /* 0x000000d9a8e37223 */ /* 0x040fe200000108e3 */
[-C--:B------:R-:W-:Y:S01]  /*bbf0*/  FFMA.FTZ R130, R168, R129.reuse, R130 ;  /* 0x00000081a8827223 */ /* 0x080fe20000010082 */
[C---:B------:R-:W-:Y:S01]  /*bc00*/  FFMA.FTZ R66, R143.reuse, R129, R66 ;  /* 0x000000818f427223 */ /* 0x040fe20000010042 */
[----:B------:R-:W-:Y:S01]  /*bc10*/  FFMA.FTZ R221, R218, UR43, -R221 ;  /* 0x0000002bdadd7c23 */ /* 0x000fe200080108dd */
[C---:B------:R-:W-:Y:S01]  /*bc20*/  FFMA.FTZ R238, R222.reuse, R227, R65 ;  /* 0x000000e3deee7223 */ /* 0x040fe20000010041 */
[----:B------:R-:W-:Y:S01]  /*bc30*/  FFMA.FTZ R240, -R222, R130, R67 ;  /* 0x00000082def07223 */ /* 0x000fe20000010143 */
[----:B------:R-:W-:Y:S01]  /*bc40*/  FFMA.FTZ R65, R143, R217, -R64 ;  /* 0x000000d98f417223 */ /* 0x000fe20000010840 */
[----:B------:R-:W-:Y:S01]  /*bc50*/  FADD.FTZ R130, RZ, R66 ;  /* 0x00000042ff827221 */ /* 0x000fe20000010000 */
[C---:B------:R-:W-:Y:S01]  /*bc60*/  FMUL.FTZ R64, R129.reuse, UR44 ;  /* 0x0000002c81407c20 */ /* 0x040fe20008410000 */
[----:B------:R-:W-:Y:S01]  /*bc70*/  FFMA.FTZ R225, R218, UR44, R225 ;  /* 0x0000002cdae17c23 */ /* 0x000fe200080100e1 */
[----:B------:R-:W-:Y:S01]  /*bc80*/  FMUL.FTZ R66, R129, UR43 ;  /* 0x0000002b81427c20 */ /* 0x000fe20008410000 */
[----:B------:R-:W-:Y:S01]  /*bc90*/  FFMA.FTZ R220, R112, R44, R65 ;  /* 0x0000002c70dc7223 */ /* 0x000fe20000010041 */
[----:B------:R-:W-:Y:S01]  /*bca0*/  FMUL.FTZ R168, R219, R130 ;  /* 0x00000082dba87220 */ /* 0x000fe20000410000 */
[C---:B------:R-:W-:Y:S01]  /*bcb0*/  FMUL.FTZ R221, R226.reuse, R221 ;  /* 0x000000dde2dd7220 */ /* 0x040fe20000410000 */
[C---:B------:R-:W-:Y:S01]  /*bcc0*/  FFMA.FTZ R229, R217.reuse, UR43, -R64 ;  /* 0x0000002bd9e57c23 */ /* 0x040fe20008010840 */
[----:B------:R-:W-:Y:S01]  /*bcd0*/  FFMA.FTZ R226, -R226, R225, -RZ ;  /* 0x000000e1e2e27223 */ /* 0x000fe200000109ff */
[----:B------:R-:W-:Y:S01]  /*bce0*/  FFMA.FTZ R65, R217, UR44, R66 ;  /* 0x0000002cd9417c23 */ /* 0x000fe20008010042 */
[----:B------:R-:W-:Y:S01]  /*bcf0*/  FADD.FTZ R225, R60, R60 ;  /* 0x0000003c3ce17221 */ /* 0x000fe20000010000 */
[-C--:B------:R-:W-:Y:S01]  /*bd00*/  FMUL.FTZ R219, R219, R220.reuse ;  /* 0x000000dcdbdb7220 */ /* 0x080fe20000410000 */
[C---:B------:R-:W-:Y:S01]  /*bd10*/  FFMA.FTZ R168, R135.reuse, R220, -R168 ;  /* 0x000000dc87a87223 */ /* 0x040fe200000108a8 */
[----:B------:R-:W-:Y:S01]  /*bd20*/  HFMA2.MMA R64, -RZ, RZ, 1.875, 0 ;  /* 0x3f800000ff407435 */ /* 0x000fe200000001ff */
[C---:B------:R-:W-:Y:S01]  /*bd30*/  FMUL.FTZ R229, R222.reuse, R229 ;  /* 0x000000e5dee57220 */ /* 0x040fe20000410000 */
[----:B------:R-:W-:Y:S01]  /*bd40*/  FFMA.FTZ R222, -R222, R65, -RZ ;  /* 0x00000041dede7223 */ /* 0x000fe200000109ff */
[----:B------:R-:W-:Y:S01]  /*bd50*/  FFMA.FTZ R219, R135, R130, R219 ;  /* 0x0000008287db7223 */ /* 0x000fe200000100db */
[----:B------:R-:W-:Y:S01]  /*bd60*/  FFMA.FTZ R238, R225, R168, R238 ;  /* 0x000000a8e1ee7223 */ /* 0x000fe200000100ee */
[----:B------:R-:W-:-:S02]  /*bd70*/  MOV R65, RZ ;  /* 0x000000ff00417202 */ /* 0x000fc40000000f00 */
[----:B------:R-:W-:Y:S01]  /*bd80*/  CS2R R66, SRZ ;  /* 0x0000000000427805 */ /* 0x000fe2000001ff00 */
[----:B------:R-:W-:Y:S01]  /*bd90*/  FADD.FTZ R168, R224, R131 ;  /* 0x00000083e0a87221 */ /* 0x000fe20000010000 */
[----:B------:R-:W-:Y:S01]  /*bda0*/  FADD.FTZ R135, -R223, R202 ;  /* 0x000000cadf877221 */ /* 0x000fe20000010100 */
[----:B------:R-:W-:Y:S01]  /*bdb0*/  FFMA.FTZ R240, -R225, R219, R240 ;  /* 0x000000dbe1f07223 */ /* 0x000fe200000101f0 */
[----:B------:R0:W1:Y:S01]  /*bdc0*/  SHFL.DOWN PT, R244, R241, 0x1, 0x1f ;  /* 0x08201f00f1f47f89 */ /* 0x00006200000e0000 */
[----:B------:R-:W-:-:S03]  /*bdd0*/  ISETP.GT.U32.AND P2, PT, R235, 0x1d, PT ;  /* 0x0000001deb00780c */ /* 0x000fc60003f44070 */
        /* <DEDUP_REMOVED lines=17> */
.L_x_13057:
[----:B------:R-:W-:Y:S05]  /*bef0*/  BSYNC B0 ;  /* 0x0000000000007941 */ /* 0x000fea0003800000 */
.L_x_13056:
        /* <DEDUP_REMOVED lines=17> */
.L_x_13059:
[----:B------:R-:W-:Y:S05]  /*c010*/  BSYNC B0 ;  /* 0x0000000000007941 */ /* 0x000fea0003800000 */
.L_x_13058:
        /* <DEDUP_REMOVED lines=17> */
.L_x_13061:
[----:B------:R-:W-:Y:S05]  /*c130*/  BSYNC B0 ;  /* 0x0000000000007941 */ /* 0x000fea0003800000 */
.L_x_13060:
        /* <DEDUP_REMOVED lines=17> */
.L_x_13063:
[----:B------:R-:W-:Y:S05]  /*c250*/  BSYNC B0 ;  /* 0x0000000000007941 */ /* 0x000fea0003800000 */
.L_x_13062:
        /* <DEDUP_REMOVED lines=17> */
.L_x_13065:
[----:B------:R-:W-:Y:S05]  /*c370*/  BSYNC B0 ;  /* 0x0000000000007941 */ /* 0x000fea0003800000 */
.L_x_13064:
[C---:B-1----:R-:W-:Y:S01]  /*c380*/  FMUL.FTZ R202, R152.reuse, R220 ;  /* 0x000000dc98ca7220 */ /* 0x042fe20000410000 */
[-C--:B------:R-:W-:Y:S01]  /*c390*/  FMUL.FTZ R131, R152, R130.reuse ;  /* 0x0000008298837220 */ /* 0x080fe20000410000 */
[----:B0-----:R-:W-:Y:S01]  /*c3a0*/  FMUL.FTZ R219, R130, UR44 ;  /* 0x0000002c82db7c20 */ /* 0x001fe20008410000 */
[----:B------:R-:W0:Y:S01]  /*c3b0*/  SHFL.IDX PT, R244, R247, RZ, 0x1f ;  /* 0x00001ffff7f47589 */ /* 0x000e2200000e0000 */
[C---:B------:R-:W-:Y:S01]  /*c3c0*/  FFMA.FTZ R239, R161.reuse, R130, R202 ;  /* 0x00000082a1ef7223 */ /* 0x040fe200000100ca */
[----:B------:R-:W-:Y:S01]  /*c3d0*/  FFMA.FTZ R202, R161, R220, -R131 ;  /* 0x000000dca1ca7223 */ /* 0x000fe20000010883 */
[----:B------:R-:W-:Y:S01]  /*c3e0*/  FFMA.FTZ R246, R220, UR43, -R219 ;  /* 0x0000002bdcf67c23 */ /* 0x000fe200080108db */
[----:B------:R-:W-:Y:S01]  /*c3f0*/  FMUL.FTZ R227, R130, UR43 ;  /* 0x0000002b82e37c20 */ /* 0x000fe20008410000 */
[----:B------:R-:W-:Y:S01]  /*c400*/  FADD.FTZ R131, RZ, R239 ;  /* 0x000000efff837221 */ /* 0x000fe20000010000 */
[----:B------:R-:W1:Y:S01]  /*c410*/  SHFL.IDX PT, R235, R241, RZ, 0x1f ;  /* 0x00001ffff1eb7589 */ /* 0x000e6200000e0000 */
[----:B------:R-:W-:Y:S01]  /*c420*/  FFMA.FTZ R219, R113, R45, R202 ;  /* 0x0000002d71db7223 */ /* 0x000fe200000100ca */
[----:B------:R-:W-:Y:S01]  /*c430*/  FFMA.FTZ R248, R220, UR44, R227 ;  /* 0x0000002cdcf87c23 */ /* 0x000fe200080100e3 */
[C---:B------:R-:W-:Y:S01]  /*c440*/  FMUL.FTZ R202, R132.reuse, R131 ;  /* 0x0000008384ca7220 */ /* 0x040fe20000410000 */
[----:B------:R-:W-:Y:S01]  /*c450*/  FMUL.FTZ R227, R225, R246 ;  /* 0x000000f6e1e37220 */ /* 0x000fe20000410000 */
[-C--:B------:R-:W-:Y:S01]  /*c460*/  FMUL.FTZ R246, R132, R219.reuse ;  /* 0x000000db84f67220 */ /* 0x080fe20000410000 */
[----:B------:R-:W-:Y:S01]  /*c470*/  FADD.FTZ R239, R61, R61 ;  /* 0x0000003d3def7221 */ /* 0x000fe20000010000 */
[C---:B------:R-:W-:Y:S01]  /*c480*/  FFMA.FTZ R245, R237.reuse, R219, -R202 ;  /* 0x000000dbedf57223 */ /* 0x040fe200000108ca */
[----:B------:R3:W-:Y:S01]  /*c490*/  SHFL.DOWN PT, R132, R247, 0x1, 0x1f ;  /* 0x08201f00f7847f89 */ /* 0x0007e200000e0000 */
[----:B------:R-:W-:Y:S01]  /*c4a0*/  FFMA.FTZ R246, R237, R131, R246 ;  /* 0x00000083edf67223 */ /* 0x000fe200000100f6 */
[----:B------:R-:W-:Y:S01]  /*c4b0*/  FFMA.FTZ R225, -R225, R248, -RZ ;  /* 0x000000f8e1e17223 */ /* 0x000fe200000109ff */
[C---:B------:R-:W-:Y:S01]  /*c4c0*/  FFMA.FTZ R237, R239.reuse, R245, R238 ;  /* 0x000000f5efed7223 */ /* 0x040fe200000100ee */
[----:B--2---:R1:W2:Y:S01]  /*c4d0*/  SHFL.IDX PT, R202, R67, RZ, 0x1f ;  /* 0x00001fff43ca7589 */ /* 0x0042a200000e0000 */
[----:B------:R-:W-:Y:S01]  /*c4e0*/  FFMA.FTZ R240, -R239, R246, R240 ;  /* 0x000000f6eff07223 */ /* 0x000fe200000101f0 */
[----:B------:R-:W-:Y:S01]  /*c4f0*/  FMUL.FTZ R248, R131, UR44 ;  /* 0x0000002c83f87c20 */ /* 0x000fe20008410000 */
[----:B------:R-:W-:Y:S01]  /*c500*/  FFMA.FTZ R216, R108, -R40, R216 ;  /* 0x800000286cd87223 */ /* 0x000fe200000100d8 */
[----:B------:R-:W-:Y:S01]  /*c510*/  SHFL.DOWN PT, R241, R241, 0x1, 0x1f ;  /* 0x08201f00f1f17f89 */ /* 0x000fe200000e0000 */
[----:B---3--:R-:W-:Y:S01]  /*c520*/  FMUL.FTZ R247, R147, R219 ;  /* 0x000000db93f77220 */ /* 0x008fe20000410000 */
[C---:B0-----:R-:W-:Y:S01]  /*c530*/  FMUL.FTZ R245, R244.reuse, R66 ;  /* 0x00000042f4f57220 */ /* 0x041fe20000410000 */
[----:B------:R-:W-:Y:S01]  /*c540*/  FMUL.FTZ R246, R244, R67 ;  /* 0x00000043f4f67220 */ /* 0x000fe20000410000 */
[----:B------:R0:W3:Y:S01]  /*c550*/  SHFL.IDX PT, R243, R66, RZ, 0x1f ;  /* 0x00001fff42f37589 */ /* 0x0000e200000e0000 */
[----:B------:R-:W-:Y:S01]  /*c560*/  FFMA.FTZ R248, R219, UR43, -R248 ;  /* 0x0000002bdbf87c23 */ /* 0x000fe200080108f8 */
[----:B------:R-:W-:Y:S01]  /*c570*/  FFMA.FTZ R215, R109, -R41, R215 ;  /* 0x800000296dd77223 */ /* 0x000fe200000100d7 */
[----:B------:R-:W-:Y:S01]  /*c580*/  FFMA.FTZ R218, R110, -R42, R218 ;  /* 0x8000002a6eda7223 */ /* 0x000fe200000100da */
[----:B------:R-:W5:Y:S01]  /*c590*/  SHFL.DOWN PT, R238, R168, 0x1, 0x1f ;  /* 0x08201f00a8ee7f89 */ /* 0x000f6200000e0000 */
[C---:B-1----:R-:W-:Y:S01]  /*c5a0*/  FFMA.FTZ R67, R235.reuse, R67, R245 ;  /* 0x00000043eb437223 */ /* 0x042fe200000100f5 */
[CC--:B------:R-:W-:Y:S01]  /*c5b0*/  FMUL.FTZ R245, R244.reuse, R65.reuse ;  /* 0x00000041f4f57220 */ /* 0x0c0fe20000410000 */
[----:B------:R-:W-:Y:S01]  /*c5c0*/  FMUL.FTZ R244, R244, R64 ;  /* 0x00000040f4f47220 */ /* 0x000fe20000410000 */
[----:B0-----:R-:W-:Y:S01]  /*c5d0*/  FFMA.FTZ R66, R235, R66, -R246 ;  /* 0x00000042eb427223 */ /* 0x001fe200000108f6 */
[----:B------:R-:W-:Y:S01]  /*c5e0*/  FMUL.FTZ R246, R131, UR43 ;  /* 0x0000002b83f67c20 */ /* 0x000fe20008410000 */
[C---:B------:R-:W-:Y:S01]  /*c5f0*/  FFMA.FTZ R64, R235.reuse, R64, -R245 ;  /* 0x00000040eb407223 */ /* 0x040fe200000108f5 */
[----:B------:R-:W-:Y:S01]  /*c600*/  FFMA.FTZ R65, R235, R65, R244 ;  /* 0x00000041eb417223 */ /* 0x000fe200000100f4 */
[----:B------:R-:W-:Y:S01]  /*c610*/  FMUL.FTZ R235, R239, R248 ;  /* 0x000000f8efeb7220 */ /* 0x000fe20000410000 */
[----:B------:R-:W-:Y:S01]  /*c620*/  FFMA.FTZ R246, R219, UR44, R246 ;  /* 0x0000002cdbf67c23 */ /* 0x000fe200080100f6 */
[----:B----4-:R-:W0:Y:S01]  /*c630*/  SHFL.IDX PT, R168, R168, RZ, 0x1f ;  /* 0x00001fffa8a87589 */ /* 0x010e2200000e0000 */
[----:B------:R-:W-:Y:S01]  /*c640*/  FFMA.FTZ R217, R111, -R43, R217 ;  /* 0x8000002b6fd97223 */ /* 0x000fe200000100d9 */
[----:B--2---:R-:W-:Y:S01]  /*c650*/  @P1 FMUL.FTZ R244, R132, R202 ;  /* 0x000000ca84f41220 */ /* 0x004fe20000410000 */
[----:B------:R-:W-:Y:S01]  /*c660*/  FFMA.FTZ R239, -R239, R246, -RZ ;  /* 0x000000f6efef7223 */ /* 0x000fe200000109ff */
[----:B------:R-:W-:Y:S01]  /*c670*/  FFMA.FTZ R220, R112, -R44, R220 ;  /* 0x8000002c70dc7223 */ /* 0x000fe200000100dc */
[----:B------:R-:W-:Y:S01]  /*c680*/  USHF.R.S32.HI UR55, URZ, 0x1f, UR11 ;  /* 0x0000001f3f377899 */ /* 0x000fe2000801140b */
[----:B------:R-:W-:Y:S01]  /*c690*/  BSSY B0, `(.L_x_13066) ;  /* 0x00001f1000007945 */ /* 0x000fe20003800000 */
[----:B------:R-:W-:Y:S01]  /*c6a0*/  USHF.R.S32.HI UR45, URZ, 0x1f, UR10 ;  /* 0x0000001f3f2d7899 */ /* 0x000fe2000801140a */
[-C--:B---3--:R-:W-:Y:S01]  /*c6b0*/  @P1 FFMA.FTZ R244, R241, R243.reuse, -R244 ;  /* 0x000000f3f1f41223 */ /* 0x088fe200000108f4 */
[----:B------:R-:W-:Y:S01]  /*c6c0*/  @P1 FMUL.FTZ R245, R132, R243 ;  /* 0x000000f384f51220 */ /* 0x000fe20000410000 */
[----:B------:R-:W-:-:S02]  /*c6d0*/  FFMA.FTZ R132, R142, R131, R247 ;  /* 0x000000838e847223 */ /* 0x000fc400000100f7 */
[----:B-----5:R-:W-:Y:S01]  /*c6e0*/  @P1 FADD.FTZ R243, R238, R244 ;  /* 0x000000f4eef31221 */ /* 0x020fe20000010000 */
[----:B------:R-:W-:Y:S01]  /*c6f0*/  FMUL.FTZ R238, R147, R131 ;  /* 0x0000008393ee7220 */ /* 0x000fe20000410000 */
[----:B------:R-:W1:Y:S01]  /*c700*/  SHFL.DOWN PT, R244, R135, 0x1, 0x1f ;  /* 0x08201f0087f47f89 */ /* 0x000e6200000e0000 */
[----:B------:R-:W-:Y:S01]  /*c710*/  FADD.FTZ R132, RZ, R132 ;  /* 0x00000084ff847221 */ /* 0x000fe20000010000 */
[----:B------:R-:W-:Y:S01]  /*c720*/  @P1 FFMA.FTZ R245, R241, R202, R245 ;  /* 0x000000caf1f51223 */ /* 0x000fe200000100f5 */
[----:B------:R-:W-:Y:S01]  /*c730*/  FFMA.FTZ R247, R142, R219, -R238 ;  /* 0x000000db8ef77223 */ /* 0x000fe200000108ee */
[----:B------:R-:W-:Y:S01]  /*c740*/  FFMA.FTZ R219, R113, -R45, R219 ;  /* 0x8000002d71db7223 */ /* 0x000fe200000100db */
[----:B------:R-:W-:Y:S02]  /*c750*/  FMUL.FTZ R246, R133, R132 ;  /* 0x0000008485f67220 */ /* 0x000fe40000410000 */
[----:B------:R-:W-:Y:S01]  /*c760*/  FFMA.FTZ R238, R114, R46, R247 ;  /* 0x0000002e72ee7223 */ /* 0x000fe200000100f7 */
[----:B0-----:R-:W-:-:S03]  /*c770*/  FADD.FTZ R66, R168, R66 ;  /* 0x00000042a8427221 */ /* 0x001fc60000010000 */
[-C--:B------:R-:W-:Y:S01]  /*c780*/  FMUL.FTZ R247, R133, R238.reuse ;  /* 0x000000ee85f77220 */ /* 0x080fe20000410000 */
[----:B------:R-:W-:-:S03]  /*c790*/  FFMA.FTZ R133, R236, R238, -R246 ;  /* 0x000000eeec857223 */ /* 0x000fc600000108f6 */
[-C--:B------:R-:W-:Y:S01]  /*c7a0*/  FFMA.FTZ R246, R236, R132.reuse, R247 ;  /* 0x00000084ecf67223 */ /* 0x080fe200000100f7 */
[----:B------:R-:W-:Y:S01]  /*c7b0*/  FADD.FTZ R236, R62, R62 ;  /* 0x0000003e3eec7221 */ /* 0x000fe20000010000 */
[----:B------:R-:W-:-:S03]  /*c7c0*/  FMUL.FTZ R247, R162, R132 ;  /* 0x00000084a2f77220 */ /* 0x000fc60000410000 */
[C---:B------:R-:W-:Y:S01]  /*c7d0*/  FFMA.FTZ R241, R236.reuse, R133, R237 ;  /* 0x00000085ecf17223 */ /* 0x040fe200000100ed */
[----:B------:R-:W-:Y:S01]  /*c7e0*/  FFMA.FTZ R246, -R236, R246, R240 ;  /* 0x000000f6ecf67223 */ /* 0x000fe200000101f0 */
[----:B------:R-:W-:Y:S01]  /*c7f0*/  FMUL.FTZ R240, R162, R238 ;  /* 0x000000eea2f07220 */ /* 0x000fe20000410000 */
[----:B------:R-:W-:Y:S01]  /*c800*/  FMUL.FTZ R237, R132, UR43 ;  /* 0x0000002b84ed7c20 */ /* 0x000fe20008410000 */
[----:B-1----:R-:W-:Y:S01]  /*c810*/  @P1 FADD.FTZ R202, R244, R245 ;  /* 0x000000f5f4ca1221 */ /* 0x002fe20000010000 */
[----:B------:R-:W-:Y:S01]  /*c820*/  FMUL.FTZ R245, R132, UR44 ;  /* 0x0000002c84f57c20 */ /* 0x000fe20008410000 */
[C---:B------:R-:W-:Y:S01]  /*c830*/  FFMA.FTZ R133, R151.reuse, R132, R240 ;  /* 0x0000008497857223 */ /* 0x040fe200000100f0 */
[C---:B------:R-:W-:Y:S01]  /*c840*/  FFMA.FTZ R237, R238.reuse, UR44, R237 ;  /* 0x0000002ceeed7c23 */ /* 0x040fe200080100ed */
[----:B------:R-:W-:Y:S01]  /*c850*/  FFMA.FTZ R244, R151, R238, -R247 ;  /* 0x000000ee97f47223 */ /* 0x000fe200000108f7 */
[----:B------:R-:W-:Y:S01]  /*c860*/  FFMA.FTZ R245, R238, UR43, -R245 ;  /* 0x0000002beef57c23 */ /* 0x000fe200080108f5 */
[----:B------:R-:W-:Y:S01]  /*c870*/  FADD.FTZ R133, RZ, R133 ;  /* 0x00000085ff857221 */ /* 0x000fe20000010000 */
[----:B------:R-:W-:-:S02]  /*c880*/  FFMA.FTZ R238, R114, -R46, R238 ;  /* 0x8000002e72ee7223 */ /* 0x000fc400000100ee */
[C---:B------:R-:W-:Y:S01]  /*c890*/  FMUL.FTZ R240, R236.reuse, R245 ;  /* 0x000000f5ecf07220 */ /* 0x040fe20000410000 */
[----:B------:R-:W-:Y:S01]  /*c8a0*/  FFMA.FTZ R236, -R236, R237, -RZ ;  /* 0x000000edecec7223 */ /* 0x000fe200000109ff */
[----:B------:R-:W-:Y:S01]  /*c8b0*/  FFMA.FTZ R237, R115, R47, R244 ;  /* 0x0000002f73ed7223 */ /* 0x000fe200000100f4 */
[----:B------:R-:W-:-:S03]  /*c8c0*/  FMUL.FTZ R244, R136, R133 ;  /* 0x0000008588f47220 */ /* 0x000fc60000410000 */
[-C--:B------:R-:W-:Y:S01]  /*c8d0*/  FMUL.FTZ R136, R136, R237.reuse ;  /* 0x000000ed88887220 */ /* 0x080fe20000410000 */
[----:B------:R-:W-:-:S03]  /*c8e0*/  FFMA.FTZ R244, R137, R237, -R244 ;  /* 0x000000ed89f47223 */ /* 0x000fc600000108f4 */
[----:B------:R-:W-:Y:S01]  /*c8f0*/  FFMA.FTZ R247, R137, R133, R136 ;  /* 0x0000008589f77223 */ /* 0x000fe20000010088 */
[-C--:B------:R-:W-:Y:S01]  /*c900*/  FMUL.FTZ R136, R202, -R127.reuse ;  /* 0x8000007fca887220 */ /* 0x080fe20000410000 */
[C---:B------:R-:W-:Y:S01]  /*c910*/  FMUL.FTZ R137, R243.reuse, -R127 ;  /* 0x8000007ff3897220 */ /* 0x040fe20000410000 */
[C---:B------:R-:W-:Y:S01]  /*c920*/  FFMA.FTZ R241, R242.reuse, R244, R241 ;  /* 0x000000f4f2f17223 */ /* 0x040fe200000100f1 */
[----:B------:R-:W-:Y:S01]  /*c930*/  FFMA.FTZ R247, -R242, R247, R246 ;  /* 0x000000f7f2f77223 */ /* 0x000fe200000101f6 */
[-C--:B------:R-:W-:Y:S01]  /*c940*/  FFMA.FTZ R127, R243, R126.reuse, -R136 ;  /* 0x0000007ef37f7223 */ /* 0x080fe20000010888 */
        /* <DEDUP_REMOVED lines=8> */
[----:B------:R-:W-:Y:S01]  /*c9d0*/  FFMA.FTZ R137, R237, UR44, R136 ;  /* 0x0000002ced897c23 */ /* 0x000fe20008010088 */
[----:B------:R-:W-:Y:S01]  /*c9e0*/  FFMA.FTZ R244, R116, R48, R245 ;  /* 0x0000003074f47223 */ /* 0x000fe200000100f5 */
[----:B------:R-:W-:Y:S01]  /*c9f0*/  FADD.FTZ R126, RZ, R126 ;  /* 0x0000007eff7e7221 */ /* 0x000fe20000010000 */
[C---:B------:R-:W-:Y:S01]  /*ca00*/  FMUL.FTZ R246, R242.reuse, R243 ;  /* 0x000000f3f2f67220 */ /* 0x040fe20000410000 */
[----:B------:R-:W-:Y:S01]  /*ca10*/  FFMA.FTZ R242, -R242, R137, -RZ ;  /* 0x00000089f2f27223 */ /* 0x000fe200000109ff */
[----:B------:R0:W1:Y:S01]  /*ca20*/  SHFL.IDX PT, R136, R135, RZ, 0x1f ;  /* 0x00001fff87887589 */ /* 0x00006200000e0000 */
[C---:B------:R-:W-:Y:S01]  /*ca30*/  FMUL.FTZ R248, R163.reuse, R126 ;  /* 0x0000007ea3f87220 */ /* 0x040fe20000410000 */
[-C--:B------:R-:W-:Y:S01]  /*ca40*/  FMUL.FTZ R137, R163, R244.reuse ;  /* 0x000000f4a3897220 */ /* 0x080fe20000410000 */
[----:B------:R-:W-:Y:S01]  /*ca50*/  FADD.FTZ R127, R134, R127 ;  /* 0x0000007f867f7221 */ /* 0x000fe20000010000 */
[----:B------:R-:W-:Y:S01]  /*ca60*/  FADD.FTZ R139, -R139, R202 ;  /* 0x000000ca8b8b7221 */ /* 0x000fe20000010100 */
[----:B------:R-:W-:Y:S01]  /*ca70*/  FFMA.FTZ R243, R153, R244, -R248 ;  /* 0x000000f499f37223 */ /* 0x000fe200000108f8 */
[----:B------:R-:W-:Y:S01]  /*ca80*/  FFMA.FTZ R237, R115, -R47, R237 ;  /* 0x8000002f73ed7223 */ /* 0x000fe200000100ed */
[C---:B------:R-:W-:Y:S01]  /*ca90*/  FMUL.FTZ R251, R200.reuse, -R127 ;  /* 0x8000007fc8fb7220 */ /* 0x040fe20000410000 */
[----:B0-----:R-:W-:Y:S01]  /*caa0*/  FFMA.FTZ R135, R153, R126, R137 ;  /* 0x0000007e99877223 */ /* 0x001fe20000010089 */
[----:B------:R-:W-:Y:S01]  /*cab0*/  FFMA.FTZ R243, R117, R49, R243 ;  /* 0x0000003175f37223 */ /* 0x000fe200000100f3 */
[-C--:B------:R-:W-:Y:S01]  /*cac0*/  FMUL.FTZ R250, R200, -R139.reuse ;  /* 0x8000008bc8fa7220 */ /* 0x080fe20000410000 */
[C---:B------:R-:W-:Y:S01]  /*cad0*/  FFMA.FTZ R251, R138.reuse, R139, R251 ;  /* 0x0000008b8afb7223 */ /* 0x040fe200000100fb */
[----:B------:R-:W-:Y:S01]  /*cae0*/  FADD.FTZ R134, RZ, R135 ;  /* 0x00000087ff867221 */ /* 0x000fe20000010000 */
[C---:B------:R-:W-:Y:S01]  /*caf0*/  FMUL.FTZ R137, R145.reuse, R243 ;  /* 0x000000f391897220 */ /* 0x040fe20000410000 */
[----:B------:R-:W-:Y:S01]  /*cb00*/  FFMA.FTZ R250, R138, R127, -R250 ;  /* 0x0000007f8afa7223 */ /* 0x000fe200000108fa */
[----:B------:R-:W-:Y:S01]  /*cb10*/  FADD.FTZ R210, -R210, R251 ;  /* 0x000000fbd2d27221 */ /* 0x000fe20000010100 */
[-C--:B------:R-:W-:Y:S01]  /*cb20*/  FMUL.FTZ R202, R145, R134.reuse ;  /* 0x0000008691ca7220 */ /* 0x080fe20000410000 */
[C---:B------:R-:W-:Y:S01]  /*cb30*/  FFMA.FTZ R135, R140.reuse, R134, R137 ;  /* 0x000000868c877223 */ /* 0x040fe20000010089 */
[----:B------:R-:W0:Y:S02]  /*cb40*/  S2R R251, SR_TID.X ;  /* 0x0000000000fb7919 */ /* 0x000e240000002100 */
[----:B------:R-:W-:Y:S01]  /*cb50*/  FFMA.FTZ R245, R140, R243, -R202 ;  /* 0x000000f38cf57223 */ /* 0x000fe200000108ca */
[----:B------:R-:W-:-:S03]  /*cb60*/  FADD.FTZ R135, RZ, R135 ;  /* 0x00000087ff877221 */ /* 0x000fc60000010000 */
[----:B------:R-:W-:Y:S01]  /*cb70*/  FFMA.FTZ R245, R118, R50, R245 ;  /* 0x0000003276f57223 */ /* 0x000fe200000100f5 */
[----:B-1----:R-:W-:Y:S01]  /*cb80*/  FADD.FTZ R67, R136, R67 ;  /* 0x0000004388437221 */ /* 0x002fe20000010000 */
[C---:B------:R-:W-:Y:S02]  /*cb90*/  FMUL.FTZ R202, R164.reuse, R135 ;  /* 0x00000087a4ca7220 */ /* 0x040fe40000410000 */
[-C--:B------:R-:W-:Y:S02]  /*cba0*/  FMUL.FTZ R136, R164, R245.reuse ;  /* 0x000000f5a4887220 */ /* 0x080fe40000410000 */
[C---:B------:R-:W-:Y:S02]  /*cbb0*/  FFMA.FTZ R202, R165.reuse, R245, -R202 ;  /* 0x000000f5a5ca7223 */ /* 0x040fe400000108ca */
[----:B------:R-:W-:Y:S02]  /*cbc0*/  FFMA.FTZ R136, R165, R135, R136 ;  /* 0x00000087a5887223 */ /* 0x000fe40000010088 */
        /* <DEDUP_REMOVED lines=8> */
[CC--:B------:R-:W-:Y:S01]  /*cc50*/  FMUL.FTZ R252, R200.reuse, R137.reuse ;  /* 0x00000089c8fc7220 */ /* 0x0c0fe20000410000 */
[----:B0-----:R-:W-:Y:S01]  /*cc60*/  ISETP.NE.AND P2, PT, R251, RZ, PT ;  /* 0x000000fffb00720c */ /* 0x001fe20003f45270 */
[-C--:B------:R-:W-:Y:S02]  /*cc70*/  FMUL.FTZ R248, R200, R168.reuse ;  /* 0x000000a8c8f87220 */ /* 0x080fe40000410000 */
[C---:B------:R-:W-:Y:S01]  /*cc80*/  FFMA.FTZ R200, R138.reuse, R168, -R252 ;  /* 0x000000a88ac87223 */ /* 0x040fe200000108fc */
[C---:B------:R-:W-:Y:S01]  /*cc90*/  FMUL.FTZ R252, R209.reuse, R244 ;  /* 0x000000f4d1fc7220 */ /* 0x040fe20000410000 */
[----:B------:R-:W-:Y:S01]  /*cca0*/  FFMA.FTZ R248, R138, R137, R248 ;  /* 0x000000898af87223 */ /* 0x000fe200000100f8 */
[-C--:B------:R-:W-:Y:S01]  /*ccb0*/  FMUL.FTZ R138, R209, R126.reuse ;  /* 0x0000007ed18a7220 */ /* 0x080fe20000410000 */
        /* <DEDUP_REMOVED lines=11> */
[----:B------:R-:W-:Y:S01]  /*cd70*/  FMUL.FTZ R252, R134, UR43 ;  /* 0x0000002b86fc7c20 */ /* 0x000fe20008410000 */
[----:B------:R-:W-:Y:S01]  /*cd80*/  FFMA.FTZ R208, R166, R210, R208 ;  /* 0x000000d2a6d07223 */ /* 0x000fe200000100d0 */
[----:B------:R-:W-:Y:S01]  /*cd90*/  FMUL.FTZ R166, R126, UR44 ;  /* 0x0000002c7ea67c20 */ /* 0x000fe20008410000 */
[----:B------:R-:W-:Y:S01]  /*cda0*/  FFMA.FTZ R167, R244, UR44, R167 ;  /* 0x0000002cf4a77c23 */ /* 0x000fe200080100a7 */
[----:B------:R-:W-:Y:S01]  /*cdb0*/  VOTEU.ALL UP0, P2 ;  /* 0x00000000003f7886 */ /* 0x000fe20001000000 */
[----:B------:R-:W-:Y:S01]  /*cdc0*/  FADD.FTZ R196, -R196, R208 ;  /* 0x000000d0c4c47221 */ /* 0x000fe20000010100 */
[----:B------:R-:W-:Y:S01]  /*cdd0*/  FFMA.FTZ R166, R244, UR43, -R166 ;  /* 0x0000002bf4a67c23 */ /* 0x000fe200080108a6 */
[----:B------:R-:W-:Y:S01]  /*cde0*/  FFMA.FTZ R167, -R6, R167, -RZ ;  /* 0x000000a706a77223 */ /* 0x000fe200000109ff */
[----:B------:R-:W-:Y:S01]  /*cdf0*/  FMUL.FTZ R208, R198, R134 ;  /* 0x00000086c6d07220 */ /* 0x000fe20000410000 */
[----:B------:R-:W-:Y:S01]  /*ce00*/  @!UP0 ULEA UR42, UR7, UR17, 0x4 ;  /* 0x00000011072a8291 */ /* 0x000fe2000f8e203f */
[----:B------:R-:W-:Y:S01]  /*ce10*/  FMUL.FTZ R166, R6, R166 ;  /* 0x000000a606a67220 */ /* 0x000fe20000410000 */
[----:B------:R-:W-:Y:S01]  /*ce20*/  FADD.FTZ R6, R201, R207 ;  /* 0x000000cfc9067221 */ /* 0x000fe20000010000 */
[-C--:B------:R-:W-:Y:S01]  /*ce30*/  FMUL.FTZ R201, R198, R243.reuse ;  /* 0x000000f3c6c97220 */ /* 0x080fe20000410000 */
[C---:B------:R-:W-:Y:S01]  /*ce40*/  FFMA.FTZ R208, R197.reuse, R243, -R208 ;  /* 0x000000f3c5d07223 */ /* 0x040fe200000108d0 */
[----:B------:R-:W-:Y:S01]  /*ce50*/  FFMA.FTZ R244, R116, -R48, R244 ;  /* 0x8000003074f47223 */ /* 0x000fe200000100f4 */
[C---:B------:R-:W-:Y:S01]  /*ce60*/  FMUL.FTZ R250, R164.reuse, -R6 ;  /* 0x80000006a4fa7220 */ /* 0x040fe20000410000 */
[----:B------:R-:W-:Y:S01]  /*ce70*/  FFMA.FTZ R198, R197, R134, R201 ;  /* 0x00000086c5c67223 */ /* 0x000fe200000100c9 */
[----:B------:R-:W-:Y:S01]  /*ce80*/  FMUL.FTZ R197, R164, -R196 ;  /* 0x800000c4a4c57220 */ /* 0x000fe20000410000 */
[C---:B------:R-:W-:Y:S01]  /*ce90*/  FFMA.FTZ R208, R2.reuse, R208, R209 ;  /* 0x000000d002d07223 */ /* 0x040fe200000100d1 */
[C---:B------:R-:W-:Y:S01]  /*cea0*/  FFMA.FTZ R250, R165.reuse, R196, R250 ;  /* 0x000000c4a5fa7223 */ /* 0x040fe200000100fa */
[----:B------:R-:W-:Y:S01]  /*ceb0*/  FFMA.FTZ R198, -R2, R198, R247 ;  /* 0x000000c602c67223 */ /* 0x000fe200000101f7 */
[----:B------:R-:W-:Y:S01]  /*cec0*/  FFMA.FTZ R164, R165, R6, -R197 ;  /* 0x00000006a5a47223 */ /* 0x000fe200000108c5 */
[----:B------:R0:W-:Y:S01]  /*ced0*/  @!P2 STS.128 [UR42+0x2e10], R64 ;  /* 0x002e1040ff00a988 */ /* 0x0001e20008000c2a */
[----:B------:R-:W-:-:S02]  /*cee0*/  FADD.FTZ R199, -R199, R250 ;  /* 0x000000fac7c77221 */ /* 0x000fc40000010100 */
[----:B------:R-:W-:Y:S01]  /*cef0*/  FADD.FTZ R195, R195, R164 ;  /* 0x000000a4c3c37221 */ /* 0x000fe20000010000 */
[----:B------:R-:W-:Y:S01]  /*cf00*/  FMUL.FTZ R164, R134, UR44 ;  /* 0x0000002c86a47c20 */ /* 0x000fe20008410000 */
[C---:B------:R-:W-:Y:S02]  /*cf10*/  FMUL.FTZ R165, R145.reuse, -R199 ;  /* 0x800000c791a57220 */ /* 0x040fe40000410000 */
[-C--:B------:R-:W-:Y:S01]  /*cf20*/  FMUL.FTZ R250, R145, -R195.reuse ;  /* 0x800000c391fa7220 */ /* 0x080fe20000410000 */
[C---:B------:R-:W-:Y:S01]  /*cf30*/  FFMA.FTZ R197, R243.reuse, UR43, -R164 ;  /* 0x0000002bf3c57c23 */ /* 0x040fe200080108a4 */
[C---:B------:R-:W-:Y:S01]  /*cf40*/  FFMA.FTZ R164, R140.reuse, R195, -R165 ;  /* 0x000000c38ca47223 */ /* 0x040fe200000108a5 */
[----:B------:R-:W-:Y:S01]  /*cf50*/  FFMA.FTZ R145, R243, UR44, R252 ;  /* 0x0000002cf3917c23 */ /* 0x000fe200080100fc */
[----:B------:R-:W-:Y:S01]  /*cf60*/  FFMA.FTZ R165, R140, R199, R250 ;  /* 0x000000c78ca57223 */ /* 0x000fe200000100fa */
[C---:B------:R-:W-:Y:S01]  /*cf70*/  FMUL.FTZ R250, R174.reuse, R135 ;  /* 0x00000087aefa7220 */ /* 0x040fe20000410000 */
[----:B------:R-:W-:Y:S01]  /*cf80*/  FADD.FTZ R169, R169, R164 ;  /* 0x000000a4a9a97221 */ /* 0x000fe20000010000 */
[----:B------:R-:W-:Y:S01]  /*cf90*/  FMUL.FTZ R252, R174, R245 ;  /* 0x000000f5aefc7220 */ /* 0x000fe20000410000 */
[----:B------:R-:W-:Y:S01]  /*cfa0*/  FADD.FTZ R194, -R194, R165 ;  /* 0x000000a5c2c27221 */ /* 0x000fe20000010100 */
[C---:B------:R-:W-:Y:S01]  /*cfb0*/  FMUL.FTZ R140, R2.reuse, R197 ;  /* 0x000000c5028c7220 */ /* 0x040fe20000410000 */
[C---:B------:R-:W-:Y:S01]  /*cfc0*/  FMUL.FTZ R174, R163.reuse, -R169 ;  /* 0x800000a9a3ae7220 */ /* 0x040fe20000410000 */
[----:B------:R-:W-:Y:S01]  /*cfd0*/  FFMA.FTZ R2, -R2, R145, -RZ ;  /* 0x0000009102027223 */ /* 0x000fe200000109ff */
[-C--:B------:R-:W-:Y:S01]  /*cfe0*/  FMUL.FTZ R164, R163, -R194.reuse ;  /* 0x800000c2a3a47220 */ /* 0x080fe20000410000 */
[----:B------:R-:W-:Y:S01]  /*cff0*/  FFMA.FTZ R163, R193, R245, -R250 ;  /* 0x000000f5c1a37223 */ /* 0x000fe200000108fa */
[----:B------:R-:W-:Y:S01]  /*d000*/  FFMA.FTZ R145, R153, R194, R174 ;  /* 0x000000c299917223 */ /* 0x000fe200000100ae */
[----:B------:R-:W-:Y:S01]  /*d010*/  FMUL.FTZ R174, R135, UR44 ;  /* 0x0000002c87ae7c20 */ /* 0x000fe20008410000 */
[----:B------:R-:W-:Y:S01]  /*d020*/  FFMA.FTZ R164, R153, R169, -R164 ;  /* 0x000000a999a47223 */ /* 0x000fe200000108a4 */
[----:B------:R-:W-:Y:S01]  /*d030*/  FFMA.FTZ R193, R193, R135, R252 ;  /* 0x00000087c1c17223 */ /* 0x000fe200000100fc */
[----:B------:R-:W-:Y:S01]  /*d040*/  FADD.FTZ R145, -R192, R145 ;  /* 0x00000091c0917221 */ /* 0x000fe20000010100 */
[----:B------:R-:W-:Y:S01]  /*d050*/  FFMA.FTZ R174, R245, UR43, -R174 ;  /* 0x0000002bf5ae7c23 */ /* 0x000fe200080108ae */
[----:B------:R-:W-:Y:S01]  /*d060*/  FADD.FTZ R191, R191, R164 ;  /* 0x000000a4bfbf7221 */ /* 0x000fe20000010000 */
[C---:B------:R-:W-:Y:S01]  /*d070*/  FFMA.FTZ R163, R3.reuse, R163, R208 ;  /* 0x000000a303a37223 */ /* 0x040fe200000100d0 */
[C---:B------:R-:W-:Y:S01]  /*d080*/  FMUL.FTZ R164, R146.reuse, -R145 ;  /* 0x8000009192a47220 */ /* 0x040fe20000410000 */
[----:B------:R-:W-:Y:S01]  /*d090*/  FFMA.FTZ R153, -R3, R193, R198 ;  /* 0x000000c103997223 */ /* 0x000fe200000101c6 */
[-C--:B------:R-:W-:Y:S01]  /*d0a0*/  FMUL.FTZ R146, R146, -R191.reuse ;  /* 0x800000bf92927220 */ /* 0x080fe20000410000 */
[----:B------:R-:W-:Y:S01]  /*d0b0*/  FMUL.FTZ R192, R135, UR43 ;  /* 0x0000002b87c07c20 */ /* 0x000fe20008410000 */
[----:B------:R-:W-:Y:S01]  /*d0c0*/  FFMA.FTZ R165, R141, R191, -R164 ;  /* 0x000000bf8da57223 */ /* 0x000fe200000108a4 */
[----:B------:R-:W-:Y:S01]  /*d0d0*/  FFMA.FTZ R243, R117, -R49, R243 ;  /* 0x8000003175f37223 */ /* 0x000fe200000100f3 */
        /* <DEDUP_REMOVED lines=10> */
[----:B------:R-:W-:Y:S01]  /*d180*/  FFMA.FTZ R165, R151, R190, R164 ;  /* 0x000000be97a57223 */ /* 0x000fe200000100a4 */
[----:B------:R-:W-:Y:S01]  /*d190*/  FFMA.FTZ R192, R245, UR44, R192 ;  /* 0x0000002cf5c07c23 */ /* 0x000fe200080100c0 */
        /* <DEDUP_REMOVED lines=18> */
[----:B------:R-:W1:Y:S01]  /*d2c0*/  S2R R141, SR_TID.X ;  /* 0x00000000008d7919 */ /* 0x000e620000002100 */
[C---:B------:R-:W-:Y:S01]  /*d2d0*/  FMUL.FTZ R163, R152.reuse, -R142 ;  /* 0x8000008e98a37220 */ /* 0x040fe20000410000 */
[----:B------:R-:W-:Y:S01]  /*d2e0*/  FMUL.FTZ R174, R152, -R186 ;  /* 0x800000ba98ae7220 */ /* 0x000fe20000410000 */
[-C--:B------:R-:W-:Y:S01]  /*d2f0*/  FMUL.FTZ R180, R173, R168.reuse ;  /* 0x000000a8adb47220 */ /* 0x080fe20000410000 */
[C---:B------:R-:W-:Y:S01]  /*d300*/  FFMA.FTZ R147, R172.reuse, R168, -R147 ;  /* 0x000000a8ac937223 */ /* 0x040fe20000010893 */
[----:B------:R-:W-:Y:S01]  /*d310*/  FFMA.FTZ R3, -R3, R192, -RZ ;  /* 0x000000c003037223 */ /* 0x000fe200000109ff */
[C---:B------:R-:W-:Y:S01]  /*d320*/  FFMA.FTZ R174, R161.reuse, R142, -R174 ;  /* 0x0000008ea1ae7223 */ /* 0x040fe200000108ae */
[----:B------:R-:W-:Y:S01]  /*d330*/  FFMA.FTZ R161, R161, R186, R163 ;  /* 0x000000baa1a17223 */ /* 0x000fe200000100a3 */
[----:B------:R-:W-:Y:S01]  /*d340*/  FFMA.FTZ R165, R172, R137, R180 ;  /* 0x00000089aca57223 */ /* 0x000fe200000100b4 */
[----:B------:R-:W-:Y:S01]  /*d350*/  FMUL.FTZ R163, R137, UR44 ;  /* 0x0000002c89a37c20 */ /* 0x000fe20008410000 */
[----:B------:R-:W-:Y:S01]  /*d360*/  FADD.FTZ R185, R185, R174 ;  /* 0x000000aeb9b97221 */ /* 0x000fe20000010000 */
[----:B------:R-:W-:Y:S01]  /*d370*/  FADD.FTZ R161, -R178, R161 ;  /* 0x000000a1b2a17221 */ /* 0x000fe20000010100 */
[C---:B------:R-:W-:Y:S01]  /*d380*/  FFMA.FTZ R171, R5.reuse, R147, R164 ;  /* 0x0000009305ab7223 */ /* 0x040fe200000100a4 */
[----:B------:R-:W-:Y:S01]  /*d390*/  FFMA.FTZ R147, -R5, R165, R162 ;  /* 0x000000a505937223 */ /* 0x000fe200000101a2 */
[C---:B------:R-:W-:Y:S01]  /*d3a0*/  FMUL.FTZ R152, R148.reuse, -R185 ;  /* 0x800000b994987220 */ /* 0x040fe20000410000 */
[-C--:B------:R-:W-:Y:S01]  /*d3b0*/  FMUL.FTZ R148, R148, -R161.reuse ;  /* 0x800000a194947220 */ /* 0x080fe20000410000 */
[----:B------:R-:W-:Y:S01]  /*d3c0*/  FFMA.FTZ R162, R168, UR43, -R163 ;  /* 0x0000002ba8a27c23 */ /* 0x000fe200080108a3 */
[----:B------:R-:W-:Y:S01]  /*d3d0*/  FMUL.FTZ R165, R137, UR43 ;  /* 0x0000002b89a57c20 */ /* 0x000fe20008410000 */
[C---:B------:R-:W-:Y:S01]  /*d3e0*/  FFMA.FTZ R163, R143.reuse, R161, R152 ;  /* 0x000000a18fa37223 */ /* 0x040fe20000010098 */
[----:B------:R-:W-:Y:S01]  /*d3f0*/  FFMA.FTZ R148, R143, R185, -R148 ;  /* 0x000000b98f947223 */ /* 0x000fe20000010894 */
[----:B------:R-:W-:Y:S01]  /*d400*/  FMUL.FTZ R152, R5, R162 ;  /* 0x000000a205987220 */ /* 0x000fe20000410000 */
[----:B------:R-:W-:Y:S01]  /*d410*/  FMUL.FTZ R162, R176, R248 ;  /* 0x000000f8b0a27220 */ /* 0x000fe20000410000 */
[----:B------:R-:W-:Y:S01]  /*d420*/  FADD.FTZ R184, -R184, R163 ;  /* 0x000000a3b8b87221 */ /* 0x000fe20000010100 */
[----:B------:R-:W-:Y:S01]  /*d430*/  FADD.FTZ R148, R183, R148 ;  /* 0x00000094b7947221 */ /* 0x000fe20000010000 */
[----:B------:R-:W-:Y:S01]  /*d440*/  FFMA.FTZ R164, R168, UR44, R165 ;  /* 0x0000002ca8a47c23 */ /* 0x000fe200080100a5 */
[----:B------:R-:W-:Y:S01]  /*d450*/  FMUL.FTZ R165, R176, R200 ;  /* 0x000000c8b0a57220 */ /* 0x000fe20000410000 */
[C---:B------:R-:W-:Y:S01]  /*d460*/  FMUL.FTZ R143, R149.reuse, -R184 ;  /* 0x800000b8958f7220 */ /* 0x040fe20000410000 */
[----:B------:R-:W-:Y:S01]  /*d470*/  FMUL.FTZ R149, R149, -R148 ;  /* 0x8000009495957220 */ /* 0x000fe20000410000 */
[C---:B------:R-:W-:Y:S01]  /*d480*/  FFMA.FTZ R163, R177.reuse, R200, -R162 ;  /* 0x000000c8b1a37223 */ /* 0x040fe200000108a2 */
[----:B------:R-:W-:Y:S01]  /*d490*/  FFMA.FTZ R165, R177, R248, R165 ;  /* 0x000000f8b1a57223 */ /* 0x000fe200000100a5 */
[C---:B------:R-:W-:Y:S01]  /*d4a0*/  FFMA.FTZ R143, R144.reuse, R148, -R143 ;  /* 0x00000094908f7223 */ /* 0x040fe2000001088f */
[----:B------:R-:W-:Y:S01]  /*d4b0*/  FFMA.FTZ R144, R144, R184, R149 ;  /* 0x000000b890907223 */ /* 0x000fe20000010095 */
[----:B------:R-:W-:Y:S01]  /*d4c0*/  FMUL.FTZ R149, R248, UR44 ;  /* 0x0000002cf8957c20 */ /* 0x000fe20008410000 */
[----:B-1----:R-:W-:Y:S01]  /*d4d0*/  SHF.L.U32 R162, R141, 0x5, RZ ;  /* 0x000000058da27819 */ /* 0x002fe200000006ff */
[----:B------:R-:W-:Y:S01]  /*d4e0*/  FADD.FTZ R143, R182, R143 ;  /* 0x0000008fb68f7221 */ /* 0x000fe20000010000 */
[----:B------:R-:W-:Y:S01]  /*d4f0*/  FADD.FTZ R175, -R175, R144 ;  /* 0x00000090afaf7221 */ /* 0x000fe20000010100 */
[----:B------:R-:W-:Y:S01]  /*d500*/  FFMA.FTZ R173, R200, UR43, -R149 ;  /* 0x0000002bc8ad7c23 */ /* 0x000fe20008010895 */
[----:B------:R-:W-:Y:S01]  /*d510*/  LEA.HI.SX32 R144, R162, R162, 0x1b ;  /* 0x000000a2a2907211 */ /* 0x000fe200078fdaff */
[C---:B------:R-:W-:Y:S01]  /*d520*/  FMUL.FTZ R149, R150.reuse, -R143 ;  /* 0x8000008f96957220 */ /* 0x040fe20000410000 */
[----:B------:R-:W-:Y:S01]  /*d530*/  FMUL.FTZ R150, R150, -R175 ;  /* 0x800000af96967220 */ /* 0x000fe20000410000 */
[----:B------:R-:W-:Y:S01]  /*d540*/  FMUL.FTZ R177, R248, UR43 ;  /* 0x0000002bf8b17c20 */ /* 0x000fe20008410000 */
[----:B------:R-:W-:Y:S01]  /*d550*/  FMUL.FTZ R162, R0, R165 ;  /* 0x000000a500a27220 */ /* 0x000fe20000410000 */
[----:B------:R-:W-:Y:S01]  /*d560*/  FFMA.FTZ R172, R154, R175, R149 ;  /* 0x000000af9aac7223 */ /* 0x000fe20000010095 */
[----:B------:R-:W-:Y:S01]  /*d570*/  LEA R165, R144, UR17, 0x2 ;  /* 0x0000001190a57c11 */ /* 0x000fe2000f8e10ff */
[----:B------:R-:W-:Y:S01]  /*d580*/  FFMA.FTZ R144, R154, R143, -R150 ;  /* 0x0000008f9a907223 */ /* 0x000fe20000010896 */
[----:B------:R-:W-:Y:S01]  /*d590*/  FFMA.FTZ R177, R200, UR44, R177 ;  /* 0x0000002cc8b17c23 */ /* 0x000fe200080100b1 */
[----:B------:R-:W-:Y:S01]  /*d5a0*/  FADD.FTZ R150, -R181, R172 ;  /* 0x000000acb5967221 */ /* 0x000fe20000010100 */
[----:B------:R-:W-:Y:S01]  /*d5b0*/  FMUL.FTZ R174, R0, R163 ;  /* 0x000000a300ae7220 */ /* 0x000fe20000410000 */
[----:B------:R-:W-:Y:S01]  /*d5c0*/  FADD.FTZ R144, R179, R144 ;  /* 0x00000090b3907221 */ /* 0x000fe20000010000 */
[----:B------:R-:W-:Y:S01]  /*d5d0*/  FFMA.FTZ R5, -R5, R164, -RZ ;  /* 0x000000a405057223 */ /* 0x000fe200000109ff */
[----:B------:R-:W-:Y:S01]  /*d5e0*/  FMUL.FTZ R154, R160, -R150 ;  /* 0x80000096a09a7220 */ /* 0x000fe20000410000 */
[C---:B------:R-:W-:Y:S01]  /*d5f0*/  FMUL.FTZ R163, R0.reuse, R173 ;  /* 0x000000ad00a37220 */ /* 0x040fe20000410000 */
[----:B------:R-:W-:Y:S01]  /*d600*/  FFMA.FTZ R164, -R0, R177, -RZ ;  /* 0x000000b100a47223 */ /* 0x000fe200000109ff */
[----:B------:R-:W-:Y:S01]  /*d610*/  FADD.FTZ R0, R171, R174 ;  /* 0x000000aeab007221 */ /* 0x000fe20000010000 */
[-C--:B------:R-:W-:Y:S01]  /*d620*/  FMUL.FTZ R171, R160, -R144.reuse ;  /* 0x80000090a0ab7220 */ /* 0x080fe20000410000 */
[C---:B------:R-:W-:Y:S01]  /*d630*/  FFMA.FTZ R149, R159.reuse, R144, -R154 ;  /* 0x000000909f957223 */ /* 0x040fe2000001089a */
[----:B------:R1:W-:Y:S01]  /*d640*/  STS [R165+0x894], R167 ;  /* 0x000894a7a5007388 */ /* 0x0003e20000000800 */
[----:B------:R-:W-:Y:S01]  /*d650*/  FMUL.FTZ R160, R144, R41 ;  /* 0x0000002990a07220 */ /* 0x000fe20000410000 */
[----:B------:R-:W-:Y:S01]  /*d660*/  FFMA.FTZ R154, R159, R150, R171 ;  /* 0x000000969f9a7223 */ /* 0x000fe200000100ab */
[----:B------:R-:W-:Y:S01]  /*d670*/  FADD.FTZ R149, R206, R149 ;  /* 0x00000095ce957221 */ /* 0x000fe20000010000 */
[----:B------:R-:W-:Y:S01]  /*d680*/  FFMA.FTZ R159, R107, -R39, R214 ;  /* 0x800000276b9f7223 */ /* 0x000fe200000100d6 */
[----:B------:R2:W-:Y:S01]  /*d690*/  STS [R165+0x898], R140 ;  /* 0x0008988ca5007388 */ /* 0x0005e20000000800 */
[----:B------:R-:W-:Y:S01]  /*d6a0*/  FADD.FTZ R205, -R205, R154 ;  /* 0x0000009acdcd7221 */ /* 0x000fe20000010100 */
[C---:B0-----:R-:W-:Y:S01]  /*d6b0*/  FMUL.FTZ R64, R158.reuse, -R149 ;  /* 0x800000959e407220 */ /* 0x041fe20000410000 */
[----:B------:R-:W-:Y:S01]  /*d6c0*/  FMUL.FTZ R171, R149, R40 ;  /* 0x0000002895ab7220 */ /* 0x000fe20000410000 */
[----:B------:R0:W-:Y:S01]  /*d6d0*/  STS [R165+0x89c], R2 ;  /* 0x00089c02a5007388 */ /* 0x0001e20000000800 */
[-C--:B------:R-:W-:Y:S01]  /*d6e0*/  FMUL.FTZ R158, R158, -R205.reuse ;  /* 0x800000cd9e9e7220 */ /* 0x080fe20000410000 */
[C---:B------:R-:W-:Y:S01]  /*d6f0*/  FFMA.FTZ R65, R157.reuse, R205, R64 ;  /* 0x000000cd9d417223 */ /* 0x040fe20000010040 */
[----:B-1----:R-:W-:Y:S01]  /*d700*/  FMUL.FTZ R167, R124, R171 ;  /* 0x000000ab7ca77220 */ /* 0x002fe20000410000 */
[----:B------:R-:W-:Y:S01]  /*d710*/  STS [R165+0x8a4], R3 ;  /* 0x0008a403a5007388 */ /* 0x000fe20000000800 */
[----:B------:R-:W-:Y:S01]  /*d720*/  FFMA.FTZ R154, R157, R149, -R158 ;  /* 0x000000959d9a7223 */ /* 0x000fe2000001089e */
[----:B------:R-:W-:Y:S01]  /*d730*/  FADD.FTZ R204, -R204, R65 ;  /* 0x00000041cccc7221 */ /* 0x000fe20000010100 */
[----:B------:R-:W-:Y:S01]  /*d740*/  FFMA.FTZ R158, R106, -R38, R213 ;  /* 0x800000266a9e7223 */ /* 0x000fe200000100d5 */
[----:B--2---:R-:W-:Y:S01]  /*d750*/  FMUL.FTZ R140, R125, R160 ;  /* 0x000000a07d8c7220 */ /* 0x004fe20000410000 */
[----:B------:R-:W-:Y:S01]  /*d760*/  FADD.FTZ R154, R203, R154 ;  /* 0x0000009acb9a7221 */ /* 0x000fe20000010000 */
[----:B------:R-:W-:Y:S01]  /*d770*/  FMUL.FTZ R64, R156, -R204 ;  /* 0x800000cc9c407220 */ /* 0x000fe20000410000 */
[----:B0-----:R-:W-:Y:S01]  /*d780*/  FMUL.FTZ R2, R150, R41 ;  /* 0x0000002996027220 */ /* 0x001fe20000410000 */
[----:B------:R-:W-:Y:S01]  /*d790*/  STS [R165+0x8a0], R146 ;  /* 0x0008a092a5007388 */ /* 0x000fe20000000800 */
[-C--:B------:R-:W-:Y:S01]  /*d7a0*/  FMUL.FTZ R67, R156, -R154.reuse ;  /* 0x8000009a9c437220 */ /* 0x080fe20000410000 */
[C---:B------:R-:W-:Y:S01]  /*d7b0*/  FFMA.FTZ R65, R155.reuse, R154, -R64 ;  /* 0x0000009a9b417223 */ /* 0x040fe20000010840 */
[-C--:B------:R-:W-:Y:S01]  /*d7c0*/  FMUL.FTZ R156, R154, R39.reuse ;  /* 0x000000279a9c7220 */ /* 0x080fe20000410000 */
[----:B------:R-:W-:Y:S01]  /*d7d0*/  STS [R165+0x8ac], R4 ;  /* 0x0008ac04a5007388 */ /* 0x000fe20000000800 */
[----:B------:R-:W-:Y:S01]  /*d7e0*/  FFMA.FTZ R64, R155, R204, R67 ;  /* 0x000000cc9b407223 */ /* 0x000fe20000010043 */
[----:B------:R-:W-:Y:S01]  /*d7f0*/  FADD.FTZ R155, R224, R65 ;  /* 0x00000041e09b7221 */ /* 0x000fe20000010000 */
[----:B------:R-:W-:Y:S01]  /*d800*/  FMUL.FTZ R66, R123, R156 ;  /* 0x0000009c7b427220 */ /* 0x000fe20000410000 */
[----:B------:R0:W-:Y:S01]  /*d810*/  STS [R165+0x8a8], R153 ;  /* 0x0008a899a5007388 */ /* 0x0001e20000000800 */
[----:B------:R-:W-:Y:S01]  /*d820*/  FADD.FTZ R223, -R223, R64 ;  /* 0x00000040dfdf7221 */ /* 0x000fe20000010100 */
[-C--:B------:R-:W-:Y:S01]  /*d830*/  FMUL.FTZ R157, R155, R38.reuse ;  /* 0x000000269b9d7220 */ /* 0x080fe20000410000 */
        /* <DEDUP_REMOVED lines=10> */
[----:B0-----:R-:W-:Y:S01]  /*d8e0*/  FMUL.FTZ R153, R187, R46 ;  /* 0x0000002ebb997220 */ /* 0x001fe20000410000 */
[----:B------:R-:W-:Y:S01]  /*d8f0*/  FADD.FTZ R67, RZ, R67 ;  /* 0x00000043ff437221 */ /* 0x000fe20000010000 */
[----:B------:R-:W-:Y:S01]  /*d900*/  FFMA.FTZ R65, R158, R157, R65 ;  /* 0x0000009d9e417223 */ /* 0x000fe20000010041 */
[----:B-1----:R-:W-:Y:S01]  /*d910*/  FMUL.FTZ R166, R170, R47 ;  /* 0x0000002faaa67220 */ /* 0x002fe20000410000 */
[----:B------:R-:W-:Y:S01]  /*d920*/  STS [R165+0x8b8], R163 ;  /* 0x0008b8a3a5007388 */ /* 0x000fe20000000800 */
[----:B------:R-:W-:Y:S01]  /*d930*/  FADD.FTZ R66, R67, R66 ;  /* 0x0000004243427221 */ /* 0x000fe20000010000 */
[----:B------:R-:W-:Y:S01]  /*d940*/  FMUL.FTZ R67, R205, R40 ;  /* 0x00000028cd437220 */ /* 0x000fe20000410000 */
[----:B------:R-:W-:Y:S01]  /*d950*/  FADD.FTZ R65, RZ, R65 ;  /* 0x00000041ff417221 */ /* 0x000fe20000010000 */
[----:B--2---:R-:W-:Y:S01]  /*d960*/  FMUL.FTZ R5, R145, R48 ;  /* 0x0000003091057220 */ /* 0x004fe20000410000 */
[----:B------:R0:W-:Y:S01]  /*d970*/  STS [R165+0x8b0], R152 ;  /* 0x0008b098a5007388 */ /* 0x0001e20000000800 */
[-C--:B------:R-:W-:Y:S01]  /*d980*/  FFMA.FTZ R167, R216, R67.reuse, -R167 ;  /* 0x00000043d8a77223 */ /* 0x080fe200000108a7 */
[----:B------:R-:W-:Y:S01]  /*d990*/  FMUL.FTZ R67, R124, R67 ;  /* 0x000000437c437220 */ /* 0x000fe20000410000 */
[----:B------:R-:W-:Y:S01]  /*d9a0*/  FADD.FTZ R64, R65, R64 ;  /* 0x0000004041407221 */ /* 0x000fe20000010000 */
[----:B------:R-:W-:Y:S01]  /*d9b0*/  FFMA.FTZ R65, R215, R2, -R140 ;  /* 0x00000002d7417223 */ /* 0x000fe2000001088c */
        /* <DEDUP_REMOVED lines=8> */
[----:B------:R-:W-:Y:S01]  /*da40*/  FFMA.FTZ R3, R215, R160, R2 ;  /* 0x000000a0d7037223 */ /* 0x000fe20000010002 */
[----:B------:R-:W-:Y:S01]  /*da50*/  FADD.FTZ R65, R66, R65 ;  /* 0x0000004142417221 */ /* 0x000fe20000010000 */
[----:B------:R-:W-:Y:S01]  /*da60*/  FMUL.FTZ R66, R184, R43 ;  /* 0x0000002bb8427220 */ /* 0x000fe20000410000 */
[-C--:B------:R-:W-:Y:S01]  /*da70*/  FFMA.FTZ R2, R218, R67.reuse, -R173 ;  /* 0x00000043da027223 */ /* 0x080fe200000108ad */
[----:B------:R-:W-:Y:S01]  /*da80*/  FMUL.FTZ R67, R128, R67 ;  /* 0x0000004380437220 */ /* 0x000fe20000410000 */
[----:B------:R-:W-:Y:S01]  /*da90*/  FMUL.FTZ R146, R129, R140 ;  /* 0x0000008c81927220 */ /* 0x000fe20000410000 */
[----:B------:R-:W-:Y:S01]  /*daa0*/  FMUL.FTZ R173, R185, R44 ;  /* 0x0000002cb9ad7220 */ /* 0x000fe20000410000 */
[----:B------:R-:W-:Y:S01]  /*dab0*/  FADD.FTZ R65, R65, R2 ;  /* 0x0000000241417221 */ /* 0x000fe20000010000 */
[----:B------:R-:W-:Y:S01]  /*dac0*/  FFMA.FTZ R2, R218, R167, R67 ;  /* 0x000000a7da027223 */ /* 0x000fe20000010043 */
[----:B------:R-:W-:Y:S01]  /*dad0*/  FADD.FTZ R3, R64, R3 ;  /* 0x0000000340037221 */ /* 0x000fe20000010000 */
[----:B------:R-:W-:Y:S01]  /*dae0*/  FFMA.FTZ R146, R217, R66, -R146 ;  /* 0x00000042d9927223 */ /* 0x000fe20000010892 */
        /* <DEDUP_REMOVED lines=8> */
[-C--:B------:R-:W-:Y:S01]  /*db70*/  FMUL.FTZ R146, R142, R45.reuse ;  /* 0x0000002d8e927220 */ /* 0x080fe20000410000 */
[----:B------:R-:W-:Y:S01]  /*db80*/  FMUL.FTZ R64, R186, R45 ;  /* 0x0000002dba407220 */ /* 0x000fe20000410000 */
[----:B------:R-:W-:Y:S01]  /*db90*/  FADD.FTZ R2, R2, R3 ;  /* 0x0000000302027221 */ /* 0x000fe20000010000 */
[----:B------:R-:W-:Y:S01]  /*dba0*/  FFMA.FTZ R67, R220, R173, R67 ;  /* 0x000000addc437223 */ /* 0x000fe20000010043 */
[----:B------:R-:W-:Y:S01]  /*dbb0*/  FMUL.FTZ R66, R131, R146 ;  /* 0x0000009283427220 */ /* 0x000fe20000410000 */
[----:B------:R-:W-:Y:S01]  /*dbc0*/  FADD.FTZ R4, R65, R4 ;  /* 0x0000000441047221 */ /* 0x000fe20000010000 */
[----:B------:R-:W-:Y:S01]  /*dbd0*/  FMUL.FTZ R65, R151, R46 ;  /* 0x0000002e97417220 */ /* 0x000fe20000410000 */
[----:B------:R-:W-:Y:S01]  /*dbe0*/  FADD.FTZ R2, R2, R67 ;  /* 0x0000004302027221 */ /* 0x000fe20000010000 */
[-C--:B------:R-:W-:Y:S01]  /*dbf0*/  FFMA.FTZ R3, R219, R64.reuse, -R66 ;  /* 0x00000040db037223 */ /* 0x080fe20000010842 */
[----:B------:R-:W-:Y:S01]  /*dc00*/  FMUL.FTZ R67, R132, R153 ;  /* 0x0000009984437220 */ /* 0x000fe20000410000 */
[----:B------:R-:W-:Y:S01]  /*dc10*/  FMUL.FTZ R64, R131, R64 ;  /* 0x0000004083407220 */ /* 0x000fe20000410000 */
[----:B------:R-:W-:Y:S01]  /*dc20*/  FMUL.FTZ R66, R190, R47 ;  /* 0x0000002fbe427220 */ /* 0x000fe20000410000 */
[----:B------:R-:W-:Y:S01]  /*dc30*/  FADD.FTZ R4, R4, R3 ;  /* 0x0000000304047221 */ /* 0x000fe20000010000 */
[-C--:B------:R-:W-:Y:S01]  /*dc40*/  FFMA.FTZ R67, R238, R65.reuse, -R67 ;  /* 0x00000041ee437223 */ /* 0x080fe20000010843 */
[----:B------:R-:W-:Y:S01]  /*dc50*/  FFMA.FTZ R3, R219, R146, R64 ;  /* 0x00000092db037223 */ /* 0x000fe20000010040 */
[----:B------:R-:W-:Y:S01]  /*dc60*/  FMUL.FTZ R65, R132, R65 ;  /* 0x0000004184417220 */ /* 0x000fe20000410000 */
        /* <DEDUP_REMOVED lines=8> */
[----:B------:R-:W-:Y:S01]  /*dcf0*/  FMUL.FTZ R65, R126, R177 ;  /* 0x000000b17e417220 */ /* 0x000fe20000410000 */
[----:B------:R-:W-:Y:S01]  /*dd00*/  FADD.FTZ R4, R4, R3 ;  /* 0x0000000304047221 */ /* 0x000fe20000010000 */
[----:B------:R-:W-:Y:S01]  /*dd10*/  FFMA.FTZ R3, R237, R166, R66 ;  /* 0x000000a6ed037223 */ /* 0x000fe20000010042 */
[----:B0-----:R-:W-:Y:S01]  /*dd20*/  FMUL.FTZ R152, R169, R49 ;  /* 0x00000031a9987220 */ /* 0x001fe20000410000 */
[-C--:B------:R-:W-:Y:S01]  /*dd30*/  FFMA.FTZ R65, R244, R5.reuse, -R65 ;  /* 0x00000005f4417223 */ /* 0x080fe20000010841 */
[----:B------:R-:W-:Y:S01]  /*dd40*/  FMUL.FTZ R5, R126, R5 ;  /* 0x000000057e057220 */ /* 0x000fe20000410000 */
[----:B------:R-:W-:Y:S01]  /*dd50*/  FADD.FTZ R2, R2, R3 ;  /* 0x0000000302027221 */ /* 0x000fe20000010000 */
[----:B------:R-:W-:Y:S01]  /*dd60*/  FMUL.FTZ R208, R194, R49 ;  /* 0x00000031c2d07220 */ /* 0x000fe20000410000 */
[----:B------:R-:W-:Y:S01]  /*dd70*/  FADD.FTZ R4, R4, R65 ;  /* 0x0000004104047221 */ /* 0x000fe20000010000 */
[----:B------:R-:W-:Y:S01]  /*dd80*/  FFMA.FTZ R5, R244, R177, R5 ;  /* 0x000000b1f4057223 */ /* 0x000fe20000010005 */
[----:B------:R-:W-:Y:S01]  /*dd90*/  FMUL.FTZ R64, R134, R152 ;  /* 0x0000009886407220 */ /* 0x000fe20000410000 */
[----:B------:R-:W-:Y:S01]  /*dda0*/  FMUL.FTZ R3, R210, UR54 ;  /* 0x00000036d2037c20 */ /* 0x000fe20008410000 */
[----:B------:R-:W-:Y:S01]  /*ddb0*/  ULEA UR44, UR16, 0xfffffe00, 0x9 ;  /* 0xfffffe00102c7891 */ /* 0x000fe2000f8e483f */
[----:B------:R-:W-:Y:S01]  /*ddc0*/  FADD.FTZ R65, R2, R5 ;  /* 0x0000000502417221 */ /* 0x000fe20000010000 */
[----:B------:R-:W-:Y:S01]  /*ddd0*/  FMUL.FTZ R2, R139, UR54 ;  /* 0x000000368b027c20 */ /* 0x000fe20008410000 */
[----:B------:R-:W-:Y:S01]  /*dde0*/  FFMA.FTZ R67, R243, R208, -R64 ;  /* 0x000000d0f3437223 */ /* 0x000fe20000010840 */
[----:B------:R-:W-:Y:S01]  /*ddf0*/  FFMA.FTZ R172, R138, UR53, R3 ;  /* 0x000000358aac7c23 */ /* 0x000fe20008010003 */
[----:B------:R-:W-:Y:S01]  /*de00*/  FMUL.FTZ R3, R170, UR54 ;  /* 0x00000036aa037c20 */ /* 0x000fe20008410000 */
[----:B------:R-:W-:Y:S01]  /*de10*/  FFMA.FTZ R163, R127, UR53, R2 ;  /* 0x000000357fa37c23 */ /* 0x000fe20008010002 */
[----:B------:R-:W-:Y:S01]  /*de20*/  FMUL.FTZ R2, R191, UR54 ;  /* 0x00000036bf027c20 */ /* 0x000fe20008410000 */
[----:B------:R-:W-:Y:S01]  /*de30*/  FADD.FTZ R67, R4, R67 ;  /* 0x0000004304437221 */ /* 0x000fe20000010000 */
[----:B------:R-:W-:Y:S01]  /*de40*/  FMUL.FTZ R4, R127, UR54 ;  /* 0x000000367f047c20 */ /* 0x000fe20008410000 */
[----:B------:R-:W-:Y:S01]  /*de50*/  FFMA.FTZ R182, R190, UR53, -R3 ;  /* 0x00000035beb67c23 */ /* 0x000fe20008010803 */
[C---:B------:R-:W-:Y:S01]  /*de60*/  FFMA.FTZ R189, R145.reuse, UR53, -R2 ;  /* 0x0000003591bd7c23 */ /* 0x040fe20008010802 */
[----:B------:R-:W-:Y:S01]  /*de70*/  FMUL.FTZ R2, R145, UR54 ;  /* 0x0000003691027c20 */ /* 0x000fe20008410000 */
[----:B------:R-:W-:Y:S01]  /*de80*/  UIADD3 UR44, -UR44, UR52, URZ ;  /* 0x000000342c2c7290 */ /* 0x000fe2000fffe13f */
[----:B------:R-:W-:Y:S01]  /*de90*/  FMUL.FTZ R3, R142, UR54 ;  /* 0x000000368e037c20 */ /* 0x000fe20008410000 */
[----:B------:R-:W-:Y:S01]  /*dea0*/  FFMA.FTZ R179, R139, UR53, -R4 ;  /* 0x000000358bb37c23 */ /* 0x000fe20008010804 */
[----:B------:R-:W-:Y:S01]  /*deb0*/  FFMA.FTZ R145, R191, UR53, R2 ;  /* 0x00000035bf917c23 */ /* 0x000fe20008010002 */
[----:B------:R-:W-:Y:S01]  /*dec0*/  FMUL.FTZ R2, R187, UR54 ;  /* 0x00000036bb027c20 */ /* 0x000fe20008410000 */
[C---:B------:R-:W-:Y:S01]  /*ded0*/  FMUL.FTZ R4, R151.reuse, UR54 ;  /* 0x0000003697047c20 */ /* 0x040fe20008410000 */
[C---:B------:R-:W-:Y:S01]  /*dee0*/  FFMA.FTZ R188, R186.reuse, UR53, -R3 ;  /* 0x00000035babc7c23 */ /* 0x040fe20008010803 */
[----:B------:R-:W-:Y:S01]  /*def0*/  FMUL.FTZ R3, R186, UR54 ;  /* 0x00000036ba037c20 */ /* 0x000fe20008410000 */
[----:B------:R-:W-:Y:S01]  /*df00*/  FFMA.FTZ R193, R151, UR53, -R2 ;  /* 0x0000003597c17c23 */ /* 0x000fe20008010802 */
[----:B------:R-:W-:Y:S01]  /*df10*/  FMUL.FTZ R2, R185, UR54 ;  /* 0x00000036b9027c20 */ /* 0x000fe20008410000 */
[----:B------:R-:W-:Y:S01]  /*df20*/  MOV R64, UR44 ;  /* 0x0000002c00407c02 */ /* 0x000fe20008000f00 */
[----:B------:R-:W-:Y:S01]  /*df30*/  FFMA.FTZ R197, R187, UR53, R4 ;  /* 0x00000035bbc57c23 */ /* 0x000fe20008010004 */
[----:B------:R-:W-:Y:S01]  /*df40*/  FMUL.FTZ R5, R138, UR54 ;  /* 0x000000368a057c20 */ /* 0x000fe20008410000 */
[----:B------:R-:W-:Y:S01]  /*df50*/  FFMA.FTZ R151, R161, UR53, -R2 ;  /* 0x00000035a1977c23 */ /* 0x000fe20008010802 */
[----:B------:R-:W-:Y:S01]  /*df60*/  FMUL.FTZ R2, R143, UR54 ;  /* 0x000000368f027c20 */ /* 0x000fe20008410000 */
[----:B------:R-:W-:Y:S01]  /*df70*/  FMUL.FTZ R4, R161, UR54 ;  /* 0x00000036a1047c20 */ /* 0x000fe20008410000 */
[----:B------:R-:W-:Y:S01]  /*df80*/  FFMA.FTZ R186, R142, UR53, R3 ;  /* 0x000000358eba7c23 */ /* 0x000fe20008010003 */
[----:B------:R-:W-:Y:S01]  /*df90*/  LEA R64, R64, -R141, 0x1 ;  /* 0x8000008d40407211 */ /* 0x000fe200078e08ff */
[C---:B------:R-:W-:Y:S01]  /*dfa0*/  FFMA.FTZ R161, R175.reuse, UR53, -R2 ;  /* 0x00000035afa17c23 */ /* 0x040fe20008010802 */
[----:B------:R-:W-:Y:S01]  /*dfb0*/  FMUL.FTZ R3, R148, UR54 ;  /* 0x0000003694037c20 */ /* 0x000fe20008410000 */
[----:B------:R-:W-:Y:S01]  /*dfc0*/  FMUL.FTZ R2, R175, UR54 ;  /* 0x00000036af027c20 */ /* 0x000fe20008410000 */
[----:B------:R-:W-:Y:S01]  /*dfd0*/  FFMA.FTZ R174, R210, UR53, -R5 ;  /* 0x00000035d2ae7c23 */ /* 0x000fe20008010805 */
[----:B------:R-:W-:Y:S01]  /*dfe0*/  FMUL.FTZ R5, R190, UR54 ;  /* 0x00000036be057c20 */ /* 0x000fe20008410000 */
[----:B------:R-:W-:Y:S01]  /*dff0*/  ISETP.GE.AND P1, PT, R64, 0x1, PT ;  /* 0x000000014000780c */ /* 0x000fe20003f26270 */
[----:B------:R-:W-:Y:S01]  /*e000*/  FFMA.FTZ R192, R184, UR53, -R3 ;  /* 0x00000035b8c07c23 */ /* 0x000fe20008010803 */
[----:B------:R-:W-:Y:S01]  /*e010*/  FFMA.FTZ R175, R143, UR53, R2 ;  /* 0x000000358faf7c23 */ /* 0x000fe20008010002 */
[----:B------:R-:W-:Y:S01]  /*e020*/  FMUL.FTZ R3, R144, UR54 ;  /* 0x0000003690037c20 */ /* 0x000fe20008410000 */
[----:B------:R-:W-:Y:S01]  /*e030*/  FMUL.FTZ R2, R149, UR54 ;  /* 0x0000003695027c20 */ /* 0x000fe20008410000 */
[----:B------:R-:W-:Y:S01]  /*e040*/  FMUL.FTZ R183, R169, UR54 ;  /* 0x00000036a9b77c20 */ /* 0x000fe20008410000 */
[----:B------:R-:W-:Y:S01]  /*e050*/  FFMA.FTZ R190, R170, UR53, R5 ;  /* 0x00000035aabe7c23 */ /* 0x000fe20008010005 */
[----:B------:R0:W-:Y:S01]  /*e060*/  STS [R165+0x8bc], R164 ;  /* 0x0008bca4a5007388 */ /* 0x0001e20000000800 */
[----:B------:R-:W-:Y:S01]  /*e070*/  FMUL.FTZ R5, R184, UR54 ;  /* 0x00000036b8057c20 */ /* 0x000fe20008410000 */
[----:B------:R-:W-:Y:S01]  /*e080*/  FFMA.FTZ R184, R150, UR53, -R3 ;  /* 0x0000003596b87c23 */ /* 0x000fe20008010803 */
[----:B------:R-:W-:Y:S01]  /*e090*/  FFMA.FTZ R201, R205, UR53, -R2 ;  /* 0x00000035cdc97c23 */ /* 0x000fe20008010802 */
[----:B------:R-:W-:Y:S01]  /*e0a0*/  FMUL.FTZ R3, R154, UR54 ;  /* 0x000000369a037c20 */ /* 0x000fe20008410000 */
[----:B------:R-:W-:Y:S01]  /*e0b0*/  FMUL.FTZ R2, R155, UR54 ;  /* 0x000000369b027c20 */ /* 0x000fe20008410000 */
[C---:B------:R-:W-:Y:S01]  /*e0c0*/  FFMA.FTZ R183, R194.reuse, UR53, -R183 ;  /* 0x00000035c2b77c23 */ /* 0x040fe200080108b7 */
[----:B------:R-:W-:Y:S01]  /*e0d0*/  FMUL.FTZ R178, R194, UR54 ;  /* 0x00000036c2b27c20 */ /* 0x000fe20008410000 */
[----:B------:R-:W-:Y:S01]  /*e0e0*/  FFMA.FTZ R194, R148, UR53, R5 ;  /* 0x0000003594c27c23 */ /* 0x000fe20008010005 */
[----:B------:R-:W-:Y:S01]  /*e0f0*/  FMUL.FTZ R180, R199, UR54 ;  /* 0x00000036c7b47c20 */ /* 0x000fe20008410000 */
[----:B0-----:R-:W-:Y:S01]  /*e100*/  FMUL.FTZ R164, R195, UR54 ;  /* 0x00000036c3a47c20 */ /* 0x001fe20008410000 */
[CC--:B------:R-:W-:Y:S01]  /*e110*/  FMUL.FTZ R66, R199.reuse, R50.reuse ;  /* 0x00000032c7427220 */ /* 0x0c0fe20000410000 */
[----:B------:R-:W-:Y:S01]  /*e120*/  FMUL.FTZ R5, R150, UR54 ;  /* 0x0000003696057c20 */ /* 0x000fe20008410000 */
[----:B------:R-:W-:Y:S01]  /*e130*/  STS [R165+0x840], R234 ;  /* 0x000840eaa5007388 */ /* 0x000fe20000000800 */
[----:B------:R-:W-:Y:S01]  /*e140*/  FFMA.FTZ R164, R199, UR53, -R164 ;  /* 0x00000035c7a47c23 */ /* 0x000fe200080108a4 */
[----:B------:R-:W-:Y:S01]  /*e150*/  FFMA.FTZ R199, R185, UR53, R4 ;  /* 0x00000035b9c77c23 */ /* 0x000fe20008010004 */
[----:B------:R-:W-:Y:S01]  /*e160*/  FFMA.FTZ R150, R204, UR53, -R3 ;  /* 0x00000035cc967c23 */ /* 0x000fe20008010803 */
[----:B------:R-:W-:Y:S01]  /*e170*/  STS [R165+0x844], R232 ;  /* 0x000844e8a5007388 */ /* 0x000fe20000000800 */
[----:B------:R-:W-:Y:S01]  /*e180*/  FFMA.FTZ R203, R223, UR53, -R2 ;  /* 0x00000035dfcb7c23 */ /* 0x000fe20008010802 */
[----:B------:R-:W-:Y:S01]  /*e190*/  FMUL.FTZ R181, R6, UR54 ;  /* 0x0000003606b57c20 */ /* 0x000fe20008410000 */
[-C--:B------:R-:W-:Y:S01]  /*e1a0*/  FMUL.FTZ R176, R195, R50.reuse ;  /* 0x00000032c3b07220 */ /* 0x080fe20000410000 */
        /* <DEDUP_REMOVED lines=8> */
[----:B------:R-:W-:Y:S01]  /*e230*/  STS [R165+0x850], R233 ;  /* 0x000850e9a5007388 */ /* 0x000fe20000000800 */
[----:B------:R-:W-:Y:S01]  /*e240*/  FMUL.FTZ R206, R135, R176 ;  /* 0x000000b087ce7220 */ /* 0x000fe20000410000 */
[----:B------:R-:W-:Y:S01]  /*e250*/  FFMA.FTZ R178, R169, UR53, R178 ;  /* 0x00000035a9b27c23 */ /* 0x000fe200080100b2 */
[----:B------:R-:W-:Y:S01]  /*e260*/  FMUL.FTZ R208, R134, R208 ;  /* 0x000000d086d07220 */ /* 0x000fe20000410000 */
[----:B------:R-:W-:Y:S01]  /*e270*/  STS [R165+0x854], R212 ;  /* 0x000854d4a5007388 */ /* 0x000fe20000000800 */
[----:B------:R-:W-:Y:S01]  /*e280*/  FFMA.FTZ R204, R144, UR53, R5 ;  /* 0x0000003590cc7c23 */ /* 0x000fe20008010005 */
[----:B------:R-:W-:Y:S01]  /*e290*/  FFMA.FTZ R207, R149, UR53, R4 ;  /* 0x0000003595cf7c23 */ /* 0x000fe20008010004 */
[----:B------:R-:W-:Y:S01]  /*e2a0*/  FFMA.FTZ R198, R154, UR53, R3 ;  /* 0x000000359ac67c23 */ /* 0x000fe20008010003 */
        /* <DEDUP_REMOVED lines=15> */
[----:B0-----:R-:W-:-:S04]  /*e3a0*/  FMUL.FTZ R165, R196, UR54 ;  /* 0x00000036c4a57c20 */ /* 0x001fc80008410000 */
        /* <DEDUP_REMOVED lines=31> */
.L_x_13067:
[----:B------:R-:W-:Y:S05]  /*e5a0*/  BSYNC B0 ;  /* 0x0000000000007941 */ /* 0x000fea0003800000 */
.L_x_13066:
[----:B------:R-:W-:Y:S01]  /*e5b0*/  USHF.R.U32.HI UR42, URZ, 0x1, UR33 ;  /* 0x000000013f2a7899 */ /* 0x000fe20008011621 */
[----:B------:R-:W-:Y:S01]  /*e5c0*/  FFMA.FTZ R206, R245, R66, -R206 ;  /* 0x00000042f5ce7223 */ /* 0x000fe200000108ce */
[----:B------:R-:W-:Y:S01]  /*e5d0*/  USHF.R.U64 UR53, UR32, 0x1, UR33 ;  /* 0x0000000120357899 */ /* 0x000fe20008001221 */
[----:B------:R-:W1:Y:S01]  /*e5e0*/  LDC.64 R2, c[0x0][0x380] ;  /* 0x0000e000ff027b82 */ /* 0x000e620000000a00 */
[----:B------:R-:W-:Y:S01]  /*e5f0*/  UIMAD UR54, UR42, UR11, URZ ;  /* 0x0000000b2a3672a4 */ /* 0x000fe2000f8e023f */
[----:B------:R-:W-:Y:S01]  /*e600*/  FADD.FTZ R67, R67, R206 ;  /* 0x000000ce43437221 */ /* 0x000fe20000010000 */
[----:B------:R-:W-:Y:S01]  /*e610*/  UIMAD.WIDE.U32 UR42, UR53, UR11, URZ ;  /* 0x0000000b352a72a5 */ /* 0x000fe2000f8e003f */
[-C--:B------:R-:W-:Y:S01]  /*e620*/  FFMA.FTZ R206, R121, -R51.reuse, R202 ;  /* 0x8000003379ce7223 */ /* 0x080fe200000100ca */
[----:B------:R-:W-:Y:S01]  /*e630*/  UIMAD UR54, UR55, UR53, UR54 ;  /* 0x00000035373672a4 */ /* 0x000fe2000f8e0236 */
[-C--:B------:R-:W-:Y:S01]  /*e640*/  FMUL.FTZ R202, R6, R51.reuse ;  /* 0x0000003306ca7220 */ /* 0x080fe20000410000 */
[----:B------:R-:W-:Y:S01]  /*e650*/  UIMAD UR45, UR45, UR34, URZ ;  /* 0x000000222d2d72a4 */ /* 0x000fe2000f8e023f */
[----:B0-----:R-:W-:Y:S01]  /*e660*/  FMUL.FTZ R5, R196, R51 ;  /* 0x00000033c4057220 */ /* 0x001fe20000410000 */
[----:B------:R-:W-:Y:S01]  /*e670*/  UIADD3 UR43, UR54, UR43, URZ ;  /* 0x0000002b362b7290 */ /* 0x000fe2000fffe03f */
[----:B------:R-:W-:Y:S01]  /*e680*/  FMUL.FTZ R209, R136, R202 ;  /* 0x000000ca88d17220 */ /* 0x000fe20000410000 */
[----:B------:R-:W-:Y:S01]  /*e690*/  UIMAD UR45, UR10, UR35, UR45 ;  /* 0x000000230a2d72a4 */ /* 0x000fe2000f8e022d */
[----:B------:R-:W-:Y:S01]  /*e6a0*/  FADD.FTZ R162, R147, -R162 ;  /* 0x800000a293a27221 */ /* 0x000fe20000010000 */
[----:B------:R-:W-:Y:S01]  /*e6b0*/  UIMAD.WIDE.U32 UR42, UR10, UR34, UR42 ;  /* 0x000000220a2a72a5 */ /* 0x000fe2000f8e002a */
[-C--:B------:R-:W-:Y:S01]  /*e6c0*/  FFMA.FTZ R4, R206, R5.reuse, -R209 ;  /* 0x00000005ce047223 */ /* 0x080fe200000108d1 */
[----:B------:R-:W-:Y:S01]  /*e6d0*/  FMUL.FTZ R147, R138, R52 ;  /* 0x000000348a937220 */ /* 0x000fe20000410000 */
[----:B------:R-:W-:Y:S01]  /*e6e0*/  FFMA.FTZ R208, R243, R152, R208 ;  /* 0x00000098f3d07223 */ /* 0x000fe200000100d0 */
[----:B------:R-:W-:Y:S01]  /*e6f0*/  UIADD3 UR43, UR45, UR43, URZ ;  /* 0x0000002b2d2b7290 */ /* 0x000fe2000fffe03f */
[----:B------:R-:W-:Y:S01]  /*e700*/  FADD.FTZ R196, R67, R4 ;  /* 0x0000000443c47221 */ /* 0x000fe20000010000 */
[----:B------:R-:W-:Y:S01]  /*e710*/  ULEA UR53, UP0, UR42, UR36, 0x3 ;  /* 0x000000242a357291 */ /* 0x000fe2000f80183f */
[----:B------:R-:W-:Y:S01]  /*e720*/  FMUL.FTZ R66, R135, R66 ;  /* 0x0000004287427220 */ /* 0x000fe20000410000 */
[----:B------:R-:W-:Y:S01]  /*e730*/  UIADD3 UR45, UR6, -UR19, URZ ;  /* 0x80000013062d7290 */ /* 0x000fe2000fffe03f */
[----:B------:R-:W-:Y:S01]  /*e740*/  FMUL.FTZ R67, R136, R5 ;  /* 0x0000000588437220 */ /* 0x000fe20000410000 */
[----:B------:R-:W-:Y:S01]  /*e750*/  ULEA.HI.X UR43, UR42, UR37, UR43, 0x3, UP0 ;  /* 0x000000252a2b7291 */ /* 0x000fe200080f1c2b */
[-C--:B------:R-:W-:Y:S01]  /*e760*/  FMUL.FTZ R210, R210, R52.reuse ;  /* 0x00000034d2d27220 */ /* 0x080fe20000410000 */
[----:B------:R-:W-:Y:S01]  /*e770*/  UIMAD UR42, UR45, -0x400, URZ ;  /* 0xfffffc002d2a78a4 */ /* 0x000fe2000f8e023f */
[----:B------:R-:W-:Y:S01]  /*e780*/  LEA R4, P1, R141, UR53, 0x2 ;  /* 0x000000358d047c11 */ /* 0x000fe2000f8210ff */
[----:B------:R-:W-:Y:S01]  /*e790*/  USHF.L.U64.HI UR45, UR8, 0x2, UR9 ;  /* 0x00000002082d7899 */ /* 0x000fe20008010209 */
[----:B------:R-:W-:Y:S01]  /*e7a0*/  FFMA.FTZ R168, R120, -R52, R168 ;  /* 0x8000003478a87223 */ /* 0x000fe200000100a8 */
[----:B------:R-:W-:Y:S01]  /*e7b0*/  FMUL.FTZ R209, R137, R147 ;  /* 0x0000009389d17220 */ /* 0x000fe20000410000 */
[----:B------:R-:W-:Y:S01]  /*e7c0*/  LEA.HI.X R5, R141, UR43, RZ, 0x2, P1 ;  /* 0x0000002b8d057c11 */ /* 0x000fe200088f14ff */
[----:B------:R-:W-:Y:S01]  /*e7d0*/  FADD.FTZ R65, R65, R208 ;  /* 0x000000d041417221 */ /* 0x000fe20000010000 */
[----:B------:R-:W-:Y:S01]  /*e7e0*/  MOV R211, UR42 ;  /* 0x0000002a00d37c02 */ /* 0x000fe20008000f00 */
[----:B------:R-:W-:Y:S01]  /*e7f0*/  FFMA.FTZ R66, R245, R176, R66 ;  /* 0x000000b0f5427223 */ /* 0x000fe20000010042 */
[----:B------:R-:W-:Y:S01]  /*e800*/  USHF.L.U32 UR42, UR8, 0x2, URZ ;  /* 0x00000002082a7899 */ /* 0x000fe2000800063f */
[----:B------:R-:W-:Y:S01]  /*e810*/  FFMA.FTZ R209, R168, R210, -R209 ;  /* 0x000000d2a8d17223 */ /* 0x000fe200000108d1 */
[----:B-1----:R-:W-:-:S02]  /*e820*/  IMAD R208, R2, UR45, RZ ;  /* 0x0000002d02d07c24 */ /* 0x002fc4000f8e02ff */
[----:B------:R-:W-:Y:S01]  /*e830*/  FADD.FTZ R65, R65, R66 ;  /* 0x0000004241417221 */ /* 0x000fe20000010000 */
[----:B------:R-:W-:-:S04]  /*e840*/  IMAD.WIDE R4, R211, 0x4, R4 ;  /* 0x00000004d3047825 */ /* 0x000fc800078e0204 */
[----:B------:R-:W-:Y:S01]  /*e850*/  FFMA.FTZ R66, R206, R202, R67 ;  /* 0x000000cace427223 */ /* 0x000fe20000010043 */
[----:B------:R-:W-:Y:S01]  /*e860*/  FADD.FTZ R211, R196, R209 ;  /* 0x000000d1c4d37221 */ /* 0x000fe20000010000 */
[----:B------:R-:W-:Y:S01]  /*e870*/  FMUL.FTZ R139, R139, R53 ;  /* 0x000000358b8b7220 */ /* 0x000fe20000410000 */
[----:B------:R-:W-:Y:S02]  /*e880*/  IMAD R209, R3, UR42, R208 ;  /* 0x0000002a03d17c24 */ /* 0x000fe4000f8e02d0 */
[----:B------:R-:W-:Y:S01]  /*e890*/  FADD.FTZ R65, R65, R66 ;  /* 0x0000004241417221 */ /* 0x000fe20000010000 */
[----:B------:R-:W-:-:S04]  /*e8a0*/  IMAD.WIDE.U32 R2, R2, UR42, R4 ;  /* 0x0000002a02027c25 */ /* 0x000fc8000f8e0004 */
[-C--:B------:R-:W-:Y:S01]  /*e8b0*/  FMUL.FTZ R4, R127, R53.reuse ;  /* 0x000000357f047220 */ /* 0x080fe20000410000 */
[----:B------:R-:W-:Y:S01]  /*e8c0*/  IADD3 R66, R141, 0x20, RZ ;  /* 0x000000208d427810 */ /* 0x000fe20007ffe0ff */
[----:B------:R-:W-:Y:S01]  /*e8d0*/  FFMA.FTZ R200, R119, -R53, R200 ;  /* 0x8000003577c87223 */ /* 0x000fe200000100c8 */
[----:B------:R-:W-:Y:S01]  /*e8e0*/  FMUL.FTZ R5, R137, R210 ;  /* 0x000000d289057220 */ /* 0x000fe20000410000 */
[----:B------:R-:W-:Y:S01]  /*e8f0*/  FMUL.FTZ R67, R248, R4 ;  /* 0x00000004f8437220 */ /* 0x000fe20000410000 */
[----:B------:R-:W-:Y:S01]  /*e900*/  LEA.HI.SX32 R196, R66, R141, 0x1b ;  /* 0x0000008d42c47211 */ /* 0x000fe200078fdaff */
[----:B------:R-:W-:Y:S01]  /*e910*/  BSSY B0, `(.L_x_13068) ;  /* 0x000000f000007945 */ /* 0x000fe20003800000 */
[----:B------:R-:W-:Y:S01]  /*e920*/  ISETP.GE.AND P1, PT, R64, 0x21, PT ;  /* 0x000000214000780c */ /* 0x000fe20003f26270 */
[----:B------:R-:W-:Y:S01]  /*e930*/  FFMA.FTZ R210, R200, R139, -R67 ;  /* 0x0000008bc8d27223 */ /* 0x000fe20000010843 */
[----:B------:R-:W-:Y:S01]  /*e940*/  LEA R67, R196, UR17, 0x2 ;  /* 0x00000011c4437c11 */ /* 0x000fe2000f8e10ff */
[----:B------:R-:W-:Y:S01]  /*e950*/  FFMA.FTZ R66, R168, R147, R5 ;  /* 0x00000093a8427223 */ /* 0x000fe20000010005 */
[----:B------:R-:W-:Y:S01]  /*e960*/  IADD3 R208, R141, 0x40, RZ ;  /* 0x000000408dd07810 */ /* 0x000fe20007ffe0ff */
[----:B------:R-:W-:Y:S01]  /*e970*/  FADD.FTZ R5, R211, R210 ;  /* 0x000000d2d3057221 */ /* 0x000fe20000010000 */
[----:B------:R-:W-:Y:S01]  /*e980*/  ISETP.GE.AND P2, PT, R64, 0x41, PT ;  /* 0x000000414000780c */ /* 0x000fe20003f46270 */
[----:B------:R-:W-:Y:S01]  /*e990*/  FADD.FTZ R65, R65, R66 ;  /* 0x0000004241417221 */ /* 0x000fe20000010000 */
[----:B------:R-:W0:Y:S01]  /*e9a0*/  LDS R67, [R67+0x8c0] ;  /* 0x0008c00043437984 */ /* 0x000e220000000800 */
[----:B------:R-:W-:-:S02]  /*e9b0*/  LEA.HI.SX32 R208, R208, R141, 0x1b ;  /* 0x0000008dd0d07211 */ /* 0x000fc400078fdaff */
[----:B------:R-:W-:Y:S02]  /*e9c0*/  IADD3 R3, R3, R209, RZ ;  /* 0x000000d103037210 */ /* 0x000fe40007ffe0ff */
[----:B------:R-:W-:Y:S01]  /*e9d0*/  LEA R208, R208, UR17, 0x2 ;  /* 0x00000011d0d07c11 */ /* 0x000fe2000f8e10ff */
[----:B------:R-:W-:Y:S06]  /*e9e0*/  @!P1 BRA `(.L_x_13069) ;  /* 0x0000000000049947 */ /* 0x000fec0003800000 */
[----:B0-----:R1:W-:Y:S02]  /*e9f0*/  REDG.E.ADD.F32.FTZ.RN.STRONG.GPU desc[UR22][R2.64+-0xf80], R67 ;  /* 0xfff08043020079a6 */ /* 0x0013e4000c10f396 */
.L_x_13069:
[----:B------:R-:W-:Y:S05]  /*ea00*/  BSYNC B0 ;  /* 0x0000000000007941 */ /* 0x000fea0003800000 */
.L_x_13068:
[----:B01----:R0:W1:Y:S01]  /*ea10*/  LDS R67, [R208+0x940] ;  /* 0x00094000d0437984 */ /* 0x0030620000000800 */
[----:B------:R-:W-:Y:S04]  /*ea20*/  BSSY B0, `(.L_x_13070) ;  /* 0x0000003000007945 */ /* 0x000fe80003800000 */
[----:B------:R-:W-:Y:S05]  /*ea30*/  @!P2 BRA `(.L_x_13071) ;  /* 0x000000000004a947 */ /* 0x000fea0003800000 */
[----:B-1----:R2:W-:Y:S02]  /*ea40*/  REDG.E.ADD.F32.FTZ.RN.STRONG.GPU desc[UR22][R2.64+-0xf00], R67 ;  /* 0xfff10043020079a6 */ /* 0x0025e4000c10f396 */
.L_x_13071:
[----:B------:R-:W-:Y:S05]  /*ea50*/  BSYNC B0 ;  /* 0x0000000000007941 */ /* 0x000fea0003800000 */
.L_x_13070:
[----:B------:R-:W-:Y:S01]  /*ea60*/  IADD3 R227, R141, 0x60, RZ ;  /* 0x000000608de37810 */ /* 0x000fe20007ffe0ff */
[----:B------:R-:W-:Y:S01]  /*ea70*/  BSSY B0, `(.L_x_13072) ;  /* 0x0000044000007945 */ /* 0x000fe20003800000 */
[----:B------:R-:W-:Y:S02]  /*ea80*/  ISETP.GE.AND P1, PT, R64, 0x61, PT ;  /* 0x000000614000780c */ /* 0x000fe40003f26270 */
[----:B------:R-:W-:Y:S02]  /*ea90*/  LEA.HI.SX32 R227, R227, R141, 0x1b ;  /* 0x0000008de3e37211 */ /* 0x000fe400078fdaff */
[----:B------:R-:W-:Y:S02]  /*eaa0*/  IADD3 R252, R141, 0x2a0, RZ ;  /* 0x000002a08dfc7810 */ /* 0x000fe40007ffe0ff */
[----:B------:R-:W-:Y:S02]  /*eab0*/  LEA R227, R227, UR17, 0x2 ;  /* 0x00000011e3e37c11 */ /* 0x000fe4000f8e10ff */
[----:B------:R-:W-:-:S02]  /*eac0*/  IADD3 R229, R141, 0x80, RZ ;  /* 0x000000808de57810 */ /* 0x000fc40007ffe0ff */
[----:B------:R-:W-:Y:S02]  /*ead0*/  LEA.HI.SX32 R231, R252, R141, 0x1b ;  /* 0x0000008dfce77211 */ /* 0x000fe400078fdaff */
        /* <DEDUP_REMOVED lines=13> */
[C---:B0-----:R-:W-:Y:S02]  /*ebb0*/  IADD3 R208, R141.reuse, 0x220, RZ ;  /* 0x000002208dd07810 */ /* 0x041fe40007ffe0ff */
[C---:B------:R-:W-:Y:S02]  /*ebc0*/  IADD3 R196, R141.reuse, 0x240, RZ ;  /* 0x000002408dc47810 */ /* 0x040fe40007ffe0ff */
[C---:B-12---:R-:W-:Y:S02]  /*ebd0*/  IADD3 R67, R141.reuse, 0x260, RZ ;  /* 0x000002608d437810 */ /* 0x046fe40007ffe0ff */
        /* <DEDUP_REMOVED lines=10> */
[-C--:B------:R-:W-:Y:S02]  /*ec80*/  LEA.HI.SX32 R229, R229, R141.reuse, 0x1b ;  /* 0x0000008de5e57211 */ /* 0x080fe400078fdaff */
[----:B------:R-:W-:Y:S02]  /*ec90*/  IADD3 R252, R141, 0x3e0, RZ ;  /* 0x000003e08dfc7810 */ /* 0x000fe40007ffe0ff */
        /* <DEDUP_REMOVED lines=33> */
.L_x_13073:
[----:B------:R-:W-:Y:S05]  /*eeb0*/  BSYNC B0 ;  /* 0x0000000000007941 */ /* 0x000fea0003800000 */
.L_x_13072:
[----:B------:R-:W1:Y:S01]  /*eec0*/  LDS R229, [R229+0xa40] ;  /* 0x000a4000e5e57984 */ /* 0x000e620000000800 */
[----:B------:R-:W-:Y:S01]  /*eed0*/  BSSY B0, `(.L_x_13074) ;  /* 0x0000004000007945 */ /* 0x000fe20003800000 */
[----:B------:R-:W-:-:S03]  /*eee0*/  LEA R141, R226, UR17, 0x2 ;  /* 0x00000011e28d7c11 */ /* 0x000fc6000f8e10ff */
[----:B------:R-:W-:Y:S05]  /*eef0*/  @!P2 BRA `(.L_x_13075) ;  /* 0x000000000004a947 */ /* 0x000fea0003800000 */
[----:B-1----:R2:W-:Y:S02]  /*ef00*/  REDG.E.ADD.F32.FTZ.RN.STRONG.GPU desc[UR22][R2.64+-0xe00], R229 ;  /* 0xfff200e5020079a6 */ /* 0x0025e4000c10f396 */
.L_x_13075:
[----:B------:R-:W-:Y:S05]  /*ef10*/  BSYNC B0 ;  /* 0x0000000000007941 */ /* 0x000fea0003800000 */
.L_x_13074:
[----:B------:R-:W3:Y:S01]  /*ef20*/  LDS R141, [R141+0xac0] ;  /* 0x000ac0008d8d7984 */ /* 0x000ee20000000800 */
[----:B------:R-:W-:Y:S01]  /*ef30*/  BSSY B0, `(.L_x_13076) ;  /* 0x0000004000007945 */ /* 0x000fe20003800000 */
[----:B------:R-:W-:-:S03]  /*ef40*/  LEA R225, R225, UR17, 0x2 ;  /* 0x00000011e1e17c11 */ /* 0x000fc6000f8e10ff */
[----:B------:R-:W-:Y:S05]  /*ef50*/  @!P3 BRA `(.L_x_13077) ;  /* 0x000000000004b947 */ /* 0x000fea0003800000 */
[----:B---3--:R4:W-:Y:S02]  /*ef60*/  REDG.E.ADD.F32.FTZ.RN.STRONG.GPU desc[UR22][R2.64+-0xd80], R141 ;  /* 0xfff2808d020079a6 */ /* 0x0089e4000c10f396 */
.L_x_13077:
[----:B------:R-:W-:Y:S05]  /*ef70*/  BSYNC B0 ;  /* 0x0000000000007941 */ /* 0x000fea0003800000 */
.L_x_13076:
[----:B---34-:R3:W4:Y:S01]  /*ef80*/  LDS R141, [R225+0xb40] ;  /* 0x000b4000e18d7984 */ /* 0x0187220000000800 */
[----:B------:R-:W-:Y:S01]  /*ef90*/  BSSY B0, `(.L_x_13078) ;  /* 0x0000004000007945 */ /* 0x000fe20003800000 */
[----:B------:R-:W-:-:S03]  /*efa0*/  LEA R224, R224, UR17, 0x2 ;  /* 0x00000011e0e07c11 */ /* 0x000fc6000f8e10ff */
[----:B------:R-:W-:Y:S05]  /*efb0*/  @!P4 BRA `(.L_x_13079) ;  /* 0x000000000004c947 */ /* 0x000fea0003800000 */
[----:B----4-:R4:W-:Y:S02]  /*efc0*/  REDG.E.ADD.F32.FTZ.RN.STRONG.GPU desc[UR22][R2.64+-0xd00], R141 ;  /* 0xfff3008d020079a6 */ /* 0x0109e4000c10f396 */
.L_x_13079:
[----:B------:R-:W-:Y:S05]  /*efd0*/  BSYNC B0 ;  /* 0x0000000000007941 */ /* 0x000fea0003800000 */
.L_x_13078:
[----:B----4-:R4:W0:Y:S01]  /*efe0*/  LDS R141, [R224+0xbc0] ;  /* 0x000bc000e08d7984 */ /* 0x0108220000000800 */
[----:B------:R-:W-:Y:S04]  /*eff0*/  BSSY B0, `(.L_x_13080) ;  /* 0x0000003000007945 */ /* 0x000fe80003800000 */
[----:B------:R-:W-:Y:S05]  /*f000*/  @!P5 BRA `(.L_x_13081) ;  /* 0x000000000004d947 */ /* 0x000fea0003800000 */
[----:B0-----:R0:W-:Y:S02]  /*f010*/  REDG.E.ADD.F32.FTZ.RN.STRONG.GPU desc[UR22][R2.64+-0xc80], R141 ;  /* 0xfff3808d020079a6 */ /* 0x0011e4000c10f396 */
.L_x_13081:
[----:B------:R-:W-:Y:S05]  /*f020*/  BSYNC B0 ;  /* 0x0000000000007941 */ /* 0x000fea0003800000 */
.L_x_13080:
        /* <DEDUP_REMOVED lines=12> */
.L_x_13083:
[----:B------:R-:W-:Y:S05]  /*f0f0*/  BSYNC B0 ;  /* 0x0000000000007941 */ /* 0x000fea0003800000 */
.L_x_13082:
[----:B0-----:R0:W0:Y:S01]  /*f100*/  LDS R141, [R222+0xcc0] ;  /* 0x000cc000de8d7984 */ /* 0x0010220000000800 */
[----:B------:R-:W-:Y:S01]  /*f110*/  BSSY B0, `(.L_x_13084) ;  /* 0x0000004000007945 */ /* 0x000fe20003800000 */
[----:B------:R-:W-:-:S03]  /*f120*/  LEA R221, R221, UR17, 0x2 ;  /* 0x00000011dddd7c11 */ /* 0x000fc6000f8e10ff */
[----:B------:R-:W-:Y:S05]  /*f130*/  @!P1 BRA `(.L_x_13085) ;  /* 0x0000000000049947 */ /* 0x000fea0003800000 */
[----:B0-----:R0:W-:Y:S02]  /*f140*/  REDG.E.ADD.F32.FTZ.RN.STRONG.GPU desc[UR22][R2.64+-0xb80], R141 ;  /* 0xfff4808d020079a6 */ /* 0x0011e4000c10f396 */
.L_x_13085:
[----:B------:R-:W-:Y:S05]  /*f150*/  BSYNC B0 ;  /* 0x0000000000007941 */ /* 0x000fea0003800000 */
.L_x_13084:
[----:B0-----:R0:W0:Y:S01]  /*f160*/  LDS R141, [R221+0xd40] ;  /* 0x000d4000dd8d7984 */ /* 0x0010220000000800 */
[----:B------:R-:W-:Y:S01]  /*f170*/  BSSY B0, `(.L_x_13086) ;  /* 0x0000004000007945 */ /* 0x000fe20003800000 */
[----:B------:R-:W-:-:S03]  /*f180*/  LEA R214, R214, UR17, 0x2 ;  /* 0x00000011d6d67c11 */ /* 0x000fc6000f8e10ff */
[----:B------:R-:W-:Y:S05]  /*f190*/  @!P2 BRA `(.L_x_13087) ;  /* 0x000000000004a947 */ /* 0x000fea0003800000 */
[----:B0-----:R0:W-:Y:S02]  /*f1a0*/  REDG.E.ADD.F32.FTZ.RN.STRONG.GPU desc[UR22][R2.64+-0xb00], R141 ;  /* 0xfff5008d020079a6 */ /* 0x0011e4000c10f396 */
.L_x_13087:
[----:B------:R-:W-:Y:S05]  /*f1b0*/  BSYNC B0 ;  /* 0x0000000000007941 */ /* 0x000fea0003800000 */
.L_x_13086:
[----:B0-----:R0:W0:Y:S01]  /*f1c0*/  LDS R141, [R214+0xdc0] ;  /* 0x000dc000d68d7984 */ /* 0x0010220000000800 */
[----:B------:R-:W-:Y:S01]  /*f1d0*/  BSSY B0, `(.L_x_13088) ;  /* 0x0000004000007945 */ /* 0x000fe20003800000 */
[----:B------:R-:W-:-:S03]  /*f1e0*/  LEA R213, R213, UR17, 0x2 ;  /* 0x00000011d5d57c11 */ /* 0x000fc6000f8e10ff */
[----:B------:R-:W-:Y:S05]  /*f1f0*/  @!P3 BRA `(.L_x_13089) ;  /* 0x000000000004b947 */ /* 0x000fea0003800000 */
[----:B0-----:R0:W-:Y:S02]  /*f200*/  REDG.E.ADD.F32.FTZ.RN.STRONG.GPU desc[UR22][R2.64+-0xa80], R141 ;  /* 0xfff5808d020079a6 */ /* 0x0011e4000c10f396 */
.L_x_13089:
[----:B------:R-:W-:Y:S05]  /*f210*/  BSYNC B0 ;  /* 0x0000000000007941 */ /* 0x000fea0003800000 */
.L_x_13088:
[----:B0-----:R0:W0:Y:S01]  /*f220*/  LDS R141, [R213+0xe40] ;  /* 0x000e4000d58d7984 */ /* 0x0010220000000800 */
[----:B------:R-:W-:Y:S01]  /*f230*/  BSSY B0, `(.L_x_13090) ;  /* 0x0000004000007945 */ /* 0x000fe20003800000 */
[----:B------:R-:W-:-:S03]  /*f240*/  LEA R212, R212, UR17, 0x2 ;  /* 0x00000011d4d47c11 */ /* 0x000fc6000f8e10ff */
[----:B------:R-:W-:Y:S05]  /*f250*/  @!P4 BRA `(.L_x_13091) ;  /* 0x000000000004c947 */ /* 0x000fea0003800000 */
[----:B0-----:R0:W-:Y:S02]  /*f260*/  REDG.E.ADD.F32.FTZ.RN.STRONG.GPU desc[UR22][R2.64+-0xa00], R141 ;  /* 0xfff6008d020079a6 */ /* 0x0011e4000c10f396 */
.L_x_13091:
[----:B------:R-:W-:Y:S05]  /*f270*/  BSYNC B0 ;  /* 0x0000000000007941 */ /* 0x000fea0003800000 */
.L_x_13090:
[----:B0-----:R0:W0:Y:S01]  /*f280*/  LDS R141, [R212+0xec0] ;  /* 0x000ec000d48d7984 */ /* 0x0010220000000800 */
[----:B------:R-:W-:Y:S04]  /*f290*/  BSSY B0, `(.L_x_13092) ;  /* 0x0000003000007945 */ /* 0x000fe80003800000 */
[----:B------:R-:W-:Y:S05]  /*f2a0*/  @!P5 BRA `(.L_x_13093) ;  /* 0x000000000004d947 */ /* 0x000fea0003800000 */
[----:B0-----:R0:W-:Y:S02]  /*f2b0*/  REDG.E.ADD.F32.FTZ.RN.STRONG.GPU desc[UR22][R2.64+-0x980], R141 ;  /* 0xfff6808d020079a6 */ /* 0x0011e4000c10f396 */
.L_x_13093:
[----:B------:R-:W-:Y:S05]  /*f2c0*/  BSYNC B0 ;  /* 0x0000000000007941 */ /* 0x000fea0003800000 */
.L_x_13092:
        /* <DEDUP_REMOVED lines=12> */
.L_x_13095:
[----:B------:R-:W-:Y:S05]  /*f390*/  BSYNC B0 ;  /* 0x0000000000007941 */ /* 0x000fea0003800000 */
.L_x_13094:
[----:B0-----:R0:W0:Y:S01]  /*f3a0*/  LDS R141, [R210+0xfc0] ;  /* 0x000fc000d28d7984 */ /* 0x0010220000000800 */
[----:B------:R-:W-:Y:S01]  /*f3b0*/  BSSY B0, `(.L_x_13096) ;  /* 0x0000004000007945 */ /* 0x000fe20003800000 */
[----:B------:R-:W-:-:S03]  /*f3c0*/  LEA R209, R209, UR17, 0x2 ;  /* 0x00000011d1d17c11 */ /* 0x000fc6000f8e10ff */
[----:B------:R-:W-:Y:S05]  /*f3d0*/  @!P1 BRA `(.L_x_13097) ;  /* 0x0000000000049947 */ /* 0x000fea0003800000 */
[----:B0-----:R0:W-:Y:S02]  /*f3e0*/  REDG.E.ADD.F32.FTZ.RN.STRONG.GPU desc[UR22][R2.64+-0x880], R141 ;  /* 0xfff7808d020079a6 */ /* 0x0011e4000c10f396 */
.L_x_13097:
[----:B------:R-:W-:Y:S05]  /*f3f0*/  BSYNC B0 ;  /* 0x0000000000007941 */ /* 0x000fea0003800000 */
.L_x_13096:
[----:B0-----:R0:W0:Y:S01]  /*f400*/  LDS R141, [R209+0x1040] ;  /* 0x00104000d18d7984 */ /* 0x0010220000000800 */
[----:B------:R-:W-:Y:S01]  /*f410*/  BSSY B0, `(.L_x_13098) ;  /* 0x0000004000007945 */ /* 0x000fe20003800000 */
[----:B------:R-:W-:-:S03]  /*f420*/  LEA R208, R208, UR17, 0x2 ;  /* 0x00000011d0d07c11 */ /* 0x000fc6000f8e10ff */
[----:B------:R-:W-:Y:S05]  /*f430*/  @!P2 BRA `(.L_x_13099) ;  /* 0x000000000004a947 */ /* 0x000fea0003800000 */
[----:B0-----:R0:W-:Y:S02]  /*f440*/  REDG.E.ADD.F32.FTZ.RN.STRONG.GPU desc[UR22][R2.64+-0x800], R141 ;  /* 0xfff8008d020079a6 */ /* 0x0011e4000c10f396 */
.L_x_13099:
[----:B------:R-:W-:Y:S05]  /*f450*/  BSYNC B0 ;  /* 0x0000000000007941 */ /* 0x000fea0003800000 */
.L_x_13098:
[----:B0-----:R0:W0:Y:S01]  /*f460*/  LDS R141, [R208+0x10c0] ;  /* 0x0010c000d08d7984 */ /* 0x0010220000000800 */
[----:B------:R-:W-:Y:S01]  /*f470*/  BSSY B0, `(.L_x_13100) ;  /* 0x0000004000007945 */ /* 0x000fe20003800000 */
[----:B------:R-:W-:-:S03]  /*f480*/  LEA R196, R196, UR17, 0x2 ;  /* 0x00000011c4c47c11 */ /* 0x000fc6000f8e10ff */
[----:B------:R-:W-:Y:S05]  /*f490*/  @!P3 BRA `(.L_x_13101) ;  /* 0x000000000004b947 */ /* 0x000fea0003800000 */
[----:B0-----:R0:W-:Y:S02]  /*f4a0*/  REDG.E.ADD.F32.FTZ.RN.STRONG.GPU desc[UR22][R2.64+-0x780], R141 ;  /* 0xfff8808d020079a6 */ /* 0x0011e4000c10f396 */
.L_x_13101:
[----:B------:R-:W-:Y:S05]  /*f4b0*/  BSYNC B0 ;  /* 0x0000000000007941 */ /* 0x000fea0003800000 */
.L_x_13100:
[----:B0-----:R-:W-:Y:S01]  /*f4c0*/  LEA R141, R67, UR17, 0x2 ;  /* 0x00000011438d7c11 */ /* 0x001fe2000f8e10ff */
[----:B------:R-:W-:Y:S01]  /*f4d0*/  BSSY B0, `(.L_x_13102) ;  /* 0x0000004000007945 */ /* 0x000fe20003800000 */
[----:B------:R0:W0:Y:S03]  /*f4e0*/  LDS R67, [R196+0x1140] ;  /* 0x00114000c4437984 */ /* 0x0000260000000800 */
[----:B------:R-:W-:Y:S05]  /*f4f0*/  @!P4 BRA `(.L_x_13103) ;  /* 0x000000000004c947 */ /* 0x000fea0003800000 */
[----:B0-----:R0:W-:Y:S02]  /*f500*/  REDG.E.ADD.F32.FTZ.RN.STRONG.GPU desc[UR22][R2.64+-0x700], R67 ;  /* 0xfff90043020079a6 */ /* 0x0011e4000c10f396 */
.L_x_13103:
[----:B------:R-:W-:Y:S05]  /*f510*/  BSYNC B0 ;  /* 0x0000000000007941 */ /* 0x000fea0003800000 */
.L_x_13102:
[----:B0-----:R0:W0:Y:S01]  /*f520*/  LDS R67, [R141+0x11c0] ;  /* 0x0011c0008d437984 */ /* 0x0010220000000800 */
[----:B------:R-:W-:Y:S04]  /*f530*/  BSSY B0, `(.L_x_13104) ;  /* 0x0000003000007945 */ /* 0x000fe80003800000 */
[----:B------:R-:W-:Y:S05]  /*f540*/  @!P5 BRA `(.L_x_13105) ;  /* 0x000000000004d947 */ /* 0x000fea0003800000 */
[----:B0-----:R0:W-:Y:S02]  /*f550*/  REDG.E.ADD.F32.FTZ.RN.STRONG.GPU desc[UR22][R2.64+-0x680], R67 ;  /* 0xfff98043020079a6 */ /* 0x0011e4000c10f396 */
.L_x_13105:
[----:B------:R-:W-:Y:S05]  /*f560*/  BSYNC B0 ;  /* 0x0000000000007941 */ /* 0x000fea0003800000 */
.L_x_13104:
[----:B------:R-:W-:Y:S01]  /*f570*/  LEA R66, R66, UR17, 0x2 ;  /* 0x0000001142427c11 */ /* 0x000fe2000f8e10ff */
[----:B------:R-:W-:Y:S01]  /*f580*/  BSSY B0, `(.L_x_13106) ;  /* 0x000000b000007945 */ /* 0x000fe20003800000 */
[C---:B------:R-:W-:Y:S02]  /*f590*/  ISETP.GE.AND P6, PT, R64.reuse, 0x281, PT ;  /* 0x000002814000780c */ /* 0x040fe40003fc6270 */
[----:B------:R-:W-:Y:S01]  /*f5a0*/  LEA R231, R231, UR17, 0x2 ;  /* 0x00000011e7e77c11 */ /* 0x000fe2000f8e10ff */
[----:B0-----:R0:W0:Y:S01]  /*f5b0*/  LDS R67, [R66+0x1240] ;  /* 0x0012400042437984 */ /* 0x0010220000000800 */
[C---:B------:R-:W-:Y:S02]  /*f5c0*/  ISETP.GE.AND P1, PT, R64.reuse, 0x2a1, PT ;  /* 0x000002a14000780c */ /* 0x040fe40003f26270 */
[C---:B------:R-:W-:Y:S02]  /*f5d0*/  ISETP.GE.AND P2, PT, R64.reuse, 0x2c1, PT ;  /* 0x000002c14000780c */ /* 0x040fe40003f46270 */
[----:B------:R-:W-:-:S02]  /*f5e0*/  ISETP.GE.AND P3, PT, R64, 0x2e1, PT ;  /* 0x000002e14000780c */ /* 0x000fc40003f66270 */
[C---:B------:R-:W-:Y:S02]  /*f5f0*/  ISETP.GE.AND P4, PT, R64.reuse, 0x301, PT ;  /* 0x000003014000780c */ /* 0x040fe40003f86270 */
[----:B------:R-:W-:Y:S01]  /*f600*/  ISETP.GE.AND P5, PT, R64, 0x321, PT ;  /* 0x000003214000780c */ /* 0x000fe20003fa6270 */
[----:B------:R-:W-:-:S12]  /*f610*/  @!P6 BRA `(.L_x_13107) ;  /* 0x000000000004e947 */ /* 0x000fd80003800000 */
[----:B0-----:R0:W-:Y:S02]  /*f620*/  REDG.E.ADD.F32.FTZ.RN.STRONG.GPU desc[UR22][R2.64+-0x600], R67 ;  /* 0xfffa0043020079a6 */ /* 0x0011e4000c10f396 */
.L_x_13107:
[----:B------:R-:W-:Y:S05]  /*f630*/  BSYNC B0 ;  /* 0x0000000000007941 */ /* 0x000fea0003800000 */
.L_x_13106:
[----:B0-----:R0:W0:Y:S01]  /*f640*/  LDS R67, [R231+0x12c0] ;  /* 0x0012c000e7437984 */ /* 0x0010220000000800 */
[----:B------:R-:W-:Y:S01]  /*f650*/  BSSY B0, `(.L_x_13108) ;  /* 0x0000004000007945 */ /* 0x000fe20003800000 */
[----:B------:R-:W-:-:S03]  /*f660*/  LEA R250, R250, UR17, 0x2 ;  /* 0x00000011fafa7c11 */ /* 0x000fc6000f8e10ff */
[----:B------:R-:W-:Y:S05]  /*f670*/  @!P1 BRA `(.L_x_13109) ;  /* 0x0000000000049947 */ /* 0x000fea0003800000 */
[----:B0-----:R0:W-:Y:S02]  /*f680*/  REDG.E.ADD.F32.FTZ.RN.STRONG.GPU desc[UR22][R2.64+-0x580], R67 ;  /* 0xfffa8043020079a6 */ /* 0x0011e4000c10f396 */
.L_x_13109:
[----:B------:R-:W-:Y:S05]  /*f690*/  BSYNC B0 ;  /* 0x0000000000007941 */ /* 0x000fea0003800000 */
.L_x_13108:
[----:B0-----:R0:W0:Y:S01]  /*f6a0*/  LDS R67, [R250+0x1340] ;  /* 0x00134000fa437984 */ /* 0x0010220000000800 */
[----:B------:R-:W-:Y:S01]  /*f6b0*/  BSSY B0, `(.L_x_13110) ;  /* 0x0000004000007945 */ /* 0x000fe20003800000 */
[----:B------:R-:W-:-:S03]  /*f6c0*/  LEA R228, R228, UR17, 0x2 ;  /* 0x00000011e4e47c11 */ /* 0x000fc6000f8e10ff */
[----:B------:R-:W-:Y:S05]  /*f6d0*/  @!P2 BRA `(.L_x_13111) ;  /* 0x000000000004a947 */ /* 0x000fea0003800000 */
[----:B0-----:R0:W-:Y:S02]  /*f6e0*/  REDG.E.ADD.F32.FTZ.RN.STRONG.GPU desc[UR22][R2.64+-0x500], R67 ;  /* 0xfffb0043020079a6 */ /* 0x0011e4000c10f396 */
.L_x_13111:
[----:B------:R-:W-:Y:S05]  /*f6f0*/  BSYNC B0 ;  /* 0x0000000000007941 */ /* 0x000fea0003800000 */
.L_x_13110:
[----:B0-----:R0:W0:Y:S01]  /*f700*/  LDS R67, [R228+0x13c0] ;  /* 0x0013c000e4437984 */ /* 0x0010220000000800 */
[----:B------:R-:W-:Y:S01]  /*f710*/  BSSY B0, `(.L_x_13112) ;  /* 0x0000004000007945 */ /* 0x000fe20003800000 */
[----:B------:R-:W-:-:S03]  /*f720*/  LEA R230, R230, UR17, 0x2 ;  /* 0x00000011e6e67c11 */ /* 0x000fc6000f8e10ff */
[----:B------:R-:W-:Y:S05]  /*f730*/  @!P3 BRA `(.L_x_13113) ;  /* 0x000000000004b947 */ /* 0x000fea0003800000 */
[----:B0-----:R0:W-:Y:S02]  /*f740*/  REDG.E.ADD.F32.FTZ.RN.STRONG.GPU desc[UR22][R2.64+-0x480], R67 ;  /* 0xfffb8043020079a6 */ /* 0x0011e4000c10f396 */
.L_x_13113:
[----:B------:R-:W-:Y:S05]  /*f750*/  BSYNC B0 ;  /* 0x0000000000007941 */ /* 0x000fea0003800000 */
.L_x_13112:
[----:B0-----:R0:W0:Y:S01]  /*f760*/  LDS R67, [R230+0x1440] ;  /* 0x00144000e6437984 */ /* 0x0010220000000800 */
[----:B------:R-:W-:Y:S01]  /*f770*/  BSSY B0, `(.L_x_13114) ;  /* 0x0000004000007945 */ /* 0x000fe20003800000 */
[----:B------:R-:W-:-:S03]  /*f780*/  LEA R232, R232, UR17, 0x2 ;  /* 0x00000011e8e87c11 */ /* 0x000fc6000f8e10ff */
[----:B------:R-:W-:Y:S05]  /*f790*/  @!P4 BRA `(.L_x_13115) ;  /* 0x000000000004c947 */ /* 0x000fea0003800000 */
[----:B0-----:R0:W-:Y:S02]  /*f7a0*/  REDG.E.ADD.F32.FTZ.RN.STRONG.GPU desc[UR22][R2.64+-0x400], R67 ;  /* 0xfffc0043020079a6 */ /* 0x0011e4000c10f396 */
.L_x_13115:
[----:B------:R-:W-:Y:S05]  /*f7b0*/  BSYNC B0 ;  /* 0x0000000000007941 */ /* 0x000fea0003800000 */
.L_x_13114:
[----:B0-----:R0:W0:Y:S01]  /*f7c0*/  LDS R67, [R232+0x14c0] ;  /* 0x0014c000e8437984 */ /* 0x0010220000000800 */
[----:B------:R-:W-:Y:S04]  /*f7d0*/  BSSY B0, `(.L_x_13116) ;  /* 0x0000003000007945 */ /* 0x000fe80003800000 */
[----:B------:R-:W-:Y:S05]  /*f7e0*/  @!P5 BRA `(.L_x_13117) ;  /* 0x000000000004d947 */ /* 0x000fea0003800000 */
[----:B0-----:R0:W-:Y:S02]  /*f7f0*/  REDG.E.ADD.F32.FTZ.RN.STRONG.GPU desc[UR22][R2.64+-0x380], R67 ;  /* 0xfffc8043020079a6 */ /* 0x0011e4000c10f396 */
.L_x_13117:
[----:B------:R-:W-:Y:S05]  /*f800*/  BSYNC B0 ;  /* 0x0000000000007941 */ /* 0x000fea0003800000 */
.L_x_13116:
        /* <DEDUP_REMOVED lines=12> */
.L_x_13119:
[----:B------:R-:W-:Y:S05]  /*f8d0*/  BSYNC B0 ;  /* 0x0000000000007941 */ /* 0x000fea0003800000 */
.L_x_13118:
[----:B0-----:R0:W0:Y:S01]  /*f8e0*/  LDS R67, [R236+0x15c0] ;  /* 0x0015c000ec437984 */ /* 0x0010220000000800 */
[----:B------:R-:W-:Y:S01]  /*f8f0*/  BSSY B0, `(.L_x_13120) ;  /* 0x0000004000007945 */ /* 0x000fe20003800000 */
[----:B------:R-:W-:-:S03]  /*f900*/  LEA R240, R240, UR17, 0x2 ;  /* 0x00000011f0f07c11 */ /* 0x000fc6000f8e10ff */
[----:B------:R-:W-:Y:S05]  /*f910*/  @!P1 BRA `(.L_x_13121) ;  /* 0x0000000000049947 */ /* 0x000fea0003800000 */
[----:B0-----:R0:W-:Y:S02]  /*f920*/  REDG.E.ADD.F32.FTZ.RN.STRONG.GPU desc[UR22][R2.64+-0x280], R67 ;  /* 0xfffd8043020079a6 */ /* 0x0011e4000c10f396 */
.L_x_13121:
[----:B------:R-:W-:Y:S05]  /*f930*/  BSYNC B0 ;  /* 0x0000000000007941 */ /* 0x000fea0003800000 */
.L_x_13120:
[----:B0-----:R0:W0:Y:S01]  /*f940*/  LDS R67, [R240+0x1640] ;  /* 0x00164000f0437984 */ /* 0x0010220000000800 */
[----:B------:R-:W-:Y:S01]  /*f950*/  BSSY B0, `(.L_x_13122) ;  /* 0x0000004000007945 */ /* 0x000fe20003800000 */
[----:B------:R-:W-:-:S03]  /*f960*/  LEA R242, R242, UR17, 0x2 ;  /* 0x00000011f2f27c11 */ /* 0x000fc6000f8e10ff */
[----:B------:R-:W-:Y:S05]  /*f970*/  @!P2 BRA `(.L_x_13123) ;  /* 0x000000000004a947 */ /* 0x000fea0003800000 */
[----:B0-----:R0:W-:Y:S02]  /*f980*/  REDG.E.ADD.F32.FTZ.RN.STRONG.GPU desc[UR22][R2.64+-0x200], R67 ;  /* 0xfffe0043020079a6 */ /* 0x0011e4000c10f396 */
.L_x_13123:
[----:B------:R-:W-:Y:S05]  /*f990*/  BSYNC B0 ;  /* 0x0000000000007941 */ /* 0x000fea0003800000 */
.L_x_13122:
[----:B0-----:R0:W0:Y:S01]  /*f9a0*/  LDS R67, [R242+0x16c0] ;  /* 0x0016c000f2437984 */ /* 0x0010220000000800 */
[----:B------:R-:W-:Y:S01]  /*f9b0*/  BSSY B0, `(.L_x_13124) ;  /* 0x0000005000007945 */ /* 0x000fe20003800000 */
[----:B------:R-:W-:Y:S01]  /*f9c0*/  LEA R246, R246, UR17, 0x2 ;  /* 0x00000011f6f67c11 */ /* 0x000fe2000f8e10ff */
[----:B------:R-:W-:Y:S02]  /*f9d0*/  FMUL.FTZ R139, R248, R139 ;  /* 0x0000008bf88b7220 */ /* 0x000fe40000410000 */
[----:B------:R-:W-:Y:S05]  /*f9e0*/  @!P3 BRA `(.L_x_13125) ;  /* 0x000000000004b947 */ /* 0x000fea0003800000 */
[----:B0-----:R0:W-:Y:S02]  /*f9f0*/  REDG.E.ADD.F32.FTZ.RN.STRONG.GPU desc[UR22][R2.64+-0x180], R67 ;  /* 0xfffe8043020079a6 */ /* 0x0011e4000c10f396 */
.L_x_13125:
[----:B------:R-:W-:Y:S05]  /*fa00*/  BSYNC B0 ;  /* 0x0000000000007941 */ /* 0x000fea0003800000 */
.L_x_13124:
[----:B0-----:R0:W0:Y:S01]  /*fa10*/  LDS R67, [R246+0x1740] ;  /* 0x00174000f6437984 */ /* 0x0010220000000800 */
[----:B------:R-:W-:Y:S01]  /*fa20*/  BSSY B0, `(.L_x_13126) ;  /* 0x0000005000007945 */ /* 0x000fe20003800000 */
[----:B------:R-:W-:Y:S01]  /*fa30*/  LEA R252, R252, UR17, 0x2 ;  /* 0x00000011fcfc7c11 */ /* 0x000fe2000f8e10ff */
[----:B------:R-:W-:Y:S02]  /*fa40*/  FFMA.FTZ R64, R200, R4, R139 ;  /* 0x00000004c8407223 */ /* 0x000fe4000001008b */
[----:B------:R-:W-:Y:S05]  /*fa50*/  @!P4 BRA `(.L_x_13127) ;  /* 0x000000000004c947 */ /* 0x000fea0003800000 */
[----:B0-----:R0:W-:Y:S02]  /*fa60*/  REDG.E.ADD.F32.FTZ.RN.STRONG.GPU desc[UR22][R2.64+-0x100], R67 ;  /* 0xffff0043020079a6 */ /* 0x0011e4000c10f396 */
.L_x_13127:
[----:B------:R-:W-:Y:S05]  /*fa70*/  BSYNC B0 ;  /* 0x0000000000007941 */ /* 0x000fea0003800000 */
.L_x_13126:
[----:B------:R-:W-:Y:S01]  /*fa80*/  FADD.FTZ R64, R65, R64 ;  /* 0x0000004041407221 */ /* 0x000fe20000010000 */
[----:B------:R-:W-:Y:S01]  /*fa90*/  BSSY B0, `(.L_x_13128) ;  /* 0x0000004000007945 */ /* 0x000fe20003800000 */
[----:B------:R0:W0:Y:S03]  /*faa0*/  LDS R65, [R252+0x17c0] ;  /* 0x0017c000fc417984 */ /* 0x0000260000000800 */
[----:B------:R-:W-:Y:S05]  /*fab0*/  @!P5 BRA `(.L_x_13129) ;  /* 0x000000000004d947 */ /* 0x000fea0003800000 */
[----:B0-----:R0:W-:Y:S02]  /*fac0*/  REDG.E.ADD.F32.FTZ.RN.STRONG.GPU desc[UR22][R2.64+-0x80], R65 ;  /* 0xffff8041020079a6 */ /* 0x0011e4000c10f396 */
.L_x_13129:
[----:B------:R-:W-:Y:S05]  /*fad0*/  BSYNC B0 ;  /* 0x0000000000007941 */ /* 0x000fea0003800000 */
.L_x_13128:
[----:B0-2---:R-:W0:Y:S01]  /*fae0*/  SHFL.DOWN PT, R2, R5, 0x1, 0x1f ;  /* 0x08201f0005027f89 */ /* 0x005e2200000e0000 */
[----:B------:R-:W-:Y:S01]  /*faf0*/  ISETP.GT.AND P1, PT, R7, 0x1e, PT ;  /* 0x0000001e0700780c */ /* 0x000fe20003f24270 */
[----:B------:R-:W-:Y:S01]  /*fb00*/  FMUL.FTZ R181, R136, R181 ;  /* 0x000000b588b57220 */ /* 0x000fe20000410000 */
[----:B------:R-:W-:Y:S01]  /*fb10*/  MOV R65, R5 ;  /* 0x0000000500417202 */ /* 0x000fe20000000f00 */
[----:B------:R-:W2:Y:S01]  /*fb20*/  SHFL.DOWN PT, R139, R0, 0x1, 0x1f ;  /* 0x08201f00008b7f89 */ /* 0x000ea200000e0000 */
[----:B------:R-:W-:Y:S01]  /*fb30*/  MOV R66, R0 ;  /* 0x0000000000427202 */ /* 0x000fe20000000f00 */
[----:B------:R-:W-:Y:S01]  /*fb40*/  FMUL.FTZ R137, R137, R174 ;  /* 0x000000ae89897220 */ /* 0x000fe20000410000 */
[----:B------:R-:W-:Y:S01]  /*fb50*/  MOV R67, R162 ;  /* 0x000000a200437202 */ /* 0x000fe20000000f00 */
[----:B------:R-:W5:Y:S01]  /*fb60*/  SHFL.DOWN PT, R196, R162, 0x1, 0x1f ;  /* 0x08201f00a2c47f89 */ /* 0x000f6200000e0000 */
[----:B------:R-:W-:Y:S01]  /*fb70*/  ISETP.NE.AND P2, PT, R7, RZ, PT ;  /* 0x000000ff0700720c */ /* 0x000fe20003f45270 */
[----:B------:R-:W-:Y:S01]  /*fb80*/  FMUL.FTZ R164, R135, R164 ;  /* 0x000000a487a47220 */ /* 0x000fe20000410000 */
[----:B------:R-:W-:Y:S01]  /*fb90*/  ISETP.NE.AND P3, PT, R251, RZ, PT ;  /* 0x000000fffb00720c */ /* 0x000fe20003f65270 */
[----:B------:R-:W1:Y:S01]  /*fba0*/  SHFL.DOWN PT, R3, R64, 0x1, 0x1f ;  /* 0x08201f0040037f89 */ /* 0x000e6200000e0000 */
        /* <DEDUP_REMOVED lines=14> */
[----:B------:R-:W-:Y:S01]  /*fc90*/  FFMA.FTZ R206, R206, R165, R181 ;  /* 0x000000a5cece7223 */ /* 0x000fe200000100b5 */
[----:B--2---:R-:W-:Y:S01]  /*fca0*/  @!P1 FADD.FTZ R66, R66, R139 ;  /* 0x0000008b42429221 */ /* 0x004fe20000010000 */
[----:B------:R-:W0:Y:S01]  /*fcb0*/  SHFL.DOWN PT, R0, R65, 0x2, 0x1f ;  /* 0x08401f0041007f89 */ /* 0x000e2200000e0000 */
[----:B------:R-:W-:Y:S01]  /*fcc0*/  FFMA.FTZ R137, R168, R172, R137 ;  /* 0x000000aca8897223 */ /* 0x000fe20000010089 */
[----:B------:R-:W-:Y:S01]  /*fcd0*/  FFMA.FTZ R245, R245, R180, R164 ;  /* 0x000000b4f5f57223 */ /* 0x000fe200000100a4 */
[----:B-----5:R-:W-:Y:S01]  /*fce0*/  @!P1 FADD.FTZ R67, R67, R196 ;  /* 0x000000c443439221 */ /* 0x020fe20000010000 */
        /* <DEDUP_REMOVED lines=112> */
.L_x_13131:
[----:B------:R-:W-:Y:S05]  /*103f0*/  BSYNC B0 ;  /* 0x0000000000007941 */ /* 0x000fea0003800000 */
.L_x_13130:
[----:B------:R-:W-:Y:S02]  /*10400*/  UIADD3 UR7, UR7, 0x1, URZ ;  /* 0x0000000107077890 */ /* 0x000fe4000fffe03f */
[----:B------:R-:W-:Y:S02]  /*10410*/  UIADD3 UR8, UP1, UR8, 0x1, URZ ;  /* 0x0000000108087890 */ /* 0x000fe4000ff3e03f */
[----:B------:R-:W-:Y:S02]  /*10420*/  UISETP.GE.AND UP0, UPT, UR7, UR51, UPT ;  /* 0x000000330700728c */ /* 0x000fe4000bf06270 */
[----:B------:R-:W-:-:S04]  /*10430*/  UIADD3.X UR9, URZ, UR9, URZ, UP1, !UPT ;  /* 0x000000093f097290 */ /* 0x000fc80008ffe43f */
[----:B------:R-:W-:-:S13]  /*10440*/  PLOP3.LUT P1, PT, PT, PT, UP0, 0x80, 0x0 ;  /* 0x000000000000781c */ /* 0x000fda0003f2f008 */
[----:B------:R-:W-:Y:S05]  /*10450*/  @!P1 BRA `(.L_x_13132) ;  /* 0xffffff7000649947 */ /* 0x000fea000383ffff */
.L_x_13053:
[----:B------:R-:W2:Y:S01]  /*10460*/  S2R R36, SR_TID.X ;  /* 0x0000000000247919 */ /* 0x000ea20000002100 */
[----:B------:R-:W-:Y:S02]  /*10470*/  PRMT R39, RZ, 0x7610, R39 ;  /* 0x00007610ff277816 */ /* 0x000fe40000000027 */
[----:B------:R-:W-:Y:S01]  /*10480*/  PRMT R38, RZ, 0x7610, R38 ;  /* 0x00007610ff267816 */ /* 0x000fe20000000026 */
[----:B------:R-:W-:Y:S01]  /*10490*/  BAR.SYNC.DEFER_BLOCKING 0x0 ;  /* 0x0000000000007b1d */ /* 0x000fe20000010000 */
        /* <DEDUP_REMOVED lines=14> */
[----:B01----:R-:W0:Y:S01]  /*10580*/  S2R R64, SR_TID.X ;  /* 0x0000000000407919 */ /* 0x003e220000002100 */
[----:B--2---:R-:W-:Y:S02]  /*10590*/  SHF.L.U32 R0, R36, 0x4, RZ ;  /* 0x0000000424007819 */ /* 0x004fe400000006ff */
[----:B------:R-:W-:-:S02]  /*105a0*/  F2FP.F16.F32.PACK_AB R74, R75, R74 ;  /* 0x0000004a4b4a723e */ /* 0x000fc400000000ff */
[----:B------:R-:W-:Y:S02]  /*105b0*/  F2FP.F16.F32.PACK_AB R76, R77, R76 ;  /* 0x0000004c4d4c723e */ /* 0x000fe400000000ff */
[----:B------:R-:W-:Y:S02]  /*105c0*/  F2FP.F16.F32.PACK_AB R78, R79, R78 ;  /* 0x0000004e4f4e723e */ /* 0x000fe400000000ff */
[----:B------:R-:W-:Y:S02]  /*105d0*/  F2FP.F16.F32.PACK_AB R80, R81, R80 ;  /* 0x000000505150723e */ /* 0x000fe400000000ff */
[----:B------:R-:W-:Y:S02]  /*105e0*/  F2FP.F16.F32.PACK_AB R82, R83, R82 ;  /* 0x000000525352723e */ /* 0x000fe400000000ff */
[----:B------:R-:W-:Y:S02]  /*105f0*/  F2FP.F16.F32.PACK_AB R84, R85, R84 ;  /* 0x000000545554723e */ /* 0x000fe400000000ff */
[----:B------:R-:W-:-:S02]  /*10600*/  F2FP.F16.F32.PACK_AB R86, R87, R86 ;  /* 0x000000565756723e */ /* 0x000fc400000000ff */
[----:B------:R-:W-:Y:S01]  /*10610*/  F2FP.F16.F32.PACK_AB R88, R89, R88 ;  /* 0x000000585958723e */ /* 0x000fe200000000ff */
[----:B------:R-:W-:Y:S01]  /*10620*/  ULEA UR7, UR16, 0xfffffe00, 0x9 ;  /* 0xfffffe0010077891 */ /* 0x000fe2000f8e483f */
[----:B------:R-:W-:Y:S01]  /*10630*/  LOP3.LUT R3, R0, 0xfffffe00, RZ, 0xc0, !PT ;  /* 0xfffffe0000037812 */ /* 0x000fe200078ec0ff */
[----:B------:R-:W-:Y:S01]  /*10640*/  USHF.R.S32.HI UR20, URZ, 0x1f, UR11 ;  /* 0x0000001f3f147899 */ /* 0x000fe2000801140b */
[----:B------:R-:W-:Y:S02]  /*10650*/  ULDC.64 UR28, c[0x0][0x388] ;  /* 0x0000e200001c7ab9 */ /* 0x000fe40000000a00 */
[----:B------:R-:W-:Y:S01]  /*10660*/  LOP3.LUT R36, R3, 0x1f, R36, 0xf8, !PT ;  /* 0x0000001f03247812 */ /* 0x000fe200078ef824 */
[----:B------:R-:W-:-:S03]  /*10670*/  ULDC.64 UR26, c[0x0][0x3a8] ;  /* 0x0000ea00001a7ab9 */ /* 0x000fc60000000a00 */
[C---:B------:R-:W-:Y:S02]  /*10680*/  LOP3.LUT R35, R36.reuse, 0x20, RZ, 0xfc, !PT ;  /* 0x0000002024237812 */ /* 0x040fe400078efcff */
[C---:B------:R-:W-:Y:S02]  /*10690*/  LOP3.LUT R34, R36.reuse, 0x40, RZ, 0xfc, !PT ;  /* 0x0000004024227812 */ /* 0x040fe400078efcff */
[C---:B------:R-:W-:Y:S02]  /*106a0*/  LOP3.LUT R33, R36.reuse, 0x60, RZ, 0xfc, !PT ;  /* 0x0000006024217812 */ /* 0x040fe400078efcff */
[----:B------:R-:W-:Y:S02]  /*106b0*/  ISETP.GE.AND P1, PT, R36, UR44, PT ;  /* 0x0000002c24007c0c */ /* 0x000fe4000bf26270 */
[----:B------:R-:W-:Y:S02]  /*106c0*/  ISETP.GE.AND P2, PT, R35, UR44, PT ;  /* 0x0000002c23007c0c */ /* 0x000fe4000bf46270 */
[----:B------:R-:W-:-:S02]  /*106d0*/  ISETP.GE.AND P3, PT, R34, UR44, PT ;  /* 0x0000002c22007c0c */ /* 0x000fc4000bf66270 */
[----:B------:R-:W-:Y:S02]  /*106e0*/  ISETP.GE.AND P4, PT, R33, UR44, PT ;  /* 0x0000002c21007c0c */ /* 0x000fe4000bf86270 */
        /* <DEDUP_REMOVED lines=10> */
[----:B------:R-:W-:Y:S02]  /*10790*/  ISETP.GE.AND P5, PT, R32, UR44, PT ;  /* 0x0000002c20007c0c */ /* 0x000fe4000bfa6270 */
[----:B------:R-:W-:Y:S01]  /*107a0*/  LOP3.LUT R27, R36, 0x120, RZ, 0xfc, !PT ;  /* 0x00000120241b7812 */ /* 0x000fe200078efcff */
[----:B------:R-:W3:Y:S01]  /*107b0*/  @!P3 LDG.E.U16 R41, desc[UR22][R2.64+0x80] ;  /* 0x000080160229b981 */ /* 0x000ee2000c1e1500 */
[----:B------:R-:W-:-:S02]  /*107c0*/  ISETP.GE.AND P0, PT, R31, UR44, PT ;  /* 0x0000002c1f007c0c */ /* 0x000fc4000bf06270 */
[----:B------:R-:W-:Y:S01]  /*107d0*/  ISETP.GE.AND P1, PT, R30, UR44, PT ;  /* 0x0000002c1e007c0c */ /* 0x000fe2000bf26270 */
[----:B------:R-:W4:Y:S01]  /*107e0*/  @!P4 LDG.E.U16 R40, desc[UR22][R2.64+0xc0] ;  /* 0x0000c0160228c981 */ /* 0x000f22000c1e1500 */
[----:B------:R-:W-:Y:S02]  /*107f0*/  ISETP.GE.AND P2, PT, R29, UR44, PT ;  /* 0x0000002c1d007c0c */ /* 0x000fe4000bf46270 */
        /* <DEDUP_REMOVED lines=20> */
[----:B------:R-:W4:Y:S04]  /*10940*/  @!P5 LDG.E.U16 R49, desc[UR22][R2.64+0x280] ;  /* 0x000280160231d981 */ /* 0x000f28000c1e1500 */
[----:B------:R-:W4:Y:S04]  /*10950*/  @!P0 LDG.E.U16 R48, desc[UR22][R2.64+0x2c0] ;  /* 0x0002c01602308981 */ /* 0x000f28000c1e1500 */
[----:B------:R-:W4:Y:S04]  /*10960*/  @!P1 LDG.E.U16 R51, desc[UR22][R2.64+0x300] ;  /* 0x0003001602339981 */ /* 0x000f28000c1e1500 */
[----:B------:R-:W4:Y:S04]  /*10970*/  @!P2 LDG.E.U16 R50, desc[UR22][R2.64+0x340] ;  /* 0x000340160232a981 */ /* 0x000f28000c1e1500 */
[----:B------:R-:W4:Y:S04]  /*10980*/  @!P3 LDG.E.U16 R53, desc[UR22][R2.64+0x380] ;  /* 0x000380160235b981 */ /* 0x000f28000c1e1500 */
[----:B------:R-:W4:Y:S01]  /*10990*/  @!P4 LDG.E.U16 R52, desc[UR22][R2.64+0x3c0] ;  /* 0x0003c0160234c981 */ /* 0x000f22000c1e1500 */
[----:B0-----:R-:W-:-:S03]  /*109a0*/  ISETP.NE.AND P6, PT, R64, RZ, PT ;  /* 0x000000ff4000720c */ /* 0x001fc60003fc5270 */
        /* <DEDUP_REMOVED lines=21> */
[----:B------:R-:W-:Y:S01]  /*10b00*/  LDS.U16 R40, [R24+0x10] ;  /* 0x0000100018287984 */ /* 0x000fe20000000400 */
[----:B0-----:R-:W-:-:S05]  /*10b10*/  HADD2.F32 R2, -RZ, R2.H0_H0 ;  /* 0x20000002ff027230 */ /* 0x001fca0000004100 */
[----:B------:R-:W-:Y:S01]  /*10b20*/  FADD.FTZ R41, R2, UR4 ;  /* 0x0000000402297e21 */ /* 0x000fe20008010000 */
[----:B-1----:R-:W-:Y:S01]  /*10b30*/  HADD2.F32 R3, -RZ, R3.H0_H0 ;  /* 0x20000003ff037230 */ /* 0x002fe20000004100 */
[----:B------:R-:W0:Y:S01]  /*10b40*/  LDS.U16 R2, [R24+0x8] ;  /* 0x0000080018027984 */ /* 0x000e220000000400 */
[----:B--2---:R-:W-:Y:S02]  /*10b50*/  HADD2.F32 R38, -RZ, R38.H0_H0 ;  /* 0x20000026ff267230 */ /* 0x004fe40000004100 */
[----:B------:R-:W-:Y:S01]  /*10b60*/  FSETP.GTU.FTZ.AND P4, PT, R41, 20, PT ;  /* 0x41a000002900780b */ /* 0x000fe20003f9c000 */
[----:B---3--:R-:W-:Y:S02]  /*10b70*/  HADD2.F32 R39, -RZ, R39.H0_H0 ;  /* 0x20000027ff277230 */ /* 0x008fe40000004100 */
[----:B------:R-:W-:Y:S01]  /*10b80*/  FADD.FTZ R43, R3, UR4 ;  /* 0x00000004032b7e21 */ /* 0x000fe20008010000 */
[----:B------:R-:W-:Y:S01]  /*10b90*/  FADD.FTZ R44, R38, UR4 ;  /* 0x00000004262c7e21 */ /* 0x000fe20008010000 */
[----:B------:R-:W1:Y:S01]  /*10ba0*/  LDS.U16 R3, [R24+0xa] ;  /* 0x00000a0018037984 */ /* 0x000e620000000400 */
[----:B------:R-:W-:-:S02]  /*10bb0*/  FADD.FTZ R45, R39, UR4 ;  /* 0x00000004272d7e21 */ /* 0x000fc40008010000 */
[----:B------:R-:W-:Y:S01]  /*10bc0*/  FSETP.GTU.FTZ.AND P5, PT, R43, 20, PT ;  /* 0x41a000002b00780b */ /* 0x000fe20003fbc000 */
[----:B------:R-:W2:Y:S01]  /*10bd0*/  LDS.U16 R38, [R24+0xc] ;  /* 0x00000c0018267984 */ /* 0x000ea20000000400 */
[----:B------:R-:W-:Y:S02]  /*10be0*/  FSETP.GTU.FTZ.AND P0, PT, R44, 20, PT ;  /* 0x41a000002c00780b */ /* 0x000fe40003f1c000 */
[----:B------:R-:W-:Y:S01]  /*10bf0*/  FSETP.GTU.FTZ.AND P1, PT, R45, 20, PT ;  /* 0x41a000002d00780b */ /* 0x000fe20003f3c000 */
[----:B------:R-:W-:Y:S01]  /*10c00*/  @!P4 FMUL.FTZ R41, R41, -1.4426950216293334961 ;  /* 0xbfb8aa3b2929c820 */ /* 0x000fe20000410000 */
[----:B------:R-:W3:Y:S03]  /*10c10*/  LDS.U16 R39, [R24+0xe] ;  /* 0x00000e0018277984 */ /* 0x000ee60000000400 */
[----:B------:R4:W5:Y:S04]  /*10c20*/  @!P4 MUFU.EX2 R42, R41 ;  /* 0x00000029002ac308 */ /* 0x0009680000000800 */
[----:B------:R-:W-:-:S02]  /*10c30*/  @!P5 FMUL.FTZ R43, R43, -1.4426950216293334961 ;  /* 0xbfb8aa3b2b2bd820 */ /* 0x000fc40000410000 */
[----:B------:R-:W-:Y:S01]  /*10c40*/  @!P0 FMUL.FTZ R44, R44, -1.4426950216293334961 ;  /* 0xbfb8aa3b2c2c8820 */ /* 0x000fe20000410000 */
[----:B----4-:R-:W4:Y:S01]  /*10c50*/  LDS.U16 R41, [R24+0x12] ;  /* 0x0000120018297984 */ /* 0x010f220000000400 */
[----:B------:R-:W-:Y:S02]  /*10c60*/  @!P1 FMUL.FTZ R45, R45, -1.4426950216293334961 ;  /* 0xbfb8aa3b2d2d9820 */ /* 0x000fe40000410000 */
[----:B------:R-:W0:Y:S08]  /*10c70*/  @!P5 MUFU.EX2 R43, R43 ;  /* 0x0000002b002bd308 */ /* 0x000e300000000800 */
[----:B------:R-:W1:Y:S08]  /*10c80*/  @!P0 MUFU.EX2 R44, R44 ;  /* 0x0000002c002c8308 */ /* 0x000e700000000800 */
[----:B------:R-:W2:Y:S01]  /*10c90*/  @!P1 MUFU.EX2 R45, R45 ;  /* 0x0000002d002d9308 */ /* 0x000ea20000000800 */
[----:B-----5:R-:W-:Y:S01]  /*10ca0*/  @!P4 FADD.FTZ R42, R42, 1 ;  /* 0x3f8000002a2ac421 */ /* 0x020fe20000010000 */
[----:B0-----:R-:W-:Y:S01]  /*10cb0*/  @!P5 FADD.FTZ R43, R43, 1 ;  /* 0x3f8000002b2bd421 */ /* 0x001fe20000010000 */
[----:B-1----:R-:W-:-:S05]  /*10cc0*/  @!P0 FADD.FTZ R44, R44, 1 ;  /* 0x3f8000002c2c8421 */ /* 0x002fca0000010000 */
[----:B------:R-:W0:Y:S01]  /*10cd0*/  @!P4 MUFU.RCP R42, R42 ;  /* 0x0000002a002ac308 */ /* 0x000e220000001000 */
[----:B--2---:R-:W-:-:S07]  /*10ce0*/  @!P1 FADD.FTZ R45, R45, 1 ;  /* 0x3f8000002d2d9421 */ /* 0x004fce0000010000 */
[----:B------:R-:W1:Y:S08]  /*10cf0*/  @!P5 MUFU.RCP R43, R43 ;  /* 0x0000002b002bd308 */ /* 0x000e700000001000 */
[----:B------:R-:W2:Y:S08]  /*10d00*/  @!P0 MUFU.RCP R44, R44 ;  /* 0x0000002c002c8308 */ /* 0x000eb00000001000 */
[----:B------:R-:W5:Y:S01]  /*10d10*/  @!P1 MUFU.RCP R45, R45 ;  /* 0x0000002d002d9308 */ /* 0x000f620000001000 */
[----:B------:R-:W-:-:S02]  /*10d20*/  HADD2.F32 R2, -RZ, R2.H0_H0 ;  /* 0x20000002ff027230 */ /* 0x000fc40000004100 */
[----:B------:R-:W-:Y:S02]  /*10d30*/  HADD2.F32 R3, -RZ, R3.H0_H0 ;  /* 0x20000003ff037230 */ /* 0x000fe40000004100 */
[----:B------:R-:W-:Y:S02]  /*10d40*/  HADD2.F32 R38, -RZ, R38.H0_H0 ;  /* 0x20000026ff267230 */ /* 0x000fe40000004100 */
[----:B---3--:R-:W-:Y:S02]  /*10d50*/  HADD2.F32 R39, -RZ, R39.H0_H0 ;  /* 0x20000027ff277230 */ /* 0x008fe40000004100 */
[----:B------:R-:W-:Y:S02]  /*10d60*/  HADD2.F32 R40, -RZ, R40.H0_H0 ;  /* 0x20000028ff287230 */ /* 0x000fe40000004100 */
[----:B----4-:R-:W-:Y:S02]  /*10d70*/  HADD2.F32 R41, -RZ, R41.H0_H0 ;  /* 0x20000029ff297230 */ /* 0x010fe40000004100 */
[----:B------:R-:W-:Y:S01]  /*10d80*/  FADD.FTZ R2, R2, UR4 ;  /* 0x0000000402027e21 */ /* 0x000fe20008010000 */
[----:B------:R-:W-:Y:S01]  /*10d90*/  FADD.FTZ R3, R3, UR4 ;  /* 0x0000000403037e21 */ /* 0x000fe20008010000 */
[----:B------:R-:W-:Y:S01]  /*10da0*/  FADD.FTZ R38, R38, UR4 ;  /* 0x0000000426267e21 */ /* 0x000fe20008010000 */
[----:B------:R-:W-:Y:S01]  /*10db0*/  FADD.FTZ R39, R39, UR4 ;  /* 0x0000000427277e21 */ /* 0x000fe20008010000 */
[----:B------:R-:W-:Y:S01]  /*10dc0*/  FADD.FTZ R40, R40, UR4 ;  /* 0x0000000428287e21 */ /* 0x000fe20008010000 */
[----:B------:R-:W-:Y:S01]  /*10dd0*/  FADD.FTZ R41, R41, UR4 ;  /* 0x0000000429297e21 */ /* 0x000fe20008010000 */
[----:B0-----:R-:W-:Y:S01]  /*10de0*/  @!P4 FMUL.FTZ R105, R105, R42 ;  /* 0x0000002a6969c220 */ /* 0x001fe20000410000 */
[----:B-1----:R-:W-:Y:S01]  /*10df0*/  @!P5 FMUL.FTZ R104, R104, R43 ;  /* 0x0000002b6868d220 */ /* 0x002fe20000410000 */
[----:B--2---:R-:W-:Y:S01]  /*10e00*/  @!P0 FMUL.FTZ R103, R103, R44 ;  /* 0x0000002c67678220 */ /* 0x004fe20000410000 */
[----:B-----5:R-:W-:Y:S01]  /*10e10*/  @!P1 FMUL.FTZ R102, R102, R45 ;  /* 0x0000002d66669220 */ /* 0x020fe20000410000 */
[----:B------:R-:W-:-:S02]  /*10e20*/  FSETP.GTU.FTZ.AND P2, PT, R2, 20, PT ;  /* 0x41a000000200780b */ /* 0x000fc40003f5c000 */
[----:B------:R-:W-:Y:S02]  /*10e30*/  FSETP.GTU.FTZ.AND P3, PT, R3, 20, PT ;  /* 0x41a000000300780b */ /* 0x000fe40003f7c000 */
[----:B------:R-:W-:Y:S02]  /*10e40*/  FSETP.GTU.FTZ.AND P4, PT, R38, 20, PT ;  /* 0x41a000002600780b */ /* 0x000fe40003f9c000 */
[----:B------:R-:W-:Y:S02]  /*10e50*/  FSETP.GTU.FTZ.AND P5, PT, R39, 20, PT ;  /* 0x41a000002700780b */ /* 0x000fe40003fbc000 */
[----:B------:R-:W-:Y:S02]  /*10e60*/  FSETP.GTU.FTZ.AND P0, PT, R40, 20, PT ;  /* 0x41a000002800780b */ /* 0x000fe40003f1c000 */
[----:B------:R-:W-:-:S03]  /*10e70*/  FSETP.GTU.FTZ.AND P1, PT, R41, 20, PT ;  /* 0x41a000002900780b */ /* 0x000fc60003f3c000 */
[----:B------:R-:W-:Y:S02]  /*10e80*/  @!P2 FMUL.FTZ R2, R2, -1.4426950216293334961 ;  /* 0xbfb8aa3b0202a820 */ /* 0x000fe40000410000 */
[----:B------:R-:W-:Y:S02]  /*10e90*/  @!P3 FMUL.FTZ R3, R3, -1.4426950216293334961 ;  /* 0xbfb8aa3b0303b820 */ /* 0x000fe40000410000 */
[----:B------:R-:W-:Y:S02]  /*10ea0*/  @!P4 FMUL.FTZ R38, R38, -1.4426950216293334961 ;  /* 0xbfb8aa3b2626c820 */ /* 0x000fe40000410000 */
[----:B------:R-:W-:Y:S02]  /*10eb0*/  @!P5 FMUL.FTZ R39, R39, -1.4426950216293334961 ;  /* 0xbfb8aa3b2727d820 */ /* 0x000fe40000410000 */
[----:B------:R-:W-:Y:S02]  /*10ec0*/  @!P0 FMUL.FTZ R40, R40, -1.4426950216293334961 ;  /* 0xbfb8aa3b28288820 */ /* 0x000fe40000410000 */
[----:B------:R-:W-:Y:S01]  /*10ed0*/  @!P1 FMUL.FTZ R41, R41, -1.4426950216293334961 ;  /* 0xbfb8aa3b29299820 */ /* 0x000fe20000410000 */
[----:B------:R-:W0:Y:S08]  /*10ee0*/  @!P2 MUFU.EX2 R2, R2 ;  /* 0x000000020002a308 */ /* 0x000e300000000800 */
[----:B------:R-:W1:Y:S08]  /*10ef0*/  @!P3 MUFU.EX2 R3, R3 ;  /* 0x000000030003b308 */ /* 0x000e700000000800 */
[----:B------:R-:W2:Y:S08]  /*10f00*/  @!P4 MUFU.EX2 R38, R38 ;  /* 0x000000260026c308 */ /* 0x000eb00000000800 */
[----:B------:R-:W3:Y:S08]  /*10f10*/  @!P5 MUFU.EX2 R39, R39 ;  /* 0x000000270027d308 */ /* 0x000ef00000000800 */
[----:B------:R-:W4:Y:S08]  /*10f20*/  @!P0 MUFU.EX2 R40, R40 ;  /* 0x0000002800288308 */ /* 0x000f300000000800 */
[----:B------:R-:W5:Y:S01]  /*10f30*/  @!P1 MUFU.EX2 R41, R41 ;  /* 0x0000002900299308 */ /* 0x000f620000000800 */
[----:B0-----:R-:W-:Y:S01]  /*10f40*/  @!P2 FADD.FTZ R2, R2, 1 ;  /* 0x3f8000000202a421 */ /* 0x001fe20000010000 */
[----:B-1----:R-:W-:Y:S01]  /*10f50*/  @!P3 FADD.FTZ R3, R3, 1 ;  /* 0x3f8000000303b421 */ /* 0x002fe20000010000 */
[----:B--2---:R-:W-:Y:S01]  /*10f60*/  @!P4 FADD.FTZ R38, R38, 1 ;  /* 0x3f8000002626c421 */ /* 0x004fe20000010000 */
[----:B---3--:R-:W-:Y:S01]  /*10f70*/  @!P5 FADD.FTZ R39, R39, 1 ;  /* 0x3f8000002727d421 */ /* 0x008fe20000010000 */
[----:B----4-:R-:W-:-:S03]  /*10f80*/  @!P0 FADD.FTZ R40, R40, 1 ;  /* 0x3f80000028288421 */ /* 0x010fc60000010000 */
[----:B------:R-:W0:Y:S01]  /*10f90*/  @!P2 MUFU.RCP R2, R2 ;  /* 0x000000020002a308 */ /* 0x000e220000001000 */
[----:B-----5:R-:W-:-:S07]  /*10fa0*/  @!P1 FADD.FTZ R41, R41, 1 ;  /* 0x3f80000029299421 */ /* 0x020fce0000010000 */
[----:B------:R-:W1:Y:S08]  /*10fb0*/  @!P3 MUFU.RCP R3, R3 ;  /* 0x000000030003b308 */ /* 0x000e700000001000 */
[----:B------:R-:W2:Y:S08]  /*10fc0*/  @!P4 MUFU.RCP R38, R38 ;  /* 0x000000260026c308 */ /* 0x000eb00000001000 */
[----:B------:R-:W3:Y:S08]  /*10fd0*/  @!P5 MUFU.RCP R39, R39 ;  /* 0x000000270027d308 */ /* 0x000ef00000001000 */
[----:B------:R-:W4:Y:S08]  /*10fe0*/  @!P0 MUFU.RCP R40, R40 ;  /* 0x0000002800288308 */ /* 0x000f300000001000 */
[----:B------:R-:W5:Y:S01]  /*10ff0*/  @!P1 MUFU.RCP R41, R41 ;  /* 0x0000002900299308 */ /* 0x000f620000001000 */
[----:B0-----:R-:W-:Y:S01]  /*11000*/  @!P2 FMUL.FTZ R101, R101, R2 ;  /* 0x000000026565a220 */ /* 0x001fe20000410000 */
[----:B-1----:R-:W-:Y:S01]  /*11010*/  @!P3 FMUL.FTZ R100, R100, R3 ;  /* 0x000000036464b220 */ /* 0x002fe20000410000 */
[----:B--2---:R-:W-:Y:S01]  /*11020*/  @!P4 FMUL.FTZ R99, R99, R38 ;  /* 0x000000266363c220 */ /* 0x004fe20000410000 */
[----:B---3--:R-:W-:Y:S01]  /*11030*/  @!P5 FMUL.FTZ R98, R98, R39 ;  /* 0x000000276262d220 */ /* 0x008fe20000410000 */
[----:B------:R-:W-:Y:S01]  /*11040*/  LDS.U16 R2, [R24+0x14] ;  /* 0x0000140018027984 */ /* 0x000fe20000000400 */
[----:B----4-:R-:W-:-:S03]  /*11050*/  @!P0 FMUL.FTZ R97, R97, R40 ;  /* 0x0000002861618220 */ /* 0x010fc60000410000 */
[----:B------:R-:W0:Y:S04]  /*11060*/  LDS.U16 R3, [R24+0x16] ;  /* 0x0000160018037984 */ /* 0x000e280000000400 */
[----:B------:R-:W1:Y:S01]  /*11070*/  LDS.U16 R38, [R24+0x18] ;  /* 0x0000180018267984 */ /* 0x000e620000000400 */
[----:B-----5:R-:W-:-:S03]  /*11080*/  @!P1 FMUL.FTZ R96, R96, R41 ;  /* 0x0000002960609220 */ /* 0x020fc60000410000 */
[----:B------:R-:W2:Y:S04]  /*11090*/  LDS.U16 R39, [R24+0x1a] ;  /* 0x00001a0018277984 */ /* 0x000ea80000000400 */
[----:B------:R-:W3:Y:S04]  /*110a0*/  LDS.U16 R40, [R24+0x1c] ;  /* 0x00001c0018287984 */ /* 0x000ee80000000400 */
[----:B------:R-:W4:Y:S01]  /*110b0*/  LDS.U16 R41, [R24+0x1e] ;  /* 0x00001e0018297984 */ /* 0x000f220000000400 */
[----:B------:R-:W-:Y:S01]  /*110c0*/  BAR.SYNC.DEFER_BLOCKING 0x0 ;  /* 0x0000000000007b1d */ /* 0x000fe20000010000 */
[----:B------:R-:W-:-:S02]  /*110d0*/  PRMT R42, R74, 0x7632, R42 ;  /* 0x000076324a2a7816 */ /* 0x000fc4000000002a */
[----:B------:R-:W-:Y:S02]  /*110e0*/  PRMT R43, R76, 0x7632, R43 ;  /* 0x000076324c2b7816 */ /* 0x000fe4000000002b */
[----:B------:R-:W-:Y:S02]  /*110f0*/  PRMT R44, R78, 0x7632, R44 ;  /* 0x000076324e2c7816 */ /* 0x000fe4000000002c */
[----:B------:R-:W-:Y:S02]  /*11100*/  PRMT R45, R80, 0x7632, R45 ;  /* 0x00007632502d7816 */ /* 0x000fe4000000002d */
[----:B------:R-:W-:Y:S01]  /*11110*/  MOV R52, UR44 ;  /* 0x0000002c00347c02 */ /* 0x000fe20008000f00 */
[----:B------:R5:W-:Y:S04]  /*11120*/  STS.U16 [R24+0x2], R42 ;  /* 0x0000022a18007388 */ /* 0x000be80000000400 */
[----:B------:R0:W-:Y:S04]  /*11130*/  STS.U16 [R24+0x6], R43 ;  /* 0x0000062b18007388 */ /* 0x0001e80000000400 */
[----:B------:R1:W-:Y:S01]  /*11140*/  STS.U16 [R24+0xa], R44 ;  /* 0x00000a2c18007388 */ /* 0x0003e20000000400 */
[----:B-----5:R-:W-:-:S03]  /*11150*/  PRMT R42, R82, 0x7632, R42 ;  /* 0x00007632522a7816 */ /* 0x020fc6000000002a */
[----:B------:R5:W-:Y:S01]  /*11160*/  STS.U16 [R24+0xe], R45 ;  /* 0x00000e2d18007388 */ /* 0x000be20000000400 */
[----:B0-----:R-:W-:Y:S02]  /*11170*/  PRMT R43, R84, 0x7632, R43 ;  /* 0x00007632542b7816 */ /* 0x001fe4000000002b */
[----:B-1----:R-:W-:Y:S02]  /*11180*/  PRMT R44, R86, 0x7632, R44 ;  /* 0x00007632562c7816 */ /* 0x002fe4000000002c */
[----:B-----5:R-:W-:Y:S01]  /*11190*/  PRMT R45, R88, 0x7632, R45 ;  /* 0x00007632582d7816 */ /* 0x020fe2000000002d */
        /* <DEDUP_REMOVED lines=32> */
[----:B------:R-:W-:Y:S02]  /*113a0*/  HADD2.F32 R38, -RZ, R38.H0_H0 ;  /* 0x20000026ff267230 */ /* 0x000fe40000004100 */
[----:B------:R-:W-:Y:S02]  /*113b0*/  HADD2.F32 R2, -RZ, R2.H0_H0 ;  /* 0x20000002ff027230 */ /* 0x000fe40000004100 */
[----:B0-----:R-:W-:Y:S01]  /*113c0*/  FADD.FTZ R43, R3, UR4 ;  /* 0x00000004032b7e21 */ /* 0x001fe20008010000 */
[----:B-1----:R-:W-:Y:S02]  /*113d0*/  FADD.FTZ R44, R38, UR4 ;  /* 0x00000004262c7e21 */ /* 0x002fe40008010000 */
[----:B------:R-:W-:Y:S02]  /*113e0*/  FADD.FTZ R42, R2, UR4 ;  /* 0x00000004022a7e21 */ /* 0x000fe40008010000 */
[----:B------:R-:W-:Y:S02]  /*113f0*/  FSETP.GTU.FTZ.AND P1, PT, R43, 20, PT ;  /* 0x41a000002b00780b */ /* 0x000fe40003f3c000 */
[----:B------:R-:W-:-:S02]  /*11400*/  FSETP.GTU.FTZ.AND P2, PT, R44, 20, PT ;  /* 0x41a000002c00780b */ /* 0x000fc40003f5c000 */
[----:B------:R-:W-:Y:S01]  /*11410*/  FSETP.GTU.FTZ.AND P0, PT, R42, 20, PT ;  /* 0x41a000002a00780b */ /* 0x000fe20003f1c000 */
[----:B------:R-:W0:Y:S01]  /*11420*/  LDS R77, [UR17+0x420] ;  /* 0x00042011ff4d7984 */ /* 0x000e220008000800 */
[----:B--2---:R-:W-:Y:S02]  /*11430*/  HADD2.F32 R39, -RZ, R39.H0_H0 ;  /* 0x20000027ff277230 */ /* 0x004fe40000004100 */
[----:B---3--:R-:W-:Y:S02]  /*11440*/  HADD2.F32 R40, -RZ, R40.H0_H0 ;  /* 0x20000028ff287230 */ /* 0x008fe40000004100 */
[----:B----4-:R-:W-:Y:S02]  /*11450*/  HADD2.F32 R41, -RZ, R41.H0_H0 ;  /* 0x20000029ff297230 */ /* 0x010fe40000004100 */
[----:B------:R-:W-:Y:S01]  /*11460*/  FADD.FTZ R46, R39, UR4 ;  /* 0x00000004272e7e21 */ /* 0x000fe20008010000 */
[----:B------:R-:W-:Y:S01]  /*11470*/  @!P1 FMUL.FTZ R39, R43, -1.4426950216293334961 ;  /* 0xbfb8aa3b2b279820 */ /* 0x000fe20000410000 */
[----:B------:R-:W-:Y:S01]  /*11480*/  FADD.FTZ R48, R40, UR4 ;  /* 0x0000000428307e21 */ /* 0x000fe20008010000 */
[----:B------:R-:W-:Y:S01]  /*11490*/  @!P2 FMUL.FTZ R40, R44, -1.4426950216293334961 ;  /* 0xbfb8aa3b2c28a820 */ /* 0x000fe20000410000 */
[----:B------:R-:W-:Y:S01]  /*114a0*/  USHF.R.S32.HI UR8, URZ, 0x1f, UR7 ;  /* 0x0000001f3f087899 */ /* 0x000fe20008011407 */
[----:B------:R-:W-:Y:S01]  /*114b0*/  @!P0 FMUL.FTZ R3, R42, -1.4426950216293334961 ;  /* 0xbfb8aa3b2a038820 */ /* 0x000fe20000410000 */
        /* <DEDUP_REMOVED lines=45> */
.L_x_13134:
[----:B------:R-:W-:Y:S05]  /*11790*/  BSYNC B0 ;  /* 0x0000000000007941 */ /* 0x000fea0003800000 */
.L_x_13133:
[----:B------:R-:W2:Y:S01]  /*117a0*/  LDL.LU R52, [R1+0x8] ;  /* 0x0000080001347983 */ /* 0x000ea20000300800 */
[----:B------:R-:W3:Y:S01]  /*117b0*/  @!P3 MUFU.RCP R39, R42 ;  /* 0x0000002a0027b308 */ /* 0x000ee20000001000 */
[----:B------:R-:W-:Y:S01]  /*117c0*/  ULDC UR27, c[0x0][0x224] ;  /* 0x00008900001b7ab9 */ /* 0x000fe20000000800 */
[----:B------:R-:W-:Y:S01]  /*117d0*/  ULDC.64 UR18, c[0x0][0x390] ;  /* 0x0000e40000127ab9 */ /* 0x000fe20000000a00 */
[----:B------:R-:W-:Y:S01]  /*117e0*/  UMOV UR9, UR21 ;  /* 0x0000001500097c82 */ /* 0x000fe20008000000 */
[----:B------:R-:W-:Y:S01]  /*117f0*/  UIADD3 UR27, UR6, -UR27, URZ ;  /* 0x8000001b061b7290 */ /* 0x000fe2000fffe03f */
[----:B0-----:R-:W-:Y:S01]  /*11800*/  @!P4 FADD.FTZ R43, R43, 1 ;  /* 0x3f8000002b2bc421 */ /* 0x001fe20000010000 */
[----:B------:R-:W-:Y:S01]  /*11810*/  UIMAD.WIDE.U32 UR8, UR12, UR18, UR8 ;  /* 0x000000120c0872a5 */ /* 0x000fe2000f8e0008 */
[----:B------:R-:W-:Y:S01]  /*11820*/  @!P5 FADD.FTZ R44, R44, 1 ;  /* 0x3f8000002c2cd421 */ /* 0x000fe20000010000 */
[----:B------:R-:W-:Y:S01]  /*11830*/  UIMAD UR18, UR7, UR18, URZ ;  /* 0x00000012071272a4 */ /* 0x000fe2000f8e023f */
[----:B------:R-:W-:Y:S01]  /*11840*/  @!P0 FMUL.FTZ R95, R95, R46 ;  /* 0x0000002e5f5f8220 */ /* 0x000fe20000410000 */
[----:B------:R-:W-:Y:S01]  /*11850*/  UIMAD UR27, UR27, -0x200, URZ ;  /* 0xfffffe001b1b78a4 */ /* 0x000fe2000f8e023f */
[----:B-1----:R-:W0:Y:S01]  /*11860*/  @!P4 MUFU.RCP R40, R43 ;  /* 0x0000002b0028c308 */ /* 0x002e220000001000 */
[----:B------:R-:W-:Y:S01]  /*11870*/  UIMAD UR18, UR12, UR19, UR18 ;  /* 0x000000130c1272a4 */ /* 0x000fe2000f8e0212 */
[----:B------:R-:W-:Y:S01]  /*11880*/  @!P1 FMUL.FTZ R94, R94, R79 ;  /* 0x0000004f5e5e9220 */ /* 0x000fe20000410000 */
[----:B------:R-:W-:Y:S01]  /*11890*/  ULDC.64 UR28, c[0x0][0x3e0] ;  /* 0x0000f800001c7ab9 */ /* 0x000fe20000000a00 */
[----:B------:R-:W-:Y:S01]  /*118a0*/  UIADD3 UR19, UP0, UR27, UR8, URZ ;  /* 0x000000081b137290 */ /* 0x000fe2000ff1e03f */
[----:B------:R-:W-:Y:S01]  /*118b0*/  LEA R38, P0, R36, UR28, 0x1 ;  /* 0x0000001c24267c11 */ /* 0x000fe2000f8008ff */
[----:B------:R-:W-:Y:S01]  /*118c0*/  USHF.R.S32.HI UR21, URZ, 0x1f, UR27 ;  /* 0x0000001f3f157899 */ /* 0x000fe2000801141b */
[----:B---3--:R-:W-:Y:S01]  /*118d0*/  @!P3 FMUL.FTZ R92, R92, R39 ;  /* 0x000000275c5cb220 */ /* 0x008fe20000410000 */
[----:B------:R-:W1:Y:S01]  /*118e0*/  @!P5 MUFU.RCP R41, R44 ;  /* 0x0000002c0029d308 */ /* 0x000e620000001000 */
[----:B------:R-:W-:Y:S01]  /*118f0*/  @!P2 FMUL.FTZ R93, R93, R48 ;  /* 0x000000305d5da220 */ /* 0x000fe20000410000 */
[----:B------:R-:W-:Y:S01]  /*11900*/  UIADD3.X UR8, UR21, UR18, UR9, UP0, !UPT ;  /* 0x0000001215087290 */ /* 0x000fe200087fe409 */
[----:B------:R-:W-:Y:S01]  /*11910*/  LEA.HI.X R39, R36, UR29, R37, 0x1, P0 ;  /* 0x0000001d24277c11 */ /* 0x000fe200080f0c25 */
[----:B------:R-:W-:Y:S01]  /*11920*/  BSSY B0, `(.L_x_13135) ;  /* 0x0000084000007945 */ /* 0x000fe20003800000 */
[----:B------:R-:W-:-:S02]  /*11930*/  MOV R42, UR19 ;  /* 0x00000013002a7c02 */ /* 0x000fc40008000f00 */
[-C--:B------:R-:W-:Y:S02]  /*11940*/  ISETP.GE.AND P2, PT, R35, R77.reuse, PT ;  /* 0x0000004d2300720c */ /* 0x080fe40003f46270 */
[-C--:B------:R-:W-:Y:S01]  /*11950*/  ISETP.GE.AND P0, PT, R34, R77.reuse, PT ;  /* 0x0000004d2200720c */ /* 0x080fe20003f06270 */
[----:B0-----:R-:W-:Y:S01]  /*11960*/  @!P4 FMUL.FTZ R91, R91, R40 ;  /* 0x000000285b5bc220 */ /* 0x001fe20000410000 */
[----:B------:R-:W-:Y:S02]  /*11970*/  ISETP.GE.AND P1, PT, R33, R77, PT ;  /* 0x0000004d2100720c */ /* 0x000fe40003f26270 */
[----:B------:R-:W-:Y:S02]  /*11980*/  LEA R38, P3, R42, R38, 0x1 ;  /* 0x000000262a267211 */ /* 0x000fe400078608ff */
[----:B------:R-:W-:Y:S01]  /*11990*/  MOV R43, UR8 ;  /* 0x00000008002b7c02 */ /* 0x000fe20008000f00 */
[----:B------:R-:W-:Y:S01]  /*119a0*/  UIMAD.WIDE.U32 UR8, UR11, UR26, URZ ;  /* 0x0000001a0b0872a5 */ /* 0x000fe2000f8e003f */
[----:B-1----:R-:W-:Y:S01]  /*119b0*/  @!P5 FMUL.FTZ R90, R90, R41 ;  /* 0x000000295a5ad220 */ /* 0x002fe20000410000 */
[----:B------:R-:W-:-:S02]  /*119c0*/  ISETP.GE.AND P4, PT, R32, R77, PT ;  /* 0x0000004d2000720c */ /* 0x000fc40003f86270 */
[----:B------:R-:W-:Y:S02]  /*119d0*/  LEA.HI.X R39, R42, R39, R43, 0x1, P3 ;  /* 0x000000272a277211 */ /* 0x000fe400018f0c2b */
        /* <DEDUP_REMOVED lines=34> */
[C---:B------:R-:W-:Y:S02]  /*11c00*/  PRMT R50, R39.reuse, 0x7610, R50 ;  /* 0x0000761027327816 */ /* 0x040fe40000000032 */
[----:B------:R-:W-:Y:S01]  /*11c10*/  PRMT R51, R39, 0x7632, R51 ;  /* 0x0000763227337816 */ /* 0x000fe20000000033 */
        /* <DEDUP_REMOVED lines=17> */
[----:B------:R-:W-:Y:S01]  /*11d30*/  F2FP.F16.F32.PACK_AB R40, R94, R95 ;  /* 0x0000005f5e28723e */ /* 0x000fe200000000ff */
[----:B------:R-:W-:Y:S01]  /*11d40*/  FADD.FTZ R100, R41, R100 ;  /* 0x0000006429647221 */ /* 0x000fe20000010000 */
[----:B------:R-:W-:Y:S01]  /*11d50*/  PRMT R44, R101, 0x7632, R44 ;  /* 0x00007632652c7816 */ /* 0x000fe2000000002c */
[----:B------:R-:W-:Y:S01]  /*11d60*/  STS.U16 [R24+0x8], R101 ;  /* 0x0000086518007388 */ /* 0x000fe20000000400 */
[----:B------:R-:W-:Y:S01]  /*11d70*/  PRMT R43, R102, 0x7632, R43 ;  /* 0x00007632662b7816 */ /* 0x000fe2000000002b */
[----:B------:R-:W-:Y:S01]  /*11d80*/  FADD.FTZ R99, R100, R99 ;  /* 0x0000006364637221 */ /* 0x000fe20000010000 */
[----:B0-----:R-:W-:Y:S01]  /*11d90*/  PRMT R42, R38, 0x7632, R42 ;  /* 0x00007632262a7816 */ /* 0x001fe2000000002a */
[----:B------:R0:W-:Y:S01]  /*11da0*/  STS.U16 [R24+0xa], R44 ;  /* 0x00000a2c18007388 */ /* 0x0001e20000000400 */
[----:B------:R-:W-:Y:S01]  /*11db0*/  F2FP.F16.F32.PACK_AB R38, R92, R93 ;  /* 0x0000005d5c26723e */ /* 0x000fe200000000ff */
[----:B------:R-:W-:-:S02]  /*11dc0*/  FADD.FTZ R98, R99, R98 ;  /* 0x0000006263627221 */ /* 0x000fc40000010000 */
[----:B------:R-:W-:Y:S01]  /*11dd0*/  STS.U16 [R24+0x6], R43 ;  /* 0x0000062b18007388 */ /* 0x000fe20000000400 */
[----:B------:R-:W-:Y:S01]  /*11de0*/  PRMT R48, R38, 0x7610, R48 ;  /* 0x0000761026307816 */ /* 0x000fe20000000030 */
[----:B------:R-:W-:Y:S01]  /*11df0*/  FADD.FTZ R97, R98, R97 ;  /* 0x0000006162617221 */ /* 0x000fe20000010000 */
[----:B------:R-:W-:Y:S01]  /*11e00*/  PRMT R49, R38, 0x7632, R49 ;  /* 0x0000763226317816 */ /* 0x000fe20000000031 */
        /* <DEDUP_REMOVED lines=10> */
[----:B------:R-:W-:Y:S01]  /*11eb0*/  STS.U16 [R24+0x1a], R49 ;  /* 0x00001a3118007388 */ /* 0x000fe20000000400 */
[----:B------:R-:W-:-:S03]  /*11ec0*/  NOP ;  /* 0x0000000000007918 */ /* 0x000fc60000000000 */
[----:B------:R0:W-:Y:S01]  /*11ed0*/  LDS.U16 R39, [R8] ;  /* 0x0000000008277984 */ /* 0x0001e20000000400 */
[----:B------:R-:W-:-:S03]  /*11ee0*/  FADD.FTZ R92, R93, R92 ;  /* 0x0000005c5d5c7221 */ /* 0x000fc60000010000 */
[----:B------:R-:W-:Y:S01]  /*11ef0*/  LDS.U16 R43, [R9+0x40] ;  /* 0x00004000092b7984 */ /* 0x000fe20000000400 */
[----:B------:R-:W-:-:S03]  /*11f00*/  FADD.FTZ R91, R92, R91 ;  /* 0x0000005b5c5b7221 */ /* 0x000fc60000010000 */
[----:B------:R-:W-:Y:S01]  /*11f10*/  LDS.U16 R45, [R10+0x80] ;  /* 0x000080000a2d7984 */ /* 0x000fe20000000400 */
[----:B0-----:R-:W-:-:S03]  /*11f20*/  FADD.FTZ R8, R91, R90 ;  /* 0x0000005a5b087221 */ /* 0x001fc60000010000 */
        /* <DEDUP_REMOVED lines=16> */
[----:B------:R-:W0:Y:S01]  /*12030*/  LDS R59, [UR17+0x420] ;  /* 0x00042011ff3b7984 */ /* 0x000e220008000800 */
[----:B------:R-:W-:Y:S01]  /*12040*/  UIADD3 UR17, UR9, UR20, URZ ;  /* 0x0000001409117290 */ /* 0x000fe2000fffe03f */
        /* <DEDUP_REMOVED lines=17> */
.L_x_13136:
[----:B------:R-:W-:Y:S05]  /*12160*/  BSYNC B0 ;  /* 0x0000000000007941 */ /* 0x000fea0003800000 */
.L_x_13135:
        /* <DEDUP_REMOVED lines=56> */
.L_x_13015:
        /* <DEDUP_REMOVED lines=29> */
.L_x_13139:
[----:B------:R-:W-:Y:S05]  /*126c0*/  BSYNC B0 ;  /* 0x0000000000007941 */ /* 0x000fea0003800000 */
.L_x_13138:
        /* <DEDUP_REMOVED lines=32> */
.L_x_13141:
[----:B------:R-:W2:Y:S02]  /*128d0*/  S2R R11, SR_TID.X ;  /* 0x00000000000b7919 */ /* 0x000ea40000002100 */
.L_x_13142:
[----:B------:R-:W-:Y:S05]  /*128e0*/  BSYNC B0 ;  /* 0x0000000000007941 */ /* 0x000fea0003800000 */
.L_x_13140:
        /* <DEDUP_REMOVED lines=23> */
.L_x_13144:
        /* <DEDUP_REMOVED lines=32> */
.L_x_13143:
[----:B------:R-:W-:Y:S05]  /*12c60*/  EXIT ;  /* 0x000000000000794d */ /* 0x000fea0003800000 */
.L_x_13145:
        /* <DEDUP_REMOVED lines=9> */
.L_x_18971:


//--------------------- .text._Z25selective_scan_bwd_kernelI32Selective_Scan_bwd_kernel_traitsILi32ELi16ELb0ELb1ELb0ELb0ELb0EN3c104HalfENS1_7complexIfEEEEv12SSMParamsBwd --------------------------
	.section	.text._Z25selective_scan_bwd_kernelI32Selective_Scan_bwd_kernel_traitsILi32ELi16ELb0ELb1ELb0ELb0ELb0EN3c104HalfENS1_7complexIfEEEEv12SSMParamsBwd,"ax",@progbits
	.align	128
        .global         _Z25selective_scan_bwd_kernelI32Selective_Scan_bwd_kernel_traitsILi32ELi16ELb0ELb1ELb0ELb0ELb0EN3c104HalfENS1_7complexIfEEEEv12SSMParamsBwd
        .type           _Z25selective_scan_bwd_kernelI32Selective_Scan_bwd_kernel_traitsILi32ELi16ELb0ELb1ELb0ELb0ELb0EN3c104HalfENS1_7complexIfEEEEv12SSMParamsBwd,@function
        .size           _Z25selective_scan_bwd_kernelI32Selective_Scan_bwd_kernel_traitsILi32ELi16ELb0ELb1ELb0ELb0ELb0EN3c104HalfENS1_7complexIfEEEEv12SSMParamsBwd,(.L_x_18972 - _Z25selective_scan_bwd_kernelI32Selective_Scan_bwd_kernel_traitsILi32ELi16ELb0ELb1ELb0ELb0ELb0EN3c104HalfENS1_7complexIfEEEEv12SSMParamsBwd)
        .other          _Z25selective_scan_bwd_kernelI32Selective_Scan_bwd_kernel_traitsILi32ELi16ELb0ELb1ELb0ELb0ELb0EN3c104HalfENS1_7complexIfEEEEv12SSMParamsBwd,@"STO_CUDA_ENTRY STV_DEFAULT"
_Z25selective_scan_bwd_kernelI32Selective_Scan_bwd_kernel_traitsILi32ELi16ELb0ELb1ELb0ELb0ELb0EN3c104HalfENS1_7complexIfEEEEv12SSMParamsBwd:
.text._Z25selective_scan_bwd_kernelI32Selective_Scan_bwd_kernel_traitsILi32ELi16ELb0ELb1ELb0ELb0ELb0EN3c104HalfENS1_7complexIfEEEEv12SSMParamsBwd:
        /* <DEDUP_REMOVED lines=157> */
.L_x_13231:
        /* <DEDUP_REMOVED lines=302> */
[----:B------:R-:W-:Y:S01]  /*1cb0*/  STL [R1], R40 ;  /* 0x0000002801007387 */ /* 0x000fe20000100800 */
        /* <DEDUP_REMOVED lines=25> */
[----:B------:R-:W3:Y:S01]  /*1e50*/  LDS.U16 R2, [R118] ;  /* 0x0000000076027984 */ /* 0x000ee20000000400 */
[----:B0-----:R-:W-:Y:S02]  /*1e60*/  HADD2.F32 R30, -RZ, R44.H0_H0 ;  /* 0x2000002cff1e7230 */ /* 0x001fe40000004100 */
[----:B------:R-:W-:Y:S01]  /*1e70*/  HADD2.F32 R31, -RZ, R43.H0_H0 ;  /* 0x2000002bff1f7230 */ /* 0x000fe20000004100 */
[----:B------:R-:W0:Y:S01]  /*1e80*/  LDS.U16 R3, [R118+0x2] ;  /* 0x0000020076037984 */ /* 0x000e220000000400 */
[----:B-1----:R-:W-:Y:S01]  /*1e90*/  HADD2.F32 R32, -RZ, R41.H0_H0 ;  /* 0x20000029ff207230 */ /* 0x002fe20000004100 */
[----:B--2---:R-:W1:Y:S02]  /*1ea0*/  LDC R34, c[0x0][0x21c] ;  /* 0x00008700ff227b82 */ /* 0x004e640000000800 */
[----:B------:R-:W2:Y:S04]  /*1eb0*/  LDS.U16 R20, [R118+0x4] ;  /* 0x0000040076147984 */ /* 0x000ea80000000400 */
[----:B------:R-:W4:Y:S04]  /*1ec0*/  LDS.U16 R21, [R118+0x6] ;  /* 0x0000060076157984 */ /* 0x000f280000000400 */
[----:B------:R-:W5:Y:S04]  /*1ed0*/  LDS.U16 R22, [R118+0x8] ;  /* 0x0000080076167984 */ /* 0x000f680000000400 */
[----:B------:R-:W1:Y:S04]  /*1ee0*/  LDS.U16 R23, [R118+0xa] ;  /* 0x00000a0076177984 */ /* 0x000e680000000400 */
[----:B------:R-:W1:Y:S04]  /*1ef0*/  LDS.U16 R24, [R118+0xc] ;  /* 0x00000c0076187984 */ /* 0x000e680000000400 */
[----:B------:R-:W1:Y:S04]  /*1f00*/  LDS.U16 R25, [R118+0xe] ;  /* 0x00000e0076197984 */ /* 0x000e680000000400 */
[----:B------:R-:W1:Y:S04]  /*1f10*/  LDS.U16 R26, [R118+0x10] ;  /* 0x00001000761a7984 */ /* 0x000e680000000400 */
[----:B------:R-:W1:Y:S04]  /*1f20*/  LDS.U16 R27, [R118+0x12] ;  /* 0x00001200761b7984 */ /* 0x000e680000000400 */
[----:B------:R-:W1:Y:S01]  /*1f30*/  LDS.U16 R28, [R118+0x14] ;  /* 0x00001400761c7984 */ /* 0x000e620000000400 */
[----:B---3--:R-:W-:-:S03]  /*1f40*/  HADD2.F32 R29, -RZ, R2.H0_H0 ;  /* 0x20000002ff1d7230 */ /* 0x008fc60000004100 */
[----:B------:R-:W3:Y:S01]  /*1f50*/  LDS.U16 R2, [R118+0x16] ;  /* 0x0000160076027984 */ /* 0x000ee20000000400 */
[----:B0-----:R-:W-:Y:S02]  /*1f60*/  HADD2.F32 R73, -RZ, R3.H0_H0 ;  /* 0x20000003ff497230 */ /* 0x001fe40000004100 */
[----:B------:R-:W-:Y:S01]  /*1f70*/  FFMA.FTZ R30, R29, R30, R42 ;  /* 0x0000001e1d1e7223 */ /* 0x000fe2000001002a */
[----:B------:R-:W0:Y:S01]  /*1f80*/  LDS.U16 R3, [R118+0x18] ;  /* 0x0000180076037984 */ /* 0x000e220000000400 */
[----:B--2---:R-:W-:Y:S02]  /*1f90*/  HADD2.F32 R72, -RZ, R20.H0_H0 ;  /* 0x20000014ff487230 */ /* 0x004fe40000004100 */
[----:B------:R-:W-:Y:S01]  /*1fa0*/  FFMA.FTZ R31, R73, R31, R30 ;  /* 0x0000001f491f7223 */ /* 0x000fe2000001001e */
[----:B------:R-:W-:Y:S01]  /*1fb0*/  HADD2.F32 R30, -RZ, R40.H0_H0 ;  /* 0x20000028ff1e7230 */ /* 0x000fe20000004100 */
[----:B------:R-:W2:Y:S01]  /*1fc0*/  LDS.U16 R20, [R118+0x1a] ;  /* 0x00001a0076147984 */ /* 0x000ea20000000400 */
        /* <DEDUP_REMOVED lines=8> */
[----:B-1----:R-:W-:Y:S02]  /*2050*/  HADD2.F32 R23, -RZ, R23.H0_H0 ;  /* 0x20000017ff177230 */ /* 0x002fe40000004100 */
        /* <DEDUP_REMOVED lines=17> */
[----:B---3--:R-:W-:Y:S02]  /*2170*/  HADD2.F32 R2, -RZ, R2.H0_H0 ;  /* 0x20000002ff027230 */ /* 0x008fe40000004100 */
[----:B------:R-:W-:Y:S01]  /*2180*/  FFMA.FTZ R31, R28, R33, R31 ;  /* 0x000000211c1f7223 */ /* 0x000fe2000001001f */
[----:B------:R-:W-:Y:S02]  /*2190*/  HADD2.F32 R32, -RZ, R109.H0_H0 ;  /* 0x2000006dff207230 */ /* 0x000fe40000004100 */
[----:B0-----:R-:W-:Y:S02]  /*21a0*/  HADD2.F32 R3, -RZ, R3.H0_H0 ;  /* 0x20000003ff037230 */ /* 0x001fe40000004100 */
[----:B------:R-:W-:Y:S01]  /*21b0*/  FFMA.FTZ R30, R2, R30, R31 ;  /* 0x0000001e021e7223 */ /* 0x000fe2000001001f */
[----:B------:R-:W-:Y:S02]  /*21c0*/  HADD2.F32 R33, -RZ, R108.H0_H0 ;  /* 0x2000006cff217230 */ /* 0x000fe40000004100 */
[----:B--2---:R-:W-:-:S02]  /*21d0*/  HADD2.F32 R20, -RZ, R20.H0_H0 ;  /* 0x20000014ff147230 */ /* 0x004fc40000004100 */
        /* <DEDUP_REMOVED lines=35> */
[----:B------:R-:W-:Y:S01]  /*2410*/  UIMAD UR4, UR15, UR10, URZ ;  /* 0x0000000a0f0472a4 */ /* 0x000fe2000f8e023f */
[----:B------:R-:W-:Y:S01]  /*2420*/  HADD2.F32 R6, -RZ, R6.H0_H0 ;  /* 0x20000006ff067230 */ /* 0x000fe20000004100 */
[----:B------:R-:W-:Y:S01]  /*2430*/  HFMA2.MMA R105, -RZ, RZ, 0, 0 ;  /* 0x00000000ff697435 */ /* 0x000fe200000001ff */
[----:B------:R-:W-:Y:S01]  /*2440*/  P2R R0, PR, RZ, 0x1 ;  /* 0x00000001ff007803 */ /* 0x000fe20000000000 */
[----:B------:R-:W-:Y:S01]  /*2450*/  HADD2.F32 R7, -RZ, R7.H0_H0 ;  /* 0x20000007ff077230 */ /* 0x000fe20000004100 */
[----:B------:R-:W-:Y:S01]  /*2460*/  UIMAD.WIDE.U32 UR28, UR54, UR10, URZ ;  /* 0x0000000a361c72a5 */ /* 0x000fe2000f8e003f */
[----:B------:R-:W-:Y:S01]  /*2470*/  HADD2.F32 R8, -RZ, R8.H0_H0 ;  /* 0x20000008ff087230 */ /* 0x000fe20000004100 */
[----:B------:R-:W-:Y:S01]  /*2480*/  UIMAD UR11, UR54, UR11, UR4 ;  /* 0x0000000b360b72a4 */ /* 0x000fe2000f8e0204 */
[----:B------:R-:W-:Y:S01]  /*2490*/  HADD2.F32 R9, -RZ, R9.H0_H0 ;  /* 0x20000009ff097230 */ /* 0x000fe20000004100 */
[----:B------:R0:W-:Y:S01]  /*24a0*/  STL [R1+0x10], R0 ;  /* 0x0000100001007387 */ /* 0x0001e20000100800 */
        /* <DEDUP_REMOVED lines=9> */
[----:B0-----:R-:W-:Y:S01]  /*2540*/  FADD.FTZ R0, R29, R29 ;  /* 0x0000001d1d007221 */ /* 0x001fe20000010000 */
        /* <DEDUP_REMOVED lines=46> */
.L_x_13226:
[----:B------:R-:W2:Y:S01]  /*2830*/  LDL R2, [R1+0x10] ;  /* 0x0000100001027983 */ /* 0x000ea20000100800 */
[----:B------:R-:W-:Y:S01]  /*2840*/  USHF.R.S32.HI UR57, URZ, 0x1f, UR6 ;  /* 0x0000001f3f397899 */ /* 0x000fe20008011406 */
[----:B------:R-:W-:Y:S01]  /*2850*/  SHF.L.U32 R4, R138, 0x4, RZ ;  /* 0x000000048a047819 */ /* 0x000fe200000006ff */
[----:B------:R-:W-:Y:S01]  /*2860*/  UMOV UR44, UR28 ;  /* 0x0000001c002c7c82 */ /* 0x000fe20008000000 */
[----:B------:R-:W-:Y:S01]  /*2870*/  UMOV UR45, UR11 ;  /* 0x0000000b002d7c82 */ /* 0x000fe20008000000 */
[----:B------:R-:W-:Y:S01]  /*2880*/  UIMAD UR16, UR57, UR38, URZ ;  /* 0x00000026391072a4 */ /* 0x000fe2000f8e023f */
[----:B------:R-:W-:Y:S01]  /*2890*/  LOP3.LUT R4, R4, 0xfffffe00, RZ, 0xc0, !PT ;  /* 0xfffffe0004047812 */ /* 0x000fe200078ec0ff */
[----:B------:R-:W-:Y:S01]  /*28a0*/  UIMAD.WIDE.U32 UR44, UR6, UR38, UR44 ;  /* 0x00000026062c72a5 */ /* 0x000fe2000f8e002c */
[----:B------:R-:W3:Y:S01]  /*28b0*/  LDL R139, [R1+0xc] ;  /* 0x00000c00018b7983 */ /* 0x000ee20000100800 */
[----:B------:R-:W-:Y:S02]  /*28c0*/  UIMAD UR16, UR6, UR39, UR16 ;  /* 0x00000027061072a4 */ /* 0x000fe4000f8e0210 */
[----:B------:R-:W-:Y:S01]  /*28d0*/  ULEA UR55, UP0, UR44, UR40, 0x3 ;  /* 0x000000282c377291 */ /* 0x000fe2000f80183f */
[----:B------:R-:W4:Y:S01]  /*28e0*/  LDL R131, [R1+0x8] ;  /* 0x0000080001837983 */ /* 0x000f220000100800 */
[----:B------:R-:W-:Y:S01]  /*28f0*/  UIADD3 UR16, UR45, UR16, URZ ;  /* 0x000000102d107290 */ /* 0x000fe2000fffe03f */
[----:B------:R-:W-:-:S02]  /*2900*/  LOP3.LUT R6, R4, 0x1f, R138, 0xf8, !PT ;  /* 0x0000001f04067812 */ /* 0x000fc400078ef88a */
[----:B------:R-:W4:Y:S01]  /*2910*/  LDL R71, [R1+0x4] ;  /* 0x0000040001477983 */ /* 0x000f220000100800 */
[----:B------:R-:W-:Y:S01]  /*2920*/  ULEA.HI.X UR44, UR44, UR41, UR16, 0x3, UP0 ;  /* 0x000000292c2c7291 */ /* 0x000fe200080f1c10 */
[----:B------:R-:W-:-:S05]  /*2930*/  IADD3 R6, R4, R6, RZ ;  /* 0x0000000604067210 */ /* 0x000fca0007ffe0ff */
[----:B------:R-:W-:Y:S01]  /*2940*/  MOV R3, UR44 ;  /* 0x0000002c00037c02 */ /* 0x000fe20008000f00 */
[----:B------:R-:W-:Y:S01]  /*2950*/  UIMAD UR16, UR57, UR42, URZ ;  /* 0x0000002a391072a4 */ /* 0x000fe2000f8e023f */
[----:B------:R-:W-:Y:S02]  /*2960*/  IADD3 R4, R6, 0x20, RZ ;  /* 0x0000002006047810 */ /* 0x000fe40007ffe0ff */
[--C-:B------:R-:W-:Y:S02]  /*2970*/  SHF.R.S32.HI R7, RZ, 0x1f, R6.reuse ;  /* 0x0000001fff077819 */ /* 0x100fe40000011406 */
[----:B------:R-:W-:Y:S01]  /*2980*/  MOV R9, UR42 ;  /* 0x0000002a00097c02 */ /* 0x000fe20008000f00 */
        /* <DEDUP_REMOVED lines=9> */
[C---:B------:R-:W-:Y:S02]  /*2a20*/  IADD3 R7, R6.reuse, 0x80, RZ ;  /* 0x0000008006077810 */ /* 0x040fe40007ffe0ff */
[----:B------:R-:W-:-:S02]  /*2a30*/  IADD3 R10, R6, 0xa0, RZ ;  /* 0x000000a0060a7810 */ /* 0x000fc40007ffe0ff */
[----:B------:R-:W-:Y:S02]  /*2a40*/  PRMT R12, RZ, 0x7610, R12 ;  /* 0x00007610ff0c7816 */ /* 0x000fe4000000000c */
[----:B------:R-:W-:Y:S02]  /*2a50*/  LEA.HI.X R5, R8, UR18, R5, 0x1, P4 ;  /* 0x0000001208057c11 */ /* 0x000fe4000a0f0c05 */
[----:B------:R-:W-:Y:S02]  /*2a60*/  ISETP.GE.AND P3, PT, R7, UR14, PT ;  /* 0x0000000e07007c0c */ /* 0x000fe4000bf66270 */
[----:B------:R-:W-:Y:S01]  /*2a70*/  ISETP.GE.AND P5, PT, R10, UR14, PT ;  /* 0x0000000e0a007c0c */ /* 0x000fe2000bfa6270 */
[----:B------:R-:W3:Y:S01]  /*2a80*/  @!P2 LDG.E.U16 R12, desc[UR20][R4.64+0x40] ;  /* 0x00004014040ca981 */ /* 0x000ee2000c1e1500 */
[C---:B------:R-:W-:Y:S02]  /*2a90*/  IADD3 R7, R6.reuse, 0xe0, RZ ;  /* 0x000000e006077810 */ /* 0x040fe40007ffe0ff */
[----:B------:R-:W-:-:S02]  /*2aa0*/  IADD3 R9, R6, 0xc0, RZ ;  /* 0x000000c006097810 */ /* 0x000fc40007ffe0ff */
[----:B------:R-:W-:Y:S02]  /*2ab0*/  PRMT R14, RZ, 0x7610, R14 ;  /* 0x00007610ff0e7816 */ /* 0x000fe4000000000e */
[----:B------:R-:W-:Y:S02]  /*2ac0*/  PRMT R13, RZ, 0x7610, R13 ;  /* 0x00007610ff0d7816 */ /* 0x000fe4000000000d */
[----:B------:R-:W-:Y:S02]  /*2ad0*/  ISETP.GE.AND P2, PT, R7, UR14, PT ;  /* 0x0000000e07007c0c */ /* 0x000fe4000bf46270 */
[----:B------:R-:W-:Y:S01]  /*2ae0*/  ISETP.GE.AND P4, PT, R9, UR14, PT ;  /* 0x0000000e09007c0c */ /* 0x000fe2000bf86270 */
[----:B------:R-:W4:Y:S01]  /*2af0*/  @!P0 LDG.E.U16 R14, desc[UR20][R4.64+0xc0] ;  /* 0x0000c014040e8981 */ /* 0x000f22000c1e1500 */
[C---:B------:R-:W-:Y:S02]  /*2b00*/  IADD3 R7, R6.reuse, 0x120, RZ ;  /* 0x0000012006077810 */ /* 0x040fe40007ffe0ff */
[----:B------:R-:W-:Y:S01]  /*2b10*/  IADD3 R8, R6, 0x100, RZ ;  /* 0x0000010006087810 */ /* 0x000fe20007ffe0ff */
[----:B------:R-:W4:Y:S01]  /*2b20*/  @!P1 LDG.E.U16 R13, desc[UR20][R4.64+0x80] ;  /* 0x00008014040d9981 */ /* 0x000f22000c1e1500 */
[----:B------:R-:W-:-:S02]  /*2b30*/  PRMT R16, RZ, 0x7610, R16 ;  /* 0x00007610ff107816 */ /* 0x000fc40000000010 */
[----:B------:R-:W-:Y:S02]  /*2b40*/  ISETP.GE.AND P0, PT, R7, UR14, PT ;  /* 0x0000000e07007c0c */ /* 0x000fe4000bf06270 */
[----:B------:R-:W-:Y:S02]  /*2b50*/  ISETP.GE.AND P1, PT, R8, UR14, PT ;  /* 0x0000000e08007c0c */ /* 0x000fe4000bf26270 */
[C---:B------:R-:W-:Y:S01]  /*2b60*/  IADD3 R7, R6.reuse, 0x160, RZ ;  /* 0x0000016006077810 */ /* 0x040fe20007ffe0ff */
[----:B------:R-:W4:Y:S01]  /*2b70*/  @!P5 LDG.E.U16 R16, desc[UR20][R4.64+0x140] ;  /* 0x000140140410d981 */ /* 0x000f22000c1e1500 */
[----:B------:R-:W-:Y:S02]  /*2b80*/  PRMT R17, RZ, 0x7610, R17 ;  /* 0x00007610ff117816 */ /* 0x000fe40000000011 */
[----:B------:R-:W-:Y:S02]  /*2b90*/  ISETP.GE.AND P5, PT, R7, UR14, PT ;  /* 0x0000000e07007c0c */ /* 0x000fe4000bfa6270 */
[----:B------:R-:W-:-:S02]  /*2ba0*/  IADD3 R7, R6, 0x180, RZ ;  /* 0x0000018006077810 */ /* 0x000fc40007ffe0ff */
[----:B------:R-:W-:Y:S01]  /*2bb0*/  PRMT R15, RZ, 0x7610, R15 ;  /* 0x00007610ff0f7816 */ /* 0x000fe2000000000f */
[----:B------:R-:W4:Y:S01]  /*2bc0*/  @!P4 LDG.E.U16 R17, desc[UR20][R4.64+0x180] ;  /* 0x000180140411c981 */ /* 0x000f22000c1e1500 */
[----:B------:R-:W-:Y:S02]  /*2bd0*/  PRMT R19, RZ, 0x7610, R19 ;  /* 0x00007610ff137816 */ /* 0x000fe40000000013 */
[----:B------:R-:W-:Y:S02]  /*2be0*/  ISETP.GE.AND P4, PT, R7, UR14, PT ;  /* 0x0000000e07007c0c */ /* 0x000fe4000bf86270 */
[C---:B------:R-:W-:Y:S01]  /*2bf0*/  IADD3 R8, R6.reuse, 0x140, RZ ;  /* 0x0000014006087810 */ /* 0x040fe20007ffe0ff */
[----:B------:R-:W4:Y:S01]  /*2c00*/  @!P3 LDG.E.U16 R15, desc[UR20][R4.64+0x100] ;  /* 0x00010014040fb981 */ /* 0x000f22000c1e1500 */
[----:B------:R-:W-:Y:S02]  /*2c10*/  IADD3 R7, R6, 0x1c0, RZ ;  /* 0x000001c006077810 */ /* 0x000fe40007ffe0ff */
[----:B------:R-:W-:Y:S01]  /*2c20*/  PRMT R18, RZ, 0x7610, R18 ;  /* 0x00007610ff127816 */ /* 0x000fe20000000012 */
[----:B------:R-:W4:Y:S01]  /*2c30*/  @!P1 LDG.E.U16 R19, desc[UR20][R4.64+0x200] ;  /* 0x0002001404139981 */ /* 0x000f22000c1e1500 */
[----:B------:R-:W-:-:S02]  /*2c40*/  PRMT R20, RZ, 0x7610, R20 ;  /* 0x00007610ff147816 */ /* 0x000fc40000000014 */
[----:B------:R-:W-:Y:S02]  /*2c50*/  ISETP.GE.AND P3, PT, R8, UR14, PT ;  /* 0x0000000e08007c0c */ /* 0x000fe4000bf66270 */
[----:B------:R-:W-:Y:S01]  /*2c60*/  ISETP.GE.AND P1, PT, R7, UR14, PT ;  /* 0x0000000e07007c0c */ /* 0x000fe2000bf26270 */
[----:B------:R-:W4:Y:S01]  /*2c70*/  @!P2 LDG.E.U16 R18, desc[UR20][R4.64+0x1c0] ;  /* 0x0001c0140412a981 */ /* 0x000f22000c1e1500 */
[C---:B------:R-:W-:Y:S02]  /*2c80*/  IADD3 R8, R6.reuse, 0x1a0, RZ ;  /* 0x000001a006087810 */ /* 0x040fe40007ffe0ff */
[----:B------:R-:W-:Y:S01]  /*2c90*/  IADD3 R7, R6, 0x1e0, RZ ;  /* 0x000001e006077810 */ /* 0x000fe20007ffe0ff */
[----:B------:R-:W4:Y:S01]  /*2ca0*/  @!P0 LDG.E.U16 R20, desc[UR20][R4.64+0x240] ;  /* 0x0002401404148981 */ /* 0x000f22000c1e1500 */
[----:B------:R-:W-:Y:S02]  /*2cb0*/  ISETP.GE.AND P2, PT, R8, UR14, PT ;  /* 0x0000000e08007c0c */ /* 0x000fe4000bf46270 */
[----:B------:R-:W-:-:S02]  /*2cc0*/  ISETP.GE.AND P0, PT, R7, UR14, PT ;  /* 0x0000000e07007c0c */ /* 0x000fc4000bf06270 */
[----:B------:R-:W-:Y:S02]  /*2cd0*/  PRMT R21, RZ, 0x7610, R21 ;  /* 0x00007610ff157816 */ /* 0x000fe40000000015 */
[C---:B------:R-:W-:Y:S02]  /*2ce0*/  IADD3 R9, R6.reuse, 0x220, RZ ;  /* 0x0000022006097810 */ /* 0x040fe40007ffe0ff */
        /* <DEDUP_REMOVED lines=9> */
[----:B------:R-:W-:Y:S02]  /*2d80*/  PRMT R25, RZ, 0x7610, R25 ;  /* 0x00007610ff197816 */ /* 0x000fe40000000019 */
[----:B------:R-:W-:Y:S02]  /*2d90*/  ISETP.GE.AND P2, PT, R8, UR14, PT ;  /* 0x0000000e08007c0c */ /* 0x000fe4000bf46270 */
[----:B------:R-:W-:Y:S02]  /*2da0*/  ISETP.GE.AND P0, PT, R7, UR14, PT ;  /* 0x0000000e07007c0c */ /* 0x000fe4000bf06270 */
[----:B------:R-:W-:Y:S01]  /*2db0*/  IADD3 R8, R6, 0x280, RZ ;  /* 0x0000028006087810 */ /* 0x000fe20007ffe0ff */
[----:B------:R-:W4:Y:S01]  /*2dc0*/  @!P1 LDG.E.U16 R25, desc[UR20][R4.64+0x380] ;  /* 0x0003801404199981 */ /* 0x000f22000c1e1500 */
[----:B------:R-:W-:-:S02]  /*2dd0*/  PRMT R28, RZ, 0x7610, R28 ;  /* 0x00007610ff1c7816 */ /* 0x000fc4000000001c */
[----:B------:R-:W-:Y:S02]  /*2de0*/  IADD3 R7, R6, 0x2c0, RZ ;  /* 0x000002c006077810 */ /* 0x000fe40007ffe0ff */
[----:B------:R-:W-:Y:S02]  /*2df0*/  ISETP.GE.AND P1, PT, R8, UR14, PT ;  /* 0x0000000e08007c0c */ /* 0x000fe4000bf26270 */
[----:B------:R-:W-:Y:S01]  /*2e00*/  PRMT R22, RZ, 0x7610, R22 ;  /* 0x00007610ff167816 */ /* 0x000fe20000000016 */
[----:B------:R-:W4:Y:S01]  /*2e10*/  @!P3 LDG.E.U16 R28, desc[UR20][R4.64+0x440] ;  /* 0x00044014041cb981 */ /* 0x000f22000c1e1500 */
[----:B------:R-:W-:Y:S02]  /*2e20*/  PRMT R30, RZ, 0x7610, R30 ;  /* 0x00007610ff1e7816 */ /* 0x000fe4000000001e */
[----:B------:R-:W-:Y:S02]  /*2e30*/  PRMT R23, RZ, 0x7610, R23 ;  /* 0x00007610ff177816 */ /* 0x000fe40000000017 */
[----:B------:R-:W-:Y:S01]  /*2e40*/  PRMT R27, RZ, 0x7610, R27 ;  /* 0x00007610ff1b7816 */ /* 0x000fe2000000001b */
[----:B------:R-:W4:Y:S01]  /*2e50*/  @!P5 LDG.E.U16 R22, desc[UR20][R4.64+0x2c0] ;  /* 0x0002c0140416d981 */ /* 0x000f22000c1e1500 */
[----:B------:R-:W-:-:S02]  /*2e60*/  ISETP.GE.AND P3, PT, R7, UR14, PT ;  /* 0x0000000e07007c0c */ /* 0x000fc4000bf66270 */
[C---:B------:R-:W-:Y:S01]  /*2e70*/  IADD3 R7, R6.reuse, 0x2e0, RZ ;  /* 0x000002e006077810 */ /* 0x040fe20007ffe0ff */
[----:B------:R-:W4:Y:S01]  /*2e80*/  @!P0 LDG.E.U16 R30, desc[UR20][R4.64+0x4c0] ;  /* 0x0004c014041e8981 */ /* 0x000f22000c1e1500 */
[C---:B------:R-:W-:Y:S02]  /*2e90*/  IADD3 R10, R6.reuse, 0x240, RZ ;  /* 0x00000240060a7810 */ /* 0x040fe40007ffe0ff */
[----:B------:R-:W-:Y:S01]  /*2ea0*/  IADD3 R9, R6, 0x2a0, RZ ;  /* 0x000002a006097810 */ /* 0x000fe20007ffe0ff */
[----:B------:R-:W4:Y:S01]  /*2eb0*/  @!P4 LDG.E.U16 R23, desc[UR20][R4.64+0x300] ;  /* 0x000300140417c981 */ /* 0x000f22000c1e1500 */
[----:B------:R-:W-:Y:S02]  /*2ec0*/  PRMT R31, RZ, 0x7610, R31 ;  /* 0x00007610ff1f7816 */ /* 0x000fe4000000001f */
[----:B------:R-:W-:Y:S01]  /*2ed0*/  ISETP.GE.AND P0, PT, R7, UR14, PT ;  /* 0x0000000e07007c0c */ /* 0x000fe2000bf06270 */
[----:B------:R-:W4:Y:S01]  /*2ee0*/  @!P2 LDG.E.U16 R27, desc[UR20][R4.64+0x400] ;  /* 0x00040014041ba981 */ /* 0x000f22000c1e1500 */
[----:B------:R-:W-:-:S02]  /*2ef0*/  ISETP.GE.AND P4, PT, R10, UR14, PT ;  /* 0x0000000e0a007c0c */ /* 0x000fc4000bf86270 */
[----:B------:R-:W-:Y:S01]  /*2f00*/  IADD3 R7, R6, 0x300, RZ ;  /* 0x0000030006077810 */ /* 0x000fe20007ffe0ff */
[----:B------:R-:W4:Y:S01]  /*2f10*/  @!P1 LDG.E.U16 R31, desc[UR20][R4.64+0x500] ;  /* 0x00050014041f9981 */ /* 0x000f22000c1e1500 */
[----:B------:R-:W-:Y:S02]  /*2f20*/  ISETP.GE.AND P2, PT, R9, UR14, PT ;  /* 0x0000000e09007c0c */ /* 0x000fe4000bf46270 */
[----:B------:R-:W-:Y:S02]  /*2f30*/  ISETP.GE.AND P1, PT, R7, UR14, PT ;  /* 0x0000000e07007c0c */ /* 0x000fe4000bf26270 */
[----:B------:R-:W-:Y:S02]  /*2f40*/  PRMT R34, RZ, 0x7610, R34 ;  /* 0x00007610ff227816 */ /* 0x000fe40000000022 */
[----:B------:R-:W-:Y:S02]  /*2f50*/  PRMT R29, RZ, 0x7610, R29 ;  /* 0x00007610ff1d7816 */ /* 0x000fe4000000001d */
[----:B------:R-:W-:-:S02]  /*2f60*/  PRMT R32, RZ, 0x7610, R32 ;  /* 0x00007610ff207816 */ /* 0x000fc40000000020 */
[----:B------:R-:W-:Y:S01]  /*2f70*/  PRMT R33, RZ, 0x7610, R33 ;  /* 0x00007610ff217816 */ /* 0x000fe20000000021 */
[----:B------:R-:W4:Y:S01]  /*2f80*/  @!P0 LDG.E.U16 R34, desc[UR20][R4.64+0x5c0] ;  /* 0x0005c01404228981 */ /* 0x000f22000c1e1500 */
[C---:B------:R-:W-:Y:S02]  /*2f90*/  IADD3 R7, R6.reuse, 0x360, RZ ;  /* 0x0000036006077810 */ /* 0x040fe40007ffe0ff */
[C---:B------:R-:W-:Y:S01]  /*2fa0*/  IADD3 R8, R6.reuse, 0x320, RZ ;  /* 0x0000032006087810 */ /* 0x040fe20007ffe0ff */
[----:B------:R-:W4:Y:S01]  /*2fb0*/  @!P4 LDG.E.U16 R29, desc[UR20][R4.64+0x480] ;  /* 0x00048014041dc981 */ /* 0x000f22000c1e1500 */
[----:B01----:R-:W-:Y:S02]  /*2fc0*/  PRMT R64, RZ, 0x7610, R64 ;  /* 0x00007610ff407816 */ /* 0x003fe40000000040 */
[----:B------:R-:W-:Y:S01]  /*2fd0*/  IADD3 R9, R6, 0x340, RZ ;  /* 0x0000034006097810 */ /* 0x000fe20007ffe0ff */
[----:B------:R-:W4:Y:S01]  /*2fe0*/  @!P2 LDG.E.U16 R32, desc[UR20][R4.64+0x540] ;  /* 0x000540140420a981 */ /* 0x000f22000c1e1500 */
[----:B------:R-:W-:-:S02]  /*2ff0*/  ISETP.GE.AND P0, PT, R7, UR14, PT ;  /* 0x0000000e07007c0c */ /* 0x000fc4000bf06270 */
[----:B------:R-:W-:Y:S01]  /*3000*/  IADD3 R7, R6, 0x380, RZ ;  /* 0x0000038006077810 */ /* 0x000fe20007ffe0ff */
[----:B------:R-:W4:Y:S01]  /*3010*/  @!P3 LDG.E.U16 R33, desc[UR20][R4.64+0x580] ;  /* 0x000580140421b981 */ /* 0x000f22000c1e1500 */
[----:B------:R-:W-:Y:S02]  /*3020*/  ISETP.GE.AND P2, PT, R8, UR14, PT ;  /* 0x0000000e08007c0c */ /* 0x000fe4000bf46270 */
[----:B------:R-:W-:Y:S01]  /*3030*/  ISETP.GE.AND P3, PT, R9, UR14, PT ;  /* 0x0000000e09007c0c */ /* 0x000fe2000bf66270 */
[----:B------:R-:W4:Y:S01]  /*3040*/  @!P1 LDG.E.U16 R64, desc[UR20][R4.64+0x600] ;  /* 0x0006001404409981 */ /* 0x000f22000c1e1500 */
[----:B------:R-:W-:Y:S02]  /*3050*/  ISETP.GE.AND P1, PT, R7, UR14, PT ;  /* 0x0000000e07007c0c */ /* 0x000fe4000bf26270 */
[----:B------:R-:W-:Y:S02]  /*3060*/  PRMT R65, RZ, 0x7610, R65 ;  /* 0x00007610ff417816 */ /* 0x000fe40000000041 */
[----:B--2---:R-:W-:-:S05]  /*3070*/  ISETP.NE.AND P6, PT, R2, RZ, PT ;  /* 0x000000ff0200720c */ /* 0x004fca0003fc5270 */
[----:B------:R-:W2:Y:S01]  /*3080*/  @!P2 LDG.E.U16 R65, desc[UR20][R4.64+0x640] ;  /* 0x000640140441a981 */ /* 0x000ea2000c1e1500 */
[----:B------:R-:W-:-:S06]  /*3090*/  MOV R2, UR55 ;  /* 0x0000003700027c02 */ /* 0x000fcc0008000f00 */
[----:B------:R-:W3:Y:S04]  /*30a0*/  LDG.E.64 R2, desc[UR20][R2.64] ;  /* 0x0000001402027981 */ /* 0x000ee8000c1e1b00 */
[----:B------:R-:W4:Y:S01]  /*30b0*/  @!P6 LDG.E.U16 R11, desc[UR20][R4.64] ;  /* 0x00000014040be981 */ /* 0x000f22000c1e1500 */
[----:B------:R-:W-:Y:S02]  /*30c0*/  PRMT R68, RZ, 0x7610, R68 ;  /* 0x00007610ff447816 */ /* 0x000fe40000000044 */
[----:B------:R-:W-:Y:S02]  /*30d0*/  PRMT R10, RZ, 0x7610, R10 ;  /* 0x00007610ff0a7816 */ /* 0x000fe4000000000a */
[----:B------:R-:W-:Y:S02]  /*30e0*/  PRMT R9, RZ, 0x7610, R9 ;  /* 0x00007610ff097816 */ /* 0x000fe40000000009 */
[----:B------:R-:W2:Y:S04]  /*30f0*/  @!P3 LDG.E.U16 R68, desc[UR20][R4.64+0x680] ;  /* 0x000680140444b981 */ /* 0x000ea8000c1e1500 */
[----:B------:R-:W2:Y:S04]  /*3100*/  @!P0 LDG.E.U16 R10, desc[UR20][R4.64+0x6c0] ;  /* 0x0006c014040a8981 */ /* 0x000ea8000c1e1500 */
[----:B------:R-:W2:Y:S01]  /*3110*/  @!P1 LDG.E.U16 R9, desc[UR20][R4.64+0x700] ;  /* 0x0007001404099981 */ /* 0x000ea2000c1e1500 */
[----:B------:R-:W-:-:S02]  /*3120*/  IADD3 R8, R6, 0x3a0, RZ ;  /* 0x000003a006087810 */ /* 0x000fc40007ffe0ff */
[C---:B------:R-:W-:Y:S02]  /*3130*/  IADD3 R7, R6.reuse, 0x3c0, RZ ;  /* 0x000003c006077810 */ /* 0x040fe40007ffe0ff */
[----:B------:R-:W-:Y:S02]  /*3140*/  IADD3 R6, R6, 0x3e0, RZ ;  /* 0x000003e006067810 */ /* 0x000fe40007ffe0ff */
[----:B------:R-:W-:Y:S02]  /*3150*/  ISETP.GE.AND P2, PT, R8, UR14, PT ;  /* 0x0000000e08007c0c */ /* 0x000fe4000bf46270 */
[----:B------:R-:W-:Y:S02]  /*3160*/  ISETP.GE.AND P0, PT, R7, UR14, PT ;  /* 0x0000000e07007c0c */ /* 0x000fe4000bf06270 */
[----:B------:R-:W-:Y:S02]  /*3170*/  ISETP.GE.AND P1, PT, R6, UR14, PT ;  /* 0x0000000e06007c0c */ /* 0x000fe4000bf26270 */
[----:B------:R-:W-:-:S02]  /*3180*/  PRMT R8, RZ, 0x7610, R8 ;  /* 0x00007610ff087816 */ /* 0x000fc40000000008 */
[----:B------:R-:W-:Y:S02]  /*3190*/  PRMT R7, RZ, 0x7610, R7 ;  /* 0x00007610ff077816 */ /* 0x000fe40000000007 */
[----:B------:R-:W-:Y:S01]  /*31a0*/  PRMT R6, RZ, 0x7610, R6 ;  /* 0x00007610ff067816 */ /* 0x000fe20000000006 */
[----:B------:R-:W-:Y:S02]  /*31b0*/  UIADD3 UR16, UR17, -0x1, URZ ;  /* 0xffffffff11107890 */ /* 0x000fe4000fffe03f */
[----:B------:R-:W2:Y:S02]  /*31c0*/  @!P2 LDG.E.U16 R8, desc[UR20][R4.64+0x740] ;  /* 0x000740140408a981 */ /* 0x000ea4000c1e1500 */
[----:B------:R-:W-:Y:S02]  /*31d0*/  ULEA.HI UR44, UR16, UR16, URZ, 0x1 ;  /* 0x00000010102c7291 */ /* 0x000fe4000f8f083f */
[----:B------:R-:W2:Y:S04]  /*31e0*/  @!P0 LDG.E.U16 R7, desc[UR20][R4.64+0x780] ;  /* 0x0007801404078981 */ /* 0x000ea8000c1e1500 */
[----:B------:R0:W2:Y:S01]  /*31f0*/  @!P1 LDG.E.U16 R6, desc[UR20][R4.64+0x7c0] ;  /* 0x0007c01404069981 */ /* 0x0000a2000c1e1500 */
[----:B------:R-:W-:-:S04]  /*3200*/  ULOP3.LUT UR44, UR44, 0xfffffe, URZ, 0xc0, !UPT ;  /* 0x00fffffe2c2c7892 */ /* 0x000fc8000f8ec03f */
[----:B------:R-:W-:-:S07]  /*3210*/  UIADD3 UR16, UR16, -UR44, URZ ;  /* 0x8000002c10107290 */ /* 0x000fce000fffe03f */
[----:B------:R-:W1:Y:S01]  /*3220*/  S2UR UR44, SR_CgaCtaId ;  /* 0x00000000002c79c3 */ /* 0x000e620000008800 */
[----:B------:R-:W-:Y:S01]  /*3230*/  ULEA UR16, UR16, UR6, 0x8 ;  /* 0x0000000610107291 */ /* 0x000fe2000f8e403f */
[C---:B------:R-:W-:Y:S02]  /*3240*/  LOP3.LUT R251, R138.reuse, 0x1f, RZ, 0xc0, !PT ;  /* 0x0000001f8afb7812 */ /* 0x040fe400078ec0ff */
[----:B------:R-:W-:-:S03]  /*3250*/  ISETP.NE.AND P2, PT, R138, RZ, PT ;  /* 0x000000ff8a00720c */ /* 0x000fc60003f45270 */
[----:B------:R-:W-:Y:S01]  /*3260*/  MOV R130, UR16 ;  /* 0x0000001000827c02 */ /* 0x000fe20008000f00 */
[----:B------:R-:W-:Y:S01]  /*3270*/  UMOV UR16, 0x400 ;  /* 0x0000040000107882 */ /* 0x000fe20000000000 */
[----:B------:R-:W-:Y:S01]  /*3280*/  ISETP.NE.AND P0, PT, R251, RZ, PT ;  /* 0x000000fffb00720c */ /* 0x000fe20003f05270 */
[----:B-1----:R-:W-:-:S03]  /*3290*/  ULEA UR16, UR44, UR16, 0x18 ;  /* 0x000000102c107291 */ /* 0x002fc6000f8ec03f */
[----:B------:R-:W-:Y:S01]  /*32a0*/  ULDC.64 UR44, c[0x0][0x268] ;  /* 0x00009a00002c7ab9 */ /* 0x000fe20000000a00 */
        /* <DEDUP_REMOVED lines=24> */
[----:B----4-:R-:W-:Y:S07]  /*3430*/  STS.U16 [R136], R11 ;  /* 0x0000000b88007388 */ /* 0x010fee0000000400 */
[----:B------:R-:W-:Y:S01]  /*3440*/  MUFU.SIN R197, R4 ;  /* 0x0000000400c57308 */ /* 0x000fe20000000400 */
[----:B0-----:R-:W-:Y:S01]  /*3450*/  FMUL.RZ R5, R3, 0.15915493667125701904 ;  /* 0x3e22f98303057820 */ /* 0x001fe2000040c000 */
[----:B------:R-:W-:-:S06]  /*3460*/  FMUL.FTZ R3, R42, UR56 ;  /* 0x000000382a037c20 */ /* 0x000fcc0008410000 */
[----:B------:R0:W-:Y:S01]  /*3470*/  MUFU.COS R198, R4 ;  /* 0x0000000400c67308 */ /* 0x0001e20000000000 */
[----:B------:R1:W-:Y:S01]  /*3480*/  STS.U16 [R135+0x40], R12 ;  /* 0x0000400c87007388 */ /* 0x0003e20000000400 */
[----:B0-----:R-:W-:-:S06]  /*3490*/  FMUL.FTZ R4, R41, UR56 ;  /* 0x0000003829047c20 */ /* 0x001fcc0008410000 */
[----:B------:R-:W-:Y:S01]  /*34a0*/  MUFU.SIN R199, R70 ;  /* 0x0000004600c77308 */ /* 0x000fe20000000400 */
[----:B------:R-:W-:-:S07]  /*34b0*/  FMUL.RZ R4, R4, 0.15915493667125701904 ;  /* 0x3e22f98304047820 */ /* 0x000fce000040c000 */
[----:B------:R0:W-:Y:S01]  /*34c0*/  MUFU.COS R200, R70 ;  /* 0x0000004600c87308 */ /* 0x0001e20000000000 */
[----:B------:R-:W-:Y:S01]  /*34d0*/  STS.U16 [R134+0x80], R13 ;  /* 0x0000800d86007388 */ /* 0x000fe20000000400 */
[----:B0-----:R-:W-:Y:S01]  /*34e0*/  FMUL.RZ R70, R3, 0.15915493667125701904 ;  /* 0x3e22f98303467820 */ /* 0x001fe2000040c000 */
[----:B------:R-:W-:-:S05]  /*34f0*/  IADD3 R3, R138, 0x200, RZ ;  /* 0x000002008a037810 */ /* 0x000fca0007ffe0ff */
[----:B------:R-:W-:Y:S01]  /*3500*/  MUFU.SIN R201, R69 ;  /* 0x0000004500c97308 */ /* 0x000fe20000000400 */
[----:B------:R0:W-:Y:S01]  /*3510*/  STS.U16 [R133+0xc0], R14 ;  /* 0x0000c00e85007388 */ /* 0x0001e20000000400 */
[----:B-1----:R-:W-:-:S03]  /*3520*/  IADD3 R12, R137, 0x220, RZ ;  /* 0x00000220890c7810 */ /* 0x002fc60007ffe0ff */
[----:B------:R-:W-:Y:S03]  /*3530*/  STS.U16 [R132+0x100], R15 ;  /* 0x0001000f84007388 */ /* 0x000fe60000000400 */
[----:B------:R1:W-:Y:S01]  /*3540*/  MUFU.COS R202, R69 ;  /* 0x0000004500ca7308 */ /* 0x0003e20000000000 */
[----:B------:R3:W-:Y:S07]  /*3550*/  STS.U16 [R129+0x140], R16 ;  /* 0x0001401081007388 */ /* 0x0007ee0000000400 */
[----:B------:R-:W-:Y:S01]  /*3560*/  MUFU.SIN R195, R5 ;  /* 0x0000000500c37308 */ /* 0x000fe20000000400 */
[----:B-1----:R-:W-:Y:S01]  /*3570*/  SEL R69, R130, R3, !P2 ;  /* 0x0000000382457207 */ /* 0x002fe20005000000 */
[----:B------:R-:W-:Y:S01]  /*3580*/  FMUL.FTZ R3, R40, UR56 ;  /* 0x0000003828037c20 */ /* 0x000fe20008410000 */
[----:B------:R-:W-:Y:S05]  /*3590*/  STS.U16 [R128+0x180], R17 ;  /* 0x0001801180007388 */ /* 0x000fea0000000400 */
[----:B------:R1:W-:Y:S01]  /*35a0*/  MUFU.COS R196, R5 ;  /* 0x0000000500c47308 */ /* 0x0003e20000000000 */
[----:B------:R4:W-:Y:S07]  /*35b0*/  STS.U16 [R127+0x1c0], R18 ;  /* 0x0001c0127f007388 */ /* 0x0009ee0000000400 */
[----:B------:R-:W-:Y:S01]  /*35c0*/  MUFU.SIN R191, R4 ;  /* 0x0000000400bf7308 */ /* 0x000fe20000000400 */
[----:B-1----:R-:W-:Y:S01]  /*35d0*/  MOV R5, UR17 ;  /* 0x0000001100057c02 */ /* 0x002fe20008000f00 */
[----:B------:R-:W-:Y:S06]  /*35e0*/  STS.U16 [R126+0x200], R19 ;  /* 0x000200137e007388 */ /* 0x000fec0000000400 */
[----:B------:R1:W-:Y:S01]  /*35f0*/  MUFU.COS R192, R4 ;  /* 0x0000000400c07308 */ /* 0x0003e20000000000 */
[----:B------:R-:W-:Y:S01]  /*3600*/  ISETP.LT.OR P1, PT, R5, 0x2, P0 ;  /* 0x000000020500780c */ /* 0x000fe20000721670 */
[----:B------:R-:W-:Y:S01]  /*3610*/  FMUL.RZ R5, R3, 0.15915493667125701904 ;  /* 0x3e22f98303057820 */ /* 0x000fe2000040c000 */
[----:B------:R-:W-:Y:S01]  /*3620*/  FMUL.FTZ R3, R39, UR56 ;  /* 0x0000003827037c20 */ /* 0x000fe20008410000 */
[----:B-1----:R-:W-:Y:S01]  /*3630*/  IADD3 R4, R137, 0x200, RZ ;  /* 0x0000020089047810 */ /* 0x002fe20007ffe0ff */
[----:B------:R-:W-:Y:S01]  /*3640*/  STS.U16 [R125+0x240], R20 ;  /* 0x000240147d007388 */ /* 0x000fe20000000400 */
[----:B------:R-:W-:-:S02]  /*3650*/  LEA.HI.SX32 R12, R12, R137, 0x1b ;  /* 0x000000890c0c7211 */ /* 0x000fc400078fdaff */
[----:B------:R-:W-:Y:S01]  /*3660*/  LEA.HI.SX32 R4, R4, R137, 0x1b ;  /* 0x0000008904047211 */ /* 0x000fe200078fdaff */
[----:B------:R-:W-:Y:S01]  /*3670*/  STS.U16 [R124+0x280], R21 ;  /* 0x000280157c007388 */ /* 0x000fe20000000400 */
[----:B------:R-:W-:Y:S02]  /*3680*/  FMUL.RZ R11, R3, 0.15915493667125701904 ;  /* 0x3e22f983030b7820 */ /* 0x000fe4000040c000 */
[----:B------:R-:W-:Y:S01]  /*3690*/  LEA R4, R4, UR16, 0x1 ;  /* 0x0000001004047c11 */ /* 0x000fe2000f8e08ff */
[----:B------:R-:W-:Y:S01]  /*36a0*/  STS.U16 [R123+0x2c0], R22 ;  /* 0x0002c0167b007388 */ /* 0x000fe20000000400 */
[C---:B0-----:R-:W-:Y:S02]  /*36b0*/  IADD3 R14, R137.reuse, 0x240, RZ ;  /* 0x00000240890e7810 */ /* 0x041fe40007ffe0ff */
[----:B------:R-:W-:Y:S01]  /*36c0*/  LEA R3, R12, UR16, 0x1 ;  /* 0x000000100c037c11 */ /* 0x000fe2000f8e08ff */
[----:B------:R-:W-:Y:S01]  /*36d0*/  STS.U16 [R122+0x300], R23 ;  /* 0x000300177a007388 */ /* 0x000fe20000000400 */
[----:B------:R-:W-:-:S03]  /*36e0*/  IADD3 R12, R137, 0x260, RZ ;  /* 0x00000260890c7810 */ /* 0x000fc60007ffe0ff */
[----:B------:R-:W-:Y:S01]  /*36f0*/  STS.U16 [R121+0x340], R24 ;  /* 0x0003401879007388 */ /* 0x000fe20000000400 */
[----:B---3--:R-:W-:-:S03]  /*3700*/  IADD3 R16, R137, 0x280, RZ ;  /* 0x0000028089107810 */ /* 0x008fc60007ffe0ff */
[----:B------:R-:W-:Y:S01]  /*3710*/  STS.U16 [R120+0x380], R25 ;  /* 0x0003801978007388 */ /* 0x000fe20000000400 */
[----:B----4-:R-:W-:-:S03]  /*3720*/  IADD3 R18, R137, 0x2a0, RZ ;  /* 0x000002a089127810 */ /* 0x010fc60007ffe0ff */
[----:B------:R-:W-:Y:S01]  /*3730*/  STS.U16 [R119+0x3c0], R26 ;  /* 0x0003c01a77007388 */ /* 0x000fe20000000400 */
[-C--:B------:R-:W-:Y:S01]  /*3740*/  LEA.HI.SX32 R14, R14, R137.reuse, 0x1b ;  /* 0x000000890e0e7211 */ /* 0x080fe200078fdaff */
[----:B------:R-:W-:Y:S02]  /*3750*/  MUFU.SIN R189, R5 ;  /* 0x0000000500bd7308 */ /* 0x000fe40000000400 */
[----:B------:R0:W-:Y:S01]  /*3760*/  STS.U16 [R4+0x400], R27 ;  /* 0x0004001b04007388 */ /* 0x0001e20000000400 */
[-C--:B------:R-:W-:Y:S02]  /*3770*/  LEA.HI.SX32 R12, R12, R137.reuse, 0x1b ;  /* 0x000000890c0c7211 */ /* 0x080fe400078fdaff */
[----:B------:R-:W-:-:S03]  /*3780*/  LEA.HI.SX32 R16, R16, R137, 0x1b ;  /* 0x0000008910107211 */ /* 0x000fc600078fdaff */
[----:B------:R1:W-:Y:S01]  /*3790*/  MUFU.COS R190, R5 ;  /* 0x0000000500be7308 */ /* 0x0003e20000000000 */
[----:B------:R-:W-:Y:S01]  /*37a0*/  LEA.HI.SX32 R18, R18, R137, 0x1b ;  /* 0x0000008912127211 */ /* 0x000fe200078fdaff */
[----:B0-----:R-:W-:Y:S01]  /*37b0*/  FMUL.FTZ R4, R37, UR56 ;  /* 0x0000003825047c20 */ /* 0x001fe20008410000 */
[----:B------:R-:W-:Y:S01]  /*37c0*/  R2UR UR55, R2 ;  /* 0x00000000023772ca */ /* 0x000fe200000e0000 */
[----:B------:R0:W-:Y:S01]  /*37d0*/  STS.U16 [R3+0x440], R28 ;  /* 0x0004401c03007388 */ /* 0x0001e20000000400 */
[----:B------:R-:W-:Y:S01]  /*37e0*/  LEA R14, R14, UR16, 0x1 ;  /* 0x000000100e0e7c11 */ /* 0x000fe2000f8e08ff */
[----:B-1----:R-:W-:Y:S01]  /*37f0*/  FMUL.FTZ R5, R38, UR56 ;  /* 0x0000003826057c20 */ /* 0x002fe20008410000 */
[----:B------:R-:W-:Y:S01]  /*3800*/  FMUL.RZ R15, R4, 0.15915493667125701904 ;  /* 0x3e22f983040f7820 */ /* 0x000fe2000040c000 */
[C---:B------:R-:W-:Y:S02]  /*3810*/  IADD3 R2, R137.reuse, 0x2e0, RZ ;  /* 0x000002e089027810 */ /* 0x040fe40007ffe0ff */
[----:B------:R-:W-:Y:S01]  /*3820*/  IADD3 R4, R137, 0x300, RZ ;  /* 0x0000030089047810 */ /* 0x000fe20007ffe0ff */
[----:B------:R-:W-:Y:S01]  /*3830*/  FMUL.RZ R13, R5, 0.15915493667125701904 ;  /* 0x3e22f983050d7820 */ /* 0x000fe2000040c000 */
[----:B------:R-:W-:-:S02]  /*3840*/  IADD3 R20, R137, 0x2c0, RZ ;  /* 0x000002c089147810 */ /* 0x000fc40007ffe0ff */
[----:B0-----:R-:W-:Y:S02]  /*3850*/  LEA R3, R12, UR16, 0x1 ;  /* 0x000000100c037c11 */ /* 0x001fe4000f8e08ff */
[----:B------:R-:W-:Y:S02]  /*3860*/  LEA R16, R16, UR16, 0x1 ;  /* 0x0000001010107c11 */ /* 0x000fe4000f8e08ff */
[----:B------:R-:W-:Y:S01]  /*3870*/  LEA R5, R18, UR16, 0x1 ;  /* 0x0000001012057c11 */ /* 0x000fe2000f8e08ff */
[----:B------:R0:W-:Y:S01]  /*3880*/  STS.U16 [R14+0x480], R29 ;  /* 0x0004801d0e007388 */ /* 0x0001e20000000400 */
[-C--:B------:R-:W-:Y:S02]  /*3890*/  LEA.HI.SX32 R2, R2, R137.reuse, 0x1b ;  /* 0x0000008902027211 */ /* 0x080fe400078fdaff */
[-C--:B------:R-:W-:Y:S01]  /*38a0*/  LEA.HI.SX32 R4, R4, R137.reuse, 0x1b ;  /* 0x0000008904047211 */ /* 0x080fe200078fdaff */
[----:B------:R1:W-:Y:S01]  /*38b0*/  STS.U16 [R3+0x4c0], R30 ;  /* 0x0004c01e03007388 */ /* 0x0003e20000000400 */
[----:B------:R-:W-:-:S02]  /*38c0*/  LEA.HI.SX32 R20, R20, R137, 0x1b ;  /* 0x0000008914147211 */ /* 0x000fc400078fdaff */
[C---:B------:R-:W-:Y:S01]  /*38d0*/  IADD3 R12, R137.reuse, 0x320, RZ ;  /* 0x00000320890c7810 */ /* 0x040fe20007ffe0ff */
[----:B------:R-:W-:Y:S01]  /*38e0*/  STS.U16 [R16+0x500], R31 ;  /* 0x0005001f10007388 */ /* 0x000fe20000000400 */
[----:B0-----:R-:W-:-:S03]  /*38f0*/  IADD3 R14, R137, 0x340, RZ ;  /* 0x00000340890e7810 */ /* 0x001fc60007ffe0ff */
[----:B------:R0:W-:Y:S01]  /*3900*/  STS.U16 [R5+0x540], R32 ;  /* 0x0005402005007388 */ /* 0x0001e20000000400 */
[----:B-1----:R-:W-:Y:S01]  /*3910*/  LEA R3, R2, UR16, 0x1 ;  /* 0x0000001002037c11 */ /* 0x002fe2000f8e08ff */
[----:B------:R-:W-:Y:S01]  /*3920*/  MUFU.SIN R187, R11 ;  /* 0x0000000b00bb7308 */ /* 0x000fe20000000400 */
[C---:B------:R-:W-:Y:S02]  /*3930*/  IADD3 R2, R137.reuse, 0x360, RZ ;  /* 0x0000036089027810 */ /* 0x040fe40007ffe0ff */
[----:B------:R-:W-:Y:S02]  /*3940*/  LEA R20, R20, UR16, 0x1 ;  /* 0x0000001014147c11 */ /* 0x000fe4000f8e08ff */
[----:B------:R-:W-:Y:S02]  /*3950*/  LEA.HI.SX32 R12, R12, R137, 0x1b ;  /* 0x000000890c0c7211 */ /* 0x000fe400078fdaff */
[----:B0-----:R-:W-:Y:S01]  /*3960*/  LEA R5, R4, UR16, 0x1 ;  /* 0x0000001004057c11 */ /* 0x001fe2000f8e08ff */
[----:B------:R0:W-:Y:S01]  /*3970*/  MUFU.COS R188, R11 ;  /* 0x0000000b00bc7308 */ /* 0x0001e20000000000 */
[----:B------:R-:W-:-:S02]  /*3980*/  IADD3 R4, R137, 0x380, RZ ;  /* 0x0000038089047810 */ /* 0x000fc40007ffe0ff */
[-C--:B------:R-:W-:Y:S02]  /*3990*/  LEA.HI.SX32 R14, R14, R137.reuse, 0x1b ;  /* 0x000000890e0e7211 */ /* 0x080fe400078fdaff */
[-C--:B------:R-:W-:Y:S01]  /*39a0*/  LEA.HI.SX32 R2, R2, R137.reuse, 0x1b ;  /* 0x0000008902027211 */ /* 0x080fe200078fdaff */
[----:B0-----:R-:W-:Y:S02]  /*39b0*/  FMUL.FTZ R11, R36, UR56 ;  /* 0x00000038240b7c20 */ /* 0x001fe40008410000 */
[----:B------:R-:W-:Y:S01]  /*39c0*/  MUFU.SIN R185, R13 ;  /* 0x0000000d00b97308 */ /* 0x000fe20000000400 */
[----:B------:R-:W-:Y:S01]  /*39d0*/  STS.U16 [R20+0x580], R33 ;  /* 0x0005802114007388 */ /* 0x000fe20000000400 */
[----:B------:R-:W-:Y:S01]  /*39e0*/  LEA R12, R12, UR16, 0x1 ;  /* 0x000000100c0c7c11 */ /* 0x000fe2000f8e08ff */
[----:B------:R-:W-:Y:S01]  /*39f0*/  FMUL.RZ R16, R11, 0.15915493667125701904 ;  /* 0x3e22f9830b107820 */ /* 0x000fe2000040c000 */
[----:B------:R-:W-:Y:S01]  /*3a00*/  MOV R17, UR55 ;  /* 0x0000003700117c02 */ /* 0x000fe20008000f00 */
[----:B------:R0:W-:Y:S03]  /*3a10*/  STS.U16 [R3+0x5c0], R34 ;  /* 0x0005c02203007388 */ /* 0x0001e60000000400 */
[----:B------:R1:W-:Y:S01]  /*3a20*/  MUFU.COS R186, R13 ;  /* 0x0000000d00ba7308 */ /* 0x0003e20000000000 */
[----:B------:R-:W-:Y:S01]  /*3a30*/  LEA R11, R14, UR16, 0x1 ;  /* 0x000000100e0b7c11 */ /* 0x000fe2000f8e08ff */
[----:B------:R3:W-:Y:S01]  /*3a40*/  STS.U16 [R5+0x600], R64 ;  /* 0x0006004005007388 */ /* 0x0007e20000000400 */
[----:B-1----:R-:W-:-:S02]  /*3a50*/  LEA.HI.SX32 R13, R4, R137, 0x1b ;  /* 0x00000089040d7211 */ /* 0x002fc400078fdaff */
[----:B0-----:R-:W-:Y:S02]  /*3a60*/  LEA R3, R2, UR16, 0x1 ;  /* 0x0000001002037c11 */ /* 0x001fe4000f8e08ff */
[----:B------:R-:W-:Y:S01]  /*3a70*/  LEA R2, R13, UR16, 0x1 ;  /* 0x000000100d027c11 */ /* 0x000fe2000f8e08ff */
[----:B--2---:R-:W-:Y:S01]  /*3a80*/  STS.U16 [R12+0x640], R65 ;  /* 0x000640410c007388 */ /* 0x004fe20000000400 */
[----:B---3--:R-:W-:-:S03]  /*3a90*/  FMUL.FTZ R5, R17, 1.4426950216293334961 ;  /* 0x3fb8aa3b11057820 */ /* 0x008fc60000410000 */
[----:B------:R-:W-:Y:S04]  /*3aa0*/  STS.U16 [R11+0x680], R68 ;  /* 0x000680440b007388 */ /* 0x000fe80000000400 */
[----:B------:R-:W-:Y:S04]  /*3ab0*/  STS.U16 [R3+0x6c0], R10 ;  /* 0x0006c00a03007388 */ /* 0x000fe80000000400 */
[----:B------:R0:W-:Y:S02]  /*3ac0*/  STS.U16 [R2+0x700], R9 ;  /* 0x0007000902007388 */ /* 0x0001e40000000400 */
[----:B0-----:R-:W-:-:S04]  /*3ad0*/  FMUL.FTZ R2, R48, R5 ;  /* 0x0000000530027220 */ /* 0x001fc80000410000 */
[----:B------:R-:W0:Y:S02]  /*3ae0*/  MUFU.EX2 R19, R2 ;  /* 0x0000000200137308 */ /* 0x000e240000000800 */
[C---:B0-----:R-:W-:Y:S01]  /*3af0*/  FMUL.FTZ R206, R19.reuse, R206 ;  /* 0x000000ce13ce7220 */ /* 0x041fe20000410000 */
[----:B------:R-:W-:Y:S02]  /*3b00*/  FMUL.FTZ R205, R19, R205 ;  /* 0x000000cd13cd7220 */ /* 0x000fe40000410000 */
[----:B------:R-:W2:Y:S01]  /*3b10*/  LDL R19, [R1] ;  /* 0x0000000001137983 */ /* 0x000ea20000100800 */
[C---:B------:R-:W-:Y:S02]  /*3b20*/  IADD3 R14, R137.reuse, 0x3a0, RZ ;  /* 0x000003a0890e7810 */ /* 0x040fe40007ffe0ff */
[----:B------:R-:W-:Y:S01]  /*3b30*/  IADD3 R10, R137, 0x3c0, RZ ;  /* 0x000003c0890a7810 */ /* 0x000fe20007ffe0ff */
[----:B------:R-:W-:Y:S01]  /*3b40*/  UIMAD UR60, UR15, UR44, URZ ;  /* 0x0000002c0f3c72a4 */ /* 0x000fe2000f8e023f */
[----:B------:R-:W-:-:S02]  /*3b50*/  LEA.HI.SX32 R14, R14, R137, 0x1b ;  /* 0x000000890e0e7211 */ /* 0x000fc400078fdaff */
[C---:B------:R-:W-:Y:S02]  /*3b60*/  IADD3 R12, R137.reuse, 0x3e0, RZ ;  /* 0x000003e0890c7810 */ /* 0x040fe40007ffe0ff */
[----:B------:R-:W-:Y:S01]  /*3b70*/  LEA.HI.SX32 R10, R10, R137, 0x1b ;  /* 0x000000890a0a7211 */ /* 0x000fe200078fdaff */
[----:B------:R-:W-:Y:S01]  /*3b80*/  FMUL.FTZ R13, R50, R5 ;  /* 0x00000005320d7220 */ /* 0x000fe20000410000 */
[----:B------:R-:W-:Y:S01]  /*3b90*/  SHF.L.U32 R2, R137, 0x5, RZ ;  /* 0x0000000589027819 */ /* 0x000fe200000006ff */
[----:B------:R-:W-:Y:S01]  /*3ba0*/  UIMAD.WIDE.U32 UR58, UR54, UR44, URZ ;  /* 0x0000002c363a72a5 */ /* 0x000fe2000f8e003f */
[----:B------:R-:W-:Y:S01]  /*3bb0*/  LEA R11, R14, UR16, 0x1 ;  /* 0x000000100e0b7c11 */ /* 0x000fe2000f8e08ff */
[----:B------:R-:W-:Y:S01]  /*3bc0*/  UIMAD UR60, UR54, UR45, UR60 ;  /* 0x0000002d363c72a4 */ /* 0x000fe2000f8e023c */
[----:B------:R-:W-:Y:S02]  /*3bd0*/  LEA.HI.SX32 R12, R12, R137, 0x1b ;  /* 0x000000890c0c7211 */ /* 0x000fe400078fdaff */
[----:B------:R-:W-:Y:S01]  /*3be0*/  LEA R10, R10, UR16, 0x1 ;  /* 0x000000100a0a7c11 */ /* 0x000fe2000f8e08ff */
[----:B------:R-:W-:Y:S01]  /*3bf0*/  ULDC.64 UR44, c[0x0][0x270] ;  /* 0x00009c00002c7ab9 */ /* 0x000fe20000000a00 */
[----:B------:R-:W-:Y:S01]  /*3c00*/  LEA.HI.SX32 R2, R2, R2, 0x1b ;  /* 0x0000000202027211 */ /* 0x000fe200078fdaff */
[----:B------:R-:W-:Y:S01]  /*3c10*/  UIMAD UR57, UR57, UR44, URZ ;  /* 0x0000002c393972a4 */ /* 0x000fe2000f8e023f */
[----:B------:R-:W-:Y:S01]  /*3c20*/  STS.U16 [R11+0x740], R8 ;  /* 0x000740080b007388 */ /* 0x000fe20000000400 */
[----:B------:R-:W-:Y:S01]  /*3c30*/  UIADD3 UR59, UR59, UR60, URZ ;  /* 0x0000003c3b3b7290 */ /* 0x000fe2000fffe03f */
[----:B------:R-:W-:Y:S01]  /*3c40*/  LEA R3, R12, UR16, 0x1 ;  /* 0x000000100c037c11 */ /* 0x000fe2000f8e08ff */
[----:B------:R-:W0:Y:S01]  /*3c50*/  MUFU.EX2 R13, R13 ;  /* 0x0000000d000d7308 */ /* 0x000e220000000800 */
[----:B------:R1:W-:Y:S01]  /*3c60*/  STS.U16 [R10+0x780], R7 ;  /* 0x000780070a007388 */ /* 0x0003e20000000400 */
[----:B------:R-:W-:-:S02]  /*3c70*/  UIMAD UR57, UR6, UR45, UR57 ;  /* 0x0000002d063972a4 */ /* 0x000fc4000f8e0239 */
[----:B------:R-:W-:Y:S01]  /*3c80*/  UIMAD.WIDE.U32 UR58, UR6, UR44, UR58 ;  /* 0x0000002c063a72a5 */ /* 0x000fe2000f8e003a */
[----:B------:R3:W-:Y:S02]  /*3c90*/  STS.U16 [R3+0x7c0], R6 ;  /* 0x0007c00603007388 */ /* 0x0007e40000000400 */
[----:B------:R-:W-:Y:S01]  /*3ca0*/  ULDC.64 UR44, c[0x0][0x2e0] ;  /* 0x0000b800002c7ab9 */ /* 0x000fe20000000a00 */
[----:B-1----:R-:W-:Y:S01]  /*3cb0*/  LEA R7, R2, UR16, 0x1 ;  /* 0x0000001002077c11 */ /* 0x002fe2000f8e08ff */
[----:B------:R-:W-:Y:S01]  /*3cc0*/  NOP ;  /* 0x0000000000007918 */ /* 0x000fe20000000000 */
[----:B------:R-:W-:-:S03]  /*3cd0*/  UIADD3 UR57, UR59, UR57, URZ ;  /* 0x000000393b397290 */ /* 0x000fc6000fffe03f */
[----:B------:R-:W1:Y:S01]  /*3ce0*/  LDS.U16 R34, [R7] ;  /* 0x0000000007227984 */ /* 0x000e620000000400 */
[----:B------:R-:W-:Y:S01]  /*3cf0*/  ULEA UR44, UP0, UR58, UR44, 0x3 ;  /* 0x0000002c3a2c7291 */ /* 0x000fe2000f80183f */
[----:B---3--:R-:W3:Y:S02]  /*3d00*/  @!P1 LDC R3, c[0x0][0x21c] ;  /* 0x00008700ff039b82 */ /* 0x008ee40000000800 */
[----:B------:R-:W4:Y:S01]  /*3d10*/  LDS.U16 R33, [R7+0x2] ;  /* 0x0000020007217984 */ /* 0x000f220000000400 */
[----:B------:R-:W-:Y:S01]  /*3d20*/  ULEA.HI.X UR45, UR58, UR45, UR57, 0x3, UP0 ;  /* 0x0000002d3a2d7291 */ /* 0x000fe200080f1c39 */
[----:B------:R-:W-:Y:S01]  /*3d30*/  MUFU.SIN R183, R15 ;  /* 0x0000000f00b77308 */ /* 0x000fe20000000400 */
[-C--:B------:R-:W-:Y:S01]  /*3d40*/  FMUL.FTZ R14, R49, R5.reuse ;  /* 0x00000005310e7220 */ /* 0x080fe20000410000 */
[-C--:B------:R-:W-:Y:S01]  /*3d50*/  FMUL.FTZ R8, R47, R5.reuse ;  /* 0x000000052f087220 */ /* 0x080fe20000410000 */
[----:B------:R-:W-:Y:S01]  /*3d60*/  FMUL.FTZ R9, R46, R5 ;  /* 0x000000052e097220 */ /* 0x000fe20000410000 */
[----:B------:R-:W-:Y:S01]  /*3d70*/  MOV R64, UR44 ;  /* 0x0000002c00407c02 */ /* 0x000fe20008000f00 */
[----:B0-----:R-:W-:Y:S01]  /*3d80*/  FMUL.FTZ R66, R13, R66 ;  /* 0x000000420d427220 */ /* 0x001fe20000410000 */
[----:B------:R-:W-:-:S02]  /*3d90*/  MOV R65, UR45 ;  /* 0x0000002d00417c02 */ /* 0x000fc40008000f00 */
[----:B------:R0:W-:Y:S01]  /*3da0*/  MUFU.COS R184, R15 ;  /* 0x0000000f00b87308 */ /* 0x0001e20000000000 */
[----:B------:R-:W-:Y:S01]  /*3db0*/  FMUL.FTZ R67, R13, R67 ;  /* 0x000000430d437220 */ /* 0x000fe20000410000 */
[----:B------:R-:W-:Y:S01]  /*3dc0*/  LEA R6, R69, UR16, 0x3 ;  /* 0x0000001045067c11 */ /* 0x000fe2000f8e18ff */
[----:B------:R-:W4:Y:S04]  /*3dd0*/  LDS.U16 R30, [R7+0x6] ;  /* 0x00000600071e7984 */ /* 0x000f280000000400 */
[----:B------:R-:W4:Y:S01]  /*3de0*/  LDS.U16 R29, [R7+0x4] ;  /* 0x00000400071d7984 */ /* 0x000f220000000400 */
[----:B0-----:R-:W-:Y:S01]  /*3df0*/  FMUL.FTZ R15, R35, UR56 ;  /* 0x00000038230f7c20 */ /* 0x001fe20008410000 */
[----:B------:R-:W-:Y:S02]  /*3e00*/  MUFU.SIN R181, R16 ;  /* 0x0000001000b57308 */ /* 0x000fe40000000400 */
[----:B------:R-:W0:Y:S01]  /*3e10*/  LDS.U16 R27, [R7+0x8] ;  /* 0x00000800071b7984 */ /* 0x000e220000000400 */
[----:B------:R-:W-:-:S03]  /*3e20*/  FMUL.RZ R4, R15, 0.15915493667125701904 ;  /* 0x3e22f9830f047820 */ /* 0x000fc6000040c000 */
[----:B------:R-:W0:Y:S02]  /*3e30*/  LDS.U16 R28, [R7+0xa] ;  /* 0x00000a00071c7984 */ /* 0x000e240000000400 */
[----:B------:R-:W-:Y:S02]  /*3e40*/  MUFU.COS R182, R16 ;  /* 0x0000001000b67308 */ /* 0x000fe40000000000 */
[----:B------:R-:W-:Y:S04]  /*3e50*/  LDS.U16 R23, [R7+0xc] ;  /* 0x00000c0007177984 */ /* 0x000fe80000000400 */
[----:B------:R-:W0:Y:S02]  /*3e60*/  LDS.U16 R25, [R7+0xe] ;  /* 0x00000e0007197984 */ /* 0x000e240000000400 */
[----:B------:R1:W-:Y:S02]  /*3e70*/  MUFU.EX2 R16, R14 ;  /* 0x0000000e00107308 */ /* 0x0003e40000000800 */
[----:B------:R-:W2:Y:S04]  /*3e80*/  LDS.U16 R21, [R7+0x10] ;  /* 0x0000100007157984 */ /* 0x000ea80000000400 */
[----:B------:R-:W2:Y:S02]  /*3e90*/  LDS.U16 R20, [R7+0x12] ;  /* 0x0000120007147984 */ /* 0x000ea40000000400 */
[----:B------:R-:W-:Y:S02]  /*3ea0*/  MUFU.EX2 R22, R8 ;  /* 0x0000000800167308 */ /* 0x000fe40000000800 */
[----:B------:R-:W-:Y:S04]  /*3eb0*/  LDS.U16 R17, [R7+0x14] ;  /* 0x0000140007117984 */ /* 0x000fe80000000400 */
[----:B------:R-:W2:Y:S02]  /*3ec0*/  LDS.U16 R18, [R7+0x16] ;  /* 0x0000160007127984 */ /* 0x000ea40000000400 */
[----:B------:R3:W-:Y:S02]  /*3ed0*/  MUFU.EX2 R24, R9 ;  /* 0x0000000900187308 */ /* 0x0007e40000000800 */
[----:B------:R-:W2:Y:S04]  /*3ee0*/  LDS.U16 R15, [R7+0x18] ;  /* 0x00001800070f7984 */ /* 0x000ea80000000400 */
[----:B-1----:R-:W1:Y:S04]  /*3ef0*/  LDS.U16 R14, [R7+0x1a] ;  /* 0x00001a00070e7984 */ /* 0x002e680000000400 */
[----:B------:R-:W-:Y:S04]  /*3f00*/  LDS.U16 R11, [R7+0x1c] ;  /* 0x00001c00070b7984 */ /* 0x000fe80000000400 */
[----:B------:R-:W1:Y:S04]  /*3f10*/  LDS.U16 R12, [R7+0x1e] ;  /* 0x00001e00070c7984 */ /* 0x000e680000000400 */
[----:B---3--:R-:W3:Y:S04]  /*3f20*/  LDS.U16 R9, [R7+0x20] ;  /* 0x0000200007097984 */ /* 0x008ee80000000400 */
[----:B------:R-:W3:Y:S04]  /*3f30*/  LDS.U16 R8, [R7+0x22] ;  /* 0x0000220007087984 */ /* 0x000ee80000000400 */
[----:B------:R-:W-:Y:S04]  /*3f40*/  LDS.U16 R177, [R7+0x24] ;  /* 0x0000240007b17984 */ /* 0x000fe80000000400 */
[----:B------:R-:W3:Y:S04]  /*3f50*/  LDS.U16 R178, [R7+0x26] ;  /* 0x0000260007b27984 */ /* 0x000ee80000000400 */
[----:B------:R-:W3:Y:S04]  /*3f60*/  LDS.U16 R175, [R7+0x28] ;  /* 0x0000280007af7984 */ /* 0x000ee80000000400 */
        /* <DEDUP_REMOVED lines=9> */
[----:B------:R-:W3:Y:S04]  /*4000*/  LDS.U16 R164, [R7+0x3c] ;  /* 0x00003c0007a47984 */ /* 0x000ee80000000400 */
[----:B------:R4:W3:Y:S04]  /*4010*/  LDS.U16 R163, [R7+0x3e] ;  /* 0x00003e0007a37984 */ /* 0x0008e80000000400 */
[----:B------:R0:W-:Y:S04]  /*4020*/  STS.64 [R6+0x1d10], R66 ;  /* 0x001d104206007388 */ /* 0x0001e80000000a00 */
[----:B------:R-:W5:Y:S01]  /*4030*/  LDG.E.64 R64, desc[UR20][R64.64] ;  /* 0x0000001440407981 */ /* 0x000f62000c1e1b00 */
[----:B------:R-:W-:Y:S01]  /*4040*/  MOV R26, UR17 ;  /* 0x00000011001a7c02 */ /* 0x000fe20008000f00 */
[-C--:B----4-:R-:W-:Y:S01]  /*4050*/  FMUL.FTZ R7, R41, R5.reuse ;  /* 0x0000000529077220 */ /* 0x090fe20000410000 */
[----:B------:R-:W-:-:S02]  /*4060*/  FMUL.FTZ R2, R45, R5 ;  /* 0x000000052d027220 */ /* 0x000fc40000410000 */
[----:B------:R-:W-:Y:S01]  /*4070*/  @!P1 IADD3 R26, R26, -0x2, RZ ;  /* 0xfffffffe1a1a9810 */ /* 0x000fe20007ffe0ff */
[-C--:B0-----:R-:W-:Y:S01]  /*4080*/  FMUL.FTZ R6, R42, R5.reuse ;  /* 0x000000052a067220 */ /* 0x081fe20000410000 */
[----:B------:R0:W-:Y:S01]  /*4090*/  MUFU.EX2 R10, R2 ;  /* 0x00000002000a7308 */ /* 0x0001e20000000800 */
[----:B------:R-:W-:Y:S01]  /*40a0*/  FMUL.FTZ R31, R40, R5 ;  /* 0x00000005281f7220 */ /* 0x000fe20000410000 */
[----:B------:R-:W-:-:S06]  /*40b0*/  CS2R R68, SRZ ;  /* 0x0000000000447805 */ /* 0x000fcc000001ff00 */
[----:B------:R-:W4:Y:S01]  /*40c0*/  MUFU.EX2 R7, R7 ;  /* 0x0000000700077308 */ /* 0x000f220000000800 */
[----:B0-----:R-:W-:Y:S01]  /*40d0*/  @!P1 IMAD R2, R26, R3, UR6 ;  /* 0x000000061a029e24 */ /* 0x001fe2000f8e0203 */
[----:B------:R-:W-:-:S06]  /*40e0*/  MOV R3, 0x10 ;  /* 0x0000001000037802 */ /* 0x000fcc0000000f00 */
[----:B------:R-:W-:Y:S01]  /*40f0*/  MUFU.SIN R193, R70 ;  /* 0x0000004600c17308 */ /* 0x000fe20000000400 */
[----:B------:R-:W-:Y:S01]  /*4100*/  @!P1 IMAD.WIDE R2, R2, R3, UR22 ;  /* 0x0000001602029e25 */ /* 0x000fe2000f8e0203 */
[----:B------:R-:W-:Y:S06]  /*4110*/  BAR.SYNC.DEFER_BLOCKING 0x0 ;  /* 0x0000000000007b1d */ /* 0x000fec0000010000 */
[----:B------:R-:W-:Y:S01]  /*4120*/  MUFU.COS R194, R70 ;  /* 0x0000004600c27308 */ /* 0x000fe20000000000 */
[----:B------:R-:W-:-:S07]  /*4130*/  FMUL.FTZ R32, R39, R5 ;  /* 0x0000000527207220 */ /* 0x000fce0000410000 */
[----:B------:R-:W0:Y:S01]  /*4140*/  MUFU.EX2 R6, R6 ;  /* 0x0000000600067308 */ /* 0x000e220000000800 */
[----:B------:R-:W-:Y:S02]  /*4150*/  HADD2.F32 R34, -RZ, R34.H0_H0 ;  /* 0x20000022ff227230 */ /* 0x000fe40000004100 */
[----:B------:R-:W-:Y:S01]  /*4160*/  FMUL.FTZ R13, R44, R5 ;  /* 0x000000052c0d7220 */ /* 0x000fe20000410000 */
[----:B------:R-:W-:-:S04]  /*4170*/  HADD2.F32 R33, -RZ, R33.H0_H0 ;  /* 0x20000021ff217230 */ /* 0x000fc80000004100 */
[----:B------:R-:W1:Y:S01]  /*4180*/  MUFU.EX2 R31, R31 ;  /* 0x0000001f001f7308 */ /* 0x000e620000000800 */
[----:B------:R3:W5:Y:S01]  /*4190*/  @!P1 LDG.E.64 R68, desc[UR20][R2.64+0x8] ;  /* 0x0000081402449981 */ /* 0x000762000c1e1b00 */
[----:B------:R-:W-:Y:S01]  /*41a0*/  FMUL.FTZ R26, R43, R5 ;  /* 0x000000052b1a7220 */ /* 0x000fe20000410000 */
[----:B------:R-:W-:-:S05]  /*41b0*/  FMUL.FTZ R247, R50, R34 ;  /* 0x0000002232f77220 */ /* 0x000fca0000410000 */
[----:B------:R0:W-:Y:S01]  /*41c0*/  MUFU.EX2 R70, R32 ;  /* 0x0000002000467308 */ /* 0x0001e20000000800 */
[----:B---3--:R-:W-:Y:S01]  /*41d0*/  FMUL.FTZ R2, R38, R5 ;  /* 0x0000000526027220 */ /* 0x008fe20000410000 */
[C---:B----4-:R-:W-:Y:S01]  /*41e0*/  FMUL.FTZ R192, R7.reuse, R192 ;  /* 0x000000c007c07220 */ /* 0x050fe20000410000 */
[----:B------:R-:W-:Y:S01]  /*41f0*/  FMUL.FTZ R191, R7, R191 ;  /* 0x000000bf07bf7220 */ /* 0x000fe20000410000 */
[----:B0-----:R-:W-:-:S04]  /*4200*/  HADD2.F32 R32, -RZ, R139.H0_H0 ;  /* 0x2000008bff207230 */ /* 0x001fc80000004100 */
[----:B------:R0:W3:Y:S01]  /*4210*/  MUFU.EX2 R3, R2 ;  /* 0x0000000200037308 */ /* 0x0000e20000000800 */
[----:B------:R-:W-:Y:S01]  /*4220*/  FMUL.FTZ R7, R50, R33 ;  /* 0x0000002132077220 */ /* 0x000fe20000410000 */
[----:B------:R-:W-:Y:S01]  /*4230*/  FMUL.FTZ R207, R16, R207 ;  /* 0x000000cf10cf7220 */ /* 0x000fe20000410000 */
[----:B------:R-:W-:Y:S01]  /*4240*/  FMUL.FTZ R194, R6, R194 ;  /* 0x000000c206c27220 */ /* 0x000fe20000410000 */
[----:B------:R-:W-:Y:S01]  /*4250*/  FMUL.FTZ R247, R32, R247 ;  /* 0x000000f720f77220 */ /* 0x000fe20000410000 */
[----:B------:R-:W-:Y:S01]  /*4260*/  FMUL.FTZ R193, R6, R193 ;  /* 0x000000c106c17220 */ /* 0x000fe20000410000 */
[----:B0-----:R-:W-:Y:S02]  /*4270*/  FMUL.FTZ R2, R36, R5 ;  /* 0x0000000524027220 */ /* 0x001fe40000410000 */
[----:B------:R-:W0:Y:S01]  /*4280*/  MUFU.EX2 R13, R13 ;  /* 0x0000000d000d7308 */ /* 0x000e220000000800 */
[----:B------:R-:W-:Y:S02]  /*4290*/  HADD2.F32 R30, -RZ, R30.H0_H0 ;  /* 0x2000001eff1e7230 */ /* 0x000fe40000004100 */
[----:B------:R-:W-:Y:S01]  /*42a0*/  FMUL.FTZ R208, R16, R208 ;  /* 0x000000d010d07220 */ /* 0x000fe20000410000 */
[----:B------:R-:W-:-:S04]  /*42b0*/  FMUL.FTZ R200, R10, R200 ;  /* 0x000000c80ac87220 */ /* 0x000fc80000410000 */
[----:B------:R-:W4:Y:S01]  /*42c0*/  MUFU.EX2 R26, R26 ;  /* 0x0000001a001a7308 */ /* 0x000f220000000800 */
[----:B------:R-:W-:Y:S01]  /*42d0*/  FMUL.FTZ R199, R10, R199 ;  /* 0x000000c70ac77220 */ /* 0x000fe20000410000 */
[C---:B-1----:R-:W-:Y:S01]  /*42e0*/  FMUL.FTZ R190, R31.reuse, R190 ;  /* 0x000000be1fbe7220 */ /* 0x042fe20000410000 */
[----:B------:R-:W-:Y:S01]  /*42f0*/  FMUL.FTZ R189, R31, R189 ;  /* 0x000000bd1fbd7220 */ /* 0x000fe20000410000 */
[----:B------:R-:W-:-:S04]  /*4300*/  HADD2.F32 R29, -RZ, R29.H0_H0 ;  /* 0x2000001dff1d7230 */ /* 0x000fc80000004100 */
[----:B------:R1:W2:Y:S01]  /*4310*/  MUFU.EX2 R6, R2 ;  /* 0x0000000200067308 */ /* 0x0002a20000000800 */
[C---:B------:R-:W-:Y:S01]  /*4320*/  FMUL.FTZ R204, R22.reuse, R204 ;  /* 0x000000cc16cc7220 */ /* 0x040fe20000410000 */
[----:B------:R-:W-:Y:S01]  /*4330*/  FMUL.FTZ R203, R22, R203 ;  /* 0x000000cb16cb7220 */ /* 0x000fe20000410000 */
[----:B------:R-:W-:Y:S02]  /*4340*/  HADD2.F32 R31, -RZ, R131.H0_H0 ;  /* 0x20000083ff1f7230 */ /* 0x000fe40000004100 */
[----:B------:R-:W-:Y:S01]  /*4350*/  FMUL.FTZ R245, R49, R30 ;  /* 0x0000001e31f57220 */ /* 0x000fe20000410000 */
[----:B-1----:R-:W-:Y:S01]  /*4360*/  FMUL.FTZ R2, R32, R7 ;  /* 0x0000000720027220 */ /* 0x002fe20000410000 */
[----:B------:R-:W-:-:S03]  /*4370*/  FMUL.FTZ R7, R207, R247 ;  /* 0x000000f7cf077220 */ /* 0x000fc60000410000 */
[-C--:B------:R-:W-:Y:S01]  /*4380*/  FMUL.FTZ R10, R207, R2.reuse ;  /* 0x00000002cf0a7220 */ /* 0x080fe20000410000 */
[C---:B------:R-:W-:Y:S01]  /*4390*/  FFMA.FTZ R22, R208.reuse, R2, R7 ;  /* 0x00000002d0167223 */ /* 0x040fe20000010007 */
[----:B------:R-:W-:Y:S02]  /*43a0*/  FMUL.FTZ R246, R49, R29 ;  /* 0x0000001d31f67220 */ /* 0x000fe40000410000 */
[----:B------:R-:W-:Y:S01]  /*43b0*/  FFMA.FTZ R7, R208, R247, -R10 ;  /* 0x000000f7d0077223 */ /* 0x000fe2000001080a */
[----:B------:R-:W-:Y:S01]  /*43c0*/  FFMA.FTZ R22, R31, R245, R22 ;  /* 0x000000f51f167223 */ /* 0x000fe20000010016 */
[-C--:B------:R-:W-:Y:S01]  /*43d0*/  FMUL.FTZ R16, R37, R5.reuse ;  /* 0x0000000525107220 */ /* 0x080fe20000410000 */
[----:B------:R-:W-:Y:S01]  /*43e0*/  FMUL.FTZ R5, R35, R5 ;  /* 0x0000000523057220 */ /* 0x000fe20000410000 */
[----:B---3--:R-:W-:Y:S01]  /*43f0*/  FMUL.FTZ R186, R3, R186 ;  /* 0x000000ba03ba7220 */ /* 0x008fe20000410000 */
[----:B------:R-:W-:Y:S01]  /*4400*/  FFMA.FTZ R7, R31, R246, R7 ;  /* 0x000000f61f077223 */ /* 0x000fe20000010007 */
[----:B------:R-:W-:Y:S01]  /*4410*/  FMUL.FTZ R185, R3, R185 ;  /* 0x000000b903b97220 */ /* 0x000fe20000410000 */
[----:B------:R-:W-:-:S02]  /*4420*/  HADD2.F32 R27, -RZ, R27.H0_H0 ;  /* 0x2000001bff1b7230 */ /* 0x000fc40000004100 */
[----:B------:R-:W-:Y:S01]  /*4430*/  FMUL.FTZ R3, R205, R22 ;  /* 0x00000016cd037220 */ /* 0x000fe20000410000 */
[C---:B0-----:R-:W-:Y:S01]  /*4440*/  FMUL.FTZ R198, R13.reuse, R198 ;  /* 0x000000c60dc67220 */ /* 0x041fe20000410000 */
[----:B------:R-:W-:Y:S01]  /*4450*/  FMUL.FTZ R197, R13, R197 ;  /* 0x000000c50dc57220 */ /* 0x000fe20000410000 */
[C---:B----4-:R-:W-:Y:S01]  /*4460*/  FMUL.FTZ R196, R26.reuse, R196 ;  /* 0x000000c41ac47220 */ /* 0x050fe20000410000 */
[----:B------:R-:W-:Y:S01]  /*4470*/  FMUL.FTZ R195, R26, R195 ;  /* 0x000000c31ac37220 */ /* 0x000fe20000410000 */
[----:B------:R-:W-:Y:S02]  /*4480*/  HADD2.F32 R28, -RZ, R28.H0_H0 ;  /* 0x2000001cff1c7230 */ /* 0x000fe40000004100 */
[-C--:B------:R-:W-:Y:S01]  /*4490*/  FMUL.FTZ R13, R205, R7.reuse ;  /* 0x00000007cd0d7220 */ /* 0x080fe20000410000 */
[----:B------:R-:W-:Y:S01]  /*44a0*/  HADD2.F32 R26, -RZ, R71.H0_H0 ;  /* 0x20000047ff1a7230 */ /* 0x000fe20000004100 */
[----:B------:R-:W-:Y:S01]  /*44b0*/  MUFU.COS R180, R4 ;  /* 0x0000000400b47308 */ /* 0x000fe20000000000 */
[----:B------:R-:W-:Y:S01]  /*44c0*/  FFMA.FTZ R3, R206, R7, -R3 ;  /* 0x00000007ce037223 */ /* 0x000fe20000010803 */
[----:B------:R-:W-:Y:S01]  /*44d0*/  FMUL.FTZ R244, R48, R27 ;  /* 0x0000001b30f47220 */ /* 0x000fe20000410000 */
[----:B------:R-:W-:Y:S01]  /*44e0*/  FFMA.FTZ R13, R206, R22, R13 ;  /* 0x00000016ce0d7223 */ /* 0x000fe2000001000d */
[----:B------:R-:W-:-:S04]  /*44f0*/  FMUL.FTZ R243, R48, R28 ;  /* 0x0000001c30f37220 */ /* 0x000fc80000410000 */
[----:B------:R-:W-:Y:S01]  /*4500*/  MUFU.EX2 R5, R5 ;  /* 0x0000000500057308 */ /* 0x000fe20000000800 */
[C---:B------:R-:W-:Y:S01]  /*4510*/  FFMA.FTZ R3, R26.reuse, R244, R3 ;  /* 0x000000f41a037223 */ /* 0x040fe20000010003 */
[----:B------:R-:W-:-:S06]  /*4520*/  FFMA.FTZ R13, R26, R243, R13 ;  /* 0x000000f31a0d7223 */ /* 0x000fcc000001000d */
[----:B------:R-:W0:Y:S01]  /*4530*/  MUFU.SIN R4, R4 ;  /* 0x0000000400047308 */ /* 0x000e220000000400 */
[C---:B--2---:R-:W-:Y:S01]  /*4540*/  FMUL.FTZ R182, R6.reuse, R182 ;  /* 0x000000b606b67220 */ /* 0x044fe20000410000 */
[----:B------:R-:W-:Y:S01]  /*4550*/  FMUL.FTZ R181, R6, R181 ;  /* 0x000000b506b57220 */ /* 0x000fe20000410000 */
[----:B------:R-:W-:Y:S02]  /*4560*/  HADD2.F32 R25, -RZ, R25.H0_H0 ;  /* 0x20000019ff197230 */ /* 0x000fe40000004100 */
[C---:B------:R-:W-:Y:S01]  /*4570*/  FMUL.FTZ R6, R203.reuse, R3 ;  /* 0x00000003cb067220 */ /* 0x040fe20000410000 */
[C---:B------:R-:W-:Y:S01]  /*4580*/  FMUL.FTZ R202, R24.reuse, R202 ;  /* 0x000000ca18ca7220 */ /* 0x040fe20000410000 */
[----:B------:R-:W-:Y:S01]  /*4590*/  FMUL.FTZ R201, R24, R201 ;  /* 0x000000c918c97220 */ /* 0x000fe20000410000 */
[-C--:B------:R-:W-:Y:S01]  /*45a0*/  FMUL.FTZ R7, R203, R13.reuse ;  /* 0x0000000dcb077220 */ /* 0x080fe20000410000 */
[----:B------:R-:W-:Y:S02]  /*45b0*/  HADD2.F32 R24, -RZ, R19.H0_H0 ;  /* 0x20000013ff187230 */ /* 0x000fe40000004100 */
[----:B------:R-:W-:Y:S01]  /*45c0*/  FFMA.FTZ R13, R204, R13, R6 ;  /* 0x0000000dcc0d7223 */ /* 0x000fe20000010006 */
[----:B------:R-:W-:-:S02]  /*45d0*/  HADD2.F32 R23, -RZ, R23.H0_H0 ;  /* 0x20000017ff177230 */ /* 0x000fc40000004100 */
[C---:B------:R-:W-:Y:S01]  /*45e0*/  FMUL.FTZ R141, R47.reuse, R25 ;  /* 0x000000192f8d7220 */ /* 0x040fe20000410000 */
[----:B------:R-:W-:Y:S02]  /*45f0*/  FFMA.FTZ R7, R204, R3, -R7 ;  /* 0x00000003cc077223 */ /* 0x000fe40000010807 */
[----:B------:R-:W-:Y:S01]  /*4600*/  FMUL.FTZ R242, R47, R23 ;  /* 0x000000172ff27220 */ /* 0x000fe20000410000 */
[----:B------:R-:W-:Y:S01]  /*4610*/  FFMA.FTZ R13, R24, R141, R13 ;  /* 0x0000008d180d7223 */ /* 0x000fe2000001000d */
[----:B0-----:R-:W-:Y:S01]  /*4620*/  FMUL.FTZ R179, R5, R4 ;  /* 0x0000000405b37220 */ /* 0x001fe20000410000 */
[----:B------:R-:W-:Y:S01]  /*4630*/  FMUL.FTZ R4, R66, R207 ;  /* 0x000000cf42047220 */ /* 0x000fe20000410000 */
[----:B------:R-:W-:Y:S01]  /*4640*/  FFMA.FTZ R7, R24, R242, R7 ;  /* 0x000000f218077223 */ /* 0x000fe20000010007 */
[----:B------:R-:W-:Y:S01]  /*4650*/  FMUL.FTZ R19, R201, R13 ;  /* 0x0000000dc9137220 */ /* 0x000fe20000410000 */
[----:B------:R-:W-:Y:S02]  /*4660*/  HADD2.F32 R21, -RZ, R21.H0_H0 ;  /* 0x20000015ff157230 */ /* 0x000fe40000004100 */
[C---:B------:R-:W-:Y:S01]  /*4670*/  FMUL.FTZ R3, R67.reuse, R207 ;  /* 0x000000cf43037220 */ /* 0x040fe20000410000 */
[----:B------:R-:W-:Y:S01]  /*4680*/  FFMA.FTZ R4, R67, R208, R4 ;  /* 0x000000d043047223 */ /* 0x000fe20000010004 */
[----:B------:R-:W-:-:S02]  /*4690*/  HADD2.F32 R22, -RZ, R117.H0_H0 ;  /* 0x20000075ff167230 */ /* 0x000fc40000004100 */
[-C--:B------:R-:W-:Y:S01]  /*46a0*/  FFMA.FTZ R19, R202, R7.reuse, -R19 ;  /* 0x00000007ca137223 */ /* 0x080fe20000010813 */
[----:B------:R-:W-:Y:S02]  /*46b0*/  HADD2.F32 R20, -RZ, R20.H0_H0 ;  /* 0x20000014ff147230 */ /* 0x000fe40000004100 */
[----:B------:R-:W-:Y:S01]  /*46c0*/  FMUL.FTZ R7, R201, R7 ;  /* 0x00000007c9077220 */ /* 0x000fe20000410000 */
[----:B------:R-:W-:Y:S01]  /*46d0*/  FMUL.FTZ R142, R46, R21 ;  /* 0x000000152e8e7220 */ /* 0x000fe20000410000 */
[----:B------:R-:W-:Y:S01]  /*46e0*/  FMUL.FTZ R180, R5, R180 ;  /* 0x000000b405b47220 */ /* 0x000fe20000410000 */
[----:B------:R-:W-:Y:S01]  /*46f0*/  FFMA.FTZ R3, R66, R208, -R3 ;  /* 0x000000d042037223 */ /* 0x000fe20000010803 */
[C---:B------:R-:W-:Y:S01]  /*4700*/  FMUL.FTZ R5, R205.reuse, R4 ;  /* 0x00000004cd057220 */ /* 0x040fe20000410000 */
[----:B------:R-:W-:Y:S01]  /*4710*/  FFMA.FTZ R6, R202, R13, R7 ;  /* 0x0000000dca067223 */ /* 0x000fe20000010007 */
[----:B------:R-:W-:Y:S01]  /*4720*/  FMUL.FTZ R143, R46, R20 ;  /* 0x000000142e8f7220 */ /* 0x000fe20000410000 */
[----:B------:R-:W-:Y:S01]  /*4730*/  FFMA.FTZ R10, R22, R142, R19 ;  /* 0x0000008e160a7223 */ /* 0x000fe20000010013 */
[-C--:B------:R-:W-:Y:S01]  /*4740*/  FFMA.FTZ R5, R206, R3.reuse, -R5 ;  /* 0x00000003ce057223 */ /* 0x080fe20000010805 */
[----:B------:R-:W0:Y:S01]  /*4750*/  MUFU.EX2 R16, R16 ;  /* 0x0000001000107308 */ /* 0x000e220000000800 */
[----:B------:R-:W-:Y:S01]  /*4760*/  FMUL.FTZ R3, R205, R3 ;  /* 0x00000003cd037220 */ /* 0x000fe20000410000 */
[----:B------:R-:W-:Y:S01]  /*4770*/  FFMA.FTZ R6, R22, R143, R6 ;  /* 0x0000008f16067223 */ /* 0x000fe20000010006 */
[----:B------:R-:W-:Y:S01]  /*4780*/  FMUL.FTZ R13, R199, R10 ;  /* 0x0000000ac70d7220 */ /* 0x000fe20000410000 */
[----:B------:R-:W-:-:S02]  /*4790*/  HADD2.F32 R18, -RZ, R18.H0_H0 ;  /* 0x20000012ff127230 */ /* 0x000fc40000004100 */
[----:B------:R-:W-:Y:S01]  /*47a0*/  FFMA.FTZ R3, R206, R4, R3 ;  /* 0x00000004ce037223 */ /* 0x000fe20000010003 */
[----:B------:R-:W-:Y:S02]  /*47b0*/  HADD2.F32 R19, -RZ, R116.H0_H0 ;  /* 0x20000074ff137230 */ /* 0x000fe40000004100 */
[CC--:B------:R-:W-:Y:S01]  /*47c0*/  FFMA.FTZ R4, R200.reuse, R6.reuse, R13 ;  /* 0x00000006c8047223 */ /* 0x0c0fe2000001000d */
[----:B------:R-:W-:Y:S02]  /*47d0*/  HADD2.F32 R17, -RZ, R17.H0_H0 ;  /* 0x20000011ff117230 */ /* 0x000fe40000004100 */
[----:B------:R-:W-:Y:S01]  /*47e0*/  FMUL.FTZ R13, R199, R6 ;  /* 0x00000006c70d7220 */ /* 0x000fe20000410000 */
[----:B------:R-:W-:Y:S01]  /*47f0*/  FMUL.FTZ R145, R45, R18 ;  /* 0x000000122d917220 */ /* 0x000fe20000410000 */
[----:B------:R-:W-:Y:S02]  /*4800*/  FMUL.FTZ R7, R203, R3 ;  /* 0x00000003cb077220 */ /* 0x000fe40000410000 */
[----:B------:R-:W-:Y:S01]  /*4810*/  FFMA.FTZ R13, R200, R10, -R13 ;  /* 0x0000000ac80d7223 */ /* 0x000fe2000001080d */
[----:B------:R-:W-:Y:S01]  /*4820*/  FMUL.FTZ R144, R45, R17 ;  /* 0x000000112d907220 */ /* 0x000fe20000410000 */
[----:B------:R-:W-:Y:S01]  /*4830*/  FFMA.FTZ R4, R19, R145, R4 ;  /* 0x0000009113047223 */ /* 0x000fe20000010004 */
[----:B------:R-:W-:Y:S01]  /*4840*/  FFMA.FTZ R7, R204, R5, -R7 ;  /* 0x00000005cc077223 */ /* 0x000fe20000010807 */
[----:B------:R-:W-:-:S02]  /*4850*/  HADD2.F32 R15, -RZ, R15.H0_H0 ;  /* 0x2000000fff0f7230 */ /* 0x000fc40000004100 */
[----:B------:R-:W-:Y:S01]  /*4860*/  FFMA.FTZ R13, R19, R144, R13 ;  /* 0x00000090130d7223 */ /* 0x000fe2000001000d */
[----:B------:R-:W-:Y:S01]  /*4870*/  FMUL.FTZ R71, R197, R4 ;  /* 0x00000004c5477220 */ /* 0x000fe20000410000 */
[----:B------:R-:W-:Y:S01]  /*4880*/  FMUL.FTZ R5, R203, R5 ;  /* 0x00000005cb057220 */ /* 0x000fe20000410000 */
[C---:B0-----:R-:W-:Y:S01]  /*4890*/  FMUL.FTZ R184, R16.reuse, R184 ;  /* 0x000000b810b87220 */ /* 0x041fe20000410000 */
[----:B------:R-:W-:Y:S01]  /*48a0*/  FMUL.FTZ R183, R16, R183 ;  /* 0x000000b710b77220 */ /* 0x000fe20000410000 */
[----:B------:R-:W-:Y:S02]  /*48b0*/  HADD2.F32 R16, -RZ, R115.H0_H0 ;  /* 0x20000073ff107230 */ /* 0x000fe40000004100 */
[----:B------:R-:W-:Y:S01]  /*48c0*/  FFMA.FTZ R71, R198, R13, -R71 ;  /* 0x0000000dc6477223 */ /* 0x000fe20000010847 */
[----:B------:R-:W-:Y:S02]  /*48d0*/  HADD2.F32 R14, -RZ, R14.H0_H0 ;  /* 0x2000000eff0e7230 */ /* 0x000fe40000004100 */
[----:B------:R-:W-:Y:S01]  /*48e0*/  FFMA.FTZ R5, R204, R3, R5 ;  /* 0x00000003cc057223 */ /* 0x000fe20000010005 */
[----:B------:R-:W-:Y:S01]  /*48f0*/  FMUL.FTZ R13, R197, R13 ;  /* 0x0000000dc50d7220 */ /* 0x000fe20000410000 */
[----:B------:R-:W-:-:S02]  /*4900*/  FMUL.FTZ R146, R44, R15 ;  /* 0x0000000f2c927220 */ /* 0x000fc40000410000 */
[----:B------:R-:W-:Y:S01]  /*4910*/  FMUL.FTZ R3, R201, R5 ;  /* 0x00000005c9037220 */ /* 0x000fe20000410000 */
[----:B------:R-:W-:Y:S01]  /*4920*/  FFMA.FTZ R4, R198, R4, R13 ;  /* 0x00000004c6047223 */ /* 0x000fe2000001000d */
[----:B------:R-:W-:Y:S01]  /*4930*/  FMUL.FTZ R147, R44, R14 ;  /* 0x0000000e2c937220 */ /* 0x000fe20000410000 */
[----:B------:R-:W-:Y:S01]  /*4940*/  FFMA.FTZ R71, R16, R146, R71 ;  /* 0x0000009210477223 */ /* 0x000fe20000010047 */
[----:B------:R-:W-:Y:S01]  /*4950*/  FFMA.FTZ R3, R202, R7, -R3 ;  /* 0x00000007ca037223 */ /* 0x000fe20000010803 */
[----:B------:R-:W-:Y:S02]  /*4960*/  HADD2.F32 R12, -RZ, R12.H0_H0 ;  /* 0x2000000cff0c7230 */ /* 0x000fe40000004100 */
[----:B------:R-:W-:Y:S01]  /*4970*/  FFMA.FTZ R4, R16, R147, R4 ;  /* 0x0000009310047223 */ /* 0x000fe20000010004 */
[----:B------:R-:W-:Y:S01]  /*4980*/  FMUL.FTZ R131, R195, R71 ;  /* 0x00000047c3837220 */ /* 0x000fe20000410000 */
[----:B------:R-:W-:Y:S01]  /*4990*/  FMUL.FTZ R7, R201, R7 ;  /* 0x00000007c9077220 */ /* 0x000fe20000410000 */
[----:B------:R-:W-:-:S02]  /*49a0*/  HADD2.F32 R13, -RZ, R114.H0_H0 ;  /* 0x20000072ff0d7230 */ /* 0x000fc40000004100 */
[----:B------:R-:W-:Y:S01]  /*49b0*/  FMUL.FTZ R149, R43, R12 ;  /* 0x0000000c2b957220 */ /* 0x000fe20000410000 */
[----:B------:R-:W-:Y:S02]  /*49c0*/  HADD2.F32 R11, -RZ, R11.H0_H0 ;  /* 0x2000000bff0b7230 */ /* 0x000fe40000004100 */
[-C--:B------:R-:W-:Y:S01]  /*49d0*/  FFMA.FTZ R6, R196, R4.reuse, R131 ;  /* 0x00000004c4067223 */ /* 0x080fe20000010083 */
[----:B------:R-:W-:Y:S01]  /*49e0*/  FFMA.FTZ R7, R202, R5, R7 ;  /* 0x00000005ca077223 */ /* 0x000fe20000010007 */
[----:B------:R-:W-:Y:S01]  /*49f0*/  FMUL.FTZ R131, R195, R4 ;  /* 0x00000004c3837220 */ /* 0x000fe20000410000 */
[----:B------:R-:W-:Y:S02]  /*4a00*/  FMUL.FTZ R148, R43, R11 ;  /* 0x0000000b2b947220 */ /* 0x000fe40000410000 */
[----:B------:R-:W-:Y:S01]  /*4a10*/  FMUL.FTZ R5, R199, R7 ;  /* 0x00000007c7057220 */ /* 0x000fe20000410000 */
[----:B------:R-:W-:Y:S01]  /*4a20*/  FFMA.FTZ R131, R196, R71, -R131 ;  /* 0x00000047c4837223 */ /* 0x000fe20000010883 */
[----:B------:R-:W-:Y:S01]  /*4a30*/  FFMA.FTZ R6, R13, R149, R6 ;  /* 0x000000950d067223 */ /* 0x000fe20000010006 */
[----:B------:R-:W-:-:S02]  /*4a40*/  HADD2.F32 R9, -RZ, R9.H0_H0 ;  /* 0x20000009ff097230 */ /* 0x000fc40000004100 */
[-C--:B------:R-:W-:Y:S01]  /*4a50*/  FFMA.FTZ R5, R200, R3.reuse, -R5 ;  /* 0x00000003c8057223 */ /* 0x080fe20000010805 */
[----:B------:R-:W-:Y:S01]  /*4a60*/  FFMA.FTZ R131, R13, R148, R131 ;  /* 0x000000940d837223 */ /* 0x000fe20000010083 */
[----:B------:R-:W-:Y:S01]  /*4a70*/  FMUL.FTZ R71, R193, R6 ;  /* 0x00000006c1477220 */ /* 0x000fe20000410000 */
[----:B------:R-:W-:Y:S01]  /*4a80*/  FMUL.FTZ R3, R199, R3 ;  /* 0x00000003c7037220 */ /* 0x000fe20000410000 */
[----:B------:R-:W-:Y:S02]  /*4a90*/  HADD2.F32 R10, -RZ, R113.H0_H0 ;  /* 0x20000071ff0a7230 */ /* 0x000fe40000004100 */
[----:B------:R-:W-:Y:S01]  /*4aa0*/  FMUL.FTZ R150, R42, R9 ;  /* 0x000000092a967220 */ /* 0x000fe20000410000 */
[----:B------:R-:W-:Y:S02]  /*4ab0*/  HADD2.F32 R8, -RZ, R8.H0_H0 ;  /* 0x20000008ff087230 */ /* 0x000fe40000004100 */
[----:B------:R-:W-:Y:S01]  /*4ac0*/  FFMA.FTZ R71, R194, R131, -R71 ;  /* 0x00000083c2477223 */ /* 0x000fe20000010847 */
[----:B------:R-:W-:Y:S01]  /*4ad0*/  FFMA.FTZ R3, R200, R7, R3 ;  /* 0x00000007c8037223 */ /* 0x000fe20000010003 */
[----:B------:R-:W-:Y:S01]  /*4ae0*/  FMUL.FTZ R131, R193, R131 ;  /* 0x00000083c1837220 */ /* 0x000fe20000410000 */
[C---:B------:R-:W-:Y:S01]  /*4af0*/  FMUL.FTZ R188, R70.reuse, R188 ;  /* 0x000000bc46bc7220 */ /* 0x040fe20000410000 */
[----:B------:R-:W-:Y:S01]  /*4b00*/  FMUL.FTZ R187, R70, R187 ;  /* 0x000000bb46bb7220 */ /* 0x000fe20000410000 */
[C---:B------:R-:W-:Y:S01]  /*4b10*/  FMUL.FTZ R7, R197.reuse, R3 ;  /* 0x00000003c5077220 */ /* 0x040fe20000410000 */
[----:B------:R-:W-:Y:S01]  /*4b20*/  FFMA.FTZ R6, R194, R6, R131 ;  /* 0x00000006c2067223 */ /* 0x000fe20000010083 */
[----:B------:R-:W-:Y:S01]  /*4b30*/  FMUL.FTZ R151, R42, R8 ;  /* 0x000000082a977220 */ /* 0x000fe20000410000 */
[----:B------:R-:W-:Y:S01]  /*4b40*/  FFMA.FTZ R70, R10, R150, R71 ;  /* 0x000000960a467223 */ /* 0x000fe20000010047 */
[-C--:B------:R-:W-:Y:S01]  /*4b50*/  FFMA.FTZ R4, R198, R5.reuse, -R7 ;  /* 0x00000005c6047223 */ /* 0x080fe20000010807 */
[----:B------:R-:W-:Y:S01]  /*4b60*/  FMUL.FTZ R5, R197, R5 ;  /* 0x00000005c5057220 */ /* 0x000fe20000410000 */
[----:B------:R-:W-:Y:S01]  /*4b70*/  FFMA.FTZ R6, R10, R151, R6 ;  /* 0x000000970a067223 */ /* 0x000fe20000010006 */
[----:B------:R-:W-:Y:S01]  /*4b80*/  FMUL.FTZ R71, R191, R70 ;  /* 0x00000046bf477220 */ /* 0x000fe20000410000 */
[----:B------:R-:W-:-:S02]  /*4b90*/  HADD2.F32 R178, -RZ, R178.H0_H0 ;  /* 0x200000b2ffb27230 */ /* 0x000fc40000004100 */
[----:B------:R-:W-:Y:S01]  /*4ba0*/  FFMA.FTZ R5, R198, R3, R5 ;  /* 0x00000003c6057223 */ /* 0x000fe20000010005 */
[----:B------:R-:W-:Y:S01]  /*4bb0*/  FFMA.FTZ R130, R192, R6, R71 ;  /* 0x00000006c0827223 */ /* 0x000fe20000010047 */
[----:B------:R-:W-:Y:S01]  /*4bc0*/  FMUL.FTZ R71, R195, R4 ;  /* 0x00000004c3477220 */ /* 0x000fe20000410000 */
[----:B------:R-:W-:Y:S02]  /*4bd0*/  HADD2.F32 R7, -RZ, R112.H0_H0 ;  /* 0x20000070ff077230 */ /* 0x000fe40000004100 */
[----:B------:R-:W-:Y:S01]  /*4be0*/  FMUL.FTZ R131, R191, R6 ;  /* 0x00000006bf837220 */ /* 0x000fe20000410000 */
[----:B------:R-:W-:Y:S02]  /*4bf0*/  HADD2.F32 R177, -RZ, R177.H0_H0 ;  /* 0x200000b1ffb17230 */ /* 0x000fe40000004100 */
[----:B------:R-:W-:Y:S01]  /*4c00*/  FMUL.FTZ R229, R41, R178 ;  /* 0x000000b229e57220 */ /* 0x000fe20000410000 */
[-C--:B------:R-:W-:Y:S01]  /*4c10*/  FMUL.FTZ R3, R195, R5.reuse ;  /* 0x00000005c3037220 */ /* 0x080fe20000410000 */
[----:B------:R-:W-:Y:S01]  /*4c20*/  FFMA.FTZ R71, R196, R5, R71 ;  /* 0x00000005c4477223 */ /* 0x000fe20000010047 */
[----:B------:R-:W-:Y:S01]  /*4c30*/  FFMA.FTZ R131, R192, R70, -R131 ;  /* 0x00000046c0837223 */ /* 0x000fe20000010883 */
[----:B------:R-:W-:Y:S01]  /*4c40*/  FMUL.FTZ R152, R41, R177 ;  /* 0x000000b129987220 */ /* 0x000fe20000410000 */
[----:B------:R-:W-:Y:S01]  /*4c50*/  FFMA.FTZ R130, R7, R229, R130 ;  /* 0x000000e507827223 */ /* 0x000fe20000010082 */
[----:B------:R-:W-:Y:S01]  /*4c60*/  FFMA.FTZ R3, R196, R4, -R3 ;  /* 0x00000004c4037223 */ /* 0x000fe20000010803 */
[----:B------:R-:W-:Y:S01]  /*4c70*/  FMUL.FTZ R5, R193, R71 ;  /* 0x00000047c1057220 */ /* 0x000fe20000410000 */
[----:B------:R-:W-:Y:S01]  /*4c80*/  FFMA.FTZ R131, R7, R152, R131 ;  /* 0x0000009807837223 */ /* 0x000fe20000010083 */
[----:B------:R-:W-:Y:S01]  /*4c90*/  FMUL.FTZ R139, R189, R130 ;  /* 0x00000082bd8b7220 */ /* 0x000fe20000410000 */
[----:B------:R-:W-:-:S02]  /*4ca0*/  HADD2.F32 R175, -RZ, R175.H0_H0 ;  /* 0x200000afffaf7230 */ /* 0x000fc40000004100 */
[-C--:B------:R-:W-:Y:S01]  /*4cb0*/  FFMA.FTZ R5, R194, R3.reuse, -R5 ;  /* 0x00000003c2057223 */ /* 0x080fe20000010805 */
[----:B------:R-:W-:Y:S01]  /*4cc0*/  FMUL.FTZ R3, R193, R3 ;  /* 0x00000003c1037220 */ /* 0x000fe20000410000 */
[----:B------:R-:W-:Y:S02]  /*4cd0*/  HADD2.F32 R176, -RZ, R111.H0_H0 ;  /* 0x2000006fffb07230 */ /* 0x000fe40000004100 */
[-C--:B------:R-:W-:Y:S01]  /*4ce0*/  FFMA.FTZ R139, R190, R131.reuse, -R139 ;  /* 0x00000083be8b7223 */ /* 0x080fe2000001088b */
[----:B------:R-:W-:Y:S02]  /*4cf0*/  HADD2.F32 R174, -RZ, R174.H0_H0 ;  /* 0x200000aeffae7230 */ /* 0x000fe40000004100 */
[----:B------:R-:W-:Y:S01]  /*4d00*/  FMUL.FTZ R131, R189, R131 ;  /* 0x00000083bd837220 */ /* 0x000fe20000410000 */
[----:B------:R-:W-:Y:S01]  /*4d10*/  FMUL.FTZ R230, R40, R175 ;  /* 0x000000af28e67220 */ /* 0x000fe20000410000 */
[----:B------:R-:W-:Y:S02]  /*4d20*/  FFMA.FTZ R3, R194, R71, R3 ;  /* 0x00000047c2037223 */ /* 0x000fe40000010003 */
[----:B------:R-:W-:Y:S01]  /*4d30*/  FFMA.FTZ R130, R190, R130, R131 ;  /* 0x00000082be827223 */ /* 0x000fe20000010083 */
[----:B------:R-:W-:Y:S01]  /*4d40*/  FMUL.FTZ R231, R40, R174 ;  /* 0x000000ae28e77220 */ /* 0x000fe20000410000 */
[----:B------:R-:W-:Y:S01]  /*4d50*/  FFMA.FTZ R139, R176, R230, R139 ;  /* 0x000000e6b08b7223 */ /* 0x000fe2000001008b */
[----:B------:R-:W-:Y:S01]  /*4d60*/  FMUL.FTZ R71, R191, R3 ;  /* 0x00000003bf477220 */ /* 0x000fe20000410000 */
[----:B------:R-:W-:-:S02]  /*4d70*/  HADD2.F32 R172, -RZ, R172.H0_H0 ;  /* 0x200000acffac7230 */ /* 0x000fc40000004100 */
[----:B------:R-:W-:Y:S01]  /*4d80*/  FFMA.FTZ R130, R176, R231, R130 ;  /* 0x000000e7b0827223 */ /* 0x000fe20000010082 */
[----:B------:R-:W-:Y:S01]  /*4d90*/  FMUL.FTZ R131, R187, R139 ;  /* 0x0000008bbb837220 */ /* 0x000fe20000410000 */
[-C--:B------:R-:W-:Y:S01]  /*4da0*/  FFMA.FTZ R71, R192, R5.reuse, -R71 ;  /* 0x00000005c0477223 */ /* 0x080fe20000010847 */
[----:B------:R-:W-:Y:S01]  /*4db0*/  FMUL.FTZ R5, R191, R5 ;  /* 0x00000005bf057220 */ /* 0x000fe20000410000 */
[----:B------:R-:W-:Y:S02]  /*4dc0*/  HADD2.F32 R173, -RZ, R110.H0_H0 ;  /* 0x2000006effad7230 */ /* 0x000fe40000004100 */
[-C--:B------:R-:W-:Y:S01]  /*4dd0*/  FFMA.FTZ R4, R188, R130.reuse, R131 ;  /* 0x00000082bc047223 */ /* 0x080fe20000010083 */
[----:B------:R-:W-:Y:S02]  /*4de0*/  HADD2.F32 R171, -RZ, R171.H0_H0 ;  /* 0x200000abffab7230 */ /* 0x000fe40000004100 */
[----:B------:R-:W-:Y:S01]  /*4df0*/  FMUL.FTZ R131, R187, R130 ;  /* 0x00000082bb837220 */ /* 0x000fe20000410000 */
[----:B------:R-:W-:Y:S01]  /*4e00*/  FMUL.FTZ R233, R39, R172 ;  /* 0x000000ac27e97220 */ /* 0x000fe20000410000 */
[----:B------:R-:W-:-:S02]  /*4e10*/  FFMA.FTZ R5, R192, R3, R5 ;  /* 0x00000003c0057223 */ /* 0x000fc40000010005 */
[----:B------:R-:W-:Y:S01]  /*4e20*/  FFMA.FTZ R131, R188, R139, -R131 ;  /* 0x0000008bbc837223 */ /* 0x000fe20000010883 */
[----:B------:R-:W-:Y:S01]  /*4e30*/  FMUL.FTZ R232, R39, R171 ;  /* 0x000000ab27e87220 */ /* 0x000fe20000410000 */
[----:B------:R-:W-:Y:S01]  /*4e40*/  FFMA.FTZ R4, R173, R233, R4 ;  /* 0x000000e9ad047223 */ /* 0x000fe20000010004 */
[----:B------:R-:W-:Y:S02]  /*4e50*/  FMUL.FTZ R3, R189, R5 ;  /* 0x00000005bd037220 */ /* 0x000fe40000410000 */
[----:B------:R-:W-:Y:S01]  /*4e60*/  FFMA.FTZ R131, R173, R232, R131 ;  /* 0x000000e8ad837223 */ /* 0x000fe20000010083 */
[----:B------:R-:W-:Y:S01]  /*4e70*/  FMUL.FTZ R139, R185, R4 ;  /* 0x00000004b98b7220 */ /* 0x000fe20000410000 */
[-C--:B------:R-:W-:Y:S01]  /*4e80*/  FFMA.FTZ R3, R190, R71.reuse, -R3 ;  /* 0x00000047be037223 */ /* 0x080fe20000010803 */
[----:B------:R-:W-:Y:S01]  /*4e90*/  FMUL.FTZ R71, R189, R71 ;  /* 0x00000047bd477220 */ /* 0x000fe20000410000 */
[----:B------:R-:W-:Y:S02]  /*4ea0*/  HADD2.F32 R170, -RZ, R170.H0_H0 ;  /* 0x200000aaffaa7230 */ /* 0x000fe40000004100 */
[-C--:B------:R-:W-:Y:S01]  /*4eb0*/  FFMA.FTZ R139, R186, R131.reuse, -R139 ;  /* 0x00000083ba8b7223 */ /* 0x080fe2000001088b */
[----:B------:R-:W-:Y:S01]  /*4ec0*/  FMUL.FTZ R131, R185, R131 ;  /* 0x00000083b9837220 */ /* 0x000fe20000410000 */
[----:B------:R-:W-:Y:S01]  /*4ed0*/  FFMA.FTZ R71, R190, R5, R71 ;  /* 0x00000005be477223 */ /* 0x000fe20000010047 */
[----:B------:R-:W-:-:S02]  /*4ee0*/  HADD2.F32 R6, -RZ, R109.H0_H0 ;  /* 0x2000006dff067230 */ /* 0x000fc40000004100 */
[----:B------:R-:W-:Y:S01]  /*4ef0*/  FMUL.FTZ R234, R38, R170 ;  /* 0x000000aa26ea7220 */ /* 0x000fe20000410000 */
[----:B------:R-:W-:Y:S02]  /*4f00*/  HADD2.F32 R169, -RZ, R169.H0_H0 ;  /* 0x200000a9ffa97230 */ /* 0x000fe40000004100 */
[----:B------:R-:W-:Y:S01]  /*4f10*/  FFMA.FTZ R4, R186, R4, R131 ;  /* 0x00000004ba047223 */ /* 0x000fe20000010083 */
[C---:B------:R-:W-:Y:S01]  /*4f20*/  FMUL.FTZ R131, R187.reuse, R71 ;  /* 0x00000047bb837220 */ /* 0x040fe20000410000 */
[----:B------:R-:W-:Y:S01]  /*4f30*/  FFMA.FTZ R139, R6, R234, R139 ;  /* 0x000000ea068b7223 */ /* 0x000fe2000001008b */
[----:B------:R-:W-:Y:S02]  /*4f40*/  FMUL.FTZ R235, R38, R169 ;  /* 0x000000a926eb7220 */ /* 0x000fe40000410000 */
[-C--:B------:R-:W-:Y:S01]  /*4f50*/  FFMA.FTZ R131, R188, R3.reuse, -R131 ;  /* 0x00000003bc837223 */ /* 0x080fe20000010883 */
[----:B------:R-:W-:Y:S01]  /*4f60*/  FMUL.FTZ R3, R187, R3 ;  /* 0x00000003bb037220 */ /* 0x000fe20000410000 */
[----:B------:R-:W-:Y:S01]  /*4f70*/  FMUL.FTZ R153, R183, R139 ;  /* 0x0000008bb7997220 */ /* 0x000fe20000410000 */
[----:B------:R-:W-:Y:S01]  /*4f80*/  FFMA.FTZ R4, R6, R235, R4 ;  /* 0x000000eb06047223 */ /* 0x000fe20000010004 */
[----:B------:R-:W-:-:S02]  /*4f90*/  HADD2.F32 R167, -RZ, R167.H0_H0 ;  /* 0x200000a7ffa77230 */ /* 0x000fc40000004100 */
[----:B------:R-:W-:Y:S01]  /*4fa0*/  FFMA.FTZ R3, R188, R71, R3 ;  /* 0x00000047bc037223 */ /* 0x000fe20000010003 */
[----:B------:R-:W-:Y:S02]  /*4fb0*/  HADD2.F32 R168, -RZ, R168.H0_H0 ;  /* 0x200000a8ffa87230 */ /* 0x000fe40000004100 */
[-C--:B------:R-:W-:Y:S01]  /*4fc0*/  FFMA.FTZ R70, R184, R4.reuse, R153 ;  /* 0x00000004b8467223 */ /* 0x080fe20000010099 */
[----:B------:R-:W-:Y:S01]  /*4fd0*/  FMUL.FTZ R71, R185, R131 ;  /* 0x00000083b9477220 */ /* 0x000fe20000410000 */
[----:B------:R-:W-:Y:S02]  /*4fe0*/  HADD2.F32 R5, -RZ, R108.H0_H0 ;  /* 0x2000006cff057230 */ /* 0x000fe40000004100 */
[----:B------:R-:W-:Y:S01]  /*4ff0*/  FMUL.FTZ R153, R183, R4 ;  /* 0x00000004b7997220 */ /* 0x000fe20000410000 */
        /* <DEDUP_REMOVED lines=9> */
[----:B------:R-:W-:-:S02]  /*5090*/  HADD2.F32 R165, -RZ, R165.H0_H0 ;  /* 0x200000a5ffa57230 */ /* 0x000fc40000004100 */
[----:B------:R-:W-:Y:S01]  /*50a0*/  FMUL.FTZ R139, R181, R70 ;  /* 0x00000046b58b7220 */ /* 0x000fe20000410000 */
[----:B------:R-:W-:Y:S02]  /*50b0*/  HADD2.F32 R166, -RZ, R166.H0_H0 ;  /* 0x200000a6ffa67230 */ /* 0x000fe40000004100 */
[-C--:B------:R-:W-:Y:S01]  /*50c0*/  FFMA.FTZ R3, R184, R4.reuse, -R3 ;  /* 0x00000004b8037223 */ /* 0x080fe20000010803 */
[----:B------:R-:W-:Y:S01]  /*50d0*/  FMUL.FTZ R131, R183, R4 ;  /* 0x00000004b7837220 */ /* 0x000fe20000410000 */
[CC--:B------:R-:W-:Y:S01]  /*50e0*/  FMUL.FTZ R155, R181.reuse, R153.reuse ;  /* 0x00000099b59b7220 */ /* 0x0c0fe20000410000 */
[----:B------:R-:W-:Y:S02]  /*50f0*/  HADD2.F32 R4, -RZ, R107.H0_H0 ;  /* 0x2000006bff047230 */ /* 0x000fe40000004100 */
[----:B------:R-:W-:Y:S01]  /*5100*/  FFMA.FTZ R139, R182, R153, -R139 ;  /* 0x00000099b68b7223 */ /* 0x000fe2000001088b */
[----:B------:R-:W-:Y:S01]  /*5110*/  FMUL.FTZ R238, R36, R165 ;  /* 0x000000a524ee7220 */ /* 0x000fe20000410000 */
[----:B------:R-:W-:Y:S01]  /*5120*/  ISETP.NE.AND P1, PT, R138, 0x1f, PT ;  /* 0x0000001f8a00780c */ /* 0x000fe20003f25270 */
[----:B------:R-:W-:Y:S01]  /*5130*/  FFMA.FTZ R155, R182, R70, R155 ;  /* 0x00000046b69b7223 */ /* 0x000fe2000001009b */
[----:B------:R-:W-:Y:S01]  /*5140*/  FMUL.FTZ R239, R36, R166 ;  /* 0x000000a624ef7220 */ /* 0x000fe20000410000 */
[----:B------:R-:W-:Y:S01]  /*5150*/  FFMA.FTZ R139, R4, R238, R139 ;  /* 0x000000ee048b7223 */ /* 0x000fe2000001008b */
[----:B------:R-:W-:Y:S01]  /*5160*/  FFMA.FTZ R131, R184, R71, R131 ;  /* 0x00000047b8837223 */ /* 0x000fe20000010083 */
[----:B------:R-:W-:Y:S01]  /*5170*/  FMUL.FTZ R70, R181, R3 ;  /* 0x00000003b5467220 */ /* 0x000fe20000410000 */
[----:B------:R-:W-:Y:S01]  /*5180*/  FFMA.FTZ R155, R4, R239, R155 ;  /* 0x000000ef049b7223 */ /* 0x000fe2000001009b */
[----:B------:R-:W-:Y:S01]  /*5190*/  FMUL.FTZ R130, R179, R139 ;  /* 0x0000008bb3827220 */ /* 0x000fe20000410000 */
[-C--:B------:R-:W-:Y:S01]  /*51a0*/  FMUL.FTZ R71, R181, R131.reuse ;  /* 0x00000083b5477220 */ /* 0x080fe20000410000 */
[----:B------:R-:W-:Y:S01]  /*51b0*/  FFMA.FTZ R70, R182, R131, R70 ;  /* 0x00000083b6467223 */ /* 0x000fe20000010046 */
[CC--:B------:R-:W-:Y:S01]  /*51c0*/  FMUL.FTZ R153, R179.reuse, R155.reuse ;  /* 0x0000009bb3997220 */ /* 0x0c0fe20000410000 */
[----:B------:R-:W-:Y:S01]  /*51d0*/  FFMA.FTZ R155, R180, R155, R130 ;  /* 0x0000009bb49b7223 */ /* 0x000fe20000010082 */
[----:B------:R-:W-:Y:S01]  /*51e0*/  FFMA.FTZ R71, R182, R3, -R71 ;  /* 0x00000003b6477223 */ /* 0x000fe20000010847 */
[----:B------:R-:W-:Y:S01]  /*51f0*/  @P1 LEA R130, R138, UR16, 0x3 ;  /* 0x000000108a821c11 */ /* 0x000fe2000f8e18ff */
[C---:B------:R-:W-:Y:S01]  /*5200*/  FMUL.FTZ R131, R179.reuse, R70 ;  /* 0x00000046b3837220 */ /* 0x040fe20000410000 */
[----:B------:R-:W-:Y:S01]  /*5210*/  FFMA.FTZ R154, R180, R139, -R153 ;  /* 0x0000008bb49a7223 */ /* 0x000fe20000010899 */
[----:B------:R-:W-:-:S02]  /*5220*/  FMUL.FTZ R153, R179, R71 ;  /* 0x00000047b3997220 */ /* 0x000fc40000410000 */
[C---:B------:R-:W-:Y:S02]  /*5230*/  FFMA.FTZ R71, R180.reuse, R71, -R131 ;  /* 0x00000047b4477223 */ /* 0x040fe40000010883 */
[----:B------:R-:W0:Y:S01]  /*5240*/  @P1 LDS.64 R130, [R130+0x2d18] ;  /* 0x002d180082821984 */ /* 0x000e220000000a00 */
[----:B------:R-:W-:Y:S02]  /*5250*/  HADD2.F32 R164, -RZ, R164.H0_H0 ;  /* 0x200000a4ffa47230 */ /* 0x000fe40000004100 */
[----:B------:R-:W-:Y:S02]  /*5260*/  HADD2.F32 R163, -RZ, R163.H0_H0 ;  /* 0x200000a3ffa37230 */ /* 0x000fe40000004100 */
[----:B------:R-:W-:Y:S02]  /*5270*/  HADD2.F32 R3, -RZ, R106.H0_H0 ;  /* 0x2000006aff037230 */ /* 0x000fe40000004100 */
[C---:B------:R-:W-:Y:S01]  /*5280*/  FMUL.FTZ R139, R35.reuse, R164 ;  /* 0x000000a4238b7220 */ /* 0x040fe20000410000 */
[----:B------:R-:W-:Y:S01]  /*5290*/  BSSY B0, `(.L_x_13148) ;  /* 0x0000012000007945 */ /* 0x000fe20003800000 */
[----:B------:R-:W-:Y:S01]  /*52a0*/  FMUL.FTZ R140, R35, R163 ;  /* 0x000000a3238c7220 */ /* 0x000fe20000410000 */
[----:B------:R-:W-:Y:S01]  /*52b0*/  FFMA.FTZ R153, R180, R70, R153 ;  /* 0x00000046b4997223 */ /* 0x000fe20000010099 */
[----:B------:R-:W-:-:S02]  /*52c0*/  FFMA.FTZ R209, R3, R139, R154 ;  /* 0x0000008b03d17223 */ /* 0x000fc4000001009a */
[----:B------:R-:W-:Y:S01]  /*52d0*/  FFMA.FTZ R70, R3, R140, R155 ;  /* 0x0000008c03467223 */ /* 0x000fe2000001009b */
        /* <DEDUP_REMOVED lines=13> */
.L_x_13149:
[----:B------:R-:W-:Y:S05]  /*53b0*/  BSYNC B0 ;  /* 0x0000000000007941 */ /* 0x000fea0003800000 */
.L_x_13148:
[----:B------:R-:W2:Y:S01]  /*53c0*/  SHFL.UP PT, R160, R70, 0x1, RZ ;  /* 0x0420000046a07989 */ /* 0x000ea200000e00ff */
[----:B------:R-:W-:Y:S01]  /*53d0*/  ISETP.GE.AND P3, PT, R137, 0x1, PT ;  /* 0x000000018900780c */ /* 0x000fe20003f66270 */
[-C--:B-----5:R-:W-:Y:S01]  /*53e0*/  FMUL.FTZ R161, R51, R64.reuse ;  /* 0x0000004033a17220 */ /* 0x0a0fe20000410000 */
[CC--:B------:R-:W-:Y:S01]  /*53f0*/  FMUL.FTZ R227, R60.reuse, R64.reuse ;  /* 0x000000403ce37220 */ /* 0x0c0fe20000410000 */
[----:B------:R-:W3:Y:S01]  /*5400*/  SHFL.UP PT, R158, R209, 0x1, RZ ;  /* 0x04200000d19e7989 */ /* 0x000ee200000e00ff */
[-C--:B------:R-:W-:Y:S01]  /*5410*/  FMUL.FTZ R228, R60, R65.reuse ;  /* 0x000000413ce47220 */ /* 0x080fe20000410000 */
[CC--:B------:R-:W-:Y:S01]  /*5420*/  FMUL.FTZ R226, R61.reuse, R65.reuse ;  /* 0x000000413de27220 */ /* 0x0c0fe20000410000 */
[-C--:B------:R-:W-:Y:S01]  /*5430*/  FMUL.FTZ R225, R61, R64.reuse ;  /* 0x000000403de17220 */ /* 0x080fe20000410000 */
[----:B------:R-:W4:Y:S01]  /*5440*/  SHFL.UP PT, R154, R71, 0x1, RZ ;  /* 0x04200000479a7989 */ /* 0x000f2200000e00ff */
[CC--:B------:R-:W-:Y:S01]  /*5450*/  FMUL.FTZ R223, R62.reuse, R64.reuse ;  /* 0x000000403edf7220 */ /* 0x0c0fe20000410000 */
[-C--:B------:R-:W-:Y:S01]  /*5460*/  FMUL.FTZ R224, R62, R65.reuse ;  /* 0x000000413ee07220 */ /* 0x080fe20000410000 */
[CC--:B------:R-:W-:Y:S01]  /*5470*/  FMUL.FTZ R222, R63.reuse, R65.reuse ;  /* 0x000000413fde7220 */ /* 0x0c0fe20000410000 */
[----:B------:R-:W0:Y:S01]  /*5480*/  SHFL.UP PT, R156, R153, 0x1, RZ ;  /* 0x04200000999c7989 */ /* 0x000e2200000e00ff */
[-C--:B------:R-:W-:Y:S01]  /*5490*/  FMUL.FTZ R221, R63, R64.reuse ;  /* 0x000000403fdd7220 */ /* 0x080fe20000410000 */
[CC--:B------:R-:W-:Y:S01]  /*54a0*/  FMUL.FTZ R220, R72.reuse, R65.reuse ;  /* 0x0000004148dc7220 */ /* 0x0c0fe20000410000 */
[-C--:B------:R-:W-:Y:S01]  /*54b0*/  FMUL.FTZ R219, R72, R64.reuse ;  /* 0x0000004048db7220 */ /* 0x080fe20000410000 */
[----:B------:R-:W-:Y:S01]  /*54c0*/  SHFL.IDX PT, R69, R69, RZ, 0x1f ;  /* 0x00001fff45457589 */ /* 0x000fe200000e0000 */
[C---:B------:R-:W-:Y:S01]  /*54d0*/  FMUL.FTZ R240, R0.reuse, R64 ;  /* 0x0000004000f07220 */ /* 0x040fe20000410000 */
[----:B------:R-:W-:Y:S01]  /*54e0*/  FMUL.FTZ R241, R0, R65 ;  /* 0x0000004100f17220 */ /* 0x000fe20000410000 */
[----:B------:R-:W-:Y:S01]  /*54f0*/  ULEA UR44, UR6, UR16, 0x4 ;  /* 0x00000010062c7291 */ /* 0x000fe2000f8e203f */
[----:B------:R-:W-:Y:S01]  /*5500*/  SHFL.IDX PT, R68, R68, RZ, 0x1f ;  /* 0x00001fff44447589 */ /* 0x000fe200000e0000 */
[----:B------:R-:W-:Y:S01]  /*5510*/  BSSY B0, `(.L_x_13150) ;  /* 0x0000172000007945 */ /* 0x000fe20003800000 */
[C---:B--2---:R-:W-:Y:S01]  /*5520*/  FMUL.FTZ R162, R153.reuse, R160 ;  /* 0x000000a099a27220 */ /* 0x044fe20000410000 */
[----:B---3--:R-:W-:-:S03]  /*5530*/  FMUL.FTZ R157, R153, R158 ;  /* 0x0000009e999d7220 */ /* 0x008fc60000410000 */
[----:B------:R-:W-:Y:S01]  /*5540*/  FFMA.FTZ R162, R71, R158, -R162 ;  /* 0x0000009e47a27223 */ /* 0x000fe200000108a2 */
[----:B----4-:R-:W-:Y:S01]  /*5550*/  FMUL.FTZ R155, R153, R154 ;  /* 0x0000009a999b7220 */ /* 0x010fe20000410000 */
[----:B------:R-:W-:Y:S02]  /*5560*/  FFMA.FTZ R157, R71, R160, R157 ;  /* 0x000000a0479d7223 */ /* 0x000fe4000001009d */
[----:B------:R-:W-:Y:S01]  /*5570*/  @P3 FADD.FTZ R209, R209, R162 ;  /* 0x000000a2d1d13221 */ /* 0x000fe20000010000 */
[-C--:B0-----:R-:W-:Y:S01]  /*5580*/  FFMA.FTZ R158, R71, R156.reuse, R155 ;  /* 0x0000009c479e7223 */ /* 0x081fe2000001009b */
        /* <DEDUP_REMOVED lines=15> */
[----:B------:R-:W-:Y:S01]  /*5680*/  FMUL.FTZ R159, R52, R65 ;  /* 0x00000041349f7220 */ /* 0x000fe20000410000 */
[CC--:B----4-:R-:W-:Y:S01]  /*5690*/  FMUL.FTZ R156, R158.reuse, R154.reuse ;  /* 0x0000009a9e9c7220 */ /* 0x0d0fe20000410000 */
[----:B------:R-:W-:Y:S01]  /*56a0*/  FFMA.FTZ R157, R71, R154, R157 ;  /* 0x0000009a479d7223 */ /* 0x000fe2000001009d */
[----:B------:R-:W-:Y:S02]  /*56b0*/  @P3 FADD.FTZ R209, R209, R160 ;  /* 0x000000a0d1d13221 */ /* 0x000fe40000010000 */
[----:B------:R-:W-:Y:S01]  /*56c0*/  @P3 FFMA.FTZ R71, R71, R153, -R156 ;  /* 0x0000009947473223 */ /* 0x000fe2000001089c */
[----:B------:R-:W0:Y:S01]  /*56d0*/  SHFL.UP PT, R160, R70, 0x4, RZ ;  /* 0x0480000046a07989 */ /* 0x000e2200000e00ff */
[----:B------:R-:W-:-:S02]  /*56e0*/  FSEL R157, R158, R157, !P3 ;  /* 0x0000009d9e9d7208 */ /* 0x000fc40005800000 */
[----:B------:R-:W-:Y:S01]  /*56f0*/  ISETP.GE.AND P3, PT, R137, 0x4, PT ;  /* 0x000000048900780c */ /* 0x000fe20003f66270 */
[----:B------:R-:W2:Y:S04]  /*5700*/  SHFL.UP PT, R154, R71, 0x4, RZ ;  /* 0x04800000479a7989 */ /* 0x000ea800000e00ff */
[----:B------:R-:W3:Y:S04]  /*5710*/  SHFL.UP PT, R158, R209, 0x4, RZ ;  /* 0x04800000d19e7989 */ /* 0x000ee800000e00ff */
[----:B------:R-:W4:Y:S01]  /*5720*/  SHFL.UP PT, R156, R157, 0x4, RZ ;  /* 0x048000009d9c7989 */ /* 0x000f2200000e00ff */
[C---:B0-----:R-:W-:Y:S01]  /*5730*/  FMUL.FTZ R162, R157.reuse, R160 ;  /* 0x000000a09da27220 */ /* 0x041fe20000410000 */
[C---:B--2---:R-:W-:Y:S01]  /*5740*/  FMUL.FTZ R153, R157.reuse, R154 ;  /* 0x0000009a9d997220 */ /* 0x044fe20000410000 */
[----:B---3--:R-:W-:-:S02]  /*5750*/  FMUL.FTZ R155, R157, R158 ;  /* 0x0000009e9d9b7220 */ /* 0x008fc40000410000 */
[C---:B------:R-:W-:Y:S01]  /*5760*/  FFMA.FTZ R162, R71.reuse, R158, -R162 ;  /* 0x0000009e47a27223 */ /* 0x040fe200000108a2 */
[-C--:B----4-:R-:W-:Y:S01]  /*5770*/  FFMA.FTZ R158, R71, R156.reuse, R153 ;  /* 0x0000009c479e7223 */ /* 0x090fe20000010099 */
[----:B------:R-:W-:Y:S01]  /*5780*/  FMUL.FTZ R153, R157, R156 ;  /* 0x0000009c9d997220 */ /* 0x000fe20000410000 */
[----:B------:R-:W-:Y:S01]  /*5790*/  FFMA.FTZ R155, R71, R160, R155 ;  /* 0x000000a0479b7223 */ /* 0x000fe2000001009b */
[----:B------:R-:W-:Y:S01]  /*57a0*/  @P3 FADD.FTZ R209, R209, R162 ;  /* 0x000000a2d1d13221 */ /* 0x000fe20000010000 */
[----:B------:R-:W-:Y:S01]  /*57b0*/  FMUL.FTZ R162, R51, R65 ;  /* 0x0000004133a27220 */ /* 0x000fe20000410000 */
[----:B------:R-:W-:Y:S01]  /*57c0*/  @P3 FFMA.FTZ R71, R71, R154, -R153 ;  /* 0x0000009a47473223 */ /* 0x000fe20000010899 */
[----:B------:R-:W-:Y:S01]  /*57d0*/  @P3 FADD.FTZ R70, R70, R155 ;  /* 0x0000009b46463221 */ /* 0x000fe20000010000 */
[----:B------:R-:W-:Y:S01]  /*57e0*/  FSEL R153, R157, R158, !P3 ;  /* 0x0000009e9d997208 */ /* 0x000fe20005800000 */
[CC--:B------:R-:W-:Y:S01]  /*57f0*/  FMUL.FTZ R155, R179.reuse, R162.reuse ;  /* 0x000000a2b39b7220 */ /* 0x0c0fe20000410000 */
[----:B------:R-:W0:Y:S01]  /*5800*/  SHFL.UP PT, R158, R209, 0x8, RZ ;  /* 0x05000000d19e7989 */ /* 0x000e2200000e00ff */
[----:B------:R-:W-:Y:S01]  /*5810*/  FMUL.FTZ R212, R180, R162 ;  /* 0x000000a2b4d47220 */ /* 0x000fe20000410000 */
[----:B------:R-:W-:Y:S01]  /*5820*/  FMUL.FTZ R160, R52, R64 ;  /* 0x0000004034a07220 */ /* 0x000fe20000410000 */
[-C--:B------:R-:W-:Y:S01]  /*5830*/  FFMA.FTZ R155, R180, R161.reuse, -R155 ;  /* 0x000000a1b49b7223 */ /* 0x080fe2000001089b */
[----:B------:R-:W2:Y:S01]  /*5840*/  SHFL.UP PT, R154, R71, 0x8, RZ ;  /* 0x05000000479a7989 */ /* 0x000ea200000e00ff */
[----:B------:R-:W-:Y:S01]  /*5850*/  FFMA.FTZ R212, -R179, R161, -R212 ;  /* 0x000000a1b3d47223 */ /* 0x000fe200000109d4 */
[----:B------:R-:W-:Y:S01]  /*5860*/  ISETP.GE.AND P3, PT, R137, 0x8, PT ;  /* 0x000000088900780c */ /* 0x000fe20003f66270 */
[----:B------:R-:W-:Y:S01]  /*5870*/  FADD.FTZ R155, R160, R155 ;  /* 0x0000009ba09b7221 */ /* 0x000fe20000010000 */
[----:B------:R-:W3:Y:S01]  /*5880*/  SHFL.UP PT, R210, R70, 0x8, RZ ;  /* 0x0500000046d27989 */ /* 0x000ee200000e00ff */
[----:B------:R-:W-:-:S02]  /*5890*/  FADD.FTZ R212, -R159, R212 ;  /* 0x000000d49fd47221 */ /* 0x000fc40000010100 */
[CC--:B------:R-:W-:Y:S01]  /*58a0*/  FMUL.FTZ R211, R181.reuse, -R155.reuse ;  /* 0x8000009bb5d37220 */ /* 0x0c0fe20000410000 */
[----:B------:R-:W4:Y:S01]  /*58b0*/  SHFL.UP PT, R156, R153, 0x8, RZ ;  /* 0x05000000999c7989 */ /* 0x000f2200000e00ff */
[-C--:B------:R-:W-:Y:S02]  /*58c0*/  FMUL.FTZ R157, R181, -R212.reuse ;  /* 0x800000d4b59d7220 */ /* 0x080fe40000410000 */
[C---:B------:R-:W-:Y:S02]  /*58d0*/  FFMA.FTZ R214, R182.reuse, R212, R211 ;  /* 0x000000d4b6d67223 */ /* 0x040fe400000100d3 */
[----:B------:R-:W-:Y:S01]  /*58e0*/  FFMA.FTZ R215, R182, R155, -R157 ;  /* 0x0000009bb6d77223 */ /* 0x000fe2000001089d */
[C---:B0-----:R-:W-:Y:S01]  /*58f0*/  FMUL.FTZ R212, R153.reuse, R158 ;  /* 0x0000009e99d47220 */ /* 0x041fe20000410000 */
[C---:B--2---:R-:W-:Y:S01]  /*5900*/  FMUL.FTZ R157, R153.reuse, R154 ;  /* 0x0000009a999d7220 */ /* 0x044fe20000410000 */
[-C--:B---3--:R-:W-:Y:S02]  /*5910*/  FMUL.FTZ R211, R153, R210.reuse ;  /* 0x000000d299d37220 */ /* 0x088fe40000410000 */
[----:B------:R-:W-:Y:S01]  /*5920*/  FFMA.FTZ R213, R71, R210, R212 ;  /* 0x000000d247d57223 */ /* 0x000fe200000100d4 */
[-C--:B----4-:R-:W-:Y:S01]  /*5930*/  FMUL.FTZ R155, R153, R156.reuse ;  /* 0x0000009c999b7220 */ /* 0x090fe20000410000 */
[C---:B------:R-:W-:Y:S01]  /*5940*/  FFMA.FTZ R210, R71.reuse, R156, R157 ;  /* 0x0000009c47d27223 */ /* 0x040fe2000001009d */
[----:B------:R-:W-:Y:S01]  /*5950*/  FFMA.FTZ R156, R71, R158, -R211 ;  /* 0x0000009e479c7223 */ /* 0x000fe200000108d3 */
[----:B------:R-:W-:Y:S01]  /*5960*/  FMUL.FTZ R158, R53, R64 ;  /* 0x00000040359e7220 */ /* 0x000fe20000410000 */
[----:B------:R-:W-:Y:S01]  /*5970*/  @P3 FFMA.FTZ R71, R71, R154, -R155 ;  /* 0x0000009a47473223 */ /* 0x000fe2000001089b */
[----:B------:R-:W-:Y:S01]  /*5980*/  @P3 FADD.FTZ R70, R70, R213 ;  /* 0x000000d546463221 */ /* 0x000fe20000010000 */
[----:B------:R-:W-:Y:S01]  /*5990*/  FSEL R153, R153, R210, !P3 ;  /* 0x000000d299997208 */ /* 0x000fe20005800000 */
[-C--:B------:R-:W-:Y:S01]  /*59a0*/  FMUL.FTZ R157, R53, R65.reuse ;  /* 0x00000041359d7220 */ /* 0x080fe20000410000 */
[----:B------:R-:W-:Y:S01]  /*59b0*/  @P3 FADD.FTZ R209, R209, R156 ;  /* 0x0000009cd1d13221 */ /* 0x000fe20000010000 */
[----:B------:R-:W0:Y:S01]  /*59c0*/  SHFL.UP PT, R154, R71, 0x10, RZ ;  /* 0x06000000479a7989 */ /* 0x000e2200000e00ff */
[----:B------:R-:W-:Y:S01]  /*59d0*/  FADD.FTZ R215, R158, R215 ;  /* 0x000000d79ed77221 */ /* 0x000fe20000010000 */
[----:B------:R-:W-:Y:S01]  /*59e0*/  FADD.FTZ R155, -R157, R214 ;  /* 0x000000d69d9b7221 */ /* 0x000fe20000010100 */
[----:B------:R-:W-:Y:S01]  /*59f0*/  FMUL.FTZ R156, R54, R65 ;  /* 0x00000041369c7220 */ /* 0x000fe20000410000 */
[----:B------:R-:W2:Y:S01]  /*5a00*/  SHFL.UP PT, R216, R153, 0x10, RZ ;  /* 0x0600000099d87989 */ /* 0x000ea200000e00ff */
[C---:B------:R-:W-:Y:S01]  /*5a10*/  FMUL.FTZ R211, R183.reuse, -R215 ;  /* 0x800000d7b7d37220 */ /* 0x040fe20000410000 */
[-C--:B------:R-:W-:Y:S01]  /*5a20*/  FMUL.FTZ R210, R183, -R155.reuse ;  /* 0x8000009bb7d27220 */ /* 0x080fe20000410000 */
[----:B------:R-:W-:Y:S01]  /*5a30*/  ISETP.GE.AND P3, PT, R137, 0x10, PT ;  /* 0x000000108900780c */ /* 0x000fe20003f66270 */
[----:B------:R-:W3:Y:S01]  /*5a40*/  SHFL.UP PT, R212, R70, 0x10, RZ ;  /* 0x0600000046d47989 */ /* 0x000ee200000e00ff */
[C---:B------:R-:W-:Y:S01]  /*5a50*/  FFMA.FTZ R211, R184.reuse, R155, R211 ;  /* 0x0000009bb8d37223 */ /* 0x040fe200000100d3 */
[----:B------:R-:W-:Y:S01]  /*5a60*/  FFMA.FTZ R210, R184, R215, -R210 ;  /* 0x000000d7b8d27223 */ /* 0x000fe200000108d2 */
[----:B------:R-:W-:Y:S01]  /*5a70*/  FMUL.FTZ R155, R54, R64 ;  /* 0x00000040369b7220 */ /* 0x000fe20000410000 */
[----:B------:R-:W4:Y:S01]  /*5a80*/  SHFL.UP PT, R214, R209, 0x10, RZ ;  /* 0x06000000d1d67989 */ /* 0x000f2200000e00ff */
[----:B------:R-:W-:-:S02]  /*5a90*/  FADD.FTZ R213, -R156, R211 ;  /* 0x000000d39cd57221 */ /* 0x000fc40000010100 */
[----:B------:R-:W-:Y:S02]  /*5aa0*/  FADD.FTZ R210, R155, R210 ;  /* 0x000000d29bd27221 */ /* 0x000fe40000010000 */
[----:B------:R-:W-:-:S04]  /*5ab0*/  FMUL.FTZ R211, R185, -R213 ;  /* 0x800000d5b9d37220 */ /* 0x000fc80000410000 */
[-C--:B------:R-:W-:Y:S01]  /*5ac0*/  FFMA.FTZ R211, R186, R210.reuse, -R211 ;  /* 0x000000d2bad37223 */ /* 0x080fe200000108d3 */
[----:B------:R-:W-:Y:S01]  /*5ad0*/  FMUL.FTZ R210, R185, -R210 ;  /* 0x800000d2b9d27220 */ /* 0x000fe20000410000 */
[----:B0-----:R-:W-:-:S03]  /*5ae0*/  FMUL.FTZ R218, R153, R154 ;  /* 0x0000009a99da7220 */ /* 0x001fc60000410000 */
[----:B------:R-:W-:Y:S01]  /*5af0*/  FFMA.FTZ R210, R186, R213, R210 ;  /* 0x000000d5bad27223 */ /* 0x000fe200000100d2 */
[-C--:B--2---:R-:W-:Y:S01]  /*5b00*/  FFMA.FTZ R218, R71, R216.reuse, R218 ;  /* 0x000000d847da7223 */ /* 0x084fe200000100da */
[C---:B------:R-:W-:Y:S01]  /*5b10*/  FMUL.FTZ R213, R153.reuse, R216 ;  /* 0x000000d899d57220 */ /* 0x040fe20000410000 */
[C---:B---3--:R-:W-:Y:S01]  /*5b20*/  FMUL.FTZ R216, R153.reuse, R212 ;  /* 0x000000d499d87220 */ /* 0x048fe20000410000 */
[----:B----4-:R-:W-:-:S03]  /*5b30*/  FMUL.FTZ R215, R153, R214 ;  /* 0x000000d699d77220 */ /* 0x010fc60000410000 */
[C---:B------:R-:W-:Y:S01]  /*5b40*/  FFMA.FTZ R216, R71.reuse, R214, -R216 ;  /* 0x000000d647d87223 */ /* 0x040fe200000108d8 */
[-C--:B------:R-:W-:Y:S01]  /*5b50*/  FMUL.FTZ R214, R56, R65.reuse ;  /* 0x0000004138d67220 */ /* 0x080fe20000410000 */
[C---:B------:R-:W-:Y:S01]  /*5b60*/  FFMA.FTZ R215, R71.reuse, R212, R215 ;  /* 0x000000d447d77223 */ /* 0x040fe200000100d7 */
[----:B------:R-:W-:Y:S01]  /*5b70*/  @P3 FFMA.FTZ R71, R71, R154, -R213 ;  /* 0x0000009a47473223 */ /* 0x000fe200000108d5 */
[----:B------:R-:W-:Y:S01]  /*5b80*/  FSEL R212, R153, R218, !P3 ;  /* 0x000000da99d47208 */ /* 0x000fe20005800000 */
[CC--:B------:R-:W-:Y:S01]  /*5b90*/  FMUL.FTZ R154, R55.reuse, R64.reuse ;  /* 0x00000040379a7220 */ /* 0x0c0fe20000410000 */
[----:B------:R-:W-:Y:S01]  /*5ba0*/  FMUL.FTZ R153, R55, R65 ;  /* 0x0000004137997220 */ /* 0x000fe20000410000 */
[----:B------:R-:W-:Y:S01]  /*5bb0*/  @P3 FADD.FTZ R209, R209, R216 ;  /* 0x000000d8d1d13221 */ /* 0x000fe20000010000 */
[----:B------:R-:W-:Y:S01]  /*5bc0*/  @P3 FADD.FTZ R70, R70, R215 ;  /* 0x000000d746463221 */ /* 0x000fe20000010000 */
[----:B------:R-:W-:Y:S01]  /*5bd0*/  FADD.FTZ R211, R154, R211 ;  /* 0x000000d39ad37221 */ /* 0x000fe20000010000 */
[----:B------:R-:W0:Y:S01]  /*5be0*/  SHFL.UP PT, R212, R212, 0x1, RZ ;  /* 0x04200000d4d47989 */ /* 0x000e2200000e00ff */
[----:B------:R-:W-:Y:S01]  /*5bf0*/  FADD.FTZ R210, -R153, R210 ;  /* 0x000000d299d27221 */ /* 0x000fe20000010100 */
[----:B------:R-:W-:Y:S01]  /*5c00*/  FMUL.FTZ R215, R59, R64 ;  /* 0x000000403bd77220 */ /* 0x000fe20000410000 */
[C---:B------:R-:W-:Y:S01]  /*5c10*/  FMUL.FTZ R213, R187.reuse, -R211 ;  /* 0x800000d3bbd57220 */ /* 0x040fe20000410000 */
[----:B------:R-:W2:Y:S01]  /*5c20*/  SHFL.UP PT, R71, R71, 0x1, RZ ;  /* 0x0420000047477989 */ /* 0x000ea200000e00ff */
[----:B------:R-:W-:-:S02]  /*5c30*/  FMUL.FTZ R216, R187, -R210 ;  /* 0x800000d2bbd87220 */ /* 0x000fc40000410000 */
[C---:B------:R-:W-:Y:S01]  /*5c40*/  FFMA.FTZ R217, R188.reuse, R210, R213 ;  /* 0x000000d2bcd97223 */ /* 0x040fe200000100d5 */
[----:B------:R-:W3:Y:S01]  /*5c50*/  SHFL.UP PT, R209, R209, 0x1, RZ ;  /* 0x04200000d1d17989 */ /* 0x000ee200000e00ff */
[----:B------:R-:W-:Y:S01]  /*5c60*/  FFMA.FTZ R216, R188, R211, -R216 ;  /* 0x000000d3bcd87223 */ /* 0x000fe200000108d8 */
[----:B------:R-:W-:Y:S01]  /*5c70*/  FMUL.FTZ R213, R56, R64 ;  /* 0x0000004038d57220 */ /* 0x000fe20000410000 */
[----:B------:R-:W-:Y:S01]  /*5c80*/  FADD.FTZ R217, -R214, R217 ;  /* 0x000000d9d6d97221 */ /* 0x000fe20000010100 */
[----:B------:R-:W4:Y:S02]  /*5c90*/  SHFL.UP PT, R70, R70, 0x1, RZ ;  /* 0x0420000046467989 */ /* 0x000f2400000e00ff */
[----:B------:R-:W-:Y:S01]  /*5ca0*/  FADD.FTZ R216, R213, R216 ;  /* 0x000000d8d5d87221 */ /* 0x000fe20000010000 */
[----:B------:R-:W-:-:S04]  /*5cb0*/  FMUL.FTZ R211, R189, -R217 ;  /* 0x800000d9bdd37220 */ /* 0x000fc80000410000 */
[-C--:B------:R-:W-:Y:S01]  /*5cc0*/  FFMA.FTZ R218, R190, R216.reuse, -R211 ;  /* 0x000000d8beda7223 */ /* 0x080fe200000108d3 */
[----:B------:R-:W-:Y:S01]  /*5cd0*/  FMUL.FTZ R216, R189, -R216 ;  /* 0x800000d8bdd87220 */ /* 0x000fe20000410000 */
[----:B------:R-:W-:-:S03]  /*5ce0*/  FMUL.FTZ R211, R57, R64 ;  /* 0x0000004039d37220 */ /* 0x000fc60000410000 */
[----:B------:R-:W-:Y:S01]  /*5cf0*/  FFMA.FTZ R217, R190, R217, R216 ;  /* 0x000000d9bed97223 */ /* 0x000fe200000100d8 */
[C---:B0-----:R-:W-:Y:S01]  /*5d00*/  FMUL.FTZ R210, R212.reuse, R69 ;  /* 0x00000045d4d27220 */ /* 0x041fe20000410000 */
[-C--:B------:R-:W-:Y:S01]  /*5d10*/  FMUL.FTZ R216, R212, R68.reuse ;  /* 0x00000044d4d87220 */ /* 0x080fe20000410000 */
[----:B------:R-:W-:Y:S01]  /*5d20*/  FMUL.FTZ R212, R57, R65 ;  /* 0x0000004139d47220 */ /* 0x000fe20000410000 */
[----:B------:R-:W-:Y:S01]  /*5d30*/  FADD.FTZ R218, R211, R218 ;  /* 0x000000dad3da7221 */ /* 0x000fe20000010000 */
[C---:B--2---:R-:W-:Y:S01]  /*5d40*/  FFMA.FTZ R210, R71.reuse, R68, -R210 ;  /* 0x0000004447d27223 */ /* 0x044fe200000108d2 */
[----:B------:R-:W-:Y:S01]  /*5d50*/  FFMA.FTZ R71, R71, R69, R216 ;  /* 0x0000004547477223 */ /* 0x000fe200000100d8 */
[----:B------:R-:W-:Y:S01]  /*5d60*/  FADD.FTZ R217, -R212, R217 ;  /* 0x000000d9d4d97221 */ /* 0x000fe20000010100 */
[----:B------:R-:W-:Y:S01]  /*5d70*/  FMUL.FTZ R216, R59, R65 ;  /* 0x000000413bd87220 */ /* 0x000fe20000410000 */
[----:B---3--:R-:W-:Y:S01]  /*5d80*/  @P2 FADD.FTZ R68, R209, R210 ;  /* 0x000000d2d1442221 */ /* 0x008fe20000010000 */
[CC--:B------:R-:W-:Y:S01]  /*5d90*/  FMUL.FTZ R210, R191.reuse, -R218.reuse ;  /* 0x800000dabfd27220 */ /* 0x0c0fe20000410000 */
[-C--:B------:R-:W-:Y:S01]  /*5da0*/  FMUL.FTZ R209, R191, -R217.reuse ;  /* 0x800000d9bfd17220 */ /* 0x080fe20000410000 */
[----:B----4-:R-:W-:Y:S01]  /*5db0*/  @P2 FADD.FTZ R69, R70, R71 ;  /* 0x0000004746452221 */ /* 0x010fe20000010000 */
[----:B------:R-:W-:Y:S01]  /*5dc0*/  ISETP.NE.AND P2, PT, R251, 0x1f, PT ;  /* 0x0000001ffb00780c */ /* 0x000fe20003f45270 */
[C---:B------:R-:W-:Y:S01]  /*5dd0*/  FFMA.FTZ R217, R192.reuse, R217, R210 ;  /* 0x000000d9c0d97223 */ /* 0x040fe200000100d2 */
[----:B------:R-:W-:Y:S01]  /*5de0*/  FFMA.FTZ R218, R192, R218, -R209 ;  /* 0x000000dac0da7223 */ /* 0x000fe200000108d1 */
[C---:B------:R-:W-:Y:S01]  /*5df0*/  FMUL.FTZ R209, R58.reuse, R64 ;  /* 0x000000403ad17220 */ /* 0x040fe20000410000 */
[----:B------:R-:W-:-:S03]  /*5e00*/  FMUL.FTZ R210, R58, R65 ;  /* 0x000000413ad27220 */ /* 0x000fc60000410000 */
[----:B------:R-:W-:Y:S01]  /*5e10*/  FADD.FTZ R218, R209, R218 ;  /* 0x000000dad1da7221 */ /* 0x000fe20000010000 */
[----:B------:R-:W-:-:S03]  /*5e20*/  FADD.FTZ R217, -R210, R217 ;  /* 0x000000d9d2d97221 */ /* 0x000fc60000010100 */
        /* <DEDUP_REMOVED lines=15> */
[----:B------:R-:W-:-:S02]  /*5f20*/  FFMA.FTZ R217, R196, R217, R66 ;  /* 0x000000d9c4d97223 */ /* 0x000fc40000010042 */
[----:B------:R-:W-:Y:S01]  /*5f30*/  FMUL.FTZ R68, R207, R2 ;  /* 0x00000002cf447220 */ /* 0x000fe20000410000 */
[----:B------:R-:W-:Y:S01]  /*5f40*/  FADD.FTZ R218, R227, R218 ;  /* 0x000000dae3da7221 */ /* 0x000fe20000010000 */
[----:B------:R-:W-:Y:S02]  /*5f50*/  FADD.FTZ R217, -R228, R217 ;  /* 0x000000d9e4d97221 */ /* 0x000fe40000010100 */
[----:B------:R-:W-:Y:S01]  /*5f60*/  FFMA.FTZ R68, R208, R247, -R68 ;  /* 0x000000f7d0447223 */ /* 0x000fe20000010844 */
[C---:B------:R-:W-:Y:S01]  /*5f70*/  FMUL.FTZ R66, R197.reuse, -R218 ;  /* 0x800000dac5427220 */ /* 0x040fe20000410000 */
[-C--:B------:R-:W-:Y:S02]  /*5f80*/  FMUL.FTZ R67, R197, -R217.reuse ;  /* 0x800000d9c5437220 */ /* 0x080fe40000410000 */
[----:B------:R-:W-:Y:S01]  /*5f90*/  FFMA.FTZ R246, R31, R246, R68 ;  /* 0x000000f61ff67223 */ /* 0x000fe20000010044 */
        /* <DEDUP_REMOVED lines=20> */
[C---:B------:R-:W-:Y:S01]  /*60e0*/  FMUL.FTZ R217, R73.reuse, R64 ;  /* 0x0000004049d97220 */ /* 0x040fe20000410000 */
[----:B------:R-:W-:Y:S01]  /*60f0*/  FMUL.FTZ R218, R73, R65 ;  /* 0x0000004149da7220 */ /* 0x000fe20000410000 */
[----:B------:R-:W-:Y:S01]  /*6100*/  FADD.FTZ R66, R219, R66 ;  /* 0x00000042db427221 */ /* 0x000fe20000010000 */
[----:B------:R-:W-:-:S03]  /*6110*/  FADD.FTZ R67, -R220, R67 ;  /* 0x00000043dc437221 */ /* 0x000fc60000010100 */
[C---:B------:R-:W-:Y:S01]  /*6120*/  FMUL.FTZ R70, R205.reuse, -R66 ;  /* 0x80000042cd467220 */ /* 0x040fe20000410000 */
[----:B------:R-:W-:-:S03]  /*6130*/  FMUL.FTZ R71, R205, -R67 ;  /* 0x80000043cd477220 */ /* 0x000fc60000410000 */
[C---:B------:R-:W-:Y:S01]  /*6140*/  FFMA.FTZ R67, R206.reuse, R67, R70 ;  /* 0x00000043ce437223 */ /* 0x040fe20000010046 */
[----:B------:R-:W-:Y:S01]  /*6150*/  FFMA.FTZ R66, R206, R66, -R71 ;  /* 0x00000042ce427223 */ /* 0x000fe20000010847 */
[----:B-1----:R-:W-:Y:S02]  /*6160*/  FMUL.FTZ R71, R179, -R130 ;  /* 0x80000082b3477220 */ /* 0x002fe40000410000 */
[----:B------:R-:W-:Y:S01]  /*6170*/  FADD.FTZ R67, -R218, R67 ;  /* 0x00000043da437221 */ /* 0x000fe20000010100 */
[----:B------:R-:W-:Y:S01]  /*6180*/  FADD.FTZ R250, R217, R66 ;  /* 0x00000042d9fa7221 */ /* 0x000fe20000010000 */
[----:B------:R-:W-:Y:S02]  /*6190*/  FFMA.FTZ R71, R180, -R131, R71 ;  /* 0x80000083b4477223 */ /* 0x000fe40000010047 */
[C---:B------:R-:W-:Y:S01]  /*61a0*/  FMUL.FTZ R69, R207.reuse, -R67 ;  /* 0x80000043cf457220 */ /* 0x040fe20000410000 */
[----:B------:R-:W-:-:S03]  /*61b0*/  FMUL.FTZ R66, R207, -R250 ;  /* 0x800000facf427220 */ /* 0x000fc60000410000 */
[C---:B------:R-:W-:Y:S01]  /*61c0*/  FFMA.FTZ R250, R208.reuse, R250, -R69 ;  /* 0x000000fad0fa7223 */ /* 0x040fe20000010845 */
[----:B------:R-:W-:Y:S01]  /*61d0*/  FFMA.FTZ R249, R208, R67, R66 ;  /* 0x00000043d0f97223 */ /* 0x000fe20000010042 */
[----:B------:R-:W-:Y:S02]  /*61e0*/  FMUL.FTZ R67, R207, R247 ;  /* 0x000000f7cf437220 */ /* 0x000fe40000410000 */
[----:B------:R-:W-:Y:S01]  /*61f0*/  FADD.FTZ R250, R240, R250 ;  /* 0x000000faf0fa7221 */ /* 0x000fe20000010000 */
[----:B------:R-:W-:Y:S01]  /*6200*/  FADD.FTZ R249, -R241, R249 ;  /* 0x000000f9f1f97221 */ /* 0x000fe20000010100 */
[----:B------:R-:W-:Y:S01]  /*6210*/  FFMA.FTZ R66, R208, R2, R67 ;  /* 0x00000002d0427223 */ /* 0x000fe20000010043 */
[----:B------:R-:W-:Y:S02]  /*6220*/  FMUL.FTZ R67, R179, R131 ;  /* 0x00000083b3437220 */ /* 0x000fe40000410000 */
[----:B------:R0:W1:Y:S01]  /*6230*/  SHFL.DOWN PT, R64, R250, 0x1, 0x1f ;  /* 0x08201f00fa407f89 */ /* 0x00006200000e0000 */
[----:B------:R-:W-:Y:S01]  /*6240*/  FFMA.FTZ R245, R31, R245, R66 ;  /* 0x000000f51ff57223 */ /* 0x000fe20000010042 */
[----:B------:R-:W-:Y:S01]  /*6250*/  FFMA.FTZ R248, R180, R130, -R67 ;  /* 0x00000082b4f87223 */ /* 0x000fe20000010843 */
[----:B------:R-:W-:-:S03]  /*6260*/  FMUL.FTZ R67, R181, -R71 ;  /* 0x80000047b5437220 */ /* 0x000fc60000410000 */
[-C--:B------:R-:W-:Y:S01]  /*6270*/  FMUL.FTZ R66, R181, -R248.reuse ;  /* 0x800000f8b5427220 */ /* 0x080fe20000410000 */
[C---:B------:R-:W-:Y:S01]  /*6280*/  FFMA.FTZ R248, R182.reuse, R248, -R67 ;  /* 0x000000f8b6f87223 */ /* 0x040fe20000010843 */
[C---:B------:R-:W-:Y:S02]  /*6290*/  FMUL.FTZ R67, R205.reuse, R245 ;  /* 0x000000f5cd437220 */ /* 0x040fe40000410000 */
[----:B------:R-:W-:Y:S01]  /*62a0*/  FFMA.FTZ R71, R182, R71, R66 ;  /* 0x00000047b6477223 */ /* 0x000fe20000010042 */
[-C--:B------:R-:W-:Y:S01]  /*62b0*/  FMUL.FTZ R66, R205, R246.reuse ;  /* 0x000000f6cd427220 */ /* 0x080fe20000410000 */
[----:B------:R-:W-:-:S03]  /*62c0*/  FFMA.FTZ R67, R206, R246, -R67 ;  /* 0x000000f6ce437223 */ /* 0x000fc60000010843 */
[----:B------:R-:W-:Y:S01]  /*62d0*/  FFMA.FTZ R66, R206, R245, R66 ;  /* 0x000000f5ce427223 */ /* 0x000fe20000010042 */
[C---:B------:R-:W-:Y:S01]  /*62e0*/  FFMA.FTZ R244, R26.reuse, R244, R67 ;  /* 0x000000f41af47223 */ /* 0x040fe20000010043 */
[C---:B------:R-:W-:Y:S02]  /*62f0*/  FMUL.FTZ R67, R183.reuse, -R71 ;  /* 0x80000047b7437220 */ /* 0x040fe40000410000 */
[----:B------:R-:W-:Y:S01]  /*6300*/  FFMA.FTZ R243, R26, R243, R66 ;  /* 0x000000f31af37223 */ /* 0x000fe20000010042 */
[-C--:B------:R-:W-:Y:S01]  /*6310*/  FMUL.FTZ R66, R183, -R248.reuse ;  /* 0x800000f8b7427220 */ /* 0x080fe20000410000 */
[C---:B------:R-:W-:Y:S02]  /*6320*/  FFMA.FTZ R248, R184.reuse, R248, -R67 ;  /* 0x000000f8b8f87223 */ /* 0x040fe40000010843 */
[C---:B------:R-:W-:Y:S01]  /*6330*/  FMUL.FTZ R67, R203.reuse, R243 ;  /* 0x000000f3cb437220 */ /* 0x040fe20000410000 */
[----:B------:R-:W-:Y:S01]  /*6340*/  FFMA.FTZ R71, R184, R71, R66 ;  /* 0x00000047b8477223 */ /* 0x000fe20000010042 */
[----:B------:R-:W-:-:S02]  /*6350*/  FMUL.FTZ R66, R203, R244 ;  /* 0x000000f4cb427220 */ /* 0x000fc40000410000 */
[C---:B------:R-:W-:Y:S02]  /*6360*/  FFMA.FTZ R67, R204.reuse, R244, -R67 ;  /* 0x000000f4cc437223 */ /* 0x040fe40000010843 */
[----:B------:R-:W-:Y:S02]  /*6370*/  FFMA.FTZ R66, R204, R243, R66 ;  /* 0x000000f3cc427223 */ /* 0x000fe40000010042 */
[C---:B------:R-:W-:Y:S01]  /*6380*/  FFMA.FTZ R242, R24.reuse, R242, R67 ;  /* 0x000000f218f27223 */ /* 0x040fe20000010043 */
[C---:B------:R-:W-:Y:S01]  /*6390*/  FMUL.FTZ R67, R185.reuse, -R71 ;  /* 0x80000047b9437220 */ /* 0x040fe20000410000 */
[----:B------:R-:W-:Y:S01]  /*63a0*/  FFMA.FTZ R141, R24, R141, R66 ;  /* 0x0000008d188d7223 */ /* 0x000fe20000010042 */
[-C--:B------:R-:W-:Y:S02]  /*63b0*/  FMUL.FTZ R66, R185, -R248.reuse ;  /* 0x800000f8b9427220 */ /* 0x080fe40000410000 */
[C---:B------:R-:W-:Y:S01]  /*63c0*/  FFMA.FTZ R248, R186.reuse, R248, -R67 ;  /* 0x000000f8baf87223 */ /* 0x040fe20000010843 */
        /* <DEDUP_REMOVED lines=15> */
[----:B------:R-:W-:Y:S01]  /*64c0*/  FFMA.FTZ R144, R19, R144, R67 ;  /* 0x0000009013907223 */ /* 0x000fe20000010043 */
[----:B------:R-:W-:Y:S01]  /*64d0*/  FMUL.FTZ R67, R189, -R71 ;  /* 0x80000047bd437220 */ /* 0x000fe20000410000 */
        /* <DEDUP_REMOVED lines=21> */
[CC--:B------:R-:W-:Y:S02]  /*6630*/  FMUL.FTZ R66, R193.reuse, -R248.reuse ;  /* 0x800000f8c1427220 */ /* 0x0c0fe40000410000 */
        /* <DEDUP_REMOVED lines=74> */
[C---:B------:R-:W-:Y:S01]  /*6ae0*/  FFMA.FTZ R67, R180.reuse, R238, -R67 ;  /* 0x000000eeb4437223 */ /* 0x040fe20000010843 */
[----:B------:R0:W2:Y:S01]  /*6af0*/  SHFL.DOWN PT, R65, R248, 0x1, 0x1f ;  /* 0x08201f00f8417f89 */ /* 0x0000a200000e0000 */
[----:B------:R-:W-:Y:S02]  /*6b00*/  FFMA.FTZ R66, R180, R239, R66 ;  /* 0x000000efb4427223 */ /* 0x000fe40000010042 */
[C---:B------:R-:W-:Y:S02]  /*6b10*/  FFMA.FTZ R139, R3.reuse, R139, R67 ;  /* 0x0000008b038b7223 */ /* 0x040fe40000010043 */
[----:B------:R-:W-:Y:S01]  /*6b20*/  FFMA.FTZ R140, R3, R140, R66 ;  /* 0x0000008c038c7223 */ /* 0x000fe20000010042 */
[----:B------:R-:W-:Y:S01]  /*6b30*/  MOV R66, UR17 ;  /* 0x0000001100427c02 */ /* 0x000fe20008000f00 */
[----:B------:R0:W3:Y:S03]  /*6b40*/  SHFL.DOWN PT, R67, R249, 0x1, 0x1f ;  /* 0x08201f00f9437f89 */ /* 0x0000e600000e0000 */
[----:B------:R-:W-:-:S02]  /*6b50*/  ISETP.GE.OR P0, PT, R66, UR13, P0 ;  /* 0x0000000d42007c0c */ /* 0x000fc40008706670 */
[----:B------:R0:W4:Y:S01]  /*6b60*/  SHFL.DOWN PT, R66, R71, 0x1, 0x1f ;  /* 0x08201f0047427f89 */ /* 0x00012200000e0000 */
[----:B-1----:R-:W-:Y:S10]  /*6b70*/  @!P2 BRA `(.L_x_13151) ;  /* 0x00000000002ca947 */ /* 0x002ff40003800000 */
[----:B---3--:R-:W-:-:S04]  /*6b80*/  FMUL.FTZ R68, R71, R67 ;  /* 0x0000004347447220 */ /* 0x008fc80000410000 */
[-C--:B------:R-:W-:Y:S01]  /*6b90*/  FFMA.FTZ R68, R248, R64.reuse, -R68 ;  /* 0x00000040f8447223 */ /* 0x080fe20000010844 */
[----:B------:R-:W-:-:S03]  /*6ba0*/  FMUL.FTZ R64, R71, R64 ;  /* 0x0000004047407220 */ /* 0x000fc60000410000 */
[----:B0-----:R-:W-:Y:S01]  /*6bb0*/  FADD.FTZ R250, R250, R68 ;  /* 0x00000044fafa7221 */ /* 0x001fe20000010000 */
[C---:B------:R-:W-:Y:S01]  /*6bc0*/  FFMA.FTZ R64, R248.reuse, R67, R64 ;  /* 0x00000043f8407223 */ /* 0x040fe20000010040 */
[----:B----4-:R-:W-:Y:S01]  /*6bd0*/  FMUL.FTZ R67, R71, R66 ;  /* 0x0000004247437220 */ /* 0x010fe20000410000 */
[----:B--2---:R-:W-:Y:S02]  /*6be0*/  FMUL.FTZ R71, R65, R71 ;  /* 0x0000004741477220 */ /* 0x004fe40000410000 */
[----:B------:R-:W-:Y:S01]  /*6bf0*/  FADD.FTZ R249, R249, R64 ;  /* 0x00000040f9f97221 */ /* 0x000fe20000010000 */
[----:B------:R-:W-:Y:S01]  /*6c00*/  FFMA.FTZ R67, R65, R248, -R67 ;  /* 0x000000f841437223 */ /* 0x000fe20000010843 */
[----:B------:R-:W-:-:S04]  /*6c10*/  FFMA.FTZ R71, R248, R66, R71 ;  /* 0x00000042f8477223 */ /* 0x000fc80000010047 */
[----:B------:R-:W-:-:S07]  /*6c20*/  MOV R248, R67 ;  /* 0x0000004300f87202 */ /* 0x000fce0000000f00 */
.L_x_13151:
[----:B------:R-:W-:Y:S05]  /*6c30*/  BSYNC B0 ;  /* 0x0000000000007941 */ /* 0x000fea0003800000 */
.L_x_13150:
[----:B--2---:R-:W-:Y:S01]  /*6c40*/  HFMA2.MMA R65, -RZ, RZ, 0, 0 ;  /* 0x00000000ff417435 */ /* 0x004fe200000001ff */
[----:B------:R-:W-:Y:S02]  /*6c50*/  MOV R64, 0x3f800000 ;  /* 0x3f80000000407802 */ /* 0x000fe40000000f00 */
[----:B---34-:R-:W-:Y:S02]  /*6c60*/  CS2R R66, SRZ ;  /* 0x0000000000427805 */ /* 0x018fe4000001ff00 */
[----:B------:R-:W-:Y:S01]  /*6c70*/  ISETP.GT.U32.AND P2, PT, R251, 0x1d, PT ;  /* 0x0000001dfb00780c */ /* 0x000fe20003f44070 */
[----:B------:R1:W2:Y:S01]  /*6c80*/  SHFL.DOWN PT, R69, R248, 0x2, 0x1f ;  /* 0x08401f00f8457f89 */ /* 0x0002a200000e0000 */
[----:B------:R-:W-:Y:S03]  /*6c90*/  BSSY B0, `(.L_x_13152) ;  /* 0x0000011000007945 */ /* 0x000fe60003800000 */
[----:B------:R1:W3:Y:S04]  /*6ca0*/  SHFL.DOWN PT, R70, R71, 0x2, 0x1f ;  /* 0x08401f0047467f89 */ /* 0x0002e800000e0000 */
[----:B------:R-:W4:Y:S04]  /*6cb0*/  @!P0 LDS.128 R64, [UR44+0x2e10] ;  /* 0x002e102cff408984 */ /* 0x000f280008000c00 */
[----:B------:R1:W0:Y:S04]  /*6cc0*/  SHFL.DOWN PT, R68, R250, 0x2, 0x1f ;  /* 0x08401f00fa447f89 */ /* 0x00022800000e0000 */
[----:B------:R1:W0:Y:S01]  /*6cd0*/  SHFL.DOWN PT, R251, R249, 0x2, 0x1f ;  /* 0x08401f00f9fb7f89 */ /* 0x00022200000e0000 */
[----:B------:R-:W-:Y:S05]  /*6ce0*/  @P2 BRA `(.L_x_13153) ;  /* 0x00000000002c2947 */ /* 0x000fea0003800000 */
[----:B0-----:R-:W-:-:S04]  /*6cf0*/  FMUL.FTZ R252, R71, R251 ;  /* 0x000000fb47fc7220 */ /* 0x001fc80000410000 */
[-C--:B------:R-:W-:Y:S01]  /*6d00*/  FFMA.FTZ R252, R248, R68.reuse, -R252 ;  /* 0x00000044f8fc7223 */ /* 0x080fe200000108fc */
[----:B------:R-:W-:-:S03]  /*6d10*/  FMUL.FTZ R68, R71, R68 ;  /* 0x0000004447447220 */ /* 0x000fc60000410000 */
[----:B-1----:R-:W-:Y:S01]  /*6d20*/  FADD.FTZ R250, R250, R252 ;  /* 0x000000fcfafa7221 */ /* 0x002fe20000010000 */
[C---:B------:R-:W-:Y:S01]  /*6d30*/  FFMA.FTZ R68, R248.reuse, R251, R68 ;  /* 0x000000fbf8447223 */ /* 0x040fe20000010044 */
[CC--:B---3--:R-:W-:Y:S01]  /*6d40*/  FMUL.FTZ R251, R71.reuse, R70.reuse ;  /* 0x0000004647fb7220 */ /* 0x0c8fe20000410000 */
[-C--:B--2---:R-:W-:Y:S02]  /*6d50*/  FMUL.FTZ R71, R71, R69.reuse ;  /* 0x0000004547477220 */ /* 0x084fe40000410000 */
[----:B------:R-:W-:Y:S01]  /*6d60*/  FADD.FTZ R249, R249, R68 ;  /* 0x00000044f9f97221 */ /* 0x000fe20000010000 */
[C---:B------:R-:W-:Y:S01]  /*6d70*/  FFMA.FTZ R251, R248.reuse, R69, -R251 ;  /* 0x00000045f8fb7223 */ /* 0x040fe200000108fb */
[----:B------:R-:W-:-:S04]  /*6d80*/  FFMA.FTZ R71, R248, R70, R71 ;  /* 0x00000046f8477223 */ /* 0x000fc80000010047 */
[----:B------:R-:W-:-:S07]  /*6d90*/  MOV R248, R251 ;  /* 0x000000fb00f87202 */ /* 0x000fce0000000f00 */
.L_x_13153:
[----:B------:R-:W-:Y:S05]  /*6da0*/  BSYNC B0 ;  /* 0x0000000000007941 */ /* 0x000fea0003800000 */
.L_x_13152:
[----:B0-----:R-:W-:Y:S01]  /*6db0*/  LOP3.LUT R68, R138, 0x1f, RZ, 0xc0, !PT ;  /* 0x0000001f8a447812 */ /* 0x001fe200078ec0ff */
[----:B--2---:R0:W2:Y:S01]  /*6dc0*/  SHFL.DOWN PT, R69, R248, 0x4, 0x1f ;  /* 0x08801f00f8457f89 */ /* 0x0040a200000e0000 */
[----:B------:R-:W-:Y:S02]  /*6dd0*/  BSSY B0, `(.L_x_13154) ;  /* 0x0000011000007945 */ /* 0x000fe40003800000 */
[----:B------:R-:W-:Y:S01]  /*6de0*/  ISETP.GT.U32.AND P0, PT, R68, 0x1b, PT ;  /* 0x0000001b4400780c */ /* 0x000fe20003f04070 */
[----:B---3--:R0:W3:Y:S04]  /*6df0*/  SHFL.DOWN PT, R70, R71, 0x4, 0x1f ;  /* 0x08801f0047467f89 */ /* 0x0080e800000e0000 */
[----:B------:R0:W0:Y:S04]  /*6e00*/  SHFL.DOWN PT, R68, R250, 0x4, 0x1f ;  /* 0x08801f00fa447f89 */ /* 0x00002800000e0000 */
[----:B------:R0:W0:Y:S04]  /*6e10*/  SHFL.DOWN PT, R251, R249, 0x4, 0x1f ;  /* 0x08801f00f9fb7f89 */ /* 0x00002800000e0000 */
        /* <DEDUP_REMOVED lines=12> */
.L_x_13155:
[----:B------:R-:W-:Y:S05]  /*6ee0*/  BSYNC B0 ;  /* 0x0000000000007941 */ /* 0x000fea0003800000 */
.L_x_13154:
        /* <DEDUP_REMOVED lines=19> */
.L_x_13157:
[----:B------:R-:W-:Y:S05]  /*7020*/  BSYNC B0 ;  /* 0x0000000000007941 */ /* 0x000fea0003800000 */
.L_x_13156:
        /* <DEDUP_REMOVED lines=19> */
.L_x_13159:
[----:B------:R-:W-:Y:S05]  /*7160*/  BSYNC B0 ;  /* 0x0000000000007941 */ /* 0x000fea0003800000 */
.L_x_13158:
[----:B---3--:R-:W4:Y:S01]  /*7170*/  SHFL.IDX PT, R70, R71, RZ, 0x1f ;  /* 0x00001fff47467589 */ /* 0x008f2200000e0000 */
[----:B------:R-:W-:Y:S01]  /*7180*/  ISETP.NE.AND P0, PT, R138, RZ, PT ;  /* 0x000000ff8a00720c */ /* 0x000fe20003f05270 */
[----:B------:R-:W-:Y:S01]  /*7190*/  ULEA UR57, UR17, 0xfffffe00, 0x9 ;  /* 0xfffffe0011397891 */ /* 0x000fe2000f8e483f */
[----:B------:R-:W-:Y:S01]  /*71a0*/  BSSY B0, `(.L_x_13160) ;  /* 0x00001ff000007945 */ /* 0x000fe20003800000 */
[----:B--2---:R-:W2:Y:S01]  /*71b0*/  SHFL.IDX PT, R69, R248, RZ, 0x1f ;  /* 0x00001ffff8457589 */ /* 0x004ea200000e0000 */
[----:B------:R-:W-:Y:S02]  /*71c0*/  USHF.R.S32.HI UR58, URZ, 0x1f, UR52 ;  /* 0x0000001f3f3a7899 */ /* 0x000fe40008011434 */
[----:B------:R-:W-:Y:S01]  /*71d0*/  UIADD3 UR57, -UR57, UR10, URZ ;  /* 0x0000000a39397290 */ /* 0x000fe2000fffe13f */
[----:B01----:R-:W-:Y:S01]  /*71e0*/  SHFL.DOWN PT, R248, R248, 0x1, 0x1f ;  /* 0x08201f00f8f87f89 */ /* 0x003fe200000e0000 */
[----:B------:R-:W-:Y:S01]  /*71f0*/  USHF.R.S32.HI UR59, URZ, 0x1f, UR53 ;  /* 0x0000001f3f3b7899 */ /* 0x000fe20008011435 */
[C---:B----4-:R-:W-:Y:S01]  /*7200*/  FMUL.FTZ R68, R70.reuse, R65 ;  /* 0x0000004146447220 */ /* 0x050fe20000410000 */
[C---:B------:R-:W-:Y:S01]  /*7210*/  FMUL.FTZ R251, R70.reuse, R64 ;  /* 0x0000004046fb7220 */ /* 0x040fe20000410000 */
[----:B------:R-:W-:-:S02]  /*7220*/  FMUL.FTZ R252, R70, R66 ;  /* 0x0000004246fc7220 */ /* 0x000fc40000410000 */
[----:B--2---:R-:W-:Y:S01]  /*7230*/  FFMA.FTZ R68, R69, R64, -R68 ;  /* 0x0000004045447223 */ /* 0x004fe20000010844 */
[----:B------:R-:W-:-:S04]  /*7240*/  FMUL.FTZ R64, R70, R67 ;  /* 0x0000004346407220 */ /* 0x000fc80000410000 */
[C---:B------:R-:W-:Y:S01]  /*7250*/  FFMA.FTZ R70, R69.reuse, R66, -R64 ;  /* 0x0000004245467223 */ /* 0x040fe20000010840 */
[C---:B------:R-:W-:Y:S01]  /*7260*/  FFMA.FTZ R64, R69.reuse, R67, R252 ;  /* 0x0000004345407223 */ /* 0x040fe200000100fc */
[----:B------:R-:W-:Y:S01]  /*7270*/  FFMA.FTZ R69, R69, R65, R251 ;  /* 0x0000004145457223 */ /* 0x000fe200000100fb */
[----:B------:R-:W-:Y:S04]  /*7280*/  SHFL.IDX PT, R66, R66, RZ, 0x1f ;  /* 0x00001fff42427589 */ /* 0x000fe800000e0000 */
[----:B------:R-:W0:Y:S04]  /*7290*/  SHFL.IDX PT, R65, R250, RZ, 0x1f ;  /* 0x00001ffffa417589 */ /* 0x000e2800000e0000 */
[----:B------:R-:W1:Y:S04]  /*72a0*/  SHFL.IDX PT, R251, R249, RZ, 0x1f ;  /* 0x00001ffff9fb7589 */ /* 0x000e6800000e0000 */
[----:B------:R-:W-:Y:S04]  /*72b0*/  SHFL.DOWN PT, R249, R249, 0x1, 0x1f ;  /* 0x08201f00f9f97f89 */ /* 0x000fe800000e0000 */
[----:B------:R-:W-:Y:S01]  /*72c0*/  SHFL.DOWN PT, R250, R250, 0x1, 0x1f ;  /* 0x08201f00fafa7f89 */ /* 0x000fe200000e0000 */
[----:B0-----:R-:W-:-:S03]  /*72d0*/  FADD.FTZ R70, R65, R70 ;  /* 0x0000004641467221 */ /* 0x001fc60000010000 */
[----:B------:R-:W-:Y:S04]  /*72e0*/  SHFL.IDX PT, R65, R67, RZ, 0x1f ;  /* 0x00001fff43417589 */ /* 0x000fe800000e0000 */
[----:B------:R1:W0:Y:S02]  /*72f0*/  SHFL.DOWN PT, R67, R71, 0x1, 0x1f ;  /* 0x08201f0047437f89 */ /* 0x00022400000e0000 */
[----:B-1----:R-:W-:-:S05]  /*7300*/  FADD.FTZ R71, R251, R64 ;  /* 0x00000040fb477221 */ /* 0x002fca0000010000 */
[----:B------:R1:W-:Y:S01]  /*7310*/  @!P0 STS.128 [UR44+0x2e10], R68 ;  /* 0x002e1044ff008988 */ /* 0x0003e20008000c2c */
[CC--:B0-----:R-:W-:Y:S01]  /*7320*/  @P1 FMUL.FTZ R64, R67.reuse, R65.reuse ;  /* 0x0000004143401220 */ /* 0x0c1fe20000410000 */
[----:B------:R-:W-:Y:S01]  /*7330*/  @P1 FMUL.FTZ R67, R67, R66 ;  /* 0x0000004243431220 */ /* 0x000fe20000410000 */
[----:B-1----:R-:W-:Y:S02]  /*7340*/  FMUL.FTZ R69, R50, R32 ;  /* 0x0000002032457220 */ /* 0x002fe40000410000 */
[C---:B------:R-:W-:Y:S01]  /*7350*/  @P1 FFMA.FTZ R64, R248.reuse, R66, -R64 ;  /* 0x00000042f8401223 */ /* 0x040fe20000010840 */
[----:B------:R-:W-:Y:S01]  /*7360*/  @P1 FFMA.FTZ R67, R248, R65, R67 ;  /* 0x00000041f8431223 */ /* 0x000fe20000010043 */
[----:B------:R-:W-:Y:S01]  /*7370*/  FMUL.FTZ R70, R49, R31 ;  /* 0x0000001f31467220 */ /* 0x000fe20000410000 */
[-C--:B------:R-:W-:Y:S01]  /*7380*/  FFMA.FTZ R68, R34, -R69.reuse, R247 ;  /* 0x8000004522447223 */ /* 0x080fe200000100f7 */
[----:B------:R-:W-:Y:S01]  /*7390*/  @P1 FADD.FTZ R66, R250, R64 ;  /* 0x00000040fa421221 */ /* 0x000fe20000010000 */
[----:B------:R-:W-:Y:S01]  /*73a0*/  @P1 FADD.FTZ R65, R249, R67 ;  /* 0x00000043f9411221 */ /* 0x000fe20000010000 */
[----:B------:R-:W-:Y:S01]  /*73b0*/  FFMA.FTZ R69, R33, -R69, R2 ;  /* 0x8000004521457223 */ /* 0x000fe20000010002 */
[----:B------:R-:W-:Y:S01]  /*73c0*/  FFMA.FTZ R2, R0, -R2, RZ ;  /* 0x8000000200027223 */ /* 0x000fe200000100ff */
[-C--:B------:R-:W-:Y:S01]  /*73d0*/  FMUL.FTZ R248, R66, -R131.reuse ;  /* 0x8000008342f87220 */ /* 0x080fe20000410000 */
[----:B------:R-:W-:-:S03]  /*73e0*/  FMUL.FTZ R67, R65, -R131 ;  /* 0x8000008341437220 */ /* 0x000fc60000410000 */
[-C--:B------:R-:W-:Y:S01]  /*73f0*/  FFMA.FTZ R65, R65, R130.reuse, R248 ;  /* 0x0000008241417223 */ /* 0x080fe200000100f8 */
[----:B------:R-:W-:Y:S01]  /*7400*/  FFMA.FTZ R64, R66, R130, -R67 ;  /* 0x0000008242407223 */ /* 0x000fe20000010843 */
[----:B------:R-:W-:Y:S01]  /*7410*/  FFMA.FTZ R66, R0, R247, RZ ;  /* 0x000000f700427223 */ /* 0x000fe200000100ff */
[C---:B------:R-:W-:Y:S01]  /*7420*/  FFMA.FTZ R67, R73.reuse, -R245, R2 ;  /* 0x800000f549437223 */ /* 0x040fe20000010002 */
[----:B------:R-:W-:Y:S01]  /*7430*/  FADD.FTZ R65, -R162, R65 ;  /* 0x00000041a2417221 */ /* 0x000fe20000010100 */
[----:B------:R-:W-:Y:S01]  /*7440*/  FMUL.FTZ R162, R38, R6 ;  /* 0x0000000626a27220 */ /* 0x000fe20000410000 */
[----:B------:R-:W-:Y:S01]  /*7450*/  FFMA.FTZ R66, R73, R246, R66 ;  /* 0x000000f649427223 */ /* 0x000fe20000010042 */
[C---:B------:R-:W-:Y:S01]  /*7460*/  FFMA.FTZ R67, R72.reuse, -R243, R67 ;  /* 0x800000f348437223 */ /* 0x040fe20000010043 */
[----:B------:R-:W-:Y:S01]  /*7470*/  FADD.FTZ R64, R161, R64 ;  /* 0x00000040a1407221 */ /* 0x000fe20000010000 */
[----:B------:R-:W-:Y:S01]  /*7480*/  FMUL.FTZ R161, R179, -R65 ;  /* 0x80000041b3a17220 */ /* 0x000fe20000410000 */
[----:B------:R-:W-:Y:S01]  /*7490*/  FFMA.FTZ R66, R72, R244, R66 ;  /* 0x000000f448427223 */ /* 0x000fe20000010042 */
[C---:B------:R-:W-:Y:S01]  /*74a0*/  FFMA.FTZ R67, R63.reuse, -R141, R67 ;  /* 0x8000008d3f437223 */ /* 0x040fe20000010043 */
[----:B------:R-:W-:Y:S01]  /*74b0*/  FMUL.FTZ R130, R48, R26 ;  /* 0x0000001a30827220 */ /* 0x000fe20000410000 */
[----:B------:R-:W-:Y:S01]  /*74c0*/  FFMA.FTZ R161, R180, R64, -R161 ;  /* 0x00000040b4a17223 */ /* 0x000fe200000108a1 */
[----:B------:R-:W-:Y:S01]  /*74d0*/  FFMA.FTZ R66, R63, R242, R66 ;  /* 0x000000f23f427223 */ /* 0x000fe20000010042 */
[----:B------:R-:W-:Y:S01]  /*74e0*/  FFMA.FTZ R67, R62, -R143, R67 ;  /* 0x8000008f3e437223 */ /* 0x000fe20000010043 */
[----:B------:R-:W-:Y:S01]  /*74f0*/  FFMA.FTZ R71, R27, -R130, R244 ;  /* 0x800000821b477223 */ /* 0x000fe200000100f4 */
[----:B------:R-:W-:Y:S01]  /*7500*/  FADD.FTZ R160, R160, R161 ;  /* 0x000000a1a0a07221 */ /* 0x000fe20000010000 */
[----:B------:R-:W-:Y:S01]  /*7510*/  FFMA.FTZ R66, R62, R142, R66 ;  /* 0x0000008e3e427223 */ /* 0x000fe20000010042 */
[----:B------:R-:W-:Y:S01]  /*7520*/  FFMA.FTZ R67, R61, -R145, R67 ;  /* 0x800000913d437223 */ /* 0x000fe20000010043 */
[----:B------:R-:W-:Y:S01]  /*7530*/  FFMA.FTZ R130, R28, -R130, R243 ;  /* 0x800000821c827223 */ /* 0x000fe200000100f3 */
[----:B------:R-:W-:Y:S01]  /*7540*/  FMUL.FTZ R243, R47, R24 ;  /* 0x000000182ff37220 */ /* 0x000fe20000410000 */
[----:B------:R-:W-:Y:S01]  /*7550*/  FFMA.FTZ R66, R61, R144, R66 ;  /* 0x000000903d427223 */ /* 0x000fe20000010042 */
[C---:B------:R-:W-:Y:S01]  /*7560*/  FFMA.FTZ R67, R60.reuse, -R147, R67 ;  /* 0x800000933c437223 */ /* 0x040fe20000010043 */
[----:B------:R-:W-:Y:S01]  /*7570*/  FFMA.FTZ R2, R29, -R70, R246 ;  /* 0x800000461d027223 */ /* 0x000fe200000100f6 */
[----:B------:R-:W-:Y:S01]  /*7580*/  FFMA.FTZ R131, R23, -R243, R242 ;  /* 0x800000f317837223 */ /* 0x000fe200000100f2 */
[----:B------:R-:W-:Y:S01]  /*7590*/  FFMA.FTZ R66, R60, R146, R66 ;  /* 0x000000923c427223 */ /* 0x000fe20000010042 */
[C---:B------:R-:W-:Y:S01]  /*75a0*/  FFMA.FTZ R67, R59.reuse, -R149, R67 ;  /* 0x800000953b437223 */ /* 0x040fe20000010043 */
[----:B------:R-:W-:Y:S01]  /*75b0*/  FMUL.FTZ R242, R46, R22 ;  /* 0x000000162ef27220 */ /* 0x000fe20000410000 */
[----:B------:R-:W-:Y:S01]  /*75c0*/  FFMA.FTZ R70, R30, -R70, R245 ;  /* 0x800000461e467223 */ /* 0x000fe200000100f5 */
[----:B------:R-:W-:Y:S01]  /*75d0*/  FFMA.FTZ R66, R59, R148, R66 ;  /* 0x000000943b427223 */ /* 0x000fe20000010042 */
[----:B------:R-:W-:Y:S01]  /*75e0*/  FFMA.FTZ R67, R58, -R151, R67 ;  /* 0x800000973a437223 */ /* 0x000fe20000010043 */
[-C--:B------:R-:W-:Y:S01]  /*75f0*/  FFMA.FTZ R142, R21, -R242.reuse, R142 ;  /* 0x800000f2158e7223 */ /* 0x080fe2000001008e */
[----:B------:R-:W-:Y:S01]  /*7600*/  FFMA.FTZ R143, R20, -R242, R143 ;  /* 0x800000f2148f7223 */ /* 0x000fe2000001008f */
        /* <DEDUP_REMOVED lines=10> */
[----:B------:R-:W-:-:S02]  /*76b0*/  FMUL.FTZ R242, R44, R16 ;  /* 0x000000102cf27220 */ /* 0x000fc40000410000 */
[----:B------:R-:W-:Y:S01]  /*76c0*/  FFMA.FTZ R66, R55, R232, R66 ;  /* 0x000000e837427223 */ /* 0x000fe20000010042 */
[C---:B------:R-:W-:Y:S01]  /*76d0*/  FFMA.FTZ R67, R54.reuse, -R235, R67 ;  /* 0x800000eb36437223 */ /* 0x040fe20000010043 */
[----:B------:R-:W-:Y:S01]  /*76e0*/  FFMA.FTZ R235, R169, -R162, R235 ;  /* 0x800000a2a9eb7223 */ /* 0x000fe200000100eb */
[----:B------:R-:W-:Y:S01]  /*76f0*/  FFMA.FTZ R146, R15, -R242, R146 ;  /* 0x800000f20f927223 */ /* 0x000fe20000010092 */
[----:B------:R-:W-:Y:S01]  /*7700*/  FFMA.FTZ R66, R54, R234, R66 ;  /* 0x000000ea36427223 */ /* 0x000fe20000010042 */
[----:B------:R-:W-:Y:S01]  /*7710*/  FFMA.FTZ R234, R170, -R162, R234 ;  /* 0x800000a2aaea7223 */ /* 0x000fe200000100ea */
[----:B------:R-:W-:Y:S01]  /*7720*/  FMUL.FTZ R162, R179, -R64 ;  /* 0x80000040b3a27220 */ /* 0x000fe20000410000 */
[----:B------:R-:W-:Y:S01]  /*7730*/  FMUL.FTZ R179, R37, R5 ;  /* 0x0000000525b37220 */ /* 0x000fe20000410000 */
[C---:B------:R-:W-:Y:S01]  /*7740*/  FFMA.FTZ R161, R53.reuse, R236, R66 ;  /* 0x000000ec35a17223 */ /* 0x040fe20000010042 */
[----:B------:R-:W-:Y:S01]  /*7750*/  FFMA.FTZ R147, R14, -R242, R147 ;  /* 0x800000f20e937223 */ /* 0x000fe20000010093 */
[----:B------:R-:W-:Y:S01]  /*7760*/  FFMA.FTZ R180, R180, R65, R162 ;  /* 0x00000041b4b47223 */ /* 0x000fe200000100a2 */
[----:B------:R-:W-:Y:S01]  /*7770*/  FFMA.FTZ R162, R53, -R237, R67 ;  /* 0x800000ed35a27223 */ /* 0x000fe20000010043 */
        /* <DEDUP_REMOVED lines=9> */
[----:B------:R-:W-:Y:S01]  /*7810*/  FFMA.FTZ R238, R165, -R179, R238 ;  /* 0x800000b3a5ee7223 */ /* 0x000fe200000100ee */
[----:B------:R-:W-:Y:S01]  /*7820*/  FFMA.FTZ R181, R182, R160, -R181 ;  /* 0x000000a0b6b57223 */ /* 0x000fe200000108b5 */
[----:B------:R-:W-:Y:S01]  /*7830*/  FADD.FTZ R66, -R157, R66 ;  /* 0x000000429d427221 */ /* 0x000fe20000010100 */
[----:B------:R-:W-:Y:S01]  /*7840*/  FFMA.FTZ R157, R52, -R239, R162 ;  /* 0x800000ef349d7223 */ /* 0x000fe200000100a2 */
[----:B------:R-:W-:Y:S01]  /*7850*/  FFMA.FTZ R239, R166, -R179, R239 ;  /* 0x800000b3a6ef7223 */ /* 0x000fe200000100ef */
[----:B------:R-:W-:Y:S01]  /*7860*/  FADD.FTZ R158, R158, R181 ;  /* 0x000000b59e9e7221 */ /* 0x000fe20000010000 */
[----:B------:R-:W-:Y:S01]  /*7870*/  FMUL.FTZ R161, R183, -R66 ;  /* 0x80000042b7a17220 */ /* 0x000fe20000410000 */
[----:B------:R-:W-:Y:S01]  /*7880*/  FMUL.FTZ R179, R163, R65 ;  /* 0x00000041a3b37220 */ /* 0x000fe20000410000 */
[----:B------:R-:W-:Y:S01]  /*7890*/  FMUL.FTZ R166, R166, R67 ;  /* 0x00000043a6a67220 */ /* 0x000fe20000410000 */
[-C--:B------:R-:W-:Y:S01]  /*78a0*/  FMUL.FTZ R183, R183, -R158.reuse ;  /* 0x8000009eb7b77220 */ /* 0x080fe20000410000 */
[----:B------:R-:W-:Y:S01]  /*78b0*/  FFMA.FTZ R162, R184, R158, -R161 ;  /* 0x0000009eb8a27223 */ /* 0x000fe200000108a1 */
[-C--:B------:R-:W-:Y:S01]  /*78c0*/  FFMA.FTZ R148, R11, -R242.reuse, R148 ;  /* 0x800000f20b947223 */ /* 0x080fe20000010094 */
[----:B------:R-:W-:Y:S01]  /*78d0*/  FFMA.FTZ R149, R12, -R242, R149 ;  /* 0x800000f20c957223 */ /* 0x000fe20000010095 */
[----:B------:R-:W-:Y:S01]  /*78e0*/  FFMA.FTZ R183, R184, R66, R183 ;  /* 0x00000042b8b77223 */ /* 0x000fe200000100b7 */
[----:B------:R-:W-:Y:S01]  /*78f0*/  FADD.FTZ R161, R155, R162 ;  /* 0x000000a29ba17221 */ /* 0x000fe20000010000 */
[----:B------:R-:W-:Y:S01]  /*7900*/  FMUL.FTZ R155, R35, R3 ;  /* 0x00000003239b7220 */ /* 0x000fe20000410000 */
[----:B------:R-:W-:Y:S01]  /*7910*/  FMUL.FTZ R242, R42, R10 ;  /* 0x0000000a2af27220 */ /* 0x000fe20000410000 */
[----:B------:R-:W-:Y:S01]  /*7920*/  FADD.FTZ R162, -R156, R183 ;  /* 0x000000b79ca27221 */ /* 0x000fe20000010100 */
[----:B------:R-:W-:Y:S01]  /*7930*/  FFMA.FTZ R165, R165, R160, R166 ;  /* 0x000000a0a5a57223 */ /* 0x000fe200000100a6 */
[-C--:B------:R-:W-:Y:S01]  /*7940*/  FFMA.FTZ R163, R163, -R155.reuse, R140 ;  /* 0x8000009ba3a37223 */ /* 0x080fe2000001008c */
[C---:B------:R-:W-:Y:S01]  /*7950*/  FFMA.FTZ R155, R164.reuse, -R155, R139 ;  /* 0x8000009ba49b7223 */ /* 0x040fe2000001008b */
[----:B------:R-:W-:Y:S01]  /*7960*/  FFMA.FTZ R164, R164, R64, R179 ;  /* 0x00000040a4a47223 */ /* 0x000fe200000100b3 */
[C---:B------:R-:W-:Y:S01]  /*7970*/  FMUL.FTZ R179, R185.reuse, -R161 ;  /* 0x800000a1b9b37220 */ /* 0x040fe20000410000 */
[----:B------:R-:W-:Y:S01]  /*7980*/  FMUL.FTZ R156, R185, -R162 ;  /* 0x800000a2b99c7220 */ /* 0x000fe20000410000 */
[-C--:B------:R-:W-:Y:S01]  /*7990*/  FFMA.FTZ R150, R9, -R242.reuse, R150 ;  /* 0x800000f209967223 */ /* 0x080fe20000010096 */
[----:B------:R-:W-:Y:S01]  /*79a0*/  FFMA.FTZ R151, R8, -R242, R151 ;  /* 0x800000f208977223 */ /* 0x000fe20000010097 */
[C---:B------:R-:W-:Y:S01]  /*79b0*/  FFMA.FTZ R166, R186.reuse, R162, R179 ;  /* 0x000000a2baa67223 */ /* 0x040fe200000100b3 */
[----:B------:R-:W-:Y:S01]  /*79c0*/  FMUL.FTZ R242, R41, R7 ;  /* 0x0000000729f27220 */ /* 0x000fe20000410000 */
[----:B------:R-:W-:Y:S01]  /*79d0*/  FFMA.FTZ R179, R186, R161, -R156 ;  /* 0x000000a1bab37223 */ /* 0x000fe2000001089c */
[----:B------:R-:W-:Y:S01]  /*79e0*/  FMUL.FTZ R167, R167, R66 ;  /* 0x00000042a7a77220 */ /* 0x000fe20000410000 */
[----:B------:R-:W-:Y:S01]  /*79f0*/  FADD.FTZ R156, -R153, R166 ;  /* 0x000000a6999c7221 */ /* 0x000fe20000010100 */
[-C--:B------:R-:W-:Y:S01]  /*7a00*/  FFMA.FTZ R152, R177, -R242.reuse, R152 ;  /* 0x800000f2b1987223 */ /* 0x080fe20000010098 */
[----:B------:R-:W-:Y:S01]  /*7a10*/  FFMA.FTZ R229, R178, -R242, R229 ;  /* 0x800000f2b2e57223 */ /* 0x000fe200000100e5 */
[----:B------:R-:W-:Y:S01]  /*7a20*/  FMUL.FTZ R242, R40, R176 ;  /* 0x000000b028f27220 */ /* 0x000fe20000410000 */
[----:B------:R-:W-:Y:S01]  /*7a30*/  FFMA.FTZ R168, R168, R158, R167 ;  /* 0x0000009ea8a87223 */ /* 0x000fe200000100a7 */
[----:B------:R-:W-:Y:S01]  /*7a40*/  FADD.FTZ R154, R154, R179 ;  /* 0x000000b39a9a7221 */ /* 0x000fe20000010000 */
[----:B------:R-:W-:Y:S01]  /*7a50*/  FMUL.FTZ R167, R187, -R156 ;  /* 0x8000009cbba77220 */ /* 0x000fe20000410000 */
[-C--:B------:R-:W-:Y:S01]  /*7a60*/  FFMA.FTZ R230, R175, -R242.reuse, R230 ;  /* 0x800000f2afe67223 */ /* 0x080fe200000100e6 */
[----:B------:R-:W-:Y:S01]  /*7a70*/  FFMA.FTZ R231, R174, -R242, R231 ;  /* 0x800000f2aee77223 */ /* 0x000fe200000100e7 */
[----:B------:R-:W-:Y:S01]  /*7a80*/  FMUL.FTZ R242, R39, R173 ;  /* 0x000000ad27f27220 */ /* 0x000fe20000410000 */
[----:B------:R-:W-:Y:S01]  /*7a90*/  FFMA.FTZ R166, R188, R154, -R167 ;  /* 0x0000009abca67223 */ /* 0x000fe200000108a7 */
[----:B------:R-:W-:Y:S01]  /*7aa0*/  FMUL.FTZ R153, R169, R162 ;  /* 0x000000a2a9997220 */ /* 0x000fe20000410000 */
[----:B------:R-:W-:Y:S01]  /*7ab0*/  FMUL.FTZ R180, R172, R156 ;  /* 0x0000009cacb47220 */ /* 0x000fe20000410000 */
[----:B------:R-:W-:Y:S01]  /*7ac0*/  FMUL.FTZ R167, R156, UR56 ;  /* 0x000000389ca77c20 */ /* 0x000fe20008410000 */
[----:B------:R-:W-:Y:S01]  /*7ad0*/  FMUL.FTZ R169, R154, UR56 ;  /* 0x000000389aa97c20 */ /* 0x000fe20008410000 */
[----:B------:R-:W-:Y:S01]  /*7ae0*/  FMUL.FTZ R187, R187, -R154 ;  /* 0x8000009abbbb7220 */ /* 0x000fe20000410000 */
[----:B------:R-:W-:Y:S01]  /*7af0*/  FFMA.FTZ R233, R172, -R242, R233 ;  /* 0x800000f2ace97223 */ /* 0x000fe200000100e9 */
[-C--:B------:R-:W-:Y:S01]  /*7b00*/  FFMA.FTZ R180, R171, R154.reuse, R180 ;  /* 0x0000009aabb47223 */ /* 0x080fe200000100b4 */
[----:B------:R-:W-:Y:S01]  /*7b10*/  FMUL.FTZ R172, R39, R154 ;  /* 0x0000009a27ac7220 */ /* 0x000fe20000410000 */
[----:B------:R-:W-:Y:S01]  /*7b20*/  FFMA.FTZ R167, R154, UR55, R167 ;  /* 0x000000379aa77c23 */ /* 0x000fe200080100a7 */
[----:B------:R-:W-:Y:S01]  /*7b30*/  FFMA.FTZ R154, R156, UR55, -R169 ;  /* 0x000000379c9a7c23 */ /* 0x000fe200080108a9 */
[----:B------:R-:W-:Y:S01]  /*7b40*/  FFMA.FTZ R179, R188, R156, R187 ;  /* 0x0000009cbcb37223 */ /* 0x000fe200000100bb */
[----:B------:R-:W-:Y:S01]  /*7b50*/  FFMA.FTZ R232, R171, -R242, R232 ;  /* 0x800000f2abe87223 */ /* 0x000fe200000100e8 */
[----:B------:R-:W-:Y:S01]  /*7b60*/  FADD.FTZ R213, R213, R166 ;  /* 0x000000a6d5d57221 */ /* 0x000fe20000010000 */
[----:B------:R-:W-:Y:S01]  /*7b70*/  FMUL.FTZ R169, R233, R154 ;  /* 0x0000009ae9a97220 */ /* 0x000fe20000410000 */
[----:B------:R-:W-:Y:S01]  /*7b80*/  FADD.FTZ R179, -R214, R179 ;  /* 0x000000b3d6b37221 */ /* 0x000fe20000010100 */
[----:B------:R-:W-:Y:S01]  /*7b90*/  FMUL.FTZ R186, R39, R156 ;  /* 0x0000009c27ba7220 */ /* 0x000fe20000410000 */
[----:B------:R-:W-:Y:S01]  /*7ba0*/  FFMA.FTZ R153, R170, R161, R153 ;  /* 0x000000a1aa997223 */ /* 0x000fe20000010099 */
[----:B------:R-:W-:Y:S01]  /*7bb0*/  SHF.L.U32 R170, R138, 0x5, RZ ;  /* 0x000000058aaa7819 */ /* 0x000fe200000006ff */
[----:B------:R-:W-:Y:S01]  /*7bc0*/  FFMA.FTZ R184, R232, R167, R169 ;  /* 0x000000a7e8b87223 */ /* 0x000fe200000100a9 */
[----:B------:R-:W-:Y:S01]  /*7bd0*/  FMUL.FTZ R167, R189, -R179 ;  /* 0x800000b3bda77220 */ /* 0x000fe20000410000 */
[----:B------:R-:W-:Y:S01]  /*7be0*/  FMUL.FTZ R169, R233, R186 ;  /* 0x000000bae9a97220 */ /* 0x000fe20000410000 */
[-C--:B------:R-:W-:Y:S01]  /*7bf0*/  FMUL.FTZ R154, R189, -R213.reuse ;  /* 0x800000d5bd9a7220 */ /* 0x080fe20000410000 */
[----:B------:R-:W-:Y:S01]  /*7c00*/  LEA.HI.SX32 R171, R170, R170, 0x1b ;  /* 0x000000aaaaab7211 */ /* 0x000fe200078fdaff */
[-C--:B------:R-:W-:Y:S01]  /*7c10*/  FMUL.FTZ R170, R173, R172.reuse ;  /* 0x000000acadaa7220 */ /* 0x080fe20000410000 */
[-C--:B------:R-:W-:Y:S01]  /*7c20*/  FMUL.FTZ R233, R233, R172.reuse ;  /* 0x000000ace9e97220 */ /* 0x080fe20000410000 */
[----:B------:R-:W-:Y:S01]  /*7c30*/  FFMA.FTZ R182, R190, R213, -R167 ;  /* 0x000000d5beb67223 */ /* 0x000fe200000108a7 */
[----:B------:R-:W-:Y:S01]  /*7c40*/  FFMA.FTZ R172, R232, R172, R169 ;  /* 0x000000ace8ac7223 */ /* 0x000fe200000100a9 */
[----:B------:R-:W-:Y:S01]  /*7c50*/  FFMA.FTZ R167, R190, R179, R154 ;  /* 0x000000b3bea77223 */ /* 0x000fe2000001009a */
[----:B------:R-:W-:Y:S01]  /*7c60*/  FMUL.FTZ R169, R65, UR56 ;  /* 0x0000003841a97c20 */ /* 0x000fe20008410000 */
[----:B------:R-:W-:Y:S01]  /*7c70*/  LEA R171, R171, UR16, 0x2 ;  /* 0x00000010abab7c11 */ /* 0x000fe2000f8e10ff */
[----:B------:R-:W-:Y:S01]  /*7c80*/  FMUL.FTZ R156, R64, UR56 ;  /* 0x00000038409c7c20 */ /* 0x000fe20008410000 */
[----:B------:R-:W-:Y:S01]  /*7c90*/  FADD.FTZ R212, -R212, R167 ;  /* 0x000000a7d4d47221 */ /* 0x000fe20000010100 */
[----:B------:R-:W-:Y:S01]  /*7ca0*/  FFMA.FTZ R154, R64, UR55, R169 ;  /* 0x00000037409a7c23 */ /* 0x000fe200080100a9 */
[----:B------:R-:W-:Y:S01]  /*7cb0*/  FMUL.FTZ R166, R35, R64 ;  /* 0x0000004023a67220 */ /* 0x000fe20000410000 */
[----:B------:R-:W-:Y:S01]  /*7cc0*/  FMUL.FTZ R167, R67, UR56 ;  /* 0x0000003843a77c20 */ /* 0x000fe20008410000 */
[C---:B------:R-:W-:Y:S01]  /*7cd0*/  FMUL.FTZ R64, R160.reuse, UR56 ;  /* 0x00000038a0407c20 */ /* 0x040fe20008410000 */
[----:B------:R0:W-:Y:S01]  /*7ce0*/  STS [R171+0x898], R170 ;  /* 0x000898aaab007388 */ /* 0x0001e20000000800 */
[----:B------:R-:W-:Y:S01]  /*7cf0*/  FFMA.FTZ R156, R65, UR55, -R156 ;  /* 0x00000037419c7c23 */ /* 0x000fe2000801089c */
[----:B------:R-:W-:Y:S01]  /*7d00*/  FFMA.FTZ R167, R160, UR55, R167 ;  /* 0x00000037a0a77c23 */ /* 0x000fe200080100a7 */
[----:B------:R-:W-:Y:S01]  /*7d10*/  FMUL.FTZ R169, R66, UR56 ;  /* 0x0000003842a97c20 */ /* 0x000fe20008410000 */
[C---:B------:R-:W-:Y:S01]  /*7d20*/  FMUL.FTZ R181, R158.reuse, UR56 ;  /* 0x000000389eb57c20 */ /* 0x040fe20008410000 */
[----:B------:R-:W-:Y:S01]  /*7d30*/  FADD.FTZ R182, R211, R182 ;  /* 0x000000b6d3b67221 */ /* 0x000fe20000010000 */
[-C--:B------:R-:W-:Y:S01]  /*7d40*/  FMUL.FTZ R190, R173, R186.reuse ;  /* 0x000000baadbe7220 */ /* 0x080fe20000410000 */
[----:B------:R-:W-:Y:S01]  /*7d50*/  FFMA.FTZ R169, R158, UR55, R169 ;  /* 0x000000379ea97c23 */ /* 0x000fe200080100a9 */
[----:B------:R-:W-:Y:S01]  /*7d60*/  FFMA.FTZ R232, R232, R186, -R233 ;  /* 0x000000bae8e87223 */ /* 0x000fe200000108e9 */
[----:B------:R-:W-:Y:S01]  /*7d70*/  FMUL.FTZ R186, R162, UR56 ;  /* 0x00000038a2ba7c20 */ /* 0x000fe20008410000 */
[----:B0-----:R-:W-:Y:S01]  /*7d80*/  FMUL.FTZ R170, R35, R65 ;  /* 0x0000004123aa7220 */ /* 0x001fe20000410000 */
[----:B------:R-:W-:Y:S01]  /*7d90*/  FMUL.FTZ R65, R36, R160 ;  /* 0x000000a024417220 */ /* 0x000fe20000410000 */
[----:B------:R-:W-:Y:S01]  /*7da0*/  FFMA.FTZ R160, R67, UR55, -R64 ;  /* 0x0000003743a07c23 */ /* 0x000fe20008010840 */
[----:B------:R-:W-:Y:S01]  /*7db0*/  FMUL.FTZ R64, R37, R158 ;  /* 0x0000009e25407220 */ /* 0x000fe20000410000 */
[----:B------:R-:W-:Y:S01]  /*7dc0*/  FFMA.FTZ R158, R66, UR55, -R181 ;  /* 0x00000037429e7c23 */ /* 0x000fe200080108b5 */
[C---:B------:R-:W-:Y:S01]  /*7dd0*/  FMUL.FTZ R181, R191.reuse, -R212 ;  /* 0x800000d4bfb57220 */ /* 0x040fe20000410000 */
[----:B------:R-:W-:Y:S01]  /*7de0*/  FMUL.FTZ R191, R191, -R182 ;  /* 0x800000b6bfbf7220 */ /* 0x000fe20000410000 */
[----:B------:R-:W-:Y:S01]  /*7df0*/  FMUL.FTZ R188, R5, R64 ;  /* 0x0000004005bc7220 */ /* 0x000fe20000410000 */
[----:B------:R-:W-:Y:S01]  /*7e00*/  FFMA.FTZ R185, R161, UR55, R186 ;  /* 0x00000037a1b97c23 */ /* 0x000fe200080100ba */
[----:B------:R-:W-:Y:S01]  /*7e10*/  FMUL.FTZ R187, R38, R161 ;  /* 0x000000a126bb7220 */ /* 0x000fe20000410000 */
[----:B------:R-:W-:Y:S01]  /*7e20*/  FFMA.FTZ R191, R192, R212, R191 ;  /* 0x000000d4c0bf7223 */ /* 0x000fe200000100bf */
[----:B------:R-:W-:Y:S01]  /*7e30*/  FMUL.FTZ R174, R174, R179 ;  /* 0x000000b3aeae7220 */ /* 0x000fe20000410000 */
[----:B------:R0:W-:Y:S01]  /*7e40*/  STS [R171+0x8a8], R188 ;  /* 0x0008a8bcab007388 */ /* 0x0001e20000000800 */
[----:B------:R-:W-:Y:S01]  /*7e50*/  FFMA.FTZ R78, R39, R180, R78 ;  /* 0x000000b4274e7223 */ /* 0x000fe2000001004e */
[----:B------:R-:W-:Y:S01]  /*7e60*/  FMUL.FTZ R66, R37, R66 ;  /* 0x0000004225427220 */ /* 0x000fe20000410000 */
[----:B------:R-:W-:Y:S01]  /*7e70*/  FFMA.FTZ R175, R175, R213, R174 ;  /* 0x000000d5afaf7223 */ /* 0x000fe200000100ae */
[----:B------:R1:W-:Y:S01]  /*7e80*/  STS [R171+0x89c], R190 ;  /* 0x00089cbeab007388 */ /* 0x0003e20000000800 */
[----:B------:R-:W-:Y:S01]  /*7e90*/  FMUL.FTZ R214, R4, R65 ;  /* 0x0000004104d67220 */ /* 0x000fe20000410000 */
[----:B------:R-:W-:Y:S01]  /*7ea0*/  FMUL.FTZ R67, R36, R67 ;  /* 0x0000004324437220 */ /* 0x000fe20000410000 */
[C---:B------:R-:W-:Y:S01]  /*7eb0*/  FMUL.FTZ R244, R3.reuse, R166 ;  /* 0x000000a603f47220 */ /* 0x040fe20000410000 */
[----:B------:R-:W-:Y:S01]  /*7ec0*/  FMUL.FTZ R246, R3, R170 ;  /* 0x000000aa03f67220 */ /* 0x000fe20000410000 */
[----:B0-----:R-:W-:Y:S01]  /*7ed0*/  FFMA.FTZ R188, R192, R182, -R181 ;  /* 0x000000b6c0bc7223 */ /* 0x001fe200000108b5 */
[----:B------:R-:W-:Y:S01]  /*7ee0*/  FMUL.FTZ R181, R161, UR56 ;  /* 0x00000038a1b57c20 */ /* 0x000fe20008410000 */
[----:B------:R-:W-:Y:S01]  /*7ef0*/  FADD.FTZ R161, -R210, R191 ;  /* 0x000000bfd2a17221 */ /* 0x000fe20000010100 */
[----:B------:R-:W-:Y:S01]  /*7f00*/  FMUL.FTZ R191, R40, R179 ;  /* 0x000000b328bf7220 */ /* 0x000fe20000410000 */
[----:B------:R-:W-:Y:S01]  /*7f10*/  FADD.FTZ R209, R209, R188 ;  /* 0x000000bcd1d17221 */ /* 0x000fe20000010000 */
[----:B------:R-:W-:Y:S01]  /*7f20*/  FFMA.FTZ R186, R162, UR55, -R181 ;  /* 0x00000037a2ba7c23 */ /* 0x000fe200080108b5 */
[----:B------:R-:W-:Y:S01]  /*7f30*/  FMUL.FTZ R181, R38, R162 ;  /* 0x000000a226b57220 */ /* 0x000fe20000410000 */
[----:B------:R-:W-:Y:S01]  /*7f40*/  FFMA.FTZ R162, R173, R180, R184 ;  /* 0x000000b4ada27223 */ /* 0x000fe200000100b8 */
[C---:B------:R-:W-:Y:S01]  /*7f50*/  FMUL.FTZ R173, R193.reuse, -R161 ;  /* 0x800000a1c1ad7220 */ /* 0x040fe20000410000 */
[----:B------:R-:W-:Y:S01]  /*7f60*/  FMUL.FTZ R180, R193, -R209 ;  /* 0x800000d1c1b47220 */ /* 0x000fe20000410000 */
[----:B------:R-:W-:Y:S01]  /*7f70*/  FMUL.FTZ R184, R213, UR56 ;  /* 0x00000038d5b87c20 */ /* 0x000fe20008410000 */
[----:B-1----:R-:W-:Y:S01]  /*7f80*/  FMUL.FTZ R190, R6, R187 ;  /* 0x000000bb06be7220 */ /* 0x002fe20000410000 */
[C---:B------:R-:W-:Y:S01]  /*7f90*/  FFMA.FTZ R174, R194.reuse, R209, -R173 ;  /* 0x000000d1c2ae7223 */ /* 0x040fe200000108ad */
[----:B------:R-:W-:Y:S01]  /*7fa0*/  FFMA.FTZ R173, R194, R161, R180 ;  /* 0x000000a1c2ad7223 */ /* 0x000fe200000100b4 */
[C---:B------:R-:W-:Y:S01]  /*7fb0*/  FMUL.FTZ R180, R179.reuse, UR56 ;  /* 0x00000038b3b47c20 */ /* 0x040fe20008410000 */
[----:B------:R-:W-:Y:S01]  /*7fc0*/  FFMA.FTZ R184, R179, UR55, -R184 ;  /* 0x00000037b3b87c23 */ /* 0x000fe200080108b8 */
[----:B------:R-:W-:Y:S01]  /*7fd0*/  FADD.FTZ R174, R215, R174 ;  /* 0x000000aed7ae7221 */ /* 0x000fe20000010000 */
[----:B------:R-:W-:Y:S01]  /*7fe0*/  FADD.FTZ R216, -R216, R173 ;  /* 0x000000add8d87221 */ /* 0x000fe20000010100 */
[----:B------:R-:W-:Y:S01]  /*7ff0*/  FFMA.FTZ R179, R213, UR55, R180 ;  /* 0x00000037d5b37c23 */ /* 0x000fe200080100b4 */
[----:B------:R-:W-:Y:S01]  /*8000*/  FMUL.FTZ R213, R40, R213 ;  /* 0x000000d528d57220 */ /* 0x000fe20000410000 */
[C---:B------:R-:W-:Y:S01]  /*8010*/  FMUL.FTZ R173, R195.reuse, -R174 ;  /* 0x800000aec3ad7220 */ /* 0x040fe20000410000 */
[----:B------:R-:W-:Y:S01]  /*8020*/  FMUL.FTZ R195, R195, -R216 ;  /* 0x800000d8c3c37220 */ /* 0x000fe20000410000 */
[C---:B------:R-:W-:Y:S01]  /*8030*/  FMUL.FTZ R183, R231.reuse, R191 ;  /* 0x000000bfe7b77220 */ /* 0x040fe20000410000 */
[C---:B------:R-:W-:Y:S01]  /*8040*/  FMUL.FTZ R189, R231.reuse, R184 ;  /* 0x000000b8e7bd7220 */ /* 0x040fe20000410000 */
[C---:B------:R-:W-:Y:S01]  /*8050*/  FFMA.FTZ R173, R196.reuse, R216, R173 ;  /* 0x000000d8c4ad7223 */ /* 0x040fe200000100ad */
[----:B------:R-:W-:Y:S01]  /*8060*/  FFMA.FTZ R196, R196, R174, -R195 ;  /* 0x000000aec4c47223 */ /* 0x000fe200000108c3 */
[----:B------:R-:W-:Y:S01]  /*8070*/  FMUL.FTZ R231, R231, R213 ;  /* 0x000000d5e7e77220 */ /* 0x000fe20000410000 */
[----:B------:R0:W-:Y:S01]  /*8080*/  STS [R171+0x8a0], R190 ;  /* 0x0008a0beab007388 */ /* 0x0001e20000000800 */
[----:B------:R-:W-:Y:S01]  /*8090*/  FADD.FTZ R173, -R228, R173 ;  /* 0x000000ade4ad7221 */ /* 0x000fe20000010100 */
[----:B------:R-:W-:Y:S01]  /*80a0*/  FADD.FTZ R227, R227, R196 ;  /* 0x000000c4e3e37221 */ /* 0x000fe20000010000 */
[----:B------:R-:W-:Y:S01]  /*80b0*/  FFMA.FTZ R184, R230, R191, -R231 ;  /* 0x000000bfe6b87223 */ /* 0x000fe200000108e7 */
[----:B------:R-:W-:Y:S01]  /*80c0*/  FMUL.FTZ R193, R235, R186 ;  /* 0x000000baebc17220 */ /* 0x000fe20000410000 */
[----:B------:R-:W-:Y:S01]  /*80d0*/  FMUL.FTZ R192, R6, R181 ;  /* 0x000000b506c07220 */ /* 0x000fe20000410000 */
[----:B------:R-:W-:Y:S01]  /*80e0*/  FMUL.FTZ R186, R197, -R227 ;  /* 0x800000e3c5ba7220 */ /* 0x000fe20000410000 */
[C---:B------:R-:W-:Y:S01]  /*80f0*/  FMUL.FTZ R188, R176.reuse, R213 ;  /* 0x000000d5b0bc7220 */ /* 0x040fe20000410000 */
[----:B------:R-:W-:Y:S01]  /*8100*/  FMUL.FTZ R195, R237, R64 ;  /* 0x00000040edc37220 */ /* 0x000fe20000410000 */
[----:B------:R1:W-:Y:S01]  /*8110*/  STS [R171+0x8b0], R214 ;  /* 0x0008b0d6ab007388 */ /* 0x0003e20000000800 */
[----:B0-----:R-:W-:Y:S01]  /*8120*/  FMUL.FTZ R190, R176, R191 ;  /* 0x000000bfb0be7220 */ /* 0x001fe20000410000 */
[----:B------:R-:W-:Y:S01]  /*8130*/  FFMA.FTZ R191, R230, R179, R189 ;  /* 0x000000b3e6bf7223 */ /* 0x000fe200000100bd */
[----:B------:R-:W-:Y:S01]  /*8140*/  FMUL.FTZ R189, R197, -R173 ;  /* 0x800000adc5bd7220 */ /* 0x000fe20000410000 */
[----:B------:R-:W-:Y:S01]  /*8150*/  FFMA.FTZ R179, R234, R185, R193 ;  /* 0x000000b9eab37223 */ /* 0x000fe200000100c1 */
[C---:B------:R-:W-:Y:S01]  /*8160*/  FFMA.FTZ R185, R198.reuse, R173, R186 ;  /* 0x000000adc6b97223 */ /* 0x040fe200000100ba */
[C---:B------:R-:W-:Y:S01]  /*8170*/  FMUL.FTZ R193, R235.reuse, R181 ;  /* 0x000000b5ebc17220 */ /* 0x040fe20000410000 */
[----:B------:R-:W-:Y:S01]  /*8180*/  FFMA.FTZ R180, R198, R227, -R189 ;  /* 0x000000e3c6b47223 */ /* 0x000fe200000108bd */
[----:B------:R-:W-:Y:S01]  /*8190*/  FMUL.FTZ R235, R235, R187 ;  /* 0x000000bbebeb7220 */ /* 0x000fe20000410000 */
[----:B------:R-:W-:Y:S01]  /*81a0*/  FMUL.FTZ R186, R178, R212 ;  /* 0x000000d4b2ba7220 */ /* 0x000fe20000410000 */
[----:B------:R-:W-:Y:S01]  /*81b0*/  FADD.FTZ R226, -R226, R185 ;  /* 0x000000b9e2e27221 */ /* 0x000fe20000010100 */
[----:B------:R0:W-:Y:S01]  /*81c0*/  STS [R171+0x8a4], R192 ;  /* 0x0008a4c0ab007388 */ /* 0x0001e20000000800 */
[----:B------:R-:W-:Y:S01]  /*81d0*/  FADD.FTZ R178, R225, R180 ;  /* 0x000000b4e1b27221 */ /* 0x000fe20000010000 */
[----:B------:R-:W-:Y:S01]  /*81e0*/  FFMA.FTZ R180, R177, R182, R186 ;  /* 0x000000b6b1b47223 */ /* 0x000fe200000100ba */
[----:B------:R-:W-:Y:S01]  /*81f0*/  FFMA.FTZ R177, R176, R175, R191 ;  /* 0x000000afb0b17223 */ /* 0x000fe200000100bf */
[----:B------:R-:W-:Y:S01]  /*8200*/  FMUL.FTZ R185, R182, UR56 ;  /* 0x00000038b6b97c20 */ /* 0x000fe20008410000 */
[-C--:B------:R-:W-:Y:S01]  /*8210*/  FMUL.FTZ R191, R237, R66.reuse ;  /* 0x00000042edbf7220 */ /* 0x080fe20000410000 */
[----:B-1----:R-:W-:Y:S01]  /*8220*/  FMUL.FTZ R214, R5, R66 ;  /* 0x0000004205d67220 */ /* 0x002fe20000410000 */
[----:B------:R-:W-:Y:S01]  /*8230*/  FMUL.FTZ R194, R41, R212 ;  /* 0x000000d429c27220 */ /* 0x000fe20000410000 */
[----:B------:R-:W-:Y:S01]  /*8240*/  FFMA.FTZ R186, R212, UR55, -R185 ;  /* 0x00000037d4ba7c23 */ /* 0x000fe200080108b9 */
[----:B------:R-:W-:Y:S01]  /*8250*/  FFMA.FTZ R66, R236, R66, -R195 ;  /* 0x00000042ec427223 */ /* 0x000fe200000108c3 */
[C---:B0-----:R-:W-:Y:S01]  /*8260*/  FFMA.FTZ R192, R234.reuse, R187, R193 ;  /* 0x000000bbeac07223 */ /* 0x041fe200000100c1 */
[----:B------:R-:W-:Y:S01]  /*8270*/  FFMA.FTZ R234, R234, R181, -R235 ;  /* 0x000000b5eaea7223 */ /* 0x000fe200000108eb */
        /* <DEDUP_REMOVED lines=12> */
[C---:B------:R-:W-:Y:S01]  /*8340*/  FMUL.FTZ R189, R201.reuse, -R223 ;  /* 0x800000dfc9bd7220 */ /* 0x040fe20000410000 */
[----:B------:R-:W-:Y:S01]  /*8350*/  FMUL.FTZ R176, R201, -R187 ;  /* 0x800000bbc9b07220 */ /* 0x000fe20000410000 */
[----:B------:R-:W-:Y:S01]  /*8360*/  FMUL.FTZ R193, R229, R194 ;  /* 0x000000c2e5c17220 */ /* 0x000fe20000410000 */
[----:B------:R-:W-:Y:S01]  /*8370*/  FMUL.FTZ R191, R42, R209 ;  /* 0x000000d12abf7220 */ /* 0x000fe20000410000 */
[C---:B------:R-:W-:Y:S01]  /*8380*/  FFMA.FTZ R189, R202.reuse, R187, R189 ;  /* 0x000000bbcabd7223 */ /* 0x040fe200000100bd */
[----:B------:R-:W-:Y:S01]  /*8390*/  FFMA.FTZ R176, R202, R223, -R176 ;  /* 0x000000dfcab07223 */ /* 0x000fe200000108b0 */
[----:B------:R-:W-:Y:S01]  /*83a0*/  FMUL.FTZ R197, R151, R195 ;  /* 0x000000c397c57220 */ /* 0x000fe20000410000 */
[----:B------:R0:W-:Y:S01]  /*83b0*/  STS [R171+0x890], R188 ;  /* 0x000890bcab007388 */ /* 0x0001e20000000800 */
[----:B------:R-:W-:Y:S01]  /*83c0*/  FADD.FTZ R222, -R222, R189 ;  /* 0x000000bddede7221 */ /* 0x000fe20000010100 */
[----:B------:R-:W-:Y:S01]  /*83d0*/  FADD.FTZ R176, R221, R176 ;  /* 0x000000b0ddb07221 */ /* 0x000fe20000010000 */
[-C--:B------:R-:W-:Y:S01]  /*83e0*/  FMUL.FTZ R229, R229, R182.reuse ;  /* 0x000000b6e5e57220 */ /* 0x080fe20000410000 */
[----:B------:R-:W-:Y:S01]  /*83f0*/  FFMA.FTZ R193, R152, R182, R193 ;  /* 0x000000b698c17223 */ /* 0x000fe200000100c1 */
[C---:B------:R-:W-:Y:S01]  /*8400*/  FMUL.FTZ R189, R203.reuse, -R222 ;  /* 0x800000decbbd7220 */ /* 0x040fe20000410000 */
[----:B------:R-:W-:Y:S01]  /*8410*/  FMUL.FTZ R203, R203, -R176 ;  /* 0x800000b0cbcb7220 */ /* 0x000fe20000410000 */
[----:B------:R-:W-:Y:S01]  /*8420*/  FMUL.FTZ R182, R7, R182 ;  /* 0x000000b607b67220 */ /* 0x000fe20000410000 */
[-C--:B------:R-:W-:Y:S01]  /*8430*/  FMUL.FTZ R199, R151, R191.reuse ;  /* 0x000000bf97c77220 */ /* 0x080fe20000410000 */
[C---:B------:R-:W-:Y:S01]  /*8440*/  FFMA.FTZ R64, R204.reuse, R176, -R189 ;  /* 0x000000b0cc407223 */ /* 0x040fe200000108bd */
[----:B------:R-:W-:Y:S01]  /*8450*/  FFMA.FTZ R189, R204, R222, R203 ;  /* 0x000000deccbd7223 */ /* 0x000fe200000100cb */
[----:B0-----:R-:W-:Y:S01]  /*8460*/  FMUL.FTZ R188, R7, R194 ;  /* 0x000000c207bc7220 */ /* 0x001fe20000410000 */
[-C--:B------:R-:W-:Y:S01]  /*8470*/  FMUL.FTZ R196, R10, R191.reuse ;  /* 0x000000bf0ac47220 */ /* 0x080fe20000410000 */
[----:B------:R-:W-:Y:S01]  /*8480*/  FADD.FTZ R219, R219, R64 ;  /* 0x00000040dbdb7221 */ /* 0x000fe20000010000 */
[----:B------:R-:W-:Y:S01]  /*8490*/  FADD.FTZ R189, -R220, R189 ;  /* 0x000000bddcbd7221 */ /* 0x000fe20000010100 */
[----:B------:R-:W-:Y:S01]  /*84a0*/  FFMA.FTZ R64, R150, R191, R197 ;  /* 0x000000bf96407223 */ /* 0x000fe200000100c5 */
[----:B------:R0:W-:Y:S01]  /*84b0*/  STS [R171+0x88c], R188 ;  /* 0x00088cbcab007388 */ /* 0x0001e20000000800 */
[----:B------:R-:W-:Y:S01]  /*84c0*/  FMUL.FTZ R198, R10, R195 ;  /* 0x000000c30ac67220 */ /* 0x000fe20000410000 */
[----:B------:R-:W-:Y:S01]  /*84d0*/  FMUL.FTZ R191, R205, -R189 ;  /* 0x800000bdcdbf7220 */ /* 0x000fe20000410000 */
[-C--:B------:R-:W-:Y:S01]  /*84e0*/  FMUL.FTZ R197, R239, R67.reuse ;  /* 0x00000043efc57220 */ /* 0x080fe20000410000 */
[----:B------:R1:W-:Y:S01]  /*84f0*/  STS [R171+0x888], R182 ;  /* 0x000888b6ab007388 */ /* 0x0003e20000000800 */
[----:B------:R-:W-:Y:S01]  /*8500*/  FMUL.FTZ R200, R43, R216 ;  /* 0x000000d82bc87220 */ /* 0x000fe20000410000 */
[----:B------:R-:W-:Y:S01]  /*8510*/  FMUL.FTZ R242, R4, R67 ;  /* 0x0000004304f27220 */ /* 0x000fe20000410000 */
[----:B------:R-:W-:Y:S01]  /*8520*/  FFMA.FTZ R195, R150, R195, -R199 ;  /* 0x000000c396c37223 */ /* 0x000fe200000108c7 */
[----:B------:R-:W-:Y:S01]  /*8530*/  STS [R171+0x880], R196 ;  /* 0x000880c4ab007388 */ /* 0x000fe20000000800 */
[----:B------:R-:W-:Y:S01]  /*8540*/  FMUL.FTZ R221, R44, R173 ;  /* 0x000000ad2cdd7220 */ /* 0x000fe20000410000 */
[----:B0-----:R-:W-:Y:S01]  /*8550*/  FMUL.FTZ R188, R205, -R219 ;  /* 0x800000dbcdbc7220 */ /* 0x001fe20000410000 */
[----:B------:R-:W-:Y:S01]  /*8560*/  FFMA.FTZ R183, R230, R213, R183 ;  /* 0x000000d5e6b77223 */ /* 0x000fe200000100b7 */
[----:B------:R0:W-:Y:S01]  /*8570*/  STS [R171+0x894], R190 ;  /* 0x000894beab007388 */ /* 0x0001e20000000800 */
[----:B------:R-:W-:Y:S01]  /*8580*/  FMUL.FTZ R225, R147, R221 ;  /* 0x000000dd93e17220 */ /* 0x000fe20000410000 */
[C---:B-1----:R-:W-:Y:S01]  /*8590*/  FFMA.FTZ R182, R206.reuse, R219, -R191 ;  /* 0x000000dbceb67223 */ /* 0x042fe200000108bf */
[----:B------:R-:W-:Y:S01]  /*85a0*/  FFMA.FTZ R191, R206, R189, R188 ;  /* 0x000000bdcebf7223 */ /* 0x000fe200000100bc */
[----:B------:R1:W-:Y:S01]  /*85b0*/  STS [R171+0x884], R198 ;  /* 0x000884c6ab007388 */ /* 0x0003e20000000800 */
[-C--:B------:R-:W-:Y:S01]  /*85c0*/  FFMA.FTZ R188, R238, R65.reuse, R197 ;  /* 0x00000041eebc7223 */ /* 0x080fe200000100c5 */
[----:B------:R-:W-:Y:S01]  /*85d0*/  FADD.FTZ R182, R217, R182 ;  /* 0x000000b6d9b67221 */ /* 0x000fe20000010000 */
[----:B------:R-:W-:Y:S01]  /*85e0*/  FADD.FTZ R218, -R218, R191 ;  /* 0x000000bfdada7221 */ /* 0x000fe20000010100 */
[----:B------:R-:W-:Y:S01]  /*85f0*/  FMUL.FTZ R212, R45, R226 ;  /* 0x000000e22dd47220 */ /* 0x000fe20000410000 */
[----:B------:R-:W-:Y:S01]  /*8600*/  STS [R171+0x8ac], R214 ;  /* 0x0008acd6ab007388 */ /* 0x000fe20000000800 */
[C---:B------:R-:W-:Y:S01]  /*8610*/  FMUL.FTZ R191, R207.reuse, -R182 ;  /* 0x800000b6cfbf7220 */ /* 0x040fe20000410000 */
[-C--:B------:R-:W-:Y:S01]  /*8620*/  FMUL.FTZ R207, R207, -R218.reuse ;  /* 0x800000dacfcf7220 */ /* 0x080fe20000410000 */
[----:B0-----:R-:W-:Y:S01]  /*8630*/  FMUL.FTZ R190, R239, R65 ;  /* 0x00000041efbe7220 */ /* 0x001fe20000410000 */
[-C--:B------:R-:W-:Y:S01]  /*8640*/  FMUL.FTZ R197, R49, R218.reuse ;  /* 0x000000da31c57220 */ /* 0x080fe20000410000 */
[C---:B------:R-:W-:Y:S01]  /*8650*/  FFMA.FTZ R196, R208.reuse, R218, R191 ;  /* 0x000000dad0c47223 */ /* 0x040fe200000100bf */
[----:B------:R-:W-:Y:S01]  /*8660*/  FFMA.FTZ R191, R208, R182, -R207 ;  /* 0x000000b6d0bf7223 */ /* 0x000fe200000108cf */
[----:B------:R-:W-:Y:S01]  /*8670*/  FFMA.FTZ R190, R238, R67, -R190 ;  /* 0x00000043eebe7223 */ /* 0x000fe200000108be */
[----:B-1----:R-:W-:Y:S01]  /*8680*/  FMUL.FTZ R198, R43, R174 ;  /* 0x000000ae2bc67220 */ /* 0x002fe20000410000 */
[----:B------:R-:W-:Y:S01]  /*8690*/  FADD.FTZ R241, -R241, R196 ;  /* 0x000000c4f1f17221 */ /* 0x000fe20000010100 */
[C---:B------:R-:W-:Y:S01]  /*86a0*/  FMUL.FTZ R67, R149.reuse, R200 ;  /* 0x000000c895437220 */ /* 0x040fe20000410000 */
[----:B------:R-:W-:Y:S01]  /*86b0*/  FADD.FTZ R191, R240, R191 ;  /* 0x000000bff0bf7221 */ /* 0x000fe20000010000 */
[-C--:B------:R-:W-:Y:S01]  /*86c0*/  FMUL.FTZ R205, R149, R198.reuse ;  /* 0x000000c695cd7220 */ /* 0x080fe20000410000 */
[----:B------:R-:W-:Y:S01]  /*86d0*/  FMUL.FTZ R65, R50, R241 ;  /* 0x000000f132417220 */ /* 0x000fe20000410000 */
[----:B------:R-:W-:Y:S01]  /*86e0*/  FFMA.FTZ R196, R148, R198, R67 ;  /* 0x000000c694c47223 */ /* 0x000fe20000010043 */
[----:B------:R-:W-:Y:S01]  /*86f0*/  FMUL.FTZ R67, R50, R191 ;  /* 0x000000bf32437220 */ /* 0x000fe20000410000 */
[----:B------:R-:W-:Y:S01]  /*8700*/  FMUL.FTZ R199, R49, R182 ;  /* 0x000000b631c77220 */ /* 0x000fe20000410000 */
[----:B------:R-:W-:Y:S01]  /*8710*/  FMUL.FTZ R201, R69, R65 ;  /* 0x0000004145c97220 */ /* 0x000fe20000410000 */
[----:B------:R-:W-:Y:S01]  /*8720*/  FMUL.FTZ R203, R70, R197 ;  /* 0x000000c546cb7220 */ /* 0x000fe20000410000 */
[C---:B------:R-:W-:Y:S01]  /*8730*/  FMUL.FTZ R206, R13.reuse, R198 ;  /* 0x000000c60dce7220 */ /* 0x040fe20000410000 */
[-C--:B------:R-:W-:Y:S01]  /*8740*/  FFMA.FTZ R198, R148, R200.reuse, -R205 ;  /* 0x000000c894c67223 */ /* 0x080fe200000108cd */
[----:B------:R-:W-:Y:S01]  /*8750*/  FFMA.FTZ R201, R68, R67, R201 ;  /* 0x0000004344c97223 */ /* 0x000fe200000100c9 */
[----:B------:R-:W-:Y:S01]  /*8760*/  FMUL.FTZ R208, R13, R200 ;  /* 0x000000c80dd07220 */ /* 0x000fe20000410000 */
[----:B------:R-:W-:Y:S01]  /*8770*/  FFMA.FTZ R200, R2, R199, R203 ;  /* 0x000000c702c87223 */ /* 0x000fe200000100cb */
[----:B------:R-:W-:Y:S01]  /*8780*/  FMUL.FTZ R205, R69, R67 ;  /* 0x0000004345cd7220 */ /* 0x000fe20000410000 */
[----:B------:R-:W-:Y:S01]  /*8790*/  FADD.FTZ R201, RZ, R201 ;  /* 0x000000c9ffc97221 */ /* 0x000fe20000010000 */
[----:B------:R-:W-:Y:S01]  /*87a0*/  FMUL.FTZ R207, R70, R199 ;  /* 0x000000c746cf7220 */ /* 0x000fe20000410000 */
[----:B------:R0:W-:Y:S01]  /*87b0*/  STS [R171+0x878], R206 ;  /* 0x000878ceab007388 */ /* 0x0001e20000000800 */
[----:B------:R-:W-:Y:S01]  /*87c0*/  FMUL.FTZ R203, R44, R227 ;  /* 0x000000e32ccb7220 */ /* 0x000fe20000410000 */
[----:B------:R-:W-:Y:S01]  /*87d0*/  FADD.FTZ R202, R201, R200 ;  /* 0x000000c8c9ca7221 */ /* 0x000fe20000010000 */
[----:B------:R-:W-:Y:S01]  /*87e0*/  FMUL.FTZ R201, R48, R189 ;  /* 0x000000bd30c97220 */ /* 0x000fe20000410000 */
[----:B------:R-:W-:Y:S01]  /*87f0*/  FFMA.FTZ R200, R68, R65, -R205 ;  /* 0x0000004144c87223 */ /* 0x000fe200000108cd */
[----:B------:R-:W-:Y:S01]  /*8800*/  FMUL.FTZ R205, R48, R219 ;  /* 0x000000db30cd7220 */ /* 0x000fe20000410000 */
[----:B------:R-:W-:Y:S01]  /*8810*/  FFMA.FTZ R207, R2, R197, -R207 ;  /* 0x000000c502cf7223 */ /* 0x000fe200000108cf */
[C---:B------:R-:W-:Y:S01]  /*8820*/  FMUL.FTZ R204, R130.reuse, R201 ;  /* 0x000000c982cc7220 */ /* 0x040fe20000410000 */
[----:B------:R-:W-:Y:S01]  /*8830*/  FADD.FTZ R200, RZ, R200 ;  /* 0x000000c8ffc87221 */ /* 0x000fe20000010000 */
[----:B------:R1:W-:Y:S01]  /*8840*/  STS [R171+0x87c], R208 ;  /* 0x00087cd0ab007388 */ /* 0x0003e20000000800 */
[-C--:B0-----:R-:W-:Y:S01]  /*8850*/  FMUL.FTZ R206, R130, R205.reuse ;  /* 0x000000cd82ce7220 */ /* 0x081fe20000410000 */
[----:B------:R-:W-:Y:S01]  /*8860*/  FFMA.FTZ R211, R71, R205, R204 ;  /* 0x000000cd47d37223 */ /* 0x000fe200000100cc */
[----:B------:R-:W-:Y:S01]  /*8870*/  FADD.FTZ R207, R200, R207 ;  /* 0x000000cfc8cf7221 */ /* 0x000fe20000010000 */
[----:B------:R-:W-:Y:S01]  /*8880*/  FMUL.FTZ R200, R47, R222 ;  /* 0x000000de2fc87220 */ /* 0x000fe20000410000 */
[----:B------:R-:W-:Y:S01]  /*8890*/  FFMA.FTZ R206, R71, R201, -R206 ;  /* 0x000000c947ce7223 */ /* 0x000fe200000108ce */
[----:B------:R-:W-:Y:S01]  /*88a0*/  FADD.FTZ R204, R202, R211 ;  /* 0x000000d3cacc7221 */ /* 0x000fe20000010000 */
[----:B------:R-:W-:Y:S01]  /*88b0*/  FMUL.FTZ R202, R47, R176 ;  /* 0x000000b02fca7220 */ /* 0x000fe20000410000 */
[----:B------:R-:W-:Y:S01]  /*88c0*/  FMUL.FTZ R210, R16, R203 ;  /* 0x000000cb10d27220 */ /* 0x000fe20000410000 */
[----:B------:R-:W-:Y:S01]  /*88d0*/  FADD.FTZ R206, R207, R206 ;  /* 0x000000cecfce7221 */ /* 0x000fe20000010000 */
[C---:B-1----:R-:W-:Y:S01]  /*88e0*/  FMUL.FTZ R208, R141.reuse, R200 ;  /* 0x000000c88dd07220 */ /* 0x042fe20000410000 */
[-C--:B------:R-:W-:Y:S01]  /*88f0*/  FMUL.FTZ R215, R141, R202.reuse ;  /* 0x000000ca8dd77220 */ /* 0x080fe20000410000 */
[C---:B------:R-:W-:Y:S01]  /*8900*/  FMUL.FTZ R207, R46.reuse, R187 ;  /* 0x000000bb2ecf7220 */ /* 0x040fe20000410000 */
[----:B------:R-:W-:Y:S01]  /*8910*/  FMUL.FTZ R211, R46, R223 ;  /* 0x000000df2ed37220 */ /* 0x000fe20000410000 */
[C---:B------:R-:W-:Y:S01]  /*8920*/  FFMA.FTZ R213, R131.reuse, R202, R208 ;  /* 0x000000ca83d57223 */ /* 0x040fe200000100d0 */
[----:B------:R-:W-:Y:S01]  /*8930*/  FFMA.FTZ R215, R131, R200, -R215 ;  /* 0x000000c883d77223 */ /* 0x000fe200000108d7 */
[----:B------:R-:W-:Y:S01]  /*8940*/  FMUL.FTZ R217, R143, R207 ;  /* 0x000000cf8fd97220 */ /* 0x000fe20000410000 */
[----:B------:R0:W-:Y:S01]  /*8950*/  STS [R171+0x870], R210 ;  /* 0x000870d2ab007388 */ /* 0x0001e20000000800 */
[----:B------:R-:W-:Y:S01]  /*8960*/  FADD.FTZ R213, R204, R213 ;  /* 0x000000d5ccd57221 */ /* 0x000fe20000010000 */
[----:B------:R-:W-:Y:S01]  /*8970*/  FADD.FTZ R206, R206, R215 ;  /* 0x000000d7cece7221 */ /* 0x000fe20000010000 */
[----:B------:R-:W-:Y:S01]  /*8980*/  FFMA.FTZ R208, R142, R211, R217 ;  /* 0x000000d38ed07223 */ /* 0x000fe200000100d9 */
[-C--:B------:R-:W-:Y:S01]  /*8990*/  FFMA.FTZ R204, R146, R203.reuse, R225 ;  /* 0x000000cb92cc7223 */ /* 0x080fe200000100e1 */
[----:B------:R-:W-:Y:S01]  /*89a0*/  FMUL.FTZ R215, R147, R203 ;  /* 0x000000cb93d77220 */ /* 0x000fe20000410000 */
[----:B------:R-:W-:Y:S01]  /*89b0*/  FMUL.FTZ R203, R145, R212 ;  /* 0x000000d491cb7220 */ /* 0x000fe20000410000 */
[----:B------:R-:W-:Y:S01]  /*89c0*/  FADD.FTZ R208, R213, R208 ;  /* 0x000000d0d5d07221 */ /* 0x000fe20000010000 */
[----:B------:R-:W-:Y:S01]  /*89d0*/  FFMA.FTZ R194, R152, R194, -R229 ;  /* 0x000000c298c27223 */ /* 0x000fe200000108e5 */
[-C--:B------:R-:W-:Y:S01]  /*89e0*/  FFMA.FTZ R224, R146, R221.reuse, -R215 ;  /* 0x000000dd92e07223 */ /* 0x080fe200000108d7 */
[----:B0-----:R-:W-:Y:S01]  /*89f0*/  FMUL.FTZ R210, R45, R178 ;  /* 0x000000b22dd27220 */ /* 0x001fe20000410000 */
[----:B------:R-:W-:Y:S01]  /*8a00*/  FMUL.FTZ R228, R16, R221 ;  /* 0x000000dd10e47220 */ /* 0x000fe20000410000 */
[----:B------:R-:W-:Y:S01]  /*8a10*/  FMUL.FTZ R202, R24, R202 ;  /* 0x000000ca18ca7220 */ /* 0x000fe20000410000 */
[----:B------:R-:W-:Y:S01]  /*8a20*/  STS [R171+0x8b8], R244 ;  /* 0x0008b8f4ab007388 */ /* 0x000fe20000000800 */
[-C--:B------:R-:W-:Y:S01]  /*8a30*/  FFMA.FTZ R213, R144, R210.reuse, R203 ;  /* 0x000000d290d57223 */ /* 0x080fe200000100cb */
[----:B------:R-:W-:Y:S01]  /*8a40*/  FMUL.FTZ R203, R143, R211 ;  /* 0x000000d38fcb7220 */ /* 0x000fe20000410000 */
[-C--:B------:R-:W-:Y:S01]  /*8a50*/  FMUL.FTZ R215, R145, R210.reuse ;  /* 0x000000d291d77220 */ /* 0x080fe20000410000 */
[C---:B------:R-:W-:Y:S01]  /*8a60*/  FMUL.FTZ R220, R19.reuse, R210 ;  /* 0x000000d213dc7220 */ /* 0x040fe20000410000 */
[----:B------:R-:W-:Y:S01]  /*8a70*/  FADD.FTZ R213, R208, R213 ;  /* 0x000000d5d0d57221 */ /* 0x000fe20000010000 */
[-C--:B------:R-:W-:Y:S01]  /*8a80*/  FFMA.FTZ R203, R142, R207.reuse, -R203 ;  /* 0x000000cf8ecb7223 */ /* 0x080fe200000108cb */
[-C--:B------:R-:W-:Y:S01]  /*8a90*/  FFMA.FTZ R214, R144, R212.reuse, -R215 ;  /* 0x000000d490d67223 */ /* 0x080fe200000108d7 */
        /* <DEDUP_REMOVED lines=19> */
[C---:B------:R-:W-:Y:S01]  /*8bd0*/  FMUL.FTZ R64, R32.reuse, R67 ;  /* 0x0000004320407220 */ /* 0x040fe20000410000 */
[----:B------:R-:W-:Y:S01]  /*8be0*/  FMUL.FTZ R196, R31, R199 ;  /* 0x000000c71fc47220 */ /* 0x000fe20000410000 */
[----:B------:R-:W-:Y:S01]  /*8bf0*/  FADD.FTZ R183, R183, R172 ;  /* 0x000000acb7b77221 */ /* 0x000fe20000010000 */
[----:B------:R-:W-:Y:S01]  /*8c00*/  FADD.FTZ R195, R195, R194 ;  /* 0x000000c2c3c37221 */ /* 0x000fe20000010000 */
[----:B------:R-:W-:Y:S01]  /*8c10*/  FMUL.FTZ R194, R32, R65 ;  /* 0x0000004120c27220 */ /* 0x000fe20000410000 */
[----:B------:R-:W-:Y:S01]  /*8c20*/  MOV R65, UR57 ;  /* 0x0000003900417c02 */ /* 0x000fe20008000f00 */
[----:B------:R1:W-:Y:S01]  /*8c30*/  STS [R171+0x840], R64 ;  /* 0x00084040ab007388 */ /* 0x0003e20000000800 */
[----:B------:R-:W-:Y:S01]  /*8c40*/  FADD.FTZ R195, R195, R184 ;  /* 0x000000b8c3c37221 */ /* 0x000fe20000010000 */
[----:B------:R-:W-:Y:S01]  /*8c50*/  FMUL.FTZ R184, R31, R197 ;  /* 0x000000c51fb87220 */ /* 0x000fe20000410000 */
[----:B0-----:R-:W-:Y:S01]  /*8c60*/  LEA R206, R65, -R138, 0x1 ;  /* 0x8000008a41ce7211 */ /* 0x001fe200078e08ff */
[----:B------:R-:W-:Y:S01]  /*8c70*/  FMUL.FTZ R65, R174, UR56 ;  /* 0x00000038ae417c20 */ /* 0x000fe20008410000 */
[----:B------:R-:W-:Y:S01]  /*8c80*/  FADD.FTZ R195, R195, R232 ;  /* 0x000000e8c3c37221 */ /* 0x000fe20000010000 */
[----:B------:R-:W-:Y:S01]  /*8c90*/  FADD.FTZ R207, R183, R192 ;  /* 0x000000c0b7cf7221 */ /* 0x000fe20000010000 */
[----:B------:R-:W-:Y:S01]  /*8ca0*/  ISETP.GE.AND P1, PT, R206, 0x1, PT ;  /* 0x00000001ce00780c */ /* 0x000fe20003f26270 */
[----:B------:R-:W-:Y:S01]  /*8cb0*/  FFMA.FTZ R192, R216, UR55, -R65 ;  /* 0x00000037d8c07c23 */ /* 0x000fe20008010841 */
[----:B------:R-:W-:Y:S01]  /*8cc0*/  FADD.FTZ R195, R195, R234 ;  /* 0x000000eac3c37221 */ /* 0x000fe20000010000 */
[----:B-1----:R-:W-:Y:S01]  /*8cd0*/  FMUL.FTZ R64, R173, UR56 ;  /* 0x00000038ad407c20 */ /* 0x002fe20008410000 */
[----:B------:R-:W-:Y:S01]  /*8ce0*/  FMUL.FTZ R172, R209, UR56 ;  /* 0x00000038d1ac7c20 */ /* 0x000fe20008410000 */
[----:B------:R-:W-:Y:S01]  /*8cf0*/  FMUL.FTZ R65, R178, UR56 ;  /* 0x00000038b2417c20 */ /* 0x000fe20008410000 */
[----:B------:R0:W-:Y:S01]  /*8d00*/  STS [R171+0x848], R196 ;  /* 0x000848c4ab007388 */ /* 0x0001e20000000800 */
[----:B------:R-:W-:Y:S01]  /*8d10*/  FFMA.FTZ R199, R227, UR55, R64 ;  /* 0x00000037e3c77c23 */ /* 0x000fe20008010040 */
[----:B------:R-:W-:Y:S01]  /*8d20*/  FMUL.FTZ R64, R187, UR56 ;  /* 0x00000038bb407c20 */ /* 0x000fe20008410000 */
[----:B------:R-:W-:Y:S01]  /*8d30*/  FADD.FTZ R211, R195, R66 ;  /* 0x00000042c3d37221 */ /* 0x000fe20000010000 */
[----:B------:R1:W-:Y:S01]  /*8d40*/  STS [R171+0x84c], R184 ;  /* 0x00084cb8ab007388 */ /* 0x0003e20000000800 */
[----:B------:R-:W-:Y:S01]  /*8d50*/  FMUL.FTZ R66, R161, UR56 ;  /* 0x00000038a1427c20 */ /* 0x000fe20008410000 */
[----:B------:R-:W-:Y:S01]  /*8d60*/  FFMA.FTZ R203, R223, UR55, R64 ;  /* 0x00000037dfcb7c23 */ /* 0x000fe20008010040 */
[----:B------:R-:W-:Y:S01]  /*8d70*/  FMUL.FTZ R64, R219, UR56 ;  /* 0x00000038db407c20 */ /* 0x000fe20008410000 */
[----:B------:R2:W-:Y:S01]  /*8d80*/  STS [R171+0x850], R198 ;  /* 0x000850c6ab007388 */ /* 0x0005e20000000800 */
[----:B------:R-:W-:Y:S01]  /*8d90*/  FMUL.FTZ R197, R216, UR56 ;  /* 0x00000038d8c57c20 */ /* 0x000fe20008410000 */
[C---:B0-----:R-:W-:Y:S01]  /*8da0*/  FFMA.FTZ R196, R226.reuse, UR55, -R65 ;  /* 0x00000037e2c47c23 */ /* 0x041fe20008010841 */
[----:B------:R-:W-:Y:S01]  /*8db0*/  FFMA.FTZ R205, R189, UR55, -R64 ;  /* 0x00000037bdcd7c23 */ /* 0x000fe20008010840 */
[----:B------:R0:W-:Y:S01]  /*8dc0*/  STS [R171+0x844], R194 ;  /* 0x000844c2ab007388 */ /* 0x0001e20000000800 */
[----:B------:R-:W-:Y:S01]  /*8dd0*/  FMUL.FTZ R201, R226, UR56 ;  /* 0x00000038e2c97c20 */ /* 0x000fe20008410000 */
[----:B-1----:R-:W-:Y:S01]  /*8de0*/  FFMA.FTZ R184, R161, UR55, -R172 ;  /* 0x00000037a1b87c23 */ /* 0x002fe200080108ac */
[----:B------:R-:W-:Y:S01]  /*8df0*/  FMUL.FTZ R67, R176, UR56 ;  /* 0x00000038b0437c20 */ /* 0x000fe20008410000 */
[----:B------:R-:W-:Y:S01]  /*8e00*/  STS [R171+0x8b4], R242 ;  /* 0x0008b4f2ab007388 */ /* 0x000fe20000000800 */
        /* <DEDUP_REMOVED lines=9> */
[----:B------:R-:W-:Y:S01]  /*8ea0*/  FMUL.FTZ R64, R241, UR56 ;  /* 0x00000038f1407c20 */ /* 0x000fe20008410000 */
[----:B------:R-:W-:Y:S01]  /*8eb0*/  FFMA.FTZ R195, R209, UR55, R66 ;  /* 0x00000037d1c37c23 */ /* 0x000fe20008010042 */
        /* <DEDUP_REMOVED lines=8> */
[----:B------:R0:W-:Y:S01]  /*8f40*/  STS [R171+0x858], R202 ;  /* 0x000858caab007388 */ /* 0x0001e20000000800 */
[----:B------:R-:W-:Y:S01]  /*8f50*/  FFMA.FTZ R183, R182, UR55, R183 ;  /* 0x00000037b6b77c23 */ /* 0x000fe200080100b7 */
[----:B------:R-:W-:-:S02]  /*8f60*/  FFMA.FTZ R172, R241, UR55, -R172 ;  /* 0x00000037f1ac7c23 */ /* 0x000fc400080108ac */
[----:B------:R1:W-:Y:S01]  /*8f70*/  STS [R171+0x854], R200 ;  /* 0x000854c8ab007388 */ /* 0x0003e20000000800 */
[----:B0-----:R-:W-:Y:S01]  /*8f80*/  FFMA.FTZ R202, R176, UR55, R65 ;  /* 0x00000037b0ca7c23 */ /* 0x001fe20008010041 */
[----:B-1----:R-:W-:Y:S01]  /*8f90*/  FFMA.FTZ R200, R222, UR55, -R67 ;  /* 0x00000037dec87c23 */ /* 0x002fe20008010843 */
        /* <DEDUP_REMOVED lines=31> */
.L_x_13161:
[----:B------:R-:W-:Y:S05]  /*9190*/  BSYNC B0 ;  /* 0x0000000000007941 */ /* 0x000fea0003800000 */
.L_x_13160:
        /* <DEDUP_REMOVED lines=9> */
[----:B------:R-:W-:Y:S01]  /*9230*/  FADD.FTZ R207, R207, R186 ;  /* 0x000000bacfcf7221 */ /* 0x000fe20000010000 */
[----:B------:R-:W-:Y:S01]  /*9240*/  UIMAD UR58, UR58, UR34, URZ ;  /* 0x000000223a3a72a4 */ /* 0x000fe2000f8e023f */
[----:B------:R-:W-:Y:S01]  /*9250*/  FMUL.FTZ R140, R51, R140 ;  /* 0x0000008c338c7220 */ /* 0x000fe20000410000 */
[----:B------:R-:W-:Y:S01]  /*9260*/  UIADD3 UR45, UR56, UR45, URZ ;  /* 0x0000002d382d7290 */ /* 0x000fe2000fffe03f */
[----:B------:R-:W-:Y:S01]  /*9270*/  BSSY B0, `(.L_x_13162) ;  /* 0x0000022000007945 */ /* 0x000fe20003800000 */
[----:B------:R-:W-:Y:S01]  /*9280*/  UIMAD UR55, UR52, UR35, UR58 ;  /* 0x00000023343772a4 */ /* 0x000fe2000f8e023a */
[----:B------:R-:W-:Y:S01]  /*9290*/  FADD.FTZ R157, R157, -R140 ;  /* 0x8000008c9d9d7221 */ /* 0x000fe20000010000 */
[----:B------:R-:W-:Y:S01]  /*92a0*/  UIMAD.WIDE.U32 UR44, UR52, UR34, UR44 ;  /* 0x00000022342c72a5 */ /* 0x000fe2000f8e002c */
[----:B------:R-:W-:-:S03]  /*92b0*/  FMUL.FTZ R140, R163, R166 ;  /* 0x000000a6a38c7220 */ /* 0x000fc60000410000 */
[----:B------:R-:W-:Y:S01]  /*92c0*/  UIADD3 UR55, UR55, UR45, URZ ;  /* 0x0000002d37377290 */ /* 0x000fe2000fffe03f */
[----:B0-----:R-:W-:Y:S01]  /*92d0*/  FFMA.FTZ R213, R155, R170, -R140 ;  /* 0x000000aa9bd57223 */ /* 0x001fe2000001088c */
[----:B------:R-:W-:Y:S02]  /*92e0*/  ULEA UR56, UP0, UR44, UR36, 0x3 ;  /* 0x000000242c387291 */ /* 0x000fe4000f80183f */
        /* <DEDUP_REMOVED lines=15> */
[----:B------:R-:W-:Y:S01]  /*93e0*/  LEA.HI.SX32 R139, R65, R138, 0x1b ;  /* 0x0000008a418b7211 */ /* 0x000fe200078fdaff */
[----:B------:R-:W-:Y:S01]  /*93f0*/  FADD.FTZ R65, R207, R188 ;  /* 0x000000bccf417221 */ /* 0x000fe20000010000 */
[----:B------:R-:W-:Y:S01]  /*9400*/  IADD3 R67, R67, R211, RZ ;  /* 0x000000d343437210 */ /* 0x000fe20007ffe0ff */
[----:B------:R-:W-:Y:S01]  /*9410*/  FFMA.FTZ R64, R155, R166, R64 ;  /* 0x000000a69b407223 */ /* 0x000fe20000010040 */
[----:B------:R-:W-:Y:S01]  /*9420*/  LEA R207, R139, UR16, 0x2 ;  /* 0x000000108bcf7c11 */ /* 0x000fe2000f8e10ff */
[----:B------:R-:W-:Y:S01]  /*9430*/  FADD.FTZ R139, R190, R213 ;  /* 0x000000d5be8b7221 */ /* 0x000fe20000010000 */
[C---:B------:R-:W-:Y:S02]  /*9440*/  IADD3 R211, R138.reuse, 0x40, RZ ;  /* 0x000000408ad37810 */ /* 0x040fe40007ffe0ff */
[----:B------:R-:W-:Y:S02]  /*9450*/  IADD3 R213, R138, 0x60, RZ ;  /* 0x000000608ad57810 */ /* 0x000fe40007ffe0ff */
[----:B------:R-:W0:Y:S01]  /*9460*/  LDS R207, [R207+0x8c0] ;  /* 0x0008c000cfcf7984 */ /* 0x000e220000000800 */
[----:B------:R-:W-:Y:S05]  /*9470*/  @!P1 BRA `(.L_x_13163) ;  /* 0x0000000000049947 */ /* 0x000fea0003800000 */
[----:B0-----:R1:W-:Y:S02]  /*9480*/  REDG.E.ADD.F32.FTZ.RN.STRONG.GPU desc[UR20][R66.64+-0xf80], R207 ;  /* 0xfff080cf420079a6 */ /* 0x0013e4000c10f394 */
.L_x_13163:
[----:B------:R-:W-:Y:S05]  /*9490*/  BSYNC B0 ;  /* 0x0000000000007941 */ /* 0x000fea0003800000 */
.L_x_13162:
        /* <DEDUP_REMOVED lines=17> */
.L_x_13165:
[----:B------:R-:W-:Y:S05]  /*95b0*/  BSYNC B0 ;  /* 0x0000000000007941 */ /* 0x000fea0003800000 */
.L_x_13164:
[----:B01----:R0:W1:Y:S01]  /*95c0*/  LDS R207, [R213+0x9c0] ;  /* 0x0009c000d5cf7984 */ /* 0x0030620000000800 */
[----:B------:R-:W-:Y:S01]  /*95d0*/  BSSY B0, `(.L_x_13166) ;  /* 0x0000006000007945 */ /* 0x000fe20003800000 */
[----:B------:R-:W-:Y:S02]  /*95e0*/  IADD3 R211, R138, 0xc0, RZ ;  /* 0x000000c08ad37810 */ /* 0x000fe40007ffe0ff */
[----:B------:R-:W-:Y:S02]  /*95f0*/  LEA.HI.SX32 R215, R215, R138, 0x1b ;  /* 0x0000008ad7d77211 */ /* 0x000fe400078fdaff */
[----:B------:R-:W-:Y:S01]  /*9600*/  LEA R140, R140, UR16, 0x2 ;  /* 0x000000108c8c7c11 */ /* 0x000fe2000f8e10ff */
[----:B------:R-:W-:Y:S06]  /*9610*/  @!P1 BRA `(.L_x_13167) ;  /* 0x0000000000049947 */ /* 0x000fec0003800000 */
[----:B-1----:R2:W-:Y:S02]  /*9620*/  REDG.E.ADD.F32.FTZ.RN.STRONG.GPU desc[UR20][R66.64+-0xe80], R207 ;  /* 0xfff180cf420079a6 */ /* 0x0025e4000c10f394 */
.L_x_13167:
[----:B------:R-:W-:Y:S05]  /*9630*/  BSYNC B0 ;  /* 0x0000000000007941 */ /* 0x000fea0003800000 */
.L_x_13166:
[----:B-12---:R1:W2:Y:S01]  /*9640*/  LDS R207, [R140+0xa40] ;  /* 0x000a40008ccf7984 */ /* 0x0062a20000000800 */
[----:B------:R-:W-:Y:S01]  /*9650*/  BSSY B0, `(.L_x_13168) ;  /* 0x0000006000007945 */ /* 0x000fe20003800000 */
[----:B0-----:R-:W-:Y:S02]  /*9660*/  IADD3 R213, R138, 0xe0, RZ ;  /* 0x000000e08ad57810 */ /* 0x001fe40007ffe0ff */
[----:B------:R-:W-:Y:S02]  /*9670*/  LEA.HI.SX32 R211, R211, R138, 0x1b ;  /* 0x0000008ad3d37211 */ /* 0x000fe400078fdaff */
[----:B------:R-:W-:Y:S01]  /*9680*/  LEA R215, R215, UR16, 0x2 ;  /* 0x00000010d7d77c11 */ /* 0x000fe2000f8e10ff */
[----:B------:R-:W-:Y:S06]  /*9690*/  @!P2 BRA `(.L_x_13169) ;  /* 0x000000000004a947 */ /* 0x000fec0003800000 */
[----:B--2---:R0:W-:Y:S02]  /*96a0*/  REDG.E.ADD.F32.FTZ.RN.STRONG.GPU desc[UR20][R66.64+-0xe00], R207 ;  /* 0xfff200cf420079a6 */ /* 0x0041e4000c10f394 */
.L_x_13169:
[----:B------:R-:W-:Y:S05]  /*96b0*/  BSYNC B0 ;  /* 0x0000000000007941 */ /* 0x000fea0003800000 */
.L_x_13168:
[----:B0-2---:R0:W2:Y:S01]  /*96c0*/  LDS R207, [R215+0xac0] ;  /* 0x000ac000d7cf7984 */ /* 0x0050a20000000800 */
[----:B------:R-:W-:Y:S01]  /*96d0*/  BSSY B0, `(.L_x_13170) ;  /* 0x0000005000007945 */ /* 0x000fe20003800000 */
[----:B------:R-:W-:Y:S02]  /*96e0*/  LEA.HI.SX32 R213, R213, R138, 0x1b ;  /* 0x0000008ad5d57211 */ /* 0x000fe400078fdaff */
[----:B------:R-:W-:Y:S01]  /*96f0*/  LEA R211, R211, UR16, 0x2 ;  /* 0x00000010d3d37c11 */ /* 0x000fe2000f8e10ff */
[----:B------:R-:W-:Y:S06]  /*9700*/  @!P3 BRA `(.L_x_13171) ;  /* 0x000000000004b947 */ /* 0x000fec0003800000 */
[----:B--2---:R3:W-:Y:S02]  /*9710*/  REDG.E.ADD.F32.FTZ.RN.STRONG.GPU desc[UR20][R66.64+-0xd80], R207 ;  /* 0xfff280cf420079a6 */ /* 0x0047e4000c10f394 */
.L_x_13171:
[----:B------:R-:W-:Y:S05]  /*9720*/  BSYNC B0 ;  /* 0x0000000000007941 */ /* 0x000fea0003800000 */
.L_x_13170:
[----:B--23--:R2:W3:Y:S01]  /*9730*/  LDS R207, [R211+0xb40] ;  /* 0x000b4000d3cf7984 */ /* 0x00c4e20000000800 */
[----:B------:R-:W-:Y:S01]  /*9740*/  BSSY B0, `(.L_x_13172) ;  /* 0x0000004000007945 */ /* 0x000fe20003800000 */
[----:B-1----:R-:W-:-:S03]  /*9750*/  LEA R140, R213, UR16, 0x2 ;  /* 0x00000010d58c7c11 */ /* 0x002fc6000f8e10ff */
[----:B------:R-:W-:Y:S05]  /*9760*/  @!P4 BRA `(.L_x_13173) ;  /* 0x000000000004c947 */ /* 0x000fea0003800000 */
[----:B---3--:R1:W-:Y:S02]  /*9770*/  REDG.E.ADD.F32.FTZ.RN.STRONG.GPU desc[UR20][R66.64+-0xd00], R207 ;  /* 0xfff300cf420079a6 */ /* 0x0083e4000c10f394 */
.L_x_13173:
[----:B------:R-:W-:Y:S05]  /*9780*/  BSYNC B0 ;  /* 0x0000000000007941 */ /* 0x000fea0003800000 */
.L_x_13172:
[----:B-1-3--:R1:W3:Y:S01]  /*9790*/  LDS R207, [R140+0xbc0] ;  /* 0x000bc0008ccf7984 */ /* 0x00a2e20000000800 */
[----:B------:R-:W-:Y:S01]  /*97a0*/  BSSY B0, `(.L_x_13174) ;  /* 0x0000005000007945 */ /* 0x000fe20003800000 */
[C---:B--2---:R-:W-:Y:S02]  /*97b0*/  IADD3 R211, R138.reuse, 0x100, RZ ;  /* 0x000001008ad37810 */ /* 0x044fe40007ffe0ff */
[----:B------:R-:W-:Y:S01]  /*97c0*/  IADD3 R213, R138, 0x120, RZ ;  /* 0x000001208ad57810 */ /* 0x000fe20007ffe0ff */
[----:B------:R-:W-:Y:S06]  /*97d0*/  @!P5 BRA `(.L_x_13175) ;  /* 0x000000000004d947 */ /* 0x000fec0003800000 */
[----:B---3--:R2:W-:Y:S02]  /*97e0*/  REDG.E.ADD.F32.FTZ.RN.STRONG.GPU desc[UR20][R66.64+-0xc80], R207 ;  /* 0xfff380cf420079a6 */ /* 0x0085e4000c10f394 */
.L_x_13175:
[----:B------:R-:W-:Y:S05]  /*97f0*/  BSYNC B0 ;  /* 0x0000000000007941 */ /* 0x000fea0003800000 */
.L_x_13174:
        /* <DEDUP_REMOVED lines=17> */
.L_x_13177:
[----:B------:R-:W-:Y:S05]  /*9910*/  BSYNC B0 ;  /* 0x0000000000007941 */ /* 0x000fea0003800000 */
.L_x_13176:
[----:B01----:R0:W1:Y:S01]  /*9920*/  LDS R207, [R213+0xcc0] ;  /* 0x000cc000d5cf7984 */ /* 0x0030620000000800 */
[----:B------:R-:W-:Y:S01]  /*9930*/  BSSY B0, `(.L_x_13178) ;  /* 0x0000006000007945 */ /* 0x000fe20003800000 */
[----:B------:R-:W-:Y:S02]  /*9940*/  IADD3 R211, R138, 0x180, RZ ;  /* 0x000001808ad37810 */ /* 0x000fe40007ffe0ff */
[----:B------:R-:W-:Y:S02]  /*9950*/  LEA.HI.SX32 R215, R215, R138, 0x1b ;  /* 0x0000008ad7d77211 */ /* 0x000fe400078fdaff */
[----:B------:R-:W-:Y:S01]  /*9960*/  LEA R140, R140, UR16, 0x2 ;  /* 0x000000108c8c7c11 */ /* 0x000fe2000f8e10ff */
[----:B------:R-:W-:Y:S06]  /*9970*/  @!P1 BRA `(.L_x_13179) ;  /* 0x0000000000049947 */ /* 0x000fec0003800000 */
[----:B-1----:R2:W-:Y:S02]  /*9980*/  REDG.E.ADD.F32.FTZ.RN.STRONG.GPU desc[UR20][R66.64+-0xb80], R207 ;  /* 0xfff480cf420079a6 */ /* 0x0025e4000c10f394 */
.L_x_13179:
[----:B------:R-:W-:Y:S05]  /*9990*/  BSYNC B0 ;  /* 0x0000000000007941 */ /* 0x000fea0003800000 */
.L_x_13178:
[----:B-12---:R1:W2:Y:S01]  /*99a0*/  LDS R207, [R140+0xd40] ;  /* 0x000d40008ccf7984 */ /* 0x0062a20000000800 */
[----:B------:R-:W-:Y:S01]  /*99b0*/  BSSY B0, `(.L_x_13180) ;  /* 0x0000006000007945 */ /* 0x000fe20003800000 */
[----:B0-----:R-:W-:Y:S02]  /*99c0*/  IADD3 R213, R138, 0x1a0, RZ ;  /* 0x000001a08ad57810 */ /* 0x001fe40007ffe0ff */
[----:B------:R-:W-:Y:S02]  /*99d0*/  LEA.HI.SX32 R211, R211, R138, 0x1b ;  /* 0x0000008ad3d37211 */ /* 0x000fe400078fdaff */
[----:B------:R-:W-:Y:S01]  /*99e0*/  LEA R215, R215, UR16, 0x2 ;  /* 0x00000010d7d77c11 */ /* 0x000fe2000f8e10ff */
[----:B------:R-:W-:Y:S06]  /*99f0*/  @!P2 BRA `(.L_x_13181) ;  /* 0x000000000004a947 */ /* 0x000fec0003800000 */
[----:B--2---:R0:W-:Y:S02]  /*9a00*/  REDG.E.ADD.F32.FTZ.RN.STRONG.GPU desc[UR20][R66.64+-0xb00], R207 ;  /* 0xfff500cf420079a6 */ /* 0x0041e4000c10f394 */
.L_x_13181:
[----:B------:R-:W-:Y:S05]  /*9a10*/  BSYNC B0 ;  /* 0x0000000000007941 */ /* 0x000fea0003800000 */
.L_x_13180:
[----:B0-2---:R0:W2:Y:S01]  /*9a20*/  LDS R207, [R215+0xdc0] ;  /* 0x000dc000d7cf7984 */ /* 0x0050a20000000800 */
[----:B------:R-:W-:Y:S01]  /*9a30*/  BSSY B0, `(.L_x_13182) ;  /* 0x0000005000007945 */ /* 0x000fe20003800000 */
[----:B------:R-:W-:Y:S02]  /*9a40*/  LEA.HI.SX32 R213, R213, R138, 0x1b ;  /* 0x0000008ad5d57211 */ /* 0x000fe400078fdaff */
[----:B------:R-:W-:Y:S01]  /*9a50*/  LEA R211, R211, UR16, 0x2 ;  /* 0x00000010d3d37c11 */ /* 0x000fe2000f8e10ff */
[----:B------:R-:W-:Y:S06]  /*9a60*/  @!P3 BRA `(.L_x_13183) ;  /* 0x000000000004b947 */ /* 0x000fec0003800000 */
[----:B--2---:R3:W-:Y:S02]  /*9a70*/  REDG.E.ADD.F32.FTZ.RN.STRONG.GPU desc[UR20][R66.64+-0xa80], R207 ;  /* 0xfff580cf420079a6 */ /* 0x0047e4000c10f394 */
.L_x_13183:
[----:B------:R-:W-:Y:S05]  /*9a80*/  BSYNC B0 ;  /* 0x0000000000007941 */ /* 0x000fea0003800000 */
.L_x_13182:
[----:B--23--:R2:W3:Y:S01]  /*9a90*/  LDS R207, [R211+0xe40] ;  /* 0x000e4000d3cf7984 */ /* 0x00c4e20000000800 */
[----:B------:R-:W-:Y:S01]  /*9aa0*/  BSSY B0, `(.L_x_13184) ;  /* 0x0000004000007945 */ /* 0x000fe20003800000 */
[----:B-1----:R-:W-:-:S03]  /*9ab0*/  LEA R140, R213, UR16, 0x2 ;  /* 0x00000010d58c7c11 */ /* 0x002fc6000f8e10ff */
[----:B------:R-:W-:Y:S05]  /*9ac0*/  @!P4 BRA `(.L_x_13185) ;  /* 0x000000000004c947 */ /* 0x000fea0003800000 */
[----:B---3--:R1:W-:Y:S02]  /*9ad0*/  REDG.E.ADD.F32.FTZ.RN.STRONG.GPU desc[UR20][R66.64+-0xa00], R207 ;  /* 0xfff600cf420079a6 */ /* 0x0083e4000c10f394 */
.L_x_13185:
[----:B------:R-:W-:Y:S05]  /*9ae0*/  BSYNC B0 ;  /* 0x0000000000007941 */ /* 0x000fea0003800000 */
.L_x_13184:
[----:B-1-3--:R1:W3:Y:S01]  /*9af0*/  LDS R207, [R140+0xec0] ;  /* 0x000ec0008ccf7984 */ /* 0x00a2e20000000800 */
[----:B------:R-:W-:Y:S01]  /*9b00*/  BSSY B0, `(.L_x_13186) ;  /* 0x0000005000007945 */ /* 0x000fe20003800000 */
[C---:B--2---:R-:W-:Y:S02]  /*9b10*/  IADD3 R211, R138.reuse, 0x1c0, RZ ;  /* 0x000001c08ad37810 */ /* 0x044fe40007ffe0ff */
[----:B------:R-:W-:Y:S01]  /*9b20*/  IADD3 R213, R138, 0x1e0, RZ ;  /* 0x000001e08ad57810 */ /* 0x000fe20007ffe0ff */
[----:B------:R-:W-:Y:S06]  /*9b30*/  @!P5 BRA `(.L_x_13187) ;  /* 0x000000000004d947 */ /* 0x000fec0003800000 */
[----:B---3--:R2:W-:Y:S02]  /*9b40*/  REDG.E.ADD.F32.FTZ.RN.STRONG.GPU desc[UR20][R66.64+-0x980], R207 ;  /* 0xfff680cf420079a6 */ /* 0x0085e4000c10f394 */
.L_x_13187:
[----:B------:R-:W-:Y:S05]  /*9b50*/  BSYNC B0 ;  /* 0x0000000000007941 */ /* 0x000fea0003800000 */
.L_x_13186:
        /* <DEDUP_REMOVED lines=17> */
.L_x_13189:
[----:B------:R-:W-:Y:S05]  /*9c70*/  BSYNC B0 ;  /* 0x0000000000007941 */ /* 0x000fea0003800000 */
.L_x_13188:
[----:B01----:R0:W1:Y:S01]  /*9c80*/  LDS R207, [R213+0xfc0] ;  /* 0x000fc000d5cf7984 */ /* 0x0030620000000800 */
[----:B------:R-:W-:Y:S01]  /*9c90*/  BSSY B0, `(.L_x_13190) ;  /* 0x0000006000007945 */ /* 0x000fe20003800000 */
[----:B------:R-:W-:Y:S02]  /*9ca0*/  IADD3 R211, R138, 0x240, RZ ;  /* 0x000002408ad37810 */ /* 0x000fe40007ffe0ff */
[----:B------:R-:W-:Y:S02]  /*9cb0*/  LEA.HI.SX32 R215, R215, R138, 0x1b ;  /* 0x0000008ad7d77211 */ /* 0x000fe400078fdaff */
[----:B------:R-:W-:Y:S01]  /*9cc0*/  LEA R140, R140, UR16, 0x2 ;  /* 0x000000108c8c7c11 */ /* 0x000fe2000f8e10ff */
[----:B------:R-:W-:Y:S06]  /*9cd0*/  @!P1 BRA `(.L_x_13191) ;  /* 0x0000000000049947 */ /* 0x000fec0003800000 */
[----:B-1----:R2:W-:Y:S02]  /*9ce0*/  REDG.E.ADD.F32.FTZ.RN.STRONG.GPU desc[UR20][R66.64+-0x880], R207 ;  /* 0xfff780cf420079a6 */ /* 0x0025e4000c10f394 */
.L_x_13191:
[----:B------:R-:W-:Y:S05]  /*9cf0*/  BSYNC B0 ;  /* 0x0000000000007941 */ /* 0x000fea0003800000 */
.L_x_13190:
[----:B-12---:R1:W2:Y:S01]  /*9d00*/  LDS R207, [R140+0x1040] ;  /* 0x001040008ccf7984 */ /* 0x0062a20000000800 */
[----:B------:R-:W-:Y:S01]  /*9d10*/  BSSY B0, `(.L_x_13192) ;  /* 0x0000006000007945 */ /* 0x000fe20003800000 */
[----:B0-----:R-:W-:Y:S02]  /*9d20*/  IADD3 R213, R138, 0x260, RZ ;  /* 0x000002608ad57810 */ /* 0x001fe40007ffe0ff */
[----:B------:R-:W-:Y:S02]  /*9d30*/  LEA.HI.SX32 R211, R211, R138, 0x1b ;  /* 0x0000008ad3d37211 */ /* 0x000fe400078fdaff */
[----:B------:R-:W-:Y:S01]  /*9d40*/  LEA R215, R215, UR16, 0x2 ;  /* 0x00000010d7d77c11 */ /* 0x000fe2000f8e10ff */
[----:B------:R-:W-:Y:S06]  /*9d50*/  @!P2 BRA `(.L_x_13193) ;  /* 0x000000000004a947 */ /* 0x000fec0003800000 */
[----:B--2---:R0:W-:Y:S02]  /*9d60*/  REDG.E.ADD.F32.FTZ.RN.STRONG.GPU desc[UR20][R66.64+-0x800], R207 ;  /* 0xfff800cf420079a6 */ /* 0x0041e4000c10f394 */
.L_x_13193:
[----:B------:R-:W-:Y:S05]  /*9d70*/  BSYNC B0 ;  /* 0x0000000000007941 */ /* 0x000fea0003800000 */
.L_x_13192:
[----:B0-2---:R0:W2:Y:S01]  /*9d80*/  LDS R207, [R215+0x10c0] ;  /* 0x0010c000d7cf7984 */ /* 0x0050a20000000800 */
[----:B------:R-:W-:Y:S01]  /*9d90*/  BSSY B0, `(.L_x_13194) ;  /* 0x0000005000007945 */ /* 0x000fe20003800000 */
[----:B------:R-:W-:Y:S02]  /*9da0*/  LEA.HI.SX32 R213, R213, R138, 0x1b ;  /* 0x0000008ad5d57211 */ /* 0x000fe400078fdaff */
[----:B------:R-:W-:Y:S01]  /*9db0*/  LEA R211, R211, UR16, 0x2 ;  /* 0x00000010d3d37c11 */ /* 0x000fe2000f8e10ff */
[----:B------:R-:W-:Y:S06]  /*9dc0*/  @!P3 BRA `(.L_x_13195) ;  /* 0x000000000004b947 */ /* 0x000fec0003800000 */
[----:B--2---:R3:W-:Y:S02]  /*9dd0*/  REDG.E.ADD.F32.FTZ.RN.STRONG.GPU desc[UR20][R66.64+-0x780], R207 ;  /* 0xfff880cf420079a6 */ /* 0x0047e4000c10f394 */
.L_x_13195:
[----:B------:R-:W-:Y:S05]  /*9de0*/  BSYNC B0 ;  /* 0x0000000000007941 */ /* 0x000fea0003800000 */
.L_x_13194:
[----:B--23--:R2:W3:Y:S01]  /*9df0*/  LDS R207, [R211+0x1140] ;  /* 0x00114000d3cf7984 */ /* 0x00c4e20000000800 */
[----:B------:R-:W-:Y:S01]  /*9e00*/  BSSY B0, `(.L_x_13196) ;  /* 0x0000004000007945 */ /* 0x000fe20003800000 */
[----:B-1----:R-:W-:-:S03]  /*9e10*/  LEA R140, R213, UR16, 0x2 ;  /* 0x00000010d58c7c11 */ /* 0x002fc6000f8e10ff */
[----:B------:R-:W-:Y:S05]  /*9e20*/  @!P4 BRA `(.L_x_13197) ;  /* 0x000000000004c947 */ /* 0x000fea0003800000 */
[----:B---3--:R1:W-:Y:S02]  /*9e30*/  REDG.E.ADD.F32.FTZ.RN.STRONG.GPU desc[UR20][R66.64+-0x700], R207 ;  /* 0xfff900cf420079a6 */ /* 0x0083e4000c10f394 */
.L_x_13197:
[----:B------:R-:W-:Y:S05]  /*9e40*/  BSYNC B0 ;  /* 0x0000000000007941 */ /* 0x000fea0003800000 */
.L_x_13196:
[----:B-1-3--:R1:W3:Y:S01]  /*9e50*/  LDS R207, [R140+0x11c0] ;  /* 0x0011c0008ccf7984 */ /* 0x00a2e20000000800 */
[----:B------:R-:W-:Y:S01]  /*9e60*/  BSSY B0, `(.L_x_13198) ;  /* 0x0000005000007945 */ /* 0x000fe20003800000 */
[C---:B--2---:R-:W-:Y:S02]  /*9e70*/  IADD3 R211, R138.reuse, 0x280, RZ ;  /* 0x000002808ad37810 */ /* 0x044fe40007ffe0ff */
[----:B------:R-:W-:Y:S01]  /*9e80*/  IADD3 R213, R138, 0x2a0, RZ ;  /* 0x000002a08ad57810 */ /* 0x000fe20007ffe0ff */
[----:B------:R-:W-:Y:S06]  /*9e90*/  @!P5 BRA `(.L_x_13199) ;  /* 0x000000000004d947 */ /* 0x000fec0003800000 */
[----:B---3--:R2:W-:Y:S02]  /*9ea0*/  REDG.E.ADD.F32.FTZ.RN.STRONG.GPU desc[UR20][R66.64+-0x680], R207 ;  /* 0xfff980cf420079a6 */ /* 0x0085e4000c10f394 */
.L_x_13199:
[----:B------:R-:W-:Y:S05]  /*9eb0*/  BSYNC B0 ;  /* 0x0000000000007941 */ /* 0x000fea0003800000 */
.L_x_13198:
        /* <DEDUP_REMOVED lines=17> */
.L_x_13201:
[----:B------:R-:W-:Y:S05]  /*9fd0*/  BSYNC B0 ;  /* 0x0000000000007941 */ /* 0x000fea0003800000 */
.L_x_13200:
[----:B01----:R0:W1:Y:S01]  /*9fe0*/  LDS R207, [R213+0x12c0] ;  /* 0x0012c000d5cf7984 */ /* 0x0030620000000800 */
[----:B------:R-:W-:Y:S01]  /*9ff0*/  BSSY B0, `(.L_x_13202) ;  /* 0x0000006000007945 */ /* 0x000fe20003800000 */
[----:B------:R-:W-:Y:S02]  /*a000*/  IADD3 R211, R138, 0x300, RZ ;  /* 0x000003008ad37810 */ /* 0x000fe40007ffe0ff */
[----:B------:R-:W-:Y:S02]  /*a010*/  LEA.HI.SX32 R215, R215, R138, 0x1b ;  /* 0x0000008ad7d77211 */ /* 0x000fe400078fdaff */
[----:B------:R-:W-:Y:S01]  /*a020*/  LEA R140, R140, UR16, 0x2 ;  /* 0x000000108c8c7c11 */ /* 0x000fe2000f8e10ff */
[----:B------:R-:W-:Y:S06]  /*a030*/  @!P1 BRA `(.L_x_13203) ;  /* 0x0000000000049947 */ /* 0x000fec0003800000 */
[----:B-1----:R2:W-:Y:S02]  /*a040*/  REDG.E.ADD.F32.FTZ.RN.STRONG.GPU desc[UR20][R66.64+-0x580], R207 ;  /* 0xfffa80cf420079a6 */ /* 0x0025e4000c10f394 */
.L_x_13203:
[----:B------:R-:W-:Y:S05]  /*a050*/  BSYNC B0 ;  /* 0x0000000000007941 */ /* 0x000fea0003800000 */
.L_x_13202:
[----:B-12---:R1:W2:Y:S01]  /*a060*/  LDS R207, [R140+0x1340] ;  /* 0x001340008ccf7984 */ /* 0x0062a20000000800 */
[----:B------:R-:W-:Y:S01]  /*a070*/  BSSY B0, `(.L_x_13204) ;  /* 0x0000006000007945 */ /* 0x000fe20003800000 */
[----:B0-----:R-:W-:Y:S02]  /*a080*/  IADD3 R213, R138, 0x320, RZ ;  /* 0x000003208ad57810 */ /* 0x001fe40007ffe0ff */
[----:B------:R-:W-:Y:S02]  /*a090*/  LEA.HI.SX32 R211, R211, R138, 0x1b ;  /* 0x0000008ad3d37211 */ /* 0x000fe400078fdaff */
[----:B------:R-:W-:Y:S01]  /*a0a0*/  LEA R215, R215, UR16, 0x2 ;  /* 0x00000010d7d77c11 */ /* 0x000fe2000f8e10ff */
[----:B------:R-:W-:Y:S06]  /*a0b0*/  @!P2 BRA `(.L_x_13205) ;  /* 0x000000000004a947 */ /* 0x000fec0003800000 */
[----:B--2---:R0:W-:Y:S02]  /*a0c0*/  REDG.E.ADD.F32.FTZ.RN.STRONG.GPU desc[UR20][R66.64+-0x500], R207 ;  /* 0xfffb00cf420079a6 */ /* 0x0041e4000c10f394 */
.L_x_13205:
[----:B------:R-:W-:Y:S05]  /*a0d0*/  BSYNC B0 ;  /* 0x0000000000007941 */ /* 0x000fea0003800000 */
.L_x_13204:
[----:B0-2---:R0:W2:Y:S01]  /*a0e0*/  LDS R207, [R215+0x13c0] ;  /* 0x0013c000d7cf7984 */ /* 0x0050a20000000800 */
[----:B------:R-:W-:Y:S01]  /*a0f0*/  BSSY B0, `(.L_x_13206) ;  /* 0x0000005000007945 */ /* 0x000fe20003800000 */
[----:B------:R-:W-:Y:S02]  /*a100*/  LEA.HI.SX32 R213, R213, R138, 0x1b ;  /* 0x0000008ad5d57211 */ /* 0x000fe400078fdaff */
[----:B------:R-:W-:Y:S01]  /*a110*/  LEA R211, R211, UR16, 0x2 ;  /* 0x00000010d3d37c11 */ /* 0x000fe2000f8e10ff */
[----:B------:R-:W-:Y:S06]  /*a120*/  @!P3 BRA `(.L_x_13207) ;  /* 0x000000000004b947 */ /* 0x000fec0003800000 */
[----:B--2---:R3:W-:Y:S02]  /*a130*/  REDG.E.ADD.F32.FTZ.RN.STRONG.GPU desc[UR20][R66.64+-0x480], R207 ;  /* 0xfffb80cf420079a6 */ /* 0x0047e4000c10f394 */
.L_x_13207:
[----:B------:R-:W-:Y:S05]  /*a140*/  BSYNC B0 ;  /* 0x0000000000007941 */ /* 0x000fea0003800000 */
.L_x_13206:
[----:B--23--:R2:W3:Y:S01]  /*a150*/  LDS R207, [R211+0x1440] ;  /* 0x00144000d3cf7984 */ /* 0x00c4e20000000800 */
[----:B------:R-:W-:Y:S01]  /*a160*/  BSSY B0, `(.L_x_13208) ;  /* 0x0000004000007945 */ /* 0x000fe20003800000 */
[----:B-1----:R-:W-:-:S03]  /*a170*/  LEA R140, R213, UR16, 0x2 ;  /* 0x00000010d58c7c11 */ /* 0x002fc6000f8e10ff */
[----:B------:R-:W-:Y:S05]  /*a180*/  @!P4 BRA `(.L_x_13209) ;  /* 0x000000000004c947 */ /* 0x000fea0003800000 */
[----:B---3--:R1:W-:Y:S02]  /*a190*/  REDG.E.ADD.F32.FTZ.RN.STRONG.GPU desc[UR20][R66.64+-0x400], R207 ;  /* 0xfffc00cf420079a6 */ /* 0x0083e4000c10f394 */
.L_x_13209:
[----:B------:R-:W-:Y:S05]  /*a1a0*/  BSYNC B0 ;  /* 0x0000000000007941 */ /* 0x000fea0003800000 */
.L_x_13208:
[----:B-1-3--:R1:W3:Y:S01]  /*a1b0*/  LDS R207, [R140+0x14c0] ;  /* 0x0014c0008ccf7984 */ /* 0x00a2e20000000800 */
[----:B------:R-:W-:Y:S01]  /*a1c0*/  BSSY B0, `(.L_x_13210) ;  /* 0x0000005000007945 */ /* 0x000fe20003800000 */
[C---:B--2---:R-:W-:Y:S02]  /*a1d0*/  IADD3 R211, R138.reuse, 0x340, RZ ;  /* 0x000003408ad37810 */ /* 0x044fe40007ffe0ff */
[----:B------:R-:W-:Y:S01]  /*a1e0*/  IADD3 R213, R138, 0x360, RZ ;  /* 0x000003608ad57810 */ /* 0x000fe20007ffe0ff */
[----:B------:R-:W-:Y:S06]  /*a1f0*/  @!P5 BRA `(.L_x_13211) ;  /* 0x000000000004d947 */ /* 0x000fec0003800000 */
[----:B---3--:R2:W-:Y:S02]  /*a200*/  REDG.E.ADD.F32.FTZ.RN.STRONG.GPU desc[UR20][R66.64+-0x380], R207 ;  /* 0xfffc80cf420079a6 */ /* 0x0085e4000c10f394 */
.L_x_13211:
[----:B------:R-:W-:Y:S05]  /*a210*/  BSYNC B0 ;  /* 0x0000000000007941 */ /* 0x000fea0003800000 */
.L_x_13210:
        /* <DEDUP_REMOVED lines=17> */
.L_x_13213:
[----:B------:R-:W-:Y:S05]  /*a330*/  BSYNC B0 ;  /* 0x0000000000007941 */ /* 0x000fea0003800000 */
.L_x_13212:
[----:B01----:R0:W1:Y:S01]  /*a340*/  LDS R207, [R213+0x15c0] ;  /* 0x0015c000d5cf7984 */ /* 0x0030620000000800 */
[----:B------:R-:W-:Y:S01]  /*a350*/  BSSY B0, `(.L_x_13214) ;  /* 0x0000006000007945 */ /* 0x000fe20003800000 */
[----:B------:R-:W-:Y:S02]  /*a360*/  IADD3 R211, R138, 0x3c0, RZ ;  /* 0x000003c08ad37810 */ /* 0x000fe40007ffe0ff */
[----:B------:R-:W-:Y:S02]  /*a370*/  LEA.HI.SX32 R215, R215, R138, 0x1b ;  /* 0x0000008ad7d77211 */ /* 0x000fe400078fdaff */
[----:B------:R-:W-:Y:S01]  /*a380*/  LEA R140, R140, UR16, 0x2 ;  /* 0x000000108c8c7c11 */ /* 0x000fe2000f8e10ff */
[----:B------:R-:W-:Y:S06]  /*a390*/  @!P1 BRA `(.L_x_13215) ;  /* 0x0000000000049947 */ /* 0x000fec0003800000 */
[----:B-1----:R2:W-:Y:S02]  /*a3a0*/  REDG.E.ADD.F32.FTZ.RN.STRONG.GPU desc[UR20][R66.64+-0x280], R207 ;  /* 0xfffd80cf420079a6 */ /* 0x0025e4000c10f394 */
.L_x_13215:
[----:B------:R-:W-:Y:S05]  /*a3b0*/  BSYNC B0 ;  /* 0x0000000000007941 */ /* 0x000fea0003800000 */
.L_x_13214:
[----:B-12---:R1:W2:Y:S01]  /*a3c0*/  LDS R207, [R140+0x1640] ;  /* 0x001640008ccf7984 */ /* 0x0062a20000000800 */
[----:B------:R-:W-:Y:S01]  /*a3d0*/  BSSY B0, `(.L_x_13216) ;  /* 0x0000006000007945 */ /* 0x000fe20003800000 */
[----:B0-----:R-:W-:Y:S02]  /*a3e0*/  IADD3 R213, R138, 0x3e0, RZ ;  /* 0x000003e08ad57810 */ /* 0x001fe40007ffe0ff */
[----:B------:R-:W-:Y:S02]  /*a3f0*/  LEA.HI.SX32 R211, R211, R138, 0x1b ;  /* 0x0000008ad3d37211 */ /* 0x000fe400078fdaff */
[----:B------:R-:W-:Y:S01]  /*a400*/  LEA R215, R215, UR16, 0x2 ;  /* 0x00000010d7d77c11 */ /* 0x000fe2000f8e10ff */
[----:B------:R-:W-:Y:S06]  /*a410*/  @!P2 BRA `(.L_x_13217) ;  /* 0x000000000004a947 */ /* 0x000fec0003800000 */
[----:B--2---:R0:W-:Y:S02]  /*a420*/  REDG.E.ADD.F32.FTZ.RN.STRONG.GPU desc[UR20][R66.64+-0x200], R207 ;  /* 0xfffe00cf420079a6 */ /* 0x0041e4000c10f394 */
.L_x_13217:
[----:B------:R-:W-:Y:S05]  /*a430*/  BSYNC B0 ;  /* 0x0000000000007941 */ /* 0x000fea0003800000 */
.L_x_13216:
[----:B0-2---:R0:W2:Y:S01]  /*a440*/  LDS R207, [R215+0x16c0] ;  /* 0x0016c000d7cf7984 */ /* 0x0050a20000000800 */
[----:B------:R-:W-:Y:S01]  /*a450*/  BSSY B0, `(.L_x_13218) ;  /* 0x0000005000007945 */ /* 0x000fe20003800000 */
[----:B------:R-:W-:Y:S02]  /*a460*/  LEA.HI.SX32 R213, R213, R138, 0x1b ;  /* 0x0000008ad5d57211 */ /* 0x000fe400078fdaff */
[----:B------:R-:W-:Y:S01]  /*a470*/  LEA R211, R211, UR16, 0x2 ;  /* 0x00000010d3d37c11 */ /* 0x000fe2000f8e10ff */
[----:B------:R-:W-:Y:S06]  /*a480*/  @!P3 BRA `(.L_x_13219) ;  /* 0x000000000004b947 */ /* 0x000fec0003800000 */
[----:B--2---:R3:W-:Y:S02]  /*a490*/  REDG.E.ADD.F32.FTZ.RN.STRONG.GPU desc[UR20][R66.64+-0x180], R207 ;  /* 0xfffe80cf420079a6 */ /* 0x0047e4000c10f394 */
.L_x_13219:
[----:B------:R-:W-:Y:S05]  /*a4a0*/  BSYNC B0 ;  /* 0x0000000000007941 */ /* 0x000fea0003800000 */
.L_x_13218:
[----:B--23--:R2:W3:Y:S01]  /*a4b0*/  LDS R207, [R211+0x1740] ;  /* 0x00174000d3cf7984 */ /* 0x00c4e20000000800 */
[----:B------:R-:W-:Y:S01]  /*a4c0*/  BSSY B0, `(.L_x_13220) ;  /* 0x0000004000007945 */ /* 0x000fe20003800000 */
[----:B------:R-:W-:-:S03]  /*a4d0*/  LEA R213, R213, UR16, 0x2 ;  /* 0x00000010d5d57c11 */ /* 0x000fc6000f8e10ff */
[----:B------:R-:W-:Y:S05]  /*a4e0*/  @!P4 BRA `(.L_x_13221) ;  /* 0x000000000004c947 */ /* 0x000fea0003800000 */
[----:B---3--:R4:W-:Y:S02]  /*a4f0*/  REDG.E.ADD.F32.FTZ.RN.STRONG.GPU desc[UR20][R66.64+-0x100], R207 ;  /* 0xffff00cf420079a6 */ /* 0x0089e4000c10f394 */
.L_x_13221:
[----:B------:R-:W-:Y:S05]  /*a500*/  BSYNC B0 ;  /* 0x0000000000007941 */ /* 0x000fea0003800000 */
.L_x_13220:
[----:B------:R-:W-:Y:S01]  /*a510*/  FADD.FTZ R64, R65, R64 ;  /* 0x0000004041407221 */ /* 0x000fe20000010000 */
[----:B------:R-:W-:Y:S01]  /*a520*/  BSSY B0, `(.L_x_13222) ;  /* 0x0000004000007945 */ /* 0x000fe20003800000 */
[----:B------:R0:W0:Y:S03]  /*a530*/  LDS R65, [R213+0x17c0] ;  /* 0x0017c000d5417984 */ /* 0x0000260000000800 */
[----:B------:R-:W-:Y:S05]  /*a540*/  @!P5 BRA `(.L_x_13223) ;  /* 0x000000000004d947 */ /* 0x000fea0003800000 */
[----:B0-----:R0:W-:Y:S02]  /*a550*/  REDG.E.ADD.F32.FTZ.RN.STRONG.GPU desc[UR20][R66.64+-0x80], R65 ;  /* 0xffff8041420079a6 */ /* 0x0011e4000c10f394 */
.L_x_13223:
[----:B------:R-:W-:Y:S05]  /*a560*/  BSYNC B0 ;  /* 0x0000000000007941 */ /* 0x000fea0003800000 */
.L_x_13222:
[----:B-1----:R-:W1:Y:S01]  /*a570*/  SHFL.DOWN PT, R140, R139, 0x1, 0x1f ;  /* 0x08201f008b8c7f89 */ /* 0x002e6200000e0000 */
[----:B------:R-:W-:Y:S01]  /*a580*/  ISETP.GT.AND P1, PT, R137, 0x1e, PT ;  /* 0x0000001e8900780c */ /* 0x000fe20003f24270 */
[----:B------:R-:W-:Y:S01]  /*a590*/  FFMA.FTZ R77, R38, R153, R77 ;  /* 0x00000099264d7223 */ /* 0x000fe2000001004d */
[----:B0-----:R-:W-:Y:S01]  /*a5a0*/  MOV R65, R139 ;  /* 0x0000008b00417202 */ /* 0x001fe20000000f00 */
[----:B--2---:R-:W0:Y:S01]  /*a5b0*/  SHFL.DOWN PT, R211, R159, 0x1, 0x1f ;  /* 0x08201f009fd37f89 */ /* 0x004e2200000e0000 */
[----:B----4-:R-:W-:Y:S01]  /*a5c0*/  MOV R66, R159 ;  /* 0x0000009f00427202 */ /* 0x010fe20000000f00 */
[----:B------:R-:W-:Y:S01]  /*a5d0*/  FFMA.FTZ R179, R6, R153, R179 ;  /* 0x0000009906b37223 */ /* 0x000fe200000100b3 */
[----:B------:R-:W-:Y:S01]  /*a5e0*/  MOV R67, R157 ;  /* 0x0000009d00437202 */ /* 0x000fe20000000f00 */
[----:B------:R-:W2:Y:S01]  /*a5f0*/  SHFL.DOWN PT, R166, R157, 0x1, 0x1f ;  /* 0x08201f009da67f89 */ /* 0x000ea200000e0000 */
[----:B------:R-:W-:Y:S01]  /*a600*/  FMUL.FTZ R237, R237, R158 ;  /* 0x0000009eeded7220 */ /* 0x000fe20000410000 */
[----:B------:R-:W-:Y:S01]  /*a610*/  FMUL.FTZ R239, R239, R160 ;  /* 0x000000a0efef7220 */ /* 0x000fe20000410000 */
[----:B------:R-:W-:Y:S01]  /*a620*/  FFMA.FTZ R152, R152, R181, R185 ;  /* 0x000000b598987223 */ /* 0x000fe200000100b9 */
[----:B---3--:R-:W3:Y:S01]  /*a630*/  SHFL.DOWN PT, R207, R64, 0x1, 0x1f ;  /* 0x08201f0040cf7f89 */ /* 0x008ee200000e0000 */
[----:B------:R-:W-:Y:S01]  /*a640*/  FFMA.FTZ R236, R236, R169, R237 ;  /* 0x000000a9ecec7223 */ /* 0x000fe200000100ed */
[----:B------:R-:W-:Y:S01]  /*a650*/  FFMA.FTZ R167, R238, R167, R239 ;  /* 0x000000a7eea77223 */ /* 0x000fe200000100ef */
[----:B------:R-:W-:Y:S01]  /*a660*/  FFMA.FTZ R152, R7, R180, R152 ;  /* 0x000000b407987223 */ /* 0x000fe20000010098 */
[----:B------:R-:W-:Y:S01]  /*a670*/  FMUL.FTZ R156, R163, R156 ;  /* 0x0000009ca39c7220 */ /* 0x000fe20000410000 */
[----:B------:R-:W-:Y:S01]  /*a680*/  FFMA.FTZ R236, R5, R168, R236 ;  /* 0x000000a805ec7223 */ /* 0x000fe200000100ec */
[----:B------:R-:W-:Y:S01]  /*a690*/  FFMA.FTZ R167, R4, R165, R167 ;  /* 0x000000a504a77223 */ /* 0x000fe200000100a7 */
[----:B------:R-:W-:Y:S01]  /*a6a0*/  ISETP.NE.AND P2, PT, R137, RZ, PT ;  /* 0x000000ff8900720c */ /* 0x000fe20003f45270 */
[----:B------:R-:W-:Y:S01]  /*a6b0*/  FFMA.FTZ R154, R155, R154, R156 ;  /* 0x0000009a9b9a7223 */ /* 0x000fe2000001009c */
[----:B------:R-:W-:Y:S01]  /*a6c0*/  FMUL.FTZ R8, R8, R161 ;  /* 0x000000a108087220 */ /* 0x000fe20000410000 */
[----:B------:R-:W-:Y:S01]  /*a6d0*/  FMUL.FTZ R151, R151, R184 ;  /* 0x000000b897977220 */ /* 0x000fe20000410000 */
[----:B------:R-:W-:Y:S01]  /*a6e0*/  FMUL.FTZ R12, R12, R216 ;  /* 0x000000d80c0c7220 */ /* 0x000fe20000410000 */
[----:B-1----:R-:W-:Y:S01]  /*a6f0*/  @!P1 FADD.FTZ R65, R65, R140 ;  /* 0x0000008c41419221 */ /* 0x002fe20000010000 */
[----:B------:R-:W-:Y:S01]  /*a700*/  FFMA.FTZ R154, R3, R164, R154 ;  /* 0x000000a4039a7223 */ /* 0x000fe2000001009a */
[----:B------:R-:W-:Y:S01]  /*a710*/  FMUL.FTZ R149, R149, R192 ;  /* 0x000000c095957220 */ /* 0x000fe20000410000 */
[----:B------:R-:W-:Y:S01]  /*a720*/  FMUL.FTZ R14, R14, R173 ;  /* 0x000000ad0e0e7220 */ /* 0x000fe20000410000 */
[----:B0-----:R-:W-:Y:S01]  /*a730*/  @!P1 FADD.FTZ R66, R66, R211 ;  /* 0x000000d342429221 */ /* 0x001fe20000010000 */
        /* <DEDUP_REMOVED lines=59> */
[----:B------:R-:W-:Y:S01]  /*aaf0*/  BSSY B0, `(.L_x_13224) ;  /* 0x0000040000007945 */ /* 0x000fe20003800000 */
[----:B------:R-:W-:Y:S01]  /*ab00*/  FFMA.FTZ R79, R40, R175, R79 ;  /* 0x000000af284f7223 */ /* 0x000fe2000001004f */
        /* <DEDUP_REMOVED lines=8> */
[----:B------:R-:W-:Y:S01]  /*ab90*/  FFMA.FTZ R80, R41, R180, R80 ;  /* 0x000000b429507223 */ /* 0x000fe20000010050 */
[----:B------:R-:W3:Y:S01]  /*aba0*/  SHFL.DOWN PT, R5, R64, 0x8, 0x1f ;  /* 0x09001f0040057f89 */ /* 0x000ee200000e0000 */
        /* <DEDUP_REMOVED lines=17> */
[----:B------:R-:W-:Y:S01]  /*acc0*/  FADD.FTZ R95, R144, R95 ;  /* 0x0000005f905f7221 */ /* 0x000fe20000010000 */
[----:B------:R-:W-:Y:S01]  /*acd0*/  FFMA.FTZ R85, R46, R21, R85 ;  /* 0x000000152e557223 */ /* 0x000fe20000010055 */
[----:B--2---:R-:W-:Y:S01]  /*ace0*/  @!P1 FADD.FTZ R67, R67, R6 ;  /* 0x0000000643439221 */ /* 0x004fe20000010000 */
[----:B------:R-:W-:Y:S01]  /*acf0*/  FFMA.FTZ R86, R47, R23, R86 ;  /* 0x000000172f567223 */ /* 0x000fe20000010056 */
[----:B------:R-:W-:Y:S01]  /*ad00*/  FADD.FTZ R94, R143, R94 ;  /* 0x0000005e8f5e7221 */ /* 0x000fe20000010000 */
[----:B------:R-:W-:Y:S01]  /*ad10*/  FADD.FTZ R93, R24, R93 ;  /* 0x0000005d185d7221 */ /* 0x000fe20000010000 */
[----:B---3--:R-:W-:Y:S01]  /*ad20*/  @!P1 FADD.FTZ R64, R64, R5 ;  /* 0x0000000540409221 */ /* 0x008fe20000010000 */
[----:B------:R-:W1:Y:S01]  /*ad30*/  SHFL.DOWN PT, R6, R67, 0x10, 0x1f ;  /* 0x0a001f0043067f89 */ /* 0x000e6200000e0000 */
[----:B------:R-:W-:Y:S01]  /*ad40*/  ISETP.GT.AND P1, PT, R137, 0xf, PT ;  /* 0x0000000f8900780c */ /* 0x000fe20003f24270 */
[----:B------:R-:W-:Y:S01]  /*ad50*/  FFMA.FTZ R87, R48, R27, R87 ;  /* 0x0000001b30577223 */ /* 0x000fe20000010057 */
[----:B------:R-:W-:Y:S01]  /*ad60*/  FFMA.FTZ R88, R49, R30, R88 ;  /* 0x0000001e31587223 */ /* 0x000fe20000010058 */
[----:B------:R-:W2:Y:S01]  /*ad70*/  SHFL.DOWN PT, R5, R66, 0x10, 0x1f ;  /* 0x0a001f0042057f89 */ /* 0x000ea200000e0000 */
[----:B------:R-:W-:Y:S01]  /*ad80*/  FADD.FTZ R92, R71, R92 ;  /* 0x0000005c475c7221 */ /* 0x000fe20000010000 */
[----:B------:R-:W-:Y:S01]  /*ad90*/  FFMA.FTZ R89, R50, R33, R89 ;  /* 0x0000002132597223 */ /* 0x000fe20000010059 */
[----:B------:R-:W-:Y:S01]  /*ada0*/  FADD.FTZ R91, R2, R91 ;  /* 0x0000005b025b7221 */ /* 0x000fe20000010000 */
[----:B------:R-:W3:Y:S01]  /*adb0*/  SHFL.DOWN PT, R3, R64, 0x10, 0x1f ;  /* 0x0a001f0040037f89 */ /* 0x000ee200000e0000 */
[----:B------:R-:W-:-:S05]  /*adc0*/  FADD.FTZ R90, R69, R90 ;  /* 0x0000005a455a7221 */ /* 0x000fca0000010000 */
[----:B0-----:R-:W-:Y:S01]  /*add0*/  @!P1 FADD.FTZ R65, R65, R4 ;  /* 0x0000000441419221 */ /* 0x001fe20000010000 */
[----:B-1----:R-:W-:Y:S01]  /*ade0*/  @!P1 FADD.FTZ R67, R67, R6 ;  /* 0x0000000643439221 */ /* 0x002fe20000010000 */
[----:B--2---:R-:W-:Y:S01]  /*adf0*/  @!P1 FADD.FTZ R66, R66, R5 ;  /* 0x0000000542429221 */ /* 0x004fe20000010000 */
[----:B---3--:R-:W-:-:S05]  /*ae00*/  @!P1 FADD.FTZ R64, R64, R3 ;  /* 0x0000000340409221 */ /* 0x008fca0000010000 */
        /* <DEDUP_REMOVED lines=14> */
.L_x_13225:
[----:B------:R-:W-:Y:S05]  /*aef0*/  BSYNC B0 ;  /* 0x0000000000007941 */ /* 0x000fea0003800000 */
.L_x_13224:
[----:B------:R-:W-:Y:S02]  /*af00*/  UIADD3 UR6, UR6, 0x1, URZ ;  /* 0x0000000106067890 */ /* 0x000fe4000fffe03f */
[----:B------:R-:W-:Y:S02]  /*af10*/  UIADD3 UR5, UP1, UR5, 0x1, URZ ;  /* 0x0000000105057890 */ /* 0x000fe4000ff3e03f */
[----:B------:R-:W-:Y:S02]  /*af20*/  UISETP.GE.AND UP0, UPT, UR6, UR12, UPT ;  /* 0x0000000c0600728c */ /* 0x000fe4000bf06270 */
[----:B------:R-:W-:-:S04]  /*af30*/  UIADD3.X UR4, URZ, UR4, URZ, UP1, !UPT ;  /* 0x000000043f047290 */ /* 0x000fc80008ffe43f */
[----:B------:R-:W-:-:S13]  /*af40*/  PLOP3.LUT P0, PT, PT, PT, UP0, 0x80, 0x0 ;  /* 0x000000000000781c */ /* 0x000fda0003f0f008 */
[----:B------:R-:W-:Y:S05]  /*af50*/  @!P0 BRA `(.L_x_13226) ;  /* 0xffffff7800348947 */ /* 0x000fea000383ffff */
.L_x_13147:
        /* <DEDUP_REMOVED lines=12> */
[----:B------:R-:W-:Y:S01]  /*b020*/  UIMAD UR12, UR12, UR14, URZ ;  /* 0x0000000e0c0c72a4 */ /* 0x000fe2000f8e023f */
[----:B------:R-:W-:Y:S01]  /*b030*/  ISETP.NE.AND P0, PT, R138, RZ, PT ;  /* 0x000000ff8a00720c */ /* 0x000fe20003f05270 */
[----:B------:R-:W-:Y:S01]  /*b040*/  UIMAD.WIDE.U32 UR10, UR53, UR28, URZ ;  /* 0x0000001c350a72a5 */ /* 0x000fe2000f8e003f */
[----:B------:R-:W-:Y:S01]  /*b050*/  F2FP.F16.F32.PACK_AB R82, R82, R83 ;  /* 0x000000535252723e */ /* 0x000fe200000000ff */
[----:B------:R-:W-:Y:S01]  /*b060*/  UIMAD UR29, UR53, UR29, UR4 ;  /* 0x0000001d351d72a4 */ /* 0x000fe2000f8e0204 */
[----:B------:R-:W-:Y:S01]  /*b070*/  F2FP.F16.F32.PACK_AB R80, R80, R81 ;  /* 0x000000515050723e */ /* 0x000fe200000000ff */
[----:B------:R-:W-:Y:S01]  /*b080*/  UIMAD UR12, UR53, UR15, UR12 ;  /* 0x0000000f350c72a4 */ /* 0x000fe2000f8e020c */
[----:B------:R-:W-:Y:S01]  /*b090*/  F2FP.F16.F32.PACK_AB R78, R78, R79 ;  /* 0x0000004f4e4e723e */ /* 0x000fe200000000ff */
[----:B------:R-:W-:Y:S01]  /*b0a0*/  USHF.R.S32.HI UR6, URZ, 0x1f, UR54 ;  /* 0x0000001f3f067899 */ /* 0x000fe20008011436 */
        /* <DEDUP_REMOVED lines=10> */
[----:B--2---:R-:W-:-:S03]  /*b150*/  PRMT R59, R82, 0x7632, R59 ;  /* 0x00007632523b7816 */ /* 0x004fc6000000003b */
[----:B------:R-:W-:Y:S01]  /*b160*/  STS.U16 [R118], R88 ;  /* 0x0000005876007388 */ /* 0x000fe20000000400 */
        /* <DEDUP_REMOVED lines=16> */
[----:B--2---:R-:W-:-:S03]  /*b270*/  SHF.L.U32 R2, R138, 0x4, RZ ;  /* 0x000000048a027819 */ /* 0x004fc600000006ff */
        /* <DEDUP_REMOVED lines=23> */
[----:B------:R-:W2:Y:S02]  /*b3f0*/  LDS R0, [UR16+0x420] ;  /* 0x00042010ff007984 */ /* 0x000ea40008000800 */
        /* <DEDUP_REMOVED lines=15> */
.L_x_13228:
[----:B------:R-:W-:Y:S05]  /*b4f0*/  BSYNC B0 ;  /* 0x0000000000007941 */ /* 0x000fea0003800000 */
.L_x_13227:
[----:B------:R-:W3:Y:S01]  /*b500*/  LDL.LU R18, [R1+0x14] ;  /* 0x0000140001127983 */ /* 0x000ee20000300800 */
        /* <DEDUP_REMOVED lines=21> */
[----:B--2---:R-:W-:-:S02]  /*b660*/  MOV R6, UR29 ;  /* 0x0000001d00067c02 */ /* 0x004fc40008000f00 */
[C---:B------:R-:W-:Y:S01]  /*b670*/  LEA.HI.X R5, R71.reuse, UR5, R8, 0x1, P1 ;  /* 0x0000000547057c11 */ /* 0x040fe200088f0c08 */
[----:B------:R-:W-:Y:S01]  /*b680*/  UIMAD.WIDE.U32 UR4, UR53, UR14, URZ ;  /* 0x0000000e350472a5 */ /* 0x000fe2000f8e003f */
[C---:B------:R-:W-:Y:S02]  /*b690*/  LEA R4, P1, R6.reuse, R4, 0x1 ;  /* 0x0000000406047211 */ /* 0x040fe400078208ff */
[----:B------:R-:W-:Y:S01]  /*b6a0*/  MOV R7, UR10 ;  /* 0x0000000a00077c02 */ /* 0x000fe20008000f00 */
[----:B------:R-:W-:Y:S01]  /*b6b0*/  UIADD3 UR10, UR5, UR12, URZ ;  /* 0x0000000c050a7290 */ /* 0x000fe2000fffe03f */
[----:B------:R-:W-:Y:S02]  /*b6c0*/  LOP3.LUT R53, R71, 0xe0, RZ, 0xfc, !PT ;  /* 0x000000e047357812 */ /* 0x000fe400078efcff */
        /* <DEDUP_REMOVED lines=18> */
[C---:B01----:R-:W-:Y:S02]  /*b7f0*/  LOP3.LUT R65, R71.reuse, 0x1a0, RZ, 0xfc, !PT ;  /* 0x000001a047417812 */ /* 0x043fe400078efcff */
        /* <DEDUP_REMOVED lines=20> */
[----:B0-----:R-:W-:-:S02]  /*b940*/  F2FP.F16.F32.PACK_AB R4, R97, R96 ;  /* 0x000000606104723e */ /* 0x001fc400000000ff */
        /* <DEDUP_REMOVED lines=12> */
[----:B---3--:R-:W-:Y:S01]  /*ba10*/  FADD.FTZ R0, R90, R18 ;  /* 0x000000125a007221 */ /* 0x008fe20000010000 */
        /* <DEDUP_REMOVED lines=15> */
[----:B0-----:R-:W-:Y:S01]  /*bb10*/  PRMT R9, R4, 0x7632, R9 ;  /* 0x0000763204097816 */ /* 0x001fe20000000009 */
        /* <DEDUP_REMOVED lines=13> */
[----:B0-----:R-:W-:Y:S01]  /*bbf0*/  PRMT R10, R6, 0x7632, R10 ;  /* 0x00007632060a7816 */ /* 0x001fe2000000000a */
        /* <DEDUP_REMOVED lines=45> */
.L_x_13230:
[----:B------:R-:W-:Y:S05]  /*bed0*/  BSYNC B0 ;  /* 0x0000000000007941 */ /* 0x000fea0003800000 */
.L_x_13229:
        /* <DEDUP_REMOVED lines=56> */
.L_x_13146:
        /* <DEDUP_REMOVED lines=29> */
.L_x_13233:
[----:B------:R-:W-:Y:S05]  /*c430*/  BSYNC B0 ;  /* 0x0000000000007941 */ /* 0x000fea0003800000 */
.L_x_13232:
        /* <DEDUP_REMOVED lines=32> */
.L_x_13235:
[----:B------:R-:W2:Y:S02]  /*c640*/  S2R R11, SR_TID.X ;  /* 0x00000000000b7919 */ /* 0x000ea40000002100 */
.L_x_13236:
[----:B------:R-:W-:Y:S05]  /*c650*/  BSYNC B0 ;  /* 0x0000000000007941 */ /* 0x000fea0003800000 */
.L_x_13234:
        /* <DEDUP_REMOVED lines=23> */
.L_x_13238:
        /* <DEDUP_REMOVED lines=32> */
.L_x_13237:
[----:B------:R-:W-:Y:S05]  /*c9d0*/  EXIT ;  /* 0x000000000000794d */ /* 0x000fea0003800000 */
.L_x_13239:
        /* <DEDUP_REMOVED lines=10> */
.L_x_18972:


//--------------------- .text._Z25selective_scan_bwd_kernelI32Selective_Scan_bwd_kernel_traitsILi32ELi16ELb0ELb1ELb0ELb0ELb1EN3c104HalfENS1_7complexIfEEEEv12SSMParamsBwd --------------------------
	.section	.text._Z25selective_scan_bwd_kernelI32Selective_Scan_bwd_kernel_traitsILi32ELi16ELb0ELb1ELb0ELb0ELb1EN3c104HalfENS1_7complexIfEEEEv12SSMParamsBwd,"ax",@progbits
	.align	128
        .global         _Z25selective_scan_bwd_kernelI32Selective_Scan_bwd_kernel_traitsILi32ELi16ELb0ELb1ELb0ELb0ELb1EN3c104HalfENS1_7complexIfEEEEv12SSMParamsBwd
        .type           _Z25selective_scan_bwd_kernelI32Selective_Scan_bwd_kernel_traitsILi32ELi16ELb0ELb1ELb0ELb0ELb1EN3c104HalfENS1_7complexIfEEEEv12SSMParamsBwd,@function
        .size           _Z25selective_scan_bwd_kernelI32Selective_Scan_bwd_kernel_traitsILi32ELi16ELb0ELb1ELb0ELb0ELb1EN3c104HalfENS1_7complexIfEEEEv12SSMParamsBwd,(.L_x_18973 - _Z25selective_scan_bwd_kernelI32Selective_Scan_bwd_kernel_traitsILi32ELi16ELb0ELb1ELb0ELb0ELb1EN3c104HalfENS1_7complexIfEEEEv12SSMParamsBwd)
        .other          _Z25selective_scan_bwd_kernelI32Selective_Scan_bwd_kernel_traitsILi32ELi16ELb0ELb1ELb0ELb0ELb1EN3c104HalfENS1_7complexIfEEEEv12SSMParamsBwd,@"STO_CUDA_ENTRY STV_DEFAULT"
_Z25selective_scan_bwd_kernelI32Selective_Scan_bwd_kernel_traitsILi32ELi16ELb0ELb1ELb0ELb0ELb1EN3c104HalfENS1_7complexIfEEEEv12SSMParamsBwd:
.text._Z25selective_scan_bwd_kernelI32Selective_Scan_bwd_kernel_traitsILi32ELi16ELb0ELb1ELb0ELb0ELb1EN3c104HalfENS1_7complexIfEEEEv12SSMParamsBwd:
        /* <DEDUP_REMOVED lines=115> */
[----:B------:R-:W-:Y:S01]  /*0730*/  ULEA UR46, UP4, UR4, UR20, 0x1 ;  /* 0x00000014042e7291 */ /* 0x000fe2000f88083f */
[----:B------:R-:W-:Y:S01]  /*0740*/  UMOV UR12, UR23 ;  /* 0x00000017000c7c82 */ /* 0x000fe20008000000 */
[----:B------:R-:W-:-:S02]  /*0750*/  UIADD3.X UR15, UR18, UR15, UR19, UP3, !UPT ;  /* 0x0000000f120f7290 */ /* 0x000fc40009ffe413 */
[----:B------:R-:W-:Y:S02]  /*0760*/  @!UP2 UIADD3 UR12, -UR12, URZ, URZ ;  /* 0x0000003f0c0ca290 */ /* 0x000fe4000fffe13f */
[----:B------:R-:W-:Y:S02]  /*0770*/  ULEA UR48, UP3, UR47, UR48, 0x1 ;  /* 0x000000302f307291 */ /* 0x000fe4000f86083f */
[----:B------:R-:W-:Y:S02]  /*0780*/  @!UP1 ULOP3.LUT UR12, URZ, UR26, URZ, 0x33, !UPT ;  /* 0x0000001a3f0c9292 */ /* 0x000fe4000f8e333f */
[----:B------:R-:W-:Y:S02]  /*0790*/  UIADD3 UR17, UP2, UR17, UR8, URZ ;  /* 0x0000000811117290 */ /* 0x000fe4000ff5e03f */
[----:B------:R-:W-:Y:S02]  /*07a0*/  ULEA.HI.X UR14, UR4, UR21, UR5, 0x1, UP4 ;  /* 0x00000015040e7291 */ /* 0x000fe4000a0f0c05 */
[----:B------:R-:W-:-:S02]  /*07b0*/  ULEA.HI.X UR47, UR47, UR49, UR15, 0x1, UP3 ;  /* 0x000000312f2f7291 */ /* 0x000fc400098f0c0f */
[----:B------:R-:W-:Y:S02]  /*07c0*/  USHF.R.S32.HI UR4, URZ, 0x1f, UR12 ;  /* 0x0000001f3f047899 */ /* 0x000fe4000801140c */
[----:B------:R-:W-:Y:S02]  /*07d0*/  UIADD3.X UR49, UR18, UR9, UR27, UP2, !UPT ;  /* 0x0000000912317290 */ /* 0x000fe400097fe41b */
[----:B------:R-:W-:Y:S01]  /*07e0*/  ULEA UR50, UP1, UR17, UR50, 0x1 ;  /* 0x0000003211327291 */ /* 0x000fe2000f82083f */
[----:B------:R-:W-:Y:S01]  /*07f0*/  ULDC.64 UR18, c[0x0][0x258] ;  /* 0x0000960000127ab9 */ /* 0x000fe20000000a00 */
[----:B------:R-:W-:Y:S02]  /*0800*/  ULEA UR15, UR16, 0xfffffc00, 0xa ;  /* 0xfffffc00100f7891 */ /* 0x000fe4000f8e503f */
[----:B------:R-:W-:Y:S02]  /*0810*/  UIMAD UR4, UR4, UR18, URZ ;  /* 0x00000012040472a4 */ /* 0x000fe4000f8e023f */
[----:B------:R-:W-:-:S02]  /*0820*/  ULEA.HI.X UR49, UR17, UR51, UR49, 0x1, UP1 ;  /* 0x0000003311317291 */ /* 0x000fc400088f0c31 */
[----:B------:R-:W-:Y:S02]  /*0830*/  UISETP.GE.AND UP1, UPT, UR16, 0x1, UPT ;  /* 0x000000011000788c */ /* 0x000fe4000bf26270 */
[----:B------:R-:W-:Y:S02]  /*0840*/  UIMAD UR17, UR12, UR19, UR4 ;  /* 0x000000130c1172a4 */ /* 0x000fe4000f8e0204 */
[----:B------:R-:W-:Y:S01]  /*0850*/  UIMAD.WIDE.U32 UR8, UR12, UR18, UR6 ;  /* 0x000000120c0872a5 */ /* 0x000fe2000f8e0006 */
[----:B------:R-:W-:Y:S02]  /*0860*/  UMOV UR4, URZ ;  /* 0x0000003f00047c82 */ /* 0x000fe40008000000 */
[----:B------:R-:W-:Y:S01]  /*0870*/  @UP0 ULDC UR18, c[0x0][0x21c] ;  /* 0x0000870000120ab9 */ /* 0x000fe20000000800 */
[----:B------:R-:W-:Y:S01]  /*0880*/  @UP0 ULDC.64 UR26, c[0x0][0x310] ;  /* 0x0000c400001a0ab9 */ /* 0x000fe20000000a00 */
[----:B------:R-:W-:Y:S02]  /*0890*/  @UP0 UIMAD UR13, UR13, UR18, URZ ;  /* 0x000000120d0d02a4 */ /* 0x000fe4000f8e023f */
        /* <DEDUP_REMOVED lines=20> */
.L_x_13330:
        /* <DEDUP_REMOVED lines=27> */
[----:B-1----:R-:W-:Y:S01]  /*0b90*/  IADD3 R37, R134, 0x20, RZ ;  /* 0x0000002086257810 */ /* 0x002fe20007ffe0ff */
[----:B------:R-:W-:Y:S01]  /*0ba0*/  ULDC.64 UR18, c[0x0][0x2a0] ;  /* 0x0000a80000127ab9 */ /* 0x000fe20000000a00 */
[----:B------:R-:W-:Y:S01]  /*0bb0*/  LOP3.LUT R20, R0, 0x1f, R144, 0xf8, !PT ;  /* 0x0000001f00147812 */ /* 0x000fe200078ef890 */
[----:B------:R-:W-:-:S03]  /*0bc0*/  ULDC.64 UR22, c[0x0][0x2b0] ;  /* 0x0000ac0000167ab9 */ /* 0x000fc60000000a00 */
[C---:B------:R-:W-:Y:S02]  /*0bd0*/  ISETP.GE.AND P0, PT, R20.reuse, UR44, PT ;  /* 0x0000002c14007c0c */ /* 0x040fe4000bf06270 */
[----:B------:R-:W-:Y:S02]  /*0be0*/  SHF.R.S32.HI R21, RZ, 0x1f, R20 ;  /* 0x0000001fff157819 */ /* 0x000fe40000011414 */
[C---:B------:R-:W-:Y:S02]  /*0bf0*/  LEA R2, P1, R20.reuse, UR46, 0x1 ;  /* 0x0000002e14027c11 */ /* 0x040fe4000f8208ff */
[C---:B------:R-:W-:Y:S02]  /*0c00*/  LOP3.LUT R22, R20.reuse, 0x20, RZ, 0xfc, !PT ;  /* 0x0000002014167812 */ /* 0x040fe400078efcff */
[C---:B------:R-:W-:Y:S02]  /*0c10*/  LEA.HI.X R3, R20.reuse, UR13, R21, 0x1, P1 ;  /* 0x0000000d14037c11 */ /* 0x040fe400088f0c15 */
[----:B------:R-:W-:-:S02]  /*0c20*/  LOP3.LUT R23, R20, 0x40, RZ, 0xfc, !PT ;  /* 0x0000004014177812 */ /* 0x000fc400078efcff */
[C---:B------:R-:W-:Y:S01]  /*0c30*/  LOP3.LUT R0, R20.reuse, 0x60, RZ, 0xfc, !PT ;  /* 0x0000006014007812 */ /* 0x040fe200078efcff */
[----:B------:R-:W3:Y:S01]  /*0c40*/  @!P0 LDG.E.U16 R4, desc[UR24][R2.64] ;  /* 0x0000001802048981 */ /* 0x000ee2000c1e1500 */
[C---:B------:R-:W-:Y:S02]  /*0c50*/  LOP3.LUT R8, R20.reuse, 0x80, RZ, 0xfc, !PT ;  /* 0x0000008014087812 */ /* 0x040fe400078efcff */
[----:B------:R-:W-:Y:S02]  /*0c60*/  LOP3.LUT R9, R20, 0xa0, RZ, 0xfc, !PT ;  /* 0x000000a014097812 */ /* 0x000fe400078efcff */
[----:B------:R-:W-:Y:S02]  /*0c70*/  ISETP.GE.AND P0, PT, R22, UR44, PT ;  /* 0x0000002c16007c0c */ /* 0x000fe4000bf06270 */
[----:B------:R-:W-:Y:S02]  /*0c80*/  ISETP.GE.AND P1, PT, R23, UR44, PT ;  /* 0x0000002c17007c0c */ /* 0x000fe4000bf26270 */
[----:B------:R-:W-:-:S02]  /*0c90*/  ISETP.GE.AND P2, PT, R0, UR44, PT ;  /* 0x0000002c00007c0c */ /* 0x000fc4000bf46270 */
[----:B------:R-:W-:Y:S02]  /*0ca0*/  ISETP.GE.AND P3, PT, R8, UR44, PT ;  /* 0x0000002c08007c0c */ /* 0x000fe4000bf66270 */
[----:B------:R-:W-:Y:S02]  /*0cb0*/  ISETP.GE.AND P4, PT, R9, UR44, PT ;  /* 0x0000002c09007c0c */ /* 0x000fe4000bf86270 */
[C---:B------:R-:W-:Y:S02]  /*0cc0*/  LOP3.LUT R10, R20.reuse, 0xc0, RZ, 0xfc, !PT ;  /* 0x000000c0140a7812 */ /* 0x040fe400078efcff */
[C---:B------:R-:W-:Y:S01]  /*0cd0*/  LOP3.LUT R11, R20.reuse, 0xe0, RZ, 0xfc, !PT ;  /* 0x000000e0140b7812 */ /* 0x040fe200078efcff */
[----:B----4-:R-:W4:Y:S01]  /*0ce0*/  @!P0 LDG.E.U16 R5, desc[UR24][R2.64+0x40] ;  /* 0x0000401802058981 */ /* 0x010f22000c1e1500 */
        /* <DEDUP_REMOVED lines=10> */
[----:B------:R-:W5:Y:S01]  /*0d90*/  @!P4 LDG.E.U16 R25, desc[UR24][R2.64+0x140] ;  /* 0x000140180219c981 */ /* 0x000f62000c1e1500 */
[----:B------:R-:W-:Y:S02]  /*0da0*/  ISETP.GE.AND P4, PT, R14, UR44, PT ;  /* 0x0000002c0e007c0c */ /* 0x000fe4000bf86270 */
        /* <DEDUP_REMOVED lines=21> */
[----:B------:R-:W-:-:S02]  /*0f00*/  IADD3 R39, R134, 0x40, RZ ;  /* 0x0000004086277810 */ /* 0x000fc40007ffe0ff */
[C---:B------:R-:W-:Y:S02]  /*0f10*/  IADD3 R41, R134.reuse, 0x60, RZ ;  /* 0x0000006086297810 */ /* 0x040fe40007ffe0ff */
[C---:B-1----:R-:W-:Y:S02]  /*0f20*/  IADD3 R3, R134.reuse, 0xa0, RZ ;  /* 0x000000a086037810 */ /* 0x042fe40007ffe0ff */
[CC--:B------:R-:W-:Y:S02]  /*0f30*/  LEA.HI.SX32 R133, R134.reuse, R134.reuse, 0x1b ;  /* 0x0000008686857211 */ /* 0x0c0fe400078fdaff */
[-C--:B------:R-:W-:Y:S02]  /*0f40*/  LEA.HI.SX32 R3, R3, R134.reuse, 0x1b ;  /* 0x0000008603037211 */ /* 0x080fe400078fdaff */
[----:B------:R-:W-:Y:S02]  /*0f50*/  IADD3 R43, R134, 0x80, RZ ;  /* 0x00000080862b7810 */ /* 0x000fe40007ffe0ff */
[----:B------:R-:W-:-:S02]  /*0f60*/  LEA.HI.SX32 R37, R37, R134, 0x1b ;  /* 0x0000008625257211 */ /* 0x000fc400078fdaff */
[-C--:B------:R-:W-:Y:S02]  /*0f70*/  LEA.HI.SX32 R39, R39, R134.reuse, 0x1b ;  /* 0x0000008627277211 */ /* 0x080fe400078fdaff */
[----:B------:R-:W-:Y:S02]  /*0f80*/  LEA R126, R3, UR17, 0x1 ;  /* 0x00000011037e7c11 */ /* 0x000fe4000f8e08ff */
[-C--:B------:R-:W-:Y:S02]  /*0f90*/  LEA.HI.SX32 R41, R41, R134.reuse, 0x1b ;  /* 0x0000008629297211 */ /* 0x080fe400078fdaff */
[----:B------:R-:W-:Y:S02]  /*0fa0*/  IADD3 R3, R134, 0xc0, RZ ;  /* 0x000000c086037810 */ /* 0x000fe40007ffe0ff */
[----:B------:R-:W-:Y:S02]  /*0fb0*/  LEA R133, R133, UR17, 0x1 ;  /* 0x0000001185857c11 */ /* 0x000fe4000f8e08ff */
[----:B------:R-:W-:-:S02]  /*0fc0*/  LEA.HI.SX32 R43, R43, R134, 0x1b ;  /* 0x000000862b2b7211 */ /* 0x000fc400078fdaff */
[----:B------:R-:W-:Y:S02]  /*0fd0*/  LEA R132, R37, UR17, 0x1 ;  /* 0x0000001125847c11 */ /* 0x000fe4000f8e08ff */
[----:B------:R-:W-:Y:S02]  /*0fe0*/  LEA R129, R39, UR17, 0x1 ;  /* 0x0000001127817c11 */ /* 0x000fe4000f8e08ff */
[----:B------:R-:W-:Y:S02]  /*0ff0*/  LEA R128, R41, UR17, 0x1 ;  /* 0x0000001129807c11 */ /* 0x000fe4000f8e08ff */
[----:B------:R-:W-:Y:S02]  /*1000*/  IADD3 R37, R134, 0xe0, RZ ;  /* 0x000000e086257810 */ /* 0x000fe40007ffe0ff */
[----:B------:R-:W-:Y:S02]  /*1010*/  LEA.HI.SX32 R3, R3, R134, 0x1b ;  /* 0x0000008603037211 */ /* 0x000fe400078fdaff */
[----:B------:R-:W-:-:S02]  /*1020*/  LEA R127, R43, UR17, 0x1 ;  /* 0x000000112b7f7c11 */ /* 0x000fc4000f8e08ff */
[C---:B------:R-:W-:Y:S02]  /*1030*/  IADD3 R39, R134.reuse, 0x100, RZ ;  /* 0x0000010086277810 */ /* 0x040fe40007ffe0ff */
[C---:B------:R-:W-:Y:S02]  /*1040*/  IADD3 R41, R134.reuse, 0x120, RZ ;  /* 0x0000012086297810 */ /* 0x040fe40007ffe0ff */
[C---:B------:R-:W-:Y:S02]  /*1050*/  IADD3 R43, R134.reuse, 0x140, RZ ;  /* 0x00000140862b7810 */ /* 0x040fe40007ffe0ff */
[----:B------:R-:W-:Y:S02]  /*1060*/  LEA.HI.SX32 R37, R37, R134, 0x1b ;  /* 0x0000008625257211 */ /* 0x000fe400078fdaff */
[----:B------:R-:W-:Y:S02]  /*1070*/  LEA R125, R3, UR17, 0x1 ;  /* 0x00000011037d7c11 */ /* 0x000fe4000f8e08ff */
[----:B------:R-:W-:-:S02]  /*1080*/  IADD3 R3, R134, 0x160, RZ ;  /* 0x0000016086037810 */ /* 0x000fc40007ffe0ff */
[-C--:B------:R-:W-:Y:S02]  /*1090*/  LEA.HI.SX32 R39, R39, R134.reuse, 0x1b ;  /* 0x0000008627277211 */ /* 0x080fe400078fdaff */
[-C--:B------:R-:W-:Y:S02]  /*10a0*/  LEA.HI.SX32 R41, R41, R134.reuse, 0x1b ;  /* 0x0000008629297211 */ /* 0x080fe400078fdaff */
[-C--:B------:R-:W-:Y:S02]  /*10b0*/  LEA.HI.SX32 R43, R43, R134.reuse, 0x1b ;  /* 0x000000862b2b7211 */ /* 0x080fe400078fdaff */
[----:B------:R-:W-:Y:S02]  /*10c0*/  LEA R124, R37, UR17, 0x1 ;  /* 0x00000011257c7c11 */ /* 0x000fe4000f8e08ff */
[----:B------:R-:W-:Y:S02]  /*10d0*/  IADD3 R37, R134, 0x1e0, RZ ;  /* 0x000001e086257810 */ /* 0x000fe40007ffe0ff */
[----:B------:R-:W-:-:S02]  /*10e0*/  LEA.HI.SX32 R3, R3, R134, 0x1b ;  /* 0x0000008603037211 */ /* 0x000fc400078fdaff */
[----:B------:R-:W-:Y:S02]  /*10f0*/  LEA R123, R39, UR17, 0x1 ;  /* 0x00000011277b7c11 */ /* 0x000fe4000f8e08ff */
[----:B------:R-:W-:Y:S02]  /*1100*/  LEA R122, R41, UR17, 0x1 ;  /* 0x00000011297a7c11 */ /* 0x000fe4000f8e08ff */
[----:B------:R-:W-:Y:S02]  /*1110*/  SHF.L.U32 R2, R134, 0x4, RZ ;  /* 0x0000000486027819 */ /* 0x000fe400000006ff */
[----:B------:R-:W-:Y:S02]  /*1120*/  LEA R121, R43, UR17, 0x1 ;  /* 0x000000112b797c11 */ /* 0x000fe4000f8e08ff */
[----:B------:R-:W-:Y:S02]  /*1130*/  LEA R120, R3, UR17, 0x1 ;  /* 0x0000001103787c11 */ /* 0x000fe4000f8e08ff */
[----:B------:R-:W-:-:S02]  /*1140*/  LEA.HI.SX32 R37, R37, R134, 0x1b ;  /* 0x0000008625257211 */ /* 0x000fc400078fdaff */
[----:B------:R-:W-:Y:S02]  /*1150*/  LEA.HI.SX32 R115, R2, R2, 0x1b ;  /* 0x0000000202737211 */ /* 0x000fe400078fdaff */
[----:B------:R-:W-:Y:S02]  /*1160*/  LEA R116, R37, UR17, 0x1 ;  /* 0x0000001125747c11 */ /* 0x000fe4000f8e08ff */
[----:B------:R-:W-:Y:S02]  /*1170*/  LEA R115, R115, UR17, 0x1 ;  /* 0x0000001173737c11 */ /* 0x000fe4000f8e08ff */
[----:B------:R-:W-:Y:S02]  /*1180*/  ISETP.GE.AND P2, PT, R20, UR44, PT ;  /* 0x0000002c14007c0c */ /* 0x000fe4000bf46270 */
[----:B------:R-:W-:Y:S02]  /*1190*/  ISETP.GE.AND P1, PT, R22, UR44, PT ;  /* 0x0000002c16007c0c */ /* 0x000fe4000bf26270 */
[----:B------:R-:W-:-:S02]  /*11a0*/  LEA R2, P3, R20, UR48, 0x1 ;  /* 0x0000003014027c11 */ /* 0x000fc4000f8608ff */
[----:B------:R-:W-:Y:S02]  /*11b0*/  ISETP.GE.AND P0, PT, R23, UR44, PT ;  /* 0x0000002c17007c0c */ /* 0x000fe4000bf06270 */
[----:B------:R-:W-:Y:S02]  /*11c0*/  LEA.HI.X R3, R20, UR47, R21, 0x1, P3 ;  /* 0x0000002f14037c11 */ /* 0x000fe400098f0c15 */
[----:B------:R-:W-:Y:S02]  /*11d0*/  ISETP.GE.AND P4, PT, R0, UR44, PT ;  /* 0x0000002c00007c0c */ /* 0x000fe4000bf86270 */
[----:B------:R-:W-:Y:S02]  /*11e0*/  ISETP.GE.AND P6, PT, R8, UR44, PT ;  /* 0x0000002c08007c0c */ /* 0x000fe4000bfc6270 */
[----:B------:R-:W-:Y:S02]  /*11f0*/  ISETP.GE.AND P5, PT, R9, UR44, PT ;  /* 0x0000002c09007c0c */ /* 0x000fe4000bfa6270 */
[----:B------:R-:W-:Y:S01]  /*1200*/  ISETP.GE.AND P3, PT, R10, UR44, PT ;  /* 0x0000002c0a007c0c */ /* 0x000fe2000bf66270 */
[----:B---3--:R-:W-:Y:S04]  /*1210*/  STS.U16 [R133], R4 ;  /* 0x0000000485007388 */ /* 0x008fe80000000400 */
[----:B----4-:R1:W-:Y:S04]  /*1220*/  STS.U16 [R132+0x40], R5 ;  /* 0x0000400584007388 */ /* 0x0103e80000000400 */
[----:B-----5:R-:W-:Y:S04]  /*1230*/  STS.U16 [R129+0x80], R6 ;  /* 0x0000800681007388 */ /* 0x020fe80000000400 */
[----:B------:R2:W-:Y:S01]  /*1240*/  STS.U16 [R128+0xc0], R7 ;  /* 0x0000c00780007388 */ /* 0x0005e20000000400 */
[----:B-1----:R-:W-:-:S03]  /*1250*/  IADD3 R5, R134, 0x180, RZ ;  /* 0x0000018086057810 */ /* 0x002fc60007ffe0ff */
[----:B------:R-:W-:Y:S04]  /*1260*/  STS.U16 [R127+0x100], R24 ;  /* 0x000100187f007388 */ /* 0x000fe80000000400 */
[----:B------:R1:W-:Y:S01]  /*1270*/  STS.U16 [R126+0x140], R25 ;  /* 0x000140197e007388 */ /* 0x0003e20000000400 */
[C---:B--2---:R-:W-:Y:S02]  /*1280*/  IADD3 R7, R134.reuse, 0x1a0, RZ ;  /* 0x000001a086077810 */ /* 0x044fe40007ffe0ff */
[-C--:B------:R-:W-:Y:S02]  /*1290*/  LEA.HI.SX32 R5, R5, R134.reuse, 0x1b ;  /* 0x0000008605057211 */ /* 0x080fe400078fdaff */
[----:B------:R-:W-:Y:S02]  /*12a0*/  LEA.HI.SX32 R7, R7, R134, 0x1b ;  /* 0x0000008607077211 */ /* 0x000fe400078fdaff */
[----:B-1----:R-:W-:Y:S01]  /*12b0*/  IADD3 R25, R134, 0x1c0, RZ ;  /* 0x000001c086197810 */ /* 0x002fe20007ffe0ff */
[----:B------:R1:W-:Y:S01]  /*12c0*/  STS.U16 [R125+0x180], R26 ;  /* 0x0001801a7d007388 */ /* 0x0003e20000000400 */
[----:B------:R-:W-:-:S02]  /*12d0*/  LEA R119, R5, UR17, 0x1 ;  /* 0x0000001105777c11 */ /* 0x000fc4000f8e08ff */
[----:B------:R-:W-:Y:S01]  /*12e0*/  LEA.HI.SX32 R25, R25, R134, 0x1b ;  /* 0x0000008619197211 */ /* 0x000fe200078fdaff */
[----:B------:R2:W-:Y:S01]  /*12f0*/  STS.U16 [R124+0x1c0], R27 ;  /* 0x0001c01b7c007388 */ /* 0x0005e20000000400 */
[----:B------:R-:W-:Y:S02]  /*1300*/  LEA R118, R7, UR17, 0x1 ;  /* 0x0000001107767c11 */ /* 0x000fe4000f8e08ff */
[----:B------:R-:W-:Y:S01]  /*1310*/  LEA R117, R25, UR17, 0x1 ;  /* 0x0000001119757c11 */ /* 0x000fe2000f8e08ff */
        /* <DEDUP_REMOVED lines=31> */
[----:B------:R-:W-:Y:S02]  /*1510*/  PRMT R25, RZ, 0x7610, R25 ;  /* 0x00007610ff197816 */ /* 0x000fe40000000019 */
[----:B-1----:R-:W-:Y:S02]  /*1520*/  PRMT R26, RZ, 0x7610, R26 ;  /* 0x00007610ff1a7816 */ /* 0x002fe4000000001a */
[----:B--2---:R-:W-:-:S02]  /*1530*/  PRMT R27, RZ, 0x7610, R27 ;  /* 0x00007610ff1b7816 */ /* 0x004fc4000000001b */
[----:B---3--:R-:W-:Y:S01]  /*1540*/  PRMT R28, RZ, 0x7610, R28 ;  /* 0x00007610ff1c7816 */ /* 0x008fe2000000001c */
        /* <DEDUP_REMOVED lines=18> */
[----:B----4-:R-:W-:Y:S02]  /*1670*/  PRMT R29, RZ, 0x7610, R29 ;  /* 0x00007610ff1d7816 */ /* 0x010fe4000000001d */
[----:B-----5:R-:W-:Y:S02]  /*1680*/  PRMT R30, RZ, 0x7610, R30 ;  /* 0x00007610ff1e7816 */ /* 0x020fe4000000001e */
[----:B0-----:R-:W-:Y:S02]  /*1690*/  PRMT R31, RZ, 0x7610, R31 ;  /* 0x00007610ff1f7816 */ /* 0x001fe4000000001f */
[----:B------:R-:W-:Y:S01]  /*16a0*/  PRMT R32, RZ, 0x7610, R32 ;  /* 0x00007610ff207816 */ /* 0x000fe20000000020 */
[----:B------:R-:W4:Y:S01]  /*16b0*/  @!P0 LDG.E.U16 R29, desc[UR24][R2.64+0x240] ;  /* 0x00024018021d8981 */ /* 0x000f22000c1e1500 */
        /* <DEDUP_REMOVED lines=31> */
[----:B------:R1:W-:Y:S04]  /*18b0*/  STS.U16 [R129+0x80], R6 ;  /* 0x0000800681007388 */ /* 0x0003e80000000400 */
[----:B------:R2:W-:Y:S04]  /*18c0*/  STS.U16 [R128+0xc0], R7 ;  /* 0x0000c00780007388 */ /* 0x0005e80000000400 */
        /* <DEDUP_REMOVED lines=67> */
[----:B------:R-:W-:Y:S01]  /*1d00*/  UIMAD.WIDE.U32 UR28, UR11, UR18, URZ ;  /* 0x000000120b1c72a5 */ /* 0x000fe2000f8e003f */
[----:B0-----:R-:W-:Y:S01]  /*1d10*/  MOV R4, UR32 ;  /* 0x0000002000047c02 */ /* 0x001fe20008000f00 */
[----:B------:R-:W-:Y:S01]  /*1d20*/  USHF.R.S32.HI UR18, URZ, 0x1f, UR10 ;  /* 0x0000001f3f127899 */ /* 0x000fe2000801140a */
[----:B------:R-:W-:Y:S01]  /*1d30*/  MOV R5, UR33 ;  /* 0x0000002100057c02 */ /* 0x000fe20008000f00 */
[----:B------:R-:W-:Y:S01]  /*1d40*/  @!P0 IMAD.WIDE.U32 R2, R49, UR11, R2 ;  /* 0x0000000b31028c25 */ /* 0x000fe2000f8e0002 */
[----:B------:R-:W-:Y:S01]  /*1d50*/  UIMAD UR19, UR11, UR19, UR8 ;  /* 0x000000130b1372a4 */ /* 0x000fe2000f8e0208 */
[----:B------:R-:W-:Y:S01]  /*1d60*/  MOV R49, UR22 ;  /* 0x0000001600317c02 */ /* 0x000fe20008000f00 */
[----:B------:R-:W-:Y:S01]  /*1d70*/  UIMAD UR20, UR7, UR22, URZ ;  /* 0x00000016071472a4 */ /* 0x000fe2000f8e023f */
[----:B------:R-:W-:Y:S01]  /*1d80*/  ULDC.64 UR8, c[0x0][0x2a8] ;  /* 0x0000aa0000087ab9 */ /* 0x000fe20000000a00 */
[----:B------:R-:W-:-:S02]  /*1d90*/  UIADD3 UR29, UR29, UR19, URZ ;  /* 0x000000131d1d7290 */ /* 0x000fc4000fffe03f */
[----:B------:R-:W-:Y:S01]  /*1da0*/  UIMAD UR30, UR18, UR8, URZ ;  /* 0x00000008121e72a4 */ /* 0x000fe2000f8e023f */
[----:B------:R-:W-:Y:S01]  /*1db0*/  @!P0 IMAD.WIDE.U32 R4, R49, UR11, R4 ;  /* 0x0000000b31048c25 */ /* 0x000fe2000f8e0004 */
[----:B------:R-:W-:Y:S01]  /*1dc0*/  UIMAD UR31, UR11, UR23, UR20 ;  /* 0x000000170b1f72a4 */ /* 0x000fe2000f8e0214 */
[----:B------:R-:W-:Y:S01]  /*1dd0*/  MOV R49, UR8 ;  /* 0x0000000800317c02 */ /* 0x000fe20008000f00 */
[----:B------:R-:W-:Y:S01]  /*1de0*/  UIMAD.WIDE.U32 UR22, UR11, UR22, URZ ;  /* 0x000000160b1672a5 */ /* 0x000fe2000f8e003f */
[----:B------:R-:W-:Y:S01]  /*1df0*/  ULDC.64 UR20, c[0x0][0x2b8] ;  /* 0x0000ae0000147ab9 */ /* 0x000fe20000000a00 */
[----:B------:R-:W-:Y:S02]  /*1e00*/  UIMAD UR34, UR10, UR9, UR30 ;  /* 0x000000090a2272a4 */ /* 0x000fe4000f8e021e */
[----:B------:R-:W-:Y:S01]  /*1e10*/  UIMAD.WIDE.U32 UR8, UR10, UR8, UR28 ;  /* 0x000000080a0872a5 */ /* 0x000fe2000f8e001c */
[----:B------:R-:W-:Y:S01]  /*1e20*/  @!P0 IADD3 R3, R3, UR19, RZ ;  /* 0x0000001303038c10 */ /* 0x000fe2000fffe0ff */
[----:B------:R-:W-:Y:S01]  /*1e30*/  UIMAD UR28, UR18, UR20, URZ ;  /* 0x00000014121c72a4 */ /* 0x000fe2000f8e023f */
[----:B------:R-:W-:Y:S01]  /*1e40*/  @!P0 IADD3 R5, R5, UR31, RZ ;  /* 0x0000001f05058c10 */ /* 0x000fe2000fffe0ff */
[----:B------:R-:W-:Y:S01]  /*1e50*/  UIADD3 UR23, UR23, UR31, URZ ;  /* 0x0000001f17177290 */ /* 0x000fe2000fffe03f */
[----:B------:R-:W-:Y:S01]  /*1e60*/  MOV R53, UR20 ;  /* 0x0000001400357c02 */ /* 0x000fe20008000f00 */
[----:B------:R-:W-:-:S02]  /*1e70*/  UIADD3 UR19, UR6, -UR35, URZ ;  /* 0x8000002306137290 */ /* 0x000fc4000fffe03f */
[----:B------:R-:W-:Y:S02]  /*1e80*/  UIMAD UR35, UR10, UR21, UR28 ;  /* 0x000000150a2372a4 */ /* 0x000fe4000f8e021c */
[----:B------:R-:W-:Y:S02]  /*1e90*/  UIMAD.WIDE.U32 UR20, UR10, UR20, UR22 ;  /* 0x000000140a1472a5 */ /* 0x000fe4000f8e0016 */
[----:B------:R-:W-:Y:S01]  /*1ea0*/  @!P0 IMAD.WIDE.U32 R4, R53, UR10, R4 ;  /* 0x0000000a35048c25 */ /* 0x000fe2000f8e0004 */
[----:B------:R-:W-:Y:S01]  /*1eb0*/  UIMAD UR22, UR19, -0x200, URZ ;  /* 0xfffffe00131678a4 */ /* 0x000fe2000f8e023f */
[----:B------:R-:W-:Y:S02]  /*1ec0*/  ULDC.64 UR30, c[0x0][0x308] ;  /* 0x0000c200001e7ab9 */ /* 0x000fe40000000a00 */
[----:B------:R-:W-:Y:S01]  /*1ed0*/  @!P0 IMAD.WIDE.U32 R2, R49, UR10, R2 ;  /* 0x0000000a31028c25 */ /* 0x000fe2000f8e0002 */
[----:B------:R-:W-:Y:S01]  /*1ee0*/  USHF.R.S32.HI UR19, URZ, 0x1f, UR22 ;  /* 0x0000001f3f137899 */ /* 0x000fe20008011416 */
[----:B------:R-:W-:Y:S01]  /*1ef0*/  @!P0 IADD3 R58, P2, R20, R4, RZ ;  /* 0x00000004143a8210 */ /* 0x000fe20007f5e0ff */
[----:B------:R-:W-:-:S02]  /*1f00*/  UIADD3 UR36, UP0, UR22, UR8, URZ ;  /* 0x0000000816247290 */ /* 0x000fc4000ff1e03f */
[----:B------:R-:W-:Y:S01]  /*1f10*/  UIADD3 UR23, UP1, UR22, UR20, URZ ;  /* 0x0000001416177290 */ /* 0x000fe2000ff3e03f */
[C---:B------:R-:W-:Y:S01]  /*1f20*/  @!P0 IADD3 R53, P1, R20.reuse, R2, RZ ;  /* 0x0000000214358210 */ /* 0x040fe20007f3e0ff */
[----:B------:R-:W-:Y:S01]  /*1f30*/  UIADD3.X UR8, UR19, UR34, UR9, UP0, !UPT ;  /* 0x0000002213087290 */ /* 0x000fe200087fe409 */
[C---:B------:R-:W-:Y:S01]  /*1f40*/  @!P0 IADD3.X R5, R21.reuse, UR35, R5, P2, !PT ;  /* 0x0000002315058c10 */ /* 0x040fe200097fe405 */
[----:B------:R-:W-:Y:S01]  /*1f50*/  UIADD3.X UR20, UR19, UR35, UR21, UP1, !UPT ;  /* 0x0000002313147290 */ /* 0x000fe20008ffe415 */
[----:B------:R-:W-:Y:S01]  /*1f60*/  @!P0 IADD3.X R60, R21, UR34, R3, P1, !PT ;  /* 0x00000022153c8c10 */ /* 0x000fe20008ffe403 */
[----:B------:R-:W-:Y:S01]  /*1f70*/  ULDC.64 UR28, c[0x0][0x318] ;  /* 0x0000c600001c7ab9 */ /* 0x000fe20000000a00 */
[C---:B------:R-:W-:Y:S02]  /*1f80*/  LEA R2, P2, R20.reuse, UR30, 0x1 ;  /* 0x0000001e14027c11 */ /* 0x040fe4000f8408ff */
[----:B------:R-:W-:Y:S02]  /*1f90*/  LEA R48, P1, R20, UR28, 0x1 ;  /* 0x0000001c14307c11 */ /* 0x000fe4000f8208ff */
[----:B------:R-:W-:-:S02]  /*1fa0*/  MOV R59, UR36 ;  /* 0x00000024003b7c02 */ /* 0x000fc40008000f00 */
[----:B------:R-:W-:Y:S02]  /*1fb0*/  MOV R61, UR23 ;  /* 0x00000017003d7c02 */ /* 0x000fe40008000f00 */
[----:B------:R-:W-:Y:S02]  /*1fc0*/  LEA.HI.X R3, R20, UR31, R21, 0x1, P2 ;  /* 0x0000001f14037c11 */ /* 0x000fe400090f0c15 */
[----:B------:R-:W-:Y:S02]  /*1fd0*/  MOV R62, UR8 ;  /* 0x00000008003e7c02 */ /* 0x000fe40008000f00 */
        /* <DEDUP_REMOVED lines=12> */
[----:B------:R-:W-:Y:S01]  /*20a0*/  STL [R1+0x8], R150 ;  /* 0x0000089601007387 */ /* 0x000fe20000100800 */
[----:B------:R-:W-:Y:S01]  /*20b0*/  LEA.HI.X R49, R20, UR29, R21, 0x1, P1 ;  /* 0x0000001d14317c11 */ /* 0x000fe200088f0c15 */
[----:B------:R-:W-:Y:S01]  /*20c0*/  ULDC.64 UR20, c[0x0][0x398] ;  /* 0x0000e60000147ab9 */ /* 0x000fe20000000a00 */
[----:B------:R-:W-:Y:S02]  /*20d0*/  LEA R48, P2, R59, R48, 0x1 ;  /* 0x000000303b307211 */ /* 0x000fe400078408ff */
[----:B------:R-:W-:-:S02]  /*20e0*/  LEA R2, P4, R61, R2, 0x1 ;  /* 0x000000023d027211 */ /* 0x000fc400078808ff */
[C---:B------:R-:W-:Y:S02]  /*20f0*/  @!P0 LEA R4, P3, R58.reuse, UR30, 0x1 ;  /* 0x0000001e3a048c11 */ /* 0x040fe4000f8608ff */
[----:B------:R-:W-:Y:S02]  /*2100*/  LEA.HI.X R49, R59, R49, R62, 0x1, P2 ;  /* 0x000000313b317211 */ /* 0x000fe400010f0c3e */
[----:B------:R-:W-:Y:S02]  /*2110*/  LEA.HI.X R3, R61, R3, R64, 0x1, P4 ;  /* 0x000000033d037211 */ /* 0x000fe400020f0c40 */
[----:B------:R-:W-:Y:S02]  /*2120*/  @!P0 LEA.HI.X R5, R58, UR31, R5, 0x1, P3 ;  /* 0x0000001f3a058c11 */ /* 0x000fe400098f0c05 */
        /* <DEDUP_REMOVED lines=87> */
[----:B------:R0:W-:Y:S04]  /*26a0*/  STS.U16 [R127+0x100], R50 ;  /* 0x000100327f007388 */ /* 0x0001e80000000400 */
        /* <DEDUP_REMOVED lines=13> */
[----:B------:R-:W2:Y:S04]  /*2780*/  LDS.U16 R43, [R115+0x2] ;  /* 0x00000200732b7984 */ /* 0x000ea80000000400 */
[----:B------:R-:W-:Y:S04]  /*2790*/  LDS.U16 R46, [R115+0x4] ;  /* 0x00000400732e7984 */ /* 0x000fe80000000400 */
[----:B------:R-:W3:Y:S04]  /*27a0*/  LDS.U16 R49, [R115+0x6] ;  /* 0x0000060073317984 */ /* 0x000ee80000000400 */
        /* <DEDUP_REMOVED lines=9> */
[----:B------:R-:W5:Y:S04]  /*2840*/  LDS.U16 R63, [R115+0x1a] ;  /* 0x00001a00733f7984 */ /* 0x000f680000000400 */
[----:B------:R-:W5:Y:S04]  /*2850*/  LDS.U16 R65, [R115+0x1c] ;  /* 0x00001c0073417984 */ /* 0x000f680000000400 */
[----:B------:R-:W-:Y:S01]  /*2860*/  LDS.U16 R68, [R115+0x1e] ;  /* 0x00001e0073447984 */ /* 0x000fe20000000400 */
[----:B------:R-:W-:Y:S01]  /*2870*/  BAR.SYNC.DEFER_BLOCKING 0x0 ;  /* 0x0000000000007b1d */ /* 0x000fe20000010000 */
[----:B0-----:R-:W-:-:S02]  /*2880*/  PRMT R50, RZ, 0x7610, R50 ;  /* 0x00007610ff327816 */ /* 0x001fc40000000032 */
[----:B-1----:R-:W-:Y:S02]  /*2890*/  PRMT R70, RZ, 0x7610, R70 ;  /* 0x00007610ff467816 */ /* 0x002fe40000000046 */
[----:B------:R-:W-:Y:S02]  /*28a0*/  PRMT R41, RZ, 0x7610, R41 ;  /* 0x00007610ff297816 */ /* 0x000fe40000000029 */
[----:B------:R0:W5:Y:S01]  /*28b0*/  @!P0 LDG.E.U16 R50, desc[UR24][R4.64] ;  /* 0x0000001804328981 */ /* 0x000162000c1e1500 */
[----:B------:R-:W-:-:S03]  /*28c0*/  ISETP.GE.AND P0, PT, R23, UR44, PT ;  /* 0x0000002c17007c0c */ /* 0x000fc6000bf06270 */
[----:B------:R-:W5:Y:S01]  /*28d0*/  @!P1 LDG.E.U16 R41, desc[UR24][R2.64+-0x3c0] ;  /* 0xfffc401802299981 */ /* 0x000f62000c1e1500 */
[----:B------:R-:W-:Y:S02]  /*28e0*/  ISETP.GE.AND P1, PT, R0, UR44, PT ;  /* 0x0000002c00007c0c */ /* 0x000fe4000bf26270 */
[----:B------:R-:W-:Y:S01]  /*28f0*/  PRMT R45, RZ, 0x7610, R45 ;  /* 0x00007610ff2d7816 */ /* 0x000fe2000000002d */
        /* <DEDUP_REMOVED lines=9> */
[----:B------:R-:W-:Y:S02]  /*2990*/  ISETP.GE.AND P0, PT, R10, UR44, PT ;  /* 0x0000002c0a007c0c */ /* 0x000fe4000bf06270 */
[----:B0-----:R-:W-:Y:S01]  /*29a0*/  PRMT R4, RZ, 0x7610, R4 ;  /* 0x00007610ff047816 */ /* 0x001fe20000000004 */
[----:B------:R-:W5:Y:S01]  /*29b0*/  @!P1 LDG.E.U16 R69, desc[UR24][R2.64+-0x2c0] ;  /* 0xfffd401802459981 */ /* 0x000f62000c1e1500 */
[----:B------:R-:W-:-:S03]  /*29c0*/  ISETP.GE.AND P1, PT, R11, UR44, PT ;  /* 0x0000002c0b007c0c */ /* 0x000fc6000bf26270 */
[----:B------:R-:W5:Y:S06]  /*29d0*/  @!P6 LDG.E.U16 R83, desc[UR24][R2.64+-0x40] ;  /* 0xffffc0180253e981 */ /* 0x000f6c000c1e1500 */
[----:B------:R-:W5:Y:S01]  /*29e0*/  @!P0 LDG.E.U16 R4, desc[UR24][R2.64+-0x280] ;  /* 0xfffd801802048981 */ /* 0x000f62000c1e1500 */
[----:B------:R-:W-:Y:S02]  /*29f0*/  ISETP.GE.AND P0, PT, R12, UR44, PT ;  /* 0x0000002c0c007c0c */ /* 0x000fe4000bf06270 */
[----:B------:R-:W-:-:S06]  /*2a00*/  PRMT R5, RZ, 0x7610, R5 ;  /* 0x00007610ff057816 */ /* 0x000fcc0000000005 */
[----:B------:R-:W5:Y:S01]  /*2a10*/  @!P1 LDG.E.U16 R5, desc[UR24][R2.64+-0x240] ;  /* 0xfffdc01802059981 */ /* 0x000f62000c1e1500 */
[----:B------:R-:W-:-:S04]  /*2a20*/  ISETP.NE.AND P1, PT, R71, RZ, PT ;  /* 0x000000ff4700720c */ /* 0x000fc80003f25270 */
[----:B------:R-:W5:Y:S01]  /*2a30*/  @!P0 LDG.E.U16 R78, desc[UR24][R2.64+-0x200] ;  /* 0xfffe0018024e8981 */ /* 0x000f62000c1e1500 */
[----:B------:R-:W-:Y:S02]  /*2a40*/  ISETP.GE.AND P0, PT, R13, UR44, PT ;  /* 0x0000002c0d007c0c */ /* 0x000fe4000bf06270 */
[----:B------:R-:W-:-:S06]  /*2a50*/  PRMT R71, RZ, 0x7610, R71 ;  /* 0x00007610ff477816 */ /* 0x000fcc0000000047 */
[----:B------:R-:W5:Y:S05]  /*2a60*/  @!P1 LDG.E.U16 R80, desc[UR24][R2.64+-0x180] ;  /* 0xfffe801802509981 */ /* 0x000f6a000c1e1500 */
[----:B------:R0:W5:Y:S01]  /*2a70*/  @!P0 LDG.E.U16 R71, desc[UR24][R2.64+-0x1c0] ;  /* 0xfffe401802478981 */ /* 0x000162000c1e1500 */
[----:B--2---:R-:W-:Y:S02]  /*2a80*/  HADD2.F32 R43, -RZ, R43.H0_H0 ;  /* 0x2000002bff2b7230 */ /* 0x004fe40000004100 */
[----:B------:R-:W-:-:S03]  /*2a90*/  HADD2.F32 R48, -RZ, R48.H0_H0 ;  /* 0x20000030ff307230 */ /* 0x000fc60000004100 */
[----:B------:R-:W-:Y:S02]  /*2aa0*/  FMUL.FTZ R85, R43, -1.4426950216293334961 ;  /* 0xbfb8aa3b2b557820 */ /* 0x000fe40000410000 */
[----:B------:R-:W-:-:S04]  /*2ab0*/  FMUL.FTZ R77, R48, -1.4426950216293334961 ;  /* 0xbfb8aa3b304d7820 */ /* 0x000fc80000410000 */
[----:B------:R-:W-:Y:S01]  /*2ac0*/  MUFU.EX2 R85, R85 ;  /* 0x0000005500557308 */ /* 0x000fe20000000800 */
[----:B---3--:R-:W-:-:S07]  /*2ad0*/  HADD2.F32 R49, -RZ, R49.H0_H0 ;  /* 0x20000031ff317230 */ /* 0x008fce0000004100 */
[----:B------:R-:W1:Y:S01]  /*2ae0*/  MUFU.EX2 R77, R77 ;  /* 0x0000004d004d7308 */ /* 0x000e620000000800 */
[----:B0-----:R-:W-:Y:S01]  /*2af0*/  FMUL.FTZ R2, R49, -1.4426950216293334961 ;  /* 0xbfb8aa3b31027820 */ /* 0x001fe20000410000 */
[----:B----4-:R-:W-:-:S05]  /*2b00*/  HADD2.F32 R52, -RZ, R52.H0_H0 ;  /* 0x20000034ff347230 */ /* 0x010fca0000004100 */
[----:B------:R-:W-:Y:S01]  /*2b10*/  FMUL.FTZ R3, R52, -1.4426950216293334961 ;  /* 0xbfb8aa3b34037820 */ /* 0x000fe20000410000 */
[----:B------:R-:W0:Y:S01]  /*2b20*/  MUFU.EX2 R2, R2 ;  /* 0x0000000200027308 */ /* 0x000e220000000800 */
[----:B------:R-:W-:-:S07]  /*2b30*/  HADD2.F32 R46, -RZ, R46.H0_H0 ;  /* 0x2000002eff2e7230 */ /* 0x000fce0000004100 */
[----:B------:R-:W2:Y:S01]  /*2b40*/  MUFU.EX2 R3, R3 ;  /* 0x0000000300037308 */ /* 0x000ea20000000800 */
[----:B-1----:R-:W-:Y:S01]  /*2b50*/  FADD.FTZ R77, R77, 1 ;  /* 0x3f8000004d4d7421 */ /* 0x002fe20000010000 */
[----:B------:R-:W-:-:S06]  /*2b60*/  FMUL.FTZ R86, R46, -1.4426950216293334961 ;  /* 0xbfb8aa3b2e567820 */ /* 0x000fcc0000410000 */
[----:B------:R-:W-:Y:S01]  /*2b70*/  MUFU.RCP R77, R77 ;  /* 0x0000004d004d7308 */ /* 0x000fe20000001000 */
[----:B-----5:R-:W-:Y:S02]  /*2b80*/  HADD2.F32 R53, -RZ, R53.H0_H0 ;  /* 0x20000035ff357230 */ /* 0x020fe40000004100 */
[----:B0-----:R-:W-:Y:S01]  /*2b90*/  FADD.FTZ R2, R2, 1 ;  /* 0x3f80000002027421 */ /* 0x001fe20000010000 */
[----:B------:R-:W-:-:S04]  /*2ba0*/  HADD2.F32 R54, -RZ, R54.H0_H0 ;  /* 0x20000036ff367230 */ /* 0x000fc80000004100 */
[----:B------:R-:W-:Y:S01]  /*2bb0*/  MUFU.EX2 R86, R86 ;  /* 0x0000005600567308 */ /* 0x000fe20000000800 */
[----:B------:R-:W-:Y:S01]  /*2bc0*/  FMUL.FTZ R87, R53, -1.4426950216293334961 ;  /* 0xbfb8aa3b35577820 */ /* 0x000fe20000410000 */
[----:B--2---:R-:W-:Y:S01]  /*2bd0*/  FADD.FTZ R3, R3, 1 ;  /* 0x3f80000003037421 */ /* 0x004fe20000010000 */
[----:B------:R-:W-:Y:S02]  /*2be0*/  HADD2.F32 R64, -RZ, R64.H0_H0 ;  /* 0x20000040ff407230 */ /* 0x000fe40000004100 */
[----:B------:R-:W-:Y:S01]  /*2bf0*/  FMUL.FTZ R88, R54, -1.4426950216293334961 ;  /* 0xbfb8aa3b36587820 */ /* 0x000fe20000410000 */
[----:B------:R-:W-:Y:S02]  /*2c00*/  HADD2.F32 R66, -RZ, R66.H0_H0 ;  /* 0x20000042ff427230 */ /* 0x000fe40000004100 */
[----:B------:R-:W-:Y:S01]  /*2c10*/  MUFU.EX2 R87, R87 ;  /* 0x0000005700577308 */ /* 0x000fe20000000800 */
[----:B------:R-:W-:-:S07]  /*2c20*/  HADD2.F32 R55, -RZ, R55.H0_H0 ;  /* 0x20000037ff377230 */ /* 0x000fce0000004100 */
[----:B------:R-:W-:Y:S01]  /*2c30*/  MUFU.EX2 R88, R88 ;  /* 0x0000005800587308 */ /* 0x000fe20000000800 */
[----:B------:R-:W-:Y:S01]  /*2c40*/  FMUL.FTZ R89, R55, -1.4426950216293334961 ;  /* 0xbfb8aa3b37597820 */ /* 0x000fe20000410000 */
[----:B------:R-:W-:Y:S02]  /*2c50*/  HADD2.F32 R56, -RZ, R56.H0_H0 ;  /* 0x20000038ff387230 */ /* 0x000fe40000004100 */
[----:B------:R-:W-:-:S04]  /*2c60*/  HADD2.F32 R57, -RZ, R57.H0_H0 ;  /* 0x20000039ff397230 */ /* 0x000fc80000004100 */
[----:B------:R-:W-:Y:S01]  /*2c70*/  MUFU.EX2 R89, R89 ;  /* 0x0000005900597308 */ /* 0x000fe20000000800 */
[----:B------:R-:W-:Y:S01]  /*2c80*/  FMUL.FTZ R90, R56, -1.4426950216293334961 ;  /* 0xbfb8aa3b385a7820 */ /* 0x000fe20000410000 */
[----:B------:R-:W-:Y:S01]  /*2c90*/  FMUL.FTZ R91, R57, -1.4426950216293334961 ;  /* 0xbfb8aa3b395b7820 */ /* 0x000fe20000410000 */
[----:B------:R-:W-:Y:S02]  /*2ca0*/  HADD2.F32 R67, -RZ, R67.H0_H0 ;  /* 0x20000043ff437230 */ /* 0x000fe40000004100 */
[----:B------:R-:W-:-:S03]  /*2cb0*/  HADD2.F32 R72, -RZ, R72.H0_H0 ;  /* 0x20000048ff487230 */ /* 0x000fc60000004100 */
[----:B------:R-:W-:Y:S01]  /*2cc0*/  MUFU.EX2 R90, R90 ;  /* 0x0000005a005a7308 */ /* 0x000fe20000000800 */
[----:B------:R-:W-:Y:S02]  /*2cd0*/  HADD2.F32 R60, -RZ, R60.H0_H0 ;  /* 0x2000003cff3c7230 */ /* 0x000fe40000004100 */
[----:B------:R-:W-:-:S05]  /*2ce0*/  HADD2.F32 R63, -RZ, R63.H0_H0 ;  /* 0x2000003fff3f7230 */ /* 0x000fca0000004100 */
[----:B------:R-:W-:Y:S01]  /*2cf0*/  MUFU.EX2 R91, R91 ;  /* 0x0000005b005b7308 */ /* 0x000fe20000000800 */
[----:B------:R-:W-:Y:S01]  /*2d00*/  FMUL.FTZ R93, R60, -1.4426950216293334961 ;  /* 0xbfb8aa3b3c5d7820 */ /* 0x000fe20000410000 */
[----:B------:R-:W-:Y:S01]  /*2d10*/  FMUL.FTZ R95, R63, -1.4426950216293334961 ;  /* 0xbfb8aa3b3f5f7820 */ /* 0x000fe20000410000 */
[----:B------:R-:W-:Y:S02]  /*2d20*/  HADD2.F32 R73, -RZ, R73.H0_H0 ;  /* 0x20000049ff497230 */ /* 0x000fe40000004100 */
[----:B------:R-:W-:Y:S02]  /*2d30*/  HADD2.F32 R74, -RZ, R74.H0_H0 ;  /* 0x2000004aff4a7230 */ /* 0x000fe40000004100 */
[----:B------:R-:W-:Y:S01]  /*2d40*/  HADD2.F32 R65, -RZ, R65.H0_H0 ;  /* 0x20000041ff417230 */ /* 0x000fe20000004100 */
[----:B------:R-:W-:Y:S01]  /*2d50*/  MUFU.EX2 R93, R93 ;  /* 0x0000005d005d7308 */ /* 0x000fe20000000800 */
[----:B------:R-:W-:-:S07]  /*2d60*/  HADD2.F32 R61, -RZ, R61.H0_H0 ;  /* 0x2000003dff3d7230 */ /* 0x000fce0000004100 */
[----:B------:R-:W-:Y:S01]  /*2d70*/  MUFU.EX2 R96, R95 ;  /* 0x0000005f00607308 */ /* 0x000fe20000000800 */
[----:B------:R-:W-:Y:S01]  /*2d80*/  FMUL.FTZ R97, R65, -1.4426950216293334961 ;  /* 0xbfb8aa3b41617820 */ /* 0x000fe20000410000 */
[----:B------:R-:W-:Y:S01]  /*2d90*/  FMUL.FTZ R94, R61, -1.4426950216293334961 ;  /* 0xbfb8aa3b3d5e7820 */ /* 0x000fe20000410000 */
[----:B------:R-:W-:-:S05]  /*2da0*/  HADD2.F32 R59, -RZ, R59.H0_H0 ;  /* 0x2000003bff3b7230 */ /* 0x000fca0000004100 */
[----:B------:R-:W-:Y:S01]  /*2db0*/  MUFU.EX2 R101, R97 ;  /* 0x0000006100657308 */ /* 0x000fe20000000800 */
        /* <DEDUP_REMOVED lines=17> */
[----:B------:R-:W4:Y:S04]  /*2ed0*/  LDS.U16 R41, [R115] ;  /* 0x0000000073297984 */ /* 0x000f280000000400 */
[----:B------:R-:W5:Y:S01]  /*2ee0*/  LDS.U16 R45, [R115+0x2] ;  /* 0x00000200732d7984 */ /* 0x000f620000000400 */
[----:B0-----:R-:W-:-:S03]  /*2ef0*/  FADD.FTZ R76, R85, 1 ;  /* 0x3f800000554c7421 */ /* 0x001fc60000010000 */
[----:B------:R-:W0:Y:S03]  /*2f00*/  LDS.U16 R50, [R115+0x4] ;  /* 0x0000040073327984 */ /* 0x000e260000000400 */
[----:B------:R-:W3:Y:S01]  /*2f10*/  MUFU.RCP R76, R76 ;  /* 0x0000004c004c7308 */ /* 0x000ee20000001000 */
[----:B------:R-:W0:Y:S04]  /*2f20*/  LDS.U16 R69, [R115+0x6] ;  /* 0x0000060073457984 */ /* 0x000e280000000400 */
[----:B------:R-:W0:Y:S03]  /*2f30*/  LDS.U16 R70, [R115+0x8] ;  /* 0x0000080073467984 */ /* 0x000e260000000400 */
[----:B-1----:R3:W1:Y:S01]  /*2f40*/  MUFU.RCP R78, R2 ;  /* 0x00000002004e7308 */ /* 0x0026620000001000 */
[----:B------:R-:W1:Y:S07]  /*2f50*/  LDS.U16 R71, [R115+0xa] ;  /* 0x00000a0073477984 */ /* 0x000e6e0000000400 */
[----:B--2---:R2:W-:Y:S01]  /*2f60*/  MUFU.RCP R81, R3 ;  /* 0x0000000300517308 */ /* 0x0045e20000001000 */
[----:B---3--:R-:W-:Y:S01]  /*2f70*/  FADD.FTZ R2, -R76, 1 ;  /* 0x3f8000004c027421 */ /* 0x008fe20000010100 */
[----:B------:R-:W-:Y:S01]  /*2f80*/  FADD.FTZ R79, R86, 1 ;  /* 0x3f800000564f7421 */ /* 0x000fe20000010000 */
[----:B------:R-:W-:Y:S01]  /*2f90*/  FADD.FTZ R80, R87, 1 ;  /* 0x3f80000057507421 */ /* 0x000fe20000010000 */
[----:B------:R-:W-:Y:S01]  /*2fa0*/  FADD.FTZ R83, R88, 1 ;  /* 0x3f80000058537421 */ /* 0x000fe20000010000 */
[----:B------:R-:W-:Y:S01]  /*2fb0*/  FFMA.FTZ R85, R43, R2, 1 ;  /* 0x3f8000002b557423 */ /* 0x000fe20000010002 */
[----:B------:R-:W-:Y:S01]  /*2fc0*/  FADD.FTZ R84, R89, 1 ;  /* 0x3f80000059547421 */ /* 0x000fe20000010000 */
[----:B------:R-:W3:Y:S01]  /*2fd0*/  LDS.U16 R2, [R115+0xc] ;  /* 0x00000c0073027984 */ /* 0x000ee20000000400 */
[----:B--2---:R-:W-:Y:S01]  /*2fe0*/  FADD.FTZ R3, -R77, 1 ;  /* 0x3f8000004d037421 */ /* 0x004fe20000010100 */
[----:B------:R-:W-:Y:S01]  /*2ff0*/  FMUL.FTZ R92, R59, -1.4426950216293334961 ;  /* 0xbfb8aa3b3b5c7820 */ /* 0x000fe20000410000 */
[----:B------:R-:W-:Y:S01]  /*3000*/  MUFU.EX2 R94, R94 ;  /* 0x0000005e005e7308 */ /* 0x000fe20000000800 */
[----:B------:R-:W-:Y:S01]  /*3010*/  LDS.U16 R131, [R115+0x16] ;  /* 0x0000160073837984 */ /* 0x000fe20000000400 */
[----:B----4-:R-:W-:-:S03]  /*3020*/  HADD2.F32 R41, -RZ, R41.H0_H0 ;  /* 0x20000029ff297230 */ /* 0x010fc60000004100 */
[----:B------:R-:W-:Y:S01]  /*3030*/  LDS.U16 R135, [R115+0x18] ;  /* 0x0000180073877984 */ /* 0x000fe20000000400 */
[----:B-----5:R-:W-:Y:S02]  /*3040*/  HADD2.F32 R45, -RZ, R45.H0_H0 ;  /* 0x2000002dff2d7230 */ /* 0x020fe40000004100 */
[----:B------:R-:W-:Y:S01]  /*3050*/  FMUL.FTZ R4, R64, R41 ;  /* 0x0000002940047220 */ /* 0x000fe20000410000 */
[----:B------:R-:W-:Y:S01]  /*3060*/  FFMA.FTZ R3, R48, R3, 1 ;  /* 0x3f80000030037423 */ /* 0x000fe20000010003 */
[----:B------:R-:W-:Y:S01]  /*3070*/  HADD2.F32 R68, -RZ, R68.H0_H0 ;  /* 0x20000044ff447230 */ /* 0x000fe20000004100 */
[----:B------:R-:W-:Y:S01]  /*3080*/  LDS.U16 R139, [R115+0x1c] ;  /* 0x00001c00738b7984 */ /* 0x000fe20000000400 */
[----:B------:R-:W-:Y:S01]  /*3090*/  FMUL.FTZ R5, R66, R45 ;  /* 0x0000002d42057220 */ /* 0x000fe20000410000 */
[----:B------:R-:W-:Y:S02]  /*30a0*/  FMUL.FTZ R4, R77, R4 ;  /* 0x000000044d047220 */ /* 0x000fe40000410000 */
[----:B------:R-:W-:Y:S01]  /*30b0*/  LDS.U16 R141, [R115+0x1e] ;  /* 0x00001e00738d7984 */ /* 0x000fe20000000400 */
[----:B------:R-:W-:Y:S01]  /*30c0*/  FMUL.FTZ R82, R76, R5 ;  /* 0x000000054c527220 */ /* 0x000fe20000410000 */
[----:B------:R-:W-:-:S02]  /*30d0*/  FMUL.FTZ R5, R4, R3 ;  /* 0x0000000304057220 */ /* 0x000fc40000410000 */
[----:B------:R-:W2:Y:S01]  /*30e0*/  LDS.U16 R3, [R115+0xe] ;  /* 0x00000e0073037984 */ /* 0x000ea20000000400 */
[----:B------:R-:W4:Y:S03]  /*30f0*/  MUFU.RCP R79, R79 ;  /* 0x0000004f004f7308 */ /* 0x000f260000001000 */
[----:B------:R-:W5:Y:S01]  /*3100*/  LDS.U16 R4, [R115+0x10] ;  /* 0x0000100073047984 */ /* 0x000f620000000400 */
[----:B0-----:R-:W-:Y:S02]  /*3110*/  HADD2.F32 R50, -RZ, R50.H0_H0 ;  /* 0x20000032ff327230 */ /* 0x001fe40000004100 */
[----:B------:R-:W-:Y:S02]  /*3120*/  HADD2.F32 R69, -RZ, R69.H0_H0 ;  /* 0x20000045ff457230 */ /* 0x000fe40000004100 */
[----:B------:R-:W0:Y:S01]  /*3130*/  MUFU.RCP R80, R80 ;  /* 0x0000005000507308 */ /* 0x000e220000001000 */
[----:B------:R-:W-:Y:S01]  /*3140*/  FMUL.FTZ R100, R82, R85 ;  /* 0x0000005552647220 */ /* 0x000fe20000410000 */
[----:B------:R-:W-:Y:S01]  /*3150*/  FMUL.FTZ R86, R67, R50 ;  /* 0x0000003243567220 */ /* 0x000fe20000410000 */
[----:B-1----:R-:W-:Y:S01]  /*3160*/  FADD.FTZ R82, -R78, 1 ;  /* 0x3f8000004e527421 */ /* 0x002fe20000010100 */
[----:B------:R-:W-:-:S04]  /*3170*/  FMUL.FTZ R85, R72, R69 ;  /* 0x0000004548557220 */ /* 0x000fc80000410000 */
[----:B------:R-:W1:Y:S01]  /*3180*/  MUFU.RCP R83, R83 ;  /* 0x0000005300537308 */ /* 0x000e620000001000 */
[C---:B----4-:R-:W-:Y:S01]  /*3190*/  FADD.FTZ R87, -R79.reuse, 1 ;  /* 0x3f8000004f577421 */ /* 0x050fe20000010100 */
[----:B------:R-:W-:Y:S01]  /*31a0*/  FMUL.FTZ R86, R79, R86 ;  /* 0x000000564f567220 */ /* 0x000fe20000410000 */
[----:B------:R-:W-:Y:S02]  /*31b0*/  HADD2.F32 R70, -RZ, R70.H0_H0 ;  /* 0x20000046ff467230 */ /* 0x000fe40000004100 */
[----:B------:R-:W-:Y:S01]  /*31c0*/  FFMA.FTZ R82, R49, R82, 1 ;  /* 0x3f80000031527423 */ /* 0x000fe20000010052 */
[----:B------:R-:W-:Y:S01]  /*31d0*/  FFMA.FTZ R87, R46, R87, 1 ;  /* 0x3f8000002e577423 */ /* 0x000fe20000010057 */
[----:B------:R-:W-:Y:S01]  /*31e0*/  FMUL.FTZ R85, R78, R85 ;  /* 0x000000554e557220 */ /* 0x000fe20000410000 */
[----:B------:R-:W-:Y:S01]  /*31f0*/  HADD2.F32 R71, -RZ, R71.H0_H0 ;  /* 0x20000047ff477230 */ /* 0x000fe20000004100 */
[----:B------:R-:W4:Y:S01]  /*3200*/  MUFU.RCP R84, R84 ;  /* 0x0000005400547308 */ /* 0x000f220000001000 */
[----:B------:R-:W-:Y:S01]  /*3210*/  FMUL.FTZ R95, R86, R87 ;  /* 0x00000057565f7220 */ /* 0x000fe20000410000 */
[----:B------:R-:W-:Y:S01]  /*3220*/  FMUL.FTZ R102, R85, R82 ;  /* 0x0000005255667220 */ /* 0x000fe20000410000 */
[----:B------:R-:W-:Y:S01]  /*3230*/  FADD.FTZ R89, R90, 1 ;  /* 0x3f8000005a597421 */ /* 0x000fe20000010000 */
[----:B------:R-:W-:Y:S01]  /*3240*/  FADD.FTZ R87, -R81, 1 ;  /* 0x3f80000051577421 */ /* 0x000fe20000010100 */
[----:B------:R-:W-:Y:S01]  /*3250*/  FMUL.FTZ R86, R73, R70 ;  /* 0x0000004649567220 */ /* 0x000fe20000410000 */
[----:B------:R-:W-:-:S02]  /*3260*/  HADD2.F32 R82, -RZ, R75.H0_H0 ;  /* 0x2000004bff527230 */ /* 0x000fc40000004100 */
[----:B------:R-:W-:Y:S01]  /*3270*/  FADD.FTZ R90, R91, 1 ;  /* 0x3f8000005b5a7421 */ /* 0x000fe20000010000 */
[----:B0-----:R-:W-:Y:S01]  /*3280*/  FADD.FTZ R88, -R80, 1 ;  /* 0x3f80000050587421 */ /* 0x001fe20000010100 */
[----:B---3--:R-:W-:Y:S02]  /*3290*/  HADD2.F32 R75, -RZ, R2.H0_H0 ;  /* 0x20000002ff4b7230 */ /* 0x008fe40000004100 */
[----:B------:R-:W-:Y:S01]  /*32a0*/  FMUL.FTZ R91, R74, R71 ;  /* 0x000000474a5b7220 */ /* 0x000fe20000410000 */
[----:B------:R-:W-:Y:S01]  /*32b0*/  FFMA.FTZ R87, R52, R87, 1 ;  /* 0x3f80000034577423 */ /* 0x000fe20000010057 */
[----:B------:R-:W-:Y:S01]  /*32c0*/  FMUL.FTZ R86, R81, R86 ;  /* 0x0000005651567220 */ /* 0x000fe20000410000 */
[----:B------:R-:W-:Y:S01]  /*32d0*/  FFMA.FTZ R88, R53, R88, 1 ;  /* 0x3f80000035587423 */ /* 0x000fe20000010058 */
[----:B-1----:R-:W-:Y:S01]  /*32e0*/  FADD.FTZ R85, -R83, 1 ;  /* 0x3f80000053557421 */ /* 0x002fe20000010100 */
[----:B------:R-:W-:Y:S01]  /*32f0*/  FMUL.FTZ R91, R80, R91 ;  /* 0x0000005b505b7220 */ /* 0x000fe20000410000 */
[----:B------:R-:W-:Y:S01]  /*3300*/  FMUL.FTZ R2, R82, R75 ;  /* 0x0000004b52027220 */ /* 0x000fe20000410000 */
[----:B------:R-:W-:Y:S01]  /*3310*/  FMUL.FTZ R97, R86, R87 ;  /* 0x0000005756617220 */ /* 0x000fe20000410000 */
[----:B------:R-:W-:Y:S01]  /*3320*/  FFMA.FTZ R87, R54, R85, 1 ;  /* 0x3f80000036577423 */ /* 0x000fe20000010055 */
[----:B------:R-:W-:Y:S01]  /*3330*/  FMUL.FTZ R104, R91, R88 ;  /* 0x000000585b687220 */ /* 0x000fe20000410000 */
[----:B------:R-:W-:Y:S01]  /*3340*/  FMUL.FTZ R2, R83, R2 ;  /* 0x0000000253027220 */ /* 0x000fe20000410000 */
[----:B------:R-:W-:Y:S01]  /*3350*/  HADD2.F32 R85, -RZ, R62.H0_H0 ;  /* 0x2000003eff557230 */ /* 0x000fe20000004100 */
[----:B------:R-:W0:Y:S01]  /*3360*/  LDS.U16 R86, [R115+0x12] ;  /* 0x0000120073567984 */ /* 0x000e220000000400 */
[----:B--2---:R-:W-:-:S03]  /*3370*/  HADD2.F32 R62, -RZ, R3.H0_H0 ;  /* 0x20000003ff3e7230 */ /* 0x004fc60000004100 */
[----:B------:R-:W1:Y:S01]  /*3380*/  LDS.U16 R88, [R115+0x14] ;  /* 0x0000140073587984 */ /* 0x000e620000000400 */
[----:B------:R-:W-:Y:S01]  /*3390*/  FMUL.FTZ R3, R2, R87 ;  /* 0x0000005702037220 */ /* 0x000fe20000410000 */
[----:B------:R-:W-:Y:S01]  /*33a0*/  FADD.FTZ R91, R93, 1 ;  /* 0x3f8000005d5b7421 */ /* 0x000fe20000010000 */
[C---:B----4-:R-:W-:Y:S01]  /*33b0*/  FADD.FTZ R2, -R84.reuse, 1 ;  /* 0x3f80000054027421 */ /* 0x050fe20000010100 */
[----:B------:R-:W2:Y:S01]  /*33c0*/  MUFU.EX2 R92, R92 ;  /* 0x0000005c005c7308 */ /* 0x000ea20000000800 */
[----:B------:R-:W-:Y:S02]  /*33d0*/  FMUL.FTZ R93, R85, R62 ;  /* 0x0000003e555d7220 */ /* 0x000fe40000410000 */
[----:B------:R-:W-:Y:S02]  /*33e0*/  FFMA.FTZ R2, R55, R2, 1 ;  /* 0x3f80000037027423 */ /* 0x000fe40000010002 */
[----:B------:R-:W-:Y:S01]  /*33f0*/  FMUL.FTZ R93, R84, R93 ;  /* 0x0000005d545d7220 */ /* 0x000fe20000410000 */
[----:B------:R-:W-:-:S02]  /*3400*/  HADD2.F32 R87, -RZ, R58.H0_H0 ;  /* 0x2000003aff577230 */ /* 0x000fc40000004100 */
[----:B------:R-:W3:Y:S01]  /*3410*/  MUFU.RCP R89, R89 ;  /* 0x0000005900597308 */ /* 0x000ee20000001000 */
[----:B-----5:R-:W-:Y:S02]  /*3420*/  HADD2.F32 R58, -RZ, R4.H0_H0 ;  /* 0x20000004ff3a7230 */ /* 0x020fe40000004100 */
[----:B------:R-:W-:Y:S01]  /*3430*/  FMUL.FTZ R4, R93, R2 ;  /* 0x000000025d047220 */ /* 0x000fe20000410000 */
[----:B------:R-:W-:Y:S01]  /*3440*/  FMUL.FTZ R98, R68, -1.4426950216293334961 ;  /* 0xbfb8aa3b44627820 */ /* 0x000fe20000410000 */
[----:B------:R-:W4:Y:S01]  /*3450*/  LDS.U16 R2, [R115+0x1a] ;  /* 0x00001a0073027984 */ /* 0x000f220000000400 */
[----:B------:R-:W-:Y:S02]  /*3460*/  FADD.FTZ R94, R94, 1 ;  /* 0x3f8000005e5e7421 */ /* 0x000fe40000010000 */
[----:B------:R5:W0:Y:S01]  /*3470*/  MUFU.EX2 R103, R98 ;  /* 0x0000006200677308 */ /* 0x000a220000000800 */
[----:B--2---:R-:W-:-:S07]  /*3480*/  FADD.FTZ R92, R92, 1 ;  /* 0x3f8000005c5c7421 */ /* 0x004fce0000010000 */
[----:B------:R-:W2:Y:S01]  /*3490*/  MUFU.RCP R94, R94 ;  /* 0x0000005e005e7308 */ /* 0x000ea20000001000 */
[----:B---3--:R-:W-:Y:S01]  /*34a0*/  FADD.FTZ R99, -R89, 1 ;  /* 0x3f80000059637421 */ /* 0x008fe20000010100 */
[----:B-----5:R-:W-:-:S06]  /*34b0*/  FMUL.FTZ R98, R87, R58 ;  /* 0x0000003a57627220 */ /* 0x020fcc0000410000 */
[----:B------:R-:W3:Y:S01]  /*34c0*/  MUFU.RCP R91, R91 ;  /* 0x0000005b005b7308 */ /* 0x000ee20000001000 */
[----:B------:R-:W-:Y:S01]  /*34d0*/  FFMA.FTZ R130, R56, R99, 1 ;  /* 0x3f80000038827423 */ /* 0x000fe20000010063 */
[----:B------:R-:W-:-:S06]  /*34e0*/  FMUL.FTZ R93, R89, R98 ;  /* 0x00000062595d7220 */ /* 0x000fcc0000410000 */
[----:B------:R-:W5:Y:S01]  /*34f0*/  MUFU.RCP R90, R90 ;  /* 0x0000005a005a7308 */ /* 0x000f620000001000 */
[----:B------:R-:W-:-:S07]  /*3500*/  FADD.FTZ R101, R101, 1 ;  /* 0x3f80000065657421 */ /* 0x000fce0000010000 */
[----:B------:R-:W4:Y:S01]  /*3510*/  MUFU.RCP R92, R92 ;  /* 0x0000005c005c7308 */ /* 0x000f220000001000 */
[----:B------:R-:W-:Y:S01]  /*3520*/  FMUL.FTZ R99, R93, R130 ;  /* 0x000000825d637220 */ /* 0x000fe20000410000 */
[----:B------:R-:W-:Y:S01]  /*3530*/  FADD.FTZ R96, R96, 1 ;  /* 0x3f80000060607421 */ /* 0x000fe20000010000 */
[----:B0-----:R-:W-:Y:S01]  /*3540*/  FADD.FTZ R93, R103, 1 ;  /* 0x3f800000675d7421 */ /* 0x001fe20000010000 */
[----:B------:R-:W-:Y:S02]  /*3550*/  HADD2.F32 R44, -RZ, R44.H0_H0 ;  /* 0x2000002cff2c7230 */ /* 0x000fe40000004100 */
[----:B--2---:R-:W-:Y:S01]  /*3560*/  FADD.FTZ R138, -R94, 1 ;  /* 0x3f8000005e8a7421 */ /* 0x004fe20000010100 */
[----:B------:R-:W-:Y:S01]  /*3570*/  HADD2.F32 R131, -RZ, R131.H0_H0 ;  /* 0x20000083ff837230 */ /* 0x000fe20000004100 */
[----:B------:R3:W-:Y:S01]  /*3580*/  MUFU.RCP R98, R101 ;  /* 0x0000006500627308 */ /* 0x0007e20000001000 */
[----:B------:R-:W-:Y:S02]  /*3590*/  HADD2.F32 R51, -RZ, R51.H0_H0 ;  /* 0x20000033ff337230 */ /* 0x000fe40000004100 */
[----:B------:R-:W-:-:S02]  /*35a0*/  HADD2.F32 R47, -RZ, R47.H0_H0 ;  /* 0x2000002fff2f7230 */ /* 0x000fc40000004100 */
[----:B------:R-:W-:Y:S02]  /*35b0*/  HADD2.F32 R86, -RZ, R86.H0_H0 ;  /* 0x20000056ff567230 */ /* 0x000fe40000004100 */
[----:B-1----:R-:W-:Y:S02]  /*35c0*/  HADD2.F32 R88, -RZ, R88.H0_H0 ;  /* 0x20000058ff587230 */ /* 0x002fe40000004100 */
[----:B---3--:R-:W-:Y:S01]  /*35d0*/  FADD.FTZ R101, -R91, 1 ;  /* 0x3f8000005b657421 */ /* 0x008fe20000010100 */
[----:B------:R-:W0:Y:S01]  /*35e0*/  MUFU.RCP R96, R96 ;  /* 0x0000006000607308 */ /* 0x000e220000001000 */
[----:B------:R-:W-:Y:S01]  /*35f0*/  FFMA.FTZ R142, R61, R138, 1 ;  /* 0x3f8000003d8e7423 */ /* 0x000fe2000001008a */
[----:B------:R-:W-:Y:S02]  /*3600*/  HADD2.F32 R42, -RZ, R42.H0_H0 ;  /* 0x2000002aff2a7230 */ /* 0x000fe40000004100 */
[----:B------:R-:W-:Y:S01]  /*3610*/  FFMA.FTZ R140, R60, R101, 1 ;  /* 0x3f8000003c8c7423 */ /* 0x000fe20000010065 */
[----:B------:R-:W-:-:S02]  /*3620*/  HADD2.F32 R135, -RZ, R135.H0_H0 ;  /* 0x20000087ff877230 */ /* 0x000fc40000004100 */
[----:B------:R-:W-:Y:S01]  /*3630*/  FMUL.FTZ R138, R44, R131 ;  /* 0x000000832c8a7220 */ /* 0x000fe20000410000 */
[----:B------:R-:W1:Y:S01]  /*3640*/  MUFU.RCP R93, R93 ;  /* 0x0000005d005d7308 */ /* 0x000e620000001000 */
[----:B-----5:R-:W-:Y:S01]  /*3650*/  FADD.FTZ R130, -R90, 1 ;  /* 0x3f8000005a827421 */ /* 0x020fe20000010100 */
[----:B----4-:R-:W-:Y:S01]  /*3660*/  FADD.FTZ R136, -R92, 1 ;  /* 0x3f8000005c887421 */ /* 0x010fe20000010100 */
        /* <DEDUP_REMOVED lines=19> */
[----:B------:R-:W-:Y:S01]  /*37a0*/  F2FP.F16.F32.PACK_AB R143, R100, R5 ;  /* 0x00000005648f723e */ /* 0x000fe200000000ff */
[----:B------:R-:W-:Y:S01]  /*37b0*/  BAR.SYNC.DEFER_BLOCKING 0x0 ;  /* 0x0000000000007b1d */ /* 0x000fe20000010000 */
[----:B0-----:R-:W-:Y:S01]  /*37c0*/  FADD.FTZ R6, -R96, 1 ;  /* 0x3f80000060067421 */ /* 0x001fe20000010100 */
[----:B------:R-:W-:Y:S01]  /*37d0*/  FADD.FTZ R100, -R98, 1 ;  /* 0x3f80000062647421 */ /* 0x000fe20000010100 */
        /* <DEDUP_REMOVED lines=14> */
[----:B------:R-:W-:-:S02]  /*38c0*/  F2FP.F16.F32.PACK_AB R3, R4, R3 ;  /* 0x000000030403723e */ /* 0x000fc400000000ff */
[----:B------:R-:W-:Y:S02]  /*38d0*/  PRMT R6, R143, 0x7632, R6 ;  /* 0x000076328f067816 */ /* 0x000fe40000000006 */
[----:B------:R-:W-:Y:S02]  /*38e0*/  PRMT R100, R95, 0x7632, R100 ;  /* 0x000076325f647816 */ /* 0x000fe40000000064 */
[----:B------:R-:W-:Y:S02]  /*38f0*/  ISETP.NE.AND P6, PT, R144, RZ, PT ;  /* 0x000000ff9000720c */ /* 0x000fe40003fc5270 */
[----:B------:R-:W-:Y:S02]  /*3900*/  F2FP.F16.F32.PACK_AB R97, R104, R97 ;  /* 0x000000616861723e */ /* 0x000fe400000000ff */
[----:B------:R-:W-:Y:S02]  /*3910*/  F2FP.F16.F32.PACK_AB R99, R138, R99 ;  /* 0x000000638a63723e */ /* 0x000fe400000000ff */
[----:B------:R-:W-:-:S02]  /*3920*/  F2FP.F16.F32.PACK_AB R103, R140, R103 ;  /* 0x000000678c67723e */ /* 0x000fc400000000ff */
[----:B------:R-:W-:Y:S02]  /*3930*/  F2FP.F16.F32.PACK_AB R5, R5, R142 ;  /* 0x0000008e0505723e */ /* 0x000fe400000000ff */
[----:B------:R-:W-:Y:S02]  /*3940*/  F2FP.F16.F32.PACK_AB R2, R2, R7 ;  /* 0x000000070202723e */ /* 0x000fe400000000ff */
[----:B------:R-:W-:Y:S01]  /*3950*/  PRMT R4, R3, 0x7632, R4 ;  /* 0x0000763203047816 */ /* 0x000fe20000000004 */
        /* <DEDUP_REMOVED lines=8> */
[----:B--2---:R-:W-:Y:S01]  /*39e0*/  PRMT R3, R2, 0x7632, R3 ;  /* 0x0000763202037816 */ /* 0x004fe20000000003 */
[----:B------:R-:W-:Y:S01]  /*39f0*/  STS.U16 [R115], R143 ;  /* 0x0000008f73007388 */ /* 0x000fe20000000400 */
        /* <DEDUP_REMOVED lines=31> */
[----:B------:R-:W2:Y:S04]  /*3bf0*/  LDS R165, [UR17+0x420] ;  /* 0x00042011ffa57984 */ /* 0x000ea80008000800 */
[----:B------:R3:W-:Y:S04]  /*3c00*/  STL [R1+0x4], R148 ;  /* 0x0000049401007387 */ /* 0x0007e80000100800 */
[----:B------:R3:W-:Y:S01]  /*3c10*/  STL [R1], R146 ;  /* 0x0000009201007387 */ /* 0x0007e20000100800 */
[----:B------:R-:W-:Y:S01]  /*3c20*/  UIMAD UR23, UR7, UR20, URZ ;  /* 0x00000014071772a4 */ /* 0x000fe2000f8e023f */
[----:B0-----:R-:W-:Y:S01]  /*3c30*/  IADD3 R2, P1, R20, UR32, RZ ;  /* 0x0000002014027c10 */ /* 0x001fe2000ff3e0ff */
[----:B------:R-:W-:-:S02]  /*3c40*/  UIMAD.WIDE.U32 UR8, UR11, UR20, URZ ;  /* 0x000000140b0872a5 */ /* 0x000fc4000f8e003f */
[----:B------:R-:W-:Y:S01]  /*3c50*/  UIMAD UR21, UR11, UR21, UR23 ;  /* 0x000000150b1572a4 */ /* 0x000fe2000f8e0217 */
[----:B-1----:R-:W-:Y:S01]  /*3c60*/  IADD3.X R3, R21, UR33, RZ, P1, !PT ;  /* 0x0000002115037c10 */ /* 0x002fe20008ffe4ff */
[----:B------:R-:W-:Y:S02]  /*3c70*/  BSSY B0, `(.L_x_13241) ;  /* 0x0000011000007945 */ /* 0x000fe40003800000 */
[----:B------:R-:W-:Y:S01]  /*3c80*/  UIADD3 UR23, UR9, UR21, URZ ;  /* 0x0000001509177290 */ /* 0x000fe2000fffe03f */
[----:B--2---:R-:W-:-:S13]  /*3c90*/  ISETP.GE.AND P0, PT, R20, R165, PT ;  /* 0x000000a51400720c */ /* 0x004fda0003f06270 */
[----:B---3--:R-:W-:Y:S05]  /*3ca0*/  @P0 BRA `(.L_x_13242) ;  /* 0x0000000000340947 */ /* 0x008fea0003800000 */
        /* <DEDUP_REMOVED lines=13> */
.L_x_13242:
[----:B------:R-:W-:Y:S05]  /*3d80*/  BSYNC B0 ;  /* 0x0000000000007941 */ /* 0x000fea0003800000 */
.L_x_13241:
        /* <DEDUP_REMOVED lines=15> */
[----:B------:R-:W-:Y:S01]  /*3e80*/  HADD2.F32 R39, -RZ, R39.H0_H0 ;  /* 0x20000027ff277230 */ /* 0x000fe20000004100 */
        /* <DEDUP_REMOVED lines=27> */
[----:B------:R0:W-:Y:S01]  /*4040*/  @!P1 STG.E.U16 desc[UR24][R4.64+-0x300], R103 ;  /* 0xfffd006704009986 */ /* 0x0001e2000c101518 */
        /* <DEDUP_REMOVED lines=32> */
[----:B0-----:R-:W-:Y:S01]  /*4250*/  FADD.FTZ R103, R38, UR5 ;  /* 0x0000000526677e21 */ /* 0x001fe20008010000 */
        /* <DEDUP_REMOVED lines=125> */
.L_x_13245:
[----:B------:R-:W-:Y:S05]  /*4a30*/  BSYNC B0 ;  /* 0x0000000000007941 */ /* 0x000fea0003800000 */
.L_x_13244:
        /* <DEDUP_REMOVED lines=43> */
.L_x_13243:
        /* <DEDUP_REMOVED lines=63> */
[----:B------:R-:W2:Y:S01]  /*50e0*/  S2R R8, SR_TID.X ;  /* 0x0000000000087919 */ /* 0x000ea20000002100 */
[----:B-1----:R-:W-:Y:S01]  /*50f0*/  LOP3.LUT R0, R144, 0x7ffffe0, RZ, 0xc0, !PT ;  /* 0x07ffffe090007812 */ /* 0x002fe200078ec0ff */
[----:B------:R-:W-:Y:S01]  /*5100*/  USHF.L.U32 UR19, UR44, 0x1, URZ ;  /* 0x000000012c137899 */ /* 0x000fe2000800063f */
[----:B------:R-:W-:Y:S01]  /*5110*/  FADD.FTZ R48, R48, R48 ;  /* 0x0000003030307221 */ /* 0x000fe20000010000 */
[----:B------:R-:W-:Y:S01]  /*5120*/  ULDC.64 UR20, c[0x0][0x230] ;  /* 0x00008c0000147ab9 */ /* 0x000fe20000000a00 */
[----:B------:R-:W-:Y:S01]  /*5130*/  SHF.L.U32 R0, R0, 0x5, RZ ;  /* 0x0000000500007819 */ /* 0x000fe200000006ff */
[----:B------:R-:W-:Y:S01]  /*5140*/  UIMAD UR7, UR18, UR20, URZ ;  /* 0x00000014120772a4 */ /* 0x000fe2000f8e023f */
[----:B------:R-:W-:Y:S01]  /*5150*/  FADD.FTZ R47, R67, R67 ;  /* 0x00000043432f7221 */ /* 0x000fe20000010000 */
[----:B------:R-:W-:Y:S01]  /*5160*/  UIMAD.WIDE.U32 UR28, UR10, UR20, URZ ;  /* 0x000000140a1c72a5 */ /* 0x000fe2000f8e003f */
[----:B------:R-:W-:Y:S01]  /*5170*/  FADD.FTZ R46, R46, R46 ;  /* 0x0000002e2e2e7221 */ /* 0x000fe20000010000 */
[----:B------:R-:W-:Y:S01]  /*5180*/  UIMAD UR21, UR10, UR21, UR7 ;  /* 0x000000150a1572a4 */ /* 0x000fe2000f8e0207 */
        /* <DEDUP_REMOVED lines=20> */
[----:B--2---:R-:W-:Y:S01]  /*52d0*/  LOP3.LUT R8, R8, 0x1f, RZ, 0xc0, !PT ;  /* 0x0000001f08087812 */ /* 0x004fe200078ec0ff */
[----:B------:R-:W-:Y:S01]  /*52e0*/  ULDC.64 UR30, c[0x0][0x360] ;  /* 0x0000d800001e7ab9 */ /* 0x000fe20000000a00 */
[----:B------:R-:W-:Y:S01]  /*52f0*/  ULDC.64 UR32, c[0x0][0x348] ;  /* 0x0000d20000207ab9 */ /* 0x000fe20000000a00 */
[----:B------:R-:W-:Y:S01]  /*5300*/  ULDC.64 UR34, c[0x0][0x350] ;  /* 0x0000d40000227ab9 */ /* 0x000fe20000000a00 */
[----:B------:R-:W-:Y:S01]  /*5310*/  LOP3.LUT R0, R0, 0xffffffe0, R8, 0xe2, !PT ;  /* 0xffffffe000007812 */ /* 0x000fe200078ee208 */
[----:B------:R-:W-:Y:S01]  /*5320*/  ULDC.64 UR36, c[0x0][0x3c8] ;  /* 0x0000f20000247ab9 */ /* 0x000fe20000000a00 */
[----:B------:R-:W-:Y:S01]  /*5330*/  ULDC.64 UR38, c[0x0][0x238] ;  /* 0x00008e0000267ab9 */ /* 0x000fe20000000a00 */
[----:B------:R-:W-:Y:S01]  /*5340*/  ULDC.64 UR40, c[0x0][0x2d0] ;  /* 0x0000b40000287ab9 */ /* 0x000fe20000000a00 */
[----:B------:R-:W-:Y:S01]  /*5350*/  ISETP.GE.AND P0, PT, R0, UR19, PT ;  /* 0x0000001300007c0c */ /* 0x000fe2000bf06270 */
[----:B------:R-:W-:Y:S01]  /*5360*/  FADD.FTZ R0, R64, R64 ;  /* 0x0000004040007221 */ /* 0x000fe20000010000 */
[----:B------:R-:W-:-:S11]  /*5370*/  ULDC.64 UR42, c[0x0][0x250] ;  /* 0x00009400002a7ab9 */ /* 0x000fd60000000a00 */
.L_x_13325:
[----:B-1----:R-:W1:Y:S01]  /*5380*/  S2R R154, SR_TID.X ;  /* 0x00000000009a7919 */ /* 0x002e620000002100 */
[----:B------:R-:W2:Y:S01]  /*5390*/  S2R R251, SR_TID.X ;  /* 0x0000000000fb7919 */ /* 0x000ea20000002100 */
[----:B------:R-:W-:Y:S01]  /*53a0*/  USHF.R.S32.HI UR55, URZ, 0x1f, UR7 ;  /* 0x0000001f3f377899 */ /* 0x000fe20008011407 */
[----:B------:R-:W-:Y:S01]  /*53b0*/  UMOV UR22, UR28 ;  /* 0x0000001c00167c82 */ /* 0x000fe20008000000 */
[----:B------:R-:W3:Y:S02]  /*53c0*/  LDL R135, [R1+0x8] ;  /* 0x0000080001877983 */ /* 0x000ee40000100800 */
[----:B------:R-:W-:Y:S01]  /*53d0*/  UIMAD UR17, UR55, UR38, URZ ;  /* 0x00000026371172a4 */ /* 0x000fe2000f8e023f */
[----:B------:R-:W-:Y:S01]  /*53e0*/  UMOV UR23, UR21 ;  /* 0x0000001500177c82 */ /* 0x000fe20008000000 */
[----:B----4-:R-:W4:Y:S01]  /*53f0*/  LDL R131, [R1+0x4] ;  /* 0x0000040001837983 */ /* 0x010f220000100800 */
[----:B------:R-:W-:Y:S02]  /*5400*/  UIMAD.WIDE.U32 UR22, UR7, UR38, UR22 ;  /* 0x00000026071672a5 */ /* 0x000fe4000f8e0016 */
[----:B------:R-:W-:Y:S01]  /*5410*/  UIMAD UR17, UR7, UR39, UR17 ;  /* 0x00000027071172a4 */ /* 0x000fe2000f8e0211 */
[----:B------:R-:W4:Y:S01]  /*5420*/  LDL R130, [R1] ;  /* 0x0000000001827983 */ /* 0x000f220000100800 */
[----:B------:R-:W-:-:S02]  /*5430*/  ULEA UR44, UP0, UR22, UR40, 0x3 ;  /* 0x00000028162c7291 */ /* 0x000fc4000f80183f */
[----:B------:R-:W-:-:S04]  /*5440*/  UIADD3 UR17, UR23, UR17, URZ ;  /* 0x0000001117117290 */ /* 0x000fc8000fffe03f */
[----:B------:R-:W-:Y:S01]  /*5450*/  ULEA.HI.X UR22, UR22, UR41, UR17, 0x3, UP0 ;  /* 0x0000002916167291 */ /* 0x000fe200080f1c11 */
[----:B------:R-:W-:Y:S02]  /*5460*/  MOV R2, UR44 ;  /* 0x0000002c00027c02 */ /* 0x000fe40008000f00 */
[----:B-1----:R-:W-:Y:S02]  /*5470*/  LOP3.LUT R4, R154, 0x7ffffe0, RZ, 0xc0, !PT ;  /* 0x07ffffe09a047812 */ /* 0x002fe400078ec0ff */
[----:B--2---:R-:W-:Y:S01]  /*5480*/  LOP3.LUT R251, R251, 0x1f, RZ, 0xc0, !PT ;  /* 0x0000001ffbfb7812 */ /* 0x004fe200078ec0ff */
[----:B------:R-:W-:Y:S01]  /*5490*/  UIMAD UR17, UR55, UR42, URZ ;  /* 0x0000002a371172a4 */ /* 0x000fe2000f8e023f */
[----:B------:R-:W-:Y:S01]  /*54a0*/  MOV R3, UR22 ;  /* 0x0000001600037c02 */ /* 0x000fe20008000f00 */
[----:B------:R-:W-:Y:S01]  /*54b0*/  ULDC.64 UR44, c[0x0][0x268] ;  /* 0x00009a00002c7ab9 */ /* 0x000fe20000000a00 */
[----:B------:R-:W-:-:S04]  /*54c0*/  SHF.L.U32 R4, R4, 0x5, RZ ;  /* 0x0000000504047819 */ /* 0x000fc800000006ff */
[----:B------:R-:W2:Y:S01]  /*54d0*/  LDG.E.64 R2, desc[UR24][R2.64] ;  /* 0x0000001802027981 */ /* 0x000ea2000c1e1b00 */
[----:B------:R-:W-:Y:S01]  /*54e0*/  LOP3.LUT R6, R4, 0xffffffe0, R251, 0xe2, !PT ;  /* 0xffffffe004067812 */ /* 0x000fe200078ee2fb */
[----:B------:R-:W-:Y:S01]  /*54f0*/  UIMAD UR17, UR7, UR43, UR17 ;  /* 0x0000002b071172a4 */ /* 0x000fe2000f8e0211 */
[----:B------:R-:W-:Y:S02]  /*5500*/  MOV R9, UR42 ;  /* 0x0000002a00097c02 */ /* 0x000fe40008000f00 */
[--C-:B------:R-:W-:Y:S02]  /*5510*/  SHF.R.S32.HI R7, RZ, 0x1f, R6.reuse ;  /* 0x0000001fff077819 */ /* 0x100fe40000011406 */
        /* <DEDUP_REMOVED lines=8> */
[----:B------:R-:W-:Y:S02]  /*55a0*/  ISETP.GE.AND P3, PT, R7, UR19, PT ;  /* 0x0000001307007c0c */ /* 0x000fe4000bf66270 */
[----:B------:R-:W-:-:S02]  /*55b0*/  LOP3.LUT R10, R6, 0x80, RZ, 0xfc, !PT ;  /* 0x00000080060a7812 */ /* 0x000fc400078efcff */
[----:B------:R-:W-:Y:S02]  /*55c0*/  PRMT R11, RZ, 0x7610, R11 ;  /* 0x00007610ff0b7816 */ /* 0x000fe4000000000b */
[----:B------:R-:W-:Y:S02]  /*55d0*/  LEA.HI.X R5, R8, UR15, R5, 0x1, P5 ;  /* 0x0000000f08057c11 */ /* 0x000fe4000a8f0c05 */
[----:B------:R-:W-:Y:S02]  /*55e0*/  ISETP.GE.AND P4, PT, R10, UR19, PT ;  /* 0x000000130a007c0c */ /* 0x000fe4000bf86270 */
[----:B------:R-:W-:Y:S01]  /*55f0*/  LOP3.LUT R7, R6, 0xc0, RZ, 0xfc, !PT ;  /* 0x000000c006077812 */ /* 0x000fe200078efcff */
[----:B------:R-:W3:Y:S01]  /*5600*/  @!P1 LDG.E.U16 R11, desc[UR24][R4.64+0x40] ;  /* 0x00004018040b9981 */ /* 0x000ee2000c1e1500 */
[----:B------:R-:W-:Y:S02]  /*5610*/  PRMT R13, RZ, 0x7610, R13 ;  /* 0x00007610ff0d7816 */ /* 0x000fe4000000000d */
[----:B------:R-:W-:-:S02]  /*5620*/  PRMT R14, RZ, 0x7610, R14 ;  /* 0x00007610ff0e7816 */ /* 0x000fc4000000000e */
[----:B------:R-:W-:Y:S02]  /*5630*/  ISETP.GE.AND P1, PT, R7, UR19, PT ;  /* 0x0000001307007c0c */ /* 0x000fe4000bf26270 */
[C---:B------:R-:W-:Y:S01]  /*5640*/  LOP3.LUT R7, R6.reuse, 0x100, RZ, 0xfc, !PT ;  /* 0x0000010006077812 */ /* 0x040fe200078efcff */
[----:B------:R-:W4:Y:S01]  /*5650*/  @!P3 LDG.E.U16 R13, desc[UR24][R4.64+0xc0] ;  /* 0x0000c018040db981 */ /* 0x000f22000c1e1500 */
[C---:B------:R-:W-:Y:S02]  /*5660*/  LOP3.LUT R8, R6.reuse, 0xe0, RZ, 0xfc, !PT ;  /* 0x000000e006087812 */ /* 0x040fe400078efcff */
[----:B------:R-:W-:Y:S01]  /*5670*/  PRMT R16, RZ, 0x7610, R16 ;  /* 0x00007610ff107816 */ /* 0x000fe20000000010 */
[----:B------:R-:W4:Y:S01]  /*5680*/  @!P2 LDG.E.U16 R14, desc[UR24][R4.64+0x80] ;  /* 0x00008018040ea981 */ /* 0x000f22000c1e1500 */
[----:B------:R-:W-:Y:S02]  /*5690*/  LOP3.LUT R9, R6, 0xa0, RZ, 0xfc, !PT ;  /* 0x000000a006097812 */ /* 0x000fe400078efcff */
[----:B------:R-:W-:-:S02]  /*56a0*/  ISETP.GE.AND P3, PT, R7, UR19, PT ;  /* 0x0000001307007c0c */ /* 0x000fc4000bf66270 */
[----:B------:R-:W-:Y:S01]  /*56b0*/  ISETP.GE.AND P2, PT, R8, UR19, PT ;  /* 0x0000001308007c0c */ /* 0x000fe2000bf46270 */
[----:B------:R-:W4:Y:S01]  /*56c0*/  @!P4 LDG.E.U16 R16, desc[UR24][R4.64+0x100] ;  /* 0x000100180410c981 */ /* 0x000f22000c1e1500 */
[C---:B------:R-:W-:Y:S02]  /*56d0*/  LOP3.LUT R7, R6.reuse, 0x120, RZ, 0xfc, !PT ;  /* 0x0000012006077812 */ /* 0x040fe400078efcff */
[----:B------:R-:W-:Y:S02]  /*56e0*/  PRMT R18, RZ, 0x7610, R18 ;  /* 0x00007610ff127816 */ /* 0x000fe40000000012 */
[----:B------:R-:W-:Y:S02]  /*56f0*/  ISETP.GE.AND P5, PT, R9, UR19, PT ;  /* 0x0000001309007c0c */ /* 0x000fe4000bfa6270 */
[----:B------:R-:W-:Y:S02]  /*5700*/  ISETP.GE.AND P4, PT, R7, UR19, PT ;  /* 0x0000001307007c0c */ /* 0x000fe4000bf86270 */
[----:B------:R-:W-:Y:S01]  /*5710*/  LOP3.LUT R7, R6, 0x160, RZ, 0xfc, !PT ;  /* 0x0000016006077812 */ /* 0x000fe200078efcff */
[----:B------:R-:W4:Y:S01]  /*5720*/  @!P1 LDG.E.U16 R18, desc[UR24][R4.64+0x180] ;  /* 0x0001801804129981 */ /* 0x000f22000c1e1500 */
[----:B------:R-:W-:-:S02]  /*5730*/  PRMT R17, RZ, 0x7610, R17 ;  /* 0x00007610ff117816 */ /* 0x000fc40000000011 */
[----:B------:R-:W-:Y:S02]  /*5740*/  ISETP.GE.AND P1, PT, R7, UR19, PT ;  /* 0x0000001307007c0c */ /* 0x000fe4000bf26270 */
[----:B------:R-:W-:Y:S02]  /*5750*/  PRMT R15, RZ, 0x7610, R15 ;  /* 0x00007610ff0f7816 */ /* 0x000fe4000000000f */
[C---:B------:R-:W-:Y:S01]  /*5760*/  LOP3.LUT R7, R6.reuse, 0x180, RZ, 0xfc, !PT ;  /* 0x0000018006077812 */ /* 0x040fe200078efcff */
[----:B------:R-:W4:Y:S01]  /*5770*/  @!P2 LDG.E.U16 R17, desc[UR24][R4.64+0x1c0] ;  /* 0x0001c0180411a981 */ /* 0x000f22000c1e1500 */
[----:B------:R-:W-:Y:S02]  /*5780*/  PRMT R19, RZ, 0x7610, R19 ;  /* 0x00007610ff137816 */ /* 0x000fe40000000013 */
[----:B------:R-:W-:Y:S01]  /*5790*/  LOP3.LUT R8, R6, 0x140, RZ, 0xfc, !PT ;  /* 0x0000014006087812 */ /* 0x000fe200078efcff */
[----:B------:R-:W4:Y:S01]  /*57a0*/  @!P5 LDG.E.U16 R15, desc[UR24][R4.64+0x140] ;  /* 0x00014018040fd981 */ /* 0x000f22000c1e1500 */
[----:B------:R-:W-:-:S02]  /*57b0*/  ISETP.GE.AND P2, PT, R7, UR19, PT ;  /* 0x0000001307007c0c */ /* 0x000fc4000bf46270 */
[----:B------:R-:W-:Y:S01]  /*57c0*/  PRMT R20, RZ, 0x7610, R20 ;  /* 0x00007610ff147816 */ /* 0x000fe20000000014 */
[----:B------:R-:W4:Y:S01]  /*57d0*/  @!P4 LDG.E.U16 R19, desc[UR24][R4.64+0x240] ;  /* 0x000240180413c981 */ /* 0x000f22000c1e1500 */
[----:B------:R-:W-:Y:S02]  /*57e0*/  LOP3.LUT R7, R6, 0x1c0, RZ, 0xfc, !PT ;  /* 0x000001c006077812 */ /* 0x000fe400078efcff */
[----:B------:R-:W-:Y:S02]  /*57f0*/  ISETP.GE.AND P5, PT, R8, UR19, PT ;  /* 0x0000001308007c0c */ /* 0x000fe4000bfa6270 */
[----:B------:R-:W-:Y:S01]  /*5800*/  PRMT R21, RZ, 0x7610, R21 ;  /* 0x00007610ff157816 */ /* 0x000fe20000000015 */
[----:B------:R-:W4:Y:S01]  /*5810*/  @!P3 LDG.E.U16 R20, desc[UR24][R4.64+0x200] ;  /* 0x000200180414b981 */ /* 0x000f22000c1e1500 */
[----:B------:R-:W-:Y:S02]  /*5820*/  LOP3.LUT R8, R6, 0x1a0, RZ, 0xfc, !PT ;  /* 0x000001a006087812 */ /* 0x000fe400078efcff */
[----:B------:R-:W-:-:S02]  /*5830*/  ISETP.GE.AND P4, PT, R7, UR19, PT ;  /* 0x0000001307007c0c */ /* 0x000fc4000bf86270 */
[----:B------:R-:W-:Y:S01]  /*5840*/  LOP3.LUT R7, R6, 0x1e0, RZ, 0xfc, !PT ;  /* 0x000001e006077812 */ /* 0x000fe200078efcff */
[----:B------:R-:W4:Y:S01]  /*5850*/  @!P1 LDG.E.U16 R21, desc[UR24][R4.64+0x2c0] ;  /* 0x0002c01804159981 */ /* 0x000f22000c1e1500 */
[----:B------:R-:W-:Y:S02]  /*5860*/  ISETP.GE.AND P3, PT, R8, UR19, PT ;  /* 0x0000001308007c0c */ /* 0x000fe4000bf66270 */
[----:B------:R-:W-:Y:S02]  /*5870*/  PRMT R24, RZ, 0x7610, R24 ;  /* 0x00007610ff187816 */ /* 0x000fe40000000018 */
[----:B------:R-:W-:Y:S02]  /*5880*/  ISETP.GE.AND P1, PT, R7, UR19, PT ;  /* 0x0000001307007c0c */ /* 0x000fe4000bf26270 */
[----:B------:R-:W-:Y:S02]  /*5890*/  LOP3.LUT R8, R6, 0x200, RZ, 0xfc, !PT ;  /* 0x0000020006087812 */ /* 0x000fe400078efcff */
[----:B------:R-:W-:Y:S01]  /*58a0*/  PRMT R23, RZ, 0x7610, R23 ;  /* 0x00007610ff177816 */ /* 0x000fe20000000017 */
[----:B------:R-:W4:Y:S01]  /*58b0*/  @!P2 LDG.E.U16 R24, desc[UR24][R4.64+0x300] ;  /* 0x000300180418a981 */ /* 0x000f22000c1e1500 */
[----:B------:R-:W-:-:S02]  /*58c0*/  ISETP.GE.AND P2, PT, R8, UR19, PT ;  /* 0x0000001308007c0c */ /* 0x000fc4000bf46270 */
[----:B0-----:R-:W-:Y:S02]  /*58d0*/  PRMT R25, RZ, 0x7610, R25 ;  /* 0x00007610ff197816 */ /* 0x001fe40000000019 */
[C---:B------:R-:W-:Y:S01]  /*58e0*/  LOP3.LUT R9, R6.reuse, 0x220, RZ, 0xfc, !PT ;  /* 0x0000022006097812 */ /* 0x040fe200078efcff */
[----:B------:R-:W4:Y:S01]  /*58f0*/  @!P3 LDG.E.U16 R23, desc[UR24][R4.64+0x340] ;  /* 0x000340180417b981 */ /* 0x000f22000c1e1500 */
[----:B------:R-:W-:Y:S02]  /*5900*/  PRMT R12, RZ, 0x7610, R12 ;  /* 0x00007610ff0c7816 */ /* 0x000fe4000000000c */
[----:B------:R-:W-:Y:S01]  /*5910*/  LOP3.LUT R7, R6, 0x260, RZ, 0xfc, !PT ;  /* 0x0000026006077812 */ /* 0x000fe200078efcff */
[----:B------:R-:W4:Y:S01]  /*5920*/  @!P1 LDG.E.U16 R25, desc[UR24][R4.64+0x3c0] ;  /* 0x0003c01804199981 */ /* 0x000f22000c1e1500 */
[----:B------:R-:W-:Y:S02]  /*5930*/  ISETP.GE.AND P3, PT, R9, UR19, PT ;  /* 0x0000001309007c0c */ /* 0x000fe4000bf66270 */
[----:B------:R-:W-:Y:S01]  /*5940*/  PRMT R27, RZ, 0x7610, R27 ;  /* 0x00007610ff1b7816 */ /* 0x000fe2000000001b */
[----:B------:R-:W3:Y:S01]  /*5950*/  @!P0 LDG.E.U16 R12, desc[UR24][R4.64] ;  /* 0x00000018040c8981 */ /* 0x000ee2000c1e1500 */
[----:B------:R-:W-:-:S02]  /*5960*/  ISETP.GE.AND P1, PT, R7, UR19, PT ;  /* 0x0000001307007c0c */ /* 0x000fc4000bf26270 */
[----:B------:R-:W-:Y:S02]  /*5970*/  PRMT R22, RZ, 0x7610, R22 ;  /* 0x00007610ff167816 */ /* 0x000fe40000000016 */
[----:B------:R-:W-:Y:S01]  /*5980*/  PRMT R26, RZ, 0x7610, R26 ;  /* 0x00007610ff1a7816 */ /* 0x000fe2000000001a */
[----:B------:R-:W4:Y:S01]  /*5990*/  @!P2 LDG.E.U16 R27, desc[UR24][R4.64+0x400] ;  /* 0x00040018041ba981 */ /* 0x000f22000c1e1500 */
[C---:B------:R-:W-:Y:S02]  /*59a0*/  LOP3.LUT R8, R6.reuse, 0x280, RZ, 0xfc, !PT ;  /* 0x0000028006087812 */ /* 0x040fe400078efcff */
        /* <DEDUP_REMOVED lines=8> */
[----:B------:R-:W-:Y:S02]  /*5a30*/  ISETP.GE.AND P5, PT, R10, UR19, PT ;  /* 0x000000130a007c0c */ /* 0x000fe4000bfa6270 */
[C---:B------:R-:W-:Y:S02]  /*5a40*/  LOP3.LUT R9, R6.reuse, 0x2a0, RZ, 0xfc, !PT ;  /* 0x000002a006097812 */ /* 0x040fe400078efcff */
[----:B------:R-:W-:Y:S01]  /*5a50*/  ISETP.GE.AND P4, PT, R7, UR19, PT ;  /* 0x0000001307007c0c */ /* 0x000fe2000bf86270 */
[----:B------:R-:W4:Y:S01]  /*5a60*/  @!P1 LDG.E.U16 R30, desc[UR24][R4.64+0x4c0] ;  /* 0x0004c018041e9981 */ /* 0x000f22000c1e1500 */
[----:B------:R-:W-:Y:S02]  /*5a70*/  LOP3.LUT R7, R6, 0x2e0, RZ, 0xfc, !PT ;  /* 0x000002e006077812 */ /* 0x000fe400078efcff */
[----:B------:R-:W-:-:S02]  /*5a80*/  ISETP.GE.AND P3, PT, R9, UR19, PT ;  /* 0x0000001309007c0c */ /* 0x000fc4000bf66270 */
[----:B------:R-:W-:Y:S02]  /*5a90*/  PRMT R31, RZ, 0x7610, R31 ;  /* 0x00007610ff1f7816 */ /* 0x000fe4000000001f */
[----:B------:R-:W-:Y:S02]  /*5aa0*/  ISETP.GE.AND P1, PT, R7, UR19, PT ;  /* 0x0000001307007c0c */ /* 0x000fe4000bf26270 */
[----:B------:R-:W-:Y:S02]  /*5ab0*/  PRMT R29, RZ, 0x7610, R29 ;  /* 0x00007610ff1d7816 */ /* 0x000fe4000000001d */
[----:B------:R-:W-:Y:S01]  /*5ac0*/  LOP3.LUT R7, R6, 0x300, RZ, 0xfc, !PT ;  /* 0x0000030006077812 */ /* 0x000fe200078efcff */
[----:B------:R-:W4:Y:S01]  /*5ad0*/  @!P2 LDG.E.U16 R31, desc[UR24][R4.64+0x500] ;  /* 0x00050018041fa981 */ /* 0x000f22000c1e1500 */
[----:B------:R-:W-:Y:S02]  /*5ae0*/  PRMT R32, RZ, 0x7610, R32 ;  /* 0x00007610ff207816 */ /* 0x000fe40000000020 */
[----:B------:R-:W-:Y:S01]  /*5af0*/  PRMT R33, RZ, 0x7610, R33 ;  /* 0x00007610ff217816 */ /* 0x000fe20000000021 */
[----:B------:R-:W4:Y:S01]  /*5b00*/  @!P5 LDG.E.U16 R29, desc[UR24][R4.64+0x480] ;  /* 0x00048018041dd981 */ /* 0x000f22000c1e1500 */
[----:B------:R-:W-:-:S02]  /*5b10*/  ISETP.GE.AND P2, PT, R7, UR19, PT ;  /* 0x0000001307007c0c */ /* 0x000fc4000bf46270 */
[----:B------:R-:W-:Y:S01]  /*5b20*/  PRMT R66, RZ, 0x7610, R66 ;  /* 0x00007610ff427816 */ /* 0x000fe20000000042 */
[----:B------:R-:W4:Y:S01]  /*5b30*/  @!P3 LDG.E.U16 R32, desc[UR24][R4.64+0x540] ;  /* 0x000540180420b981 */ /* 0x000f22000c1e1500 */
[C---:B------:R-:W-:Y:S02]  /*5b40*/  LOP3.LUT R8, R6.reuse, 0x320, RZ, 0xfc, !PT ;  /* 0x0000032006087812 */ /* 0x040fe400078efcff */
[C---:B------:R-:W-:Y:S01]  /*5b50*/  LOP3.LUT R9, R6.reuse, 0x340, RZ, 0xfc, !PT ;  /* 0x0000034006097812 */ /* 0x040fe200078efcff */
[----:B------:R-:W4:Y:S01]  /*5b60*/  @!P4 LDG.E.U16 R33, desc[UR24][R4.64+0x580] ;  /* 0x000580180421c981 */ /* 0x000f22000c1e1500 */
[----:B------:R-:W-:Y:S02]  /*5b70*/  LOP3.LUT R7, R6, 0x360, RZ, 0xfc, !PT ;  /* 0x0000036006077812 */ /* 0x000fe400078efcff */
[----:B------:R-:W-:Y:S01]  /*5b80*/  ISETP.GE.AND P3, PT, R8, UR19, PT ;  /* 0x0000001308007c0c */ /* 0x000fe2000bf66270 */
[----:B------:R-:W4:Y:S01]  /*5b90*/  @!P1 LDG.E.U16 R66, desc[UR24][R4.64+0x5c0] ;  /* 0x0005c01804429981 */ /* 0x000f22000c1e1500 */
[----:B------:R-:W-:-:S02]  /*5ba0*/  ISETP.GE.AND P4, PT, R9, UR19, PT ;  /* 0x0000001309007c0c */ /* 0x000fc4000bf86270 */
[----:B------:R-:W-:Y:S02]  /*5bb0*/  PRMT R67, RZ, 0x7610, R67 ;  /* 0x00007610ff437816 */ /* 0x000fe40000000043 */
[----:B------:R-:W-:Y:S02]  /*5bc0*/  ISETP.GE.AND P1, PT, R7, UR19, PT ;  /* 0x0000001307007c0c */ /* 0x000fe4000bf26270 */
[----:B------:R-:W-:Y:S02]  /*5bd0*/  LOP3.LUT R7, R6, 0x380, RZ, 0xfc, !PT ;  /* 0x0000038006077812 */ /* 0x000fe400078efcff */
[----:B------:R-:W-:Y:S01]  /*5be0*/  PRMT R68, RZ, 0x7610, R68 ;  /* 0x00007610ff447816 */ /* 0x000fe20000000044 */
[----:B------:R-:W4:Y:S01]  /*5bf0*/  @!P2 LDG.E.U16 R67, desc[UR24][R4.64+0x600] ;  /* 0x000600180443a981 */ /* 0x000f22000c1e1500 */
[----:B------:R-:W-:Y:S02]  /*5c00*/  PRMT R69, RZ, 0x7610, R69 ;  /* 0x00007610ff457816 */ /* 0x000fe40000000045 */
[----:B------:R-:W-:-:S02]  /*5c10*/  ISETP.GE.AND P2, PT, R7, UR19, PT ;  /* 0x0000001307007c0c */ /* 0x000fc4000bf46270 */
[----:B------:R-:W-:Y:S01]  /*5c20*/  PRMT R10, RZ, 0x7610, R10 ;  /* 0x00007610ff0a7816 */ /* 0x000fe2000000000a */
[----:B------:R-:W4:Y:S01]  /*5c30*/  @!P3 LDG.E.U16 R68, desc[UR24][R4.64+0x640] ;  /* 0x000640180444b981 */ /* 0x000f22000c1e1500 */
[----:B------:R-:W-:-:S03]  /*5c40*/  SHF.L.U32 R7, R154, 0x5, RZ ;  /* 0x000000059a077819 */ /* 0x000fc600000006ff */
[----:B------:R-:W4:Y:S01]  /*5c50*/  @!P4 LDG.E.U16 R69, desc[UR24][R4.64+0x680] ;  /* 0x000680180445c981 */ /* 0x000f22000c1e1500 */
[----:B------:R-:W-:Y:S02]  /*5c60*/  LOP3.LUT R7, R7, 0xffffffe0, R251, 0xe2, !PT ;  /* 0xffffffe007077812 */ /* 0x000fe400078ee2fb */
[----:B------:R-:W-:Y:S01]  /*5c70*/  PRMT R9, RZ, 0x7610, R9 ;  /* 0x00007610ff097816 */ /* 0x000fe20000000009 */
[----:B------:R-:W4:Y:S01]  /*5c80*/  @!P1 LDG.E.U16 R10, desc[UR24][R4.64+0x6c0] ;  /* 0x0006c018040a9981 */ /* 0x000f22000c1e1500 */
[C---:B------:R-:W-:Y:S02]  /*5c90*/  LOP3.LUT R8, R6.reuse, 0x3a0, RZ, 0xfc, !PT ;  /* 0x000003a006087812 */ /* 0x040fe400078efcff */
[----:B------:R-:W-:Y:S02]  /*5ca0*/  LOP3.LUT R6, R6, 0x3c0, RZ, 0xfc, !PT ;  /* 0x000003c006067812 */ /* 0x000fe400078efcff */
[----:B------:R-:W-:Y:S01]  /*5cb0*/  LOP3.LUT R7, R7, 0x3e0, RZ, 0xfc, !PT ;  /* 0x000003e007077812 */ /* 0x000fe200078efcff */
[----:B------:R-:W4:Y:S01]  /*5cc0*/  @!P2 LDG.E.U16 R9, desc[UR24][R4.64+0x700] ;  /* 0x000700180409a981 */ /* 0x000f22000c1e1500 */
[----:B------:R-:W-:-:S02]  /*5cd0*/  ISETP.GE.AND P3, PT, R8, UR19, PT ;  /* 0x0000001308007c0c */ /* 0x000fc4000bf66270 */
[----:B------:R-:W-:Y:S02]  /*5ce0*/  ISETP.GE.AND P1, PT, R6, UR19, PT ;  /* 0x0000001306007c0c */ /* 0x000fe4000bf26270 */
[----:B------:R-:W-:Y:S02]  /*5cf0*/  ISETP.GE.AND P2, PT, R7, UR19, PT ;  /* 0x0000001307007c0c */ /* 0x000fe4000bf46270 */
[----:B------:R-:W-:Y:S02]  /*5d00*/  PRMT R8, RZ, 0x7610, R8 ;  /* 0x00007610ff087816 */ /* 0x000fe40000000008 */
[----:B------:R-:W-:Y:S02]  /*5d10*/  PRMT R7, RZ, 0x7610, R7 ;  /* 0x00007610ff077816 */ /* 0x000fe40000000007 */
[----:B------:R-:W-:-:S03]  /*5d20*/  PRMT R6, RZ, 0x7610, R6 ;  /* 0x00007610ff067816 */ /* 0x000fc60000000006 */
[----:B------:R-:W4:Y:S04]  /*5d30*/  @!P3 LDG.E.U16 R8, desc[UR24][R4.64+0x740] ;  /* 0x000740180408b981 */ /* 0x000f28000c1e1500 */
[----:B------:R-:W4:Y:S04]  /*5d40*/  @!P1 LDG.E.U16 R7, desc[UR24][R4.64+0x780] ;  /* 0x0007801804079981 */ /* 0x000f28000c1e1500 */
[----:B------:R0:W4:Y:S01]  /*5d50*/  @!P2 LDG.E.U16 R6, desc[UR24][R4.64+0x7c0] ;  /* 0x0007c0180406a981 */ /* 0x000122000c1e1500 */
[----:B------:R-:W-:-:S04]  /*5d60*/  UIADD3 UR17, UR16, -0x1, URZ ;  /* 0xffffffff10117890 */ /* 0x000fc8000fffe03f */
[----:B------:R-:W-:-:S04]  /*5d70*/  ULEA.HI UR22, UR17, UR17, URZ, 0x1 ;  /* 0x0000001111167291 */ /* 0x000fc8000f8f083f */
[----:B------:R-:W-:-:S04]  /*5d80*/  ULOP3.LUT UR22, UR22, 0xfffffe, URZ, 0xc0, !UPT ;  /* 0x00fffffe16167892 */ /* 0x000fc8000f8ec03f */
[----:B------:R-:W-:-:S07]  /*5d90*/  UIADD3 UR17, UR17, -UR22, URZ ;  /* 0x8000001611117290 */ /* 0x000fce000fffe03f */
[----:B------:R-:W1:Y:S01]  /*5da0*/  S2UR UR22, SR_CgaCtaId ;  /* 0x00000000001679c3 */ /* 0x000e620000008800 */
        /* <DEDUP_REMOVED lines=32> */
[----:B------:R-:W-:-:S06]  /*5fb0*/  IADD3 R3, R154, 0x200, RZ ;  /* 0x000002009a037810 */ /* 0x000fcc0007ffe0ff */
[----:B------:R0:W-:Y:S02]  /*5fc0*/  MUFU.COS R145, R70 ;  /* 0x0000004600917308 */ /* 0x0001e40000000000 */
[----:B0-----:R-:W-:-:S06]  /*5fd0*/  MOV R70, UR17 ;  /* 0x0000001100467c02 */ /* 0x001fcc0008000f00 */
[----:B------:R-:W-:Y:S01]  /*5fe0*/  MUFU.SIN R159, R4 ;  /* 0x00000004009f7308 */ /* 0x000fe20000000400 */
[----:B------:R-:W-:Y:S01]  /*5ff0*/  SEL R70, R70, R3, !P3 ;  /* 0x0000000346467207 */ /* 0x000fe20005800000 */
[----:B------:R-:W-:-:S06]  /*6000*/  FMUL.FTZ R3, R94, UR51 ;  /* 0x000000335e037c20 */ /* 0x000fcc0008410000 */
[----:B------:R0:W-:Y:S01]  /*6010*/  MUFU.COS R148, R4 ;  /* 0x0000000400947308 */ /* 0x0001e20000000000 */
[----:B------:R-:W-:Y:S01]  /*6020*/  ISETP.NE.AND P1, PT, R251, RZ, PT ;  /* 0x000000fffb00720c */ /* 0x000fe20003f25270 */
[----:B------:R-:W-:Y:S01]  /*6030*/  UMOV UR17, 0x400 ;  /* 0x0000040000117882 */ /* 0x000fe20000000000 */
[----:B0-----:R-:W-:-:S05]  /*6040*/  FMUL.FTZ R4, R95, UR51 ;  /* 0x000000335f047c20 */ /* 0x001fca0008410000 */
[----:B------:R-:W-:Y:S01]  /*6050*/  MUFU.SIN R166, R71 ;  /* 0x0000004700a67308 */ /* 0x000fe20000000400 */
[----:B------:R-:W-:Y:S01]  /*6060*/  FMUL.RZ R4, R4, 0.15915493667125701904 ;  /* 0x3e22f98304047820 */ /* 0x000fe2000040c000 */
[----:B---3--:R-:W-:Y:S06]  /*6070*/  STS.U16 [R133], R12 ;  /* 0x0000000c85007388 */ /* 0x008fec0000000400 */
[----:B------:R0:W-:Y:S01]  /*6080*/  MUFU.COS R167, R71 ;  /* 0x0000004700a77308 */ /* 0x0001e20000000000 */
[----:B------:R2:W-:Y:S01]  /*6090*/  STS.U16 [R132+0x40], R11 ;  /* 0x0000400b84007388 */ /* 0x0005e20000000400 */
[----:B-1----:R-:W-:-:S06]  /*60a0*/  ULEA UR17, UR22, UR17, 0x18 ;  /* 0x0000001116117291 */ /* 0x002fcc000f8ec03f */
[----:B------:R-:W-:Y:S01]  /*60b0*/  MUFU.SIN R165, R5 ;  /* 0x0000000500a57308 */ /* 0x000fe20000000400 */
[----:B0-----:R-:W-:Y:S01]  /*60c0*/  FMUL.RZ R71, R3, 0.15915493667125701904 ;  /* 0x3e22f98303477820 */ /* 0x001fe2000040c000 */
[----:B------:R-:W-:Y:S01]  /*60d0*/  IADD3 R3, R134, 0x200, RZ ;  /* 0x0000020086037810 */ /* 0x000fe20007ffe0ff */
[----:B----4-:R-:W-:Y:S05]  /*60e0*/  STS.U16 [R129+0x80], R14 ;  /* 0x0000800e81007388 */ /* 0x010fea0000000400 */
[----:B------:R0:W-:Y:S01]  /*60f0*/  MUFU.COS R162, R5 ;  /* 0x0000000500a27308 */ /* 0x0001e20000000000 */
[----:B------:R-:W-:Y:S01]  /*6100*/  STS.U16 [R128+0xc0], R13 ;  /* 0x0000c00d80007388 */ /* 0x000fe20000000400 */
[----:B------:R-:W-:-:S02]  /*6110*/  LEA.HI.SX32 R3, R3, R134, 0x1b ;  /* 0x0000008603037211 */ /* 0x000fc400078fdaff */
[----:B0-----:R-:W-:-:S04]  /*6120*/  MOV R5, UR16 ;  /* 0x0000001000057c02 */ /* 0x001fc80008000f00 */
[----:B------:R-:W-:Y:S01]  /*6130*/  MUFU.SIN R170, R4 ;  /* 0x0000000400aa7308 */ /* 0x000fe20000000400 */
[----:B------:R0:W-:Y:S01]  /*6140*/  STS.U16 [R127+0x100], R16 ;  /* 0x000100107f007388 */ /* 0x0001e20000000400 */
[----:B------:R-:W-:Y:S02]  /*6150*/  ISETP.LT.OR P2, PT, R5, 0x2, P1 ;  /* 0x000000020500780c */ /* 0x000fe40000f41670 */
[----:B------:R-:W-:-:S04]  /*6160*/  IADD3 R5, R134, 0x220, RZ ;  /* 0x0000022086057810 */ /* 0x000fc80007ffe0ff */
[----:B------:R1:W-:Y:S01]  /*6170*/  MUFU.COS R168, R4 ;  /* 0x0000000400a87308 */ /* 0x0003e20000000000 */
[----:B------:R3:W-:Y:S01]  /*6180*/  STS.U16 [R126+0x140], R15 ;  /* 0x0001400f7e007388 */ /* 0x0007e20000000400 */
[----:B--2---:R-:W-:-:S03]  /*6190*/  IADD3 R11, R134, 0x240, RZ ;  /* 0x00000240860b7810 */ /* 0x004fc60007ffe0ff */
[----:B------:R-:W-:Y:S01]  /*61a0*/  STS.U16 [R125+0x180], R18 ;  /* 0x000180127d007388 */ /* 0x000fe20000000400 */
[----:B-1----:R-:W-:-:S03]  /*61b0*/  FMUL.FTZ R4, R93, UR51 ;  /* 0x000000335d047c20 */ /* 0x002fc60008410000 */
[----:B------:R-:W-:Y:S01]  /*61c0*/  STS.U16 [R124+0x1c0], R17 ;  /* 0x0001c0117c007388 */ /* 0x000fe20000000400 */
[-C--:B------:R-:W-:Y:S01]  /*61d0*/  LEA.HI.SX32 R5, R5, R134.reuse, 0x1b ;  /* 0x0000008605057211 */ /* 0x080fe200078fdaff */
[----:B0-----:R-:W-:Y:S01]  /*61e0*/  FMUL.RZ R16, R4, 0.15915493667125701904 ;  /* 0x3e22f98304107820 */ /* 0x001fe2000040c000 */
[----:B------:R-:W-:Y:S01]  /*61f0*/  LEA R4, R3, UR17, 0x1 ;  /* 0x0000001103047c11 */ /* 0x000fe2000f8e08ff */
[----:B------:R-:W-:Y:S01]  /*6200*/  STS.U16 [R123+0x200], R20 ;  /* 0x000200147b007388 */ /* 0x000fe20000000400 */
[----:B------:R-:W-:Y:S02]  /*6210*/  IADD3 R3, R134, 0x260, RZ ;  /* 0x0000026086037810 */ /* 0x000fe40007ffe0ff */
[----:B------:R-:W-:Y:S01]  /*6220*/  LEA.HI.SX32 R11, R11, R134, 0x1b ;  /* 0x000000860b0b7211 */ /* 0x000fe200078fdaff */
[----:B------:R-:W-:Y:S01]  /*6230*/  STS.U16 [R122+0x240], R19 ;  /* 0x000240137a007388 */ /* 0x000fe20000000400 */
[----:B------:R-:W-:-:S03]  /*6240*/  LEA R5, R5, UR17, 0x1 ;  /* 0x0000001105057c11 */ /* 0x000fc6000f8e08ff */
[----:B------:R-:W-:Y:S01]  /*6250*/  STS.U16 [R121+0x280], R22 ;  /* 0x0002801679007388 */ /* 0x000fe20000000400 */
[----:B------:R-:W-:-:S03]  /*6260*/  LEA.HI.SX32 R3, R3, R134, 0x1b ;  /* 0x0000008603037211 */ /* 0x000fc600078fdaff */
[----:B------:R-:W-:Y:S01]  /*6270*/  STS.U16 [R120+0x2c0], R21 ;  /* 0x0002c01578007388 */ /* 0x000fe20000000400 */
[----:B------:R-:W-:-:S03]  /*6280*/  LEA R12, R11, UR17, 0x1 ;  /* 0x000000110b0c7c11 */ /* 0x000fc6000f8e08ff */
[----:B------:R-:W-:Y:S01]  /*6290*/  STS.U16 [R119+0x300], R24 ;  /* 0x0003001877007388 */ /* 0x000fe20000000400 */
[----:B------:R-:W-:-:S03]  /*62a0*/  IADD3 R11, R134, 0x280, RZ ;  /* 0x00000280860b7810 */ /* 0x000fc60007ffe0ff */
[----:B------:R-:W-:Y:S01]  /*62b0*/  STS.U16 [R118+0x340], R23 ;  /* 0x0003401776007388 */ /* 0x000fe20000000400 */
[----:B---3--:R-:W-:-:S03]  /*62c0*/  IADD3 R15, R134, 0x2c0, RZ ;  /* 0x000002c0860f7810 */ /* 0x008fc60007ffe0ff */
[----:B------:R-:W-:Y:S01]  /*62d0*/  STS.U16 [R117+0x380], R26 ;  /* 0x0003801a75007388 */ /* 0x000fe20000000400 */
[----:B------:R-:W-:Y:S01]  /*62e0*/  LEA R3, R3, UR17, 0x1 ;  /* 0x0000001103037c11 */ /* 0x000fe2000f8e08ff */
[----:B------:R-:W-:Y:S02]  /*62f0*/  FMUL.FTZ R14, R92, UR51 ;  /* 0x000000335c0e7c20 */ /* 0x000fe40008410000 */
[----:B------:R-:W-:Y:S01]  /*6300*/  STS.U16 [R116+0x3c0], R25 ;  /* 0x0003c01974007388 */ /* 0x000fe20000000400 */
[----:B------:R-:W-:-:S03]  /*6310*/  IADD3 R13, R134, 0x2a0, RZ ;  /* 0x000002a0860d7810 */ /* 0x000fc60007ffe0ff */
[----:B------:R-:W-:Y:S01]  /*6320*/  STS.U16 [R4+0x400], R27 ;  /* 0x0004001b04007388 */ /* 0x000fe20000000400 */
[----:B------:R-:W-:-:S03]  /*6330*/  LEA.HI.SX32 R11, R11, R134, 0x1b ;  /* 0x000000860b0b7211 */ /* 0x000fc600078fdaff */
[----:B------:R0:W-:Y:S01]  /*6340*/  STS.U16 [R5+0x440], R28 ;  /* 0x0004401c05007388 */ /* 0x0001e20000000400 */
[-C--:B------:R-:W-:Y:S01]  /*6350*/  LEA.HI.SX32 R15, R15, R134.reuse, 0x1b ;  /* 0x000000860f0f7211 */ /* 0x080fe200078fdaff */
[----:B------:R-:W-:Y:S01]  /*6360*/  MUFU.SIN R175, R16 ;  /* 0x0000001000af7308 */ /* 0x000fe20000000400 */
[----:B------:R-:W-:Y:S01]  /*6370*/  FMUL.RZ R14, R14, 0.15915493667125701904 ;  /* 0x3e22f9830e0e7820 */ /* 0x000fe2000040c000 */
[----:B------:R1:W-:Y:S01]  /*6380*/  STS.U16 [R12+0x480], R29 ;  /* 0x0004801d0c007388 */ /* 0x0003e20000000400 */
[----:B------:R-:W-:Y:S01]  /*6390*/  LEA.HI.SX32 R13, R13, R134, 0x1b ;  /* 0x000000860d0d7211 */ /* 0x000fe200078fdaff */
[----:B0-----:R-:W-:-:S04]  /*63a0*/  FMUL.FTZ R5, R91, UR51 ;  /* 0x000000335b057c20 */ /* 0x001fc80008410000 */
[----:B------:R0:W-:Y:S01]  /*63b0*/  MUFU.COS R176, R16 ;  /* 0x0000001000b07308 */ /* 0x0001e20000000000 */
[----:B------:R2:W-:Y:S01]  /*63c0*/  STS.U16 [R3+0x4c0], R30 ;  /* 0x0004c01e03007388 */ /* 0x0005e20000000400 */
[----:B------:R-:W-:Y:S02]  /*63d0*/  LEA R4, R11, UR17, 0x1 ;  /* 0x000000110b047c11 */ /* 0x000fe4000f8e08ff */
[----:B-1----:R-:W-:Y:S02]  /*63e0*/  LEA R12, R15, UR17, 0x1 ;  /* 0x000000110f0c7c11 */ /* 0x002fe4000f8e08ff */
[C---:B------:R-:W-:Y:S01]  /*63f0*/  IADD3 R11, R134.reuse, 0x300, RZ ;  /* 0x00000300860b7810 */ /* 0x040fe20007ffe0ff */
[----:B0-----:R-:W-:Y:S01]  /*6400*/  FMUL.RZ R16, R5, 0.15915493667125701904 ;  /* 0x3e22f98305107820 */ /* 0x001fe2000040c000 */
[----:B------:R-:W-:Y:S01]  /*6410*/  IADD3 R5, R134, 0x2e0, RZ ;  /* 0x000002e086057810 */ /* 0x000fe20007ffe0ff */
[----:B--2---:R-:W-:Y:S01]  /*6420*/  FMUL.FTZ R3, R90, UR51 ;  /* 0x000000335a037c20 */ /* 0x004fe20008410000 */
[----:B------:R-:W-:Y:S01]  /*6430*/  MUFU.SIN R220, R14 ;  /* 0x0000000e00dc7308 */ /* 0x000fe20000000400 */
[----:B------:R-:W-:-:S02]  /*6440*/  IADD3 R15, R134, 0x320, RZ ;  /* 0x00000320860f7810 */ /* 0x000fc40007ffe0ff */
[----:B------:R-:W-:Y:S01]  /*6450*/  R2UR UR52, R2 ;  /* 0x00000000023472ca */ /* 0x000fe200000e0000 */
[----:B------:R-:W-:Y:S01]  /*6460*/  UIMAD UR58, UR18, UR44, URZ ;  /* 0x0000002c123a72a4 */ /* 0x000fe2000f8e023f */
[C---:B------:R-:W-:Y:S01]  /*6470*/  IADD3 R17, R134.reuse, 0x340, RZ ;  /* 0x0000034086117810 */ /* 0x040fe20007ffe0ff */
[----:B------:R-:W-:Y:S02]  /*6480*/  UIMAD.WIDE.U32 UR22, UR10, UR44, URZ ;  /* 0x0000002c0a1672a5 */ /* 0x000fe4000f8e003f */
[----:B------:R0:W-:Y:S01]  /*6490*/  MUFU.COS R221, R14 ;  /* 0x0000000e00dd7308 */ /* 0x0001e20000000000 */
[----:B------:R-:W-:Y:S01]  /*64a0*/  LEA R13, R13, UR17, 0x1 ;  /* 0x000000110d0d7c11 */ /* 0x000fe2000f8e08ff */
[----:B------:R-:W1:Y:S01]  /*64b0*/  @!P2 LDC R30, c[0x0][0x21c] ;  /* 0x00008700ff1eab82 */ /* 0x000e620000000800 */
[-C--:B------:R-:W-:Y:S02]  /*64c0*/  LEA.HI.SX32 R5, R5, R134.reuse, 0x1b ;  /* 0x0000008605057211 */ /* 0x080fe400078fdaff */
[----:B------:R-:W-:Y:S01]  /*64d0*/  LEA.HI.SX32 R11, R11, R134, 0x1b ;  /* 0x000000860b0b7211 */ /* 0x000fe200078fdaff */
[----:B0-----:R-:W-:Y:S01]  /*64e0*/  FMUL.RZ R14, R3, 0.15915493667125701904 ;  /* 0x3e22f983030e7820 */ /* 0x001fe2000040c000 */
[----:B------:R-:W-:-:S02]  /*64f0*/  IADD3 R3, R134, 0x360, RZ ;  /* 0x0000036086037810 */ /* 0x000fc40007ffe0ff */
[-C--:B------:R-:W-:Y:S01]  /*6500*/  LEA.HI.SX32 R15, R15, R134.reuse, 0x1b ;  /* 0x000000860f0f7211 */ /* 0x080fe200078fdaff */
[----:B------:R-:W-:Y:S01]  /*6510*/  STS.U16 [R4+0x500], R31 ;  /* 0x0005001f04007388 */ /* 0x000fe20000000400 */
[-C--:B------:R-:W-:Y:S02]  /*6520*/  LEA.HI.SX32 R17, R17, R134.reuse, 0x1b ;  /* 0x0000008611117211 */ /* 0x080fe400078fdaff */
[----:B------:R-:W-:Y:S01]  /*6530*/  LEA R5, R5, UR17, 0x1 ;  /* 0x0000001105057c11 */ /* 0x000fe2000f8e08ff */
[----:B------:R-:W-:Y:S01]  /*6540*/  STS.U16 [R13+0x540], R32 ;  /* 0x000540200d007388 */ /* 0x000fe20000000400 */
[----:B------:R-:W-:Y:S02]  /*6550*/  LEA.HI.SX32 R3, R3, R134, 0x1b ;  /* 0x0000008603037211 */ /* 0x000fe400078fdaff */
[----:B------:R-:W-:Y:S01]  /*6560*/  LEA R2, R11, UR17, 0x1 ;  /* 0x000000110b027c11 */ /* 0x000fe2000f8e08ff */
[----:B------:R0:W-:Y:S01]  /*6570*/  STS.U16 [R12+0x580], R33 ;  /* 0x000580210c007388 */ /* 0x0001e20000000400 */
[----:B------:R-:W-:-:S02]  /*6580*/  LEA R15, R15, UR17, 0x1 ;  /* 0x000000110f0f7c11 */ /* 0x000fc4000f8e08ff */
[----:B------:R-:W-:Y:S01]  /*6590*/  IADD3 R11, R134, 0x380, RZ ;  /* 0x00000380860b7810 */ /* 0x000fe20007ffe0ff */
[----:B------:R2:W-:Y:S01]  /*65a0*/  STS.U16 [R5+0x5c0], R66 ;  /* 0x0005c04205007388 */ /* 0x0005e20000000400 */
[----:B------:R-:W-:Y:S02]  /*65b0*/  LEA R3, R3, UR17, 0x1 ;  /* 0x0000001103037c11 */ /* 0x000fe4000f8e08ff */
[----:B0-----:R-:W-:Y:S01]  /*65c0*/  LEA R12, R17, UR17, 0x1 ;  /* 0x00000011110c7c11 */ /* 0x001fe2000f8e08ff */
[----:B------:R0:W-:Y:S01]  /*65d0*/  STS.U16 [R2+0x600], R67 ;  /* 0x0006004302007388 */ /* 0x0001e20000000400 */
[----:B------:R-:W-:-:S03]  /*65e0*/  LEA.HI.SX32 R11, R11, R134, 0x1b ;  /* 0x000000860b0b7211 */ /* 0x000fc600078fdaff */
[----:B------:R-:W-:Y:S01]  /*65f0*/  STS.U16 [R15+0x640], R68 ;  /* 0x000640440f007388 */ /* 0x000fe20000000400 */
[----:B--2---:R-:W-:-:S03]  /*6600*/  MOV R5, UR52 ;  /* 0x0000003400057c02 */ /* 0x004fc60008000f00 */
[----:B------:R-:W-:Y:S04]  /*6610*/  STS.U16 [R12+0x680], R69 ;  /* 0x000680450c007388 */ /* 0x000fe80000000400 */
[----:B------:R2:W-:Y:S01]  /*6620*/  STS.U16 [R3+0x6c0], R10 ;  /* 0x0006c00a03007388 */ /* 0x0005e20000000400 */
[----:B0-----:R-:W-:Y:S01]  /*6630*/  LEA R2, R11, UR17, 0x1 ;  /* 0x000000110b027c11 */ /* 0x001fe2000f8e08ff */
[----:B------:R-:W-:Y:S01]  /*6640*/  FMUL.FTZ R5, R5, 1.4426950216293334961 ;  /* 0x3fb8aa3b05057820 */ /* 0x000fe20000410000 */
[C---:B------:R-:W-:Y:S02]  /*6650*/  IADD3 R13, R134.reuse, 0x3a0, RZ ;  /* 0x000003a0860d7810 */ /* 0x040fe40007ffe0ff */
[----:B--2---:R-:W-:Y:S01]  /*6660*/  IADD3 R3, R134, 0x3c0, RZ ;  /* 0x000003c086037810 */ /* 0x004fe20007ffe0ff */
[----:B------:R0:W-:Y:S03]  /*6670*/  STS.U16 [R2+0x700], R9 ;  /* 0x0007000902007388 */ /* 0x0001e60000000400 */
[----:B------:R-:W-:-:S02]  /*6680*/  LEA.HI.SX32 R3, R3, R134, 0x1b ;  /* 0x0000008603037211 */ /* 0x000fc400078fdaff */
[----:B------:R-:W-:Y:S01]  /*6690*/  IADD3 R11, R134, 0x3e0, RZ ;  /* 0x000003e0860b7810 */ /* 0x000fe20007ffe0ff */
[-C--:B------:R-:W-:Y:S01]  /*66a0*/  FMUL.FTZ R12, R104, R5.reuse ;  /* 0x00000005680c7220 */ /* 0x080fe20000410000 */
[-C--:B------:R-:W-:Y:S01]  /*66b0*/  LEA.HI.SX32 R13, R13, R134.reuse, 0x1b ;  /* 0x000000860d0d7211 */ /* 0x080fe200078fdaff */
[----:B------:R-:W-:Y:S01]  /*66c0*/  UIMAD UR58, UR10, UR45, UR58 ;  /* 0x0000002d0a3a72a4 */ /* 0x000fe2000f8e023a */
[----:B0-----:R-:W-:Y:S02]  /*66d0*/  LEA R2, R3, UR17, 0x1 ;  /* 0x0000001103027c11 */ /* 0x001fe4000f8e08ff */
[----:B------:R-:W-:Y:S01]  /*66e0*/  ULDC.64 UR44, c[0x0][0x270] ;  /* 0x00009c00002c7ab9 */ /* 0x000fe20000000a00 */
[----:B------:R-:W-:Y:S01]  /*66f0*/  SHF.L.U32 R3, R134, 0x5, RZ ;  /* 0x0000000586037819 */ /* 0x000fe200000006ff */
[----:B------:R-:W-:Y:S01]  /*6700*/  FMUL.FTZ R9, R102, R5 ;  /* 0x0000000566097220 */ /* 0x000fe20000410000 */
[----:B------:R-:W-:Y:S01]  /*6710*/  LEA.HI.SX32 R11, R11, R134, 0x1b ;  /* 0x000000860b0b7211 */ /* 0x000fe200078fdaff */
[----:B------:R-:W-:Y:S01]  /*6720*/  UIMAD UR55, UR55, UR44, URZ ;  /* 0x0000002c373772a4 */ /* 0x000fe2000f8e023f */
[----:B------:R-:W-:Y:S01]  /*6730*/  LEA R13, R13, UR17, 0x1 ;  /* 0x000000110d0d7c11 */ /* 0x000fe2000f8e08ff */
[----:B------:R-:W-:Y:S01]  /*6740*/  UIADD3 UR23, UR23, UR58, URZ ;  /* 0x0000003a17177290 */ /* 0x000fe2000fffe03f */
[----:B------:R-:W-:Y:S01]  /*6750*/  LEA.HI.SX32 R3, R3, R3, 0x1b ;  /* 0x0000000303037211 */ /* 0x000fe200078fdaff */
[----:B------:R-:W0:Y:S01]  /*6760*/  MUFU.EX2 R12, R12 ;  /* 0x0000000c000c7308 */ /* 0x000e220000000800 */
[----:B------:R-:W-:Y:S01]  /*6770*/  LEA R11, R11, UR17, 0x1 ;  /* 0x000000110b0b7c11 */ /* 0x000fe2000f8e08ff */
[----:B------:R-:W-:Y:S01]  /*6780*/  UIMAD UR55, UR7, UR45, UR55 ;  /* 0x0000002d073772a4 */ /* 0x000fe2000f8e0237 */
[----:B------:R2:W-:Y:S01]  /*6790*/  STS.U16 [R13+0x740], R8 ;  /* 0x000740080d007388 */ /* 0x0005e20000000400 */
[----:B------:R-:W-:-:S03]  /*67a0*/  UIMAD.WIDE.U32 UR22, UR7, UR44, UR22 ;  /* 0x0000002c071672a5 */ /* 0x000fc6000f8e0016 */
[----:B------:R-:W-:Y:S01]  /*67b0*/  ULDC.64 UR44, c[0x0][0x2e0] ;  /* 0x0000b800002c7ab9 */ /* 0x000fe20000000a00 */
[----:B------:R3:W-:Y:S01]  /*67c0*/  MUFU.EX2 R18, R9 ;  /* 0x0000000900127308 */ /* 0x0007e20000000800 */
[----:B------:R4:W-:Y:S01]  /*67d0*/  STS.U16 [R2+0x780], R7 ;  /* 0x0007800702007388 */ /* 0x0009e20000000400 */
[----:B------:R-:W-:Y:S02]  /*67e0*/  UIADD3 UR55, UR23, UR55, URZ ;  /* 0x0000003717377290 */ /* 0x000fe4000fffe03f */
[----:B------:R-:W-:Y:S01]  /*67f0*/  ULEA UR44, UP0, UR22, UR44, 0x3 ;  /* 0x0000002c162c7291 */ /* 0x000fe2000f80183f */
[----:B------:R1:W-:Y:S01]  /*6800*/  STS.U16 [R11+0x7c0], R6 ;  /* 0x0007c0060b007388 */ /* 0x0003e20000000400 */
[----:B---3--:R-:W-:Y:S01]  /*6810*/  LEA R9, R3, UR17, 0x1 ;  /* 0x0000001103097c11 */ /* 0x008fe2000f8e08ff */
[----:B------:R-:W-:-:S04]  /*6820*/  NOP ;  /* 0x0000000000007918 */ /* 0x000fc80000000000 */
[----:B------:R-:W3:Y:S01]  /*6830*/  LDS.U16 R33, [R9] ;  /* 0x0000000009217984 */ /* 0x000ee20000000400 */
[----:B------:R-:W-:-:S03]  /*6840*/  ULEA.HI.X UR45, UR22, UR45, UR55, 0x3, UP0 ;  /* 0x0000002d162d7291 */ /* 0x000fc600080f1c37 */
[----:B------:R-:W3:Y:S01]  /*6850*/  LDS.U16 R32, [R9+0x2] ;  /* 0x0000020009207984 */ /* 0x000ee20000000400 */
[----:B------:R-:W-:Y:S01]  /*6860*/  MUFU.SIN R187, R14 ;  /* 0x0000000e00bb7308 */ /* 0x000fe20000000400 */
[-C--:B--2---:R-:W-:Y:S01]  /*6870*/  FMUL.FTZ R8, R101, R5.reuse ;  /* 0x0000000565087220 */ /* 0x084fe20000410000 */
[----:B------:R-:W-:Y:S01]  /*6880*/  FMUL.FTZ R10, R100, R5 ;  /* 0x00000005640a7220 */ /* 0x000fe20000410000 */
[----:B------:R-:W-:Y:S01]  /*6890*/  MOV R13, UR16 ;  /* 0x00000010000d7c02 */ /* 0x000fe20008000f00 */
[----:B0-----:R-:W-:Y:S01]  /*68a0*/  FMUL.FTZ R64, R12, R64 ;  /* 0x000000400c407220 */ /* 0x001fe20000410000 */
[----:B------:R-:W-:-:S03]  /*68b0*/  MOV R68, UR44 ;  /* 0x0000002c00447c02 */ /* 0x000fc60008000f00 */
[----:B------:R0:W-:Y:S01]  /*68c0*/  MUFU.COS R230, R14 ;  /* 0x0000000e00e67308 */ /* 0x0001e20000000000 */
[----:B------:R-:W-:Y:S01]  /*68d0*/  MOV R69, UR45 ;  /* 0x0000002d00457c02 */ /* 0x000fe20008000f00 */
[----:B------:R-:W-:Y:S01]  /*68e0*/  FMUL.FTZ R65, R12, R65 ;  /* 0x000000410c417220 */ /* 0x000fe20000410000 */
[----:B------:R-:W-:Y:S01]  /*68f0*/  LEA R70, R70, UR17, 0x3 ;  /* 0x0000001146467c11 */ /* 0x000fe2000f8e18ff */
[----:B------:R-:W2:Y:S01]  /*6900*/  LDS.U16 R29, [R9+0x6] ;  /* 0x00000600091d7984 */ /* 0x000ea20000000400 */
[----:B------:R-:W-:-:S03]  /*6910*/  @!P2 IADD3 R3, R13, -0x2, RZ ;  /* 0xfffffffe0d03a810 */ /* 0x000fc60007ffe0ff */
[----:B------:R-:W-:Y:S01]  /*6920*/  MUFU.SIN R227, R16 ;  /* 0x0000001000e37308 */ /* 0x000fe20000000400 */
[-C--:B0-----:R-:W-:Y:S01]  /*6930*/  FMUL.FTZ R14, R103, R5.reuse ;  /* 0x00000005670e7220 */ /* 0x081fe20000410000 */
[----:B------:R-:W0:Y:S04]  /*6940*/  LDS.U16 R28, [R9+0x4] ;  /* 0x00000400091c7984 */ /* 0x000e280000000400 */
[----:B------:R-:W0:Y:S02]  /*6950*/  LDS.U16 R26, [R9+0x8] ;  /* 0x00000800091a7984 */ /* 0x000e240000000400 */
[----:B------:R4:W-:Y:S02]  /*6960*/  MUFU.COS R228, R16 ;  /* 0x0000001000e47308 */ /* 0x0009e40000000000 */
[----:B------:R-:W0:Y:S04]  /*6970*/  LDS.U16 R27, [R9+0xa] ;  /* 0x00000a00091b7984 */ /* 0x000e280000000400 */
[----:B------:R-:W-:Y:S02]  /*6980*/  LDS.U16 R22, [R9+0xc] ;  /* 0x00000c0009167984 */ /* 0x000fe40000000400 */
[----:B------:R1:W-:Y:S02]  /*6990*/  MUFU.EX2 R15, R14 ;  /* 0x0000000e000f7308 */ /* 0x0003e40000000800 */
[----:B------:R-:W0:Y:S04]  /*69a0*/  LDS.U16 R24, [R9+0xe] ;  /* 0x00000e0009187984 */ /* 0x000e280000000400 */
[----:B------:R-:W0:Y:S02]  /*69b0*/  LDS.U16 R20, [R9+0x10] ;  /* 0x0000100009147984 */ /* 0x000e240000000400 */
[----:B------:R-:W-:Y:S02]  /*69c0*/  MUFU.EX2 R21, R8 ;  /* 0x0000000800157308 */ /* 0x000fe40000000800 */
[----:B------:R-:W0:Y:S04]  /*69d0*/  LDS.U16 R19, [R9+0x12] ;  /* 0x0000120009137984 */ /* 0x000e280000000400 */
[----:B----4-:R-:W-:Y:S02]  /*69e0*/  LDS.U16 R16, [R9+0x14] ;  /* 0x0000140009107984 */ /* 0x010fe40000000400 */
[----:B------:R4:W-:Y:S02]  /*69f0*/  MUFU.EX2 R23, R10 ;  /* 0x0000000a00177308 */ /* 0x0009e40000000800 */
[----:B------:R-:W0:Y:S04]  /*6a00*/  LDS.U16 R17, [R9+0x16] ;  /* 0x0000160009117984 */ /* 0x000e280000000400 */
[----:B-1----:R-:W1:Y:S04]  /*6a10*/  LDS.U16 R14, [R9+0x18] ;  /* 0x00001800090e7984 */ /* 0x002e680000000400 */
[----:B------:R-:W1:Y:S04]  /*6a20*/  LDS.U16 R13, [R9+0x1a] ;  /* 0x00001a00090d7984 */ /* 0x000e680000000400 */
[----:B----4-:R-:W-:Y:S04]  /*6a30*/  LDS.U16 R10, [R9+0x1c] ;  /* 0x00001c00090a7984 */ /* 0x010fe80000000400 */
        /* <DEDUP_REMOVED lines=15> */
[----:B------:R-:W4:Y:S04]  /*6b30*/  LDS.U16 R183, [R9+0x3c] ;  /* 0x00003c0009b77984 */ /* 0x000f280000000400 */
[----:B------:R3:W4:Y:S04]  /*6b40*/  LDS.U16 R185, [R9+0x3e] ;  /* 0x00003e0009b97984 */ /* 0x0007280000000400 */
[----:B------:R1:W-:Y:S04]  /*6b50*/  STS.64 [R70+0x1d10], R64 ;  /* 0x001d104046007388 */ /* 0x0003e80000000a00 */
[----:B------:R-:W5:Y:S01]  /*6b60*/  LDG.E.64 R68, desc[UR24][R68.64] ;  /* 0x0000001844447981 */ /* 0x000f62000c1e1b00 */
[----:B------:R-:W-:Y:S01]  /*6b70*/  FMUL.FTZ R2, R99, R5 ;  /* 0x0000000563027220 */ /* 0x000fe20000410000 */
[----:B------:R-:W-:-:S02]  /*6b80*/  @!P2 IMAD R3, R3, R30, UR7 ;  /* 0x000000070303ae24 */ /* 0x000fc4000f8e021e */
[-C--:B------:R-:W-:Y:S01]  /*6b90*/  FMUL.FTZ R30, R95, R5.reuse ;  /* 0x000000055f1e7220 */ /* 0x080fe20000410000 */
[-C--:B------:R-:W-:Y:S01]  /*6ba0*/  FMUL.FTZ R12, R98, R5.reuse ;  /* 0x00000005620c7220 */ /* 0x080fe20000410000 */
[----:B------:R2:W-:Y:S01]  /*6bb0*/  MUFU.EX2 R6, R2 ;  /* 0x0000000200067308 */ /* 0x0005e20000000800 */
[----:B---3--:R-:W-:-:S07]  /*6bc0*/  FMUL.FTZ R9, R96, R5 ;  /* 0x0000000560097220 */ /* 0x008fce0000410000 */
[----:B------:R-:W3:Y:S01]  /*6bd0*/  MUFU.EX2 R31, R30 ;  /* 0x0000001e001f7308 */ /* 0x000ee20000000800 */
[----:B--2---:R-:W-:Y:S01]  /*6be0*/  HFMA2.MMA R2, -RZ, RZ, 0, 9.5367431640625e-07 ;  /* 0x00000010ff027435 */ /* 0x004fe200000001ff */
[----:B------:R-:W-:-:S06]  /*6bf0*/  CS2R R66, SRZ ;  /* 0x0000000000427805 */ /* 0x000fcc000001ff00 */
[----:B------:R-:W2:Y:S03]  /*6c00*/  MUFU.EX2 R12, R12 ;  /* 0x0000000c000c7308 */ /* 0x000ea60000000800 */
[----:B------:R-:W-:Y:S01]  /*6c10*/  @!P2 IMAD.WIDE R2, R3, R2, UR26 ;  /* 0x0000001a0302ae25 */ /* 0x000fe2000f8e0202 */
[----:B------:R-:W-:Y:S03]  /*6c20*/  BAR.SYNC.DEFER_BLOCKING 0x0 ;  /* 0x0000000000007b1d */ /* 0x000fe60000010000 */
[----:B------:R-:W-:-:S03]  /*6c30*/  HADD2.F32 R33, -RZ, R33.H0_H0 ;  /* 0x20000021ff217230 */ /* 0x000fc60000004100 */
[----:B------:R-:W0:Y:S01]  /*6c40*/  MUFU.EX2 R9, R9 ;  /* 0x0000000900097308 */ /* 0x000e220000000800 */
[----:B------:R-:W-:Y:S02]  /*6c50*/  HADD2.F32 R32, -RZ, R32.H0_H0 ;  /* 0x20000020ff207230 */ /* 0x000fe40000004100 */
[C---:B---3--:R-:W-:Y:S01]  /*6c60*/  FMUL.FTZ R168, R31.reuse, R168 ;  /* 0x000000a81fa87220 */ /* 0x048fe20000410000 */
[----:B------:R-:W-:Y:S01]  /*6c70*/  FMUL.FTZ R170, R31, R170 ;  /* 0x000000aa1faa7220 */ /* 0x000fe20000410000 */
[----:B------:R-:W-:Y:S01]  /*6c80*/  FMUL.FTZ R25, R97, R5 ;  /* 0x0000000561197220 */ /* 0x000fe20000410000 */
[----:B------:R-:W-:Y:S02]  /*6c90*/  HADD2.F32 R31, -RZ, R135.H0_H0 ;  /* 0x20000087ff1f7230 */ /* 0x000fe40000004100 */
[----:B------:R-:W-:Y:S01]  /*6ca0*/  FMUL.FTZ R208, R104, R33 ;  /* 0x0000002168d07220 */ /* 0x000fe20000410000 */
[C---:B--2---:R-:W-:Y:S01]  /*6cb0*/  FMUL.FTZ R148, R12.reuse, R148 ;  /* 0x000000940c947220 */ /* 0x044fe20000410000 */
[----:B------:R-:W-:Y:S01]  /*6cc0*/  FMUL.FTZ R159, R12, R159 ;  /* 0x0000009f0c9f7220 */ /* 0x000fe20000410000 */
[----:B------:R-:W-:Y:S01]  /*6cd0*/  FMUL.FTZ R12, R104, R32 ;  /* 0x00000020680c7220 */ /* 0x000fe20000410000 */
[----:B------:R2:W5:Y:S01]  /*6ce0*/  @!P2 LDG.E.64 R66, desc[UR24][R2.64+0x8] ;  /* 0x000008180242a981 */ /* 0x000562000c1e1b00 */
[----:B------:R-:W-:Y:S01]  /*6cf0*/  FMUL.FTZ R138, R15, R138 ;  /* 0x0000008a0f8a7220 */ /* 0x000fe20000410000 */
[C---:B------:R-:W-:Y:S01]  /*6d00*/  FMUL.FTZ R208, R31.reuse, R208 ;  /* 0x000000d01fd07220 */ /* 0x040fe20000410000 */
[----:B--2---:R-:W-:Y:S01]  /*6d10*/  FMUL.FTZ R2, R92, R5 ;  /* 0x000000055c027220 */ /* 0x004fe20000410000 */
[----:B------:R-:W-:Y:S01]  /*6d20*/  MUFU.EX2 R25, R25 ;  /* 0x0000001900197308 */ /* 0x000fe20000000800 */
[----:B------:R-:W-:Y:S01]  /*6d30*/  FMUL.FTZ R137, R31, R12 ;  /* 0x0000000c1f897220 */ /* 0x000fe20000410000 */
[----:B------:R-:W-:-:S06]  /*6d40*/  HADD2.F32 R29, -RZ, R29.H0_H0 ;  /* 0x2000001dff1d7230 */ /* 0x000fcc0000004100 */
[----:B------:R-:W2:Y:S01]  /*6d50*/  MUFU.EX2 R2, R2 ;  /* 0x0000000200027308 */ /* 0x000ea20000000800 */
[----:B------:R-:W-:Y:S01]  /*6d60*/  FMUL.FTZ R139, R15, R139 ;  /* 0x0000008b0f8b7220 */ /* 0x000fe20000410000 */
[----:B------:R-:W-:Y:S01]  /*6d70*/  FMUL.FTZ R3, R91, R5 ;  /* 0x000000055b037220 */ /* 0x000fe20000410000 */
[C---:B------:R-:W-:Y:S01]  /*6d80*/  FMUL.FTZ R12, R138.reuse, R208 ;  /* 0x000000d08a0c7220 */ /* 0x040fe20000410000 */
[C---:B0-----:R-:W-:Y:S01]  /*6d90*/  FMUL.FTZ R167, R9.reuse, R167 ;  /* 0x000000a709a77220 */ /* 0x041fe20000410000 */
[----:B------:R-:W-:Y:S01]  /*6da0*/  FMUL.FTZ R166, R9, R166 ;  /* 0x000000a609a67220 */ /* 0x000fe20000410000 */
[----:B------:R-:W-:Y:S02]  /*6db0*/  HADD2.F32 R28, -RZ, R28.H0_H0 ;  /* 0x2000001cff1c7230 */ /* 0x000fe40000004100 */
[----:B------:R-:W-:Y:S01]  /*6dc0*/  FMUL.FTZ R9, R138, R137 ;  /* 0x000000898a097220 */ /* 0x000fe20000410000 */
[----:B------:R-:W-:Y:S02]  /*6dd0*/  HADD2.F32 R30, -RZ, R131.H0_H0 ;  /* 0x20000083ff1e7230 */ /* 0x000fe40000004100 */
[----:B------:R-:W-:Y:S01]  /*6de0*/  FMUL.FTZ R205, R103, R29 ;  /* 0x0000001d67cd7220 */ /* 0x000fe20000410000 */
[----:B------:R-:W-:Y:S01]  /*6df0*/  FFMA.FTZ R15, R139, R137, R12 ;  /* 0x000000898b0f7223 */ /* 0x000fe2000001000c */
[----:B------:R-:W0:Y:S01]  /*6e00*/  MUFU.EX2 R3, R3 ;  /* 0x0000000300037308 */ /* 0x000e220000000800 */
[----:B------:R-:W-:Y:S01]  /*6e10*/  FMUL.FTZ R199, R103, R28 ;  /* 0x0000001c67c77220 */ /* 0x000fe20000410000 */
[----:B------:R-:W-:Y:S01]  /*6e20*/  FFMA.FTZ R12, R139, R208, -R9 ;  /* 0x000000d08b0c7223 */ /* 0x000fe20000010809 */
[----:B------:R-:W-:Y:S01]  /*6e30*/  FMUL.FTZ R140, R18, R140 ;  /* 0x0000008c128c7220 */ /* 0x000fe20000410000 */
[----:B------:R-:W-:Y:S01]  /*6e40*/  FFMA.FTZ R15, R30, R205, R15 ;  /* 0x000000cd1e0f7223 */ /* 0x000fe2000001000f */
[----:B------:R-:W-:Y:S01]  /*6e50*/  FMUL.FTZ R147, R6, R147 ;  /* 0x0000009306937220 */ /* 0x000fe20000410000 */
[----:B------:R-:W-:Y:S01]  /*6e60*/  FFMA.FTZ R12, R30, R199, R12 ;  /* 0x000000c71e0c7223 */ /* 0x000fe2000001000c */
[----:B------:R-:W-:Y:S01]  /*6e70*/  FMUL.FTZ R146, R6, R146 ;  /* 0x0000009206927220 */ /* 0x000fe20000410000 */
[C---:B--2---:R-:W-:Y:S01]  /*6e80*/  FMUL.FTZ R221, R2.reuse, R221 ;  /* 0x000000dd02dd7220 */ /* 0x044fe20000410000 */
[----:B------:R-:W-:Y:S01]  /*6e90*/  FMUL.FTZ R220, R2, R220 ;  /* 0x000000dc02dc7220 */ /* 0x000fe20000410000 */
[----:B------:R-:W-:-:S02]  /*6ea0*/  HADD2.F32 R26, -RZ, R26.H0_H0 ;  /* 0x2000001aff1a7230 */ /* 0x000fc40000004100 */
[----:B------:R-:W-:Y:S01]  /*6eb0*/  FMUL.FTZ R141, R18, R141 ;  /* 0x0000008d128d7220 */ /* 0x000fe20000410000 */
[----:B------:R-:W-:Y:S01]  /*6ec0*/  FMUL.FTZ R6, R90, R5 ;  /* 0x000000055a067220 */ /* 0x000fe20000410000 */
[C---:B------:R-:W-:Y:S01]  /*6ed0*/  FMUL.FTZ R2, R140.reuse, R15 ;  /* 0x0000000f8c027220 */ /* 0x040fe20000410000 */
[----:B------:R-:W-:Y:S02]  /*6ee0*/  HADD2.F32 R27, -RZ, R27.H0_H0 ;  /* 0x2000001bff1b7230 */ /* 0x000fe40000004100 */
[C---:B------:R-:W-:Y:S01]  /*6ef0*/  FMUL.FTZ R162, R25.reuse, R162 ;  /* 0x000000a219a27220 */ /* 0x040fe20000410000 */
[----:B------:R-:W-:Y:S01]  /*6f00*/  FMUL.FTZ R165, R25, R165 ;  /* 0x000000a519a57220 */ /* 0x000fe20000410000 */
[-C--:B------:R-:W-:Y:S01]  /*6f10*/  FMUL.FTZ R18, R140, R12.reuse ;  /* 0x0000000c8c127220 */ /* 0x080fe20000410000 */
[----:B------:R-:W-:Y:S02]  /*6f20*/  HADD2.F32 R25, -RZ, R130.H0_H0 ;  /* 0x20000082ff197230 */ /* 0x000fe40000004100 */
[----:B-1----:R-:W-:Y:S01]  /*6f30*/  FMUL.FTZ R70, R94, R5 ;  /* 0x000000055e467220 */ /* 0x002fe20000410000 */
[C---:B------:R-:W-:Y:S01]  /*6f40*/  FFMA.FTZ R9, R141.reuse, R12, -R2 ;  /* 0x0000000c8d097223 */ /* 0x040fe20000010802 */
[C---:B------:R-:W-:Y:S01]  /*6f50*/  FMUL.FTZ R204, R102.reuse, R26 ;  /* 0x0000001a66cc7220 */ /* 0x040fe20000410000 */
[----:B------:R-:W1:Y:S01]  /*6f60*/  MUFU.EX2 R6, R6 ;  /* 0x0000000600067308 */ /* 0x000e620000000800 */
[----:B------:R-:W-:Y:S01]  /*6f70*/  FFMA.FTZ R18, R141, R15, R18 ;  /* 0x0000000f8d127223 */ /* 0x000fe20000010012 */
[----:B------:R-:W-:Y:S01]  /*6f80*/  FMUL.FTZ R203, R102, R27 ;  /* 0x0000001b66cb7220 */ /* 0x000fe20000410000 */
[----:B------:R-:W-:Y:S01]  /*6f90*/  FMUL.FTZ R142, R21, R142 ;  /* 0x0000008e158e7220 */ /* 0x000fe20000410000 */
[----:B------:R-:W-:Y:S01]  /*6fa0*/  FFMA.FTZ R9, R25, R204, R9 ;  /* 0x000000cc19097223 */ /* 0x000fe20000010009 */
[----:B0-----:R-:W-:Y:S01]  /*6fb0*/  FMUL.FTZ R228, R3, R228 ;  /* 0x000000e403e47220 */ /* 0x001fe20000410000 */
[----:B------:R-:W-:Y:S01]  /*6fc0*/  FFMA.FTZ R18, R25, R203, R18 ;  /* 0x000000cb19127223 */ /* 0x000fe20000010012 */
[----:B------:R-:W-:Y:S01]  /*6fd0*/  FMUL.FTZ R227, R3, R227 ;  /* 0x000000e303e37220 */ /* 0x000fe20000410000 */
[----:B------:R-:W-:Y:S01]  /*6fe0*/  MUFU.SIN R173, R71 ;  /* 0x0000004700ad7308 */ /* 0x000fe20000000400 */
[----:B------:R-:W-:-:S02]  /*6ff0*/  HADD2.F32 R24, -RZ, R24.H0_H0 ;  /* 0x20000018ff187230 */ /* 0x000fc40000004100 */
[----:B------:R-:W-:Y:S01]  /*7000*/  FMUL.FTZ R143, R21, R143 ;  /* 0x0000008f158f7220 */ /* 0x000fe20000410000 */
[----:B------:R-:W-:Y:S01]  /*7010*/  FMUL.FTZ R3, R142, R9 ;  /* 0x000000098e037220 */ /* 0x000fe20000410000 */
[----:B------:R-:W-:-:S03]  /*7020*/  FMUL.FTZ R4, R89, UR51 ;  /* 0x0000003359047c20 */ /* 0x000fc60008410000 */
[----:B------:R0:W-:Y:S01]  /*7030*/  MUFU.COS R174, R71 ;  /* 0x0000004700ae7308 */ /* 0x0001e20000000000 */
[C---:B------:R-:W-:Y:S01]  /*7040*/  FMUL.FTZ R145, R23.reuse, R145 ;  /* 0x0000009117917220 */ /* 0x040fe20000410000 */
[----:B------:R-:W-:Y:S01]  /*7050*/  FMUL.FTZ R144, R23, R144 ;  /* 0x0000009017907220 */ /* 0x000fe20000410000 */
[----:B------:R-:W-:-:S05]  /*7060*/  FMUL.FTZ R2, R142, R18 ;  /* 0x000000128e027220 */ /* 0x000fca0000410000 */
[----:B------:R-:W2:Y:S01]  /*7070*/  MUFU.EX2 R70, R70 ;  /* 0x0000004600467308 */ /* 0x000ea20000000800 */
[-C--:B0-----:R-:W-:Y:S01]  /*7080*/  FMUL.FTZ R71, R93, R5.reuse ;  /* 0x000000055d477220 */ /* 0x081fe20000410000 */
[----:B------:R-:W-:Y:S02]  /*7090*/  HADD2.F32 R23, -RZ, R250.H0_H0 ;  /* 0x200000faff177230 */ /* 0x000fe40000004100 */
[----:B------:R-:W-:Y:S01]  /*70a0*/  FMUL.FTZ R5, R89, R5 ;  /* 0x0000000559057220 */ /* 0x000fe20000410000 */
[----:B------:R-:W-:Y:S02]  /*70b0*/  HADD2.F32 R22, -RZ, R22.H0_H0 ;  /* 0x20000016ff167230 */ /* 0x000fe40000004100 */
[----:B------:R-:W-:Y:S01]  /*70c0*/  FFMA.FTZ R18, R143, R18, R3 ;  /* 0x000000128f127223 */ /* 0x000fe20000010003 */
[----:B------:R-:W-:Y:S01]  /*70d0*/  FMUL.FTZ R201, R101, R24 ;  /* 0x0000001865c97220 */ /* 0x000fe20000410000 */
[----:B------:R-:W-:Y:S01]  /*70e0*/  FMUL.RZ R4, R4, 0.15915493667125701904 ;  /* 0x3e22f98304047820 */ /* 0x000fe2000040c000 */
[----:B------:R-:W-:Y:S01]  /*70f0*/  FFMA.FTZ R9, R143, R9, -R2 ;  /* 0x000000098f097223 */ /* 0x000fe20000010802 */
[----:B------:R-:W-:Y:S01]  /*7100*/  FMUL.FTZ R2, R64, R138 ;  /* 0x0000008a40027220 */ /* 0x000fe20000410000 */
[----:B------:R-:W-:Y:S01]  /*7110*/  FMUL.FTZ R202, R101, R22 ;  /* 0x0000001665ca7220 */ /* 0x000fe20000410000 */
[----:B------:R-:W-:Y:S01]  /*7120*/  FFMA.FTZ R18, R23, R201, R18 ;  /* 0x000000c917127223 */ /* 0x000fe20000010012 */
[----:B------:R-:W-:Y:S01]  /*7130*/  MUFU.COS R189, R4 ;  /* 0x0000000400bd7308 */ /* 0x000fe20000000000 */
[C---:B-1----:R-:W-:Y:S01]  /*7140*/  FMUL.FTZ R230, R6.reuse, R230 ;  /* 0x000000e606e67220 */ /* 0x042fe20000410000 */
[----:B------:R-:W-:Y:S01]  /*7150*/  FMUL.FTZ R187, R6, R187 ;  /* 0x000000bb06bb7220 */ /* 0x000fe20000410000 */
[C---:B------:R-:W-:Y:S01]  /*7160*/  FMUL.FTZ R3, R65.reuse, R138 ;  /* 0x0000008a41037220 */ /* 0x040fe20000410000 */
[----:B------:R-:W-:Y:S01]  /*7170*/  FFMA.FTZ R2, R65, R139, R2 ;  /* 0x0000008b41027223 */ /* 0x000fe20000010002 */
[----:B------:R-:W-:-:S03]  /*7180*/  HADD2.F32 R20, -RZ, R20.H0_H0 ;  /* 0x20000014ff147230 */ /* 0x000fc60000004100 */
[----:B------:R-:W0:Y:S01]  /*7190*/  MUFU.EX2 R188, R5 ;  /* 0x0000000500bc7308 */ /* 0x000e220000000800 */
[----:B------:R-:W-:Y:S01]  /*71a0*/  FFMA.FTZ R9, R23, R202, R9 ;  /* 0x000000ca17097223 */ /* 0x000fe20000010009 */
[----:B------:R-:W-:Y:S01]  /*71b0*/  FMUL.FTZ R6, R144, R18 ;  /* 0x0000001290067220 */ /* 0x000fe20000410000 */
[----:B--2---:R-:W-:-:S05]  /*71c0*/  FMUL.FTZ R174, R70, R174 ;  /* 0x000000ae46ae7220 */ /* 0x004fca0000410000 */
[----:B------:R1:W2:Y:S01]  /*71d0*/  MUFU.SIN R5, R4 ;  /* 0x0000000400057308 */ /* 0x0002a20000000400 */
[----:B------:R-:W-:Y:S01]  /*71e0*/  FMUL.FTZ R173, R70, R173 ;  /* 0x000000ad46ad7220 */ /* 0x000fe20000410000 */
[----:B------:R-:W-:Y:S02]  /*71f0*/  HADD2.F32 R21, -RZ, R249.H0_H0 ;  /* 0x200000f9ff157230 */ /* 0x000fe40000004100 */
[----:B------:R-:W-:Y:S01]  /*7200*/  FFMA.FTZ R3, R64, R139, -R3 ;  /* 0x0000008b40037223 */ /* 0x000fe20000010803 */
[----:B------:R-:W-:Y:S02]  /*7210*/  HADD2.F32 R19, -RZ, R19.H0_H0 ;  /* 0x20000013ff137230 */ /* 0x000fe40000004100 */
[-C--:B------:R-:W-:Y:S01]  /*7220*/  FFMA.FTZ R12, R145, R9.reuse, -R6 ;  /* 0x00000009910c7223 */ /* 0x080fe20000010806 */
[----:B------:R-:W-:Y:S01]  /*7230*/  FMUL.FTZ R70, R144, R9 ;  /* 0x0000000990467220 */ /* 0x000fe20000410000 */
[----:B------:R-:W-:Y:S01]  /*7240*/  FMUL.FTZ R200, R100, R20 ;  /* 0x0000001464c87220 */ /* 0x000fe20000410000 */
[C---:B-1----:R-:W-:Y:S01]  /*7250*/  FMUL.FTZ R4, R140.reuse, R2 ;  /* 0x000000028c047220 */ /* 0x042fe20000410000 */
[----:B------:R-:W-:Y:S01]  /*7260*/  FMUL.FTZ R6, R140, R3 ;  /* 0x000000038c067220 */ /* 0x000fe20000410000 */
[----:B------:R-:W-:Y:S01]  /*7270*/  FMUL.FTZ R198, R100, R19 ;  /* 0x0000001364c67220 */ /* 0x000fe20000410000 */
[----:B------:R-:W-:Y:S01]  /*7280*/  FFMA.FTZ R12, R21, R200, R12 ;  /* 0x000000c8150c7223 */ /* 0x000fe2000001000c */
[----:B------:R-:W-:Y:S01]  /*7290*/  FFMA.FTZ R4, R141, R3, -R4 ;  /* 0x000000038d047223 */ /* 0x000fe20000010804 */
[----:B------:R-:W-:Y:S01]  /*72a0*/  FFMA.FTZ R3, R145, R18, R70 ;  /* 0x0000001291037223 */ /* 0x000fe20000010046 */
[----:B------:R-:W-:Y:S01]  /*72b0*/  FFMA.FTZ R6, R141, R2, R6 ;  /* 0x000000028d067223 */ /* 0x000fe20000010006 */
[----:B------:R-:W-:Y:S01]  /*72c0*/  FMUL.FTZ R70, R146, R12 ;  /* 0x0000000c92467220 */ /* 0x000fe20000410000 */
[----:B------:R-:W-:-:S02]  /*72d0*/  HADD2.F32 R17, -RZ, R17.H0_H0 ;  /* 0x20000011ff117230 */ /* 0x000fc40000004100 */
[----:B------:R-:W-:Y:S01]  /*72e0*/  FFMA.FTZ R3, R21, R198, R3 ;  /* 0x000000c615037223 */ /* 0x000fe20000010003 */
[C---:B0-----:R-:W-:Y:S01]  /*72f0*/  FMUL.FTZ R189, R188.reuse, R189 ;  /* 0x000000bdbcbd7220 */ /* 0x041fe20000410000 */
[----:B--2---:R-:W-:Y:S01]  /*7300*/  FMUL.FTZ R188, R188, R5 ;  /* 0x00000005bcbc7220 */ /* 0x004fe20000410000 */
[----:B------:R-:W-:Y:S02]  /*7310*/  HADD2.F32 R18, -RZ, R247.H0_H0 ;  /* 0x200000f7ff127230 */ /* 0x000fe40000004100 */
[----:B------:R-:W-:Y:S01]  /*7320*/  FMUL.FTZ R2, R142, R6 ;  /* 0x000000068e027220 */ /* 0x000fe20000410000 */
[----:B------:R-:W-:Y:S02]  /*7330*/  HADD2.F32 R16, -RZ, R16.H0_H0 ;  /* 0x20000010ff107230 */ /* 0x000fe40000004100 */
[-C--:B------:R-:W-:Y:S01]  /*7340*/  FFMA.FTZ R5, R147, R3.reuse, R70 ;  /* 0x0000000393057223 */ /* 0x080fe20000010046 */
[----:B------:R-:W-:Y:S01]  /*7350*/  FMUL.FTZ R70, R146, R3 ;  /* 0x0000000392467220 */ /* 0x000fe20000410000 */
[----:B------:R-:W-:Y:S01]  /*7360*/  FMUL.FTZ R197, R99, R17 ;  /* 0x0000001163c57220 */ /* 0x000fe20000410000 */
[-C--:B------:R-:W-:Y:S01]  /*7370*/  FFMA.FTZ R2, R143, R4.reuse, -R2 ;  /* 0x000000048f027223 */ /* 0x080fe20000010802 */
[----:B------:R-:W-:Y:S01]  /*7380*/  FMUL.FTZ R4, R142, R4 ;  /* 0x000000048e047220 */ /* 0x000fe20000410000 */
[----:B------:R-:W-:Y:S01]  /*7390*/  FFMA.FTZ R70, R147, R12, -R70 ;  /* 0x0000000c93467223 */ /* 0x000fe20000010846 */
[----:B------:R-:W-:Y:S01]  /*73a0*/  FMUL.FTZ R195, R99, R16 ;  /* 0x0000001063c37220 */ /* 0x000fe20000410000 */
[----:B------:R-:W-:Y:S01]  /*73b0*/  FFMA.FTZ R5, R18, R197, R5 ;  /* 0x000000c512057223 */ /* 0x000fe20000010005 */
[----:B------:R-:W-:Y:S01]  /*73c0*/  FFMA.FTZ R4, R143, R6, R4 ;  /* 0x000000068f047223 */ /* 0x000fe20000010004 */
[----:B------:R-:W-:-:S02]  /*73d0*/  HADD2.F32 R14, -RZ, R14.H0_H0 ;  /* 0x2000000eff0e7230 */ /* 0x000fc40000004100 */
[----:B------:R-:W-:Y:S01]  /*73e0*/  FFMA.FTZ R70, R18, R195, R70 ;  /* 0x000000c312467223 */ /* 0x000fe20000010046 */
[CC--:B------:R-:W-:Y:S01]  /*73f0*/  FMUL.FTZ R3, R159.reuse, R5.reuse ;  /* 0x000000059f037220 */ /* 0x0c0fe20000410000 */
[----:B------:R-:W-:Y:S01]  /*7400*/  FMUL.FTZ R6, R144, R4 ;  /* 0x0000000490067220 */ /* 0x000fe20000410000 */
[----:B------:R-:W0:Y:S01]  /*7410*/  MUFU.EX2 R71, R71 ;  /* 0x0000004700477308 */ /* 0x000e220000000800 */
[----:B------:R-:W-:Y:S02]  /*7420*/  HADD2.F32 R15, -RZ, R114.H0_H0 ;  /* 0x20000072ff0f7230 */ /* 0x000fe40000004100 */
[-C--:B------:R-:W-:Y:S01]  /*7430*/  FFMA.FTZ R12, R148, R70.reuse, -R3 ;  /* 0x00000046940c7223 */ /* 0x080fe20000010803 */
[----:B------:R-:W-:Y:S02]  /*7440*/  HADD2.F32 R13, -RZ, R13.H0_H0 ;  /* 0x2000000dff0d7230 */ /* 0x000fe40000004100 */
[----:B------:R-:W-:Y:S01]  /*7450*/  FMUL.FTZ R3, R159, R70 ;  /* 0x000000469f037220 */ /* 0x000fe20000410000 */
[----:B------:R-:W-:Y:S01]  /*7460*/  FMUL.FTZ R196, R98, R14 ;  /* 0x0000000e62c47220 */ /* 0x000fe20000410000 */
[-C--:B------:R-:W-:Y:S01]  /*7470*/  FFMA.FTZ R6, R145, R2.reuse, -R6 ;  /* 0x0000000291067223 */ /* 0x080fe20000010806 */
[----:B------:R-:W-:Y:S01]  /*7480*/  FMUL.FTZ R2, R144, R2 ;  /* 0x0000000290027220 */ /* 0x000fe20000410000 */
[----:B------:R-:W-:Y:S01]  /*7490*/  FFMA.FTZ R3, R148, R5, R3 ;  /* 0x0000000594037223 */ /* 0x000fe20000010003 */
[----:B------:R-:W-:Y:S01]  /*74a0*/  FMUL.FTZ R194, R98, R13 ;  /* 0x0000000d62c27220 */ /* 0x000fe20000410000 */
[----:B------:R-:W-:Y:S01]  /*74b0*/  FFMA.FTZ R5, R15, R196, R12 ;  /* 0x000000c40f057223 */ /* 0x000fe2000001000c */
[----:B------:R-:W-:Y:S01]  /*74c0*/  FFMA.FTZ R2, R145, R4, R2 ;  /* 0x0000000491027223 */ /* 0x000fe20000010002 */
[----:B----4-:R-:W-:-:S02]  /*74d0*/  HADD2.F32 R11, -RZ, R11.H0_H0 ;  /* 0x2000000bff0b7230 */ /* 0x010fc40000004100 */
[----:B------:R-:W-:Y:S01]  /*74e0*/  FFMA.FTZ R3, R15, R194, R3 ;  /* 0x000000c20f037223 */ /* 0x000fe20000010003 */
[----:B------:R-:W-:Y:S01]  /*74f0*/  FMUL.FTZ R9, R165, R5 ;  /* 0x00000005a5097220 */ /* 0x000fe20000410000 */
[----:B------:R-:W-:Y:S01]  /*7500*/  FMUL.FTZ R4, R146, R2 ;  /* 0x0000000292047220 */ /* 0x000fe20000410000 */
[----:B------:R-:W-:Y:S02]  /*7510*/  HADD2.F32 R12, -RZ, R113.H0_H0 ;  /* 0x20000071ff0c7230 */ /* 0x000fe40000004100 */
[----:B------:R-:W-:Y:S01]  /*7520*/  FMUL.FTZ R193, R97, R11 ;  /* 0x0000000b61c17220 */ /* 0x000fe20000410000 */
[----:B------:R-:W-:Y:S02]  /*7530*/  HADD2.F32 R10, -RZ, R10.H0_H0 ;  /* 0x2000000aff0a7230 */ /* 0x000fe40000004100 */
[-C--:B------:R-:W-:Y:S01]  /*7540*/  FFMA.FTZ R9, R162, R3.reuse, R9 ;  /* 0x00000003a2097223 */ /* 0x080fe20000010009 */
[----:B------:R-:W-:Y:S01]  /*7550*/  FMUL.FTZ R3, R165, R3 ;  /* 0x00000003a5037220 */ /* 0x000fe20000410000 */
[----:B------:R-:W-:Y:S01]  /*7560*/  FFMA.FTZ R4, R147, R6, -R4 ;  /* 0x0000000693047223 */ /* 0x000fe20000010804 */
[C---:B0-----:R-:W-:Y:S01]  /*7570*/  FMUL.FTZ R176, R71.reuse, R176 ;  /* 0x000000b047b07220 */ /* 0x041fe20000410000 */
[----:B------:R-:W-:Y:S01]  /*7580*/  FMUL.FTZ R175, R71, R175 ;  /* 0x000000af47af7220 */ /* 0x000fe20000410000 */
[----:B------:R-:W-:Y:S01]  /*7590*/  FMUL.FTZ R6, R146, R6 ;  /* 0x0000000692067220 */ /* 0x000fe20000410000 */
[----:B------:R-:W-:Y:S01]  /*75a0*/  FFMA.FTZ R70, R162, R5, -R3 ;  /* 0x00000005a2467223 */ /* 0x000fe20000010803 */
[----:B------:R-:W-:Y:S01]  /*75b0*/  FMUL.FTZ R191, R97, R10 ;  /* 0x0000000a61bf7220 */ /* 0x000fe20000410000 */
[----:B------:R-:W-:Y:S01]  /*75c0*/  FFMA.FTZ R71, R12, R193, R9 ;  /* 0x000000c10c477223 */ /* 0x000fe20000010009 */
[----:B------:R-:W-:Y:S01]  /*75d0*/  FFMA.FTZ R6, R147, R2, R6 ;  /* 0x0000000293067223 */ /* 0x000fe20000010006 */
[----:B------:R-:W-:-:S02]  /*75e0*/  HADD2.F32 R8, -RZ, R8.H0_H0 ;  /* 0x20000008ff087230 */ /* 0x000fc40000004100 */
[----:B------:R-:W-:Y:S01]  /*75f0*/  FFMA.FTZ R70, R12, R191, R70 ;  /* 0x000000bf0c467223 */ /* 0x000fe20000010046 */
[C---:B------:R-:W-:Y:S01]  /*7600*/  FMUL.FTZ R2, R166.reuse, R71 ;  /* 0x00000047a6027220 */ /* 0x040fe20000410000 */
[----:B------:R-:W-:Y:S02]  /*7610*/  HADD2.F32 R9, -RZ, R112.H0_H0 ;  /* 0x20000070ff097230 */ /* 0x000fe40000004100 */
[----:B------:R-:W-:Y:S02]  /*7620*/  HADD2.F32 R7, -RZ, R7.H0_H0 ;  /* 0x20000007ff077230 */ /* 0x000fe40000004100 */
[-C--:B------:R-:W-:Y:S01]  /*7630*/  FFMA.FTZ R2, R167, R70.reuse, -R2 ;  /* 0x00000046a7027223 */ /* 0x080fe20000010802 */
[----:B------:R-:W-:Y:S01]  /*7640*/  FMUL.FTZ R70, R166, R70 ;  /* 0x00000046a6467220 */ /* 0x000fe20000410000 */
[C---:B------:R-:W-:Y:S01]  /*7650*/  FMUL.FTZ R192, R96.reuse, R8 ;  /* 0x0000000860c07220 */ /* 0x040fe20000410000 */
[----:B------:R-:W-:Y:S01]  /*7660*/  FMUL.FTZ R5, R159, R4 ;  /* 0x000000049f057220 */ /* 0x000fe20000410000 */
[----:B------:R-:W-:Y:S01]  /*7670*/  FMUL.FTZ R190, R96, R7 ;  /* 0x0000000760be7220 */ /* 0x000fe20000410000 */
[----:B------:R-:W-:Y:S01]  /*7680*/  FFMA.FTZ R71, R167, R71, R70 ;  /* 0x00000047a7477223 */ /* 0x000fe20000010046 */
[----:B------:R-:W-:Y:S01]  /*7690*/  FFMA.FTZ R131, R9, R192, R2 ;  /* 0x000000c009837223 */ /* 0x000fe20000010002 */
[-C--:B------:R-:W-:Y:S01]  /*76a0*/  FMUL.FTZ R3, R159, R6.reuse ;  /* 0x000000069f037220 */ /* 0x080fe20000410000 */
[----:B------:R-:W-:Y:S01]  /*76b0*/  FFMA.FTZ R5, R148, R6, R5 ;  /* 0x0000000694057223 */ /* 0x000fe20000010005 */
[----:B------:R-:W-:Y:S01]  /*76c0*/  FFMA.FTZ R135, R9, R190, R71 ;  /* 0x000000be09877223 */ /* 0x000fe20000010047 */
[----:B------:R-:W-:Y:S01]  /*76d0*/  FMUL.FTZ R149, R170, R131 ;  /* 0x00000083aa957220 */ /* 0x000fe20000410000 */
[----:B------:R-:W-:-:S02]  /*76e0*/  HADD2.F32 R161, -RZ, R161.H0_H0 ;  /* 0x200000a1ffa17230 */ /* 0x000fc40000004100 */
[----:B------:R-:W-:Y:S01]  /*76f0*/  FFMA.FTZ R3, R148, R4, -R3 ;  /* 0x0000000494037223 */ /* 0x000fe20000010803 */
[----:B------:R-:W-:Y:S01]  /*7700*/  FMUL.FTZ R71, R165, R5 ;  /* 0x00000005a5477220 */ /* 0x000fe20000410000 */
[----:B------:R-:W-:Y:S02]  /*7710*/  HADD2.F32 R6, -RZ, R111.H0_H0 ;  /* 0x2000006fff067230 */ /* 0x000fe40000004100 */
[-C--:B------:R-:W-:Y:S01]  /*7720*/  FFMA.FTZ R149, R168, R135.reuse, R149 ;  /* 0x00000087a8957223 */ /* 0x080fe20000010095 */
[----:B------:R-:W-:Y:S02]  /*7730*/  HADD2.F32 R164, -RZ, R164.H0_H0 ;  /* 0x200000a4ffa47230 */ /* 0x000fe40000004100 */
[----:B------:R-:W-:Y:S01]  /*7740*/  FMUL.FTZ R135, R170, R135 ;  /* 0x00000087aa877220 */ /* 0x000fe20000410000 */
[----:B------:R-:W-:Y:S01]  /*7750*/  FFMA.FTZ R71, R162, R3, -R71 ;  /* 0x00000003a2477223 */ /* 0x000fe20000010847 */
        /* <DEDUP_REMOVED lines=9> */
[----:B------:R-:W-:Y:S01]  /*77f0*/  FMUL.FTZ R2, R166, R3 ;  /* 0x00000003a6027220 */ /* 0x000fe20000410000 */
[----:B------:R-:W-:Y:S02]  /*7800*/  HADD2.F32 R163, -RZ, R110.H0_H0 ;  /* 0x2000006effa37230 */ /* 0x000fe40000004100 */
[-C--:B------:R-:W-:Y:S01]  /*7810*/  FMUL.FTZ R131, R173, R4.reuse ;  /* 0x00000004ad837220 */ /* 0x080fe20000410000 */
[----:B------:R-:W-:Y:S02]  /*7820*/  HADD2.F32 R169, -RZ, R169.H0_H0 ;  /* 0x200000a9ffa97230 */ /* 0x000fe40000004100 */
[----:B------:R-:W-:Y:S01]  /*7830*/  FFMA.FTZ R70, R174, R4, -R5 ;  /* 0x00000004ae467223 */ /* 0x000fe20000010805 */
[-C--:B------:R-:W-:Y:S01]  /*7840*/  FFMA.FTZ R5, R167, R71.reuse, -R2 ;  /* 0x00000047a7057223 */ /* 0x080fe20000010802 */
[----:B------:R-:W-:Y:S01]  /*7850*/  FMUL.FTZ R244, R94, R172 ;  /* 0x000000ac5ef47220 */ /* 0x000fe20000410000 */
[----:B------:R-:W-:Y:S01]  /*7860*/  FMUL.FTZ R2, R166, R71 ;  /* 0x00000047a6027220 */ /* 0x000fe20000410000 */
[----:B------:R-:W-:Y:S01]  /*7870*/  FFMA.FTZ R131, R174, R149, R131 ;  /* 0x00000095ae837223 */ /* 0x000fe20000010083 */
        /* <DEDUP_REMOVED lines=8> */
[-C--:B------:R-:W-:Y:S01]  /*7900*/  FFMA.FTZ R2, R176, R131.reuse, R135 ;  /* 0x00000083b0027223 */ /* 0x080fe20000010087 */
[----:B------:R-:W-:Y:S02]  /*7910*/  HADD2.F32 R177, -RZ, R109.H0_H0 ;  /* 0x2000006dffb17230 */ /* 0x000fe40000004100 */
[----:B------:R-:W-:Y:S01]  /*7920*/  FMUL.FTZ R131, R175, R131 ;  /* 0x00000083af837220 */ /* 0x000fe20000410000 */
[-C--:B------:R-:W-:Y:S01]  /*7930*/  FFMA.FTZ R71, R168, R5.reuse, -R71 ;  /* 0x00000005a8477223 */ /* 0x080fe20000010847 */
[C---:B------:R-:W-:Y:S01]  /*7940*/  FMUL.FTZ R238, R93.reuse, R178 ;  /* 0x000000b25dee7220 */ /* 0x040fe20000410000 */
[----:B------:R-:W-:Y:S01]  /*7950*/  FMUL.FTZ R5, R170, R5 ;  /* 0x00000005aa057220 */ /* 0x000fe20000410000 */
[----:B------:R-:W-:Y:S01]  /*7960*/  FFMA.FTZ R131, R176, R70, -R131 ;  /* 0x00000046b0837223 */ /* 0x000fe20000010883 */
[----:B------:R-:W-:Y:S01]  /*7970*/  FMUL.FTZ R242, R93, R179 ;  /* 0x000000b35df27220 */ /* 0x000fe20000410000 */
[----:B------:R-:W-:Y:S01]  /*7980*/  FFMA.FTZ R4, R177, R238, R2 ;  /* 0x000000eeb1047223 */ /* 0x000fe20000010002 */
[----:B------:R-:W-:Y:S01]  /*7990*/  FFMA.FTZ R3, R168, R3, R5 ;  /* 0x00000003a8037223 */ /* 0x000fe20000010005 */
[----:B------:R-:W-:-:S02]  /*79a0*/  HADD2.F32 R180, -RZ, R180.H0_H0 ;  /* 0x200000b4ffb47230 */ /* 0x000fc40000004100 */
[----:B------:R-:W-:Y:S01]  /*79b0*/  FFMA.FTZ R2, R177, R242, R131 ;  /* 0x000000f2b1027223 */ /* 0x000fe20000010083 */
[----:B------:R-:W-:Y:S01]  /*79c0*/  FMUL.FTZ R70, R220, R4 ;  /* 0x00000004dc467220 */ /* 0x000fe20000410000 */
[----:B------:R-:W-:Y:S01]  /*79d0*/  FMUL.FTZ R131, R173, R3 ;  /* 0x00000003ad837220 */ /* 0x000fe20000410000 */
[----:B------:R-:W-:Y:S02]  /*79e0*/  HADD2.F32 R5, -RZ, R108.H0_H0 ;  /* 0x2000006cff057230 */ /* 0x000fe40000004100 */
[----:B------:R-:W-:Y:S01]  /*79f0*/  FMUL.FTZ R240, R92, R180 ;  /* 0x000000b45cf07220 */ /* 0x000fe20000410000 */
[----:B------:R-:W-:Y:S02]  /*7a00*/  HADD2.F32 R219, -RZ, R219.H0_H0 ;  /* 0x200000dbffdb7230 */ /* 0x000fe40000004100 */
[-C--:B------:R-:W-:Y:S01]  /*7a10*/  FFMA.FTZ R70, R221, R2.reuse, -R70 ;  /* 0x00000002dd467223 */ /* 0x080fe20000010846 */
[-C--:B------:R-:W-:Y:S01]  /*7a20*/  FFMA.FTZ R131, R174, R71.reuse, -R131 ;  /* 0x00000047ae837223 */ /* 0x080fe20000010883 */
[----:B------:R-:W-:Y:S01]  /*7a30*/  FMUL.FTZ R2, R220, R2 ;  /* 0x00000002dc027220 */ /* 0x000fe20000410000 */
[----:B------:R-:W-:Y:S01]  /*7a40*/  FMUL.FTZ R71, R173, R71 ;  /* 0x00000047ad477220 */ /* 0x000fe20000410000 */
[----:B------:R-:W-:Y:S01]  /*7a50*/  FMUL.FTZ R232, R92, R219 ;  /* 0x000000db5ce87220 */ /* 0x000fe20000410000 */
[----:B------:R-:W-:Y:S01]  /*7a60*/  FFMA.FTZ R70, R5, R240, R70 ;  /* 0x000000f005467223 */ /* 0x000fe20000010046 */
[----:B------:R-:W-:Y:S01]  /*7a70*/  FFMA.FTZ R135, R221, R4, R2 ;  /* 0x00000004dd877223 */ /* 0x000fe20000010002 */
[----:B------:R-:W-:Y:S01]  /*7a80*/  FFMA.FTZ R3, R174, R3, R71 ;  /* 0x00000003ae037223 */ /* 0x000fe20000010047 */
[----:B------:R-:W-:-:S02]  /*7a90*/  HADD2.F32 R217, -RZ, R217.H0_H0 ;  /* 0x200000d9ffd97230 */ /* 0x000fc40000004100 */
[----:B------:R-:W-:Y:S01]  /*7aa0*/  FMUL.FTZ R149, R227, R70 ;  /* 0x00000046e3957220 */ /* 0x000fe20000410000 */
[----:B------:R-:W-:Y:S01]  /*7ab0*/  FFMA.FTZ R135, R5, R232, R135 ;  /* 0x000000e805877223 */ /* 0x000fe20000010087 */
[----:B------:R-:W-:Y:S01]  /*7ac0*/  FMUL.FTZ R71, R175, R3 ;  /* 0x00000003af477220 */ /* 0x000fe20000410000 */
[----:B------:R-:W-:Y:S02]  /*7ad0*/  HADD2.F32 R4, -RZ, R107.H0_H0 ;  /* 0x2000006bff047230 */ /* 0x000fe40000004100 */
[----:B------:R-:W-:Y:S02]  /*7ae0*/  HADD2.F32 R218, -RZ, R218.H0_H0 ;  /* 0x200000daffda7230 */ /* 0x000fe40000004100 */
[----:B------:R-:W-:Y:S01]  /*7af0*/  FFMA.FTZ R151, R228, R135, R149 ;  /* 0x00000087e4977223 */ /* 0x000fe20000010095 */
[----:B------:R-:W-:Y:S01]  /*7b00*/  FFMA.FTZ R2, R176, R131, -R71 ;  /* 0x00000083b0027223 */ /* 0x000fe20000010847 */
[----:B------:R-:W-:Y:S01]  /*7b10*/  FMUL.FTZ R135, R227, R135 ;  /* 0x00000087e3877220 */ /* 0x000fe20000410000 */
[----:B------:R-:W-:Y:S01]  /*7b20*/  FMUL.FTZ R131, R175, R131 ;  /* 0x00000083af837220 */ /* 0x000fe20000410000 */
[C---:B------:R-:W-:Y:S01]  /*7b30*/  FMUL.FTZ R71, R91.reuse, R217 ;  /* 0x000000d95b477220 */ /* 0x040fe20000410000 */
[----:B------:R-:W-:Y:S01]  /*7b40*/  FMUL.FTZ R149, R91, R218 ;  /* 0x000000da5b957220 */ /* 0x000fe20000410000 */
[----:B------:R-:W-:Y:S01]  /*7b50*/  FFMA.FTZ R130, R228, R70, -R135 ;  /* 0x00000046e4827223 */ /* 0x000fe20000010887 */
[----:B------:R-:W-:Y:S01]  /*7b60*/  FFMA.FTZ R131, R176, R3, R131 ;  /* 0x00000003b0837223 */ /* 0x000fe20000010083 */
        /* <DEDUP_REMOVED lines=8> */
[----:B------:R-:W-:Y:S01]  /*7bf0*/  FFMA.FTZ R153, R230, R130, -R135 ;  /* 0x00000082e6997223 */ /* 0x000fe20000010887 */
[----:B------:R-:W-:Y:S01]  /*7c00*/  FMUL.FTZ R135, R227, R131 ;  /* 0x00000083e3877220 */ /* 0x000fe20000410000 */
[----:B------:R-:W-:-:S02]  /*7c10*/  HADD2.F32 R182, -RZ, R182.H0_H0 ;  /* 0x200000b6ffb67230 */ /* 0x000fc40000004100 */
[----:B------:R-:W-:Y:S01]  /*7c20*/  FFMA.FTZ R2, R230, R151, R70 ;  /* 0x00000097e6027223 */ /* 0x000fe20000010046 */
[----:B------:R-:W-:Y:S02]  /*7c30*/  HADD2.F32 R184, -RZ, R184.H0_H0 ;  /* 0x200000b8ffb87230 */ /* 0x000fe40000004100 */
[-C--:B------:R-:W-:Y:S01]  /*7c40*/  FFMA.FTZ R135, R228, R3.reuse, -R135 ;  /* 0x00000003e4877223 */ /* 0x080fe20000010887 */
[----:B------:R-:W-:Y:S01]  /*7c50*/  FMUL.FTZ R151, R227, R3 ;  /* 0x00000003e3977220 */ /* 0x000fe20000410000 */
[----:B------:R-:W-:Y:S02]  /*7c60*/  HADD2.F32 R3, -RZ, R106.H0_H0 ;  /* 0x2000006aff037230 */ /* 0x000fe40000004100 */
[----:B------:R-:W-:Y:S01]  /*7c70*/  FMUL.FTZ R150, R90, R182 ;  /* 0x000000b65a967220 */ /* 0x000fe20000410000 */
[----:B------:R-:W-:Y:S01]  /*7c80*/  ISETP.NE.AND P2, PT, R154, 0x1f, PT ;  /* 0x0000001f9a00780c */ /* 0x000fe20003f45270 */
[----:B------:R-:W-:Y:S01]  /*7c90*/  FMUL.FTZ R70, R90, R184 ;  /* 0x000000b85a467220 */ /* 0x000fe20000410000 */
[----:B------:R-:W-:Y:S01]  /*7ca0*/  FFMA.FTZ R151, R228, R131, R151 ;  /* 0x00000083e4977223 */ /* 0x000fe20000010097 */
[----:B------:R-:W-:-:S02]  /*7cb0*/  FFMA.FTZ R153, R3, R150, R153 ;  /* 0x0000009603997223 */ /* 0x000fc40000010099 */
[----:B------:R-:W-:Y:S01]  /*7cc0*/  FFMA.FTZ R130, R3, R70, R2 ;  /* 0x0000004603827223 */ /* 0x000fe20000010002 */
[C---:B------:R-:W-:Y:S01]  /*7cd0*/  FMUL.FTZ R2, R187.reuse, R135 ;  /* 0x00000087bb027220 */ /* 0x040fe20000410000 */
[----:B------:R-:W-:Y:S01]  /*7ce0*/  FMUL.FTZ R157, R188, R153 ;  /* 0x00000099bc9d7220 */ /* 0x000fe20000410000 */
[-C--:B------:R-:W-:Y:S02]  /*7cf0*/  FMUL.FTZ R131, R187, R151.reuse ;  /* 0x00000097bb837220 */ /* 0x080fe40000410000 */
[----:B------:R-:W-:Y:S01]  /*7d00*/  FFMA.FTZ R152, R230, R151, R2 ;  /* 0x00000097e6987223 */ /* 0x000fe20000010002 */
[-C--:B------:R-:W-:Y:S01]  /*7d10*/  FMUL.FTZ R136, R188, R130.reuse ;  /* 0x00000082bc887220 */ /* 0x080fe20000410000 */
[C---:B------:R-:W-:Y:S01]  /*7d20*/  FFMA.FTZ R156, R189.reuse, R130, R157 ;  /* 0x00000082bd9c7223 */ /* 0x040fe2000001009d */
[----:B------:R-:W-:Y:S01]  /*7d30*/  FFMA.FTZ R131, R230, R135, -R131 ;  /* 0x00000087e6837223 */ /* 0x000fe20000010883 */
[----:B------:R-:W-:Y:S01]  /*7d40*/  @P2 LEA R130, R154, UR17, 0x3 ;  /* 0x000000119a822c11 */ /* 0x000fe2000f8e18ff */
[C---:B------:R-:W-:Y:S01]  /*7d50*/  FMUL.FTZ R154, R188.reuse, R152 ;  /* 0x00000098bc9a7220 */ /* 0x040fe20000410000 */
[----:B------:R-:W-:Y:S01]  /*7d60*/  FFMA.FTZ R155, R189, R153, -R136 ;  /* 0x00000099bd9b7223 */ /* 0x000fe20000010888 */
[----:B------:R-:W-:-:S02]  /*7d70*/  FMUL.FTZ R153, R188, R131 ;  /* 0x00000083bc997220 */ /* 0x000fc40000410000 */
[----:B------:R-:W-:Y:S02]  /*7d80*/  FFMA.FTZ R151, R189, R131, -R154 ;  /* 0x00000083bd977223 */ /* 0x000fe4000001089a */
        /* <DEDUP_REMOVED lines=23> */
.L_x_13248:
[----:B------:R-:W-:Y:S05]  /*7f00*/  BSYNC B0 ;  /* 0x0000000000007941 */ /* 0x000fea0003800000 */
.L_x_13247:
[----:B------:R-:W2:Y:S01]  /*7f10*/  SHFL.UP PT, R158, R152, 0x1, RZ ;  /* 0x04200000989e7989 */ /* 0x000ea200000e00ff */
[----:B------:R-:W-:Y:S01]  /*7f20*/  ISETP.GE.AND P4, PT, R134, 0x1, PT ;  /* 0x000000018600780c */ /* 0x000fe20003f86270 */
[CC--:B-----5:R-:W-:Y:S01]  /*7f30*/  FMUL.FTZ R234, R34.reuse, R69.reuse ;  /* 0x0000004522ea7220 */ /* 0x0e0fe20000410000 */
[-C--:B------:R-:W-:Y:S01]  /*7f40*/  FMUL.FTZ R236, R34, R68.reuse ;  /* 0x0000004422ec7220 */ /* 0x080fe20000410000 */
[----:B------:R-:W3:Y:S01]  /*7f50*/  SHFL.UP PT, R157, R153, 0x1, RZ ;  /* 0x04200000999d7989 */ /* 0x000ee200000e00ff */
[CC--:B------:R-:W-:Y:S01]  /*7f60*/  FMUL.FTZ R233, R35.reuse, R68.reuse ;  /* 0x0000004423e97220 */ /* 0x0c0fe20000410000 */
[-C--:B------:R-:W-:Y:S01]  /*7f70*/  FMUL.FTZ R231, R35, R69.reuse ;  /* 0x0000004523e77220 */ /* 0x080fe20000410000 */
[-C--:B------:R-:W-:Y:S01]  /*7f80*/  FMUL.FTZ R226, R36, R68.reuse ;  /* 0x0000004424e27220 */ /* 0x080fe20000410000 */
[----:B------:R-:W4:Y:S01]  /*7f90*/  SHFL.UP PT, R155, R151, 0x1, RZ ;  /* 0x04200000979b7989 */ /* 0x000f2200000e00ff */
[-C--:B------:R-:W-:Y:S01]  /*7fa0*/  FMUL.FTZ R229, R37, R68.reuse ;  /* 0x0000004425e57220 */ /* 0x080fe20000410000 */
[CC--:B------:R-:W-:Y:S01]  /*7fb0*/  FMUL.FTZ R222, R38.reuse, R68.reuse ;  /* 0x0000004426de7220 */ /* 0x0c0fe20000410000 */
[-C--:B------:R-:W-:Y:S01]  /*7fc0*/  FMUL.FTZ R223, R38, R69.reuse ;  /* 0x0000004526df7220 */ /* 0x080fe20000410000 */
[----:B------:R-:W0:Y:S01]  /*7fd0*/  SHFL.UP PT, R156, R154, 0x1, RZ ;  /* 0x042000009a9c7989 */ /* 0x000e2200000e00ff */
[CC--:B------:R-:W-:Y:S01]  /*7fe0*/  FMUL.FTZ R224, R39.reuse, R69.reuse ;  /* 0x0000004527e07220 */ /* 0x0c0fe20000410000 */
[-C--:B------:R-:W-:Y:S01]  /*7ff0*/  FMUL.FTZ R225, R39, R68.reuse ;  /* 0x0000004427e17220 */ /* 0x080fe20000410000 */
[C---:B------:R-:W-:Y:S01]  /*8000*/  FMUL.FTZ R215, R40.reuse, R68 ;  /* 0x0000004428d77220 */ /* 0x040fe20000410000 */
[----:B------:R-:W-:Y:S01]  /*8010*/  SHFL.IDX PT, R67, R67, RZ, 0x1f ;  /* 0x00001fff43437589 */ /* 0x000fe200000e0000 */
[-C--:B------:R-:W-:Y:S01]  /*8020*/  FMUL.FTZ R216, R40, R69.reuse ;  /* 0x0000004528d87220 */ /* 0x080fe20000410000 */
[----:B------:R-:W-:Y:S01]  /*8030*/  FMUL.FTZ R214, R42, R69 ;  /* 0x000000452ad67220 */ /* 0x000fe20000410000 */
[----:B------:R-:W-:Y:S01]  /*8040*/  ULEA UR22, UR7, UR17, 0x4 ;  /* 0x0000001107167291 */ /* 0x000fe2000f8e203f */
[----:B------:R-:W-:Y:S01]  /*8050*/  SHFL.IDX PT, R66, R66, RZ, 0x1f ;  /* 0x00001fff42427589 */ /* 0x000fe200000e0000 */
[----:B------:R-:W-:Y:S01]  /*8060*/  BSSY B0, `(.L_x_13249) ;  /* 0x0000172000007945 */ /* 0x000fe20003800000 */
[C---:B--2---:R-:W-:Y:S01]  /*8070*/  FMUL.FTZ R160, R154.reuse, R158 ;  /* 0x0000009e9aa07220 */ /* 0x044fe20000410000 */
[----:B---3--:R-:W-:-:S03]  /*8080*/  FMUL.FTZ R181, R154, R157 ;  /* 0x0000009d9ab57220 */ /* 0x008fc60000410000 */
[C---:B------:R-:W-:Y:S01]  /*8090*/  FFMA.FTZ R160, R151.reuse, R157, -R160 ;  /* 0x0000009d97a07223 */ /* 0x040fe200000108a0 */
[CC--:B----4-:R-:W-:Y:S01]  /*80a0*/  FMUL.FTZ R171, R154.reuse, R155.reuse ;  /* 0x0000009b9aab7220 */ /* 0x0d0fe20000410000 */
[----:B------:R-:W-:Y:S02]  /*80b0*/  FFMA.FTZ R181, R151, R158, R181 ;  /* 0x0000009e97b57223 */ /* 0x000fe400000100b5 */
[----:B------:R-:W-:Y:S01]  /*80c0*/  @P4 FADD.FTZ R153, R153, R160 ;  /* 0x000000a099994221 */ /* 0x000fe20000010000 */
[CC--:B0-----:R-:W-:Y:S01]  /*80d0*/  FFMA.FTZ R171, R151.reuse, R156.reuse, R171 ;  /* 0x0000009c97ab7223 */ /* 0x0c1fe200000100ab */
        /* <DEDUP_REMOVED lines=29> */
[CC--:B----4-:R-:W-:Y:S01]  /*82b0*/  FFMA.FTZ R157, R151.reuse, R155.reuse, R160 ;  /* 0x0000009b979d7223 */ /* 0x0d0fe200000100a0 */
[----:B------:R-:W-:Y:S01]  /*82c0*/  FMUL.FTZ R155, R156, R155 ;  /* 0x0000009b9c9b7220 */ /* 0x000fe20000410000 */
[----:B------:R-:W-:Y:S01]  /*82d0*/  FFMA.FTZ R171, R151, R158, R171 ;  /* 0x0000009e97ab7223 */ /* 0x000fe200000100ab */
[----:B------:R-:W-:Y:S01]  /*82e0*/  @P4 FADD.FTZ R153, R153, R186 ;  /* 0x000000ba99994221 */ /* 0x000fe20000010000 */
[----:B------:R-:W-:Y:S01]  /*82f0*/  FMUL.FTZ R186, R188, R234 ;  /* 0x000000eabcba7220 */ /* 0x000fe20000410000 */
[----:B------:R-:W-:Y:S01]  /*8300*/  @P4 FFMA.FTZ R151, R151, R154, -R155 ;  /* 0x0000009a97974223 */ /* 0x000fe2000001089b */
[----:B------:R-:W-:Y:S01]  /*8310*/  @P4 FADD.FTZ R152, R152, R171 ;  /* 0x000000ab98984221 */ /* 0x000fe20000010000 */
[----:B------:R-:W-:Y:S01]  /*8320*/  FSEL R157, R156, R157, !P4 ;  /* 0x0000009d9c9d7208 */ /* 0x000fe20006000000 */
[----:B------:R-:W0:Y:S01]  /*8330*/  SHFL.UP PT, R158, R153, 0x8, RZ ;  /* 0x05000000999e7989 */ /* 0x000e2200000e00ff */
[C---:B------:R-:W-:Y:S01]  /*8340*/  FMUL.FTZ R155, R189.reuse, R234 ;  /* 0x000000eabd9b7220 */ /* 0x040fe20000410000 */
[-C--:B------:R-:W-:Y:S01]  /*8350*/  FFMA.FTZ R186, R189, R236.reuse, -R186 ;  /* 0x000000ecbdba7223 */ /* 0x080fe200000108ba */
[----:B------:R-:W-:Y:S01]  /*8360*/  ISETP.GE.AND P4, PT, R134, 0x8, PT ;  /* 0x000000088600780c */ /* 0x000fe20003f86270 */
[----:B------:R-:W2:Y:S01]  /*8370*/  SHFL.UP PT, R154, R151, 0x8, RZ ;  /* 0x05000000979a7989 */ /* 0x000ea200000e00ff */
[----:B------:R-:W-:Y:S01]  /*8380*/  FFMA.FTZ R206, -R188, R236, -R155 ;  /* 0x000000ecbcce7223 */ /* 0x000fe2000001099b */
[----:B------:R-:W-:-:S02]  /*8390*/  FADD.FTZ R186, R233, R186 ;  /* 0x000000bae9ba7221 */ /* 0x000fc40000010000 */
[----:B------:R-:W3:Y:S01]  /*83a0*/  SHFL.UP PT, R160, R152, 0x8, RZ ;  /* 0x0500000098a07989 */ /* 0x000ee200000e00ff */
[----:B------:R-:W-:Y:S01]  /*83b0*/  FADD.FTZ R206, -R231, R206 ;  /* 0x000000cee7ce7221 */ /* 0x000fe20000010100 */
[C---:B------:R-:W-:Y:S02]  /*83c0*/  FMUL.FTZ R171, R187.reuse, -R186 ;  /* 0x800000babbab7220 */ /* 0x040fe40000410000 */
[----:B------:R-:W4:Y:S01]  /*83d0*/  SHFL.UP PT, R156, R157, 0x8, RZ ;  /* 0x050000009d9c7989 */ /* 0x000f2200000e00ff */
[-C--:B------:R-:W-:Y:S01]  /*83e0*/  FMUL.FTZ R155, R187, -R206.reuse ;  /* 0x800000cebb9b7220 */ /* 0x080fe20000410000 */
[----:B------:R-:W-:-:S03]  /*83f0*/  FFMA.FTZ R213, R230, R206, R171 ;  /* 0x000000cee6d57223 */ /* 0x000fc600000100ab */
[----:B------:R-:W-:-:S04]  /*8400*/  FFMA.FTZ R211, R230, R186, -R155 ;  /* 0x000000bae6d37223 */ /* 0x000fc8000001089b */
[----:B------:R-:W-:Y:S01]  /*8410*/  FADD.FTZ R211, R226, R211 ;  /* 0x000000d3e2d37221 */ /* 0x000fe20000010000 */
[C---:B0-----:R-:W-:Y:S01]  /*8420*/  FMUL.FTZ R186, R157.reuse, R158 ;  /* 0x0000009e9dba7220 */ /* 0x041fe20000410000 */
[C---:B--2---:R-:W-:Y:S01]  /*8430*/  FMUL.FTZ R171, R157.reuse, R154 ;  /* 0x0000009a9dab7220 */ /* 0x044fe20000410000 */
[-C--:B---3--:R-:W-:Y:S02]  /*8440*/  FMUL.FTZ R181, R157, R160.reuse ;  /* 0x000000a09db57220 */ /* 0x088fe40000410000 */
[----:B------:R-:W-:Y:S01]  /*8450*/  FFMA.FTZ R209, R151, R160, R186 ;  /* 0x000000a097d17223 */ /* 0x000fe200000100ba */
[----:B------:R-:W-:Y:S01]  /*8460*/  FMUL.FTZ R186, R36, R69 ;  /* 0x0000004524ba7220 */ /* 0x000fe20000410000 */
[-C--:B----4-:R-:W-:Y:S01]  /*8470*/  FMUL.FTZ R155, R157, R156.reuse ;  /* 0x0000009c9d9b7220 */ /* 0x090fe20000410000 */
[C---:B------:R-:W-:Y:S01]  /*8480*/  FFMA.FTZ R156, R151.reuse, R156, R171 ;  /* 0x0000009c979c7223 */ /* 0x040fe200000100ab */
[C---:B------:R-:W-:Y:S01]  /*8490*/  FFMA.FTZ R158, R151.reuse, R158, -R181 ;  /* 0x0000009e979e7223 */ /* 0x040fe200000108b5 */
[----:B------:R-:W-:Y:S01]  /*84a0*/  @P4 FADD.FTZ R152, R152, R209 ;  /* 0x000000d198984221 */ /* 0x000fe20000010000 */
[----:B------:R-:W-:Y:S01]  /*84b0*/  @P4 FFMA.FTZ R151, R151, R154, -R155 ;  /* 0x0000009a97974223 */ /* 0x000fe2000001089b */
[----:B------:R-:W-:Y:S01]  /*84c0*/  FADD.FTZ R213, -R186, R213 ;  /* 0x000000d5bad57221 */ /* 0x000fe20000010100 */
[----:B------:R-:W-:Y:S01]  /*84d0*/  FSEL R155, R157, R156, !P4 ;  /* 0x0000009c9d9b7208 */ /* 0x000fe20006000000 */
[----:B------:R-:W-:Y:S01]  /*84e0*/  @P4 FADD.FTZ R153, R153, R158 ;  /* 0x0000009e99994221 */ /* 0x000fe20000010000 */
[----:B------:R-:W-:Y:S01]  /*84f0*/  SHFL.UP PT, R156, R152, 0x10, RZ ;  /* 0x06000000989c7989 */ /* 0x000fe200000e00ff */
[C---:B------:R-:W-:Y:S01]  /*8500*/  FMUL.FTZ R157, R227.reuse, -R211 ;  /* 0x800000d3e39d7220 */ /* 0x040fe20000410000 */
[----:B------:R-:W-:Y:S01]  /*8510*/  FMUL.FTZ R206, R227, -R213 ;  /* 0x800000d5e3ce7220 */ /* 0x000fe20000410000 */
[----:B------:R-:W-:Y:S01]  /*8520*/  FMUL.FTZ R181, R37, R69 ;  /* 0x0000004525b57220 */ /* 0x000fe20000410000 */
[----:B------:R-:W0:Y:S01]  /*8530*/  SHFL.UP PT, R154, R151, 0x10, RZ ;  /* 0x06000000979a7989 */ /* 0x000e2200000e00ff */
[C---:B------:R-:W-:Y:S01]  /*8540*/  FFMA.FTZ R210, R228.reuse, R213, R157 ;  /* 0x000000d5e4d27223 */ /* 0x040fe2000001009d */
[----:B------:R-:W-:Y:S01]  /*8550*/  FFMA.FTZ R206, R228, R211, -R206 ;  /* 0x000000d3e4ce7223 */ /* 0x000fe200000108ce */
[----:B------:R-:W-:Y:S01]  /*8560*/  ISETP.GE.AND P4, PT, R134, 0x10, PT ;  /* 0x000000108600780c */ /* 0x000fe20003f86270 */
[----:B------:R-:W2:Y:S01]  /*8570*/  SHFL.UP PT, R160, R155, 0x10, RZ ;  /* 0x060000009ba07989 */ /* 0x000ea200000e00ff */
[----:B------:R-:W-:Y:S01]  /*8580*/  FADD.FTZ R210, -R181, R210 ;  /* 0x000000d2b5d27221 */ /* 0x000fe20000010100 */
[----:B------:R-:W-:Y:S01]  /*8590*/  FADD.FTZ R206, R229, R206 ;  /* 0x000000cee5ce7221 */ /* 0x000fe20000010000 */
[-C--:B------:R-:W-:Y:S01]  /*85a0*/  FMUL.FTZ R213, R41, R69.reuse ;  /* 0x0000004529d57220 */ /* 0x080fe20000410000 */
[----:B------:R-:W3:Y:S01]  /*85b0*/  SHFL.UP PT, R158, R153, 0x10, RZ ;  /* 0x06000000999e7989 */ /* 0x000ee200000e00ff */
[C---:B------:R-:W-:Y:S01]  /*85c0*/  FMUL.FTZ R212, R220.reuse, -R210 ;  /* 0x800000d2dcd47220 */ /* 0x040fe20000410000 */
[----:B------:R-:W-:Y:S01]  /*85d0*/  FMUL.FTZ R171, R220, -R206 ;  /* 0x800000cedcab7220 */ /* 0x000fe20000410000 */
[----:B------:R-:W-:-:S02]  /*85e0*/  FMUL.FTZ R211, R43, R69 ;  /* 0x000000452bd37220 */ /* 0x000fc40000410000 */
[C---:B------:R-:W-:Y:S01]  /*85f0*/  FFMA.FTZ R157, R221.reuse, R206, -R212 ;  /* 0x000000cedd9d7223 */ /* 0x040fe200000108d4 */
[----:B------:R-:W-:Y:S01]  /*8600*/  FFMA.FTZ R210, R221, R210, R171 ;  /* 0x000000d2ddd27223 */ /* 0x000fe200000100ab */
[----:B------:R-:W-:Y:S02]  /*8610*/  FMUL.FTZ R212, R42, R68 ;  /* 0x000000442ad47220 */ /* 0x000fe40000410000 */
[----:B------:R-:W-:Y:S01]  /*8620*/  FADD.FTZ R157, R222, R157 ;  /* 0x0000009dde9d7221 */ /* 0x000fe20000010000 */
[----:B------:R-:W-:Y:S01]  /*8630*/  FADD.FTZ R210, -R223, R210 ;  /* 0x000000d2dfd27221 */ /* 0x000fe20000010100 */
[----:B0-----:R-:W-:-:S04]  /*8640*/  FMUL.FTZ R206, R155, R154 ;  /* 0x0000009a9bce7220 */ /* 0x001fc80000410000 */
[-C--:B--2---:R-:W-:Y:S01]  /*8650*/  FFMA.FTZ R206, R151, R160.reuse, R206 ;  /* 0x000000a097ce7223 */ /* 0x084fe200000100ce */
[C---:B------:R-:W-:Y:S01]  /*8660*/  FMUL.FTZ R209, R155.reuse, R160 ;  /* 0x000000a09bd17220 */ /* 0x040fe20000410000 */
[C---:B------:R-:W-:Y:S01]  /*8670*/  FMUL.FTZ R160, R155.reuse, R156 ;  /* 0x0000009c9ba07220 */ /* 0x040fe20000410000 */
[----:B---3--:R-:W-:-:S03]  /*8680*/  FMUL.FTZ R171, R155, R158 ;  /* 0x0000009e9bab7220 */ /* 0x008fc60000410000 */
[C---:B------:R-:W-:Y:S01]  /*8690*/  FFMA.FTZ R160, R151.reuse, R158, -R160 ;  /* 0x0000009e97a07223 */ /* 0x040fe200000108a0 */
[C---:B------:R-:W-:Y:S01]  /*86a0*/  FFMA.FTZ R171, R151.reuse, R156, R171 ;  /* 0x0000009c97ab7223 */ /* 0x040fe200000100ab */
[----:B------:R-:W-:Y:S01]  /*86b0*/  @P4 FFMA.FTZ R151, R151, R154, -R209 ;  /* 0x0000009a97974223 */ /* 0x000fe200000108d1 */
[----:B------:R-:W-:Y:S01]  /*86c0*/  FSEL R154, R155, R206, !P4 ;  /* 0x000000ce9b9a7208 */ /* 0x000fe20006000000 */
[----:B------:R-:W-:Y:S01]  /*86d0*/  @P4 FADD.FTZ R153, R153, R160 ;  /* 0x000000a099994221 */ /* 0x000fe20000010000 */
[CC--:B------:R-:W-:Y:S01]  /*86e0*/  FMUL.FTZ R155, R175.reuse, -R157.reuse ;  /* 0x8000009daf9b7220 */ /* 0x0c0fe20000410000 */
[-C--:B------:R-:W-:Y:S01]  /*86f0*/  FMUL.FTZ R156, R175, -R210.reuse ;  /* 0x800000d2af9c7220 */ /* 0x080fe20000410000 */
[----:B------:R-:W-:Y:S01]  /*8700*/  @P4 FADD.FTZ R152, R152, R171 ;  /* 0x000000ab98984221 */ /* 0x000fe20000010000 */
[----:B------:R-:W-:Y:S01]  /*8710*/  SHFL.UP PT, R151, R151, 0x1, RZ ;  /* 0x0420000097977989 */ /* 0x000fe200000e00ff */
[C---:B------:R-:W-:Y:S01]  /*8720*/  FFMA.FTZ R155, R176.reuse, R210, R155 ;  /* 0x000000d2b09b7223 */ /* 0x040fe2000001009b */
[----:B------:R-:W-:Y:S01]  /*8730*/  FFMA.FTZ R156, R176, R157, -R156 ;  /* 0x0000009db09c7223 */ /* 0x000fe2000001089c */
[-C--:B------:R-:W-:Y:S01]  /*8740*/  FMUL.FTZ R171, R41, R68.reuse ;  /* 0x0000004429ab7220 */ /* 0x080fe20000410000 */
[----:B------:R-:W0:Y:S01]  /*8750*/  SHFL.UP PT, R154, R154, 0x1, RZ ;  /* 0x042000009a9a7989 */ /* 0x000e2200000e00ff */
[----:B------:R-:W-:Y:S01]  /*8760*/  FADD.FTZ R155, -R224, R155 ;  /* 0x0000009be09b7221 */ /* 0x000fe20000010100 */
[----:B------:R-:W-:Y:S01]  /*8770*/  FADD.FTZ R156, R225, R156 ;  /* 0x0000009ce19c7221 */ /* 0x000fe20000010000 */
[----:B------:R-:W-:Y:S01]  /*8780*/  FMUL.FTZ R210, R43, R68 ;  /* 0x000000442bd27220 */ /* 0x000fe20000410000 */
[----:B------:R-:W2:Y:S01]  /*8790*/  SHFL.UP PT, R153, R153, 0x1, RZ ;  /* 0x0420000099997989 */ /* 0x000ea200000e00ff */
[CC--:B------:R-:W-:Y:S01]  /*87a0*/  FMUL.FTZ R157, R173.reuse, -R155.reuse ;  /* 0x8000009bad9d7220 */ /* 0x0c0fe20000410000 */
[----:B------:R-:W-:Y:S01]  /*87b0*/  FMUL.FTZ R160, R173, -R156 ;  /* 0x8000009cada07220 */ /* 0x000fe20000410000 */
[----:B------:R-:W-:Y:S01]  /*87c0*/  FMUL.FTZ R209, R44, R68 ;  /* 0x000000442cd17220 */ /* 0x000fe20000410000 */
[----:B------:R-:W3:Y:S01]  /*87d0*/  SHFL.UP PT, R152, R152, 0x1, RZ ;  /* 0x0420000098987989 */ /* 0x000ee200000e00ff */
[C---:B------:R-:W-:Y:S01]  /*87e0*/  FFMA.FTZ R158, R174.reuse, R156, -R157 ;  /* 0x0000009cae9e7223 */ /* 0x040fe2000001089d */
[----:B------:R-:W-:Y:S01]  /*87f0*/  FFMA.FTZ R155, R174, R155, R160 ;  /* 0x0000009bae9b7223 */ /* 0x000fe200000100a0 */
[----:B------:R-:W-:-:S03]  /*8800*/  FMUL.FTZ R160, R44, R69 ;  /* 0x000000452ca07220 */ /* 0x000fc60000410000 */
[----:B------:R-:W-:-:S04]  /*8810*/  FADD.FTZ R155, -R216, R155 ;  /* 0x0000009bd89b7221 */ /* 0x000fc80000010100 */
[----:B------:R-:W-:Y:S01]  /*8820*/  FMUL.FTZ R157, R170, -R155 ;  /* 0x8000009baa9d7220 */ /* 0x000fe20000410000 */
[C---:B0-----:R-:W-:Y:S01]  /*8830*/  FMUL.FTZ R156, R154.reuse, R67 ;  /* 0x000000439a9c7220 */ /* 0x041fe20000410000 */
[----:B------:R-:W-:-:S03]  /*8840*/  FMUL.FTZ R154, R154, R66 ;  /* 0x000000429a9a7220 */ /* 0x000fc60000410000 */
[C---:B------:R-:W-:Y:S01]  /*8850*/  FFMA.FTZ R156, R151.reuse, R66, -R156 ;  /* 0x00000042979c7223 */ /* 0x040fe2000001089c */
[----:B------:R-:W-:-:S03]  /*8860*/  FFMA.FTZ R151, R151, R67, R154 ;  /* 0x0000004397977223 */ /* 0x000fc6000001009a */
[----:B--2---:R-:W-:Y:S01]  /*8870*/  @P3 FADD.FTZ R66, R153, R156 ;  /* 0x0000009c99423221 */ /* 0x004fe20000010000 */
[----:B------:R-:W-:Y:S01]  /*8880*/  FADD.FTZ R153, R215, R158 ;  /* 0x0000009ed7997221 */ /* 0x000fe20000010000 */
[----:B---3--:R-:W-:Y:S01]  /*8890*/  @P3 FADD.FTZ R67, R152, R151 ;  /* 0x0000009798433221 */ /* 0x008fe20000010000 */
[----:B------:R-:W-:Y:S02]  /*88a0*/  ISETP.NE.AND P3, PT, R251, 0x1f, PT ;  /* 0x0000001ffb00780c */ /* 0x000fe40003f65270 */
[-C--:B------:R-:W-:Y:S01]  /*88b0*/  FMUL.FTZ R158, R170, -R153.reuse ;  /* 0x80000099aa9e7220 */ /* 0x080fe20000410000 */
[C---:B------:R-:W-:Y:S01]  /*88c0*/  FFMA.FTZ R156, R168.reuse, R153, -R157 ;  /* 0x00000099a89c7223 */ /* 0x040fe2000001089d */
[----:B------:R-:W-:Y:S02]  /*88d0*/  FMUL.FTZ R151, R65, R67 ;  /* 0x0000004341977220 */ /* 0x000fe40000410000 */
[----:B------:R-:W-:Y:S01]  /*88e0*/  FFMA.FTZ R158, R168, R155, R158 ;  /* 0x0000009ba89e7223 */ /* 0x000fe2000001009e */
[----:B------:R-:W-:-:S03]  /*88f0*/  FADD.FTZ R156, R171, R156 ;  /* 0x0000009cab9c7221 */ /* 0x000fc60000010000 */
[----:B------:R-:W-:Y:S01]  /*8900*/  FADD.FTZ R158, -R213, R158 ;  /* 0x0000009ed59e7221 */ /* 0x000fe20000010100 */
[----:B------:R-:W-:-:S03]  /*8910*/  FMUL.FTZ R153, R166, -R156 ;  /* 0x8000009ca6997220 */ /* 0x000fc60000410000 */
[-C--:B------:R-:W-:Y:S01]  /*8920*/  FMUL.FTZ R152, R166, -R158.reuse ;  /* 0x8000009ea6987220 */ /* 0x080fe20000410000 */
[----:B------:R-:W-:Y:S01]  /*8930*/  FFMA.FTZ R157, R167, R158, R153 ;  /* 0x0000009ea79d7223 */ /* 0x000fe20000010099 */
[-C--:B------:R-:W-:Y:S01]  /*8940*/  FMUL.FTZ R153, R65, R66.reuse ;  /* 0x0000004241997220 */ /* 0x080fe20000410000 */
[----:B------:R-:W-:Y:S01]  /*8950*/  FFMA.FTZ R65, R64, R66, -R151 ;  /* 0x0000004240417223 */ /* 0x000fe20000010897 */
[----:B------:R-:W-:Y:S01]  /*8960*/  FFMA.FTZ R155, R167, R156, -R152 ;  /* 0x0000009ca79b7223 */ /* 0x000fe20000010898 */
[----:B------:R-:W-:Y:S01]  /*8970*/  FADD.FTZ R157, -R214, R157 ;  /* 0x0000009dd69d7221 */ /* 0x000fe20000010100 */
[----:B------:R-:W-:Y:S01]  /*8980*/  FFMA.FTZ R64, R64, R67, R153 ;  /* 0x0000004340407223 */ /* 0x000fe20000010099 */
[----:B------:R-:W-:Y:S01]  /*8990*/  FMUL.FTZ R158, R45, R69 ;  /* 0x000000452d9e7220 */ /* 0x000fe20000410000 */
[----:B------:R-:W-:Y:S01]  /*89a0*/  FADD.FTZ R155, R212, R155 ;  /* 0x0000009bd49b7221 */ /* 0x000fe20000010000 */
[C---:B------:R-:W-:Y:S01]  /*89b0*/  FMUL.FTZ R67, R165.reuse, -R157 ;  /* 0x8000009da5437220 */ /* 0x040fe20000410000 */
[-C--:B------:R-:W-:Y:S01]  /*89c0*/  FMUL.FTZ R156, R46, R68.reuse ;  /* 0x000000442e9c7220 */ /* 0x080fe20000410000 */
[----:B------:R-:W-:Y:S01]  /*89d0*/  FADD.FTZ R208, R208, R65 ;  /* 0x00000041d0d07221 */ /* 0x000fe20000010000 */
[-C--:B------:R-:W-:Y:S01]  /*89e0*/  FMUL.FTZ R66, R165, -R155.reuse ;  /* 0x8000009ba5427220 */ /* 0x080fe20000410000 */
[----:B------:R-:W-:Y:S01]  /*89f0*/  FFMA.FTZ R67, R162, R155, -R67 ;  /* 0x0000009ba2437223 */ /* 0x000fe20000010843 */
[----:B------:R-:W-:Y:S01]  /*8a00*/  FMUL.FTZ R155, R46, R69 ;  /* 0x000000452e9b7220 */ /* 0x000fe20000410000 */
[----:B------:R-:W-:Y:S01]  /*8a10*/  FADD.FTZ R137, R137, R64 ;  /* 0x0000004089897221 */ /* 0x000fe20000010000 */
[----:B------:R-:W-:Y:S01]  /*8a20*/  FFMA.FTZ R66, R162, R157, R66 ;  /* 0x0000009da2427223 */ /* 0x000fe20000010042 */
[----:B------:R-:W-:Y:S01]  /*8a30*/  FADD.FTZ R67, R210, R67 ;  /* 0x00000043d2437221 */ /* 0x000fe20000010000 */
[----:B------:R-:W-:Y:S01]  /*8a40*/  FMUL.FTZ R157, R45, R68 ;  /* 0x000000442d9d7220 */ /* 0x000fe20000410000 */
[----:B------:R-:W-:Y:S01]  /*8a50*/  FMUL.FTZ R64, R138, R208 ;  /* 0x000000d08a407220 */ /* 0x000fe20000410000 */
[----:B------:R-:W-:Y:S01]  /*8a60*/  FADD.FTZ R66, -R211, R66 ;  /* 0x00000042d3427221 */ /* 0x000fe20000010100 */
[----:B------:R-:W-:-:S02]  /*8a70*/  FMUL.FTZ R153, R159, -R67 ;  /* 0x800000439f997220 */ /* 0x000fc40000410000 */
[----:B------:R-:W-:Y:S01]  /*8a80*/  FFMA.FTZ R64, R139, R137, R64 ;  /* 0x000000898b407223 */ /* 0x000fe20000010040 */
[-C--:B------:R-:W-:Y:S01]  /*8a90*/  FMUL.FTZ R151, R159, -R66.reuse ;  /* 0x800000429f977220 */ /* 0x080fe20000410000 */
[----:B------:R-:W-:Y:S02]  /*8aa0*/  FFMA.FTZ R153, R148, R66, R153 ;  /* 0x0000004294997223 */ /* 0x000fe40000010099 */
[----:B------:R-:W-:Y:S01]  /*8ab0*/  FFMA.FTZ R205, R30, R205, R64 ;  /* 0x000000cd1ecd7223 */ /* 0x000fe20000010040 */
[----:B------:R-:W-:Y:S01]  /*8ac0*/  FFMA.FTZ R152, R148, R67, -R151 ;  /* 0x0000004394987223 */ /* 0x000fe20000010897 */
[----:B------:R-:W-:Y:S01]  /*8ad0*/  FADD.FTZ R153, -R160, R153 ;  /* 0x00000099a0997221 */ /* 0x000fe20000010100 */
[----:B-1----:R-:W-:Y:S02]  /*8ae0*/  FMUL.FTZ R64, R188, -R130 ;  /* 0x80000082bc407220 */ /* 0x002fe40000410000 */
        /* <DEDUP_REMOVED lines=9> */
[----:B------:R-:W-:Y:S01]  /*8b80*/  FFMA.FTZ R154, R145, R153, R154 ;  /* 0x00000099919a7223 */ /* 0x000fe2000001009a */
[----:B------:R-:W-:Y:S02]  /*8b90*/  FMUL.FTZ R153, R47, R68 ;  /* 0x000000442f997220 */ /* 0x000fe40000410000 */
[----:B------:R-:W-:Y:S01]  /*8ba0*/  FFMA.FTZ R67, R145, R66, -R152 ;  /* 0x0000004291437223 */ /* 0x000fe20000010898 */
[----:B------:R-:W-:-:S03]  /*8bb0*/  FADD.FTZ R154, -R155, R154 ;  /* 0x0000009a9b9a7221 */ /* 0x000fc60000010100 */
[----:B------:R-:W-:Y:S01]  /*8bc0*/  FADD.FTZ R67, R156, R67 ;  /* 0x000000439c437221 */ /* 0x000fe20000010000 */
[----:B------:R-:W-:-:S03]  /*8bd0*/  FMUL.FTZ R66, R142, -R154 ;  /* 0x8000009a8e427220 */ /* 0x000fc60000410000 */
[-C--:B------:R-:W-:Y:S01]  /*8be0*/  FMUL.FTZ R151, R142, -R67.reuse ;  /* 0x800000438e977220 */ /* 0x080fe20000410000 */
[----:B------:R-:W-:-:S03]  /*8bf0*/  FFMA.FTZ R66, R143, R67, -R66 ;  /* 0x000000438f427223 */ /* 0x000fc60000010842 */
[----:B------:R-:W-:Y:S01]  /*8c00*/  FFMA.FTZ R151, R143, R154, R151 ;  /* 0x0000009a8f977223 */ /* 0x000fe20000010097 */
[----:B------:R-:W-:Y:S01]  /*8c10*/  FMUL.FTZ R154, R47, R69 ;  /* 0x000000452f9a7220 */ /* 0x000fe20000410000 */
[----:B------:R-:W-:-:S03]  /*8c20*/  FADD.FTZ R66, R153, R66 ;  /* 0x0000004299427221 */ /* 0x000fc60000010000 */
[----:B------:R-:W-:Y:S01]  /*8c30*/  FADD.FTZ R151, -R154, R151 ;  /* 0x000000979a977221 */ /* 0x000fe20000010100 */
[----:B------:R-:W-:-:S03]  /*8c40*/  FMUL.FTZ R206, R140, -R66 ;  /* 0x800000428cce7220 */ /* 0x000fc60000410000 */
[-C--:B------:R-:W-:Y:S01]  /*8c50*/  FMUL.FTZ R152, R140, -R151.reuse ;  /* 0x800000978c987220 */ /* 0x080fe20000410000 */
[C---:B------:R-:W-:Y:S01]  /*8c60*/  FFMA.FTZ R206, R141.reuse, R151, R206 ;  /* 0x000000978dce7223 */ /* 0x040fe200000100ce */
[C---:B------:R-:W-:Y:S02]  /*8c70*/  FMUL.FTZ R151, R48.reuse, R69 ;  /* 0x0000004530977220 */ /* 0x040fe40000410000 */
[----:B------:R-:W-:Y:S01]  /*8c80*/  FFMA.FTZ R67, R141, R66, -R152 ;  /* 0x000000428d437223 */ /* 0x000fe20000010898 */
[----:B------:R-:W-:Y:S01]  /*8c90*/  FMUL.FTZ R152, R48, R68 ;  /* 0x0000004430987220 */ /* 0x000fe20000410000 */
[----:B------:R-:W-:Y:S01]  /*8ca0*/  FADD.FTZ R206, -R151, R206 ;  /* 0x000000ce97ce7221 */ /* 0x000fe20000010100 */
[----:B------:R-:W-:Y:S02]  /*8cb0*/  FMUL.FTZ R66, R140, R205 ;  /* 0x000000cd8c427220 */ /* 0x000fe40000410000 */
[----:B------:R-:W-:Y:S01]  /*8cc0*/  FADD.FTZ R67, R152, R67 ;  /* 0x0000004398437221 */ /* 0x000fe20000010000 */
[----:B------:R-:W-:-:S03]  /*8cd0*/  FMUL.FTZ R248, R138, -R206 ;  /* 0x800000ce8af87220 */ /* 0x000fc60000410000 */
[CC--:B------:R-:W-:Y:S01]  /*8ce0*/  FMUL.FTZ R65, R138.reuse, -R67.reuse ;  /* 0x800000438a417220 */ /* 0x0c0fe20000410000 */
[----:B------:R-:W-:Y:S01]  /*8cf0*/  FFMA.FTZ R248, R139, R67, -R248 ;  /* 0x000000438bf87223 */ /* 0x000fe200000108f8 */
[----:B------:R-:W-:Y:S02]  /*8d00*/  FFMA.FTZ R67, R189, -R131, R64 ;  /* 0x80000083bd437223 */ /* 0x000fe40000010040 */
[----:B------:R-:W-:Y:S01]  /*8d10*/  FFMA.FTZ R246, R139, R206, R65 ;  /* 0x000000ce8bf67223 */ /* 0x000fe20000010041 */
[----:B------:R-:W-:-:S04]  /*8d20*/  FMUL.FTZ R65, R138, R137 ;  /* 0x000000898a417220 */ /* 0x000fc80000410000 */
[----:B------:R-:W-:-:S04]  /*8d30*/  FFMA.FTZ R65, R139, R208, -R65 ;  /* 0x000000d08b417223 */ /* 0x000fc80000010841 */
[----:B------:R-:W-:Y:S01]  /*8d40*/  FFMA.FTZ R206, R30, R199, R65 ;  /* 0x000000c71ece7223 */ /* 0x000fe20000010041 */
[----:B------:R-:W-:Y:S01]  /*8d50*/  FMUL.FTZ R65, R188, R131 ;  /* 0x00000083bc417220 */ /* 0x000fe20000410000 */
[----:B------:R-:W-:Y:S02]  /*8d60*/  FMUL.FTZ R199, R187, -R67 ;  /* 0x80000043bbc77220 */ /* 0x000fe40000410000 */
[----:B------:R-:W-:Y:S01]  /*8d70*/  FFMA.FTZ R66, R141, R206, -R66 ;  /* 0x000000ce8d427223 */ /* 0x000fe20000010842 */
[----:B------:R-:W-:-:S03]  /*8d80*/  FFMA.FTZ R65, R189, R130, -R65 ;  /* 0x00000082bd417223 */ /* 0x000fc60000010841 */
[----:B------:R-:W-:Y:S01]  /*8d90*/  FFMA.FTZ R204, R25, R204, R66 ;  /* 0x000000cc19cc7223 */ /* 0x000fe20000010042 */
[-C--:B------:R-:W-:Y:S01]  /*8da0*/  FMUL.FTZ R64, R187, -R65.reuse ;  /* 0x80000041bb407220 */ /* 0x080fe20000410000 */
[----:B------:R-:W-:-:S03]  /*8db0*/  FFMA.FTZ R65, R230, R65, -R199 ;  /* 0x00000041e6417223 */ /* 0x000fc600000108c7 */
[----:B------:R-:W-:Y:S01]  /*8dc0*/  FFMA.FTZ R67, R230, R67, R64 ;  /* 0x00000043e6437223 */ /* 0x000fe20000010040 */
[----:B------:R-:W-:-:S03]  /*8dd0*/  FMUL.FTZ R64, R140, R206 ;  /* 0x000000ce8c407220 */ /* 0x000fc60000410000 */
[----:B------:R-:W-:Y:S01]  /*8de0*/  FMUL.FTZ R199, R227, -R67 ;  /* 0x80000043e3c77220 */ /* 0x000fe20000410000 */
[----:B------:R-:W-:-:S04]  /*8df0*/  FFMA.FTZ R64, R141, R205, R64 ;  /* 0x000000cd8d407223 */ /* 0x000fc80000010040 */
[----:B------:R-:W-:Y:S01]  /*8e00*/  FFMA.FTZ R203, R25, R203, R64 ;  /* 0x000000cb19cb7223 */ /* 0x000fe20000010040 */
[-C--:B------:R-:W-:Y:S01]  /*8e10*/  FMUL.FTZ R64, R227, -R65.reuse ;  /* 0x80000041e3407220 */ /* 0x080fe20000410000 */
[----:B------:R-:W-:Y:S02]  /*8e20*/  FFMA.FTZ R65, R228, R65, -R199 ;  /* 0x00000041e4417223 */ /* 0x000fe400000108c7 */
[----:B------:R-:W-:Y:S01]  /*8e30*/  FMUL.FTZ R66, R142, R203 ;  /* 0x000000cb8e427220 */ /* 0x000fe20000410000 */
[----:B------:R-:W-:Y:S01]  /*8e40*/  FFMA.FTZ R67, R228, R67, R64 ;  /* 0x00000043e4437223 */ /* 0x000fe20000010040 */
[-C--:B------:R-:W-:Y:S02]  /*8e50*/  FMUL.FTZ R64, R142, R204.reuse ;  /* 0x000000cc8e407220 */ /* 0x080fe40000410000 */
[C---:B------:R-:W-:Y:S02]  /*8e60*/  FFMA.FTZ R66, R143.reuse, R204, -R66 ;  /* 0x000000cc8f427223 */ /* 0x040fe40000010842 */
[----:B------:R-:W-:-:S02]  /*8e70*/  FFMA.FTZ R64, R143, R203, R64 ;  /* 0x000000cb8f407223 */ /* 0x000fc40000010040 */
[C---:B------:R-:W-:Y:S01]  /*8e80*/  FFMA.FTZ R202, R23.reuse, R202, R66 ;  /* 0x000000ca17ca7223 */ /* 0x040fe20000010042 */
[C---:B------:R-:W-:Y:S01]  /*8e90*/  FMUL.FTZ R66, R220.reuse, -R67 ;  /* 0x80000043dc427220 */ /* 0x040fe20000410000 */
[----:B------:R-:W-:Y:S01]  /*8ea0*/  FFMA.FTZ R201, R23, R201, R64 ;  /* 0x000000c917c97223 */ /* 0x000fe20000010040 */
[-C--:B------:R-:W-:Y:S02]  /*8eb0*/  FMUL.FTZ R64, R220, -R65.reuse ;  /* 0x80000041dc407220 */ /* 0x080fe40000410000 */
[C---:B------:R-:W-:Y:S01]  /*8ec0*/  FFMA.FTZ R65, R221.reuse, R65, -R66 ;  /* 0x00000041dd417223 */ /* 0x040fe20000010842 */
[CC--:B------:R-:W-:Y:S01]  /*8ed0*/  FMUL.FTZ R66, R144.reuse, R202.reuse ;  /* 0x000000ca90427220 */ /* 0x0c0fe20000410000 */
[----:B------:R-:W-:Y:S01]  /*8ee0*/  FFMA.FTZ R67, R221, R67, R64 ;  /* 0x00000043dd437223 */ /* 0x000fe20000010040 */
[-C--:B------:R-:W-:Y:S02]  /*8ef0*/  FMUL.FTZ R64, R144, R201.reuse ;  /* 0x000000c990407220 */ /* 0x080fe40000410000 */
[----:B------:R-:W-:Y:S01]  /*8f00*/  FFMA.FTZ R199, R145, R201, R66 ;  /* 0x000000c991c77223 */ /* 0x000fe20000010042 */
[----:B------:R-:W-:Y:S01]  /*8f10*/  FMUL.FTZ R235, R175, -R67 ;  /* 0x80000043afeb7220 */ /* 0x000fe20000410000 */
[----:B------:R-:W-:-:S02]  /*8f20*/  FFMA.FTZ R64, R145, R202, -R64 ;  /* 0x000000ca91407223 */ /* 0x000fc40000010840 */
[C---:B------:R-:W-:Y:S02]  /*8f30*/  FFMA.FTZ R199, R21.reuse, R198, R199 ;  /* 0x000000c615c77223 */ /* 0x040fe400000100c7 */
[----:B------:R-:W-:Y:S01]  /*8f40*/  FFMA.FTZ R200, R21, R200, R64 ;  /* 0x000000c815c87223 */ /* 0x000fe20000010040 */
[----:B------:R-:W-:Y:S01]  /*8f50*/  FMUL.FTZ R64, R175, -R65 ;  /* 0x80000041af407220 */ /* 0x000fe20000410000 */
[----:B------:R-:W-:Y:S01]  /*8f60*/  FMUL.FTZ R66, R146, R199 ;  /* 0x000000c792427220 */ /* 0x000fe20000410000 */
[C---:B------:R-:W-:Y:S02]  /*8f70*/  FFMA.FTZ R65, R176.reuse, R65, -R235 ;  /* 0x00000041b0417223 */ /* 0x040fe400000108eb */
        /* <DEDUP_REMOVED lines=8> */
[C---:B------:R-:W-:Y:S01]  /*9000*/  FFMA.FTZ R65, R174.reuse, R65, -R195 ;  /* 0x00000041ae417223 */ /* 0x040fe200000108c3 */
[C---:B------:R-:W-:Y:S01]  /*9010*/  FMUL.FTZ R66, R159.reuse, R198 ;  /* 0x000000c69f427220 */ /* 0x040fe20000410000 */
[----:B------:R-:W-:Y:S01]  /*9020*/  FMUL.FTZ R195, R159, R197 ;  /* 0x000000c59fc37220 */ /* 0x000fe20000410000 */
[----:B------:R-:W-:-:S03]  /*9030*/  FFMA.FTZ R67, R174, R67, R64 ;  /* 0x00000043ae437223 */ /* 0x000fc60000010040 */
[C---:B------:R-:W-:Y:S01]  /*9040*/  FFMA.FTZ R64, R148.reuse, R198, -R195 ;  /* 0x000000c694407223 */ /* 0x040fe200000108c3 */
[----:B------:R-:W-:Y:S01]  /*9050*/  FFMA.FTZ R195, R148, R197, R66 ;  /* 0x000000c594c37223 */ /* 0x000fe20000010042 */
[C---:B------:R-:W-:Y:S02]  /*9060*/  FMUL.FTZ R235, R170.reuse, -R67 ;  /* 0x80000043aaeb7220 */ /* 0x040fe40000410000 */
[C---:B------:R-:W-:Y:S01]  /*9070*/  FFMA.FTZ R196, R15.reuse, R196, R64 ;  /* 0x000000c40fc47223 */ /* 0x040fe20000010040 */
[-C--:B------:R-:W-:Y:S01]  /*9080*/  FMUL.FTZ R64, R170, -R65.reuse ;  /* 0x80000041aa407220 */ /* 0x080fe20000410000 */
[----:B------:R-:W-:Y:S01]  /*9090*/  FFMA.FTZ R195, R15, R194, R195 ;  /* 0x000000c20fc37223 */ /* 0x000fe200000100c3 */
[C---:B------:R-:W-:Y:S01]  /*90a0*/  FFMA.FTZ R65, R168.reuse, R65, -R235 ;  /* 0x00000041a8417223 */ /* 0x040fe200000108eb */
[C---:B------:R-:W-:Y:S01]  /*90b0*/  FMUL.FTZ R66, R165.reuse, R196 ;  /* 0x000000c4a5427220 */ /* 0x040fe20000410000 */
[----:B------:R-:W-:Y:S01]  /*90c0*/  FFMA.FTZ R64, R168, R67, R64 ;  /* 0x00000043a8407223 */ /* 0x000fe20000010040 */
[----:B------:R-:W-:-:S02]  /*90d0*/  FMUL.FTZ R67, R165, R195 ;  /* 0x000000c3a5437220 */ /* 0x000fc40000410000 */
[C---:B------:R-:W-:Y:S02]  /*90e0*/  FFMA.FTZ R66, R162.reuse, R195, R66 ;  /* 0x000000c3a2427223 */ /* 0x040fe40000010042 */
[----:B------:R-:W-:Y:S02]  /*90f0*/  FFMA.FTZ R67, R162, R196, -R67 ;  /* 0x000000c4a2437223 */ /* 0x000fe40000010843 */
        /* <DEDUP_REMOVED lines=8> */
[----:B------:R-:W-:Y:S01]  /*9180*/  FFMA.FTZ R191, R167, R193, R191 ;  /* 0x000000c1a7bf7223 */ /* 0x000fe200000100bf */
[----:B------:R-:W-:Y:S01]  /*9190*/  FMUL.FTZ R235, R165, -R64 ;  /* 0x80000040a5eb7220 */ /* 0x000fe20000410000 */
[----:B------:R-:W-:Y:S01]  /*91a0*/  FFMA.FTZ R66, R167, R194, -R67 ;  /* 0x000000c2a7427223 */ /* 0x000fe20000010843 */
[-C--:B------:R-:W-:Y:S01]  /*91b0*/  FMUL.FTZ R67, R165, -R65.reuse ;  /* 0x80000041a5437220 */ /* 0x080fe20000410000 */
[C---:B------:R-:W-:Y:S01]  /*91c0*/  FFMA.FTZ R191, R9.reuse, R190, R191 ;  /* 0x000000be09bf7223 */ /* 0x040fe200000100bf */
[C---:B------:R-:W-:Y:S01]  /*91d0*/  FFMA.FTZ R65, R162.reuse, R65, -R235 ;  /* 0x00000041a2417223 */ /* 0x040fe200000108eb */
[----:B------:R-:W-:Y:S01]  /*91e0*/  FFMA.FTZ R192, R9, R192, R66 ;  /* 0x000000c009c07223 */ /* 0x000fe20000010042 */
[----:B------:R-:W-:Y:S01]  /*91f0*/  FFMA.FTZ R64, R162, R64, R67 ;  /* 0x00000040a2407223 */ /* 0x000fe20000010043 */
[C---:B------:R-:W-:Y:S02]  /*9200*/  FMUL.FTZ R67, R170.reuse, R191 ;  /* 0x000000bfaa437220 */ /* 0x040fe40000410000 */
[----:B------:R-:W-:-:S02]  /*9210*/  FMUL.FTZ R66, R170, R192 ;  /* 0x000000c0aa427220 */ /* 0x000fc40000410000 */
[C---:B------:R-:W-:Y:S02]  /*9220*/  FFMA.FTZ R67, R168.reuse, R192, -R67 ;  /* 0x000000c0a8437223 */ /* 0x040fe40000010843 */
[----:B------:R-:W-:Y:S02]  /*9230*/  FFMA.FTZ R66, R168, R191, R66 ;  /* 0x000000bfa8427223 */ /* 0x000fe40000010042 */
[C---:B------:R-:W-:Y:S01]  /*9240*/  FFMA.FTZ R190, R6.reuse, R207, R67 ;  /* 0x000000cf06be7223 */ /* 0x040fe20000010043 */
[C---:B------:R-:W-:Y:S01]  /*9250*/  FMUL.FTZ R207, R159.reuse, -R64 ;  /* 0x800000409fcf7220 */ /* 0x040fe20000410000 */
[----:B------:R-:W-:Y:S01]  /*9260*/  FFMA.FTZ R245, R6, R245, R66 ;  /* 0x000000f506f57223 */ /* 0x000fe20000010042 */
[-C--:B------:R-:W-:Y:S01]  /*9270*/  FMUL.FTZ R67, R159, -R65.reuse ;  /* 0x800000419f437220 */ /* 0x080fe20000410000 */
[C---:B------:R-:W-:Y:S01]  /*9280*/  FMUL.FTZ R243, R173.reuse, R190 ;  /* 0x000000beadf37220 */ /* 0x040fe20000410000 */
[C---:B------:R-:W-:Y:S01]  /*9290*/  FFMA.FTZ R207, R148.reuse, R65, -R207 ;  /* 0x0000004194cf7223 */ /* 0x040fe200000108cf */
[-C--:B------:R-:W-:Y:S01]  /*92a0*/  FMUL.FTZ R65, R173, R245.reuse ;  /* 0x000000f5ad417220 */ /* 0x080fe20000410000 */
[----:B------:R-:W-:Y:S01]  /*92b0*/  FFMA.FTZ R64, R148, R64, R67 ;  /* 0x0000004094407223 */ /* 0x000fe20000010043 */
[----:B------:R-:W-:-:S02]  /*92c0*/  FFMA.FTZ R243, R174, R245, R243 ;  /* 0x000000f5aef37223 */ /* 0x000fc400000100f3 */
[----:B------:R-:W-:Y:S01]  /*92d0*/  FFMA.FTZ R66, R174, R190, -R65 ;  /* 0x000000beae427223 */ /* 0x000fe20000010841 */
[C---:B------:R-:W-:Y:S01]  /*92e0*/  FMUL.FTZ R65, R146.reuse, -R207 ;  /* 0x800000cf92417220 */ /* 0x040fe20000410000 */
[C---:B------:R-:W-:Y:S02]  /*92f0*/  FFMA.FTZ R243, R163.reuse, R252, R243 ;  /* 0x000000fca3f37223 */ /* 0x040fe400000100f3 */
[----:B------:R-:W-:Y:S01]  /*9300*/  FFMA.FTZ R244, R163, R244, R66 ;  /* 0x000000f4a3f47223 */ /* 0x000fe20000010042 */
[-C--:B------:R-:W-:Y:S01]  /*9310*/  FMUL.FTZ R66, R146, -R64.reuse ;  /* 0x8000004092427220 */ /* 0x080fe20000410000 */
[----:B------:R-:W-:Y:S01]  /*9320*/  FFMA.FTZ R64, R147, R64, R65 ;  /* 0x0000004093407223 */ /* 0x000fe20000010041 */
[C---:B------:R-:W-:Y:S01]  /*9330*/  FMUL.FTZ R65, R175.reuse, R243 ;  /* 0x000000f3af417220 */ /* 0x040fe20000410000 */
[-C--:B------:R-:W-:Y:S01]  /*9340*/  FMUL.FTZ R252, R175, R244.reuse ;  /* 0x000000f4affc7220 */ /* 0x080fe20000410000 */
[----:B------:R-:W-:Y:S02]  /*9350*/  FFMA.FTZ R207, R147, R207, -R66 ;  /* 0x000000cf93cf7223 */ /* 0x000fe40000010842 */
[C---:B------:R-:W-:Y:S01]  /*9360*/  FFMA.FTZ R66, R176.reuse, R244, -R65 ;  /* 0x000000f4b0427223 */ /* 0x040fe20000010841 */
[----:B------:R-:W-:Y:S01]  /*9370*/  FFMA.FTZ R241, R176, R243, R252 ;  /* 0x000000f3b0f17223 */ /* 0x000fe200000100fc */
[----:B------:R-:W-:-:S02]  /*9380*/  FMUL.FTZ R65, R144, -R207 ;  /* 0x800000cf90417220 */ /* 0x000fc40000410000 */
[C---:B------:R-:W-:Y:S01]  /*9390*/  FFMA.FTZ R242, R177.reuse, R242, R66 ;  /* 0x000000f2b1f27223 */ /* 0x040fe20000010042 */
[----:B------:R-:W-:Y:S01]  /*93a0*/  FMUL.FTZ R66, R144, -R64 ;  /* 0x8000004090427220 */ /* 0x000fe20000410000 */
[----:B------:R-:W-:Y:S01]  /*93b0*/  FFMA.FTZ R241, R177, R238, R241 ;  /* 0x000000eeb1f17223 */ /* 0x000fe200000100f1 */
[C---:B------:R-:W-:Y:S01]  /*93c0*/  FFMA.FTZ R64, R145.reuse, R64, R65 ;  /* 0x0000004091407223 */ /* 0x040fe20000010041 */
[CC--:B------:R-:W-:Y:S01]  /*93d0*/  FMUL.FTZ R238, R220.reuse, R242.reuse ;  /* 0x000000f2dcee7220 */ /* 0x0c0fe20000410000 */
[----:B------:R-:W-:Y:S01]  /*93e0*/  FFMA.FTZ R207, R145, R207, -R66 ;  /* 0x000000cf91cf7223 */ /* 0x000fe20000010842 */
[-C--:B------:R-:W-:Y:S02]  /*93f0*/  FMUL.FTZ R66, R220, R241.reuse ;  /* 0x000000f1dc427220 */ /* 0x080fe40000410000 */
[C---:B------:R-:W-:Y:S01]  /*9400*/  FFMA.FTZ R239, R221.reuse, R241, R238 ;  /* 0x000000f1ddef7223 */ /* 0x040fe200000100ee */
[----:B------:R-:W-:Y:S01]  /*9410*/  FMUL.FTZ R65, R142, -R207 ;  /* 0x800000cf8e417220 */ /* 0x000fe20000410000 */
[----:B------:R-:W-:-:S02]  /*9420*/  FFMA.FTZ R66, R221, R242, -R66 ;  /* 0x000000f2dd427223 */ /* 0x000fc40000010842 */
[C---:B------:R-:W-:Y:S02]  /*9430*/  FFMA.FTZ R239, R5.reuse, R232, R239 ;  /* 0x000000e805ef7223 */ /* 0x040fe400000100ef */
[----:B------:R-:W-:Y:S01]  /*9440*/  FFMA.FTZ R240, R5, R240, R66 ;  /* 0x000000f005f07223 */ /* 0x000fe20000010042 */
[-C--:B------:R-:W-:Y:S01]  /*9450*/  FMUL.FTZ R66, R142, -R64.reuse ;  /* 0x800000408e427220 */ /* 0x080fe20000410000 */
[----:B------:R-:W-:Y:S01]  /*9460*/  FFMA.FTZ R64, R143, R64, R65 ;  /* 0x000000408f407223 */ /* 0x000fe20000010041 */
[C---:B------:R-:W-:Y:S01]  /*9470*/  FMUL.FTZ R65, R227.reuse, R239 ;  /* 0x000000efe3417220 */ /* 0x040fe20000410000 */
[----:B------:R-:W-:Y:S01]  /*9480*/  FMUL.FTZ R232, R227, R240 ;  /* 0x000000f0e3e87220 */ /* 0x000fe20000410000 */
[----:B------:R-:W-:Y:S01]  /*9490*/  FFMA.FTZ R207, R143, R207, -R66 ;  /* 0x000000cf8fcf7223 */ /* 0x000fe20000010842 */
[----:B------:R-:W-:Y:S01]  /*94a0*/  FMUL.FTZ R66, R140, -R64 ;  /* 0x800000408c427220 */ /* 0x000fe20000410000 */
[C---:B------:R-:W-:Y:S01]  /*94b0*/  FFMA.FTZ R65, R228.reuse, R240, -R65 ;  /* 0x000000f0e4417223 */ /* 0x040fe20000010841 */
[----:B------:R-:W-:-:S03]  /*94c0*/  FFMA.FTZ R232, R228, R239, R232 ;  /* 0x000000efe4e87223 */ /* 0x000fc600000100e8 */
[C---:B------:R-:W-:Y:S01]  /*94d0*/  FFMA.FTZ R238, R4.reuse, R149, R65 ;  /* 0x0000009504ee7223 */ /* 0x040fe20000010041 */
[----:B------:R-:W-:Y:S01]  /*94e0*/  FFMA.FTZ R232, R4, R71, R232 ;  /* 0x0000004704e87223 */ /* 0x000fe200000100e8 */
[-C--:B------:R-:W-:Y:S01]  /*94f0*/  FMUL.FTZ R71, R140, -R207.reuse ;  /* 0x800000cf8c477220 */ /* 0x080fe20000410000 */
[----:B------:R-:W-:Y:S01]  /*9500*/  FFMA.FTZ R207, R141, R207, -R66 ;  /* 0x000000cf8dcf7223 */ /* 0x000fe20000010842 */
[C---:B------:R-:W-:Y:S01]  /*9510*/  FMUL.FTZ R235, R187.reuse, R238 ;  /* 0x000000eebbeb7220 */ /* 0x040fe20000410000 */
[----:B------:R-:W-:Y:S01]  /*9520*/  FMUL.FTZ R65, R187, R232 ;  /* 0x000000e8bb417220 */ /* 0x000fe20000410000 */
[----:B------:R-:W-:Y:S01]  /*9530*/  FFMA.FTZ R71, R141, R64, R71 ;  /* 0x000000408d477223 */ /* 0x000fe20000010047 */
[----:B------:R-:W-:Y:S01]  /*9540*/  FMUL.FTZ R149, R0, R68 ;  /* 0x0000004400957220 */ /* 0x000fe20000410000 */
[C---:B------:R-:W-:Y:S01]  /*9550*/  FFMA.FTZ R235, R230.reuse, R232, R235 ;  /* 0x000000e8e6eb7223 */ /* 0x040fe200000100eb */
[----:B------:R-:W-:Y:S01]  /*9560*/  FFMA.FTZ R64, R230, R238, -R65 ;  /* 0x000000eee6407223 */ /* 0x000fe20000010841 */
[C---:B------:R-:W-:Y:S01]  /*9570*/  FMUL.FTZ R66, R138.reuse, -R71 ;  /* 0x800000478a427220 */ /* 0x040fe20000410000 */
[----:B------:R-:W-:Y:S01]  /*9580*/  FADD.FTZ R248, R149, R248 ;  /* 0x000000f895f87221 */ /* 0x000fe20000010000 */
[C---:B------:R-:W-:Y:S01]  /*9590*/  FFMA.FTZ R235, R3.reuse, R70, R235 ;  /* 0x0000004603eb7223 */ /* 0x040fe200000100eb */
[----:B------:R-:W-:Y:S01]  /*95a0*/  FFMA.FTZ R237, R3, R150, R64 ;  /* 0x0000009603ed7223 */ /* 0x000fe20000010040 */
[-C--:B------:R-:W-:Y:S01]  /*95b0*/  FMUL.FTZ R64, R138, -R207.reuse ;  /* 0x800000cf8a407220 */ /* 0x080fe20000410000 */
[C---:B------:R-:W-:Y:S01]  /*95c0*/  FFMA.FTZ R207, R139.reuse, R207, -R66 ;  /* 0x000000cf8bcf7223 */ /* 0x040fe20000010842 */
[----:B------:R-:W-:Y:S01]  /*95d0*/  FMUL.FTZ R66, R188, R235 ;  /* 0x000000ebbc427220 */ /* 0x000fe20000410000 */
[----:B------:R-:W-:Y:S01]  /*95e0*/  FMUL.FTZ R150, R0, R69 ;  /* 0x0000004500967220 */ /* 0x000fe20000410000 */
[----:B------:R-:W-:Y:S01]  /*95f0*/  FFMA.FTZ R71, R139, R71, R64 ;  /* 0x000000478b477223 */ /* 0x000fe20000010040 */
[-C--:B------:R-:W-:Y:S01]  /*9600*/  FMUL.FTZ R64, R188, R237.reuse ;  /* 0x000000edbc407220 */ /* 0x080fe20000410000 */
[----:B------:R-:W-:Y:S01]  /*9610*/  FFMA.FTZ R65, R189, R237, -R66 ;  /* 0x000000edbd417223 */ /* 0x000fe20000010842 */
[----:B------:R-:W-:-:S02]  /*9620*/  FADD.FTZ R246, -R150, R246 ;  /* 0x000000f696f67221 */ /* 0x000fc40000010100 */
[----:B------:R-:W-:Y:S01]  /*9630*/  FFMA.FTZ R64, R189, R235, R64 ;  /* 0x000000ebbd407223 */ /* 0x000fe20000010040 */
[C---:B------:R-:W-:Y:S01]  /*9640*/  FFMA.FTZ R136, R2.reuse, R136, R65 ;  /* 0x0000008802887223 */ /* 0x040fe20000010041 */
[----:B------:R0:W1:Y:S02]  /*9650*/  SHFL.DOWN PT, R66, R71, 0x1, 0x1f ;  /* 0x08201f0047427f89 */ /* 0x00006400000e0000 */
[----:B------:R-:W-:Y:S01]  /*9660*/  FFMA.FTZ R135, R2, R135, R64 ;  /* 0x0000008702877223 */ /* 0x000fe20000010040 */
[----:B------:R-:W-:Y:S01]  /*9670*/  MOV R64, UR16 ;  /* 0x0000001000407c02 */ /* 0x000fe20008000f00 */
[----:B------:R0:W2:Y:S03]  /*9680*/  SHFL.DOWN PT, R65, R207, 0x1, 0x1f ;  /* 0x08201f00cf417f89 */ /* 0x0000a600000e0000 */
[----:B------:R-:W-:Y:S01]  /*9690*/  ISETP.GE.OR P1, PT, R64, UR20, P1 ;  /* 0x0000001440007c0c */ /* 0x000fe20008f26670 */
[----:B------:R0:W3:Y:S04]  /*96a0*/  SHFL.DOWN PT, R67, R246, 0x1, 0x1f ;  /* 0x08201f00f6437f89 */ /* 0x0000e800000e0000 */
[----:B------:R0:W4:Y:S01]  /*96b0*/  SHFL.DOWN PT, R64, R248, 0x1, 0x1f ;  /* 0x08201f00f8407f89 */ /* 0x00012200000e0000 */
[----:B------:R-:W-:Y:S07]  /*96c0*/  @!P3 BRA `(.L_x_13250) ;  /* 0x00000000002cb947 */ /* 0x000fee0003800000 */
[----:B---3--:R-:W-:-:S04]  /*96d0*/  FMUL.FTZ R68, R71, R67 ;  /* 0x0000004347447220 */ /* 0x008fc80000410000 */
[-C--:B----4-:R-:W-:Y:S01]  /*96e0*/  FFMA.FTZ R68, R207, R64.reuse, -R68 ;  /* 0x00000040cf447223 */ /* 0x090fe20000010844 */
[----:B------:R-:W-:-:S03]  /*96f0*/  FMUL.FTZ R64, R71, R64 ;  /* 0x0000004047407220 */ /* 0x000fc60000410000 */
[----:B0-----:R-:W-:Y:S01]  /*9700*/  FADD.FTZ R248, R248, R68 ;  /* 0x00000044f8f87221 */ /* 0x001fe20000010000 */
[----:B------:R-:W-:Y:S01]  /*9710*/  FFMA.FTZ R64, R207, R67, R64 ;  /* 0x00000043cf407223 */ /* 0x000fe20000010040 */
[-C--:B-1----:R-:W-:Y:S01]  /*9720*/  FMUL.FTZ R67, R71, R66.reuse ;  /* 0x0000004247437220 */ /* 0x082fe20000410000 */
[C---:B--2---:R-:W-:Y:S02]  /*9730*/  FMUL.FTZ R71, R65.reuse, R71 ;  /* 0x0000004741477220 */ /* 0x044fe40000410000 */
[----:B------:R-:W-:Y:S01]  /*9740*/  FADD.FTZ R246, R246, R64 ;  /* 0x00000040f6f67221 */ /* 0x000fe20000010000 */
[----:B------:R-:W-:Y:S01]  /*9750*/  FFMA.FTZ R67, R65, R207, -R67 ;  /* 0x000000cf41437223 */ /* 0x000fe20000010843 */
[----:B------:R-:W-:-:S04]  /*9760*/  FFMA.FTZ R71, R207, R66, R71 ;  /* 0x00000042cf477223 */ /* 0x000fc80000010047 */
[----:B------:R-:W-:-:S07]  /*9770*/  MOV R207, R67 ;  /* 0x0000004300cf7202 */ /* 0x000fce0000000f00 */
.L_x_13250:
[----:B------:R-:W-:Y:S05]  /*9780*/  BSYNC B0 ;  /* 0x0000000000007941 */ /* 0x000fea0003800000 */
.L_x_13249:
[----:B--2---:R-:W-:Y:S01]  /*9790*/  HFMA2.MMA R65, -RZ, RZ, 0, 0 ;  /* 0x00000000ff417435 */ /* 0x004fe200000001ff */
[----:B----4-:R-:W-:Y:S02]  /*97a0*/  MOV R64, 0x3f800000 ;  /* 0x3f80000000407802 */ /* 0x010fe40000000f00 */
[----:B-1-3--:R-:W-:Y:S02]  /*97b0*/  CS2R R66, SRZ ;  /* 0x0000000000427805 */ /* 0x00afe4000001ff00 */
        /* <DEDUP_REMOVED lines=12> */
[----:B------:R-:W-:Y:S01]  /*9880*/  FFMA.FTZ R68, R207, R251, R68 ;  /* 0x000000fbcf447223 */ /* 0x000fe20000010044 */
[CC--:B---3--:R-:W-:Y:S01]  /*9890*/  FMUL.FTZ R251, R71.reuse, R70.reuse ;  /* 0x0000004647fb7220 */ /* 0x0c8fe20000410000 */
[-C--:B--2---:R-:W-:Y:S02]  /*98a0*/  FMUL.FTZ R71, R71, R69.reuse ;  /* 0x0000004547477220 */ /* 0x084fe40000410000 */
[----:B------:R-:W-:Y:S01]  /*98b0*/  FADD.FTZ R246, R246, R68 ;  /* 0x00000044f6f67221 */ /* 0x000fe20000010000 */
[C---:B------:R-:W-:Y:S01]  /*98c0*/  FFMA.FTZ R251, R207.reuse, R69, -R251 ;  /* 0x00000045cffb7223 */ /* 0x040fe200000108fb */
[----:B------:R-:W-:-:S04]  /*98d0*/  FFMA.FTZ R71, R207, R70, R71 ;  /* 0x00000046cf477223 */ /* 0x000fc80000010047 */
[----:B------:R-:W-:-:S07]  /*98e0*/  MOV R207, R251 ;  /* 0x000000fb00cf7202 */ /* 0x000fce0000000f00 */
.L_x_13252:
[----:B------:R-:W-:Y:S05]  /*98f0*/  BSYNC B0 ;  /* 0x0000000000007941 */ /* 0x000fea0003800000 */
.L_x_13251:
[----:B0-----:R-:W0:Y:S01]  /*9900*/  S2R R68, SR_TID.X ;  /* 0x0000000000447919 */ /* 0x001e220000002100 */
[----:B------:R-:W-:Y:S01]  /*9910*/  BSSY B0, `(.L_x_13253) ;  /* 0x0000013000007945 */ /* 0x000fe20003800000 */
[----:B--2---:R2:W0:Y:S04]  /*9920*/  SHFL.DOWN PT, R69, R207, 0x4, 0x1f ;  /* 0x08801f00cf457f89 */ /* 0x00442800000e0000 */
[----:B---3--:R2:W3:Y:S04]  /*9930*/  SHFL.DOWN PT, R70, R71, 0x4, 0x1f ;  /* 0x08801f0047467f89 */ /* 0x0084e800000e0000 */
[----:B------:R2:W1:Y:S01]  /*9940*/  SHFL.DOWN PT, R251, R246, 0x4, 0x1f ;  /* 0x08801f00f6fb7f89 */ /* 0x00046200000e0000 */
[----:B0-----:R-:W-:-:S04]  /*9950*/  LOP3.LUT R68, R68, 0x1f, RZ, 0xc0, !PT ;  /* 0x0000001f44447812 */ /* 0x001fc800078ec0ff */
[----:B------:R-:W-:Y:S02]  /*9960*/  ISETP.GT.U32.AND P1, PT, R68, 0x1b, PT ;  /* 0x0000001b4400780c */ /* 0x000fe40003f24070 */
[----:B------:R2:W0:Y:S11]  /*9970*/  SHFL.DOWN PT, R68, R248, 0x4, 0x1f ;  /* 0x08801f00f8447f89 */ /* 0x00043600000e0000 */
[----:B-123--:R-:W-:Y:S05]  /*9980*/  @P1 BRA `(.L_x_13254) ;  /* 0x00000000002c1947 */ /* 0x00efea0003800000 */
[----:B------:R-:W-:-:S04]  /*9990*/  FMUL.FTZ R252, R71, R251 ;  /* 0x000000fb47fc7220 */ /* 0x000fc80000410000 */
[-C--:B0-----:R-:W-:Y:S01]  /*99a0*/  FFMA.FTZ R252, R207, R68.reuse, -R252 ;  /* 0x00000044cffc7223 */ /* 0x081fe200000108fc */
[----:B------:R-:W-:-:S03]  /*99b0*/  FMUL.FTZ R68, R71, R68 ;  /* 0x0000004447447220 */ /* 0x000fc60000410000 */
[----:B------:R-:W-:Y:S01]  /*99c0*/  FADD.FTZ R248, R248, R252 ;  /* 0x000000fcf8f87221 */ /* 0x000fe20000010000 */
[----:B------:R-:W-:Y:S01]  /*99d0*/  FFMA.FTZ R68, R207, R251, R68 ;  /* 0x000000fbcf447223 */ /* 0x000fe20000010044 */
[CC--:B------:R-:W-:Y:S01]  /*99e0*/  FMUL.FTZ R251, R71.reuse, R70.reuse ;  /* 0x0000004647fb7220 */ /* 0x0c0fe20000410000 */
[-C--:B------:R-:W-:Y:S02]  /*99f0*/  FMUL.FTZ R71, R71, R69.reuse ;  /* 0x0000004547477220 */ /* 0x080fe40000410000 */
[----:B------:R-:W-:Y:S01]  /*9a00*/  FADD.FTZ R246, R246, R68 ;  /* 0x00000044f6f67221 */ /* 0x000fe20000010000 */
[C---:B------:R-:W-:Y:S01]  /*9a10*/  FFMA.FTZ R251, R207.reuse, R69, -R251 ;  /* 0x00000045cffb7223 */ /* 0x040fe200000108fb */
[----:B------:R-:W-:-:S04]  /*9a20*/  FFMA.FTZ R71, R207, R70, R71 ;  /* 0x00000046cf477223 */ /* 0x000fc80000010047 */
[----:B------:R-:W-:-:S07]  /*9a30*/  MOV R207, R251 ;  /* 0x000000fb00cf7202 */ /* 0x000fce0000000f00 */
.L_x_13254:
[----:B------:R-:W-:Y:S05]  /*9a40*/  BSYNC B0 ;  /* 0x0000000000007941 */ /* 0x000fea0003800000 */
.L_x_13253:
[----:B0-----:R-:W0:Y:S01]  /*9a50*/  S2R R68, SR_TID.X ;  /* 0x0000000000447919 */ /* 0x001e220000002100 */
[----:B------:R-:W-:Y:S01]  /*9a60*/  BSSY B0, `(.L_x_13255) ;  /* 0x0000013000007945 */ /* 0x000fe20003800000 */
[----:B------:R1:W2:Y:S04]  /*9a70*/  SHFL.DOWN PT, R69, R207, 0x8, 0x1f ;  /* 0x09001f00cf457f89 */ /* 0x0002a800000e0000 */
[----:B------:R1:W3:Y:S04]  /*9a80*/  SHFL.DOWN PT, R70, R71, 0x8, 0x1f ;  /* 0x09001f0047467f89 */ /* 0x0002e800000e0000 */
        /* <DEDUP_REMOVED lines=16> */
.L_x_13256:
[----:B------:R-:W-:Y:S05]  /*9b90*/  BSYNC B0 ;  /* 0x0000000000007941 */ /* 0x000fea0003800000 */
.L_x_13255:
        /* <DEDUP_REMOVED lines=20> */
.L_x_13258:
[----:B------:R-:W-:Y:S05]  /*9ce0*/  BSYNC B0 ;  /* 0x0000000000007941 */ /* 0x000fea0003800000 */
.L_x_13257:
[----:B------:R-:W0:Y:S01]  /*9cf0*/  SHFL.IDX PT, R70, R71, RZ, 0x1f ;  /* 0x00001fff47467589 */ /* 0x000e2200000e0000 */
[----:B------:R-:W-:Y:S01]  /*9d00*/  ULEA UR44, UR16, 0xfffffe00, 0x9 ;  /* 0xfffffe00102c7891 */ /* 0x000fe2000f8e483f */
[----:B------:R-:W-:Y:S01]  /*9d10*/  BSSY B0, `(.L_x_13259) ;  /* 0x000022b000007945 */ /* 0x000fe20003800000 */
[----:B------:R-:W-:Y:S01]  /*9d20*/  USHF.R.S32.HI UR45, URZ, 0x1f, UR11 ;  /* 0x0000001f3f2d7899 */ /* 0x000fe2000801140b */
[----:B------:R-:W1:Y:S01]  /*9d30*/  SHFL.IDX PT, R69, R207, RZ, 0x1f ;  /* 0x00001fffcf457589 */ /* 0x000e6200000e0000 */
[----:B------:R-:W-:Y:S02]  /*9d40*/  UIADD3 UR44, -UR44, UR54, URZ ;  /* 0x000000362c2c7290 */ /* 0x000fe4000fffe13f */
[----:B------:R-:W-:Y:S01]  /*9d50*/  USHF.R.S32.HI UR55, URZ, 0x1f, UR12 ;  /* 0x0000001f3f377899 */ /* 0x000fe2000801140c */
[----:B------:R-:W-:Y:S01]  /*9d60*/  SHFL.DOWN PT, R207, R207, 0x1, 0x1f ;  /* 0x08201f00cfcf7f89 */ /* 0x000fe200000e0000 */
[C---:B0---4-:R-:W-:Y:S01]  /*9d70*/  FMUL.FTZ R68, R70.reuse, R65 ;  /* 0x0000004146447220 */ /* 0x051fe20000410000 */
[C---:B------:R-:W-:Y:S01]  /*9d80*/  FMUL.FTZ R251, R70.reuse, R64 ;  /* 0x0000004046fb7220 */ /* 0x040fe20000410000 */
[----:B------:R-:W-:-:S02]  /*9d90*/  FMUL.FTZ R252, R70, R66 ;  /* 0x0000004246fc7220 */ /* 0x000fc40000410000 */
[----:B-1----:R-:W-:Y:S01]  /*9da0*/  FFMA.FTZ R68, R69, R64, -R68 ;  /* 0x0000004045447223 */ /* 0x002fe20000010844 */
[----:B------:R-:W-:-:S04]  /*9db0*/  FMUL.FTZ R64, R70, R67 ;  /* 0x0000004346407220 */ /* 0x000fc80000410000 */
[C---:B------:R-:W-:Y:S01]  /*9dc0*/  FFMA.FTZ R70, R69.reuse, R66, -R64 ;  /* 0x0000004245467223 */ /* 0x040fe20000010840 */
[C---:B------:R-:W-:Y:S01]  /*9dd0*/  FFMA.FTZ R64, R69.reuse, R67, R252 ;  /* 0x0000004345407223 */ /* 0x040fe200000100fc */
[----:B------:R-:W-:Y:S01]  /*9de0*/  FFMA.FTZ R69, R69, R65, R251 ;  /* 0x0000004145457223 */ /* 0x000fe200000100fb */
[----:B------:R-:W-:Y:S04]  /*9df0*/  SHFL.IDX PT, R67, R67, RZ, 0x1f ;  /* 0x00001fff43437589 */ /* 0x000fe800000e0000 */
[----:B------:R-:W0:Y:S01]  /*9e00*/  SHFL.IDX PT, R65, R248, RZ, 0x1f ;  /* 0x00001ffff8417589 */ /* 0x000e2200000e0000 */
[----:B------:R-:W1:Y:S03]  /*9e10*/  S2R R252, SR_TID.X ;  /* 0x0000000000fc7919 */ /* 0x000e660000002100 */
[----:B------:R-:W-:Y:S04]  /*9e20*/  SHFL.DOWN PT, R251, R71, 0x1, 0x1f ;  /* 0x08201f0047fb7f89 */ /* 0x000fe800000e0000 */
[----:B------:R-:W-:Y:S04]  /*9e30*/  SHFL.IDX PT, R66, R66, RZ, 0x1f ;  /* 0x00001fff42427589 */ /* 0x000fe800000e0000 */
[----:B------:R-:W-:Y:S01]  /*9e40*/  SHFL.DOWN PT, R248, R248, 0x1, 0x1f ;  /* 0x08201f00f8f87f89 */ /* 0x000fe200000e0000 */
[----:B0-----:R-:W-:-:S03]  /*9e50*/  FADD.FTZ R70, R65, R70 ;  /* 0x0000004641467221 */ /* 0x001fc60000010000 */
[----:B------:R-:W0:Y:S04]  /*9e60*/  SHFL.IDX PT, R65, R246, RZ, 0x1f ;  /* 0x00001ffff6417589 */ /* 0x000e2800000e0000 */
[----:B------:R-:W2:Y:S01]  /*9e70*/  SHFL.DOWN PT, R246, R246, 0x1, 0x1f ;  /* 0x08201f00f6f67f89 */ /* 0x000ea200000e0000 */
[----:B-1----:R-:W-:Y:S01]  /*9e80*/  ISETP.NE.AND P1, PT, R252, RZ, PT ;  /* 0x000000fffc00720c */ /* 0x002fe20003f25270 */
[----:B0-----:R-:W-:Y:S01]  /*9e90*/  FADD.FTZ R71, R65, R64 ;  /* 0x0000004041477221 */ /* 0x001fe20000010000 */
[C---:B------:R-:W-:Y:S01]  /*9ea0*/  @P2 FMUL.FTZ R64, R251.reuse, R67 ;  /* 0x00000043fb402220 */ /* 0x040fe20000410000 */
[----:B------:R-:W-:-:S03]  /*9eb0*/  @P2 FMUL.FTZ R251, R251, R66 ;  /* 0x00000042fbfb2220 */ /* 0x000fc60000410000 */
[C---:B------:R-:W-:Y:S01]  /*9ec0*/  @P2 FFMA.FTZ R64, R207.reuse, R66, -R64 ;  /* 0x00000042cf402223 */ /* 0x040fe20000010840 */
[----:B------:R-:W-:-:S06]  /*9ed0*/  @P2 FFMA.FTZ R251, R207, R67, R251 ;  /* 0x00000043cffb2223 */ /* 0x000fcc00000100fb */
[----:B------:R0:W-:Y:S01]  /*9ee0*/  @!P1 STS.128 [UR22+0x2e10], R68 ;  /* 0x002e1044ff009988 */ /* 0x0001e20008000c16 */
[----:B------:R-:W-:Y:S01]  /*9ef0*/  FMUL.FTZ R207, R104, R31 ;  /* 0x0000001f68cf7220 */ /* 0x000fe20000410000 */
[----:B------:R-:W-:Y:S01]  /*9f00*/  @P2 FADD.FTZ R66, R248, R64 ;  /* 0x00000040f8422221 */ /* 0x000fe20000010000 */
[----:B--2---:R-:W-:Y:S01]  /*9f10*/  @P2 FADD.FTZ R67, R246, R251 ;  /* 0x000000fbf6432221 */ /* 0x004fe20000010000 */
[----:B------:R-:W1:Y:S02]  /*9f20*/  S2R R248, SR_TID.X ;  /* 0x0000000000f87919 */ /* 0x000e640000002100 */
[-C--:B------:R-:W-:Y:S01]  /*9f30*/  FMUL.FTZ R252, R66, -R131.reuse ;  /* 0x8000008342fc7220 */ /* 0x080fe20000410000 */
[----:B------:R-:W-:-:S04]  /*9f40*/  FMUL.FTZ R65, R67, -R131 ;  /* 0x8000008343417220 */ /* 0x000fc80000410000 */
[----:B------:R-:W-:Y:S01]  /*9f50*/  FFMA.FTZ R64, R66, R130, -R65 ;  /* 0x0000008242407223 */ /* 0x000fe20000010841 */
[C---:B------:R-:W-:Y:S01]  /*9f60*/  FFMA.FTZ R65, R0.reuse, R208, RZ ;  /* 0x000000d000417223 */ /* 0x040fe200000100ff */
[----:B------:R-:W-:Y:S01]  /*9f70*/  FFMA.FTZ R66, R0, -R137, RZ ;  /* 0x8000008900427223 */ /* 0x000fe200000100ff */
[----:B0-----:R-:W-:Y:S01]  /*9f80*/  FMUL.FTZ R71, R94, R163 ;  /* 0x000000a35e477220 */ /* 0x001fe20000410000 */
[----:B------:R-:W-:Y:S01]  /*9f90*/  FMUL.FTZ R69, R93, R177 ;  /* 0x000000b15d457220 */ /* 0x000fe20000410000 */
[C---:B------:R-:W-:Y:S01]  /*9fa0*/  FFMA.FTZ R68, R48.reuse, R206, R65 ;  /* 0x000000ce30447223 */ /* 0x040fe20000010041 */
[----:B------:R-:W-:Y:S01]  /*9fb0*/  FFMA.FTZ R66, R48, -R205, R66 ;  /* 0x800000cd30427223 */ /* 0x000fe20000010042 */
[----:B------:R-:W-:Y:S01]  /*9fc0*/  FFMA.FTZ R130, R67, R130, R252 ;  /* 0x0000008243827223 */ /* 0x000fe200000100fc */
[----:B------:R-:W-:Y:S01]  /*9fd0*/  FFMA.FTZ R70, R172, -R71, R244 ;  /* 0x80000047ac467223 */ /* 0x000fe200000100f4 */
[C---:B------:R-:W-:Y:S01]  /*9fe0*/  FFMA.FTZ R65, R47.reuse, R204, R68 ;  /* 0x000000cc2f417223 */ /* 0x040fe20000010044 */
[----:B------:R-:W-:Y:S01]  /*9ff0*/  FFMA.FTZ R66, R47, -R203, R66 ;  /* 0x800000cb2f427223 */ /* 0x000fe20000010042 */
[----:B------:R-:W-:Y:S01]  /*a000*/  FADD.FTZ R234, -R234, R130 ;  /* 0x00000082eaea7221 */ /* 0x000fe20000010100 */
[----:B------:R-:W-:Y:S01]  /*a010*/  FFMA.FTZ R208, R33, -R207, R208 ;  /* 0x800000cf21d07223 */ /* 0x000fe200000100d0 */
[C---:B------:R-:W-:Y:S01]  /*a020*/  FFMA.FTZ R68, R46.reuse, R202, R65 ;  /* 0x000000ca2e447223 */ /* 0x040fe20000010041 */
[----:B------:R-:W-:Y:S01]  /*a030*/  FFMA.FTZ R66, R46, -R201, R66 ;  /* 0x800000c92e427223 */ /* 0x000fe20000010042 */
[----:B------:R-:W-:Y:S01]  /*a040*/  FFMA.FTZ R207, R32, -R207, R137 ;  /* 0x800000cf20cf7223 */ /* 0x000fe20000010089 */
[----:B------:R-:W-:Y:S01]  /*a050*/  FADD.FTZ R236, R236, R64 ;  /* 0x00000040ecec7221 */ /* 0x000fe20000010000 */
[C---:B------:R-:W-:Y:S01]  /*a060*/  FFMA.FTZ R65, R45.reuse, R200, R68 ;  /* 0x000000c82d417223 */ /* 0x040fe20000010044 */
[----:B------:R-:W-:Y:S01]  /*a070*/  FFMA.FTZ R66, R45, -R199, R66 ;  /* 0x800000c72d427223 */ /* 0x000fe20000010042 */
[----:B------:R-:W-:Y:S01]  /*a080*/  FMUL.FTZ R64, R188, -R234 ;  /* 0x800000eabc407220 */ /* 0x000fe20000410000 */
[----:B------:R-:W-:Y:S01]  /*a090*/  FMUL.FTZ R67, R103, R30 ;  /* 0x0000001e67437220 */ /* 0x000fe20000410000 */
[C---:B------:R-:W-:Y:S01]  /*a0a0*/  FFMA.FTZ R68, R44.reuse, R198, R65 ;  /* 0x000000c62c447223 */ /* 0x040fe20000010041 */
[----:B------:R-:W-:Y:S01]  /*a0b0*/  FFMA.FTZ R66, R44, -R197, R66 ;  /* 0x800000c52c427223 */ /* 0x000fe20000010042 */
[----:B------:R-:W-:Y:S01]  /*a0c0*/  FFMA.FTZ R64, R189, R236, -R64 ;  /* 0x000000ecbd407223 */ /* 0x000fe20000010840 */
[----:B------:R-:W-:Y:S01]  /*a0d0*/  FFMA.FTZ R206, R28, -R67, R206 ;  /* 0x800000431cce7223 */ /* 0x000fe200000100ce */
[C---:B------:R-:W-:Y:S01]  /*a0e0*/  FFMA.FTZ R65, R43.reuse, R196, R68 ;  /* 0x000000c42b417223 */ /* 0x040fe20000010044 */
[----:B------:R-:W-:Y:S01]  /*a0f0*/  FFMA.FTZ R66, R43, -R195, R66 ;  /* 0x800000c32b427223 */ /* 0x000fe20000010042 */
[----:B------:R-:W-:Y:S01]  /*a100*/  FADD.FTZ R233, R233, R64 ;  /* 0x00000040e9e97221 */ /* 0x000fe20000010000 */
[----:B------:R-:W-:Y:S01]  /*a110*/  FFMA.FTZ R205, R29, -R67, R205 ;  /* 0x800000431dcd7223 */ /* 0x000fe200000100cd */
[C---:B------:R-:W-:Y:S01]  /*a120*/  FFMA.FTZ R68, R42.reuse, R194, R65 ;  /* 0x000000c22a447223 */ /* 0x040fe20000010041 */
[----:B------:R-:W-:Y:S01]  /*a130*/  FFMA.FTZ R66, R42, -R193, R66 ;  /* 0x800000c12a427223 */ /* 0x000fe20000010042 */
[----:B------:R-:W-:Y:S01]  /*a140*/  FMUL.FTZ R67, R102, R25 ;  /* 0x0000001966437220 */ /* 0x000fe20000410000 */
[----:B------:R-:W-:Y:S01]  /*a150*/  FFMA.FTZ R71, R169, -R71, R243 ;  /* 0x80000047a9477223 */ /* 0x000fe200000100f3 */
[C---:B------:R-:W-:Y:S01]  /*a160*/  FFMA.FTZ R65, R41.reuse, R192, R68 ;  /* 0x000000c029417223 */ /* 0x040fe20000010044 */
[----:B------:R-:W-:Y:S01]  /*a170*/  FFMA.FTZ R66, R41, -R191, R66 ;  /* 0x800000bf29427223 */ /* 0x000fe20000010042 */
[-C--:B------:R-:W-:Y:S01]  /*a180*/  FFMA.FTZ R204, R26, -R67.reuse, R204 ;  /* 0x800000431acc7223 */ /* 0x080fe200000100cc */
[----:B------:R-:W-:Y:S01]  /*a190*/  FFMA.FTZ R203, R27, -R67, R203 ;  /* 0x800000431bcb7223 */ /* 0x000fe200000100cb */
[C---:B------:R-:W-:Y:S01]  /*a1a0*/  FFMA.FTZ R68, R40.reuse, R190, R65 ;  /* 0x000000be28447223 */ /* 0x040fe20000010041 */
[----:B------:R-:W-:Y:S01]  /*a1b0*/  FFMA.FTZ R66, R40, -R245, R66 ;  /* 0x800000f528427223 */ /* 0x000fe20000010042 */
[----:B------:R-:W-:-:S02]  /*a1c0*/  FMUL.FTZ R67, R101, R23 ;  /* 0x0000001765437220 */ /* 0x000fc40000410000 */
[C---:B------:R-:W-:Y:S01]  /*a1d0*/  FFMA.FTZ R65, R39.reuse, R244, R68 ;  /* 0x000000f427417223 */ /* 0x040fe20000010044 */
[----:B------:R-:W-:Y:S01]  /*a1e0*/  FFMA.FTZ R66, R39, -R243, R66 ;  /* 0x800000f327427223 */ /* 0x000fe20000010042 */
[-C--:B------:R-:W-:Y:S01]  /*a1f0*/  FFMA.FTZ R202, R22, -R67.reuse, R202 ;  /* 0x8000004316ca7223 */ /* 0x080fe200000100ca */
[----:B------:R-:W-:Y:S01]  /*a200*/  FFMA.FTZ R201, R24, -R67, R201 ;  /* 0x8000004318c97223 */ /* 0x000fe200000100c9 */
[C---:B------:R-:W-:Y:S01]  /*a210*/  FFMA.FTZ R68, R38.reuse, R242, R65 ;  /* 0x000000f226447223 */ /* 0x040fe20000010041 */
[----:B------:R-:W-:Y:S01]  /*a220*/  FFMA.FTZ R244, R38, -R241, R66 ;  /* 0x800000f126f47223 */ /* 0x000fe20000010042 */
[-C--:B------:R-:W-:Y:S01]  /*a230*/  FFMA.FTZ R66, R179, -R69.reuse, R242 ;  /* 0x80000045b3427223 */ /* 0x080fe200000100f2 */
[----:B------:R-:W-:Y:S01]  /*a240*/  FFMA.FTZ R65, R178, -R69, R241 ;  /* 0x80000045b2417223 */ /* 0x000fe200000100f1 */
[----:B------:R-:W-:Y:S01]  /*a250*/  FMUL.FTZ R69, R92, R5 ;  /* 0x000000055c457220 */ /* 0x000fe20000410000 */
[C---:B------:R-:W-:Y:S01]  /*a260*/  FFMA.FTZ R137, R37.reuse, R240, R68 ;  /* 0x000000f025897223 */ /* 0x040fe20000010044 */
[----:B------:R-:W-:Y:S01]  /*a270*/  FFMA.FTZ R131, R37, -R239, R244 ;  /* 0x800000ef25837223 */ /* 0x000fe200000100f4 */
[----:B------:R-:W-:Y:S01]  /*a280*/  FMUL.FTZ R67, R100, R21 ;  /* 0x0000001564437220 */ /* 0x000fe20000410000 */
[-C--:B------:R-:W-:Y:S01]  /*a290*/  FFMA.FTZ R68, R180, -R69.reuse, R240 ;  /* 0x80000045b4447223 */ /* 0x080fe200000100f0 */
[----:B------:R-:W-:Y:S01]  /*a2a0*/  FFMA.FTZ R69, R219, -R69, R239 ;  /* 0x80000045db457223 */ /* 0x000fe200000100ef */
[----:B------:R-:W-:Y:S01]  /*a2b0*/  FMUL.FTZ R239, R188, -R236 ;  /* 0x800000ecbcef7220 */ /* 0x000fe20000410000 */
[C---:B------:R-:W-:Y:S01]  /*a2c0*/  FFMA.FTZ R130, R36.reuse, R238, R137 ;  /* 0x000000ee24827223 */ /* 0x040fe20000010089 */
[----:B------:R-:W-:Y:S01]  /*a2d0*/  FFMA.FTZ R64, R36, -R232, R131 ;  /* 0x800000e824407223 */ /* 0x000fe20000010083 */
[----:B------:R-:W-:Y:S01]  /*a2e0*/  FMUL.FTZ R131, R187, -R233 ;  /* 0x800000e9bb837220 */ /* 0x000fe20000410000 */
[----:B------:R-:W-:Y:S01]  /*a2f0*/  FFMA.FTZ R240, R189, R234, R239 ;  /* 0x000000eabdf07223 */ /* 0x000fe200000100ef */
[----:B------:R-:W-:Y:S01]  /*a300*/  FMUL.FTZ R239, R91, R4 ;  /* 0x000000045bef7220 */ /* 0x000fe20000410000 */
[-C--:B------:R-:W-:Y:S01]  /*a310*/  FFMA.FTZ R200, R20, -R67.reuse, R200 ;  /* 0x8000004314c87223 */ /* 0x080fe200000100c8 */
[----:B------:R-:W-:Y:S01]  /*a320*/  FFMA.FTZ R199, R19, -R67, R199 ;  /* 0x8000004313c77223 */ /* 0x000fe200000100c7 */
[----:B------:R-:W-:Y:S01]  /*a330*/  FADD.FTZ R137, -R231, R240 ;  /* 0x000000f0e7897221 */ /* 0x000fe20000010100 */
[-C--:B------:R-:W-:Y:S01]  /*a340*/  FFMA.FTZ R188, R217, -R239.reuse, R232 ;  /* 0x800000efd9bc7223 */ /* 0x080fe200000100e8 */
[----:B------:R-:W-:Y:S01]  /*a350*/  FFMA.FTZ R189, R218, -R239, R238 ;  /* 0x800000efdabd7223 */ /* 0x000fe200000100ee */
[----:B------:R-:W-:Y:S01]  /*a360*/  FFMA.FTZ R231, R35, -R235, R64 ;  /* 0x800000eb23e77223 */ /* 0x000fe20000010040 */
[-C--:B------:R-:W-:Y:S01]  /*a370*/  FMUL.FTZ R232, R187, -R137.reuse ;  /* 0x80000089bbe87220 */ /* 0x080fe20000410000 */
[----:B------:R-:W-:Y:S01]  /*a380*/  FFMA.FTZ R131, R230, R137, R131 ;  /* 0x00000089e6837223 */ /* 0x000fe20000010083 */
[----:B------:R-:W-:-:S02]  /*a390*/  FMUL.FTZ R67, R99, R18 ;  /* 0x0000001263437220 */ /* 0x000fc40000410000 */
[----:B------:R-:W-:Y:S01]  /*a3a0*/  FFMA.FTZ R239, R230, R233, -R232 ;  /* 0x000000e9e6ef7223 */ /* 0x000fe200000108e8 */
[----:B------:R-:W-:Y:S01]  /*a3b0*/  FADD.FTZ R131, -R186, R131 ;  /* 0x00000083ba837221 */ /* 0x000fe20000010100 */
[----:B------:R-:W-:Y:S01]  /*a3c0*/  FMUL.FTZ R186, R90, R3 ;  /* 0x000000035aba7220 */ /* 0x000fe20000410000 */
[----:B------:R-:W-:Y:S01]  /*a3d0*/  FFMA.FTZ R232, R35, R237, R130 ;  /* 0x000000ed23e87223 */ /* 0x000fe20000010082 */
[----:B------:R-:W-:Y:S01]  /*a3e0*/  FADD.FTZ R226, R226, R239 ;  /* 0x000000efe2e27221 */ /* 0x000fe20000010000 */
[-C--:B------:R-:W-:Y:S01]  /*a3f0*/  FMUL.FTZ R217, R217, R131.reuse ;  /* 0x00000083d9d97220 */ /* 0x080fe20000410000 */
[-C--:B------:R-:W-:Y:S01]  /*a400*/  FFMA.FTZ R187, R182, -R186.reuse, R237 ;  /* 0x800000bab6bb7223 */ /* 0x080fe200000100ed */
[C---:B------:R-:W-:Y:S01]  /*a410*/  FFMA.FTZ R186, R184.reuse, -R186, R235 ;  /* 0x800000bab8ba7223 */ /* 0x040fe200000100eb */
[C---:B------:R-:W-:Y:S01]  /*a420*/  FMUL.FTZ R64, R227.reuse, -R226 ;  /* 0x800000e2e3407220 */ /* 0x040fe20000410000 */
[----:B------:R-:W-:Y:S01]  /*a430*/  FMUL.FTZ R235, R227, -R131 ;  /* 0x80000083e3eb7220 */ /* 0x000fe20000410000 */
        /* <DEDUP_REMOVED lines=9> */
[----:B------:R-:W-:Y:S01]  /*a4d0*/  FMUL.FTZ R67, R98, R15 ;  /* 0x0000000f62437220 */ /* 0x000fe20000410000 */
[CC--:B------:R-:W-:Y:S01]  /*a4e0*/  FMUL.FTZ R181, R220.reuse, -R227.reuse ;  /* 0x800000e3dcb57220 */ /* 0x0c0fe20000410000 */
[-C--:B------:R-:W-:Y:S01]  /*a4f0*/  FMUL.FTZ R64, R220, -R130.reuse ;  /* 0x80000082dc407220 */ /* 0x080fe20000410000 */
[----:B------:R-:W-:Y:S01]  /*a500*/  FMUL.FTZ R219, R219, R227 ;  /* 0x000000e3dbdb7220 */ /* 0x000fe20000410000 */
[----:B------:R-:W-:Y:S01]  /*a510*/  FFMA.FTZ R196, R14, -R67, R196 ;  /* 0x800000430ec47223 */ /* 0x000fe200000100c4 */
[CC--:B------:R-:W-:Y:S01]  /*a520*/  FFMA.FTZ R181, R221.reuse, R130.reuse, -R181 ;  /* 0x00000082ddb57223 */ /* 0x0c0fe200000108b5 */
[----:B------:R-:W-:Y:S01]  /*a530*/  FFMA.FTZ R64, R221, R227, R64 ;  /* 0x000000e3dd407223 */ /* 0x000fe20000010040 */
[----:B------:R-:W-:Y:S01]  /*a540*/  FFMA.FTZ R180, R180, R130, R219 ;  /* 0x00000082b4b47223 */ /* 0x000fe200000100db */
[----:B------:R-:W-:Y:S01]  /*a550*/  FMUL.FTZ R219, R236, UR51 ;  /* 0x00000033ecdb7c20 */ /* 0x000fe20008410000 */
[----:B------:R-:W-:Y:S01]  /*a560*/  FADD.FTZ R222, R222, R181 ;  /* 0x000000b5dede7221 */ /* 0x000fe20000010000 */
[----:B------:R-:W-:Y:S01]  /*a570*/  FADD.FTZ R223, -R223, R64 ;  /* 0x00000040dfdf7221 */ /* 0x000fe20000010100 */
[----:B------:R-:W-:Y:S01]  /*a580*/  FFMA.FTZ R181, R218, R226, R217 ;  /* 0x000000e2dab57223 */ /* 0x000fe200000100d9 */
[----:B------:R-:W-:Y:S01]  /*a590*/  FFMA.FTZ R195, R13, -R67, R195 ;  /* 0x800000430dc37223 */ /* 0x000fe200000100c3 */
[CC--:B------:R-:W-:Y:S01]  /*a5a0*/  FMUL.FTZ R218, R175.reuse, -R222.reuse ;  /* 0x800000deafda7220 */ /* 0x0c0fe20000410000 */
[-C--:B------:R-:W-:Y:S01]  /*a5b0*/  FMUL.FTZ R178, R178, R223.reuse ;  /* 0x000000dfb2b27220 */ /* 0x080fe20000410000 */
[----:B------:R-:W-:Y:S01]  /*a5c0*/  FMUL.FTZ R220, R222, UR51 ;  /* 0x00000033dedc7c20 */ /* 0x000fe20008410000 */
[-C--:B------:R-:W-:Y:S01]  /*a5d0*/  FMUL.FTZ R217, R175, -R223.reuse ;  /* 0x800000dfafd97220 */ /* 0x080fe20000410000 */
[CC--:B------:R-:W-:Y:S01]  /*a5e0*/  FFMA.FTZ R175, R176.reuse, R223.reuse, R218 ;  /* 0x000000dfb0af7223 */ /* 0x0c0fe200000100da */
[-C--:B------:R-:W-:Y:S01]  /*a5f0*/  FFMA.FTZ R218, R179, R222.reuse, R178 ;  /* 0x000000deb3da7223 */ /* 0x080fe200000100b2 */
[C---:B------:R-:W-:Y:S01]  /*a600*/  FFMA.FTZ R220, R223.reuse, UR52, -R220 ;  /* 0x00000034dfdc7c23 */ /* 0x040fe200080108dc */
[----:B------:R-:W-:Y:S01]  /*a610*/  FMUL.FTZ R179, R223, UR51 ;  /* 0x00000033dfb37c20 */ /* 0x000fe20008410000 */
[----:B------:R-:W-:Y:S01]  /*a620*/  FFMA.FTZ R64, R176, R222, -R217 ;  /* 0x000000deb0407223 */ /* 0x000fe200000108d9 */
[----:B-1----:R-:W-:Y:S01]  /*a630*/  SHF.L.U32 R176, R248, 0x5, RZ ;  /* 0x00000005f8b07819 */ /* 0x002fe200000006ff */
[----:B------:R-:W-:Y:S01]  /*a640*/  FMUL.FTZ R217, R65, R220 ;  /* 0x000000dc41d97220 */ /* 0x000fe20000410000 */
[----:B------:R-:W-:Y:S01]  /*a650*/  FFMA.FTZ R179, R222, UR52, R179 ;  /* 0x00000034deb37c23 */ /* 0x000fe200080100b3 */
[C---:B------:R-:W-:Y:S01]  /*a660*/  FMUL.FTZ R220, R93.reuse, R223 ;  /* 0x000000df5ddc7220 */ /* 0x040fe20000410000 */
[----:B------:R-:W-:Y:S01]  /*a670*/  FMUL.FTZ R222, R93, R222 ;  /* 0x000000de5dde7220 */ /* 0x000fe20000410000 */
[----:B------:R-:W-:Y:S01]  /*a680*/  LEA.HI.SX32 R178, R176, R176, 0x1b ;  /* 0x000000b0b0b27211 */ /* 0x000fe200078fdaff */
[----:B------:R-:W-:Y:S01]  /*a690*/  FADD.FTZ R224, -R224, R175 ;  /* 0x000000afe0e07221 */ /* 0x000fe20000010100 */
[----:B------:R-:W-:Y:S01]  /*a6a0*/  FFMA.FTZ R176, R66, R179, R217 ;  /* 0x000000b342b07223 */ /* 0x000fe200000100d9 */
[C---:B------:R-:W-:Y:S01]  /*a6b0*/  FMUL.FTZ R175, R65.reuse, R220 ;  /* 0x000000dc41af7220 */ /* 0x040fe20000410000 */
[-C--:B------:R-:W-:Y:S01]  /*a6c0*/  FMUL.FTZ R217, R65, R222.reuse ;  /* 0x000000de41d97220 */ /* 0x080fe20000410000 */
[----:B------:R-:W-:Y:S01]  /*a6d0*/  FADD.FTZ R225, R225, R64 ;  /* 0x00000040e1e17221 */ /* 0x000fe20000010000 */
[----:B------:R-:W-:Y:S01]  /*a6e0*/  LEA R64, R178, UR17, 0x2 ;  /* 0x00000011b2407c11 */ /* 0x000fe2000f8e10ff */
[C---:B------:R-:W-:Y:S01]  /*a6f0*/  FFMA.FTZ R65, R66.reuse, R222, R175 ;  /* 0x000000de42417223 */ /* 0x040fe200000100af */
[----:B------:R-:W-:Y:S01]  /*a700*/  FFMA.FTZ R66, R66, R220, -R217 ;  /* 0x000000dc42427223 */ /* 0x000fe200000108d9 */
[----:B------:R-:W-:Y:S01]  /*a710*/  FFMA.FTZ R178, R234, UR52, -R219 ;  /* 0x00000034eab27c23 */ /* 0x000fe200080108db */
[----:B------:R-:W-:Y:S01]  /*a720*/  FMUL.FTZ R217, R173, -R224 ;  /* 0x800000e0add97220 */ /* 0x000fe20000410000 */
[----:B------:R-:W-:Y:S01]  /*a730*/  FMUL.FTZ R219, R177, R220 ;  /* 0x000000dcb1db7220 */ /* 0x000fe20000410000 */
[-C--:B------:R-:W-:Y:S01]  /*a740*/  FMUL.FTZ R173, R173, -R225.reuse ;  /* 0x800000e1adad7220 */ /* 0x080fe20000410000 */
[----:B------:R-:W-:Y:S01]  /*a750*/  FMUL.FTZ R220, R233, UR51 ;  /* 0x00000033e9dc7c20 */ /* 0x000fe20008410000 */
[----:B------:R-:W-:Y:S01]  /*a760*/  FMUL.FTZ R223, R2, R230 ;  /* 0x000000e602df7220 */ /* 0x000fe20000410000 */
[----:B------:R-:W-:Y:S01]  /*a770*/  FMUL.FTZ R221, R177, R222 ;  /* 0x000000deb1dd7220 */ /* 0x000fe20000410000 */
[C---:B------:R-:W-:Y:S01]  /*a780*/  FFMA.FTZ R173, R174.reuse, R224, R173 ;  /* 0x000000e0aead7223 */ /* 0x040fe200000100ad */
[----:B------:R-:W-:Y:S01]  /*a790*/  FFMA.FTZ R175, R137, UR52, -R220 ;  /* 0x0000003489af7c23 */ /* 0x000fe200080108dc */
[----:B------:R-:W-:Y:S01]  /*a7a0*/  FFMA.FTZ R220, R174, R225, -R217 ;  /* 0x000000e1aedc7223 */ /* 0x000fe200000108d9 */
[----:B------:R0:W-:Y:S01]  /*a7b0*/  STS [R64+0x8b8], R223 ;  /* 0x0008b8df40007388 */ /* 0x0001e20000000800 */
[----:B------:R-:W-:Y:S01]  /*a7c0*/  FADD.FTZ R216, -R216, R173 ;  /* 0x000000add8d87221 */ /* 0x000fe20000010100 */
[-C--:B------:R-:W-:Y:S01]  /*a7d0*/  FFMA.FTZ R177, R177, R218.reuse, R176 ;  /* 0x000000dab1b17223 */ /* 0x080fe200000100b0 */
[----:B------:R-:W-:Y:S01]  /*a7e0*/  FADD.FTZ R215, R215, R220 ;  /* 0x000000dcd7d77221 */ /* 0x000fe20000010000 */
[----:B------:R1:W-:Y:S01]  /*a7f0*/  STS [R64+0x898], R221 ;  /* 0x000898dd40007388 */ /* 0x0003e20000000800 */
[----:B------:R-:W-:Y:S01]  /*a800*/  FFMA.FTZ R77, R93, R218, R77 ;  /* 0x000000da5d4d7223 */ /* 0x000fe2000001004d */
[----:B------:R-:W-:Y:S01]  /*a810*/  FMUL.FTZ R218, R226, UR51 ;  /* 0x00000033e2da7c20 */ /* 0x000fe20008410000 */
[----:B------:R-:W-:Y:S01]  /*a820*/  FMUL.FTZ R222, R130, UR51 ;  /* 0x0000003382de7c20 */ /* 0x000fe20008410000 */
[----:B------:R2:W-:Y:S01]  /*a830*/  STS [R64+0x89c], R219 ;  /* 0x00089cdb40007388 */ /* 0x0005e20000000800 */
[----:B------:R-:W-:Y:S01]  /*a840*/  FMUL.FTZ R67, R97, R12 ;  /* 0x0000000c61437220 */ /* 0x000fe20000410000 */
[C---:B0-----:R-:W-:Y:S01]  /*a850*/  FMUL.FTZ R223, R131.reuse, UR51 ;  /* 0x0000003383df7c20 */ /* 0x041fe20008410000 */
[----:B------:R-:W-:Y:S01]  /*a860*/  FFMA.FTZ R173, R131, UR52, -R218 ;  /* 0x0000003483ad7c23 */ /* 0x000fe200080108da */
[----:B------:R-:W-:Y:S01]  /*a870*/  FMUL.FTZ R218, R92, R130 ;  /* 0x000000825cda7220 */ /* 0x000fe20000410000 */
[----:B------:R-:W-:Y:S01]  /*a880*/  FFMA.FTZ R194, R10, -R67, R194 ;  /* 0x800000430ac27223 */ /* 0x000fe200000100c2 */
[----:B------:R-:W-:Y:S01]  /*a890*/  FFMA.FTZ R174, R226, UR52, R223 ;  /* 0x00000034e2ae7c23 */ /* 0x000fe200080100df */
[C---:B-1----:R-:W-:Y:S01]  /*a8a0*/  FMUL.FTZ R221, R170.reuse, -R216 ;  /* 0x800000d8aadd7220 */ /* 0x042fe20000410000 */
[----:B------:R-:W-:Y:S01]  /*a8b0*/  FMUL.FTZ R223, R169, R224 ;  /* 0x000000e0a9df7220 */ /* 0x000fe20000410000 */
[----:B------:R-:W-:Y:S01]  /*a8c0*/  FMUL.FTZ R169, R170, -R215 ;  /* 0x800000d7aaa97220 */ /* 0x000fe20000410000 */
[----:B------:R-:W-:Y:S01]  /*a8d0*/  FFMA.FTZ R193, R11, -R67, R193 ;  /* 0x800000430bc17223 */ /* 0x000fe200000100c1 */
[C---:B------:R-:W-:Y:S01]  /*a8e0*/  FFMA.FTZ R170, R168.reuse, R215, -R221 ;  /* 0x000000d7a8aa7223 */ /* 0x040fe200000108dd */
[----:B------:R-:W-:Y:S01]  /*a8f0*/  FMUL.FTZ R221, R227, UR51 ;  /* 0x00000033e3dd7c20 */ /* 0x000fe20008410000 */
[----:B------:R-:W-:Y:S01]  /*a900*/  FFMA.FTZ R168, R168, R216, R169 ;  /* 0x000000d8a8a87223 */ /* 0x000fe200000100a9 */
[----:B------:R-:W-:Y:S01]  /*a910*/  FMUL.FTZ R169, R225, UR51 ;  /* 0x00000033e1a97c20 */ /* 0x000fe20008410000 */
[----:B------:R-:W-:Y:S01]  /*a920*/  FADD.FTZ R171, R171, R170 ;  /* 0x000000aaabab7221 */ /* 0x000fe20000010000 */
[----:B------:R-:W-:Y:S01]  /*a930*/  FFMA.FTZ R221, R130, UR52, R221 ;  /* 0x0000003482dd7c23 */ /* 0x000fe200080100dd */
[----:B------:R-:W-:Y:S01]  /*a940*/  FADD.FTZ R170, -R213, R168 ;  /* 0x000000a8d5aa7221 */ /* 0x000fe20000010100 */
[C---:B------:R-:W-:Y:S01]  /*a950*/  FMUL.FTZ R130, R224.reuse, UR51 ;  /* 0x00000033e0827c20 */ /* 0x040fe20008410000 */
[----:B------:R-:W-:Y:S01]  /*a960*/  FFMA.FTZ R168, R224, UR52, -R169 ;  /* 0x00000034e0a87c23 */ /* 0x000fe200080108a9 */
[----:B------:R-:W-:Y:S01]  /*a970*/  FMUL.FTZ R224, R94, R224 ;  /* 0x000000e05ee07220 */ /* 0x000fe20000410000 */
[-C--:B------:R-:W-:Y:S01]  /*a980*/  FFMA.FTZ R172, R172, R225.reuse, R223 ;  /* 0x000000e1acac7223 */ /* 0x080fe200000100df */
[----:B------:R-:W-:Y:S01]  /*a990*/  FFMA.FTZ R213, R225, UR52, R130 ;  /* 0x00000034e1d57c23 */ /* 0x000fe20008010082 */
[----:B------:R-:W-:Y:S01]  /*a9a0*/  FMUL.FTZ R130, R94, R225 ;  /* 0x000000e15e827220 */ /* 0x000fe20000410000 */
[C---:B------:R-:W-:Y:S01]  /*a9b0*/  FMUL.FTZ R169, R71.reuse, R224 ;  /* 0x000000e047a97220 */ /* 0x040fe20000410000 */
[C---:B--2---:R-:W-:Y:S01]  /*a9c0*/  FMUL.FTZ R219, R71.reuse, R168 ;  /* 0x000000a847db7220 */ /* 0x044fe20000410000 */
[CC--:B------:R-:W-:Y:S01]  /*a9d0*/  FMUL.FTZ R168, R166.reuse, -R171.reuse ;  /* 0x800000aba6a87220 */ /* 0x0c0fe20000410000 */
[----:B------:R-:W-:Y:S01]  /*a9e0*/  FMUL.FTZ R166, R166, -R170 ;  /* 0x800000aaa6a67220 */ /* 0x000fe20000410000 */
[-C--:B------:R-:W-:Y:S01]  /*a9f0*/  FMUL.FTZ R223, R71, R130.reuse ;  /* 0x0000008247df7220 */ /* 0x080fe20000410000 */
[----:B------:R-:W-:Y:S01]  /*aa00*/  FFMA.FTZ R71, R70, R130, R169 ;  /* 0x0000008246477223 */ /* 0x000fe200000100a9 */
[C---:B------:R-:W-:Y:S01]  /*aa10*/  FFMA.FTZ R169, R167.reuse, R170, R168 ;  /* 0x000000aaa7a97223 */ /* 0x040fe200000100a8 */
[----:B------:R-:W-:Y:S01]  /*aa20*/  FFMA.FTZ R167, R167, R171, -R166 ;  /* 0x000000aba7a77223 */ /* 0x000fe200000108a6 */
[----:B------:R-:W-:Y:S01]  /*aa30*/  FMUL.FTZ R67, R96, R9 ;  /* 0x0000000960437220 */ /* 0x000fe20000410000 */
[----:B------:R-:W-:Y:S01]  /*aa40*/  FMUL.FTZ R225, R163, R130 ;  /* 0x00000082a3e17220 */ /* 0x000fe20000410000 */
[----:B------:R-:W-:Y:S01]  /*aa50*/  FADD.FTZ R169, -R214, R169 ;  /* 0x000000a9d6a97221 */ /* 0x000fe20000010100 */
[----:B------:R-:W-:Y:S01]  /*aa60*/  FADD.FTZ R168, R212, R167 ;  /* 0x000000a7d4a87221 */ /* 0x000fe20000010000 */
[C---:B------:R-:W-:Y:S01]  /*aa70*/  FFMA.FTZ R130, R70.reuse, R224, -R223 ;  /* 0x000000e046827223 */ /* 0x040fe200000108df */
[----:B------:R-:W-:Y:S01]  /*aa80*/  FFMA.FTZ R212, R70, R213, R219 ;  /* 0x000000d546d47223 */ /* 0x000fe200000100db */
[-C--:B------:R-:W-:Y:S01]  /*aa90*/  FFMA.FTZ R192, R8, -R67.reuse, R192 ;  /* 0x8000004308c07223 */ /* 0x080fe200000100c0 */
[----:B------:R-:W-:Y:S01]  /*aaa0*/  FFMA.FTZ R191, R7, -R67, R191 ;  /* 0x8000004307bf7223 */ /* 0x000fe200000100bf */
[----:B------:R-:W-:Y:S01]  /*aab0*/  FMUL.FTZ R70, R165, -R168 ;  /* 0x800000a8a5467220 */ /* 0x000fe20000410000 */
[----:B------:R-:W-:Y:S01]  /*aac0*/  FMUL.FTZ R67, R95, R6 ;  /* 0x000000065f437220 */ /* 0x000fe20000410000 */
[-C--:B------:R-:W-:Y:S01]  /*aad0*/  FMUL.FTZ R213, R165, -R169.reuse ;  /* 0x800000a9a5d57220 */ /* 0x080fe20000410000 */
[----:B------:R-:W-:Y:S01]  /*aae0*/  FFMA.FTZ R222, R227, UR52, -R222 ;  /* 0x00000034e3de7c23 */ /* 0x000fe200080108de */
[----:B------:R-:W-:Y:S01]  /*aaf0*/  FFMA.FTZ R70, R162, R169, R70 ;  /* 0x000000a9a2467223 */ /* 0x000fe20000010046 */
[-C--:B------:R-:W-:Y:S01]  /*ab00*/  FFMA.FTZ R190, R164, -R67.reuse, R190 ;  /* 0x80000043a4be7223 */ /* 0x080fe200000100be */
[----:B------:R-:W-:Y:S01]  /*ab10*/  FFMA.FTZ R165, R162, R168, -R213 ;  /* 0x000000a8a2a57223 */ /* 0x000fe200000108d5 */
[C---:B------:R-:W-:Y:S01]  /*ab20*/  FFMA.FTZ R67, R161.reuse, -R67, R245 ;  /* 0x80000043a1437223 */ /* 0x040fe200000100f5 */
[----:B------:R-:W-:Y:S01]  /*ab30*/  FMUL.FTZ R161, R161, R216 ;  /* 0x000000d8a1a17220 */ /* 0x000fe20000410000 */
[----:B------:R-:W-:Y:S01]  /*ab40*/  FADD.FTZ R166, -R211, R70 ;  /* 0x00000046d3a67221 */ /* 0x000fe20000010100 */
[----:B------:R-:W-:Y:S01]  /*ab50*/  FADD.FTZ R165, R210, R165 ;  /* 0x000000a5d2a57221 */ /* 0x000fe20000010000 */
        /* <DEDUP_REMOVED lines=8> */
[----:B------:R-:W-:Y:S01]  /*abe0*/  FFMA.FTZ R148, R216, UR52, -R211 ;  /* 0x00000034d8947c23 */ /* 0x000fe200080108d3 */
[----:B------:R-:W-:Y:S01]  /*abf0*/  FMUL.FTZ R211, R95, R216 ;  /* 0x000000d85fd37220 */ /* 0x000fe20000410000 */
[C---:B------:R-:W-:Y:S01]  /*ac00*/  FMUL.FTZ R167, R69.reuse, R222 ;  /* 0x000000de45a77220 */ /* 0x040fe20000410000 */
[C---:B------:R-:W-:Y:S01]  /*ac10*/  FMUL.FTZ R219, R69.reuse, R220 ;  /* 0x000000dc45db7220 */ /* 0x040fe20000410000 */
[-C--:B------:R-:W-:Y:S01]  /*ac20*/  FMUL.FTZ R213, R69, R218.reuse ;  /* 0x000000da45d57220 */ /* 0x080fe20000410000 */
[----:B------:R-:W-:Y:S01]  /*ac30*/  FFMA.FTZ R161, R215, UR52, R70 ;  /* 0x00000034d7a17c23 */ /* 0x000fe20008010046 */
[----:B------:R-:W-:Y:S01]  /*ac40*/  FADD.FTZ R162, R209, R162 ;  /* 0x000000a2d1a27221 */ /* 0x000fe20000010000 */
[----:B------:R-:W-:Y:S01]  /*ac50*/  FMUL.FTZ R215, R95, R215 ;  /* 0x000000d75fd77220 */ /* 0x000fe20000410000 */
[C---:B------:R-:W-:Y:S01]  /*ac60*/  FMUL.FTZ R209, R67.reuse, R211 ;  /* 0x000000d343d17220 */ /* 0x040fe20000410000 */
[C---:B------:R-:W-:Y:S01]  /*ac70*/  FFMA.FTZ R167, R68.reuse, R221, R167 ;  /* 0x000000dd44a77223 */ /* 0x040fe200000100a7 */
[----:B------:R-:W-:Y:S01]  /*ac80*/  FFMA.FTZ R69, R68, R218, R219 ;  /* 0x000000da44457223 */ /* 0x000fe200000100db */
[----:B------:R-:W-:Y:S01]  /*ac90*/  FADD.FTZ R160, -R160, R159 ;  /* 0x0000009fa0a07221 */ /* 0x000fe20000010100 */
[----:B------:R-:W-:Y:S01]  /*aca0*/  FFMA.FTZ R68, R68, R220, -R213 ;  /* 0x000000dc44447223 */ /* 0x000fe200000108d5 */
[C---:B------:R-:W-:Y:S01]  /*acb0*/  FMUL.FTZ R159, R67.reuse, R148 ;  /* 0x00000094439f7220 */ /* 0x040fe20000410000 */
[-C--:B------:R-:W-:Y:S01]  /*acc0*/  FMUL.FTZ R213, R67, R215.reuse ;  /* 0x000000d743d57220 */ /* 0x080fe20000410000 */
[----:B------:R-:W-:Y:S01]  /*acd0*/  FFMA.FTZ R67, R190, R215, R209 ;  /* 0x000000d7be437223 */ /* 0x000fe200000100d1 */
[C---:B------:R-:W-:Y:S01]  /*ace0*/  FMUL.FTZ R148, R146.reuse, -R162 ;  /* 0x800000a292947220 */ /* 0x040fe20000410000 */
[-C--:B------:R-:W-:Y:S01]  /*acf0*/  FMUL.FTZ R209, R146, -R160.reuse ;  /* 0x800000a092d17220 */ /* 0x080fe20000410000 */
[----:B------:R-:W-:Y:S01]  /*ad00*/  FMUL.FTZ R228, R137, UR51 ;  /* 0x0000003389e47c20 */ /* 0x000fe20008410000 */
[----:B------:R-:W-:Y:S01]  /*ad10*/  FMUL.FTZ R137, R90, R137 ;  /* 0x000000895a897220 */ /* 0x000fe20000410000 */
[-C--:B------:R-:W-:Y:S01]  /*ad20*/  FMUL.FTZ R219, R6, R211.reuse ;  /* 0x000000d306db7220 */ /* 0x080fe20000410000 */
[----:B------:R-:W-:Y:S01]  /*ad30*/  FFMA.FTZ R70, R190, R211, -R213 ;  /* 0x000000d3be467223 */ /* 0x000fe200000108d5 */
[C---:B------:R-:W-:Y:S01]  /*ad40*/  FFMA.FTZ R211, R147.reuse, R160, R148 ;  /* 0x000000a093d37223 */ /* 0x040fe20000010094 */
[----:B------:R-:W-:Y:S01]  /*ad50*/  FFMA.FTZ R146, R147, R162, -R209 ;  /* 0x000000a293927223 */ /* 0x000fe200000108d1 */
[----:B------:R-:W-:Y:S01]  /*ad60*/  FMUL.FTZ R131, R91, R131 ;  /* 0x000000835b837220 */ /* 0x000fe20000410000 */
[----:B------:R-:W-:Y:S01]  /*ad70*/  FMUL.FTZ R237, R3, R137 ;  /* 0x0000008903ed7220 */ /* 0x000fe20000410000 */
[----:B------:R-:W-:Y:S01]  /*ad80*/  FADD.FTZ R158, -R158, R211 ;  /* 0x000000d39e9e7221 */ /* 0x000fe20000010100 */
[----:B------:R-:W-:Y:S01]  /*ad90*/  FMUL.FTZ R217, R91, R226 ;  /* 0x000000e25bd97220 */ /* 0x000fe20000410000 */
[----:B------:R-:W-:Y:S01]  /*ada0*/  FADD.FTZ R157, R157, R146 ;  /* 0x000000929d9d7221 */ /* 0x000fe20000010000 */
[----:B------:R-:W-:Y:S01]  /*adb0*/  FMUL.FTZ R148, R188, R131 ;  /* 0x00000083bc947220 */ /* 0x000fe20000410000 */
[----:B------:R0:W-:Y:S01]  /*adc0*/  STS [R64+0x8b4], R237 ;  /* 0x0008b4ed40007388 */ /* 0x0001e20000000800 */
[-C--:B------:R-:W-:Y:S01]  /*add0*/  FMUL.FTZ R146, R144, -R158.reuse ;  /* 0x8000009e90927220 */ /* 0x080fe20000410000 */
[----:B------:R-:W-:Y:S01]  /*ade0*/  FMUL.FTZ R210, R188, R217 ;  /* 0x000000d9bcd27220 */ /* 0x000fe20000410000 */
[-C--:B------:R-:W-:Y:S01]  /*adf0*/  FMUL.FTZ R209, R144, -R157.reuse ;  /* 0x8000009d90d17220 */ /* 0x080fe20000410000 */
[----:B------:R-:W-:Y:S01]  /*ae00*/  FFMA.FTZ R176, R233, UR52, R228 ;  /* 0x00000034e9b07c23 */ /* 0x000fe200080100e4 */
[C---:B------:R-:W-:Y:S01]  /*ae10*/  FFMA.FTZ R147, R145.reuse, R157, -R146 ;  /* 0x0000009d91937223 */ /* 0x040fe20000010892 */
[----:B------:R-:W-:Y:S01]  /*ae20*/  FMUL.FTZ R146, R96, R171 ;  /* 0x000000ab60927220 */ /* 0x000fe20000410000 */
[----:B------:R-:W-:Y:S01]  /*ae30*/  FFMA.FTZ R144, R145, R158, R209 ;  /* 0x0000009e91907223 */ /* 0x000fe200000100d1 */
[----:B------:R-:W-:Y:S01]  /*ae40*/  FMUL.FTZ R233, R90, R233 ;  /* 0x000000e95ae97220 */ /* 0x000fe20000410000 */
[----:B------:R-:W-:Y:S01]  /*ae50*/  FADD.FTZ R156, R156, R147 ;  /* 0x000000939c9c7221 */ /* 0x000fe20000010000 */
[-C--:B0-----:R-:W-:Y:S01]  /*ae60*/  FMUL.FTZ R237, R4, R217.reuse ;  /* 0x000000d904ed7220 */ /* 0x081fe20000410000 */
[----:B------:R-:W-:Y:S01]  /*ae70*/  FFMA.FTZ R217, R189, R217, R148 ;  /* 0x000000d9bdd97223 */ /* 0x000fe20000010094 */
[----:B------:R-:W-:Y:S01]  /*ae80*/  FMUL.FTZ R148, R96, R170 ;  /* 0x000000aa60947220 */ /* 0x000fe20000410000 */
[----:B------:R-:W-:Y:S01]  /*ae90*/  FADD.FTZ R155, -R155, R144 ;  /* 0x000000909b9b7221 */ /* 0x000fe20000010100 */
[-C--:B------:R-:W-:Y:S01]  /*aea0*/  FMUL.FTZ R147, R191, R146.reuse ;  /* 0x00000092bf937220 */ /* 0x080fe20000410000 */
[----:B------:R-:W-:Y:S01]  /*aeb0*/  FMUL.FTZ R209, R9, R146 ;  /* 0x0000009209d17220 */ /* 0x000fe20000410000 */
[----:B------:R-:W-:Y:S01]  /*aec0*/  FMUL.FTZ R145, R191, R148 ;  /* 0x00000094bf917220 */ /* 0x000fe20000410000 */
[----:B------:R-:W-:Y:S01]  /*aed0*/  FMUL.FTZ R227, R5, R220 ;  /* 0x000000dc05e37220 */ /* 0x000fe20000410000 */
[----:B------:R-:W-:Y:S01]  /*aee0*/  FMUL.FTZ R211, R9, R148 ;  /* 0x0000009409d37220 */ /* 0x000fe20000410000 */
[----:B------:R-:W-:Y:S01]  /*aef0*/  FMUL.FTZ R228, R186, R137 ;  /* 0x00000089bae47220 */ /* 0x000fe20000410000 */
[----:B------:R-:W-:Y:S01]  /*af00*/  FFMA.FTZ R144, R192, R146, R145 ;  /* 0x00000092c0907223 */ /* 0x000fe20000010091 */
[C---:B------:R-:W-:Y:S01]  /*af10*/  FMUL.FTZ R146, R142.reuse, -R156 ;  /* 0x8000009c8e927220 */ /* 0x040fe20000410000 */
[----:B------:R-:W-:Y:S01]  /*af20*/  FMUL.FTZ R145, R142, -R155 ;  /* 0x8000009b8e917220 */ /* 0x000fe20000410000 */
[----:B------:R-:W-:Y:S01]  /*af30*/  FFMA.FTZ R142, R192, R148, -R147 ;  /* 0x00000094c08e7223 */ /* 0x000fe20000010893 */
[----:B------:R-:W-:Y:S01]  /*af40*/  FMUL.FTZ R148, R186, R233 ;  /* 0x000000e9ba947220 */ /* 0x000fe20000410000 */
[C---:B------:R-:W-:Y:S01]  /*af50*/  FFMA.FTZ R147, R143.reuse, R155, R146 ;  /* 0x0000009b8f937223 */ /* 0x040fe20000010092 */
[----:B------:R-:W-:Y:S01]  /*af60*/  FFMA.FTZ R146, R143, R156, -R145 ;  /* 0x0000009c8f927223 */ /* 0x000fe20000010891 */
[----:B------:R0:W-:Y:S01]  /*af70*/  STS [R64+0x8a4], R227 ;  /* 0x0008a4e340007388 */ /* 0x0001e20000000800 */
[----:B------:R-:W-:Y:S01]  /*af80*/  FMUL.FTZ R184, R89, R2 ;  /* 0x0000000259b87220 */ /* 0x000fe20000410000 */
[----:B------:R-:W-:Y:S01]  /*af90*/  FADD.FTZ R154, -R154, R147 ;  /* 0x000000939a9a7221 */ /* 0x000fe20000010100 */
[----:B------:R-:W-:Y:S01]  /*afa0*/  FADD.FTZ R153, R153, R146 ;  /* 0x0000009299997221 */ /* 0x000fe20000010000 */
[----:B------:R-:W-:Y:S01]  /*afb0*/  FMUL.FTZ R145, R97, R169 ;  /* 0x000000a961917220 */ /* 0x000fe20000410000 */
[C---:B------:R-:W-:Y:S01]  /*afc0*/  FMUL.FTZ R229, R185.reuse, R234 ;  /* 0x000000eab9e57220 */ /* 0x040fe20000410000 */
[C---:B------:R-:W-:Y:S01]  /*afd0*/  FMUL.FTZ R146, R140.reuse, -R154 ;  /* 0x8000009a8c927220 */ /* 0x040fe20000410000 */
[----:B------:R-:W-:Y:S01]  /*afe0*/  FMUL.FTZ R143, R140, -R153 ;  /* 0x800000998c8f7220 */ /* 0x000fe20000410000 */
[-C--:B------:R-:W-:Y:S01]  /*aff0*/  FFMA.FTZ R185, R185, -R184.reuse, R135 ;  /* 0x800000b8b9b97223 */ /* 0x080fe20000010087 */
[----:B------:R-:W-:Y:S01]  /*b000*/  FFMA.FTZ R184, R183, -R184, R136 ;  /* 0x800000b8b7b87223 */ /* 0x000fe20000010088 */
[----:B0-----:R-:W-:Y:S01]  /*b010*/  FFMA.FTZ R227, R187, R137, -R148 ;  /* 0x00000089bbe37223 */ /* 0x001fe20000010894 */
[C---:B------:R-:W-:Y:S01]  /*b020*/  FFMA.FTZ R140, R141.reuse, R154, R143 ;  /* 0x0000009a8d8c7223 */ /* 0x040fe2000001008f */
[----:B------:R-:W-:Y:S01]  /*b030*/  FFMA.FTZ R137, R141, R153, -R146 ;  /* 0x000000998d897223 */ /* 0x000fe20000010892 */
[----:B------:R-:W-:Y:S01]  /*b040*/  FMUL.FTZ R141, R97, R168 ;  /* 0x000000a8618d7220 */ /* 0x000fe20000410000 */
[----:B------:R-:W-:Y:S01]  /*b050*/  FMUL.FTZ R143, R193, R145 ;  /* 0x00000091c18f7220 */ /* 0x000fe20000410000 */
[----:B------:R-:W-:Y:S01]  /*b060*/  FADD.FTZ R151, -R151, R140 ;  /* 0x0000008c97977221 */ /* 0x000fe20000010100 */
[----:B------:R-:W-:Y:S01]  /*b070*/  FADD.FTZ R152, R152, R137 ;  /* 0x0000008998987221 */ /* 0x000fe20000010000 */
[----:B------:R-:W-:Y:S01]  /*b080*/  FFMA.FTZ R183, R183, R236, R229 ;  /* 0x000000ecb7b77223 */ /* 0x000fe200000100e5 */
[----:B------:R-:W-:Y:S01]  /*b090*/  FMUL.FTZ R140, R193, R141 ;  /* 0x0000008dc18c7220 */ /* 0x000fe20000410000 */
[CC--:B------:R-:W-:Y:S01]  /*b0a0*/  FMUL.FTZ R146, R138.reuse, -R151.reuse ;  /* 0x800000978a927220 */ /* 0x0c0fe20000410000 */
[----:B------:R-:W-:Y:S01]  /*b0b0*/  FMUL.FTZ R138, R138, -R152 ;  /* 0x800000988a8a7220 */ /* 0x000fe20000410000 */
[----:B------:R-:W-:Y:S01]  /*b0c0*/  FMUL.FTZ R229, R89, R234 ;  /* 0x000000ea59e57220 */ /* 0x000fe20000410000 */
[----:B------:R-:W-:Y:S01]  /*b0d0*/  FMUL.FTZ R148, R185, R230 ;  /* 0x000000e6b9947220 */ /* 0x000fe20000410000 */
[C---:B------:R-:W-:Y:S01]  /*b0e0*/  FFMA.FTZ R146, R139.reuse, R152, -R146 ;  /* 0x000000988b927223 */ /* 0x040fe20000010892 */
[----:B------:R-:W-:Y:S01]  /*b0f0*/  FFMA.FTZ R139, R139, R151, R138 ;  /* 0x000000978b8b7223 */ /* 0x000fe2000001008a */
[----:B------:R-:W-:Y:S01]  /*b100*/  FFMA.FTZ R137, R194, R141, R143 ;  /* 0x0000008dc2897223 */ /* 0x000fe2000001008f */
[-C--:B------:R-:W-:Y:S01]  /*b110*/  FMUL.FTZ R143, R12, R145.reuse ;  /* 0x000000910c8f7220 */ /* 0x080fe20000410000 */
[----:B------:R-:W-:Y:S01]  /*b120*/  FADD.FTZ R149, R149, R146 ;  /* 0x0000009295957221 */ /* 0x000fe20000010000 */
[----:B------:R-:W-:Y:S01]  /*b130*/  FADD.FTZ R150, -R150, R139 ;  /* 0x0000008b96967221 */ /* 0x000fe20000010100 */
[----:B------:R-:W-:Y:S01]  /*b140*/  FFMA.FTZ R140, R194, R145, -R140 ;  /* 0x00000091c28c7223 */ /* 0x000fe2000001088c */
[----:B------:R-:W-:Y:S01]  /*b150*/  FMUL.FTZ R239, R2, R229 ;  /* 0x000000e502ef7220 */ /* 0x000fe20000410000 */
[----:B------:R-:W-:Y:S01]  /*b160*/  FMUL.FTZ R141, R12, R141 ;  /* 0x0000008d0c8d7220 */ /* 0x000fe20000410000 */
[-C--:B------:R-:W-:Y:S01]  /*b170*/  FMUL.FTZ R145, R185, R229.reuse ;  /* 0x000000e5b9917220 */ /* 0x080fe20000410000 */
[----:B------:R-:W-:Y:S01]  /*b180*/  FFMA.FTZ R229, R184, R229, -R148 ;  /* 0x000000e5b8e57223 */ /* 0x000fe20000010894 */
[C---:B------:R-:W-:Y:S01]  /*b190*/  FMUL.FTZ R146, R104.reuse, R150 ;  /* 0x0000009668927220 */ /* 0x040fe20000410000 */
[----:B------:R-:W-:Y:S01]  /*b1a0*/  FMUL.FTZ R148, R104, R149 ;  /* 0x0000009568947220 */ /* 0x000fe20000410000 */
[----:B------:R0:W-:Y:S01]  /*b1b0*/  STS [R64+0x878], R141 ;  /* 0x0008788d40007388 */ /* 0x0001e20000000800 */
[----:B------:R-:W-:Y:S01]  /*b1c0*/  FFMA.FTZ R230, R184, R230, R145 ;  /* 0x000000e6b8e67223 */ /* 0x000fe20000010091 */
[----:B------:R-:W-:Y:S01]  /*b1d0*/  FMUL.FTZ R139, R103, R151 ;  /* 0x00000097678b7220 */ /* 0x000fe20000410000 */
[----:B------:R-:W-:Y:S01]  /*b1e0*/  FMUL.FTZ R145, R207, R148 ;  /* 0x00000094cf917220 */ /* 0x000fe20000410000 */
[----:B------:R1:W-:Y:S01]  /*b1f0*/  STS [R64+0x87c], R143 ;  /* 0x00087c8f40007388 */ /* 0x0003e20000000800 */
[----:B------:R-:W-:Y:S01]  /*b200*/  FMUL.FTZ R223, R163, R224 ;  /* 0x000000e0a3df7220 */ /* 0x000fe20000410000 */
[----:B------:R-:W-:Y:S01]  /*b210*/  FMUL.FTZ R147, R205, R139 ;  /* 0x0000008bcd937220 */ /* 0x000fe20000410000 */
[----:B------:R-:W-:Y:S01]  /*b220*/  FFMA.FTZ R145, R208, R146, -R145 ;  /* 0x00000092d0917223 */ /* 0x000fe20000010891 */
[----:B------:R2:W-:Y:S01]  /*b230*/  STS [R64+0x880], R209 ;  /* 0x000880d140007388 */ /* 0x0005e20000000800 */
[----:B------:R-:W-:Y:S01]  /*b240*/  FFMA.FTZ R163, R163, R172, R212 ;  /* 0x000000aca3a37223 */ /* 0x000fe200000100d4 */
[----:B0-----:R-:W-:Y:S01]  /*b250*/  FMUL.FTZ R141, R103, R152 ;  /* 0x00000098678d7220 */ /* 0x001fe20000410000 */
[----:B------:R-:W-:Y:S01]  /*b260*/  FADD.FTZ R145, RZ, R145 ;  /* 0x00000091ff917221 */ /* 0x000fe20000010000 */
[----:B------:R0:W-:Y:S01]  /*b270*/  STS [R64+0x8bc], R239 ;  /* 0x0008bcef40007388 */ /* 0x0001e20000000800 */
[----:B------:R-:W-:Y:S01]  /*b280*/  FMUL.FTZ R235, R3, R233 ;  /* 0x000000e903eb7220 */ /* 0x000fe20000410000 */
[----:B-1----:R-:W-:Y:S01]  /*b290*/  FMUL.FTZ R143, R207, R146 ;  /* 0x00000092cf8f7220 */ /* 0x002fe20000410000 */
[----:B------:R-:W-:Y:S01]  /*b2a0*/  FFMA.FTZ R212, R206, R141, R147 ;  /* 0x0000008dced47223 */ /* 0x000fe20000010093 */
[----:B------:R-:W-:Y:S01]  /*b2b0*/  FMUL.FTZ R138, R98, R165 ;  /* 0x000000a5628a7220 */ /* 0x000fe20000410000 */
[----:B------:R1:W-:Y:S01]  /*b2c0*/  STS [R64+0x884], R211 ;  /* 0x000884d340007388 */ /* 0x0003e20000000800 */
[----:B------:R-:W-:Y:S01]  /*b2d0*/  FFMA.FTZ R143, R208, R148, R143 ;  /* 0x00000094d08f7223 */ /* 0x000fe2000001008f */
[----:B--2---:R-:W-:Y:S01]  /*b2e0*/  FMUL.FTZ R209, R205, R141 ;  /* 0x0000008dcdd17220 */ /* 0x004fe20000410000 */
[----:B------:R-:W-:Y:S01]  /*b2f0*/  FMUL.FTZ R216, R101, R156 ;  /* 0x0000009c65d87220 */ /* 0x000fe20000410000 */
[----:B------:R2:W-:Y:S01]  /*b300*/  STS [R64+0x8b0], R235 ;  /* 0x0008b0eb40007388 */ /* 0x0005e20000000800 */
[-C--:B0-----:R-:W-:Y:S01]  /*b310*/  FMUL.FTZ R239, R4, R131.reuse ;  /* 0x0000008304ef7220 */ /* 0x081fe20000410000 */
[----:B------:R-:W-:Y:S01]  /*b320*/  FFMA.FTZ R131, R189, R131, -R210 ;  /* 0x00000083bd837223 */ /* 0x000fe200000108d2 */
[----:B------:R-:W-:Y:S01]  /*b330*/  FADD.FTZ R143, RZ, R143 ;  /* 0x0000008fff8f7221 */ /* 0x000fe20000010000 */
[----:B------:R-:W-:Y:S01]  /*b340*/  FFMA.FTZ R214, R206, R139, -R209 ;  /* 0x0000008bced67223 */ /* 0x000fe200000108d1 */
[C---:B------:R-:W-:Y:S01]  /*b350*/  FMUL.FTZ R210, R102.reuse, R154 ;  /* 0x0000009a66d27220 */ /* 0x040fe20000410000 */
[----:B-1----:R-:W-:Y:S01]  /*b360*/  FMUL.FTZ R211, R15, R138 ;  /* 0x0000008a0fd37220 */ /* 0x002fe20000410000 */
[----:B------:R-:W-:Y:S01]  /*b370*/  FADD.FTZ R143, R143, R212 ;  /* 0x000000d48f8f7221 */ /* 0x000fe20000010000 */
[----:B------:R-:W-:Y:S01]  /*b380*/  FADD.FTZ R145, R145, R214 ;  /* 0x000000d691917221 */ /* 0x000fe20000010000 */
[----:B------:R-:W-:Y:S01]  /*b390*/  FMUL.FTZ R212, R102, R153 ;  /* 0x0000009966d47220 */ /* 0x000fe20000410000 */
[----:B------:R-:W-:Y:S01]  /*b3a0*/  FMUL.FTZ R147, R203, R210 ;  /* 0x000000d2cb937220 */ /* 0x000fe20000410000 */
[----:B------:R-:W-:Y:S01]  /*b3b0*/  FMUL.FTZ R214, R101, R155 ;  /* 0x0000009b65d67220 */ /* 0x000fe20000410000 */
[----:B--2---:R-:W-:Y:S01]  /*b3c0*/  FMUL.FTZ R235, R5, R218 ;  /* 0x000000da05eb7220 */ /* 0x004fe20000410000 */
[----:B------:R-:W-:Y:S01]  /*b3d0*/  FMUL.FTZ R222, R98, R166 ;  /* 0x000000a662de7220 */ /* 0x000fe20000410000 */
[----:B------:R-:W-:Y:S01]  /*b3e0*/  FFMA.FTZ R218, R204, R212, R147 ;  /* 0x000000d4ccda7223 */ /* 0x000fe20000010093 */
[----:B------:R-:W-:Y:S01]  /*b3f0*/  FMUL.FTZ R209, R201, R214 ;  /* 0x000000d6c9d17220 */ /* 0x000fe20000410000 */
[----:B------:R-:W-:Y:S01]  /*b400*/  FMUL.FTZ R147, R203, R212 ;  /* 0x000000d4cb937220 */ /* 0x000fe20000410000 */
[----:B------:R0:W-:Y:S01]  /*b410*/  STS [R64+0x870], R211 ;  /* 0x000870d340007388 */ /* 0x0001e20000000800 */
[----:B------:R-:W-:Y:S01]  /*b420*/  FADD.FTZ R143, R143, R218 ;  /* 0x000000da8f8f7221 */ /* 0x000fe20000010000 */
        /* <DEDUP_REMOVED lines=8> */
[----:B0-----:R-:W-:Y:S01]  /*b4b0*/  FMUL.FTZ R211, R195, R222 ;  /* 0x000000dec3d37220 */ /* 0x001fe20000410000 */
[----:B------:R0:W-:Y:S01]  /*b4c0*/  STS [R64+0x88c], R219 ;  /* 0x00088cdb40007388 */ /* 0x0001e20000000800 */
[----:B------:R-:W-:Y:S01]  /*b4d0*/  FMUL.FTZ R147, R199, R218 ;  /* 0x000000dac7937220 */ /* 0x000fe20000410000 */
[----:B------:R-:W-:Y:S01]  /*b4e0*/  FADD.FTZ R145, R145, R220 ;  /* 0x000000dc91917221 */ /* 0x000fe20000010000 */
[-C--:B------:R-:W-:Y:S01]  /*b4f0*/  FFMA.FTZ R143, R196, R138.reuse, R211 ;  /* 0x0000008ac48f7223 */ /* 0x080fe200000100d3 */
[----:B------:R-:W-:Y:S01]  /*b500*/  FMUL.FTZ R211, R195, R138 ;  /* 0x0000008ac3d37220 */ /* 0x000fe20000410000 */
[----:B------:R-:W-:Y:S01]  /*b510*/  FMUL.FTZ R138, R100, R157 ;  /* 0x0000009d648a7220 */ /* 0x000fe20000410000 */
[----:B------:R-:W-:Y:S01]  /*b520*/  FMUL.FTZ R215, R6, R215 ;  /* 0x000000d706d77220 */ /* 0x000fe20000410000 */
[----:B------:R-:W-:Y:S01]  /*b530*/  FMUL.FTZ R141, R30, R141 ;  /* 0x0000008d1e8d7220 */ /* 0x000fe20000410000 */
[----:B------:R-:W-:Y:S01]  /*b540*/  FFMA.FTZ R224, R196, R222, -R211 ;  /* 0x000000dec4e07223 */ /* 0x000fe200000108d3 */
[----:B------:R-:W-:Y:S01]  /*b550*/  FMUL.FTZ R211, R199, R138 ;  /* 0x0000008ac7d37220 */ /* 0x000fe20000410000 */
[----:B0-----:R-:W-:Y:S01]  /*b560*/  FMUL.FTZ R219, R15, R222 ;  /* 0x000000de0fdb7220 */ /* 0x001fe20000410000 */
[C---:B------:R-:W-:Y:S01]  /*b570*/  FFMA.FTZ R220, R200.reuse, R138, R147 ;  /* 0x0000008ac8dc7223 */ /* 0x040fe20000010093 */
[----:B------:R-:W-:Y:S01]  /*b580*/  FMUL.FTZ R147, R99, R162 ;  /* 0x000000a263937220 */ /* 0x000fe20000410000 */
[-C--:B------:R-:W-:Y:S01]  /*b590*/  FFMA.FTZ R222, R200, R218.reuse, -R211 ;  /* 0x000000dac8de7223 */ /* 0x080fe200000108d3 */
[----:B------:R-:W-:Y:S01]  /*b5a0*/  FMUL.FTZ R211, R197, R213 ;  /* 0x000000d5c5d37220 */ /* 0x000fe20000410000 */
[----:B------:R-:W-:Y:S01]  /*b5b0*/  FADD.FTZ R209, R209, R220 ;  /* 0x000000dcd1d17221 */ /* 0x000fe20000010000 */
[----:B------:R0:W-:Y:S01]  /*b5c0*/  STS [R64+0x888], R215 ;  /* 0x000888d740007388 */ /* 0x0001e20000000800 */
[----:B------:R-:W-:Y:S01]  /*b5d0*/  FADD.FTZ R145, R145, R222 ;  /* 0x000000de91917221 */ /* 0x000fe20000010000 */
[-C--:B------:R-:W-:Y:S01]  /*b5e0*/  FFMA.FTZ R220, R198, R147.reuse, R211 ;  /* 0x00000093c6dc7223 */ /* 0x080fe200000100d3 */
[----:B------:R-:W-:Y:S01]  /*b5f0*/  FMUL.FTZ R222, R197, R147 ;  /* 0x00000093c5de7220 */ /* 0x000fe20000410000 */
[----:B------:R-:W-:Y:S01]  /*b600*/  FMUL.FTZ R211, R21, R218 ;  /* 0x000000da15d37220 */ /* 0x000fe20000410000 */
[----:B------:R-:W-:Y:S01]  /*b610*/  FMUL.FTZ R139, R30, R139 ;  /* 0x0000008b1e8b7220 */ /* 0x000fe20000410000 */
[----:B------:R-:W-:Y:S01]  /*b620*/  FADD.FTZ R220, R209, R220 ;  /* 0x000000dcd1dc7221 */ /* 0x000fe20000010000 */
[-C--:B------:R-:W-:Y:S01]  /*b630*/  FFMA.FTZ R222, R198, R213.reuse, -R222 ;  /* 0x000000d5c6de7223 */ /* 0x080fe200000108de */
[----:B------:R-:W-:Y:S01]  /*b640*/  FMUL.FTZ R213, R18, R213 ;  /* 0x000000d512d57220 */ /* 0x000fe20000410000 */
[----:B------:R-:W-:Y:S01]  /*b650*/  FMUL.FTZ R209, R21, R138 ;  /* 0x0000008a15d17220 */ /* 0x000fe20000410000 */
[----:B------:R-:W-:Y:S01]  /*b660*/  FADD.FTZ R220, R220, R143 ;  /* 0x0000008fdcdc7221 */ /* 0x000fe20000010000 */
[----:B------:R-:W-:Y:S01]  /*b670*/  FADD.FTZ R145, R145, R222 ;  /* 0x000000de91917221 */ /* 0x000fe20000010000 */
[----:B0-----:R-:W-:Y:S01]  /*b680*/  FMUL.FTZ R215, R18, R147 ;  /* 0x0000009312d77220 */ /* 0x001fe20000410000 */
        /* <DEDUP_REMOVED lines=15> */
[----:B------:R-:W-:Y:S01]  /*b780*/  FMUL.FTZ R143, R25, R210 ;  /* 0x000000d2198f7220 */ /* 0x000fe20000410000 */
[----:B------:R-:W-:Y:S01]  /*b790*/  STS [R64+0x890], R225 ;  /* 0x000890e140007388 */ /* 0x000fe20000000800 */
[----:B------:R-:W-:Y:S01]  /*b7a0*/  FADD.FTZ R144, R144, R65 ;  /* 0x0000004190907221 */ /* 0x000fe20000010000 */
[----:B------:R-:W-:Y:S01]  /*b7b0*/  FMUL.FTZ R65, R31, R148 ;  /* 0x000000941f417220 */ /* 0x000fe20000410000 */
[----:B------:R-:W-:Y:S01]  /*b7c0*/  FADD.FTZ R67, R67, R130 ;  /* 0x0000008243437221 */ /* 0x000fe20000010000 */
[----:B------:R-:W-:Y:S01]  /*b7d0*/  STS [R64+0x894], R223 ;  /* 0x000894df40007388 */ /* 0x000fe20000000800 */
[----:B------:R-:W-:Y:S01]  /*b7e0*/  FADD.FTZ R144, R144, R69 ;  /* 0x0000004590907221 */ /* 0x000fe20000010000 */
[----:B------:R-:W-:Y:S01]  /*b7f0*/  IADD3 R69, R248, 0x20, RZ ;  /* 0x00000020f8457810 */ /* 0x000fe20007ffe0ff */
[----:B------:R-:W-:Y:S01]  /*b800*/  FADD.FTZ R67, R67, R66 ;  /* 0x0000004243437221 */ /* 0x000fe20000010000 */
[----:B------:R0:W-:Y:S01]  /*b810*/  STS [R64+0x840], R65 ;  /* 0x0008404140007388 */ /* 0x0001e20000000800 */
[----:B------:R-:W-:Y:S01]  /*b820*/  FADD.FTZ R217, R144, R217 ;  /* 0x000000d990d97221 */ /* 0x000fe20000010000 */
[----:B------:R-:W-:Y:S01]  /*b830*/  IADD3 R71, R248, 0x60, RZ ;  /* 0x00000060f8477810 */ /* 0x000fe20007ffe0ff */
[----:B------:R-:W-:Y:S01]  /*b840*/  FADD.FTZ R68, R67, R68 ;  /* 0x0000004443447221 */ /* 0x000fe20000010000 */
[----:B------:R-:W-:Y:S01]  /*b850*/  FMUL.FTZ R67, R31, R146 ;  /* 0x000000921f437220 */ /* 0x000fe20000410000 */
[----:B------:R-:W-:Y:S01]  /*b860*/  STS [R64+0x874], R219 ;  /* 0x000874db40007388 */ /* 0x000fe20000000800 */
[----:B------:R-:W-:Y:S01]  /*b870*/  FADD.FTZ R228, R217, R228 ;  /* 0x000000e4d9e47221 */ /* 0x000fe20000010000 */
[----:B------:R-:W-:Y:S01]  /*b880*/  FADD.FTZ R68, R68, R131 ;  /* 0x0000008344447221 */ /* 0x000fe20000010000 */
[C---:B------:R-:W-:Y:S01]  /*b890*/  IADD3 R131, R248.reuse, 0x120, RZ ;  /* 0x00000120f8837810 */ /* 0x040fe20007ffe0ff */
[----:B------:R-:W-:Y:S01]  /*b8a0*/  STS [R64+0x868], R215 ;  /* 0x000868d740007388 */ /* 0x000fe20000000800 */
[----:B0-----:R-:W-:Y:S01]  /*b8b0*/  IADD3 R65, R248, 0xa0, RZ ;  /* 0x000000a0f8417810 */ /* 0x001fe20007ffe0ff */
[----:B------:R-:W-:Y:S01]  /*b8c0*/  FADD.FTZ R227, R68, R227 ;  /* 0x000000e344e37221 */ /* 0x000fe20000010000 */
[-C--:B------:R-:W-:Y:S01]  /*b8d0*/  LEA.HI.SX32 R226, R69, R248.reuse, 0x1b ;  /* 0x000000f845e27211 */ /* 0x080fe200078fdaff */
[----:B------:R-:W-:Y:S01]  /*b8e0*/  STS [R64+0x86c], R213 ;  /* 0x00086cd540007388 */ /* 0x000fe20000000800 */
[-C--:B------:R-:W-:Y:S01]  /*b8f0*/  LEA.HI.SX32 R222, R65, R248.reuse, 0x1b ;  /* 0x000000f841de7211 */ /* 0x080fe200078fdaff */
[----:B------:R-:W-:Y:S01]  /*b900*/  FMUL.FTZ R179, R234, UR51 ;  /* 0x00000033eab37c20 */ /* 0x000fe20008410000 */
[----:B------:R-:W-:Y:S01]  /*b910*/  MOV R65, UR44 ;  /* 0x0000002c00417c02 */ /* 0x000fe20008000f00 */
[----:B------:R-:W-:Y:S01]  /*b920*/  STS [R64+0x860], R209 ;  /* 0x000860d140007388 */ /* 0x000fe20000000800 */
[-C--:B------:R-:W-:Y:S01]  /*b930*/  LEA.HI.SX32 R218, R131, R248.reuse, 0x1b ;  /* 0x000000f883da7211 */ /* 0x080fe200078fdaff */
[----:B------:R-:W-:Y:S01]  /*b940*/  FMUL.FTZ R146, R168, UR51 ;  /* 0x00000033a8927c20 */ /* 0x000fe20008410000 */
[-C--:B------:R-:W-:Y:S01]  /*b950*/  LEA R210, R65, -R248.reuse, 0x1 ;  /* 0x800000f841d27211 */ /* 0x080fe200078e08ff */
[----:B------:R-:W-:Y:S01]  /*b960*/  STS [R64+0x864], R211 ;  /* 0x000864d340007388 */ /* 0x000fe20000000800 */
[----:B------:R-:W-:Y:S01]  /*b970*/  FMUL.FTZ R65, R171, UR51 ;  /* 0x00000033ab417c20 */ /* 0x000fe20008410000 */
[----:B------:R-:W-:Y:S01]  /*b980*/  IADD3 R225, R248, 0x40, RZ ;  /* 0x00000040f8e17810 */ /* 0x000fe20007ffe0ff */
[----:B------:R-:W-:Y:S01]  /*b990*/  FMUL.FTZ R138, R156, UR51 ;  /* 0x000000339c8a7c20 */ /* 0x000fe20008410000 */
[----:B------:R0:W-:Y:S01]  /*b9a0*/  STS [R64+0x858], R145 ;  /* 0x0008589140007388 */ /* 0x0001e20000000800 */
[----:B------:R-:W-:Y:S01]  /*b9b0*/  ISETP.GE.AND P1, PT, R210, 0x1, PT ;  /* 0x00000001d200780c */ /* 0x000fe20003f26270 */
[----:B------:R-:W-:Y:S01]  /*b9c0*/  FFMA.FTZ R148, R170, UR52, -R65 ;  /* 0x00000034aa947c23 */ /* 0x000fe20008010841 */
[----:B------:R-:W-:Y:S01]  /*b9d0*/  FMUL.FTZ R65, R165, UR51 ;  /* 0x00000033a5417c20 */ /* 0x000fe20008410000 */
[----:B------:R-:W-:Y:S01]  /*b9e0*/  STS [R64+0x85c], R147 ;  /* 0x00085c9340007388 */ /* 0x000fe20000000800 */
[----:B------:R-:W-:Y:S01]  /*b9f0*/  IADD3 R223, R248, 0x80, RZ ;  /* 0x00000080f8df7810 */ /* 0x000fe20007ffe0ff */
[----:B------:R-:W-:Y:S01]  /*ba00*/  FMUL.FTZ R131, R153, UR51 ;  /* 0x0000003399837c20 */ /* 0x000fe20008410000 */
[----:B------:R-:W-:Y:S01]  /*ba10*/  FFMA.FTZ R144, R166, UR52, -R65 ;  /* 0x00000034a6907c23 */ /* 0x000fe20008010841 */
[----:B------:R1:W-:Y:S01]  /*ba20*/  STS [R64+0x850], R137 ;  /* 0x0008508940007388 */ /* 0x0003e20000000800 */
[----:B------:R-:W-:Y:S01]  /*ba30*/  FMUL.FTZ R65, R157, UR51 ;  /* 0x000000339d417c20 */ /* 0x000fe20008410000 */
[----:B------:R-:W-:Y:S01]  /*ba40*/  IADD3 R221, R248, 0xc0, RZ ;  /* 0x000000c0f8dd7810 */ /* 0x000fe20007ffe0ff */
[----:B0-----:R-:W-:Y:S01]  /*ba50*/  FMUL.FTZ R145, R169, UR51 ;  /* 0x00000033a9917c20 */ /* 0x001fe20008410000 */
[----:B------:R-:W-:Y:S01]  /*ba60*/  STS [R64+0x854], R143 ;  /* 0x0008548f40007388 */ /* 0x000fe20000000800 */
[----:B------:R-:W-:Y:S01]  /*ba70*/  FFMA.FTZ R140, R158, UR52, -R65 ;  /* 0x000000349e8c7c23 */ /* 0x000fe20008010841 */
[----:B------:R-:W-:Y:S01]  /*ba80*/  IADD3 R219, R248, 0x100, RZ ;  /* 0x00000100f8db7810 */ /* 0x000fe20007ffe0ff */
[----:B------:R-:W-:Y:S01]  /*ba90*/  FMUL.FTZ R130, R154, UR51 ;  /* 0x000000339a827c20 */ /* 0x000fe20008410000 */
[----:B------:R0:W-:Y:S01]  /*baa0*/  STS [R64+0x848], R141 ;  /* 0x0008488d40007388 */ /* 0x0001e20000000800 */
[C---:B------:R-:W-:Y:S01]  /*bab0*/  IADD3 R217, R248.reuse, 0x140, RZ ;  /* 0x00000140f8d97810 */ /* 0x040fe20007ffe0ff */
[----:B------:R-:W-:Y:S01]  /*bac0*/  FMUL.FTZ R65, R151, UR51 ;  /* 0x0000003397417c20 */ /* 0x000fe20008410000 */
[C---:B-1----:R-:W-:Y:S01]  /*bad0*/  IADD3 R137, R248.reuse, 0x160, RZ ;  /* 0x00000160f8897810 */ /* 0x042fe20007ffe0ff */
[----:B------:R1:W-:Y:S01]  /*bae0*/  STS [R64+0x84c], R139 ;  /* 0x00084c8b40007388 */ /* 0x0003e20000000800 */
[C---:B------:R-:W-:Y:S01]  /*baf0*/  IADD3 R215, R248.reuse, 0x180, RZ ;  /* 0x00000180f8d77810 */ /* 0x040fe20007ffe0ff */
[----:B------:R-:W-:Y:S01]  /*bb00*/  FMUL.FTZ R69, R149, UR51 ;  /* 0x0000003395457c20 */ /* 0x000fe20008410000 */
[-C--:B------:R-:W-:Y:S01]  /*bb10*/  LEA.HI.SX32 R216, R137, R248.reuse, 0x1b ;  /* 0x000000f889d87211 */ /* 0x080fe200078fdaff */
[----:B------:R2:W-:Y:S01]  /*bb20*/  STS [R64+0x844], R67 ;  /* 0x0008444340007388 */ /* 0x0005e20000000800 */
[C---:B------:R-:W-:Y:S01]  /*bb30*/  IADD3 R213, R248.reuse, 0x1c0, RZ ;  /* 0x000001c0f8d57810 */ /* 0x040fe20007ffe0ff */
[----:B------:R-:W-:Y:S01]  /*bb40*/  FMUL.FTZ R137, R155, UR51 ;  /* 0x000000339b897c20 */ /* 0x000fe20008410000 */
[----:B0-----:R-:W-:Y:S01]  /*bb50*/  IADD3 R141, R248, 0x1e0, RZ ;  /* 0x000001e0f88d7810 */ /* 0x001fe20007ffe0ff */
[----:B------:R-:W-:Y:S01]  /*bb60*/  FMUL.FTZ R68, R150, UR51 ;  /* 0x0000003396447c20 */ /* 0x000fe20008410000 */
[----:B------:R-:W-:Y:S01]  /*bb70*/  IADD3 R211, R248, 0x200, RZ ;  /* 0x00000200f8d37810 */ /* 0x000fe20007ffe0ff */
[----:B------:R-:W-:Y:S01]  /*bb80*/  FFMA.FTZ R179, R236, UR52, R179 ;  /* 0x00000034ecb37c23 */ /* 0x000fe200080100b3 */
[----:B-1----:R-:W-:Y:S01]  /*bb90*/  IADD3 R139, R248, 0x1a0, RZ ;  /* 0x000001a0f88b7810 */ /* 0x002fe20007ffe0ff */
[----:B------:R-:W-:Y:S01]  /*bba0*/  FFMA.FTZ R146, R169, UR52, -R146 ;  /* 0x00000034a9927c23 */ /* 0x000fe20008010892 */
[-C--:B------:R-:W-:Y:S01]  /*bbb0*/  LEA.HI.SX32 R212, R141, R248.reuse, 0x1b ;  /* 0x000000f88dd47211 */ /* 0x080fe200078fdaff */
[----:B--2---:R-:W-:Y:S01]  /*bbc0*/  FMUL.FTZ R64, R170, UR51 ;  /* 0x00000033aa407c20 */ /* 0x004fe20008410000 */
[----:B------:R-:W-:Y:S01]  /*bbd0*/  IADD3 R67, R248, 0xe0, RZ ;  /* 0x000000e0f8437810 */ /* 0x000fe20007ffe0ff */
[----:B------:R-:W-:Y:S01]  /*bbe0*/  FMUL.FTZ R141, R160, UR51 ;  /* 0x00000033a08d7c20 */ /* 0x000fe20008410000 */
[-C--:B------:R-:W-:Y:S01]  /*bbf0*/  LEA.HI.SX32 R214, R139, R248.reuse, 0x1b ;  /* 0x000000f88bd67211 */ /* 0x080fe200078fdaff */
[----:B------:R-:W-:Y:S01]  /*bc00*/  FFMA.FTZ R147, R171, UR52, R64 ;  /* 0x00000034ab937c23 */ /* 0x000fe20008010040 */
[----:B------:R-:W-:Y:S01]  /*bc10*/  FMUL.FTZ R64, R166, UR51 ;  /* 0x00000033a6407c20 */ /* 0x000fe20008410000 */
[-C--:B------:R-:W-:Y:S01]  /*bc20*/  LEA.HI.SX32 R220, R67, R248.reuse, 0x1b ;  /* 0x000000f843dc7211 */ /* 0x080fe200078fdaff */
[----:B------:R-:W-:Y:S01]  /*bc30*/  FMUL.FTZ R67, R162, UR51 ;  /* 0x00000033a2437c20 */ /* 0x000fe20008410000 */
[----:B------:R-:W-:Y:S01]  /*bc40*/  IADD3 R209, R248, 0x220, RZ ;  /* 0x00000220f8d17810 */ /* 0x000fe20007ffe0ff */
[----:B------:R-:W-:Y:S01]  /*bc50*/  FFMA.FTZ R143, R165, UR52, R64 ;  /* 0x00000034a58f7c23 */ /* 0x000fe20008010040 */
[----:B------:R-:W-:Y:S01]  /*bc60*/  FMUL.FTZ R64, R158, UR51 ;  /* 0x000000339e407c20 */ /* 0x000fe20008410000 */
[-C--:B------:R-:W-:Y:S01]  /*bc70*/  LEA.HI.SX32 R224, R71, R248.reuse, 0x1b ;  /* 0x000000f847e07211 */ /* 0x080fe200078fdaff */
[----:B------:R-:W-:Y:S01]  /*bc80*/  FFMA.FTZ R145, R168, UR52, R145 ;  /* 0x00000034a8917c23 */ /* 0x000fe20008010091 */
[-C--:B------:R-:W-:Y:S01]  /*bc90*/  LEA.HI.SX32 R225, R225, R248.reuse, 0x1b ;  /* 0x000000f8e1e17211 */ /* 0x080fe200078fdaff */
[----:B------:R-:W-:Y:S01]  /*bca0*/  FFMA.FTZ R139, R157, UR52, R64 ;  /* 0x000000349d8b7c23 */ /* 0x000fe20008010040 */
[----:B------:R-:W-:Y:S01]  /*bcb0*/  FMUL.FTZ R64, R152, UR51 ;  /* 0x0000003398407c20 */ /* 0x000fe20008410000 */
[-C--:B------:R-:W-:Y:S01]  /*bcc0*/  LEA.HI.SX32 R223, R223, R248.reuse, 0x1b ;  /* 0x000000f8dfdf7211 */ /* 0x080fe200078fdaff */
[----:B------:R-:W-:Y:S01]  /*bcd0*/  FFMA.FTZ R142, R160, UR52, -R67 ;  /* 0x00000034a08e7c23 */ /* 0x000fe20008010843 */
[-C--:B------:R-:W-:Y:S01]  /*bce0*/  LEA.HI.SX32 R221, R221, R248.reuse, 0x1b ;  /* 0x000000f8dddd7211 */ /* 0x080fe200078fdaff */
[----:B------:R-:W-:Y:S01]  /*bcf0*/  FFMA.FTZ R141, R162, UR52, R141 ;  /* 0x00000034a28d7c23 */ /* 0x000fe2000801008d */
        /* <DEDUP_REMOVED lines=10> */
[----:B------:R-:W-:Y:S01]  /*bda0*/  LEA.HI.SX32 R209, R209, R248, 0x1b ;  /* 0x000000f8d1d17211 */ /* 0x000fe200078fdaff */
[----:B------:R-:W-:Y:S01]  /*bdb0*/  FFMA.FTZ R70, R152, UR52, R65 ;  /* 0x0000003498467c23 */ /* 0x000fe20008010041 */
[----:B------:R-:W-:Y:S01]  /*bdc0*/  FFMA.FTZ R69, R150, UR52, -R69 ;  /* 0x0000003496457c23 */ /* 0x000fe20008010845 */
[----:B------:R-:W-:Y:S01]  /*bdd0*/  FFMA.FTZ R68, R149, UR52, R68 ;  /* 0x0000003495447c23 */ /* 0x000fe20008010044 */
[----:B------:R-:W-:Y:S06]  /*bde0*/  BAR.SYNC.DEFER_BLOCKING 0x0 ;  /* 0x0000000000007b1d */ /* 0x000fec0000010000 */
[----:B------:R-:W-:Y:S05]  /*bdf0*/  @!P1 BRA `(.L_x_13260) ;  /* 0x0000000000709947 */ /* 0x000fea0003800000 */
[----:B------:R-:W-:Y:S01]  /*be00*/  LEA.HI.SX32 R64, R248, R248, 0x1b ;  /* 0x000000f8f8407211 */ /* 0x000fe200078fdaff */
[----:B------:R-:W-:Y:S01]  /*be10*/  ULEA UR22, UR16, 0xfffffc00, 0xa ;  /* 0xfffffc0010167891 */ /* 0x000fe2000f8e503f */
[----:B------:R-:W-:Y:S01]  /*be20*/  MOV R67, UR30 ;  /* 0x0000001e00437c02 */ /* 0x000fe20008000f00 */
[----:B------:R-:W-:Y:S01]  /*be30*/  UIMAD UR59, UR55, UR34, URZ ;  /* 0x00000022373b72a4 */ /* 0x000fe2000f8e023f */
[----:B------:R-:W-:Y:S01]  /*be40*/  LEA R66, R64, UR17, 0x2 ;  /* 0x0000001140427c11 */ /* 0x000fe2000f8e10ff */
[----:B------:R-:W-:Y:S02]  /*be50*/  USHF.R.U32.HI UR52, URZ, 0x1, UR33 ;  /* 0x000000013f347899 */ /* 0x000fe40008011621 */
[----:B------:R-:W-:Y:S01]  /*be60*/  IADD3 R64, P1, R248, UR22, RZ ;  /* 0x00000016f8407c10 */ /* 0x000fe2000ff3e0ff */
[----:B------:R-:W-:Y:S01]  /*be70*/  UIMAD UR59, UR12, UR35, UR59 ;  /* 0x000000230c3b72a4 */ /* 0x000fe2000f8e023b */
[----:B------:R0:W1:Y:S01]  /*be80*/  LDS R233, [R66+0x840] ;  /* 0x0008400042e97984 */ /* 0x0000620000000800 */
[----:B------:R-:W-:Y:S01]  /*be90*/  MOV R65, UR22 ;  /* 0x0000001600417c02 */ /* 0x000fe20008000f00 */
[----:B------:R-:W-:-:S02]  /*bea0*/  UIMAD.WIDE.U32 UR22, UR12, UR34, URZ ;  /* 0x000000220c1672a5 */ /* 0x000fc4000f8e003f */
[----:B------:R-:W-:Y:S01]  /*beb0*/  USHF.R.U64 UR58, UR32, 0x1, UR33 ;  /* 0x00000001203a7899 */ /* 0x000fe20008001221 */
[----:B------:R-:W-:Y:S01]  /*bec0*/  LEA.HI.X.SX32 R65, R65, RZ, 0x1, P1 ;  /* 0x000000ff41417211 */ /* 0x000fe200008f0eff */
[----:B------:R-:W-:Y:S02]  /*bed0*/  UIMAD UR52, UR52, UR11, URZ ;  /* 0x0000000b343472a4 */ /* 0x000fe4000f8e023f */
[----:B------:R-:W-:Y:S02]  /*bee0*/  UIADD3 UR23, UR23, UR59, URZ ;  /* 0x0000003b17177290 */ /* 0x000fe4000fffe03f */
[----:B------:R-:W-:Y:S02]  /*bef0*/  USHF.R.S32.HI UR51, URZ, 0x1f, UR7 ;  /* 0x0000001f3f337899 */ /* 0x000fe40008011407 */
[----:B------:R-:W-:Y:S01]  /*bf00*/  IMAD.WIDE.U32 R64, R67, UR7, R64 ;  /* 0x0000000743407c25 */ /* 0x000fe2000f8e0040 */
[----:B------:R-:W-:Y:S02]  /*bf10*/  UIMAD UR52, UR45, UR58, UR52 ;  /* 0x0000003a2d3472a4 */ /* 0x000fe4000f8e0234 */
[----:B------:R-:W-:-:S02]  /*bf20*/  UIMAD.WIDE.U32 UR22, UR11, UR58, UR22 ;  /* 0x0000003a0b1672a5 */ /* 0x000fc4000f8e0016 */
[----:B------:R-:W-:Y:S02]  /*bf30*/  UIMAD UR51, UR51, UR30, URZ ;  /* 0x0000001e333372a4 */ /* 0x000fe4000f8e023f */
        /* <DEDUP_REMOVED lines=8> */
.L_x_13260:
[----:B------:R-:W-:Y:S05]  /*bfc0*/  BSYNC B0 ;  /* 0x0000000000007941 */ /* 0x000fea0003800000 */
.L_x_13259:
[----:B------:R-:W-:Y:S01]  /*bfd0*/  USHF.R.U32.HI UR22, URZ, 0x1, UR33 ;  /* 0x000000013f167899 */ /* 0x000fe20008011621 */
[----:B------:R-:W-:Y:S01]  /*bfe0*/  IADD3 R65, R248, 0x260, RZ ;  /* 0x00000260f8417810 */ /* 0x000fe20007ffe0ff */
[----:B------:R-:W-:Y:S01]  /*bff0*/  USHF.R.U64 UR51, UR32, 0x1, UR33 ;  /* 0x0000000120337899 */ /* 0x000fe20008001221 */
[----:B------:R-:W-:Y:S01]  /*c000*/  LEA R226, R226, UR17, 0x2 ;  /* 0x00000011e2e27c11 */ /* 0x000fe2000f8e10ff */
[----:B------:R-:W-:Y:S01]  /*c010*/  UIMAD UR52, UR22, UR11, URZ ;  /* 0x0000000b163472a4 */ /* 0x000fe2000f8e023f */
[-C--:B------:R-:W-:Y:S01]  /*c020*/  LEA.HI.SX32 R234, R65, R248.reuse, 0x1b ;  /* 0x000000f841ea7211 */ /* 0x080fe200078fdaff */
[----:B------:R-:W-:Y:S01]  /*c030*/  UIMAD.WIDE.U32 UR22, UR51, UR11, URZ ;  /* 0x0000000b331672a5 */ /* 0x000fe2000f8e003f */
[C---:B------:R-:W-:Y:S01]  /*c040*/  IADD3 R65, R248.reuse, 0x2a0, RZ ;  /* 0x000002a0f8417810 */ /* 0x040fe20007ffe0ff */
[----:B------:R-:W-:Y:S01]  /*c050*/  UIMAD UR52, UR45, UR51, UR52 ;  /* 0x000000332d3472a4 */ /* 0x000fe2000f8e0234 */
[C---:B0-----:R-:W-:Y:S01]  /*c060*/  IADD3 R233, R248.reuse, 0x240, RZ ;  /* 0x00000240f8e97810 */ /* 0x041fe20007ffe0ff */
[----:B------:R-:W-:Y:S01]  /*c070*/  UIMAD UR55, UR55, UR34, URZ ;  /* 0x00000022373772a4 */ /* 0x000fe2000f8e023f */
[-C--:B------:R-:W-:Y:S01]  /*c080*/  LEA.HI.SX32 R236, R65, R248.reuse, 0x1b ;  /* 0x000000f841ec7211 */ /* 0x080fe200078fdaff */
[----:B------:R-:W-:Y:S01]  /*c090*/  UIADD3 UR23, UR52, UR23, URZ ;  /* 0x0000001734177290 */ /* 0x000fe2000fffe03f */
[C---:B------:R-:W-:Y:S01]  /*c0a0*/  IADD3 R65, R248.reuse, 0x2e0, RZ ;  /* 0x000002e0f8417810 */ /* 0x040fe20007ffe0ff */
[----:B------:R-:W-:Y:S01]  /*c0b0*/  UIMAD UR55, UR12, UR35, UR55 ;  /* 0x000000230c3772a4 */ /* 0x000fe2000f8e0237 */
[C---:B------:R-:W-:Y:S01]  /*c0c0*/  IADD3 R235, R248.reuse, 0x280, RZ ;  /* 0x00000280f8eb7810 */ /* 0x040fe20007ffe0ff */
[----:B------:R-:W-:Y:S01]  /*c0d0*/  UIMAD.WIDE.U32 UR22, UR12, UR34, UR22 ;  /* 0x000000220c1672a5 */ /* 0x000fe2000f8e0016 */
[-C--:B------:R-:W-:Y:S01]  /*c0e0*/  LEA.HI.SX32 R238, R65, R248.reuse, 0x1b ;  /* 0x000000f841ee7211 */ /* 0x080fe200078fdaff */
[----:B------:R-:W-:Y:S01]  /*c0f0*/  UIADD3 UR45, UR6, -UR20, URZ ;  /* 0x80000014062d7290 */ /* 0x000fe2000fffe03f */
[C---:B------:R-:W-:Y:S01]  /*c100*/  IADD3 R65, R248.reuse, 0x320, RZ ;  /* 0x00000320f8417810 */ /* 0x040fe20007ffe0ff */
[----:B------:R-:W-:Y:S01]  /*c110*/  UIADD3 UR23, UR55, UR23, URZ ;  /* 0x0000001737177290 */ /* 0x000fe2000fffe03f */
[C---:B------:R-:W-:Y:S01]  /*c120*/  IADD3 R237, R248.reuse, 0x2c0, RZ ;  /* 0x000002c0f8ed7810 */ /* 0x040fe20007ffe0ff */
[----:B------:R-:W-:Y:S01]  /*c130*/  ULEA UR51, UP0, UR22, UR36, 0x3 ;  /* 0x0000002416337291 */ /* 0x000fe2000f80183f */
[-C--:B------:R-:W-:Y:S01]  /*c140*/  LEA.HI.SX32 R240, R65, R248.reuse, 0x1b ;  /* 0x000000f841f07211 */ /* 0x080fe200078fdaff */
[----:B------:R-:W-:Y:S01]  /*c150*/  UIMAD UR45, UR45, -0x400, URZ ;  /* 0xfffffc002d2d78a4 */ /* 0x000fe2000f8e023f */
[C---:B------:R-:W-:Y:S01]  /*c160*/  IADD3 R65, R248.reuse, 0x360, RZ ;  /* 0x00000360f8417810 */ /* 0x040fe20007ffe0ff */
[----:B------:R-:W-:Y:S01]  /*c170*/  ULEA.HI.X UR22, UR22, UR37, UR23, 0x3, UP0 ;  /* 0x0000002516167291 */ /* 0x000fe200080f1c17 */
[----:B------:R-:W-:Y:S01]  /*c180*/  IADD3 R239, R248, 0x300, RZ ;  /* 0x00000300f8ef7810 */ /* 0x000fe20007ffe0ff */
[----:B------:R-:W-:Y:S01]  /*c190*/  USHF.L.U64.HI UR23, UR8, 0x2, UR9 ;  /* 0x0000000208177899 */ /* 0x000fe20008010209 */
[----:B------:R-:W-:Y:S01]  /*c1a0*/  LEA.HI.SX32 R242, R65, R248, 0x1b ;  /* 0x000000f841f27211 */ /* 0x000fe200078fdaff */
[----:B------:R-:W-:Y:S01]  /*c1b0*/  FMUL.FTZ R136, R34, R136 ;  /* 0x0000008822887220 */ /* 0x000fe20000410000 */
[----:B------:R-:W-:Y:S01]  /*c1c0*/  IADD3 R65, R248, 0x3a0, RZ ;  /* 0x000003a0f8417810 */ /* 0x000fe20007ffe0ff */
[----:B------:R-:W-:Y:S01]  /*c1d0*/  FMUL.FTZ R135, R34, R135 ;  /* 0x0000008722877220 */ /* 0x000fe20000410000 */
[----:B------:R-:W-:Y:S01]  /*c1e0*/  LEA R66, P1, R248, UR51, 0x2 ;  /* 0x00000033f8427c11 */ /* 0x000fe2000f8210ff */
[----:B------:R-:W-:Y:S01]  /*c1f0*/  BSSY B0, `(.L_x_13261) ;  /* 0x000001e000007945 */ /* 0x000fe20003800000 */
[-C--:B------:R-:W-:Y:S01]  /*c200*/  LEA.HI.SX32 R244, R65, R248.reuse, 0x1b ;  /* 0x000000f841f47211 */ /* 0x080fe200078fdaff */
[----:B------:R-:W-:Y:S01]  /*c210*/  FADD.FTZ R232, R232, R136 ;  /* 0x00000088e8e87221 */ /* 0x000fe20000010000 */
[C---:B------:R-:W-:Y:S01]  /*c220*/  IADD3 R65, R248.reuse, 0x3e0, RZ ;  /* 0x000003e0f8417810 */ /* 0x040fe20007ffe0ff */
[----:B------:R-:W-:Y:S01]  /*c230*/  FADD.FTZ R231, R231, -R135 ;  /* 0x80000087e7e77221 */ /* 0x000fe20000010000 */
[----:B------:R-:W-:Y:S01]  /*c240*/  LEA.HI.X R67, R248, UR22, RZ, 0x2, P1 ;  /* 0x00000016f8437c11 */ /* 0x000fe200088f14ff */
[----:B------:R-:W-:Y:S01]  /*c250*/  USHF.L.U32 UR22, UR8, 0x2, URZ ;  /* 0x0000000208167899 */ /* 0x000fe2000800063f */
[----:B------:R-:W-:Y:S01]  /*c260*/  MOV R64, UR45 ;  /* 0x0000002d00407c02 */ /* 0x000fe20008000f00 */
[----:B------:R-:W-:Y:S01]  /*c270*/  FADD.FTZ R227, R227, R229 ;  /* 0x000000e5e3e37221 */ /* 0x000fe20000010000 */
[----:B------:R-:W-:-:S02]  /*c280*/  LEA.HI.SX32 R246, R65, R248, 0x1b ;  /* 0x000000f841f67211 */ /* 0x000fc400078fdaff */
[----:B------:R-:W-:Y:S01]  /*c290*/  ISETP.GE.AND P1, PT, R210, 0x21, PT ;  /* 0x00000021d200780c */ /* 0x000fe20003f26270 */
[----:B------:R-:W-:Y:S01]  /*c2a0*/  IMAD.WIDE R66, R64, 0x4, R66 ;  /* 0x0000000440427825 */ /* 0x000fe200078e0242 */
[C---:B------:R-:W-:Y:S01]  /*c2b0*/  IADD3 R241, R248.reuse, 0x340, RZ ;  /* 0x00000340f8f17810 */ /* 0x040fe20007ffe0ff */
[----:B------:R-:W0:Y:S01]  /*c2c0*/  LDC.64 R64, c[0x0][0x360] ;  /* 0x0000d800ff407b82 */ /* 0x000e220000000a00 */
[C---:B------:R-:W-:Y:S02]  /*c2d0*/  IADD3 R243, R248.reuse, 0x380, RZ ;  /* 0x00000380f8f37810 */ /* 0x040fe40007ffe0ff */
[----:B------:R-:W-:Y:S02]  /*c2e0*/  IADD3 R245, R248, 0x3c0, RZ ;  /* 0x000003c0f8f57810 */ /* 0x000fe40007ffe0ff */
[-C--:B------:R-:W-:Y:S02]  /*c2f0*/  LEA.HI.SX32 R233, R233, R248.reuse, 0x1b ;  /* 0x000000f8e9e97211 */ /* 0x080fe400078fdaff */
[----:B------:R-:W-:-:S02]  /*c300*/  LEA.HI.SX32 R235, R235, R248, 0x1b ;  /* 0x000000f8ebeb7211 */ /* 0x000fc400078fdaff */
[-C--:B------:R-:W-:Y:S02]  /*c310*/  LEA.HI.SX32 R237, R237, R248.reuse, 0x1b ;  /* 0x000000f8eded7211 */ /* 0x080fe400078fdaff */
[-C--:B------:R-:W-:Y:S02]  /*c320*/  LEA.HI.SX32 R239, R239, R248.reuse, 0x1b ;  /* 0x000000f8efef7211 */ /* 0x080fe400078fdaff */
[-C--:B------:R-:W-:Y:S02]  /*c330*/  LEA.HI.SX32 R241, R241, R248.reuse, 0x1b ;  /* 0x000000f8f1f17211 */ /* 0x080fe400078fdaff */
[-C--:B------:R-:W-:Y:S02]  /*c340*/  LEA.HI.SX32 R243, R243, R248.reuse, 0x1b ;  /* 0x000000f8f3f37211 */ /* 0x080fe400078fdaff */
[----:B------:R-:W-:Y:S01]  /*c350*/  LEA.HI.SX32 R245, R245, R248, 0x1b ;  /* 0x000000f8f5f57211 */ /* 0x000fe200078fdaff */
[----:B0-----:R-:W-:-:S04]  /*c360*/  IMAD.WIDE.U32 R66, R64, UR22, R66 ;  /* 0x0000001640427c25 */ /* 0x001fc8000f8e0042 */
[----:B------:R-:W-:-:S04]  /*c370*/  IMAD R64, R64, UR23, RZ ;  /* 0x0000001740407c24 */ /* 0x000fc8000f8e02ff */
[----:B------:R-:W-:-:S05]  /*c380*/  IMAD R65, R65, UR22, R64 ;  /* 0x0000001641417c24 */ /* 0x000fca000f8e0240 */
[----:B------:R-:W-:Y:S02]  /*c390*/  IADD3 R67, R67, R65, RZ ;  /* 0x0000004143437210 */ /* 0x000fe40007ffe0ff */
[----:B------:R0:W1:Y:S01]  /*c3a0*/  LDS R65, [R226+0x8c0] ;  /* 0x0008c000e2417984 */ /* 0x0000620000000800 */
[----:B------:R-:W-:Y:S05]  /*c3b0*/  @!P1 BRA `(.L_x_13262) ;  /* 0x0000000000049947 */ /* 0x000fea0003800000 */
[----:B-1----:R2:W-:Y:S02]  /*c3c0*/  REDG.E.ADD.F32.FTZ.RN.STRONG.GPU desc[UR24][R66.64+-0xf80], R65 ;  /* 0xfff08041420079a6 */ /* 0x0025e4000c10f398 */
.L_x_13262:
[----:B------:R-:W-:Y:S05]  /*c3d0*/  BSYNC B0 ;  /* 0x0000000000007941 */ /* 0x000fea0003800000 */
.L_x_13261:
[----:B-12---:R-:W-:Y:S01]  /*c3e0*/  LEA R65, R225, UR17, 0x2 ;  /* 0x00000011e1417c11 */ /* 0x006fe2000f8e10ff */
[----:B------:R-:W-:Y:S01]  /*c3f0*/  BSSY B0, `(.L_x_13263) ;  /* 0x000000b000007945 */ /* 0x000fe20003800000 */
[----:B------:R-:W-:Y:S02]  /*c400*/  ISETP.GE.AND P6, PT, R210, 0x41, PT ;  /* 0x00000041d200780c */ /* 0x000fe40003fc6270 */
[----:B------:R-:W-:Y:S02]  /*c410*/  LEA R224, R224, UR17, 0x2 ;  /* 0x00000011e0e07c11 */ /* 0x000fe4000f8e10ff */
[----:B------:R-:W1:Y:S01]  /*c420*/  LDS R65, [R65+0x940] ;  /* 0x0009400041417984 */ /* 0x000e620000000800 */
[C---:B------:R-:W-:Y:S02]  /*c430*/  ISETP.GE.AND P1, PT, R210.reuse, 0x61, PT ;  /* 0x00000061d200780c */ /* 0x040fe40003f26270 */
[C---:B------:R-:W-:Y:S02]  /*c440*/  ISETP.GE.AND P2, PT, R210.reuse, 0x81, PT ;  /* 0x00000081d200780c */ /* 0x040fe40003f46270 */
[----:B------:R-:W-:-:S02]  /*c450*/  ISETP.GE.AND P3, PT, R210, 0xa1, PT ;  /* 0x000000a1d200780c */ /* 0x000fc40003f66270 */
[C---:B------:R-:W-:Y:S02]  /*c460*/  ISETP.GE.AND P4, PT, R210.reuse, 0xc1, PT ;  /* 0x000000c1d200780c */ /* 0x040fe40003f86270 */
[----:B------:R-:W-:Y:S01]  /*c470*/  ISETP.GE.AND P5, PT, R210, 0xe1, PT ;  /* 0x000000e1d200780c */ /* 0x000fe20003fa6270 */
[----:B------:R-:W-:-:S12]  /*c480*/  @!P6 BRA `(.L_x_13264) ;  /* 0x000000000004e947 */ /* 0x000fd80003800000 */
[----:B-1----:R2:W-:Y:S02]  /*c490*/  REDG.E.ADD.F32.FTZ.RN.STRONG.GPU desc[UR24][R66.64+-0xf00], R65 ;  /* 0xfff10041420079a6 */ /* 0x0025e4000c10f398 */
.L_x_13264:
[----:B------:R-:W-:Y:S05]  /*c4a0*/  BSYNC B0 ;  /* 0x0000000000007941 */ /* 0x000fea0003800000 */
.L_x_13263:
[----:B-12---:R1:W2:Y:S01]  /*c4b0*/  LDS R65, [R224+0x9c0] ;  /* 0x0009c000e0417984 */ /* 0x0062a20000000800 */
[----:B------:R-:W-:Y:S01]  /*c4c0*/  BSSY B0, `(.L_x_13265) ;  /* 0x0000004000007945 */ /* 0x000fe20003800000 */
[----:B------:R-:W-:-:S03]  /*c4d0*/  LEA R223, R223, UR17, 0x2 ;  /* 0x00000011dfdf7c11 */ /* 0x000fc6000f8e10ff */
[----:B------:R-:W-:Y:S05]  /*c4e0*/  @!P1 BRA `(.L_x_13266) ;  /* 0x0000000000049947 */ /* 0x000fea0003800000 */
[----:B--2---:R3:W-:Y:S02]  /*c4f0*/  REDG.E.ADD.F32.FTZ.RN.STRONG.GPU desc[UR24][R66.64+-0xe80], R65 ;  /* 0xfff18041420079a6 */ /* 0x0047e4000c10f398 */
.L_x_13266:
[----:B------:R-:W-:Y:S05]  /*c500*/  BSYNC B0 ;  /* 0x0000000000007941 */ /* 0x000fea0003800000 */
.L_x_13265:
[----:B--23--:R2:W3:Y:S01]  /*c510*/  LDS R65, [R223+0xa40] ;  /* 0x000a4000df417984 */ /* 0x00c4e20000000800 */
[----:B------:R-:W-:Y:S01]  /*c520*/  BSSY B0, `(.L_x_13267) ;  /* 0x0000004000007945 */ /* 0x000fe20003800000 */
[----:B------:R-:W-:-:S03]  /*c530*/  LEA R222, R222, UR17, 0x2 ;  /* 0x00000011dede7c11 */ /* 0x000fc6000f8e10ff */
[----:B------:R-:W-:Y:S05]  /*c540*/  @!P2 BRA `(.L_x_13268) ;  /* 0x000000000004a947 */ /* 0x000fea0003800000 */
[----:B---3--:R4:W-:Y:S02]  /*c550*/  REDG.E.ADD.F32.FTZ.RN.STRONG.GPU desc[UR24][R66.64+-0xe00], R65 ;  /* 0xfff20041420079a6 */ /* 0x0089e4000c10f398 */
.L_x_13268:
[----:B------:R-:W-:Y:S05]  /*c560*/  BSYNC B0 ;  /* 0x0000000000007941 */ /* 0x000fea0003800000 */
.L_x_13267:
[----:B---34-:R3:W4:Y:S01]  /*c570*/  LDS R65, [R222+0xac0] ;  /* 0x000ac000de417984 */ /* 0x0187220000000800 */
[----:B------:R-:W-:Y:S01]  /*c580*/  BSSY B0, `(.L_x_13269) ;  /* 0x0000004000007945 */ /* 0x000fe20003800000 */
[----:B------:R-:W-:-:S03]  /*c590*/  LEA R221, R221, UR17, 0x2 ;  /* 0x00000011dddd7c11 */ /* 0x000fc6000f8e10ff */
[----:B------:R-:W-:Y:S05]  /*c5a0*/  @!P3 BRA `(.L_x_13270) ;  /* 0x000000000004b947 */ /* 0x000fea0003800000 */
[----:B----4-:R4:W-:Y:S02]  /*c5b0*/  REDG.E.ADD.F32.FTZ.RN.STRONG.GPU desc[UR24][R66.64+-0xd80], R65 ;  /* 0xfff28041420079a6 */ /* 0x0109e4000c10f398 */
.L_x_13270:
[----:B------:R-:W-:Y:S05]  /*c5c0*/  BSYNC B0 ;  /* 0x0000000000007941 */ /* 0x000fea0003800000 */
.L_x_13269:
[----:B----4-:R4:W0:Y:S01]  /*c5d0*/  LDS R65, [R221+0xb40] ;  /* 0x000b4000dd417984 */ /* 0x0108220000000800 */
[----:B------:R-:W-:Y:S01]  /*c5e0*/  BSSY B0, `(.L_x_13271) ;  /* 0x0000004000007945 */ /* 0x000fe20003800000 */
[----:B------:R-:W-:-:S03]  /*c5f0*/  LEA R220, R220, UR17, 0x2 ;  /* 0x00000011dcdc7c11 */ /* 0x000fc6000f8e10ff */
[----:B------:R-:W-:Y:S05]  /*c600*/  @!P4 BRA `(.L_x_13272) ;  /* 0x000000000004c947 */ /* 0x000fea0003800000 */
[----:B0-----:R0:W-:Y:S02]  /*c610*/  REDG.E.ADD.F32.FTZ.RN.STRONG.GPU desc[UR24][R66.64+-0xd00], R65 ;  /* 0xfff30041420079a6 */ /* 0x0011e4000c10f398 */
.L_x_13272:
[----:B------:R-:W-:Y:S05]  /*c620*/  BSYNC B0 ;  /* 0x0000000000007941 */ /* 0x000fea0003800000 */
.L_x_13271:
[----:B0-----:R0:W0:Y:S01]  /*c630*/  LDS R65, [R220+0xbc0] ;  /* 0x000bc000dc417984 */ /* 0x0010220000000800 */
[----:B------:R-:W-:Y:S04]  /*c640*/  BSSY B0, `(.L_x_13273) ;  /* 0x0000003000007945 */ /* 0x000fe80003800000 */
[----:B------:R-:W-:Y:S05]  /*c650*/  @!P5 BRA `(.L_x_13274) ;  /* 0x000000000004d947 */ /* 0x000fea0003800000 */
[----:B0-----:R0:W-:Y:S02]  /*c660*/  REDG.E.ADD.F32.FTZ.RN.STRONG.GPU desc[UR24][R66.64+-0xc80], R65 ;  /* 0xfff38041420079a6 */ /* 0x0011e4000c10f398 */
.L_x_13274:
[----:B------:R-:W-:Y:S05]  /*c670*/  BSYNC B0 ;  /* 0x0000000000007941 */ /* 0x000fea0003800000 */
.L_x_13273:
        /* <DEDUP_REMOVED lines=12> */
.L_x_13276:
[----:B------:R-:W-:Y:S05]  /*c740*/  BSYNC B0 ;  /* 0x0000000000007941 */ /* 0x000fea0003800000 */
.L_x_13275:
[----:B0-----:R0:W0:Y:S01]  /*c750*/  LDS R65, [R218+0xcc0] ;  /* 0x000cc000da417984 */ /* 0x0010220000000800 */
[----:B------:R-:W-:Y:S01]  /*c760*/  BSSY B0, `(.L_x_13277) ;  /* 0x0000004000007945 */ /* 0x000fe20003800000 */
[----:B------:R-:W-:-:S03]  /*c770*/  LEA R217, R217, UR17, 0x2 ;  /* 0x00000011d9d97c11 */ /* 0x000fc6000f8e10ff */
[----:B------:R-:W-:Y:S05]  /*c780*/  @!P1 BRA `(.L_x_13278) ;  /* 0x0000000000049947 */ /* 0x000fea0003800000 */
[----:B0-----:R0:W-:Y:S02]  /*c790*/  REDG.E.ADD.F32.FTZ.RN.STRONG.GPU desc[UR24][R66.64+-0xb80], R65 ;  /* 0xfff48041420079a6 */ /* 0x0011e4000c10f398 */
.L_x_13278:
[----:B------:R-:W-:Y:S05]  /*c7a0*/  BSYNC B0 ;  /* 0x0000000000007941 */ /* 0x000fea0003800000 */
.L_x_13277:
[----:B0-----:R0:W0:Y:S01]  /*c7b0*/  LDS R65, [R217+0xd40] ;  /* 0x000d4000d9417984 */ /* 0x0010220000000800 */
[----:B------:R-:W-:Y:S01]  /*c7c0*/  BSSY B0, `(.L_x_13279) ;  /* 0x0000004000007945 */ /* 0x000fe20003800000 */
[----:B------:R-:W-:-:S03]  /*c7d0*/  LEA R216, R216, UR17, 0x2 ;  /* 0x00000011d8d87c11 */ /* 0x000fc6000f8e10ff */
[----:B------:R-:W-:Y:S05]  /*c7e0*/  @!P2 BRA `(.L_x_13280) ;  /* 0x000000000004a947 */ /* 0x000fea0003800000 */
[----:B0-----:R0:W-:Y:S02]  /*c7f0*/  REDG.E.ADD.F32.FTZ.RN.STRONG.GPU desc[UR24][R66.64+-0xb00], R65 ;  /* 0xfff50041420079a6 */ /* 0x0011e4000c10f398 */
.L_x_13280:
[----:B------:R-:W-:Y:S05]  /*c800*/  BSYNC B0 ;  /* 0x0000000000007941 */ /* 0x000fea0003800000 */
.L_x_13279:
[----:B0-----:R0:W0:Y:S01]  /*c810*/  LDS R65, [R216+0xdc0] ;  /* 0x000dc000d8417984 */ /* 0x0010220000000800 */
[----:B------:R-:W-:Y:S01]  /*c820*/  BSSY B0, `(.L_x_13281) ;  /* 0x0000004000007945 */ /* 0x000fe20003800000 */
[----:B------:R-:W-:-:S03]  /*c830*/  LEA R215, R215, UR17, 0x2 ;  /* 0x00000011d7d77c11 */ /* 0x000fc6000f8e10ff */
[----:B------:R-:W-:Y:S05]  /*c840*/  @!P3 BRA `(.L_x_13282) ;  /* 0x000000000004b947 */ /* 0x000fea0003800000 */
[----:B0-----:R0:W-:Y:S02]  /*c850*/  REDG.E.ADD.F32.FTZ.RN.STRONG.GPU desc[UR24][R66.64+-0xa80], R65 ;  /* 0xfff58041420079a6 */ /* 0x0011e4000c10f398 */
.L_x_13282:
[----:B------:R-:W-:Y:S05]  /*c860*/  BSYNC B0 ;  /* 0x0000000000007941 */ /* 0x000fea0003800000 */
.L_x_13281:
[----:B0-----:R0:W0:Y:S01]  /*c870*/  LDS R65, [R215+0xe40] ;  /* 0x000e4000d7417984 */ /* 0x0010220000000800 */
[----:B------:R-:W-:Y:S01]  /*c880*/  BSSY B0, `(.L_x_13283) ;  /* 0x0000004000007945 */ /* 0x000fe20003800000 */
[----:B------:R-:W-:-:S03]  /*c890*/  LEA R214, R214, UR17, 0x2 ;  /* 0x00000011d6d67c11 */ /* 0x000fc6000f8e10ff */
[----:B------:R-:W-:Y:S05]  /*c8a0*/  @!P4 BRA `(.L_x_13284) ;  /* 0x000000000004c947 */ /* 0x000fea0003800000 */
[----:B0-----:R0:W-:Y:S02]  /*c8b0*/  REDG.E.ADD.F32.FTZ.RN.STRONG.GPU desc[UR24][R66.64+-0xa00], R65 ;  /* 0xfff60041420079a6 */ /* 0x0011e4000c10f398 */
.L_x_13284:
[----:B------:R-:W-:Y:S05]  /*c8c0*/  BSYNC B0 ;  /* 0x0000000000007941 */ /* 0x000fea0003800000 */
.L_x_13283:
[----:B0-----:R0:W0:Y:S01]  /*c8d0*/  LDS R65, [R214+0xec0] ;  /* 0x000ec000d6417984 */ /* 0x0010220000000800 */
[----:B------:R-:W-:Y:S04]  /*c8e0*/  BSSY B0, `(.L_x_13285) ;  /* 0x0000003000007945 */ /* 0x000fe80003800000 */
[----:B------:R-:W-:Y:S05]  /*c8f0*/  @!P5 BRA `(.L_x_13286) ;  /* 0x000000000004d947 */ /* 0x000fea0003800000 */
[----:B0-----:R0:W-:Y:S02]  /*c900*/  REDG.E.ADD.F32.FTZ.RN.STRONG.GPU desc[UR24][R66.64+-0x980], R65 ;  /* 0xfff68041420079a6 */ /* 0x0011e4000c10f398 */
.L_x_13286:
[----:B------:R-:W-:Y:S05]  /*c910*/  BSYNC B0 ;  /* 0x0000000000007941 */ /* 0x000fea0003800000 */
.L_x_13285:
        /* <DEDUP_REMOVED lines=12> */
.L_x_13288:
[----:B------:R-:W-:Y:S05]  /*c9e0*/  BSYNC B0 ;  /* 0x0000000000007941 */ /* 0x000fea0003800000 */
.L_x_13287:
[----:B0-----:R0:W0:Y:S01]  /*c9f0*/  LDS R65, [R212+0xfc0] ;  /* 0x000fc000d4417984 */ /* 0x0010220000000800 */
[----:B------:R-:W-:Y:S01]  /*ca00*/  BSSY B0, `(.L_x_13289) ;  /* 0x0000004000007945 */ /* 0x000fe20003800000 */
[----:B------:R-:W-:-:S03]  /*ca10*/  LEA R211, R211, UR17, 0x2 ;  /* 0x00000011d3d37c11 */ /* 0x000fc6000f8e10ff */
[----:B------:R-:W-:Y:S05]  /*ca20*/  @!P1 BRA `(.L_x_13290) ;  /* 0x0000000000049947 */ /* 0x000fea0003800000 */
[----:B0-----:R0:W-:Y:S02]  /*ca30*/  REDG.E.ADD.F32.FTZ.RN.STRONG.GPU desc[UR24][R66.64+-0x880], R65 ;  /* 0xfff78041420079a6 */ /* 0x0011e4000c10f398 */
.L_x_13290:
[----:B------:R-:W-:Y:S05]  /*ca40*/  BSYNC B0 ;  /* 0x0000000000007941 */ /* 0x000fea0003800000 */
.L_x_13289:
[----:B0-----:R0:W0:Y:S01]  /*ca50*/  LDS R65, [R211+0x1040] ;  /* 0x00104000d3417984 */ /* 0x0010220000000800 */
[----:B------:R-:W-:Y:S01]  /*ca60*/  BSSY B0, `(.L_x_13291) ;  /* 0x0000004000007945 */ /* 0x000fe20003800000 */
[----:B------:R-:W-:-:S03]  /*ca70*/  LEA R209, R209, UR17, 0x2 ;  /* 0x00000011d1d17c11 */ /* 0x000fc6000f8e10ff */
[----:B------:R-:W-:Y:S05]  /*ca80*/  @!P2 BRA `(.L_x_13292) ;  /* 0x000000000004a947 */ /* 0x000fea0003800000 */
[----:B0-----:R0:W-:Y:S02]  /*ca90*/  REDG.E.ADD.F32.FTZ.RN.STRONG.GPU desc[UR24][R66.64+-0x800], R65 ;  /* 0xfff80041420079a6 */ /* 0x0011e4000c10f398 */
.L_x_13292:
[----:B------:R-:W-:Y:S05]  /*caa0*/  BSYNC B0 ;  /* 0x0000000000007941 */ /* 0x000fea0003800000 */
.L_x_13291:
[----:B0-----:R0:W0:Y:S01]  /*cab0*/  LDS R65, [R209+0x10c0] ;  /* 0x0010c000d1417984 */ /* 0x0010220000000800 */
[----:B------:R-:W-:Y:S01]  /*cac0*/  BSSY B0, `(.L_x_13293) ;  /* 0x0000004000007945 */ /* 0x000fe20003800000 */
[----:B------:R-:W-:-:S03]  /*cad0*/  LEA R233, R233, UR17, 0x2 ;  /* 0x00000011e9e97c11 */ /* 0x000fc6000f8e10ff */
[----:B------:R-:W-:Y:S05]  /*cae0*/  @!P3 BRA `(.L_x_13294) ;  /* 0x000000000004b947 */ /* 0x000fea0003800000 */
[----:B0-----:R0:W-:Y:S02]  /*caf0*/  REDG.E.ADD.F32.FTZ.RN.STRONG.GPU desc[UR24][R66.64+-0x780], R65 ;  /* 0xfff88041420079a6 */ /* 0x0011e4000c10f398 */
.L_x_13294:
[----:B------:R-:W-:Y:S05]  /*cb00*/  BSYNC B0 ;  /* 0x0000000000007941 */ /* 0x000fea0003800000 */
.L_x_13293:
[----:B0-----:R0:W0:Y:S01]  /*cb10*/  LDS R65, [R233+0x1140] ;  /* 0x00114000e9417984 */ /* 0x0010220000000800 */
[----:B------:R-:W-:Y:S01]  /*cb20*/  BSSY B0, `(.L_x_13295) ;  /* 0x0000004000007945 */ /* 0x000fe20003800000 */
[----:B------:R-:W-:-:S03]  /*cb30*/  LEA R234, R234, UR17, 0x2 ;  /* 0x00000011eaea7c11 */ /* 0x000fc6000f8e10ff */
[----:B------:R-:W-:Y:S05]  /*cb40*/  @!P4 BRA `(.L_x_13296) ;  /* 0x000000000004c947 */ /* 0x000fea0003800000 */
[----:B0-----:R0:W-:Y:S02]  /*cb50*/  REDG.E.ADD.F32.FTZ.RN.STRONG.GPU desc[UR24][R66.64+-0x700], R65 ;  /* 0xfff90041420079a6 */ /* 0x0011e4000c10f398 */
.L_x_13296:
[----:B------:R-:W-:Y:S05]  /*cb60*/  BSYNC B0 ;  /* 0x0000000000007941 */ /* 0x000fea0003800000 */
.L_x_13295:
[----:B0-----:R0:W0:Y:S01]  /*cb70*/  LDS R65, [R234+0x11c0] ;  /* 0x0011c000ea417984 */ /* 0x0010220000000800 */
[----:B------:R-:W-:Y:S04]  /*cb80*/  BSSY B0, `(.L_x_13297) ;  /* 0x0000003000007945 */ /* 0x000fe80003800000 */
[----:B------:R-:W-:Y:S05]  /*cb90*/  @!P5 BRA `(.L_x_13298) ;  /* 0x000000000004d947 */ /* 0x000fea0003800000 */
[----:B0-----:R0:W-:Y:S02]  /*cba0*/  REDG.E.ADD.F32.FTZ.RN.STRONG.GPU desc[UR24][R66.64+-0x680], R65 ;  /* 0xfff98041420079a6 */ /* 0x0011e4000c10f398 */
.L_x_13298:
[----:B------:R-:W-:Y:S05]  /*cbb0*/  BSYNC B0 ;  /* 0x0000000000007941 */ /* 0x000fea0003800000 */
.L_x_13297:
        /* <DEDUP_REMOVED lines=12> */
.L_x_13300:
[----:B------:R-:W-:Y:S05]  /*cc80*/  BSYNC B0 ;  /* 0x0000000000007941 */ /* 0x000fea0003800000 */
.L_x_13299:
[----:B0-----:R0:W0:Y:S01]  /*cc90*/  LDS R65, [R236+0x12c0] ;  /* 0x0012c000ec417984 */ /* 0x0010220000000800 */
[----:B------:R-:W-:Y:S01]  /*cca0*/  BSSY B0, `(.L_x_13301) ;  /* 0x0000004000007945 */ /* 0x000fe20003800000 */
[----:B------:R-:W-:-:S03]  /*ccb0*/  LEA R237, R237, UR17, 0x2 ;  /* 0x00000011eded7c11 */ /* 0x000fc6000f8e10ff */
[----:B------:R-:W-:Y:S05]  /*ccc0*/  @!P1 BRA `(.L_x_13302) ;  /* 0x0000000000049947 */ /* 0x000fea0003800000 */
[----:B0-----:R0:W-:Y:S02]  /*ccd0*/  REDG.E.ADD.F32.FTZ.RN.STRONG.GPU desc[UR24][R66.64+-0x580], R65 ;  /* 0xfffa8041420079a6 */ /* 0x0011e4000c10f398 */
.L_x_13302:
[----:B------:R-:W-:Y:S05]  /*cce0*/  BSYNC B0 ;  /* 0x0000000000007941 */ /* 0x000fea0003800000 */
.L_x_13301:
[----:B0-----:R0:W0:Y:S01]  /*ccf0*/  LDS R65, [R237+0x1340] ;  /* 0x00134000ed417984 */ /* 0x0010220000000800 */
[----:B------:R-:W-:Y:S01]  /*cd00*/  BSSY B0, `(.L_x_13303) ;  /* 0x0000004000007945 */ /* 0x000fe20003800000 */
[----:B------:R-:W-:-:S03]  /*cd10*/  LEA R238, R238, UR17, 0x2 ;  /* 0x00000011eeee7c11 */ /* 0x000fc6000f8e10ff */
[----:B------:R-:W-:Y:S05]  /*cd20*/  @!P2 BRA `(.L_x_13304) ;  /* 0x000000000004a947 */ /* 0x000fea0003800000 */
[----:B0-----:R0:W-:Y:S02]  /*cd30*/  REDG.E.ADD.F32.FTZ.RN.STRONG.GPU desc[UR24][R66.64+-0x500], R65 ;  /* 0xfffb0041420079a6 */ /* 0x0011e4000c10f398 */
.L_x_13304:
[----:B------:R-:W-:Y:S05]  /*cd40*/  BSYNC B0 ;  /* 0x0000000000007941 */ /* 0x000fea0003800000 */
.L_x_13303:
[----:B0-----:R0:W0:Y:S01]  /*cd50*/  LDS R65, [R238+0x13c0] ;  /* 0x0013c000ee417984 */ /* 0x0010220000000800 */
[----:B------:R-:W-:Y:S01]  /*cd60*/  BSSY B0, `(.L_x_13305) ;  /* 0x0000004000007945 */ /* 0x000fe20003800000 */
[----:B------:R-:W-:-:S03]  /*cd70*/  LEA R239, R239, UR17, 0x2 ;  /* 0x00000011efef7c11 */ /* 0x000fc6000f8e10ff */
[----:B------:R-:W-:Y:S05]  /*cd80*/  @!P3 BRA `(.L_x_13306) ;  /* 0x000000000004b947 */ /* 0x000fea0003800000 */
[----:B0-----:R0:W-:Y:S02]  /*cd90*/  REDG.E.ADD.F32.FTZ.RN.STRONG.GPU desc[UR24][R66.64+-0x480], R65 ;  /* 0xfffb8041420079a6 */ /* 0x0011e4000c10f398 */
.L_x_13306:
[----:B------:R-:W-:Y:S05]  /*cda0*/  BSYNC B0 ;  /* 0x0000000000007941 */ /* 0x000fea0003800000 */
.L_x_13305:
[----:B0-----:R0:W0:Y:S01]  /*cdb0*/  LDS R65, [R239+0x1440] ;  /* 0x00144000ef417984 */ /* 0x0010220000000800 */
[----:B------:R-:W-:Y:S01]  /*cdc0*/  BSSY B0, `(.L_x_13307) ;  /* 0x0000004000007945 */ /* 0x000fe20003800000 */
[----:B------:R-:W-:-:S03]  /*cdd0*/  LEA R240, R240, UR17, 0x2 ;  /* 0x00000011f0f07c11 */ /* 0x000fc6000f8e10ff */
[----:B------:R-:W-:Y:S05]  /*cde0*/  @!P4 BRA `(.L_x_13308) ;  /* 0x000000000004c947 */ /* 0x000fea0003800000 */
[----:B0-----:R0:W-:Y:S02]  /*cdf0*/  REDG.E.ADD.F32.FTZ.RN.STRONG.GPU desc[UR24][R66.64+-0x400], R65 ;  /* 0xfffc0041420079a6 */ /* 0x0011e4000c10f398 */
.L_x_13308:
[----:B------:R-:W-:Y:S05]  /*ce00*/  BSYNC B0 ;  /* 0x0000000000007941 */ /* 0x000fea0003800000 */
.L_x_13307:
[----:B0-----:R0:W0:Y:S01]  /*ce10*/  LDS R65, [R240+0x14c0] ;  /* 0x0014c000f0417984 */ /* 0x0010220000000800 */
[----:B------:R-:W-:Y:S04]  /*ce20*/  BSSY B0, `(.L_x_13309) ;  /* 0x0000003000007945 */ /* 0x000fe80003800000 */
[----:B------:R-:W-:Y:S05]  /*ce30*/  @!P5 BRA `(.L_x_13310) ;  /* 0x000000000004d947 */ /* 0x000fea0003800000 */
[----:B0-----:R0:W-:Y:S02]  /*ce40*/  REDG.E.ADD.F32.FTZ.RN.STRONG.GPU desc[UR24][R66.64+-0x380], R65 ;  /* 0xfffc8041420079a6 */ /* 0x0011e4000c10f398 */
.L_x_13310:
[----:B------:R-:W-:Y:S05]  /*ce50*/  BSYNC B0 ;  /* 0x0000000000007941 */ /* 0x000fea0003800000 */
.L_x_13309:
        /* <DEDUP_REMOVED lines=12> */
.L_x_13312:
[----:B------:R-:W-:Y:S05]  /*cf20*/  BSYNC B0 ;  /* 0x0000000000007941 */ /* 0x000fea0003800000 */
.L_x_13311:
[----:B0-----:R0:W0:Y:S01]  /*cf30*/  LDS R65, [R242+0x15c0] ;  /* 0x0015c000f2417984 */ /* 0x0010220000000800 */
[----:B------:R-:W-:Y:S01]  /*cf40*/  BSSY B0, `(.L_x_13313) ;  /* 0x0000004000007945 */ /* 0x000fe20003800000 */
[----:B------:R-:W-:-:S03]  /*cf50*/  LEA R243, R243, UR17, 0x2 ;  /* 0x00000011f3f37c11 */ /* 0x000fc6000f8e10ff */
[----:B------:R-:W-:Y:S05]  /*cf60*/  @!P1 BRA `(.L_x_13314) ;  /* 0x0000000000049947 */ /* 0x000fea0003800000 */
[----:B0-----:R0:W-:Y:S02]  /*cf70*/  REDG.E.ADD.F32.FTZ.RN.STRONG.GPU desc[UR24][R66.64+-0x280], R65 ;  /* 0xfffd8041420079a6 */ /* 0x0011e4000c10f398 */
.L_x_13314:
[----:B------:R-:W-:Y:S05]  /*cf80*/  BSYNC B0 ;  /* 0x0000000000007941 */ /* 0x000fea0003800000 */
.L_x_13313:
[----:B0-----:R0:W0:Y:S01]  /*cf90*/  LDS R65, [R243+0x1640] ;  /* 0x00164000f3417984 */ /* 0x0010220000000800 */
[----:B------:R-:W-:Y:S01]  /*cfa0*/  BSSY B0, `(.L_x_13315) ;  /* 0x0000004000007945 */ /* 0x000fe20003800000 */
[----:B------:R-:W-:-:S03]  /*cfb0*/  LEA R244, R244, UR17, 0x2 ;  /* 0x00000011f4f47c11 */ /* 0x000fc6000f8e10ff */
[----:B------:R-:W-:Y:S05]  /*cfc0*/  @!P2 BRA `(.L_x_13316) ;  /* 0x000000000004a947 */ /* 0x000fea0003800000 */
[----:B0-----:R0:W-:Y:S02]  /*cfd0*/  REDG.E.ADD.F32.FTZ.RN.STRONG.GPU desc[UR24][R66.64+-0x200], R65 ;  /* 0xfffe0041420079a6 */ /* 0x0011e4000c10f398 */
.L_x_13316:
[----:B------:R-:W-:Y:S05]  /*cfe0*/  BSYNC B0 ;  /* 0x0000000000007941 */ /* 0x000fea0003800000 */
.L_x_13315:
[----:B0-----:R0:W0:Y:S01]  /*cff0*/  LDS R65, [R244+0x16c0] ;  /* 0x0016c000f4417984 */ /* 0x0010220000000800 */
[----:B------:R-:W-:Y:S01]  /*d000*/  BSSY B0, `(.L_x_13317) ;  /* 0x0000004000007945 */ /* 0x000fe20003800000 */
[----:B------:R-:W-:-:S03]  /*d010*/  LEA R245, R245, UR17, 0x2 ;  /* 0x00000011f5f57c11 */ /* 0x000fc6000f8e10ff */
[----:B------:R-:W-:Y:S05]  /*d020*/  @!P3 BRA `(.L_x_13318) ;  /* 0x000000000004b947 */ /* 0x000fea0003800000 */
[----:B0-----:R0:W-:Y:S02]  /*d030*/  REDG.E.ADD.F32.FTZ.RN.STRONG.GPU desc[UR24][R66.64+-0x180], R65 ;  /* 0xfffe8041420079a6 */ /* 0x0011e4000c10f398 */
.L_x_13318:
[----:B------:R-:W-:Y:S05]  /*d040*/  BSYNC B0 ;  /* 0x0000000000007941 */ /* 0x000fea0003800000 */
.L_x_13317:
[----:B0-----:R0:W0:Y:S01]  /*d050*/  LDS R65, [R245+0x1740] ;  /* 0x00174000f5417984 */ /* 0x0010220000000800 */
[----:B------:R-:W-:Y:S01]  /*d060*/  BSSY B0, `(.L_x_13319) ;  /* 0x0000004000007945 */ /* 0x000fe20003800000 */
[----:B------:R-:W-:-:S03]  /*d070*/  LEA R246, R246, UR17, 0x2 ;  /* 0x00000011f6f67c11 */ /* 0x000fc6000f8e10ff */
[----:B------:R-:W-:Y:S05]  /*d080*/  @!P4 BRA `(.L_x_13320) ;  /* 0x000000000004c947 */ /* 0x000fea0003800000 */
[----:B0-----:R0:W-:Y:S02]  /*d090*/  REDG.E.ADD.F32.FTZ.RN.STRONG.GPU desc[UR24][R66.64+-0x100], R65 ;  /* 0xffff0041420079a6 */ /* 0x0011e4000c10f398 */
.L_x_13320:
[----:B------:R-:W-:Y:S05]  /*d0a0*/  BSYNC B0 ;  /* 0x0000000000007941 */ /* 0x000fea0003800000 */
.L_x_13319:
[----:B0-----:R0:W0:Y:S01]  /*d0b0*/  LDS R65, [R246+0x17c0] ;  /* 0x0017c000f6417984 */ /* 0x0010220000000800 */
[----:B------:R-:W-:Y:S01]  /*d0c0*/  BSSY B0, `(.L_x_13321) ;  /* 0x0000004000007945 */ /* 0x000fe20003800000 */
[----:B------:R-:W-:-:S03]  /*d0d0*/  FADD.FTZ R64, R228, R230 ;  /* 0x000000e6e4407221 */ /* 0x000fc60000010000 */
[----:B------:R-:W-:Y:S05]  /*d0e0*/  @!P5 BRA `(.L_x_13322) ;  /* 0x000000000004d947 */ /* 0x000fea0003800000 */
[----:B0-----:R0:W-:Y:S02]  /*d0f0*/  REDG.E.ADD.F32.FTZ.RN.STRONG.GPU desc[UR24][R66.64+-0x80], R65 ;  /* 0xffff8041420079a6 */ /* 0x0011e4000c10f398 */
.L_x_13322:
[----:B------:R-:W-:Y:S05]  /*d100*/  BSYNC B0 ;  /* 0x0000000000007941 */ /* 0x000fea0003800000 */
.L_x_13321:
        /* <DEDUP_REMOVED lines=10> */
[----:B------:R-:W-:Y:S01]  /*d1b0*/  FMUL.FTZ R188, R188, R173 ;  /* 0x000000adbcbc7220 */ /* 0x000fe20000410000 */
[----:B------:R-:W-:Y:S01]  /*d1c0*/  FMUL.FTZ R186, R186, R175 ;  /* 0x000000afbaba7220 */ /* 0x000fe20000410000 */
[----:B------:R-:W2:Y:S01]  /*d1d0*/  SHFL.DOWN PT, R135, R64, 0x1, 0x1f ;  /* 0x08201f0040877f89 */ /* 0x000ea200000e0000 */
[----:B------:R-:W-:Y:S01]  /*d1e0*/  FFMA.FTZ R159, R190, R161, R159 ;  /* 0x000000a1be9f7223 */ /* 0x000fe2000001009f */
[----:B------:R-:W-:Y:S01]  /*d1f0*/  FFMA.FTZ R189, R189, R174, R188 ;  /* 0x000000aebdbd7223 */ /* 0x000fe200000100bc */
[----:B------:R-:W-:Y:S01]  /*d200*/  FFMA.FTZ R176, R187, R176, R186 ;  /* 0x000000b0bbb07223 */ /* 0x000fe200000100ba */
[----:B------:R-:W3:Y:S01]  /*d210*/  S2R R211, SR_TID.X ;  /* 0x0000000000d37919 */ /* 0x000ee20000002100 */
[----:B------:R-:W-:Y:S01]  /*d220*/  FFMA.FTZ R159, R6, R164, R159 ;  /* 0x000000a4069f7223 */ /* 0x000fe2000001009f */
[----:B------:R-:W-:Y:S01]  /*d230*/  FFMA.FTZ R189, R4, R181, R189 ;  /* 0x000000b504bd7223 */ /* 0x000fe200000100bd */
[----:B------:R-:W-:Y:S01]  /*d240*/  FFMA.FTZ R176, R3, R182, R176 ;  /* 0x000000b603b07223 */ /* 0x000fe200000100b0 */
[----:B------:R-:W-:Y:S01]  /*d250*/  FMUL.FTZ R185, R185, R178 ;  /* 0x000000b2b9b97220 */ /* 0x000fe20000410000 */
[----:B------:R-:W-:Y:S01]  /*d260*/  ISETP.NE.AND P2, PT, R134, RZ, PT ;  /* 0x000000ff8600720c */ /* 0x000fe20003f45270 */
[----:B------:R-:W-:Y:S01]  /*d270*/  FMUL.FTZ R191, R191, R148 ;  /* 0x00000094bfbf7220 */ /* 0x000fe20000410000 */
[----:B------:R-:W-:Y:S01]  /*d280*/  FMUL.FTZ R11, R11, R169 ;  /* 0x000000a90b0b7220 */ /* 0x000fe20000410000 */
[----:B-----5:R-:W-:Y:S01]  /*d290*/  @!P1 FADD.FTZ R65, R65, R136 ;  /* 0x0000008841419221 */ /* 0x020fe20000010000 */
[----:B------:R-:W-:Y:S01]  /*d2a0*/  FFMA.FTZ R179, R184, R179, R185 ;  /* 0x000000b3b8b37223 */ /* 0x000fe200000100b9 */
[----:B------:R-:W-:Y:S01]  /*d2b0*/  FMUL.FTZ R193, R193, R146 ;  /* 0x00000092c1c17220 */ /* 0x000fe20000410000 */
[----:B------:R-:W-:Y:S01]  /*d2c0*/  FMUL.FTZ R13, R13, R166 ;  /* 0x000000a60d0d7220 */ /* 0x000fe20000410000 */
        /* <DEDUP_REMOVED lines=20> */
[----:B---3--:R-:W-:Y:S01]  /*d410*/  ISETP.NE.AND P3, PT, R211, RZ, PT ;  /* 0x000000ffd300720c */ /* 0x008fe20003f65270 */
[----:B------:R-:W-:Y:S01]  /*d420*/  FMUL.FTZ R32, R32, R150 ;  /* 0x0000009620207220 */ /* 0x000fe20000410000 */
        /* <DEDUP_REMOVED lines=15> */
[----:B-----5:R-:W-:Y:S01]  /*d520*/  @!P1 FADD.FTZ R64, R64, R135 ;  /* 0x0000008740409221 */ /* 0x020fe20000010000 */
        /* <DEDUP_REMOVED lines=23> */
[----:B------:R-:W-:Y:S01]  /*d6a0*/  BSSY B0, `(.L_x_13323) ;  /* 0x0000041000007945 */ /* 0x000fe20003800000 */
[----:B-1----:R-:W-:Y:S01]  /*d6b0*/  @!P1 FADD.FTZ R67, R67, R170 ;  /* 0x000000aa43439221 */ /* 0x002fe20000010000 */
[----:B------:R-:W-:Y:S01]  /*d6c0*/  FFMA.FTZ R78, R94, R172, R78 ;  /* 0x000000ac5e4e7223 */ /* 0x000fe2000001004e */
[----:B------:R-:W-:Y:S01]  /*d6d0*/  FADD.FTZ R60, R177, R60 ;  /* 0x0000003cb13c7221 */ /* 0x000fe20000010000 */
[----:B------:R-:W-:Y:S01]  /*d6e0*/  FADD.FTZ R59, R163, R59 ;  /* 0x0000003ba33b7221 */ /* 0x000fe20000010000 */
[----:B--2---:R-:W-:Y:S01]  /*d6f0*/  @!P1 FADD.FTZ R66, R66, R135 ;  /* 0x0000008742429221 */ /* 0x004fe20000010000 */
[----:B------:R-:W1:Y:S01]  /*d700*/  SHFL.DOWN PT, R6, R67, 0x8, 0x1f ;  /* 0x09001f0043067f89 */ /* 0x000e6200000e0000 */
[----:B------:R-:W-:Y:S01]  /*d710*/  FADD.FTZ R61, R180, R61 ;  /* 0x0000003db43d7221 */ /* 0x000fe20000010000 */
[----:B------:R-:W-:Y:S01]  /*d720*/  FFMA.FTZ R79, R95, R164, R79 ;  /* 0x000000a45f4f7223 */ /* 0x000fe2000001004f */
[----:B---3--:R-:W-:Y:S01]  /*d730*/  @!P1 FADD.FTZ R64, R64, R5 ;  /* 0x0000000540409221 */ /* 0x008fe20000010000 */
[----:B------:R-:W-:Y:S01]  /*d740*/  ISETP.GT.AND P1, PT, R134, 0x17, PT ;  /* 0x000000178600780c */ /* 0x000fe20003f24270 */
[----:B------:R-:W2:Y:S01]  /*d750*/  SHFL.DOWN PT, R5, R66, 0x8, 0x1f ;  /* 0x09001f0042057f89 */ /* 0x000ea200000e0000 */
[----:B------:R-:W-:Y:S01]  /*d760*/  FFMA.FTZ R75, R91, R181, R75 ;  /* 0x000000b55b4b7223 */ /* 0x000fe2000001004b */
[----:B------:R-:W-:Y:S01]  /*d770*/  FADD.FTZ R58, R159, R58 ;  /* 0x0000003a9f3a7221 */ /* 0x000fe20000010000 */
        /* <DEDUP_REMOVED lines=15> */
[----:B------:R-:W-:Y:S01]  /*d870*/  FADD.FTZ R54, R141, R54 ;  /* 0x000000368d367221 */ /* 0x000fe20000010000 */
[----:B-1----:R-:W-:Y:S01]  /*d880*/  @!P1 FADD.FTZ R67, R67, R6 ;  /* 0x0000000643439221 */ /* 0x002fe20000010000 */
[----:B------:R-:W-:Y:S01]  /*d890*/  FFMA.FTZ R84, R100, R19, R84 ;  /* 0x0000001364547223 */ /* 0x000fe20000010054 */
[----:B------:R-:W-:Y:S01]  /*d8a0*/  FFMA.FTZ R85, R101, R22, R85 ;  /* 0x0000001665557223 */ /* 0x000fe20000010055 */
[----:B------:R-:W-:Y:S01]  /*d8b0*/  FADD.FTZ R53, R200, R53 ;  /* 0x00000035c8357221 */ /* 0x000fe20000010000 */
        /* <DEDUP_REMOVED lines=12> */
[----:B------:R-:W-:-:S08]  /*d980*/  FADD.FTZ R49, R68, R49 ;  /* 0x0000003144317221 */ /* 0x000fd00000010000 */
        /* <DEDUP_REMOVED lines=18> */
.L_x_13324:
[----:B------:R-:W-:Y:S05]  /*dab0*/  BSYNC B0 ;  /* 0x0000000000007941 */ /* 0x000fea0003800000 */
.L_x_13323:
[----:B------:R-:W-:Y:S02]  /*dac0*/  UIADD3 UR7, UR7, 0x1, URZ ;  /* 0x0000000107077890 */ /* 0x000fe4000fffe03f */
[----:B------:R-:W-:Y:S02]  /*dad0*/  UIADD3 UR8, UP1, UR8, 0x1, URZ ;  /* 0x0000000108087890 */ /* 0x000fe4000ff3e03f */
[----:B------:R-:W-:Y:S02]  /*dae0*/  UISETP.GE.AND UP0, UPT, UR7, UR53, UPT ;  /* 0x000000350700728c */ /* 0x000fe4000bf06270 */
[----:B------:R-:W-:-:S04]  /*daf0*/  UIADD3.X UR9, URZ, UR9, URZ, UP1, !UPT ;  /* 0x000000093f097290 */ /* 0x000fc80008ffe43f */
[----:B------:R-:W-:-:S13]  /*db00*/  PLOP3.LUT P1, PT, PT, PT, UP0, 0x80, 0x0 ;  /* 0x000000000000781c */ /* 0x000fda0003f2f008 */
[----:B------:R-:W-:Y:S05]  /*db10*/  @!P1 BRA `(.L_x_13325) ;  /* 0xffffff7800189947 */ /* 0x000fea000383ffff */
.L_x_13246:
[----:B------:R-:W2:Y:S01]  /*db20*/  S2R R7, SR_TID.X ;  /* 0x0000000000077919 */ /* 0x000ea20000002100 */
[----:B------:R-:W-:Y:S01]  /*db30*/  F2FP.F16.F32.PACK_AB R87, R87, R88 ;  /* 0x000000585757723e */ /* 0x000fe200000000ff */
[----:B------:R-:W-:Y:S01]  /*db40*/  USHF.R.S32.HI UR20, URZ, 0x1f, UR11 ;  /* 0x0000001f3f147899 */ /* 0x000fe2000801140b */
[----:B------:R-:W-:Y:S01]  /*db50*/  F2FP.F16.F32.PACK_AB R83, R83, R84 ;  /* 0x000000545353723e */ /* 0x000fe200000000ff */
[----:B------:R-:W-:Y:S01]  /*db60*/  BAR.SYNC.DEFER_BLOCKING 0x0 ;  /* 0x0000000000007b1d */ /* 0x000fe20000010000 */
[----:B------:R-:W-:Y:S01]  /*db70*/  F2FP.F16.F32.PACK_AB R79, R79, R80 ;  /* 0x000000504f4f723e */ /* 0x000fe200000000ff */
[----:B------:R-:W-:Y:S01]  /*db80*/  ULEA UR19, UR16, 0xfffffe00, 0x9 ;  /* 0xfffffe0010137891 */ /* 0x000fe2000f8e483f */
[----:B-1----:R-:W-:Y:S01]  /*db90*/  PRMT R0, R87, 0x7632, R0 ;  /* 0x0000763257007816 */ /* 0x002fe20000000000 */
        /* <DEDUP_REMOVED lines=22> */
[----:B--2---:R-:W-:-:S02]  /*dd00*/  ISETP.NE.AND P6, PT, R7, RZ, PT ;  /* 0x000000ff0700720c */ /* 0x004fc40003fc5270 */
[----:B------:R2:W-:Y:S04]  /*dd10*/  STS.U16 [R115+0xa], R3 ;  /* 0x00000a0373007388 */ /* 0x0005e80000000400 */
[----:B------:R3:W-:Y:S01]  /*dd20*/  STS.U16 [R115+0x12], R4 ;  /* 0x0000120473007388 */ /* 0x0007e20000000400 */
[----:B-1----:R-:W-:-:S03]  /*dd30*/  PRMT R0, R81, 0x7632, R0 ;  /* 0x0000763251007816 */ /* 0x002fc60000000000 */
[----:B------:R-:W-:Y:S01]  /*dd40*/  STS.U16 [R115], R87 ;  /* 0x0000005773007388 */ /* 0x000fe20000000400 */
[----:B--2---:R-:W-:-:S03]  /*dd50*/  PRMT R3, R77, 0x7632, R3 ;  /* 0x000076324d037816 */ /* 0x004fc60000000003 */
[----:B------:R-:W-:Y:S01]  /*dd60*/  STS.U16 [R115+0x4], R85 ;  /* 0x0000045573007388 */ /* 0x000fe20000000400 */
[----:B---3--:R-:W-:-:S03]  /*dd70*/  MOV R4, UR44 ;  /* 0x0000002c00047c02 */ /* 0x008fc60008000f00 */
        /* <DEDUP_REMOVED lines=30> */
[----:B-1----:R-:W2:Y:S01]  /*df60*/  S2R R2, SR_TID.X ;  /* 0x0000000000027919 */ /* 0x002ea20000002100 */
[----:B------:R-:W0:Y:S01]  /*df70*/  LDS R0, [UR17+0x420] ;  /* 0x00042011ff007984 */ /* 0x000e220008000800 */
[----:B--2---:R-:W-:-:S04]  /*df80*/  SHF.L.U32 R3, R2, 0x4, RZ ;  /* 0x0000000402037819 */ /* 0x004fc800000006ff */
[----:B------:R-:W-:-:S04]  /*df90*/  LOP3.LUT R3, R3, 0xfffffe00, RZ, 0xc0, !PT ;  /* 0xfffffe0003037812 */ /* 0x000fc800078ec0ff */
[----:B------:R-:W-:-:S04]  /*dfa0*/  LOP3.LUT R87, R3, 0x1f, R2, 0xf8, !PT ;  /* 0x0000001f03577812 */ /* 0x000fc800078ef802 */
[----:B------:R-:W-:Y:S02]  /*dfb0*/  SHF.R.S32.HI R8, RZ, 0x1f, R87 ;  /* 0x0000001fff087819 */ /* 0x000fe40000011457 */
[----:B------:R-:W-:-:S04]  /*dfc0*/  IADD3 R2, P1, R87, UR19, RZ ;  /* 0x0000001357027c10 */ /* 0x000fc8000ff3e0ff */
        /* <DEDUP_REMOVED lines=16> */
.L_x_13327:
[----:B------:R-:W-:Y:S05]  /*e0d0*/  BSYNC B0 ;  /* 0x0000000000007941 */ /* 0x000fea0003800000 */
.L_x_13326:
        /* <DEDUP_REMOVED lines=23> */
[----:B0-----:R-:W-:Y:S02]  /*e250*/  MOV R6, UR19 ;  /* 0x0000001300067c02 */ /* 0x001fe40008000f00 */
[C---:B------:R-:W-:Y:S02]  /*e260*/  LOP3.LUT R65, R87.reuse, 0xa0, RZ, 0xfc, !PT ;  /* 0x000000a057417812 */ /* 0x040fe400078efcff */
[C---:B------:R-:W-:Y:S02]  /*e270*/  LEA R4, P0, R6.reuse, R4, 0x1 ;  /* 0x0000000406047211 */ /* 0x040fe400078008ff */
[----:B------:R-:W-:Y:S01]  /*e280*/  MOV R7, UR8 ;  /* 0x0000000800077c02 */ /* 0x000fe20008000f00 */
        /* <DEDUP_REMOVED lines=79> */
[----:B------:R-:W-:Y:S02]  /*e780*/  FADD.FTZ R57, R56, R57 ;  /* 0x0000003938397221 */ /* 0x000fe40000010000 */
[----:B------:R1:W-:Y:S01]  /*e790*/  STS.U16 [R115+0xe], R6 ;  /* 0x00000e0673007388 */ /* 0x0003e20000000400 */
[----:B0-----:R-:W-:Y:S01]  /*e7a0*/  PRMT R10, R5, 0x7632, R10 ;  /* 0x00007632050a7816 */ /* 0x001fe2000000000a */
[----:B------:R-:W-:Y:S02]  /*e7b0*/  FADD.FTZ R58, R57, R58 ;  /* 0x0000003a393a7221 */ /* 0x000fe40000010000 */
[----:B------:R-:W-:Y:S02]  /*e7c0*/  STS.U16 [R115+0x18], R0 ;  /* 0x0000180073007388 */ /* 0x000fe40000000400 */
[----:B------:R-:W-:-:S02]  /*e7d0*/  FADD.FTZ R59, R58, R59 ;  /* 0x0000003b3a3b7221 */ /* 0x000fc40000010000 */
[----:B------:R-:W-:Y:S01]  /*e7e0*/  STS.U16 [R115+0x16], R10 ;  /* 0x0000160a73007388 */ /* 0x000fe20000000400 */
[----:B-1----:R-:W-:Y:S01]  /*e7f0*/  IADD3 R6, P1, R87, -0x1e0, RZ ;  /* 0xfffffe2057067810 */ /* 0x002fe20007f3e0ff */
        /* <DEDUP_REMOVED lines=44> */
.L_x_13329:
[----:B------:R-:W-:Y:S05]  /*eac0*/  BSYNC B0 ;  /* 0x0000000000007941 */ /* 0x000fea0003800000 */
.L_x_13328:
        /* <DEDUP_REMOVED lines=56> */
.L_x_13240:
        /* <DEDUP_REMOVED lines=29> */
.L_x_13332:
[----:B------:R-:W-:Y:S05]  /*f020*/  BSYNC B0 ;  /* 0x0000000000007941 */ /* 0x000fea0003800000 */
.L_x_13331:
        /* <DEDUP_REMOVED lines=32> */
.L_x_13334:
[----:B------:R-:W2:Y:S02]  /*f230*/  S2R R11, SR_TID.X ;  /* 0x00000000000b7919 */ /* 0x000ea40000002100 */
.L_x_13335:
[----:B------:R-:W-:Y:S05]  /*f240*/  BSYNC B0 ;  /* 0x0000000000007941 */ /* 0x000fea0003800000 */
.L_x_13333:
        /* <DEDUP_REMOVED lines=23> */
.L_x_13337:
[----:B------:R-:W-:Y:S02]  /*f3c0*/  LEA R0, R11, UR8, 0x3 ;  /* 0x000000080b007c11 */ /* 0x000fe4000f8e18ff */
[----:B012---:R-:W-:Y:S02]  /*f3d0*/  MOV R3, UR5 ;  /* 0x0000000500037c02 */ /* 0x007fe40008000f00 */
[----:B------:R-:W-:Y:S01]  /*f3e0*/  MOV R2, UR4 ;  /* 0x0000000400027c02 */ /* 0x000fe20008000f00 */
[----:B------:R-:W0:Y:S01]  /*f3f0*/  LDS.64 R12, [R0+0x3e10] ;  /* 0x003e1000000c7984 */ /* 0x000e220000000a00 */
[----:B------:R-:W-:Y:S02]  /*f400*/  SHF.R.S32.HI R3, RZ, 0x1f, R11 ;  /* 0x0000001fff037819 */ /* 0x000fe4000001140b */
[----:B---3--:R-:W-:Y:S01]  /*f410*/  MOV R7, UR6 ;  /* 0x0000000600077c02 */ /* 0x008fe20008000f00 */
        /* <DEDUP_REMOVED lines=26> */
.L_x_13336:
[----:B------:R-:W-:Y:S05]  /*f5c0*/  EXIT ;  /* 0x000000000000794d */ /* 0x000fea0003800000 */
.L_x_13338:
        /* <DEDUP_REMOVED lines=11> */
.L_x_18973:


//--------------------- .text._Z25selective_scan_bwd_kernelI32Selective_Scan_bwd_kernel_traitsILi32ELi16ELb0ELb1ELb0ELb1ELb0EN3c104HalfENS1_7complexIfEEEEv12SSMParamsBwd --------------------------
	.section	.text._Z25selective_scan_bwd_kernelI32Selective_Scan_bwd_kernel_traitsILi32ELi16ELb0ELb1ELb0ELb1ELb0EN3c104HalfENS1_7complexIfEEEEv12SSMParamsBwd,"ax",@progbits
	.align	128
        .global         _Z25selective_scan_bwd_kernelI32Selective_Scan_bwd_kernel_traitsILi32ELi16ELb0ELb1ELb0ELb1ELb0EN3c104HalfENS1_7complexIfEEEEv12SSMParamsBwd
        .type           _Z25selective_scan_bwd_kernelI32Selective_Scan_bwd_kernel_traitsILi32ELi16ELb0ELb1ELb0ELb1ELb0EN3c104HalfENS1_7complexIfEEEEv12SSMParamsBwd,@function
        .size           _Z25selective_scan_bwd_kernelI32Selective_Scan_bwd_kernel_traitsILi32ELi16ELb0ELb1ELb0ELb1ELb0EN3c104HalfENS1_7complexIfEEEEv12SSMParamsBwd,(.L_x_18974 - _Z25selective_scan_bwd_kernelI32Selective_Scan_bwd_kernel_traitsILi32ELi16ELb0ELb1ELb0ELb1ELb0EN3c104HalfENS1_7complexIfEEEEv12SSMParamsBwd)
        .other          _Z25selective_scan_bwd_kernelI32Selective_Scan_bwd_kernel_traitsILi32ELi16ELb0ELb1ELb0ELb1ELb0EN3c104HalfENS1_7complexIfEEEEv12SSMParamsBwd,@"STO_CUDA_ENTRY STV_DEFAULT"
_Z25selective_scan_bwd_kernelI32Selective_Scan_bwd_kernel_traitsILi32ELi16ELb0ELb1ELb0ELb1ELb0EN3c104HalfENS1_7complexIfEEEEv12SSMParamsBwd:
.text._Z25selective_scan_bwd_kernelI32Selective_Scan_bwd_kernel_traitsILi32ELi16ELb0ELb1ELb0ELb1ELb0EN3c104HalfENS1_7complexIfEEEEv12SSMParamsBwd:
        /* <DEDUP_REMOVED lines=157> */
.L_x_13456:
        /* <DEDUP_REMOVED lines=78> */
[----:B--2---:R-:W-:-:S02]  /*0eb0*/  LEA.HI.SX32 R136, R137, R137, 0x1b ;  /* 0x0000008989887211 */ /* 0x004fc400078fdaff */
[C---:B------:R-:W-:Y:S02]  /*0ec0*/  IADD3 R26, R137.reuse, 0x40, RZ ;  /* 0x00000040891a7810 */ /* 0x040fe40007ffe0ff */
[C---:B-1----:R-:W-:Y:S02]  /*0ed0*/  IADD3 R2, R137.reuse, 0x20, RZ ;  /* 0x0000002089027810 */ /* 0x042fe40007ffe0ff */
[C---:B------:R-:W-:Y:S02]  /*0ee0*/  IADD3 R28, R137.reuse, 0x60, RZ ;  /* 0x00000060891c7810 */ /* 0x040fe40007ffe0ff */
[-C--:B------:R-:W-:Y:S02]  /*0ef0*/  LEA.HI.SX32 R2, R2, R137.reuse, 0x1b ;  /* 0x0000008902027211 */ /* 0x080fe400078fdaff */
[C---:B------:R-:W-:Y:S02]  /*0f00*/  IADD3 R30, R137.reuse, 0x80, RZ ;  /* 0x00000080891e7810 */ /* 0x040fe40007ffe0ff */
[----:B------:R-:W-:Y:S01]  /*0f10*/  IADD3 R32, R137, 0xa0, RZ ;  /* 0x000000a089207810 */ /* 0x000fe20007ffe0ff */
[----:B0-----:R-:W-:Y:S01]  /*0f20*/  ULEA UR16, UR4, UR16, 0x18 ;  /* 0x0000001004107291 */ /* 0x001fe2000f8ec03f */
[----:B------:R-:W-:-:S02]  /*0f30*/  LEA.HI.SX32 R26, R26, R137, 0x1b ;  /* 0x000000891a1a7211 */ /* 0x000fc400078fdaff */
[----:B------:R-:W-:-:S03]  /*0f40*/  LEA.HI.SX32 R28, R28, R137, 0x1b ;  /* 0x000000891c1c7211 */ /* 0x000fc600078fdaff */
[----:B------:R-:W-:Y:S02]  /*0f50*/  LEA R136, R136, UR16, 0x1 ;  /* 0x0000001088887c11 */ /* 0x000fe4000f8e08ff */
[----:B------:R-:W-:Y:S02]  /*0f60*/  LEA R135, R2, UR16, 0x1 ;  /* 0x0000001002877c11 */ /* 0x000fe4000f8e08ff */
[----:B------:R-:W-:Y:S02]  /*0f70*/  IADD3 R2, R137, 0xc0, RZ ;  /* 0x000000c089027810 */ /* 0x000fe40007ffe0ff */
        /* <DEDUP_REMOVED lines=52> */
[----:B------:R-:W-:Y:S01]  /*12c0*/  STS.U16 [R127+0x1c0], R10 ;  /* 0x0001c00a7f007388 */ /* 0x000fe20000000400 */
[----:B------:R-:W-:Y:S02]  /*12d0*/  LEA.HI.SX32 R118, R4, R4, 0x1b ;  /* 0x0000000404767211 */ /* 0x000fe400078fdaff */
[----:B------:R-:W-:Y:S01]  /*12e0*/  LEA R120, R8, UR16, 0x1 ;  /* 0x0000001008787c11 */ /* 0x000fe2000f8e08ff */
[----:B------:R-:W-:Y:S01]  /*12f0*/  STS.U16 [R126+0x200], R13 ;  /* 0x0002000d7e007388 */ /* 0x000fe20000000400 */
[----:B------:R-:W-:-:S03]  /*1300*/  LEA R118, R118, UR16, 0x1 ;  /* 0x0000001076767c11 */ /* 0x000fc6000f8e08ff */
[----:B------:R0:W-:Y:S04]  /*1310*/  STS.U16 [R125+0x240], R12 ;  /* 0x0002400c7d007388 */ /* 0x0001e80000000400 */
[----:B------:R-:W-:Y:S04]  /*1320*/  STS.U16 [R124+0x280], R15 ;  /* 0x0002800f7c007388 */ /* 0x000fe80000000400 */
[----:B------:R1:W-:Y:S04]  /*1330*/  STS.U16 [R123+0x2c0], R14 ;  /* 0x0002c00e7b007388 */ /* 0x0003e80000000400 */
[----:B------:R-:W-:Y:S04]  /*1340*/  STS.U16 [R122+0x300], R17 ;  /* 0x000300117a007388 */ /* 0x000fe80000000400 */
[----:B------:R2:W-:Y:S04]  /*1350*/  STS.U16 [R121+0x340], R16 ;  /* 0x0003401079007388 */ /* 0x0005e80000000400 */
[----:B------:R-:W-:Y:S04]  /*1360*/  STS.U16 [R120+0x380], R19 ;  /* 0x0003801378007388 */ /* 0x000fe80000000400 */
[----:B------:R3:W-:Y:S01]  /*1370*/  STS.U16 [R119+0x3c0], R18 ;  /* 0x0003c01277007388 */ /* 0x0007e20000000400 */
[----:B------:R-:W-:-:S03]  /*1380*/  NOP ;  /* 0x0000000000007918 */ /* 0x000fc60000000000 */
[----:B------:R-:W4:Y:S04]  /*1390*/  LDS.U16 R117, [R118] ;  /* 0x0000000076757984 */ /* 0x000f280000000400 */
        /* <DEDUP_REMOVED lines=17> */
[----:B0-----:R-:W-:-:S05]  /*14b0*/  PRMT R12, RZ, 0x7610, R12 ;  /* 0x00007610ff0c7816 */ /* 0x001fca000000000c */
[----:B------:R-:W5:Y:S01]  /*14c0*/  @!P0 LDG.E.U16 R9, desc[UR20][R2.64+0x100] ;  /* 0x0001001402098981 */ /* 0x000f62000c1e1500 */
[----:B------:R-:W-:Y:S02]  /*14d0*/  ISETP.GE.AND P0, PT, R34, UR57, PT ;  /* 0x0000003922007c0c */ /* 0x000fe4000bf06270 */
[----:B------:R-:W-:Y:S02]  /*14e0*/  PRMT R13, RZ, 0x7610, R13 ;  /* 0x00007610ff0d7816 */ /* 0x000fe4000000000d */
        /* <DEDUP_REMOVED lines=8> */
[----:B------:R-:W4:Y:S01]  /*1570*/  @!P2 LDG.E.U16 R7, desc[UR20][R2.64+0x80] ;  /* 0x000080140207a981 */ /* 0x000f22000c1e1500 */
[----:B------:R-:W-:Y:S02]  /*1580*/  PRMT R10, RZ, 0x7610, R10 ;  /* 0x00007610ff0a7816 */ /* 0x000fe4000000000a */
[----:B------:R-:W-:Y:S01]  /*1590*/  ISETP.GE.AND P1, PT, R23, UR57, PT ;  /* 0x0000003917007c0c */ /* 0x000fe2000bf26270 */
[----:B------:R-:W5:Y:S01]  /*15a0*/  @!P3 LDG.E.U16 R6, desc[UR20][R2.64+0x40] ;  /* 0x000040140206b981 */ /* 0x000f62000c1e1500 */
[----:B------:R-:W-:-:S03]  /*15b0*/  ISETP.GE.AND P2, PT, R36, UR57, PT ;  /* 0x0000003924007c0c */ /* 0x000fc6000bf46270 */
[----:B------:R-:W4:Y:S04]  /*15c0*/  @!P4 LDG.E.U16 R5, desc[UR20][R2.64] ;  /* 0x000000140205c981 */ /* 0x000f28000c1e1500 */
[----:B------:R-:W5:Y:S01]  /*15d0*/  @!P0 LDG.E.U16 R13, desc[UR20][R2.64+0x200] ;  /* 0x00020014020d8981 */ /* 0x000f62000c1e1500 */
[----:B------:R-:W-:Y:S02]  /*15e0*/  ISETP.GE.AND P0, PT, R22, UR57, PT ;  /* 0x0000003916007c0c */ /* 0x000fe4000bf06270 */
[----:B------:R-:W-:Y:S01]  /*15f0*/  ISETP.GE.AND P3, PT, R37, UR57, PT ;  /* 0x0000003925007c0c */ /* 0x000fe2000bf66270 */
[----:B------:R-:W5:Y:S01]  /*1600*/  @!P5 LDG.E.U16 R11, desc[UR20][R2.64+0x180] ;  /* 0x00018014020bd981 */ /* 0x000f62000c1e1500 */
[----:B------:R-:W-:Y:S02]  /*1610*/  ISETP.GE.AND P4, PT, R38, UR57, PT ;  /* 0x0000003926007c0c */ /* 0x000fe4000bf86270 */
[----:B------:R-:W-:Y:S01]  /*1620*/  ISETP.GE.AND P5, PT, R24, UR57, PT ;  /* 0x0000003918007c0c */ /* 0x000fe2000bfa6270 */
[----:B------:R-:W5:Y:S01]  /*1630*/  @!P6 LDG.E.U16 R10, desc[UR20][R2.64+0x140] ;  /* 0x00014014020ae981 */ /* 0x000f62000c1e1500 */
[----:B------:R-:W-:-:S02]  /*1640*/  ISETP.GE.AND P6, PT, R25, UR57, PT ;  /* 0x0000003919007c0c */ /* 0x000fc4000bfc6270 */
[----:B-1----:R-:W-:Y:S02]  /*1650*/  PRMT R14, RZ, 0x7610, R14 ;  /* 0x00007610ff0e7816 */ /* 0x002fe4000000000e */
[----:B------:R-:W-:Y:S02]  /*1660*/  PRMT R15, RZ, 0x7610, R15 ;  /* 0x00007610ff0f7816 */ /* 0x000fe4000000000f */
[----:B--2---:R-:W-:Y:S02]  /*1670*/  PRMT R16, RZ, 0x7610, R16 ;  /* 0x00007610ff107816 */ /* 0x004fe40000000010 */
[----:B------:R-:W-:Y:S01]  /*1680*/  PRMT R17, RZ, 0x7610, R17 ;  /* 0x00007610ff117816 */ /* 0x000fe20000000011 */
[----:B------:R-:W2:Y:S01]  /*1690*/  @!P0 LDG.E.U16 R14, desc[UR20][R2.64+0x240] ;  /* 0x00024014020e8981 */ /* 0x000ea2000c1e1500 */
[----:B---3--:R-:W-:Y:S02]  /*16a0*/  PRMT R18, RZ, 0x7610, R18 ;  /* 0x00007610ff127816 */ /* 0x008fe40000000012 */
[----:B------:R-:W-:Y:S01]  /*16b0*/  PRMT R19, RZ, 0x7610, R19 ;  /* 0x00007610ff137816 */ /* 0x000fe20000000013 */
[----:B------:R-:W3:Y:S01]  /*16c0*/  @!P1 LDG.E.U16 R15, desc[UR20][R2.64+0x280] ;  /* 0x00028014020f9981 */ /* 0x000ee2000c1e1500 */
[----:B------:R-:W-:-:S03]  /*16d0*/  PRMT R4, RZ, 0x7610, R4 ;  /* 0x00007610ff047816 */ /* 0x000fc60000000004 */
[----:B------:R-:W3:Y:S04]  /*16e0*/  @!P2 LDG.E.U16 R16, desc[UR20][R2.64+0x2c0] ;  /* 0x0002c0140210a981 */ /* 0x000ee8000c1e1500 */
[----:B------:R-:W3:Y:S04]  /*16f0*/  @!P3 LDG.E.U16 R17, desc[UR20][R2.64+0x300] ;  /* 0x000300140211b981 */ /* 0x000ee8000c1e1500 */
[----:B------:R-:W3:Y:S04]  /*1700*/  @!P4 LDG.E.U16 R18, desc[UR20][R2.64+0x340] ;  /* 0x000340140212c981 */ /* 0x000ee8000c1e1500 */
[----:B------:R-:W3:Y:S04]  /*1710*/  @!P5 LDG.E.U16 R19, desc[UR20][R2.64+0x380] ;  /* 0x000380140213d981 */ /* 0x000ee8000c1e1500 */
[----:B------:R0:W3:Y:S02]  /*1720*/  @!P6 LDG.E.U16 R4, desc[UR20][R2.64+0x3c0] ;  /* 0x0003c0140204e981 */ /* 0x0000e4000c1e1500 */
[----:B0-----:R-:W-:-:S02]  /*1730*/  MOV R2, UR47 ;  /* 0x0000002f00027c02 */ /* 0x001fc40008000f00 */
[----:B------:R-:W-:Y:S02]  /*1740*/  MOV R3, UR46 ;  /* 0x0000002e00037c02 */ /* 0x000fe40008000f00 */
[----:B------:R-:W-:Y:S02]  /*1750*/  P2R R30, PR, RZ, 0x1 ;  /* 0x00000001ff1e7803 */ /* 0x000fe40000000000 */
[----:B------:R-:W-:Y:S02]  /*1760*/  ISETP.GE.AND P0, PT, R0, UR57, PT ;  /* 0x0000003900007c0c */ /* 0x000fe4000bf06270 */
[----:B------:R-:W-:Y:S02]  /*1770*/  PRMT R23, RZ, 0x7610, R23 ;  /* 0x00007610ff177816 */ /* 0x000fe40000000017 */
[----:B------:R-:W-:Y:S02]  /*1780*/  P2R R28, PR, RZ, 0x2 ;  /* 0x00000002ff1c7803 */ /* 0x000fe40000000000 */
[----:B------:R-:W-:-:S02]  /*1790*/  ISETP.GE.AND P1, PT, R27, UR57, PT ;  /* 0x000000391b007c0c */ /* 0x000fc4000bf26270 */
[----:B------:R-:W-:Y:S02]  /*17a0*/  PRMT R25, RZ, 0x7610, R25 ;  /* 0x00007610ff197816 */ /* 0x000fe40000000019 */
[----:B------:R-:W-:Y:S02]  /*17b0*/  PRMT R27, RZ, 0x7610, R27 ;  /* 0x00007610ff1b7816 */ /* 0x000fe4000000001b */
[----:B------:R-:W-:Y:S02]  /*17c0*/  PRMT R24, RZ, 0x7610, R24 ;  /* 0x00007610ff187816 */ /* 0x000fe40000000018 */
[----:B------:R-:W-:Y:S02]  /*17d0*/  PRMT R26, RZ, 0x7610, R26 ;  /* 0x00007610ff1a7816 */ /* 0x000fe4000000001a */
[----:B------:R-:W-:Y:S01]  /*17e0*/  PRMT R32, RZ, 0x7610, R32 ;  /* 0x00007610ff207816 */ /* 0x000fe20000000020 */
[----:B----4-:R-:W-:Y:S04]  /*17f0*/  STS.U16 [R136], R5 ;  /* 0x0000000588007388 */ /* 0x010fe80000000400 */
[----:B-----5:R-:W-:Y:S04]  /*1800*/  STS.U16 [R135+0x40], R6 ;  /* 0x0000400687007388 */ /* 0x020fe80000000400 */
[----:B------:R-:W-:Y:S04]  /*1810*/  STS.U16 [R134+0x80], R7 ;  /* 0x0000800786007388 */ /* 0x000fe80000000400 */
[----:B------:R-:W-:Y:S04]  /*1820*/  STS.U16 [R133+0xc0], R8 ;  /* 0x0000c00885007388 */ /* 0x000fe80000000400 */
[----:B------:R0:W-:Y:S04]  /*1830*/  STS.U16 [R132+0x100], R9 ;  /* 0x0001000984007388 */ /* 0x0001e80000000400 */
[----:B------:R-:W-:Y:S04]  /*1840*/  STS.U16 [R129+0x140], R10 ;  /* 0x0001400a81007388 */ /* 0x000fe80000000400 */
[----:B------:R-:W-:Y:S04]  /*1850*/  STS.U16 [R128+0x180], R11 ;  /* 0x0001800b80007388 */ /* 0x000fe80000000400 */
[----:B------:R-:W-:Y:S04]  /*1860*/  STS.U16 [R127+0x1c0], R12 ;  /* 0x0001c00c7f007388 */ /* 0x000fe80000000400 */
[----:B------:R-:W-:Y:S04]  /*1870*/  STS.U16 [R126+0x200], R13 ;  /* 0x0002000d7e007388 */ /* 0x000fe80000000400 */
[----:B--2---:R-:W-:Y:S04]  /*1880*/  STS.U16 [R125+0x240], R14 ;  /* 0x0002400e7d007388 */ /* 0x004fe80000000400 */
[----:B---3--:R-:W-:Y:S04]  /*1890*/  STS.U16 [R124+0x280], R15 ;  /* 0x0002800f7c007388 */ /* 0x008fe80000000400 */
[----:B------:R-:W-:Y:S04]  /*18a0*/  STS.U16 [R123+0x2c0], R16 ;  /* 0x0002c0107b007388 */ /* 0x000fe80000000400 */
        /* <DEDUP_REMOVED lines=23> */
[----:B------:R-:W-:-:S05]  /*1a20*/  PRMT R2, RZ, 0x7610, R2 ;  /* 0x00007610ff027816 */ /* 0x000fca0000000002 */
        /* <DEDUP_REMOVED lines=8> */
[----:B------:R-:W-:-:S09]  /*1ab0*/  ISETP.GE.AND P1, PT, R21, UR57, PT ;  /* 0x0000003915007c0c */ /* 0x000fd2000bf26270 */
[----:B------:R-:W5:Y:S01]  /*1ac0*/  @!P0 LDG.E.U16 R27, desc[UR20][R8.64+0x100] ;  /* 0x00010014081b8981 */ /* 0x000f62000c1e1500 */
[----:B------:R-:W-:Y:S02]  /*1ad0*/  ISETP.GE.AND P0, PT, R33, UR57, PT ;  /* 0x0000003921007c0c */ /* 0x000fe4000bf06270 */
[----:B------:R-:W-:Y:S02]  /*1ae0*/  PRMT R21, RZ, 0x7610, R21 ;  /* 0x00007610ff157816 */ /* 0x000fe40000000015 */
[----:B------:R-:W-:-:S06]  /*1af0*/  PRMT R20, RZ, 0x7610, R20 ;  /* 0x00007610ff147816 */ /* 0x000fcc0000000014 */
[----:B------:R-:W5:Y:S01]  /*1b00*/  @!P1 LDG.E.U16 R20, desc[UR20][R8.64+0x140] ;  /* 0x0001401408149981 */ /* 0x000f62000c1e1500 */
[----:B------:R-:W-:-:S03]  /*1b10*/  ISETP.GE.AND P1, PT, R34, UR57, PT ;  /* 0x0000003922007c0c */ /* 0x000fc6000bf26270 */
[----:B------:R-:W5:Y:S01]  /*1b20*/  @!P0 LDG.E.U16 R21, desc[UR20][R8.64+0x180] ;  /* 0x0001801408158981 */ /* 0x000f62000c1e1500 */
[----:B------:R-:W-:Y:S02]  /*1b30*/  ISETP.GE.AND P0, PT, R35, UR57, PT ;  /* 0x0000003923007c0c */ /* 0x000fe4000bf06270 */
[----:B------:R-:W-:-:S07]  /*1b40*/  PRMT R29, RZ, 0x7610, R29 ;  /* 0x00007610ff1d7816 */ /* 0x000fce000000001d */
[----:B------:R-:W5:Y:S01]  /*1b50*/  @!P1 LDG.E.U16 R26, desc[UR20][R8.64+0x1c0] ;  /* 0x0001c014081a9981 */ /* 0x000f62000c1e1500 */
[----:B------:R-:W-:-:S03]  /*1b60*/  ISETP.NE.AND P1, PT, R28, RZ, PT ;  /* 0x000000ff1c00720c */ /* 0x000fc60003f25270 */
[----:B------:R-:W5:Y:S01]  /*1b70*/  @!P0 LDG.E.U16 R29, desc[UR20][R8.64+0x200] ;  /* 0x00020014081d8981 */ /* 0x000f62000c1e1500 */
[----:B------:R-:W-:Y:S02]  /*1b80*/  ISETP.NE.AND P0, PT, R30, RZ, PT ;  /* 0x000000ff1e00720c */ /* 0x000fe40003f05270 */
[----:B------:R-:W-:Y:S02]  /*1b90*/  PRMT R28, RZ, 0x7610, R28 ;  /* 0x00007610ff1c7816 */ /* 0x000fe4000000001c */
        /* <DEDUP_REMOVED lines=12> */
[----:B------:R-:W-:Y:S01]  /*1c60*/  HADD2.F32 R10, -RZ, R10.H0_H0 ;  /* 0x2000000aff0a7230 */ /* 0x000fe20000004100 */
[----:B------:R-:W-:Y:S04]  /*1c70*/  STL [R1+0xc], R53 ;  /* 0x00000c3501007387 */ /* 0x000fe80000100800 */
[----:B------:R-:W-:Y:S01]  /*1c80*/  STL [R1+0x8], R52 ;  /* 0x0000083401007387 */ /* 0x000fe20000100800 */
[----:B------:R-:W-:-:S03]  /*1c90*/  FADD.FTZ R105, R10, UR8 ;  /* 0x000000080a697e21 */ /* 0x000fc60008010000 */
[----:B------:R-:W-:Y:S04]  /*1ca0*/  STL [R1+0x4], R51 ;  /* 0x0000043301007387 */ /* 0x000fe80000100800 */
[----:B------:R-:W-:Y:S01]  /*1cb0*/  STL [R1], R50 ;  /* 0x0000003201007387 */ /* 0x000fe20000100800 */
[----:B------:R-:W-:Y:S01]  /*1cc0*/  FSETP.GTU.FTZ.AND P4, PT, R105, 20, PT ;  /* 0x41a000006900780b */ /* 0x000fe20003f9c000 */
[----:B-1----:R-:W-:Y:S02]  /*1cd0*/  HADD2.F32 R11, -RZ, R11.H0_H0 ;  /* 0x2000000bff0b7230 */ /* 0x002fe40000004100 */
[----:B--2---:R-:W-:Y:S02]  /*1ce0*/  HADD2.F32 R12, -RZ, R12.H0_H0 ;  /* 0x2000000cff0c7230 */ /* 0x004fe40000004100 */
[----:B---3--:R-:W-:-:S02]  /*1cf0*/  HADD2.F32 R13, -RZ, R13.H0_H0 ;  /* 0x2000000dff0d7230 */ /* 0x008fc40000004100 */
[----:B----4-:R-:W-:Y:S02]  /*1d00*/  HADD2.F32 R14, -RZ, R14.H0_H0 ;  /* 0x2000000eff0e7230 */ /* 0x010fe40000004100 */
[----:B-----5:R-:W-:Y:S02]  /*1d10*/  HADD2.F32 R15, -RZ, R15.H0_H0 ;  /* 0x2000000fff0f7230 */ /* 0x020fe40000004100 */
[----:B------:R-:W-:Y:S01]  /*1d20*/  FADD.FTZ R104, R11, UR8 ;  /* 0x000000080b687e21 */ /* 0x000fe20008010000 */
[----:B------:R-:W-:Y:S02]  /*1d30*/  HADD2.F32 R16, -RZ, R16.H0_H0 ;  /* 0x20000010ff107230 */ /* 0x000fe40000004100 */
        /* <DEDUP_REMOVED lines=107> */
.L_x_13341:
[----:B------:R-:W-:Y:S05]  /*23f0*/  BSYNC B0 ;  /* 0x0000000000007941 */ /* 0x000fea0003800000 */
.L_x_13340:
        /* <DEDUP_REMOVED lines=39> */
.L_x_13343:
[----:B------:R-:W-:Y:S05]  /*2670*/  BSYNC B0 ;  /* 0x0000000000007941 */ /* 0x000fea0003800000 */
.L_x_13342:
        /* <DEDUP_REMOVED lines=39> */
.L_x_13345:
[----:B------:R-:W-:Y:S05]  /*28f0*/  BSYNC B0 ;  /* 0x0000000000007941 */ /* 0x000fea0003800000 */
.L_x_13344:
        /* <DEDUP_REMOVED lines=39> */
.L_x_13347:
[----:B------:R-:W-:Y:S05]  /*2b70*/  BSYNC B0 ;  /* 0x0000000000007941 */ /* 0x000fea0003800000 */
.L_x_13346:
        /* <DEDUP_REMOVED lines=39> */
.L_x_13349:
[----:B------:R-:W-:Y:S05]  /*2df0*/  BSYNC B0 ;  /* 0x0000000000007941 */ /* 0x000fea0003800000 */
.L_x_13348:
        /* <DEDUP_REMOVED lines=39> */
.L_x_13351:
[----:B------:R-:W-:Y:S05]  /*3070*/  BSYNC B0 ;  /* 0x0000000000007941 */ /* 0x000fea0003800000 */
.L_x_13350:
        /* <DEDUP_REMOVED lines=38> */
.L_x_13353:
[----:B------:R-:W-:Y:S05]  /*32e0*/  BSYNC B0 ;  /* 0x0000000000007941 */ /* 0x000fea0003800000 */
.L_x_13352:
        /* <DEDUP_REMOVED lines=39> */
.L_x_13355:
[----:B------:R-:W-:Y:S05]  /*3560*/  BSYNC B0 ;  /* 0x0000000000007941 */ /* 0x000fea0003800000 */
.L_x_13354:
        /* <DEDUP_REMOVED lines=39> */
.L_x_13357:
[----:B------:R-:W-:Y:S05]  /*37e0*/  BSYNC B0 ;  /* 0x0000000000007941 */ /* 0x000fea0003800000 */
.L_x_13356:
        /* <DEDUP_REMOVED lines=38> */
.L_x_13359:
[----:B------:R-:W-:Y:S05]  /*3a50*/  BSYNC B0 ;  /* 0x0000000000007941 */ /* 0x000fea0003800000 */
.L_x_13358:
        /* <DEDUP_REMOVED lines=38> */
.L_x_13361:
[----:B------:R-:W-:Y:S05]  /*3cc0*/  BSYNC B0 ;  /* 0x0000000000007941 */ /* 0x000fea0003800000 */
.L_x_13360:
        /* <DEDUP_REMOVED lines=33> */
.L_x_13363:
[----:B------:R-:W-:Y:S05]  /*3ee0*/  BSYNC B0 ;  /* 0x0000000000007941 */ /* 0x000fea0003800000 */
.L_x_13362:
        /* <DEDUP_REMOVED lines=33> */
.L_x_13365:
[----:B------:R-:W-:Y:S05]  /*4100*/  BSYNC B0 ;  /* 0x0000000000007941 */ /* 0x000fea0003800000 */
.L_x_13364:
        /* <DEDUP_REMOVED lines=33> */
.L_x_13367:
[----:B------:R-:W-:Y:S05]  /*4320*/  BSYNC B0 ;  /* 0x0000000000007941 */ /* 0x000fea0003800000 */
.L_x_13366:
        /* <DEDUP_REMOVED lines=33> */
.L_x_13369:
[----:B------:R-:W-:Y:S05]  /*4540*/  BSYNC B0 ;  /* 0x0000000000007941 */ /* 0x000fea0003800000 */
.L_x_13368:
        /* <DEDUP_REMOVED lines=33> */
.L_x_13371:
[----:B------:R-:W-:Y:S05]  /*4760*/  BSYNC B0 ;  /* 0x0000000000007941 */ /* 0x000fea0003800000 */
.L_x_13370:
        /* <DEDUP_REMOVED lines=68> */
[----:B-1----:R-:W-:-:S05]  /*4bb0*/  ULDC.64 UR42, c[0x0][0x250] ;  /* 0x00009400002a7ab9 */ /* 0x002fca0000000a00 */
.L_x_13451:
[----:B--2---:R-:W2:Y:S01]  /*4bc0*/  LDL R2, [R1+0x10] ;  /* 0x0000100001027983 */ /* 0x004ea20000100800 */
[----:B------:R-:W-:Y:S01]  /*4bd0*/  USHF.R.S32.HI UR57, URZ, 0x1f, UR6 ;  /* 0x0000001f3f397899 */ /* 0x000fe20008011406 */
[----:B------:R-:W-:Y:S01]  /*4be0*/  SHF.L.U32 R4, R138, 0x4, RZ ;  /* 0x000000048a047819 */ /* 0x000fe200000006ff */
[----:B------:R-:W-:Y:S01]  /*4bf0*/  UMOV UR44, UR28 ;  /* 0x0000001c002c7c82 */ /* 0x000fe20008000000 */
[----:B------:R-:W-:Y:S01]  /*4c00*/  UMOV UR45, UR11 ;  /* 0x0000000b002d7c82 */ /* 0x000fe20008000000 */
[----:B------:R-:W-:Y:S01]  /*4c10*/  UIMAD UR16, UR57, UR38, URZ ;  /* 0x00000026391072a4 */ /* 0x000fe2000f8e023f */
[----:B------:R-:W-:Y:S01]  /*4c20*/  LOP3.LUT R4, R4, 0xfffffe00, RZ, 0xc0, !PT ;  /* 0xfffffe0004047812 */ /* 0x000fe200078ec0ff */
[----:B------:R-:W-:Y:S01]  /*4c30*/  UIMAD.WIDE.U32 UR44, UR6, UR38, UR44 ;  /* 0x00000026062c72a5 */ /* 0x000fe2000f8e002c */
[----:B------:R-:W-:Y:S01]  /*4c40*/  MOV R9, UR42 ;  /* 0x0000002a00097c02 */ /* 0x000fe20008000f00 */
[----:B------:R-:W-:Y:S01]  /*4c50*/  UIMAD UR16, UR6, UR39, UR16 ;  /* 0x00000027061072a4 */ /* 0x000fe2000f8e0210 */
[----:B------:R-:W-:Y:S01]  /*4c60*/  PRMT R12, RZ, 0x7610, R12 ;  /* 0x00007610ff0c7816 */ /* 0x000fe2000000000c */
[----:B------:R-:W-:Y:S01]  /*4c70*/  ULEA UR55, UP0, UR44, UR40, 0x3 ;  /* 0x000000282c377291 */ /* 0x000fe2000f80183f */
[----:B------:R-:W-:Y:S01]  /*4c80*/  PRMT R14, RZ, 0x7610, R14 ;  /* 0x00007610ff0e7816 */ /* 0x000fe2000000000e */
[----:B------:R-:W-:Y:S01]  /*4c90*/  UIADD3 UR16, UR45, UR16, URZ ;  /* 0x000000102d107290 */ /* 0x000fe2000fffe03f */
[----:B------:R-:W-:Y:S01]  /*4ca0*/  PRMT R15, RZ, 0x7610, R15 ;  /* 0x00007610ff0f7816 */ /* 0x000fe2000000000f */
[----:B------:R-:W3:Y:S02]  /*4cb0*/  LDL R130, [R1+0xc] ;  /* 0x00000c0001827983 */ /* 0x000ee40000100800 */
[----:B------:R-:W-:Y:S01]  /*4cc0*/  ULEA.HI.X UR44, UR44, UR41, UR16, 0x3, UP0 ;  /* 0x000000292c2c7291 */ /* 0x000fe200080f1c10 */
[C---:B0-----:R-:W-:Y:S01]  /*4cd0*/  LOP3.LUT R6, R4.reuse, 0x1f, R138, 0xf8, !PT ;  /* 0x0000001f04067812 */ /* 0x041fe200078ef88a */
[----:B----4-:R-:W4:Y:S04]  /*4ce0*/  LDL R139, [R1+0x8] ;  /* 0x00000800018b7983 */ /* 0x010f280000100800 */
[----:B------:R-:W-:Y:S01]  /*4cf0*/  MOV R3, UR44 ;  /* 0x0000002c00037c02 */ /* 0x000fe20008000f00 */
[----:B------:R-:W4:Y:S01]  /*4d00*/  LDL R153, [R1+0x4] ;  /* 0x0000040001997983 */ /* 0x000f220000100800 */
[----:B------:R-:W-:Y:S01]  /*4d10*/  IADD3 R6, R4, R6, RZ ;  /* 0x0000000604067210 */ /* 0x000fe20007ffe0ff */
[----:B------:R-:W-:Y:S01]  /*4d20*/  UIMAD UR16, UR57, UR42, URZ ;  /* 0x0000002a391072a4 */ /* 0x000fe2000f8e023f */
[----:B------:R-:W-:Y:S01]  /*4d30*/  PRMT R16, RZ, 0x7610, R16 ;  /* 0x00007610ff107816 */ /* 0x000fe20000000010 */
[----:B------:R-:W4:Y:S01]  /*4d40*/  LDL R140, [R1] ;  /* 0x00000000018c7983 */ /* 0x000f220000100800 */
[----:B------:R-:W-:-:S02]  /*4d50*/  IADD3 R4, R6, 0x20, RZ ;  /* 0x0000002006047810 */ /* 0x000fc40007ffe0ff */
[--C-:B------:R-:W-:Y:S01]  /*4d60*/  SHF.R.S32.HI R7, RZ, 0x1f, R6.reuse ;  /* 0x0000001fff077819 */ /* 0x100fe20000011406 */
[----:B------:R-:W-:Y:S01]  /*4d70*/  UIMAD UR16, UR6, UR43, UR16 ;  /* 0x0000002b061072a4 */ /* 0x000fe2000f8e0210 */
[----:B------:R-:W-:Y:S02]  /*4d80*/  ISETP.GE.AND P2, PT, R4, UR14, PT ;  /* 0x0000000e04007c0c */ /* 0x000fe4000bf46270 */
[C---:B------:R-:W-:Y:S01]  /*4d90*/  IADD3 R4, R6.reuse, 0x40, RZ ;  /* 0x0000004006047810 */ /* 0x040fe20007ffe0ff */
[----:B------:R-:W-:Y:S01]  /*4da0*/  IMAD.WIDE.U32 R8, R9, UR6, R6 ;  /* 0x0000000609087c25 */ /* 0x000fe2000f8e0006 */
[----:B------:R-:W-:Y:S02]  /*4db0*/  IADD3 R5, R6, 0x60, RZ ;  /* 0x0000006006057810 */ /* 0x000fe40007ffe0ff */
[----:B------:R-:W-:Y:S02]  /*4dc0*/  ISETP.GE.AND P1, PT, R4, UR14, PT ;  /* 0x0000000e04007c0c */ /* 0x000fe4000bf26270 */
[----:B------:R-:W-:-:S02]  /*4dd0*/  ISETP.GE.AND P0, PT, R5, UR14, PT ;  /* 0x0000000e05007c0c */ /* 0x000fc4000bf06270 */
[----:B------:R-:W-:Y:S02]  /*4de0*/  IADD3 R5, R9, UR16, RZ ;  /* 0x0000001009057c10 */ /* 0x000fe4000fffe0ff */
[----:B------:R-:W-:Y:S02]  /*4df0*/  LEA R4, P4, R8, UR19, 0x1 ;  /* 0x0000001308047c11 */ /* 0x000fe4000f8808ff */
[C---:B------:R-:W-:Y:S02]  /*4e00*/  IADD3 R7, R6.reuse, 0x80, RZ ;  /* 0x0000008006077810 */ /* 0x040fe40007ffe0ff */
[----:B------:R-:W-:Y:S02]  /*4e10*/  IADD3 R10, R6, 0xa0, RZ ;  /* 0x000000a0060a7810 */ /* 0x000fe40007ffe0ff */
[----:B------:R-:W-:Y:S02]  /*4e20*/  LEA.HI.X R5, R8, UR18, R5, 0x1, P4 ;  /* 0x0000001208057c11 */ /* 0x000fe4000a0f0c05 */
[----:B------:R-:W-:-:S02]  /*4e30*/  ISETP.GE.AND P3, PT, R7, UR14, PT ;  /* 0x0000000e07007c0c */ /* 0x000fc4000bf66270 */
[----:B------:R-:W-:Y:S01]  /*4e40*/  ISETP.GE.AND P5, PT, R10, UR14, PT ;  /* 0x0000000e0a007c0c */ /* 0x000fe2000bfa6270 */
[----:B------:R-:W3:Y:S01]  /*4e50*/  @!P2 LDG.E.U16 R12, desc[UR20][R4.64+0x40] ;  /* 0x00004014040ca981 */ /* 0x000ee2000c1e1500 */
[C---:B------:R-:W-:Y:S02]  /*4e60*/  IADD3 R7, R6.reuse, 0xe0, RZ ;  /* 0x000000e006077810 */ /* 0x040fe40007ffe0ff */
[C---:B------:R-:W-:Y:S01]  /*4e70*/  IADD3 R9, R6.reuse, 0xc0, RZ ;  /* 0x000000c006097810 */ /* 0x040fe20007ffe0ff */
        /* <DEDUP_REMOVED lines=8> */
[----:B------:R-:W-:Y:S02]  /*4f00*/  ISETP.GE.AND P1, PT, R8, UR14, PT ;  /* 0x0000000e08007c0c */ /* 0x000fe4000bf26270 */
[----:B------:R-:W-:Y:S02]  /*4f10*/  IADD3 R7, R6, 0x160, RZ ;  /* 0x0000016006077810 */ /* 0x000fe40007ffe0ff */
[----:B------:R-:W-:Y:S02]  /*4f20*/  PRMT R17, RZ, 0x7610, R17 ;  /* 0x00007610ff117816 */ /* 0x000fe40000000011 */
[----:B------:R-:W-:-:S02]  /*4f30*/  PRMT R19, RZ, 0x7610, R19 ;  /* 0x00007610ff137816 */ /* 0x000fc40000000013 */
[----:B------:R-:W-:Y:S02]  /*4f40*/  ISETP.GE.AND P5, PT, R7, UR14, PT ;  /* 0x0000000e07007c0c */ /* 0x000fe4000bfa6270 */
[C---:B------:R-:W-:Y:S01]  /*4f50*/  IADD3 R8, R6.reuse, 0x140, RZ ;  /* 0x0000014006087810 */ /* 0x040fe20007ffe0ff */
[----:B------:R-:W4:Y:S01]  /*4f60*/  @!P3 LDG.E.U16 R17, desc[UR20][R4.64+0x100] ;  /* 0x000100140411b981 */ /* 0x000f22000c1e1500 */
[----:B------:R-:W-:Y:S02]  /*4f70*/  IADD3 R7, R6, 0x180, RZ ;  /* 0x0000018006077810 */ /* 0x000fe40007ffe0ff */
[----:B------:R-:W-:Y:S01]  /*4f80*/  PRMT R18, RZ, 0x7610, R18 ;  /* 0x00007610ff127816 */ /* 0x000fe20000000012 */
[----:B------:R-:W4:Y:S01]  /*4f90*/  @!P4 LDG.E.U16 R19, desc[UR20][R4.64+0x180] ;  /* 0x000180140413c981 */ /* 0x000f22000c1e1500 */
[----:B------:R-:W-:Y:S02]  /*4fa0*/  PRMT R21, RZ, 0x7610, R21 ;  /* 0x00007610ff157816 */ /* 0x000fe40000000015 */
[----:B------:R-:W-:-:S02]  /*4fb0*/  ISETP.GE.AND P3, PT, R8, UR14, PT ;  /* 0x0000000e08007c0c */ /* 0x000fc4000bf66270 */
[----:B------:R-:W-:Y:S01]  /*4fc0*/  ISETP.GE.AND P4, PT, R7, UR14, PT ;  /* 0x0000000e07007c0c */ /* 0x000fe2000bf86270 */
[----:B------:R-:W4:Y:S01]  /*4fd0*/  @!P2 LDG.E.U16 R18, desc[UR20][R4.64+0x1c0] ;  /* 0x0001c0140412a981 */ /* 0x000f22000c1e1500 */
[C---:B------:R-:W-:Y:S02]  /*4fe0*/  IADD3 R8, R6.reuse, 0x1a0, RZ ;  /* 0x000001a006087810 */ /* 0x040fe40007ffe0ff */
[----:B------:R-:W-:Y:S01]  /*4ff0*/  IADD3 R7, R6, 0x1c0, RZ ;  /* 0x000001c006077810 */ /* 0x000fe20007ffe0ff */
[----:B------:R-:W4:Y:S01]  /*5000*/  @!P1 LDG.E.U16 R21, desc[UR20][R4.64+0x200] ;  /* 0x0002001404159981 */ /* 0x000f22000c1e1500 */
[----:B------:R-:W-:Y:S02]  /*5010*/  PRMT R20, RZ, 0x7610, R20 ;  /* 0x00007610ff147816 */ /* 0x000fe40000000014 */
[----:B------:R-:W-:Y:S02]  /*5020*/  ISETP.GE.AND P2, PT, R8, UR14, PT ;  /* 0x0000000e08007c0c */ /* 0x000fe4000bf46270 */
[----:B------:R-:W-:-:S02]  /*5030*/  ISETP.GE.AND P1, PT, R7, UR14, PT ;  /* 0x0000000e07007c0c */ /* 0x000fc4000bf26270 */
[C---:B------:R-:W-:Y:S01]  /*5040*/  IADD3 R7, R6.reuse, 0x1e0, RZ ;  /* 0x000001e006077810 */ /* 0x040fe20007ffe0ff */
[----:B------:R-:W4:Y:S01]  /*5050*/  @!P0 LDG.E.U16 R20, desc[UR20][R4.64+0x240] ;  /* 0x0002401404148981 */ /* 0x000f22000c1e1500 */
[----:B------:R-:W-:Y:S02]  /*5060*/  PRMT R23, RZ, 0x7610, R23 ;  /* 0x00007610ff177816 */ /* 0x000fe40000000017 */
[----:B------:R-:W-:Y:S02]  /*5070*/  ISETP.GE.AND P0, PT, R7, UR14, PT ;  /* 0x0000000e07007c0c */ /* 0x000fe4000bf06270 */
[----:B------:R-:W-:Y:S02]  /*5080*/  PRMT R24, RZ, 0x7610, R24 ;  /* 0x00007610ff187816 */ /* 0x000fe40000000018 */
        /* <DEDUP_REMOVED lines=11> */
[----:B------:R-:W-:Y:S02]  /*5140*/  ISETP.GE.AND P0, PT, R7, UR14, PT ;  /* 0x0000000e07007c0c */ /* 0x000fe4000bf06270 */
[----:B------:R-:W-:Y:S02]  /*5150*/  PRMT R22, RZ, 0x7610, R22 ;  /* 0x00007610ff167816 */ /* 0x000fe40000000016 */
[----:B------:R-:W-:Y:S01]  /*5160*/  IADD3 R8, R6, 0x280, RZ ;  /* 0x0000028006087810 */ /* 0x000fe20007ffe0ff */
[----:B------:R-:W4:Y:S01]  /*5170*/  @!P1 LDG.E.U16 R27, desc[UR20][R4.64+0x380] ;  /* 0x00038014041b9981 */ /* 0x000f22000c1e1500 */
[----:B------:R-:W-:Y:S02]  /*5180*/  PRMT R25, RZ, 0x7610, R25 ;  /* 0x00007610ff197816 */ /* 0x000fe40000000019 */
[----:B------:R-:W-:Y:S01]  /*5190*/  PRMT R28, RZ, 0x7610, R28 ;  /* 0x00007610ff1c7816 */ /* 0x000fe2000000001c */
[----:B------:R-:W4:Y:S01]  /*51a0*/  @!P5 LDG.E.U16 R22, desc[UR20][R4.64+0x2c0] ;  /* 0x0002c0140416d981 */ /* 0x000f22000c1e1500 */
[----:B------:R-:W-:-:S02]  /*51b0*/  PRMT R29, RZ, 0x7610, R29 ;  /* 0x00007610ff1d7816 */ /* 0x000fc4000000001d */
[C---:B------:R-:W-:Y:S01]  /*51c0*/  IADD3 R9, R6.reuse, 0x2a0, RZ ;  /* 0x000002a006097810 */ /* 0x040fe20007ffe0ff */
[----:B------:R-:W4:Y:S01]  /*51d0*/  @!P4 LDG.E.U16 R25, desc[UR20][R4.64+0x300] ;  /* 0x000300140419c981 */ /* 0x000f22000c1e1500 */
[----:B------:R-:W-:Y:S02]  /*51e0*/  IADD3 R7, R6, 0x2c0, RZ ;  /* 0x000002c006077810 */ /* 0x000fe40007ffe0ff */
[----:B------:R-:W-:Y:S01]  /*51f0*/  ISETP.GE.AND P1, PT, R8, UR14, PT ;  /* 0x0000000e08007c0c */ /* 0x000fe2000bf26270 */
[----:B------:R-:W4:Y:S01]  /*5200*/  @!P2 LDG.E.U16 R28, desc[UR20][R4.64+0x400] ;  /* 0x00040014041ca981 */ /* 0x000f22000c1e1500 */
[----:B------:R-:W-:Y:S02]  /*5210*/  IADD3 R10, R6, 0x240, RZ ;  /* 0x00000240060a7810 */ /* 0x000fe40007ffe0ff */
[----:B------:R-:W-:Y:S01]  /*5220*/  PRMT R31, RZ, 0x7610, R31 ;  /* 0x00007610ff1f7816 */ /* 0x000fe2000000001f */
[----:B------:R-:W4:Y:S01]  /*5230*/  @!P3 LDG.E.U16 R29, desc[UR20][R4.64+0x440] ;  /* 0x00044014041db981 */ /* 0x000f22000c1e1500 */
[----:B------:R-:W-:-:S02]  /*5240*/  ISETP.GE.AND P2, PT, R9, UR14, PT ;  /* 0x0000000e09007c0c */ /* 0x000fc4000bf46270 */
[----:B------:R-:W-:Y:S02]  /*5250*/  ISETP.GE.AND P3, PT, R7, UR14, PT ;  /* 0x0000000e07007c0c */ /* 0x000fe4000bf66270 */
[----:B------:R-:W-:Y:S01]  /*5260*/  ISETP.GE.AND P4, PT, R10, UR14, PT ;  /* 0x0000000e0a007c0c */ /* 0x000fe2000bf86270 */
[----:B------:R-:W4:Y:S01]  /*5270*/  @!P0 LDG.E.U16 R31, desc[UR20][R4.64+0x4c0] ;  /* 0x0004c014041f8981 */ /* 0x000f22000c1e1500 */
[C---:B------:R-:W-:Y:S02]  /*5280*/  IADD3 R7, R6.reuse, 0x2e0, RZ ;  /* 0x000002e006077810 */ /* 0x040fe40007ffe0ff */
[----:B------:R-:W-:Y:S02]  /*5290*/  PRMT R32, RZ, 0x7610, R32 ;  /* 0x00007610ff207816 */ /* 0x000fe40000000020 */
[----:B------:R-:W-:Y:S02]  /*52a0*/  ISETP.GE.AND P0, PT, R7, UR14, PT ;  /* 0x0000000e07007c0c */ /* 0x000fe4000bf06270 */
[----:B------:R-:W-:-:S02]  /*52b0*/  IADD3 R7, R6, 0x300, RZ ;  /* 0x0000030006077810 */ /* 0x000fc40007ffe0ff */
[----:B------:R-:W-:Y:S01]  /*52c0*/  PRMT R33, RZ, 0x7610, R33 ;  /* 0x00007610ff217816 */ /* 0x000fe20000000021 */
[----:B------:R-:W4:Y:S01]  /*52d0*/  @!P1 LDG.E.U16 R32, desc[UR20][R4.64+0x500] ;  /* 0x0005001404209981 */ /* 0x000f22000c1e1500 */
[----:B------:R-:W-:Y:S02]  /*52e0*/  PRMT R30, RZ, 0x7610, R30 ;  /* 0x00007610ff1e7816 */ /* 0x000fe4000000001e */
[----:B------:R-:W-:Y:S02]  /*52f0*/  IADD3 R8, R6, 0x320, RZ ;  /* 0x0000032006087810 */ /* 0x000fe40007ffe0ff */
[----:B------:R-:W-:Y:S01]  /*5300*/  ISETP.GE.AND P1, PT, R7, UR14, PT ;  /* 0x0000000e07007c0c */ /* 0x000fe2000bf26270 */
[----:B------:R-:W4:Y:S01]  /*5310*/  @!P2 LDG.E.U16 R33, desc[UR20][R4.64+0x540] ;  /* 0x000540140421a981 */ /* 0x000f22000c1e1500 */
[----:B------:R-:W-:Y:S02]  /*5320*/  PRMT R34, RZ, 0x7610, R34 ;  /* 0x00007610ff227816 */ /* 0x000fe40000000022 */
[----:B------:R-:W-:Y:S01]  /*5330*/  ISETP.GE.AND P2, PT, R8, UR14, PT ;  /* 0x0000000e08007c0c */ /* 0x000fe2000bf46270 */
[----:B------:R-:W4:Y:S01]  /*5340*/  @!P4 LDG.E.U16 R30, desc[UR20][R4.64+0x480] ;  /* 0x00048014041ec981 */ /* 0x000f22000c1e1500 */
[----:B-1----:R-:W-:-:S02]  /*5350*/  PRMT R64, RZ, 0x7610, R64 ;  /* 0x00007610ff407816 */ /* 0x002fc40000000040 */
[C---:B------:R-:W-:Y:S01]  /*5360*/  IADD3 R9, R6.reuse, 0x340, RZ ;  /* 0x0000034006097810 */ /* 0x040fe20007ffe0ff */
[----:B------:R-:W4:Y:S01]  /*5370*/  @!P3 LDG.E.U16 R34, desc[UR20][R4.64+0x580] ;  /* 0x000580140422b981 */ /* 0x000f22000c1e1500 */
[----:B------:R-:W-:Y:S02]  /*5380*/  PRMT R65, RZ, 0x7610, R65 ;  /* 0x00007610ff417816 */ /* 0x000fe40000000041 */
[----:B------:R-:W-:Y:S01]  /*5390*/  IADD3 R7, R6, 0x360, RZ ;  /* 0x0000036006077810 */ /* 0x000fe20007ffe0ff */
[----:B------:R-:W4:Y:S01]  /*53a0*/  @!P0 LDG.E.U16 R64, desc[UR20][R4.64+0x5c0] ;  /* 0x0005c01404408981 */ /* 0x000f22000c1e1500 */
[----:B------:R-:W-:Y:S02]  /*53b0*/  ISETP.GE.AND P3, PT, R9, UR14, PT ;  /* 0x0000000e09007c0c */ /* 0x000fe4000bf66270 */
[----:B------:R-:W-:Y:S01]  /*53c0*/  PRMT R68, RZ, 0x7610, R68 ;  /* 0x00007610ff447816 */ /* 0x000fe20000000044 */
[----:B------:R-:W4:Y:S01]  /*53d0*/  @!P1 LDG.E.U16 R65, desc[UR20][R4.64+0x600] ;  /* 0x0006001404419981 */ /* 0x000f22000c1e1500 */
[----:B------:R-:W-:-:S02]  /*53e0*/  ISETP.GE.AND P0, PT, R7, UR14, PT ;  /* 0x0000000e07007c0c */ /* 0x000fc4000bf06270 */
        /* <DEDUP_REMOVED lines=9> */
[----:B------:R-:W-:Y:S02]  /*5480*/  PRMT R11, RZ, 0x7610, R11 ;  /* 0x00007610ff0b7816 */ /* 0x000fe4000000000b */
[----:B------:R-:W-:Y:S02]  /*5490*/  PRMT R10, RZ, 0x7610, R10 ;  /* 0x00007610ff0a7816 */ /* 0x000fe4000000000a */
[----:B------:R-:W-:-:S02]  /*54a0*/  IADD3 R8, R6, 0x3a0, RZ ;  /* 0x000003a006087810 */ /* 0x000fc40007ffe0ff */
[----:B------:R-:W2:Y:S01]  /*54b0*/  @!P0 LDG.E.U16 R11, desc[UR20][R4.64+0x6c0] ;  /* 0x0006c014040b8981 */ /* 0x000ea2000c1e1500 */
[C---:B------:R-:W-:Y:S02]  /*54c0*/  IADD3 R7, R6.reuse, 0x3c0, RZ ;  /* 0x000003c006077810 */ /* 0x040fe40007ffe0ff */
[----:B------:R-:W-:Y:S02]  /*54d0*/  IADD3 R6, R6, 0x3e0, RZ ;  /* 0x000003e006067810 */ /* 0x000fe40007ffe0ff */
[----:B------:R-:W-:Y:S01]  /*54e0*/  ISETP.GE.AND P2, PT, R8, UR14, PT ;  /* 0x0000000e08007c0c */ /* 0x000fe2000bf46270 */
[----:B------:R-:W2:Y:S01]  /*54f0*/  @!P1 LDG.E.U16 R10, desc[UR20][R4.64+0x700] ;  /* 0x00070014040a9981 */ /* 0x000ea2000c1e1500 */
[----:B------:R-:W-:Y:S02]  /*5500*/  ISETP.GE.AND P0, PT, R7, UR14, PT ;  /* 0x0000000e07007c0c */ /* 0x000fe4000bf06270 */
[----:B------:R-:W-:Y:S02]  /*5510*/  ISETP.GE.AND P1, PT, R6, UR14, PT ;  /* 0x0000000e06007c0c */ /* 0x000fe4000bf26270 */
[----:B------:R-:W-:-:S02]  /*5520*/  PRMT R9, RZ, 0x7610, R9 ;  /* 0x00007610ff097816 */ /* 0x000fc40000000009 */
[----:B------:R-:W-:Y:S02]  /*5530*/  PRMT R8, RZ, 0x7610, R8 ;  /* 0x00007610ff087816 */ /* 0x000fe40000000008 */
[----:B------:R-:W-:-:S03]  /*5540*/  PRMT R7, RZ, 0x7610, R7 ;  /* 0x00007610ff077816 */ /* 0x000fc60000000007 */
[----:B------:R-:W2:Y:S04]  /*5550*/  @!P2 LDG.E.U16 R9, desc[UR20][R4.64+0x740] ;  /* 0x000740140409a981 */ /* 0x000ea8000c1e1500 */
[----:B------:R-:W2:Y:S04]  /*5560*/  @!P0 LDG.E.U16 R8, desc[UR20][R4.64+0x780] ;  /* 0x0007801404088981 */ /* 0x000ea8000c1e1500 */
[----:B------:R0:W2:Y:S01]  /*5570*/  @!P1 LDG.E.U16 R7, desc[UR20][R4.64+0x7c0] ;  /* 0x0007c01404079981 */ /* 0x0000a2000c1e1500 */
[----:B------:R-:W-:-:S04]  /*5580*/  UIADD3 UR16, UR17, -0x1, URZ ;  /* 0xffffffff11107890 */ /* 0x000fc8000fffe03f */
[----:B------:R-:W-:-:S04]  /*5590*/  ULEA.HI UR44, UR16, UR16, URZ, 0x1 ;  /* 0x00000010102c7291 */ /* 0x000fc8000f8f083f */
[----:B------:R-:W-:-:S04]  /*55a0*/  ULOP3.LUT UR44, UR44, 0xfffffe, URZ, 0xc0, !UPT ;  /* 0x00fffffe2c2c7892 */ /* 0x000fc8000f8ec03f */
[----:B------:R-:W-:-:S07]  /*55b0*/  UIADD3 UR16, UR16, -UR44, URZ ;  /* 0x8000002c10107290 */ /* 0x000fce000fffe03f */
[----:B------:R-:W1:Y:S01]  /*55c0*/  S2UR UR44, SR_CgaCtaId ;  /* 0x00000000002c79c3 */ /* 0x000e620000008800 */
[----:B------:R-:W-:Y:S01]  /*55d0*/  ULEA UR16, UR16, UR6, 0x8 ;  /* 0x0000000610107291 */ /* 0x000fe2000f8e403f */
[C---:B------:R-:W-:Y:S02]  /*55e0*/  ISETP.NE.AND P2, PT, R138.reuse, RZ, PT ;  /* 0x000000ff8a00720c */ /* 0x040fe40003f45270 */
[----:B------:R-:W-:-:S04]  /*55f0*/  LOP3.LUT R251, R138, 0x1f, RZ, 0xc0, !PT ;  /* 0x0000001f8afb7812 */ /* 0x000fc800078ec0ff */
        /* <DEDUP_REMOVED lines=28> */
[----:B----4-:R0:W-:Y:S07]  /*57c0*/  STS.U16 [R136], R13 ;  /* 0x0000000d88007388 */ /* 0x0101ee0000000400 */
[----:B------:R3:W-:Y:S01]  /*57d0*/  MUFU.COS R198, R4 ;  /* 0x0000000400c67308 */ /* 0x0007e20000000000 */
[----:B------:R4:W-:Y:S07]  /*57e0*/  STS.U16 [R135+0x40], R12 ;  /* 0x0000400c87007388 */ /* 0x0009ee0000000400 */
[----:B------:R-:W-:Y:S01]  /*57f0*/  MUFU.SIN R201, R6 ;  /* 0x0000000600c97308 */ /* 0x000fe20000000400 */
[----:B---3--:R-:W-:-:S07]  /*5800*/  FMUL.FTZ R4, R96, UR56 ;  /* 0x0000003860047c20 */ /* 0x008fce0008410000 */
[----:B------:R3:W-:Y:S01]  /*5810*/  MUFU.COS R202, R6 ;  /* 0x0000000600ca7308 */ /* 0x0007e20000000000 */
[----:B------:R-:W-:-:S07]  /*5820*/  FMUL.RZ R4, R4, 0.15915493667125701904 ;  /* 0x3e22f98304047820 */ /* 0x000fce000040c000 */
[----:B------:R-:W-:Y:S01]  /*5830*/  MUFU.SIN R199, R70 ;  /* 0x0000004600c77308 */ /* 0x000fe20000000400 */
[----:B---3--:R-:W-:Y:S01]  /*5840*/  FMUL.RZ R6, R3, 0.15915493667125701904 ;  /* 0x3e22f98303067820 */ /* 0x008fe2000040c000 */
[----:B------:R-:W-:-:S06]  /*5850*/  IADD3 R3, R138, 0x200, RZ ;  /* 0x000002008a037810 */ /* 0x000fcc0007ffe0ff */
[----:B------:R3:W-:Y:S01]  /*5860*/  MUFU.COS R200, R70 ;  /* 0x0000004600c87308 */ /* 0x0007e20000000000 */
[----:B------:R2:W-:Y:S01]  /*5870*/  STS.U16 [R134+0x80], R15 ;  /* 0x0000800f86007388 */ /* 0x0005e20000000400 */
[----:B---3--:R-:W-:-:S06]  /*5880*/  MOV R70, UR16 ;  /* 0x0000001000467c02 */ /* 0x008fcc0008000f00 */
[----:B------:R-:W-:Y:S01]  /*5890*/  MUFU.SIN R191, R4 ;  /* 0x0000000400bf7308 */ /* 0x000fe20000000400 */
[----:B------:R-:W-:Y:S01]  /*58a0*/  SEL R70, R70, R3, !P2 ;  /* 0x0000000346467207 */ /* 0x000fe20005000000 */
[----:B------:R-:W-:Y:S01]  /*58b0*/  FMUL.FTZ R3, R95, UR56 ;  /* 0x000000385f037c20 */ /* 0x000fe20008410000 */
[----:B------:R3:W-:Y:S01]  /*58c0*/  STS.U16 [R133+0xc0], R14 ;  /* 0x0000c00e85007388 */ /* 0x0007e20000000400 */
[----:B------:R-:W-:-:S04]  /*58d0*/  UMOV UR16, 0x400 ;  /* 0x0000040000107882 */ /* 0x000fc80000000000 */
[----:B------:R2:W-:Y:S01]  /*58e0*/  MUFU.COS R192, R4 ;  /* 0x0000000400c07308 */ /* 0x0005e20000000000 */
[----:B------:R-:W-:Y:S01]  /*58f0*/  STS.U16 [R132+0x100], R17 ;  /* 0x0001001184007388 */ /* 0x000fe20000000400 */
[----:B0-----:R-:W-:Y:S01]  /*5900*/  FMUL.RZ R13, R3, 0.15915493667125701904 ;  /* 0x3e22f983030d7820 */ /* 0x001fe2000040c000 */
[----:B-1----:R-:W-:Y:S01]  /*5910*/  ULEA UR16, UR44, UR16, 0x18 ;  /* 0x000000102c107291 */ /* 0x002fe2000f8ec03f */
[----:B------:R-:W-:Y:S01]  /*5920*/  FMUL.FTZ R3, R94, UR56 ;  /* 0x000000385e037c20 */ /* 0x000fe20008410000 */
[----:B------:R0:W-:Y:S01]  /*5930*/  STS.U16 [R129+0x140], R16 ;  /* 0x0001401081007388 */ /* 0x0001e20000000400 */
[C---:B----4-:R-:W-:Y:S01]  /*5940*/  IADD3 R12, R137.reuse, 0x240, RZ ;  /* 0x00000240890c7810 */ /* 0x050fe20007ffe0ff */
[----:B------:R-:W-:Y:S01]  /*5950*/  ULDC.64 UR44, c[0x0][0x268] ;  /* 0x00009a00002c7ab9 */ /* 0x000fe20000000a00 */
[----:B------:R-:W-:Y:S01]  /*5960*/  MUFU.SIN R193, R6 ;  /* 0x0000000600c17308 */ /* 0x000fe20000000400 */
[----:B--2---:R-:W-:Y:S01]  /*5970*/  IADD3 R4, R137, 0x200, RZ ;  /* 0x0000020089047810 */ /* 0x004fe20007ffe0ff */
[----:B------:R-:W-:Y:S06]  /*5980*/  STS.U16 [R128+0x180], R19 ;  /* 0x0001801380007388 */ /* 0x000fec0000000400 */
[----:B------:R1:W-:Y:S01]  /*5990*/  MUFU.COS R194, R6 ;  /* 0x0000000600c27308 */ /* 0x0003e20000000000 */
[----:B------:R-:W-:Y:S01]  /*59a0*/  STS.U16 [R127+0x1c0], R18 ;  /* 0x0001c0127f007388 */ /* 0x000fe20000000400 */
[----:B------:R-:W-:Y:S01]  /*59b0*/  LEA.HI.SX32 R4, R4, R137, 0x1b ;  /* 0x0000008904047211 */ /* 0x000fe200078fdaff */
[----:B------:R-:W-:-:S02]  /*59c0*/  FMUL.RZ R15, R3, 0.15915493667125701904 ;  /* 0x3e22f983030f7820 */ /* 0x000fc4000040c000 */
[----:B------:R-:W-:Y:S01]  /*59d0*/  STS.U16 [R126+0x200], R21 ;  /* 0x000200157e007388 */ /* 0x000fe20000000400 */
[----:B-1----:R-:W-:Y:S02]  /*59e0*/  IADD3 R6, R137, 0x220, RZ ;  /* 0x0000022089067810 */ /* 0x002fe40007ffe0ff */
[----:B------:R-:W-:Y:S01]  /*59f0*/  MUFU.SIN R195, R5 ;  /* 0x0000000500c37308 */ /* 0x000fe20000000400 */
[----:B------:R-:W-:Y:S01]  /*5a00*/  STS.U16 [R125+0x240], R20 ;  /* 0x000240147d007388 */ /* 0x000fe20000000400 */
[----:B------:R-:W-:-:S03]  /*5a10*/  LEA.HI.SX32 R6, R6, R137, 0x1b ;  /* 0x0000008906067211 */ /* 0x000fc600078fdaff */
[----:B------:R-:W-:Y:S01]  /*5a20*/  STS.U16 [R124+0x280], R23 ;  /* 0x000280177c007388 */ /* 0x000fe20000000400 */
[----:B------:R-:W-:Y:S02]  /*5a30*/  LEA.HI.SX32 R12, R12, R137, 0x1b ;  /* 0x000000890c0c7211 */ /* 0x000fe400078fdaff */
[----:B------:R1:W-:Y:S01]  /*5a40*/  MUFU.COS R196, R5 ;  /* 0x0000000500c47308 */ /* 0x0003e20000000000 */
[----:B------:R-:W-:Y:S01]  /*5a50*/  STS.U16 [R123+0x2c0], R22 ;  /* 0x0002c0167b007388 */ /* 0x000fe20000000400 */
[----:B------:R-:W-:Y:S02]  /*5a60*/  LEA R3, R4, UR16, 0x1 ;  /* 0x0000001004037c11 */ /* 0x000fe4000f8e08ff */
[----:B------:R-:W-:Y:S01]  /*5a70*/  LEA R6, R6, UR16, 0x1 ;  /* 0x0000001006067c11 */ /* 0x000fe2000f8e08ff */
[----:B------:R-:W-:Y:S01]  /*5a80*/  STS.U16 [R122+0x300], R25 ;  /* 0x000300197a007388 */ /* 0x000fe20000000400 */
[----:B-1----:R-:W-:-:S03]  /*5a90*/  MOV R5, UR17 ;  /* 0x0000001100057c02 */ /* 0x002fc60008000f00 */
[----:B------:R1:W-:Y:S01]  /*5aa0*/  STS.U16 [R121+0x340], R24 ;  /* 0x0003401879007388 */ /* 0x0003e20000000400 */
[----:B------:R-:W-:Y:S02]  /*5ab0*/  IADD3 R4, R137, 0x260, RZ ;  /* 0x0000026089047810 */ /* 0x000fe40007ffe0ff */
[----:B------:R-:W-:Y:S01]  /*5ac0*/  ISETP.LT.OR P1, PT, R5, 0x2, P0 ;  /* 0x000000020500780c */ /* 0x000fe20000721670 */
[----:B------:R-:W-:Y:S01]  /*5ad0*/  STS.U16 [R120+0x380], R27 ;  /* 0x0003801b78007388 */ /* 0x000fe20000000400 */
[----:B------:R-:W-:Y:S02]  /*5ae0*/  LEA R5, R12, UR16, 0x1 ;  /* 0x000000100c057c11 */ /* 0x000fe4000f8e08ff */
[----:B------:R-:W-:Y:S01]  /*5af0*/  IADD3 R12, R137, 0x280, RZ ;  /* 0x00000280890c7810 */ /* 0x000fe20007ffe0ff */
[----:B------:R-:W-:Y:S01]  /*5b00*/  STS.U16 [R119+0x3c0], R26 ;  /* 0x0003c01a77007388 */ /* 0x000fe20000000400 */
[----:B------:R-:W-:-:S03]  /*5b10*/  LEA.HI.SX32 R4, R4, R137, 0x1b ;  /* 0x0000008904047211 */ /* 0x000fc600078fdaff */
[----:B------:R-:W-:Y:S01]  /*5b20*/  STS.U16 [R3+0x400], R28 ;  /* 0x0004001c03007388 */ /* 0x000fe20000000400 */
[----:B------:R-:W-:-:S03]  /*5b30*/  R2UR UR55, R2 ;  /* 0x00000000023772ca */ /* 0x000fc600000e0000 */
[----:B------:R2:W-:Y:S01]  /*5b40*/  STS.U16 [R6+0x440], R29 ;  /* 0x0004401d06007388 */ /* 0x0005e20000000400 */
[C---:B---3--:R-:W-:Y:S01]  /*5b50*/  IADD3 R14, R137.reuse, 0x2a0, RZ ;  /* 0x000002a0890e7810 */ /* 0x048fe20007ffe0ff */
[----:B------:R-:W-:Y:S01]  /*5b60*/  MUFU.SIN R187, R15 ;  /* 0x0000000f00bb7308 */ /* 0x000fe20000000400 */
[----:B------:R-:W-:Y:S02]  /*5b70*/  LEA.HI.SX32 R12, R12, R137, 0x1b ;  /* 0x000000890c0c7211 */ /* 0x000fe400078fdaff */
[----:B0-----:R-:W-:Y:S01]  /*5b80*/  IADD3 R16, R137, 0x2c0, RZ ;  /* 0x000002c089107810 */ /* 0x001fe20007ffe0ff */
[----:B------:R-:W-:Y:S01]  /*5b90*/  UIMAD UR60, UR15, UR44, URZ ;  /* 0x0000002c0f3c72a4 */ /* 0x000fe2000f8e023f */
[----:B-1----:R-:W0:Y:S01]  /*5ba0*/  @!P1 LDC R24, c[0x0][0x21c] ;  /* 0x00008700ff189b82 */ /* 0x002e220000000800 */
[----:B--2---:R-:W-:Y:S02]  /*5bb0*/  FMUL.FTZ R6, R91, UR56 ;  /* 0x000000385b067c20 */ /* 0x004fe40008410000 */
[----:B------:R1:W-:Y:S01]  /*5bc0*/  MUFU.COS R188, R15 ;  /* 0x0000000f00bc7308 */ /* 0x0003e20000000000 */
[----:B------:R-:W-:-:S02]  /*5bd0*/  IADD3 R2, R137, 0x2e0, RZ ;  /* 0x000002e089027810 */ /* 0x000fc40007ffe0ff */
[----:B------:R-:W-:Y:S02]  /*5be0*/  LEA R4, R4, UR16, 0x1 ;  /* 0x0000001004047c11 */ /* 0x000fe4000f8e08ff */
[-C--:B------:R-:W-:Y:S02]  /*5bf0*/  LEA.HI.SX32 R14, R14, R137.reuse, 0x1b ;  /* 0x000000890e0e7211 */ /* 0x080fe400078fdaff */
[----:B------:R-:W-:Y:S01]  /*5c00*/  LEA R3, R12, UR16, 0x1 ;  /* 0x000000100c037c11 */ /* 0x000fe2000f8e08ff */
[----:B-1----:R-:W-:Y:S01]  /*5c10*/  FMUL.RZ R15, R6, 0.15915493667125701904 ;  /* 0x3e22f983060f7820 */ /* 0x002fe2000040c000 */
[----:B------:R-:W-:Y:S02]  /*5c20*/  IADD3 R6, R137, 0x300, RZ ;  /* 0x0000030089067810 */ /* 0x000fe40007ffe0ff */
[-C--:B------:R-:W-:Y:S01]  /*5c30*/  LEA.HI.SX32 R16, R16, R137.reuse, 0x1b ;  /* 0x0000008910107211 */ /* 0x080fe200078fdaff */
[----:B------:R1:W-:Y:S01]  /*5c40*/  STS.U16 [R5+0x480], R30 ;  /* 0x0004801e05007388 */ /* 0x0003e20000000400 */
[----:B------:R-:W-:-:S02]  /*5c50*/  LEA.HI.SX32 R2, R2, R137, 0x1b ;  /* 0x0000008902027211 */ /* 0x000fc400078fdaff */
[----:B------:R-:W-:Y:S01]  /*5c60*/  IADD3 R12, R137, 0x320, RZ ;  /* 0x00000320890c7810 */ /* 0x000fe20007ffe0ff */
[----:B------:R-:W-:Y:S01]  /*5c70*/  STS.U16 [R4+0x4c0], R31 ;  /* 0x0004c01f04007388 */ /* 0x000fe20000000400 */
[-C--:B------:R-:W-:Y:S02]  /*5c80*/  LEA.HI.SX32 R6, R6, R137.reuse, 0x1b ;  /* 0x0000008906067211 */ /* 0x080fe400078fdaff */
[----:B------:R-:W-:Y:S01]  /*5c90*/  LEA R14, R14, UR16, 0x1 ;  /* 0x000000100e0e7c11 */ /* 0x000fe2000f8e08ff */
[----:B------:R2:W-:Y:S01]  /*5ca0*/  STS.U16 [R3+0x500], R32 ;  /* 0x0005002003007388 */ /* 0x0005e20000000400 */
[----:B-1----:R-:W-:Y:S01]  /*5cb0*/  LEA R5, R16, UR16, 0x1 ;  /* 0x0000001010057c11 */ /* 0x002fe2000f8e08ff */
[----:B------:R-:W-:Y:S01]  /*5cc0*/  MUFU.SIN R183, R15 ;  /* 0x0000000f00b77308 */ /* 0x000fe20000000400 */
[----:B------:R-:W-:Y:S02]  /*5cd0*/  LEA.HI.SX32 R12, R12, R137, 0x1b ;  /* 0x000000890c0c7211 */ /* 0x000fe400078fdaff */
[----:B------:R-:W-:Y:S01]  /*5ce0*/  LEA R6, R6, UR16, 0x1 ;  /* 0x0000001006067c11 */ /* 0x000fe2000f8e08ff */
[----:B------:R-:W-:Y:S01]  /*5cf0*/  STS.U16 [R14+0x540], R33 ;  /* 0x000540210e007388 */ /* 0x000fe20000000400 */
[----:B--2---:R-:W-:-:S03]  /*5d00*/  LEA R3, R2, UR16, 0x1 ;  /* 0x0000001002037c11 */ /* 0x004fc6000f8e08ff */
[----:B------:R1:W-:Y:S01]  /*5d10*/  MUFU.COS R184, R15 ;  /* 0x0000000f00b87308 */ /* 0x0003e20000000000 */
[C---:B------:R-:W-:Y:S01]  /*5d20*/  IADD3 R16, R137.reuse, 0x340, RZ ;  /* 0x0000034089107810 */ /* 0x040fe20007ffe0ff */
[----:B------:R2:W-:Y:S01]  /*5d30*/  STS.U16 [R5+0x580], R34 ;  /* 0x0005802205007388 */ /* 0x0005e20000000400 */
[----:B------:R-:W-:Y:S01]  /*5d40*/  IADD3 R2, R137, 0x360, RZ ;  /* 0x0000036089027810 */ /* 0x000fe20007ffe0ff */
[----:B------:R-:W-:Y:S02]  /*5d50*/  FMUL.FTZ R4, R86, UR56 ;  /* 0x0000003856047c20 */ /* 0x000fe40008410000 */
[----:B------:R-:W-:Y:S01]  /*5d60*/  STS.U16 [R3+0x5c0], R64 ;  /* 0x0005c04003007388 */ /* 0x000fe20000000400 */
[----:B-1----:R-:W-:-:S03]  /*5d70*/  MOV R15, UR55 ;  /* 0x00000037000f7c02 */ /* 0x002fc60008000f00 */
[----:B------:R1:W-:Y:S01]  /*5d80*/  STS.U16 [R6+0x600], R65 ;  /* 0x0006004106007388 */ /* 0x0003e20000000400 */
[----:B--2---:R-:W-:Y:S02]  /*5d90*/  LEA R5, R12, UR16, 0x1 ;  /* 0x000000100c057c11 */ /* 0x004fe4000f8e08ff */
[-C--:B------:R-:W-:Y:S02]  /*5da0*/  LEA.HI.SX32 R16, R16, R137.reuse, 0x1b ;  /* 0x0000008910107211 */ /* 0x080fe400078fdaff */
[----:B------:R-:W-:Y:S01]  /*5db0*/  LEA.HI.SX32 R2, R2, R137, 0x1b ;  /* 0x0000008902027211 */ /* 0x000fe200078fdaff */
[----:B------:R2:W-:Y:S01]  /*5dc0*/  STS.U16 [R5+0x640], R68 ;  /* 0x0006404405007388 */ /* 0x0005e20000000400 */
[----:B-1----:R-:W-:Y:S01]  /*5dd0*/  FMUL.FTZ R6, R15, 1.4426950216293334961 ;  /* 0x3fb8aa3b0f067820 */ /* 0x002fe20000410000 */
[----:B------:R-:W-:Y:S01]  /*5de0*/  FMUL.RZ R14, R4, 0.15915493667125701904 ;  /* 0x3e22f983040e7820 */ /* 0x000fe2000040c000 */
[----:B------:R-:W-:Y:S02]  /*5df0*/  LEA R16, R16, UR16, 0x1 ;  /* 0x0000001010107c11 */ /* 0x000fe4000f8e08ff */
[----:B------:R-:W-:-:S02]  /*5e00*/  IADD3 R4, R137, 0x380, RZ ;  /* 0x0000038089047810 */ /* 0x000fc40007ffe0ff */
[----:B------:R-:W-:Y:S01]  /*5e10*/  LEA R2, R2, UR16, 0x1 ;  /* 0x0000001002027c11 */ /* 0x000fe2000f8e08ff */
[----:B--2---:R-:W-:Y:S01]  /*5e20*/  FMUL.FTZ R5, R6, R105 ;  /* 0x0000006906057220 */ /* 0x004fe20000410000 */
[----:B------:R-:W-:Y:S01]  /*5e30*/  STS.U16 [R16+0x680], R69 ;  /* 0x0006804510007388 */ /* 0x000fe20000000400 */
[----:B------:R-:W-:-:S03]  /*5e40*/  LEA.HI.SX32 R3, R4, R137, 0x1b ;  /* 0x0000008904037211 */ /* 0x000fc600078fdaff */
[----:B------:R1:W-:Y:S01]  /*5e50*/  STS.U16 [R2+0x6c0], R11 ;  /* 0x0006c00b02007388 */ /* 0x0003e20000000400 */
[----:B------:R-:W2:Y:S01]  /*5e60*/  MUFU.EX2 R5, R5 ;  /* 0x0000000500057308 */ /* 0x000ea20000000800 */
[----:B------:R-:W-:Y:S02]  /*5e70*/  LEA R3, R3, UR16, 0x1 ;  /* 0x0000001003037c11 */ /* 0x000fe4000f8e08ff */
[C---:B------:R-:W-:Y:S02]  /*5e80*/  IADD3 R12, R137.reuse, 0x3a0, RZ ;  /* 0x000003a0890c7810 */ /* 0x040fe40007ffe0ff */
[----:B-1----:R-:W-:-:S03]  /*5e90*/  IADD3 R2, R137, 0x3c0, RZ ;  /* 0x000003c089027810 */ /* 0x002fc60007ffe0ff */
[----:B------:R-:W-:Y:S01]  /*5ea0*/  MUFU.SIN R181, R14 ;  /* 0x0000000e00b57308 */ /* 0x000fe20000000400 */
[-C--:B------:R-:W-:Y:S01]  /*5eb0*/  LEA.HI.SX32 R2, R2, R137.reuse, 0x1b ;  /* 0x0000008902027211 */ /* 0x080fe200078fdaff */
[----:B------:R1:W-:Y:S01]  /*5ec0*/  STS.U16 [R3+0x700], R10 ;  /* 0x0007000a03007388 */ /* 0x0003e20000000400 */
[----:B------:R-:W-:-:S05]  /*5ed0*/  LEA.HI.SX32 R12, R12, R137, 0x1b ;  /* 0x000000890c0c7211 */ /* 0x000fca00078fdaff */
[----:B------:R3:W-:Y:S01]  /*5ee0*/  MUFU.COS R182, R14 ;  /* 0x0000000e00b67308 */ /* 0x0007e20000000000 */
[----:B------:R-:W-:Y:S02]  /*5ef0*/  UIMAD.WIDE.U32 UR58, UR54, UR44, URZ ;  /* 0x0000002c363a72a5 */ /* 0x000fe4000f8e003f */
[----:B------:R-:W-:Y:S01]  /*5f00*/  UIMAD UR60, UR54, UR45, UR60 ;  /* 0x0000002d363c72a4 */ /* 0x000fe2000f8e023c */
[----:B-1----:R-:W-:Y:S02]  /*5f10*/  LEA R3, R2, UR16, 0x1 ;  /* 0x0000001002037c11 */ /* 0x002fe4000f8e08ff */
[----:B------:R-:W-:Y:S01]  /*5f20*/  ULDC.64 UR44, c[0x0][0x270] ;  /* 0x00009c00002c7ab9 */ /* 0x000fe20000000a00 */
[C---:B---3--:R-:W-:Y:S02]  /*5f30*/  IADD3 R14, R137.reuse, 0x3e0, RZ ;  /* 0x000003e0890e7810 */ /* 0x048fe40007ffe0ff */
[----:B------:R-:W-:Y:S02]  /*5f40*/  SHF.L.U32 R2, R137, 0x5, RZ ;  /* 0x0000000589027819 */ /* 0x000fe400000006ff */
[----:B------:R-:W-:Y:S01]  /*5f50*/  LEA.HI.SX32 R14, R14, R137, 0x1b ;  /* 0x000000890e0e7211 */ /* 0x000fe200078fdaff */
[----:B------:R-:W-:Y:S01]  /*5f60*/  UIMAD UR57, UR57, UR44, URZ ;  /* 0x0000002c393972a4 */ /* 0x000fe2000f8e023f */
[----:B------:R-:W-:Y:S01]  /*5f70*/  LEA R12, R12, UR16, 0x1 ;  /* 0x000000100c0c7c11 */ /* 0x000fe2000f8e08ff */
[----:B------:R-:W-:Y:S01]  /*5f80*/  UIADD3 UR59, UR59, UR60, URZ ;  /* 0x0000003c3b3b7290 */ /* 0x000fe2000fffe03f */
[----:B------:R-:W-:Y:S01]  /*5f90*/  LEA.HI.SX32 R2, R2, R2, 0x1b ;  /* 0x0000000202027211 */ /* 0x000fe200078fdaff */
[C---:B--2---:R-:W-:Y:S01]  /*5fa0*/  FMUL.FTZ R66, R5.reuse, R66 ;  /* 0x0000004205427220 */ /* 0x044fe20000410000 */
[----:B------:R-:W-:Y:S01]  /*5fb0*/  LEA R14, R14, UR16, 0x1 ;  /* 0x000000100e0e7c11 */ /* 0x000fe2000f8e08ff */
[----:B------:R-:W-:Y:S01]  /*5fc0*/  FMUL.FTZ R67, R5, R67 ;  /* 0x0000004305437220 */ /* 0x000fe20000410000 */
[----:B------:R-:W-:Y:S01]  /*5fd0*/  LEA R5, R2, UR16, 0x1 ;  /* 0x0000001002057c11 */ /* 0x000fe2000f8e08ff */
[----:B------:R1:W-:Y:S01]  /*5fe0*/  STS.U16 [R12+0x740], R9 ;  /* 0x000740090c007388 */ /* 0x0003e20000000400 */
[----:B------:R-:W-:-:S02]  /*5ff0*/  UIMAD UR57, UR6, UR45, UR57 ;  /* 0x0000002d063972a4 */ /* 0x000fc4000f8e0239 */
[----:B------:R-:W-:Y:S01]  /*6000*/  UIMAD.WIDE.U32 UR58, UR6, UR44, UR58 ;  /* 0x0000002c063a72a5 */ /* 0x000fe2000f8e003a */
[----:B------:R2:W-:Y:S02]  /*6010*/  STS.U16 [R3+0x780], R8 ;  /* 0x0007800803007388 */ /* 0x0005e40000000400 */
[----:B------:R-:W-:Y:S02]  /*6020*/  ULDC.64 UR44, c[0x0][0x2e0] ;  /* 0x0000b800002c7ab9 */ /* 0x000fe40000000a00 */
[----:B------:R-:W-:Y:S01]  /*6030*/  STS.U16 [R14+0x7c0], R7 ;  /* 0x0007c0070e007388 */ /* 0x000fe20000000400 */
[----:B------:R-:W-:Y:S01]  /*6040*/  NOP ;  /* 0x0000000000007918 */ /* 0x000fe20000000000 */
[----:B------:R-:W-:Y:S02]  /*6050*/  UIADD3 UR57, UR59, UR57, URZ ;  /* 0x000000393b397290 */ /* 0x000fe4000fffe03f */
[----:B------:R-:W3:Y:S01]  /*6060*/  LDS.U16 R34, [R5] ;  /* 0x0000000005227984 */ /* 0x000ee20000000400 */
[----:B------:R-:W-:-:S03]  /*6070*/  ULEA UR44, UP0, UR58, UR44, 0x3 ;  /* 0x0000002c3a2c7291 */ /* 0x000fc6000f80183f */
[----:B------:R-:W4:Y:S01]  /*6080*/  LDS.U16 R33, [R5+0x2] ;  /* 0x0000020005217984 */ /* 0x000f220000000400 */
[----:B------:R-:W-:Y:S01]  /*6090*/  ULEA.HI.X UR45, UR58, UR45, UR57, 0x3, UP0 ;  /* 0x0000002d3a2d7291 */ /* 0x000fe200080f1c39 */
[C---:B-1----:R-:W-:Y:S01]  /*60a0*/  FMUL.FTZ R9, R6.reuse, R102 ;  /* 0x0000006606097220 */ /* 0x042fe20000410000 */
[----:B------:R-:W-:Y:S01]  /*60b0*/  FMUL.FTZ R11, R6, R101 ;  /* 0x00000065060b7220 */ /* 0x000fe20000410000 */
[----:B------:R-:W-:Y:S01]  /*60c0*/  MOV R12, UR17 ;  /* 0x00000011000c7c02 */ /* 0x000fe20008000f00 */
[----:B------:R-:W-:Y:S01]  /*60d0*/  MUFU.SIN R189, R13 ;  /* 0x0000000d00bd7308 */ /* 0x000fe20000000400 */
[----:B------:R-:W-:Y:S01]  /*60e0*/  MOV R64, UR44 ;  /* 0x0000002c00407c02 */ /* 0x000fe20008000f00 */
[----:B------:R-:W1:Y:S01]  /*60f0*/  LDS.U16 R30, [R5+0x6] ;  /* 0x00000600051e7984 */ /* 0x000e620000000400 */
[----:B------:R-:W-:Y:S02]  /*6100*/  MOV R65, UR45 ;  /* 0x0000002d00417c02 */ /* 0x000fe40008000f00 */
[----:B------:R-:W-:Y:S01]  /*6110*/  LEA R70, R70, UR16, 0x3 ;  /* 0x0000001046467c11 */ /* 0x000fe2000f8e18ff */
[----:B------:R-:W1:Y:S02]  /*6120*/  LDS.U16 R29, [R5+0x4] ;  /* 0x00000400051d7984 */ /* 0x000e640000000400 */
[----:B------:R0:W-:Y:S01]  /*6130*/  MUFU.COS R190, R13 ;  /* 0x0000000d00be7308 */ /* 0x0001e20000000000 */
[----:B--2---:R-:W-:Y:S01]  /*6140*/  @!P1 IADD3 R3, R12, -0x2, RZ ;  /* 0xfffffffe0c039810 */ /* 0x004fe20007ffe0ff */
[----:B------:R-:W2:Y:S04]  /*6150*/  LDS.U16 R27, [R5+0x8] ;  /* 0x00000800051b7984 */ /* 0x000ea80000000400 */
[----:B------:R-:W2:Y:S01]  /*6160*/  LDS.U16 R28, [R5+0xa] ;  /* 0x00000a00051c7984 */ /* 0x000ea20000000400 */
[----:B0-----:R-:W-:Y:S01]  /*6170*/  FMUL.FTZ R13, R93, UR56 ;  /* 0x000000385d0d7c20 */ /* 0x001fe20008410000 */
[----:B------:R-:W-:Y:S02]  /*6180*/  MUFU.EX2 R16, R9 ;  /* 0x0000000900107308 */ /* 0x000fe40000000800 */
[----:B------:R-:W-:Y:S01]  /*6190*/  LDS.U16 R23, [R5+0xc] ;  /* 0x00000c0005177984 */ /* 0x000fe20000000400 */
[----:B------:R-:W-:-:S03]  /*61a0*/  FMUL.RZ R13, R13, 0.15915493667125701904 ;  /* 0x3e22f9830d0d7820 */ /* 0x000fc6000040c000 */
[----:B------:R-:W0:Y:S02]  /*61b0*/  LDS.U16 R25, [R5+0xe] ;  /* 0x00000e0005197984 */ /* 0x000e240000000400 */
[----:B------:R3:W-:Y:S02]  /*61c0*/  MUFU.EX2 R19, R11 ;  /* 0x0000000b00137308 */ /* 0x0007e40000000800 */
[----:B------:R-:W0:Y:S04]  /*61d0*/  LDS.U16 R21, [R5+0x10] ;  /* 0x0000100005157984 */ /* 0x000e280000000400 */
[----:B------:R-:W0:Y:S04]  /*61e0*/  LDS.U16 R20, [R5+0x12] ;  /* 0x0000120005147984 */ /* 0x000e280000000400 */
[----:B------:R-:W-:Y:S04]  /*61f0*/  LDS.U16 R17, [R5+0x14] ;  /* 0x0000140005117984 */ /* 0x000fe80000000400 */
[----:B------:R-:W0:Y:S04]  /*6200*/  LDS.U16 R18, [R5+0x16] ;  /* 0x0000160005127984 */ /* 0x000e280000000400 */
[----:B------:R-:W0:Y:S04]  /*6210*/  LDS.U16 R15, [R5+0x18] ;  /* 0x00001800050f7984 */ /* 0x000e280000000400 */
[----:B------:R-:W0:Y:S04]  /*6220*/  LDS.U16 R14, [R5+0x1a] ;  /* 0x00001a00050e7984 */ /* 0x000e280000000400 */
[----:B---3--:R-:W-:Y:S04]  /*6230*/  LDS.U16 R11, [R5+0x1c] ;  /* 0x00001c00050b7984 */ /* 0x008fe80000000400 */
        /* <DEDUP_REMOVED lines=19> */
[----:B------:R-:W-:Y:S01]  /*6370*/  MUFU.SIN R185, R13 ;  /* 0x0000000d00b97308 */ /* 0x000fe20000000400 */
[----:B------:R-:W-:-:S07]  /*6380*/  FMUL.FTZ R2, R6, R100 ;  /* 0x0000006406027220 */ /* 0x000fce0000410000 */
[----:B------:R2:W-:Y:S01]  /*6390*/  MUFU.COS R186, R13 ;  /* 0x0000000d00ba7308 */ /* 0x0005e20000000000 */
[----:B----4-:R-:W-:Y:S01]  /*63a0*/  FMUL.FTZ R5, R6, R97 ;  /* 0x0000006106057220 */ /* 0x010fe20000410000 */
[----:B--2---:R-:W-:-:S06]  /*63b0*/  FMUL.FTZ R13, R81, UR56 ;  /* 0x00000038510d7c20 */ /* 0x004fcc0008410000 */
[----:B------:R2:W4:Y:S01]  /*63c0*/  MUFU.EX2 R7, R2 ;  /* 0x0000000200077308 */ /* 0x0005220000000800 */
[----:B------:R-:W-:Y:S01]  /*63d0*/  FMUL.RZ R4, R13, 0.15915493667125701904 ;  /* 0x3e22f9830d047820 */ /* 0x000fe2000040c000 */
[----:B------:R-:W-:Y:S01]  /*63e0*/  FMUL.FTZ R13, R6, R104 ;  /* 0x00000068060d7220 */ /* 0x000fe20000410000 */
[----:B--2---:R-:W-:-:S05]  /*63f0*/  HFMA2.MMA R2, -RZ, RZ, 0, 9.5367431640625e-07 ;  /* 0x00000010ff027435 */ /* 0x004fca00000001ff */
[----:B------:R-:W2:Y:S01]  /*6400*/  MUFU.EX2 R13, R13 ;  /* 0x0000000d000d7308 */ /* 0x000ea20000000800 */
[----:B------:R-:W-:Y:S02]  /*6410*/  @!P1 IMAD R3, R3, R24, UR6 ;  /* 0x0000000603039e24 */ /* 0x000fe4000f8e0218 */
[C---:B------:R-:W-:Y:S01]  /*6420*/  FMUL.FTZ R31, R6.reuse, R95 ;  /* 0x0000005f061f7220 */ /* 0x040fe20000410000 */
[----:B------:R-:W-:Y:S01]  /*6430*/  FMUL.FTZ R22, R6, R99 ;  /* 0x0000006306167220 */ /* 0x000fe20000410000 */
[----:B------:R-:W-:-:S03]  /*6440*/  CS2R R68, SRZ ;  /* 0x0000000000447805 */ /* 0x000fc6000001ff00 */
[----:B------:R-:W0:Y:S01]  /*6450*/  MUFU.EX2 R5, R5 ;  /* 0x0000000500057308 */ /* 0x000e220000000800 */
[----:B------:R-:W-:Y:S01]  /*6460*/  @!P1 IMAD.WIDE R2, R3, R2, UR22 ;  /* 0x0000001603029e25 */ /* 0x000fe2000f8e0202 */
[----:B------:R-:W-:Y:S03]  /*6470*/  BAR.SYNC.DEFER_BLOCKING 0x0 ;  /* 0x0000000000007b1d */ /* 0x000fe60000010000 */
[C---:B------:R-:W-:Y:S01]  /*6480*/  FMUL.FTZ R10, R6.reuse, R103 ;  /* 0x00000067060a7220 */ /* 0x040fe20000410000 */
[C---:B------:R-:W-:Y:S01]  /*6490*/  FMUL.FTZ R32, R6.reuse, R94 ;  /* 0x0000005e06207220 */ /* 0x040fe20000410000 */
[----:B------:R-:W-:Y:S01]  /*64a0*/  HADD2.F32 R34, -RZ, R34.H0_H0 ;  /* 0x20000022ff227230 */ /* 0x000fe20000004100 */
[----:B------:R-:W3:Y:S01]  /*64b0*/  MUFU.EX2 R31, R31 ;  /* 0x0000001f001f7308 */ /* 0x000ee20000000800 */
[----:B------:R-:W-:Y:S02]  /*64c0*/  HADD2.F32 R33, -RZ, R33.H0_H0 ;  /* 0x20000021ff217230 */ /* 0x000fe40000004100 */
[----:B------:R-:W-:-:S05]  /*64d0*/  FMUL.FTZ R26, R6, R96 ;  /* 0x00000060061a7220 */ /* 0x000fca0000410000 */
[----:B------:R-:W3:Y:S01]  /*64e0*/  MUFU.EX2 R22, R22 ;  /* 0x0000001600167308 */ /* 0x000ee20000000800 */
[----:B------:R-:W-:Y:S01]  /*64f0*/  FMUL.FTZ R247, R34, R105 ;  /* 0x0000006922f77220 */ /* 0x000fe20000410000 */
[C---:B----4-:R-:W-:Y:S01]  /*6500*/  FMUL.FTZ R200, R7.reuse, R200 ;  /* 0x000000c807c87220 */ /* 0x050fe20000410000 */
[----:B------:R-:W-:-:S05]  /*6510*/  FMUL.FTZ R199, R7, R199 ;  /* 0x000000c707c77220 */ /* 0x000fca0000410000 */
[----:B-1----:R1:W-:Y:S01]  /*6520*/  MUFU.EX2 R70, R32 ;  /* 0x0000002000467308 */ /* 0x0023e20000000800 */
[----:B------:R4:W5:Y:S01]  /*6530*/  @!P1 LDG.E.64 R68, desc[UR20][R2.64+0x8] ;  /* 0x0000081402449981 */ /* 0x000962000c1e1b00 */
[----:B------:R-:W-:-:S06]  /*6540*/  FMUL.FTZ R7, R33, R105 ;  /* 0x0000006921077220 */ /* 0x000fcc0000410000 */
[----:B------:R-:W3:Y:S01]  /*6550*/  MUFU.EX2 R10, R10 ;  /* 0x0000000a000a7308 */ /* 0x000ee20000000800 */
[----:B-1----:R-:W-:Y:S02]  /*6560*/  HADD2.F32 R32, -RZ, R117.H0_H0 ;  /* 0x20000075ff207230 */ /* 0x002fe40000004100 */
[----:B----4-:R-:W-:Y:S01]  /*6570*/  FMUL.FTZ R2, R6, R93 ;  /* 0x0000005d06027220 */ /* 0x010fe20000410000 */
[----:B--2---:R-:W-:-:S04]  /*6580*/  FMUL.FTZ R207, R13, R207 ;  /* 0x000000cf0dcf7220 */ /* 0x004fc80000410000 */
[----:B------:R1:W2:Y:S01]  /*6590*/  MUFU.EX2 R3, R2 ;  /* 0x0000000200037308 */ /* 0x0002a20000000800 */
[----:B------:R-:W-:Y:S01]  /*65a0*/  FMUL.FTZ R247, R32, R247 ;  /* 0x000000f720f77220 */ /* 0x000fe20000410000 */
[C---:B0-----:R-:W-:Y:S01]  /*65b0*/  FMUL.FTZ R194, R5.reuse, R194 ;  /* 0x000000c205c27220 */ /* 0x041fe20000410000 */
[----:B------:R-:W-:Y:S01]  /*65c0*/  FMUL.FTZ R193, R5, R193 ;  /* 0x000000c105c17220 */ /* 0x000fe20000410000 */
[----:B------:R-:W-:Y:S02]  /*65d0*/  HADD2.F32 R30, -RZ, R30.H0_H0 ;  /* 0x2000001eff1e7230 */ /* 0x000fe40000004100 */
[----:B-1----:R-:W-:Y:S02]  /*65e0*/  FMUL.FTZ R2, R6, R86 ;  /* 0x0000005606027220 */ /* 0x002fe40000410000 */
[----:B------:R-:W0:Y:S01]  /*65f0*/  MUFU.EX2 R26, R26 ;  /* 0x0000001a001a7308 */ /* 0x000e220000000800 */
[----:B------:R-:W-:Y:S01]  /*6600*/  FMUL.FTZ R208, R13, R208 ;  /* 0x000000d00dd07220 */ /* 0x000fe20000410000 */
[C---:B------:R-:W-:Y:S01]  /*6610*/  FMUL.FTZ R204, R16.reuse, R204 ;  /* 0x000000cc10cc7220 */ /* 0x040fe20000410000 */
[----:B------:R-:W-:Y:S01]  /*6620*/  FMUL.FTZ R203, R16, R203 ;  /* 0x000000cb10cb7220 */ /* 0x000fe20000410000 */
[----:B---3--:R-:W-:-:S04]  /*6630*/  FMUL.FTZ R190, R31, R190 ;  /* 0x000000be1fbe7220 */ /* 0x008fc80000410000 */
[----:B------:R1:W-:Y:S01]  /*6640*/  MUFU.EX2 R5, R2 ;  /* 0x0000000200057308 */ /* 0x0003e20000000800 */
[----:B------:R-:W-:Y:S01]  /*6650*/  FMUL.FTZ R189, R31, R189 ;  /* 0x000000bd1fbd7220 */ /* 0x000fe20000410000 */
[----:B------:R-:W-:Y:S02]  /*6660*/  HADD2.F32 R29, -RZ, R29.H0_H0 ;  /* 0x2000001dff1d7230 */ /* 0x000fe40000004100 */
[----:B------:R-:W-:Y:S01]  /*6670*/  FMUL.FTZ R24, R6, R98 ;  /* 0x0000006206187220 */ /* 0x000fe20000410000 */
[C---:B------:R-:W-:Y:S01]  /*6680*/  FMUL.FTZ R198, R22.reuse, R198 ;  /* 0x000000c616c67220 */ /* 0x040fe20000410000 */
[----:B------:R-:W-:Y:S01]  /*6690*/  FMUL.FTZ R197, R22, R197 ;  /* 0x000000c516c57220 */ /* 0x000fe20000410000 */
[----:B-1----:R-:W-:Y:S01]  /*66a0*/  FMUL.FTZ R2, R32, R7 ;  /* 0x0000000720027220 */ /* 0x002fe20000410000 */
[C---:B------:R-:W-:Y:S01]  /*66b0*/  FMUL.FTZ R7, R207.reuse, R247 ;  /* 0x000000f7cf077220 */ /* 0x040fe20000410000 */
[----:B------:R-:W-:Y:S02]  /*66c0*/  HADD2.F32 R31, -RZ, R116.H0_H0 ;  /* 0x20000074ff1f7230 */ /* 0x000fe40000004100 */
[----:B------:R-:W-:Y:S01]  /*66d0*/  FMUL.FTZ R245, R30, R104 ;  /* 0x000000681ef57220 */ /* 0x000fe20000410000 */
[-C--:B------:R-:W-:Y:S01]  /*66e0*/  FMUL.FTZ R16, R207, R2.reuse ;  /* 0x00000002cf107220 */ /* 0x080fe20000410000 */
[----:B------:R-:W-:Y:S01]  /*66f0*/  FFMA.FTZ R22, R208, R2, R7 ;  /* 0x00000002d0167223 */ /* 0x000fe20000010007 */
[----:B------:R-:W-:Y:S01]  /*6700*/  FMUL.FTZ R246, R29, R104 ;  /* 0x000000681df67220 */ /* 0x000fe20000410000 */
[----:B------:R-:W-:Y:S01]  /*6710*/  FMUL.FTZ R205, R10, R205 ;  /* 0x000000cd0acd7220 */ /* 0x000fe20000410000 */
[----:B------:R-:W-:Y:S01]  /*6720*/  FFMA.FTZ R7, R208, R247, -R16 ;  /* 0x000000f7d0077223 */ /* 0x000fe20000010810 */
[----:B------:R-:W-:Y:S01]  /*6730*/  FFMA.FTZ R22, R31, R245, R22 ;  /* 0x000000f51f167223 */ /* 0x000fe20000010016 */
[----:B------:R-:W1:Y:S01]  /*6740*/  MUFU.EX2 R24, R24 ;  /* 0x0000001800187308 */ /* 0x000e620000000800 */
[----:B------:R-:W-:Y:S01]  /*6750*/  FMUL.FTZ R206, R10, R206 ;  /* 0x000000ce0ace7220 */ /* 0x000fe20000410000 */
[C---:B------:R-:W-:Y:S01]  /*6760*/  FMUL.FTZ R10, R6.reuse, R91 ;  /* 0x0000005b060a7220 */ /* 0x040fe20000410000 */
[----:B------:R-:W-:Y:S01]  /*6770*/  FMUL.FTZ R6, R6, R81 ;  /* 0x0000005106067220 */ /* 0x000fe20000410000 */
[----:B--2---:R-:W-:Y:S01]  /*6780*/  FMUL.FTZ R186, R3, R186 ;  /* 0x000000ba03ba7220 */ /* 0x004fe20000410000 */
[----:B------:R-:W-:Y:S01]  /*6790*/  FFMA.FTZ R7, R31, R246, R7 ;  /* 0x000000f61f077223 */ /* 0x000fe20000010007 */
[----:B------:R-:W-:Y:S01]  /*67a0*/  FMUL.FTZ R185, R3, R185 ;  /* 0x000000b903b97220 */ /* 0x000fe20000410000 */
[----:B------:R-:W-:-:S02]  /*67b0*/  HADD2.F32 R27, -RZ, R27.H0_H0 ;  /* 0x2000001bff1b7230 */ /* 0x000fc40000004100 */
[C---:B------:R-:W-:Y:S01]  /*67c0*/  FMUL.FTZ R3, R205.reuse, R22 ;  /* 0x00000016cd037220 */ /* 0x040fe20000410000 */
[C---:B0-----:R-:W-:Y:S01]  /*67d0*/  FMUL.FTZ R192, R26.reuse, R192 ;  /* 0x000000c01ac07220 */ /* 0x041fe20000410000 */
[----:B------:R-:W-:Y:S01]  /*67e0*/  FMUL.FTZ R191, R26, R191 ;  /* 0x000000bf1abf7220 */ /* 0x000fe20000410000 */
[----:B------:R-:W-:Y:S01]  /*67f0*/  HADD2.F32 R28, -RZ, R28.H0_H0 ;  /* 0x2000001cff1c7230 */ /* 0x000fe20000004100 */
[----:B------:R-:W-:Y:S01]  /*6800*/  MUFU.COS R180, R4 ;  /* 0x0000000400b47308 */ /* 0x000fe20000000000 */
[-C--:B------:R-:W-:Y:S01]  /*6810*/  FMUL.FTZ R13, R205, R7.reuse ;  /* 0x00000007cd0d7220 */ /* 0x080fe20000410000 */
[----:B------:R-:W-:Y:S02]  /*6820*/  HADD2.F32 R26, -RZ, R115.H0_H0 ;  /* 0x20000073ff1a7230 */ /* 0x000fe40000004100 */
[----:B------:R-:W-:Y:S01]  /*6830*/  FFMA.FTZ R3, R206, R7, -R3 ;  /* 0x00000007ce037223 */ /* 0x000fe20000010803 */
[----:B------:R-:W-:-:S03]  /*6840*/  FMUL.FTZ R244, R27, R103 ;  /* 0x000000671bf47220 */ /* 0x000fc60000410000 */
[----:B------:R0:W2:Y:S01]  /*6850*/  MUFU.EX2 R179, R6 ;  /* 0x0000000600b37308 */ /* 0x0000a20000000800 */
[----:B------:R-:W-:Y:S01]  /*6860*/  FFMA.FTZ R13, R206, R22, R13 ;  /* 0x00000016ce0d7223 */ /* 0x000fe2000001000d */
[----:B------:R-:W-:Y:S01]  /*6870*/  FMUL.FTZ R243, R28, R103 ;  /* 0x000000671cf37220 */ /* 0x000fe20000410000 */
[----:B------:R-:W-:-:S05]  /*6880*/  FFMA.FTZ R3, R26, R244, R3 ;  /* 0x000000f41a037223 */ /* 0x000fca0000010003 */
[----:B------:R-:W3:Y:S01]  /*6890*/  MUFU.SIN R4, R4 ;  /* 0x0000000400047308 */ /* 0x000ee20000000400 */
[----:B------:R-:W-:Y:S01]  /*68a0*/  FFMA.FTZ R13, R26, R243, R13 ;  /* 0x000000f31a0d7223 */ /* 0x000fe2000001000d */
[----:B------:R-:W-:Y:S02]  /*68b0*/  HADD2.F32 R25, -RZ, R25.H0_H0 ;  /* 0x20000019ff197230 */ /* 0x000fe40000004100 */
[----:B0-----:R-:W-:Y:S01]  /*68c0*/  FMUL.FTZ R6, R203, R3 ;  /* 0x00000003cb067220 */ /* 0x001fe20000410000 */
[C---:B-1----:R-:W-:Y:S01]  /*68d0*/  FMUL.FTZ R196, R24.reuse, R196 ;  /* 0x000000c418c47220 */ /* 0x042fe20000410000 */
[----:B------:R-:W-:Y:S01]  /*68e0*/  FMUL.FTZ R195, R24, R195 ;  /* 0x000000c318c37220 */ /* 0x000fe20000410000 */
[C---:B------:R-:W-:Y:S01]  /*68f0*/  FMUL.FTZ R182, R5.reuse, R182 ;  /* 0x000000b605b67220 */ /* 0x040fe20000410000 */
[----:B------:R-:W-:Y:S01]  /*6900*/  FMUL.FTZ R181, R5, R181 ;  /* 0x000000b505b57220 */ /* 0x000fe20000410000 */
[----:B------:R-:W0:Y:S01]  /*6910*/  MUFU.EX2 R10, R10 ;  /* 0x0000000a000a7308 */ /* 0x000e220000000800 */
[----:B------:R-:W-:Y:S01]  /*6920*/  FMUL.FTZ R5, R203, R13 ;  /* 0x0000000dcb057220 */ /* 0x000fe20000410000 */
[----:B------:R-:W-:-:S02]  /*6930*/  HADD2.F32 R24, -RZ, R114.H0_H0 ;  /* 0x20000072ff187230 */ /* 0x000fc40000004100 */
[C---:B------:R-:W-:Y:S01]  /*6940*/  FFMA.FTZ R13, R204.reuse, R13, R6 ;  /* 0x0000000dcc0d7223 */ /* 0x040fe20000010006 */
[----:B------:R-:W-:Y:S02]  /*6950*/  HADD2.F32 R23, -RZ, R23.H0_H0 ;  /* 0x20000017ff177230 */ /* 0x000fe40000004100 */
[----:B------:R-:W-:Y:S01]  /*6960*/  FMUL.FTZ R141, R25, R102 ;  /* 0x00000066198d7220 */ /* 0x000fe20000410000 */
[----:B------:R-:W-:Y:S01]  /*6970*/  FMUL.FTZ R201, R19, R201 ;  /* 0x000000c913c97220 */ /* 0x000fe20000410000 */
[----:B--2---:R-:W-:Y:S01]  /*6980*/  FMUL.FTZ R180, R179, R180 ;  /* 0x000000b4b3b47220 */ /* 0x004fe20000410000 */
[----:B------:R-:W-:Y:S01]  /*6990*/  FFMA.FTZ R5, R204, R3, -R5 ;  /* 0x00000003cc057223 */ /* 0x000fe20000010805 */
[----:B------:R-:W-:Y:S01]  /*69a0*/  FMUL.FTZ R242, R23, R102 ;  /* 0x0000006617f27220 */ /* 0x000fe20000410000 */
[----:B------:R-:W-:Y:S01]  /*69b0*/  FFMA.FTZ R13, R24, R141, R13 ;  /* 0x0000008d180d7223 */ /* 0x000fe2000001000d */
[----:B---3--:R-:W-:Y:S01]  /*69c0*/  FMUL.FTZ R179, R179, R4 ;  /* 0x00000004b3b37220 */ /* 0x008fe20000410000 */
[----:B------:R-:W-:Y:S01]  /*69d0*/  FMUL.FTZ R4, R66, R207 ;  /* 0x000000cf42047220 */ /* 0x000fe20000410000 */
[----:B------:R-:W-:-:S02]  /*69e0*/  HADD2.F32 R21, -RZ, R21.H0_H0 ;  /* 0x20000015ff157230 */ /* 0x000fc40000004100 */
[----:B------:R-:W-:Y:S01]  /*69f0*/  FMUL.FTZ R202, R19, R202 ;  /* 0x000000ca13ca7220 */ /* 0x000fe20000410000 */
[----:B------:R-:W-:Y:S01]  /*6a00*/  FFMA.FTZ R6, R24, R242, R5 ;  /* 0x000000f218067223 */ /* 0x000fe20000010005 */
[----:B------:R-:W-:Y:S01]  /*6a10*/  FMUL.FTZ R7, R201, R13 ;  /* 0x0000000dc9077220 */ /* 0x000fe20000410000 */
[C---:B------:R-:W-:Y:S01]  /*6a20*/  FMUL.FTZ R3, R67.reuse, R207 ;  /* 0x000000cf43037220 */ /* 0x040fe20000410000 */
[----:B------:R-:W-:Y:S01]  /*6a30*/  FFMA.FTZ R4, R67, R208, R4 ;  /* 0x000000d043047223 */ /* 0x000fe20000010004 */
[----:B------:R-:W-:Y:S02]  /*6a40*/  HADD2.F32 R22, -RZ, R113.H0_H0 ;  /* 0x20000071ff167230 */ /* 0x000fe40000004100 */
[-C--:B------:R-:W-:Y:S01]  /*6a50*/  FFMA.FTZ R7, R202, R6.reuse, -R7 ;  /* 0x00000006ca077223 */ /* 0x080fe20000010807 */
[----:B------:R-:W-:Y:S02]  /*6a60*/  HADD2.F32 R20, -RZ, R20.H0_H0 ;  /* 0x20000014ff147230 */ /* 0x000fe40000004100 */
[----:B------:R-:W-:Y:S01]  /*6a70*/  FMUL.FTZ R19, R201, R6 ;  /* 0x00000006c9137220 */ /* 0x000fe20000410000 */
[----:B------:R-:W-:Y:S01]  /*6a80*/  FMUL.FTZ R142, R21, R101 ;  /* 0x00000065158e7220 */ /* 0x000fe20000410000 */
[----:B------:R-:W-:Y:S01]  /*6a90*/  FFMA.FTZ R3, R66, R208, -R3 ;  /* 0x000000d042037223 */ /* 0x000fe20000010803 */
[C---:B------:R-:W-:Y:S01]  /*6aa0*/  FMUL.FTZ R5, R205.reuse, R4 ;  /* 0x00000004cd057220 */ /* 0x040fe20000410000 */
[C---:B0-----:R-:W-:Y:S01]  /*6ab0*/  FMUL.FTZ R184, R10.reuse, R184 ;  /* 0x000000b80ab87220 */ /* 0x041fe20000410000 */
[----:B------:R-:W-:Y:S01]  /*6ac0*/  FMUL.FTZ R183, R10, R183 ;  /* 0x000000b70ab77220 */ /* 0x000fe20000410000 */
        /* <DEDUP_REMOVED lines=9> */
[----:B------:R-:W-:Y:S02]  /*6b60*/  HADD2.F32 R19, -RZ, R112.H0_H0 ;  /* 0x20000070ff137230 */ /* 0x000fe40000004100 */
[-C--:B------:R-:W-:Y:S01]  /*6b70*/  FFMA.FTZ R4, R200, R6.reuse, R13 ;  /* 0x00000006c8047223 */ /* 0x080fe2000001000d */
        /* <DEDUP_REMOVED lines=18> */
[----:B------:R-:W-:-:S02]  /*6ca0*/  FMUL.FTZ R147, R14, R99 ;  /* 0x000000630e937220 */ /* 0x000fc40000410000 */
[----:B------:R-:W-:Y:S01]  /*6cb0*/  FMUL.FTZ R3, R201, R5 ;  /* 0x00000005c9037220 */ /* 0x000fe20000410000 */
[----:B------:R-:W-:Y:S01]  /*6cc0*/  FFMA.FTZ R4, R198, R4, R13 ;  /* 0x00000004c6047223 */ /* 0x000fe2000001000d */
[----:B------:R-:W-:Y:S01]  /*6cd0*/  FFMA.FTZ R71, R16, R146, R71 ;  /* 0x0000009210477223 */ /* 0x000fe20000010047 */
[----:B------:R-:W-:Y:S02]  /*6ce0*/  HADD2.F32 R12, -RZ, R12.H0_H0 ;  /* 0x2000000cff0c7230 */ /* 0x000fe40000004100 */
[----:B------:R-:W-:Y:S01]  /*6cf0*/  FFMA.FTZ R3, R202, R7, -R3 ;  /* 0x00000007ca037223 */ /* 0x000fe20000010803 */
[----:B------:R-:W-:Y:S01]  /*6d00*/  FFMA.FTZ R4, R16, R147, R4 ;  /* 0x0000009310047223 */ /* 0x000fe20000010004 */
[----:B------:R-:W-:Y:S01]  /*6d10*/  FMUL.FTZ R131, R195, R71 ;  /* 0x00000047c3837220 */ /* 0x000fe20000410000 */
[----:B------:R-:W-:Y:S01]  /*6d20*/  FMUL.FTZ R7, R201, R7 ;  /* 0x00000007c9077220 */ /* 0x000fe20000410000 */
[----:B------:R-:W-:Y:S02]  /*6d30*/  HADD2.F32 R13, -RZ, R110.H0_H0 ;  /* 0x2000006eff0d7230 */ /* 0x000fe40000004100 */
[----:B------:R-:W-:Y:S01]  /*6d40*/  FMUL.FTZ R149, R12, R98 ;  /* 0x000000620c957220 */ /* 0x000fe20000410000 */
[----:B------:R-:W-:-:S02]  /*6d50*/  HADD2.F32 R11, -RZ, R11.H0_H0 ;  /* 0x2000000bff0b7230 */ /* 0x000fc40000004100 */
[-C--:B------:R-:W-:Y:S01]  /*6d60*/  FFMA.FTZ R6, R196, R4.reuse, R131 ;  /* 0x00000004c4067223 */ /* 0x080fe20000010083 */
[----:B------:R-:W-:Y:S01]  /*6d70*/  FFMA.FTZ R7, R202, R5, R7 ;  /* 0x00000005ca077223 */ /* 0x000fe20000010007 */
[----:B------:R-:W-:Y:S01]  /*6d80*/  FMUL.FTZ R131, R195, R4 ;  /* 0x00000004c3837220 */ /* 0x000fe20000410000 */
[----:B------:R-:W-:Y:S02]  /*6d90*/  FMUL.FTZ R148, R11, R98 ;  /* 0x000000620b947220 */ /* 0x000fe40000410000 */
[----:B------:R-:W-:Y:S01]  /*6da0*/  FMUL.FTZ R5, R199, R7 ;  /* 0x00000007c7057220 */ /* 0x000fe20000410000 */
[----:B------:R-:W-:Y:S01]  /*6db0*/  FFMA.FTZ R131, R196, R71, -R131 ;  /* 0x00000047c4837223 */ /* 0x000fe20000010883 */
[C---:B------:R-:W-:Y:S01]  /*6dc0*/  FFMA.FTZ R6, R13.reuse, R149, R6 ;  /* 0x000000950d067223 */ /* 0x040fe20000010006 */
[----:B------:R-:W-:Y:S02]  /*6dd0*/  HADD2.F32 R9, -RZ, R9.H0_H0 ;  /* 0x20000009ff097230 */ /* 0x000fe40000004100 */
[-C--:B------:R-:W-:Y:S01]  /*6de0*/  FFMA.FTZ R5, R200, R3.reuse, -R5 ;  /* 0x00000003c8057223 */ /* 0x080fe20000010805 */
[----:B------:R-:W-:Y:S01]  /*6df0*/  FFMA.FTZ R131, R13, R148, R131 ;  /* 0x000000940d837223 */ /* 0x000fe20000010083 */
[----:B------:R-:W-:Y:S01]  /*6e00*/  FMUL.FTZ R71, R193, R6 ;  /* 0x00000006c1477220 */ /* 0x000fe20000410000 */
[----:B------:R-:W-:Y:S01]  /*6e10*/  FMUL.FTZ R3, R199, R3 ;  /* 0x00000003c7037220 */ /* 0x000fe20000410000 */
[----:B------:R-:W-:-:S02]  /*6e20*/  HADD2.F32 R10, -RZ, R109.H0_H0 ;  /* 0x2000006dff0a7230 */ /* 0x000fc40000004100 */
        /* <DEDUP_REMOVED lines=16> */
[----:B------:R-:W-:Y:S02]  /*6f30*/  HADD2.F32 R178, -RZ, R178.H0_H0 ;  /* 0x200000b2ffb27230 */ /* 0x000fe40000004100 */
[----:B------:R-:W-:Y:S01]  /*6f40*/  FFMA.FTZ R130, R192, R6, R71 ;  /* 0x00000006c0827223 */ /* 0x000fe20000010047 */
[----:B------:R-:W-:Y:S01]  /*6f50*/  FFMA.FTZ R5, R198, R3, R5 ;  /* 0x00000003c6057223 */ /* 0x000fe20000010005 */
        /* <DEDUP_REMOVED lines=11> */
[----:B------:R-:W-:-:S02]  /*7010*/  HADD2.F32 R176, -RZ, R139.H0_H0 ;  /* 0x2000008bffb07230 */ /* 0x000fc40000004100 */
[----:B------:R-:W-:Y:S01]  /*7020*/  FFMA.FTZ R131, R7, R152, R131 ;  /* 0x0000009807837223 */ /* 0x000fe20000010083 */
[-C--:B------:R-:W-:Y:S01]  /*7030*/  FMUL.FTZ R139, R189, R130.reuse ;  /* 0x00000082bd8b7220 */ /* 0x080fe20000410000 */
[----:B------:R-:W-:Y:S02]  /*7040*/  HADD2.F32 R175, -RZ, R175.H0_H0 ;  /* 0x200000afffaf7230 */ /* 0x000fe40000004100 */
[-C--:B------:R-:W-:Y:S01]  /*7050*/  FFMA.FTZ R5, R194, R3.reuse, -R5 ;  /* 0x00000003c2057223 */ /* 0x080fe20000010805 */
[----:B------:R-:W-:Y:S01]  /*7060*/  FMUL.FTZ R3, R193, R3 ;  /* 0x00000003c1037220 */ /* 0x000fe20000410000 */
[----:B------:R-:W-:Y:S02]  /*7070*/  HADD2.F32 R174, -RZ, R174.H0_H0 ;  /* 0x200000aeffae7230 */ /* 0x000fe40000004100 */
[-C--:B------:R-:W-:Y:S01]  /*7080*/  FFMA.FTZ R139, R190, R131.reuse, -R139 ;  /* 0x00000083be8b7223 */ /* 0x080fe2000001088b */
[----:B------:R-:W-:Y:S01]  /*7090*/  FMUL.FTZ R131, R189, R131 ;  /* 0x00000083bd837220 */ /* 0x000fe20000410000 */
[----:B------:R-:W-:Y:S01]  /*70a0*/  FMUL.FTZ R230, R175, R95 ;  /* 0x0000005fafe67220 */ /* 0x000fe20000410000 */
[----:B------:R-:W-:Y:S01]  /*70b0*/  FFMA.FTZ R3, R194, R71, R3 ;  /* 0x00000047c2037223 */ /* 0x000fe20000010003 */
[----:B------:R-:W-:Y:S01]  /*70c0*/  FMUL.FTZ R231, R174, R95 ;  /* 0x0000005faee77220 */ /* 0x000fe20000410000 */
[----:B------:R-:W-:Y:S01]  /*70d0*/  FFMA.FTZ R130, R190, R130, R131 ;  /* 0x00000082be827223 */ /* 0x000fe20000010083 */
        /* <DEDUP_REMOVED lines=29> */
[----:B------:R-:W-:Y:S01]  /*72b0*/  FMUL.FTZ R131, R187, R71 ;  /* 0x00000047bb837220 */ /* 0x000fe20000410000 */
        /* <DEDUP_REMOVED lines=27> */
[-C--:B------:R-:W-:Y:S01]  /*7470*/  FMUL.FTZ R155, R181, R153.reuse ;  /* 0x00000099b59b7220 */ /* 0x080fe20000410000 */
        /* <DEDUP_REMOVED lines=25> */
[-C--:B------:R-:W-:Y:S01]  /*7610*/  FMUL.FTZ R139, R164, R81.reuse ;  /* 0x00000051a48b7220 */ /* 0x080fe20000410000 */
        /* <DEDUP_REMOVED lines=18> */
.L_x_13374:
[----:B------:R-:W-:Y:S05]  /*7740*/  BSYNC B0 ;  /* 0x0000000000007941 */ /* 0x000fea0003800000 */
.L_x_13373:
        /* <DEDUP_REMOVED lines=391> */
.L_x_13376:
[----:B------:R-:W-:Y:S05]  /*8fc0*/  BSYNC B0 ;  /* 0x0000000000007941 */ /* 0x000fea0003800000 */
.L_x_13375:
        /* <DEDUP_REMOVED lines=22> */
.L_x_13378:
[----:B------:R-:W-:Y:S05]  /*9130*/  BSYNC B0 ;  /* 0x0000000000007941 */ /* 0x000fea0003800000 */
.L_x_13377:
        /* <DEDUP_REMOVED lines=19> */
.L_x_13380:
[----:B------:R-:W-:Y:S05]  /*9270*/  BSYNC B0 ;  /* 0x0000000000007941 */ /* 0x000fea0003800000 */
.L_x_13379:
        /* <DEDUP_REMOVED lines=19> */
.L_x_13382:
[----:B------:R-:W-:Y:S05]  /*93b0*/  BSYNC B0 ;  /* 0x0000000000007941 */ /* 0x000fea0003800000 */
.L_x_13381:
        /* <DEDUP_REMOVED lines=19> */
.L_x_13384:
[----:B------:R-:W-:Y:S05]  /*94f0*/  BSYNC B0 ;  /* 0x0000000000007941 */ /* 0x000fea0003800000 */
.L_x_13383:
        /* <DEDUP_REMOVED lines=27> */
[C---:B0-----:R-:W-:Y:S01]  /*96b0*/  @P1 FMUL.FTZ R64, R67.reuse, R65 ;  /* 0x0000004143401220 */ /* 0x041fe20000410000 */
[-C--:B------:R-:W-:Y:S01]  /*96c0*/  @P1 FMUL.FTZ R67, R67, R66.reuse ;  /* 0x0000004243431220 */ /* 0x080fe20000410000 */
        /* <DEDUP_REMOVED lines=30> */
[C---:B------:R-:W-:Y:S01]  /*98b0*/  FFMA.FTZ R67, R45.reuse, -R145, R67 ;  /* 0x800000912d437223 */ /* 0x040fe20000010043 */
        /* <DEDUP_REMOVED lines=58> */
[----:B------:R-:W-:Y:S01]  /*9c60*/  FMUL.FTZ R242, R10, R97 ;  /* 0x000000610af27220 */ /* 0x000fe20000410000 */
[----:B------:R-:W-:Y:S01]  /*9c70*/  FFMA.FTZ R183, R184, R66, R183 ;  /* 0x00000042b8b77223 */ /* 0x000fe200000100b7 */
[----:B------:R-:W-:Y:S01]  /*9c80*/  FADD.FTZ R161, R155, R162 ;  /* 0x000000a29ba17221 */ /* 0x000fe20000010000 */
[----:B------:R-:W-:Y:S01]  /*9c90*/  FMUL.FTZ R155, R3, R81 ;  /* 0x00000051039b7220 */ /* 0x000fe20000410000 */
[----:B------:R-:W-:Y:S01]  /*9ca0*/  FMUL.FTZ R166, R166, R67 ;  /* 0x00000043a6a67220 */ /* 0x000fe20000410000 */
[----:B------:R-:W-:Y:S01]  /*9cb0*/  FADD.FTZ R162, -R156, R183 ;  /* 0x000000b79ca27221 */ /* 0x000fe20000010100 */
[----:B------:R-:W-:Y:S01]  /*9cc0*/  FFMA.FTZ R150, R9, -R242, R150 ;  /* 0x800000f209967223 */ /* 0x000fe20000010096 */
[-C--:B------:R-:W-:Y:S01]  /*9cd0*/  FFMA.FTZ R163, R163, -R155.reuse, R140 ;  /* 0x8000009ba3a37223 */ /* 0x080fe2000001008c */
[C---:B------:R-:W-:Y:S01]  /*9ce0*/  FFMA.FTZ R155, R164.reuse, -R155, R139 ;  /* 0x8000009ba49b7223 */ /* 0x040fe2000001008b */
[----:B------:R-:W-:Y:S01]  /*9cf0*/  FFMA.FTZ R164, R164, R64, R179 ;  /* 0x00000040a4a47223 */ /* 0x000fe200000100b3 */
[----:B------:R-:W-:Y:S01]  /*9d00*/  FFMA.FTZ R151, R8, -R242, R151 ;  /* 0x800000f208977223 */ /* 0x000fe20000010097 */
[-C--:B------:R-:W-:Y:S01]  /*9d10*/  FMUL.FTZ R179, R185, -R161.reuse ;  /* 0x800000a1b9b37220 */ /* 0x080fe20000410000 */
[----:B------:R-:W-:Y:S01]  /*9d20*/  FMUL.FTZ R242, R7, R96 ;  /* 0x0000006007f27220 */ /* 0x000fe20000410000 */
[----:B------:R-:W-:Y:S01]  /*9d30*/  FMUL.FTZ R156, R185, -R162 ;  /* 0x800000a2b99c7220 */ /* 0x000fe20000410000 */
[----:B------:R-:W-:Y:S01]  /*9d40*/  FFMA.FTZ R165, R165, R160, R166 ;  /* 0x000000a0a5a57223 */ /* 0x000fe200000100a6 */
[----:B------:R-:W-:Y:S01]  /*9d50*/  FFMA.FTZ R166, R186, R162, R179 ;  /* 0x000000a2baa67223 */ /* 0x000fe200000100b3 */
[-C--:B------:R-:W-:Y:S01]  /*9d60*/  FFMA.FTZ R152, R177, -R242.reuse, R152 ;  /* 0x800000f2b1987223 */ /* 0x080fe20000010098 */
[----:B------:R-:W-:Y:S01]  /*9d70*/  FFMA.FTZ R229, R178, -R242, R229 ;  /* 0x800000f2b2e57223 */ /* 0x000fe200000100e5 */
[----:B------:R-:W-:Y:S01]  /*9d80*/  FFMA.FTZ R181, R186, R161, -R156 ;  /* 0x000000a1bab57223 */ /* 0x000fe2000001089c */
[----:B------:R-:W-:Y:S01]  /*9d90*/  FMUL.FTZ R242, R176, R95 ;  /* 0x0000005fb0f27220 */ /* 0x000fe20000410000 */
[----:B------:R-:W-:Y:S01]  /*9da0*/  FADD.FTZ R179, -R153, R166 ;  /* 0x000000a699b37221 */ /* 0x000fe20000010100 */
[----:B------:R-:W-:Y:S01]  /*9db0*/  FMUL.FTZ R153, R167, R66 ;  /* 0x00000042a7997220 */ /* 0x000fe20000410000 */
[----:B------:R-:W-:Y:S01]  /*9dc0*/  FADD.FTZ R156, R154, R181 ;  /* 0x000000b59a9c7221 */ /* 0x000fe20000010000 */
[-C--:B------:R-:W-:Y:S01]  /*9dd0*/  FFMA.FTZ R230, R175, -R242.reuse, R230 ;  /* 0x800000f2afe67223 */ /* 0x080fe200000100e6 */
[----:B------:R-:W-:Y:S01]  /*9de0*/  FFMA.FTZ R231, R174, -R242, R231 ;  /* 0x800000f2aee77223 */ /* 0x000fe200000100e7 */
[----:B------:R-:W-:Y:S01]  /*9df0*/  FMUL.FTZ R242, R173, R94 ;  /* 0x0000005eadf27220 */ /* 0x000fe20000410000 */
[CC--:B------:R-:W-:Y:S01]  /*9e00*/  FMUL.FTZ R167, R187.reuse, -R179.reuse ;  /* 0x800000b3bba77220 */ /* 0x0c0fe20000410000 */
[----:B------:R-:W-:Y:S01]  /*9e10*/  FMUL.FTZ R154, R187, -R156 ;  /* 0x8000009cbb9a7220 */ /* 0x000fe20000410000 */
[CC--:B------:R-:W-:Y:S01]  /*9e20*/  FMUL.FTZ R166, R172.reuse, R179.reuse ;  /* 0x000000b3aca67220 */ /* 0x0c0fe20000410000 */
[----:B------:R-:W-:Y:S01]  /*9e30*/  FFMA.FTZ R233, R172, -R242, R233 ;  /* 0x800000f2ace97223 */ /* 0x000fe200000100e9 */
[C---:B------:R-:W-:Y:S01]  /*9e40*/  FFMA.FTZ R172, R188.reuse, R156, -R167 ;  /* 0x0000009cbcac7223 */ /* 0x040fe200000108a7 */
[----:B------:R-:W-:Y:S01]  /*9e50*/  FFMA.FTZ R167, R188, R179, R154 ;  /* 0x000000b3bca77223 */ /* 0x000fe2000001009a */
[----:B------:R-:W-:Y:S01]  /*9e60*/  FMUL.FTZ R169, R169, R162 ;  /* 0x000000a2a9a97220 */ /* 0x000fe20000410000 */
[----:B------:R-:W-:Y:S01]  /*9e70*/  SHF.L.U32 R154, R138, 0x5, RZ ;  /* 0x000000058a9a7819 */ /* 0x000fe200000006ff */
[----:B------:R-:W-:Y:S01]  /*9e80*/  FFMA.FTZ R181, R171, R156, R166 ;  /* 0x0000009cabb57223 */ /* 0x000fe200000100a6 */
[----:B------:R-:W-:Y:S01]  /*9e90*/  FADD.FTZ R214, -R214, R167 ;  /* 0x000000a7d6d67221 */ /* 0x000fe20000010100 */
[----:B------:R-:W-:Y:S01]  /*9ea0*/  FFMA.FTZ R170, R170, R161, R169 ;  /* 0x000000a1aaaa7223 */ /* 0x000fe200000100a9 */
[----:B------:R-:W-:Y:S01]  /*9eb0*/  FMUL.FTZ R169, R179, UR56 ;  /* 0x00000038b3a97c20 */ /* 0x000fe20008410000 */
[----:B------:R-:W-:Y:S01]  /*9ec0*/  FMUL.FTZ R166, R156, UR56 ;  /* 0x000000389ca67c20 */ /* 0x000fe20008410000 */
[----:B------:R-:W-:Y:S01]  /*9ed0*/  FADD.FTZ R172, R213, R172 ;  /* 0x000000acd5ac7221 */ /* 0x000fe20000010000 */
[----:B------:R-:W-:Y:S01]  /*9ee0*/  FMUL.FTZ R167, R189, -R214 ;  /* 0x800000d6bda77220 */ /* 0x000fe20000410000 */
[----:B------:R-:W-:Y:S01]  /*9ef0*/  FFMA.FTZ R232, R171, -R242, R232 ;  /* 0x800000f2abe87223 */ /* 0x000fe200000100e8 */
[----:B------:R-:W-:Y:S01]  /*9f00*/  LEA.HI.SX32 R171, R154, R154, 0x1b ;  /* 0x0000009a9aab7211 */ /* 0x000fe200078fdaff */
[CC--:B------:R-:W-:Y:S01]  /*9f10*/  FMUL.FTZ R154, R156.reuse, R94.reuse ;  /* 0x0000005e9c9a7220 */ /* 0x0c0fe20000410000 */
[----:B------:R-:W-:Y:S01]  /*9f20*/  FFMA.FTZ R169, R156, UR55, R169 ;  /* 0x000000379ca97c23 */ /* 0x000fe200080100a9 */
[C---:B------:R-:W-:Y:S01]  /*9f30*/  FMUL.FTZ R182, R179.reuse, R94 ;  /* 0x0000005eb3b67220 */ /* 0x040fe20000410000 */
[----:B------:R-:W-:Y:S01]  /*9f40*/  FFMA.FTZ R166, R179, UR55, -R166 ;  /* 0x00000037b3a67c23 */ /* 0x000fe200080108a6 */
[----:B------:R-:W-:Y:S01]  /*9f50*/  FFMA.FTZ R156, R190, R172, -R167 ;  /* 0x000000acbe9c7223 */ /* 0x000fe200000108a7 */
[----:B------:R-:W-:Y:S01]  /*9f60*/  FFMA.FTZ R153, R168, R158, R153 ;  /* 0x0000009ea8997223 */ /* 0x000fe20000010099 */
[----:B------:R-:W-:Y:S01]  /*9f70*/  LEA R171, R171, UR16, 0x2 ;  /* 0x00000010abab7c11 */ /* 0x000fe2000f8e10ff */
[----:B------:R-:W-:Y:S01]  /*9f80*/  FMUL.FTZ R168, R173, R154 ;  /* 0x0000009aada87220 */ /* 0x000fe20000410000 */
[C---:B------:R-:W-:Y:S01]  /*9f90*/  FMUL.FTZ R179, R233.reuse, R182 ;  /* 0x000000b6e9b37220 */ /* 0x040fe20000410000 */
[----:B------:R-:W-:Y:S01]  /*9fa0*/  FMUL.FTZ R183, R233, R166 ;  /* 0x000000a6e9b77220 */ /* 0x000fe20000410000 */
[----:B------:R-:W-:Y:S01]  /*9fb0*/  FMUL.FTZ R167, R65, UR56 ;  /* 0x0000003841a77c20 */ /* 0x000fe20008410000 */
[----:B------:R-:W-:Y:S01]  /*9fc0*/  FADD.FTZ R211, R211, R156 ;  /* 0x0000009cd3d37221 */ /* 0x000fe20000010000 */
[----:B------:R-:W-:Y:S01]  /*9fd0*/  FMUL.FTZ R189, R189, -R172 ;  /* 0x800000acbdbd7220 */ /* 0x000fe20000410000 */
[----:B------:R-:W-:Y:S01]  /*9fe0*/  FMUL.FTZ R156, R64, UR56 ;  /* 0x00000038409c7c20 */ /* 0x000fe20008410000 */
[-C--:B------:R-:W-:Y:S01]  /*9ff0*/  FMUL.FTZ R233, R233, R154.reuse ;  /* 0x0000009ae9e97220 */ /* 0x080fe20000410000 */
[C---:B------:R-:W-:Y:S01]  /*a000*/  FFMA.FTZ R179, R232.reuse, R154, R179 ;  /* 0x0000009ae8b37223 */ /* 0x040fe200000100b3 */
[----:B------:R0:W-:Y:S01]  /*a010*/  STS [R171+0x898], R168 ;  /* 0x000898a8ab007388 */ /* 0x0001e20000000800 */
[----:B------:R-:W-:Y:S01]  /*a020*/  FFMA.FTZ R180, R232, R169, R183 ;  /* 0x000000a9e8b47223 */ /* 0x000fe200000100b7 */
[----:B------:R-:W-:Y:S01]  /*a030*/  FFMA.FTZ R154, R64, UR55, R167 ;  /* 0x00000037409a7c23 */ /* 0x000fe200080100a7 */
[----:B------:R-:W-:Y:S01]  /*a040*/  FFMA.FTZ R183, R190, R214, R189 ;  /* 0x000000d6beb77223 */ /* 0x000fe200000100bd */
[-C--:B------:R-:W-:Y:S01]  /*a050*/  FMUL.FTZ R166, R64, R81.reuse ;  /* 0x0000005140a67220 */ /* 0x080fe20000410000 */
[----:B------:R-:W-:Y:S01]  /*a060*/  FFMA.FTZ R156, R65, UR55, -R156 ;  /* 0x00000037419c7c23 */ /* 0x000fe2000801089c */
[----:B------:R-:W-:Y:S01]  /*a070*/  FMUL.FTZ R167, R67, UR56 ;  /* 0x0000003843a77c20 */ /* 0x000fe20008410000 */
[----:B------:R-:W-:Y:S01]  /*a080*/  FMUL.FTZ R64, R160, UR56 ;  /* 0x00000038a0407c20 */ /* 0x000fe20008410000 */
[----:B------:R-:W-:Y:S01]  /*a090*/  FMUL.FTZ R169, R66, UR56 ;  /* 0x0000003842a97c20 */ /* 0x000fe20008410000 */
[----:B------:R-:W-:Y:S01]  /*a0a0*/  FMUL.FTZ R185, R158, UR56 ;  /* 0x000000389eb97c20 */ /* 0x000fe20008410000 */
[----:B0-----:R-:W-:Y:S01]  /*a0b0*/  FMUL.FTZ R168, R65, R81 ;  /* 0x0000005141a87220 */ /* 0x001fe20000410000 */
[-C--:B------:R-:W-:Y:S01]  /*a0c0*/  FMUL.FTZ R65, R160, R86.reuse ;  /* 0x00000056a0417220 */ /* 0x080fe20000410000 */
[----:B------:R-:W-:Y:S01]  /*a0d0*/  FADD.FTZ R183, -R212, R183 ;  /* 0x000000b7d4b77221 */ /* 0x000fe20000010100 */
[----:B------:R-:W-:Y:S01]  /*a0e0*/  FFMA.FTZ R167, R160, UR55, R167 ;  /* 0x00000037a0a77c23 */ /* 0x000fe200080100a7 */
[C---:B------:R-:W-:Y:S01]  /*a0f0*/  FFMA.FTZ R160, R67.reuse, UR55, -R64 ;  /* 0x0000003743a07c23 */ /* 0x040fe20008010840 */
[----:B------:R-:W-:Y:S01]  /*a100*/  FMUL.FTZ R184, R4, R65 ;  /* 0x0000004104b87220 */ /* 0x000fe20000410000 */
[C---:B------:R-:W-:Y:S01]  /*a110*/  FMUL.FTZ R64, R158.reuse, R91 ;  /* 0x0000005b9e407220 */ /* 0x040fe20000410000 */
[----:B------:R-:W-:Y:S01]  /*a120*/  FFMA.FTZ R169, R158, UR55, R169 ;  /* 0x000000379ea97c23 */ /* 0x000fe200080100a9 */
[----:B------:R-:W-:Y:S01]  /*a130*/  FFMA.FTZ R158, R66, UR55, -R185 ;  /* 0x00000037429e7c23 */ /* 0x000fe200080108b9 */
[----:B------:R-:W-:Y:S01]  /*a140*/  FMUL.FTZ R67, R67, R86 ;  /* 0x0000005643437220 */ /* 0x000fe20000410000 */
[----:B------:R-:W-:Y:S01]  /*a150*/  FMUL.FTZ R185, R191, -R183 ;  /* 0x800000b7bfb97220 */ /* 0x000fe20000410000 */
[----:B------:R0:W-:Y:S01]  /*a160*/  STS [R171+0x8b0], R184 ;  /* 0x0008b0b8ab007388 */ /* 0x0001e20000000800 */
[-C--:B------:R-:W-:Y:S01]  /*a170*/  FMUL.FTZ R186, R173, R182.reuse ;  /* 0x000000b6adba7220 */ /* 0x080fe20000410000 */
[----:B------:R-:W-:Y:S01]  /*a180*/  FFMA.FTZ R232, R232, R182, -R233 ;  /* 0x000000b6e8e87223 */ /* 0x000fe200000108e9 */
[----:B------:R-:W-:Y:S01]  /*a190*/  FMUL.FTZ R188, R4, R67 ;  /* 0x0000004304bc7220 */ /* 0x000fe20000410000 */
[----:B------:R-:W-:Y:S01]  /*a1a0*/  FFMA.FTZ R182, R192, R211, -R185 ;  /* 0x000000d3c0b67223 */ /* 0x000fe200000108b9 */
[----:B------:R-:W-:Y:S01]  /*a1b0*/  FMUL.FTZ R185, R161, UR56 ;  /* 0x00000038a1b97c20 */ /* 0x000fe20008410000 */
[----:B------:R1:W-:Y:S01]  /*a1c0*/  STS [R171+0x89c], R186 ;  /* 0x00089cbaab007388 */ /* 0x0003e20000000800 */
[----:B------:R-:W-:Y:S01]  /*a1d0*/  FFMA.FTZ R54, R181, R94, R54 ;  /* 0x0000005eb5367223 */ /* 0x000fe20000010036 */
[----:B------:R-:W-:Y:S01]  /*a1e0*/  FMUL.FTZ R190, R5, R64 ;  /* 0x0000004005be7220 */ /* 0x000fe20000410000 */
[----:B------:R-:W-:Y:S01]  /*a1f0*/  FMUL.FTZ R66, R66, R91 ;  /* 0x0000005b42427220 */ /* 0x000fe20000410000 */
[----:B0-----:R-:W-:Y:S01]  /*a200*/  FMUL.FTZ R184, R191, -R211 ;  /* 0x800000d3bfb87220 */ /* 0x001fe20000410000 */
[----:B------:R0:W-:Y:S01]  /*a210*/  STS [R171+0x8b4], R188 ;  /* 0x0008b4bcab007388 */ /* 0x0001e20000000800 */
[----:B------:R-:W-:Y:S01]  /*a220*/  FMUL.FTZ R191, R161, R93 ;  /* 0x0000005da1bf7220 */ /* 0x000fe20000410000 */
[-C--:B------:R-:W-:Y:S01]  /*a230*/  FMUL.FTZ R178, R178, R183.reuse ;  /* 0x000000b7b2b27220 */ /* 0x080fe20000410000 */
[----:B------:R-:W-:Y:S01]  /*a240*/  FFMA.FTZ R189, R192, R183, R184 ;  /* 0x000000b7c0bd7223 */ /* 0x000fe200000100b8 */
[----:B------:R2:W-:Y:S01]  /*a250*/  STS [R171+0x8a8], R190 ;  /* 0x0008a8beab007388 */ /* 0x0005e20000000800 */
[C---:B-1----:R-:W-:Y:S01]  /*a260*/  FFMA.FTZ R186, R162.reuse, UR55, -R185 ;  /* 0x00000037a2ba7c23 */ /* 0x042fe200080108b9 */
[----:B------:R-:W-:Y:S01]  /*a270*/  FMUL.FTZ R185, R162, R93 ;  /* 0x0000005da2b97220 */ /* 0x000fe20000410000 */
[----:B------:R-:W-:Y:S01]  /*a280*/  FADD.FTZ R210, -R210, R189 ;  /* 0x000000bdd2d27221 */ /* 0x000fe20000010100 */
[----:B------:R-:W-:Y:S01]  /*a290*/  FMUL.FTZ R184, R6, R191 ;  /* 0x000000bf06b87220 */ /* 0x000fe20000410000 */
[----:B------:R-:W-:Y:S01]  /*a2a0*/  FMUL.FTZ R189, R214, R95 ;  /* 0x0000005fd6bd7220 */ /* 0x000fe20000410000 */
[----:B0-----:R-:W-:Y:S01]  /*a2b0*/  FMUL.FTZ R188, R162, UR56 ;  /* 0x00000038a2bc7c20 */ /* 0x001fe20008410000 */
[----:B------:R-:W-:Y:S01]  /*a2c0*/  FADD.FTZ R162, R209, R182 ;  /* 0x000000b6d1a27221 */ /* 0x000fe20000010000 */
[----:B------:R-:W-:Y:S01]  /*a2d0*/  FMUL.FTZ R182, R174, R214 ;  /* 0x000000d6aeb67220 */ /* 0x000fe20000410000 */
[----:B------:R-:W-:Y:S01]  /*a2e0*/  FFMA.FTZ R174, R173, R181, R180 ;  /* 0x000000b5adae7223 */ /* 0x000fe200000100b4 */
[----:B------:R-:W-:Y:S01]  /*a2f0*/  FFMA.FTZ R187, R161, UR55, R188 ;  /* 0x00000037a1bb7c23 */ /* 0x000fe200080100bc */
[C---:B------:R-:W-:Y:S01]  /*a300*/  FMUL.FTZ R161, R193.reuse, -R210 ;  /* 0x800000d2c1a17220 */ /* 0x040fe20000410000 */
[----:B------:R-:W-:Y:S01]  /*a310*/  FMUL.FTZ R193, R193, -R162 ;  /* 0x800000a2c1c17220 */ /* 0x000fe20000410000 */
[----:B------:R-:W-:Y:S01]  /*a320*/  FFMA.FTZ R180, R175, R172, R182 ;  /* 0x000000acafb47223 */ /* 0x000fe200000100b6 */
[----:B------:R-:W-:Y:S01]  /*a330*/  FMUL.FTZ R175, R172, UR56 ;  /* 0x00000038acaf7c20 */ /* 0x000fe20008410000 */
[----:B------:R-:W-:Y:S01]  /*a340*/  FFMA.FTZ R182, R194, R162, -R161 ;  /* 0x000000a2c2b67223 */ /* 0x000fe200000108a1 */
[----:B------:R-:W-:Y:S01]  /*a350*/  FMUL.FTZ R188, R6, R185 ;  /* 0x000000b906bc7220 */ /* 0x000fe20000410000 */
[----:B------:R0:W-:Y:S01]  /*a360*/  STS [R171+0x8a0], R184 ;  /* 0x0008a0b8ab007388 */ /* 0x0001e20000000800 */
[----:B------:R-:W-:Y:S01]  /*a370*/  FFMA.FTZ R161, R194, R210, R193 ;  /* 0x000000d2c2a17223 */ /* 0x000fe200000100c1 */
[----:B------:R-:W-:Y:S01]  /*a380*/  FMUL.FTZ R193, R231, R189 ;  /* 0x000000bde7c17220 */ /* 0x000fe20000410000 */
[----:B------:R-:W-:Y:S01]  /*a390*/  FMUL.FTZ R173, R214, UR56 ;  /* 0x00000038d6ad7c20 */ /* 0x000fe20008410000 */
[----:B------:R-:W-:Y:S01]  /*a3a0*/  FADD.FTZ R215, R215, R182 ;  /* 0x000000b6d7d77221 */ /* 0x000fe20000010000 */
[----:B------:R-:W-:Y:S01]  /*a3b0*/  FADD.FTZ R161, -R216, R161 ;  /* 0x000000a1d8a17221 */ /* 0x000fe20000010100 */
[----:B------:R1:W-:Y:S01]  /*a3c0*/  STS [R171+0x8a4], R188 ;  /* 0x0008a4bcab007388 */ /* 0x0003e20000000800 */
[----:B------:R-:W-:Y:S01]  /*a3d0*/  FFMA.FTZ R173, R172, UR55, R173 ;  /* 0x00000037acad7c23 */ /* 0x000fe200080100ad */
[----:B--2---:R-:W-:Y:S01]  /*a3e0*/  FMUL.FTZ R190, R5, R66 ;  /* 0x0000004205be7220 */ /* 0x004fe20000410000 */
[----:B------:R-:W-:Y:S01]  /*a3f0*/  FFMA.FTZ R177, R177, R211, R178 ;  /* 0x000000d3b1b17223 */ /* 0x000fe200000100b2 */
[----:B0-----:R-:W-:Y:S01]  /*a400*/  FFMA.FTZ R184, R214, UR55, -R175 ;  /* 0x00000037d6b87c23 */ /* 0x001fe200080108af */
[----:B------:R-:W-:Y:S01]  /*a410*/  FMUL.FTZ R175, R172, R95 ;  /* 0x0000005facaf7220 */ /* 0x000fe20000410000 */
[----:B------:R-:W-:Y:S01]  /*a420*/  FMUL.FTZ R172, R195, -R161 ;  /* 0x800000a1c3ac7220 */ /* 0x000fe20000410000 */
[----:B------:R0:W-:Y:S01]  /*a430*/  STS [R171+0x8ac], R190 ;  /* 0x0008acbeab007388 */ /* 0x0001e20000000800 */
[C---:B------:R-:W-:Y:S01]  /*a440*/  FMUL.FTZ R181, R231.reuse, R184 ;  /* 0x000000b8e7b57220 */ /* 0x040fe20000410000 */
[-C--:B------:R-:W-:Y:S01]  /*a450*/  FMUL.FTZ R231, R231, R175.reuse ;  /* 0x000000afe7e77220 */ /* 0x080fe20000410000 */
[-C--:B------:R-:W-:Y:S01]  /*a460*/  FFMA.FTZ R182, R230, R175.reuse, R193 ;  /* 0x000000afe6b67223 */ /* 0x080fe200000100c1 */
[----:B-1----:R-:W-:Y:S01]  /*a470*/  FMUL.FTZ R188, R176, R175 ;  /* 0x000000afb0bc7220 */ /* 0x002fe20000410000 */
[-C--:B------:R-:W-:Y:S01]  /*a480*/  FMUL.FTZ R175, R195, -R215.reuse ;  /* 0x800000d7c3af7220 */ /* 0x080fe20000410000 */
[----:B------:R-:W-:Y:S01]  /*a490*/  FFMA.FTZ R172, R196, R215, -R172 ;  /* 0x000000d7c4ac7223 */ /* 0x000fe200000108ac */
[----:B------:R-:W-:Y:S01]  /*a4a0*/  FMUL.FTZ R193, R235, R186 ;  /* 0x000000baebc17220 */ /* 0x000fe20000410000 */
[----:B------:R-:W-:Y:S01]  /*a4b0*/  FFMA.FTZ R184, R230, R189, -R231 ;  /* 0x000000bde6b87223 */ /* 0x000fe200000108e7 */
[----:B------:R-:W-:Y:S01]  /*a4c0*/  FFMA.FTZ R175, R196, R161, R175 ;  /* 0x000000a1c4af7223 */ /* 0x000fe200000100af */
[----:B------:R-:W-:Y:S01]  /*a4d0*/  FADD.FTZ R172, R227, R172 ;  /* 0x000000ace3ac7221 */ /* 0x000fe20000010000 */
[----:B0-----:R-:W-:Y:S01]  /*a4e0*/  FMUL.FTZ R190, R176, R189 ;  /* 0x000000bdb0be7220 */ /* 0x001fe20000410000 */
[----:B------:R-:W-:Y:S01]  /*a4f0*/  FFMA.FTZ R189, R230, R173, R181 ;  /* 0x000000ade6bd7223 */ /* 0x000fe200000100b5 */
[----:B------:R-:W-:Y:S01]  /*a500*/  FADD.FTZ R228, -R228, R175 ;  /* 0x000000afe4e47221 */ /* 0x000fe20000010100 */
[C---:B------:R-:W-:Y:S01]  /*a510*/  FMUL.FTZ R181, R235.reuse, R185 ;  /* 0x000000b9ebb57220 */ /* 0x040fe20000410000 */
[----:B------:R-:W-:Y:S01]  /*a520*/  FMUL.FTZ R235, R235, R191 ;  /* 0x000000bfebeb7220 */ /* 0x000fe20000410000 */
[C---:B------:R-:W-:Y:S01]  /*a530*/  FFMA.FTZ R173, R234.reuse, R187, R193 ;  /* 0x000000bbeaad7223 */ /* 0x040fe200000100c1 */
[C---:B------:R-:W-:Y:S01]  /*a540*/  FMUL.FTZ R175, R197.reuse, -R228 ;  /* 0x800000e4c5af7220 */ /* 0x040fe20000410000 */
[-C--:B------:R-:W-:Y:S01]  /*a550*/  FMUL.FTZ R197, R197, -R172.reuse ;  /* 0x800000acc5c57220 */ /* 0x080fe20000410000 */
[C---:B------:R-:W-:Y:S01]  /*a560*/  FFMA.FTZ R191, R234.reuse, R191, R181 ;  /* 0x000000bfeabf7223 */ /* 0x040fe200000100b5 */
[----:B------:R-:W-:Y:S01]  /*a570*/  FFMA.FTZ R234, R234, R185, -R235 ;  /* 0x000000b9eaea7223 */ /* 0x000fe200000108eb */
[C---:B------:R-:W-:Y:S01]  /*a580*/  FFMA.FTZ R186, R198.reuse, R172, -R175 ;  /* 0x000000acc6ba7223 */ /* 0x040fe200000108af */
[----:B------:R-:W-:Y:S01]  /*a590*/  FFMA.FTZ R175, R198, R228, R197 ;  /* 0x000000e4c6af7223 */ /* 0x000fe200000100c5 */
[----:B------:R0:W-:Y:S01]  /*a5a0*/  STS [R171+0x894], R190 ;  /* 0x000894beab007388 */ /* 0x0001e20000000800 */
[----:B------:R-:W-:Y:S01]  /*a5b0*/  FFMA.FTZ R176, R176, R180, R189 ;  /* 0x000000b4b0b07223 */ /* 0x000fe200000100bd */
[----:B------:R-:W-:Y:S01]  /*a5c0*/  FADD.FTZ R225, R225, R186 ;  /* 0x000000bae1e17221 */ /* 0x000fe20000010000 */
[----:B------:R-:W-:Y:S01]  /*a5d0*/  FADD.FTZ R175, -R226, R175 ;  /* 0x000000afe2af7221 */ /* 0x000fe20000010100 */
[----:B------:R-:W-:Y:S01]  /*a5e0*/  FMUL.FTZ R189, R237, R64 ;  /* 0x00000040edbd7220 */ /* 0x000fe20000410000 */
[----:B------:R1:W-:Y:S01]  /*a5f0*/  STS [R171+0x890], R188 ;  /* 0x000890bcab007388 */ /* 0x0003e20000000800 */
[C---:B------:R-:W-:Y:S01]  /*a600*/  FMUL.FTZ R186, R199.reuse, -R225 ;  /* 0x800000e1c7ba7220 */ /* 0x040fe20000410000 */
[-C--:B------:R-:W-:Y:S01]  /*a610*/  FMUL.FTZ R181, R199, -R175.reuse ;  /* 0x800000afc7b57220 */ /* 0x080fe20000410000 */
[----:B------:R-:W-:Y:S01]  /*a620*/  FMUL.FTZ R212, R3, R166 ;  /* 0x000000a603d47220 */ /* 0x000fe20000410000 */
[----:B------:R-:W-:Y:S01]  /*a630*/  FMUL.FTZ R214, R175, R100 ;  /* 0x00000064afd67220 */ /* 0x000fe20000410000 */
[C---:B------:R-:W-:Y:S01]  /*a640*/  FFMA.FTZ R185, R200.reuse, R175, R186 ;  /* 0x000000afc8b97223 */ /* 0x040fe200000100ba */
[----:B------:R-:W-:Y:S01]  /*a650*/  FFMA.FTZ R178, R200, R225, -R181 ;  /* 0x000000e1c8b27223 */ /* 0x000fe200000108b5 */
[C---:B------:R-:W-:Y:S01]  /*a660*/  FMUL.FTZ R186, R183.reuse, UR56 ;  /* 0x00000038b7ba7c20 */ /* 0x040fe20008410000 */
[-C--:B0-----:R-:W-:Y:S01]  /*a670*/  FMUL.FTZ R190, R183, R96.reuse ;  /* 0x00000060b7be7220 */ /* 0x081fe20000410000 */
[----:B------:R-:W-:Y:S01]  /*a680*/  FADD.FTZ R224, -R224, R185 ;  /* 0x000000b9e0e07221 */ /* 0x000fe20000010100 */
[----:B------:R-:W-:Y:S01]  /*a690*/  FADD.FTZ R178, R223, R178 ;  /* 0x000000b2dfb27221 */ /* 0x000fe20000010000 */
[C---:B------:R-:W-:Y:S01]  /*a6a0*/  FFMA.FTZ R181, R211.reuse, UR55, R186 ;  /* 0x00000037d3b57c23 */ /* 0x040fe200080100ba */
[----:B------:R-:W-:Y:S01]  /*a6b0*/  FMUL.FTZ R186, R211, R96 ;  /* 0x00000060d3ba7220 */ /* 0x000fe20000410000 */
[----:B------:R-:W-:Y:S01]  /*a6c0*/  FMUL.FTZ R187, R229, R190 ;  /* 0x000000bee5bb7220 */ /* 0x000fe20000410000 */
[C---:B------:R-:W-:Y:S01]  /*a6d0*/  FMUL.FTZ R185, R201.reuse, -R178 ;  /* 0x800000b2c9b97220 */ /* 0x040fe20000410000 */
        /* <DEDUP_REMOVED lines=9> */
[C---:B------:R-:W-:Y:S01]  /*a770*/  FFMA.FTZ R185, R236.reuse, R64, R187 ;  /* 0x00000040ecb97223 */ /* 0x040fe200000100bb */
[----:B-1----:R-:W-:Y:S01]  /*a780*/  FMUL.FTZ R188, R211, UR56 ;  /* 0x00000038d3bc7c20 */ /* 0x002fe20008410000 */
[C---:B------:R-:W-:Y:S01]  /*a790*/  FMUL.FTZ R187, R203.reuse, -R222 ;  /* 0x800000decbbb7220 */ /* 0x040fe20000410000 */
[----:B------:R-:W-:Y:S01]  /*a7a0*/  FMUL.FTZ R203, R203, -R221 ;  /* 0x800000ddcbcb7220 */ /* 0x000fe20000410000 */
[----:B------:R-:W-:Y:S01]  /*a7b0*/  FFMA.FTZ R66, R236, R66, -R189 ;  /* 0x00000042ec427223 */ /* 0x000fe200000108bd */
[----:B------:R-:W-:Y:S01]  /*a7c0*/  FMUL.FTZ R189, R210, R97 ;  /* 0x00000061d2bd7220 */ /* 0x000fe20000410000 */
[----:B------:R-:W-:Y:S01]  /*a7d0*/  FFMA.FTZ R188, R183, UR55, -R188 ;  /* 0x00000037b7bc7c23 */ /* 0x000fe200080108bc */
[----:B------:R-:W-:Y:S01]  /*a7e0*/  FFMA.FTZ R203, R204, R222, R203 ;  /* 0x000000decccb7223 */ /* 0x000fe200000100cb */
[----:B------:R0:W-:Y:S01]  /*a7f0*/  STS [R171+0x888], R186 ;  /* 0x000888baab007388 */ /* 0x0001e20000000800 */
[-C--:B------:R-:W-:Y:S01]  /*a800*/  FMUL.FTZ R195, R151, R189.reuse ;  /* 0x000000bd97c37220 */ /* 0x080fe20000410000 */
[----:B------:R-:W-:Y:S01]  /*a810*/  FMUL.FTZ R183, R229, R188 ;  /* 0x000000bce5b77220 */ /* 0x000fe20000410000 */
[----:B------:R-:W-:Y:S01]  /*a820*/  FADD.FTZ R220, -R220, R203 ;  /* 0x000000cbdcdc7221 */ /* 0x000fe20000010100 */
[-C--:B------:R-:W-:Y:S01]  /*a830*/  FMUL.FTZ R188, R7, R190.reuse ;  /* 0x000000be07bc7220 */ /* 0x080fe20000410000 */
[----:B------:R-:W-:Y:S01]  /*a840*/  FMUL.FTZ R198, R10, R189 ;  /* 0x000000bd0ac67220 */ /* 0x000fe20000410000 */
[----:B------:R-:W-:Y:S01]  /*a850*/  FFMA.FTZ R193, R152, R190, -R193 ;  /* 0x000000be98c17223 */ /* 0x000fe200000108c1 */
[----:B------:R-:W-:Y:S01]  /*a860*/  FMUL.FTZ R190, R239, R65 ;  /* 0x00000041efbe7220 */ /* 0x000fe20000410000 */
[----:B------:R-:W-:Y:S01]  /*a870*/  FMUL.FTZ R200, R161, R98 ;  /* 0x00000062a1c87220 */ /* 0x000fe20000410000 */
[----:B------:R1:W-:Y:S01]  /*a880*/  STS [R171+0x88c], R188 ;  /* 0x00088cbcab007388 */ /* 0x0003e20000000800 */
[----:B0-----:R-:W-:Y:S01]  /*a890*/  FFMA.FTZ R186, R204, R221, -R187 ;  /* 0x000000ddccba7223 */ /* 0x001fe200000108bb */
[----:B------:R-:W-:Y:S01]  /*a8a0*/  FMUL.FTZ R187, R162, R97 ;  /* 0x00000061a2bb7220 */ /* 0x000fe20000410000 */
[----:B------:R-:W-:Y:S01]  /*a8b0*/  FFMA.FTZ R190, R238, R67, -R190 ;  /* 0x00000043eebe7223 */ /* 0x000fe200000108be */
[----:B------:R0:W-:Y:S01]  /*a8c0*/  STS [R171+0x884], R198 ;  /* 0x000884c6ab007388 */ /* 0x0001e20000000800 */
[----:B------:R-:W-:Y:S01]  /*a8d0*/  FADD.FTZ R186, R219, R186 ;  /* 0x000000badbba7221 */ /* 0x000fe20000010000 */
[-C--:B------:R-:W-:Y:S01]  /*a8e0*/  FMUL.FTZ R197, R151, R187.reuse ;  /* 0x000000bb97c57220 */ /* 0x080fe20000410000 */
[-C--:B------:R-:W-:Y:S01]  /*a8f0*/  FFMA.FTZ R64, R150, R187.reuse, R195 ;  /* 0x000000bb96407223 */ /* 0x080fe200000100c3 */
[----:B------:R-:W-:Y:S01]  /*a900*/  FMUL.FTZ R196, R10, R187 ;  /* 0x000000bb0ac47220 */ /* 0x000fe20000410000 */
[C---:B------:R-:W-:Y:S01]  /*a910*/  FMUL.FTZ R187, R205.reuse, -R220 ;  /* 0x800000dccdbb7220 */ /* 0x040fe20000410000 */
[-C--:B------:R-:W-:Y:S01]  /*a920*/  FMUL.FTZ R205, R205, -R186.reuse ;  /* 0x800000bacdcd7220 */ /* 0x080fe20000410000 */
[----:B------:R-:W-:Y:S01]  /*a930*/  FFMA.FTZ R194, R150, R189, -R197 ;  /* 0x000000bd96c27223 */ /* 0x000fe200000108c5 */
[----:B------:R-:W-:Y:S01]  /*a940*/  FMUL.FTZ R189, R239, R67 ;  /* 0x00000043efbd7220 */ /* 0x000fe20000410000 */
[C---:B-1----:R-:W-:Y:S01]  /*a950*/  FFMA.FTZ R188, R206.reuse, R186, -R187 ;  /* 0x000000bacebc7223 */ /* 0x042fe200000108bb */
[----:B------:R-:W-:Y:S01]  /*a960*/  FFMA.FTZ R187, R206, R220, R205 ;  /* 0x000000dccebb7223 */ /* 0x000fe200000100cd */
[----:B------:R1:W-:Y:S01]  /*a970*/  STS [R171+0x880], R196 ;  /* 0x000880c4ab007388 */ /* 0x0003e20000000800 */
[----:B------:R-:W-:Y:S01]  /*a980*/  FFMA.FTZ R189, R238, R65, R189 ;  /* 0x00000041eebd7223 */ /* 0x000fe200000100bd */
[----:B------:R-:W-:Y:S01]  /*a990*/  FADD.FTZ R217, R217, R188 ;  /* 0x000000bcd9d97221 */ /* 0x000fe20000010000 */
[----:B------:R-:W-:Y:S01]  /*a9a0*/  FADD.FTZ R187, -R218, R187 ;  /* 0x000000bbdabb7221 */ /* 0x000fe20000010100 */
[----:B0-----:R-:W-:Y:S01]  /*a9b0*/  FMUL.FTZ R198, R215, R98 ;  /* 0x00000062d7c67220 */ /* 0x001fe20000410000 */
[----:B------:R-:W-:Y:S01]  /*a9c0*/  FMUL.FTZ R67, R149, R200 ;  /* 0x000000c895437220 */ /* 0x000fe20000410000 */
[C---:B------:R-:W-:Y:S01]  /*a9d0*/  FMUL.FTZ R195, R207.reuse, -R217 ;  /* 0x800000d9cfc37220 */ /* 0x040fe20000410000 */
[-C--:B------:R-:W-:Y:S01]  /*a9e0*/  FMUL.FTZ R188, R207, -R187.reuse ;  /* 0x800000bbcfbc7220 */ /* 0x080fe20000410000 */
[----:B------:R-:W-:Y:S01]  /*a9f0*/  FMUL.FTZ R203, R149, R198 ;  /* 0x000000c695cb7220 */ /* 0x000fe20000410000 */
[-C--:B------:R-:W-:Y:S01]  /*aa00*/  FMUL.FTZ R197, R217, R104.reuse ;  /* 0x00000068d9c57220 */ /* 0x080fe20000410000 */
[C---:B-1----:R-:W-:Y:S01]  /*aa10*/  FFMA.FTZ R196, R208.reuse, R187, R195 ;  /* 0x000000bbd0c47223 */ /* 0x042fe200000100c3 */
[----:B------:R-:W-:Y:S01]  /*aa20*/  FFMA.FTZ R65, R208, R217, -R188 ;  /* 0x000000d9d0417223 */ /* 0x000fe200000108bc */
[----:B------:R-:W-:Y:S01]  /*aa30*/  FMUL.FTZ R195, R187, R104 ;  /* 0x00000068bbc37220 */ /* 0x000fe20000410000 */
[-C--:B------:R-:W-:Y:S01]  /*aa40*/  FMUL.FTZ R206, R13, R198.reuse ;  /* 0x000000c60dce7220 */ /* 0x080fe20000410000 */
[----:B------:R-:W-:Y:S01]  /*aa50*/  FADD.FTZ R188, -R241, R196 ;  /* 0x000000c4f1bc7221 */ /* 0x000fe20000010100 */
[----:B------:R-:W-:Y:S01]  /*aa60*/  FADD.FTZ R240, R240, R65 ;  /* 0x00000041f0f07221 */ /* 0x000fe20000010000 */
[----:B------:R-:W-:Y:S01]  /*aa70*/  FFMA.FTZ R196, R148, R198, R67 ;  /* 0x000000c694c47223 */ /* 0x000fe20000010043 */
[----:B------:R-:W-:Y:S01]  /*aa80*/  FMUL.FTZ R201, R70, R195 ;  /* 0x000000c346c97220 */ /* 0x000fe20000410000 */
[-C--:B------:R-:W-:Y:S01]  /*aa90*/  FMUL.FTZ R65, R188, R105.reuse ;  /* 0x00000069bc417220 */ /* 0x080fe20000410000 */
[----:B------:R-:W-:Y:S01]  /*aaa0*/  FMUL.FTZ R67, R240, R105 ;  /* 0x00000069f0437220 */ /* 0x000fe20000410000 */
[-C--:B------:R-:W-:Y:S01]  /*aab0*/  FFMA.FTZ R198, R148, R200.reuse, -R203 ;  /* 0x000000c894c67223 */ /* 0x080fe200000108cb */
[----:B------:R-:W-:Y:S01]  /*aac0*/  FMUL.FTZ R208, R13, R200 ;  /* 0x000000c80dd07220 */ /* 0x000fe20000410000 */
[C---:B------:R-:W-:Y:S01]  /*aad0*/  FMUL.FTZ R199, R69.reuse, R65 ;  /* 0x0000004145c77220 */ /* 0x040fe20000410000 */
[----:B------:R-:W-:Y:S01]  /*aae0*/  FFMA.FTZ R200, R2, R197, R201 ;  /* 0x000000c502c87223 */ /* 0x000fe200000100c9 */
[----:B------:R-:W-:Y:S01]  /*aaf0*/  FMUL.FTZ R203, R69, R67 ;  /* 0x0000004345cb7220 */ /* 0x000fe20000410000 */
[----:B------:R-:W-:Y:S01]  /*ab00*/  FMUL.FTZ R205, R70, R197 ;  /* 0x000000c546cd7220 */ /* 0x000fe20000410000 */
[----:B------:R-:W-:Y:S01]  /*ab10*/  FFMA.FTZ R199, R68, R67, R199 ;  /* 0x0000004344c77223 */ /* 0x000fe200000100c7 */
[----:B------:R0:W-:Y:S01]  /*ab20*/  STS [R171+0x878], R206 ;  /* 0x000878ceab007388 */ /* 0x0001e20000000800 */
[----:B------:R-:W-:Y:S01]  /*ab30*/  FMUL.FTZ R201, R172, R99 ;  /* 0x00000063acc97220 */ /* 0x000fe20000410000 */
[----:B------:R-:W-:Y:S01]  /*ab40*/  FFMA.FTZ R205, R2, R195, -R205 ;  /* 0x000000c302cd7223 */ /* 0x000fe200000108cd */
[----:B------:R-:W-:Y:S01]  /*ab50*/  FADD.FTZ R199, RZ, R199 ;  /* 0x000000c7ffc77221 */ /* 0x000fe20000010000 */
[----:B------:R1:W-:Y:S01]  /*ab60*/  STS [R171+0x87c], R208 ;  /* 0x00087cd0ab007388 */ /* 0x0003e20000000800 */
[----:B------:R-:W-:Y:S01]  /*ab70*/  FMUL.FTZ R219, R228, R99 ;  /* 0x00000063e4db7220 */ /* 0x000fe20000410000 */
[----:B------:R-:W-:Y:S01]  /*ab80*/  FMUL.FTZ R242, R3, R168 ;  /* 0x000000a803f27220 */ /* 0x000fe20000410000 */
[----:B------:R-:W-:Y:S01]  /*ab90*/  FADD.FTZ R202, R199, R200 ;  /* 0x000000c8c7ca7221 */ /* 0x000fe20000010000 */
[----:B------:R-:W-:Y:S01]  /*aba0*/  FMUL.FTZ R199, R220, R103 ;  /* 0x00000067dcc77220 */ /* 0x000fe20000410000 */
[----:B------:R-:W-:Y:S01]  /*abb0*/  FFMA.FTZ R200, R68, R65, -R203 ;  /* 0x0000004144c87223 */ /* 0x000fe200000108cb */
[----:B------:R-:W-:Y:S01]  /*abc0*/  FMUL.FTZ R203, R186, R103 ;  /* 0x00000067bacb7220 */ /* 0x000fe20000410000 */
[----:B------:R2:W-:Y:S01]  /*abd0*/  STS [R171+0x8b8], R212 ;  /* 0x0008b8d4ab007388 */ /* 0x0005e20000000800 */
[C---:B------:R-:W-:Y:S01]  /*abe0*/  FMUL.FTZ R204, R130.reuse, R199 ;  /* 0x000000c782cc7220 */ /* 0x040fe20000410000 */
[----:B------:R-:W-:Y:S01]  /*abf0*/  FADD.FTZ R200, RZ, R200 ;  /* 0x000000c8ffc87221 */ /* 0x000fe20000010000 */
[----:B0-----:R-:W-:Y:S01]  /*ac00*/  FMUL.FTZ R206, R130, R203 ;  /* 0x000000cb82ce7220 */ /* 0x001fe20000410000 */
[----:B------:R-:W-:Y:S01]  /*ac10*/  FMUL.FTZ R223, R147, R219 ;  /* 0x000000db93df7220 */ /* 0x000fe20000410000 */
[C---:B------:R-:W-:Y:S01]  /*ac20*/  FFMA.FTZ R207, R71.reuse, R203, R204 ;  /* 0x000000cb47cf7223 */ /* 0x040fe200000100cc */
[----:B------:R-:W-:Y:S01]  /*ac30*/  FADD.FTZ R205, R200, R205 ;  /* 0x000000cdc8cd7221 */ /* 0x000fe20000010000 */
[----:B------:R-:W-:Y:S01]  /*ac40*/  FFMA.FTZ R206, R71, R199, -R206 ;  /* 0x000000c747ce7223 */ /* 0x000fe200000108ce */
[-C--:B------:R-:W-:Y:S01]  /*ac50*/  FMUL.FTZ R200, R222, R102.reuse ;  /* 0x00000066dec87220 */ /* 0x080fe20000410000 */
[----:B------:R-:W-:Y:S01]  /*ac60*/  FADD.FTZ R204, R202, R207 ;  /* 0x000000cfcacc7221 */ /* 0x000fe20000010000 */
[----:B------:R-:W-:Y:S01]  /*ac70*/  FMUL.FTZ R202, R221, R102 ;  /* 0x00000066ddca7220 */ /* 0x000fe20000410000 */
[----:B------:R-:W-:Y:S01]  /*ac80*/  FADD.FTZ R206, R205, R206 ;  /* 0x000000cecdce7221 */ /* 0x000fe20000010000 */
[C---:B-1----:R-:W-:Y:S01]  /*ac90*/  FMUL.FTZ R208, R141.reuse, R200 ;  /* 0x000000c88dd07220 */ /* 0x042fe20000410000 */
[----:B------:R-:W-:Y:S01]  /*aca0*/  FMUL.FTZ R205, R224, R101 ;  /* 0x00000065e0cd7220 */ /* 0x000fe20000410000 */
[-C--:B------:R-:W-:Y:S01]  /*acb0*/  FMUL.FTZ R211, R141, R202.reuse ;  /* 0x000000ca8dd37220 */ /* 0x080fe20000410000 */
[----:B--2---:R-:W-:Y:S01]  /*acc0*/  FMUL.FTZ R212, R16, R201 ;  /* 0x000000c910d47220 */ /* 0x004fe20000410000 */
[C---:B------:R-:W-:Y:S01]  /*acd0*/  FFMA.FTZ R209, R131.reuse, R202, R208 ;  /* 0x000000ca83d17223 */ /* 0x040fe200000100d0 */
[----:B------:R-:W-:Y:S01]  /*ace0*/  FMUL.FTZ R207, R178, R101 ;  /* 0x00000065b2cf7220 */ /* 0x000fe20000410000 */
[----:B------:R-:W-:Y:S01]  /*acf0*/  FFMA.FTZ R211, R131, R200, -R211 ;  /* 0x000000c883d37223 */ /* 0x000fe200000108d3 */
[----:B------:R-:W-:Y:S01]  /*ad00*/  FMUL.FTZ R213, R143, R205 ;  /* 0x000000cd8fd57220 */ /* 0x000fe20000410000 */
[----:B------:R-:W-:Y:S01]  /*ad10*/  FADD.FTZ R209, R204, R209 ;  /* 0x000000d1ccd17221 */ /* 0x000fe20000010000 */
[----:B------:R0:W-:Y:S01]  /*ad20*/  STS [R171+0x870], R212 ;  /* 0x000870d4ab007388 */ /* 0x0001e20000000800 */
[----:B------:R-:W-:Y:S01]  /*ad30*/  FADD.FTZ R206, R206, R211 ;  /* 0x000000d3cece7221 */ /* 0x000fe20000010000 */
[----:B------:R-:W-:Y:S01]  /*ad40*/  FFMA.FTZ R208, R142, R207, R213 ;  /* 0x000000cf8ed07223 */ /* 0x000fe200000100d5 */
[-C--:B------:R-:W-:Y:S01]  /*ad50*/  FFMA.FTZ R204, R146, R201.reuse, R223 ;  /* 0x000000c992cc7223 */ /* 0x080fe200000100df */
[----:B------:R-:W-:Y:S01]  /*ad60*/  FMUL.FTZ R211, R147, R201 ;  /* 0x000000c993d37220 */ /* 0x000fe20000410000 */
[----:B------:R-:W-:Y:S01]  /*ad70*/  FMUL.FTZ R201, R145, R214 ;  /* 0x000000d691c97220 */ /* 0x000fe20000410000 */
[----:B------:R-:W-:Y:S01]  /*ad80*/  FADD.FTZ R208, R209, R208 ;  /* 0x000000d0d1d07221 */ /* 0x000fe20000010000 */
[-C--:B------:R-:W-:Y:S01]  /*ad90*/  FMUL.FTZ R230, R16, R219.reuse ;  /* 0x000000db10e67220 */ /* 0x080fe20000410000 */
[----:B------:R-:W-:Y:S01]  /*ada0*/  FFMA.FTZ R226, R146, R219, -R211 ;  /* 0x000000db92e27223 */ /* 0x000fe200000108d3 */
[C---:B------:R-:W-:Y:S01]  /*adb0*/  FMUL.FTZ R202, R24.reuse, R202 ;  /* 0x000000ca18ca7220 */ /* 0x040fe20000410000 */
[----:B0-----:R-:W-:Y:S01]  /*adc0*/  FMUL.FTZ R212, R225, R100 ;  /* 0x00000064e1d47220 */ /* 0x001fe20000410000 */
[----:B------:R-:W-:Y:S01]  /*add0*/  FMUL.FTZ R200, R24, R200 ;  /* 0x000000c818c87220 */ /* 0x000fe20000410000 */
[----:B------:R-:W-:Y:S02]  /*ade0*/  STS [R171+0x8bc], R242 ;  /* 0x0008bcf2ab007388 */ /* 0x000fe40000000800 */
        /* <DEDUP_REMOVED lines=10> */
[C---:B------:R-:W-:Y:S01]  /*ae90*/  FMUL.FTZ R206, R22.reuse, R205 ;  /* 0x000000cd16ce7220 */ /* 0x040fe20000410000 */
[----:B------:R-:W-:Y:S01]  /*aea0*/  MOV R205, UR57 ;  /* 0x0000003900cd7c02 */ /* 0x000fe20008000f00 */
[----:B------:R-:W-:Y:S01]  /*aeb0*/  FADD.FTZ R209, R209, R196 ;  /* 0x000000c4d1d17221 */ /* 0x000fe20000010000 */
[----:B------:R-:W-:Y:S01]  /*aec0*/  FADD.FTZ R201, R201, R216 ;  /* 0x000000d8c9c97221 */ /* 0x000fe20000010000 */
[----:B------:R-:W-:Y:S01]  /*aed0*/  FMUL.FTZ R212, R22, R207 ;  /* 0x000000cf16d47220 */ /* 0x000fe20000410000 */
[----:B------:R-:W-:Y:S01]  /*aee0*/  LEA R205, R205, -R138, 0x1 ;  /* 0x8000008acdcd7211 */ /* 0x000fe200078e08ff */
[----:B------:R-:W-:Y:S01]  /*aef0*/  FADD.FTZ R209, R209, R64 ;  /* 0x00000040d1d17221 */ /* 0x000fe20000010000 */
[----:B------:R-:W-:Y:S01]  /*af00*/  FADD.FTZ R201, R201, R226 ;  /* 0x000000e2c9c97221 */ /* 0x000fe20000010000 */
[C---:B------:R-:W-:Y:S01]  /*af10*/  FMUL.FTZ R196, R26.reuse, R203 ;  /* 0x000000cb1ac47220 */ /* 0x040fe20000410000 */
[----:B------:R-:W-:Y:S01]  /*af20*/  ISETP.GE.AND P1, PT, R205, 0x1, PT ;  /* 0x00000001cd00780c */ /* 0x000fe20003f26270 */
[----:B------:R-:W-:Y:S01]  /*af30*/  FADD.FTZ R209, R209, R192 ;  /* 0x000000c0d1d17221 */ /* 0x000fe20000010000 */
[----:B------:R-:W-:Y:S01]  /*af40*/  FADD.FTZ R201, R201, R198 ;  /* 0x000000c6c9c97221 */ /* 0x000fe20000010000 */
[----:B------:R-:W-:Y:S01]  /*af50*/  FMUL.FTZ R198, R26, R199 ;  /* 0x000000c71ac67220 */ /* 0x000fe20000410000 */
[----:B------:R0:W-:Y:S01]  /*af60*/  STS [R171+0x864], R206 ;  /* 0x000864ceab007388 */ /* 0x0001e20000000800 */
[----:B------:R-:W-:Y:S01]  /*af70*/  FADD.FTZ R192, R209, R182 ;  /* 0x000000b6d1c07221 */ /* 0x000fe20000010000 */
[----:B------:R-:W-:Y:S01]  /*af80*/  FADD.FTZ R64, R201, R194 ;  /* 0x000000c2c9407221 */ /* 0x000fe20000010000 */
[----:B------:R-:W-:Y:S01]  /*af90*/  FMUL.FTZ R182, R32, R65 ;  /* 0x0000004120b67220 */ /* 0x000fe20000410000 */
[----:B------:R-:W-:Y:S01]  /*afa0*/  FMUL.FTZ R65, R162, UR56 ;  /* 0x00000038a2417c20 */ /* 0x000fe20008410000 */
[----:B------:R-:W-:Y:S01]  /*afb0*/  FMUL.FTZ R194, R31, R197 ;  /* 0x000000c51fc27220 */ /* 0x000fe20000410000 */
[----:B------:R-:W-:Y:S01]  /*afc0*/  FADD.FTZ R193, R64, R193 ;  /* 0x000000c140c17221 */ /* 0x000fe20000010000 */
[----:B------:R-:W-:Y:S01]  /*afd0*/  FMUL.FTZ R64, R32, R67 ;  /* 0x0000004320407220 */ /* 0x000fe20000410000 */
[----:B------:R-:W-:Y:S01]  /*afe0*/  STS [R171+0x854], R198 ;  /* 0x000854c6ab007388 */ /* 0x000fe20000000800 */
[----:B------:R-:W-:Y:S01]  /*aff0*/  FADD.FTZ R192, R192, R179 ;  /* 0x000000b3c0c07221 */ /* 0x000fe20000010000 */
[----:B------:R-:W-:Y:S01]  /*b000*/  FADD.FTZ R193, R193, R184 ;  /* 0x000000b8c1c17221 */ /* 0x000fe20000010000 */
[----:B------:R-:W-:Y:S01]  /*b010*/  FMUL.FTZ R184, R31, R195 ;  /* 0x000000c31fb87220 */ /* 0x000fe20000410000 */
[----:B------:R-:W-:Y:S01]  /*b020*/  STS [R171+0x848], R194 ;  /* 0x000848c2ab007388 */ /* 0x000fe20000000800 */
[----:B0-----:R-:W-:Y:S01]  /*b030*/  FADD.FTZ R206, R192, R191 ;  /* 0x000000bfc0ce7221 */ /* 0x001fe20000010000 */
[----:B------:R-:W-:Y:S01]  /*b040*/  FADD.FTZ R193, R193, R232 ;  /* 0x000000e8c1c17221 */ /* 0x000fe20000010000 */
[----:B------:R-:W-:Y:S01]  /*b050*/  FMUL.FTZ R192, R215, UR56 ;  /* 0x00000038d7c07c20 */ /* 0x000fe20008410000 */
[----:B------:R0:W-:Y:S01]  /*b060*/  STS [R171+0x84c], R184 ;  /* 0x00084cb8ab007388 */ /* 0x0001e20000000800 */
[----:B------:R-:W-:Y:S01]  /*b070*/  FMUL.FTZ R197, R228, UR56 ;  /* 0x00000038e4c57c20 */ /* 0x000fe20008410000 */
[----:B------:R-:W-:Y:S01]  /*b080*/  FADD.FTZ R193, R193, R234 ;  /* 0x000000eac1c17221 */ /* 0x000fe20000010000 */
[----:B------:R-:W-:Y:S01]  /*b090*/  FMUL.FTZ R201, R224, UR56 ;  /* 0x00000038e0c97c20 */ /* 0x000fe20008410000 */
[----:B------:R1:W-:Y:S01]  /*b0a0*/  STS [R171+0x840], R64 ;  /* 0x00084040ab007388 */ /* 0x0003e20000000800 */
[----:B------:R-:W-:Y:S01]  /*b0b0*/  FMUL.FTZ R67, R221, UR56 ;  /* 0x00000038dd437c20 */ /* 0x000fe20008410000 */
[----:B------:R-:W-:Y:S01]  /*b0c0*/  FADD.FTZ R207, R193, R66 ;  /* 0x00000042c1cf7221 */ /* 0x000fe20000010000 */
[----:B------:R-:W-:Y:S01]  /*b0d0*/  FMUL.FTZ R193, R210, UR56 ;  /* 0x00000038d2c17c20 */ /* 0x000fe20008410000 */
[----:B------:R-:W-:Y:S01]  /*b0e0*/  STS [R171+0x874], R230 ;  /* 0x000874e6ab007388 */ /* 0x000fe20000000800 */
[----:B------:R-:W-:Y:S01]  /*b0f0*/  FMUL.FTZ R203, R186, UR56 ;  /* 0x00000038bacb7c20 */ /* 0x000fe20008410000 */
[----:B0-----:R-:W-:Y:S01]  /*b100*/  FFMA.FTZ R184, R210, UR55, -R65 ;  /* 0x00000037d2b87c23 */ /* 0x001fe20008010841 */
[----:B------:R-:W-:Y:S01]  /*b110*/  FMUL.FTZ R65, R172, UR56 ;  /* 0x00000038ac417c20 */ /* 0x000fe20008410000 */
[----:B------:R-:W-:Y:S01]  /*b120*/  STS [R171+0x868], R218 ;  /* 0x000868daab007388 */ /* 0x000fe20000000800 */
[----:B------:R-:W-:Y:S01]  /*b130*/  FMUL.FTZ R66, R217, UR56 ;  /* 0x00000038d9427c20 */ /* 0x000fe20008410000 */
[----:B-1----:R-:W-:Y:S01]  /*b140*/  FMUL.FTZ R64, R161, UR56 ;  /* 0x00000038a1407c20 */ /* 0x002fe20008410000 */
[----:B------:R-:W-:Y:S01]  /*b150*/  FFMA.FTZ R194, R228, UR55, -R65 ;  /* 0x00000037e4c27c23 */ /* 0x000fe20008010841 */
[----:B------:R-:W-:Y:S01]  /*b160*/  FMUL.FTZ R65, R178, UR56 ;  /* 0x00000038b2417c20 */ /* 0x000fe20008410000 */
[----:B------:R-:W-:Y:S01]  /*b170*/  STS [R171+0x86c], R214 ;  /* 0x00086cd6ab007388 */ /* 0x000fe20000000800 */
[----:B------:R-:W-:Y:S01]  /*b180*/  FFMA.FTZ R195, R215, UR55, R64 ;  /* 0x00000037d7c37c23 */ /* 0x000fe20008010040 */
[----:B------:R-:W-:Y:S01]  /*b190*/  FMUL.FTZ R64, R175, UR56 ;  /* 0x00000038af407c20 */ /* 0x000fe20008410000 */
[----:B------:R-:W-:Y:S01]  /*b1a0*/  FFMA.FTZ R198, R224, UR55, -R65 ;  /* 0x00000037e0c67c23 */ /* 0x000fe20008010841 */
[----:B------:R-:W-:Y:S01]  /*b1b0*/  FMUL.FTZ R65, R220, UR56 ;  /* 0x00000038dc417c20 */ /* 0x000fe20008410000 */
[----:B------:R-:W-:Y:S01]  /*b1c0*/  STS [R171+0x860], R212 ;  /* 0x000860d4ab007388 */ /* 0x000fe20000000800 */
[----:B------:R-:W-:Y:S01]  /*b1d0*/  FFMA.FTZ R199, R225, UR55, R64 ;  /* 0x00000037e1c77c23 */ /* 0x000fe20008010040 */
[----:B------:R-:W-:Y:S01]  /*b1e0*/  FMUL.FTZ R64, R187, UR56 ;  /* 0x00000038bb407c20 */ /* 0x000fe20008410000 */
[----:B------:R-:W-:Y:S01]  /*b1f0*/  FFMA.FTZ R204, R186, UR55, R65 ;  /* 0x00000037bacc7c23 */ /* 0x000fe20008010041 */
[----:B------:R0:W-:Y:S01]  /*b200*/  STS [R171+0x858], R202 ;  /* 0x000858caab007388 */ /* 0x0001e20000000800 */
[----:B------:R-:W-:Y:S01]  /*b210*/  FMUL.FTZ R65, R240, UR56 ;  /* 0x00000038f0417c20 */ /* 0x000fe20008410000 */
[----:B------:R-:W-:Y:S01]  /*b220*/  FFMA.FTZ R193, R162, UR55, R193 ;  /* 0x00000037a2c17c23 */ /* 0x000fe200080100c1 */
[----:B------:R-:W-:Y:S01]  /*b230*/  FFMA.FTZ R192, R161, UR55, -R192 ;  /* 0x00000037a1c07c23 */ /* 0x000fe200080108c0 */
[----:B------:R1:W-:Y:S01]  /*b240*/  STS [R171+0x85c], R200 ;  /* 0x00085cc8ab007388 */ /* 0x0003e20000000800 */
[----:B------:R-:W-:Y:S01]  /*b250*/  FFMA.FTZ R197, R172, UR55, R197 ;  /* 0x00000037acc57c23 */ /* 0x000fe200080100c5 */
[----:B------:R-:W-:Y:S01]  /*b260*/  FFMA.FTZ R201, R178, UR55, R201 ;  /* 0x00000037b2c97c23 */ /* 0x000fe200080100c9 */
[----:B------:R-:W-:Y:S01]  /*b270*/  FFMA.FTZ R203, R220, UR55, -R203 ;  /* 0x00000037dccb7c23 */ /* 0x000fe200080108cb */
[----:B------:R2:W-:Y:S01]  /*b280*/  STS [R171+0x850], R196 ;  /* 0x000850c4ab007388 */ /* 0x0005e20000000800 */
[----:B------:R-:W-:Y:S01]  /*b290*/  FFMA.FTZ R191, R187, UR55, -R66 ;  /* 0x00000037bbbf7c23 */ /* 0x000fe20008010842 */
[C---:B0-----:R-:W-:Y:S01]  /*b2a0*/  FMUL.FTZ R202, R222.reuse, UR56 ;  /* 0x00000038deca7c20 */ /* 0x041fe20008410000 */
[----:B------:R-:W-:Y:S01]  /*b2b0*/  FFMA.FTZ R179, R217, UR55, R64 ;  /* 0x00000037d9b37c23 */ /* 0x000fe20008010040 */
[----:B------:R0:W-:Y:S01]  /*b2c0*/  STS [R171+0x844], R182 ;  /* 0x000844b6ab007388 */ /* 0x0001e20000000800 */
[----:B-1----:R-:W-:Y:S01]  /*b2d0*/  FFMA.FTZ R200, R222, UR55, -R67 ;  /* 0x00000037dec87c23 */ /* 0x002fe20008010843 */
[----:B------:R-:W-:Y:S01]  /*b2e0*/  FFMA.FTZ R202, R221, UR55, R202 ;  /* 0x00000037ddca7c23 */ /* 0x000fe200080100ca */
[----:B--2---:R-:W-:Y:S01]  /*b2f0*/  FMUL.FTZ R196, R225, UR56 ;  /* 0x00000038e1c47c20 */ /* 0x004fe20008410000 */
[----:B0-----:R-:W-:-:S03]  /*b300*/  FMUL.FTZ R171, R188, UR56 ;  /* 0x00000038bcab7c20 */ /* 0x001fc60008410000 */
[----:B------:R-:W-:Y:S01]  /*b310*/  FFMA.FTZ R196, R175, UR55, -R196 ;  /* 0x00000037afc47c23 */ /* 0x000fe200080108c4 */
        /* <DEDUP_REMOVED lines=32> */
.L_x_13386:
[----:B------:R-:W-:Y:S05]  /*b520*/  BSYNC B0 ;  /* 0x0000000000007941 */ /* 0x000fea0003800000 */
.L_x_13385:
        /* <DEDUP_REMOVED lines=9> */
[----:B------:R-:W-:Y:S01]  /*b5c0*/  FADD.FTZ R157, R157, -R140 ;  /* 0x8000008c9d9d7221 */ /* 0x000fe20000010000 */
[----:B------:R-:W-:Y:S01]  /*b5d0*/  UIMAD UR59, UR59, UR34, URZ ;  /* 0x000000223b3b72a4 */ /* 0x000fe2000f8e023f */
[----:B------:R-:W-:Y:S01]  /*b5e0*/  FMUL.FTZ R140, R163, R166 ;  /* 0x000000a6a38c7220 */ /* 0x000fe20000410000 */
[----:B------:R-:W-:Y:S01]  /*b5f0*/  UIADD3 UR45, UR56, UR45, URZ ;  /* 0x0000002d382d7290 */ /* 0x000fe2000fffe03f */
[----:B------:R-:W-:Y:S01]  /*b600*/  FADD.FTZ R206, R206, R185 ;  /* 0x000000b9cece7221 */ /* 0x000fe20000010000 */
[----:B------:R-:W-:Y:S01]  /*b610*/  UIMAD UR55, UR52, UR35, UR59 ;  /* 0x00000023343772a4 */ /* 0x000fe2000f8e023b */
[----:B------:R-:W-:Y:S01]  /*b620*/  FADD.FTZ R190, R207, R190 ;  /* 0x000000becfbe7221 */ /* 0x000fe20000010000 */
[----:B------:R-:W-:Y:S01]  /*b630*/  UIMAD.WIDE.U32 UR44, UR52, UR34, UR44 ;  /* 0x00000022342c72a5 */ /* 0x000fe2000f8e002c */
[----:B------:R-:W-:Y:S01]  /*b640*/  FFMA.FTZ R185, R155, R168, -R140 ;  /* 0x000000a89bb97223 */ /* 0x000fe2000001088c */
[----:B------:R-:W-:Y:S01]  /*b650*/  BSSY B0, `(.L_x_13387) ;  /* 0x000001d000007945 */ /* 0x000fe20003800000 */
[----:B------:R-:W-:Y:S01]  /*b660*/  FADD.FTZ R189, R206, R189 ;  /* 0x000000bdcebd7221 */ /* 0x000fe20000010000 */
        /* <DEDUP_REMOVED lines=21> */
[----:B------:R-:W-:Y:S01]  /*b7c0*/  LEA R65, R65, UR16, 0x2 ;  /* 0x0000001041417c11 */ /* 0x000fe2000f8e10ff */
[----:B------:R-:W-:Y:S01]  /*b7d0*/  FFMA.FTZ R64, R155, R166, R64 ;  /* 0x000000a69b407223 */ /* 0x000fe20000010040 */
[----:B------:R-:W-:-:S04]  /*b7e0*/  IADD3 R185, R138, 0x40, RZ ;  /* 0x000000408ab97810 */ /* 0x000fc80007ffe0ff */
[----:B------:R-:W0:Y:S01]  /*b7f0*/  LDS R65, [R65+0x8c0] ;  /* 0x0008c00041417984 */ /* 0x000e220000000800 */
[----:B------:R-:W-:Y:S05]  /*b800*/  @!P1 BRA `(.L_x_13388) ;  /* 0x0000000000049947 */ /* 0x000fea0003800000 */
[----:B0-----:R1:W-:Y:S02]  /*b810*/  REDG.E.ADD.F32.FTZ.RN.STRONG.GPU desc[UR20][R66.64+-0xf80], R65 ;  /* 0xfff08041420079a6 */ /* 0x0013e4000c10f394 */
.L_x_13388:
[----:B------:R-:W-:Y:S05]  /*b820*/  BSYNC B0 ;  /* 0x0000000000007941 */ /* 0x000fea0003800000 */
.L_x_13387:
        /* <DEDUP_REMOVED lines=17> */
.L_x_13390:
[----:B------:R-:W-:Y:S05]  /*b940*/  BSYNC B0 ;  /* 0x0000000000007941 */ /* 0x000fea0003800000 */
.L_x_13389:
[----:B01----:R0:W1:Y:S01]  /*b950*/  LDS R65, [R207+0x9c0] ;  /* 0x0009c000cf417984 */ /* 0x0030620000000800 */
[----:B------:R-:W-:Y:S01]  /*b960*/  BSSY B0, `(.L_x_13391) ;  /* 0x0000006000007945 */ /* 0x000fe20003800000 */
[----:B------:R-:W-:Y:S02]  /*b970*/  IADD3 R185, R138, 0xc0, RZ ;  /* 0x000000c08ab97810 */ /* 0x000fe40007ffe0ff */
[----:B------:R-:W-:Y:S02]  /*b980*/  LEA.HI.SX32 R209, R209, R138, 0x1b ;  /* 0x0000008ad1d17211 */ /* 0x000fe400078fdaff */
[----:B------:R-:W-:Y:S01]  /*b990*/  LEA R140, R140, UR16, 0x2 ;  /* 0x000000108c8c7c11 */ /* 0x000fe2000f8e10ff */
[----:B------:R-:W-:Y:S06]  /*b9a0*/  @!P1 BRA `(.L_x_13392) ;  /* 0x0000000000049947 */ /* 0x000fec0003800000 */
[----:B-1----:R2:W-:Y:S02]  /*b9b0*/  REDG.E.ADD.F32.FTZ.RN.STRONG.GPU desc[UR20][R66.64+-0xe80], R65 ;  /* 0xfff18041420079a6 */ /* 0x0025e4000c10f394 */
.L_x_13392:
[----:B------:R-:W-:Y:S05]  /*b9c0*/  BSYNC B0 ;  /* 0x0000000000007941 */ /* 0x000fea0003800000 */
.L_x_13391:
[----:B-12---:R1:W2:Y:S01]  /*b9d0*/  LDS R65, [R140+0xa40] ;  /* 0x000a40008c417984 */ /* 0x0062a20000000800 */
[----:B------:R-:W-:Y:S01]  /*b9e0*/  BSSY B0, `(.L_x_13393) ;  /* 0x0000006000007945 */ /* 0x000fe20003800000 */
[----:B0-----:R-:W-:Y:S02]  /*b9f0*/  IADD3 R207, R138, 0xe0, RZ ;  /* 0x000000e08acf7810 */ /* 0x001fe40007ffe0ff */
[----:B------:R-:W-:Y:S02]  /*ba00*/  LEA.HI.SX32 R185, R185, R138, 0x1b ;  /* 0x0000008ab9b97211 */ /* 0x000fe400078fdaff */
[----:B------:R-:W-:Y:S01]  /*ba10*/  LEA R209, R209, UR16, 0x2 ;  /* 0x00000010d1d17c11 */ /* 0x000fe2000f8e10ff */
[----:B------:R-:W-:Y:S06]  /*ba20*/  @!P2 BRA `(.L_x_13394) ;  /* 0x000000000004a947 */ /* 0x000fec0003800000 */
[----:B--2---:R0:W-:Y:S02]  /*ba30*/  REDG.E.ADD.F32.FTZ.RN.STRONG.GPU desc[UR20][R66.64+-0xe00], R65 ;  /* 0xfff20041420079a6 */ /* 0x0041e4000c10f394 */
.L_x_13394:
[----:B------:R-:W-:Y:S05]  /*ba40*/  BSYNC B0 ;  /* 0x0000000000007941 */ /* 0x000fea0003800000 */
.L_x_13393:
[----:B0-2---:R0:W2:Y:S01]  /*ba50*/  LDS R65, [R209+0xac0] ;  /* 0x000ac000d1417984 */ /* 0x0050a20000000800 */
[----:B------:R-:W-:Y:S01]  /*ba60*/  BSSY B0, `(.L_x_13395) ;  /* 0x0000005000007945 */ /* 0x000fe20003800000 */
[----:B------:R-:W-:Y:S02]  /*ba70*/  LEA.HI.SX32 R207, R207, R138, 0x1b ;  /* 0x0000008acfcf7211 */ /* 0x000fe400078fdaff */
[----:B------:R-:W-:Y:S01]  /*ba80*/  LEA R185, R185, UR16, 0x2 ;  /* 0x00000010b9b97c11 */ /* 0x000fe2000f8e10ff */
[----:B------:R-:W-:Y:S06]  /*ba90*/  @!P3 BRA `(.L_x_13396) ;  /* 0x000000000004b947 */ /* 0x000fec0003800000 */
[----:B--2---:R3:W-:Y:S02]  /*baa0*/  REDG.E.ADD.F32.FTZ.RN.STRONG.GPU desc[UR20][R66.64+-0xd80], R65 ;  /* 0xfff28041420079a6 */ /* 0x0047e4000c10f394 */
.L_x_13396:
[----:B------:R-:W-:Y:S05]  /*bab0*/  BSYNC B0 ;  /* 0x0000000000007941 */ /* 0x000fea0003800000 */
.L_x_13395:
[----:B--23--:R2:W3:Y:S01]  /*bac0*/  LDS R65, [R185+0xb40] ;  /* 0x000b4000b9417984 */ /* 0x00c4e20000000800 */
[----:B------:R-:W-:Y:S01]  /*bad0*/  BSSY B0, `(.L_x_13397) ;  /* 0x0000004000007945 */ /* 0x000fe20003800000 */
[----:B-1----:R-:W-:-:S03]  /*bae0*/  LEA R140, R207, UR16, 0x2 ;  /* 0x00000010cf8c7c11 */ /* 0x002fc6000f8e10ff */
[----:B------:R-:W-:Y:S05]  /*baf0*/  @!P4 BRA `(.L_x_13398) ;  /* 0x000000000004c947 */ /* 0x000fea0003800000 */
[----:B---3--:R1:W-:Y:S02]  /*bb00*/  REDG.E.ADD.F32.FTZ.RN.STRONG.GPU desc[UR20][R66.64+-0xd00], R65 ;  /* 0xfff30041420079a6 */ /* 0x0083e4000c10f394 */
.L_x_13398:
[----:B------:R-:W-:Y:S05]  /*bb10*/  BSYNC B0 ;  /* 0x0000000000007941 */ /* 0x000fea0003800000 */
.L_x_13397:
[----:B-1-3--:R1:W3:Y:S01]  /*bb20*/  LDS R65, [R140+0xbc0] ;  /* 0x000bc0008c417984 */ /* 0x00a2e20000000800 */
[----:B------:R-:W-:Y:S01]  /*bb30*/  BSSY B0, `(.L_x_13399) ;  /* 0x0000005000007945 */ /* 0x000fe20003800000 */
[C---:B--2---:R-:W-:Y:S02]  /*bb40*/  IADD3 R185, R138.reuse, 0x100, RZ ;  /* 0x000001008ab97810 */ /* 0x044fe40007ffe0ff */
[----:B------:R-:W-:Y:S01]  /*bb50*/  IADD3 R207, R138, 0x120, RZ ;  /* 0x000001208acf7810 */ /* 0x000fe20007ffe0ff */
[----:B------:R-:W-:Y:S06]  /*bb60*/  @!P5 BRA `(.L_x_13400) ;  /* 0x000000000004d947 */ /* 0x000fec0003800000 */
[----:B---3--:R2:W-:Y:S02]  /*bb70*/  REDG.E.ADD.F32.FTZ.RN.STRONG.GPU desc[UR20][R66.64+-0xc80], R65 ;  /* 0xfff38041420079a6 */ /* 0x0085e4000c10f394 */
.L_x_13400:
[----:B------:R-:W-:Y:S05]  /*bb80*/  BSYNC B0 ;  /* 0x0000000000007941 */ /* 0x000fea0003800000 */
.L_x_13399:
        /* <DEDUP_REMOVED lines=17> */
.L_x_13402:
[----:B------:R-:W-:Y:S05]  /*bca0*/  BSYNC B0 ;  /* 0x0000000000007941 */ /* 0x000fea0003800000 */
.L_x_13401:
[----:B01----:R0:W1:Y:S01]  /*bcb0*/  LDS R65, [R207+0xcc0] ;  /* 0x000cc000cf417984 */ /* 0x0030620000000800 */
[----:B------:R-:W-:Y:S01]  /*bcc0*/  BSSY B0, `(.L_x_13403) ;  /* 0x0000006000007945 */ /* 0x000fe20003800000 */
[----:B------:R-:W-:Y:S02]  /*bcd0*/  IADD3 R185, R138, 0x180, RZ ;  /* 0x000001808ab97810 */ /* 0x000fe40007ffe0ff */
[----:B------:R-:W-:Y:S02]  /*bce0*/  LEA.HI.SX32 R209, R209, R138, 0x1b ;  /* 0x0000008ad1d17211 */ /* 0x000fe400078fdaff */
[----:B------:R-:W-:Y:S01]  /*bcf0*/  LEA R140, R140, UR16, 0x2 ;  /* 0x000000108c8c7c11 */ /* 0x000fe2000f8e10ff */
[----:B------:R-:W-:Y:S06]  /*bd00*/  @!P1 BRA `(.L_x_13404) ;  /* 0x0000000000049947 */ /* 0x000fec0003800000 */
[----:B-1----:R2:W-:Y:S02]  /*bd10*/  REDG.E.ADD.F32.FTZ.RN.STRONG.GPU desc[UR20][R66.64+-0xb80], R65 ;  /* 0xfff48041420079a6 */ /* 0x0025e4000c10f394 */
.L_x_13404:
[----:B------:R-:W-:Y:S05]  /*bd20*/  BSYNC B0 ;  /* 0x0000000000007941 */ /* 0x000fea0003800000 */
.L_x_13403:
[----:B-12---:R1:W2:Y:S01]  /*bd30*/  LDS R65, [R140+0xd40] ;  /* 0x000d40008c417984 */ /* 0x0062a20000000800 */
[----:B------:R-:W-:Y:S01]  /*bd40*/  BSSY B0, `(.L_x_13405) ;  /* 0x0000006000007945 */ /* 0x000fe20003800000 */
[----:B0-----:R-:W-:Y:S02]  /*bd50*/  IADD3 R207, R138, 0x1a0, RZ ;  /* 0x000001a08acf7810 */ /* 0x001fe40007ffe0ff */
[----:B------:R-:W-:Y:S02]  /*bd60*/  LEA.HI.SX32 R185, R185, R138, 0x1b ;  /* 0x0000008ab9b97211 */ /* 0x000fe400078fdaff */
[----:B------:R-:W-:Y:S01]  /*bd70*/  LEA R209, R209, UR16, 0x2 ;  /* 0x00000010d1d17c11 */ /* 0x000fe2000f8e10ff */
[----:B------:R-:W-:Y:S06]  /*bd80*/  @!P2 BRA `(.L_x_13406) ;  /* 0x000000000004a947 */ /* 0x000fec0003800000 */
[----:B--2---:R0:W-:Y:S02]  /*bd90*/  REDG.E.ADD.F32.FTZ.RN.STRONG.GPU desc[UR20][R66.64+-0xb00], R65 ;  /* 0xfff50041420079a6 */ /* 0x0041e4000c10f394 */
.L_x_13406:
[----:B------:R-:W-:Y:S05]  /*bda0*/  BSYNC B0 ;  /* 0x0000000000007941 */ /* 0x000fea0003800000 */
.L_x_13405:
[----:B0-2---:R0:W2:Y:S01]  /*bdb0*/  LDS R65, [R209+0xdc0] ;  /* 0x000dc000d1417984 */ /* 0x0050a20000000800 */
[----:B------:R-:W-:Y:S01]  /*bdc0*/  BSSY B0, `(.L_x_13407) ;  /* 0x0000005000007945 */ /* 0x000fe20003800000 */
[----:B------:R-:W-:Y:S02]  /*bdd0*/  LEA.HI.SX32 R207, R207, R138, 0x1b ;  /* 0x0000008acfcf7211 */ /* 0x000fe400078fdaff */
[----:B------:R-:W-:Y:S01]  /*bde0*/  LEA R185, R185, UR16, 0x2 ;  /* 0x00000010b9b97c11 */ /* 0x000fe2000f8e10ff */
[----:B------:R-:W-:Y:S06]  /*bdf0*/  @!P3 BRA `(.L_x_13408) ;  /* 0x000000000004b947 */ /* 0x000fec0003800000 */
[----:B--2---:R3:W-:Y:S02]  /*be00*/  REDG.E.ADD.F32.FTZ.RN.STRONG.GPU desc[UR20][R66.64+-0xa80], R65 ;  /* 0xfff58041420079a6 */ /* 0x0047e4000c10f394 */
.L_x_13408:
[----:B------:R-:W-:Y:S05]  /*be10*/  BSYNC B0 ;  /* 0x0000000000007941 */ /* 0x000fea0003800000 */
.L_x_13407:
[----:B--23--:R2:W3:Y:S01]  /*be20*/  LDS R65, [R185+0xe40] ;  /* 0x000e4000b9417984 */ /* 0x00c4e20000000800 */
[----:B------:R-:W-:Y:S01]  /*be30*/  BSSY B0, `(.L_x_13409) ;  /* 0x0000004000007945 */ /* 0x000fe20003800000 */
[----:B-1----:R-:W-:-:S03]  /*be40*/  LEA R140, R207, UR16, 0x2 ;  /* 0x00000010cf8c7c11 */ /* 0x002fc6000f8e10ff */
[----:B------:R-:W-:Y:S05]  /*be50*/  @!P4 BRA `(.L_x_13410) ;  /* 0x000000000004c947 */ /* 0x000fea0003800000 */
[----:B---3--:R1:W-:Y:S02]  /*be60*/  REDG.E.ADD.F32.FTZ.RN.STRONG.GPU desc[UR20][R66.64+-0xa00], R65 ;  /* 0xfff60041420079a6 */ /* 0x0083e4000c10f394 */
.L_x_13410:
[----:B------:R-:W-:Y:S05]  /*be70*/  BSYNC B0 ;  /* 0x0000000000007941 */ /* 0x000fea0003800000 */
.L_x_13409:
[----:B-1-3--:R1:W3:Y:S01]  /*be80*/  LDS R65, [R140+0xec0] ;  /* 0x000ec0008c417984 */ /* 0x00a2e20000000800 */
[----:B------:R-:W-:Y:S01]  /*be90*/  BSSY B0, `(.L_x_13411) ;  /* 0x0000005000007945 */ /* 0x000fe20003800000 */
[C---:B--2---:R-:W-:Y:S02]  /*bea0*/  IADD3 R185, R138.reuse, 0x1c0, RZ ;  /* 0x000001c08ab97810 */ /* 0x044fe40007ffe0ff */
[----:B------:R-:W-:Y:S01]  /*beb0*/  IADD3 R207, R138, 0x1e0, RZ ;  /* 0x000001e08acf7810 */ /* 0x000fe20007ffe0ff */
[----:B------:R-:W-:Y:S06]  /*bec0*/  @!P5 BRA `(.L_x_13412) ;  /* 0x000000000004d947 */ /* 0x000fec0003800000 */
[----:B---3--:R2:W-:Y:S02]  /*bed0*/  REDG.E.ADD.F32.FTZ.RN.STRONG.GPU desc[UR20][R66.64+-0x980], R65 ;  /* 0xfff68041420079a6 */ /* 0x0085e4000c10f394 */
.L_x_13412:
[----:B------:R-:W-:Y:S05]  /*bee0*/  BSYNC B0 ;  /* 0x0000000000007941 */ /* 0x000fea0003800000 */
.L_x_13411:
        /* <DEDUP_REMOVED lines=17> */
.L_x_13414:
[----:B------:R-:W-:Y:S05]  /*c000*/  BSYNC B0 ;  /* 0x0000000000007941 */ /* 0x000fea0003800000 */
.L_x_13413:
[----:B01----:R0:W1:Y:S01]  /*c010*/  LDS R65, [R207+0xfc0] ;  /* 0x000fc000cf417984 */ /* 0x0030620000000800 */
[----:B------:R-:W-:Y:S01]  /*c020*/  BSSY B0, `(.L_x_13415) ;  /* 0x0000006000007945 */ /* 0x000fe20003800000 */
[----:B------:R-:W-:Y:S02]  /*c030*/  IADD3 R185, R138, 0x240, RZ ;  /* 0x000002408ab97810 */ /* 0x000fe40007ffe0ff */
[----:B------:R-:W-:Y:S02]  /*c040*/  LEA.HI.SX32 R209, R209, R138, 0x1b ;  /* 0x0000008ad1d17211 */ /* 0x000fe400078fdaff */
[----:B------:R-:W-:Y:S01]  /*c050*/  LEA R140, R140, UR16, 0x2 ;  /* 0x000000108c8c7c11 */ /* 0x000fe2000f8e10ff */
[----:B------:R-:W-:Y:S06]  /*c060*/  @!P1 BRA `(.L_x_13416) ;  /* 0x0000000000049947 */ /* 0x000fec0003800000 */
[----:B-1----:R2:W-:Y:S02]  /*c070*/  REDG.E.ADD.F32.FTZ.RN.STRONG.GPU desc[UR20][R66.64+-0x880], R65 ;  /* 0xfff78041420079a6 */ /* 0x0025e4000c10f394 */
.L_x_13416:
[----:B------:R-:W-:Y:S05]  /*c080*/  BSYNC B0 ;  /* 0x0000000000007941 */ /* 0x000fea0003800000 */
.L_x_13415:
[----:B-12---:R1:W2:Y:S01]  /*c090*/  LDS R65, [R140+0x1040] ;  /* 0x001040008c417984 */ /* 0x0062a20000000800 */
[----:B------:R-:W-:Y:S01]  /*c0a0*/  BSSY B0, `(.L_x_13417) ;  /* 0x0000006000007945 */ /* 0x000fe20003800000 */
[----:B0-----:R-:W-:Y:S02]  /*c0b0*/  IADD3 R207, R138, 0x260, RZ ;  /* 0x000002608acf7810 */ /* 0x001fe40007ffe0ff */
[----:B------:R-:W-:Y:S02]  /*c0c0*/  LEA.HI.SX32 R185, R185, R138, 0x1b ;  /* 0x0000008ab9b97211 */ /* 0x000fe400078fdaff */
[----:B------:R-:W-:Y:S01]  /*c0d0*/  LEA R209, R209, UR16, 0x2 ;  /* 0x00000010d1d17c11 */ /* 0x000fe2000f8e10ff */
[----:B------:R-:W-:Y:S06]  /*c0e0*/  @!P2 BRA `(.L_x_13418) ;  /* 0x000000000004a947 */ /* 0x000fec0003800000 */
[----:B--2---:R0:W-:Y:S02]  /*c0f0*/  REDG.E.ADD.F32.FTZ.RN.STRONG.GPU desc[UR20][R66.64+-0x800], R65 ;  /* 0xfff80041420079a6 */ /* 0x0041e4000c10f394 */
.L_x_13418:
[----:B------:R-:W-:Y:S05]  /*c100*/  BSYNC B0 ;  /* 0x0000000000007941 */ /* 0x000fea0003800000 */
.L_x_13417:
[----:B0-2---:R0:W2:Y:S01]  /*c110*/  LDS R65, [R209+0x10c0] ;  /* 0x0010c000d1417984 */ /* 0x0050a20000000800 */
[----:B------:R-:W-:Y:S01]  /*c120*/  BSSY B0, `(.L_x_13419) ;  /* 0x0000005000007945 */ /* 0x000fe20003800000 */
[----:B------:R-:W-:Y:S02]  /*c130*/  LEA.HI.SX32 R207, R207, R138, 0x1b ;  /* 0x0000008acfcf7211 */ /* 0x000fe400078fdaff */
[----:B------:R-:W-:Y:S01]  /*c140*/  LEA R185, R185, UR16, 0x2 ;  /* 0x00000010b9b97c11 */ /* 0x000fe2000f8e10ff */
[----:B------:R-:W-:Y:S06]  /*c150*/  @!P3 BRA `(.L_x_13420) ;  /* 0x000000000004b947 */ /* 0x000fec0003800000 */
[----:B--2---:R3:W-:Y:S02]  /*c160*/  REDG.E.ADD.F32.FTZ.RN.STRONG.GPU desc[UR20][R66.64+-0x780], R65 ;  /* 0xfff88041420079a6 */ /* 0x0047e4000c10f394 */
.L_x_13420:
[----:B------:R-:W-:Y:S05]  /*c170*/  BSYNC B0 ;  /* 0x0000000000007941 */ /* 0x000fea0003800000 */
.L_x_13419:
[----:B--23--:R2:W3:Y:S01]  /*c180*/  LDS R65, [R185+0x1140] ;  /* 0x00114000b9417984 */ /* 0x00c4e20000000800 */
[----:B------:R-:W-:Y:S01]  /*c190*/  BSSY B0, `(.L_x_13421) ;  /* 0x0000004000007945 */ /* 0x000fe20003800000 */
[----:B-1----:R-:W-:-:S03]  /*c1a0*/  LEA R140, R207, UR16, 0x2 ;  /* 0x00000010cf8c7c11 */ /* 0x002fc6000f8e10ff */
[----:B------:R-:W-:Y:S05]  /*c1b0*/  @!P4 BRA `(.L_x_13422) ;  /* 0x000000000004c947 */ /* 0x000fea0003800000 */
[----:B---3--:R1:W-:Y:S02]  /*c1c0*/  REDG.E.ADD.F32.FTZ.RN.STRONG.GPU desc[UR20][R66.64+-0x700], R65 ;  /* 0xfff90041420079a6 */ /* 0x0083e4000c10f394 */
.L_x_13422:
[----:B------:R-:W-:Y:S05]  /*c1d0*/  BSYNC B0 ;  /* 0x0000000000007941 */ /* 0x000fea0003800000 */
.L_x_13421:
[----:B-1-3--:R1:W3:Y:S01]  /*c1e0*/  LDS R65, [R140+0x11c0] ;  /* 0x0011c0008c417984 */ /* 0x00a2e20000000800 */
[----:B------:R-:W-:Y:S01]  /*c1f0*/  BSSY B0, `(.L_x_13423) ;  /* 0x0000005000007945 */ /* 0x000fe20003800000 */
[C---:B--2---:R-:W-:Y:S02]  /*c200*/  IADD3 R185, R138.reuse, 0x280, RZ ;  /* 0x000002808ab97810 */ /* 0x044fe40007ffe0ff */
[----:B------:R-:W-:Y:S01]  /*c210*/  IADD3 R207, R138, 0x2a0, RZ ;  /* 0x000002a08acf7810 */ /* 0x000fe20007ffe0ff */
[----:B------:R-:W-:Y:S06]  /*c220*/  @!P5 BRA `(.L_x_13424) ;  /* 0x000000000004d947 */ /* 0x000fec0003800000 */
[----:B---3--:R2:W-:Y:S02]  /*c230*/  REDG.E.ADD.F32.FTZ.RN.STRONG.GPU desc[UR20][R66.64+-0x680], R65 ;  /* 0xfff98041420079a6 */ /* 0x0085e4000c10f394 */
.L_x_13424:
[----:B------:R-:W-:Y:S05]  /*c240*/  BSYNC B0 ;  /* 0x0000000000007941 */ /* 0x000fea0003800000 */
.L_x_13423:
        /* <DEDUP_REMOVED lines=17> */
.L_x_13426:
[----:B------:R-:W-:Y:S05]  /*c360*/  BSYNC B0 ;  /* 0x0000000000007941 */ /* 0x000fea0003800000 */
.L_x_13425:
[----:B01----:R0:W1:Y:S01]  /*c370*/  LDS R65, [R207+0x12c0] ;  /* 0x0012c000cf417984 */ /* 0x0030620000000800 */
[----:B------:R-:W-:Y:S01]  /*c380*/  BSSY B0, `(.L_x_13427) ;  /* 0x0000006000007945 */ /* 0x000fe20003800000 */
[----:B------:R-:W-:Y:S02]  /*c390*/  IADD3 R185, R138, 0x300, RZ ;  /* 0x000003008ab97810 */ /* 0x000fe40007ffe0ff */
[----:B------:R-:W-:Y:S02]  /*c3a0*/  LEA.HI.SX32 R209, R209, R138, 0x1b ;  /* 0x0000008ad1d17211 */ /* 0x000fe400078fdaff */
[----:B------:R-:W-:Y:S01]  /*c3b0*/  LEA R140, R140, UR16, 0x2 ;  /* 0x000000108c8c7c11 */ /* 0x000fe2000f8e10ff */
[----:B------:R-:W-:Y:S06]  /*c3c0*/  @!P1 BRA `(.L_x_13428) ;  /* 0x0000000000049947 */ /* 0x000fec0003800000 */
[----:B-1----:R2:W-:Y:S02]  /*c3d0*/  REDG.E.ADD.F32.FTZ.RN.STRONG.GPU desc[UR20][R66.64+-0x580], R65 ;  /* 0xfffa8041420079a6 */ /* 0x0025e4000c10f394 */
.L_x_13428:
[----:B------:R-:W-:Y:S05]  /*c3e0*/  BSYNC B0 ;  /* 0x0000000000007941 */ /* 0x000fea0003800000 */
.L_x_13427:
[----:B-12---:R1:W2:Y:S01]  /*c3f0*/  LDS R65, [R140+0x1340] ;  /* 0x001340008c417984 */ /* 0x0062a20000000800 */
[----:B------:R-:W-:Y:S01]  /*c400*/  BSSY B0, `(.L_x_13429) ;  /* 0x0000006000007945 */ /* 0x000fe20003800000 */
[----:B0-----:R-:W-:Y:S02]  /*c410*/  IADD3 R207, R138, 0x320, RZ ;  /* 0x000003208acf7810 */ /* 0x001fe40007ffe0ff */
[----:B------:R-:W-:Y:S02]  /*c420*/  LEA.HI.SX32 R185, R185, R138, 0x1b ;  /* 0x0000008ab9b97211 */ /* 0x000fe400078fdaff */
[----:B------:R-:W-:Y:S01]  /*c430*/  LEA R209, R209, UR16, 0x2 ;  /* 0x00000010d1d17c11 */ /* 0x000fe2000f8e10ff */
[----:B------:R-:W-:Y:S06]  /*c440*/  @!P2 BRA `(.L_x_13430) ;  /* 0x000000000004a947 */ /* 0x000fec0003800000 */
[----:B--2---:R0:W-:Y:S02]  /*c450*/  REDG.E.ADD.F32.FTZ.RN.STRONG.GPU desc[UR20][R66.64+-0x500], R65 ;  /* 0xfffb0041420079a6 */ /* 0x0041e4000c10f394 */
.L_x_13430:
[----:B------:R-:W-:Y:S05]  /*c460*/  BSYNC B0 ;  /* 0x0000000000007941 */ /* 0x000fea0003800000 */
.L_x_13429:
[----:B0-2---:R0:W2:Y:S01]  /*c470*/  LDS R65, [R209+0x13c0] ;  /* 0x0013c000d1417984 */ /* 0x0050a20000000800 */
[----:B------:R-:W-:Y:S01]  /*c480*/  BSSY B0, `(.L_x_13431) ;  /* 0x0000005000007945 */ /* 0x000fe20003800000 */
[----:B------:R-:W-:Y:S02]  /*c490*/  LEA.HI.SX32 R207, R207, R138, 0x1b ;  /* 0x0000008acfcf7211 */ /* 0x000fe400078fdaff */
[----:B------:R-:W-:Y:S01]  /*c4a0*/  LEA R185, R185, UR16, 0x2 ;  /* 0x00000010b9b97c11 */ /* 0x000fe2000f8e10ff */
[----:B------:R-:W-:Y:S06]  /*c4b0*/  @!P3 BRA `(.L_x_13432) ;  /* 0x000000000004b947 */ /* 0x000fec0003800000 */
[----:B--2---:R3:W-:Y:S02]  /*c4c0*/  REDG.E.ADD.F32.FTZ.RN.STRONG.GPU desc[UR20][R66.64+-0x480], R65 ;  /* 0xfffb8041420079a6 */ /* 0x0047e4000c10f394 */
.L_x_13432:
[----:B------:R-:W-:Y:S05]  /*c4d0*/  BSYNC B0 ;  /* 0x0000000000007941 */ /* 0x000fea0003800000 */
.L_x_13431:
[----:B--23--:R2:W3:Y:S01]  /*c4e0*/  LDS R65, [R185+0x1440] ;  /* 0x00144000b9417984 */ /* 0x00c4e20000000800 */
[----:B------:R-:W-:Y:S01]  /*c4f0*/  BSSY B0, `(.L_x_13433) ;  /* 0x0000004000007945 */ /* 0x000fe20003800000 */
[----:B-1----:R-:W-:-:S03]  /*c500*/  LEA R140, R207, UR16, 0x2 ;  /* 0x00000010cf8c7c11 */ /* 0x002fc6000f8e10ff */
[----:B------:R-:W-:Y:S05]  /*c510*/  @!P4 BRA `(.L_x_13434) ;  /* 0x000000000004c947 */ /* 0x000fea0003800000 */
[----:B---3--:R1:W-:Y:S02]  /*c520*/  REDG.E.ADD.F32.FTZ.RN.STRONG.GPU desc[UR20][R66.64+-0x400], R65 ;  /* 0xfffc0041420079a6 */ /* 0x0083e4000c10f394 */
.L_x_13434:
[----:B------:R-:W-:Y:S05]  /*c530*/  BSYNC B0 ;  /* 0x0000000000007941 */ /* 0x000fea0003800000 */
.L_x_13433:
[----:B-1-3--:R1:W3:Y:S01]  /*c540*/  LDS R65, [R140+0x14c0] ;  /* 0x0014c0008c417984 */ /* 0x00a2e20000000800 */
[----:B------:R-:W-:Y:S01]  /*c550*/  BSSY B0, `(.L_x_13435) ;  /* 0x0000005000007945 */ /* 0x000fe20003800000 */
[C---:B--2---:R-:W-:Y:S02]  /*c560*/  IADD3 R185, R138.reuse, 0x340, RZ ;  /* 0x000003408ab97810 */ /* 0x044fe40007ffe0ff */
[----:B------:R-:W-:Y:S01]  /*c570*/  IADD3 R207, R138, 0x360, RZ ;  /* 0x000003608acf7810 */ /* 0x000fe20007ffe0ff */
[----:B------:R-:W-:Y:S06]  /*c580*/  @!P5 BRA `(.L_x_13436) ;  /* 0x000000000004d947 */ /* 0x000fec0003800000 */
[----:B---3--:R2:W-:Y:S02]  /*c590*/  REDG.E.ADD.F32.FTZ.RN.STRONG.GPU desc[UR20][R66.64+-0x380], R65 ;  /* 0xfffc8041420079a6 */ /* 0x0085e4000c10f394 */
.L_x_13436:
[----:B------:R-:W-:Y:S05]  /*c5a0*/  BSYNC B0 ;  /* 0x0000000000007941 */ /* 0x000fea0003800000 */
.L_x_13435:
        /* <DEDUP_REMOVED lines=17> */
.L_x_13438:
[----:B------:R-:W-:Y:S05]  /*c6c0*/  BSYNC B0 ;  /* 0x0000000000007941 */ /* 0x000fea0003800000 */
.L_x_13437:
[----:B01----:R0:W1:Y:S01]  /*c6d0*/  LDS R65, [R207+0x15c0] ;  /* 0x0015c000cf417984 */ /* 0x0030620000000800 */
[----:B------:R-:W-:Y:S01]  /*c6e0*/  BSSY B0, `(.L_x_13439) ;  /* 0x0000006000007945 */ /* 0x000fe20003800000 */
[----:B------:R-:W-:Y:S02]  /*c6f0*/  IADD3 R185, R138, 0x3c0, RZ ;  /* 0x000003c08ab97810 */ /* 0x000fe40007ffe0ff */
[----:B------:R-:W-:Y:S02]  /*c700*/  LEA.HI.SX32 R209, R209, R138, 0x1b ;  /* 0x0000008ad1d17211 */ /* 0x000fe400078fdaff */
[----:B------:R-:W-:Y:S01]  /*c710*/  LEA R140, R140, UR16, 0x2 ;  /* 0x000000108c8c7c11 */ /* 0x000fe2000f8e10ff */
[----:B------:R-:W-:Y:S06]  /*c720*/  @!P1 BRA `(.L_x_13440) ;  /* 0x0000000000049947 */ /* 0x000fec0003800000 */
[----:B-1----:R2:W-:Y:S02]  /*c730*/  REDG.E.ADD.F32.FTZ.RN.STRONG.GPU desc[UR20][R66.64+-0x280], R65 ;  /* 0xfffd8041420079a6 */ /* 0x0025e4000c10f394 */
.L_x_13440:
[----:B------:R-:W-:Y:S05]  /*c740*/  BSYNC B0 ;  /* 0x0000000000007941 */ /* 0x000fea0003800000 */
.L_x_13439:
[----:B-12---:R1:W2:Y:S01]  /*c750*/  LDS R65, [R140+0x1640] ;  /* 0x001640008c417984 */ /* 0x0062a20000000800 */
[----:B------:R-:W-:Y:S01]  /*c760*/  BSSY B0, `(.L_x_13441) ;  /* 0x0000006000007945 */ /* 0x000fe20003800000 */
[----:B------:R-:W-:Y:S02]  /*c770*/  IADD3 R205, R138, 0x3e0, RZ ;  /* 0x000003e08acd7810 */ /* 0x000fe40007ffe0ff */
[----:B------:R-:W-:Y:S02]  /*c780*/  LEA.HI.SX32 R185, R185, R138, 0x1b ;  /* 0x0000008ab9b97211 */ /* 0x000fe400078fdaff */
[----:B------:R-:W-:Y:S01]  /*c790*/  LEA R209, R209, UR16, 0x2 ;  /* 0x00000010d1d17c11 */ /* 0x000fe2000f8e10ff */
[----:B------:R-:W-:Y:S06]  /*c7a0*/  @!P2 BRA `(.L_x_13442) ;  /* 0x000000000004a947 */ /* 0x000fec0003800000 */
[----:B--2---:R3:W-:Y:S02]  /*c7b0*/  REDG.E.ADD.F32.FTZ.RN.STRONG.GPU desc[UR20][R66.64+-0x200], R65 ;  /* 0xfffe0041420079a6 */ /* 0x0047e4000c10f394 */
.L_x_13442:
[----:B------:R-:W-:Y:S05]  /*c7c0*/  BSYNC B0 ;  /* 0x0000000000007941 */ /* 0x000fea0003800000 */
.L_x_13441:
[----:B--23--:R2:W3:Y:S01]  /*c7d0*/  LDS R65, [R209+0x16c0] ;  /* 0x0016c000d1417984 */ /* 0x00c4e20000000800 */
[----:B------:R-:W-:Y:S01]  /*c7e0*/  BSSY B0, `(.L_x_13443) ;  /* 0x0000005000007945 */ /* 0x000fe20003800000 */
[----:B------:R-:W-:Y:S02]  /*c7f0*/  LEA.HI.SX32 R205, R205, R138, 0x1b ;  /* 0x0000008acdcd7211 */ /* 0x000fe400078fdaff */
[----:B------:R-:W-:Y:S01]  /*c800*/  LEA R185, R185, UR16, 0x2 ;  /* 0x00000010b9b97c11 */ /* 0x000fe2000f8e10ff */
[----:B------:R-:W-:Y:S06]  /*c810*/  @!P3 BRA `(.L_x_13444) ;  /* 0x000000000004b947 */ /* 0x000fec0003800000 */
[----:B---3--:R4:W-:Y:S02]  /*c820*/  REDG.E.ADD.F32.FTZ.RN.STRONG.GPU desc[UR20][R66.64+-0x180], R65 ;  /* 0xfffe8041420079a6 */ /* 0x0089e4000c10f394 */
.L_x_13444:
[----:B------:R-:W-:Y:S05]  /*c830*/  BSYNC B0 ;  /* 0x0000000000007941 */ /* 0x000fea0003800000 */
.L_x_13443:
[----:B---34-:R3:W4:Y:S01]  /*c840*/  LDS R65, [R185+0x1740] ;  /* 0x00174000b9417984 */ /* 0x0187220000000800 */
[----:B------:R-:W-:Y:S01]  /*c850*/  BSSY B0, `(.L_x_13445) ;  /* 0x0000004000007945 */ /* 0x000fe20003800000 */
[----:B------:R-:W-:-:S03]  /*c860*/  LEA R205, R205, UR16, 0x2 ;  /* 0x00000010cdcd7c11 */ /* 0x000fc6000f8e10ff */
[----:B------:R-:W-:Y:S05]  /*c870*/  @!P4 BRA `(.L_x_13446) ;  /* 0x000000000004c947 */ /* 0x000fea0003800000 */
[----:B----4-:R4:W-:Y:S02]  /*c880*/  REDG.E.ADD.F32.FTZ.RN.STRONG.GPU desc[UR20][R66.64+-0x100], R65 ;  /* 0xffff0041420079a6 */ /* 0x0109e4000c10f394 */
.L_x_13446:
[----:B------:R-:W-:Y:S05]  /*c890*/  BSYNC B0 ;  /* 0x0000000000007941 */ /* 0x000fea0003800000 */
.L_x_13445:
[----:B----4-:R4:W0:Y:S01]  /*c8a0*/  LDS R65, [R205+0x17c0] ;  /* 0x0017c000cd417984 */ /* 0x0108220000000800 */
[----:B------:R-:W-:Y:S01]  /*c8b0*/  BSSY B0, `(.L_x_13447) ;  /* 0x0000004000007945 */ /* 0x000fe20003800000 */
[----:B------:R-:W-:-:S03]  /*c8c0*/  FADD.FTZ R64, R189, R64 ;  /* 0x00000040bd407221 */ /* 0x000fc60000010000 */
[----:B------:R-:W-:Y:S05]  /*c8d0*/  @!P5 BRA `(.L_x_13448) ;  /* 0x000000000004d947 */ /* 0x000fea0003800000 */
[----:B0-----:R0:W-:Y:S02]  /*c8e0*/  REDG.E.ADD.F32.FTZ.RN.STRONG.GPU desc[UR20][R66.64+-0x80], R65 ;  /* 0xffff8041420079a6 */ /* 0x0011e4000c10f394 */
.L_x_13448:
[----:B------:R-:W-:Y:S05]  /*c8f0*/  BSYNC B0 ;  /* 0x0000000000007941 */ /* 0x000fea0003800000 */
.L_x_13447:
[----:B-1----:R-:W1:Y:S01]  /*c900*/  SHFL.DOWN PT, R140, R139, 0x1, 0x1f ;  /* 0x08201f008b8c7f89 */ /* 0x002e6200000e0000 */
[----:B------:R-:W-:Y:S01]  /*c910*/  ISETP.GT.AND P1, PT, R137, 0x1e, PT ;  /* 0x0000001e8900780c */ /* 0x000fe20003f24270 */
[----:B------:R-:W-:Y:S01]  /*c920*/  FFMA.FTZ R173, R6, R170, R173 ;  /* 0x000000aa06ad7223 */ /* 0x000fe200000100ad */
        /* <DEDUP_REMOVED lines=8> */
[----:B------:R-:W-:Y:S01]  /*c9b0*/  FFMA.FTZ R7, R7, R177, R152 ;  /* 0x000000b107077223 */ /* 0x000fe20000010098 */
[----:B---3--:R-:W3:Y:S01]  /*c9c0*/  SHFL.DOWN PT, R185, R64, 0x1, 0x1f ;  /* 0x08201f0040b97f89 */ /* 0x008ee200000e0000 */
[----:B------:R-:W-:Y:S01]  /*c9d0*/  FFMA.FTZ R236, R236, R169, R237 ;  /* 0x000000a9ecec7223 */ /* 0x000fe200000100ed */
[----:B------:R-:W-:Y:S01]  /*c9e0*/  FFMA.FTZ R167, R238, R167, R239 ;  /* 0x000000a7eea77223 */ /* 0x000fe200000100ef */
[----:B------:R-:W-:Y:S01]  /*c9f0*/  FADD.FTZ R84, R7, R84 ;  /* 0x0000005407547221 */ /* 0x000fe20000010000 */
        /* <DEDUP_REMOVED lines=14> */
[----:B------:R-:W-:Y:S01]  /*cae0*/  FADD.FTZ R92, R3, R92 ;  /* 0x0000005c035c7221 */ /* 0x000fe20000010000 */
[----:B------:R-:W-:Y:S01]  /*caf0*/  FMUL.FTZ R147, R147, R194 ;  /* 0x000000c293937220 */ /* 0x000fe20000410000 */
[----:B-----5:R-:W-:Y:S01]  /*cb00*/  @!P1 FADD.FTZ R67, R67, R166 ;  /* 0x000000a643439221 */ /* 0x020fe20000010000 */
[----:B------:R-:W1:Y:S01]  /*cb10*/  SHFL.DOWN PT, R157, R66, 0x2, 0x1f ;  /* 0x08401f00429d7f89 */ /* 0x000e6200000e0000 */
        /* <DEDUP_REMOVED lines=59> */
[----:B------:R-:W-:Y:S01]  /*ced0*/  BSSY B0, `(.L_x_13449) ;  /* 0x000003b000007945 */ /* 0x000fe20003800000 */
[----:B-----5:R-:W-:Y:S01]  /*cee0*/  @!P1 FADD.FTZ R64, R64, R139 ;  /* 0x0000008b40409221 */ /* 0x020fe20000010000 */
[----:B------:R-:W3:Y:S01]  /*cef0*/  SHFL.DOWN PT, R6, R67, 0x8, 0x1f ;  /* 0x09001f0043067f89 */ /* 0x000ee200000e0000 */
[----:B------:R-:W-:Y:S01]  /*cf00*/  ISETP.GT.AND P1, PT, R137, 0x17, PT ;  /* 0x000000178900780c */ /* 0x000fe20003f24270 */
[----:B------:R-:W-:Y:S01]  /*cf10*/  FFMA.FTZ R53, R170, R93, R53 ;  /* 0x0000005daa357223 */ /* 0x000fe20000010035 */
[----:B------:R-:W-:Y:S01]  /*cf20*/  FFMA.FTZ R55, R180, R95, R55 ;  /* 0x0000005fb4377223 */ /* 0x000fe20000010037 */
[----:B------:R-:W5:Y:S01]  /*cf30*/  SHFL.DOWN PT, R5, R64, 0x8, 0x1f ;  /* 0x09001f0040057f89 */ /* 0x000f6200000e0000 */
[----:B------:R-:W-:Y:S01]  /*cf40*/  FADD.FTZ R87, R174, R87 ;  /* 0x00000057ae577221 */ /* 0x000fe20000010000 */
        /* <DEDUP_REMOVED lines=8> */
[----:B------:R-:W-:Y:S01]  /*cfd0*/  FFMA.FTZ R50, R164, R81, R50 ;  /* 0x00000051a4327223 */ /* 0x000fe20000010032 */
        /* <DEDUP_REMOVED lines=9> */
[----:B---3--:R-:W-:Y:S01]  /*d070*/  @!P1 FADD.FTZ R67, R67, R6 ;  /* 0x0000000643439221 */ /* 0x008fe20000010000 */
[----:B------:R-:W-:Y:S01]  /*d080*/  FFMA.FTZ R62, R23, R102, R62 ;  /* 0x00000066173e7223 */ /* 0x000fe2000001003e */
[----:B------:R-:W-:Y:S01]  /*d090*/  FADD.FTZ R78, R143, R78 ;  /* 0x0000004e8f4e7221 */ /* 0x000fe20000010000 */
[----:B------:R-:W-:Y:S01]  /*d0a0*/  FADD.FTZ R77, R24, R77 ;  /* 0x0000004d184d7221 */ /* 0x000fe20000010000 */
[----:B-----5:R-:W-:Y:S01]  /*d0b0*/  @!P1 FADD.FTZ R64, R64, R5 ;  /* 0x0000000540409221 */ /* 0x020fe20000010000 */
[----:B------:R-:W1:Y:S01]  /*d0c0*/  SHFL.DOWN PT, R6, R67, 0x10, 0x1f ;  /* 0x0a001f0043067f89 */ /* 0x000e6200000e0000 */
[----:B------:R-:W-:Y:S01]  /*d0d0*/  ISETP.GT.AND P1, PT, R137, 0xf, PT ;  /* 0x0000000f8900780c */ /* 0x000fe20003f24270 */
[----:B------:R-:W-:Y:S01]  /*d0e0*/  FFMA.FTZ R63, R28, R103, R63 ;  /* 0x000000671c3f7223 */ /* 0x000fe2000001003f */
[----:B------:R-:W-:Y:S01]  /*d0f0*/  FFMA.FTZ R72, R29, R104, R72 ;  /* 0x000000681d487223 */ /* 0x000fe20000010048 */
[----:B------:R-:W3:Y:S01]  /*d100*/  SHFL.DOWN PT, R5, R66, 0x10, 0x1f ;  /* 0x0a001f0042057f89 */ /* 0x000ee200000e0000 */
[----:B------:R-:W-:Y:S01]  /*d110*/  FADD.FTZ R76, R71, R76 ;  /* 0x0000004c474c7221 */ /* 0x000fe20000010000 */
[----:B------:R-:W-:Y:S01]  /*d120*/  FFMA.FTZ R73, R34, R105, R73 ;  /* 0x0000006922497223 */ /* 0x000fe20000010049 */
[----:B------:R-:W-:Y:S01]  /*d130*/  FADD.FTZ R75, R2, R75 ;  /* 0x0000004b024b7221 */ /* 0x000fe20000010000 */
[----:B------:R-:W5:Y:S01]  /*d140*/  SHFL.DOWN PT, R3, R64, 0x10, 0x1f ;  /* 0x0a001f0040037f89 */ /* 0x000f6200000e0000 */
[----:B------:R-:W-:-:S05]  /*d150*/  FADD.FTZ R74, R69, R74 ;  /* 0x0000004a454a7221 */ /* 0x000fca0000010000 */
[----:B0-----:R-:W-:Y:S01]  /*d160*/  @!P1 FADD.FTZ R65, R65, R4 ;  /* 0x0000000441419221 */ /* 0x001fe20000010000 */
[----:B-1----:R-:W-:Y:S01]  /*d170*/  @!P1 FADD.FTZ R67, R67, R6 ;  /* 0x0000000643439221 */ /* 0x002fe20000010000 */
[----:B---3--:R-:W-:Y:S01]  /*d180*/  @!P1 FADD.FTZ R66, R66, R5 ;  /* 0x0000000542429221 */ /* 0x008fe20000010000 */
        /* <DEDUP_REMOVED lines=15> */
.L_x_13450:
[----:B------:R-:W-:Y:S05]  /*d280*/  BSYNC B0 ;  /* 0x0000000000007941 */ /* 0x000fea0003800000 */
.L_x_13449:
[----:B------:R-:W-:Y:S02]  /*d290*/  UIADD3 UR6, UR6, 0x1, URZ ;  /* 0x0000000106067890 */ /* 0x000fe4000fffe03f */
[----:B------:R-:W-:Y:S02]  /*d2a0*/  UIADD3 UR5, UP1, UR5, 0x1, URZ ;  /* 0x0000000105057890 */ /* 0x000fe4000ff3e03f */
[----:B------:R-:W-:Y:S02]  /*d2b0*/  UISETP.GE.AND UP0, UPT, UR6, UR12, UPT ;  /* 0x0000000c0600728c */ /* 0x000fe4000bf06270 */
[----:B------:R-:W-:-:S04]  /*d2c0*/  UIADD3.X UR4, URZ, UR4, URZ, UP1, !UPT ;  /* 0x000000043f047290 */ /* 0x000fc80008ffe43f */
[----:B------:R-:W-:-:S13]  /*d2d0*/  PLOP3.LUT P0, PT, PT, PT, UP0, 0x80, 0x0 ;  /* 0x000000000000781c */ /* 0x000fda0003f0f008 */
[----:B------:R-:W-:Y:S05]  /*d2e0*/  @!P0 BRA `(.L_x_13451) ;  /* 0xffffff7800348947 */ /* 0x000fea000383ffff */
.L_x_13372:
        /* <DEDUP_REMOVED lines=27> */
[----:B------:R-:W-:Y:S02]  /*d4a0*/  F2FP.F16.F32.PACK_AB R52, R52, R53 ;  /* 0x000000353434723e */ /* 0x000fe400000000ff */
[----:B------:R-:W-:Y:S01]  /*d4b0*/  F2FP.F16.F32.PACK_AB R50, R50, R51 ;  /* 0x000000333232723e */ /* 0x000fe200000000ff */
[----:B------:R-:W-:Y:S01]  /*d4c0*/  ULEA UR4, UR17, 0xfffffe00, 0x9 ;  /* 0xfffffe0011047891 */ /* 0x000fe2000f8e483f */
[----:B------:R-:W-:Y:S01]  /*d4d0*/  LOP3.LUT R18, R5, 0x1f, R138, 0xf8, !PT ;  /* 0x0000001f05127812 */ /* 0x000fe200078ef88a */
[----:B------:R-:W-:Y:S01]  /*d4e0*/  USHF.R.S32.HI UR12, URZ, 0x1f, UR53 ;  /* 0x0000001f3f0c7899 */ /* 0x000fe20008011435 */
[----:B------:R-:W-:-:S02]  /*d4f0*/  ULDC.64 UR28, c[0x0][0x388] ;  /* 0x0000e200001c7ab9 */ /* 0x000fc40000000a00 */
[C---:B------:R-:W-:Y:S01]  /*d500*/  LOP3.LUT R17, R18.reuse, 0x20, RZ, 0xfc, !PT ;  /* 0x0000002012117812 */ /* 0x040fe200078efcff */
[C---:B------:R-:W-:Y:S01]  /*d510*/  IMAD.WIDE R2, R18.reuse, 0x2, R2 ;  /* 0x0000000212027825 */ /* 0x040fe200078e0202 */
[C---:B------:R-:W-:Y:S01]  /*d520*/  ISETP.GE.AND P2, PT, R18.reuse, UR57, PT ;  /* 0x0000003912007c0c */ /* 0x040fe2000bf46270 */
[----:B------:R-:W-:Y:S01]  /*d530*/  ULDC.64 UR14, c[0x0][0x3a8] ;  /* 0x0000ea00000e7ab9 */ /* 0x000fe20000000a00 */
[----:B------:R-:W-:Y:S02]  /*d540*/  ISETP.GE.AND P1, PT, R17, UR57, PT ;  /* 0x0000003911007c0c */ /* 0x000fe4000bf26270 */
[C---:B------:R-:W-:Y:S02]  /*d550*/  LOP3.LUT R16, R18.reuse, 0x40, RZ, 0xfc, !PT ;  /* 0x0000004012107812 */ /* 0x040fe400078efcff */
[C---:B------:R-:W-:Y:S02]  /*d560*/  LOP3.LUT R15, R18.reuse, 0x60, RZ, 0xfc, !PT ;  /* 0x00000060120f7812 */ /* 0x040fe400078efcff */
[----:B------:R-:W-:-:S02]  /*d570*/  LOP3.LUT R14, R18, 0x80, RZ, 0xfc, !PT ;  /* 0x00000080120e7812 */ /* 0x000fc400078efcff */
[C---:B------:R-:W-:Y:S02]  /*d580*/  LOP3.LUT R13, R18.reuse, 0xa0, RZ, 0xfc, !PT ;  /* 0x000000a0120d7812 */ /* 0x040fe400078efcff */
[----:B------:R-:W-:Y:S01]  /*d590*/  LOP3.LUT R12, R18, 0xc0, RZ, 0xfc, !PT ;  /* 0x000000c0120c7812 */ /* 0x000fe200078efcff */
[----:B------:R-:W3:Y:S01]  /*d5a0*/  @!P2 LDG.E.U16 R19, desc[UR20][R2.64] ;  /* 0x000000140213a981 */ /* 0x000ee2000c1e1500 */
[----:B------:R-:W-:Y:S02]  /*d5b0*/  ISETP.GE.AND P0, PT, R16, UR57, PT ;  /* 0x0000003910007c0c */ /* 0x000fe4000bf06270 */
[C---:B------:R-:W-:Y:S01]  /*d5c0*/  LOP3.LUT R11, R18.reuse, 0xe0, RZ, 0xfc, !PT ;  /* 0x000000e0120b7812 */ /* 0x040fe200078efcff */
[----:B------:R-:W5:Y:S01]  /*d5d0*/  @!P1 LDG.E.U16 R20, desc[UR20][R2.64+0x40] ;  /* 0x0000401402149981 */ /* 0x000f62000c1e1500 */
[----:B------:R-:W-:Y:S02]  /*d5e0*/  ISETP.GE.AND P4, PT, R15, UR57, PT ;  /* 0x000000390f007c0c */ /* 0x000fe4000bf86270 */
[----:B------:R-:W-:-:S02]  /*d5f0*/  LOP3.LUT R10, R18, 0x100, RZ, 0xfc, !PT ;  /* 0x00000100120a7812 */ /* 0x000fc400078efcff */
[----:B------:R-:W-:Y:S02]  /*d600*/  ISETP.GE.AND P6, PT, R14, UR57, PT ;  /* 0x000000390e007c0c */ /* 0x000fe4000bfc6270 */
[----:B------:R-:W-:Y:S02]  /*d610*/  ISETP.GE.AND P5, PT, R13, UR57, PT ;  /* 0x000000390d007c0c */ /* 0x000fe4000bfa6270 */
[----:B------:R-:W-:Y:S01]  /*d620*/  ISETP.GE.AND P3, PT, R12, UR57, PT ;  /* 0x000000390c007c0c */ /* 0x000fe2000bf66270 */
[----:B------:R-:W2:Y:S01]  /*d630*/  @!P0 LDG.E.U16 R21, desc[UR20][R2.64+0x80] ;  /* 0x0000801402158981 */ /* 0x000ea2000c1e1500 */
[----:B------:R-:W-:Y:S02]  /*d640*/  ISETP.GE.AND P2, PT, R11, UR57, PT ;  /* 0x000000390b007c0c */ /* 0x000fe4000bf46270 */
[----:B------:R-:W-:Y:S01]  /*d650*/  ISETP.GE.AND P1, PT, R10, UR57, PT ;  /* 0x000000390a007c0c */ /* 0x000fe2000bf26270 */
[----:B------:R-:W4:Y:S01]  /*d660*/  @!P4 LDG.E.U16 R22, desc[UR20][R2.64+0xc0] ;  /* 0x0000c0140216c981 */ /* 0x000f22000c1e1500 */
[----:B------:R-:W-:-:S02]  /*d670*/  LOP3.LUT R9, R18, 0x120, RZ, 0xfc, !PT ;  /* 0x0000012012097812 */ /* 0x000fc400078efcff */
[C---:B------:R-:W-:Y:S01]  /*d680*/  LOP3.LUT R8, R18.reuse, 0x140, RZ, 0xfc, !PT ;  /* 0x0000014012087812 */ /* 0x040fe200078efcff */
[----:B------:R-:W4:Y:S01]  /*d690*/  @!P6 LDG.E.U16 R23, desc[UR20][R2.64+0x100] ;  /* 0x000100140217e981 */ /* 0x000f22000c1e1500 */
[C---:B------:R-:W-:Y:S02]  /*d6a0*/  LOP3.LUT R7, R18.reuse, 0x160, RZ, 0xfc, !PT ;  /* 0x0000016012077812 */ /* 0x040fe400078efcff */
[C---:B0-----:R-:W-:Y:S01]  /*d6b0*/  LOP3.LUT R6, R18.reuse, 0x180, RZ, 0xfc, !PT ;  /* 0x0000018012067812 */ /* 0x041fe200078efcff */
[----:B------:R-:W4:Y:S01]  /*d6c0*/  @!P5 LDG.E.U16 R24, desc[UR20][R2.64+0x140] ;  /* 0x000140140218d981 */ /* 0x000f22000c1e1500 */
[C---:B------:R-:W-:Y:S02]  /*d6d0*/  LOP3.LUT R5, R18.reuse, 0x1a0, RZ, 0xfc, !PT ;  /* 0x000001a012057812 */ /* 0x040fe400078efcff */
[----:B------:R-:W-:Y:S01]  /*d6e0*/  ISETP.GE.AND P0, PT, R9, UR57, PT ;  /* 0x0000003909007c0c */ /* 0x000fe2000bf06270 */
        /* <DEDUP_REMOVED lines=8> */
[----:B------:R-:W-:Y:S01]  /*d770*/  ISETP.GE.AND P3, PT, R5, UR57, PT ;  /* 0x0000003905007c0c */ /* 0x000fe2000bf66270 */
[----:B------:R-:W4:Y:S01]  /*d780*/  @!P0 LDG.E.U16 R28, desc[UR20][R2.64+0x240] ;  /* 0x00024014021c8981 */ /* 0x000f22000c1e1500 */
[----:B------:R-:W-:-:S02]  /*d790*/  ISETP.GE.AND P2, PT, R4, UR57, PT ;  /* 0x0000003904007c0c */ /* 0x000fc4000bf46270 */
[----:B------:R-:W-:Y:S01]  /*d7a0*/  ISETP.GE.AND P1, PT, R0, UR57, PT ;  /* 0x0000003900007c0c */ /* 0x000fe2000bf26270 */
[----:B------:R-:W4:Y:S04]  /*d7b0*/  @!P4 LDG.E.U16 R29, desc[UR20][R2.64+0x280] ;  /* 0x00028014021dc981 */ /* 0x000f28000c1e1500 */
[----:B------:R-:W4:Y:S04]  /*d7c0*/  @!P6 LDG.E.U16 R30, desc[UR20][R2.64+0x2c0] ;  /* 0x0002c014021ee981 */ /* 0x000f28000c1e1500 */
[----:B------:R-:W4:Y:S04]  /*d7d0*/  @!P5 LDG.E.U16 R31, desc[UR20][R2.64+0x300] ;  /* 0x00030014021fd981 */ /* 0x000f28000c1e1500 */
[----:B------:R-:W4:Y:S04]  /*d7e0*/  @!P3 LDG.E.U16 R32, desc[UR20][R2.64+0x340] ;  /* 0x000340140220b981 */ /* 0x000f28000c1e1500 */
[----:B------:R-:W4:Y:S04]  /*d7f0*/  @!P2 LDG.E.U16 R33, desc[UR20][R2.64+0x380] ;  /* 0x000380140221a981 */ /* 0x000f28000c1e1500 */
[----:B------:R-:W4:Y:S01]  /*d800*/  @!P1 LDG.E.U16 R34, desc[UR20][R2.64+0x3c0] ;  /* 0x0003c01402229981 */ /* 0x000f22000c1e1500 */
[----:B------:R-:W-:-:S03]  /*d810*/  PRMT R59, R60, 0x7632, R59 ;  /* 0x000076323c3b7816 */ /* 0x000fc6000000003b */
[----:B---3--:R-:W-:Y:S04]  /*d820*/  STS.U16 [R136], R19 ;  /* 0x0000001388007388 */ /* 0x008fe80000000400 */
[----:B-----5:R-:W-:Y:S04]  /*d830*/  STS.U16 [R135+0x40], R20 ;  /* 0x0000401487007388 */ /* 0x020fe80000000400 */
[----:B--2---:R-:W-:Y:S04]  /*d840*/  STS.U16 [R134+0x80], R21 ;  /* 0x0000801586007388 */ /* 0x004fe80000000400 */
        /* <DEDUP_REMOVED lines=15> */
[----:B------:R-:W2:Y:S04]  /*d940*/  LDS.U16 R2, [R118] ;  /* 0x0000000076027984 */ /* 0x000ea80000000400 */
[----:B------:R-:W3:Y:S04]  /*d950*/  LDS.U16 R3, [R118+0x2] ;  /* 0x0000020076037984 */ /* 0x000ee80000000400 */
[----:B------:R-:W4:Y:S04]  /*d960*/  LDS.U16 R20, [R118+0x6] ;  /* 0x0000060076147984 */ /* 0x000f280000000400 */
[----:B------:R-:W-:Y:S04]  /*d970*/  LDS.U16 R21, [R118+0x10] ;  /* 0x0000100076157984 */ /* 0x000fe80000000400 */
[----:B------:R-:W-:Y:S01]  /*d980*/  LDS.U16 R22, [R118+0x12] ;  /* 0x0000120076167984 */ /* 0x000fe20000000400 */
[----:B0-----:R-:W-:-:S02]  /*d990*/  HADD2.F32 R19, -RZ, R19.H0_H0 ;  /* 0x20000013ff137230 */ /* 0x001fc40000004100 */
[----:B--2---:R-:W-:-:S03]  /*d9a0*/  HADD2.F32 R2, -RZ, R2.H0_H0 ;  /* 0x20000002ff027230 */ /* 0x004fc60000004100 */
[----:B------:R-:W-:Y:S02]  /*d9b0*/  FADD.FTZ R25, R19, UR8 ;  /* 0x0000000813197e21 */ /* 0x000fe40008010000 */
[----:B------:R-:W0:Y:S01]  /*d9c0*/  LDS.U16 R19, [R118+0xc] ;  /* 0x00000c0076137984 */ /* 0x000e220000000400 */
[----:B---3--:R-:W-:Y:S02]  /*d9d0*/  HADD2.F32 R3, -RZ, R3.H0_H0 ;  /* 0x20000003ff037230 */ /* 0x008fe40000004100 */
[----:B------:R-:W-:Y:S01]  /*d9e0*/  FADD.FTZ R23, R2, UR8 ;  /* 0x0000000802177e21 */ /* 0x000fe20008010000 */
[----:B------:R-:W-:Y:S01]  /*d9f0*/  FSETP.GTU.FTZ.AND P5, PT, R25, 20, PT ;  /* 0x41a000001900780b */ /* 0x000fe20003fbc000 */
[----:B------:R-:W2:Y:S01]  /*da00*/  LDS.U16 R2, [R118+0x8] ;  /* 0x0000080076027984 */ /* 0x000ea20000000400 */
[----:B------:R-:W-:Y:S02]  /*da10*/  FADD.FTZ R24, R3, UR8 ;  /* 0x0000000803187e21 */ /* 0x000fe40008010000 */
[----:B------:R-:W-:Y:S01]  /*da20*/  FSETP.GTU.FTZ.AND P1, PT, R23, 20, PT ;  /* 0x41a000001700780b */ /* 0x000fe20003f3c000 */
[----:B----4-:R-:W-:Y:S01]  /*da30*/  HADD2.F32 R20, -RZ, R20.H0_H0 ;  /* 0x20000014ff147230 */ /* 0x010fe20000004100 */
[----:B------:R-:W3:Y:S01]  /*da40*/  LDS.U16 R3, [R118+0xa] ;  /* 0x00000a0076037984 */ /* 0x000ee20000000400 */
[----:B------:R-:W-:-:S03]  /*da50*/  FSETP.GTU.FTZ.AND P6, PT, R24, 20, PT ;  /* 0x41a000001800780b */ /* 0x000fc60003fdc000 */
[----:B------:R-:W-:Y:S02]  /*da60*/  FADD.FTZ R26, R20, UR8 ;  /* 0x00000008141a7e21 */ /* 0x000fe40008010000 */
[----:B------:R-:W4:Y:S01]  /*da70*/  LDS.U16 R20, [R118+0xe] ;  /* 0x00000e0076147984 */ /* 0x000f220000000400 */
[----:B------:R-:W-:-:S04]  /*da80*/  @!P5 FMUL.FTZ R25, R25, -1.4426950216293334961 ;  /* 0xbfb8aa3b1919d820 */ /* 0x000fc80000410000 */
[----:B------:R-:W-:-:S03]  /*da90*/  @!P1 FMUL.FTZ R23, R23, -1.4426950216293334961 ;  /* 0xbfb8aa3b17179820 */ /* 0x000fc60000410000 */
[----:B------:R-:W-:Y:S01]  /*daa0*/  @!P6 FMUL.FTZ R24, R24, -1.4426950216293334961 ;  /* 0xbfb8aa3b1818e820 */ /* 0x000fe20000410000 */
[----:B------:R-:W5:Y:S08]  /*dab0*/  @!P5 MUFU.EX2 R25, R25 ;  /* 0x000000190019d308 */ /* 0x000f700000000800 */
[----:B------:R-:W1:Y:S08]  /*dac0*/  @!P1 MUFU.EX2 R23, R23 ;  /* 0x0000001700179308 */ /* 0x000e700000000800 */
[----:B------:R-:W2:Y:S01]  /*dad0*/  @!P6 MUFU.EX2 R24, R24 ;  /* 0x000000180018e308 */ /* 0x000ea20000000800 */
[----:B0-----:R-:W-:-:S02]  /*dae0*/  HADD2.F32 R19, -RZ, R19.H0_H0 ;  /* 0x20000013ff137230 */ /* 0x001fc40000004100 */
[----:B-----5:R-:W-:-:S03]  /*daf0*/  @!P5 FADD.FTZ R25, R25, 1 ;  /* 0x3f8000001919d421 */ /* 0x020fc60000010000 */
[----:B------:R-:W-:Y:S01]  /*db00*/  FADD.FTZ R19, R19, UR8 ;  /* 0x0000000813137e21 */ /* 0x000fe20008010000 */
[----:B-1----:R-:W-:Y:S02]  /*db10*/  @!P1 FADD.FTZ R23, R23, 1 ;  /* 0x3f80000017179421 */ /* 0x002fe40000010000 */
[----:B------:R-:W-:Y:S02]  /*db20*/  @!P5 MUFU.RCP R25, R25 ;  /* 0x000000190019d308 */ /* 0x000fe40000001000 */
[----:B------:R-:W-:Y:S01]  /*db30*/  FSETP.GTU.FTZ.AND P2, PT, R19, 20, PT ;  /* 0x41a000001300780b */ /* 0x000fe20003f5c000 */
[----:B--2---:R-:W-:-:S05]  /*db40*/  @!P6 FADD.FTZ R24, R24, 1 ;  /* 0x3f8000001818e421 */ /* 0x004fca0000010000 */
[----:B------:R-:W0:Y:S08]  /*db50*/  @!P1 MUFU.RCP R23, R23 ;  /* 0x0000001700179308 */ /* 0x000e300000001000 */
[----:B------:R-:W1:Y:S01]  /*db60*/  @!P6 MUFU.RCP R24, R24 ;  /* 0x000000180018e308 */ /* 0x000e620000001000 */
[----:B------:R-:W-:Y:S02]  /*db70*/  HADD2.F32 R2, -RZ, R2.H0_H0 ;  /* 0x20000002ff027230 */ /* 0x000fe40000004100 */
[----:B---3--:R-:W-:-:S02]  /*db80*/  HADD2.F32 R3, -RZ, R3.H0_H0 ;  /* 0x20000003ff037230 */ /* 0x008fc40000004100 */
[----:B----4-:R-:W-:Y:S02]  /*db90*/  HADD2.F32 R20, -RZ, R20.H0_H0 ;  /* 0x20000014ff147230 */ /* 0x010fe40000004100 */
[----:B------:R-:W-:Y:S02]  /*dba0*/  HADD2.F32 R21, -RZ, R21.H0_H0 ;  /* 0x20000015ff157230 */ /* 0x000fe40000004100 */
[----:B------:R-:W-:Y:S02]  /*dbb0*/  HADD2.F32 R22, -RZ, R22.H0_H0 ;  /* 0x20000016ff167230 */ /* 0x000fe40000004100 */
[----:B------:R-:W-:Y:S01]  /*dbc0*/  FADD.FTZ R2, R2, UR8 ;  /* 0x0000000802027e21 */ /* 0x000fe20008010000 */
[----:B------:R-:W-:Y:S01]  /*dbd0*/  FADD.FTZ R3, R3, UR8 ;  /* 0x0000000803037e21 */ /* 0x000fe20008010000 */
[----:B------:R-:W-:Y:S01]  /*dbe0*/  FADD.FTZ R20, R20, UR8 ;  /* 0x0000000814147e21 */ /* 0x000fe20008010000 */
[----:B------:R-:W-:Y:S01]  /*dbf0*/  FADD.FTZ R21, R21, UR8 ;  /* 0x0000000815157e21 */ /* 0x000fe20008010000 */
[----:B------:R-:W-:Y:S01]  /*dc00*/  FADD.FTZ R22, R22, UR8 ;  /* 0x0000000816167e21 */ /* 0x000fe20008010000 */
[----:B------:R-:W-:Y:S01]  /*dc10*/  @!P2 FMUL.FTZ R19, R19, -1.4426950216293334961 ;  /* 0xbfb8aa3b1313a820 */ /* 0x000fe20000410000 */
[----:B0-----:R-:W-:Y:S01]  /*dc20*/  @!P1 FMUL.FTZ R74, R74, R23 ;  /* 0x000000174a4a9220 */ /* 0x001fe20000410000 */
[----:B-1----:R-:W-:Y:S01]  /*dc30*/  @!P6 FMUL.FTZ R75, R75, R24 ;  /* 0x000000184b4be220 */ /* 0x002fe20000410000 */
[----:B------:R-:W-:Y:S01]  /*dc40*/  @!P5 FMUL.FTZ R76, R76, R25 ;  /* 0x000000194c4cd220 */ /* 0x000fe20000410000 */
[----:B------:R-:W-:-:S02]  /*dc50*/  FSETP.GTU.FTZ.AND P4, PT, R2, 20, PT ;  /* 0x41a000000200780b */ /* 0x000fc40003f9c000 */
[----:B------:R-:W-:Y:S01]  /*dc60*/  FSETP.GTU.FTZ.AND P3, PT, R3, 20, PT ;  /* 0x41a000000300780b */ /* 0x000fe20003f7c000 */
[----:B------:R-:W0:Y:S01]  /*dc70*/  @!P2 MUFU.EX2 R19, R19 ;  /* 0x000000130013a308 */ /* 0x000e220000000800 */
        /* <DEDUP_REMOVED lines=8> */
[----:B------:R-:W-:Y:S01]  /*dd00*/  @!P5 FMUL.FTZ R22, R22, -1.4426950216293334961 ;  /* 0xbfb8aa3b1616d820 */ /* 0x000fe20000410000 */
[----:B0-----:R-:W-:Y:S01]  /*dd10*/  @!P2 FADD.FTZ R19, R19, 1 ;  /* 0x3f8000001313a421 */ /* 0x001fe20000010000 */
[----:B------:R-:W0:Y:S01]  /*dd20*/  @!P4 MUFU.EX2 R2, R2 ;  /* 0x000000020002c308 */ /* 0x000e220000000800 */
[----:B------:R-:W-:-:S07]  /*dd30*/  @!P0 FMUL.FTZ R26, R26, -1.4426950216293334961 ;  /* 0xbfb8aa3b1a1a8820 */ /* 0x000fce0000410000 */
[----:B------:R-:W1:Y:S08]  /*dd40*/  @!P3 MUFU.EX2 R3, R3 ;  /* 0x000000030003b308 */ /* 0x000e700000000800 */
[----:B------:R-:W2:Y:S08]  /*dd50*/  @!P1 MUFU.EX2 R20, R20 ;  /* 0x0000001400149308 */ /* 0x000eb00000000800 */
[----:B------:R-:W3:Y:S08]  /*dd60*/  @!P6 MUFU.EX2 R21, R21 ;  /* 0x000000150015e308 */ /* 0x000ef00000000800 */
[----:B------:R-:W4:Y:S08]  /*dd70*/  @!P5 MUFU.EX2 R22, R22 ;  /* 0x000000160016d308 */ /* 0x000f300000000800 */
[----:B------:R-:W5:Y:S08]  /*dd80*/  @!P2 MUFU.RCP R19, R19 ;  /* 0x000000130013a308 */ /* 0x000f700000001000 */
[----:B------:R-:W5:Y:S01]  /*dd90*/  @!P0 MUFU.EX2 R26, R26 ;  /* 0x0000001a001a8308 */ /* 0x000f620000000800 */
[----:B0-----:R-:W-:Y:S01]  /*dda0*/  @!P4 FADD.FTZ R2, R2, 1 ;  /* 0x3f8000000202c421 */ /* 0x001fe20000010000 */
[----:B-1----:R-:W-:Y:S01]  /*ddb0*/  @!P3 FADD.FTZ R3, R3, 1 ;  /* 0x3f8000000303b421 */ /* 0x002fe20000010000 */
[----:B--2---:R-:W-:Y:S01]  /*ddc0*/  @!P1 FADD.FTZ R20, R20, 1 ;  /* 0x3f80000014149421 */ /* 0x004fe20000010000 */
[----:B---3--:R-:W-:Y:S01]  /*ddd0*/  @!P6 FADD.FTZ R21, R21, 1 ;  /* 0x3f8000001515e421 */ /* 0x008fe20000010000 */
[----:B----4-:R-:W-:-:S03]  /*dde0*/  @!P5 FADD.FTZ R22, R22, 1 ;  /* 0x3f8000001616d421 */ /* 0x010fc60000010000 */
[----:B------:R0:W1:Y:S01]  /*ddf0*/  @!P4 MUFU.RCP R23, R2 ;  /* 0x000000020017c308 */ /* 0x0000620000001000 */
[----:B-----5:R-:W-:Y:S02]  /*de00*/  @!P2 FMUL.FTZ R80, R80, R19 ;  /* 0x000000135050a220 */ /* 0x020fe40000410000 */
[----:B------:R-:W-:Y:S05]  /*de10*/  LDS.U16 R19, [R118+0x18] ;  /* 0x0000180076137984 */ /* 0x000fea0000000400 */
[----:B------:R2:W3:Y:S01]  /*de20*/  @!P3 MUFU.RCP R24, R3 ;  /* 0x000000030018b308 */ /* 0x0004e20000001000 */
[----:B0-----:R-:W0:Y:S01]  /*de30*/  LDS.U16 R2, [R118+0x14] ;  /* 0x0000140076027984 */ /* 0x001e220000000400 */
[----:B------:R-:W-:-:S06]  /*de40*/  @!P0 FADD.FTZ R26, R26, 1 ;  /* 0x3f8000001a1a8421 */ /* 0x000fcc0000010000 */
[----:B------:R4:W-:Y:S01]  /*de50*/  @!P1 MUFU.RCP R25, R20 ;  /* 0x0000001400199308 */ /* 0x0009e20000001000 */
[----:B--2---:R-:W2:Y:S07]  /*de60*/  LDS.U16 R3, [R118+0x16] ;  /* 0x0000160076037984 */ /* 0x004eae0000000400 */
[----:B------:R5:W3:Y:S01]  /*de70*/  @!P6 MUFU.RCP R28, R21 ;  /* 0x00000015001ce308 */ /* 0x000ae20000001000 */
[----:B----4-:R-:W4:Y:S07]  /*de80*/  LDS.U16 R20, [R118+0x1a] ;  /* 0x00001a0076147984 */ /* 0x010f2e0000000400 */
[----:B------:R1:W-:Y:S01]  /*de90*/  @!P5 MUFU.RCP R27, R22 ;  /* 0x00000016001bd308 */ /* 0x0003e20000001000 */
[----:B-----5:R-:W5:Y:S04]  /*dea0*/  LDS.U16 R21, [R118+0x1c] ;  /* 0x00001c0076157984 */ /* 0x020f680000000400 */
[----:B-1----:R-:W1:Y:S01]  /*deb0*/  LDS.U16 R22, [R118+0x1e] ;  /* 0x00001e0076167984 */ /* 0x002e620000000400 */
[----:B------:R-:W-:Y:S06]  /*dec0*/  BAR.SYNC.DEFER_BLOCKING 0x0 ;  /* 0x0000000000007b1d */ /* 0x000fec0000010000 */
[----:B------:R-:W0:Y:S01]  /*ded0*/  @!P0 MUFU.RCP R26, R26 ;  /* 0x0000001a001a8308 */ /* 0x000e220000001000 */
[----:B------:R-:W-:Y:S01]  /*dee0*/  @!P4 FMUL.FTZ R78, R78, R23 ;  /* 0x000000174e4ec220 */ /* 0x000fe20000410000 */
[----:B---3--:R-:W-:Y:S01]  /*def0*/  @!P3 FMUL.FTZ R79, R79, R24 ;  /* 0x000000184f4fb220 */ /* 0x008fe20000410000 */
[----:B------:R-:W-:Y:S01]  /*df00*/  @!P6 FMUL.FTZ R83, R83, R28 ;  /* 0x0000001c5353e220 */ /* 0x000fe20000410000 */
[----:B------:R-:W-:-:S02]  /*df10*/  PRMT R23, R72, 0x7632, R23 ;  /* 0x0000763248177816 */ /* 0x000fc40000000017 */
[----:B------:R-:W-:Y:S02]  /*df20*/  PRMT R24, R62, 0x7632, R24 ;  /* 0x000076323e187816 */ /* 0x000fe40000000018 */
[----:B------:R-:W-:Y:S01]  /*df30*/  ISETP.NE.AND P6, PT, R138, RZ, PT ;  /* 0x000000ff8a00720c */ /* 0x000fe20003fc5270 */
[----:B------:R-:W-:Y:S01]  /*df40*/  @!P1 FMUL.FTZ R82, R82, R25 ;  /* 0x0000001952529220 */ /* 0x000fe20000410000 */
[----:B------:R-:W-:Y:S02]  /*df50*/  PRMT R25, R56, 0x7632, R25 ;  /* 0x0000763238197816 */ /* 0x000fe40000000019 */
[----:B------:R-:W-:Y:S01]  /*df60*/  MOV R32, UR57 ;  /* 0x0000003900207c02 */ /* 0x000fe20008000f00 */
[----:B0-----:R-:W-:Y:S01]  /*df70*/  @!P0 FMUL.FTZ R77, R77, R26 ;  /* 0x0000001a4d4d8220 */ /* 0x001fe20000410000 */
[----:B------:R0:W-:Y:S01]  /*df80*/  STS.U16 [R118+0x2], R23 ;  /* 0x0000021776007388 */ /* 0x0001e20000000400 */
[----:B------:R-:W-:-:S03]  /*df90*/  PRMT R26, R50, 0x7632, R26 ;  /* 0x00007632321a7816 */ /* 0x000fc6000000001a */
[----:B------:R3:W-:Y:S04]  /*dfa0*/  STS.U16 [R118+0x6], R24 ;  /* 0x0000061876007388 */ /* 0x0007e80000000400 */
[----:B------:R2:W-:Y:S01]  /*dfb0*/  STS.U16 [R118+0xa], R59 ;  /* 0x00000a3b76007388 */ /* 0x0005e20000000400 */
[----:B0-----:R-:W-:Y:S02]  /*dfc0*/  PRMT R23, R58, 0x7632, R23 ;  /* 0x000076323a177816 */ /* 0x001fe40000000017 */
[----:B---3--:R-:W-:Y:S02]  /*dfd0*/  PRMT R24, R52, 0x7632, R24 ;  /* 0x0000763234187816 */ /* 0x008fe40000000018 */
[----:B--2---:R-:W-:Y:S01]  /*dfe0*/  PRMT R59, R54, 0x7632, R59 ;  /* 0x00007632363b7816 */ /* 0x004fe2000000003b */
[----:B------:R-:W-:Y:S01]  /*dff0*/  STS.U16 [R118], R72 ;  /* 0x0000004876007388 */ /* 0x000fe20000000400 */
[----:B------:R-:W-:-:S03]  /*e000*/  @!P5 FMUL.FTZ R84, R84, R27 ;  /* 0x0000001b5454d220 */ /* 0x000fc60000410000 */
        /* <DEDUP_REMOVED lines=34> */
[----:B----4-:R-:W-:Y:S02]  /*e230*/  HADD2.F32 R20, -RZ, R20.H0_H0 ;  /* 0x20000014ff147230 */ /* 0x010fe40000004100 */
[----:B0-----:R-:W-:Y:S01]  /*e240*/  FADD.FTZ R23, R2, UR8 ;  /* 0x0000000802177e21 */ /* 0x001fe20008010000 */
[----:B--2---:R-:W-:Y:S01]  /*e250*/  FADD.FTZ R24, R3, UR8 ;  /* 0x0000000803187e21 */ /* 0x004fe20008010000 */
[----:B------:R-:W-:Y:S01]  /*e260*/  FADD.FTZ R25, R19, UR8 ;  /* 0x0000000813197e21 */ /* 0x000fe20008010000 */
[----:B---3--:R-:W-:Y:S02]  /*e270*/  FADD.FTZ R26, R20, UR8 ;  /* 0x00000008141a7e21 */ /* 0x008fe40008010000 */
[----:B------:R-:W-:-:S02]  /*e280*/  FSETP.GTU.FTZ.AND P0, PT, R23, 20, PT ;  /* 0x41a000001700780b */ /* 0x000fc40003f1c000 */
[----:B------:R-:W-:Y:S02]  /*e290*/  FSETP.GTU.FTZ.AND P1, PT, R24, 20, PT ;  /* 0x41a000001800780b */ /* 0x000fe40003f3c000 */
[----:B------:R-:W-:Y:S02]  /*e2a0*/  FSETP.GTU.FTZ.AND P2, PT, R25, 20, PT ;  /* 0x41a000001900780b */ /* 0x000fe40003f5c000 */
[----:B------:R-:W-:Y:S01]  /*e2b0*/  FSETP.GTU.FTZ.AND P3, PT, R26, 20, PT ;  /* 0x41a000001a00780b */ /* 0x000fe20003f7c000 */
[----:B------:R-:W0:Y:S01]  /*e2c0*/  LDS R59, [UR16+0x420] ;  /* 0x00042010ff3b7984 */ /* 0x000e220008000800 */
[----:B-----5:R-:W-:Y:S02]  /*e2d0*/  HADD2.F32 R21, -RZ, R21.H0_H0 ;  /* 0x20000015ff157230 */ /* 0x020fe40000004100 */
[----:B-1----:R-:W-:-:S03]  /*e2e0*/  HADD2.F32 R22, -RZ, R22.H0_H0 ;  /* 0x20000016ff167230 */ /* 0x002fc60000004100 */
[----:B------:R-:W-:Y:S02]  /*e2f0*/  @!P0 FMUL.FTZ R19, R23, -1.4426950216293334961 ;  /* 0xbfb8aa3b17138820 */ /* 0x000fe40000410000 */
[----:B------:R-:W-:Y:S01]  /*e300*/  @!P1 FMUL.FTZ R20, R24, -1.4426950216293334961 ;  /* 0xbfb8aa3b18149820 */ /* 0x000fe20000410000 */
[----:B------:R-:W-:Y:S01]  /*e310*/  FADD.FTZ R28, R21, UR8 ;  /* 0x00000008151c7e21 */ /* 0x000fe20008010000 */
[----:B------:R-:W-:Y:S01]  /*e320*/  @!P2 FMUL.FTZ R21, R25, -1.4426950216293334961 ;  /* 0xbfb8aa3b1915a820 */ /* 0x000fe20000410000 */
[----:B------:R-:W-:Y:S01]  /*e330*/  FADD.FTZ R30, R22, UR8 ;  /* 0x00000008161e7e21 */ /* 0x000fe20008010000 */
[----:B------:R-:W-:Y:S01]  /*e340*/  @!P3 FMUL.FTZ R22, R26, -1.4426950216293334961 ;  /* 0xbfb8aa3b1a16b820 */ /* 0x000fe20000410000 */
[----:B------:R-:W-:Y:S01]  /*e350*/  MOV R34, UR4 ;  /* 0x0000000400227c02 */ /* 0x000fe20008000f00 */
[----:B------:R-:W1:Y:S01]  /*e360*/  @!P0 MUFU.EX2 R19, R19 ;  /* 0x0000001300138308 */ /* 0x000e620000000800 */
[----:B------:R-:W-:Y:S02]  /*e370*/  SHF.R.S32.HI R63, RZ, 0x1f, R18 ;  /* 0x0000001fff3f7819 */ /* 0x000fe40000011412 */
[----:B------:R-:W-:-:S02]  /*e380*/  IADD3 R2, P4, R18, UR4, RZ ;  /* 0x0000000412027c10 */ /* 0x000fc4000ff9e0ff */
[----:B------:R-:W-:-:S03]  /*e390*/  FSETP.GTU.FTZ.AND P5, PT, R30, 20, PT ;  /* 0x41a000001e00780b */ /* 0x000fc60003fbc000 */
[----:B------:R-:W2:Y:S01]  /*e3a0*/  @!P1 MUFU.EX2 R20, R20 ;  /* 0x0000001400149308 */ /* 0x000ea20000000800 */
[----:B------:R-:W-:Y:S02]  /*e3b0*/  LEA.HI.X.SX32 R3, R34, R63, 0x1, P4 ;  /* 0x0000003f22037211 */ /* 0x000fe400020f0eff */
[----:B------:R-:W-:-:S05]  /*e3c0*/  FSETP.GTU.FTZ.AND P4, PT, R28, 20, PT ;  /* 0x41a000001c00780b */ /* 0x000fca0003f9c000 */
        /* <DEDUP_REMOVED lines=37> */
.L_x_13453:
[----:B------:R-:W-:Y:S05]  /*e620*/  BSYNC B0 ;  /* 0x0000000000007941 */ /* 0x000fea0003800000 */
.L_x_13452:
        /* <DEDUP_REMOVED lines=10> */
[----:B0-----:R-:W0:Y:S01]  /*e6d0*/  @!P4 MUFU.RCP R19, R24 ;  /* 0x000000180013c308 */ /* 0x001e220000001000 */
[----:B------:R-:W-:Y:S01]  /*e6e0*/  UIMAD UR28, UR54, UR11, UR28 ;  /* 0x0000000b361c72a4 */ /* 0x000fe2000f8e021c */
[----:B------:R-:W-:Y:S01]  /*e6f0*/  @!P1 FMUL.FTZ R87, R87, R28 ;  /* 0x0000001c57579220 */ /* 0x000fe20000410000 */
[----:B------:R-:W-:Y:S01]  /*e700*/  UIADD3 UR29, UP0, UR13, UR4, URZ ;  /* 0x000000040d1d7290 */ /* 0x000fe2000ff1e03f */
[----:B------:R-:W-:Y:S01]  /*e710*/  @!P2 FMUL.FTZ R88, R88, R61 ;  /* 0x0000003d5858a220 */ /* 0x000fe20000410000 */
[----:B------:R-:W-:Y:S01]  /*e720*/  ULDC.64 UR10, c[0x0][0x3e0] ;  /* 0x0000f800000a7ab9 */ /* 0x000fe20000000a00 */
[----:B------:R-:W-:Y:S01]  /*e730*/  USHF.R.S32.HI UR15, URZ, 0x1f, UR13 ;  /* 0x0000001f3f0f7899 */ /* 0x000fe2000801140d */
[C---:B------:R-:W-:Y:S01]  /*e740*/  LEA R20, P0, R18.reuse, UR10, 0x1 ;  /* 0x0000000a12147c11 */ /* 0x040fe2000f8008ff */
[----:B------:R-:W3:Y:S01]  /*e750*/  @!P5 MUFU.RCP R25, R25 ;  /* 0x000000190019d308 */ /* 0x000ee20000001000 */
[----:B-1----:R-:W-:Y:S01]  /*e760*/  MOV R22, UR29 ;  /* 0x0000001d00167c02 */ /* 0x002fe20008000f00 */
[----:B------:R-:W-:Y:S01]  /*e770*/  UIADD3.X UR4, UR15, UR28, UR5, UP0, !UPT ;  /* 0x0000001c0f047290 */ /* 0x000fe200087fe405 */
[----:B------:R-:W-:Y:S01]  /*e780*/  LEA.HI.X R21, R18, UR11, R63, 0x1, P0 ;  /* 0x0000000b12157c11 */ /* 0x000fe200080f0c3f */
[----:B------:R-:W-:Y:S01]  /*e790*/  @!P3 FMUL.FTZ R89, R89, R30 ;  /* 0x0000001e5959b220 */ /* 0x000fe20000410000 */
[-C--:B------:R-:W-:Y:S01]  /*e7a0*/  ISETP.GE.AND P2, PT, R16, R59.reuse, PT ;  /* 0x0000003b1000720c */ /* 0x080fe20003f46270 */
[----:B------:R-:W-:Y:S01]  /*e7b0*/  BSSY B0, `(.L_x_13454) ;  /* 0x0000081000007945 */ /* 0x000fe20003800000 */
[----:B------:R-:W-:-:S02]  /*e7c0*/  ISETP.GE.AND P0, PT, R15, R59, PT ;  /* 0x0000003b0f00720c */ /* 0x000fc40003f06270 */
[----:B------:R-:W-:Y:S01]  /*e7d0*/  ISETP.GE.AND P1, PT, R14, R59, PT ;  /* 0x0000003b0e00720c */ /* 0x000fe20003f26270 */
[----:B0-----:R-:W-:Y:S01]  /*e7e0*/  @!P4 FMUL.FTZ R90, R90, R19 ;  /* 0x000000135a5ac220 */ /* 0x001fe20000410000 */
[C---:B------:R-:W-:Y:S02]  /*e7f0*/  LEA R20, P3, R22.reuse, R20, 0x1 ;  /* 0x0000001416147211 */ /* 0x040fe400078608ff */
[----:B------:R-:W-:Y:S01]  /*e800*/  MOV R23, UR4 ;  /* 0x0000000400177c02 */ /* 0x000fe20008000f00 */
[----:B------:R-:W-:Y:S01]  /*e810*/  UIMAD.WIDE.U32 UR4, UR53, UR14, URZ ;  /* 0x0000000e350472a5 */ /* 0x000fe2000f8e003f */
[----:B------:R-:W-:Y:S02]  /*e820*/  ISETP.GE.AND P4, PT, R13, R59, PT ;  /* 0x0000003b0d00720c */ /* 0x000fe40003f86270 */
        /* <DEDUP_REMOVED lines=36> */
[----:B------:R-:W-:Y:S01]  /*ea70*/  PRMT R30, R20, 0x7632, R30 ;  /* 0x00007632141e7816 */ /* 0x000fe2000000001e */
[----:B------:R-:W-:Y:S04]  /*ea80*/  STS.U16 [R118+0x10], R26 ;  /* 0x0000101a76007388 */ /* 0x000fe80000000400 */
[----:B------:R-:W-:Y:S04]  /*ea90*/  STS.U16 [R118+0x12], R27 ;  /* 0x0000121b76007388 */ /* 0x000fe80000000400 */
[----:B------:R-:W-:Y:S04]  /*eaa0*/  STS.U16 [R118+0x14], R21 ;  /* 0x0000141576007388 */ /* 0x000fe80000000400 */
[----:B------:R0:W-:Y:S04]  /*eab0*/  STS.U16 [R118+0x1c], R20 ;  /* 0x00001c1476007388 */ /* 0x0001e80000000400 */
[----:B------:R-:W-:Y:S01]  /*eac0*/  STS.U16 [R118+0x1e], R30 ;  /* 0x00001e1e76007388 */ /* 0x000fe20000000400 */
[----:B0-----:R-:W-:-:S04]  /*ead0*/  IADD3 R20, P1, R18, -0x1e0, RZ ;  /* 0xfffffe2012147810 */ /* 0x001fc80007f3e0ff */
[----:B------:R-:W-:Y:S01]  /*eae0*/  IADD3.X R63, R63, -0x1, RZ, P1, !PT ;  /* 0xffffffff3f3f7810 */ /* 0x000fe20000ffe4ff */
        /* <DEDUP_REMOVED lines=25> */
[C---:B------:R-:W-:Y:S01]  /*ec80*/  PRMT R28, R19.reuse, 0x7610, R28 ;  /* 0x00007610131c7816 */ /* 0x040fe2000000001c */
        /* <DEDUP_REMOVED lines=51> */
.L_x_13455:
[----:B------:R-:W-:Y:S05]  /*efc0*/  BSYNC B0 ;  /* 0x0000000000007941 */ /* 0x000fea0003800000 */
.L_x_13454:
        /* <DEDUP_REMOVED lines=56> */
.L_x_13339:
        /* <DEDUP_REMOVED lines=29> */
.L_x_13458:
[----:B------:R-:W-:Y:S05]  /*f520*/  BSYNC B0 ;  /* 0x0000000000007941 */ /* 0x000fea0003800000 */
.L_x_13457:
        /* <DEDUP_REMOVED lines=32> */
.L_x_13460:
[----:B------:R-:W2:Y:S02]  /*f730*/  S2R R11, SR_TID.X ;  /* 0x00000000000b7919 */ /* 0x000ea40000002100 */
.L_x_13461:
[----:B------:R-:W-:Y:S05]  /*f740*/  BSYNC B0 ;  /* 0x0000000000007941 */ /* 0x000fea0003800000 */
.L_x_13459:
        /* <DEDUP_REMOVED lines=23> */
.L_x_13463:
        /* <DEDUP_REMOVED lines=32> */
.L_x_13462:
[----:B------:R-:W-:Y:S05]  /*fac0*/  EXIT ;  /* 0x000000000000794d */ /* 0x000fea0003800000 */
.L_x_13464:
        /* <DEDUP_REMOVED lines=11> */
.L_x_18974:


//--------------------- .text._Z25selective_scan_bwd_kernelI32Selective_Scan_bwd_kernel_traitsILi32ELi16ELb0ELb1ELb0ELb1ELb1EN3c104HalfENS1_7complexIfEEEEv12SSMParamsBwd --------------------------
	.section	.text._Z25selective_scan_bwd_kernelI32Selective_Scan_bwd_kernel_traitsILi32ELi16ELb0ELb1ELb0ELb1ELb1EN3c104HalfENS1_7complexIfEEEEv12SSMParamsBwd,"ax",@progbits
	.align	128
        .global         _Z25selective_scan_bwd_kernelI32Selective_Scan_bwd_kernel_traitsILi32ELi16ELb0ELb1ELb0ELb1ELb1EN3c104HalfENS1_7complexIfEEEEv12SSMParamsBwd
        .type           _Z25selective_scan_bwd_kernelI32Selective_Scan_bwd_kernel_traitsILi32ELi16ELb0ELb1ELb0ELb1ELb1EN3c104HalfENS1_7complexIfEEEEv12SSMParamsBwd,@function
        .size           _Z25selective_scan_bwd_kernelI32Selective_Scan_bwd_kernel_traitsILi32ELi16ELb0ELb1ELb0ELb1ELb1EN3c104HalfENS1_7complexIfEEEEv12SSMParamsBwd,(.L_x_18975 - _Z25selective_scan_bwd_kernelI32Selective_Scan_bwd_kernel_traitsILi32ELi16ELb0ELb1ELb0ELb1ELb1EN3c104HalfENS1_7complexIfEEEEv12SSMParamsBwd)
        .other          _Z25selective_scan_bwd_kernelI32Selective_Scan_bwd_kernel_traitsILi32ELi16ELb0ELb1ELb0ELb1ELb1EN3c104HalfENS1_7complexIfEEEEv12SSMParamsBwd,@"STO_CUDA_ENTRY STV_DEFAULT"
_Z25selective_scan_bwd_kernelI32Selective_Scan_bwd_kernel_traitsILi32ELi16ELb0ELb1ELb0ELb1ELb1EN3c104HalfENS1_7complexIfEEEEv12SSMParamsBwd:
.text._Z25selective_scan_bwd_kernelI32Selective_Scan_bwd_kernel_traitsILi32ELi16ELb0ELb1ELb0ELb1ELb1EN3c104HalfENS1_7complexIfEEEEv12SSMParamsBwd:
        /* <DEDUP_REMOVED lines=121> */
[----:B------:R-:W-:Y:S02]  /*0790*/  UIADD3 UR17, UP2, UR17, UR8, URZ ;  /* 0x0000000811117290 */ /* 0x000fe4000ff5e03f */
[----:B------:R-:W-:Y:S02]  /*07a0*/  ULEA UR46, UP3, UR14, UR4, 0x1 ;  /* 0x000000040e2e7291 */ /* 0x000fe4000f86083f */
[----:B------:R-:W-:Y:S02]  /*07b0*/  USHF.R.S32.HI UR4, URZ, 0x1f, UR12 ;  /* 0x0000001f3f047899 */ /* 0x000fe4000801140c */
[----:B------:R-:W-:Y:S02]  /*07c0*/  UIADD3.X UR49, UR18, UR9, UR27, UP2, !UPT ;  /* 0x0000000912317290 */ /* 0x000fe400097fe41b */
[----:B------:R-:W-:Y:S01]  /*07d0*/  ULEA UR50, UP1, UR17, UR50, 0x1 ;  /* 0x0000003211327291 */ /* 0x000fe2000f82083f */
[----:B------:R-:W-:Y:S01]  /*07e0*/  ULDC.64 UR18, c[0x0][0x258] ;  /* 0x0000960000127ab9 */ /* 0x000fe20000000a00 */
[----:B------:R-:W-:-:S02]  /*07f0*/  ULEA.HI.X UR14, UR14, UR5, UR15, 0x1, UP3 ;  /* 0x000000050e0e7291 */ /* 0x000fc400098f0c0f */
[----:B------:R-:W-:Y:S02]  /*0800*/  UIMAD UR4, UR4, UR18, URZ ;  /* 0x00000012040472a4 */ /* 0x000fe4000f8e023f */
[----:B------:R-:W-:Y:S02]  /*0810*/  ULEA.HI.X UR49, UR17, UR51, UR49, 0x1, UP1 ;  /* 0x0000003311317291 */ /* 0x000fe400088f0c31 */
[----:B------:R-:W-:Y:S02]  /*0820*/  UISETP.GE.AND UP1, UPT, UR16, 0x1, UPT ;  /* 0x000000011000788c */ /* 0x000fe4000bf26270 */
[----:B------:R-:W-:Y:S02]  /*0830*/  UIMAD UR17, UR12, UR19, UR4 ;  /* 0x000000130c1172a4 */ /* 0x000fe4000f8e0204 */
[----:B------:R-:W-:Y:S01]  /*0840*/  UIMAD.WIDE.U32 UR8, UR12, UR18, UR6 ;  /* 0x000000120c0872a5 */ /* 0x000fe2000f8e0006 */
[----:B------:R-:W-:Y:S02]  /*0850*/  UMOV UR4, URZ ;  /* 0x0000003f00047c82 */ /* 0x000fe40008000000 */
[----:B------:R-:W-:Y:S01]  /*0860*/  @UP0 ULDC UR18, c[0x0][0x21c] ;  /* 0x0000870000120ab9 */ /* 0x000fe20000000800 */
        /* <DEDUP_REMOVED lines=23> */
.L_x_13587:
        /* <DEDUP_REMOVED lines=23> */
[----:B------:R-:W-:Y:S01]  /*0b50*/  ISETP.GE.AND P4, PT, R9, UR44, PT ;  /* 0x0000002c09007c0c */ /* 0x000fe2000bf86270 */
[----:B------:R-:W2:Y:S01]  /*0b60*/  @!P0 LDG.E.U16 R4, desc[UR24][R2.64] ;  /* 0x0000001802048981 */ /* 0x000ea2000c1e1500 */
[----:B------:R-:W-:Y:S02]  /*0b70*/  ISETP.GE.AND P0, PT, R22, UR44, PT ;  /* 0x0000002c16007c0c */ /* 0x000fe4000bf06270 */
[----:B------:R-:W-:Y:S02]  /*0b80*/  PRMT R5, RZ, 0x7610, R5 ;  /* 0x00007610ff057816 */ /* 0x000fe40000000005 */
[----:B------:R-:W-:Y:S02]  /*0b90*/  PRMT R6, RZ, 0x7610, R6 ;  /* 0x00007610ff067816 */ /* 0x000fe40000000006 */
[----:B------:R-:W-:Y:S02]  /*0ba0*/  PRMT R7, RZ, 0x7610, R7 ;  /* 0x00007610ff077816 */ /* 0x000fe40000000007 */
[----:B------:R-:W-:-:S02]  /*0bb0*/  PRMT R24, RZ, 0x7610, R24 ;  /* 0x00007610ff187816 */ /* 0x000fc40000000018 */
[C---:B------:R-:W-:Y:S01]  /*0bc0*/  LOP3.LUT R10, R20.reuse, 0xc0, RZ, 0xfc, !PT ;  /* 0x000000c0140a7812 */ /* 0x040fe200078efcff */
[----:B------:R-:W3:Y:S01]  /*0bd0*/  @!P1 LDG.E.U16 R6, desc[UR24][R2.64+0x80] ;  /* 0x0000801802069981 */ /* 0x000ee2000c1e1500 */
[----:B------:R-:W-:Y:S02]  /*0be0*/  PRMT R25, RZ, 0x7610, R25 ;  /* 0x00007610ff197816 */ /* 0x000fe40000000019 */
        /* <DEDUP_REMOVED lines=12> */
[----:B------:R-:W-:Y:S02]  /*0cb0*/  ISETP.GE.AND P4, PT, R14, UR44, PT ;  /* 0x0000002c0e007c0c */ /* 0x000fe4000bf86270 */
[----:B------:R-:W-:-:S02]  /*0cc0*/  PRMT R26, RZ, 0x7610, R26 ;  /* 0x00007610ff1a7816 */ /* 0x000fc4000000001a */
[----:B------:R-:W-:Y:S02]  /*0cd0*/  PRMT R27, RZ, 0x7610, R27 ;  /* 0x00007610ff1b7816 */ /* 0x000fe4000000001b */
[----:B------:R-:W-:Y:S02]  /*0ce0*/  PRMT R28, RZ, 0x7610, R28 ;  /* 0x00007610ff1c7816 */ /* 0x000fe4000000001c */
[----:B------:R-:W-:Y:S01]  /*0cf0*/  PRMT R29, RZ, 0x7610, R29 ;  /* 0x00007610ff1d7816 */ /* 0x000fe2000000001d */
[----:B------:R-:W5:Y:S01]  /*0d00*/  @!P0 LDG.E.U16 R26, desc[UR24][R2.64+0x180] ;  /* 0x00018018021a8981 */ /* 0x000f62000c1e1500 */
[C---:B------:R-:W-:Y:S02]  /*0d10*/  LOP3.LUT R15, R20.reuse, 0x160, RZ, 0xfc, !PT ;  /* 0x00000160140f7812 */ /* 0x040fe400078efcff */
[----:B------:R-:W-:Y:S01]  /*0d20*/  PRMT R30, RZ, 0x7610, R30 ;  /* 0x00007610ff1e7816 */ /* 0x000fe2000000001e */
        /* <DEDUP_REMOVED lines=27> */
[C---:B0-----:R-:W-:Y:S02]  /*0ee0*/  IADD3 R3, R134.reuse, 0xa0, RZ ;  /* 0x000000a086037810 */ /* 0x041fe40007ffe0ff */
[C---:B------:R-:W-:Y:S02]  /*0ef0*/  IADD3 R41, R134.reuse, 0x60, RZ ;  /* 0x0000006086297810 */ /* 0x040fe40007ffe0ff */
[-C--:B------:R-:W-:Y:S02]  /*0f00*/  LEA.HI.SX32 R3, R3, R134.reuse, 0x1b ;  /* 0x0000008603037211 */ /* 0x080fe400078fdaff */
[C---:B------:R-:W-:Y:S02]  /*0f10*/  LEA.HI.SX32 R133, R134.reuse, R134, 0x1b ;  /* 0x0000008686857211 */ /* 0x040fe400078fdaff */
[----:B------:R-:W-:-:S02]  /*0f20*/  IADD3 R43, R134, 0x80, RZ ;  /* 0x00000080862b7810 */ /* 0x000fc40007ffe0ff */
[-C--:B------:R-:W-:Y:S01]  /*0f30*/  LEA.HI.SX32 R37, R37, R134.reuse, 0x1b ;  /* 0x0000008625257211 */ /* 0x080fe200078fdaff */
[----:B------:R-:W-:Y:S01]  /*0f40*/  ULEA UR17, UR7, UR17, 0x18 ;  /* 0x0000001107117291 */ /* 0x000fe2000f8ec03f */
[-C--:B------:R-:W-:Y:S02]  /*0f50*/  LEA.HI.SX32 R39, R39, R134.reuse, 0x1b ;  /* 0x0000008627277211 */ /* 0x080fe400078fdaff */
[----:B------:R-:W-:-:S03]  /*0f60*/  LEA.HI.SX32 R41, R41, R134, 0x1b ;  /* 0x0000008629297211 */ /* 0x000fc600078fdaff */
[----:B------:R-:W-:Y:S02]  /*0f70*/  LEA R126, R3, UR17, 0x1 ;  /* 0x00000011037e7c11 */ /* 0x000fe4000f8e08ff */
[----:B------:R-:W-:Y:S02]  /*0f80*/  IADD3 R3, R134, 0xc0, RZ ;  /* 0x000000c086037810 */ /* 0x000fe40007ffe0ff */
[----:B------:R-:W-:Y:S02]  /*0f90*/  LEA R133, R133, UR17, 0x1 ;  /* 0x0000001185857c11 */ /* 0x000fe4000f8e08ff */
[----:B------:R-:W-:Y:S02]  /*0fa0*/  LEA.HI.SX32 R43, R43, R134, 0x1b ;  /* 0x000000862b2b7211 */ /* 0x000fe400078fdaff */
[----:B------:R-:W-:Y:S02]  /*0fb0*/  LEA R132, R37, UR17, 0x1 ;  /* 0x0000001125847c11 */ /* 0x000fe4000f8e08ff */
        /* <DEDUP_REMOVED lines=19> */
[----:B------:R-:W-:Y:S02]  /*10f0*/  SHF.L.U32 R2, R134, 0x4, RZ ;  /* 0x0000000486027819 */ /* 0x000fe400000006ff */
[----:B------:R-:W-:Y:S02]  /*1100*/  LEA R121, R43, UR17, 0x1 ;  /* 0x000000112b797c11 */ /* 0x000fe4000f8e08ff */
[----:B------:R-:W-:Y:S02]  /*1110*/  LEA R120, R3, UR17, 0x1 ;  /* 0x0000001103787c11 */ /* 0x000fe4000f8e08ff */
[----:B------:R-:W-:Y:S02]  /*1120*/  LEA.HI.SX32 R37, R37, R134, 0x1b ;  /* 0x0000008625257211 */ /* 0x000fe400078fdaff */
[----:B------:R-:W-:Y:S02]  /*1130*/  LEA.HI.SX32 R115, R2, R2, 0x1b ;  /* 0x0000000202737211 */ /* 0x000fe400078fdaff */
[----:B------:R-:W-:-:S02]  /*1140*/  LEA R116, R37, UR17, 0x1 ;  /* 0x0000001125747c11 */ /* 0x000fc4000f8e08ff */
        /* <DEDUP_REMOVED lines=12> */
[----:B----4-:R0:W-:Y:S04]  /*1210*/  STS.U16 [R132+0x40], R5 ;  /* 0x0000400584007388 */ /* 0x0101e80000000400 */
[----:B---3--:R-:W-:Y:S04]  /*1220*/  STS.U16 [R129+0x80], R6 ;  /* 0x0000800681007388 */ /* 0x008fe80000000400 */
[----:B-----5:R1:W-:Y:S01]  /*1230*/  STS.U16 [R128+0xc0], R7 ;  /* 0x0000c00780007388 */ /* 0x0203e20000000400 */
[----:B0-----:R-:W-:-:S03]  /*1240*/  IADD3 R5, R134, 0x180, RZ ;  /* 0x0000018086057810 */ /* 0x001fc60007ffe0ff */
[----:B------:R-:W-:Y:S04]  /*1250*/  STS.U16 [R127+0x100], R24 ;  /* 0x000100187f007388 */ /* 0x000fe80000000400 */
[----:B------:R0:W-:Y:S01]  /*1260*/  STS.U16 [R126+0x140], R25 ;  /* 0x000140197e007388 */ /* 0x0001e20000000400 */
[C---:B-1----:R-:W-:Y:S02]  /*1270*/  IADD3 R7, R134.reuse, 0x1a0, RZ ;  /* 0x000001a086077810 */ /* 0x042fe40007ffe0ff */
[-C--:B------:R-:W-:Y:S02]  /*1280*/  LEA.HI.SX32 R5, R5, R134.reuse, 0x1b ;  /* 0x0000008605057211 */ /* 0x080fe400078fdaff */
[----:B------:R-:W-:Y:S02]  /*1290*/  LEA.HI.SX32 R7, R7, R134, 0x1b ;  /* 0x0000008607077211 */ /* 0x000fe400078fdaff */
[----:B0-----:R-:W-:Y:S01]  /*12a0*/  IADD3 R25, R134, 0x1c0, RZ ;  /* 0x000001c086197810 */ /* 0x001fe20007ffe0ff */
[----:B------:R-:W-:Y:S01]  /*12b0*/  STS.U16 [R125+0x180], R26 ;  /* 0x0001801a7d007388 */ /* 0x000fe20000000400 */
[----:B------:R-:W-:-:S02]  /*12c0*/  LEA R119, R5, UR17, 0x1 ;  /* 0x0000001105777c11 */ /* 0x000fc4000f8e08ff */
[----:B------:R-:W-:Y:S01]  /*12d0*/  LEA.HI.SX32 R25, R25, R134, 0x1b ;  /* 0x0000008619197211 */ /* 0x000fe200078fdaff */
[----:B------:R-:W-:Y:S01]  /*12e0*/  STS.U16 [R124+0x1c0], R27 ;  /* 0x0001c01b7c007388 */ /* 0x000fe20000000400 */
[----:B------:R-:W-:Y:S02]  /*12f0*/  LEA R118, R7, UR17, 0x1 ;  /* 0x0000001107767c11 */ /* 0x000fe4000f8e08ff */
[----:B------:R-:W-:Y:S01]  /*1300*/  LEA R117, R25, UR17, 0x1 ;  /* 0x0000001119757c11 */ /* 0x000fe2000f8e08ff */
        /* <DEDUP_REMOVED lines=25> */
[----:B------:R-:W-:-:S04]  /*14a0*/  LEA R6, P0, R20, UR50, 0x1 ;  /* 0x0000003214067c11 */ /* 0x000fc8000f8008ff */
[C---:B------:R-:W-:Y:S02]  /*14b0*/  LEA.HI.X R7, R20.reuse, UR49, R21, 0x1, P0 ;  /* 0x0000003114077c11 */ /* 0x040fe400080f0c15 */
[----:B------:R-:W-:Y:S02]  /*14c0*/  ISETP.GE.AND P0, PT, R20, UR44, PT ;  /* 0x0000002c14007c0c */ /* 0x000fe4000bf06270 */
[----:B------:R-:W-:Y:S01]  /*14d0*/  PRMT R4, RZ, 0x7610, R4 ;  /* 0x00007610ff047816 */ /* 0x000fe20000000004 */
[----:B------:R-:W-:Y:S01]  /*14e0*/  BAR.SYNC.DEFER_BLOCKING 0x0 ;  /* 0x0000000000007b1d */ /* 0x000fe20000010000 */
[----:B0-----:R-:W-:-:S09]  /*14f0*/  PRMT R29, RZ, 0x7610, R29 ;  /* 0x00007610ff1d7816 */ /* 0x001fd2000000001d */
[----:B------:R-:W5:Y:S01]  /*1500*/  @!P0 LDG.E.U16 R4, desc[UR24][R2.64] ;  /* 0x0000001802048981 */ /* 0x000f62000c1e1500 */
[----:B------:R-:W-:Y:S02]  /*1510*/  ISETP.GE.AND P0, PT, R11, UR44, PT ;  /* 0x0000002c0b007c0c */ /* 0x000fe4000bf06270 */
[----:B-1----:R-:W-:Y:S02]  /*1520*/  PRMT R30, RZ, 0x7610, R30 ;  /* 0x00007610ff1e7816 */ /* 0x002fe4000000001e */
[----:B------:R-:W-:Y:S02]  /*1530*/  PRMT R5, RZ, 0x7610, R5 ;  /* 0x00007610ff057816 */ /* 0x000fe40000000005 */
[----:B------:R-:W-:Y:S02]  /*1540*/  PRMT R26, RZ, 0x7610, R26 ;  /* 0x00007610ff1a7816 */ /* 0x000fe4000000001a */
[----:B------:R-:W-:Y:S02]  /*1550*/  PRMT R25, RZ, 0x7610, R25 ;  /* 0x00007610ff197816 */ /* 0x000fe40000000019 */
[----:B------:R-:W-:Y:S01]  /*1560*/  PRMT R24, RZ, 0x7610, R24 ;  /* 0x00007610ff187816 */ /* 0x000fe20000000018 */
[----:B------:R-:W5:Y:S04]  /*1570*/  @!P1 LDG.E.U16 R5, desc[UR24][R2.64+0x40] ;  /* 0x0000401802059981 */ /* 0x000f68000c1e1500 */
[----:B------:R-:W5:Y:S01]  /*1580*/  @!P0 LDG.E.U16 R29, desc[UR24][R2.64+0x1c0] ;  /* 0x0001c018021d8981 */ /* 0x000f62000c1e1500 */
[----:B------:R-:W-:-:S02]  /*1590*/  ISETP.GE.AND P0, PT, R12, UR44, PT ;  /* 0x0000002c0c007c0c */ /* 0x000fc4000bf06270 */
[----:B------:R-:W-:Y:S01]  /*15a0*/  PRMT R28, RZ, 0x7610, R28 ;  /* 0x00007610ff1c7816 */ /* 0x000fe2000000001c */
[----:B------:R-:W5:Y:S01]  /*15b0*/  @!P2 LDG.E.U16 R26, desc[UR24][R2.64+0x100] ;  /* 0x00010018021aa981 */ /* 0x000f62000c1e1500 */
[----:B------:R-:W-:Y:S02]  /*15c0*/  PRMT R27, RZ, 0x7610, R27 ;  /* 0x00007610ff1b7816 */ /* 0x000fe4000000001b */
[----:B------:R-:W-:Y:S01]  /*15d0*/  ISETP.GE.AND P1, PT, R14, UR44, PT ;  /* 0x0000002c0e007c0c */ /* 0x000fe2000bf26270 */
[----:B------:R-:W5:Y:S01]  /*15e0*/  @!P3 LDG.E.U16 R25, desc[UR24][R2.64+0xc0] ;  /* 0x0000c0180219b981 */ /* 0x000f62000c1e1500 */
[----:B------:R-:W-:-:S03]  /*15f0*/  ISETP.GE.AND P2, PT, R15, UR44, PT ;  /* 0x0000002c0f007c0c */ /* 0x000fc6000bf46270 */
[----:B------:R-:W5:Y:S04]  /*1600*/  @!P4 LDG.E.U16 R24, desc[UR24][R2.64+0x80] ;  /* 0x000080180218c981 */ /* 0x000f68000c1e1500 */
        /* <DEDUP_REMOVED lines=8> */
[----:B--2---:R-:W-:Y:S02]  /*1690*/  PRMT R31, RZ, 0x7610, R31 ;  /* 0x00007610ff1f7816 */ /* 0x004fe4000000001f */
[----:B---3--:R-:W-:Y:S02]  /*16a0*/  PRMT R32, RZ, 0x7610, R32 ;  /* 0x00007610ff207816 */ /* 0x008fe40000000020 */
[----:B----4-:R-:W-:Y:S02]  /*16b0*/  PRMT R33, RZ, 0x7610, R33 ;  /* 0x00007610ff217816 */ /* 0x010fe40000000021 */
[----:B-----5:R-:W-:Y:S01]  /*16c0*/  PRMT R34, RZ, 0x7610, R34 ;  /* 0x00007610ff227816 */ /* 0x020fe20000000022 */
[----:B------:R-:W2:Y:S01]  /*16d0*/  @!P0 LDG.E.U16 R31, desc[UR24][R2.64+0x240] ;  /* 0x00024018021f8981 */ /* 0x000ea2000c1e1500 */
[----:B------:R-:W-:-:S03]  /*16e0*/  PRMT R35, RZ, 0x7610, R35 ;  /* 0x00007610ff237816 */ /* 0x000fc60000000023 */
[----:B------:R-:W3:Y:S04]  /*16f0*/  @!P1 LDG.E.U16 R32, desc[UR24][R2.64+0x280] ;  /* 0x0002801802209981 */ /* 0x000ee8000c1e1500 */
[----:B------:R-:W4:Y:S04]  /*1700*/  @!P2 LDG.E.U16 R33, desc[UR24][R2.64+0x2c0] ;  /* 0x0002c0180221a981 */ /* 0x000f28000c1e1500 */
        /* <DEDUP_REMOVED lines=44> */
[----:B------:R0:W1:Y:S04]  /*19d0*/  LDS.U16 R31, [R115+0xe] ;  /* 0x00000e00731f7984 */ /* 0x0000680000000400 */
[----:B------:R0:W1:Y:S04]  /*19e0*/  LDS.U16 R32, [R115+0x10] ;  /* 0x0000100073207984 */ /* 0x0000680000000400 */
[----:B------:R0:W1:Y:S04]  /*19f0*/  LDS.U16 R33, [R115+0x12] ;  /* 0x0000120073217984 */ /* 0x0000680000000400 */
[----:B------:R0:W1:Y:S04]  /*1a00*/  LDS.U16 R34, [R115+0x14] ;  /* 0x0000140073227984 */ /* 0x0000680000000400 */
[----:B------:R0:W1:Y:S04]  /*1a10*/  LDS.U16 R35, [R115+0x16] ;  /* 0x0000160073237984 */ /* 0x0000680000000400 */
[----:B------:R0:W1:Y:S04]  /*1a20*/  LDS.U16 R5, [R115+0x18] ;  /* 0x0000180073057984 */ /* 0x0000680000000400 */
[----:B------:R0:W1:Y:S04]  /*1a30*/  LDS.U16 R4, [R115+0x1a] ;  /* 0x00001a0073047984 */ /* 0x0000680000000400 */
[----:B------:R1:W1:Y:S04]  /*1a40*/  LDS.U16 R3, [R115+0x1c] ;  /* 0x00001c0073037984 */ /* 0x0002680000000400 */
[----:B------:R1:W1:Y:S01]  /*1a50*/  LDS.U16 R2, [R115+0x1e] ;  /* 0x00001e0073027984 */ /* 0x0002620000000400 */
[----:B------:R-:W-:Y:S01]  /*1a60*/  BAR.SYNC.DEFER_BLOCKING 0x0 ;  /* 0x0000000000007b1d */ /* 0x000fe20000010000 */
[----:B0-----:R-:W-:-:S02]  /*1a70*/  PRMT R37, RZ, 0x7610, R37 ;  /* 0x00007610ff257816 */ /* 0x001fc40000000025 */
[----:B------:R-:W-:-:S03]  /*1a80*/  PRMT R36, RZ, 0x7610, R36 ;  /* 0x00007610ff247816 */ /* 0x000fc60000000024 */
        /* <DEDUP_REMOVED lines=26> */
[----:B------:R-:W5:Y:S01]  /*1c30*/  @!P0 LDG.E.U16 R45, desc[UR24][R6.64+0x240] ;  /* 0x00024018062d8981 */ /* 0x000f62000c1e1500 */
[----:B-1----:R-:W-:-:S03]  /*1c40*/  HADD2.F32 R24, -RZ, R24.H0_H0 ;  /* 0x20000018ff187230 */ /* 0x002fc60000004100 */
[----:B------:R0:W-:Y:S02]  /*1c50*/  STL [R1+0x8], R150 ;  /* 0x0000089601007387 */ /* 0x0001e40000100800 */
[----:B------:R-:W-:Y:S02]  /*1c60*/  FADD.FTZ R104, R24, UR5 ;  /* 0x0000000518687e21 */ /* 0x000fe40008010000 */
[----:B------:R0:W-:Y:S04]  /*1c70*/  STL [R1+0x4], R148 ;  /* 0x0000049401007387 */ /* 0x0001e80000100800 */
[----:B------:R0:W-:Y:S01]  /*1c80*/  STL [R1], R146 ;  /* 0x0000009201007387 */ /* 0x0001e20000100800 */
[----:B------:R-:W-:Y:S01]  /*1c90*/  FSETP.GTU.FTZ.AND P5, PT, R104, 20, PT ;  /* 0x41a000006800780b */ /* 0x000fe20003fbc000 */
[----:B--2---:R-:W-:-:S02]  /*1ca0*/  HADD2.F32 R25, -RZ, R25.H0_H0 ;  /* 0x20000019ff197230 */ /* 0x004fc40000004100 */
[----:B---3--:R-:W-:Y:S02]  /*1cb0*/  HADD2.F32 R26, -RZ, R26.H0_H0 ;  /* 0x2000001aff1a7230 */ /* 0x008fe40000004100 */
[----:B----4-:R-:W-:Y:S02]  /*1cc0*/  HADD2.F32 R27, -RZ, R27.H0_H0 ;  /* 0x2000001bff1b7230 */ /* 0x010fe40000004100 */
        /* <DEDUP_REMOVED lines=65> */
.L_x_13467:
[----:B------:R-:W-:Y:S05]  /*20e0*/  BSYNC B0 ;  /* 0x0000000000007941 */ /* 0x000fea0003800000 */
.L_x_13466:
        /* <DEDUP_REMOVED lines=36> */
.L_x_13469:
[----:B------:R-:W-:Y:S05]  /*2330*/  BSYNC B0 ;  /* 0x0000000000007941 */ /* 0x000fea0003800000 */
.L_x_13468:
        /* <DEDUP_REMOVED lines=36> */
.L_x_13471:
[----:B------:R-:W-:Y:S05]  /*2580*/  BSYNC B0 ;  /* 0x0000000000007941 */ /* 0x000fea0003800000 */
.L_x_13470:
        /* <DEDUP_REMOVED lines=36> */
.L_x_13473:
[----:B------:R-:W-:Y:S05]  /*27d0*/  BSYNC B0 ;  /* 0x0000000000007941 */ /* 0x000fea0003800000 */
.L_x_13472:
        /* <DEDUP_REMOVED lines=36> */
.L_x_13475:
[----:B------:R-:W-:Y:S05]  /*2a20*/  BSYNC B0 ;  /* 0x0000000000007941 */ /* 0x000fea0003800000 */
.L_x_13474:
        /* <DEDUP_REMOVED lines=36> */
.L_x_13477:
[----:B------:R-:W-:Y:S05]  /*2c70*/  BSYNC B0 ;  /* 0x0000000000007941 */ /* 0x000fea0003800000 */
.L_x_13476:
        /* <DEDUP_REMOVED lines=36> */
.L_x_13479:
[----:B------:R-:W-:Y:S05]  /*2ec0*/  BSYNC B0 ;  /* 0x0000000000007941 */ /* 0x000fea0003800000 */
.L_x_13478:
        /* <DEDUP_REMOVED lines=36> */
.L_x_13481:
[----:B------:R-:W-:Y:S05]  /*3110*/  BSYNC B0 ;  /* 0x0000000000007941 */ /* 0x000fea0003800000 */
.L_x_13480:
        /* <DEDUP_REMOVED lines=36> */
.L_x_13483:
[----:B------:R-:W-:Y:S05]  /*3360*/  BSYNC B0 ;  /* 0x0000000000007941 */ /* 0x000fea0003800000 */
.L_x_13482:
        /* <DEDUP_REMOVED lines=36> */
.L_x_13485:
[----:B------:R-:W-:Y:S05]  /*35b0*/  BSYNC B0 ;  /* 0x0000000000007941 */ /* 0x000fea0003800000 */
.L_x_13484:
        /* <DEDUP_REMOVED lines=34> */
.L_x_13487:
[----:B------:R-:W-:Y:S05]  /*37e0*/  BSYNC B0 ;  /* 0x0000000000007941 */ /* 0x000fea0003800000 */
.L_x_13486:
        /* <DEDUP_REMOVED lines=33> */
.L_x_13489:
[----:B------:R-:W-:Y:S05]  /*3a00*/  BSYNC B0 ;  /* 0x0000000000007941 */ /* 0x000fea0003800000 */
.L_x_13488:
        /* <DEDUP_REMOVED lines=33> */
.L_x_13491:
[----:B------:R-:W-:Y:S05]  /*3c20*/  BSYNC B0 ;  /* 0x0000000000007941 */ /* 0x000fea0003800000 */
.L_x_13490:
        /* <DEDUP_REMOVED lines=33> */
.L_x_13493:
[----:B------:R-:W-:Y:S05]  /*3e40*/  BSYNC B0 ;  /* 0x0000000000007941 */ /* 0x000fea0003800000 */
.L_x_13492:
        /* <DEDUP_REMOVED lines=33> */
.L_x_13495:
[----:B------:R-:W-:Y:S05]  /*4060*/  BSYNC B0 ;  /* 0x0000000000007941 */ /* 0x000fea0003800000 */
.L_x_13494:
        /* <DEDUP_REMOVED lines=33> */
.L_x_13497:
[----:B------:R-:W-:Y:S05]  /*4280*/  BSYNC B0 ;  /* 0x0000000000007941 */ /* 0x000fea0003800000 */
.L_x_13496:
        /* <DEDUP_REMOVED lines=10> */
[----:B------:R-:W-:Y:S01]  /*4330*/  USHF.R.S32.HI UR18, URZ, 0x1f, UR10 ;  /* 0x0000001f3f127899 */ /* 0x000fe2000801140a */
[----:B------:R-:W-:Y:S01]  /*4340*/  MOV R7, UR22 ;  /* 0x0000001600077c02 */ /* 0x000fe20008000f00 */
[----:B------:R-:W-:Y:S01]  /*4350*/  UIMAD UR19, UR11, UR19, UR8 ;  /* 0x000000130b1372a4 */ /* 0x000fe2000f8e0208 */
[----:B0-----:R-:W-:Y:S01]  /*4360*/  LDS.U16 R50, [R115] ;  /* 0x0000000073327984 */ /* 0x001fe20000000400 */
        /* <DEDUP_REMOVED lines=11> */
[----:B------:R-:W0:Y:S01]  /*4420*/  LDS.U16 R55, [R115+0x2] ;  /* 0x0000020073377984 */ /* 0x000e220000000400 */
        /* <DEDUP_REMOVED lines=8> */
[----:B------:R-:W1:Y:S01]  /*44b0*/  LDS.U16 R57, [R115+0x4] ;  /* 0x0000040073397984 */ /* 0x000e620000000400 */
[----:B------:R-:W-:Y:S01]  /*44c0*/  UIADD3 UR19, UR6, -UR35, URZ ;  /* 0x8000002306137290 */ /* 0x000fe2000fffe03f */
[----:B------:R-:W-:Y:S01]  /*44d0*/  @!P0 IMAD.WIDE.U32 R4, R25, UR10, R4 ;  /* 0x0000000a19048c25 */ /* 0x000fe2000f8e0004 */
[----:B------:R-:W-:Y:S01]  /*44e0*/  UIMAD UR35, UR10, UR21, UR28 ;  /* 0x000000150a2372a4 */ /* 0x000fe2000f8e021c */
[C---:B------:R-:W-:Y:S01]  /*44f0*/  @!P0 IADD3 R7, P1, R20.reuse, R2, RZ ;  /* 0x0000000214078210 */ /* 0x040fe20007f3e0ff */
[----:B------:R-:W-:Y:S01]  /*4500*/  UIMAD.WIDE.U32 UR20, UR10, UR20, UR22 ;  /* 0x000000140a1472a5 */ /* 0x000fe2000f8e0016 */
[----:B------:R-:W2:Y:S01]  /*4510*/  LDS.U16 R63, [R115+0x6] ;  /* 0x00000600733f7984 */ /* 0x000ea20000000400 */
        /* <DEDUP_REMOVED lines=21> */
[----:B------:R-:W-:-:S03]  /*4670*/  LEA R34, P2, R25, R34, 0x1 ;  /* 0x0000002219227211 */ /* 0x000fc600078408ff */
[----:B------:R-:W-:Y:S01]  /*4680*/  LDS.U16 R41, [R115+0xe] ;  /* 0x00000e0073297984 */ /* 0x000fe20000000400 */
[----:B------:R-:W-:-:S03]  /*4690*/  LEA R2, P4, R27, R2, 0x1 ;  /* 0x000000021b027211 */ /* 0x000fc600078808ff */
[----:B------:R-:W-:Y:S01]  /*46a0*/  LDS.U16 R37, [R115+0x10] ;  /* 0x0000100073257984 */ /* 0x000fe20000000400 */
[----:B------:R-:W-:Y:S02]  /*46b0*/  MOV R26, UR8 ;  /* 0x00000008001a7c02 */ /* 0x000fe40008000f00 */
        /* <DEDUP_REMOVED lines=34> */
[----:B------:R-:W-:Y:S01]  /*48e0*/  HADD2.F32 R50, -RZ, R50.H0_H0 ;  /* 0x20000032ff327230 */ /* 0x000fe20000004100 */
[----:B------:R-:W-:Y:S01]  /*48f0*/  @!P0 LEA.HI.X R29, R4, UR31, R5, 0x1, P3 ;  /* 0x0000001f041d8c11 */ /* 0x000fe200098f0c05 */
[----:B------:R-:W-:Y:S01]  /*4900*/  LDS.U16 R30, [R115+0x12] ;  /* 0x00001200731e7984 */ /* 0x000fe20000000400 */
[----:B--2---:R-:W-:Y:S01]  /*4910*/  HADD2.F32 R63, -RZ, R63.H0_H0 ;  /* 0x2000003fff3f7230 */ /* 0x004fe20000004100 */
[----:B------:R-:W-:-:S02]  /*4920*/  ULDC.64 UR20, c[0x0][0x398] ;  /* 0x0000e60000147ab9 */ /* 0x000fc40000000a00 */
[----:B------:R-:W-:Y:S04]  /*4930*/  LDS.U16 R27, [R115+0x14] ;  /* 0x00001400731b7984 */ /* 0x000fe80000000400 */
[----:B------:R-:W-:Y:S01]  /*4940*/  LDS.U16 R6, [R115+0x1a] ;  /* 0x00001a0073067984 */ /* 0x000fe20000000400 */
[----:B------:R-:W-:Y:S02]  /*4950*/  PRMT R26, RZ, 0x7610, R26 ;  /* 0x00007610ff1a7816 */ /* 0x000fe4000000001a */
[----:B------:R-:W-:Y:S01]  /*4960*/  ISETP.GE.AND P2, PT, R8, UR44, PT ;  /* 0x0000002c08007c0c */ /* 0x000fe2000bf46270 */
[----:B------:R-:W-:Y:S01]  /*4970*/  LDS.U16 R7, [R115+0x18] ;  /* 0x0000180073077984 */ /* 0x000fe20000000400 */
[----:B------:R-:W-:Y:S02]  /*4980*/  ISETP.GE.AND P4, PT, R0, UR44, PT ;  /* 0x0000002c00007c0c */ /* 0x000fe4000bf86270 */
[----:B------:R-:W-:Y:S01]  /*4990*/  PRMT R24, RZ, 0x7610, R24 ;  /* 0x00007610ff187816 */ /* 0x000fe20000000018 */
[----:B------:R-:W-:Y:S04]  /*49a0*/  LDS.U16 R5, [R115+0x1c] ;  /* 0x00001c0073057984 */ /* 0x000fe80000000400 */
        /* <DEDUP_REMOVED lines=53> */
[----:B------:R-:W3:Y:S04]  /*4d00*/  LDS.U16 R32, [R115+0x6] ;  /* 0x0000060073207984 */ /* 0x000ee80000000400 */
[----:B------:R-:W-:Y:S04]  /*4d10*/  LDS.U16 R33, [R115+0x8] ;  /* 0x0000080073217984 */ /* 0x000fe80000000400 */
[----:B------:R-:W4:Y:S04]  /*4d20*/  LDS.U16 R34, [R115+0xa] ;  /* 0x00000a0073227984 */ /* 0x000f280000000400 */
        /* <DEDUP_REMOVED lines=54> */
[----:B------:R-:W-:Y:S01]  /*5090*/  FMUL.FTZ R46, R44, -1.4426950216293334961 ;  /* 0xbfb8aa3b2c2e7820 */ /* 0x000fe20000410000 */
[----:B------:R-:W-:Y:S02]  /*50a0*/  HADD2.F32 R40, -RZ, R43.H0_H0 ;  /* 0x2000002bff287230 */ /* 0x000fe40000004100 */
[----:B0-----:R-:W-:Y:S01]  /*50b0*/  FMUL.FTZ R2, R29, -1.4426950216293334961 ;  /* 0xbfb8aa3b1d027820 */ /* 0x001fe20000410000 */
[----:B------:R-:W-:Y:S02]  /*50c0*/  HADD2.F32 R43, -RZ, R45.H0_H0 ;  /* 0x2000002dff2b7230 */ /* 0x000fe40000004100 */
[----:B------:R-:W-:Y:S01]  /*50d0*/  FMUL.FTZ R45, R42, -1.4426950216293334961 ;  /* 0xbfb8aa3b2a2d7820 */ /* 0x000fe20000410000 */
[----:B------:R-:W-:Y:S01]  /*50e0*/  FMUL.FTZ R68, R24, -1.4426950216293334961 ;  /* 0xbfb8aa3b18447820 */ /* 0x000fe20000410000 */
[----:B------:R-:W-:Y:S01]  /*50f0*/  FMUL.FTZ R70, R26, -1.4426950216293334961 ;  /* 0xbfb8aa3b1a467820 */ /* 0x000fe20000410000 */
[----:B------:R-:W-:Y:S01]  /*5100*/  MUFU.EX2 R85, R46 ;  /* 0x0000002e00557308 */ /* 0x000fe20000000800 */
[----:B------:R-:W-:-:S07]  /*5110*/  FMUL.FTZ R66, R28, -1.4426950216293334961 ;  /* 0xbfb8aa3b1c427820 */ /* 0x000fce0000410000 */
[----:B------:R-:W-:Y:S01]  /*5120*/  MUFU.EX2 R82, R45 ;  /* 0x0000002d00527308 */ /* 0x000fe20000000800 */
[----:B------:R-:W-:-:S07]  /*5130*/  FMUL.FTZ R74, R33, -1.4426950216293334961 ;  /* 0xbfb8aa3b214a7820 */ /* 0x000fce0000410000 */
[----:B------:R-:W0:Y:S08]  /*5140*/  MUFU.EX2 R2, R2 ;  /* 0x0000000200027308 */ /* 0x000e300000000800 */
[----:B------:R-:W-:Y:S08]  /*5150*/  MUFU.EX2 R68, R68 ;  /* 0x0000004400447308 */ /* 0x000ff00000000800 */
[----:B------:R-:W-:Y:S08]  /*5160*/  MUFU.EX2 R70, R70 ;  /* 0x0000004600467308 */ /* 0x000ff00000000800 */
[----:B------:R-:W1:Y:S01]  /*5170*/  MUFU.EX2 R66, R66 ;  /* 0x0000004200427308 */ /* 0x000e620000000800 */
[----:B------:R-:W-:Y:S01]  /*5180*/  FMUL.FTZ R72, R32, -1.4426950216293334961 ;  /* 0xbfb8aa3b20487820 */ /* 0x000fe20000410000 */
[----:B------:R-:W-:Y:S01]  /*5190*/  FMUL.FTZ R3, R31, -1.4426950216293334961 ;  /* 0xbfb8aa3b1f037820 */ /* 0x000fe20000410000 */
[----:B0-----:R-:W-:-:S05]  /*51a0*/  FADD.FTZ R2, R2, 1 ;  /* 0x3f80000002027421 */ /* 0x001fca0000010000 */
[----:B------:R-:W-:Y:S08]  /*51b0*/  MUFU.EX2 R74, R74 ;  /* 0x0000004a004a7308 */ /* 0x000ff00000000800 */
[----:B------:R-:W-:Y:S01]  /*51c0*/  MUFU.EX2 R72, R72 ;  /* 0x0000004800487308 */ /* 0x000fe20000000800 */
[----:B-1----:R-:W-:-:S07]  /*51d0*/  FADD.FTZ R66, R66, 1 ;  /* 0x3f80000042427421 */ /* 0x002fce0000010000 */
[----:B------:R-:W0:Y:S01]  /*51e0*/  MUFU.EX2 R3, R3 ;  /* 0x0000000300037308 */ /* 0x000e220000000800 */
[----:B------:R-:W-:Y:S01]  /*51f0*/  FMUL.FTZ R76, R35, -1.4426950216293334961 ;  /* 0xbfb8aa3b234c7820 */ /* 0x000fe20000410000 */
[----:B------:R-:W-:Y:S01]  /*5200*/  FMUL.FTZ R75, R34, -1.4426950216293334961 ;  /* 0xbfb8aa3b224b7820 */ /* 0x000fe20000410000 */
[----:B------:R-:W-:-:S05]  /*5210*/  FMUL.FTZ R78, R38, -1.4426950216293334961 ;  /* 0xbfb8aa3b264e7820 */ /* 0x000fca0000410000 */
[----:B------:R-:W1:Y:S01]  /*5220*/  MUFU.EX2 R76, R76 ;  /* 0x0000004c004c7308 */ /* 0x000e620000000800 */
[----:B------:R-:W-:Y:S01]  /*5230*/  FMUL.FTZ R77, R36, -1.4426950216293334961 ;  /* 0xbfb8aa3b244d7820 */ /* 0x000fe20000410000 */
[----:B0-----:R-:W-:-:S06]  /*5240*/  FADD.FTZ R3, R3, 1 ;  /* 0x3f80000003037421 */ /* 0x001fcc0000010000 */
[----:B------:R-:W-:Y:S01]  /*5250*/  MUFU.EX2 R75, R75 ;  /* 0x0000004b004b7308 */ /* 0x000fe20000000800 */
[----:B------:R-:W-:Y:S01]  /*5260*/  FMUL.FTZ R80, R40, -1.4426950216293334961 ;  /* 0xbfb8aa3b28507820 */ /* 0x000fe20000410000 */
[----:B------:R-:W-:-:S06]  /*5270*/  FMUL.FTZ R79, R39, -1.4426950216293334961 ;  /* 0xbfb8aa3b274f7820 */ /* 0x000fcc0000410000 */
[----:B------:R-:W0:Y:S01]  /*5280*/  MUFU.EX2 R78, R78 ;  /* 0x0000004e004e7308 */ /* 0x000e220000000800 */
[----:B-1----:R-:W-:Y:S01]  /*5290*/  FADD.FTZ R76, R76, 1 ;  /* 0x3f8000004c4c7421 */ /* 0x002fe20000010000 */
[----:B------:R-:W-:Y:S02]  /*52a0*/  HADD2.F32 R65, -RZ, R65.H0_H0 ;  /* 0x20000041ff417230 */ /* 0x000fe40000004100 */
[----:B------:R-:W-:Y:S01]  /*52b0*/  FMUL.FTZ R81, R43, -1.4426950216293334961 ;  /* 0xbfb8aa3b2b517820 */ /* 0x000fe20000410000 */
[----:B------:R-:W-:-:S03]  /*52c0*/  HADD2.F32 R67, -RZ, R67.H0_H0 ;  /* 0x20000043ff437230 */ /* 0x000fc60000004100 */
[----:B------:R-:W-:Y:S08]  /*52d0*/  MUFU.EX2 R77, R77 ;  /* 0x0000004d004d7308 */ /* 0x000ff00000000800 */
[----:B------:R-:W-:Y:S01]  /*52e0*/  MUFU.EX2 R80, R80 ;  /* 0x0000005000507308 */ /* 0x000fe20000000800 */
[----:B0-----:R-:W-:-:S07]  /*52f0*/  FADD.FTZ R78, R78, 1 ;  /* 0x3f8000004e4e7421 */ /* 0x001fce0000010000 */
[----:B------:R-:W-:Y:S01]  /*5300*/  MUFU.EX2 R79, R79 ;  /* 0x0000004f004f7308 */ /* 0x000fe20000000800 */
[----:B------:R-:W-:Y:S04]  /*5310*/  STS.U16 [R133], R48 ;  /* 0x0000003085007388 */ /* 0x000fe80000000400 */
[----:B------:R-:W-:Y:S04]  /*5320*/  STS.U16 [R132+0x40], R49 ;  /* 0x0000403184007388 */ /* 0x000fe80000000400 */
[----:B--2---:R-:W-:Y:S04]  /*5330*/  STS.U16 [R129+0x80], R52 ;  /* 0x0000803481007388 */ /* 0x004fe80000000400 */
[----:B------:R0:W-:Y:S04]  /*5340*/  STS.U16 [R128+0xc0], R51 ;  /* 0x0000c03380007388 */ /* 0x0001e80000000400 */
        /* <DEDUP_REMOVED lines=13> */
[----:B------:R-:W4:Y:S04]  /*5420*/  LDS.U16 R46, [R115+0x2] ;  /* 0x00000200732e7984 */ /* 0x000f280000000400 */
[----:B------:R-:W5:Y:S04]  /*5430*/  LDS.U16 R48, [R115+0x4] ;  /* 0x0000040073307984 */ /* 0x000f680000000400 */
[----:B------:R-:W5:Y:S04]  /*5440*/  LDS.U16 R45, [R115] ;  /* 0x00000000732d7984 */ /* 0x000f680000000400 */
[----:B------:R-:W5:Y:S04]  /*5450*/  LDS.U16 R58, [R115+0x6] ;  /* 0x00000600733a7984 */ /* 0x000f680000000400 */
[----:B------:R-:W5:Y:S04]  /*5460*/  LDS.U16 R60, [R115+0x8] ;  /* 0x00000800733c7984 */ /* 0x000f680000000400 */
[----:B------:R-:W5:Y:S01]  /*5470*/  LDS.U16 R62, [R115+0xa] ;  /* 0x00000a00733e7984 */ /* 0x000f620000000400 */
[----:B0-----:R-:W-:Y:S01]  /*5480*/  FADD.FTZ R51, R68, 1 ;  /* 0x3f80000044337421 */ /* 0x001fe20000010000 */
[----:B-1----:R-:W-:Y:S01]  /*5490*/  FADD.FTZ R53, R70, 1 ;  /* 0x3f80000046357421 */ /* 0x002fe20000010000 */
[----:B------:R0:W-:Y:S01]  /*54a0*/  MUFU.RCP R52, R2 ;  /* 0x0000000200347308 */ /* 0x0001e20000001000 */
[----:B--2---:R-:W-:-:S02]  /*54b0*/  FADD.FTZ R56, R74, 1 ;  /* 0x3f8000004a387421 */ /* 0x004fc40000010000 */
[----:B------:R-:W-:Y:S04]  /*54c0*/  LDS.U16 R74, [R115+0x10] ;  /* 0x00001000734a7984 */ /* 0x000fe80000000400 */
[----:B0-----:R-:W0:Y:S01]  /*54d0*/  LDS.U16 R2, [R115+0xc] ;  /* 0x00000c0073027984 */ /* 0x001e220000000400 */
[----:B------:R-:W-:Y:S08]  /*54e0*/  MUFU.RCP R49, R66 ;  /* 0x0000004200317308 */ /* 0x000ff00000001000 */
[----:B------:R-:W1:Y:S08]  /*54f0*/  MUFU.RCP R51, R51 ;  /* 0x0000003300337308 */ /* 0x000e700000001000 */
[----:B------:R-:W2:Y:S01]  /*5500*/  MUFU.RCP R53, R53 ;  /* 0x0000003500357308 */ /* 0x000ea20000001000 */
[----:B---3--:R-:W-:Y:S01]  /*5510*/  FADD.FTZ R59, R72, 1 ;  /* 0x3f800000483b7421 */ /* 0x008fe20000010000 */
[----:B----4-:R-:W-:-:S02]  /*5520*/  HADD2.F32 R46, -RZ, R46.H0_H0 ;  /* 0x2000002eff2e7230 */ /* 0x010fc40000004100 */
[----:B-----5:R-:W-:Y:S02]  /*5530*/  HADD2.F32 R48, -RZ, R48.H0_H0 ;  /* 0x20000030ff307230 */ /* 0x020fe40000004100 */
[----:B------:R-:W-:Y:S02]  /*5540*/  HADD2.F32 R45, -RZ, R45.H0_H0 ;  /* 0x2000002dff2d7230 */ /* 0x000fe40000004100 */
[----:B------:R3:W4:Y:S01]  /*5550*/  MUFU.RCP R54, R3 ;  /* 0x0000000300367308 */ /* 0x0007220000001000 */
[----:B-1----:R-:W-:Y:S01]  /*5560*/  FADD.FTZ R69, -R51, 1 ;  /* 0x3f80000033457421 */ /* 0x002fe20000010100 */
[----:B------:R-:W-:Y:S01]  /*5570*/  FMUL.FTZ R66, R55, R46 ;  /* 0x0000002e37427220 */ /* 0x000fe20000410000 */
[----:B------:R-:W-:Y:S01]  /*5580*/  FMUL.FTZ R68, R57, R48 ;  /* 0x0000003039447220 */ /* 0x000fe20000410000 */
[----:B------:R-:W-:-:S04]  /*5590*/  FMUL.FTZ R64, R50, R45 ;  /* 0x0000002d32407220 */ /* 0x000fc80000410000 */
[----:B------:R-:W1:Y:S01]  /*55a0*/  MUFU.RCP R59, R59 ;  /* 0x0000003b003b7308 */ /* 0x000e620000001000 */
[----:B---3--:R-:W-:Y:S01]  /*55b0*/  FADD.FTZ R3, -R49, 1 ;  /* 0x3f80000031037421 */ /* 0x008fe20000010100 */
[----:B--2---:R-:W-:Y:S01]  /*55c0*/  FADD.FTZ R71, -R53, 1 ;  /* 0x3f80000035477421 */ /* 0x004fe20000010100 */
[----:B------:R-:W-:Y:S01]  /*55d0*/  FFMA.FTZ R69, R24, R69, 1 ;  /* 0x3f80000018457423 */ /* 0x000fe20000010045 */
[----:B------:R-:W-:Y:S01]  /*55e0*/  FMUL.FTZ R66, R51, R66 ;  /* 0x0000004233427220 */ /* 0x000fe20000410000 */
[----:B------:R-:W-:Y:S01]  /*55f0*/  FFMA.FTZ R3, R28, R3, 1 ;  /* 0x3f8000001c037423 */ /* 0x000fe20000010003 */
[----:B------:R-:W-:Y:S01]  /*5600*/  FFMA.FTZ R71, R26, R71, 1 ;  /* 0x3f8000001a477423 */ /* 0x000fe20000010047 */
[----:B------:R-:W-:Y:S01]  /*5610*/  FMUL.FTZ R68, R53, R68 ;  /* 0x0000004435447220 */ /* 0x000fe20000410000 */
[----:B------:R-:W-:Y:S02]  /*5620*/  HADD2.F32 R58, -RZ, R58.H0_H0 ;  /* 0x2000003aff3a7230 */ /* 0x000fe40000004100 */
[----:B------:R-:W-:Y:S01]  /*5630*/  FMUL.FTZ R64, R49, R64 ;  /* 0x0000004031407220 */ /* 0x000fe20000410000 */
[----:B------:R-:W-:Y:S01]  /*5640*/  FMUL.FTZ R87, R66, R69 ;  /* 0x0000004542577220 */ /* 0x000fe20000410000 */
[----:B------:R-:W-:Y:S01]  /*5650*/  FMUL.FTZ R88, R68, R71 ;  /* 0x0000004744587220 */ /* 0x000fe20000410000 */
[----:B------:R-:W-:Y:S01]  /*5660*/  FADD.FTZ R66, -R52, 1 ;  /* 0x3f80000034427421 */ /* 0x000fe20000010100 */
[----:B------:R-:W-:Y:S01]  /*5670*/  FMUL.FTZ R84, R64, R3 ;  /* 0x0000000340547220 */ /* 0x000fe20000410000 */
[----:B------:R-:W-:Y:S01]  /*5680*/  FMUL.FTZ R71, R63, R58 ;  /* 0x0000003a3f477220 */ /* 0x000fe20000410000 */
[----:B------:R-:W2:Y:S01]  /*5690*/  LDS.U16 R3, [R115+0xe] ;  /* 0x00000e0073037984 */ /* 0x000ea20000000400 */
[----:B------:R-:W-:Y:S01]  /*56a0*/  HADD2.F32 R60, -RZ, R60.H0_H0 ;  /* 0x2000003cff3c7230 */ /* 0x000fe20000004100 */
[----:B------:R-:W3:Y:S01]  /*56b0*/  MUFU.RCP R56, R56 ;  /* 0x0000003800387308 */ /* 0x000ee20000001000 */
[----:B------:R-:W-:-:S02]  /*56c0*/  HADD2.F32 R62, -RZ, R62.H0_H0 ;  /* 0x2000003eff3e7230 */ /* 0x000fc40000004100 */
[----:B------:R-:W-:Y:S01]  /*56d0*/  FFMA.FTZ R66, R29, R66, 1 ;  /* 0x3f8000001d427423 */ /* 0x000fe20000010042 */
[----:B------:R-:W-:Y:S01]  /*56e0*/  FMUL.FTZ R71, R52, R71 ;  /* 0x0000004734477220 */ /* 0x000fe20000410000 */
[----:B------:R-:W-:Y:S01]  /*56f0*/  FADD.FTZ R61, R75, 1 ;  /* 0x3f8000004b3d7421 */ /* 0x000fe20000010000 */
[----:B----4-:R-:W-:Y:S01]  /*5700*/  FADD.FTZ R68, -R54, 1 ;  /* 0x3f80000036447421 */ /* 0x010fe20000010100 */
[----:B------:R-:W-:Y:S01]  /*5710*/  FMUL.FTZ R73, R65, R60 ;  /* 0x0000003c41497220 */ /* 0x000fe20000410000 */
[----:B------:R-:W4:Y:S01]  /*5720*/  MUFU.RCP R64, R76 ;  /* 0x0000004c00407308 */ /* 0x000f220000001000 */
[----:B-1----:R-:W-:Y:S01]  /*5730*/  FADD.FTZ R75, -R59, 1 ;  /* 0x3f8000003b4b7421 */ /* 0x002fe20000010100 */
[----:B------:R-:W-:Y:S01]  /*5740*/  FMUL.FTZ R70, R67, R62 ;  /* 0x0000003e43467220 */ /* 0x000fe20000410000 */
[----:B------:R-:W-:Y:S01]  /*5750*/  FMUL.FTZ R131, R71, R66 ;  /* 0x0000004247837220 */ /* 0x000fe20000410000 */
[----:B------:R-:W-:Y:S02]  /*5760*/  HADD2.F32 R66, -RZ, R47.H0_H0 ;  /* 0x2000002fff427230 */ /* 0x000fe40000004100 */
[----:B------:R-:W-:-:S02]  /*5770*/  FFMA.FTZ R68, R31, R68, 1 ;  /* 0x3f8000001f447423 */ /* 0x000fc40000010044 */
[----:B------:R1:W5:Y:S01]  /*5780*/  MUFU.EX2 R83, R81 ;  /* 0x0000005100537308 */ /* 0x0003620000000800 */
[----:B------:R-:W-:Y:S01]  /*5790*/  FMUL.FTZ R73, R54, R73 ;  /* 0x0000004936497220 */ /* 0x000fe20000410000 */
[----:B0-----:R-:W-:Y:S02]  /*57a0*/  HADD2.F32 R47, -RZ, R2.H0_H0 ;  /* 0x20000002ff2f7230 */ /* 0x001fe40000004100 */
[----:B------:R-:W-:Y:S01]  /*57b0*/  FFMA.FTZ R75, R32, R75, 1 ;  /* 0x3f800000204b7423 */ /* 0x000fe2000001004b */
[----:B------:R-:W-:Y:S01]  /*57c0*/  FMUL.FTZ R70, R59, R70 ;  /* 0x000000463b467220 */ /* 0x000fe20000410000 */
[----:B------:R-:W-:Y:S01]  /*57d0*/  FMUL.FTZ R130, R73, R68 ;  /* 0x0000004449827220 */ /* 0x000fe20000410000 */
[----:B------:R-:W-:Y:S01]  /*57e0*/  FADD.FTZ R69, R77, 1 ;  /* 0x3f8000004d457421 */ /* 0x000fe20000010000 */
[----:B------:R-:W-:Y:S01]  /*57f0*/  FMUL.FTZ R73, R66, R47 ;  /* 0x0000002f42497220 */ /* 0x000fe20000410000 */
[----:B------:R0:W-:Y:S01]  /*5800*/  MUFU.RCP R71, R78 ;  /* 0x0000004e00477308 */ /* 0x0001e20000001000 */
[----:B------:R-:W-:Y:S01]  /*5810*/  FMUL.FTZ R135, R70, R75 ;  /* 0x0000004b46877220 */ /* 0x000fe20000410000 */
[----:B------:R-:W-:-:S02]  /*5820*/  HADD2.F32 R70, -RZ, R37.H0_H0 ;  /* 0x20000025ff467230 */ /* 0x000fc40000004100 */
[----:B-1----:R-:W-:Y:S01]  /*5830*/  FADD.FTZ R81, R80, 1 ;  /* 0x3f80000050517421 */ /* 0x002fe20000010000 */
[----:B------:R-:W-:Y:S01]  /*5840*/  LDS.U16 R77, [R115+0x12] ;  /* 0x00001200734d7984 */ /* 0x000fe20000000400 */
[----:B------:R-:W-:Y:S02]  /*5850*/  HADD2.F32 R37, -RZ, R74.H0_H0 ;  /* 0x2000004aff257230 */ /* 0x000fe40000004100 */
[----:B------:R-:W-:Y:S01]  /*5860*/  FADD.FTZ R72, R79, 1 ;  /* 0x3f8000004f487421 */ /* 0x000fe20000010000 */
[----:B------:R-:W-:Y:S04]  /*5870*/  LDS.U16 R76, [R115+0x16] ;  /* 0x00001600734c7984 */ /* 0x000fe80000000400 */
[----:B0-----:R-:W0:Y:S01]  /*5880*/  LDS.U16 R78, [R115+0x18] ;  /* 0x00001800734e7984 */ /* 0x001e220000000400 */
[C---:B---3--:R-:W-:Y:S01]  /*5890*/  FMUL.FTZ R2, R56.reuse, R73 ;  /* 0x0000004938027220 */ /* 0x048fe20000410000 */
[----:B------:R-:W-:Y:S01]  /*58a0*/  FADD.FTZ R68, -R56, 1 ;  /* 0x3f80000038447421 */ /* 0x000fe20000010100 */
[----:B------:R1:W-:Y:S01]  /*58b0*/  MUFU.RCP R73, R81 ;  /* 0x0000005100497308 */ /* 0x0003e20000001000 */
[----:B----4-:R-:W-:Y:S01]  /*58c0*/  FADD.FTZ R74, -R64, 1 ;  /* 0x3f800000404a7421 */ /* 0x010fe20000010100 */
[----:B------:R-:W3:Y:S01]  /*58d0*/  LDS.U16 R79, [R115+0x14] ;  /* 0x00001400734f7984 */ /* 0x000ee20000000400 */
[----:B-----5:R-:W-:Y:S01]  /*58e0*/  FADD.FTZ R86, R83, 1 ;  /* 0x3f80000053567421 */ /* 0x020fe20000010000 */
[----:B------:R-:W-:Y:S01]  /*58f0*/  FFMA.FTZ R75, R33, R68, 1 ;  /* 0x3f800000214b7423 */ /* 0x000fe20000010044 */
[----:B------:R-:W-:Y:S01]  /*5900*/  FFMA.FTZ R83, R35, R74, 1 ;  /* 0x3f80000023537423 */ /* 0x000fe2000001004a */
[----:B-1----:R-:W-:-:S02]  /*5910*/  FMUL.FTZ R81, R70, R37 ;  /* 0x0000002546517220 */ /* 0x002fc40000410000 */
[----:B------:R-:W-:Y:S02]  /*5920*/  FMUL.FTZ R2, R2, R75 ;  /* 0x0000004b02027220 */ /* 0x000fe40000410000 */
[----:B------:R-:W-:Y:S01]  /*5930*/  FMUL.FTZ R74, R64, R81 ;  /* 0x00000051404a7220 */ /* 0x000fe20000410000 */
[----:B------:R-:W1:Y:S01]  /*5940*/  MUFU.RCP R61, R61 ;  /* 0x0000003d003d7308 */ /* 0x000e620000001000 */
[----:B------:R-:W-:Y:S01]  /*5950*/  FADD.FTZ R75, R82, 1 ;  /* 0x3f800000524b7421 */ /* 0x000fe20000010000 */
[----:B------:R-:W4:Y:S01]  /*5960*/  LDS.U16 R81, [R115+0x1a] ;  /* 0x00001a0073517984 */ /* 0x000f220000000400 */
[----:B------:R-:W-:-:S03]  /*5970*/  FMUL.FTZ R136, R74, R83 ;  /* 0x000000534a887220 */ /* 0x000fc60000410000 */
[----:B------:R-:W5:Y:S04]  /*5980*/  LDS.U16 R82, [R115+0x1c] ;  /* 0x00001c0073527984 */ /* 0x000f680000000400 */
[----:B------:R-:W5:Y:S01]  /*5990*/  LDS.U16 R83, [R115+0x1e] ;  /* 0x00001e0073537984 */ /* 0x000f620000000400 */
[----:B------:R-:W3:Y:S01]  /*59a0*/  MUFU.RCP R72, R72 ;  /* 0x0000004800487308 */ /* 0x000ee20000001000 */
[----:B------:R-:W-:Y:S02]  /*59b0*/  HADD2.F32 R68, -RZ, R41.H0_H0 ;  /* 0x20000029ff447230 */ /* 0x000fe40000004100 */
[----:B--2---:R-:W-:Y:S02]  /*59c0*/  HADD2.F32 R41, -RZ, R3.H0_H0 ;  /* 0x20000003ff297230 */ /* 0x004fe40000004100 */
[----:B-1----:R-:W-:-:S03]  /*59d0*/  FADD.FTZ R3, -R61, 1 ;  /* 0x3f8000003d037421 */ /* 0x002fc60000010100 */
[----:B------:R-:W1:Y:S01]  /*59e0*/  MUFU.RCP R69, R69 ;  /* 0x0000004500457308 */ /* 0x000e620000001000 */
[----:B------:R-:W-:Y:S01]  /*59f0*/  FMUL.FTZ R80, R68, R41 ;  /* 0x0000002944507220 */ /* 0x000fe20000410000 */
[----:B------:R-:W-:-:S03]  /*5a00*/  FFMA.FTZ R3, R34, R3, 1 ;  /* 0x3f80000022037423 */ /* 0x000fc60000010003 */
[----:B------:R-:W-:Y:S01]  /*5a10*/  FMUL.FTZ R80, R61, R80 ;  /* 0x000000503d507220 */ /* 0x000fe20000410000 */
[----:B------:R-:W-:Y:S01]  /*5a20*/  FADD.FTZ R85, R85, 1 ;  /* 0x3f80000055557421 */ /* 0x000fe20000010000 */
[----:B------:R-:W-:Y:S02]  /*5a30*/  HADD2.F32 R74, -RZ, R27.H0_H0 ;  /* 0x2000001bff4a7230 */ /* 0x000fe40000004100 */
[----:B------:R-:W-:Y:S01]  /*5a40*/  FMUL.FTZ R3, R80, R3 ;  /* 0x0000000350037220 */ /* 0x000fe20000410000 */
[----:B------:R-:W-:Y:S01]  /*5a50*/  HADD2.F32 R27, -RZ, R25.H0_H0 ;  /* 0x20000019ff1b7230 */ /* 0x000fe20000004100 */
[----:B------:R3:W-:Y:S01]  /*5a60*/  MUFU.RCP R80, R86 ;  /* 0x0000005600507308 */ /* 0x0007e20000001000 */
[----:B------:R-:W-:Y:S02]  /*5a70*/  HADD2.F32 R25, -RZ, R7.H0_H0 ;  /* 0x20000007ff197230 */ /* 0x000fe40000004100 */
[----:B0-----:R-:W-:Y:S02]  /*5a80*/  HADD2.F32 R78, -RZ, R78.H0_H0 ;  /* 0x2000004eff4e7230 */ /* 0x001fe40000004100 */
[----:B------:R-:W-:-:S02]  /*5a90*/  HADD2.F32 R30, -RZ, R30.H0_H0 ;  /* 0x2000001eff1e7230 */ /* 0x000fc40000004100 */
[----:B------:R-:W-:Y:S02]  /*5aa0*/  HADD2.F32 R77, -RZ, R77.H0_H0 ;  /* 0x2000004dff4d7230 */ /* 0x000fe40000004100 */
[----:B---3--:R-:W-:Y:S01]  /*5ab0*/  FADD.FTZ R86, -R72, 1 ;  /* 0x3f80000048567421 */ /* 0x008fe20000010100 */
[----:B------:R-:W0:Y:S01]  /*5ac0*/  MUFU.RCP R75, R75 ;  /* 0x0000004b004b7308 */ /* 0x000e220000001000 */
[----:B------:R-:W-:Y:S01]  /*5ad0*/  FADD.FTZ R139, -R73, 1 ;  /* 0x3f800000498b7421 */ /* 0x000fe20000010100 */
[----:B------:R-:W-:Y:S01]  /*5ae0*/  FMUL.FTZ R142, R25, R78 ;  /* 0x0000004e198e7220 */ /* 0x000fe20000410000 */
[----:B------:R-:W-:Y:S01]  /*5af0*/  FFMA.FTZ R140, R39, R86, 1 ;  /* 0x3f800000278c7423 */ /* 0x000fe20000010056 */
[----:B-1----:R-:W-:Y:S01]  /*5b00*/  FADD.FTZ R7, -R69, 1 ;  /* 0x3f80000045077421 */ /* 0x002fe20000010100 */
[----:B------:R-:W-:-:S03]  /*5b10*/  HADD2.F32 R79, -RZ, R79.H0_H0 ;  /* 0x2000004fff4f7230 */ /* 0x000fc60000004100 */
[----:B------:R-:W1:Y:S01]  /*5b20*/  MUFU.RCP R85, R85 ;  /* 0x0000005500557308 */ /* 0x000e620000001000 */
[----:B------:R-:W-:Y:S02]  /*5b30*/  HADD2.F32 R76, -RZ, R76.H0_H0 ;  /* 0x2000004cff4c7230 */ /* 0x000fe40000004100 */
[----:B------:R-:W-:Y:S01]  /*5b40*/  FMUL.FTZ R86, R30, R77 ;  /* 0x0000004d1e567220 */ /* 0x000fe20000410000 */
[----:B------:R-:W-:Y:S01]  /*5b50*/  FFMA.FTZ R141, R40, R139, 1 ;  /* 0x3f800000288d7423 */ /* 0x000fe2000001008b */
[----:B------:R-:W-:Y:S01]  /*5b60*/  FMUL.FTZ R142, R73, R142 ;  /* 0x0000008e498e7220 */ /* 0x000fe20000410000 */
[----:B------:R-:W-:Y:S01]  /*5b70*/  FFMA.FTZ R7, R36, R7, 1 ;  /* 0x3f80000024077423 */ /* 0x000fe20000010007 */
[----:B------:R-:W-:Y:S01]  /*5b80*/  FMUL.FTZ R86, R69, R86 ;  /* 0x0000005645567220 */ /* 0x000fe20000410000 */
[----:B------:R-:W-:Y:S01]  /*5b90*/  FADD.FTZ R137, -R71, 1 ;  /* 0x3f80000047897421 */ /* 0x000fe20000010100 */
        /* <DEDUP_REMOVED lines=12> */
[----:B----4-:R-:W-:Y:S02]  /*5c60*/  HADD2.F32 R81, -RZ, R81.H0_H0 ;  /* 0x20000051ff517230 */ /* 0x010fe40000004100 */
[----:B-----5:R-:W-:Y:S02]  /*5c70*/  HADD2.F32 R82, -RZ, R82.H0_H0 ;  /* 0x20000052ff527230 */ /* 0x020fe40000004100 */
[----:B------:R-:W-:Y:S02]  /*5c80*/  HADD2.F32 R83, -RZ, R83.H0_H0 ;  /* 0x20000053ff537230 */ /* 0x000fe40000004100 */
[----:B------:R-:W-:Y:S01]  /*5c90*/  FMUL.FTZ R137, R138, R137 ;  /* 0x000000898a897220 */ /* 0x000fe20000410000 */
[----:B------:R-:W-:Y:S01]  /*5ca0*/  FMUL.FTZ R140, R139, R140 ;  /* 0x0000008c8b8c7220 */ /* 0x000fe20000410000 */
        /* <DEDUP_REMOVED lines=12> */
[----:B------:R-:W-:Y:S01]  /*5d70*/  FMUL.FTZ R4, R4, R5 ;  /* 0x0000000504047220 */ /* 0x000fe20000410000 */
[----:B------:R-:W-:-:S02]  /*5d80*/  FMUL.FTZ R6, R139, R6 ;  /* 0x000000068b067220 */ /* 0x000fc40000410000 */
[----:B------:R-:W-:Y:S01]  /*5d90*/  FMUL.FTZ R143, R138, R143 ;  /* 0x0000008f8a8f7220 */ /* 0x000fe20000410000 */
[----:B------:R-:W-:Y:S02]  /*5da0*/  F2FP.F16.F32.PACK_AB R88, R131, R88 ;  /* 0x000000588358723e */ /* 0x000fe400000000ff */
[----:B------:R-:W-:Y:S02]  /*5db0*/  PRMT R5, R142, 0x7632, R5 ;  /* 0x000076328e057816 */ /* 0x000fe40000000005 */
[----:B------:R-:W-:Y:S02]  /*5dc0*/  F2FP.F16.F32.PACK_AB R130, R135, R130 ;  /* 0x000000828782723e */ /* 0x000fe400000000ff */
[----:B------:R-:W-:Y:S02]  /*5dd0*/  F2FP.F16.F32.PACK_AB R2, R3, R2 ;  /* 0x000000020302723e */ /* 0x000fe400000000ff */
[----:B------:R-:W-:Y:S02]  /*5de0*/  ISETP.NE.AND P6, PT, R144, RZ, PT ;  /* 0x000000ff9000720c */ /* 0x000fe40003fc5270 */
[----:B------:R-:W-:-:S02]  /*5df0*/  F2FP.F16.F32.PACK_AB R7, R7, R136 ;  /* 0x000000880707723e */ /* 0x000fc400000000ff */
[----:B------:R-:W-:Y:S02]  /*5e00*/  F2FP.F16.F32.PACK_AB R137, R140, R137 ;  /* 0x000000898c89723e */ /* 0x000fe400000000ff */
[----:B------:R-:W-:Y:S02]  /*5e10*/  F2FP.F16.F32.PACK_AB R4, R4, R141 ;  /* 0x0000008d0404723e */ /* 0x000fe400000000ff */
[----:B------:R-:W-:Y:S01]  /*5e20*/  F2FP.F16.F32.PACK_AB R6, R143, R6 ;  /* 0x000000068f06723e */ /* 0x000fe200000000ff */
[----:B------:R0:W-:Y:S01]  /*5e30*/  STS.U16 [R115+0x2], R5 ;  /* 0x0000020573007388 */ /* 0x0001e20000000400 */
[----:B------:R-:W-:Y:S02]  /*5e40*/  PRMT R131, R88, 0x7632, R131 ;  /* 0x0000763258837816 */ /* 0x000fe40000000083 */
[----:B------:R-:W-:Y:S01]  /*5e50*/  PRMT R135, R130, 0x7632, R135 ;  /* 0x0000763282877816 */ /* 0x000fe20000000087 */
[----:B------:R1:W-:Y:S01]  /*5e60*/  STS.U16 [R115+0x4], R88 ;  /* 0x0000045873007388 */ /* 0x0003e20000000400 */
[----:B------:R-:W-:-:S02]  /*5e70*/  PRMT R3, R2, 0x7632, R3 ;  /* 0x0000763202037816 */ /* 0x000fc40000000003 */
[----:B------:R-:W-:Y:S01]  /*5e80*/  PRMT R136, R4, 0x7632, R136 ;  /* 0x0000763204887816 */ /* 0x000fe20000000088 */
[----:B------:R2:W-:Y:S01]  /*5e90*/  STS.U16 [R115+0x8], R130 ;  /* 0x0000088273007388 */ /* 0x0005e20000000400 */
[----:B0-----:R-:W-:-:S03]  /*5ea0*/  PRMT R5, R7, 0x7632, R5 ;  /* 0x0000763207057816 */ /* 0x001fc60000000005 */
[----:B------:R0:W-:Y:S01]  /*5eb0*/  STS.U16 [R115+0xc], R2 ;  /* 0x00000c0273007388 */ /* 0x0001e20000000400 */
[----:B-1----:R-:W-:Y:S02]  /*5ec0*/  PRMT R88, R137, 0x7632, R88 ;  /* 0x0000763289587816 */ /* 0x002fe40000000058 */
[----:B--2---:R-:W-:Y:S02]  /*5ed0*/  PRMT R130, R4, 0x7610, R130 ;  /* 0x0000761004827816 */ /* 0x004fe40000000082 */
[----:B0-----:R-:W-:Y:S02]  /*5ee0*/  PRMT R2, R6, 0x7632, R2 ;  /* 0x0000763206027816 */ /* 0x001fe40000000002 */
[----:B------:R-:W-:Y:S01]  /*5ef0*/  MOV R4, UR44 ;  /* 0x0000002c00047c02 */ /* 0x000fe20008000f00 */
        /* <DEDUP_REMOVED lines=54> */
.L_x_13499:
[----:B------:R-:W-:Y:S05]  /*6260*/  BSYNC B0 ;  /* 0x0000000000007941 */ /* 0x000fea0003800000 */
.L_x_13498:
        /* <DEDUP_REMOVED lines=102> */
[----:B------:R-:W-:Y:S01]  /*68d0*/  PRMT R32, R29, 0x7632, R32 ;  /* 0x000076321d207816 */ /* 0x000fe20000000020 */
        /* <DEDUP_REMOVED lines=14> */
[----:B------:R-:W-:Y:S01]  /*69c0*/  STS.U16 [R115+0x4], R29 ;  /* 0x0000041d73007388 */ /* 0x000fe20000000400 */
[----:B0-----:R-:W-:-:S02]  /*69d0*/  PRMT R28, R4, 0x7632, R28 ;  /* 0x00007632041c7816 */ /* 0x001fc4000000001c */
[----:B------:R-:W-:Y:S01]  /*69e0*/  PRMT R33, R37, 0x7632, R33 ;  /* 0x0000763225217816 */ /* 0x000fe20000000021 */
[----:B------:R-:W-:Y:S01]  /*69f0*/  STS.U16 [R115+0x2], R41 ;  /* 0x0000022973007388 */ /* 0x000fe20000000400 */
[----:B-1----:R-:W-:Y:S02]  /*6a00*/  PRMT R32, R5, 0x7632, R32 ;  /* 0x0000763205207816 */ /* 0x002fe40000000020 */
[----:B------:R-:W-:Y:S01]  /*6a10*/  PRMT R38, R40, 0x7632, R38 ;  /* 0x0000763228267816 */ /* 0x000fe20000000026 */
[----:B------:R-:W-:Y:S01]  /*6a20*/  STS.U16 [R115+0x8], R31 ;  /* 0x0000081f73007388 */ /* 0x000fe20000000400 */
[----:B------:R-:W-:Y:S02]  /*6a30*/  PRMT R46, R80, 0x7632, R46 ;  /* 0x00007632502e7816 */ /* 0x000fe4000000002e */
[----:B--2---:R-:W-:Y:S01]  /*6a40*/  MOV R4, UR44 ;  /* 0x0000002c00047c02 */ /* 0x004fe20008000f00 */
        /* <DEDUP_REMOVED lines=44> */
.L_x_13502:
[----:B------:R-:W-:Y:S05]  /*6d10*/  BSYNC B0 ;  /* 0x0000000000007941 */ /* 0x000fea0003800000 */
.L_x_13501:
        /* <DEDUP_REMOVED lines=43> */
.L_x_13500:
[----:B-1----:R-:W2:Y:S01]  /*6fd0*/  LDL.LU R2, [R1+0x10] ;  /* 0x0000100001027983 */ /* 0x002ea20000300800 */
[----:B------:R-:W-:Y:S01]  /*6fe0*/  HADD2.F32 R3, -RZ, R150.H0_H0 ;  /* 0x20000096ff037230 */ /* 0x000fe20000004100 */
[----:B0-----:R-:W0:Y:S01]  /*6ff0*/  LDC R5, c[0x0][0x21c] ;  /* 0x00008700ff057b82 */ /* 0x001e220000000800 */
        /* <DEDUP_REMOVED lines=60> */
[----:B------:R-:W1:Y:S01]  /*73c0*/  S2R R4, SR_TID.X ;  /* 0x0000000000047919 */ /* 0x000e620000002100 */
        /* <DEDUP_REMOVED lines=32> */
[----:B-1----:R-:W-:Y:S01]  /*75d0*/  LOP3.LUT R4, R4, 0x1f, RZ, 0xc0, !PT ;  /* 0x0000001f04047812 */ /* 0x002fe200078ec0ff */
[----:B------:R-:W-:Y:S01]  /*75e0*/  UMOV UR8, URZ ;  /* 0x0000003f00087c82 */ /* 0x000fe20008000000 */
[----:B------:R-:W-:Y:S01]  /*75f0*/  UMOV UR9, URZ ;  /* 0x0000003f00097c82 */ /* 0x000fe20008000000 */
[----:B------:R-:W-:Y:S01]  /*7600*/  ULDC UR20, c[0x0][0x224] ;  /* 0x0000890000147ab9 */ /* 0x000fe20000000800 */
[----:B------:R-:W-:Y:S01]  /*7610*/  LOP3.LUT R0, R0, 0xffffffe0, R4, 0xe2, !PT ;  /* 0xffffffe000007812 */ /* 0x000fe200078ee204 */
[----:B------:R-:W-:Y:S01]  /*7620*/  ULDC UR53, c[0x0][0x21c] ;  /* 0x0000870000357ab9 */ /* 0x000fe20000000800 */
[----:B------:R-:W-:Y:S01]  /*7630*/  ULDC UR54, c[0x0][0x218] ;  /* 0x0000860000367ab9 */ /* 0x000fe20000000800 */
[----:B------:R-:W-:Y:S01]  /*7640*/  UIADD3 UR21, UR29, UR21, URZ ;  /* 0x000000151d157290 */ /* 0x000fe2000fffe03f */
[----:B------:R-:W-:Y:S01]  /*7650*/  ISETP.GE.AND P0, PT, R0, UR19, PT ;  /* 0x0000001300007c0c */ /* 0x000fe2000bf06270 */
[----:B------:R-:W-:Y:S01]  /*7660*/  FADD.FTZ R0, R26, R26 ;  /* 0x0000001a1a007221 */ /* 0x000fe20000010000 */
[----:B------:R-:W-:Y:S01]  /*7670*/  ULDC.64 UR30, c[0x0][0x360] ;  /* 0x0000d800001e7ab9 */ /* 0x000fe20000000a00 */
[----:B------:R-:W-:Y:S01]  /*7680*/  ULDC.64 UR32, c[0x0][0x348] ;  /* 0x0000d20000207ab9 */ /* 0x000fe20000000a00 */
[----:B------:R-:W-:Y:S01]  /*7690*/  ULDC.64 UR34, c[0x0][0x350] ;  /* 0x0000d40000227ab9 */ /* 0x000fe20000000a00 */
[----:B------:R-:W-:Y:S01]  /*76a0*/  ULDC.64 UR36, c[0x0][0x3c8] ;  /* 0x0000f20000247ab9 */ /* 0x000fe20000000a00 */
[----:B------:R-:W-:Y:S01]  /*76b0*/  ULDC.64 UR38, c[0x0][0x238] ;  /* 0x00008e0000267ab9 */ /* 0x000fe20000000a00 */
[----:B------:R-:W-:Y:S01]  /*76c0*/  ULDC.64 UR40, c[0x0][0x2d0] ;  /* 0x0000b40000287ab9 */ /* 0x000fe20000000a00 */
[----:B------:R-:W-:-:S05]  /*76d0*/  ULDC.64 UR42, c[0x0][0x250] ;  /* 0x00009400002a7ab9 */ /* 0x000fca0000000a00 */
.L_x_13582:
[----:B0-----:R-:W0:Y:S01]  /*76e0*/  S2R R154, SR_TID.X ;  /* 0x00000000009a7919 */ /* 0x001e220000002100 */
[----:B-1----:R-:W1:Y:S01]  /*76f0*/  S2R R251, SR_TID.X ;  /* 0x0000000000fb7919 */ /* 0x002e620000002100 */
[----:B------:R-:W-:Y:S01]  /*7700*/  USHF.R.S32.HI UR55, URZ, 0x1f, UR7 ;  /* 0x0000001f3f377899 */ /* 0x000fe20008011407 */
[----:B------:R-:W-:Y:S01]  /*7710*/  UMOV UR22, UR28 ;  /* 0x0000001c00167c82 */ /* 0x000fe20008000000 */
[----:B------:R-:W2:Y:S02]  /*7720*/  LDL R135, [R1+0x8] ;  /* 0x0000080001877983 */ /* 0x000ea40000100800 */
[----:B------:R-:W-:Y:S01]  /*7730*/  UIMAD UR17, UR55, UR38, URZ ;  /* 0x00000026371172a4 */ /* 0x000fe2000f8e023f */
[----:B------:R-:W-:Y:S01]  /*7740*/  UMOV UR23, UR21 ;  /* 0x0000001500177c82 */ /* 0x000fe20008000000 */
[----:B------:R-:W3:Y:S01]  /*7750*/  LDL R131, [R1+0x4] ;  /* 0x0000040001837983 */ /* 0x000ee20000100800 */
[----:B------:R-:W-:Y:S02]  /*7760*/  UIMAD.WIDE.U32 UR22, UR7, UR38, UR22 ;  /* 0x00000026071672a5 */ /* 0x000fe4000f8e0016 */
[----:B------:R-:W-:Y:S01]  /*7770*/  UIMAD UR17, UR7, UR39, UR17 ;  /* 0x00000027071172a4 */ /* 0x000fe2000f8e0211 */
[----:B----4-:R-:W4:Y:S01]  /*7780*/  LDL R130, [R1] ;  /* 0x0000000001827983 */ /* 0x010f220000100800 */
[----:B------:R-:W-:-:S02]  /*7790*/  ULEA UR44, UP0, UR22, UR40, 0x3 ;  /* 0x00000028162c7291 */ /* 0x000fc4000f80183f */
[----:B------:R-:W-:-:S04]  /*77a0*/  UIADD3 UR17, UR23, UR17, URZ ;  /* 0x0000001117117290 */ /* 0x000fc8000fffe03f */
[----:B------:R-:W-:Y:S01]  /*77b0*/  ULEA.HI.X UR22, UR22, UR41, UR17, 0x3, UP0 ;  /* 0x0000002916167291 */ /* 0x000fe200080f1c11 */
[----:B------:R-:W-:Y:S02]  /*77c0*/  MOV R2, UR44 ;  /* 0x0000002c00027c02 */ /* 0x000fe40008000f00 */
[----:B0-----:R-:W-:Y:S02]  /*77d0*/  LOP3.LUT R4, R154, 0x7ffffe0, RZ, 0xc0, !PT ;  /* 0x07ffffe09a047812 */ /* 0x001fe400078ec0ff */
[----:B-1----:R-:W-:Y:S01]  /*77e0*/  LOP3.LUT R251, R251, 0x1f, RZ, 0xc0, !PT ;  /* 0x0000001ffbfb7812 */ /* 0x002fe200078ec0ff */
        /* <DEDUP_REMOVED lines=68> */
[----:B------:R-:W-:Y:S02]  /*7c30*/  PRMT R25, RZ, 0x7610, R25 ;  /* 0x00007610ff197816 */ /* 0x000fe40000000019 */
        /* <DEDUP_REMOVED lines=219> */
[C---:B------:R-:W-:Y:S01]  /*89f0*/  IADD3 R11, R134.reuse, 0x3e0, RZ ;  /* 0x000003e0860b7810 */ /* 0x040fe20007ffe0ff */
[----:B------:R-:W-:Y:S01]  /*8a00*/  FMUL.FTZ R12, R5, R104 ;  /* 0x00000068050c7220 */ /* 0x000fe20000410000 */
[----:B------:R-:W-:Y:S01]  /*8a10*/  LEA.HI.SX32 R13, R13, R134, 0x1b ;  /* 0x000000860d0d7211 */ /* 0x000fe200078fdaff */
        /* <DEDUP_REMOVED lines=27> */
[C---:B--2---:R-:W-:Y:S01]  /*8bd0*/  FMUL.FTZ R8, R5.reuse, R101 ;  /* 0x0000006505087220 */ /* 0x044fe20000410000 */
        /* <DEDUP_REMOVED lines=11> */
[C---:B0-----:R-:W-:Y:S01]  /*8c90*/  FMUL.FTZ R14, R5.reuse, R103 ;  /* 0x00000067050e7220 */ /* 0x041fe20000410000 */
        /* <DEDUP_REMOVED lines=37> */
[C---:B------:R-:W-:Y:S01]  /*8ef0*/  FMUL.FTZ R30, R5.reuse, R95 ;  /* 0x0000005f051e7220 */ /* 0x040fe20000410000 */
[C---:B------:R-:W-:Y:S01]  /*8f00*/  FMUL.FTZ R12, R5.reuse, R98 ;  /* 0x00000062050c7220 */ /* 0x040fe20000410000 */
        /* <DEDUP_REMOVED lines=21> */
[----:B------:R-:W-:Y:S01]  /*9060*/  FMUL.FTZ R208, R31, R208 ;  /* 0x000000d01fd07220 */ /* 0x000fe20000410000 */
        /* <DEDUP_REMOVED lines=14> */
[C---:B------:R-:W-:Y:S01]  /*9150*/  FFMA.FTZ R15, R139.reuse, R137, R12 ;  /* 0x000000898b0f7223 */ /* 0x040fe2000001000c */
        /* <DEDUP_REMOVED lines=17> */
[----:B------:R-:W-:Y:S01]  /*9270*/  FMUL.FTZ R18, R140, R12 ;  /* 0x0000000c8c127220 */ /* 0x000fe20000410000 */
[----:B------:R-:W-:Y:S02]  /*9280*/  HADD2.F32 R25, -RZ, R130.H0_H0 ;  /* 0x20000082ff197230 */ /* 0x000fe40000004100 */
[----:B-1----:R-:W-:Y:S01]  /*9290*/  FMUL.FTZ R70, R5, R94 ;  /* 0x0000005e05467220 */ /* 0x002fe20000410000 */
[C---:B------:R-:W-:Y:S01]  /*92a0*/  FFMA.FTZ R9, R141.reuse, R12, -R2 ;  /* 0x0000000c8d097223 */ /* 0x040fe20000010802 */
[-C--:B------:R-:W-:Y:S01]  /*92b0*/  FMUL.FTZ R204, R26, R102.reuse ;  /* 0x000000661acc7220 */ /* 0x080fe20000410000 */
        /* <DEDUP_REMOVED lines=18> */
[C---:B0-----:R-:W-:Y:S01]  /*93e0*/  FMUL.FTZ R71, R5.reuse, R93 ;  /* 0x0000005d05477220 */ /* 0x041fe20000410000 */
[----:B------:R-:W-:Y:S02]  /*93f0*/  HADD2.F32 R23, -RZ, R250.H0_H0 ;  /* 0x200000faff177230 */ /* 0x000fe40000004100 */
[----:B------:R-:W-:Y:S01]  /*9400*/  FMUL.FTZ R5, R5, R89 ;  /* 0x0000005905057220 */ /* 0x000fe20000410000 */
[----:B------:R-:W-:Y:S02]  /*9410*/  HADD2.F32 R22, -RZ, R22.H0_H0 ;  /* 0x20000016ff167230 */ /* 0x000fe40000004100 */
[C---:B------:R-:W-:Y:S01]  /*9420*/  FFMA.FTZ R18, R143.reuse, R18, R3 ;  /* 0x000000128f127223 */ /* 0x040fe20000010003 */
        /* <DEDUP_REMOVED lines=25> */
[-C--:B------:R-:W-:Y:S01]  /*95c0*/  FMUL.FTZ R6, R140, R3.reuse ;  /* 0x000000038c067220 */ /* 0x080fe20000410000 */
        /* <DEDUP_REMOVED lines=15> */
[-C--:B------:R-:W-:Y:S01]  /*96c0*/  FMUL.FTZ R197, R17, R99.reuse ;  /* 0x0000006311c57220 */ /* 0x080fe20000410000 */
        /* <DEDUP_REMOVED lines=42> */
[----:B------:R-:W-:Y:S02]  /*9970*/  HADD2.F32 R9, -RZ, R112.H0_H0 ;  /* 0x20000070ff097230 */ /* 0x000fe40000004100 */
[----:B------:R-:W-:Y:S02]  /*9980*/  HADD2.F32 R7, -RZ, R7.H0_H0 ;  /* 0x20000007ff077230 */ /* 0x000fe40000004100 */
[-C--:B------:R-:W-:Y:S01]  /*9990*/  FFMA.FTZ R2, R167, R70.reuse, -R2 ;  /* 0x00000046a7027223 */ /* 0x080fe20000010802 */
[----:B------:R-:W-:Y:S01]  /*99a0*/  FMUL.FTZ R70, R166, R70 ;  /* 0x00000046a6467220 */ /* 0x000fe20000410000 */
[----:B------:R-:W-:Y:S01]  /*99b0*/  FMUL.FTZ R192, R8, R96 ;  /* 0x0000006008c07220 */ /* 0x000fe20000410000 */
        /* <DEDUP_REMOVED lines=31> */
[-C--:B------:R-:W-:Y:S01]  /*9bb0*/  FMUL.FTZ R244, R172, R94.reuse ;  /* 0x0000005eacf47220 */ /* 0x080fe20000410000 */
[----:B------:R-:W-:Y:S01]  /*9bc0*/  FMUL.FTZ R2, R166, R71 ;  /* 0x00000047a6027220 */ /* 0x000fe20000410000 */
[----:B------:R-:W-:Y:S01]  /*9bd0*/  FFMA.FTZ R131, R174, R149, R131 ;  /* 0x00000095ae837223 */ /* 0x000fe20000010083 */
[----:B------:R-:W-:Y:S01]  /*9be0*/  FMUL.FTZ R252, R169, R94 ;  /* 0x0000005ea9fc7220 */ /* 0x000fe20000410000 */
[----:B------:R-:W-:Y:S01]  /*9bf0*/  FFMA.FTZ R70, R163, R244, R70 ;  /* 0x000000f4a3467223 */ /* 0x000fe20000010046 */
[----:B------:R-:W-:Y:S01]  /*9c00*/  FFMA.FTZ R3, R167, R3, R2 ;  /* 0x00000003a7037223 */ /* 0x000fe20000010002 */
[----:B------:R-:W-:-:S02]  /*9c10*/  HADD2.F32 R178, -RZ, R178.H0_H0 ;  /* 0x200000b2ffb27230 */ /* 0x000fc40000004100 */
[----:B------:R-:W-:Y:S01]  /*9c20*/  FFMA.FTZ R131, R163, R252, R131 ;  /* 0x000000fca3837223 */ /* 0x000fe20000010083 */
[CC--:B------:R-:W-:Y:S01]  /*9c30*/  FMUL.FTZ R135, R175.reuse, R70.reuse ;  /* 0x00000046af877220 */ /* 0x0c0fe20000410000 */
        /* <DEDUP_REMOVED lines=37> */
[-C--:B------:R-:W-:Y:S01]  /*9e90*/  FMUL.FTZ R71, R217, R91.reuse ;  /* 0x0000005bd9477220 */ /* 0x080fe20000410000 */
        /* <DEDUP_REMOVED lines=19> */
[-C--:B------:R-:W-:Y:S01]  /*9fd0*/  FMUL.FTZ R150, R182, R90.reuse ;  /* 0x0000005ab6967220 */ /* 0x080fe20000410000 */
        /* <DEDUP_REMOVED lines=40> */
.L_x_13505:
[----:B------:R-:W-:Y:S05]  /*a260*/  BSYNC B0 ;  /* 0x0000000000007941 */ /* 0x000fea0003800000 */
.L_x_13504:
        /* <DEDUP_REMOVED lines=391> */
.L_x_13507:
[----:B------:R-:W-:Y:S05]  /*bae0*/  BSYNC B0 ;  /* 0x0000000000007941 */ /* 0x000fea0003800000 */
.L_x_13506:
        /* <DEDUP_REMOVED lines=22> */
.L_x_13509:
[----:B------:R-:W-:Y:S05]  /*bc50*/  BSYNC B0 ;  /* 0x0000000000007941 */ /* 0x000fea0003800000 */
.L_x_13508:
        /* <DEDUP_REMOVED lines=20> */
.L_x_13511:
[----:B------:R-:W-:Y:S05]  /*bda0*/  BSYNC B0 ;  /* 0x0000000000007941 */ /* 0x000fea0003800000 */
.L_x_13510:
        /* <DEDUP_REMOVED lines=20> */
.L_x_13513:
[----:B------:R-:W-:Y:S05]  /*bef0*/  BSYNC B0 ;  /* 0x0000000000007941 */ /* 0x000fea0003800000 */
.L_x_13512:
        /* <DEDUP_REMOVED lines=20> */
.L_x_13515:
[----:B------:R-:W-:Y:S05]  /*c040*/  BSYNC B0 ;  /* 0x0000000000007941 */ /* 0x000fea0003800000 */
.L_x_13514:
        /* <DEDUP_REMOVED lines=115> */
[CC--:B------:R-:W-:Y:S01]  /*c780*/  FMUL.FTZ R64, R227.reuse, -R226.reuse ;  /* 0x800000e2e3407220 */ /* 0x0c0fe20000410000 */
        /* <DEDUP_REMOVED lines=27> */
[C---:B------:R-:W-:Y:S01]  /*c940*/  FFMA.FTZ R175, R176.reuse, R223, R218 ;  /* 0x000000dfb0af7223 */ /* 0x040fe200000100da */
[-C--:B------:R-:W-:Y:S01]  /*c950*/  FFMA.FTZ R218, R179, R222.reuse, R178 ;  /* 0x000000deb3da7223 */ /* 0x080fe200000100b2 */
[C---:B------:R-:W-:Y:S01]  /*c960*/  FFMA.FTZ R220, R223.reuse, UR52, -R220 ;  /* 0x00000034dfdc7c23 */ /* 0x040fe200080108dc */
[----:B------:R-:W-:Y:S01]  /*c970*/  FMUL.FTZ R179, R223, UR51 ;  /* 0x00000033dfb37c20 */ /* 0x000fe20008410000 */
[----:B------:R-:W-:Y:S01]  /*c980*/  FFMA.FTZ R64, R176, R222, -R217 ;  /* 0x000000deb0407223 */ /* 0x000fe200000108d9 */
[----:B-1----:R-:W-:Y:S01]  /*c990*/  SHF.L.U32 R176, R248, 0x5, RZ ;  /* 0x00000005f8b07819 */ /* 0x002fe200000006ff */
[----:B------:R-:W-:Y:S01]  /*c9a0*/  FMUL.FTZ R217, R65, R220 ;  /* 0x000000dc41d97220 */ /* 0x000fe20000410000 */
[C---:B------:R-:W-:Y:S01]  /*c9b0*/  FFMA.FTZ R179, R222.reuse, UR52, R179 ;  /* 0x00000034deb37c23 */ /* 0x040fe200080100b3 */
[-C--:B------:R-:W-:Y:S01]  /*c9c0*/  FMUL.FTZ R220, R223, R93.reuse ;  /* 0x0000005ddfdc7220 */ /* 0x080fe20000410000 */
        /* <DEDUP_REMOVED lines=22> */
[----:B------:R-:W-:Y:S01]  /*cb30*/  FFMA.FTZ R177, R177, R218, R176 ;  /* 0x000000dab1b17223 */ /* 0x000fe200000100b0 */
        /* <DEDUP_REMOVED lines=24> */
[C---:B------:R-:W-:Y:S01]  /*ccc0*/  FFMA.FTZ R168, R224.reuse, UR52, -R169 ;  /* 0x00000034e0a87c23 */ /* 0x040fe200080108a9 */
[-C--:B------:R-:W-:Y:S01]  /*ccd0*/  FMUL.FTZ R224, R224, R94.reuse ;  /* 0x0000005ee0e07220 */ /* 0x080fe20000410000 */
[----:B------:R-:W-:Y:S01]  /*cce0*/  FFMA.FTZ R172, R172, R225, R223 ;  /* 0x000000e1acac7223 */ /* 0x000fe200000100df */
[C---:B------:R-:W-:Y:S01]  /*ccf0*/  FFMA.FTZ R213, R225.reuse, UR52, R130 ;  /* 0x00000034e1d57c23 */ /* 0x040fe20008010082 */
        /* <DEDUP_REMOVED lines=17> */
[CC--:B------:R-:W-:Y:S01]  /*ce10*/  FMUL.FTZ R70, R165.reuse, -R168.reuse ;  /* 0x800000a8a5467220 */ /* 0x0c0fe20000410000 */
        /* <DEDUP_REMOVED lines=12> */
[C---:B------:R-:W-:Y:S01]  /*cee0*/  FMUL.FTZ R161, R159.reuse, -R166 ;  /* 0x800000a69fa17220 */ /* 0x040fe20000410000 */
[-C--:B------:R-:W-:Y:S01]  /*cef0*/  FMUL.FTZ R159, R159, -R165.reuse ;  /* 0x800000a59f9f7220 */ /* 0x080fe20000410000 */
[----:B------:R-:W-:Y:S01]  /*cf00*/  FMUL.FTZ R220, R227, R92 ;  /* 0x0000005ce3dc7220 */ /* 0x000fe20000410000 */
[----:B------:R-:W-:Y:S01]  /*cf10*/  FMUL.FTZ R70, R216, UR51 ;  /* 0x00000033d8467c20 */ /* 0x000fe20008410000 */
[C---:B------:R-:W-:Y:S01]  /*cf20*/  FFMA.FTZ R162, R148.reuse, R165, -R161 ;  /* 0x000000a594a27223 */ /* 0x040fe200000108a1 */
[----:B------:R-:W-:Y:S01]  /*cf30*/  FFMA.FTZ R159, R148, R166, R159 ;  /* 0x000000a6949f7223 */ /* 0x000fe2000001009f */
[C---:B------:R-:W-:Y:S01]  /*cf40*/  FFMA.FTZ R148, R216.reuse, UR52, -R211 ;  /* 0x00000034d8947c23 */ /* 0x040fe200080108d3 */
[-C--:B------:R-:W-:Y:S01]  /*cf50*/  FMUL.FTZ R211, R216, R95.reuse ;  /* 0x0000005fd8d37220 */ /* 0x080fe20000410000 */
        /* <DEDUP_REMOVED lines=15> */
[----:B------:R-:W-:Y:S01]  /*d050*/  FMUL.FTZ R209, R146, -R160 ;  /* 0x800000a092d17220 */ /* 0x000fe20000410000 */
[C---:B------:R-:W-:Y:S01]  /*d060*/  FMUL.FTZ R228, R137.reuse, UR51 ;  /* 0x0000003389e47c20 */ /* 0x040fe20008410000 */
        /* <DEDUP_REMOVED lines=12> */
[----:B------:R-:W-:Y:S01]  /*d130*/  FMUL.FTZ R146, R144, -R158 ;  /* 0x8000009e90927220 */ /* 0x000fe20000410000 */
[----:B------:R-:W-:Y:S01]  /*d140*/  FMUL.FTZ R210, R188, R217 ;  /* 0x000000d9bcd27220 */ /* 0x000fe20000410000 */
[-C--:B------:R-:W-:Y:S01]  /*d150*/  FMUL.FTZ R209, R144, -R157.reuse ;  /* 0x8000009d90d17220 */ /* 0x080fe20000410000 */
[----:B------:R-:W-:Y:S01]  /*d160*/  FFMA.FTZ R176, R233, UR52, R228 ;  /* 0x00000034e9b07c23 */ /* 0x000fe200080100e4 */
[----:B------:R-:W-:Y:S01]  /*d170*/  FFMA.FTZ R147, R145, R157, -R146 ;  /* 0x0000009d91937223 */ /* 0x000fe20000010892 */
        /* <DEDUP_REMOVED lines=55> */
[-C--:B------:R-:W-:Y:S01]  /*d4f0*/  FMUL.FTZ R146, R150, R104.reuse ;  /* 0x0000006896927220 */ /* 0x080fe20000410000 */
        /* <DEDUP_REMOVED lines=16> */
[-C--:B------:R-:W-:Y:S01]  /*d600*/  FFMA.FTZ R212, R206, R141.reuse, R147 ;  /* 0x0000008dced47223 */ /* 0x080fe20000010093 */
        /* <DEDUP_REMOVED lines=10> */
[----:B------:R-:W-:Y:S01]  /*d6b0*/  FMUL.FTZ R210, R154, R102 ;  /* 0x000000669ad27220 */ /* 0x000fe20000410000 */
        /* <DEDUP_REMOVED lines=33> */
[----:B------:R-:W-:Y:S01]  /*d8d0*/  FFMA.FTZ R220, R200, R138, R147 ;  /* 0x0000008ac8dc7223 */ /* 0x000fe20000010093 */
        /* <DEDUP_REMOVED lines=164> */
.L_x_13517:
[----:B------:R-:W-:Y:S05]  /*e320*/  BSYNC B0 ;  /* 0x0000000000007941 */ /* 0x000fea0003800000 */
.L_x_13516:
        /* <DEDUP_REMOVED lines=64> */
.L_x_13519:
[----:B------:R-:W-:Y:S05]  /*e730*/  BSYNC B0 ;  /* 0x0000000000007941 */ /* 0x000fea0003800000 */
.L_x_13518:
        /* <DEDUP_REMOVED lines=12> */
.L_x_13521:
[----:B------:R-:W-:Y:S05]  /*e800*/  BSYNC B0 ;  /* 0x0000000000007941 */ /* 0x000fea0003800000 */
.L_x_13520:
[----:B-12---:R1:W2:Y:S01]  /*e810*/  LDS R65, [R224+0x9c0] ;  /* 0x0009c000e0417984 */ /* 0x0062a20000000800 */
[----:B------:R-:W-:Y:S01]  /*e820*/  BSSY B0, `(.L_x_13522) ;  /* 0x0000004000007945 */ /* 0x000fe20003800000 */
[----:B------:R-:W-:-:S03]  /*e830*/  LEA R223, R223, UR17, 0x2 ;  /* 0x00000011dfdf7c11 */ /* 0x000fc6000f8e10ff */
[----:B------:R-:W-:Y:S05]  /*e840*/  @!P1 BRA `(.L_x_13523) ;  /* 0x0000000000049947 */ /* 0x000fea0003800000 */
[----:B--2---:R3:W-:Y:S02]  /*e850*/  REDG.E.ADD.F32.FTZ.RN.STRONG.GPU desc[UR24][R66.64+-0xe80], R65 ;  /* 0xfff18041420079a6 */ /* 0x0047e4000c10f398 */
.L_x_13523:
[----:B------:R-:W-:Y:S05]  /*e860*/  BSYNC B0 ;  /* 0x0000000000007941 */ /* 0x000fea0003800000 */
.L_x_13522:
[----:B--23--:R2:W3:Y:S01]  /*e870*/  LDS R65, [R223+0xa40] ;  /* 0x000a4000df417984 */ /* 0x00c4e20000000800 */
[----:B------:R-:W-:Y:S01]  /*e880*/  BSSY B0, `(.L_x_13524) ;  /* 0x0000004000007945 */ /* 0x000fe20003800000 */
[----:B------:R-:W-:-:S03]  /*e890*/  LEA R222, R222, UR17, 0x2 ;  /* 0x00000011dede7c11 */ /* 0x000fc6000f8e10ff */
[----:B------:R-:W-:Y:S05]  /*e8a0*/  @!P2 BRA `(.L_x_13525) ;  /* 0x000000000004a947 */ /* 0x000fea0003800000 */
[----:B---3--:R4:W-:Y:S02]  /*e8b0*/  REDG.E.ADD.F32.FTZ.RN.STRONG.GPU desc[UR24][R66.64+-0xe00], R65 ;  /* 0xfff20041420079a6 */ /* 0x0089e4000c10f398 */
.L_x_13525:
[----:B------:R-:W-:Y:S05]  /*e8c0*/  BSYNC B0 ;  /* 0x0000000000007941 */ /* 0x000fea0003800000 */
.L_x_13524:
[----:B---34-:R3:W4:Y:S01]  /*e8d0*/  LDS R65, [R222+0xac0] ;  /* 0x000ac000de417984 */ /* 0x0187220000000800 */
[----:B------:R-:W-:Y:S01]  /*e8e0*/  BSSY B0, `(.L_x_13526) ;  /* 0x0000004000007945 */ /* 0x000fe20003800000 */
[----:B------:R-:W-:-:S03]  /*e8f0*/  LEA R221, R221, UR17, 0x2 ;  /* 0x00000011dddd7c11 */ /* 0x000fc6000f8e10ff */
[----:B------:R-:W-:Y:S05]  /*e900*/  @!P3 BRA `(.L_x_13527) ;  /* 0x000000000004b947 */ /* 0x000fea0003800000 */
[----:B----4-:R4:W-:Y:S02]  /*e910*/  REDG.E.ADD.F32.FTZ.RN.STRONG.GPU desc[UR24][R66.64+-0xd80], R65 ;  /* 0xfff28041420079a6 */ /* 0x0109e4000c10f398 */
.L_x_13527:
[----:B------:R-:W-:Y:S05]  /*e920*/  BSYNC B0 ;  /* 0x0000000000007941 */ /* 0x000fea0003800000 */
.L_x_13526:
[----:B----4-:R4:W0:Y:S01]  /*e930*/  LDS R65, [R221+0xb40] ;  /* 0x000b4000dd417984 */ /* 0x0108220000000800 */
[----:B------:R-:W-:Y:S01]  /*e940*/  BSSY B0, `(.L_x_13528) ;  /* 0x0000004000007945 */ /* 0x000fe20003800000 */
[----:B------:R-:W-:-:S03]  /*e950*/  LEA R220, R220, UR17, 0x2 ;  /* 0x00000011dcdc7c11 */ /* 0x000fc6000f8e10ff */
[----:B------:R-:W-:Y:S05]  /*e960*/  @!P4 BRA `(.L_x_13529) ;  /* 0x000000000004c947 */ /* 0x000fea0003800000 */
[----:B0-----:R0:W-:Y:S02]  /*e970*/  REDG.E.ADD.F32.FTZ.RN.STRONG.GPU desc[UR24][R66.64+-0xd00], R65 ;  /* 0xfff30041420079a6 */ /* 0x0011e4000c10f398 */
.L_x_13529:
[----:B------:R-:W-:Y:S05]  /*e980*/  BSYNC B0 ;  /* 0x0000000000007941 */ /* 0x000fea0003800000 */
.L_x_13528:
[----:B0-----:R0:W0:Y:S01]  /*e990*/  LDS R65, [R220+0xbc0] ;  /* 0x000bc000dc417984 */ /* 0x0010220000000800 */
[----:B------:R-:W-:Y:S04]  /*e9a0*/  BSSY B0, `(.L_x_13530) ;  /* 0x0000003000007945 */ /* 0x000fe80003800000 */
[----:B------:R-:W-:Y:S05]  /*e9b0*/  @!P5 BRA `(.L_x_13531) ;  /* 0x000000000004d947 */ /* 0x000fea0003800000 */
[----:B0-----:R0:W-:Y:S02]  /*e9c0*/  REDG.E.ADD.F32.FTZ.RN.STRONG.GPU desc[UR24][R66.64+-0xc80], R65 ;  /* 0xfff38041420079a6 */ /* 0x0011e4000c10f398 */
.L_x_13531:
[----:B------:R-:W-:Y:S05]  /*e9d0*/  BSYNC B0 ;  /* 0x0000000000007941 */ /* 0x000fea0003800000 */
.L_x_13530:
        /* <DEDUP_REMOVED lines=12> */
.L_x_13533:
[----:B------:R-:W-:Y:S05]  /*eaa0*/  BSYNC B0 ;  /* 0x0000000000007941 */ /* 0x000fea0003800000 */
.L_x_13532:
[----:B0-----:R0:W0:Y:S01]  /*eab0*/  LDS R65, [R218+0xcc0] ;  /* 0x000cc000da417984 */ /* 0x0010220000000800 */
[----:B------:R-:W-:Y:S01]  /*eac0*/  BSSY B0, `(.L_x_13534) ;  /* 0x0000004000007945 */ /* 0x000fe20003800000 */
[----:B------:R-:W-:-:S03]  /*ead0*/  LEA R217, R217, UR17, 0x2 ;  /* 0x00000011d9d97c11 */ /* 0x000fc6000f8e10ff */
[----:B------:R-:W-:Y:S05]  /*eae0*/  @!P1 BRA `(.L_x_13535) ;  /* 0x0000000000049947 */ /* 0x000fea0003800000 */
[----:B0-----:R0:W-:Y:S02]  /*eaf0*/  REDG.E.ADD.F32.FTZ.RN.STRONG.GPU desc[UR24][R66.64+-0xb80], R65 ;  /* 0xfff48041420079a6 */ /* 0x0011e4000c10f398 */
.L_x_13535:
[----:B------:R-:W-:Y:S05]  /*eb00*/  BSYNC B0 ;  /* 0x0000000000007941 */ /* 0x000fea0003800000 */
.L_x_13534:
[----:B0-----:R0:W0:Y:S01]  /*eb10*/  LDS R65, [R217+0xd40] ;  /* 0x000d4000d9417984 */ /* 0x0010220000000800 */
[----:B------:R-:W-:Y:S01]  /*eb20*/  BSSY B0, `(.L_x_13536) ;  /* 0x0000004000007945 */ /* 0x000fe20003800000 */
[----:B------:R-:W-:-:S03]  /*eb30*/  LEA R216, R216, UR17, 0x2 ;  /* 0x00000011d8d87c11 */ /* 0x000fc6000f8e10ff */
[----:B------:R-:W-:Y:S05]  /*eb40*/  @!P2 BRA `(.L_x_13537) ;  /* 0x000000000004a947 */ /* 0x000fea0003800000 */
[----:B0-----:R0:W-:Y:S02]  /*eb50*/  REDG.E.ADD.F32.FTZ.RN.STRONG.GPU desc[UR24][R66.64+-0xb00], R65 ;  /* 0xfff50041420079a6 */ /* 0x0011e4000c10f398 */
.L_x_13537:
[----:B------:R-:W-:Y:S05]  /*eb60*/  BSYNC B0 ;  /* 0x0000000000007941 */ /* 0x000fea0003800000 */
.L_x_13536:
[----:B0-----:R0:W0:Y:S01]  /*eb70*/  LDS R65, [R216+0xdc0] ;  /* 0x000dc000d8417984 */ /* 0x0010220000000800 */
[----:B------:R-:W-:Y:S01]  /*eb80*/  BSSY B0, `(.L_x_13538) ;  /* 0x0000004000007945 */ /* 0x000fe20003800000 */
[----:B------:R-:W-:-:S03]  /*eb90*/  LEA R215, R215, UR17, 0x2 ;  /* 0x00000011d7d77c11 */ /* 0x000fc6000f8e10ff */
[----:B------:R-:W-:Y:S05]  /*eba0*/  @!P3 BRA `(.L_x_13539) ;  /* 0x000000000004b947 */ /* 0x000fea0003800000 */
[----:B0-----:R0:W-:Y:S02]  /*ebb0*/  REDG.E.ADD.F32.FTZ.RN.STRONG.GPU desc[UR24][R66.64+-0xa80], R65 ;  /* 0xfff58041420079a6 */ /* 0x0011e4000c10f398 */
.L_x_13539:
[----:B------:R-:W-:Y:S05]  /*ebc0*/  BSYNC B0 ;  /* 0x0000000000007941 */ /* 0x000fea0003800000 */
.L_x_13538:
[----:B0-----:R0:W0:Y:S01]  /*ebd0*/  LDS R65, [R215+0xe40] ;  /* 0x000e4000d7417984 */ /* 0x0010220000000800 */
[----:B------:R-:W-:Y:S01]  /*ebe0*/  BSSY B0, `(.L_x_13540) ;  /* 0x0000004000007945 */ /* 0x000fe20003800000 */
[----:B------:R-:W-:-:S03]  /*ebf0*/  LEA R214, R214, UR17, 0x2 ;  /* 0x00000011d6d67c11 */ /* 0x000fc6000f8e10ff */
[----:B------:R-:W-:Y:S05]  /*ec00*/  @!P4 BRA `(.L_x_13541) ;  /* 0x000000000004c947 */ /* 0x000fea0003800000 */
[----:B0-----:R0:W-:Y:S02]  /*ec10*/  REDG.E.ADD.F32.FTZ.RN.STRONG.GPU desc[UR24][R66.64+-0xa00], R65 ;  /* 0xfff60041420079a6 */ /* 0x0011e4000c10f398 */
.L_x_13541:
[----:B------:R-:W-:Y:S05]  /*ec20*/  BSYNC B0 ;  /* 0x0000000000007941 */ /* 0x000fea0003800000 */
.L_x_13540:
[----:B0-----:R0:W0:Y:S01]  /*ec30*/  LDS R65, [R214+0xec0] ;  /* 0x000ec000d6417984 */ /* 0x0010220000000800 */
[----:B------:R-:W-:Y:S04]  /*ec40*/  BSSY B0, `(.L_x_13542) ;  /* 0x0000003000007945 */ /* 0x000fe80003800000 */
[----:B------:R-:W-:Y:S05]  /*ec50*/  @!P5 BRA `(.L_x_13543) ;  /* 0x000000000004d947 */ /* 0x000fea0003800000 */
[----:B0-----:R0:W-:Y:S02]  /*ec60*/  REDG.E.ADD.F32.FTZ.RN.STRONG.GPU desc[UR24][R66.64+-0x980], R65 ;  /* 0xfff68041420079a6 */ /* 0x0011e4000c10f398 */
.L_x_13543:
[----:B------:R-:W-:Y:S05]  /*ec70*/  BSYNC B0 ;  /* 0x0000000000007941 */ /* 0x000fea0003800000 */
.L_x_13542:
        /* <DEDUP_REMOVED lines=12> */
.L_x_13545:
[----:B------:R-:W-:Y:S05]  /*ed40*/  BSYNC B0 ;  /* 0x0000000000007941 */ /* 0x000fea0003800000 */
.L_x_13544:
[----:B0-----:R0:W0:Y:S01]  /*ed50*/  LDS R65, [R212+0xfc0] ;  /* 0x000fc000d4417984 */ /* 0x0010220000000800 */
[----:B------:R-:W-:Y:S01]  /*ed60*/  BSSY B0, `(.L_x_13546) ;  /* 0x0000004000007945 */ /* 0x000fe20003800000 */
[----:B------:R-:W-:-:S03]  /*ed70*/  LEA R211, R211, UR17, 0x2 ;  /* 0x00000011d3d37c11 */ /* 0x000fc6000f8e10ff */
[----:B------:R-:W-:Y:S05]  /*ed80*/  @!P1 BRA `(.L_x_13547) ;  /* 0x0000000000049947 */ /* 0x000fea0003800000 */
[----:B0-----:R0:W-:Y:S02]  /*ed90*/  REDG.E.ADD.F32.FTZ.RN.STRONG.GPU desc[UR24][R66.64+-0x880], R65 ;  /* 0xfff78041420079a6 */ /* 0x0011e4000c10f398 */
.L_x_13547:
[----:B------:R-:W-:Y:S05]  /*eda0*/  BSYNC B0 ;  /* 0x0000000000007941 */ /* 0x000fea0003800000 */
.L_x_13546:
[----:B0-----:R0:W0:Y:S01]  /*edb0*/  LDS R65, [R211+0x1040] ;  /* 0x00104000d3417984 */ /* 0x0010220000000800 */
[----:B------:R-:W-:Y:S01]  /*edc0*/  BSSY B0, `(.L_x_13548) ;  /* 0x0000004000007945 */ /* 0x000fe20003800000 */
[----:B------:R-:W-:-:S03]  /*edd0*/  LEA R209, R209, UR17, 0x2 ;  /* 0x00000011d1d17c11 */ /* 0x000fc6000f8e10ff */
[----:B------:R-:W-:Y:S05]  /*ede0*/  @!P2 BRA `(.L_x_13549) ;  /* 0x000000000004a947 */ /* 0x000fea0003800000 */
[----:B0-----:R0:W-:Y:S02]  /*edf0*/  REDG.E.ADD.F32.FTZ.RN.STRONG.GPU desc[UR24][R66.64+-0x800], R65 ;  /* 0xfff80041420079a6 */ /* 0x0011e4000c10f398 */
.L_x_13549:
[----:B------:R-:W-:Y:S05]  /*ee00*/  BSYNC B0 ;  /* 0x0000000000007941 */ /* 0x000fea0003800000 */
.L_x_13548:
[----:B0-----:R0:W0:Y:S01]  /*ee10*/  LDS R65, [R209+0x10c0] ;  /* 0x0010c000d1417984 */ /* 0x0010220000000800 */
[----:B------:R-:W-:Y:S01]  /*ee20*/  BSSY B0, `(.L_x_13550) ;  /* 0x0000004000007945 */ /* 0x000fe20003800000 */
[----:B------:R-:W-:-:S03]  /*ee30*/  LEA R233, R233, UR17, 0x2 ;  /* 0x00000011e9e97c11 */ /* 0x000fc6000f8e10ff */
[----:B------:R-:W-:Y:S05]  /*ee40*/  @!P3 BRA `(.L_x_13551) ;  /* 0x000000000004b947 */ /* 0x000fea0003800000 */
[----:B0-----:R0:W-:Y:S02]  /*ee50*/  REDG.E.ADD.F32.FTZ.RN.STRONG.GPU desc[UR24][R66.64+-0x780], R65 ;  /* 0xfff88041420079a6 */ /* 0x0011e4000c10f398 */
.L_x_13551:
[----:B------:R-:W-:Y:S05]  /*ee60*/  BSYNC B0 ;  /* 0x0000000000007941 */ /* 0x000fea0003800000 */
.L_x_13550:
[----:B0-----:R0:W0:Y:S01]  /*ee70*/  LDS R65, [R233+0x1140] ;  /* 0x00114000e9417984 */ /* 0x0010220000000800 */
[----:B------:R-:W-:Y:S01]  /*ee80*/  BSSY B0, `(.L_x_13552) ;  /* 0x0000004000007945 */ /* 0x000fe20003800000 */
[----:B------:R-:W-:-:S03]  /*ee90*/  LEA R234, R234, UR17, 0x2 ;  /* 0x00000011eaea7c11 */ /* 0x000fc6000f8e10ff */
[----:B------:R-:W-:Y:S05]  /*eea0*/  @!P4 BRA `(.L_x_13553) ;  /* 0x000000000004c947 */ /* 0x000fea0003800000 */
[----:B0-----:R0:W-:Y:S02]  /*eeb0*/  REDG.E.ADD.F32.FTZ.RN.STRONG.GPU desc[UR24][R66.64+-0x700], R65 ;  /* 0xfff90041420079a6 */ /* 0x0011e4000c10f398 */
.L_x_13553:
[----:B------:R-:W-:Y:S05]  /*eec0*/  BSYNC B0 ;  /* 0x0000000000007941 */ /* 0x000fea0003800000 */
.L_x_13552:
[----:B0-----:R0:W0:Y:S01]  /*eed0*/  LDS R65, [R234+0x11c0] ;  /* 0x0011c000ea417984 */ /* 0x0010220000000800 */
[----:B------:R-:W-:Y:S04]  /*eee0*/  BSSY B0, `(.L_x_13554) ;  /* 0x0000003000007945 */ /* 0x000fe80003800000 */
[----:B------:R-:W-:Y:S05]  /*eef0*/  @!P5 BRA `(.L_x_13555) ;  /* 0x000000000004d947 */ /* 0x000fea0003800000 */
[----:B0-----:R0:W-:Y:S02]  /*ef00*/  REDG.E.ADD.F32.FTZ.RN.STRONG.GPU desc[UR24][R66.64+-0x680], R65 ;  /* 0xfff98041420079a6 */ /* 0x0011e4000c10f398 */
.L_x_13555:
[----:B------:R-:W-:Y:S05]  /*ef10*/  BSYNC B0 ;  /* 0x0000000000007941 */ /* 0x000fea0003800000 */
.L_x_13554:
        /* <DEDUP_REMOVED lines=12> */
.L_x_13557:
[----:B------:R-:W-:Y:S05]  /*efe0*/  BSYNC B0 ;  /* 0x0000000000007941 */ /* 0x000fea0003800000 */
.L_x_13556:
[----:B0-----:R0:W0:Y:S01]  /*eff0*/  LDS R65, [R236+0x12c0] ;  /* 0x0012c000ec417984 */ /* 0x0010220000000800 */
[----:B------:R-:W-:Y:S01]  /*f000*/  BSSY B0, `(.L_x_13558) ;  /* 0x0000004000007945 */ /* 0x000fe20003800000 */
[----:B------:R-:W-:-:S03]  /*f010*/  LEA R237, R237, UR17, 0x2 ;  /* 0x00000011eded7c11 */ /* 0x000fc6000f8e10ff */
[----:B------:R-:W-:Y:S05]  /*f020*/  @!P1 BRA `(.L_x_13559) ;  /* 0x0000000000049947 */ /* 0x000fea0003800000 */
[----:B0-----:R0:W-:Y:S02]  /*f030*/  REDG.E.ADD.F32.FTZ.RN.STRONG.GPU desc[UR24][R66.64+-0x580], R65 ;  /* 0xfffa8041420079a6 */ /* 0x0011e4000c10f398 */
.L_x_13559:
[----:B------:R-:W-:Y:S05]  /*f040*/  BSYNC B0 ;  /* 0x0000000000007941 */ /* 0x000fea0003800000 */
.L_x_13558:
[----:B0-----:R0:W0:Y:S01]  /*f050*/  LDS R65, [R237+0x1340] ;  /* 0x00134000ed417984 */ /* 0x0010220000000800 */
[----:B------:R-:W-:Y:S01]  /*f060*/  BSSY B0, `(.L_x_13560) ;  /* 0x0000004000007945 */ /* 0x000fe20003800000 */
[----:B------:R-:W-:-:S03]  /*f070*/  LEA R238, R238, UR17, 0x2 ;  /* 0x00000011eeee7c11 */ /* 0x000fc6000f8e10ff */
[----:B------:R-:W-:Y:S05]  /*f080*/  @!P2 BRA `(.L_x_13561) ;  /* 0x000000000004a947 */ /* 0x000fea0003800000 */
[----:B0-----:R0:W-:Y:S02]  /*f090*/  REDG.E.ADD.F32.FTZ.RN.STRONG.GPU desc[UR24][R66.64+-0x500], R65 ;  /* 0xfffb0041420079a6 */ /* 0x0011e4000c10f398 */
.L_x_13561:
[----:B------:R-:W-:Y:S05]  /*f0a0*/  BSYNC B0 ;  /* 0x0000000000007941 */ /* 0x000fea0003800000 */
.L_x_13560:
[----:B0-----:R0:W0:Y:S01]  /*f0b0*/  LDS R65, [R238+0x13c0] ;  /* 0x0013c000ee417984 */ /* 0x0010220000000800 */
[----:B------:R-:W-:Y:S01]  /*f0c0*/  BSSY B0, `(.L_x_13562) ;  /* 0x0000004000007945 */ /* 0x000fe20003800000 */
[----:B------:R-:W-:-:S03]  /*f0d0*/  LEA R239, R239, UR17, 0x2 ;  /* 0x00000011efef7c11 */ /* 0x000fc6000f8e10ff */
[----:B------:R-:W-:Y:S05]  /*f0e0*/  @!P3 BRA `(.L_x_13563) ;  /* 0x000000000004b947 */ /* 0x000fea0003800000 */
[----:B0-----:R0:W-:Y:S02]  /*f0f0*/  REDG.E.ADD.F32.FTZ.RN.STRONG.GPU desc[UR24][R66.64+-0x480], R65 ;  /* 0xfffb8041420079a6 */ /* 0x0011e4000c10f398 */
.L_x_13563:
[----:B------:R-:W-:Y:S05]  /*f100*/  BSYNC B0 ;  /* 0x0000000000007941 */ /* 0x000fea0003800000 */
.L_x_13562:
[----:B0-----:R0:W0:Y:S01]  /*f110*/  LDS R65, [R239+0x1440] ;  /* 0x00144000ef417984 */ /* 0x0010220000000800 */
[----:B------:R-:W-:Y:S01]  /*f120*/  BSSY B0, `(.L_x_13564) ;  /* 0x0000004000007945 */ /* 0x000fe20003800000 */
[----:B------:R-:W-:-:S03]  /*f130*/  LEA R240, R240, UR17, 0x2 ;  /* 0x00000011f0f07c11 */ /* 0x000fc6000f8e10ff */
[----:B------:R-:W-:Y:S05]  /*f140*/  @!P4 BRA `(.L_x_13565) ;  /* 0x000000000004c947 */ /* 0x000fea0003800000 */
[----:B0-----:R0:W-:Y:S02]  /*f150*/  REDG.E.ADD.F32.FTZ.RN.STRONG.GPU desc[UR24][R66.64+-0x400], R65 ;  /* 0xfffc0041420079a6 */ /* 0x0011e4000c10f398 */
.L_x_13565:
[----:B------:R-:W-:Y:S05]  /*f160*/  BSYNC B0 ;  /* 0x0000000000007941 */ /* 0x000fea0003800000 */
.L_x_13564:
[----:B0-----:R0:W0:Y:S01]  /*f170*/  LDS R65, [R240+0x14c0] ;  /* 0x0014c000f0417984 */ /* 0x0010220000000800 */
[----:B------:R-:W-:Y:S04]  /*f180*/  BSSY B0, `(.L_x_13566) ;  /* 0x0000003000007945 */ /* 0x000fe80003800000 */
[----:B------:R-:W-:Y:S05]  /*f190*/  @!P5 BRA `(.L_x_13567) ;  /* 0x000000000004d947 */ /* 0x000fea0003800000 */
[----:B0-----:R0:W-:Y:S02]  /*f1a0*/  REDG.E.ADD.F32.FTZ.RN.STRONG.GPU desc[UR24][R66.64+-0x380], R65 ;  /* 0xfffc8041420079a6 */ /* 0x0011e4000c10f398 */
.L_x_13567:
[----:B------:R-:W-:Y:S05]  /*f1b0*/  BSYNC B0 ;  /* 0x0000000000007941 */ /* 0x000fea0003800000 */
.L_x_13566:
        /* <DEDUP_REMOVED lines=12> */
.L_x_13569:
[----:B------:R-:W-:Y:S05]  /*f280*/  BSYNC B0 ;  /* 0x0000000000007941 */ /* 0x000fea0003800000 */
.L_x_13568:
[----:B0-----:R0:W0:Y:S01]  /*f290*/  LDS R65, [R242+0x15c0] ;  /* 0x0015c000f2417984 */ /* 0x0010220000000800 */
[----:B------:R-:W-:Y:S01]  /*f2a0*/  BSSY B0, `(.L_x_13570) ;  /* 0x0000004000007945 */ /* 0x000fe20003800000 */
[----:B------:R-:W-:-:S03]  /*f2b0*/  LEA R243, R243, UR17, 0x2 ;  /* 0x00000011f3f37c11 */ /* 0x000fc6000f8e10ff */
[----:B------:R-:W-:Y:S05]  /*f2c0*/  @!P1 BRA `(.L_x_13571) ;  /* 0x0000000000049947 */ /* 0x000fea0003800000 */
[----:B0-----:R0:W-:Y:S02]  /*f2d0*/  REDG.E.ADD.F32.FTZ.RN.STRONG.GPU desc[UR24][R66.64+-0x280], R65 ;  /* 0xfffd8041420079a6 */ /* 0x0011e4000c10f398 */
.L_x_13571:
[----:B------:R-:W-:Y:S05]  /*f2e0*/  BSYNC B0 ;  /* 0x0000000000007941 */ /* 0x000fea0003800000 */
.L_x_13570:
[----:B0-----:R0:W0:Y:S01]  /*f2f0*/  LDS R65, [R243+0x1640] ;  /* 0x00164000f3417984 */ /* 0x0010220000000800 */
[----:B------:R-:W-:Y:S01]  /*f300*/  BSSY B0, `(.L_x_13572) ;  /* 0x0000004000007945 */ /* 0x000fe20003800000 */
[----:B------:R-:W-:-:S03]  /*f310*/  LEA R244, R244, UR17, 0x2 ;  /* 0x00000011f4f47c11 */ /* 0x000fc6000f8e10ff */
[----:B------:R-:W-:Y:S05]  /*f320*/  @!P2 BRA `(.L_x_13573) ;  /* 0x000000000004a947 */ /* 0x000fea0003800000 */
[----:B0-----:R0:W-:Y:S02]  /*f330*/  REDG.E.ADD.F32.FTZ.RN.STRONG.GPU desc[UR24][R66.64+-0x200], R65 ;  /* 0xfffe0041420079a6 */ /* 0x0011e4000c10f398 */
.L_x_13573:
[----:B------:R-:W-:Y:S05]  /*f340*/  BSYNC B0 ;  /* 0x0000000000007941 */ /* 0x000fea0003800000 */
.L_x_13572:
[----:B0-----:R0:W0:Y:S01]  /*f350*/  LDS R65, [R244+0x16c0] ;  /* 0x0016c000f4417984 */ /* 0x0010220000000800 */
[----:B------:R-:W-:Y:S01]  /*f360*/  BSSY B0, `(.L_x_13574) ;  /* 0x0000004000007945 */ /* 0x000fe20003800000 */
[----:B------:R-:W-:-:S03]  /*f370*/  LEA R245, R245, UR17, 0x2 ;  /* 0x00000011f5f57c11 */ /* 0x000fc6000f8e10ff */
[----:B------:R-:W-:Y:S05]  /*f380*/  @!P3 BRA `(.L_x_13575) ;  /* 0x000000000004b947 */ /* 0x000fea0003800000 */
[----:B0-----:R0:W-:Y:S02]  /*f390*/  REDG.E.ADD.F32.FTZ.RN.STRONG.GPU desc[UR24][R66.64+-0x180], R65 ;  /* 0xfffe8041420079a6 */ /* 0x0011e4000c10f398 */
.L_x_13575:
[----:B------:R-:W-:Y:S05]  /*f3a0*/  BSYNC B0 ;  /* 0x0000000000007941 */ /* 0x000fea0003800000 */
.L_x_13574:
[----:B0-----:R0:W0:Y:S01]  /*f3b0*/  LDS R65, [R245+0x1740] ;  /* 0x00174000f5417984 */ /* 0x0010220000000800 */
[----:B------:R-:W-:Y:S01]  /*f3c0*/  BSSY B0, `(.L_x_13576) ;  /* 0x0000004000007945 */ /* 0x000fe20003800000 */
[----:B------:R-:W-:-:S03]  /*f3d0*/  LEA R246, R246, UR17, 0x2 ;  /* 0x00000011f6f67c11 */ /* 0x000fc6000f8e10ff */
[----:B------:R-:W-:Y:S05]  /*f3e0*/  @!P4 BRA `(.L_x_13577) ;  /* 0x000000000004c947 */ /* 0x000fea0003800000 */
[----:B0-----:R0:W-:Y:S02]  /*f3f0*/  REDG.E.ADD.F32.FTZ.RN.STRONG.GPU desc[UR24][R66.64+-0x100], R65 ;  /* 0xffff0041420079a6 */ /* 0x0011e4000c10f398 */
.L_x_13577:
[----:B------:R-:W-:Y:S05]  /*f400*/  BSYNC B0 ;  /* 0x0000000000007941 */ /* 0x000fea0003800000 */
.L_x_13576:
[----:B0-----:R0:W0:Y:S01]  /*f410*/  LDS R65, [R246+0x17c0] ;  /* 0x0017c000f6417984 */ /* 0x0010220000000800 */
[----:B------:R-:W-:Y:S01]  /*f420*/  BSSY B0, `(.L_x_13578) ;  /* 0x0000004000007945 */ /* 0x000fe20003800000 */
[----:B------:R-:W-:-:S03]  /*f430*/  FADD.FTZ R64, R228, R230 ;  /* 0x000000e6e4407221 */ /* 0x000fc60000010000 */
[----:B------:R-:W-:Y:S05]  /*f440*/  @!P5 BRA `(.L_x_13579) ;  /* 0x000000000004d947 */ /* 0x000fea0003800000 */
[----:B0-----:R0:W-:Y:S02]  /*f450*/  REDG.E.ADD.F32.FTZ.RN.STRONG.GPU desc[UR24][R66.64+-0x80], R65 ;  /* 0xffff8041420079a6 */ /* 0x0011e4000c10f398 */
.L_x_13579:
[----:B------:R-:W-:Y:S05]  /*f460*/  BSYNC B0 ;  /* 0x0000000000007941 */ /* 0x000fea0003800000 */
.L_x_13578:
        /* <DEDUP_REMOVED lines=154> */
.L_x_13581:
[----:B------:R-:W-:Y:S05]  /*fe10*/  BSYNC B0 ;  /* 0x0000000000007941 */ /* 0x000fea0003800000 */
.L_x_13580:
[----:B------:R-:W-:Y:S02]  /*fe20*/  UIADD3 UR7, UR7, 0x1, URZ ;  /* 0x0000000107077890 */ /* 0x000fe4000fffe03f */
[----:B------:R-:W-:Y:S02]  /*fe30*/  UIADD3 UR8, UP1, UR8, 0x1, URZ ;  /* 0x0000000108087890 */ /* 0x000fe4000ff3e03f */
[----:B------:R-:W-:Y:S02]  /*fe40*/  UISETP.GE.AND UP0, UPT, UR7, UR53, UPT ;  /* 0x000000350700728c */ /* 0x000fe4000bf06270 */
[----:B------:R-:W-:-:S04]  /*fe50*/  UIADD3.X UR9, URZ, UR9, URZ, UP1, !UPT ;  /* 0x000000093f097290 */ /* 0x000fc80008ffe43f */
[----:B------:R-:W-:-:S13]  /*fe60*/  PLOP3.LUT P1, PT, PT, PT, UP0, 0x80, 0x0 ;  /* 0x000000000000781c */ /* 0x000fda0003f2f008 */
[----:B------:R-:W-:Y:S05]  /*fe70*/  @!P1 BRA `(.L_x_13582) ;  /* 0xffffff7800189947 */ /* 0x000fea000383ffff */
.L_x_13503:
        /* <DEDUP_REMOVED lines=50> */
[----:B------:R-:W3:Y:S01]  /*101a0*/  @!P2 LDG.E.U16 R21, desc[UR24][R2.64+0x40] ;  /* 0x000040180215a981 */ /* 0x000ee2000c1e1500 */
[----:B------:R-:W-:Y:S02]  /*101b0*/  ISETP.GE.AND P5, PT, R14, UR44, PT ;  /* 0x0000002c0e007c0c */ /* 0x000fe4000bfa6270 */
[----:B------:R-:W-:Y:S01]  /*101c0*/  LOP3.LUT R9, R18, 0x120, RZ, 0xfc, !PT ;  /* 0x0000012012097812 */ /* 0x000fe200078efcff */
[----:B------:R-:W5:Y:S01]  /*101d0*/  @!P3 LDG.E.U16 R22, desc[UR24][R2.64+0x80] ;  /* 0x000080180216b981 */ /* 0x000f62000c1e1500 */
        /* <DEDUP_REMOVED lines=253> */
.L_x_13584:
[----:B------:R-:W-:Y:S05]  /*111b0*/  BSYNC B0 ;  /* 0x0000000000007941 */ /* 0x000fea0003800000 */
.L_x_13583:
        /* <DEDUP_REMOVED lines=95> */
[----:B0-----:R-:W-:Y:S01]  /*117b0*/  PRMT R24, R20, 0x7632, R24 ;  /* 0x0000763214187816 */ /* 0x001fe20000000018 */
[----:B------:R-:W-:Y:S01]  /*117c0*/  FADD.FTZ R55, R54, R55 ;  /* 0x0000003736377221 */ /* 0x000fe20000010000 */
[----:B------:R-:W-:Y:S01]  /*117d0*/  F2FP.F16.F32.PACK_AB R20, R62, R61 ;  /* 0x0000003d3e14723e */ /* 0x000fe200000000ff */
[----:B------:R0:W-:Y:S02]  /*117e0*/  STS.U16 [R115+0xa], R26 ;  /* 0x00000a1a73007388 */ /* 0x0001e40000000400 */
[----:B------:R-:W-:Y:S01]  /*117f0*/  FADD.FTZ R56, R55, R56 ;  /* 0x0000003837387221 */ /* 0x000fe20000010000 */
[C---:B------:R-:W-:Y:S01]  /*11800*/  PRMT R30, R20.reuse, 0x7610, R30 ;  /* 0x00007610141e7816 */ /* 0x040fe2000000001e */
[----:B------:R-:W-:Y:S01]  /*11810*/  STS.U16 [R115+0xe], R24 ;  /* 0x00000e1873007388 */ /* 0x000fe20000000400 */
[----:B------:R-:W-:Y:S01]  /*11820*/  PRMT R31, R20, 0x7632, R31 ;  /* 0x00007632141f7816 */ /* 0x000fe2000000001f */
[----:B------:R-:W-:Y:S01]  /*11830*/  FADD.FTZ R57, R56, R57 ;  /* 0x0000003938397221 */ /* 0x000fe20000010000 */
[----:B------:R-:W-:Y:S01]  /*11840*/  MOV R20, UR44 ;  /* 0x0000002c00147c02 */ /* 0x000fe20008000f00 */
[----:B------:R-:W-:Y:S01]  /*11850*/  STS.U16 [R115+0x14], R22 ;  /* 0x0000141673007388 */ /* 0x000fe20000000400 */
[----:B0-----:R-:W-:Y:S01]  /*11860*/  PRMT R26, R22, 0x7632, R26 ;  /* 0x00007632161a7816 */ /* 0x001fe2000000001a */
[----:B------:R-:W-:-:S02]  /*11870*/  FADD.FTZ R58, R57, R58 ;  /* 0x0000003a393a7221 */ /* 0x000fc40000010000 */
[----:B------:R-:W-:Y:S02]  /*11880*/  STS.U16 [R115+0x18], R30 ;  /* 0x0000181e73007388 */ /* 0x000fe40000000400 */
[----:B------:R-:W-:Y:S02]  /*11890*/  FADD.FTZ R59, R58, R59 ;  /* 0x0000003b3a3b7221 */ /* 0x000fe40000010000 */
        /* <DEDUP_REMOVED lines=27> */
[----:B------:R-:W0:Y:S01]  /*11a50*/  LDS R39, [UR17+0x420] ;  /* 0x00042011ff277984 */ /* 0x000e220008000800 */
[----:B------:R-:W-:Y:S01]  /*11a60*/  UIADD3 UR17, UR9, UR20, URZ ;  /* 0x0000001409117290 */ /* 0x000fe2000fffe03f */
        /* <DEDUP_REMOVED lines=17> */
.L_x_13586:
[----:B------:R-:W-:Y:S05]  /*11b80*/  BSYNC B0 ;  /* 0x0000000000007941 */ /* 0x000fea0003800000 */
.L_x_13585:
        /* <DEDUP_REMOVED lines=17> */
[----:B01----:R-:W-:Y:S01]  /*11ca0*/  MOV R18, UR7 ;  /* 0x0000000700127c02 */ /* 0x003fe20008000f00 */
        /* <DEDUP_REMOVED lines=38> */
.L_x_13465:
        /* <DEDUP_REMOVED lines=29> */
.L_x_13589:
[----:B------:R-:W-:Y:S05]  /*120e0*/  BSYNC B0 ;  /* 0x0000000000007941 */ /* 0x000fea0003800000 */
.L_x_13588:
        /* <DEDUP_REMOVED lines=32> */
.L_x_13591:
[----:B------:R-:W2:Y:S02]  /*122f0*/  S2R R11, SR_TID.X ;  /* 0x00000000000b7919 */ /* 0x000ea40000002100 */
.L_x_13592:
[----:B------:R-:W-:Y:S05]  /*12300*/  BSYNC B0 ;  /* 0x0000000000007941 */ /* 0x000fea0003800000 */
.L_x_13590:
        /* <DEDUP_REMOVED lines=23> */
.L_x_13594:
        /* <DEDUP_REMOVED lines=32> */
.L_x_13593:
[----:B------:R-:W-:Y:S05]  /*12680*/  EXIT ;  /* 0x000000000000794d */ /* 0x000fea0003800000 */
.L_x_13595:
        /* <DEDUP_REMOVED lines=15> */
.L_x_18975:


//--------------------- .text._Z25selective_scan_bwd_kernelI32Selective_Scan_bwd_kernel_traitsILi32ELi16ELb0ELb1ELb1ELb0ELb0EN3c104HalfENS1_7complexIfEEEEv12SSMParamsBwd --------------------------
	.section	.text._Z25selective_scan_bwd_kernelI32Selective_Scan_bwd_kernel_traitsILi32ELi16ELb0ELb1ELb1ELb0ELb0EN3c104HalfENS1_7complexIfEEEEv12SSMParamsBwd,"ax",@progbits
	.align	128
        .global         _Z25selective_scan_bwd_kernelI32Selective_Scan_bwd_kernel_traitsILi32ELi16ELb0ELb1ELb1ELb0ELb0EN3c104HalfENS1_7complexIfEEEEv12SSMParamsBwd
        .type           _Z25selective_scan_bwd_kernelI32Selective_Scan_bwd_kernel_traitsILi32ELi16ELb0ELb1ELb1ELb0ELb0EN3c104HalfENS1_7complexIfEEEEv12SSMParamsBwd,@function
        .size           _Z25selective_scan_bwd_kernelI32Selective_Scan_bwd_kernel_traitsILi32ELi16ELb0ELb1ELb1ELb0ELb0EN3c104HalfENS1_7complexIfEEEEv12SSMParamsBwd,(.L_x_18976 - _Z25selective_scan_bwd_kernelI32Selective_Scan_bwd_kernel_traitsILi32ELi16ELb0ELb1ELb1ELb0ELb0EN3c104HalfENS1_7complexIfEEEEv12SSMParamsBwd)
        .other          _Z25selective_scan_bwd_kernelI32Selective_Scan_bwd_kernel_traitsILi32ELi16ELb0ELb1ELb1ELb0ELb0EN3c104HalfENS1_7complexIfEEEEv12SSMParamsBwd,@"STO_CUDA_ENTRY STV_DEFAULT"
_Z25selective_scan_bwd_kernelI32Selective_Scan_bwd_kernel_traitsILi32ELi16ELb0ELb1ELb1ELb0ELb0EN3c104HalfENS1_7complexIfEEEEv12SSMParamsBwd:
.text._Z25selective_scan_bwd_kernelI32Selective_Scan_bwd_kernel_traitsILi32ELi16ELb0ELb1ELb1ELb0ELb0EN3c104HalfENS1_7complexIfEEEEv12SSMParamsBwd:
        /* <DEDUP_REMOVED lines=18> */
[----:B------:R-:W-:Y:S01]  /*0120*/  UMOV UR61, URZ ;  /* 0x0000003f003d7c82 */ /* 0x000fe20008000000 */
[----:B------:R-:W-:Y:S01]  /*0130*/  ULDC.64 UR12, c[0x0][0x240] ;  /* 0x00009000000c7ab9 */ /* 0x000fe20000000a00 */
[----:B------:R-:W-:Y:S01]  /*0140*/  ULDC.64 UR20, c[0x0][0x260] ;  /* 0x0000980000147ab9 */ /* 0x000fe20000000a00 */
        /* <DEDUP_REMOVED lines=8> */
[----:B------:R-:W-:Y:S01]  /*01d0*/  UMOV UR59, URZ ;  /* 0x0000003f003b7c82 */ /* 0x000fe20008000000 */
[----:B------:R-:W-:Y:S01]  /*01e0*/  MOV R3, UR5 ;  /* 0x0000000500037c02 */ /* 0x000fe20008000f00 */
[----:B------:R-:W-:Y:S01]  /*01f0*/  ULDC.64 UR50, c[0x0][0x2f0] ;  /* 0x0000bc0000327ab9 */ /* 0x000fe20000000a00 */
[----:B------:R-:W-:Y:S01]  /*0200*/  ULDC.64 UR52, c[0x0][0x2f8] ;  /* 0x0000be0000347ab9 */ /* 0x000fe20000000a00 */
[----:B------:R-:W-:Y:S01]  /*0210*/  MOV R5, UR7 ;  /* 0x0000000700057c02 */ /* 0x000fe20008000f00 */
[----:B------:R-:W-:Y:S01]  /*0220*/  ULDC.64 UR54, c[0x0][0x3b8] ;  /* 0x0000ee0000367ab9 */ /* 0x000fe20000000a00 */
[----:B------:R-:W2:Y:S01]  /*0230*/  @P0 LDG.E R2, desc[UR22][R2.64] ;  /* 0x0000001602020981 */ /* 0x000ea2000c1e1900 */
[----:B------:R-:W-:Y:S01]  /*0240*/  MOV R0, UR30 ;  /* 0x0000001e00007c02 */ /* 0x000fe20008000f00 */
[----:B0-----:R-:W-:-:S02]  /*0250*/  USHF.R.S32.HI UR4, URZ, 0x1f, UR10 ;  /* 0x0000001f3f047899 */ /* 0x001fc4000801140a */
[----:B------:R-:W3:Y:S01]  /*0260*/  @P1 LDG.E R4, desc[UR22][R4.64] ;  /* 0x0000001604041981 */ /* 0x000ee2000c1e1900 */
[----:B------:R-:W-:Y:S01]  /*0270*/  IABS R0, R0 ;  /* 0x0000000000007213 */ /* 0x000fe20000000000 */
[----:B------:R-:W-:Y:S02]  /*0280*/  UISETP.NE.U32.AND UP1, UPT, UR26, URZ, UPT ;  /* 0x0000003f1a00728c */ /* 0x000fe4000bf25070 */
[----:B------:R-:W-:Y:S01]  /*0290*/  UIMAD UR5, UR4, UR24, URZ ;  /* 0x00000018040572a4 */ /* 0x000fe2000f8e023f */
[----:B------:R-:W-:Y:S01]  /*02a0*/  R2UR UR34, R0 ;  /* 0x00000000002272ca */ /* 0x000fe200000e0000 */
[----:B------:R-:W-:Y:S01]  /*02b0*/  UISETP.NE.AND.EX UP1, UPT, UR27, URZ, UPT, UP1 ;  /* 0x0000003f1b00728c */ /* 0x000fe2000bf25310 */
[----:B------:R0:W-:Y:S01]  /*02c0*/  STL [R1+0x18], RZ ;  /* 0x000018ff01007387 */ /* 0x0001e20000100800 */
[----:B------:R-:W-:Y:S01]  /*02d0*/  UIMAD UR25, UR10, UR25, UR5 ;  /* 0x000000190a1972a4 */ /* 0x000fe2000f8e0205 */
[----:B------:R-:W-:Y:S01]  /*02e0*/  ULDC.64 UR6, c[0x0][0x310] ;  /* 0x0000c40000067ab9 */ /* 0x000fe20000000a00 */
[----:B------:R-:W-:Y:S01]  /*02f0*/  UISETP.NE.U32.AND UP2, UPT, UR32, URZ, UPT ;  /* 0x0000003f2000728c */ /* 0x000fe2000bf45070 */
[----:B------:R0:W-:Y:S01]  /*0300*/  STL [R1+0x14], RZ ;  /* 0x000014ff01007387 */ /* 0x0001e20000100800 */
[----:B------:R-:W-:-:S02]  /*0310*/  UISETP.NE.U32.AND UP0, UPT, UR6, URZ, UPT ;  /* 0x0000003f0600728c */ /* 0x000fc4000bf05070 */
[----:B------:R-:W-:-:S03]  /*0320*/  UIMAD.WIDE.U32 UR18, UR10, UR24, URZ ;  /* 0x000000180a1272a5 */ /* 0x000fc6000f8e003f */
[----:B------:R-:W-:Y:S01]  /*0330*/  @UP1 ULEA UR60, UP3, UR47, UR26, 0x2 ;  /* 0x0000001a2f3c1291 */ /* 0x000fe2000f86103f */
[----:B------:R-:W1:Y:S01]  /*0340*/  I2F.RP R0, UR34 ;  /* 0x0000002200007d06 */ /* 0x000e620008209400 */
[----:B------:R-:W-:Y:S02]  /*0350*/  UISETP.NE.AND.EX UP0, UPT, UR7, URZ, UPT, UP0 ;  /* 0x0000003f0700728c */ /* 0x000fe4000bf05300 */
[----:B------:R-:W-:Y:S01]  /*0360*/  @UP1 ULEA.HI.X UR61, UR47, UR27, UR17, 0x2, UP3 ;  /* 0x0000001b2f3d1291 */ /* 0x000fe200098f1411 */
[----:B------:R-:W-:Y:S01]  /*0370*/  ULDC.64 UR6, c[0x0][0x290] ;  /* 0x0000a40000067ab9 */ /* 0x000fe20000000a00 */
[----:B------:R-:W-:Y:S02]  /*0380*/  UISETP.NE.AND.EX UP1, UPT, UR33, URZ, UPT, UP2 ;  /* 0x0000003f2100728c */ /* 0x000fe4000bf25320 */
[----:B------:R-:W-:Y:S02]  /*0390*/  UIMAD UR28, UR4, UR6, URZ ;  /* 0x00000006041c72a4 */ /* 0x000fe4000f8e023f */
[----:B------:R-:W-:-:S02]  /*03a0*/  UIMAD.WIDE.U32 UR14, UR10, UR6, URZ ;  /* 0x000000060a0e72a5 */ /* 0x000fc4000f8e003f */
[----:B------:R-:W-:Y:S02]  /*03b0*/  UIMAD UR28, UR10, UR7, UR28 ;  /* 0x000000070a1c72a4 */ /* 0x000fe4000f8e021c */
[----:B------:R-:W-:Y:S01]  /*03c0*/  UIMAD UR16, UR4, UR12, URZ ;  /* 0x0000000c041072a4 */ /* 0x000fe2000f8e023f */
[----:B-1----:R-:W1:Y:S01]  /*03d0*/  MUFU.RCP R0, R0 ;  /* 0x0000000000007308 */ /* 0x002e620000001000 */
[----:B------:R-:W-:Y:S01]  /*03e0*/  ULDC.64 UR6, c[0x0][0x328] ;  /* 0x0000ca0000067ab9 */ /* 0x000fe20000000a00 */
[----:B------:R-:W-:Y:S02]  /*03f0*/  UIMAD UR11, UR4, UR20, URZ ;  /* 0x00000014040b72a4 */ /* 0x000fe4000f8e023f */
[----:B------:R-:W-:Y:S02]  /*0400*/  UIMAD UR24, UR4, UR6, URZ ;  /* 0x00000006041872a4 */ /* 0x000fe4000f8e023f */
[----:B------:R-:W-:Y:S01]  /*0410*/  @UP1 ULEA UR58, UP2, UR47, UR32, 0x2 ;  /* 0x000000202f3a1291 */ /* 0x000fe2000f84103f */
[----:B------:R-:W-:Y:S01]  /*0420*/  UMOV UR4, URZ ;  /* 0x0000003f00047c82 */ /* 0x000fe20008000000 */
[----:B------:R-:W-:-:S02]  /*0430*/  UIADD3 UR19, UR19, UR25, URZ ;  /* 0x0000001913137290 */ /* 0x000fc4000fffe03f */
[----:B------:R-:W-:Y:S02]  /*0440*/  @UP1 ULEA.HI.X UR59, UR47, UR33, UR17, 0x2, UP2 ;  /* 0x000000212f3b1291 */ /* 0x000fe400090f1411 */
[----:B------:R-:W-:Y:S02]  /*0450*/  UIMAD.WIDE.U32 UR8, UR10, UR6, URZ ;  /* 0x000000060a0872a5 */ /* 0x000fe4000f8e003f */
[----:B------:R-:W-:Y:S01]  /*0460*/  UIMAD UR24, UR10, UR7, UR24 ;  /* 0x000000070a1872a4 */ /* 0x000fe2000f8e0218 */
[----:B-1----:R-:W-:Y:S01]  /*0470*/  IADD3 R0, R0, 0xffffffe, RZ ;  /* 0x0ffffffe00007810 */ /* 0x002fe20007ffe0ff */
[----:B------:R-:W-:Y:S02]  /*0480*/  UIMAD.WIDE.U32 UR6, UR10, UR12, URZ ;  /* 0x0000000c0a0672a5 */ /* 0x000fe4000f8e003f */
[----:B------:R-:W-:Y:S02]  /*0490*/  UIMAD UR16, UR10, UR13, UR16 ;  /* 0x0000000d0a1072a4 */ /* 0x000fe4000f8e0210 */
[----:B------:R-:W-:Y:S01]  /*04a0*/  UIMAD.WIDE.U32 UR12, UR10, UR20, URZ ;  /* 0x000000140a0c72a5 */ /* 0x000fe2000f8e003f */
[----:B------:R-:W1:Y:S01]  /*04b0*/  F2I.FTZ.U32.TRUNC.NTZ R0, R0 ;  /* 0x0000000000007305 */ /* 0x000e62000021f000 */
[----:B------:R-:W-:-:S02]  /*04c0*/  UIMAD UR11, UR10, UR21, UR11 ;  /* 0x000000150a0b72a4 */ /* 0x000fc4000f8e020b */
[----:B------:R-:W-:Y:S01]  /*04d0*/  UIADD3 UR15, UR15, UR28, URZ ;  /* 0x0000001c0f0f7290 */ /* 0x000fe2000fffe03f */
[----:B------:R-:W-:Y:S01]  /*04e0*/  ULDC.64 UR20, c[0x0][0x288] ;  /* 0x0000a20000147ab9 */ /* 0x000fe20000000a00 */
[----:B------:R-:W-:Y:S02]  /*04f0*/  UIADD3 UR9, UR9, UR24, URZ ;  /* 0x0000001809097290 */ /* 0x000fe4000fffe03f */
[----:B------:R-:W-:Y:S02]  /*0500*/  UIMAD UR29, UR17, UR20, URZ ;  /* 0x00000014111d72a4 */ /* 0x000fe4000f8e023f */
        /* <DEDUP_REMOVED lines=23> */
[----:B------:R-:W-:Y:S02]  /*0680*/  UIMAD.WIDE.U32 UR14, UR47, UR26, UR14 ;  /* 0x0000001a2f0e72a5 */ /* 0x000fe4000f8e000e */
[----:B------:R-:W-:Y:S02]  /*0690*/  UIADD3.X UR4, UR17, UR21, UR4, UP2, !UPT ;  /* 0x0000001511047290 */ /* 0x000fe400097fe404 */
[----:B------:R-:W-:Y:S02]  /*06a0*/  ULEA UR50, UP3, UR48, UR50, 0x1 ;  /* 0x0000003230327291 */ /* 0x000fe4000f86083f */
[----:B------:R-:W-:-:S02]  /*06b0*/  @!UP1 UIADD3 UR31, UR31, -UR34, URZ ;  /* 0x800000221f1f9290 */ /* 0x000fc4000fffe03f */
[----:B------:R-:W-:Y:S02]  /*06c0*/  ULEA.HI.X UR48, UR48, UR51, UR4, 0x1, UP3 ;  /* 0x0000003330307291 */ /* 0x000fe400098f0c04 */
[----:B------:R-:W-:Y:S02]  /*06d0*/  UISETP.GE.U32.AND UP2, UPT, UR31, UR34, UPT ;  /* 0x000000221f00728c */ /* 0x000fe4000bf46070 */
[----:B------:R-:W-:Y:S02]  /*06e0*/  ULOP3.LUT UR4, UR47, UR30, URZ, 0x3c, !UPT ;  /* 0x0000001e2f047292 */ /* 0x000fe4000f8e3c3f */
[----:B------:R-:W-:Y:S02]  /*06f0*/  @!UP1 UIADD3 UR25, UR25, 0x1, URZ ;  /* 0x0000000119199890 */ /* 0x000fe4000fffe03f */
[----:B------:R-:W-:Y:S02]  /*0700*/  UISETP.GE.AND UP1, UPT, UR4, URZ, UPT ;  /* 0x0000003f0400728c */ /* 0x000fe4000bf26270 */
[----:B------:R-:W-:-:S02]  /*0710*/  UIMAD UR27, UR47, UR27, UR32 ;  /* 0x0000001b2f1b72a4 */ /* 0x000fc4000f8e0220 */
[----:B------:R-:W-:Y:S02]  /*0720*/  UIMAD UR28, UR47, UR19, UR28 ;  /* 0x000000132f1c72a4 */ /* 0x000fe4000f8e021c */
[----:B------:R-:W-:Y:S02]  /*0730*/  @UP2 UIADD3 UR25, UR25, 0x1, URZ ;  /* 0x0000000119192890 */ /* 0x000fe4000fffe03f */
[----:B------:R-:W-:Y:S02]  /*0740*/  UISETP.NE.AND UP2, UPT, UR30, URZ, UPT ;  /* 0x0000003f1e00728c */ /* 0x000fe4000bf45270 */
[----:B------:R-:W-:Y:S02]  /*0750*/  UIADD3 UR51, UP3, UR29, UR14, URZ ;  /* 0x0000000e1d337290 */ /* 0x000fe4000ff7e03f */
[----:B------:R-:W-:Y:S02]  /*0760*/  UIMAD.WIDE.U32 UR18, UR47, UR18, UR8 ;  /* 0x000000122f1272a5 */ /* 0x000fe4000f8e0008 */
[----:B------:R-:W-:Y:S01]  /*0770*/  UIADD3.X UR14, UR17, UR15, UR27, UP3, !UPT ;  /* 0x0000000f110e7290 */ /* 0x000fe20009ffe41b */
[----:B------:R-:W-:Y:S01]  /*0780*/  UMOV UR9, UR25 ;  /* 0x0000001900097c82 */ /* 0x000fe20008000000 */
[----:B------:R-:W-:-:S02]  /*0790*/  ULEA UR52, UP3, UR51, UR52, 0x1 ;  /* 0x0000003433347291 */ /* 0x000fc4000f86083f */
[----:B------:R-:W-:Y:S02]  /*07a0*/  @!UP1 UIADD3 UR9, -UR9, URZ, URZ ;  /* 0x0000003f09099290 */ /* 0x000fe4000fffe13f */
[----:B------:R-:W-:Y:S02]  /*07b0*/  @!UP2 ULOP3.LUT UR9, URZ, UR30, URZ, 0x33, !UPT ;  /* 0x0000001e3f09a292 */ /* 0x000fe4000f8e333f */
[----:B------:R-:W-:Y:S02]  /*07c0*/  ULEA.HI.X UR51, UR51, UR53, UR14, 0x1, UP3 ;  /* 0x0000003533337291 */ /* 0x000fe400098f0c0e */
[----:B------:R-:W-:Y:S02]  /*07d0*/  USHF.R.S32.HI UR8, URZ, 0x1f, UR9 ;  /* 0x0000001f3f087899 */ /* 0x000fe40008011409 */
[----:B------:R-:W-:Y:S01]  /*07e0*/  UIADD3 UR29, UP4, UR29, UR18, URZ ;  /* 0x000000121d1d7290 */ /* 0x000fe2000ff9e03f */
[----:B------:R-:W-:Y:S01]  /*07f0*/  ULDC.64 UR14, c[0x0][0x258] ;  /* 0x00009600000e7ab9 */ /* 0x000fe20000000a00 */
[----:B------:R-:W-:-:S02]  /*0800*/  ULEA UR20, UR5, 0xfffffc00, 0xa ;  /* 0xfffffc0005147891 */ /* 0x000fc4000f8e503f */
[----:B------:R-:W-:Y:S02]  /*0810*/  UIMAD UR4, UR8, UR14, URZ ;  /* 0x0000000e080472a4 */ /* 0x000fe4000f8e023f */
[----:B------:R-:W-:Y:S02]  /*0820*/  UIADD3.X UR53, UR17, UR19, UR28, UP4, !UPT ;  /* 0x0000001311357290 */ /* 0x000fe4000a7fe41c */
[----:B------:R-:W-:Y:S02]  /*0830*/  ULEA UR54, UP1, UR29, UR54, 0x1 ;  /* 0x000000361d367291 */ /* 0x000fe4000f82083f */
[----:B------:R-:W-:Y:S02]  /*0840*/  UIMAD.WIDE.U32 UR18, UR9, UR14, UR6 ;  /* 0x0000000e091272a5 */ /* 0x000fe4000f8e0006 */
[----:B------:R-:W-:Y:S02]  /*0850*/  UIMAD UR6, UR9, UR15, UR4 ;  /* 0x0000000f090672a4 */ /* 0x000fe4000f8e0204 */
[----:B------:R-:W-:-:S02]  /*0860*/  ULEA.HI.X UR53, UR29, UR55, UR53, 0x1, UP1 ;  /* 0x000000371d357291 */ /* 0x000fc400088f0c35 */
[----:B------:R-:W-:Y:S02]  /*0870*/  USHF.R.S32.HI UR21, URZ, 0x1f, UR20 ;  /* 0x0000001f3f157899 */ /* 0x000fe40008011414 */
[----:B------:R-:W-:Y:S02]  /*0880*/  UIADD3 UR4, UP1, UR20, UR18, URZ ;  /* 0x0000001214047290 */ /* 0x000fe4000ff3e03f */
[----:B------:R-:W-:Y:S01]  /*0890*/  UIADD3 UR6, UR19, UR6, URZ ;  /* 0x0000000613067290 */ /* 0x000fe2000fffe03f */
[----:B------:R-:W-:Y:S01]  /*08a0*/  ULDC.64 UR16, c[0x0][0x278] ;  /* 0x00009e0000107ab9 */ /* 0x000fe20000000a00 */
[----:B------:R-:W-:Y:S02]  /*08b0*/  UIADD3 UR7, UR13, UR11, URZ ;  /* 0x0000000b0d077290 */ /* 0x000fe4000fffe03f */
[----:B------:R-:W-:Y:S01]  /*08c0*/  UIMAD UR13, UR8, UR16, URZ ;  /* 0x00000010080d72a4 */ /* 0x000fe2000f8e023f */
[----:B------:R-:W-:Y:S01]  /*08d0*/  ULDC.64 UR14, c[0x0][0x2d8] ;  /* 0x0000b600000e7ab9 */ /* 0x000fe20000000a00 */
[----:B------:R-:W-:-:S02]  /*08e0*/  UIADD3.X UR8, UR21, UR6, URZ, UP1, !UPT ;  /* 0x0000000615087290 */ /* 0x000fc40008ffe43f */
        /* <DEDUP_REMOVED lines=30> */
[----:B------:R-:W1:Y:S01]  /*0ad0*/  S2R R120, SR_TID.X ;  /* 0x0000000000787919 */ /* 0x000e620000002100 */
[----:B------:R-:W2:Y:S01]  /*0ae0*/  S2R R119, SR_LANEID ;  /* 0x0000000000777919 */ /* 0x000ea20000000000 */
[----:B------:R0:W-:Y:S02]  /*0af0*/  STL [R1+0x18], RZ ;  /* 0x000018ff01007387 */ /* 0x0001e40000100800 */
.L_x_13681:
        /* <DEDUP_REMOVED lines=24> */
[----:B----4-:R-:W4:Y:S01]  /*0c80*/  @!P0 LDG.E.U16 R5, desc[UR22][R2.64] ;  /* 0x0000001602058981 */ /* 0x010f22000c1e1500 */
        /* <DEDUP_REMOVED lines=255> */
[----:B------:R-:W-:Y:S02]  /*1c80*/  ISETP.GE.AND P3, PT, R38, UR17, PT ;  /* 0x0000001126007c0c */ /* 0x000fe4000bf66270 */
[----:B------:R-:W-:Y:S01]  /*1c90*/  PRMT R35, RZ, 0x7610, R35 ;  /* 0x00007610ff237816 */ /* 0x000fe20000000023 */
[----:B------:R-:W3:Y:S01]  /*1ca0*/  @!P6 LDG.E.U16 R22, desc[UR22][R2.64+0x140] ;  /* 0x000140160216e981 */ /* 0x000ee2000c1e1500 */
[----:B------:R-:W-:Y:S01]  /*1cb0*/  ISETP.GE.AND P6, PT, R36, UR17, PT ;  /* 0x0000001124007c0c */ /* 0x000fe2000bfc6270 */
[----:B------:R-:W0:Y:S02]  /*1cc0*/  LDC R38, c[0x0][0x21c] ;  /* 0x00008700ff267b82 */ /* 0x000e240000000800 */
        /* <DEDUP_REMOVED lines=8> */
[----:B------:R-:W-:-:S03]  /*1d50*/  PRMT R24, RZ, 0x7610, R24 ;  /* 0x00007610ff187816 */ /* 0x000fc60000000018 */
[----:B------:R-:W3:Y:S04]  /*1d60*/  @!P5 LDG.E.U16 R33, desc[UR22][R2.64+0x300] ;  /* 0x000300160221d981 */ /* 0x000ee8000c1e1500 */
[----:B------:R-:W3:Y:S04]  /*1d70*/  @!P0 LDG.E.U16 R25, desc[UR22][R2.64+0x280] ;  /* 0x0002801602198981 */ /* 0x000ee8000c1e1500 */
[----:B------:R-:W3:Y:S04]  /*1d80*/  @!P6 LDG.E.U16 R24, desc[UR22][R2.64+0x2c0] ;  /* 0x0002c0160218e981 */ /* 0x000ee8000c1e1500 */
[----:B------:R-:W3:Y:S04]  /*1d90*/  @!P3 LDG.E.U16 R32, desc[UR22][R2.64+0x340] ;  /* 0x000340160220b981 */ /* 0x000ee8000c1e1500 */
[----:B------:R-:W3:Y:S04]  /*1da0*/  @!P2 LDG.E.U16 R35, desc[UR22][R2.64+0x380] ;  /* 0x000380160223a981 */ /* 0x000ee8000c1e1500 */
[----:B------:R-:W3:Y:S01]  /*1db0*/  @!P1 LDG.E.U16 R34, desc[UR22][R2.64+0x3c0] ;  /* 0x0003c01602229981 */ /* 0x000ee2000c1e1500 */
[----:B------:R-:W-:-:S02]  /*1dc0*/  HADD2.F32 R36, -RZ, R40.H0_H0 ;  /* 0x20000028ff247230 */ /* 0x000fc40000004100 */
[----:B------:R-:W-:Y:S01]  /*1dd0*/  HADD2.F32 R37, -RZ, R97.H0_H0 ;  /* 0x20000061ff257230 */ /* 0x000fe20000004100 */
[----:B------:R-:W-:Y:S04]  /*1de0*/  STL [R1+0xc], R44 ;  /* 0x00000c2c01007387 */ /* 0x000fe80000100800 */
[----:B------:R-:W-:Y:S04]  /*1df0*/  STL [R1+0x8], R43 ;  /* 0x0000082b01007387 */ /* 0x000fe80000100800 */
[----:B------:R-:W-:Y:S04]  /*1e00*/  STL [R1+0x4], R41 ;  /* 0x0000042901007387 */ /* 0x000fe80000100800 */
[----:B------:R-:W-:Y:S01]  /*1e10*/  STL [R1], R40 ;  /* 0x0000002801007387 */ /* 0x000fe20000100800 */
        /* <DEDUP_REMOVED lines=116> */
[----:B------:R-:W-:Y:S01]  /*2560*/  UIMAD.WIDE.U32 UR26, UR47, UR20, URZ ;  /* 0x000000142f1a72a5 */ /* 0x000fe2000f8e003f */
[----:B------:R-:W-:Y:S01]  /*2570*/  P2R R0, PR, RZ, 0x1 ;  /* 0x00000001ff007803 */ /* 0x000fe20000000000 */
[----:B------:R-:W-:Y:S01]  /*2580*/  HADD2.F32 R46, -RZ, R7.H0_H0 ;  /* 0x20000007ff2e7230 */ /* 0x000fe20000004100 */
[----:B------:R-:W-:Y:S01]  /*2590*/  HFMA2.MMA R89, -RZ, RZ, 0, 0 ;  /* 0x00000000ff597435 */ /* 0x000fe200000001ff */
        /* <DEDUP_REMOVED lines=56> */
[----:B------:R-:W-:Y:S01]  /*2920*/  UIADD3 UR20, UR27, UR20, URZ ;  /* 0x000000141b147290 */ /* 0x000fe2000fffe03f */
[----:B------:R-:W-:Y:S01]  /*2930*/  ULDC.64 UR36, c[0x0][0x380] ;  /* 0x0000e00000247ab9 */ /* 0x000fe20000000a00 */
[----:B------:R-:W-:-:S10]  /*2940*/  ULDC.64 UR38, c[0x0][0x368] ;  /* 0x0000da0000267ab9 */ /* 0x000fd40000000a00 */
.L_x_13676:
[----:B--2---:R-:W2:Y:S01]  /*2950*/  LDL R17, [R1+0x10] ;  /* 0x0000100001117983 */ /* 0x004ea20000100800 */
[----:B------:R-:W-:Y:S01]  /*2960*/  USHF.R.S32.HI UR18, URZ, 0x1f, UR6 ;  /* 0x0000001f3f127899 */ /* 0x000fe20008011406 */
[----:B------:R-:W-:Y:S01]  /*2970*/  ULDC.64 UR40, c[0x0][0x238] ;  /* 0x00008e0000287ab9 */ /* 0x000fe20000000a00 */
[----:B------:R-:W-:Y:S02]  /*2980*/  UMOV UR42, UR26 ;  /* 0x0000001a002a7c82 */ /* 0x000fe40008000000 */
[----:B------:R-:W-:Y:S01]  /*2990*/  UIMAD UR17, UR18, UR40, URZ ;  /* 0x00000028121172a4 */ /* 0x000fe2000f8e023f */
[----:B-1-3--:R-:W3:Y:S01]  /*29a0*/  LDL R188, [R1+0xc] ;  /* 0x00000c0001bc7983 */ /* 0x00aee20000100800 */
[----:B------:R-:W-:Y:S02]  /*29b0*/  UMOV UR43, UR20 ;  /* 0x00000014002b7c82 */ /* 0x000fe40008000000 */
[----:B------:R-:W-:Y:S01]  /*29c0*/  UIMAD.WIDE.U32 UR42, UR6, UR40, UR42 ;  /* 0x00000028062a72a5 */ /* 0x000fe2000f8e002a */
[----:B----4-:R-:W4:Y:S01]  /*29d0*/  LDL R187, [R1+0x8] ;  /* 0x0000080001bb7983 */ /* 0x010f220000100800 */
[----:B------:R-:W-:-:S03]  /*29e0*/  UIMAD UR17, UR6, UR41, UR17 ;  /* 0x00000029061172a4 */ /* 0x000fc6000f8e0211 */
[----:B------:R-:W-:Y:S01]  /*29f0*/  ULDC.64 UR40, c[0x0][0x2d0] ;  /* 0x0000b40000287ab9 */ /* 0x000fe20000000a00 */
[----:B------:R-:W-:Y:S01]  /*2a00*/  UIADD3 UR17, UR43, UR17, URZ ;  /* 0x000000112b117290 */ /* 0x000fe2000fffe03f */
[----:B------:R-:W5:Y:S01]  /*2a10*/  LDL R186, [R1+0x4] ;  /* 0x0000040001ba7983 */ /* 0x000f620000100800 */
[----:B------:R-:W-:-:S04]  /*2a20*/  ULEA UR40, UP0, UR42, UR40, 0x3 ;  /* 0x000000282a287291 */ /* 0x000fc8000f80183f */
[----:B------:R-:W-:Y:S02]  /*2a30*/  ULEA.HI.X UR41, UR42, UR41, UR17, 0x3, UP0 ;  /* 0x000000292a297291 */ /* 0x000fe400080f1c11 */
[----:B------:R-:W-:-:S04]  /*2a40*/  MOV R20, UR40 ;  /* 0x0000002800147c02 */ /* 0x000fc80008000f00 */
        /* <DEDUP_REMOVED lines=38> */
[----:B0-----:R-:W0:Y:S01]  /*2cb0*/  S2UR UR21, SR_CgaCtaId ;  /* 0x00000000001579c3 */ /* 0x001e220000008800 */
[----:B------:R-:W-:Y:S01]  /*2cc0*/  ULDC.64 UR40, c[0x0][0x270] ;  /* 0x00009c0000287ab9 */ /* 0x000fe20000000a00 */
[----:B--2---:R-:W-:-:S02]  /*2cd0*/  ISETP.NE.AND P6, PT, R17, RZ, PT ;  /* 0x000000ff1100720c */ /* 0x004fc40003fc5270 */
[----:B------:R-:W-:-:S04]  /*2ce0*/  SHF.L.U32 R17, R120, 0x4, RZ ;  /* 0x0000000478117819 */ /* 0x000fc800000006ff */
[----:B------:R-:W-:-:S04]  /*2cf0*/  LOP3.LUT R17, R17, 0xfffffe00, RZ, 0xc0, !PT ;  /* 0xfffffe0011117812 */ /* 0x000fc800078ec0ff */
[----:B------:R-:W-:-:S04]  /*2d00*/  LOP3.LUT R22, R17, 0x1f, R120, 0xf8, !PT ;  /* 0x0000001f11167812 */ /* 0x000fc800078ef878 */
[----:B------:R-:W-:-:S04]  /*2d10*/  IADD3 R22, R17, R22, RZ ;  /* 0x0000001611167210 */ /* 0x000fc80007ffe0ff */
[----:B------:R-:W-:-:S03]  /*2d20*/  SHF.R.S32.HI R23, RZ, 0x1f, R22 ;  /* 0x0000001fff177819 */ /* 0x000fc60000011416 */
[----:B------:R-:W-:Y:S01]  /*2d30*/  IMAD.WIDE.U32 R24, R25, UR6, R22 ;  /* 0x0000000619187c25 */ /* 0x000fe2000f8e0016 */
[----:B------:R-:W-:-:S04]  /*2d40*/  IADD3 R175, R22, 0xa0, RZ ;  /* 0x000000a016af7810 */ /* 0x000fc80007ffe0ff */
[----:B------:R-:W-:Y:S02]  /*2d50*/  IADD3 R17, R25, UR17, RZ ;  /* 0x0000001119117c10 */ /* 0x000fe4000fffe0ff */
[----:B------:R-:W-:Y:S02]  /*2d60*/  LEA R18, P0, R24, UR11, 0x1 ;  /* 0x0000000b18127c11 */ /* 0x000fe4000f8008ff */
[----:B------:R-:W-:Y:S02]  /*2d70*/  IADD3 R158, R22, 0x20, RZ ;  /* 0x00000020169e7810 */ /* 0x000fe40007ffe0ff */
[----:B------:R-:W-:Y:S02]  /*2d80*/  LEA.HI.X R19, R24, UR12, R17, 0x1, P0 ;  /* 0x0000000c18137c11 */ /* 0x000fe400080f0c11 */
[----:B------:R-:W-:Y:S02]  /*2d90*/  IADD3 R159, R22, 0x40, RZ ;  /* 0x00000040169f7810 */ /* 0x000fe40007ffe0ff */
[----:B------:R-:W-:Y:S01]  /*2da0*/  ISETP.GE.AND P0, PT, R175, UR19, PT ;  /* 0x00000013af007c0c */ /* 0x000fe2000bf06270 */
[----:B------:R-:W2:Y:S01]  /*2db0*/  @!P6 LDG.E.U16 R69, desc[UR22][R18.64] ;  /* 0x000000161245e981 */ /* 0x000ea2000c1e1500 */
[----:B------:R-:W-:-:S02]  /*2dc0*/  ISETP.GE.AND P2, PT, R158, UR19, PT ;  /* 0x000000139e007c0c */ /* 0x000fc4000bf46270 */
[----:B------:R-:W-:Y:S02]  /*2dd0*/  ISETP.GE.AND P3, PT, R159, UR19, PT ;  /* 0x000000139f007c0c */ /* 0x000fe4000bf66270 */
[C---:B------:R-:W-:Y:S02]  /*2de0*/  IADD3 R167, R22.reuse, 0x160, RZ ;  /* 0x0000016016a77810 */ /* 0x040fe40007ffe0ff */
[C---:B------:R-:W-:Y:S02]  /*2df0*/  IADD3 R182, R22.reuse, 0xc0, RZ ;  /* 0x000000c016b67810 */ /* 0x040fe40007ffe0ff */
[C---:B------:R-:W-:Y:S02]  /*2e00*/  IADD3 R173, R22.reuse, 0xe0, RZ ;  /* 0x000000e016ad7810 */ /* 0x040fe40007ffe0ff */
[C---:B------:R-:W-:Y:S01]  /*2e10*/  IADD3 R180, R22.reuse, 0x100, RZ ;  /* 0x0000010016b47810 */ /* 0x040fe20007ffe0ff */
[----:B------:R-:W4:Y:S01]  /*2e20*/  @!P0 LDG.E.U16 R154, desc[UR22][R18.64+0x140] ;  /* 0x00014016129a8981 */ /* 0x000f22000c1e1500 */
[----:B------:R-:W-:-:S02]  /*2e30*/  IADD3 R161, R22, 0x60, RZ ;  /* 0x0000006016a17810 */ /* 0x000fc40007ffe0ff */
[----:B------:R-:W-:Y:S01]  /*2e40*/  ISETP.GE.AND P0, PT, R167, UR19, PT ;  /* 0x00000013a7007c0c */ /* 0x000fe2000bf06270 */
[----:B------:R-:W5:Y:S01]  /*2e50*/  @!P2 LDG.E.U16 R70, desc[UR22][R18.64+0x40] ;  /* 0x000040161246a981 */ /* 0x000f62000c1e1500 */
[----:B------:R-:W-:Y:S02]  /*2e60*/  ISETP.GE.AND P1, PT, R182, UR19, PT ;  /* 0x00000013b6007c0c */ /* 0x000fe4000bf26270 */
[----:B------:R-:W-:Y:S01]  /*2e70*/  ISETP.GE.AND P2, PT, R173, UR19, PT ;  /* 0x00000013ad007c0c */ /* 0x000fe2000bf46270 */
[----:B------:R-:W4:Y:S01]  /*2e80*/  @!P3 LDG.E.U16 R71, desc[UR22][R18.64+0x80] ;  /* 0x000080161247b981 */ /* 0x000f22000c1e1500 */
[----:B------:R-:W-:Y:S02]  /*2e90*/  ISETP.GE.AND P3, PT, R180, UR19, PT ;  /* 0x00000013b4007c0c */ /* 0x000fe4000bf66270 */
[----:B------:R-:W-:Y:S02]  /*2ea0*/  ISETP.GE.AND P4, PT, R161, UR19, PT ;  /* 0x00000013a1007c0c */ /* 0x000fe4000bf86270 */
[----:B------:R-:W-:-:S02]  /*2eb0*/  IADD3 R125, R22, 0x1c0, RZ ;  /* 0x000001c0167d7810 */ /* 0x000fc40007ffe0ff */
[C---:B------:R-:W-:Y:S01]  /*2ec0*/  IADD3 R127, R22.reuse, 0x180, RZ ;  /* 0x00000180167f7810 */ /* 0x040fe20007ffe0ff */
[----:B------:R-:W4:Y:S01]  /*2ed0*/  @!P0 LDG.E.U16 R164, desc[UR22][R18.64+0x2c0] ;  /* 0x0002c01612a48981 */ /* 0x000f22000c1e1500 */
[C---:B------:R-:W-:Y:S02]  /*2ee0*/  IADD3 R126, R22.reuse, 0x1a0, RZ ;  /* 0x000001a0167e7810 */ /* 0x040fe40007ffe0ff */
[C---:B------:R-:W-:Y:S01]  /*2ef0*/  IADD3 R165, R22.reuse, 0x80, RZ ;  /* 0x0000008016a57810 */ /* 0x040fe20007ffe0ff */
[----:B------:R-:W4:Y:S01]  /*2f00*/  @!P1 LDG.E.U16 R137, desc[UR22][R18.64+0x180] ;  /* 0x0001801612899981 */ /* 0x000f22000c1e1500 */
[C---:B------:R-:W-:Y:S02]  /*2f10*/  IADD3 R124, R22.reuse, 0x1e0, RZ ;  /* 0x000001e0167c7810 */ /* 0x040fe40007ffe0ff */
[----:B------:R-:W-:Y:S01]  /*2f20*/  IADD3 R171, R22, 0x120, RZ ;  /* 0x0000012016ab7810 */ /* 0x000fe20007ffe0ff */
[----:B------:R-:W4:Y:S01]  /*2f30*/  @!P2 LDG.E.U16 R156, desc[UR22][R18.64+0x1c0] ;  /* 0x0001c016129ca981 */ /* 0x000f22000c1e1500 */
[----:B------:R-:W-:-:S02]  /*2f40*/  ISETP.GE.AND P0, PT, R125, UR19, PT ;  /* 0x000000137d007c0c */ /* 0x000fc4000bf06270 */
[----:B------:R-:W-:Y:S01]  /*2f50*/  ISETP.GE.AND P1, PT, R127, UR19, PT ;  /* 0x000000137f007c0c */ /* 0x000fe2000bf26270 */
[----:B------:R-:W4:Y:S01]  /*2f60*/  @!P3 LDG.E.U16 R141, desc[UR22][R18.64+0x200] ;  /* 0x00020016128db981 */ /* 0x000f22000c1e1500 */
[----:B------:R-:W-:Y:S02]  /*2f70*/  ISETP.GE.AND P2, PT, R126, UR19, PT ;  /* 0x000000137e007c0c */ /* 0x000fe4000bf46270 */
[----:B------:R-:W-:Y:S01]  /*2f80*/  ISETP.GE.AND P5, PT, R165, UR19, PT ;  /* 0x00000013a5007c0c */ /* 0x000fe2000bfa6270 */
[----:B------:R-:W4:Y:S01]  /*2f90*/  @!P4 LDG.E.U16 R152, desc[UR22][R18.64+0xc0] ;  /* 0x0000c0161298c981 */ /* 0x000f22000c1e1500 */
[----:B------:R-:W-:Y:S02]  /*2fa0*/  ISETP.GE.AND P3, PT, R124, UR19, PT ;  /* 0x000000137c007c0c */ /* 0x000fe4000bf66270 */
[----:B------:R-:W-:Y:S02]  /*2fb0*/  ISETP.GE.AND P4, PT, R171, UR19, PT ;  /* 0x00000013ab007c0c */ /* 0x000fe4000bf86270 */
[C---:B------:R-:W-:Y:S01]  /*2fc0*/  IADD3 R68, R22.reuse, 0x240, RZ ;  /* 0x0000024016447810 */ /* 0x040fe20007ffe0ff */
[----:B------:R-:W4:Y:S01]  /*2fd0*/  @!P0 LDG.E.U16 R151, desc[UR22][R18.64+0x380] ;  /* 0x0003801612978981 */ /* 0x000f22000c1e1500 */
[----:B------:R-:W-:-:S02]  /*2fe0*/  IADD3 R67, R22, 0x260, RZ ;  /* 0x0000026016437810 */ /* 0x000fc40007ffe0ff */
[C---:B------:R-:W-:Y:S01]  /*2ff0*/  IADD3 R66, R22.reuse, 0x280, RZ ;  /* 0x0000028016427810 */ /* 0x040fe20007ffe0ff */
[----:B------:R-:W4:Y:S01]  /*3000*/  @!P1 LDG.E.U16 R147, desc[UR22][R18.64+0x300] ;  /* 0x0003001612939981 */ /* 0x000f22000c1e1500 */
[C---:B------:R-:W-:Y:S02]  /*3010*/  IADD3 R169, R22.reuse, 0x140, RZ ;  /* 0x0000014016a97810 */ /* 0x040fe40007ffe0ff */
[C---:B------:R-:W-:Y:S01]  /*3020*/  IADD3 R65, R22.reuse, 0x2a0, RZ ;  /* 0x000002a016417810 */ /* 0x040fe20007ffe0ff */
[----:B------:R-:W4:Y:S01]  /*3030*/  @!P2 LDG.E.U16 R166, desc[UR22][R18.64+0x340] ;  /* 0x0003401612a6a981 */ /* 0x000f22000c1e1500 */
[----:B------:R-:W-:Y:S02]  /*3040*/  IADD3 R123, R22, 0x200, RZ ;  /* 0x00000200167b7810 */ /* 0x000fe40007ffe0ff */
        /* <DEDUP_REMOVED lines=33> */
[----:B------:R-:W-:Y:S01]  /*3260*/  ISETP.GE.AND P0, PT, R29, UR19, PT ;  /* 0x000000131d007c0c */ /* 0x000fe2000bf06270 */
[----:B------:R-:W4:Y:S01]  /*3270*/  @!P2 LDG.E.U16 R144, desc[UR22][R18.64+0x640] ;  /* 0x000640161290a981 */ /* 0x000f22000c1e1500 */
[----:B------:R-:W-:Y:S02]  /*3280*/  IADD3 R17, R22, 0x3e0, RZ ;  /* 0x000003e016117810 */ /* 0x000fe40007ffe0ff */
[----:B------:R-:W-:Y:S01]  /*3290*/  ISETP.GE.AND P1, PT, R28, UR19, PT ;  /* 0x000000131c007c0c */ /* 0x000fe2000bf26270 */
[----:B------:R-:W4:Y:S01]  /*32a0*/  @!P3 LDG.E.U16 R148, desc[UR22][R18.64+0x680] ;  /* 0x000680161294b981 */ /* 0x000f22000c1e1500 */
[----:B------:R-:W-:-:S02]  /*32b0*/  ISETP.GE.AND P2, PT, R27, UR19, PT ;  /* 0x000000131b007c0c */ /* 0x000fc4000bf46270 */
[----:B------:R-:W-:Y:S01]  /*32c0*/  ISETP.GE.AND P3, PT, R26, UR19, PT ;  /* 0x000000131a007c0c */ /* 0x000fe2000bf66270 */
[----:B------:R-:W4:Y:S04]  /*32d0*/  @!P5 LDG.E.U16 R170, desc[UR22][R18.64+0x440] ;  /* 0x0004401612aad981 */ /* 0x000f28000c1e1500 */
[----:B------:R-:W4:Y:S01]  /*32e0*/  @!P4 LDG.E.U16 R178, desc[UR22][R18.64+0x580] ;  /* 0x0005801612b2c981 */ /* 0x000f22000c1e1500 */
[----:B------:R-:W-:-:S03]  /*32f0*/  ISETP.GE.AND P4, PT, R17, UR19, PT ;  /* 0x0000001311007c0c */ /* 0x000fc6000bf86270 */
[----:B------:R-:W4:Y:S04]  /*3300*/  @!P0 LDG.E.U16 R140, desc[UR22][R18.64+0x6c0] ;  /* 0x0006c016128c8981 */ /* 0x000f28000c1e1500 */
[----:B------:R-:W4:Y:S04]  /*3310*/  @!P1 LDG.E.U16 R138, desc[UR22][R18.64+0x700] ;  /* 0x00070016128a9981 */ /* 0x000f28000c1e1500 */
[----:B------:R-:W4:Y:S04]  /*3320*/  @!P2 LDG.E.U16 R136, desc[UR22][R18.64+0x740] ;  /* 0x000740161288a981 */ /* 0x000f28000c1e1500 */
[----:B------:R-:W4:Y:S04]  /*3330*/  @!P3 LDG.E.U16 R130, desc[UR22][R18.64+0x780] ;  /* 0x000780161282b981 */ /* 0x000f28000c1e1500 */
[----:B------:R1:W4:Y:S01]  /*3340*/  @!P4 LDG.E.U16 R128, desc[UR22][R18.64+0x7c0] ;  /* 0x0007c0161280c981 */ /* 0x000322000c1e1500 */
[----:B---3--:R-:W-:-:S13]  /*3350*/  R2UR UR42, R21 ;  /* 0x00000000152a72ca */ /* 0x008fda00000e0000 */
[----:B------:R-:W-:-:S04]  /*3360*/  FMUL.FTZ R21, R48, UR42 ;  /* 0x0000002a30157c20 */ /* 0x000fc80008410000 */
[----:B------:R-:W-:Y:S01]  /*3370*/  FMUL.RZ R24, R21, 0.15915493667125701904 ;  /* 0x3e22f98315187820 */ /* 0x000fe2000040c000 */
[----:B------:R-:W-:Y:S01]  /*3380*/  FMUL.FTZ R21, R47, UR42 ;  /* 0x0000002a2f157c20 */ /* 0x000fe20008410000 */
[----:B-1----:R-:W-:-:S03]  /*3390*/  FMUL.FTZ R18, R45, UR42 ;  /* 0x0000002a2d127c20 */ /* 0x002fc60008410000 */
[----:B------:R-:W-:Y:S01]  /*33a0*/  FMUL.RZ R25, R21, 0.15915493667125701904 ;  /* 0x3e22f98315197820 */ /* 0x000fe2000040c000 */
[----:B------:R-:W-:Y:S01]  /*33b0*/  FMUL.RZ R19, R18, 0.15915493667125701904 ;  /* 0x3e22f98312137820 */ /* 0x000fe2000040c000 */
[----:B------:R-:W-:Y:S01]  /*33c0*/  FMUL.FTZ R18, R44, UR42 ;  /* 0x0000002a2c127c20 */ /* 0x000fe20008410000 */
[----:B------:R-:W-:Y:S01]  /*33d0*/  UIMAD UR18, UR18, UR40, URZ ;  /* 0x00000028121272a4 */ /* 0x000fe2000f8e023f */
[----:B------:R-:W-:Y:S01]  /*33e0*/  MUFU.SIN R134, R25 ;  /* 0x0000001900867308 */ /* 0x000fe20000000400 */
[----:B------:R-:W-:Y:S01]  /*33f0*/  ULEA UR17, UR16, 0xfffffe00, 0x9 ;  /* 0xfffffe0010117891 */ /* 0x000fe2000f8e483f */
[----:B------:R-:W-:Y:S01]  /*3400*/  FMUL.RZ R155, R18, 0.15915493667125701904 ;  /* 0x3e22f983129b7820 */ /* 0x000fe2000040c000 */
[----:B------:R-:W-:-:S05]  /*3410*/  UIMAD UR18, UR6, UR41, UR18 ;  /* 0x00000029061272a4 */ /* 0x000fca000f8e0212 */
[----:B------:R1:W-:Y:S01]  /*3420*/  MUFU.COS R135, R25 ;  /* 0x0000001900877308 */ /* 0x0003e20000000000 */
[----:B------:R-:W-:Y:S01]  /*3430*/  UIADD3 UR17, -UR17, UR56, URZ ;  /* 0x0000003811117290 */ /* 0x000fe2000fffe13f */
[----:B------:R-:W-:Y:S01]  /*3440*/  FMUL.FTZ R18, R43, UR42 ;  /* 0x0000002a2b127c20 */ /* 0x000fe20008410000 */
[----:B-1----:R-:W-:-:S05]  /*3450*/  MOV R25, UR40 ;  /* 0x0000002800197c02 */ /* 0x002fca0008000f00 */
[----:B------:R-:W-:Y:S01]  /*3460*/  MUFU.SIN R132, R24 ;  /* 0x0000001800847308 */ /* 0x000fe20000000400 */
[----:B------:R-:W-:Y:S01]  /*3470*/  USHF.L.U32 UR43, UR17, 0x1, URZ ;  /* 0x00000001112b7899 */ /* 0x000fe2000800063f */
[----:B------:R-:W-:-:S06]  /*3480*/  FMUL.RZ R157, R18, 0.15915493667125701904 ;  /* 0x3e22f983129d7820 */ /* 0x000fcc000040c000 */
[----:B------:R1:W-:Y:S02]  /*3490*/  MUFU.COS R133, R24 ;  /* 0x0000001800857308 */ /* 0x0003e40000000000 */
[----:B-1----:R-:W-:-:S06]  /*34a0*/  IMAD.WIDE.U32 R24, R25, UR6, R22 ;  /* 0x0000000619187c25 */ /* 0x002fcc000f8e0016 */
[----:B------:R-:W-:Y:S01]  /*34b0*/  MUFU.SIN R142, R19 ;  /* 0x00000013008e7308 */ /* 0x000fe20000000400 */
[----:B------:R-:W-:-:S07]  /*34c0*/  LEA R18, P5, R24, UR13, 0x1 ;  /* 0x0000000d18127c11 */ /* 0x000fce000f8a08ff */
[----:B------:R1:W-:Y:S02]  /*34d0*/  MUFU.COS R143, R19 ;  /* 0x00000013008f7308 */ /* 0x0003e40000000000 */
[----:B-1----:R-:W-:Y:S01]  /*34e0*/  IADD3 R19, R25, UR18, RZ ;  /* 0x0000001219137c10 */ /* 0x002fe2000fffe0ff */
[----:B------:R-:W-:-:S03]  /*34f0*/  UMOV UR18, 0x400 ;  /* 0x0000040000127882 */ /* 0x000fc60000000000 */
[----:B------:R-:W-:Y:S02]  /*3500*/  LEA.HI.X R19, R24, UR14, R19, 0x1, P5 ;  /* 0x0000000e18137c11 */ /* 0x000fe4000a8f0c13 */
[----:B------:R-:W-:Y:S02]  /*3510*/  ISETP.GE.AND P5, PT, R22, UR43, PT ;  /* 0x0000002b16007c0c */ /* 0x000fe4000bfa6270 */
[C---:B------:R-:W-:Y:S01]  /*3520*/  IADD3 R22, R119.reuse, 0x200, RZ ;  /* 0x0000020077167810 */ /* 0x040fe20007ffe0ff */
[----:B0-----:R-:W-:Y:S01]  /*3530*/  ULEA UR18, UR21, UR18, 0x18 ;  /* 0x0000001215127291 */ /* 0x001fe2000f8ec03f */
[----:B------:R-:W-:Y:S02]  /*3540*/  IADD3 R24, R119, 0x220, RZ ;  /* 0x0000022077187810 */ /* 0x000fe40007ffe0ff */
[-C--:B------:R-:W-:Y:S02]  /*3550*/  LEA.HI.SX32 R22, R22, R119.reuse, 0x1b ;  /* 0x0000007716167211 */ /* 0x080fe400078fdaff */
[----:B------:R-:W-:-:S02]  /*3560*/  LEA.HI.SX32 R24, R24, R119, 0x1b ;  /* 0x0000007718187211 */ /* 0x000fc400078fdaff */
[----:B------:R-:W-:Y:S02]  /*3570*/  LEA R232, R22, UR18, 0x1 ;  /* 0x0000001216e87c11 */ /* 0x000fe4000f8e08ff */
[----:B------:R-:W-:Y:S02]  /*3580*/  LEA R231, R24, UR18, 0x1 ;  /* 0x0000001218e77c11 */ /* 0x000fe4000f8e08ff */
[C---:B------:R-:W-:Y:S02]  /*3590*/  IADD3 R22, R119.reuse, 0x240, RZ ;  /* 0x0000024077167810 */ /* 0x040fe40007ffe0ff */
        /* <DEDUP_REMOVED lines=9> */
[----:B------:R-:W-:Y:S01]  /*3630*/  ISETP.GE.AND P3, PT, R165, UR43, PT ;  /* 0x0000002ba5007c0c */ /* 0x000fe2000bf66270 */
[----:B--2---:R-:W-:Y:S04]  /*3640*/  STS.U16 [R118], R69 ;  /* 0x0000004576007388 */ /* 0x004fe80000000400 */
[----:B-----5:R0:W-:Y:S04]  /*3650*/  STS.U16 [R117+0x40], R70 ;  /* 0x0000404675007388 */ /* 0x0201e80000000400 */
[----:B----4-:R-:W-:Y:S01]  /*3660*/  STS.U16 [R116+0x80], R71 ;  /* 0x0000804774007388 */ /* 0x010fe20000000400 */
[----:B0-----:R-:W-:-:S04]  /*3670*/  IADD3 R70, R119, 0x280, RZ ;  /* 0x0000028077467810 */ /* 0x001fc80007ffe0ff */
[----:B------:R-:W-:Y:S01]  /*3680*/  LEA.HI.SX32 R69, R70, R119, 0x1b ;  /* 0x0000007746457211 */ /* 0x000fe200078fdaff */
[----:B------:R-:W-:Y:S01]  /*3690*/  STS.U16 [R115+0xc0], R152 ;  /* 0x0000c09873007388 */ /* 0x000fe20000000400 */
[----:B------:R-:W-:-:S03]  /*36a0*/  IADD3 R70, R119, 0x320, RZ ;  /* 0x0000032077467810 */ /* 0x000fc60007ffe0ff */
        /* <DEDUP_REMOVED lines=10> */
[----:B0-----:R-:W-:-:S03]  /*3750*/  IADD3 R108, R119, 0x2c0, RZ ;  /* 0x000002c0776c7810 */ /* 0x001fc60007ffe0ff */
[----:B------:R0:W-:Y:S01]  /*3760*/  STS.U16 [R104+0x380], R151 ;  /* 0x0003809768007388 */ /* 0x0001e20000000400 */
[C---:B-1----:R-:W-:Y:S02]  /*3770*/  IADD3 R106, R119.reuse, 0x2a0, RZ ;  /* 0x000002a0776a7810 */ /* 0x042fe40007ffe0ff */
[-C--:B------:R-:W-:Y:S02]  /*3780*/  LEA.HI.SX32 R209, R70, R119.reuse, 0x1b ;  /* 0x0000007746d17211 */ /* 0x080fe400078fdaff */
[----:B0-----:R-:W-:Y:S02]  /*3790*/  IADD3 R104, R119, 0x340, RZ ;  /* 0x0000034077687810 */ /* 0x001fe40007ffe0ff */
[-C--:B------:R-:W-:Y:S02]  /*37a0*/  LEA.HI.SX32 R106, R106, R119.reuse, 0x1b ;  /* 0x000000776a6a7211 */ /* 0x080fe400078fdaff */
[-C--:B------:R-:W-:Y:S02]  /*37b0*/  LEA.HI.SX32 R104, R104, R119.reuse, 0x1b ;  /* 0x0000007768687211 */ /* 0x080fe400078fdaff */
[----:B------:R-:W-:-:S02]  /*37c0*/  LEA.HI.SX32 R108, R108, R119, 0x1b ;  /* 0x000000776c6c7211 */ /* 0x000fc400078fdaff */
[----:B------:R-:W-:Y:S01]  /*37d0*/  LEA R70, R22, UR18, 0x1 ;  /* 0x0000001216467c11 */ /* 0x000fe2000f8e08ff */
[----:B------:R-:W-:Y:S01]  /*37e0*/  STS.U16 [R103+0x3c0], R168 ;  /* 0x0003c0a867007388 */ /* 0x000fe20000000400 */
[----:B------:R-:W-:Y:S02]  /*37f0*/  LEA R71, R24, UR18, 0x1 ;  /* 0x0000001218477c11 */ /* 0x000fe4000f8e08ff */
[----:B------:R-:W-:Y:S01]  /*3800*/  IADD3 R22, R119, 0x360, RZ ;  /* 0x0000036077167810 */ /* 0x000fe20007ffe0ff */
[----:B------:R-:W-:Y:S01]  /*3810*/  STS.U16 [R232+0x400], R153 ;  /* 0x00040099e8007388 */ /* 0x000fe20000000400 */
[----:B------:R-:W-:Y:S02]  /*3820*/  LEA R69, R69, UR18, 0x1 ;  /* 0x0000001245457c11 */ /* 0x000fe4000f8e08ff */
[----:B------:R-:W-:Y:S02]  /*3830*/  LEA R207, R104, UR18, 0x1 ;  /* 0x0000001268cf7c11 */ /* 0x000fe4000f8e08ff */
[----:B------:R-:W-:Y:S01]  /*3840*/  IADD3 R24, R119, 0x380, RZ ;  /* 0x0000038077187810 */ /* 0x000fe20007ffe0ff */
[----:B------:R-:W-:Y:S01]  /*3850*/  STS.U16 [R231+0x440], R170 ;  /* 0x000440aae7007388 */ /* 0x000fe20000000400 */
[----:B------:R-:W-:-:S02]  /*3860*/  LEA R145, R106, UR18, 0x1 ;  /* 0x000000126a917c11 */ /* 0x000fc4000f8e08ff */
[C---:B------:R-:W-:Y:S01]  /*3870*/  IADD3 R104, R119.reuse, 0x3a0, RZ ;  /* 0x000003a077687810 */ /* 0x040fe20007ffe0ff */
[----:B------:R-:W-:Y:S01]  /*3880*/  STS.U16 [R185+0x480], R172 ;  /* 0x000480acb9007388 */ /* 0x000fe20000000400 */
[----:B------:R-:W-:Y:S02]  /*3890*/  LEA R131, R108, UR18, 0x1 ;  /* 0x000000126c837c11 */ /* 0x000fe4000f8e08ff */
[C---:B------:R-:W-:Y:S01]  /*38a0*/  IADD3 R106, R119.reuse, 0x3c0, RZ ;  /* 0x000003c0776a7810 */ /* 0x040fe20007ffe0ff */
[----:B------:R-:W-:Y:S01]  /*38b0*/  STS.U16 [R206+0x4c0], R163 ;  /* 0x0004c0a3ce007388 */ /* 0x000fe20000000400 */
[----:B------:R-:W-:Y:S02]  /*38c0*/  IADD3 R108, R119, 0x3e0, RZ ;  /* 0x000003e0776c7810 */ /* 0x000fe40007ffe0ff */
[-C--:B------:R-:W-:Y:S01]  /*38d0*/  LEA.HI.SX32 R22, R22, R119.reuse, 0x1b ;  /* 0x0000007716167211 */ /* 0x080fe200078fdaff */
[----:B------:R-:W-:Y:S01]  /*38e0*/  STS.U16 [R69+0x500], R174 ;  /* 0x000500ae45007388 */ /* 0x000fe20000000400 */
[----:B------:R-:W-:-:S02]  /*38f0*/  LEA.HI.SX32 R24, R24, R119, 0x1b ;  /* 0x0000007718187211 */ /* 0x000fc400078fdaff */
[----:B------:R-:W-:Y:S01]  /*3900*/  LEA R209, R209, UR18, 0x1 ;  /* 0x00000012d1d17c11 */ /* 0x000fe2000f8e08ff */
[----:B------:R-:W-:Y:S01]  /*3910*/  STS.U16 [R145+0x540], R176 ;  /* 0x000540b091007388 */ /* 0x000fe20000000400 */
[-C--:B------:R-:W-:Y:S02]  /*3920*/  LEA.HI.SX32 R104, R104, R119.reuse, 0x1b ;  /* 0x0000007768687211 */ /* 0x080fe400078fdaff */
[-C--:B------:R-:W-:Y:S01]  /*3930*/  LEA.HI.SX32 R106, R106, R119.reuse, 0x1b ;  /* 0x000000776a6a7211 */ /* 0x080fe200078fdaff */
[----:B------:R-:W-:Y:S01]  /*3940*/  STS.U16 [R131+0x580], R178 ;  /* 0x000580b283007388 */ /* 0x000fe20000000400 */
[----:B------:R-:W-:Y:S02]  /*3950*/  LEA.HI.SX32 R108, R108, R119, 0x1b ;  /* 0x000000776c6c7211 */ /* 0x000fe400078fdaff */
[----:B------:R-:W-:Y:S01]  /*3960*/  LEA R205, R22, UR18, 0x1 ;  /* 0x0000001216cd7c11 */ /* 0x000fe2000f8e08ff */
[----:B------:R-:W-:Y:S01]  /*3970*/  STS.U16 [R70+0x5c0], R129 ;  /* 0x0005c08146007388 */ /* 0x000fe20000000400 */
[----:B------:R-:W-:-:S02]  /*3980*/  LEA R203, R24, UR18, 0x1 ;  /* 0x0000001218cb7c11 */ /* 0x000fc4000f8e08ff */
[----:B------:R-:W-:Y:S01]  /*3990*/  LEA R195, R104, UR18, 0x1 ;  /* 0x0000001268c37c11 */ /* 0x000fe2000f8e08ff */
[----:B------:R-:W-:Y:S01]  /*39a0*/  STS.U16 [R71+0x600], R150 ;  /* 0x0006009647007388 */ /* 0x000fe20000000400 */
[----:B------:R-:W-:Y:S02]  /*39b0*/  LEA R183, R106, UR18, 0x1 ;  /* 0x000000126ab77c11 */ /* 0x000fe4000f8e08ff */
[----:B------:R-:W-:Y:S01]  /*39c0*/  LEA R165, R108, UR18, 0x1 ;  /* 0x000000126ca57c11 */ /* 0x000fe2000f8e08ff */
[----:B------:R-:W-:Y:S04]  /*39d0*/  STS.U16 [R209+0x640], R144 ;  /* 0x00064090d1007388 */ /* 0x000fe80000000400 */
[----:B------:R-:W-:Y:S04]  /*39e0*/  STS.U16 [R207+0x680], R148 ;  /* 0x00068094cf007388 */ /* 0x000fe80000000400 */
[----:B------:R-:W-:Y:S04]  /*39f0*/  STS.U16 [R205+0x6c0], R140 ;  /* 0x0006c08ccd007388 */ /* 0x000fe80000000400 */
[----:B------:R-:W-:Y:S04]  /*3a00*/  STS.U16 [R203+0x700], R138 ;  /* 0x0007008acb007388 */ /* 0x000fe80000000400 */
[----:B------:R-:W-:Y:S04]  /*3a10*/  STS.U16 [R195+0x740], R136 ;  /* 0x00074088c3007388 */ /* 0x000fe80000000400 */
[----:B------:R-:W-:Y:S04]  /*3a20*/  STS.U16 [R183+0x780], R130 ;  /* 0x00078082b7007388 */ /* 0x000fe80000000400 */
[----:B------:R0:W-:Y:S04]  /*3a30*/  STS.U16 [R165+0x7c0], R128 ;  /* 0x0007c080a5007388 */ /* 0x0001e80000000400 */
[----:B0-----:R-:W2:Y:S01]  /*3a40*/  LDL R128, [R1] ;  /* 0x0000000001807983 */ /* 0x001ea20000100800 */
[----:B------:R-:W-:-:S04]  /*3a50*/  FMUL.FTZ R21, R46, UR42 ;  /* 0x0000002a2e157c20 */ /* 0x000fc80008410000 */
[----:B------:R-:W-:-:S04]  /*3a60*/  FMUL.RZ R21, R21, 0.15915493667125701904 ;  /* 0x3e22f98315157820 */ /* 0x000fc8000040c000 */
[----:B------:R-:W-:Y:S01]  /*3a70*/  MUFU.SIN R121, R21 ;  /* 0x0000001500797308 */ /* 0x000fe20000000400 */
[----:B------:R-:W-:-:S07]  /*3a80*/  ISETP.GE.AND P0, PT, R158, UR43, PT ;  /* 0x0000002b9e007c0c */ /* 0x000fce000bf06270 */
[----:B------:R0:W-:Y:S01]  /*3a90*/  MUFU.COS R139, R21 ;  /* 0x00000015008b7308 */ /* 0x0001e20000000000 */
[----:B------:R-:W-:Y:S01]  /*3aa0*/  ISETP.GE.AND P1, PT, R159, UR43, PT ;  /* 0x0000002b9f007c0c */ /* 0x000fe2000bf26270 */
[----:B0-----:R-:W-:-:S04]  /*3ab0*/  FMUL.FTZ R21, R42, UR42 ;  /* 0x0000002a2a157c20 */ /* 0x001fc80008410000 */
[----:B------:R-:W-:Y:S01]  /*3ac0*/  FMUL.RZ R23, R21, 0.15915493667125701904 ;  /* 0x3e22f98315177820 */ /* 0x000fe2000040c000 */
[----:B------:R-:W-:Y:S01]  /*3ad0*/  FMUL.FTZ R21, R41, UR42 ;  /* 0x0000002a29157c20 */ /* 0x000fe20008410000 */
[----:B------:R-:W-:Y:S02]  /*3ae0*/  ISETP.GE.AND P2, PT, R161, UR43, PT ;  /* 0x0000002ba1007c0c */ /* 0x000fe4000bf46270 */
[----:B------:R-:W-:Y:S01]  /*3af0*/  PRMT R111, RZ, 0x7610, R111 ;  /* 0x00007610ff6f7816 */ /* 0x000fe2000000006f */
[----:B------:R-:W-:Y:S01]  /*3b00*/  FMUL.RZ R25, R21, 0.15915493667125701904 ;  /* 0x3e22f98315197820 */ /* 0x000fe2000040c000 */
[----:B------:R-:W-:Y:S01]  /*3b10*/  FMUL.FTZ R21, R40, UR42 ;  /* 0x0000002a28157c20 */ /* 0x000fe20008410000 */
[----:B------:R-:W-:Y:S01]  /*3b20*/  PRMT R108, RZ, 0x7610, R108 ;  /* 0x00007610ff6c7816 */ /* 0x000fe2000000006c */
[----:B------:R-:W-:Y:S01]  /*3b30*/  MUFU.SIN R158, R23 ;  /* 0x00000017009e7308 */ /* 0x000fe20000000400 */
[----:B------:R-:W-:Y:S01]  /*3b40*/  PRMT R109, RZ, 0x7610, R109 ;  /* 0x00007610ff6d7816 */ /* 0x000fe2000000006d */
[----:B------:R-:W-:-:S06]  /*3b50*/  NOP ;  /* 0x0000000000007918 */ /* 0x000fcc0000000000 */
[----:B------:R0:W-:Y:S01]  /*3b60*/  MUFU.COS R159, R23 ;  /* 0x00000017009f7308 */ /* 0x0001e20000000000 */
[----:B------:R-:W-:Y:S01]  /*3b70*/  ISETP.GE.AND P4, PT, R175, UR43, PT ;  /* 0x0000002baf007c0c */ /* 0x000fe2000bf86270 */
[----:B------:R-:W3:Y:S01]  /*3b80*/  @!P5 LDG.E.U16 R111, desc[UR22][R18.64] ;  /* 0x00000016126fd981 */ /* 0x000ee2000c1e1500 */
[----:B------:R-:W-:Y:S02]  /*3b90*/  PRMT R110, RZ, 0x7610, R110 ;  /* 0x00007610ff6e7816 */ /* 0x000fe4000000006e */
[----:B------:R-:W-:Y:S01]  /*3ba0*/  ISETP.GE.AND P5, PT, R182, UR43, PT ;  /* 0x0000002bb6007c0c */ /* 0x000fe2000bfa6270 */
[----:B------:R-:W4:Y:S01]  /*3bb0*/  @!P0 LDG.E.U16 R108, desc[UR22][R18.64+0x40] ;  /* 0x00004016126c8981 */ /* 0x000f22000c1e1500 */
[----:B0-----:R-:W-:Y:S01]  /*3bc0*/  FMUL.RZ R23, R21, 0.15915493667125701904 ;  /* 0x3e22f98315177820 */ /* 0x001fe2000040c000 */
[----:B------:R-:W-:Y:S01]  /*3bd0*/  FMUL.FTZ R21, R39, UR42 ;  /* 0x0000002a27157c20 */ /* 0x000fe20008410000 */
[----:B------:R-:W-:Y:S01]  /*3be0*/  MUFU.SIN R160, R157 ;  /* 0x0000009d00a07308 */ /* 0x000fe20000000400 */
[----:B------:R-:W-:Y:S01]  /*3bf0*/  ISETP.GE.AND P0, PT, R173, UR43, PT ;  /* 0x0000002bad007c0c */ /* 0x000fe2000bf06270 */
[----:B------:R-:W5:Y:S01]  /*3c00*/  @!P1 LDG.E.U16 R109, desc[UR22][R18.64+0x80] ;  /* 0x00008016126d9981 */ /* 0x000f62000c1e1500 */
[----:B------:R-:W-:-:S05]  /*3c10*/  R2UR UR41, R20 ;  /* 0x00000000142972ca */ /* 0x000fca00000e0000 */
[----:B------:R-:W-:Y:S01]  /*3c20*/  MUFU.COS R161, R157 ;  /* 0x0000009d00a17308 */ /* 0x000fe20000000000 */
[----:B------:R-:W-:Y:S01]  /*3c30*/  PRMT R107, RZ, 0x7610, R107 ;  /* 0x00007610ff6b7816 */ /* 0x000fe2000000006b */
[----:B------:R-:W5:Y:S01]  /*3c40*/  @!P2 LDG.E.U16 R110, desc[UR22][R18.64+0xc0] ;  /* 0x0000c016126ea981 */ /* 0x000f62000c1e1500 */
[----:B------:R-:W-:-:S05]  /*3c50*/  ISETP.GE.AND P1, PT, R180, UR43, PT ;  /* 0x0000002bb4007c0c */ /* 0x000fca000bf26270 */
[----:B------:R-:W-:Y:S01]  /*3c60*/  MUFU.SIN R156, R25 ;  /* 0x00000019009c7308 */ /* 0x000fe20000000400 */
[----:B------:R-:W-:Y:S01]  /*3c70*/  PRMT R106, RZ, 0x7610, R106 ;  /* 0x00007610ff6a7816 */ /* 0x000fe2000000006a */
[----:B------:R-:W5:Y:S06]  /*3c80*/  @!P3 LDG.E.U16 R107, desc[UR22][R18.64+0x100] ;  /* 0x00010016126bb981 */ /* 0x000f6c000c1e1500 */
[----:B------:R0:W-:Y:S01]  /*3c90*/  MUFU.COS R157, R25 ;  /* 0x00000019009d7308 */ /* 0x0001e20000000000 */
[----:B------:R-:W-:Y:S01]  /*3ca0*/  ISETP.GE.AND P2, PT, R171, UR43, PT ;  /* 0x0000002bab007c0c */ /* 0x000fe2000bf46270 */
[----:B------:R-:W5:Y:S01]  /*3cb0*/  @!P4 LDG.E.U16 R106, desc[UR22][R18.64+0x140] ;  /* 0x00014016126ac981 */ /* 0x000f62000c1e1500 */
[----:B------:R-:W-:Y:S01]  /*3cc0*/  PRMT R227, RZ, 0x7610, R227 ;  /* 0x00007610ffe37816 */ /* 0x000fe200000000e3 */
[----:B0-----:R-:W-:Y:S01]  /*3cd0*/  FMUL.RZ R25, R21, 0.15915493667125701904 ;  /* 0x3e22f98315197820 */ /* 0x001fe2000040c000 */
[----:B------:R-:W-:-:S03]  /*3ce0*/  FMUL.FTZ R21, R38, UR42 ;  /* 0x0000002a26157c20 */ /* 0x000fc60008410000 */
[----:B------:R-:W-:Y:S01]  /*3cf0*/  MUFU.SIN R146, R155 ;  /* 0x0000009b00927308 */ /* 0x000fe20000000400 */
[----:B------:R-:W-:Y:S01]  /*3d00*/  PRMT R104, RZ, 0x7610, R104 ;  /* 0x00007610ff687816 */ /* 0x000fe20000000068 */
[----:B------:R-:W5:Y:S06]  /*3d10*/  @!P5 LDG.E.U16 R227, desc[UR22][R18.64+0x180] ;  /* 0x0001801612e3d981 */ /* 0x000f6c000c1e1500 */
[----:B------:R-:W-:Y:S01]  /*3d20*/  MUFU.COS R149, R155 ;  /* 0x0000009b00957308 */ /* 0x000fe20000000000 */
[----:B------:R-:W-:Y:S01]  /*3d30*/  ISETP.GE.AND P3, PT, R169, UR43, PT ;  /* 0x0000002ba9007c0c */ /* 0x000fe2000bf66270 */
[----:B------:R-:W5:Y:S06]  /*3d40*/  @!P0 LDG.E.U16 R104, desc[UR22][R18.64+0x1c0] ;  /* 0x0001c01612688981 */ /* 0x000f6c000c1e1500 */
[----:B------:R-:W-:Y:S01]  /*3d50*/  MUFU.SIN R154, R23 ;  /* 0x00000017009a7308 */ /* 0x000fe20000000400 */
[----:B------:R-:W-:-:S07]  /*3d60*/  ISETP.GE.AND P4, PT, R167, UR43, PT ;  /* 0x0000002ba7007c0c */ /* 0x000fce000bf86270 */
[----:B------:R0:W-:Y:S01]  /*3d70*/  MUFU.COS R155, R23 ;  /* 0x00000017009b7308 */ /* 0x0001e20000000000 */
[----:B------:R-:W-:Y:S02]  /*3d80*/  PRMT R105, RZ, 0x7610, R105 ;  /* 0x00007610ff697816 */ /* 0x000fe40000000069 */
[----:B------:R-:W-:Y:S02]  /*3d90*/  ISETP.GE.AND P5, PT, R127, UR43, PT ;  /* 0x0000002b7f007c0c */ /* 0x000fe4000bfa6270 */
[----:B------:R-:W-:-:S03]  /*3da0*/  PRMT R240, RZ, 0x7610, R240 ;  /* 0x00007610fff07816 */ /* 0x000fc600000000f0 */
[----:B------:R-:W-:Y:S01]  /*3db0*/  MUFU.SIN R152, R25 ;  /* 0x0000001900987308 */ /* 0x000fe20000000400 */
[----:B0-----:R-:W-:Y:S01]  /*3dc0*/  FMUL.RZ R23, R21, 0.15915493667125701904 ;  /* 0x3e22f98315177820 */ /* 0x001fe2000040c000 */
[----:B------:R-:W-:Y:S01]  /*3dd0*/  FMUL.FTZ R21, R37, UR42 ;  /* 0x0000002a25157c20 */ /* 0x000fe20008410000 */
[----:B------:R-:W-:Y:S01]  /*3de0*/  ISETP.GE.AND P0, PT, R126, UR43, PT ;  /* 0x0000002b7e007c0c */ /* 0x000fe2000bf06270 */
[----:B------:R-:W5:Y:S04]  /*3df0*/  @!P1 LDG.E.U16 R105, desc[UR22][R18.64+0x200] ;  /* 0x0002001612699981 */ /* 0x000f68000c1e1500 */
[----:B------:R0:W-:Y:S01]  /*3e00*/  MUFU.COS R153, R25 ;  /* 0x0000001900997308 */ /* 0x0001e20000000000 */
[----:B------:R-:W-:Y:S01]  /*3e10*/  MOV R112, UR41 ;  /* 0x0000002900707c02 */ /* 0x000fe20008000f00 */
[----:B------:R-:W5:Y:S01]  /*3e20*/  @!P2 LDG.E.U16 R240, desc[UR22][R18.64+0x240] ;  /* 0x0002401612f0a981 */ /* 0x000f62000c1e1500 */
[----:B0-----:R-:W-:Y:S01]  /*3e30*/  FMUL.RZ R25, R21, 0.15915493667125701904 ;  /* 0x3e22f98315197820 */ /* 0x001fe2000040c000 */
[----:B------:R-:W-:-:S04]  /*3e40*/  FMUL.FTZ R21, R36, UR42 ;  /* 0x0000002a24157c20 */ /* 0x000fc80008410000 */
[----:B------:R-:W-:Y:S01]  /*3e50*/  MUFU.SIN R179, R23 ;  /* 0x0000001700b37308 */ /* 0x000fe20000000400 */
[----:B------:R-:W-:Y:S02]  /*3e60*/  PRMT R103, RZ, 0x7610, R103 ;  /* 0x00007610ff677816 */ /* 0x000fe40000000067 */
[----:B------:R-:W-:-:S05]  /*3e70*/  ISETP.GE.AND P1, PT, R125, UR43, PT ;  /* 0x0000002b7d007c0c */ /* 0x000fca000bf26270 */
[----:B------:R0:W-:Y:S01]  /*3e80*/  MUFU.COS R181, R23 ;  /* 0x0000001700b57308 */ /* 0x0001e20000000000 */
[----:B------:R-:W-:Y:S02]  /*3e90*/  PRMT R228, RZ, 0x7610, R228 ;  /* 0x00007610ffe47816 */ /* 0x000fe400000000e4 */
[----:B------:R-:W-:Y:S01]  /*3ea0*/  PRMT R189, RZ, 0x7610, R189 ;  /* 0x00007610ffbd7816 */ /* 0x000fe200000000bd */
[----:B------:R-:W-:Y:S01]  /*3eb0*/  FMUL.FTZ R112, R112, 1.4426950216293334961 ;  /* 0x3fb8aa3b70707820 */ /* 0x000fe20000410000 */
[----:B------:R-:W-:Y:S01]  /*3ec0*/  PRMT R236, RZ, 0x7610, R236 ;  /* 0x00007610ffec7816 */ /* 0x000fe200000000ec */
[----:B------:R-:W5:Y:S01]  /*3ed0*/  @!P3 LDG.E.U16 R103, desc[UR22][R18.64+0x280] ;  /* 0x000280161267b981 */ /* 0x000f62000c1e1500 */
[----:B0-----:R-:W-:Y:S01]  /*3ee0*/  FMUL.RZ R23, R21, 0.15915493667125701904 ;  /* 0x3e22f98315177820 */ /* 0x001fe2000040c000 */
[----:B------:R-:W-:Y:S01]  /*3ef0*/  FMUL.FTZ R21, R35, UR42 ;  /* 0x0000002a23157c20 */ /* 0x000fe20008410000 */
[----:B------:R-:W-:Y:S01]  /*3f00*/  ISETP.GE.AND P2, PT, R124, UR43, PT ;  /* 0x0000002b7c007c0c */ /* 0x000fe2000bf46270 */
[----:B------:R-:W5:Y:S02]  /*3f10*/  @!P4 LDG.E.U16 R228, desc[UR22][R18.64+0x2c0] ;  /* 0x0002c01612e4c981 */ /* 0x000f64000c1e1500 */
[----:B------:R-:W-:Y:S01]  /*3f20*/  FMUL.RZ R21, R21, 0.15915493667125701904 ;  /* 0x3e22f98315157820 */ /* 0x000fe2000040c000 */
[----:B------:R-:W-:Y:S01]  /*3f30*/  ISETP.GE.AND P3, PT, R123, UR43, PT ;  /* 0x0000002b7b007c0c */ /* 0x000fe2000bf66270 */
[----:B------:R-:W5:Y:S01]  /*3f40*/  @!P5 LDG.E.U16 R189, desc[UR22][R18.64+0x300] ;  /* 0x0003001612bdd981 */ /* 0x000f62000c1e1500 */
[----:B------:R-:W-:Y:S01]  /*3f50*/  ISETP.GE.AND P4, PT, R122, UR43, PT ;  /* 0x0000002b7a007c0c */ /* 0x000fe2000bf86270 */
[----:B------:R-:W-:Y:S01]  /*3f60*/  MUFU.SIN R147, R21 ;  /* 0x0000001500937308 */ /* 0x000fe20000000400 */
[----:B------:R-:W-:Y:S01]  /*3f70*/  PRMT R237, RZ, 0x7610, R237 ;  /* 0x00007610ffed7816 */ /* 0x000fe200000000ed */
[----:B------:R-:W5:Y:S01]  /*3f80*/  @!P0 LDG.E.U16 R236, desc[UR22][R18.64+0x340] ;  /* 0x0003401612ec8981 */ /* 0x000f62000c1e1500 */
[----:B------:R-:W-:-:S02]  /*3f90*/  ISETP.GE.AND P5, PT, R68, UR43, PT ;  /* 0x0000002b44007c0c */ /* 0x000fc4000bfa6270 */
[----:B------:R-:W-:Y:S02]  /*3fa0*/  ISETP.GE.AND P0, PT, R67, UR43, PT ;  /* 0x0000002b43007c0c */ /* 0x000fe4000bf06270 */
[----:B------:R-:W-:Y:S01]  /*3fb0*/  PRMT R238, RZ, 0x7610, R238 ;  /* 0x00007610ffee7816 */ /* 0x000fe200000000ee */
[----:B------:R0:W-:Y:S01]  /*3fc0*/  MUFU.COS R148, R21 ;  /* 0x0000001500947308 */ /* 0x0001e20000000000 */
[----:B------:R-:W5:Y:S01]  /*3fd0*/  @!P1 LDG.E.U16 R237, desc[UR22][R18.64+0x380] ;  /* 0x0003801612ed9981 */ /* 0x000f62000c1e1500 */
[----:B------:R-:W-:Y:S02]  /*3fe0*/  PRMT R235, RZ, 0x7610, R235 ;  /* 0x00007610ffeb7816 */ /* 0x000fe400000000eb */
[----:B------:R-:W-:Y:S01]  /*3ff0*/  PRMT R234, RZ, 0x7610, R234 ;  /* 0x00007610ffea7816 */ /* 0x000fe200000000ea */
[----:B------:R-:W5:Y:S01]  /*4000*/  @!P2 LDG.E.U16 R238, desc[UR22][R18.64+0x3c0] ;  /* 0x0003c01612eea981 */ /* 0x000f62000c1e1500 */
[----:B0-----:R-:W-:Y:S01]  /*4010*/  FMUL.FTZ R21, R48, R112 ;  /* 0x0000007030157220 */ /* 0x001fe20000410000 */
[----:B------:R-:W-:-:S02]  /*4020*/  ISETP.GE.AND P1, PT, R66, UR43, PT ;  /* 0x0000002b42007c0c */ /* 0x000fc4000bf26270 */
[----:B------:R-:W5:Y:S01]  /*4030*/  @!P3 LDG.E.U16 R235, desc[UR22][R18.64+0x400] ;  /* 0x0004001612ebb981 */ /* 0x000f62000c1e1500 */
[----:B------:R0:W1:Y:S01]  /*4040*/  MUFU.EX2 R22, R21 ;  /* 0x0000001500167308 */ /* 0x0000620000000800 */
[----:B------:R-:W-:Y:S02]  /*4050*/  PRMT R66, RZ, 0x7610, R66 ;  /* 0x00007610ff427816 */ /* 0x000fe40000000042 */
[----:B------:R-:W5:Y:S01]  /*4060*/  @!P4 LDG.E.U16 R234, desc[UR22][R18.64+0x440] ;  /* 0x0004401612eac981 */ /* 0x000f62000c1e1500 */
[----:B------:R-:W-:Y:S01]  /*4070*/  PRMT R233, RZ, 0x7610, R233 ;  /* 0x00007610ffe97816 */ /* 0x000fe200000000e9 */
[-C--:B0-----:R-:W-:Y:S01]  /*4080*/  FMUL.FTZ R21, R46, R112.reuse ;  /* 0x000000702e157220 */ /* 0x081fe20000410000 */
[----:B------:R-:W-:Y:S01]  /*4090*/  ISETP.GE.AND P2, PT, R65, UR43, PT ;  /* 0x0000002b41007c0c */ /* 0x000fe2000bf46270 */
[----:B------:R-:W5:Y:S02]  /*40a0*/  @!P5 LDG.E.U16 R66, desc[UR22][R18.64+0x480] ;  /* 0x000480161242d981 */ /* 0x000f64000c1e1500 */
[----:B------:R0:W1:Y:S01]  /*40b0*/  MUFU.EX2 R24, R21 ;  /* 0x0000001500187308 */ /* 0x0000620000000800 */
[----:B------:R-:W-:Y:S01]  /*40c0*/  ISETP.GE.AND P3, PT, R64, UR43, PT ;  /* 0x0000002b40007c0c */ /* 0x000fe2000bf66270 */
[----:B------:R-:W5:Y:S01]  /*40d0*/  @!P0 LDG.E.U16 R233, desc[UR22][R18.64+0x4c0] ;  /* 0x0004c01612e98981 */ /* 0x000f62000c1e1500 */
[----:B------:R-:W-:Y:S01]  /*40e0*/  ISETP.GE.AND P4, PT, R33, UR43, PT ;  /* 0x0000002b21007c0c */ /* 0x000fe2000bf86270 */
[----:B0-----:R-:W-:Y:S01]  /*40f0*/  FMUL.FTZ R21, R44, R112 ;  /* 0x000000702c157220 */ /* 0x001fe20000410000 */
[----:B------:R-:W-:-:S03]  /*4100*/  ISETP.GE.AND P5, PT, R32, UR43, PT ;  /* 0x0000002b20007c0c */ /* 0x000fc6000bfa6270 */
[----:B------:R0:W-:Y:S01]  /*4110*/  MUFU.EX2 R113, R21 ;  /* 0x0000001500717308 */ /* 0x0001e20000000800 */
[----:B------:R-:W-:Y:S01]  /*4120*/  ISETP.GE.AND P0, PT, R31, UR43, PT ;  /* 0x0000002b1f007c0c */ /* 0x000fe2000bf06270 */
[-C--:B------:R-:W-:Y:S01]  /*4130*/  FMUL.FTZ R67, R43, R112.reuse ;  /* 0x000000702b437220 */ /* 0x080fe20000410000 */
[----:B------:R-:W-:Y:S02]  /*4140*/  PRMT R208, RZ, 0x7610, R208 ;  /* 0x00007610ffd07816 */ /* 0x000fe400000000d0 */
[----:B------:R-:W-:Y:S01]  /*4150*/  PRMT R144, RZ, 0x7610, R144 ;  /* 0x00007610ff907816 */ /* 0x000fe20000000090 */
[----:B0-----:R-:W-:Y:S01]  /*4160*/  FMUL.FTZ R21, R42, R112 ;  /* 0x000000702a157220 */ /* 0x001fe20000410000 */
[----:B------:R-:W-:Y:S02]  /*4170*/  PRMT R130, RZ, 0x7610, R130 ;  /* 0x00007610ff827816 */ /* 0x000fe40000000082 */
[----:B------:R-:W-:Y:S01]  /*4180*/  PRMT R141, RZ, 0x7610, R141 ;  /* 0x00007610ff8d7816 */ /* 0x000fe2000000008d */
[----:B------:R0:W1:Y:S01]  /*4190*/  MUFU.EX2 R64, R21 ;  /* 0x0000001500407308 */ /* 0x0000620000000800 */
[----:B------:R-:W-:Y:S01]  /*41a0*/  PRMT R68, RZ, 0x7610, R68 ;  /* 0x00007610ff447816 */ /* 0x000fe20000000044 */
[----:B------:R-:W5:Y:S01]  /*41b0*/  @!P1 LDG.E.U16 R208, desc[UR22][R18.64+0x500] ;  /* 0x0005001612d09981 */ /* 0x000f62000c1e1500 */
[----:B------:R-:W-:-:S03]  /*41c0*/  PRMT R204, RZ, 0x7610, R204 ;  /* 0x00007610ffcc7816 */ /* 0x000fc600000000cc */
[----:B------:R-:W5:Y:S01]  /*41d0*/  @!P2 LDG.E.U16 R144, desc[UR22][R18.64+0x540] ;  /* 0x000540161290a981 */ /* 0x000f62000c1e1500 */
[----:B0-----:R-:W-:Y:S01]  /*41e0*/  SHF.L.U32 R21, R119, 0x5, RZ ;  /* 0x0000000577157819 */ /* 0x001fe200000006ff */
[----:B------:R0:W1:Y:S01]  /*41f0*/  MUFU.EX2 R65, R67 ;  /* 0x0000004300417308 */ /* 0x0000620000000800 */
[----:B------:R-:W-:Y:S01]  /*4200*/  ISETP.GE.AND P1, PT, R30, UR43, PT ;  /* 0x0000002b1e007c0c */ /* 0x000fe2000bf26270 */
[----:B------:R-:W5:Y:S01]  /*4210*/  @!P3 LDG.E.U16 R130, desc[UR22][R18.64+0x580] ;  /* 0x000580161282b981 */ /* 0x000f62000c1e1500 */
[----:B------:R-:W-:Y:S02]  /*4220*/  ISETP.GE.AND P2, PT, R29, UR43, PT ;  /* 0x0000002b1d007c0c */ /* 0x000fe4000bf46270 */
[----:B------:R-:W-:Y:S01]  /*4230*/  ISETP.GE.AND P3, PT, R28, UR43, PT ;  /* 0x0000002b1c007c0c */ /* 0x000fe2000bf66270 */
[----:B------:R-:W5:Y:S01]  /*4240*/  @!P4 LDG.E.U16 R141, desc[UR22][R18.64+0x5c0] ;  /* 0x0005c016128dc981 */ /* 0x000f62000c1e1500 */
[----:B0-----:R-:W-:-:S03]  /*4250*/  LEA.HI.SX32 R67, R21, R21, 0x1b ;  /* 0x0000001515437211 */ /* 0x001fc600078fdaff */
[----:B------:R-:W5:Y:S01]  /*4260*/  @!P5 LDG.E.U16 R68, desc[UR22][R18.64+0x600] ;  /* 0x000600161244d981 */ /* 0x000f62000c1e1500 */
[----:B------:R-:W-:Y:S02]  /*4270*/  ISETP.GE.AND P4, PT, R27, UR43, PT ;  /* 0x0000002b1b007c0c */ /* 0x000fe4000bf86270 */
[----:B------:R-:W-:Y:S01]  /*4280*/  LEA R67, R67, UR18, 0x1 ;  /* 0x0000001243437c11 */ /* 0x000fe2000f8e08ff */
[----:B------:R-:W5:Y:S01]  /*4290*/  @!P0 LDG.E.U16 R204, desc[UR22][R18.64+0x640] ;  /* 0x0006401612cc8981 */ /* 0x000f62000c1e1500 */
[----:B------:R-:W-:Y:S01]  /*42a0*/  ISETP.GE.AND P5, PT, R26, UR43, PT ;  /* 0x0000002b1a007c0c */ /* 0x000fe2000bfa6270 */
[----:B------:R-:W-:Y:S01]  /*42b0*/  FMUL.FTZ R32, R41, R112 ;  /* 0x0000007029207220 */ /* 0x000fe20000410000 */
[----:B------:R-:W-:Y:S01]  /*42c0*/  ISETP.GE.AND P0, PT, R17, UR43, PT ;  /* 0x0000002b11007c0c */ /* 0x000fe2000bf06270 */
[----:B------:R-:W0:Y:S01]  /*42d0*/  LDS.U16 R33, [R67] ;  /* 0x0000000043217984 */ /* 0x000e220000000400 */
[----:B------:R-:W-:Y:S02]  /*42e0*/  PRMT R202, RZ, 0x7610, R202 ;  /* 0x00007610ffca7816 */ /* 0x000fe400000000ca */
[----:B------:R-:W-:-:S02]  /*42f0*/  PRMT R194, RZ, 0x7610, R194 ;  /* 0x00007610ffc27816 */ /* 0x000fc400000000c2 */
[----:B------:R-:W-:Y:S01]  /*4300*/  PRMT R162, RZ, 0x7610, R162 ;  /* 0x00007610ffa27816 */ /* 0x000fe200000000a2 */
[----:B------:R1:W-:Y:S01]  /*4310*/  MUFU.EX2 R31, R32 ;  /* 0x00000020001f7308 */ /* 0x0003e20000000800 */
[----:B------:R-:W-:Y:S01]  /*4320*/  PRMT R184, RZ, 0x7610, R184 ;  /* 0x00007610ffb87816 */ /* 0x000fe200000000b8 */
[----:B------:R-:W5:Y:S01]  /*4330*/  @!P1 LDG.E.U16 R202, desc[UR22][R18.64+0x680] ;  /* 0x0006801612ca9981 */ /* 0x000f62000c1e1500 */
[----:B------:R-:W-:Y:S02]  /*4340*/  PRMT R182, RZ, 0x7610, R182 ;  /* 0x00007610ffb67816 */ /* 0x000fe400000000b6 */
[----:B------:R-:W-:Y:S01]  /*4350*/  PRMT R164, RZ, 0x7610, R164 ;  /* 0x00007610ffa47816 */ /* 0x000fe200000000a4 */
[-C--:B------:R-:W-:Y:S01]  /*4360*/  FMUL.FTZ R28, R39, R112.reuse ;  /* 0x00000070271c7220 */ /* 0x080fe20000410000 */
[----:B------:R-:W5:Y:S04]  /*4370*/  @!P2 LDG.E.U16 R194, desc[UR22][R18.64+0x6c0] ;  /* 0x0006c01612c2a981 */ /* 0x000f68000c1e1500 */
[----:B-1----:R-:W1:Y:S04]  /*4380*/  LDS.U16 R32, [R67+0x2] ;  /* 0x0000020043207984 */ /* 0x002e680000000400 */
[----:B------:R-:W5:Y:S01]  /*4390*/  @!P3 LDG.E.U16 R162, desc[UR22][R18.64+0x700] ;  /* 0x0007001612a2b981 */ /* 0x000f62000c1e1500 */
[----:B------:R-:W-:Y:S03]  /*43a0*/  MUFU.SIN R177, R25 ;  /* 0x0000001900b17308 */ /* 0x000fe60000000400 */
[----:B------:R-:W5:Y:S04]  /*43b0*/  @!P4 LDG.E.U16 R184, desc[UR22][R18.64+0x740] ;  /* 0x0007401612b8c981 */ /* 0x000f68000c1e1500 */
[----:B------:R-:W5:Y:S01]  /*43c0*/  @!P5 LDG.E.U16 R182, desc[UR22][R18.64+0x780] ;  /* 0x0007801612b6d981 */ /* 0x000f62000c1e1500 */
[----:B------:R2:W-:Y:S03]  /*43d0*/  MUFU.COS R178, R25 ;  /* 0x0000001900b27308 */ /* 0x0005e60000000000 */
[----:B------:R3:W5:Y:S01]  /*43e0*/  @!P0 LDG.E.U16 R164, desc[UR22][R18.64+0x7c0] ;  /* 0x0007c01612a48981 */ /* 0x000762000c1e1500 */
[----:B------:R-:W-:-:S03]  /*43f0*/  FMUL.FTZ R21, R38, R112 ;  /* 0x0000007026157220 */ /* 0x000fc60000410000 */
[----:B------:R-:W-:Y:S01]  /*4400*/  LDS.U16 R29, [R67+0x4] ;  /* 0x00000400431d7984 */ /* 0x000fe20000000400 */
[----:B------:R-:W-:Y:S01]  /*4410*/  MUFU.SIN R175, R23 ;  /* 0x0000001700af7308 */ /* 0x000fe20000000400 */
[----:B--2---:R-:W-:-:S07]  /*4420*/  FMUL.FTZ R25, R45, R112 ;  /* 0x000000702d197220 */ /* 0x004fce0000410000 */
[----:B------:R2:W-:Y:S01]  /*4430*/  MUFU.COS R176, R23 ;  /* 0x0000001700b07308 */ /* 0x0005e20000000000 */
[C---:B------:R-:W-:Y:S01]  /*4440*/  FMUL.FTZ R133, R22.reuse, R133 ;  /* 0x0000008516857220 */ /* 0x040fe20000410000 */
[----:B------:R-:W-:Y:S01]  /*4450*/  FMUL.FTZ R132, R22, R132 ;  /* 0x0000008416847220 */ /* 0x000fe20000410000 */
[----:B------:R-:W-:Y:S01]  /*4460*/  FMUL.FTZ R20, R49, UR42 ;  /* 0x0000002a31147c20 */ /* 0x000fe20008410000 */
[-C--:B------:R-:W-:Y:S01]  /*4470*/  FMUL.FTZ R30, R40, R112.reuse ;  /* 0x00000070281e7220 */ /* 0x080fe20000410000 */
[C---:B------:R-:W-:Y:S01]  /*4480*/  FMUL.FTZ R139, R24.reuse, R139 ;  /* 0x0000008b188b7220 */ /* 0x040fe20000410000 */
[----:B------:R-:W-:Y:S01]  /*4490*/  FMUL.FTZ R121, R24, R121 ;  /* 0x0000007918797220 */ /* 0x000fe20000410000 */
[C---:B------:R-:W-:Y:S01]  /*44a0*/  FMUL.FTZ R159, R64.reuse, R159 ;  /* 0x0000009f409f7220 */ /* 0x040fe20000410000 */
[----:B------:R0:W-:Y:S01]  /*44b0*/  MUFU.EX2 R27, R28 ;  /* 0x0000001c001b7308 */ /* 0x0001e20000000800 */
[-C--:B--2---:R-:W-:Y:S01]  /*44c0*/  FMUL.FTZ R23, R47, R112.reuse ;  /* 0x000000702f177220 */ /* 0x084fe20000410000 */
[----:B------:R-:W-:Y:S01]  /*44d0*/  FMUL.FTZ R17, R37, R112 ;  /* 0x0000007025117220 */ /* 0x000fe20000410000 */
[----:B------:R-:W-:Y:S01]  /*44e0*/  FMUL.FTZ R158, R64, R158 ;  /* 0x0000009e409e7220 */ /* 0x000fe20000410000 */
[C---:B------:R-:W-:Y:S01]  /*44f0*/  FMUL.FTZ R161, R65.reuse, R161 ;  /* 0x000000a141a17220 */ /* 0x040fe20000410000 */
[----:B------:R-:W-:Y:S01]  /*4500*/  FMUL.FTZ R160, R65, R160 ;  /* 0x000000a041a07220 */ /* 0x000fe20000410000 */
[C---:B------:R-:W-:Y:S01]  /*4510*/  FMUL.FTZ R149, R113.reuse, R149 ;  /* 0x0000009571957220 */ /* 0x040fe20000410000 */
[----:B------:R-:W-:Y:S01]  /*4520*/  FMUL.FTZ R146, R113, R146 ;  /* 0x0000009271927220 */ /* 0x000fe20000410000 */
[----:B------:R-:W-:Y:S04]  /*4530*/  LDS.U16 R137, [R67+0x18] ;  /* 0x0000180043897984 */ /* 0x000fe80000000400 */
[----:B0-----:R-:W0:Y:S01]  /*4540*/  LDS.U16 R28, [R67+0x6] ;  /* 0x00000600431c7984 */ /* 0x001e220000000400 */
[----:B------:R2:W1:Y:S03]  /*4550*/  MUFU.EX2 R26, R21 ;  /* 0x00000015001a7308 */ /* 0x0004660000000800 */
[----:B------:R-:W-:Y:S04]  /*4560*/  LDS.U16 R136, [R67+0x1a] ;  /* 0x00001a0043887984 */ /* 0x000fe80000000400 */
[----:B------:R-:W-:Y:S01]  /*4570*/  LDS.U16 R151, [R67+0x1e] ;  /* 0x00001e0043977984 */ /* 0x000fe20000000400 */
[----:B------:R-:W3:Y:S03]  /*4580*/  MUFU.EX2 R23, R23 ;  /* 0x0000001700177308 */ /* 0x000ee60000000800 */
[----:B------:R-:W-:Y:S04]  /*4590*/  LDS.U16 R150, [R67+0x1c] ;  /* 0x00001c0043967984 */ /* 0x000fe80000000400 */
[----:B------:R-:W-:Y:S01]  /*45a0*/  LDS.U16 R174, [R67+0x22] ;  /* 0x0000220043ae7984 */ /* 0x000fe20000000400 */
[----:B------:R-:W4:Y:S03]  /*45b0*/  MUFU.EX2 R25, R25 ;  /* 0x0000001900197308 */ /* 0x000f260000000800 */
[----:B------:R-:W-:Y:S04]  /*45c0*/  LDS.U16 R173, [R67+0x20] ;  /* 0x0000200043ad7984 */ /* 0x000fe80000000400 */
[----:B------:R-:W-:Y:S01]  /*45d0*/  LDS.U16 R172, [R67+0x24] ;  /* 0x0000240043ac7984 */ /* 0x000fe20000000400 */
[----:B------:R4:W0:Y:S01]  /*45e0*/  MUFU.EX2 R22, R17 ;  /* 0x0000001100167308 */ /* 0x0008220000000800 */
[----:B------:R-:W-:Y:S01]  /*45f0*/  FMUL.RZ R114, R20, 0.15915493667125701904 ;  /* 0x3e22f98314727820 */ /* 0x000fe2000040c000 */
[----:B--2---:R-:W-:Y:S01]  /*4600*/  FMUL.FTZ R21, R36, R112 ;  /* 0x0000007024157220 */ /* 0x004fe20000410000 */
[C---:B-1----:R-:W-:Y:S01]  /*4610*/  FMUL.FTZ R181, R26.reuse, R181 ;  /* 0x000000b51ab57220 */ /* 0x042fe20000410000 */
[----:B------:R-:W-:Y:S01]  /*4620*/  FMUL.FTZ R179, R26, R179 ;  /* 0x000000b31ab37220 */ /* 0x000fe20000410000 */
[C---:B---3--:R-:W-:Y:S01]  /*4630*/  FMUL.FTZ R135, R23.reuse, R135 ;  /* 0x0000008717877220 */ /* 0x048fe20000410000 */
[----:B------:R-:W-:Y:S01]  /*4640*/  FMUL.FTZ R134, R23, R134 ;  /* 0x0000008617867220 */ /* 0x000fe20000410000 */
[----:B------:R-:W1:Y:S01]  /*4650*/  LDS.U16 R26, [R67+0xa] ;  /* 0x00000a00431a7984 */ /* 0x000e620000000400 */
[----:B----4-:R-:W-:Y:S01]  /*4660*/  FMUL.FTZ R17, R49, R112 ;  /* 0x0000007031117220 */ /* 0x010fe20000410000 */
[----:B------:R-:W-:Y:S01]  /*4670*/  MUFU.COS R20, R114 ;  /* 0x0000007200147308 */ /* 0x000fe20000000000 */
[C---:B------:R-:W-:Y:S01]  /*4680*/  FMUL.FTZ R143, R25.reuse, R143 ;  /* 0x0000008f198f7220 */ /* 0x040fe20000410000 */
[----:B------:R-:W-:Y:S01]  /*4690*/  FMUL.FTZ R142, R25, R142 ;  /* 0x0000008e198e7220 */ /* 0x000fe20000410000 */
[----:B------:R-:W-:Y:S01]  /*46a0*/  FMUL.FTZ R23, R35, R112 ;  /* 0x0000007023177220 */ /* 0x000fe20000410000 */
[----:B------:R-:W2:Y:S04]  /*46b0*/  LDS.U16 R25, [R67+0x8] ;  /* 0x0000080043197984 */ /* 0x000ea80000000400 */
[----:B------:R-:W3:Y:S01]  /*46c0*/  MUFU.EX2 R17, R17 ;  /* 0x0000001100117308 */ /* 0x000ee20000000800 */
[C---:B0-----:R-:W-:Y:S01]  /*46d0*/  FMUL.FTZ R178, R22.reuse, R178 ;  /* 0x000000b216b27220 */ /* 0x041fe20000410000 */
[----:B------:R-:W-:Y:S01]  /*46e0*/  FMUL.FTZ R177, R22, R177 ;  /* 0x000000b116b17220 */ /* 0x000fe20000410000 */
[----:B------:R-:W-:Y:S01]  /*46f0*/  HADD2.F32 R33, -RZ, R33.H0_H0 ;  /* 0x20000021ff217230 */ /* 0x000fe20000004100 */
[----:B------:R-:W-:Y:S04]  /*4700*/  LDS.U16 R171, [R67+0x26] ;  /* 0x0000260043ab7984 */ /* 0x000fe80000000400 */
[----:B------:R-:W0:Y:S01]  /*4710*/  MUFU.EX2 R30, R30 ;  /* 0x0000001e001e7308 */ /* 0x000e220000000800 */
[C---:B------:R-:W-:Y:S01]  /*4720*/  FMUL.FTZ R157, R31.reuse, R157 ;  /* 0x0000009d1f9d7220 */ /* 0x040fe20000410000 */
[----:B------:R-:W-:Y:S01]  /*4730*/  FMUL.FTZ R156, R31, R156 ;  /* 0x0000009c1f9c7220 */ /* 0x000fe20000410000 */
[----:B------:R-:W-:Y:S01]  /*4740*/  HADD2.F32 R32, -RZ, R32.H0_H0 ;  /* 0x20000020ff207230 */ /* 0x000fe20000004100 */
[----:B------:R-:W-:Y:S04]  /*4750*/  LDS.U16 R168, [R67+0x28] ;  /* 0x0000280043a87984 */ /* 0x000fe80000000400 */
[----:B------:R-:W4:Y:S01]  /*4760*/  MUFU.EX2 R21, R21 ;  /* 0x0000001500157308 */ /* 0x000f220000000800 */
[----:B------:R-:W-:-:S02]  /*4770*/  HADD2.F32 R31, -RZ, R188.H0_H0 ;  /* 0x200000bcff1f7230 */ /* 0x000fc40000004100 */
[C---:B------:R-:W-:Y:S01]  /*4780*/  FMUL.FTZ R180, R49.reuse, R33 ;  /* 0x0000002131b47220 */ /* 0x040fe20000410000 */
[----:B------:R-:W-:Y:S04]  /*4790*/  LDS.U16 R169, [R67+0x2a] ;  /* 0x00002a0043a97984 */ /* 0x000fe80000000400 */
[----:B------:R-:W-:Y:S01]  /*47a0*/  LDS.U16 R193, [R67+0x2e] ;  /* 0x00002e0043c17984 */ /* 0x000fe20000000400 */
[----:B------:R-:W1:Y:S01]  /*47b0*/  MUFU.SIN R22, R114 ;  /* 0x0000007200167308 */ /* 0x000e620000000400 */
[----:B------:R-:W-:Y:S02]  /*47c0*/  FMUL.FTZ R24, R49, R32 ;  /* 0x0000002031187220 */ /* 0x000fe40000410000 */
[----:B------:R-:W-:Y:S01]  /*47d0*/  LDS.U16 R192, [R67+0x2c] ;  /* 0x00002c0043c07984 */ /* 0x000fe20000000400 */
[----:B------:R-:W-:Y:S01]  /*47e0*/  FMUL.FTZ R200, R34, R112 ;  /* 0x0000007022c87220 */ /* 0x000fe20000410000 */
[----:B------:R-:W-:-:S02]  /*47f0*/  HADD2.F32 R167, -RZ, R95.H0_H0 ;  /* 0x2000005fffa77230 */ /* 0x000fc40000004100 */
[----:B------:R-:W-:Y:S01]  /*4800*/  LDS.U16 R191, [R67+0x32] ;  /* 0x0000320043bf7984 */ /* 0x000fe20000000400 */
[----:B------:R-:W2:Y:S01]  /*4810*/  MUFU.EX2 R23, R23 ;  /* 0x0000001700177308 */ /* 0x000ea20000000800 */
[----:B------:R-:W-:Y:S01]  /*4820*/  FMUL.FTZ R180, R31, R180 ;  /* 0x000000b41fb47220 */ /* 0x000fe20000410000 */
[----:B------:R-:W-:Y:S02]  /*4830*/  HADD2.F32 R28, -RZ, R28.H0_H0 ;  /* 0x2000001cff1c7230 */ /* 0x000fe40000004100 */
[----:B---3--:R-:W-:Y:S01]  /*4840*/  FMUL.FTZ R64, R17, R20 ;  /* 0x0000001411407220 */ /* 0x008fe20000410000 */
[----:B------:R-:W-:Y:S01]  /*4850*/  FMUL.FTZ R123, R31, R24 ;  /* 0x000000181f7b7220 */ /* 0x000fe20000410000 */
[----:B------:R-:W-:Y:S01]  /*4860*/  FMUL.FTZ R20, R132, R180 ;  /* 0x000000b484147220 */ /* 0x000fe20000410000 */
[C---:B0-----:R-:W-:Y:S01]  /*4870*/  FMUL.FTZ R155, R30.reuse, R155 ;  /* 0x0000009b1e9b7220 */ /* 0x041fe20000410000 */
[----:B------:R-:W-:Y:S01]  /*4880*/  FMUL.FTZ R154, R30, R154 ;  /* 0x0000009a1e9a7220 */ /* 0x000fe20000410000 */
[C---:B------:R-:W-:Y:S01]  /*4890*/  FMUL.FTZ R153, R27.reuse, R153 ;  /* 0x000000991b997220 */ /* 0x040fe20000410000 */
[----:B------:R-:W-:Y:S01]  /*48a0*/  FMUL.FTZ R152, R27, R152 ;  /* 0x000000981b987220 */ /* 0x000fe20000410000 */
[C---:B----4-:R-:W-:Y:S01]  /*48b0*/  FMUL.FTZ R176, R21.reuse, R176 ;  /* 0x000000b015b07220 */ /* 0x050fe20000410000 */
[----:B------:R-:W-:Y:S01]  /*48c0*/  FMUL.FTZ R175, R21, R175 ;  /* 0x000000af15af7220 */ /* 0x000fe20000410000 */
[----:B------:R-:W-:-:S02]  /*48d0*/  HADD2.F32 R30, -RZ, R187.H0_H0 ;  /* 0x200000bbff1e7230 */ /* 0x000fc40000004100 */
[-C--:B------:R-:W-:Y:S01]  /*48e0*/  FMUL.FTZ R21, R132, R123.reuse ;  /* 0x0000007b84157220 */ /* 0x080fe20000410000 */
[----:B------:R-:W-:Y:S02]  /*48f0*/  HADD2.F32 R29, -RZ, R29.H0_H0 ;  /* 0x2000001dff1d7230 */ /* 0x000fe40000004100 */
[C---:B------:R-:W-:Y:S01]  /*4900*/  FMUL.FTZ R125, R48.reuse, R28 ;  /* 0x0000001c307d7220 */ /* 0x040fe20000410000 */
[----:B------:R-:W-:Y:S01]  /*4910*/  FFMA.FTZ R27, R133, R123, R20 ;  /* 0x0000007b851b7223 */ /* 0x000fe20000010014 */
[----:B-1----:R-:W-:Y:S01]  /*4920*/  FMUL.FTZ R65, R17, R22 ;  /* 0x0000001611417220 */ /* 0x002fe20000410000 */
[C---:B--2---:R-:W-:Y:S01]  /*4930*/  FMUL.FTZ R148, R23.reuse, R148 ;  /* 0x0000009417947220 */ /* 0x044fe20000410000 */
[----:B------:R-:W-:Y:S01]  /*4940*/  FMUL.FTZ R147, R23, R147 ;  /* 0x0000009317937220 */ /* 0x000fe20000410000 */
[----:B------:R-:W-:Y:S01]  /*4950*/  FMUL.FTZ R124, R48, R29 ;  /* 0x0000001d307c7220 */ /* 0x000fe20000410000 */
[----:B------:R-:W0:Y:S01]  /*4960*/  LDS.U16 R23, [R67+0xe] ;  /* 0x00000e0043177984 */ /* 0x000e220000000400 */
[----:B------:R-:W-:Y:S01]  /*4970*/  FFMA.FTZ R21, R133, R180, -R21 ;  /* 0x000000b485157223 */ /* 0x000fe20000010815 */
[C---:B------:R-:W-:Y:S01]  /*4980*/  FFMA.FTZ R27, R30.reuse, R125, R27 ;  /* 0x0000007d1e1b7223 */ /* 0x040fe2000001001b */
[----:B------:R-:W-:Y:S01]  /*4990*/  FMUL.FTZ R17, R65, R132 ;  /* 0x0000008441117220 */ /* 0x000fe20000410000 */
[----:B------:R-:W1:Y:S01]  /*49a0*/  LDS.U16 R22, [R67+0xc] ;  /* 0x00000c0043167984 */ /* 0x000e620000000400 */
[----:B------:R-:W-:Y:S01]  /*49b0*/  FFMA.FTZ R21, R30, R124, R21 ;  /* 0x0000007c1e157223 */ /* 0x000fe20000010015 */
[----:B------:R-:W-:Y:S01]  /*49c0*/  FMUL.FTZ R24, R134, R27 ;  /* 0x0000001b86187220 */ /* 0x000fe20000410000 */
[C---:B------:R-:W-:Y:S01]  /*49d0*/  FMUL.FTZ R20, R64.reuse, R132 ;  /* 0x0000008440147220 */ /* 0x040fe20000410000 */
[----:B------:R-:W-:Y:S01]  /*49e0*/  FFMA.FTZ R17, R64, R133, -R17 ;  /* 0x0000008540117223 */ /* 0x000fe20000010811 */
[CC--:B------:R-:W-:Y:S01]  /*49f0*/  FMUL.FTZ R114, R134.reuse, R21.reuse ;  /* 0x0000001586727220 */ /* 0x0c0fe20000410000 */
[----:B------:R-:W-:Y:S01]  /*4a00*/  FFMA.FTZ R113, R135, R21, -R24 ;  /* 0x0000001587717223 */ /* 0x000fe20000010818 */
[----:B------:R-:W-:Y:S01]  /*4a10*/  FFMA.FTZ R20, R65, R133, R20 ;  /* 0x0000008541147223 */ /* 0x000fe20000010014 */
[----:B------:R-:W-:Y:S01]  /*4a20*/  FMUL.FTZ R24, R134, R17 ;  /* 0x0000001186187220 */ /* 0x000fe20000410000 */
[----:B------:R-:W2:Y:S01]  /*4a30*/  LDS.U16 R21, [R67+0x10] ;  /* 0x0000100043157984 */ /* 0x000ea20000000400 */
[----:B------:R-:W-:Y:S01]  /*4a40*/  FFMA.FTZ R116, R135, R27, R114 ;  /* 0x0000001b87747223 */ /* 0x000fe20000010072 */
[----:B------:R-:W-:-:S02]  /*4a50*/  HADD2.F32 R26, -RZ, R26.H0_H0 ;  /* 0x2000001aff1a7230 */ /* 0x000fc40000004100 */
[-C--:B------:R-:W-:Y:S01]  /*4a60*/  FFMA.FTZ R114, R135, R20.reuse, R24 ;  /* 0x0000001487727223 */ /* 0x080fe20000010018 */
[----:B------:R-:W-:Y:S01]  /*4a70*/  FMUL.FTZ R24, R134, R20 ;  /* 0x0000001486187220 */ /* 0x000fe20000410000 */
[----:B------:R-:W-:Y:S01]  /*4a80*/  HADD2.F32 R25, -RZ, R25.H0_H0 ;  /* 0x20000019ff197230 */ /* 0x000fe20000004100 */
[----:B------:R-:W3:Y:S01]  /*4a90*/  LDS.U16 R20, [R67+0x12] ;  /* 0x0000120043147984 */ /* 0x000ee20000000400 */
[----:B------:R-:W-:Y:S02]  /*4aa0*/  HADD2.F32 R27, -RZ, R186.H0_H0 ;  /* 0x200000baff1b7230 */ /* 0x000fe40000004100 */
[----:B------:R-:W-:Y:S01]  /*4ab0*/  FMUL.FTZ R127, R47, R26 ;  /* 0x0000001a2f7f7220 */ /* 0x000fe20000410000 */
[----:B------:R-:W-:Y:S01]  /*4ac0*/  FFMA.FTZ R24, R135, R17, -R24 ;  /* 0x0000001187187223 */ /* 0x000fe20000010818 */
[----:B------:R-:W-:Y:S01]  /*4ad0*/  FMUL.FTZ R126, R47, R25 ;  /* 0x000000192f7e7220 */ /* 0x000fe20000410000 */
[----:B------:R-:W-:Y:S01]  /*4ae0*/  FMUL.FTZ R122, R121, R114 ;  /* 0x00000072797a7220 */ /* 0x000fe20000410000 */
[----:B------:R-:W-:Y:S01]  /*4af0*/  FFMA.FTZ R118, R27, R127, R116 ;  /* 0x0000007f1b767223 */ /* 0x000fe20000010074 */
[----:B------:R-:W-:Y:S01]  /*4b00*/  FMUL.FTZ R17, R121, R24 ;  /* 0x0000001879117220 */ /* 0x000fe20000410000 */
[----:B------:R-:W-:Y:S01]  /*4b10*/  FFMA.FTZ R116, R27, R126, R113 ;  /* 0x0000007e1b747223 */ /* 0x000fe20000010071 */
[C---:B------:R-:W-:Y:S01]  /*4b20*/  FFMA.FTZ R113, R139.reuse, R24, -R122 ;  /* 0x000000188b717223 */ /* 0x040fe2000001087a */
[----:B------:R-:W-:Y:S01]  /*4b30*/  HADD2.F32 R19, -RZ, R101.H0_H0 ;  /* 0x20000065ff137230 */ /* 0x000fe20000004100 */
[----:B------:R-:W4:Y:S01]  /*4b40*/  LDS.U16 R122, [R67+0x16] ;  /* 0x00001600437a7984 */ /* 0x000f220000000400 */
[----:B------:R-:W-:-:S03]  /*4b50*/  FFMA.FTZ R114, R139, R114, R17 ;  /* 0x000000728b727223 */ /* 0x000fc60000010011 */
[----:B------:R-:W4:Y:S01]  /*4b60*/  LDS.U16 R17, [R67+0x14] ;  /* 0x0000140043117984 */ /* 0x000f220000000400 */
[C---:B------:R-:W-:Y:S01]  /*4b70*/  FMUL.FTZ R117, R121.reuse, R116 ;  /* 0x0000007479757220 */ /* 0x040fe20000410000 */
[----:B------:R-:W-:Y:S02]  /*4b80*/  HADD2.F32 R24, -RZ, R128.H0_H0 ;  /* 0x20000080ff187230 */ /* 0x000fe40000004100 */
[----:B------:R-:W-:Y:S01]  /*4b90*/  HADD2.F32 R137, -RZ, R137.H0_H0 ;  /* 0x20000089ff897230 */ /* 0x000fe20000004100 */
[----:B------:R-:W5:Y:S01]  /*4ba0*/  LDS.U16 R190, [R67+0x30] ;  /* 0x0000300043be7984 */ /* 0x000f620000000400 */
[----:B0-----:R-:W-:Y:S02]  /*4bb0*/  HADD2.F32 R23, -RZ, R23.H0_H0 ;  /* 0x20000017ff177230 */ /* 0x001fe40000004100 */
[-C--:B------:R-:W-:Y:S01]  /*4bc0*/  FMUL.FTZ R115, R121, R118.reuse ;  /* 0x0000007679737220 */ /* 0x080fe20000410000 */
[----:B------:R-:W-:Y:S01]  /*4bd0*/  FFMA.FTZ R117, R139, R118, R117 ;  /* 0x000000768b757223 */ /* 0x000fe20000010075 */
[----:B------:R-:W-:Y:S01]  /*4be0*/  HADD2.F32 R136, -RZ, R136.H0_H0 ;  /* 0x20000088ff887230 */ /* 0x000fe20000004100 */
[----:B------:R-:W-:Y:S01]  /*4bf0*/  IADD3 R242, R119, 0x80, RZ ;  /* 0x0000008077f27810 */ /* 0x000fe20007ffe0ff */
[----:B-1----:R-:W-:-:S02]  /*4c00*/  HADD2.F32 R22, -RZ, R22.H0_H0 ;  /* 0x20000016ff167230 */ /* 0x002fc40000004100 */
[C---:B------:R-:W-:Y:S01]  /*4c10*/  FMUL.FTZ R129, R46.reuse, R23 ;  /* 0x000000172e817220 */ /* 0x040fe20000410000 */
[----:B------:R-:W-:Y:S01]  /*4c20*/  FFMA.FTZ R115, R139, R116, -R115 ;  /* 0x000000748b737223 */ /* 0x000fe20000010873 */
[----:B------:R-:W-:Y:S01]  /*4c30*/  HADD2.F32 R151, -RZ, R151.H0_H0 ;  /* 0x20000097ff977230 */ /* 0x000fe20000004100 */
[----:B------:R-:W0:Y:S01]  /*4c40*/  LDS.U16 R229, [R67+0x36] ;  /* 0x0000360043e57984 */ /* 0x000e220000000400 */
[----:B------:R-:W-:Y:S01]  /*4c50*/  FMUL.FTZ R128, R46, R22 ;  /* 0x000000162e807220 */ /* 0x000fe20000410000 */
[C---:B------:R-:W-:Y:S01]  /*4c60*/  FFMA.FTZ R117, R24.reuse, R129, R117 ;  /* 0x0000008118757223 */ /* 0x040fe20000010075 */
[----:B--2---:R-:W-:Y:S02]  /*4c70*/  HADD2.F32 R21, -RZ, R21.H0_H0 ;  /* 0x20000015ff157230 */ /* 0x004fe40000004100 */
[----:B------:R-:W-:Y:S01]  /*4c80*/  FFMA.FTZ R115, R24, R128, R115 ;  /* 0x0000008018737223 */ /* 0x000fe20000010073 */
[C---:B------:R-:W-:Y:S01]  /*4c90*/  FMUL.FTZ R116, R142.reuse, R117 ;  /* 0x000000758e747220 */ /* 0x040fe20000410000 */
[----:B------:R-:W-:Y:S01]  /*4ca0*/  HADD2.F32 R150, -RZ, R150.H0_H0 ;  /* 0x20000096ff967230 */ /* 0x000fe20000004100 */
[----:B------:R-:W-:Y:S01]  /*4cb0*/  LDS.U16 R198, [R67+0x38] ;  /* 0x0000380043c67984 */ /* 0x000fe20000000400 */
[----:B------:R-:W-:Y:S01]  /*4cc0*/  FMUL.FTZ R138, R142, R115 ;  /* 0x000000738e8a7220 */ /* 0x000fe20000410000 */
[----:B---3--:R-:W-:-:S02]  /*4cd0*/  HADD2.F32 R20, -RZ, R20.H0_H0 ;  /* 0x20000014ff147230 */ /* 0x008fc40000004100 */
[----:B------:R-:W-:Y:S01]  /*4ce0*/  FFMA.FTZ R118, R143, R115, -R116 ;  /* 0x000000738f767223 */ /* 0x000fe20000010874 */
[----:B------:R-:W-:Y:S01]  /*4cf0*/  FMUL.FTZ R211, R45, R21 ;  /* 0x000000152dd37220 */ /* 0x000fe20000410000 */
[----:B------:R-:W-:Y:S01]  /*4d00*/  FFMA.FTZ R117, R143, R117, R138 ;  /* 0x000000758f757223 */ /* 0x000fe2000001008a */
[----:B------:R-:W-:Y:S02]  /*4d10*/  HADD2.F32 R174, -RZ, R174.H0_H0 ;  /* 0x200000aeffae7230 */ /* 0x000fe40000004100 */
[----:B------:R-:W-:Y:S01]  /*4d20*/  FMUL.FTZ R212, R45, R20 ;  /* 0x000000142dd47220 */ /* 0x000fe20000410000 */
[C---:B------:R-:W-:Y:S01]  /*4d30*/  FFMA.FTZ R118, R19.reuse, R211, R118 ;  /* 0x000000d313767223 */ /* 0x040fe20000010076 */
[----:B------:R-:W-:Y:S01]  /*4d40*/  FMUL.FTZ R115, R142, R113 ;  /* 0x000000718e737220 */ /* 0x000fe20000410000 */
[----:B------:R-:W-:Y:S02]  /*4d50*/  HADD2.F32 R173, -RZ, R173.H0_H0 ;  /* 0x200000adffad7230 */ /* 0x000fe40000004100 */
[----:B------:R-:W-:Y:S01]  /*4d60*/  FFMA.FTZ R117, R19, R212, R117 ;  /* 0x000000d413757223 */ /* 0x000fe20000010075 */
[----:B------:R-:W-:Y:S01]  /*4d70*/  FMUL.FTZ R18, R146, R118 ;  /* 0x0000007692127220 */ /* 0x000fe20000410000 */
[----:B----4-:R-:W-:-:S02]  /*4d80*/  HADD2.F32 R122, -RZ, R122.H0_H0 ;  /* 0x2000007aff7a7230 */ /* 0x010fc40000004100 */
[-C--:B------:R-:W-:Y:S01]  /*4d90*/  FMUL.FTZ R116, R142, R114.reuse ;  /* 0x000000728e747220 */ /* 0x080fe20000410000 */
[----:B------:R-:W-:Y:S02]  /*4da0*/  HADD2.F32 R172, -RZ, R172.H0_H0 ;  /* 0x200000acffac7230 */ /* 0x000fe40000004100 */
[-C--:B------:R-:W-:Y:S01]  /*4db0*/  FFMA.FTZ R138, R149, R117.reuse, R18 ;  /* 0x00000075958a7223 */ /* 0x080fe20000010012 */
[----:B------:R-:W-:Y:S02]  /*4dc0*/  HADD2.F32 R18, -RZ, R17.H0_H0 ;  /* 0x20000011ff127230 */ /* 0x000fe40000004100 */
[----:B------:R-:W-:Y:S01]  /*4dd0*/  FFMA.FTZ R115, R143, R114, R115 ;  /* 0x000000728f737223 */ /* 0x000fe20000010073 */
[----:B------:R-:W-:Y:S02]  /*4de0*/  HADD2.F32 R17, -RZ, R100.H0_H0 ;  /* 0x20000064ff117230 */ /* 0x000fe40000004100 */
[----:B------:R-:W-:Y:S01]  /*4df0*/  FMUL.FTZ R114, R146, R117 ;  /* 0x0000007592727220 */ /* 0x000fe20000410000 */
[C---:B------:R-:W-:Y:S01]  /*4e00*/  FMUL.FTZ R214, R44.reuse, R122 ;  /* 0x0000007a2cd67220 */ /* 0x040fe20000410000 */
[----:B------:R-:W-:Y:S01]  /*4e10*/  FMUL.FTZ R213, R44, R18 ;  /* 0x000000122cd57220 */ /* 0x000fe20000410000 */
[----:B------:R-:W-:-:S02]  /*4e20*/  HADD2.F32 R171, -RZ, R171.H0_H0 ;  /* 0x200000abffab7230 */ /* 0x000fc40000004100 */
[----:B------:R-:W-:Y:S01]  /*4e30*/  FFMA.FTZ R114, R149, R118, -R114 ;  /* 0x0000007695727223 */ /* 0x000fe20000010872 */
[----:B------:R-:W-:Y:S01]  /*4e40*/  FFMA.FTZ R117, R17, R214, R138 ;  /* 0x000000d611757223 */ /* 0x000fe2000001008a */
[----:B------:R-:W-:Y:S01]  /*4e50*/  FFMA.FTZ R116, R143, R113, -R116 ;  /* 0x000000718f747223 */ /* 0x000fe20000010874 */
[----:B------:R-:W-:Y:S02]  /*4e60*/  HADD2.F32 R168, -RZ, R168.H0_H0 ;  /* 0x200000a8ffa87230 */ /* 0x000fe40000004100 */
[----:B------:R-:W-:Y:S01]  /*4e70*/  FFMA.FTZ R113, R17, R213, R114 ;  /* 0x000000d511717223 */ /* 0x000fe20000010072 */
[----:B------:R-:W-:Y:S01]  /*4e80*/  FMUL.FTZ R118, R160, R117 ;  /* 0x00000075a0767220 */ /* 0x000fe20000410000 */
[----:B------:R-:W-:Y:S02]  /*4e90*/  HADD2.F32 R138, -RZ, R99.H0_H0 ;  /* 0x20000063ff8a7230 */ /* 0x000fe40000004100 */
[----:B------:R-:W-:Y:S01]  /*4ea0*/  FMUL.FTZ R114, R146, R115 ;  /* 0x0000007392727220 */ /* 0x000fe20000410000 */
[----:B------:R-:W-:-:S02]  /*4eb0*/  HADD2.F32 R169, -RZ, R169.H0_H0 ;  /* 0x200000a9ffa97230 */ /* 0x000fc40000004100 */
[-C--:B------:R-:W-:Y:S01]  /*4ec0*/  FFMA.FTZ R163, R161, R113.reuse, -R118 ;  /* 0x00000071a1a37223 */ /* 0x080fe20000010876 */
[----:B------:R-:W-:Y:S01]  /*4ed0*/  FMUL.FTZ R118, R160, R113 ;  /* 0x00000071a0767220 */ /* 0x000fe20000410000 */
[C---:B------:R-:W-:Y:S01]  /*4ee0*/  FMUL.FTZ R215, R43.reuse, R137 ;  /* 0x000000892bd77220 */ /* 0x040fe20000410000 */
[----:B------:R-:W-:Y:S01]  /*4ef0*/  FMUL.FTZ R216, R43, R136 ;  /* 0x000000882bd87220 */ /* 0x000fe20000410000 */
[-C--:B------:R-:W-:Y:S01]  /*4f00*/  FFMA.FTZ R114, R149, R116.reuse, -R114 ;  /* 0x0000007495727223 */ /* 0x080fe20000010872 */
[----:B------:R-:W-:Y:S01]  /*4f10*/  FFMA.FTZ R117, R161, R117, R118 ;  /* 0x00000075a1757223 */ /* 0x000fe20000010076 */
[----:B------:R-:W-:Y:S01]  /*4f20*/  FFMA.FTZ R163, R138, R215, R163 ;  /* 0x000000d78aa37223 */ /* 0x000fe200000100a3 */
[----:B------:R-:W-:Y:S01]  /*4f30*/  FMUL.FTZ R116, R146, R116 ;  /* 0x0000007492747220 */ /* 0x000fe20000410000 */
[----:B------:R-:W-:Y:S01]  /*4f40*/  MUFU.EX2 R200, R200 ;  /* 0x000000c800c87308 */ /* 0x000fe20000000800 */
[----:B------:R-:W-:Y:S01]  /*4f50*/  FFMA.FTZ R117, R138, R216, R117 ;  /* 0x000000d88a757223 */ /* 0x000fe20000010075 */
[----:B------:R-:W-:Y:S01]  /*4f60*/  FMUL.FTZ R140, R158, R163 ;  /* 0x000000a39e8c7220 */ /* 0x000fe20000410000 */
[----:B------:R-:W-:Y:S01]  /*4f70*/  FFMA.FTZ R116, R149, R115, R116 ;  /* 0x0000007395747223 */ /* 0x000fe20000010074 */
[----:B------:R-:W-:-:S02]  /*4f80*/  HADD2.F32 R193, -RZ, R193.H0_H0 ;  /* 0x200000c1ffc17230 */ /* 0x000fc40000004100 */
[-C--:B------:R-:W-:Y:S01]  /*4f90*/  FMUL.FTZ R166, R158, R117.reuse ;  /* 0x000000759ea67220 */ /* 0x080fe20000410000 */
[C---:B------:R-:W-:Y:S01]  /*4fa0*/  FFMA.FTZ R113, R159.reuse, R117, R140 ;  /* 0x000000759f717223 */ /* 0x040fe2000001008c */
[----:B------:R-:W-:Y:S01]  /*4fb0*/  FMUL.FTZ R118, R160, R116 ;  /* 0x00000074a0767220 */ /* 0x000fe20000410000 */
[----:B------:R-:W-:Y:S02]  /*4fc0*/  HADD2.F32 R140, -RZ, R98.H0_H0 ;  /* 0x20000062ff8c7230 */ /* 0x000fe40000004100 */
[C---:B------:R-:W-:Y:S01]  /*4fd0*/  FMUL.FTZ R218, R42.reuse, R151 ;  /* 0x000000972ada7220 */ /* 0x040fe20000410000 */
[----:B------:R-:W-:Y:S01]  /*4fe0*/  FFMA.FTZ R166, R159, R163, -R166 ;  /* 0x000000a39fa67223 */ /* 0x000fe200000108a6 */
[----:B------:R-:W-:Y:S01]  /*4ff0*/  FMUL.FTZ R217, R42, R150 ;  /* 0x000000962ad97220 */ /* 0x000fe20000410000 */
[----:B------:R-:W-:Y:S01]  /*5000*/  FFMA.FTZ R118, R161, R114, -R118 ;  /* 0x00000072a1767223 */ /* 0x000fe20000010876 */
[----:B------:R-:W-:Y:S01]  /*5010*/  FFMA.FTZ R113, R140, R218, R113 ;  /* 0x000000da8c717223 */ /* 0x000fe20000010071 */
[----:B------:R-:W-:Y:S01]  /*5020*/  FMUL.FTZ R114, R160, R114 ;  /* 0x00000072a0727220 */ /* 0x000fe20000410000 */
[----:B------:R-:W-:Y:S01]  /*5030*/  FFMA.FTZ R166, R140, R217, R166 ;  /* 0x000000d98ca67223 */ /* 0x000fe200000100a6 */
[----:B------:R-:W-:-:S02]  /*5040*/  HADD2.F32 R192, -RZ, R192.H0_H0 ;  /* 0x200000c0ffc07230 */ /* 0x000fc40000004100 */
[CC--:B------:R-:W-:Y:S01]  /*5050*/  FMUL.FTZ R170, R156.reuse, R113.reuse ;  /* 0x000000719caa7220 */ /* 0x0c0fe20000410000 */
[----:B------:R-:W-:Y:S01]  /*5060*/  FFMA.FTZ R114, R161, R116, R114 ;  /* 0x00000074a1727223 */ /* 0x000fe20000010072 */
[-C--:B------:R-:W-:Y:S01]  /*5070*/  FMUL.FTZ R116, R156, R166.reuse ;  /* 0x000000a69c747220 */ /* 0x080fe20000410000 */
[----:B------:R-:W-:Y:S02]  /*5080*/  HADD2.F32 R163, -RZ, R97.H0_H0 ;  /* 0x20000061ffa37230 */ /* 0x000fe40000004100 */
[----:B------:R-:W-:Y:S01]  /*5090*/  FFMA.FTZ R170, R157, R166, -R170 ;  /* 0x000000a69daa7223 */ /* 0x000fe200000108aa */
[----:B------:R-:W-:Y:S01]  /*50a0*/  FMUL.FTZ R220, R41, R174 ;  /* 0x000000ae29dc7220 */ /* 0x000fe20000410000 */
[----:B------:R-:W-:Y:S01]  /*50b0*/  FFMA.FTZ R166, R157, R113, R116 ;  /* 0x000000719da67223 */ /* 0x000fe20000010074 */
[----:B------:R-:W-:Y:S01]  /*50c0*/  FMUL.FTZ R219, R41, R173 ;  /* 0x000000ad29db7220 */ /* 0x000fe20000410000 */
[----:B------:R-:W1:Y:S02]  /*50d0*/  LDS.U16 R187, [R67+0x34] ;  /* 0x0000340043bb7984 */ /* 0x000e640000000400 */
[C---:B------:R-:W-:Y:S01]  /*50e0*/  FFMA.FTZ R166, R163.reuse, R220, R166 ;  /* 0x000000dca3a67223 */ /* 0x040fe200000100a6 */
[----:B------:R-:W-:Y:S01]  /*50f0*/  FMUL.FTZ R116, R158, R114 ;  /* 0x000000729e747220 */ /* 0x000fe20000410000 */
[----:B------:R-:W-:Y:S01]  /*5100*/  FFMA.FTZ R170, R163, R219, R170 ;  /* 0x000000dba3aa7223 */ /* 0x000fe200000100aa */
[----:B------:R-:W2:Y:S01]  /*5110*/  LDS.U16 R199, [R67+0x3a] ;  /* 0x00003a0043c77984 */ /* 0x000ea20000000400 */
[C---:B------:R-:W-:Y:S01]  /*5120*/  FMUL.FTZ R186, R154.reuse, R166 ;  /* 0x000000a69aba7220 */ /* 0x040fe20000410000 */
[----:B------:R-:W-:Y:S01]  /*5130*/  FFMA.FTZ R116, R159, R118, -R116 ;  /* 0x000000769f747223 */ /* 0x000fe20000010874 */
[----:B------:R-:W-:Y:S01]  /*5140*/  FMUL.FTZ R117, R154, R170 ;  /* 0x000000aa9a757220 */ /* 0x000fe20000410000 */
[----:B------:R-:W-:Y:S01]  /*5150*/  FMUL.FTZ R118, R158, R118 ;  /* 0x000000769e767220 */ /* 0x000fe20000410000 */
[----:B------:R-:W-:Y:S01]  /*5160*/  FFMA.FTZ R115, R155, R170, -R186 ;  /* 0x000000aa9b737223 */ /* 0x000fe200000108ba */
[----:B------:R-:W-:-:S02]  /*5170*/  HADD2.F32 R170, -RZ, R96.H0_H0 ;  /* 0x20000060ffaa7230 */ /* 0x000fc40000004100 */
[C---:B------:R-:W-:Y:S01]  /*5180*/  FMUL.FTZ R221, R40.reuse, R172 ;  /* 0x000000ac28dd7220 */ /* 0x040fe20000410000 */
[----:B------:R-:W-:Y:S01]  /*5190*/  FFMA.FTZ R118, R159, R114, R118 ;  /* 0x000000729f767223 */ /* 0x000fe20000010076 */
[----:B------:R-:W-:Y:S01]  /*51a0*/  FFMA.FTZ R117, R155, R166, R117 ;  /* 0x000000a69b757223 */ /* 0x000fe20000010075 */
[----:B------:R-:W-:Y:S01]  /*51b0*/  FMUL.FTZ R222, R40, R171 ;  /* 0x000000ab28de7220 */ /* 0x000fe20000410000 */
[----:B------:R-:W-:Y:S01]  /*51c0*/  FFMA.FTZ R115, R170, R221, R115 ;  /* 0x000000ddaa737223 */ /* 0x000fe20000010073 */
[----:B------:R-:W-:Y:S01]  /*51d0*/  FMUL.FTZ R114, R156, R118 ;  /* 0x000000769c727220 */ /* 0x000fe20000410000 */
[----:B------:R-:W3:Y:S01]  /*51e0*/  LDS.U16 R197, [R67+0x3c] ;  /* 0x00003c0043c57984 */ /* 0x000ee20000000400 */
[----:B------:R-:W-:Y:S01]  /*51f0*/  FFMA.FTZ R117, R170, R222, R117 ;  /* 0x000000deaa757223 */ /* 0x000fe20000010075 */
[----:B------:R-:W-:Y:S01]  /*5200*/  FMUL.FTZ R112, R152, R115 ;  /* 0x0000007398707220 */ /* 0x000fe20000410000 */
[----:B------:R-:W-:Y:S01]  /*5210*/  FMUL.FTZ R113, R34, UR42 ;  /* 0x0000002a22717c20 */ /* 0x000fe20008410000 */
[-C--:B------:R-:W-:Y:S01]  /*5220*/  FFMA.FTZ R114, R157, R116.reuse, -R114 ;  /* 0x000000749d727223 */ /* 0x080fe20000010872 */
[----:B------:R-:W-:Y:S01]  /*5230*/  FMUL.FTZ R116, R156, R116 ;  /* 0x000000749c747220 */ /* 0x000fe20000410000 */
[-C--:B------:R-:W-:Y:S01]  /*5240*/  FFMA.FTZ R166, R153, R117.reuse, R112 ;  /* 0x0000007599a67223 */ /* 0x080fe20000010070 */
[----:B------:R-:W-:Y:S01]  /*5250*/  FMUL.FTZ R112, R152, R117 ;  /* 0x0000007598707220 */ /* 0x000fe20000410000 */
[----:B------:R-:W-:Y:S01]  /*5260*/  FMUL.RZ R113, R113, 0.15915493667125701904 ;  /* 0x3e22f98371717820 */ /* 0x000fe2000040c000 */
[----:B------:R-:W-:Y:S01]  /*5270*/  FFMA.FTZ R116, R157, R118, R116 ;  /* 0x000000769d747223 */ /* 0x000fe20000010074 */
[----:B------:R-:W-:Y:S01]  /*5280*/  FMUL.FTZ R223, R39, R168 ;  /* 0x000000a827df7220 */ /* 0x000fe20000410000 */
[----:B------:R-:W-:Y:S01]  /*5290*/  FFMA.FTZ R118, R153, R115, -R112 ;  /* 0x0000007399767223 */ /* 0x000fe20000010870 */
[----:B------:R-:W4:Y:S01]  /*52a0*/  MUFU.COS R201, R113 ;  /* 0x0000007100c97308 */ /* 0x000f220000000000 */
[----:B------:R-:W-:Y:S01]  /*52b0*/  FMUL.FTZ R224, R39, R169 ;  /* 0x000000a927e07220 */ /* 0x000fe20000410000 */
[----:B------:R-:W3:Y:S01]  /*52c0*/  LDS.U16 R196, [R67+0x3e] ;  /* 0x00003e0043c47984 */ /* 0x000ee20000000400 */
[----:B------:R-:W-:-:S05]  /*52d0*/  FFMA.FTZ R118, R167, R223, R118 ;  /* 0x000000dfa7767223 */ /* 0x000fca0000010076 */
[----:B------:R-:W0:Y:S01]  /*52e0*/  MUFU.SIN R113, R113 ;  /* 0x0000007100717308 */ /* 0x000e220000000400 */
[----:B------:R-:W-:Y:S01]  /*52f0*/  FFMA.FTZ R166, R167, R224, R166 ;  /* 0x000000e0a7a67223 */ /* 0x000fe200000100a6 */
[C---:B------:R-:W-:Y:S01]  /*5300*/  FMUL.FTZ R117, R179.reuse, R118 ;  /* 0x00000076b3757220 */ /* 0x040fe20000410000 */
[C---:B------:R-:W-:Y:S02]  /*5310*/  FMUL.FTZ R115, R154.reuse, R114 ;  /* 0x000000729a737220 */ /* 0x040fe40000410000 */
[-C--:B------:R-:W-:Y:S01]  /*5320*/  FMUL.FTZ R186, R179, R166.reuse ;  /* 0x000000a6b3ba7220 */ /* 0x080fe20000410000 */
[----:B------:R-:W-:Y:S01]  /*5330*/  FFMA.FTZ R117, R181, R166, R117 ;  /* 0x000000a6b5757223 */ /* 0x000fe20000010075 */
[----:B------:R-:W-:Y:S02]  /*5340*/  HADD2.F32 R166, -RZ, R94.H0_H0 ;  /* 0x2000005effa67230 */ /* 0x000fe40000004100 */
[-C--:B------:R-:W-:Y:S01]  /*5350*/  FMUL.FTZ R112, R154, R116.reuse ;  /* 0x000000749a707220 */ /* 0x080fe20000410000 */
[----:B------:R-:W-:Y:S01]  /*5360*/  FFMA.FTZ R115, R155, R116, R115 ;  /* 0x000000749b737223 */ /* 0x000fe20000010073 */
[C---:B------:R-:W-:Y:S01]  /*5370*/  FMUL.FTZ R226, R38.reuse, R193 ;  /* 0x000000c126e27220 */ /* 0x040fe20000410000 */
[----:B------:R-:W-:Y:S01]  /*5380*/  FFMA.FTZ R118, R181, R118, -R186 ;  /* 0x00000076b5767223 */ /* 0x000fe200000108ba */
[----:B------:R-:W-:Y:S01]  /*5390*/  FMUL.FTZ R225, R38, R192 ;  /* 0x000000c026e17220 */ /* 0x000fe20000410000 */
[----:B------:R-:W-:Y:S01]  /*53a0*/  FFMA.FTZ R112, R155, R114, -R112 ;  /* 0x000000729b707223 */ /* 0x000fe20000010870 */
[----:B------:R-:W-:Y:S01]  /*53b0*/  FMUL.FTZ R186, R152, R115 ;  /* 0x0000007398ba7220 */ /* 0x000fe20000410000 */
[----:B------:R-:W-:Y:S01]  /*53c0*/  FFMA.FTZ R117, R166, R226, R117 ;  /* 0x000000e2a6757223 */ /* 0x000fe20000010075 */
[C---:B----4-:R-:W-:Y:S01]  /*53d0*/  FMUL.FTZ R201, R200.reuse, R201 ;  /* 0x000000c9c8c97220 */ /* 0x050fe20000410000 */
[----:B0-----:R-:W-:Y:S01]  /*53e0*/  FMUL.FTZ R200, R200, R113 ;  /* 0x00000071c8c87220 */ /* 0x001fe20000410000 */
[----:B------:R-:W-:Y:S01]  /*53f0*/  FFMA.FTZ R118, R166, R225, R118 ;  /* 0x000000e1a6767223 */ /* 0x000fe20000010076 */
[-C--:B------:R-:W-:Y:S01]  /*5400*/  FFMA.FTZ R186, R153, R112.reuse, -R186 ;  /* 0x0000007099ba7223 */ /* 0x080fe200000108ba */
[----:B------:R-:W-:Y:S01]  /*5410*/  FMUL.FTZ R188, R152, R112 ;  /* 0x0000007098bc7220 */ /* 0x000fe20000410000 */
[----:B------:R-:W-:Y:S01]  /*5420*/  FMUL.FTZ R113, R177, R117 ;  /* 0x00000075b1717220 */ /* 0x000fe20000410000 */
[----:B------:R-:W-:-:S02]  /*5430*/  IADD3 R116, R119, 0x20, RZ ;  /* 0x0000002077747810 */ /* 0x000fc40007ffe0ff */
[CC--:B------:R-:W-:Y:S02]  /*5440*/  LEA.HI.SX32 R112, R119.reuse, R119.reuse, 0x1b ;  /* 0x0000007777707211 */ /* 0x0c0fe400078fdaff */
[----:B------:R-:W-:Y:S01]  /*5450*/  IADD3 R114, R119, 0x40, RZ ;  /* 0x0000004077727810 */ /* 0x000fe20007ffe0ff */
[-C--:B------:R-:W-:Y:S01]  /*5460*/  FMUL.FTZ R230, R177, R118.reuse ;  /* 0x00000076b1e67220 */ /* 0x080fe20000410000 */
[----:B------:R-:W-:Y:S01]  /*5470*/  FFMA.FTZ R210, R178, R118, -R113 ;  /* 0x00000076b2d27223 */ /* 0x000fe20000010871 */
[-C--:B------:R-:W-:Y:S02]  /*5480*/  LEA.HI.SX32 R116, R116, R119.reuse, 0x1b ;  /* 0x0000007774747211 */ /* 0x080fe400078fdaff */
[----:B------:R-:W-:Y:S02]  /*5490*/  LEA R118, R112, UR18, 0x1 ;  /* 0x0000001270767c11 */ /* 0x000fe4000f8e08ff */
[----:B------:R-:W-:Y:S01]  /*54a0*/  LEA.HI.SX32 R114, R114, R119, 0x1b ;  /* 0x0000007772727211 */ /* 0x000fe200078fdaff */
[----:B------:R-:W-:Y:S01]  /*54b0*/  FFMA.FTZ R230, R178, R117, R230 ;  /* 0x00000075b2e67223 */ /* 0x000fe200000100e6 */
[----:B------:R-:W-:-:S02]  /*54c0*/  IADD3 R112, R119, 0x60, RZ ;  /* 0x0000006077707810 */ /* 0x000fc40007ffe0ff */
[----:B------:R-:W-:Y:S02]  /*54d0*/  LEA R117, R116, UR18, 0x1 ;  /* 0x0000001274757c11 */ /* 0x000fe4000f8e08ff */
[----:B------:R-:W-:Y:S02]  /*54e0*/  LEA R116, R114, UR18, 0x1 ;  /* 0x0000001272747c11 */ /* 0x000fe4000f8e08ff */
[-C--:B------:R-:W-:Y:S02]  /*54f0*/  LEA.HI.SX32 R112, R112, R119.reuse, 0x1b ;  /* 0x0000007770707211 */ /* 0x080fe400078fdaff */
[----:B------:R-:W-:Y:S02]  /*5500*/  IADD3 R114, R119, 0xa0, RZ ;  /* 0x000000a077727810 */ /* 0x000fe40007ffe0ff */
[----:B------:R-:W-:Y:S01]  /*5510*/  LEA.HI.SX32 R242, R242, R119, 0x1b ;  /* 0x00000077f2f27211 */ /* 0x000fe200078fdaff */
[----:B------:R-:W-:Y:S01]  /*5520*/  FFMA.FTZ R188, R153, R115, R188 ;  /* 0x0000007399bc7223 */ /* 0x000fe200000100bc */
[----:B------:R-:W-:-:S02]  /*5530*/  LEA R115, R112, UR18, 0x1 ;  /* 0x0000001270737c11 */ /* 0x000fc4000f8e08ff */
[----:B------:R-:W-:Y:S01]  /*5540*/  LEA.HI.SX32 R113, R114, R119, 0x1b ;  /* 0x0000007772717211 */ /* 0x000fe200078fdaff */
[----:B------:R-:W-:Y:S01]  /*5550*/  STS.U16 [R118+0x840], R111 ;  /* 0x0008406f76007388 */ /* 0x000fe20000000400 */
[----:B------:R-:W-:Y:S02]  /*5560*/  LEA R114, R242, UR18, 0x1 ;  /* 0x00000012f2727c11 */ /* 0x000fe4000f8e08ff */
[C---:B------:R-:W-:Y:S01]  /*5570*/  IADD3 R242, R119.reuse, 0xe0, RZ ;  /* 0x000000e077f27810 */ /* 0x040fe20007ffe0ff */
[----:B------:R0:W-:Y:S01]  /*5580*/  STS.U16 [R117+0x880], R108 ;  /* 0x0008806c75007388 */ /* 0x0001e20000000400 */
[----:B------:R-:W-:-:S03]  /*5590*/  IADD3 R112, R119, 0xc0, RZ ;  /* 0x000000c077707810 */ /* 0x000fc60007ffe0ff */
[----:B-----5:R-:W-:Y:S01]  /*55a0*/  STS.U16 [R116+0x8c0], R109 ;  /* 0x0008c06d74007388 */ /* 0x020fe20000000400 */
[----:B------:R-:W-:-:S03]  /*55b0*/  LEA.HI.SX32 R242, R242, R119, 0x1b ;  /* 0x00000077f2f27211 */ /* 0x000fc600078fdaff */
[----:B------:R4:W-:Y:S01]  /*55c0*/  STS.U16 [R115+0x900], R110 ;  /* 0x0009006e73007388 */ /* 0x0009e20000000400 */
[C---:B0-----:R-:W-:Y:S02]  /*55d0*/  IADD3 R108, R119.reuse, 0x120, RZ ;  /* 0x00000120776c7810 */ /* 0x041fe40007ffe0ff */
[-C--:B------:R-:W-:Y:S02]  /*55e0*/  LEA.HI.SX32 R112, R112, R119.reuse, 0x1b ;  /* 0x0000007770707211 */ /* 0x080fe400078fdaff */
[-C--:B------:R-:W-:Y:S02]  /*55f0*/  LEA.HI.SX32 R108, R108, R119.reuse, 0x1b ;  /* 0x000000776c6c7211 */ /* 0x080fe400078fdaff */
[----:B----4-:R-:W-:Y:S02]  /*5600*/  IADD3 R110, R119, 0x100, RZ ;  /* 0x00000100776e7810 */ /* 0x010fe40007ffe0ff */
[----:B------:R-:W-:Y:S02]  /*5610*/  LEA R113, R113, UR18, 0x1 ;  /* 0x0000001271717c11 */ /* 0x000fe4000f8e08ff */
[----:B------:R-:W-:-:S02]  /*5620*/  LEA.HI.SX32 R110, R110, R119, 0x1b ;  /* 0x000000776e6e7211 */ /* 0x000fc400078fdaff */
[----:B------:R-:W-:Y:S02]  /*5630*/  LEA R111, R242, UR18, 0x1 ;  /* 0x00000012f26f7c11 */ /* 0x000fe4000f8e08ff */
[C---:B------:R-:W-:Y:S02]  /*5640*/  IADD3 R242, R119.reuse, 0x140, RZ ;  /* 0x0000014077f27810 */ /* 0x040fe40007ffe0ff */
[----:B------:R-:W-:Y:S01]  /*5650*/  LEA R112, R112, UR18, 0x1 ;  /* 0x0000001270707c11 */ /* 0x000fe2000f8e08ff */
[----:B------:R0:W-:Y:S01]  /*5660*/  STS.U16 [R114+0x940], R107 ;  /* 0x0009406b72007388 */ /* 0x0001e20000000400 */
[----:B------:R-:W-:Y:S02]  /*5670*/  LEA R109, R108, UR18, 0x1 ;  /* 0x000000126c6d7c11 */ /* 0x000fe4000f8e08ff */
[----:B------:R-:W-:Y:S01]  /*5680*/  LEA R110, R110, UR18, 0x1 ;  /* 0x000000126e6e7c11 */ /* 0x000fe2000f8e08ff */
[----:B------:R4:W-:Y:S01]  /*5690*/  STS.U16 [R113+0x980], R106 ;  /* 0x0009806a71007388 */ /* 0x0009e20000000400 */
[----:B------:R-:W-:-:S02]  /*56a0*/  IADD3 R108, R119, 0x160, RZ ;  /* 0x00000160776c7810 */ /* 0x000fc40007ffe0ff */
[-C--:B------:R-:W-:Y:S01]  /*56b0*/  LEA.HI.SX32 R242, R242, R119.reuse, 0x1b ;  /* 0x00000077f2f27211 */ /* 0x080fe200078fdaff */
[----:B------:R-:W-:Y:S01]  /*56c0*/  STS.U16 [R112+0x9c0], R227 ;  /* 0x0009c0e370007388 */ /* 0x000fe20000000400 */
[----:B0-----:R-:W-:-:S03]  /*56d0*/  LEA.HI.SX32 R107, R108, R119, 0x1b ;  /* 0x000000776c6b7211 */ /* 0x001fc600078fdaff */
[----:B------:R0:W-:Y:S01]  /*56e0*/  STS.U16 [R111+0xa00], R104 ;  /* 0x000a00686f007388 */ /* 0x0001e20000000400 */
[----:B----4-:R-:W-:-:S03]  /*56f0*/  IADD3 R106, R119, 0x180, RZ ;  /* 0x00000180776a7810 */ /* 0x010fc60007ffe0ff */
[----:B------:R-:W-:Y:S01]  /*5700*/  STS.U16 [R110+0xa40], R105 ;  /* 0x000a40696e007388 */ /* 0x000fe20000000400 */
[----:B------:R-:W-:Y:S02]  /*5710*/  LEA R108, R242, UR18, 0x1 ;  /* 0x00000012f26c7c11 */ /* 0x000fe4000f8e08ff */
[----:B------:R-:W-:Y:S01]  /*5720*/  LEA.HI.SX32 R106, R106, R119, 0x1b ;  /* 0x000000776a6a7211 */ /* 0x000fe200078fdaff */
[----:B------:R4:W-:Y:S01]  /*5730*/  STS.U16 [R109+0xa80], R240 ;  /* 0x000a80f06d007388 */ /* 0x0009e20000000400 */
[----:B------:R-:W-:Y:S02]  /*5740*/  IADD3 R242, R119, 0x1a0, RZ ;  /* 0x000001a077f27810 */ /* 0x000fe40007ffe0ff */
[----:B------:R-:W-:Y:S02]  /*5750*/  LEA R107, R107, UR18, 0x1 ;  /* 0x000000126b6b7c11 */ /* 0x000fe4000f8e08ff */
[----:B0-----:R-:W-:Y:S02]  /*5760*/  IADD3 R104, R119, 0x1e0, RZ ;  /* 0x000001e077687810 */ /* 0x001fe40007ffe0ff */
[----:B------:R-:W-:-:S02]  /*5770*/  LEA R106, R106, UR18, 0x1 ;  /* 0x000000126a6a7c11 */ /* 0x000fc4000f8e08ff */
[----:B----4-:R-:W-:Y:S02]  /*5780*/  IADD3 R240, R119, 0x1c0, RZ ;  /* 0x000001c077f07810 */ /* 0x010fe40007ffe0ff */
[-C--:B------:R-:W-:Y:S01]  /*5790*/  LEA.HI.SX32 R242, R242, R119.reuse, 0x1b ;  /* 0x00000077f2f27211 */ /* 0x080fe200078fdaff */
[----:B------:R-:W-:Y:S01]  /*57a0*/  HADD2.F32 R191, -RZ, R191.H0_H0 ;  /* 0x200000bfffbf7230 */ /* 0x000fe20000004100 */
[-C--:B------:R-:W-:Y:S01]  /*57b0*/  LEA.HI.SX32 R240, R240, R119.reuse, 0x1b ;  /* 0x00000077f0f07211 */ /* 0x080fe200078fdaff */
[----:B------:R0:W-:Y:S01]  /*57c0*/  STS.U16 [R108+0xac0], R103 ;  /* 0x000ac0676c007388 */ /* 0x0001e20000000400 */
[----:B------:R-:W-:Y:S01]  /*57d0*/  LEA.HI.SX32 R227, R104, R119, 0x1b ;  /* 0x0000007768e37211 */ /* 0x000fe200078fdaff */
[----:B------:R-:W-:Y:S01]  /*57e0*/  HADD2.F32 R190, -RZ, R190.H0_H0 ;  /* 0x200000beffbe7230 */ /* 0x000fe20000004100 */
[----:B------:R-:W-:Y:S01]  /*57f0*/  LEA R105, R242, UR18, 0x1 ;  /* 0x00000012f2697c11 */ /* 0x000fe2000f8e08ff */
[----:B------:R4:W-:Y:S01]  /*5800*/  STS.U16 [R107+0xb00], R228 ;  /* 0x000b00e46b007388 */ /* 0x0009e20000000400 */
[----:B------:R-:W-:-:S03]  /*5810*/  LEA R104, R240, UR18, 0x1 ;  /* 0x00000012f0687c11 */ /* 0x000fc6000f8e08ff */
[----:B------:R5:W-:Y:S01]  /*5820*/  STS.U16 [R106+0xb40], R189 ;  /* 0x000b40bd6a007388 */ /* 0x000be20000000400 */
[----:B0-----:R-:W-:Y:S01]  /*5830*/  LEA R103, R227, UR18, 0x1 ;  /* 0x00000012e3677c11 */ /* 0x001fe2000f8e08ff */
[C---:B------:R-:W-:Y:S02]  /*5840*/  FMUL.FTZ R227, R37.reuse, R190 ;  /* 0x000000be25e37220 */ /* 0x040fe40000410000 */
[----:B------:R-:W-:Y:S01]  /*5850*/  STS.U16 [R105+0xb80], R236 ;  /* 0x000b80ec69007388 */ /* 0x000fe20000000400 */
[----:B----4-:R-:W-:Y:S01]  /*5860*/  FMUL.FTZ R228, R37, R191 ;  /* 0x000000bf25e47220 */ /* 0x010fe20000410000 */
[----:B-----5:R-:W-:Y:S02]  /*5870*/  HADD2.F32 R189, -RZ, R93.H0_H0 ;  /* 0x2000005dffbd7230 */ /* 0x020fe40000004100 */
[----:B------:R0:W-:Y:S01]  /*5880*/  STS.U16 [R104+0xbc0], R237 ;  /* 0x000bc0ed68007388 */ /* 0x0001e20000000400 */
[C---:B------:R-:W-:Y:S01]  /*5890*/  FMUL.FTZ R240, R179.reuse, R188 ;  /* 0x000000bcb3f07220 */ /* 0x040fe20000410000 */
[----:B------:R-:W-:Y:S01]  /*58a0*/  FMUL.FTZ R239, R179, R186 ;  /* 0x000000bab3ef7220 */ /* 0x000fe20000410000 */
[----:B------:R-:W-:Y:S01]  /*58b0*/  UIADD3 UR21, UR16, -0x1, URZ ;  /* 0xffffffff10157890 */ /* 0x000fe2000fffe03f */
[----:B------:R-:W-:Y:S01]  /*58c0*/  STS.U16 [R103+0xc00], R238 ;  /* 0x000c00ee67007388 */ /* 0x000fe20000000400 */
[C---:B0-----:R-:W-:Y:S01]  /*58d0*/  FFMA.FTZ R237, R189.reuse, R228, R230 ;  /* 0x000000e4bded7223 */ /* 0x041fe200000100e6 */
[----:B------:R-:W-:Y:S01]  /*58e0*/  FFMA.FTZ R230, R189, R227, R210 ;  /* 0x000000e3bde67223 */ /* 0x000fe200000100d2 */
[C---:B------:R-:W-:Y:S01]  /*58f0*/  FFMA.FTZ R210, R181.reuse, R186, -R240 ;  /* 0x000000bab5d27223 */ /* 0x040fe200000108f0 */
[----:B------:R0:W-:Y:S01]  /*5900*/  STS.U16 [R232+0xc40], R235 ;  /* 0x000c40ebe8007388 */ /* 0x0001e20000000400 */
[----:B------:R-:W-:Y:S01]  /*5910*/  FFMA.FTZ R236, R181, R188, R239 ;  /* 0x000000bcb5ec7223 */ /* 0x000fe200000100ef */
[CC--:B------:R-:W-:Y:S01]  /*5920*/  FMUL.FTZ R186, R175.reuse, R230.reuse ;  /* 0x000000e6afba7220 */ /* 0x0c0fe20000410000 */
[----:B------:R-:W-:Y:S01]  /*5930*/  HADD2.F32 R188, -RZ, R229.H0_H0 ;  /* 0x200000e5ffbc7230 */ /* 0x000fe20000004100 */
[----:B------:R-:W-:Y:S01]  /*5940*/  ULEA.HI UR40, UR21, UR21, URZ, 0x1 ;  /* 0x0000001515287291 */ /* 0x000fe2000f8f083f */
[----:B-1----:R-:W-:Y:S01]  /*5950*/  HADD2.F32 R187, -RZ, R187.H0_H0 ;  /* 0x200000bbffbb7230 */ /* 0x002fe20000004100 */
[----:B------:R1:W-:Y:S01]  /*5960*/  STS.U16 [R231+0xc80], R234 ;  /* 0x000c80eae7007388 */ /* 0x0003e20000000400 */
[-C--:B0-----:R-:W-:Y:S01]  /*5970*/  FMUL.FTZ R235, R175, R237.reuse ;  /* 0x000000edafeb7220 */ /* 0x081fe20000410000 */
[C---:B------:R-:W-:Y:S01]  /*5980*/  FFMA.FTZ R237, R176.reuse, R237, R186 ;  /* 0x000000edb0ed7223 */ /* 0x040fe200000100ba */
[----:B------:R-:W-:Y:S01]  /*5990*/  HADD2.F32 R186, -RZ, R92.H0_H0 ;  /* 0x2000005cffba7230 */ /* 0x000fe20000004100 */
[----:B------:R-:W-:Y:S01]  /*59a0*/  ULOP3.LUT UR40, UR40, 0xfffffe, URZ, 0xc0, !UPT ;  /* 0x00fffffe28287892 */ /* 0x000fe2000f8ec03f */
[----:B------:R-:W-:Y:S01]  /*59b0*/  FFMA.FTZ R232, R176, R230, -R235 ;  /* 0x000000e6b0e87223 */ /* 0x000fe200000108eb */
[----:B-1----:R-:W-:Y:S01]  /*59c0*/  FMUL.FTZ R231, R177, R236 ;  /* 0x000000ecb1e77220 */ /* 0x002fe20000410000 */
[C---:B------:R-:W-:Y:S01]  /*59d0*/  FMUL.FTZ R230, R36.reuse, R188 ;  /* 0x000000bc24e67220 */ /* 0x040fe20000410000 */
[----:B------:R-:W-:-:S02]  /*59e0*/  FMUL.FTZ R229, R36, R187 ;  /* 0x000000bb24e57220 */ /* 0x000fc40000410000 */
[-C--:B------:R-:W-:Y:S01]  /*59f0*/  FFMA.FTZ R234, R178, R210.reuse, -R231 ;  /* 0x000000d2b2ea7223 */ /* 0x080fe200000108e7 */
[----:B------:R-:W-:Y:S01]  /*5a00*/  FMUL.FTZ R231, R177, R210 ;  /* 0x000000d2b1e77220 */ /* 0x000fe20000410000 */
[C---:B------:R-:W-:Y:S01]  /*5a10*/  FFMA.FTZ R237, R186.reuse, R230, R237 ;  /* 0x000000e6baed7223 */ /* 0x040fe200000100ed */
[----:B------:R-:W-:Y:S01]  /*5a20*/  UIADD3 UR21, UR21, -UR40, URZ ;  /* 0x8000002815157290 */ /* 0x000fe2000fffe03f */
[----:B------:R-:W-:Y:S01]  /*5a30*/  FFMA.FTZ R232, R186, R229, R232 ;  /* 0x000000e5bae87223 */ /* 0x000fe200000100e8 */
[----:B------:R0:W-:Y:S01]  /*5a40*/  STS.U16 [R185+0xcc0], R66 ;  /* 0x000cc042b9007388 */ /* 0x0001e20000000400 */
[----:B------:R-:W-:Y:S01]  /*5a50*/  FFMA.FTZ R236, R178, R236, R231 ;  /* 0x000000ecb2ec7223 */ /* 0x000fe200000100e7 */
[C---:B------:R-:W-:Y:S01]  /*5a60*/  FMUL.FTZ R231, R147.reuse, R237 ;  /* 0x000000ed93e77220 */ /* 0x040fe20000410000 */
[----:B--2---:R-:W-:Y:S01]  /*5a70*/  HADD2.F32 R199, -RZ, R199.H0_H0 ;  /* 0x200000c7ffc77230 */ /* 0x004fe20000004100 */
[----:B------:R1:W-:Y:S01]  /*5a80*/  STS.U16 [R206+0xd00], R233 ;  /* 0x000d00e9ce007388 */ /* 0x0003e20000000400 */
[----:B------:R-:W-:Y:S01]  /*5a90*/  HADD2.F32 R198, -RZ, R198.H0_H0 ;  /* 0x200000c6ffc67230 */ /* 0x000fe20000004100 */
[----:B------:R-:W-:Y:S01]  /*5aa0*/  ULEA UR21, UR21, UR6, 0x8 ;  /* 0x0000000615157291 */ /* 0x000fe2000f8e403f */
[-C--:B------:R-:W-:Y:S01]  /*5ab0*/  FFMA.FTZ R210, R148, R232.reuse, -R231 ;  /* 0x000000e894d27223 */ /* 0x080fe200000108e7 */
[----:B0-----:R-:W-:Y:S01]  /*5ac0*/  FMUL.FTZ R66, R147, R232 ;  /* 0x000000e893427220 */ /* 0x001fe20000410000 */
[----:B------:R0:W-:Y:S01]  /*5ad0*/  STS.U16 [R69+0xd40], R208 ;  /* 0x000d40d045007388 */ /* 0x0001e20000000400 */
[----:B-1----:R-:W-:Y:S01]  /*5ae0*/  FMUL.FTZ R233, R175, R234 ;  /* 0x000000eaafe97220 */ /* 0x002fe20000410000 */
[----:B------:R-:W-:-:S02]  /*5af0*/  HADD2.F32 R185, -RZ, R91.H0_H0 ;  /* 0x2000005bffb97230 */ /* 0x000fc40000004100 */
[----:B------:R-:W-:Y:S01]  /*5b00*/  FFMA.FTZ R238, R148, R237, R66 ;  /* 0x000000ed94ee7223 */ /* 0x000fe20000010042 */
[C---:B------:R-:W-:Y:S01]  /*5b10*/  FMUL.FTZ R232, R35.reuse, R199 ;  /* 0x000000c723e87220 */ /* 0x040fe20000410000 */
[----:B------:R-:W-:Y:S01]  /*5b20*/  FMUL.FTZ R231, R35, R198 ;  /* 0x000000c623e77220 */ /* 0x000fe20000410000 */
[----:B------:R-:W-:Y:S01]  /*5b30*/  ISETP.NE.AND P2, PT, R120, RZ, PT ;  /* 0x000000ff7800720c */ /* 0x000fe20003f45270 */
[----:B------:R-:W-:Y:S01]  /*5b40*/  STS.U16 [R145+0xd80], R144 ;  /* 0x000d809091007388 */ /* 0x000fe20000000400 */
[----:B0-----:R-:W-:Y:S01]  /*5b50*/  FFMA.FTZ R69, R176, R236, R233 ;  /* 0x000000ecb0457223 */ /* 0x001fe200000100e9 */
[----:B------:R-:W-:Y:S02]  /*5b60*/  IADD3 R206, R120, 0x200, RZ ;  /* 0x0000020078ce7810 */ /* 0x000fe40007ffe0ff */
[----:B------:R-:W-:Y:S01]  /*5b70*/  MOV R233, UR21 ;  /* 0x0000001500e97c02 */ /* 0x000fe20008000f00 */
[----:B------:R0:W-:Y:S01]  /*5b80*/  STS.U16 [R131+0xdc0], R130 ;  /* 0x000dc08283007388 */ /* 0x0001e20000000400 */
[C---:B------:R-:W-:Y:S01]  /*5b90*/  FFMA.FTZ R238, R185.reuse, R232, R238 ;  /* 0x000000e8b9ee7223 */ /* 0x040fe200000100ee */
[----:B------:R-:W-:-:S02]  /*5ba0*/  FFMA.FTZ R210, R185, R231, R210 ;  /* 0x000000e7b9d27223 */ /* 0x000fc400000100d2 */
[----:B------:R-:W-:Y:S01]  /*5bb0*/  STS.U16 [R70+0xe00], R141 ;  /* 0x000e008d46007388 */ /* 0x000fe20000000400 */
[----:B------:R-:W-:-:S03]  /*5bc0*/  SEL R206, R233, R206, !P2 ;  /* 0x000000cee9ce7207 */ /* 0x000fc60005000000 */
[----:B------:R-:W-:Y:S01]  /*5bd0*/  STS.U16 [R71+0xe40], R68 ;  /* 0x000e404447007388 */ /* 0x000fe20000000400 */
[----:B------:R-:W-:-:S03]  /*5be0*/  FMUL.FTZ R235, R175, R236 ;  /* 0x000000ecafeb7220 */ /* 0x000fc60000410000 */
[----:B------:R-:W-:Y:S01]  /*5bf0*/  STS.U16 [R209+0xe80], R204 ;  /* 0x000e80ccd1007388 */ /* 0x000fe20000000400 */
[C---:B------:R-:W-:Y:S01]  /*5c00*/  FMUL.FTZ R248, R200.reuse, R238 ;  /* 0x000000eec8f87220 */ /* 0x040fe20000410000 */
[----:B------:R-:W-:Y:S02]  /*5c10*/  FMUL.FTZ R247, R200, R210 ;  /* 0x000000d2c8f77220 */ /* 0x000fe40000410000 */
[----:B------:R-:W-:Y:S01]  /*5c20*/  STS.U16 [R207+0xec0], R202 ;  /* 0x000ec0cacf007388 */ /* 0x000fe20000000400 */
[----:B------:R-:W-:-:S03]  /*5c30*/  LEA R246, R206, UR18, 0x3 ;  /* 0x00000012cef67c11 */ /* 0x000fc6000f8e18ff */
[----:B------:R-:W-:Y:S04]  /*5c40*/  STS.U16 [R205+0xf00], R194 ;  /* 0x000f00c2cd007388 */ /* 0x000fe80000000400 */
[----:B------:R-:W-:Y:S01]  /*5c50*/  STS.U16 [R203+0xf40], R162 ;  /* 0x000f40a2cb007388 */ /* 0x000fe20000000400 */
[----:B------:R-:W-:-:S03]  /*5c60*/  FFMA.FTZ R66, R176, R234, -R235 ;  /* 0x000000eab0427223 */ /* 0x000fc600000108eb */
[----:B------:R-:W-:Y:S01]  /*5c70*/  STS.U16 [R195+0xf80], R184 ;  /* 0x000f80b8c3007388 */ /* 0x000fe20000000400 */
[C---:B------:R-:W-:Y:S01]  /*5c80*/  FFMA.FTZ R248, R201.reuse, R210, -R248 ;  /* 0x000000d2c9f87223 */ /* 0x040fe200000108f8 */
[----:B------:R-:W-:Y:S02]  /*5c90*/  FFMA.FTZ R247, R201, R238, R247 ;  /* 0x000000eec9f77223 */ /* 0x000fe400000100f7 */
[----:B------:R-:W-:Y:S04]  /*5ca0*/  STS.U16 [R183+0xfc0], R182 ;  /* 0x000fc0b6b7007388 */ /* 0x000fe80000000400 */
        /* <DEDUP_REMOVED lines=31> */
[----:B------:R2:W2:Y:S04]  /*5ea0*/  LDS.U16 R242, [R67+0x87a] ;  /* 0x00087a0043f27984 */ /* 0x0004a80000000400 */
[----:B------:R0:W2:Y:S04]  /*5eb0*/  LDS.U16 R244, [R67+0x87c] ;  /* 0x00087c0043f47984 */ /* 0x0000a80000000400 */
[----:B------:R0:W2:Y:S04]  /*5ec0*/  LDS.U16 R245, [R67+0x87e] ;  /* 0x00087e0043f57984 */ /* 0x0000a80000000400 */
[----:B------:R0:W-:Y:S01]  /*5ed0*/  STS.64 [R246+0x35d0], R64 ;  /* 0x0035d040f6007388 */ /* 0x0001e20000000a00 */
[----:B------:R-:W-:Y:S01]  /*5ee0*/  BAR.SYNC.DEFER_BLOCKING 0x0 ;  /* 0x0000000000007b1d */ /* 0x000fe20000010000 */
[----:B------:R-:W-:-:S13]  /*5ef0*/  ISETP.NE.AND P1, PT, R120, 0x1f, PT ;  /* 0x0000001f7800780c */ /* 0x000fda0003f25270 */
[----:B0-----:R-:W-:-:S06]  /*5f00*/  @P1 LEA R130, R120, UR18, 0x3 ;  /* 0x0000001278821c11 */ /* 0x001fcc000f8e18ff */
[----:B------:R-:W0:Y:S01]  /*5f10*/  @P1 LDS.64 R130, [R130+0x45d8] ;  /* 0x0045d80082821984 */ /* 0x000e220000000a00 */
[----:B---3--:R-:W-:Y:S02]  /*5f20*/  HADD2.F32 R197, -RZ, R197.H0_H0 ;  /* 0x200000c5ffc57230 */ /* 0x008fe40000004100 */
[----:B------:R-:W-:Y:S02]  /*5f30*/  HADD2.F32 R196, -RZ, R196.H0_H0 ;  /* 0x200000c4ffc47230 */ /* 0x000fe40000004100 */
[----:B-1----:R-:W-:Y:S02]  /*5f40*/  HADD2.F32 R165, -RZ, R90.H0_H0 ;  /* 0x2000005affa57230 */ /* 0x002fe40000004100 */
[C---:B------:R-:W-:Y:S01]  /*5f50*/  FMUL.FTZ R233, R34.reuse, R197 ;  /* 0x000000c522e97220 */ /* 0x040fe20000410000 */
[----:B------:R-:W-:Y:S01]  /*5f60*/  BSSY B0, `(.L_x_13598) ;  /* 0x0000011000007945 */ /* 0x000fe20003800000 */
[----:B------:R-:W-:Y:S02]  /*5f70*/  FMUL.FTZ R234, R34, R196 ;  /* 0x000000c422ea7220 */ /* 0x000fe40000410000 */
[----:B------:R-:W-:-:S02]  /*5f80*/  FFMA.FTZ R248, R165, R233, R248 ;  /* 0x000000e9a5f87223 */ /* 0x000fc400000100f8 */
[----:B------:R-:W-:Y:S01]  /*5f90*/  FFMA.FTZ R247, R165, R234, R247 ;  /* 0x000000eaa5f77223 */ /* 0x000fe200000100f7 */
[----:B----4-:R-:W-:Y:S06]  /*5fa0*/  @P1 BRA `(.L_x_13599) ;  /* 0x0000000000301947 */ /* 0x010fec0003800000 */
[----:B--2---:R-:W1:Y:S01]  /*5fb0*/  LDC R67, c[0x0][0x224] ;  /* 0x00008900ff437b82 */ /* 0x004e620000000800 */
        /* <DEDUP_REMOVED lines=9> */
[----:B------:R-:W-:-:S05]  /*6050*/  LEA R68, R68, UR18, 0x3 ;  /* 0x0000001244447c11 */ /* 0x000fca000f8e18ff */
[----:B------:R1:W3:Y:S02]  /*6060*/  LDS.64 R130, [R68+0x35d0] ;  /* 0x0035d00044827984 */ /* 0x0002e40000000a00 */
.L_x_13599:
[----:B------:R-:W-:Y:S05]  /*6070*/  BSYNC B0 ;  /* 0x0000000000007941 */ /* 0x000fea0003800000 */
.L_x_13598:
[----:B--2---:R-:W2:Y:S01]  /*6080*/  SHFL.UP PT, R67, R248, 0x1, RZ ;  /* 0x04200000f8437989 */ /* 0x004ea200000e00ff */
[-C--:B------:R-:W-:Y:S01]  /*6090*/  FMUL.FTZ R246, R147, R69.reuse ;  /* 0x0000004593f67220 */ /* 0x080fe20000410000 */
[----:B------:R-:W-:Y:S02]  /*60a0*/  ISETP.GE.AND P0, PT, R119, 0x1, PT ;  /* 0x000000017700780c */ /* 0x000fe40003f06270 */
[----:B-1----:R-:W1:Y:S01]  /*60b0*/  SHFL.UP PT, R68, R247, 0x1, RZ ;  /* 0x04200000f7447989 */ /* 0x002e6200000e00ff */
[-C--:B------:R-:W-:Y:S01]  /*60c0*/  FFMA.FTZ R246, R148, R66.reuse, -R246 ;  /* 0x0000004294f67223 */ /* 0x080fe200000108f6 */
[----:B------:R-:W-:Y:S01]  /*60d0*/  FMUL.FTZ R66, R147, R66 ;  /* 0x0000004293427220 */ /* 0x000fe20000410000 */
[----:B------:R-:W-:Y:S02]  /*60e0*/  ISETP.GE.AND P4, PT, R119, 0x10, PT ;  /* 0x000000107700780c */ /* 0x000fe40003f86270 */
[----:B------:R-:W-:Y:S01]  /*60f0*/  LOP3.LUT R251, R120, 0x1f, RZ, 0xc0, !PT ;  /* 0x0000001f78fb7812 */ /* 0x000fe200078ec0ff */
[----:B------:R-:W-:Y:S01]  /*6100*/  FFMA.FTZ R69, R148, R69, R66 ;  /* 0x0000004594457223 */ /* 0x000fe20000010042 */
[----:B------:R-:W-:-:S04]  /*6110*/  FMUL.FTZ R66, R200, R246 ;  /* 0x000000f6c8427220 */ /* 0x000fc80000410000 */
[-C--:B------:R-:W-:Y:S01]  /*6120*/  FFMA.FTZ R66, R201, R69.reuse, R66 ;  /* 0x00000045c9427223 */ /* 0x080fe20000010042 */
[----:B------:R-:W-:-:S04]  /*6130*/  FMUL.FTZ R69, R200, R69 ;  /* 0x00000045c8457220 */ /* 0x000fc80000410000 */
[----:B------:R-:W-:Y:S01]  /*6140*/  FFMA.FTZ R246, R201, R246, -R69 ;  /* 0x000000f6c9f67223 */ /* 0x000fe20000010845 */
[C---:B--2---:R-:W-:Y:S01]  /*6150*/  FMUL.FTZ R69, R66.reuse, R67 ;  /* 0x0000004342457220 */ /* 0x044fe20000410000 */
[----:B-1----:R-:W-:-:S03]  /*6160*/  FMUL.FTZ R249, R66, R68 ;  /* 0x0000004442f97220 */ /* 0x002fc60000410000 */
[C---:B------:R-:W-:Y:S02]  /*6170*/  FFMA.FTZ R68, R246.reuse, R68, R69 ;  /* 0x00000044f6447223 */ /* 0x040fe40000010045 */
[----:B------:R-:W1:Y:S01]  /*6180*/  SHFL.UP PT, R69, R246, 0x1, RZ ;  /* 0x04200000f6457989 */ /* 0x000e6200000e00ff */
[----:B------:R-:W-:Y:S01]  /*6190*/  FFMA.FTZ R67, R246, R67, -R249 ;  /* 0x00000043f6437223 */ /* 0x000fe200000108f9 */
[----:B------:R-:W-:Y:S02]  /*61a0*/  @P0 FADD.FTZ R247, R247, R68 ;  /* 0x00000044f7f70221 */ /* 0x000fe40000010000 */
[----:B------:R-:W2:Y:S01]  /*61b0*/  SHFL.UP PT, R249, R66, 0x1, RZ ;  /* 0x0420000042f97989 */ /* 0x000ea200000e00ff */
[----:B------:R-:W-:-:S05]  /*61c0*/  @P0 FADD.FTZ R248, R248, R67 ;  /* 0x00000043f8f80221 */ /* 0x000fca0000010000 */
[----:B------:R-:W4:Y:S01]  /*61d0*/  SHFL.UP PT, R68, R248, 0x2, RZ ;  /* 0x04400000f8447989 */ /* 0x000f2200000e00ff */
[----:B-1----:R-:W-:-:S04]  /*61e0*/  FMUL.FTZ R67, R66, R69 ;  /* 0x0000004542437220 */ /* 0x002fc80000410000 */
[-C--:B--2---:R-:W-:Y:S01]  /*61f0*/  FFMA.FTZ R67, R246, R249.reuse, R67 ;  /* 0x000000f9f6437223 */ /* 0x084fe20000010043 */
[----:B------:R-:W-:-:S04]  /*6200*/  FMUL.FTZ R249, R66, R249 ;  /* 0x000000f942f97220 */ /* 0x000fc80000410000 */
[----:B------:R-:W-:Y:S01]  /*6210*/  FSEL R66, R66, R67, !P0 ;  /* 0x0000004342427208 */ /* 0x000fe20004000000 */
[----:B------:R-:W-:Y:S01]  /*6220*/  @P0 FFMA.FTZ R246, R246, R69, -R249 ;  /* 0x00000045f6f60223 */ /* 0x000fe200000108f9 */
[----:B------:R-:W1:Y:S01]  /*6230*/  SHFL.UP PT, R67, R247, 0x2, RZ ;  /* 0x04400000f7437989 */ /* 0x000e6200000e00ff */
[----:B------:R-:W-:Y:S02]  /*6240*/  ISETP.GE.AND P0, PT, R119, 0x2, PT ;  /* 0x000000027700780c */ /* 0x000fe40003f06270 */
[C---:B----4-:R-:W-:Y:S01]  /*6250*/  FMUL.FTZ R69, R66.reuse, R68 ;  /* 0x0000004442457220 */ /* 0x050fe20000410000 */
[----:B-1----:R-:W-:-:S03]  /*6260*/  FMUL.FTZ R249, R66, R67 ;  /* 0x0000004342f97220 */ /* 0x002fc60000410000 */
[C---:B------:R-:W-:Y:S02]  /*6270*/  FFMA.FTZ R69, R246.reuse, R67, R69 ;  /* 0x00000043f6457223 */ /* 0x040fe40000010045 */
[----:B------:R-:W1:Y:S01]  /*6280*/  SHFL.UP PT, R67, R246, 0x2, RZ ;  /* 0x04400000f6437989 */ /* 0x000e6200000e00ff */
[----:B------:R-:W-:-:S04]  /*6290*/  FFMA.FTZ R68, R246, R68, -R249 ;  /* 0x00000044f6447223 */ /* 0x000fc800000108f9 */
[----:B------:R-:W-:Y:S01]  /*62a0*/  @P0 FADD.FTZ R247, R247, R69 ;  /* 0x00000045f7f70221 */ /* 0x000fe20000010000 */
[----:B------:R-:W2:Y:S01]  /*62b0*/  SHFL.UP PT, R249, R66, 0x2, RZ ;  /* 0x0440000042f97989 */ /* 0x000ea200000e00ff */
[----:B------:R-:W-:-:S05]  /*62c0*/  @P0 FADD.FTZ R248, R248, R68 ;  /* 0x00000044f8f80221 */ /* 0x000fca0000010000 */
[----:B------:R-:W-:Y:S01]  /*62d0*/  SHFL.UP PT, R250, R248, 0x4, RZ ;  /* 0x04800000f8fa7989 */ /* 0x000fe200000e00ff */
[----:B-1----:R-:W-:-:S04]  /*62e0*/  FMUL.FTZ R69, R66, R67 ;  /* 0x0000004342457220 */ /* 0x002fc80000410000 */
[-C--:B--2---:R-:W-:Y:S01]  /*62f0*/  FFMA.FTZ R69, R246, R249.reuse, R69 ;  /* 0x000000f9f6457223 */ /* 0x084fe20000010045 */
[----:B------:R-:W-:Y:S02]  /*6300*/  FMUL.FTZ R68, R66, R249 ;  /* 0x000000f942447220 */ /* 0x000fe40000410000 */
[----:B------:R-:W1:Y:S02]  /*6310*/  SHFL.UP PT, R249, R247, 0x4, RZ ;  /* 0x04800000f7f97989 */ /* 0x000e6400000e00ff */
[----:B------:R-:W-:Y:S01]  /*6320*/  @P0 FFMA.FTZ R246, R246, R67, -R68 ;  /* 0x00000043f6f60223 */ /* 0x000fe20000010844 */
[----:B------:R-:W-:Y:S02]  /*6330*/  FSEL R66, R66, R69, !P0 ;  /* 0x0000004542427208 */ /* 0x000fe40004000000 */
[----:B------:R-:W-:Y:S02]  /*6340*/  ISETP.GE.AND P0, PT, R119, 0x4, PT ;  /* 0x000000047700780c */ /* 0x000fe40003f06270 */
[----:B------:R-:W2:Y:S04]  /*6350*/  SHFL.UP PT, R68, R246, 0x4, RZ ;  /* 0x04800000f6447989 */ /* 0x000ea800000e00ff */
[----:B------:R-:W4:Y:S01]  /*6360*/  SHFL.UP PT, R69, R66, 0x4, RZ ;  /* 0x0480000042457989 */ /* 0x000f2200000e00ff */
[----:B-1----:R-:W-:-:S04]  /*6370*/  FMUL.FTZ R67, R66, R249 ;  /* 0x000000f942437220 */ /* 0x002fc80000410000 */
[-C--:B------:R-:W-:Y:S01]  /*6380*/  FFMA.FTZ R67, R246, R250.reuse, -R67 ;  /* 0x000000faf6437223 */ /* 0x080fe20000010843 */
[----:B------:R-:W-:-:S03]  /*6390*/  FMUL.FTZ R250, R66, R250 ;  /* 0x000000fa42fa7220 */ /* 0x000fc60000410000 */
[----:B------:R-:W-:Y:S01]  /*63a0*/  @P0 FADD.FTZ R248, R248, R67 ;  /* 0x00000043f8f80221 */ /* 0x000fe20000010000 */
[----:B------:R-:W-:Y:S01]  /*63b0*/  FFMA.FTZ R250, R246, R249, R250 ;  /* 0x000000f9f6fa7223 */ /* 0x000fe200000100fa */
[----:B--2---:R-:W-:-:S03]  /*63c0*/  FMUL.FTZ R249, R66, R68 ;  /* 0x0000004442f97220 */ /* 0x004fc60000410000 */
[----:B------:R-:W-:Y:S01]  /*63d0*/  @P0 FADD.FTZ R247, R247, R250 ;  /* 0x000000faf7f70221 */ /* 0x000fe20000010000 */
[-C--:B----4-:R-:W-:Y:S01]  /*63e0*/  FFMA.FTZ R249, R246, R69.reuse, R249 ;  /* 0x00000045f6f97223 */ /* 0x090fe200000100f9 */
[----:B------:R-:W-:-:S03]  /*63f0*/  FMUL.FTZ R69, R66, R69 ;  /* 0x0000004542457220 */ /* 0x000fc60000410000 */
[----:B------:R-:W1:Y:S01]  /*6400*/  SHFL.UP PT, R67, R247, 0x8, RZ ;  /* 0x05000000f7437989 */ /* 0x000e6200000e00ff */
[----:B------:R-:W-:Y:S01]  /*6410*/  FSEL R66, R66, R249, !P0 ;  /* 0x000000f942427208 */ /* 0x000fe20004000000 */
[----:B------:R-:W-:Y:S01]  /*6420*/  @P0 FFMA.FTZ R246, R246, R68, -R69 ;  /* 0x00000044f6f60223 */ /* 0x000fe20000010845 */
[----:B------:R-:W-:Y:S01]  /*6430*/  ISETP.GE.AND P0, PT, R119, 0x8, PT ;  /* 0x000000087700780c */ /* 0x000fe20003f06270 */
[----:B------:R-:W2:Y:S04]  /*6440*/  SHFL.UP PT, R249, R248, 0x8, RZ ;  /* 0x05000000f8f97989 */ /* 0x000ea800000e00ff */
[----:B------:R-:W4:Y:S01]  /*6450*/  SHFL.UP PT, R68, R246, 0x8, RZ ;  /* 0x05000000f6447989 */ /* 0x000f2200000e00ff */
[----:B-1----:R-:W-:-:S04]  /*6460*/  FMUL.FTZ R69, R66, R67 ;  /* 0x0000004342457220 */ /* 0x002fc80000410000 */
[-C--:B--2---:R-:W-:Y:S01]  /*6470*/  FFMA.FTZ R69, R246, R249.reuse, -R69 ;  /* 0x000000f9f6457223 */ /* 0x084fe20000010845 */
[----:B------:R-:W-:Y:S02]  /*6480*/  FMUL.FTZ R250, R66, R249 ;  /* 0x000000f942fa7220 */ /* 0x000fe40000410000 */
[----:B------:R-:W1:Y:S01]  /*6490*/  SHFL.UP PT, R249, R66, 0x8, RZ ;  /* 0x0500000042f97989 */ /* 0x000e6200000e00ff */
[----:B------:R-:W-:Y:S01]  /*64a0*/  @P0 FADD.FTZ R248, R248, R69 ;  /* 0x00000045f8f80221 */ /* 0x000fe20000010000 */
[----:B------:R-:W-:Y:S01]  /*64b0*/  FFMA.FTZ R250, R246, R67, R250 ;  /* 0x00000043f6fa7223 */ /* 0x000fe200000100fa */
[----:B----4-:R-:W-:-:S03]  /*64c0*/  FMUL.FTZ R67, R66, R68 ;  /* 0x0000004442437220 */ /* 0x010fc60000410000 */
[----:B------:R-:W-:-:S05]  /*64d0*/  @P0 FADD.FTZ R247, R247, R250 ;  /* 0x000000faf7f70221 */ /* 0x000fca0000010000 */
[----:B------:R-:W2:Y:S01]  /*64e0*/  SHFL.UP PT, R250, R247, 0x10, RZ ;  /* 0x06000000f7fa7989 */ /* 0x000ea200000e00ff */
[-C--:B-1----:R-:W-:Y:S01]  /*64f0*/  FFMA.FTZ R67, R246, R249.reuse, R67 ;  /* 0x000000f9f6437223 */ /* 0x082fe20000010043 */
[----:B------:R-:W-:-:S04]  /*6500*/  FMUL.FTZ R249, R66, R249 ;  /* 0x000000f942f97220 */ /* 0x000fc80000410000 */
[----:B------:R-:W-:Y:S01]  /*6510*/  @P0 FFMA.FTZ R246, R246, R68, -R249 ;  /* 0x00000044f6f60223 */ /* 0x000fe200000108f9 */
[----:B------:R-:W-:Y:S01]  /*6520*/  FSEL R66, R66, R67, !P0 ;  /* 0x0000004342427208 */ /* 0x000fe20004000000 */
[----:B------:R-:W1:Y:S01]  /*6530*/  SHFL.UP PT, R249, R248, 0x10, RZ ;  /* 0x06000000f8f97989 */ /* 0x000e6200000e00ff */
[----:B------:R-:W-:-:S03]  /*6540*/  ISETP.NE.AND P0, PT, R251, RZ, PT ;  /* 0x000000fffb00720c */ /* 0x000fc60003f05270 */
[----:B------:R-:W4:Y:S01]  /*6550*/  SHFL.UP PT, R67, R246, 0x10, RZ ;  /* 0x06000000f6437989 */ /* 0x000f2200000e00ff */
[----:B--2---:R-:W-:-:S03]  /*6560*/  FMUL.FTZ R69, R66, R250 ;  /* 0x000000fa42457220 */ /* 0x004fc60000410000 */
[----:B------:R-:W2:Y:S01]  /*6570*/  SHFL.UP PT, R68, R66, 0x10, RZ ;  /* 0x0600000042447989 */ /* 0x000ea200000e00ff */
[-C--:B-1----:R-:W-:Y:S01]  /*6580*/  FFMA.FTZ R69, R246, R249.reuse, -R69 ;  /* 0x000000f9f6457223 */ /* 0x082fe20000010845 */
[----:B------:R-:W-:-:S03]  /*6590*/  FMUL.FTZ R249, R66, R249 ;  /* 0x000000f942f97220 */ /* 0x000fc60000410000 */
[----:B------:R-:W-:Y:S01]  /*65a0*/  @P4 FADD.FTZ R248, R248, R69 ;  /* 0x00000045f8f84221 */ /* 0x000fe20000010000 */
[----:B------:R-:W-:Y:S01]  /*65b0*/  FFMA.FTZ R250, R246, R250, R249 ;  /* 0x000000faf6fa7223 */ /* 0x000fe200000100f9 */
[----:B----4-:R-:W-:-:S03]  /*65c0*/  FMUL.FTZ R249, R66, R67 ;  /* 0x0000004342f97220 */ /* 0x010fc60000410000 */
[----:B------:R-:W-:Y:S01]  /*65d0*/  @P4 FADD.FTZ R247, R247, R250 ;  /* 0x000000faf7f74221 */ /* 0x000fe20000010000 */
[-C--:B--2---:R-:W-:Y:S01]  /*65e0*/  FFMA.FTZ R249, R246, R68.reuse, R249 ;  /* 0x00000044f6f97223 */ /* 0x084fe200000100f9 */
[----:B------:R-:W-:-:S04]  /*65f0*/  FMUL.FTZ R68, R66, R68 ;  /* 0x0000004442447220 */ /* 0x000fc80000410000 */
[----:B------:R-:W-:Y:S01]  /*6600*/  @P4 FFMA.FTZ R246, R246, R67, -R68 ;  /* 0x00000043f6f64223 */ /* 0x000fe20000010844 */
[----:B------:R-:W-:Y:S02]  /*6610*/  MOV R67, UR16 ;  /* 0x0000001000437c02 */ /* 0x000fe40008000f00 */
[----:B------:R-:W-:Y:S02]  /*6620*/  MOV R68, UR16 ;  /* 0x0000001000447c02 */ /* 0x000fe40008000f00 */
[----:B------:R-:W-:Y:S02]  /*6630*/  ISETP.LT.OR P3, PT, R67, 0x2, P0 ;  /* 0x000000024300780c */ /* 0x000fe40000761670 */
[----:B------:R-:W-:Y:S02]  /*6640*/  FSEL R249, R66, R249, !P4 ;  /* 0x000000f942f97208 */ /* 0x000fe40006000000 */
[----:B------:R-:W-:-:S09]  /*6650*/  MOV R66, 0x10 ;  /* 0x0000001000427802 */ /* 0x000fd20000000f00 */
[----:B------:R-:W1:Y:S01]  /*6660*/  @!P3 LDC R67, c[0x0][0x21c] ;  /* 0x00008700ff43bb82 */ /* 0x000e620000000800 */
[----:B------:R-:W-:-:S05]  /*6670*/  @!P3 IADD3 R68, R68, -0x2, RZ ;  /* 0xfffffffe4444b810 */ /* 0x000fca0007ffe0ff */
[----:B-1----:R-:W-:Y:S01]  /*6680*/  @!P3 IMAD R67, R68, R67, UR6 ;  /* 0x000000064443be24 */ /* 0x002fe2000f8e0243 */
[----:B------:R-:W-:-:S03]  /*6690*/  CS2R R68, SRZ ;  /* 0x0000000000447805 */ /* 0x000fc6000001ff00 */
[----:B------:R-:W-:-:S05]  /*66a0*/  @!P3 IMAD.WIDE R66, R67, R66, UR24 ;  /* 0x000000184342be25 */ /* 0x000fca000f8e0242 */
[----:B------:R-:W2:Y:S01]  /*66b0*/  @!P3 LDG.E.64 R68, desc[UR22][R66.64+0x8] ;  /* 0x000008164244b981 */ /* 0x000ea2000c1e1b00 */
[----:B------:R-:W-:Y:S01]  /*66c0*/  HADD2.F32 R245, -RZ, R245.H0_H0 ;  /* 0x200000f5fff57230 */ /* 0x000fe20000004100 */
[----:B------:R-:W-:Y:S01]  /*66d0*/  ULEA UR21, UR6, UR18, 0x4 ;  /* 0x0000001206157291 */ /* 0x000fe2000f8e203f */
[----:B------:R-:W-:Y:S01]  /*66e0*/  HADD2.F32 R243, -RZ, R243.H0_H0 ;  /* 0x200000f3fff37230 */ /* 0x000fe20000004100 */
[----:B------:R-:W-:Y:S01]  /*66f0*/  SHFL.UP PT, R249, R249, 0x1, RZ ;  /* 0x04200000f9f97989 */ /* 0x000fe200000e00ff */
[----:B------:R-:W-:Y:S01]  /*6700*/  HADD2.F32 R241, -RZ, R241.H0_H0 ;  /* 0x200000f1fff17230 */ /* 0x000fe20000004100 */
[----:B------:R-:W-:Y:S01]  /*6710*/  BSSY B0, `(.L_x_13600) ;  /* 0x0000152000007945 */ /* 0x000fe20003800000 */
[----:B------:R-:W-:Y:S01]  /*6720*/  HADD2.F32 R240, -RZ, R240.H0_H0 ;  /* 0x200000f0fff07230 */ /* 0x000fe20000004100 */
[----:B------:R-:W-:Y:S01]  /*6730*/  SHFL.UP PT, R246, R246, 0x1, RZ ;  /* 0x04200000f6f67989 */ /* 0x000fe200000e00ff */
[----:B------:R-:W-:Y:S02]  /*6740*/  HADD2.F32 R238, -RZ, R238.H0_H0 ;  /* 0x200000eeffee7230 */ /* 0x000fe40000004100 */
[----:B------:R-:W-:Y:S01]  /*6750*/  HADD2.F32 R239, -RZ, R239.H0_H0 ;  /* 0x200000efffef7230 */ /* 0x000fe20000004100 */
[----:B------:R-:W-:Y:S01]  /*6760*/  SHFL.UP PT, R247, R247, 0x1, RZ ;  /* 0x04200000f7f77989 */ /* 0x000fe200000e00ff */
[----:B------:R-:W-:-:S02]  /*6770*/  HADD2.F32 R237, -RZ, R237.H0_H0 ;  /* 0x200000edffed7230 */ /* 0x000fc40000004100 */
[----:B------:R-:W-:Y:S01]  /*6780*/  HADD2.F32 R236, -RZ, R236.H0_H0 ;  /* 0x200000ecffec7230 */ /* 0x000fe20000004100 */
[----:B------:R-:W-:Y:S01]  /*6790*/  SHFL.UP PT, R248, R248, 0x1, RZ ;  /* 0x04200000f8f87989 */ /* 0x000fe200000e00ff */
        /* <DEDUP_REMOVED lines=29> */
[----:B------:R-:W-:-:S05]  /*6970*/  HADD2.F32 R141, -RZ, R141.H0_H0 ;  /* 0x2000008dff8d7230 */ /* 0x000fca0000004100 */
[----:B------:R-:W-:Y:S01]  /*6980*/  FMUL.FTZ R141, R16, R141 ;  /* 0x0000008d108d7220 */ /* 0x000fe20000410000 */
[----:B--2---:R-:W1:Y:S04]  /*6990*/  SHFL.IDX PT, R68, R68, RZ, 0x1f ;  /* 0x00001fff44447589 */ /* 0x004e6800000e0000 */
[----:B------:R-:W2:Y:S01]  /*69a0*/  SHFL.IDX PT, R69, R69, RZ, 0x1f ;  /* 0x00001fff45457589 */ /* 0x000ea200000e0000 */
[C---:B-1----:R-:W-:Y:S01]  /*69b0*/  FMUL.FTZ R66, R249.reuse, R68 ;  /* 0x00000044f9427220 */ /* 0x042fe20000410000 */
[----:B--2---:R-:W-:-:S03]  /*69c0*/  FMUL.FTZ R249, R249, R69 ;  /* 0x00000045f9f97220 */ /* 0x004fc60000410000 */
[C---:B------:R-:W-:Y:S01]  /*69d0*/  FFMA.FTZ R66, R246.reuse, R69, R66 ;  /* 0x00000045f6427223 */ /* 0x040fe20000010042 */
[----:B------:R-:W-:-:S03]  /*69e0*/  FFMA.FTZ R249, R246, R68, -R249 ;  /* 0x00000044f6f97223 */ /* 0x000fc600000108f9 */
[----:B------:R-:W-:Y:S01]  /*69f0*/  @P2 FADD.FTZ R69, R247, R66 ;  /* 0x00000042f7452221 */ /* 0x000fe20000010000 */
[----:B------:R-:W-:Y:S02]  /*6a00*/  HADD2.F32 R247, -RZ, R244.H0_H0 ;  /* 0x200000f4fff77230 */ /* 0x000fe40000004100 */
[----:B------:R-:W-:Y:S01]  /*6a10*/  @P2 FADD.FTZ R68, R248, R249 ;  /* 0x000000f9f8442221 */ /* 0x000fe20000010000 */
[C---:B------:R-:W-:Y:S01]  /*6a20*/  FMUL.FTZ R66, R65.reuse, R69 ;  /* 0x0000004541427220 */ /* 0x040fe20000410000 */
[C---:B------:R-:W-:Y:S01]  /*6a30*/  FMUL.FTZ R249, R0.reuse, R245 ;  /* 0x000000f500f97220 */ /* 0x040fe20000410000 */
[----:B------:R-:W-:Y:S01]  /*6a40*/  FMUL.FTZ R247, R0, R247 ;  /* 0x000000f700f77220 */ /* 0x000fe20000410000 */
[-C--:B------:R-:W-:Y:S01]  /*6a50*/  FMUL.FTZ R67, R65, R68.reuse ;  /* 0x0000004441437220 */ /* 0x080fe20000410000 */
[----:B------:R-:W-:Y:S01]  /*6a60*/  FFMA.FTZ R65, R64, R68, -R66 ;  /* 0x0000004440417223 */ /* 0x000fe20000010842 */
[----:B------:R-:W-:Y:S01]  /*6a70*/  FMUL.FTZ R66, R200, R249 ;  /* 0x000000f9c8427220 */ /* 0x000fe20000410000 */
[----:B------:R-:W-:Y:S01]  /*6a80*/  FMUL.FTZ R248, R2, R243 ;  /* 0x000000f302f87220 */ /* 0x000fe20000410000 */
[----:B------:R-:W-:Y:S01]  /*6a90*/  FFMA.FTZ R64, R64, R69, R67 ;  /* 0x0000004540407223 */ /* 0x000fe20000010043 */
[----:B------:R-:W-:-:S02]  /*6aa0*/  HADD2.F32 R67, -RZ, R242.H0_H0 ;  /* 0x200000f2ff437230 */ /* 0x000fc40000004100 */
[----:B------:R-:W-:Y:S01]  /*6ab0*/  FMUL.FTZ R69, R201, R249 ;  /* 0x000000f9c9457220 */ /* 0x000fe20000410000 */
[C---:B------:R-:W-:Y:S01]  /*6ac0*/  FMUL.FTZ R243, R3.reuse, R241 ;  /* 0x000000f103f37220 */ /* 0x040fe20000410000 */
[----:B------:R-:W-:Y:S01]  /*6ad0*/  FMUL.FTZ R245, R3, R240 ;  /* 0x000000f003f57220 */ /* 0x000fe20000410000 */
[----:B------:R-:W-:Y:S01]  /*6ae0*/  FMUL.FTZ R242, R4, R238 ;  /* 0x000000ee04f27220 */ /* 0x000fe20000410000 */
[----:B------:R-:W-:Y:S01]  /*6af0*/  FMUL.FTZ R246, R2, R67 ;  /* 0x0000004302f67220 */ /* 0x000fe20000410000 */
[-C--:B------:R-:W-:Y:S01]  /*6b00*/  FFMA.FTZ R69, -R200, R247.reuse, -R69 ;  /* 0x000000f7c8457223 */ /* 0x080fe20000010945 */
[----:B------:R-:W-:Y:S01]  /*6b10*/  FFMA.FTZ R67, R201, R247, -R66 ;  /* 0x000000f7c9437223 */ /* 0x000fe20000010842 */
[----:B------:R-:W-:Y:S01]  /*6b20*/  FMUL.FTZ R241, R4, R239 ;  /* 0x000000ef04f17220 */ /* 0x000fe20000410000 */
[C---:B------:R-:W-:Y:S01]  /*6b30*/  FMUL.FTZ R239, R5.reuse, R237 ;  /* 0x000000ed05ef7220 */ /* 0x040fe20000410000 */
[----:B------:R-:W-:Y:S01]  /*6b40*/  FADD.FTZ R66, -R246, R69 ;  /* 0x00000045f6427221 */ /* 0x000fe20000010100 */
[----:B------:R-:W-:Y:S01]  /*6b50*/  FADD.FTZ R67, R248, R67 ;  /* 0x00000043f8437221 */ /* 0x000fe20000010000 */
[----:B------:R-:W-:Y:S01]  /*6b60*/  FMUL.FTZ R240, R5, R236 ;  /* 0x000000ec05f07220 */ /* 0x000fe20000410000 */
[C---:B------:R-:W-:Y:S01]  /*6b70*/  FMUL.FTZ R236, R10.reuse, R202 ;  /* 0x000000ca0aec7220 */ /* 0x040fe20000410000 */
[CC--:B------:R-:W-:Y:S01]  /*6b80*/  FMUL.FTZ R69, R147.reuse, -R66.reuse ;  /* 0x8000004293457220 */ /* 0x0c0fe20000410000 */
[----:B------:R-:W-:Y:S01]  /*6b90*/  FMUL.FTZ R68, R147, -R67 ;  /* 0x8000004393447220 */ /* 0x000fe20000410000 */
[----:B------:R-:W-:Y:S01]  /*6ba0*/  FMUL.FTZ R237, R10, R235 ;  /* 0x000000eb0aed7220 */ /* 0x000fe20000410000 */
[C---:B------:R-:W-:Y:S01]  /*6bb0*/  FMUL.FTZ R202, R11.reuse, R195 ;  /* 0x000000c30bca7220 */ /* 0x040fe20000410000 */
[C---:B------:R-:W-:Y:S01]  /*6bc0*/  FFMA.FTZ R67, R148.reuse, R67, -R69 ;  /* 0x0000004394437223 */ /* 0x040fe20000010845 */
[----:B------:R-:W-:Y:S01]  /*6bd0*/  FFMA.FTZ R66, R148, R66, R68 ;  /* 0x0000004294427223 */ /* 0x000fe20000010044 */
[----:B------:R-:W-:Y:S01]  /*6be0*/  FMUL.FTZ R238, R11, R194 ;  /* 0x000000c20bee7220 */ /* 0x000fe20000410000 */
[C---:B------:R-:W-:Y:S01]  /*6bf0*/  FMUL.FTZ R194, R12.reuse, R183 ;  /* 0x000000b70cc27220 */ /* 0x040fe20000410000 */
[----:B------:R-:W-:Y:S01]  /*6c00*/  FADD.FTZ R67, R243, R67 ;  /* 0x00000043f3437221 */ /* 0x000fe20000010000 */
[----:B------:R-:W-:Y:S01]  /*6c10*/  FADD.FTZ R66, -R245, R66 ;  /* 0x00000042f5427221 */ /* 0x000fe20000010100 */
[----:B------:R-:W-:Y:S01]  /*6c20*/  FMUL.FTZ R195, R12, R184 ;  /* 0x000000b80cc37220 */ /* 0x000fe20000410000 */
        /* <DEDUP_REMOVED lines=8> */
[----:B------:R-:W-:Y:S01]  /*6cb0*/  FMUL.FTZ R162, R15, R144 ;  /* 0x000000900fa27220 */ /* 0x000fe20000410000 */
[----:B------:R-:W-:Y:S01]  /*6cc0*/  FADD.FTZ R66, -R242, R66 ;  /* 0x00000042f2427221 */ /* 0x000fe20000010100 */
[----:B------:R-:W-:Y:S01]  /*6cd0*/  FADD.FTZ R67, R241, R67 ;  /* 0x00000043f1437221 */ /* 0x000fe20000010000 */
[----:B------:R-:W-:Y:S01]  /*6ce0*/  FMUL.FTZ R145, R15, R71 ;  /* 0x000000470f917220 */ /* 0x000fe20000410000 */
[----:B------:R-:W-:Y:S01]  /*6cf0*/  FADD.FTZ R123, R123, R64 ;  /* 0x000000407b7b7221 */ /* 0x000fe20000010000 */
[CC--:B------:R-:W-:Y:S01]  /*6d00*/  FMUL.FTZ R69, R177.reuse, -R66.reuse ;  /* 0x80000042b1457220 */ /* 0x0c0fe20000410000 */
[----:B------:R-:W-:Y:S01]  /*6d10*/  FMUL.FTZ R68, R177, -R67 ;  /* 0x80000043b1447220 */ /* 0x000fe20000410000 */
[----:B------:R-:W-:Y:S01]  /*6d20*/  FADD.FTZ R180, R180, R65 ;  /* 0x00000041b4b47221 */ /* 0x000fe20000010000 */
[----:B------:R-:W-:Y:S01]  /*6d30*/  FMUL.FTZ R65, R132, R123 ;  /* 0x0000007b84417220 */ /* 0x000fe20000410000 */
[C---:B------:R-:W-:Y:S01]  /*6d40*/  FFMA.FTZ R67, R178.reuse, R67, -R69 ;  /* 0x00000043b2437223 */ /* 0x040fe20000010845 */
[----:B------:R-:W-:Y:S01]  /*6d50*/  FFMA.FTZ R66, R178, R66, R68 ;  /* 0x00000042b2427223 */ /* 0x000fe20000010044 */
[----:B------:R-:W-:Y:S01]  /*6d60*/  ISETP.NE.AND P2, PT, R251, 0x1f, PT ;  /* 0x0000001ffb00780c */ /* 0x000fe20003f45270 */
[----:B------:R-:W-:Y:S01]  /*6d70*/  FFMA.FTZ R65, R133, R180, -R65 ;  /* 0x000000b485417223 */ /* 0x000fe20000010841 */
[----:B------:R-:W-:Y:S01]  /*6d80*/  FADD.FTZ R67, R239, R67 ;  /* 0x00000043ef437221 */ /* 0x000fe20000010000 */
[----:B------:R-:W-:Y:S01]  /*6d90*/  FADD.FTZ R66, -R240, R66 ;  /* 0x00000042f0427221 */ /* 0x000fe20000010100 */
[----:B------:R-:W-:Y:S01]  /*6da0*/  FMUL.FTZ R144, R16, R70 ;  /* 0x0000004610907220 */ /* 0x000fe20000410000 */
[----:B------:R-:W-:Y:S01]  /*6db0*/  FFMA.FTZ R124, R30, R124, R65 ;  /* 0x0000007c1e7c7223 */ /* 0x000fe20000010041 */
[C---:B------:R-:W-:Y:S01]  /*6dc0*/  FMUL.FTZ R68, R179.reuse, -R67 ;  /* 0x80000043b3447220 */ /* 0x040fe20000410000 */
[----:B------:R-:W-:Y:S01]  /*6dd0*/  FMUL.FTZ R69, R179, -R66 ;  /* 0x80000042b3457220 */ /* 0x000fe20000410000 */
[----:B0--3--:R-:W-:-:S02]  /*6de0*/  FMUL.FTZ R65, R200, R131 ;  /* 0x00000083c8417220 */ /* 0x009fc40000410000 */
[C---:B------:R-:W-:Y:S01]  /*6df0*/  FFMA.FTZ R66, R181.reuse, R66, R68 ;  /* 0x00000042b5427223 */ /* 0x040fe20000010044 */
[----:B------:R-:W-:Y:S01]  /*6e00*/  FFMA.FTZ R67, R181, R67, -R69 ;  /* 0x00000043b5437223 */ /* 0x000fe20000010845 */
[----:B------:R-:W-:Y:S02]  /*6e10*/  FFMA.FTZ R250, R201, R130, -R65 ;  /* 0x00000082c9fa7223 */ /* 0x000fe40000010841 */
        /* <DEDUP_REMOVED lines=59> */
[----:B------:R-:W-:Y:S01]  /*71d0*/  FMUL.FTZ R64, R132, R180 ;  /* 0x000000b484407220 */ /* 0x000fe20000410000 */
[----:B------:R-:W-:Y:S02]  /*71e0*/  FFMA.FTZ R244, R133, R66, -R244 ;  /* 0x0000004285f47223 */ /* 0x000fe400000108f4 */
[----:B------:R-:W-:Y:S01]  /*71f0*/  FADD.FTZ R235, -R141, R235 ;  /* 0x000000eb8deb7221 */ /* 0x000fe20000010100 */
[----:B------:R-:W-:Y:S01]  /*7200*/  FFMA.FTZ R64, R133, R123, R64 ;  /* 0x0000007b85407223 */ /* 0x000fe20000010040 */
[----:B------:R-:W-:-:S03]  /*7210*/  FADD.FTZ R244, R144, R244 ;  /* 0x000000f490f47221 */ /* 0x000fc60000010000 */
[----:B------:R-:W-:Y:S01]  /*7220*/  FFMA.FTZ R125, R30, R125, R64 ;  /* 0x0000007d1e7d7223 */ /* 0x000fe20000010040 */
[----:B------:R-:W-:Y:S01]  /*7230*/  FMUL.FTZ R64, R200, -R130 ;  /* 0x80000082c8407220 */ /* 0x000fe20000410000 */
[----:B------:R0:W1:Y:S03]  /*7240*/  SHFL.DOWN PT, R67, R235, 0x1, 0x1f ;  /* 0x08201f00eb437f89 */ /* 0x00006600000e0000 */
[----:B------:R-:W-:Y:S01]  /*7250*/  FFMA.FTZ R71, R201, -R131, R64 ;  /* 0x80000083c9477223 */ /* 0x000fe20000010040 */
[----:B------:R-:W-:-:S03]  /*7260*/  FMUL.FTZ R64, R147, -R250 ;  /* 0x800000fa93407220 */ /* 0x000fc60000410000 */
[-C--:B------:R-:W-:Y:S01]  /*7270*/  FMUL.FTZ R65, R147, -R71.reuse ;  /* 0x8000004793417220 */ /* 0x080fe20000410000 */
[----:B------:R-:W-:Y:S01]  /*7280*/  FFMA.FTZ R71, R148, R71, R64 ;  /* 0x0000004794477223 */ /* 0x000fe20000010040 */
[----:B------:R-:W-:Y:S02]  /*7290*/  FMUL.FTZ R64, R134, R124 ;  /* 0x0000007c86407220 */ /* 0x000fe40000410000 */
[----:B------:R-:W-:Y:S01]  /*72a0*/  FFMA.FTZ R250, R148, R250, -R65 ;  /* 0x000000fa94fa7223 */ /* 0x000fe20000010841 */
[-C--:B------:R-:W-:Y:S01]  /*72b0*/  FMUL.FTZ R65, R134, R125.reuse ;  /* 0x0000007d86417220 */ /* 0x080fe20000410000 */
[----:B------:R-:W-:-:S03]  /*72c0*/  FFMA.FTZ R64, R135, R125, R64 ;  /* 0x0000007d87407223 */ /* 0x000fc60000010040 */
[----:B------:R-:W-:Y:S01]  /*72d0*/  FFMA.FTZ R65, R135, R124, -R65 ;  /* 0x0000007c87417223 */ /* 0x000fe20000010841 */
[----:B------:R-:W-:Y:S01]  /*72e0*/  FFMA.FTZ R127, R27, R127, R64 ;  /* 0x0000007f1b7f7223 */ /* 0x000fe20000010040 */
[----:B------:R-:W-:Y:S02]  /*72f0*/  FMUL.FTZ R64, R175, -R250 ;  /* 0x800000faaf407220 */ /* 0x000fe40000410000 */
[----:B------:R-:W-:Y:S01]  /*7300*/  FFMA.FTZ R126, R27, R126, R65 ;  /* 0x0000007e1b7e7223 */ /* 0x000fe20000010041 */
[-C--:B------:R-:W-:Y:S01]  /*7310*/  FMUL.FTZ R65, R175, -R71.reuse ;  /* 0x80000047af417220 */ /* 0x080fe20000410000 */
[C---:B------:R-:W-:Y:S02]  /*7320*/  FFMA.FTZ R71, R176.reuse, R71, R64 ;  /* 0x00000047b0477223 */ /* 0x040fe40000010040 */
[C---:B------:R-:W-:Y:S01]  /*7330*/  FMUL.FTZ R64, R121.reuse, R126 ;  /* 0x0000007e79407220 */ /* 0x040fe20000410000 */
[----:B------:R-:W-:Y:S01]  /*7340*/  FFMA.FTZ R250, R176, R250, -R65 ;  /* 0x000000fab0fa7223 */ /* 0x000fe20000010841 */
[----:B------:R-:W-:-:S02]  /*7350*/  FMUL.FTZ R65, R121, R127 ;  /* 0x0000007f79417220 */ /* 0x000fc40000410000 */
[C---:B------:R-:W-:Y:S02]  /*7360*/  FFMA.FTZ R64, R139.reuse, R127, R64 ;  /* 0x0000007f8b407223 */ /* 0x040fe40000010040 */
[----:B------:R-:W-:Y:S02]  /*7370*/  FFMA.FTZ R65, R139, R126, -R65 ;  /* 0x0000007e8b417223 */ /* 0x000fe40000010841 */
[C---:B------:R-:W-:Y:S01]  /*7380*/  FFMA.FTZ R129, R24.reuse, R129, R64 ;  /* 0x0000008118817223 */ /* 0x040fe20000010040 */
[C---:B------:R-:W-:Y:S01]  /*7390*/  FMUL.FTZ R64, R177.reuse, -R250 ;  /* 0x800000fab1407220 */ /* 0x040fe20000410000 */
[----:B------:R-:W-:Y:S01]  /*73a0*/  FFMA.FTZ R128, R24, R128, R65 ;  /* 0x0000008018807223 */ /* 0x000fe20000010041 */
[-C--:B------:R-:W-:Y:S02]  /*73b0*/  FMUL.FTZ R65, R177, -R71.reuse ;  /* 0x80000047b1417220 */ /* 0x080fe40000410000 */
[----:B------:R-:W-:Y:S01]  /*73c0*/  FFMA.FTZ R71, R178, R71, R64 ;  /* 0x00000047b2477223 */ /* 0x000fe20000010040 */
[----:B------:R-:W-:Y:S01]  /*73d0*/  FMUL.FTZ R64, R142, R128 ;  /* 0x000000808e407220 */ /* 0x000fe20000410000 */
[----:B------:R-:W-:Y:S01]  /*73e0*/  FFMA.FTZ R250, R178, R250, -R65 ;  /* 0x000000fab2fa7223 */ /* 0x000fe20000010841 */
[----:B------:R-:W-:-:S02]  /*73f0*/  FMUL.FTZ R65, R142, R129 ;  /* 0x000000818e417220 */ /* 0x000fc40000410000 */
[C---:B------:R-:W-:Y:S02]  /*7400*/  FFMA.FTZ R64, R143.reuse, R129, R64 ;  /* 0x000000818f407223 */ /* 0x040fe40000010040 */
[----:B------:R-:W-:Y:S02]  /*7410*/  FFMA.FTZ R65, R143, R128, -R65 ;  /* 0x000000808f417223 */ /* 0x000fe40000010841 */
[----:B------:R-:W-:Y:S01]  /*7420*/  FFMA.FTZ R212, R19, R212, R64 ;  /* 0x000000d413d47223 */ /* 0x000fe20000010040 */
[-C--:B------:R-:W-:Y:S01]  /*7430*/  FMUL.FTZ R64, R179, -R250.reuse ;  /* 0x800000fab3407220 */ /* 0x080fe20000410000 */
[----:B------:R-:W-:Y:S01]  /*7440*/  FFMA.FTZ R211, R19, R211, R65 ;  /* 0x000000d313d37223 */ /* 0x000fe20000010041 */
[-C--:B------:R-:W-:Y:S02]  /*7450*/  FMUL.FTZ R65, R179, -R71.reuse ;  /* 0x80000047b3417220 */ /* 0x080fe40000410000 */
[C---:B------:R-:W-:Y:S01]  /*7460*/  FFMA.FTZ R71, R181.reuse, R71, R64 ;  /* 0x00000047b5477223 */ /* 0x040fe20000010040 */
[C---:B------:R-:W-:Y:S01]  /*7470*/  FMUL.FTZ R64, R146.reuse, R211 ;  /* 0x000000d392407220 */ /* 0x040fe20000410000 */
[----:B------:R-:W-:Y:S01]  /*7480*/  FFMA.FTZ R250, R181, R250, -R65 ;  /* 0x000000fab5fa7223 */ /* 0x000fe20000010841 */
[----:B------:R-:W-:-:S02]  /*7490*/  FMUL.FTZ R65, R146, R212 ;  /* 0x000000d492417220 */ /* 0x000fc40000410000 */
[C---:B------:R-:W-:Y:S02]  /*74a0*/  FFMA.FTZ R64, R149.reuse, R212, R64 ;  /* 0x000000d495407223 */ /* 0x040fe40000010040 */
[----:B------:R-:W-:Y:S02]  /*74b0*/  FFMA.FTZ R65, R149, R211, -R65 ;  /* 0x000000d395417223 */ /* 0x000fe40000010841 */
[C---:B------:R-:W-:Y:S01]  /*74c0*/  FFMA.FTZ R214, R17.reuse, R214, R64 ;  /* 0x000000d611d67223 */ /* 0x040fe20000010040 */
[CC--:B------:R-:W-:Y:S01]  /*74d0*/  FMUL.FTZ R64, R152.reuse, -R250.reuse ;  /* 0x800000fa98407220 */ /* 0x0c0fe20000410000 */
        /* <DEDUP_REMOVED lines=21> */
[CC--:B------:R-:W-:Y:S02]  /*7630*/  FMUL.FTZ R65, R156.reuse, -R71.reuse ;  /* 0x800000479c417220 */ /* 0x0c0fe40000410000 */
        /* <DEDUP_REMOVED lines=74> */
[C---:B------:R-:W-:Y:S01]  /*7ae0*/  FFMA.FTZ R64, R201.reuse, R232, R64 ;  /* 0x000000e8c9407223 */ /* 0x040fe20000010040 */
[----:B------:R0:W2:Y:S01]  /*7af0*/  SHFL.DOWN PT, R66, R71, 0x1, 0x1f ;  /* 0x08201f0047427f89 */ /* 0x0000a200000e0000 */
[----:B------:R-:W-:Y:S02]  /*7b00*/  FFMA.FTZ R65, R201, R231, -R65 ;  /* 0x000000e7c9417223 */ /* 0x000fe40000010841 */
[C---:B------:R-:W-:Y:S01]  /*7b10*/  FFMA.FTZ R234, R165.reuse, R234, R64 ;  /* 0x000000eaa5ea7223 */ /* 0x040fe20000010040 */
[----:B------:R-:W-:Y:S01]  /*7b20*/  MOV R64, UR16 ;  /* 0x0000001000407c02 */ /* 0x000fe20008000f00 */
[----:B------:R-:W-:Y:S02]  /*7b30*/  FFMA.FTZ R233, R165, R233, R65 ;  /* 0x000000e9a5e97223 */ /* 0x000fe40000010041 */
[----:B------:R0:W3:Y:S01]  /*7b40*/  SHFL.DOWN PT, R65, R250, 0x1, 0x1f ;  /* 0x08201f00fa417f89 */ /* 0x0000e200000e0000 */
[----:B------:R-:W-:-:S03]  /*7b50*/  ISETP.GE.OR P0, PT, R64, UR15, P0 ;  /* 0x0000000f40007c0c */ /* 0x000fc60008706670 */
[----:B------:R0:W4:Y:S01]  /*7b60*/  SHFL.DOWN PT, R64, R244, 0x1, 0x1f ;  /* 0x08201f00f4407f89 */ /* 0x00012200000e0000 */
[----:B-1----:R-:W-:Y:S09]  /*7b70*/  @!P2 BRA `(.L_x_13601) ;  /* 0x00000000002ca947 */ /* 0x002ff20003800000 */
[----:B------:R-:W-:-:S04]  /*7b80*/  FMUL.FTZ R68, R71, R67 ;  /* 0x0000004347447220 */ /* 0x000fc80000410000 */
[-C--:B----4-:R-:W-:Y:S01]  /*7b90*/  FFMA.FTZ R68, R250, R64.reuse, -R68 ;  /* 0x00000040fa447223 */ /* 0x090fe20000010844 */
[----:B------:R-:W-:-:S03]  /*7ba0*/  FMUL.FTZ R64, R71, R64 ;  /* 0x0000004047407220 */ /* 0x000fc60000410000 */
[----:B0-----:R-:W-:Y:S01]  /*7bb0*/  FADD.FTZ R244, R244, R68 ;  /* 0x00000044f4f47221 */ /* 0x001fe20000010000 */
[C---:B------:R-:W-:Y:S01]  /*7bc0*/  FFMA.FTZ R64, R250.reuse, R67, R64 ;  /* 0x00000043fa407223 */ /* 0x040fe20000010040 */
[----:B--2---:R-:W-:Y:S01]  /*7bd0*/  FMUL.FTZ R67, R71, R66 ;  /* 0x0000004247437220 */ /* 0x004fe20000410000 */
[----:B---3--:R-:W-:Y:S02]  /*7be0*/  FMUL.FTZ R71, R65, R71 ;  /* 0x0000004741477220 */ /* 0x008fe40000410000 */
[----:B------:R-:W-:Y:S01]  /*7bf0*/  FADD.FTZ R235, R235, R64 ;  /* 0x00000040ebeb7221 */ /* 0x000fe20000010000 */
[----:B------:R-:W-:Y:S01]  /*7c00*/  FFMA.FTZ R67, R65, R250, -R67 ;  /* 0x000000fa41437223 */ /* 0x000fe20000010843 */
[----:B------:R-:W-:-:S04]  /*7c10*/  FFMA.FTZ R71, R250, R66, R71 ;  /* 0x00000042fa477223 */ /* 0x000fc80000010047 */
[----:B------:R-:W-:-:S07]  /*7c20*/  MOV R250, R67 ;  /* 0x0000004300fa7202 */ /* 0x000fce0000000f00 */
.L_x_13601:
[----:B------:R-:W-:Y:S05]  /*7c30*/  BSYNC B0 ;  /* 0x0000000000007941 */ /* 0x000fea0003800000 */
.L_x_13600:
[----:B---3--:R-:W-:Y:S01]  /*7c40*/  HFMA2.MMA R65, -RZ, RZ, 0, 0 ;  /* 0x00000000ff417435 */ /* 0x008fe200000001ff */
[----:B----4-:R-:W-:Y:S02]  /*7c50*/  MOV R64, 0x3f800000 ;  /* 0x3f80000000407802 */ /* 0x010fe40000000f00 */
[----:B--2---:R-:W-:Y:S02]  /*7c60*/  CS2R R66, SRZ ;  /* 0x0000000000427805 */ /* 0x004fe4000001ff00 */
        /* <DEDUP_REMOVED lines=19> */
.L_x_13603:
[----:B------:R-:W-:Y:S05]  /*7da0*/  BSYNC B0 ;  /* 0x0000000000007941 */ /* 0x000fea0003800000 */
.L_x_13602:
        /* <DEDUP_REMOVED lines=19> */
.L_x_13605:
[----:B------:R-:W-:Y:S05]  /*7ee0*/  BSYNC B0 ;  /* 0x0000000000007941 */ /* 0x000fea0003800000 */
.L_x_13604:
        /* <DEDUP_REMOVED lines=19> */
.L_x_13607:
[----:B------:R-:W-:Y:S05]  /*8020*/  BSYNC B0 ;  /* 0x0000000000007941 */ /* 0x000fea0003800000 */
.L_x_13606:
        /* <DEDUP_REMOVED lines=19> */
.L_x_13609:
[----:B------:R-:W-:Y:S05]  /*8160*/  BSYNC B0 ;  /* 0x0000000000007941 */ /* 0x000fea0003800000 */
.L_x_13608:
[----:B---3--:R-:W4:Y:S01]  /*8170*/  SHFL.IDX PT, R70, R71, RZ, 0x1f ;  /* 0x00001fff47467589 */ /* 0x008f2200000e0000 */
[----:B------:R-:W-:Y:S01]  /*8180*/  ISETP.NE.AND P0, PT, R120, RZ, PT ;  /* 0x000000ff7800720c */ /* 0x000fe20003f05270 */
[----:B------:R-:W-:Y:S01]  /*8190*/  USHF.R.S32.HI UR49, URZ, 0x1f, UR10 ;  /* 0x0000001f3f317899 */ /* 0x000fe2000801140a */
[----:B------:R-:W-:Y:S01]  /*81a0*/  BSSY B0, `(.L_x_13610) ;  /* 0x00002ea000007945 */ /* 0x000fe20003800000 */
[----:B--2---:R-:W2:Y:S04]  /*81b0*/  SHFL.IDX PT, R69, R250, RZ, 0x1f ;  /* 0x00001ffffa457589 */ /* 0x004ea800000e0000 */
[----:B01----:R-:W-:Y:S01]  /*81c0*/  SHFL.DOWN PT, R250, R250, 0x1, 0x1f ;  /* 0x08201f00fafa7f89 */ /* 0x003fe200000e0000 */
        /* <DEDUP_REMOVED lines=10> */
[----:B------:R-:W-:Y:S04]  /*8270*/  SHFL.DOWN PT, R251, R71, 0x1, 0x1f ;  /* 0x08201f0047fb7f89 */ /* 0x000fe800000e0000 */
[----:B------:R-:W-:Y:S04]  /*8280*/  SHFL.IDX PT, R66, R66, RZ, 0x1f ;  /* 0x00001fff42427589 */ /* 0x000fe800000e0000 */
[----:B------:R-:W-:Y:S01]  /*8290*/  SHFL.DOWN PT, R244, R244, 0x1, 0x1f ;  /* 0x08201f00f4f47f89 */ /* 0x000fe200000e0000 */
[----:B0-----:R-:W-:-:S03]  /*82a0*/  FADD.FTZ R70, R65, R70 ;  /* 0x0000004641467221 */ /* 0x001fc60000010000 */
[----:B------:R-:W0:Y:S04]  /*82b0*/  SHFL.IDX PT, R65, R235, RZ, 0x1f ;  /* 0x00001fffeb417589 */ /* 0x000e2800000e0000 */
[----:B------:R-:W1:Y:S01]  /*82c0*/  SHFL.DOWN PT, R235, R235, 0x1, 0x1f ;  /* 0x08201f00ebeb7f89 */ /* 0x000e6200000e0000 */
[----:B0-----:R-:W-:Y:S01]  /*82d0*/  FADD.FTZ R71, R65, R64 ;  /* 0x0000004041477221 */ /* 0x001fe20000010000 */
[C---:B------:R-:W-:Y:S01]  /*82e0*/  @P1 FMUL.FTZ R64, R251.reuse, R67 ;  /* 0x00000043fb401220 */ /* 0x040fe20000410000 */
[----:B------:R-:W-:-:S03]  /*82f0*/  @P1 FMUL.FTZ R251, R251, R66 ;  /* 0x00000042fbfb1220 */ /* 0x000fc60000410000 */
[C---:B------:R-:W-:Y:S01]  /*8300*/  @P1 FFMA.FTZ R64, R250.reuse, R66, -R64 ;  /* 0x00000042fa401223 */ /* 0x040fe20000010840 */
[----:B------:R-:W-:Y:S01]  /*8310*/  @P1 FFMA.FTZ R251, R250, R67, R251 ;  /* 0x00000043fafb1223 */ /* 0x000fe200000100fb */
[----:B------:R0:W-:Y:S01]  /*8320*/  @!P0 STS.128 [UR21+0x46d0], R68 ;  /* 0x0046d044ff008988 */ /* 0x0001e20008000c15 */
[----:B------:R-:W-:Y:S01]  /*8330*/  USHF.R.S32.HI UR21, URZ, 0x1f, UR9 ;  /* 0x0000001f3f157899 */ /* 0x000fe20008011409 */
[----:B------:R-:W-:Y:S01]  /*8340*/  @P1 FADD.FTZ R66, R244, R64 ;  /* 0x00000040f4421221 */ /* 0x000fe20000010000 */
[----:B-1----:R-:W-:-:S03]  /*8350*/  @P1 FADD.FTZ R67, R235, R251 ;  /* 0x000000fbeb431221 */ /* 0x002fc60000010000 */
[-C--:B------:R-:W-:Y:S01]  /*8360*/  FMUL.FTZ R64, R66, -R131.reuse ;  /* 0x8000008342407220 */ /* 0x080fe20000410000 */
        /* <DEDUP_REMOVED lines=8> */
[-C--:B------:R-:W-:Y:S01]  /*83f0*/  FFMA.FTZ R201, R201, R249.reuse, R200 ;  /* 0x000000f9c9c97223 */ /* 0x080fe200000100c8 */
[----:B------:R-:W-:Y:S02]  /*8400*/  FMUL.FTZ R64, R196, R249 ;  /* 0x000000f9c4407220 */ /* 0x000fe40000410000 */
[----:B------:R-:W-:Y:S01]  /*8410*/  FADD.FTZ R248, R248, R65 ;  /* 0x00000041f8f87221 */ /* 0x000fe20000010000 */
[----:B------:R-:W-:Y:S01]  /*8420*/  FADD.FTZ R246, -R246, R201 ;  /* 0x000000c9f6f67221 */ /* 0x000fe20000010100 */
[----:B------:R-:W-:Y:S01]  /*8430*/  FMUL.FTZ R65, R34, R165 ;  /* 0x000000a522417220 */ /* 0x000fe20000410000 */
[----:B------:R-:W-:Y:S02]  /*8440*/  IADD3 R201, R120, 0x380, RZ ;  /* 0x0000038078c97810 */ /* 0x000fe40007ffe0ff */
[C---:B------:R-:W-:Y:S01]  /*8450*/  FMUL.FTZ R67, R147.reuse, -R246 ;  /* 0x800000f693437220 */ /* 0x040fe20000410000 */
[-C--:B------:R-:W-:Y:S01]  /*8460*/  FMUL.FTZ R147, R147, -R248.reuse ;  /* 0x800000f893937220 */ /* 0x080fe20000410000 */
[-C--:B------:R-:W-:Y:S01]  /*8470*/  FFMA.FTZ R196, R196, -R65.reuse, R234 ;  /* 0x80000041c4c47223 */ /* 0x080fe200000100ea */
[C---:B------:R-:W-:Y:S01]  /*8480*/  FFMA.FTZ R65, R197.reuse, -R65, R233 ;  /* 0x80000041c5417223 */ /* 0x040fe200000100e9 */
[----:B------:R-:W-:Y:S01]  /*8490*/  FFMA.FTZ R197, R197, R247, R64 ;  /* 0x000000f7c5c57223 */ /* 0x000fe20000010040 */
[C---:B------:R-:W-:Y:S01]  /*84a0*/  FFMA.FTZ R66, R148.reuse, R248, -R67 ;  /* 0x000000f894427223 */ /* 0x040fe20000010843 */
[-C--:B------:R-:W-:Y:S01]  /*84b0*/  FFMA.FTZ R64, R148, R246.reuse, R147 ;  /* 0x000000f694407223 */ /* 0x080fe20000010093 */
        /* <DEDUP_REMOVED lines=8> */
[----:B0-----:R-:W-:Y:S01]  /*8540*/  FMUL.FTZ R70, R175, -R66 ;  /* 0x80000042af467220 */ /* 0x001fe20000410000 */
[----:B------:R-:W-:Y:S01]  /*8550*/  FFMA.FTZ R50, R34, R197, R50 ;  /* 0x000000c522327223 */ /* 0x000fe20000010032 */
[C---:B------:R-:W-:Y:S01]  /*8560*/  FFMA.FTZ R51, R35.reuse, R198, R51 ;  /* 0x000000c623337223 */ /* 0x040fe20000010033 */
[C---:B------:R-:W-:Y:S01]  /*8570*/  FFMA.FTZ R68, R246.reuse, UR41, -R67 ;  /* 0x00000029f6447c23 */ /* 0x040fe20008010843 */
[----:B------:R-:W-:Y:S01]  /*8580*/  FMUL.FTZ R67, R246, UR42 ;  /* 0x0000002af6437c20 */ /* 0x000fe20008410000 */
[----:B------:R-:W-:Y:S01]  /*8590*/  FMUL.FTZ R246, R35, R246 ;  /* 0x000000f623f67220 */ /* 0x000fe20000410000 */
[----:B------:R-:W-:Y:S01]  /*85a0*/  FFMA.FTZ R232, -R2, R232, -RZ ;  /* 0x000000e802e87223 */ /* 0x000fe200000109ff */
[----:B------:R-:W-:Y:S01]  /*85b0*/  FMUL.FTZ R69, R199, R68 ;  /* 0x00000044c7457220 */ /* 0x000fe20000410000 */
[----:B------:R-:W-:Y:S01]  /*85c0*/  FFMA.FTZ R67, R248, UR41, R67 ;  /* 0x00000029f8437c23 */ /* 0x000fe20008010043 */
[----:B------:R-:W-:Y:S01]  /*85d0*/  FMUL.FTZ R248, R35, R248 ;  /* 0x000000f823f87220 */ /* 0x000fe20000410000 */
[C---:B------:R-:W-:Y:S01]  /*85e0*/  FMUL.FTZ R147, R199.reuse, R246 ;  /* 0x000000f6c7937220 */ /* 0x040fe20000410000 */
[----:B------:R-:W-:Y:S01]  /*85f0*/  FFMA.FTZ R234, -R0, R234, -RZ ;  /* 0x000000ea00ea7223 */ /* 0x000fe200000109ff */
[----:B------:R-:W-:Y:S01]  /*8600*/  FFMA.FTZ R64, R148, R67, R69 ;  /* 0x0000004394407223 */ /* 0x000fe20000010045 */
[----:B------:R-:W-:Y:S01]  /*8610*/  SHF.L.U32 R67, R120, 0x5, RZ ;  /* 0x0000000578437819 */ /* 0x000fe200000006ff */
[----:B------:R-:W-:Y:S01]  /*8620*/  FMUL.FTZ R69, R188, R245 ;  /* 0x000000f5bc457220 */ /* 0x000fe20000410000 */
[-C--:B------:R-:W-:Y:S01]  /*8630*/  FMUL.FTZ R199, R199, R248.reuse ;  /* 0x000000f8c7c77220 */ /* 0x080fe20000410000 */
[C---:B------:R-:W-:Y:S01]  /*8640*/  FFMA.FTZ R147, R148.reuse, R248, R147 ;  /* 0x000000f894937223 */ /* 0x040fe20000010093 */
[----:B------:R-:W-:Y:S01]  /*8650*/  LEA.HI.SX32 R235, R67, R67, 0x1b ;  /* 0x0000004343eb7211 */ /* 0x000fe200078fdaff */
[-C--:B------:R-:W-:Y:S01]  /*8660*/  FMUL.FTZ R67, R175, -R245.reuse ;  /* 0x800000f5af437220 */ /* 0x080fe20000410000 */
[----:B------:R-:W-:Y:S01]  /*8670*/  FFMA.FTZ R148, R148, R246, -R199 ;  /* 0x000000f694947223 */ /* 0x000fe200000108c7 */
[----:B------:R-:W-:Y:S01]  /*8680*/  FMUL.FTZ R248, R185, R248 ;  /* 0x000000f8b9f87220 */ /* 0x000fe20000410000 */
[----:B------:R-:W-:Y:S01]  /*8690*/  LEA R235, R235, UR18, 0x2 ;  /* 0x00000012ebeb7c11 */ /* 0x000fe2000f8e10ff */
[C---:B------:R-:W-:Y:S01]  /*86a0*/  FFMA.FTZ R68, R176.reuse, R66, -R67 ;  /* 0x00000042b0447223 */ /* 0x040fe20000010843 */
[-C--:B------:R-:W-:Y:S01]  /*86b0*/  FFMA.FTZ R67, R176, R245.reuse, R70 ;  /* 0x000000f5b0437223 */ /* 0x080fe20000010046 */
[----:B------:R-:W-:Y:S01]  /*86c0*/  FMUL.FTZ R176, R36, R186 ;  /* 0x000000ba24b07220 */ /* 0x000fe20000410000 */
[----:B------:R-:W-:Y:S01]  /*86d0*/  FMUL.FTZ R246, R185, R246 ;  /* 0x000000f6b9f67220 */ /* 0x000fe20000410000 */
[----:B------:R-:W-:Y:S01]  /*86e0*/  FADD.FTZ R241, R241, R68 ;  /* 0x00000044f1f17221 */ /* 0x000fe20000010000 */
[----:B------:R-:W-:Y:S01]  /*86f0*/  FMUL.FTZ R68, R66, UR42 ;  /* 0x0000002a42447c20 */ /* 0x000fe20008410000 */
[-C--:B------:R-:W-:Y:S01]  /*8700*/  FFMA.FTZ R188, R188, -R176.reuse, R230 ;  /* 0x800000b0bcbc7223 */ /* 0x080fe200000100e6 */
[C---:B------:R-:W-:Y:S01]  /*8710*/  FFMA.FTZ R176, R187.reuse, -R176, R229 ;  /* 0x800000b0bbb07223 */ /* 0x040fe200000100e5 */
[-C--:B------:R-:W-:Y:S01]  /*8720*/  FFMA.FTZ R187, R187, R66.reuse, R69 ;  /* 0x00000042bbbb7223 */ /* 0x080fe20000010045 */
[C---:B------:R-:W-:Y:S01]  /*8730*/  FFMA.FTZ R71, R245.reuse, UR41, -R68 ;  /* 0x00000029f5477c23 */ /* 0x040fe20008010844 */
[----:B------:R-:W-:Y:S01]  /*8740*/  FMUL.FTZ R69, R245, UR42 ;  /* 0x0000002af5457c20 */ /* 0x000fe20008410000 */
[----:B------:R-:W-:Y:S01]  /*8750*/  FMUL.FTZ R245, R36, R245 ;  /* 0x000000f524f57220 */ /* 0x000fe20000410000 */
[----:B------:R-:W-:Y:S01]  /*8760*/  FADD.FTZ R242, -R242, R67 ;  /* 0x00000043f2f27221 */ /* 0x000fe20000010100 */
[----:B------:R-:W-:Y:S01]  /*8770*/  FMUL.FTZ R67, R36, R66 ;  /* 0x0000004224437220 */ /* 0x000fe20000410000 */
[----:B------:R-:W-:Y:S01]  /*8780*/  FFMA.FTZ R69, R66, UR41, R69 ;  /* 0x0000002942457c23 */ /* 0x000fe20008010045 */
[C---:B------:R-:W-:Y:S01]  /*8790*/  FMUL.FTZ R175, R188.reuse, R245 ;  /* 0x000000f5bcaf7220 */ /* 0x040fe20000410000 */
[C---:B------:R-:W-:Y:S01]  /*87a0*/  FMUL.FTZ R71, R188.reuse, R71 ;  /* 0x00000047bc477220 */ /* 0x040fe20000410000 */
[-C--:B------:R-:W-:Y:S01]  /*87b0*/  FMUL.FTZ R188, R188, R67.reuse ;  /* 0x00000043bcbc7220 */ /* 0x080fe20000410000 */
[-C--:B------:R-:W-:Y:S01]  /*87c0*/  FMUL.FTZ R70, R186, R67.reuse ;  /* 0x00000043ba467220 */ /* 0x080fe20000410000 */
[C---:B------:R-:W-:Y:S01]  /*87d0*/  FFMA.FTZ R175, R176.reuse, R67, R175 ;  /* 0x00000043b0af7223 */ /* 0x040fe200000100af */
[----:B------:R-:W-:Y:S01]  /*87e0*/  FFMA.FTZ R69, R176, R69, R71 ;  /* 0x00000045b0457223 */ /* 0x000fe20000010047 */
[CC--:B------:R-:W-:Y:S01]  /*87f0*/  FMUL.FTZ R67, R177.reuse, -R242.reuse ;  /* 0x800000f2b1437220 */ /* 0x0c0fe20000410000 */
[C---:B------:R-:W-:Y:S01]  /*8800*/  FMUL.FTZ R130, R186.reuse, R245 ;  /* 0x000000f5ba827220 */ /* 0x040fe20000410000 */
[----:B------:R-:W-:Y:S01]  /*8810*/  FMUL.FTZ R177, R177, -R241 ;  /* 0x800000f1b1b17220 */ /* 0x000fe20000410000 */
[----:B------:R-:W-:Y:S01]  /*8820*/  FFMA.FTZ R186, R186, R187, R69 ;  /* 0x000000bbbaba7223 */ /* 0x000fe20000010045 */
[C---:B------:R-:W-:Y:S01]  /*8830*/  FFMA.FTZ R66, R178.reuse, R241, -R67 ;  /* 0x000000f1b2427223 */ /* 0x040fe20000010843 */
[----:B------:R-:W-:Y:S01]  /*8840*/  FMUL.FTZ R69, R241, UR42 ;  /* 0x0000002af1457c20 */ /* 0x000fe20008410000 */
[----:B------:R-:W-:Y:S01]  /*8850*/  FMUL.FTZ R67, R37, R189 ;  /* 0x000000bd25437220 */ /* 0x000fe20000410000 */
[----:B------:R0:W-:Y:S01]  /*8860*/  STS [R235+0x10ec], R130 ;  /* 0x0010ec82eb007388 */ /* 0x0001e20000000800 */
[----:B------:R-:W-:Y:S01]  /*8870*/  FADD.FTZ R239, R239, R66 ;  /* 0x00000042efef7221 */ /* 0x000fe20000010000 */
[-C--:B------:R-:W-:Y:S01]  /*8880*/  FFMA.FTZ R177, R178, R242.reuse, R177 ;  /* 0x000000f2b2b17223 */ /* 0x080fe200000100b1 */
[CC--:B------:R-:W-:Y:S01]  /*8890*/  FMUL.FTZ R68, R191.reuse, R242.reuse ;  /* 0x000000f2bf447220 */ /* 0x0c0fe20000410000 */
[----:B------:R-:W-:Y:S01]  /*88a0*/  FFMA.FTZ R66, R242, UR41, -R69 ;  /* 0x00000029f2427c23 */ /* 0x000fe20008010845 */
[-C--:B------:R-:W-:Y:S01]  /*88b0*/  FFMA.FTZ R191, R191, -R67.reuse, R228 ;  /* 0x80000043bfbf7223 */ /* 0x080fe200000100e4 */
[C---:B------:R-:W-:Y:S01]  /*88c0*/  FFMA.FTZ R67, R190.reuse, -R67, R227 ;  /* 0x80000043be437223 */ /* 0x040fe200000100e3 */
[----:B------:R1:W-:Y:S01]  /*88d0*/  STS [R235+0x10e8], R70 ;  /* 0x0010e846eb007388 */ /* 0x0003e20000000800 */
[-C--:B------:R-:W-:Y:S01]  /*88e0*/  FFMA.FTZ R190, R190, R241.reuse, R68 ;  /* 0x000000f1bebe7223 */ /* 0x080fe20000010044 */
[----:B------:R-:W-:Y:S01]  /*88f0*/  FADD.FTZ R87, R186, R87 ;  /* 0x00000057ba577221 */ /* 0x000fe20000010000 */
[----:B0-----:R-:W-:Y:S01]  /*8900*/  FMUL.FTZ R130, R242, UR42 ;  /* 0x0000002af2827c20 */ /* 0x001fe20008410000 */
[C---:B------:R-:W-:Y:S01]  /*8910*/  FMUL.FTZ R242, R37.reuse, R242 ;  /* 0x000000f225f27220 */ /* 0x040fe20000410000 */
[----:B------:R-:W-:Y:S01]  /*8920*/  FADD.FTZ R240, -R240, R177 ;  /* 0x000000b1f0f07221 */ /* 0x000fe20000010100 */
[----:B------:R-:W-:Y:S01]  /*8930*/  FMUL.FTZ R68, R37, R241 ;  /* 0x000000f125447220 */ /* 0x000fe20000410000 */
[----:B------:R-:W-:Y:S01]  /*8940*/  FMUL.FTZ R186, R191, R66 ;  /* 0x00000042bfba7220 */ /* 0x000fe20000410000 */
[----:B------:R-:W-:Y:S01]  /*8950*/  FMUL.FTZ R66, R247, UR42 ;  /* 0x0000002af7427c20 */ /* 0x000fe20008410000 */
[----:B------:R-:W-:Y:S01]  /*8960*/  FFMA.FTZ R130, R241, UR41, R130 ;  /* 0x00000029f1827c23 */ /* 0x000fe20008010082 */
[----:B-1----:R-:W-:Y:S01]  /*8970*/  FMUL.FTZ R70, R191, R242 ;  /* 0x000000f2bf467220 */ /* 0x002fe20000410000 */
[----:B------:R-:W-:Y:S01]  /*8980*/  FFMA.FTZ R185, R185, R198, R64 ;  /* 0x000000c6b9b97223 */ /* 0x000fe20000010040 */
[----:B------:R-:W-:Y:S01]  /*8990*/  FMUL.FTZ R64, R179, -R240 ;  /* 0x800000f0b3407220 */ /* 0x000fe20000410000 */
[-C--:B------:R-:W-:Y:S01]  /*89a0*/  FMUL.FTZ R178, R191, R68.reuse ;  /* 0x00000044bfb27220 */ /* 0x080fe20000410000 */
[----:B------:R-:W-:Y:S01]  /*89b0*/  FFMA.FTZ R177, R67, R68, R70 ;  /* 0x0000004443b17223 */ /* 0x000fe20000010046 */
[C---:B------:R-:W-:Y:S01]  /*89c0*/  FMUL.FTZ R70, R249.reuse, UR42 ;  /* 0x0000002af9467c20 */ /* 0x040fe20008410000 */
[----:B------:R-:W-:Y:S01]  /*89d0*/  FFMA.FTZ R71, R249, UR41, -R66 ;  /* 0x00000029f9477c23 */ /* 0x000fe20008010842 */
[----:B------:R-:W-:Y:S01]  /*89e0*/  FMUL.FTZ R66, R34, R249 ;  /* 0x000000f922427220 */ /* 0x000fe20000410000 */
[----:B------:R-:W-:Y:S01]  /*89f0*/  FFMA.FTZ R176, R176, R245, -R188 ;  /* 0x000000f5b0b07223 */ /* 0x000fe200000108bc */
[----:B------:R-:W-:Y:S01]  /*8a00*/  FFMA.FTZ R130, R67, R130, R186 ;  /* 0x0000008243827223 */ /* 0x000fe200000100ba */
[----:B------:R-:W-:Y:S01]  /*8a10*/  FMUL.FTZ R188, R189, R68 ;  /* 0x00000044bdbc7220 */ /* 0x000fe20000410000 */
[-C--:B------:R-:W-:Y:S01]  /*8a20*/  FMUL.FTZ R179, R179, -R239.reuse ;  /* 0x800000efb3b37220 */ /* 0x080fe20000410000 */
[----:B------:R-:W-:Y:S01]  /*8a30*/  FFMA.FTZ R131, R181, R239, -R64 ;  /* 0x000000efb5837223 */ /* 0x000fe20000010840 */
[----:B------:R-:W-:Y:S01]  /*8a40*/  FFMA.FTZ R70, R247, UR41, R70 ;  /* 0x00000029f7467c23 */ /* 0x000fe20008010046 */
[-C--:B------:R-:W-:Y:S01]  /*8a50*/  FFMA.FTZ R178, R67, R242.reuse, -R178 ;  /* 0x000000f243b27223 */ /* 0x080fe200000108b2 */
[----:B------:R-:W-:Y:S01]  /*8a60*/  FMUL.FTZ R68, R34, R247 ;  /* 0x000000f722447220 */ /* 0x000fe20000410000 */
[C---:B------:R-:W-:Y:S01]  /*8a70*/  FMUL.FTZ R64, R196.reuse, R71 ;  /* 0x00000047c4407220 */ /* 0x040fe20000410000 */
[C---:B------:R-:W-:Y:S01]  /*8a80*/  FMUL.FTZ R242, R189.reuse, R242 ;  /* 0x000000f2bdf27220 */ /* 0x040fe20000410000 */
[C---:B------:R-:W-:Y:S01]  /*8a90*/  FMUL.FTZ R71, R196.reuse, R66 ;  /* 0x00000042c4477220 */ /* 0x040fe20000410000 */
[----:B------:R-:W-:Y:S01]  /*8aa0*/  FFMA.FTZ R189, R189, R190, R130 ;  /* 0x000000bebdbd7223 */ /* 0x000fe20000010082 */
[----:B------:R-:W-:Y:S01]  /*8ab0*/  FFMA.FTZ R130, R181, R240, R179 ;  /* 0x000000f0b5827223 */ /* 0x000fe200000100b3 */
[----:B------:R-:W-:Y:S01]  /*8ac0*/  FMUL.FTZ R179, R196, R68 ;  /* 0x00000044c4b37220 */ /* 0x000fe20000410000 */
[----:B------:R-:W-:Y:S01]  /*8ad0*/  FFMA.FTZ R70, R65, R70, R64 ;  /* 0x0000004641467223 */ /* 0x000fe20000010040 */
[----:B------:R-:W-:Y:S01]  /*8ae0*/  FMUL.FTZ R186, R193, R240 ;  /* 0x000000f0c1ba7220 */ /* 0x000fe20000410000 */
[----:B------:R-:W-:Y:S01]  /*8af0*/  FFMA.FTZ R64, R65, R68, R71 ;  /* 0x0000004441407223 */ /* 0x000fe20000010047 */
[----:B------:R-:W-:Y:S01]  /*8b00*/  FMUL.FTZ R71, R239, UR42 ;  /* 0x0000002aef477c20 */ /* 0x000fe20008410000 */
[----:B------:R-:W-:Y:S01]  /*8b10*/  FMUL.FTZ R67, R38, R166 ;  /* 0x000000a626437220 */ /* 0x000fe20000410000 */
[-C--:B------:R-:W-:Y:S01]  /*8b20*/  FMUL.FTZ R244, R165, R66.reuse ;  /* 0x00000042a5f47220 */ /* 0x080fe20000410000 */
[----:B------:R-:W-:Y:S01]  /*8b30*/  FFMA.FTZ R65, R65, R66, -R179 ;  /* 0x0000004241417223 */ /* 0x000fe200000108b3 */
[----:B------:R-:W-:Y:S01]  /*8b40*/  FFMA.FTZ R69, R192, R239, R186 ;  /* 0x000000efc0457223 */ /* 0x000fe200000100ba */
[C---:B------:R-:W-:Y:S01]  /*8b50*/  FMUL.FTZ R66, R240.reuse, UR42 ;  /* 0x0000002af0427c20 */ /* 0x040fe20008410000 */
[----:B------:R0:W-:Y:S01]  /*8b60*/  STS [R235+0x10e0], R188 ;  /* 0x0010e0bceb007388 */ /* 0x0001e20000000800 */
[----:B------:R-:W-:Y:S01]  /*8b70*/  FFMA.FTZ R186, R240, UR41, -R71 ;  /* 0x00000029f0ba7c23 */ /* 0x000fe20008010847 */
[-C--:B------:R-:W-:Y:S01]  /*8b80*/  FFMA.FTZ R193, R193, -R67.reuse, R226 ;  /* 0x80000043c1c17223 */ /* 0x080fe200000100e2 */
[----:B------:R-:W-:Y:S01]  /*8b90*/  FMUL.FTZ R240, R38, R240 ;  /* 0x000000f026f07220 */ /* 0x000fe20000410000 */
[----:B------:R-:W-:Y:S01]  /*8ba0*/  FMUL.FTZ R200, R165, R68 ;  /* 0x00000044a5c87220 */ /* 0x000fe20000410000 */
[----:B------:R-:W-:Y:S01]  /*8bb0*/  FFMA.FTZ R68, R239, UR41, R66 ;  /* 0x00000029ef447c23 */ /* 0x000fe20008010042 */
[----:B------:R-:W-:Y:S01]  /*8bc0*/  FADD.FTZ R66, -R203, R130 ;  /* 0x00000082cb427221 */ /* 0x000fe20000010100 */
[----:B------:R-:W-:Y:S01]  /*8bd0*/  FFMA.FTZ R67, R192, -R67, R225 ;  /* 0x80000043c0437223 */ /* 0x000fe200000100e1 */
[C---:B------:R-:W-:Y:S01]  /*8be0*/  FMUL.FTZ R130, R193.reuse, R240 ;  /* 0x000000f0c1827220 */ /* 0x040fe20000410000 */
[----:B------:R-:W-:Y:S01]  /*8bf0*/  FMUL.FTZ R186, R193, R186 ;  /* 0x000000bac1ba7220 */ /* 0x000fe20000410000 */
[----:B0-----:R-:W-:Y:S01]  /*8c00*/  FMUL.FTZ R188, R38, R239 ;  /* 0x000000ef26bc7220 */ /* 0x001fe20000410000 */
[----:B------:R-:W-:Y:S01]  /*8c10*/  FADD.FTZ R204, R204, R131 ;  /* 0x00000083cccc7221 */ /* 0x000fe20000010000 */
[----:B------:R-:W-:Y:S01]  /*8c20*/  FFMA.FTZ R54, R38, R69, R54 ;  /* 0x0000004526367223 */ /* 0x000fe20000010036 */
[----:B------:R-:W-:Y:S01]  /*8c30*/  FMUL.FTZ R71, R169, R66 ;  /* 0x00000042a9477220 */ /* 0x000fe20000410000 */
[-C--:B------:R-:W-:Y:S01]  /*8c40*/  FMUL.FTZ R179, R193, R188.reuse ;  /* 0x000000bcc1b37220 */ /* 0x080fe20000410000 */
[----:B------:R-:W-:Y:S01]  /*8c50*/  FFMA.FTZ R181, R67, R188, R130 ;  /* 0x000000bc43b57223 */ /* 0x000fe20000010082 */
[----:B------:R-:W-:Y:S01]  /*8c60*/  FFMA.FTZ R130, R165, R197, R70 ;  /* 0x000000c5a5827223 */ /* 0x000fe20000010046 */
[----:B------:R-:W-:Y:S01]  /*8c70*/  FMUL.FTZ R70, R39, R167 ;  /* 0x000000a727467220 */ /* 0x000fe20000410000 */
[C---:B------:R-:W-:Y:S01]  /*8c80*/  FFMA.FTZ R179, R67.reuse, R240, -R179 ;  /* 0x000000f043b37223 */ /* 0x040fe200000108b3 */
[----:B------:R-:W-:Y:S01]  /*8c90*/  FFMA.FTZ R67, R67, R68, R186 ;  /* 0x0000004443437223 */ /* 0x000fe200000100ba */
[----:B------:R-:W-:Y:S01]  /*8ca0*/  FMUL.FTZ R68, R152, -R66 ;  /* 0x8000004298447220 */ /* 0x000fe20000410000 */
[-C--:B------:R-:W-:Y:S01]  /*8cb0*/  FFMA.FTZ R169, R169, -R70.reuse, R224 ;  /* 0x80000046a9a97223 */ /* 0x080fe200000100e0 */
[----:B------:R-:W-:Y:S01]  /*8cc0*/  FFMA.FTZ R70, R168, -R70, R223 ;  /* 0x80000046a8467223 */ /* 0x000fe200000100df */
[----:B------:R-:W-:Y:S01]  /*8cd0*/  FFMA.FTZ R186, R166, R69, R67 ;  /* 0x00000045a6ba7223 */ /* 0x000fe20000010043 */
[-C--:B------:R-:W-:Y:S01]  /*8ce0*/  FMUL.FTZ R69, R152, -R204.reuse ;  /* 0x800000cc98457220 */ /* 0x080fe20000410000 */
[CC--:B------:R-:W-:Y:S01]  /*8cf0*/  FFMA.FTZ R67, R153.reuse, R204.reuse, -R68 ;  /* 0x000000cc99437223 */ /* 0x0c0fe20000010844 */
[----:B------:R-:W-:Y:S01]  /*8d00*/  FFMA.FTZ R168, R168, R204, R71 ;  /* 0x000000cca8a87223 */ /* 0x000fe20000010047 */
[----:B------:R-:W-:Y:S01]  /*8d10*/  FMUL.FTZ R71, R204, UR42 ;  /* 0x0000002acc477c20 */ /* 0x000fe20008410000 */
[-C--:B------:R-:W-:Y:S01]  /*8d20*/  FFMA.FTZ R68, R153, R66.reuse, R69 ;  /* 0x0000004299447223 */ /* 0x080fe20000010045 */
[----:B------:R-:W-:Y:S01]  /*8d30*/  FMUL.FTZ R69, R66, UR42 ;  /* 0x0000002a42457c20 */ /* 0x000fe20008410000 */
[----:B------:R-:W-:Y:S01]  /*8d40*/  FADD.FTZ R89, R130, R89 ;  /* 0x0000005982597221 */ /* 0x000fe20000010000 */
[----:B------:R-:W-:Y:S01]  /*8d50*/  FFMA.FTZ R130, R66, UR41, -R71 ;  /* 0x0000002942827c23 */ /* 0x000fe20008010847 */
[C---:B------:R-:W-:Y:S01]  /*8d60*/  FMUL.FTZ R66, R39.reuse, R66 ;  /* 0x0000004227427220 */ /* 0x040fe20000410000 */
[----:B------:R-:W-:Y:S01]  /*8d70*/  FFMA.FTZ R69, R204, UR41, R69 ;  /* 0x00000029cc457c23 */ /* 0x000fe20008010045 */
[----:B------:R-:W-:Y:S01]  /*8d80*/  FMUL.FTZ R204, R39, R204 ;  /* 0x000000cc27cc7220 */ /* 0x000fe20000410000 */
[C---:B------:R-:W-:Y:S01]  /*8d90*/  FMUL.FTZ R71, R169.reuse, R130 ;  /* 0x00000082a9477220 */ /* 0x040fe20000410000 */
[----:B------:R-:W-:Y:S01]  /*8da0*/  FMUL.FTZ R153, R169, R66 ;  /* 0x00000042a9997220 */ /* 0x000fe20000410000 */
[----:B------:R-:W-:Y:S01]  /*8db0*/  FADD.FTZ R205, -R205, R68 ;  /* 0x00000044cdcd7221 */ /* 0x000fe20000010100 */
[----:B------:R-:W-:Y:S01]  /*8dc0*/  FMUL.FTZ R169, R169, R204 ;  /* 0x000000cca9a97220 */ /* 0x000fe20000410000 */
[----:B------:R-:W-:Y:S01]  /*8dd0*/  FFMA.FTZ R53, R37, R190, R53 ;  /* 0x000000be25357223 */ /* 0x000fe20000010035 */
[C---:B------:R-:W-:Y:S01]  /*8de0*/  FMUL.FTZ R190, R166.reuse, R188 ;  /* 0x000000bca6be7220 */ /* 0x040fe20000410000 */
[----:B------:R-:W-:Y:S01]  /*8df0*/  FMUL.FTZ R192, R166, R240 ;  /* 0x000000f0a6c07220 */ /* 0x000fe20000410000 */
[-C--:B------:R-:W-:Y:S01]  /*8e00*/  FMUL.FTZ R166, R167, R66.reuse ;  /* 0x00000042a7a67220 */ /* 0x080fe20000410000 */
[----:B------:R-:W-:Y:S01]  /*8e10*/  FFMA.FTZ R152, R70, R66, -R169 ;  /* 0x0000004246987223 */ /* 0x000fe200000108a9 */
[----:B------:R-:W-:Y:S01]  /*8e20*/  FADD.FTZ R67, R206, R67 ;  /* 0x00000043ce437221 */ /* 0x000fe20000010000 */
[----:B------:R-:W-:Y:S01]  /*8e30*/  FMUL.FTZ R66, R154, -R205 ;  /* 0x800000cd9a427220 */ /* 0x000fe20000410000 */
[C---:B------:R-:W-:Y:S01]  /*8e40*/  FFMA.FTZ R153, R70.reuse, R204, R153 ;  /* 0x000000cc46997223 */ /* 0x040fe20000010099 */
[----:B------:R-:W-:Y:S01]  /*8e50*/  FFMA.FTZ R70, R70, R69, R71 ;  /* 0x0000004546467223 */ /* 0x000fe20000010047 */
[----:B------:R-:W-:Y:S01]  /*8e60*/  FMUL.FTZ R68, R40, R170 ;  /* 0x000000aa28447220 */ /* 0x000fe20000410000 */
[----:B------:R-:W-:Y:S01]  /*8e70*/  FFMA.FTZ R69, R155, R67, -R66 ;  /* 0x000000439b457223 */ /* 0x000fe20000010842 */
[----:B------:R-:W-:Y:S01]  /*8e80*/  FMUL.FTZ R66, R171, R205 ;  /* 0x000000cdab427220 */ /* 0x000fe20000410000 */
[-C--:B------:R-:W-:Y:S01]  /*8e90*/  FMUL.FTZ R154, R154, -R67.reuse ;  /* 0x800000439a9a7220 */ /* 0x080fe20000410000 */
[----:B------:R-:W-:Y:S01]  /*8ea0*/  FMUL.FTZ R130, R167, R204 ;  /* 0x000000cca7827220 */ /* 0x000fe20000410000 */
[----:B------:R-:W-:Y:S01]  /*8eb0*/  FFMA.FTZ R171, R171, -R68, R222 ;  /* 0x80000044abab7223 */ /* 0x000fe200000100de */
[-C--:B------:R-:W-:Y:S01]  /*8ec0*/  FFMA.FTZ R71, R172, R67.reuse, R66 ;  /* 0x00000043ac477223 */ /* 0x080fe20000010042 */
[----:B------:R-:W-:Y:S01]  /*8ed0*/  FMUL.FTZ R66, R205, UR42 ;  /* 0x0000002acd427c20 */ /* 0x000fe20008410000 */
[----:B------:R-:W-:Y:S01]  /*8ee0*/  FMUL.FTZ R131, R40, R67 ;  /* 0x0000004328837220 */ /* 0x000fe20000410000 */
[----:B------:R-:W-:Y:S01]  /*8ef0*/  FFMA.FTZ R167, R167, R168, R70 ;  /* 0x000000a8a7a77223 */ /* 0x000fe20000010046 */
[-C--:B------:R-:W-:Y:S01]  /*8f00*/  FFMA.FTZ R154, R155, R205.reuse, R154 ;  /* 0x000000cd9b9a7223 */ /* 0x080fe2000001009a */
[C---:B------:R-:W-:Y:S01]  /*8f10*/  FMUL.FTZ R70, R67.reuse, UR42 ;  /* 0x0000002a43467c20 */ /* 0x040fe20008410000 */
[----:B------:R-:W-:Y:S01]  /*8f20*/  FADD.FTZ R208, R208, R69 ;  /* 0x00000045d0d07221 */ /* 0x000fe20000010000 */
[----:B------:R-:W-:Y:S01]  /*8f30*/  FMUL.FTZ R155, R40, R205 ;  /* 0x000000cd289b7220 */ /* 0x000fe20000410000 */
[----:B------:R-:W-:Y:S01]  /*8f40*/  FFMA.FTZ R69, R67, UR41, R66 ;  /* 0x0000002943457c23 */ /* 0x000fe20008010042 */
[----:B------:R-:W-:Y:S01]  /*8f50*/  FFMA.FTZ R68, R172, -R68, R221 ;  /* 0x80000044ac447223 */ /* 0x000fe200000100dd */
[----:B------:R-:W-:Y:S01]  /*8f60*/  FMUL.FTZ R66, R171, R131 ;  /* 0x00000083ab427220 */ /* 0x000fe20000410000 */
[----:B------:R-:W-:Y:S01]  /*8f70*/  FADD.FTZ R207, -R207, R154 ;  /* 0x0000009acfcf7221 */ /* 0x000fe20000010100 */
[----:B------:R0:W-:Y:S01]  /*8f80*/  STS [R235+0x10d0], R130 ;  /* 0x0010d082eb007388 */ /* 0x0001e20000000800 */
[----:B------:R-:W-:Y:S01]  /*8f90*/  FFMA.FTZ R70, R205, UR41, -R70 ;  /* 0x00000029cd467c23 */ /* 0x000fe20008010846 */
[----:B------:R-:W-:Y:S01]  /*8fa0*/  FMUL.FTZ R165, R171, R155 ;  /* 0x0000009baba57220 */ /* 0x000fe20000410000 */
[----:B------:R-:W-:Y:S01]  /*8fb0*/  FFMA.FTZ R56, R40, R71, R56 ;  /* 0x0000004728387223 */ /* 0x000fe20000010038 */
[----:B------:R-:W-:Y:S01]  /*8fc0*/  FADD.FTZ R84, R167, R84 ;  /* 0x00000054a7547221 */ /* 0x000fe20000010000 */
[----:B------:R-:W-:Y:S01]  /*8fd0*/  FMUL.FTZ R67, R171, R70 ;  /* 0x00000046ab437220 */ /* 0x000fe20000410000 */
[-C--:B------:R-:W-:Y:S01]  /*8fe0*/  FMUL.FTZ R70, R170, R131.reuse ;  /* 0x00000083aa467220 */ /* 0x080fe20000410000 */
[C---:B------:R-:W-:Y:S01]  /*8ff0*/  FFMA.FTZ R154, R68.reuse, R131, R165 ;  /* 0x00000083449a7223 */ /* 0x040fe200000100a5 */
[----:B------:R-:W-:Y:S01]  /*9000*/  FMUL.FTZ R167, R41, R207 ;  /* 0x000000cf29a77220 */ /* 0x000fe20000410000 */
[----:B------:R-:W-:Y:S01]  /*9010*/  FFMA.FTZ R67, R68, R69, R67 ;  /* 0x0000004544437223 */ /* 0x000fe20000010043 */
[-C--:B0-----:R-:W-:Y:S01]  /*9020*/  FMUL.FTZ R130, R170, R155.reuse ;  /* 0x0000009baa827220 */ /* 0x081fe20000410000 */
[----:B------:R-:W-:Y:S01]  /*9030*/  FFMA.FTZ R155, R68, R155, -R66 ;  /* 0x0000009b449b7223 */ /* 0x000fe20000010842 */
[C---:B------:R-:W-:Y:S01]  /*9040*/  FMUL.FTZ R66, R156.reuse, -R207 ;  /* 0x800000cf9c427220 */ /* 0x040fe20000410000 */
[-C--:B------:R-:W-:Y:S01]  /*9050*/  FMUL.FTZ R156, R156, -R208.reuse ;  /* 0x800000d09c9c7220 */ /* 0x080fe20000410000 */
[----:B------:R-:W-:Y:S01]  /*9060*/  FFMA.FTZ R170, R170, R71, R67 ;  /* 0x00000047aaaa7223 */ /* 0x000fe20000010043 */
[----:B------:R0:W-:Y:S01]  /*9070*/  STS [R235+0x10c8], R70 ;  /* 0x0010c846eb007388 */ /* 0x0001e20000000800 */
[C---:B------:R-:W-:Y:S01]  /*9080*/  FFMA.FTZ R69, R157.reuse, R208, -R66 ;  /* 0x000000d09d457223 */ /* 0x040fe20000010842 */
[----:B------:R-:W-:Y:S01]  /*9090*/  FFMA.FTZ R156, R157, R207, R156 ;  /* 0x000000cf9d9c7223 */ /* 0x000fe2000001009c */
[----:B------:R-:W-:Y:S01]  /*90a0*/  FMUL.FTZ R66, R41, R163 ;  /* 0x000000a329427220 */ /* 0x000fe20000410000 */
[----:B------:R-:W-:Y:S01]  /*90b0*/  FMUL.FTZ R67, R174, R207 ;  /* 0x000000cfae437220 */ /* 0x000fe20000410000 */
[----:B------:R-:W-:Y:S01]  /*90c0*/  FADD.FTZ R69, R210, R69 ;  /* 0x00000045d2457221 */ /* 0x000fe20000010000 */
[----:B------:R-:W-:Y:S01]  /*90d0*/  FADD.FTZ R209, -R209, R156 ;  /* 0x0000009cd1d17221 */ /* 0x000fe20000010100 */
[----:B------:R-:W-:Y:S01]  /*90e0*/  FFMA.FTZ R174, R174, -R66, R220 ;  /* 0x80000042aeae7223 */ /* 0x000fe200000100dc */
[C---:B------:R-:W-:Y:S01]  /*90f0*/  FFMA.FTZ R68, R173.reuse, R208, R67 ;  /* 0x000000d0ad447223 */ /* 0x040fe20000010043 */
[----:B------:R-:W-:Y:S01]  /*9100*/  FMUL.FTZ R71, R208, UR42 ;  /* 0x0000002ad0477c20 */ /* 0x000fe20008410000 */
[----:B0-----:R-:W-:Y:S01]  /*9110*/  FFMA.FTZ R70, R173, -R66, R219 ;  /* 0x80000042ad467223 */ /* 0x001fe200000100db */
[C---:B------:R-:W-:Y:S01]  /*9120*/  FMUL.FTZ R66, R158.reuse, -R209 ;  /* 0x800000d19e427220 */ /* 0x040fe20000410000 */
[-C--:B------:R-:W-:Y:S01]  /*9130*/  FMUL.FTZ R158, R158, -R69.reuse ;  /* 0x800000459e9e7220 */ /* 0x080fe20000410000 */
[----:B------:R-:W-:Y:S01]  /*9140*/  FMUL.FTZ R67, R207, UR42 ;  /* 0x0000002acf437c20 */ /* 0x000fe20008410000 */
[----:B------:R0:W-:Y:S01]  /*9150*/  STS [R235+0x10cc], R130 ;  /* 0x0010cc82eb007388 */ /* 0x0001e20000000800 */
[C---:B------:R-:W-:Y:S01]  /*9160*/  FFMA.FTZ R66, R159.reuse, R69, -R66 ;  /* 0x000000459f427223 */ /* 0x040fe20000010842 */
[----:B------:R-:W-:Y:S01]  /*9170*/  FFMA.FTZ R131, R159, R209, R158 ;  /* 0x000000d19f837223 */ /* 0x000fe2000001009e */
[----:B------:R-:W-:Y:S01]  /*9180*/  FFMA.FTZ R71, R207, UR41, -R71 ;  /* 0x00000029cf477c23 */ /* 0x000fe20008010847 */
[----:B------:R-:W-:Y:S01]  /*9190*/  FFMA.FTZ R159, R208, UR41, R67 ;  /* 0x00000029d09f7c23 */ /* 0x000fe20008010043 */
[----:B------:R-:W-:Y:S01]  /*91a0*/  FMUL.FTZ R67, R41, R208 ;  /* 0x000000d029437220 */ /* 0x000fe20000410000 */
[----:B------:R-:W-:Y:S01]  /*91b0*/  FMUL.FTZ R157, R174, R167 ;  /* 0x000000a7ae9d7220 */ /* 0x000fe20000410000 */
[----:B------:R-:W-:Y:S01]  /*91c0*/  FADD.FTZ R131, -R236, R131 ;  /* 0x00000083ec837221 */ /* 0x000fe20000010100 */
[C---:B------:R-:W-:Y:S01]  /*91d0*/  FMUL.FTZ R165, R174.reuse, R71 ;  /* 0x00000047aea57220 */ /* 0x040fe20000410000 */
[-C--:B------:R-:W-:Y:S01]  /*91e0*/  FMUL.FTZ R174, R174, R67.reuse ;  /* 0x00000043aeae7220 */ /* 0x080fe20000410000 */
[----:B0-----:R-:W-:Y:S01]  /*91f0*/  FADD.FTZ R130, R237, R66 ;  /* 0x00000042ed827221 */ /* 0x001fe20000010000 */
[-C--:B------:R-:W-:Y:S01]  /*9200*/  FFMA.FTZ R156, R70, R67.reuse, R157 ;  /* 0x00000043469c7223 */ /* 0x080fe2000001009d */
[----:B------:R-:W-:Y:S01]  /*9210*/  FMUL.FTZ R158, R163, R67 ;  /* 0x00000043a39e7220 */ /* 0x000fe20000410000 */
[C---:B------:R-:W-:Y:S01]  /*9220*/  FMUL.FTZ R67, R160.reuse, -R131 ;  /* 0x80000083a0437220 */ /* 0x040fe20000410000 */
[-C--:B------:R-:W-:Y:S01]  /*9230*/  FMUL.FTZ R66, R160, -R130.reuse ;  /* 0x80000082a0427220 */ /* 0x080fe20000410000 */
[C---:B------:R-:W-:Y:S01]  /*9240*/  FFMA.FTZ R157, R70.reuse, R167, -R174 ;  /* 0x000000a7469d7223 */ /* 0x040fe200000108ae */
[----:B------:R-:W-:Y:S01]  /*9250*/  FFMA.FTZ R70, R70, R159, R165 ;  /* 0x0000009f46467223 */ /* 0x000fe200000100a5 */
        /* <DEDUP_REMOVED lines=8> */
[----:B------:R-:W-:Y:S01]  /*92e0*/  FMUL.FTZ R67, R146, -R66 ;  /* 0x8000004292437220 */ /* 0x000fe20000410000 */
[----:B------:R-:W-:Y:S01]  /*92f0*/  FMUL.FTZ R161, R42, R69 ;  /* 0x000000452aa17220 */ /* 0x000fe20000410000 */
[----:B------:R-:W-:Y:S01]  /*9300*/  FFMA.FTZ R55, R39, R168, R55 ;  /* 0x000000a827377223 */ /* 0x000fe20000010037 */
[----:B------:R-:W-:Y:S01]  /*9310*/  FADD.FTZ R83, R170, R83 ;  /* 0x00000053aa537221 */ /* 0x000fe20000010000 */
[C---:B0-----:R-:W-:Y:S01]  /*9320*/  FMUL.FTZ R166, R163.reuse, R167 ;  /* 0x000000a7a3a67220 */ /* 0x041fe20000410000 */
[----:B------:R-:W-:Y:S01]  /*9330*/  FFMA.FTZ R163, R163, R68, R70 ;  /* 0x00000044a3a37223 */ /* 0x000fe20000010046 */
[----:B------:R-:W-:Y:S01]  /*9340*/  FMUL.FTZ R68, R146, -R236 ;  /* 0x800000ec92447220 */ /* 0x000fe20000410000 */
[----:B------:R-:W-:Y:S01]  /*9350*/  FMUL.FTZ R70, R151, R209 ;  /* 0x000000d197467220 */ /* 0x000fe20000410000 */
[----:B------:R-:W-:Y:S01]  /*9360*/  FMUL.FTZ R146, R69, UR42 ;  /* 0x0000002a45927c20 */ /* 0x000fe20008410000 */
[----:B-1----:R-:W-:Y:S01]  /*9370*/  FFMA.FTZ R158, R151, -R71, R218 ;  /* 0x80000047979e7223 */ /* 0x002fe200000100da */
[C---:B------:R-:W-:Y:S01]  /*9380*/  FFMA.FTZ R68, R149.reuse, R66, -R68 ;  /* 0x0000004295447223 */ /* 0x040fe20000010844 */
[----:B------:R-:W-:Y:S01]  /*9390*/  FFMA.FTZ R149, R149, R236, R67 ;  /* 0x000000ec95957223 */ /* 0x000fe20000010043 */
[----:B------:R-:W-:Y:S01]  /*93a0*/  FFMA.FTZ R151, R150, R69, R70 ;  /* 0x0000004596977223 */ /* 0x000fe20000010046 */
[----:B------:R-:W-:Y:S01]  /*93b0*/  FMUL.FTZ R70, R209, UR42 ;  /* 0x0000002ad1467c20 */ /* 0x000fe20008410000 */
[----:B------:R-:W-:Y:S01]  /*93c0*/  FADD.FTZ R67, R195, R68 ;  /* 0x00000044c3437221 */ /* 0x000fe20000010000 */
[----:B------:R-:W-:Y:S01]  /*93d0*/  FADD.FTZ R68, -R194, R149 ;  /* 0x00000095c2447221 */ /* 0x000fe20000010100 */
[----:B------:R-:W-:Y:S01]  /*93e0*/  FFMA.FTZ R159, R209, UR41, -R146 ;  /* 0x00000029d19f7c23 */ /* 0x000fe20008010892 */
[----:B------:R-:W-:Y:S01]  /*93f0*/  FFMA.FTZ R146, R69, UR41, R70 ;  /* 0x0000002945927c23 */ /* 0x000fe20008010046 */
[C---:B------:R-:W-:Y:S01]  /*9400*/  FMUL.FTZ R69, R142.reuse, -R67 ;  /* 0x800000438e457220 */ /* 0x040fe20000410000 */
[-C--:B------:R-:W-:Y:S01]  /*9410*/  FMUL.FTZ R70, R142, -R68.reuse ;  /* 0x800000448e467220 */ /* 0x080fe20000410000 */
[----:B------:R-:W-:Y:S01]  /*9420*/  FFMA.FTZ R71, R150, -R71, R217 ;  /* 0x8000004796477223 */ /* 0x000fe200000100d9 */
[----:B------:R-:W-:Y:S01]  /*9430*/  FMUL.FTZ R209, R42, R209 ;  /* 0x000000d12ad17220 */ /* 0x000fe20000410000 */
[C---:B------:R-:W-:Y:S01]  /*9440*/  FFMA.FTZ R69, R143.reuse, R68, R69 ;  /* 0x000000448f457223 */ /* 0x040fe20000010045 */
[----:B------:R-:W-:Y:S01]  /*9450*/  FFMA.FTZ R70, R143, R67, -R70 ;  /* 0x000000438f467223 */ /* 0x000fe20000010846 */
[C---:B------:R-:W-:Y:S01]  /*9460*/  FMUL.FTZ R160, R158.reuse, R159 ;  /* 0x0000009f9ea07220 */ /* 0x040fe20000410000 */
[----:B------:R-:W-:Y:S01]  /*9470*/  FMUL.FTZ R150, R158, R209 ;  /* 0x000000d19e967220 */ /* 0x000fe20000410000 */
[----:B------:R-:W-:Y:S01]  /*9480*/  FADD.FTZ R69, -R184, R69 ;  /* 0x00000045b8457221 */ /* 0x000fe20000010100 */
[----:B------:R-:W-:Y:S01]  /*9490*/  FADD.FTZ R70, R183, R70 ;  /* 0x00000046b7467221 */ /* 0x000fe20000010000 */
[----:B------:R-:W-:Y:S01]  /*94a0*/  FFMA.FTZ R143, R71, R146, R160 ;  /* 0x00000092478f7223 */ /* 0x000fe200000100a0 */
[----:B------:R-:W-:Y:S01]  /*94b0*/  FMUL.FTZ R158, R158, R161 ;  /* 0x000000a19e9e7220 */ /* 0x000fe20000410000 */
[C---:B------:R-:W-:Y:S01]  /*94c0*/  FMUL.FTZ R142, R121.reuse, -R69 ;  /* 0x80000045798e7220 */ /* 0x040fe20000410000 */
[-C--:B------:R-:W-:Y:S01]  /*94d0*/  FMUL.FTZ R146, R121, -R70.reuse ;  /* 0x8000004679927220 */ /* 0x080fe20000410000 */
[C---:B------:R-:W-:Y:S01]  /*94e0*/  FFMA.FTZ R149, R71.reuse, R161, R150 ;  /* 0x000000a147957223 */ /* 0x040fe20000010096 */
[----:B------:R-:W-:Y:S01]  /*94f0*/  FFMA.FTZ R150, R71, R209, -R158 ;  /* 0x000000d147967223 */ /* 0x000fe2000001089e */
[----:B------:R0:W-:Y:S01]  /*9500*/  STS [R235+0x10c4], R166 ;  /* 0x0010c4a6eb007388 */ /* 0x0001e20000000800 */
[C---:B------:R-:W-:Y:S01]  /*9510*/  FFMA.FTZ R121, R139.reuse, R69, R146 ;  /* 0x000000458b797223 */ /* 0x040fe20000010092 */
[----:B------:R-:W-:Y:S01]  /*9520*/  FFMA.FTZ R71, R139, R70, -R142 ;  /* 0x000000468b477223 */ /* 0x000fe2000001088e */
[C---:B------:R-:W-:Y:S01]  /*9530*/  FMUL.FTZ R168, R140.reuse, R161 ;  /* 0x000000a18ca87220 */ /* 0x040fe20000410000 */
[----:B------:R-:W-:Y:S01]  /*9540*/  FMUL.FTZ R158, R140, R209 ;  /* 0x000000d18c9e7220 */ /* 0x000fe20000410000 */
[----:B------:R-:W-:Y:S01]  /*9550*/  FADD.FTZ R121, -R164, R121 ;  /* 0x00000079a4797221 */ /* 0x000fe20000010100 */
[----:B------:R-:W-:Y:S01]  /*9560*/  FADD.FTZ R71, R182, R71 ;  /* 0x00000047b6477221 */ /* 0x000fe20000010000 */
[-C--:B------:R-:W-:Y:S01]  /*9570*/  FMUL.FTZ R139, R136, R131.reuse ;  /* 0x00000083888b7220 */ /* 0x080fe20000410000 */
[C---:B------:R-:W-:Y:S01]  /*9580*/  FMUL.FTZ R159, R43.reuse, R131 ;  /* 0x000000832b9f7220 */ /* 0x040fe20000410000 */
[----:B------:R1:W-:Y:S01]  /*9590*/  STS [R235+0x10bc], R158 ;  /* 0x0010bc9eeb007388 */ /* 0x0003e20000000800 */
[----:B0-----:R-:W-:Y:S01]  /*95a0*/  FFMA.FTZ R166, R140, R151, R143 ;  /* 0x000000978ca67223 */ /* 0x001fe2000001008f */
[----:B------:R-:W-:Y:S01]  /*95b0*/  FMUL.FTZ R140, R43, R138 ;  /* 0x0000008a2b8c7220 */ /* 0x000fe20000410000 */
[-C--:B------:R-:W-:Y:S01]  /*95c0*/  FFMA.FTZ R146, R137, R130.reuse, R139 ;  /* 0x0000008289927223 */ /* 0x080fe2000001008b */
[----:B------:R-:W-:Y:S01]  /*95d0*/  FMUL.FTZ R139, R131, UR42 ;  /* 0x0000002a838b7c20 */ /* 0x000fe20008410000 */
[----:B------:R-:W-:Y:S01]  /*95e0*/  FMUL.FTZ R143, R43, R130 ;  /* 0x000000822b8f7220 */ /* 0x000fe20000410000 */
[-C--:B------:R-:W-:Y:S01]  /*95f0*/  FFMA.FTZ R142, R136, -R140.reuse, R216 ;  /* 0x8000008c888e7223 */ /* 0x080fe200000100d8 */
[C---:B------:R-:W-:Y:S01]  /*9600*/  FMUL.FTZ R136, R134.reuse, -R121 ;  /* 0x8000007986887220 */ /* 0x040fe20000410000 */
[-C--:B------:R-:W-:Y:S01]  /*9610*/  FMUL.FTZ R134, R134, -R71.reuse ;  /* 0x8000004786867220 */ /* 0x080fe20000410000 */
[----:B------:R-:W-:Y:S01]  /*9620*/  FFMA.FTZ R140, R137, -R140, R215 ;  /* 0x8000008c898c7223 */ /* 0x000fe200000100d7 */
[C---:B-1----:R-:W-:Y:S01]  /*9630*/  FMUL.FTZ R158, R130.reuse, UR42 ;  /* 0x0000002a829e7c20 */ /* 0x042fe20008410000 */
[C---:B------:R-:W-:Y:S01]  /*9640*/  FFMA.FTZ R137, R135.reuse, R71, -R136 ;  /* 0x0000004787897223 */ /* 0x040fe20000010888 */
[----:B------:R-:W-:Y:S01]  /*9650*/  FFMA.FTZ R134, R135, R121, R134 ;  /* 0x0000007987867223 */ /* 0x000fe20000010086 */
[----:B------:R-:W-:Y:S01]  /*9660*/  FFMA.FTZ R139, R130, UR41, R139 ;  /* 0x00000029828b7c23 */ /* 0x000fe2000801008b */
[----:B------:R-:W-:Y:S01]  /*9670*/  FFMA.FTZ R135, R131, UR41, -R158 ;  /* 0x0000002983877c23 */ /* 0x000fe2000801089e */
[----:B------:R-:W-:Y:S01]  /*9680*/  FADD.FTZ R130, R162, R137 ;  /* 0x00000089a2827221 */ /* 0x000fe20000010000 */
[----:B------:R-:W-:Y:S01]  /*9690*/  FADD.FTZ R131, -R145, R134 ;  /* 0x0000008691837221 */ /* 0x000fe20000010100 */
[----:B------:R-:W-:Y:S01]  /*96a0*/  FMUL.FTZ R160, R138, R143 ;  /* 0x0000008f8aa07220 */ /* 0x000fe20000410000 */
[----:B------:R-:W-:Y:S01]  /*96b0*/  FMUL.FTZ R137, R142, R135 ;  /* 0x000000878e897220 */ /* 0x000fe20000410000 */
[----:B------:R-:W-:Y:S01]  /*96c0*/  FFMA.FTZ R58, R42, R151, R58 ;  /* 0x000000972a3a7223 */ /* 0x000fe2000001003a */
[C---:B------:R-:W-:Y:S01]  /*96d0*/  FMUL.FTZ R134, R132.reuse, -R131 ;  /* 0x8000008384867220 */ /* 0x040fe20000410000 */
[-C--:B------:R-:W-:Y:S01]  /*96e0*/  FMUL.FTZ R132, R132, -R130.reuse ;  /* 0x8000008284847220 */ /* 0x080fe20000410000 */
[C---:B------:R-:W-:Y:S01]  /*96f0*/  FMUL.FTZ R151, R142.reuse, R159 ;  /* 0x0000009f8e977220 */ /* 0x040fe20000410000 */
[----:B------:R-:W-:Y:S01]  /*9700*/  FMUL.FTZ R136, R49, R31 ;  /* 0x0000001f31887220 */ /* 0x000fe20000410000 */
[C---:B------:R-:W-:Y:S01]  /*9710*/  FFMA.FTZ R135, R133.reuse, R130, -R134 ;  /* 0x0000008285877223 */ /* 0x040fe20000010886 */
[----:B------:R-:W-:Y:S01]  /*9720*/  FFMA.FTZ R134, R133, R131, R132 ;  /* 0x0000008385867223 */ /* 0x000fe20000010084 */
[----:B------:R-:W-:Y:S01]  /*9730*/  FMUL.FTZ R142, R142, R143 ;  /* 0x0000008f8e8e7220 */ /* 0x000fe20000410000 */
[----:B------:R-:W-:Y:S01]  /*9740*/  FFMA.FTZ R145, R140, R139, R137 ;  /* 0x0000008b8c917223 */ /* 0x000fe20000010089 */
[----:B------:R-:W-:Y:S01]  /*9750*/  FADD.FTZ R132, R144, R135 ;  /* 0x0000008790847221 */ /* 0x000fe20000010000 */
[----:B------:R-:W-:Y:S01]  /*9760*/  FADD.FTZ R133, -R141, R134 ;  /* 0x000000868d857221 */ /* 0x000fe20000010100 */
[----:B------:R0:W-:Y:S01]  /*9770*/  STS [R235+0x10b0], R160 ;  /* 0x0010b0a0eb007388 */ /* 0x0001e20000000800 */
[----:B------:R-:W-:Y:S01]  /*9780*/  FMUL.FTZ R137, R48, R30 ;  /* 0x0000001e30897220 */ /* 0x000fe20000410000 */
[----:B------:R-:W-:Y:S01]  /*9790*/  FFMA.FTZ R158, R140, R143, R151 ;  /* 0x0000008f8c9e7223 */ /* 0x000fe20000010097 */
[----:B------:R-:W-:Y:S01]  /*97a0*/  FFMA.FTZ R135, R32, -R136, R123 ;  /* 0x8000008820877223 */ /* 0x000fe2000001007b */
[----:B------:R-:W-:Y:S01]  /*97b0*/  FMUL.FTZ R162, R49, R132 ;  /* 0x0000008431a27220 */ /* 0x000fe20000410000 */
[-C--:B------:R-:W-:Y:S01]  /*97c0*/  FFMA.FTZ R151, R140, R159.reuse, -R142 ;  /* 0x0000009f8c977223 */ /* 0x080fe2000001088e */
[----:B------:R-:W-:Y:S01]  /*97d0*/  FMUL.FTZ R142, R138, R159 ;  /* 0x0000009f8a8e7220 */ /* 0x000fe20000410000 */
[----:B------:R-:W-:Y:S01]  /*97e0*/  FFMA.FTZ R134, R33, -R136, R180 ;  /* 0x8000008821867223 */ /* 0x000fe200000100b4 */
[-C--:B------:R-:W-:Y:S01]  /*97f0*/  FFMA.FTZ R136, R29, -R137.reuse, R124 ;  /* 0x800000891d887223 */ /* 0x080fe2000001007c */
[----:B------:R-:W-:Y:S01]  /*9800*/  FFMA.FTZ R137, R28, -R137, R125 ;  /* 0x800000891c897223 */ /* 0x000fe2000001007d */
[----:B0-----:R-:W-:Y:S01]  /*9810*/  FMUL.FTZ R160, R49, R133 ;  /* 0x0000008531a07220 */ /* 0x001fe20000410000 */
[C---:B------:R-:W-:Y:S01]  /*9820*/  FMUL.FTZ R159, R48.reuse, R131 ;  /* 0x00000083309f7220 */ /* 0x040fe20000410000 */
[----:B------:R-:W-:Y:S01]  /*9830*/  FMUL.FTZ R161, R48, R130 ;  /* 0x0000008230a17220 */ /* 0x000fe20000410000 */
[C---:B------:R-:W-:Y:S01]  /*9840*/  FMUL.FTZ R141, R135.reuse, R162 ;  /* 0x000000a2878d7220 */ /* 0x040fe20000410000 */
[-C--:B------:R-:W-:Y:S01]  /*9850*/  FMUL.FTZ R139, R135, R160.reuse ;  /* 0x000000a0878b7220 */ /* 0x080fe20000410000 */
[----:B------:R0:W-:Y:S01]  /*9860*/  STS [R235+0x10b4], R142 ;  /* 0x0010b48eeb007388 */ /* 0x0001e20000000800 */
[----:B------:R-:W-:Y:S01]  /*9870*/  FMUL.FTZ R143, R137, R159 ;  /* 0x0000009f898f7220 */ /* 0x000fe20000410000 */
[C---:B------:R-:W-:Y:S01]  /*9880*/  FFMA.FTZ R141, R134.reuse, R160, -R141 ;  /* 0x000000a0868d7223 */ /* 0x040fe2000001088d */
[----:B------:R-:W-:Y:S01]  /*9890*/  FFMA.FTZ R139, R134, R162, R139 ;  /* 0x000000a2868b7223 */ /* 0x000fe2000001008b */
[----:B------:R-:W-:Y:S01]  /*98a0*/  FFMA.FTZ R138, R138, R146, R145 ;  /* 0x000000928a8a7223 */ /* 0x000fe20000010091 */
[----:B------:R-:W-:Y:S01]  /*98b0*/  FFMA.FTZ R140, R136, R161, R143 ;  /* 0x000000a1888c7223 */ /* 0x000fe2000001008f */
[----:B------:R-:W-:Y:S01]  /*98c0*/  FADD.FTZ R141, RZ, R141 ;  /* 0x0000008dff8d7221 */ /* 0x000fe20000010000 */
[----:B------:R-:W-:Y:S01]  /*98d0*/  FADD.FTZ R139, RZ, R139 ;  /* 0x0000008bff8b7221 */ /* 0x000fe20000010000 */
[----:B------:R-:W-:Y:S01]  /*98e0*/  FMUL.FTZ R145, R47, R27 ;  /* 0x0000001b2f917220 */ /* 0x000fe20000410000 */
[----:B------:R-:W-:Y:S01]  /*98f0*/  FADD.FTZ R81, R166, R81 ;  /* 0x00000051a6517221 */ /* 0x000fe20000010000 */
[----:B0-----:R-:W-:Y:S01]  /*9900*/  FMUL.FTZ R142, R137, R161 ;  /* 0x000000a1898e7220 */ /* 0x001fe20000410000 */
[----:B------:R-:W-:Y:S01]  /*9910*/  FADD.FTZ R143, R139, R140 ;  /* 0x0000008c8b8f7221 */ /* 0x000fe20000010000 */
[----:B------:R-:W-:Y:S01]  /*9920*/  FFMA.FTZ R140, R26, -R145, R127 ;  /* 0x800000911a8c7223 */ /* 0x000fe2000001007f */
[C---:B------:R-:W-:Y:S01]  /*9930*/  FMUL.FTZ R166, R47.reuse, R71 ;  /* 0x000000472fa67220 */ /* 0x040fe20000410000 */
[----:B------:R-:W-:Y:S01]  /*9940*/  FFMA.FTZ R142, R136, R159, -R142 ;  /* 0x0000009f888e7223 */ /* 0x000fe2000001088e */
[----:B------:R-:W-:Y:S01]  /*9950*/  FMUL.FTZ R164, R47, R121 ;  /* 0x000000792fa47220 */ /* 0x000fe20000410000 */
[----:B------:R-:W-:Y:S01]  /*9960*/  FFMA.FTZ R139, R25, -R145, R126 ;  /* 0x80000091198b7223 */ /* 0x000fe2000001007e */
[----:B------:R-:W-:Y:S01]  /*9970*/  FADD.FTZ R82, R163, R82 ;  /* 0x00000052a3527221 */ /* 0x000fe20000010000 */
[----:B------:R-:W-:Y:S01]  /*9980*/  FADD.FTZ R144, R141, R142 ;  /* 0x0000008e8d907221 */ /* 0x000fe20000010000 */
[----:B------:R-:W-:Y:S01]  /*9990*/  FMUL.FTZ R142, R46, R24 ;  /* 0x000000182e8e7220 */ /* 0x000fe20000410000 */
[----:B------:R-:W-:Y:S01]  /*99a0*/  FFMA.FTZ R59, R43, R146, R59 ;  /* 0x000000922b3b7223 */ /* 0x000fe2000001003b */
[C---:B------:R-:W-:Y:S01]  /*99b0*/  FMUL.FTZ R145, R140.reuse, R166 ;  /* 0x000000a68c917220 */ /* 0x040fe20000410000 */
[----:B------:R-:W-:Y:S01]  /*99c0*/  FMUL.FTZ R146, R140, R164 ;  /* 0x000000a48c927220 */ /* 0x000fe20000410000 */
[-C--:B------:R-:W-:Y:S01]  /*99d0*/  FFMA.FTZ R141, R22, -R142.reuse, R128 ;  /* 0x8000008e168d7223 */ /* 0x080fe20000010080 */
[----:B------:R-:W-:Y:S01]  /*99e0*/  FFMA.FTZ R142, R23, -R142, R129 ;  /* 0x8000008e178e7223 */ /* 0x000fe20000010081 */
[C---:B------:R-:W-:Y:S01]  /*99f0*/  FMUL.FTZ R163, R46.reuse, R70 ;  /* 0x000000462ea37220 */ /* 0x040fe20000410000 */
[----:B------:R-:W-:Y:S01]  /*9a00*/  FMUL.FTZ R165, R46, R69 ;  /* 0x000000452ea57220 */ /* 0x000fe20000410000 */
[C---:B------:R-:W-:Y:S01]  /*9a10*/  FFMA.FTZ R145, R139.reuse, R164, -R145 ;  /* 0x000000a48b917223 */ /* 0x040fe20000010891 */
[----:B------:R-:W-:Y:S01]  /*9a20*/  FFMA.FTZ R146, R139, R166, R146 ;  /* 0x000000a68b927223 */ /* 0x000fe20000010092 */
[----:B------:R-:W-:Y:S01]  /*9a30*/  FMUL.FTZ R170, R142, R163 ;  /* 0x000000a38eaa7220 */ /* 0x000fe20000410000 */
[----:B------:R0:W-:Y:S01]  /*9a40*/  STS [R235+0x10b8], R168 ;  /* 0x0010b8a8eb007388 */ /* 0x0001e20000000800 */
[----:B------:R-:W-:Y:S01]  /*9a50*/  FADD.FTZ R144, R144, R145 ;  /* 0x0000009190907221 */ /* 0x000fe20000010000 */
[----:B------:R-:W-:Y:S01]  /*9a60*/  FADD.FTZ R143, R143, R146 ;  /* 0x000000928f8f7221 */ /* 0x000fe20000010000 */
[----:B------:R-:W-:Y:S01]  /*9a70*/  FFMA.FTZ R145, R141, R165, -R170 ;  /* 0x000000a58d917223 */ /* 0x000fe200000108aa */
[C---:B------:R-:W-:Y:S01]  /*9a80*/  FMUL.FTZ R146, R45.reuse, R19 ;  /* 0x000000132d927220 */ /* 0x040fe20000410000 */
[----:B------:R-:W-:Y:S01]  /*9a90*/  FMUL.FTZ R169, R44, R17 ;  /* 0x000000112ca97220 */ /* 0x000fe20000410000 */
[C---:B------:R-:W-:Y:S01]  /*9aa0*/  FMUL.FTZ R172, R45.reuse, R68 ;  /* 0x000000442dac7220 */ /* 0x040fe20000410000 */
[----:B------:R-:W-:Y:S01]  /*9ab0*/  FADD.FTZ R167, R144, R145 ;  /* 0x0000009190a77221 */ /* 0x000fe20000010000 */
[----:B------:R-:W-:Y:S01]  /*9ac0*/  FFMA.FTZ R144, R20, -R146, R212 ;  /* 0x8000009214907223 */ /* 0x000fe200000100d4 */
[----:B------:R-:W-:Y:S01]  /*9ad0*/  FFMA.FTZ R145, R18, -R169, R213 ;  /* 0x800000a912917223 */ /* 0x000fe200000100d5 */
[----:B0-----:R-:W-:Y:S01]  /*9ae0*/  FMUL.FTZ R168, R142, R165 ;  /* 0x000000a58ea87220 */ /* 0x001fe20000410000 */
[----:B------:R-:W-:Y:S01]  /*9af0*/  FFMA.FTZ R173, R122, -R169, R214 ;  /* 0x800000a97aad7223 */ /* 0x000fe200000100d6 */
[----:B------:R-:W-:Y:S01]  /*9b00*/  FMUL.FTZ R169, R66, UR42 ;  /* 0x0000002a42a97c20 */ /* 0x000fe20008410000 */
[----:B------:R-:W-:Y:S01]  /*9b10*/  FMUL.FTZ R170, R45, R67 ;  /* 0x000000432daa7220 */ /* 0x000fe20000410000 */
[----:B------:R-:W-:Y:S01]  /*9b20*/  FFMA.FTZ R168, R141, R163, R168 ;  /* 0x000000a38da87223 */ /* 0x000fe200000100a8 */
[----:B------:R-:W-:Y:S01]  /*9b30*/  FADD.FTZ R85, R186, R85 ;  /* 0x00000055ba557221 */ /* 0x000fe20000010000 */
[----:B------:R-:W-:Y:S01]  /*9b40*/  FMUL.FTZ R186, R44, R236 ;  /* 0x000000ec2cba7220 */ /* 0x000fe20000410000 */
[C---:B------:R-:W-:Y:S01]  /*9b50*/  FMUL.FTZ R171, R144.reuse, R170 ;  /* 0x000000aa90ab7220 */ /* 0x040fe20000410000 */
[----:B------:R-:W-:Y:S01]  /*9b60*/  FADD.FTZ R168, R143, R168 ;  /* 0x000000a88fa87221 */ /* 0x000fe20000010000 */
[----:B------:R-:W-:Y:S01]  /*9b70*/  FFMA.FTZ R143, R21, -R146, R211 ;  /* 0x80000092158f7223 */ /* 0x000fe200000100d3 */
[----:B------:R-:W-:Y:S01]  /*9b80*/  FMUL.FTZ R146, R144, R172 ;  /* 0x000000ac90927220 */ /* 0x000fe20000410000 */
[----:B------:R-:W-:Y:S01]  /*9b90*/  FFMA.FTZ R182, R236, UR41, -R169 ;  /* 0x00000029ecb67c23 */ /* 0x000fe200080108a9 */
[----:B------:R-:W-:Y:S01]  /*9ba0*/  FMUL.FTZ R184, R44, R66 ;  /* 0x000000422cb87220 */ /* 0x000fe20000410000 */
[----:B------:R-:W-:Y:S01]  /*9bb0*/  FMUL.FTZ R188, R173, R186 ;  /* 0x000000baadbc7220 */ /* 0x000fe20000410000 */
[C---:B------:R-:W-:Y:S01]  /*9bc0*/  FFMA.FTZ R169, R143.reuse, R170, R146 ;  /* 0x000000aa8fa97223 */ /* 0x040fe20000010092 */
[----:B------:R-:W-:Y:S01]  /*9bd0*/  FFMA.FTZ R174, R143, R172, -R171 ;  /* 0x000000ac8fae7223 */ /* 0x000fe200000108ab */
[C---:B------:R-:W-:Y:S01]  /*9be0*/  FMUL.FTZ R146, R173.reuse, R182 ;  /* 0x000000b6ad927220 */ /* 0x040fe20000410000 */
        /* <DEDUP_REMOVED lines=41> */
[C---:B------:R-:W-:Y:S01]  /*9e80*/  IADD3 R155, R120.reuse, 0x80, RZ ;  /* 0x00000080789b7810 */ /* 0x040fe20007ffe0ff */
[----:B------:R1:W-:Y:S01]  /*9e90*/  STS [R235+0x10fc], R244 ;  /* 0x0010fcf4eb007388 */ /* 0x0003e20000000800 */
[C---:B------:R-:W-:Y:S01]  /*9ea0*/  IADD3 R157, R120.reuse, 0xa0, RZ ;  /* 0x000000a0789d7810 */ /* 0x040fe20007ffe0ff */
[----:B------:R-:W-:Y:S01]  /*9eb0*/  FADD.FTZ R148, R179, R148 ;  /* 0x00000094b3947221 */ /* 0x000fe20000010000 */
[C---:B------:R-:W-:Y:S01]  /*9ec0*/  IADD3 R159, R120.reuse, 0xc0, RZ ;  /* 0x000000c0789f7810 */ /* 0x040fe20007ffe0ff */
[----:B------:R-:W-:Y:S01]  /*9ed0*/  STS [R235+0x10d8], R190 ;  /* 0x0010d8beeb007388 */ /* 0x000fe20000000800 */
[----:B------:R-:W-:Y:S01]  /*9ee0*/  IADD3 R161, R120, 0xe0, RZ ;  /* 0x000000e078a17810 */ /* 0x000fe20007ffe0ff */
[----:B------:R-:W-:Y:S01]  /*9ef0*/  FFMA.FTZ R52, R36, R187, R52 ;  /* 0x000000bb24347223 */ /* 0x000fe20000010034 */
[C---:B------:R-:W-:Y:S01]  /*9f00*/  IADD3 R163, R120.reuse, 0x100, RZ ;  /* 0x0000010078a37810 */ /* 0x040fe20007ffe0ff */
        /* <DEDUP_REMOVED lines=9> */
[----:B------:R-:W-:Y:S01]  /*9fa0*/  IADD3 R171, R120, 0x180, RZ ;  /* 0x0000018078ab7810 */ /* 0x000fe20007ffe0ff */
[----:B0-----:R-:W-:Y:S01]  /*9fb0*/  FMUL.FTZ R242, R16, R180 ;  /* 0x000000b410f27220 */ /* 0x001fe20000410000 */
[C---:B------:R-:W-:Y:S01]  /*9fc0*/  IADD3 R173, R120.reuse, 0x1a0, RZ ;  /* 0x000001a078ad7810 */ /* 0x040fe20007ffe0ff */
[----:B------:R-:W-:Y:S01]  /*9fd0*/  STS [R235+0x10a0], R170 ;  /* 0x0010a0aaeb007388 */ /* 0x000fe20000000800 */
[C---:B------:R-:W-:Y:S01]  /*9fe0*/  IADD3 R175, R120.reuse, 0x1c0, RZ ;  /* 0x000001c078af7810 */ /* 0x040fe20007ffe0ff */
[----:B-1----:R-:W-:Y:S01]  /*9ff0*/  FMUL.FTZ R244, R15, R124 ;  /* 0x0000007c0ff47220 */ /* 0x002fe20000410000 */
        /* <DEDUP_REMOVED lines=16> */
[C---:B------:R-:W-:Y:S01]  /*a100*/  IADD3 R189, R120.reuse, 0x2c0, RZ ;  /* 0x000002c078bd7810 */ /* 0x040fe20007ffe0ff */
[----:B------:R-:W-:Y:S01]  /*a110*/  STS [R235+0x1094], R164 ;  /* 0x001094a4eb007388 */ /* 0x000fe20000000800 */
[----:B------:R-:W-:Y:S01]  /*a120*/  IADD3 R191, R120, 0x2e0, RZ ;  /* 0x000002e078bf7810 */ /* 0x000fe20007ffe0ff */
[----:B------:R-:W-:Y:S01]  /*a130*/  FFMA.FTZ R126, -R14, R127, -RZ ;  /* 0x0000007f0e7e7223 */ /* 0x000fe200000109ff */
[C---:B------:R-:W-:Y:S01]  /*a140*/  IADD3 R193, R120.reuse, 0x300, RZ ;  /* 0x0000030078c17810 */ /* 0x040fe20007ffe0ff */
[----:B------:R0:W-:Y:S01]  /*a150*/  STS [R235+0x1088], R150 ;  /* 0x00108896eb007388 */ /* 0x0001e20000000800 */
[C---:B------:R-:W-:Y:S01]  /*a160*/  IADD3 R195, R120.reuse, 0x320, RZ ;  /* 0x0000032078c37810 */ /* 0x040fe20007ffe0ff */
[----:B------:R-:W-:Y:S01]  /*a170*/  FFMA.FTZ R128, -R13, R129, -RZ ;  /* 0x000000810d807223 */ /* 0x000fe200000109ff */
[C---:B------:R-:W-:Y:S01]  /*a180*/  IADD3 R197, R120.reuse, 0x340, RZ ;  /* 0x0000034078c57810 */ /* 0x040fe20007ffe0ff */
[----:B------:R1:W-:Y:S01]  /*a190*/  STS [R235+0x108c], R152 ;  /* 0x00108c98eb007388 */ /* 0x0003e20000000800 */
[C---:B------:R-:W-:Y:S01]  /*a1a0*/  IADD3 R199, R120.reuse, 0x360, RZ ;  /* 0x0000036078c77810 */ /* 0x040fe20007ffe0ff */
[----:B------:R-:W-:Y:S01]  /*a1b0*/  FFMA.FTZ R214, -R11, R214, -RZ ;  /* 0x000000d60bd67223 */ /* 0x000fe200000109ff */
[C---:B------:R-:W-:Y:S01]  /*a1c0*/  IADD3 R203, R120.reuse, 0x3a0, RZ ;  /* 0x000003a078cb7810 */ /* 0x040fe20007ffe0ff */
[----:B------:R-:W-:Y:S01]  /*a1d0*/  STS [R235+0x1080], R162 ;  /* 0x001080a2eb007388 */ /* 0x000fe20000000800 */
[----:B------:R-:W-:Y:S01]  /*a1e0*/  IADD3 R205, R120, 0x3c0, RZ ;  /* 0x000003c078cd7810 */ /* 0x000fe20007ffe0ff */
[----:B------:R-:W-:Y:S01]  /*a1f0*/  FFMA.FTZ R216, -R10, R216, -RZ ;  /* 0x000000d80ad87223 */ /* 0x000fe200000109ff */
[-C--:B0-----:R-:W-:Y:S01]  /*a200*/  LEA.HI.SX32 R150, R151, R120.reuse, 0x1b ;  /* 0x0000007897967211 */ /* 0x081fe200078fdaff */
[----:B------:R0:W-:Y:S01]  /*a210*/  STS [R235+0x1084], R160 ;  /* 0x001084a0eb007388 */ /* 0x0001e20000000800 */
[----:B------:R-:W-:Y:S01]  /*a220*/  IADD3 R207, R120, 0x3e0, RZ ;  /* 0x000003e078cf7810 */ /* 0x000fe20007ffe0ff */
[----:B------:R-:W-:Y:S01]  /*a230*/  FFMA.FTZ R240, -R16, R123, -RZ ;  /* 0x0000007b10f07223 */ /* 0x000fe200000109ff */
[----:B------:R-:W-:Y:S01]  /*a240*/  LEA.HI.SX32 R151, R153, R120, 0x1b ;  /* 0x0000007899977211 */ /* 0x000fe200078fdaff */
[----:B------:R-:W-:Y:S01]  /*a250*/  FFMA.FTZ R218, -R9, R218, -RZ ;  /* 0x000000da09da7223 */ /* 0x000fe200000109ff */
[----:B-1----:R-:W-:Y:S01]  /*a260*/  LEA.HI.SX32 R152, R155, R120, 0x1b ;  /* 0x000000789b987211 */ /* 0x002fe200078fdaff */
        /* <DEDUP_REMOVED lines=13> */
[----:B------:R-:W-:-:S02]  /*a340*/  LEA.HI.SX32 R159, R169, R120, 0x1b ;  /* 0x00000078a99f7211 */ /* 0x000fc400078fdaff */
[-C--:B0-----:R-:W-:Y:S02]  /*a350*/  LEA.HI.SX32 R160, R171, R120.reuse, 0x1b ;  /* 0x00000078aba07211 */ /* 0x081fe400078fdaff */
        /* <DEDUP_REMOVED lines=21> */
[----:B------:R-:W-:Y:S01]  /*a4b0*/  LEA R149, R149, UR18, 0x2 ;  /* 0x0000001295957c11 */ /* 0x000fe2000f8e10ff */
[----:B------:R-:W-:Y:S01]  /*a4c0*/  BAR.SYNC.DEFER_BLOCKING 0x0 ;  /* 0x0000000000007b1d */ /* 0x000fe20000010000 */
        /* <DEDUP_REMOVED lines=10> */
[----:B------:R-:W-:Y:S02]  /*a570*/  LEA R160, R160, UR18, 0x2 ;  /* 0x00000012a0a07c11 */ /* 0x000fe4000f8e10ff */
[----:B------:R-:W-:Y:S01]  /*a580*/  LEA R161, R161, UR18, 0x2 ;  /* 0x00000012a1a17c11 */ /* 0x000fe2000f8e10ff */
[----:B------:R-:W0:Y:S01]  /*a590*/  LDS R180, [R149+0x1100] ;  /* 0x0011000095b47984 */ /* 0x000e220000000800 */
[----:B------:R-:W-:-:S02]  /*a5a0*/  LEA R162, R162, UR18, 0x2 ;  /* 0x00000012a2a27c11 */ /* 0x000fc4000f8e10ff */
[----:B------:R-:W-:Y:S01]  /*a5b0*/  LEA R163, R163, UR18, 0x2 ;  /* 0x00000012a3a37c11 */ /* 0x000fe2000f8e10ff */
[----:B------:R-:W1:Y:S01]  /*a5c0*/  LDS R181, [R150+0x1180] ;  /* 0x0011800096b57984 */ /* 0x000e620000000800 */
[----:B------:R-:W-:Y:S02]  /*a5d0*/  LEA R164, R164, UR18, 0x2 ;  /* 0x00000012a4a47c11 */ /* 0x000fe4000f8e10ff */
[----:B------:R-:W-:Y:S01]  /*a5e0*/  LEA R165, R165, UR18, 0x2 ;  /* 0x00000012a5a57c11 */ /* 0x000fe2000f8e10ff */
[----:B------:R-:W2:Y:S01]  /*a5f0*/  LDS R182, [R151+0x1200] ;  /* 0x0012000097b67984 */ /* 0x000ea20000000800 */
[----:B------:R-:W-:Y:S02]  /*a600*/  LEA R166, R166, UR18, 0x2 ;  /* 0x00000012a6a67c11 */ /* 0x000fe4000f8e10ff */
[----:B------:R-:W-:Y:S01]  /*a610*/  LEA R167, R167, UR18, 0x2 ;  /* 0x00000012a7a77c11 */ /* 0x000fe2000f8e10ff */
[----:B------:R-:W3:Y:S01]  /*a620*/  LDS R183, [R152+0x1280] ;  /* 0x0012800098b77984 */ /* 0x000ee20000000800 */
[----:B------:R-:W-:-:S02]  /*a630*/  LEA R168, R168, UR18, 0x2 ;  /* 0x00000012a8a87c11 */ /* 0x000fc4000f8e10ff */
[----:B------:R-:W-:Y:S01]  /*a640*/  LEA R169, R169, UR18, 0x2 ;  /* 0x00000012a9a97c11 */ /* 0x000fe2000f8e10ff */
[----:B------:R-:W4:Y:S01]  /*a650*/  LDS R184, [R153+0x1300] ;  /* 0x0013000099b87984 */ /* 0x000f220000000800 */
[----:B------:R-:W-:Y:S02]  /*a660*/  LEA R170, R170, UR18, 0x2 ;  /* 0x00000012aaaa7c11 */ /* 0x000fe4000f8e10ff */
[----:B------:R-:W-:Y:S01]  /*a670*/  LEA R171, R171, UR18, 0x2 ;  /* 0x00000012abab7c11 */ /* 0x000fe2000f8e10ff */
[----:B------:R-:W0:Y:S01]  /*a680*/  LDS R185, [R154+0x1380] ;  /* 0x001380009ab97984 */ /* 0x000e220000000800 */
[----:B------:R-:W-:Y:S02]  /*a690*/  LEA R172, R172, UR18, 0x2 ;  /* 0x00000012acac7c11 */ /* 0x000fe4000f8e10ff */
[----:B------:R-:W-:Y:S01]  /*a6a0*/  LEA R173, R173, UR18, 0x2 ;  /* 0x00000012adad7c11 */ /* 0x000fe2000f8e10ff */
[----:B------:R-:W0:Y:S01]  /*a6b0*/  LDS R186, [R155+0x1400] ;  /* 0x001400009bba7984 */ /* 0x000e220000000800 */
[----:B------:R-:W-:-:S02]  /*a6c0*/  LEA R174, R174, UR18, 0x2 ;  /* 0x00000012aeae7c11 */ /* 0x000fc4000f8e10ff */
[----:B------:R-:W-:Y:S01]  /*a6d0*/  LEA R175, R175, UR18, 0x2 ;  /* 0x00000012afaf7c11 */ /* 0x000fe2000f8e10ff */
[----:B------:R-:W0:Y:S01]  /*a6e0*/  LDS R187, [R156+0x1480] ;  /* 0x001480009cbb7984 */ /* 0x000e220000000800 */
[----:B------:R-:W-:Y:S02]  /*a6f0*/  LEA R176, R176, UR18, 0x2 ;  /* 0x00000012b0b07c11 */ /* 0x000fe4000f8e10ff */
[----:B------:R-:W-:Y:S01]  /*a700*/  LEA R177, R177, UR18, 0x2 ;  /* 0x00000012b1b17c11 */ /* 0x000fe2000f8e10ff */
[----:B------:R-:W0:Y:S01]  /*a710*/  LDS R188, [R157+0x1500] ;  /* 0x001500009dbc7984 */ /* 0x000e220000000800 */
[----:B------:R-:W-:Y:S02]  /*a720*/  LEA R238, R238, UR18, 0x2 ;  /* 0x00000012eeee7c11 */ /* 0x000fe4000f8e10ff */
[----:B------:R-:W-:Y:S01]  /*a730*/  LEA R178, R178, UR18, 0x2 ;  /* 0x00000012b2b27c11 */ /* 0x000fe2000f8e10ff */
[----:B------:R-:W0:Y:S01]  /*a740*/  LDS R189, [R158+0x1580] ;  /* 0x001580009ebd7984 */ /* 0x000e220000000800 */
[----:B------:R-:W-:-:S03]  /*a750*/  LEA R179, R179, UR18, 0x2 ;  /* 0x00000012b3b37c11 */ /* 0x000fc6000f8e10ff */
        /* <DEDUP_REMOVED lines=25> */
[----:B-----5:R-:W-:Y:S01]  /*a8f0*/  FMUL.FTZ R242, R12, R211 ;  /* 0x000000d30cf27220 */ /* 0x020fe20000410000 */
[----:B------:R-:W-:-:S02]  /*a900*/  MOV R211, UR17 ;  /* 0x0000001100d37c02 */ /* 0x000fc40008000f00 */
[----:B------:R5:W-:Y:S01]  /*a910*/  STS [R235+0x2114], R126 ;  /* 0x0021147eeb007388 */ /* 0x000be20000000800 */
[----:B-1----:R-:W-:Y:S01]  /*a920*/  FMUL.FTZ R212, R7, R221 ;  /* 0x000000dd07d47220 */ /* 0x002fe20000410000 */
[----:B------:R-:W-:Y:S02]  /*a930*/  LEA R211, R211, -R120, 0x1 ;  /* 0x80000078d3d37211 */ /* 0x000fe400078e08ff */
[----:B------:R1:W-:Y:S01]  /*a940*/  STS [R235+0x211c], R128 ;  /* 0x00211c80eb007388 */ /* 0x0003e20000000800 */
[----:B------:R-:W-:Y:S01]  /*a950*/  FMUL.FTZ R221, R131, UR42 ;  /* 0x0000002a83dd7c20 */ /* 0x000fe20008410000 */
[----:B--2---:R-:W-:Y:S01]  /*a960*/  FMUL.FTZ R124, R10, R215 ;  /* 0x000000d70a7c7220 */ /* 0x004fe20000410000 */
[----:B------:R-:W-:Y:S01]  /*a970*/  ISETP.GE.AND P1, PT, R211, 0x1, PT ;  /* 0x00000001d300780c */ /* 0x000fe20003f26270 */
[----:B------:R2:W-:Y:S01]  /*a980*/  STS [R235+0x212c], R214 ;  /* 0x00212cd6eb007388 */ /* 0x0005e20000000800 */
[----:B------:R-:W-:Y:S01]  /*a990*/  FFMA.FTZ R221, R130, UR41, R221 ;  /* 0x0000002982dd7c23 */ /* 0x000fe200080100dd */
[----:B-----5:R-:W-:Y:S01]  /*a9a0*/  FMUL.FTZ R126, R9, R217 ;  /* 0x000000d9097e7220 */ /* 0x020fe20000410000 */
[----:B------:R-:W-:Y:S01]  /*a9b0*/  FMUL.FTZ R217, R69, UR42 ;  /* 0x0000002a45d97c20 */ /* 0x000fe20008410000 */
[----:B------:R5:W-:Y:S01]  /*a9c0*/  STS [R235+0x2134], R216 ;  /* 0x002134d8eb007388 */ /* 0x000be20000000800 */
[----:B-1----:R-:W-:-:S02]  /*a9d0*/  FMUL.FTZ R128, R8, R219 ;  /* 0x000000db08807220 */ /* 0x002fc40000410000 */
[----:B------:R-:W-:Y:S01]  /*a9e0*/  FFMA.FTZ R217, R70, UR41, R217 ;  /* 0x0000002946d97c23 */ /* 0x000fe200080100d9 */
[----:B------:R1:W-:Y:S01]  /*a9f0*/  STS [R235+0x2148], R212 ;  /* 0x002148d4eb007388 */ /* 0x0003e20000000800 */
[----:B--2---:R-:W-:Y:S01]  /*aa00*/  FMUL.FTZ R214, R6, R223 ;  /* 0x000000df06d67220 */ /* 0x004fe20000410000 */
[----:B------:R-:W-:Y:S02]  /*aa10*/  FMUL.FTZ R223, R133, UR42 ;  /* 0x0000002a85df7c20 */ /* 0x000fe40008410000 */
[----:B------:R2:W-:Y:S01]  /*aa20*/  STS [R235+0x2104], R240 ;  /* 0x002104f0eb007388 */ /* 0x0005e20000000800 */
[----:B-----5:R-:W-:Y:S01]  /*aa30*/  FMUL.FTZ R216, R0, R233 ;  /* 0x000000e900d87220 */ /* 0x020fe20000410000 */
[----:B------:R-:W-:Y:S02]  /*aa40*/  FFMA.FTZ R223, R132, UR41, R223 ;  /* 0x0000002984df7c23 */ /* 0x000fe400080100df */
[----:B------:R5:W-:Y:S01]  /*aa50*/  STS [R235+0x2130], R124 ;  /* 0x0021307ceb007388 */ /* 0x000be20000000800 */
[----:B-1----:R-:W-:Y:S01]  /*aa60*/  FMUL.FTZ R212, R122, R236 ;  /* 0x000000ec7ad47220 */ /* 0x002fe20000410000 */
[----:B------:R-:W-:-:S02]  /*aa70*/  FMUL.FTZ R122, R68, UR42 ;  /* 0x0000002a447a7c20 */ /* 0x000fc40008410000 */
[----:B------:R1:W-:Y:S01]  /*aa80*/  STS [R235+0x2138], R126 ;  /* 0x0021387eeb007388 */ /* 0x0003e20000000800 */
[----:B--2---:R-:W-:Y:S01]  /*aa90*/  FMUL.FTZ R240, R11, R213 ;  /* 0x000000d50bf07220 */ /* 0x004fe20000410000 */
[----:B------:R-:W-:Y:S02]  /*aaa0*/  FFMA.FTZ R215, R67, UR41, R122 ;  /* 0x0000002943d77c23 */ /* 0x000fe4000801007a */
[----:B------:R2:W-:Y:S01]  /*aab0*/  STS [R235+0x2140], R128 ;  /* 0x00214080eb007388 */ /* 0x0005e20000000800 */
[----:B------:R-:W-:Y:S01]  /*aac0*/  FMUL.FTZ R213, R236, UR42 ;  /* 0x0000002aecd57c20 */ /* 0x000fe20008410000 */
[----:B-----5:R-:W-:Y:S01]  /*aad0*/  FMUL.FTZ R124, R5, R225 ;  /* 0x000000e1057c7220 */ /* 0x020fe20000410000 */
[----:B------:R-:W-:Y:S01]  /*aae0*/  FMUL.FTZ R122, R121, UR42 ;  /* 0x0000002a797a7c20 */ /* 0x000fe20008410000 */
[----:B------:R5:W-:Y:S01]  /*aaf0*/  STS [R235+0x2150], R214 ;  /* 0x002150d6eb007388 */ /* 0x000be20000000800 */
[----:B------:R-:W-:Y:S01]  /*ab00*/  FFMA.FTZ R213, R66, UR41, R213 ;  /* 0x0000002942d57c23 */ /* 0x000fe200080100d5 */
[----:B-1----:R-:W-:Y:S01]  /*ab10*/  FMUL.FTZ R126, R4, R227 ;  /* 0x000000e3047e7220 */ /* 0x002fe20000410000 */
[----:B------:R-:W-:Y:S01]  /*ab20*/  FFMA.FTZ R219, R71, UR41, R122 ;  /* 0x0000002947db7c23 */ /* 0x000fe2000801007a */
[----:B------:R1:W-:Y:S01]  /*ab30*/  STS [R235+0x213c], R218 ;  /* 0x00213cdaeb007388 */ /* 0x0003e20000000800 */
[----:B--2---:R-:W-:-:S03]  /*ab40*/  FMUL.FTZ R128, R3, R229 ;  /* 0x000000e503807220 */ /* 0x004fc60000410000 */
[----:B------:R2:W-:Y:S01]  /*ab50*/  STS [R235+0x2144], R220 ;  /* 0x002144dceb007388 */ /* 0x0005e20000000800 */
[----:B-----5:R-:W-:-:S03]  /*ab60*/  FMUL.FTZ R214, R2, R231 ;  /* 0x000000e702d67220 */ /* 0x020fc60000410000 */
[----:B------:R5:W-:Y:S01]  /*ab70*/  STS [R235+0x214c], R222 ;  /* 0x00214cdeeb007388 */ /* 0x000be20000000800 */
[----:B-1----:R-:W-:-:S03]  /*ab80*/  FMUL.FTZ R218, R71, UR42 ;  /* 0x0000002a47da7c20 */ /* 0x002fc60008410000 */
[----:B------:R1:W-:Y:S01]  /*ab90*/  STS [R235+0x2178], R216 ;  /* 0x002178d8eb007388 */ /* 0x0003e20000000800 */
[----:B--2---:R-:W-:Y:S01]  /*aba0*/  FMUL.FTZ R220, R130, UR42 ;  /* 0x0000002a82dc7c20 */ /* 0x004fe20008410000 */
[----:B------:R-:W-:Y:S02]  /*abb0*/  FFMA.FTZ R218, R121, UR41, -R218 ;  /* 0x0000002979da7c23 */ /* 0x000fe400080108da */
[----:B------:R-:W-:Y:S01]  /*abc0*/  STS [R235+0x2108], R244 ;  /* 0x002108f4eb007388 */ /* 0x000fe20000000800 */
[----:B-----5:R-:W-:Y:S01]  /*abd0*/  FMUL.FTZ R222, R132, UR42 ;  /* 0x0000002a84de7c20 */ /* 0x020fe20008410000 */
[----:B------:R-:W-:Y:S02]  /*abe0*/  FFMA.FTZ R220, R131, UR41, -R220 ;  /* 0x0000002983dc7c23 */ /* 0x000fe400080108dc */
        /* <DEDUP_REMOVED lines=17> */
[----:B-1----:R-:W-:Y:S01]  /*ad00*/  FFMA.FTZ R214, R68, UR41, -R123 ;  /* 0x0000002944d67c23 */ /* 0x002fe2000801087b */
[----:B------:R-:W-:Y:S06]  /*ad10*/  BAR.SYNC.DEFER_BLOCKING 0x0 ;  /* 0x0000000000007b1d */ /* 0x000fec0000010000 */
[----:B0--34-:R-:W-:Y:S05]  /*ad20*/  @!P1 BRA `(.L_x_13611) ;  /* 0x0000000000c49947 */ /* 0x019fea0003800000 */
[----:B------:R-:W-:Y:S01]  /*ad30*/  ULDC.64 UR40, c[0x0][0x370] ;  /* 0x0000dc0000287ab9 */ /* 0x000fe20000000a00 */
[----:B------:R-:W-:Y:S01]  /*ad40*/  USHF.R.U64 UR45, UR38, 0x1, UR39 ;  /* 0x00000001262d7899 */ /* 0x000fe20008001227 */
[----:B------:R-:W0:Y:S01]  /*ad50*/  LDS R225, [R238+0x2100] ;  /* 0x00210000eee17984 */ /* 0x000e220000000800 */
[----:B------:R-:W-:Y:S01]  /*ad60*/  UIMAD UR44, UR21, UR40, URZ ;  /* 0x00000028152c72a4 */ /* 0x000fe2000f8e023f */
[----:B------:R-:W-:Y:S01]  /*ad70*/  MOV R123, UR28 ;  /* 0x0000001c007b7c02 */ /* 0x000fe20008000f00 */
[----:B------:R-:W-:Y:S01]  /*ad80*/  UIMAD.WIDE.U32 UR42, UR9, UR40, URZ ;  /* 0x00000028092a72a5 */ /* 0x000fe2000f8e003f */
[----:B------:R-:W-:Y:S01]  /*ad90*/  MOV R127, UR36 ;  /* 0x00000024007f7c02 */ /* 0x000fe20008000f00 */
[----:B------:R-:W-:Y:S02]  /*ada0*/  USHF.R.U32.HI UR40, URZ, 0x1, UR39 ;  /* 0x000000013f287899 */ /* 0x000fe40008011627 */
[----:B------:R-:W-:Y:S02]  /*adb0*/  UIMAD UR41, UR9, UR41, UR44 ;  /* 0x00000029092972a4 */ /* 0x000fe4000f8e022c */
[----:B------:R-:W-:-:S02]  /*adc0*/  UIMAD UR40, UR40, UR10, URZ ;  /* 0x0000000a282872a4 */ /* 0x000fc4000f8e023f */
[----:B------:R-:W-:Y:S02]  /*add0*/  UIADD3 UR41, UR43, UR41, URZ ;  /* 0x000000292b297290 */ /* 0x000fe4000fffe03f */
[----:B------:R-:W-:-:S03]  /*ade0*/  UIMAD UR44, UR49, UR45, UR40 ;  /* 0x0000002d312c72a4 */ /* 0x000fc6000f8e0228 */
[----:B------:R-:W-:Y:S01]  /*adf0*/  UMOV UR40, UR42 ;  /* 0x0000002a00287c82 */ /* 0x000fe20008000000 */
[----:B------:R-:W-:Y:S01]  /*ae00*/  ULDC.64 UR42, c[0x0][0x3d0] ;  /* 0x0000f400002a7ab9 */ /* 0x000fe20000000a00 */
[----:B------:R-:W-:Y:S02]  /*ae10*/  UIMAD.WIDE.U32 UR40, UR10, UR45, UR40 ;  /* 0x0000002d0a2872a5 */ /* 0x000fe4000f8e0028 */
[----:B------:R-:W-:Y:S02]  /*ae20*/  USHF.R.U64 UR45, UR30, 0x1, UR31 ;  /* 0x000000011e2d7899 */ /* 0x000fe4000800121f */
[----:B------:R-:W-:Y:S02]  /*ae30*/  UIADD3 UR41, UR41, UR44, URZ ;  /* 0x0000002c29297290 */ /* 0x000fe4000fffe03f */
[----:B------:R-:W-:Y:S02]  /*ae40*/  ULEA UR42, UP0, UR40, UR42, 0x3 ;  /* 0x0000002a282a7291 */ /* 0x000fe4000f80183f */
[----:B------:R-:W-:-:S02]  /*ae50*/  UIMAD UR44, UR21, UR32, URZ ;  /* 0x00000020152c72a4 */ /* 0x000fc4000f8e023f */
[----:B------:R-:W-:Y:S02]  /*ae60*/  ULEA.HI.X UR43, UR40, UR43, UR41, 0x3, UP0 ;  /* 0x0000002b282b7291 */ /* 0x000fe400080f1c29 */
[----:B------:R-:W-:Y:S02]  /*ae70*/  UIMAD.WIDE.U32 UR40, UR9, UR32, URZ ;  /* 0x00000020092872a5 */ /* 0x000fe4000f8e003f */
[----:B------:R-:W-:-:S04]  /*ae80*/  UIMAD UR44, UR9, UR33, UR44 ;  /* 0x00000021092c72a4 */ /* 0x000fc8000f8e022c */
[----:B------:R-:W-:Y:S02]  /*ae90*/  UIADD3 UR41, UR41, UR44, URZ ;  /* 0x0000002c29297290 */ /* 0x000fe4000fffe03f */
[----:B------:R-:W-:Y:S02]  /*aea0*/  USHF.R.U32.HI UR44, URZ, 0x1, UR31 ;  /* 0x000000013f2c7899 */ /* 0x000fe4000801161f */
[----:B------:R-:W-:Y:S02]  /*aeb0*/  UIMAD.WIDE.U32 UR40, UR10, UR45, UR40 ;  /* 0x0000002d0a2872a5 */ /* 0x000fe4000f8e0028 */
        /* <DEDUP_REMOVED lines=24> */
.L_x_13611:
[----:B------:R-:W-:Y:S05]  /*b040*/  BSYNC B0 ;  /* 0x0000000000007941 */ /* 0x000fea0003800000 */
.L_x_13610:
[----:B------:R-:W-:Y:S01]  /*b050*/  USHF.R.U32.HI UR43, URZ, 0x1, UR31 ;  /* 0x000000013f2b7899 */ /* 0x000fe2000801161f */
[----:B------:R-:W0:Y:S01]  /*b060*/  LDS R149, [R149+0x2180] ;  /* 0x0021800095957984 */ /* 0x000e220000000800 */
[----:B------:R-:W-:Y:S01]  /*b070*/  USHF.R.U32.HI UR41, URZ, 0x1, UR39 ;  /* 0x000000013f297899 */ /* 0x000fe20008011627 */
[----:B------:R-:W3:Y:S01]  /*b080*/  LDC.64 R124, c[0x0][0x360] ;  /* 0x0000d800ff7c7b82 */ /* 0x000ee20000000a00 */
[----:B------:R-:W-:Y:S01]  /*b090*/  USHF.R.U64 UR42, UR30, 0x1, UR31 ;  /* 0x000000011e2a7899 */ /* 0x000fe2000800121f */
[----:B-1----:R-:W-:Y:S01]  /*b0a0*/  SHF.L.U32 R126, R120, 0x2, RZ ;  /* 0x00000002787e7819 */ /* 0x002fe200000006ff */
        /* <DEDUP_REMOVED lines=12> */
[----:B------:R-:W-:Y:S02]  /*b170*/  UIADD3 UR45, UR42, UR45, URZ ;  /* 0x0000002d2a2d7290 */ /* 0x000fe4000fffe03f */
[----:B------:R-:W-:Y:S02]  /*b180*/  UIADD3 UR41, UR49, UR41, URZ ;  /* 0x0000002931297290 */ /* 0x000fe4000fffe03f */
[----:B------:R-:W-:Y:S01]  /*b190*/  UIMAD UR49, UR21, UR32, URZ ;  /* 0x00000020153172a4 */ /* 0x000fe2000f8e023f */
[----:B------:R-:W-:Y:S01]  /*b1a0*/  ULDC.64 UR42, c[0x0][0x370] ;  /* 0x0000dc00002a7ab9 */ /* 0x000fe20000000a00 */
[----:B------:R-:W-:Y:S02]  /*b1b0*/  UIMAD.WIDE.U32 UR44, UR9, UR32, UR44 ;  /* 0x00000020092c72a5 */ /* 0x000fe4000f8e002c */
[----:B------:R-:W-:-:S02]  /*b1c0*/  UIMAD UR49, UR9, UR33, UR49 ;  /* 0x00000021093172a4 */ /* 0x000fc4000f8e0231 */
[----:B------:R-:W-:Y:S02]  /*b1d0*/  UIMAD UR21, UR21, UR42, URZ ;  /* 0x0000002a151572a4 */ /* 0x000fe4000f8e023f */
[----:B------:R-:W-:Y:S02]  /*b1e0*/  UIADD3 UR49, UR49, UR45, URZ ;  /* 0x0000002d31317290 */ /* 0x000fe4000fffe03f */
[----:B------:R-:W-:Y:S02]  /*b1f0*/  ULEA UR45, UP0, UR44, UR34, 0x3 ;  /* 0x000000222c2d7291 */ /* 0x000fe4000f80183f */
[----:B------:R-:W-:Y:S02]  /*b200*/  UIMAD.WIDE.U32 UR40, UR9, UR42, UR40 ;  /* 0x0000002a092872a5 */ /* 0x000fe4000f8e0028 */
[----:B------:R-:W-:Y:S02]  /*b210*/  UIMAD UR21, UR9, UR43, UR21 ;  /* 0x0000002b091572a4 */ /* 0x000fe4000f8e0215 */
[----:B------:R-:W-:Y:S01]  /*b220*/  ULEA.HI.X UR49, UR44, UR35, UR49, 0x3, UP0 ;  /* 0x000000232c317291 */ /* 0x000fe200080f1c31 */
[----:B------:R-:W-:Y:S01]  /*b230*/  IADD3 R128, P1, R126, UR45, RZ ;  /* 0x0000002d7e807c10 */ /* 0x000fe2000ff3e0ff */
[----:B------:R-:W-:Y:S01]  /*b240*/  ULDC.64 UR42, c[0x0][0x3d0] ;  /* 0x0000f400002a7ab9 */ /* 0x000fe20000000a00 */
[----:B------:R-:W-:-:S02]  /*b250*/  UIADD3 UR57, UR5, -UR15, URZ ;  /* 0x8000000f05397290 */ /* 0x000fc4000fffe03f */
[----:B------:R-:W-:Y:S01]  /*b260*/  UIADD3 UR21, UR21, UR41, URZ ;  /* 0x0000002915157290 */ /* 0x000fe2000fffe03f */
[----:B------:R-:W-:Y:S01]  /*b270*/  IADD3.X R129, R127, UR49, RZ, P1, !PT ;  /* 0x000000317f817c10 */ /* 0x000fe20008ffe4ff */
[----:B------:R-:W-:Y:S01]  /*b280*/  ULEA UR42, UP0, UR40, UR42, 0x3 ;  /* 0x0000002a282a7291 */ /* 0x000fe2000f80183f */
[----:B------:R-:W-:Y:S01]  /*b290*/  ISETP.GE.AND P1, PT, R211, 0x21, PT ;  /* 0x00000021d300780c */ /* 0x000fe20003f26270 */
[----:B------:R-:W-:Y:S02]  /*b2a0*/  UIMAD UR57, UR57, -0x400, URZ ;  /* 0xfffffc00393978a4 */ /* 0x000fe4000f8e023f */
[----:B------:R-:W-:Y:S02]  /*b2b0*/  ULEA.HI.X UR21, UR40, UR43, UR21, 0x3, UP0 ;  /* 0x0000002b28157291 */ /* 0x000fe400080f1c15 */
[----:B------:R-:W-:Y:S01]  /*b2c0*/  IADD3 R126, P2, R126, UR42, RZ ;  /* 0x0000002a7e7e7c10 */ /* 0x000fe2000ff5e0ff */
[----:B------:R-:W-:Y:S01]  /*b2d0*/  USHF.L.U64.HI UR40, UR7, 0x2, UR8 ;  /* 0x0000000207287899 */ /* 0x000fe20008010208 */
[----:B------:R-:W-:-:S02]  /*b2e0*/  MOV R225, UR57 ;  /* 0x0000003900e17c02 */ /* 0x000fc40008000f00 */
[----:B------:R-:W-:Y:S02]  /*b2f0*/  MOV R227, UR57 ;  /* 0x0000003900e37c02 */ /* 0x000fe40008000f00 */
[----:B------:R-:W-:Y:S01]  /*b300*/  IADD3.X R127, R127, UR21, RZ, P2, !PT ;  /* 0x000000157f7f7c10 */ /* 0x000fe200097fe4ff */
[----:B------:R-:W-:Y:S01]  /*b310*/  IMAD.WIDE R128, R225, 0x4, R128 ;  /* 0x00000004e1807825 */ /* 0x000fe200078e0280 */
[----:B------:R-:W-:-:S03]  /*b320*/  USHF.L.U32 UR21, UR7, 0x2, URZ ;  /* 0x0000000207157899 */ /* 0x000fc6000800063f */
[----:B------:R-:W-:-:S04]  /*b330*/  IMAD.WIDE R126, R227, 0x4, R126 ;  /* 0x00000004e37e7825 */ /* 0x000fc800078e027e */
[----:B---3--:R-:W-:Y:S02]  /*b340*/  IMAD R224, R124, UR40, RZ ;  /* 0x000000287ce07c24 */ /* 0x008fe4000f8e02ff */
        /* <DEDUP_REMOVED lines=10> */
.L_x_13613:
[----:B------:R-:W-:Y:S05]  /*b3f0*/  BSYNC B0 ;  /* 0x0000000000007941 */ /* 0x000fea0003800000 */
.L_x_13612:
[----:B------:R1:W3:Y:S01]  /*b400*/  LDS R123, [R150+0x2200] ;  /* 0x00220000967b7984 */ /* 0x0002e20000000800 */
        /* <DEDUP_REMOVED lines=9> */
[----:B---3--:R1:W-:Y:S02]  /*b4a0*/  REDG.E.ADD.F32.FTZ.RN.STRONG.GPU desc[UR22][R126.64+-0xf00], R123 ;  /* 0xfff1007b7e0079a6 */ /* 0x0083e4000c10f396 */
.L_x_13615:
[----:B------:R-:W-:Y:S05]  /*b4b0*/  BSYNC B0 ;  /* 0x0000000000007941 */ /* 0x000fea0003800000 */
.L_x_13614:
[----:B------:R-:W4:Y:S01]  /*b4c0*/  LDS R151, [R151+0x2280] ;  /* 0x0022800097977984 */ /* 0x000f220000000800 */
[----:B------:R-:W-:Y:S04]  /*b4d0*/  BSSY B0, `(.L_x_13616) ;  /* 0x0000004000007945 */ /* 0x000fe80003800000 */
[----:B------:R-:W-:Y:S05]  /*b4e0*/  @!P1 BRA `(.L_x_13617) ;  /* 0x0000000000089947 */ /* 0x000fea0003800000 */
[----:B------:R0:W-:Y:S04]  /*b4f0*/  REDG.E.ADD.F32.FTZ.RN.STRONG.GPU desc[UR22][R128.64+-0xe80], R182 ;  /* 0xfff180b6800079a6 */ /* 0x0001e8000c10f396 */
[----:B----4-:R0:W-:Y:S02]  /*b500*/  REDG.E.ADD.F32.FTZ.RN.STRONG.GPU desc[UR22][R126.64+-0xe80], R151 ;  /* 0xfff180977e0079a6 */ /* 0x0101e4000c10f396 */
.L_x_13617:
[----:B------:R-:W-:Y:S05]  /*b510*/  BSYNC B0 ;  /* 0x0000000000007941 */ /* 0x000fea0003800000 */
.L_x_13616:
[----:B-1-3--:R1:W3:Y:S01]  /*b520*/  LDS R123, [R152+0x2300] ;  /* 0x00230000987b7984 */ /* 0x00a2e20000000800 */
[----:B------:R-:W-:Y:S04]  /*b530*/  BSSY B0, `(.L_x_13618) ;  /* 0x0000004000007945 */ /* 0x000fe80003800000 */
[----:B------:R-:W-:Y:S05]  /*b540*/  @!P2 BRA `(.L_x_13619) ;  /* 0x000000000008a947 */ /* 0x000fea0003800000 */
[----:B------:R0:W-:Y:S04]  /*b550*/  REDG.E.ADD.F32.FTZ.RN.STRONG.GPU desc[UR22][R128.64+-0xe00], R183 ;  /* 0xfff200b7800079a6 */ /* 0x0001e8000c10f396 */
[----:B---3--:R0:W-:Y:S02]  /*b560*/  REDG.E.ADD.F32.FTZ.RN.STRONG.GPU desc[UR22][R126.64+-0xe00], R123 ;  /* 0xfff2007b7e0079a6 */ /* 0x0081e4000c10f396 */
.L_x_13619:
[----:B------:R-:W-:Y:S05]  /*b570*/  BSYNC B0 ;  /* 0x0000000000007941 */ /* 0x000fea0003800000 */
.L_x_13618:
[----:B------:R-:W0:Y:S01]  /*b580*/  LDS R153, [R153+0x2380] ;  /* 0x0023800099997984 */ /* 0x000e220000000800 */
[----:B------:R-:W-:Y:S04]  /*b590*/  BSSY B0, `(.L_x_13620) ;  /* 0x0000004000007945 */ /* 0x000fe80003800000 */
[----:B------:R-:W-:Y:S05]  /*b5a0*/  @!P3 BRA `(.L_x_13621) ;  /* 0x000000000008b947 */ /* 0x000fea0003800000 */
[----:B------:R1:W-:Y:S04]  /*b5b0*/  REDG.E.ADD.F32.FTZ.RN.STRONG.GPU desc[UR22][R128.64+-0xd80], R184 ;  /* 0xfff280b8800079a6 */ /* 0x0003e8000c10f396 */
[----:B0-----:R1:W-:Y:S02]  /*b5c0*/  REDG.E.ADD.F32.FTZ.RN.STRONG.GPU desc[UR22][R126.64+-0xd80], R153 ;  /* 0xfff280997e0079a6 */ /* 0x0013e4000c10f396 */
.L_x_13621:
[----:B------:R-:W-:Y:S05]  /*b5d0*/  BSYNC B0 ;  /* 0x0000000000007941 */ /* 0x000fea0003800000 */
.L_x_13620:
[----:B0--3--:R0:W3:Y:S01]  /*b5e0*/  LDS R123, [R154+0x2400] ;  /* 0x002400009a7b7984 */ /* 0x0090e20000000800 */
[----:B------:R-:W-:Y:S04]  /*b5f0*/  BSSY B0, `(.L_x_13622) ;  /* 0x0000004000007945 */ /* 0x000fe80003800000 */
[----:B------:R-:W-:Y:S05]  /*b600*/  @!P4 BRA `(.L_x_13623) ;  /* 0x000000000008c947 */ /* 0x000fea0003800000 */
[----:B------:R0:W-:Y:S04]  /*b610*/  REDG.E.ADD.F32.FTZ.RN.STRONG.GPU desc[UR22][R128.64+-0xd00], R185 ;  /* 0xfff300b9800079a6 */ /* 0x0001e8000c10f396 */
[----:B---3--:R0:W-:Y:S02]  /*b620*/  REDG.E.ADD.F32.FTZ.RN.STRONG.GPU desc[UR22][R126.64+-0xd00], R123 ;  /* 0xfff3007b7e0079a6 */ /* 0x0081e4000c10f396 */
.L_x_13623:
[----:B------:R-:W-:Y:S05]  /*b630*/  BSYNC B0 ;  /* 0x0000000000007941 */ /* 0x000fea0003800000 */
.L_x_13622:
[----:B------:R-:W0:Y:S01]  /*b640*/  LDS R155, [R155+0x2480] ;  /* 0x002480009b9b7984 */ /* 0x000e220000000800 */
[----:B------:R-:W-:Y:S04]  /*b650*/  BSSY B0, `(.L_x_13624) ;  /* 0x0000004000007945 */ /* 0x000fe80003800000 */
[----:B------:R-:W-:Y:S05]  /*b660*/  @!P5 BRA `(.L_x_13625) ;  /* 0x000000000008d947 */ /* 0x000fea0003800000 */
[----:B------:R1:W-:Y:S04]  /*b670*/  REDG.E.ADD.F32.FTZ.RN.STRONG.GPU desc[UR22][R128.64+-0xc80], R186 ;  /* 0xfff380ba800079a6 */ /* 0x0003e8000c10f396 */
[----:B0-----:R1:W-:Y:S02]  /*b680*/  REDG.E.ADD.F32.FTZ.RN.STRONG.GPU desc[UR22][R126.64+-0xc80], R155 ;  /* 0xfff3809b7e0079a6 */ /* 0x0013e4000c10f396 */
.L_x_13625:
[----:B------:R-:W-:Y:S05]  /*b690*/  BSYNC B0 ;  /* 0x0000000000007941 */ /* 0x000fea0003800000 */
.L_x_13624:
[----:B0--3--:R0:W3:Y:S01]  /*b6a0*/  LDS R123, [R156+0x2500] ;  /* 0x002500009c7b7984 */ /* 0x0090e20000000800 */
        /* <DEDUP_REMOVED lines=9> */
[----:B---3--:R0:W-:Y:S02]  /*b740*/  REDG.E.ADD.F32.FTZ.RN.STRONG.GPU desc[UR22][R126.64+-0xc00], R123 ;  /* 0xfff4007b7e0079a6 */ /* 0x0081e4000c10f396 */
.L_x_13627:
[----:B------:R-:W-:Y:S05]  /*b750*/  BSYNC B0 ;  /* 0x0000000000007941 */ /* 0x000fea0003800000 */
.L_x_13626:
[----:B------:R-:W0:Y:S01]  /*b760*/  LDS R157, [R157+0x2580] ;  /* 0x002580009d9d7984 */ /* 0x000e220000000800 */
[----:B------:R-:W-:Y:S04]  /*b770*/  BSSY B0, `(.L_x_13628) ;  /* 0x0000004000007945 */ /* 0x000fe80003800000 */
[----:B------:R-:W-:Y:S05]  /*b780*/  @!P1 BRA `(.L_x_13629) ;  /* 0x0000000000089947 */ /* 0x000fea0003800000 */
[----:B------:R1:W-:Y:S04]  /*b790*/  REDG.E.ADD.F32.FTZ.RN.STRONG.GPU desc[UR22][R128.64+-0xb80], R188 ;  /* 0xfff480bc800079a6 */ /* 0x0003e8000c10f396 */
[----:B0-----:R1:W-:Y:S02]  /*b7a0*/  REDG.E.ADD.F32.FTZ.RN.STRONG.GPU desc[UR22][R126.64+-0xb80], R157 ;  /* 0xfff4809d7e0079a6 */ /* 0x0013e4000c10f396 */
.L_x_13629:
[----:B------:R-:W-:Y:S05]  /*b7b0*/  BSYNC B0 ;  /* 0x0000000000007941 */ /* 0x000fea0003800000 */
.L_x_13628:
[----:B0--3--:R0:W3:Y:S01]  /*b7c0*/  LDS R123, [R158+0x2600] ;  /* 0x002600009e7b7984 */ /* 0x0090e20000000800 */
[----:B------:R-:W-:Y:S04]  /*b7d0*/  BSSY B0, `(.L_x_13630) ;  /* 0x0000004000007945 */ /* 0x000fe80003800000 */
[----:B------:R-:W-:Y:S05]  /*b7e0*/  @!P2 BRA `(.L_x_13631) ;  /* 0x000000000008a947 */ /* 0x000fea0003800000 */
[----:B------:R0:W-:Y:S04]  /*b7f0*/  REDG.E.ADD.F32.FTZ.RN.STRONG.GPU desc[UR22][R128.64+-0xb00], R189 ;  /* 0xfff500bd800079a6 */ /* 0x0001e8000c10f396 */
[----:B---3--:R0:W-:Y:S02]  /*b800*/  REDG.E.ADD.F32.FTZ.RN.STRONG.GPU desc[UR22][R126.64+-0xb00], R123 ;  /* 0xfff5007b7e0079a6 */ /* 0x0081e4000c10f396 */
.L_x_13631:
[----:B------:R-:W-:Y:S05]  /*b810*/  BSYNC B0 ;  /* 0x0000000000007941 */ /* 0x000fea0003800000 */
.L_x_13630:
[----:B------:R-:W0:Y:S01]  /*b820*/  LDS R159, [R159+0x2680] ;  /* 0x002680009f9f7984 */ /* 0x000e220000000800 */
[----:B------:R-:W-:Y:S04]  /*b830*/  BSSY B0, `(.L_x_13632) ;  /* 0x0000004000007945 */ /* 0x000fe80003800000 */
[----:B------:R-:W-:Y:S05]  /*b840*/  @!P3 BRA `(.L_x_13633) ;  /* 0x000000000008b947 */ /* 0x000fea0003800000 */
[----:B------:R1:W-:Y:S04]  /*b850*/  REDG.E.ADD.F32.FTZ.RN.STRONG.GPU desc[UR22][R128.64+-0xa80], R190 ;  /* 0xfff580be800079a6 */ /* 0x0003e8000c10f396 */
[----:B0-----:R1:W-:Y:S02]  /*b860*/  REDG.E.ADD.F32.FTZ.RN.STRONG.GPU desc[UR22][R126.64+-0xa80], R159 ;  /* 0xfff5809f7e0079a6 */ /* 0x0013e4000c10f396 */
.L_x_13633:
[----:B------:R-:W-:Y:S05]  /*b870*/  BSYNC B0 ;  /* 0x0000000000007941 */ /* 0x000fea0003800000 */
.L_x_13632:
[----:B0--3--:R0:W3:Y:S01]  /*b880*/  LDS R123, [R160+0x2700] ;  /* 0x00270000a07b7984 */ /* 0x0090e20000000800 */
[----:B------:R-:W-:Y:S04]  /*b890*/  BSSY B0, `(.L_x_13634) ;  /* 0x0000004000007945 */ /* 0x000fe80003800000 */
[----:B------:R-:W-:Y:S05]  /*b8a0*/  @!P4 BRA `(.L_x_13635) ;  /* 0x000000000008c947 */ /* 0x000fea0003800000 */
[----:B------:R0:W-:Y:S04]  /*b8b0*/  REDG.E.ADD.F32.FTZ.RN.STRONG.GPU desc[UR22][R128.64+-0xa00], R191 ;  /* 0xfff600bf800079a6 */ /* 0x0001e8000c10f396 */
[----:B---3--:R0:W-:Y:S02]  /*b8c0*/  REDG.E.ADD.F32.FTZ.RN.STRONG.GPU desc[UR22][R126.64+-0xa00], R123 ;  /* 0xfff6007b7e0079a6 */ /* 0x0081e4000c10f396 */
.L_x_13635:
[----:B------:R-:W-:Y:S05]  /*b8d0*/  BSYNC B0 ;  /* 0x0000000000007941 */ /* 0x000fea0003800000 */
.L_x_13634:
[----:B------:R-:W0:Y:S01]  /*b8e0*/  LDS R161, [R161+0x2780] ;  /* 0x00278000a1a17984 */ /* 0x000e220000000800 */
[----:B------:R-:W-:Y:S04]  /*b8f0*/  BSSY B0, `(.L_x_13636) ;  /* 0x0000004000007945 */ /* 0x000fe80003800000 */
[----:B------:R-:W-:Y:S05]  /*b900*/  @!P5 BRA `(.L_x_13637) ;  /* 0x000000000008d947 */ /* 0x000fea0003800000 */
[----:B------:R1:W-:Y:S04]  /*b910*/  REDG.E.ADD.F32.FTZ.RN.STRONG.GPU desc[UR22][R128.64+-0x980], R192 ;  /* 0xfff680c0800079a6 */ /* 0x0003e8000c10f396 */
[----:B0-----:R1:W-:Y:S02]  /*b920*/  REDG.E.ADD.F32.FTZ.RN.STRONG.GPU desc[UR22][R126.64+-0x980], R161 ;  /* 0xfff680a17e0079a6 */ /* 0x0013e4000c10f396 */
.L_x_13637:
[----:B------:R-:W-:Y:S05]  /*b930*/  BSYNC B0 ;  /* 0x0000000000007941 */ /* 0x000fea0003800000 */
.L_x_13636:
        /* <DEDUP_REMOVED lines=11> */
.L_x_13639:
[----:B------:R-:W-:Y:S05]  /*b9f0*/  BSYNC B0 ;  /* 0x0000000000007941 */ /* 0x000fea0003800000 */
.L_x_13638:
[----:B------:R-:W0:Y:S01]  /*ba00*/  LDS R163, [R163+0x2880] ;  /* 0x00288000a3a37984 */ /* 0x000e220000000800 */
[----:B------:R-:W-:Y:S04]  /*ba10*/  BSSY B0, `(.L_x_13640) ;  /* 0x0000004000007945 */ /* 0x000fe80003800000 */
[----:B------:R-:W-:Y:S05]  /*ba20*/  @!P1 BRA `(.L_x_13641) ;  /* 0x0000000000089947 */ /* 0x000fea0003800000 */
[----:B------:R1:W-:Y:S04]  /*ba30*/  REDG.E.ADD.F32.FTZ.RN.STRONG.GPU desc[UR22][R128.64+-0x880], R194 ;  /* 0xfff780c2800079a6 */ /* 0x0003e8000c10f396 */
[----:B0-----:R1:W-:Y:S02]  /*ba40*/  REDG.E.ADD.F32.FTZ.RN.STRONG.GPU desc[UR22][R126.64+-0x880], R163 ;  /* 0xfff780a37e0079a6 */ /* 0x0013e4000c10f396 */
.L_x_13641:
[----:B------:R-:W-:Y:S05]  /*ba50*/  BSYNC B0 ;  /* 0x0000000000007941 */ /* 0x000fea0003800000 */
.L_x_13640:
[----:B0--3--:R0:W3:Y:S01]  /*ba60*/  LDS R123, [R164+0x2900] ;  /* 0x00290000a47b7984 */ /* 0x0090e20000000800 */
[----:B------:R-:W-:Y:S04]  /*ba70*/  BSSY B0, `(.L_x_13642) ;  /* 0x0000004000007945 */ /* 0x000fe80003800000 */
[----:B------:R-:W-:Y:S05]  /*ba80*/  @!P2 BRA `(.L_x_13643) ;  /* 0x000000000008a947 */ /* 0x000fea0003800000 */
[----:B------:R0:W-:Y:S04]  /*ba90*/  REDG.E.ADD.F32.FTZ.RN.STRONG.GPU desc[UR22][R128.64+-0x800], R195 ;  /* 0xfff800c3800079a6 */ /* 0x0001e8000c10f396 */
[----:B---3--:R0:W-:Y:S02]  /*baa0*/  REDG.E.ADD.F32.FTZ.RN.STRONG.GPU desc[UR22][R126.64+-0x800], R123 ;  /* 0xfff8007b7e0079a6 */ /* 0x0081e4000c10f396 */
.L_x_13643:
[----:B------:R-:W-:Y:S05]  /*bab0*/  BSYNC B0 ;  /* 0x0000000000007941 */ /* 0x000fea0003800000 */
.L_x_13642:
[----:B------:R-:W0:Y:S01]  /*bac0*/  LDS R165, [R165+0x2980] ;  /* 0x00298000a5a57984 */ /* 0x000e220000000800 */
[----:B------:R-:W-:Y:S04]  /*bad0*/  BSSY B0, `(.L_x_13644) ;  /* 0x0000004000007945 */ /* 0x000fe80003800000 */
[----:B------:R-:W-:Y:S05]  /*bae0*/  @!P3 BRA `(.L_x_13645) ;  /* 0x000000000008b947 */ /* 0x000fea0003800000 */
[----:B------:R1:W-:Y:S04]  /*baf0*/  REDG.E.ADD.F32.FTZ.RN.STRONG.GPU desc[UR22][R128.64+-0x780], R196 ;  /* 0xfff880c4800079a6 */ /* 0x0003e8000c10f396 */
[----:B0-----:R1:W-:Y:S02]  /*bb00*/  REDG.E.ADD.F32.FTZ.RN.STRONG.GPU desc[UR22][R126.64+-0x780], R165 ;  /* 0xfff880a57e0079a6 */ /* 0x0013e4000c10f396 */
.L_x_13645:
[----:B------:R-:W-:Y:S05]  /*bb10*/  BSYNC B0 ;  /* 0x0000000000007941 */ /* 0x000fea0003800000 */
.L_x_13644:
[----:B0--3--:R0:W3:Y:S01]  /*bb20*/  LDS R123, [R166+0x2a00] ;  /* 0x002a0000a67b7984 */ /* 0x0090e20000000800 */
[----:B------:R-:W-:Y:S04]  /*bb30*/  BSSY B0, `(.L_x_13646) ;  /* 0x0000004000007945 */ /* 0x000fe80003800000 */
[----:B------:R-:W-:Y:S05]  /*bb40*/  @!P4 BRA `(.L_x_13647) ;  /* 0x000000000008c947 */ /* 0x000fea0003800000 */
[----:B------:R0:W-:Y:S04]  /*bb50*/  REDG.E.ADD.F32.FTZ.RN.STRONG.GPU desc[UR22][R128.64+-0x700], R197 ;  /* 0xfff900c5800079a6 */ /* 0x0001e8000c10f396 */
[----:B---3--:R0:W-:Y:S02]  /*bb60*/  REDG.E.ADD.F32.FTZ.RN.STRONG.GPU desc[UR22][R126.64+-0x700], R123 ;  /* 0xfff9007b7e0079a6 */ /* 0x0081e4000c10f396 */
.L_x_13647:
[----:B------:R-:W-:Y:S05]  /*bb70*/  BSYNC B0 ;  /* 0x0000000000007941 */ /* 0x000fea0003800000 */
.L_x_13646:
[----:B------:R-:W0:Y:S01]  /*bb80*/  LDS R167, [R167+0x2a80] ;  /* 0x002a8000a7a77984 */ /* 0x000e220000000800 */
[----:B------:R-:W-:Y:S04]  /*bb90*/  BSSY B0, `(.L_x_13648) ;  /* 0x0000004000007945 */ /* 0x000fe80003800000 */
[----:B------:R-:W-:Y:S05]  /*bba0*/  @!P5 BRA `(.L_x_13649) ;  /* 0x000000000008d947 */ /* 0x000fea0003800000 */
[----:B------:R1:W-:Y:S04]  /*bbb0*/  REDG.E.ADD.F32.FTZ.RN.STRONG.GPU desc[UR22][R128.64+-0x680], R198 ;  /* 0xfff980c6800079a6 */ /* 0x0003e8000c10f396 */
[----:B0-----:R1:W-:Y:S02]  /*bbc0*/  REDG.E.ADD.F32.FTZ.RN.STRONG.GPU desc[UR22][R126.64+-0x680], R167 ;  /* 0xfff980a77e0079a6 */ /* 0x0013e4000c10f396 */
.L_x_13649:
[----:B------:R-:W-:Y:S05]  /*bbd0*/  BSYNC B0 ;  /* 0x0000000000007941 */ /* 0x000fea0003800000 */
.L_x_13648:
        /* <DEDUP_REMOVED lines=11> */
.L_x_13651:
[----:B------:R-:W-:Y:S05]  /*bc90*/  BSYNC B0 ;  /* 0x0000000000007941 */ /* 0x000fea0003800000 */
.L_x_13650:
[----:B------:R-:W0:Y:S01]  /*bca0*/  LDS R169, [R169+0x2b80] ;  /* 0x002b8000a9a97984 */ /* 0x000e220000000800 */
[----:B------:R-:W-:Y:S04]  /*bcb0*/  BSSY B0, `(.L_x_13652) ;  /* 0x0000004000007945 */ /* 0x000fe80003800000 */
[----:B------:R-:W-:Y:S05]  /*bcc0*/  @!P1 BRA `(.L_x_13653) ;  /* 0x0000000000089947 */ /* 0x000fea0003800000 */
[----:B------:R1:W-:Y:S04]  /*bcd0*/  REDG.E.ADD.F32.FTZ.RN.STRONG.GPU desc[UR22][R128.64+-0x580], R200 ;  /* 0xfffa80c8800079a6 */ /* 0x0003e8000c10f396 */
[----:B0-----:R1:W-:Y:S02]  /*bce0*/  REDG.E.ADD.F32.FTZ.RN.STRONG.GPU desc[UR22][R126.64+-0x580], R169 ;  /* 0xfffa80a97e0079a6 */ /* 0x0013e4000c10f396 */
.L_x_13653:
[----:B------:R-:W-:Y:S05]  /*bcf0*/  BSYNC B0 ;  /* 0x0000000000007941 */ /* 0x000fea0003800000 */
.L_x_13652:
[----:B0--3--:R0:W3:Y:S01]  /*bd00*/  LDS R123, [R170+0x2c00] ;  /* 0x002c0000aa7b7984 */ /* 0x0090e20000000800 */
[----:B------:R-:W-:Y:S04]  /*bd10*/  BSSY B0, `(.L_x_13654) ;  /* 0x0000004000007945 */ /* 0x000fe80003800000 */
[----:B------:R-:W-:Y:S05]  /*bd20*/  @!P2 BRA `(.L_x_13655) ;  /* 0x000000000008a947 */ /* 0x000fea0003800000 */
[----:B------:R0:W-:Y:S04]  /*bd30*/  REDG.E.ADD.F32.FTZ.RN.STRONG.GPU desc[UR22][R128.64+-0x500], R201 ;  /* 0xfffb00c9800079a6 */ /* 0x0001e8000c10f396 */
[----:B---3--:R0:W-:Y:S02]  /*bd40*/  REDG.E.ADD.F32.FTZ.RN.STRONG.GPU desc[UR22][R126.64+-0x500], R123 ;  /* 0xfffb007b7e0079a6 */ /* 0x0081e4000c10f396 */
.L_x_13655:
[----:B------:R-:W-:Y:S05]  /*bd50*/  BSYNC B0 ;  /* 0x0000000000007941 */ /* 0x000fea0003800000 */
.L_x_13654:
[----:B------:R-:W0:Y:S01]  /*bd60*/  LDS R171, [R171+0x2c80] ;  /* 0x002c8000abab7984 */ /* 0x000e220000000800 */
[----:B------:R-:W-:Y:S04]  /*bd70*/  BSSY B0, `(.L_x_13656) ;  /* 0x0000004000007945 */ /* 0x000fe80003800000 */
[----:B------:R-:W-:Y:S05]  /*bd80*/  @!P3 BRA `(.L_x_13657) ;  /* 0x000000000008b947 */ /* 0x000fea0003800000 */
[----:B------:R1:W-:Y:S04]  /*bd90*/  REDG.E.ADD.F32.FTZ.RN.STRONG.GPU desc[UR22][R128.64+-0x480], R202 ;  /* 0xfffb80ca800079a6 */ /* 0x0003e8000c10f396 */
[----:B0-----:R1:W-:Y:S02]  /*bda0*/  REDG.E.ADD.F32.FTZ.RN.STRONG.GPU desc[UR22][R126.64+-0x480], R171 ;  /* 0xfffb80ab7e0079a6 */ /* 0x0013e4000c10f396 */
.L_x_13657:
[----:B------:R-:W-:Y:S05]  /*bdb0*/  BSYNC B0 ;  /* 0x0000000000007941 */ /* 0x000fea0003800000 */
.L_x_13656:
[----:B0--3--:R0:W3:Y:S01]  /*bdc0*/  LDS R123, [R172+0x2d00] ;  /* 0x002d0000ac7b7984 */ /* 0x0090e20000000800 */
[----:B------:R-:W-:Y:S04]  /*bdd0*/  BSSY B0, `(.L_x_13658) ;  /* 0x0000004000007945 */ /* 0x000fe80003800000 */
[----:B------:R-:W-:Y:S05]  /*bde0*/  @!P4 BRA `(.L_x_13659) ;  /* 0x000000000008c947 */ /* 0x000fea0003800000 */
[----:B------:R0:W-:Y:S04]  /*bdf0*/  REDG.E.ADD.F32.FTZ.RN.STRONG.GPU desc[UR22][R128.64+-0x400], R203 ;  /* 0xfffc00cb800079a6 */ /* 0x0001e8000c10f396 */
[----:B---3--:R0:W-:Y:S02]  /*be00*/  REDG.E.ADD.F32.FTZ.RN.STRONG.GPU desc[UR22][R126.64+-0x400], R123 ;  /* 0xfffc007b7e0079a6 */ /* 0x0081e4000c10f396 */
.L_x_13659:
[----:B------:R-:W-:Y:S05]  /*be10*/  BSYNC B0 ;  /* 0x0000000000007941 */ /* 0x000fea0003800000 */
.L_x_13658:
[----:B------:R-:W0:Y:S01]  /*be20*/  LDS R173, [R173+0x2d80] ;  /* 0x002d8000adad7984 */ /* 0x000e220000000800 */
[----:B------:R-:W-:Y:S04]  /*be30*/  BSSY B0, `(.L_x_13660) ;  /* 0x0000004000007945 */ /* 0x000fe80003800000 */
[----:B------:R-:W-:Y:S05]  /*be40*/  @!P5 BRA `(.L_x_13661) ;  /* 0x000000000008d947 */ /* 0x000fea0003800000 */
[----:B------:R1:W-:Y:S04]  /*be50*/  REDG.E.ADD.F32.FTZ.RN.STRONG.GPU desc[UR22][R128.64+-0x380], R204 ;  /* 0xfffc80cc800079a6 */ /* 0x0003e8000c10f396 */
[----:B0-----:R1:W-:Y:S02]  /*be60*/  REDG.E.ADD.F32.FTZ.RN.STRONG.GPU desc[UR22][R126.64+-0x380], R173 ;  /* 0xfffc80ad7e0079a6 */ /* 0x0013e4000c10f396 */
.L_x_13661:
[----:B------:R-:W-:Y:S05]  /*be70*/  BSYNC B0 ;  /* 0x0000000000007941 */ /* 0x000fea0003800000 */
.L_x_13660:
        /* <DEDUP_REMOVED lines=11> */
.L_x_13663:
[----:B------:R-:W-:Y:S05]  /*bf30*/  BSYNC B0 ;  /* 0x0000000000007941 */ /* 0x000fea0003800000 */
.L_x_13662:
[----:B------:R-:W0:Y:S01]  /*bf40*/  LDS R175, [R175+0x2e80] ;  /* 0x002e8000afaf7984 */ /* 0x000e220000000800 */
[----:B------:R-:W-:Y:S04]  /*bf50*/  BSSY B0, `(.L_x_13664) ;  /* 0x0000004000007945 */ /* 0x000fe80003800000 */
[----:B------:R-:W-:Y:S05]  /*bf60*/  @!P1 BRA `(.L_x_13665) ;  /* 0x0000000000089947 */ /* 0x000fea0003800000 */
[----:B------:R1:W-:Y:S04]  /*bf70*/  REDG.E.ADD.F32.FTZ.RN.STRONG.GPU desc[UR22][R128.64+-0x280], R206 ;  /* 0xfffd80ce800079a6 */ /* 0x0003e8000c10f396 */
[----:B0-----:R1:W-:Y:S02]  /*bf80*/  REDG.E.ADD.F32.FTZ.RN.STRONG.GPU desc[UR22][R126.64+-0x280], R175 ;  /* 0xfffd80af7e0079a6 */ /* 0x0013e4000c10f396 */
.L_x_13665:
[----:B------:R-:W-:Y:S05]  /*bf90*/  BSYNC B0 ;  /* 0x0000000000007941 */ /* 0x000fea0003800000 */
.L_x_13664:
[----:B0--3--:R0:W3:Y:S01]  /*bfa0*/  LDS R123, [R176+0x2f00] ;  /* 0x002f0000b07b7984 */ /* 0x0090e20000000800 */
[----:B------:R-:W-:Y:S04]  /*bfb0*/  BSSY B0, `(.L_x_13666) ;  /* 0x0000004000007945 */ /* 0x000fe80003800000 */
[----:B------:R-:W-:Y:S05]  /*bfc0*/  @!P2 BRA `(.L_x_13667) ;  /* 0x000000000008a947 */ /* 0x000fea0003800000 */
[----:B------:R0:W-:Y:S04]  /*bfd0*/  REDG.E.ADD.F32.FTZ.RN.STRONG.GPU desc[UR22][R128.64+-0x200], R207 ;  /* 0xfffe00cf800079a6 */ /* 0x0001e8000c10f396 */
[----:B---3--:R0:W-:Y:S02]  /*bfe0*/  REDG.E.ADD.F32.FTZ.RN.STRONG.GPU desc[UR22][R126.64+-0x200], R123 ;  /* 0xfffe007b7e0079a6 */ /* 0x0081e4000c10f396 */
.L_x_13667:
[----:B------:R-:W-:Y:S05]  /*bff0*/  BSYNC B0 ;  /* 0x0000000000007941 */ /* 0x000fea0003800000 */
.L_x_13666:
[----:B------:R-:W0:Y:S01]  /*c000*/  LDS R177, [R177+0x2f80] ;  /* 0x002f8000b1b17984 */ /* 0x000e220000000800 */
[----:B------:R-:W-:Y:S04]  /*c010*/  BSSY B0, `(.L_x_13668) ;  /* 0x0000004000007945 */ /* 0x000fe80003800000 */
[----:B------:R-:W-:Y:S05]  /*c020*/  @!P3 BRA `(.L_x_13669) ;  /* 0x000000000008b947 */ /* 0x000fea0003800000 */
[----:B------:R1:W-:Y:S04]  /*c030*/  REDG.E.ADD.F32.FTZ.RN.STRONG.GPU desc[UR22][R128.64+-0x180], R208 ;  /* 0xfffe80d0800079a6 */ /* 0x0003e8000c10f396 */
[----:B0-----:R1:W-:Y:S02]  /*c040*/  REDG.E.ADD.F32.FTZ.RN.STRONG.GPU desc[UR22][R126.64+-0x180], R177 ;  /* 0xfffe80b17e0079a6 */ /* 0x0013e4000c10f396 */
.L_x_13669:
[----:B------:R-:W-:Y:S05]  /*c050*/  BSYNC B0 ;  /* 0x0000000000007941 */ /* 0x000fea0003800000 */
.L_x_13668:
[----:B0--3--:R0:W3:Y:S01]  /*c060*/  LDS R123, [R178+0x3000] ;  /* 0x00300000b27b7984 */ /* 0x0090e20000000800 */
[----:B------:R-:W-:Y:S04]  /*c070*/  BSSY B0, `(.L_x_13670) ;  /* 0x0000004000007945 */ /* 0x000fe80003800000 */
[----:B------:R-:W-:Y:S05]  /*c080*/  @!P4 BRA `(.L_x_13671) ;  /* 0x000000000008c947 */ /* 0x000fea0003800000 */
[----:B------:R0:W-:Y:S04]  /*c090*/  REDG.E.ADD.F32.FTZ.RN.STRONG.GPU desc[UR22][R128.64+-0x100], R209 ;  /* 0xffff00d1800079a6 */ /* 0x0001e8000c10f396 */
[----:B---3--:R0:W-:Y:S02]  /*c0a0*/  REDG.E.ADD.F32.FTZ.RN.STRONG.GPU desc[UR22][R126.64+-0x100], R123 ;  /* 0xffff007b7e0079a6 */ /* 0x0081e4000c10f396 */
.L_x_13671:
[----:B------:R-:W-:Y:S05]  /*c0b0*/  BSYNC B0 ;  /* 0x0000000000007941 */ /* 0x000fea0003800000 */
.L_x_13670:
[----:B------:R-:W0:Y:S01]  /*c0c0*/  LDS R179, [R179+0x3080] ;  /* 0x00308000b3b37984 */ /* 0x000e220000000800 */
[----:B------:R-:W-:Y:S04]  /*c0d0*/  BSSY B0, `(.L_x_13672) ;  /* 0x0000004000007945 */ /* 0x000fe80003800000 */
[----:B------:R-:W-:Y:S05]  /*c0e0*/  @!P5 BRA `(.L_x_13673) ;  /* 0x000000000008d947 */ /* 0x000fea0003800000 */
[----:B------:R1:W-:Y:S04]  /*c0f0*/  REDG.E.ADD.F32.FTZ.RN.STRONG.GPU desc[UR22][R128.64+-0x80], R210 ;  /* 0xffff80d2800079a6 */ /* 0x0003e8000c10f396 */
[----:B0-----:R1:W-:Y:S02]  /*c100*/  REDG.E.ADD.F32.FTZ.RN.STRONG.GPU desc[UR22][R126.64+-0x80], R179 ;  /* 0xffff80b37e0079a6 */ /* 0x0013e4000c10f396 */
.L_x_13673:
[----:B------:R-:W-:Y:S05]  /*c110*/  BSYNC B0 ;  /* 0x0000000000007941 */ /* 0x000fea0003800000 */
.L_x_13672:
[----:B0--3--:R-:W0:Y:S01]  /*c120*/  SHFL.DOWN PT, R123, R64, 0x1, 0x1f ;  /* 0x08201f00407b7f89 */ /* 0x009e2200000e0000 */
[C---:B------:R-:W-:Y:S01]  /*c130*/  ISETP.GT.AND P1, PT, R119.reuse, 0x1e, PT ;  /* 0x0000001e7700780c */ /* 0x040fe20003f24270 */
[----:B------:R-:W-:Y:S01]  /*c140*/  FMUL.FTZ R20, R20, R68 ;  /* 0x0000004414147220 */ /* 0x000fe20000410000 */
[----:B------:R-:W-:Y:S01]  /*c150*/  FMUL.FTZ R214, R144, R214 ;  /* 0x000000d690d67220 */ /* 0x000fe20000410000 */
[----:B------:R-:W3:Y:S01]  /*c160*/  SHFL.DOWN PT, R122, R65, 0x1, 0x1f ;  /* 0x08201f00417a7f89 */ /* 0x000ee200000e0000 */
[----:B------:R-:W-:Y:S01]  /*c170*/  ISETP.NE.AND P2, PT, R119, RZ, PT ;  /* 0x000000ff7700720c */ /* 0x000fe20003f45270 */
[----:B------:R-:W-:Y:S01]  /*c180*/  FFMA.FTZ R146, R145, R213, R146 ;  /* 0x000000d591927223 */ /* 0x000fe20000010092 */
        /* <DEDUP_REMOVED lines=27> */
[----:B------:R-:W-:Y:S01]  /*c340*/  BSSY B0, `(.L_x_13674) ;  /* 0x000002e000007945 */ /* 0x000fe20003800000 */
[----:B------:R-:W-:Y:S01]  /*c350*/  FADD.FTZ R80, R138, R80 ;  /* 0x000000508a507221 */ /* 0x000fe20000010000 */
[----:B------:R-:W-:Y:S01]  /*c360*/  FFMA.FTZ R61, R45, R20, R61 ;  /* 0x000000142d3d7223 */ /* 0x000fe2000001003d */
[----:B------:R-:W-:Y:S01]  /*c370*/  FFMA.FTZ R62, R46, R23, R62 ;  /* 0x000000172e3e7223 */ /* 0x000fe2000001003e */
        /* <DEDUP_REMOVED lines=18> */
[----:B------:R-:W-:Y:S01]  /*c4a0*/  FFMA.FTZ R123, R18, R66, R212 ;  /* 0x00000042127b7223 */ /* 0x000fe200000100d4 */
[----:B---3--:R-:W-:-:S03]  /*c4b0*/  @!P1 FADD.FTZ R65, R65, R122 ;  /* 0x0000007a41419221 */ /* 0x008fc60000010000 */
[----:B------:R-:W0:Y:S01]  /*c4c0*/  SHFL.DOWN PT, R125, R64, 0x10, 0x1f ;  /* 0x0a001f00407d7f89 */ /* 0x000e2200000e0000 */
[----:B------:R-:W-:Y:S01]  /*c4d0*/  ISETP.GT.AND P1, PT, R119, 0xf, PT ;  /* 0x0000000f7700780c */ /* 0x000fe20003f24270 */
[-C--:B------:R-:W-:Y:S01]  /*c4e0*/  FFMA.FTZ R146, R17, R123.reuse, R146 ;  /* 0x0000007b11927223 */ /* 0x080fe20000010092 */
[----:B------:R-:W-:Y:S01]  /*c4f0*/  FFMA.FTZ R17, R19, R20, R214 ;  /* 0x0000001413117223 */ /* 0x000fe200000100d6 */
[----:B------:R-:W3:Y:S01]  /*c500*/  SHFL.DOWN PT, R122, R65, 0x10, 0x1f ;  /* 0x0a001f00417a7f89 */ /* 0x000ee200000e0000 */
[----:B------:R-:W-:Y:S01]  /*c510*/  FFMA.FTZ R60, R44, R123, R60 ;  /* 0x0000007b2c3c7223 */ /* 0x000fe2000001003c */
[----:B------:R-:W-:Y:S01]  /*c520*/  FADD.FTZ R79, R146, R79 ;  /* 0x0000004f924f7221 */ /* 0x000fe20000010000 */
[----:B------:R-:W-:-:S07]  /*c530*/  FADD.FTZ R78, R17, R78 ;  /* 0x0000004e114e7221 */ /* 0x000fce0000010000 */
[----:B0-----:R-:W-:Y:S01]  /*c540*/  @!P1 FADD.FTZ R64, R64, R125 ;  /* 0x0000007d40409221 */ /* 0x001fe20000010000 */
[----:B---3--:R-:W-:-:S04]  /*c550*/  @!P1 FADD.FTZ R65, R65, R122 ;  /* 0x0000007a41419221 */ /* 0x008fc80000010000 */
[----:B------:R-:W-:Y:S02]  /*c560*/  MOV R18, R64 ;  /* 0x0000004000127202 */ /* 0x000fe40000000f00 */
[----:B------:R-:W-:-:S05]  /*c570*/  MOV R19, R65 ;  /* 0x0000004100137202 */ /* 0x000fca0000000f00 */
[----:B------:R0:W-:Y:S01]  /*c580*/  @!P2 STS.64 [UR18+0x3188], R18 ;  /* 0x00318812ff00a988 */ /* 0x0001e20008000a12 */
[----:B------:R-:W-:Y:S06]  /*c590*/  BAR.SYNC.DEFER_BLOCKING 0x0 ;  /* 0x0000000000007b1d */ /* 0x000fec0000010000 */
[----:B------:R-:W-:Y:S05]  /*c5a0*/  @P0 BRA `(.L_x_13675) ;  /* 0x00000000001c0947 */ /* 0x000fea0003800000 */
[----:B------:R-:W-:Y:S02]  /*c5b0*/  UISETP.NE.AND UP0, UPT, UR16, UR15, UPT ;  /* 0x0000000f1000728c */ /* 0x000fe4000bf05270 */
[----:B------:R-:W-:-:S04]  /*c5c0*/  ULEA UR21, UR6, UR18, 0x3 ;  /* 0x0000001206157291 */ /* 0x000fc8000f8e183f */
[----:B------:R-:W-:-:S13]  /*c5d0*/  PLOP3.LUT P0, PT, PT, PT, UP0, 0x80, 0x0 ;  /* 0x000000000000781c */ /* 0x000fda0003f0f008 */
[----:B------:R-:W0:Y:S02]  /*c5e0*/  @P0 LDS.64 R20, [UR21+0x56d0] ;  /* 0x0056d015ff140984 */ /* 0x000e240008000a00 */
[----:B0-----:R-:W-:Y:S01]  /*c5f0*/  @P0 FADD.FTZ R19, R19, R21 ;  /* 0x0000001513130221 */ /* 0x001fe20000010000 */
[----:B------:R-:W-:-:S05]  /*c600*/  @P0 FADD.FTZ R18, R18, R20 ;  /* 0x0000001412120221 */ /* 0x000fca0000010000 */
[----:B------:R3:W-:Y:S02]  /*c610*/  STS.64 [UR21+0x56d0], R18 ;  /* 0x0056d012ff007988 */ /* 0x0007e40008000a15 */
.L_x_13675:
[----:B------:R-:W-:Y:S05]  /*c620*/  BSYNC B0 ;  /* 0x0000000000007941 */ /* 0x000fea0003800000 */
.L_x_13674:
[----:B------:R-:W-:Y:S02]  /*c630*/  UIADD3 UR6, UR6, 0x1, URZ ;  /* 0x0000000106067890 */ /* 0x000fe4000fffe03f */
[----:B------:R-:W-:Y:S02]  /*c640*/  UIADD3 UR7, UP1, UR7, 0x1, URZ ;  /* 0x0000000107077890 */ /* 0x000fe4000ff3e03f */
[----:B------:R-:W-:Y:S02]  /*c650*/  UISETP.GE.AND UP0, UPT, UR6, UR55, UPT ;  /* 0x000000370600728c */ /* 0x000fe4000bf06270 */
[----:B------:R-:W-:-:S04]  /*c660*/  UIADD3.X UR8, URZ, UR8, URZ, UP1, !UPT ;  /* 0x000000083f087290 */ /* 0x000fc80008ffe43f */
[----:B------:R-:W-:-:S13]  /*c670*/  PLOP3.LUT P0, PT, PT, PT, UP0, 0x80, 0x0 ;  /* 0x000000000000781c */ /* 0x000fda0003f0f008 */
[----:B------:R-:W-:Y:S05]  /*c680*/  @!P0 BRA `(.L_x_13676) ;  /* 0xffffff6000b08947 */ /* 0x000fea000383ffff */
.L_x_13597:
        /* <DEDUP_REMOVED lines=9> */
[----:B------:R-:W-:Y:S01]  /*c720*/  PRMT R0, R72, 0x7632, R0 ;  /* 0x0000763248007816 */ /* 0x000fe20000000000 */
[----:B------:R-:W-:Y:S01]  /*c730*/  ULDC.64 UR26, c[0x0][0x3a8] ;  /* 0x0000ea00001a7ab9 */ /* 0x000fe20000000a00 */
[----:B------:R-:W-:Y:S01]  /*c740*/  PRMT R2, R62, 0x7632, R2 ;  /* 0x000076323e027816 */ /* 0x000fe20000000002 */
[----:B------:R-:W-:Y:S01]  /*c750*/  UIMAD.WIDE.U32 UR6, UR10, UR20, URZ ;  /* 0x000000140a0672a5 */ /* 0x000fe2000f8e003f */
[----:B------:R-:W-:Y:S01]  /*c760*/  PRMT R3, R60, 0x7632, R3 ;  /* 0x000076323c037816 */ /* 0x000fe20000000003 */
[----:B------:R-:W-:Y:S01]  /*c770*/  UIMAD UR28, UR28, UR26, URZ ;  /* 0x0000001a1c1c72a4 */ /* 0x000fe2000f8e023f */
[----:B------:R-:W-:Y:S01]  /*c780*/  ISETP.NE.AND P0, PT, R120, RZ, PT ;  /* 0x000000ff7800720c */ /* 0x000fe20003f05270 */
        /* <DEDUP_REMOVED lines=12> */
[----:B------:R0:W-:Y:S04]  /*c850*/  STS.U16 [R102+0x6], R2 ;  /* 0x0000060266007388 */ /* 0x0001e80000000400 */
[----:B------:R1:W-:Y:S01]  /*c860*/  STS.U16 [R102+0xa], R3 ;  /* 0x00000a0366007388 */ /* 0x0003e20000000400 */
[----:B-----5:R-:W-:-:S03]  /*c870*/  PRMT R0, R58, 0x7632, R0 ;  /* 0x000076323a007816 */ /* 0x020fc60000000000 */
[----:B------:R5:W-:Y:S01]  /*c880*/  STS.U16 [R102+0x12], R4 ;  /* 0x0000120466007388 */ /* 0x000be20000000400 */
[----:B0-----:R-:W-:-:S03]  /*c890*/  PRMT R2, R52, 0x7632, R2 ;  /* 0x0000763234027816 */ /* 0x001fc60000000002 */
[----:B------:R-:W-:Y:S01]  /*c8a0*/  STS.U16 [R102], R72 ;  /* 0x0000004866007388 */ /* 0x000fe20000000400 */
[----:B-1----:R-:W-:-:S03]  /*c8b0*/  PRMT R3, R50, 0x7632, R3 ;  /* 0x0000763232037816 */ /* 0x002fc60000000003 */
[----:B------:R-:W-:Y:S01]  /*c8c0*/  STS.U16 [R102+0x4], R62 ;  /* 0x0000043e66007388 */ /* 0x000fe20000000400 */
[----:B-----5:R-:W-:-:S03]  /*c8d0*/  MOV R4, UR17 ;  /* 0x0000001100047c02 */ /* 0x020fc60008000f00 */
        /* <DEDUP_REMOVED lines=12> */
[----:B0-----:R-:W-:-:S03]  /*c9a0*/  SHF.L.U32 R2, R120, 0x4, RZ ;  /* 0x0000000478027819 */ /* 0x001fc600000006ff */
[----:B------:R-:W-:Y:S01]  /*c9b0*/  LDS.U16 R11, [R117+0x40] ;  /* 0x00004000750b7984 */ /* 0x000fe20000000400 */
[----:B-1----:R-:W-:-:S03]  /*c9c0*/  LOP3.LUT R3, R2, 0xfffffe00, RZ, 0xc0, !PT ;  /* 0xfffffe0002037812 */ /* 0x002fc600078ec0ff */
        /* <DEDUP_REMOVED lines=37> */
.L_x_13678:
[----:B------:R-:W-:Y:S05]  /*cc20*/  BSYNC B0 ;  /* 0x0000000000007941 */ /* 0x000fea0003800000 */
.L_x_13677:
[----:B------:R-:W3:Y:S01]  /*cc30*/  LDL.LU R18, [R1+0x14] ;  /* 0x0000140001127983 */ /* 0x000ee20000300800 */
        /* <DEDUP_REMOVED lines=21> */
[----:B0-----:R-:W-:-:S02]  /*cd90*/  MOV R6, UR29 ;  /* 0x0000001d00067c02 */ /* 0x001fc40008000f00 */
[C---:B------:R-:W-:Y:S02]  /*cda0*/  LEA.HI.X R5, R71.reuse, UR21, R8, 0x1, P1 ;  /* 0x0000001547057c11 */ /* 0x040fe400088f0c08 */
[C---:B------:R-:W-:Y:S02]  /*cdb0*/  LEA R4, P1, R6.reuse, R4, 0x1 ;  /* 0x0000000406047211 */ /* 0x040fe400078208ff */
[----:B------:R-:W-:Y:S02]  /*cdc0*/  MOV R7, UR6 ;  /* 0x0000000600077c02 */ /* 0x000fe40008000f00 */
        /* <DEDUP_REMOVED lines=114> */
[----:B------:R-:W-:-:S04]  /*d4f0*/  UIMAD.WIDE.U32 UR18, UR10, UR26, URZ ;  /* 0x0000001a0a1272a5 */ /* 0x000fc8000f8e003f */
        /* <DEDUP_REMOVED lines=16> */
.L_x_13680:
[----:B------:R-:W-:Y:S05]  /*d600*/  BSYNC B0 ;  /* 0x0000000000007941 */ /* 0x000fea0003800000 */
.L_x_13679:
        /* <DEDUP_REMOVED lines=26> */
[-C--:B------:R-:W-:Y:S01]  /*d7b0*/  ISETP.GE.AND P2, PT, R53, R6.reuse, PT ;  /* 0x000000063500720c */ /* 0x080fe20003f46270 */
[----:B------:R-:W-:Y:S01]  /*d7c0*/  UIADD3.X UR12, UR12, -0x1, URZ, UP1, !UPT ;  /* 0xffffffff0c0c7890 */ /* 0x000fe20008ffe43f */
[-C--:B------:R-:W-:Y:S01]  /*d7d0*/  ISETP.GE.AND P0, PT, R49, R6.reuse, PT ;  /* 0x000000063100720c */ /* 0x080fe20003f06270 */
[----:B------:R3:W-:Y:S01]  /*d7e0*/  @!P3 STG.E.U16 desc[UR22][R2.64], R117 ;  /* 0x000000750200b986 */ /* 0x0007e2000c101516 */
        /* <DEDUP_REMOVED lines=28> */
.L_x_13596:
[----:B------:R-:W-:Y:S02]  /*d9b0*/  ULDC.64 UR4, c[0x0][0x3d8] ;  /* 0x0000f60000047ab9 */ /* 0x000fe40000000a00 */
[----:B------:R-:W-:-:S04]  /*d9c0*/  ISETP.NE.U32.AND P0, PT, RZ, UR4, PT ;  /* 0x00000004ff007c0c */ /* 0x000fc8000bf05070 */
[----:B------:R-:W-:-:S13]  /*d9d0*/  ISETP.NE.AND.EX P0, PT, RZ, UR5, PT, P0 ;  /* 0x00000005ff007c0c */ /* 0x000fda000bf05300 */
[----:B------:R-:W-:Y:S05]  /*d9e0*/  @!P0 BRA `(.L_x_13682) ;  /* 0x0000000000688947 */ /* 0x000fea0003800000 */
[----:B------:R-:W3:Y:S01]  /*d9f0*/  LDL.LU R2, [R1+0x18] ;  /* 0x0000180001027983 */ /* 0x000ee20000300800 */
[----:B------:R-:W-:Y:S01]  /*da00*/  BSSY B0, `(.L_x_13682) ;  /* 0x0000018000007945 */ /* 0x000fe20003800000 */
[----:B------:R-:W0:Y:S01]  /*da10*/  S2R R4, SR_LANEID ;  /* 0x0000000000047919 */ /* 0x000e220000000000 */
[----:B------:R-:W1:Y:S01]  /*da20*/  S2R R6, SR_TID.X ;  /* 0x0000000000067919 */ /* 0x000e620000002100 */
[----:B0-----:R-:W-:-:S13]  /*da30*/  ISETP.NE.AND P1, PT, R4, RZ, PT ;  /* 0x000000ff0400720c */ /* 0x001fda0003f25270 */
[----:B------:R-:W0:Y:S01]  /*da40*/  @!P1 S2R R7, SR_CgaCtaId ;  /* 0x0000000000079919 */ /* 0x000e220000008800 */
[----:B---3--:R-:W3:Y:S02]  /*da50*/  SHFL.DOWN P0, R0, R2, 0x1, 0x1f ;  /* 0x08201f0002007f89 */ /* 0x008ee40000000000 */
[----:B---3--:R-:W-:-:S05]  /*da60*/  @P0 FADD R0, R0, R2 ;  /* 0x0000000200000221 */ /* 0x008fca0000000000 */
[----:B------:R-:W3:Y:S02]  /*da70*/  SHFL.DOWN P0, R3, R0, 0x2, 0x1f ;  /* 0x08401f0000037f89 */ /* 0x000ee40000000000 */
[----:B---3--:R-:W-:Y:S01]  /*da80*/  @P0 FADD R3, R0, R3 ;  /* 0x0000000300030221 */ /* 0x008fe20000000000 */
[----:B------:R-:W-:-:S04]  /*da90*/  @!P1 MOV R0, 0x400 ;  /* 0x0000040000009802 */ /* 0x000fc80000000f00 */
[----:B------:R-:W3:Y:S01]  /*daa0*/  SHFL.DOWN P0, R2, R3, 0x4, 0x1f ;  /* 0x08801f0003027f89 */ /* 0x000ee20000000000 */
[----:B0-----:R-:W-:Y:S01]  /*dab0*/  @!P1 LEA R7, R7, R0, 0x18 ;  /* 0x0000000007079211 */ /* 0x001fe200078ec0ff */
[----:B---3--:R-:W-:-:S05]  /*dac0*/  @P0 FADD R2, R3, R2 ;  /* 0x0000000203020221 */ /* 0x008fca0000000000 */
        /* <DEDUP_REMOVED lines=11> */
.L_x_13683:
[----:B------:R-:W-:Y:S05]  /*db80*/  BSYNC B0 ;  /* 0x0000000000007941 */ /* 0x000fea0003800000 */
.L_x_13682:
[----:B------:R-:W-:Y:S01]  /*db90*/  ULDC.64 UR4, c[0x0][0x3f8] ;  /* 0x0000fe0000047ab9 */ /* 0x000fe20000000a00 */
[----:B------:R-:W-:Y:S01]  /*dba0*/  BSSY B0, `(.L_x_13684) ;  /* 0x0000020000007945 */ /* 0x000fe20003800000 */
[----:B------:R-:W-:-:S04]  /*dbb0*/  ISETP.NE.U32.AND P0, PT, RZ, UR4, PT ;  /* 0x00000004ff007c0c */ /* 0x000fc8000bf05070 */
[----:B------:R-:W-:-:S13]  /*dbc0*/  ISETP.NE.AND.EX P0, PT, RZ, UR5, PT, P0 ;  /* 0x00000005ff007c0c */ /* 0x000fda000bf05300 */
[----:B------:R-:W-:Y:S05]  /*dbd0*/  @!P0 BRA `(.L_x_13685) ;  /* 0x00000000006c8947 */ /* 0x000fea0003800000 */
[----:B-1----:R-:W3:Y:S01]  /*dbe0*/  LDL.LU R2, [R1+0x14] ;  /* 0x0000140001027983 */ /* 0x002ee20000300800 */
[----:B0-----:R-:W0:Y:S01]  /*dbf0*/  S2R R4, SR_LANEID ;  /* 0x0000000000047919 */ /* 0x001e220000000000 */
[----:B------:R-:W1:Y:S01]  /*dc00*/  S2R R7, SR_TID.X ;  /* 0x0000000000077919 */ /* 0x000e620000002100 */
[----:B------:R-:W-:Y:S01]  /*dc10*/  BAR.SYNC.DEFER_BLOCKING 0x0 ;  /* 0x0000000000007b1d */ /* 0x000fe20000010000 */
        /* <DEDUP_REMOVED lines=23> */
.L_x_13685:
[----:B0-----:R-:W0:Y:S02]  /*dd90*/  S2R R7, SR_TID.X ;  /* 0x0000000000077919 */ /* 0x001e240000002100 */
.L_x_13686:
[----:B------:R-:W-:Y:S05]  /*dda0*/  BSYNC B0 ;  /* 0x0000000000007941 */ /* 0x000fea0003800000 */
.L_x_13684:
        /* <DEDUP_REMOVED lines=15> */
.L_x_13687:
[C---:B------:R-:W-:Y:S02]  /*dea0*/  LEA R0, R7.reuse, UR7, 0x3 ;  /* 0x0000000707007c11 */ /* 0x040fe4000f8e18ff */
[----:B-1-3--:R-:W-:Y:S02]  /*deb0*/  SHF.R.S32.HI R4, RZ, 0x1f, R7 ;  /* 0x0000001fff047819 */ /* 0x00afe40000011407 */
        /* <DEDUP_REMOVED lines=17> */
.L_x_13688:
        /* <DEDUP_REMOVED lines=11> */
.L_x_18976:


//--------------------- .text._Z25selective_scan_bwd_kernelI32Selective_Scan_bwd_kernel_traitsILi32ELi16ELb0ELb1ELb1ELb0ELb1EN3c104HalfENS1_7complexIfEEEEv12SSMParamsBwd --------------------------
	.section	.text._Z25selective_scan_bwd_kernelI32Selective_Scan_bwd_kernel_traitsILi32ELi16ELb0ELb1ELb1ELb0ELb1EN3c104HalfENS1_7complexIfEEEEv12SSMParamsBwd,"ax",@progbits
	.align	128
        .global         _Z25selective_scan_bwd_kernelI32Selective_Scan_bwd_kernel_traitsILi32ELi16ELb0ELb1ELb1ELb0ELb1EN3c104HalfENS1_7complexIfEEEEv12SSMParamsBwd
        .type           _Z25selective_scan_bwd_kernelI32Selective_Scan_bwd_kernel_traitsILi32ELi16ELb0ELb1ELb1ELb0ELb1EN3c104HalfENS1_7complexIfEEEEv12SSMParamsBwd,@function
        .size           _Z25selective_scan_bwd_kernelI32Selective_Scan_bwd_kernel_traitsILi32ELi16ELb0ELb1ELb1ELb0ELb1EN3c104HalfENS1_7complexIfEEEEv12SSMParamsBwd,(.L_x_18977 - _Z25selective_scan_bwd_kernelI32Selective_Scan_bwd_kernel_traitsILi32ELi16ELb0ELb1ELb1ELb0ELb1EN3c104HalfENS1_7complexIfEEEEv12SSMParamsBwd)
        .other          _Z25selective_scan_bwd_kernelI32Selective_Scan_bwd_kernel_traitsILi32ELi16ELb0ELb1ELb1ELb0ELb1EN3c104HalfENS1_7complexIfEEEEv12SSMParamsBwd,@"STO_CUDA_ENTRY STV_DEFAULT"
_Z25selective_scan_bwd_kernelI32Selective_Scan_bwd_kernel_traitsILi32ELi16ELb0ELb1ELb1ELb0ELb1EN3c104HalfENS1_7complexIfEEEEv12SSMParamsBwd:
.text._Z25selective_scan_bwd_kernelI32Selective_Scan_bwd_kernel_traitsILi32ELi16ELb0ELb1ELb1ELb0ELb1EN3c104HalfENS1_7complexIfEEEEv12SSMParamsBwd:
        /* <DEDUP_REMOVED lines=64> */
[----:B------:R-:W-:Y:S02]  /*0400*/  UIMAD.WIDE.U32 UR12, UR10, UR6, URZ ;  /* 0x000000060a0c72a5 */ /* 0x000fe4000f8e003f */
[----:B------:R-:W-:Y:S02]  /*0410*/  @UP1 ULEA.HI.X UR59, UR46, UR33, UR11, 0x2, UP2 ;  /* 0x000000212e3b1291 */ /* 0x000fe400090f140b */
[----:B------:R-:W-:Y:S01]  /*0420*/  UIMAD UR19, UR10, UR7, UR19 ;  /* 0x000000070a1372a4 */ /* 0x000fe2000f8e0213 */
[----:B-1----:R-:W-:Y:S01]  /*0430*/  IADD3 R0, R0, 0xffffffe, RZ ;  /* 0x0ffffffe00007810 */ /* 0x002fe20007ffe0ff */
[----:B------:R-:W-:Y:S02]  /*0440*/  UIMAD.WIDE.U32 UR6, UR10, UR8, URZ ;  /* 0x000000080a0672a5 */ /* 0x000fe4000f8e003f */
[----:B------:R-:W-:-:S02]  /*0450*/  UIMAD UR18, UR10, UR9, UR18 ;  /* 0x000000090a1272a4 */ /* 0x000fc4000f8e0212 */
[----:B------:R-:W-:Y:S01]  /*0460*/  UIADD3 UR23, UR23, UR15, URZ ;  /* 0x0000000f17177290 */ /* 0x000fe2000fffe03f */
[----:B------:R-:W1:Y:S01]  /*0470*/  F2I.FTZ.U32.TRUNC.NTZ R0, R0 ;  /* 0x0000000000007305 */ /* 0x000e62000021f000 */
[----:B------:R-:W-:Y:S02]  /*0480*/  UIMAD.WIDE.U32 UR8, UR10, UR24, URZ ;  /* 0x000000180a0872a5 */ /* 0x000fe4000f8e003f */
[----:B------:R-:W-:Y:S01]  /*0490*/  UIMAD UR14, UR10, UR25, UR14 ;  /* 0x000000190a0e72a4 */ /* 0x000fe2000f8e020e */
[----:B------:R-:W-:Y:S02]  /*04a0*/  ULDC UR15, c[0x0][0x224] ;  /* 0x00008900000f7ab9 */ /* 0x000fe40000000800 */
[----:B------:R-:W-:Y:S01]  /*04b0*/  ULDC.64 UR24, c[0x0][0x288] ;  /* 0x0000a20000187ab9 */ /* 0x000fe20000000a00 */
[----:B------:R-:W-:Y:S02]  /*04c0*/  ULEA UR29, UR15, 0xfffffe00, 0x9 ;  /* 0xfffffe000f1d7891 */ /* 0x000fe4000f8e483f */
[----:B------:R-:W-:-:S02]  /*04d0*/  UIMAD UR26, UR11, UR24, URZ ;  /* 0x000000180b1a72a4 */ /* 0x000fc4000f8e023f */
[----:B------:R-:W-:Y:S02]  /*04e0*/  UIMAD.WIDE.U32 UR22, UR46, UR24, UR22 ;  /* 0x000000182e1672a5 */ /* 0x000fe4000f8e0016 */
[----:B------:R-:W-:Y:S01]  /*04f0*/  UIADD3 UR17, UR17, UR28, URZ ;  /* 0x0000001c11117290 */ /* 0x000fe2000fffe03f */
[----:B-1----:R-:W-:Y:S01]  /*0500*/  R2UR UR5, R0 ;  /* 0x00000000000572ca */ /* 0x002fe200000e0000 */
[----:B------:R-:W-:Y:S02]  /*0510*/  UIMAD UR26, UR46, UR25, UR26 ;  /* 0x000000192e1a72a4 */ /* 0x000fe4000f8e021a */
[----:B------:R-:W-:Y:S01]  /*0520*/  IABS R0, UR46 ;  /* 0x0000002e00007c13 */ /* 0x000fe20008000000 */
[----:B------:R-:W-:Y:S02]  /*0530*/  USHF.R.S32.HI UR28, URZ, 0x1f, UR29 ;  /* 0x0000001f3f1c7899 */ /* 0x000fe4000801141d */
[----:B------:R-:W-:Y:S01]  /*0540*/  UIADD3 UR48, UP2, UR29, UR22, URZ ;  /* 0x000000161d307290 */ /* 0x000fe2000ff5e03f */
[----:B------:R-:W-:Y:S01]  /*0550*/  R2UR UR31, R0 ;  /* 0x00000000001f72ca */ /* 0x000fe200000e0000 */
[----:B------:R-:W-:Y:S01]  /*0560*/  ULDC.64 UR24, c[0x0][0x298] ;  /* 0x0000a60000187ab9 */ /* 0x000fe20000000a00 */
[----:B------:R-:W-:-:S02]  /*0570*/  UIADD3 UR13, UR13, UR19, URZ ;  /* 0x000000130d0d7290 */ /* 0x000fc4000fffe03f */
[----:B------:R-:W-:Y:S02]  /*0580*/  UIADD3.X UR26, UR28, UR23, UR26, UP2, !UPT ;  /* 0x000000171c1a7290 */ /* 0x000fe400097fe41a */
[----:B------:R-:W-:Y:S02]  /*0590*/  UIMAD.WIDE.U32 UR16, UR46, UR24, UR16 ;  /* 0x000000182e1072a5 */ /* 0x000fe4000f8e0010 */
[----:B------:R-:W-:Y:S02]  /*05a0*/  UIADD3 UR27, URZ, -UR5, URZ ;  /* 0x800000053f1b7290 */ /* 0x000fe4000fffe03f */
[----:B------:R-:W-:Y:S02]  /*05b0*/  UIADD3 UR7, UR7, UR18, URZ ;  /* 0x0000001207077290 */ /* 0x000fe4000fffe03f */
[----:B------:R-:W-:Y:S02]  /*05c0*/  UIMAD UR27, UR27, UR34, URZ ;  /* 0x000000221b1b72a4 */ /* 0x000fe4000f8e023f */
[----:B------:R-:W-:-:S02]  /*05d0*/  ULEA UR18, UR15, 0xfffffc00, 0xa ;  /* 0xfffffc000f127891 */ /* 0x000fc4000f8e503f */
[----:B------:R-:W-:Y:S02]  /*05e0*/  UIMAD.WIDE.U32 UR4, UR5, UR27, UR4 ;  /* 0x0000001b050472a5 */ /* 0x000fe4000f8e0004 */
[----:B------:R-:W-:Y:S02]  /*05f0*/  USHF.R.S32.HI UR19, URZ, 0x1f, UR18 ;  /* 0x0000001f3f137899 */ /* 0x000fe40008011412 */
[----:B------:R-:W-:Y:S02]  /*0600*/  UIMAD.WIDE.U32 UR32, UR5, UR31, URZ ;  /* 0x0000001f052072a5 */ /* 0x000fe4000f8e003f */
[----:B------:R-:W-:Y:S01]  /*0610*/  UIMAD UR32, UR11, UR24, URZ ;  /* 0x000000180b2072a4 */ /* 0x000fe2000f8e023f */
[----:B------:R-:W-:Y:S02]  /*0620*/  ULDC.64 UR4, c[0x0][0x330] ;  /* 0x0000cc0000047ab9 */ /* 0x000fe40000000a00 */
[----:B------:R-:W-:Y:S02]  /*0630*/  UIMAD UR11, UR11, UR4, URZ ;  /* 0x000000040b0b72a4 */ /* 0x000fe4000f8e023f */
[----:B------:R-:W-:Y:S01]  /*0640*/  UMOV UR27, UR33 ;  /* 0x00000021001b7c82 */ /* 0x000fe20008000000 */
[----:B------:R-:W-:-:S02]  /*0650*/  UIMAD UR32, UR46, UR25, UR32 ;  /* 0x000000192e2072a4 */ /* 0x000fc4000f8e0220 */
[----:B------:R-:W-:Y:S02]  /*0660*/  UIADD3 UR33, -UR27, URZ, URZ ;  /* 0x0000003f1b217290 */ /* 0x000fe4000fffe13f */
[----:B------:R-:W-:Y:S02]  /*0670*/  UIMAD UR52, UR46, UR5, UR11 ;  /* 0x000000052e3472a4 */ /* 0x000fe4000f8e020b */
[----:B------:R-:W-:Y:S02]  /*0680*/  UIMAD UR31, UR34, UR33, UR31 ;  /* 0x00000021221f72a4 */ /* 0x000fe4000f8e021f */
[----:B------:R-:W-:Y:S02]  /*0690*/  ULOP3.LUT UR11, UR46, UR30, URZ, 0x3c, !UPT ;  /* 0x0000001e2e0b7292 */ /* 0x000fe4000f8e3c3f */
[----:B------:R-:W-:Y:S01]  /*06a0*/  UISETP.GT.U32.AND UP1, UPT, UR34, UR31, UPT ;  /* 0x0000001f2200728c */ /* 0x000fe2000bf24070 */
[----:B------:R-:W-:Y:S01]  /*06b0*/  ULDC.64 UR24, c[0x0][0x2f0] ;  /* 0x0000bc0000187ab9 */ /* 0x000fe20000000a00 */
[----:B------:R-:W-:-:S02]  /*06c0*/  UIMAD.WIDE.U32 UR4, UR46, UR4, UR12 ;  /* 0x000000042e0472a5 */ /* 0x000fc4000f8e000c */
[----:B------:R-:W-:Y:S01]  /*06d0*/  ULEA UR49, UP3, UR48, UR24, 0x1 ;  /* 0x0000001830317291 */ /* 0x000fe2000f86083f */
[----:B------:R-:W-:-:S03]  /*06e0*/  ULDC.64 UR12, c[0x0][0x2f8] ;  /* 0x0000be00000c7ab9 */ /* 0x000fc60000000a00 */
[----:B------:R-:W-:-:S03]  /*06f0*/  ULEA.HI.X UR48, UR48, UR25, UR26, 0x1, UP3 ;  /* 0x0000001930307291 */ /* 0x000fc600098f0c1a */
[----:B------:R-:W-:Y:S02]  /*0700*/  @!UP1 UIADD3 UR31, UR31, -UR34, URZ ;  /* 0x800000221f1f9290 */ /* 0x000fe4000fffe03f */
[----:B------:R-:W-:Y:S02]  /*0710*/  @!UP1 UIADD3 UR27, UR27, 0x1, URZ ;  /* 0x000000011b1b9890 */ /* 0x000fe4000fffe03f */
[----:B------:R-:W-:Y:S02]  /*0720*/  UISETP.GE.U32.AND UP2, UPT, UR31, UR34, UPT ;  /* 0x000000221f00728c */ /* 0x000fe4000bf46070 */
[----:B------:R-:W-:Y:S02]  /*0730*/  UISETP.GE.AND UP1, UPT, UR11, URZ, UPT ;  /* 0x0000003f0b00728c */ /* 0x000fe4000bf26270 */
[----:B------:R-:W-:Y:S02]  /*0740*/  UIADD3 UR50, UP3, UR29, UR16, URZ ;  /* 0x000000101d327290 */ /* 0x000fe4000ff7e03f */
[----:B------:R-:W-:-:S02]  /*0750*/  UIADD3 UR29, UP4, UR29, UR4, URZ ;  /* 0x000000041d1d7290 */ /* 0x000fc4000ff9e03f */
[----:B------:R-:W-:Y:S02]  /*0760*/  UIADD3.X UR16, UR28, UR17, UR32, UP3, !UPT ;  /* 0x000000111c107290 */ /* 0x000fe40009ffe420 */
[----:B------:R-:W-:Y:S02]  /*0770*/  ULEA UR51, UP3, UR50, UR12, 0x1 ;  /* 0x0000000c32337291 */ /* 0x000fe4000f86083f */
[----:B------:R-:W-:Y:S02]  /*0780*/  @UP2 UIADD3 UR27, UR27, 0x1, URZ ;  /* 0x000000011b1b2890 */ /* 0x000fe4000fffe03f */
[----:B------:R-:W-:Y:S02]  /*0790*/  UISETP.NE.AND UP2, UPT, UR30, URZ, UPT ;  /* 0x0000003f1e00728c */ /* 0x000fe4000bf45270 */
[----:B------:R-:W-:Y:S02]  /*07a0*/  ULEA.HI.X UR50, UR50, UR13, UR16, 0x1, UP3 ;  /* 0x0000000d32327291 */ /* 0x000fe400098f0c10 */
[----:B------:R-:W-:Y:S01]  /*07b0*/  UIADD3.X UR52, UR28, UR5, UR52, UP4, !UPT ;  /* 0x000000051c347290 */ /* 0x000fe2000a7fe434 */
[----:B------:R-:W-:Y:S01]  /*07c0*/  UMOV UR11, UR27 ;  /* 0x0000001b000b7c82 */ /* 0x000fe20008000000 */
[----:B------:R-:W-:Y:S01]  /*07d0*/  ULDC.64 UR12, c[0x0][0x3b8] ;  /* 0x0000ee00000c7ab9 */ /* 0x000fe20000000a00 */
[----:B------:R-:W-:-:S02]  /*07e0*/  @!UP1 UIADD3 UR11, -UR11, URZ, URZ ;  /* 0x0000003f0b0b9290 */ /* 0x000fc4000fffe13f */
[----:B------:R-:W-:Y:S02]  /*07f0*/  ULEA UR53, UP1, UR29, UR12, 0x1 ;  /* 0x0000000c1d357291 */ /* 0x000fe4000f82083f */
[----:B------:R-:W-:Y:S01]  /*0800*/  @!UP2 ULOP3.LUT UR11, URZ, UR30, URZ, 0x33, !UPT ;  /* 0x0000001e3f0ba292 */ /* 0x000fe2000f8e333f */
[----:B------:R-:W-:Y:S01]  /*0810*/  ULDC.64 UR16, c[0x0][0x258] ;  /* 0x0000960000107ab9 */ /* 0x000fe20000000a00 */
[----:B------:R-:W-:Y:S02]  /*0820*/  ULEA.HI.X UR52, UR29, UR13, UR52, 0x1, UP1 ;  /* 0x0000000d1d347291 */ /* 0x000fe400088f0c34 */
[----:B------:R-:W-:Y:S02]  /*0830*/  USHF.R.S32.HI UR22, URZ, 0x1f, UR11 ;  /* 0x0000001f3f167899 */ /* 0x000fe4000801140b */
[----:B------:R-:W-:Y:S02]  /*0840*/  UIMAD.WIDE.U32 UR12, UR11, UR16, UR6 ;  /* 0x000000100b0c72a5 */ /* 0x000fe4000f8e0006 */
[----:B------:R-:W-:-:S02]  /*0850*/  UIMAD UR4, UR22, UR16, URZ ;  /* 0x00000010160472a4 */ /* 0x000fc4000f8e023f */
[----:B------:R-:W-:Y:S02]  /*0860*/  UIADD3 UR7, UR9, UR14, URZ ;  /* 0x0000000e09077290 */ /* 0x000fe4000fffe03f */
[----:B------:R-:W-:Y:S02]  /*0870*/  UIMAD UR6, UR11, UR17, UR4 ;  /* 0x000000110b0672a4 */ /* 0x000fe4000f8e0204 */
[----:B------:R-:W-:Y:S01]  /*0880*/  UIADD3 UR9, UP1, UR18, UR12, URZ ;  /* 0x0000000c12097290 */ /* 0x000fe2000ff3e03f */
[----:B------:R-:W-:Y:S01]  /*0890*/  ULDC.64 UR16, c[0x0][0x278] ;  /* 0x00009e0000107ab9 */ /* 0x000fe20000000a00 */
[----:B------:R-:W-:Y:S02]  /*08a0*/  UIADD3 UR6, UR13, UR6, URZ ;  /* 0x000000060d067290 */ /* 0x000fe4000fffe03f */
[----:B------:R-:W-:Y:S01]  /*08b0*/  UIMAD UR13, UR22, UR16, URZ ;  /* 0x00000010160d72a4 */ /* 0x000fe2000f8e023f */
[----:B------:R-:W-:Y:S02]  /*08c0*/  ULDC.64 UR4, c[0x0][0x2d8] ;  /* 0x0000b60000047ab9 */ /* 0x000fe40000000a00 */
[----:B------:R-:W-:Y:S01]  /*08d0*/  @UP0 ULDC UR22, c[0x0][0x21c] ;  /* 0x0000870000160ab9 */ /* 0x000fe20000000800 */
[----:B------:R-:W-:-:S02]  /*08e0*/  ULEA UR12, UP2, UR9, UR4, 0x1 ;  /* 0x00000004090c7291 */ /* 0x000fc4000f84083f */
[----:B------:R-:W-:Y:S02]  /*08f0*/  UIMAD UR17, UR11, UR17, UR13 ;  /* 0x000000110b1172a4 */ /* 0x000fe4000f8e020d */
[----:B------:R-:W-:Y:S01]  /*0900*/  UIADD3.X UR4, UR19, UR6, URZ, UP1, !UPT ;  /* 0x0000000613047290 */ /* 0x000fe20008ffe43f */
[----:B------:R-:W-:Y:S02]  /*0910*/  @UP0 ULDC UR13, c[0x0][0x214] ;  /* 0x00008500000d0ab9 */ /* 0x000fe40000000800 */
[----:B------:R-:W-:Y:S01]  /*0920*/  UMOV UR6, UR8 ;  /* 0x0000000800067c82 */ /* 0x000fe20008000000 */
[----:B------:R-:W-:Y:S02]  /*0930*/  @UP0 UIMAD UR13, UR10, UR13, UR46 ;  /* 0x0000000d0a0d02a4 */ /* 0x000fe4000f8e022e */
[----:B------:R-:W-:Y:S02]  /*0940*/  UISETP.GE.AND UP1, UPT, UR15, 0x1, UPT ;  /* 0x000000010f00788c */ /* 0x000fe4000bf26270 */
[----:B------:R-:W-:-:S02]  /*0950*/  UIMAD.WIDE.U32 UR6, UR11, UR16, UR6 ;  /* 0x000000100b0672a5 */ /* 0x000fc4000f8e0006 */
[----:B------:R-:W-:Y:S02]  /*0960*/  ULEA.HI.X UR16, UR9, UR5, UR4, 0x1, UP2 ;  /* 0x0000000509107291 */ /* 0x000fe400090f0c04 */
[----:B------:R-:W-:Y:S01]  /*0970*/  @UP0 UIMAD UR13, UR13, UR15, URZ ;  /* 0x0000000f0d0d02a4 */ /* 0x000fe2000f8e023f */
[----:B------:R-:W-:Y:S01]  /*0980*/  UMOV UR4, URZ ;  /* 0x0000003f00047c82 */ /* 0x000fe20008000000 */
[----:B------:R-:W-:Y:S02]  /*0990*/  UIADD3 UR18, UP2, UR18, UR6, URZ ;  /* 0x0000000612127290 */ /* 0x000fe4000ff5e03f */
[----:B------:R-:W-:Y:S02]  /*09a0*/  @UP0 UIMAD UR13, UR13, UR22, URZ ;  /* 0x000000160d0d02a4 */ /* 0x000fe4000f8e023f */
[----:B------:R-:W-:Y:S01]  /*09b0*/  UIADD3 UR17, UR7, UR17, URZ ;  /* 0x0000001107117290 */ /* 0x000fe2000fffe03f */
[----:B------:R-:W-:Y:S01]  /*09c0*/  @UP0 ULDC.64 UR22, c[0x0][0x310] ;  /* 0x0000c40000160ab9 */ /* 0x000fe20000000a00 */
[----:B------:R-:W-:Y:S01]  /*09d0*/  ULDC.64 UR8, c[0x0][0x2e0] ;  /* 0x0000b80000087ab9 */ /* 0x000fe20000000a00 */
[----:B------:R-:W-:-:S02]  /*09e0*/  @UP0 UIMAD.WIDE UR22, UR13, 0x10, UR22 ;  /* 0x000000100d1608a5 */ /* 0x000fc4000f8e0216 */
[----:B------:R-:W-:Y:S02]  /*09f0*/  ULEA UR14, UP3, UR18, UR8, 0x1 ;  /* 0x00000008120e7291 */ /* 0x000fe4000f86083f */
[----:B------:R-:W-:Y:S01]  /*0a00*/  UIADD3.X UR15, UR19, UR17, URZ, UP2, !UPT ;  /* 0x00000011130f7290 */ /* 0x000fe200097fe43f */
[----:B------:R-:W-:Y:S02]  /*0a10*/  UMOV UR5, URZ ;  /* 0x0000003f00057c82 */ /* 0x000fe40008000000 */
[----:B------:R-:W-:Y:S01]  /*0a20*/  @!UP0 UMOV UR22, URZ ;  /* 0x0000003f00168c82 */ /* 0x000fe20008000000 */
[----:B------:R-:W-:Y:S01]  /*0a30*/  ULEA.HI.X UR15, UR18, UR9, UR15, 0x1, UP3 ;  /* 0x00000009120f7291 */ /* 0x000fe200098f0c0f */
[----:B------:R-:W-:Y:S01]  /*0a40*/  @!UP0 UMOV UR23, URZ ;  /* 0x0000003f00178c82 */ /* 0x000fe20008000000 */
[----:B--2---:R-:W-:Y:S02]  /*0a50*/  @P0 R2UR UR4, R2 ;  /* 0x00000000020402ca */ /* 0x004fe400000e0000 */
[----:B------:R-:W-:-:S02]  /*0a60*/  PLOP3.LUT P0, PT, PT, PT, UP1, 0x80, 0x0 ;  /* 0x000000000000781c */ /* 0x000fc40003f0f018 */
[----:B---3--:R-:W-:-:S11]  /*0a70*/  @P1 R2UR UR5, R4 ;  /* 0x00000000040512ca */ /* 0x008fd600000e0000 */
[----:B0-----:R-:W-:Y:S05]  /*0a80*/  @!P0 BRA `(.L_x_13689) ;  /* 0x000000f800b48947 */ /* 0x001fea0003800000 */
[----:B------:R0:W-:Y:S01]  /*0a90*/  STL [R1+0xc], RZ ;  /* 0x00000cff01007387 */ /* 0x0001e20000100800 */
[----:B------:R-:W-:Y:S01]  /*0aa0*/  UMOV UR13, UR16 ;  /* 0x00000010000d7c82 */ /* 0x000fe20008000000 */
[----:B------:R-:W-:Y:S01]  /*0ab0*/  UMOV UR6, URZ ;  /* 0x0000003f00067c82 */ /* 0x000fe20008000000 */
[----:B------:R-:W1:Y:S01]  /*0ac0*/  S2R R119, SR_LANEID ;  /* 0x0000000000777919 */ /* 0x000e620000000000 */
[----:B------:R0:W-:Y:S03]  /*0ad0*/  STL [R1+0x10], RZ ;  /* 0x000010ff01007387 */ /* 0x0001e60000100800 */
.L_x_13779:
[----:B--2---:R-:W2:Y:S01]  /*0ae0*/  S2R R148, SR_TID.X ;  /* 0x0000000000947919 */ /* 0x004ea20000002100 */
        /* <DEDUP_REMOVED lines=53> */
[C---:B------:R-:W-:Y:S01]  /*0e40*/  LOP3.LUT R0, R20.reuse, 0x60, RZ, 0xfc, !PT ;  /* 0x0000006014007812 */ /* 0x040fe200078efcff */
[----:B---3--:R-:W3:Y:S01]  /*0e50*/  @!P0 LDG.E.U16 R5, desc[UR20][R2.64] ;  /* 0x0000001402058981 */ /* 0x008ee2000c1e1500 */
        /* <DEDUP_REMOVED lines=43> */
[----:B-1----:R-:W-:-:S04]  /*1110*/  IADD3 R2, R119, 0xa0, RZ ;  /* 0x000000a077027810 */ /* 0x002fc80007ffe0ff */
[-C--:B------:R-:W-:Y:S02]  /*1120*/  LEA.HI.SX32 R2, R2, R119.reuse, 0x1b ;  /* 0x0000007702027211 */ /* 0x080fe400078fdaff */
[-C--:B------:R-:W-:Y:S02]  /*1130*/  LEA.HI.SX32 R36, R36, R119.reuse, 0x1b ;  /* 0x0000007724247211 */ /* 0x080fe400078fdaff */
[----:B------:R-:W-:Y:S02]  /*1140*/  LEA R113, R2, UR18, 0x1 ;  /* 0x0000001202717c11 */ /* 0x000fe4000f8e08ff */
[----:B------:R-:W-:Y:S02]  /*1150*/  IADD3 R2, R119, 0xc0, RZ ;  /* 0x000000c077027810 */ /* 0x000fe40007ffe0ff */
[-C--:B------:R-:W-:Y:S02]  /*1160*/  LEA.HI.SX32 R38, R38, R119.reuse, 0x1b ;  /* 0x0000007726267211 */ /* 0x080fe400078fdaff */
[----:B------:R-:W-:-:S02]  /*1170*/  LEA.HI.SX32 R40, R40, R119, 0x1b ;  /* 0x0000007728287211 */ /* 0x000fc400078fdaff */
[----:B------:R-:W-:Y:S02]  /*1180*/  LEA R118, R118, UR18, 0x1 ;  /* 0x0000001276767c11 */ /* 0x000fe4000f8e08ff */
[-C--:B------:R-:W-:Y:S02]  /*1190*/  LEA.HI.SX32 R42, R42, R119.reuse, 0x1b ;  /* 0x000000772a2a7211 */ /* 0x080fe400078fdaff */
[----:B------:R-:W-:Y:S02]  /*11a0*/  LEA.HI.SX32 R2, R2, R119, 0x1b ;  /* 0x0000007702027211 */ /* 0x000fe400078fdaff */
[----:B------:R-:W-:Y:S02]  /*11b0*/  LEA R117, R36, UR18, 0x1 ;  /* 0x0000001224757c11 */ /* 0x000fe4000f8e08ff */
[----:B------:R-:W-:Y:S02]  /*11c0*/  LEA R116, R38, UR18, 0x1 ;  /* 0x0000001226747c11 */ /* 0x000fe4000f8e08ff */
[----:B------:R-:W-:-:S02]  /*11d0*/  LEA R115, R40, UR18, 0x1 ;  /* 0x0000001228737c11 */ /* 0x000fc4000f8e08ff */
[C---:B------:R-:W-:Y:S02]  /*11e0*/  IADD3 R36, R119.reuse, 0xe0, RZ ;  /* 0x000000e077247810 */ /* 0x040fe40007ffe0ff */
[----:B------:R-:W-:Y:S02]  /*11f0*/  LEA R114, R42, UR18, 0x1 ;  /* 0x000000122a727c11 */ /* 0x000fe4000f8e08ff */
[----:B------:R-:W-:Y:S02]  /*1200*/  LEA R112, R2, UR18, 0x1 ;  /* 0x0000001202707c11 */ /* 0x000fe4000f8e08ff */
[C---:B------:R-:W-:Y:S02]  /*1210*/  IADD3 R38, R119.reuse, 0x100, RZ ;  /* 0x0000010077267810 */ /* 0x040fe40007ffe0ff */
[C---:B------:R-:W-:Y:S02]  /*1220*/  IADD3 R2, R119.reuse, 0x160, RZ ;  /* 0x0000016077027810 */ /* 0x040fe40007ffe0ff */
[----:B------:R-:W-:-:S02]  /*1230*/  IADD3 R40, R119, 0x120, RZ ;  /* 0x0000012077287810 */ /* 0x000fc40007ffe0ff */
[----:B------:R-:W-:Y:S02]  /*1240*/  IADD3 R42, R119, 0x140, RZ ;  /* 0x00000140772a7810 */ /* 0x000fe40007ffe0ff */
[-C--:B------:R-:W-:Y:S02]  /*1250*/  LEA.HI.SX32 R36, R36, R119.reuse, 0x1b ;  /* 0x0000007724247211 */ /* 0x080fe400078fdaff */
[-C--:B------:R-:W-:Y:S02]  /*1260*/  LEA.HI.SX32 R38, R38, R119.reuse, 0x1b ;  /* 0x0000007726267211 */ /* 0x080fe400078fdaff */
[-C--:B------:R-:W-:Y:S02]  /*1270*/  LEA.HI.SX32 R2, R2, R119.reuse, 0x1b ;  /* 0x0000007702027211 */ /* 0x080fe400078fdaff */
[-C--:B------:R-:W-:Y:S02]  /*1280*/  LEA.HI.SX32 R40, R40, R119.reuse, 0x1b ;  /* 0x0000007728287211 */ /* 0x080fe400078fdaff */
[----:B------:R-:W-:-:S02]  /*1290*/  LEA.HI.SX32 R42, R42, R119, 0x1b ;  /* 0x000000772a2a7211 */ /* 0x000fc400078fdaff */
[----:B------:R-:W-:Y:S02]  /*12a0*/  LEA R111, R36, UR18, 0x1 ;  /* 0x00000012246f7c11 */ /* 0x000fe4000f8e08ff */
[C---:B------:R-:W-:Y:S02]  /*12b0*/  IADD3 R36, R119.reuse, 0x1e0, RZ ;  /* 0x000001e077247810 */ /* 0x040fe40007ffe0ff */
[----:B------:R-:W-:Y:S02]  /*12c0*/  LEA R110, R38, UR18, 0x1 ;  /* 0x00000012266e7c11 */ /* 0x000fe4000f8e08ff */
[----:B------:R-:W-:Y:S02]  /*12d0*/  LEA R107, R2, UR18, 0x1 ;  /* 0x00000012026b7c11 */ /* 0x000fe4000f8e08ff */
[----:B------:R-:W-:Y:S02]  /*12e0*/  LEA R109, R40, UR18, 0x1 ;  /* 0x00000012286d7c11 */ /* 0x000fe4000f8e08ff */
[----:B------:R-:W-:-:S02]  /*12f0*/  SHF.L.U32 R2, R119, 0x4, RZ ;  /* 0x0000000477027819 */ /* 0x000fc400000006ff */
[----:B------:R-:W-:Y:S02]  /*1300*/  LEA R108, R42, UR18, 0x1 ;  /* 0x000000122a6c7c11 */ /* 0x000fe4000f8e08ff */
[----:B------:R-:W-:Y:S02]  /*1310*/  LEA.HI.SX32 R36, R36, R119, 0x1b ;  /* 0x0000007724247211 */ /* 0x000fe400078fdaff */
[----:B------:R-:W-:Y:S02]  /*1320*/  LEA.HI.SX32 R102, R2, R2, 0x1b ;  /* 0x0000000202667211 */ /* 0x000fe400078fdaff */
[----:B------:R-:W-:Y:S02]  /*1330*/  LEA R103, R36, UR18, 0x1 ;  /* 0x0000001224677c11 */ /* 0x000fe4000f8e08ff */
[----:B------:R-:W-:Y:S02]  /*1340*/  LEA R102, R102, UR18, 0x1 ;  /* 0x0000001266667c11 */ /* 0x000fe4000f8e08ff */
[----:B------:R-:W-:-:S02]  /*1350*/  ISETP.GE.AND P2, PT, R20, UR17, PT ;  /* 0x0000001114007c0c */ /* 0x000fc4000bf46270 */
[----:B------:R-:W-:Y:S02]  /*1360*/  ISETP.GE.AND P1, PT, R22, UR17, PT ;  /* 0x0000001116007c0c */ /* 0x000fe4000bf26270 */
[C---:B------:R-:W-:Y:S02]  /*1370*/  LEA R2, P3, R20.reuse, UR51, 0x1 ;  /* 0x0000003314027c11 */ /* 0x040fe4000f8608ff */
[----:B------:R-:W-:Y:S02]  /*1380*/  ISETP.GE.AND P0, PT, R23, UR17, PT ;  /* 0x0000001117007c0c */ /* 0x000fe4000bf06270 */
[----:B------:R-:W-:Y:S02]  /*1390*/  LEA.HI.X R3, R20, UR50, R21, 0x1, P3 ;  /* 0x0000003214037c11 */ /* 0x000fe400098f0c15 */
[----:B------:R-:W-:Y:S02]  /*13a0*/  ISETP.GE.AND P4, PT, R0, UR17, PT ;  /* 0x0000001100007c0c */ /* 0x000fe4000bf86270 */
[----:B------:R-:W-:-:S02]  /*13b0*/  ISETP.GE.AND P6, PT, R8, UR17, PT ;  /* 0x0000001108007c0c */ /* 0x000fc4000bfc6270 */
        /* <DEDUP_REMOVED lines=95> */
[----:B---3--:R0:W-:Y:S04]  /*19b0*/  STS.U16 [R117+0x40], R4 ;  /* 0x0000400475007388 */ /* 0x0081e80000000400 */
        /* <DEDUP_REMOVED lines=97> */
[----:B------:R-:W-:Y:S01]  /*1fd0*/  @!P0 IADD3 R58, P2, R20, R4, RZ ;  /* 0x00000004143a8210 */ /* 0x000fe20007f5e0ff */
[----:B------:R-:W-:Y:S01]  /*1fe0*/  ULDC.64 UR28, c[0x0][0x308] ;  /* 0x0000c200001c7ab9 */ /* 0x000fe20000000a00 */
[----:B------:R-:W-:Y:S01]  /*1ff0*/  ULDC.64 UR8, c[0x0][0x318] ;  /* 0x0000c60000087ab9 */ /* 0x000fe20000000a00 */
[----:B------:R-:W-:-:S02]  /*2000*/  USHF.R.S32.HI UR33, URZ, 0x1f, UR30 ;  /* 0x0000001f3f217899 */ /* 0x000fc4000801141e */
[----:B------:R-:W-:Y:S02]  /*2010*/  UIADD3 UR37, UP0, UR30, UR26, URZ ;  /* 0x0000001a1e257290 */ /* 0x000fe4000ff1e03f */
[----:B------:R-:W-:Y:S01]  /*2020*/  UIADD3 UR36, UP1, UR30, UR24, URZ ;  /* 0x000000181e247290 */ /* 0x000fe2000ff3e03f */
[C---:B------:R-:W-:Y:S01]  /*2030*/  @!P0 IADD3 R53, P1, R20.reuse, R2, RZ ;  /* 0x0000000214358210 */ /* 0x040fe20007f3e0ff */
[----:B------:R-:W-:Y:S01]  /*2040*/  UIADD3.X UR26, UR33, UR34, UR27, UP0, !UPT ;  /* 0x00000022211a7290 */ /* 0x000fe200087fe41b */
[C---:B------:R-:W-:Y:S01]  /*2050*/  @!P0 IADD3.X R5, R21.reuse, UR35, R5, P2, !PT ;  /* 0x0000002315058c10 */ /* 0x040fe200097fe405 */
[----:B------:R-:W-:Y:S01]  /*2060*/  UIADD3.X UR24, UR33, UR35, UR25, UP1, !UPT ;  /* 0x0000002321187290 */ /* 0x000fe20008ffe419 */
[----:B------:R-:W-:Y:S02]  /*2070*/  @!P0 IADD3.X R60, R21, UR34, R3, P1, !PT ;  /* 0x00000022153c8c10 */ /* 0x000fe40008ffe403 */
[C---:B------:R-:W-:Y:S02]  /*2080*/  LEA R2, P2, R20.reuse, UR28, 0x1 ;  /* 0x0000001c14027c11 */ /* 0x040fe4000f8408ff */
[----:B------:R-:W-:-:S02]  /*2090*/  LEA R48, P1, R20, UR8, 0x1 ;  /* 0x0000000814307c11 */ /* 0x000fc4000f8208ff */
[----:B------:R-:W-:Y:S02]  /*20a0*/  MOV R59, UR37 ;  /* 0x00000025003b7c02 */ /* 0x000fe40008000f00 */
[----:B------:R-:W-:Y:S02]  /*20b0*/  MOV R61, UR36 ;  /* 0x00000024003d7c02 */ /* 0x000fe40008000f00 */
[----:B------:R-:W-:Y:S02]  /*20c0*/  LEA.HI.X R3, R20, UR29, R21, 0x1, P2 ;  /* 0x0000001d14037c11 */ /* 0x000fe400090f0c15 */
[----:B------:R-:W-:Y:S02]  /*20d0*/  MOV R62, UR26 ;  /* 0x0000001a003e7c02 */ /* 0x000fe40008000f00 */
[----:B------:R-:W-:Y:S02]  /*20e0*/  MOV R64, UR24 ;  /* 0x0000001800407c02 */ /* 0x000fe40008000f00 */
        /* <DEDUP_REMOVED lines=12> */
[----:B------:R-:W-:Y:S01]  /*21b0*/  LEA.HI.X R49, R20, UR9, R21, 0x1, P1 ;  /* 0x0000000914317c11 */ /* 0x000fe200088f0c15 */
[----:B------:R-:W-:Y:S01]  /*21c0*/  ULDC.64 UR24, c[0x0][0x398] ;  /* 0x0000e60000187ab9 */ /* 0x000fe20000000a00 */
[----:B------:R-:W-:-:S02]  /*21d0*/  LEA R48, P2, R59, R48, 0x1 ;  /* 0x000000303b307211 */ /* 0x000fc400078408ff */
[----:B------:R-:W-:Y:S02]  /*21e0*/  LEA R2, P4, R61, R2, 0x1 ;  /* 0x000000023d027211 */ /* 0x000fe400078808ff */
        /* <DEDUP_REMOVED lines=51> */
[----:B------:R-:W2:Y:S01]  /*2520*/  @!P1 LDG.E.U16 R43, desc[UR20][R48.64+-0x380] ;  /* 0xfffc8014302b9981 */ /* 0x000ea2000c1e1500 */
[----:B------:R-:W-:Y:S02]  /*2530*/  ISETP.GE.AND P1, PT, R11, UR17, PT ;  /* 0x000000110b007c0c */ /* 0x000fe4000bf26270 */
[----:B------:R-:W-:-:S11]  /*2540*/  PRMT R57, RZ, 0x7610, R57 ;  /* 0x00007610ff397816 */ /* 0x000fd60000000039 */
[----:B------:R-:W3:Y:S01]  /*2550*/  @!P1 LDG.E.U16 R56, desc[UR20][R48.64+-0x240] ;  /* 0xfffdc01430389981 */ /* 0x000ee2000c1e1500 */
        /* <DEDUP_REMOVED lines=9> */
[----:B------:R-:W2:Y:S01]  /*25f0*/  @!P3 LDG.E.U16 R46, desc[UR20][R48.64+-0x3c0] ;  /* 0xfffc4014302eb981 */ /* 0x000ea2000c1e1500 */
[----:B------:R-:W-:Y:S02]  /*2600*/  PRMT R55, RZ, 0x7610, R55 ;  /* 0x00007610ff377816 */ /* 0x000fe40000000037 */
[----:B------:R-:W-:Y:S01]  /*2610*/  ISETP.GE.AND P2, PT, R15, UR17, PT ;  /* 0x000000110f007c0c */ /* 0x000fe2000bf46270 */
[----:B------:R-:W3:Y:S01]  /*2620*/  @!P4 LDG.E.U16 R50, desc[UR20][R48.64+-0x340] ;  /* 0xfffcc0143032c981 */ /* 0x000ee2000c1e1500 */
        /* <DEDUP_REMOVED lines=20> */
[----:B--2---:R-:W-:Y:S04]  /*2770*/  STS.U16 [R117+0x40], R46 ;  /* 0x0000402e75007388 */ /* 0x004fe80000000400 */
[----:B------:R-:W-:Y:S04]  /*2780*/  STS.U16 [R116+0x80], R43 ;  /* 0x0000802b74007388 */ /* 0x000fe80000000400 */
[----:B---3--:R1:W-:Y:S04]  /*2790*/  STS.U16 [R115+0xc0], R50 ;  /* 0x0000c03273007388 */ /* 0x0083e80000000400 */
        /* <DEDUP_REMOVED lines=62> */
[----:B----4-:R-:W-:-:S02]  /*2b80*/  HADD2.F32 R43, -RZ, R43.H0_H0 ;  /* 0x2000002bff2b7230 */ /* 0x010fc40000004100 */
[----:B------:R-:W-:-:S03]  /*2b90*/  HADD2.F32 R48, -RZ, R48.H0_H0 ;  /* 0x20000030ff307230 */ /* 0x000fc60000004100 */
[----:B------:R-:W-:Y:S02]  /*2ba0*/  FMUL.FTZ R83, R43, -1.4426950216293334961 ;  /* 0xbfb8aa3b2b537820 */ /* 0x000fe40000410000 */
[----:B------:R-:W-:Y:S01]  /*2bb0*/  FMUL.FTZ R75, R48, -1.4426950216293334961 ;  /* 0xbfb8aa3b304b7820 */ /* 0x000fe20000410000 */
[----:B-----5:R-:W-:-:S03]  /*2bc0*/  HADD2.F32 R46, -RZ, R46.H0_H0 ;  /* 0x2000002eff2e7230 */ /* 0x020fc60000004100 */
[----:B------:R-:W1:Y:S01]  /*2bd0*/  MUFU.EX2 R83, R83 ;  /* 0x0000005300537308 */ /* 0x000e620000000800 */
[----:B------:R-:W-:Y:S02]  /*2be0*/  HADD2.F32 R49, -RZ, R49.H0_H0 ;  /* 0x20000031ff317230 */ /* 0x000fe40000004100 */
[----:B------:R-:W-:-:S05]  /*2bf0*/  FMUL.FTZ R84, R46, -1.4426950216293334961 ;  /* 0xbfb8aa3b2e547820 */ /* 0x000fca0000410000 */
[----:B------:R-:W4:Y:S01]  /*2c00*/  MUFU.EX2 R75, R75 ;  /* 0x0000004b004b7308 */ /* 0x000f220000000800 */
[----:B0-----:R-:W-:Y:S01]  /*2c10*/  FMUL.FTZ R2, R49, -1.4426950216293334961 ;  /* 0xbfb8aa3b31027820 */ /* 0x001fe20000410000 */
[----:B------:R-:W-:-:S06]  /*2c20*/  HADD2.F32 R52, -RZ, R52.H0_H0 ;  /* 0x20000034ff347230 */ /* 0x000fcc0000004100 */
[----:B------:R-:W-:Y:S01]  /*2c30*/  MUFU.EX2 R84, R84 ;  /* 0x0000005400547308 */ /* 0x000fe20000000800 */
[----:B------:R-:W-:Y:S01]  /*2c40*/  FMUL.FTZ R3, R52, -1.4426950216293334961 ;  /* 0xbfb8aa3b34037820 */ /* 0x000fe20000410000 */
[----:B-1----:R-:W-:-:S06]  /*2c50*/  FADD.FTZ R83, R83, 1 ;  /* 0x3f80000053537421 */ /* 0x002fcc0000010000 */
[----:B------:R-:W0:Y:S01]  /*2c60*/  MUFU.EX2 R2, R2 ;  /* 0x0000000200027308 */ /* 0x000e220000000800 */
[----:B----4-:R-:W-:Y:S01]  /*2c70*/  FADD.FTZ R75, R75, 1 ;  /* 0x3f8000004b4b7421 */ /* 0x010fe20000010000 */
[----:B------:R-:W-:-:S06]  /*2c80*/  HADD2.F32 R57, -RZ, R57.H0_H0 ;  /* 0x20000039ff397230 */ /* 0x000fcc0000004100 */
[----:B------:R-:W1:Y:S01]  /*2c90*/  MUFU.EX2 R3, R3 ;  /* 0x0000000300037308 */ /* 0x000e620000000800 */
[----:B------:R-:W-:Y:S02]  /*2ca0*/  HADD2.F32 R53, -RZ, R53.H0_H0 ;  /* 0x20000035ff357230 */ /* 0x000fe40000004100 */
[----:B------:R-:W-:-:S05]  /*2cb0*/  FMUL.FTZ R122, R57, -1.4426950216293334961 ;  /* 0xbfb8aa3b397a7820 */ /* 0x000fca0000410000 */
[----:B------:R-:W-:Y:S01]  /*2cc0*/  MUFU.RCP R75, R75 ;  /* 0x0000004b004b7308 */ /* 0x000fe20000001000 */
[----:B------:R-:W-:Y:S02]  /*2cd0*/  HADD2.F32 R63, -RZ, R63.H0_H0 ;  /* 0x2000003fff3f7230 */ /* 0x000fe40000004100 */
[----:B0-----:R-:W-:Y:S01]  /*2ce0*/  FADD.FTZ R2, R2, 1 ;  /* 0x3f80000002027421 */ /* 0x001fe20000010000 */
[----:B------:R-:W-:Y:S02]  /*2cf0*/  HADD2.F32 R54, -RZ, R54.H0_H0 ;  /* 0x20000036ff367230 */ /* 0x000fe40000004100 */
[----:B------:R-:W-:Y:S01]  /*2d00*/  FMUL.FTZ R85, R53, -1.4426950216293334961 ;  /* 0xbfb8aa3b35557820 */ /* 0x000fe20000410000 */
[----:B------:R-:W-:Y:S01]  /*2d10*/  HADD2.F32 R64, -RZ, R64.H0_H0 ;  /* 0x20000040ff407230 */ /* 0x000fe20000004100 */
[----:B------:R0:W-:Y:S01]  /*2d20*/  MUFU.EX2 R123, R122 ;  /* 0x0000007a007b7308 */ /* 0x0001e20000000800 */
[----:B-1----:R-:W-:Y:S01]  /*2d30*/  FADD.FTZ R3, R3, 1 ;  /* 0x3f80000003037421 */ /* 0x002fe20000010000 */
[----:B------:R-:W-:Y:S01]  /*2d40*/  FMUL.FTZ R86, R54, -1.4426950216293334961 ;  /* 0xbfb8aa3b36567820 */ /* 0x000fe20000410000 */
[----:B------:R-:W-:-:S02]  /*2d50*/  HADD2.F32 R67, -RZ, R67.H0_H0 ;  /* 0x20000043ff437230 */ /* 0x000fc40000004100 */
[----:B0-----:R-:W-:-:S03]  /*2d60*/  FMUL.FTZ R122, R63, -1.4426950216293334961 ;  /* 0xbfb8aa3b3f7a7820 */ /* 0x001fc60000410000 */
[----:B------:R-:W-:Y:S01]  /*2d70*/  MUFU.EX2 R85, R85 ;  /* 0x0000005500557308 */ /* 0x000fe20000000800 */
[----:B------:R-:W-:-:S07]  /*2d80*/  HADD2.F32 R55, -RZ, R55.H0_H0 ;  /* 0x20000037ff377230 */ /* 0x000fce0000004100 */
[----:B------:R-:W-:Y:S01]  /*2d90*/  MUFU.EX2 R130, R122 ;  /* 0x0000007a00827308 */ /* 0x000fe20000000800 */
[----:B------:R-:W-:Y:S02]  /*2da0*/  HADD2.F32 R56, -RZ, R56.H0_H0 ;  /* 0x20000038ff387230 */ /* 0x000fe40000004100 */
[----:B------:R-:W-:-:S05]  /*2db0*/  FMUL.FTZ R87, R55, -1.4426950216293334961 ;  /* 0xbfb8aa3b37577820 */ /* 0x000fca0000410000 */
[----:B------:R-:W-:Y:S01]  /*2dc0*/  MUFU.EX2 R86, R86 ;  /* 0x0000005600567308 */ /* 0x000fe20000000800 */
[----:B------:R-:W-:Y:S01]  /*2dd0*/  FMUL.FTZ R88, R56, -1.4426950216293334961 ;  /* 0xbfb8aa3b38587820 */ /* 0x000fe20000410000 */
[----:B------:R-:W-:Y:S02]  /*2de0*/  HADD2.F32 R59, -RZ, R59.H0_H0 ;  /* 0x2000003bff3b7230 */ /* 0x000fe40000004100 */
[----:B------:R-:W-:-:S04]  /*2df0*/  HADD2.F32 R66, -RZ, R66.H0_H0 ;  /* 0x20000042ff427230 */ /* 0x000fc80000004100 */
[----:B------:R-:W-:Y:S01]  /*2e00*/  MUFU.EX2 R87, R87 ;  /* 0x0000005700577308 */ /* 0x000fe20000000800 */
[----:B------:R-:W-:-:S07]  /*2e10*/  FMUL.FTZ R124, R59, -1.4426950216293334961 ;  /* 0xbfb8aa3b3b7c7820 */ /* 0x000fce0000410000 */
[----:B------:R-:W0:Y:S01]  /*2e20*/  MUFU.EX2 R88, R88 ;  /* 0x0000005800587308 */ /* 0x000e220000000800 */
[----:B------:R-:W-:Y:S02]  /*2e30*/  HADD2.F32 R60, -RZ, R60.H0_H0 ;  /* 0x2000003cff3c7230 */ /* 0x000fe40000004100 */
[----:B------:R-:W-:Y:S02]  /*2e40*/  HADD2.F32 R121, -RZ, R121.H0_H0 ;  /* 0x20000079ff797230 */ /* 0x000fe40000004100 */
[----:B------:R-:W-:-:S03]  /*2e50*/  HADD2.F32 R68, -RZ, R68.H0_H0 ;  /* 0x20000044ff447230 */ /* 0x000fc60000004100 */
[----:B------:R-:W-:Y:S01]  /*2e60*/  MUFU.EX2 R124, R124 ;  /* 0x0000007c007c7308 */ /* 0x000fe20000000800 */
[----:B------:R-:W-:Y:S01]  /*2e70*/  FMUL.FTZ R125, R60, -1.4426950216293334961 ;  /* 0xbfb8aa3b3c7d7820 */ /* 0x000fe20000410000 */
[----:B------:R-:W-:Y:S02]  /*2e80*/  HADD2.F32 R72, -RZ, R72.H0_H0 ;  /* 0x20000048ff487230 */ /* 0x000fe40000004100 */
[----:B------:R-:W-:Y:S02]  /*2e90*/  HADD2.F32 R61, -RZ, R61.H0_H0 ;  /* 0x2000003dff3d7230 */ /* 0x000fe40000004100 */
[----:B------:R-:W-:Y:S02]  /*2ea0*/  HADD2.F32 R120, -RZ, R120.H0_H0 ;  /* 0x20000078ff787230 */ /* 0x000fe40000004100 */
[----:B------:R1:W-:Y:S01]  /*2eb0*/  MUFU.EX2 R127, R125 ;  /* 0x0000007d007f7308 */ /* 0x0003e20000000800 */
[----:B0-----:R-:W-:Y:S01]  /*2ec0*/  FADD.FTZ R88, R88, 1 ;  /* 0x3f80000058587421 */ /* 0x001fe20000010000 */
[----:B------:R-:W-:Y:S01]  /*2ed0*/  FMUL.FTZ R126, R61, -1.4426950216293334961 ;  /* 0xbfb8aa3b3d7e7820 */ /* 0x000fe20000410000 */
[----:B-1----:R-:W-:Y:S01]  /*2ee0*/  FMUL.FTZ R125, R68, -1.4426950216293334961 ;  /* 0xbfb8aa3b447d7820 */ /* 0x002fe20000410000 */
        /* <DEDUP_REMOVED lines=18> */
[----:B------:R-:W5:Y:S01]  /*3010*/  LDS.U16 R50, [R102+0x4] ;  /* 0x0000040066327984 */ /* 0x000f620000000400 */
[----:B0-----:R-:W0:Y:S03]  /*3020*/  MUFU.RCP R74, R83 ;  /* 0x00000053004a7308 */ /* 0x001e260000001000 */
[----:B------:R-:W5:Y:S01]  /*3030*/  LDS.U16 R45, [R102+0x2] ;  /* 0x00000200662d7984 */ /* 0x000f620000000400 */
[----:B-1----:R-:W-:-:S03]  /*3040*/  FADD.FTZ R77, R84, 1 ;  /* 0x3f800000544d7421 */ /* 0x002fc60000010000 */
[----:B------:R-:W1:Y:S03]  /*3050*/  LDS.U16 R70, [R102+0x8] ;  /* 0x0000080066467984 */ /* 0x000e660000000400 */
[----:B------:R-:W5:Y:S01]  /*3060*/  MUFU.RCP R77, R77 ;  /* 0x0000004d004d7308 */ /* 0x000f620000001000 */
[----:B------:R-:W1:Y:S04]  /*3070*/  LDS.U16 R69, [R102+0x6] ;  /* 0x0000060066457984 */ /* 0x000e680000000400 */
[----:B------:R-:W1:Y:S03]  /*3080*/  LDS.U16 R71, [R102+0xa] ;  /* 0x00000a0066477984 */ /* 0x000e660000000400 */
[----:B------:R0:W-:Y:S01]  /*3090*/  MUFU.RCP R76, R2 ;  /* 0x00000002004c7308 */ /* 0x0001e20000001000 */
[----:B------:R-:W1:Y:S07]  /*30a0*/  LDS.U16 R122, [R102+0xc] ;  /* 0x00000c00667a7984 */ /* 0x000e6e0000000400 */
[----:B--2---:R2:W1:Y:S01]  /*30b0*/  MUFU.RCP R79, R3 ;  /* 0x00000003004f7308 */ /* 0x0044620000001000 */
[----:B0-----:R-:W-:Y:S01]  /*30c0*/  FADD.FTZ R2, -R74, 1 ;  /* 0x3f8000004a027421 */ /* 0x001fe20000010100 */
[----:B------:R-:W-:Y:S01]  /*30d0*/  FADD.FTZ R78, R85, 1 ;  /* 0x3f800000554e7421 */ /* 0x000fe20000010000 */
[----:B---3--:R-:W-:Y:S01]  /*30e0*/  FADD.FTZ R81, R86, 1 ;  /* 0x3f80000056517421 */ /* 0x008fe20000010000 */
[----:B------:R-:W-:Y:S01]  /*30f0*/  FADD.FTZ R80, R87, 1 ;  /* 0x3f80000057507421 */ /* 0x000fe20000010000 */
[----:B----4-:R-:W-:Y:S01]  /*3100*/  FFMA.FTZ R82, R43, R2, 1 ;  /* 0x3f8000002b527423 */ /* 0x010fe20000010002 */
[----:B------:R-:W-:Y:S01]  /*3110*/  HADD2.F32 R65, -RZ, R65.H0_H0 ;  /* 0x20000041ff417230 */ /* 0x000fe20000004100 */
[----:B------:R-:W-:Y:S01]  /*3120*/  LDS.U16 R131, [R102+0x18] ;  /* 0x0000180066837984 */ /* 0x000fe20000000400 */
[----:B-----5:R-:W-:-:S02]  /*3130*/  HADD2.F32 R41, -RZ, R41.H0_H0 ;  /* 0x20000029ff297230 */ /* 0x020fc40000004100 */
[----:B--2---:R-:W-:Y:S01]  /*3140*/  FADD.FTZ R3, -R75, 1 ;  /* 0x3f8000004b037421 */ /* 0x004fe20000010100 */
[----:B------:R0:W-:Y:S01]  /*3150*/  MUFU.EX2 R141, R125 ;  /* 0x0000007d008d7308 */ /* 0x0001e20000000800 */
[----:B------:R-:W-:Y:S01]  /*3160*/  LDS.U16 R135, [R102+0x1c] ;  /* 0x00001c0066877984 */ /* 0x000fe20000000400 */
[----:B------:R-:W-:Y:S02]  /*3170*/  HADD2.F32 R50, -RZ, R50.H0_H0 ;  /* 0x20000032ff327230 */ /* 0x000fe40000004100 */
[----:B------:R-:W-:Y:S01]  /*3180*/  FMUL.FTZ R2, R64, R41 ;  /* 0x0000002940027220 */ /* 0x000fe20000410000 */
[----:B------:R-:W-:Y:S01]  /*3190*/  FFMA.FTZ R3, R48, R3, 1 ;  /* 0x3f80000030037423 */ /* 0x000fe20000010003 */
[----:B------:R-:W-:Y:S01]  /*31a0*/  LDS.U16 R137, [R102+0x1e] ;  /* 0x00001e0066897984 */ /* 0x000fe20000000400 */
[----:B------:R-:W-:Y:S01]  /*31b0*/  FMUL.FTZ R4, R67, R50 ;  /* 0x0000003243047220 */ /* 0x000fe20000410000 */
[----:B------:R-:W-:-:S03]  /*31c0*/  FMUL.FTZ R2, R75, R2 ;  /* 0x000000024b027220 */ /* 0x000fc60000410000 */
[C---:B------:R-:W-:Y:S01]  /*31d0*/  FMUL.FTZ R84, R77.reuse, R4 ;  /* 0x000000044d547220 */ /* 0x040fe20000410000 */
[----:B------:R-:W-:Y:S02]  /*31e0*/  FMUL.FTZ R4, R2, R3 ;  /* 0x0000000302047220 */ /* 0x000fe40000410000 */
[----:B------:R-:W2:Y:S01]  /*31f0*/  LDS.U16 R2, [R102+0xe] ;  /* 0x00000e0066027984 */ /* 0x000ea20000000400 */
[----:B------:R-:W-:Y:S01]  /*3200*/  HADD2.F32 R45, -RZ, R45.H0_H0 ;  /* 0x2000002dff2d7230 */ /* 0x000fe20000004100 */
[----:B------:R-:W3:Y:S02]  /*3210*/  MUFU.RCP R78, R78 ;  /* 0x0000004e004e7308 */ /* 0x000ee40000001000 */
[----:B------:R-:W4:Y:S02]  /*3220*/  LDS.U16 R3, [R102+0x10] ;  /* 0x0000100066037984 */ /* 0x000f240000000400 */
[----:B------:R-:W-:Y:S01]  /*3230*/  FMUL.FTZ R5, R66, R45 ;  /* 0x0000002d42057220 */ /* 0x000fe20000410000 */
[----:B------:R-:W-:Y:S01]  /*3240*/  FADD.FTZ R83, -R77, 1 ;  /* 0x3f8000004d537421 */ /* 0x000fe20000010100 */
[----:B-1----:R-:W-:-:S02]  /*3250*/  HADD2.F32 R70, -RZ, R70.H0_H0 ;  /* 0x20000046ff467230 */ /* 0x002fc40000004100 */
[----:B------:R-:W-:Y:S01]  /*3260*/  FMUL.FTZ R5, R74, R5 ;  /* 0x000000054a057220 */ /* 0x000fe20000410000 */
[----:B------:R-:W1:Y:S01]  /*3270*/  MUFU.RCP R81, R81 ;  /* 0x0000005100517308 */ /* 0x000e620000001000 */
[----:B------:R-:W-:Y:S01]  /*3280*/  FFMA.FTZ R85, R46, R83, 1 ;  /* 0x3f8000002e557423 */ /* 0x000fe20000010053 */
[----:B------:R-:W-:Y:S02]  /*3290*/  HADD2.F32 R69, -RZ, R69.H0_H0 ;  /* 0x20000045ff457230 */ /* 0x000fe40000004100 */
[----:B------:R-:W-:Y:S01]  /*32a0*/  FMUL.FTZ R5, R5, R82 ;  /* 0x0000005205057220 */ /* 0x000fe20000410000 */
[----:B------:R-:W-:Y:S01]  /*32b0*/  FADD.FTZ R82, R123, 1 ;  /* 0x3f8000007b527421 */ /* 0x000fe20000010000 */
[----:B------:R-:W-:Y:S01]  /*32c0*/  FADD.FTZ R123, -R79, 1 ;  /* 0x3f8000004f7b7421 */ /* 0x000fe20000010100 */
[----:B------:R-:W-:Y:S01]  /*32d0*/  FMUL.FTZ R86, R121, R70 ;  /* 0x0000004679567220 */ /* 0x000fe20000410000 */
[----:B------:R-:W-:Y:S01]  /*32e0*/  FMUL.FTZ R87, R84, R85 ;  /* 0x0000005554577220 */ /* 0x000fe20000410000 */
[----:B------:R-:W-:-:S02]  /*32f0*/  HADD2.F32 R71, -RZ, R71.H0_H0 ;  /* 0x20000047ff477230 */ /* 0x000fc40000004100 */
[----:B------:R-:W-:Y:S01]  /*3300*/  FADD.FTZ R84, -R76, 1 ;  /* 0x3f8000004c547421 */ /* 0x000fe20000010100 */
[----:B------:R-:W-:Y:S01]  /*3310*/  FMUL.FTZ R85, R72, R69 ;  /* 0x0000004548557220 */ /* 0x000fe20000410000 */
[----:B------:R-:W-:Y:S01]  /*3320*/  FFMA.FTZ R123, R52, R123, 1 ;  /* 0x3f800000347b7423 */ /* 0x000fe2000001007b */
[----:B------:R-:W-:Y:S01]  /*3330*/  FMUL.FTZ R86, R79, R86 ;  /* 0x000000564f567220 */ /* 0x000fe20000410000 */
[----:B------:R-:W5:Y:S01]  /*3340*/  MUFU.RCP R80, R80 ;  /* 0x0000005000507308 */ /* 0x000f620000001000 */
[----:B------:R-:W-:Y:S01]  /*3350*/  FFMA.FTZ R84, R49, R84, 1 ;  /* 0x3f80000031547423 */ /* 0x000fe20000010054 */
[----:B0-----:R-:W-:Y:S01]  /*3360*/  FMUL.FTZ R125, R120, R71 ;  /* 0x00000047787d7220 */ /* 0x001fe20000410000 */
[----:B------:R-:W-:Y:S01]  /*3370*/  FMUL.FTZ R85, R76, R85 ;  /* 0x000000554c557220 */ /* 0x000fe20000410000 */
[----:B------:R-:W-:Y:S01]  /*3380*/  FMUL.FTZ R136, R86, R123 ;  /* 0x0000007b56887220 */ /* 0x000fe20000410000 */
[----:B------:R-:W-:-:S03]  /*3390*/  HADD2.F32 R123, -RZ, R73.H0_H0 ;  /* 0x20000049ff7b7230 */ /* 0x000fc60000004100 */
[----:B------:R0:W-:Y:S01]  /*33a0*/  MUFU.RCP R83, R88 ;  /* 0x0000005800537308 */ /* 0x0001e20000001000 */
[----:B------:R-:W-:Y:S02]  /*33b0*/  HADD2.F32 R122, -RZ, R122.H0_H0 ;  /* 0x2000007aff7a7230 */ /* 0x000fe40000004100 */
[C---:B---3--:R-:W-:Y:S01]  /*33c0*/  FMUL.FTZ R125, R78.reuse, R125 ;  /* 0x0000007d4e7d7220 */ /* 0x048fe20000410000 */
[----:B------:R-:W-:Y:S01]  /*33d0*/  FMUL.FTZ R134, R85, R84 ;  /* 0x0000005455867220 */ /* 0x000fe20000410000 */
[----:B-1----:R-:W-:Y:S01]  /*33e0*/  FADD.FTZ R85, -R81, 1 ;  /* 0x3f80000051557421 */ /* 0x002fe20000010100 */
[----:B0-----:R-:W-:Y:S02]  /*33f0*/  FADD.FTZ R88, -R78, 1 ;  /* 0x3f8000004e587421 */ /* 0x001fe40000010100 */
[----:B------:R0:W1:Y:S01]  /*3400*/  MUFU.EX2 R128, R126 ;  /* 0x0000007e00807308 */ /* 0x0000620000000800 */
[----:B------:R-:W-:Y:S01]  /*3410*/  FMUL.FTZ R86, R123, R122 ;  /* 0x0000007a7b567220 */ /* 0x000fe20000410000 */
[----:B------:R-:W-:Y:S01]  /*3420*/  FFMA.FTZ R88, R53, R88, 1 ;  /* 0x3f80000035587423 */ /* 0x000fe20000010058 */
[----:B------:R-:W-:Y:S01]  /*3430*/  FMUL.FTZ R129, R65, -1.4426950216293334961 ;  /* 0xbfb8aa3b41817820 */ /* 0x000fe20000410000 */
[----:B0-----:R-:W-:-:S02]  /*3440*/  FADD.FTZ R126, R124, 1 ;  /* 0x3f8000007c7e7421 */ /* 0x001fc40000010000 */
[----:B------:R-:W-:Y:S01]  /*3450*/  FMUL.FTZ R139, R125, R88 ;  /* 0x000000587d8b7220 */ /* 0x000fe20000410000 */
[----:B------:R-:W-:Y:S01]  /*3460*/  FFMA.FTZ R88, R54, R85, 1 ;  /* 0x3f80000036587423 */ /* 0x000fe20000010055 */
[----:B------:R-:W0:Y:S01]  /*3470*/  LDS.U16 R124, [R102+0x12] ;  /* 0x00001200667c7984 */ /* 0x000e220000000400 */
[----:B------:R3:W-:Y:S01]  /*3480*/  MUFU.RCP R84, R126 ;  /* 0x0000007e00547308 */ /* 0x0007e20000001000 */
[----:B------:R-:W-:Y:S02]  /*3490*/  HADD2.F32 R125, -RZ, R62.H0_H0 ;  /* 0x2000003eff7d7230 */ /* 0x000fe40000004100 */
[----:B------:R-:W-:Y:S01]  /*34a0*/  FMUL.FTZ R85, R81, R86 ;  /* 0x0000005651557220 */ /* 0x000fe20000410000 */
[----:B--2---:R-:W-:Y:S02]  /*34b0*/  HADD2.F32 R62, -RZ, R2.H0_H0 ;  /* 0x20000002ff3e7230 */ /* 0x004fe40000004100 */
[C---:B-----5:R-:W-:Y:S01]  /*34c0*/  FADD.FTZ R2, -R80.reuse, 1 ;  /* 0x3f80000050027421 */ /* 0x060fe20000010100 */
[----:B---3--:R-:W2:Y:S01]  /*34d0*/  LDS.U16 R126, [R102+0x14] ;  /* 0x00001400667e7984 */ /* 0x008ea20000000400 */
[----:B------:R3:W5:Y:S01]  /*34e0*/  MUFU.EX2 R132, R129 ;  /* 0x0000008100847308 */ /* 0x0007620000000800 */
[----:B------:R-:W-:Y:S01]  /*34f0*/  FMUL.FTZ R138, R85, R88 ;  /* 0x00000058558a7220 */ /* 0x000fe20000410000 */
[----:B------:R-:W-:Y:S01]  /*3500*/  FMUL.FTZ R85, R125, R62 ;  /* 0x0000003e7d557220 */ /* 0x000fe20000410000 */
[----:B------:R-:W-:Y:S01]  /*3510*/  FFMA.FTZ R2, R55, R2, 1 ;  /* 0x3f80000037027423 */ /* 0x000fe20000010002 */
[----:B------:R-:W-:Y:S01]  /*3520*/  FADD.FTZ R73, R127, 1 ;  /* 0x3f8000007f497421 */ /* 0x000fe20000010000 */
[----:B---3--:R-:W3:Y:S01]  /*3530*/  LDS.U16 R129, [R102+0x16] ;  /* 0x0000160066817984 */ /* 0x008ee20000000400 */
[----:B------:R-:W-:Y:S01]  /*3540*/  FMUL.FTZ R85, R80, R85 ;  /* 0x0000005550557220 */ /* 0x000fe20000410000 */
[----:B------:R-:W-:-:S02]  /*3550*/  HADD2.F32 R127, -RZ, R58.H0_H0 ;  /* 0x2000003aff7f7230 */ /* 0x000fc40000004100 */
[----:B----4-:R-:W-:Y:S02]  /*3560*/  HADD2.F32 R58, -RZ, R3.H0_H0 ;  /* 0x20000003ff3a7230 */ /* 0x010fe40000004100 */
[----:B------:R-:W-:Y:S02]  /*3570*/  FMUL.FTZ R3, R85, R2 ;  /* 0x0000000255037220 */ /* 0x000fe40000410000 */
[----:B------:R-:W4:Y:S01]  /*3580*/  LDS.U16 R2, [R102+0x1a] ;  /* 0x00001a0066027984 */ /* 0x000f220000000400 */
[----:B------:R-:W0:Y:S01]  /*3590*/  MUFU.RCP R73, R73 ;  /* 0x0000004900497308 */ /* 0x000e220000001000 */
[----:B-1----:R-:W-:Y:S01]  /*35a0*/  FADD.FTZ R128, R128, 1 ;  /* 0x3f80000080807421 */ /* 0x002fe20000010000 */
[----:B------:R-:W-:-:S06]  /*35b0*/  FADD.FTZ R133, -R83, 1 ;  /* 0x3f80000053857421 */ /* 0x000fcc0000010100 */
[----:B------:R-:W1:Y:S01]  /*35c0*/  MUFU.RCP R82, R82 ;  /* 0x0000005200527308 */ /* 0x000e620000001000 */
[----:B------:R-:W-:-:S07]  /*35d0*/  FFMA.FTZ R133, R56, R133, 1 ;  /* 0x3f80000038857423 */ /* 0x000fce0000010085 */
[----:B------:R0:W3:Y:S01]  /*35e0*/  MUFU.RCP R86, R128 ;  /* 0x0000008000567308 */ /* 0x0000e20000001000 */
[----:B------:R-:W-:Y:S01]  /*35f0*/  FADD.FTZ R88, R130, 1 ;  /* 0x3f80000082587421 */ /* 0x000fe20000010000 */
[----:B-----5:R-:W-:Y:S01]  /*3600*/  FADD.FTZ R132, R132, 1 ;  /* 0x3f80000084847421 */ /* 0x020fe20000010000 */
[----:B------:R-:W-:Y:S01]  /*3610*/  FADD.FTZ R85, R141, 1 ;  /* 0x3f8000008d557421 */ /* 0x000fe20000010000 */
[----:B0-----:R-:W-:-:S04]  /*3620*/  FMUL.FTZ R128, R127, R58 ;  /* 0x0000003a7f807220 */ /* 0x001fc80000410000 */
[----:B------:R-:W-:Y:S01]  /*3630*/  FMUL.FTZ R128, R83, R128 ;  /* 0x0000008053807220 */ /* 0x000fe20000410000 */
[----:B------:R-:W-:Y:S02]  /*3640*/  HADD2.F32 R51, -RZ, R51.H0_H0 ;  /* 0x20000033ff337230 */ /* 0x000fe40000004100 */
[----:B------:R-:W-:Y:S02]  /*3650*/  HADD2.F32 R124, -RZ, R124.H0_H0 ;  /* 0x2000007cff7c7230 */ /* 0x000fe40000004100 */
[----:B------:R-:W-:Y:S01]  /*3660*/  FMUL.FTZ R140, R128, R133 ;  /* 0x00000085808c7220 */ /* 0x000fe20000410000 */
[----:B------:R-:W-:Y:S01]  /*3670*/  FADD.FTZ R133, -R73, 1 ;  /* 0x3f80000049857421 */ /* 0x000fe20000010100 */
[----:B------:R-:W-:Y:S02]  /*3680*/  HADD2.F32 R47, -RZ, R47.H0_H0 ;  /* 0x2000002fff2f7230 */ /* 0x000fe40000004100 */
[----:B--2---:R-:W-:Y:S01]  /*3690*/  HADD2.F32 R126, -RZ, R126.H0_H0 ;  /* 0x2000007eff7e7230 */ /* 0x004fe20000004100 */
[----:B------:R-:W0:Y:S01]  /*36a0*/  MUFU.RCP R88, R88 ;  /* 0x0000005800587308 */ /* 0x000e220000001000 */
[----:B------:R-:W-:Y:S01]  /*36b0*/  FFMA.FTZ R145, R60, R133, 1 ;  /* 0x3f8000003c917423 */ /* 0x000fe20000010085 */
[----:B-1----:R-:W-:Y:S01]  /*36c0*/  FADD.FTZ R128, -R82, 1 ;  /* 0x3f80000052807421 */ /* 0x002fe20000010100 */
[----:B------:R-:W-:Y:S01]  /*36d0*/  FADD.FTZ R130, -R84, 1 ;  /* 0x3f80000054827421 */ /* 0x000fe20000010100 */
[----:B------:R-:W-:Y:S01]  /*36e0*/  FMUL.FTZ R133, R51, R124 ;  /* 0x0000007c33857220 */ /* 0x000fe20000410000 */
[----:B------:R-:W-:-:S03]  /*36f0*/  HADD2.F32 R44, -RZ, R44.H0_H0 ;  /* 0x2000002cff2c7230 */ /* 0x000fc60000004100 */
[----:B------:R-:W1:Y:S01]  /*3700*/  MUFU.RCP R132, R132 ;  /* 0x0000008400847308 */ /* 0x000e620000001000 */
[----:B---3--:R-:W-:Y:S01]  /*3710*/  FADD.FTZ R142, -R86, 1 ;  /* 0x3f800000568e7421 */ /* 0x008fe20000010100 */
[----:B------:R-:W-:Y:S02]  /*3720*/  HADD2.F32 R129, -RZ, R129.H0_H0 ;  /* 0x20000081ff817230 */ /* 0x000fe40000004100 */
[----:B------:R-:W-:-:S04]  /*3730*/  FMUL.FTZ R141, R47, R126 ;  /* 0x0000007e2f8d7220 */ /* 0x000fc80000410000 */
[----:B------:R-:W2:Y:S01]  /*3740*/  MUFU.RCP R85, R85 ;  /* 0x0000005500557308 */ /* 0x000ea20000001000 */
[----:B------:R-:W-:Y:S01]  /*3750*/  FFMA.FTZ R128, R57, R128, 1 ;  /* 0x3f80000039807423 */ /* 0x000fe20000010080 */
[----:B------:R-:W-:Y:S01]  /*3760*/  FFMA.FTZ R143, R59, R130, 1 ;  /* 0x3f8000003b8f7423 */ /* 0x000fe20000010082 */
[----:B------:R-:W-:Y:S01]  /*3770*/  FMUL.FTZ R133, R82, R133 ;  /* 0x0000008552857220 */ /* 0x000fe20000410000 */
[----:B------:R-:W-:Y:S01]  /*3780*/  FFMA.FTZ R144, R61, R142, 1 ;  /* 0x3f8000003d907423 */ /* 0x000fe2000001008e */
[----:B------:R-:W-:Y:S01]  /*3790*/  FMUL.FTZ R130, R84, R141 ;  /* 0x0000008d54827220 */ /* 0x000fe20000410000 */
[----:B------:R-:W-:Y:S01]  /*37a0*/  FMUL.FTZ R142, R44, R129 ;  /* 0x000000812c8e7220 */ /* 0x000fe20000410000 */
[----:B------:R-:W-:Y:S01]  /*37b0*/  FMUL.FTZ R141, R133, R128 ;  /* 0x00000080858d7220 */ /* 0x000fe20000410000 */
[----:B------:R-:W-:Y:S02]  /*37c0*/  HADD2.F32 R133, -RZ, R40.H0_H0 ;  /* 0x20000028ff857230 */ /* 0x000fe40000004100 */
[----:B------:R-:W-:Y:S01]  /*37d0*/  FMUL.FTZ R143, R130, R143 ;  /* 0x0000008f828f7220 */ /* 0x000fe20000410000 */
[----:B------:R-:W-:-:S02]  /*37e0*/  HADD2.F32 R42, -RZ, R42.H0_H0 ;  /* 0x2000002aff2a7230 */ /* 0x000fc40000004100 */
[----:B------:R-:W-:Y:S01]  /*37f0*/  FMUL.FTZ R142, R73, R142 ;  /* 0x0000008e498e7220 */ /* 0x000fe20000410000 */
[----:B------:R-:W-:Y:S02]  /*3800*/  HADD2.F32 R131, -RZ, R131.H0_H0 ;  /* 0x20000083ff837230 */ /* 0x000fe40000004100 */
[----:B------:R-:W-:Y:S02]  /*3810*/  HADD2.F32 R130, -RZ, R7.H0_H0 ;  /* 0x20000007ff827230 */ /* 0x000fe40000004100 */
[----:B------:R-:W-:Y:S02]  /*3820*/  HADD2.F32 R128, -RZ, R6.H0_H0 ;  /* 0x20000006ff807230 */ /* 0x000fe40000004100 */
[----:B----4-:R-:W-:Y:S02]  /*3830*/  HADD2.F32 R40, -RZ, R2.H0_H0 ;  /* 0x20000002ff287230 */ /* 0x010fe40000004100 */
[----:B------:R-:W-:Y:S02]  /*3840*/  HADD2.F32 R135, -RZ, R135.H0_H0 ;  /* 0x20000087ff877230 */ /* 0x000fe40000004100 */
[----:B------:R-:W-:-:S02]  /*3850*/  HADD2.F32 R137, -RZ, R137.H0_H0 ;  /* 0x20000089ff897230 */ /* 0x000fc40000004100 */
[----:B------:R-:W-:Y:S01]  /*3860*/  FMUL.FTZ R142, R142, R145 ;  /* 0x000000918e8e7220 */ /* 0x000fe20000410000 */
[----:B------:R-:W-:Y:S01]  /*3870*/  F2FP.F16.F32.PACK_AB R146, R5, R4 ;  /* 0x000000040592723e */ /* 0x000fe200000000ff */
[----:B------:R-:W-:Y:S01]  /*3880*/  BAR.SYNC.DEFER_BLOCKING 0x0 ;  /* 0x0000000000007b1d */ /* 0x000fe20000010000 */
[----:B------:R-:W-:Y:S01]  /*3890*/  FMUL.FTZ R147, R42, R131 ;  /* 0x000000832a937220 */ /* 0x000fe20000410000 */
[----:B0-----:R-:W-:Y:S01]  /*38a0*/  FADD.FTZ R4, -R88, 1 ;  /* 0x3f80000058047421 */ /* 0x001fe20000010100 */
[----:B-1----:R-:W-:Y:S01]  /*38b0*/  FADD.FTZ R6, -R132, 1 ;  /* 0x3f80000084067421 */ /* 0x002fe20000010100 */
[----:B--2---:R-:W-:Y:S01]  /*38c0*/  FADD.FTZ R145, -R85, 1 ;  /* 0x3f80000055917421 */ /* 0x004fe20000010100 */
        /* <DEDUP_REMOVED lines=14> */
[----:B------:R-:W-:Y:S01]  /*39b0*/  FMUL.FTZ R145, R2, R145 ;  /* 0x0000009102917220 */ /* 0x000fe20000410000 */
[----:B------:R-:W-:-:S02]  /*39c0*/  F2FP.F16.F32.PACK_AB R87, R134, R87 ;  /* 0x000000578657723e */ /* 0x000fc400000000ff */
        /* <DEDUP_REMOVED lines=75> */
.L_x_13691:
[----:B------:R-:W-:Y:S05]  /*3e80*/  BSYNC B0 ;  /* 0x0000000000007941 */ /* 0x000fea0003800000 */
.L_x_13690:
        /* <DEDUP_REMOVED lines=17> */
[----:B------:R-:W-:Y:S01]  /*3fa0*/  HADD2.F32 R38, -RZ, R38.H0_H0 ;  /* 0x20000026ff267230 */ /* 0x000fe20000004100 */
[----:B------:R-:W-:Y:S01]  /*3fb0*/  LEA.HI.X R5, R20, UR25, R21, 0x1, P1 ;  /* 0x0000001914057c11 */ /* 0x000fe200088f0c15 */
[----:B------:R-:W-:Y:S01]  /*3fc0*/  ULDC.64 UR24, c[0x0][0x320] ;  /* 0x0000c80000187ab9 */ /* 0x000fe20000000a00 */
        /* <DEDUP_REMOVED lines=128> */
[----:B------:R-:W-:Y:S01]  /*47d0*/  STS.U16 [R102+0x4], R46 ;  /* 0x0000042e66007388 */ /* 0x000fe20000000400 */
[----:B------:R-:W-:Y:S01]  /*47e0*/  PRMT R25, R46, 0x7632, R25 ;  /* 0x000076322e197816 */ /* 0x000fe20000000019 */
[----:B------:R-:W-:Y:S01]  /*47f0*/  BSSY B0, `(.L_x_13693) ;  /* 0x0000034000007945 */ /* 0x000fe20003800000 */
[----:B-1----:R-:W-:Y:S01]  /*4800*/  PRMT R51, R54, 0x7632, R51 ;  /* 0x0000763236337816 */ /* 0x002fe20000000033 */
[----:B------:R0:W-:Y:S01]  /*4810*/  STS.U16 [R102+0x12], R26 ;  /* 0x0000121a66007388 */ /* 0x0001e20000000400 */
[----:B------:R-:W-:-:S02]  /*4820*/  PRMT R28, R40, 0x7632, R28 ;  /* 0x00007632281c7816 */ /* 0x000fc4000000001c */
[----:B--2---:R-:W-:Y:S01]  /*4830*/  PRMT R27, R59, 0x7632, R27 ;  /* 0x000076323b1b7816 */ /* 0x004fe2000000001b */
        /* <DEDUP_REMOVED lines=47> */
.L_x_13694:
[----:B------:R-:W-:Y:S05]  /*4b30*/  BSYNC B0 ;  /* 0x0000000000007941 */ /* 0x000fea0003800000 */
.L_x_13693:
        /* <DEDUP_REMOVED lines=43> */
.L_x_13692:
        /* <DEDUP_REMOVED lines=94> */
[----:B--2---:R-:W-:Y:S01]  /*53d0*/  LOP3.LUT R2, R2, 0x1f, RZ, 0xc0, !PT ;  /* 0x0000001f02027812 */ /* 0x004fe200078ec0ff */
[----:B------:R-:W-:Y:S01]  /*53e0*/  ULDC.64 UR28, c[0x0][0x348] ;  /* 0x0000d200001c7ab9 */ /* 0x000fe20000000a00 */
[----:B------:R-:W-:Y:S01]  /*53f0*/  ULDC.64 UR30, c[0x0][0x350] ;  /* 0x0000d400001e7ab9 */ /* 0x000fe20000000a00 */
[----:B------:R-:W-:Y:S01]  /*5400*/  ULDC.64 UR32, c[0x0][0x3c8] ;  /* 0x0000f20000207ab9 */ /* 0x000fe20000000a00 */
[----:B------:R-:W-:Y:S01]  /*5410*/  LOP3.LUT R0, R0, 0xffffffe0, R2, 0xe2, !PT ;  /* 0xffffffe000007812 */ /* 0x000fe200078ee202 */
[----:B------:R-:W-:Y:S01]  /*5420*/  FADD.FTZ R2, R130, R130 ;  /* 0x0000008282027221 */ /* 0x000fe20000010000 */
[----:B------:R-:W-:Y:S01]  /*5430*/  ULDC.64 UR34, c[0x0][0x380] ;  /* 0x0000e00000227ab9 */ /* 0x000fe20000000a00 */
[----:B------:R-:W-:Y:S01]  /*5440*/  ULDC.64 UR36, c[0x0][0x368] ;  /* 0x0000da0000247ab9 */ /* 0x000fe20000000a00 */
[----:B------:R-:W-:Y:S01]  /*5450*/  ISETP.GE.AND P0, PT, R0, UR19, PT ;  /* 0x0000001300007c0c */ /* 0x000fe2000bf06270 */
[----:B------:R-:W-:-:S12]  /*5460*/  FADD.FTZ R0, R128, R128 ;  /* 0x0000008080007221 */ /* 0x000fd80000010000 */
.L_x_13774:
[----:B-1----:R-:W1:Y:S01]  /*5470*/  S2R R247, SR_TID.X ;  /* 0x0000000000f77919 */ /* 0x002e620000002100 */
[----:B------:R-:W-:Y:S01]  /*5480*/  USHF.R.S32.HI UR18, URZ, 0x1f, UR7 ;  /* 0x0000001f3f127899 */ /* 0x000fe20008011407 */
[----:B------:R-:W-:Y:S01]  /*5490*/  ULDC.64 UR38, c[0x0][0x238] ;  /* 0x00008e0000267ab9 */ /* 0x000fe20000000a00 */
[----:B--2---:R-:W2:Y:S02]  /*54a0*/  S2R R251, SR_TID.X ;  /* 0x0000000000fb7919 */ /* 0x004ea40000002100 */
[----:B------:R-:W-:Y:S01]  /*54b0*/  UIMAD UR17, UR18, UR38, URZ ;  /* 0x00000026121172a4 */ /* 0x000fe2000f8e023f */
[----:B------:R-:W-:Y:S01]  /*54c0*/  UMOV UR40, UR24 ;  /* 0x0000001800287c82 */ /* 0x000fe20008000000 */
[----:B------:R-:W-:Y:S02]  /*54d0*/  UMOV UR41, UR44 ;  /* 0x0000002c00297c82 */ /* 0x000fe40008000000 */
[----:B------:R-:W-:Y:S01]  /*54e0*/  UIMAD UR17, UR7, UR39, UR17 ;  /* 0x00000027071172a4 */ /* 0x000fe2000f8e0211 */
[----:B---3--:R-:W3:Y:S01]  /*54f0*/  LDL R187, [R1+0x8] ;  /* 0x0000080001bb7983 */ /* 0x008ee20000100800 */
[----:B------:R-:W-:-:S03]  /*5500*/  UIMAD.WIDE.U32 UR40, UR7, UR38, UR40 ;  /* 0x00000026072872a5 */ /* 0x000fc6000f8e0028 */
[----:B------:R-:W-:Y:S01]  /*5510*/  ULDC.64 UR38, c[0x0][0x2d0] ;  /* 0x0000b40000267ab9 */ /* 0x000fe20000000a00 */
[----:B------:R-:W-:Y:S01]  /*5520*/  UIADD3 UR17, UR41, UR17, URZ ;  /* 0x0000001129117290 */ /* 0x000fe2000fffe03f */
[----:B----4-:R-:W4:Y:S01]  /*5530*/  LDL R183, [R1+0x4] ;  /* 0x0000040001b77983 */ /* 0x010f220000100800 */
[----:B------:R-:W-:-:S03]  /*5540*/  ULEA UR38, UP0, UR40, UR38, 0x3 ;  /* 0x0000002628267291 */ /* 0x000fc6000f80183f */
[----:B------:R-:W5:Y:S01]  /*5550*/  LDL R186, [R1] ;  /* 0x0000000001ba7983 */ /* 0x000f620000100800 */
[----:B------:R-:W-:Y:S02]  /*5560*/  ULEA.HI.X UR39, UR40, UR39, UR17, 0x3, UP0 ;  /* 0x0000002728277291 */ /* 0x000fe400080f1c11 */
[----:B------:R-:W-:-:S04]  /*5570*/  MOV R20, UR38 ;  /* 0x0000002600147c02 */ /* 0x000fc80008000f00 */
[----:B------:R-:W-:Y:S01]  /*5580*/  MOV R21, UR39 ;  /* 0x0000002700157c02 */ /* 0x000fe20008000f00 */
[----:B------:R-:W-:Y:S01]  /*5590*/  ULDC.64 UR38, c[0x0][0x250] ;  /* 0x0000940000267ab9 */ /* 0x000fe20000000a00 */
[----:B-1----:R-:W-:-:S04]  /*55a0*/  LOP3.LUT R17, R247, 0x7ffffe0, RZ, 0xc0, !PT ;  /* 0x07ffffe0f7117812 */ /* 0x002fc800078ec0ff */
[----:B------:R-:W3:Y:S01]  /*55b0*/  LDG.E.64 R20, desc[UR20][R20.64] ;  /* 0x0000001414147981 */ /* 0x000ee2000c1e1b00 */
[----:B--2---:R-:W-:Y:S02]  /*55c0*/  LOP3.LUT R251, R251, 0x1f, RZ, 0xc0, !PT ;  /* 0x0000001ffbfb7812 */ /* 0x004fe400078ec0ff */
[----:B------:R-:W-:-:S04]  /*55d0*/  SHF.L.U32 R17, R17, 0x5, RZ ;  /* 0x0000000511117819 */ /* 0x000fc800000006ff */
[----:B------:R-:W-:Y:S01]  /*55e0*/  LOP3.LUT R22, R17, 0xffffffe0, R251, 0xe2, !PT ;  /* 0xffffffe011167812 */ /* 0x000fe200078ee2fb */
[----:B------:R-:W-:Y:S02]  /*55f0*/  UIMAD UR17, UR18, UR38, URZ ;  /* 0x00000026121172a4 */ /* 0x000fe4000f8e023f */
[----:B0-----:R-:W-:Y:S02]  /*5600*/  MOV R25, UR38 ;  /* 0x0000002600197c02 */ /* 0x001fe40008000f00 */
[--C-:B------:R-:W-:Y:S01]  /*5610*/  SHF.R.S32.HI R23, RZ, 0x1f, R22.reuse ;  /* 0x0000001fff177819 */ /* 0x100fe20000011416 */
[----:B------:R-:W-:Y:S01]  /*5620*/  UIMAD UR17, UR7, UR39, UR17 ;  /* 0x00000027071172a4 */ /* 0x000fe2000f8e0211 */
[C---:B------:R-:W-:Y:S02]  /*5630*/  LOP3.LUT R158, R22.reuse, 0x20, RZ, 0xfc, !PT ;  /* 0x00000020169e7812 */ /* 0x040fe400078efcff */
[----:B------:R-:W-:Y:S01]  /*5640*/  LOP3.LUT R160, R22, 0x40, RZ, 0xfc, !PT ;  /* 0x0000004016a07812 */ /* 0x000fe200078efcff */
[----:B------:R-:W-:Y:S01]  /*5650*/  IMAD.WIDE.U32 R24, R25, UR7, R22 ;  /* 0x0000000719187c25 */ /* 0x000fe2000f8e0016 */
[----:B------:R-:W-:Y:S01]  /*5660*/  PRMT R66, RZ, 0x7610, R66 ;  /* 0x00007610ff427816 */ /* 0x000fe20000000042 */
[----:B------:R-:W-:-:S03]  /*5670*/  ULDC.64 UR38, c[0x0][0x270] ;  /* 0x00009c0000267ab9 */ /* 0x000fc60000000a00 */
[----:B------:R-:W-:Y:S02]  /*5680*/  IADD3 R17, R25, UR17, RZ ;  /* 0x0000001119117c10 */ /* 0x000fe4000fffe0ff */
[----:B------:R-:W-:Y:S02]  /*5690*/  LEA R18, P1, R24, UR12, 0x1 ;  /* 0x0000000c18127c11 */ /* 0x000fe4000f8208ff */
[----:B------:R-:W-:Y:S02]  /*56a0*/  ISETP.GE.AND P2, PT, R160, UR19, PT ;  /* 0x00000013a0007c0c */ /* 0x000fe4000bf46270 */
[----:B------:R-:W-:Y:S02]  /*56b0*/  LEA.HI.X R19, R24, UR13, R17, 0x1, P1 ;  /* 0x0000000d18137c11 */ /* 0x000fe400088f0c11 */
[----:B------:R-:W-:Y:S02]  /*56c0*/  ISETP.GE.AND P1, PT, R158, UR19, PT ;  /* 0x000000139e007c0c */ /* 0x000fe4000bf26270 */
[----:B------:R-:W-:-:S02]  /*56d0*/  PRMT R71, RZ, 0x7610, R71 ;  /* 0x00007610ff477816 */ /* 0x000fc40000000047 */
[C---:B------:R-:W-:Y:S02]  /*56e0*/  LOP3.LUT R173, R22.reuse, 0xc0, RZ, 0xfc, !PT ;  /* 0x000000c016ad7812 */ /* 0x040fe400078efcff */
[C---:B------:R-:W-:Y:S02]  /*56f0*/  LOP3.LUT R171, R22.reuse, 0xe0, RZ, 0xfc, !PT ;  /* 0x000000e016ab7812 */ /* 0x040fe400078efcff */
[C---:B------:R-:W-:Y:S01]  /*5700*/  LOP3.LUT R175, R22.reuse, 0x60, RZ, 0xfc, !PT ;  /* 0x0000006016af7812 */ /* 0x040fe200078efcff */
[----:B------:R-:W2:Y:S01]  /*5710*/  @!P2 LDG.E.U16 R71, desc[UR20][R18.64+0x80] ;  /* 0x000080141247a981 */ /* 0x000ea2000c1e1500 */
[----:B------:R-:W-:-:S03]  /*5720*/  LOP3.LUT R182, R22, 0x80, RZ, 0xfc, !PT ;  /* 0x0000008016b67812 */ /* 0x000fc600078efcff */
[----:B------:R-:W4:Y:S01]  /*5730*/  @!P1 LDG.E.U16 R66, desc[UR20][R18.64+0x40] ;  /* 0x0000401412429981 */ /* 0x000f22000c1e1500 */
[----:B------:R-:W-:Y:S02]  /*5740*/  ISETP.GE.AND P1, PT, R173, UR19, PT ;  /* 0x00000013ad007c0c */ /* 0x000fe4000bf26270 */
[----:B------:R-:W-:Y:S02]  /*5750*/  ISETP.GE.AND P2, PT, R171, UR19, PT ;  /* 0x00000013ab007c0c */ /* 0x000fe4000bf46270 */
[----:B------:R-:W-:Y:S02]  /*5760*/  ISETP.GE.AND P3, PT, R175, UR19, PT ;  /* 0x00000013af007c0c */ /* 0x000fe4000bf66270 */
[----:B------:R-:W-:Y:S02]  /*5770*/  ISETP.GE.AND P4, PT, R182, UR19, PT ;  /* 0x00000013b6007c0c */ /* 0x000fe4000bf86270 */
[----:B------:R-:W-:Y:S02]  /*5780*/  PRMT R141, RZ, 0x7610, R141 ;  /* 0x00007610ff8d7816 */ /* 0x000fe4000000008d */
[----:B------:R-:W-:-:S02]  /*5790*/  PRMT R154, RZ, 0x7610, R154 ;  /* 0x00007610ff9a7816 */ /* 0x000fc4000000009a */
[----:B------:R-:W-:Y:S02]  /*57a0*/  PRMT R120, RZ, 0x7610, R120 ;  /* 0x00007610ff787816 */ /* 0x000fe40000000078 */
[----:B------:R-:W-:Y:S01]  /*57b0*/  PRMT R139, RZ, 0x7610, R139 ;  /* 0x00007610ff8b7816 */ /* 0x000fe2000000008b */
        /* <DEDUP_REMOVED lines=40> */
[C---:B------:R-:W-:Y:S01]  /*5a40*/  LOP3.LUT R70, R22.reuse, 0x240, RZ, 0xfc, !PT ;  /* 0x0000024016467812 */ /* 0x040fe200078efcff */
[----:B------:R-:W2:Y:S01]  /*5a50*/  @!P0 LDG.E.U16 R69, desc[UR20][R18.64] ;  /* 0x0000001412458981 */ /* 0x000ea2000c1e1500 */
[----:B------:R-:W-:Y:S02]  /*5a60*/  PRMT R145, RZ, 0x7610, R145 ;  /* 0x00007610ff917816 */ /* 0x000fe40000000091 */
        /* <DEDUP_REMOVED lines=33> */
[----:B------:R-:W-:Y:S02]  /*5c80*/  SHF.L.U32 R64, R247, 0x5, RZ ;  /* 0x00000005f7407819 */ /* 0x000fe400000006ff */
[----:B------:R-:W-:Y:S02]  /*5c90*/  PRMT R133, RZ, 0x7610, R133 ;  /* 0x00007610ff857816 */ /* 0x000fe40000000085 */
[----:B------:R-:W-:Y:S02]  /*5ca0*/  PRMT R148, RZ, 0x7610, R148 ;  /* 0x00007610ff947816 */ /* 0x000fe40000000094 */
[----:B------:R-:W-:-:S02]  /*5cb0*/  PRMT R150, RZ, 0x7610, R150 ;  /* 0x00007610ff967816 */ /* 0x000fc40000000096 */
[----:B------:R-:W-:Y:S01]  /*5cc0*/  PRMT R164, RZ, 0x7610, R164 ;  /* 0x00007610ffa47816 */ /* 0x000fe200000000a4 */
[----:B------:R-:W5:Y:S01]  /*5cd0*/  @!P1 LDG.E.U16 R133, desc[UR20][R18.64+0x5c0] ;  /* 0x0005c01412859981 */ /* 0x000f62000c1e1500 */
[----:B------:R-:W-:Y:S02]  /*5ce0*/  LOP3.LUT R64, R64, 0xffffffe0, R251, 0xe2, !PT ;  /* 0xffffffe040407812 */ /* 0x000fe400078ee2fb */
[C---:B------:R-:W-:Y:S01]  /*5cf0*/  LOP3.LUT R26, R22.reuse, 0x360, RZ, 0xfc, !PT ;  /* 0x00000360161a7812 */ /* 0x040fe200078efcff */
[----:B------:R-:W5:Y:S01]  /*5d00*/  @!P2 LDG.E.U16 R148, desc[UR20][R18.64+0x600] ;  /* 0x000600141294a981 */ /* 0x000f62000c1e1500 */
[----:B------:R-:W-:Y:S02]  /*5d10*/  PRMT R180, RZ, 0x7610, R180 ;  /* 0x00007610ffb47816 */ /* 0x000fe400000000b4 */
[C---:B------:R-:W-:Y:S01]  /*5d20*/  LOP3.LUT R25, R22.reuse, 0x380, RZ, 0xfc, !PT ;  /* 0x0000038016197812 */ /* 0x040fe200078efcff */
[----:B------:R-:W5:Y:S01]  /*5d30*/  @!P3 LDG.E.U16 R150, desc[UR20][R18.64+0x640] ;  /* 0x000640141296b981 */ /* 0x000f62000c1e1500 */
[----:B------:R-:W-:-:S02]  /*5d40*/  LOP3.LUT R24, R22, 0x3a0, RZ, 0xfc, !PT ;  /* 0x000003a016187812 */ /* 0x000fc400078efcff */
        /* <DEDUP_REMOVED lines=19> */
[----:B------:R-:W-:-:S02]  /*5e80*/  ULEA UR17, UR16, 0xfffffe00, 0x9 ;  /* 0xfffffe0010117891 */ /* 0x000fc4000f8e483f */
[----:B------:R-:W-:Y:S02]  /*5e90*/  UIMAD UR18, UR18, UR38, URZ ;  /* 0x00000026121272a4 */ /* 0x000fe4000f8e023f */
[----:B------:R-:W-:-:S04]  /*5ea0*/  UIADD3 UR17, -UR17, UR55, URZ ;  /* 0x0000003711117290 */ /* 0x000fc8000fffe13f */
[----:B------:R-:W-:Y:S02]  /*5eb0*/  USHF.L.U32 UR41, UR17, 0x1, URZ ;  /* 0x0000000111297899 */ /* 0x000fe4000800063f */
[----:B------:R-:W-:-:S04]  /*5ec0*/  UIMAD UR18, UR7, UR39, UR18 ;  /* 0x00000027071272a4 */ /* 0x000fc8000f8e0212 */
[----:B------:R-:W-:Y:S02]  /*5ed0*/  ISETP.GE.AND P3, PT, R22, UR41, PT ;  /* 0x0000002916007c0c */ /* 0x000fe4000bf66270 */
[----:B---3--:R-:W-:-:S13]  /*5ee0*/  R2UR UR40, R21 ;  /* 0x00000000152872ca */ /* 0x008fda00000e0000 */
[----:B------:R-:W-:Y:S01]  /*5ef0*/  FMUL.FTZ R21, R88, UR40 ;  /* 0x0000002858157c20 */ /* 0x000fe20008410000 */
[----:B0-----:R-:W-:-:S03]  /*5f00*/  FMUL.FTZ R18, R85, UR40 ;  /* 0x0000002855127c20 */ /* 0x001fc60008410000 */
[----:B------:R-:W-:Y:S01]  /*5f10*/  FMUL.RZ R138, R21, 0.15915493667125701904 ;  /* 0x3e22f983158a7820 */ /* 0x000fe2000040c000 */
[----:B------:R-:W-:-:S03]  /*5f20*/  FMUL.RZ R19, R18, 0.15915493667125701904 ;  /* 0x3e22f98312137820 */ /* 0x000fc6000040c000 */
[----:B------:R-:W-:Y:S01]  /*5f30*/  MUFU.SIN R65, R138 ;  /* 0x0000008a00417308 */ /* 0x000fe20000000400 */
[----:B------:R-:W-:-:S07]  /*5f40*/  FMUL.FTZ R18, R84, UR40 ;  /* 0x0000002854127c20 */ /* 0x000fce0008410000 */
[----:B------:R-:W-:Y:S01]  /*5f50*/  MUFU.COS R64, R138 ;  /* 0x0000008a00407308 */ /* 0x000fe20000000000 */
[----:B------:R-:W-:-:S07]  /*5f60*/  FMUL.FTZ R21, R87, UR40 ;  /* 0x0000002857157c20 */ /* 0x000fce0008410000 */
[----:B------:R-:W-:Y:S08]  /*5f70*/  MUFU.SIN R137, R19 ;  /* 0x0000001300897308 */ /* 0x000ff00000000400 */
[----:B------:R0:W-:Y:S01]  /*5f80*/  MUFU.COS R138, R19 ;  /* 0x00000013008a7308 */ /* 0x0001e20000000000 */
[----:B------:R-:W-:Y:S01]  /*5f90*/  FMUL.RZ R155, R18, 0.15915493667125701904 ;  /* 0x3e22f983129b7820 */ /* 0x000fe2000040c000 */
[----:B0-----:R-:W-:Y:S01]  /*5fa0*/  MOV R19, UR38 ;  /* 0x0000002600137c02 */ /* 0x001fe20008000f00 */
[----:B------:R-:W0:Y:S01]  /*5fb0*/  S2UR UR38, SR_CgaCtaId ;  /* 0x00000000002679c3 */ /* 0x000e220000008800 */
[----:B------:R-:W-:Y:S01]  /*5fc0*/  FMUL.FTZ R18, R83, UR40 ;  /* 0x0000002853127c20 */ /* 0x000fe20008410000 */
[----:B------:R-:W-:-:S02]  /*5fd0*/  FMUL.RZ R147, R21, 0.15915493667125701904 ;  /* 0x3e22f98315937820 */ /* 0x000fc4000040c000 */
[----:B------:R-:W-:-:S04]  /*5fe0*/  IMAD.WIDE.U32 R22, R19, UR7, R22 ;  /* 0x0000000713167c25 */ /* 0x000fc8000f8e0016 */
[----:B------:R-:W-:Y:S01]  /*5ff0*/  FMUL.RZ R157, R18, 0.15915493667125701904 ;  /* 0x3e22f983129d7820 */ /* 0x000fe2000040c000 */
[----:B------:R-:W-:Y:S01]  /*6000*/  FMUL.FTZ R18, R82, UR40 ;  /* 0x0000002852127c20 */ /* 0x000fe20008410000 */
[----:B------:R-:W-:Y:S01]  /*6010*/  MUFU.SIN R131, R147 ;  /* 0x0000009300837308 */ /* 0x000fe20000000400 */
[----:B------:R-:W-:Y:S01]  /*6020*/  FMUL.FTZ R21, R86, UR40 ;  /* 0x0000002856157c20 */ /* 0x000fe20008410000 */
[----:B------:R-:W-:-:S06]  /*6030*/  IADD3 R19, R23, UR18, RZ ;  /* 0x0000001217137c10 */ /* 0x000fcc000fffe0ff */
[----:B------:R-:W-:Y:S01]  /*6040*/  MUFU.COS R132, R147 ;  /* 0x0000009300847308 */ /* 0x000fe20000000000 */
[----:B------:R-:W-:-:S07]  /*6050*/  FMUL.RZ R21, R21, 0.15915493667125701904 ;  /* 0x3e22f98315157820 */ /* 0x000fce000040c000 */
[----:B------:R-:W-:Y:S01]  /*6060*/  MUFU.SIN R146, R155 ;  /* 0x0000009b00927308 */ /* 0x000fe20000000400 */
[----:B------:R-:W-:-:S07]  /*6070*/  UMOV UR18, 0x400 ;  /* 0x0000040000127882 */ /* 0x000fce0000000000 */
[----:B------:R1:W-:Y:S01]  /*6080*/  MUFU.COS R147, R155 ;  /* 0x0000009b00937308 */ /* 0x0003e20000000000 */
[----:B0-----:R-:W-:Y:S01]  /*6090*/  ULEA UR18, UR38, UR18, 0x18 ;  /* 0x0000001226127291 */ /* 0x001fe2000f8ec03f */
[----:B-1----:R-:W-:Y:S01]  /*60a0*/  FMUL.RZ R155, R18, 0.15915493667125701904 ;  /* 0x3e22f983129b7820 */ /* 0x002fe2000040c000 */
[----:B------:R-:W-:-:S05]  /*60b0*/  LEA R18, P2, R22, UR14, 0x1 ;  /* 0x0000000e16127c11 */ /* 0x000fca000f8408ff */
[----:B------:R-:W-:Y:S01]  /*60c0*/  MUFU.SIN R135, R21 ;  /* 0x0000001500877308 */ /* 0x000fe20000000400 */
[----:B------:R-:W-:Y:S02]  /*60d0*/  LEA.HI.X R19, R22, UR15, R19, 0x1, P2 ;  /* 0x0000000f16137c11 */ /* 0x000fe400090f0c13 */
[----:B------:R-:W-:-:S05]  /*60e0*/  IADD3 R22, R119, 0x200, RZ ;  /* 0x0000020077167810 */ /* 0x000fca0007ffe0ff */
[----:B------:R0:W-:Y:S01]  /*60f0*/  MUFU.COS R136, R21 ;  /* 0x0000001500887308 */ /* 0x0001e20000000000 */
[----:B------:R-:W-:Y:S01]  /*6100*/  LEA.HI.SX32 R22, R22, R119, 0x1b ;  /* 0x0000007716167211 */ /* 0x000fe200078fdaff */
[----:B0-----:R-:W-:Y:S01]  /*6110*/  FMUL.FTZ R21, R81, UR40 ;  /* 0x0000002851157c20 */ /* 0x001fe20008410000 */
[----:B--2---:R-:W-:Y:S04]  /*6120*/  STS.U16 [R118], R69 ;  /* 0x0000004576007388 */ /* 0x004fe80000000400 */
[----:B----4-:R0:W-:Y:S04]  /*6130*/  STS.U16 [R117+0x40], R66 ;  /* 0x0000404275007388 */ /* 0x0101e80000000400 */
[----:B------:R-:W-:Y:S04]  /*6140*/  STS.U16 [R116+0x80], R71 ;  /* 0x0000804774007388 */ /* 0x000fe80000000400 */
[----:B-----5:R-:W-:Y:S01]  /*6150*/  STS.U16 [R115+0xc0], R120 ;  /* 0x0000c07873007388 */ /* 0x020fe20000000400 */
[----:B0-----:R-:W-:-:S03]  /*6160*/  IADD3 R66, R119, 0x220, RZ ;  /* 0x0000022077427810 */ /* 0x001fc60007ffe0ff */
[----:B------:R-:W-:Y:S01]  /*6170*/  STS.U16 [R114+0x100], R139 ;  /* 0x0001008b72007388 */ /* 0x000fe20000000400 */
[----:B------:R-:W-:-:S03]  /*6180*/  FMUL.RZ R23, R21, 0.15915493667125701904 ;  /* 0x3e22f98315177820 */ /* 0x000fc6000040c000 */
[----:B------:R-:W-:Y:S01]  /*6190*/  STS.U16 [R113+0x140], R152 ;  /* 0x0001409871007388 */ /* 0x000fe20000000400 */
[----:B------:R-:W-:-:S03]  /*61a0*/  FMUL.FTZ R21, R80, UR40 ;  /* 0x0000002850157c20 */ /* 0x000fc60008410000 */
[----:B------:R-:W-:Y:S01]  /*61b0*/  STS.U16 [R112+0x180], R141 ;  /* 0x0001808d70007388 */ /* 0x000fe20000000400 */
[----:B------:R-:W-:-:S03]  /*61c0*/  LEA.HI.SX32 R66, R66, R119, 0x1b ;  /* 0x0000007742427211 */ /* 0x000fc600078fdaff */
[----:B------:R-:W-:Y:S01]  /*61d0*/  STS.U16 [R111+0x1c0], R154 ;  /* 0x0001c09a6f007388 */ /* 0x000fe20000000400 */
[----:B------:R-:W-:-:S03]  /*61e0*/  LEA R231, R22, UR18, 0x1 ;  /* 0x0000001216e77c11 */ /* 0x000fc6000f8e08ff */
[----:B------:R-:W-:Y:S01]  /*61f0*/  STS.U16 [R110+0x200], R143 ;  /* 0x0002008f6e007388 */ /* 0x000fe20000000400 */
[----:B------:R-:W-:-:S03]  /*6200*/  IADD3 R22, R119, 0x240, RZ ;  /* 0x0000024077167810 */ /* 0x000fc60007ffe0ff */
[----:B------:R-:W-:Y:S01]  /*6210*/  STS.U16 [R109+0x240], R156 ;  /* 0x0002409c6d007388 */ /* 0x000fe20000000400 */
[----:B------:R-:W-:-:S03]  /*6220*/  FMUL.RZ R69, R21, 0.15915493667125701904 ;  /* 0x3e22f98315457820 */ /* 0x000fc6000040c000 */
[----:B------:R0:W-:Y:S01]  /*6230*/  STS.U16 [R108+0x280], R145 ;  /* 0x000280916c007388 */ /* 0x0001e20000000400 */
[----:B------:R-:W-:-:S03]  /*6240*/  LEA R230, R66, UR18, 0x1 ;  /* 0x0000001242e67c11 */ /* 0x000fc6000f8e08ff */
[----:B------:R-:W-:Y:S01]  /*6250*/  STS.U16 [R107+0x2c0], R166 ;  /* 0x0002c0a66b007388 */ /* 0x000fe20000000400 */
[----:B------:R-:W-:-:S03]  /*6260*/  IADD3 R66, R119, 0x260, RZ ;  /* 0x0000026077427810 */ /* 0x000fc60007ffe0ff */
[----:B------:R1:W-:Y:S01]  /*6270*/  STS.U16 [R106+0x300], R149 ;  /* 0x000300956a007388 */ /* 0x0003e20000000400 */
[----:B------:R-:W-:Y:S02]  /*6280*/  ISETP.GE.AND P4, PT, R160, UR41, PT ;  /* 0x00000029a0007c0c */ /* 0x000fe4000bf86270 */
[C---:B0-----:R-:W-:Y:S01]  /*6290*/  IADD3 R108, R119.reuse, 0x2a0, RZ ;  /* 0x000002a0776c7810 */ /* 0x041fe20007ffe0ff */
[----:B------:R-:W-:Y:S01]  /*62a0*/  MUFU.SIN R159, R155 ;  /* 0x0000009b009f7308 */ /* 0x000fe20000000400 */
[----:B------:R-:W-:Y:S02]  /*62b0*/  LEA.HI.SX32 R22, R22, R119, 0x1b ;  /* 0x0000007716167211 */ /* 0x000fe400078fdaff */
[----:B-1----:R-:W-:-:S05]  /*62c0*/  IADD3 R106, R119, 0x280, RZ ;  /* 0x00000280776a7810 */ /* 0x002fca0007ffe0ff */
[----:B------:R-:W-:Y:S01]  /*62d0*/  MUFU.COS R160, R155 ;  /* 0x0000009b00a07308 */ /* 0x000fe20000000000 */
[-C--:B------:R-:W-:Y:S02]  /*62e0*/  LEA.HI.SX32 R108, R108, R119.reuse, 0x1b ;  /* 0x000000776c6c7211 */ /* 0x080fe400078fdaff */
[----:B------:R-:W-:-:S05]  /*62f0*/  LEA.HI.SX32 R106, R106, R119, 0x1b ;  /* 0x000000776a6a7211 */ /* 0x000fca00078fdaff */
[----:B------:R-:W-:Y:S01]  /*6300*/  MUFU.SIN R155, R69 ;  /* 0x00000045009b7308 */ /* 0x000fe20000000400 */
[----:B------:R-:W-:Y:S01]  /*6310*/  LEA R210, R106, UR18, 0x1 ;  /* 0x000000126ad27c11 */ /* 0x000fe2000f8e08ff */
[----:B------:R-:W-:Y:S01]  /*6320*/  STS.U16 [R105+0x340], R168 ;  /* 0x000340a869007388 */ /* 0x000fe20000000400 */
[----:B------:R-:W-:-:S05]  /*6330*/  LEA R195, R108, UR18, 0x1 ;  /* 0x000000126cc37c11 */ /* 0x000fca000f8e08ff */
[----:B------:R0:W-:Y:S01]  /*6340*/  MUFU.COS R156, R69 ;  /* 0x00000045009c7308 */ /* 0x0001e20000000000 */
[C---:B------:R-:W-:Y:S01]  /*6350*/  IADD3 R106, R119.reuse, 0x320, RZ ;  /* 0x00000320776a7810 */ /* 0x040fe20007ffe0ff */
[----:B------:R1:W-:Y:S01]  /*6360*/  STS.U16 [R104+0x380], R151 ;  /* 0x0003809768007388 */ /* 0x0003e20000000400 */
[C---:B------:R-:W-:Y:S02]  /*6370*/  IADD3 R110, R119.reuse, 0x2c0, RZ ;  /* 0x000002c0776e7810 */ /* 0x040fe40007ffe0ff */
[----:B0-----:R-:W-:Y:S02]  /*6380*/  LEA.HI.SX32 R69, R66, R119, 0x1b ;  /* 0x0000007742457211 */ /* 0x001fe400078fdaff */
[----:B------:R-:W-:Y:S02]  /*6390*/  LEA R66, R22, UR18, 0x1 ;  /* 0x0000001216427c11 */ /* 0x000fe4000f8e08ff */
[C---:B------:R-:W-:Y:S02]  /*63a0*/  IADD3 R22, R119.reuse, 0x2e0, RZ ;  /* 0x000002e077167810 */ /* 0x040fe40007ffe0ff */
[----:B------:R-:W-:-:S02]  /*63b0*/  IADD3 R108, R119, 0x340, RZ ;  /* 0x00000340776c7810 */ /* 0x000fc40007ffe0ff */
[-C--:B------:R-:W-:Y:S02]  /*63c0*/  LEA.HI.SX32 R22, R22, R119.reuse, 0x1b ;  /* 0x0000007716167211 */ /* 0x080fe400078fdaff */
[----:B-1----:R-:W-:Y:S02]  /*63d0*/  IADD3 R104, R119, 0x300, RZ ;  /* 0x0000030077687810 */ /* 0x002fe40007ffe0ff */
[-C--:B------:R-:W-:Y:S02]  /*63e0*/  LEA.HI.SX32 R106, R106, R119.reuse, 0x1b ;  /* 0x000000776a6a7211 */ /* 0x080fe400078fdaff */
[-C--:B------:R-:W-:Y:S02]  /*63f0*/  LEA.HI.SX32 R110, R110, R119.reuse, 0x1b ;  /* 0x000000776e6e7211 */ /* 0x080fe400078fdaff */
[----:B------:R-:W-:Y:S02]  /*6400*/  LEA.HI.SX32 R108, R108, R119, 0x1b ;  /* 0x000000776c6c7211 */ /* 0x000fe400078fdaff */
[----:B------:R-:W-:Y:S01]  /*6410*/  R2UR UR43, R20 ;  /* 0x00000000142b72ca */ /* 0x000fe200000e0000 */
[----:B------:R0:W-:Y:S01]  /*6420*/  STS.U16 [R103+0x3c0], R170 ;  /* 0x0003c0aa67007388 */ /* 0x0001e20000000400 */
[----:B------:R-:W-:-:S02]  /*6430*/  LEA R69, R69, UR18, 0x1 ;  /* 0x0000001245457c11 */ /* 0x000fc4000f8e08ff */
[----:B------:R-:W-:Y:S02]  /*6440*/  LEA R120, R22, UR18, 0x1 ;  /* 0x0000001216787c11 */ /* 0x000fe4000f8e08ff */
[C---:B------:R-:W-:Y:S01]  /*6450*/  IADD3 R20, R119.reuse, 0x360, RZ ;  /* 0x0000036077147810 */ /* 0x040fe20007ffe0ff */
[----:B------:R-:W-:Y:S01]  /*6460*/  STS.U16 [R231+0x400], R172 ;  /* 0x000400ace7007388 */ /* 0x000fe20000000400 */
[----:B------:R-:W-:Y:S02]  /*6470*/  LEA.HI.SX32 R71, R104, R119, 0x1b ;  /* 0x0000007768477211 */ /* 0x000fe400078fdaff */
[C---:B------:R-:W-:Y:S01]  /*6480*/  IADD3 R22, R119.reuse, 0x380, RZ ;  /* 0x0000038077167810 */ /* 0x040fe20007ffe0ff */
[----:B------:R-:W-:Y:S01]  /*6490*/  STS.U16 [R230+0x440], R163 ;  /* 0x000440a3e6007388 */ /* 0x000fe20000000400 */
[----:B------:R-:W-:Y:S02]  /*64a0*/  LEA R235, R106, UR18, 0x1 ;  /* 0x000000126aeb7c11 */ /* 0x000fe4000f8e08ff */
[----:B------:R-:W-:Y:S01]  /*64b0*/  IADD3 R104, R119, 0x3a0, RZ ;  /* 0x000003a077687810 */ /* 0x000fe20007ffe0ff */
[----:B------:R-:W-:Y:S01]  /*64c0*/  STS.U16 [R66+0x480], R165 ;  /* 0x000480a542007388 */ /* 0x000fe20000000400 */
[----:B------:R-:W-:-:S02]  /*64d0*/  LEA R145, R110, UR18, 0x1 ;  /* 0x000000126e917c11 */ /* 0x000fc4000f8e08ff */
[----:B------:R-:W-:Y:S02]  /*64e0*/  LEA R233, R108, UR18, 0x1 ;  /* 0x000000126ce97c11 */ /* 0x000fe4000f8e08ff */
[C---:B------:R-:W-:Y:S01]  /*64f0*/  IADD3 R106, R119.reuse, 0x3c0, RZ ;  /* 0x000003c0776a7810 */ /* 0x040fe20007ffe0ff */
[----:B------:R-:W-:Y:S01]  /*6500*/  STS.U16 [R69+0x4c0], R174 ;  /* 0x0004c0ae45007388 */ /* 0x000fe20000000400 */
[----:B------:R-:W-:Y:S02]  /*6510*/  IADD3 R108, R119, 0x3e0, RZ ;  /* 0x000003e0776c7810 */ /* 0x000fe40007ffe0ff */
[-C--:B------:R-:W-:Y:S01]  /*6520*/  LEA.HI.SX32 R20, R20, R119.reuse, 0x1b ;  /* 0x0000007714147211 */ /* 0x080fe200078fdaff */
[----:B------:R-:W-:Y:S01]  /*6530*/  STS.U16 [R210+0x500], R167 ;  /* 0x000500a7d2007388 */ /* 0x000fe20000000400 */
[----:B------:R-:W-:Y:S02]  /*6540*/  LEA R71, R71, UR18, 0x1 ;  /* 0x0000001247477c11 */ /* 0x000fe4000f8e08ff */
[-C--:B------:R-:W-:Y:S01]  /*6550*/  LEA.HI.SX32 R22, R22, R119.reuse, 0x1b ;  /* 0x0000007716167211 */ /* 0x080fe200078fdaff */
[----:B------:R1:W-:Y:S01]  /*6560*/  STS.U16 [R195+0x540], R176 ;  /* 0x000540b0c3007388 */ /* 0x0003e20000000400 */
[----:B------:R-:W-:-:S02]  /*6570*/  LEA.HI.SX32 R104, R104, R119, 0x1b ;  /* 0x0000007768687211 */ /* 0x000fc400078fdaff */
[----:B------:R-:W-:Y:S01]  /*6580*/  ISETP.GE.AND P5, PT, R158, UR41, PT ;  /* 0x000000299e007c0c */ /* 0x000fe2000bfa6270 */
[----:B------:R-:W-:Y:S01]  /*6590*/  STS.U16 [R145+0x580], R180 ;  /* 0x000580b491007388 */ /* 0x000fe20000000400 */
[-C--:B------:R-:W-:Y:S02]  /*65a0*/  LEA.HI.SX32 R106, R106, R119.reuse, 0x1b ;  /* 0x000000776a6a7211 */ /* 0x080fe400078fdaff */
[----:B------:R-:W-:Y:S01]  /*65b0*/  LEA.HI.SX32 R108, R108, R119, 0x1b ;  /* 0x000000776c6c7211 */ /* 0x000fe200078fdaff */
[----:B------:R-:W-:Y:S01]  /*65c0*/  STS.U16 [R120+0x5c0], R133 ;  /* 0x0005c08578007388 */ /* 0x000fe20000000400 */
[----:B------:R-:W-:Y:S02]  /*65d0*/  LEA R211, R20, UR18, 0x1 ;  /* 0x0000001214d37c11 */ /* 0x000fe4000f8e08ff */
[----:B------:R-:W-:Y:S01]  /*65e0*/  LEA R209, R22, UR18, 0x1 ;  /* 0x0000001216d17c11 */ /* 0x000fe2000f8e08ff */
[----:B------:R-:W-:Y:S01]  /*65f0*/  STS.U16 [R71+0x600], R148 ;  /* 0x0006009447007388 */ /* 0x000fe20000000400 */
[----:B------:R-:W-:-:S02]  /*6600*/  LEA R207, R104, UR18, 0x1 ;  /* 0x0000001268cf7c11 */ /* 0x000fc4000f8e08ff */
[----:B------:R-:W-:Y:S01]  /*6610*/  LEA R205, R106, UR18, 0x1 ;  /* 0x000000126acd7c11 */ /* 0x000fe2000f8e08ff */
[----:B------:R-:W-:Y:S01]  /*6620*/  STS.U16 [R235+0x640], R150 ;  /* 0x00064096eb007388 */ /* 0x000fe20000000400 */
[----:B------:R-:W-:Y:S02]  /*6630*/  LEA R199, R108, UR18, 0x1 ;  /* 0x000000126cc77c11 */ /* 0x000fe4000f8e08ff */
[----:B------:R-:W-:Y:S01]  /*6640*/  PRMT R111, RZ, 0x7610, R111 ;  /* 0x00007610ff6f7816 */ /* 0x000fe2000000006f */
[----:B------:R2:W-:Y:S01]  /*6650*/  STS.U16 [R233+0x680], R164 ;  /* 0x000680a4e9007388 */ /* 0x0005e20000000400 */
[----:B------:R-:W-:-:S03]  /*6660*/  PRMT R108, RZ, 0x7610, R108 ;  /* 0x00007610ff6c7816 */ /* 0x000fc6000000006c */
[----:B------:R-:W-:Y:S01]  /*6670*/  STS.U16 [R211+0x6c0], R142 ;  /* 0x0006c08ed3007388 */ /* 0x000fe20000000400 */
[----:B------:R-:W-:-:S03]  /*6680*/  PRMT R109, RZ, 0x7610, R109 ;  /* 0x00007610ff6d7816 */ /* 0x000fc6000000006d */
[----:B------:R3:W-:Y:S01]  /*6690*/  STS.U16 [R209+0x700], R144 ;  /* 0x00070090d1007388 */ /* 0x0007e20000000400 */
[----:B------:R-:W-:-:S03]  /*66a0*/  ISETP.GE.AND P2, PT, R175, UR41, PT ;  /* 0x00000029af007c0c */ /* 0x000fc6000bf46270 */
[----:B------:R-:W-:Y:S01]  /*66b0*/  STS.U16 [R207+0x740], R140 ;  /* 0x0007408ccf007388 */ /* 0x000fe20000000400 */
[----:B------:R-:W-:-:S03]  /*66c0*/  FMUL.FTZ R21, R79, UR40 ;  /* 0x000000284f157c20 */ /* 0x000fc60008410000 */
[----:B------:R-:W-:Y:S04]  /*66d0*/  STS.U16 [R205+0x780], R134 ;  /* 0x00078086cd007388 */ /* 0x000fe80000000400 */
[----:B------:R-:W-:Y:S01]  /*66e0*/  STS.U16 [R199+0x7c0], R130 ;  /* 0x0007c082c7007388 */ /* 0x000fe20000000400 */
[----:B------:R-:W-:-:S03]  /*66f0*/  NOP ;  /* 0x0000000000007918 */ /* 0x000fc60000000000 */
[----:B------:R-:W4:Y:S01]  /*6700*/  @!P3 LDG.E.U16 R111, desc[UR20][R18.64] ;  /* 0x00000014126fb981 */ /* 0x000f22000c1e1500 */
[----:B------:R-:W-:Y:S01]  /*6710*/  ISETP.GE.AND P3, PT, R182, UR41, PT ;  /* 0x00000029b6007c0c */ /* 0x000fe2000bf66270 */
[----:B------:R-:W-:Y:S02]  /*6720*/  MUFU.SIN R161, R157 ;  /* 0x0000009d00a17308 */ /* 0x000fe40000000400 */
[----:B------:R-:W5:Y:S01]  /*6730*/  @!P5 LDG.E.U16 R108, desc[UR20][R18.64+0x40] ;  /* 0x00004014126cd981 */ /* 0x000f62000c1e1500 */
[----:B------:R-:W-:-:S03]  /*6740*/  ISETP.GE.AND P5, PT, R181, UR41, PT ;  /* 0x00000029b5007c0c */ /* 0x000fc6000bfa6270 */
[----:B------:R-:W5:Y:S01]  /*6750*/  @!P4 LDG.E.U16 R109, desc[UR20][R18.64+0x80] ;  /* 0x00008014126dc981 */ /* 0x000f62000c1e1500 */
[----:B------:R-:W-:Y:S01]  /*6760*/  ISETP.GE.AND P4, PT, R173, UR41, PT ;  /* 0x00000029ad007c0c */ /* 0x000fe2000bf86270 */
[----:B------:R-:W-:Y:S01]  /*6770*/  MUFU.COS R162, R157 ;  /* 0x0000009d00a27308 */ /* 0x000fe20000000000 */
[----:B------:R-:W-:Y:S02]  /*6780*/  PRMT R110, RZ, 0x7610, R110 ;  /* 0x00007610ff6e7816 */ /* 0x000fe4000000006e */
[----:B------:R-:W-:-:S05]  /*6790*/  PRMT R107, RZ, 0x7610, R107 ;  /* 0x00007610ff6b7816 */ /* 0x000fca000000006b */
[----:B------:R-:W-:Y:S01]  /*67a0*/  MUFU.COS R158, R23 ;  /* 0x00000017009e7308 */ /* 0x000fe20000000000 */
[----:B------:R-:W-:Y:S01]  /*67b0*/  PRMT R106, RZ, 0x7610, R106 ;  /* 0x00007610ff6a7816 */ /* 0x000fe2000000006a */
[----:B------:R-:W5:Y:S06]  /*67c0*/  @!P2 LDG.E.U16 R110, desc[UR20][R18.64+0xc0] ;  /* 0x0000c014126ea981 */ /* 0x000f6c000c1e1500 */
[----:B------:R0:W-:Y:S01]  /*67d0*/  MUFU.SIN R157, R23 ;  /* 0x00000017009d7308 */ /* 0x0001e20000000400 */
[----:B------:R-:W-:Y:S01]  /*67e0*/  PRMT R227, RZ, 0x7610, R227 ;  /* 0x00007610ffe37816 */ /* 0x000fe200000000e3 */
[----:B------:R-:W5:Y:S01]  /*67f0*/  @!P3 LDG.E.U16 R107, desc[UR20][R18.64+0x100] ;  /* 0x00010014126bb981 */ /* 0x000f62000c1e1500 */
[----:B------:R-:W-:-:S03]  /*6800*/  ISETP.GE.AND P1, PT, R153, UR41, PT ;  /* 0x0000002999007c0c */ /* 0x000fc6000bf26270 */
[----:B------:R-:W5:Y:S01]  /*6810*/  @!P5 LDG.E.U16 R106, desc[UR20][R18.64+0x140] ;  /* 0x00014014126ad981 */ /* 0x000f62000c1e1500 */
[----:B0-----:R-:W-:Y:S01]  /*6820*/  FMUL.RZ R23, R21, 0.15915493667125701904 ;  /* 0x3e22f98315177820 */ /* 0x001fe2000040c000 */
[----:B------:R-:W-:Y:S01]  /*6830*/  FMUL.FTZ R21, R78, UR40 ;  /* 0x000000284e157c20 */ /* 0x000fe20008410000 */
[----:B------:R-:W-:Y:S01]  /*6840*/  ISETP.GE.AND P2, PT, R171, UR41, PT ;  /* 0x00000029ab007c0c */ /* 0x000fe2000bf46270 */
[----:B------:R-:W5:Y:S02]  /*6850*/  @!P4 LDG.E.U16 R227, desc[UR20][R18.64+0x180] ;  /* 0x0001801412e3c981 */ /* 0x000f64000c1e1500 */
[----:B------:R-:W-:Y:S01]  /*6860*/  FMUL.RZ R103, R21, 0.15915493667125701904 ;  /* 0x3e22f98315677820 */ /* 0x000fe2000040c000 */
[----:B------:R-:W-:Y:S01]  /*6870*/  FMUL.FTZ R21, R77, UR40 ;  /* 0x000000284d157c20 */ /* 0x000fe20008410000 */
[----:B------:R-:W-:Y:S01]  /*6880*/  MUFU.SIN R153, R23 ;  /* 0x0000001700997308 */ /* 0x000fe20000000400 */
[----:B------:R-:W-:Y:S02]  /*6890*/  ISETP.GE.AND P3, PT, R169, UR41, PT ;  /* 0x00000029a9007c0c */ /* 0x000fe4000bf66270 */
[----:B------:R-:W-:-:S05]  /*68a0*/  ISETP.GE.AND P5, PT, R129, UR41, PT ;  /* 0x0000002981007c0c */ /* 0x000fca000bfa6270 */
[----:B------:R0:W-:Y:S01]  /*68b0*/  MUFU.COS R154, R23 ;  /* 0x00000017009a7308 */ /* 0x0001e20000000000 */
[----:B------:R-:W-:Y:S02]  /*68c0*/  ISETP.GE.AND P4, PT, R128, UR41, PT ;  /* 0x0000002980007c0c */ /* 0x000fe4000bf86270 */
[----:B------:R-:W-:Y:S01]  /*68d0*/  PRMT R104, RZ, 0x7610, R104 ;  /* 0x00007610ff687816 */ /* 0x000fe20000000068 */
[----:B0-----:R-:W-:Y:S01]  /*68e0*/  FMUL.RZ R23, R21, 0.15915493667125701904 ;  /* 0x3e22f98315177820 */ /* 0x001fe2000040c000 */
[----:B------:R-:W-:-:S03]  /*68f0*/  FMUL.FTZ R21, R76, UR40 ;  /* 0x000000284c157c20 */ /* 0x000fc60008410000 */
[----:B------:R-:W-:Y:S01]  /*6900*/  MUFU.SIN R151, R103 ;  /* 0x0000006700977308 */ /* 0x000fe20000000400 */
[----:B------:R-:W-:Y:S01]  /*6910*/  PRMT R105, RZ, 0x7610, R105 ;  /* 0x00007610ff697816 */ /* 0x000fe20000000069 */
[----:B------:R-:W5:Y:S01]  /*6920*/  @!P2 LDG.E.U16 R104, desc[UR20][R18.64+0x1c0] ;  /* 0x0001c0141268a981 */ /* 0x000f62000c1e1500 */
[----:B------:R-:W-:-:S05]  /*6930*/  PRMT R238, RZ, 0x7610, R238 ;  /* 0x00007610ffee7816 */ /* 0x000fca00000000ee */
[----:B------:R0:W-:Y:S01]  /*6940*/  MUFU.COS R152, R103 ;  /* 0x0000006700987308 */ /* 0x0001e20000000000 */
[----:B------:R-:W-:Y:S01]  /*6950*/  ISETP.GE.AND P2, PT, R127, UR41, PT ;  /* 0x000000297f007c0c */ /* 0x000fe2000bf46270 */
[----:B------:R-:W5:Y:S01]  /*6960*/  @!P3 LDG.E.U16 R105, desc[UR20][R18.64+0x200] ;  /* 0x000200141269b981 */ /* 0x000f62000c1e1500 */
[----:B------:R-:W-:-:S03]  /*6970*/  PRMT R226, RZ, 0x7610, R226 ;  /* 0x00007610ffe27816 */ /* 0x000fc600000000e2 */
[----:B------:R-:W5:Y:S01]  /*6980*/  @!P5 LDG.E.U16 R238, desc[UR20][R18.64+0x240] ;  /* 0x0002401412eed981 */ /* 0x000f62000c1e1500 */
[----:B0-----:R-:W-:-:S04]  /*6990*/  FMUL.RZ R103, R21, 0.15915493667125701904 ;  /* 0x3e22f98315677820 */ /* 0x001fc8000040c000 */
[----:B-1----:R-:W-:Y:S01]  /*69a0*/  MUFU.SIN R176, R103 ;  /* 0x0000006700b07308 */ /* 0x002fe20000000400 */
[----:B------:R-:W-:Y:S02]  /*69b0*/  ISETP.GE.AND P3, PT, R126, UR41, PT ;  /* 0x000000297e007c0c */ /* 0x000fe4000bf66270 */
[----:B------:R-:W5:Y:S05]  /*69c0*/  @!P2 LDG.E.U16 R226, desc[UR20][R18.64+0x2c0] ;  /* 0x0002c01412e2a981 */ /* 0x000f6a000c1e1500 */
[----:B------:R0:W-:Y:S01]  /*69d0*/  MUFU.COS R177, R103 ;  /* 0x0000006700b17308 */ /* 0x0001e20000000000 */
[----:B------:R-:W-:Y:S02]  /*69e0*/  ISETP.GE.AND P5, PT, R125, UR41, PT ;  /* 0x000000297d007c0c */ /* 0x000fe4000bfa6270 */
[----:B0-----:R-:W-:Y:S01]  /*69f0*/  PRMT R103, RZ, 0x7610, R103 ;  /* 0x00007610ff677816 */ /* 0x001fe20000000067 */
[----:B------:R-:W-:-:S05]  /*6a00*/  FMUL.FTZ R21, R75, UR40 ;  /* 0x000000284b157c20 */ /* 0x000fca0008410000 */
[----:B------:R-:W5:Y:S01]  /*6a10*/  @!P4 LDG.E.U16 R103, desc[UR20][R18.64+0x280] ;  /* 0x000280141267c981 */ /* 0x000f62000c1e1500 */
[----:B------:R-:W-:Y:S02]  /*6a20*/  ISETP.GE.AND P4, PT, R124, UR41, PT ;  /* 0x000000297c007c0c */ /* 0x000fe4000bf86270 */
[----:B------:R-:W-:Y:S02]  /*6a30*/  MOV R112, UR43 ;  /* 0x0000002b00707c02 */ /* 0x000fe40008000f00 */
[----:B------:R-:W-:Y:S02]  /*6a40*/  PRMT R189, RZ, 0x7610, R189 ;  /* 0x00007610ffbd7816 */ /* 0x000fe400000000bd */
[----:B------:R-:W-:Y:S01]  /*6a50*/  PRMT R234, RZ, 0x7610, R234 ;  /* 0x00007610ffea7816 */ /* 0x000fe200000000ea */
[----:B------:R-:W-:Y:S01]  /*6a60*/  FMUL.RZ R21, R21, 0.15915493667125701904 ;  /* 0x3e22f98315157820 */ /* 0x000fe2000040c000 */
[----:B------:R-:W-:Y:S01]  /*6a70*/  PRMT R239, RZ, 0x7610, R239 ;  /* 0x00007610ffef7816 */ /* 0x000fe200000000ef */
[----:B------:R-:W-:Y:S01]  /*6a80*/  FMUL.FTZ R112, R112, 1.4426950216293334961 ;  /* 0x3fb8aa3b70707820 */ /* 0x000fe20000410000 */
[----:B------:R-:W-:Y:S01]  /*6a90*/  ISETP.GE.AND P2, PT, R123, UR41, PT ;  /* 0x000000297b007c0c */ /* 0x000fe2000bf46270 */
[----:B------:R-:W5:Y:S01]  /*6aa0*/  @!P3 LDG.E.U16 R189, desc[UR20][R18.64+0x300] ;  /* 0x0003001412bdb981 */ /* 0x000f62000c1e1500 */
[----:B------:R-:W-:Y:S01]  /*6ab0*/  MUFU.SIN R174, R21 ;  /* 0x0000001500ae7308 */ /* 0x000fe20000000400 */
[----:B------:R-:W-:-:S02]  /*6ac0*/  ISETP.GE.AND P3, PT, R122, UR41, PT ;  /* 0x000000297a007c0c */ /* 0x000fc4000bf66270 */
[----:B------:R-:W5:Y:S01]  /*6ad0*/  @!P5 LDG.E.U16 R234, desc[UR20][R18.64+0x340] ;  /* 0x0003401412ead981 */ /* 0x000f62000c1e1500 */
[----:B------:R-:W-:-:S03]  /*6ae0*/  ISETP.GE.AND P5, PT, R121, UR41, PT ;  /* 0x0000002979007c0c */ /* 0x000fc6000bfa6270 */
[----:B------:R-:W5:Y:S01]  /*6af0*/  @!P4 LDG.E.U16 R239, desc[UR20][R18.64+0x380] ;  /* 0x0003801412efc981 */ /* 0x000f62000c1e1500 */
[----:B------:R0:W-:Y:S01]  /*6b00*/  MUFU.COS R175, R21 ;  /* 0x0000001500af7308 */ /* 0x0001e20000000000 */
[----:B------:R-:W-:Y:S02]  /*6b10*/  ISETP.GE.AND P4, PT, R70, UR41, PT ;  /* 0x0000002946007c0c */ /* 0x000fe4000bf86270 */
[----:B------:R-:W-:Y:S01]  /*6b20*/  PRMT R236, RZ, 0x7610, R236 ;  /* 0x00007610ffec7816 */ /* 0x000fe200000000ec */
[----:B0-----:R-:W-:Y:S01]  /*6b30*/  FMUL.FTZ R21, R87, R112 ;  /* 0x0000007057157220 */ /* 0x001fe20000410000 */
[----:B------:R-:W-:-:S04]  /*6b40*/  PRMT R232, RZ, 0x7610, R232 ;  /* 0x00007610ffe87816 */ /* 0x000fc800000000e8 */
[----:B------:R-:W5:Y:S01]  /*6b50*/  @!P2 LDG.E.U16 R236, desc[UR20][R18.64+0x3c0] ;  /* 0x0003c01412eca981 */ /* 0x000f62000c1e1500 */
[----:B------:R0:W1:Y:S01]  /*6b60*/  MUFU.EX2 R22, R21 ;  /* 0x0000001500167308 */ /* 0x0000620000000800 */
[----:B------:R-:W-:Y:S02]  /*6b70*/  PRMT R237, RZ, 0x7610, R237 ;  /* 0x00007610ffed7816 */ /* 0x000fe400000000ed */
[----:B------:R-:W-:Y:S01]  /*6b80*/  PRMT R185, RZ, 0x7610, R185 ;  /* 0x00007610ffb97816 */ /* 0x000fe200000000b9 */
[----:B------:R-:W5:Y:S01]  /*6b90*/  @!P3 LDG.E.U16 R232, desc[UR20][R18.64+0x400] ;  /* 0x0004001412e8b981 */ /* 0x000f62000c1e1500 */
[----:B------:R-:W-:Y:S01]  /*6ba0*/  ISETP.GE.AND P2, PT, R68, UR41, PT ;  /* 0x0000002944007c0c */ /* 0x000fe2000bf46270 */
[-C--:B0-----:R-:W-:Y:S02]  /*6bb0*/  FMUL.FTZ R21, R85, R112.reuse ;  /* 0x0000007055157220 */ /* 0x081fe40000410000 */
[----:B------:R-:W5:Y:S02]  /*6bc0*/  @!P5 LDG.E.U16 R237, desc[UR20][R18.64+0x440] ;  /* 0x0004401412edd981 */ /* 0x000f64000c1e1500 */
[----:B------:R0:W-:Y:S01]  /*6bd0*/  MUFU.EX2 R113, R21 ;  /* 0x0000001500717308 */ /* 0x0001e20000000800 */
[----:B------:R-:W-:Y:S01]  /*6be0*/  ISETP.GE.AND P3, PT, R67, UR41, PT ;  /* 0x0000002943007c0c */ /* 0x000fe2000bf66270 */
[----:B------:R-:W5:Y:S01]  /*6bf0*/  @!P4 LDG.E.U16 R185, desc[UR20][R18.64+0x480] ;  /* 0x0004801412b9c981 */ /* 0x000f62000c1e1500 */
[----:B------:R-:W-:Y:S01]  /*6c00*/  ISETP.GE.AND P5, PT, R32, UR41, PT ;  /* 0x0000002920007c0c */ /* 0x000fe2000bfa6270 */
[----:B0-----:R-:W-:Y:S01]  /*6c10*/  FMUL.FTZ R21, R83, R112 ;  /* 0x0000007053157220 */ /* 0x001fe20000410000 */
[----:B------:R-:W-:-:S03]  /*6c20*/  ISETP.GE.AND P4, PT, R31, UR41, PT ;  /* 0x000000291f007c0c */ /* 0x000fc6000bf86270 */
[----:B------:R0:W-:Y:S01]  /*6c30*/  MUFU.EX2 R115, R21 ;  /* 0x0000001500737308 */ /* 0x0001e20000000800 */
[----:B------:R-:W-:Y:S02]  /*6c40*/  PRMT R68, RZ, 0x7610, R68 ;  /* 0x00007610ff447816 */ /* 0x000fe40000000044 */
[----:B------:R-:W-:Y:S02]  /*6c50*/  PRMT R67, RZ, 0x7610, R67 ;  /* 0x00007610ff437816 */ /* 0x000fe40000000043 */
[----:B--2---:R-:W-:Y:S02]  /*6c60*/  PRMT R164, RZ, 0x7610, R164 ;  /* 0x00007610ffa47816 */ /* 0x004fe400000000a4 */
[----:B------:R-:W2:Y:S01]  /*6c70*/  @!P2 LDG.E.U16 R68, desc[UR20][R18.64+0x4c0] ;  /* 0x0004c0141244a981 */ /* 0x000ea2000c1e1500 */
[----:B0-----:R-:W-:Y:S01]  /*6c80*/  FMUL.FTZ R21, R81, R112 ;  /* 0x0000007051157220 */ /* 0x001fe20000410000 */
[----:B---3--:R-:W-:Y:S02]  /*6c90*/  PRMT R144, RZ, 0x7610, R144 ;  /* 0x00007610ff907816 */ /* 0x008fe40000000090 */
[----:B------:R-:W3:Y:S01]  /*6ca0*/  @!P3 LDG.E.U16 R67, desc[UR20][R18.64+0x500] ;  /* 0x000500141243b981 */ /* 0x000ee2000c1e1500 */
[----:B------:R0:W-:Y:S01]  /*6cb0*/  MUFU.EX2 R117, R21 ;  /* 0x0000001500757308 */ /* 0x0001e20000000800 */
[----:B------:R-:W-:-:S02]  /*6cc0*/  ISETP.GE.AND P2, PT, R30, UR41, PT ;  /* 0x000000291e007c0c */ /* 0x000fc4000bf46270 */
[----:B------:R-:W3:Y:S01]  /*6cd0*/  @!P5 LDG.E.U16 R164, desc[UR20][R18.64+0x540] ;  /* 0x0005401412a4d981 */ /* 0x000ee2000c1e1500 */
[----:B------:R-:W-:-:S03]  /*6ce0*/  FMUL.FTZ R70, R80, R112 ;  /* 0x0000007050467220 */ /* 0x000fc60000410000 */
[----:B------:R-:W3:Y:S01]  /*6cf0*/  @!P4 LDG.E.U16 R144, desc[UR20][R18.64+0x580] ;  /* 0x000580141290c981 */ /* 0x000ee2000c1e1500 */
[----:B0-----:R-:W-:Y:S01]  /*6d00*/  FMUL.FTZ R21, R79, R112 ;  /* 0x000000704f157220 */ /* 0x001fe20000410000 */
[----:B------:R-:W-:-:S03]  /*6d10*/  ISETP.GE.AND P3, PT, R29, UR41, PT ;  /* 0x000000291d007c0c */ /* 0x000fc6000bf66270 */
[----:B------:R0:W-:Y:S01]  /*6d20*/  MUFU.EX2 R30, R21 ;  /* 0x00000015001e7308 */ /* 0x0001e20000000800 */
[----:B------:R-:W-:Y:S02]  /*6d30*/  ISETP.GE.AND P5, PT, R28, UR41, PT ;  /* 0x000000291c007c0c */ /* 0x000fe4000bfa6270 */
[----:B------:R-:W-:Y:S02]  /*6d40*/  ISETP.GE.AND P4, PT, R27, UR41, PT ;  /* 0x000000291b007c0c */ /* 0x000fe4000bf86270 */
[----:B0-----:R-:W-:-:S04]  /*6d50*/  SHF.L.U32 R21, R119, 0x5, RZ ;  /* 0x0000000577157819 */ /* 0x001fc800000006ff */
[----:B------:R-:W-:Y:S01]  /*6d60*/  LEA.HI.SX32 R121, R21, R21, 0x1b ;  /* 0x0000001515797211 */ /* 0x000fe200078fdaff */
[----:B------:R0:W1:Y:S01]  /*6d70*/  MUFU.EX2 R32, R70 ;  /* 0x0000004600207308 */ /* 0x0000620000000800 */
[----:B------:R-:W-:Y:S02]  /*6d80*/  PRMT R163, RZ, 0x7610, R163 ;  /* 0x00007610ffa37816 */ /* 0x000fe400000000a3 */
[----:B------:R-:W-:Y:S01]  /*6d90*/  LEA R121, R121, UR18, 0x1 ;  /* 0x0000001279797c11 */ /* 0x000fe2000f8e08ff */
[----:B------:R-:W-:Y:S01]  /*6da0*/  FMUL.FTZ R29, R78, R112 ;  /* 0x000000704e1d7220 */ /* 0x000fe20000410000 */
[----:B------:R-:W-:Y:S02]  /*6db0*/  PRMT R208, RZ, 0x7610, R208 ;  /* 0x00007610ffd07816 */ /* 0x000fe400000000d0 */
[----:B------:R-:W-:Y:S01]  /*6dc0*/  PRMT R206, RZ, 0x7610, R206 ;  /* 0x00007610ffce7816 */ /* 0x000fe200000000ce */
[----:B------:R-:W1:Y:S01]  /*6dd0*/  LDS.U16 R31, [R121+0x2] ;  /* 0x00000200791f7984 */ /* 0x000e620000000400 */
[----:B0-----:R-:W-:Y:S01]  /*6de0*/  PRMT R70, RZ, 0x7610, R70 ;  /* 0x00007610ff467816 */ /* 0x001fe20000000046 */
[----:B------:R0:W-:Y:S02]  /*6df0*/  MUFU.EX2 R118, R29 ;  /* 0x0000001d00767308 */ /* 0x0001e40000000800 */
        /* <DEDUP_REMOVED lines=8> */
[----:B0-----:R-:W0:Y:S01]  /*6e80*/  LDS.U16 R29, [R121] ;  /* 0x00000000791d7984 */ /* 0x001e220000000400 */
[----:B------:R-:W-:Y:S01]  /*6e90*/  FMUL.FTZ R20, R74, UR40 ;  /* 0x000000284a147c20 */ /* 0x000fe20008410000 */
[----:B------:R-:W-:Y:S01]  /*6ea0*/  PRMT R204, RZ, 0x7610, R204 ;  /* 0x00007610ffcc7816 */ /* 0x000fe200000000cc */
[-C--:B------:R-:W-:Y:S01]  /*6eb0*/  FMUL.FTZ R27, R77, R112.reuse ;  /* 0x000000704d1b7220 */ /* 0x080fe20000410000 */
[----:B------:R-:W-:Y:S01]  /*6ec0*/  PRMT R180, RZ, 0x7610, R180 ;  /* 0x00007610ffb47816 */ /* 0x000fe200000000b4 */
[----:B------:R-:W-:Y:S01]  /*6ed0*/  MUFU.SIN R178, R23 ;  /* 0x0000001700b27308 */ /* 0x000fe20000000400 */
[----:B------:R-:W-:Y:S01]  /*6ee0*/  PRMT R196, RZ, 0x7610, R196 ;  /* 0x00007610ffc47816 */ /* 0x000fe200000000c4 */
[----:B------:R-:W-:Y:S01]  /*6ef0*/  FMUL.RZ R133, R20, 0.15915493667125701904 ;  /* 0x3e22f98314857820 */ /* 0x000fe2000040c000 */
[----:B------:R-:W0:Y:S01]  /*6f00*/  LDS.U16 R28, [R121+0x4] ;  /* 0x00000400791c7984 */ /* 0x000e220000000400 */
[----:B------:R-:W-:Y:S01]  /*6f10*/  PRMT R194, RZ, 0x7610, R194 ;  /* 0x00007610ffc27816 */ /* 0x000fe200000000c2 */
[-C--:B------:R-:W-:Y:S01]  /*6f20*/  FMUL.FTZ R20, R88, R112.reuse ;  /* 0x0000007058147220 */ /* 0x080fe20000410000 */
[----:B------:R-:W-:Y:S01]  /*6f30*/  PRMT R184, RZ, 0x7610, R184 ;  /* 0x00007610ffb87816 */ /* 0x000fe200000000b8 */
[----:B------:R-:W3:Y:S01]  /*6f40*/  @!P2 LDG.E.U16 R204, desc[UR20][R18.64+0x6c0] ;  /* 0x0006c01412cca981 */ /* 0x000ee2000c1e1500 */
[----:B------:R1:W-:Y:S01]  /*6f50*/  MUFU.COS R179, R23 ;  /* 0x0000001700b37308 */ /* 0x0003e20000000000 */
[----:B------:R-:W-:-:S02]  /*6f60*/  FMUL.FTZ R17, R75, R112 ;  /* 0x000000704b117220 */ /* 0x000fc40000410000 */
[----:B------:R-:W3:Y:S04]  /*6f70*/  @!P3 LDG.E.U16 R180, desc[UR20][R18.64+0x700] ;  /* 0x0007001412b4b981 */ /* 0x000ee8000c1e1500 */
[----:B------:R-:W3:Y:S01]  /*6f80*/  @!P5 LDG.E.U16 R196, desc[UR20][R18.64+0x740] ;  /* 0x0007401412c4d981 */ /* 0x000ee2000c1e1500 */
[-C--:B-1----:R-:W-:Y:S01]  /*6f90*/  FMUL.FTZ R23, R86, R112.reuse ;  /* 0x0000007056177220 */ /* 0x082fe20000410000 */
[----:B------:R1:W-:Y:S02]  /*6fa0*/  MUFU.EX2 R26, R27 ;  /* 0x0000001b001a7308 */ /* 0x0003e40000000800 */
[----:B------:R-:W3:Y:S01]  /*6fb0*/  @!P4 LDG.E.U16 R194, desc[UR20][R18.64+0x780] ;  /* 0x0007801412c2c981 */ /* 0x000ee2000c1e1500 */
[----:B------:R-:W-:-:S03]  /*6fc0*/  FMUL.FTZ R25, R76, R112 ;  /* 0x000000704c197220 */ /* 0x000fc60000410000 */
[----:B------:R4:W3:Y:S04]  /*6fd0*/  @!P1 LDG.E.U16 R184, desc[UR20][R18.64+0x7c0] ;  /* 0x0007c01412b89981 */ /* 0x0008e8000c1e1500 */
[----:B-1----:R-:W1:Y:S01]  /*6fe0*/  LDS.U16 R27, [R121+0x6] ;  /* 0x00000600791b7984 */ /* 0x002e620000000400 */
[----:B------:R-:W-:Y:S01]  /*6ff0*/  MUFU.EX2 R20, R20 ;  /* 0x0000001400147308 */ /* 0x000fe20000000800 */
[C---:B------:R-:W-:Y:S01]  /*7000*/  FMUL.FTZ R132, R22.reuse, R132 ;  /* 0x0000008416847220 */ /* 0x040fe20000410000 */
[----:B------:R-:W-:Y:S01]  /*7010*/  FMUL.FTZ R131, R22, R131 ;  /* 0x0000008316837220 */ /* 0x000fe20000410000 */
[----:B------:R-:W-:Y:S01]  /*7020*/  FMUL.FTZ R114, R84, R112 ;  /* 0x0000007054727220 */ /* 0x000fe20000410000 */
[----:B------:R-:W-:Y:S02]  /*7030*/  HADD2.F32 R31, -RZ, R31.H0_H0 ;  /* 0x2000001fff1f7230 */ /* 0x000fe40000004100 */
[C---:B------:R-:W-:Y:S01]  /*7040*/  FMUL.FTZ R156, R32.reuse, R156 ;  /* 0x0000009c209c7220 */ /* 0x040fe20000410000 */
[----:B------:R-:W-:Y:S01]  /*7050*/  FMUL.FTZ R155, R32, R155 ;  /* 0x0000009b209b7220 */ /* 0x000fe20000410000 */
[----:B------:R-:W-:Y:S01]  /*7060*/  LDS.U16 R24, [R121+0xa] ;  /* 0x00000a0079187984 */ /* 0x000fe20000000400 */
[----:B------:R-:W0:Y:S01]  /*7070*/  MUFU.EX2 R23, R23 ;  /* 0x0000001700177308 */ /* 0x000e220000000800 */
[C---:B------:R-:W-:Y:S01]  /*7080*/  FMUL.FTZ R154, R30.reuse, R154 ;  /* 0x0000009a1e9a7220 */ /* 0x040fe20000410000 */
[----:B------:R-:W-:Y:S01]  /*7090*/  FMUL.FTZ R153, R30, R153 ;  /* 0x000000991e997220 */ /* 0x000fe20000410000 */
[C---:B------:R-:W-:Y:S01]  /*70a0*/  FMUL.FTZ R162, R115.reuse, R162 ;  /* 0x000000a273a27220 */ /* 0x040fe20000410000 */
[----:B------:R-:W-:Y:S01]  /*70b0*/  FMUL.FTZ R161, R115, R161 ;  /* 0x000000a173a17220 */ /* 0x000fe20000410000 */
[----:B------:R-:W-:Y:S01]  /*70c0*/  FMUL.FTZ R116, R82, R112 ;  /* 0x0000007052747220 */ /* 0x000fe20000410000 */
[C---:B------:R-:W-:Y:S01]  /*70d0*/  FMUL.FTZ R138, R113.reuse, R138 ;  /* 0x0000008a718a7220 */ /* 0x040fe20000410000 */
[----:B------:R-:W-:Y:S01]  /*70e0*/  FMUL.FTZ R137, R113, R137 ;  /* 0x0000008971897220 */ /* 0x000fe20000410000 */
[----:B------:R-:W4:Y:S01]  /*70f0*/  MUFU.EX2 R17, R17 ;  /* 0x0000001100117308 */ /* 0x000f220000000800 */
[----:B------:R-:W-:Y:S01]  /*7100*/  FMUL.FTZ R22, R74, R112 ;  /* 0x000000704a167220 */ /* 0x000fe20000410000 */
[----:B------:R-:W-:Y:S01]  /*7110*/  LDS.U16 R142, [R121+0x16] ;  /* 0x00001600798e7984 */ /* 0x000fe20000000400 */
[C---:B------:R-:W-:Y:S01]  /*7120*/  FMUL.FTZ R158, R117.reuse, R158 ;  /* 0x0000009e759e7220 */ /* 0x040fe20000410000 */
[----:B------:R-:W-:-:S02]  /*7130*/  FMUL.FTZ R157, R117, R157 ;  /* 0x0000009d759d7220 */ /* 0x000fc40000410000 */
[----:B------:R-:W-:Y:S02]  /*7140*/  LDS.U16 R143, [R121+0x14] ;  /* 0x00001400798f7984 */ /* 0x000fe40000000400 */
[----:B------:R4:W1:Y:S01]  /*7150*/  MUFU.EX2 R21, R25 ;  /* 0x0000001900157308 */ /* 0x0008620000000800 */
[C---:B0-----:R-:W-:Y:S01]  /*7160*/  FMUL.FTZ R136, R23.reuse, R136 ;  /* 0x0000008817887220 */ /* 0x041fe20000410000 */
[----:B------:R-:W-:Y:S01]  /*7170*/  FMUL.FTZ R135, R23, R135 ;  /* 0x0000008717877220 */ /* 0x000fe20000410000 */
[C---:B------:R-:W-:Y:S01]  /*7180*/  FMUL.FTZ R65, R20.reuse, R65 ;  /* 0x0000004114417220 */ /* 0x040fe20000410000 */
[----:B------:R-:W-:Y:S01]  /*7190*/  FMUL.FTZ R64, R20, R64 ;  /* 0x0000004014407220 */ /* 0x000fe20000410000 */
[----:B------:R-:W-:Y:S03]  /*71a0*/  LDS.U16 R134, [R121+0x18] ;  /* 0x0000180079867984 */ /* 0x000fe60000000400 */
[----:B------:R-:W-:Y:S01]  /*71b0*/  MUFU.EX2 R22, R22 ;  /* 0x0000001600167308 */ /* 0x000fe20000000800 */
[C---:B----4-:R-:W-:Y:S01]  /*71c0*/  FMUL.FTZ R175, R17.reuse, R175 ;  /* 0x000000af11af7220 */ /* 0x050fe20000410000 */
[----:B------:R-:W-:Y:S01]  /*71d0*/  FMUL.FTZ R174, R17, R174 ;  /* 0x000000ae11ae7220 */ /* 0x000fe20000410000 */
[----:B------:R-:W-:Y:S01]  /*71e0*/  FMUL.FTZ R17, R65, R131 ;  /* 0x0000008341117220 */ /* 0x000fe20000410000 */
[----:B------:R-:W0:Y:S04]  /*71f0*/  LDS.U16 R25, [R121+0x8] ;  /* 0x0000080079197984 */ /* 0x000e280000000400 */
[----:B------:R-:W4:Y:S01]  /*7200*/  MUFU.SIN R23, R133 ;  /* 0x0000008500177308 */ /* 0x000f220000000400 */
[C---:B-1----:R-:W-:Y:S01]  /*7210*/  FMUL.FTZ R177, R21.reuse, R177 ;  /* 0x000000b115b17220 */ /* 0x042fe20000410000 */
[----:B------:R-:W-:Y:S01]  /*7220*/  FMUL.FTZ R176, R21, R176 ;  /* 0x000000b015b07220 */ /* 0x000fe20000410000 */
[----:B------:R-:W-:-:S02]  /*7230*/  HADD2.F32 R32, -RZ, R187.H0_H0 ;  /* 0x200000bbff207230 */ /* 0x000fc40000004100 */
[----:B------:R-:W-:Y:S01]  /*7240*/  FFMA.FTZ R21, R64, R132, -R17 ;  /* 0x0000008440157223 */ /* 0x000fe20000010811 */
[----:B------:R-:W-:Y:S02]  /*7250*/  LDS.U16 R141, [R121+0x1e] ;  /* 0x00001e00798d7984 */ /* 0x000fe40000000400 */
[----:B------:R-:W1:Y:S01]  /*7260*/  MUFU.COS R149, R133 ;  /* 0x0000008500957308 */ /* 0x000e620000000000 */
[----:B------:R-:W-:Y:S02]  /*7270*/  HADD2.F32 R29, -RZ, R29.H0_H0 ;  /* 0x2000001dff1d7230 */ /* 0x000fe40000004100 */
[C---:B------:R-:W-:Y:S01]  /*7280*/  FMUL.FTZ R17, R88.reuse, R31 ;  /* 0x0000001f58117220 */ /* 0x040fe20000410000 */
[----:B------:R-:W-:Y:S04]  /*7290*/  LDS.U16 R140, [R121+0x1c] ;  /* 0x00001c00798c7984 */ /* 0x000fe80000000400 */
[----:B------:R-:W-:Y:S01]  /*72a0*/  LDS.U16 R173, [R121+0x22] ;  /* 0x0000220079ad7984 */ /* 0x000fe20000000400 */
[----:B------:R-:W0:Y:S01]  /*72b0*/  MUFU.EX2 R114, R114 ;  /* 0x0000007200727308 */ /* 0x000e220000000800 */
[----:B------:R-:W-:Y:S01]  /*72c0*/  FMUL.FTZ R181, R88, R29 ;  /* 0x0000001d58b57220 */ /* 0x000fe20000410000 */
[----:B------:R-:W-:Y:S01]  /*72d0*/  FMUL.FTZ R182, R32, R17 ;  /* 0x0000001120b67220 */ /* 0x000fe20000410000 */
[----:B------:R-:W-:-:S02]  /*72e0*/  HADD2.F32 R28, -RZ, R28.H0_H0 ;  /* 0x2000001cff1c7230 */ /* 0x000fc40000004100 */
[----:B----4-:R-:W-:Y:S01]  /*72f0*/  FMUL.FTZ R148, R22, R23 ;  /* 0x0000001716947220 */ /* 0x010fe20000410000 */
[----:B------:R-:W-:Y:S01]  /*7300*/  FMUL.FTZ R181, R32, R181 ;  /* 0x000000b520b57220 */ /* 0x000fe20000410000 */
[----:B------:R-:W-:Y:S01]  /*7310*/  FMUL.FTZ R17, R131, R182 ;  /* 0x000000b683117220 */ /* 0x000fe20000410000 */
[----:B------:R-:W4:Y:S01]  /*7320*/  LDS.U16 R23, [R121+0xe] ;  /* 0x00000e0079177984 */ /* 0x000f220000000400 */
[----:B------:R-:W-:Y:S02]  /*7330*/  HADD2.F32 R30, -RZ, R183.H0_H0 ;  /* 0x200000b7ff1e7230 */ /* 0x000fe40000004100 */
[----:B-1----:R-:W-:Y:S01]  /*7340*/  FMUL.FTZ R149, R22, R149 ;  /* 0x0000009516957220 */ /* 0x002fe20000410000 */
[----:B------:R-:W-:Y:S02]  /*7350*/  HADD2.F32 R27, -RZ, R27.H0_H0 ;  /* 0x2000001bff1b7230 */ /* 0x000fe40000004100 */
[----:B------:R-:W-:Y:S01]  /*7360*/  FMUL.FTZ R183, R87, R28 ;  /* 0x0000001c57b77220 */ /* 0x000fe20000410000 */
[-C--:B------:R-:W-:Y:S01]  /*7370*/  FFMA.FTZ R17, R132, R181.reuse, -R17 ;  /* 0x000000b584117223 */ /* 0x080fe20000010811 */
[----:B------:R-:W1:Y:S01]  /*7380*/  LDS.U16 R22, [R121+0xc] ;  /* 0x00000c0079167984 */ /* 0x000e620000000400 */
[----:B------:R-:W-:Y:S01]  /*7390*/  FMUL.FTZ R115, R131, R181 ;  /* 0x000000b583737220 */ /* 0x000fe20000410000 */
[----:B------:R-:W-:Y:S01]  /*73a0*/  FMUL.FTZ R20, R64, R131 ;  /* 0x0000008340147220 */ /* 0x000fe20000410000 */
[C---:B0-----:R-:W-:Y:S01]  /*73b0*/  FMUL.FTZ R147, R114.reuse, R147 ;  /* 0x0000009372937220 */ /* 0x041fe20000410000 */
[----:B------:R-:W-:Y:S01]  /*73c0*/  FMUL.FTZ R146, R114, R146 ;  /* 0x0000009272927220 */ /* 0x000fe20000410000 */
[----:B------:R-:W-:Y:S01]  /*73d0*/  FFMA.FTZ R114, R30, R183, R17 ;  /* 0x000000b71e727223 */ /* 0x000fe20000010011 */
[----:B------:R-:W-:Y:S01]  /*73e0*/  FMUL.FTZ R122, R87, R27 ;  /* 0x0000001b577a7220 */ /* 0x000fe20000410000 */
[----:B------:R-:W-:Y:S01]  /*73f0*/  FFMA.FTZ R115, R132, R182, R115 ;  /* 0x000000b684737223 */ /* 0x000fe20000010073 */
[----:B------:R-:W-:Y:S01]  /*7400*/  FFMA.FTZ R113, R65, R132, R20 ;  /* 0x0000008441717223 */ /* 0x000fe20000010014 */
[----:B------:R-:W-:Y:S01]  /*7410*/  FMUL.FTZ R17, R135, R114 ;  /* 0x0000007287117220 */ /* 0x000fe20000410000 */
[----:B------:R-:W0:Y:S01]  /*7420*/  LDS.U16 R20, [R121+0x10] ;  /* 0x0000100079147984 */ /* 0x000e220000000400 */
[----:B------:R-:W-:Y:S01]  /*7430*/  FFMA.FTZ R115, R30, R122, R115 ;  /* 0x0000007a1e737223 */ /* 0x000fe20000010073 */
[----:B------:R-:W4:Y:S01]  /*7440*/  MUFU.EX2 R116, R116 ;  /* 0x0000007400747308 */ /* 0x000f220000000800 */
[----:B------:R-:W-:-:S02]  /*7450*/  HADD2.F32 R25, -RZ, R25.H0_H0 ;  /* 0x20000019ff197230 */ /* 0x000fc40000004100 */
[----:B------:R-:W-:Y:S01]  /*7460*/  FMUL.FTZ R179, R26, R179 ;  /* 0x000000b31ab37220 */ /* 0x000fe20000410000 */
[-C--:B------:R-:W-:Y:S01]  /*7470*/  FFMA.FTZ R125, R136, R115.reuse, R17 ;  /* 0x00000073887d7223 */ /* 0x080fe20000010011 */
[----:B------:R-:W-:Y:S01]  /*7480*/  FMUL.FTZ R178, R26, R178 ;  /* 0x000000b21ab27220 */ /* 0x000fe20000410000 */
[----:B------:R-:W0:Y:S01]  /*7490*/  LDS.U16 R17, [R121+0x12] ;  /* 0x0000120079117984 */ /* 0x000e220000000400 */
[C---:B------:R-:W-:Y:S01]  /*74a0*/  FMUL.FTZ R115, R135.reuse, R115 ;  /* 0x0000007387737220 */ /* 0x040fe20000410000 */
[C---:B------:R-:W-:Y:S01]  /*74b0*/  FMUL.FTZ R117, R135.reuse, R21 ;  /* 0x0000001587757220 */ /* 0x040fe20000410000 */
[----:B------:R-:W-:Y:S02]  /*74c0*/  HADD2.F32 R26, -RZ, R186.H0_H0 ;  /* 0x200000baff1a7230 */ /* 0x000fe40000004100 */
[----:B------:R-:W-:Y:S01]  /*74d0*/  FMUL.FTZ R123, R86, R25 ;  /* 0x00000019567b7220 */ /* 0x000fe20000410000 */
[----:B------:R-:W-:Y:S02]  /*74e0*/  HADD2.F32 R24, -RZ, R24.H0_H0 ;  /* 0x20000018ff187230 */ /* 0x000fe40000004100 */
[C---:B------:R-:W-:Y:S01]  /*74f0*/  FFMA.FTZ R114, R136.reuse, R114, -R115 ;  /* 0x0000007288727223 */ /* 0x040fe20000010873 */
[----:B------:R-:W-:Y:S01]  /*7500*/  FFMA.FTZ R117, R136, R113, R117 ;  /* 0x0000007188757223 */ /* 0x000fe20000010075 */
[C---:B------:R-:W-:Y:S01]  /*7510*/  FMUL.FTZ R152, R118.reuse, R152 ;  /* 0x0000009876987220 */ /* 0x040fe20000410000 */
[----:B------:R-:W-:Y:S01]  /*7520*/  FMUL.FTZ R151, R118, R151 ;  /* 0x0000009776977220 */ /* 0x000fe20000410000 */
[----:B------:R-:W0:Y:S01]  /*7530*/  LDS.U16 R133, [R121+0x1a] ;  /* 0x00001a0079857984 */ /* 0x000e220000000400 */
[C---:B----4-:R-:W-:Y:S01]  /*7540*/  FMUL.FTZ R160, R116.reuse, R160 ;  /* 0x000000a074a07220 */ /* 0x050fe20000410000 */
[----:B------:R-:W-:Y:S01]  /*7550*/  FMUL.FTZ R159, R116, R159 ;  /* 0x0000009f749f7220 */ /* 0x000fe20000410000 */
[----:B------:R-:W-:Y:S01]  /*7560*/  FMUL.FTZ R116, R135, R113 ;  /* 0x0000007187747220 */ /* 0x000fe20000410000 */
[----:B------:R-:W-:Y:S01]  /*7570*/  FMUL.FTZ R124, R86, R24 ;  /* 0x00000018567c7220 */ /* 0x000fe20000410000 */
[----:B------:R-:W-:Y:S01]  /*7580*/  FFMA.FTZ R114, R26, R123, R114 ;  /* 0x0000007b1a727223 */ /* 0x000fe20000010072 */
[----:B------:R-:W4:Y:S01]  /*7590*/  LDS.U16 R172, [R121+0x20] ;  /* 0x0000200079ac7984 */ /* 0x000f220000000400 */
[----:B------:R-:W-:Y:S01]  /*75a0*/  FFMA.FTZ R116, R136, R21, -R116 ;  /* 0x0000001588747223 */ /* 0x000fe20000010874 */
[C---:B------:R-:W-:Y:S01]  /*75b0*/  FMUL.FTZ R21, R137.reuse, R117 ;  /* 0x0000007589157220 */ /* 0x040fe20000410000 */
[----:B------:R-:W-:Y:S01]  /*75c0*/  FFMA.FTZ R125, R26, R124, R125 ;  /* 0x0000007c1a7d7223 */ /* 0x000fe2000001007d */
[----:B------:R-:W-:Y:S01]  /*75d0*/  FMUL.FTZ R126, R137, R114 ;  /* 0x00000072897e7220 */ /* 0x000fe20000410000 */
[----:B------:R-:W-:-:S02]  /*75e0*/  HADD2.F32 R23, -RZ, R23.H0_H0 ;  /* 0x20000017ff177230 */ /* 0x000fc40000004100 */
[CC--:B------:R-:W-:Y:S01]  /*75f0*/  FMUL.FTZ R118, R137.reuse, R116.reuse ;  /* 0x0000007489767220 */ /* 0x0c0fe20000410000 */
[C---:B------:R-:W-:Y:S01]  /*7600*/  FFMA.FTZ R116, R138.reuse, R116, -R21 ;  /* 0x000000748a747223 */ /* 0x040fe20000010815 */
[----:B-1----:R-:W-:Y:S02]  /*7610*/  HADD2.F32 R22, -RZ, R22.H0_H0 ;  /* 0x20000016ff167230 */ /* 0x002fe40000004100 */
[-C--:B------:R-:W-:Y:S01]  /*7620*/  FMUL.FTZ R113, R137, R125.reuse ;  /* 0x0000007d89717220 */ /* 0x080fe20000410000 */
[C---:B------:R-:W-:Y:S01]  /*7630*/  FFMA.FTZ R128, R138.reuse, R125, R126 ;  /* 0x0000007d8a807223 */ /* 0x040fe2000001007e */
[----:B------:R-:W-:Y:S02]  /*7640*/  HADD2.F32 R21, -RZ, R101.H0_H0 ;  /* 0x20000065ff157230 */ /* 0x000fe40000004100 */
[C---:B------:R-:W-:Y:S01]  /*7650*/  FMUL.FTZ R126, R85.reuse, R23 ;  /* 0x00000017557e7220 */ /* 0x040fe20000410000 */
[----:B------:R-:W-:Y:S01]  /*7660*/  FFMA.FTZ R114, R138, R114, -R113 ;  /* 0x000000728a727223 */ /* 0x000fe20000010871 */
[----:B------:R-:W-:Y:S01]  /*7670*/  FMUL.FTZ R125, R85, R22 ;  /* 0x00000016557d7220 */ /* 0x000fe20000410000 */
[----:B------:R-:W-:-:S02]  /*7680*/  HADD2.F32 R139, -RZ, R98.H0_H0 ;  /* 0x20000062ff8b7230 */ /* 0x000fc40000004100 */
[C---:B------:R-:W-:Y:S01]  /*7690*/  FFMA.FTZ R128, R21.reuse, R126, R128 ;  /* 0x0000007e15807223 */ /* 0x040fe20000010080 */
[----:B0-----:R-:W-:Y:S02]  /*76a0*/  HADD2.F32 R20, -RZ, R20.H0_H0 ;  /* 0x20000014ff147230 */ /* 0x001fe40000004100 */
[----:B------:R-:W-:Y:S01]  /*76b0*/  FFMA.FTZ R114, R21, R125, R114 ;  /* 0x0000007d15727223 */ /* 0x000fe20000010072 */
[----:B------:R-:W0:Y:S01]  /*76c0*/  LDS.U16 R171, [R121+0x24] ;  /* 0x0000240079ab7984 */ /* 0x000e220000000400 */
[C---:B------:R-:W-:Y:S01]  /*76d0*/  FMUL.FTZ R130, R146.reuse, R128 ;  /* 0x0000008092827220 */ /* 0x040fe20000410000 */
[----:B------:R-:W-:Y:S02]  /*76e0*/  HADD2.F32 R18, -RZ, R100.H0_H0 ;  /* 0x20000064ff127230 */ /* 0x000fe40000004100 */
[-C--:B------:R-:W-:Y:S01]  /*76f0*/  FMUL.FTZ R115, R146, R114.reuse ;  /* 0x0000007292737220 */ /* 0x080fe20000410000 */
[----:B------:R-:W-:Y:S02]  /*7700*/  HADD2.F32 R19, -RZ, R17.H0_H0 ;  /* 0x20000011ff137230 */ /* 0x000fe40000004100 */
[C---:B------:R-:W-:Y:S01]  /*7710*/  FFMA.FTZ R113, R147.reuse, R114, -R130 ;  /* 0x0000007293717223 */ /* 0x040fe20000010882 */
[C---:B------:R-:W-:Y:S01]  /*7720*/  FMUL.FTZ R127, R84.reuse, R20 ;  /* 0x00000014547f7220 */ /* 0x040fe20000410000 */
[----:B------:R-:W-:Y:S01]  /*7730*/  FFMA.FTZ R115, R147, R128, R115 ;  /* 0x0000008093737223 */ /* 0x000fe20000010073 */
[----:B------:R-:W1:Y:S01]  /*7740*/  LDS.U16 R170, [R121+0x26] ;  /* 0x0000260079aa7984 */ /* 0x000e620000000400 */
[----:B------:R-:W-:Y:S01]  /*7750*/  FMUL.FTZ R128, R84, R19 ;  /* 0x0000001354807220 */ /* 0x000fe20000410000 */
[----:B------:R-:W-:Y:S01]  /*7760*/  FFMA.FTZ R113, R18, R127, R113 ;  /* 0x0000007f12717223 */ /* 0x000fe20000010071 */
[----:B------:R-:W-:Y:S01]  /*7770*/  FFMA.FTZ R118, R138, R117, R118 ;  /* 0x000000758a767223 */ /* 0x000fe20000010076 */
[----:B------:R-:W-:Y:S01]  /*7780*/  FMUL.FTZ R17, R146, R116 ;  /* 0x0000007492117220 */ /* 0x000fe20000410000 */
[----:B------:R-:W-:Y:S01]  /*7790*/  FFMA.FTZ R115, R18, R128, R115 ;  /* 0x0000008012737223 */ /* 0x000fe20000010073 */
[----:B------:R-:W-:Y:S01]  /*77a0*/  FMUL.FTZ R117, R161, R113 ;  /* 0x00000071a1757220 */ /* 0x000fe20000410000 */
[----:B------:R-:W-:-:S02]  /*77b0*/  HADD2.F32 R142, -RZ, R142.H0_H0 ;  /* 0x2000008eff8e7230 */ /* 0x000fc40000004100 */
[-C--:B------:R-:W-:Y:S01]  /*77c0*/  FMUL.FTZ R114, R146, R118.reuse ;  /* 0x0000007692727220 */ /* 0x080fe20000410000 */
[----:B------:R-:W-:Y:S01]  /*77d0*/  FFMA.FTZ R118, R147, R118, R17 ;  /* 0x0000007693767223 */ /* 0x000fe20000010011 */
[CC--:B------:R-:W-:Y:S01]  /*77e0*/  FFMA.FTZ R130, R162.reuse, R115.reuse, R117 ;  /* 0x00000073a2827223 */ /* 0x0c0fe20000010075 */
[----:B------:R-:W-:Y:S02]  /*77f0*/  HADD2.F32 R143, -RZ, R143.H0_H0 ;  /* 0x2000008fff8f7230 */ /* 0x000fe40000004100 */
[----:B------:R-:W-:Y:S01]  /*7800*/  FMUL.FTZ R115, R161, R115 ;  /* 0x00000073a1737220 */ /* 0x000fe20000410000 */
[----:B------:R-:W-:Y:S02]  /*7810*/  HADD2.F32 R17, -RZ, R99.H0_H0 ;  /* 0x20000063ff117230 */ /* 0x000fe40000004100 */
[----:B------:R-:W-:Y:S01]  /*7820*/  FMUL.FTZ R213, R83, R142 ;  /* 0x0000008e53d57220 */ /* 0x000fe20000410000 */
[----:B------:R-:W-:Y:S01]  /*7830*/  FFMA.FTZ R114, R147, R116, -R114 ;  /* 0x0000007493727223 */ /* 0x000fe20000010872 */
[----:B------:R-:W-:Y:S01]  /*7840*/  FFMA.FTZ R116, R162, R113, -R115 ;  /* 0x00000071a2747223 */ /* 0x000fe20000010873 */
[----:B------:R-:W-:Y:S01]  /*7850*/  FMUL.FTZ R129, R83, R143 ;  /* 0x0000008f53817220 */ /* 0x000fe20000410000 */
[C---:B------:R-:W-:Y:S01]  /*7860*/  FFMA.FTZ R130, R17.reuse, R213, R130 ;  /* 0x000000d511827223 */ /* 0x040fe20000010082 */
[----:B------:R-:W-:Y:S01]  /*7870*/  HADD2.F32 R134, -RZ, R134.H0_H0 ;  /* 0x20000086ff867230 */ /* 0x000fe20000004100 */
[----:B------:R-:W5:Y:S01]  /*7880*/  LDS.U16 R168, [R121+0x2a] ;  /* 0x00002a0079a87984 */ /* 0x000f620000000400 */
[----:B------:R-:W-:Y:S01]  /*7890*/  FFMA.FTZ R116, R17, R129, R116 ;  /* 0x0000008111747223 */ /* 0x000fe20000010074 */
[----:B------:R-:W-:Y:S01]  /*78a0*/  FMUL.FTZ R115, R159, R130 ;  /* 0x000000829f737220 */ /* 0x000fe20000410000 */
[----:B------:R-:W-:-:S02]  /*78b0*/  HADD2.F32 R133, -RZ, R133.H0_H0 ;  /* 0x20000085ff857230 */ /* 0x000fc40000004100 */
[----:B------:R-:W-:Y:S01]  /*78c0*/  FMUL.FTZ R214, R82, R134 ;  /* 0x0000008652d67220 */ /* 0x000fe20000410000 */
[-C--:B------:R-:W-:Y:S01]  /*78d0*/  FMUL.FTZ R117, R159, R116.reuse ;  /* 0x000000749f757220 */ /* 0x080fe20000410000 */
[----:B------:R-:W-:Y:S01]  /*78e0*/  FFMA.FTZ R150, R160, R116, -R115 ;  /* 0x00000074a0967223 */ /* 0x000fe20000010873 */
[----:B------:R-:W-:Y:S01]  /*78f0*/  LDS.U16 R192, [R121+0x2c] ;  /* 0x00002c0079c07984 */ /* 0x000fe20000000400 */
[----:B------:R-:W-:Y:S01]  /*7900*/  FMUL.FTZ R215, R82, R133 ;  /* 0x0000008552d77220 */ /* 0x000fe20000410000 */
[----:B------:R-:W-:Y:S01]  /*7910*/  FFMA.FTZ R130, R160, R130, R117 ;  /* 0x00000082a0827223 */ /* 0x000fe20000010075 */
[C---:B------:R-:W-:Y:S01]  /*7920*/  FFMA.FTZ R150, R139.reuse, R214, R150 ;  /* 0x000000d68b967223 */ /* 0x040fe20000010096 */
[----:B------:R-:W-:Y:S01]  /*7930*/  HADD2.F32 R141, -RZ, R141.H0_H0 ;  /* 0x2000008dff8d7230 */ /* 0x000fe20000004100 */
[----:B------:R-:W-:Y:S01]  /*7940*/  LDS.U16 R193, [R121+0x2e] ;  /* 0x00002e0079c17984 */ /* 0x000fe20000000400 */
[----:B------:R-:W-:Y:S01]  /*7950*/  FFMA.FTZ R130, R139, R215, R130 ;  /* 0x000000d78b827223 */ /* 0x000fe20000010082 */
[----:B------:R-:W-:Y:S01]  /*7960*/  FMUL.FTZ R165, R157, R150 ;  /* 0x000000969da57220 */ /* 0x000fe20000410000 */
[C---:B------:R-:W-:Y:S01]  /*7970*/  FMUL.FTZ R115, R161.reuse, R114 ;  /* 0x00000072a1737220 */ /* 0x040fe20000410000 */
[----:B------:R-:W-:Y:S01]  /*7980*/  FMUL.FTZ R113, R161, R118 ;  /* 0x00000076a1717220 */ /* 0x000fe20000410000 */
[----:B------:R-:W-:Y:S01]  /*7990*/  FMUL.FTZ R202, R73, R112 ;  /* 0x0000007049ca7220 */ /* 0x000fe20000410000 */
[-C--:B------:R-:W-:Y:S01]  /*79a0*/  FFMA.FTZ R167, R158, R130.reuse, R165 ;  /* 0x000000829ea77223 */ /* 0x080fe200000100a5 */
[----:B------:R-:W-:Y:S01]  /*79b0*/  FMUL.FTZ R165, R157, R130 ;  /* 0x000000829da57220 */ /* 0x000fe20000410000 */
[----:B------:R-:W-:-:S02]  /*79c0*/  HADD2.F32 R130, -RZ, R97.H0_H0 ;  /* 0x20000061ff827230 */ /* 0x000fc40000004100 */
[C---:B------:R-:W-:Y:S01]  /*79d0*/  FFMA.FTZ R115, R162.reuse, R118, R115 ;  /* 0x00000076a2737223 */ /* 0x040fe20000010073 */
[----:B------:R-:W-:Y:S01]  /*79e0*/  FMUL.FTZ R217, R81, R141 ;  /* 0x0000008d51d97220 */ /* 0x000fe20000410000 */
[----:B------:R-:W-:Y:S02]  /*79f0*/  HADD2.F32 R140, -RZ, R140.H0_H0 ;  /* 0x2000008cff8c7230 */ /* 0x000fe40000004100 */
[----:B------:R-:W-:Y:S01]  /*7a00*/  FFMA.FTZ R113, R162, R114, -R113 ;  /* 0x00000072a2717223 */ /* 0x000fe20000010871 */
[----:B------:R-:W-:Y:S01]  /*7a10*/  FMUL.FTZ R117, R159, R115 ;  /* 0x000000739f757220 */ /* 0x000fe20000410000 */
[----:B------:R-:W-:Y:S01]  /*7a20*/  FFMA.FTZ R114, R130, R217, R167 ;  /* 0x000000d982727223 */ /* 0x000fe200000100a7 */
[----:B------:R-:W-:Y:S01]  /*7a30*/  FFMA.FTZ R165, R158, R150, -R165 ;  /* 0x000000969ea57223 */ /* 0x000fe200000108a5 */
[----:B------:R-:W2:Y:S01]  /*7a40*/  LDS.U16 R167, [R121+0x28] ;  /* 0x0000280079a77984 */ /* 0x000ea20000000400 */
[----:B------:R-:W-:Y:S01]  /*7a50*/  FMUL.FTZ R216, R81, R140 ;  /* 0x0000008c51d87220 */ /* 0x000fe20000410000 */
[-C--:B------:R-:W-:Y:S01]  /*7a60*/  FFMA.FTZ R117, R160, R113.reuse, -R117 ;  /* 0x00000071a0757223 */ /* 0x080fe20000010875 */
[----:B------:R-:W-:Y:S01]  /*7a70*/  FMUL.FTZ R113, R159, R113 ;  /* 0x000000719f717220 */ /* 0x000fe20000410000 */
[----:B------:R-:W-:-:S02]  /*7a80*/  HADD2.F32 R166, -RZ, R94.H0_H0 ;  /* 0x2000005effa67230 */ /* 0x000fc40000004100 */
[----:B------:R-:W-:Y:S01]  /*7a90*/  FFMA.FTZ R165, R130, R216, R165 ;  /* 0x000000d882a57223 */ /* 0x000fe200000100a5 */
[CC--:B------:R-:W-:Y:S01]  /*7aa0*/  FMUL.FTZ R169, R155.reuse, R114.reuse ;  /* 0x000000729ba97220 */ /* 0x0c0fe20000410000 */
[----:B------:R-:W-:Y:S01]  /*7ab0*/  FFMA.FTZ R113, R160, R115, R113 ;  /* 0x00000073a0717223 */ /* 0x000fe20000010071 */
[----:B------:R-:W-:Y:S02]  /*7ac0*/  HADD2.F32 R173, -RZ, R173.H0_H0 ;  /* 0x200000adffad7230 */ /* 0x000fe40000004100 */
[-C--:B------:R-:W-:Y:S01]  /*7ad0*/  FMUL.FTZ R115, R155, R165.reuse ;  /* 0x000000a59b737220 */ /* 0x080fe20000410000 */
[C---:B------:R-:W-:Y:S01]  /*7ae0*/  FFMA.FTZ R169, R156.reuse, R165, -R169 ;  /* 0x000000a59ca97223 */ /* 0x040fe200000108a9 */
[----:B----4-:R-:W-:Y:S01]  /*7af0*/  HADD2.F32 R172, -RZ, R172.H0_H0 ;  /* 0x200000acffac7230 */ /* 0x010fe20000004100 */
[----:B------:R-:W4:Y:S01]  /*7b00*/  LDS.U16 R191, [R121+0x32] ;  /* 0x0000320079bf7984 */ /* 0x000f220000000400 */
[----:B------:R-:W-:Y:S02]  /*7b10*/  HADD2.F32 R150, -RZ, R96.H0_H0 ;  /* 0x20000060ff967230 */ /* 0x000fe40000004100 */
[----:B------:R-:W-:Y:S01]  /*7b20*/  FFMA.FTZ R165, R156, R114, R115 ;  /* 0x000000729ca57223 */ /* 0x000fe20000010073 */
[C---:B------:R-:W-:Y:S01]  /*7b30*/  FMUL.FTZ R219, R80.reuse, R173 ;  /* 0x000000ad50db7220 */ /* 0x040fe20000410000 */
[C---:B------:R-:W-:Y:S01]  /*7b40*/  FMUL.FTZ R115, R157.reuse, R113 ;  /* 0x000000719d737220 */ /* 0x040fe20000410000 */
[----:B------:R-:W-:Y:S01]  /*7b50*/  FMUL.FTZ R218, R80, R172 ;  /* 0x000000ac50da7220 */ /* 0x000fe20000410000 */
[----:B------:R-:W4:Y:S01]  /*7b60*/  LDS.U16 R190, [R121+0x30] ;  /* 0x0000300079be7984 */ /* 0x000f220000000400 */
[----:B------:R-:W-:Y:S01]  /*7b70*/  FFMA.FTZ R165, R150, R219, R165 ;  /* 0x000000db96a57223 */ /* 0x000fe200000100a5 */
[-C--:B------:R-:W-:Y:S01]  /*7b80*/  FFMA.FTZ R115, R158, R117.reuse, -R115 ;  /* 0x000000759e737223 */ /* 0x080fe20000010873 */
[----:B------:R-:W-:Y:S01]  /*7b90*/  FMUL.FTZ R117, R157, R117 ;  /* 0x000000759d757220 */ /* 0x000fe20000410000 */
[----:B------:R-:W-:Y:S01]  /*7ba0*/  FFMA.FTZ R169, R150, R218, R169 ;  /* 0x000000da96a97223 */ /* 0x000fe200000100a9 */
[----:B------:R-:W-:Y:S01]  /*7bb0*/  FMUL.FTZ R187, R153, R165 ;  /* 0x000000a599bb7220 */ /* 0x000fe20000410000 */
[----:B0-----:R-:W-:-:S02]  /*7bc0*/  HADD2.F32 R171, -RZ, R171.H0_H0 ;  /* 0x200000abffab7230 */ /* 0x001fc40000004100 */
[----:B------:R-:W-:Y:S01]  /*7bd0*/  FFMA.FTZ R117, R158, R113, R117 ;  /* 0x000000719e757223 */ /* 0x000fe20000010075 */
[----:B------:R-:W-:Y:S01]  /*7be0*/  FMUL.FTZ R113, R73, UR40 ;  /* 0x0000002849717c20 */ /* 0x000fe20008410000 */
[-C--:B------:R-:W-:Y:S01]  /*7bf0*/  FMUL.FTZ R114, R153, R169.reuse ;  /* 0x000000a999727220 */ /* 0x080fe20000410000 */
[C---:B------:R-:W-:Y:S01]  /*7c00*/  FFMA.FTZ R116, R154.reuse, R169, -R187 ;  /* 0x000000a99a747223 */ /* 0x040fe200000108bb */
[----:B-1----:R-:W-:Y:S02]  /*7c10*/  HADD2.F32 R170, -RZ, R170.H0_H0 ;  /* 0x200000aaffaa7230 */ /* 0x002fe40000004100 */
[----:B------:R-:W-:Y:S01]  /*7c20*/  FMUL.FTZ R220, R79, R171 ;  /* 0x000000ab4fdc7220 */ /* 0x000fe20000410000 */
[----:B------:R-:W-:Y:S02]  /*7c30*/  HADD2.F32 R169, -RZ, R95.H0_H0 ;  /* 0x2000005fffa97230 */ /* 0x000fe40000004100 */
[----:B------:R-:W-:Y:S01]  /*7c40*/  FMUL.RZ R186, R113, 0.15915493667125701904 ;  /* 0x3e22f98371ba7820 */ /* 0x000fe2000040c000 */
        /* <DEDUP_REMOVED lines=8> */
[----:B-----5:R-:W-:-:S02]  /*7cd0*/  HADD2.F32 R168, -RZ, R168.H0_H0 ;  /* 0x200000a8ffa87230 */ /* 0x020fc40000004100 */
[----:B------:R-:W-:Y:S01]  /*7ce0*/  FFMA.FTZ R115, R156, R117, R115 ;  /* 0x000000759c737223 */ /* 0x000fe20000010073 */
[----:B--2---:R-:W-:Y:S02]  /*7cf0*/  HADD2.F32 R167, -RZ, R167.H0_H0 ;  /* 0x200000a7ffa77230 */ /* 0x004fe40000004100 */
[-C--:B------:R-:W-:Y:S01]  /*7d00*/  FFMA.FTZ R117, R152, R118.reuse, R113 ;  /* 0x0000007698757223 */ /* 0x080fe20000010071 */
[----:B------:R-:W-:Y:S01]  /*7d10*/  FMUL.FTZ R113, R151, R118 ;  /* 0x0000007697717220 */ /* 0x000fe20000410000 */
[C---:B------:R-:W-:Y:S01]  /*7d20*/  FMUL.FTZ R223, R78.reuse, R168 ;  /* 0x000000a84edf7220 */ /* 0x040fe20000410000 */
[----:B------:R-:W-:Y:S01]  /*7d30*/  MUFU.COS R203, R186 ;  /* 0x000000ba00cb7308 */ /* 0x000fe20000000000 */
[----:B------:R-:W-:Y:S01]  /*7d40*/  FMUL.FTZ R222, R78, R167 ;  /* 0x000000a74ede7220 */ /* 0x000fe20000410000 */
[----:B------:R-:W-:Y:S01]  /*7d50*/  FFMA.FTZ R165, R152, R116, -R113 ;  /* 0x0000007498a57223 */ /* 0x000fe20000010871 */
[C---:B------:R-:W-:Y:S01]  /*7d60*/  FFMA.FTZ R116, R166.reuse, R223, R117 ;  /* 0x000000dfa6747223 */ /* 0x040fe20000010075 */
[----:B------:R-:W-:Y:S01]  /*7d70*/  FMUL.FTZ R112, R153, R114 ;  /* 0x0000007299707220 */ /* 0x000fe20000410000 */
[----:B------:R-:W-:Y:S01]  /*7d80*/  IADD3 R240, R119, 0x80, RZ ;  /* 0x0000008077f07810 */ /* 0x000fe20007ffe0ff */
[----:B------:R-:W0:Y:S02]  /*7d90*/  LDS.U16 R228, [R121+0x36] ;  /* 0x0000360079e47984 */ /* 0x000e240000000400 */
[----:B------:R-:W1:Y:S01]  /*7da0*/  MUFU.EX2 R202, R202 ;  /* 0x000000ca00ca7308 */ /* 0x000e620000000800 */
[----:B------:R-:W-:Y:S01]  /*7db0*/  FFMA.FTZ R165, R166, R222, R165 ;  /* 0x000000dea6a57223 */ /* 0x000fe200000100a5 */
[----:B------:R-:W-:Y:S01]  /*7dc0*/  FMUL.FTZ R118, R178, R116 ;  /* 0x00000074b2767220 */ /* 0x000fe20000410000 */
[----:B------:R-:W-:Y:S01]  /*7dd0*/  HADD2.F32 R192, -RZ, R192.H0_H0 ;  /* 0x200000c0ffc07230 */ /* 0x000fe20000004100 */
[----:B------:R-:W-:Y:S04]  /*7de0*/  LDS.U16 R197, [R121+0x38] ;  /* 0x0000380079c57984 */ /* 0x000fe80000000400 */
[----:B------:R-:W2:Y:S01]  /*7df0*/  MUFU.SIN R113, R186 ;  /* 0x000000ba00717308 */ /* 0x000ea20000000400 */
[-C--:B------:R-:W-:Y:S01]  /*7e00*/  FMUL.FTZ R117, R153, R115.reuse ;  /* 0x0000007399757220 */ /* 0x080fe20000410000 */
[----:B------:R-:W-:Y:S01]  /*7e10*/  FFMA.FTZ R112, R154, R115, R112 ;  /* 0x000000739a707223 */ /* 0x000fe20000010070 */
[----:B------:R-:W-:-:S02]  /*7e20*/  HADD2.F32 R193, -RZ, R193.H0_H0 ;  /* 0x200000c1ffc17230 */ /* 0x000fc40000004100 */
[-C--:B------:R-:W-:Y:S01]  /*7e30*/  FMUL.FTZ R115, R178, R165.reuse ;  /* 0x000000a5b2737220 */ /* 0x080fe20000410000 */
[----:B------:R-:W-:Y:S01]  /*7e40*/  FFMA.FTZ R187, R179, R165, -R118 ;  /* 0x000000a5b3bb7223 */ /* 0x000fe20000010876 */
[----:B------:R-:W-:Y:S02]  /*7e50*/  HADD2.F32 R165, -RZ, R93.H0_H0 ;  /* 0x2000005dffa57230 */ /* 0x000fe40000004100 */
[----:B------:R-:W-:Y:S01]  /*7e60*/  FMUL.FTZ R224, R77, R192 ;  /* 0x000000c04de07220 */ /* 0x000fe20000410000 */
[----:B------:R-:W-:Y:S01]  /*7e70*/  FFMA.FTZ R116, R179, R116, R115 ;  /* 0x00000074b3747223 */ /* 0x000fe20000010073 */
[----:B------:R-:W-:Y:S01]  /*7e80*/  FMUL.FTZ R225, R77, R193 ;  /* 0x000000c14de17220 */ /* 0x000fe20000410000 */
[----:B------:R-:W-:Y:S01]  /*7e90*/  LDS.U16 R198, [R121+0x3a] ;  /* 0x00003a0079c67984 */ /* 0x000fe20000000400 */
[C---:B------:R-:W-:Y:S01]  /*7ea0*/  FFMA.FTZ R187, R165.reuse, R224, R187 ;  /* 0x000000e0a5bb7223 */ /* 0x040fe200000100bb */
[----:B-1----:R-:W-:Y:S01]  /*7eb0*/  FMUL.FTZ R203, R202, R203 ;  /* 0x000000cbcacb7220 */ /* 0x002fe20000410000 */
[----:B------:R-:W-:Y:S01]  /*7ec0*/  FFMA.FTZ R116, R165, R225, R116 ;  /* 0x000000e1a5747223 */ /* 0x000fe20000010074 */
[----:B------:R-:W-:Y:S01]  /*7ed0*/  FFMA.FTZ R117, R154, R114, -R117 ;  /* 0x000000729a757223 */ /* 0x000fe20000010875 */
[----:B------:R-:W-:Y:S01]  /*7ee0*/  FMUL.FTZ R115, R151, R112 ;  /* 0x0000007097737220 */ /* 0x000fe20000410000 */
[----:B------:R-:W-:Y:S01]  /*7ef0*/  LDS.U16 R201, [R121+0x3c] ;  /* 0x00003c0079c97984 */ /* 0x000fe20000000400 */
[----:B--2---:R-:W-:Y:S01]  /*7f00*/  FMUL.FTZ R202, R202, R113 ;  /* 0x00000071caca7220 */ /* 0x004fe20000410000 */
[C---:B------:R-:W-:Y:S01]  /*7f10*/  FMUL.FTZ R113, R176.reuse, R187 ;  /* 0x000000bbb0717220 */ /* 0x040fe20000410000 */
[-C--:B------:R-:W-:Y:S01]  /*7f20*/  FMUL.FTZ R114, R176, R116.reuse ;  /* 0x00000074b0727220 */ /* 0x080fe20000410000 */
[----:B------:R-:W-:Y:S01]  /*7f30*/  FFMA.FTZ R186, R152, R117, -R115 ;  /* 0x0000007598ba7223 */ /* 0x000fe20000010873 */
[----:B------:R-:W-:Y:S01]  /*7f40*/  LDS.U16 R200, [R121+0x3e] ;  /* 0x00003e0079c87984 */ /* 0x000fe20000000400 */
[C---:B------:R-:W-:Y:S01]  /*7f50*/  FFMA.FTZ R212, R177.reuse, R116, R113 ;  /* 0x00000074b1d47223 */ /* 0x040fe20000010071 */
[----:B------:R-:W-:Y:S01]  /*7f60*/  FFMA.FTZ R229, R177, R187, -R114 ;  /* 0x000000bbb1e57223 */ /* 0x000fe20000010872 */
[----:B------:R-:W-:Y:S01]  /*7f70*/  IADD3 R116, R119, 0x20, RZ ;  /* 0x0000002077747810 */ /* 0x000fe20007ffe0ff */
[----:B------:R-:W-:Y:S01]  /*7f80*/  FMUL.FTZ R117, R151, R117 ;  /* 0x0000007597757220 */ /* 0x000fe20000410000 */
[----:B------:R-:W-:Y:S01]  /*7f90*/  IADD3 R114, R119, 0x40, RZ ;  /* 0x0000004077727810 */ /* 0x000fe20007ffe0ff */
[----:B------:R-:W1:Y:S01]  /*7fa0*/  LDS.U16 R187, [R121+0x34] ;  /* 0x0000340079bb7984 */ /* 0x000e620000000400 */
[-C--:B------:R-:W-:Y:S01]  /*7fb0*/  LEA.HI.SX32 R116, R116, R119.reuse, 0x1b ;  /* 0x0000007774747211 */ /* 0x080fe200078fdaff */
[----:B------:R-:W-:Y:S01]  /*7fc0*/  FFMA.FTZ R188, R152, R112, R117 ;  /* 0x0000007098bc7223 */ /* 0x000fe20000010075 */
[----:B------:R-:W-:-:S02]  /*7fd0*/  LEA.HI.SX32 R114, R114, R119, 0x1b ;  /* 0x0000007772727211 */ /* 0x000fc400078fdaff */
[CC--:B------:R-:W-:Y:S02]  /*7fe0*/  LEA.HI.SX32 R118, R119.reuse, R119.reuse, 0x1b ;  /* 0x0000007777767211 */ /* 0x0c0fe400078fdaff */
[----:B------:R-:W-:Y:S02]  /*7ff0*/  IADD3 R112, R119, 0x60, RZ ;  /* 0x0000006077707810 */ /* 0x000fe40007ffe0ff */
[----:B------:R-:W-:Y:S02]  /*8000*/  LEA R117, R116, UR18, 0x1 ;  /* 0x0000001274757c11 */ /* 0x000fe4000f8e08ff */
[----:B------:R-:W-:Y:S02]  /*8010*/  LEA R116, R114, UR18, 0x1 ;  /* 0x0000001272747c11 */ /* 0x000fe4000f8e08ff */
[----:B------:R-:W-:Y:S02]  /*8020*/  LEA R118, R118, UR18, 0x1 ;  /* 0x0000001276767c11 */ /* 0x000fe4000f8e08ff */
[----:B------:R-:W-:-:S02]  /*8030*/  LEA.HI.SX32 R112, R112, R119, 0x1b ;  /* 0x0000007770707211 */ /* 0x000fc400078fdaff */
[C---:B------:R-:W-:Y:S02]  /*8040*/  IADD3 R114, R119.reuse, 0xa0, RZ ;  /* 0x000000a077727810 */ /* 0x040fe40007ffe0ff */
[-C--:B------:R-:W-:Y:S01]  /*8050*/  LEA.HI.SX32 R240, R240, R119.reuse, 0x1b ;  /* 0x00000077f0f07211 */ /* 0x080fe200078fdaff */
[----:B------:R-:W-:Y:S01]  /*8060*/  STS.U16 [R118+0x840], R111 ;  /* 0x0008406f76007388 */ /* 0x000fe20000000400 */
[----:B------:R-:W-:Y:S02]  /*8070*/  LEA R115, R112, UR18, 0x1 ;  /* 0x0000001270737c11 */ /* 0x000fe4000f8e08ff */
[----:B------:R-:W-:Y:S01]  /*8080*/  LEA.HI.SX32 R113, R114, R119, 0x1b ;  /* 0x0000007772717211 */ /* 0x000fe200078fdaff */
[----:B------:R2:W-:Y:S01]  /*8090*/  STS.U16 [R117+0x880], R108 ;  /* 0x0008806c75007388 */ /* 0x0005e20000000400 */
[----:B------:R-:W-:Y:S02]  /*80a0*/  LEA R114, R240, UR18, 0x1 ;  /* 0x00000012f0727c11 */ /* 0x000fe4000f8e08ff */
[C---:B------:R-:W-:Y:S01]  /*80b0*/  IADD3 R240, R119.reuse, 0xe0, RZ ;  /* 0x000000e077f07810 */ /* 0x040fe20007ffe0ff */
[----:B------:R-:W-:Y:S01]  /*80c0*/  STS.U16 [R116+0x8c0], R109 ;  /* 0x0008c06d74007388 */ /* 0x000fe20000000400 */
[----:B------:R-:W-:-:S02]  /*80d0*/  IADD3 R112, R119, 0xc0, RZ ;  /* 0x000000c077707810 */ /* 0x000fc40007ffe0ff */
[-C--:B------:R-:W-:Y:S01]  /*80e0*/  LEA.HI.SX32 R240, R240, R119.reuse, 0x1b ;  /* 0x00000077f0f07211 */ /* 0x080fe200078fdaff */
[----:B------:R5:W-:Y:S01]  /*80f0*/  STS.U16 [R115+0x900], R110 ;  /* 0x0009006e73007388 */ /* 0x000be20000000400 */
[----:B--2---:R-:W-:Y:S02]  /*8100*/  IADD3 R108, R119, 0x120, RZ ;  /* 0x00000120776c7810 */ /* 0x004fe40007ffe0ff */
[----:B------:R-:W-:Y:S02]  /*8110*/  LEA R113, R113, UR18, 0x1 ;  /* 0x0000001271717c11 */ /* 0x000fe4000f8e08ff */
[-C--:B------:R-:W-:Y:S02]  /*8120*/  LEA.HI.SX32 R108, R108, R119.reuse, 0x1b ;  /* 0x000000776c6c7211 */ /* 0x080fe400078fdaff */
[----:B------:R-:W-:Y:S02]  /*8130*/  LEA.HI.SX32 R112, R112, R119, 0x1b ;  /* 0x0000007770707211 */ /* 0x000fe400078fdaff */
[----:B-----5:R-:W-:Y:S01]  /*8140*/  IADD3 R110, R119, 0x100, RZ ;  /* 0x00000100776e7810 */ /* 0x020fe20007ffe0ff */
[----:B------:R-:W-:Y:S01]  /*8150*/  STS.U16 [R114+0x940], R107 ;  /* 0x0009406b72007388 */ /* 0x000fe20000000400 */
[----:B------:R-:W-:-:S02]  /*8160*/  LEA R111, R240, UR18, 0x1 ;  /* 0x00000012f06f7c11 */ /* 0x000fc4000f8e08ff */
[----:B------:R-:W-:Y:S01]  /*8170*/  LEA.HI.SX32 R110, R110, R119, 0x1b ;  /* 0x000000776e6e7211 */ /* 0x000fe200078fdaff */
[----:B------:R2:W-:Y:S01]  /*8180*/  STS.U16 [R113+0x980], R106 ;  /* 0x0009806a71007388 */ /* 0x0005e20000000400 */
[----:B------:R-:W-:Y:S02]  /*8190*/  LEA R109, R108, UR18, 0x1 ;  /* 0x000000126c6d7c11 */ /* 0x000fe4000f8e08ff */
[C---:B------:R-:W-:Y:S02]  /*81a0*/  IADD3 R240, R119.reuse, 0x140, RZ ;  /* 0x0000014077f07810 */ /* 0x040fe40007ffe0ff */
[----:B------:R-:W-:Y:S02]  /*81b0*/  LEA R112, R112, UR18, 0x1 ;  /* 0x0000001270707c11 */ /* 0x000fe4000f8e08ff */
[----:B------:R-:W-:Y:S02]  /*81c0*/  IADD3 R108, R119, 0x160, RZ ;  /* 0x00000160776c7810 */ /* 0x000fe40007ffe0ff */
[----:B------:R-:W-:-:S02]  /*81d0*/  LEA R110, R110, UR18, 0x1 ;  /* 0x000000126e6e7c11 */ /* 0x000fc4000f8e08ff */
[----:B--2---:R-:W-:Y:S02]  /*81e0*/  IADD3 R106, R119, 0x180, RZ ;  /* 0x00000180776a7810 */ /* 0x004fe40007ffe0ff */
[-C--:B------:R-:W-:Y:S01]  /*81f0*/  LEA.HI.SX32 R240, R240, R119.reuse, 0x1b ;  /* 0x00000077f0f07211 */ /* 0x080fe200078fdaff */
[----:B------:R-:W-:Y:S01]  /*8200*/  STS.U16 [R112+0x9c0], R227 ;  /* 0x0009c0e370007388 */ /* 0x000fe20000000400 */
[-C--:B------:R-:W-:Y:S02]  /*8210*/  LEA.HI.SX32 R107, R108, R119.reuse, 0x1b ;  /* 0x000000776c6b7211 */ /* 0x080fe400078fdaff */
[----:B------:R-:W-:Y:S01]  /*8220*/  LEA.HI.SX32 R106, R106, R119, 0x1b ;  /* 0x000000776a6a7211 */ /* 0x000fe200078fdaff */
[----:B------:R2:W-:Y:S01]  /*8230*/  STS.U16 [R111+0xa00], R104 ;  /* 0x000a00686f007388 */ /* 0x0005e20000000400 */
[----:B------:R-:W-:Y:S02]  /*8240*/  LEA R108, R240, UR18, 0x1 ;  /* 0x00000012f06c7c11 */ /* 0x000fe4000f8e08ff */
[----:B------:R-:W-:Y:S01]  /*8250*/  LEA R107, R107, UR18, 0x1 ;  /* 0x000000126b6b7c11 */ /* 0x000fe2000f8e08ff */
[----:B------:R-:W-:Y:S01]  /*8260*/  STS.U16 [R110+0xa40], R105 ;  /* 0x000a40696e007388 */ /* 0x000fe20000000400 */
[----:B------:R-:W-:-:S02]  /*8270*/  IADD3 R240, R119, 0x1a0, RZ ;  /* 0x000001a077f07810 */ /* 0x000fc40007ffe0ff */
[----:B------:R-:W-:Y:S01]  /*8280*/  LEA R106, R106, UR18, 0x1 ;  /* 0x000000126a6a7c11 */ /* 0x000fe2000f8e08ff */
[----:B------:R5:W-:Y:S01]  /*8290*/  STS.U16 [R109+0xa80], R238 ;  /* 0x000a80ee6d007388 */ /* 0x000be20000000400 */
[C---:B--2---:R-:W-:Y:S01]  /*82a0*/  IADD3 R104, R119.reuse, 0x1e0, RZ ;  /* 0x000001e077687810 */ /* 0x044fe20007ffe0ff */
[----:B----4-:R-:W-:Y:S02]  /*82b0*/  HADD2.F32 R191, -RZ, R191.H0_H0 ;  /* 0x200000bfffbf7230 */ /* 0x010fe40000004100 */
[----:B------:R2:W-:Y:S01]  /*82c0*/  STS.U16 [R108+0xac0], R103 ;  /* 0x000ac0676c007388 */ /* 0x0005e20000000400 */
[-C--:B------:R-:W-:Y:S02]  /*82d0*/  LEA.HI.SX32 R240, R240, R119.reuse, 0x1b ;  /* 0x00000077f0f07211 */ /* 0x080fe400078fdaff */
[----:B------:R-:W-:Y:S02]  /*82e0*/  LEA.HI.SX32 R227, R104, R119, 0x1b ;  /* 0x0000007768e37211 */ /* 0x000fe400078fdaff */
[----:B-----5:R-:W-:Y:S01]  /*82f0*/  IADD3 R238, R119, 0x1c0, RZ ;  /* 0x000001c077ee7810 */ /* 0x020fe20007ffe0ff */
[----:B------:R4:W-:Y:S01]  /*8300*/  STS.U16 [R107+0xb00], R226 ;  /* 0x000b00e26b007388 */ /* 0x0009e20000000400 */
[----:B------:R-:W-:-:S02]  /*8310*/  HADD2.F32 R190, -RZ, R190.H0_H0 ;  /* 0x200000beffbe7230 */ /* 0x000fc40000004100 */
[----:B------:R-:W-:Y:S01]  /*8320*/  LEA.HI.SX32 R238, R238, R119, 0x1b ;  /* 0x00000077eeee7211 */ /* 0x000fe200078fdaff */
[----:B------:R5:W-:Y:S01]  /*8330*/  STS.U16 [R106+0xb40], R189 ;  /* 0x000b40bd6a007388 */ /* 0x000be20000000400 */
[----:B--2---:R-:W-:Y:S01]  /*8340*/  LEA R103, R227, UR18, 0x1 ;  /* 0x00000012e3677c11 */ /* 0x004fe2000f8e08ff */
[----:B------:R-:W-:Y:S01]  /*8350*/  FMUL.FTZ R227, R76, R191 ;  /* 0x000000bf4ce37220 */ /* 0x000fe20000410000 */
[----:B------:R-:W-:Y:S02]  /*8360*/  LEA R105, R240, UR18, 0x1 ;  /* 0x00000012f0697c11 */ /* 0x000fe4000f8e08ff */
[----:B------:R-:W-:Y:S01]  /*8370*/  LEA R104, R238, UR18, 0x1 ;  /* 0x00000012ee687c11 */ /* 0x000fe2000f8e08ff */
[----:B----4-:R-:W-:Y:S01]  /*8380*/  FMUL.FTZ R226, R76, R190 ;  /* 0x000000be4ce27220 */ /* 0x010fe20000410000 */
[----:B-----5:R-:W-:Y:S02]  /*8390*/  HADD2.F32 R189, -RZ, R92.H0_H0 ;  /* 0x2000005cffbd7230 */ /* 0x020fe40000004100 */
[C---:B------:R-:W-:Y:S01]  /*83a0*/  FMUL.FTZ R238, R178.reuse, R188 ;  /* 0x000000bcb2ee7220 */ /* 0x040fe20000410000 */
[----:B------:R-:W-:Y:S01]  /*83b0*/  FMUL.FTZ R241, R178, R186 ;  /* 0x000000bab2f17220 */ /* 0x000fe20000410000 */
[----:B------:R-:W-:Y:S01]  /*83c0*/  STS.U16 [R105+0xb80], R234 ;  /* 0x000b80ea69007388 */ /* 0x000fe20000000400 */
[C---:B------:R-:W-:Y:S01]  /*83d0*/  FFMA.FTZ R212, R189.reuse, R227, R212 ;  /* 0x000000e3bdd47223 */ /* 0x040fe200000100d4 */
[----:B------:R-:W-:-:S02]  /*83e0*/  FFMA.FTZ R229, R189, R226, R229 ;  /* 0x000000e2bde57223 */ /* 0x000fc400000100e5 */
[----:B------:R-:W-:Y:S01]  /*83f0*/  STS.U16 [R104+0xbc0], R239 ;  /* 0x000bc0ef68007388 */ /* 0x000fe20000000400 */
[C---:B------:R-:W-:Y:S01]  /*8400*/  FFMA.FTZ R238, R179.reuse, R186, -R238 ;  /* 0x000000bab3ee7223 */ /* 0x040fe200000108ee */
[----:B------:R-:W-:Y:S01]  /*8410*/  FFMA.FTZ R241, R179, R188, R241 ;  /* 0x000000bcb3f17223 */ /* 0x000fe200000100f1 */
[----:B------:R-:W-:Y:S01]  /*8420*/  FMUL.FTZ R186, R174, R212 ;  /* 0x000000d4aeba7220 */ /* 0x000fe20000410000 */
[----:B------:R-:W-:Y:S01]  /*8430*/  STS.U16 [R103+0xc00], R236 ;  /* 0x000c00ec67007388 */ /* 0x000fe20000000400 */
[----:B0-----:R-:W-:-:S03]  /*8440*/  HADD2.F32 R188, -RZ, R228.H0_H0 ;  /* 0x200000e4ffbc7230 */ /* 0x001fc60000004100 */
[----:B------:R0:W-:Y:S01]  /*8450*/  STS.U16 [R231+0xc40], R232 ;  /* 0x000c40e8e7007388 */ /* 0x0001e20000000400 */
[----:B-1----:R-:W-:-:S03]  /*8460*/  HADD2.F32 R187, -RZ, R187.H0_H0 ;  /* 0x200000bbffbb7230 */ /* 0x002fc60000004100 */
[----:B------:R1:W-:Y:S02]  /*8470*/  STS.U16 [R230+0xc80], R237 ;  /* 0x000c80ede6007388 */ /* 0x0003e40000000400 */
[----:B------:R-:W-:Y:S01]  /*8480*/  FMUL.FTZ R228, R75, R187 ;  /* 0x000000bb4be47220 */ /* 0x000fe20000410000 */
[-C--:B0-----:R-:W-:Y:S01]  /*8490*/  FFMA.FTZ R231, R175, R229.reuse, -R186 ;  /* 0x000000e5afe77223 */ /* 0x081fe200000108ba */
[----:B------:R-:W-:Y:S02]  /*84a0*/  HADD2.F32 R186, -RZ, R91.H0_H0 ;  /* 0x2000005bffba7230 */ /* 0x000fe40000004100 */
[----:B-1----:R-:W-:Y:S01]  /*84b0*/  FMUL.FTZ R237, R174, R229 ;  /* 0x000000e5aeed7220 */ /* 0x002fe20000410000 */
[----:B------:R-:W-:-:S03]  /*84c0*/  FMUL.FTZ R229, R75, R188 ;  /* 0x000000bc4be57220 */ /* 0x000fc60000410000 */
[----:B------:R-:W-:Y:S01]  /*84d0*/  FFMA.FTZ R237, R175, R212, R237 ;  /* 0x000000d4afed7223 */ /* 0x000fe200000100ed */
[C---:B------:R-:W-:Y:S01]  /*84e0*/  FFMA.FTZ R231, R186.reuse, R228, R231 ;  /* 0x000000e4bae77223 */ /* 0x040fe200000100e7 */
[----:B------:R-:W-:Y:S02]  /*84f0*/  UIADD3 UR38, UR16, -0x1, URZ ;  /* 0xffffffff10267890 */ /* 0x000fe4000fffe03f */
[----:B------:R-:W-:Y:S01]  /*8500*/  FFMA.FTZ R237, R186, R229, R237 ;  /* 0x000000e5baed7223 */ /* 0x000fe200000100ed */
[----:B------:R0:W-:Y:S01]  /*8510*/  STS.U16 [R66+0xcc0], R185 ;  /* 0x000cc0b942007388 */ /* 0x0001e20000000400 */
[----:B------:R-:W-:Y:S01]  /*8520*/  HADD2.F32 R198, -RZ, R198.H0_H0 ;  /* 0x200000c6ffc67230 */ /* 0x000fe20000004100 */
[----:B------:R-:W-:Y:S01]  /*8530*/  ULEA.HI UR39, UR38, UR38, URZ, 0x1 ;  /* 0x0000002626277291 */ /* 0x000fe2000f8f083f */
[C---:B------:R-:W-:Y:S01]  /*8540*/  FMUL.FTZ R230, R148.reuse, R237 ;  /* 0x000000ed94e67220 */ /* 0x040fe20000410000 */
[----:B------:R-:W-:Y:S02]  /*8550*/  HADD2.F32 R197, -RZ, R197.H0_H0 ;  /* 0x200000c5ffc57230 */ /* 0x000fe40000004100 */
[----:B------:R-:W-:Y:S01]  /*8560*/  ULOP3.LUT UR39, UR39, 0xfffffe, URZ, 0xc0, !UPT ;  /* 0x00fffffe27277892 */ /* 0x000fe2000f8ec03f */
[-C--:B------:R-:W-:Y:S01]  /*8570*/  FFMA.FTZ R239, R149, R231.reuse, -R230 ;  /* 0x000000e795ef7223 */ /* 0x080fe200000108e6 */
[----:B0-----:R-:W-:Y:S01]  /*8580*/  FMUL.FTZ R66, R148, R231 ;  /* 0x000000e794427220 */ /* 0x001fe20000410000 */
[----:B------:R-:W-:-:S02]  /*8590*/  HADD2.F32 R185, -RZ, R90.H0_H0 ;  /* 0x2000005affb97230 */ /* 0x000fc40000004100 */
[C---:B------:R-:W-:Y:S01]  /*85a0*/  FMUL.FTZ R231, R74.reuse, R198 ;  /* 0x000000c64ae77220 */ /* 0x040fe20000410000 */
[----:B------:R-:W-:Y:S01]  /*85b0*/  FMUL.FTZ R230, R74, R197 ;  /* 0x000000c54ae67220 */ /* 0x000fe20000410000 */
[----:B------:R-:W-:Y:S01]  /*85c0*/  FFMA.FTZ R234, R149, R237, R66 ;  /* 0x000000ed95ea7223 */ /* 0x000fe20000010042 */
[----:B------:R-:W-:Y:S02]  /*85d0*/  UIADD3 UR38, UR38, -UR39, URZ ;  /* 0x8000002726267290 */ /* 0x000fe4000fffe03f */
[C---:B------:R-:W-:Y:S01]  /*85e0*/  FFMA.FTZ R239, R185.reuse, R230, R239 ;  /* 0x000000e6b9ef7223 */ /* 0x040fe200000100ef */
[----:B------:R-:W-:Y:S01]  /*85f0*/  FFMA.FTZ R234, R185, R231, R234 ;  /* 0x000000e7b9ea7223 */ /* 0x000fe200000100ea */
[----:B------:R-:W-:Y:S01]  /*8600*/  FMUL.FTZ R232, R176, R238 ;  /* 0x000000eeb0e87220 */ /* 0x000fe20000410000 */
[----:B------:R0:W-:Y:S01]  /*8610*/  STS.U16 [R69+0xd00], R68 ;  /* 0x000d004445007388 */ /* 0x0001e20000000400 */
[----:B------:R-:W-:Y:S01]  /*8620*/  ULEA UR38, UR38, UR7, 0x8 ;  /* 0x0000000726267291 */ /* 0x000fe2000f8e403f */
[----:B------:R-:W-:Y:S01]  /*8630*/  FMUL.FTZ R237, R202, R239 ;  /* 0x000000efcaed7220 */ /* 0x000fe20000410000 */
[-C--:B------:R-:W-:Y:S01]  /*8640*/  FMUL.FTZ R212, R176, R241.reuse ;  /* 0x000000f1b0d47220 */ /* 0x080fe20000410000 */
[----:B------:R-:W-:Y:S01]  /*8650*/  FFMA.FTZ R232, R177, R241, R232 ;  /* 0x000000f1b1e87223 */ /* 0x000fe200000100e8 */
[----:B---3--:R1:W-:Y:S01]  /*8660*/  STS.U16 [R210+0xd40], R67 ;  /* 0x000d4043d2007388 */ /* 0x0083e20000000400 */
[----:B0-----:R-:W-:Y:S01]  /*8670*/  FMUL.FTZ R68, R202, R234 ;  /* 0x000000eaca447220 */ /* 0x001fe20000410000 */
[----:B------:R-:W-:-:S02]  /*8680*/  ISETP.NE.AND P3, PT, R247, RZ, PT ;  /* 0x000000fff700720c */ /* 0x000fc40003f65270 */
[----:B------:R-:W-:Y:S01]  /*8690*/  STS.U16 [R195+0xd80], R164 ;  /* 0x000d80a4c3007388 */ /* 0x000fe20000000400 */
[C---:B-1----:R-:W-:Y:S01]  /*86a0*/  FFMA.FTZ R67, R203.reuse, R239, -R68 ;  /* 0x000000efcb437223 */ /* 0x042fe20000010844 */
[----:B------:R-:W-:Y:S01]  /*86b0*/  FFMA.FTZ R68, R203, R234, R237 ;  /* 0x000000eacb447223 */ /* 0x000fe200000100ed */
[----:B------:R-:W-:Y:S01]  /*86c0*/  IADD3 R210, R247, 0x200, RZ ;  /* 0x00000200f7d27810 */ /* 0x000fe20007ffe0ff */
[----:B------:R-:W-:Y:S01]  /*86d0*/  FFMA.FTZ R212, R177, R238, -R212 ;  /* 0x000000eeb1d47223 */ /* 0x000fe200000108d4 */
[----:B------:R-:W-:Y:S01]  /*86e0*/  MOV R237, UR38 ;  /* 0x0000002600ed7c02 */ /* 0x000fe20008000f00 */
[----:B------:R-:W-:Y:S01]  /*86f0*/  FMUL.FTZ R66, R174, R232 ;  /* 0x000000e8ae427220 */ /* 0x000fe20000410000 */
[----:B------:R-:W-:Y:S02]  /*8700*/  STS.U16 [R145+0xdc0], R144 ;  /* 0x000dc09091007388 */ /* 0x000fe40000000400 */
[----:B------:R-:W-:Y:S02]  /*8710*/  SEL R210, R237, R210, !P3 ;  /* 0x000000d2edd27207 */ /* 0x000fe40005800000 */
[----:B------:R0:W-:Y:S01]  /*8720*/  STS.U16 [R120+0xe00], R163 ;  /* 0x000e00a378007388 */ /* 0x0001e20000000400 */
[----:B------:R-:W-:-:S03]  /*8730*/  FFMA.FTZ R66, R175, R212, -R66 ;  /* 0x000000d4af427223 */ /* 0x000fc60000010842 */
[----:B------:R-:W-:Y:S01]  /*8740*/  STS.U16 [R71+0xe40], R70 ;  /* 0x000e404647007388 */ /* 0x000fe20000000400 */
[----:B------:R-:W-:-:S03]  /*8750*/  FMUL.FTZ R212, R174, R212 ;  /* 0x000000d4aed47220 */ /* 0x000fc60000410000 */
[----:B------:R-:W-:Y:S01]  /*8760*/  STS.U16 [R235+0xe80], R208 ;  /* 0x000e80d0eb007388 */ /* 0x000fe20000000400 */
[----:B------:R-:W-:-:S03]  /*8770*/  LEA R246, R210, UR18, 0x3 ;  /* 0x00000012d2f67c11 */ /* 0x000fc6000f8e18ff */
[----:B------:R1:W-:Y:S04]  /*8780*/  STS.U16 [R233+0xec0], R206 ;  /* 0x000ec0cee9007388 */ /* 0x0003e80000000400 */
[----:B------:R2:W-:Y:S04]  /*8790*/  STS.U16 [R211+0xf00], R204 ;  /* 0x000f00ccd3007388 */ /* 0x0005e80000000400 */
[----:B------:R2:W-:Y:S01]  /*87a0*/  STS.U16 [R209+0xf40], R180 ;  /* 0x000f40b4d1007388 */ /* 0x0005e20000000400 */
[----:B------:R-:W-:-:S03]  /*87b0*/  FFMA.FTZ R69, R175, R232, R212 ;  /* 0x000000e8af457223 */ /* 0x000fc600000100d4 */
[----:B------:R2:W-:Y:S04]  /*87c0*/  STS.U16 [R207+0xf80], R196 ;  /* 0x000f80c4cf007388 */ /* 0x0005e80000000400 */
[----:B------:R2:W-:Y:S04]  /*87d0*/  STS.U16 [R205+0xfc0], R194 ;  /* 0x000fc0c2cd007388 */ /* 0x0005e80000000400 */
[----:B------:R2:W-:Y:S01]  /*87e0*/  STS.U16 [R199+0x1000], R184 ;  /* 0x001000b8c7007388 */ /* 0x0005e20000000400 */
[----:B------:R-:W-:-:S03]  /*87f0*/  NOP ;  /* 0x0000000000007918 */ /* 0x000fc60000000000 */
        /* <DEDUP_REMOVED lines=30> */
[----:B------:R2:W2:Y:S04]  /*89e0*/  LDS.U16 R244, [R121+0x87c] ;  /* 0x00087c0079f47984 */ /* 0x0004a80000000400 */
[----:B------:R0:W2:Y:S04]  /*89f0*/  LDS.U16 R245, [R121+0x87e] ;  /* 0x00087e0079f57984 */ /* 0x0000a80000000400 */
[----:B------:R0:W-:Y:S01]  /*8a00*/  STS.64 [R246+0x35d0], R64 ;  /* 0x0035d040f6007388 */ /* 0x0001e20000000a00 */
[----:B------:R-:W-:Y:S01]  /*8a10*/  BAR.SYNC.DEFER_BLOCKING 0x0 ;  /* 0x0000000000007b1d */ /* 0x000fe20000010000 */
[----:B------:R-:W-:-:S13]  /*8a20*/  ISETP.NE.AND P2, PT, R247, 0x1f, PT ;  /* 0x0000001ff700780c */ /* 0x000fda0003f45270 */
[----:B0-----:R-:W-:-:S06]  /*8a30*/  @P2 LEA R120, R247, UR18, 0x3 ;  /* 0x00000012f7782c11 */ /* 0x001fcc000f8e18ff */
[----:B------:R-:W0:Y:S01]  /*8a40*/  @P2 LDS.64 R120, [R120+0x45d8] ;  /* 0x0045d80078782984 */ /* 0x000e220000000a00 */
[----:B------:R-:W-:Y:S02]  /*8a50*/  HADD2.F32 R201, -RZ, R201.H0_H0 ;  /* 0x200000c9ffc97230 */ /* 0x000fe40000004100 */
[----:B------:R-:W-:Y:S02]  /*8a60*/  HADD2.F32 R200, -RZ, R200.H0_H0 ;  /* 0x200000c8ffc87230 */ /* 0x000fe40000004100 */
[----:B------:R-:W-:Y:S02]  /*8a70*/  HADD2.F32 R164, -RZ, R89.H0_H0 ;  /* 0x20000059ffa47230 */ /* 0x000fe40000004100 */
[C---:B------:R-:W-:Y:S01]  /*8a80*/  FMUL.FTZ R232, R73.reuse, R201 ;  /* 0x000000c949e87220 */ /* 0x040fe20000410000 */
[----:B------:R-:W-:Y:S01]  /*8a90*/  BSSY B0, `(.L_x_13696) ;  /* 0x0000011000007945 */ /* 0x000fe20003800000 */
[----:B-1----:R-:W-:Y:S02]  /*8aa0*/  FMUL.FTZ R233, R73, R200 ;  /* 0x000000c849e97220 */ /* 0x002fe40000410000 */
[----:B------:R-:W-:-:S02]  /*8ab0*/  FFMA.FTZ R248, R164, R232, R67 ;  /* 0x000000e8a4f87223 */ /* 0x000fc40000010043 */
[----:B------:R-:W-:Y:S01]  /*8ac0*/  FFMA.FTZ R247, R164, R233, R68 ;  /* 0x000000e9a4f77223 */ /* 0x000fe20000010044 */
[----:B---34-:R-:W-:Y:S06]  /*8ad0*/  @P2 BRA `(.L_x_13697) ;  /* 0x0000000000302947 */ /* 0x018fec0003800000 */
[----:B------:R-:W1:Y:S01]  /*8ae0*/  LDC R67, c[0x0][0x224] ;  /* 0x00008900ff437b82 */ /* 0x000e620000000800 */
[----:B0-2---:R-:W-:Y:S01]  /*8af0*/  HFMA2.MMA R121, -RZ, RZ, 0, 0 ;  /* 0x00000000ff797435 */ /* 0x005fe200000001ff */
        /* <DEDUP_REMOVED lines=10> */
.L_x_13697:
[----:B------:R-:W-:Y:S05]  /*8ba0*/  BSYNC B0 ;  /* 0x0000000000007941 */ /* 0x000fea0003800000 */
.L_x_13696:
[----:B------:R-:W4:Y:S01]  /*8bb0*/  SHFL.UP PT, R67, R248, 0x1, RZ ;  /* 0x04200000f8437989 */ /* 0x000f2200000e00ff */
[C---:B------:R-:W-:Y:S01]  /*8bc0*/  FMUL.FTZ R246, R148.reuse, R69 ;  /* 0x0000004594f67220 */ /* 0x040fe20000410000 */
[----:B------:R-:W-:Y:S02]  /*8bd0*/  ISETP.GE.AND P1, PT, R119, 0x1, PT ;  /* 0x000000017700780c */ /* 0x000fe40003f26270 */
[----:B-1----:R-:W1:Y:S01]  /*8be0*/  SHFL.UP PT, R68, R247, 0x1, RZ ;  /* 0x04200000f7447989 */ /* 0x002e6200000e00ff */
[-C--:B------:R-:W-:Y:S01]  /*8bf0*/  FFMA.FTZ R246, R149, R66.reuse, -R246 ;  /* 0x0000004295f67223 */ /* 0x080fe200000108f6 */
[----:B------:R-:W-:Y:S01]  /*8c00*/  FMUL.FTZ R66, R148, R66 ;  /* 0x0000004294427220 */ /* 0x000fe20000410000 */
[----:B------:R-:W-:-:S03]  /*8c10*/  ISETP.GE.AND P5, PT, R119, 0x10, PT ;  /* 0x000000107700780c */ /* 0x000fc60003fa6270 */
[----:B------:R-:W-:Y:S01]  /*8c20*/  FFMA.FTZ R69, R149, R69, R66 ;  /* 0x0000004595457223 */ /* 0x000fe20000010042 */
[----:B------:R-:W-:-:S04]  /*8c30*/  FMUL.FTZ R66, R202, R246 ;  /* 0x000000f6ca427220 */ /* 0x000fc80000410000 */
[-C--:B------:R-:W-:Y:S01]  /*8c40*/  FFMA.FTZ R66, R203, R69.reuse, R66 ;  /* 0x00000045cb427223 */ /* 0x080fe20000010042 */
[----:B------:R-:W-:-:S04]  /*8c50*/  FMUL.FTZ R69, R202, R69 ;  /* 0x00000045ca457220 */ /* 0x000fc80000410000 */
[----:B------:R-:W-:Y:S01]  /*8c60*/  FFMA.FTZ R246, R203, R246, -R69 ;  /* 0x000000f6cbf67223 */ /* 0x000fe20000010845 */
[C---:B----4-:R-:W-:Y:S01]  /*8c70*/  FMUL.FTZ R69, R66.reuse, R67 ;  /* 0x0000004342457220 */ /* 0x050fe20000410000 */
[----:B-1----:R-:W-:-:S03]  /*8c80*/  FMUL.FTZ R249, R66, R68 ;  /* 0x0000004442f97220 */ /* 0x002fc60000410000 */
[C---:B------:R-:W-:Y:S02]  /*8c90*/  FFMA.FTZ R68, R246.reuse, R68, R69 ;  /* 0x00000044f6447223 */ /* 0x040fe40000010045 */
[----:B------:R-:W1:Y:S01]  /*8ca0*/  SHFL.UP PT, R69, R246, 0x1, RZ ;  /* 0x04200000f6457989 */ /* 0x000e6200000e00ff */
[----:B------:R-:W-:Y:S01]  /*8cb0*/  FFMA.FTZ R67, R246, R67, -R249 ;  /* 0x00000043f6437223 */ /* 0x000fe200000108f9 */
[----:B------:R-:W-:Y:S02]  /*8cc0*/  @P1 FADD.FTZ R247, R247, R68 ;  /* 0x00000044f7f71221 */ /* 0x000fe40000010000 */
[----:B------:R-:W4:Y:S01]  /*8cd0*/  SHFL.UP PT, R249, R66, 0x1, RZ ;  /* 0x0420000042f97989 */ /* 0x000f2200000e00ff */
[----:B------:R-:W-:-:S05]  /*8ce0*/  @P1 FADD.FTZ R248, R248, R67 ;  /* 0x00000043f8f81221 */ /* 0x000fca0000010000 */
[----:B------:R-:W5:Y:S01]  /*8cf0*/  SHFL.UP PT, R68, R248, 0x2, RZ ;  /* 0x04400000f8447989 */ /* 0x000f6200000e00ff */
[----:B-1----:R-:W-:-:S04]  /*8d00*/  FMUL.FTZ R67, R66, R69 ;  /* 0x0000004542437220 */ /* 0x002fc80000410000 */
[-C--:B----4-:R-:W-:Y:S01]  /*8d10*/  FFMA.FTZ R67, R246, R249.reuse, R67 ;  /* 0x000000f9f6437223 */ /* 0x090fe20000010043 */
[----:B------:R-:W-:-:S04]  /*8d20*/  FMUL.FTZ R249, R66, R249 ;  /* 0x000000f942f97220 */ /* 0x000fc80000410000 */
[----:B------:R-:W-:Y:S01]  /*8d30*/  FSEL R66, R66, R67, !P1 ;  /* 0x0000004342427208 */ /* 0x000fe20004800000 */
[----:B------:R-:W-:Y:S01]  /*8d40*/  @P1 FFMA.FTZ R246, R246, R69, -R249 ;  /* 0x00000045f6f61223 */ /* 0x000fe200000108f9 */
[----:B------:R-:W1:Y:S01]  /*8d50*/  SHFL.UP PT, R67, R247, 0x2, RZ ;  /* 0x04400000f7437989 */ /* 0x000e6200000e00ff */
[----:B------:R-:W-:Y:S02]  /*8d60*/  ISETP.GE.AND P1, PT, R119, 0x2, PT ;  /* 0x000000027700780c */ /* 0x000fe40003f26270 */
[C---:B-----5:R-:W-:Y:S01]  /*8d70*/  FMUL.FTZ R69, R66.reuse, R68 ;  /* 0x0000004442457220 */ /* 0x060fe20000410000 */
[----:B-1----:R-:W-:-:S03]  /*8d80*/  FMUL.FTZ R249, R66, R67 ;  /* 0x0000004342f97220 */ /* 0x002fc60000410000 */
[C---:B------:R-:W-:Y:S02]  /*8d90*/  FFMA.FTZ R69, R246.reuse, R67, R69 ;  /* 0x00000043f6457223 */ /* 0x040fe40000010045 */
[----:B------:R-:W1:Y:S01]  /*8da0*/  SHFL.UP PT, R67, R246, 0x2, RZ ;  /* 0x04400000f6437989 */ /* 0x000e6200000e00ff */
[----:B------:R-:W-:-:S04]  /*8db0*/  FFMA.FTZ R68, R246, R68, -R249 ;  /* 0x00000044f6447223 */ /* 0x000fc800000108f9 */
[----:B------:R-:W-:Y:S01]  /*8dc0*/  @P1 FADD.FTZ R247, R247, R69 ;  /* 0x00000045f7f71221 */ /* 0x000fe20000010000 */
[----:B------:R-:W4:Y:S01]  /*8dd0*/  SHFL.UP PT, R249, R66, 0x2, RZ ;  /* 0x0440000042f97989 */ /* 0x000f2200000e00ff */
[----:B------:R-:W-:-:S05]  /*8de0*/  @P1 FADD.FTZ R248, R248, R68 ;  /* 0x00000044f8f81221 */ /* 0x000fca0000010000 */
[----:B------:R-:W-:Y:S01]  /*8df0*/  SHFL.UP PT, R250, R248, 0x4, RZ ;  /* 0x04800000f8fa7989 */ /* 0x000fe200000e00ff */
[----:B-1----:R-:W-:-:S04]  /*8e00*/  FMUL.FTZ R69, R66, R67 ;  /* 0x0000004342457220 */ /* 0x002fc80000410000 */
[-C--:B----4-:R-:W-:Y:S01]  /*8e10*/  FFMA.FTZ R69, R246, R249.reuse, R69 ;  /* 0x000000f9f6457223 */ /* 0x090fe20000010045 */
[----:B------:R-:W-:Y:S02]  /*8e20*/  FMUL.FTZ R68, R66, R249 ;  /* 0x000000f942447220 */ /* 0x000fe40000410000 */
[----:B------:R-:W1:Y:S02]  /*8e30*/  SHFL.UP PT, R249, R247, 0x4, RZ ;  /* 0x04800000f7f97989 */ /* 0x000e6400000e00ff */
[----:B------:R-:W-:Y:S01]  /*8e40*/  @P1 FFMA.FTZ R246, R246, R67, -R68 ;  /* 0x00000043f6f61223 */ /* 0x000fe20000010844 */
[----:B------:R-:W-:Y:S02]  /*8e50*/  FSEL R66, R66, R69, !P1 ;  /* 0x0000004542427208 */ /* 0x000fe40004800000 */
[----:B------:R-:W-:Y:S02]  /*8e60*/  ISETP.GE.AND P1, PT, R119, 0x4, PT ;  /* 0x000000047700780c */ /* 0x000fe40003f26270 */
[----:B------:R-:W4:Y:S04]  /*8e70*/  SHFL.UP PT, R68, R246, 0x4, RZ ;  /* 0x04800000f6447989 */ /* 0x000f2800000e00ff */
[----:B------:R-:W5:Y:S01]  /*8e80*/  SHFL.UP PT, R69, R66, 0x4, RZ ;  /* 0x0480000042457989 */ /* 0x000f6200000e00ff */
[----:B-1----:R-:W-:-:S04]  /*8e90*/  FMUL.FTZ R67, R66, R249 ;  /* 0x000000f942437220 */ /* 0x002fc80000410000 */
[-C--:B------:R-:W-:Y:S01]  /*8ea0*/  FFMA.FTZ R67, R246, R250.reuse, -R67 ;  /* 0x000000faf6437223 */ /* 0x080fe20000010843 */
[----:B------:R-:W-:-:S03]  /*8eb0*/  FMUL.FTZ R250, R66, R250 ;  /* 0x000000fa42fa7220 */ /* 0x000fc60000410000 */
[----:B------:R-:W-:Y:S01]  /*8ec0*/  @P1 FADD.FTZ R248, R248, R67 ;  /* 0x00000043f8f81221 */ /* 0x000fe20000010000 */
[----:B------:R-:W-:Y:S01]  /*8ed0*/  FFMA.FTZ R250, R246, R249, R250 ;  /* 0x000000f9f6fa7223 */ /* 0x000fe200000100fa */
[----:B----4-:R-:W-:-:S03]  /*8ee0*/  FMUL.FTZ R249, R66, R68 ;  /* 0x0000004442f97220 */ /* 0x010fc60000410000 */
[----:B------:R-:W-:Y:S01]  /*8ef0*/  @P1 FADD.FTZ R247, R247, R250 ;  /* 0x000000faf7f71221 */ /* 0x000fe20000010000 */
[-C--:B-----5:R-:W-:Y:S01]  /*8f00*/  FFMA.FTZ R249, R246, R69.reuse, R249 ;  /* 0x00000045f6f97223 */ /* 0x0a0fe200000100f9 */
[----:B------:R-:W-:-:S03]  /*8f10*/  FMUL.FTZ R69, R66, R69 ;  /* 0x0000004542457220 */ /* 0x000fc60000410000 */
[----:B------:R-:W1:Y:S01]  /*8f20*/  SHFL.UP PT, R67, R247, 0x8, RZ ;  /* 0x05000000f7437989 */ /* 0x000e6200000e00ff */
[----:B------:R-:W-:Y:S01]  /*8f30*/  FSEL R66, R66, R249, !P1 ;  /* 0x000000f942427208 */ /* 0x000fe20004800000 */
[----:B------:R-:W-:Y:S01]  /*8f40*/  @P1 FFMA.FTZ R246, R246, R68, -R69 ;  /* 0x00000044f6f61223 */ /* 0x000fe20000010845 */
[----:B------:R-:W-:Y:S01]  /*8f50*/  ISETP.GE.AND P1, PT, R119, 0x8, PT ;  /* 0x000000087700780c */ /* 0x000fe20003f26270 */
[----:B------:R-:W4:Y:S04]  /*8f60*/  SHFL.UP PT, R249, R248, 0x8, RZ ;  /* 0x05000000f8f97989 */ /* 0x000f2800000e00ff */
[----:B------:R-:W5:Y:S01]  /*8f70*/  SHFL.UP PT, R68, R246, 0x8, RZ ;  /* 0x05000000f6447989 */ /* 0x000f6200000e00ff */
[----:B-1----:R-:W-:-:S04]  /*8f80*/  FMUL.FTZ R69, R66, R67 ;  /* 0x0000004342457220 */ /* 0x002fc80000410000 */
[-C--:B----4-:R-:W-:Y:S01]  /*8f90*/  FFMA.FTZ R69, R246, R249.reuse, -R69 ;  /* 0x000000f9f6457223 */ /* 0x090fe20000010845 */
[----:B------:R-:W-:Y:S02]  /*8fa0*/  FMUL.FTZ R250, R66, R249 ;  /* 0x000000f942fa7220 */ /* 0x000fe40000410000 */
[----:B------:R-:W1:Y:S01]  /*8fb0*/  SHFL.UP PT, R249, R66, 0x8, RZ ;  /* 0x0500000042f97989 */ /* 0x000e6200000e00ff */
[----:B------:R-:W-:Y:S01]  /*8fc0*/  @P1 FADD.FTZ R248, R248, R69 ;  /* 0x00000045f8f81221 */ /* 0x000fe20000010000 */
[----:B------:R-:W-:Y:S01]  /*8fd0*/  FFMA.FTZ R250, R246, R67, R250 ;  /* 0x00000043f6fa7223 */ /* 0x000fe200000100fa */
[----:B-----5:R-:W-:-:S03]  /*8fe0*/  FMUL.FTZ R67, R66, R68 ;  /* 0x0000004442437220 */ /* 0x020fc60000410000 */
[----:B------:R-:W-:-:S05]  /*8ff0*/  @P1 FADD.FTZ R247, R247, R250 ;  /* 0x000000faf7f71221 */ /* 0x000fca0000010000 */
[----:B------:R-:W4:Y:S01]  /*9000*/  SHFL.UP PT, R250, R247, 0x10, RZ ;  /* 0x06000000f7fa7989 */ /* 0x000f2200000e00ff */
[-C--:B-1----:R-:W-:Y:S01]  /*9010*/  FFMA.FTZ R67, R246, R249.reuse, R67 ;  /* 0x000000f9f6437223 */ /* 0x082fe20000010043 */
[----:B------:R-:W-:-:S04]  /*9020*/  FMUL.FTZ R249, R66, R249 ;  /* 0x000000f942f97220 */ /* 0x000fc80000410000 */
[----:B------:R-:W-:Y:S01]  /*9030*/  @P1 FFMA.FTZ R246, R246, R68, -R249 ;  /* 0x00000044f6f61223 */ /* 0x000fe200000108f9 */
[----:B------:R-:W-:Y:S01]  /*9040*/  FSEL R66, R66, R67, !P1 ;  /* 0x0000004342427208 */ /* 0x000fe20004800000 */
[----:B------:R-:W1:Y:S01]  /*9050*/  SHFL.UP PT, R249, R248, 0x10, RZ ;  /* 0x06000000f8f97989 */ /* 0x000e6200000e00ff */
[----:B------:R-:W-:-:S03]  /*9060*/  ISETP.NE.AND P1, PT, R251, RZ, PT ;  /* 0x000000fffb00720c */ /* 0x000fc60003f25270 */
[----:B------:R-:W5:Y:S01]  /*9070*/  SHFL.UP PT, R67, R246, 0x10, RZ ;  /* 0x06000000f6437989 */ /* 0x000f6200000e00ff */
[----:B----4-:R-:W-:-:S03]  /*9080*/  FMUL.FTZ R69, R66, R250 ;  /* 0x000000fa42457220 */ /* 0x010fc60000410000 */
[----:B------:R-:W4:Y:S01]  /*9090*/  SHFL.UP PT, R68, R66, 0x10, RZ ;  /* 0x0600000042447989 */ /* 0x000f2200000e00ff */
[-C--:B-1----:R-:W-:Y:S01]  /*90a0*/  FFMA.FTZ R69, R246, R249.reuse, -R69 ;  /* 0x000000f9f6457223 */ /* 0x082fe20000010845 */
[----:B------:R-:W-:-:S03]  /*90b0*/  FMUL.FTZ R249, R66, R249 ;  /* 0x000000f942f97220 */ /* 0x000fc60000410000 */
[----:B------:R-:W-:Y:S01]  /*90c0*/  @P5 FADD.FTZ R248, R248, R69 ;  /* 0x00000045f8f85221 */ /* 0x000fe20000010000 */
[----:B------:R-:W-:Y:S01]  /*90d0*/  FFMA.FTZ R250, R246, R250, R249 ;  /* 0x000000faf6fa7223 */ /* 0x000fe200000100f9 */
[----:B-----5:R-:W-:-:S03]  /*90e0*/  FMUL.FTZ R249, R66, R67 ;  /* 0x0000004342f97220 */ /* 0x020fc60000410000 */
[----:B------:R-:W-:Y:S01]  /*90f0*/  @P5 FADD.FTZ R247, R247, R250 ;  /* 0x000000faf7f75221 */ /* 0x000fe20000010000 */
[-C--:B----4-:R-:W-:Y:S01]  /*9100*/  FFMA.FTZ R249, R246, R68.reuse, R249 ;  /* 0x00000044f6f97223 */ /* 0x090fe200000100f9 */
[----:B------:R-:W-:-:S04]  /*9110*/  FMUL.FTZ R68, R66, R68 ;  /* 0x0000004442447220 */ /* 0x000fc80000410000 */
[----:B------:R-:W-:Y:S01]  /*9120*/  @P5 FFMA.FTZ R246, R246, R67, -R68 ;  /* 0x00000043f6f65223 */ /* 0x000fe20000010844 */
[----:B------:R-:W-:Y:S02]  /*9130*/  MOV R67, UR16 ;  /* 0x0000001000437c02 */ /* 0x000fe40008000f00 */
[----:B------:R-:W-:Y:S02]  /*9140*/  MOV R68, UR16 ;  /* 0x0000001000447c02 */ /* 0x000fe40008000f00 */
[----:B------:R-:W-:Y:S02]  /*9150*/  ISETP.LT.OR P4, PT, R67, 0x2, P1 ;  /* 0x000000024300780c */ /* 0x000fe40000f81670 */
[----:B------:R-:W-:Y:S01]  /*9160*/  FSEL R249, R66, R249, !P5 ;  /* 0x000000f942f97208 */ /* 0x000fe20006800000 */
[----:B------:R-:W-:-:S10]  /*9170*/  HFMA2.MMA R66, -RZ, RZ, 0, 9.5367431640625e-07 ;  /* 0x00000010ff427435 */ /* 0x000fd400000001ff */
[----:B------:R-:W1:Y:S01]  /*9180*/  @!P4 LDC R67, c[0x0][0x21c] ;  /* 0x00008700ff43cb82 */ /* 0x000e620000000800 */
[----:B------:R-:W-:-:S05]  /*9190*/  @!P4 IADD3 R68, R68, -0x2, RZ ;  /* 0xfffffffe4444c810 */ /* 0x000fca0007ffe0ff */
[----:B-1----:R-:W-:Y:S01]  /*91a0*/  @!P4 IMAD R67, R68, R67, UR7 ;  /* 0x000000074443ce24 */ /* 0x002fe2000f8e0243 */
[----:B------:R-:W-:-:S03]  /*91b0*/  CS2R R68, SRZ ;  /* 0x0000000000447805 */ /* 0x000fc6000001ff00 */
[----:B------:R-:W-:-:S05]  /*91c0*/  @!P4 IMAD.WIDE R66, R67, R66, UR22 ;  /* 0x000000164342ce25 */ /* 0x000fca000f8e0242 */
[----:B------:R-:W4:Y:S01]  /*91d0*/  @!P4 LDG.E.64 R68, desc[UR20][R66.64+0x8] ;  /* 0x000008144244c981 */ /* 0x000f22000c1e1b00 */
[----:B--2---:R-:W-:Y:S01]  /*91e0*/  HADD2.F32 R245, -RZ, R245.H0_H0 ;  /* 0x200000f5fff57230 */ /* 0x004fe20000004100 */
        /* <DEDUP_REMOVED lines=8> */
[C---:B------:R-:W-:Y:S01]  /*9270*/  FMUL.FTZ R234, R3.reuse, R234 ;  /* 0x000000ea03ea7220 */ /* 0x040fe20000410000 */
[----:B------:R-:W-:Y:S01]  /*9280*/  HADD2.F32 R238, -RZ, R238.H0_H0 ;  /* 0x200000eeffee7230 */ /* 0x000fe20000004100 */
[----:B------:R-:W-:Y:S01]  /*9290*/  SHFL.UP PT, R247, R247, 0x1, RZ ;  /* 0x04200000f7f77989 */ /* 0x000fe200000e00ff */
[----:B------:R-:W-:Y:S01]  /*92a0*/  FMUL.FTZ R240, R3, R240 ;  /* 0x000000f003f07220 */ /* 0x000fe20000410000 */
[----:B------:R-:W-:-:S02]  /*92b0*/  HADD2.F32 R205, -RZ, R205.H0_H0 ;  /* 0x200000cdffcd7230 */ /* 0x000fc40000004100 */
[----:B------:R-:W-:Y:S01]  /*92c0*/  SHFL.UP PT, R248, R248, 0x1, RZ ;  /* 0x04200000f8f87989 */ /* 0x000fe200000e00ff */
[----:B------:R-:W-:Y:S02]  /*92d0*/  HADD2.F32 R206, -RZ, R206.H0_H0 ;  /* 0x200000ceffce7230 */ /* 0x000fe40000004100 */
[----:B------:R-:W-:Y:S01]  /*92e0*/  FMUL.FTZ R205, R6, R205 ;  /* 0x000000cd06cd7220 */ /* 0x000fe20000410000 */
[----:B------:R-:W-:Y:S02]  /*92f0*/  HADD2.F32 R209, -RZ, R209.H0_H0 ;  /* 0x200000d1ffd17230 */ /* 0x000fe40000004100 */
[----:B------:R-:W-:Y:S01]  /*9300*/  FMUL.FTZ R206, R7, R206 ;  /* 0x000000ce07ce7220 */ /* 0x000fe20000410000 */
[----:B------:R-:W-:Y:S02]  /*9310*/  HADD2.F32 R210, -RZ, R210.H0_H0 ;  /* 0x200000d2ffd27230 */ /* 0x000fe40000004100 */
[----:B------:R-:W-:Y:S01]  /*9320*/  FMUL.FTZ R209, R8, R209 ;  /* 0x000000d108d17220 */ /* 0x000fe20000410000 */
[----:B------:R-:W-:-:S02]  /*9330*/  HADD2.F32 R235, -RZ, R235.H0_H0 ;  /* 0x200000ebffeb7230 */ /* 0x000fc40000004100 */
[----:B------:R-:W-:Y:S01]  /*9340*/  FMUL.FTZ R210, R9, R210 ;  /* 0x000000d209d27220 */ /* 0x000fe20000410000 */
[----:B------:R-:W-:Y:S02]  /*9350*/  HADD2.F32 R212, -RZ, R212.H0_H0 ;  /* 0x200000d4ffd47230 */ /* 0x000fe40000004100 */
[----:B------:R-:W-:Y:S01]  /*9360*/  FMUL.FTZ R235, R10, R235 ;  /* 0x000000eb0aeb7220 */ /* 0x000fe20000410000 */
[----:B------:R-:W-:Y:S02]  /*9370*/  HADD2.F32 R195, -RZ, R195.H0_H0 ;  /* 0x200000c3ffc37230 */ /* 0x000fe40000004100 */
[----:B------:R-:W-:Y:S02]  /*9380*/  HADD2.F32 R184, -RZ, R184.H0_H0 ;  /* 0x200000b8ffb87230 */ /* 0x000fe40000004100 */
[----:B------:R-:W-:Y:S02]  /*9390*/  HADD2.F32 R194, -RZ, R194.H0_H0 ;  /* 0x200000c2ffc27230 */ /* 0x000fe40000004100 */
[----:B------:R-:W-:Y:S01]  /*93a0*/  HADD2.F32 R163, -RZ, R163.H0_H0 ;  /* 0x200000a3ffa37230 */ /* 0x000fe20000004100 */
[----:B----4-:R-:W1:Y:S04]  /*93b0*/  SHFL.IDX PT, R68, R68, RZ, 0x1f ;  /* 0x00001fff44447589 */ /* 0x010e6800000e0000 */
        /* <DEDUP_REMOVED lines=13> */
[----:B------:R-:W-:Y:S02]  /*9490*/  HADD2.F32 R67, -RZ, R242.H0_H0 ;  /* 0x200000f2ff437230 */ /* 0x000fe40000004100 */
[----:B------:R-:W-:Y:S01]  /*94a0*/  FMUL.FTZ R248, R2, R243 ;  /* 0x000000f302f87220 */ /* 0x000fe20000410000 */
[----:B------:R-:W-:Y:S01]  /*94b0*/  FFMA.FTZ R64, R64, R69, R66 ;  /* 0x0000004540407223 */ /* 0x000fe20000010042 */
[-C--:B------:R-:W-:Y:S01]  /*94c0*/  FMUL.FTZ R66, R202, R249.reuse ;  /* 0x000000f9ca427220 */ /* 0x080fe20000410000 */
[C---:B------:R-:W-:Y:S01]  /*94d0*/  FMUL.FTZ R69, R203.reuse, R249 ;  /* 0x000000f9cb457220 */ /* 0x040fe20000410000 */
[----:B------:R-:W-:Y:S01]  /*94e0*/  FMUL.FTZ R246, R2, R67 ;  /* 0x0000004302f67220 */ /* 0x000fe20000410000 */
[----:B------:R-:W-:Y:S01]  /*94f0*/  FADD.FTZ R182, R182, R64 ;  /* 0x00000040b6b67221 */ /* 0x000fe20000010000 */
[-C--:B------:R-:W-:Y:S01]  /*9500*/  FFMA.FTZ R67, R203, R247.reuse, -R66 ;  /* 0x000000f7cb437223 */ /* 0x080fe20000010842 */
[----:B------:R-:W-:Y:S01]  /*9510*/  FFMA.FTZ R69, -R202, R247, -R69 ;  /* 0x000000f7ca457223 */ /* 0x000fe20000010945 */
[----:B------:R-:W-:Y:S01]  /*9520*/  FADD.FTZ R181, R181, R65 ;  /* 0x00000041b5b57221 */ /* 0x000fe20000010000 */
[----:B------:R-:W-:Y:S01]  /*9530*/  FMUL.FTZ R64, R131, R182 ;  /* 0x000000b683407220 */ /* 0x000fe20000410000 */
[----:B------:R-:W-:Y:S01]  /*9540*/  FADD.FTZ R67, R248, R67 ;  /* 0x00000043f8437221 */ /* 0x000fe20000010000 */
[----:B------:R-:W-:Y:S01]  /*9550*/  FADD.FTZ R66, -R246, R69 ;  /* 0x00000045f6427221 */ /* 0x000fe20000010100 */
[----:B------:R-:W-:Y:S01]  /*9560*/  ISETP.NE.AND P3, PT, R251, 0x1f, PT ;  /* 0x0000001ffb00780c */ /* 0x000fe20003f65270 */
[----:B------:R-:W-:Y:S01]  /*9570*/  FFMA.FTZ R65, R132, R181, -R64 ;  /* 0x000000b584417223 */ /* 0x000fe20000010840 */
[C---:B------:R-:W-:Y:S01]  /*9580*/  FMUL.FTZ R69, R148.reuse, -R67 ;  /* 0x8000004394457220 */ /* 0x040fe20000410000 */
[----:B------:R-:W-:Y:S01]  /*9590*/  FMUL.FTZ R68, R148, -R66 ;  /* 0x8000004294447220 */ /* 0x000fe20000410000 */
[----:B0--3--:R-:W-:Y:S01]  /*95a0*/  FMUL.FTZ R64, R202, -R120 ;  /* 0x80000078ca407220 */ /* 0x009fe20000410000 */
[----:B------:R-:W-:Y:S01]  /*95b0*/  FFMA.FTZ R183, R30, R183, R65 ;  /* 0x000000b71eb77223 */ /* 0x000fe20000010041 */
[C---:B------:R-:W-:Y:S01]  /*95c0*/  FFMA.FTZ R69, R149.reuse, R66, R69 ;  /* 0x0000004295457223 */ /* 0x040fe20000010045 */
[----:B------:R-:W-:Y:S01]  /*95d0*/  FFMA.FTZ R67, R149, R67, -R68 ;  /* 0x0000004395437223 */ /* 0x000fe20000010844 */
[----:B------:R-:W-:-:S02]  /*95e0*/  FMUL.FTZ R65, R202, R121 ;  /* 0x00000079ca417220 */ /* 0x000fc40000410000 */
[----:B------:R-:W-:Y:S01]  /*95f0*/  FADD.FTZ R66, -R234, R69 ;  /* 0x00000045ea427221 */ /* 0x000fe20000010100 */
[----:B------:R-:W-:Y:S01]  /*9600*/  FADD.FTZ R69, R240, R67 ;  /* 0x00000043f0457221 */ /* 0x000fe20000010000 */
[----:B------:R-:W-:Y:S02]  /*9610*/  HADD2.F32 R67, -RZ, R241.H0_H0 ;  /* 0x200000f1ff437230 */ /* 0x000fe40000004100 */
[----:B------:R-:W-:Y:S01]  /*9620*/  FFMA.FTZ R65, R203, R120, -R65 ;  /* 0x00000078cb417223 */ /* 0x000fe20000010841 */
[CC--:B------:R-:W-:Y:S01]  /*9630*/  FMUL.FTZ R68, R174.reuse, -R66.reuse ;  /* 0x80000042ae447220 */ /* 0x0c0fe20000410000 */
[----:B------:R-:W-:Y:S01]  /*9640*/  FMUL.FTZ R241, R174, -R69 ;  /* 0x80000045aef17220 */ /* 0x000fe20000410000 */
[C---:B------:R-:W-:Y:S02]  /*9650*/  FMUL.FTZ R242, R4.reuse, R67 ;  /* 0x0000004304f27220 */ /* 0x040fe40000410000 */
[C---:B------:R-:W-:Y:S01]  /*9660*/  FFMA.FTZ R69, R175.reuse, R69, -R68 ;  /* 0x00000045af457223 */ /* 0x040fe20000010844 */
[----:B------:R-:W-:Y:S01]  /*9670*/  FFMA.FTZ R66, R175, R66, R241 ;  /* 0x00000042af427223 */ /* 0x000fe200000100f1 */
[----:B------:R-:W-:Y:S01]  /*9680*/  FMUL.FTZ R241, R4, R239 ;  /* 0x000000ef04f17220 */ /* 0x000fe20000410000 */
[----:B------:R-:W-:-:S02]  /*9690*/  HADD2.F32 R68, -RZ, R237.H0_H0 ;  /* 0x200000edff447230 */ /* 0x000fc40000004100 */
[----:B------:R-:W-:Y:S01]  /*96a0*/  FADD.FTZ R69, R242, R69 ;  /* 0x00000045f2457221 */ /* 0x000fe20000010000 */
[----:B------:R-:W-:-:S03]  /*96b0*/  FADD.FTZ R66, -R241, R66 ;  /* 0x00000042f1427221 */ /* 0x000fc60000010100 */
[CC--:B------:R-:W-:Y:S01]  /*96c0*/  FMUL.FTZ R237, R176.reuse, -R69.reuse ;  /* 0x80000045b0ed7220 */ /* 0x0c0fe20000410000 */
[----:B------:R-:W-:Y:S01]  /*96d0*/  FMUL.FTZ R243, R5, R68 ;  /* 0x0000004405f37220 */ /* 0x000fe20000410000 */
[-C--:B------:R-:W-:Y:S02]  /*96e0*/  FMUL.FTZ R244, R176, -R66.reuse ;  /* 0x80000042b0f47220 */ /* 0x080fe40000410000 */
[C---:B------:R-:W-:Y:S02]  /*96f0*/  FFMA.FTZ R66, R177.reuse, R66, R237 ;  /* 0x00000042b1427223 */ /* 0x040fe400000100ed */
[----:B------:R-:W-:Y:S01]  /*9700*/  FFMA.FTZ R67, R177, R69, -R244 ;  /* 0x00000045b1437223 */ /* 0x000fe200000108f4 */
[----:B------:R-:W-:Y:S01]  /*9710*/  FMUL.FTZ R244, R5, R238 ;  /* 0x000000ee05f47220 */ /* 0x000fe20000410000 */
[----:B------:R-:W-:Y:S01]  /*9720*/  FADD.FTZ R66, -R243, R66 ;  /* 0x00000042f3427221 */ /* 0x000fe20000010100 */
[----:B------:R-:W-:Y:S02]  /*9730*/  HADD2.F32 R69, -RZ, R204.H0_H0 ;  /* 0x200000ccff457230 */ /* 0x000fe40000004100 */
[----:B------:R-:W-:Y:S01]  /*9740*/  FADD.FTZ R67, R244, R67 ;  /* 0x00000043f4437221 */ /* 0x000fe20000010000 */
[----:B------:R-:W-:-:S02]  /*9750*/  FMUL.FTZ R68, R178, -R66 ;  /* 0x80000042b2447220 */ /* 0x000fc40000410000 */
[----:B------:R-:W-:Y:S01]  /*9760*/  FMUL.FTZ R204, R6, R69 ;  /* 0x0000004506cc7220 */ /* 0x000fe20000410000 */
[-C--:B------:R-:W-:Y:S01]  /*9770*/  FMUL.FTZ R237, R178, -R67.reuse ;  /* 0x80000043b2ed7220 */ /* 0x080fe20000410000 */
[----:B------:R-:W-:-:S03]  /*9780*/  FFMA.FTZ R68, R179, R67, -R68 ;  /* 0x00000043b3447223 */ /* 0x000fc60000010844 */
[----:B------:R-:W-:Y:S01]  /*9790*/  FFMA.FTZ R237, R179, R66, R237 ;  /* 0x00000042b3ed7223 */ /* 0x000fe200000100ed */
[----:B------:R-:W-:Y:S01]  /*97a0*/  FADD.FTZ R238, R205, R68 ;  /* 0x00000044cdee7221 */ /* 0x000fe20000010000 */
[----:B------:R-:W-:Y:S02]  /*97b0*/  HADD2.F32 R68, -RZ, R207.H0_H0 ;  /* 0x200000cfff447230 */ /* 0x000fe40000004100 */
[----:B------:R-:W-:Y:S01]  /*97c0*/  FADD.FTZ R66, -R204, R237 ;  /* 0x000000edcc427221 */ /* 0x000fe20000010100 */
[----:B------:R-:W-:Y:S02]  /*97d0*/  FMUL.FTZ R67, R151, -R238 ;  /* 0x800000ee97437220 */ /* 0x000fe40000410000 */
[----:B------:R-:W-:Y:S01]  /*97e0*/  FMUL.FTZ R207, R7, R68 ;  /* 0x0000004407cf7220 */ /* 0x000fe20000410000 */
[-C--:B------:R-:W-:Y:S01]  /*97f0*/  FMUL.FTZ R69, R151, -R66.reuse ;  /* 0x8000004297457220 */ /* 0x080fe20000410000 */
[----:B------:R-:W-:-:S03]  /*9800*/  FFMA.FTZ R67, R152, R66, R67 ;  /* 0x0000004298437223 */ /* 0x000fc60000010043 */
[----:B------:R-:W-:Y:S01]  /*9810*/  FFMA.FTZ R238, R152, R238, -R69 ;  /* 0x000000ee98ee7223 */ /* 0x000fe20000010845 */
[----:B------:R-:W-:Y:S01]  /*9820*/  FADD.FTZ R66, -R206, R67 ;  /* 0x00000043ce427221 */ /* 0x000fe20000010100 */
[----:B------:R-:W-:Y:S02]  /*9830*/  HADD2.F32 R67, -RZ, R208.H0_H0 ;  /* 0x200000d0ff437230 */ /* 0x000fe40000004100 */
[----:B------:R-:W-:Y:S01]  /*9840*/  FADD.FTZ R238, R207, R238 ;  /* 0x000000eecfee7221 */ /* 0x000fe20000010000 */
[C---:B------:R-:W-:Y:S02]  /*9850*/  FMUL.FTZ R237, R153.reuse, -R66 ;  /* 0x8000004299ed7220 */ /* 0x040fe40000410000 */
        /* <DEDUP_REMOVED lines=10> */
[----:B------:R-:W-:Y:S01]  /*9900*/  FFMA.FTZ R67, R156, R66, R67 ;  /* 0x000000429c437223 */ /* 0x000fe20000010043 */
[----:B------:R-:W-:-:S02]  /*9910*/  HADD2.F32 R68, -RZ, R199.H0_H0 ;  /* 0x200000c7ff447230 */ /* 0x000fc40000004100 */
[----:B------:R-:W-:Y:S01]  /*9920*/  FFMA.FTZ R238, R156, R238, -R69 ;  /* 0x000000ee9cee7223 */ /* 0x000fe20000010845 */
[----:B------:R-:W-:Y:S01]  /*9930*/  FADD.FTZ R66, -R210, R67 ;  /* 0x00000043d2427221 */ /* 0x000fe20000010100 */
[----:B------:R-:W-:Y:S02]  /*9940*/  HADD2.F32 R67, -RZ, R236.H0_H0 ;  /* 0x200000ecff437230 */ /* 0x000fe40000004100 */
[----:B------:R-:W-:Y:S01]  /*9950*/  FADD.FTZ R238, R211, R238 ;  /* 0x000000eed3ee7221 */ /* 0x000fe20000010000 */
[C---:B------:R-:W-:Y:S02]  /*9960*/  FMUL.FTZ R69, R157.reuse, -R66 ;  /* 0x800000429d457220 */ /* 0x040fe40000410000 */
[----:B------:R-:W-:Y:S01]  /*9970*/  FMUL.FTZ R236, R10, R67 ;  /* 0x000000430aec7220 */ /* 0x000fe20000410000 */
[-C--:B------:R-:W-:Y:S01]  /*9980*/  FMUL.FTZ R237, R157, -R238.reuse ;  /* 0x800000ee9ded7220 */ /* 0x080fe20000410000 */
[----:B------:R-:W-:Y:S01]  /*9990*/  FFMA.FTZ R69, R158, R238, -R69 ;  /* 0x000000ee9e457223 */ /* 0x000fe20000010845 */
[----:B------:R-:W-:-:S02]  /*99a0*/  FMUL.FTZ R238, R11, R212 ;  /* 0x000000d40bee7220 */ /* 0x000fc40000410000 */
[----:B------:R-:W-:Y:S01]  /*99b0*/  FFMA.FTZ R66, R158, R66, R237 ;  /* 0x000000429e427223 */ /* 0x000fe200000100ed */
[----:B------:R-:W-:Y:S01]  /*99c0*/  FADD.FTZ R69, R236, R69 ;  /* 0x00000045ec457221 */ /* 0x000fe20000010000 */
[----:B------:R-:W-:Y:S02]  /*99d0*/  FMUL.FTZ R237, R11, R68 ;  /* 0x000000440bed7220 */ /* 0x000fe40000410000 */
[----:B------:R-:W-:Y:S01]  /*99e0*/  FADD.FTZ R66, -R235, R66 ;  /* 0x00000042eb427221 */ /* 0x000fe20000010100 */
[----:B------:R-:W-:-:S03]  /*99f0*/  FMUL.FTZ R199, R159, -R69 ;  /* 0x800000459fc77220 */ /* 0x000fc60000410000 */
[-C--:B------:R-:W-:Y:S01]  /*9a00*/  FMUL.FTZ R67, R159, -R66.reuse ;  /* 0x800000429f437220 */ /* 0x080fe20000410000 */
[C---:B------:R-:W-:Y:S01]  /*9a10*/  FFMA.FTZ R66, R160.reuse, R66, R199 ;  /* 0x00000042a0427223 */ /* 0x040fe200000100c7 */
[----:B------:R-:W-:Y:S02]  /*9a20*/  HADD2.F32 R199, -RZ, R196.H0_H0 ;  /* 0x200000c4ffc77230 */ /* 0x000fe40000004100 */
[----:B------:R-:W-:Y:S01]  /*9a30*/  FFMA.FTZ R67, R160, R69, -R67 ;  /* 0x00000045a0437223 */ /* 0x000fe20000010843 */
[----:B------:R-:W-:Y:S02]  /*9a40*/  FADD.FTZ R66, -R237, R66 ;  /* 0x00000042ed427221 */ /* 0x000fe40000010100 */
[----:B------:R-:W-:Y:S01]  /*9a50*/  FMUL.FTZ R199, R12, R199 ;  /* 0x000000c70cc77220 */ /* 0x000fe20000410000 */
[----:B------:R-:W-:Y:S01]  /*9a60*/  FADD.FTZ R67, R238, R67 ;  /* 0x00000043ee437221 */ /* 0x000fe20000010000 */
[----:B------:R-:W-:-:S03]  /*9a70*/  FMUL.FTZ R239, R161, -R66 ;  /* 0x80000042a1ef7220 */ /* 0x000fc60000410000 */
[-C--:B------:R-:W-:Y:S01]  /*9a80*/  FMUL.FTZ R69, R161, -R67.reuse ;  /* 0x80000043a1457220 */ /* 0x080fe20000410000 */
[----:B------:R-:W-:Y:S01]  /*9a90*/  FFMA.FTZ R68, R162, R67, -R239 ;  /* 0x00000043a2447223 */ /* 0x000fe200000108ef */
[----:B------:R-:W-:Y:S01]  /*9aa0*/  FMUL.FTZ R239, R12, R195 ;  /* 0x000000c30cef7220 */ /* 0x000fe20000410000 */
[----:B------:R-:W-:Y:S01]  /*9ab0*/  FMUL.FTZ R195, R13, R184 ;  /* 0x000000b80dc37220 */ /* 0x000fe20000410000 */
[----:B------:R-:W-:Y:S01]  /*9ac0*/  FFMA.FTZ R66, R162, R66, R69 ;  /* 0x00000042a2427223 */ /* 0x000fe20000010045 */
[----:B------:R-:W-:Y:S01]  /*9ad0*/  FADD.FTZ R68, R199, R68 ;  /* 0x00000044c7447221 */ /* 0x000fe20000010000 */
[----:B------:R-:W-:Y:S02]  /*9ae0*/  FMUL.FTZ R184, R14, R163 ;  /* 0x000000a30eb87220 */ /* 0x000fe40000410000 */
[----:B------:R-:W-:Y:S01]  /*9af0*/  FADD.FTZ R66, -R239, R66 ;  /* 0x00000042ef427221 */ /* 0x000fe20000010100 */
[----:B------:R-:W-:-:S03]  /*9b00*/  FMUL.FTZ R69, R146, -R68 ;  /* 0x8000004492457220 */ /* 0x000fc60000410000 */
[-C--:B------:R-:W-:Y:S01]  /*9b10*/  FMUL.FTZ R196, R146, -R66.reuse ;  /* 0x8000004292c47220 */ /* 0x080fe20000410000 */
[----:B------:R-:W-:-:S03]  /*9b20*/  FFMA.FTZ R66, R147, R66, R69 ;  /* 0x0000004293427223 */ /* 0x000fc60000010045 */
[----:B------:R-:W-:Y:S01]  /*9b30*/  FFMA.FTZ R67, R147, R68, -R196 ;  /* 0x0000004493437223 */ /* 0x000fe200000108c4 */
[----:B------:R-:W-:Y:S01]  /*9b40*/  FMUL.FTZ R196, R13, R194 ;  /* 0x000000c20dc47220 */ /* 0x000fe20000410000 */
[----:B------:R-:W-:-:S03]  /*9b50*/  FADD.FTZ R66, -R195, R66 ;  /* 0x00000042c3427221 */ /* 0x000fc60000010100 */
[----:B------:R-:W-:Y:S01]  /*9b60*/  FADD.FTZ R68, R196, R67 ;  /* 0x00000043c4447221 */ /* 0x000fe20000010000 */
[----:B------:R-:W-:Y:S02]  /*9b70*/  HADD2.F32 R67, -RZ, R180.H0_H0 ;  /* 0x200000b4ff437230 */ /* 0x000fe40000004100 */
[C---:B------:R-:W-:Y:S01]  /*9b80*/  FMUL.FTZ R69, R137.reuse, -R66 ;  /* 0x8000004289457220 */ /* 0x040fe20000410000 */
[----:B------:R-:W-:Y:S02]  /*9b90*/  HADD2.F32 R180, -RZ, R71.H0_H0 ;  /* 0x20000047ffb47230 */ /* 0x000fe40000004100 */
[-C--:B------:R-:W-:Y:S01]  /*9ba0*/  FMUL.FTZ R245, R137, -R68.reuse ;  /* 0x8000004489f57220 */ /* 0x080fe20000410000 */
[----:B------:R-:W-:Y:S01]  /*9bb0*/  FFMA.FTZ R71, R203, -R121, R64 ;  /* 0x80000079cb477223 */ /* 0x000fe20000010040 */
[----:B------:R-:W-:Y:S01]  /*9bc0*/  FFMA.FTZ R69, R138, R68, -R69 ;  /* 0x000000448a457223 */ /* 0x000fe20000010845 */
[----:B------:R-:W-:Y:S01]  /*9bd0*/  FMUL.FTZ R194, R14, R67 ;  /* 0x000000430ec27220 */ /* 0x000fe20000410000 */
[----:B------:R-:W-:Y:S01]  /*9be0*/  FFMA.FTZ R245, R138, R66, R245 ;  /* 0x000000428af57223 */ /* 0x000fe200000100f5 */
[----:B------:R-:W-:Y:S01]  /*9bf0*/  FMUL.FTZ R180, R15, R180 ;  /* 0x000000b40fb47220 */ /* 0x000fe20000410000 */
[----:B------:R-:W-:Y:S01]  /*9c00*/  FMUL.FTZ R250, R148, -R71 ;  /* 0x8000004794fa7220 */ /* 0x000fe20000410000 */
[----:B------:R-:W-:Y:S01]  /*9c10*/  FADD.FTZ R69, R194, R69 ;  /* 0x00000045c2457221 */ /* 0x000fe20000010000 */
[----:B------:R-:W-:Y:S01]  /*9c20*/  FADD.FTZ R67, -R184, R245 ;  /* 0x000000f5b8437221 */ /* 0x000fe20000010100 */
[-C--:B------:R-:W-:Y:S01]  /*9c30*/  FMUL.FTZ R64, R148, -R65.reuse ;  /* 0x8000004194407220 */ /* 0x080fe20000410000 */
[----:B------:R-:W-:Y:S01]  /*9c40*/  FFMA.FTZ R250, R149, R65, -R250 ;  /* 0x0000004195fa7223 */ /* 0x000fe200000108fa */
[C---:B------:R-:W-:Y:S01]  /*9c50*/  FMUL.FTZ R68, R135.reuse, -R69 ;  /* 0x8000004587447220 */ /* 0x040fe20000410000 */
[C---:B------:R-:W-:Y:S01]  /*9c60*/  FMUL.FTZ R163, R135.reuse, -R67 ;  /* 0x8000004387a37220 */ /* 0x040fe20000410000 */
[----:B------:R-:W-:Y:S01]  /*9c70*/  FMUL.FTZ R65, R135, R183 ;  /* 0x000000b787417220 */ /* 0x000fe20000410000 */
[----:B------:R-:W-:Y:S01]  /*9c80*/  FFMA.FTZ R71, R149, R71, R64 ;  /* 0x0000004795477223 */ /* 0x000fe20000010040 */
[----:B------:R-:W-:Y:S01]  /*9c90*/  FFMA.FTZ R67, R136, R67, R68 ;  /* 0x0000004388437223 */ /* 0x000fe20000010044 */
[----:B------:R-:W-:-:S02]  /*9ca0*/  HADD2.F32 R68, -RZ, R145.H0_H0 ;  /* 0x20000091ff447230 */ /* 0x000fc40000004100 */
[----:B------:R-:W-:Y:S01]  /*9cb0*/  FFMA.FTZ R66, R136, R69, -R163 ;  /* 0x0000004588427223 */ /* 0x000fe200000108a3 */
[----:B------:R-:W-:Y:S01]  /*9cc0*/  FMUL.FTZ R64, R174, -R250 ;  /* 0x800000faae407220 */ /* 0x000fe20000410000 */
[----:B------:R-:W-:Y:S01]  /*9cd0*/  FADD.FTZ R67, -R180, R67 ;  /* 0x00000043b4437221 */ /* 0x000fe20000010100 */
[----:B------:R-:W-:Y:S02]  /*9ce0*/  HADD2.F32 R145, -RZ, R70.H0_H0 ;  /* 0x20000046ff917230 */ /* 0x000fe40000004100 */
[----:B------:R-:W-:Y:S01]  /*9cf0*/  FMUL.FTZ R163, R15, R68 ;  /* 0x000000440fa37220 */ /* 0x000fe20000410000 */
[----:B------:R-:W-:-:S03]  /*9d00*/  FMUL.FTZ R245, R131, -R67 ;  /* 0x8000004383f57220 */ /* 0x000fc60000410000 */
[----:B------:R-:W-:Y:S01]  /*9d10*/  FADD.FTZ R66, R163, R66 ;  /* 0x00000042a3427221 */ /* 0x000fe20000010000 */
[----:B------:R-:W-:-:S03]  /*9d20*/  FMUL.FTZ R145, R16, R145 ;  /* 0x0000009110917220 */ /* 0x000fc60000410000 */
[-C--:B------:R-:W-:Y:S01]  /*9d30*/  FMUL.FTZ R212, R131, -R66.reuse ;  /* 0x8000004283d47220 */ /* 0x080fe20000410000 */
[----:B------:R-:W-:Y:S01]  /*9d40*/  FFMA.FTZ R245, R132, R66, -R245 ;  /* 0x0000004284f57223 */ /* 0x000fe200000108f5 */
[-C--:B------:R-:W-:Y:S01]  /*9d50*/  FMUL.FTZ R66, R174, -R71.reuse ;  /* 0x80000047ae427220 */ /* 0x080fe20000410000 */
[----:B------:R-:W-:Y:S01]  /*9d60*/  FFMA.FTZ R71, R175, R71, R64 ;  /* 0x00000047af477223 */ /* 0x000fe20000010040 */
[----:B------:R-:W-:Y:S01]  /*9d70*/  FFMA.FTZ R212, R132, R67, R212 ;  /* 0x0000004384d47223 */ /* 0x000fe200000100d4 */
[----:B------:R-:W-:Y:S01]  /*9d80*/  FMUL.FTZ R67, R131, R181 ;  /* 0x000000b583437220 */ /* 0x000fe20000410000 */
[----:B------:R-:W-:Y:S01]  /*9d90*/  FFMA.FTZ R250, R175, R250, -R66 ;  /* 0x000000faaffa7223 */ /* 0x000fe20000010842 */
[----:B------:R-:W-:Y:S01]  /*9da0*/  FMUL.FTZ R66, R176, -R71 ;  /* 0x80000047b0427220 */ /* 0x000fe20000410000 */
[----:B------:R-:W-:Y:S01]  /*9db0*/  FADD.FTZ R245, R145, R245 ;  /* 0x000000f591f57221 */ /* 0x000fe20000010000 */
[----:B------:R-:W-:-:S04]  /*9dc0*/  FFMA.FTZ R67, R132, R182, R67 ;  /* 0x000000b684437223 */ /* 0x000fc80000010043 */
[----:B------:R-:W-:-:S04]  /*9dd0*/  FFMA.FTZ R122, R30, R122, R67 ;  /* 0x0000007a1e7a7223 */ /* 0x000fc80000010043 */
[-C--:B------:R-:W-:Y:S01]  /*9de0*/  FMUL.FTZ R67, R135, R122.reuse ;  /* 0x0000007a87437220 */ /* 0x080fe20000410000 */
[----:B------:R-:W-:-:S03]  /*9df0*/  FFMA.FTZ R65, R136, R122, R65 ;  /* 0x0000007a88417223 */ /* 0x000fc60000010041 */
[----:B------:R-:W-:Y:S01]  /*9e00*/  FFMA.FTZ R67, R136, R183, -R67 ;  /* 0x000000b788437223 */ /* 0x000fe20000010843 */
[----:B------:R-:W-:-:S03]  /*9e10*/  FFMA.FTZ R124, R26, R124, R65 ;  /* 0x0000007c1a7c7223 */ /* 0x000fc60000010041 */
[----:B------:R-:W-:Y:S01]  /*9e20*/  FFMA.FTZ R123, R26, R123, R67 ;  /* 0x0000007b1a7b7223 */ /* 0x000fe20000010043 */
[----:B------:R-:W-:-:S03]  /*9e30*/  FMUL.FTZ R67, R137, R124 ;  /* 0x0000007c89437220 */ /* 0x000fc60000410000 */
[-C--:B------:R-:W-:Y:S01]  /*9e40*/  FMUL.FTZ R65, R137, R123.reuse ;  /* 0x0000007b89417220 */ /* 0x080fe20000410000 */
[----:B------:R-:W-:-:S03]  /*9e50*/  FFMA.FTZ R64, R138, R123, -R67 ;  /* 0x0000007b8a407223 */ /* 0x000fc60000010843 */
[----:B------:R-:W-:Y:S01]  /*9e60*/  FFMA.FTZ R65, R138, R124, R65 ;  /* 0x0000007c8a417223 */ /* 0x000fe20000010041 */
[----:B------:R-:W-:Y:S01]  /*9e70*/  FFMA.FTZ R125, R21, R125, R64 ;  /* 0x0000007d157d7223 */ /* 0x000fe20000010040 */
[-C--:B------:R-:W-:Y:S01]  /*9e80*/  FMUL.FTZ R64, R176, -R250.reuse ;  /* 0x800000fab0407220 */ /* 0x080fe20000410000 */
[----:B------:R-:W-:Y:S01]  /*9e90*/  FFMA.FTZ R250, R177, R250, -R66 ;  /* 0x000000fab1fa7223 */ /* 0x000fe20000010842 */
[----:B------:R-:W-:Y:S01]  /*9ea0*/  FFMA.FTZ R126, R21, R126, R65 ;  /* 0x0000007e157e7223 */ /* 0x000fe20000010041 */
[C---:B------:R-:W-:Y:S01]  /*9eb0*/  FMUL.FTZ R65, R146.reuse, R125 ;  /* 0x0000007d92417220 */ /* 0x040fe20000410000 */
[----:B------:R-:W-:Y:S02]  /*9ec0*/  FFMA.FTZ R71, R177, R71, R64 ;  /* 0x00000047b1477223 */ /* 0x000fe40000010040 */
[-C--:B------:R-:W-:Y:S01]  /*9ed0*/  FMUL.FTZ R64, R146, R126.reuse ;  /* 0x0000007e92407220 */ /* 0x080fe20000410000 */
[----:B------:R-:W-:Y:S01]  /*9ee0*/  FFMA.FTZ R65, R147, R126, R65 ;  /* 0x0000007e93417223 */ /* 0x000fe20000010041 */
[----:B------:R-:W-:-:S02]  /*9ef0*/  FMUL.FTZ R66, R178, -R71 ;  /* 0x80000047b2427220 */ /* 0x000fc40000410000 */
[----:B------:R-:W-:Y:S01]  /*9f00*/  FFMA.FTZ R67, R147, R125, -R64 ;  /* 0x0000007d93437223 */ /* 0x000fe20000010840 */
[----:B------:R-:W-:Y:S01]  /*9f10*/  FFMA.FTZ R128, R18, R128, R65 ;  /* 0x0000008012807223 */ /* 0x000fe20000010041 */
[-C--:B------:R-:W-:Y:S01]  /*9f20*/  FMUL.FTZ R64, R178, -R250.reuse ;  /* 0x800000fab2407220 */ /* 0x080fe20000410000 */
[----:B------:R-:W-:Y:S01]  /*9f30*/  FFMA.FTZ R250, R179, R250, -R66 ;  /* 0x000000fab3fa7223 */ /* 0x000fe20000010842 */
[----:B------:R-:W-:Y:S01]  /*9f40*/  FFMA.FTZ R127, R18, R127, R67 ;  /* 0x0000007f127f7223 */ /* 0x000fe20000010043 */
[----:B------:R-:W-:Y:S01]  /*9f50*/  FMUL.FTZ R67, R161, R128 ;  /* 0x00000080a1437220 */ /* 0x000fe20000410000 */
[----:B------:R-:W-:Y:S02]  /*9f60*/  FFMA.FTZ R71, R179, R71, R64 ;  /* 0x00000047b3477223 */ /* 0x000fe40000010040 */
[-C--:B------:R-:W-:Y:S01]  /*9f70*/  FMUL.FTZ R65, R161, R127.reuse ;  /* 0x0000007fa1417220 */ /* 0x080fe20000410000 */
[----:B------:R-:W-:-:S03]  /*9f80*/  FFMA.FTZ R66, R162, R127, -R67 ;  /* 0x0000007fa2427223 */ /* 0x000fc60000010843 */
[----:B------:R-:W-:Y:S01]  /*9f90*/  FFMA.FTZ R64, R162, R128, R65 ;  /* 0x00000080a2407223 */ /* 0x000fe20000010041 */
[----:B------:R-:W-:Y:S01]  /*9fa0*/  FFMA.FTZ R129, R17, R129, R66 ;  /* 0x0000008111817223 */ /* 0x000fe20000010042 */
[----:B------:R-:W-:Y:S02]  /*9fb0*/  FMUL.FTZ R65, R151, -R71 ;  /* 0x8000004797417220 */ /* 0x000fe40000410000 */
[----:B------:R-:W-:Y:S01]  /*9fc0*/  FFMA.FTZ R213, R17, R213, R64 ;  /* 0x000000d511d57223 */ /* 0x000fe20000010040 */
[-C--:B------:R-:W-:Y:S01]  /*9fd0*/  FMUL.FTZ R64, R151, -R250.reuse ;  /* 0x800000fa97407220 */ /* 0x080fe20000410000 */
[C---:B------:R-:W-:Y:S02]  /*9fe0*/  FFMA.FTZ R250, R152.reuse, R250, -R65 ;  /* 0x000000fa98fa7223 */ /* 0x040fe40000010841 */
[C---:B------:R-:W-:Y:S01]  /*9ff0*/  FMUL.FTZ R65, R159.reuse, R213 ;  /* 0x000000d59f417220 */ /* 0x040fe20000410000 */
[----:B------:R-:W-:Y:S01]  /*a000*/  FFMA.FTZ R71, R152, R71, R64 ;  /* 0x0000004798477223 */ /* 0x000fe20000010040 */
[----:B------:R-:W-:-:S02]  /*a010*/  FMUL.FTZ R64, R159, R129 ;  /* 0x000000819f407220 */ /* 0x000fc40000410000 */
[C---:B------:R-:W-:Y:S01]  /*a020*/  FFMA.FTZ R66, R160.reuse, R129, -R65 ;  /* 0x00000081a0427223 */ /* 0x040fe20000010841 */
[----:B------:R-:W-:Y:S01]  /*a030*/  FMUL.FTZ R65, R153, -R71 ;  /* 0x8000004799417220 */ /* 0x000fe20000410000 */
[----:B------:R-:W-:Y:S02]  /*a040*/  FFMA.FTZ R64, R160, R213, R64 ;  /* 0x000000d5a0407223 */ /* 0x000fe40000010040 */
[C---:B------:R-:W-:Y:S02]  /*a050*/  FFMA.FTZ R214, R139.reuse, R214, R66 ;  /* 0x000000d68bd67223 */ /* 0x040fe40000010042 */
        /* <DEDUP_REMOVED lines=42> */
[----:B------:R-:W-:Y:S01]  /*a300*/  FFMA.FTZ R250, R162, R250, -R65 ;  /* 0x000000faa2fa7223 */ /* 0x000fe20000010841 */
[----:B------:R-:W-:Y:S01]  /*a310*/  FMUL.FTZ R66, R178, R223 ;  /* 0x000000dfb2427220 */ /* 0x000fe20000410000 */
        /* <DEDUP_REMOVED lines=12> */
[----:B------:R-:W-:Y:S01]  /*a3e0*/  FFMA.FTZ R66, R177, R224, -R66 ;  /* 0x000000e0b1427223 */ /* 0x000fe20000010842 */
[----:B------:R-:W-:Y:S01]  /*a3f0*/  FMUL.FTZ R65, R137, -R71 ;  /* 0x8000004789417220 */ /* 0x000fe20000410000 */
[----:B------:R-:W-:Y:S02]  /*a400*/  FFMA.FTZ R64, R177, R225, R64 ;  /* 0x000000e1b1407223 */ /* 0x000fe40000010040 */
[C---:B------:R-:W-:Y:S02]  /*a410*/  FFMA.FTZ R226, R189.reuse, R226, R66 ;  /* 0x000000e2bde27223 */ /* 0x040fe40000010042 */
[----:B------:R-:W-:Y:S01]  /*a420*/  FFMA.FTZ R227, R189, R227, R64 ;  /* 0x000000e3bde37223 */ /* 0x000fe20000010040 */
[-C--:B------:R-:W-:Y:S01]  /*a430*/  FMUL.FTZ R64, R137, -R250.reuse ;  /* 0x800000fa89407220 */ /* 0x080fe20000410000 */
[----:B------:R-:W-:Y:S02]  /*a440*/  FFMA.FTZ R250, R138, R250, -R65 ;  /* 0x000000fa8afa7223 */ /* 0x000fe40000010841 */
        /* <DEDUP_REMOVED lines=24> */
[----:B------:R-:W-:Y:S01]  /*a5d0*/  FFMA.FTZ R64, R203, R231, R64 ;  /* 0x000000e7cb407223 */ /* 0x000fe20000010040 */
[----:B------:R0:W1:Y:S01]  /*a5e0*/  SHFL.DOWN PT, R66, R71, 0x1, 0x1f ;  /* 0x08201f0047427f89 */ /* 0x00006200000e0000 */
[C---:B------:R-:W-:Y:S01]  /*a5f0*/  FFMA.FTZ R232, R164.reuse, R232, R65 ;  /* 0x000000e8a4e87223 */ /* 0x040fe20000010041 */
[----:B------:R-:W-:Y:S02]  /*a600*/  HADD2.F32 R65, -RZ, R144.H0_H0 ;  /* 0x20000090ff417230 */ /* 0x000fe40000004100 */
[----:B------:R-:W-:Y:S01]  /*a610*/  FFMA.FTZ R233, R164, R233, R64 ;  /* 0x000000e9a4e97223 */ /* 0x000fe20000010040 */
[----:B------:R-:W-:Y:S02]  /*a620*/  MOV R64, UR16 ;  /* 0x0000001000407c02 */ /* 0x000fe40008000f00 */
[----:B------:R-:W-:-:S02]  /*a630*/  FMUL.FTZ R144, R16, R65 ;  /* 0x0000004110907220 */ /* 0x000fc40000410000 */
[----:B------:R-:W-:Y:S01]  /*a640*/  ISETP.GE.OR P1, PT, R64, UR47, P1 ;  /* 0x0000002f40007c0c */ /* 0x000fe20008f26670 */
[----:B------:R0:W2:Y:S01]  /*a650*/  SHFL.DOWN PT, R65, R250, 0x1, 0x1f ;  /* 0x08201f00fa417f89 */ /* 0x0000a200000e0000 */
[----:B------:R-:W-:-:S03]  /*a660*/  FADD.FTZ R212, -R144, R212 ;  /* 0x000000d490d47221 */ /* 0x000fc60000010100 */
[----:B------:R0:W3:Y:S04]  /*a670*/  SHFL.DOWN PT, R64, R245, 0x1, 0x1f ;  /* 0x08201f00f5407f89 */ /* 0x0000e800000e0000 */
[----:B------:R0:W4:Y:S01]  /*a680*/  SHFL.DOWN PT, R67, R212, 0x1, 0x1f ;  /* 0x08201f00d4437f89 */ /* 0x00012200000e0000 */
[----:B------:R-:W-:Y:S05]  /*a690*/  @!P3 BRA `(.L_x_13699) ;  /* 0x00000000002cb947 */ /* 0x000fea0003800000 */
[----:B----4-:R-:W-:-:S04]  /*a6a0*/  FMUL.FTZ R68, R71, R67 ;  /* 0x0000004347447220 */ /* 0x010fc80000410000 */
[-C--:B---3--:R-:W-:Y:S01]  /*a6b0*/  FFMA.FTZ R68, R250, R64.reuse, -R68 ;  /* 0x00000040fa447223 */ /* 0x088fe20000010844 */
[----:B------:R-:W-:-:S03]  /*a6c0*/  FMUL.FTZ R64, R71, R64 ;  /* 0x0000004047407220 */ /* 0x000fc60000410000 */
[----:B0-----:R-:W-:Y:S01]  /*a6d0*/  FADD.FTZ R245, R245, R68 ;  /* 0x00000044f5f57221 */ /* 0x001fe20000010000 */
[----:B------:R-:W-:Y:S01]  /*a6e0*/  FFMA.FTZ R64, R250, R67, R64 ;  /* 0x00000043fa407223 */ /* 0x000fe20000010040 */
[----:B-1----:R-:W-:Y:S01]  /*a6f0*/  FMUL.FTZ R67, R71, R66 ;  /* 0x0000004247437220 */ /* 0x002fe20000410000 */
[C---:B--2---:R-:W-:Y:S02]  /*a700*/  FMUL.FTZ R71, R65.reuse, R71 ;  /* 0x0000004741477220 */ /* 0x044fe40000410000 */
[----:B------:R-:W-:Y:S01]  /*a710*/  FADD.FTZ R212, R212, R64 ;  /* 0x00000040d4d47221 */ /* 0x000fe20000010000 */
[----:B------:R-:W-:Y:S01]  /*a720*/  FFMA.FTZ R67, R65, R250, -R67 ;  /* 0x000000fa41437223 */ /* 0x000fe20000010843 */
[----:B------:R-:W-:-:S04]  /*a730*/  FFMA.FTZ R71, R250, R66, R71 ;  /* 0x00000042fa477223 */ /* 0x000fc80000010047 */
[----:B------:R-:W-:-:S07]  /*a740*/  MOV R250, R67 ;  /* 0x0000004300fa7202 */ /* 0x000fce0000000f00 */
.L_x_13699:
[----:B------:R-:W-:Y:S05]  /*a750*/  BSYNC B0 ;  /* 0x0000000000007941 */ /* 0x000fea0003800000 */
.L_x_13698:
[----:B---3--:R-:W-:Y:S01]  /*a760*/  HFMA2.MMA R64, -RZ, RZ, 1.875, 0 ;  /* 0x3f800000ff407435 */ /* 0x008fe200000001ff */
[----:B--2---:R-:W-:Y:S02]  /*a770*/  MOV R65, RZ ;  /* 0x000000ff00417202 */ /* 0x004fe40000000f00 */
[----:B-1--4-:R-:W-:Y:S02]  /*a780*/  CS2R R66, SRZ ;  /* 0x0000000000427805 */ /* 0x012fe4000001ff00 */
        /* <DEDUP_REMOVED lines=19> */
.L_x_13701:
[----:B------:R-:W-:Y:S05]  /*a8c0*/  BSYNC B0 ;  /* 0x0000000000007941 */ /* 0x000fea0003800000 */
.L_x_13700:
        /* <DEDUP_REMOVED lines=20> */
.L_x_13703:
[----:B------:R-:W-:Y:S05]  /*aa10*/  BSYNC B0 ;  /* 0x0000000000007941 */ /* 0x000fea0003800000 */
.L_x_13702:
        /* <DEDUP_REMOVED lines=20> */
.L_x_13705:
[----:B------:R-:W-:Y:S05]  /*ab60*/  BSYNC B0 ;  /* 0x0000000000007941 */ /* 0x000fea0003800000 */
.L_x_13704:
        /* <DEDUP_REMOVED lines=20> */
.L_x_13707:
[----:B------:R-:W-:Y:S05]  /*acb0*/  BSYNC B0 ;  /* 0x0000000000007941 */ /* 0x000fea0003800000 */
.L_x_13706:
[----:B------:R-:W0:Y:S01]  /*acc0*/  SHFL.IDX PT, R70, R71, RZ, 0x1f ;  /* 0x00001fff47467589 */ /* 0x000e2200000e0000 */
[----:B------:R-:W-:Y:S01]  /*acd0*/  USHF.R.S32.HI UR45, URZ, 0x1f, UR11 ;  /* 0x0000001f3f2d7899 */ /* 0x000fe2000801140b */
[----:B------:R-:W-:Y:S01]  /*ace0*/  BSSY B0, `(.L_x_13708) ;  /* 0x00002ed000007945 */ /* 0x000fe20003800000 */
[----:B------:R-:W-:Y:S01]  /*acf0*/  USHF.R.S32.HI UR42, URZ, 0x1f, UR10 ;  /* 0x0000001f3f2a7899 */ /* 0x000fe2000801140a */
[----:B------:R-:W1:Y:S04]  /*ad00*/  SHFL.IDX PT, R69, R250, RZ, 0x1f ;  /* 0x00001ffffa457589 */ /* 0x000e6800000e0000 */
        /* <DEDUP_REMOVED lines=10> */
[----:B------:R-:W0:Y:S04]  /*adb0*/  SHFL.IDX PT, R65, R245, RZ, 0x1f ;  /* 0x00001ffff5417589 */ /* 0x000e2800000e0000 */
[----:B------:R-:W-:Y:S04]  /*adc0*/  SHFL.DOWN PT, R251, R71, 0x1, 0x1f ;  /* 0x08201f0047fb7f89 */ /* 0x000fe800000e0000 */
[----:B------:R-:W-:Y:S01]  /*add0*/  SHFL.IDX PT, R66, R66, RZ, 0x1f ;  /* 0x00001fff42427589 */ /* 0x000fe200000e0000 */
[----:B------:R-:W1:Y:S03]  /*ade0*/  S2R R252, SR_TID.X ;  /* 0x0000000000fc7919 */ /* 0x000e660000002100 */
[----:B------:R-:W-:Y:S01]  /*adf0*/  SHFL.DOWN PT, R245, R245, 0x1, 0x1f ;  /* 0x08201f00f5f57f89 */ /* 0x000fe200000e0000 */
[----:B0-----:R-:W-:-:S03]  /*ae00*/  FADD.FTZ R70, R65, R70 ;  /* 0x0000004641467221 */ /* 0x001fc60000010000 */
[----:B------:R-:W0:Y:S04]  /*ae10*/  SHFL.IDX PT, R65, R212, RZ, 0x1f ;  /* 0x00001fffd4417589 */ /* 0x000e2800000e0000 */
[----:B------:R-:W2:Y:S01]  /*ae20*/  SHFL.DOWN PT, R212, R212, 0x1, 0x1f ;  /* 0x08201f00d4d47f89 */ /* 0x000ea200000e0000 */
[----:B-1----:R-:W-:Y:S01]  /*ae30*/  ISETP.NE.AND P1, PT, R252, RZ, PT ;  /* 0x000000fffc00720c */ /* 0x002fe20003f25270 */
[----:B0-----:R-:W-:Y:S01]  /*ae40*/  FADD.FTZ R71, R65, R64 ;  /* 0x0000004041477221 */ /* 0x001fe20000010000 */
[CC--:B------:R-:W-:Y:S01]  /*ae50*/  @P2 FMUL.FTZ R64, R251.reuse, R67.reuse ;  /* 0x00000043fb402220 */ /* 0x0c0fe20000410000 */
[----:B------:R-:W-:Y:S01]  /*ae60*/  @P2 FMUL.FTZ R251, R251, R66 ;  /* 0x00000042fbfb2220 */ /* 0x000fe20000410000 */
[----:B------:R-:W-:Y:S02]  /*ae70*/  FMUL.FTZ R65, R73, R164 ;  /* 0x000000a449417220 */ /* 0x000fe40000410000 */
[C---:B------:R-:W-:Y:S01]  /*ae80*/  @P2 FFMA.FTZ R64, R250.reuse, R66, -R64 ;  /* 0x00000042fa402223 */ /* 0x040fe20000010840 */
[----:B------:R-:W-:-:S06]  /*ae90*/  @P2 FFMA.FTZ R251, R250, R67, R251 ;  /* 0x00000043fafb2223 */ /* 0x000fcc00000100fb */
[----:B------:R0:W-:Y:S01]  /*aea0*/  @!P1 STS.128 [UR38+0x46d0], R68 ;  /* 0x0046d044ff009988 */ /* 0x0001e20008000c26 */
[----:B------:R-:W-:Y:S01]  /*aeb0*/  @P2 FADD.FTZ R66, R245, R64 ;  /* 0x00000040f5422221 */ /* 0x000fe20000010000 */
[----:B--2---:R-:W-:Y:S01]  /*aec0*/  @P2 FADD.FTZ R67, R212, R251 ;  /* 0x000000fbd4432221 */ /* 0x004fe20000010000 */
[----:B------:R-:W-:Y:S01]  /*aed0*/  FMUL.FTZ R245, R14, R123 ;  /* 0x0000007b0ef57220 */ /* 0x000fe20000410000 */
[----:B------:R-:W1:Y:S01]  /*aee0*/  S2R R212, SR_TID.X ;  /* 0x0000000000d47919 */ /* 0x000e620000002100 */
[-C--:B------:R-:W-:Y:S01]  /*aef0*/  FMUL.FTZ R64, R66, -R121.reuse ;  /* 0x8000007942407220 */ /* 0x080fe20000410000 */
[----:B------:R-:W-:-:S03]  /*af00*/  FMUL.FTZ R121, R67, -R121 ;  /* 0x8000007943797220 */ /* 0x000fc60000410000 */
[-C--:B------:R-:W-:Y:S01]  /*af10*/  FFMA.FTZ R250, R67, R120.reuse, R64 ;  /* 0x0000007843fa7223 */ /* 0x080fe20000010040 */
[----:B------:R-:W-:-:S03]  /*af20*/  FFMA.FTZ R64, R66, R120, -R121 ;  /* 0x0000007842407223 */ /* 0x000fc60000010879 */
[----:B------:R-:W-:Y:S01]  /*af30*/  FADD.FTZ R249, -R249, R250 ;  /* 0x000000faf9f97221 */ /* 0x000fe20000010100 */
[----:B------:R-:W-:Y:S01]  /*af40*/  FADD.FTZ R64, R247, R64 ;  /* 0x00000040f7407221 */ /* 0x000fe20000010000 */
[----:B------:R-:W-:Y:S02]  /*af50*/  FMUL.FTZ R247, R13, R125 ;  /* 0x0000007d0df77220 */ /* 0x000fe40000410000 */
[CC--:B------:R-:W-:Y:S01]  /*af60*/  FMUL.FTZ R66, R202.reuse, -R249.reuse ;  /* 0x800000f9ca427220 */ /* 0x0c0fe20000410000 */
[-C--:B------:R-:W-:Y:S01]  /*af70*/  FMUL.FTZ R202, R202, -R64.reuse ;  /* 0x80000040caca7220 */ /* 0x080fe20000410000 */
[C---:B0-----:R-:W-:Y:S01]  /*af80*/  FMUL.FTZ R69, R200.reuse, R249 ;  /* 0x000000f9c8457220 */ /* 0x041fe20000410000 */
[----:B------:R-:W-:Y:S01]  /*af90*/  FFMA.FTZ R200, R200, -R65, R233 ;  /* 0x80000041c8c87223 */ /* 0x000fe200000100e9 */
[CC--:B------:R-:W-:Y:S01]  /*afa0*/  FFMA.FTZ R67, R203.reuse, R64.reuse, -R66 ;  /* 0x00000040cb437223 */ /* 0x0c0fe20000010842 */
[----:B------:R-:W-:Y:S01]  /*afb0*/  FFMA.FTZ R71, R203, R249, R202 ;  /* 0x000000f9cb477223 */ /* 0x000fe200000100ca */
[C---:B------:R-:W-:Y:S01]  /*afc0*/  FFMA.FTZ R66, R201.reuse, R64, R69 ;  /* 0x00000040c9427223 */ /* 0x040fe20000010045 */
[----:B------:R-:W-:Y:S01]  /*afd0*/  FFMA.FTZ R65, R201, -R65, R232 ;  /* 0x80000041c9417223 */ /* 0x000fe200000100e8 */
[----:B------:R-:W-:Y:S01]  /*afe0*/  FADD.FTZ R248, R248, R67 ;  /* 0x00000043f8f87221 */ /* 0x000fe20000010000 */
[----:B------:R-:W-:Y:S01]  /*aff0*/  FADD.FTZ R71, -R246, R71 ;  /* 0x00000047f6477221 */ /* 0x000fe20000010100 */
[----:B------:R-:W-:Y:S01]  /*b000*/  FFMA.FTZ R49, R73, R66, R49 ;  /* 0x0000004249317223 */ /* 0x000fe20000010031 */
[----:B------:R-:W-:-:S02]  /*b010*/  FFMA.FTZ R233, -R0, R233, -RZ ;  /* 0x000000e900e97223 */ /* 0x000fc400000109ff */
[CC--:B------:R-:W-:Y:S01]  /*b020*/  FMUL.FTZ R68, R148.reuse, -R71.reuse ;  /* 0x8000004794447220 */ /* 0x0c0fe20000410000 */
[-C--:B------:R-:W-:Y:S01]  /*b030*/  FMUL.FTZ R148, R148, -R248.reuse ;  /* 0x800000f894947220 */ /* 0x080fe20000410000 */
[-C--:B------:R-:W-:Y:S02]  /*b040*/  FMUL.FTZ R121, R198, R71.reuse ;  /* 0x00000047c6797220 */ /* 0x080fe40000410000 */
[CC--:B------:R-:W-:Y:S01]  /*b050*/  FFMA.FTZ R69, R149.reuse, R248.reuse, -R68 ;  /* 0x000000f895457223 */ /* 0x0c0fe20000010844 */
[----:B------:R-:W-:Y:S01]  /*b060*/  FFMA.FTZ R67, R149, R71, R148 ;  /* 0x0000004795437223 */ /* 0x000fe20000010094 */
[----:B------:R-:W-:Y:S01]  /*b070*/  FMUL.FTZ R149, R74, R185 ;  /* 0x000000b94a957220 */ /* 0x000fe20000410000 */
[----:B------:R-:W-:Y:S01]  /*b080*/  FMUL.FTZ R68, R248, UR40 ;  /* 0x00000028f8447c20 */ /* 0x000fe20008410000 */
[----:B-1----:R-:W-:Y:S01]  /*b090*/  SHF.L.U32 R120, R212, 0x5, RZ ;  /* 0x00000005d4787819 */ /* 0x002fe200000006ff */
[----:B------:R-:W-:Y:S01]  /*b0a0*/  FADD.FTZ R67, -R234, R67 ;  /* 0x00000043ea437221 */ /* 0x000fe20000010100 */
[-C--:B------:R-:W-:Y:S01]  /*b0b0*/  FFMA.FTZ R198, R198, -R149.reuse, R231 ;  /* 0x80000095c6c67223 */ /* 0x080fe200000100e7 */
[C---:B------:R-:W-:Y:S01]  /*b0c0*/  FFMA.FTZ R149, R197.reuse, -R149, R230 ;  /* 0x80000095c5957223 */ /* 0x040fe200000100e6 */
[----:B------:R-:W-:Y:S01]  /*b0d0*/  FFMA.FTZ R197, R197, R248, R121 ;  /* 0x000000f8c5c57223 */ /* 0x000fe20000010079 */
[C---:B------:R-:W-:Y:S01]  /*b0e0*/  FFMA.FTZ R201, R71.reuse, UR43, -R68 ;  /* 0x0000002b47c97c23 */ /* 0x040fe20008010844 */
[----:B------:R-:W-:Y:S01]  /*b0f0*/  FMUL.FTZ R121, R71, UR40 ;  /* 0x0000002847797c20 */ /* 0x000fe20008410000 */
[----:B------:R-:W-:Y:S01]  /*b100*/  FADD.FTZ R240, R240, R69 ;  /* 0x00000045f0f07221 */ /* 0x000fe20000010000 */
[----:B------:R-:W-:Y:S01]  /*b110*/  LEA.HI.SX32 R234, R120, R120, 0x1b ;  /* 0x0000007878ea7211 */ /* 0x000fe200078fdaff */
[----:B------:R-:W-:Y:S01]  /*b120*/  FMUL.FTZ R70, R198, R201 ;  /* 0x000000c9c6467220 */ /* 0x000fe20000410000 */
[----:B------:R-:W-:Y:S01]  /*b130*/  FFMA.FTZ R68, R248, UR43, R121 ;  /* 0x0000002bf8447c23 */ /* 0x000fe20008010079 */
[----:B------:R-:W-:Y:S01]  /*b140*/  FMUL.FTZ R248, R74, R248 ;  /* 0x000000f84af87220 */ /* 0x000fe20000410000 */
[----:B------:R-:W-:Y:S01]  /*b150*/  LEA R234, R234, UR18, 0x2 ;  /* 0x00000012eaea7c11 */ /* 0x000fe2000f8e10ff */
[C---:B------:R-:W-:Y:S01]  /*b160*/  FFMA.FTZ R50, R74.reuse, R197, R50 ;  /* 0x000000c54a327223 */ /* 0x040fe20000010032 */
[----:B------:R-:W-:Y:S01]  /*b170*/  FFMA.FTZ R68, R149, R68, R70 ;  /* 0x0000004495447223 */ /* 0x000fe20000010046 */
[----:B------:R-:W-:Y:S01]  /*b180*/  FMUL.FTZ R70, R74, R71 ;  /* 0x000000474a467220 */ /* 0x000fe20000410000 */
[-C--:B------:R-:W-:Y:S01]  /*b190*/  FMUL.FTZ R71, R198, R248.reuse ;  /* 0x000000f8c6477220 */ /* 0x080fe20000410000 */
[C---:B------:R-:W-:Y:S01]  /*b1a0*/  FMUL.FTZ R121, R185.reuse, R248 ;  /* 0x000000f8b9797220 */ /* 0x040fe20000410000 */
[----:B------:R-:W-:Y:S01]  /*b1b0*/  FFMA.FTZ R231, -R2, R231, -RZ ;  /* 0x000000e702e77223 */ /* 0x000fe200000109ff */
[-C--:B------:R-:W-:Y:S01]  /*b1c0*/  FMUL.FTZ R148, R198, R70.reuse ;  /* 0x00000046c6947220 */ /* 0x080fe20000410000 */
[----:B------:R-:W-:-:S02]  /*b1d0*/  FMUL.FTZ R201, R185, R70 ;  /* 0x00000046b9c97220 */ /* 0x000fc40000410000 */
[----:B------:R0:W-:Y:S01]  /*b1e0*/  STS [R234+0x10f0], R121 ;  /* 0x0010f079ea007388 */ /* 0x0001e20000000800 */
[C---:B------:R-:W-:Y:S01]  /*b1f0*/  FFMA.FTZ R148, R149.reuse, R248, R148 ;  /* 0x000000f895947223 */ /* 0x040fe20000010094 */
[----:B------:R-:W-:Y:S01]  /*b200*/  FFMA.FTZ R149, R149, R70, -R71 ;  /* 0x0000004695957223 */ /* 0x000fe20000010847 */
[CC--:B------:R-:W-:Y:S01]  /*b210*/  FMUL.FTZ R70, R174.reuse, -R67.reuse ;  /* 0x80000043ae467220 */ /* 0x0c0fe20000410000 */
[-C--:B------:R-:W-:Y:S01]  /*b220*/  FMUL.FTZ R174, R174, -R240.reuse ;  /* 0x800000f0aeae7220 */ /* 0x080fe20000410000 */
[-C--:B------:R-:W-:Y:S01]  /*b230*/  FMUL.FTZ R71, R188, R67.reuse ;  /* 0x00000043bc477220 */ /* 0x080fe20000410000 */
[----:B------:R1:W-:Y:S01]  /*b240*/  STS [R234+0x10f4], R201 ;  /* 0x0010f4c9ea007388 */ /* 0x0003e20000000800 */
[C---:B------:R-:W-:Y:S01]  /*b250*/  FFMA.FTZ R69, R175.reuse, R240, -R70 ;  /* 0x000000f0af457223 */ /* 0x040fe20000010846 */
[----:B------:R-:W-:Y:S01]  /*b260*/  FFMA.FTZ R70, R175, R67, R174 ;  /* 0x00000043af467223 */ /* 0x000fe200000100ae */
[----:B------:R-:W-:Y:S01]  /*b270*/  FMUL.FTZ R175, R75, R186 ;  /* 0x000000ba4baf7220 */ /* 0x000fe20000410000 */
[----:B------:R-:W-:Y:S01]  /*b280*/  FMUL.FTZ R174, R240, UR40 ;  /* 0x00000028f0ae7c20 */ /* 0x000fe20008410000 */
[-C--:B------:R-:W-:Y:S01]  /*b290*/  FFMA.FTZ R120, R187, R240.reuse, R71 ;  /* 0x000000f0bb787223 */ /* 0x080fe20000010047 */
[C---:B------:R-:W-:Y:S01]  /*b2a0*/  FMUL.FTZ R71, R67.reuse, UR40 ;  /* 0x0000002843477c20 */ /* 0x040fe20008410000 */
[-C--:B------:R-:W-:Y:S01]  /*b2b0*/  FFMA.FTZ R188, R188, -R175.reuse, R229 ;  /* 0x800000afbcbc7223 */ /* 0x080fe200000100e5 */
[----:B0-----:R-:W-:Y:S01]  /*b2c0*/  FFMA.FTZ R121, R67, UR43, -R174 ;  /* 0x0000002b43797c23 */ /* 0x001fe200080108ae */
[----:B------:R-:W-:Y:S01]  /*b2d0*/  FFMA.FTZ R175, R187, -R175, R228 ;  /* 0x800000afbbaf7223 */ /* 0x000fe200000100e4 */
[----:B------:R-:W-:Y:S01]  /*b2e0*/  FFMA.FTZ R174, R240, UR43, R71 ;  /* 0x0000002bf0ae7c23 */ /* 0x000fe20008010047 */
[----:B------:R-:W-:Y:S01]  /*b2f0*/  FADD.FTZ R241, -R241, R70 ;  /* 0x00000046f1f17221 */ /* 0x000fe20000010100 */
[----:B------:R-:W-:Y:S01]  /*b300*/  FMUL.FTZ R198, R188, R121 ;  /* 0x00000079bcc67220 */ /* 0x000fe20000410000 */
[C---:B------:R-:W-:Y:S01]  /*b310*/  FMUL.FTZ R121, R75.reuse, R67 ;  /* 0x000000434b797220 */ /* 0x040fe20000410000 */
[----:B------:R-:W-:Y:S01]  /*b320*/  FMUL.FTZ R67, R75, R240 ;  /* 0x000000f04b437220 */ /* 0x000fe20000410000 */
[----:B------:R-:W-:Y:S01]  /*b330*/  FADD.FTZ R69, R242, R69 ;  /* 0x00000045f2457221 */ /* 0x000fe20000010000 */
[C---:B------:R-:W-:Y:S01]  /*b340*/  FFMA.FTZ R71, R175.reuse, R174, R198 ;  /* 0x000000aeaf477223 */ /* 0x040fe200000100c6 */
[C---:B------:R-:W-:Y:S01]  /*b350*/  FMUL.FTZ R174, R188.reuse, R121 ;  /* 0x00000079bcae7220 */ /* 0x040fe20000410000 */
[----:B------:R-:W-:Y:S01]  /*b360*/  FMUL.FTZ R188, R188, R67 ;  /* 0x00000043bcbc7220 */ /* 0x000fe20000410000 */
[C---:B------:R-:W-:Y:S01]  /*b370*/  FMUL.FTZ R70, R176.reuse, -R241 ;  /* 0x800000f1b0467220 */ /* 0x040fe20000410000 */
[----:B------:R-:W-:Y:S01]  /*b380*/  FMUL.FTZ R176, R176, -R69 ;  /* 0x80000045b0b07220 */ /* 0x000fe20000410000 */
[C---:B------:R-:W-:Y:S01]  /*b390*/  FFMA.FTZ R174, R175.reuse, R67, R174 ;  /* 0x00000043afae7223 */ /* 0x040fe200000100ae */
[----:B------:R-:W-:Y:S01]  /*b3a0*/  FFMA.FTZ R175, R175, R121, -R188 ;  /* 0x00000079afaf7223 */ /* 0x000fe200000108bc */
[C---:B------:R-:W-:Y:S01]  /*b3b0*/  FMUL.FTZ R187, R186.reuse, R67 ;  /* 0x00000043babb7220 */ /* 0x040fe20000410000 */
[C---:B-1----:R-:W-:Y:S01]  /*b3c0*/  FMUL.FTZ R201, R186.reuse, R121 ;  /* 0x00000079bac97220 */ /* 0x042fe20000410000 */
[-C--:B------:R-:W-:Y:S01]  /*b3d0*/  FFMA.FTZ R67, R186, R120.reuse, R71 ;  /* 0x00000078ba437223 */ /* 0x080fe20000010047 */
[----:B------:R-:W-:Y:S01]  /*b3e0*/  FFMA.FTZ R51, R75, R120, R51 ;  /* 0x000000784b337223 */ /* 0x000fe20000010033 */
[C---:B------:R-:W-:Y:S01]  /*b3f0*/  FFMA.FTZ R121, R177.reuse, R69, -R70 ;  /* 0x00000045b1797223 */ /* 0x040fe20000010846 */
[-C--:B------:R-:W-:Y:S01]  /*b400*/  FFMA.FTZ R70, R177, R241.reuse, R176 ;  /* 0x000000f1b1467223 */ /* 0x080fe200000100b0 */
[----:B------:R-:W-:Y:S01]  /*b410*/  FMUL.FTZ R120, R191, R241 ;  /* 0x000000f1bf787220 */ /* 0x000fe20000410000 */
[C---:B------:R-:W-:Y:S01]  /*b420*/  FMUL.FTZ R177, R76.reuse, R189 ;  /* 0x000000bd4cb17220 */ /* 0x040fe20000410000 */
[----:B------:R-:W-:Y:S01]  /*b430*/  FMUL.FTZ R176, R69, UR40 ;  /* 0x0000002845b07c20 */ /* 0x000fe20008410000 */
[----:B------:R-:W-:Y:S01]  /*b440*/  FMUL.FTZ R188, R76, R241 ;  /* 0x000000f14cbc7220 */ /* 0x000fe20000410000 */
[C---:B------:R-:W-:Y:S01]  /*b450*/  FFMA.FTZ R71, R190.reuse, R69, R120 ;  /* 0x00000045be477223 */ /* 0x040fe20000010078 */
[-C--:B------:R-:W-:Y:S01]  /*b460*/  FFMA.FTZ R191, R191, -R177.reuse, R227 ;  /* 0x800000b1bfbf7223 */ /* 0x080fe200000100e3 */
[C---:B------:R-:W-:Y:S01]  /*b470*/  FMUL.FTZ R120, R241.reuse, UR40 ;  /* 0x00000028f1787c20 */ /* 0x040fe20008410000 */
[----:B------:R-:W-:Y:S01]  /*b480*/  FFMA.FTZ R176, R241, UR43, -R176 ;  /* 0x0000002bf1b07c23 */ /* 0x000fe200080108b0 */
[----:B------:R-:W-:Y:S01]  /*b490*/  FFMA.FTZ R177, R190, -R177, R226 ;  /* 0x800000b1beb17223 */ /* 0x000fe200000100e2 */
[----:B------:R-:W-:Y:S01]  /*b4a0*/  FADD.FTZ R46, R67, R46 ;  /* 0x0000002e432e7221 */ /* 0x000fe20000010000 */
[----:B------:R-:W-:Y:S01]  /*b4b0*/  FFMA.FTZ R120, R69, UR43, R120 ;  /* 0x0000002b45787c23 */ /* 0x000fe20008010078 */
[----:B------:R-:W-:Y:S01]  /*b4c0*/  FMUL.FTZ R176, R191, R176 ;  /* 0x000000b0bfb07220 */ /* 0x000fe20000410000 */
[----:B------:R-:W-:Y:S01]  /*b4d0*/  FMUL.FTZ R67, R249, UR40 ;  /* 0x00000028f9437c20 */ /* 0x000fe20008410000 */
[----:B------:R-:W-:Y:S01]  /*b4e0*/  FADD.FTZ R70, -R243, R70 ;  /* 0x00000046f3467221 */ /* 0x000fe20000010100 */
[----:B------:R0:W-:Y:S01]  /*b4f0*/  STS [R234+0x10e8], R187 ;  /* 0x0010e8bbea007388 */ /* 0x0001e20000000800 */
[----:B------:R-:W-:Y:S01]  /*b500*/  FFMA.FTZ R186, R177, R120, R176 ;  /* 0x00000078b1ba7223 */ /* 0x000fe200000100b0 */
[----:B------:R-:W-:Y:S01]  /*b510*/  FMUL.FTZ R120, R76, R69 ;  /* 0x000000454c787220 */ /* 0x000fe20000410000 */
[C---:B------:R-:W-:Y:S01]  /*b520*/  FMUL.FTZ R176, R191.reuse, R188 ;  /* 0x000000bcbfb07220 */ /* 0x040fe20000410000 */
[----:B------:R-:W-:Y:S01]  /*b530*/  FADD.FTZ R244, R244, R121 ;  /* 0x00000079f4f47221 */ /* 0x000fe20000010000 */
[C---:B------:R-:W-:Y:S01]  /*b540*/  FMUL.FTZ R190, R64.reuse, UR40 ;  /* 0x0000002840be7c20 */ /* 0x040fe20008410000 */
[-C--:B------:R-:W-:Y:S01]  /*b550*/  FMUL.FTZ R191, R191, R120.reuse ;  /* 0x00000078bfbf7220 */ /* 0x080fe20000410000 */
[----:B------:R-:W-:Y:S01]  /*b560*/  FFMA.FTZ R176, R177, R120, R176 ;  /* 0x00000078b1b07223 */ /* 0x000fe200000100b0 */
[----:B------:R-:W-:Y:S01]  /*b570*/  FMUL.FTZ R69, R73, R64 ;  /* 0x0000004049457220 */ /* 0x000fe20000410000 */
[----:B------:R-:W-:Y:S01]  /*b580*/  FFMA.FTZ R121, R249, UR43, -R190 ;  /* 0x0000002bf9797c23 */ /* 0x000fe200080108be */
[----:B0-----:R-:W-:Y:S01]  /*b590*/  FMUL.FTZ R187, R189, R120 ;  /* 0x00000078bdbb7220 */ /* 0x001fe20000410000 */
[-C--:B------:R-:W-:Y:S01]  /*b5a0*/  FFMA.FTZ R177, R177, R188.reuse, -R191 ;  /* 0x000000bcb1b17223 */ /* 0x080fe200000108bf */
[----:B------:R-:W-:Y:S01]  /*b5b0*/  FFMA.FTZ R120, R64, UR43, R67 ;  /* 0x0000002b40787c23 */ /* 0x000fe20008010043 */
[----:B------:R-:W-:Y:S01]  /*b5c0*/  FMUL.FTZ R191, R189, R188 ;  /* 0x000000bcbdbf7220 */ /* 0x000fe20000410000 */
[C---:B------:R-:W-:Y:S01]  /*b5d0*/  FMUL.FTZ R64, R178.reuse, -R70 ;  /* 0x80000046b2407220 */ /* 0x040fe20000410000 */
[----:B------:R-:W-:Y:S01]  /*b5e0*/  FFMA.FTZ R188, R185, R197, R68 ;  /* 0x000000c5b9bc7223 */ /* 0x000fe20000010044 */
[----:B------:R-:W-:Y:S01]  /*b5f0*/  FMUL.FTZ R67, R178, -R244 ;  /* 0x800000f4b2437220 */ /* 0x000fe20000410000 */
[-C--:B------:R-:W-:Y:S01]  /*b600*/  FFMA.FTZ R52, R76, R71.reuse, R52 ;  /* 0x000000474c347223 */ /* 0x080fe20000010034 */
[----:B------:R-:W-:Y:S01]  /*b610*/  FFMA.FTZ R68, R189, R71, R186 ;  /* 0x00000047bd447223 */ /* 0x000fe200000100ba */
[----:B------:R-:W-:Y:S01]  /*b620*/  FMUL.FTZ R185, R77, R165 ;  /* 0x000000a54db97220 */ /* 0x000fe20000410000 */
[----:B------:R-:W-:Y:S01]  /*b630*/  FMUL.FTZ R249, R73, R249 ;  /* 0x000000f949f97220 */ /* 0x000fe20000410000 */
[----:B------:R-:W-:Y:S01]  /*b640*/  FMUL.FTZ R71, R193, R70 ;  /* 0x00000046c1477220 */ /* 0x000fe20000410000 */
[C---:B------:R-:W-:Y:S01]  /*b650*/  FFMA.FTZ R178, R179.reuse, R244, -R64 ;  /* 0x000000f4b3b27223 */ /* 0x040fe20000010840 */
[----:B------:R-:W-:Y:S01]  /*b660*/  FFMA.FTZ R179, R179, R70, R67 ;  /* 0x00000046b3b37223 */ /* 0x000fe20000010043 */
[----:B------:R-:W-:Y:S01]  /*b670*/  FFMA.FTZ R67, R192, -R185, R224 ;  /* 0x800000b9c0437223 */ /* 0x000fe200000100e0 */
[----:B------:R-:W-:Y:S01]  /*b680*/  FMUL.FTZ R64, R200, R121 ;  /* 0x00000079c8407220 */ /* 0x000fe20000410000 */
[----:B------:R-:W-:Y:S01]  /*b690*/  FFMA.FTZ R192, R192, R244, R71 ;  /* 0x000000f4c0c07223 */ /* 0x000fe20000010047 */
[----:B------:R-:W-:Y:S01]  /*b6a0*/  FMUL.FTZ R186, R200, R249 ;  /* 0x000000f9c8ba7220 */ /* 0x000fe20000410000 */
[----:B------:R-:W-:Y:S01]  /*b6b0*/  FMUL.FTZ R71, R244, UR40 ;  /* 0x00000028f4477c20 */ /* 0x000fe20008410000 */
[----:B------:R-:W-:Y:S01]  /*b6c0*/  FFMA.FTZ R193, R193, -R185, R225 ;  /* 0x800000b9c1c17223 */ /* 0x000fe200000100e1 */
[----:B------:R0:W-:Y:S01]  /*b6d0*/  STS [R234+0x10ec], R201 ;  /* 0x0010ecc9ea007388 */ /* 0x0001e20000000800 */
[C---:B------:R-:W-:Y:S01]  /*b6e0*/  FFMA.FTZ R185, R65.reuse, R120, R64 ;  /* 0x0000007841b97223 */ /* 0x040fe20000010040 */
[-C--:B------:R-:W-:Y:S01]  /*b6f0*/  FMUL.FTZ R200, R200, R69.reuse ;  /* 0x00000045c8c87220 */ /* 0x080fe20000410000 */
[-C--:B------:R-:W-:Y:S01]  /*b700*/  FFMA.FTZ R64, R65, R69.reuse, R186 ;  /* 0x0000004541407223 */ /* 0x080fe200000100ba */
[----:B------:R-:W-:Y:S01]  /*b710*/  FFMA.FTZ R120, R70, UR43, -R71 ;  /* 0x0000002b46787c23 */ /* 0x000fe20008010847 */
[----:B------:R-:W-:Y:S01]  /*b720*/  FADD.FTZ R205, R205, R178 ;  /* 0x000000b2cdcd7221 */ /* 0x000fe20000010000 */
[C---:B------:R-:W-:Y:S01]  /*b730*/  FMUL.FTZ R186, R77.reuse, R70 ;  /* 0x000000464dba7220 */ /* 0x040fe20000410000 */
[----:B------:R-:W-:Y:S01]  /*b740*/  FMUL.FTZ R178, R77, R244 ;  /* 0x000000f44db27220 */ /* 0x000fe20000410000 */
[C---:B------:R-:W-:Y:S01]  /*b750*/  FMUL.FTZ R120, R193.reuse, R120 ;  /* 0x00000078c1787220 */ /* 0x040fe20000410000 */
[----:B------:R-:W-:Y:S01]  /*b760*/  FADD.FTZ R47, R188, R47 ;  /* 0x0000002fbc2f7221 */ /* 0x000fe20000010000 */
[----:B0-----:R-:W-:Y:S01]  /*b770*/  FMUL.FTZ R201, R164, R69 ;  /* 0x00000045a4c97220 */ /* 0x001fe20000410000 */
[----:B------:R-:W-:Y:S01]  /*b780*/  FMUL.FTZ R69, R70, UR40 ;  /* 0x0000002846457c20 */ /* 0x000fe20008410000 */
[----:B------:R-:W-:Y:S01]  /*b790*/  FMUL.FTZ R188, R193, R186 ;  /* 0x000000bac1bc7220 */ /* 0x000fe20000410000 */
[----:B------:R-:W-:Y:S01]  /*b7a0*/  FMUL.FTZ R121, R165, R178 ;  /* 0x000000b2a5797220 */ /* 0x000fe20000410000 */
[----:B------:R-:W-:Y:S01]  /*b7b0*/  FFMA.FTZ R189, R164, R66, R185 ;  /* 0x00000042a4bd7223 */ /* 0x000fe200000100b9 */
[----:B------:R-:W-:Y:S01]  /*b7c0*/  FFMA.FTZ R70, R244, UR43, R69 ;  /* 0x0000002bf4467c23 */ /* 0x000fe20008010045 */
[----:B------:R-:W-:Y:S01]  /*b7d0*/  FADD.FTZ R69, -R204, R179 ;  /* 0x000000b3cc457221 */ /* 0x000fe20000010100 */
[----:B------:R-:W-:Y:S01]  /*b7e0*/  FMUL.FTZ R179, R193, R178 ;  /* 0x000000b2c1b37220 */ /* 0x000fe20000410000 */
[----:B------:R-:W-:Y:S01]  /*b7f0*/  FMUL.FTZ R71, R78, R166 ;  /* 0x000000a64e477220 */ /* 0x000fe20000410000 */
[C---:B------:R-:W-:Y:S01]  /*b800*/  FFMA.FTZ R70, R67.reuse, R70, R120 ;  /* 0x0000004643467223 */ /* 0x040fe20000010078 */
[C---:B------:R-:W-:Y:S01]  /*b810*/  FFMA.FTZ R178, R67.reuse, R178, R188 ;  /* 0x000000b243b27223 */ /* 0x040fe200000100bc */
[----:B------:R-:W-:Y:S01]  /*b820*/  FFMA.FTZ R179, R67, R186, -R179 ;  /* 0x000000ba43b37223 */ /* 0x000fe200000108b3 */
[----:B------:R-:W-:Y:S01]  /*b830*/  FADD.FTZ R45, R68, R45 ;  /* 0x0000002d442d7221 */ /* 0x000fe20000010000 */
[----:B------:R-:W-:Y:S01]  /*b840*/  FFMA.FTZ R185, R165, R192, R70 ;  /* 0x000000c0a5b97223 */ /* 0x000fe20000010046 */
[CC--:B------:R-:W-:Y:S01]  /*b850*/  FMUL.FTZ R67, R151.reuse, -R69.reuse ;  /* 0x8000004597437220 */ /* 0x0c0fe20000410000 */
[C---:B------:R-:W-:Y:S01]  /*b860*/  FMUL.FTZ R70, R168.reuse, R69 ;  /* 0x00000045a8467220 */ /* 0x040fe20000410000 */
[----:B------:R-:W-:Y:S01]  /*b870*/  FMUL.FTZ R68, R151, -R205 ;  /* 0x800000cd97447220 */ /* 0x000fe20000410000 */
[-C--:B------:R-:W-:Y:S01]  /*b880*/  FFMA.FTZ R168, R168, -R71.reuse, R223 ;  /* 0x80000047a8a87223 */ /* 0x080fe200000100df */
[C---:B------:R-:W-:Y:S01]  /*b890*/  FFMA.FTZ R71, R167.reuse, -R71, R222 ;  /* 0x80000047a7477223 */ /* 0x040fe200000100de */
[CC--:B------:R-:W-:Y:S01]  /*b8a0*/  FFMA.FTZ R66, R152.reuse, R205.reuse, -R67 ;  /* 0x000000cd98427223 */ /* 0x0c0fe20000010843 */
[----:B------:R-:W-:Y:S01]  /*b8b0*/  FFMA.FTZ R167, R167, R205, R70 ;  /* 0x000000cda7a77223 */ /* 0x000fe20000010046 */
[----:B------:R-:W-:Y:S01]  /*b8c0*/  FFMA.FTZ R67, R152, R69, R68 ;  /* 0x0000004598437223 */ /* 0x000fe20000010044 */
[----:B------:R-:W-:Y:S01]  /*b8d0*/  FMUL.FTZ R70, R205, UR40 ;  /* 0x00000028cd467c20 */ /* 0x000fe20008410000 */
[----:B------:R-:W-:Y:S01]  /*b8e0*/  FMUL.FTZ R68, R69, UR40 ;  /* 0x0000002845447c20 */ /* 0x000fe20008410000 */
[----:B------:R0:W-:Y:S01]  /*b8f0*/  STS [R234+0x10d8], R121 ;  /* 0x0010d879ea007388 */ /* 0x0001e20000000800 */
[----:B------:R-:W-:Y:S01]  /*b900*/  FMUL.FTZ R203, R164, R249 ;  /* 0x000000f9a4cb7220 */ /* 0x000fe20000410000 */
[----:B------:R-:W-:Y:S01]  /*b910*/  FADD.FTZ R164, -R206, R67 ;  /* 0x00000043cea47221 */ /* 0x000fe20000010100 */
[----:B------:R-:W-:Y:S01]  /*b920*/  FFMA.FTZ R68, R205, UR43, R68 ;  /* 0x0000002bcd447c23 */ /* 0x000fe20008010044 */
[----:B------:R-:W-:Y:S01]  /*b930*/  FADD.FTZ R66, R207, R66 ;  /* 0x00000042cf427221 */ /* 0x000fe20000010000 */
[----:B------:R-:W-:Y:S01]  /*b940*/  FMUL.FTZ R205, R78, R205 ;  /* 0x000000cd4ecd7220 */ /* 0x000fe20000410000 */
[C---:B------:R-:W-:Y:S01]  /*b950*/  FMUL.FTZ R67, R153.reuse, -R164 ;  /* 0x800000a499437220 */ /* 0x040fe20000410000 */
[----:B------:R1:W-:Y:S01]  /*b960*/  STS [R234+0x10e0], R187 ;  /* 0x0010e0bbea007388 */ /* 0x0003e20000000800 */
[----:B------:R-:W-:Y:S01]  /*b970*/  FMUL.FTZ R153, R153, -R66 ;  /* 0x8000004299997220 */ /* 0x000fe20000410000 */
[----:B------:R-:W-:Y:S01]  /*b980*/  FMUL.FTZ R120, R66, UR40 ;  /* 0x0000002842787c20 */ /* 0x000fe20008410000 */
[----:B0-----:R-:W-:Y:S01]  /*b990*/  FFMA.FTZ R121, R69, UR43, -R70 ;  /* 0x0000002b45797c23 */ /* 0x001fe20008010846 */
[----:B------:R-:W-:Y:S01]  /*b9a0*/  FMUL.FTZ R69, R78, R69 ;  /* 0x000000454e457220 */ /* 0x000fe20000410000 */
[----:B------:R-:W-:Y:S01]  /*b9b0*/  FFMA.FTZ R153, R154, R164, R153 ;  /* 0x000000a49a997223 */ /* 0x000fe20000010099 */
[----:B------:R-:W-:Y:S01]  /*b9c0*/  FFMA.FTZ R54, R78, R167, R54 ;  /* 0x000000a74e367223 */ /* 0x000fe20000010036 */
[C---:B------:R-:W-:Y:S01]  /*b9d0*/  FMUL.FTZ R70, R168.reuse, R121 ;  /* 0x00000079a8467220 */ /* 0x040fe20000410000 */
[C---:B------:R-:W-:Y:S01]  /*b9e0*/  FMUL.FTZ R152, R168.reuse, R69 ;  /* 0x00000045a8987220 */ /* 0x040fe20000410000 */
[-C--:B------:R-:W-:Y:S01]  /*b9f0*/  FMUL.FTZ R168, R168, R205.reuse ;  /* 0x000000cda8a87220 */ /* 0x080fe20000410000 */
[----:B------:R-:W-:Y:S01]  /*ba00*/  FADD.FTZ R208, -R208, R153 ;  /* 0x00000099d0d07221 */ /* 0x000fe20000010100 */
[----:B-1----:R-:W-:Y:S01]  /*ba10*/  FMUL.FTZ R187, R165, R186 ;  /* 0x000000baa5bb7220 */ /* 0x002fe20000410000 */
[C---:B------:R-:W-:Y:S01]  /*ba20*/  FFMA.FTZ R152, R71.reuse, R205, R152 ;  /* 0x000000cd47987223 */ /* 0x040fe20000010098 */
[CC--:B------:R-:W-:Y:S01]  /*ba30*/  FFMA.FTZ R151, R71.reuse, R69.reuse, -R168 ;  /* 0x0000004547977223 */ /* 0x0c0fe200000108a8 */
[----:B------:R-:W-:Y:S01]  /*ba40*/  FFMA.FTZ R71, R71, R68, R70 ;  /* 0x0000004447477223 */ /* 0x000fe20000010046 */
[----:B------:R-:W-:Y:S01]  /*ba50*/  FFMA.FTZ R68, R154, R66, -R67 ;  /* 0x000000429a447223 */ /* 0x000fe20000010843 */
[----:B------:R-:W-:Y:S01]  /*ba60*/  FMUL.FTZ R67, R170, R164 ;  /* 0x000000a4aa437220 */ /* 0x000fe20000410000 */
[C---:B------:R-:W-:Y:S01]  /*ba70*/  FMUL.FTZ R165, R166.reuse, R69 ;  /* 0x00000045a6a57220 */ /* 0x040fe20000410000 */
[----:B------:R-:W-:Y:S01]  /*ba80*/  FMUL.FTZ R69, R79, R169 ;  /* 0x000000a94f457220 */ /* 0x000fe20000410000 */
[----:B------:R-:W-:Y:S01]  /*ba90*/  FADD.FTZ R209, R209, R68 ;  /* 0x00000044d1d17221 */ /* 0x000fe20000010000 */
[----:B------:R-:W-:Y:S01]  /*baa0*/  FFMA.FTZ R70, R171, R66, R67 ;  /* 0x00000042ab467223 */ /* 0x000fe20000010043 */
[C---:B------:R-:W-:Y:S01]  /*bab0*/  FMUL.FTZ R67, R155.reuse, -R208 ;  /* 0x800000d09b437220 */ /* 0x040fe20000410000 */
[C---:B------:R-:W-:Y:S01]  /*bac0*/  FMUL.FTZ R121, R166.reuse, R205 ;  /* 0x000000cda6797220 */ /* 0x040fe20000410000 */
[----:B------:R-:W-:Y:S01]  /*bad0*/  FMUL.FTZ R155, R155, -R209 ;  /* 0x800000d19b9b7220 */ /* 0x000fe20000410000 */
[----:B------:R-:W-:Y:S01]  /*bae0*/  FFMA.FTZ R166, R166, R167, R71 ;  /* 0x000000a7a6a67223 */ /* 0x000fe20000010047 */
[----:B------:R-:W-:Y:S01]  /*baf0*/  FFMA.FTZ R68, R156, R209, -R67 ;  /* 0x000000d19c447223 */ /* 0x000fe20000010843 */
[C---:B------:R-:W-:Y:S01]  /*bb00*/  FMUL.FTZ R71, R164.reuse, UR40 ;  /* 0x00000028a4477c20 */ /* 0x040fe20008410000 */
[----:B------:R-:W-:Y:S01]  /*bb10*/  FFMA.FTZ R67, R164, UR43, -R120 ;  /* 0x0000002ba4437c23 */ /* 0x000fe20008010878 */
[-C--:B------:R-:W-:Y:S01]  /*bb20*/  FFMA.FTZ R170, R170, -R69.reuse, R221 ;  /* 0x80000045aaaa7223 */ /* 0x080fe200000100dd */
[----:B------:R-:W-:Y:S01]  /*bb30*/  FMUL.FTZ R164, R79, R164 ;  /* 0x000000a44fa47220 */ /* 0x000fe20000410000 */
[----:B------:R-:W-:Y:S01]  /*bb40*/  FFMA.FTZ R155, R156, R208, R155 ;  /* 0x000000d09c9b7223 */ /* 0x000fe2000001009b */
[----:B------:R-:W-:Y:S01]  /*bb50*/  FFMA.FTZ R120, R66, UR43, R71 ;  /* 0x0000002b42787c23 */ /* 0x000fe20008010047 */
[----:B------:R-:W-:Y:S01]  /*bb60*/  FFMA.FTZ R69, R171, -R69, R220 ;  /* 0x80000045ab457223 */ /* 0x000fe200000100dc */
[----:B------:R-:W-:Y:S01]  /*bb70*/  FMUL.FTZ R66, R79, R66 ;  /* 0x000000424f427220 */ /* 0x000fe20000410000 */
[----:B------:R-:W-:Y:S01]  /*bb80*/  FADD.FTZ R211, R211, R68 ;  /* 0x00000044d3d37221 */ /* 0x000fe20000010000 */
[----:B------:R-:W-:Y:S01]  /*bb90*/  FMUL.FTZ R154, R170, R164 ;  /* 0x000000a4aa9a7220 */ /* 0x000fe20000410000 */
[----:B------:R-:W-:Y:S01]  /*bba0*/  FADD.FTZ R210, -R210, R155 ;  /* 0x0000009bd2d27221 */ /* 0x000fe20000010100 */
[C---:B------:R-:W-:Y:S01]  /*bbb0*/  FMUL.FTZ R156, R170.reuse, R67 ;  /* 0x00000043aa9c7220 */ /* 0x040fe20000410000 */
[-C--:B------:R-:W-:Y:S01]  /*bbc0*/  FMUL.FTZ R153, R170, R66.reuse ;  /* 0x00000042aa997220 */ /* 0x080fe20000410000 */
[-C--:B------:R-:W-:Y:S01]  /*bbd0*/  FFMA.FTZ R154, R69, R66.reuse, R154 ;  /* 0x00000042459a7223 */ /* 0x080fe2000001009a */
[----:B------:R-:W-:Y:S01]  /*bbe0*/  FMUL.FTZ R71, R169, R66 ;  /* 0x00000042a9477220 */ /* 0x000fe20000410000 */
[CC--:B------:R-:W-:Y:S01]  /*bbf0*/  FMUL.FTZ R67, R157.reuse, -R211.reuse ;  /* 0x800000d39d437220 */ /* 0x0c0fe20000410000 */
[----:B------:R-:W-:Y:S01]  /*bc00*/  FMUL.FTZ R66, R157, -R210 ;  /* 0x800000d29d427220 */ /* 0x000fe20000410000 */
[C---:B------:R-:W-:Y:S01]  /*bc10*/  FFMA.FTZ R120, R69.reuse, R120, R156 ;  /* 0x0000007845787223 */ /* 0x040fe2000001009c */
[----:B------:R0:W-:Y:S01]  /*bc20*/  STS [R234+0x10d0], R121 ;  /* 0x0010d079ea007388 */ /* 0x0001e20000000800 */
[C---:B------:R-:W-:Y:S01]  /*bc30*/  FFMA.FTZ R68, R158.reuse, R210, R67 ;  /* 0x000000d29e447223 */ /* 0x040fe20000010043 */
[----:B------:R-:W-:Y:S01]  /*bc40*/  FFMA.FTZ R157, R158, R211, -R66 ;  /* 0x000000d39e9d7223 */ /* 0x000fe20000010842 */
[----:B------:R-:W-:Y:S01]  /*bc50*/  FMUL.FTZ R66, R80, R150 ;  /* 0x0000009650427220 */ /* 0x000fe20000410000 */
[----:B------:R-:W-:Y:S01]  /*bc60*/  FFMA.FTZ R153, R69, R164, -R153 ;  /* 0x000000a445997223 */ /* 0x000fe20000010899 */
[----:B------:R-:W-:Y:S01]  /*bc70*/  FADD.FTZ R235, -R235, R68 ;  /* 0x00000044ebeb7221 */ /* 0x000fe20000010100 */
[----:B------:R-:W-:Y:S01]  /*bc80*/  FADD.FTZ R157, R236, R157 ;  /* 0x0000009dec9d7221 */ /* 0x000fe20000010000 */
[----:B------:R-:W-:Y:S01]  /*bc90*/  FFMA.FTZ R55, R79, R70, R55 ;  /* 0x000000464f377223 */ /* 0x000fe20000010037 */
[----:B------:R-:W-:Y:S01]  /*bca0*/  FFMA.FTZ R69, R172, -R66, R218 ;  /* 0x80000042ac457223 */ /* 0x000fe200000100da */
[----:B------:R-:W-:Y:S01]  /*bcb0*/  FMUL.FTZ R67, R159, -R235 ;  /* 0x800000eb9f437220 */ /* 0x000fe20000410000 */
[C---:B0-----:R-:W-:Y:S01]  /*bcc0*/  FMUL.FTZ R121, R169.reuse, R164 ;  /* 0x000000a4a9797220 */ /* 0x041fe20000410000 */
[----:B------:R-:W-:Y:S01]  /*bcd0*/  FFMA.FTZ R169, R169, R70, R120 ;  /* 0x00000046a9a97223 */ /* 0x000fe20000010078 */
[----:B------:R-:W-:Y:S01]  /*bce0*/  FFMA.FTZ R70, R173, -R66, R219 ;  /* 0x80000042ad467223 */ /* 0x000fe200000100db */
[-C--:B------:R-:W-:Y:S01]  /*bcf0*/  FMUL.FTZ R66, R159, -R157.reuse ;  /* 0x8000009d9f427220 */ /* 0x080fe20000410000 */
[C---:B------:R-:W-:Y:S01]  /*bd00*/  FFMA.FTZ R67, R160.reuse, R157, -R67 ;  /* 0x0000009da0437223 */ /* 0x040fe20000010843 */
[-C--:B------:R-:W-:Y:S01]  /*bd10*/  FMUL.FTZ R68, R173, R208.reuse ;  /* 0x000000d0ad447220 */ /* 0x080fe20000410000 */
[----:B------:R0:W-:Y:S01]  /*bd20*/  STS [R234+0x10cc], R121 ;  /* 0x0010cc79ea007388 */ /* 0x0001e20000000800 */
[----:B------:R-:W-:Y:S01]  /*bd30*/  FFMA.FTZ R66, R160, R235, R66 ;  /* 0x000000eba0427223 */ /* 0x000fe20000010042 */
[----:B------:R-:W-:Y:S01]  /*bd40*/  FADD.FTZ R238, R238, R67 ;  /* 0x00000043eeee7221 */ /* 0x000fe20000010000 */
[----:B------:R-:W-:Y:S01]  /*bd50*/  FMUL.FTZ R159, R80, R208 ;  /* 0x000000d0509f7220 */ /* 0x000fe20000410000 */
[----:B------:R1:W-:Y:S01]  /*bd60*/  STS [R234+0x10c8], R71 ;  /* 0x0010c847ea007388 */ /* 0x0003e20000000800 */
[----:B------:R-:W-:Y:S01]  /*bd70*/  FADD.FTZ R237, -R237, R66 ;  /* 0x00000042eded7221 */ /* 0x000fe20000010100 */
[CC--:B------:R-:W-:Y:S01]  /*bd80*/  FMUL.FTZ R66, R161.reuse, -R238.reuse ;  /* 0x800000eea1427220 */ /* 0x0c0fe20000410000 */
[----:B------:R-:W-:Y:S01]  /*bd90*/  FMUL.FTZ R156, R70, R159 ;  /* 0x0000009f469c7220 */ /* 0x000fe20000410000 */
[----:B------:R-:W-:Y:S01]  /*bda0*/  FMUL.FTZ R164, R82, R235 ;  /* 0x000000eb52a47220 */ /* 0x000fe20000410000 */
[----:B------:R-:W-:Y:S01]  /*bdb0*/  FMUL.FTZ R67, R161, -R237 ;  /* 0x800000eda1437220 */ /* 0x000fe20000410000 */
[----:B0-----:R-:W-:Y:S01]  /*bdc0*/  FFMA.FTZ R121, R172, R209, R68 ;  /* 0x000000d1ac797223 */ /* 0x001fe20000010044 */
[----:B------:R-:W-:Y:S01]  /*bdd0*/  FMUL.FTZ R68, R208, UR40 ;  /* 0x00000028d0447c20 */ /* 0x000fe20008410000 */
[----:B------:R-:W-:Y:S01]  /*bde0*/  FFMA.FTZ R66, R162, R237, R66 ;  /* 0x000000eda2427223 */ /* 0x000fe20000010042 */
[----:B------:R-:W-:Y:S01]  /*bdf0*/  FMUL.FTZ R161, R150, R159 ;  /* 0x0000009f96a17220 */ /* 0x000fe20000410000 */
[C---:B-1----:R-:W-:Y:S01]  /*be00*/  FMUL.FTZ R71, R209.reuse, UR40 ;  /* 0x00000028d1477c20 */ /* 0x042fe20008410000 */
[----:B------:R-:W-:Y:S01]  /*be10*/  FFMA.FTZ R120, R209, UR43, R68 ;  /* 0x0000002bd1787c23 */ /* 0x000fe20008010044 */
[----:B------:R-:W-:Y:S01]  /*be20*/  FFMA.FTZ R68, R162, R238, -R67 ;  /* 0x000000eea2447223 */ /* 0x000fe20000010843 */
[----:B------:R-:W-:Y:S01]  /*be30*/  FMUL.FTZ R209, R80, R209 ;  /* 0x000000d150d17220 */ /* 0x000fe20000410000 */
[----:B------:R-:W-:Y:S01]  /*be40*/  FFMA.FTZ R71, R208, UR43, -R71 ;  /* 0x0000002bd0477c23 */ /* 0x000fe20008010847 */
[----:B------:R-:W-:Y:S01]  /*be50*/  FADD.FTZ R66, -R239, R66 ;  /* 0x00000042ef427221 */ /* 0x000fe20000010100 */
[----:B------:R-:W-:Y:S01]  /*be60*/  FADD.FTZ R67, R199, R68 ;  /* 0x00000044c7437221 */ /* 0x000fe20000010000 */
[C---:B------:R-:W-:Y:S01]  /*be70*/  FFMA.FTZ R155, R69.reuse, R209, R156 ;  /* 0x000000d1459b7223 */ /* 0x040fe2000001009c */
[C---:B------:R-:W-:Y:S01]  /*be80*/  FMUL.FTZ R158, R70.reuse, R71 ;  /* 0x00000047469e7220 */ /* 0x040fe20000410000 */
[----:B------:R-:W-:Y:S01]  /*be90*/  FMUL.FTZ R70, R70, R209 ;  /* 0x000000d146467220 */ /* 0x000fe20000410000 */
[C---:B------:R-:W-:Y:S01]  /*bea0*/  FMUL.FTZ R68, R146.reuse, -R66 ;  /* 0x8000004292447220 */ /* 0x040fe20000410000 */
[----:B------:R-:W-:Y:S01]  /*beb0*/  FMUL.FTZ R71, R146, -R67 ;  /* 0x8000004392477220 */ /* 0x000fe20000410000 */
[----:B------:R-:W-:Y:S01]  /*bec0*/  FFMA.FTZ R56, R80, R121, R56 ;  /* 0x0000007950387223 */ /* 0x000fe20000010038 */
[C---:B------:R-:W-:Y:S01]  /*bed0*/  FFMA.FTZ R156, R69.reuse, R159, -R70 ;  /* 0x0000009f459c7223 */ /* 0x040fe20000010846 */
[----:B------:R-:W-:Y:S01]  /*bee0*/  FFMA.FTZ R159, R69, R120, R158 ;  /* 0x00000078459f7223 */ /* 0x000fe2000001009e */
[C---:B------:R-:W-:Y:S01]  /*bef0*/  FFMA.FTZ R69, R147.reuse, R67, -R68 ;  /* 0x0000004393457223 */ /* 0x040fe20000010844 */
[----:B------:R-:W-:Y:S01]  /*bf00*/  FFMA.FTZ R70, R147, R66, R71 ;  /* 0x0000004293467223 */ /* 0x000fe20000010047 */
[----:B------:R-:W-:Y:S01]  /*bf10*/  FMUL.FTZ R71, R81, R130 ;  /* 0x0000008251477220 */ /* 0x000fe20000410000 */
[----:B------:R-:W-:Y:S01]  /*bf20*/  FMUL.FTZ R120, R141, R210 ;  /* 0x000000d28d787220 */ /* 0x000fe20000410000 */
[----:B------:R-:W-:Y:S01]  /*bf30*/  FADD.FTZ R68, R196, R69 ;  /* 0x00000045c4447221 */ /* 0x000fe20000010000 */
[----:B------:R-:W-:Y:S01]  /*bf40*/  FADD.FTZ R69, -R195, R70 ;  /* 0x00000046c3457221 */ /* 0x000fe20000010100 */
[-C--:B------:R-:W-:Y:S01]  /*bf50*/  FFMA.FTZ R146, R141, -R71.reuse, R217 ;  /* 0x800000478d927223 */ /* 0x080fe200000100d9 */
[----:B------:R-:W-:Y:S01]  /*bf60*/  FFMA.FTZ R141, R140, -R71, R216 ;  /* 0x800000478c8d7223 */ /* 0x000fe200000100d8 */
[CC--:B------:R-:W-:Y:S01]  /*bf70*/  FMUL.FTZ R70, R137.reuse, -R68.reuse ;  /* 0x8000004489467220 */ /* 0x0c0fe20000410000 */
[----:B------:R-:W-:Y:S01]  /*bf80*/  FMUL.FTZ R71, R137, -R69 ;  /* 0x8000004589477220 */ /* 0x000fe20000410000 */
[----:B------:R-:W-:Y:S01]  /*bf90*/  FFMA.FTZ R160, R150, R121, R159 ;  /* 0x0000007996a07223 */ /* 0x000fe2000001009f */
[----:B------:R-:W-:Y:S01]  /*bfa0*/  FFMA.FTZ R140, R140, R211, R120 ;  /* 0x000000d38c8c7223 */ /* 0x000fe20000010078 */
[----:B------:R-:W-:Y:S01]  /*bfb0*/  FMUL.FTZ R120, R210, UR40 ;  /* 0x00000028d2787c20 */ /* 0x000fe20008410000 */
[C---:B------:R-:W-:Y:S01]  /*bfc0*/  FFMA.FTZ R71, R138.reuse, R68, -R71 ;  /* 0x000000448a477223 */ /* 0x040fe20000010847 */
[----:B------:R-:W-:Y:S01]  /*bfd0*/  FFMA.FTZ R121, R138, R69, R70 ;  /* 0x000000458a797223 */ /* 0x000fe20000010046 */
[C---:B------:R-:W-:Y:S01]  /*bfe0*/  FMUL.FTZ R137, R211.reuse, UR40 ;  /* 0x00000028d3897c20 */ /* 0x040fe20008410000 */
[----:B------:R-:W-:Y:S01]  /*bff0*/  FFMA.FTZ R120, R211, UR43, R120 ;  /* 0x0000002bd3787c23 */ /* 0x000fe20008010078 */
[----:B------:R-:W-:Y:S01]  /*c000*/  FADD.FTZ R70, R194, R71 ;  /* 0x00000047c2467221 */ /* 0x000fe20000010000 */
[----:B------:R-:W-:Y:S01]  /*c010*/  FADD.FTZ R71, -R184, R121 ;  /* 0x00000079b8477221 */ /* 0x000fe20000010100 */
[C---:B------:R-:W-:Y:S01]  /*c020*/  FMUL.FTZ R147, R81.reuse, R210 ;  /* 0x000000d251937220 */ /* 0x040fe20000410000 */
[----:B------:R-:W-:Y:S01]  /*c030*/  FMUL.FTZ R211, R81, R211 ;  /* 0x000000d351d37220 */ /* 0x000fe20000410000 */
[----:B------:R-:W-:Y:S01]  /*c040*/  FFMA.FTZ R137, R210, UR43, -R137 ;  /* 0x0000002bd2897c23 */ /* 0x000fe20008010889 */
[CC--:B------:R-:W-:Y:S01]  /*c050*/  FMUL.FTZ R121, R135.reuse, -R70.reuse ;  /* 0x8000004687797220 */ /* 0x0c0fe20000410000 */
[----:B------:R-:W-:Y:S01]  /*c060*/  FMUL.FTZ R209, R150, R209 ;  /* 0x000000d196d17220 */ /* 0x000fe20000410000 */
[----:B------:R-:W-:Y:S01]  /*c070*/  FMUL.FTZ R135, R135, -R71 ;  /* 0x8000004787877220 */ /* 0x000fe20000410000 */
[C---:B------:R-:W-:Y:S01]  /*c080*/  FMUL.FTZ R150, R146.reuse, R147 ;  /* 0x0000009392967220 */ /* 0x040fe20000410000 */
[C---:B------:R-:W-:Y:S01]  /*c090*/  FMUL.FTZ R158, R146.reuse, R211 ;  /* 0x000000d3929e7220 */ /* 0x040fe20000410000 */
[----:B------:R-:W-:Y:S01]  /*c0a0*/  FMUL.FTZ R138, R146, R137 ;  /* 0x00000089928a7220 */ /* 0x000fe20000410000 */
[C---:B------:R-:W-:Y:S01]  /*c0b0*/  FFMA.FTZ R121, R136.reuse, R71, R121 ;  /* 0x0000004788797223 */ /* 0x040fe20000010079 */
[----:B------:R-:W-:Y:S01]  /*c0c0*/  FFMA.FTZ R136, R136, R70, -R135 ;  /* 0x0000004688887223 */ /* 0x000fe20000010887 */
[C---:B------:R-:W-:Y:S01]  /*c0d0*/  FFMA.FTZ R150, R141.reuse, R211, R150 ;  /* 0x000000d38d967223 */ /* 0x040fe20000010096 */
[CC--:B------:R-:W-:Y:S01]  /*c0e0*/  FFMA.FTZ R158, R141.reuse, R147.reuse, -R158 ;  /* 0x000000938d9e7223 */ /* 0x0c0fe2000001089e */
[----:B------:R-:W-:Y:S01]  /*c0f0*/  FFMA.FTZ R141, R141, R120, R138 ;  /* 0x000000788d8d7223 */ /* 0x000fe2000001008a */
[----:B------:R-:W-:Y:S01]  /*c100*/  FADD.FTZ R120, -R180, R121 ;  /* 0x00000079b4787221 */ /* 0x000fe20000010100 */
[----:B------:R-:W-:Y:S01]  /*c110*/  FADD.FTZ R121, R163, R136 ;  /* 0x00000088a3797221 */ /* 0x000fe20000010000 */
[----:B------:R-:W-:Y:S01]  /*c120*/  FMUL.FTZ R147, R130, R147 ;  /* 0x0000009382937220 */ /* 0x000fe20000410000 */
[----:B------:R-:W-:Y:S01]  /*c130*/  FMUL.FTZ R138, R133, R235 ;  /* 0x000000eb858a7220 */ /* 0x000fe20000410000 */
[CC--:B------:R-:W-:Y:S01]  /*c140*/  FMUL.FTZ R135, R131.reuse, -R120.reuse ;  /* 0x8000007883877220 */ /* 0x0c0fe20000410000 */
[----:B------:R-:W-:Y:S01]  /*c150*/  FMUL.FTZ R131, R131, -R121 ;  /* 0x8000007983837220 */ /* 0x000fe20000410000 */
[----:B------:R-:W-:Y:S01]  /*c160*/  FMUL.FTZ R137, R82, R139 ;  /* 0x0000008b52897220 */ /* 0x000fe20000410000 */
[----:B------:R-:W-:Y:S01]  /*c170*/  FMUL.FTZ R211, R130, R211 ;  /* 0x000000d382d37220 */ /* 0x000fe20000410000 */
[C---:B------:R-:W-:Y:S01]  /*c180*/  FFMA.FTZ R136, R132.reuse, R121, -R135 ;  /* 0x0000007984887223 */ /* 0x040fe20000010887 */
[----:B------:R-:W-:Y:S01]  /*c190*/  FFMA.FTZ R135, R132, R120, R131 ;  /* 0x0000007884877223 */ /* 0x000fe20000010083 */
[----:B------:R0:W-:Y:S01]  /*c1a0*/  STS [R234+0x10bc], R147 ;  /* 0x0010bc93ea007388 */ /* 0x0001e20000000800 */
[-C--:B------:R-:W-:Y:S01]  /*c1b0*/  FFMA.FTZ R130, R130, R140.reuse, R141 ;  /* 0x0000008c82827223 */ /* 0x080fe2000001008d */
[----:B------:R-:W-:Y:S01]  /*c1c0*/  FFMA.FTZ R57, R81, R140, R57 ;  /* 0x0000008c51397223 */ /* 0x000fe20000010039 */
[----:B------:R-:W-:Y:S01]  /*c1d0*/  FADD.FTZ R132, -R144, R135 ;  /* 0x0000008790847221 */ /* 0x000fe20000010100 */
[----:B------:R-:W-:Y:S01]  /*c1e0*/  FMUL.FTZ R144, R157, UR40 ;  /* 0x000000289d907c20 */ /* 0x000fe20008410000 */
[CC--:B------:R-:W-:Y:S01]  /*c1f0*/  FFMA.FTZ R141, R134.reuse, -R137.reuse, R214 ;  /* 0x80000089868d7223 */ /* 0x0c0fe200000100d6 */
[----:B------:R-:W-:Y:S01]  /*c200*/  FFMA.FTZ R140, R133, -R137, R215 ;  /* 0x80000089858c7223 */ /* 0x000fe200000100d7 */
[----:B------:R-:W-:Y:S01]  /*c210*/  FADD.FTZ R131, R145, R136 ;  /* 0x0000008891837221 */ /* 0x000fe20000010000 */
[----:B------:R-:W-:Y:S01]  /*c220*/  FFMA.FTZ R137, R235, UR43, -R144 ;  /* 0x0000002beb897c23 */ /* 0x000fe20008010890 */
[----:B------:R-:W-:Y:S01]  /*c230*/  FMUL.FTZ R136, R87, R30 ;  /* 0x0000001e57887220 */ /* 0x000fe20000410000 */
[-C--:B0-----:R-:W-:Y:S01]  /*c240*/  FFMA.FTZ R147, R134, R157.reuse, R138 ;  /* 0x0000009d86937223 */ /* 0x081fe2000001008a */
[----:B------:R-:W-:Y:S01]  /*c250*/  FMUL.FTZ R138, R235, UR40 ;  /* 0x00000028eb8a7c20 */ /* 0x000fe20008410000 */
[----:B------:R-:W-:Y:S01]  /*c260*/  FMUL.FTZ R134, R88, R32 ;  /* 0x0000002058867220 */ /* 0x000fe20000410000 */
[----:B------:R-:W-:Y:S01]  /*c270*/  FMUL.FTZ R162, R140, R164 ;  /* 0x000000a48ca27220 */ /* 0x000fe20000410000 */
[----:B------:R0:W-:Y:S01]  /*c280*/  STS [R234+0x10d4], R165 ;  /* 0x0010d4a5ea007388 */ /* 0x0001e20000000800 */
[----:B------:R-:W-:Y:S01]  /*c290*/  FFMA.FTZ R144, R157, UR43, R138 ;  /* 0x0000002b9d907c23 */ /* 0x000fe2000801008a */
[-C--:B------:R-:W-:Y:S01]  /*c2a0*/  FFMA.FTZ R133, R29, -R134.reuse, R181 ;  /* 0x800000861d857223 */ /* 0x080fe200000100b5 */
[----:B------:R-:W-:Y:S01]  /*c2b0*/  FMUL.FTZ R138, R82, R157 ;  /* 0x0000009d528a7220 */ /* 0x000fe20000410000 */
[----:B------:R-:W-:Y:S01]  /*c2c0*/  FFMA.FTZ R134, R31, -R134, R182 ;  /* 0x800000861f867223 */ /* 0x000fe200000100b6 */
[----:B------:R-:W-:Y:S01]  /*c2d0*/  FMUL.FTZ R157, R88, R132 ;  /* 0x00000084589d7220 */ /* 0x000fe20000410000 */
[----:B------:R-:W-:Y:S01]  /*c2e0*/  FMUL.FTZ R146, R140, R137 ;  /* 0x000000898c927220 */ /* 0x000fe20000410000 */
[----:B------:R1:W-:Y:S01]  /*c2f0*/  STS [R234+0x10c4], R161 ;  /* 0x0010c4a1ea007388 */ /* 0x0003e20000000800 */
[----:B------:R-:W-:Y:S01]  /*c300*/  FFMA.FTZ R135, R28, -R136, R183 ;  /* 0x800000881c877223 */ /* 0x000fe200000100b7 */
[-C--:B------:R-:W-:Y:S01]  /*c310*/  FMUL.FTZ R137, R140, R138.reuse ;  /* 0x0000008a8c897220 */ /* 0x080fe20000410000 */
[-C--:B------:R-:W-:Y:S01]  /*c320*/  FFMA.FTZ R162, R141, R138.reuse, R162 ;  /* 0x0000008a8da27223 */ /* 0x080fe200000100a2 */
[----:B0-----:R-:W-:Y:S01]  /*c330*/  FMUL.FTZ R165, R139, R138 ;  /* 0x0000008a8ba57220 */ /* 0x001fe20000410000 */
[----:B------:R-:W-:Y:S01]  /*c340*/  FFMA.FTZ R136, R27, -R136, R122 ;  /* 0x800000881b887223 */ /* 0x000fe2000001007a */
[----:B------:R-:W-:Y:S01]  /*c350*/  FMUL.FTZ R159, R88, R131 ;  /* 0x00000083589f7220 */ /* 0x000fe20000410000 */
[----:B------:R-:W-:Y:S01]  /*c360*/  FMUL.FTZ R138, R134, R157 ;  /* 0x0000009d868a7220 */ /* 0x000fe20000410000 */
[C---:B------:R-:W-:Y:S01]  /*c370*/  FMUL.FTZ R163, R87.reuse, R121 ;  /* 0x0000007957a37220 */ /* 0x040fe20000410000 */
[----:B------:R-:W-:Y:S01]  /*c380*/  FADD.FTZ R41, R160, R41 ;  /* 0x00000029a0297221 */ /* 0x000fe20000010000 */
[----:B-1----:R-:W-:Y:S01]  /*c390*/  FMUL.FTZ R161, R87, R120 ;  /* 0x0000007857a17220 */ /* 0x002fe20000410000 */
[----:B------:R-:W-:Y:S01]  /*c3a0*/  FFMA.FTZ R138, R133, R159, R138 ;  /* 0x0000009f858a7223 */ /* 0x000fe2000001008a */
[-C--:B------:R-:W-:Y:S01]  /*c3b0*/  FFMA.FTZ R160, R141, R164.reuse, -R137 ;  /* 0x000000a48da07223 */ /* 0x080fe20000010889 */
[----:B------:R-:W-:Y:S01]  /*c3c0*/  FADD.FTZ R42, R169, R42 ;  /* 0x0000002aa92a7221 */ /* 0x000fe20000010000 */
[----:B------:R-:W-:Y:S01]  /*c3d0*/  FMUL.FTZ R140, R136, R161 ;  /* 0x000000a1888c7220 */ /* 0x000fe20000410000 */
[----:B------:R-:W-:Y:S01]  /*c3e0*/  FADD.FTZ R137, RZ, R138 ;  /* 0x0000008aff897221 */ /* 0x000fe20000010000 */
[----:B------:R-:W-:Y:S01]  /*c3f0*/  FMUL.FTZ R169, R139, R164 ;  /* 0x000000a48ba97220 */ /* 0x000fe20000410000 */
[----:B------:R-:W-:Y:S01]  /*c400*/  FMUL.FTZ R138, R134, R159 ;  /* 0x0000009f868a7220 */ /* 0x000fe20000410000 */
[----:B------:R-:W-:Y:S01]  /*c410*/  FFMA.FTZ R140, R135, R163, R140 ;  /* 0x000000a3878c7223 */ /* 0x000fe2000001008c */
[----:B------:R-:W-:Y:S01]  /*c420*/  FFMA.FTZ R164, R141, R144, R146 ;  /* 0x000000908da47223 */ /* 0x000fe20000010092 */
[----:B------:R-:W-:Y:S01]  /*c430*/  FMUL.FTZ R145, R86, R26 ;  /* 0x0000001a56917220 */ /* 0x000fe20000410000 */
[----:B------:R-:W-:Y:S01]  /*c440*/  FFMA.FTZ R138, R133, R157, -R138 ;  /* 0x0000009d858a7223 */ /* 0x000fe2000001088a */
[----:B------:R-:W-:Y:S01]  /*c450*/  FADD.FTZ R144, R137, R140 ;  /* 0x0000008c89907221 */ /* 0x000fe20000010000 */
[----:B------:R-:W-:Y:S01]  /*c460*/  FMUL.FTZ R140, R136, R163 ;  /* 0x000000a3888c7220 */ /* 0x000fe20000410000 */
[----:B------:R0:W-:Y:S01]  /*c470*/  STS [R234+0x10b0], R165 ;  /* 0x0010b0a5ea007388 */ /* 0x0001e20000000800 */
[----:B------:R-:W-:Y:S01]  /*c480*/  FFMA.FTZ R137, R24, -R145, R124 ;  /* 0x8000009118897223 */ /* 0x000fe2000001007c */
[----:B------:R-:W-:Y:S01]  /*c490*/  FMUL.FTZ R167, R86, R70 ;  /* 0x0000004656a77220 */ /* 0x000fe20000410000 */
[----:B------:R-:W-:Y:S01]  /*c4a0*/  FFMA.FTZ R141, R135, R161, -R140 ;  /* 0x000000a1878d7223 */ /* 0x000fe2000001088c */
[----:B------:R-:W-:Y:S01]  /*c4b0*/  FADD.FTZ R140, RZ, R138 ;  /* 0x0000008aff8c7221 */ /* 0x000fe20000010000 */
[----:B------:R-:W-:Y:S01]  /*c4c0*/  FFMA.FTZ R138, R25, -R145, R123 ;  /* 0x80000091198a7223 */ /* 0x000fe2000001007b */
[----:B------:R-:W-:Y:S01]  /*c4d0*/  FMUL.FTZ R146, R137, R167 ;  /* 0x000000a789927220 */ /* 0x000fe20000410000 */
[----:B------:R-:W-:Y:S01]  /*c4e0*/  FADD.FTZ R43, R166, R43 ;  /* 0x0000002ba62b7221 */ /* 0x000fe20000010000 */
[----:B------:R-:W-:Y:S01]  /*c4f0*/  FADD.FTZ R140, R140, R141 ;  /* 0x0000008d8c8c7221 */ /* 0x000fe20000010000 */
[----:B------:R-:W-:Y:S01]  /*c500*/  FFMA.FTZ R139, R139, R147, R164 ;  /* 0x000000938b8b7223 */ /* 0x000fe200000100a4 */
[----:B0-----:R-:W-:Y:S01]  /*c510*/  FMUL.FTZ R165, R86, R71 ;  /* 0x0000004756a57220 */ /* 0x001fe20000410000 */
[C---:B------:R-:W-:Y:S01]  /*c520*/  FMUL.FTZ R166, R85.reuse, R69 ;  /* 0x0000004555a67220 */ /* 0x040fe20000410000 */
[----:B------:R-:W-:Y:S01]  /*c530*/  FMUL.FTZ R164, R85, R68 ;  /* 0x0000004455a47220 */ /* 0x000fe20000410000 */
[----:B------:R0:W-:Y:S01]  /*c540*/  STS [R234+0x10b4], R169 ;  /* 0x0010b4a9ea007388 */ /* 0x0001e20000000800 */
[-C--:B------:R-:W-:Y:S01]  /*c550*/  FMUL.FTZ R145, R137, R165.reuse ;  /* 0x000000a589917220 */ /* 0x080fe20000410000 */
[----:B------:R-:W-:Y:S01]  /*c560*/  FFMA.FTZ R141, R138, R165, -R146 ;  /* 0x000000a58a8d7223 */ /* 0x000fe20000010892 */
[----:B------:R-:W-:Y:S01]  /*c570*/  FMUL.FTZ R146, R85, R21 ;  /* 0x0000001555927220 */ /* 0x000fe20000410000 */
[----:B------:R-:W-:Y:S01]  /*c580*/  FFMA.FTZ R58, R82, R147, R58 ;  /* 0x00000093523a7223 */ /* 0x000fe2000001003a */
[----:B------:R-:W-:Y:S01]  /*c590*/  FFMA.FTZ R145, R138, R167, R145 ;  /* 0x000000a78a917223 */ /* 0x000fe20000010091 */
[----:B------:R-:W-:Y:S01]  /*c5a0*/  FMUL.FTZ R168, R83, R17 ;  /* 0x0000001153a87220 */ /* 0x000fe20000410000 */
[----:B------:R-:W-:Y:S01]  /*c5b0*/  FMUL.FTZ R171, R142, R237 ;  /* 0x000000ed8eab7220 */ /* 0x000fe20000410000 */
[----:B------:R-:W-:Y:S01]  /*c5c0*/  FMUL.FTZ R170, R84, R18 ;  /* 0x0000001254aa7220 */ /* 0x000fe20000410000 */
[----:B------:R-:W-:Y:S01]  /*c5d0*/  FADD.FTZ R144, R144, R145 ;  /* 0x0000009190907221 */ /* 0x000fe20000010000 */
[----:B------:R-:W-:Y:S01]  /*c5e0*/  FADD.FTZ R145, R140, R141 ;  /* 0x0000008d8c917221 */ /* 0x000fe20000010000 */
[-C--:B------:R-:W-:Y:S01]  /*c5f0*/  FFMA.FTZ R140, R23, -R146.reuse, R126 ;  /* 0x80000092178c7223 */ /* 0x080fe2000001007e */
[----:B------:R-:W-:Y:S01]  /*c600*/  FFMA.FTZ R141, R22, -R146, R125 ;  /* 0x80000092168d7223 */ /* 0x000fe2000001007d */
[-C--:B------:R-:W-:Y:S01]  /*c610*/  FFMA.FTZ R172, R142, -R168.reuse, R213 ;  /* 0x800000a88eac7223 */ /* 0x080fe200000100d5 */
[----:B------:R-:W-:Y:S01]  /*c620*/  FFMA.FTZ R142, R143, -R168, R129 ;  /* 0x800000a88f8e7223 */ /* 0x000fe20000010081 */
[C---:B------:R-:W-:Y:S01]  /*c630*/  FMUL.FTZ R146, R140.reuse, R166 ;  /* 0x000000a68c927220 */ /* 0x040fe20000410000 */
[----:B0-----:R-:W-:Y:S01]  /*c640*/  FMUL.FTZ R169, R140, R164 ;  /* 0x000000a48ca97220 */ /* 0x001fe20000410000 */
[C---:B------:R-:W-:Y:S01]  /*c650*/  FMUL.FTZ R173, R84.reuse, R66 ;  /* 0x0000004254ad7220 */ /* 0x040fe20000410000 */
[----:B------:R0:W-:Y:S01]  /*c660*/  STS [R234+0x10dc], R187 ;  /* 0x0010dcbbea007388 */ /* 0x0001e20000000800 */
[C---:B------:R-:W-:Y:S01]  /*c670*/  FFMA.FTZ R147, R141.reuse, R164, R146 ;  /* 0x000000a48d937223 */ /* 0x040fe20000010092 */
[----:B------:R-:W-:Y:S01]  /*c680*/  FFMA.FTZ R146, R141, R166, -R169 ;  /* 0x000000a68d927223 */ /* 0x000fe200000108a9 */
[----:B------:R-:W-:Y:S01]  /*c690*/  FFMA.FTZ R143, R143, R238, R171 ;  /* 0x000000ee8f8f7223 */ /* 0x000fe200000100ab */
[----:B------:R-:W-:Y:S01]  /*c6a0*/  FMUL.FTZ R171, R84, R67 ;  /* 0x0000004354ab7220 */ /* 0x000fe20000410000 */
[----:B------:R-:W-:Y:S01]  /*c6b0*/  FADD.FTZ R168, R144, R147 ;  /* 0x0000009390a87221 */ /* 0x000fe20000010000 */
[----:B------:R-:W-:Y:S01]  /*c6c0*/  FADD.FTZ R169, R145, R146 ;  /* 0x0000009291a97221 */ /* 0x000fe20000010000 */
[----:B------:R-:W-:Y:S01]  /*c6d0*/  FMUL.FTZ R146, R238, UR40 ;  /* 0x00000028ee927c20 */ /* 0x000fe20008410000 */
[----:B------:R-:W-:Y:S01]  /*c6e0*/  FMUL.FTZ R147, R237, UR40 ;  /* 0x00000028ed937c20 */ /* 0x000fe20008410000 */
[-C--:B------:R-:W-:Y:S01]  /*c6f0*/  FFMA.FTZ R145, R19, -R170.reuse, R128 ;  /* 0x800000aa13917223 */ /* 0x080fe20000010080 */
[----:B------:R-:W-:Y:S01]  /*c700*/  FFMA.FTZ R144, R20, -R170, R127 ;  /* 0x800000aa14907223 */ /* 0x000fe2000001007f */
[----:B0-----:R-:W-:Y:S01]  /*c710*/  FFMA.FTZ R187, R237, UR43, -R146 ;  /* 0x0000002bedbb7c23 */ /* 0x001fe20008010892 */
[----:B------:R-:W-:Y:S01]  /*c720*/  FFMA.FTZ R146, R238, UR43, R147 ;  /* 0x0000002bee927c23 */ /* 0x000fe20008010093 */
[----:B------:R-:W-:Y:S01]  /*c730*/  FMUL.FTZ R237, R83, R237 ;  /* 0x000000ed53ed7220 */ /* 0x000fe20000410000 */
[----:B------:R-:W-:Y:S01]  /*c740*/  FMUL.FTZ R147, R145, R173 ;  /* 0x000000ad91937220 */ /* 0x000fe20000410000 */
[----:B------:R0:W-:Y:S01]  /*c750*/  STS [R234+0x10e4], R191 ;  /* 0x0010e4bfea007388 */ /* 0x0001e20000000800 */
[----:B------:R-:W-:Y:S01]  /*c760*/  FADD.FTZ R48, R189, R48 ;  /* 0x00000030bd307221 */ /* 0x000fe20000010000 */
[----:B------:R-:W-:Y:S01]  /*c770*/  FADD.FTZ R44, R185, R44 ;  /* 0x0000002cb92c7221 */ /* 0x000fe20000010000 */
[----:B------:R-:W-:Y:S01]  /*c780*/  FMUL.FTZ R189, R83, R238 ;  /* 0x000000ee53bd7220 */ /* 0x000fe20000410000 */
[-C--:B------:R-:W-:Y:S01]  /*c790*/  FFMA.FTZ R185, R144, R171.reuse, R147 ;  /* 0x000000ab90b97223 */ /* 0x080fe20000010093 */
[----:B------:R-:W-:Y:S01]  /*c7a0*/  FMUL.FTZ R170, R145, R171 ;  /* 0x000000ab91aa7220 */ /* 0x000fe20000410000 */
[----:B------:R-:W-:Y:S01]  /*c7b0*/  FMUL.FTZ R147, R172, R187 ;  /* 0x000000bbac937220 */ /* 0x000fe20000410000 */
[----:B------:R-:W-:Y:S01]  /*c7c0*/  FMUL.FTZ R167, R26, R167 ;  /* 0x000000a71aa77220 */ /* 0x000fe20000410000 */
[----:B------:R-:W-:Y:S01]  /*c7d0*/  FADD.FTZ R168, R168, R185 ;  /* 0x000000b9a8a87221 */ /* 0x000fe20000010000 */
[----:B------:R-:W-:Y:S01]  /*c7e0*/  FFMA.FTZ R170, R144, R173, -R170 ;  /* 0x000000ad90aa7223 */ /* 0x000fe200000108aa */
[C---:B0-----:R-:W-:Y:S01]  /*c7f0*/  FMUL.FTZ R191, R172.reuse, R237 ;  /* 0x000000edacbf7220 */ /* 0x041fe20000410000 */
[----:B------:R-:W-:Y:S01]  /*c800*/  FMUL.FTZ R172, R172, R189 ;  /* 0x000000bdacac7220 */ /* 0x000fe20000410000 */
[----:B------:R-:W-:Y:S01]  /*c810*/  FMUL.FTZ R185, R18, R171 ;  /* 0x000000ab12b97220 */ /* 0x000fe20000410000 */
[----:B------:R-:W-:Y:S01]  /*c820*/  FADD.FTZ R169, R169, R170 ;  /* 0x000000aaa9a97221 */ /* 0x000fe20000010000 */
[C---:B------:R-:W-:Y:S01]  /*c830*/  FFMA.FTZ R191, R142.reuse, R189, R191 ;  /* 0x000000bd8ebf7223 */ /* 0x040fe200000100bf */
[----:B------:R-:W-:Y:S01]  /*c840*/  FFMA.FTZ R172, R142, R237, -R172 ;  /* 0x000000ed8eac7223 */ /* 0x000fe200000108ac */
        /* <DEDUP_REMOVED lines=36> */
[----:B------:R0:W-:Y:S01]  /*ca90*/  STS [R234+0x10a8], R189 ;  /* 0x0010a8bdea007388 */ /* 0x0001e20000000800 */
[C---:B------:R-:W-:Y:S01]  /*caa0*/  IADD3 R175, R212.reuse, 0x180, RZ ;  /* 0x00000180d4af7810 */ /* 0x040fe20007ffe0ff */
[----:B------:R-:W-:Y:S01]  /*cab0*/  FADD.FTZ R148, R155, R148 ;  /* 0x000000949b947221 */ /* 0x000fe20000010000 */
[C---:B------:R-:W-:Y:S01]  /*cac0*/  IADD3 R155, R212.reuse, 0x60, RZ ;  /* 0x00000060d49b7810 */ /* 0x040fe20007ffe0ff */
[----:B------:R-:W-:Y:S01]  /*cad0*/  STS [R234+0x10ac], R237 ;  /* 0x0010acedea007388 */ /* 0x000fe20000000800 */
[----:B------:R-:W-:Y:S01]  /*cae0*/  IADD3 R239, R212, 0x200, RZ ;  /* 0x00000200d4ef7810 */ /* 0x000fe20007ffe0ff */
[----:B------:R-:W-:Y:S01]  /*caf0*/  FADD.FTZ R149, R156, R149 ;  /* 0x000000959c957221 */ /* 0x000fe20000010000 */
[C---:B------:R-:W-:Y:S01]  /*cb00*/  IADD3 R187, R212.reuse, 0x220, RZ ;  /* 0x00000220d4bb7810 */ /* 0x040fe20007ffe0ff */
[----:B------:R1:W-:Y:S01]  /*cb10*/  STS [R234+0x10a0], R185 ;  /* 0x0010a0b9ea007388 */ /* 0x0003e20000000800 */
[----:B------:R-:W-:Y:S01]  /*cb20*/  IADD3 R191, R212, 0x260, RZ ;  /* 0x00000260d4bf7810 */ /* 0x000fe20007ffe0ff */
[----:B------:R-:W-:Y:S01]  /*cb30*/  FFMA.FTZ R123, -R14, R124, -RZ ;  /* 0x0000007c0e7b7223 */ /* 0x000fe200000109ff */
[C---:B0-----:R-:W-:Y:S01]  /*cb40*/  IADD3 R189, R212.reuse, 0x240, RZ ;  /* 0x00000240d4bd7810 */ /* 0x041fe20007ffe0ff */
[----:B------:R0:W-:Y:S01]  /*cb50*/  STS [R234+0x10a4], R173 ;  /* 0x0010a4adea007388 */ /* 0x0001e20000000800 */
[C---:B------:R-:W-:Y:S01]  /*cb60*/  IADD3 R193, R212.reuse, 0x280, RZ ;  /* 0x00000280d4c17810 */ /* 0x040fe20007ffe0ff */
[----:B------:R-:W-:Y:S01]  /*cb70*/  FFMA.FTZ R65, R65, R249, -R200 ;  /* 0x000000f941417223 */ /* 0x000fe200000108c8 */
[C---:B------:R-:W-:Y:S01]  /*cb80*/  IADD3 R195, R212.reuse, 0x2a0, RZ ;  /* 0x000002a0d4c37810 */ /* 0x040fe20007ffe0ff */
[----:B------:R2:W-:Y:S01]  /*cb90*/  STS [R234+0x1098], R169 ;  /* 0x001098a9ea007388 */ /* 0x0005e20000000800 */
[C---:B------:R-:W-:Y:S01]  /*cba0*/  IADD3 R197, R212.reuse, 0x2c0, RZ ;  /* 0x000002c0d4c57810 */ /* 0x040fe20007ffe0ff */
[----:B------:R-:W-:Y:S01]  /*cbb0*/  FFMA.FTZ R53, R77, R192, R53 ;  /* 0x000000c04d357223 */ /* 0x000fe20000010035 */
[C---:B-1----:R-:W-:Y:S01]  /*cbc0*/  IADD3 R185, R212.reuse, 0x1e0, RZ ;  /* 0x000001e0d4b97810 */ /* 0x042fe20007ffe0ff */
[----:B------:R1:W-:Y:S01]  /*cbd0*/  STS [R234+0x109c], R171 ;  /* 0x00109cabea007388 */ /* 0x0003e20000000800 */
[----:B------:R-:W-:Y:S01]  /*cbe0*/  IADD3 R199, R212, 0x2e0, RZ ;  /* 0x000002e0d4c77810 */ /* 0x000fe20007ffe0ff */
[----:B------:R-:W-:Y:S01]  /*cbf0*/  FMUL.FTZ R241, R16, R181 ;  /* 0x000000b510f17220 */ /* 0x000fe20000410000 */
[C---:B0-----:R-:W-:Y:S01]  /*cc00*/  IADD3 R173, R212.reuse, 0x160, RZ ;  /* 0x00000160d4ad7810 */ /* 0x041fe20007ffe0ff */
[----:B------:R0:W-:Y:S01]  /*cc10*/  STS [R234+0x1090], R167 ;  /* 0x001090a7ea007388 */ /* 0x0001e20000000800 */
[C---:B------:R-:W-:Y:S01]  /*cc20*/  IADD3 R201, R212.reuse, 0x300, RZ ;  /* 0x00000300d4c97810 */ /* 0x040fe20007ffe0ff */
[----:B------:R-:W-:Y:S01]  /*cc30*/  FMUL.FTZ R243, R15, R183 ;  /* 0x000000b70ff37220 */ /* 0x000fe20000410000 */
[C---:B--2---:R-:W-:Y:S01]  /*cc40*/  IADD3 R169, R212.reuse, 0x120, RZ ;  /* 0x00000120d4a97810 */ /* 0x044fe20007ffe0ff */
[----:B------:R2:W-:Y:S01]  /*cc50*/  STS [R234+0x1094], R165 ;  /* 0x001094a5ea007388 */ /* 0x0005e20000000800 */
[C---:B------:R-:W-:Y:S01]  /*cc60*/  IADD3 R203, R212.reuse, 0x320, RZ ;  /* 0x00000320d4cb7810 */ /* 0x040fe20007ffe0ff */
[----:B------:R-:W-:Y:S01]  /*cc70*/  FFMA.FTZ R213, -R11, R213, -RZ ;  /* 0x000000d50bd57223 */ /* 0x000fe200000109ff */
[C---:B-1----:R-:W-:Y:S01]  /*cc80*/  IADD3 R171, R212.reuse, 0x140, RZ ;  /* 0x00000140d4ab7810 */ /* 0x042fe20007ffe0ff */
[----:B------:R1:W-:Y:S01]  /*cc90*/  STS [R234+0x1088], R163 ;  /* 0x001088a3ea007388 */ /* 0x0003e20000000800 */
[C---:B------:R-:W-:Y:S01]  /*cca0*/  IADD3 R205, R212.reuse, 0x340, RZ ;  /* 0x00000340d4cd7810 */ /* 0x040fe20007ffe0ff */
[----:B------:R-:W-:Y:S01]  /*ccb0*/  FFMA.FTZ R125, -R13, R126, -RZ ;  /* 0x0000007e0d7d7223 */ /* 0x000fe200000109ff */
[C---:B0-----:R-:W-:Y:S01]  /*ccc0*/  IADD3 R167, R212.reuse, 0xe0, RZ ;  /* 0x000000e0d4a77810 */ /* 0x041fe20007ffe0ff */
[----:B------:R0:W-:Y:S01]  /*ccd0*/  STS [R234+0x108c], R161 ;  /* 0x00108ca1ea007388 */ /* 0x0001e20000000800 */
[C---:B------:R-:W-:Y:S01]  /*cce0*/  IADD3 R207, R212.reuse, 0x360, RZ ;  /* 0x00000360d4cf7810 */ /* 0x040fe20007ffe0ff */
[----:B------:R-:W-:Y:S01]  /*ccf0*/  FMUL.FTZ R129, R11, R129 ;  /* 0x000000810b817220 */ /* 0x000fe20000410000 */
[C---:B--2---:R-:W-:Y:S01]  /*cd00*/  IADD3 R165, R212.reuse, 0xc0, RZ ;  /* 0x000000c0d4a57810 */ /* 0x044fe20007ffe0ff */
[----:B------:R2:W-:Y:S01]  /*cd10*/  STS [R234+0x1080], R159 ;  /* 0x0010809fea007388 */ /* 0x0005e20000000800 */
[----:B------:R-:W-:Y:S01]  /*cd20*/  IADD3 R209, R212, 0x380, RZ ;  /* 0x00000380d4d17810 */ /* 0x000fe20007ffe0ff */
[----:B------:R-:W-:Y:S01]  /*cd30*/  FFMA.FTZ R215, -R10, R215, -RZ ;  /* 0x000000d70ad77223 */ /* 0x000fe200000109ff */
[C---:B-1----:R-:W-:Y:S01]  /*cd40*/  IADD3 R163, R212.reuse, 0x80, RZ ;  /* 0x00000080d4a37810 */ /* 0x042fe20007ffe0ff */
[----:B------:R1:W-:Y:S01]  /*cd50*/  STS [R234+0x1084], R157 ;  /* 0x0010849dea007388 */ /* 0x0003e20000000800 */
[C---:B------:R-:W-:Y:S01]  /*cd60*/  IADD3 R211, R212.reuse, 0x3a0, RZ ;  /* 0x000003a0d4d37810 */ /* 0x040fe20007ffe0ff */
[----:B------:R-:W-:Y:S01]  /*cd70*/  FFMA.FTZ R217, -R9, R217, -RZ ;  /* 0x000000d909d97223 */ /* 0x000fe200000109ff */
[----:B0-----:R-:W-:Y:S01]  /*cd80*/  IADD3 R161, R212, 0xa0, RZ ;  /* 0x000000a0d4a17810 */ /* 0x001fe20007ffe0ff */
[----:B------:R-:W-:Y:S01]  /*cd90*/  FFMA.FTZ R219, -R8, R219, -RZ ;  /* 0x000000db08db7223 */ /* 0x000fe200000109ff */
[C---:B------:R-:W-:Y:S01]  /*cda0*/  IADD3 R235, R212.reuse, 0x3c0, RZ ;  /* 0x000003c0d4eb7810 */ /* 0x040fe20007ffe0ff */
[----:B------:R-:W-:Y:S01]  /*cdb0*/  FFMA.FTZ R221, -R7, R221, -RZ ;  /* 0x000000dd07dd7223 */ /* 0x000fe200000109ff */
[----:B--2---:R-:W-:Y:S01]  /*cdc0*/  IADD3 R159, R212, 0x100, RZ ;  /* 0x00000100d49f7810 */ /* 0x004fe20007ffe0ff */
[----:B------:R-:W-:Y:S01]  /*cdd0*/  FFMA.FTZ R223, -R6, R223, -RZ ;  /* 0x000000df06df7223 */ /* 0x000fe200000109ff */
[----:B------:R-:W-:Y:S01]  /*cde0*/  IADD3 R237, R212, 0x3e0, RZ ;  /* 0x000003e0d4ed7810 */ /* 0x000fe20007ffe0ff */
[----:B------:R-:W-:Y:S01]  /*cdf0*/  FFMA.FTZ R225, -R5, R225, -RZ ;  /* 0x000000e105e17223 */ /* 0x000fe200000109ff */
[-C--:B------:R-:W-:Y:S01]  /*ce00*/  LEA.HI.SX32 R150, R151, R212.reuse, 0x1b ;  /* 0x000000d497967211 */ /* 0x080fe200078fdaff */
[----:B------:R-:W-:Y:S01]  /*ce10*/  FFMA.FTZ R227, -R4, R227, -RZ ;  /* 0x000000e304e37223 */ /* 0x000fe200000109ff */
[-C--:B------:R-:W-:Y:S01]  /*ce20*/  LEA.HI.SX32 R151, R153, R212.reuse, 0x1b ;  /* 0x000000d499977211 */ /* 0x080fe200078fdaff */
[----:B------:R-:W-:Y:S01]  /*ce30*/  FFMA.FTZ R229, -R3, R229, -RZ ;  /* 0x000000e503e57223 */ /* 0x000fe200000109ff */
[-C--:B------:R-:W-:Y:S01]  /*ce40*/  LEA.HI.SX32 R152, R155, R212.reuse, 0x1b ;  /* 0x000000d49b987211 */ /* 0x080fe200078fdaff */
[----:B------:R-:W-:Y:S01]  /*ce50*/  FMUL.FTZ R124, R120, UR40 ;  /* 0x00000028787c7c20 */ /* 0x000fe20008410000 */
[----:B------:R-:W-:-:S02]  /*ce60*/  LEA.HI.SX32 R153, R163, R212, 0x1b ;  /* 0x000000d4a3997211 */ /* 0x000fc400078fdaff */
[-C--:B------:R-:W-:Y:S02]  /*ce70*/  LEA.HI.SX32 R154, R161, R212.reuse, 0x1b ;  /* 0x000000d4a19a7211 */ /* 0x080fe400078fdaff */
[-C--:B-1----:R-:W-:Y:S02]  /*ce80*/  LEA.HI.SX32 R157, R159, R212.reuse, 0x1b ;  /* 0x000000d49f9d7211 */ /* 0x082fe400078fdaff */
        /* <DEDUP_REMOVED lines=11> */
[----:B------:R-:W-:Y:S01]  /*cf40*/  FFMA.FTZ R239, -R15, R122, -RZ ;  /* 0x0000007a0fef7223 */ /* 0x000fe200000109ff */
        /* <DEDUP_REMOVED lines=16> */
[----:B------:R-:W-:Y:S01]  /*d050*/  FFMA.FTZ R237, -R16, R182, -RZ ;  /* 0x000000b610ed7223 */ /* 0x000fe200000109ff */
        /* <DEDUP_REMOVED lines=70> */
[----:B-1----:R-:W-:-:S03]  /*d4c0*/  FMUL.FTZ R213, R3, R228 ;  /* 0x000000e403d57220 */ /* 0x002fc60000410000 */
[----:B------:R1:W-:Y:S01]  /*d4d0*/  STS [R234+0x2130], R123 ;  /* 0x0021307bea007388 */ /* 0x0003e20000000800 */
[C---:B--2---:R-:W-:Y:S01]  /*d4e0*/  FMUL.FTZ R237, R12.reuse, R127 ;  /* 0x0000007f0ced7220 */ /* 0x044fe20000410000 */
[----:B------:R-:W-:Y:S02]  /*d4f0*/  FFMA.FTZ R127, -R12, R128, -RZ ;  /* 0x000000800c7f7223 */ /* 0x000fe400000109ff */
[----:B------:R-:W-:Y:S01]  /*d500*/  STS [R234+0x2168], R213 ;  /* 0x002168d5ea007388 */ /* 0x000fe20000000800 */
[----:B-----5:R-:W-:Y:S01]  /*d510*/  FMUL.FTZ R125, R8, R218 ;  /* 0x000000da087d7220 */ /* 0x020fe20000410000 */
[----:B------:R-:W-:Y:S02]  /*d520*/  FMUL.FTZ R218, R70, UR40 ;  /* 0x0000002846da7c20 */ /* 0x000fe40008410000 */
[----:B------:R2:W-:Y:S01]  /*d530*/  STS [R234+0x2124], R127 ;  /* 0x0021247fea007388 */ /* 0x0005e20000000800 */
[----:B-1----:R-:W-:Y:S01]  /*d540*/  FMUL.FTZ R123, R6, R222 ;  /* 0x000000de067b7220 */ /* 0x002fe20000410000 */
[----:B------:R-:W-:-:S02]  /*d550*/  FFMA.FTZ R218, R71, UR43, -R218 ;  /* 0x0000002b47da7c23 */ /* 0x000fc400080108da */
[----:B------:R1:W-:Y:S04]  /*d560*/  STS [R234+0x2128], R129 ;  /* 0x00212881ea007388 */ /* 0x0003e80000000800 */
[----:B------:R5:W-:Y:S01]  /*d570*/  STS [R234+0x2150], R123 ;  /* 0x0021507bea007388 */ /* 0x000be20000000800 */
[----:B--2---:R-:W-:-:S03]  /*d580*/  FMUL.FTZ R127, R7, R220 ;  /* 0x000000dc077f7220 */ /* 0x004fc60000410000 */
[----:B------:R2:W-:Y:S01]  /*d590*/  STS [R234+0x2140], R125 ;  /* 0x0021407dea007388 */ /* 0x0005e20000000800 */
[----:B-1----:R-:W-:-:S03]  /*d5a0*/  FMUL.FTZ R129, R5, R224 ;  /* 0x000000e005817220 */ /* 0x002fc60000410000 */
[----:B------:R1:W-:Y:S01]  /*d5b0*/  STS [R234+0x210c], R239 ;  /* 0x00210cefea007388 */ /* 0x0003e20000000800 */
[----:B-----5:R-:W-:-:S03]  /*d5c0*/  MOV R123, UR17 ;  /* 0x00000011007b7c02 */ /* 0x020fc60008000f00 */
[----:B------:R5:W-:Y:S01]  /*d5d0*/  STS [R234+0x2148], R127 ;  /* 0x0021487fea007388 */ /* 0x000be20000000800 */
[----:B------:R-:W-:Y:S01]  /*d5e0*/  LEA R213, R123, -R212, 0x1 ;  /* 0x800000d47bd57211 */ /* 0x000fe200078e08ff */
[----:B--2---:R-:W-:Y:S02]  /*d5f0*/  FMUL.FTZ R125, R4, R226 ;  /* 0x000000e2047d7220 */ /* 0x004fe40000410000 */
[----:B------:R2:W-:Y:S01]  /*d600*/  STS [R234+0x2158], R129 ;  /* 0x00215881ea007388 */ /* 0x0005e20000000800 */
[----:B------:R-:W-:Y:S01]  /*d610*/  FMUL.FTZ R123, R67, UR40 ;  /* 0x00000028437b7c20 */ /* 0x000fe20008410000 */
[----:B------:R-:W-:Y:S01]  /*d620*/  ISETP.GE.AND P1, PT, R213, 0x1, PT ;  /* 0x00000001d500780c */ /* 0x000fe20003f26270 */
[----:B-1----:R-:W-:Y:S01]  /*d630*/  FMUL.FTZ R239, R9, R216 ;  /* 0x000000d809ef7220 */ /* 0x002fe20000410000 */
[----:B------:R1:W-:Y:S01]  /*d640*/  STS [R234+0x2134], R215 ;  /* 0x002134d7ea007388 */ /* 0x0003e20000000800 */
[----:B------:R-:W-:Y:S01]  /*d650*/  FFMA.FTZ R214, R66, UR43, -R123 ;  /* 0x0000002b42d67c23 */ /* 0x000fe2000801087b */
[----:B-----5:R-:W-:Y:S01]  /*d660*/  FMUL.FTZ R127, R2, R230 ;  /* 0x000000e6027f7220 */ /* 0x020fe20000410000 */
[----:B------:R-:W-:Y:S01]  /*d670*/  FMUL.FTZ R216, R68, UR40 ;  /* 0x0000002844d87c20 */ /* 0x000fe20008410000 */
[----:B------:R5:W-:Y:S01]  /*d680*/  STS [R234+0x213c], R217 ;  /* 0x00213cd9ea007388 */ /* 0x000be20000000800 */
[----:B------:R-:W-:Y:S01]  /*d690*/  FMUL.FTZ R123, R131, UR40 ;  /* 0x00000028837b7c20 */ /* 0x000fe20008410000 */
[----:B--2---:R-:W-:Y:S01]  /*d6a0*/  FMUL.FTZ R129, R0, R232 ;  /* 0x000000e800817220 */ /* 0x004fe20000410000 */
[----:B------:R-:W-:Y:S01]  /*d6b0*/  FFMA.FTZ R216, R69, UR43, -R216 ;  /* 0x0000002b45d87c23 */ /* 0x000fe200080108d8 */
[----:B------:R2:W-:Y:S01]  /*d6c0*/  STS [R234+0x2144], R219 ;  /* 0x002144dbea007388 */ /* 0x0005e20000000800 */
[C---:B------:R-:W-:Y:S01]  /*d6d0*/  FFMA.FTZ R222, R132.reuse, UR43, -R123 ;  /* 0x0000002b84de7c23 */ /* 0x040fe2000801087b */
[----:B-1----:R-:W-:Y:S01]  /*d6e0*/  FFMA.FTZ R215, R67, UR43, R122 ;  /* 0x0000002b43d77c23 */ /* 0x002fe2000801007a */
[----:B------:R-:W-:Y:S01]  /*d6f0*/  FMUL.FTZ R122, R132, UR40 ;  /* 0x00000028847a7c20 */ /* 0x000fe20008410000 */
[----:B------:R1:W-:Y:S01]  /*d700*/  STS [R234+0x2160], R125 ;  /* 0x0021607dea007388 */ /* 0x0003e20000000800 */
[----:B-----5:R-:W-:-:S03]  /*d710*/  FMUL.FTZ R217, R69, UR40 ;  /* 0x0000002845d97c20 */ /* 0x020fc60008410000 */
[----:B------:R-:W-:Y:S01]  /*d720*/  STS [R234+0x2100], R241 ;  /* 0x002100f1ea007388 */ /* 0x000fe20000000800 */
[----:B--2---:R-:W-:Y:S01]  /*d730*/  FMUL.FTZ R219, R71, UR40 ;  /* 0x0000002847db7c20 */ /* 0x004fe20008410000 */
[----:B------:R-:W-:Y:S02]  /*d740*/  FFMA.FTZ R217, R68, UR43, R217 ;  /* 0x0000002b44d97c23 */ /* 0x000fe400080100d9 */
[----:B------:R-:W-:Y:S01]  /*d750*/  STS [R234+0x2108], R243 ;  /* 0x002108f3ea007388 */ /* 0x000fe20000000800 */
[----:B-1----:R-:W-:Y:S01]  /*d760*/  FMUL.FTZ R125, R121, UR40 ;  /* 0x00000028797d7c20 */ /* 0x002fe20008410000 */
[----:B------:R-:W-:Y:S02]  /*d770*/  FFMA.FTZ R219, R70, UR43, R219 ;  /* 0x0000002b46db7c23 */ /* 0x000fe400080100db */
[----:B------:R-:W-:Y:S01]  /*d780*/  STS [R234+0x2110], R245 ;  /* 0x002110f5ea007388 */ /* 0x000fe20000000800 */
[----:B------:R-:W-:-:S03]  /*d790*/  FFMA.FTZ R220, R120, UR43, -R125 ;  /* 0x0000002b78dc7c23 */ /* 0x000fc6000801087d */
        /* <DEDUP_REMOVED lines=8> */
[----:B--2---:R-:W-:-:S03]  /*d820*/  FFMA.FTZ R223, R131, UR43, R122 ;  /* 0x0000002b83df7c23 */ /* 0x004fc6000801007a */
[----:B------:R1:W-:Y:S04]  /*d830*/  STS [R234+0x216c], R229 ;  /* 0x00216ce5ea007388 */ /* 0x0003e80000000800 */
[----:B------:R1:W-:Y:S04]  /*d840*/  STS [R234+0x2170], R127 ;  /* 0x0021707fea007388 */ /* 0x0003e80000000800 */
[----:B------:R1:W-:Y:S04]  /*d850*/  STS [R234+0x2174], R231 ;  /* 0x002174e7ea007388 */ /* 0x0003e80000000800 */
[----:B------:R1:W-:Y:S04]  /*d860*/  STS [R234+0x2178], R129 ;  /* 0x00217881ea007388 */ /* 0x0003e80000000800 */
[----:B------:R1:W-:Y:S01]  /*d870*/  STS [R234+0x217c], R233 ;  /* 0x00217ce9ea007388 */ /* 0x0003e20000000800 */
        /* <DEDUP_REMOVED lines=8> */
[----:B-1----:R-:W-:Y:S01]  /*d900*/  MOV R127, UR34 ;  /* 0x00000022007f7c02 */ /* 0x002fe20008000f00 */
[----:B------:R-:W-:Y:S02]  /*d910*/  USHF.R.U32.HI UR38, URZ, 0x1, UR37 ;  /* 0x000000013f267899 */ /* 0x000fe40008011625 */
[----:B------:R-:W-:Y:S02]  /*d920*/  UIMAD UR39, UR11, UR39, UR43 ;  /* 0x000000270b2772a4 */ /* 0x000fe4000f8e022b */
[----:B------:R-:W-:-:S02]  /*d930*/  UIMAD UR38, UR38, UR10, URZ ;  /* 0x0000000a262672a4 */ /* 0x000fc4000f8e023f */
[----:B------:R-:W-:Y:S02]  /*d940*/  UIADD3 UR39, UR41, UR39, URZ ;  /* 0x0000002729277290 */ /* 0x000fe4000fffe03f */
[----:B------:R-:W-:Y:S02]  /*d950*/  UIMAD UR43, UR42, UR56, UR38 ;  /* 0x000000382a2b72a4 */ /* 0x000fe4000f8e0226 */
[----:B------:R-:W-:Y:S01]  /*d960*/  ULEA UR57, UR16, 0xfffffc00, 0xa ;  /* 0xfffffc0010397891 */ /* 0x000fe2000f8e503f */
[----:B------:R-:W-:Y:S01]  /*d970*/  UMOV UR38, UR40 ;  /* 0x0000002800267c82 */ /* 0x000fe20008000000 */
[----:B------:R-:W-:Y:S01]  /*d980*/  ULDC.64 UR40, c[0x0][0x3d0] ;  /* 0x0000f40000287ab9 */ /* 0x000fe20000000a00 */
[----:B------:R-:W-:Y:S02]  /*d990*/  UIMAD.WIDE.U32 UR38, UR10, UR56, UR38 ;  /* 0x000000380a2672a5 */ /* 0x000fe4000f8e0026 */
[----:B------:R-:W-:Y:S01]  /*d9a0*/  USHF.R.U32.HI UR56, URZ, 0x1, UR29 ;  /* 0x000000013f387899 */ /* 0x000fe2000801161d */
[----:B------:R-:W-:Y:S01]  /*d9b0*/  IADD3 R124, P1, R212, UR57, RZ ;  /* 0x00000039d47c7c10 */ /* 0x000fe2000ff3e0ff */
[----:B------:R-:W-:Y:S01]  /*d9c0*/  UIADD3 UR39, UR39, UR43, URZ ;  /* 0x0000002b27277290 */ /* 0x000fe2000fffe03f */
[----:B------:R-:W-:Y:S01]  /*d9d0*/  MOV R122, UR57 ;  /* 0x00000039007a7c02 */ /* 0x000fe20008000f00 */
[----:B------:R-:W-:-:S02]  /*d9e0*/  ULEA UR40, UP0, UR38, UR40, 0x3 ;  /* 0x0000002826287291 */ /* 0x000fc4000f80183f */
[----:B------:R-:W-:Y:S01]  /*d9f0*/  UIMAD UR43, UR45, UR30, URZ ;  /* 0x0000001e2d2b72a4 */ /* 0x000fe2000f8e023f */
[----:B------:R-:W-:Y:S01]  /*da00*/  LEA.HI.X.SX32 R125, R122, RZ, 0x1, P1 ;  /* 0x000000ff7a7d7211 */ /* 0x000fe200008f0eff */
[----:B------:R-:W-:Y:S02]  /*da10*/  ULEA.HI.X UR41, UR38, UR41, UR39, 0x3, UP0 ;  /* 0x0000002926297291 */ /* 0x000fe400080f1c27 */
[----:B------:R-:W-:Y:S02]  /*da20*/  UIMAD.WIDE.U32 UR38, UR11, UR30, URZ ;  /* 0x0000001e0b2672a5 */ /* 0x000fe4000f8e003f */
[----:B------:R-:W-:Y:S01]  /*da30*/  UIMAD UR43, UR11, UR31, UR43 ;  /* 0x0000001f0b2b72a4 */ /* 0x000fe2000f8e022b */
[--C-:B------:R-:W-:Y:S01]  /*da40*/  IMAD.WIDE.U32 R122, R123, UR7, R124.reuse ;  /* 0x000000077b7a7c25 */ /* 0x100fe2000f8e007c */
[----:B------:R-:W-:Y:S02]  /*da50*/  UIMAD UR56, UR56, UR10, URZ ;  /* 0x0000000a383872a4 */ /* 0x000fe4000f8e023f */
[----:B------:R-:W-:Y:S01]  /*da60*/  UIADD3 UR39, UR39, UR43, URZ ;  /* 0x0000002b27277290 */ /* 0x000fe2000fffe03f */
[----:B------:R-:W-:Y:S01]  /*da70*/  IMAD.WIDE.U32 R124, R127, UR7, R124 ;  /* 0x000000077f7c7c25 */ /* 0x000fe2000f8e007c */
[----:B------:R-:W-:-:S04]  /*da80*/  USHF.R.U64 UR43, UR28, 0x1, UR29 ;  /* 0x000000011c2b7899 */ /* 0x000fc8000800121d */
[----:B------:R-:W-:Y:S01]  /*da90*/  UIMAD.WIDE.U32 UR38, UR10, UR43, UR38 ;  /* 0x0000002b0a2672a5 */ /* 0x000fe2000f8e0026 */
[----:B------:R-:W-:Y:S01]  /*daa0*/  LEA R128, P2, R124, UR40, 0x2 ;  /* 0x000000287c807c11 */ /* 0x000fe2000f8410ff */
[----:B------:R-:W-:Y:S02]  /*dab0*/  UIMAD UR56, UR42, UR43, UR56 ;  /* 0x0000002b2a3872a4 */ /* 0x000fe4000f8e0238 */
[----:B------:R-:W-:Y:S02]  /*dac0*/  ULEA UR43, UP0, UR38, UR32, 0x3 ;  /* 0x00000020262b7291 */ /* 0x000fe4000f80183f */
[----:B------:R-:W-:Y:S02]  /*dad0*/  UIADD3 UR39, UR39, UR56, URZ ;  /* 0x0000003827277290 */ /* 0x000fe4000fffe03f */
[----:B------:R-:W-:Y:S02]  /*dae0*/  USHF.R.S32.HI UR56, URZ, 0x1f, UR7 ;  /* 0x0000001f3f387899 */ /* 0x000fe40008011407 */
[----:B------:R-:W-:Y:S01]  /*daf0*/  ULEA.HI.X UR39, UR38, UR33, UR39, 0x3, UP0 ;  /* 0x0000002126277291 */ /* 0x000fe200080f1c27 */
[----:B------:R-:W-:Y:S01]  /*db00*/  LEA R126, P1, R122, UR43, 0x2 ;  /* 0x0000002b7a7e7c11 */ /* 0x000fe2000f8210ff */
[----:B------:R-:W-:-:S02]  /*db10*/  UIMAD UR38, UR56, UR26, URZ ;  /* 0x0000001a382672a4 */ /* 0x000fc4000f8e023f */
[----:B------:R-:W-:Y:S02]  /*db20*/  UIMAD UR56, UR56, UR34, URZ ;  /* 0x00000022383872a4 */ /* 0x000fe4000f8e023f */
[----:B------:R-:W-:Y:S02]  /*db30*/  UIMAD UR38, UR7, UR27, UR38 ;  /* 0x0000001b072672a4 */ /* 0x000fe4000f8e0226 */
[----:B------:R-:W-:-:S04]  /*db40*/  UIMAD UR56, UR7, UR35, UR56 ;  /* 0x00000023073872a4 */ /* 0x000fc8000f8e0238 */
[----:B------:R-:W-:Y:S02]  /*db50*/  IADD3 R127, R123, UR38, RZ ;  /* 0x000000267b7f7c10 */ /* 0x000fe4000fffe0ff */
[----:B------:R-:W-:Y:S02]  /*db60*/  IADD3 R123, R125, UR56, RZ ;  /* 0x000000387d7b7c10 */ /* 0x000fe4000fffe0ff */
[----:B------:R-:W-:Y:S02]  /*db70*/  LEA.HI.X R127, R122, UR39, R127, 0x2, P1 ;  /* 0x000000277a7f7c11 */ /* 0x000fe400088f147f */
[----:B------:R-:W-:-:S03]  /*db80*/  LEA.HI.X R129, R124, UR41, R123, 0x2, P2 ;  /* 0x000000297c817c11 */ /* 0x000fc600090f147b */
[----:B------:R2:W-:Y:S04]  /*db90*/  REDG.E.ADD.F32.FTZ.RN.STRONG.GPU desc[UR20][R126.64], R235 ;  /* 0x000000eb7e0079a6 */ /* 0x0005e8000c10f394 */
[----:B0-----:R2:W-:Y:S02]  /*dba0*/  REDG.E.ADD.F32.FTZ.RN.STRONG.GPU desc[UR20][R128.64], R225 ;  /* 0x000000e1800079a6 */ /* 0x0015e4000c10f394 */
.L_x_13709:
[----:B------:R-:W-:Y:S05]  /*dbb0*/  BSYNC B0 ;  /* 0x0000000000007941 */ /* 0x000fea0003800000 */
.L_x_13708:
[----:B------:R-:W-:Y:S01]  /*dbc0*/  USHF.R.U32.HI UR39, URZ, 0x1, UR29 ;  /* 0x000000013f277899 */ /* 0x000fe2000801161d */
[----:B------:R-:W0:Y:S01]  /*dbd0*/  LDC.64 R122, c[0x0][0x380] ;  /* 0x0000e000ff7a7b82 */ /* 0x000e220000000a00 */
[----:B------:R-:W-:Y:S01]  /*dbe0*/  USHF.R.U64 UR38, UR28, 0x1, UR29 ;  /* 0x000000011c267899 */ /* 0x000fe2000800121d */
[----:B--2---:R-:W-:Y:S01]  /*dbf0*/  SHF.L.U32 R126, R212, 0x2, RZ ;  /* 0x00000002d47e7819 */ /* 0x004fe200000006ff */
[----:B------:R-:W-:Y:S01]  /*dc00*/  UIMAD UR39, UR39, UR10, URZ ;  /* 0x0000000a272772a4 */ /* 0x000fe2000f8e023f */
[----:B------:R-:W-:Y:S01]  /*dc10*/  SHF.R.U32.HI R212, RZ, 0x1e, R212 ;  /* 0x0000001effd47819 */ /* 0x000fe200000116d4 */
[----:B------:R-:W-:Y:S01]  /*dc20*/  USHF.R.U32.HI UR57, URZ, 0x1, UR37 ;  /* 0x000000013f397899 */ /* 0x000fe20008011625 */
[----:B------:R-:W-:Y:S01]  /*dc30*/  BSSY B0, `(.L_x_13710) ;  /* 0x0000033000007945 */ /* 0x000fe20003800000 */
[----:B------:R-:W-:Y:S01]  /*dc40*/  UIMAD.WIDE.U32 UR40, UR38, UR10, URZ ;  /* 0x0000000a262872a5 */ /* 0x000fe2000f8e003f */
[----:B------:R-:W2:Y:S01]  /*dc50*/  LDC.64 R124, c[0x0][0x360] ;  /* 0x0000d800ff7c7b82 */ /* 0x000ea20000000a00 */
[----:B------:R-:W-:Y:S01]  /*dc60*/  UIMAD UR39, UR42, UR38, UR39 ;  /* 0x000000262a2772a4 */ /* 0x000fe2000f8e0227 */
[----:B------:R-:W-:Y:S01]  /*dc70*/  FADD.FTZ R65, R149, R65 ;  /* 0x0000004195417221 */ /* 0x000fe20000010000 */
[----:B------:R-:W-:Y:S01]  /*dc80*/  USHF.R.U64 UR43, UR36, 0x1, UR37 ;  /* 0x00000001242b7899 */ /* 0x000fe20008001225 */
[----:B------:R-:W-:Y:S01]  /*dc90*/  FADD.FTZ R64, R148, R64 ;  /* 0x0000004094407221 */ /* 0x000fe20000010000 */
[----:B------:R-:W-:-:S02]  /*dca0*/  UIMAD UR57, UR57, UR10, URZ ;  /* 0x0000000a393972a4 */ /* 0x000fc4000f8e023f */
[----:B------:R-:W-:Y:S02]  /*dcb0*/  UIADD3 UR41, UR39, UR41, URZ ;  /* 0x0000002927297290 */ /* 0x000fe4000fffe03f */
[----:B------:R-:W-:Y:S02]  /*dcc0*/  UIMAD UR56, UR45, UR30, URZ ;  /* 0x0000001e2d3872a4 */ /* 0x000fe4000f8e023f */
[----:B------:R-:W-:Y:S02]  /*dcd0*/  UIMAD UR57, UR42, UR43, UR57 ;  /* 0x0000002b2a3972a4 */ /* 0x000fe4000f8e0239 */
[----:B------:R-:W-:Y:S01]  /*dce0*/  UIMAD.WIDE.U32 UR42, UR43, UR10, URZ ;  /* 0x0000000a2b2a72a5 */ /* 0x000fe2000f8e003f */
[----:B------:R-:W-:Y:S01]  /*dcf0*/  ULDC.64 UR38, c[0x0][0x370] ;  /* 0x0000dc0000267ab9 */ /* 0x000fe20000000a00 */
[----:B------:R-:W-:Y:S02]  /*dd00*/  UIMAD UR56, UR11, UR31, UR56 ;  /* 0x0000001f0b3872a4 */ /* 0x000fe4000f8e0238 */
[----:B------:R-:W-:-:S02]  /*dd10*/  UIMAD.WIDE.U32 UR40, UR11, UR30, UR40 ;  /* 0x0000001e0b2872a5 */ /* 0x000fc4000f8e0028 */
[----:B------:R-:W-:Y:S02]  /*dd20*/  UIMAD UR45, UR45, UR38, URZ ;  /* 0x000000262d2d72a4 */ /* 0x000fe4000f8e023f */
[----:B------:R-:W-:Y:S02]  /*dd30*/  UIADD3 UR43, UR57, UR43, URZ ;  /* 0x0000002b392b7290 */ /* 0x000fe4000fffe03f */
[----:B------:R-:W-:Y:S02]  /*dd40*/  UIADD3 UR56, UR56, UR41, URZ ;  /* 0x0000002938387290 */ /* 0x000fe4000fffe03f */
[----:B------:R-:W-:Y:S02]  /*dd50*/  ULEA UR57, UP0, UR40, UR32, 0x3 ;  /* 0x0000002028397291 */ /* 0x000fe4000f80183f */
[----:B------:R-:W-:Y:S02]  /*dd60*/  UIMAD UR45, UR11, UR39, UR45 ;  /* 0x000000270b2d72a4 */ /* 0x000fe4000f8e022d */
[----:B------:R-:W-:-:S02]  /*dd70*/  UIMAD.WIDE.U32 UR38, UR11, UR38, UR42 ;  /* 0x000000260b2672a5 */ /* 0x000fc4000f8e002a */
[----:B------:R-:W-:Y:S01]  /*dd80*/  ULEA.HI.X UR56, UR40, UR33, UR56, 0x3, UP0 ;  /* 0x0000002128387291 */ /* 0x000fe200080f1c38 */
[----:B------:R-:W-:Y:S01]  /*dd90*/  IADD3 R128, P1, R126, UR57, RZ ;  /* 0x000000397e807c10 */ /* 0x000fe2000ff3e0ff */
[----:B------:R-:W-:Y:S01]  /*dda0*/  UIADD3 UR42, UR6, -UR47, URZ ;  /* 0x8000002f062a7290 */ /* 0x000fe2000fffe03f */
[----:B------:R-:W-:Y:S01]  /*ddb0*/  ULDC.64 UR40, c[0x0][0x3d0] ;  /* 0x0000f40000287ab9 */ /* 0x000fe20000000a00 */
[----:B------:R-:W-:Y:S02]  /*ddc0*/  UIADD3 UR45, UR45, UR39, URZ ;  /* 0x000000272d2d7290 */ /* 0x000fe4000fffe03f */
[----:B-1----:R-:W-:Y:S01]  /*ddd0*/  IADD3.X R129, R212, UR56, RZ, P1, !PT ;  /* 0x00000038d4817c10 */ /* 0x002fe20008ffe4ff */
[----:B------:R-:W-:Y:S01]  /*dde0*/  ULEA UR40, UP0, UR38, UR40, 0x3 ;  /* 0x0000002826287291 */ /* 0x000fe2000f80183f */
[----:B------:R-:W-:Y:S01]  /*ddf0*/  ISETP.GE.AND P1, PT, R213, 0x21, PT ;  /* 0x00000021d500780c */ /* 0x000fe20003f26270 */
[----:B------:R-:W-:Y:S02]  /*de00*/  UIMAD UR42, UR42, -0x400, URZ ;  /* 0xfffffc002a2a78a4 */ /* 0x000fe4000f8e023f */
[----:B------:R-:W-:-:S02]  /*de10*/  ULEA.HI.X UR41, UR38, UR41, UR45, 0x3, UP0 ;  /* 0x0000002926297291 */ /* 0x000fc400080f1c2d */
[----:B------:R-:W-:Y:S01]  /*de20*/  IADD3 R126, P2, R126, UR40, RZ ;  /* 0x000000287e7e7c10 */ /* 0x000fe2000ff5e0ff */
[----:B------:R-:W-:Y:S01]  /*de30*/  USHF.L.U64.HI UR39, UR8, 0x2, UR9 ;  /* 0x0000000208277899 */ /* 0x000fe20008010209 */
[----:B------:R-:W-:Y:S01]  /*de40*/  MOV R227, UR42 ;  /* 0x0000002a00e37c02 */ /* 0x000fe20008000f00 */
[----:B------:R-:W-:Y:S01]  /*de50*/  USHF.L.U32 UR38, UR8, 0x2, URZ ;  /* 0x0000000208267899 */ /* 0x000fe2000800063f */
[----:B------:R-:W-:Y:S02]  /*de60*/  IADD3.X R127, R212, UR41, RZ, P2, !PT ;  /* 0x00000029d47f7c10 */ /* 0x000fe400097fe4ff */
[----:B------:R-:W-:Y:S01]  /*de70*/  MOV R225, UR42 ;  /* 0x0000002a00e17c02 */ /* 0x000fe20008000f00 */
[----:B0-----:R-:W-:Y:S02]  /*de80*/  IMAD R224, R122, UR39, RZ ;  /* 0x000000277ae07c24 */ /* 0x001fe4000f8e02ff */
[----:B------:R-:W-:-:S04]  /*de90*/  IMAD.WIDE R126, R227, 0x4, R126 ;  /* 0x00000004e37e7825 */ /* 0x000fc800078e027e */
[----:B------:R-:W-:Y:S02]  /*dea0*/  IMAD R123, R123, UR38, R224 ;  /* 0x000000267b7b7c24 */ /* 0x000fe4000f8e02e0 */
[----:B------:R-:W-:-:S04]  /*deb0*/  IMAD.WIDE.U32 R126, R122, UR38, R126 ;  /* 0x000000267a7e7c25 */ /* 0x000fc8000f8e007e */
[----:B------:R-:W-:Y:S01]  /*dec0*/  IMAD.WIDE R128, R225, 0x4, R128 ;  /* 0x00000004e1807825 */ /* 0x000fe200078e0280 */
[----:B------:R-:W-:Y:S02]  /*ded0*/  IADD3 R127, R127, R123, RZ ;  /* 0x0000007b7f7f7210 */ /* 0x000fe40007ffe0ff */
[----:B------:R0:W1:Y:S01]  /*dee0*/  LDS R123, [R150+0x2180] ;  /* 0x00218000967b7984 */ /* 0x0000620000000800 */
[C---:B--2---:R-:W-:Y:S02]  /*def0*/  IMAD R212, R124.reuse, UR39, RZ ;  /* 0x000000277cd47c24 */ /* 0x044fe4000f8e02ff */
[----:B------:R-:W-:-:S04]  /*df00*/  IMAD.WIDE.U32 R128, R124, UR38, R128 ;  /* 0x000000267c807c25 */ /* 0x000fc8000f8e0080 */
[----:B------:R-:W-:-:S05]  /*df10*/  IMAD R125, R125, UR38, R212 ;  /* 0x000000267d7d7c24 */ /* 0x000fca000f8e02d4 */
[----:B------:R-:W-:Y:S01]  /*df20*/  IADD3 R129, R129, R125, RZ ;  /* 0x0000007d81817210 */ /* 0x000fe20007ffe0ff */
[----:B0-----:R-:W-:Y:S06]  /*df30*/  @!P1 BRA `(.L_x_13711) ;  /* 0x0000000000089947 */ /* 0x001fec0003800000 */
[----:B------:R0:W-:Y:S04]  /*df40*/  REDG.E.ADD.F32.FTZ.RN.STRONG.GPU desc[UR20][R128.64+-0xf80], R181 ;  /* 0xfff080b5800079a6 */ /* 0x0001e8000c10f394 */
[----:B-1----:R0:W-:Y:S02]  /*df50*/  REDG.E.ADD.F32.FTZ.RN.STRONG.GPU desc[UR20][R126.64+-0xf80], R123 ;  /* 0xfff0807b7e0079a6 */ /* 0x0021e4000c10f394 */
.L_x_13711:
[----:B------:R-:W-:Y:S05]  /*df60*/  BSYNC B0 ;  /* 0x0000000000007941 */ /* 0x000fea0003800000 */
.L_x_13710:
[----:B------:R-:W2:Y:S01]  /*df70*/  LDS R151, [R151+0x2200] ;  /* 0x0022000097977984 */ /* 0x000ea20000000800 */
        /* <DEDUP_REMOVED lines=10> */
.L_x_13713:
[----:B------:R-:W-:Y:S05]  /*e020*/  BSYNC B0 ;  /* 0x0000000000007941 */ /* 0x000fea0003800000 */
.L_x_13712:
[----:B01----:R0:W1:Y:S01]  /*e030*/  LDS R123, [R152+0x2280] ;  /* 0x00228000987b7984 */ /* 0x0030620000000800 */
[----:B------:R-:W-:Y:S04]  /*e040*/  BSSY B0, `(.L_x_13714) ;  /* 0x0000004000007945 */ /* 0x000fe80003800000 */
[----:B------:R-:W-:Y:S05]  /*e050*/  @!P1 BRA `(.L_x_13715) ;  /* 0x0000000000089947 */ /* 0x000fea0003800000 */
[----:B------:R4:W-:Y:S04]  /*e060*/  REDG.E.ADD.F32.FTZ.RN.STRONG.GPU desc[UR20][R128.64+-0xe80], R183 ;  /* 0xfff180b7800079a6 */ /* 0x0009e8000c10f394 */
[----:B-1----:R4:W-:Y:S02]  /*e070*/  REDG.E.ADD.F32.FTZ.RN.STRONG.GPU desc[UR20][R126.64+-0xe80], R123 ;  /* 0xfff1807b7e0079a6 */ /* 0x0029e4000c10f394 */
.L_x_13715:
[----:B------:R-:W-:Y:S05]  /*e080*/  BSYNC B0 ;  /* 0x0000000000007941 */ /* 0x000fea0003800000 */
.L_x_13714:
[----:B------:R-:W0:Y:S01]  /*e090*/  LDS R153, [R153+0x2300] ;  /* 0x0023000099997984 */ /* 0x000e220000000800 */
[----:B------:R-:W-:Y:S04]  /*e0a0*/  BSSY B0, `(.L_x_13716) ;  /* 0x0000004000007945 */ /* 0x000fe80003800000 */
[----:B------:R-:W-:Y:S05]  /*e0b0*/  @!P2 BRA `(.L_x_13717) ;  /* 0x000000000008a947 */ /* 0x000fea0003800000 */
[----:B------:R1:W-:Y:S04]  /*e0c0*/  REDG.E.ADD.F32.FTZ.RN.STRONG.GPU desc[UR20][R128.64+-0xe00], R184 ;  /* 0xfff200b8800079a6 */ /* 0x0003e8000c10f394 */
[----:B0-----:R0:W-:Y:S02]  /*e0d0*/  REDG.E.ADD.F32.FTZ.RN.STRONG.GPU desc[UR20][R126.64+-0xe00], R153 ;  /* 0xfff200997e0079a6 */ /* 0x0011e4000c10f394 */
.L_x_13717:
[----:B------:R-:W-:Y:S05]  /*e0e0*/  BSYNC B0 ;  /* 0x0000000000007941 */ /* 0x000fea0003800000 */
.L_x_13716:
[----:B-1--4-:R1:W4:Y:S01]  /*e0f0*/  LDS R123, [R154+0x2380] ;  /* 0x002380009a7b7984 */ /* 0x0123220000000800 */
[----:B------:R-:W-:Y:S04]  /*e100*/  BSSY B0, `(.L_x_13718) ;  /* 0x0000004000007945 */ /* 0x000fe80003800000 */
[----:B------:R-:W-:Y:S05]  /*e110*/  @!P3 BRA `(.L_x_13719) ;  /* 0x000000000008b947 */ /* 0x000fea0003800000 */
[----:B------:R0:W-:Y:S04]  /*e120*/  REDG.E.ADD.F32.FTZ.RN.STRONG.GPU desc[UR20][R128.64+-0xd80], R185 ;  /* 0xfff280b9800079a6 */ /* 0x0001e8000c10f394 */
[----:B----4-:R4:W-:Y:S02]  /*e130*/  REDG.E.ADD.F32.FTZ.RN.STRONG.GPU desc[UR20][R126.64+-0xd80], R123 ;  /* 0xfff2807b7e0079a6 */ /* 0x0109e4000c10f394 */
.L_x_13719:
[----:B------:R-:W-:Y:S05]  /*e140*/  BSYNC B0 ;  /* 0x0000000000007941 */ /* 0x000fea0003800000 */
.L_x_13718:
[----:B------:R-:W0:Y:S01]  /*e150*/  LDS R155, [R155+0x2400] ;  /* 0x002400009b9b7984 */ /* 0x000e220000000800 */
[----:B------:R-:W-:Y:S04]  /*e160*/  BSSY B0, `(.L_x_13720) ;  /* 0x0000004000007945 */ /* 0x000fe80003800000 */
[----:B------:R-:W-:Y:S05]  /*e170*/  @!P4 BRA `(.L_x_13721) ;  /* 0x000000000008c947 */ /* 0x000fea0003800000 */
[----:B------:R1:W-:Y:S04]  /*e180*/  REDG.E.ADD.F32.FTZ.RN.STRONG.GPU desc[UR20][R128.64+-0xd00], R186 ;  /* 0xfff300ba800079a6 */ /* 0x0003e8000c10f394 */
[----:B0-----:R1:W-:Y:S02]  /*e190*/  REDG.E.ADD.F32.FTZ.RN.STRONG.GPU desc[UR20][R126.64+-0xd00], R155 ;  /* 0xfff3009b7e0079a6 */ /* 0x0013e4000c10f394 */
.L_x_13721:
[----:B------:R-:W-:Y:S05]  /*e1a0*/  BSYNC B0 ;  /* 0x0000000000007941 */ /* 0x000fea0003800000 */
.L_x_13720:
[----:B----4-:R4:W0:Y:S01]  /*e1b0*/  LDS R123, [R156+0x2480] ;  /* 0x002480009c7b7984 */ /* 0x0108220000000800 */
[----:B------:R-:W-:Y:S04]  /*e1c0*/  BSSY B0, `(.L_x_13722) ;  /* 0x0000004000007945 */ /* 0x000fe80003800000 */
[----:B------:R-:W-:Y:S05]  /*e1d0*/  @!P5 BRA `(.L_x_13723) ;  /* 0x000000000008d947 */ /* 0x000fea0003800000 */
[----:B------:R1:W-:Y:S04]  /*e1e0*/  REDG.E.ADD.F32.FTZ.RN.STRONG.GPU desc[UR20][R128.64+-0xc80], R187 ;  /* 0xfff380bb800079a6 */ /* 0x0003e8000c10f394 */
[----:B0-----:R1:W-:Y:S02]  /*e1f0*/  REDG.E.ADD.F32.FTZ.RN.STRONG.GPU desc[UR20][R126.64+-0xc80], R123 ;  /* 0xfff3807b7e0079a6 */ /* 0x0013e4000c10f394 */
.L_x_13723:
[----:B------:R-:W-:Y:S05]  /*e200*/  BSYNC B0 ;  /* 0x0000000000007941 */ /* 0x000fea0003800000 */
.L_x_13722:
        /* <DEDUP_REMOVED lines=11> */
.L_x_13725:
[----:B------:R-:W-:Y:S05]  /*e2c0*/  BSYNC B0 ;  /* 0x0000000000007941 */ /* 0x000fea0003800000 */
.L_x_13724:
[----:B01----:R0:W1:Y:S01]  /*e2d0*/  LDS R123, [R158+0x2580] ;  /* 0x002580009e7b7984 */ /* 0x0030620000000800 */
[----:B------:R-:W-:Y:S04]  /*e2e0*/  BSSY B0, `(.L_x_13726) ;  /* 0x0000004000007945 */ /* 0x000fe80003800000 */
[----:B------:R-:W-:Y:S05]  /*e2f0*/  @!P1 BRA `(.L_x_13727) ;  /* 0x0000000000089947 */ /* 0x000fea0003800000 */
[----:B------:R0:W-:Y:S04]  /*e300*/  REDG.E.ADD.F32.FTZ.RN.STRONG.GPU desc[UR20][R128.64+-0xb80], R189 ;  /* 0xfff480bd800079a6 */ /* 0x0001e8000c10f394 */
[----:B-1----:R0:W-:Y:S02]  /*e310*/  REDG.E.ADD.F32.FTZ.RN.STRONG.GPU desc[UR20][R126.64+-0xb80], R123 ;  /* 0xfff4807b7e0079a6 */ /* 0x0021e4000c10f394 */
.L_x_13727:
[----:B------:R-:W-:Y:S05]  /*e320*/  BSYNC B0 ;  /* 0x0000000000007941 */ /* 0x000fea0003800000 */
.L_x_13726:
[----:B------:R-:W0:Y:S01]  /*e330*/  LDS R159, [R159+0x2600] ;  /* 0x002600009f9f7984 */ /* 0x000e220000000800 */
[----:B------:R-:W-:Y:S04]  /*e340*/  BSSY B0, `(.L_x_13728) ;  /* 0x0000004000007945 */ /* 0x000fe80003800000 */
[----:B------:R-:W-:Y:S05]  /*e350*/  @!P2 BRA `(.L_x_13729) ;  /* 0x000000000008a947 */ /* 0x000fea0003800000 */
[----:B------:R1:W-:Y:S04]  /*e360*/  REDG.E.ADD.F32.FTZ.RN.STRONG.GPU desc[UR20][R128.64+-0xb00], R190 ;  /* 0xfff500be800079a6 */ /* 0x0003e8000c10f394 */
[----:B0-----:R0:W-:Y:S02]  /*e370*/  REDG.E.ADD.F32.FTZ.RN.STRONG.GPU desc[UR20][R126.64+-0xb00], R159 ;  /* 0xfff5009f7e0079a6 */ /* 0x0011e4000c10f394 */
.L_x_13729:
[----:B------:R-:W-:Y:S05]  /*e380*/  BSYNC B0 ;  /* 0x0000000000007941 */ /* 0x000fea0003800000 */
.L_x_13728:
[----:B01----:R0:W1:Y:S01]  /*e390*/  LDS R123, [R160+0x2680] ;  /* 0x00268000a07b7984 */ /* 0x0030620000000800 */
[----:B------:R-:W-:Y:S04]  /*e3a0*/  BSSY B0, `(.L_x_13730) ;  /* 0x0000004000007945 */ /* 0x000fe80003800000 */
[----:B------:R-:W-:Y:S05]  /*e3b0*/  @!P3 BRA `(.L_x_13731) ;  /* 0x000000000008b947 */ /* 0x000fea0003800000 */
[----:B------:R0:W-:Y:S04]  /*e3c0*/  REDG.E.ADD.F32.FTZ.RN.STRONG.GPU desc[UR20][R128.64+-0xa80], R191 ;  /* 0xfff580bf800079a6 */ /* 0x0001e8000c10f394 */
[----:B-1----:R0:W-:Y:S02]  /*e3d0*/  REDG.E.ADD.F32.FTZ.RN.STRONG.GPU desc[UR20][R126.64+-0xa80], R123 ;  /* 0xfff5807b7e0079a6 */ /* 0x0021e4000c10f394 */
.L_x_13731:
[----:B------:R-:W-:Y:S05]  /*e3e0*/  BSYNC B0 ;  /* 0x0000000000007941 */ /* 0x000fea0003800000 */
.L_x_13730:
[----:B------:R-:W0:Y:S01]  /*e3f0*/  LDS R161, [R161+0x2700] ;  /* 0x00270000a1a17984 */ /* 0x000e220000000800 */
[----:B------:R-:W-:Y:S04]  /*e400*/  BSSY B0, `(.L_x_13732) ;  /* 0x0000004000007945 */ /* 0x000fe80003800000 */
[----:B------:R-:W-:Y:S05]  /*e410*/  @!P4 BRA `(.L_x_13733) ;  /* 0x000000000008c947 */ /* 0x000fea0003800000 */
[----:B------:R1:W-:Y:S04]  /*e420*/  REDG.E.ADD.F32.FTZ.RN.STRONG.GPU desc[UR20][R128.64+-0xa00], R192 ;  /* 0xfff600c0800079a6 */ /* 0x0003e8000c10f394 */
[----:B0-----:R0:W-:Y:S02]  /*e430*/  REDG.E.ADD.F32.FTZ.RN.STRONG.GPU desc[UR20][R126.64+-0xa00], R161 ;  /* 0xfff600a17e0079a6 */ /* 0x0011e4000c10f394 */
.L_x_13733:
[----:B------:R-:W-:Y:S05]  /*e440*/  BSYNC B0 ;  /* 0x0000000000007941 */ /* 0x000fea0003800000 */
.L_x_13732:
[----:B01----:R0:W1:Y:S01]  /*e450*/  LDS R123, [R162+0x2780] ;  /* 0x00278000a27b7984 */ /* 0x0030620000000800 */
[----:B------:R-:W-:Y:S04]  /*e460*/  BSSY B0, `(.L_x_13734) ;  /* 0x0000004000007945 */ /* 0x000fe80003800000 */
[----:B------:R-:W-:Y:S05]  /*e470*/  @!P5 BRA `(.L_x_13735) ;  /* 0x000000000008d947 */ /* 0x000fea0003800000 */
[----:B------:R0:W-:Y:S04]  /*e480*/  REDG.E.ADD.F32.FTZ.RN.STRONG.GPU desc[UR20][R128.64+-0x980], R193 ;  /* 0xfff680c1800079a6 */ /* 0x0001e8000c10f394 */
[----:B-1----:R0:W-:Y:S02]  /*e490*/  REDG.E.ADD.F32.FTZ.RN.STRONG.GPU desc[UR20][R126.64+-0x980], R123 ;  /* 0xfff6807b7e0079a6 */ /* 0x0021e4000c10f394 */
.L_x_13735:
[----:B------:R-:W-:Y:S05]  /*e4a0*/  BSYNC B0 ;  /* 0x0000000000007941 */ /* 0x000fea0003800000 */
.L_x_13734:
        /* <DEDUP_REMOVED lines=11> */
.L_x_13737:
[----:B------:R-:W-:Y:S05]  /*e560*/  BSYNC B0 ;  /* 0x0000000000007941 */ /* 0x000fea0003800000 */
.L_x_13736:
[----:B01----:R0:W1:Y:S01]  /*e570*/  LDS R123, [R164+0x2880] ;  /* 0x00288000a47b7984 */ /* 0x0030620000000800 */
[----:B------:R-:W-:Y:S04]  /*e580*/  BSSY B0, `(.L_x_13738) ;  /* 0x0000004000007945 */ /* 0x000fe80003800000 */
[----:B------:R-:W-:Y:S05]  /*e590*/  @!P1 BRA `(.L_x_13739) ;  /* 0x0000000000089947 */ /* 0x000fea0003800000 */
[----:B------:R0:W-:Y:S04]  /*e5a0*/  REDG.E.ADD.F32.FTZ.RN.STRONG.GPU desc[UR20][R128.64+-0x880], R195 ;  /* 0xfff780c3800079a6 */ /* 0x0001e8000c10f394 */
[----:B-1----:R0:W-:Y:S02]  /*e5b0*/  REDG.E.ADD.F32.FTZ.RN.STRONG.GPU desc[UR20][R126.64+-0x880], R123 ;  /* 0xfff7807b7e0079a6 */ /* 0x0021e4000c10f394 */
.L_x_13739:
[----:B------:R-:W-:Y:S05]  /*e5c0*/  BSYNC B0 ;  /* 0x0000000000007941 */ /* 0x000fea0003800000 */
.L_x_13738:
[----:B------:R-:W0:Y:S01]  /*e5d0*/  LDS R165, [R165+0x2900] ;  /* 0x00290000a5a57984 */ /* 0x000e220000000800 */
[----:B------:R-:W-:Y:S04]  /*e5e0*/  BSSY B0, `(.L_x_13740) ;  /* 0x0000004000007945 */ /* 0x000fe80003800000 */
[----:B------:R-:W-:Y:S05]  /*e5f0*/  @!P2 BRA `(.L_x_13741) ;  /* 0x000000000008a947 */ /* 0x000fea0003800000 */
[----:B------:R1:W-:Y:S04]  /*e600*/  REDG.E.ADD.F32.FTZ.RN.STRONG.GPU desc[UR20][R128.64+-0x800], R196 ;  /* 0xfff800c4800079a6 */ /* 0x0003e8000c10f394 */
[----:B0-----:R0:W-:Y:S02]  /*e610*/  REDG.E.ADD.F32.FTZ.RN.STRONG.GPU desc[UR20][R126.64+-0x800], R165 ;  /* 0xfff800a57e0079a6 */ /* 0x0011e4000c10f394 */
.L_x_13741:
[----:B------:R-:W-:Y:S05]  /*e620*/  BSYNC B0 ;  /* 0x0000000000007941 */ /* 0x000fea0003800000 */
.L_x_13740:
[----:B01----:R0:W1:Y:S01]  /*e630*/  LDS R123, [R166+0x2980] ;  /* 0x00298000a67b7984 */ /* 0x0030620000000800 */
[----:B------:R-:W-:Y:S04]  /*e640*/  BSSY B0, `(.L_x_13742) ;  /* 0x0000004000007945 */ /* 0x000fe80003800000 */
[----:B------:R-:W-:Y:S05]  /*e650*/  @!P3 BRA `(.L_x_13743) ;  /* 0x000000000008b947 */ /* 0x000fea0003800000 */
[----:B------:R0:W-:Y:S04]  /*e660*/  REDG.E.ADD.F32.FTZ.RN.STRONG.GPU desc[UR20][R128.64+-0x780], R197 ;  /* 0xfff880c5800079a6 */ /* 0x0001e8000c10f394 */
[----:B-1----:R0:W-:Y:S02]  /*e670*/  REDG.E.ADD.F32.FTZ.RN.STRONG.GPU desc[UR20][R126.64+-0x780], R123 ;  /* 0xfff8807b7e0079a6 */ /* 0x0021e4000c10f394 */
.L_x_13743:
[----:B------:R-:W-:Y:S05]  /*e680*/  BSYNC B0 ;  /* 0x0000000000007941 */ /* 0x000fea0003800000 */
.L_x_13742:
[----:B------:R-:W0:Y:S01]  /*e690*/  LDS R167, [R167+0x2a00] ;  /* 0x002a0000a7a77984 */ /* 0x000e220000000800 */
[----:B------:R-:W-:Y:S04]  /*e6a0*/  BSSY B0, `(.L_x_13744) ;  /* 0x0000004000007945 */ /* 0x000fe80003800000 */
[----:B------:R-:W-:Y:S05]  /*e6b0*/  @!P4 BRA `(.L_x_13745) ;  /* 0x000000000008c947 */ /* 0x000fea0003800000 */
[----:B------:R1:W-:Y:S04]  /*e6c0*/  REDG.E.ADD.F32.FTZ.RN.STRONG.GPU desc[UR20][R128.64+-0x700], R198 ;  /* 0xfff900c6800079a6 */ /* 0x0003e8000c10f394 */
[----:B0-----:R0:W-:Y:S02]  /*e6d0*/  REDG.E.ADD.F32.FTZ.RN.STRONG.GPU desc[UR20][R126.64+-0x700], R167 ;  /* 0xfff900a77e0079a6 */ /* 0x0011e4000c10f394 */
.L_x_13745:
[----:B------:R-:W-:Y:S05]  /*e6e0*/  BSYNC B0 ;  /* 0x0000000000007941 */ /* 0x000fea0003800000 */
.L_x_13744:
[----:B01----:R0:W1:Y:S01]  /*e6f0*/  LDS R123, [R168+0x2a80] ;  /* 0x002a8000a87b7984 */ /* 0x0030620000000800 */
[----:B------:R-:W-:Y:S04]  /*e700*/  BSSY B0, `(.L_x_13746) ;  /* 0x0000004000007945 */ /* 0x000fe80003800000 */
[----:B------:R-:W-:Y:S05]  /*e710*/  @!P5 BRA `(.L_x_13747) ;  /* 0x000000000008d947 */ /* 0x000fea0003800000 */
[----:B------:R0:W-:Y:S04]  /*e720*/  REDG.E.ADD.F32.FTZ.RN.STRONG.GPU desc[UR20][R128.64+-0x680], R199 ;  /* 0xfff980c7800079a6 */ /* 0x0001e8000c10f394 */
[----:B-1----:R0:W-:Y:S02]  /*e730*/  REDG.E.ADD.F32.FTZ.RN.STRONG.GPU desc[UR20][R126.64+-0x680], R123 ;  /* 0xfff9807b7e0079a6 */ /* 0x0021e4000c10f394 */
.L_x_13747:
[----:B------:R-:W-:Y:S05]  /*e740*/  BSYNC B0 ;  /* 0x0000000000007941 */ /* 0x000fea0003800000 */
.L_x_13746:
        /* <DEDUP_REMOVED lines=11> */
.L_x_13749:
[----:B------:R-:W-:Y:S05]  /*e800*/  BSYNC B0 ;  /* 0x0000000000007941 */ /* 0x000fea0003800000 */
.L_x_13748:
[----:B01----:R0:W1:Y:S01]  /*e810*/  LDS R123, [R170+0x2b80] ;  /* 0x002b8000aa7b7984 */ /* 0x0030620000000800 */
[----:B------:R-:W-:Y:S04]  /*e820*/  BSSY B0, `(.L_x_13750) ;  /* 0x0000004000007945 */ /* 0x000fe80003800000 */
[----:B------:R-:W-:Y:S05]  /*e830*/  @!P1 BRA `(.L_x_13751) ;  /* 0x0000000000089947 */ /* 0x000fea0003800000 */
[----:B------:R0:W-:Y:S04]  /*e840*/  REDG.E.ADD.F32.FTZ.RN.STRONG.GPU desc[UR20][R128.64+-0x580], R201 ;  /* 0xfffa80c9800079a6 */ /* 0x0001e8000c10f394 */
[----:B-1----:R0:W-:Y:S02]  /*e850*/  REDG.E.ADD.F32.FTZ.RN.STRONG.GPU desc[UR20][R126.64+-0x580], R123 ;  /* 0xfffa807b7e0079a6 */ /* 0x0021e4000c10f394 */
.L_x_13751:
[----:B------:R-:W-:Y:S05]  /*e860*/  BSYNC B0 ;  /* 0x0000000000007941 */ /* 0x000fea0003800000 */
.L_x_13750:
[----:B------:R-:W0:Y:S01]  /*e870*/  LDS R171, [R171+0x2c00] ;  /* 0x002c0000abab7984 */ /* 0x000e220000000800 */
[----:B------:R-:W-:Y:S04]  /*e880*/  BSSY B0, `(.L_x_13752) ;  /* 0x0000004000007945 */ /* 0x000fe80003800000 */
[----:B------:R-:W-:Y:S05]  /*e890*/  @!P2 BRA `(.L_x_13753) ;  /* 0x000000000008a947 */ /* 0x000fea0003800000 */
[----:B------:R1:W-:Y:S04]  /*e8a0*/  REDG.E.ADD.F32.FTZ.RN.STRONG.GPU desc[UR20][R128.64+-0x500], R202 ;  /* 0xfffb00ca800079a6 */ /* 0x0003e8000c10f394 */
[----:B0-----:R0:W-:Y:S02]  /*e8b0*/  REDG.E.ADD.F32.FTZ.RN.STRONG.GPU desc[UR20][R126.64+-0x500], R171 ;  /* 0xfffb00ab7e0079a6 */ /* 0x0011e4000c10f394 */
.L_x_13753:
[----:B------:R-:W-:Y:S05]  /*e8c0*/  BSYNC B0 ;  /* 0x0000000000007941 */ /* 0x000fea0003800000 */
.L_x_13752:
[----:B01----:R0:W1:Y:S01]  /*e8d0*/  LDS R123, [R172+0x2c80] ;  /* 0x002c8000ac7b7984 */ /* 0x0030620000000800 */
[----:B------:R-:W-:Y:S04]  /*e8e0*/  BSSY B0, `(.L_x_13754) ;  /* 0x0000004000007945 */ /* 0x000fe80003800000 */
[----:B------:R-:W-:Y:S05]  /*e8f0*/  @!P3 BRA `(.L_x_13755) ;  /* 0x000000000008b947 */ /* 0x000fea0003800000 */
[----:B------:R0:W-:Y:S04]  /*e900*/  REDG.E.ADD.F32.FTZ.RN.STRONG.GPU desc[UR20][R128.64+-0x480], R203 ;  /* 0xfffb80cb800079a6 */ /* 0x0001e8000c10f394 */
[----:B-1----:R0:W-:Y:S02]  /*e910*/  REDG.E.ADD.F32.FTZ.RN.STRONG.GPU desc[UR20][R126.64+-0x480], R123 ;  /* 0xfffb807b7e0079a6 */ /* 0x0021e4000c10f394 */
.L_x_13755:
[----:B------:R-:W-:Y:S05]  /*e920*/  BSYNC B0 ;  /* 0x0000000000007941 */ /* 0x000fea0003800000 */
.L_x_13754:
[----:B------:R-:W0:Y:S01]  /*e930*/  LDS R173, [R173+0x2d00] ;  /* 0x002d0000adad7984 */ /* 0x000e220000000800 */
[----:B------:R-:W-:Y:S04]  /*e940*/  BSSY B0, `(.L_x_13756) ;  /* 0x0000004000007945 */ /* 0x000fe80003800000 */
[----:B------:R-:W-:Y:S05]  /*e950*/  @!P4 BRA `(.L_x_13757) ;  /* 0x000000000008c947 */ /* 0x000fea0003800000 */
[----:B------:R1:W-:Y:S04]  /*e960*/  REDG.E.ADD.F32.FTZ.RN.STRONG.GPU desc[UR20][R128.64+-0x400], R204 ;  /* 0xfffc00cc800079a6 */ /* 0x0003e8000c10f394 */
[----:B0-----:R0:W-:Y:S02]  /*e970*/  REDG.E.ADD.F32.FTZ.RN.STRONG.GPU desc[UR20][R126.64+-0x400], R173 ;  /* 0xfffc00ad7e0079a6 */ /* 0x0011e4000c10f394 */
.L_x_13757:
[----:B------:R-:W-:Y:S05]  /*e980*/  BSYNC B0 ;  /* 0x0000000000007941 */ /* 0x000fea0003800000 */
.L_x_13756:
[----:B01----:R0:W1:Y:S01]  /*e990*/  LDS R123, [R174+0x2d80] ;  /* 0x002d8000ae7b7984 */ /* 0x0030620000000800 */
[----:B------:R-:W-:Y:S04]  /*e9a0*/  BSSY B0, `(.L_x_13758) ;  /* 0x0000004000007945 */ /* 0x000fe80003800000 */
[----:B------:R-:W-:Y:S05]  /*e9b0*/  @!P5 BRA `(.L_x_13759) ;  /* 0x000000000008d947 */ /* 0x000fea0003800000 */
[----:B------:R0:W-:Y:S04]  /*e9c0*/  REDG.E.ADD.F32.FTZ.RN.STRONG.GPU desc[UR20][R128.64+-0x380], R205 ;  /* 0xfffc80cd800079a6 */ /* 0x0001e8000c10f394 */
[----:B-1----:R0:W-:Y:S02]  /*e9d0*/  REDG.E.ADD.F32.FTZ.RN.STRONG.GPU desc[UR20][R126.64+-0x380], R123 ;  /* 0xfffc807b7e0079a6 */ /* 0x0021e4000c10f394 */
.L_x_13759:
[----:B------:R-:W-:Y:S05]  /*e9e0*/  BSYNC B0 ;  /* 0x0000000000007941 */ /* 0x000fea0003800000 */
.L_x_13758:
        /* <DEDUP_REMOVED lines=11> */
.L_x_13761:
[----:B------:R-:W-:Y:S05]  /*eaa0*/  BSYNC B0 ;  /* 0x0000000000007941 */ /* 0x000fea0003800000 */
.L_x_13760:
[----:B01----:R0:W1:Y:S01]  /*eab0*/  LDS R123, [R176+0x2e80] ;  /* 0x002e8000b07b7984 */ /* 0x0030620000000800 */
[----:B------:R-:W-:Y:S04]  /*eac0*/  BSSY B0, `(.L_x_13762) ;  /* 0x0000004000007945 */ /* 0x000fe80003800000 */
[----:B------:R-:W-:Y:S05]  /*ead0*/  @!P1 BRA `(.L_x_13763) ;  /* 0x0000000000089947 */ /* 0x000fea0003800000 */
[----:B------:R0:W-:Y:S04]  /*eae0*/  REDG.E.ADD.F32.FTZ.RN.STRONG.GPU desc[UR20][R128.64+-0x280], R207 ;  /* 0xfffd80cf800079a6 */ /* 0x0001e8000c10f394 */
[----:B-1----:R0:W-:Y:S02]  /*eaf0*/  REDG.E.ADD.F32.FTZ.RN.STRONG.GPU desc[UR20][R126.64+-0x280], R123 ;  /* 0xfffd807b7e0079a6 */ /* 0x0021e4000c10f394 */
.L_x_13763:
[----:B------:R-:W-:Y:S05]  /*eb00*/  BSYNC B0 ;  /* 0x0000000000007941 */ /* 0x000fea0003800000 */
.L_x_13762:
[----:B------:R-:W0:Y:S01]  /*eb10*/  LDS R177, [R177+0x2f00] ;  /* 0x002f0000b1b17984 */ /* 0x000e220000000800 */
[----:B------:R-:W-:Y:S04]  /*eb20*/  BSSY B0, `(.L_x_13764) ;  /* 0x0000004000007945 */ /* 0x000fe80003800000 */
[----:B------:R-:W-:Y:S05]  /*eb30*/  @!P2 BRA `(.L_x_13765) ;  /* 0x000000000008a947 */ /* 0x000fea0003800000 */
[----:B------:R1:W-:Y:S04]  /*eb40*/  REDG.E.ADD.F32.FTZ.RN.STRONG.GPU desc[UR20][R128.64+-0x200], R208 ;  /* 0xfffe00d0800079a6 */ /* 0x0003e8000c10f394 */
[----:B0-----:R0:W-:Y:S02]  /*eb50*/  REDG.E.ADD.F32.FTZ.RN.STRONG.GPU desc[UR20][R126.64+-0x200], R177 ;  /* 0xfffe00b17e0079a6 */ /* 0x0011e4000c10f394 */
.L_x_13765:
[----:B------:R-:W-:Y:S05]  /*eb60*/  BSYNC B0 ;  /* 0x0000000000007941 */ /* 0x000fea0003800000 */
.L_x_13764:
[----:B01----:R0:W1:Y:S01]  /*eb70*/  LDS R123, [R178+0x2f80] ;  /* 0x002f8000b27b7984 */ /* 0x0030620000000800 */
[----:B------:R-:W-:Y:S04]  /*eb80*/  BSSY B0, `(.L_x_13766) ;  /* 0x0000004000007945 */ /* 0x000fe80003800000 */
[----:B------:R-:W-:Y:S05]  /*eb90*/  @!P3 BRA `(.L_x_13767) ;  /* 0x000000000008b947 */ /* 0x000fea0003800000 */
[----:B------:R0:W-:Y:S04]  /*eba0*/  REDG.E.ADD.F32.FTZ.RN.STRONG.GPU desc[UR20][R128.64+-0x180], R209 ;  /* 0xfffe80d1800079a6 */ /* 0x0001e8000c10f394 */
[----:B-1----:R0:W-:Y:S02]  /*ebb0*/  REDG.E.ADD.F32.FTZ.RN.STRONG.GPU desc[UR20][R126.64+-0x180], R123 ;  /* 0xfffe807b7e0079a6 */ /* 0x0021e4000c10f394 */
.L_x_13767:
[----:B------:R-:W-:Y:S05]  /*ebc0*/  BSYNC B0 ;  /* 0x0000000000007941 */ /* 0x000fea0003800000 */
.L_x_13766:
[----:B------:R-:W0:Y:S01]  /*ebd0*/  LDS R179, [R179+0x3000] ;  /* 0x00300000b3b37984 */ /* 0x000e220000000800 */
[----:B------:R-:W-:Y:S04]  /*ebe0*/  BSSY B0, `(.L_x_13768) ;  /* 0x0000004000007945 */ /* 0x000fe80003800000 */
[----:B------:R-:W-:Y:S05]  /*ebf0*/  @!P4 BRA `(.L_x_13769) ;  /* 0x000000000008c947 */ /* 0x000fea0003800000 */
[----:B------:R1:W-:Y:S04]  /*ec00*/  REDG.E.ADD.F32.FTZ.RN.STRONG.GPU desc[UR20][R128.64+-0x100], R210 ;  /* 0xffff00d2800079a6 */ /* 0x0003e8000c10f394 */
[----:B0-----:R0:W-:Y:S02]  /*ec10*/  REDG.E.ADD.F32.FTZ.RN.STRONG.GPU desc[UR20][R126.64+-0x100], R179 ;  /* 0xffff00b37e0079a6 */ /* 0x0011e4000c10f394 */
.L_x_13769:
[----:B------:R-:W-:Y:S05]  /*ec20*/  BSYNC B0 ;  /* 0x0000000000007941 */ /* 0x000fea0003800000 */
.L_x_13768:
[----:B01----:R0:W1:Y:S01]  /*ec30*/  LDS R123, [R180+0x3080] ;  /* 0x00308000b47b7984 */ /* 0x0030620000000800 */
[----:B------:R-:W-:Y:S04]  /*ec40*/  BSSY B0, `(.L_x_13770) ;  /* 0x0000004000007945 */ /* 0x000fe80003800000 */
[----:B------:R-:W-:Y:S05]  /*ec50*/  @!P5 BRA `(.L_x_13771) ;  /* 0x000000000008d947 */ /* 0x000fea0003800000 */
[----:B------:R0:W-:Y:S04]  /*ec60*/  REDG.E.ADD.F32.FTZ.RN.STRONG.GPU desc[UR20][R128.64+-0x80], R211 ;  /* 0xffff80d3800079a6 */ /* 0x0001e8000c10f394 */
[----:B-1----:R0:W-:Y:S02]  /*ec70*/  REDG.E.ADD.F32.FTZ.RN.STRONG.GPU desc[UR20][R126.64+-0x80], R123 ;  /* 0xffff807b7e0079a6 */ /* 0x0021e4000c10f394 */
.L_x_13771:
[----:B------:R-:W-:Y:S05]  /*ec80*/  BSYNC B0 ;  /* 0x0000000000007941 */ /* 0x000fea0003800000 */
.L_x_13770:
[----:B01----:R-:W0:Y:S01]  /*ec90*/  SHFL.DOWN PT, R123, R64, 0x1, 0x1f ;  /* 0x08201f00407b7f89 */ /* 0x003e2200000e0000 */
[----:B------:R-:W-:Y:S01]  /*eca0*/  ISETP.GT.AND P1, PT, R119, 0x1e, PT ;  /* 0x0000001e7700780c */ /* 0x000fe20003f24270 */
[----:B------:R-:W-:Y:S01]  /*ecb0*/  FMUL.FTZ R19, R19, R66 ;  /* 0x0000004213137220 */ /* 0x000fe20000410000 */
[----:B------:R-:W-:Y:S01]  /*ecc0*/  FMUL.FTZ R145, R145, R214 ;  /* 0x000000d691917220 */ /* 0x000fe20000410000 */
[----:B------:R-:W1:Y:S01]  /*ecd0*/  SHFL.DOWN PT, R122, R65, 0x1, 0x1f ;  /* 0x08201f00417a7f89 */ /* 0x000e6200000e0000 */
[----:B------:R-:W-:Y:S01]  /*ece0*/  ISETP.NE.AND P2, PT, R119, RZ, PT ;  /* 0x000000ff7700720c */ /* 0x000fe20003f45270 */
[----:B------:R-:W-:Y:S01]  /*ecf0*/  FFMA.FTZ R19, R20, R67, R19 ;  /* 0x0000004314137223 */ /* 0x000fe20000010013 */
        /* <DEDUP_REMOVED lines=10> */
[-C--:B------:R-:W-:Y:S01]  /*eda0*/  FFMA.FTZ R60, R84, R19.reuse, R60 ;  /* 0x00000013543c7223 */ /* 0x080fe2000001003c */
        /* <DEDUP_REMOVED lines=21> */
[----:B------:R-:W-:Y:S01]  /*ef00*/  FADD.FTZ R40, R130, R40 ;  /* 0x0000002882287221 */ /* 0x000fe20000010000 */
[----:B------:R-:W-:Y:S01]  /*ef10*/  FADD.FTZ R39, R139, R39 ;  /* 0x000000278b277221 */ /* 0x000fe20000010000 */
[----:B------:R-:W-:Y:S01]  /*ef20*/  FFMA.FTZ R59, R83, R143, R59 ;  /* 0x0000008f533b7223 */ /* 0x000fe2000001003b */
[----:B------:R-:W-:Y:S01]  /*ef30*/  FADD.FTZ R38, R17, R38 ;  /* 0x0000002611267221 */ /* 0x000fe20000010000 */
        /* <DEDUP_REMOVED lines=38> */
.L_x_13773:
[----:B------:R-:W-:Y:S05]  /*f1a0*/  BSYNC B0 ;  /* 0x0000000000007941 */ /* 0x000fea0003800000 */
.L_x_13772:
[----:B------:R-:W-:Y:S02]  /*f1b0*/  UIADD3 UR7, UR7, 0x1, URZ ;  /* 0x0000000107077890 */ /* 0x000fe4000fffe03f */
[----:B------:R-:W-:Y:S02]  /*f1c0*/  UIADD3 UR8, UP1, UR8, 0x1, URZ ;  /* 0x0000000108087890 */ /* 0x000fe4000ff3e03f */
[----:B------:R-:W-:Y:S02]  /*f1d0*/  UISETP.GE.AND UP0, UPT, UR7, UR54, UPT ;  /* 0x000000360700728c */ /* 0x000fe4000bf06270 */
[----:B------:R-:W-:-:S04]  /*f1e0*/  UIADD3.X UR9, URZ, UR9, URZ, UP1, !UPT ;  /* 0x000000093f097290 */ /* 0x000fc80008ffe43f */
[----:B------:R-:W-:-:S13]  /*f1f0*/  PLOP3.LUT P1, PT, PT, PT, UP0, 0x80, 0x0 ;  /* 0x000000000000781c */ /* 0x000fda0003f2f008 */
[----:B------:R-:W-:Y:S05]  /*f200*/  @!P1 BRA `(.L_x_13774) ;  /* 0xffffff6000989947 */ /* 0x000fea000383ffff */
.L_x_13695:
        /* <DEDUP_REMOVED lines=37> */
[----:B-----5:R-:W-:-:S03]  /*f460*/  MOV R4, UR17 ;  /* 0x0000001100047c02 */ /* 0x020fc60008000f00 */
        /* <DEDUP_REMOVED lines=53> */
.L_x_13776:
[----:B------:R-:W-:Y:S05]  /*f7c0*/  BSYNC B0 ;  /* 0x0000000000007941 */ /* 0x000fea0003800000 */
.L_x_13775:
[----:B------:R-:W5:Y:S01]  /*f7d0*/  LDL.LU R18, [R1+0xc] ;  /* 0x00000c0001127983 */ /* 0x000f620000300800 */
[----:B------:R-:W-:Y:S01]  /*f7e0*/  ULDC UR25, c[0x0][0x224] ;  /* 0x0000890000197ab9 */ /* 0x000fe20000000800 */
[----:B------:R-:W-:Y:S01]  /*f7f0*/  ULDC.64 UR8, c[0x0][0x390] ;  /* 0x0000e40000087ab9 */ /* 0x000fe20000000a00 */
[----:B------:R-:W-:Y:S01]  /*f800*/  UIADD3 UR28, UR6, -UR25, URZ ;  /* 0x80000019061c7290 */ /* 0x000fe2000fffe03f */
[C---:B------:R-:W-:Y:S01]  /*f810*/  LOP3.LUT R57, R87.reuse, 0x20, RZ, 0xfc, !PT ;  /* 0x0000002057397812 */ /* 0x040fe200078efcff */
[----:B------:R-:W-:Y:S01]  /*f820*/  BSSY B0, `(.L_x_13777) ;  /* 0x0000099000007945 */ /* 0x000fe20003800000 */
[----:B------:R-:W-:Y:S01]  /*f830*/  UMOV UR25, UR19 ;  /* 0x0000001300197c82 */ /* 0x000fe20008000000 */
[----:B------:R-:W-:Y:S01]  /*f840*/  UIMAD UR30, UR28, -0x200, URZ ;  /* 0xfffffe001c1e78a4 */ /* 0x000fe2000f8e023f */
[C---:B------:R-:W-:Y:S01]  /*f850*/  LOP3.LUT R59, R87.reuse, 0x40, RZ, 0xfc, !PT ;  /* 0x00000040573b7812 */ /* 0x040fe200078efcff */
[----:B------:R-:W-:Y:S01]  /*f860*/  UIMAD.WIDE.U32 UR24, UR46, UR8, UR24 ;  /* 0x000000082e1872a5 */ /* 0x000fe2000f8e0018 */
[----:B------:R-:W-:Y:S01]  /*f870*/  LOP3.LUT R67, R87, 0xc0, RZ, 0xfc, !PT ;  /* 0x000000c057437812 */ /* 0x000fe200078efcff */
[----:B------:R-:W-:Y:S01]  /*f880*/  UIMAD UR8, UR7, UR8, URZ ;  /* 0x00000008070872a4 */ /* 0x000fe2000f8e023f */
[-C--:B------:R-:W-:Y:S01]  /*f890*/  ISETP.GE.AND P1, PT, R57, R0.reuse, PT ;  /* 0x000000003900720c */ /* 0x080fe20003f26270 */
[----:B------:R-:W-:Y:S01]  /*f8a0*/  UIADD3 UR28, UP0, UR30, UR24, URZ ;  /* 0x000000181e1c7290 */ /* 0x000fe2000ff1e03f */
[----:B------:R-:W-:Y:S01]  /*f8b0*/  ISETP.GE.AND P5, PT, R67, R0, PT ;  /* 0x000000004300720c */ /* 0x000fe20003fa6270 */
[----:B------:R-:W-:Y:S01]  /*f8c0*/  UIMAD UR19, UR46, UR9, UR8 ;  /* 0x000000092e1372a4 */ /* 0x000fe2000f8e0208 */
[C---:B------:R-:W-:Y:S01]  /*f8d0*/  LOP3.LUT R61, R87.reuse, 0x60, RZ, 0xfc, !PT ;  /* 0x00000060573d7812 */ /* 0x040fe200078efcff */
[----:B------:R-:W-:Y:S01]  /*f8e0*/  USHF.R.S32.HI UR24, URZ, 0x1f, UR30 ;  /* 0x0000001f3f187899 */ /* 0x000fe2000801141e */
[C---:B------:R-:W-:Y:S01]  /*f8f0*/  LOP3.LUT R63, R87.reuse, 0x80, RZ, 0xfc, !PT ;  /* 0x00000080573f7812 */ /* 0x040fe200078efcff */
[----:B------:R-:W-:Y:S01]  /*f900*/  ULDC.64 UR8, c[0x0][0x3e0] ;  /* 0x0000f80000087ab9 */ /* 0x000fe20000000a00 */
[----:B0-----:R-:W-:Y:S01]  /*f910*/  MOV R6, UR28 ;  /* 0x0000001c00067c02 */ /* 0x001fe20008000f00 */
[----:B------:R-:W-:Y:S01]  /*f920*/  UIADD3.X UR25, UR24, UR19, UR25, UP0, !UPT ;  /* 0x0000001318197290 */ /* 0x000fe200087fe419 */
[----:B------:R-:W-:-:S02]  /*f930*/  LEA R4, P0, R87, UR8, 0x1 ;  /* 0x0000000857047c11 */ /* 0x000fc4000f8008ff */
[C---:B------:R-:W-:Y:S02]  /*f940*/  LOP3.LUT R65, R87.reuse, 0xa0, RZ, 0xfc, !PT ;  /* 0x000000a057417812 */ /* 0x040fe400078efcff */
[C---:B------:R-:W-:Y:S01]  /*f950*/  LEA.HI.X R5, R87.reuse, UR9, R8, 0x1, P0 ;  /* 0x0000000957057c11 */ /* 0x040fe200080f0c08 */
[----:B------:R-:W-:Y:S01]  /*f960*/  UIMAD.WIDE.U32 UR8, UR10, UR26, URZ ;  /* 0x0000001a0a0872a5 */ /* 0x000fe2000f8e003f */
[C---:B------:R-:W-:Y:S02]  /*f970*/  LEA R4, P0, R6.reuse, R4, 0x1 ;  /* 0x0000000406047211 */ /* 0x040fe400078008ff */
[----:B------:R-:W-:Y:S02]  /*f980*/  MOV R7, UR25 ;  /* 0x0000001900077c02 */ /* 0x000fe40008000f00 */
        /* <DEDUP_REMOVED lines=48> */
[----:B------:R-:W-:Y:S01]  /*fc90*/  STS.U16 [R102+0x1e], R16 ;  /* 0x00001e1066007388 */ /* 0x000fe20000000400 */
[----:B-----5:R-:W-:Y:S01]  /*fca0*/  FADD.FTZ R7, R33, R18 ;  /* 0x0000001221077221 */ /* 0x020fe20000010000 */
        /* <DEDUP_REMOVED lines=15> */
[----:B------:R-:W-:-:S02]  /*fda0*/  PRMT R10, R0, 0x7610, R10 ;  /* 0x00007610000a7816 */ /* 0x000fc4000000000a */
[----:B0-----:R-:W-:Y:S01]  /*fdb0*/  PRMT R6, R0, 0x7632, R6 ;  /* 0x0000763200067816 */ /* 0x001fe20000000006 */
[----:B------:R-:W-:Y:S01]  /*fdc0*/  STS.U16 [R102+0x8], R37 ;  /* 0x0000082566007388 */ /* 0x000fe20000000400 */
[----:B------:R-:W-:Y:S01]  /*fdd0*/  F2FP.F16.F32.PACK_AB R0, R46, R45 ;  /* 0x0000002d2e00723e */ /* 0x000fe200000000ff */
[----:B------:R-:W-:Y:S01]  /*fde0*/  FADD.FTZ R39, R38, R39 ;  /* 0x0000002726277221 */ /* 0x000fe20000010000 */
[----:B------:R-:W-:Y:S01]  /*fdf0*/  PRMT R9, R37, 0x7632, R9 ;  /* 0x0000763225097816 */ /* 0x000fe20000000009 */
[----:B------:R0:W-:Y:S01]  /*fe00*/  STS.U16 [R102+0xc], R10 ;  /* 0x00000c0a66007388 */ /* 0x0001e20000000400 */
[----:B-1----:R-:W-:Y:S01]  /*fe10*/  PRMT R51, R5, 0x7632, R51 ;  /* 0x0000763205337816 */ /* 0x002fe20000000033 */
[----:B------:R-:W-:Y:S01]  /*fe20*/  FADD.FTZ R40, R39, R40 ;  /* 0x0000002827287221 */ /* 0x000fe20000010000 */
[----:B------:R-:W-:Y:S01]  /*fe30*/  PRMT R14, R0, 0x7632, R14 ;  /* 0x00007632000e7816 */ /* 0x000fe2000000000e */
[----:B------:R-:W-:Y:S02]  /*fe40*/  STS.U16 [R102+0xa], R9 ;  /* 0x00000a0966007388 */ /* 0x000fe40000000400 */
[----:B------:R-:W-:-:S02]  /*fe50*/  FADD.FTZ R41, R40, R41 ;  /* 0x0000002928297221 */ /* 0x000fc40000010000 */
[----:B------:R1:W-:Y:S01]  /*fe60*/  STS.U16 [R102+0xe], R6 ;  /* 0x00000e0666007388 */ /* 0x0003e20000000400 */
[----:B0-----:R-:W-:Y:S01]  /*fe70*/  PRMT R10, R4, 0x7610, R10 ;  /* 0x00007610040a7816 */ /* 0x001fe2000000000a */
[----:B------:R-:W-:Y:S01]  /*fe80*/  FADD.FTZ R42, R41, R42 ;  /* 0x0000002a292a7221 */ /* 0x000fe20000010000 */
[----:B------:R-:W-:Y:S01]  /*fe90*/  MOV R4, UR17 ;  /* 0x0000001100047c02 */ /* 0x000fe20008000f00 */
[----:B------:R-:W-:Y:S01]  /*fea0*/  STS.U16 [R102+0x16], R51 ;  /* 0x0000163366007388 */ /* 0x000fe20000000400 */
[----:B------:R-:W-:Y:S01]  /*feb0*/  UIADD3 UR17, UR9, UR27, URZ ;  /* 0x0000001b09117290 */ /* 0x000fe2000fffe03f */
[----:B------:R-:W-:Y:S02]  /*fec0*/  FADD.FTZ R43, R42, R43 ;  /* 0x0000002b2a2b7221 */ /* 0x000fe40000010000 */
[----:B------:R-:W-:Y:S01]  /*fed0*/  STS.U16 [R102+0x18], R0 ;  /* 0x0000180066007388 */ /* 0x000fe20000000400 */
[----:B-1----:R-:W-:Y:S01]  /*fee0*/  IADD3 R6, P1, R87, -0x1e0, RZ ;  /* 0xfffffe2057067810 */ /* 0x002fe20007f3e0ff */
[----:B------:R-:W-:-:S02]  /*fef0*/  FADD.FTZ R44, R43, R44 ;  /* 0x0000002c2b2c7221 */ /* 0x000fc40000010000 */
[----:B------:R-:W-:Y:S01]  /*ff00*/  STS.U16 [R102+0x1a], R14 ;  /* 0x00001a0e66007388 */ /* 0x000fe20000000400 */
[----:B------:R-:W-:Y:S01]  /*ff10*/  IADD3.X R7, R8, -0x1, RZ, P1, !PT ;  /* 0xffffffff08077810 */ /* 0x000fe20000ffe4ff */
[----:B------:R-:W-:Y:S02]  /*ff20*/  FADD.FTZ R45, R44, R45 ;  /* 0x0000002d2c2d7221 */ /* 0x000fe40000010000 */
[----:B------:R-:W-:Y:S01]  /*ff30*/  STS.U16 [R102+0x1c], R10 ;  /* 0x00001c0a66007388 */ /* 0x000fe20000000400 */
[----:B------:R-:W-:-:S03]  /*ff40*/  NOP ;  /* 0x0000000000007918 */ /* 0x000fc60000000000 */
[----:B------:R-:W-:Y:S01]  /*ff50*/  LDS.U16 R9, [R118] ;  /* 0x0000000076097984 */ /* 0x000fe20000000400 */
        /* <DEDUP_REMOVED lines=37> */
.L_x_13778:
[----:B------:R-:W-:Y:S05]  /*101b0*/  BSYNC B0 ;  /* 0x0000000000007941 */ /* 0x000fea0003800000 */
.L_x_13777:
        /* <DEDUP_REMOVED lines=24> */
[----:B------:R-:W-:-:S02]  /*10340*/  UIADD3 UR53, UP5, UR53, -0x400, URZ ;  /* 0xfffffc0035357890 */ /* 0x000fc4000ffbe03f */
[----:B------:R-:W-:Y:S01]  /*10350*/  UIADD3 UR6, UR6, 0x1, URZ ;  /* 0x0000000106067890 */ /* 0x000fe2000fffe03f */
        /* <DEDUP_REMOVED lines=32> */
.L_x_13689:
[----:B------:R-:W-:Y:S02]  /*10560*/  ULDC.64 UR4, c[0x0][0x3d8] ;  /* 0x0000f60000047ab9 */ /* 0x000fe40000000a00 */
[----:B------:R-:W-:-:S04]  /*10570*/  ISETP.NE.U32.AND P0, PT, RZ, UR4, PT ;  /* 0x00000004ff007c0c */ /* 0x000fc8000bf05070 */
[----:B------:R-:W-:-:S13]  /*10580*/  ISETP.NE.AND.EX P0, PT, RZ, UR5, PT, P0 ;  /* 0x00000005ff007c0c */ /* 0x000fda000bf05300 */
[----:B------:R-:W-:Y:S05]  /*10590*/  @!P0 BRA `(.L_x_13780) ;  /* 0x0000000000688947 */ /* 0x000fea0003800000 */
[----:B------:R-:W5:Y:S01]  /*105a0*/  LDL.LU R2, [R1+0x10] ;  /* 0x0000100001027983 */ /* 0x000f620000300800 */
[----:B------:R-:W-:Y:S01]  /*105b0*/  BSSY B0, `(.L_x_13780) ;  /* 0x0000018000007945 */ /* 0x000fe20003800000 */
[----:B------:R-:W0:Y:S01]  /*105c0*/  S2R R4, SR_LANEID ;  /* 0x0000000000047919 */ /* 0x000e220000000000 */
[----:B------:R-:W1:Y:S01]  /*105d0*/  S2R R6, SR_TID.X ;  /* 0x0000000000067919 */ /* 0x000e620000002100 */
[----:B0-----:R-:W-:-:S13]  /*105e0*/  ISETP.NE.AND P1, PT, R4, RZ, PT ;  /* 0x000000ff0400720c */ /* 0x001fda0003f25270 */
[----:B------:R-:W0:Y:S01]  /*105f0*/  @!P1 S2R R7, SR_CgaCtaId ;  /* 0x0000000000079919 */ /* 0x000e220000008800 */
[----:B-----5:R-:W5:Y:S02]  /*10600*/  SHFL.DOWN P0, R0, R2, 0x1, 0x1f ;  /* 0x08201f0002007f89 */ /* 0x020f640000000000 */
[----:B-----5:R-:W-:-:S05]  /*10610*/  @P0 FADD R0, R0, R2 ;  /* 0x0000000200000221 */ /* 0x020fca0000000000 */
[----:B------:R-:W5:Y:S02]  /*10620*/  SHFL.DOWN P0, R3, R0, 0x2, 0x1f ;  /* 0x08401f0000037f89 */ /* 0x000f640000000000 */
[----:B-----5:R-:W-:Y:S01]  /*10630*/  @P0 FADD R3, R0, R3 ;  /* 0x0000000300030221 */ /* 0x020fe20000000000 */
[----:B------:R-:W-:-:S04]  /*10640*/  @!P1 MOV R0, 0x400 ;  /* 0x0000040000009802 */ /* 0x000fc80000000f00 */
[----:B------:R-:W5:Y:S01]  /*10650*/  SHFL.DOWN P0, R2, R3, 0x4, 0x1f ;  /* 0x08801f0003027f89 */ /* 0x000f620000000000 */
[----:B0-----:R-:W-:Y:S01]  /*10660*/  @!P1 LEA R7, R7, R0, 0x18 ;  /* 0x0000000007079211 */ /* 0x001fe200078ec0ff */
[----:B-----5:R-:W-:-:S05]  /*10670*/  @P0 FADD R2, R3, R2 ;  /* 0x0000000203020221 */ /* 0x020fca0000000000 */
        /* <DEDUP_REMOVED lines=11> */
.L_x_13781:
[----:B------:R-:W-:Y:S05]  /*10730*/  BSYNC B0 ;  /* 0x0000000000007941 */ /* 0x000fea0003800000 */
.L_x_13780:
[----:B------:R-:W-:Y:S01]  /*10740*/  ULDC.64 UR4, c[0x0][0x3f8] ;  /* 0x0000fe0000047ab9 */ /* 0x000fe20000000a00 */
[----:B------:R-:W-:Y:S01]  /*10750*/  BSSY B0, `(.L_x_13782) ;  /* 0x0000020000007945 */ /* 0x000fe20003800000 */
[----:B------:R-:W-:-:S04]  /*10760*/  ISETP.NE.U32.AND P0, PT, RZ, UR4, PT ;  /* 0x00000004ff007c0c */ /* 0x000fc8000bf05070 */
[----:B------:R-:W-:-:S13]  /*10770*/  ISETP.NE.AND.EX P0, PT, RZ, UR5, PT, P0 ;  /* 0x00000005ff007c0c */ /* 0x000fda000bf05300 */
[----:B------:R-:W-:Y:S05]  /*10780*/  @!P0 BRA `(.L_x_13783) ;  /* 0x00000000006c8947 */ /* 0x000fea0003800000 */
[----:B-1----:R-:W5:Y:S01]  /*10790*/  LDL.LU R2, [R1+0xc] ;  /* 0x00000c0001027983 */ /* 0x002f620000300800 */
[----:B0-----:R-:W0:Y:S01]  /*107a0*/  S2R R4, SR_LANEID ;  /* 0x0000000000047919 */ /* 0x001e220000000000 */
[----:B------:R-:W1:Y:S01]  /*107b0*/  S2R R7, SR_TID.X ;  /* 0x0000000000077919 */ /* 0x000e620000002100 */
[----:B------:R-:W-:Y:S01]  /*107c0*/  BAR.SYNC.DEFER_BLOCKING 0x0 ;  /* 0x0000000000007b1d */ /* 0x000fe20000010000 */
        /* <DEDUP_REMOVED lines=23> */
.L_x_13783:
[----:B0-----:R-:W0:Y:S02]  /*10940*/  S2R R7, SR_TID.X ;  /* 0x0000000000077919 */ /* 0x001e240000002100 */
.L_x_13784:
[----:B------:R-:W-:Y:S05]  /*10950*/  BSYNC B0 ;  /* 0x0000000000007941 */ /* 0x000fea0003800000 */
.L_x_13782:
        /* <DEDUP_REMOVED lines=15> */
.L_x_13785:
        /* <DEDUP_REMOVED lines=19> */
.L_x_13786:
        /* <DEDUP_REMOVED lines=16> */
.L_x_18977:


//--------------------- .text._Z25selective_scan_bwd_kernelI32Selective_Scan_bwd_kernel_traitsILi32ELi16ELb0ELb1ELb1ELb1ELb0EN3c104HalfENS1_7complexIfEEEEv12SSMParamsBwd --------------------------
	.section	.text._Z25selective_scan_bwd_kernelI32Selective_Scan_bwd_kernel_traitsILi32ELi16ELb0ELb1ELb1ELb1ELb0EN3c104HalfENS1_7complexIfEEEEv12SSMParamsBwd,"ax",@progbits
	.align	128
        .global         _Z25selective_scan_bwd_kernelI32Selective_Scan_bwd_kernel_traitsILi32ELi16ELb0ELb1ELb1ELb1ELb0EN3c104HalfENS1_7complexIfEEEEv12SSMParamsBwd
        .type           _Z25selective_scan_bwd_kernelI32Selective_Scan_bwd_kernel_traitsILi32ELi16ELb0ELb1ELb1ELb1ELb0EN3c104HalfENS1_7complexIfEEEEv12SSMParamsBwd,@function
        .size           _Z25selective_scan_bwd_kernelI32Selective_Scan_bwd_kernel_traitsILi32ELi16ELb0ELb1ELb1ELb1ELb0EN3c104HalfENS1_7complexIfEEEEv12SSMParamsBwd,(.L_x_18978 - _Z25selective_scan_bwd_kernelI32Selective_Scan_bwd_kernel_traitsILi32ELi16ELb0ELb1ELb1ELb1ELb0EN3c104HalfENS1_7complexIfEEEEv12SSMParamsBwd)
        .other          _Z25selective_scan_bwd_kernelI32Selective_Scan_bwd_kernel_traitsILi32ELi16ELb0ELb1ELb1ELb1ELb0EN3c104HalfENS1_7complexIfEEEEv12SSMParamsBwd,@"STO_CUDA_ENTRY STV_DEFAULT"
_Z25selective_scan_bwd_kernelI32Selective_Scan_bwd_kernel_traitsILi32ELi16ELb0ELb1ELb1ELb1ELb0EN3c104HalfENS1_7complexIfEEEEv12SSMParamsBwd:
.text._Z25selective_scan_bwd_kernelI32Selective_Scan_bwd_kernel_traitsILi32ELi16ELb0ELb1ELb1ELb1ELb0EN3c104HalfENS1_7complexIfEEEEv12SSMParamsBwd:
        /* <DEDUP_REMOVED lines=33> */
[----:B------:R-:W-:-:S02]  /*0210*/  MOV R5, UR7 ;  /* 0x0000000700057c02 */ /* 0x000fc40008000f00 */
        /* <DEDUP_REMOVED lines=15> */
[----:B------:R-:W-:Y:S02]  /*0310*/  UIMAD.WIDE.U32 UR18, UR10, UR24, URZ ;  /* 0x000000180a1272a5 */ /* 0x000fe4000f8e003f */
[----:B------:R-:W-:Y:S02]  /*0320*/  @UP1 ULEA UR60, UP3, UR47, UR26, 0x2 ;  /* 0x0000001a2f3c1291 */ /* 0x000fe4000f86103f */
[----:B------:R-:W-:Y:S01]  /*0330*/  UISETP.NE.AND.EX UP0, UPT, UR7, URZ, UPT, UP0 ;  /* 0x0000003f0700728c */ /* 0x000fe2000bf05300 */
[----:B------:R-:W1:Y:S01]  /*0340*/  I2F.RP R0, UR34 ;  /* 0x0000002200007d06 */ /* 0x000e620008209400 */
[----:B------:R-:W-:Y:S01]  /*0350*/  @UP1 ULEA.HI.X UR61, UR47, UR27, UR17, 0x2, UP3 ;  /* 0x0000001b2f3d1291 */ /* 0x000fe200098f1411 */
[----:B------:R-:W-:Y:S01]  /*0360*/  ULDC.64 UR6, c[0x0][0x290] ;  /* 0x0000a40000067ab9 */ /* 0x000fe20000000a00 */
[----:B------:R-:W-:-:S02]  /*0370*/  UISETP.NE.AND.EX UP1, UPT, UR33, URZ, UPT, UP2 ;  /* 0x0000003f2100728c */ /* 0x000fc4000bf25320 */
[----:B------:R-:W-:Y:S02]  /*0380*/  UIMAD UR28, UR4, UR6, URZ ;  /* 0x00000006041c72a4 */ /* 0x000fe4000f8e023f */
[----:B------:R-:W-:Y:S02]  /*0390*/  UIMAD.WIDE.U32 UR14, UR10, UR6, URZ ;  /* 0x000000060a0e72a5 */ /* 0x000fe4000f8e003f */
[----:B------:R-:W-:Y:S02]  /*03a0*/  UIMAD UR28, UR10, UR7, UR28 ;  /* 0x000000070a1c72a4 */ /* 0x000fe4000f8e021c */
[----:B------:R-:W-:Y:S01]  /*03b0*/  UIMAD UR16, UR4, UR12, URZ ;  /* 0x0000000c041072a4 */ /* 0x000fe2000f8e023f */
[----:B------:R-:W-:Y:S01]  /*03c0*/  ULDC.64 UR6, c[0x0][0x328] ;  /* 0x0000ca0000067ab9 */ /* 0x000fe20000000a00 */
[----:B-1----:R-:W1:Y:S01]  /*03d0*/  MUFU.RCP R0, R0 ;  /* 0x0000000000007308 */ /* 0x002e620000001000 */
[----:B------:R-:W-:Y:S02]  /*03e0*/  UIMAD UR24, UR4, UR6, URZ ;  /* 0x00000006041872a4 */ /* 0x000fe4000f8e023f */
[----:B------:R-:W-:-:S02]  /*03f0*/  UIMAD UR11, UR4, UR20, URZ ;  /* 0x00000014040b72a4 */ /* 0x000fc4000f8e023f */
[----:B------:R-:W-:Y:S01]  /*0400*/  @UP1 ULEA UR58, UP2, UR47, UR32, 0x2 ;  /* 0x000000202f3a1291 */ /* 0x000fe2000f84103f */
[----:B------:R-:W-:Y:S01]  /*0410*/  UMOV UR4, URZ ;  /* 0x0000003f00047c82 */ /* 0x000fe20008000000 */
[----:B------:R-:W-:Y:S02]  /*0420*/  UIADD3 UR19, UR19, UR25, URZ ;  /* 0x0000001913137290 */ /* 0x000fe4000fffe03f */
[----:B------:R-:W-:Y:S02]  /*0430*/  @UP1 ULEA.HI.X UR59, UR47, UR33, UR17, 0x2, UP2 ;  /* 0x000000212f3b1291 */ /* 0x000fe400090f1411 */
[----:B------:R-:W-:Y:S02]  /*0440*/  UIMAD.WIDE.U32 UR8, UR10, UR6, URZ ;  /* 0x000000060a0872a5 */ /* 0x000fe4000f8e003f */
[----:B------:R-:W-:Y:S02]  /*0450*/  UIMAD UR24, UR10, UR7, UR24 ;  /* 0x000000070a1872a4 */ /* 0x000fe4000f8e0218 */
[----:B------:R-:W-:Y:S01]  /*0460*/  UIMAD.WIDE.U32 UR6, UR10, UR12, URZ ;  /* 0x0000000c0a0672a5 */ /* 0x000fe2000f8e003f */
[----:B-1----:R-:W-:Y:S01]  /*0470*/  IADD3 R0, R0, 0xffffffe, RZ ;  /* 0x0ffffffe00007810 */ /* 0x002fe20007ffe0ff */
[----:B------:R-:W-:-:S02]  /*0480*/  UIMAD UR16, UR10, UR13, UR16 ;  /* 0x0000000d0a1072a4 */ /* 0x000fc4000f8e0210 */
[----:B------:R-:W-:Y:S02]  /*0490*/  UIMAD.WIDE.U32 UR12, UR10, UR20, URZ ;  /* 0x000000140a0c72a5 */ /* 0x000fe4000f8e003f */
[----:B------:R-:W-:Y:S01]  /*04a0*/  UIMAD UR11, UR10, UR21, UR11 ;  /* 0x000000150a0b72a4 */ /* 0x000fe2000f8e020b */
[----:B------:R-:W1:Y:S01]  /*04b0*/  F2I.FTZ.U32.TRUNC.NTZ R0, R0 ;  /* 0x0000000000007305 */ /* 0x000e62000021f000 */
[----:B------:R-:W-:Y:S01]  /*04c0*/  UIADD3 UR15, UR15, UR28, URZ ;  /* 0x0000001c0f0f7290 */ /* 0x000fe2000fffe03f */
[----:B------:R-:W-:Y:S01]  /*04d0*/  ULDC.64 UR20, c[0x0][0x288] ;  /* 0x0000a20000147ab9 */ /* 0x000fe20000000a00 */
[----:B------:R-:W-:Y:S02]  /*04e0*/  UIADD3 UR9, UR9, UR24, URZ ;  /* 0x0000001809097290 */ /* 0x000fe4000fffe03f */
[----:B------:R-:W-:Y:S02]  /*04f0*/  UIMAD UR29, UR17, UR20, URZ ;  /* 0x00000014111d72a4 */ /* 0x000fe4000f8e023f */
[----:B------:R-:W-:Y:S01]  /*0500*/  UIADD3 UR7, UR7, UR16, URZ ;  /* 0x0000001007077290 */ /* 0x000fe2000fffe03f */
[----:B------:R-:W-:Y:S01]  /*0510*/  UMOV UR46, URZ ;  /* 0x0000003f002e7c82 */ /* 0x000fe20008000000 */
[----:B-1----:R-:W-:-:S02]  /*0520*/  R2UR UR5, R0 ;  /* 0x00000000000572ca */ /* 0x002fc400000e0000 */
        /* <DEDUP_REMOVED lines=34> */
[----:B------:R-:W-:Y:S01]  /*0750*/  UIMAD.WIDE.U32 UR18, UR47, UR18, UR8 ;  /* 0x000000122f1272a5 */ /* 0x000fe2000f8e0008 */
[----:B------:R-:W-:Y:S02]  /*0760*/  ULDC.64 UR20, c[0x0][0x2f8] ;  /* 0x0000be0000147ab9 */ /* 0x000fe40000000a00 */
[----:B------:R-:W-:Y:S01]  /*0770*/  UMOV UR9, UR25 ;  /* 0x0000001900097c82 */ /* 0x000fe20008000000 */
[----:B------:R-:W-:-:S02]  /*0780*/  UIADD3.X UR14, UR17, UR15, UR27, UP3, !UPT ;  /* 0x0000000f110e7290 */ /* 0x000fc40009ffe41b */
[----:B------:R-:W-:Y:S02]  /*0790*/  @!UP1 UIADD3 UR9, -UR9, URZ, URZ ;  /* 0x0000003f09099290 */ /* 0x000fe4000fffe13f */
[----:B------:R-:W-:Y:S02]  /*07a0*/  @!UP2 ULOP3.LUT UR9, URZ, UR30, URZ, 0x33, !UPT ;  /* 0x0000001e3f09a292 */ /* 0x000fe4000f8e333f */
[----:B------:R-:W-:Y:S02]  /*07b0*/  ULEA UR50, UP3, UR48, UR20, 0x1 ;  /* 0x0000001430327291 */ /* 0x000fe4000f86083f */
[----:B------:R-:W-:Y:S02]  /*07c0*/  USHF.R.S32.HI UR8, URZ, 0x1f, UR9 ;  /* 0x0000001f3f087899 */ /* 0x000fe40008011409 */
[----:B------:R-:W-:Y:S02]  /*07d0*/  ULEA.HI.X UR48, UR48, UR21, UR14, 0x1, UP3 ;  /* 0x0000001530307291 */ /* 0x000fe400098f0c0e */
        /* <DEDUP_REMOVED lines=50> */
.L_x_13904:
        /* <DEDUP_REMOVED lines=175> */
[----:B------:R-:W4:Y:S01]  /*15f0*/  @!P0 LDG.E.U16 R9, desc[UR22][R2.64+0x100] ;  /* 0x0001001602098981 */ /* 0x000f22000c1e1500 */
[----:B------:R-:W-:Y:S02]  /*1600*/  ISETP.GE.AND P0, PT, R37, UR17, PT ;  /* 0x0000001125007c0c */ /* 0x000fe4000bf06270 */
[----:B------:R-:W-:Y:S02]  /*1610*/  PRMT R13, RZ, 0x7610, R13 ;  /* 0x00007610ff0d7816 */ /* 0x000fe4000000000d */
[----:B------:R-:W-:Y:S02]  /*1620*/  PRMT R8, RZ, 0x7610, R8 ;  /* 0x00007610ff087816 */ /* 0x000fe40000000008 */
[----:B------:R-:W-:Y:S02]  /*1630*/  PRMT R7, RZ, 0x7610, R7 ;  /* 0x00007610ff077816 */ /* 0x000fe40000000007 */
[----:B------:R-:W-:Y:S02]  /*1640*/  PRMT R6, RZ, 0x7610, R6 ;  /* 0x00007610ff067816 */ /* 0x000fe40000000006 */
[----:B------:R-:W-:Y:S01]  /*1650*/  PRMT R5, RZ, 0x7610, R5 ;  /* 0x00007610ff057816 */ /* 0x000fe20000000005 */
[----:B------:R-:W5:Y:S04]  /*1660*/  @!P1 LDG.E.U16 R8, desc[UR22][R2.64+0xc0] ;  /* 0x0000c01602089981 */ /* 0x000f68000c1e1500 */
[----:B------:R-:W4:Y:S01]  /*1670*/  @!P0 LDG.E.U16 R12, desc[UR22][R2.64+0x1c0] ;  /* 0x0001c016020c8981 */ /* 0x000f22000c1e1500 */
[----:B------:R-:W-:-:S02]  /*1680*/  ISETP.GE.AND P0, PT, R38, UR17, PT ;  /* 0x0000001126007c0c */ /* 0x000fc4000bf06270 */
[----:B------:R-:W-:Y:S01]  /*1690*/  PRMT R11, RZ, 0x7610, R11 ;  /* 0x00007610ff0b7816 */ /* 0x000fe2000000000b */
[----:B------:R-:W5:Y:S01]  /*16a0*/  @!P2 LDG.E.U16 R7, desc[UR22][R2.64+0x80] ;  /* 0x000080160207a981 */ /* 0x000f62000c1e1500 */
[----:B------:R-:W-:Y:S02]  /*16b0*/  PRMT R10, RZ, 0x7610, R10 ;  /* 0x00007610ff0a7816 */ /* 0x000fe4000000000a */
[----:B------:R-:W-:Y:S01]  /*16c0*/  ISETP.GE.AND P1, PT, R23, UR17, PT ;  /* 0x0000001117007c0c */ /* 0x000fe2000bf26270 */
[----:B------:R-:W4:Y:S01]  /*16d0*/  @!P3 LDG.E.U16 R6, desc[UR22][R2.64+0x40] ;  /* 0x000040160206b981 */ /* 0x000f22000c1e1500 */
[----:B------:R-:W-:-:S03]  /*16e0*/  ISETP.GE.AND P2, PT, R27, UR17, PT ;  /* 0x000000111b007c0c */ /* 0x000fc6000bf46270 */
[----:B------:R-:W5:Y:S04]  /*16f0*/  @!P4 LDG.E.U16 R5, desc[UR22][R2.64] ;  /* 0x000000160205c981 */ /* 0x000f68000c1e1500 */
[----:B------:R-:W4:Y:S01]  /*1700*/  @!P0 LDG.E.U16 R13, desc[UR22][R2.64+0x200] ;  /* 0x00020016020d8981 */ /* 0x000f22000c1e1500 */
[----:B------:R-:W-:Y:S02]  /*1710*/  ISETP.GE.AND P0, PT, R22, UR17, PT ;  /* 0x0000001116007c0c */ /* 0x000fe4000bf06270 */
[----:B------:R-:W-:Y:S01]  /*1720*/  ISETP.GE.AND P3, PT, R29, UR17, PT ;  /* 0x000000111d007c0c */ /* 0x000fe2000bf66270 */
[----:B------:R-:W4:Y:S01]  /*1730*/  @!P5 LDG.E.U16 R11, desc[UR22][R2.64+0x180] ;  /* 0x00018016020bd981 */ /* 0x000f22000c1e1500 */
[----:B------:R-:W-:Y:S02]  /*1740*/  ISETP.GE.AND P4, PT, R39, UR17, PT ;  /* 0x0000001127007c0c */ /* 0x000fe4000bf86270 */
[----:B------:R-:W-:Y:S01]  /*1750*/  ISETP.GE.AND P5, PT, R24, UR17, PT ;  /* 0x0000001118007c0c */ /* 0x000fe2000bfa6270 */
[----:B------:R-:W4:Y:S01]  /*1760*/  @!P6 LDG.E.U16 R10, desc[UR22][R2.64+0x140] ;  /* 0x00014016020ae981 */ /* 0x000f22000c1e1500 */
        /* <DEDUP_REMOVED lines=19> */
[----:B------:R-:W-:Y:S02]  /*18a0*/  P2R R30, PR, RZ, 0x2 ;  /* 0x00000002ff1e7803 */ /* 0x000fe40000000000 */
[----:B------:R-:W-:Y:S02]  /*18b0*/  ISETP.GE.AND P1, PT, R33, UR17, PT ;  /* 0x0000001121007c0c */ /* 0x000fe4000bf26270 */
[----:B------:R-:W-:-:S02]  /*18c0*/  PRMT R33, RZ, 0x7610, R33 ;  /* 0x00007610ff217816 */ /* 0x000fc40000000021 */
[----:B------:R-:W-:Y:S01]  /*18d0*/  PRMT R32, RZ, 0x7610, R32 ;  /* 0x00007610ff207816 */ /* 0x000fe20000000020 */
[----:B-----5:R-:W-:Y:S04]  /*18e0*/  STS.U16 [R118], R5 ;  /* 0x0000000576007388 */ /* 0x020fe80000000400 */
[----:B----4-:R-:W-:Y:S04]  /*18f0*/  STS.U16 [R117+0x40], R6 ;  /* 0x0000400675007388 */ /* 0x010fe80000000400 */
[----:B------:R0:W-:Y:S04]  /*1900*/  STS.U16 [R116+0x80], R7 ;  /* 0x0000800774007388 */ /* 0x0001e80000000400 */
[----:B------:R-:W-:Y:S04]  /*1910*/  STS.U16 [R115+0xc0], R8 ;  /* 0x0000c00873007388 */ /* 0x000fe80000000400 */
[----:B------:R1:W-:Y:S04]  /*1920*/  STS.U16 [R114+0x100], R9 ;  /* 0x0001000972007388 */ /* 0x0003e80000000400 */
[----:B------:R-:W-:Y:S04]  /*1930*/  STS.U16 [R113+0x140], R10 ;  /* 0x0001400a71007388 */ /* 0x000fe80000000400 */
[----:B------:R4:W-:Y:S04]  /*1940*/  STS.U16 [R112+0x180], R11 ;  /* 0x0001800b70007388 */ /* 0x0009e80000000400 */
[----:B------:R-:W-:Y:S04]  /*1950*/  STS.U16 [R111+0x1c0], R12 ;  /* 0x0001c00c6f007388 */ /* 0x000fe80000000400 */
[----:B------:R5:W-:Y:S04]  /*1960*/  STS.U16 [R110+0x200], R13 ;  /* 0x0002000d6e007388 */ /* 0x000be80000000400 */
[----:B--2---:R-:W-:Y:S04]  /*1970*/  STS.U16 [R109+0x240], R14 ;  /* 0x0002400e6d007388 */ /* 0x004fe80000000400 */
[----:B---3--:R2:W-:Y:S04]  /*1980*/  STS.U16 [R108+0x280], R15 ;  /* 0x0002800f6c007388 */ /* 0x0085e80000000400 */
[----:B------:R3:W-:Y:S04]  /*1990*/  STS.U16 [R107+0x2c0], R16 ;  /* 0x0002c0106b007388 */ /* 0x0007e80000000400 */
[----:B------:R-:W-:Y:S01]  /*19a0*/  STS.U16 [R106+0x300], R17 ;  /* 0x000300116a007388 */ /* 0x000fe20000000400 */
[----:B0-----:R-:W-:-:S03]  /*19b0*/  IMAD.WIDE R6, R0, 0x2, R2 ;  /* 0x0000000200067825 */ /* 0x001fc600078e0202 */
[----:B------:R-:W-:Y:S04]  /*19c0*/  STS.U16 [R105+0x340], R18 ;  /* 0x0003401269007388 */ /* 0x000fe80000000400 */
[----:B------:R-:W-:Y:S04]  /*19d0*/  STS.U16 [R104+0x380], R19 ;  /* 0x0003801368007388 */ /* 0x000fe80000000400 */
[----:B------:R-:W-:Y:S01]  /*19e0*/  STS.U16 [R103+0x3c0], R4 ;  /* 0x0003c00467007388 */ /* 0x000fe20000000400 */
[----:B------:R-:W-:-:S03]  /*19f0*/  NOP ;  /* 0x0000000000007918 */ /* 0x000fc60000000000 */
[----:B------:R-:W0:Y:S04]  /*1a00*/  LDS.U16 R5, [R102] ;  /* 0x0000000066057984 */ /* 0x000e280000000400 */
[----:B------:R-:W0:Y:S04]  /*1a10*/  LDS.U16 R8, [R102+0x2] ;  /* 0x0000020066087984 */ /* 0x000e280000000400 */
[----:B------:R-:W0:Y:S04]  /*1a20*/  LDS.U16 R22, [R102+0x4] ;  /* 0x0000040066167984 */ /* 0x000e280000000400 */
        /* <DEDUP_REMOVED lines=15> */
[----:B----4-:R-:W-:Y:S02]  /*1b20*/  PRMT R11, RZ, 0x7610, R11 ;  /* 0x00007610ff0b7816 */ /* 0x010fe4000000000b */
[----:B------:R-:W-:Y:S02]  /*1b30*/  PRMT R10, RZ, 0x7610, R10 ;  /* 0x00007610ff0a7816 */ /* 0x000fe4000000000a */
[----:B------:R-:W4:Y:S01]  /*1b40*/  @!P0 LDG.E.U16 R9, desc[UR22][R6.64] ;  /* 0x0000001606098981 */ /* 0x000f22000c1e1500 */
[----:B------:R-:W-:-:S03]  /*1b50*/  ISETP.GE.AND P0, PT, R34, UR17, PT ;  /* 0x0000001122007c0c */ /* 0x000fc6000bf06270 */
[----:B------:R-:W4:Y:S01]  /*1b60*/  @!P1 LDG.E.U16 R10, desc[UR22][R6.64+0x40] ;  /* 0x00004016060a9981 */ /* 0x000f22000c1e1500 */
[----:B------:R-:W-:Y:S02]  /*1b70*/  ISETP.GE.AND P1, PT, R35, UR17, PT ;  /* 0x0000001123007c0c */ /* 0x000fe4000bf26270 */
[----:B-----5:R-:W-:Y:S01]  /*1b80*/  PRMT R13, RZ, 0x7610, R13 ;  /* 0x00007610ff0d7816 */ /* 0x020fe2000000000d */
[----:B------:R-:W5:Y:S01]  /*1b90*/  @!P3 LDG.E.U16 R33, desc[UR22][R6.64+0x300] ;  /* 0x000300160621b981 */ /* 0x000f62000c1e1500 */
[----:B------:R-:W-:Y:S02]  /*1ba0*/  PRMT R12, RZ, 0x7610, R12 ;  /* 0x00007610ff0c7816 */ /* 0x000fe4000000000c */
[----:B--2---:R-:W-:Y:S01]  /*1bb0*/  PRMT R15, RZ, 0x7610, R15 ;  /* 0x00007610ff0f7816 */ /* 0x004fe2000000000f */
[----:B------:R-:W2:Y:S04]  /*1bc0*/  @!P4 LDG.E.U16 R32, desc[UR22][R6.64+0x340] ;  /* 0x000340160620c981 */ /* 0x000ea8000c1e1500 */
[----:B------:R-:W5:Y:S01]  /*1bd0*/  @!P0 LDG.E.U16 R11, desc[UR22][R6.64+0x80] ;  /* 0x00008016060b8981 */ /* 0x000f62000c1e1500 */
[----:B------:R-:W-:-:S03]  /*1be0*/  ISETP.GE.AND P0, PT, R20, UR17, PT ;  /* 0x0000001114007c0c */ /* 0x000fc6000bf06270 */
[----:B------:R-:W2:Y:S01]  /*1bf0*/  @!P1 LDG.E.U16 R12, desc[UR22][R6.64+0xc0] ;  /* 0x0000c016060c9981 */ /* 0x000ea2000c1e1500 */
[----:B------:R-:W-:-:S09]  /*1c00*/  ISETP.GE.AND P1, PT, R21, UR17, PT ;  /* 0x0000001115007c0c */ /* 0x000fd2000bf26270 */
[----:B------:R-:W2:Y:S01]  /*1c10*/  @!P0 LDG.E.U16 R13, desc[UR22][R6.64+0x100] ;  /* 0x00010016060d8981 */ /* 0x000ea2000c1e1500 */
[----:B------:R-:W-:Y:S02]  /*1c20*/  ISETP.GE.AND P0, PT, R36, UR17, PT ;  /* 0x0000001124007c0c */ /* 0x000fe4000bf06270 */
[----:B------:R-:W-:-:S06]  /*1c30*/  PRMT R14, RZ, 0x7610, R14 ;  /* 0x00007610ff0e7816 */ /* 0x000fcc000000000e */
[----:B------:R-:W2:Y:S01]  /*1c40*/  @!P1 LDG.E.U16 R14, desc[UR22][R6.64+0x140] ;  /* 0x00014016060e9981 */ /* 0x000ea2000c1e1500 */
[----:B------:R-:W-:Y:S02]  /*1c50*/  ISETP.GE.AND P1, PT, R37, UR17, PT ;  /* 0x0000001125007c0c */ /* 0x000fe4000bf26270 */
[----:B------:R-:W-:Y:S02]  /*1c60*/  PRMT R21, RZ, 0x7610, R21 ;  /* 0x00007610ff157816 */ /* 0x000fe40000000015 */
[----:B---3--:R-:W-:Y:S01]  /*1c70*/  PRMT R16, RZ, 0x7610, R16 ;  /* 0x00007610ff107816 */ /* 0x008fe20000000010 */
[----:B------:R-:W3:Y:S01]  /*1c80*/  @!P0 LDG.E.U16 R15, desc[UR22][R6.64+0x180] ;  /* 0x00018016060f8981 */ /* 0x000ee2000c1e1500 */
[----:B------:R-:W-:Y:S01]  /*1c90*/  ISETP.GE.AND P0, PT, R38, UR17, PT ;  /* 0x0000001126007c0c */ /* 0x000fe2000bf06270 */
[----:B0-----:R-:W-:Y:S01]  /*1ca0*/  HADD2.F32 R5, -RZ, R5.H0_H0 ;  /* 0x20000005ff057230 */ /* 0x001fe20000004100 */
[----:B------:R-:W-:Y:S01]  /*1cb0*/  PRMT R20, RZ, 0x7610, R20 ;  /* 0x00007610ff147816 */ /* 0x000fe20000000014 */
[----:B------:R-:W0:Y:S04]  /*1cc0*/  LDC R37, c[0x0][0x21c] ;  /* 0x00008700ff257b82 */ /* 0x000e280000000800 */
[----:B------:R-:W3:Y:S01]  /*1cd0*/  @!P1 LDG.E.U16 R16, desc[UR22][R6.64+0x1c0] ;  /* 0x0001c01606109981 */ /* 0x000ee2000c1e1500 */
[----:B------:R-:W-:-:S05]  /*1ce0*/  ISETP.NE.AND P1, PT, R30, RZ, PT ;  /* 0x000000ff1e00720c */ /* 0x000fca0003f25270 */
[----:B------:R-:W3:Y:S01]  /*1cf0*/  @!P0 LDG.E.U16 R21, desc[UR22][R6.64+0x200] ;  /* 0x0002001606158981 */ /* 0x000ee2000c1e1500 */
[----:B------:R-:W-:Y:S02]  /*1d00*/  ISETP.NE.AND P0, PT, R31, RZ, PT ;  /* 0x000000ff1f00720c */ /* 0x000fe40003f05270 */
[----:B------:R-:W-:Y:S02]  /*1d10*/  PRMT R31, RZ, 0x7610, R31 ;  /* 0x00007610ff1f7816 */ /* 0x000fe4000000001f */
[----:B------:R-:W-:Y:S02]  /*1d20*/  PRMT R30, RZ, 0x7610, R30 ;  /* 0x00007610ff1e7816 */ /* 0x000fe4000000001e */
[----:B------:R-:W-:Y:S02]  /*1d30*/  PRMT R35, RZ, 0x7610, R35 ;  /* 0x00007610ff237816 */ /* 0x000fe40000000023 */
[----:B------:R-:W-:Y:S01]  /*1d40*/  PRMT R34, RZ, 0x7610, R34 ;  /* 0x00007610ff227816 */ /* 0x000fe20000000022 */
[----:B------:R-:W3:Y:S04]  /*1d50*/  @!P1 LDG.E.U16 R31, desc[UR22][R6.64+0x280] ;  /* 0x00028016061f9981 */ /* 0x000ee8000c1e1500 */
[----:B------:R-:W3:Y:S04]  /*1d60*/  @!P0 LDG.E.U16 R20, desc[UR22][R6.64+0x240] ;  /* 0x0002401606148981 */ /* 0x000ee8000c1e1500 */
[----:B------:R-:W3:Y:S04]  /*1d70*/  @!P2 LDG.E.U16 R30, desc[UR22][R6.64+0x2c0] ;  /* 0x0002c016061ea981 */ /* 0x000ee8000c1e1500 */
[----:B------:R-:W3:Y:S04]  /*1d80*/  @!P5 LDG.E.U16 R35, desc[UR22][R6.64+0x380] ;  /* 0x000380160623d981 */ /* 0x000ee8000c1e1500 */
[----:B------:R1:W3:Y:S02]  /*1d90*/  @!P6 LDG.E.U16 R34, desc[UR22][R6.64+0x3c0] ;  /* 0x0003c0160622e981 */ /* 0x0002e4000c1e1500 */
[----:B-1----:R-:W-:-:S02]  /*1da0*/  HADD2.F32 R7, -RZ, R101.H0_H0 ;  /* 0x20000065ff077230 */ /* 0x002fc40000004100 */
[----:B------:R-:W-:Y:S01]  /*1db0*/  STL [R1+0xc], R43 ;  /* 0x00000c2b01007387 */ /* 0x000fe20000100800 */
[----:B------:R-:W-:-:S03]  /*1dc0*/  FADD.FTZ R89, R5, UR4 ;  /* 0x0000000405597e21 */ /* 0x000fc60008010000 */
        /* <DEDUP_REMOVED lines=17> */
[----:B0-----:R-:W-:Y:S01]  /*1ee0*/  ISETP.GE.AND P5, PT, R37, 0x1, PT ;  /* 0x000000012500780c */ /* 0x001fe20003fa6270 */
        /* <DEDUP_REMOVED lines=8> */
[----:B----4-:R-:W-:Y:S04]  /*1f70*/  STS.U16 [R118], R9 ;  /* 0x0000000976007388 */ /* 0x010fe80000000400 */
[----:B------:R-:W-:Y:S04]  /*1f80*/  STS.U16 [R117+0x40], R10 ;  /* 0x0000400a75007388 */ /* 0x000fe80000000400 */
[----:B-----5:R-:W-:Y:S04]  /*1f90*/  STS.U16 [R116+0x80], R11 ;  /* 0x0000800b74007388 */ /* 0x020fe80000000400 */
[----:B--2---:R-:W-:Y:S04]  /*1fa0*/  STS.U16 [R115+0xc0], R12 ;  /* 0x0000c00c73007388 */ /* 0x004fe80000000400 */
[----:B------:R-:W-:Y:S04]  /*1fb0*/  STS.U16 [R114+0x100], R13 ;  /* 0x0001000d72007388 */ /* 0x000fe80000000400 */
[----:B------:R-:W-:Y:S04]  /*1fc0*/  STS.U16 [R113+0x140], R14 ;  /* 0x0001400e71007388 */ /* 0x000fe80000000400 */
[----:B---3--:R-:W-:Y:S04]  /*1fd0*/  STS.U16 [R112+0x180], R15 ;  /* 0x0001800f70007388 */ /* 0x008fe80000000400 */
        /* <DEDUP_REMOVED lines=16> */
[----:B0-----:R-:W-:-:S02]  /*20e0*/  HADD2.F32 R20, -RZ, R100.H0_H0 ;  /* 0x20000064ff147230 */ /* 0x001fc40000004100 */
[----:B------:R-:W-:Y:S01]  /*20f0*/  HADD2.F32 R21, -RZ, R99.H0_H0 ;  /* 0x20000063ff157230 */ /* 0x000fe20000004100 */
[----:B------:R-:W0:Y:S04]  /*2100*/  LDS.U16 R10, [R102+0xc] ;  /* 0x00000c00660a7984 */ /* 0x000e280000000400 */
[----:B------:R-:W0:Y:S04]  /*2110*/  LDS.U16 R9, [R102+0xe] ;  /* 0x00000e0066097984 */ /* 0x000e280000000400 */
        /* <DEDUP_REMOVED lines=17> */
[----:B------:R-:W-:Y:S02]  /*2230*/  HADD2.F32 R11, -RZ, R11.H0_H0 ;  /* 0x2000000bff0b7230 */ /* 0x000fe40000004100 */
[----:B------:R-:W-:Y:S02]  /*2240*/  FFMA.FTZ R20, R12, R20, R7 ;  /* 0x000000140c147223 */ /* 0x000fe40000010007 */
[----:B------:R-:W2:Y:S02]  /*2250*/  LDS.U16 R7, [R102+0x12] ;  /* 0x0000120066077984 */ /* 0x000ea40000000400 */
[----:B------:R-:W-:-:S02]  /*2260*/  FFMA.FTZ R35, R11, R21, R20 ;  /* 0x000000150b237223 */ /* 0x000fc40000010014 */
[----:B------:R3:W4:Y:S04]  /*2270*/  LDS.U16 R21, [R102+0x14] ;  /* 0x0000140066157984 */ /* 0x0007280000000400 */
[----:B------:R3:W3:Y:S01]  /*2280*/  LDS.U16 R20, [R102+0x1e] ;  /* 0x00001e0066147984 */ /* 0x0006e20000000400 */
[----:B------:R-:W-:Y:S02]  /*2290*/  HADD2.F32 R34, -RZ, R95.H0_H0 ;  /* 0x2000005fff227230 */ /* 0x000fe40000004100 */
[----:B0-----:R-:W-:Y:S02]  /*22a0*/  HADD2.F32 R10, -RZ, R10.H0_H0 ;  /* 0x2000000aff0a7230 */ /* 0x001fe40000004100 */
[----:B------:R-:W-:-:S03]  /*22b0*/  HADD2.F32 R9, -RZ, R9.H0_H0 ;  /* 0x20000009ff097230 */ /* 0x000fc60000004100 */
[----:B------:R-:W-:-:S04]  /*22c0*/  FFMA.FTZ R34, R10, R34, R35 ;  /* 0x000000220a227223 */ /* 0x000fc80000010023 */
[----:B------:R-:W-:Y:S01]  /*22d0*/  FFMA.FTZ R35, R9, R36, R34 ;  /* 0x0000002409237223 */ /* 0x000fe20000010022 */
[----:B------:R-:W-:Y:S02]  /*22e0*/  HADD2.F32 R34, -RZ, R93.H0_H0 ;  /* 0x2000005dff227230 */ /* 0x000fe40000004100 */
[----:B-1----:R-:W-:-:S05]  /*22f0*/  HADD2.F32 R8, -RZ, R6.H0_H0 ;  /* 0x20000006ff087230 */ /* 0x002fca0000004100 */
[----:B------:R-:W-:Y:S01]  /*2300*/  FFMA.FTZ R34, R8, R34, R35 ;  /* 0x0000002208227223 */ /* 0x000fe20000010023 */
        /* <DEDUP_REMOVED lines=33> */
.L_x_13789:
[----:B------:R-:W-:Y:S05]  /*2520*/  BSYNC B0 ;  /* 0x0000000000007941 */ /* 0x000fea0003800000 */
.L_x_13788:
        /* <DEDUP_REMOVED lines=39> */
.L_x_13791:
[----:B------:R-:W-:Y:S05]  /*27a0*/  BSYNC B0 ;  /* 0x0000000000007941 */ /* 0x000fea0003800000 */
.L_x_13790:
        /* <DEDUP_REMOVED lines=39> */
.L_x_13793:
[----:B------:R-:W-:Y:S05]  /*2a20*/  BSYNC B0 ;  /* 0x0000000000007941 */ /* 0x000fea0003800000 */
.L_x_13792:
        /* <DEDUP_REMOVED lines=39> */
.L_x_13795:
[----:B------:R-:W-:Y:S05]  /*2ca0*/  BSYNC B0 ;  /* 0x0000000000007941 */ /* 0x000fea0003800000 */
.L_x_13794:
        /* <DEDUP_REMOVED lines=39> */
.L_x_13797:
[----:B------:R-:W-:Y:S05]  /*2f20*/  BSYNC B0 ;  /* 0x0000000000007941 */ /* 0x000fea0003800000 */
.L_x_13796:
        /* <DEDUP_REMOVED lines=39> */
.L_x_13799:
[----:B------:R-:W-:Y:S05]  /*31a0*/  BSYNC B0 ;  /* 0x0000000000007941 */ /* 0x000fea0003800000 */
.L_x_13798:
[----:B------:R-:W-:Y:S01]  /*31b0*/  BSSY B0, `(.L_x_13800) ;  /* 0x0000026000007945 */ /* 0x000fe20003800000 */
[----:B------:R-:W-:Y:S01]  /*31c0*/  FFMA.FTZ R25, R19, R25, R24 ;  /* 0x0000001913197223 */ /* 0x000fe20000010018 */
[----:B------:R-:W-:Y:S01]  /*31d0*/  FSETP.GTU.FTZ.AND P6, PT, R78, 20, PT ;  /* 0x41a000004e00780b */ /* 0x000fe20003fdc000 */
[----:B------:R-:W-:Y:S02]  /*31e0*/  HADD2.F32 R24, -RZ, R90.H0_H0 ;  /* 0x2000005aff187230 */ /* 0x000fe40000004100 */
[----:B------:R-:W-:Y:S01]  /*31f0*/  FADD.FTZ R77, R77, UR4 ;  /* 0x000000044d4d7e21 */ /* 0x000fe20008010000 */
[----:B---3--:R-:W-:Y:S01]  /*3200*/  HADD2.F32 R20, -RZ, R20.H0_H0 ;  /* 0x20000014ff147230 */ /* 0x008fe20000004100 */
        /* <DEDUP_REMOVED lines=32> */
.L_x_13801:
[----:B------:R-:W-:Y:S05]  /*3410*/  BSYNC B0 ;  /* 0x0000000000007941 */ /* 0x000fea0003800000 */
.L_x_13800:
        /* <DEDUP_REMOVED lines=39> */
.L_x_13803:
[----:B------:R-:W-:Y:S05]  /*3690*/  BSYNC B0 ;  /* 0x0000000000007941 */ /* 0x000fea0003800000 */
.L_x_13802:
        /* <DEDUP_REMOVED lines=39> */
.L_x_13805:
[----:B------:R-:W-:Y:S05]  /*3910*/  BSYNC B0 ;  /* 0x0000000000007941 */ /* 0x000fea0003800000 */
.L_x_13804:
        /* <DEDUP_REMOVED lines=38> */
.L_x_13807:
[----:B------:R-:W-:Y:S05]  /*3b80*/  BSYNC B0 ;  /* 0x0000000000007941 */ /* 0x000fea0003800000 */
.L_x_13806:
        /* <DEDUP_REMOVED lines=38> */
.L_x_13809:
[----:B------:R-:W-:Y:S05]  /*3df0*/  BSYNC B0 ;  /* 0x0000000000007941 */ /* 0x000fea0003800000 */
.L_x_13808:
        /* <DEDUP_REMOVED lines=33> */
.L_x_13811:
[----:B------:R-:W-:Y:S05]  /*4010*/  BSYNC B0 ;  /* 0x0000000000007941 */ /* 0x000fea0003800000 */
.L_x_13810:
        /* <DEDUP_REMOVED lines=33> */
.L_x_13813:
[----:B------:R-:W-:Y:S05]  /*4230*/  BSYNC B0 ;  /* 0x0000000000007941 */ /* 0x000fea0003800000 */
.L_x_13812:
        /* <DEDUP_REMOVED lines=33> */
.L_x_13815:
[----:B------:R-:W-:Y:S05]  /*4450*/  BSYNC B0 ;  /* 0x0000000000007941 */ /* 0x000fea0003800000 */
.L_x_13814:
        /* <DEDUP_REMOVED lines=33> */
.L_x_13817:
[----:B------:R-:W-:Y:S05]  /*4670*/  BSYNC B0 ;  /* 0x0000000000007941 */ /* 0x000fea0003800000 */
.L_x_13816:
        /* <DEDUP_REMOVED lines=33> */
.L_x_13819:
[----:B------:R-:W-:Y:S05]  /*4890*/  BSYNC B0 ;  /* 0x0000000000007941 */ /* 0x000fea0003800000 */
.L_x_13818:
        /* <DEDUP_REMOVED lines=26> */
[----:B------:R-:W-:Y:S01]  /*4a40*/  UIMAD UR6, UR6, UR20, URZ ;  /* 0x00000014060672a4 */ /* 0x000fe2000f8e023f */
[----:B------:R-:W-:Y:S01]  /*4a50*/  FADD.FTZ R14, R14, R14 ;  /* 0x0000000e0e0e7221 */ /* 0x000fe20000010000 */
[----:B------:R-:W-:Y:S01]  /*4a60*/  UIMAD.WIDE.U32 UR26, UR47, UR20, URZ ;  /* 0x000000142f1a72a5 */ /* 0x000fe2000f8e003f */
[----:B------:R-:W-:Y:S01]  /*4a70*/  P2R R0, PR, RZ, 0x1 ;  /* 0x00000001ff007803 */ /* 0x000fe20000000000 */
[----:B------:R-:W-:Y:S01]  /*4a80*/  UIMAD UR20, UR47, UR21, UR6 ;  /* 0x000000152f1472a4 */ /* 0x000fe2000f8e0206 */
        /* <DEDUP_REMOVED lines=13> */
[----:B-1----:R-:W-:Y:S01]  /*4b60*/  FADD.FTZ R0, R20, R20 ;  /* 0x0000001414007221 */ /* 0x002fe20000010000 */
        /* <DEDUP_REMOVED lines=22> */
[----:B------:R-:W-:-:S06]  /*4cd0*/  ULDC.64 UR38, c[0x0][0x368] ;  /* 0x0000da0000267ab9 */ /* 0x000fcc0000000a00 */
.L_x_13899:
[----:B--2---:R-:W2:Y:S01]  /*4ce0*/  LDL R17, [R1+0x10] ;  /* 0x0000100001117983 */ /* 0x004ea20000100800 */
[----:B------:R-:W-:Y:S01]  /*4cf0*/  USHF.R.S32.HI UR18, URZ, 0x1f, UR6 ;  /* 0x0000001f3f127899 */ /* 0x000fe20008011406 */
[----:B------:R-:W-:Y:S01]  /*4d00*/  ULDC.64 UR40, c[0x0][0x238] ;  /* 0x00008e0000287ab9 */ /* 0x000fe20000000a00 */
[----:B------:R-:W-:Y:S02]  /*4d10*/  UMOV UR42, UR26 ;  /* 0x0000001a002a7c82 */ /* 0x000fe40008000000 */
[----:B------:R-:W-:Y:S01]  /*4d20*/  UIMAD UR17, UR18, UR40, URZ ;  /* 0x00000028121172a4 */ /* 0x000fe2000f8e023f */
[----:B------:R-:W-:Y:S01]  /*4d30*/  UMOV UR43, UR20 ;  /* 0x00000014002b7c82 */ /* 0x000fe20008000000 */
[----:B------:R-:W-:Y:S01]  /*4d40*/  PRMT R154, RZ, 0x7610, R154 ;  /* 0x00007610ff9a7816 */ /* 0x000fe2000000009a */
[----:B------:R-:W-:Y:S01]  /*4d50*/  UIMAD.WIDE.U32 UR42, UR6, UR40, UR42 ;  /* 0x00000028062a72a5 */ /* 0x000fe2000f8e002a */
[----:B------:R-:W-:Y:S01]  /*4d60*/  PRMT R70, RZ, 0x7610, R70 ;  /* 0x00007610ff467816 */ /* 0x000fe20000000046 */
[----:B------:R-:W-:Y:S01]  /*4d70*/  UIMAD UR17, UR6, UR41, UR17 ;  /* 0x00000029061172a4 */ /* 0x000fe2000f8e0211 */
[----:B------:R-:W-:Y:S01]  /*4d80*/  PRMT R71, RZ, 0x7610, R71 ;  /* 0x00007610ff477816 */ /* 0x000fe20000000047 */
[----:B---3--:R-:W3:Y:S01]  /*4d90*/  LDL R187, [R1+0xc] ;  /* 0x00000c0001bb7983 */ /* 0x008ee20000100800 */
[----:B------:R-:W-:Y:S01]  /*4da0*/  ULDC.64 UR40, c[0x0][0x2d0] ;  /* 0x0000b40000287ab9 */ /* 0x000fe20000000a00 */
[----:B------:R-:W-:-:S02]  /*4db0*/  UIADD3 UR17, UR43, UR17, URZ ;  /* 0x000000112b117290 */ /* 0x000fc4000fffe03f */
[----:B------:R-:W-:Y:S01]  /*4dc0*/  ULEA UR40, UP0, UR42, UR40, 0x3 ;  /* 0x000000282a287291 */ /* 0x000fe2000f80183f */
[----:B------:R-:W-:Y:S01]  /*4dd0*/  PRMT R164, RZ, 0x7610, R164 ;  /* 0x00007610ffa47816 */ /* 0x000fe200000000a4 */
[----:B-1--4-:R-:W4:Y:S02]  /*4de0*/  LDL R188, [R1+0x8] ;  /* 0x0000080001bc7983 */ /* 0x012f240000100800 */
[----:B------:R-:W-:Y:S02]  /*4df0*/  ULEA.HI.X UR41, UR42, UR41, UR17, 0x3, UP0 ;  /* 0x000000292a297291 */ /* 0x000fe400080f1c11 */
        /* <DEDUP_REMOVED lines=29> */
[----:B------:R-:W1:Y:S01]  /*4fd0*/  S2UR UR21, SR_CgaCtaId ;  /* 0x00000000001579c3 */ /* 0x000e620000008800 */
[----:B0-----:R-:W-:Y:S01]  /*4fe0*/  MOV R21, UR41 ;  /* 0x0000002900157c02 */ /* 0x001fe20008000f00 */
[----:B------:R-:W-:Y:S01]  /*4ff0*/  ULDC.64 UR40, c[0x0][0x250] ;  /* 0x0000940000287ab9 */ /* 0x000fe20000000a00 */
[----:B------:R-:W-:Y:S01]  /*5000*/  PRMT R227, RZ, 0x7610, R227 ;  /* 0x00007610ffe37816 */ /* 0x000fe200000000e3 */
[----:B------:R-:W-:Y:S02]  /*5010*/  UIMAD UR17, UR18, UR40, URZ ;  /* 0x00000028121172a4 */ /* 0x000fe4000f8e023f */
[----:B------:R-:W-:Y:S01]  /*5020*/  MOV R25, UR40 ;  /* 0x0000002800197c02 */ /* 0x000fe20008000f00 */
[----:B------:R-:W5:Y:S01]  /*5030*/  LDL R239, [R1] ;  /* 0x0000000001ef7983 */ /* 0x000f620000100800 */
[----:B------:R-:W-:-:S03]  /*5040*/  UIMAD UR17, UR6, UR41, UR17 ;  /* 0x00000029061172a4 */ /* 0x000fc6000f8e0211 */
[----:B------:R-:W3:Y:S01]  /*5050*/  LDG.E.64 R20, desc[UR22][R20.64] ;  /* 0x0000001614147981 */ /* 0x000ee2000c1e1b00 */
[----:B------:R-:W-:Y:S01]  /*5060*/  ULDC.64 UR40, c[0x0][0x270] ;  /* 0x00009c0000287ab9 */ /* 0x000fe20000000a00 */
[----:B--2---:R-:W-:Y:S02]  /*5070*/  ISETP.NE.AND P6, PT, R17, RZ, PT ;  /* 0x000000ff1100720c */ /* 0x004fe40003fc5270 */
        /* <DEDUP_REMOVED lines=107> */
[----:B0-----:R-:W-:-:S03]  /*5730*/  FMUL.FTZ R18, R85, UR42 ;  /* 0x0000002a55127c20 */ /* 0x001fc60008410000 */
        /* <DEDUP_REMOVED lines=11> */
[----:B0-----:R-:W-:-:S05]  /*57f0*/  MOV R25, UR40 ;  /* 0x0000002800197c02 */ /* 0x001fca0008000f00 */
[----:B------:R-:W-:Y:S01]  /*5800*/  MUFU.SIN R132, R24 ;  /* 0x0000001800847308 */ /* 0x000fe20000000400 */
[----:B------:R-:W-:Y:S01]  /*5810*/  USHF.L.U32 UR43, UR17, 0x1, URZ ;  /* 0x00000001112b7899 */ /* 0x000fe2000800063f */
[----:B------:R-:W-:-:S06]  /*5820*/  FMUL.RZ R157, R18, 0.15915493667125701904 ;  /* 0x3e22f983129d7820 */ /* 0x000fcc000040c000 */
[----:B------:R0:W-:Y:S02]  /*5830*/  MUFU.COS R133, R24 ;  /* 0x0000001800857308 */ /* 0x0001e40000000000 */
[----:B0-----:R-:W-:-:S06]  /*5840*/  IMAD.WIDE.U32 R24, R25, UR6, R22 ;  /* 0x0000000619187c25 */ /* 0x001fcc000f8e0016 */
[----:B------:R-:W-:Y:S01]  /*5850*/  MUFU.SIN R142, R19 ;  /* 0x00000013008e7308 */ /* 0x000fe20000000400 */
[----:B------:R-:W-:-:S07]  /*5860*/  LEA R18, P5, R24, UR13, 0x1 ;  /* 0x0000000d18127c11 */ /* 0x000fce000f8a08ff */
[----:B------:R0:W-:Y:S02]  /*5870*/  MUFU.COS R143, R19 ;  /* 0x00000013008f7308 */ /* 0x0001e40000000000 */
[----:B0-----:R-:W-:Y:S01]  /*5880*/  IADD3 R19, R25, UR18, RZ ;  /* 0x0000001219137c10 */ /* 0x001fe2000fffe0ff */
[----:B------:R-:W-:-:S03]  /*5890*/  UMOV UR18, 0x400 ;  /* 0x0000040000127882 */ /* 0x000fc60000000000 */
[----:B------:R-:W-:Y:S02]  /*58a0*/  LEA.HI.X R19, R24, UR14, R19, 0x1, P5 ;  /* 0x0000000e18137c11 */ /* 0x000fe4000a8f0c13 */
[----:B------:R-:W-:Y:S02]  /*58b0*/  ISETP.GE.AND P5, PT, R22, UR43, PT ;  /* 0x0000002b16007c0c */ /* 0x000fe4000bfa6270 */
[C---:B------:R-:W-:Y:S01]  /*58c0*/  IADD3 R22, R119.reuse, 0x200, RZ ;  /* 0x0000020077167810 */ /* 0x040fe20007ffe0ff */
[----:B-1----:R-:W-:Y:S01]  /*58d0*/  ULEA UR18, UR21, UR18, 0x18 ;  /* 0x0000001215127291 */ /* 0x002fe2000f8ec03f */
[----:B------:R-:W-:Y:S02]  /*58e0*/  IADD3 R24, R119, 0x220, RZ ;  /* 0x0000022077187810 */ /* 0x000fe40007ffe0ff */
[-C--:B------:R-:W-:Y:S01]  /*58f0*/  LEA.HI.SX32 R22, R22, R119.reuse, 0x1b ;  /* 0x0000007716167211 */ /* 0x080fe200078fdaff */
[----:B------:R-:W-:Y:S01]  /*5900*/  FMUL.FTZ R21, R86, UR42 ;  /* 0x0000002a56157c20 */ /* 0x000fe20008410000 */
[----:B------:R-:W-:-:S02]  /*5910*/  LEA.HI.SX32 R24, R24, R119, 0x1b ;  /* 0x0000007718187211 */ /* 0x000fc400078fdaff */
[----:B------:R-:W-:Y:S01]  /*5920*/  LEA R232, R22, UR18, 0x1 ;  /* 0x0000001216e87c11 */ /* 0x000fe2000f8e08ff */
[----:B------:R-:W-:Y:S01]  /*5930*/  FMUL.RZ R21, R21, 0.15915493667125701904 ;  /* 0x3e22f98315157820 */ /* 0x000fe2000040c000 */
[----:B------:R-:W-:Y:S02]  /*5940*/  LEA R231, R24, UR18, 0x1 ;  /* 0x0000001218e77c11 */ /* 0x000fe4000f8e08ff */
[C---:B------:R-:W-:Y:S02]  /*5950*/  IADD3 R22, R119.reuse, 0x240, RZ ;  /* 0x0000024077167810 */ /* 0x040fe40007ffe0ff */
[----:B------:R-:W-:Y:S01]  /*5960*/  IADD3 R24, R119, 0x260, RZ ;  /* 0x0000026077187810 */ /* 0x000fe20007ffe0ff */
[----:B------:R-:W-:Y:S01]  /*5970*/  MUFU.SIN R121, R21 ;  /* 0x0000001500797308 */ /* 0x000fe20000000400 */
[-C--:B------:R-:W-:Y:S02]  /*5980*/  LEA.HI.SX32 R22, R22, R119.reuse, 0x1b ;  /* 0x0000007716167211 */ /* 0x080fe400078fdaff */
[----:B------:R-:W-:-:S02]  /*5990*/  LEA.HI.SX32 R24, R24, R119, 0x1b ;  /* 0x0000007718187211 */ /* 0x000fc400078fdaff */
[----:B------:R-:W-:-:S03]  /*59a0*/  LEA R185, R22, UR18, 0x1 ;  /* 0x0000001216b97c11 */ /* 0x000fc6000f8e08ff */
[----:B------:R0:W-:Y:S01]  /*59b0*/  MUFU.COS R139, R21 ;  /* 0x00000015008b7308 */ /* 0x0001e20000000000 */
[----:B------:R-:W-:Y:S02]  /*59c0*/  LEA R206, R24, UR18, 0x1 ;  /* 0x0000001218ce7c11 */ /* 0x000fe4000f8e08ff */
[C---:B------:R-:W-:Y:S02]  /*59d0*/  IADD3 R22, R119.reuse, 0x2e0, RZ ;  /* 0x000002e077167810 */ /* 0x040fe40007ffe0ff */
[----:B------:R-:W-:Y:S01]  /*59e0*/  IADD3 R24, R119, 0x300, RZ ;  /* 0x0000030077187810 */ /* 0x000fe20007ffe0ff */
[----:B0-----:R-:W-:Y:S01]  /*59f0*/  FMUL.FTZ R21, R82, UR42 ;  /* 0x0000002a52157c20 */ /* 0x001fe20008410000 */
[----:B------:R-:W-:-:S03]  /*5a00*/  LEA.HI.SX32 R22, R22, R119, 0x1b ;  /* 0x0000007716167211 */ /* 0x000fc600078fdaff */
[----:B------:R-:W-:Y:S01]  /*5a10*/  FMUL.RZ R23, R21, 0.15915493667125701904 ;  /* 0x3e22f98315177820 */ /* 0x000fe2000040c000 */
[----:B------:R-:W-:Y:S01]  /*5a20*/  FMUL.FTZ R21, R81, UR42 ;  /* 0x0000002a51157c20 */ /* 0x000fe20008410000 */
[----:B------:R-:W-:-:S03]  /*5a30*/  LEA.HI.SX32 R24, R24, R119, 0x1b ;  /* 0x0000007718187211 */ /* 0x000fc600078fdaff */
[----:B------:R-:W-:Y:S01]  /*5a40*/  FMUL.RZ R25, R21, 0.15915493667125701904 ;  /* 0x3e22f98315197820 */ /* 0x000fe2000040c000 */
[----:B------:R-:W-:Y:S01]  /*5a50*/  FMUL.FTZ R21, R80, UR42 ;  /* 0x0000002a50157c20 */ /* 0x000fe20008410000 */
[----:B------:R-:W-:Y:S02]  /*5a60*/  ISETP.GE.AND P0, PT, R158, UR43, PT ;  /* 0x0000002b9e007c0c */ /* 0x000fe4000bf06270 */
[----:B------:R-:W-:Y:S01]  /*5a70*/  ISETP.GE.AND P1, PT, R159, UR43, PT ;  /* 0x0000002b9f007c0c */ /* 0x000fe2000bf26270 */
[----:B------:R-:W-:Y:S01]  /*5a80*/  MUFU.SIN R158, R23 ;  /* 0x00000017009e7308 */ /* 0x000fe20000000400 */
        /* <DEDUP_REMOVED lines=27> */
[----:B------:R0:W-:Y:S01]  /*5c40*/  MUFU.COS R159, R23 ;  /* 0x00000017009f7308 */ /* 0x0001e20000000000 */
[----:B------:R-:W-:Y:S01]  /*5c50*/  LEA R71, R24, UR18, 0x1 ;  /* 0x0000001218477c11 */ /* 0x000fe2000f8e08ff */
[----:B------:R-:W-:Y:S01]  /*5c60*/  STS.U16 [R103+0x3c0], R168 ;  /* 0x0003c0a867007388 */ /* 0x000fe20000000400 */
[----:B------:R-:W-:Y:S02]  /*5c70*/  IADD3 R22, R119, 0x360, RZ ;  /* 0x0000036077167810 */ /* 0x000fe40007ffe0ff */
[----:B------:R-:W-:Y:S01]  /*5c80*/  LEA R69, R69, UR18, 0x1 ;  /* 0x0000001245457c11 */ /* 0x000fe2000f8e08ff */
[----:B------:R1:W-:Y:S01]  /*5c90*/  STS.U16 [R232+0x400], R153 ;  /* 0x00040099e8007388 */ /* 0x0003e20000000400 */
[----:B------:R-:W-:Y:S02]  /*5ca0*/  LEA R207, R104, UR18, 0x1 ;  /* 0x0000001268cf7c11 */ /* 0x000fe4000f8e08ff */
[----:B------:R-:W-:Y:S01]  /*5cb0*/  IADD3 R24, R119, 0x380, RZ ;  /* 0x0000038077187810 */ /* 0x000fe20007ffe0ff */
[----:B0-----:R-:W-:Y:S01]  /*5cc0*/  FMUL.RZ R23, R21, 0.15915493667125701904 ;  /* 0x3e22f98315177820 */ /* 0x001fe2000040c000 */
[----:B------:R-:W-:Y:S01]  /*5cd0*/  LEA R145, R106, UR18, 0x1 ;  /* 0x000000126a917c11 */ /* 0x000fe2000f8e08ff */
[----:B------:R-:W-:Y:S01]  /*5ce0*/  STS.U16 [R231+0x440], R170 ;  /* 0x000440aae7007388 */ /* 0x000fe20000000400 */
[----:B------:R-:W-:Y:S01]  /*5cf0*/  IADD3 R104, R119, 0x3a0, RZ ;  /* 0x000003a077687810 */ /* 0x000fe20007ffe0ff */
[----:B------:R-:W-:Y:S01]  /*5d00*/  FMUL.FTZ R21, R79, UR42 ;  /* 0x0000002a4f157c20 */ /* 0x000fe20008410000 */
[----:B------:R-:W-:Y:S01]  /*5d10*/  LEA R131, R108, UR18, 0x1 ;  /* 0x000000126c837c11 */ /* 0x000fe2000f8e08ff */
[----:B------:R-:W-:Y:S01]  /*5d20*/  STS.U16 [R185+0x480], R172 ;  /* 0x000480acb9007388 */ /* 0x000fe20000000400 */
[C---:B------:R-:W-:Y:S01]  /*5d30*/  IADD3 R106, R119.reuse, 0x3c0, RZ ;  /* 0x000003c0776a7810 */ /* 0x040fe20007ffe0ff */
[----:B------:R-:W-:Y:S01]  /*5d40*/  MUFU.SIN R160, R157 ;  /* 0x0000009d00a07308 */ /* 0x000fe20000000400 */
[----:B------:R-:W-:Y:S01]  /*5d50*/  IADD3 R108, R119, 0x3e0, RZ ;  /* 0x000003e0776c7810 */ /* 0x000fe20007ffe0ff */
[----:B------:R-:W-:Y:S01]  /*5d60*/  STS.U16 [R206+0x4c0], R163 ;  /* 0x0004c0a3ce007388 */ /* 0x000fe20000000400 */
[----:B------:R-:W-:-:S02]  /*5d70*/  LEA.HI.SX32 R22, R22, R119, 0x1b ;  /* 0x0000007716167211 */ /* 0x000fc400078fdaff */
[-C--:B------:R-:W-:Y:S01]  /*5d80*/  LEA.HI.SX32 R24, R24, R119.reuse, 0x1b ;  /* 0x0000007718187211 */ /* 0x080fe200078fdaff */
[----:B------:R-:W-:Y:S01]  /*5d90*/  STS.U16 [R69+0x500], R174 ;  /* 0x000500ae45007388 */ /* 0x000fe20000000400 */
[----:B------:R-:W-:Y:S01]  /*5da0*/  LEA R209, R209, UR18, 0x1 ;  /* 0x00000012d1d17c11 */ /* 0x000fe2000f8e08ff */
[----:B------:R-:W-:Y:S01]  /*5db0*/  MUFU.COS R161, R157 ;  /* 0x0000009d00a17308 */ /* 0x000fe20000000000 */
[-C--:B------:R-:W-:Y:S01]  /*5dc0*/  LEA.HI.SX32 R104, R104, R119.reuse, 0x1b ;  /* 0x0000007768687211 */ /* 0x080fe200078fdaff */
[----:B------:R-:W-:Y:S01]  /*5dd0*/  STS.U16 [R145+0x540], R176 ;  /* 0x000540b091007388 */ /* 0x000fe20000000400 */
[-C--:B------:R-:W-:Y:S02]  /*5de0*/  LEA.HI.SX32 R106, R106, R119.reuse, 0x1b ;  /* 0x000000776a6a7211 */ /* 0x080fe400078fdaff */
[----:B------:R-:W-:Y:S01]  /*5df0*/  ISETP.GE.AND P3, PT, R165, UR43, PT ;  /* 0x0000002ba5007c0c */ /* 0x000fe2000bf66270 */
[----:B------:R-:W-:Y:S02]  /*5e00*/  STS.U16 [R131+0x580], R178 ;  /* 0x000580b283007388 */ /* 0x000fe40000000400 */
[----:B------:R-:W-:Y:S01]  /*5e10*/  MUFU.SIN R156, R25 ;  /* 0x00000019009c7308 */ /* 0x000fe20000000400 */
[----:B------:R-:W-:Y:S01]  /*5e20*/  LEA.HI.SX32 R108, R108, R119, 0x1b ;  /* 0x000000776c6c7211 */ /* 0x000fe200078fdaff */
[----:B------:R-:W-:Y:S01]  /*5e30*/  STS.U16 [R70+0x5c0], R129 ;  /* 0x0005c08146007388 */ /* 0x000fe20000000400 */
[----:B------:R-:W-:-:S02]  /*5e40*/  LEA R205, R22, UR18, 0x1 ;  /* 0x0000001216cd7c11 */ /* 0x000fc4000f8e08ff */
[----:B------:R-:W-:-:S03]  /*5e50*/  LEA R203, R24, UR18, 0x1 ;  /* 0x0000001218cb7c11 */ /* 0x000fc6000f8e08ff */
[----:B------:R0:W-:Y:S01]  /*5e60*/  MUFU.COS R157, R25 ;  /* 0x00000019009d7308 */ /* 0x0001e20000000000 */
[----:B------:R-:W-:Y:S01]  /*5e70*/  STS.U16 [R71+0x600], R150 ;  /* 0x0006009647007388 */ /* 0x000fe20000000400 */
[----:B------:R-:W-:Y:S02]  /*5e80*/  LEA R195, R104, UR18, 0x1 ;  /* 0x0000001268c37c11 */ /* 0x000fe4000f8e08ff */
[----:B------:R-:W-:Y:S01]  /*5e90*/  R2UR UR41, R20 ;  /* 0x00000000142972ca */ /* 0x000fe200000e0000 */
[----:B------:R-:W-:Y:S01]  /*5ea0*/  STS.U16 [R209+0x640], R144 ;  /* 0x00064090d1007388 */ /* 0x000fe20000000400 */
[----:B0-----:R-:W-:Y:S01]  /*5eb0*/  FMUL.RZ R25, R21, 0.15915493667125701904 ;  /* 0x3e22f98315197820 */ /* 0x001fe2000040c000 */
[----:B------:R-:W-:Y:S01]  /*5ec0*/  FMUL.FTZ R21, R78, UR42 ;  /* 0x0000002a4e157c20 */ /* 0x000fe20008410000 */
[----:B------:R-:W-:Y:S01]  /*5ed0*/  MUFU.SIN R146, R155 ;  /* 0x0000009b00927308 */ /* 0x000fe20000000400 */
[----:B------:R-:W-:Y:S01]  /*5ee0*/  LEA R183, R106, UR18, 0x1 ;  /* 0x000000126ab77c11 */ /* 0x000fe2000f8e08ff */
[----:B------:R0:W-:Y:S01]  /*5ef0*/  STS.U16 [R207+0x680], R148 ;  /* 0x00068094cf007388 */ /* 0x0001e20000000400 */
[----:B------:R-:W-:-:S02]  /*5f00*/  LEA R165, R108, UR18, 0x1 ;  /* 0x000000126ca57c11 */ /* 0x000fc4000f8e08ff */
[----:B------:R-:W-:-:S03]  /*5f10*/  PRMT R111, RZ, 0x7610, R111 ;  /* 0x00007610ff6f7816 */ /* 0x000fc6000000006f */
[----:B------:R-:W-:Y:S01]  /*5f20*/  MUFU.COS R149, R155 ;  /* 0x0000009b00957308 */ /* 0x000fe20000000000 */
[----:B------:R-:W-:Y:S01]  /*5f30*/  STS.U16 [R205+0x6c0], R140 ;  /* 0x0006c08ccd007388 */ /* 0x000fe20000000400 */
[----:B------:R-:W-:Y:S02]  /*5f40*/  PRMT R108, RZ, 0x7610, R108 ;  /* 0x00007610ff6c7816 */ /* 0x000fe4000000006c */
[----:B------:R-:W-:Y:S01]  /*5f50*/  PRMT R107, RZ, 0x7610, R107 ;  /* 0x00007610ff6b7816 */ /* 0x000fe2000000006b */
[----:B------:R-:W-:Y:S03]  /*5f60*/  STS.U16 [R203+0x700], R138 ;  /* 0x0007008acb007388 */ /* 0x000fe60000000400 */
[----:B------:R-:W-:Y:S01]  /*5f70*/  MUFU.SIN R154, R23 ;  /* 0x00000017009a7308 */ /* 0x000fe20000000400 */
[----:B------:R-:W-:Y:S07]  /*5f80*/  STS.U16 [R195+0x740], R136 ;  /* 0x00074088c3007388 */ /* 0x000fee0000000400 */
[----:B------:R2:W-:Y:S01]  /*5f90*/  MUFU.COS R155, R23 ;  /* 0x00000017009b7308 */ /* 0x0005e20000000000 */
[----:B------:R3:W-:Y:S01]  /*5fa0*/  STS.U16 [R183+0x780], R130 ;  /* 0x00078082b7007388 */ /* 0x0007e20000000400 */
[----:B------:R-:W-:Y:S01]  /*5fb0*/  ISETP.GE.AND P4, PT, R175, UR43, PT ;  /* 0x0000002baf007c0c */ /* 0x000fe2000bf86270 */
[----:B--2---:R-:W-:Y:S01]  /*5fc0*/  FMUL.RZ R23, R21, 0.15915493667125701904 ;  /* 0x3e22f98315177820 */ /* 0x004fe2000040c000 */
[----:B------:R-:W-:-:S04]  /*5fd0*/  FMUL.FTZ R21, R77, UR42 ;  /* 0x0000002a4d157c20 */ /* 0x000fc80008410000 */
[----:B------:R-:W-:Y:S01]  /*5fe0*/  MUFU.SIN R152, R25 ;  /* 0x0000001900987308 */ /* 0x000fe20000000400 */
[----:B------:R-:W-:Y:S01]  /*5ff0*/  STS.U16 [R165+0x7c0], R128 ;  /* 0x0007c080a5007388 */ /* 0x000fe20000000400 */
[----:B------:R-:W-:-:S06]  /*6000*/  NOP ;  /* 0x0000000000007918 */ /* 0x000fcc0000000000 */
[----:B-1----:R1:W-:Y:S01]  /*6010*/  MUFU.COS R153, R25 ;  /* 0x0000001900997308 */ /* 0x0023e20000000000 */
[----:B------:R-:W-:Y:S01]  /*6020*/  PRMT R109, RZ, 0x7610, R109 ;  /* 0x00007610ff6d7816 */ /* 0x000fe2000000006d */
[----:B------:R-:W2:Y:S01]  /*6030*/  @!P5 LDG.E.U16 R111, desc[UR22][R18.64] ;  /* 0x00000016126fd981 */ /* 0x000ea2000c1e1500 */
[----:B------:R-:W-:Y:S02]  /*6040*/  PRMT R110, RZ, 0x7610, R110 ;  /* 0x00007610ff6e7816 */ /* 0x000fe4000000006e */
[----:B------:R-:W-:Y:S01]  /*6050*/  ISETP.GE.AND P5, PT, R182, UR43, PT ;  /* 0x0000002bb6007c0c */ /* 0x000fe2000bfa6270 */
[----:B------:R-:W4:Y:S01]  /*6060*/  @!P0 LDG.E.U16 R108, desc[UR22][R18.64+0x40] ;  /* 0x00004016126c8981 */ /* 0x000f22000c1e1500 */
[----:B-1----:R-:W-:Y:S01]  /*6070*/  FMUL.RZ R25, R21, 0.15915493667125701904 ;  /* 0x3e22f98315197820 */ /* 0x002fe2000040c000 */
[----:B------:R-:W-:Y:S01]  /*6080*/  FMUL.FTZ R21, R75, UR42 ;  /* 0x0000002a4b157c20 */ /* 0x000fe20008410000 */
[----:B------:R-:W-:Y:S01]  /*6090*/  MUFU.SIN R179, R23 ;  /* 0x0000001700b37308 */ /* 0x000fe20000000400 */
[----:B------:R-:W5:Y:S01]  /*60a0*/  @!P3 LDG.E.U16 R107, desc[UR22][R18.64+0x100] ;  /* 0x00010016126bb981 */ /* 0x000f62000c1e1500 */
[----:B------:R-:W-:-:S02]  /*60b0*/  ISETP.GE.AND P0, PT, R173, UR43, PT ;  /* 0x0000002bad007c0c */ /* 0x000fc4000bf06270 */
[----:B------:R-:W-:Y:S01]  /*60c0*/  ISETP.GE.AND P3, PT, R169, UR43, PT ;  /* 0x0000002ba9007c0c */ /* 0x000fe2000bf66270 */
[----:B------:R-:W5:Y:S01]  /*60d0*/  @!P1 LDG.E.U16 R109, desc[UR22][R18.64+0x80] ;  /* 0x00008016126d9981 */ /* 0x000f62000c1e1500 */
[----:B------:R-:W-:Y:S02]  /*60e0*/  MOV R112, UR41 ;  /* 0x0000002900707c02 */ /* 0x000fe40008000f00 */
[----:B------:R1:W-:Y:S01]  /*60f0*/  MUFU.COS R181, R23 ;  /* 0x0000001700b57308 */ /* 0x0003e20000000000 */
[----:B------:R-:W5:Y:S01]  /*6100*/  @!P2 LDG.E.U16 R110, desc[UR22][R18.64+0xc0] ;  /* 0x0000c016126ea981 */ /* 0x000f62000c1e1500 */
[----:B------:R-:W-:Y:S02]  /*6110*/  ISETP.GE.AND P1, PT, R180, UR43, PT ;  /* 0x0000002bb4007c0c */ /* 0x000fe4000bf26270 */
[----:B------:R-:W-:Y:S01]  /*6120*/  ISETP.GE.AND P2, PT, R171, UR43, PT ;  /* 0x0000002bab007c0c */ /* 0x000fe2000bf46270 */
[----:B------:R-:W5:Y:S01]  /*6130*/  @!P5 LDG.E.U16 R227, desc[UR22][R18.64+0x180] ;  /* 0x0001801612e3d981 */ /* 0x000f62000c1e1500 */
[----:B-1----:R-:W-:Y:S01]  /*6140*/  FMUL.RZ R23, R21, 0.15915493667125701904 ;  /* 0x3e22f98315177820 */ /* 0x002fe2000040c000 */
[----:B------:R-:W-:Y:S01]  /*6150*/  FMUL.FTZ R21, R62, UR42 ;  /* 0x0000002a3e157c20 */ /* 0x000fe20008410000 */
[----:B------:R-:W-:Y:S01]  /*6160*/  PRMT R106, RZ, 0x7610, R106 ;  /* 0x00007610ff6a7816 */ /* 0x000fe2000000006a */
[----:B------:R-:W-:-:S02]  /*6170*/  FMUL.FTZ R112, R112, 1.4426950216293334961 ;  /* 0x3fb8aa3b70707820 */ /* 0x000fc40000410000 */
[----:B------:R-:W-:Y:S01]  /*6180*/  FMUL.RZ R21, R21, 0.15915493667125701904 ;  /* 0x3e22f98315157820 */ /* 0x000fe2000040c000 */
[----:B------:R-:W-:Y:S02]  /*6190*/  PRMT R104, RZ, 0x7610, R104 ;  /* 0x00007610ff687816 */ /* 0x000fe40000000068 */
[----:B------:R-:W-:Y:S01]  /*61a0*/  PRMT R103, RZ, 0x7610, R103 ;  /* 0x00007610ff677816 */ /* 0x000fe20000000067 */
[----:B------:R-:W-:Y:S01]  /*61b0*/  MUFU.SIN R147, R21 ;  /* 0x0000001500937308 */ /* 0x000fe20000000400 */
[----:B------:R-:W5:Y:S01]  /*61c0*/  @!P4 LDG.E.U16 R106, desc[UR22][R18.64+0x140] ;  /* 0x00014016126ac981 */ /* 0x000f62000c1e1500 */
[----:B------:R-:W-:Y:S02]  /*61d0*/  ISETP.GE.AND P4, PT, R167, UR43, PT ;  /* 0x0000002ba7007c0c */ /* 0x000fe4000bf86270 */
[----:B------:R-:W-:Y:S01]  /*61e0*/  PRMT R105, RZ, 0x7610, R105 ;  /* 0x00007610ff697816 */ /* 0x000fe20000000069 */
[----:B------:R-:W5:Y:S01]  /*61f0*/  @!P0 LDG.E.U16 R104, desc[UR22][R18.64+0x1c0] ;  /* 0x0001c01612688981 */ /* 0x000f62000c1e1500 */
[----:B------:R-:W-:-:S02]  /*6200*/  PRMT R240, RZ, 0x7610, R240 ;  /* 0x00007610fff07816 */ /* 0x000fc400000000f0 */
[----:B0-----:R0:W-:Y:S01]  /*6210*/  MUFU.COS R148, R21 ;  /* 0x0000001500947308 */ /* 0x0011e20000000000 */
[----:B------:R-:W-:Y:S01]  /*6220*/  ISETP.GE.AND P5, PT, R127, UR43, PT ;  /* 0x0000002b7f007c0c */ /* 0x000fe2000bfa6270 */
[----:B------:R-:W5:Y:S01]  /*6230*/  @!P3 LDG.E.U16 R103, desc[UR22][R18.64+0x280] ;  /* 0x000280161267b981 */ /* 0x000f62000c1e1500 */
[----:B------:R-:W-:Y:S02]  /*6240*/  ISETP.GE.AND P0, PT, R126, UR43, PT ;  /* 0x0000002b7e007c0c */ /* 0x000fe4000bf06270 */
[----:B------:R-:W-:Y:S01]  /*6250*/  ISETP.GE.AND P3, PT, R123, UR43, PT ;  /* 0x0000002b7b007c0c */ /* 0x000fe2000bf66270 */
[----:B------:R-:W5:Y:S01]  /*6260*/  @!P1 LDG.E.U16 R105, desc[UR22][R18.64+0x200] ;  /* 0x0002001612699981 */ /* 0x000f62000c1e1500 */
[----:B0-----:R-:W-:-:S03]  /*6270*/  FMUL.FTZ R21, R112, R88 ;  /* 0x0000005870157220 */ /* 0x001fc60000410000 */
[----:B------:R-:W5:Y:S01]  /*6280*/  @!P2 LDG.E.U16 R240, desc[UR22][R18.64+0x240] ;  /* 0x0002401612f0a981 */ /* 0x000f62000c1e1500 */
[----:B------:R0:W1:Y:S01]  /*6290*/  MUFU.EX2 R22, R21 ;  /* 0x0000001500167308 */ /* 0x0000620000000800 */
[----:B------:R-:W-:Y:S02]  /*62a0*/  ISETP.GE.AND P1, PT, R125, UR43, PT ;  /* 0x0000002b7d007c0c */ /* 0x000fe4000bf26270 */
        /* <DEDUP_REMOVED lines=9> */
[----:B0-----:R-:W-:Y:S01]  /*6340*/  FMUL.FTZ R21, R112, R84 ;  /* 0x0000005470157220 */ /* 0x001fe20000410000 */
[----:B------:R-:W-:Y:S02]  /*6350*/  ISETP.GE.AND P4, PT, R122, UR43, PT ;  /* 0x0000002b7a007c0c */ /* 0x000fe4000bf86270 */
[----:B------:R-:W5:Y:S01]  /*6360*/  @!P0 LDG.E.U16 R236, desc[UR22][R18.64+0x340] ;  /* 0x0003401612ec8981 */ /* 0x000f62000c1e1500 */
[----:B------:R-:W-:Y:S01]  /*6370*/  PRMT R237, RZ, 0x7610, R237 ;  /* 0x00007610ffed7816 */ /* 0x000fe200000000ed */
[----:B------:R0:W-:Y:S01]  /*6380*/  MUFU.EX2 R113, R21 ;  /* 0x0000001500717308 */ /* 0x0001e20000000800 */
[----:B------:R-:W-:Y:S01]  /*6390*/  PRMT R238, RZ, 0x7610, R238 ;  /* 0x00007610ffee7816 */ /* 0x000fe200000000ee */
[----:B------:R-:W5:Y:S01]  /*63a0*/  @!P3 LDG.E.U16 R235, desc[UR22][R18.64+0x400] ;  /* 0x0004001612ebb981 */ /* 0x000f62000c1e1500 */
[----:B------:R-:W-:-:S02]  /*63b0*/  ISETP.GE.AND P5, PT, R68, UR43, PT ;  /* 0x0000002b44007c0c */ /* 0x000fc4000bfa6270 */
[----:B------:R-:W-:Y:S01]  /*63c0*/  ISETP.GE.AND P0, PT, R67, UR43, PT ;  /* 0x0000002b43007c0c */ /* 0x000fe2000bf06270 */
[----:B------:R-:W5:Y:S01]  /*63d0*/  @!P1 LDG.E.U16 R237, desc[UR22][R18.64+0x380] ;  /* 0x0003801612ed9981 */ /* 0x000f62000c1e1500 */
[----:B0-----:R-:W-:Y:S01]  /*63e0*/  FMUL.FTZ R21, R112, R82 ;  /* 0x0000005270157220 */ /* 0x001fe20000410000 */
[----:B------:R-:W-:Y:S01]  /*63f0*/  ISETP.GE.AND P3, PT, R64, UR43, PT ;  /* 0x0000002b40007c0c */ /* 0x000fe2000bf66270 */
[----:B------:R-:W-:Y:S01]  /*6400*/  FMUL.FTZ R67, R112, R83 ;  /* 0x0000005370437220 */ /* 0x000fe20000410000 */
[----:B------:R-:W5:Y:S01]  /*6410*/  @!P2 LDG.E.U16 R238, desc[UR22][R18.64+0x3c0] ;  /* 0x0003c01612eea981 */ /* 0x000f62000c1e1500 */
[----:B------:R0:W1:Y:S01]  /*6420*/  MUFU.EX2 R64, R21 ;  /* 0x0000001500407308 */ /* 0x0000620000000800 */
[----:B------:R-:W-:Y:S02]  /*6430*/  ISETP.GE.AND P1, PT, R66, UR43, PT ;  /* 0x0000002b42007c0c */ /* 0x000fe4000bf26270 */
[----:B------:R-:W-:Y:S02]  /*6440*/  ISETP.GE.AND P2, PT, R65, UR43, PT ;  /* 0x0000002b41007c0c */ /* 0x000fe4000bf46270 */
[----:B------:R-:W-:-:S02]  /*6450*/  PRMT R234, RZ, 0x7610, R234 ;  /* 0x00007610ffea7816 */ /* 0x000fc400000000ea */
[----:B0-----:R-:W-:Y:S01]  /*6460*/  SHF.L.U32 R21, R119, 0x5, RZ ;  /* 0x0000000577157819 */ /* 0x001fe200000006ff */
[----:B------:R0:W1:Y:S01]  /*6470*/  MUFU.EX2 R65, R67 ;  /* 0x0000004300417308 */ /* 0x0000620000000800 */
[----:B------:R-:W-:Y:S02]  /*6480*/  PRMT R66, RZ, 0x7610, R66 ;  /* 0x00007610ff427816 */ /* 0x000fe40000000042 */
[----:B------:R-:W5:Y:S01]  /*6490*/  @!P4 LDG.E.U16 R234, desc[UR22][R18.64+0x440] ;  /* 0x0004401612eac981 */ /* 0x000f62000c1e1500 */
[----:B------:R-:W-:Y:S02]  /*64a0*/  PRMT R233, RZ, 0x7610, R233 ;  /* 0x00007610ffe97816 */ /* 0x000fe400000000e9 */
[----:B0-----:R-:W-:Y:S01]  /*64b0*/  LEA.HI.SX32 R67, R21, R21, 0x1b ;  /* 0x0000001515437211 */ /* 0x001fe200078fdaff */
[----:B------:R-:W5:Y:S01]  /*64c0*/  @!P5 LDG.E.U16 R66, desc[UR22][R18.64+0x480] ;  /* 0x000480161242d981 */ /* 0x000f62000c1e1500 */
[----:B------:R-:W-:Y:S02]  /*64d0*/  ISETP.GE.AND P4, PT, R33, UR43, PT ;  /* 0x0000002b21007c0c */ /* 0x000fe4000bf86270 */
[----:B------:R-:W-:Y:S01]  /*64e0*/  LEA R67, R67, UR18, 0x1 ;  /* 0x0000001243437c11 */ /* 0x000fe2000f8e08ff */
[----:B------:R-:W5:Y:S01]  /*64f0*/  @!P0 LDG.E.U16 R233, desc[UR22][R18.64+0x4c0] ;  /* 0x0004c01612e98981 */ /* 0x000f62000c1e1500 */
[----:B------:R-:W-:Y:S01]  /*6500*/  ISETP.GE.AND P5, PT, R32, UR43, PT ;  /* 0x0000002b20007c0c */ /* 0x000fe2000bfa6270 */
[----:B------:R-:W-:Y:S01]  /*6510*/  FMUL.FTZ R32, R112, R81 ;  /* 0x0000005170207220 */ /* 0x000fe20000410000 */
[----:B---3--:R-:W-:Y:S01]  /*6520*/  PRMT R130, RZ, 0x7610, R130 ;  /* 0x00007610ff827816 */ /* 0x008fe20000000082 */
[----:B------:R-:W0:Y:S01]  /*6530*/  LDS.U16 R33, [R67] ;  /* 0x0000000043217984 */ /* 0x000e220000000400 */
[----:B------:R-:W-:-:S02]  /*6540*/  ISETP.GE.AND P0, PT, R31, UR43, PT ;  /* 0x0000002b1f007c0c */ /* 0x000fc4000bf06270 */
[----:B------:R3:W-:Y:S01]  /*6550*/  MUFU.EX2 R31, R32 ;  /* 0x00000020001f7308 */ /* 0x0007e20000000800 */
[----:B------:R-:W-:Y:S01]  /*6560*/  PRMT R141, RZ, 0x7610, R141 ;  /* 0x00007610ff8d7816 */ /* 0x000fe2000000008d */
[----:B------:R-:W5:Y:S01]  /*6570*/  @!P3 LDG.E.U16 R130, desc[UR22][R18.64+0x580] ;  /* 0x000580161282b981 */ /* 0x000f62000c1e1500 */
[----:B------:R-:W-:Y:S01]  /*6580*/  ISETP.GE.AND P3, PT, R28, UR43, PT ;  /* 0x0000002b1c007c0c */ /* 0x000fe2000bf66270 */
[C---:B------:R-:W-:Y:S01]  /*6590*/  FMUL.FTZ R28, R112.reuse, R79 ;  /* 0x0000004f701c7220 */ /* 0x040fe20000410000 */
[----:B------:R-:W-:Y:S02]  /*65a0*/  PRMT R144, RZ, 0x7610, R144 ;  /* 0x00007610ff907816 */ /* 0x000fe40000000090 */
[----:B------:R-:W-:Y:S01]  /*65b0*/  PRMT R68, RZ, 0x7610, R68 ;  /* 0x00007610ff447816 */ /* 0x000fe20000000044 */
[----:B------:R-:W5:Y:S04]  /*65c0*/  @!P4 LDG.E.U16 R141, desc[UR22][R18.64+0x5c0] ;  /* 0x0005c016128dc981 */ /* 0x000f68000c1e1500 */
[----:B---3--:R-:W3:Y:S01]  /*65d0*/  LDS.U16 R32, [R67+0x2] ;  /* 0x0000020043207984 */ /* 0x008ee20000000400 */
[----:B------:R-:W-:Y:S01]  /*65e0*/  ISETP.GE.AND P4, PT, R27, UR43, PT ;  /* 0x0000002b1b007c0c */ /* 0x000fe2000bf86270 */
[----:B------:R-:W-:Y:S01]  /*65f0*/  MUFU.SIN R177, R25 ;  /* 0x0000001900b17308 */ /* 0x000fe20000000400 */
[----:B------:R-:W-:Y:S01]  /*6600*/  PRMT R204, RZ, 0x7610, R204 ;  /* 0x00007610ffcc7816 */ /* 0x000fe200000000cc */
[----:B------:R-:W-:Y:S01]  /*6610*/  FMUL.FTZ R21, R112, R78 ;  /* 0x0000004e70157220 */ /* 0x000fe20000410000 */
[----:B------:R-:W5:Y:S01]  /*6620*/  @!P2 LDG.E.U16 R144, desc[UR22][R18.64+0x540] ;  /* 0x000540161290a981 */ /* 0x000f62000c1e1500 */
[----:B------:R-:W-:-:S03]  /*6630*/  ISETP.GE.AND P2, PT, R29, UR43, PT ;  /* 0x0000002b1d007c0c */ /* 0x000fc6000bf46270 */
[----:B------:R-:W5:Y:S01]  /*6640*/  @!P5 LDG.E.U16 R68, desc[UR22][R18.64+0x600] ;  /* 0x000600161244d981 */ /* 0x000f62000c1e1500 */
[----:B------:R1:W-:Y:S01]  /*6650*/  MUFU.COS R178, R25 ;  /* 0x0000001900b27308 */ /* 0x0003e20000000000 */
[----:B------:R-:W-:Y:S02]  /*6660*/  ISETP.GE.AND P5, PT, R26, UR43, PT ;  /* 0x0000002b1a007c0c */ /* 0x000fe4000bfa6270 */
[----:B------:R-:W-:Y:S04]  /*6670*/  LDS.U16 R29, [R67+0x4] ;  /* 0x00000400431d7984 */ /* 0x000fe80000000400 */
[----:B------:R-:W5:Y:S01]  /*6680*/  @!P0 LDG.E.U16 R204, desc[UR22][R18.64+0x640] ;  /* 0x0006401612cc8981 */ /* 0x000f62000c1e1500 */
[----:B------:R-:W-:Y:S01]  /*6690*/  MUFU.SIN R175, R23 ;  /* 0x0000001700af7308 */ /* 0x000fe20000000400 */
[----:B-1----:R-:W-:-:S07]  /*66a0*/  FMUL.FTZ R25, R112, R85 ;  /* 0x0000005570197220 */ /* 0x002fce0000410000 */
[----:B------:R1:W-:Y:S01]  /*66b0*/  MUFU.COS R176, R23 ;  /* 0x0000001700b07308 */ /* 0x0003e20000000000 */
[----:B------:R-:W-:Y:S01]  /*66c0*/  ISETP.GE.AND P0, PT, R17, UR43, PT ;  /* 0x0000002b11007c0c */ /* 0x000fe2000bf06270 */
[C---:B------:R-:W-:Y:S01]  /*66d0*/  FMUL.FTZ R133, R22.reuse, R133 ;  /* 0x0000008516857220 */ /* 0x040fe20000410000 */
[----:B------:R-:W-:Y:S01]  /*66e0*/  FMUL.FTZ R132, R22, R132 ;  /* 0x0000008416847220 */ /* 0x000fe20000410000 */
[----:B------:R-:W-:Y:S01]  /*66f0*/  PRMT R208, RZ, 0x7610, R208 ;  /* 0x00007610ffd07816 */ /* 0x000fe200000000d0 */
[----:B------:R-:W-:Y:S01]  /*6700*/  FMUL.FTZ R20, R89, UR42 ;  /* 0x0000002a59147c20 */ /* 0x000fe20008410000 */
[C---:B------:R-:W-:Y:S01]  /*6710*/  FMUL.FTZ R139, R24.reuse, R139 ;  /* 0x0000008b188b7220 */ /* 0x040fe20000410000 */
[----:B------:R-:W-:Y:S01]  /*6720*/  FMUL.FTZ R121, R24, R121 ;  /* 0x0000007918797220 */ /* 0x000fe20000410000 */
[----:B------:R0:W-:Y:S01]  /*6730*/  MUFU.EX2 R27, R28 ;  /* 0x0000001c001b7308 */ /* 0x0001e20000000800 */
[C---:B-1----:R-:W-:Y:S01]  /*6740*/  FMUL.FTZ R23, R112.reuse, R87 ;  /* 0x0000005770177220 */ /* 0x042fe20000410000 */
[----:B------:R-:W-:Y:S01]  /*6750*/  FMUL.FTZ R17, R112, R77 ;  /* 0x0000004d70117220 */ /* 0x000fe20000410000 */
[----:B------:R-:W5:Y:S01]  /*6760*/  @!P1 LDG.E.U16 R208, desc[UR22][R18.64+0x500] ;  /* 0x0005001612d09981 */ /* 0x000f62000c1e1500 */
[C---:B------:R-:W-:Y:S01]  /*6770*/  FMUL.FTZ R159, R64.reuse, R159 ;  /* 0x0000009f409f7220 */ /* 0x040fe20000410000 */
[----:B------:R-:W-:Y:S01]  /*6780*/  FMUL.FTZ R158, R64, R158 ;  /* 0x0000009e409e7220 */ /* 0x000fe20000410000 */
[C---:B------:R-:W-:Y:S01]  /*6790*/  FMUL.FTZ R161, R65.reuse, R161 ;  /* 0x000000a141a17220 */ /* 0x040fe20000410000 */
[----:B------:R-:W-:Y:S01]  /*67a0*/  FMUL.FTZ R160, R65, R160 ;  /* 0x000000a041a07220 */ /* 0x000fe20000410000 */
[C---:B------:R-:W-:Y:S01]  /*67b0*/  FMUL.FTZ R149, R113.reuse, R149 ;  /* 0x0000009571957220 */ /* 0x040fe20000410000 */
[----:B0-----:R-:W0:Y:S01]  /*67c0*/  LDS.U16 R28, [R67+0x6] ;  /* 0x00000600431c7984 */ /* 0x001e220000000400 */
[----:B------:R1:W3:Y:S01]  /*67d0*/  MUFU.EX2 R26, R21 ;  /* 0x00000015001a7308 */ /* 0x0002e20000000800 */
[----:B------:R-:W-:-:S02]  /*67e0*/  FMUL.FTZ R146, R113, R146 ;  /* 0x0000009271927220 */ /* 0x000fc40000410000 */
[----:B------:R-:W-:Y:S04]  /*67f0*/  LDS.U16 R137, [R67+0x18] ;  /* 0x0000180043897984 */ /* 0x000fe80000000400 */
[----:B------:R-:W-:Y:S01]  /*6800*/  LDS.U16 R136, [R67+0x1a] ;  /* 0x00001a0043887984 */ /* 0x000fe20000000400 */
[----:B------:R-:W3:Y:S01]  /*6810*/  MUFU.EX2 R23, R23 ;  /* 0x0000001700177308 */ /* 0x000ee20000000800 */
[----:B------:R-:W-:Y:S02]  /*6820*/  PRMT R202, RZ, 0x7610, R202 ;  /* 0x00007610ffca7816 */ /* 0x000fe400000000ca */
[----:B------:R-:W-:Y:S01]  /*6830*/  PRMT R194, RZ, 0x7610, R194 ;  /* 0x00007610ffc27816 */ /* 0x000fe200000000c2 */
[----:B------:R-:W-:Y:S04]  /*6840*/  LDS.U16 R151, [R67+0x1e] ;  /* 0x00001e0043977984 */ /* 0x000fe80000000400 */
[----:B------:R-:W0:Y:S01]  /*6850*/  MUFU.EX2 R25, R25 ;  /* 0x0000001900197308 */ /* 0x000e220000000800 */
[----:B------:R-:W-:Y:S01]  /*6860*/  PRMT R162, RZ, 0x7610, R162 ;  /* 0x00007610ffa27816 */ /* 0x000fe200000000a2 */
[----:B------:R-:W-:Y:S01]  /*6870*/  LDS.U16 R150, [R67+0x1c] ;  /* 0x00001c0043967984 */ /* 0x000fe20000000400 */
[----:B------:R-:W-:-:S02]  /*6880*/  PRMT R184, RZ, 0x7610, R184 ;  /* 0x00007610ffb87816 */ /* 0x000fc400000000b8 */
[----:B------:R-:W-:Y:S01]  /*6890*/  PRMT R182, RZ, 0x7610, R182 ;  /* 0x00007610ffb67816 */ /* 0x000fe200000000b6 */
[----:B------:R-:W-:Y:S02]  /*68a0*/  LDS.U16 R174, [R67+0x22] ;  /* 0x0000220043ae7984 */ /* 0x000fe40000000400 */
[----:B------:R0:W0:Y:S01]  /*68b0*/  MUFU.EX2 R22, R17 ;  /* 0x0000001100167308 */ /* 0x0000220000000800 */
[----:B------:R-:W-:Y:S01]  /*68c0*/  FMUL.RZ R114, R20, 0.15915493667125701904 ;  /* 0x3e22f98314727820 */ /* 0x000fe2000040c000 */
[----:B------:R-:W-:Y:S01]  /*68d0*/  ISETP.GE.AND P1, PT, R30, UR43, PT ;  /* 0x0000002b1e007c0c */ /* 0x000fe2000bf26270 */
[C---:B------:R-:W-:Y:S01]  /*68e0*/  FMUL.FTZ R30, R112.reuse, R80 ;  /* 0x00000050701e7220 */ /* 0x040fe20000410000 */
[----:B-1----:R-:W-:Y:S01]  /*68f0*/  FMUL.FTZ R21, R112, R75 ;  /* 0x0000004b70157220 */ /* 0x002fe20000410000 */
[C---:B---3--:R-:W-:Y:S01]  /*6900*/  FMUL.FTZ R181, R26.reuse, R181 ;  /* 0x000000b51ab57220 */ /* 0x048fe20000410000 */
[----:B------:R-:W-:Y:S01]  /*6910*/  FMUL.FTZ R179, R26, R179 ;  /* 0x000000b31ab37220 */ /* 0x000fe20000410000 */
[C---:B------:R-:W-:Y:S01]  /*6920*/  FMUL.FTZ R135, R23.reuse, R135 ;  /* 0x0000008717877220 */ /* 0x040fe20000410000 */
[----:B------:R-:W-:Y:S01]  /*6930*/  FMUL.FTZ R134, R23, R134 ;  /* 0x0000008617867220 */ /* 0x000fe20000410000 */
[C---:B0-----:R-:W-:Y:S01]  /*6940*/  FMUL.FTZ R17, R112.reuse, R89 ;  /* 0x0000005970117220 */ /* 0x041fe20000410000 */
[----:B------:R-:W-:Y:S01]  /*6950*/  MUFU.COS R20, R114 ;  /* 0x0000007200147308 */ /* 0x000fe20000000000 */
[C---:B------:R-:W-:Y:S01]  /*6960*/  FMUL.FTZ R143, R25.reuse, R143 ;  /* 0x0000008f198f7220 */ /* 0x040fe20000410000 */
[----:B------:R-:W-:Y:S01]  /*6970*/  FMUL.FTZ R142, R25, R142 ;  /* 0x0000008e198e7220 */ /* 0x000fe20000410000 */
[----:B------:R-:W0:Y:S01]  /*6980*/  LDS.U16 R26, [R67+0xa] ;  /* 0x00000a00431a7984 */ /* 0x000e220000000400 */
[----:B------:R-:W-:-:S03]  /*6990*/  FMUL.FTZ R23, R112, R62 ;  /* 0x0000003e70177220 */ /* 0x000fc60000410000 */
[----:B------:R-:W1:Y:S01]  /*69a0*/  LDS.U16 R25, [R67+0x8] ;  /* 0x0000080043197984 */ /* 0x000e620000000400 */
[----:B------:R-:W3:Y:S01]  /*69b0*/  MUFU.EX2 R17, R17 ;  /* 0x0000001100117308 */ /* 0x000ee20000000800 */
[C---:B------:R-:W-:Y:S01]  /*69c0*/  FMUL.FTZ R178, R22.reuse, R178 ;  /* 0x000000b216b27220 */ /* 0x040fe20000410000 */
[----:B------:R-:W-:Y:S01]  /*69d0*/  FMUL.FTZ R177, R22, R177 ;  /* 0x000000b116b17220 */ /* 0x000fe20000410000 */
[----:B------:R-:W-:Y:S02]  /*69e0*/  HADD2.F32 R33, -RZ, R33.H0_H0 ;  /* 0x20000021ff217230 */ /* 0x000fe40000004100 */
[C---:B------:R-:W-:Y:S01]  /*69f0*/  FMUL.FTZ R157, R31.reuse, R157 ;  /* 0x0000009d1f9d7220 */ /* 0x040fe20000410000 */
[----:B------:R-:W-:Y:S01]  /*6a00*/  FMUL.FTZ R156, R31, R156 ;  /* 0x0000009c1f9c7220 */ /* 0x000fe20000410000 */
[----:B------:R-:W-:Y:S02]  /*6a10*/  HADD2.F32 R32, -RZ, R32.H0_H0 ;  /* 0x20000020ff207230 */ /* 0x000fe40000004100 */
[----:B------:R-:W-:Y:S01]  /*6a20*/  FMUL.FTZ R153, R27, R153 ;  /* 0x000000991b997220 */ /* 0x000fe20000410000 */
[----:B------:R-:W3:Y:S01]  /*6a30*/  MUFU.EX2 R30, R30 ;  /* 0x0000001e001e7308 */ /* 0x000ee20000000800 */
[----:B------:R-:W-:-:S02]  /*6a40*/  HADD2.F32 R31, -RZ, R101.H0_H0 ;  /* 0x20000065ff1f7230 */ /* 0x000fc40000004100 */
[-C--:B------:R-:W-:Y:S01]  /*6a50*/  FMUL.FTZ R180, R33, R89.reuse ;  /* 0x0000005921b47220 */ /* 0x080fe20000410000 */
[----:B------:R-:W-:Y:S02]  /*6a60*/  HADD2.F32 R28, -RZ, R28.H0_H0 ;  /* 0x2000001cff1c7230 */ /* 0x000fe40000004100 */
[----:B------:R-:W-:Y:S01]  /*6a70*/  FMUL.FTZ R152, R27, R152 ;  /* 0x000000981b987220 */ /* 0x000fe20000410000 */
[----:B------:R-:W-:Y:S01]  /*6a80*/  HADD2.F32 R29, -RZ, R29.H0_H0 ;  /* 0x2000001dff1d7230 */ /* 0x000fe20000004100 */
[----:B------:R-:W-:Y:S01]  /*6a90*/  PRMT R164, RZ, 0x7610, R164 ;  /* 0x00007610ffa47816 */ /* 0x000fe200000000a4 */
[----:B------:R-:W5:Y:S01]  /*6aa0*/  @!P1 LDG.E.U16 R202, desc[UR22][R18.64+0x680] ;  /* 0x0006801612ca9981 */ /* 0x000f62000c1e1500 */
[----:B------:R-:W0:Y:S03]  /*6ab0*/  MUFU.EX2 R21, R21 ;  /* 0x0000001500157308 */ /* 0x000e260000000800 */
[----:B------:R-:W5:Y:S04]  /*6ac0*/  @!P2 LDG.E.U16 R194, desc[UR22][R18.64+0x6c0] ;  /* 0x0006c01612c2a981 */ /* 0x000f68000c1e1500 */
[----:B------:R-:W5:Y:S01]  /*6ad0*/  @!P3 LDG.E.U16 R162, desc[UR22][R18.64+0x700] ;  /* 0x0007001612a2b981 */ /* 0x000f62000c1e1500 */
[----:B------:R-:W1:Y:S01]  /*6ae0*/  MUFU.SIN R22, R114 ;  /* 0x0000007200167308 */ /* 0x000e620000000400 */
[----:B------:R-:W-:-:S02]  /*6af0*/  FMUL.FTZ R24, R32, R89 ;  /* 0x0000005920187220 */ /* 0x000fc40000410000 */
[----:B------:R-:W5:Y:S04]  /*6b00*/  @!P4 LDG.E.U16 R184, desc[UR22][R18.64+0x740] ;  /* 0x0007401612b8c981 */ /* 0x000f68000c1e1500 */
[----:B------:R-:W5:Y:S01]  /*6b10*/  @!P5 LDG.E.U16 R182, desc[UR22][R18.64+0x780] ;  /* 0x0007801612b6d981 */ /* 0x000f62000c1e1500 */
[----:B------:R-:W1:Y:S01]  /*6b20*/  MUFU.EX2 R23, R23 ;  /* 0x0000001700177308 */ /* 0x000e620000000800 */
[----:B------:R-:W-:Y:S01]  /*6b30*/  FMUL.FTZ R180, R31, R180 ;  /* 0x000000b41fb47220 */ /* 0x000fe20000410000 */
[----:B---3--:R-:W-:Y:S01]  /*6b40*/  FMUL.FTZ R64, R17, R20 ;  /* 0x0000001411407220 */ /* 0x008fe20000410000 */
[----:B------:R-:W-:Y:S01]  /*6b50*/  FMUL.FTZ R123, R31, R24 ;  /* 0x000000181f7b7220 */ /* 0x000fe20000410000 */
[----:B------:R-:W-:Y:S01]  /*6b60*/  FMUL.FTZ R155, R30, R155 ;  /* 0x0000009b1e9b7220 */ /* 0x000fe20000410000 */
[----:B------:R-:W-:Y:S01]  /*6b70*/  FMUL.FTZ R20, R132, R180 ;  /* 0x000000b484147220 */ /* 0x000fe20000410000 */
[----:B------:R-:W-:Y:S01]  /*6b80*/  FMUL.FTZ R154, R30, R154 ;  /* 0x0000009a1e9a7220 */ /* 0x000fe20000410000 */
[C---:B0-----:R-:W-:Y:S01]  /*6b90*/  FMUL.FTZ R176, R21.reuse, R176 ;  /* 0x000000b015b07220 */ /* 0x041fe20000410000 */
[----:B------:R-:W-:Y:S01]  /*6ba0*/  FMUL.FTZ R175, R21, R175 ;  /* 0x000000af15af7220 */ /* 0x000fe20000410000 */
[----:B------:R-:W-:-:S02]  /*6bb0*/  HADD2.F32 R30, -RZ, R100.H0_H0 ;  /* 0x20000064ff1e7230 */ /* 0x000fc40000004100 */
[-C--:B------:R-:W-:Y:S01]  /*6bc0*/  FMUL.FTZ R21, R132, R123.reuse ;  /* 0x0000007b84157220 */ /* 0x080fe20000410000 */
[----:B------:R-:W-:Y:S01]  /*6bd0*/  FMUL.FTZ R125, R28, R88 ;  /* 0x000000581c7d7220 */ /* 0x000fe20000410000 */
[----:B------:R-:W-:Y:S01]  /*6be0*/  FFMA.FTZ R27, R133, R123, R20 ;  /* 0x0000007b851b7223 */ /* 0x000fe20000010014 */
[----:B-1----:R-:W-:Y:S01]  /*6bf0*/  FMUL.FTZ R65, R17, R22 ;  /* 0x0000001611417220 */ /* 0x002fe20000410000 */
[----:B------:R-:W-:Y:S01]  /*6c00*/  FMUL.FTZ R124, R29, R88 ;  /* 0x000000581d7c7220 */ /* 0x000fe20000410000 */
[----:B------:R-:W-:Y:S01]  /*6c10*/  FFMA.FTZ R21, R133, R180, -R21 ;  /* 0x000000b485157223 */ /* 0x000fe20000010815 */
[----:B------:R-:W-:Y:S02]  /*6c20*/  HADD2.F32 R26, -RZ, R26.H0_H0 ;  /* 0x2000001aff1a7230 */ /* 0x000fe40000004100 */
[C---:B------:R-:W-:Y:S01]  /*6c30*/  FMUL.FTZ R148, R23.reuse, R148 ;  /* 0x0000009417947220 */ /* 0x040fe20000410000 */
[----:B------:R-:W-:Y:S01]  /*6c40*/  FMUL.FTZ R147, R23, R147 ;  /* 0x0000009317937220 */ /* 0x000fe20000410000 */
[C---:B------:R-:W-:Y:S01]  /*6c50*/  FFMA.FTZ R27, R30.reuse, R125, R27 ;  /* 0x0000007d1e1b7223 */ /* 0x040fe2000001001b */
[----:B------:R-:W0:Y:S01]  /*6c60*/  LDS.U16 R23, [R67+0xe] ;  /* 0x00000e0043177984 */ /* 0x000e220000000400 */
[----:B------:R-:W-:Y:S01]  /*6c70*/  FMUL.FTZ R17, R65, R132 ;  /* 0x0000008441117220 */ /* 0x000fe20000410000 */
[----:B------:R-:W-:Y:S01]  /*6c80*/  FFMA.FTZ R21, R30, R124, R21 ;  /* 0x0000007c1e157223 */ /* 0x000fe20000010015 */
[----:B------:R-:W-:Y:S01]  /*6c90*/  FMUL.FTZ R24, R134, R27 ;  /* 0x0000001b86187220 */ /* 0x000fe20000410000 */
[----:B------:R-:W1:Y:S01]  /*6ca0*/  LDS.U16 R22, [R67+0xc] ;  /* 0x00000c0043167984 */ /* 0x000e620000000400 */
[C---:B------:R-:W-:Y:S01]  /*6cb0*/  FMUL.FTZ R20, R64.reuse, R132 ;  /* 0x0000008440147220 */ /* 0x040fe20000410000 */
[----:B------:R-:W-:Y:S01]  /*6cc0*/  FFMA.FTZ R17, R64, R133, -R17 ;  /* 0x0000008540117223 */ /* 0x000fe20000010811 */
[CC--:B------:R-:W-:Y:S01]  /*6cd0*/  FMUL.FTZ R114, R134.reuse, R21.reuse ;  /* 0x0000001586727220 */ /* 0x0c0fe20000410000 */
[----:B------:R-:W-:Y:S01]  /*6ce0*/  FFMA.FTZ R113, R135, R21, -R24 ;  /* 0x0000001587717223 */ /* 0x000fe20000010818 */
[----:B------:R-:W-:Y:S01]  /*6cf0*/  FFMA.FTZ R20, R65, R133, R20 ;  /* 0x0000008541147223 */ /* 0x000fe20000010014 */
[----:B------:R-:W-:Y:S01]  /*6d00*/  FMUL.FTZ R24, R134, R17 ;  /* 0x0000001186187220 */ /* 0x000fe20000410000 */
[----:B------:R-:W3:Y:S01]  /*6d10*/  LDS.U16 R21, [R67+0x10] ;  /* 0x0000100043157984 */ /* 0x000ee20000000400 */
[----:B------:R-:W-:-:S02]  /*6d20*/  FFMA.FTZ R116, R135, R27, R114 ;  /* 0x0000001b87747223 */ /* 0x000fc40000010072 */
[CC--:B------:R-:W-:Y:S01]  /*6d30*/  FFMA.FTZ R114, R135.reuse, R20.reuse, R24 ;  /* 0x0000001487727223 */ /* 0x0c0fe20000010018 */
[----:B------:R-:W-:Y:S01]  /*6d40*/  FMUL.FTZ R24, R134, R20 ;  /* 0x0000001486187220 */ /* 0x000fe20000410000 */
[----:B------:R-:W-:Y:S01]  /*6d50*/  HADD2.F32 R25, -RZ, R25.H0_H0 ;  /* 0x20000019ff197230 */ /* 0x000fe20000004100 */
[----:B------:R-:W2:Y:S01]  /*6d60*/  LDS.U16 R20, [R67+0x12] ;  /* 0x0000120043147984 */ /* 0x000ea20000000400 */
        /* <DEDUP_REMOVED lines=9> */
[----:B------:R4:W5:Y:S01]  /*6e00*/  @!P0 LDG.E.U16 R164, desc[UR22][R18.64+0x7c0] ;  /* 0x0007c01612a48981 */ /* 0x000962000c1e1500 */
[----:B------:R-:W-:-:S03]  /*6e10*/  FFMA.FTZ R114, R139, R114, R17 ;  /* 0x000000728b727223 */ /* 0x000fc60000010011 */
[----:B------:R-:W2:Y:S04]  /*6e20*/  LDS.U16 R122, [R67+0x16] ;  /* 0x00001600437a7984 */ /* 0x000ea80000000400 */
[----:B------:R-:W2:Y:S01]  /*6e30*/  LDS.U16 R17, [R67+0x14] ;  /* 0x0000140043117984 */ /* 0x000ea20000000400 */
[----:B------:R-:W-:-:S03]  /*6e40*/  FMUL.FTZ R117, R121, R116 ;  /* 0x0000007479757220 */ /* 0x000fc60000410000 */
[----:B------:R-:W2:Y:S01]  /*6e50*/  LDS.U16 R173, [R67+0x20] ;  /* 0x0000200043ad7984 */ /* 0x000ea20000000400 */
[----:B0-----:R-:W-:Y:S02]  /*6e60*/  HADD2.F32 R23, -RZ, R23.H0_H0 ;  /* 0x20000017ff177230 */ /* 0x001fe40000004100 */
[-C--:B------:R-:W-:Y:S01]  /*6e70*/  FMUL.FTZ R115, R121, R118.reuse ;  /* 0x0000007679737220 */ /* 0x080fe20000410000 */
[----:B------:R-:W-:Y:S02]  /*6e80*/  HADD2.F32 R24, -RZ, R98.H0_H0 ;  /* 0x20000062ff187230 */ /* 0x000fe40000004100 */
[----:B------:R-:W-:Y:S01]  /*6e90*/  FFMA.FTZ R117, R139, R118, R117 ;  /* 0x000000768b757223 */ /* 0x000fe20000010075 */
[----:B-1----:R-:W-:Y:S02]  /*6ea0*/  HADD2.F32 R22, -RZ, R22.H0_H0 ;  /* 0x20000016ff167230 */ /* 0x002fe40000004100 */
[----:B------:R-:W-:Y:S01]  /*6eb0*/  FMUL.FTZ R129, R23, R86 ;  /* 0x0000005617817220 */ /* 0x000fe20000410000 */
[----:B------:R-:W-:Y:S01]  /*6ec0*/  FFMA.FTZ R115, R139, R116, -R115 ;  /* 0x000000748b737223 */ /* 0x000fe20000010873 */
[----:B------:R-:W0:Y:S01]  /*6ed0*/  LDS.U16 R172, [R67+0x24] ;  /* 0x0000240043ac7984 */ /* 0x000e220000000400 */
[----:B------:R-:W-:Y:S01]  /*6ee0*/  FMUL.FTZ R128, R22, R86 ;  /* 0x0000005616807220 */ /* 0x000fe20000410000 */
[C---:B------:R-:W-:Y:S01]  /*6ef0*/  FFMA.FTZ R117, R24.reuse, R129, R117 ;  /* 0x0000008118757223 */ /* 0x040fe20000010075 */
[----:B---3--:R-:W-:Y:S01]  /*6f00*/  HADD2.F32 R21, -RZ, R21.H0_H0 ;  /* 0x20000015ff157230 */ /* 0x008fe20000004100 */
[----:B------:R-:W1:Y:S01]  /*6f10*/  LDS.U16 R171, [R67+0x26] ;  /* 0x0000260043ab7984 */ /* 0x000e620000000400 */
[----:B------:R-:W-:Y:S01]  /*6f20*/  FFMA.FTZ R115, R24, R128, R115 ;  /* 0x0000008018737223 */ /* 0x000fe20000010073 */
[----:B------:R-:W-:Y:S01]  /*6f30*/  FMUL.FTZ R116, R142, R117 ;  /* 0x000000758e747220 */ /* 0x000fe20000410000 */
[----:B----4-:R-:W-:-:S02]  /*6f40*/  HADD2.F32 R19, -RZ, R97.H0_H0 ;  /* 0x20000061ff137230 */ /* 0x010fc40000004100 */
[----:B------:R-:W-:Y:S01]  /*6f50*/  FMUL.FTZ R211, R21, R85 ;  /* 0x0000005515d37220 */ /* 0x000fe20000410000 */
[----:B--2---:R-:W-:Y:S02]  /*6f60*/  HADD2.F32 R20, -RZ, R20.H0_H0 ;  /* 0x20000014ff147230 */ /* 0x004fe40000004100 */
[-C--:B------:R-:W-:Y:S01]  /*6f70*/  FMUL.FTZ R138, R142, R115.reuse ;  /* 0x000000738e8a7220 */ /* 0x080fe20000410000 */
[C---:B------:R-:W-:Y:S01]  /*6f80*/  FFMA.FTZ R118, R143.reuse, R115, -R116 ;  /* 0x000000738f767223 */ /* 0x040fe20000010874 */
[----:B------:R-:W2:Y:S02]  /*6f90*/  LDS.U16 R168, [R67+0x28] ;  /* 0x0000280043a87984 */ /* 0x000ea40000000400 */
[----:B------:R-:W-:Y:S01]  /*6fa0*/  FFMA.FTZ R117, R143, R117, R138 ;  /* 0x000000758f757223 */ /* 0x000fe2000001008a */
[----:B------:R-:W-:Y:S01]  /*6fb0*/  FMUL.FTZ R212, R20, R85 ;  /* 0x0000005514d47220 */ /* 0x000fe20000410000 */
[C---:B------:R-:W-:Y:S01]  /*6fc0*/  FFMA.FTZ R118, R19.reuse, R211, R118 ;  /* 0x000000d313767223 */ /* 0x040fe20000010076 */
[----:B------:R-:W-:Y:S01]  /*6fd0*/  FMUL.FTZ R115, R142, R113 ;  /* 0x000000718e737220 */ /* 0x000fe20000410000 */
[----:B------:R-:W3:Y:S01]  /*6fe0*/  LDS.U16 R169, [R67+0x2a] ;  /* 0x00002a0043a97984 */ /* 0x000ee20000000400 */
[----:B------:R-:W-:Y:S01]  /*6ff0*/  FFMA.FTZ R117, R19, R212, R117 ;  /* 0x000000d413757223 */ /* 0x000fe20000010075 */
[----:B------:R-:W-:-:S02]  /*7000*/  FMUL.FTZ R18, R146, R118 ;  /* 0x0000007692127220 */ /* 0x000fc40000410000 */
[----:B------:R-:W4:Y:S01]  /*7010*/  LDS.U16 R193, [R67+0x2e] ;  /* 0x00002e0043c17984 */ /* 0x000f220000000400 */
[----:B------:R-:W-:Y:S02]  /*7020*/  HADD2.F32 R122, -RZ, R122.H0_H0 ;  /* 0x2000007aff7a7230 */ /* 0x000fe40000004100 */
[-C--:B------:R-:W-:Y:S01]  /*7030*/  FFMA.FTZ R138, R149, R117.reuse, R18 ;  /* 0x00000075958a7223 */ /* 0x080fe20000010012 */
[-C--:B------:R-:W-:Y:S01]  /*7040*/  FMUL.FTZ R116, R142, R114.reuse ;  /* 0x000000728e747220 */ /* 0x080fe20000410000 */
[----:B------:R-:W-:Y:S01]  /*7050*/  FFMA.FTZ R115, R143, R114, R115 ;  /* 0x000000728f737223 */ /* 0x000fe20000010073 */
[----:B------:R-:W-:Y:S02]  /*7060*/  HADD2.F32 R18, -RZ, R17.H0_H0 ;  /* 0x20000011ff127230 */ /* 0x000fe40000004100 */
[----:B------:R-:W-:Y:S01]  /*7070*/  FMUL.FTZ R114, R146, R117 ;  /* 0x0000007592727220 */ /* 0x000fe20000410000 */
[----:B------:R-:W-:Y:S02]  /*7080*/  HADD2.F32 R17, -RZ, R96.H0_H0 ;  /* 0x20000060ff117230 */ /* 0x000fe40000004100 */
[----:B------:R-:W-:Y:S01]  /*7090*/  FMUL.FTZ R214, R122, R84 ;  /* 0x000000547ad67220 */ /* 0x000fe20000410000 */
[----:B------:R-:W4:Y:S01]  /*70a0*/  LDS.U16 R192, [R67+0x2c] ;  /* 0x00002c0043c07984 */ /* 0x000f220000000400 */
[----:B------:R-:W-:Y:S01]  /*70b0*/  FFMA.FTZ R114, R149, R118, -R114 ;  /* 0x0000007695727223 */ /* 0x000fe20000010872 */
[----:B------:R-:W-:Y:S01]  /*70c0*/  FMUL.FTZ R213, R18, R84 ;  /* 0x0000005412d57220 */ /* 0x000fe20000410000 */
[----:B------:R-:W-:Y:S01]  /*70d0*/  FFMA.FTZ R117, R17, R214, R138 ;  /* 0x000000d611757223 */ /* 0x000fe2000001008a */
[----:B------:R-:W-:Y:S01]  /*70e0*/  FFMA.FTZ R116, R143, R113, -R116 ;  /* 0x000000718f747223 */ /* 0x000fe20000010874 */
[----:B------:R-:W-:-:S02]  /*70f0*/  HADD2.F32 R137, -RZ, R137.H0_H0 ;  /* 0x20000089ff897230 */ /* 0x000fc40000004100 */
[----:B------:R-:W-:Y:S01]  /*7100*/  FFMA.FTZ R113, R17, R213, R114 ;  /* 0x000000d511717223 */ /* 0x000fe20000010072 */
[----:B------:R-:W-:Y:S01]  /*7110*/  FMUL.FTZ R118, R160, R117 ;  /* 0x00000075a0767220 */ /* 0x000fe20000410000 */
[----:B------:R-:W-:Y:S02]  /*7120*/  HADD2.F32 R136, -RZ, R136.H0_H0 ;  /* 0x20000088ff887230 */ /* 0x000fe40000004100 */
[----:B------:R-:W-:Y:S01]  /*7130*/  FMUL.FTZ R114, R146, R115 ;  /* 0x0000007392727220 */ /* 0x000fe20000410000 */
[----:B------:R-:W-:Y:S02]  /*7140*/  HADD2.F32 R138, -RZ, R95.H0_H0 ;  /* 0x2000005fff8a7230 */ /* 0x000fe40000004100 */
[-C--:B------:R-:W-:Y:S01]  /*7150*/  FFMA.FTZ R163, R161, R113.reuse, -R118 ;  /* 0x00000071a1a37223 */ /* 0x080fe20000010876 */
[----:B------:R-:W-:Y:S01]  /*7160*/  FMUL.FTZ R118, R160, R113 ;  /* 0x00000071a0767220 */ /* 0x000fe20000410000 */
[-C--:B------:R-:W-:Y:S01]  /*7170*/  FMUL.FTZ R215, R137, R83.reuse ;  /* 0x0000005389d77220 */ /* 0x080fe20000410000 */
[----:B------:R-:W-:Y:S01]  /*7180*/  FMUL.FTZ R216, R136, R83 ;  /* 0x0000005388d87220 */ /* 0x000fe20000410000 */
[-C--:B------:R-:W-:Y:S01]  /*7190*/  FFMA.FTZ R114, R149, R116.reuse, -R114 ;  /* 0x0000007495727223 */ /* 0x080fe20000010872 */
[----:B------:R-:W-:Y:S01]  /*71a0*/  FFMA.FTZ R117, R161, R117, R118 ;  /* 0x00000075a1757223 */ /* 0x000fe20000010076 */
[----:B------:R-:W-:Y:S01]  /*71b0*/  FFMA.FTZ R163, R138, R215, R163 ;  /* 0x000000d78aa37223 */ /* 0x000fe200000100a3 */
[----:B------:R-:W-:Y:S01]  /*71c0*/  FMUL.FTZ R116, R146, R116 ;  /* 0x0000007492747220 */ /* 0x000fe20000410000 */
[----:B------:R-:W-:Y:S01]  /*71d0*/  FMUL.FTZ R200, R112, R57 ;  /* 0x0000003970c87220 */ /* 0x000fe20000410000 */
[----:B------:R-:W-:Y:S01]  /*71e0*/  FFMA.FTZ R117, R138, R216, R117 ;  /* 0x000000d88a757223 */ /* 0x000fe20000010075 */
[----:B------:R-:W-:Y:S01]  /*71f0*/  FMUL.FTZ R140, R158, R163 ;  /* 0x000000a39e8c7220 */ /* 0x000fe20000410000 */
[----:B------:R-:W-:Y:S01]  /*7200*/  FFMA.FTZ R116, R149, R115, R116 ;  /* 0x0000007395747223 */ /* 0x000fe20000010074 */
[----:B------:R-:W-:-:S02]  /*7210*/  HADD2.F32 R151, -RZ, R151.H0_H0 ;  /* 0x20000097ff977230 */ /* 0x000fc40000004100 */
[-C--:B------:R-:W-:Y:S01]  /*7220*/  FMUL.FTZ R166, R158, R117.reuse ;  /* 0x000000759ea67220 */ /* 0x080fe20000410000 */
[----:B------:R-:W-:Y:S02]  /*7230*/  HADD2.F32 R150, -RZ, R150.H0_H0 ;  /* 0x20000096ff967230 */ /* 0x000fe40000004100 */
[----:B------:R-:W-:Y:S01]  /*7240*/  FFMA.FTZ R113, R159, R117, R140 ;  /* 0x000000759f717223 */ /* 0x000fe2000001008c */
[----:B------:R-:W-:Y:S01]  /*7250*/  FMUL.FTZ R118, R160, R116 ;  /* 0x00000074a0767220 */ /* 0x000fe20000410000 */
[----:B------:R-:W-:Y:S02]  /*7260*/  HADD2.F32 R140, -RZ, R94.H0_H0 ;  /* 0x2000005eff8c7230 */ /* 0x000fe40000004100 */
[-C--:B------:R-:W-:Y:S01]  /*7270*/  FMUL.FTZ R218, R151, R82.reuse ;  /* 0x0000005297da7220 */ /* 0x080fe20000410000 */
        /* <DEDUP_REMOVED lines=11> */
[C---:B------:R-:W-:Y:S01]  /*7330*/  FFMA.FTZ R170, R157.reuse, R166, -R170 ;  /* 0x000000a69daa7223 */ /* 0x040fe200000108aa */
[----:B------:R-:W-:Y:S02]  /*7340*/  HADD2.F32 R163, -RZ, R93.H0_H0 ;  /* 0x2000005dffa37230 */ /* 0x000fe40000004100 */
[----:B------:R-:W-:Y:S01]  /*7350*/  FFMA.FTZ R166, R157, R113, R116 ;  /* 0x000000719da67223 */ /* 0x000fe20000010074 */
[-C--:B------:R-:W-:Y:S01]  /*7360*/  FMUL.FTZ R220, R174, R81.reuse ;  /* 0x00000051aedc7220 */ /* 0x080fe20000410000 */
[----:B------:R-:W-:Y:S01]  /*7370*/  FMUL.FTZ R219, R173, R81 ;  /* 0x00000051addb7220 */ /* 0x000fe20000410000 */
[----:B------:R-:W-:Y:S01]  /*7380*/  HADD2.F32 R167, -RZ, R188.H0_H0 ;  /* 0x200000bcffa77230 */ /* 0x000fe20000004100 */
[----:B------:R-:W4:Y:S01]  /*7390*/  LDS.U16 R191, [R67+0x32] ;  /* 0x0000320043bf7984 */ /* 0x000f220000000400 */
[C---:B------:R-:W-:Y:S01]  /*73a0*/  FFMA.FTZ R166, R163.reuse, R220, R166 ;  /* 0x000000dca3a67223 */ /* 0x040fe200000100a6 */
[----:B------:R-:W-:-:S02]  /*73b0*/  FFMA.FTZ R170, R163, R219, R170 ;  /* 0x000000dba3aa7223 */ /* 0x000fc400000100aa */
[----:B------:R-:W4:Y:S01]  /*73c0*/  LDS.U16 R190, [R67+0x30] ;  /* 0x0000300043be7984 */ /* 0x000f220000000400 */
[C---:B------:R-:W-:Y:S01]  /*73d0*/  FMUL.FTZ R186, R154.reuse, R166 ;  /* 0x000000a69aba7220 */ /* 0x040fe20000410000 */
[-C--:B------:R-:W-:Y:S01]  /*73e0*/  FMUL.FTZ R117, R154, R170.reuse ;  /* 0x000000aa9a757220 */ /* 0x080fe20000410000 */
[----:B------:R-:W-:Y:S01]  /*73f0*/  IADD3 R242, R119, 0x80, RZ ;  /* 0x0000008077f27810 */ /* 0x000fe20007ffe0ff */
[----:B------:R-:W-:Y:S01]  /*7400*/  LDS.U16 R229, [R67+0x36] ;  /* 0x0000360043e57984 */ /* 0x000fe20000000400 */
[----:B------:R-:W-:Y:S01]  /*7410*/  FFMA.FTZ R115, R155, R170, -R186 ;  /* 0x000000aa9b737223 */ /* 0x000fe200000108ba */
[----:B------:R-:W-:Y:S02]  /*7420*/  HADD2.F32 R170, -RZ, R187.H0_H0 ;  /* 0x200000bbffaa7230 */ /* 0x000fe40000004100 */
[----:B------:R-:W5:Y:S01]  /*7430*/  LDL R187, [R1+0x4] ;  /* 0x0000040001bb7983 */ /* 0x000f620000100800 */
[----:B------:R-:W-:Y:S01]  /*7440*/  FMUL.FTZ R116, R158, R114 ;  /* 0x000000729e747220 */ /* 0x000fe20000410000 */
[----:B0-----:R-:W-:-:S02]  /*7450*/  HADD2.F32 R172, -RZ, R172.H0_H0 ;  /* 0x200000acffac7230 */ /* 0x001fc40000004100 */
[----:B-1----:R-:W-:Y:S02]  /*7460*/  HADD2.F32 R171, -RZ, R171.H0_H0 ;  /* 0x200000abffab7230 */ /* 0x002fe40000004100 */
[-C--:B------:R-:W-:Y:S01]  /*7470*/  FFMA.FTZ R116, R159, R118.reuse, -R116 ;  /* 0x000000769f747223 */ /* 0x080fe20000010874 */
[----:B------:R-:W-:Y:S01]  /*7480*/  FMUL.FTZ R118, R158, R118 ;  /* 0x000000769e767220 */ /* 0x000fe20000410000 */
[----:B------:R-:W-:Y:S01]  /*7490*/  FMUL.FTZ R221, R172, R80 ;  /* 0x00000050acdd7220 */ /* 0x000fe20000410000 */
[----:B------:R-:W-:Y:S01]  /*74a0*/  FFMA.FTZ R117, R155, R166, R117 ;  /* 0x000000a69b757223 */ /* 0x000fe20000010075 */
[----:B------:R-:W-:Y:S01]  /*74b0*/  FMUL.FTZ R222, R171, R80 ;  /* 0x00000050abde7220 */ /* 0x000fe20000410000 */
[----:B------:R-:W-:Y:S01]  /*74c0*/  FFMA.FTZ R118, R159, R114, R118 ;  /* 0x000000729f767223 */ /* 0x000fe20000010076 */
[C---:B------:R-:W-:Y:S01]  /*74d0*/  FFMA.FTZ R115, R170.reuse, R221, R115 ;  /* 0x000000ddaa737223 */ /* 0x040fe20000010073 */
[----:B------:R-:W-:Y:S01]  /*74e0*/  LDS.U16 R198, [R67+0x38] ;  /* 0x0000380043c67984 */ /* 0x000fe20000000400 */
[----:B------:R-:W-:Y:S01]  /*74f0*/  FFMA.FTZ R117, R170, R222, R117 ;  /* 0x000000deaa757223 */ /* 0x000fe20000010075 */
[----:B------:R-:W-:Y:S01]  /*7500*/  FMUL.FTZ R114, R156, R118 ;  /* 0x000000769c727220 */ /* 0x000fe20000410000 */
[----:B------:R-:W-:Y:S01]  /*7510*/  FMUL.FTZ R112, R152, R115 ;  /* 0x0000007398707220 */ /* 0x000fe20000410000 */
[----:B------:R-:W-:Y:S01]  /*7520*/  FMUL.FTZ R113, R57, UR42 ;  /* 0x0000002a39717c20 */ /* 0x000fe20008410000 */
[----:B--2---:R-:W-:-:S02]  /*7530*/  HADD2.F32 R168, -RZ, R168.H0_H0 ;  /* 0x200000a8ffa87230 */ /* 0x004fc40000004100 */
[-C--:B------:R-:W-:Y:S01]  /*7540*/  FFMA.FTZ R114, R157, R116.reuse, -R114 ;  /* 0x000000749d727223 */ /* 0x080fe20000010872 */
[----:B------:R-:W-:Y:S01]  /*7550*/  FMUL.FTZ R116, R156, R116 ;  /* 0x000000749c747220 */ /* 0x000fe20000410000 */
[-C--:B------:R-:W-:Y:S01]  /*7560*/  FFMA.FTZ R166, R153, R117.reuse, R112 ;  /* 0x0000007599a67223 */ /* 0x080fe20000010070 */
[----:B------:R-:W-:Y:S01]  /*7570*/  FMUL.FTZ R112, R152, R117 ;  /* 0x0000007598707220 */ /* 0x000fe20000410000 */
[----:B------:R-:W-:Y:S01]  /*7580*/  FMUL.RZ R113, R113, 0.15915493667125701904 ;  /* 0x3e22f98371717820 */ /* 0x000fe2000040c000 */
[----:B------:R-:W-:Y:S01]  /*7590*/  FFMA.FTZ R116, R157, R118, R116 ;  /* 0x000000769d747223 */ /* 0x000fe20000010074 */
[----:B---3--:R-:W-:Y:S02]  /*75a0*/  HADD2.F32 R169, -RZ, R169.H0_H0 ;  /* 0x200000a9ffa97230 */ /* 0x008fe40000004100 */
[----:B------:R-:W-:Y:S01]  /*75b0*/  FFMA.FTZ R118, R153, R115, -R112 ;  /* 0x0000007399767223 */ /* 0x000fe20000010870 */
[-C--:B------:R-:W-:Y:S01]  /*75c0*/  FMUL.FTZ R223, R168, R79.reuse ;  /* 0x0000004fa8df7220 */ /* 0x080fe20000410000 */
[----:B------:R-:W-:Y:S01]  /*75d0*/  MUFU.COS R201, R113 ;  /* 0x0000007100c97308 */ /* 0x000fe20000000000 */
[----:B------:R-:W0:Y:S01]  /*75e0*/  LDS.U16 R199, [R67+0x3a] ;  /* 0x00003a0043c77984 */ /* 0x000e220000000400 */
[----:B------:R-:W-:Y:S01]  /*75f0*/  FMUL.FTZ R224, R169, R79 ;  /* 0x0000004fa9e07220 */ /* 0x000fe20000410000 */
[----:B------:R-:W-:-:S02]  /*7600*/  FFMA.FTZ R118, R167, R223, R118 ;  /* 0x000000dfa7767223 */ /* 0x000fc40000010076 */
[----:B------:R-:W1:Y:S03]  /*7610*/  LDS.U16 R197, [R67+0x3c] ;  /* 0x00003c0043c57984 */ /* 0x000e660000000400 */
[----:B------:R-:W2:Y:S01]  /*7620*/  MUFU.EX2 R200, R200 ;  /* 0x000000c800c87308 */ /* 0x000ea20000000800 */
[----:B------:R-:W-:Y:S01]  /*7630*/  FFMA.FTZ R166, R167, R224, R166 ;  /* 0x000000e0a7a67223 */ /* 0x000fe200000100a6 */
[C---:B------:R-:W-:Y:S01]  /*7640*/  FMUL.FTZ R117, R179.reuse, R118 ;  /* 0x00000076b3757220 */ /* 0x040fe20000410000 */
[----:B----4-:R-:W-:Y:S01]  /*7650*/  HADD2.F32 R193, -RZ, R193.H0_H0 ;  /* 0x200000c1ffc17230 */ /* 0x010fe20000004100 */
[----:B------:R-:W3:Y:S04]  /*7660*/  LDS.U16 R196, [R67+0x3e] ;  /* 0x00003e0043c47984 */ /* 0x000ee80000000400 */
[----:B------:R-:W4:Y:S01]  /*7670*/  MUFU.SIN R113, R113 ;  /* 0x0000007100717308 */ /* 0x000f220000000400 */
[----:B------:R-:W-:Y:S01]  /*7680*/  FMUL.FTZ R115, R154, R114 ;  /* 0x000000729a737220 */ /* 0x000fe20000410000 */
[----:B------:R-:W-:Y:S01]  /*7690*/  FMUL.FTZ R186, R179, R166 ;  /* 0x000000a6b3ba7220 */ /* 0x000fe20000410000 */
[----:B------:R-:W-:-:S02]  /*76a0*/  HADD2.F32 R192, -RZ, R192.H0_H0 ;  /* 0x200000c0ffc07230 */ /* 0x000fc40000004100 */
[----:B------:R-:W-:Y:S01]  /*76b0*/  FFMA.FTZ R117, R181, R166, R117 ;  /* 0x000000a6b5757223 */ /* 0x000fe20000010075 */
[-C--:B------:R-:W-:Y:S01]  /*76c0*/  FMUL.FTZ R112, R154, R116.reuse ;  /* 0x000000749a707220 */ /* 0x080fe20000410000 */
[----:B------:R-:W-:Y:S01]  /*76d0*/  FFMA.FTZ R115, R155, R116, R115 ;  /* 0x000000749b737223 */ /* 0x000fe20000010073 */
[----:B------:R-:W-:Y:S01]  /*76e0*/  FMUL.FTZ R226, R193, R78 ;  /* 0x0000004ec1e27220 */ /* 0x000fe20000410000 */
[----:B------:R-:W-:Y:S01]  /*76f0*/  FFMA.FTZ R118, R181, R118, -R186 ;  /* 0x00000076b5767223 */ /* 0x000fe200000108ba */
[----:B------:R-:W-:Y:S01]  /*7700*/  FMUL.FTZ R225, R192, R78 ;  /* 0x0000004ec0e17220 */ /* 0x000fe20000410000 */
[----:B------:R-:W-:Y:S01]  /*7710*/  FFMA.FTZ R112, R155, R114, -R112 ;  /* 0x000000729b707223 */ /* 0x000fe20000010870 */
[----:B------:R-:W-:Y:S01]  /*7720*/  FMUL.FTZ R186, R152, R115 ;  /* 0x0000007398ba7220 */ /* 0x000fe20000410000 */
[----:B--2---:R-:W-:Y:S01]  /*7730*/  FMUL.FTZ R201, R200, R201 ;  /* 0x000000c9c8c97220 */ /* 0x004fe20000410000 */
[----:B------:R-:W-:Y:S01]  /*7740*/  IADD3 R116, R119, 0x20, RZ ;  /* 0x0000002077747810 */ /* 0x000fe20007ffe0ff */
[-C--:B------:R-:W-:Y:S01]  /*7750*/  FMUL.FTZ R188, R152, R112.reuse ;  /* 0x0000007098bc7220 */ /* 0x080fe20000410000 */
[----:B------:R-:W-:Y:S01]  /*7760*/  FFMA.FTZ R186, R153, R112, -R186 ;  /* 0x0000007099ba7223 */ /* 0x000fe200000108ba */
[----:B----4-:R-:W-:Y:S01]  /*7770*/  FMUL.FTZ R200, R200, R113 ;  /* 0x00000071c8c87220 */ /* 0x010fe20000410000 */
[----:B------:R-:W-:-:S02]  /*7780*/  LEA.HI.SX32 R112, R119, R119, 0x1b ;  /* 0x0000007777707211 */ /* 0x000fc400078fdaff */
[----:B------:R-:W-:Y:S02]  /*7790*/  IADD3 R114, R119, 0x40, RZ ;  /* 0x0000004077727810 */ /* 0x000fe40007ffe0ff */
[-C--:B------:R-:W-:Y:S02]  /*77a0*/  LEA.HI.SX32 R116, R116, R119.reuse, 0x1b ;  /* 0x0000007774747211 */ /* 0x080fe400078fdaff */
[-C--:B------:R-:W-:Y:S02]  /*77b0*/  LEA.HI.SX32 R114, R114, R119.reuse, 0x1b ;  /* 0x0000007772727211 */ /* 0x080fe400078fdaff */
[----:B------:R-:W-:Y:S01]  /*77c0*/  LEA.HI.SX32 R242, R242, R119, 0x1b ;  /* 0x00000077f2f27211 */ /* 0x000fe200078fdaff */
[----:B------:R-:W-:Y:S01]  /*77d0*/  FFMA.FTZ R188, R153, R115, R188 ;  /* 0x0000007399bc7223 */ /* 0x000fe200000100bc */
[----:B------:R-:W-:Y:S02]  /*77e0*/  HADD2.F32 R191, -RZ, R191.H0_H0 ;  /* 0x200000bfffbf7230 */ /* 0x000fe40000004100 */
[----:B------:R-:W-:Y:S01]  /*77f0*/  HADD2.F32 R190, -RZ, R190.H0_H0 ;  /* 0x200000beffbe7230 */ /* 0x000fe20000004100 */
[----:B------:R-:W-:-:S04]  /*7800*/  UIADD3 UR21, UR16, -0x1, URZ ;  /* 0xffffffff10157890 */ /* 0x000fc8000fffe03f */
[----:B------:R-:W-:-:S04]  /*7810*/  ULEA.HI UR40, UR21, UR21, URZ, 0x1 ;  /* 0x0000001515287291 */ /* 0x000fc8000f8f083f */
[----:B------:R-:W-:-:S04]  /*7820*/  ULOP3.LUT UR40, UR40, 0xfffffe, URZ, 0xc0, !UPT ;  /* 0x00fffffe28287892 */ /* 0x000fc8000f8ec03f */
[----:B------:R-:W-:Y:S01]  /*7830*/  UIADD3 UR21, UR21, -UR40, URZ ;  /* 0x8000002815157290 */ /* 0x000fe2000fffe03f */
[----:B0-----:R-:W-:Y:S02]  /*7840*/  HADD2.F32 R199, -RZ, R199.H0_H0 ;  /* 0x200000c7ffc77230 */ /* 0x001fe40000004100 */
[----:B------:R-:W-:Y:S01]  /*7850*/  HADD2.F32 R198, -RZ, R198.H0_H0 ;  /* 0x200000c6ffc67230 */ /* 0x000fe20000004100 */
[----:B------:R-:W-:Y:S01]  /*7860*/  ULEA UR21, UR21, UR6, 0x8 ;  /* 0x0000000615157291 */ /* 0x000fe2000f8e403f */
[C---:B------:R-:W-:Y:S02]  /*7870*/  ISETP.NE.AND P2, PT, R120.reuse, RZ, PT ;  /* 0x000000ff7800720c */ /* 0x040fe40003f45270 */
[----:B------:R-:W-:Y:S01]  /*7880*/  ISETP.NE.AND P1, PT, R120, 0x1f, PT ;  /* 0x0000001f7800780c */ /* 0x000fe20003f25270 */
[----:B-1----:R-:W-:Y:S02]  /*7890*/  HADD2.F32 R197, -RZ, R197.H0_H0 ;  /* 0x200000c5ffc57230 */ /* 0x002fe40000004100 */
[----:B---3--:R-:W-:Y:S01]  /*78a0*/  HADD2.F32 R196, -RZ, R196.H0_H0 ;  /* 0x200000c4ffc47230 */ /* 0x008fe20000004100 */
[----:B------:R-:W-:Y:S01]  /*78b0*/  BSSY B0, `(.L_x_13821) ;  /* 0x00000b5000007945 */ /* 0x000fe20003800000 */
[----:B-----5:R-:W-:-:S02]  /*78c0*/  HADD2.F32 R166, -RZ, R187.H0_H0 ;  /* 0x200000bbffa67230 */ /* 0x020fc40000004100 */
[----:B------:R-:W0:Y:S03]  /*78d0*/  LDS.U16 R187, [R67+0x34] ;  /* 0x0000340043bb7984 */ /* 0x000e260000000400 */
[C---:B------:R-:W-:Y:S01]  /*78e0*/  FFMA.FTZ R117, R166.reuse, R226, R117 ;  /* 0x000000e2a6757223 */ /* 0x040fe20000010075 */
[----:B------:R-:W-:-:S03]  /*78f0*/  FFMA.FTZ R118, R166, R225, R118 ;  /* 0x000000e1a6767223 */ /* 0x000fc60000010076 */
[C---:B------:R-:W-:Y:S01]  /*7900*/  FMUL.FTZ R113, R177.reuse, R117 ;  /* 0x00000075b1717220 */ /* 0x040fe20000410000 */
[----:B------:R-:W-:-:S03]  /*7910*/  FMUL.FTZ R230, R177, R118 ;  /* 0x00000076b1e67220 */ /* 0x000fc60000410000 */
[----:B------:R-:W-:Y:S01]  /*7920*/  FFMA.FTZ R210, R178, R118, -R113 ;  /* 0x00000076b2d27223 */ /* 0x000fe20000010871 */
[----:B------:R-:W-:Y:S01]  /*7930*/  LEA R118, R112, UR18, 0x1 ;  /* 0x0000001270767c11 */ /* 0x000fe2000f8e08ff */
[----:B------:R-:W-:Y:S01]  /*7940*/  FFMA.FTZ R230, R178, R117, R230 ;  /* 0x00000075b2e67223 */ /* 0x000fe200000100e6 */
[C---:B------:R-:W-:Y:S02]  /*7950*/  IADD3 R112, R119.reuse, 0x60, RZ ;  /* 0x0000006077707810 */ /* 0x040fe40007ffe0ff */
[----:B------:R-:W-:Y:S02]  /*7960*/  LEA R117, R116, UR18, 0x1 ;  /* 0x0000001274757c11 */ /* 0x000fe4000f8e08ff */
[----:B------:R-:W-:Y:S02]  /*7970*/  LEA R116, R114, UR18, 0x1 ;  /* 0x0000001272747c11 */ /* 0x000fe4000f8e08ff */
[----:B------:R-:W-:Y:S02]  /*7980*/  LEA.HI.SX32 R112, R112, R119, 0x1b ;  /* 0x0000007770707211 */ /* 0x000fe400078fdaff */
[----:B------:R-:W-:-:S02]  /*7990*/  IADD3 R114, R119, 0xa0, RZ ;  /* 0x000000a077727810 */ /* 0x000fc40007ffe0ff */
[----:B------:R-:W-:Y:S02]  /*79a0*/  LEA R115, R112, UR18, 0x1 ;  /* 0x0000001270737c11 */ /* 0x000fe4000f8e08ff */
[----:B------:R-:W-:Y:S01]  /*79b0*/  LEA.HI.SX32 R113, R114, R119, 0x1b ;  /* 0x0000007772717211 */ /* 0x000fe200078fdaff */
[----:B------:R-:W-:Y:S01]  /*79c0*/  STS.U16 [R118+0x840], R111 ;  /* 0x0008406f76007388 */ /* 0x000fe20000000400 */
[----:B------:R-:W-:Y:S02]  /*79d0*/  LEA R114, R242, UR18, 0x1 ;  /* 0x00000012f2727c11 */ /* 0x000fe4000f8e08ff */
[C---:B------:R-:W-:Y:S01]  /*79e0*/  IADD3 R242, R119.reuse, 0xe0, RZ ;  /* 0x000000e077f27810 */ /* 0x040fe20007ffe0ff */
[----:B------:R1:W-:Y:S01]  /*79f0*/  STS.U16 [R117+0x880], R108 ;  /* 0x0008806c75007388 */ /* 0x0003e20000000400 */
[----:B------:R-:W-:-:S03]  /*7a00*/  IADD3 R112, R119, 0xc0, RZ ;  /* 0x000000c077707810 */ /* 0x000fc60007ffe0ff */
[----:B------:R-:W-:Y:S01]  /*7a10*/  STS.U16 [R116+0x8c0], R109 ;  /* 0x0008c06d74007388 */ /* 0x000fe20000000400 */
[----:B------:R-:W-:-:S03]  /*7a20*/  LEA.HI.SX32 R242, R242, R119, 0x1b ;  /* 0x00000077f2f27211 */ /* 0x000fc600078fdaff */
[----:B------:R2:W-:Y:S01]  /*7a30*/  STS.U16 [R115+0x900], R110 ;  /* 0x0009006e73007388 */ /* 0x0005e20000000400 */
[C---:B-1----:R-:W-:Y:S02]  /*7a40*/  IADD3 R108, R119.reuse, 0x120, RZ ;  /* 0x00000120776c7810 */ /* 0x042fe40007ffe0ff */
[-C--:B------:R-:W-:Y:S02]  /*7a50*/  LEA.HI.SX32 R112, R112, R119.reuse, 0x1b ;  /* 0x0000007770707211 */ /* 0x080fe400078fdaff */
[-C--:B------:R-:W-:Y:S02]  /*7a60*/  LEA.HI.SX32 R108, R108, R119.reuse, 0x1b ;  /* 0x000000776c6c7211 */ /* 0x080fe400078fdaff */
[----:B--2---:R-:W-:Y:S02]  /*7a70*/  IADD3 R110, R119, 0x100, RZ ;  /* 0x00000100776e7810 */ /* 0x004fe40007ffe0ff */
        /* <DEDUP_REMOVED lines=12> */
[----:B-1----:R-:W-:-:S03]  /*7b40*/  LEA.HI.SX32 R107, R108, R119, 0x1b ;  /* 0x000000776c6b7211 */ /* 0x002fc600078fdaff */
[----:B------:R1:W-:Y:S01]  /*7b50*/  STS.U16 [R111+0xa00], R104 ;  /* 0x000a00686f007388 */ /* 0x0003e20000000400 */
[----:B--2---:R-:W-:-:S03]  /*7b60*/  IADD3 R106, R119, 0x180, RZ ;  /* 0x00000180776a7810 */ /* 0x004fc60007ffe0ff */
[----:B------:R-:W-:Y:S01]  /*7b70*/  STS.U16 [R110+0xa40], R105 ;  /* 0x000a40696e007388 */ /* 0x000fe20000000400 */
[----:B------:R-:W-:Y:S02]  /*7b80*/  LEA R108, R242, UR18, 0x1 ;  /* 0x00000012f26c7c11 */ /* 0x000fe4000f8e08ff */
[----:B------:R-:W-:Y:S01]  /*7b90*/  LEA.HI.SX32 R106, R106, R119, 0x1b ;  /* 0x000000776a6a7211 */ /* 0x000fe200078fdaff */
[----:B------:R2:W-:Y:S01]  /*7ba0*/  STS.U16 [R109+0xa80], R240 ;  /* 0x000a80f06d007388 */ /* 0x0005e20000000400 */
[----:B------:R-:W-:Y:S02]  /*7bb0*/  IADD3 R242, R119, 0x1a0, RZ ;  /* 0x000001a077f27810 */ /* 0x000fe40007ffe0ff */
[----:B------:R-:W-:Y:S02]  /*7bc0*/  LEA R107, R107, UR18, 0x1 ;  /* 0x000000126b6b7c11 */ /* 0x000fe4000f8e08ff */
[----:B-1----:R-:W-:Y:S02]  /*7bd0*/  IADD3 R104, R119, 0x1e0, RZ ;  /* 0x000001e077687810 */ /* 0x002fe40007ffe0ff */
[----:B------:R-:W-:-:S02]  /*7be0*/  LEA R106, R106, UR18, 0x1 ;  /* 0x000000126a6a7c11 */ /* 0x000fc4000f8e08ff */
[----:B--2---:R-:W-:Y:S02]  /*7bf0*/  IADD3 R240, R119, 0x1c0, RZ ;  /* 0x000001c077f07810 */ /* 0x004fe40007ffe0ff */
[-C--:B------:R-:W-:Y:S02]  /*7c00*/  LEA.HI.SX32 R242, R242, R119.reuse, 0x1b ;  /* 0x00000077f2f27211 */ /* 0x080fe400078fdaff */
[-C--:B------:R-:W-:Y:S01]  /*7c10*/  LEA.HI.SX32 R240, R240, R119.reuse, 0x1b ;  /* 0x00000077f0f07211 */ /* 0x080fe200078fdaff */
[----:B------:R1:W-:Y:S01]  /*7c20*/  STS.U16 [R108+0xac0], R103 ;  /* 0x000ac0676c007388 */ /* 0x0003e20000000400 */
[----:B------:R-:W-:Y:S02]  /*7c30*/  LEA.HI.SX32 R227, R104, R119, 0x1b ;  /* 0x0000007768e37211 */ /* 0x000fe400078fdaff */
[----:B------:R-:W-:Y:S01]  /*7c40*/  LEA R105, R242, UR18, 0x1 ;  /* 0x00000012f2697c11 */ /* 0x000fe2000f8e08ff */
[----:B------:R2:W-:Y:S01]  /*7c50*/  STS.U16 [R107+0xb00], R228 ;  /* 0x000b00e46b007388 */ /* 0x0005e20000000400 */
[----:B------:R-:W-:-:S03]  /*7c60*/  LEA R104, R240, UR18, 0x1 ;  /* 0x00000012f0687c11 */ /* 0x000fc6000f8e08ff */
[----:B------:R3:W-:Y:S01]  /*7c70*/  STS.U16 [R106+0xb40], R189 ;  /* 0x000b40bd6a007388 */ /* 0x0007e20000000400 */
[----:B-1----:R-:W-:Y:S01]  /*7c80*/  LEA R103, R227, UR18, 0x1 ;  /* 0x00000012e3677c11 */ /* 0x002fe2000f8e08ff */
[-C--:B------:R-:W-:Y:S02]  /*7c90*/  FMUL.FTZ R227, R190, R77.reuse ;  /* 0x0000004dbee37220 */ /* 0x080fe40000410000 */
[----:B------:R-:W-:Y:S01]  /*7ca0*/  STS.U16 [R105+0xb80], R236 ;  /* 0x000b80ec69007388 */ /* 0x000fe20000000400 */
[----:B--2---:R-:W-:Y:S01]  /*7cb0*/  FMUL.FTZ R228, R191, R77 ;  /* 0x0000004dbfe47220 */ /* 0x004fe20000410000 */
[----:B---3--:R-:W-:Y:S02]  /*7cc0*/  HADD2.F32 R189, -RZ, R239.H0_H0 ;  /* 0x200000efffbd7230 */ /* 0x008fe40000004100 */
[----:B------:R1:W-:Y:S01]  /*7cd0*/  STS.U16 [R104+0xbc0], R237 ;  /* 0x000bc0ed68007388 */ /* 0x0003e20000000400 */
[C---:B------:R-:W-:Y:S01]  /*7ce0*/  FMUL.FTZ R240, R179.reuse, R188 ;  /* 0x000000bcb3f07220 */ /* 0x040fe20000410000 */
[----:B------:R-:W-:-:S02]  /*7cf0*/  FMUL.FTZ R239, R179, R186 ;  /* 0x000000bab3ef7220 */ /* 0x000fc40000410000 */
[----:B------:R-:W-:Y:S01]  /*7d00*/  STS.U16 [R103+0xc00], R238 ;  /* 0x000c00ee67007388 */ /* 0x000fe20000000400 */
[C---:B-1----:R-:W-:Y:S01]  /*7d10*/  FFMA.FTZ R237, R189.reuse, R228, R230 ;  /* 0x000000e4bded7223 */ /* 0x042fe200000100e6 */
[----:B------:R-:W-:Y:S01]  /*7d20*/  FFMA.FTZ R230, R189, R227, R210 ;  /* 0x000000e3bde67223 */ /* 0x000fe200000100d2 */
[C---:B------:R-:W-:Y:S01]  /*7d30*/  FFMA.FTZ R210, R181.reuse, R186, -R240 ;  /* 0x000000bab5d27223 */ /* 0x040fe200000108f0 */
[----:B------:R1:W-:Y:S01]  /*7d40*/  STS.U16 [R232+0xc40], R235 ;  /* 0x000c40ebe8007388 */ /* 0x0003e20000000400 */
[----:B------:R-:W-:Y:S01]  /*7d50*/  FFMA.FTZ R236, R181, R188, R239 ;  /* 0x000000bcb5ec7223 */ /* 0x000fe200000100ef */
[C---:B------:R-:W-:Y:S01]  /*7d60*/  FMUL.FTZ R186, R175.reuse, R230 ;  /* 0x000000e6afba7220 */ /* 0x040fe20000410000 */
[----:B------:R-:W-:Y:S01]  /*7d70*/  HADD2.F32 R188, -RZ, R229.H0_H0 ;  /* 0x200000e5ffbc7230 */ /* 0x000fe20000004100 */
[----:B------:R2:W-:Y:S01]  /*7d80*/  STS.U16 [R231+0xc80], R234 ;  /* 0x000c80eae7007388 */ /* 0x0005e20000000400 */
[----:B0-----:R-:W-:Y:S02]  /*7d90*/  HADD2.F32 R187, -RZ, R187.H0_H0 ;  /* 0x200000bbffbb7230 */ /* 0x001fe40000004100 */
[-C--:B-1----:R-:W-:Y:S01]  /*7da0*/  FMUL.FTZ R235, R175, R237.reuse ;  /* 0x000000edafeb7220 */ /* 0x082fe20000410000 */
[----:B------:R-:W-:Y:S01]  /*7db0*/  FFMA.FTZ R237, R176, R237, R186 ;  /* 0x000000edb0ed7223 */ /* 0x000fe200000100ba */
[----:B------:R-:W-:-:S02]  /*7dc0*/  HADD2.F32 R186, -RZ, R92.H0_H0 ;  /* 0x2000005cffba7230 */ /* 0x000fc40000004100 */
[----:B--2---:R-:W-:Y:S01]  /*7dd0*/  FMUL.FTZ R231, R177, R236 ;  /* 0x000000ecb1e77220 */ /* 0x004fe20000410000 */
[----:B------:R-:W-:Y:S01]  /*7de0*/  FFMA.FTZ R232, R176, R230, -R235 ;  /* 0x000000e6b0e87223 */ /* 0x000fe200000108eb */
[-C--:B------:R-:W-:Y:S01]  /*7df0*/  FMUL.FTZ R230, R188, R75.reuse ;  /* 0x0000004bbce67220 */ /* 0x080fe20000410000 */
[----:B------:R-:W-:Y:S01]  /*7e00*/  FMUL.FTZ R229, R187, R75 ;  /* 0x0000004bbbe57220 */ /* 0x000fe20000410000 */
[-C--:B------:R-:W-:Y:S01]  /*7e10*/  FFMA.FTZ R234, R178, R210.reuse, -R231 ;  /* 0x000000d2b2ea7223 */ /* 0x080fe200000108e7 */
[----:B------:R-:W-:Y:S01]  /*7e20*/  FMUL.FTZ R231, R177, R210 ;  /* 0x000000d2b1e77220 */ /* 0x000fe20000410000 */
[C---:B------:R-:W-:Y:S01]  /*7e30*/  FFMA.FTZ R237, R186.reuse, R230, R237 ;  /* 0x000000e6baed7223 */ /* 0x040fe200000100ed */
[----:B------:R-:W-:Y:S01]  /*7e40*/  FFMA.FTZ R232, R186, R229, R232 ;  /* 0x000000e5bae87223 */ /* 0x000fe200000100e8 */
[----:B------:R0:W-:Y:S01]  /*7e50*/  STS.U16 [R185+0xcc0], R66 ;  /* 0x000cc042b9007388 */ /* 0x0001e20000000400 */
[----:B------:R-:W-:Y:S01]  /*7e60*/  FFMA.FTZ R236, R178, R236, R231 ;  /* 0x000000ecb2ec7223 */ /* 0x000fe200000100e7 */
[----:B------:R-:W-:-:S02]  /*7e70*/  FMUL.FTZ R231, R147, R237 ;  /* 0x000000ed93e77220 */ /* 0x000fc40000410000 */
[----:B------:R1:W-:Y:S02]  /*7e80*/  STS.U16 [R206+0xd00], R233 ;  /* 0x000d00e9ce007388 */ /* 0x0003e40000000400 */
[CC--:B------:R-:W-:Y:S01]  /*7e90*/  FFMA.FTZ R210, R148.reuse, R232.reuse, -R231 ;  /* 0x000000e894d27223 */ /* 0x0c0fe200000108e7 */
[----:B0-----:R-:W-:Y:S01]  /*7ea0*/  FMUL.FTZ R66, R147, R232 ;  /* 0x000000e893427220 */ /* 0x001fe20000410000 */
[----:B------:R0:W-:Y:S01]  /*7eb0*/  STS.U16 [R69+0xd40], R208 ;  /* 0x000d40d045007388 */ /* 0x0001e20000000400 */
[----:B-1----:R-:W-:Y:S01]  /*7ec0*/  FMUL.FTZ R233, R175, R234 ;  /* 0x000000eaafe97220 */ /* 0x002fe20000410000 */
[----:B------:R-:W-:Y:S02]  /*7ed0*/  HADD2.F32 R185, -RZ, R91.H0_H0 ;  /* 0x2000005bffb97230 */ /* 0x000fe40000004100 */
[----:B------:R-:W-:Y:S01]  /*7ee0*/  FFMA.FTZ R238, R148, R237, R66 ;  /* 0x000000ed94ee7223 */ /* 0x000fe20000010042 */
[-C--:B------:R-:W-:Y:S01]  /*7ef0*/  FMUL.FTZ R232, R199, R62.reuse ;  /* 0x0000003ec7e87220 */ /* 0x080fe20000410000 */
[----:B------:R-:W-:Y:S01]  /*7f00*/  FMUL.FTZ R231, R198, R62 ;  /* 0x0000003ec6e77220 */ /* 0x000fe20000410000 */
[----:B------:R-:W-:Y:S01]  /*7f10*/  IADD3 R206, R120, 0x200, RZ ;  /* 0x0000020078ce7810 */ /* 0x000fe20007ffe0ff */
[----:B------:R-:W-:Y:S01]  /*7f20*/  STS.U16 [R145+0xd80], R144 ;  /* 0x000d809091007388 */ /* 0x000fe20000000400 */
[----:B0-----:R-:W-:Y:S01]  /*7f30*/  FFMA.FTZ R69, R176, R236, R233 ;  /* 0x000000ecb0457223 */ /* 0x001fe200000100e9 */
[----:B------:R-:W-:-:S02]  /*7f40*/  MOV R233, UR21 ;  /* 0x0000001500e97c02 */ /* 0x000fc40008000f00 */
[----:B------:R0:W-:Y:S01]  /*7f50*/  STS.U16 [R131+0xdc0], R130 ;  /* 0x000dc08283007388 */ /* 0x0001e20000000400 */
[C---:B------:R-:W-:Y:S01]  /*7f60*/  FFMA.FTZ R238, R185.reuse, R232, R238 ;  /* 0x000000e8b9ee7223 */ /* 0x040fe200000100ee */
[----:B------:R-:W-:Y:S02]  /*7f70*/  FFMA.FTZ R210, R185, R231, R210 ;  /* 0x000000e7b9d27223 */ /* 0x000fe400000100d2 */
        /* <DEDUP_REMOVED lines=50> */
[----:B------:R2:W-:Y:S01]  /*82a0*/  STS.64 [R246+0x35d0], R64 ;  /* 0x0035d040f6007388 */ /* 0x0005e20000000a00 */
[----:B0-----:R-:W-:Y:S01]  /*82b0*/  @P1 LEA R130, R120, UR18, 0x3 ;  /* 0x0000001278821c11 */ /* 0x001fe2000f8e18ff */
[----:B------:R-:W-:Y:S06]  /*82c0*/  BAR.SYNC.DEFER_BLOCKING 0x0 ;  /* 0x0000000000007b1d */ /* 0x000fec0000010000 */
[----:B------:R-:W0:Y:S01]  /*82d0*/  @P1 LDS.64 R130, [R130+0x45d8] ;  /* 0x0045d80082821984 */ /* 0x000e220000000a00 */
[----:B-1----:R-:W-:-:S02]  /*82e0*/  HADD2.F32 R165, -RZ, R90.H0_H0 ;  /* 0x2000005affa57230 */ /* 0x002fc40000004100 */
[-C--:B------:R-:W-:Y:S01]  /*82f0*/  FMUL.FTZ R233, R197, R57.reuse ;  /* 0x00000039c5e97220 */ /* 0x080fe20000410000 */
[----:B------:R-:W-:-:S03]  /*8300*/  FMUL.FTZ R234, R196, R57 ;  /* 0x00000039c4ea7220 */ /* 0x000fc60000410000 */
[C---:B------:R-:W-:Y:S01]  /*8310*/  FFMA.FTZ R248, R165.reuse, R233, R248 ;  /* 0x000000e9a5f87223 */ /* 0x040fe200000100f8 */
[----:B------:R-:W-:Y:S01]  /*8320*/  FFMA.FTZ R247, R165, R234, R247 ;  /* 0x000000eaa5f77223 */ /* 0x000fe200000100f7 */
[----:B---34-:R-:W-:Y:S06]  /*8330*/  @P1 BRA `(.L_x_13822) ;  /* 0x0000000000301947 */ /* 0x018fec0003800000 */
[----:B--2---:R-:W1:Y:S01]  /*8340*/  LDC R67, c[0x0][0x224] ;  /* 0x00008900ff437b82 */ /* 0x004e620000000800 */
        /* <DEDUP_REMOVED lines=11> */
.L_x_13822:
[----:B------:R-:W-:Y:S05]  /*8400*/  BSYNC B0 ;  /* 0x0000000000007941 */ /* 0x000fea0003800000 */
.L_x_13821:
        /* <DEDUP_REMOVED lines=443> */
.L_x_13824:
[----:B------:R-:W-:Y:S05]  /*9fc0*/  BSYNC B0 ;  /* 0x0000000000007941 */ /* 0x000fea0003800000 */
.L_x_13823:
[----:B----4-:R-:W-:Y:S01]  /*9fd0*/  HFMA2.MMA R64, -RZ, RZ, 1.875, 0 ;  /* 0x3f800000ff407435 */ /* 0x010fe200000001ff */
[----:B---3--:R-:W-:Y:S02]  /*9fe0*/  MOV R65, RZ ;  /* 0x000000ff00417202 */ /* 0x008fe40000000f00 */
        /* <DEDUP_REMOVED lines=20> */
.L_x_13826:
[----:B------:R-:W-:Y:S05]  /*a130*/  BSYNC B0 ;  /* 0x0000000000007941 */ /* 0x000fea0003800000 */
.L_x_13825:
        /* <DEDUP_REMOVED lines=19> */
.L_x_13828:
[----:B------:R-:W-:Y:S05]  /*a270*/  BSYNC B0 ;  /* 0x0000000000007941 */ /* 0x000fea0003800000 */
.L_x_13827:
        /* <DEDUP_REMOVED lines=19> */
.L_x_13830:
[----:B------:R-:W-:Y:S05]  /*a3b0*/  BSYNC B0 ;  /* 0x0000000000007941 */ /* 0x000fea0003800000 */
.L_x_13829:
        /* <DEDUP_REMOVED lines=19> */
.L_x_13832:
[----:B------:R-:W-:Y:S05]  /*a4f0*/  BSYNC B0 ;  /* 0x0000000000007941 */ /* 0x000fea0003800000 */
.L_x_13831:
        /* <DEDUP_REMOVED lines=24> */
[-C--:B------:R-:W-:Y:S01]  /*a680*/  @P1 FMUL.FTZ R251, R251, R66.reuse ;  /* 0x00000042fbfb1220 */ /* 0x080fe20000410000 */
[----:B------:R-:W-:Y:S02]  /*a690*/  FMUL.FTZ R65, R165, R57 ;  /* 0x00000039a5417220 */ /* 0x000fe40000410000 */
        /* <DEDUP_REMOVED lines=16> */
[C---:B------:R-:W-:Y:S01]  /*a7a0*/  FMUL.FTZ R64, R196.reuse, R249 ;  /* 0x000000f9c4407220 */ /* 0x040fe20000410000 */
[-C--:B------:R-:W-:Y:S01]  /*a7b0*/  FFMA.FTZ R196, R196, -R65.reuse, R234 ;  /* 0x80000041c4c47223 */ /* 0x080fe200000100ea */
[----:B------:R-:W-:Y:S01]  /*a7c0*/  FADD.FTZ R67, R248, R67 ;  /* 0x00000043f8437221 */ /* 0x000fe20000010000 */
[----:B------:R-:W-:Y:S01]  /*a7d0*/  FADD.FTZ R246, -R246, R201 ;  /* 0x000000c9f6f67221 */ /* 0x000fe20000010100 */
[C---:B------:R-:W-:Y:S01]  /*a7e0*/  FFMA.FTZ R65, R197.reuse, -R65, R233 ;  /* 0x80000041c5417223 */ /* 0x040fe200000100e9 */
[----:B------:R-:W-:Y:S01]  /*a7f0*/  FFMA.FTZ R197, R197, R247, R64 ;  /* 0x000000f7c5c57223 */ /* 0x000fe20000010040 */
[----:B------:R-:W-:Y:S01]  /*a800*/  IADD3 R201, R120, 0x380, RZ ;  /* 0x0000038078c97810 */ /* 0x000fe20007ffe0ff */
[CC--:B0-----:R-:W-:Y:S01]  /*a810*/  FMUL.FTZ R69, R147.reuse, -R246.reuse ;  /* 0x800000f693457220 */ /* 0x0c1fe20000410000 */
[----:B------:R-:W-:Y:S01]  /*a820*/  FMUL.FTZ R147, R147, -R67 ;  /* 0x8000004393937220 */ /* 0x000fe20000410000 */
[-C--:B------:R-:W-:Y:S01]  /*a830*/  FMUL.FTZ R68, R199, R246.reuse ;  /* 0x000000f6c7447220 */ /* 0x080fe20000410000 */
[----:B------:R-:W-:Y:S01]  /*a840*/  FFMA.FTZ R34, R197, R57, R34 ;  /* 0x00000039c5227223 */ /* 0x000fe20000010022 */
[CC--:B------:R-:W-:Y:S01]  /*a850*/  FFMA.FTZ R66, R148.reuse, R67.reuse, -R69 ;  /* 0x0000004394427223 */ /* 0x0c0fe20000010845 */
[----:B------:R-:W-:Y:S01]  /*a860*/  FFMA.FTZ R64, R148, R246, R147 ;  /* 0x000000f694407223 */ /* 0x000fe20000010093 */
[----:B------:R-:W-:Y:S01]  /*a870*/  FMUL.FTZ R148, R185, R62 ;  /* 0x0000003eb9947220 */ /* 0x000fe20000410000 */
[----:B------:R-:W-:Y:S01]  /*a880*/  FMUL.FTZ R69, R67, UR42 ;  /* 0x0000002a43457c20 */ /* 0x000fe20008410000 */
[----:B------:R-:W-:Y:S01]  /*a890*/  FADD.FTZ R66, R243, R66 ;  /* 0x00000042f3427221 */ /* 0x000fe20000010000 */
[----:B------:R-:W-:Y:S01]  /*a8a0*/  FADD.FTZ R245, -R245, R64 ;  /* 0x00000040f5f57221 */ /* 0x000fe20000010100 */
[-C--:B------:R-:W-:Y:S01]  /*a8b0*/  FFMA.FTZ R199, R199, -R148.reuse, R232 ;  /* 0x80000094c7c77223 */ /* 0x080fe200000100e8 */
[C---:B------:R-:W-:Y:S01]  /*a8c0*/  FFMA.FTZ R148, R198.reuse, -R148, R231 ;  /* 0x80000094c6947223 */ /* 0x040fe200000100e7 */
[----:B------:R-:W-:Y:S01]  /*a8d0*/  FFMA.FTZ R198, R198, R67, R68 ;  /* 0x00000043c6c67223 */ /* 0x000fe20000010044 */
[C---:B------:R-:W-:Y:S01]  /*a8e0*/  FMUL.FTZ R68, R246.reuse, UR42 ;  /* 0x0000002af6447c20 */ /* 0x040fe20008410000 */
[C---:B------:R-:W-:Y:S01]  /*a8f0*/  FFMA.FTZ R70, R246.reuse, UR41, -R69 ;  /* 0x00000029f6467c23 */ /* 0x040fe20008010845 */
[-C--:B------:R-:W-:Y:S01]  /*a900*/  FMUL.FTZ R246, R246, R62.reuse ;  /* 0x0000003ef6f67220 */ /* 0x080fe20000410000 */
[-C--:B------:R-:W-:Y:S01]  /*a910*/  FFMA.FTZ R35, R198, R62.reuse, R35 ;  /* 0x0000003ec6237223 */ /* 0x080fe20000010023 */
[C---:B------:R-:W-:Y:S01]  /*a920*/  FFMA.FTZ R69, R67.reuse, UR41, R68 ;  /* 0x0000002943457c23 */ /* 0x040fe20008010044 */
[----:B------:R-:W-:Y:S01]  /*a930*/  FMUL.FTZ R68, R67, R62 ;  /* 0x0000003e43447220 */ /* 0x000fe20000410000 */
[----:B------:R-:W-:Y:S01]  /*a940*/  SHF.L.U32 R67, R120, 0x5, RZ ;  /* 0x0000000578437819 */ /* 0x000fe200000006ff */
[C---:B------:R-:W-:Y:S01]  /*a950*/  FMUL.FTZ R147, R199.reuse, R246 ;  /* 0x000000f6c7937220 */ /* 0x040fe20000410000 */
[----:B------:R-:W-:Y:S01]  /*a960*/  FMUL.FTZ R71, R199, R70 ;  /* 0x00000046c7477220 */ /* 0x000fe20000410000 */
[----:B------:R-:W-:Y:S01]  /*a970*/  FMUL.FTZ R70, R175, -R66 ;  /* 0x80000042af467220 */ /* 0x000fe20000410000 */
[----:B------:R-:W-:Y:S01]  /*a980*/  LEA.HI.SX32 R235, R67, R67, 0x1b ;  /* 0x0000004343eb7211 */ /* 0x000fe200078fdaff */
[-C--:B------:R-:W-:Y:S01]  /*a990*/  FMUL.FTZ R67, R175, -R245.reuse ;  /* 0x800000f5af437220 */ /* 0x080fe20000410000 */
[-C--:B------:R-:W-:Y:S01]  /*a9a0*/  FMUL.FTZ R199, R199, R68.reuse ;  /* 0x00000044c7c77220 */ /* 0x080fe20000410000 */
[-C--:B------:R-:W-:Y:S01]  /*a9b0*/  FFMA.FTZ R147, R148, R68.reuse, R147 ;  /* 0x0000004494937223 */ /* 0x080fe20000010093 */
[----:B------:R-:W-:Y:S01]  /*a9c0*/  FMUL.FTZ R130, R185, R68 ;  /* 0x00000044b9827220 */ /* 0x000fe20000410000 */
[C---:B------:R-:W-:Y:S01]  /*a9d0*/  FFMA.FTZ R68, R176.reuse, R66, -R67 ;  /* 0x00000042b0447223 */ /* 0x040fe20000010843 */
[----:B------:R-:W-:Y:S01]  /*a9e0*/  FFMA.FTZ R67, R176, R245, R70 ;  /* 0x000000f5b0437223 */ /* 0x000fe20000010046 */
[----:B------:R-:W-:Y:S01]  /*a9f0*/  FMUL.FTZ R176, R186, R75 ;  /* 0x0000004bbab07220 */ /* 0x000fe20000410000 */
[----:B------:R-:W-:Y:S01]  /*aa00*/  FFMA.FTZ R64, R148, R69, R71 ;  /* 0x0000004594407223 */ /* 0x000fe20000010047 */
[----:B------:R-:W-:Y:S01]  /*aa10*/  FMUL.FTZ R69, R188, R245 ;  /* 0x000000f5bc457220 */ /* 0x000fe20000410000 */
[----:B------:R-:W-:Y:S01]  /*aa20*/  FADD.FTZ R241, R241, R68 ;  /* 0x00000044f1f17221 */ /* 0x000fe20000010000 */
[----:B------:R-:W-:Y:S01]  /*aa30*/  FMUL.FTZ R68, R66, UR42 ;  /* 0x0000002a42447c20 */ /* 0x000fe20008410000 */
[-C--:B------:R-:W-:Y:S01]  /*aa40*/  FFMA.FTZ R188, R188, -R176.reuse, R230 ;  /* 0x800000b0bcbc7223 */ /* 0x080fe200000100e6 */
[C---:B------:R-:W-:Y:S01]  /*aa50*/  FFMA.FTZ R176, R187.reuse, -R176, R229 ;  /* 0x800000b0bbb07223 */ /* 0x040fe200000100e5 */
[----:B------:R-:W-:Y:S01]  /*aa60*/  FFMA.FTZ R187, R187, R66, R69 ;  /* 0x00000042bbbb7223 */ /* 0x000fe20000010045 */
[C---:B------:R-:W-:Y:S01]  /*aa70*/  FFMA.FTZ R71, R245.reuse, UR41, -R68 ;  /* 0x00000029f5477c23 */ /* 0x040fe20008010844 */
[C---:B------:R-:W-:Y:S01]  /*aa80*/  FMUL.FTZ R69, R245.reuse, UR42 ;  /* 0x0000002af5457c20 */ /* 0x040fe20008410000 */
[-C--:B------:R-:W-:Y:S01]  /*aa90*/  FMUL.FTZ R245, R245, R75.reuse ;  /* 0x0000004bf5f57220 */ /* 0x080fe20000410000 */
[----:B------:R-:W-:Y:S01]  /*aaa0*/  FADD.FTZ R242, -R242, R67 ;  /* 0x00000043f2f27221 */ /* 0x000fe20000010100 */
[C---:B------:R-:W-:Y:S01]  /*aab0*/  FMUL.FTZ R67, R66.reuse, R75 ;  /* 0x0000004b42437220 */ /* 0x040fe20000410000 */
[----:B------:R-:W-:Y:S01]  /*aac0*/  FFMA.FTZ R69, R66, UR41, R69 ;  /* 0x0000002942457c23 */ /* 0x000fe20008010045 */
[C---:B------:R-:W-:Y:S01]  /*aad0*/  FMUL.FTZ R175, R188.reuse, R245 ;  /* 0x000000f5bcaf7220 */ /* 0x040fe20000410000 */
[C---:B------:R-:W-:Y:S01]  /*aae0*/  FMUL.FTZ R71, R188.reuse, R71 ;  /* 0x00000047bc477220 */ /* 0x040fe20000410000 */
[----:B------:R-:W-:Y:S01]  /*aaf0*/  LEA R235, R235, UR18, 0x2 ;  /* 0x00000012ebeb7c11 */ /* 0x000fe2000f8e10ff */
[-C--:B------:R-:W-:Y:S01]  /*ab00*/  FMUL.FTZ R188, R188, R67.reuse ;  /* 0x00000043bcbc7220 */ /* 0x080fe20000410000 */
[-C--:B------:R-:W-:Y:S01]  /*ab10*/  FFMA.FTZ R175, R176, R67.reuse, R175 ;  /* 0x00000043b0af7223 */ /* 0x080fe200000100af */
[----:B------:R-:W-:Y:S01]  /*ab20*/  FMUL.FTZ R70, R186, R67 ;  /* 0x00000043ba467220 */ /* 0x000fe20000410000 */
[----:B------:R-:W-:Y:S01]  /*ab30*/  FFMA.FTZ R69, R176, R69, R71 ;  /* 0x00000045b0457223 */ /* 0x000fe20000010047 */
[CC--:B------:R-:W-:Y:S01]  /*ab40*/  FMUL.FTZ R67, R177.reuse, -R242.reuse ;  /* 0x800000f2b1437220 */ /* 0x0c0fe20000410000 */
[----:B------:R0:W-:Y:S01]  /*ab50*/  STS [R235+0x10f0], R130 ;  /* 0x0010f082eb007388 */ /* 0x0001e20000000800 */
[-C--:B------:R-:W-:Y:S01]  /*ab60*/  FMUL.FTZ R177, R177, -R241.reuse ;  /* 0x800000f1b1b17220 */ /* 0x080fe20000410000 */
[-C--:B------:R-:W-:Y:S01]  /*ab70*/  FMUL.FTZ R68, R191, R242.reuse ;  /* 0x000000f2bf447220 */ /* 0x080fe20000410000 */
[C---:B------:R-:W-:Y:S01]  /*ab80*/  FFMA.FTZ R66, R178.reuse, R241, -R67 ;  /* 0x000000f1b2427223 */ /* 0x040fe20000010843 */
[----:B------:R-:W-:Y:S01]  /*ab90*/  FMUL.FTZ R67, R189, R77 ;  /* 0x0000004dbd437220 */ /* 0x000fe20000410000 */
[----:B------:R-:W-:Y:S01]  /*aba0*/  FFMA.FTZ R177, R178, R242, R177 ;  /* 0x000000f2b2b17223 */ /* 0x000fe200000100b1 */
[----:B------:R-:W-:Y:S01]  /*abb0*/  STS [R235+0x10e8], R70 ;  /* 0x0010e846eb007388 */ /* 0x000fe20000000800 */
[----:B------:R-:W-:Y:S01]  /*abc0*/  FADD.FTZ R239, R239, R66 ;  /* 0x00000042efef7221 */ /* 0x000fe20000010000 */
[-C--:B------:R-:W-:Y:S01]  /*abd0*/  FFMA.FTZ R191, R191, -R67.reuse, R228 ;  /* 0x80000043bfbf7223 */ /* 0x080fe200000100e4 */
[----:B------:R-:W-:Y:S01]  /*abe0*/  FFMA.FTZ R67, R190, -R67, R227 ;  /* 0x80000043be437223 */ /* 0x000fe200000100e3 */
[C---:B0-----:R-:W-:Y:S01]  /*abf0*/  FMUL.FTZ R130, R186.reuse, R245 ;  /* 0x000000f5ba827220 */ /* 0x041fe20000410000 */
[----:B------:R-:W-:Y:S01]  /*ac00*/  FFMA.FTZ R186, R186, R187, R69 ;  /* 0x000000bbbaba7223 */ /* 0x000fe20000010045 */
[C---:B------:R-:W-:Y:S01]  /*ac10*/  FMUL.FTZ R69, R241.reuse, UR42 ;  /* 0x0000002af1457c20 */ /* 0x040fe20008410000 */
[----:B------:R-:W-:Y:S01]  /*ac20*/  FFMA.FTZ R190, R190, R241, R68 ;  /* 0x000000f1bebe7223 */ /* 0x000fe20000010044 */
[----:B------:R-:W-:Y:S01]  /*ac30*/  FADD.FTZ R240, -R240, R177 ;  /* 0x000000b1f0f07221 */ /* 0x000fe20000010100 */
[----:B------:R0:W-:Y:S01]  /*ac40*/  STS [R235+0x10ec], R130 ;  /* 0x0010ec82eb007388 */ /* 0x0001e20000000800 */
[----:B------:R-:W-:Y:S01]  /*ac50*/  FFMA.FTZ R66, R242, UR41, -R69 ;  /* 0x00000029f2427c23 */ /* 0x000fe20008010845 */
[----:B------:R-:W-:Y:S01]  /*ac60*/  FADD.FTZ R73, R186, R73 ;  /* 0x00000049ba497221 */ /* 0x000fe20000010000 */
[-C--:B------:R-:W-:Y:S01]  /*ac70*/  FMUL.FTZ R68, R241, R77.reuse ;  /* 0x0000004df1447220 */ /* 0x080fe20000410000 */
[----:B------:R-:W-:Y:S01]  /*ac80*/  FFMA.FTZ R148, R148, R246, -R199 ;  /* 0x000000f694947223 */ /* 0x000fe200000108c7 */
[----:B------:R-:W-:Y:S01]  /*ac90*/  FMUL.FTZ R186, R191, R66 ;  /* 0x00000042bfba7220 */ /* 0x000fe20000410000 */
[----:B------:R-:W-:Y:S01]  /*aca0*/  FMUL.FTZ R66, R247, UR42 ;  /* 0x0000002af7427c20 */ /* 0x000fe20008410000 */
[C---:B------:R-:W-:Y:S01]  /*acb0*/  FMUL.FTZ R246, R185.reuse, R246 ;  /* 0x000000f6b9f67220 */ /* 0x040fe20000410000 */
[----:B------:R-:W-:Y:S01]  /*acc0*/  FFMA.FTZ R185, R185, R198, R64 ;  /* 0x000000c6b9b97223 */ /* 0x000fe20000010040 */
[----:B------:R-:W-:Y:S01]  /*acd0*/  FMUL.FTZ R64, R179, -R240 ;  /* 0x800000f0b3407220 */ /* 0x000fe20000410000 */
[C---:B0-----:R-:W-:Y:S01]  /*ace0*/  FMUL.FTZ R130, R242.reuse, UR42 ;  /* 0x0000002af2827c20 */ /* 0x041fe20008410000 */
[----:B------:R-:W-:Y:S01]  /*acf0*/  FMUL.FTZ R242, R242, R77 ;  /* 0x0000004df2f27220 */ /* 0x000fe20000410000 */
[----:B------:R-:W-:Y:S01]  /*ad00*/  FMUL.FTZ R178, R191, R68 ;  /* 0x00000044bfb27220 */ /* 0x000fe20000410000 */
[----:B------:R-:W-:Y:S01]  /*ad10*/  FFMA.FTZ R71, R249, UR41, -R66 ;  /* 0x00000029f9477c23 */ /* 0x000fe20008010842 */
[----:B------:R-:W-:Y:S01]  /*ad20*/  FFMA.FTZ R130, R241, UR41, R130 ;  /* 0x00000029f1827c23 */ /* 0x000fe20008010082 */
[----:B------:R-:W-:Y:S01]  /*ad30*/  FMUL.FTZ R70, R191, R242 ;  /* 0x000000f2bf467220 */ /* 0x000fe20000410000 */
[----:B------:R-:W-:Y:S01]  /*ad40*/  FMUL.FTZ R66, R249, R57 ;  /* 0x00000039f9427220 */ /* 0x000fe20000410000 */
[----:B------:R-:W-:Y:S01]  /*ad50*/  FFMA.FTZ R176, R176, R245, -R188 ;  /* 0x000000f5b0b07223 */ /* 0x000fe200000108bc */
[C---:B------:R-:W-:Y:S01]  /*ad60*/  FFMA.FTZ R130, R67.reuse, R130, R186 ;  /* 0x0000008243827223 */ /* 0x040fe200000100ba */
[-C--:B------:R-:W-:Y:S01]  /*ad70*/  FFMA.FTZ R177, R67, R68.reuse, R70 ;  /* 0x0000004443b17223 */ /* 0x080fe20000010046 */
[----:B------:R-:W-:Y:S01]  /*ad80*/  FMUL.FTZ R70, R249, UR42 ;  /* 0x0000002af9467c20 */ /* 0x000fe20008410000 */
        /* <DEDUP_REMOVED lines=22> */
[C---:B------:R-:W-:Y:S01]  /*aef0*/  FFMA.FTZ R186, R240.reuse, UR41, -R71 ;  /* 0x00000029f0ba7c23 */ /* 0x040fe20008010847 */
        /* <DEDUP_REMOVED lines=26> */
[----:B------:R-:W-:Y:S01]  /*b0a0*/  FFMA.FTZ R68, R153, R66, R69 ;  /* 0x0000004299447223 */ /* 0x000fe20000010045 */
[----:B------:R-:W-:Y:S01]  /*b0b0*/  FMUL.FTZ R69, R66, UR42 ;  /* 0x0000002a42457c20 */ /* 0x000fe20008410000 */
[----:B------:R-:W-:Y:S01]  /*b0c0*/  FFMA.FTZ R37, R190, R77, R37 ;  /* 0x0000004dbe257223 */ /* 0x000fe20000010025 */
        /* <DEDUP_REMOVED lines=18> */
[C---:B------:R-:W-:Y:S01]  /*b1f0*/  FMUL.FTZ R66, R171.reuse, R205 ;  /* 0x000000cdab427220 */ /* 0x040fe20000410000 */
[----:B------:R-:W-:Y:S01]  /*b200*/  FMUL.FTZ R154, R154, -R67 ;  /* 0x800000439a9a7220 */ /* 0x000fe20000410000 */
[----:B------:R-:W-:Y:S01]  /*b210*/  FFMA.FTZ R39, R168, R79, R39 ;  /* 0x0000004fa8277223 */ /* 0x000fe20000010027 */
[----:B------:R-:W-:Y:S01]  /*b220*/  FFMA.FTZ R171, R171, -R68, R222 ;  /* 0x80000044abab7223 */ /* 0x000fe200000100de */
[----:B------:R-:W-:Y:S01]  /*b230*/  FFMA.FTZ R71, R172, R67, R66 ;  /* 0x00000043ac477223 */ /* 0x000fe20000010042 */
[----:B------:R-:W-:Y:S01]  /*b240*/  FMUL.FTZ R66, R205, UR42 ;  /* 0x0000002acd427c20 */ /* 0x000fe20008410000 */
[----:B------:R-:W-:Y:S01]  /*b250*/  FMUL.FTZ R131, R67, R80 ;  /* 0x0000005043837220 */ /* 0x000fe20000410000 */
[C---:B------:R-:W-:Y:S01]  /*b260*/  FMUL.FTZ R130, R167.reuse, R204 ;  /* 0x000000cca7827220 */ /* 0x040fe20000410000 */
[----:B------:R-:W-:Y:S01]  /*b270*/  FFMA.FTZ R168, R167, R168, R70 ;  /* 0x000000a8a7a87223 */ /* 0x000fe20000010046 */
[----:B------:R-:W-:Y:S01]  /*b280*/  FFMA.FTZ R154, R155, R205, R154 ;  /* 0x000000cd9b9a7223 */ /* 0x000fe2000001009a */
[----:B------:R-:W-:Y:S01]  /*b290*/  FMUL.FTZ R70, R67, UR42 ;  /* 0x0000002a43467c20 */ /* 0x000fe20008410000 */
[----:B------:R-:W-:Y:S01]  /*b2a0*/  FADD.FTZ R208, R208, R69 ;  /* 0x00000045d0d07221 */ /* 0x000fe20000010000 */
[----:B------:R-:W-:Y:S01]  /*b2b0*/  FMUL.FTZ R155, R205, R80 ;  /* 0x00000050cd9b7220 */ /* 0x000fe20000410000 */
[----:B------:R-:W-:Y:S01]  /*b2c0*/  FFMA.FTZ R69, R67, UR41, R66 ;  /* 0x0000002943457c23 */ /* 0x000fe20008010042 */
[----:B------:R-:W-:Y:S01]  /*b2d0*/  FFMA.FTZ R68, R172, -R68, R221 ;  /* 0x80000044ac447223 */ /* 0x000fe200000100dd */
[----:B------:R-:W-:Y:S01]  /*b2e0*/  FMUL.FTZ R66, R171, R131 ;  /* 0x00000083ab427220 */ /* 0x000fe20000410000 */
[----:B------:R-:W-:Y:S01]  /*b2f0*/  FADD.FTZ R167, -R207, R154 ;  /* 0x0000009acfa77221 */ /* 0x000fe20000010100 */
[----:B------:R-:W-:Y:S01]  /*b300*/  FADD.FTZ R76, R165, R76 ;  /* 0x0000004ca54c7221 */ /* 0x000fe20000010000 */
        /* <DEDUP_REMOVED lines=8> */
[----:B------:R-:W-:Y:S01]  /*b390*/  STS [R235+0x10d4], R166 ;  /* 0x0010d4a6eb007388 */ /* 0x000fe20000000800 */
        /* <DEDUP_REMOVED lines=14> */
[----:B------:R-:W-:Y:S01]  /*b480*/  FMUL.FTZ R71, R208, UR42 ;  /* 0x0000002ad0477c20 */ /* 0x000fe20008410000 */
[C---:B------:R-:W-:Y:S01]  /*b490*/  FFMA.FTZ R68, R173.reuse, R208, R67 ;  /* 0x000000d0ad447223 */ /* 0x040fe20000010043 */
[----:B0-----:R-:W-:Y:S01]  /*b4a0*/  FFMA.FTZ R70, R173, -R66, R219 ;  /* 0x80000042ad467223 */ /* 0x001fe200000100db */
[C---:B------:R-:W-:Y:S01]  /*b4b0*/  FMUL.FTZ R66, R158.reuse, -R209 ;  /* 0x800000d19e427220 */ /* 0x040fe20000410000 */
[-C--:B------:R-:W-:Y:S01]  /*b4c0*/  FMUL.FTZ R158, R158, -R69.reuse ;  /* 0x800000459e9e7220 */ /* 0x080fe20000410000 */
[C---:B------:R-:W-:Y:S01]  /*b4d0*/  FMUL.FTZ R67, R167.reuse, UR42 ;  /* 0x0000002aa7437c20 */ /* 0x040fe20008410000 */
[----:B------:R-:W-:Y:S01]  /*b4e0*/  FFMA.FTZ R71, R167, UR41, -R71 ;  /* 0x00000029a7477c23 */ /* 0x000fe20008010847 */
[----:B------:R-:W-:Y:S01]  /*b4f0*/  FFMA.FTZ R66, R159, R69, -R66 ;  /* 0x000000459f427223 */ /* 0x000fe20000010842 */
[----:B------:R-:W-:Y:S01]  /*b500*/  FMUL.FTZ R167, R167, R81 ;  /* 0x00000051a7a77220 */ /* 0x000fe20000410000 */
[----:B------:R-:W-:Y:S01]  /*b510*/  FFMA.FTZ R131, R159, R209, R158 ;  /* 0x000000d19f837223 */ /* 0x000fe2000001009e */
[----:B------:R0:W-:Y:S01]  /*b520*/  STS [R235+0x10cc], R130 ;  /* 0x0010cc82eb007388 */ /* 0x0001e20000000800 */
[C---:B------:R-:W-:Y:S01]  /*b530*/  FFMA.FTZ R159, R208.reuse, UR41, R67 ;  /* 0x00000029d09f7c23 */ /* 0x040fe20008010043 */
[----:B------:R-:W-:Y:S01]  /*b540*/  FMUL.FTZ R67, R208, R81 ;  /* 0x00000051d0437220 */ /* 0x000fe20000410000 */
[----:B------:R-:W-:Y:S01]  /*b550*/  FMUL.FTZ R157, R174, R167 ;  /* 0x000000a7ae9d7220 */ /* 0x000fe20000410000 */
[----:B------:R-:W-:Y:S01]  /*b560*/  FADD.FTZ R131, -R236, R131 ;  /* 0x00000083ec837221 */ /* 0x000fe20000010100 */
[C---:B------:R-:W-:Y:S01]  /*b570*/  FMUL.FTZ R165, R174.reuse, R71 ;  /* 0x00000047aea57220 */ /* 0x040fe20000410000 */
[-C--:B------:R-:W-:Y:S01]  /*b580*/  FMUL.FTZ R174, R174, R67.reuse ;  /* 0x00000043aeae7220 */ /* 0x080fe20000410000 */
[-C--:B------:R-:W-:Y:S01]  /*b590*/  FFMA.FTZ R156, R70, R67.reuse, R157 ;  /* 0x00000043469c7223 */ /* 0x080fe2000001009d */
[----:B------:R-:W-:Y:S01]  /*b5a0*/  FMUL.FTZ R158, R163, R67 ;  /* 0x00000043a39e7220 */ /* 0x000fe20000410000 */
[----:B------:R-:W-:Y:S01]  /*b5b0*/  FMUL.FTZ R67, R160, -R131 ;  /* 0x80000083a0437220 */ /* 0x000fe20000410000 */
[----:B0-----:R-:W-:Y:S01]  /*b5c0*/  FADD.FTZ R130, R237, R66 ;  /* 0x00000042ed827221 */ /* 0x001fe20000010000 */
[C---:B------:R-:W-:Y:S01]  /*b5d0*/  FFMA.FTZ R157, R70.reuse, R167, -R174 ;  /* 0x000000a7469d7223 */ /* 0x040fe200000108ae */
[----:B------:R-:W-:Y:S01]  /*b5e0*/  FFMA.FTZ R70, R70, R159, R165 ;  /* 0x0000009f46467223 */ /* 0x000fe200000100a5 */
[----:B------:R-:W-:Y:S01]  /*b5f0*/  FFMA.FTZ R41, R68, R81, R41 ;  /* 0x0000005144297223 */ /* 0x000fe20000010029 */
[-C--:B------:R-:W-:Y:S01]  /*b600*/  FMUL.FTZ R66, R160, -R130.reuse ;  /* 0x80000082a0427220 */ /* 0x080fe20000410000 */
[----:B------:R-:W-:Y:S01]  /*b610*/  FFMA.FTZ R67, R161, R130, -R67 ;  /* 0x00000082a1437223 */ /* 0x000fe20000010843 */
[----:B------:R-:W-:Y:S01]  /*b620*/  FFMA.FTZ R168, R163, R68, R70 ;  /* 0x00000044a3a87223 */ /* 0x000fe20000010046 */
[----:B------:R-:W-:Y:S01]  /*b630*/  FMUL.FTZ R70, R151, R209 ;  /* 0x000000d197467220 */ /* 0x000fe20000410000 */
        /* <DEDUP_REMOVED lines=8> */
[----:B------:R-:W-:Y:S01]  /*b6c0*/  FMUL.FTZ R68, R146, -R236 ;  /* 0x800000ec92447220 */ /* 0x000fe20000410000 */
[----:B------:R-:W-:Y:S01]  /*b6d0*/  FMUL.FTZ R146, R69, UR42 ;  /* 0x0000002a45927c20 */ /* 0x000fe20008410000 */
[----:B------:R-:W-:Y:S01]  /*b6e0*/  FADD.FTZ R59, R168, R59 ;  /* 0x0000003ba83b7221 */ /* 0x000fe20000010000 */
[----:B------:R-:W-:Y:S01]  /*b6f0*/  FADD.FTZ R60, R169, R60 ;  /* 0x0000003ca93c7221 */ /* 0x000fe20000010000 */
[C---:B------:R-:W-:Y:S01]  /*b700*/  FFMA.FTZ R68, R149.reuse, R66, -R68 ;  /* 0x0000004295447223 */ /* 0x040fe20000010844 */
[----:B------:R-:W-:Y:S01]  /*b710*/  FFMA.FTZ R149, R149, R236, R67 ;  /* 0x000000ec95957223 */ /* 0x000fe20000010043 */
[----:B0-----:R-:W-:Y:S01]  /*b720*/  FFMA.FTZ R158, R151, -R71, R218 ;  /* 0x80000047979e7223 */ /* 0x001fe200000100da */
[----:B------:R-:W-:Y:S01]  /*b730*/  FFMA.FTZ R151, R150, R69, R70 ;  /* 0x0000004596977223 */ /* 0x000fe20000010046 */
[----:B------:R-:W-:Y:S01]  /*b740*/  FADD.FTZ R67, R195, R68 ;  /* 0x00000044c3437221 */ /* 0x000fe20000010000 */
[C---:B------:R-:W-:Y:S01]  /*b750*/  FMUL.FTZ R70, R209.reuse, UR42 ;  /* 0x0000002ad1467c20 */ /* 0x040fe20008410000 */
[----:B------:R-:W-:Y:S01]  /*b760*/  FADD.FTZ R68, -R194, R149 ;  /* 0x00000095c2447221 */ /* 0x000fe20000010100 */
[----:B------:R-:W-:Y:S01]  /*b770*/  FFMA.FTZ R159, R209, UR41, -R146 ;  /* 0x00000029d19f7c23 */ /* 0x000fe20008010892 */
[----:B------:R-:W-:Y:S01]  /*b780*/  FFMA.FTZ R71, R150, -R71, R217 ;  /* 0x8000004796477223 */ /* 0x000fe200000100d9 */
[----:B------:R-:W-:Y:S01]  /*b790*/  FFMA.FTZ R146, R69, UR41, R70 ;  /* 0x0000002945927c23 */ /* 0x000fe20008010046 */
[C---:B------:R-:W-:Y:S01]  /*b7a0*/  FMUL.FTZ R70, R142.reuse, -R68 ;  /* 0x800000448e467220 */ /* 0x040fe20000410000 */
[----:B------:R-:W-:Y:S01]  /*b7b0*/  FMUL.FTZ R69, R142, -R67 ;  /* 0x800000438e457220 */ /* 0x000fe20000410000 */
[----:B------:R-:W-:Y:S01]  /*b7c0*/  FMUL.FTZ R209, R209, R82 ;  /* 0x00000052d1d17220 */ /* 0x000fe20000410000 */
[C---:B------:R-:W-:Y:S01]  /*b7d0*/  FMUL.FTZ R160, R158.reuse, R159 ;  /* 0x0000009f9ea07220 */ /* 0x040fe20000410000 */
[C---:B------:R-:W-:Y:S01]  /*b7e0*/  FFMA.FTZ R70, R143.reuse, R67, -R70 ;  /* 0x000000438f467223 */ /* 0x040fe20000010846 */
[----:B------:R-:W-:Y:S01]  /*b7f0*/  FFMA.FTZ R69, R143, R68, R69 ;  /* 0x000000448f457223 */ /* 0x000fe20000010045 */
[----:B------:R-:W-:Y:S01]  /*b800*/  FMUL.FTZ R150, R158, R209 ;  /* 0x000000d19e967220 */ /* 0x000fe20000410000 */
[----:B------:R-:W-:Y:S01]  /*b810*/  FFMA.FTZ R143, R71, R146, R160 ;  /* 0x00000092478f7223 */ /* 0x000fe200000100a0 */
[----:B------:R-:W-:Y:S01]  /*b820*/  FADD.FTZ R70, R183, R70 ;  /* 0x00000046b7467221 */ /* 0x000fe20000010000 */
[----:B------:R-:W-:Y:S01]  /*b830*/  FADD.FTZ R69, -R184, R69 ;  /* 0x00000045b8457221 */ /* 0x000fe20000010100 */
[-C--:B------:R-:W-:Y:S01]  /*b840*/  FMUL.FTZ R158, R158, R161.reuse ;  /* 0x000000a19e9e7220 */ /* 0x080fe20000410000 */
[----:B------:R-:W-:Y:S01]  /*b850*/  FFMA.FTZ R149, R71, R161, R150 ;  /* 0x000000a147957223 */ /* 0x000fe20000010096 */
[CC--:B------:R-:W-:Y:S01]  /*b860*/  FMUL.FTZ R146, R121.reuse, -R70.reuse ;  /* 0x8000004679927220 */ /* 0x0c0fe20000410000 */
[----:B------:R-:W-:Y:S01]  /*b870*/  FMUL.FTZ R142, R121, -R69 ;  /* 0x80000045798e7220 */ /* 0x000fe20000410000 */
[----:B------:R0:W-:Y:S01]  /*b880*/  STS [R235+0x10c4], R166 ;  /* 0x0010c4a6eb007388 */ /* 0x0001e20000000800 */
[----:B------:R-:W-:Y:S01]  /*b890*/  FFMA.FTZ R150, R71, R209, -R158 ;  /* 0x000000d147967223 */ /* 0x000fe2000001089e */
[C---:B------:R-:W-:Y:S01]  /*b8a0*/  FFMA.FTZ R121, R139.reuse, R69, R146 ;  /* 0x000000458b797223 */ /* 0x040fe20000010092 */
[----:B------:R-:W-:Y:S01]  /*b8b0*/  FFMA.FTZ R71, R139, R70, -R142 ;  /* 0x000000468b477223 */ /* 0x000fe2000001088e */
[----:B------:R-:W-:Y:S01]  /*b8c0*/  FMUL.FTZ R158, R140, R209 ;  /* 0x000000d18c9e7220 */ /* 0x000fe20000410000 */
[----:B------:R-:W-:Y:S01]  /*b8d0*/  FMUL.FTZ R139, R136, R131 ;  /* 0x00000083888b7220 */ /* 0x000fe20000410000 */
[----:B------:R-:W-:Y:S01]  /*b8e0*/  FADD.FTZ R121, -R164, R121 ;  /* 0x00000079a4797221 */ /* 0x000fe20000010100 */
[----:B------:R-:W-:Y:S01]  /*b8f0*/  FADD.FTZ R71, R182, R71 ;  /* 0x00000047b6477221 */ /* 0x000fe20000010000 */
[----:B------:R-:W-:Y:S01]  /*b900*/  FMUL.FTZ R159, R131, R83 ;  /* 0x00000053839f7220 */ /* 0x000fe20000410000 */
[----:B------:R1:W-:Y:S01]  /*b910*/  STS [R235+0x10bc], R158 ;  /* 0x0010bc9eeb007388 */ /* 0x0003e20000000800 */
[C---:B0-----:R-:W-:Y:S01]  /*b920*/  FMUL.FTZ R166, R140.reuse, R161 ;  /* 0x000000a18ca67220 */ /* 0x041fe20000410000 */
[----:B------:R-:W-:Y:S01]  /*b930*/  FFMA.FTZ R161, R140, R151, R143 ;  /* 0x000000978ca17223 */ /* 0x000fe2000001008f */
[-C--:B------:R-:W-:Y:S01]  /*b940*/  FMUL.FTZ R140, R138, R83.reuse ;  /* 0x000000538a8c7220 */ /* 0x080fe20000410000 */
[----:B------:R-:W-:Y:S01]  /*b950*/  FFMA.FTZ R146, R137, R130, R139 ;  /* 0x0000008289927223 */ /* 0x000fe2000001008b */
[----:B------:R-:W-:Y:S01]  /*b960*/  FMUL.FTZ R139, R131, UR42 ;  /* 0x0000002a838b7c20 */ /* 0x000fe20008410000 */
[----:B------:R-:W-:Y:S01]  /*b970*/  FMUL.FTZ R143, R130, R83 ;  /* 0x00000053828f7220 */ /* 0x000fe20000410000 */
[-C--:B------:R-:W-:Y:S01]  /*b980*/  FFMA.FTZ R142, R136, -R140.reuse, R216 ;  /* 0x8000008c888e7223 */ /* 0x080fe200000100d8 */
[C---:B------:R-:W-:Y:S01]  /*b990*/  FMUL.FTZ R136, R134.reuse, -R121 ;  /* 0x8000007986887220 */ /* 0x040fe20000410000 */
[-C--:B------:R-:W-:Y:S01]  /*b9a0*/  FMUL.FTZ R134, R134, -R71.reuse ;  /* 0x8000004786867220 */ /* 0x080fe20000410000 */
[C---:B-1----:R-:W-:Y:S01]  /*b9b0*/  FMUL.FTZ R158, R130.reuse, UR42 ;  /* 0x0000002a829e7c20 */ /* 0x042fe20008410000 */
[----:B------:R-:W-:Y:S01]  /*b9c0*/  FFMA.FTZ R140, R137, -R140, R215 ;  /* 0x8000008c898c7223 */ /* 0x000fe200000100d7 */
[C---:B------:R-:W-:Y:S01]  /*b9d0*/  FFMA.FTZ R137, R135.reuse, R71, -R136 ;  /* 0x0000004787897223 */ /* 0x040fe20000010888 */
[----:B------:R-:W-:Y:S01]  /*b9e0*/  FFMA.FTZ R134, R135, R121, R134 ;  /* 0x0000007987867223 */ /* 0x000fe20000010086 */
[----:B------:R-:W-:Y:S01]  /*b9f0*/  FFMA.FTZ R135, R131, UR41, -R158 ;  /* 0x0000002983877c23 */ /* 0x000fe2000801089e */
[----:B------:R-:W-:Y:S01]  /*ba00*/  FFMA.FTZ R139, R130, UR41, R139 ;  /* 0x00000029828b7c23 */ /* 0x000fe2000801008b */
        /* <DEDUP_REMOVED lines=18> */
[-C--:B------:R-:W-:Y:S01]  /*bb30*/  FFMA.FTZ R135, R32, -R136.reuse, R123 ;  /* 0x8000008820877223 */ /* 0x080fe2000001007b */
[----:B------:R-:W-:Y:S01]  /*bb40*/  FMUL.FTZ R162, R132, R89 ;  /* 0x0000005984a27220 */ /* 0x000fe20000410000 */
[-C--:B------:R-:W-:Y:S01]  /*bb50*/  FFMA.FTZ R151, R140, R159.reuse, -R142 ;  /* 0x0000009f8c977223 */ /* 0x080fe2000001088e */
[----:B------:R-:W-:Y:S01]  /*bb60*/  FMUL.FTZ R142, R138, R159 ;  /* 0x0000009f8a8e7220 */ /* 0x000fe20000410000 */
[----:B------:R-:W-:Y:S01]  /*bb70*/  FFMA.FTZ R134, R33, -R136, R180 ;  /* 0x8000008821867223 */ /* 0x000fe200000100b4 */
[----:B------:R-:W-:Y:S01]  /*bb80*/  FADD.FTZ R58, R161, R58 ;  /* 0x0000003aa13a7221 */ /* 0x000fe20000010000 */
[----:B------:R-:W-:Y:S01]  /*bb90*/  FFMA.FTZ R136, R29, -R137, R124 ;  /* 0x800000891d887223 */ /* 0x000fe2000001007c */
[----:B0-----:R-:W-:Y:S01]  /*bba0*/  FMUL.FTZ R160, R133, R89 ;  /* 0x0000005985a07220 */ /* 0x001fe20000410000 */
[----:B------:R-:W-:Y:S01]  /*bbb0*/  FFMA.FTZ R137, R28, -R137, R125 ;  /* 0x800000891c897223 */ /* 0x000fe2000001007d */
[-C--:B------:R-:W-:Y:S01]  /*bbc0*/  FMUL.FTZ R159, R131, R88.reuse ;  /* 0x00000058839f7220 */ /* 0x080fe20000410000 */
[----:B------:R-:W-:Y:S01]  /*bbd0*/  FMUL.FTZ R161, R130, R88 ;  /* 0x0000005882a17220 */ /* 0x000fe20000410000 */
[C---:B------:R-:W-:Y:S01]  /*bbe0*/  FMUL.FTZ R139, R135.reuse, R160 ;  /* 0x000000a0878b7220 */ /* 0x040fe20000410000 */
[-C--:B------:R-:W-:Y:S01]  /*bbf0*/  FMUL.FTZ R141, R135, R162.reuse ;  /* 0x000000a2878d7220 */ /* 0x080fe20000410000 */
[----:B------:R0:W-:Y:S01]  /*bc00*/  STS [R235+0x10b4], R142 ;  /* 0x0010b48eeb007388 */ /* 0x0001e20000000800 */
[----:B------:R-:W-:Y:S01]  /*bc10*/  FMUL.FTZ R143, R137, R159 ;  /* 0x0000009f898f7220 */ /* 0x000fe20000410000 */
[C---:B------:R-:W-:Y:S01]  /*bc20*/  FFMA.FTZ R139, R134.reuse, R162, R139 ;  /* 0x000000a2868b7223 */ /* 0x040fe2000001008b */
[----:B------:R-:W-:Y:S01]  /*bc30*/  FFMA.FTZ R141, R134, R160, -R141 ;  /* 0x000000a0868d7223 */ /* 0x000fe2000001088d */
[----:B------:R-:W-:Y:S01]  /*bc40*/  FFMA.FTZ R138, R138, R146, R145 ;  /* 0x000000928a8a7223 */ /* 0x000fe20000010091 */
[----:B------:R-:W-:Y:S01]  /*bc50*/  FFMA.FTZ R140, R136, R161, R143 ;  /* 0x000000a1888c7223 */ /* 0x000fe2000001008f */
[----:B------:R-:W-:Y:S01]  /*bc60*/  FADD.FTZ R139, RZ, R139 ;  /* 0x0000008bff8b7221 */ /* 0x000fe20000010000 */
[----:B------:R-:W-:Y:S01]  /*bc70*/  FADD.FTZ R141, RZ, R141 ;  /* 0x0000008dff8d7221 */ /* 0x000fe20000010000 */
[----:B------:R-:W-:Y:S01]  /*bc80*/  FMUL.FTZ R145, R27, R87 ;  /* 0x000000571b917220 */ /* 0x000fe20000410000 */
[----:B------:R1:W-:Y:S01]  /*bc90*/  STS [R235+0x10b8], R166 ;  /* 0x0010b8a6eb007388 */ /* 0x0003e20000000800 */
[----:B0-----:R-:W-:Y:S01]  /*bca0*/  FMUL.FTZ R142, R137, R161 ;  /* 0x000000a1898e7220 */ /* 0x001fe20000410000 */
[----:B------:R-:W-:Y:S01]  /*bcb0*/  FADD.FTZ R143, R139, R140 ;  /* 0x0000008c8b8f7221 */ /* 0x000fe20000010000 */
[----:B------:R-:W-:Y:S01]  /*bcc0*/  FFMA.FTZ R140, R26, -R145, R127 ;  /* 0x800000911a8c7223 */ /* 0x000fe2000001007f */
[----:B------:R-:W-:Y:S01]  /*bcd0*/  FMUL.FTZ R164, R121, R87 ;  /* 0x0000005779a47220 */ /* 0x000fe20000410000 */
[----:B------:R-:W-:Y:S01]  /*bce0*/  FFMA.FTZ R142, R136, R159, -R142 ;  /* 0x0000009f888e7223 */ /* 0x000fe2000001088e */
[----:B------:R-:W-:Y:S01]  /*bcf0*/  FFMA.FTZ R139, R25, -R145, R126 ;  /* 0x80000091198b7223 */ /* 0x000fe2000001007e */
[----:B------:R-:W-:Y:S01]  /*bd00*/  FFMA.FTZ R43, R146, R83, R43 ;  /* 0x00000053922b7223 */ /* 0x000fe2000001002b */
[----:B------:R-:W-:Y:S01]  /*bd10*/  FMUL.FTZ R146, R140, R164 ;  /* 0x000000a48c927220 */ /* 0x000fe20000410000 */
[----:B------:R-:W-:Y:S01]  /*bd20*/  FADD.FTZ R144, R141, R142 ;  /* 0x0000008e8d907221 */ /* 0x000fe20000010000 */
[-C--:B------:R-:W-:Y:S01]  /*bd30*/  FMUL.FTZ R142, R24, R86.reuse ;  /* 0x00000056188e7220 */ /* 0x080fe20000410000 */
[----:B-1----:R-:W-:Y:S01]  /*bd40*/  FMUL.FTZ R166, R71, R87 ;  /* 0x0000005747a67220 */ /* 0x002fe20000410000 */
[-C--:B------:R-:W-:Y:S01]  /*bd50*/  FMUL.FTZ R163, R70, R86.reuse ;  /* 0x0000005646a37220 */ /* 0x080fe20000410000 */
[----:B------:R-:W-:Y:S01]  /*bd60*/  FMUL.FTZ R165, R69, R86 ;  /* 0x0000005645a57220 */ /* 0x000fe20000410000 */
[----:B------:R-:W-:Y:S01]  /*bd70*/  FFMA.FTZ R141, R22, -R142, R128 ;  /* 0x8000008e168d7223 */ /* 0x000fe20000010080 */
[----:B------:R-:W-:Y:S01]  /*bd80*/  FMUL.FTZ R145, R140, R166 ;  /* 0x000000a68c917220 */ /* 0x000fe20000410000 */
[----:B------:R-:W-:Y:S01]  /*bd90*/  FFMA.FTZ R142, R23, -R142, R129 ;  /* 0x8000008e178e7223 */ /* 0x000fe20000010081 */
[----:B------:R-:W-:Y:S01]  /*bda0*/  FFMA.FTZ R146, R139, R166, R146 ;  /* 0x000000a68b927223 */ /* 0x000fe20000010092 */
[----:B------:R-:W-:Y:S01]  /*bdb0*/  FMUL.FTZ R169, R17, R84 ;  /* 0x0000005411a97220 */ /* 0x000fe20000410000 */
[----:B------:R-:W-:Y:S01]  /*bdc0*/  FFMA.FTZ R145, R139, R164, -R145 ;  /* 0x000000a48b917223 */ /* 0x000fe20000010891 */
[C---:B------:R-:W-:Y:S01]  /*bdd0*/  FMUL.FTZ R170, R142.reuse, R163 ;  /* 0x000000a38eaa7220 */ /* 0x040fe20000410000 */
[-C--:B------:R-:W-:Y:S01]  /*bde0*/  FMUL.FTZ R168, R142, R165.reuse ;  /* 0x000000a58ea87220 */ /* 0x080fe20000410000 */
[----:B------:R-:W-:Y:S01]  /*bdf0*/  FADD.FTZ R143, R143, R146 ;  /* 0x000000928f8f7221 */ /* 0x000fe20000010000 */
[----:B------:R-:W-:Y:S01]  /*be00*/  FADD.FTZ R144, R144, R145 ;  /* 0x0000009190907221 */ /* 0x000fe20000010000 */
[----:B------:R-:W-:Y:S01]  /*be10*/  FFMA.FTZ R145, R141, R165, -R170 ;  /* 0x000000a58d917223 */ /* 0x000fe200000108aa */
[----:B------:R-:W-:Y:S01]  /*be20*/  FMUL.FTZ R146, R19, R85 ;  /* 0x0000005513927220 */ /* 0x000fe20000410000 */
[----:B------:R-:W-:Y:S01]  /*be30*/  FFMA.FTZ R168, R141, R163, R168 ;  /* 0x000000a38da87223 */ /* 0x000fe200000100a8 */
[-C--:B------:R-:W-:Y:S01]  /*be40*/  FFMA.FTZ R173, R122, -R169.reuse, R214 ;  /* 0x800000a97aad7223 */ /* 0x080fe200000100d6 */
[----:B------:R-:W-:Y:S01]  /*be50*/  FADD.FTZ R167, R144, R145 ;  /* 0x0000009190a77221 */ /* 0x000fe20000010000 */
[-C--:B------:R-:W-:Y:S01]  /*be60*/  FFMA.FTZ R144, R20, -R146.reuse, R212 ;  /* 0x8000009214907223 */ /* 0x080fe200000100d4 */
[----:B------:R-:W-:Y:S01]  /*be70*/  FFMA.FTZ R145, R18, -R169, R213 ;  /* 0x800000a912917223 */ /* 0x000fe200000100d5 */
[-C--:B------:R-:W-:Y:S01]  /*be80*/  FMUL.FTZ R172, R68, R85.reuse ;  /* 0x0000005544ac7220 */ /* 0x080fe20000410000 */
[----:B------:R-:W-:Y:S01]  /*be90*/  FMUL.FTZ R169, R66, UR42 ;  /* 0x0000002a42a97c20 */ /* 0x000fe20008410000 */
[----:B------:R-:W-:Y:S01]  /*bea0*/  FMUL.FTZ R170, R67, R85 ;  /* 0x0000005543aa7220 */ /* 0x000fe20000410000 */
[----:B------:R-:W-:Y:S01]  /*beb0*/  FADD.FTZ R168, R143, R168 ;  /* 0x000000a88fa87221 */ /* 0x000fe20000010000 */
[----:B------:R-:W-:Y:S01]  /*bec0*/  FFMA.FTZ R143, R21, -R146, R211 ;  /* 0x80000092158f7223 */ /* 0x000fe200000100d3 */
[----:B------:R-:W-:Y:S01]  /*bed0*/  FADD.FTZ R63, R186, R63 ;  /* 0x0000003fba3f7221 */ /* 0x000fe20000010000 */
[----:B------:R-:W-:Y:S01]  /*bee0*/  FMUL.FTZ R146, R144, R172 ;  /* 0x000000ac90927220 */ /* 0x000fe20000410000 */
[----:B------:R-:W-:Y:S01]  /*bef0*/  FMUL.FTZ R186, R236, R84 ;  /* 0x00000054ecba7220 */ /* 0x000fe20000410000 */
[----:B------:R-:W-:Y:S01]  /*bf00*/  FMUL.FTZ R171, R144, R170 ;  /* 0x000000aa90ab7220 */ /* 0x000fe20000410000 */
[----:B------:R-:W-:Y:S01]  /*bf10*/  FFMA.FTZ R182, R236, UR41, -R169 ;  /* 0x00000029ecb67c23 */ /* 0x000fe200080108a9 */
[----:B------:R-:W-:Y:S01]  /*bf20*/  FMUL.FTZ R184, R66, R84 ;  /* 0x0000005442b87220 */ /* 0x000fe20000410000 */
[----:B------:R-:W-:Y:S01]  /*bf30*/  FFMA.FTZ R169, R143, R170, R146 ;  /* 0x000000aa8fa97223 */ /* 0x000fe20000010092 */
[----:B------:R-:W-:Y:S01]  /*bf40*/  FMUL.FTZ R188, R173, R186 ;  /* 0x000000baadbc7220 */ /* 0x000fe20000410000 */
        /* <DEDUP_REMOVED lines=91> */
[C---:B------:R-:W-:Y:S01]  /*c500*/  IADD3 R197, R120.reuse, 0x340, RZ ;  /* 0x0000034078c57810 */ /* 0x040fe20007ffe0ff */
[----:B------:R-:W-:Y:S01]  /*c510*/  STS [R235+0x1080], R162 ;  /* 0x001080a2eb007388 */ /* 0x000fe20000000800 */
[C---:B------:R-:W-:Y:S01]  /*c520*/  IADD3 R199, R120.reuse, 0x360, RZ ;  /* 0x0000036078c77810 */ /* 0x040fe20007ffe0ff */
[----:B------:R-:W-:Y:S01]  /*c530*/  FFMA.FTZ R214, -R11, R214, -RZ ;  /* 0x000000d60bd67223 */ /* 0x000fe200000109ff */
[----:B0-----:R-:W-:Y:S01]  /*c540*/  LEA.HI.SX32 R150, R151, R120, 0x1b ;  /* 0x0000007897967211 */ /* 0x001fe200078fdaff */
[----:B------:R0:W-:Y:S01]  /*c550*/  STS [R235+0x1084], R160 ;  /* 0x001084a0eb007388 */ /* 0x0001e20000000800 */
[----:B------:R-:W-:Y:S01]  /*c560*/  IADD3 R203, R120, 0x3a0, RZ ;  /* 0x000003a078cb7810 */ /* 0x000fe20007ffe0ff */
[----:B------:R-:W-:Y:S01]  /*c570*/  FFMA.FTZ R216, -R10, R216, -RZ ;  /* 0x000000d80ad87223 */ /* 0x000fe200000109ff */
[----:B------:R-:W-:Y:S01]  /*c580*/  IADD3 R205, R120, 0x3c0, RZ ;  /* 0x000003c078cd7810 */ /* 0x000fe20007ffe0ff */
[----:B------:R-:W-:Y:S01]  /*c590*/  FFMA.FTZ R240, -R16, R123, -RZ ;  /* 0x0000007b10f07223 */ /* 0x000fe200000109ff */
        /* <DEDUP_REMOVED lines=42> */
[----:B------:R-:W-:Y:S01]  /*c840*/  LEA R149, R149, UR18, 0x2 ;  /* 0x0000001295957c11 */ /* 0x000fe2000f8e10ff */
[----:B------:R-:W-:Y:S01]  /*c850*/  BAR.SYNC.DEFER_BLOCKING 0x0 ;  /* 0x0000000000007b1d */ /* 0x000fe20000010000 */
[----:B------:R-:W-:Y:S02]  /*c860*/  LEA R150, R150, UR18, 0x2 ;  /* 0x0000001296967c11 */ /* 0x000fe4000f8e10ff */
        /* <DEDUP_REMOVED lines=11> */
[----:B------:R-:W0:Y:S01]  /*c920*/  LDS R180, [R149+0x1100] ;  /* 0x0011000095b47984 */ /* 0x000e220000000800 */
[----:B------:R-:W-:Y:S02]  /*c930*/  LEA R162, R162, UR18, 0x2 ;  /* 0x00000012a2a27c11 */ /* 0x000fe4000f8e10ff */
[----:B------:R-:W-:Y:S01]  /*c940*/  LEA R163, R163, UR18, 0x2 ;  /* 0x00000012a3a37c11 */ /* 0x000fe2000f8e10ff */
[----:B------:R-:W1:Y:S01]  /*c950*/  LDS R181, [R150+0x1180] ;  /* 0x0011800096b57984 */ /* 0x000e620000000800 */
[----:B------:R-:W-:-:S02]  /*c960*/  LEA R164, R164, UR18, 0x2 ;  /* 0x00000012a4a47c11 */ /* 0x000fc4000f8e10ff */
[----:B------:R-:W-:Y:S01]  /*c970*/  LEA R165, R165, UR18, 0x2 ;  /* 0x00000012a5a57c11 */ /* 0x000fe2000f8e10ff */
[----:B------:R-:W2:Y:S01]  /*c980*/  LDS R182, [R151+0x1200] ;  /* 0x0012000097b67984 */ /* 0x000ea20000000800 */
[----:B------:R-:W-:Y:S02]  /*c990*/  LEA R166, R166, UR18, 0x2 ;  /* 0x00000012a6a67c11 */ /* 0x000fe4000f8e10ff */
[----:B------:R-:W-:Y:S01]  /*c9a0*/  LEA R167, R167, UR18, 0x2 ;  /* 0x00000012a7a77c11 */ /* 0x000fe2000f8e10ff */
[----:B------:R-:W3:Y:S01]  /*c9b0*/  LDS R183, [R152+0x1280] ;  /* 0x0012800098b77984 */ /* 0x000ee20000000800 */
[----:B------:R-:W-:Y:S02]  /*c9c0*/  LEA R168, R168, UR18, 0x2 ;  /* 0x00000012a8a87c11 */ /* 0x000fe4000f8e10ff */
[----:B------:R-:W-:Y:S01]  /*c9d0*/  LEA R169, R169, UR18, 0x2 ;  /* 0x00000012a9a97c11 */ /* 0x000fe2000f8e10ff */
[----:B------:R-:W4:Y:S01]  /*c9e0*/  LDS R184, [R153+0x1300] ;  /* 0x0013000099b87984 */ /* 0x000f220000000800 */
        /* <DEDUP_REMOVED lines=158> */
.L_x_13834:
[----:B------:R-:W-:Y:S05]  /*d3d0*/  BSYNC B0 ;  /* 0x0000000000007941 */ /* 0x000fea0003800000 */
.L_x_13833:
        /* <DEDUP_REMOVED lines=58> */
.L_x_13836:
[----:B------:R-:W-:Y:S05]  /*d780*/  BSYNC B0 ;  /* 0x0000000000007941 */ /* 0x000fea0003800000 */
.L_x_13835:
        /* <DEDUP_REMOVED lines=11> */
.L_x_13838:
[----:B------:R-:W-:Y:S05]  /*d840*/  BSYNC B0 ;  /* 0x0000000000007941 */ /* 0x000fea0003800000 */
.L_x_13837:
[----:B------:R-:W4:Y:S01]  /*d850*/  LDS R151, [R151+0x2280] ;  /* 0x0022800097977984 */ /* 0x000f220000000800 */
[----:B------:R-:W-:Y:S04]  /*d860*/  BSSY B0, `(.L_x_13839) ;  /* 0x0000004000007945 */ /* 0x000fe80003800000 */
[----:B------:R-:W-:Y:S05]  /*d870*/  @!P1 BRA `(.L_x_13840) ;  /* 0x0000000000089947 */ /* 0x000fea0003800000 */
[----:B------:R0:W-:Y:S04]  /*d880*/  REDG.E.ADD.F32.FTZ.RN.STRONG.GPU desc[UR22][R128.64+-0xe80], R182 ;  /* 0xfff180b6800079a6 */ /* 0x0001e8000c10f396 */
[----:B----4-:R0:W-:Y:S02]  /*d890*/  REDG.E.ADD.F32.FTZ.RN.STRONG.GPU desc[UR22][R126.64+-0xe80], R151 ;  /* 0xfff180977e0079a6 */ /* 0x0101e4000c10f396 */
.L_x_13840:
[----:B------:R-:W-:Y:S05]  /*d8a0*/  BSYNC B0 ;  /* 0x0000000000007941 */ /* 0x000fea0003800000 */
.L_x_13839:
[----:B-1-3--:R1:W3:Y:S01]  /*d8b0*/  LDS R123, [R152+0x2300] ;  /* 0x00230000987b7984 */ /* 0x00a2e20000000800 */
[----:B------:R-:W-:Y:S04]  /*d8c0*/  BSSY B0, `(.L_x_13841) ;  /* 0x0000004000007945 */ /* 0x000fe80003800000 */
[----:B------:R-:W-:Y:S05]  /*d8d0*/  @!P2 BRA `(.L_x_13842) ;  /* 0x000000000008a947 */ /* 0x000fea0003800000 */
[----:B------:R0:W-:Y:S04]  /*d8e0*/  REDG.E.ADD.F32.FTZ.RN.STRONG.GPU desc[UR22][R128.64+-0xe00], R183 ;  /* 0xfff200b7800079a6 */ /* 0x0001e8000c10f396 */
[----:B---3--:R0:W-:Y:S02]  /*d8f0*/  REDG.E.ADD.F32.FTZ.RN.STRONG.GPU desc[UR22][R126.64+-0xe00], R123 ;  /* 0xfff2007b7e0079a6 */ /* 0x0081e4000c10f396 */
.L_x_13842:
[----:B------:R-:W-:Y:S05]  /*d900*/  BSYNC B0 ;  /* 0x0000000000007941 */ /* 0x000fea0003800000 */
.L_x_13841:
[----:B------:R-:W0:Y:S01]  /*d910*/  LDS R153, [R153+0x2380] ;  /* 0x0023800099997984 */ /* 0x000e220000000800 */
[----:B------:R-:W-:Y:S04]  /*d920*/  BSSY B0, `(.L_x_13843) ;  /* 0x0000004000007945 */ /* 0x000fe80003800000 */
[----:B------:R-:W-:Y:S05]  /*d930*/  @!P3 BRA `(.L_x_13844) ;  /* 0x000000000008b947 */ /* 0x000fea0003800000 */
[----:B------:R1:W-:Y:S04]  /*d940*/  REDG.E.ADD.F32.FTZ.RN.STRONG.GPU desc[UR22][R128.64+-0xd80], R184 ;  /* 0xfff280b8800079a6 */ /* 0x0003e8000c10f396 */
[----:B0-----:R1:W-:Y:S02]  /*d950*/  REDG.E.ADD.F32.FTZ.RN.STRONG.GPU desc[UR22][R126.64+-0xd80], R153 ;  /* 0xfff280997e0079a6 */ /* 0x0013e4000c10f396 */
.L_x_13844:
[----:B------:R-:W-:Y:S05]  /*d960*/  BSYNC B0 ;  /* 0x0000000000007941 */ /* 0x000fea0003800000 */
.L_x_13843:
[----:B0--3--:R0:W3:Y:S01]  /*d970*/  LDS R123, [R154+0x2400] ;  /* 0x002400009a7b7984 */ /* 0x0090e20000000800 */
[----:B------:R-:W-:Y:S04]  /*d980*/  BSSY B0, `(.L_x_13845) ;  /* 0x0000004000007945 */ /* 0x000fe80003800000 */
[----:B------:R-:W-:Y:S05]  /*d990*/  @!P4 BRA `(.L_x_13846) ;  /* 0x000000000008c947 */ /* 0x000fea0003800000 */
[----:B------:R0:W-:Y:S04]  /*d9a0*/  REDG.E.ADD.F32.FTZ.RN.STRONG.GPU desc[UR22][R128.64+-0xd00], R185 ;  /* 0xfff300b9800079a6 */ /* 0x0001e8000c10f396 */
[----:B---3--:R0:W-:Y:S02]  /*d9b0*/  REDG.E.ADD.F32.FTZ.RN.STRONG.GPU desc[UR22][R126.64+-0xd00], R123 ;  /* 0xfff3007b7e0079a6 */ /* 0x0081e4000c10f396 */
.L_x_13846:
[----:B------:R-:W-:Y:S05]  /*d9c0*/  BSYNC B0 ;  /* 0x0000000000007941 */ /* 0x000fea0003800000 */
.L_x_13845:
[----:B------:R-:W0:Y:S01]  /*d9d0*/  LDS R155, [R155+0x2480] ;  /* 0x002480009b9b7984 */ /* 0x000e220000000800 */
[----:B------:R-:W-:Y:S04]  /*d9e0*/  BSSY B0, `(.L_x_13847) ;  /* 0x0000004000007945 */ /* 0x000fe80003800000 */
[----:B------:R-:W-:Y:S05]  /*d9f0*/  @!P5 BRA `(.L_x_13848) ;  /* 0x000000000008d947 */ /* 0x000fea0003800000 */
[----:B------:R1:W-:Y:S04]  /*da00*/  REDG.E.ADD.F32.FTZ.RN.STRONG.GPU desc[UR22][R128.64+-0xc80], R186 ;  /* 0xfff380ba800079a6 */ /* 0x0003e8000c10f396 */
[----:B0-----:R1:W-:Y:S02]  /*da10*/  REDG.E.ADD.F32.FTZ.RN.STRONG.GPU desc[UR22][R126.64+-0xc80], R155 ;  /* 0xfff3809b7e0079a6 */ /* 0x0013e4000c10f396 */
.L_x_13848:
[----:B------:R-:W-:Y:S05]  /*da20*/  BSYNC B0 ;  /* 0x0000000000007941 */ /* 0x000fea0003800000 */
.L_x_13847:
        /* <DEDUP_REMOVED lines=11> */
.L_x_13850:
[----:B------:R-:W-:Y:S05]  /*dae0*/  BSYNC B0 ;  /* 0x0000000000007941 */ /* 0x000fea0003800000 */
.L_x_13849:
[----:B------:R-:W0:Y:S01]  /*daf0*/  LDS R157, [R157+0x2580] ;  /* 0x002580009d9d7984 */ /* 0x000e220000000800 */
[----:B------:R-:W-:Y:S04]  /*db00*/  BSSY B0, `(.L_x_13851) ;  /* 0x0000004000007945 */ /* 0x000fe80003800000 */
[----:B------:R-:W-:Y:S05]  /*db10*/  @!P1 BRA `(.L_x_13852) ;  /* 0x0000000000089947 */ /* 0x000fea0003800000 */
[----:B------:R1:W-:Y:S04]  /*db20*/  REDG.E.ADD.F32.FTZ.RN.STRONG.GPU desc[UR22][R128.64+-0xb80], R188 ;  /* 0xfff480bc800079a6 */ /* 0x0003e8000c10f396 */
[----:B0-----:R1:W-:Y:S02]  /*db30*/  REDG.E.ADD.F32.FTZ.RN.STRONG.GPU desc[UR22][R126.64+-0xb80], R157 ;  /* 0xfff4809d7e0079a6 */ /* 0x0013e4000c10f396 */
.L_x_13852:
[----:B------:R-:W-:Y:S05]  /*db40*/  BSYNC B0 ;  /* 0x0000000000007941 */ /* 0x000fea0003800000 */
.L_x_13851:
[----:B0--3--:R0:W3:Y:S01]  /*db50*/  LDS R123, [R158+0x2600] ;  /* 0x002600009e7b7984 */ /* 0x0090e20000000800 */
[----:B------:R-:W-:Y:S04]  /*db60*/  BSSY B0, `(.L_x_13853) ;  /* 0x0000004000007945 */ /* 0x000fe80003800000 */
[----:B------:R-:W-:Y:S05]  /*db70*/  @!P2 BRA `(.L_x_13854) ;  /* 0x000000000008a947 */ /* 0x000fea0003800000 */
[----:B------:R0:W-:Y:S04]  /*db80*/  REDG.E.ADD.F32.FTZ.RN.STRONG.GPU desc[UR22][R128.64+-0xb00], R189 ;  /* 0xfff500bd800079a6 */ /* 0x0001e8000c10f396 */
[----:B---3--:R0:W-:Y:S02]  /*db90*/  REDG.E.ADD.F32.FTZ.RN.STRONG.GPU desc[UR22][R126.64+-0xb00], R123 ;  /* 0xfff5007b7e0079a6 */ /* 0x0081e4000c10f396 */
.L_x_13854:
[----:B------:R-:W-:Y:S05]  /*dba0*/  BSYNC B0 ;  /* 0x0000000000007941 */ /* 0x000fea0003800000 */
.L_x_13853:
[----:B------:R-:W0:Y:S01]  /*dbb0*/  LDS R159, [R159+0x2680] ;  /* 0x002680009f9f7984 */ /* 0x000e220000000800 */
[----:B------:R-:W-:Y:S04]  /*dbc0*/  BSSY B0, `(.L_x_13855) ;  /* 0x0000004000007945 */ /* 0x000fe80003800000 */
[----:B------:R-:W-:Y:S05]  /*dbd0*/  @!P3 BRA `(.L_x_13856) ;  /* 0x000000000008b947 */ /* 0x000fea0003800000 */
[----:B------:R1:W-:Y:S04]  /*dbe0*/  REDG.E.ADD.F32.FTZ.RN.STRONG.GPU desc[UR22][R128.64+-0xa80], R190 ;  /* 0xfff580be800079a6 */ /* 0x0003e8000c10f396 */
[----:B0-----:R1:W-:Y:S02]  /*dbf0*/  REDG.E.ADD.F32.FTZ.RN.STRONG.GPU desc[UR22][R126.64+-0xa80], R159 ;  /* 0xfff5809f7e0079a6 */ /* 0x0013e4000c10f396 */
.L_x_13856:
[----:B------:R-:W-:Y:S05]  /*dc00*/  BSYNC B0 ;  /* 0x0000000000007941 */ /* 0x000fea0003800000 */
.L_x_13855:
[----:B0--3--:R0:W3:Y:S01]  /*dc10*/  LDS R123, [R160+0x2700] ;  /* 0x00270000a07b7984 */ /* 0x0090e20000000800 */
[----:B------:R-:W-:Y:S04]  /*dc20*/  BSSY B0, `(.L_x_13857) ;  /* 0x0000004000007945 */ /* 0x000fe80003800000 */
[----:B------:R-:W-:Y:S05]  /*dc30*/  @!P4 BRA `(.L_x_13858) ;  /* 0x000000000008c947 */ /* 0x000fea0003800000 */
[----:B------:R0:W-:Y:S04]  /*dc40*/  REDG.E.ADD.F32.FTZ.RN.STRONG.GPU desc[UR22][R128.64+-0xa00], R191 ;  /* 0xfff600bf800079a6 */ /* 0x0001e8000c10f396 */
[----:B---3--:R0:W-:Y:S02]  /*dc50*/  REDG.E.ADD.F32.FTZ.RN.STRONG.GPU desc[UR22][R126.64+-0xa00], R123 ;  /* 0xfff6007b7e0079a6 */ /* 0x0081e4000c10f396 */
.L_x_13858:
[----:B------:R-:W-:Y:S05]  /*dc60*/  BSYNC B0 ;  /* 0x0000000000007941 */ /* 0x000fea0003800000 */
.L_x_13857:
[----:B------:R-:W0:Y:S01]  /*dc70*/  LDS R161, [R161+0x2780] ;  /* 0x00278000a1a17984 */ /* 0x000e220000000800 */
[----:B------:R-:W-:Y:S04]  /*dc80*/  BSSY B0, `(.L_x_13859) ;  /* 0x0000004000007945 */ /* 0x000fe80003800000 */
[----:B------:R-:W-:Y:S05]  /*dc90*/  @!P5 BRA `(.L_x_13860) ;  /* 0x000000000008d947 */ /* 0x000fea0003800000 */
[----:B------:R1:W-:Y:S04]  /*dca0*/  REDG.E.ADD.F32.FTZ.RN.STRONG.GPU desc[UR22][R128.64+-0x980], R192 ;  /* 0xfff680c0800079a6 */ /* 0x0003e8000c10f396 */
[----:B0-----:R1:W-:Y:S02]  /*dcb0*/  REDG.E.ADD.F32.FTZ.RN.STRONG.GPU desc[UR22][R126.64+-0x980], R161 ;  /* 0xfff680a17e0079a6 */ /* 0x0013e4000c10f396 */
.L_x_13860:
[----:B------:R-:W-:Y:S05]  /*dcc0*/  BSYNC B0 ;  /* 0x0000000000007941 */ /* 0x000fea0003800000 */
.L_x_13859:
        /* <DEDUP_REMOVED lines=11> */
.L_x_13862:
[----:B------:R-:W-:Y:S05]  /*dd80*/  BSYNC B0 ;  /* 0x0000000000007941 */ /* 0x000fea0003800000 */
.L_x_13861:
[----:B------:R-:W0:Y:S01]  /*dd90*/  LDS R163, [R163+0x2880] ;  /* 0x00288000a3a37984 */ /* 0x000e220000000800 */
[----:B------:R-:W-:Y:S04]  /*dda0*/  BSSY B0, `(.L_x_13863) ;  /* 0x0000004000007945 */ /* 0x000fe80003800000 */
[----:B------:R-:W-:Y:S05]  /*ddb0*/  @!P1 BRA `(.L_x_13864) ;  /* 0x0000000000089947 */ /* 0x000fea0003800000 */
[----:B------:R1:W-:Y:S04]  /*ddc0*/  REDG.E.ADD.F32.FTZ.RN.STRONG.GPU desc[UR22][R128.64+-0x880], R194 ;  /* 0xfff780c2800079a6 */ /* 0x0003e8000c10f396 */
[----:B0-----:R1:W-:Y:S02]  /*ddd0*/  REDG.E.ADD.F32.FTZ.RN.STRONG.GPU desc[UR22][R126.64+-0x880], R163 ;  /* 0xfff780a37e0079a6 */ /* 0x0013e4000c10f396 */
.L_x_13864:
[----:B------:R-:W-:Y:S05]  /*dde0*/  BSYNC B0 ;  /* 0x0000000000007941 */ /* 0x000fea0003800000 */
.L_x_13863:
[----:B0--3--:R0:W3:Y:S01]  /*ddf0*/  LDS R123, [R164+0x2900] ;  /* 0x00290000a47b7984 */ /* 0x0090e20000000800 */
[----:B------:R-:W-:Y:S04]  /*de00*/  BSSY B0, `(.L_x_13865) ;  /* 0x0000004000007945 */ /* 0x000fe80003800000 */
[----:B------:R-:W-:Y:S05]  /*de10*/  @!P2 BRA `(.L_x_13866) ;  /* 0x000000000008a947 */ /* 0x000fea0003800000 */
[----:B------:R0:W-:Y:S04]  /*de20*/  REDG.E.ADD.F32.FTZ.RN.STRONG.GPU desc[UR22][R128.64+-0x800], R195 ;  /* 0xfff800c3800079a6 */ /* 0x0001e8000c10f396 */
[----:B---3--:R0:W-:Y:S02]  /*de30*/  REDG.E.ADD.F32.FTZ.RN.STRONG.GPU desc[UR22][R126.64+-0x800], R123 ;  /* 0xfff8007b7e0079a6 */ /* 0x0081e4000c10f396 */
.L_x_13866:
[----:B------:R-:W-:Y:S05]  /*de40*/  BSYNC B0 ;  /* 0x0000000000007941 */ /* 0x000fea0003800000 */
.L_x_13865:
[----:B------:R-:W0:Y:S01]  /*de50*/  LDS R165, [R165+0x2980] ;  /* 0x00298000a5a57984 */ /* 0x000e220000000800 */
[----:B------:R-:W-:Y:S04]  /*de60*/  BSSY B0, `(.L_x_13867) ;  /* 0x0000004000007945 */ /* 0x000fe80003800000 */
[----:B------:R-:W-:Y:S05]  /*de70*/  @!P3 BRA `(.L_x_13868) ;  /* 0x000000000008b947 */ /* 0x000fea0003800000 */
[----:B------:R1:W-:Y:S04]  /*de80*/  REDG.E.ADD.F32.FTZ.RN.STRONG.GPU desc[UR22][R128.64+-0x780], R196 ;  /* 0xfff880c4800079a6 */ /* 0x0003e8000c10f396 */
[----:B0-----:R1:W-:Y:S02]  /*de90*/  REDG.E.ADD.F32.FTZ.RN.STRONG.GPU desc[UR22][R126.64+-0x780], R165 ;  /* 0xfff880a57e0079a6 */ /* 0x0013e4000c10f396 */
.L_x_13868:
[----:B------:R-:W-:Y:S05]  /*dea0*/  BSYNC B0 ;  /* 0x0000000000007941 */ /* 0x000fea0003800000 */
.L_x_13867:
[----:B0--3--:R0:W3:Y:S01]  /*deb0*/  LDS R123, [R166+0x2a00] ;  /* 0x002a0000a67b7984 */ /* 0x0090e20000000800 */
[----:B------:R-:W-:Y:S04]  /*dec0*/  BSSY B0, `(.L_x_13869) ;  /* 0x0000004000007945 */ /* 0x000fe80003800000 */
[----:B------:R-:W-:Y:S05]  /*ded0*/  @!P4 BRA `(.L_x_13870) ;  /* 0x000000000008c947 */ /* 0x000fea0003800000 */
[----:B------:R0:W-:Y:S04]  /*dee0*/  REDG.E.ADD.F32.FTZ.RN.STRONG.GPU desc[UR22][R128.64+-0x700], R197 ;  /* 0xfff900c5800079a6 */ /* 0x0001e8000c10f396 */
[----:B---3--:R0:W-:Y:S02]  /*def0*/  REDG.E.ADD.F32.FTZ.RN.STRONG.GPU desc[UR22][R126.64+-0x700], R123 ;  /* 0xfff9007b7e0079a6 */ /* 0x0081e4000c10f396 */
.L_x_13870:
[----:B------:R-:W-:Y:S05]  /*df00*/  BSYNC B0 ;  /* 0x0000000000007941 */ /* 0x000fea0003800000 */
.L_x_13869:
[----:B------:R-:W0:Y:S01]  /*df10*/  LDS R167, [R167+0x2a80] ;  /* 0x002a8000a7a77984 */ /* 0x000e220000000800 */
[----:B------:R-:W-:Y:S04]  /*df20*/  BSSY B0, `(.L_x_13871) ;  /* 0x0000004000007945 */ /* 0x000fe80003800000 */
[----:B------:R-:W-:Y:S05]  /*df30*/  @!P5 BRA `(.L_x_13872) ;  /* 0x000000000008d947 */ /* 0x000fea0003800000 */
[----:B------:R1:W-:Y:S04]  /*df40*/  REDG.E.ADD.F32.FTZ.RN.STRONG.GPU desc[UR22][R128.64+-0x680], R198 ;  /* 0xfff980c6800079a6 */ /* 0x0003e8000c10f396 */
[----:B0-----:R1:W-:Y:S02]  /*df50*/  REDG.E.ADD.F32.FTZ.RN.STRONG.GPU desc[UR22][R126.64+-0x680], R167 ;  /* 0xfff980a77e0079a6 */ /* 0x0013e4000c10f396 */
.L_x_13872:
[----:B------:R-:W-:Y:S05]  /*df60*/  BSYNC B0 ;  /* 0x0000000000007941 */ /* 0x000fea0003800000 */
.L_x_13871:
        /* <DEDUP_REMOVED lines=11> */
.L_x_13874:
[----:B------:R-:W-:Y:S05]  /*e020*/  BSYNC B0 ;  /* 0x0000000000007941 */ /* 0x000fea0003800000 */
.L_x_13873:
[----:B------:R-:W0:Y:S01]  /*e030*/  LDS R169, [R169+0x2b80] ;  /* 0x002b8000a9a97984 */ /* 0x000e220000000800 */
[----:B------:R-:W-:Y:S04]  /*e040*/  BSSY B0, `(.L_x_13875) ;  /* 0x0000004000007945 */ /* 0x000fe80003800000 */
[----:B------:R-:W-:Y:S05]  /*e050*/  @!P1 BRA `(.L_x_13876) ;  /* 0x0000000000089947 */ /* 0x000fea0003800000 */
[----:B------:R1:W-:Y:S04]  /*e060*/  REDG.E.ADD.F32.FTZ.RN.STRONG.GPU desc[UR22][R128.64+-0x580], R200 ;  /* 0xfffa80c8800079a6 */ /* 0x0003e8000c10f396 */
[----:B0-----:R1:W-:Y:S02]  /*e070*/  REDG.E.ADD.F32.FTZ.RN.STRONG.GPU desc[UR22][R126.64+-0x580], R169 ;  /* 0xfffa80a97e0079a6 */ /* 0x0013e4000c10f396 */
.L_x_13876:
[----:B------:R-:W-:Y:S05]  /*e080*/  BSYNC B0 ;  /* 0x0000000000007941 */ /* 0x000fea0003800000 */
.L_x_13875:
[----:B0--3--:R0:W3:Y:S01]  /*e090*/  LDS R123, [R170+0x2c00] ;  /* 0x002c0000aa7b7984 */ /* 0x0090e20000000800 */
[----:B------:R-:W-:Y:S04]  /*e0a0*/  BSSY B0, `(.L_x_13877) ;  /* 0x0000004000007945 */ /* 0x000fe80003800000 */
[----:B------:R-:W-:Y:S05]  /*e0b0*/  @!P2 BRA `(.L_x_13878) ;  /* 0x000000000008a947 */ /* 0x000fea0003800000 */
[----:B------:R0:W-:Y:S04]  /*e0c0*/  REDG.E.ADD.F32.FTZ.RN.STRONG.GPU desc[UR22][R128.64+-0x500], R201 ;  /* 0xfffb00c9800079a6 */ /* 0x0001e8000c10f396 */
[----:B---3--:R0:W-:Y:S02]  /*e0d0*/  REDG.E.ADD.F32.FTZ.RN.STRONG.GPU desc[UR22][R126.64+-0x500], R123 ;  /* 0xfffb007b7e0079a6 */ /* 0x0081e4000c10f396 */
.L_x_13878:
[----:B------:R-:W-:Y:S05]  /*e0e0*/  BSYNC B0 ;  /* 0x0000000000007941 */ /* 0x000fea0003800000 */
.L_x_13877:
[----:B------:R-:W0:Y:S01]  /*e0f0*/  LDS R171, [R171+0x2c80] ;  /* 0x002c8000abab7984 */ /* 0x000e220000000800 */
[----:B------:R-:W-:Y:S04]  /*e100*/  BSSY B0, `(.L_x_13879) ;  /* 0x0000004000007945 */ /* 0x000fe80003800000 */
[----:B------:R-:W-:Y:S05]  /*e110*/  @!P3 BRA `(.L_x_13880) ;  /* 0x000000000008b947 */ /* 0x000fea0003800000 */
[----:B------:R1:W-:Y:S04]  /*e120*/  REDG.E.ADD.F32.FTZ.RN.STRONG.GPU desc[UR22][R128.64+-0x480], R202 ;  /* 0xfffb80ca800079a6 */ /* 0x0003e8000c10f396 */
[----:B0-----:R1:W-:Y:S02]  /*e130*/  REDG.E.ADD.F32.FTZ.RN.STRONG.GPU desc[UR22][R126.64+-0x480], R171 ;  /* 0xfffb80ab7e0079a6 */ /* 0x0013e4000c10f396 */
.L_x_13880:
[----:B------:R-:W-:Y:S05]  /*e140*/  BSYNC B0 ;  /* 0x0000000000007941 */ /* 0x000fea0003800000 */
.L_x_13879:
[----:B0--3--:R0:W3:Y:S01]  /*e150*/  LDS R123, [R172+0x2d00] ;  /* 0x002d0000ac7b7984 */ /* 0x0090e20000000800 */
[----:B------:R-:W-:Y:S04]  /*e160*/  BSSY B0, `(.L_x_13881) ;  /* 0x0000004000007945 */ /* 0x000fe80003800000 */
[----:B------:R-:W-:Y:S05]  /*e170*/  @!P4 BRA `(.L_x_13882) ;  /* 0x000000000008c947 */ /* 0x000fea0003800000 */
[----:B------:R0:W-:Y:S04]  /*e180*/  REDG.E.ADD.F32.FTZ.RN.STRONG.GPU desc[UR22][R128.64+-0x400], R203 ;  /* 0xfffc00cb800079a6 */ /* 0x0001e8000c10f396 */
[----:B---3--:R0:W-:Y:S02]  /*e190*/  REDG.E.ADD.F32.FTZ.RN.STRONG.GPU desc[UR22][R126.64+-0x400], R123 ;  /* 0xfffc007b7e0079a6 */ /* 0x0081e4000c10f396 */
.L_x_13882:
[----:B------:R-:W-:Y:S05]  /*e1a0*/  BSYNC B0 ;  /* 0x0000000000007941 */ /* 0x000fea0003800000 */
.L_x_13881:
[----:B------:R-:W0:Y:S01]  /*e1b0*/  LDS R173, [R173+0x2d80] ;  /* 0x002d8000adad7984 */ /* 0x000e220000000800 */
[----:B------:R-:W-:Y:S04]  /*e1c0*/  BSSY B0, `(.L_x_13883) ;  /* 0x0000004000007945 */ /* 0x000fe80003800000 */
[----:B------:R-:W-:Y:S05]  /*e1d0*/  @!P5 BRA `(.L_x_13884) ;  /* 0x000000000008d947 */ /* 0x000fea0003800000 */
[----:B------:R1:W-:Y:S04]  /*e1e0*/  REDG.E.ADD.F32.FTZ.RN.STRONG.GPU desc[UR22][R128.64+-0x380], R204 ;  /* 0xfffc80cc800079a6 */ /* 0x0003e8000c10f396 */
[----:B0-----:R1:W-:Y:S02]  /*e1f0*/  REDG.E.ADD.F32.FTZ.RN.STRONG.GPU desc[UR22][R126.64+-0x380], R173 ;  /* 0xfffc80ad7e0079a6 */ /* 0x0013e4000c10f396 */
.L_x_13884:
[----:B------:R-:W-:Y:S05]  /*e200*/  BSYNC B0 ;  /* 0x0000000000007941 */ /* 0x000fea0003800000 */
.L_x_13883:
        /* <DEDUP_REMOVED lines=11> */
.L_x_13886:
[----:B------:R-:W-:Y:S05]  /*e2c0*/  BSYNC B0 ;  /* 0x0000000000007941 */ /* 0x000fea0003800000 */
.L_x_13885:
[----:B------:R-:W0:Y:S01]  /*e2d0*/  LDS R175, [R175+0x2e80] ;  /* 0x002e8000afaf7984 */ /* 0x000e220000000800 */
[----:B------:R-:W-:Y:S04]  /*e2e0*/  BSSY B0, `(.L_x_13887) ;  /* 0x0000004000007945 */ /* 0x000fe80003800000 */
[----:B------:R-:W-:Y:S05]  /*e2f0*/  @!P1 BRA `(.L_x_13888) ;  /* 0x0000000000089947 */ /* 0x000fea0003800000 */
[----:B------:R1:W-:Y:S04]  /*e300*/  REDG.E.ADD.F32.FTZ.RN.STRONG.GPU desc[UR22][R128.64+-0x280], R206 ;  /* 0xfffd80ce800079a6 */ /* 0x0003e8000c10f396 */
[----:B0-----:R1:W-:Y:S02]  /*e310*/  REDG.E.ADD.F32.FTZ.RN.STRONG.GPU desc[UR22][R126.64+-0x280], R175 ;  /* 0xfffd80af7e0079a6 */ /* 0x0013e4000c10f396 */
.L_x_13888:
[----:B------:R-:W-:Y:S05]  /*e320*/  BSYNC B0 ;  /* 0x0000000000007941 */ /* 0x000fea0003800000 */
.L_x_13887:
[----:B0--3--:R0:W3:Y:S01]  /*e330*/  LDS R123, [R176+0x2f00] ;  /* 0x002f0000b07b7984 */ /* 0x0090e20000000800 */
[----:B------:R-:W-:Y:S04]  /*e340*/  BSSY B0, `(.L_x_13889) ;  /* 0x0000004000007945 */ /* 0x000fe80003800000 */
[----:B------:R-:W-:Y:S05]  /*e350*/  @!P2 BRA `(.L_x_13890) ;  /* 0x000000000008a947 */ /* 0x000fea0003800000 */
[----:B------:R0:W-:Y:S04]  /*e360*/  REDG.E.ADD.F32.FTZ.RN.STRONG.GPU desc[UR22][R128.64+-0x200], R207 ;  /* 0xfffe00cf800079a6 */ /* 0x0001e8000c10f396 */
[----:B---3--:R0:W-:Y:S02]  /*e370*/  REDG.E.ADD.F32.FTZ.RN.STRONG.GPU desc[UR22][R126.64+-0x200], R123 ;  /* 0xfffe007b7e0079a6 */ /* 0x0081e4000c10f396 */
.L_x_13890:
[----:B------:R-:W-:Y:S05]  /*e380*/  BSYNC B0 ;  /* 0x0000000000007941 */ /* 0x000fea0003800000 */
.L_x_13889:
[----:B------:R-:W0:Y:S01]  /*e390*/  LDS R177, [R177+0x2f80] ;  /* 0x002f8000b1b17984 */ /* 0x000e220000000800 */
[----:B------:R-:W-:Y:S04]  /*e3a0*/  BSSY B0, `(.L_x_13891) ;  /* 0x0000004000007945 */ /* 0x000fe80003800000 */
[----:B------:R-:W-:Y:S05]  /*e3b0*/  @!P3 BRA `(.L_x_13892) ;  /* 0x000000000008b947 */ /* 0x000fea0003800000 */
[----:B------:R1:W-:Y:S04]  /*e3c0*/  REDG.E.ADD.F32.FTZ.RN.STRONG.GPU desc[UR22][R128.64+-0x180], R208 ;  /* 0xfffe80d0800079a6 */ /* 0x0003e8000c10f396 */
[----:B0-----:R1:W-:Y:S02]  /*e3d0*/  REDG.E.ADD.F32.FTZ.RN.STRONG.GPU desc[UR22][R126.64+-0x180], R177 ;  /* 0xfffe80b17e0079a6 */ /* 0x0013e4000c10f396 */
.L_x_13892:
[----:B------:R-:W-:Y:S05]  /*e3e0*/  BSYNC B0 ;  /* 0x0000000000007941 */ /* 0x000fea0003800000 */
.L_x_13891:
[----:B0--3--:R0:W3:Y:S01]  /*e3f0*/  LDS R123, [R178+0x3000] ;  /* 0x00300000b27b7984 */ /* 0x0090e20000000800 */
[----:B------:R-:W-:Y:S04]  /*e400*/  BSSY B0, `(.L_x_13893) ;  /* 0x0000004000007945 */ /* 0x000fe80003800000 */
[----:B------:R-:W-:Y:S05]  /*e410*/  @!P4 BRA `(.L_x_13894) ;  /* 0x000000000008c947 */ /* 0x000fea0003800000 */
[----:B------:R0:W-:Y:S04]  /*e420*/  REDG.E.ADD.F32.FTZ.RN.STRONG.GPU desc[UR22][R128.64+-0x100], R209 ;  /* 0xffff00d1800079a6 */ /* 0x0001e8000c10f396 */
[----:B---3--:R0:W-:Y:S02]  /*e430*/  REDG.E.ADD.F32.FTZ.RN.STRONG.GPU desc[UR22][R126.64+-0x100], R123 ;  /* 0xffff007b7e0079a6 */ /* 0x0081e4000c10f396 */
.L_x_13894:
[----:B------:R-:W-:Y:S05]  /*e440*/  BSYNC B0 ;  /* 0x0000000000007941 */ /* 0x000fea0003800000 */
.L_x_13893:
[----:B------:R-:W0:Y:S01]  /*e450*/  LDS R179, [R179+0x3080] ;  /* 0x00308000b3b37984 */ /* 0x000e220000000800 */
[----:B------:R-:W-:Y:S04]  /*e460*/  BSSY B0, `(.L_x_13895) ;  /* 0x0000004000007945 */ /* 0x000fe80003800000 */
[----:B------:R-:W-:Y:S05]  /*e470*/  @!P5 BRA `(.L_x_13896) ;  /* 0x000000000008d947 */ /* 0x000fea0003800000 */
[----:B------:R1:W-:Y:S04]  /*e480*/  REDG.E.ADD.F32.FTZ.RN.STRONG.GPU desc[UR22][R128.64+-0x80], R210 ;  /* 0xffff80d2800079a6 */ /* 0x0003e8000c10f396 */
[----:B0-----:R1:W-:Y:S02]  /*e490*/  REDG.E.ADD.F32.FTZ.RN.STRONG.GPU desc[UR22][R126.64+-0x80], R179 ;  /* 0xffff80b37e0079a6 */ /* 0x0013e4000c10f396 */
.L_x_13896:
[----:B------:R-:W-:Y:S05]  /*e4a0*/  BSYNC B0 ;  /* 0x0000000000007941 */ /* 0x000fea0003800000 */
.L_x_13895:
        /* <DEDUP_REMOVED lines=60> */
[----:B------:R-:W-:Y:S01]  /*e870*/  FFMA.FTZ R146, R17, R123, R146 ;  /* 0x0000007b11927223 */ /* 0x000fe20000010092 */
        /* <DEDUP_REMOVED lines=19> */
.L_x_13898:
[----:B------:R-:W-:Y:S05]  /*e9b0*/  BSYNC B0 ;  /* 0x0000000000007941 */ /* 0x000fea0003800000 */
.L_x_13897:
[----:B------:R-:W-:Y:S02]  /*e9c0*/  UIADD3 UR6, UR6, 0x1, URZ ;  /* 0x0000000106067890 */ /* 0x000fe4000fffe03f */
[----:B------:R-:W-:Y:S02]  /*e9d0*/  UIADD3 UR7, UP1, UR7, 0x1, URZ ;  /* 0x0000000107077890 */ /* 0x000fe4000ff3e03f */
[----:B------:R-:W-:Y:S02]  /*e9e0*/  UISETP.GE.AND UP0, UPT, UR6, UR55, UPT ;  /* 0x000000370600728c */ /* 0x000fe4000bf06270 */
[----:B------:R-:W-:-:S04]  /*e9f0*/  UIADD3.X UR8, URZ, UR8, URZ, UP1, !UPT ;  /* 0x000000083f087290 */ /* 0x000fc80008ffe43f */
[----:B------:R-:W-:-:S13]  /*ea00*/  PLOP3.LUT P0, PT, PT, PT, UP0, 0x80, 0x0 ;  /* 0x000000000000781c */ /* 0x000fda0003f0f008 */
[----:B------:R-:W-:Y:S05]  /*ea10*/  @!P0 BRA `(.L_x_13899) ;  /* 0xffffff6000b08947 */ /* 0x000fea000383ffff */
.L_x_13820:
[----:B------:R-:W-:Y:S01]  /*ea20*/  SHF.L.U32 R0, R120, 0x4, RZ ;  /* 0x0000000478007819 */ /* 0x000fe200000006ff */
[----:B------:R-:W-:Y:S01]  /*ea30*/  BAR.SYNC.DEFER_BLOCKING 0x0 ;  /* 0x0000000000007b1d */ /* 0x000fe20000010000 */
[----:B------:R-:W-:Y:S02]  /*ea40*/  MOV R2, UR50 ;  /* 0x0000003200027c02 */ /* 0x000fe40008000f00 */
[----:B------:R-:W-:Y:S02]  /*ea50*/  LOP3.LUT R5, R0, 0xfffffe00, RZ, 0xc0, !PT ;  /* 0xfffffe0000057812 */ /* 0x000fe400078ec0ff */
[----:B------:R-:W-:Y:S02]  /*ea60*/  MOV R3, UR48 ;  /* 0x0000003000037c02 */ /* 0x000fe40008000f00 */
[----:B0--3--:R-:W-:Y:S02]  /*ea70*/  PRMT R19, RZ, 0x7610, R19 ;  /* 0x00007610ff137816 */ /* 0x009fe40000000013 */
        /* <DEDUP_REMOVED lines=54> */
[C---:B------:R-:W-:Y:S01]  /*ede0*/  LOP3.LUT R6, R18.reuse, 0x180, RZ, 0xfc, !PT ;  /* 0x0000018012067812 */ /* 0x040fe200078efcff */
        /* <DEDUP_REMOVED lines=20> */
[----:B------:R-:W4:Y:S04]  /*ef30*/  @!P1 LDG.E.U16 R62, desc[UR22][R2.64+0x3c0] ;  /* 0x0003c016023e9981 */ /* 0x000f28000c1e1500 */
        /* <DEDUP_REMOVED lines=99> */
[----:B------:R4:W5:Y:S01]  /*f570*/  @!P1 MUFU.RCP R25, R20 ;  /* 0x0000001400199308 */ /* 0x0009620000001000 */
[----:B--2---:R-:W2:Y:S07]  /*f580*/  LDS.U16 R3, [R102+0x16] ;  /* 0x0000160066037984 */ /* 0x004eae0000000400 */
[----:B------:R1:W5:Y:S01]  /*f590*/  @!P6 MUFU.RCP R28, R21 ;  /* 0x00000015001ce308 */ /* 0x0003620000001000 */
[----:B----4-:R-:W4:Y:S07]  /*f5a0*/  LDS.U16 R20, [R102+0x1a] ;  /* 0x00001a0066147984 */ /* 0x010f2e0000000400 */
[----:B------:R3:W0:Y:S01]  /*f5b0*/  @!P5 MUFU.RCP R27, R22 ;  /* 0x00000016001bd308 */ /* 0x0006220000001000 */
[----:B-1----:R-:W1:Y:S04]  /*f5c0*/  LDS.U16 R21, [R102+0x1c] ;  /* 0x00001c0066157984 */ /* 0x002e680000000400 */
[----:B---3--:R-:W3:Y:S01]  /*f5d0*/  LDS.U16 R22, [R102+0x1e] ;  /* 0x00001e0066167984 */ /* 0x008ee20000000400 */
[----:B------:R-:W-:Y:S06]  /*f5e0*/  BAR.SYNC.DEFER_BLOCKING 0x0 ;  /* 0x0000000000007b1d */ /* 0x000fec0000010000 */
[----:B------:R-:W2:Y:S01]  /*f5f0*/  @!P0 MUFU.RCP R26, R26 ;  /* 0x0000001a001a8308 */ /* 0x000ea20000001000 */
[----:B------:R-:W-:Y:S01]  /*f600*/  @!P4 FMUL.FTZ R54, R54, R23 ;  /* 0x000000173636c220 */ /* 0x000fe20000410000 */
[----:B------:R-:W-:Y:S01]  /*f610*/  @!P3 FMUL.FTZ R55, R55, R24 ;  /* 0x000000183737b220 */ /* 0x000fe20000410000 */
[----:B-----5:R-:W-:Y:S01]  /*f620*/  @!P1 FMUL.FTZ R58, R58, R25 ;  /* 0x000000193a3a9220 */ /* 0x020fe20000410000 */
[----:B------:R-:W-:Y:S01]  /*f630*/  @!P6 FMUL.FTZ R59, R59, R28 ;  /* 0x0000001c3b3be220 */ /* 0x000fe20000410000 */
[----:B------:R-:W-:-:S02]  /*f640*/  PRMT R23, R48, 0x7632, R23 ;  /* 0x0000763230177816 */ /* 0x000fc40000000017 */
[----:B------:R-:W-:Y:S02]  /*f650*/  PRMT R24, R46, 0x7632, R24 ;  /* 0x000076322e187816 */ /* 0x000fe40000000018 */
[----:B------:R-:W-:Y:S02]  /*f660*/  PRMT R25, R44, 0x7632, R25 ;  /* 0x000076322c197816 */ /* 0x000fe40000000019 */
[----:B------:R-:W-:Y:S01]  /*f670*/  ISETP.NE.AND P6, PT, R120, RZ, PT ;  /* 0x000000ff7800720c */ /* 0x000fe20003fc5270 */
[----:B0-----:R-:W-:Y:S01]  /*f680*/  @!P5 FMUL.FTZ R60, R60, R27 ;  /* 0x0000001b3c3cd220 */ /* 0x001fe20000410000 */
[C---:B------:R-:W-:Y:S02]  /*f690*/  PRMT R27, R34.reuse, 0x7610, R27 ;  /* 0x00007610221b7816 */ /* 0x040fe4000000001b */
[----:B------:R-:W-:Y:S01]  /*f6a0*/  PRMT R28, R34, 0x7632, R28 ;  /* 0x00007632221c7816 */ /* 0x000fe2000000001c */
[----:B--2---:R-:W-:Y:S01]  /*f6b0*/  @!P0 FMUL.FTZ R53, R53, R26 ;  /* 0x0000001a35358220 */ /* 0x004fe20000410000 */
[----:B------:R0:W-:Y:S01]  /*f6c0*/  STS.U16 [R102+0x2], R23 ;  /* 0x0000021766007388 */ /* 0x0001e20000000400 */
[----:B------:R-:W-:-:S03]  /*f6d0*/  PRMT R26, R40, 0x7632, R26 ;  /* 0x00007632281a7816 */ /* 0x000fc6000000001a */
[----:B------:R2:W-:Y:S04]  /*f6e0*/  STS.U16 [R102+0x6], R24 ;  /* 0x0000061866007388 */ /* 0x0005e80000000400 */
[----:B------:R5:W-:Y:S01]  /*f6f0*/  STS.U16 [R102+0xa], R25 ;  /* 0x00000a1966007388 */ /* 0x000be20000000400 */
[----:B0-----:R-:W-:Y:S02]  /*f700*/  PRMT R23, R42, 0x7632, R23 ;  /* 0x000076322a177816 */ /* 0x001fe40000000017 */
[----:B--2---:R-:W-:Y:S02]  /*f710*/  PRMT R24, R38, 0x7632, R24 ;  /* 0x0000763226187816 */ /* 0x004fe40000000018 */
[----:B-----5:R-:W-:Y:S02]  /*f720*/  PRMT R25, R36, 0x7632, R25 ;  /* 0x0000763224197816 */ /* 0x020fe40000000019 */
[----:B------:R-:W-:Y:S01]  /*f730*/  MOV R34, UR17 ;  /* 0x0000001100227c02 */ /* 0x000fe20008000f00 */
        /* <DEDUP_REMOVED lines=38> */
[----:B-----5:R-:W-:Y:S01]  /*f9a0*/  FADD.FTZ R25, R19, UR4 ;  /* 0x0000000413197e21 */ /* 0x020fe20008010000 */
[----:B------:R-:W-:Y:S02]  /*f9b0*/  FADD.FTZ R26, R20, UR4 ;  /* 0x00000004141a7e21 */ /* 0x000fe40008010000 */
[----:B------:R-:W-:-:S02]  /*f9c0*/  FSETP.GTU.FTZ.AND P0, PT, R23, 20, PT ;  /* 0x41a000001700780b */ /* 0x000fc40003f1c000 */
[----:B------:R-:W-:Y:S02]  /*f9d0*/  FSETP.GTU.FTZ.AND P1, PT, R24, 20, PT ;  /* 0x41a000001800780b */ /* 0x000fe40003f3c000 */
[----:B------:R-:W-:Y:S02]  /*f9e0*/  FSETP.GTU.FTZ.AND P2, PT, R25, 20, PT ;  /* 0x41a000001900780b */ /* 0x000fe40003f5c000 */
[----:B------:R-:W-:Y:S01]  /*f9f0*/  FSETP.GTU.FTZ.AND P3, PT, R26, 20, PT ;  /* 0x41a000001a00780b */ /* 0x000fe20003f7c000 */
[----:B------:R-:W0:Y:S01]  /*fa00*/  LDS R71, [UR18+0x420] ;  /* 0x00042012ff477984 */ /* 0x000e220008000800 */
[----:B-1----:R-:W-:Y:S02]  /*fa10*/  HADD2.F32 R21, -RZ, R21.H0_H0 ;  /* 0x20000015ff157230 */ /* 0x002fe40000004100 */
[----:B---3--:R-:W-:-:S03]  /*fa20*/  HADD2.F32 R22, -RZ, R22.H0_H0 ;  /* 0x20000016ff167230 */ /* 0x008fc60000004100 */
        /* <DEDUP_REMOVED lines=51> */
.L_x_13901:
[----:B------:R-:W-:Y:S05]  /*fd60*/  BSYNC B0 ;  /* 0x0000000000007941 */ /* 0x000fea0003800000 */
.L_x_13900:
        /* <DEDUP_REMOVED lines=77> */
[--C-:B------:R-:W-:Y:S01]  /*10240*/  FADD.FTZ R19, R22, R51.reuse ;  /* 0x0000003316137221 */ /* 0x100fe20000010000 */
        /* <DEDUP_REMOVED lines=29> */
[----:B------:R-:W-:Y:S01]  /*10420*/  STS.U16 [R102+0x18], R28 ;  /* 0x0000181c66007388 */ /* 0x000fe20000000400 */
[----:B------:R-:W-:Y:S01]  /*10430*/  UIADD3 UR17, UR7, UR27, URZ ;  /* 0x0000001b07117290 */ /* 0x000fe2000fffe03f */
        /* <DEDUP_REMOVED lines=44> */
.L_x_13903:
[----:B------:R-:W-:Y:S05]  /*10700*/  BSYNC B0 ;  /* 0x0000000000007941 */ /* 0x000fea0003800000 */
.L_x_13902:
        /* <DEDUP_REMOVED lines=58> */
.L_x_13787:
        /* <DEDUP_REMOVED lines=29> */
.L_x_13906:
[----:B------:R-:W-:Y:S05]  /*10c80*/  BSYNC B0 ;  /* 0x0000000000007941 */ /* 0x000fea0003800000 */
.L_x_13905:
        /* <DEDUP_REMOVED lines=32> */
.L_x_13908:
[----:B0-----:R-:W0:Y:S02]  /*10e90*/  S2R R7, SR_TID.X ;  /* 0x0000000000077919 */ /* 0x001e240000002100 */
.L_x_13909:
[----:B------:R-:W-:Y:S05]  /*10ea0*/  BSYNC B0 ;  /* 0x0000000000007941 */ /* 0x000fea0003800000 */
.L_x_13907:
        /* <DEDUP_REMOVED lines=15> */
.L_x_13910:
[C---:B------:R-:W-:Y:S02]  /*10fa0*/  LEA R0, R7.reuse, UR7, 0x3 ;  /* 0x0000000707007c11 */ /* 0x040fe4000f8e18ff */
[----:B-123--:R-:W-:Y:S02]  /*10fb0*/  SHF.R.S32.HI R4, RZ, 0x1f, R7 ;  /* 0x0000001fff047819 */ /* 0x00efe40000011407 */
        /* <DEDUP_REMOVED lines=17> */
.L_x_13911:
        /* <DEDUP_REMOVED lines=11> */
.L_x_18978:


//--------------------- .text._Z25selective_scan_bwd_kernelI32Selective_Scan_bwd_kernel_traitsILi32ELi16ELb0ELb1ELb1ELb1ELb1EN3c104HalfENS1_7complexIfEEEEv12SSMParamsBwd --------------------------
	.section	.text._Z25selective_scan_bwd_kernelI32Selective_Scan_bwd_kernel_traitsILi32ELi16ELb0ELb1ELb1ELb1ELb1EN3c104HalfENS1_7complexIfEEEEv12SSMParamsBwd,"ax",@progbits
	.align	128
        .global         _Z25selective_scan_bwd_kernelI32Selective_Scan_bwd_kernel_traitsILi32ELi16ELb0ELb1ELb1ELb1ELb1EN3c104HalfENS1_7complexIfEEEEv12SSMParamsBwd
        .type           _Z25selective_scan_bwd_kernelI32Selective_Scan_bwd_kernel_traitsILi32ELi16ELb0ELb1ELb1ELb1ELb1EN3c104HalfENS1_7complexIfEEEEv12SSMParamsBwd,@function
        .size           _Z25selective_scan_bwd_kernelI32Selective_Scan_bwd_kernel_traitsILi32ELi16ELb0ELb1ELb1ELb1ELb1EN3c104HalfENS1_7complexIfEEEEv12SSMParamsBwd,(.L_x_18979 - _Z25selective_scan_bwd_kernelI32Selective_Scan_bwd_kernel_traitsILi32ELi16ELb0ELb1ELb1ELb1ELb1EN3c104HalfENS1_7complexIfEEEEv12SSMParamsBwd)
        .other          _Z25selective_scan_bwd_kernelI32Selective_Scan_bwd_kernel_traitsILi32ELi16ELb0ELb1ELb1ELb1ELb1EN3c104HalfENS1_7complexIfEEEEv12SSMParamsBwd,@"STO_CUDA_ENTRY STV_DEFAULT"
_Z25selective_scan_bwd_kernelI32Selective_Scan_bwd_kernel_traitsILi32ELi16ELb0ELb1ELb1ELb1ELb1EN3c104HalfENS1_7complexIfEEEEv12SSMParamsBwd:
.text._Z25selective_scan_bwd_kernelI32Selective_Scan_bwd_kernel_traitsILi32ELi16ELb0ELb1ELb1ELb1ELb1EN3c104HalfENS1_7complexIfEEEEv12SSMParamsBwd:
        /* <DEDUP_REMOVED lines=174> */
.L_x_14034:
        /* <DEDUP_REMOVED lines=79> */
[----:B0-----:R-:W-:-:S04]  /*0fd0*/  IADD3 R2, R119, 0xa0, RZ ;  /* 0x000000a077027810 */ /* 0x001fc80007ffe0ff */
[-C--:B------:R-:W-:Y:S02]  /*0fe0*/  LEA.HI.SX32 R2, R2, R119.reuse, 0x1b ;  /* 0x0000007702027211 */ /* 0x080fe400078fdaff */
[C---:B------:R-:W-:Y:S02]  /*0ff0*/  IADD3 R38, R119.reuse, 0x40, RZ ;  /* 0x0000004077267810 */ /* 0x040fe40007ffe0ff */
[C---:B------:R-:W-:Y:S01]  /*1000*/  IADD3 R40, R119.reuse, 0x60, RZ ;  /* 0x0000006077287810 */ /* 0x040fe20007ffe0ff */
[----:B------:R-:W-:Y:S01]  /*1010*/  ULEA UR18, UR7, UR18, 0x18 ;  /* 0x0000001207127291 */ /* 0x000fe2000f8ec03f */
[C---:B------:R-:W-:Y:S02]  /*1020*/  LEA.HI.SX32 R118, R119.reuse, R119, 0x1b ;  /* 0x0000007777767211 */ /* 0x040fe400078fdaff */
[----:B------:R-:W-:-:S03]  /*1030*/  IADD3 R42, R119, 0x80, RZ ;  /* 0x00000080772a7810 */ /* 0x000fc60007ffe0ff */
[----:B------:R-:W-:Y:S02]  /*1040*/  LEA R113, R2, UR18, 0x1 ;  /* 0x0000001202717c11 */ /* 0x000fe4000f8e08ff */
[----:B------:R-:W-:Y:S02]  /*1050*/  IADD3 R2, R119, 0xc0, RZ ;  /* 0x000000c077027810 */ /* 0x000fe40007ffe0ff */
[-C--:B------:R-:W-:Y:S02]  /*1060*/  LEA.HI.SX32 R36, R36, R119.reuse, 0x1b ;  /* 0x0000007724247211 */ /* 0x080fe400078fdaff */
[-C--:B------:R-:W-:Y:S02]  /*1070*/  LEA.HI.SX32 R38, R38, R119.reuse, 0x1b ;  /* 0x0000007726267211 */ /* 0x080fe400078fdaff */
[----:B------:R-:W-:Y:S02]  /*1080*/  LEA.HI.SX32 R40, R40, R119, 0x1b ;  /* 0x0000007728287211 */ /* 0x000fe400078fdaff */
[----:B------:R-:W-:-:S02]  /*1090*/  LEA R118, R118, UR18, 0x1 ;  /* 0x0000001276767c11 */ /* 0x000fc4000f8e08ff */
[-C--:B------:R-:W-:Y:S02]  /*10a0*/  LEA.HI.SX32 R42, R42, R119.reuse, 0x1b ;  /* 0x000000772a2a7211 */ /* 0x080fe400078fdaff */
[----:B------:R-:W-:Y:S02]  /*10b0*/  LEA.HI.SX32 R2, R2, R119, 0x1b ;  /* 0x0000007702027211 */ /* 0x000fe400078fdaff */
[----:B------:R-:W-:Y:S02]  /*10c0*/  LEA R117, R36, UR18, 0x1 ;  /* 0x0000001224757c11 */ /* 0x000fe4000f8e08ff */
[----:B------:R-:W-:Y:S02]  /*10d0*/  LEA R116, R38, UR18, 0x1 ;  /* 0x0000001226747c11 */ /* 0x000fe4000f8e08ff */
[----:B------:R-:W-:Y:S02]  /*10e0*/  LEA R115, R40, UR18, 0x1 ;  /* 0x0000001228737c11 */ /* 0x000fe4000f8e08ff */
[----:B------:R-:W-:-:S02]  /*10f0*/  IADD3 R36, R119, 0xe0, RZ ;  /* 0x000000e077247810 */ /* 0x000fc40007ffe0ff */
[----:B------:R-:W-:Y:S02]  /*1100*/  LEA R114, R42, UR18, 0x1 ;  /* 0x000000122a727c11 */ /* 0x000fe4000f8e08ff */
[----:B------:R-:W-:Y:S02]  /*1110*/  LEA R112, R2, UR18, 0x1 ;  /* 0x0000001202707c11 */ /* 0x000fe4000f8e08ff */
[C---:B------:R-:W-:Y:S02]  /*1120*/  IADD3 R38, R119.reuse, 0x100, RZ ;  /* 0x0000010077267810 */ /* 0x040fe40007ffe0ff */
[C---:B------:R-:W-:Y:S02]  /*1130*/  IADD3 R2, R119.reuse, 0x160, RZ ;  /* 0x0000016077027810 */ /* 0x040fe40007ffe0ff */
[C---:B------:R-:W-:Y:S02]  /*1140*/  IADD3 R40, R119.reuse, 0x120, RZ ;  /* 0x0000012077287810 */ /* 0x040fe40007ffe0ff */
[----:B------:R-:W-:-:S02]  /*1150*/  IADD3 R42, R119, 0x140, RZ ;  /* 0x00000140772a7810 */ /* 0x000fc40007ffe0ff */
[-C--:B------:R-:W-:Y:S02]  /*1160*/  LEA.HI.SX32 R36, R36, R119.reuse, 0x1b ;  /* 0x0000007724247211 */ /* 0x080fe400078fdaff */
[-C--:B------:R-:W-:Y:S02]  /*1170*/  LEA.HI.SX32 R38, R38, R119.reuse, 0x1b ;  /* 0x0000007726267211 */ /* 0x080fe400078fdaff */
[-C--:B------:R-:W-:Y:S02]  /*1180*/  LEA.HI.SX32 R2, R2, R119.reuse, 0x1b ;  /* 0x0000007702027211 */ /* 0x080fe400078fdaff */
[-C--:B------:R-:W-:Y:S02]  /*1190*/  LEA.HI.SX32 R40, R40, R119.reuse, 0x1b ;  /* 0x0000007728287211 */ /* 0x080fe400078fdaff */
[----:B------:R-:W-:Y:S02]  /*11a0*/  LEA.HI.SX32 R42, R42, R119, 0x1b ;  /* 0x000000772a2a7211 */ /* 0x000fe400078fdaff */
[----:B------:R-:W-:-:S02]  /*11b0*/  LEA R111, R36, UR18, 0x1 ;  /* 0x00000012246f7c11 */ /* 0x000fc4000f8e08ff */
[C---:B------:R-:W-:Y:S02]  /*11c0*/  IADD3 R36, R119.reuse, 0x1e0, RZ ;  /* 0x000001e077247810 */ /* 0x040fe40007ffe0ff */
[----:B------:R-:W-:Y:S02]  /*11d0*/  LEA R110, R38, UR18, 0x1 ;  /* 0x00000012266e7c11 */ /* 0x000fe4000f8e08ff */
[----:B------:R-:W-:Y:S02]  /*11e0*/  LEA R107, R2, UR18, 0x1 ;  /* 0x00000012026b7c11 */ /* 0x000fe4000f8e08ff */
[----:B------:R-:W-:Y:S02]  /*11f0*/  LEA R109, R40, UR18, 0x1 ;  /* 0x00000012286d7c11 */ /* 0x000fe4000f8e08ff */
[----:B------:R-:W-:Y:S02]  /*1200*/  SHF.L.U32 R2, R119, 0x4, RZ ;  /* 0x0000000477027819 */ /* 0x000fe400000006ff */
[----:B------:R-:W-:-:S02]  /*1210*/  LEA R108, R42, UR18, 0x1 ;  /* 0x000000122a6c7c11 */ /* 0x000fc4000f8e08ff */
[----:B------:R-:W-:Y:S02]  /*1220*/  LEA.HI.SX32 R36, R36, R119, 0x1b ;  /* 0x0000007724247211 */ /* 0x000fe400078fdaff */
[----:B------:R-:W-:Y:S02]  /*1230*/  LEA.HI.SX32 R102, R2, R2, 0x1b ;  /* 0x0000000202667211 */ /* 0x000fe400078fdaff */
        /* <DEDUP_REMOVED lines=175> */
[----:B------:R-:W5:Y:S01]  /*1d30*/  @!P0 LDG.E.U16 R44, desc[UR20][R6.64+0x240] ;  /* 0x00024014062c8981 */ /* 0x000f62000c1e1500 */
[----:B--2---:R-:W-:-:S03]  /*1d40*/  HADD2.F32 R24, -RZ, R24.H0_H0 ;  /* 0x20000018ff187230 */ /* 0x004fc60000004100 */
[----:B------:R0:W-:Y:S02]  /*1d50*/  STL [R1+0x8], R154 ;  /* 0x0000089a01007387 */ /* 0x0001e40000100800 */
[----:B------:R-:W-:Y:S02]  /*1d60*/  FADD.FTZ R88, R24, UR5 ;  /* 0x0000000518587e21 */ /* 0x000fe40008010000 */
        /* <DEDUP_REMOVED lines=71> */
.L_x_13914:
[----:B------:R-:W-:Y:S05]  /*21e0*/  BSYNC B0 ;  /* 0x0000000000007941 */ /* 0x000fea0003800000 */
.L_x_13913:
        /* <DEDUP_REMOVED lines=36> */
.L_x_13916:
[----:B------:R-:W-:Y:S05]  /*2430*/  BSYNC B0 ;  /* 0x0000000000007941 */ /* 0x000fea0003800000 */
.L_x_13915:
        /* <DEDUP_REMOVED lines=36> */
.L_x_13918:
[----:B------:R-:W-:Y:S05]  /*2680*/  BSYNC B0 ;  /* 0x0000000000007941 */ /* 0x000fea0003800000 */
.L_x_13917:
        /* <DEDUP_REMOVED lines=36> */
.L_x_13920:
[----:B------:R-:W-:Y:S05]  /*28d0*/  BSYNC B0 ;  /* 0x0000000000007941 */ /* 0x000fea0003800000 */
.L_x_13919:
        /* <DEDUP_REMOVED lines=36> */
.L_x_13922:
[----:B------:R-:W-:Y:S05]  /*2b20*/  BSYNC B0 ;  /* 0x0000000000007941 */ /* 0x000fea0003800000 */
.L_x_13921:
        /* <DEDUP_REMOVED lines=36> */
.L_x_13924:
[----:B------:R-:W-:Y:S05]  /*2d70*/  BSYNC B0 ;  /* 0x0000000000007941 */ /* 0x000fea0003800000 */
.L_x_13923:
        /* <DEDUP_REMOVED lines=36> */
.L_x_13926:
[----:B------:R-:W-:Y:S05]  /*2fc0*/  BSYNC B0 ;  /* 0x0000000000007941 */ /* 0x000fea0003800000 */
.L_x_13925:
        /* <DEDUP_REMOVED lines=36> */
.L_x_13928:
[----:B------:R-:W-:Y:S05]  /*3210*/  BSYNC B0 ;  /* 0x0000000000007941 */ /* 0x000fea0003800000 */
.L_x_13927:
        /* <DEDUP_REMOVED lines=36> */
.L_x_13930:
[----:B------:R-:W-:Y:S05]  /*3460*/  BSYNC B0 ;  /* 0x0000000000007941 */ /* 0x000fea0003800000 */
.L_x_13929:
        /* <DEDUP_REMOVED lines=36> */
.L_x_13932:
[----:B------:R-:W-:Y:S05]  /*36b0*/  BSYNC B0 ;  /* 0x0000000000007941 */ /* 0x000fea0003800000 */
.L_x_13931:
        /* <DEDUP_REMOVED lines=34> */
.L_x_13934:
[----:B------:R-:W-:Y:S05]  /*38e0*/  BSYNC B0 ;  /* 0x0000000000007941 */ /* 0x000fea0003800000 */
.L_x_13933:
        /* <DEDUP_REMOVED lines=33> */
.L_x_13936:
[----:B------:R-:W-:Y:S05]  /*3b00*/  BSYNC B0 ;  /* 0x0000000000007941 */ /* 0x000fea0003800000 */
.L_x_13935:
        /* <DEDUP_REMOVED lines=33> */
.L_x_13938:
[----:B------:R-:W-:Y:S05]  /*3d20*/  BSYNC B0 ;  /* 0x0000000000007941 */ /* 0x000fea0003800000 */
.L_x_13937:
        /* <DEDUP_REMOVED lines=33> */
.L_x_13940:
[----:B------:R-:W-:Y:S05]  /*3f40*/  BSYNC B0 ;  /* 0x0000000000007941 */ /* 0x000fea0003800000 */
.L_x_13939:
        /* <DEDUP_REMOVED lines=33> */
.L_x_13942:
[----:B------:R-:W-:Y:S05]  /*4160*/  BSYNC B0 ;  /* 0x0000000000007941 */ /* 0x000fea0003800000 */
.L_x_13941:
        /* <DEDUP_REMOVED lines=33> */
.L_x_13944:
[----:B------:R-:W-:Y:S05]  /*4380*/  BSYNC B0 ;  /* 0x0000000000007941 */ /* 0x000fea0003800000 */
.L_x_13943:
        /* <DEDUP_REMOVED lines=11> */
[----:B0-----:R-:W-:Y:S01]  /*4440*/  LDS.U16 R50, [R102] ;  /* 0x0000000066327984 */ /* 0x001fe20000000400 */
[----:B------:R-:W-:Y:S01]  /*4450*/  USHF.R.S32.HI UR7, URZ, 0x1f, UR46 ;  /* 0x0000001f3f077899 */ /* 0x000fe2000801142e */
[----:B------:R-:W-:Y:S01]  /*4460*/  PRMT R31, RZ, 0x7610, R31 ;  /* 0x00007610ff1f7816 */ /* 0x000fe2000000001f */
        /* <DEDUP_REMOVED lines=9> */
[----:B------:R-:W0:Y:S01]  /*4500*/  LDS.U16 R55, [R102+0x2] ;  /* 0x0000020066377984 */ /* 0x000e220000000400 */
        /* <DEDUP_REMOVED lines=140> */
[----:B------:R-:W-:-:S03]  /*4dd0*/  NOP ;  /* 0x0000000000007918 */ /* 0x000fc60000000000 */
[----:B------:R-:W2:Y:S04]  /*4de0*/  LDS.U16 R24, [R102] ;  /* 0x0000000066187984 */ /* 0x000ea80000000400 */
[----:B------:R-:W3:Y:S04]  /*4df0*/  LDS.U16 R26, [R102+0x2] ;  /* 0x00000200661a7984 */ /* 0x000ee80000000400 */
[----:B------:R-:W4:Y:S04]  /*4e00*/  LDS.U16 R31, [R102+0x4] ;  /* 0x00000400661f7984 */ /* 0x000f280000000400 */
[----:B------:R-:W-:Y:S04]  /*4e10*/  LDS.U16 R33, [R102+0x6] ;  /* 0x0000060066217984 */ /* 0x000fe80000000400 */
[----:B------:R-:W5:Y:S04]  /*4e20*/  LDS.U16 R32, [R102+0x8] ;  /* 0x0000080066207984 */ /* 0x000f680000000400 */
        /* <DEDUP_REMOVED lines=16> */
[----:B------:R-:W-:Y:S02]  /*4f30*/  ISETP.GE.AND P1, PT, R0, UR17, PT ;  /* 0x0000001100007c0c */ /* 0x000fe4000bf26270 */
[----:B-1----:R-:W-:Y:S01]  /*4f40*/  PRMT R53, RZ, 0x7610, R53 ;  /* 0x00007610ff357816 */ /* 0x002fe20000000035 */
        /* <DEDUP_REMOVED lines=22> */
[----:B--2---:R-:W-:-:S02]  /*50b0*/  HADD2.F32 R28, -RZ, R24.H0_H0 ;  /* 0x20000018ff1c7230 */ /* 0x004fc40000004100 */
[----:B---3--:R-:W-:Y:S02]  /*50c0*/  HADD2.F32 R24, -RZ, R26.H0_H0 ;  /* 0x2000001aff187230 */ /* 0x008fe40000004100 */
[----:B----4-:R-:W-:Y:S02]  /*50d0*/  HADD2.F32 R26, -RZ, R31.H0_H0 ;  /* 0x2000001fff1a7230 */ /* 0x010fe40000004100 */
[----:B-----5:R-:W-:Y:S02]  /*50e0*/  HADD2.F32 R31, -RZ, R32.H0_H0 ;  /* 0x20000020ff1f7230 */ /* 0x020fe40000004100 */
        /* <DEDUP_REMOVED lines=10> */
[----:B0-----:R-:W-:Y:S01]  /*5190*/  FMUL.FTZ R2, R29, -1.4426950216293334961 ;  /* 0xbfb8aa3b1d027820 */ /* 0x001fe20000410000 */
[----:B------:R-:W-:Y:S02]  /*51a0*/  HADD2.F32 R38, -RZ, R40.H0_H0 ;  /* 0x20000028ff267230 */ /* 0x000fe40000004100 */
[----:B------:R-:W-:Y:S02]  /*51b0*/  HADD2.F32 R40, -RZ, R43.H0_H0 ;  /* 0x2000002bff287230 */ /* 0x000fe40000004100 */
[----:B------:R-:W-:Y:S02]  /*51c0*/  HADD2.F32 R43, -RZ, R45.H0_H0 ;  /* 0x2000002dff2b7230 */ /* 0x000fe40000004100 */
[----:B------:R-:W-:Y:S01]  /*51d0*/  FMUL.FTZ R45, R42, -1.4426950216293334961 ;  /* 0xbfb8aa3b2a2d7820 */ /* 0x000fe20000410000 */
[----:B------:R-:W-:Y:S01]  /*51e0*/  FMUL.FTZ R66, R24, -1.4426950216293334961 ;  /* 0xbfb8aa3b18427820 */ /* 0x000fe20000410000 */
[----:B------:R-:W-:Y:S01]  /*51f0*/  FMUL.FTZ R68, R26, -1.4426950216293334961 ;  /* 0xbfb8aa3b1a447820 */ /* 0x000fe20000410000 */
[----:B------:R-:W-:Y:S01]  /*5200*/  MUFU.EX2 R140, R46 ;  /* 0x0000002e008c7308 */ /* 0x000fe20000000800 */
[----:B------:R-:W-:-:S07]  /*5210*/  FMUL.FTZ R49, R28, -1.4426950216293334961 ;  /* 0xbfb8aa3b1c317820 */ /* 0x000fce0000410000 */
[----:B------:R-:W0:Y:S01]  /*5220*/  MUFU.EX2 R2, R2 ;  /* 0x0000000200027308 */ /* 0x000e220000000800 */
[----:B------:R-:W-:-:S07]  /*5230*/  FMUL.FTZ R120, R34, -1.4426950216293334961 ;  /* 0xbfb8aa3b22787820 */ /* 0x000fce0000410000 */
[----:B------:R-:W-:Y:S08]  /*5240*/  MUFU.EX2 R129, R45 ;  /* 0x0000002d00817308 */ /* 0x000ff00000000800 */
[----:B------:R-:W-:Y:S08]  /*5250*/  MUFU.EX2 R66, R66 ;  /* 0x0000004200427308 */ /* 0x000ff00000000800 */
[----:B------:R-:W-:Y:S08]  /*5260*/  MUFU.EX2 R68, R68 ;  /* 0x0000004400447308 */ /* 0x000ff00000000800 */
[----:B------:R-:W1:Y:S01]  /*5270*/  MUFU.EX2 R49, R49 ;  /* 0x0000003100317308 */ /* 0x000e620000000800 */
[----:B------:R-:W-:Y:S01]  /*5280*/  FMUL.FTZ R3, R31, -1.4426950216293334961 ;  /* 0xbfb8aa3b1f037820 */ /* 0x000fe20000410000 */
[----:B------:R-:W-:Y:S01]  /*5290*/  FMUL.FTZ R70, R32, -1.4426950216293334961 ;  /* 0xbfb8aa3b20467820 */ /* 0x000fe20000410000 */
[----:B0-----:R-:W-:-:S05]  /*52a0*/  FADD.FTZ R2, R2, 1 ;  /* 0x3f80000002027421 */ /* 0x001fca0000010000 */
[----:B------:R-:W-:Y:S01]  /*52b0*/  MUFU.EX2 R120, R120 ;  /* 0x0000007800787308 */ /* 0x000fe20000000800 */
[----:B------:R-:W-:-:S07]  /*52c0*/  FMUL.FTZ R72, R33, -1.4426950216293334961 ;  /* 0xbfb8aa3b21487820 */ /* 0x000fce0000410000 */
[----:B------:R-:W0:Y:S01]  /*52d0*/  MUFU.EX2 R3, R3 ;  /* 0x0000000300037308 */ /* 0x000e220000000800 */
[----:B-1----:R-:W-:-:S07]  /*52e0*/  FADD.FTZ R49, R49, 1 ;  /* 0x3f80000031317421 */ /* 0x002fce0000010000 */
[----:B------:R-:W-:Y:S01]  /*52f0*/  MUFU.EX2 R70, R70 ;  /* 0x0000004600467308 */ /* 0x000fe20000000800 */
[----:B------:R-:W-:-:S07]  /*5300*/  FMUL.FTZ R122, R35, -1.4426950216293334961 ;  /* 0xbfb8aa3b237a7820 */ /* 0x000fce0000410000 */
[----:B------:R-:W-:Y:S08]  /*5310*/  MUFU.EX2 R72, R72 ;  /* 0x0000004800487308 */ /* 0x000ff00000000800 */
[----:B------:R-:W-:Y:S01]  /*5320*/  MUFU.RCP R49, R49 ;  /* 0x0000003100317308 */ /* 0x000fe20000001000 */
[----:B0-----:R-:W-:Y:S01]  /*5330*/  FADD.FTZ R3, R3, 1 ;  /* 0x3f80000003037421 */ /* 0x001fe20000010000 */
[----:B------:R-:W-:-:S06]  /*5340*/  FMUL.FTZ R127, R40, -1.4426950216293334961 ;  /* 0xbfb8aa3b287f7820 */ /* 0x000fcc0000410000 */
[----:B------:R-:W0:Y:S01]  /*5350*/  MUFU.EX2 R122, R122 ;  /* 0x0000007a007a7308 */ /* 0x000e220000000800 */
[----:B------:R-:W-:Y:S01]  /*5360*/  FMUL.FTZ R124, R36, -1.4426950216293334961 ;  /* 0xbfb8aa3b247c7820 */ /* 0x000fe20000410000 */
[----:B------:R-:W-:Y:S01]  /*5370*/  FMUL.FTZ R125, R38, -1.4426950216293334961 ;  /* 0xbfb8aa3b267d7820 */ /* 0x000fe20000410000 */
[----:B------:R-:W-:-:S05]  /*5380*/  HADD2.F32 R65, -RZ, R65.H0_H0 ;  /* 0x20000041ff417230 */ /* 0x000fca0000004100 */
[----:B------:R-:W-:Y:S01]  /*5390*/  MUFU.EX2 R127, R127 ;  /* 0x0000007f007f7308 */ /* 0x000fe20000000800 */
[----:B------:R-:W-:Y:S02]  /*53a0*/  HADD2.F32 R67, -RZ, R67.H0_H0 ;  /* 0x20000043ff437230 */ /* 0x000fe40000004100 */
[----:B------:R-:W-:-:S05]  /*53b0*/  FMUL.FTZ R128, R43, -1.4426950216293334961 ;  /* 0xbfb8aa3b2b807820 */ /* 0x000fca0000410000 */
[----:B------:R-:W-:Y:S01]  /*53c0*/  MUFU.EX2 R124, R124 ;  /* 0x0000007c007c7308 */ /* 0x000fe20000000800 */
[----:B0-----:R-:W-:-:S07]  /*53d0*/  FADD.FTZ R122, R122, 1 ;  /* 0x3f8000007a7a7421 */ /* 0x001fce0000010000 */
[----:B------:R-:W-:Y:S01]  /*53e0*/  MUFU.EX2 R125, R125 ;  /* 0x0000007d007d7308 */ /* 0x000fe20000000800 */
[----:B------:R-:W-:Y:S04]  /*53f0*/  STS.U16 [R118], R59 ;  /* 0x0000003b76007388 */ /* 0x000fe80000000400 */
        /* <DEDUP_REMOVED lines=16> */
[----:B------:R-:W3:Y:S04]  /*5500*/  LDS.U16 R46, [R102+0x2] ;  /* 0x00000200662e7984 */ /* 0x000ee80000000400 */
[----:B------:R-:W4:Y:S04]  /*5510*/  LDS.U16 R48, [R102+0x4] ;  /* 0x0000040066307984 */ /* 0x000f280000000400 */
[----:B------:R-:W5:Y:S04]  /*5520*/  LDS.U16 R45, [R102] ;  /* 0x00000000662d7984 */ /* 0x000f680000000400 */
[----:B------:R-:W5:Y:S04]  /*5530*/  LDS.U16 R58, [R102+0x6] ;  /* 0x00000600663a7984 */ /* 0x000f680000000400 */
[----:B------:R-:W5:Y:S01]  /*5540*/  LDS.U16 R60, [R102+0x8] ;  /* 0x00000800663c7984 */ /* 0x000f620000000400 */
[----:B0-----:R-:W-:-:S03]  /*5550*/  FADD.FTZ R51, R66, 1 ;  /* 0x3f80000042337421 */ /* 0x001fc60000010000 */
[----:B------:R-:W0:Y:S01]  /*5560*/  LDS.U16 R62, [R102+0xa] ;  /* 0x00000a00663e7984 */ /* 0x000e220000000400 */
[----:B-1----:R-:W-:Y:S01]  /*5570*/  FADD.FTZ R53, R68, 1 ;  /* 0x3f80000044357421 */ /* 0x002fe20000010000 */
[----:B------:R1:W-:Y:S02]  /*5580*/  MUFU.RCP R52, R2 ;  /* 0x0000000200347308 */ /* 0x0003e40000001000 */
[----:B-1----:R-:W1:Y:S06]  /*5590*/  LDS.U16 R2, [R102+0xc] ;  /* 0x00000c0066027984 */ /* 0x002e6c0000000400 */
[----:B------:R-:W5:Y:S01]  /*55a0*/  MUFU.RCP R51, R51 ;  /* 0x0000003300337308 */ /* 0x000f620000001000 */
[----:B--2---:R-:W-:-:S02]  /*55b0*/  FADD.FTZ R61, R120, 1 ;  /* 0x3f800000783d7421 */ /* 0x004fc40000010000 */
[----:B------:R-:W2:Y:S05]  /*55c0*/  LDS.U16 R120, [R102+0x10] ;  /* 0x0000100066787984 */ /* 0x000eaa0000000400 */
[----:B------:R-:W0:Y:S01]  /*55d0*/  MUFU.RCP R53, R53 ;  /* 0x0000003500357308 */ /* 0x000e220000001000 */
[----:B---3--:R-:W-:Y:S02]  /*55e0*/  HADD2.F32 R46, -RZ, R46.H0_H0 ;  /* 0x2000002eff2e7230 */ /* 0x008fe40000004100 */
[----:B------:R-:W-:Y:S01]  /*55f0*/  FADD.FTZ R59, R70, 1 ;  /* 0x3f800000463b7421 */ /* 0x000fe20000010000 */
[----:B----4-:R-:W-:Y:S02]  /*5600*/  HADD2.F32 R48, -RZ, R48.H0_H0 ;  /* 0x20000030ff307230 */ /* 0x010fe40000004100 */
[----:B------:R-:W-:Y:S01]  /*5610*/  FADD.FTZ R56, R72, 1 ;  /* 0x3f80000048387421 */ /* 0x000fe20000010000 */
[----:B------:R-:W-:Y:S01]  /*5620*/  FMUL.FTZ R66, R55, R46 ;  /* 0x0000002e37427220 */ /* 0x000fe20000410000 */
[----:B------:R3:W4:Y:S01]  /*5630*/  MUFU.RCP R54, R3 ;  /* 0x0000000300367308 */ /* 0x0007220000001000 */
[----:B-----5:R-:W-:-:S02]  /*5640*/  HADD2.F32 R45, -RZ, R45.H0_H0 ;  /* 0x2000002dff2d7230 */ /* 0x020fc40000004100 */
[----:B------:R-:W-:Y:S01]  /*5650*/  FADD.FTZ R69, -R51, 1 ;  /* 0x3f80000033457421 */ /* 0x000fe20000010100 */
[----:B------:R-:W-:Y:S01]  /*5660*/  FMUL.FTZ R68, R57, R48 ;  /* 0x0000003039447220 */ /* 0x000fe20000410000 */
[----:B------:R-:W-:Y:S01]  /*5670*/  FMUL.FTZ R66, R51, R66 ;  /* 0x0000004233427220 */ /* 0x000fe20000410000 */
[----:B------:R-:W-:Y:S02]  /*5680*/  HADD2.F32 R58, -RZ, R58.H0_H0 ;  /* 0x2000003aff3a7230 */ /* 0x000fe40000004100 */
[----:B0-----:R-:W-:Y:S01]  /*5690*/  FADD.FTZ R71, -R53, 1 ;  /* 0x3f80000035477421 */ /* 0x001fe20000010100 */
[----:B------:R-:W0:Y:S01]  /*56a0*/  MUFU.RCP R59, R59 ;  /* 0x0000003b003b7308 */ /* 0x000e220000001000 */
[----:B---3--:R-:W-:Y:S01]  /*56b0*/  FADD.FTZ R3, -R49, 1 ;  /* 0x3f80000031037421 */ /* 0x008fe20000010100 */
[----:B------:R-:W-:Y:S01]  /*56c0*/  FFMA.FTZ R69, R24, R69, 1 ;  /* 0x3f80000018457423 */ /* 0x000fe20000010045 */
[----:B------:R-:W-:Y:S01]  /*56d0*/  FMUL.FTZ R64, R50, R45 ;  /* 0x0000002d32407220 */ /* 0x000fe20000410000 */
[----:B------:R-:W-:Y:S01]  /*56e0*/  FFMA.FTZ R71, R26, R71, 1 ;  /* 0x3f8000001a477423 */ /* 0x000fe20000010047 */
[----:B------:R-:W-:Y:S01]  /*56f0*/  FMUL.FTZ R68, R53, R68 ;  /* 0x0000004435447220 */ /* 0x000fe20000410000 */
[----:B------:R-:W-:Y:S01]  /*5700*/  FFMA.FTZ R3, R28, R3, 1 ;  /* 0x3f8000001c037423 */ /* 0x000fe20000010003 */
[----:B------:R-:W-:Y:S01]  /*5710*/  FMUL.FTZ R64, R49, R64 ;  /* 0x0000004031407220 */ /* 0x000fe20000410000 */
[----:B------:R-:W3:Y:S01]  /*5720*/  MUFU.RCP R56, R56 ;  /* 0x0000003800387308 */ /* 0x000ee20000001000 */
[----:B------:R-:W-:Y:S01]  /*5730*/  FMUL.FTZ R133, R66, R69 ;  /* 0x0000004542857220 */ /* 0x000fe20000410000 */
[----:B------:R-:W-:Y:S01]  /*5740*/  FMUL.FTZ R134, R68, R71 ;  /* 0x0000004744867220 */ /* 0x000fe20000410000 */
[----:B------:R-:W-:Y:S01]  /*5750*/  FADD.FTZ R66, -R52, 1 ;  /* 0x3f80000034427421 */ /* 0x000fe20000010100 */
[----:B------:R-:W-:Y:S01]  /*5760*/  FMUL.FTZ R71, R63, R58 ;  /* 0x0000003a3f477220 */ /* 0x000fe20000410000 */
[----:B------:R-:W-:-:S02]  /*5770*/  HADD2.F32 R60, -RZ, R60.H0_H0 ;  /* 0x2000003cff3c7230 */ /* 0x000fc40000004100 */
[----:B------:R-:W-:Y:S01]  /*5780*/  FMUL.FTZ R132, R64, R3 ;  /* 0x0000000340847220 */ /* 0x000fe20000410000 */
[----:B------:R-:W-:Y:S01]  /*5790*/  FFMA.FTZ R66, R29, R66, 1 ;  /* 0x3f8000001d427423 */ /* 0x000fe20000010042 */
[----:B------:R-:W5:Y:S01]  /*57a0*/  LDS.U16 R3, [R102+0xe] ;  /* 0x00000e0066037984 */ /* 0x000f620000000400 */
[----:B------:R-:W-:Y:S01]  /*57b0*/  FMUL.FTZ R71, R52, R71 ;  /* 0x0000004734477220 */ /* 0x000fe20000410000 */
[----:B------:R-:W-:Y:S02]  /*57c0*/  HADD2.F32 R62, -RZ, R62.H0_H0 ;  /* 0x2000003eff3e7230 */ /* 0x000fe40000004100 */
[----:B----4-:R-:W-:Y:S01]  /*57d0*/  FADD.FTZ R68, -R54, 1 ;  /* 0x3f80000036447421 */ /* 0x010fe20000010100 */
[----:B------:R-:W-:Y:S01]  /*57e0*/  FMUL.FTZ R121, R65, R60 ;  /* 0x0000003c41797220 */ /* 0x000fe20000410000 */
[----:B------:R4:W2:Y:S01]  /*57f0*/  MUFU.RCP R64, R122 ;  /* 0x0000007a00407308 */ /* 0x0008a20000001000 */
[----:B------:R-:W-:Y:S01]  /*5800*/  FMUL.FTZ R137, R71, R66 ;  /* 0x0000004247897220 */ /* 0x000fe20000410000 */
[----:B------:R-:W-:-:S02]  /*5810*/  HADD2.F32 R66, -RZ, R47.H0_H0 ;  /* 0x2000002fff427230 */ /* 0x000fc40000004100 */
[----:B0-----:R-:W-:Y:S01]  /*5820*/  FADD.FTZ R123, -R59, 1 ;  /* 0x3f8000003b7b7421 */ /* 0x001fe20000010100 */
[----:B------:R-:W-:Y:S01]  /*5830*/  FFMA.FTZ R68, R31, R68, 1 ;  /* 0x3f8000001f447423 */ /* 0x000fe20000010044 */
[----:B------:R-:W-:Y:S01]  /*5840*/  FMUL.FTZ R70, R67, R62 ;  /* 0x0000003e43467220 */ /* 0x000fe20000410000 */
[----:B------:R-:W-:Y:S01]  /*5850*/  FMUL.FTZ R121, R54, R121 ;  /* 0x0000007936797220 */ /* 0x000fe20000410000 */
[----:B-1----:R-:W-:Y:S01]  /*5860*/  HADD2.F32 R47, -RZ, R2.H0_H0 ;  /* 0x20000002ff2f7230 */ /* 0x002fe20000004100 */
[----:B------:R0:W1:Y:S01]  /*5870*/  MUFU.EX2 R130, R128 ;  /* 0x0000008000827308 */ /* 0x0000620000000800 */
[----:B------:R-:W-:Y:S01]  /*5880*/  FFMA.FTZ R123, R32, R123, 1 ;  /* 0x3f800000207b7423 */ /* 0x000fe2000001007b */
[----:B------:R-:W-:Y:S01]  /*5890*/  FMUL.FTZ R70, R59, R70 ;  /* 0x000000463b467220 */ /* 0x000fe20000410000 */
[----:B------:R-:W-:Y:S01]  /*58a0*/  FMUL.FTZ R136, R121, R68 ;  /* 0x0000004479887220 */ /* 0x000fe20000410000 */
[----:B------:R-:W-:Y:S01]  /*58b0*/  FMUL.FTZ R126, R39, -1.4426950216293334961 ;  /* 0xbfb8aa3b277e7820 */ /* 0x000fe20000410000 */
[----:B---3--:R-:W-:Y:S01]  /*58c0*/  FADD.FTZ R68, -R56, 1 ;  /* 0x3f80000038447421 */ /* 0x008fe20000010100 */
[----:B------:R-:W-:Y:S01]  /*58d0*/  FMUL.FTZ R121, R66, R47 ;  /* 0x0000002f42797220 */ /* 0x000fe20000410000 */
[----:B----4-:R-:W3:Y:S01]  /*58e0*/  LDS.U16 R122, [R102+0x16] ;  /* 0x00001600667a7984 */ /* 0x010ee20000000400 */
[----:B0-----:R-:W-:Y:S01]  /*58f0*/  FADD.FTZ R128, R127, 1 ;  /* 0x3f8000007f807421 */ /* 0x001fe20000010000 */
[----:B------:R-:W-:-:S02]  /*5900*/  FMUL.FTZ R139, R70, R123 ;  /* 0x0000007b468b7220 */ /* 0x000fc40000410000 */
[----:B------:R-:W0:Y:S01]  /*5910*/  LDS.U16 R127, [R102+0x14] ;  /* 0x00001400667f7984 */ /* 0x000e220000000400 */
[----:B------:R-:W-:Y:S01]  /*5920*/  FFMA.FTZ R123, R33, R68, 1 ;  /* 0x3f800000217b7423 */ /* 0x000fe20000010044 */
[----:B------:R-:W-:Y:S01]  /*5930*/  FMUL.FTZ R2, R56, R121 ;  /* 0x0000007938027220 */ /* 0x000fe20000410000 */
[----:B------:R-:W-:Y:S02]  /*5940*/  HADD2.F32 R70, -RZ, R37.H0_H0 ;  /* 0x20000025ff467230 */ /* 0x000fe40000004100 */
[----:B------:R-:W-:Y:S01]  /*5950*/  FADD.FTZ R69, R124, 1 ;  /* 0x3f8000007c457421 */ /* 0x000fe20000010000 */
[----:B--2---:R-:W-:Y:S01]  /*5960*/  HADD2.F32 R37, -RZ, R120.H0_H0 ;  /* 0x20000078ff257230 */ /* 0x004fe20000004100 */
[----:B------:R-:W2:Y:S01]  /*5970*/  MUFU.EX2 R126, R126 ;  /* 0x0000007e007e7308 */ /* 0x000ea20000000800 */
[----:B------:R-:W-:Y:S01]  /*5980*/  FADD.FTZ R124, R125, 1 ;  /* 0x3f8000007d7c7421 */ /* 0x000fe20000010000 */
[----:B------:R-:W-:Y:S01]  /*5990*/  FMUL.FTZ R2, R2, R123 ;  /* 0x0000007b02027220 */ /* 0x000fe20000410000 */
[----:B------:R-:W4:Y:S01]  /*59a0*/  LDS.U16 R125, [R102+0x12] ;  /* 0x00001200667d7984 */ /* 0x000f220000000400 */
[----:B------:R-:W-:Y:S01]  /*59b0*/  FADD.FTZ R123, R129, 1 ;  /* 0x3f800000817b7421 */ /* 0x000fe20000010000 */
[----:B------:R-:W-:Y:S01]  /*59c0*/  FADD.FTZ R120, -R64, 1 ;  /* 0x3f80000040787421 */ /* 0x000fe20000010100 */
[----:B------:R-:W-:Y:S01]  /*59d0*/  FMUL.FTZ R129, R70, R37 ;  /* 0x0000002546817220 */ /* 0x000fe20000410000 */
[----:B-1----:R-:W-:Y:S01]  /*59e0*/  FADD.FTZ R135, R130, 1 ;  /* 0x3f80000082877421 */ /* 0x002fe20000010000 */
[----:B------:R1:W-:Y:S01]  /*59f0*/  MUFU.RCP R71, R124 ;  /* 0x0000007c00477308 */ /* 0x0003e20000001000 */
[----:B------:R-:W-:Y:S01]  /*5a00*/  FFMA.FTZ R131, R35, R120, 1 ;  /* 0x3f80000023837423 */ /* 0x000fe20000010078 */
[----:B------:R-:W-:Y:S01]  /*5a10*/  FMUL.FTZ R120, R64, R129 ;  /* 0x0000008140787220 */ /* 0x000fe20000410000 */
[----:B------:R-:W-:Y:S04]  /*5a20*/  LDS.U16 R130, [R102+0x1e] ;  /* 0x00001e0066827984 */ /* 0x000fe80000000400 */
[----:B------:R-:W-:Y:S01]  /*5a30*/  LDS.U16 R129, [R102+0x1c] ;  /* 0x00001c0066817984 */ /* 0x000fe20000000400 */
[----:B------:R5:W-:Y:S03]  /*5a40*/  MUFU.RCP R121, R128 ;  /* 0x0000008000797308 */ /* 0x000be60000001000 */
[----:B-1----:R-:W1:Y:S04]  /*5a50*/  LDS.U16 R124, [R102+0x18] ;  /* 0x00001800667c7984 */ /* 0x002e680000000400 */
[----:B-----5:R-:W5:Y:S01]  /*5a60*/  LDS.U16 R128, [R102+0x1a] ;  /* 0x00001a0066807984 */ /* 0x020f620000000400 */
[----:B------:R-:W3:Y:S01]  /*5a70*/  MUFU.RCP R61, R61 ;  /* 0x0000003d003d7308 */ /* 0x000ee20000001000 */
[----:B--2---:R-:W-:Y:S01]  /*5a80*/  FADD.FTZ R72, R126, 1 ;  /* 0x3f8000007e487421 */ /* 0x004fe20000010000 */
[----:B------:R-:W-:-:S02]  /*5a90*/  HADD2.F32 R68, -RZ, R41.H0_H0 ;  /* 0x20000029ff447230 */ /* 0x000fc40000004100 */
[----:B------:R-:W-:-:S04]  /*5aa0*/  HADD2.F32 R41, -RZ, R3.H0_H0 ;  /* 0x20000003ff297230 */ /* 0x000fc80000004100 */
[----:B------:R-:W2:Y:S01]  /*5ab0*/  MUFU.RCP R72, R72 ;  /* 0x0000004800487308 */ /* 0x000ea20000001000 */
[----:B------:R-:W-:Y:S01]  /*5ac0*/  FMUL.FTZ R126, R68, R41 ;  /* 0x00000029447e7220 */ /* 0x000fe20000410000 */
[----:B------:R-:W-:Y:S01]  /*5ad0*/  FMUL.FTZ R138, R120, R131 ;  /* 0x00000083788a7220 */ /* 0x000fe20000410000 */
[----:B------:R-:W-:-:S05]  /*5ae0*/  FADD.FTZ R131, R140, 1 ;  /* 0x3f8000008c837421 */ /* 0x000fca0000010000 */
[----:B------:R-:W1:Y:S01]  /*5af0*/  MUFU.RCP R69, R69 ;  /* 0x0000004500457308 */ /* 0x000e620000001000 */
[C---:B---3--:R-:W-:Y:S01]  /*5b00*/  FADD.FTZ R3, -R61.reuse, 1 ;  /* 0x3f8000003d037421 */ /* 0x048fe20000010100 */
[----:B------:R-:W-:Y:S01]  /*5b10*/  FMUL.FTZ R126, R61, R126 ;  /* 0x0000007e3d7e7220 */ /* 0x000fe20000410000 */
[----:B------:R-:W-:Y:S02]  /*5b20*/  HADD2.F32 R120, -RZ, R27.H0_H0 ;  /* 0x2000001bff787230 */ /* 0x000fe40000004100 */
[----:B------:R-:W-:Y:S01]  /*5b30*/  FFMA.FTZ R3, R34, R3, 1 ;  /* 0x3f80000022037423 */ /* 0x000fe20000010003 */
[----:B------:R-:W-:Y:S02]  /*5b40*/  HADD2.F32 R27, -RZ, R25.H0_H0 ;  /* 0x20000019ff1b7230 */ /* 0x000fe40000004100 */
[----:B------:R-:W-:Y:S01]  /*5b50*/  FADD.FTZ R141, -R121, 1 ;  /* 0x3f800000798d7421 */ /* 0x000fe20000010100 */
[----:B------:R-:W-:Y:S02]  /*5b60*/  HADD2.F32 R122, -RZ, R122.H0_H0 ;  /* 0x2000007aff7a7230 */ /* 0x000fe40000004100 */
[----:B------:R-:W-:Y:S01]  /*5b70*/  FMUL.FTZ R3, R126, R3 ;  /* 0x000000037e037220 */ /* 0x000fe20000410000 */
[----:B0-----:R-:W-:Y:S01]  /*5b80*/  HADD2.F32 R127, -RZ, R127.H0_H0 ;  /* 0x2000007fff7f7230 */ /* 0x001fe20000004100 */
[----:B------:R-:W0:Y:S01]  /*5b90*/  MUFU.RCP R123, R123 ;  /* 0x0000007b007b7308 */ /* 0x000e220000001000 */
[----:B------:R-:W-:Y:S01]  /*5ba0*/  FFMA.FTZ R143, R40, R141, 1 ;  /* 0x3f800000288f7423 */ /* 0x000fe2000001008d */
[----:B--2---:R-:W-:Y:S01]  /*5bb0*/  FADD.FTZ R140, -R72, 1 ;  /* 0x3f800000488c7421 */ /* 0x004fe20000010100 */
[----:B------:R-:W-:Y:S01]  /*5bc0*/  FMUL.FTZ R141, R27, R122 ;  /* 0x0000007a1b8d7220 */ /* 0x000fe20000410000 */
[----:B------:R-:W-:-:S02]  /*5bd0*/  HADD2.F32 R30, -RZ, R30.H0_H0 ;  /* 0x2000001eff1e7230 */ /* 0x000fc40000004100 */
[----:B------:R-:W-:Y:S02]  /*5be0*/  FMUL.FTZ R142, R120, R127 ;  /* 0x0000007f788e7220 */ /* 0x000fe40000410000 */
[----:B------:R2:W3:Y:S01]  /*5bf0*/  MUFU.RCP R126, R135 ;  /* 0x00000087007e7308 */ /* 0x0004e20000001000 */
[----:B----4-:R-:W-:Y:S02]  /*5c00*/  HADD2.F32 R125, -RZ, R125.H0_H0 ;  /* 0x2000007dff7d7230 */ /* 0x010fe40000004100 */
[----:B------:R-:W-:-:S05]  /*5c10*/  FFMA.FTZ R144, R39, R140, 1 ;  /* 0x3f80000027907423 */ /* 0x000fca000001008c */
[----:B------:R-:W4:Y:S01]  /*5c20*/  MUFU.RCP R131, R131 ;  /* 0x0000008300837308 */ /* 0x000f220000001000 */
[C---:B--2---:R-:W-:Y:S01]  /*5c30*/  FADD.FTZ R135, -R71.reuse, 1 ;  /* 0x3f80000047877421 */ /* 0x044fe20000010100 */
[----:B------:R-:W-:Y:S01]  /*5c40*/  FMUL.FTZ R141, R72, R141 ;  /* 0x0000008d488d7220 */ /* 0x000fe20000410000 */
[----:B------:R-:W-:Y:S02]  /*5c50*/  HADD2.F32 R25, -RZ, R7.H0_H0 ;  /* 0x20000007ff197230 */ /* 0x000fe40000004100 */
[----:B------:R-:W-:Y:S01]  /*5c60*/  FMUL.FTZ R142, R71, R142 ;  /* 0x0000008e478e7220 */ /* 0x000fe20000410000 */
[----:B------:R-:W-:Y:S01]  /*5c70*/  FFMA.FTZ R135, R38, R135, 1 ;  /* 0x3f80000026877423 */ /* 0x000fe20000010087 */
[----:B-1----:R-:W-:Y:S01]  /*5c80*/  FADD.FTZ R7, -R69, 1 ;  /* 0x3f80000045077421 */ /* 0x002fe20000010100 */
[----:B------:R-:W-:Y:S01]  /*5c90*/  FMUL.FTZ R140, R30, R125 ;  /* 0x0000007d1e8c7220 */ /* 0x000fe20000410000 */
[----:B------:R-:W-:Y:S01]  /*5ca0*/  FMUL.FTZ R141, R141, R144 ;  /* 0x000000908d8d7220 */ /* 0x000fe20000410000 */
[----:B------:R-:W-:Y:S01]  /*5cb0*/  FMUL.FTZ R142, R142, R135 ;  /* 0x000000878e8e7220 */ /* 0x000fe20000410000 */
[----:B------:R-:W-:Y:S01]  /*5cc0*/  F2FP.F16.F32.PACK_AB R144, R133, R132 ;  /* 0x000000848590723e */ /* 0x000fe200000000ff */
[----:B------:R-:W-:Y:S01]  /*5cd0*/  BAR.SYNC.DEFER_BLOCKING 0x0 ;  /* 0x0000000000007b1d */ /* 0x000fe20000010000 */
[----:B------:R-:W-:Y:S01]  /*5ce0*/  FFMA.FTZ R7, R36, R7, 1 ;  /* 0x3f80000024077423 */ /* 0x000fe20000010007 */
[----:B------:R-:W-:-:S02]  /*5cf0*/  HADD2.F32 R124, -RZ, R124.H0_H0 ;  /* 0x2000007cff7c7230 */ /* 0x000fc40000004100 */
[----:B------:R-:W-:Y:S01]  /*5d00*/  FMUL.FTZ R140, R69, R140 ;  /* 0x0000008c458c7220 */ /* 0x000fe20000410000 */
[----:B------:R-:W-:Y:S02]  /*5d10*/  HADD2.F32 R133, -RZ, R6.H0_H0 ;  /* 0x20000006ff857230 */ /* 0x000fe40000004100 */
[----:B------:R-:W-:Y:S02]  /*5d20*/  HADD2.F32 R132, -RZ, R5.H0_H0 ;  /* 0x20000005ff847230 */ /* 0x000fe40000004100 */
[----:B------:R-:W-:Y:S02]  /*5d30*/  HADD2.F32 R135, -RZ, R4.H0_H0 ;  /* 0x20000004ff877230 */ /* 0x000fe40000004100 */
[----:B-----5:R-:W-:Y:S02]  /*5d40*/  HADD2.F32 R128, -RZ, R128.H0_H0 ;  /* 0x20000080ff807230 */ /* 0x020fe40000004100 */
[----:B------:R-:W-:Y:S02]  /*5d50*/  HADD2.F32 R129, -RZ, R129.H0_H0 ;  /* 0x20000081ff817230 */ /* 0x000fe40000004100 */
[----:B------:R-:W-:-:S02]  /*5d60*/  HADD2.F32 R130, -RZ, R130.H0_H0 ;  /* 0x20000082ff827230 */ /* 0x000fc40000004100 */
[----:B------:R-:W-:Y:S01]  /*5d70*/  FMUL.FTZ R7, R140, R7 ;  /* 0x000000078c077220 */ /* 0x000fe20000410000 */
[----:B------:R-:W-:Y:S01]  /*5d80*/  FMUL.FTZ R146, R25, R124 ;  /* 0x0000007c19927220 */ /* 0x000fe20000410000 */
[----:B0-----:R-:W-:Y:S01]  /*5d90*/  FADD.FTZ R5, -R123, 1 ;  /* 0x3f8000007b057421 */ /* 0x001fe20000010100 */
[----:B---3--:R-:W-:Y:S01]  /*5da0*/  FADD.FTZ R6, -R126, 1 ;  /* 0x3f8000007e067421 */ /* 0x008fe20000010100 */
[----:B----4-:R-:W-:Y:S01]  /*5db0*/  FADD.FTZ R147, -R131, 1 ;  /* 0x3f80000083937421 */ /* 0x010fe20000010100 */
        /* <DEDUP_REMOVED lines=14> */
[----:B------:R-:W-:-:S02]  /*5ea0*/  F2FP.F16.F32.PACK_AB R134, R137, R134 ;  /* 0x000000868986723e */ /* 0x000fc400000000ff */
[----:B------:R-:W-:Y:S02]  /*5eb0*/  PRMT R5, R144, 0x7632, R5 ;  /* 0x0000763290057816 */ /* 0x000fe40000000005 */
[----:B------:R-:W-:Y:S02]  /*5ec0*/  F2FP.F16.F32.PACK_AB R136, R139, R136 ;  /* 0x000000888b88723e */ /* 0x000fe400000000ff */
        /* <DEDUP_REMOVED lines=9> */
[----:B------:R1:W-:Y:S01]  /*5f60*/  STS.U16 [R102+0x4], R134 ;  /* 0x0000048666007388 */ /* 0x0003e20000000400 */
[----:B------:R-:W-:Y:S02]  /*5f70*/  PRMT R3, R2, 0x7632, R3 ;  /* 0x0000763202037816 */ /* 0x000fe40000000003 */
        /* <DEDUP_REMOVED lines=62> */
.L_x_13946:
[----:B------:R-:W-:Y:S05]  /*6360*/  BSYNC B0 ;  /* 0x0000000000007941 */ /* 0x000fea0003800000 */
.L_x_13945:
        /* <DEDUP_REMOVED lines=19> */
[----:B------:R-:W-:Y:S01]  /*64a0*/  ULDC.64 UR24, c[0x0][0x320] ;  /* 0x0000c80000187ab9 */ /* 0x000fe20000000a00 */
        /* <DEDUP_REMOVED lines=48> */
[----:B------:R-:W-:-:S02]  /*67b0*/  ISETP.GE.AND P1, PT, R18, R169, PT ;  /* 0x000000a91200720c */ /* 0x000fc40003f26270 */
[----:B------:R-:W-:Y:S01]  /*67c0*/  ISETP.NE.AND.EX P0, PT, RZ, UR25, PT, P0 ;  /* 0x00000019ff007c0c */ /* 0x000fe2000bf05300 */
[----:B------:R-:W-:Y:S04]  /*67d0*/  @!P4 STG.E.U16 desc[UR20][R4.64+-0x100], R161 ;  /* 0xffff00a10400c986 */ /* 0x000fe8000c101514 */
[----:B------:R-:W-:Y:S04]  /*67e0*/  @!P5 STG.E.U16 desc[UR20][R4.64+-0xc0], R163 ;  /* 0xffff40a30400d986 */ /* 0x000fe8000c101514 */
[----:B------:R-:W-:Y:S04]  /*67f0*/  @!P2 STG.E.U16 desc[UR20][R4.64+-0x3c0], R139 ;  /* 0xfffc408b0400a986 */ /* 0x000fe8000c101514 */
[----:B------:R-:W-:Y:S04]  /*6800*/  @!P1 STG.E.U16 desc[UR20][R4.64+-0x80], R165 ;  /* 0xffff80a504009986 */ /* 0x000fe8000c101514 */
[----:B------:R0:W-:Y:S02]  /*6810*/  @!P3 STG.E.U16 desc[UR20][R4.64+-0x40], R167 ;  /* 0xffffc0a70400b986 */ /* 0x0001e4000c101514 */
        /* <DEDUP_REMOVED lines=38> */
[----:B------:R-:W-:Y:S01]  /*6a80*/  STS.U16 [R102], R45 ;  /* 0x0000002d66007388 */ /* 0x000fe20000000400 */
[----:B------:R-:W-:Y:S01]  /*6a90*/  PRMT R32, R29, 0x7632, R32 ;  /* 0x000076321d207816 */ /* 0x000fe20000000020 */
[----:B------:R-:W-:Y:S01]  /*6aa0*/  BSSY B0, `(.L_x_13948) ;  /* 0x0000039000007945 */ /* 0x000fe20003800000 */
[----:B0-----:R-:W-:Y:S01]  /*6ab0*/  PRMT R51, R33, 0x7632, R51 ;  /* 0x0000763221337816 */ /* 0x001fe20000000033 */
[----:B------:R-:W-:Y:S01]  /*6ac0*/  STS.U16 [R102+0x4], R29 ;  /* 0x0000041d66007388 */ /* 0x000fe20000000400 */
[----:B------:R-:W-:-:S02]  /*6ad0*/  PRMT R41, R31, 0x7632, R41 ;  /* 0x000076321f297816 */ /* 0x000fc40000000029 */
[----:B------:R-:W-:Y:S01]  /*6ae0*/  PRMT R34, R35, 0x7632, R34 ;  /* 0x0000763223227816 */ /* 0x000fe20000000022 */
[----:B------:R0:W-:Y:S01]  /*6af0*/  STS.U16 [R102+0x6], R32 ;  /* 0x0000062066007388 */ /* 0x0001e20000000400 */
[----:B------:R-:W-:Y:S02]  /*6b00*/  PRMT R36, R38, 0x7632, R36 ;  /* 0x0000763226247816 */ /* 0x000fe40000000024 */
[C---:B------:R-:W-:Y:S01]  /*6b10*/  PRMT R40, R37.reuse, 0x7610, R40 ;  /* 0x0000761025287816 */ /* 0x040fe20000000028 */
[----:B------:R-:W-:Y:S01]  /*6b20*/  STS.U16 [R102+0x8], R31 ;  /* 0x0000081f66007388 */ /* 0x000fe20000000400 */
[----:B------:R-:W-:Y:S02]  /*6b30*/  PRMT R42, R37, 0x7632, R42 ;  /* 0x00007632252a7816 */ /* 0x000fe4000000002a */
[C---:B-1----:R-:W-:Y:S01]  /*6b40*/  PRMT R33, R43.reuse, 0x7610, R33 ;  /* 0x000076102b217816 */ /* 0x042fe20000000021 */
[----:B------:R-:W-:Y:S01]  /*6b50*/  STS.U16 [R102+0xa], R41 ;  /* 0x00000a2966007388 */ /* 0x000fe20000000400 */
[----:B------:R-:W-:-:S02]  /*6b60*/  PRMT R44, R43, 0x7632, R44 ;  /* 0x000076322b2c7816 */ /* 0x000fc4000000002c */
        /* <DEDUP_REMOVED lines=44> */
.L_x_13949:
[----:B------:R-:W-:Y:S05]  /*6e30*/  BSYNC B0 ;  /* 0x0000000000007941 */ /* 0x000fea0003800000 */
.L_x_13948:
        /* <DEDUP_REMOVED lines=43> */
.L_x_13947:
        /* <DEDUP_REMOVED lines=31> */
[----:B0-----:R-:W-:Y:S01]  /*72e0*/  MOV R33, RZ ;  /* 0x000000ff00217202 */ /* 0x001fe20000000f00 */
        /* <DEDUP_REMOVED lines=68> */
[----:B------:R-:W-:Y:S01]  /*7730*/  FADD.FTZ R3, R25, R25 ;  /* 0x0000001919037221 */ /* 0x000fe20000010000 */
[----:B------:R-:W-:Y:S01]  /*7740*/  ULDC UR54, c[0x0][0x21c] ;  /* 0x0000870000367ab9 */ /* 0x000fe20000000800 */
[----:B------:R-:W-:Y:S01]  /*7750*/  ULDC UR55, c[0x0][0x218] ;  /* 0x0000860000377ab9 */ /* 0x000fe20000000800 */
[----:B------:R-:W-:Y:S01]  /*7760*/  ISETP.GE.AND P0, PT, R0, UR19, PT ;  /* 0x0000001300007c0c */ /* 0x000fe2000bf06270 */
[----:B------:R-:W-:Y:S01]  /*7770*/  FADD.FTZ R0, R27, R27 ;  /* 0x0000001b1b007221 */ /* 0x000fe20000010000 */
[----:B------:R-:W-:Y:S01]  /*7780*/  UIADD3 UR44, UR25, UR44, URZ ;  /* 0x0000002c192c7290 */ /* 0x000fe2000fffe03f */
[----:B------:R-:W-:Y:S01]  /*7790*/  ULDC.64 UR26, c[0x0][0x360] ;  /* 0x0000d800001a7ab9 */ /* 0x000fe20000000a00 */
[----:B------:R-:W-:Y:S01]  /*77a0*/  ULDC.64 UR28, c[0x0][0x348] ;  /* 0x0000d200001c7ab9 */ /* 0x000fe20000000a00 */
[----:B------:R-:W-:Y:S01]  /*77b0*/  ULDC.64 UR30, c[0x0][0x350] ;  /* 0x0000d400001e7ab9 */ /* 0x000fe20000000a00 */
[----:B------:R-:W-:Y:S01]  /*77c0*/  ULDC.64 UR32, c[0x0][0x3c8] ;  /* 0x0000f20000207ab9 */ /* 0x000fe20000000a00 */
[----:B------:R-:W-:Y:S01]  /*77d0*/  ULDC.64 UR34, c[0x0][0x380] ;  /* 0x0000e00000227ab9 */ /* 0x000fe20000000a00 */
[----:B------:R-:W-:-:S06]  /*77e0*/  ULDC.64 UR36, c[0x0][0x368] ;  /* 0x0000da0000247ab9 */ /* 0x000fcc0000000a00 */
.L_x_14029:
[----:B0-----:R-:W0:Y:S01]  /*77f0*/  S2R R247, SR_TID.X ;  /* 0x0000000000f77919 */ /* 0x001e220000002100 */
[----:B------:R-:W-:Y:S01]  /*7800*/  USHF.R.S32.HI UR18, URZ, 0x1f, UR7 ;  /* 0x0000001f3f127899 */ /* 0x000fe20008011407 */
[----:B------:R-:W-:Y:S01]  /*7810*/  ULDC.64 UR38, c[0x0][0x238] ;  /* 0x00008e0000267ab9 */ /* 0x000fe20000000a00 */
[----:B-1----:R-:W1:Y:S02]  /*7820*/  S2R R251, SR_TID.X ;  /* 0x0000000000fb7919 */ /* 0x002e640000002100 */
[----:B------:R-:W-:Y:S01]  /*7830*/  UIMAD UR17, UR18, UR38, URZ ;  /* 0x00000026121172a4 */ /* 0x000fe2000f8e023f */
[----:B------:R-:W-:Y:S01]  /*7840*/  UMOV UR40, UR24 ;  /* 0x0000001800287c82 */ /* 0x000fe20008000000 */
[----:B------:R-:W-:Y:S02]  /*7850*/  UMOV UR41, UR44 ;  /* 0x0000002c00297c82 */ /* 0x000fe40008000000 */
[----:B------:R-:W-:Y:S01]  /*7860*/  UIMAD UR17, UR7, UR39, UR17 ;  /* 0x00000027071172a4 */ /* 0x000fe2000f8e0211 */
[----:B--2---:R-:W2:Y:S01]  /*7870*/  LDL R187, [R1+0x8] ;  /* 0x0000080001bb7983 */ /* 0x004ea20000100800 */
[----:B------:R-:W-:-:S03]  /*7880*/  UIMAD.WIDE.U32 UR40, UR7, UR38, UR40 ;  /* 0x00000026072872a5 */ /* 0x000fc6000f8e0028 */
[----:B------:R-:W-:Y:S01]  /*7890*/  ULDC.64 UR38, c[0x0][0x2d0] ;  /* 0x0000b40000267ab9 */ /* 0x000fe20000000a00 */
[----:B------:R-:W-:Y:S01]  /*78a0*/  UIADD3 UR17, UR41, UR17, URZ ;  /* 0x0000001129117290 */ /* 0x000fe2000fffe03f */
[----:B---3--:R-:W3:Y:S01]  /*78b0*/  LDL R183, [R1+0x4] ;  /* 0x0000040001b77983 */ /* 0x008ee20000100800 */
[----:B------:R-:W-:-:S03]  /*78c0*/  ULEA UR38, UP0, UR40, UR38, 0x3 ;  /* 0x0000002628267291 */ /* 0x000fc6000f80183f */
[----:B----4-:R-:W4:Y:S01]  /*78d0*/  LDL R186, [R1] ;  /* 0x0000000001ba7983 */ /* 0x010f220000100800 */
[----:B------:R-:W-:Y:S02]  /*78e0*/  ULEA.HI.X UR39, UR40, UR39, UR17, 0x3, UP0 ;  /* 0x0000002728277291 */ /* 0x000fe400080f1c11 */
[----:B------:R-:W-:-:S04]  /*78f0*/  MOV R20, UR38 ;  /* 0x0000002600147c02 */ /* 0x000fc80008000f00 */
[----:B------:R-:W-:Y:S01]  /*7900*/  MOV R21, UR39 ;  /* 0x0000002700157c02 */ /* 0x000fe20008000f00 */
[----:B------:R-:W-:Y:S01]  /*7910*/  ULDC.64 UR38, c[0x0][0x250] ;  /* 0x0000940000267ab9 */ /* 0x000fe20000000a00 */
[----:B0-----:R-:W-:-:S04]  /*7920*/  LOP3.LUT R17, R247, 0x7ffffe0, RZ, 0xc0, !PT ;  /* 0x07ffffe0f7117812 */ /* 0x001fc800078ec0ff */
[----:B------:R-:W5:Y:S01]  /*7930*/  LDG.E.64 R20, desc[UR20][R20.64] ;  /* 0x0000001414147981 */ /* 0x000f62000c1e1b00 */
[----:B-1----:R-:W-:Y:S02]  /*7940*/  LOP3.LUT R251, R251, 0x1f, RZ, 0xc0, !PT ;  /* 0x0000001ffbfb7812 */ /* 0x002fe400078ec0ff */
[----:B------:R-:W-:-:S04]  /*7950*/  SHF.L.U32 R17, R17, 0x5, RZ ;  /* 0x0000000511117819 */ /* 0x000fc800000006ff */
        /* <DEDUP_REMOVED lines=21> */
[----:B------:R-:W3:Y:S01]  /*7ab0*/  @!P1 LDG.E.U16 R66, desc[UR20][R18.64+0x40] ;  /* 0x0000401412429981 */ /* 0x000ee2000c1e1500 */
        /* <DEDUP_REMOVED lines=9> */
[C---:B------:R-:W-:Y:S02]  /*7b50*/  LOP3.LUT R127, R22.reuse, 0x160, RZ, 0xfc, !PT ;  /* 0x00000160167f7812 */ /* 0x040fe400078efcff */
[C---:B------:R-:W-:Y:S01]  /*7b60*/  LOP3.LUT R126, R22.reuse, 0x180, RZ, 0xfc, !PT ;  /* 0x00000180167e7812 */ /* 0x040fe200078efcff */
        /* <DEDUP_REMOVED lines=15> */
[----:B------:R-:W4:Y:S01]  /*7c60*/  @!P1 LDG.E.U16 R166, desc[UR20][R18.64+0x2c0] ;  /* 0x0002c01412a69981 */ /* 0x000f22000c1e1500 */
[C---:B------:R-:W-:Y:S02]  /*7c70*/  LOP3.LUT R122, R22.reuse, 0x200, RZ, 0xfc, !PT ;  /* 0x00000200167a7812 */ /* 0x040fe400078efcff */
[----:B------:R-:W-:Y:S01]  /*7c80*/  PRMT R152, RZ, 0x7610, R152 ;  /* 0x00007610ff987816 */ /* 0x000fe20000000098 */
[----:B------:R-:W4:Y:S01]  /*7c90*/  @!P2 LDG.E.U16 R149, desc[UR20][R18.64+0x300] ;  /* 0x000300141295a981 */ /* 0x000f22000c1e1500 */
[----:B------:R-:W-:-:S02]  /*7ca0*/  LOP3.LUT R121, R22, 0x220, RZ, 0xfc, !PT ;  /* 0x0000022016797812 */ /* 0x000fc400078efcff */
[C---:B------:R-:W-:Y:S01]  /*7cb0*/  LOP3.LUT R125, R22.reuse, 0x1a0, RZ, 0xfc, !PT ;  /* 0x000001a0167d7812 */ /* 0x040fe200078efcff */
[----:B------:R-:W4:Y:S01]  /*7cc0*/  @!P3 LDG.E.U16 R143, desc[UR20][R18.64+0x200] ;  /* 0x00020014128fb981 */ /* 0x000f22000c1e1500 */
[C---:B------:R-:W-:Y:S02]  /*7cd0*/  LOP3.LUT R123, R22.reuse, 0x1e0, RZ, 0xfc, !PT ;  /* 0x000001e0167b7812 */ /* 0x040fe400078efcff */
[----:B------:R-:W-:Y:S01]  /*7ce0*/  LOP3.LUT R128, R22, 0x140, RZ, 0xfc, !PT ;  /* 0x0000014016807812 */ /* 0x000fe200078efcff */
[----:B------:R-:W4:Y:S01]  /*7cf0*/  @!P4 LDG.E.U16 R156, desc[UR20][R18.64+0x240] ;  /* 0x00024014129cc981 */ /* 0x000f22000c1e1500 */
[----:B------:R-:W-:Y:S02]  /*7d00*/  ISETP.GE.AND P1, PT, R122, UR19, PT ;  /* 0x000000137a007c0c */ /* 0x000fe4000bf26270 */
[----:B------:R-:W-:Y:S01]  /*7d10*/  ISETP.GE.AND P2, PT, R121, UR19, PT ;  /* 0x0000001379007c0c */ /* 0x000fe2000bf46270 */
[----:B------:R-:W4:Y:S01]  /*7d20*/  @!P5 LDG.E.U16 R152, desc[UR20][R18.64+0x140] ;  /* 0x000140141298d981 */ /* 0x000f22000c1e1500 */
[----:B------:R-:W-:-:S02]  /*7d30*/  ISETP.GE.AND P3, PT, R125, UR19, PT ;  /* 0x000000137d007c0c */ /* 0x000fc4000bf66270 */
[----:B------:R-:W-:Y:S02]  /*7d40*/  ISETP.GE.AND P4, PT, R123, UR19, PT ;  /* 0x000000137b007c0c */ /* 0x000fe4000bf86270 */
[----:B------:R-:W-:Y:S02]  /*7d50*/  ISETP.GE.AND P5, PT, R128, UR19, PT ;  /* 0x0000001380007c0c */ /* 0x000fe4000bfa6270 */
[----:B------:R-:W-:Y:S02]  /*7d60*/  PRMT R172, RZ, 0x7610, R172 ;  /* 0x00007610ffac7816 */ /* 0x000fe400000000ac */
[----:B------:R-:W-:Y:S02]  /*7d70*/  PRMT R69, RZ, 0x7610, R69 ;  /* 0x00007610ff457816 */ /* 0x000fe40000000045 */
[----:B------:R-:W-:Y:S02]  /*7d80*/  PRMT R163, RZ, 0x7610, R163 ;  /* 0x00007610ffa37816 */ /* 0x000fe400000000a3 */
[----:B------:R-:W-:Y:S01]  /*7d90*/  PRMT R168, RZ, 0x7610, R168 ;  /* 0x00007610ffa87816 */ /* 0x000fe200000000a8 */
[----:B------:R-:W4:Y:S01]  /*7da0*/  @!P1 LDG.E.U16 R172, desc[UR20][R18.64+0x400] ;  /* 0x0004001412ac9981 */ /* 0x000f22000c1e1500 */
[----:B------:R-:W-:-:S02]  /*7db0*/  PRMT R170, RZ, 0x7610, R170 ;  /* 0x00007610ffaa7816 */ /* 0x000fc400000000aa */
[C---:B------:R-:W-:Y:S01]  /*7dc0*/  LOP3.LUT R70, R22.reuse, 0x240, RZ, 0xfc, !PT ;  /* 0x0000024016467812 */ /* 0x040fe200078efcff */
[----:B------:R-:W2:Y:S01]  /*7dd0*/  @!P0 LDG.E.U16 R69, desc[UR20][R18.64] ;  /* 0x0000001412458981 */ /* 0x000ea2000c1e1500 */
[----:B------:R-:W-:Y:S02]  /*7de0*/  PRMT R145, RZ, 0x7610, R145 ;  /* 0x00007610ff917816 */ /* 0x000fe40000000091 */
        /* <DEDUP_REMOVED lines=9> */
[----:B------:R-:W-:Y:S01]  /*7e80*/  ISETP.GE.AND P3, PT, R67, UR19, PT ;  /* 0x0000001343007c0c */ /* 0x000fe2000bf66270 */
[----:B------:R-:W4:Y:S01]  /*7e90*/  @!P5 LDG.E.U16 R145, desc[UR20][R18.64+0x280] ;  /* 0x000280141291d981 */ /* 0x000f22000c1e1500 */
        /* <DEDUP_REMOVED lines=27> */
[----:B------:R-:W4:Y:S01]  /*8050*/  @!P1 LDG.E.U16 R133, desc[UR20][R18.64+0x5c0] ;  /* 0x0005c01412859981 */ /* 0x000f22000c1e1500 */
[----:B------:R-:W-:Y:S02]  /*8060*/  LOP3.LUT R64, R64, 0xffffffe0, R251, 0xe2, !PT ;  /* 0xffffffe040407812 */ /* 0x000fe400078ee2fb */
[C---:B------:R-:W-:Y:S01]  /*8070*/  LOP3.LUT R26, R22.reuse, 0x360, RZ, 0xfc, !PT ;  /* 0x00000360161a7812 */ /* 0x040fe200078efcff */
[----:B------:R-:W4:Y:S01]  /*8080*/  @!P2 LDG.E.U16 R148, desc[UR20][R18.64+0x600] ;  /* 0x000600141294a981 */ /* 0x000f22000c1e1500 */
[----:B------:R-:W-:Y:S02]  /*8090*/  PRMT R180, RZ, 0x7610, R180 ;  /* 0x00007610ffb47816 */ /* 0x000fe400000000b4 */
[C---:B------:R-:W-:Y:S01]  /*80a0*/  LOP3.LUT R25, R22.reuse, 0x380, RZ, 0xfc, !PT ;  /* 0x0000038016197812 */ /* 0x040fe200078efcff */
        /* <DEDUP_REMOVED lines=21> */
[----:B------:R-:W-:-:S02]  /*8200*/  ULEA UR17, UR16, 0xfffffe00, 0x9 ;  /* 0xfffffe0010117891 */ /* 0x000fc4000f8e483f */
[----:B------:R-:W-:Y:S02]  /*8210*/  UIMAD UR18, UR18, UR38, URZ ;  /* 0x00000026121272a4 */ /* 0x000fe4000f8e023f */
[----:B------:R-:W-:-:S04]  /*8220*/  UIADD3 UR17, -UR17, UR55, URZ ;  /* 0x0000003711117290 */ /* 0x000fc8000fffe13f */
[----:B------:R-:W-:Y:S02]  /*8230*/  USHF.L.U32 UR41, UR17, 0x1, URZ ;  /* 0x0000000111297899 */ /* 0x000fe4000800063f */
[----:B------:R-:W-:-:S04]  /*8240*/  UIMAD UR18, UR7, UR39, UR18 ;  /* 0x00000027071272a4 */ /* 0x000fc8000f8e0212 */
[----:B------:R-:W-:Y:S02]  /*8250*/  ISETP.GE.AND P3, PT, R22, UR41, PT ;  /* 0x0000002916007c0c */ /* 0x000fe4000bf66270 */
[----:B-----5:R-:W-:-:S13]  /*8260*/  R2UR UR40, R21 ;  /* 0x00000000152872ca */ /* 0x020fda00000e0000 */
        /* <DEDUP_REMOVED lines=36> */
[----:B---3--:R0:W-:Y:S04]  /*84b0*/  STS.U16 [R117+0x40], R66 ;  /* 0x0000404275007388 */ /* 0x0081e80000000400 */
[----:B------:R-:W-:Y:S04]  /*84c0*/  STS.U16 [R116+0x80], R71 ;  /* 0x0000804774007388 */ /* 0x000fe80000000400 */
[----:B----4-:R-:W-:Y:S01]  /*84d0*/  STS.U16 [R115+0xc0], R120 ;  /* 0x0000c07873007388 */ /* 0x010fe20000000400 */
        /* <DEDUP_REMOVED lines=165> */
[----:B0-----:R-:W-:Y:S02]  /*8f30*/  FMUL.FTZ R21, R112, R85 ;  /* 0x0000005570157220 */ /* 0x001fe40000410000 */
        /* <DEDUP_REMOVED lines=47> */
[----:B------:R-:W-:Y:S01]  /*9230*/  FMUL.FTZ R27, R112, R77 ;  /* 0x0000004d701b7220 */ /* 0x000fe20000410000 */
[----:B------:R-:W-:Y:S01]  /*9240*/  PRMT R180, RZ, 0x7610, R180 ;  /* 0x00007610ffb47816 */ /* 0x000fe200000000b4 */
[----:B------:R-:W-:Y:S01]  /*9250*/  MUFU.SIN R178, R23 ;  /* 0x0000001700b27308 */ /* 0x000fe20000000400 */
[----:B------:R-:W-:Y:S01]  /*9260*/  PRMT R196, RZ, 0x7610, R196 ;  /* 0x00007610ffc47816 */ /* 0x000fe200000000c4 */
[----:B------:R-:W-:Y:S01]  /*9270*/  FMUL.RZ R133, R20, 0.15915493667125701904 ;  /* 0x3e22f98314857820 */ /* 0x000fe2000040c000 */
[----:B------:R-:W0:Y:S01]  /*9280*/  LDS.U16 R28, [R121+0x4] ;  /* 0x00000400791c7984 */ /* 0x000e220000000400 */
[----:B------:R-:W-:Y:S01]  /*9290*/  PRMT R194, RZ, 0x7610, R194 ;  /* 0x00007610ffc27816 */ /* 0x000fe200000000c2 */
[C---:B------:R-:W-:Y:S01]  /*92a0*/  FMUL.FTZ R20, R112.reuse, R88 ;  /* 0x0000005870147220 */ /* 0x040fe20000410000 */
[----:B------:R-:W-:Y:S01]  /*92b0*/  PRMT R184, RZ, 0x7610, R184 ;  /* 0x00007610ffb87816 */ /* 0x000fe200000000b8 */
[----:B------:R-:W3:Y:S01]  /*92c0*/  @!P2 LDG.E.U16 R204, desc[UR20][R18.64+0x6c0] ;  /* 0x0006c01412cca981 */ /* 0x000ee2000c1e1500 */
[----:B------:R1:W-:Y:S01]  /*92d0*/  MUFU.COS R179, R23 ;  /* 0x0000001700b37308 */ /* 0x0003e20000000000 */
[----:B------:R-:W-:-:S02]  /*92e0*/  FMUL.FTZ R17, R112, R75 ;  /* 0x0000004b70117220 */ /* 0x000fc40000410000 */
[----:B------:R-:W3:Y:S04]  /*92f0*/  @!P3 LDG.E.U16 R180, desc[UR20][R18.64+0x700] ;  /* 0x0007001412b4b981 */ /* 0x000ee8000c1e1500 */
[----:B------:R-:W3:Y:S01]  /*9300*/  @!P5 LDG.E.U16 R196, desc[UR20][R18.64+0x740] ;  /* 0x0007401412c4d981 */ /* 0x000ee2000c1e1500 */
[C---:B-1----:R-:W-:Y:S01]  /*9310*/  FMUL.FTZ R23, R112.reuse, R86 ;  /* 0x0000005670177220 */ /* 0x042fe20000410000 */
        /* <DEDUP_REMOVED lines=18> */
[C---:B------:R-:W-:Y:S01]  /*9440*/  FMUL.FTZ R116, R112.reuse, R82 ;  /* 0x0000005270747220 */ /* 0x040fe20000410000 */
        /* <DEDUP_REMOVED lines=27> */
[-C--:B------:R-:W-:Y:S01]  /*9600*/  FMUL.FTZ R17, R31, R88.reuse ;  /* 0x000000581f117220 */ /* 0x080fe20000410000 */
        /* <DEDUP_REMOVED lines=8> */
[C---:B------:R-:W-:Y:S01]  /*9690*/  FMUL.FTZ R17, R131.reuse, R182 ;  /* 0x000000b683117220 */ /* 0x040fe20000410000 */
        /* <DEDUP_REMOVED lines=25> */
[----:B------:R-:W-:Y:S01]  /*9830*/  FMUL.FTZ R117, R135, R21 ;  /* 0x0000001587757220 */ /* 0x000fe20000410000 */
        /* <DEDUP_REMOVED lines=25> */
[-C--:B------:R-:W-:Y:S01]  /*99d0*/  FMUL.FTZ R126, R23, R85.reuse ;  /* 0x00000055177e7220 */ /* 0x080fe20000410000 */
        /* <DEDUP_REMOVED lines=12> */
[----:B------:R-:W-:Y:S01]  /*9aa0*/  FMUL.FTZ R127, R20, R84 ;  /* 0x00000054147f7220 */ /* 0x000fe20000410000 */
        /* <DEDUP_REMOVED lines=11> */
[-C--:B------:R-:W-:Y:S01]  /*9b60*/  FFMA.FTZ R130, R162, R115.reuse, R117 ;  /* 0x00000073a2827223 */ /* 0x080fe20000010075 */
        /* <DEDUP_REMOVED lines=15> */
[C---:B------:R-:W-:Y:S01]  /*9c60*/  FFMA.FTZ R150, R160.reuse, R116, -R115 ;  /* 0x00000074a0967223 */ /* 0x040fe20000010873 */
        /* <DEDUP_REMOVED lines=18> */
[C---:B------:R-:W-:Y:S01]  /*9d90*/  FMUL.FTZ R117, R159.reuse, R115 ;  /* 0x000000739f757220 */ /* 0x040fe20000410000 */
        /* <DEDUP_REMOVED lines=17> */
[-C--:B------:R-:W-:Y:S01]  /*9eb0*/  FMUL.FTZ R219, R173, R80.reuse ;  /* 0x00000050addb7220 */ /* 0x080fe20000410000 */
        /* <DEDUP_REMOVED lines=30> */
[-C--:B------:R-:W-:Y:S01]  /*a0a0*/  FMUL.FTZ R223, R168, R78.reuse ;  /* 0x0000004ea8df7220 */ /* 0x080fe20000410000 */
        /* <DEDUP_REMOVED lines=17> */
[C---:B------:R-:W-:Y:S01]  /*a1c0*/  FFMA.FTZ R187, R179.reuse, R165, -R118 ;  /* 0x000000a5b3bb7223 */ /* 0x040fe20000010876 */
[----:B------:R-:W-:Y:S02]  /*a1d0*/  HADD2.F32 R165, -RZ, R93.H0_H0 ;  /* 0x2000005dffa57230 */ /* 0x000fe40000004100 */
[-C--:B------:R-:W-:Y:S01]  /*a1e0*/  FMUL.FTZ R224, R192, R77.reuse ;  /* 0x0000004dc0e07220 */ /* 0x080fe20000410000 */
        /* <DEDUP_REMOVED lines=78> */
[-C--:B------:R-:W-:Y:S01]  /*a6d0*/  FMUL.FTZ R227, R191, R76.reuse ;  /* 0x0000004cbfe37220 */ /* 0x080fe20000410000 */
        /* <DEDUP_REMOVED lines=36> */
[-C--:B------:R-:W-:Y:S01]  /*a920*/  FMUL.FTZ R231, R198, R74.reuse ;  /* 0x0000004ac6e77220 */ /* 0x080fe20000410000 */
        /* <DEDUP_REMOVED lines=77> */
[-C--:B------:R-:W-:Y:S01]  /*ae00*/  FMUL.FTZ R232, R201, R73.reuse ;  /* 0x00000049c9e87220 */ /* 0x080fe20000410000 */
        /* <DEDUP_REMOVED lines=17> */
.L_x_13952:
[----:B------:R-:W-:Y:S05]  /*af20*/  BSYNC B0 ;  /* 0x0000000000007941 */ /* 0x000fea0003800000 */
.L_x_13951:
        /* <DEDUP_REMOVED lines=442> */
.L_x_13954:
[----:B------:R-:W-:Y:S05]  /*cad0*/  BSYNC B0 ;  /* 0x0000000000007941 */ /* 0x000fea0003800000 */
.L_x_13953:
        /* <DEDUP_REMOVED lines=22> */
.L_x_13956:
[----:B------:R-:W-:Y:S05]  /*cc40*/  BSYNC B0 ;  /* 0x0000000000007941 */ /* 0x000fea0003800000 */
.L_x_13955:
        /* <DEDUP_REMOVED lines=20> */
.L_x_13958:
[----:B------:R-:W-:Y:S05]  /*cd90*/  BSYNC B0 ;  /* 0x0000000000007941 */ /* 0x000fea0003800000 */
.L_x_13957:
        /* <DEDUP_REMOVED lines=20> */
.L_x_13960:
[----:B------:R-:W-:Y:S05]  /*cee0*/  BSYNC B0 ;  /* 0x0000000000007941 */ /* 0x000fea0003800000 */
.L_x_13959:
        /* <DEDUP_REMOVED lines=20> */
.L_x_13962:
[----:B------:R-:W-:Y:S05]  /*d030*/  BSYNC B0 ;  /* 0x0000000000007941 */ /* 0x000fea0003800000 */
.L_x_13961:
        /* <DEDUP_REMOVED lines=25> */
[C---:B------:R-:W-:Y:S01]  /*d1d0*/  @P2 FMUL.FTZ R64, R251.reuse, R67 ;  /* 0x00000043fb402220 */ /* 0x040fe20000410000 */
[-C--:B------:R-:W-:Y:S01]  /*d1e0*/  @P2 FMUL.FTZ R251, R251, R66.reuse ;  /* 0x00000042fbfb2220 */ /* 0x080fe20000410000 */
        /* <DEDUP_REMOVED lines=30> */
[C---:B------:R-:W-:Y:S01]  /*d3d0*/  FFMA.FTZ R69, R149.reuse, R248, -R68 ;  /* 0x000000f895457223 */ /* 0x040fe20000010844 */
        /* <DEDUP_REMOVED lines=13> */
[C---:B------:R-:W-:Y:S01]  /*d4b0*/  FFMA.FTZ R68, R248.reuse, UR43, R121 ;  /* 0x0000002bf8447c23 */ /* 0x040fe20008010079 */
[-C--:B------:R-:W-:Y:S01]  /*d4c0*/  FMUL.FTZ R248, R248, R74.reuse ;  /* 0x0000004af8f87220 */ /* 0x080fe20000410000 */
[----:B------:R-:W-:Y:S01]  /*d4d0*/  LEA R234, R234, UR18, 0x2 ;  /* 0x00000012eaea7c11 */ /* 0x000fe2000f8e10ff */
[----:B------:R-:W-:Y:S01]  /*d4e0*/  FFMA.FTZ R50, R197, R74, R50 ;  /* 0x0000004ac5327223 */ /* 0x000fe20000010032 */
        /* <DEDUP_REMOVED lines=14> */
[CC--:B------:R-:W-:Y:S01]  /*d5d0*/  FFMA.FTZ R69, R175.reuse, R240.reuse, -R70 ;  /* 0x000000f0af457223 */ /* 0x0c0fe20000010846 */
[----:B------:R-:W-:Y:S01]  /*d5e0*/  FFMA.FTZ R70, R175, R67, R174 ;  /* 0x00000043af467223 */ /* 0x000fe200000100ae */
[----:B------:R-:W-:Y:S01]  /*d5f0*/  FMUL.FTZ R175, R186, R75 ;  /* 0x0000004bbaaf7220 */ /* 0x000fe20000410000 */
[----:B------:R-:W-:Y:S01]  /*d600*/  FMUL.FTZ R174, R240, UR40 ;  /* 0x00000028f0ae7c20 */ /* 0x000fe20008410000 */
[----:B------:R-:W-:Y:S01]  /*d610*/  FFMA.FTZ R120, R187, R240, R71 ;  /* 0x000000f0bb787223 */ /* 0x000fe20000010047 */
[C---:B------:R-:W-:Y:S01]  /*d620*/  FMUL.FTZ R71, R67.reuse, UR40 ;  /* 0x0000002843477c20 */ /* 0x040fe20008410000 */
[-C--:B------:R-:W-:Y:S01]  /*d630*/  FFMA.FTZ R188, R188, -R175.reuse, R229 ;  /* 0x800000afbcbc7223 */ /* 0x080fe200000100e5 */
[----:B0-----:R-:W-:Y:S01]  /*d640*/  FFMA.FTZ R121, R67, UR43, -R174 ;  /* 0x0000002b43797c23 */ /* 0x001fe200080108ae */
[----:B------:R-:W-:Y:S01]  /*d650*/  FFMA.FTZ R175, R187, -R175, R228 ;  /* 0x800000afbbaf7223 */ /* 0x000fe200000100e4 */
[----:B------:R-:W-:Y:S01]  /*d660*/  FFMA.FTZ R174, R240, UR43, R71 ;  /* 0x0000002bf0ae7c23 */ /* 0x000fe20008010047 */
[----:B------:R-:W-:Y:S01]  /*d670*/  FADD.FTZ R241, -R241, R70 ;  /* 0x00000046f1f17221 */ /* 0x000fe20000010100 */
[----:B------:R-:W-:Y:S01]  /*d680*/  FMUL.FTZ R198, R188, R121 ;  /* 0x00000079bcc67220 */ /* 0x000fe20000410000 */
[-C--:B------:R-:W-:Y:S01]  /*d690*/  FMUL.FTZ R121, R67, R75.reuse ;  /* 0x0000004b43797220 */ /* 0x080fe20000410000 */
        /* <DEDUP_REMOVED lines=11> */
[----:B------:R-:W-:Y:S01]  /*d750*/  FFMA.FTZ R67, R186, R120, R71 ;  /* 0x00000078ba437223 */ /* 0x000fe20000010047 */
[----:B------:R-:W-:Y:S01]  /*d760*/  FFMA.FTZ R51, R120, R75, R51 ;  /* 0x0000004b78337223 */ /* 0x000fe20000010033 */
[C---:B------:R-:W-:Y:S01]  /*d770*/  FFMA.FTZ R121, R177.reuse, R69, -R70 ;  /* 0x00000045b1797223 */ /* 0x040fe20000010846 */
[-C--:B------:R-:W-:Y:S01]  /*d780*/  FFMA.FTZ R70, R177, R241.reuse, R176 ;  /* 0x000000f1b1467223 */ /* 0x080fe200000100b0 */
[----:B------:R-:W-:Y:S01]  /*d790*/  FMUL.FTZ R120, R191, R241 ;  /* 0x000000f1bf787220 */ /* 0x000fe20000410000 */
[-C--:B------:R-:W-:Y:S01]  /*d7a0*/  FMUL.FTZ R177, R189, R76.reuse ;  /* 0x0000004cbdb17220 */ /* 0x080fe20000410000 */
        /* <DEDUP_REMOVED lines=19> */
[-C--:B------:R-:W-:Y:S01]  /*d8e0*/  FFMA.FTZ R176, R177, R120.reuse, R176 ;  /* 0x00000078b1b07223 */ /* 0x080fe200000100b0 */
[C---:B------:R-:W-:Y:S01]  /*d8f0*/  FMUL.FTZ R69, R64.reuse, R73 ;  /* 0x0000004940457220 */ /* 0x040fe20000410000 */
        /* <DEDUP_REMOVED lines=8> */
[----:B------:R-:W-:Y:S01]  /*d980*/  FFMA.FTZ R52, R71, R76, R52 ;  /* 0x0000004c47347223 */ /* 0x000fe20000010034 */
        /* <DEDUP_REMOVED lines=15> */
[----:B------:R-:W-:Y:S01]  /*da80*/  FFMA.FTZ R64, R65, R69, R186 ;  /* 0x0000004541407223 */ /* 0x000fe200000100ba */
[C---:B------:R-:W-:Y:S01]  /*da90*/  FFMA.FTZ R120, R70.reuse, UR43, -R71 ;  /* 0x0000002b46787c23 */ /* 0x040fe20008010847 */
[----:B------:R-:W-:Y:S01]  /*daa0*/  FADD.FTZ R205, R205, R178 ;  /* 0x000000b2cdcd7221 */ /* 0x000fe20000010000 */
[-C--:B------:R-:W-:Y:S01]  /*dab0*/  FMUL.FTZ R186, R70, R77.reuse ;  /* 0x0000004d46ba7220 */ /* 0x080fe20000410000 */
        /* <DEDUP_REMOVED lines=37> */
[C---:B0-----:R-:W-:Y:S01]  /*dd10*/  FFMA.FTZ R121, R69.reuse, UR43, -R70 ;  /* 0x0000002b45797c23 */ /* 0x041fe20008010846 */
        /* <DEDUP_REMOVED lines=17> */
[CC--:B------:R-:W-:Y:S01]  /*de30*/  FMUL.FTZ R67, R155.reuse, -R208.reuse ;  /* 0x800000d09b437220 */ /* 0x0c0fe20000410000 */
[C---:B------:R-:W-:Y:S01]  /*de40*/  FMUL.FTZ R121, R166.reuse, R205 ;  /* 0x000000cda6797220 */ /* 0x040fe20000410000 */
[----:B------:R-:W-:Y:S01]  /*de50*/  FMUL.FTZ R155, R155, -R209 ;  /* 0x800000d19b9b7220 */ /* 0x000fe20000410000 */
[----:B------:R-:W-:Y:S01]  /*de60*/  FFMA.FTZ R166, R166, R167, R71 ;  /* 0x000000a7a6a67223 */ /* 0x000fe20000010047 */
[----:B------:R-:W-:Y:S01]  /*de70*/  FFMA.FTZ R68, R156, R209, -R67 ;  /* 0x000000d19c447223 */ /* 0x000fe20000010843 */
[C---:B------:R-:W-:Y:S01]  /*de80*/  FMUL.FTZ R71, R164.reuse, UR40 ;  /* 0x00000028a4477c20 */ /* 0x040fe20008410000 */
[----:B------:R-:W-:Y:S01]  /*de90*/  FFMA.FTZ R67, R164, UR43, -R120 ;  /* 0x0000002ba4437c23 */ /* 0x000fe20008010878 */
[----:B------:R-:W-:Y:S01]  /*dea0*/  FFMA.FTZ R170, R170, -R69, R221 ;  /* 0x80000045aaaa7223 */ /* 0x000fe200000100dd */
[----:B------:R-:W-:Y:S01]  /*deb0*/  FMUL.FTZ R164, R164, R79 ;  /* 0x0000004fa4a47220 */ /* 0x000fe20000410000 */
[----:B------:R-:W-:Y:S01]  /*dec0*/  FFMA.FTZ R155, R156, R208, R155 ;  /* 0x000000d09c9b7223 */ /* 0x000fe2000001009b */
[C---:B------:R-:W-:Y:S01]  /*ded0*/  FFMA.FTZ R120, R66.reuse, UR43, R71 ;  /* 0x0000002b42787c23 */ /* 0x040fe20008010047 */
        /* <DEDUP_REMOVED lines=27> */
[----:B------:R-:W-:Y:S01]  /*e090*/  FMUL.FTZ R68, R173, R208 ;  /* 0x000000d0ad447220 */ /* 0x000fe20000410000 */
[----:B------:R0:W-:Y:S01]  /*e0a0*/  STS [R234+0x10cc], R121 ;  /* 0x0010cc79ea007388 */ /* 0x0001e20000000800 */
[----:B------:R-:W-:Y:S01]  /*e0b0*/  FFMA.FTZ R66, R160, R235, R66 ;  /* 0x000000eba0427223 */ /* 0x000fe20000010042 */
[----:B------:R-:W-:Y:S01]  /*e0c0*/  FADD.FTZ R238, R238, R67 ;  /* 0x00000043eeee7221 */ /* 0x000fe20000010000 */
[----:B------:R-:W-:Y:S01]  /*e0d0*/  FMUL.FTZ R159, R208, R80 ;  /* 0x00000050d09f7220 */ /* 0x000fe20000410000 */
[----:B------:R1:W-:Y:S01]  /*e0e0*/  STS [R234+0x10c8], R71 ;  /* 0x0010c847ea007388 */ /* 0x0003e20000000800 */
[----:B------:R-:W-:Y:S01]  /*e0f0*/  FADD.FTZ R237, -R237, R66 ;  /* 0x00000042eded7221 */ /* 0x000fe20000010100 */
[----:B------:R-:W-:Y:S01]  /*e100*/  FMUL.FTZ R66, R161, -R238 ;  /* 0x800000eea1427220 */ /* 0x000fe20000410000 */
        /* <DEDUP_REMOVED lines=8> */
[C---:B------:R-:W-:Y:S01]  /*e190*/  FFMA.FTZ R120, R209.reuse, UR43, R68 ;  /* 0x0000002bd1787c23 */ /* 0x040fe20008010044 */
[----:B------:R-:W-:Y:S01]  /*e1a0*/  FFMA.FTZ R68, R162, R238, -R67 ;  /* 0x000000eea2447223 */ /* 0x000fe20000010843 */
[----:B------:R-:W-:Y:S01]  /*e1b0*/  FMUL.FTZ R209, R209, R80 ;  /* 0x00000050d1d17220 */ /* 0x000fe20000410000 */
[----:B------:R-:W-:Y:S01]  /*e1c0*/  FFMA.FTZ R71, R208, UR43, -R71 ;  /* 0x0000002bd0477c23 */ /* 0x000fe20008010847 */
[----:B------:R-:W-:Y:S01]  /*e1d0*/  FADD.FTZ R66, -R239, R66 ;  /* 0x00000042ef427221 */ /* 0x000fe20000010100 */
[----:B------:R-:W-:Y:S01]  /*e1e0*/  FADD.FTZ R67, R199, R68 ;  /* 0x00000044c7437221 */ /* 0x000fe20000010000 */
[----:B------:R-:W-:Y:S01]  /*e1f0*/  FFMA.FTZ R155, R69, R209, R156 ;  /* 0x000000d1459b7223 */ /* 0x000fe2000001009c */
        /* <DEDUP_REMOVED lines=23> */
[C---:B------:R-:W-:Y:S01]  /*e370*/  FFMA.FTZ R120, R211.reuse, UR43, R120 ;  /* 0x0000002bd3787c23 */ /* 0x040fe20008010078 */
[----:B------:R-:W-:Y:S01]  /*e380*/  FADD.FTZ R70, R194, R71 ;  /* 0x00000047c2467221 */ /* 0x000fe20000010000 */
[----:B------:R-:W-:Y:S01]  /*e390*/  FADD.FTZ R71, -R184, R121 ;  /* 0x00000079b8477221 */ /* 0x000fe20000010100 */
[CC--:B------:R-:W-:Y:S01]  /*e3a0*/  FMUL.FTZ R147, R210.reuse, R81.reuse ;  /* 0x00000051d2937220 */ /* 0x0c0fe20000410000 */
        /* <DEDUP_REMOVED lines=15> */
[C---:B------:R-:W-:Y:S01]  /*e4a0*/  FMUL.FTZ R147, R130.reuse, R147 ;  /* 0x0000009382937220 */ /* 0x040fe20000410000 */
[----:B------:R-:W-:Y:S01]  /*e4b0*/  FMUL.FTZ R138, R133, R235 ;  /* 0x000000eb858a7220 */ /* 0x000fe20000410000 */
[C---:B------:R-:W-:Y:S01]  /*e4c0*/  FMUL.FTZ R135, R131.reuse, -R120 ;  /* 0x8000007883877220 */ /* 0x040fe20000410000 */
[----:B------:R-:W-:Y:S01]  /*e4d0*/  FMUL.FTZ R131, R131, -R121 ;  /* 0x8000007983837220 */ /* 0x000fe20000410000 */
[----:B------:R-:W-:Y:S01]  /*e4e0*/  FMUL.FTZ R137, R139, R82 ;  /* 0x000000528b897220 */ /* 0x000fe20000410000 */
[----:B------:R-:W-:Y:S01]  /*e4f0*/  FMUL.FTZ R211, R130, R211 ;  /* 0x000000d382d37220 */ /* 0x000fe20000410000 */
[C---:B------:R-:W-:Y:S01]  /*e500*/  FFMA.FTZ R136, R132.reuse, R121, -R135 ;  /* 0x0000007984887223 */ /* 0x040fe20000010887 */
[----:B------:R-:W-:Y:S01]  /*e510*/  FFMA.FTZ R135, R132, R120, R131 ;  /* 0x0000007884877223 */ /* 0x000fe20000010083 */
[----:B------:R0:W-:Y:S01]  /*e520*/  STS [R234+0x10bc], R147 ;  /* 0x0010bc93ea007388 */ /* 0x0001e20000000800 */
[----:B------:R-:W-:Y:S01]  /*e530*/  FFMA.FTZ R130, R130, R140, R141 ;  /* 0x0000008c82827223 */ /* 0x000fe2000001008d */
[----:B------:R-:W-:Y:S01]  /*e540*/  FFMA.FTZ R57, R140, R81, R57 ;  /* 0x000000518c397223 */ /* 0x000fe20000010039 */
[----:B------:R-:W-:Y:S01]  /*e550*/  FADD.FTZ R132, -R144, R135 ;  /* 0x0000008790847221 */ /* 0x000fe20000010100 */
[----:B------:R-:W-:Y:S01]  /*e560*/  FMUL.FTZ R144, R157, UR40 ;  /* 0x000000289d907c20 */ /* 0x000fe20008410000 */
[-C--:B------:R-:W-:Y:S01]  /*e570*/  FFMA.FTZ R141, R134, -R137.reuse, R214 ;  /* 0x80000089868d7223 */ /* 0x080fe200000100d6 */
[----:B------:R-:W-:Y:S01]  /*e580*/  FFMA.FTZ R140, R133, -R137, R215 ;  /* 0x80000089858c7223 */ /* 0x000fe200000100d7 */
[----:B------:R-:W-:Y:S01]  /*e590*/  FADD.FTZ R131, R145, R136 ;  /* 0x0000008891837221 */ /* 0x000fe20000010000 */
[C---:B------:R-:W-:Y:S01]  /*e5a0*/  FFMA.FTZ R137, R235.reuse, UR43, -R144 ;  /* 0x0000002beb897c23 */ /* 0x040fe20008010890 */
[----:B------:R-:W-:Y:S01]  /*e5b0*/  FMUL.FTZ R136, R30, R87 ;  /* 0x000000571e887220 */ /* 0x000fe20000410000 */
[----:B0-----:R-:W-:Y:S01]  /*e5c0*/  FFMA.FTZ R147, R134, R157, R138 ;  /* 0x0000009d86937223 */ /* 0x001fe2000001008a */
[----:B------:R-:W-:Y:S01]  /*e5d0*/  FMUL.FTZ R138, R235, UR40 ;  /* 0x00000028eb8a7c20 */ /* 0x000fe20008410000 */
[----:B------:R-:W-:Y:S01]  /*e5e0*/  FMUL.FTZ R134, R32, R88 ;  /* 0x0000005820867220 */ /* 0x000fe20000410000 */
[----:B------:R-:W-:Y:S01]  /*e5f0*/  FMUL.FTZ R162, R140, R164 ;  /* 0x000000a48ca27220 */ /* 0x000fe20000410000 */
[----:B------:R0:W-:Y:S01]  /*e600*/  STS [R234+0x10d4], R165 ;  /* 0x0010d4a5ea007388 */ /* 0x0001e20000000800 */
[----:B------:R-:W-:Y:S01]  /*e610*/  FFMA.FTZ R144, R157, UR43, R138 ;  /* 0x0000002b9d907c23 */ /* 0x000fe2000801008a */
[----:B------:R-:W-:Y:S01]  /*e620*/  FFMA.FTZ R133, R29, -R134, R181 ;  /* 0x800000861d857223 */ /* 0x000fe200000100b5 */
        /* <DEDUP_REMOVED lines=12> */
[-C--:B------:R-:W-:Y:S01]  /*e6f0*/  FMUL.FTZ R163, R121, R87.reuse ;  /* 0x0000005779a37220 */ /* 0x080fe20000410000 */
        /* <DEDUP_REMOVED lines=11> */
[-C--:B------:R-:W-:Y:S01]  /*e7b0*/  FMUL.FTZ R145, R26, R86.reuse ;  /* 0x000000561a917220 */ /* 0x080fe20000410000 */
[----:B------:R-:W-:Y:S01]  /*e7c0*/  FFMA.FTZ R138, R133, R157, -R138 ;  /* 0x0000009d858a7223 */ /* 0x000fe2000001088a */
[----:B------:R-:W-:Y:S01]  /*e7d0*/  FADD.FTZ R144, R137, R140 ;  /* 0x0000008c89907221 */ /* 0x000fe20000010000 */
[----:B------:R-:W-:Y:S01]  /*e7e0*/  FMUL.FTZ R140, R136, R163 ;  /* 0x000000a3888c7220 */ /* 0x000fe20000410000 */
[----:B------:R0:W-:Y:S01]  /*e7f0*/  STS [R234+0x10b0], R165 ;  /* 0x0010b0a5ea007388 */ /* 0x0001e20000000800 */
[----:B------:R-:W-:Y:S01]  /*e800*/  FFMA.FTZ R137, R24, -R145, R124 ;  /* 0x8000009118897223 */ /* 0x000fe2000001007c */
[-C--:B------:R-:W-:Y:S01]  /*e810*/  FMUL.FTZ R167, R70, R86.reuse ;  /* 0x0000005646a77220 */ /* 0x080fe20000410000 */
        /* <DEDUP_REMOVED lines=8> */
[-C--:B------:R-:W-:Y:S01]  /*e8a0*/  FMUL.FTZ R166, R69, R85.reuse ;  /* 0x0000005545a67220 */ /* 0x080fe20000410000 */
[----:B------:R-:W-:Y:S01]  /*e8b0*/  FMUL.FTZ R164, R68, R85 ;  /* 0x0000005544a47220 */ /* 0x000fe20000410000 */
[----:B------:R0:W-:Y:S01]  /*e8c0*/  STS [R234+0x10b4], R169 ;  /* 0x0010b4a9ea007388 */ /* 0x0001e20000000800 */
[-C--:B------:R-:W-:Y:S01]  /*e8d0*/  FMUL.FTZ R145, R137, R165.reuse ;  /* 0x000000a589917220 */ /* 0x080fe20000410000 */
[C---:B------:R-:W-:Y:S01]  /*e8e0*/  FFMA.FTZ R141, R138.reuse, R165, -R146 ;  /* 0x000000a58a8d7223 */ /* 0x040fe20000010892 */
        /* <DEDUP_REMOVED lines=14> */
[----:B------:R-:W-:Y:S01]  /*e9d0*/  FMUL.FTZ R173, R66, R84 ;  /* 0x0000005442ad7220 */ /* 0x000fe20000410000 */
        /* <DEDUP_REMOVED lines=11> */
[C---:B0-----:R-:W-:Y:S01]  /*ea90*/  FFMA.FTZ R187, R237.reuse, UR43, -R146 ;  /* 0x0000002bedbb7c23 */ /* 0x041fe20008010892 */
[C---:B------:R-:W-:Y:S01]  /*eaa0*/  FFMA.FTZ R146, R238.reuse, UR43, R147 ;  /* 0x0000002bee927c23 */ /* 0x040fe20008010093 */
        /* <DEDUP_REMOVED lines=71> */
[----:B------:R-:W-:Y:S01]  /*ef20*/  IADD3 R197, R212, 0x2c0, RZ ;  /* 0x000002c0d4c57810 */ /* 0x000fe20007ffe0ff */
        /* <DEDUP_REMOVED lines=256> */
.L_x_13964:
[----:B------:R-:W-:Y:S05]  /*ff30*/  BSYNC B0 ;  /* 0x0000000000007941 */ /* 0x000fea0003800000 */
.L_x_13963:
        /* <DEDUP_REMOVED lines=58> */
.L_x_13966:
[----:B------:R-:W-:Y:S05]  /*102e0*/  BSYNC B0 ;  /* 0x0000000000007941 */ /* 0x000fea0003800000 */
.L_x_13965:
        /* <DEDUP_REMOVED lines=11> */
.L_x_13968:
[----:B------:R-:W-:Y:S05]  /*103a0*/  BSYNC B0 ;  /* 0x0000000000007941 */ /* 0x000fea0003800000 */
.L_x_13967:
[----:B01----:R0:W1:Y:S01]  /*103b0*/  LDS R123, [R152+0x2280] ;  /* 0x00228000987b7984 */ /* 0x0030620000000800 */
[----:B------:R-:W-:Y:S04]  /*103c0*/  BSSY B0, `(.L_x_13969) ;  /* 0x0000004000007945 */ /* 0x000fe80003800000 */
[----:B------:R-:W-:Y:S05]  /*103d0*/  @!P1 BRA `(.L_x_13970) ;  /* 0x0000000000089947 */ /* 0x000fea0003800000 */
[----:B------:R4:W-:Y:S04]  /*103e0*/  REDG.E.ADD.F32.FTZ.RN.STRONG.GPU desc[UR20][R128.64+-0xe80], R183 ;  /* 0xfff180b7800079a6 */ /* 0x0009e8000c10f394 */
[----:B-1----:R4:W-:Y:S02]  /*103f0*/  REDG.E.ADD.F32.FTZ.RN.STRONG.GPU desc[UR20][R126.64+-0xe80], R123 ;  /* 0xfff1807b7e0079a6 */ /* 0x0029e4000c10f394 */
.L_x_13970:
[----:B------:R-:W-:Y:S05]  /*10400*/  BSYNC B0 ;  /* 0x0000000000007941 */ /* 0x000fea0003800000 */
.L_x_13969:
[----:B------:R-:W0:Y:S01]  /*10410*/  LDS R153, [R153+0x2300] ;  /* 0x0023000099997984 */ /* 0x000e220000000800 */
[----:B------:R-:W-:Y:S04]  /*10420*/  BSSY B0, `(.L_x_13971) ;  /* 0x0000004000007945 */ /* 0x000fe80003800000 */
[----:B------:R-:W-:Y:S05]  /*10430*/  @!P2 BRA `(.L_x_13972) ;  /* 0x000000000008a947 */ /* 0x000fea0003800000 */
[----:B------:R1:W-:Y:S04]  /*10440*/  REDG.E.ADD.F32.FTZ.RN.STRONG.GPU desc[UR20][R128.64+-0xe00], R184 ;  /* 0xfff200b8800079a6 */ /* 0x0003e8000c10f394 */
[----:B0-----:R0:W-:Y:S02]  /*10450*/  REDG.E.ADD.F32.FTZ.RN.STRONG.GPU desc[UR20][R126.64+-0xe00], R153 ;  /* 0xfff200997e0079a6 */ /* 0x0011e4000c10f394 */
.L_x_13972:
[----:B------:R-:W-:Y:S05]  /*10460*/  BSYNC B0 ;  /* 0x0000000000007941 */ /* 0x000fea0003800000 */
.L_x_13971:
[----:B-1--4-:R1:W4:Y:S01]  /*10470*/  LDS R123, [R154+0x2380] ;  /* 0x002380009a7b7984 */ /* 0x0123220000000800 */
[----:B------:R-:W-:Y:S04]  /*10480*/  BSSY B0, `(.L_x_13973) ;  /* 0x0000004000007945 */ /* 0x000fe80003800000 */
[----:B------:R-:W-:Y:S05]  /*10490*/  @!P3 BRA `(.L_x_13974) ;  /* 0x000000000008b947 */ /* 0x000fea0003800000 */
[----:B------:R0:W-:Y:S04]  /*104a0*/  REDG.E.ADD.F32.FTZ.RN.STRONG.GPU desc[UR20][R128.64+-0xd80], R185 ;  /* 0xfff280b9800079a6 */ /* 0x0001e8000c10f394 */
[----:B----4-:R4:W-:Y:S02]  /*104b0*/  REDG.E.ADD.F32.FTZ.RN.STRONG.GPU desc[UR20][R126.64+-0xd80], R123 ;  /* 0xfff2807b7e0079a6 */ /* 0x0109e4000c10f394 */
.L_x_13974:
[----:B------:R-:W-:Y:S05]  /*104c0*/  BSYNC B0 ;  /* 0x0000000000007941 */ /* 0x000fea0003800000 */
.L_x_13973:
[----:B------:R-:W0:Y:S01]  /*104d0*/  LDS R155, [R155+0x2400] ;  /* 0x002400009b9b7984 */ /* 0x000e220000000800 */
[----:B------:R-:W-:Y:S04]  /*104e0*/  BSSY B0, `(.L_x_13975) ;  /* 0x0000004000007945 */ /* 0x000fe80003800000 */
[----:B------:R-:W-:Y:S05]  /*104f0*/  @!P4 BRA `(.L_x_13976) ;  /* 0x000000000008c947 */ /* 0x000fea0003800000 */
[----:B------:R1:W-:Y:S04]  /*10500*/  REDG.E.ADD.F32.FTZ.RN.STRONG.GPU desc[UR20][R128.64+-0xd00], R186 ;  /* 0xfff300ba800079a6 */ /* 0x0003e8000c10f394 */
[----:B0-----:R1:W-:Y:S02]  /*10510*/  REDG.E.ADD.F32.FTZ.RN.STRONG.GPU desc[UR20][R126.64+-0xd00], R155 ;  /* 0xfff3009b7e0079a6 */ /* 0x0013e4000c10f394 */
.L_x_13976:
[----:B------:R-:W-:Y:S05]  /*10520*/  BSYNC B0 ;  /* 0x0000000000007941 */ /* 0x000fea0003800000 */
.L_x_13975:
[----:B----4-:R4:W0:Y:S01]  /*10530*/  LDS R123, [R156+0x2480] ;  /* 0x002480009c7b7984 */ /* 0x0108220000000800 */
[----:B------:R-:W-:Y:S04]  /*10540*/  BSSY B0, `(.L_x_13977) ;  /* 0x0000004000007945 */ /* 0x000fe80003800000 */
[----:B------:R-:W-:Y:S05]  /*10550*/  @!P5 BRA `(.L_x_13978) ;  /* 0x000000000008d947 */ /* 0x000fea0003800000 */
[----:B------:R1:W-:Y:S04]  /*10560*/  REDG.E.ADD.F32.FTZ.RN.STRONG.GPU desc[UR20][R128.64+-0xc80], R187 ;  /* 0xfff380bb800079a6 */ /* 0x0003e8000c10f394 */
[----:B0-----:R1:W-:Y:S02]  /*10570*/  REDG.E.ADD.F32.FTZ.RN.STRONG.GPU desc[UR20][R126.64+-0xc80], R123 ;  /* 0xfff3807b7e0079a6 */ /* 0x0013e4000c10f394 */
.L_x_13978:
[----:B------:R-:W-:Y:S05]  /*10580*/  BSYNC B0 ;  /* 0x0000000000007941 */ /* 0x000fea0003800000 */
.L_x_13977:
        /* <DEDUP_REMOVED lines=11> */
.L_x_13980:
[----:B------:R-:W-:Y:S05]  /*10640*/  BSYNC B0 ;  /* 0x0000000000007941 */ /* 0x000fea0003800000 */
.L_x_13979:
[----:B01----:R0:W1:Y:S01]  /*10650*/  LDS R123, [R158+0x2580] ;  /* 0x002580009e7b7984 */ /* 0x0030620000000800 */
[----:B------:R-:W-:Y:S04]  /*10660*/  BSSY B0, `(.L_x_13981) ;  /* 0x0000004000007945 */ /* 0x000fe80003800000 */
[----:B------:R-:W-:Y:S05]  /*10670*/  @!P1 BRA `(.L_x_13982) ;  /* 0x0000000000089947 */ /* 0x000fea0003800000 */
[----:B------:R0:W-:Y:S04]  /*10680*/  REDG.E.ADD.F32.FTZ.RN.STRONG.GPU desc[UR20][R128.64+-0xb80], R189 ;  /* 0xfff480bd800079a6 */ /* 0x0001e8000c10f394 */
[----:B-1----:R0:W-:Y:S02]  /*10690*/  REDG.E.ADD.F32.FTZ.RN.STRONG.GPU desc[UR20][R126.64+-0xb80], R123 ;  /* 0xfff4807b7e0079a6 */ /* 0x0021e4000c10f394 */
.L_x_13982:
[----:B------:R-:W-:Y:S05]  /*106a0*/  BSYNC B0 ;  /* 0x0000000000007941 */ /* 0x000fea0003800000 */
.L_x_13981:
[----:B------:R-:W0:Y:S01]  /*106b0*/  LDS R159, [R159+0x2600] ;  /* 0x002600009f9f7984 */ /* 0x000e220000000800 */
[----:B------:R-:W-:Y:S04]  /*106c0*/  BSSY B0, `(.L_x_13983) ;  /* 0x0000004000007945 */ /* 0x000fe80003800000 */
[----:B------:R-:W-:Y:S05]  /*106d0*/  @!P2 BRA `(.L_x_13984) ;  /* 0x000000000008a947 */ /* 0x000fea0003800000 */
[----:B------:R1:W-:Y:S04]  /*106e0*/  REDG.E.ADD.F32.FTZ.RN.STRONG.GPU desc[UR20][R128.64+-0xb00], R190 ;  /* 0xfff500be800079a6 */ /* 0x0003e8000c10f394 */
[----:B0-----:R0:W-:Y:S02]  /*106f0*/  REDG.E.ADD.F32.FTZ.RN.STRONG.GPU desc[UR20][R126.64+-0xb00], R159 ;  /* 0xfff5009f7e0079a6 */ /* 0x0011e4000c10f394 */
.L_x_13984:
[----:B------:R-:W-:Y:S05]  /*10700*/  BSYNC B0 ;  /* 0x0000000000007941 */ /* 0x000fea0003800000 */
.L_x_13983:
[----:B01----:R0:W1:Y:S01]  /*10710*/  LDS R123, [R160+0x2680] ;  /* 0x00268000a07b7984 */ /* 0x0030620000000800 */
[----:B------:R-:W-:Y:S04]  /*10720*/  BSSY B0, `(.L_x_13985) ;  /* 0x0000004000007945 */ /* 0x000fe80003800000 */
[----:B------:R-:W-:Y:S05]  /*10730*/  @!P3 BRA `(.L_x_13986) ;  /* 0x000000000008b947 */ /* 0x000fea0003800000 */
[----:B------:R0:W-:Y:S04]  /*10740*/  REDG.E.ADD.F32.FTZ.RN.STRONG.GPU desc[UR20][R128.64+-0xa80], R191 ;  /* 0xfff580bf800079a6 */ /* 0x0001e8000c10f394 */
[----:B-1----:R0:W-:Y:S02]  /*10750*/  REDG.E.ADD.F32.FTZ.RN.STRONG.GPU desc[UR20][R126.64+-0xa80], R123 ;  /* 0xfff5807b7e0079a6 */ /* 0x0021e4000c10f394 */
.L_x_13986:
[----:B------:R-:W-:Y:S05]  /*10760*/  BSYNC B0 ;  /* 0x0000000000007941 */ /* 0x000fea0003800000 */
.L_x_13985:
[----:B------:R-:W0:Y:S01]  /*10770*/  LDS R161, [R161+0x2700] ;  /* 0x00270000a1a17984 */ /* 0x000e220000000800 */
[----:B------:R-:W-:Y:S04]  /*10780*/  BSSY B0, `(.L_x_13987) ;  /* 0x0000004000007945 */ /* 0x000fe80003800000 */
[----:B------:R-:W-:Y:S05]  /*10790*/  @!P4 BRA `(.L_x_13988) ;  /* 0x000000000008c947 */ /* 0x000fea0003800000 */
[----:B------:R1:W-:Y:S04]  /*107a0*/  REDG.E.ADD.F32.FTZ.RN.STRONG.GPU desc[UR20][R128.64+-0xa00], R192 ;  /* 0xfff600c0800079a6 */ /* 0x0003e8000c10f394 */
[----:B0-----:R0:W-:Y:S02]  /*107b0*/  REDG.E.ADD.F32.FTZ.RN.STRONG.GPU desc[UR20][R126.64+-0xa00], R161 ;  /* 0xfff600a17e0079a6 */ /* 0x0011e4000c10f394 */
.L_x_13988:
[----:B------:R-:W-:Y:S05]  /*107c0*/  BSYNC B0 ;  /* 0x0000000000007941 */ /* 0x000fea0003800000 */
.L_x_13987:
[----:B01----:R0:W1:Y:S01]  /*107d0*/  LDS R123, [R162+0x2780] ;  /* 0x00278000a27b7984 */ /* 0x0030620000000800 */
[----:B------:R-:W-:Y:S04]  /*107e0*/  BSSY B0, `(.L_x_13989) ;  /* 0x0000004000007945 */ /* 0x000fe80003800000 */
[----:B------:R-:W-:Y:S05]  /*107f0*/  @!P5 BRA `(.L_x_13990) ;  /* 0x000000000008d947 */ /* 0x000fea0003800000 */
[----:B------:R0:W-:Y:S04]  /*10800*/  REDG.E.ADD.F32.FTZ.RN.STRONG.GPU desc[UR20][R128.64+-0x980], R193 ;  /* 0xfff680c1800079a6 */ /* 0x0001e8000c10f394 */
[----:B-1----:R0:W-:Y:S02]  /*10810*/  REDG.E.ADD.F32.FTZ.RN.STRONG.GPU desc[UR20][R126.64+-0x980], R123 ;  /* 0xfff6807b7e0079a6 */ /* 0x0021e4000c10f394 */
.L_x_13990:
[----:B------:R-:W-:Y:S05]  /*10820*/  BSYNC B0 ;  /* 0x0000000000007941 */ /* 0x000fea0003800000 */
.L_x_13989:
        /* <DEDUP_REMOVED lines=11> */
.L_x_13992:
[----:B------:R-:W-:Y:S05]  /*108e0*/  BSYNC B0 ;  /* 0x0000000000007941 */ /* 0x000fea0003800000 */
.L_x_13991:
[----:B01----:R0:W1:Y:S01]  /*108f0*/  LDS R123, [R164+0x2880] ;  /* 0x00288000a47b7984 */ /* 0x0030620000000800 */
[----:B------:R-:W-:Y:S04]  /*10900*/  BSSY B0, `(.L_x_13993) ;  /* 0x0000004000007945 */ /* 0x000fe80003800000 */
[----:B------:R-:W-:Y:S05]  /*10910*/  @!P1 BRA `(.L_x_13994) ;  /* 0x0000000000089947 */ /* 0x000fea0003800000 */
[----:B------:R0:W-:Y:S04]  /*10920*/  REDG.E.ADD.F32.FTZ.RN.STRONG.GPU desc[UR20][R128.64+-0x880], R195 ;  /* 0xfff780c3800079a6 */ /* 0x0001e8000c10f394 */
[----:B-1----:R0:W-:Y:S02]  /*10930*/  REDG.E.ADD.F32.FTZ.RN.STRONG.GPU desc[UR20][R126.64+-0x880], R123 ;  /* 0xfff7807b7e0079a6 */ /* 0x0021e4000c10f394 */
.L_x_13994:
[----:B------:R-:W-:Y:S05]  /*10940*/  BSYNC B0 ;  /* 0x0000000000007941 */ /* 0x000fea0003800000 */
.L_x_13993:
[----:B------:R-:W0:Y:S01]  /*10950*/  LDS R165, [R165+0x2900] ;  /* 0x00290000a5a57984 */ /* 0x000e220000000800 */
[----:B------:R-:W-:Y:S04]  /*10960*/  BSSY B0, `(.L_x_13995) ;  /* 0x0000004000007945 */ /* 0x000fe80003800000 */
[----:B------:R-:W-:Y:S05]  /*10970*/  @!P2 BRA `(.L_x_13996) ;  /* 0x000000000008a947 */ /* 0x000fea0003800000 */
[----:B------:R1:W-:Y:S04]  /*10980*/  REDG.E.ADD.F32.FTZ.RN.STRONG.GPU desc[UR20][R128.64+-0x800], R196 ;  /* 0xfff800c4800079a6 */ /* 0x0003e8000c10f394 */
[----:B0-----:R0:W-:Y:S02]  /*10990*/  REDG.E.ADD.F32.FTZ.RN.STRONG.GPU desc[UR20][R126.64+-0x800], R165 ;  /* 0xfff800a57e0079a6 */ /* 0x0011e4000c10f394 */
.L_x_13996:
[----:B------:R-:W-:Y:S05]  /*109a0*/  BSYNC B0 ;  /* 0x0000000000007941 */ /* 0x000fea0003800000 */
.L_x_13995:
[----:B01----:R0:W1:Y:S01]  /*109b0*/  LDS R123, [R166+0x2980] ;  /* 0x00298000a67b7984 */ /* 0x0030620000000800 */
[----:B------:R-:W-:Y:S04]  /*109c0*/  BSSY B0, `(.L_x_13997) ;  /* 0x0000004000007945 */ /* 0x000fe80003800000 */
[----:B------:R-:W-:Y:S05]  /*109d0*/  @!P3 BRA `(.L_x_13998) ;  /* 0x000000000008b947 */ /* 0x000fea0003800000 */
[----:B------:R0:W-:Y:S04]  /*109e0*/  REDG.E.ADD.F32.FTZ.RN.STRONG.GPU desc[UR20][R128.64+-0x780], R197 ;  /* 0xfff880c5800079a6 */ /* 0x0001e8000c10f394 */
[----:B-1----:R0:W-:Y:S02]  /*109f0*/  REDG.E.ADD.F32.FTZ.RN.STRONG.GPU desc[UR20][R126.64+-0x780], R123 ;  /* 0xfff8807b7e0079a6 */ /* 0x0021e4000c10f394 */
.L_x_13998:
[----:B------:R-:W-:Y:S05]  /*10a00*/  BSYNC B0 ;  /* 0x0000000000007941 */ /* 0x000fea0003800000 */
.L_x_13997:
[----:B------:R-:W0:Y:S01]  /*10a10*/  LDS R167, [R167+0x2a00] ;  /* 0x002a0000a7a77984 */ /* 0x000e220000000800 */
[----:B------:R-:W-:Y:S04]  /*10a20*/  BSSY B0, `(.L_x_13999) ;  /* 0x0000004000007945 */ /* 0x000fe80003800000 */
[----:B------:R-:W-:Y:S05]  /*10a30*/  @!P4 BRA `(.L_x_14000) ;  /* 0x000000000008c947 */ /* 0x000fea0003800000 */
[----:B------:R1:W-:Y:S04]  /*10a40*/  REDG.E.ADD.F32.FTZ.RN.STRONG.GPU desc[UR20][R128.64+-0x700], R198 ;  /* 0xfff900c6800079a6 */ /* 0x0003e8000c10f394 */
[----:B0-----:R0:W-:Y:S02]  /*10a50*/  REDG.E.ADD.F32.FTZ.RN.STRONG.GPU desc[UR20][R126.64+-0x700], R167 ;  /* 0xfff900a77e0079a6 */ /* 0x0011e4000c10f394 */
.L_x_14000:
[----:B------:R-:W-:Y:S05]  /*10a60*/  BSYNC B0 ;  /* 0x0000000000007941 */ /* 0x000fea0003800000 */
.L_x_13999:
[----:B01----:R0:W1:Y:S01]  /*10a70*/  LDS R123, [R168+0x2a80] ;  /* 0x002a8000a87b7984 */ /* 0x0030620000000800 */
[----:B------:R-:W-:Y:S04]  /*10a80*/  BSSY B0, `(.L_x_14001) ;  /* 0x0000004000007945 */ /* 0x000fe80003800000 */
[----:B------:R-:W-:Y:S05]  /*10a90*/  @!P5 BRA `(.L_x_14002) ;  /* 0x000000000008d947 */ /* 0x000fea0003800000 */
[----:B------:R0:W-:Y:S04]  /*10aa0*/  REDG.E.ADD.F32.FTZ.RN.STRONG.GPU desc[UR20][R128.64+-0x680], R199 ;  /* 0xfff980c7800079a6 */ /* 0x0001e8000c10f394 */
[----:B-1----:R0:W-:Y:S02]  /*10ab0*/  REDG.E.ADD.F32.FTZ.RN.STRONG.GPU desc[UR20][R126.64+-0x680], R123 ;  /* 0xfff9807b7e0079a6 */ /* 0x0021e4000c10f394 */
.L_x_14002:
[----:B------:R-:W-:Y:S05]  /*10ac0*/  BSYNC B0 ;  /* 0x0000000000007941 */ /* 0x000fea0003800000 */
.L_x_14001:
        /* <DEDUP_REMOVED lines=11> */
.L_x_14004:
[----:B------:R-:W-:Y:S05]  /*10b80*/  BSYNC B0 ;  /* 0x0000000000007941 */ /* 0x000fea0003800000 */
.L_x_14003:
[----:B01----:R0:W1:Y:S01]  /*10b90*/  LDS R123, [R170+0x2b80] ;  /* 0x002b8000aa7b7984 */ /* 0x0030620000000800 */
[----:B------:R-:W-:Y:S04]  /*10ba0*/  BSSY B0, `(.L_x_14005) ;  /* 0x0000004000007945 */ /* 0x000fe80003800000 */
[----:B------:R-:W-:Y:S05]  /*10bb0*/  @!P1 BRA `(.L_x_14006) ;  /* 0x0000000000089947 */ /* 0x000fea0003800000 */
[----:B------:R0:W-:Y:S04]  /*10bc0*/  REDG.E.ADD.F32.FTZ.RN.STRONG.GPU desc[UR20][R128.64+-0x580], R201 ;  /* 0xfffa80c9800079a6 */ /* 0x0001e8000c10f394 */
[----:B-1----:R0:W-:Y:S02]  /*10bd0*/  REDG.E.ADD.F32.FTZ.RN.STRONG.GPU desc[UR20][R126.64+-0x580], R123 ;  /* 0xfffa807b7e0079a6 */ /* 0x0021e4000c10f394 */
.L_x_14006:
[----:B------:R-:W-:Y:S05]  /*10be0*/  BSYNC B0 ;  /* 0x0000000000007941 */ /* 0x000fea0003800000 */
.L_x_14005:
[----:B------:R-:W0:Y:S01]  /*10bf0*/  LDS R171, [R171+0x2c00] ;  /* 0x002c0000abab7984 */ /* 0x000e220000000800 */
[----:B------:R-:W-:Y:S04]  /*10c00*/  BSSY B0, `(.L_x_14007) ;  /* 0x0000004000007945 */ /* 0x000fe80003800000 */
[----:B------:R-:W-:Y:S05]  /*10c10*/  @!P2 BRA `(.L_x_14008) ;  /* 0x000000000008a947 */ /* 0x000fea0003800000 */
[----:B------:R1:W-:Y:S04]  /*10c20*/  REDG.E.ADD.F32.FTZ.RN.STRONG.GPU desc[UR20][R128.64+-0x500], R202 ;  /* 0xfffb00ca800079a6 */ /* 0x0003e8000c10f394 */
[----:B0-----:R0:W-:Y:S02]  /*10c30*/  REDG.E.ADD.F32.FTZ.RN.STRONG.GPU desc[UR20][R126.64+-0x500], R171 ;  /* 0xfffb00ab7e0079a6 */ /* 0x0011e4000c10f394 */
.L_x_14008:
[----:B------:R-:W-:Y:S05]  /*10c40*/  BSYNC B0 ;  /* 0x0000000000007941 */ /* 0x000fea0003800000 */
.L_x_14007:
[----:B01----:R0:W1:Y:S01]  /*10c50*/  LDS R123, [R172+0x2c80] ;  /* 0x002c8000ac7b7984 */ /* 0x0030620000000800 */
[----:B------:R-:W-:Y:S04]  /*10c60*/  BSSY B0, `(.L_x_14009) ;  /* 0x0000004000007945 */ /* 0x000fe80003800000 */
[----:B------:R-:W-:Y:S05]  /*10c70*/  @!P3 BRA `(.L_x_14010) ;  /* 0x000000000008b947 */ /* 0x000fea0003800000 */
[----:B------:R0:W-:Y:S04]  /*10c80*/  REDG.E.ADD.F32.FTZ.RN.STRONG.GPU desc[UR20][R128.64+-0x480], R203 ;  /* 0xfffb80cb800079a6 */ /* 0x0001e8000c10f394 */
[----:B-1----:R0:W-:Y:S02]  /*10c90*/  REDG.E.ADD.F32.FTZ.RN.STRONG.GPU desc[UR20][R126.64+-0x480], R123 ;  /* 0xfffb807b7e0079a6 */ /* 0x0021e4000c10f394 */
.L_x_14010:
[----:B------:R-:W-:Y:S05]  /*10ca0*/  BSYNC B0 ;  /* 0x0000000000007941 */ /* 0x000fea0003800000 */
.L_x_14009:
[----:B------:R-:W0:Y:S01]  /*10cb0*/  LDS R173, [R173+0x2d00] ;  /* 0x002d0000adad7984 */ /* 0x000e220000000800 */
[----:B------:R-:W-:Y:S04]  /*10cc0*/  BSSY B0, `(.L_x_14011) ;  /* 0x0000004000007945 */ /* 0x000fe80003800000 */
[----:B------:R-:W-:Y:S05]  /*10cd0*/  @!P4 BRA `(.L_x_14012) ;  /* 0x000000000008c947 */ /* 0x000fea0003800000 */
[----:B------:R1:W-:Y:S04]  /*10ce0*/  REDG.E.ADD.F32.FTZ.RN.STRONG.GPU desc[UR20][R128.64+-0x400], R204 ;  /* 0xfffc00cc800079a6 */ /* 0x0003e8000c10f394 */
[----:B0-----:R0:W-:Y:S02]  /*10cf0*/  REDG.E.ADD.F32.FTZ.RN.STRONG.GPU desc[UR20][R126.64+-0x400], R173 ;  /* 0xfffc00ad7e0079a6 */ /* 0x0011e4000c10f394 */
.L_x_14012:
[----:B------:R-:W-:Y:S05]  /*10d00*/  BSYNC B0 ;  /* 0x0000000000007941 */ /* 0x000fea0003800000 */
.L_x_14011:
[----:B01----:R0:W1:Y:S01]  /*10d10*/  LDS R123, [R174+0x2d80] ;  /* 0x002d8000ae7b7984 */ /* 0x0030620000000800 */
[----:B------:R-:W-:Y:S04]  /*10d20*/  BSSY B0, `(.L_x_14013) ;  /* 0x0000004000007945 */ /* 0x000fe80003800000 */
[----:B------:R-:W-:Y:S05]  /*10d30*/  @!P5 BRA `(.L_x_14014) ;  /* 0x000000000008d947 */ /* 0x000fea0003800000 */
[----:B------:R0:W-:Y:S04]  /*10d40*/  REDG.E.ADD.F32.FTZ.RN.STRONG.GPU desc[UR20][R128.64+-0x380], R205 ;  /* 0xfffc80cd800079a6 */ /* 0x0001e8000c10f394 */
[----:B-1----:R0:W-:Y:S02]  /*10d50*/  REDG.E.ADD.F32.FTZ.RN.STRONG.GPU desc[UR20][R126.64+-0x380], R123 ;  /* 0xfffc807b7e0079a6 */ /* 0x0021e4000c10f394 */
.L_x_14014:
[----:B------:R-:W-:Y:S05]  /*10d60*/  BSYNC B0 ;  /* 0x0000000000007941 */ /* 0x000fea0003800000 */
.L_x_14013:
        /* <DEDUP_REMOVED lines=11> */
.L_x_14016:
[----:B------:R-:W-:Y:S05]  /*10e20*/  BSYNC B0 ;  /* 0x0000000000007941 */ /* 0x000fea0003800000 */
.L_x_14015:
[----:B01----:R0:W1:Y:S01]  /*10e30*/  LDS R123, [R176+0x2e80] ;  /* 0x002e8000b07b7984 */ /* 0x0030620000000800 */
[----:B------:R-:W-:Y:S04]  /*10e40*/  BSSY B0, `(.L_x_14017) ;  /* 0x0000004000007945 */ /* 0x000fe80003800000 */
[----:B------:R-:W-:Y:S05]  /*10e50*/  @!P1 BRA `(.L_x_14018) ;  /* 0x0000000000089947 */ /* 0x000fea0003800000 */
[----:B------:R0:W-:Y:S04]  /*10e60*/  REDG.E.ADD.F32.FTZ.RN.STRONG.GPU desc[UR20][R128.64+-0x280], R207 ;  /* 0xfffd80cf800079a6 */ /* 0x0001e8000c10f394 */
[----:B-1----:R0:W-:Y:S02]  /*10e70*/  REDG.E.ADD.F32.FTZ.RN.STRONG.GPU desc[UR20][R126.64+-0x280], R123 ;  /* 0xfffd807b7e0079a6 */ /* 0x0021e4000c10f394 */
.L_x_14018:
[----:B------:R-:W-:Y:S05]  /*10e80*/  BSYNC B0 ;  /* 0x0000000000007941 */ /* 0x000fea0003800000 */
.L_x_14017:
[----:B------:R-:W0:Y:S01]  /*10e90*/  LDS R177, [R177+0x2f00] ;  /* 0x002f0000b1b17984 */ /* 0x000e220000000800 */
[----:B------:R-:W-:Y:S04]  /*10ea0*/  BSSY B0, `(.L_x_14019) ;  /* 0x0000004000007945 */ /* 0x000fe80003800000 */
[----:B------:R-:W-:Y:S05]  /*10eb0*/  @!P2 BRA `(.L_x_14020) ;  /* 0x000000000008a947 */ /* 0x000fea0003800000 */
[----:B------:R1:W-:Y:S04]  /*10ec0*/  REDG.E.ADD.F32.FTZ.RN.STRONG.GPU desc[UR20][R128.64+-0x200], R208 ;  /* 0xfffe00d0800079a6 */ /* 0x0003e8000c10f394 */
[----:B0-----:R0:W-:Y:S02]  /*10ed0*/  REDG.E.ADD.F32.FTZ.RN.STRONG.GPU desc[UR20][R126.64+-0x200], R177 ;  /* 0xfffe00b17e0079a6 */ /* 0x0011e4000c10f394 */
.L_x_14020:
[----:B------:R-:W-:Y:S05]  /*10ee0*/  BSYNC B0 ;  /* 0x0000000000007941 */ /* 0x000fea0003800000 */
.L_x_14019:
[----:B01----:R0:W1:Y:S01]  /*10ef0*/  LDS R123, [R178+0x2f80] ;  /* 0x002f8000b27b7984 */ /* 0x0030620000000800 */
[----:B------:R-:W-:Y:S04]  /*10f00*/  BSSY B0, `(.L_x_14021) ;  /* 0x0000004000007945 */ /* 0x000fe80003800000 */
[----:B------:R-:W-:Y:S05]  /*10f10*/  @!P3 BRA `(.L_x_14022) ;  /* 0x000000000008b947 */ /* 0x000fea0003800000 */
[----:B------:R0:W-:Y:S04]  /*10f20*/  REDG.E.ADD.F32.FTZ.RN.STRONG.GPU desc[UR20][R128.64+-0x180], R209 ;  /* 0xfffe80d1800079a6 */ /* 0x0001e8000c10f394 */
[----:B-1----:R0:W-:Y:S02]  /*10f30*/  REDG.E.ADD.F32.FTZ.RN.STRONG.GPU desc[UR20][R126.64+-0x180], R123 ;  /* 0xfffe807b7e0079a6 */ /* 0x0021e4000c10f394 */
.L_x_14022:
[----:B------:R-:W-:Y:S05]  /*10f40*/  BSYNC B0 ;  /* 0x0000000000007941 */ /* 0x000fea0003800000 */
.L_x_14021:
[----:B------:R-:W0:Y:S01]  /*10f50*/  LDS R179, [R179+0x3000] ;  /* 0x00300000b3b37984 */ /* 0x000e220000000800 */
[----:B------:R-:W-:Y:S04]  /*10f60*/  BSSY B0, `(.L_x_14023) ;  /* 0x0000004000007945 */ /* 0x000fe80003800000 */
[----:B------:R-:W-:Y:S05]  /*10f70*/  @!P4 BRA `(.L_x_14024) ;  /* 0x000000000008c947 */ /* 0x000fea0003800000 */
[----:B------:R1:W-:Y:S04]  /*10f80*/  REDG.E.ADD.F32.FTZ.RN.STRONG.GPU desc[UR20][R128.64+-0x100], R210 ;  /* 0xffff00d2800079a6 */ /* 0x0003e8000c10f394 */
[----:B0-----:R0:W-:Y:S02]  /*10f90*/  REDG.E.ADD.F32.FTZ.RN.STRONG.GPU desc[UR20][R126.64+-0x100], R179 ;  /* 0xffff00b37e0079a6 */ /* 0x0011e4000c10f394 */
.L_x_14024:
[----:B------:R-:W-:Y:S05]  /*10fa0*/  BSYNC B0 ;  /* 0x0000000000007941 */ /* 0x000fea0003800000 */
.L_x_14023:
[----:B01----:R0:W1:Y:S01]  /*10fb0*/  LDS R123, [R180+0x3080] ;  /* 0x00308000b47b7984 */ /* 0x0030620000000800 */
[----:B------:R-:W-:Y:S04]  /*10fc0*/  BSSY B0, `(.L_x_14025) ;  /* 0x0000004000007945 */ /* 0x000fe80003800000 */
[----:B------:R-:W-:Y:S05]  /*10fd0*/  @!P5 BRA `(.L_x_14026) ;  /* 0x000000000008d947 */ /* 0x000fea0003800000 */
[----:B------:R0:W-:Y:S04]  /*10fe0*/  REDG.E.ADD.F32.FTZ.RN.STRONG.GPU desc[UR20][R128.64+-0x80], R211 ;  /* 0xffff80d3800079a6 */ /* 0x0001e8000c10f394 */
[----:B-1----:R0:W-:Y:S02]  /*10ff0*/  REDG.E.ADD.F32.FTZ.RN.STRONG.GPU desc[UR20][R126.64+-0x80], R123 ;  /* 0xffff807b7e0079a6 */ /* 0x0021e4000c10f394 */
.L_x_14026:
[----:B------:R-:W-:Y:S05]  /*11000*/  BSYNC B0 ;  /* 0x0000000000007941 */ /* 0x000fea0003800000 */
.L_x_14025:
        /* <DEDUP_REMOVED lines=81> */
.L_x_14028:
[----:B------:R-:W-:Y:S05]  /*11520*/  BSYNC B0 ;  /* 0x0000000000007941 */ /* 0x000fea0003800000 */
.L_x_14027:
[----:B------:R-:W-:Y:S02]  /*11530*/  UIADD3 UR7, UR7, 0x1, URZ ;  /* 0x0000000107077890 */ /* 0x000fe4000fffe03f */
[----:B------:R-:W-:Y:S02]  /*11540*/  UIADD3 UR8, UP1, UR8, 0x1, URZ ;  /* 0x0000000108087890 */ /* 0x000fe4000ff3e03f */
[----:B------:R-:W-:Y:S02]  /*11550*/  UISETP.GE.AND UP0, UPT, UR7, UR54, UPT ;  /* 0x000000360700728c */ /* 0x000fe4000bf06270 */
[----:B------:R-:W-:-:S04]  /*11560*/  UIADD3.X UR9, URZ, UR9, URZ, UP1, !UPT ;  /* 0x000000093f097290 */ /* 0x000fc80008ffe43f */
[----:B------:R-:W-:-:S13]  /*11570*/  PLOP3.LUT P1, PT, PT, PT, UP0, 0x80, 0x0 ;  /* 0x000000000000781c */ /* 0x000fda0003f2f008 */
[----:B------:R-:W-:Y:S05]  /*11580*/  @!P1 BRA `(.L_x_14029) ;  /* 0xffffff6000989947 */ /* 0x000fea000383ffff */
.L_x_13950:
[----:B01----:R-:W0:Y:S01]  /*11590*/  S2R R18, SR_TID.X ;  /* 0x0000000000127919 */ /* 0x003e220000002100 */
        /* <DEDUP_REMOVED lines=17> */
[----:B------:R-:W1:Y:S01]  /*116b0*/  S2R R66, SR_TID.X ;  /* 0x0000000000427919 */ /* 0x000e620000002100 */
[----:B0-----:R-:W-:Y:S02]  /*116c0*/  SHF.L.U32 R0, R18, 0x4, RZ ;  /* 0x0000000412007819 */ /* 0x001fe400000006ff */
        /* <DEDUP_REMOVED lines=12> */
[----:B------:R-:W-:-:S04]  /*11790*/  LOP3.LUT R18, R3, 0x1f, R18, 0xf8, !PT ;  /* 0x0000001f03127812 */ /* 0x000fc800078ef812 */
        /* <DEDUP_REMOVED lines=13> */
[----:B------:R-:W5:Y:S01]  /*11870*/  @!P1 LDG.E.U16 R21, desc[UR20][R2.64] ;  /* 0x0000001402159981 */ /* 0x000f62000c1e1500 */
[C---:B------:R-:W-:Y:S02]  /*11880*/  LOP3.LUT R11, R18.reuse, 0xe0, RZ, 0xfc, !PT ;  /* 0x000000e0120b7812 */ /* 0x040fe400078efcff */
[----:B------:R-:W-:Y:S01]  /*11890*/  LOP3.LUT R10, R18, 0x100, RZ, 0xfc, !PT ;  /* 0x00000100120a7812 */ /* 0x000fe200078efcff */
[----:B------:R-:W2:Y:S01]  /*118a0*/  @!P2 LDG.E.U16 R20, desc[UR20][R2.64+0x40] ;  /* 0x000040140214a981 */ /* 0x000ea2000c1e1500 */
        /* <DEDUP_REMOVED lines=33> */
[----:B-1----:R-:W-:-:S02]  /*11ac0*/  ISETP.NE.AND P6, PT, R66, RZ, PT ;  /* 0x000000ff4200720c */ /* 0x002fc40003fc5270 */
[----:B------:R-:W-:Y:S01]  /*11ad0*/  MOV R50, UR17 ;  /* 0x0000001100327c02 */ /* 0x000fe20008000f00 */
[----:B-----5:R-:W-:Y:S04]  /*11ae0*/  STS.U16 [R118], R21 ;  /* 0x0000001576007388 */ /* 0x020fe80000000400 */
[----:B--2---:R-:W-:Y:S04]  /*11af0*/  STS.U16 [R117+0x40], R20 ;  /* 0x0000401475007388 */ /* 0x004fe80000000400 */
        /* <DEDUP_REMOVED lines=115> */
[----:B------:R-:W-:Y:S01]  /*12230*/  PRMT R27, R57, 0x7632, R27 ;  /* 0x00007632391b7816 */ /* 0x000fe2000000001b */
        /* <DEDUP_REMOVED lines=64> */
[----:B-1----:R-:W-:Y:S01]  /*12640*/  IADD3.X R3, R19, UR8, RZ, P5, !PT ;  /* 0x0000000813037c10 */ /* 0x002fe2000affe4ff */
[----:B------:R-:W-:Y:S01]  /*12650*/  ULDC.64 UR8, c[0x0][0x388] ;  /* 0x0000e20000087ab9 */ /* 0x000fe20000000a00 */
        /* <DEDUP_REMOVED lines=38> */
.L_x_14031:
[----:B------:R-:W-:Y:S05]  /*128c0*/  BSYNC B0 ;  /* 0x0000000000007941 */ /* 0x000fea0003800000 */
.L_x_14030:
        /* <DEDUP_REMOVED lines=15> */
[----:B------:R-:W-:Y:S01]  /*129c0*/  UIADD3 UR28, UP0, UR30, UR24, URZ ;  /* 0x000000181e1c7290 */ /* 0x000fe2000ff1e03f */
[----:B------:R-:W-:Y:S01]  /*129d0*/  @!P2 FMUL.FTZ R45, R45, R30 ;  /* 0x0000001e2d2da220 */ /* 0x000fe20000410000 */
[----:B------:R-:W-:Y:S01]  /*129e0*/  ULDC.64 UR8, c[0x0][0x3e0] ;  /* 0x0000f80000087ab9 */ /* 0x000fe20000000a00 */
[----:B------:R-:W-:Y:S01]  /*129f0*/  USHF.R.S32.HI UR24, URZ, 0x1f, UR30 ;  /* 0x0000001f3f187899 */ /* 0x000fe2000801141e */
[----:B------:R-:W-:Y:S01]  /*12a00*/  LEA R20, P0, R18, UR8, 0x1 ;  /* 0x0000000812147c11 */ /* 0x000fe2000f8008ff */
[----:B------:R-:W1:Y:S01]  /*12a10*/  @!P5 MUFU.RCP R23, R26 ;  /* 0x0000001a0017d308 */ /* 0x000e620000001000 */
[----:B---3--:R-:W-:Y:S01]  /*12a20*/  @!P3 FMUL.FTZ R46, R46, R21 ;  /* 0x000000152e2eb220 */ /* 0x008fe20000410000 */
[----:B------:R-:W-:Y:S01]  /*12a30*/  UIADD3.X UR25, UR24, UR19, UR25, UP0, !UPT ;  /* 0x0000001318197290 */ /* 0x000fe200087fe419 */
[----:B------:R-:W-:Y:S01]  /*12a40*/  LEA.HI.X R21, R18, UR9, R19, 0x1, P0 ;  /* 0x0000000912157c11 */ /* 0x000fe200080f0c13 */
[----:B------:R-:W-:Y:S01]  /*12a50*/  UIMAD.WIDE.U32 UR8, UR10, UR26, URZ ;  /* 0x0000001a0a0872a5 */ /* 0x000fe2000f8e003f */
[----:B------:R-:W-:Y:S01]  /*12a60*/  MOV R24, UR28 ;  /* 0x0000001c00187c02 */ /* 0x000fe20008000f00 */
[----:B------:R-:W-:Y:S01]  /*12a70*/  BSSY B0, `(.L_x_14032) ;  /* 0x0000082000007945 */ /* 0x000fe20003800000 */
[----:B------:R-:W-:-:S02]  /*12a80*/  ISETP.GE.AND P2, PT, R17, R75, PT ;  /* 0x0000004b1100720c */ /* 0x000fc40003f46270 */
[-C--:B------:R-:W-:Y:S01]  /*12a90*/  ISETP.GE.AND P0, PT, R16, R75.reuse, PT ;  /* 0x0000004b1000720c */ /* 0x080fe20003f06270 */
[----:B0-----:R-:W-:Y:S01]  /*12aa0*/  @!P4 FMUL.FTZ R47, R47, R22 ;  /* 0x000000162f2fc220 */ /* 0x001fe20000410000 */
[----:B------:R-:W-:Y:S02]  /*12ab0*/  ISETP.GE.AND P1, PT, R15, R75, PT ;  /* 0x0000004b0f00720c */ /* 0x000fe40003f26270 */
[----:B------:R-:W-:Y:S02]  /*12ac0*/  LEA R20, P3, R24, R20, 0x1 ;  /* 0x0000001418147211 */ /* 0x000fe400078608ff */
[----:B------:R-:W-:Y:S01]  /*12ad0*/  MOV R25, UR25 ;  /* 0x0000001900197c02 */ /* 0x000fe20008000f00 */
[----:B-1----:R-:W-:Y:S01]  /*12ae0*/  @!P5 FMUL.FTZ R48, R48, R23 ;  /* 0x000000173030d220 */ /* 0x002fe20000410000 */
[----:B------:R-:W-:Y:S02]  /*12af0*/  ISETP.GE.AND P4, PT, R14, R75, PT ;  /* 0x0000004b0e00720c */ /* 0x000fe40003f86270 */
[----:B------:R-:W-:-:S02]  /*12b00*/  LEA.HI.X R21, R24, R21, R25, 0x1, P3 ;  /* 0x0000001518157211 */ /* 0x000fc400018f0c19 */
        /* <DEDUP_REMOVED lines=57> */
[----:B0-----:R-:W-:Y:S01]  /*12ea0*/  PRMT R51, R20, 0x7632, R51 ;  /* 0x0000763214337816 */ /* 0x001fe20000000033 */
[----:B------:R-:W-:Y:S01]  /*12eb0*/  STS.U16 [R102+0x8], R37 ;  /* 0x0000082566007388 */ /* 0x000fe20000000400 */
[----:B------:R-:W-:Y:S01]  /*12ec0*/  F2FP.F16.F32.PACK_AB R20, R46, R45 ;  /* 0x0000002d2e14723e */ /* 0x000fe200000000ff */
[----:B------:R-:W-:Y:S01]  /*12ed0*/  FADD.FTZ R39, R38, R39 ;  /* 0x0000002726277221 */ /* 0x000fe20000010000 */
[----:B------:R-:W-:Y:S01]  /*12ee0*/  PRMT R25, R37, 0x7632, R25 ;  /* 0x0000763225197816 */ /* 0x000fe20000000019 */
[----:B------:R-:W-:Y:S01]  /*12ef0*/  STS.U16 [R102+0xe], R51 ;  /* 0x00000e3366007388 */ /* 0x000fe20000000400 */
[----:B------:R-:W-:Y:S01]  /*12f00*/  PRMT R29, R20, 0x7610, R29 ;  /* 0x00007610141d7816 */ /* 0x000fe2000000001d */
[----:B------:R-:W-:Y:S01]  /*12f10*/  FADD.FTZ R40, R39, R40 ;  /* 0x0000002827287221 */ /* 0x000fe20000010000 */
[----:B-1----:R-:W-:Y:S01]  /*12f20*/  PRMT R24, R22, 0x7632, R24 ;  /* 0x0000763216187816 */ /* 0x002fe20000000018 */
[----:B------:R-:W-:Y:S01]  /*12f30*/  STS.U16 [R102+0xa], R25 ;  /* 0x00000a1966007388 */ /* 0x000fe20000000400 */
[----:B------:R-:W-:Y:S01]  /*12f40*/  PRMT R30, R20, 0x7632, R30 ;  /* 0x00007632141e7816 */ /* 0x000fe2000000001e */
[----:B------:R-:W-:Y:S01]  /*12f50*/  FADD.FTZ R41, R40, R41 ;  /* 0x0000002928297221 */ /* 0x000fe20000010000 */
[----:B------:R-:W-:Y:S01]  /*12f60*/  MOV R20, UR17 ;  /* 0x0000001100147c02 */ /* 0x000fe20008000f00 */
[----:B------:R-:W-:Y:S01]  /*12f70*/  STS.U16 [R102+0x14], R22 ;  /* 0x0000141666007388 */ /* 0x000fe20000000400 */
[----:B------:R-:W-:Y:S01]  /*12f80*/  UIADD3 UR17, UR9, UR27, URZ ;  /* 0x0000001b09117290 */ /* 0x000fe2000fffe03f */
        /* <DEDUP_REMOVED lines=48> */
.L_x_14033:
[----:B------:R-:W-:Y:S05]  /*13290*/  BSYNC B0 ;  /* 0x0000000000007941 */ /* 0x000fea0003800000 */
.L_x_14032:
        /* <DEDUP_REMOVED lines=58> */
.L_x_13912:
        /* <DEDUP_REMOVED lines=29> */
.L_x_14036:
[----:B------:R-:W-:Y:S05]  /*13810*/  BSYNC B0 ;  /* 0x0000000000007941 */ /* 0x000fea0003800000 */
.L_x_14035:
        /* <DEDUP_REMOVED lines=32> */
.L_x_14038:
[----:B0-----:R-:W0:Y:S02]  /*13a20*/  S2R R7, SR_TID.X ;  /* 0x0000000000077919 */ /* 0x001e240000002100 */
.L_x_14039:
[----:B------:R-:W-:Y:S05]  /*13a30*/  BSYNC B0 ;  /* 0x0000000000007941 */ /* 0x000fea0003800000 */
.L_x_14037:
        /* <DEDUP_REMOVED lines=15> */
.L_x_14040:
        /* <DEDUP_REMOVED lines=19> */
.L_x_14041:
        /* <DEDUP_REMOVED lines=10> */
.L_x_18979:


//--------------------- .text._Z25selective_scan_bwd_kernelI32Selective_Scan_bwd_kernel_traitsILi32ELi16ELb1ELb0ELb0ELb0ELb0EN3c104HalfENS1_7complexIfEEEEv12SSMParamsBwd --------------------------
	.section	.text._Z25selective_scan_bwd_kernelI32Selective_Scan_bwd_kernel_traitsILi32ELi16ELb1ELb0ELb0ELb0ELb0EN3c104HalfENS1_7complexIfEEEEv12SSMParamsBwd,"ax",@progbits
	.align	128
        .global         _Z25selective_scan_bwd_kernelI32Selective_Scan_bwd_kernel_traitsILi32ELi16ELb1ELb0ELb0ELb0ELb0EN3c104HalfENS1_7complexIfEEEEv12SSMParamsBwd
        .type           _Z25selective_scan_bwd_kernelI32Selective_Scan_bwd_kernel_traitsILi32ELi16ELb1ELb0ELb0ELb0ELb0EN3c104HalfENS1_7complexIfEEEEv12SSMParamsBwd,@function
        .size           _Z25selective_scan_bwd_kernelI32Selective_Scan_bwd_kernel_traitsILi32ELi16ELb1ELb0ELb0ELb0ELb0EN3c104HalfENS1_7complexIfEEEEv12SSMParamsBwd,(.L_x_18980 - _Z25selective_scan_bwd_kernelI32Selective_Scan_bwd_kernel_traitsILi32ELi16ELb1ELb0ELb0ELb0ELb0EN3c104HalfENS1_7complexIfEEEEv12SSMParamsBwd)
        .other          _Z25selective_scan_bwd_kernelI32Selective_Scan_bwd_kernel_traitsILi32ELi16ELb1ELb0ELb0ELb0ELb0EN3c104HalfENS1_7complexIfEEEEv12SSMParamsBwd,@"STO_CUDA_ENTRY STV_DEFAULT"
_Z25selective_scan_bwd_kernelI32Selective_Scan_bwd_kernel_traitsILi32ELi16ELb1ELb0ELb0ELb0ELb0EN3c104HalfENS1_7complexIfEEEEv12SSMParamsBwd:
.text._Z25selective_scan_bwd_kernelI32Selective_Scan_bwd_kernel_traitsILi32ELi16ELb1ELb0ELb0ELb0ELb0EN3c104HalfENS1_7complexIfEEEEv12SSMParamsBwd:
[----:B------:R-:W-:Y:S08]  /*0000*/  LDC R1, c[0x0][0x28] ;  /* 0x00000a00ff017b82 */ /* 0x000ff00000000800 */
[----:B------:R-:W0:Y:S01]  /*0010*/  LDC.64 R2, c[0x0][0x2e8] ;  /* 0x0000ba00ff027b82 */ /* 0x000e220000000a00 */
[----:B------:R-:W1:Y:S01]  /*0020*/  S2R R85, SR_CTAID.Y ;  /* 0x0000000000557919 */ /* 0x000e620000002600 */
[----:B------:R-:W-:Y:S01]  /*0030*/  CS2R R82, SRZ ;  /* 0x0000000000527805 */ /* 0x000fe2000001ff00 */
[----:B------:R-:W-:Y:S01]  /*0040*/  ULDC.64 UR14, c[0x0][0x208] ;  /* 0x00008200000e7ab9 */ /* 0x000fe20000000a00 */
[----:B------:R-:W-:Y:S01]  /*0050*/  ULDC.64 UR8, c[0x0][0x280] ;  /* 0x0000a00000087ab9 */ /* 0x000fe20000000a00 */
[----:B------:R-:W-:Y:S01]  /*0060*/  ULDC.64 UR10, c[0x0][0x290] ;  /* 0x0000a400000a7ab9 */ /* 0x000fe20000000a00 */
[----:B------:R-:W-:Y:S01]  /*0070*/  HFMA2.MMA R81, -RZ, RZ, 0, 0 ;  /* 0x00000000ff517435 */ /* 0x000fe200000001ff */
[----:B------:R-:W-:Y:S01]  /*0080*/  ULDC.64 UR12, c[0x0][0x328] ;  /* 0x0000ca00000c7ab9 */ /* 0x000fe20000000a00 */
        /* <DEDUP_REMOVED lines=83> */
[----:B------:R-:W1:Y:S01]  /*05c0*/  LDC R77, c[0x0][0x224] ;  /* 0x00008900ff4d7b82 */ /* 0x000e620000000800 */
[----:B------:R-:W-:Y:S01]  /*05d0*/  MOV R82, RZ ;  /* 0x000000ff00527202 */ /* 0x000fe20000000f00 */
[----:B------:R-:W2:Y:S01]  /*05e0*/  S2R R78, SR_LANEID ;  /* 0x00000000004e7919 */ /* 0x000ea20000000000 */
[----:B------:R-:W-:Y:S02]  /*05f0*/  MOV R79, RZ ;  /* 0x000000ff004f7202 */ /* 0x000fe40000000f00 */
[C---:B0-----:R-:W-:Y:S02]  /*0600*/  SHF.L.U32 R0, R80.reuse, 0x1, RZ ;  /* 0x0000000150007819 */ /* 0x041fe400000006ff */
[----:B------:R-:W-:Y:S02]  /*0610*/  LOP3.LUT R210, R80, 0x1f, RZ, 0xc0, !PT ;  /* 0x0000001f50d27812 */ /* 0x000fe400078ec0ff */
[----:B------:R-:W-:-:S04]  /*0620*/  LOP3.LUT R3, R0, 0xffffffc0, RZ, 0xc0, !PT ;  /* 0xffffffc000037812 */ /* 0x000fc800078ec0ff */
[----:B--2---:R-:W-:-:S07]  /*0630*/  LOP3.LUT R70, R3, 0x1f, R80, 0xf8, !PT ;  /* 0x0000001f03467812 */ /* 0x004fce00078ef850 */
.L_x_14059:
[----:B------:R-:W-:Y:S01]  /*0640*/  BAR.SYNC.DEFER_BLOCKING 0x0 ;  /* 0x0000000000007b1d */ /* 0x000fe20000010000 */
[----:B0-----:R-:W-:Y:S02]  /*0650*/  MOV R2, R76 ;  /* 0x0000004c00027202 */ /* 0x001fe40000000f00 */
[----:B------:R-:W-:-:S03]  /*0660*/  MOV R3, R75 ;  /* 0x0000004b00037202 */ /* 0x000fc60000000f00 */
[----:B------:R-:W-:-:S05]  /*0670*/  IMAD.WIDE R2, R70, 0x10, R2 ;  /* 0x0000001046027825 */ /* 0x000fca00078e0202 */
[----:B------:R-:W2:Y:S04]  /*0680*/  LDG.E.128 R12, desc[UR14][R2.64] ;  /* 0x0000000e020c7981 */ /* 0x000ea8000c1e1d00 */
[----:B------:R0:W3:Y:S01]  /*0690*/  LDG.E.128 R16, desc[UR14][R2.64+0x200] ;  /* 0x0002000e02107981 */ /* 0x0000e2000c1e1d00 */
[----:B------:R-:W4:Y:S01]  /*06a0*/  S2UR UR5, SR_CgaCtaId ;  /* 0x00000000000579c3 */ /* 0x000f220000008800 */
[----:B------:R-:W-:Y:S01]  /*06b0*/  UMOV UR4, 0x400 ;  /* 0x0000040000047882 */ /* 0x000fe20000000000 */
[----:B0-----:R-:W-:Y:S02]  /*06c0*/  MOV R2, R74 ;  /* 0x0000004a00027202 */ /* 0x001fe40000000f00 */
[----:B------:R-:W-:-:S03]  /*06d0*/  MOV R3, R73 ;  /* 0x0000004900037202 */ /* 0x000fc60000000f00 */
[----:B------:R-:W-:Y:S01]  /*06e0*/  IMAD.WIDE R26, R70, 0x10, R2 ;  /* 0x00000010461a7825 */ /* 0x000fe200078e0202 */
[----:B----4-:R-:W-:-:S06]  /*06f0*/  ULEA UR4, UR5, UR4, 0x18 ;  /* 0x0000000405047291 */ /* 0x010fcc000f8ec03f */
[----:B------:R-:W-:-:S04]  /*0700*/  MOV R69, UR4 ;  /* 0x0000000400457c02 */ /* 0x000fc80008000f00 */
[CC--:B------:R-:W-:Y:S02]  /*0710*/  LEA R68, R78.reuse, R69.reuse, 0x4 ;  /* 0x000000454e447211 */ /* 0x0c0fe400078e20ff */
[----:B------:R-:W-:-:S03]  /*0720*/  LEA R67, R78, R69, 0x5 ;  /* 0x000000454e437211 */ /* 0x000fc600078e28ff */
[----:B--2---:R-:W-:Y:S04]  /*0730*/  STS.128 [R68], R12 ;  /* 0x0000000c44007388 */ /* 0x004fe80000000c00 */
[----:B---3--:R-:W-:Y:S01]  /*0740*/  STS.128 [R68+0x200], R16 ;  /* 0x0002001044007388 */ /* 0x008fe20000000c00 */
[----:B------:R-:W-:-:S03]  /*0750*/  NOP ;  /* 0x0000000000007918 */ /* 0x000fc60000000000 */
[----:B------:R-:W0:Y:S04]  /*0760*/  LDS.128 R4, [R67] ;  /* 0x0000000043047984 */ /* 0x000e280000000c00 */
[----:B------:R-:W2:Y:S01]  /*0770*/  LDS.128 R8, [R67+0x10] ;  /* 0x0000100043087984 */ /* 0x000ea20000000c00 */
[----:B------:R-:W-:Y:S06]  /*0780*/  BAR.SYNC.DEFER_BLOCKING 0x0 ;  /* 0x0000000000007b1d */ /* 0x000fec0000010000 */
[----:B------:R-:W3:Y:S04]  /*0790*/  LDG.E.128 R28, desc[UR14][R26.64] ;  /* 0x0000000e1a1c7981 */ /* 0x000ee8000c1e1d00 */
[----:B------:R-:W4:Y:S01]  /*07a0*/  LDG.E.128 R32, desc[UR14][R26.64+0x200] ;  /* 0x0002000e1a207981 */ /* 0x000f22000c1e1d00 */
[----:B------:R-:W-:-:S02]  /*07b0*/  MOV R2, R72 ;  /* 0x0000004800027202 */ /* 0x000fc40000000f00 */
[----:B------:R-:W-:-:S03]  /*07c0*/  MOV R3, R71 ;  /* 0x0000004700037202 */ /* 0x000fc60000000f00 */
[----:B------:R-:W-:Y:S01]  /*07d0*/  IMAD.WIDE R2, R70, 0x10, R2 ;  /* 0x0000001046027825 */ /* 0x000fe200078e0202 */
[----:B---3--:R-:W-:Y:S04]  /*07e0*/  STS.128 [R68], R28 ;  /* 0x0000001c44007388 */ /* 0x008fe80000000c00 */
[----:B----4-:R-:W-:Y:S01]  /*07f0*/  STS.128 [R68+0x200], R32 ;  /* 0x0002002044007388 */ /* 0x010fe20000000c00 */
[----:B------:R-:W-:-:S03]  /*0800*/  NOP ;  /* 0x0000000000007918 */ /* 0x000fc60000000000 */
[----:B------:R-:W-:Y:S04]  /*0810*/  LDS.128 R16, [R67] ;  /* 0x0000000043107984 */ /* 0x000fe80000000c00 */
[----:B------:R-:W-:Y:S01]  /*0820*/  LDS.128 R12, [R67+0x10] ;  /* 0x00001000430c7984 */ /* 0x000fe20000000c00 */
[----:B------:R-:W-:Y:S06]  /*0830*/  BAR.SYNC.DEFER_BLOCKING 0x0 ;  /* 0x0000000000007b1d */ /* 0x000fec0000010000 */
[----:B------:R-:W3:Y:S04]  /*0840*/  LDG.E.128 R36, desc[UR14][R2.64] ;  /* 0x0000000e02247981 */ /* 0x000ee8000c1e1d00 */
[----:B------:R-:W4:Y:S01]  /*0850*/  LDG.E.128 R40, desc[UR14][R2.64+0x200] ;  /* 0x0002000e02287981 */ /* 0x000f22000c1e1d00 */
[--C-:B0-----:R-:W-:Y:S01]  /*0860*/  HADD2.F32 R157, -RZ, R4.reuse.H0_H0 ;  /* 0x20000004ff9d7230 */ /* 0x101fe20000004100 */
[----:B------:R-:W-:Y:S01]  /*0870*/  HFMA2.MMA R66, -RZ, RZ, 0, 0 ;  /* 0x00000000ff427435 */ /* 0x000fe200000001ff */
[----:B------:R-:W-:Y:S01]  /*0880*/  HADD2.F32 R99, -RZ, R4.H1_H1 ;  /* 0x30000004ff637230 */ /* 0x000fe20000004100 */
[----:B------:R-:W-:Y:S01]  /*0890*/  CS2R R64, SRZ ;  /* 0x0000000000407805 */ /* 0x000fe2000001ff00 */
[--C-:B------:R-:W-:Y:S01]  /*08a0*/  HADD2.F32 R98, -RZ, R5.reuse.H0_H0 ;  /* 0x20000005ff627230 */ /* 0x100fe20000004100 */
[----:B------:R-:W-:Y:S01]  /*08b0*/  CS2R R62, SRZ ;  /* 0x00000000003e7805 */ /* 0x000fe2000001ff00 */
        /* <DEDUP_REMOVED lines=10> */
[--C-:B--2---:R-:W-:Y:S01]  /*0960*/  HADD2.F32 R92, -RZ, R8.reuse.H0_H0 ;  /* 0x20000008ff5c7230 */ /* 0x104fe20000004100 */
[----:B------:R-:W-:Y:S01]  /*0970*/  MOV R51, RZ ;  /* 0x000000ff00337202 */ /* 0x000fe20000000f00 */
[----:B------:R-:W-:-:S02]  /*0980*/  HADD2.F32 R91, -RZ, R8.H1_H1 ;  /* 0x30000008ff5b7230 */ /* 0x000fc40000004100 */
[--C-:B------:R-:W-:Y:S02]  /*0990*/  HADD2.F32 R90, -RZ, R9.reuse.H0_H0 ;  /* 0x20000009ff5a7230 */ /* 0x100fe40000004100 */
[----:B------:R-:W-:Y:S02]  /*09a0*/  HADD2.F32 R89, -RZ, R9.H1_H1 ;  /* 0x30000009ff597230 */ /* 0x000fe40000004100 */
[--C-:B------:R-:W-:Y:S02]  /*09b0*/  HADD2.F32 R88, -RZ, R10.reuse.H0_H0 ;  /* 0x2000000aff587230 */ /* 0x100fe40000004100 */
[----:B------:R-:W-:Y:S02]  /*09c0*/  HADD2.F32 R87, -RZ, R10.H1_H1 ;  /* 0x3000000aff577230 */ /* 0x000fe40000004100 */
[--C-:B------:R-:W-:Y:S02]  /*09d0*/  HADD2.F32 R86, -RZ, R11.reuse.H0_H0 ;  /* 0x2000000bff567230 */ /* 0x100fe40000004100 */
[----:B------:R-:W-:Y:S01]  /*09e0*/  HADD2.F32 R50, -RZ, R11.H1_H1 ;  /* 0x3000000bff327230 */ /* 0x000fe20000004100 */
[----:B---3--:R-:W-:Y:S04]  /*09f0*/  STS.128 [R68], R36 ;  /* 0x0000002444007388 */ /* 0x008fe80000000c00 */
[----:B----4-:R-:W-:Y:S01]  /*0a00*/  STS.128 [R68+0x200], R40 ;  /* 0x0002002844007388 */ /* 0x010fe20000000c00 */
[----:B------:R-:W-:-:S03]  /*0a10*/  NOP ;  /* 0x0000000000007918 */ /* 0x000fc60000000000 */
[----:B------:R-:W0:Y:S04]  /*0a20*/  LDS.128 R28, [R67] ;  /* 0x00000000431c7984 */ /* 0x000e280000000c00 */
[----:B------:R-:W2:Y:S01]  /*0a30*/  LDS.128 R32, [R67+0x10] ;  /* 0x0000100043207984 */ /* 0x000ea20000000c00 */
[--C-:B0-----:R-:W-:Y:S02]  /*0a40*/  HADD2.F32 R0, -RZ, R28.reuse.H0_H0 ;  /* 0x2000001cff007230 */ /* 0x101fe40000004100 */
[----:B------:R-:W-:Y:S02]  /*0a50*/  HADD2.F32 R28, -RZ, R28.H1_H1 ;  /* 0x3000001cff1c7230 */ /* 0x000fe40000004100 */
[--C-:B------:R-:W-:Y:S02]  /*0a60*/  HADD2.F32 R133, -RZ, R29.reuse.H0_H0 ;  /* 0x2000001dff857230 */ /* 0x100fe40000004100 */
[----:B------:R-:W-:Y:S01]  /*0a70*/  FFMA.FTZ R79, R0, R157, R79 ;  /* 0x0000009d004f7223 */ /* 0x000fe2000001004f */
[----:B------:R-:W-:-:S02]  /*0a80*/  HADD2.F32 R132, -RZ, R29.H1_H1 ;  /* 0x3000001dff847230 */ /* 0x000fc40000004100 */
[----:B-----5:R-:W-:Y:S01]  /*0a90*/  FMUL.FTZ R49, R0, R83 ;  /* 0x0000005300317220 */ /* 0x020fe20000410000 */
[--C-:B------:R-:W-:Y:S02]  /*0aa0*/  HADD2.F32 R131, -RZ, R30.reuse.H0_H0 ;  /* 0x2000001eff837230 */ /* 0x100fe40000004100 */
[C---:B------:R-:W-:Y:S01]  /*0ab0*/  FFMA.FTZ R2, R28.reuse, R99, R79 ;  /* 0x000000631c027223 */ /* 0x040fe2000001004f */
[----:B------:R-:W-:Y:S02]  /*0ac0*/  HADD2.F32 R130, -RZ, R30.H1_H1 ;  /* 0x3000001eff827230 */ /* 0x000fe40000004100 */
[----:B------:R-:W-:Y:S01]  /*0ad0*/  FMUL.FTZ R48, R28, R83 ;  /* 0x000000531c307220 */ /* 0x000fe20000410000 */
[----:B------:R-:W-:Y:S02]  /*0ae0*/  HADD2.F32 R129, -RZ, R31.H0_H0 ;  /* 0x2000001fff817230 */ /* 0x000fe40000004100 */
[----:B------:R-:W-:Y:S01]  /*0af0*/  FFMA.FTZ R3, R133, R98, R2 ;  /* 0x0000006285037223 */ /* 0x000fe20000010002 */
[----:B--2---:R-:W-:-:S02]  /*0b00*/  HADD2.F32 R125, -RZ, R33.H0_H0 ;  /* 0x20000021ff7d7230 */ /* 0x004fc40000004100 */
[----:B------:R-:W-:Y:S01]  /*0b10*/  FMUL.FTZ R47, R133, R83 ;  /* 0x00000053852f7220 */ /* 0x000fe20000410000 */
[----:B------:R-:W-:Y:S02]  /*0b20*/  HADD2.F32 R124, -RZ, R33.H1_H1 ;  /* 0x30000021ff7c7230 */ /* 0x000fe40000004100 */
[C---:B------:R-:W-:Y:S01]  /*0b30*/  FFMA.FTZ R2, R132.reuse, R97, R3 ;  /* 0x0000006184027223 */ /* 0x040fe20000010003 */
[----:B------:R-:W0:Y:S01]  /*0b40*/  LDC R33, c[0x0][0x21c] ;  /* 0x00008700ff217b82 */ /* 0x000e220000000800 */
[----:B------:R-:W-:Y:S02]  /*0b50*/  HADD2.F32 R128, -RZ, R31.H1_H1 ;  /* 0x3000001fff807230 */ /* 0x000fe40000004100 */
[-C--:B------:R-:W-:Y:S01]  /*0b60*/  FMUL.FTZ R46, R132, R83.reuse ;  /* 0x00000053842e7220 */ /* 0x080fe20000410000 */
[C---:B------:R-:W-:Y:S01]  /*0b70*/  FFMA.FTZ R3, R131.reuse, R96, R2 ;  /* 0x0000006083037223 */ /* 0x040fe20000010002 */
[--C-:B------:R-:W-:Y:S02]  /*0b80*/  HADD2.F32 R127, -RZ, R32.reuse.H0_H0 ;  /* 0x20000020ff7f7230 */ /* 0x100fe40000004100 */
[----:B------:R-:W-:Y:S01]  /*0b90*/  FMUL.FTZ R45, R131, R83 ;  /* 0x00000053832d7220 */ /* 0x000fe20000410000 */
[----:B------:R-:W-:-:S02]  /*0ba0*/  HADD2.F32 R126, -RZ, R32.H1_H1 ;  /* 0x30000020ff7e7230 */ /* 0x000fc40000004100 */
[C---:B------:R-:W-:Y:S01]  /*0bb0*/  FFMA.FTZ R2, R130.reuse, R95, R3 ;  /* 0x0000005f82027223 */ /* 0x040fe20000010003 */
[--C-:B------:R-:W-:Y:S02]  /*0bc0*/  HADD2.F32 R123, -RZ, R34.reuse.H0_H0 ;  /* 0x20000022ff7b7230 */ /* 0x100fe40000004100 */
[-C--:B------:R-:W-:Y:S01]  /*0bd0*/  FMUL.FTZ R44, R130, R83.reuse ;  /* 0x00000053822c7220 */ /* 0x080fe20000410000 */
[----:B------:R-:W-:Y:S02]  /*0be0*/  HADD2.F32 R122, -RZ, R34.H1_H1 ;  /* 0x30000022ff7a7230 */ /* 0x000fe40000004100 */
[C---:B------:R-:W-:Y:S01]  /*0bf0*/  FFMA.FTZ R3, R129.reuse, R94, R2 ;  /* 0x0000005e81037223 */ /* 0x040fe20000010002 */
[--C-:B------:R-:W-:Y:S02]  /*0c00*/  HADD2.F32 R121, -RZ, R35.reuse.H0_H0 ;  /* 0x20000023ff797230 */ /* 0x100fe40000004100 */
[----:B------:R-:W-:Y:S01]  /*0c10*/  FMUL.FTZ R43, R129, R83 ;  /* 0x00000053812b7220 */ /* 0x000fe20000410000 */
[----:B------:R-:W-:-:S02]  /*0c20*/  HADD2.F32 R120, -RZ, R35.H1_H1 ;  /* 0x30000023ff787230 */ /* 0x000fc40000004100 */
[C---:B------:R-:W-:Y:S01]  /*0c30*/  FFMA.FTZ R2, R128.reuse, R93, R3 ;  /* 0x0000005d80027223 */ /* 0x040fe20000010003 */
[-C--:B------:R-:W-:Y:S01]  /*0c40*/  FMUL.FTZ R42, R128, R83.reuse ;  /* 0x00000053802a7220 */ /* 0x080fe20000410000 */
[CC--:B------:R-:W-:Y:S01]  /*0c50*/  FMUL.FTZ R41, R127.reuse, R83.reuse ;  /* 0x000000537f297220 */ /* 0x0c0fe20000410000 */
[-C--:B------:R-:W-:Y:S01]  /*0c60*/  FMUL.FTZ R40, R126, R83.reuse ;  /* 0x000000537e287220 */ /* 0x080fe20000410000 */
[----:B------:R-:W-:Y:S01]  /*0c70*/  FFMA.FTZ R3, R127, R92, R2 ;  /* 0x0000005c7f037223 */ /* 0x000fe20000010002 */
[-C--:B------:R-:W-:Y:S01]  /*0c80*/  FMUL.FTZ R39, R125, R83.reuse ;  /* 0x000000537d277220 */ /* 0x080fe20000410000 */
[-C--:B------:R-:W-:Y:S01]  /*0c90*/  FMUL.FTZ R38, R124, R83.reuse ;  /* 0x000000537c267220 */ /* 0x080fe20000410000 */
[----:B------:R-:W-:Y:S01]  /*0ca0*/  FMUL.FTZ R37, R123, R83 ;  /* 0x000000537b257220 */ /* 0x000fe20000410000 */
[----:B------:R-:W-:Y:S01]  /*0cb0*/  FFMA.FTZ R2, R126, R91, R3 ;  /* 0x0000005b7e027223 */ /* 0x000fe20000010003 */
[----:B------:R-:W-:Y:S01]  /*0cc0*/  BAR.SYNC.DEFER_BLOCKING 0x0 ;  /* 0x0000000000007b1d */ /* 0x000fe20000010000 */
[----:B0-----:R-:W-:Y:S01]  /*0cd0*/  ISETP.GE.AND P0, PT, R33, 0x1, PT ;  /* 0x000000012100780c */ /* 0x001fe20003f06270 */
[-C--:B------:R-:W-:Y:S01]  /*0ce0*/  FMUL.FTZ R36, R122, R83.reuse ;  /* 0x000000537a247220 */ /* 0x080fe20000410000 */
[----:B------:R-:W-:Y:S01]  /*0cf0*/  FFMA.FTZ R3, R125, R90, R2 ;  /* 0x0000005a7d037223 */ /* 0x000fe20000010002 */
[-C--:B------:R-:W-:Y:S01]  /*0d00*/  FMUL.FTZ R35, R121, R83.reuse ;  /* 0x0000005379237220 */ /* 0x080fe20000410000 */
[----:B------:R-:W-:-:S02]  /*0d10*/  FMUL.FTZ R34, R120, R83 ;  /* 0x0000005378227220 */ /* 0x000fc40000410000 */
[----:B------:R-:W-:-:S04]  /*0d20*/  FFMA.FTZ R2, R124, R89, R3 ;  /* 0x000000597c027223 */ /* 0x000fc80000010003 */
[----:B------:R-:W-:-:S04]  /*0d30*/  FFMA.FTZ R3, R123, R88, R2 ;  /* 0x000000587b037223 */ /* 0x000fc80000010002 */
[----:B------:R-:W-:-:S04]  /*0d40*/  FFMA.FTZ R2, R122, R87, R3 ;  /* 0x000000577a027223 */ /* 0x000fc80000010003 */
[----:B------:R-:W-:-:S04]  /*0d50*/  FFMA.FTZ R79, R121, R86, R2 ;  /* 0x00000056794f7223 */ /* 0x000fc80000010002 */
[----:B------:R-:W-:Y:S01]  /*0d60*/  FFMA.FTZ R79, R120, R50, R79 ;  /* 0x00000032784f7223 */ /* 0x000fe2000001004f */
[----:B------:R-:W-:Y:S06]  /*0d70*/  @!P0 BRA `(.L_x_14043) ;  /* 0x0000005800648947 */ /* 0x000fec0003800000 */
[----:B------:R-:W0:Y:S01]  /*0d80*/  LDC.64 R140, c[0x0][0x2d0] ;  /* 0x0000b400ff8c7b82 */ /* 0x000e220000000a00 */
[C---:B-1----:R-:W-:Y:S01]  /*0d90*/  IADD3 R2, R77.reuse, -0x1, RZ ;  /* 0xffffffff4d027810 */ /* 0x042fe20007ffe0ff */
[--C-:B------:R-:W-:Y:S01]  /*0da0*/  HADD2.F32 R104, -RZ, R12.reuse.H0_H0 ;  /* 0x2000000cff687230 */ /* 0x100fe20000004100 */
[----:B------:R-:W-:Y:S01]  /*0db0*/  ULDC.64 UR4, c[0x0][0x230] ;  /* 0x00008c0000047ab9 */ /* 0x000fe20000000a00 */
[----:B------:R-:W-:Y:S01]  /*0dc0*/  HADD2.F32 R142, -RZ, R12.H1_H1 ;  /* 0x3000000cff8e7230 */ /* 0x000fe20000004100 */
[----:B------:R-:W-:Y:S01]  /*0dd0*/  IADD3 R12, R77, -0x2, RZ ;  /* 0xfffffffe4d0c7810 */ /* 0x000fe20007ffe0ff */
[----:B------:R-:W-:Y:S01]  /*0de0*/  ULDC.64 UR6, c[0x0][0x248] ;  /* 0x0000920000067ab9 */ /* 0x000fe20000000a00 */
[----:B------:R-:W-:Y:S01]  /*0df0*/  LEA.HI R3, R2, R2, RZ, 0x1 ;  /* 0x0000000202037211 */ /* 0x000fe200078f08ff */
[----:B------:R-:W1:Y:S01]  /*0e00*/  LDC.64 R26, c[0x0][0x2d8] ;  /* 0x0000b600ff1a7b82 */ /* 0x000e620000000a00 */
[----:B------:R-:W-:Y:S01]  /*0e10*/  HADD2.F32 R114, -RZ, R16.H0_H0 ;  /* 0x20000010ff727230 */ /* 0x000fe20000004100 */
[----:B------:R-:W-:Y:S01]  /*0e20*/  ULDC.64 UR8, c[0x0][0x268] ;  /* 0x00009a0000087ab9 */ /* 0x000fe20000000a00 */
[----:B------:R-:W-:Y:S01]  /*0e30*/  LOP3.LUT R3, R3, 0xfffffe, RZ, 0xc0, !PT ;  /* 0x00fffffe03037812 */ /* 0x000fe200078ec0ff */
[----:B------:R-:W-:-:S02]  /*0e40*/  IMAD R33, R12, R33, RZ ;  /* 0x000000210c217224 */ /* 0x000fc400078e02ff */
[--C-:B------:R-:W-:Y:S01]  /*0e50*/  FADD.FTZ R109, R104, R81.reuse ;  /* 0x00000051686d7221 */ /* 0x100fe20000010000 */
[----:B------:R-:W-:Y:S02]  /*0e60*/  HADD2.F32 R112, -RZ, R16.H1_H1 ;  /* 0x30000010ff707230 */ /* 0x000fe40000004100 */
[----:B------:R-:W-:Y:S01]  /*0e70*/  FADD.FTZ R104, R142, R81 ;  /* 0x000000518e687221 */ /* 0x000fe20000010000 */
[C---:B------:R-:W-:Y:S01]  /*0e80*/  IMAD R12, R84.reuse, UR4, RZ ;  /* 0x00000004540c7c24 */ /* 0x040fe2000f8e02ff */
[----:B------:R-:W2:Y:S01]  /*0e90*/  LDC.64 R52, c[0x0][0x2e0] ;  /* 0x0000b800ff347b82 */ /* 0x000ea20000000a00 */
[----:B------:R-:W-:Y:S02]  /*0ea0*/  IMAD R16, R84, UR6, RZ ;  /* 0x0000000654107c24 */ /* 0x000fe4000f8e02ff */
[----:B------:R-:W-:Y:S01]  /*0eb0*/  FADD.FTZ R0, R0, R0 ;  /* 0x0000000000007221 */ /* 0x000fe20000010000 */
[--C-:B------:R-:W-:Y:S02]  /*0ec0*/  HADD2.F32 R150, -RZ, R15.reuse.H0_H0 ;  /* 0x2000000fff967230 */ /* 0x100fe40000004100 */
[----:B------:R-:W-:Y:S01]  /*0ed0*/  FADD.FTZ R134, R28, R28 ;  /* 0x0000001c1c867221 */ /* 0x000fe20000010000 */
[----:B------:R-:W-:Y:S01]  /*0ee0*/  HADD2.F32 R152, -RZ, R15.H1_H1 ;  /* 0x3000000fff987230 */ /* 0x000fe20000004100 */
[----:B------:R-:W-:Y:S01]  /*0ef0*/  IADD3 R15, R2, -R3, RZ ;  /* 0x80000003020f7210 */ /* 0x000fe20007ffe0ff */
[--C-:B------:R-:W-:Y:S01]  /*0f00*/  HADD2.F32 R30, -RZ, R17.reuse.H0_H0 ;  /* 0x20000011ff1e7230 */ /* 0x100fe20000004100 */
[----:B------:R-:W3:Y:S01]  /*0f10*/  LDC R116, c[0x0][0x224] ;  /* 0x00008900ff747b82 */ /* 0x000ee20000000800 */
[----:B------:R-:W-:-:S02]  /*0f20*/  HADD2.F32 R110, -RZ, R17.H1_H1 ;  /* 0x30000011ff6e7230 */ /* 0x000fc40000004100 */
[----:B------:R-:W-:Y:S01]  /*0f30*/  FADD.FTZ R133, R133, R133 ;  /* 0x0000008585857221 */ /* 0x000fe20000010000 */
[--C-:B------:R-:W-:Y:S02]  /*0f40*/  HADD2.F32 R102, -RZ, R19.reuse.H0_H0 ;  /* 0x20000013ff667230 */ /* 0x100fe40000004100 */
[----:B------:R-:W-:Y:S01]  /*0f50*/  FADD.FTZ R132, R132, R132 ;  /* 0x0000008484847221 */ /* 0x000fe20000010000 */
[----:B------:R-:W-:Y:S02]  /*0f60*/  HADD2.F32 R106, -RZ, R19.H1_H1 ;  /* 0x30000013ff6a7230 */ /* 0x000fe40000004100 */
[----:B------:R-:W-:Y:S01]  /*0f70*/  FADD.FTZ R131, R131, R131 ;  /* 0x0000008383837221 */ /* 0x000fe20000010000 */
[C---:B------:R-:W-:Y:S01]  /*0f80*/  IMAD.WIDE.U32 R2, R85.reuse, UR4, RZ ;  /* 0x0000000455027c25 */ /* 0x040fe2000f8e00ff */
[----:B------:R-:W4:Y:S03]  /*0f90*/  LDC R218, c[0x0][0x21c] ;  /* 0x00008700ffda7b82 */ /* 0x000f260000000800 */
[----:B------:R-:W-:Y:S01]  /*0fa0*/  FADD.FTZ R111, R102, R81 ;  /* 0x00000051666f7221 */ /* 0x000fe20000010000 */
[----:B------:R-:W-:Y:S01]  /*0fb0*/  FADD.FTZ R130, R130, R130 ;  /* 0x0000008282827221 */ /* 0x000fe20000010000 */
[C---:B------:R-:W-:Y:S01]  /*0fc0*/  IMAD R17, R85.reuse, UR5, R12 ;  /* 0x0000000555117c24 */ /* 0x040fe2000f8e020c */
[----:B0-----:R-:W-:Y:S01]  /*0fd0*/  LEA R140, P0, R2, R140, 0x3 ;  /* 0x0000008c028c7211 */ /* 0x001fe200078018ff */
[----:B------:R-:W-:-:S04]  /*0fe0*/  IMAD.WIDE.U32 R136, R85, UR6, RZ ;  /* 0x0000000655887c25 */ /* 0x000fc8000f8e00ff */
[----:B------:R-:W-:Y:S01]  /*0ff0*/  FADD.FTZ R129, R129, R129 ;  /* 0x0000008181817221 */ /* 0x000fe20000010000 */
[----:B------:R-:W-:Y:S01]  /*1000*/  FADD.FTZ R128, R128, R128 ;  /* 0x0000008080807221 */ /* 0x000fe20000010000 */
[----:B------:R-:W-:Y:S01]  /*1010*/  FADD.FTZ R127, R127, R127 ;  /* 0x0000007f7f7f7221 */ /* 0x000fe20000010000 */
[----:B------:R-:W-:Y:S01]  /*1020*/  IMAD R19, R85, UR7, R16 ;  /* 0x0000000755137c24 */ /* 0x000fe2000f8e0210 */
[----:B------:R-:W-:Y:S01]  /*1030*/  IADD3 R16, R3, R17, RZ ;  /* 0x0000001103107210 */ /* 0x000fe20007ffe0ff */
[--C-:B------:R-:W-:Y:S01]  /*1040*/  HADD2.F32 R100, -RZ, R18.reuse.H0_H0 ;  /* 0x20000012ff647230 */ /* 0x100fe20000004100 */
[----:B-1----:R-:W-:Y:S01]  /*1050*/  LEA R139, P1, R136, R26, 0x3 ;  /* 0x0000001a888b7211 */ /* 0x002fe200078218ff */
[----:B------:R-:W-:Y:S01]  /*1060*/  HADD2.F32 R108, -RZ, R18.H1_H1 ;  /* 0x30000012ff6c7230 */ /* 0x000fe20000004100 */
[----:B------:R-:W-:Y:S01]  /*1070*/  IADD3 R3, R137, R19, RZ ;  /* 0x0000001389037210 */ /* 0x000fe20007ffe0ff */
[----:B------:R-:W-:Y:S01]  /*1080*/  IMAD R18, R84, UR8, RZ ;  /* 0x0000000854127c24 */ /* 0x000fe2000f8e02ff */
[----:B------:R-:W-:Y:S01]  /*1090*/  LEA.HI.X R137, R2, R141, R16, 0x3, P0 ;  /* 0x0000008d02897211 */ /* 0x000fe200000f1c10 */
[--C-:B------:R-:W-:Y:S01]  /*10a0*/  HADD2.F32 R144, -RZ, R13.reuse.H0_H0 ;  /* 0x2000000dff907230 */ /* 0x100fe20000004100 */
[----:B------:R-:W-:Y:S01]  /*10b0*/  LEA.HI.X R136, R136, R27, R3, 0x3, P1 ;  /* 0x0000001b88887211 */ /* 0x000fe200008f1c03 */
[----:B------:R-:W-:Y:S01]  /*10c0*/  IMAD R135, R85, UR9, R18 ;  /* 0x0000000955877c24 */ /* 0x000fe2000f8e0212 */
[----:B------:R-:W0:Y:S01]  /*10d0*/  LDC.64 R16, c[0x0][0x270] ;  /* 0x00009c00ff107b82 */ /* 0x000e220000000a00 */
[----:B------:R-:W-:-:S02]  /*10e0*/  HADD2.F32 R146, -RZ, R13.H1_H1 ;  /* 0x3000000dff927230 */ /* 0x000fc40000004100 */
[----:B------:R-:W-:Y:S01]  /*10f0*/  FADD.FTZ R113, R100, R81 ;  /* 0x0000005164717221 */ /* 0x000fe20000010000 */
[----:B------:R-:W-:-:S04]  /*1100*/  IMAD.WIDE.U32 R12, R85, UR8, RZ ;  /* 0x00000008550c7c25 */ /* 0x000fc8000f8e00ff */
[--C-:B------:R-:W-:Y:S01]  /*1110*/  FADD.FTZ R107, R144, R81.reuse ;  /* 0x00000051906b7221 */ /* 0x100fe20000010000 */
[----:B------:R-:W-:Y:S01]  /*1120*/  FADD.FTZ R126, R126, R126 ;  /* 0x0000007e7e7e7221 */ /* 0x000fe20000010000 */
[----:B------:R-:W-:Y:S01]  /*1130*/  FADD.FTZ R102, R146, R81 ;  /* 0x0000005192667221 */ /* 0x000fe20000010000 */
[--C-:B------:R-:W-:Y:S01]  /*1140*/  HADD2.F32 R148, -RZ, R14.reuse.H0_H0 ;  /* 0x2000000eff947230 */ /* 0x100fe20000004100 */
[----:B------:R-:W1:Y:S01]  /*1150*/  LDC.64 R18, c[0x0][0x250] ;  /* 0x00009400ff127b82 */ /* 0x000e620000000a00 */
[----:B------:R-:W-:Y:S01]  /*1160*/  HADD2.F32 R14, -RZ, R14.H1_H1 ;  /* 0x3000000eff0e7230 */ /* 0x000fe20000004100 */
[----:B--2---:R-:W-:Y:S01]  /*1170*/  LEA R138, P2, R12, R52, 0x3 ;  /* 0x000000340c8a7211 */ /* 0x004fe200078418ff */
[----:B------:R-:W-:Y:S01]  /*1180*/  IMAD.WIDE R32, R33, 0x10, R24 ;  /* 0x0000001021207825 */ /* 0x000fe200078e0218 */
[----:B------:R-:W-:-:S03]  /*1190*/  IADD3 R135, R13, R135, RZ ;  /* 0x000000870d877210 */ /* 0x000fc60007ffe0ff */
[----:B------:R-:W-:Y:S01]  /*11a0*/  FADD.FTZ R125, R125, R125 ;  /* 0x0000007d7d7d7221 */ /* 0x000fe20000010000 */
[----:B------:R-:W-:Y:S01]  /*11b0*/  FADD.FTZ R124, R124, R124 ;  /* 0x0000007c7c7c7221 */ /* 0x000fe20000010000 */
[----:B------:R-:W-:Y:S01]  /*11c0*/  FADD.FTZ R123, R123, R123 ;  /* 0x0000007b7b7b7221 */ /* 0x000fe20000010000 */
[----:B------:R-:W2:Y:S01]  /*11d0*/  LDC.64 R26, c[0x0][0x238] ;  /* 0x00008e00ff1a7b82 */ /* 0x000ea20000000a00 */
[----:B------:R-:W-:Y:S01]  /*11e0*/  LEA.HI.X R135, R12, R53, R135, 0x3, P2 ;  /* 0x000000350c877211 */ /* 0x000fe200010f1c87 */
[----:B------:R-:W-:Y:S01]  /*11f0*/  FADD.FTZ R122, R122, R122 ;  /* 0x0000007a7a7a7221 */ /* 0x000fe20000010000 */
[----:B------:R-:W-:Y:S01]  /*1200*/  FADD.FTZ R121, R121, R121 ;  /* 0x0000007979797221 */ /* 0x000fe20000010000 */
[----:B------:R-:W-:Y:S01]  /*1210*/  FADD.FTZ R120, R120, R120 ;  /* 0x0000007878787221 */ /* 0x000fe20000010000 */
[----:B------:R-:W-:Y:S02]  /*1220*/  ISETP.NE.AND P1, PT, R80, RZ, PT ;  /* 0x000000ff5000720c */ /* 0x000fe40003f25270 */
[----:B------:R-:W-:-:S02]  /*1230*/  CS2R R64, SRZ ;  /* 0x0000000000407805 */ /* 0x000fc4000001ff00 */
[----:B------:R-:W-:Y:S02]  /*1240*/  ISETP.NE.AND P3, PT, R80, 0x1f, PT ;  /* 0x0000001f5000780c */ /* 0x000fe40003f65270 */
[----:B------:R-:W-:Y:S02]  /*1250*/  CS2R R62, SRZ ;  /* 0x00000000003e7805 */ /* 0x000fe4000001ff00 */
[----:B------:R-:W-:Y:S02]  /*1260*/  MOV R119, R69 ;  /* 0x0000004500777202 */ /* 0x000fe40000000f00 */
[----:B------:R-:W-:Y:S02]  /*1270*/  CS2R R60, SRZ ;  /* 0x00000000003c7805 */ /* 0x000fe4000001ff00 */
[----:B------:R-:W-:Y:S02]  /*1280*/  MOV R66, RZ ;  /* 0x000000ff00427202 */ /* 0x000fe40000000f00 */
[----:B------:R-:W-:-:S02]  /*1290*/  CS2R R58, SRZ ;  /* 0x00000000003a7805 */ /* 0x000fc4000001ff00 */
[----:B------:R-:W-:Y:S02]  /*12a0*/  MOV R118, R69 ;  /* 0x0000004500767202 */ /* 0x000fe40000000f00 */
[----:B------:R-:W-:Y:S02]  /*12b0*/  CS2R R56, SRZ ;  /* 0x0000000000387805 */ /* 0x000fe4000001ff00 */
[----:B------:R-:W-:Y:S02]  /*12c0*/  CS2R R54, SRZ ;  /* 0x0000000000367805 */ /* 0x000fe4000001ff00 */
[----:B------:R-:W-:Y:S02]  /*12d0*/  CS2R R52, SRZ ;  /* 0x0000000000347805 */ /* 0x000fe4000001ff00 */
        /* <DEDUP_REMOVED lines=12> */
[----:B0-----:R-:W-:Y:S01]  /*13a0*/  SHF.L.U64.HI R142, R16, 0x3, R17 ;  /* 0x00000003108e7819 */ /* 0x001fe20000010211 */
[----:B------:R-:W-:Y:S01]  /*13b0*/  UMOV UR4, URZ ;  /* 0x0000003f00047c82 */ /* 0x000fe20008000000 */
[----:B-1----:R-:W-:Y:S01]  /*13c0*/  SHF.L.U64.HI R19, R18, 0x3, R19 ;  /* 0x0000000312137819 */ /* 0x002fe20000010213 */
[----:B------:R-:W-:Y:S01]  /*13d0*/  ULDC UR5, c[0x0][0x224] ;  /* 0x0000890000057ab9 */ /* 0x000fe20000000800 */
[----:B--2---:R-:W-:-:S02]  /*13e0*/  SHF.L.U64.HI R144, R26, 0x3, R27 ;  /* 0x000000031a907819 */ /* 0x004fc4000001021b */
[----:B---34-:R-:W-:-:S07]  /*13f0*/  SHF.L.U32 R146, R15, 0x8, RZ ;  /* 0x000000080f927819 */ /* 0x018fce00000006ff */
.L_x_14058:
[----:B0-----:R-:W-:Y:S02]  /*1400*/  MOV R14, R140 ;  /* 0x0000008c000e7202 */ /* 0x001fe40000000f00 */
[----:B------:R-:W-:-:S05]  /*1410*/  MOV R15, R137 ;  /* 0x00000089000f7202 */ /* 0x000fca0000000f00 */
[----:B------:R-:W2:Y:S01]  /*1420*/  LDG.E.64 R28, desc[UR14][R14.64] ;  /* 0x0000000e0e1c7981 */ /* 0x000ea2000c1e1b00 */
[----:B------:R-:W-:Y:S02]  /*1430*/  MOV R2, R139 ;  /* 0x0000008b00027202 */ /* 0x000fe40000000f00 */
[----:B------:R-:W-:Y:S02]  /*1440*/  MOV R3, R136 ;  /* 0x0000008800037202 */ /* 0x000fe40000000f00 */
[----:B------:R-:W-:Y:S02]  /*1450*/  MOV R12, R138 ;  /* 0x0000008a000c7202 */ /* 0x000fe40000000f00 */
[----:B------:R-:W-:Y:S02]  /*1460*/  MOV R13, R135 ;  /* 0x00000087000d7202 */ /* 0x000fe40000000f00 */
[----:B------:R-:W3:Y:S04]  /*1470*/  LDG.E.64 R2, desc[UR14][R2.64] ;  /* 0x0000000e02027981 */ /* 0x000ee8000c1e1b00 */
[----:B------:R-:W3:Y:S01]  /*1480*/  LDG.E.64 R12, desc[UR14][R12.64] ;  /* 0x0000000e0c0c7981 */ /* 0x000ee2000c1e1b00 */
[----:B------:R-:W-:-:S04]  /*1490*/  ISETP.NE.AND P0, PT, R210, RZ, PT ;  /* 0x000000ffd200720c */ /* 0x000fc80003f05270 */
[----:B------:R-:W-:Y:S01]  /*14a0*/  ISETP.LT.OR P2, PT, R77, 0x2, P0 ;  /* 0x000000024d00780c */ /* 0x000fe20000741670 */
[----:B------:R-:W0:Y:S01]  /*14b0*/  @P3 S2R R188, SR_CgaCtaId ;  /* 0x0000000000bc3919 */ /* 0x000e220000008800 */
[-C--:B--2---:R-:W-:Y:S01]  /*14c0*/  FMUL.FTZ R17, R114, R29.reuse ;  /* 0x0000001d72117220 */ /* 0x084fe20000410000 */
[-C--:B------:R-:W-:Y:S01]  /*14d0*/  FMUL.FTZ R14, R112, R29.reuse ;  /* 0x0000001d700e7220 */ /* 0x080fe20000410000 */
[----:B------:R-:W-:Y:S02]  /*14e0*/  FMUL.FTZ R15, R115, R29 ;  /* 0x0000001d730f7220 */ /* 0x000fe40000410000 */
[----:B------:R-:W-:Y:S01]  /*14f0*/  FMUL.RZ R31, R17, 0.15915493667125701904 ;  /* 0x3e22f983111f7820 */ /* 0x000fe2000040c000 */
[----:B------:R-:W-:Y:S01]  /*1500*/  FMUL.FTZ R17, R28, 1.4426950216293334961 ;  /* 0x3fb8aa3b1c117820 */ /* 0x000fe20000410000 */
[----:B------:R-:W-:Y:S01]  /*1510*/  FMUL.RZ R143, R14, 0.15915493667125701904 ;  /* 0x3e22f9830e8f7820 */ /* 0x000fe2000040c000 */
[----:B------:R-:W-:Y:S01]  /*1520*/  FMUL.RZ R149, R15, 0.15915493667125701904 ;  /* 0x3e22f9830f957820 */ /* 0x000fe2000040c000 */
[----:B------:R-:W-:Y:S01]  /*1530*/  MUFU.SIN R148, R31 ;  /* 0x0000001f00947308 */ /* 0x000fe20000000400 */
[-C--:B------:R-:W-:Y:S01]  /*1540*/  FMUL.FTZ R14, R112, R17.reuse ;  /* 0x00000011700e7220 */ /* 0x080fe20000410000 */
[-C--:B------:R-:W-:Y:S01]  /*1550*/  FMUL.FTZ R27, R114, R17.reuse ;  /* 0x00000011721b7220 */ /* 0x080fe20000410000 */
[----:B------:R-:W-:-:S05]  /*1560*/  FMUL.FTZ R15, R115, R17 ;  /* 0x00000011730f7220 */ /* 0x000fca0000410000 */
[----:B------:R1:W-:Y:S08]  /*1570*/  MUFU.EX2 R141, R14 ;  /* 0x0000000e008d7308 */ /* 0x0003f00000000800 */
[----:B------:R2:W-:Y:S01]  /*1580*/  MUFU.COS R30, R31 ;  /* 0x0000001f001e7308 */ /* 0x0005e20000000000 */
[----:B-1----:R-:W-:-:S07]  /*1590*/  FMUL.FTZ R14, R113, R29 ;  /* 0x0000001d710e7220 */ /* 0x002fce0000410000 */
[----:B------:R-:W-:Y:S01]  /*15a0*/  MUFU.SIN R150, R143 ;  /* 0x0000008f00967308 */ /* 0x000fe20000000400 */
[----:B--2---:R-:W-:-:S04]  /*15b0*/  FMUL.FTZ R31, R110, R29 ;  /* 0x0000001d6e1f7220 */ /* 0x004fc80000410000 */
[----:B------:R-:W-:Y:S01]  /*15c0*/  FMUL.RZ R151, R31, 0.15915493667125701904 ;  /* 0x3e22f9831f977820 */ /* 0x000fe2000040c000 */
[-C--:B------:R-:W-:Y:S02]  /*15d0*/  FMUL.FTZ R31, R110, R17.reuse ;  /* 0x000000116e1f7220 */ /* 0x080fe40000410000 */
[----:B------:R1:W-:Y:S08]  /*15e0*/  MUFU.COS R152, R143 ;  /* 0x0000008f00987308 */ /* 0x0003f00000000000 */
[----:B------:R-:W2:Y:S01]  /*15f0*/  MUFU.EX2 R27, R27 ;  /* 0x0000001b001b7308 */ /* 0x000ea20000000800 */
[----:B-1----:R-:W-:Y:S01]  /*1600*/  FMUL.RZ R143, R14, 0.15915493667125701904 ;  /* 0x3e22f9830e8f7820 */ /* 0x002fe2000040c000 */
[----:B------:R-:W-:-:S06]  /*1610*/  FMUL.FTZ R14, R113, R17 ;  /* 0x00000011710e7220 */ /* 0x000fcc0000410000 */
[----:B------:R1:W-:Y:S08]  /*1620*/  MUFU.EX2 R159, R14 ;  /* 0x0000000e009f7308 */ /* 0x0003f00000000800 */
[----:B------:R4:W-:Y:S01]  /*1630*/  MUFU.EX2 R147, R31 ;  /* 0x0000001f00937308 */ /* 0x0009e20000000800 */
[----:B-1----:R-:W-:Y:S01]  /*1640*/  FMUL.FTZ R14, R106, R29 ;  /* 0x0000001d6a0e7220 */ /* 0x002fe20000410000 */
[----:B--2---:R-:W-:-:S03]  /*1650*/  FMUL.FTZ R30, R27, R30 ;  /* 0x0000001e1b1e7220 */ /* 0x004fc60000410000 */
[----:B------:R-:W-:Y:S01]  /*1660*/  FMUL.RZ R153, R14, 0.15915493667125701904 ;  /* 0x3e22f9830e997820 */ /* 0x000fe2000040c000 */
[-C--:B------:R-:W-:Y:S02]  /*1670*/  FMUL.FTZ R14, R109, R29.reuse ;  /* 0x0000001d6d0e7220 */ /* 0x080fe40000410000 */
[----:B------:R-:W-:Y:S01]  /*1680*/  MUFU.SIN R158, R151 ;  /* 0x00000097009e7308 */ /* 0x000fe20000000400 */
[----:B----4-:R-:W-:Y:S01]  /*1690*/  FMUL.FTZ R31, R111, R29 ;  /* 0x0000001d6f1f7220 */ /* 0x010fe20000410000 */
[----:B------:R-:W-:Y:S01]  /*16a0*/  FMUL.RZ R155, R14, 0.15915493667125701904 ;  /* 0x3e22f9830e9b7820 */ /* 0x000fe2000040c000 */
[----:B------:R-:W-:-:S05]  /*16b0*/  SEL R14, R146, R117, !P1 ;  /* 0x00000075920e7207 */ /* 0x000fca0004800000 */
[----:B------:R1:W-:Y:S08]  /*16c0*/  MUFU.COS R160, R151 ;  /* 0x0000009700a07308 */ /* 0x0003f00000000000 */
[----:B------:R2:W-:Y:S01]  /*16d0*/  MUFU.EX2 R145, R15 ;  /* 0x0000000f00917308 */ /* 0x0005e20000000800 */
[----:B-1----:R-:W-:Y:S01]  /*16e0*/  FMUL.RZ R151, R31, 0.15915493667125701904 ;  /* 0x3e22f9831f977820 */ /* 0x002fe2000040c000 */
[----:B------:R-:W-:-:S06]  /*16f0*/  FMUL.FTZ R31, R111, R17 ;  /* 0x000000116f1f7220 */ /* 0x000fcc0000410000 */
[----:B------:R1:W-:Y:S01]  /*1700*/  MUFU.EX2 R170, R31 ;  /* 0x0000001f00aa7308 */ /* 0x0003e20000000800 */
[----:B--2---:R-:W-:-:S07]  /*1710*/  FMUL.FTZ R15, R108, R29 ;  /* 0x0000001d6c0f7220 */ /* 0x004fce0000410000 */
[----:B------:R-:W2:Y:S01]  /*1720*/  MUFU.SIN R154, R149 ;  /* 0x00000095009a7308 */ /* 0x000ea20000000400 */
[----:B-1----:R-:W-:Y:S01]  /*1730*/  FMUL.FTZ R31, R27, R148 ;  /* 0x000000941b1f7220 */ /* 0x002fe20000410000 */
[----:B------:R-:W-:-:S05]  /*1740*/  LEA R27, R14, R69, 0x3 ;  /* 0x000000450e1b7211 */ /* 0x000fca00078e18ff */
[----:B------:R1:W-:Y:S01]  /*1750*/  STS.64 [R27+0x880], R30 ;  /* 0x0008801e1b007388 */ /* 0x0003e20000000a00 */
[----:B------:R4:W-:Y:S08]  /*1760*/  MUFU.COS R156, R149 ;  /* 0x00000095009c7308 */ /* 0x0009f00000000000 */
[----:B------:R-:W-:Y:S01]  /*1770*/  MUFU.SIN R163, R151 ;  /* 0x0000009700a37308 */ /* 0x000fe20000000400 */
[----:B----4-:R-:W-:Y:S01]  /*1780*/  FMUL.RZ R149, R15, 0.15915493667125701904 ;  /* 0x3e22f9830f957820 */ /* 0x010fe2000040c000 */
[----:B------:R-:W-:-:S06]  /*1790*/  FMUL.FTZ R15, R108, R17 ;  /* 0x000000116c0f7220 */ /* 0x000fcc0000410000 */
[----:B------:R4:W-:Y:S08]  /*17a0*/  MUFU.EX2 R161, R15 ;  /* 0x0000000f00a17308 */ /* 0x0009f00000000800 */
[----:B------:R0:W-:Y:S01]  /*17b0*/  MUFU.COS R165, R151 ;  /* 0x0000009700a57308 */ /* 0x0001e20000000000 */
[-C--:B----4-:R-:W-:Y:S01]  /*17c0*/  FMUL.FTZ R15, R104, R29.reuse ;  /* 0x0000001d680f7220 */ /* 0x090fe20000410000 */
[----:B------:R-:W-:-:S06]  /*17d0*/  FMUL.FTZ R148, R107, R29 ;  /* 0x0000001d6b947220 */ /* 0x000fcc0000410000 */
[----:B------:R-:W-:Y:S01]  /*17e0*/  MUFU.SIN R166, R149 ;  /* 0x0000009500a67308 */ /* 0x000fe20000000400 */
[----:B0-----:R-:W-:Y:S01]  /*17f0*/  FMUL.RZ R151, R15, 0.15915493667125701904 ;  /* 0x3e22f9830f977820 */ /* 0x001fe2000040c000 */
[----:B------:R-:W-:Y:S01]  /*1800*/  CS2R R14, SRZ ;  /* 0x00000000000e7805 */ /* 0x000fe2000001ff00 */
[----:B------:R-:W-:Y:S06]  /*1810*/  BAR.SYNC.DEFER_BLOCKING 0x0 ;  /* 0x0000000000007b1d */ /* 0x000fec0000010000 */
[----:B------:R0:W-:Y:S01]  /*1820*/  MUFU.COS R168, R149 ;  /* 0x0000009500a87308 */ /* 0x0001e20000000000 */
[----:B-1----:R-:W-:-:S07]  /*1830*/  FMUL.FTZ R27, R107, R17 ;  /* 0x000000116b1b7220 */ /* 0x002fce0000410000 */
[----:B------:R-:W-:Y:S01]  /*1840*/  MUFU.SIN R162, R143 ;  /* 0x0000008f00a27308 */ /* 0x000fe20000000400 */
[----:B0-----:R-:W-:-:S07]  /*1850*/  FMUL.FTZ R149, R109, R17 ;  /* 0x000000116d957220 */ /* 0x001fce0000410000 */
[----:B------:R0:W-:Y:S01]  /*1860*/  MUFU.EX2 R194, R149 ;  /* 0x0000009500c27308 */ /* 0x0001e20000000800 */
[----:B------:R1:W5:Y:S07]  /*1870*/  @!P2 LDG.E.64 R14, desc[UR14][R32.64+0x8] ;  /* 0x0000080e200ea981 */ /* 0x00036e000c1e1b00 */
[----:B------:R4:W-:Y:S01]  /*1880*/  MUFU.COS R164, R143 ;  /* 0x0000008f00a47308 */ /* 0x0009e20000000000 */
[----:B0-----:R-:W-:Y:S01]  /*1890*/  FMUL.RZ R149, R148, 0.15915493667125701904 ;  /* 0x3e22f98394957820 */ /* 0x001fe2000040c000 */
[----:B------:R-:W-:-:S06]  /*18a0*/  FMUL.FTZ R148, R102, R29 ;  /* 0x0000001d66947220 */ /* 0x000fcc0000410000 */
[----:B------:R-:W-:Y:S01]  /*18b0*/  MUFU.SIN R172, R153 ;  /* 0x0000009900ac7308 */ /* 0x000fe20000000400 */
[----:B----4-:R-:W-:-:S07]  /*18c0*/  FMUL.FTZ R143, R106, R17 ;  /* 0x000000116a8f7220 */ /* 0x010fce0000410000 */
[----:B------:R0:W-:Y:S08]  /*18d0*/  MUFU.COS R174, R153 ;  /* 0x0000009900ae7308 */ /* 0x0001f00000000000 */
[----:B------:R4:W-:Y:S01]  /*18e0*/  MUFU.EX2 R204, R27 ;  /* 0x0000001b00cc7308 */ /* 0x0009e20000000800 */
[----:B0-----:R-:W-:Y:S01]  /*18f0*/  FMUL.RZ R153, R148, 0.15915493667125701904 ;  /* 0x3e22f98394997820 */ /* 0x001fe2000040c000 */
[----:B------:R-:W-:-:S06]  /*1900*/  FMUL.FTZ R148, R102, R17 ;  /* 0x0000001166947220 */ /* 0x000fcc0000410000 */
[----:B------:R0:W-:Y:S01]  /*1910*/  MUFU.EX2 R179, R143 ;  /* 0x0000008f00b37308 */ /* 0x0001e20000000800 */
[----:B----4-:R-:W-:-:S07]  /*1920*/  FMUL.FTZ R27, R100, R29 ;  /* 0x0000001d641b7220 */ /* 0x010fce0000410000 */
[----:B------:R-:W-:Y:S01]  /*1930*/  MUFU.SIN R180, R153 ;  /* 0x0000009900b47308 */ /* 0x000fe20000000400 */
[----:B0-----:R-:W-:-:S07]  /*1940*/  FMUL.FTZ R143, R104, R17 ;  /* 0x00000011688f7220 */ /* 0x001fce0000410000 */
[----:B------:R0:W-:Y:S08]  /*1950*/  MUFU.COS R182, R153 ;  /* 0x0000009900b67308 */ /* 0x0001f00000000000 */
[----:B------:R-:W-:Y:S01]  /*1960*/  MUFU.SIN R167, R155 ;  /* 0x0000009b00a77308 */ /* 0x000fe20000000400 */
[----:B0-----:R-:W-:-:S07]  /*1970*/  FMUL.RZ R153, R27, 0.15915493667125701904 ;  /* 0x3e22f9831b997820 */ /* 0x001fce000040c000 */
[----:B------:R0:W-:Y:S08]  /*1980*/  MUFU.EX2 R197, R143 ;  /* 0x0000008f00c57308 */ /* 0x0001f00000000800 */
[----:B------:R3:W-:Y:S01]  /*1990*/  MUFU.EX2 R211, R148 ;  /* 0x0000009400d37308 */ /* 0x0007e20000000800 */
[----:B0-----:R-:W-:-:S07]  /*19a0*/  FMUL.FTZ R143, R105, R29 ;  /* 0x0000001d698f7220 */ /* 0x001fce0000410000 */
[----:B------:R-:W-:Y:S01]  /*19b0*/  MUFU.SIN R177, R153 ;  /* 0x0000009900b17308 */ /* 0x000fe20000000400 */
[----:B---3--:R-:W-:-:S07]  /*19c0*/  FMUL.FTZ R148, R3, R12 ;  /* 0x0000000c03947220 */ /* 0x008fce0000410000 */
[----:B------:R0:W-:Y:S08]  /*19d0*/  MUFU.COS R181, R153 ;  /* 0x0000009900b57308 */ /* 0x0001f00000000000 */
[----:B------:R3:W-:Y:S01]  /*19e0*/  MUFU.COS R169, R155 ;  /* 0x0000009b00a97308 */ /* 0x0007e20000000000 */
[----:B0-----:R-:W-:-:S04]  /*19f0*/  FMUL.FTZ R153, R3, R13 ;  /* 0x0000000d03997220 */ /* 0x001fc80000410000 */
[----:B------:R-:W-:-:S03]  /*1a00*/  FFMA.FTZ R153, R2, R12, -R153 ;  /* 0x0000000c02997223 */ /* 0x000fc60000010899 */
[----:B------:R-:W-:Y:S01]  /*1a10*/  MUFU.SIN R176, R151 ;  /* 0x0000009700b07308 */ /* 0x000fe20000000400 */
[----:B---3--:R-:W-:Y:S01]  /*1a20*/  FFMA.FTZ R155, R2, R13, R148 ;  /* 0x0000000d029b7223 */ /* 0x008fe20000010094 */
[----:B------:R-:W-:-:S06]  /*1a30*/  FMUL.FTZ R2, R101, R29 ;  /* 0x0000001d65027220 */ /* 0x000fcc0000410000 */
[----:B------:R0:W-:Y:S01]  /*1a40*/  MUFU.COS R178, R151 ;  /* 0x0000009700b27308 */ /* 0x0001e20000000000 */
[----:B------:R-:W-:Y:S01]  /*1a50*/  FMUL.RZ R13, R2, 0.15915493667125701904 ;  /* 0x3e22f983020d7820 */ /* 0x000fe2000040c000 */
[----:B0-----:R-:W-:-:S06]  /*1a60*/  FMUL.RZ R151, R143, 0.15915493667125701904 ;  /* 0x3e22f9838f977820 */ /* 0x001fcc000040c000 */
[----:B------:R-:W-:Y:S08]  /*1a70*/  MUFU.SIN R184, R151 ;  /* 0x0000009700b87308 */ /* 0x000ff00000000400 */
[----:B------:R0:W-:Y:S01]  /*1a80*/  MUFU.COS R186, R151 ;  /* 0x0000009700ba7308 */ /* 0x0001e20000000000 */
[-C--:B------:R-:W-:Y:S01]  /*1a90*/  FMUL.FTZ R143, R105, R17.reuse ;  /* 0x00000011698f7220 */ /* 0x080fe20000410000 */
[-C--:B------:R-:W-:Y:S01]  /*1aa0*/  FMUL.FTZ R27, R100, R17.reuse ;  /* 0x00000011641b7220 */ /* 0x080fe20000410000 */
[----:B0-----:R-:W-:-:S05]  /*1ab0*/  FMUL.FTZ R151, R101, R17 ;  /* 0x0000001165977220 */ /* 0x001fca0000410000 */
[----:B------:R-:W-:Y:S08]  /*1ac0*/  MUFU.COS R12, R13 ;  /* 0x0000000d000c7308 */ /* 0x000ff00000000000 */
[----:B------:R-:W0:Y:S08]  /*1ad0*/  MUFU.EX2 R201, R151 ;  /* 0x0000009700c97308 */ /* 0x000e300000000800 */
[----:B------:R-:W3:Y:S08]  /*1ae0*/  MUFU.SIN R2, R13 ;  /* 0x0000000d00027308 */ /* 0x000ef00000000400 */
[----:B------:R-:W-:Y:S08]  /*1af0*/  MUFU.SIN R171, R149 ;  /* 0x0000009500ab7308 */ /* 0x000ff00000000400 */
[----:B------:R4:W-:Y:S02]  /*1b00*/  MUFU.COS R173, R149 ;  /* 0x0000009500ad7308 */ /* 0x0009e40000000000 */
[C---:B----4-:R-:W-:Y:S01]  /*1b10*/  FMUL.FTZ R149, R103.reuse, R17 ;  /* 0x0000001167957220 */ /* 0x050fe20000410000 */
[----:B------:R-:W-:-:S04]  /*1b20*/  FMUL.FTZ R17, R103, R29 ;  /* 0x0000001d67117220 */ /* 0x000fc80000410000 */
[----:B------:R-:W-:Y:S01]  /*1b30*/  FMUL.RZ R175, R17, 0.15915493667125701904 ;  /* 0x3e22f98311af7820 */ /* 0x000fe2000040c000 */
[----:B------:R-:W-:Y:S01]  /*1b40*/  @P3 MOV R17, 0x400 ;  /* 0x0000040000113802 */ /* 0x000fe20000000f00 */
[----:B------:R-:W-:Y:S03]  /*1b50*/  MUFU.EX2 R200, R149 ;  /* 0x0000009500c87308 */ /* 0x000fe60000000800 */
[----:B------:R-:W-:Y:S01]  /*1b60*/  @P3 LEA R69, R188, R17, 0x18 ;  /* 0x00000011bc453211 */ /* 0x000fe200078ec0ff */
[----:B------:R-:W-:-:S04]  /*1b70*/  FMUL.FTZ R17, R141, R150 ;  /* 0x000000968d117220 */ /* 0x000fc80000410000 */
[----:B------:R-:W4:Y:S01]  /*1b80*/  MUFU.COS R3, R175 ;  /* 0x000000af00037308 */ /* 0x000f220000000000 */
[----:B--2---:R-:W-:Y:S01]  /*1b90*/  FMUL.FTZ R148, R145, R154 ;  /* 0x0000009a91947220 */ /* 0x004fe20000410000 */
[C---:B0-----:R-:W-:Y:S01]  /*1ba0*/  FMUL.FTZ R203, R201.reuse, R12 ;  /* 0x0000000cc9cb7220 */ /* 0x041fe20000410000 */
[----:B---3--:R-:W-:-:S05]  /*1bb0*/  FMUL.FTZ R201, R201, R2 ;  /* 0x00000002c9c97220 */ /* 0x008fca0000410000 */
[----:B------:R0:W-:Y:S01]  /*1bc0*/  MUFU.EX2 R219, R143 ;  /* 0x0000008f00db7308 */ /* 0x0001e20000000800 */
[----:B------:R-:W-:Y:S01]  /*1bd0*/  FMUL.FTZ R154, RZ, R17 ;  /* 0x00000011ff9a7220 */ /* 0x000fe20000410000 */
[----:B0-----:R-:W-:Y:S01]  /*1be0*/  FMUL.FTZ R143, R141, R152 ;  /* 0x000000988d8f7220 */ /* 0x001fe20000410000 */
[----:B------:R-:W-:-:S04]  /*1bf0*/  FMUL.FTZ R152, R114, R157 ;  /* 0x0000009d72987220 */ /* 0x000fc80000410000 */
[-C--:B------:R-:W-:Y:S01]  /*1c00*/  FMUL.FTZ R2, R17, R152.reuse ;  /* 0x0000009811027220 */ /* 0x080fe20000410000 */
[----:B------:R-:W-:Y:S01]  /*1c10*/  FFMA.FTZ R157, R143, R152, -R154 ;  /* 0x000000988f9d7223 */ /* 0x000fe2000001089a */
[----:B------:R0:W-:Y:S02]  /*1c20*/  MUFU.EX2 R212, R27 ;  /* 0x0000001b00d47308 */ /* 0x0001e40000000800 */
[----:B------:R-:W-:Y:S01]  /*1c30*/  FFMA.FTZ R2, RZ, R143, R2 ;  /* 0x0000008fff027223 */ /* 0x000fe20000010002 */
[----:B------:R-:W-:Y:S01]  /*1c40*/  FMUL.FTZ R149, R159, R164 ;  /* 0x000000a49f957220 */ /* 0x000fe20000410000 */
[----:B------:R-:W-:Y:S01]  /*1c50*/  FMUL.FTZ R12, R30, R17 ;  /* 0x000000111e0c7220 */ /* 0x000fe20000410000 */
[----:B------:R-:W-:Y:S01]  /*1c60*/  FFMA.FTZ R157, R112, R99, R157 ;  /* 0x00000063709d7223 */ /* 0x000fe2000001009d */
[----:B------:R-:W-:Y:S02]  /*1c70*/  FMUL.FTZ R150, R145, R156 ;  /* 0x0000009c91967220 */ /* 0x000fe40000410000 */
[----:B------:R-:W2:Y:S01]  /*1c80*/  MUFU.SIN R183, R175 ;  /* 0x000000af00b77308 */ /* 0x000ea20000000400 */
[----:B0-----:R-:W-:Y:S01]  /*1c90*/  FMUL.FTZ R27, R159, R162 ;  /* 0x000000a29f1b7220 */ /* 0x001fe20000410000 */
[----:B------:R-:W-:Y:S01]  /*1ca0*/  FADD.FTZ R159, RZ, R2 ;  /* 0x00000002ff9f7221 */ /* 0x000fe20000010000 */
[C---:B------:R-:W-:Y:S01]  /*1cb0*/  FMUL.FTZ R151, R147.reuse, R160 ;  /* 0x000000a093977220 */ /* 0x040fe20000410000 */
[----:B------:R-:W-:Y:S01]  /*1cc0*/  FMUL.FTZ R141, R147, R158 ;  /* 0x0000009e938d7220 */ /* 0x000fe20000410000 */
[----:B----4-:R-:W-:Y:S01]  /*1cd0*/  FMUL.FTZ R202, R200, R3 ;  /* 0x00000003c8ca7220 */ /* 0x010fe20000410000 */
[----:B------:R-:W-:Y:S01]  /*1ce0*/  FMUL.FTZ R147, R161, R166 ;  /* 0x000000a6a1937220 */ /* 0x000fe20000410000 */
[C---:B------:R-:W-:Y:S01]  /*1cf0*/  FMUL.FTZ R3, R31.reuse, R17 ;  /* 0x000000111f037220 */ /* 0x040fe20000410000 */
[----:B------:R-:W-:Y:S01]  /*1d00*/  FFMA.FTZ R13, R31, R143, R12 ;  /* 0x0000008f1f0d7223 */ /* 0x000fe2000001000c */
        /* <DEDUP_REMOVED lines=8> */
[----:B------:R-:W-:Y:S01]  /*1d90*/  FMUL.FTZ R224, R120, R153 ;  /* 0x0000009978e07220 */ /* 0x000fe20000410000 */
[-C--:B------:R-:W-:Y:S01]  /*1da0*/  FMUL.FTZ R160, R203, R166.reuse ;  /* 0x000000a6cba07220 */ /* 0x080fe20000410000 */
[C---:B------:R-:W-:Y:S01]  /*1db0*/  FMUL.FTZ R158, R201.reuse, R166 ;  /* 0x000000a6c99e7220 */ /* 0x040fe20000410000 */
[-C--:B------:R-:W-:Y:S01]  /*1dc0*/  FMUL.FTZ R12, R148, R3.reuse ;  /* 0x00000003940c7220 */ /* 0x080fe20000410000 */
[----:B------:R-:W-:Y:S01]  /*1dd0*/  FFMA.FTZ R2, R150, R3, -R161 ;  /* 0x0000000396027223 */ /* 0x000fe200000108a1 */
[----:B------:R-:W-:Y:S01]  /*1de0*/  FADD.FTZ R156, RZ, R156 ;  /* 0x0000009cff9c7221 */ /* 0x000fe20000010000 */
[----:B------:R-:W-:Y:S01]  /*1df0*/  FMUL.FTZ R168, R170, R165 ;  /* 0x000000a5aaa87220 */ /* 0x000fe20000410000 */
[----:B------:R-:W-:Y:S01]  /*1e00*/  FFMA.FTZ R3, -R201, R224, -R160 ;  /* 0x000000e0c9037223 */ /* 0x000fe200000109a0 */
[----:B------:R-:W-:Y:S01]  /*1e10*/  FFMA.FTZ R154, R115, R98, R154 ;  /* 0x00000062739a7223 */ /* 0x000fe2000001009a */
[----:B------:R-:W-:Y:S01]  /*1e20*/  FMUL.FTZ R165, R121, R153 ;  /* 0x0000009979a57220 */ /* 0x000fe20000410000 */
[----:B------:R-:W-:Y:S01]  /*1e30*/  FFMA.FTZ R160, R203, R224, -R158 ;  /* 0x000000e0cba07223 */ /* 0x000fe2000001089e */
[----:B------:R-:W-:Y:S01]  /*1e40*/  FMUL.FTZ R164, R121, R155 ;  /* 0x0000009b79a47220 */ /* 0x000fe20000410000 */
[----:B------:R-:W-:Y:S01]  /*1e50*/  FFMA.FTZ R12, R150, R13, R12 ;  /* 0x0000000d960c7223 */ /* 0x000fe2000001000c */
[C---:B------:R-:W-:Y:S01]  /*1e60*/  FMUL.FTZ R158, R141.reuse, R156 ;  /* 0x0000009c8d9e7220 */ /* 0x040fe20000410000 */
[-C--:B------:R-:W-:Y:S01]  /*1e70*/  FMUL.FTZ R13, R141, R154.reuse ;  /* 0x0000009a8d0d7220 */ /* 0x080fe20000410000 */
[----:B--2---:R-:W-:Y:S01]  /*1e80*/  FMUL.FTZ R200, R200, R183 ;  /* 0x000000b7c8c87220 */ /* 0x004fe20000410000 */
[----:B------:R-:W-:Y:S01]  /*1e90*/  FADD.FTZ R157, R165, R160 ;  /* 0x000000a0a59d7221 */ /* 0x000fe20000010000 */
[----:B------:R-:W-:Y:S01]  /*1ea0*/  FADD.FTZ R159, -R164, R3 ;  /* 0x00000003a49f7221 */ /* 0x000fe20000010100 */
[C---:B------:R-:W-:Y:S01]  /*1eb0*/  FFMA.FTZ R3, R151.reuse, R154, -R158 ;  /* 0x0000009a97037223 */ /* 0x040fe2000001089e */
[----:B------:R-:W-:Y:S01]  /*1ec0*/  FFMA.FTZ R13, R151, R156, R13 ;  /* 0x0000009c970d7223 */ /* 0x000fe2000001000d */
[----:B------:R-:W-:-:S02]  /*1ed0*/  FMUL.FTZ R154, R200, -R157 ;  /* 0x8000009dc89a7220 */ /* 0x000fc40000410000 */
[----:B------:R-:W-:Y:S01]  /*1ee0*/  FFMA.FTZ R156, R110, R97, R3 ;  /* 0x000000616e9c7223 */ /* 0x000fe20000010003 */
[----:B------:R-:W-:Y:S01]  /*1ef0*/  FADD.FTZ R158, RZ, R13 ;  /* 0x0000000dff9e7221 */ /* 0x000fe20000010000 */
[-C--:B------:R-:W-:Y:S01]  /*1f00*/  FFMA.FTZ R162, R202, R159.reuse, R154 ;  /* 0x0000009fcaa27223 */ /* 0x080fe2000001009a */
[----:B------:R-:W-:Y:S01]  /*1f10*/  FMUL.FTZ R154, R141, R2 ;  /* 0x000000028d9a7220 */ /* 0x000fe20000410000 */
[C---:B------:R-:W-:Y:S01]  /*1f20*/  FMUL.FTZ R160, R27.reuse, R156 ;  /* 0x0000009c1ba07220 */ /* 0x040fe20000410000 */
[----:B------:R-:W-:Y:S01]  /*1f30*/  FMUL.FTZ R13, R27, R158 ;  /* 0x0000009e1b0d7220 */ /* 0x000fe20000410000 */
[-C--:B------:R-:W-:Y:S01]  /*1f40*/  FMUL.FTZ R3, R141, R12.reuse ;  /* 0x0000000c8d037220 */ /* 0x080fe20000410000 */
[----:B------:R-:W-:Y:S01]  /*1f50*/  FFMA.FTZ R154, R151, R12, R154 ;  /* 0x0000000c979a7223 */ /* 0x000fe2000001009a */
[C---:B------:R-:W-:Y:S01]  /*1f60*/  FFMA.FTZ R160, R149.reuse, R158, R160 ;  /* 0x0000009e95a07223 */ /* 0x040fe200000100a0 */
[----:B------:R-:W-:Y:S01]  /*1f70*/  FFMA.FTZ R156, R149, R156, -R13 ;  /* 0x0000009c959c7223 */ /* 0x000fe2000001080d */
[----:B------:R-:W-:Y:S01]  /*1f80*/  FFMA.FTZ R2, R151, R2, -R3 ;  /* 0x0000000297027223 */ /* 0x000fe20000010803 */
[----:B------:R-:W-:Y:S01]  /*1f90*/  FMUL.FTZ R12, R27, R154 ;  /* 0x0000009a1b0c7220 */ /* 0x000fe20000410000 */
[----:B------:R-:W-:Y:S01]  /*1fa0*/  FADD.FTZ R160, RZ, R160 ;  /* 0x000000a0ffa07221 */ /* 0x000fe20000010000 */
[----:B------:R-:W-:Y:S01]  /*1fb0*/  FFMA.FTZ R156, R113, R96, R156 ;  /* 0x00000060719c7223 */ /* 0x000fe2000001009c */
[-C--:B------:R-:W-:Y:S01]  /*1fc0*/  FMUL.FTZ R3, R27, R2.reuse ;  /* 0x000000021b037220 */ /* 0x080fe20000410000 */
[----:B------:R-:W-:Y:S01]  /*1fd0*/  FFMA.FTZ R12, R149, R2, -R12 ;  /* 0x00000002950c7223 */ /* 0x000fe2000001080c */
[C---:B------:R-:W-:Y:S01]  /*1fe0*/  FMUL.FTZ R2, R147.reuse, R160 ;  /* 0x000000a093027220 */ /* 0x040fe20000410000 */
[----:B------:R-:W-:Y:S01]  /*1ff0*/  FMUL.FTZ R13, R147, R156 ;  /* 0x0000009c930d7220 */ /* 0x000fe20000410000 */
[----:B------:R-:W-:Y:S01]  /*2000*/  FMUL.FTZ R161, R200, -R159 ;  /* 0x8000009fc8a17220 */ /* 0x000fe20000410000 */
[----:B------:R-:W-:Y:S01]  /*2010*/  FFMA.FTZ R154, R149, R154, R3 ;  /* 0x0000009a959a7223 */ /* 0x000fe20000010003 */
[C---:B------:R-:W-:Y:S01]  /*2020*/  FMUL.FTZ R214, R212.reuse, R181 ;  /* 0x000000b5d4d67220 */ /* 0x040fe20000410000 */
[C---:B------:R-:W-:Y:S01]  /*2030*/  FFMA.FTZ R3, R145.reuse, R156, -R2 ;  /* 0x0000009c91037223 */ /* 0x040fe20000010802 */
[----:B------:R-:W-:Y:S01]  /*2040*/  FMUL.FTZ R212, R212, R177 ;  /* 0x000000b1d4d47220 */ /* 0x000fe20000410000 */
[----:B------:R-:W-:Y:S01]  /*2050*/  FFMA.FTZ R13, R145, R160, R13 ;  /* 0x000000a0910d7223 */ /* 0x000fe2000001000d */
[----:B------:R-:W-:Y:S01]  /*2060*/  FMUL.FTZ R177, R122, R155 ;  /* 0x0000009b7ab17220 */ /* 0x000fe20000410000 */
[----:B------:R-:W-:Y:S01]  /*2070*/  FFMA.FTZ R161, R202, R157, -R161 ;  /* 0x0000009dcaa17223 */ /* 0x000fe200000108a1 */
[----:B------:R-:W-:Y:S01]  /*2080*/  FMUL.FTZ R222, R122, R153 ;  /* 0x000000997ade7220 */ /* 0x000fe20000410000 */
[----:B------:R-:W-:Y:S01]  /*2090*/  FMUL.FTZ R170, R170, R163 ;  /* 0x000000a3aaaa7220 */ /* 0x000fe20000410000 */
[----:B------:R-:W-:Y:S01]  /*20a0*/  FFMA.FTZ R3, R108, R95, R3 ;  /* 0x0000005f6c037223 */ /* 0x000fe20000010003 */
        /* <DEDUP_REMOVED lines=10> */
[----:B------:R-:W-:Y:S01]  /*2150*/  FMUL.FTZ R175, R179, R174 ;  /* 0x000000aeb3af7220 */ /* 0x000fe20000410000 */
[----:B------:R-:W-:Y:S01]  /*2160*/  FFMA.FTZ R161, R214, R159, R158 ;  /* 0x0000009fd6a17223 */ /* 0x000fe2000001009e */
[----:B------:R-:W-:Y:S01]  /*2170*/  FMUL.FTZ R2, R147, R154 ;  /* 0x0000009a93027220 */ /* 0x000fe20000410000 */
[----:B------:R-:W-:Y:S01]  /*2180*/  FMUL.FTZ R179, R179, R172 ;  /* 0x000000acb3b37220 */ /* 0x000fe20000410000 */
[----:B------:R-:W-:Y:S01]  /*2190*/  FADD.FTZ R158, RZ, R157 ;  /* 0x0000009dff9e7221 */ /* 0x000fe20000010000 */
[----:B------:R-:W-:Y:S01]  /*21a0*/  FFMA.FTZ R156, R111, R94, R156 ;  /* 0x0000005e6f9c7223 */ /* 0x000fe2000001009c */
[----:B------:R-:W-:-:S02]  /*21b0*/  FFMA.FTZ R3, R145, R12, -R2 ;  /* 0x0000000c91037223 */ /* 0x000fc40000010802 */
[C---:B------:R-:W-:Y:S01]  /*21c0*/  FMUL.FTZ R2, R179.reuse, R158 ;  /* 0x0000009eb3027220 */ /* 0x040fe20000410000 */
[----:B------:R-:W-:Y:S01]  /*21d0*/  FMUL.FTZ R159, R179, R156 ;  /* 0x0000009cb39f7220 */ /* 0x000fe20000410000 */
[----:B------:R-:W-:Y:S02]  /*21e0*/  FMUL.FTZ R13, R147, R12 ;  /* 0x0000000c930d7220 */ /* 0x000fe40000410000 */
[C---:B------:R-:W-:Y:S01]  /*21f0*/  FFMA.FTZ R157, R175.reuse, R156, -R2 ;  /* 0x0000009caf9d7223 */ /* 0x040fe20000010802 */
[----:B------:R-:W-:Y:S01]  /*2200*/  FFMA.FTZ R159, R175, R158, R159 ;  /* 0x0000009eaf9f7223 */ /* 0x000fe2000001009f */
[C---:B------:R-:W-:Y:S01]  /*2210*/  FMUL.FTZ R192, R194.reuse, R169 ;  /* 0x000000a9c2c07220 */ /* 0x040fe20000410000 */
[----:B------:R-:W-:Y:S01]  /*2220*/  FMUL.FTZ R216, R123, R155 ;  /* 0x0000009b7bd87220 */ /* 0x000fe20000410000 */
[----:B------:R-:W-:Y:S01]  /*2230*/  FMUL.FTZ R194, R194, R167 ;  /* 0x000000a7c2c27220 */ /* 0x000fe20000410000 */
[----:B------:R-:W-:Y:S01]  /*2240*/  FFMA.FTZ R157, R106, R93, R157 ;  /* 0x0000005d6a9d7223 */ /* 0x000fe2000001009d */
[----:B------:R-:W-:Y:S01]  /*2250*/  FADD.FTZ R159, RZ, R159 ;  /* 0x0000009fff9f7221 */ /* 0x000fe20000010000 */
[----:B------:R-:W-:Y:S01]  /*2260*/  FFMA.FTZ R13, R145, R154, R13 ;  /* 0x0000009a910d7223 */ /* 0x000fe2000001000d */
[C---:B------:R-:W-:Y:S01]  /*2270*/  FMUL.FTZ R215, R219.reuse, R186 ;  /* 0x000000badbd77220 */ /* 0x040fe20000410000 */
[----:B------:R-:W-:Y:S01]  /*2280*/  FADD.FTZ R154, -R216, R161 ;  /* 0x000000a1d89a7221 */ /* 0x000fe20000010100 */
[----:B------:R-:W-:Y:S01]  /*2290*/  FMUL.FTZ R219, R219, R184 ;  /* 0x000000b8dbdb7220 */ /* 0x000fe20000410000 */
[----:B------:R-:W-:Y:S01]  /*22a0*/  FMUL.FTZ R207, R123, R153 ;  /* 0x000000997bcf7220 */ /* 0x000fe20000410000 */
[C---:B------:R-:W-:Y:S01]  /*22b0*/  FMUL.FTZ R161, R194.reuse, R157 ;  /* 0x0000009dc2a17220 */ /* 0x040fe20000410000 */
[-C--:B------:R-:W-:Y:S01]  /*22c0*/  FMUL.FTZ R2, R194, R159.reuse ;  /* 0x0000009fc2027220 */ /* 0x080fe20000410000 */
[----:B------:R-:W-:Y:S01]  /*22d0*/  FMUL.FTZ R12, R219, -R154 ;  /* 0x8000009adb0c7220 */ /* 0x000fe20000410000 */
[----:B------:R-:W-:Y:S01]  /*22e0*/  FADD.FTZ R160, R207, R160 ;  /* 0x000000a0cfa07221 */ /* 0x000fe20000010000 */
[C---:B------:R-:W-:Y:S01]  /*22f0*/  FFMA.FTZ R161, R192.reuse, R159, R161 ;  /* 0x0000009fc0a17223 */ /* 0x040fe200000100a1 */
[----:B------:R-:W-:Y:S01]  /*2300*/  FFMA.FTZ R2, R192, R157, -R2 ;  /* 0x0000009dc0027223 */ /* 0x000fe20000010802 */
[C---:B------:R-:W-:Y:S01]  /*2310*/  FMUL.FTZ R199, R197.reuse, R178 ;  /* 0x000000b2c5c77220 */ /* 0x040fe20000410000 */
[C---:B------:R-:W-:Y:S01]  /*2320*/  FMUL.FTZ R157, R170.reuse, R13 ;  /* 0x0000000daa9d7220 */ /* 0x040fe20000410000 */
[----:B------:R-:W-:Y:S01]  /*2330*/  FMUL.FTZ R197, R197, R176 ;  /* 0x000000b0c5c57220 */ /* 0x000fe20000410000 */
[-C--:B------:R-:W-:Y:S01]  /*2340*/  FMUL.FTZ R163, R219, -R160.reuse ;  /* 0x800000a0dba37220 */ /* 0x080fe20000410000 */
[----:B------:R-:W-:Y:S01]  /*2350*/  FFMA.FTZ R12, R215, R160, -R12 ;  /* 0x000000a0d70c7223 */ /* 0x000fe2000001080c */
        /* <DEDUP_REMOVED lines=11> */
[C---:B------:R-:W-:Y:S01]  /*2410*/  FMUL.FTZ R206, R204.reuse, R173 ;  /* 0x000000adccce7220 */ /* 0x040fe20000410000 */
[C---:B------:R-:W-:Y:S01]  /*2420*/  FFMA.FTZ R13, R175.reuse, R156, R158 ;  /* 0x0000009caf0d7223 */ /* 0x040fe2000001009e */
[----:B------:R-:W-:Y:S01]  /*2430*/  FMUL.FTZ R204, R204, R171 ;  /* 0x000000abcccc7220 */ /* 0x000fe20000410000 */
[----:B------:R-:W-:Y:S01]  /*2440*/  FFMA.FTZ R159, R104, R91, R157 ;  /* 0x0000005b689f7223 */ /* 0x000fe2000001009d */
[----:B------:R-:W-:Y:S01]  /*2450*/  FADD.FTZ R161, RZ, R162 ;  /* 0x000000a2ffa17221 */ /* 0x000fe20000010000 */
[----:B------:R-:W-:Y:S01]  /*2460*/  FFMA.FTZ R3, R175, R2, -R3 ;  /* 0x00000002af037223 */ /* 0x000fe20000010803 */
[----:B------:R-:W-:Y:S01]  /*2470*/  FFMA.FTZ R154, R215, R154, R163 ;  /* 0x0000009ad79a7223 */ /* 0x000fe200000100a3 */
        /* <DEDUP_REMOVED lines=9> */
[----:B------:R-:W-:Y:S01]  /*2510*/  FMUL.FTZ R158, R197, R2 ;  /* 0x00000002c59e7220 */ /* 0x000fe20000410000 */
        /* <DEDUP_REMOVED lines=28> */
[C---:B------:R-:W-:Y:S01]  /*26e0*/  FFMA.FTZ R3, R215.reuse, R2, -R156 ;  /* 0x00000002d7037223 */ /* 0x040fe2000001089c */
[C---:B------:R-:W-:Y:S01]  /*26f0*/  FMUL.FTZ R161, R212.reuse, R159 ;  /* 0x0000009fd4a17220 */ /* 0x040fe20000410000 */
[C---:B------:R-:W-:Y:S01]  /*2700*/  FMUL.FTZ R2, R212.reuse, R157 ;  /* 0x0000009dd4027220 */ /* 0x040fe20000410000 */
[----:B------:R-:W-:Y:S01]  /*2710*/  FFMA.FTZ R13, R215, R158, R13 ;  /* 0x0000009ed70d7223 */ /* 0x000fe2000001000d */
[----:B------:R-:W-:Y:S01]  /*2720*/  FMUL.FTZ R156, R212, R3 ;  /* 0x00000003d49c7220 */ /* 0x000fe20000410000 */
[C---:B------:R-:W-:Y:S01]  /*2730*/  FFMA.FTZ R161, R214.reuse, R157, -R161 ;  /* 0x0000009dd6a17223 */ /* 0x040fe200000108a1 */
[----:B------:R-:W-:Y:S01]  /*2740*/  FFMA.FTZ R159, R214, R159, R2 ;  /* 0x0000009fd69f7223 */ /* 0x000fe20000010002 */
        /* <DEDUP_REMOVED lines=9> */
[C---:B------:R-:W-:Y:S01]  /*27e0*/  FFMA.FTZ R156, R202.reuse, R3, -R157 ;  /* 0x00000003ca9c7223 */ /* 0x040fe2000001089d */
[C---:B------:R-:W-:Y:S01]  /*27f0*/  FFMA.FTZ R159, R202.reuse, R159, R160 ;  /* 0x0000009fca9f7223 */ /* 0x040fe200000100a0 */
[C---:B------:R-:W-:Y:S01]  /*2800*/  FFMA.FTZ R160, R202.reuse, R161, -R158 ;  /* 0x000000a1caa07223 */ /* 0x040fe2000001089e */
[----:B------:R-:W-:Y:S01]  /*2810*/  FFMA.FTZ R158, R202, R13, R2 ;  /* 0x0000000dca9e7223 */ /* 0x000fe20000010002 */
[----:B------:R-:W-:Y:S01]  /*2820*/  @P3 LEA R2, R80, R69, 0x3 ;  /* 0x0000004550023211 */ /* 0x000fe200078e18ff */
[----:B------:R-:W-:Y:S01]  /*2830*/  FMUL.FTZ R3, R201, R156 ;  /* 0x0000009cc9037220 */ /* 0x000fe20000410000 */
[----:B------:R-:W-:-:S03]  /*2840*/  FADD.FTZ R162, RZ, R159 ;  /* 0x0000009fffa27221 */ /* 0x000fc60000010000 */
[----:B------:R-:W-:Y:S02]  /*2850*/  FFMA.FTZ R159, R203, R158, R3 ;  /* 0x0000009ecb9f7223 */ /* 0x000fe40000010003 */
[----:B------:R-:W0:Y:S01]  /*2860*/  @P3 LDS.64 R2, [R2+0x1888] ;  /* 0x0018880002023984 */ /* 0x000e220000000a00 */
[----:B------:R-:W-:Y:S01]  /*2870*/  FFMA.FTZ R160, R103, R86, R160 ;  /* 0x0000005667a07223 */ /* 0x000fe200000100a0 */
[C---:B------:R-:W-:Y:S01]  /*2880*/  FMUL.FTZ R172, R201.reuse, R158 ;  /* 0x0000009ec9ac7220 */ /* 0x040fe20000410000 */
[C---:B------:R-:W-:Y:S01]  /*2890*/  FMUL.FTZ R13, R201.reuse, R162 ;  /* 0x000000a2c90d7220 */ /* 0x040fe20000410000 */
[----:B------:R-:W-:Y:S01]  /*28a0*/  BSSY B0, `(.L_x_14044) ;  /* 0x000000f000007945 */ /* 0x000fe20003800000 */
[----:B------:R-:W-:Y:S01]  /*28b0*/  FMUL.FTZ R157, R201, R160 ;  /* 0x000000a0c99d7220 */ /* 0x000fe20000410000 */
[C---:B------:R-:W-:Y:S01]  /*28c0*/  FFMA.FTZ R156, R203.reuse, R156, -R172 ;  /* 0x0000009ccb9c7223 */ /* 0x040fe200000108ac */
[C---:B------:R-:W-:Y:S02]  /*28d0*/  FFMA.FTZ R158, R203.reuse, R160, -R13 ;  /* 0x000000a0cb9e7223 */ /* 0x040fe4000001080d */
[----:B------:R-:W-:Y:S01]  /*28e0*/  FFMA.FTZ R157, R203, R162, R157 ;  /* 0x000000a2cb9d7223 */ /* 0x000fe2000001009d */
[----:B-1----:R-:W-:Y:S06]  /*28f0*/  @P3 BRA `(.L_x_14045) ;  /* 0x0000000000243947 */ /* 0x002fec0003800000 */
[----:B------:R-:W-:Y:S01]  /*2900*/  ISETP.NE.AND P2, PT, R77, R116, PT ;  /* 0x000000744d00720c */ /* 0x000fe20003f45270 */
[----:B0-----:R-:W-:-:S12]  /*2910*/  HFMA2.MMA R3, -RZ, RZ, 0, 0 ;  /* 0x00000000ff037435 */ /* 0x001fd800000001ff */
[----:B------:R-:W-:-:S04]  /*2920*/  @P2 LEA.HI R2, R77, R77, RZ, 0x1 ;  /* 0x0000004d4d022211 */ /* 0x000fc800078f08ff */
[----:B------:R-:W-:-:S04]  /*2930*/  @P2 LOP3.LUT R2, R2, 0x1ffffe, RZ, 0xc0, !PT ;  /* 0x001ffffe02022812 */ /* 0x000fc800078ec0ff */
[----:B------:R-:W-:-:S04]  /*2940*/  @P2 IADD3 R2, -R2, R77, RZ ;  /* 0x0000004d02022210 */ /* 0x000fc80007ffe1ff */
[----:B------:R-:W-:Y:S02]  /*2950*/  @P2 LEA R13, R2, 0x880, 0xb ;  /* 0x00000880020d2811 */ /* 0x000fe400078e58ff */
[----:B------:R-:W-:Y:S02]  /*2960*/  MOV R2, 0x3f800000 ;  /* 0x3f80000000027802 */ /* 0x000fe40000000f00 */
[----:B------:R-:W-:-:S05]  /*2970*/  @P2 IADD3 R13, R13, R118, RZ ;  /* 0x000000760d0d2210 */ /* 0x000fca0007ffe0ff */
[----:B------:R1:W2:Y:S02]  /*2980*/  @P2 LDS.64 R2, [R13] ;  /* 0x000000000d022984 */ /* 0x0002a40000000a00 */
.L_x_14045:
[----:B------:R-:W-:Y:S05]  /*2990*/  BSYNC B0 ;  /* 0x0000000000007941 */ /* 0x000fea0003800000 */
.L_x_14044:
[----:B-1----:R-:W1:Y:S01]  /*29a0*/  SHFL.UP PT, R13, R156, 0x1, RZ ;  /* 0x042000009c0d7989 */ /* 0x002e6200000e00ff */
[----:B------:R-:W-:Y:S01]  /*29b0*/  FADD.FTZ R160, RZ, R157 ;  /* 0x0000009dffa07221 */ /* 0x000fe20000010000 */
[C---:B------:R-:W-:Y:S01]  /*29c0*/  FMUL.FTZ R217, R124.reuse, R155 ;  /* 0x0000009b7cd97220 */ /* 0x040fe20000410000 */
[-C--:B------:R-:W-:Y:S01]  /*29d0*/  FMUL.FTZ R221, R124, R153.reuse ;  /* 0x000000997cdd7220 */ /* 0x080fe20000410000 */
[----:B------:R-:W3:Y:S01]  /*29e0*/  SHFL.UP PT, R157, R159, 0x1, RZ ;  /* 0x042000009f9d7989 */ /* 0x000ee200000e00ff */
[----:B------:R-:W-:Y:S01]  /*29f0*/  FFMA.FTZ R158, R101, R50, R158 ;  /* 0x00000032659e7223 */ /* 0x000fe2000001009e */
[----:B------:R-:W-:Y:S01]  /*2a00*/  FADD.FTZ R172, -R217, R154 ;  /* 0x0000009ad9ac7221 */ /* 0x000fe20000010100 */
[----:B------:R-:W-:Y:S01]  /*2a10*/  FADD.FTZ R162, R221, R12 ;  /* 0x0000000cdda27221 */ /* 0x000fe20000010000 */
[----:B------:R-:W4:Y:S01]  /*2a20*/  SHFL.UP PT, R154, R160, 0x1, RZ ;  /* 0x04200000a09a7989 */ /* 0x000f2200000e00ff */
[----:B------:R-:W-:Y:S01]  /*2a30*/  FMUL.FTZ R220, R125, R153 ;  /* 0x000000997ddc7220 */ /* 0x000fe20000410000 */
[C---:B------:R-:W-:Y:S01]  /*2a40*/  FMUL.FTZ R174, R211.reuse, -R172 ;  /* 0x800000acd3ae7220 */ /* 0x040fe20000410000 */
[-C--:B------:R-:W-:Y:S01]  /*2a50*/  FMUL.FTZ R163, R211, -R162.reuse ;  /* 0x800000a2d3a37220 */ /* 0x080fe20000410000 */
[----:B------:R-:W0:Y:S01]  /*2a60*/  SHFL.UP PT, R12, R158, 0x1, RZ ;  /* 0x042000009e0c7989 */ /* 0x000e2200000e00ff */
[----:B------:R-:W-:Y:S01]  /*2a70*/  ISETP.GE.AND P2, PT, R78, 0x1, PT ;  /* 0x000000014e00780c */ /* 0x000fe20003f46270 */
[C---:B------:R-:W-:Y:S01]  /*2a80*/  FFMA.FTZ R161, R209.reuse, R162, -R174 ;  /* 0x000000a2d1a17223 */ /* 0x040fe200000108ae */
[----:B------:R-:W-:Y:S01]  /*2a90*/  FFMA.FTZ R172, R209, R172, R163 ;  /* 0x000000acd1ac7223 */ /* 0x000fe200000100a3 */
[-C--:B------:R-:W-:Y:S01]  /*2aa0*/  FMUL.FTZ R213, R125, R155.reuse ;  /* 0x0000009b7dd57220 */ /* 0x080fe20000410000 */
[----:B------:R-:W-:Y:S01]  /*2ab0*/  FMUL.FTZ R205, R126, R155 ;  /* 0x0000009b7ecd7220 */ /* 0x000fe20000410000 */
[----:B------:R-:W-:Y:S01]  /*2ac0*/  FADD.FTZ R163, R220, R161 ;  /* 0x000000a1dca37221 */ /* 0x000fe20000010000 */
[-C--:B------:R-:W-:Y:S01]  /*2ad0*/  FMUL.FTZ R208, R126, R153.reuse ;  /* 0x000000997ed07220 */ /* 0x080fe20000410000 */
[----:B------:R-:W-:Y:S01]  /*2ae0*/  FADD.FTZ R167, -R213, R172 ;  /* 0x000000acd5a77221 */ /* 0x000fe20000010100 */
[C---:B------:R-:W-:Y:S01]  /*2af0*/  FMUL.FTZ R196, R127.reuse, R153 ;  /* 0x000000997fc47220 */ /* 0x040fe20000410000 */
[C---:B------:R-:W-:Y:S01]  /*2b00*/  FMUL.FTZ R172, R204.reuse, -R163 ;  /* 0x800000a3ccac7220 */ /* 0x040fe20000410000 */
[----:B------:R-:W-:Y:S01]  /*2b10*/  FMUL.FTZ R198, R127, R155 ;  /* 0x0000009b7fc67220 */ /* 0x000fe20000410000 */
[C---:B-1----:R-:W-:Y:S01]  /*2b20*/  FMUL.FTZ R161, R159.reuse, R13 ;  /* 0x0000000d9fa17220 */ /* 0x042fe20000410000 */
[-C--:B------:R-:W-:Y:S01]  /*2b30*/  FMUL.FTZ R169, R204, -R167.reuse ;  /* 0x800000a7cca97220 */ /* 0x080fe20000410000 */
[----:B------:R-:W-:Y:S01]  /*2b40*/  FFMA.FTZ R172, R206, R167, R172 ;  /* 0x000000a7ceac7223 */ /* 0x000fe200000100ac */
[----:B------:R-:W-:Y:S01]  /*2b50*/  FMUL.FTZ R193, R128, R155 ;  /* 0x0000009b80c17220 */ /* 0x000fe20000410000 */
[-C--:B---3--:R-:W-:Y:S01]  /*2b60*/  FFMA.FTZ R162, R156, R157.reuse, R161 ;  /* 0x0000009d9ca27223 */ /* 0x088fe200000100a1 */
[----:B------:R-:W-:Y:S01]  /*2b70*/  FMUL.FTZ R157, R159, R157 ;  /* 0x0000009d9f9d7220 */ /* 0x000fe20000410000 */
[----:B------:R-:W-:Y:S01]  /*2b80*/  FFMA.FTZ R169, R206, R163, -R169 ;  /* 0x000000a3cea97223 */ /* 0x000fe200000108a9 */
[----:B------:R-:W-:Y:S01]  /*2b90*/  FADD.FTZ R172, -R205, R172 ;  /* 0x000000accdac7221 */ /* 0x000fe20000010100 */
[C---:B----4-:R-:W-:Y:S01]  /*2ba0*/  FMUL.FTZ R161, R159.reuse, R154 ;  /* 0x0000009a9fa17220 */ /* 0x050fe20000410000 */
[----:B------:R-:W-:Y:S01]  /*2bb0*/  FSEL R162, R159, R162, !P2 ;  /* 0x000000a29fa27208 */ /* 0x000fe20005000000 */
[----:B------:R-:W-:Y:S01]  /*2bc0*/  FMUL.FTZ R195, R128, R153 ;  /* 0x0000009980c37220 */ /* 0x000fe20000410000 */
[----:B------:R-:W-:Y:S01]  /*2bd0*/  FMUL.FTZ R178, R129, R155 ;  /* 0x0000009b81b27220 */ /* 0x000fe20000410000 */
[-C--:B0-----:R-:W-:Y:S01]  /*2be0*/  FMUL.FTZ R159, R159, R12.reuse ;  /* 0x0000000c9f9f7220 */ /* 0x081fe20000410000 */
[----:B------:R-:W-:Y:S01]  /*2bf0*/  FFMA.FTZ R161, R156, R12, -R161 ;  /* 0x0000000c9ca17223 */ /* 0x000fe200000108a1 */
[----:B------:R-:W-:Y:S01]  /*2c00*/  FADD.FTZ R12, R208, R169 ;  /* 0x000000a9d00c7221 */ /* 0x000fe20000010000 */
[----:B------:R-:W-:Y:S01]  /*2c10*/  FMUL.FTZ R188, R129, R153 ;  /* 0x0000009981bc7220 */ /* 0x000fe20000410000 */
[----:B------:R-:W-:Y:S01]  /*2c20*/  FFMA.FTZ R159, R156, R154, R159 ;  /* 0x0000009a9c9f7223 */ /* 0x000fe2000001009f */
[----:B------:R-:W-:Y:S01]  /*2c30*/  @P2 FADD.FTZ R158, R158, R161 ;  /* 0x000000a19e9e2221 */ /* 0x000fe20000010000 */
[----:B------:R-:W-:Y:S01]  /*2c40*/  @P2 FFMA.FTZ R156, R156, R13, -R157 ;  /* 0x0000000d9c9c2223 */ /* 0x000fe2000001089d */
[C---:B------:R-:W-:Y:S01]  /*2c50*/  FMUL.FTZ R154, R197.reuse, -R172 ;  /* 0x800000acc59a7220 */ /* 0x040fe20000410000 */
[----:B------:R-:W-:Y:S01]  /*2c60*/  @P2 FADD.FTZ R160, R160, R159 ;  /* 0x0000009fa0a02221 */ /* 0x000fe20000010000 */
[----:B------:R-:W0:Y:S01]  /*2c70*/  SHFL.UP PT, R157, R162, 0x2, RZ ;  /* 0x04400000a29d7989 */ /* 0x000e2200000e00ff */
[-C--:B------:R-:W-:Y:S01]  /*2c80*/  FMUL.FTZ R163, R197, -R12.reuse ;  /* 0x8000000cc5a37220 */ /* 0x080fe20000410000 */
[----:B------:R-:W-:Y:S01]  /*2c90*/  FFMA.FTZ R167, R199, R12, -R154 ;  /* 0x0000000cc7a77223 */ /* 0x000fe2000001089a */
[----:B--2---:R-:W-:Y:S01]  /*2ca0*/  FMUL.FTZ R12, R201, -R2 ;  /* 0x80000002c90c7220 */ /* 0x004fe20000410000 */
[----:B------:R-:W1:Y:S01]  /*2cb0*/  SHFL.UP PT, R159, R158, 0x2, RZ ;  /* 0x044000009e9f7989 */ /* 0x000e6200000e00ff */
[----:B------:R-:W-:Y:S01]  /*2cc0*/  FFMA.FTZ R169, R199, R172, R163 ;  /* 0x000000acc7a97223 */ /* 0x000fe200000100a3 */
[----:B------:R-:W-:Y:S01]  /*2cd0*/  FADD.FTZ R171, R196, R167 ;  /* 0x000000a7c4ab7221 */ /* 0x000fe20000010000 */
[-C--:B------:R-:W-:Y:S01]  /*2ce0*/  FMUL.FTZ R163, R201, R3.reuse ;  /* 0x00000003c9a37220 */ /* 0x080fe20000410000 */
[----:B------:R-:W2:Y:S01]  /*2cf0*/  SHFL.UP PT, R161, R160, 0x2, RZ ;  /* 0x04400000a0a17989 */ /* 0x000ea200000e00ff */
[C---:B------:R-:W-:Y:S01]  /*2d00*/  FFMA.FTZ R167, R203.reuse, -R3, R12 ;  /* 0x80000003cba77223 */ /* 0x040fe2000001000c */
[----:B------:R-:W-:Y:S01]  /*2d10*/  FADD.FTZ R173, -R198, R169 ;  /* 0x000000a9c6ad7221 */ /* 0x000fe20000010100 */
[----:B------:R-:W-:Y:S01]  /*2d20*/  ISETP.GE.AND P2, PT, R78, 0x2, PT ;  /* 0x000000024e00780c */ /* 0x000fe20003f46270 */
[----:B------:R-:W3:Y:S01]  /*2d30*/  SHFL.UP PT, R13, R156, 0x2, RZ ;  /* 0x044000009c0d7989 */ /* 0x000ee200000e00ff */
[----:B------:R-:W-:Y:S01]  /*2d40*/  FFMA.FTZ R163, R203, R2, -R163 ;  /* 0x00000002cba37223 */ /* 0x000fe200000108a3 */
[----:B------:R-:W-:Y:S01]  /*2d50*/  FMUL.FTZ R169, R200, -R167 ;  /* 0x800000a7c8a97220 */ /* 0x000fe20000410000 */
[C---:B------:R-:W-:Y:S01]  /*2d60*/  FMUL.FTZ R154, R194.reuse, -R171 ;  /* 0x800000abc29a7220 */ /* 0x040fe20000410000 */
[----:B------:R-:W-:Y:S01]  /*2d70*/  FMUL.FTZ R181, R194, -R173 ;  /* 0x800000adc2b57220 */ /* 0x000fe20000410000 */
[-C--:B------:R-:W-:Y:S01]  /*2d80*/  FMUL.FTZ R12, R200, -R163.reuse ;  /* 0x800000a3c80c7220 */ /* 0x080fe20000410000 */
[----:B------:R-:W-:Y:S01]  /*2d90*/  FFMA.FTZ R169, R202, R163, -R169 ;  /* 0x000000a3caa97223 */ /* 0x000fe200000108a9 */
[C---:B------:R-:W-:Y:S01]  /*2da0*/  FFMA.FTZ R176, R192.reuse, R173, R154 ;  /* 0x000000adc0b07223 */ /* 0x040fe2000001009a */
[----:B------:R-:W-:Y:S01]  /*2db0*/  FFMA.FTZ R174, R192, R171, -R181 ;  /* 0x000000abc0ae7223 */ /* 0x000fe200000108b5 */
[----:B------:R-:W-:Y:S01]  /*2dc0*/  FFMA.FTZ R167, R202, R167, R12 ;  /* 0x000000a7caa77223 */ /* 0x000fe2000001000c */
[----:B------:R-:W-:Y:S01]  /*2dd0*/  ISETP.GE.OR P0, PT, R77, UR5, P0 ;  /* 0x000000054d007c0c */ /* 0x000fe20008706670 */
[----:B------:R-:W-:Y:S01]  /*2de0*/  FADD.FTZ R176, -R193, R176 ;  /* 0x000000b0c1b07221 */ /* 0x000fe20000010100 */
[C---:B0-----:R-:W-:Y:S01]  /*2df0*/  FMUL.FTZ R12, R162.reuse, R157 ;  /* 0x0000009da20c7220 */ /* 0x041fe20000410000 */
[----:B------:R-:W-:Y:S01]  /*2e00*/  FADD.FTZ R174, R195, R174 ;  /* 0x000000aec3ae7221 */ /* 0x000fe20000010000 */
[----:B------:R-:W-:Y:S01]  /*2e10*/  BSSY B0, `(.L_x_14046) ;  /* 0x00000d2000007945 */ /* 0x000fe20003800000 */
[C---:B-1----:R-:W-:Y:S01]  /*2e20*/  FMUL.FTZ R163, R162.reuse, R159 ;  /* 0x0000009fa2a37220 */ /* 0x042fe20000410000 */
[----:B--2---:R-:W-:-:S03]  /*2e30*/  FMUL.FTZ R172, R162, R161 ;  /* 0x000000a1a2ac7220 */ /* 0x004fc60000410000 */
[----:B------:R-:W-:Y:S01]  /*2e40*/  FFMA.FTZ R163, R156, R161, R163 ;  /* 0x000000a19ca37223 */ /* 0x000fe200000100a3 */
[----:B------:R-:W-:Y:S01]  /*2e50*/  FMUL.FTZ R161, R179, -R174 ;  /* 0x800000aeb3a17220 */ /* 0x000fe20000410000 */
[----:B---3--:R-:W-:Y:S01]  /*2e60*/  FMUL.FTZ R154, R162, R13 ;  /* 0x0000000da29a7220 */ /* 0x008fe20000410000 */
[----:B------:R-:W-:Y:S01]  /*2e70*/  FFMA.FTZ R159, R156, R159, -R172 ;  /* 0x0000009f9c9f7223 */ /* 0x000fe200000108ac */
[----:B------:R-:W-:Y:S01]  /*2e80*/  @P2 FADD.FTZ R160, R160, R163 ;  /* 0x000000a3a0a02221 */ /* 0x000fe20000010000 */
[-C--:B------:R-:W-:Y:S01]  /*2e90*/  FFMA.FTZ R171, R175, R176.reuse, R161 ;  /* 0x000000b0afab7223 */ /* 0x080fe200000100a1 */
[C---:B------:R-:W-:Y:S01]  /*2ea0*/  FFMA.FTZ R157, R156.reuse, R157, R154 ;  /* 0x0000009d9c9d7223 */ /* 0x040fe2000001009a */
[----:B------:R-:W-:Y:S01]  /*2eb0*/  @P2 FFMA.FTZ R156, R156, R13, -R12 ;  /* 0x0000000d9c9c2223 */ /* 0x000fe2000001080c */
[----:B------:R-:W-:Y:S01]  /*2ec0*/  @P2 FADD.FTZ R158, R158, R159 ;  /* 0x0000009f9e9e2221 */ /* 0x000fe20000010000 */
[----:B------:R-:W-:Y:S01]  /*2ed0*/  FMUL.FTZ R13, R212, -R169 ;  /* 0x800000a9d40d7220 */ /* 0x000fe20000410000 */
[----:B------:R-:W0:Y:S01]  /*2ee0*/  SHFL.UP PT, R159, R160, 0x4, RZ ;  /* 0x04800000a09f7989 */ /* 0x000e2200000e00ff */
[----:B------:R-:W-:Y:S01]  /*2ef0*/  FSEL R157, R162, R157, !P2 ;  /* 0x0000009da29d7208 */ /* 0x000fe20005000000 */
[----:B------:R-:W-:Y:S01]  /*2f00*/  FMUL.FTZ R162, R179, -R176 ;  /* 0x800000b0b3a27220 */ /* 0x000fe20000410000 */
[-C--:B------:R-:W-:Y:S01]  /*2f10*/  FFMA.FTZ R172, R214, R167.reuse, R13 ;  /* 0x000000a7d6ac7223 */ /* 0x080fe2000001000d */
[----:B------:R-:W1:Y:S01]  /*2f20*/  SHFL.UP PT, R154, R158, 0x4, RZ ;  /* 0x048000009e9a7989 */ /* 0x000e6200000e00ff */
[----:B------:R-:W-:Y:S01]  /*2f30*/  FMUL.FTZ R167, R212, -R167 ;  /* 0x800000a7d4a77220 */ /* 0x000fe20000410000 */
[----:B------:R-:W-:Y:S01]  /*2f40*/  FFMA.FTZ R163, R175, R174, -R162 ;  /* 0x000000aeafa37223 */ /* 0x000fe200000108a2 */
[C---:B------:R-:W-:Y:S01]  /*2f50*/  FMUL.FTZ R174, R219.reuse, -R172 ;  /* 0x800000acdbae7220 */ /* 0x040fe20000410000 */
[----:B------:R-:W2:Y:S01]  /*2f60*/  SHFL.UP PT, R12, R156, 0x4, RZ ;  /* 0x048000009c0c7989 */ /* 0x000ea200000e00ff */
[----:B------:R-:W-:Y:S01]  /*2f70*/  FFMA.FTZ R162, R214, R169, -R167 ;  /* 0x000000a9d6a27223 */ /* 0x000fe200000108a7 */
[----:B------:R-:W-:Y:S01]  /*2f80*/  FADD.FTZ R171, -R178, R171 ;  /* 0x000000abb2ab7221 */ /* 0x000fe20000010100 */
[----:B------:R-:W-:Y:S01]  /*2f90*/  FADD.FTZ R163, R188, R163 ;  /* 0x000000a3bca37221 */ /* 0x000fe20000010000 */
[----:B------:R-:W3:Y:S01]  /*2fa0*/  SHFL.UP PT, R13, R157, 0x4, RZ ;  /* 0x048000009d0d7989 */ /* 0x000ee200000e00ff */
[-C--:B------:R-:W-:Y:S01]  /*2fb0*/  FMUL.FTZ R161, R219, -R162.reuse ;  /* 0x800000a2dba17220 */ /* 0x080fe20000410000 */
[C---:B------:R-:W-:Y:S01]  /*2fc0*/  FFMA.FTZ R174, R215.reuse, R162, -R174 ;  /* 0x000000a2d7ae7223 */ /* 0x040fe200000108ae */
[----:B------:R-:W-:Y:S01]  /*2fd0*/  FMUL.FTZ R167, R170, -R171 ;  /* 0x800000abaaa77220 */ /* 0x000fe20000410000 */
[----:B------:R-:W-:Y:S01]  /*2fe0*/  ISETP.GE.AND P2, PT, R78, 0x4, PT ;  /* 0x000000044e00780c */ /* 0x000fe20003f46270 */
[----:B------:R-:W-:Y:S01]  /*2ff0*/  FFMA.FTZ R172, R215, R172, R161 ;  /* 0x000000acd7ac7223 */ /* 0x000fe200000100a1 */
[C---:B------:R-:W-:Y:S01]  /*3000*/  FMUL.FTZ R161, R211.reuse, -R174 ;  /* 0x800000aed3a17220 */ /* 0x040fe20000410000 */
[-C--:B------:R-:W-:Y:S01]  /*3010*/  FFMA.FTZ R173, R168, R163.reuse, -R167 ;  /* 0x000000a3a8ad7223 */ /* 0x080fe200000108a7 */
[----:B------:R-:W-:Y:S01]  /*3020*/  FMUL.FTZ R176, R170, -R163 ;  /* 0x800000a3aab07220 */ /* 0x000fe20000410000 */
[-C--:B------:R-:W-:Y:S01]  /*3030*/  FMUL.FTZ R162, R211, -R172.reuse ;  /* 0x800000acd3a27220 */ /* 0x080fe20000410000 */
[----:B------:R-:W-:Y:S01]  /*3040*/  FFMA.FTZ R169, R209, R172, R161 ;  /* 0x000000acd1a97223 */ /* 0x000fe200000100a1 */
[----:B0-----:R-:W-:-:S02]  /*3050*/  FMUL.FTZ R163, R157, R159 ;  /* 0x0000009f9da37220 */ /* 0x001fc40000410000 */
[----:B------:R-:W-:Y:S01]  /*3060*/  FFMA.FTZ R167, R209, R174, -R162 ;  /* 0x000000aed1a77223 */ /* 0x000fe200000108a2 */
[----:B------:R-:W-:Y:S01]  /*3070*/  FFMA.FTZ R171, R168, R171, R176 ;  /* 0x000000aba8ab7223 */ /* 0x000fe200000100b0 */
[----:B------:R-:W-:Y:S01]  /*3080*/  FMUL.FTZ R174, R130, R155 ;  /* 0x0000009b82ae7220 */ /* 0x000fe20000410000 */
[CC--:B-1----:R-:W-:Y:S01]  /*3090*/  FMUL.FTZ R172, R157.reuse, R154.reuse ;  /* 0x0000009a9dac7220 */ /* 0x0c2fe20000410000 */
[----:B------:R-:W-:Y:S02]  /*30a0*/  FFMA.FTZ R163, R156, R154, -R163 ;  /* 0x0000009a9ca37223 */ /* 0x000fe400000108a3 */
[----:B------:R-:W-:Y:S01]  /*30b0*/  FADD.FTZ R180, -R174, R171 ;  /* 0x000000abaeb47221 */ /* 0x000fe20000010100 */
[CC--:B--2---:R-:W-:Y:S01]  /*30c0*/  FMUL.FTZ R162, R157.reuse, R12.reuse ;  /* 0x0000000c9da27220 */ /* 0x0c4fe20000410000 */
[----:B------:R-:W-:Y:S01]  /*30d0*/  FFMA.FTZ R159, R156, R159, R172 ;  /* 0x0000009f9c9f7223 */ /* 0x000fe200000100ac */
[----:B------:R-:W-:Y:S01]  /*30e0*/  @P2 FADD.FTZ R158, R158, R163 ;  /* 0x000000a39e9e2221 */ /* 0x000fe20000010000 */
[----:B------:R-:W-:Y:S01]  /*30f0*/  FMUL.FTZ R172, R130, R153 ;  /* 0x0000009982ac7220 */ /* 0x000fe20000410000 */
[CC--:B---3--:R-:W-:Y:S01]  /*3100*/  FMUL.FTZ R161, R157.reuse, R13.reuse ;  /* 0x0000000d9da17220 */ /* 0x0c8fe20000410000 */
[----:B------:R-:W-:Y:S01]  /*3110*/  FFMA.FTZ R162, R156, R13, R162 ;  /* 0x0000000d9ca27223 */ /* 0x000fe200000100a2 */
[----:B------:R-:W-:Y:S01]  /*3120*/  @P2 FADD.FTZ R160, R160, R159 ;  /* 0x0000009fa0a02221 */ /* 0x000fe20000010000 */
[----:B------:R-:W-:Y:S01]  /*3130*/  FMUL.FTZ R13, R204, -R167 ;  /* 0x800000a7cc0d7220 */ /* 0x000fe20000410000 */
[----:B------:R-:W-:Y:S01]  /*3140*/  @P2 FFMA.FTZ R156, R156, R12, -R161 ;  /* 0x0000000c9c9c2223 */ /* 0x000fe200000108a1 */
[----:B------:R-:W0:Y:S01]  /*3150*/  SHFL.UP PT, R154, R158, 0x8, RZ ;  /* 0x050000009e9a7989 */ /* 0x000e2200000e00ff */
[----:B------:R-:W-:Y:S01]  /*3160*/  FSEL R157, R157, R162, !P2 ;  /* 0x000000a29d9d7208 */ /* 0x000fe20005000000 */
[-C--:B------:R-:W-:Y:S01]  /*3170*/  FFMA.FTZ R176, R206, R169.reuse, R13 ;  /* 0x000000a9ceb07223 */ /* 0x080fe2000001000d */
[----:B------:R-:W-:Y:S01]  /*3180*/  FADD.FTZ R162, R172, R173 ;  /* 0x000000adaca27221 */ /* 0x000fe20000010000 */
[----:B------:R-:W1:Y:S01]  /*3190*/  SHFL.UP PT, R12, R156, 0x8, RZ ;  /* 0x050000009c0c7989 */ /* 0x000e6200000e00ff */
[C---:B------:R-:W-:Y:S01]  /*31a0*/  FMUL.FTZ R182, R147.reuse, -R180 ;  /* 0x800000b493b67220 */ /* 0x040fe20000410000 */
[----:B------:R-:W-:Y:S01]  /*31b0*/  FMUL.FTZ R169, R204, -R169 ;  /* 0x800000a9cca97220 */ /* 0x000fe20000410000 */
[-C--:B------:R-:W-:Y:S01]  /*31c0*/  FMUL.FTZ R161, R147, -R162.reuse ;  /* 0x800000a293a17220 */ /* 0x080fe20000410000 */
[----:B------:R-:W2:Y:S01]  /*31d0*/  SHFL.UP PT, R159, R160, 0x8, RZ ;  /* 0x05000000a09f7989 */ /* 0x000ea200000e00ff */
[C---:B------:R-:W-:Y:S01]  /*31e0*/  FFMA.FTZ R182, R145.reuse, R162, -R182 ;  /* 0x000000a291b67223 */ /* 0x040fe200000108b6 */
[----:B------:R-:W-:Y:S01]  /*31f0*/  FFMA.FTZ R162, R206, R167, -R169 ;  /* 0x000000a7cea27223 */ /* 0x000fe200000108a9 */
[----:B------:R-:W-:Y:S01]  /*3200*/  FFMA.FTZ R184, R145, R180, R161 ;  /* 0x000000b491b87223 */ /* 0x000fe200000100a1 */
[----:B------:R-:W3:Y:S01]  /*3210*/  SHFL.UP PT, R13, R157, 0x8, RZ ;  /* 0x050000009d0d7989 */ /* 0x000ee200000e00ff */
[----:B------:R-:W-:Y:S01]  /*3220*/  FMUL.FTZ R163, R131, R155 ;  /* 0x0000009b83a37220 */ /* 0x000fe20000410000 */
[C---:B------:R-:W-:Y:S01]  /*3230*/  FMUL.FTZ R180, R197.reuse, -R176 ;  /* 0x800000b0c5b47220 */ /* 0x040fe20000410000 */
[-C--:B------:R-:W-:Y:S01]  /*3240*/  FMUL.FTZ R169, R197, -R162.reuse ;  /* 0x800000a2c5a97220 */ /* 0x080fe20000410000 */
[----:B------:R-:W-:Y:S01]  /*3250*/  FMUL.FTZ R167, R131, R153 ;  /* 0x0000009983a77220 */ /* 0x000fe20000410000 */
[----:B------:R-:W-:Y:S01]  /*3260*/  FADD.FTZ R184, -R163, R184 ;  /* 0x000000b8a3b87221 */ /* 0x000fe20000010100 */
[C---:B------:R-:W-:Y:S01]  /*3270*/  FFMA.FTZ R161, R199.reuse, R162, -R180 ;  /* 0x000000a2c7a17223 */ /* 0x040fe200000108b4 */
[----:B------:R-:W-:Y:S01]  /*3280*/  FFMA.FTZ R169, R199, R176, R169 ;  /* 0x000000b0c7a97223 */ /* 0x000fe200000100a9 */
[----:B------:R-:W-:Y:S01]  /*3290*/  ISETP.GE.AND P2, PT, R78, 0x8, PT ;  /* 0x000000084e00780c */ /* 0x000fe20003f46270 */
[----:B------:R-:W-:Y:S01]  /*32a0*/  FADD.FTZ R182, R167, R182 ;  /* 0x000000b6a7b67221 */ /* 0x000fe20000010000 */
[C---:B------:R-:W-:Y:S01]  /*32b0*/  FMUL.FTZ R176, R27.reuse, -R184 ;  /* 0x800000b81bb07220 */ /* 0x040fe20000410000 */
[C---:B------:R-:W-:Y:S01]  /*32c0*/  FMUL.FTZ R171, R194.reuse, -R169 ;  /* 0x800000a9c2ab7220 */ /* 0x040fe20000410000 */
[-C--:B------:R-:W-:Y:S01]  /*32d0*/  FMUL.FTZ R162, R194, -R161.reuse ;  /* 0x800000a1c2a27220 */ /* 0x080fe20000410000 */
[-C--:B------:R-:W-:Y:S01]  /*32e0*/  FMUL.FTZ R173, R27, -R182.reuse ;  /* 0x800000b61bad7220 */ /* 0x080fe20000410000 */
[----:B------:R-:W-:Y:S01]  /*32f0*/  FFMA.FTZ R186, R149, R182, -R176 ;  /* 0x000000b695ba7223 */ /* 0x000fe200000108b0 */
[C---:B------:R-:W-:Y:S01]  /*3300*/  FFMA.FTZ R180, R192.reuse, R161, -R171 ;  /* 0x000000a1c0b47223 */ /* 0x040fe200000108ab */
[----:B------:R-:W-:Y:S01]  /*3310*/  FFMA.FTZ R182, R192, R169, R162 ;  /* 0x000000a9c0b67223 */ /* 0x000fe200000100a2 */
[C---:B0-----:R-:W-:Y:S01]  /*3320*/  FMUL.FTZ R171, R157.reuse, R154 ;  /* 0x0000009a9dab7220 */ /* 0x041fe20000410000 */
[----:B-1----:R-:W-:Y:S01]  /*3330*/  FMUL.FTZ R162, R157, R12 ;  /* 0x0000000c9da27220 */ /* 0x002fe20000410000 */
[----:B------:R-:W-:Y:S01]  /*3340*/  FFMA.FTZ R173, R149, R184, R173 ;  /* 0x000000b895ad7223 */ /* 0x000fe200000100ad */
[CC--:B--2---:R-:W-:Y:S01]  /*3350*/  FMUL.FTZ R169, R157.reuse, R159.reuse ;  /* 0x0000009f9da97220 */ /* 0x0c4fe20000410000 */
[----:B------:R-:W-:Y:S01]  /*3360*/  FFMA.FTZ R171, R156, R159, R171 ;  /* 0x0000009f9cab7223 */ /* 0x000fe200000100ab */
[----:B------:R-:W-:Y:S01]  /*3370*/  FMUL.FTZ R159, R132, R153 ;  /* 0x00000099849f7220 */ /* 0x000fe20000410000 */
[-C--:B---3--:R-:W-:Y:S01]  /*3380*/  FMUL.FTZ R161, R157, R13.reuse ;  /* 0x0000000d9da17220 */ /* 0x088fe20000410000 */
[C---:B------:R-:W-:Y:S01]  /*3390*/  FFMA.FTZ R176, R156.reuse, R13, R162 ;  /* 0x0000000d9cb07223 */ /* 0x040fe200000100a2 */
[----:B------:R-:W-:Y:S01]  /*33a0*/  FFMA.FTZ R169, R156, R154, -R169 ;  /* 0x0000009a9ca97223 */ /* 0x000fe200000108a9 */
[-C--:B------:R-:W-:Y:S01]  /*33b0*/  FMUL.FTZ R162, R132, R155.reuse ;  /* 0x0000009b84a27220 */ /* 0x080fe20000410000 */
[----:B------:R-:W-:Y:S01]  /*33c0*/  @P2 FFMA.FTZ R156, R156, R12, -R161 ;  /* 0x0000000c9c9c2223 */ /* 0x000fe200000108a1 */
[----:B------:R-:W-:Y:S01]  /*33d0*/  FADD.FTZ R186, R159, R186 ;  /* 0x000000ba9fba7221 */ /* 0x000fe20000010000 */
[----:B------:R-:W-:Y:S01]  /*33e0*/  FSEL R176, R157, R176, !P2 ;  /* 0x000000b09db07208 */ /* 0x000fe20005000000 */
[----:B------:R-:W-:Y:S01]  /*33f0*/  @P2 FADD.FTZ R158, R158, R169 ;  /* 0x000000a99e9e2221 */ /* 0x000fe20000010000 */
[----:B------:R-:W-:Y:S01]  /*3400*/  @P2 FADD.FTZ R160, R160, R171 ;  /* 0x000000aba0a02221 */ /* 0x000fe20000010000 */
[----:B------:R-:W0:Y:S01]  /*3410*/  SHFL.UP PT, R13, R156, 0x10, RZ ;  /* 0x060000009c0d7989 */ /* 0x000e2200000e00ff */
[----:B------:R-:W-:Y:S01]  /*3420*/  FADD.FTZ R154, -R162, R173 ;  /* 0x000000ada29a7221 */ /* 0x000fe20000010100 */
[----:B------:R-:W-:Y:S01]  /*3430*/  FMUL.FTZ R157, R179, -R180 ;  /* 0x800000b4b39d7220 */ /* 0x000fe20000410000 */
[----:B------:R-:W-:Y:S01]  /*3440*/  FMUL.FTZ R161, R141, -R186 ;  /* 0x800000ba8da17220 */ /* 0x000fe20000410000 */
[----:B------:R-:W1:Y:S01]  /*3450*/  SHFL.UP PT, R169, R176, 0x10, RZ ;  /* 0x06000000b0a97989 */ /* 0x000e6200000e00ff */
[----:B------:R-:W-:Y:S01]  /*3460*/  FMUL.FTZ R12, R179, -R182 ;  /* 0x800000b6b30c7220 */ /* 0x000fe20000410000 */
[----:B------:R-:W-:Y:S01]  /*3470*/  FMUL.FTZ R184, R141, -R154 ;  /* 0x8000009a8db87220 */ /* 0x000fe20000410000 */
[----:B------:R-:W-:Y:S01]  /*3480*/  FFMA.FTZ R183, R175, R182, R157 ;  /* 0x000000b6afb77223 */ /* 0x000fe2000001009d */
[----:B------:R-:W2:Y:S01]  /*3490*/  SHFL.UP PT, R171, R158, 0x10, RZ ;  /* 0x060000009eab7989 */ /* 0x000ea200000e00ff */
[----:B------:R-:W-:Y:S01]  /*34a0*/  FFMA.FTZ R154, R151, R154, R161 ;  /* 0x0000009a979a7223 */ /* 0x000fe200000100a1 */
[----:B------:R-:W-:Y:S01]  /*34b0*/  FMUL.FTZ R157, R133, R155 ;  /* 0x0000009b859d7220 */ /* 0x000fe20000410000 */
[----:B------:R-:W-:Y:S01]  /*34c0*/  FFMA.FTZ R181, R175, R180, -R12 ;  /* 0x000000b4afb57223 */ /* 0x000fe2000001080c */
[----:B------:R-:W3:Y:S01]  /*34d0*/  SHFL.UP PT, R173, R160, 0x10, RZ ;  /* 0x06000000a0ad7989 */ /* 0x000ee200000e00ff */
[C---:B------:R-:W-:Y:S01]  /*34e0*/  FMUL.FTZ R12, R170.reuse, -R183 ;  /* 0x800000b7aa0c7220 */ /* 0x040fe20000410000 */
[----:B------:R-:W-:Y:S01]  /*34f0*/  FFMA.FTZ R184, R151, R186, -R184 ;  /* 0x000000ba97b87223 */ /* 0x000fe200000108b8 */
[----:B------:R-:W-:Y:S01]  /*3500*/  FMUL.FTZ R161, R133, R153 ;  /* 0x0000009985a17220 */ /* 0x000fe20000410000 */
[----:B------:R-:W-:Y:S01]  /*3510*/  FADD.FTZ R189, -R157, R154 ;  /* 0x0000009a9dbd7221 */ /* 0x000fe20000010100 */
[-C--:B------:R-:W-:Y:S01]  /*3520*/  FMUL.FTZ R185, R170, -R181.reuse ;  /* 0x800000b5aab97220 */ /* 0x080fe20000410000 */
[----:B------:R-:W-:Y:S01]  /*3530*/  FFMA.FTZ R12, R168, R181, -R12 ;  /* 0x000000b5a80c7223 */ /* 0x000fe2000001080c */
[----:B------:R-:W-:Y:S01]  /*3540*/  FADD.FTZ R187, R161, R184 ;  /* 0x000000b8a1bb7221 */ /* 0x000fe20000010000 */
[----:B------:R-:W-:Y:S01]  /*3550*/  FMUL.FTZ R181, R148, -R189 ;  /* 0x800000bd94b57220 */ /* 0x000fe20000410000 */
[----:B------:R-:W-:Y:S01]  /*3560*/  FFMA.FTZ R182, R168, R183, R185 ;  /* 0x000000b7a8b67223 */ /* 0x000fe200000100b9 */
[----:B------:R-:W-:Y:S01]  /*3570*/  ISETP.GE.AND P2, PT, R78, 0x10, PT ;  /* 0x000000104e00780c */ /* 0x000fe20003f46270 */
[-C--:B------:R-:W-:Y:S01]  /*3580*/  FMUL.FTZ R180, R148, -R187.reuse ;  /* 0x800000bb94b47220 */ /* 0x080fe20000410000 */
[----:B------:R-:W-:Y:S01]  /*3590*/  FFMA.FTZ R190, R150, R187, -R181 ;  /* 0x000000bb96be7223 */ /* 0x000fe200000108b5 */
[----:B0-----:R-:W-:Y:S01]  /*35a0*/  FMUL.FTZ R181, R176, R13 ;  /* 0x0000000db0b57220 */ /* 0x001fe20000410000 */
[C---:B------:R-:W-:Y:S01]  /*35b0*/  FMUL.FTZ R154, R147.reuse, -R182 ;  /* 0x800000b6939a7220 */ /* 0x040fe20000410000 */
[----:B------:R-:W-:Y:S01]  /*35c0*/  FFMA.FTZ R226, R150, R189, R180 ;  /* 0x000000bd96e27223 */ /* 0x000fe200000100b4 */
[-C--:B------:R-:W-:Y:S01]  /*35d0*/  FMUL.FTZ R186, R147, -R12.reuse ;  /* 0x8000000c93ba7220 */ /* 0x080fe20000410000 */
[-C--:B-1----:R-:W-:Y:S01]  /*35e0*/  FFMA.FTZ R181, R156, R169.reuse, R181 ;  /* 0x000000a99cb57223 */ /* 0x082fe200000100b5 */
[C---:B------:R-:W-:Y:S01]  /*35f0*/  FFMA.FTZ R184, R145.reuse, R12, -R154 ;  /* 0x0000000c91b87223 */ /* 0x040fe2000001089a */
[C---:B------:R-:W-:Y:S01]  /*3600*/  FMUL.FTZ R12, R176.reuse, R169 ;  /* 0x000000a9b00c7220 */ /* 0x040fe20000410000 */
[----:B--2---:R-:W-:Y:S01]  /*3610*/  FMUL.FTZ R180, R176, R171 ;  /* 0x000000abb0b47220 */ /* 0x004fe20000410000 */
[----:B------:R-:W-:Y:S01]  /*3620*/  FMUL.FTZ R169, R134, R155 ;  /* 0x0000009b86a97220 */ /* 0x000fe20000410000 */
[C---:B------:R-:W-:Y:S01]  /*3630*/  FSEL R181, R176.reuse, R181, !P2 ;  /* 0x000000b5b0b57208 */ /* 0x040fe20005000000 */
[----:B------:R-:W-:Y:S01]  /*3640*/  FFMA.FTZ R186, R145, R182, R186 ;  /* 0x000000b691ba7223 */ /* 0x000fe200000100ba */
[-C--:B---3--:R-:W-:Y:S01]  /*3650*/  FMUL.FTZ R154, R176, R173.reuse ;  /* 0x000000adb09a7220 */ /* 0x088fe20000410000 */
[C---:B------:R-:W-:Y:S01]  /*3660*/  FFMA.FTZ R173, R156.reuse, R173, R180 ;  /* 0x000000ad9cad7223 */ /* 0x040fe200000100b4 */
[----:B------:R-:W-:Y:S01]  /*3670*/  FADD.FTZ R226, -R169, R226 ;  /* 0x000000e2a9e27221 */ /* 0x000fe20000010100 */
[----:B------:R-:W-:Y:S01]  /*3680*/  FMUL.FTZ R183, R27, -R186 ;  /* 0x800000ba1bb77220 */ /* 0x000fe20000410000 */
[C---:B------:R-:W-:Y:S01]  /*3690*/  FFMA.FTZ R171, R156.reuse, R171, -R154 ;  /* 0x000000ab9cab7223 */ /* 0x040fe2000001089a */
[----:B------:R-:W-:Y:S01]  /*36a0*/  @P2 FFMA.FTZ R156, R156, R13, -R12 ;  /* 0x0000000d9c9c2223 */ /* 0x000fe2000001080c */
[----:B------:R-:W-:Y:S01]  /*36b0*/  @P2 FADD.FTZ R160, R160, R173 ;  /* 0x000000ada0a02221 */ /* 0x000fe20000010000 */
[----:B-----5:R-:W-:Y:S01]  /*36c0*/  SHFL.IDX PT, R154, R14, RZ, 0x1f ;  /* 0x00001fff0e9a7589 */ /* 0x020fe200000e0000 */
[----:B------:R-:W-:Y:S01]  /*36d0*/  @P2 FADD.FTZ R158, R158, R171 ;  /* 0x000000ab9e9e2221 */ /* 0x000fe20000010000 */
[----:B------:R-:W-:Y:S01]  /*36e0*/  FMUL.FTZ R171, R134, R153 ;  /* 0x0000009986ab7220 */ /* 0x000fe20000410000 */
[----:B------:R-:W-:Y:S01]  /*36f0*/  FMUL.FTZ R176, R17, -R226 ;  /* 0x800000e211b07220 */ /* 0x000fe20000410000 */
[----:B------:R-:W0:Y:S01]  /*3700*/  SHFL.UP PT, R181, R181, 0x1, RZ ;  /* 0x04200000b5b57989 */ /* 0x000e2200000e00ff */
[----:B------:R-:W-:Y:S01]  /*3710*/  ISETP.NE.AND P2, PT, R78, RZ, PT ;  /* 0x000000ff4e00720c */ /* 0x000fe20003f45270 */
[----:B------:R-:W-:Y:S01]  /*3720*/  FADD.FTZ R190, R171, R190 ;  /* 0x000000beabbe7221 */ /* 0x000fe20000010000 */
[----:B------:R-:W-:Y:S01]  /*3730*/  HFMA2.MMA R13, -RZ, RZ, 0, 0 ;  /* 0x00000000ff0d7435 */ /* 0x000fe200000001ff */
[----:B------:R1:W2:Y:S01]  /*3740*/  SHFL.IDX PT, R173, R15, RZ, 0x1f ;  /* 0x00001fff0fad7589 */ /* 0x0002a200000e0000 */
[----:B------:R-:W-:Y:S01]  /*3750*/  MOV R12, 0x3f800000 ;  /* 0x3f800000000c7802 */ /* 0x000fe20000000f00 */
[----:B------:R-:W-:Y:S01]  /*3760*/  FFMA.FTZ R191, R143, R190, -R176 ;  /* 0x000000be8fbf7223 */ /* 0x000fe200000108b0 */
[-C--:B------:R-:W-:Y:S01]  /*3770*/  FMUL.FTZ R176, R27, -R184.reuse ;  /* 0x800000b81bb07220 */ /* 0x080fe20000410000 */
[----:B------:R-:W3:Y:S01]  /*3780*/  SHFL.UP PT, R156, R156, 0x1, RZ ;  /* 0x042000009c9c7989 */ /* 0x000ee200000e00ff */
[----:B------:R-:W-:Y:S01]  /*3790*/  FFMA.FTZ R184, R149, R184, -R183 ;  /* 0x000000b895b87223 */ /* 0x000fe200000108b7 */
[----:B------:R-:W-:Y:S01]  /*37a0*/  FMUL.FTZ R190, R17, -R190 ;  /* 0x800000be11be7220 */ /* 0x000fe20000410000 */
[----:B------:R-:W-:Y:S01]  /*37b0*/  FFMA.FTZ R176, R149, R186, R176 ;  /* 0x000000ba95b07223 */ /* 0x000fe200000100b0 */
[----:B------:R-:W4:Y:S01]  /*37c0*/  SHFL.UP PT, R160, R160, 0x1, RZ ;  /* 0x04200000a0a07989 */ /* 0x000f2200000e00ff */
[C---:B------:R-:W-:Y:S01]  /*37d0*/  FMUL.FTZ R187, R141.reuse, -R184 ;  /* 0x800000b88dbb7220 */ /* 0x040fe20000410000 */
[----:B-1----:R-:W-:Y:S01]  /*37e0*/  CS2R R14, SRZ ;  /* 0x00000000000e7805 */ /* 0x002fe2000001ff00 */
[-C--:B------:R-:W-:Y:S01]  /*37f0*/  FMUL.FTZ R180, R141, -R176.reuse ;  /* 0x800000b08db47220 */ /* 0x080fe20000410000 */
[----:B------:R-:W1:Y:S01]  /*3800*/  SHFL.UP PT, R158, R158, 0x1, RZ ;  /* 0x042000009e9e7989 */ /* 0x000e6200000e00ff */
[----:B------:R-:W-:Y:S01]  /*3810*/  FFMA.FTZ R187, R151, R176, R187 ;  /* 0x000000b097bb7223 */ /* 0x000fe200000100bb */
[----:B------:R-:W-:Y:S01]  /*3820*/  FFMA.FTZ R227, R143, R226, R190 ;  /* 0x000000e28fe37223 */ /* 0x000fe200000100be */
[----:B------:R-:W-:Y:S01]  /*3830*/  FFMA.FTZ R185, R151, R184, -R180 ;  /* 0x000000b897b97223 */ /* 0x000fe200000108b4 */
[----:B------:R1:W1:Y:S01]  /*3840*/  @!P0 LDS.128 R12, [R119+0x1980] ;  /* 0x00198000770c8984 */ /* 0x0002620000000c00 */
[----:B------:R-:W-:-:S02]  /*3850*/  ISETP.NE.AND P0, PT, R210, 0x1f, PT ;  /* 0x0000001fd200780c */ /* 0x000fc40003f05270 */
[----:B------:R-:W-:Y:S01]  /*3860*/  FMUL.FTZ R189, R148, -R185 ;  /* 0x800000b994bd7220 */ /* 0x000fe20000410000 */
[----:B0-----:R-:W-:-:S03]  /*3870*/  FMUL.FTZ R183, R181, R154 ;  /* 0x0000009ab5b77220 */ /* 0x001fc60000410000 */
[----:B------:R-:W-:Y:S01]  /*3880*/  FFMA.FTZ R180, R150, R187, R189 ;  /* 0x000000bb96b47223 */ /* 0x000fe200000100bd */
[-C--:B--2---:R-:W-:Y:S01]  /*3890*/  FMUL.FTZ R181, R181, R173.reuse ;  /* 0x000000adb5b57220 */ /* 0x084fe20000410000 */
[----:B---3--:R-:W-:-:S03]  /*38a0*/  FFMA.FTZ R183, R156, R173, R183 ;  /* 0x000000ad9cb77223 */ /* 0x008fc600000100b7 */
[----:B------:R-:W-:Y:S01]  /*38b0*/  FFMA.FTZ R181, R156, R154, -R181 ;  /* 0x0000009a9cb57223 */ /* 0x000fe200000108b5 */
[----:B------:R-:W-:Y:S01]  /*38c0*/  FMUL.FTZ R156, R148, -R187 ;  /* 0x800000bb949c7220 */ /* 0x000fe20000410000 */
[----:B----4-:R-:W-:-:S03]  /*38d0*/  @P1 FADD.FTZ R173, R160, R183 ;  /* 0x000000b7a0ad1221 */ /* 0x010fc60000010000 */
[----:B------:R-:W-:Y:S01]  /*38e0*/  FFMA.FTZ R176, R150, R185, -R156 ;  /* 0x000000b996b07223 */ /* 0x000fe2000001089c */
[----:B------:R-:W0:Y:S01]  /*38f0*/  @!P2 S2R R160, SR_CgaCtaId ;  /* 0x0000000000a0a919 */ /* 0x000e220000008800 */
[----:B-1----:R-:W-:Y:S01]  /*3900*/  @P1 FADD.FTZ R154, R158, R181 ;  /* 0x000000b59e9a1221 */ /* 0x002fe20000010000 */
[-C--:B------:R-:W-:Y:S01]  /*3910*/  FMUL.FTZ R181, R31, R173.reuse ;  /* 0x000000ad1fb57220 */ /* 0x080fe20000410000 */
[C---:B------:R-:W-:Y:S01]  /*3920*/  FMUL.FTZ R158, R17.reuse, -R180 ;  /* 0x800000b4119e7220 */ /* 0x040fe20000410000 */
[----:B------:R-:W-:Y:S01]  /*3930*/  FMUL.FTZ R225, R17, -R176 ;  /* 0x800000b011e17220 */ /* 0x000fe20000410000 */
[-C--:B------:R-:W-:Y:S01]  /*3940*/  FMUL.FTZ R156, R31, R154.reuse ;  /* 0x0000009a1f9c7220 */ /* 0x080fe20000410000 */
[C---:B------:R-:W-:Y:S01]  /*3950*/  FFMA.FTZ R181, R30.reuse, R154, -R181 ;  /* 0x0000009a1eb57223 */ /* 0x040fe200000108b5 */
[C---:B------:R-:W-:Y:S01]  /*3960*/  FFMA.FTZ R223, R143.reuse, R176, -R158 ;  /* 0x000000b08fdf7223 */ /* 0x040fe2000001089e */
[----:B------:R-:W-:Y:S01]  /*3970*/  FFMA.FTZ R225, R143, R180, R225 ;  /* 0x000000b48fe17223 */ /* 0x000fe200000100e1 */
[----:B------:R-:W-:Y:S01]  /*3980*/  FFMA.FTZ R30, R30, R173, R156 ;  /* 0x000000ad1e1e7223 */ /* 0x000fe2000001009c */
[C---:B------:R-:W-:Y:S01]  /*3990*/  FMUL.FTZ R176, R0.reuse, R153 ;  /* 0x0000009900b07220 */ /* 0x040fe20000410000 */
[----:B------:R-:W-:Y:S01]  /*39a0*/  FMUL.FTZ R180, R0, R155 ;  /* 0x0000009b00b47220 */ /* 0x000fe20000410000 */
[----:B------:R-:W-:Y:S01]  /*39b0*/  FADD.FTZ R173, R152, R181 ;  /* 0x000000b598ad7221 */ /* 0x000fe20000010000 */
[----:B------:R-:W-:Y:S01]  /*39c0*/  FADD.FTZ R30, RZ, R30 ;  /* 0x0000001eff1e7221 */ /* 0x000fe20000010000 */
[----:B------:R-:W-:Y:S01]  /*39d0*/  FADD.FTZ R226, R176, R191 ;  /* 0x000000bfb0e27221 */ /* 0x000fe20000010000 */
[----:B------:R-:W-:Y:S01]  /*39e0*/  FADD.FTZ R227, -R180, R227 ;  /* 0x000000e3b4e37221 */ /* 0x000fe20000010100 */
[CC--:B------:R-:W-:Y:S01]  /*39f0*/  FMUL.FTZ R31, R17.reuse, R173.reuse ;  /* 0x000000ad111f7220 */ /* 0x0c0fe20000410000 */
[-C--:B------:R-:W-:Y:S01]  /*3a00*/  FMUL.FTZ R152, R17, R30.reuse ;  /* 0x0000001e11987220 */ /* 0x080fe20000410000 */
[----:B------:R1:W2:Y:S02]  /*3a10*/  SHFL.DOWN PT, R155, R223, 0x1, 0x1f ;  /* 0x08201f00df9b7f89 */ /* 0x0002a400000e0000 */
[C---:B------:R-:W-:Y:S01]  /*3a20*/  FFMA.FTZ R31, R143.reuse, R30, R31 ;  /* 0x0000001e8f1f7223 */ /* 0x040fe2000001001f */
[----:B------:R-:W-:Y:S01]  /*3a30*/  FFMA.FTZ R181, R143, R173, -R152 ;  /* 0x000000ad8fb57223 */ /* 0x000fe20000010898 */
[----:B------:R1:W3:Y:S04]  /*3a40*/  SHFL.DOWN PT, R183, R225, 0x1, 0x1f ;  /* 0x08201f00e1b77f89 */ /* 0x0002e800000e0000 */
[----:B------:R1:W4:Y:S04]  /*3a50*/  SHFL.DOWN PT, R158, R226, 0x1, 0x1f ;  /* 0x08201f00e29e7f89 */ /* 0x00032800000e0000 */
[----:B------:R1:W0:Y:S01]  /*3a60*/  SHFL.DOWN PT, R185, R227, 0x1, 0x1f ;  /* 0x08201f00e3b97f89 */ /* 0x00022200000e0000 */
[----:B------:R-:W-:Y:S05]  /*3a70*/  @!P0 BRA `(.L_x_14047) ;  /* 0x00000000002c8947 */ /* 0x000fea0003800000 */
[C---:B0-----:R-:W-:Y:S01]  /*3a80*/  FMUL.FTZ R154, R225.reuse, R185 ;  /* 0x000000b9e19a7220 */ /* 0x041fe20000410000 */
[C---:B---3--:R-:W-:Y:S01]  /*3a90*/  FMUL.FTZ R152, R225.reuse, R183 ;  /* 0x000000b7e1987220 */ /* 0x048fe20000410000 */
[-C--:B----4-:R-:W-:Y:S02]  /*3aa0*/  FMUL.FTZ R156, R225, R158.reuse ;  /* 0x0000009ee19c7220 */ /* 0x090fe40000410000 */
[----:B------:R-:W-:Y:S01]  /*3ab0*/  FFMA.FTZ R153, R223, R158, -R154 ;  /* 0x0000009edf997223 */ /* 0x000fe2000001089a */
[C---:B--2---:R-:W-:Y:S01]  /*3ac0*/  FMUL.FTZ R154, R155.reuse, R225 ;  /* 0x000000e19b9a7220 */ /* 0x044fe20000410000 */
[----:B------:R-:W-:Y:S01]  /*3ad0*/  FFMA.FTZ R152, R155, R223, -R152 ;  /* 0x000000df9b987223 */ /* 0x000fe20000010898 */
[C---:B------:R-:W-:Y:S01]  /*3ae0*/  FFMA.FTZ R156, R223.reuse, R185, R156 ;  /* 0x000000b9df9c7223 */ /* 0x040fe2000001009c */
[----:B-1----:R-:W-:Y:S01]  /*3af0*/  FADD.FTZ R226, R226, R153 ;  /* 0x00000099e2e27221 */ /* 0x002fe20000010000 */
[----:B------:R-:W-:Y:S02]  /*3b00*/  FFMA.FTZ R225, R223, R183, R154 ;  /* 0x000000b7dfe17223 */ /* 0x000fe4000001009a */
[----:B------:R-:W-:Y:S01]  /*3b10*/  FADD.FTZ R227, R227, R156 ;  /* 0x0000009ce3e37221 */ /* 0x000fe20000010000 */
[----:B------:R-:W-:-:S07]  /*3b20*/  MOV R223, R152 ;  /* 0x0000009800df7202 */ /* 0x000fce0000000f00 */
.L_x_14047:
[----:B------:R-:W-:Y:S05]  /*3b30*/  BSYNC B0 ;  /* 0x0000000000007941 */ /* 0x000fea0003800000 */
.L_x_14046:
[----:B------:R-:W-:Y:S01]  /*3b40*/  ISETP.GT.U32.AND P0, PT, R210, 0x1d, PT ;  /* 0x0000001dd200780c */ /* 0x000fe20003f04070 */
[----:B------:R-:W-:Y:S01]  /*3b50*/  FADD.FTZ R31, RZ, R31 ;  /* 0x0000001fff1f7221 */ /* 0x000fe20000010000 */
[----:B------:R-:W-:Y:S01]  /*3b60*/  FFMA.FTZ R181, R112, R99, R181 ;  /* 0x0000006370b57223 */ /* 0x000fe200000100b5 */
[----:B------:R0:W0:Y:S01]  /*3b70*/  SHFL.DOWN PT, R153, R223, 0x2, 0x1f ;  /* 0x08401f00df997f89 */ /* 0x00002200000e0000 */
[----:B------:R-:W-:Y:S01]  /*3b80*/  BSSY B0, `(.L_x_14048) ;  /* 0x0000014000007945 */ /* 0x000fe20003800000 */
[C---:B------:R-:W-:Y:S01]  /*3b90*/  FMUL.FTZ R99, R148.reuse, R31 ;  /* 0x0000001f94637220 */ /* 0x040fe20000410000 */
[-C--:B------:R-:W-:Y:S01]  /*3ba0*/  FMUL.FTZ R152, R148, R181.reuse ;  /* 0x000000b594987220 */ /* 0x080fe20000410000 */
[----:B--2---:R2:W0:Y:S02]  /*3bb0*/  SHFL.DOWN PT, R155, R225, 0x2, 0x1f ;  /* 0x08401f00e19b7f89 */ /* 0x00442400000e0000 */
[C---:B------:R-:W-:Y:S01]  /*3bc0*/  FFMA.FTZ R182, R150.reuse, R181, -R99 ;  /* 0x000000b596b67223 */ /* 0x040fe20000010863 */
[----:B------:R-:W-:Y:S01]  /*3bd0*/  FFMA.FTZ R152, R150, R31, R152 ;  /* 0x0000001f96987223 */ /* 0x000fe20000010098 */
[----:B------:R2:W0:Y:S04]  /*3be0*/  SHFL.DOWN PT, R184, R226, 0x2, 0x1f ;  /* 0x08401f00e2b87f89 */ /* 0x00042800000e0000 */
[----:B---3--:R2:W3:Y:S01]  /*3bf0*/  SHFL.DOWN PT, R183, R227, 0x2, 0x1f ;  /* 0x08401f00e3b77f89 */ /* 0x0084e200000e0000 */
[----:B------:R-:W-:Y:S05]  /*3c00*/  @P0 BRA `(.L_x_14049) ;  /* 0x00000000002c0947 */ /* 0x000fea0003800000 */
[C---:B---3--:R-:W-:Y:S01]  /*3c10*/  FMUL.FTZ R156, R225.reuse, R183 ;  /* 0x000000b7e19c7220 */ /* 0x048fe20000410000 */
[C---:B0-----:R-:W-:Y:S01]  /*3c20*/  FMUL.FTZ R154, R225.reuse, R155 ;  /* 0x0000009be19a7220 */ /* 0x041fe20000410000 */
[-C--:B----4-:R-:W-:Y:S02]  /*3c30*/  FMUL.FTZ R158, R225, R184.reuse ;  /* 0x000000b8e19e7220 */ /* 0x090fe40000410000 */
[----:B------:R-:W-:Y:S01]  /*3c40*/  FFMA.FTZ R99, R223, R184, -R156 ;  /* 0x000000b8df637223 */ /* 0x000fe2000001089c */
[-C--:B------:R-:W-:Y:S01]  /*3c50*/  FMUL.FTZ R156, R225, R153.reuse ;  /* 0x00000099e19c7220 */ /* 0x080fe20000410000 */
[C---:B------:R-:W-:Y:S01]  /*3c60*/  FFMA.FTZ R154, R223.reuse, R153, -R154 ;  /* 0x00000099df9a7223 */ /* 0x040fe2000001089a */
[C---:B------:R-:W-:Y:S01]  /*3c70*/  FFMA.FTZ R158, R223.reuse, R183, R158 ;  /* 0x000000b7df9e7223 */ /* 0x040fe2000001009e */
[----:B-12---:R-:W-:Y:S01]  /*3c80*/  FADD.FTZ R226, R226, R99 ;  /* 0x00000063e2e27221 */ /* 0x006fe20000010000 */
[----:B------:R-:W-:Y:S02]  /*3c90*/  FFMA.FTZ R225, R223, R155, R156 ;  /* 0x0000009bdfe17223 */ /* 0x000fe4000001009c */
[----:B------:R-:W-:Y:S01]  /*3ca0*/  FADD.FTZ R227, R227, R158 ;  /* 0x0000009ee3e37221 */ /* 0x000fe20000010000 */
[----:B------:R-:W-:-:S07]  /*3cb0*/  MOV R223, R154 ;  /* 0x0000009a00df7202 */ /* 0x000fce0000000f00 */
.L_x_14049:
[----:B------:R-:W-:Y:S05]  /*3cc0*/  BSYNC B0 ;  /* 0x0000000000007941 */ /* 0x000fea0003800000 */
.L_x_14048:
[----:B------:R-:W-:Y:S01]  /*3cd0*/  ISETP.GT.U32.AND P0, PT, R210, 0x1b, PT ;  /* 0x0000001bd200780c */ /* 0x000fe20003f04070 */
[----:B------:R-:W-:Y:S01]  /*3ce0*/  FADD.FTZ R152, RZ, R152 ;  /* 0x00000098ff987221 */ /* 0x000fe20000010000 */
[----:B------:R-:W-:Y:S01]  /*3cf0*/  FFMA.FTZ R182, R115, R98, R182 ;  /* 0x0000006273b67223 */ /* 0x000fe200000100b6 */
[----:B0-----:R0:W0:Y:S01]  /*3d00*/  SHFL.DOWN PT, R155, R223, 0x4, 0x1f ;  /* 0x08801f00df9b7f89 */ /* 0x00102200000e0000 */
[----:B------:R-:W-:Y:S01]  /*3d10*/  BSSY B0, `(.L_x_14050) ;  /* 0x0000014000007945 */ /* 0x000fe20003800000 */
[C---:B------:R-:W-:Y:S01]  /*3d20*/  FMUL.FTZ R98, R141.reuse, R152 ;  /* 0x000000988d627220 */ /* 0x040fe20000410000 */
[-C--:B------:R-:W-:Y:S01]  /*3d30*/  FMUL.FTZ R99, R141, R182.reuse ;  /* 0x000000b68d637220 */ /* 0x080fe20000410000 */
[----:B------:R0:W0:Y:S02]  /*3d40*/  SHFL.DOWN PT, R185, R225, 0x4, 0x1f ;  /* 0x08801f00e1b97f89 */ /* 0x00002400000e0000 */
[C---:B---3--:R-:W-:Y:S01]  /*3d50*/  FFMA.FTZ R183, R151.reuse, R182, -R98 ;  /* 0x000000b697b77223 */ /* 0x048fe20000010862 */
[----:B------:R-:W-:Y:S01]  /*3d60*/  FFMA.FTZ R99, R151, R152, R99 ;  /* 0x0000009897637223 */ /* 0x000fe20000010063 */
[----:B----4-:R3:W4:Y:S04]  /*3d70*/  SHFL.DOWN PT, R158, R226, 0x4, 0x1f ;  /* 0x08801f00e29e7f89 */ /* 0x01072800000e0000 */
[----:B------:R3:W0:Y:S01]  /*3d80*/  SHFL.DOWN PT, R187, R227, 0x4, 0x1f ;  /* 0x08801f00e3bb7f89 */ /* 0x00062200000e0000 */
[----:B------:R-:W-:Y:S05]  /*3d90*/  @P0 BRA `(.L_x_14051) ;  /* 0x00000000002c0947 */ /* 0x000fea0003800000 */
[C---:B0-----:R-:W-:Y:S01]  /*3da0*/  FMUL.FTZ R154, R225.reuse, R187 ;  /* 0x000000bbe19a7220 */ /* 0x041fe20000410000 */
[C---:B------:R-:W-:Y:S01]  /*3db0*/  FMUL.FTZ R98, R225.reuse, R185 ;  /* 0x000000b9e1627220 */ /* 0x040fe20000410000 */
[-C--:B----4-:R-:W-:Y:S02]  /*3dc0*/  FMUL.FTZ R156, R225, R158.reuse ;  /* 0x0000009ee19c7220 */ /* 0x090fe40000410000 */
[----:B------:R-:W-:Y:S01]  /*3dd0*/  FFMA.FTZ R153, R223, R158, -R154 ;  /* 0x0000009edf997223 */ /* 0x000fe2000001089a */
[-C--:B------:R-:W-:Y:S01]  /*3de0*/  FMUL.FTZ R154, R225, R155.reuse ;  /* 0x0000009be19a7220 */ /* 0x080fe20000410000 */
[C---:B------:R-:W-:Y:S01]  /*3df0*/  FFMA.FTZ R98, R223.reuse, R155, -R98 ;  /* 0x0000009bdf627223 */ /* 0x040fe20000010862 */
[C---:B------:R-:W-:Y:S01]  /*3e00*/  FFMA.FTZ R156, R223.reuse, R187, R156 ;  /* 0x000000bbdf9c7223 */ /* 0x040fe2000001009c */
[----:B-123--:R-:W-:Y:S01]  /*3e10*/  FADD.FTZ R226, R226, R153 ;  /* 0x00000099e2e27221 */ /* 0x00efe20000010000 */
[----:B------:R-:W-:Y:S02]  /*3e20*/  FFMA.FTZ R225, R223, R185, R154 ;  /* 0x000000b9dfe17223 */ /* 0x000fe4000001009a */
[----:B------:R-:W-:Y:S01]  /*3e30*/  FADD.FTZ R227, R227, R156 ;  /* 0x0000009ce3e37221 */ /* 0x000fe20000010000 */
[----:B------:R-:W-:-:S07]  /*3e40*/  MOV R223, R98 ;  /* 0x0000006200df7202 */ /* 0x000fce0000000f00 */
.L_x_14051:
[----:B------:R-:W-:Y:S05]  /*3e50*/  BSYNC B0 ;  /* 0x0000000000007941 */ /* 0x000fea0003800000 */
.L_x_14050:
[----:B------:R-:W-:Y:S01]  /*3e60*/  ISETP.GT.U32.AND P0, PT, R210, 0x17, PT ;  /* 0x00000017d200780c */ /* 0x000fe20003f04070 */
[----:B------:R-:W-:Y:S01]  /*3e70*/  FFMA.FTZ R183, R110, R97, R183 ;  /* 0x000000616eb77223 */ /* 0x000fe200000100b7 */
[----:B------:R-:W-:Y:S01]  /*3e80*/  FADD.FTZ R154, RZ, R99 ;  /* 0x00000063ff9a7221 */ /* 0x000fe20000010000 */
[----:B------:R1:W1:Y:S01]  /*3e90*/  SHFL.DOWN PT, R153, R223, 0x8, 0x1f ;  /* 0x09001f00df997f89 */ /* 0x00026200000e0000 */
[----:B------:R-:W-:Y:S01]  /*3ea0*/  BSSY B0, `(.L_x_14052) ;  /* 0x0000015000007945 */ /* 0x000fe20003800000 */
[CC--:B------:R-:W-:Y:S01]  /*3eb0*/  FMUL.FTZ R97, R27.reuse, R183.reuse ;  /* 0x000000b71b617220 */ /* 0x0c0fe20000410000 */
[-C--:B------:R-:W-:Y:S01]  /*3ec0*/  FMUL.FTZ R98, R27, R154.reuse ;  /* 0x0000009a1b627220 */ /* 0x080fe20000410000 */
[----:B0-----:R0:W0:Y:S01]  /*3ed0*/  SHFL.DOWN PT, R155, R225, 0x8, 0x1f ;  /* 0x09001f00e19b7f89 */ /* 0x00102200000e0000 */
[----:B------:R-:W-:Y:S01]  /*3ee0*/  ISETP.GT.U32.AND P3, PT, R210, 0xf, PT ;  /* 0x0000000fd200780c */ /* 0x000fe20003f64070 */
[C---:B------:R-:W-:Y:S01]  /*3ef0*/  FFMA.FTZ R97, R149.reuse, R154, R97 ;  /* 0x0000009a95617223 */ /* 0x040fe20000010061 */
[----:B------:R-:W-:Y:S01]  /*3f00*/  FFMA.FTZ R98, R149, R183, -R98 ;  /* 0x000000b795627223 */ /* 0x000fe20000010862 */
[----:B------:R0:W0:Y:S04]  /*3f10*/  SHFL.DOWN PT, R186, R226, 0x8, 0x1f ;  /* 0x09001f00e2ba7f89 */ /* 0x00002800000e0000 */
[----:B------:R0:W0:Y:S01]  /*3f20*/  SHFL.DOWN PT, R185, R227, 0x8, 0x1f ;  /* 0x09001f00e3b97f89 */ /* 0x00002200000e0000 */
[----:B------:R-:W-:Y:S05]  /*3f30*/  @P0 BRA `(.L_x_14053) ;  /* 0x00000000002c0947 */ /* 0x000fea0003800000 */
[C---:B0---4-:R-:W-:Y:S01]  /*3f40*/  FMUL.FTZ R158, R225.reuse, R185 ;  /* 0x000000b9e19e7220 */ /* 0x051fe20000410000 */
[C---:B------:R-:W-:Y:S01]  /*3f50*/  FMUL.FTZ R156, R225.reuse, R155 ;  /* 0x0000009be19c7220 */ /* 0x040fe20000410000 */
[-C--:B------:R-:W-:Y:S02]  /*3f60*/  FMUL.FTZ R184, R225, R186.reuse ;  /* 0x000000bae1b87220 */ /* 0x080fe40000410000 */
[----:B------:R-:W-:Y:S01]  /*3f70*/  FFMA.FTZ R99, R223, R186, -R158 ;  /* 0x000000badf637223 */ /* 0x000fe2000001089e */
[-C--:B-1----:R-:W-:Y:S01]  /*3f80*/  FMUL.FTZ R158, R225, R153.reuse ;  /* 0x00000099e19e7220 */ /* 0x082fe20000410000 */
[C---:B------:R-:W-:Y:S01]  /*3f90*/  FFMA.FTZ R156, R223.reuse, R153, -R156 ;  /* 0x00000099df9c7223 */ /* 0x040fe2000001089c */
[C---:B------:R-:W-:Y:S01]  /*3fa0*/  FFMA.FTZ R184, R223.reuse, R185, R184 ;  /* 0x000000b9dfb87223 */ /* 0x040fe200000100b8 */
[----:B--23--:R-:W-:Y:S01]  /*3fb0*/  FADD.FTZ R226, R226, R99 ;  /* 0x00000063e2e27221 */ /* 0x00cfe20000010000 */
[----:B------:R-:W-:Y:S02]  /*3fc0*/  FFMA.FTZ R225, R223, R155, R158 ;  /* 0x0000009bdfe17223 */ /* 0x000fe4000001009e */
[----:B------:R-:W-:Y:S01]  /*3fd0*/  FADD.FTZ R227, R227, R184 ;  /* 0x000000b8e3e37221 */ /* 0x000fe20000010000 */
[----:B------:R-:W-:-:S07]  /*3fe0*/  MOV R223, R156 ;  /* 0x0000009c00df7202 */ /* 0x000fce0000000f00 */
.L_x_14053:
[----:B------:R-:W-:Y:S05]  /*3ff0*/  BSYNC B0 ;  /* 0x0000000000007941 */ /* 0x000fea0003800000 */
.L_x_14052:
[----:B------:R-:W-:Y:S01]  /*4000*/  FADD.FTZ R156, RZ, R97 ;  /* 0x00000061ff9c7221 */ /* 0x000fe20000010000 */
[----:B------:R0:W2:Y:S01]  /*4010*/  SHFL.DOWN PT, R99, R223, 0x10, 0x1f ;  /* 0x0a001f00df637f89 */ /* 0x0000a200000e0000 */
[----:B------:R-:W-:Y:S01]  /*4020*/  BSSY B0, `(.L_x_14054) ;  /* 0x0000012000007945 */ /* 0x000fe20003800000 */
[----:B------:R-:W-:Y:S01]  /*4030*/  FFMA.FTZ R184, R113, R96, R98 ;  /* 0x0000006071b87223 */ /* 0x000fe20000010062 */
[----:B------:R-:W-:Y:S01]  /*4040*/  FMUL.FTZ R96, R147, R156 ;  /* 0x0000009c93607220 */ /* 0x000fe20000410000 */
[----:B-1----:R1:W1:Y:S04]  /*4050*/  SHFL.DOWN PT, R153, R225, 0x10, 0x1f ;  /* 0x0a001f00e1997f89 */ /* 0x00226800000e0000 */
[----:B------:R1:W1:Y:S04]  /*4060*/  SHFL.DOWN PT, R190, R226, 0x10, 0x1f ;  /* 0x0a001f00e2be7f89 */ /* 0x00026800000e0000 */
[----:B0-----:R0:W0:Y:S01]  /*4070*/  SHFL.DOWN PT, R155, R227, 0x10, 0x1f ;  /* 0x0a001f00e39b7f89 */ /* 0x00102200000e0000 */
[----:B------:R-:W-:Y:S05]  /*4080*/  @P3 BRA `(.L_x_14055) ;  /* 0x00000000002c3947 */ /* 0x000fea0003800000 */
[C---:B0---4-:R-:W-:Y:S01]  /*4090*/  FMUL.FTZ R158, R225.reuse, R155 ;  /* 0x0000009be19e7220 */ /* 0x051fe20000410000 */
[C---:B-1----:R-:W-:Y:S01]  /*40a0*/  FMUL.FTZ R98, R225.reuse, R153 ;  /* 0x00000099e1627220 */ /* 0x042fe20000410000 */
[-C--:B------:R-:W-:Y:S02]  /*40b0*/  FMUL.FTZ R186, R225, R190.reuse ;  /* 0x000000bee1ba7220 */ /* 0x080fe40000410000 */
[----:B------:R-:W-:Y:S01]  /*40c0*/  FFMA.FTZ R97, R223, R190, -R158 ;  /* 0x000000bedf617223 */ /* 0x000fe2000001089e */
[-C--:B--2---:R-:W-:Y:S01]  /*40d0*/  FMUL.FTZ R158, R225, R99.reuse ;  /* 0x00000063e19e7220 */ /* 0x084fe20000410000 */
[C---:B------:R-:W-:Y:S01]  /*40e0*/  FFMA.FTZ R98, R223.reuse, R99, -R98 ;  /* 0x00000063df627223 */ /* 0x040fe20000010862 */
[C---:B------:R-:W-:Y:S01]  /*40f0*/  FFMA.FTZ R186, R223.reuse, R155, R186 ;  /* 0x0000009bdfba7223 */ /* 0x040fe200000100ba */
[----:B---3--:R-:W-:Y:S01]  /*4100*/  FADD.FTZ R226, R226, R97 ;  /* 0x00000061e2e27221 */ /* 0x008fe20000010000 */
[----:B------:R-:W-:Y:S02]  /*4110*/  FFMA.FTZ R225, R223, R153, R158 ;  /* 0x00000099dfe17223 */ /* 0x000fe4000001009e */
[----:B------:R-:W-:Y:S01]  /*4120*/  FADD.FTZ R227, R227, R186 ;  /* 0x000000bae3e37221 */ /* 0x000fe20000010000 */
[----:B------:R-:W-:-:S07]  /*4130*/  MOV R223, R98 ;  /* 0x0000006200df7202 */ /* 0x000fce0000000f00 */
.L_x_14055:
[----:B------:R-:W-:Y:S05]  /*4140*/  BSYNC B0 ;  /* 0x0000000000007941 */ /* 0x000fea0003800000 */
.L_x_14054:
[-C--:B------:R-:W-:Y:S01]  /*4150*/  FMUL.FTZ R98, R147, R184.reuse ;  /* 0x000000b893627220 */ /* 0x080fe20000410000 */
[C---:B------:R-:W-:Y:S01]  /*4160*/  FFMA.FTZ R185, R145.reuse, R184, -R96 ;  /* 0x000000b891b97223 */ /* 0x040fe20000010860 */
[----:B-1----:R-:W-:Y:S01]  /*4170*/  SHFL.DOWN PT, R190, R225, 0x1, 0x1f ;  /* 0x08201f00e1be7f89 */ /* 0x002fe200000e0000 */
[----:B------:R-:W-:Y:S01]  /*4180*/  ISETP.NE.AND P3, PT, R80, 0x1f, PT ;  /* 0x0000001f5000780c */ /* 0x000fe20003f65270 */
[----:B------:R-:W-:Y:S01]  /*4190*/  FFMA.FTZ R98, R145, R156, R98 ;  /* 0x0000009c91627223 */ /* 0x000fe20000010062 */
[----:B------:R-:W-:Y:S01]  /*41a0*/  FFMA.FTZ R185, R108, R95, R185 ;  /* 0x0000005f6cb97223 */ /* 0x000fe200000100b9 */
[----:B--2---:R-:W1:Y:S01]  /*41b0*/  SHFL.IDX PT, R99, R15, RZ, 0x1f ;  /* 0x00001fff0f637589 */ /* 0x004e6200000e0000 */
[----:B------:R-:W-:Y:S01]  /*41c0*/  ISETP.NE.AND P0, PT, R80, RZ, PT ;  /* 0x000000ff5000720c */ /* 0x000fe20003f05270 */
[----:B------:R-:W-:Y:S01]  /*41d0*/  FADD.FTZ R153, RZ, R98 ;  /* 0x00000062ff997221 */ /* 0x000fe20000010000 */
[----:B------:R-:W-:Y:S01]  /*41e0*/  FMUL.FTZ R95, R170, R185 ;  /* 0x000000b9aa5f7220 */ /* 0x000fe20000410000 */
[----:B------:R-:W2:Y:S01]  /*41f0*/  SHFL.IDX PT, R97, R14, RZ, 0x1f ;  /* 0x00001fff0e617589 */ /* 0x000ea200000e0000 */
[----:B------:R-:W-:Y:S01]  /*4200*/  ISETP.GT.AND P4, PT, R78, 0x1e, PT ;  /* 0x0000001e4e00780c */ /* 0x000fe20003f84270 */
[-C--:B------:R-:W-:Y:S01]  /*4210*/  FMUL.FTZ R96, R170, R153.reuse ;  /* 0x00000099aa607220 */ /* 0x080fe20000410000 */
[C---:B------:R-:W-:Y:S01]  /*4220*/  FFMA.FTZ R95, R168.reuse, R153, R95 ;  /* 0x00000099a85f7223 */ /* 0x040fe2000001005f */
[----:B0-----:R-:W0:Y:S01]  /*4230*/  SHFL.DOWN PT, R155, R223, 0x1, 0x1f ;  /* 0x08201f00df9b7f89 */ /* 0x001e2200000e0000 */
[----:B------:R-:W-:Y:S01]  /*4240*/  BSSY B0, `(.L_x_14056) ;  /* 0x000023e000007945 */ /* 0x000fe20003800000 */
[----:B------:R-:W-:Y:S01]  /*4250*/  FFMA.FTZ R96, R168, R185, -R96 ;  /* 0x000000b9a8607223 */ /* 0x000fe20000010860 */
[----:B----4-:R-:W-:Y:S01]  /*4260*/  FADD.FTZ R158, RZ, R95 ;  /* 0x0000005fff9e7221 */ /* 0x010fe20000010000 */
[----:B------:R-:W4:Y:S01]  /*4270*/  SHFL.DOWN PT, R189, R226, 0x1, 0x1f ;  /* 0x08201f00e2bd7f89 */ /* 0x000f2200000e0000 */
[----:B------:R-:W-:Y:S01]  /*4280*/  @!P2 MOV R95, 0x400 ;  /* 0x00000400005fa802 */ /* 0x000fe20000000f00 */
[----:B------:R-:W-:Y:S01]  /*4290*/  FFMA.FTZ R186, R111, R94, R96 ;  /* 0x0000005e6fba7223 */ /* 0x000fe20000010060 */
[C---:B------:R-:W-:Y:S01]  /*42a0*/  FMUL.FTZ R94, R179.reuse, R158 ;  /* 0x0000009eb35e7220 */ /* 0x040fe20000410000 */
[----:B------:R-:W5:Y:S01]  /*42b0*/  SHFL.DOWN PT, R191, R227, 0x1, 0x1f ;  /* 0x08201f00e3bf7f89 */ /* 0x000f6200000e0000 */
[----:B------:R-:W-:Y:S01]  /*42c0*/  @!P2 LEA R69, R160, R95, 0x18 ;  /* 0x0000005fa045a211 */ /* 0x000fe200078ec0ff */
[-C--:B------:R-:W-:Y:S01]  /*42d0*/  FMUL.FTZ R95, R179, R186.reuse ;  /* 0x000000bab35f7220 */ /* 0x080fe20000410000 */
[C---:B------:R-:W-:Y:S01]  /*42e0*/  FFMA.FTZ R187, R175.reuse, R186, -R94 ;  /* 0x000000baafbb7223 */ /* 0x040fe2000001085e */
[----:B------:R-:W5:Y:S02]  /*42f0*/  SHFL.IDX PT, R225, R225, RZ, 0x1f ;  /* 0x00001fffe1e17589 */ /* 0x000f6400000e0000 */
[----:B------:R-:W-:Y:S01]  /*4300*/  FFMA.FTZ R95, R175, R158, R95 ;  /* 0x0000009eaf5f7223 */ /* 0x000fe2000001005f */
[----:B------:R-:W-:Y:S01]  /*4310*/  FFMA.FTZ R187, R106, R93, R187 ;  /* 0x0000005d6abb7223 */ /* 0x000fe200000100bb */
[----:B-1----:R-:W-:Y:S01]  /*4320*/  @P3 FMUL.FTZ R94, R190, R99 ;  /* 0x00000063be5e3220 */ /* 0x002fe20000410000 */
[----:B------:R-:W1:Y:S02]  /*4330*/  SHFL.IDX PT, R223, R223, RZ, 0x1f ;  /* 0x00001fffdfdf7589 */ /* 0x000e6400000e0000 */
[----:B------:R-:W-:Y:S01]  /*4340*/  FMUL.FTZ R93, R194, R187 ;  /* 0x000000bbc25d7220 */ /* 0x000fe20000410000 */
[-C--:B--2---:R-:W-:Y:S01]  /*4350*/  @P3 FMUL.FTZ R96, R190, R97.reuse ;  /* 0x00000061be603220 */ /* 0x084fe20000410000 */
[----:B---3--:R-:W2:Y:S01]  /*4360*/  SHFL.IDX PT, R226, R226, RZ, 0x1f ;  /* 0x00001fffe2e27589 */ /* 0x008ea200000e0000 */
[----:B0-----:R-:W-:-:S02]  /*4370*/  @P3 FFMA.FTZ R94, R155, R97, -R94 ;  /* 0x000000619b5e3223 */ /* 0x001fc4000001085e */
[----:B------:R-:W-:Y:S01]  /*4380*/  @P3 FFMA.FTZ R96, R155, R99, R96 ;  /* 0x000000639b603223 */ /* 0x000fe20000010060 */
[----:B------:R-:W-:Y:S01]  /*4390*/  FADD.FTZ R155, RZ, R95 ;  /* 0x0000005fff9b7221 */ /* 0x000fe20000010000 */
[----:B------:R-:W0:Y:S01]  /*43a0*/  SHFL.IDX PT, R227, R227, RZ, 0x1f ;  /* 0x00001fffe3e37589 */ /* 0x000e2200000e0000 */
[----:B----4-:R-:W-:Y:S02]  /*43b0*/  @P3 FADD.FTZ R97, R189, R94 ;  /* 0x0000005ebd613221 */ /* 0x010fe40000010000 */
[-C--:B------:R-:W-:Y:S01]  /*43c0*/  FMUL.FTZ R94, R194, R155.reuse ;  /* 0x0000009bc25e7220 */ /* 0x080fe20000410000 */
[C---:B------:R-:W-:Y:S01]  /*43d0*/  FFMA.FTZ R93, R192.reuse, R155, R93 ;  /* 0x0000009bc05d7223 */ /* 0x040fe2000001005d */
[----:B-----5:R-:W-:Y:S01]  /*43e0*/  @P3 FADD.FTZ R99, R191, R96 ;  /* 0x00000060bf633221 */ /* 0x020fe20000010000 */
[----:B------:R-:W-:Y:S01]  /*43f0*/  FMUL.FTZ R98, R97, -R3 ;  /* 0x8000000361627220 */ /* 0x000fe20000410000 */
[----:B------:R-:W-:Y:S01]  /*4400*/  FFMA.FTZ R94, R192, R187, -R94 ;  /* 0x000000bbc05e7223 */ /* 0x000fe2000001085e */
[----:B------:R-:W-:Y:S01]  /*4410*/  FADD.FTZ R160, RZ, R93 ;  /* 0x0000005dffa07221 */ /* 0x000fe20000010000 */
[C---:B------:R-:W-:Y:S01]  /*4420*/  FMUL.FTZ R96, R99.reuse, -R3 ;  /* 0x8000000363607220 */ /* 0x040fe20000410000 */
[----:B------:R-:W-:Y:S01]  /*4430*/  FFMA.FTZ R99, R99, R2, R98 ;  /* 0x0000000263637223 */ /* 0x000fe20000010062 */
[----:B------:R-:W-:Y:S01]  /*4440*/  FFMA.FTZ R190, R109, R92, R94 ;  /* 0x0000005c6dbe7223 */ /* 0x000fe2000001005e */
[----:B------:R-:W-:Y:S01]  /*4450*/  FMUL.FTZ R92, R197, R160 ;  /* 0x000000a0c55c7220 */ /* 0x000fe20000410000 */
[----:B------:R-:W-:Y:S01]  /*4460*/  FFMA.FTZ R97, R97, R2, -R96 ;  /* 0x0000000261617223 */ /* 0x000fe20000010860 */
[----:B------:R-:W-:Y:S01]  /*4470*/  FADD.FTZ R2, -R166, R99 ;  /* 0x00000063a6027221 */ /* 0x000fe20000010100 */
[-C--:B------:R-:W-:Y:S01]  /*4480*/  FMUL.FTZ R3, R197, R190.reuse ;  /* 0x000000bec5037220 */ /* 0x080fe20000410000 */
[----:B------:R-:W-:Y:S01]  /*4490*/  FFMA.FTZ R191, R199, R190, -R92 ;  /* 0x000000bec7bf7223 */ /* 0x000fe2000001085c */
[----:B------:R-:W-:Y:S01]  /*44a0*/  FADD.FTZ R166, R224, R97 ;  /* 0x00000061e0a67221 */ /* 0x000fe20000010000 */
[----:B------:R-:W-:Y:S01]  /*44b0*/  FMUL.FTZ R92, R201, -R2 ;  /* 0x80000002c95c7220 */ /* 0x000fe20000410000 */
[----:B------:R-:W-:Y:S01]  /*44c0*/  FFMA.FTZ R3, R199, R160, R3 ;  /* 0x000000a0c7037223 */ /* 0x000fe20000010003 */
[----:B------:R-:W-:Y:S01]  /*44d0*/  FFMA.FTZ R191, R104, R91, R191 ;  /* 0x0000005b68bf7223 */ /* 0x000fe200000100bf */
[-C--:B------:R-:W-:Y:S01]  /*44e0*/  FMUL.FTZ R93, R201, -R166.reuse ;  /* 0x800000a6c95d7220 */ /* 0x080fe20000410000 */
[C---:B------:R-:W-:Y:S01]  /*44f0*/  FFMA.FTZ R92, R203.reuse, R166, -R92 ;  /* 0x000000a6cb5c7223 */ /* 0x040fe2000001085c */
[----:B------:R-:W-:Y:S01]  /*4500*/  FADD.FTZ R189, RZ, R3 ;  /* 0x00000003ffbd7221 */ /* 0x000fe20000010000 */
[C---:B------:R-:W-:Y:S01]  /*4510*/  FMUL.FTZ R3, R204.reuse, R191 ;  /* 0x000000bfcc037220 */ /* 0x040fe20000410000 */
[----:B------:R-:W-:Y:S01]  /*4520*/  FFMA.FTZ R93, R203, R2, R93 ;  /* 0x00000002cb5d7223 */ /* 0x000fe2000001005d */
[----:B------:R-:W-:Y:S01]  /*4530*/  FADD.FTZ R165, R165, R92 ;  /* 0x0000005ca5a57221 */ /* 0x000fe20000010000 */
[-C--:B------:R-:W-:Y:S01]  /*4540*/  FMUL.FTZ R92, R204, R189.reuse ;  /* 0x000000bdcc5c7220 */ /* 0x080fe20000410000 */
[----:B------:R-:W-:Y:S01]  /*4550*/  FFMA.FTZ R3, R206, R189, R3 ;  /* 0x000000bdce037223 */ /* 0x000fe20000010003 */
[----:B------:R-:W-:Y:S01]  /*4560*/  FADD.FTZ R164, -R164, R93 ;  /* 0x0000005da4a47221 */ /* 0x000fe20000010100 */
[----:B------:R-:W-:Y:S01]  /*4570*/  FMUL.FTZ R91, R200, -R165 ;  /* 0x800000a5c85b7220 */ /* 0x000fe20000410000 */
[----:B------:R-:W-:Y:S01]  /*4580*/  FFMA.FTZ R94, R206, R191, -R92 ;  /* 0x000000bfce5e7223 */ /* 0x000fe2000001085c */
[----:B------:R-:W-:Y:S01]  /*4590*/  FADD.FTZ R92, RZ, R3 ;  /* 0x00000003ff5c7221 */ /* 0x000fe20000010000 */
[-C--:B------:R-:W-:Y:S01]  /*45a0*/  FMUL.FTZ R96, R200, -R164.reuse ;  /* 0x800000a4c8607220 */ /* 0x080fe20000410000 */
[C---:B------:R-:W-:Y:S01]  /*45b0*/  FFMA.FTZ R98, R202.reuse, R164, R91 ;  /* 0x000000a4ca627223 */ /* 0x040fe2000001005b */
[----:B------:R-:W-:Y:S01]  /*45c0*/  FFMA.FTZ R94, R107, R90, R94 ;  /* 0x0000005a6b5e7223 */ /* 0x000fe2000001005e */
[----:B------:R-:W-:Y:S01]  /*45d0*/  FMUL.FTZ R90, R211, R92 ;  /* 0x0000005cd35a7220 */ /* 0x000fe20000410000 */
[----:B------:R-:W-:Y:S01]  /*45e0*/  FFMA.FTZ R3, R202, R165, -R96 ;  /* 0x000000a5ca037223 */ /* 0x000fe20000010860 */
[----:B------:R-:W-:Y:S01]  /*45f0*/  FADD.FTZ R177, -R177, R98 ;  /* 0x00000062b1b17221 */ /* 0x000fe20000010100 */
[-C--:B------:R-:W-:Y:S01]  /*4600*/  FMUL.FTZ R91, R211, R94.reuse ;  /* 0x0000005ed35b7220 */ /* 0x080fe20000410000 */
[C---:B------:R-:W-:Y:S01]  /*4610*/  FFMA.FTZ R93, R209.reuse, R94, -R90 ;  /* 0x0000005ed15d7223 */ /* 0x040fe2000001085a */
[----:B------:R-:W-:Y:S01]  /*4620*/  FADD.FTZ R3, R222, R3 ;  /* 0x00000003de037221 */ /* 0x000fe20000010000 */
[----:B------:R-:W-:Y:S01]  /*4630*/  FMUL.FTZ R95, R212, -R177 ;  /* 0x800000b1d45f7220 */ /* 0x000fe20000410000 */
[----:B------:R-:W-:Y:S01]  /*4640*/  FFMA.FTZ R90, R209, R92, R91 ;  /* 0x0000005cd15a7223 */ /* 0x000fe2000001005b */
[----:B------:R-:W-:Y:S01]  /*4650*/  FFMA.FTZ R93, R102, R89, R93 ;  /* 0x00000059665d7223 */ /* 0x000fe2000001005d */
[-C--:B------:R-:W-:Y:S01]  /*4660*/  FMUL.FTZ R98, R212, -R3.reuse ;  /* 0x80000003d4627220 */ /* 0x080fe20000410000 */
[----:B------:R-:W-:Y:S01]  /*4670*/  FFMA.FTZ R96, R214, R3, -R95 ;  /* 0x00000003d6607223 */ /* 0x000fe2000001085f */
[----:B------:R-:W-:Y:S01]  /*4680*/  FADD.FTZ R90, RZ, R90 ;  /* 0x0000005aff5a7221 */ /* 0x000fe20000010000 */
[-C--:B------:R-:W-:Y:S01]  /*4690*/  FMUL.FTZ R232, R100, R177.reuse ;  /* 0x000000b164e87220 */ /* 0x080fe20000410000 */
[----:B------:R-:W-:Y:S01]  /*46a0*/  FFMA.FTZ R89, R214, R177, R98 ;  /* 0x000000b1d6597223 */ /* 0x000fe20000010062 */
[----:B------:R-:W-:Y:S01]  /*46b0*/  FMUL.FTZ R98, R219, R93 ;  /* 0x0000005ddb627220 */ /* 0x000fe20000410000 */
[----:B------:R-:W-:Y:S01]  /*46c0*/  FADD.FTZ R207, R207, R96 ;  /* 0x00000060cfcf7221 */ /* 0x000fe20000010000 */
[-C--:B------:R-:W-:Y:S01]  /*46d0*/  FMUL.FTZ R96, R219, R90.reuse ;  /* 0x0000005adb607220 */ /* 0x080fe20000410000 */
[----:B------:R-:W-:Y:S01]  /*46e0*/  FADD.FTZ R216, -R216, R89 ;  /* 0x00000059d8d87221 */ /* 0x000fe20000010100 */
[----:B------:R-:W-:Y:S01]  /*46f0*/  FFMA.FTZ R91, R215, R90, R98 ;  /* 0x0000005ad75b7223 */ /* 0x000fe20000010062 */
[----:B------:R-:W-:Y:S01]  /*4700*/  FMUL.FTZ R89, R219, -R207 ;  /* 0x800000cfdb597220 */ /* 0x000fe20000410000 */
[----:B------:R-:W-:Y:S01]  /*4710*/  FFMA.FTZ R96, R215, R93, -R96 ;  /* 0x0000005dd7607223 */ /* 0x000fe20000010860 */
[-C--:B------:R-:W-:Y:S01]  /*4720*/  FMUL.FTZ R98, R219, -R216.reuse ;  /* 0x800000d8db627220 */ /* 0x080fe20000410000 */
[----:B------:R-:W-:Y:S01]  /*4730*/  FADD.FTZ R91, RZ, R91 ;  /* 0x0000005bff5b7221 */ /* 0x000fe20000010000 */
[----:B------:R-:W-:Y:S01]  /*4740*/  FFMA.FTZ R224, R215, R216, R89 ;  /* 0x000000d8d7e07223 */ /* 0x000fe20000010059 */
[----:B------:R-:W-:Y:S01]  /*4750*/  FFMA.FTZ R96, R105, R88, R96 ;  /* 0x0000005869607223 */ /* 0x000fe20000010060 */
[----:B------:R-:W-:Y:S01]  /*4760*/  FFMA.FTZ R222, R215, R207, -R98 ;  /* 0x000000cfd7de7223 */ /* 0x000fe20000010862 */
        /* <DEDUP_REMOVED lines=8> */
[C---:B------:R-:W-:Y:S01]  /*47f0*/  FFMA.FTZ R211, R100.reuse, R87, R89 ;  /* 0x0000005764d37223 */ /* 0x040fe20000010059 */
[C---:B------:R-:W-:Y:S01]  /*4800*/  FFMA.FTZ R215, R209.reuse, R88, -R222 ;  /* 0x00000058d1d77223 */ /* 0x040fe200000108de */
[----:B------:R-:W-:Y:S01]  /*4810*/  FMUL.FTZ R230, R100, R3 ;  /* 0x0000000364e67220 */ /* 0x000fe20000410000 */
[----:B------:R-:W-:Y:S01]  /*4820*/  FFMA.FTZ R214, R209, R98, R95 ;  /* 0x00000062d1d67223 */ /* 0x000fe2000001005f */
[----:B------:R-:W-:Y:S01]  /*4830*/  FADD.FTZ R209, RZ, R212 ;  /* 0x000000d4ffd17221 */ /* 0x000fe20000010000 */
[----:B------:R-:W-:Y:S01]  /*4840*/  FADD.FTZ R215, R220, R215 ;  /* 0x000000d7dcd77221 */ /* 0x000fe20000010000 */
[C---:B------:R-:W-:Y:S01]  /*4850*/  FMUL.FTZ R212, R200.reuse, R211 ;  /* 0x000000d3c8d47220 */ /* 0x040fe20000410000 */
[----:B------:R-:W-:Y:S01]  /*4860*/  FADD.FTZ R213, -R213, R214 ;  /* 0x000000d6d5d57221 */ /* 0x000fe20000010100 */
[-C--:B------:R-:W-:Y:S01]  /*4870*/  FMUL.FTZ R87, R200, R209.reuse ;  /* 0x000000d1c8577220 */ /* 0x080fe20000410000 */
[----:B------:R-:W-:Y:S01]  /*4880*/  FMUL.FTZ R234, R209, R232 ;  /* 0x000000e8d1ea7220 */ /* 0x000fe20000410000 */
[----:B------:R-:W-:Y:S01]  /*4890*/  FFMA.FTZ R212, R202, R209, R212 ;  /* 0x000000d1cad47223 */ /* 0x000fe200000100d4 */
[C---:B------:R-:W-:Y:S01]  /*48a0*/  FMUL.FTZ R89, R204.reuse, -R213 ;  /* 0x800000d5cc597220 */ /* 0x040fe20000410000 */
[----:B------:R-:W-:Y:S01]  /*48b0*/  FMUL.FTZ R204, R204, -R215 ;  /* 0x800000d7cccc7220 */ /* 0x000fe20000410000 */
[----:B------:R-:W-:Y:S01]  /*48c0*/  FFMA.FTZ R200, R202, R211, -R87 ;  /* 0x000000d3cac87223 */ /* 0x000fe20000010857 */
[----:B------:R-:W-:Y:S01]  /*48d0*/  FADD.FTZ R36, R230, R36 ;  /* 0x00000024e6247221 */ /* 0x000fe20000010000 */
[C---:B------:R-:W-:Y:S01]  /*48e0*/  FFMA.FTZ R89, R206.reuse, R215, -R89 ;  /* 0x000000d7ce597223 */ /* 0x040fe20000010859 */
[----:B------:R-:W-:Y:S01]  /*48f0*/  FFMA.FTZ R204, R206, R213, R204 ;  /* 0x000000d5cecc7223 */ /* 0x000fe200000100cc */
[----:B------:R-:W-:Y:S01]  /*4900*/  FFMA.FTZ R202, R103, R86, R200 ;  /* 0x0000005667ca7223 */ /* 0x000fe200000100c8 */
[----:B------:R-:W-:Y:S01]  /*4910*/  FADD.FTZ R200, RZ, R212 ;  /* 0x000000d4ffc87221 */ /* 0x000fe20000010000 */
[----:B------:R-:W-:Y:S01]  /*4920*/  FADD.FTZ R208, R208, R89 ;  /* 0x00000059d0d07221 */ /* 0x000fe20000010000 */
[----:B------:R-:W-:Y:S01]  /*4930*/  FADD.FTZ R204, -R205, R204 ;  /* 0x000000cccdcc7221 */ /* 0x000fe20000010100 */
[----:B------:R-:W-:Y:S01]  /*4940*/  FMUL.FTZ R206, R225, R15 ;  /* 0x0000000fe1ce7220 */ /* 0x000fe20000410000 */
[----:B------:R-:W-:Y:S01]  /*4950*/  FMUL.FTZ R86, R201, R200 ;  /* 0x000000c8c9567220 */ /* 0x000fe20000410000 */
[C---:B------:R-:W-:Y:S01]  /*4960*/  FMUL.FTZ R212, R197.reuse, -R208 ;  /* 0x800000d0c5d47220 */ /* 0x040fe20000410000 */
[----:B------:R-:W-:Y:S01]  /*4970*/  FMUL.FTZ R197, R197, -R204 ;  /* 0x800000ccc5c57220 */ /* 0x000fe20000410000 */
[----:B-1----:R-:W-:Y:S01]  /*4980*/  FFMA.FTZ R87, R223, R14, -R206 ;  /* 0x0000000edf577223 */ /* 0x002fe200000108ce */
[----:B------:R-:W-:Y:S01]  /*4990*/  FFMA.FTZ R86, R203, R202, -R86 ;  /* 0x000000cacb567223 */ /* 0x000fe20000010856 */
[C---:B------:R-:W-:Y:S01]  /*49a0*/  FFMA.FTZ R89, R199.reuse, R204, R212 ;  /* 0x000000ccc7597223 */ /* 0x040fe200000100d4 */
[----:B------:R-:W-:Y:S01]  /*49b0*/  FFMA.FTZ R199, R199, R208, -R197 ;  /* 0x000000d0c7c77223 */ /* 0x000fe200000108c5 */
[C---:B------:R-:W-:Y:S01]  /*49c0*/  FMUL.FTZ R212, R225.reuse, R14 ;  /* 0x0000000ee1d47220 */ /* 0x040fe20000410000 */
[----:B------:R-:W-:Y:S01]  /*49d0*/  FMUL.FTZ R14, R225, R13 ;  /* 0x0000000de10e7220 */ /* 0x000fe20000410000 */
[----:B------:R-:W-:Y:S01]  /*49e0*/  FADD.FTZ R197, -R198, R89 ;  /* 0x00000059c6c57221 */ /* 0x000fe20000010100 */
[----:B------:R-:W-:Y:S01]  /*49f0*/  FADD.FTZ R199, R196, R199 ;  /* 0x000000c7c4c77221 */ /* 0x000fe20000010000 */
[----:B------:R-:W-:Y:S01]  /*4a00*/  FFMA.FTZ R212, R223, R15, R212 ;  /* 0x0000000fdfd47223 */ /* 0x000fe200000100d4 */
[-C--:B------:R-:W-:Y:S01]  /*4a10*/  FMUL.FTZ R196, R225, R12.reuse ;  /* 0x0000000ce1c47220 */ /* 0x080fe20000410000 */
[C---:B------:R-:W-:Y:S01]  /*4a20*/  FMUL.FTZ R15, R194.reuse, -R197 ;  /* 0x800000c5c20f7220 */ /* 0x040fe20000410000 */
[----:B------:R-:W-:Y:S01]  /*4a30*/  FMUL.FTZ R194, R194, -R199 ;  /* 0x800000c7c2c27220 */ /* 0x000fe20000410000 */
[C---:B------:R-:W-:Y:S01]  /*4a40*/  FFMA.FTZ R12, R223.reuse, R12, -R14 ;  /* 0x0000000cdf0c7223 */ /* 0x040fe2000001080e */
[----:B------:R-:W-:Y:S01]  /*4a50*/  FFMA.FTZ R89, R0, R173, RZ ;  /* 0x000000ad00597223 */ /* 0x000fe200000100ff */
[C---:B------:R-:W-:Y:S01]  /*4a60*/  FFMA.FTZ R14, R192.reuse, R199, -R15 ;  /* 0x000000c7c00e7223 */ /* 0x040fe2000001080f */
[----:B------:R-:W-:Y:S01]  /*4a70*/  FFMA.FTZ R194, R192, R197, R194 ;  /* 0x000000c5c0c27223 */ /* 0x000fe200000100c2 */
[----:B------:R-:W-:Y:S01]  /*4a80*/  FFMA.FTZ R13, R223, R13, R196 ;  /* 0x0000000ddf0d7223 */ /* 0x000fe200000100c4 */
[----:B------:R-:W-:Y:S01]  /*4a90*/  FFMA.FTZ R206, R134, R181, R89 ;  /* 0x000000b586ce7223 */ /* 0x000fe20000010059 */
[----:B------:R-:W-:Y:S01]  /*4aa0*/  FADD.FTZ R192, R195, R14 ;  /* 0x0000000ec3c07221 */ /* 0x000fe20000010000 */
[----:B------:R-:W-:Y:S01]  /*4ab0*/  FADD.FTZ R194, -R193, R194 ;  /* 0x000000c2c1c27221 */ /* 0x000fe20000010100 */
[----:B--2---:R-:W-:Y:S01]  /*4ac0*/  FADD.FTZ R14, R226, R87 ;  /* 0x00000057e20e7221 */ /* 0x004fe20000010000 */
[----:B------:R-:W-:Y:S01]  /*4ad0*/  FFMA.FTZ R89, R133, R182, R206 ;  /* 0x000000b685597223 */ /* 0x000fe200000100ce */
[----:B------:R-:W-:Y:S01]  /*4ae0*/  FFMA.FTZ R196, R101, R50, R86 ;  /* 0x0000003265c47223 */ /* 0x000fe20000010056 */
[C---:B------:R-:W-:Y:S01]  /*4af0*/  FMUL.FTZ R198, R179.reuse, -R194 ;  /* 0x800000c2b3c67220 */ /* 0x040fe20000410000 */
[----:B------:R-:W-:Y:S01]  /*4b00*/  FMUL.FTZ R179, R179, -R192 ;  /* 0x800000c0b3b37220 */ /* 0x000fe20000410000 */
[----:B------:R-:W-:Y:S01]  /*4b10*/  FFMA.FTZ R50, R132, R183, R89 ;  /* 0x000000b784327223 */ /* 0x000fe20000010059 */
[----:B------:R-:W-:Y:S01]  /*4b20*/  FFMA.FTZ R89, R0, -R30, RZ ;  /* 0x8000001e00597223 */ /* 0x000fe200000100ff */
[C---:B------:R-:W-:Y:S01]  /*4b30*/  FFMA.FTZ R87, R175.reuse, R192, -R198 ;  /* 0x000000c0af577223 */ /* 0x040fe200000108c6 */
[----:B------:R-:W-:Y:S01]  /*4b40*/  FFMA.FTZ R179, R175, R194, R179 ;  /* 0x000000c2afb37223 */ /* 0x000fe200000100b3 */
[----:B0-----:R-:W-:Y:S01]  /*4b50*/  FADD.FTZ R15, R227, R212 ;  /* 0x000000d4e30f7221 */ /* 0x001fe20000010000 */
[----:B------:R-:W-:Y:S01]  /*4b60*/  FFMA.FTZ R95, R131, R184, R50 ;  /* 0x000000b8835f7223 */ /* 0x000fe20000010032 */
[----:B------:R-:W-:Y:S01]  /*4b70*/  FADD.FTZ R175, R188, R87 ;  /* 0x00000057bcaf7221 */ /* 0x000fe20000010000 */
[----:B------:R-:W-:Y:S01]  /*4b80*/  FADD.FTZ R179, -R178, R179 ;  /* 0x000000b3b2b37221 */ /* 0x000fe20000010100 */
[----:B------:R-:W-:Y:S01]  /*4b90*/  FFMA.FTZ R50, R134, -R31, R89 ;  /* 0x8000001f86327223 */ /* 0x000fe20000010059 */
[----:B------:R0:W-:Y:S01]  /*4ba0*/  @!P0 STS.128 [R119+0x1980], R12 ;  /* 0x0019800c77008388 */ /* 0x0001e20000000c00 */
[C---:B------:R-:W-:Y:S01]  /*4bb0*/  FMUL.FTZ R87, R170.reuse, -R175 ;  /* 0x800000afaa577220 */ /* 0x040fe20000410000 */
[----:B------:R-:W-:Y:S01]  /*4bc0*/  FMUL.FTZ R170, R170, -R179 ;  /* 0x800000b3aaaa7220 */ /* 0x000fe20000410000 */
[----:B------:R-:W-:Y:S01]  /*4bd0*/  FFMA.FTZ R86, R130, R185, R95 ;  /* 0x000000b982567223 */ /* 0x000fe2000001005f */
[----:B------:R-:W-:Y:S01]  /*4be0*/  FMUL.FTZ R95, R29, R88 ;  /* 0x000000581d5f7220 */ /* 0x000fe20000410000 */
[----:B------:R-:W-:Y:S01]  /*4bf0*/  FFMA.FTZ R87, R168, R179, R87 ;  /* 0x000000b3a8577223 */ /* 0x000fe20000010057 */
[----:B------:R-:W-:Y:S01]  /*4c00*/  FMUL.FTZ R224, R106, R194 ;  /* 0x000000c26ae07220 */ /* 0x000fe20000410000 */
[----:B------:R-:W-:Y:S01]  /*4c10*/  FFMA.FTZ R89, R129, R186, R86 ;  /* 0x000000ba81597223 */ /* 0x000fe20000010056 */
[-C--:B------:R-:W-:Y:S01]  /*4c20*/  FFMA.FTZ R95, R28, R98.reuse, -R95 ;  /* 0x000000621c5f7223 */ /* 0x080fe2000001085f */
[----:B------:R-:W-:Y:S01]  /*4c30*/  FADD.FTZ R174, -R174, R87 ;  /* 0x00000057aeae7221 */ /* 0x000fe20000010100 */
[----:B------:R-:W-:Y:S01]  /*4c40*/  FMUL.FTZ R87, R29, R98 ;  /* 0x000000621d577220 */ /* 0x000fe20000410000 */
[----:B------:R-:W-:Y:S01]  /*4c50*/  FMUL.FTZ R201, R201, R202 ;  /* 0x000000cac9c97220 */ /* 0x000fe20000410000 */
[----:B------:R-:W-:Y:S01]  /*4c60*/  FMUL.FTZ R86, R90, R95 ;  /* 0x0000005f5a567220 */ /* 0x000fe20000410000 */
[----:B------:R-:W-:Y:S01]  /*4c70*/  FMUL.FTZ R212, R108, R174 ;  /* 0x000000ae6cd47220 */ /* 0x000fe20000410000 */
[----:B------:R-:W-:Y:S01]  /*4c80*/  FMUL.FTZ R205, R103, R165 ;  /* 0x000000a567cd7220 */ /* 0x000fe20000410000 */
[----:B------:R-:W-:Y:S01]  /*4c90*/  FFMA.FTZ R203, R203, R200, R201 ;  /* 0x000000c8cbcb7223 */ /* 0x000fe200000100c9 */
[----:B0-----:R-:W-:Y:S01]  /*4ca0*/  FFMA.FTZ R15, R133, -R152, R50 ;  /* 0x80000098850f7223 */ /* 0x001fe20000010032 */
[----:B------:R-:W-:Y:S01]  /*4cb0*/  FFMA.FTZ R13, R168, R175, -R170 ;  /* 0x000000afa80d7223 */ /* 0x000fe200000108aa */
[----:B------:R-:W-:Y:S01]  /*4cc0*/  FFMA.FTZ R50, R128, R187, R89 ;  /* 0x000000bb80327223 */ /* 0x000fe20000010059 */
[----:B------:R-:W-:Y:S01]  /*4cd0*/  FMUL.FTZ R12, R147, -R174 ;  /* 0x800000ae930c7220 */ /* 0x000fe20000410000 */
[----:B------:R-:W-:Y:S01]  /*4ce0*/  FFMA.FTZ R14, R132, -R154, R15 ;  /* 0x8000009a840e7223 */ /* 0x000fe2000001000f */
[----:B------:R-:W-:Y:S01]  /*4cf0*/  FADD.FTZ R172, R172, R13 ;  /* 0x0000000dacac7221 */ /* 0x000fe20000010000 */
[----:B------:R-:W-:Y:S01]  /*4d00*/  FFMA.FTZ R15, R127, R190, R50 ;  /* 0x000000be7f0f7223 */ /* 0x000fe20000010032 */
[----:B------:R-:W-:-:S02]  /*4d10*/  HADD2.F32 R89, -RZ, R9.H1_H1 ;  /* 0x30000009ff597230 */ /* 0x000fc40000004100 */
[----:B------:R-:W-:Y:S01]  /*4d20*/  FFMA.FTZ R13, R131, -R156, R14 ;  /* 0x8000009c830d7223 */ /* 0x000fe2000001000e */
[-C--:B------:R-:W-:Y:S01]  /*4d30*/  FMUL.FTZ R147, R147, -R172.reuse ;  /* 0x800000ac93937220 */ /* 0x080fe20000410000 */
[----:B------:R-:W-:Y:S01]  /*4d40*/  FFMA.FTZ R50, R126, R191, R15 ;  /* 0x000000bf7e327223 */ /* 0x000fe2000001000f */
[C---:B------:R-:W-:Y:S01]  /*4d50*/  FFMA.FTZ R12, R145.reuse, R172, -R12 ;  /* 0x000000ac910c7223 */ /* 0x040fe2000001080c */
[----:B------:R-:W-:Y:S01]  /*4d60*/  FFMA.FTZ R14, R130, -R153, R13 ;  /* 0x80000099820e7223 */ /* 0x000fe2000001000d */
[----:B------:R-:W-:Y:S01]  /*4d70*/  FFMA.FTZ R170, R145, R174, R147 ;  /* 0x000000ae91aa7223 */ /* 0x000fe20000010093 */
[----:B------:R-:W-:Y:S01]  /*4d80*/  FFMA.FTZ R15, R125, R94, R50 ;  /* 0x0000005e7d0f7223 */ /* 0x000fe20000010032 */
[----:B------:R-:W-:Y:S01]  /*4d90*/  FADD.FTZ R168, R167, R12 ;  /* 0x0000000ca7a87221 */ /* 0x000fe20000010000 */
[----:B------:R-:W-:Y:S01]  /*4da0*/  FFMA.FTZ R13, R129, -R158, R14 ;  /* 0x8000009e810d7223 */ /* 0x000fe2000001000e */
[----:B------:R-:W-:Y:S01]  /*4db0*/  FADD.FTZ R170, -R163, R170 ;  /* 0x000000aaa3aa7221 */ /* 0x000fe20000010100 */
[----:B------:R-:W-:Y:S01]  /*4dc0*/  FFMA.FTZ R188, R124, R93, R15 ;  /* 0x0000005d7cbc7223 */ /* 0x000fe2000001000f */
[----:B------:R-:W-:Y:S01]  /*4dd0*/  FFMA.FTZ R50, R28, R88, R87 ;  /* 0x000000581c327223 */ /* 0x000fe20000010057 */
[----:B------:R-:W-:Y:S01]  /*4de0*/  FFMA.FTZ R14, R128, -R155, R13 ;  /* 0x8000009b800e7223 */ /* 0x000fe2000001000d */
[C---:B------:R-:W-:Y:S01]  /*4df0*/  FMUL.FTZ R12, R27.reuse, -R170 ;  /* 0x800000aa1b0c7220 */ /* 0x040fe20000410000 */
[C---:B------:R-:W-:Y:S01]  /*4e00*/  FFMA.FTZ R93, -R102.reuse, R89, R93 ;  /* 0x00000059665d7223 */ /* 0x040fe2000001015d */
[----:B------:R-:W-:Y:S01]  /*4e10*/  FMUL.FTZ R27, R27, -R168 ;  /* 0x800000a81b1b7220 */ /* 0x000fe20000410000 */
[----:B------:R-:W-:Y:S01]  /*4e20*/  FFMA.FTZ R13, R127, -R160, R14 ;  /* 0x800000a07f0d7223 */ /* 0x000fe2000001000e */
[----:B------:R-:W-:Y:S01]  /*4e30*/  FFMA.FTZ R12, R149, R168, -R12 ;  /* 0x000000a8950c7223 */ /* 0x000fe2000001080c */
[----:B------:R-:W-:Y:S01]  /*4e40*/  FFMA.FTZ R50, R93, R50, R86 ;  /* 0x000000325d327223 */ /* 0x000fe20000010056 */
[----:B------:R-:W-:Y:S01]  /*4e50*/  FMUL.FTZ R86, R102, R98 ;  /* 0x0000006266567220 */ /* 0x000fe20000410000 */
[----:B------:R-:W-:Y:S01]  /*4e60*/  FFMA.FTZ R14, R126, -R189, R13 ;  /* 0x800000bd7e0e7223 */ /* 0x000fe2000001000d */
[----:B------:R-:W-:Y:S01]  /*4e70*/  FMUL.FTZ R15, R102, R88 ;  /* 0x00000058660f7220 */ /* 0x000fe20000410000 */
[----:B------:R-:W-:Y:S01]  /*4e80*/  FFMA.FTZ R27, R149, R170, R27 ;  /* 0x000000aa951b7223 */ /* 0x000fe2000001001b */
[----:B------:R-:W-:Y:S01]  /*4e90*/  FADD.FTZ R178, R159, R12 ;  /* 0x0000000c9fb27221 */ /* 0x000fe20000010000 */
[----:B------:R-:W-:Y:S01]  /*4ea0*/  FFMA.FTZ R13, R125, -R92, R14 ;  /* 0x8000005c7d0d7223 */ /* 0x000fe2000001000e */
[----:B------:R-:W-:Y:S01]  /*4eb0*/  FMUL.FTZ R12, R90, R86 ;  /* 0x000000565a0c7220 */ /* 0x000fe20000410000 */
[----:B------:R-:W-:Y:S01]  /*4ec0*/  FADD.FTZ R162, -R162, R27 ;  /* 0x0000001ba2a27221 */ /* 0x000fe20000010100 */
[----:B------:R-:W-:Y:S01]  /*4ed0*/  FMUL.FTZ R14, R141, -R178 ;  /* 0x800000b28d0e7220 */ /* 0x000fe20000410000 */
[----:B------:R-:W-:Y:S01]  /*4ee0*/  FFMA.FTZ R98, R124, -R90, R13 ;  /* 0x8000005a7c627223 */ /* 0x000fe2000001000d */
[-C--:B------:R-:W-:Y:S01]  /*4ef0*/  FMUL.FTZ R13, R90, R15.reuse ;  /* 0x0000000f5a0d7220 */ /* 0x080fe20000410000 */
[----:B------:R-:W-:Y:S01]  /*4f00*/  FFMA.FTZ R12, R93, R15, R12 ;  /* 0x0000000f5d0c7223 */ /* 0x000fe2000001000c */
[----:B------:R-:W-:-:S02]  /*4f10*/  HADD2.F32 R90, -RZ, R9.H0_H0 ;  /* 0x20000009ff5a7230 */ /* 0x000fc40000004100 */
[----:B------:R-:W-:Y:S01]  /*4f20*/  FMUL.FTZ R141, R141, -R162 ;  /* 0x800000a28d8d7220 */ /* 0x000fe20000410000 */
[----:B------:R-:W-:Y:S01]  /*4f30*/  FFMA.FTZ R13, R93, R86, -R13 ;  /* 0x000000565d0d7223 */ /* 0x000fe2000001080d */
[----:B------:R-:W-:Y:S01]  /*4f40*/  FMUL.FTZ R93, R107, R213 ;  /* 0x000000d56b5d7220 */ /* 0x000fe20000410000 */
[----:B------:R-:W-:Y:S01]  /*4f50*/  FFMA.FTZ R14, R151, R162, R14 ;  /* 0x000000a2970e7223 */ /* 0x000fe2000001000e */
[-C--:B------:R-:W-:Y:S01]  /*4f60*/  FMUL.FTZ R87, R29, R215.reuse ;  /* 0x000000d71d577220 */ /* 0x080fe20000410000 */
[----:B------:R-:W-:Y:S01]  /*4f70*/  FADD.FTZ R38, R15, R38 ;  /* 0x000000260f267221 */ /* 0x000fe20000010000 */
[----:B------:R-:W-:Y:S01]  /*4f80*/  FFMA.FTZ R99, R89, R88, R50 ;  /* 0x0000005859637223 */ /* 0x000fe20000010032 */
[----:B------:R-:W-:Y:S01]  /*4f90*/  FFMA.FTZ R50, R151, R178, -R141 ;  /* 0x000000b297327223 */ /* 0x000fe2000001088d */
[C---:B------:R-:W-:Y:S01]  /*4fa0*/  FMUL.FTZ R15, R107.reuse, R215 ;  /* 0x000000d76b0f7220 */ /* 0x040fe20000410000 */
[----:B------:R-:W-:Y:S01]  /*4fb0*/  FFMA.FTZ R94, -R107, R90, R94 ;  /* 0x0000005a6b5e7223 */ /* 0x000fe2000001015e */
[----:B------:R-:W-:Y:S01]  /*4fc0*/  FMUL.FTZ R95, R92, R93 ;  /* 0x0000005d5c5f7220 */ /* 0x000fe20000410000 */
[----:B------:R-:W-:Y:S01]  /*4fd0*/  FADD.FTZ R27, -R157, R14 ;  /* 0x0000000e9d1b7221 */ /* 0x000fe20000010100 */
[-C--:B------:R-:W-:Y:S01]  /*4fe0*/  FFMA.FTZ R87, R28, R213.reuse, -R87 ;  /* 0x000000d51c577223 */ /* 0x080fe20000010857 */
[----:B------:R-:W-:Y:S01]  /*4ff0*/  FMUL.FTZ R213, R29, R213 ;  /* 0x000000d51dd57220 */ /* 0x000fe20000410000 */
[----:B------:R-:W-:Y:S01]  /*5000*/  FADD.FTZ R39, R15, R39 ;  /* 0x000000270f277221 */ /* 0x000fe20000010000 */
[-C--:B------:R-:W-:Y:S01]  /*5010*/  FMUL.FTZ R97, R92, R15.reuse ;  /* 0x0000000f5c617220 */ /* 0x080fe20000410000 */
[----:B------:R-:W-:Y:S01]  /*5020*/  FFMA.FTZ R14, R94, R15, R95 ;  /* 0x0000000f5e0e7223 */ /* 0x000fe2000001005f */
[----:B------:R-:W-:Y:S01]  /*5030*/  FADD.FTZ R161, R161, R50 ;  /* 0x00000032a1a17221 */ /* 0x000fe20000010000 */
[----:B------:R-:W-:Y:S01]  /*5040*/  FMUL.FTZ R15, R148, -R27 ;  /* 0x8000001b940f7220 */ /* 0x000fe20000410000 */
[----:B------:R-:W-:Y:S01]  /*5050*/  FMUL.FTZ R87, R92, R87 ;  /* 0x000000575c577220 */ /* 0x000fe20000410000 */
[----:B------:R-:W-:Y:S01]  /*5060*/  FFMA.FTZ R213, R28, R215, R213 ;  /* 0x000000d71cd57223 */ /* 0x000fe200000100d5 */
[-C--:B------:R-:W-:Y:S01]  /*5070*/  FMUL.FTZ R86, R148, -R161.reuse ;  /* 0x800000a194567220 */ /* 0x080fe20000410000 */
[----:B------:R-:W-:Y:S01]  /*5080*/  FFMA.FTZ R148, R150, R161, -R15 ;  /* 0x000000a196947223 */ /* 0x000fe2000001080f */
[----:B------:R-:W-:Y:S01]  /*5090*/  FADD.FTZ R62, R99, R62 ;  /* 0x0000003e633e7221 */ /* 0x000fe20000010000 */
[----:B------:R-:W-:Y:S01]  /*50a0*/  FFMA.FTZ R15, R94, R213, R87 ;  /* 0x000000d55e0f7223 */ /* 0x000fe20000010057 */
[----:B------:R-:W-:Y:S01]  /*50b0*/  FMUL.FTZ R87, R29, R207 ;  /* 0x000000cf1d577220 */ /* 0x000fe20000410000 */
[----:B------:R-:W-:Y:S01]  /*50c0*/  FFMA.FTZ R150, R150, R27, R86 ;  /* 0x0000001b96967223 */ /* 0x000fe20000010056 */
[----:B------:R-:W-:Y:S01]  /*50d0*/  FADD.FTZ R148, R171, R148 ;  /* 0x00000094ab947221 */ /* 0x000fe20000010000 */
[----:B------:R-:W-:-:S02]  /*50e0*/  HADD2.F32 R88, -RZ, R10.H0_H0 ;  /* 0x2000000aff587230 */ /* 0x000fc40000004100 */
[----:B------:R-:W-:Y:S01]  /*50f0*/  FFMA.FTZ R86, R28, R216, -R87 ;  /* 0x000000d81c567223 */ /* 0x000fe20000010857 */
[----:B------:R-:W-:Y:S01]  /*5100*/  FADD.FTZ R150, -R169, R150 ;  /* 0x00000096a9967221 */ /* 0x000fe20000010100 */
[----:B------:R-:W-:Y:S01]  /*5110*/  FMUL.FTZ R87, R17, -R148 ;  /* 0x8000009411577220 */ /* 0x000fe20000410000 */
[----:B------:R-:W-:Y:S01]  /*5120*/  FMUL.FTZ R159, R105, R216 ;  /* 0x000000d8699f7220 */ /* 0x000fe20000410000 */
[----:B------:R-:W-:Y:S01]  /*5130*/  FMUL.FTZ R145, R91, R86 ;  /* 0x000000565b917220 */ /* 0x000fe20000410000 */
[----:B------:R-:W-:Y:S01]  /*5140*/  FMUL.FTZ R86, R17, -R150 ;  /* 0x8000009611567220 */ /* 0x000fe20000410000 */
[--C-:B------:R-:W-:Y:S02]  /*5150*/  HADD2.F32 R99, -RZ, R4.reuse.H1_H1 ;  /* 0x30000004ff637230 */ /* 0x100fe40000004100 */
[----:B------:R-:W-:Y:S01]  /*5160*/  FMUL.FTZ R92, R105, R207 ;  /* 0x000000cf695c7220 */ /* 0x000fe20000410000 */
[----:B------:R-:W-:Y:S01]  /*5170*/  FFMA.FTZ R50, R94, R93, -R97 ;  /* 0x0000005d5e327223 */ /* 0x000fe20000010861 */
[C---:B------:R-:W-:Y:S01]  /*5180*/  FFMA.FTZ R17, R143.reuse, R148, -R86 ;  /* 0x000000948f117223 */ /* 0x040fe20000010856 */
[----:B------:R-:W-:Y:S01]  /*5190*/  FFMA.FTZ R143, R143, R150, R87 ;  /* 0x000000968f8f7223 */ /* 0x000fe20000010057 */
[----:B------:R-:W-:Y:S01]  /*51a0*/  FFMA.FTZ R163, R123, R96, R188 ;  /* 0x000000607ba37223 */ /* 0x000fe200000100bc */
[----:B------:R-:W-:Y:S01]  /*51b0*/  FMUL.FTZ R149, R91, R159 ;  /* 0x0000009f5b957220 */ /* 0x000fe20000410000 */
[----:B------:R-:W-:Y:S01]  /*51c0*/  FADD.FTZ R176, R176, R17 ;  /* 0x00000011b0b07221 */ /* 0x000fe20000010000 */
[----:B------:R-:W-:Y:S01]  /*51d0*/  FMUL.FTZ R17, R112, R148 ;  /* 0x0000009470117220 */ /* 0x000fe20000410000 */
[----:B------:R-:W-:Y:S01]  /*51e0*/  FFMA.FTZ R198, -R105, R88, R96 ;  /* 0x0000005869c67223 */ /* 0x000fe20000010160 */
[----:B------:R-:W-:Y:S01]  /*51f0*/  FADD.FTZ R143, -R180, R143 ;  /* 0x0000008fb48f7221 */ /* 0x000fe20000010100 */
[C---:B------:R-:W-:Y:S01]  /*5200*/  FFMA.FTZ R188, -R112.reuse, R99, R181 ;  /* 0x0000006370bc7223 */ /* 0x040fe200000101b5 */
[----:B------:R-:W-:Y:S01]  /*5210*/  FMUL.FTZ R86, R112, R150 ;  /* 0x0000009670567220 */ /* 0x000fe20000410000 */
[----:B------:R-:W-:Y:S01]  /*5220*/  FMUL.FTZ R93, R31, R17 ;  /* 0x000000111f5d7220 */ /* 0x000fe20000410000 */
[----:B------:R-:W-:Y:S01]  /*5230*/  FFMA.FTZ R147, R123, -R91, R98 ;  /* 0x8000005b7b937223 */ /* 0x000fe20000010062 */
[----:B------:R-:W-:Y:S01]  /*5240*/  FMUL.FTZ R91, R91, R92 ;  /* 0x0000005c5b5b7220 */ /* 0x000fe20000410000 */
[----:B------:R-:W-:-:S02]  /*5250*/  HADD2.F32 R157, -RZ, R4.H0_H0 ;  /* 0x20000004ff9d7230 */ /* 0x000fc40000004100 */
[----:B------:R-:W-:Y:S01]  /*5260*/  FADD.FTZ R37, R92, R37 ;  /* 0x000000255c257221 */ /* 0x000fe20000010000 */
[----:B------:R-:W-:Y:S01]  /*5270*/  FFMA.FTZ R149, R198, R92, R149 ;  /* 0x0000005cc6957223 */ /* 0x000fe20000010095 */
[----:B------:R-:W-:Y:S01]  /*5280*/  FMUL.FTZ R87, R114, R143 ;  /* 0x0000008f72577220 */ /* 0x000fe20000410000 */
[-C--:B------:R-:W-:Y:S01]  /*5290*/  FFMA.FTZ R92, R188, R86.reuse, -R93 ;  /* 0x00000056bc5c7223 */ /* 0x080fe2000001085d */
[----:B------:R-:W-:Y:S01]  /*52a0*/  FMUL.FTZ R93, R31, R86 ;  /* 0x000000561f5d7220 */ /* 0x000fe20000410000 */
[----:B------:R-:W-:Y:S01]  /*52b0*/  FFMA.FTZ R159, R198, R159, -R91 ;  /* 0x0000009fc69f7223 */ /* 0x000fe2000001085b */
[--C-:B------:R-:W-:Y:S02]  /*52c0*/  HADD2.F32 R98, -RZ, R5.reuse.H0_H0 ;  /* 0x20000005ff627230 */ /* 0x100fe40000004100 */
[C---:B------:R-:W-:Y:S01]  /*52d0*/  FMUL.FTZ R141, R114.reuse, R176 ;  /* 0x000000b0728d7220 */ /* 0x040fe20000410000 */
[----:B------:R-:W-:Y:S01]  /*52e0*/  FFMA.FTZ R180, -R114, R157, R173 ;  /* 0x0000009d72b47223 */ /* 0x000fe200000101ad */
[----:B------:R-:W-:Y:S01]  /*52f0*/  FMUL.FTZ R91, R30, R87 ;  /* 0x000000571e5b7220 */ /* 0x000fe20000410000 */
[C---:B------:R-:W-:Y:S01]  /*5300*/  FMUL.FTZ R151, R115.reuse, R161 ;  /* 0x000000a173977220 */ /* 0x040fe20000410000 */
[----:B------:R-:W-:Y:S01]  /*5310*/  FFMA.FTZ R86, R188, R17, R93 ;  /* 0x00000011bc567223 */ /* 0x000fe2000001005d */
[-C--:B------:R-:W-:Y:S01]  /*5320*/  FMUL.FTZ R93, R30, R141.reuse ;  /* 0x0000008d1e5d7220 */ /* 0x080fe20000410000 */
[C---:B------:R-:W-:Y:S01]  /*5330*/  FFMA.FTZ R182, -R115.reuse, R98, R182 ;  /* 0x0000006273b67223 */ /* 0x040fe200000101b6 */
[----:B------:R-:W-:Y:S01]  /*5340*/  FFMA.FTZ R91, R180, R141, R91 ;  /* 0x0000008db45b7223 */ /* 0x000fe2000001005b */
[----:B------:R-:W-:Y:S01]  /*5350*/  FMUL.FTZ R95, R115, R27 ;  /* 0x0000001b735f7220 */ /* 0x000fe20000410000 */
[----:B------:R-:W-:Y:S01]  /*5360*/  FMUL.FTZ R167, R152, R151 ;  /* 0x0000009798a77220 */ /* 0x000fe20000410000 */
[----:B------:R-:W-:Y:S01]  /*5370*/  FFMA.FTZ R93, R180, R87, -R93 ;  /* 0x00000057b45d7223 */ /* 0x000fe2000001085d */
[----:B------:R-:W-:Y:S01]  /*5380*/  FADD.FTZ R91, RZ, R91 ;  /* 0x0000005bff5b7221 */ /* 0x000fe20000010000 */
[----:B------:R-:W-:-:S02]  /*5390*/  HADD2.F32 R97, -RZ, R5.H1_H1 ;  /* 0x30000005ff617230 */ /* 0x000fc40000004100 */
[----:B------:R-:W-:Y:S01]  /*53a0*/  FFMA.FTZ R87, R182, R95, -R167 ;  /* 0x0000005fb6577223 */ /* 0x000fe200000108a7 */
[C---:B------:R-:W-:Y:S01]  /*53b0*/  FMUL.FTZ R167, R110.reuse, R178 ;  /* 0x000000b26ea77220 */ /* 0x040fe20000410000 */
[----:B------:R-:W-:Y:S01]  /*53c0*/  FADD.FTZ R86, R91, R86 ;  /* 0x000000565b567221 */ /* 0x000fe20000010000 */
[----:B------:R-:W-:Y:S01]  /*53d0*/  FADD.FTZ R93, RZ, R93 ;  /* 0x0000005dff5d7221 */ /* 0x000fe20000010000 */
[C---:B------:R-:W-:Y:S01]  /*53e0*/  FFMA.FTZ R183, -R110.reuse, R97, R183 ;  /* 0x000000616eb77223 */ /* 0x040fe200000101b7 */
[----:B------:R-:W-:Y:S01]  /*53f0*/  FMUL.FTZ R91, R110, R162 ;  /* 0x000000a26e5b7220 */ /* 0x000fe20000410000 */
[----:B------:R-:W-:Y:S01]  /*5400*/  FMUL.FTZ R94, R154, R167 ;  /* 0x000000a79a5e7220 */ /* 0x000fe20000410000 */
[----:B------:R-:W-:Y:S01]  /*5410*/  FMUL.FTZ R95, R152, R95 ;  /* 0x0000005f985f7220 */ /* 0x000fe20000410000 */
[----:B------:R-:W-:Y:S01]  /*5420*/  FADD.FTZ R92, R93, R92 ;  /* 0x0000005c5d5c7221 */ /* 0x000fe20000010000 */
[--C-:B------:R-:W-:Y:S02]  /*5430*/  HADD2.F32 R96, -RZ, R6.reuse.H0_H0 ;  /* 0x20000006ff607230 */ /* 0x100fe40000004100 */
[----:B------:R-:W-:Y:S01]  /*5440*/  FFMA.FTZ R206, R183, R91, -R94 ;  /* 0x0000005bb7ce7223 */ /* 0x000fe2000001085e */
[----:B------:R-:W-:Y:S01]  /*5450*/  FFMA.FTZ R95, R182, R151, R95 ;  /* 0x00000097b65f7223 */ /* 0x000fe2000001005f */
[----:B------:R-:W-:Y:S01]  /*5460*/  FMUL.FTZ R94, R154, R91 ;  /* 0x0000005b9a5e7220 */ /* 0x000fe20000410000 */
[C---:B------:R-:W-:Y:S01]  /*5470*/  FMUL.FTZ R93, R113.reuse, R170 ;  /* 0x000000aa715d7220 */ /* 0x040fe20000410000 */
[----:B------:R-:W-:Y:S01]  /*5480*/  FADD.FTZ R87, R92, R87 ;  /* 0x000000575c577221 */ /* 0x000fe20000010000 */
[----:B------:R-:W-:Y:S01]  /*5490*/  FADD.FTZ R86, R86, R95 ;  /* 0x0000005f56567221 */ /* 0x000fe20000010000 */
[----:B------:R-:W-:Y:S01]  /*54a0*/  FMUL.FTZ R169, R113, R168 ;  /* 0x000000a871a97220 */ /* 0x000fe20000410000 */
[----:B------:R-:W-:Y:S01]  /*54b0*/  FFMA.FTZ R91, R183, R167, R94 ;  /* 0x000000a7b75b7223 */ /* 0x000fe2000001005e */
[----:B------:R-:W-:Y:S01]  /*54c0*/  FFMA.FTZ R184, -R113, R96, R184 ;  /* 0x0000006071b87223 */ /* 0x000fe200000101b8 */
[----:B------:R-:W-:Y:S01]  /*54d0*/  FMUL.FTZ R171, R156, R93 ;  /* 0x0000005d9cab7220 */ /* 0x000fe20000410000 */
[----:B------:R-:W-:-:S02]  /*54e0*/  HADD2.F32 R95, -RZ, R6.H1_H1 ;  /* 0x30000006ff5f7230 */ /* 0x000fc40000004100 */
[----:B------:R-:W-:Y:S01]  /*54f0*/  FADD.FTZ R86, R86, R91 ;  /* 0x0000005b56567221 */ /* 0x000fe20000010000 */
[----:B------:R-:W-:Y:S01]  /*5500*/  FADD.FTZ R87, R87, R206 ;  /* 0x000000ce57577221 */ /* 0x000fe20000010000 */
[-C--:B------:R-:W-:Y:S01]  /*5510*/  FFMA.FTZ R171, R184, R169.reuse, R171 ;  /* 0x000000a9b8ab7223 */ /* 0x080fe200000100ab */
[----:B------:R-:W-:Y:S01]  /*5520*/  FMUL.FTZ R206, R108, R172 ;  /* 0x000000ac6cce7220 */ /* 0x000fe20000410000 */
[--C-:B------:R-:W-:Y:S02]  /*5530*/  HADD2.F32 R94, -RZ, R7.reuse.H0_H0 ;  /* 0x20000007ff5e7230 */ /* 0x100fe40000004100 */
[----:B------:R-:W-:Y:S01]  /*5540*/  FMUL.FTZ R92, R156, R169 ;  /* 0x000000a99c5c7220 */ /* 0x000fe20000410000 */
[----:B------:R-:W-:Y:S01]  /*5550*/  FADD.FTZ R86, R86, R171 ;  /* 0x000000ab56567221 */ /* 0x000fe20000010000 */
[----:B------:R-:W-:Y:S01]  /*5560*/  FFMA.FTZ R185, -R108, R95, R185 ;  /* 0x0000005f6cb97223 */ /* 0x000fe200000101b9 */
[----:B------:R-:W-:Y:S01]  /*5570*/  FMUL.FTZ R171, R111, R175 ;  /* 0x000000af6fab7220 */ /* 0x000fe20000410000 */
[----:B------:R-:W-:Y:S01]  /*5580*/  FMUL.FTZ R214, R153, R206 ;  /* 0x000000ce99d67220 */ /* 0x000fe20000410000 */
[----:B------:R-:W-:Y:S01]  /*5590*/  FFMA.FTZ R92, R184, R93, -R92 ;  /* 0x0000005db85c7223 */ /* 0x000fe2000001085c */
[C---:B------:R-:W-:Y:S01]  /*55a0*/  FFMA.FTZ R186, -R111.reuse, R94, R186 ;  /* 0x0000005e6fba7223 */ /* 0x040fe200000101ba */
[----:B------:R-:W-:Y:S01]  /*55b0*/  FMUL.FTZ R173, R111, R179 ;  /* 0x000000b36fad7220 */ /* 0x000fe20000410000 */
[----:B------:R-:W-:Y:S01]  /*55c0*/  FMUL.FTZ R91, R158, R171 ;  /* 0x000000ab9e5b7220 */ /* 0x000fe20000410000 */
[----:B------:R-:W-:Y:S01]  /*55d0*/  FFMA.FTZ R220, R185, R212, -R214 ;  /* 0x000000d4b9dc7223 */ /* 0x000fe200000108d6 */
[----:B------:R-:W-:-:S02]  /*55e0*/  HADD2.F32 R93, -RZ, R7.H1_H1 ;  /* 0x30000007ff5d7230 */ /* 0x000fc40000004100 */
[----:B------:R-:W-:Y:S01]  /*55f0*/  FMUL.FTZ R214, R153, R212 ;  /* 0x000000d499d67220 */ /* 0x000fe20000410000 */
[----:B------:R-:W-:Y:S01]  /*5600*/  FMUL.FTZ R212, R106, R192 ;  /* 0x000000c06ad47220 */ /* 0x000fe20000410000 */
[-C--:B------:R-:W-:Y:S01]  /*5610*/  FFMA.FTZ R222, R186, R173.reuse, -R91 ;  /* 0x000000adbade7223 */ /* 0x080fe2000001085b */
[----:B------:R-:W-:Y:S01]  /*5620*/  FMUL.FTZ R173, R158, R173 ;  /* 0x000000ad9ead7220 */ /* 0x000fe20000410000 */
[----:B------:R-:W-:Y:S01]  /*5630*/  FFMA.FTZ R91, R185, R206, R214 ;  /* 0x000000ceb95b7223 */ /* 0x000fe200000100d6 */
[----:B------:R-:W-:Y:S01]  /*5640*/  FFMA.FTZ R187, -R106, R93, R187 ;  /* 0x0000005d6abb7223 */ /* 0x000fe200000101bb */
[----:B------:R-:W-:Y:S01]  /*5650*/  FMUL.FTZ R214, R155, R212 ;  /* 0x000000d49bd67220 */ /* 0x000fe20000410000 */
[----:B------:R-:W-:Y:S01]  /*5660*/  FFMA.FTZ R173, R186, R171, R173 ;  /* 0x000000abbaad7223 */ /* 0x000fe200000100ad */
[----:B------:R-:W-:Y:S01]  /*5670*/  FADD.FTZ R86, R86, R91 ;  /* 0x0000005b56567221 */ /* 0x000fe20000010000 */
[----:B------:R-:W-:Y:S01]  /*5680*/  FADD.FTZ R87, R87, R92 ;  /* 0x0000005c57577221 */ /* 0x000fe20000010000 */
[-C--:B------:R-:W-:Y:S01]  /*5690*/  FFMA.FTZ R181, R187, R224.reuse, -R214 ;  /* 0x000000e0bbb57223 */ /* 0x080fe200000108d6 */
[----:B------:R-:W-:Y:S01]  /*56a0*/  FMUL.FTZ R224, R155, R224 ;  /* 0x000000e09be07220 */ /* 0x000fe20000410000 */
[----:B------:R-:W-:Y:S01]  /*56b0*/  FADD.FTZ R86, R86, R173 ;  /* 0x000000ad56567221 */ /* 0x000fe20000010000 */
[----:B------:R-:W-:-:S02]  /*56c0*/  HADD2.F32 R92, -RZ, R8.H0_H0 ;  /* 0x20000008ff5c7230 */ /* 0x000fc40000004100 */
[----:B------:R-:W-:Y:S01]  /*56d0*/  FFMA.FTZ R228, R122, R211, R163 ;  /* 0x000000d37ae47223 */ /* 0x000fe200000100a3 */
[----:B------:R-:W-:Y:S01]  /*56e0*/  FFMA.FTZ R173, R187, R212, R224 ;  /* 0x000000d4bbad7223 */ /* 0x000fe200000100e0 */
[----:B------:R-:W-:Y:S02]  /*56f0*/  HADD2.F32 R91, -RZ, R8.H1_H1 ;  /* 0x30000008ff5b7230 */ /* 0x000fe40000004100 */
[----:B------:R-:W-:Y:S01]  /*5700*/  FMUL.FTZ R214, R104, R208 ;  /* 0x000000d068d67220 */ /* 0x000fe20000410000 */
[C---:B------:R-:W-:Y:S01]  /*5710*/  FFMA.FTZ R190, -R109.reuse, R92, R190 ;  /* 0x0000005c6dbe7223 */ /* 0x040fe200000101be */
[----:B------:R-:W-:Y:S01]  /*5720*/  FADD.FTZ R86, R86, R173 ;  /* 0x000000ad56567221 */ /* 0x000fe20000010000 */
[C---:B------:R-:W-:Y:S01]  /*5730*/  FMUL.FTZ R173, R109.reuse, R199 ;  /* 0x000000c76dad7220 */ /* 0x040fe20000410000 */
[----:B------:R-:W-:Y:S01]  /*5740*/  FMUL.FTZ R163, R109, R197 ;  /* 0x000000c56da37220 */ /* 0x000fe20000410000 */
[----:B------:R-:W-:Y:S01]  /*5750*/  FADD.FTZ R87, R87, R220 ;  /* 0x000000dc57577221 */ /* 0x000fe20000010000 */
[----:B------:R-:W-:Y:S01]  /*5760*/  FFMA.FTZ R191, -R104, R91, R191 ;  /* 0x0000005b68bf7223 */ /* 0x000fe200000101bf */
[----:B------:R-:W-:Y:S01]  /*5770*/  FMUL.FTZ R193, R160, R173 ;  /* 0x000000ada0c17220 */ /* 0x000fe20000410000 */
[----:B------:R-:W-:Y:S01]  /*5780*/  FMUL.FTZ R224, R104, R204 ;  /* 0x000000cc68e07220 */ /* 0x000fe20000410000 */
[----:B------:R-:W-:Y:S01]  /*5790*/  FMUL.FTZ R226, R189, R214 ;  /* 0x000000d6bde27220 */ /* 0x000fe20000410000 */
[----:B------:R-:W-:Y:S01]  /*57a0*/  FADD.FTZ R222, R87, R222 ;  /* 0x000000de57de7221 */ /* 0x000fe20000010000 */
[-C--:B------:R-:W-:Y:S01]  /*57b0*/  FFMA.FTZ R220, R190, R163.reuse, -R193 ;  /* 0x000000a3bedc7223 */ /* 0x080fe200000108c1 */
[----:B------:R-:W-:Y:S01]  /*57c0*/  FMUL.FTZ R193, R160, R163 ;  /* 0x000000a3a0c17220 */ /* 0x000fe20000410000 */
[-C--:B------:R-:W-:Y:S01]  /*57d0*/  FFMA.FTZ R226, R191, R224.reuse, -R226 ;  /* 0x000000e0bfe27223 */ /* 0x080fe200000108e2 */
[----:B------:R-:W-:Y:S01]  /*57e0*/  FMUL.FTZ R224, R189, R224 ;  /* 0x000000e0bde07220 */ /* 0x000fe20000410000 */
[----:B------:R-:W-:Y:S01]  /*57f0*/  FADD.FTZ R181, R222, R181 ;  /* 0x000000b5deb57221 */ /* 0x000fe20000010000 */
[----:B------:R-:W-:Y:S01]  /*5800*/  FFMA.FTZ R193, R190, R173, R193 ;  /* 0x000000adbec17223 */ /* 0x000fe200000100c1 */
[----:B------:R-:W-:-:S02]  /*5810*/  HADD2.F32 R87, -RZ, R10.H1_H1 ;  /* 0x3000000aff577230 */ /* 0x000fc40000004100 */
[----:B------:R-:W-:Y:S01]  /*5820*/  FFMA.FTZ R224, R191, R214, R224 ;  /* 0x000000d6bfe07223 */ /* 0x000fe200000100e0 */
[----:B------:R-:W-:Y:S01]  /*5830*/  FADD.FTZ R181, R181, R220 ;  /* 0x000000dcb5b57221 */ /* 0x000fe20000010000 */
[----:B------:R-:W-:Y:S01]  /*5840*/  FADD.FTZ R193, R86, R193 ;  /* 0x000000c156c17221 */ /* 0x000fe20000010000 */
[--C-:B------:R-:W-:Y:S02]  /*5850*/  HADD2.F32 R86, -RZ, R11.reuse.H0_H0 ;  /* 0x2000000bff567230 */ /* 0x100fe40000004100 */
[----:B------:R-:W-:Y:S01]  /*5860*/  FMUL.FTZ R213, R103, R164 ;  /* 0x000000a467d57220 */ /* 0x000fe20000410000 */
[----:B------:R-:W-:Y:S01]  /*5870*/  FADD.FTZ R181, R181, R226 ;  /* 0x000000e2b5b57221 */ /* 0x000fe20000010000 */
[----:B------:R-:W-:Y:S01]  /*5880*/  FADD.FTZ R193, R193, R224 ;  /* 0x000000e0c1c17221 */ /* 0x000fe20000010000 */
[----:B------:R-:W-:Y:S01]  /*5890*/  FFMA.FTZ R211, -R100, R87, R211 ;  /* 0x0000005764d37223 */ /* 0x000fe200000101d3 */
[----:B------:R-:W-:Y:S01]  /*58a0*/  FFMA.FTZ R201, R121, R202, R228 ;  /* 0x000000ca79c97223 */ /* 0x000fe200000100e4 */
[----:B------:R-:W-:Y:S01]  /*58b0*/  FMUL.FTZ R217, R200, R213 ;  /* 0x000000d5c8d97220 */ /* 0x000fe20000410000 */
[----:B------:R-:W-:Y:S01]  /*58c0*/  FADD.FTZ R193, R193, R14 ;  /* 0x0000000ec1c17221 */ /* 0x000fe20000010000 */
[----:B------:R-:W-:Y:S01]  /*58d0*/  FADD.FTZ R14, R181, R50 ;  /* 0x00000032b50e7221 */ /* 0x000fe20000010000 */
[----:B------:R-:W-:Y:S01]  /*58e0*/  FFMA.FTZ R202, -R103, R86, R202 ;  /* 0x0000005667ca7223 */ /* 0x000fe200000101ca */
[----:B------:R-:W-:-:S02]  /*58f0*/  HADD2.F32 R50, -RZ, R11.H1_H1 ;  /* 0x3000000bff327230 */ /* 0x000fc40000004100 */
[----:B------:R-:W-:Y:S01]  /*5900*/  FFMA.FTZ R163, R211, R230, R234 ;  /* 0x000000e6d3a37223 */ /* 0x000fe200000100ea */
[----:B------:R-:W-:Y:S01]  /*5910*/  FMUL.FTZ R181, R101, R2 ;  /* 0x0000000265b57220 */ /* 0x000fe20000410000 */
[----:B------:R-:W-:Y:S01]  /*5920*/  FADD.FTZ R203, RZ, R203 ;  /* 0x000000cbffcb7221 */ /* 0x000fe20000010000 */
[----:B------:R-:W-:Y:S01]  /*5930*/  FMUL.FTZ R230, R209, R230 ;  /* 0x000000e6d1e67220 */ /* 0x000fe20000410000 */
[----:B------:R-:W-:Y:S01]  /*5940*/  FADD.FTZ R14, R14, R13 ;  /* 0x0000000d0e0e7221 */ /* 0x000fe20000010000 */
[----:B------:R-:W-:Y:S01]  /*5950*/  FADD.FTZ R12, R193, R12 ;  /* 0x0000000cc10c7221 */ /* 0x000fe20000010000 */
[-C--:B------:R-:W-:Y:S01]  /*5960*/  FMUL.FTZ R220, R200, R205.reuse ;  /* 0x000000cdc8dc7220 */ /* 0x080fe20000410000 */
[----:B------:R-:W-:Y:S01]  /*5970*/  FADD.FTZ R35, R205, R35 ;  /* 0x00000023cd237221 */ /* 0x000fe20000010000 */
[----:B------:R-:W-:Y:S01]  /*5980*/  FFMA.FTZ R217, R202, R205, R217 ;  /* 0x000000cdcad97223 */ /* 0x000fe200000100d9 */
[----:B------:R-:W-:Y:S01]  /*5990*/  FFMA.FTZ R201, R120, R196, R201 ;  /* 0x000000c478c97223 */ /* 0x000fe200000100c9 */
[----:B------:R-:W-:Y:S01]  /*59a0*/  FMUL.FTZ R13, R101, R166 ;  /* 0x000000a6650d7220 */ /* 0x000fe20000410000 */
[----:B------:R-:W-:Y:S01]  /*59b0*/  FMUL.FTZ R205, R203, R181 ;  /* 0x000000b5cbcd7220 */ /* 0x000fe20000410000 */
[----:B------:R-:W-:Y:S01]  /*59c0*/  FFMA.FTZ R196, -R101, R50, R196 ;  /* 0x0000003265c47223 */ /* 0x000fe200000101c4 */
[----:B------:R-:W-:Y:S01]  /*59d0*/  FFMA.FTZ R195, R211, R232, -R230 ;  /* 0x000000e8d3c37223 */ /* 0x000fe200000108e6 */
[----:B------:R-:W-:Y:S01]  /*59e0*/  FADD.FTZ R14, R14, R159 ;  /* 0x0000009f0e0e7221 */ /* 0x000fe20000010000 */
[----:B------:R-:W-:Y:S01]  /*59f0*/  FADD.FTZ R12, R12, R149 ;  /* 0x000000950c0c7221 */ /* 0x000fe20000010000 */
[----:B------:R-:W-:Y:S01]  /*5a00*/  FFMA.FTZ R213, R202, R213, -R220 ;  /* 0x000000d5cad57223 */ /* 0x000fe200000108dc */
[----:B------:R-:W-:Y:S01]  /*5a10*/  FADD.FTZ R34, R13, R34 ;  /* 0x000000220d227221 */ /* 0x000fe20000010000 */
[-C--:B------:R-:W-:Y:S01]  /*5a20*/  FFMA.FTZ R205, R196, R13.reuse, R205 ;  /* 0x0000000dc4cd7223 */ /* 0x080fe200000100cd */
[----:B------:R-:W-:Y:S01]  /*5a30*/  FMUL.FTZ R13, R203, R13 ;  /* 0x0000000dcb0d7220 */ /* 0x000fe20000410000 */
[----:B------:R-:W-:Y:S01]  /*5a40*/  FFMA.FTZ R220, R122, -R209, R147 ;  /* 0x800000d17adc7223 */ /* 0x000fe20000010093 */
[----:B------:R-:W-:Y:S01]  /*5a50*/  FADD.FTZ R14, R14, R195 ;  /* 0x000000c30e0e7221 */ /* 0x000fe20000010000 */
[----:B------:R-:W-:Y:S01]  /*5a60*/  FADD.FTZ R12, R12, R163 ;  /* 0x000000a30c0c7221 */ /* 0x000fe20000010000 */
[----:B------:R-:W-:Y:S01]  /*5a70*/  FFMA.FTZ R181, R196, R181, -R13 ;  /* 0x000000b5c4b57223 */ /* 0x000fe2000001080d */
[----:B------:R-:W-:Y:S01]  /*5a80*/  FFMA.FTZ R147, R121, -R200, R220 ;  /* 0x800000c879937223 */ /* 0x000fe200000100dc */
[----:B------:R-:W-:Y:S01]  /*5a90*/  FADD.FTZ R14, R14, R213 ;  /* 0x000000d50e0e7221 */ /* 0x000fe20000010000 */
[----:B------:R-:W-:Y:S01]  /*5aa0*/  FADD.FTZ R12, R12, R217 ;  /* 0x000000d90c0c7221 */ /* 0x000fe20000010000 */
[C---:B------:R-:W-:Y:S01]  /*5ab0*/  FMUL.FTZ R13, R29.reuse, R216 ;  /* 0x000000d81d0d7220 */ /* 0x040fe20000410000 */
[----:B------:R-:W-:Y:S01]  /*5ac0*/  FFMA.FTZ R149, R120, -R203, R147 ;  /* 0x800000cb78957223 */ /* 0x000fe20000010093 */
[----:B------:R-:W-:Y:S01]  /*5ad0*/  FADD.FTZ R181, R14, R181 ;  /* 0x000000b50eb57221 */ /* 0x000fe20000010000 */
[----:B------:R-:W-:Y:S01]  /*5ae0*/  FADD.FTZ R12, R12, R205 ;  /* 0x000000cd0c0c7221 */ /* 0x000fe20000010000 */
[----:B------:R-:W0:Y:S01]  /*5af0*/  SHFL.DOWN PT, R163, R201, 0x1, 0x1f ;  /* 0x08201f00c9a37f89 */ /* 0x000e2200000e0000 */
[----:B------:R-:W-:Y:S01]  /*5b00*/  FFMA.FTZ R13, R28, R207, R13 ;  /* 0x000000cf1c0d7223 */ /* 0x000fe2000001000d */
[C---:B------:R-:W-:Y:S01]  /*5b10*/  FMUL.FTZ R147, R29.reuse, R3 ;  /* 0x000000031d937220 */ /* 0x040fe20000410000 */
[----:B------:R-:W-:Y:S01]  /*5b20*/  FADD.FTZ R40, R214, R40 ;  /* 0x00000028d6287221 */ /* 0x000fe20000010000 */
[----:B------:R1:W2:Y:S01]  /*5b30*/  SHFL.DOWN PT, R222, R149, 0x1, 0x1f ;  /* 0x08201f0095de7f89 */ /* 0x0002a200000e0000 */
[----:B------:R-:W-:Y:S01]  /*5b40*/  FFMA.FTZ R145, R198, R13, R145 ;  /* 0x0000000dc6917223 */ /* 0x000fe20000010091 */
[C---:B------:R-:W-:Y:S01]  /*5b50*/  FMUL.FTZ R13, R29.reuse, R208 ;  /* 0x000000d01d0d7220 */ /* 0x040fe20000410000 */
[----:B------:R-:W-:Y:S01]  /*5b60*/  FFMA.FTZ R198, R90, R215, R15 ;  /* 0x000000d75ac67223 */ /* 0x000fe2000001000f */
[----:B------:R-:W3:Y:S01]  /*5b70*/  SHFL.DOWN PT, R220, R181, 0x1, 0x1f ;  /* 0x08201f00b5dc7f89 */ /* 0x000ee200000e0000 */
[C---:B------:R-:W-:Y:S01]  /*5b80*/  FFMA.FTZ R216, R28.reuse, R177, -R147 ;  /* 0x000000b11cd87223 */ /* 0x040fe20000010893 */
[-C--:B------:R-:W-:Y:S01]  /*5b90*/  FFMA.FTZ R14, R28, R204.reuse, -R13 ;  /* 0x000000cc1c0e7223 */ /* 0x080fe2000001080d */
[----:B------:R-:W-:Y:S01]  /*5ba0*/  FMUL.FTZ R13, R29, R204 ;  /* 0x000000cc1d0d7220 */ /* 0x000fe20000410000 */
[----:B------:R-:W4:Y:S01]  /*5bb0*/  SHFL.DOWN PT, R159, R12, 0x1, 0x1f ;  /* 0x08201f000c9f7f89 */ /* 0x000f2200000e0000 */
[----:B------:R-:W-:Y:S01]  /*5bc0*/  FADD.FTZ R61, R198, R61 ;  /* 0x0000003dc63d7221 */ /* 0x000fe20000010000 */
[----:B------:R-:W-:Y:S01]  /*5bd0*/  FMUL.FTZ R204, R189, R14 ;  /* 0x0000000ebdcc7220 */ /* 0x000fe20000410000 */
[----:B------:R-:W-:Y:S01]  /*5be0*/  FFMA.FTZ R198, R28, R208, R13 ;  /* 0x000000d01cc67223 */ /* 0x000fe2000001000d */
[----:B------:R-:W-:Y:S01]  /*5bf0*/  MOV R14, R201 ;  /* 0x000000c9000e7202 */ /* 0x000fe20000000f00 */
[----:B------:R-:W-:Y:S01]  /*5c00*/  FMUL.FTZ R177, R29, R177 ;  /* 0x000000b11db17220 */ /* 0x000fe20000410000 */
[----:B------:R-:W-:Y:S01]  /*5c10*/  MOV R15, R149 ;  /* 0x00000095000f7202 */ /* 0x000fe20000000f00 */
[----:B------:R-:W-:Y:S01]  /*5c20*/  FFMA.FTZ R214, R88, R207, R145 ;  /* 0x000000cf58d67223 */ /* 0x000fe20000010091 */
[----:B------:R-:W-:Y:S01]  /*5c30*/  MOV R13, R181 ;  /* 0x000000b5000d7202 */ /* 0x000fe20000000f00 */
[----:B------:R-:W-:Y:S01]  /*5c40*/  FMUL.FTZ R216, R209, R216 ;  /* 0x000000d8d1d87220 */ /* 0x000fe20000410000 */
[----:B------:R-:W-:Y:S01]  /*5c50*/  FFMA.FTZ R198, R191, R198, R204 ;  /* 0x000000c6bfc67223 */ /* 0x000fe200000100cc */
[----:B------:R-:W-:Y:S01]  /*5c60*/  FFMA.FTZ R204, R28, R3, R177 ;  /* 0x000000031ccc7223 */ /* 0x000fe200000100b1 */
[----:B0-----:R-:W-:Y:S01]  /*5c70*/  @!P4 FADD.FTZ R14, R14, R163 ;  /* 0x000000a30e0ec221 */ /* 0x001fe20000010000 */
[----:B------:R-:W-:Y:S01]  /*5c80*/  FADD.FTZ R63, R214, R63 ;  /* 0x0000003fd63f7221 */ /* 0x000fe20000010000 */
[----:B-1----:R-:W-:Y:S01]  /*5c90*/  FMUL.FTZ R149, R29, R165 ;  /* 0x000000a51d957220 */ /* 0x002fe20000410000 */
[----:B------:R-:W-:Y:S01]  /*5ca0*/  FFMA.FTZ R204, R211, R204, R216 ;  /* 0x000000ccd3cc7223 */ /* 0x000fe200000100d8 */
[----:B--2---:R-:W-:Y:S01]  /*5cb0*/  @!P4 FADD.FTZ R15, R15, R222 ;  /* 0x000000de0f0fc221 */ /* 0x004fe20000010000 */
[----:B------:R-:W0:Y:S01]  /*5cc0*/  SHFL.DOWN PT, R177, R14, 0x2, 0x1f ;  /* 0x08401f000eb17f89 */ /* 0x000e2200000e0000 */
[----:B------:R-:W-:Y:S01]  /*5cd0*/  FFMA.FTZ R149, R28, R164, -R149 ;  /* 0x000000a41c957223 */ /* 0x000fe20000010895 */
[----:B------:R-:W-:Y:S01]  /*5ce0*/  FFMA.FTZ R145, R91, R208, R198 ;  /* 0x000000d05b917223 */ /* 0x000fe200000100c6 */
[----:B---3--:R-:W-:Y:S01]  /*5cf0*/  @!P4 FADD.FTZ R13, R13, R220 ;  /* 0x000000dc0d0dc221 */ /* 0x008fe20000010000 */
[----:B------:R-:W1:Y:S01]  /*5d00*/  SHFL.DOWN PT, R216, R15, 0x2, 0x1f ;  /* 0x08401f000fd87f89 */ /* 0x000e6200000e0000 */
[C---:B------:R-:W-:Y:S01]  /*5d10*/  FMUL.FTZ R164, R29.reuse, R164 ;  /* 0x000000a41da47220 */ /* 0x040fe20000410000 */
[----:B------:R-:W-:Y:S01]  /*5d20*/  FMUL.FTZ R198, R29, R199 ;  /* 0x000000c71dc67220 */ /* 0x000fe20000410000 */
[----:B----4-:R-:W-:Y:S01]  /*5d30*/  @!P4 FADD.FTZ R12, R159, R12 ;  /* 0x0000000c9f0cc221 */ /* 0x010fe20000010000 */
[----:B------:R-:W2:Y:S01]  /*5d40*/  SHFL.DOWN PT, R214, R13, 0x2, 0x1f ;  /* 0x08401f000dd67f89 */ /* 0x000ea200000e0000 */
[----:B------:R-:W-:Y:S01]  /*5d50*/  ISETP.GT.AND P4, PT, R78, 0x1d, PT ;  /* 0x0000001d4e00780c */ /* 0x000fe20003f84270 */
[----:B------:R-:W-:Y:S01]  /*5d60*/  FMUL.FTZ R159, R200, R149 ;  /* 0x00000095c89f7220 */ /* 0x000fe20000410000 */
[----:B------:R-:W-:Y:S01]  /*5d70*/  FFMA.FTZ R147, R87, R3, R204 ;  /* 0x0000000357937223 */ /* 0x000fe200000100cc */
[----:B------:R-:W3:Y:S01]  /*5d80*/  SHFL.DOWN PT, R163, R12, 0x2, 0x1f ;  /* 0x08401f000ca37f89 */ /* 0x000ee200000e0000 */
[C---:B------:R-:W-:Y:S01]  /*5d90*/  FFMA.FTZ R149, R28.reuse, R165, R164 ;  /* 0x000000a51c957223 */ /* 0x040fe200000100a4 */
[-C--:B------:R-:W-:Y:S01]  /*5da0*/  FFMA.FTZ R3, R28, R197.reuse, -R198 ;  /* 0x000000c51c037223 */ /* 0x080fe200000108c6 */
[----:B------:R-:W-:Y:S01]  /*5db0*/  FMUL.FTZ R197, R29, R197 ;  /* 0x000000c51dc57220 */ /* 0x000fe20000410000 */
[----:B------:R-:W-:Y:S01]  /*5dc0*/  FADD.FTZ R60, R145, R60 ;  /* 0x0000003c913c7221 */ /* 0x000fe20000010000 */
[----:B------:R-:W-:Y:S01]  /*5dd0*/  FFMA.FTZ R149, R202, R149, R159 ;  /* 0x00000095ca957223 */ /* 0x000fe2000001009f */
[----:B------:R-:W-:Y:S01]  /*5de0*/  FMUL.FTZ R3, R160, R3 ;  /* 0x00000003a0037220 */ /* 0x000fe20000410000 */
[----:B------:R-:W-:Y:S01]  /*5df0*/  FFMA.FTZ R197, R28, R199, R197 ;  /* 0x000000c71cc57223 */ /* 0x000fe200000100c5 */
[----:B------:R-:W-:Y:S01]  /*5e00*/  FMUL.FTZ R145, R29, R2 ;  /* 0x000000021d917220 */ /* 0x000fe20000410000 */
[----:B------:R-:W-:Y:S01]  /*5e10*/  FADD.FTZ R64, R147, R64 ;  /* 0x0000004093407221 */ /* 0x000fe20000010000 */
[----:B------:R-:W-:Y:S01]  /*5e20*/  FADD.FTZ R41, R173, R41 ;  /* 0x00000029ad297221 */ /* 0x000fe20000010000 */
[----:B------:R-:W-:Y:S01]  /*5e30*/  FFMA.FTZ R197, R190, R197, R3 ;  /* 0x000000c5bec57223 */ /* 0x000fe20000010003 */
[----:B0-----:R-:W-:Y:S01]  /*5e40*/  @!P4 FADD.FTZ R14, R14, R177 ;  /* 0x000000b10e0ec221 */ /* 0x001fe20000010000 */
[-C--:B------:R-:W-:Y:S01]  /*5e50*/  FMUL.FTZ R3, R29, R166.reuse ;  /* 0x000000a61d037220 */ /* 0x080fe20000410000 */
[----:B------:R-:W-:Y:S01]  /*5e60*/  FFMA.FTZ R145, R28, R166, R145 ;  /* 0x000000a61c917223 */ /* 0x000fe20000010091 */
[----:B------:R-:W-:Y:S01]  /*5e70*/  FFMA.FTZ R164, R92, R199, R197 ;  /* 0x000000c75ca47223 */ /* 0x000fe200000100c5 */
[----:B-1----:R-:W-:Y:S01]  /*5e80*/  @!P4 FADD.FTZ R15, R15, R216 ;  /* 0x000000d80f0fc221 */ /* 0x002fe20000010000 */
[----:B------:R-:W-:Y:S01]  /*5e90*/  FFMA.FTZ R160, R28, R2, -R3 ;  /* 0x000000021ca07223 */ /* 0x000fe20000010803 */
[----:B------:R-:W-:Y:S01]  /*5ea0*/  FMUL.FTZ R3, R29, R192 ;  /* 0x000000c01d037220 */ /* 0x000fe20000410000 */
[----:B------:R-:W-:Y:S01]  /*5eb0*/  FFMA.FTZ R190, R86, R165, R149 ;  /* 0x000000a556be7223 */ /* 0x000fe20000010095 */
[----:B--2---:R-:W-:Y:S01]  /*5ec0*/  @!P4 FADD.FTZ R13, R13, R214 ;  /* 0x000000d60d0dc221 */ /* 0x004fe20000010000 */
[----:B------:R-:W0:Y:S01]  /*5ed0*/  SHFL.DOWN PT, R200, R15, 0x4, 0x1f ;  /* 0x08801f000fc87f89 */ /* 0x000e2200000e0000 */
[----:B------:R-:W-:Y:S01]  /*5ee0*/  FMUL.FTZ R203, R203, R160 ;  /* 0x000000a0cbcb7220 */ /* 0x000fe20000410000 */
[-C--:B------:R-:W-:Y:S01]  /*5ef0*/  FFMA.FTZ R160, R28, R194.reuse, -R3 ;  /* 0x000000c21ca07223 */ /* 0x080fe20000010803 */
[----:B---3--:R-:W-:Y:S01]  /*5f00*/  @!P4 FADD.FTZ R12, R12, R163 ;  /* 0x000000a30c0cc221 */ /* 0x008fe20000010000 */
[----:B------:R-:W1:Y:S01]  /*5f10*/  SHFL.DOWN PT, R198, R13, 0x4, 0x1f ;  /* 0x08801f000dc67f89 */ /* 0x000e6200000e0000 */
[----:B------:R-:W-:Y:S01]  /*5f20*/  ISETP.GT.AND P4, PT, R78, 0x1b, PT ;  /* 0x0000001b4e00780c */ /* 0x000fe20003f84270 */
[----:B------:R-:W-:Y:S01]  /*5f30*/  FMUL.FTZ R3, R29, R194 ;  /* 0x000000c21d037220 */ /* 0x000fe20000410000 */
[----:B------:R-:W-:Y:S01]  /*5f40*/  FFMA.FTZ R145, R196, R145, R203 ;  /* 0x00000091c4917223 */ /* 0x000fe200000100cb */
[----:B------:R-:W2:Y:S01]  /*5f50*/  SHFL.DOWN PT, R163, R14, 0x4, 0x1f ;  /* 0x08801f000ea37f89 */ /* 0x000ea200000e0000 */
[----:B------:R-:W-:Y:S01]  /*5f60*/  FMUL.FTZ R160, R155, R160 ;  /* 0x000000a09ba07220 */ /* 0x000fe20000410000 */
[----:B------:R-:W-:Y:S01]  /*5f70*/  FFMA.FTZ R2, R28, R192, R3 ;  /* 0x000000c01c027223 */ /* 0x000fe20000010003 */
[----:B------:R-:W-:Y:S01]  /*5f80*/  FMUL.FTZ R3, R29, R175 ;  /* 0x000000af1d037220 */ /* 0x000fe20000410000 */
[----:B------:R-:W3:Y:S01]  /*5f90*/  SHFL.DOWN PT, R159, R12, 0x4, 0x1f ;  /* 0x08801f000c9f7f89 */ /* 0x000ee200000e0000 */
[----:B------:R-:W-:Y:S01]  /*5fa0*/  FADD.FTZ R59, R164, R59 ;  /* 0x0000003ba43b7221 */ /* 0x000fe20000010000 */
[----:B------:R-:W-:Y:S01]  /*5fb0*/  FFMA.FTZ R149, R50, R166, R145 ;  /* 0x000000a632957223 */ /* 0x000fe20000010091 */
[-C--:B------:R-:W-:Y:S01]  /*5fc0*/  FFMA.FTZ R3, R28, R179.reuse, -R3 ;  /* 0x000000b31c037223 */ /* 0x080fe20000010803 */
[----:B------:R-:W-:Y:S01]  /*5fd0*/  FFMA.FTZ R2, R187, R2, R160 ;  /* 0x00000002bb027223 */ /* 0x000fe200000100a0 */
[----:B------:R-:W-:Y:S01]  /*5fe0*/  FMUL.FTZ R179, R29, R179 ;  /* 0x000000b31db37220 */ /* 0x000fe20000410000 */
[----:B------:R-:W-:Y:S01]  /*5ff0*/  FADD.FTZ R66, R149, R66 ;  /* 0x0000004295427221 */ /* 0x000fe20000010000 */
[----:B------:R-:W-:Y:S01]  /*6000*/  FMUL.FTZ R145, R158, R3 ;  /* 0x000000039e917220 */ /* 0x000fe20000410000 */
[----:B------:R-:W-:Y:S01]  /*6010*/  FMUL.FTZ R3, R29, R172 ;  /* 0x000000ac1d037220 */ /* 0x000fe20000410000 */
[----:B------:R-:W-:Y:S01]  /*6020*/  FFMA.FTZ R147, R93, R192, R2 ;  /* 0x000000c05d937223 */ /* 0x000fe20000010002 */
[----:B------:R-:W-:Y:S01]  /*6030*/  FFMA.FTZ R179, R28, R175, R179 ;  /* 0x000000af1cb37223 */ /* 0x000fe200000100b3 */
[----:B------:R-:W-:Y:S01]  /*6040*/  FADD.FTZ R42, R212, R42 ;  /* 0x0000002ad42a7221 */ /* 0x000fe20000010000 */
[----:B0-----:R-:W-:Y:S01]  /*6050*/  @!P4 FADD.FTZ R15, R15, R200 ;  /* 0x000000c80f0fc221 */ /* 0x001fe20000010000 */
[CC--:B------:R-:W-:Y:S01]  /*6060*/  FFMA.FTZ R2, R28.reuse, R174.reuse, -R3 ;  /* 0x000000ae1c027223 */ /* 0x0c0fe20000010803 */
[----:B------:R-:W-:Y:S01]  /*6070*/  FMUL.FTZ R3, R29, R174 ;  /* 0x000000ae1d037220 */ /* 0x000fe20000410000 */
[----:B------:R-:W-:Y:S01]  /*6080*/  FADD.FTZ R58, R147, R58 ;  /* 0x0000003a933a7221 */ /* 0x000fe20000010000 */
[----:B-1----:R-:W-:Y:S01]  /*6090*/  @!P4 FADD.FTZ R13, R13, R198 ;  /* 0x000000c60d0dc221 */ /* 0x002fe20000010000 */
[----:B------:R-:W0:Y:S01]  /*60a0*/  SHFL.DOWN PT, R166, R15, 0x8, 0x1f ;  /* 0x09001f000fa67f89 */ /* 0x000e2200000e0000 */
[----:B------:R-:W-:Y:S01]  /*60b0*/  FMUL.FTZ R158, R153, R2 ;  /* 0x00000002999e7220 */ /* 0x000fe20000410000 */
[----:B------:R-:W-:Y:S01]  /*60c0*/  FFMA.FTZ R2, R28, R172, R3 ;  /* 0x000000ac1c027223 */ /* 0x000fe20000010003 */
[----:B--2---:R-:W-:Y:S01]  /*60d0*/  @!P4 FADD.FTZ R14, R14, R163 ;  /* 0x000000a30e0ec221 */ /* 0x004fe20000010000 */
[----:B------:R-:W1:Y:S01]  /*60e0*/  SHFL.DOWN PT, R164, R13, 0x8, 0x1f ;  /* 0x09001f000da47f89 */ /* 0x000e6200000e0000 */
[----:B------:R-:W-:Y:S01]  /*60f0*/  FMUL.FTZ R3, R29, R168 ;  /* 0x000000a81d037220 */ /* 0x000fe20000410000 */
[----:B------:R-:W-:Y:S01]  /*6100*/  FFMA.FTZ R145, R186, R179, R145 ;  /* 0x000000b3ba917223 */ /* 0x000fe20000010091 */
[----:B---3--:R-:W-:Y:S01]  /*6110*/  @!P4 FADD.FTZ R12, R12, R159 ;  /* 0x0000009f0c0cc221 */ /* 0x008fe20000010000 */
[----:B------:R-:W-:Y:S01]  /*6120*/  ISETP.GT.AND P4, PT, R78, 0x17, PT ;  /* 0x000000174e00780c */ /* 0x000fe20003f84270 */
[----:B------:R-:W2:Y:S01]  /*6130*/  SHFL.DOWN PT, R159, R14, 0x8, 0x1f ;  /* 0x09001f000e9f7f89 */ /* 0x000ea200000e0000 */
[----:B------:R-:W-:Y:S01]  /*6140*/  FFMA.FTZ R3, R28, R170, -R3 ;  /* 0x000000aa1c037223 */ /* 0x000fe20000010803 */
[----:B------:R-:W-:Y:S01]  /*6150*/  FFMA.FTZ R160, R94, R175, R145 ;  /* 0x000000af5ea07223 */ /* 0x000fe20000010091 */
[----:B------:R-:W-:Y:S01]  /*6160*/  FFMA.FTZ R2, R185, R2, R158 ;  /* 0x00000002b9027223 */ /* 0x000fe2000001009e */
[----:B------:R-:W3:Y:S01]  /*6170*/  SHFL.DOWN PT, R155, R12, 0x8, 0x1f ;  /* 0x09001f000c9b7f89 */ /* 0x000ee200000e0000 */
[----:B------:R-:W-:Y:S01]  /*6180*/  FMUL.FTZ R147, R156, R3 ;  /* 0x000000039c937220 */ /* 0x000fe20000410000 */
[----:B------:R-:W-:Y:S01]  /*6190*/  FMUL.FTZ R3, R29, R170 ;  /* 0x000000aa1d037220 */ /* 0x000fe20000410000 */
[----:B------:R-:W-:Y:S01]  /*61a0*/  FFMA.FTZ R149, R95, R172, R2 ;  /* 0x000000ac5f957223 */ /* 0x000fe20000010002 */
[----:B------:R-:W-:Y:S01]  /*61b0*/  FADD.FTZ R65, R190, R65 ;  /* 0x00000041be417221 */ /* 0x000fe20000010000 */
[----:B------:R-:W-:Y:S01]  /*61c0*/  FADD.FTZ R43, R171, R43 ;  /* 0x0000002bab2b7221 */ /* 0x000fe20000010000 */
[----:B------:R-:W-:Y:S01]  /*61d0*/  FFMA.FTZ R145, R28, R168, R3 ;  /* 0x000000a81c917223 */ /* 0x000fe20000010003 */
[----:B------:R-:W-:Y:S01]  /*61e0*/  FMUL.FTZ R3, R29, R178 ;  /* 0x000000b21d037220 */ /* 0x000fe20000410000 */
[----:B------:R-:W-:Y:S01]  /*61f0*/  FADD.FTZ R44, R206, R44 ;  /* 0x0000002cce2c7221 */ /* 0x000fe20000010000 */
[----:B------:R-:W-:Y:S01]  /*6200*/  FADD.FTZ R57, R160, R57 ;  /* 0x00000039a0397221 */ /* 0x000fe20000010000 */
[----:B------:R-:W-:Y:S01]  /*6210*/  FFMA.FTZ R147, R184, R145, R147 ;  /* 0x00000091b8937223 */ /* 0x000fe20000010093 */
[----:B0-----:R-:W-:Y:S01]  /*6220*/  @!P4 FADD.FTZ R15, R15, R166 ;  /* 0x000000a60f0fc221 */ /* 0x001fe20000010000 */
[-C--:B------:R-:W-:Y:S01]  /*6230*/  FFMA.FTZ R145, R28, R162.reuse, -R3 ;  /* 0x000000a21c917223 */ /* 0x080fe20000010803 */
[----:B------:R-:W-:Y:S01]  /*6240*/  FMUL.FTZ R3, R29, R162 ;  /* 0x000000a21d037220 */ /* 0x000fe20000410000 */
[----:B------:R-:W-:Y:S01]  /*6250*/  FFMA.FTZ R168, R96, R168, R147 ;  /* 0x000000a860a87223 */ /* 0x000fe20000010093 */
[----:B-1----:R-:W-:Y:S01]  /*6260*/  @!P4 FADD.FTZ R13, R13, R164 ;  /* 0x000000a40d0dc221 */ /* 0x002fe20000010000 */
[----:B------:R-:W0:Y:S01]  /*6270*/  SHFL.DOWN PT, R158, R15, 0x10, 0x1f ;  /* 0x0a001f000f9e7f89 */ /* 0x000e2200000e0000 */
[----:B------:R-:W-:Y:S01]  /*6280*/  FMUL.FTZ R154, R154, R145 ;  /* 0x000000919a9a7220 */ /* 0x000fe20000410000 */
[----:B------:R-:W-:Y:S01]  /*6290*/  FFMA.FTZ R2, R28, R178, R3 ;  /* 0x000000b21c027223 */ /* 0x000fe20000010003 */
[----:B------:R-:W-:Y:S01]  /*62a0*/  FMUL.FTZ R3, R29, R148 ;  /* 0x000000941d037220 */ /* 0x000fe20000410000 */
[----:B--2---:R-:W-:Y:S01]  /*62b0*/  @!P4 FADD.FTZ R14, R14, R159 ;  /* 0x0000009f0e0ec221 */ /* 0x004fe20000010000 */
[----:B------:R-:W1:Y:S01]  /*62c0*/  SHFL.DOWN PT, R156, R13, 0x10, 0x1f ;  /* 0x0a001f000d9c7f89 */ /* 0x000e6200000e0000 */
[----:B------:R-:W-:Y:S01]  /*62d0*/  FFMA.FTZ R154, R183, R2, R154 ;  /* 0x00000002b79a7223 */ /* 0x000fe2000001009a */
[----:B------:R-:W-:Y:S01]  /*62e0*/  FFMA.FTZ R2, R28, R150, -R3 ;  /* 0x000000961c027223 */ /* 0x000fe20000010803 */
[----:B---3--:R-:W-:Y:S01]  /*62f0*/  @!P4 FADD.FTZ R12, R12, R155 ;  /* 0x0000009b0c0cc221 */ /* 0x008fe20000010000 */
[----:B------:R-:W-:Y:S01]  /*6300*/  ISETP.GT.AND P4, PT, R78, 0xf, PT ;  /* 0x0000000f4e00780c */ /* 0x000fe20003f84270 */
[----:B------:R-:W2:Y:S01]  /*6310*/  SHFL.DOWN PT, R155, R14, 0x10, 0x1f ;  /* 0x0a001f000e9b7f89 */ /* 0x000ea200000e0000 */
[C---:B------:R-:W-:Y:S01]  /*6320*/  FMUL.FTZ R145, R29.reuse, R161 ;  /* 0x000000a11d917220 */ /* 0x040fe20000410000 */
[----:B------:R-:W-:Y:S01]  /*6330*/  FMUL.FTZ R3, R29, R176 ;  /* 0x000000b01d037220 */ /* 0x000fe20000410000 */
[----:B------:R-:W-:Y:S01]  /*6340*/  FMUL.FTZ R31, R31, R2 ;  /* 0x000000021f1f7220 */ /* 0x000fe20000410000 */
[----:B------:R-:W3:Y:S01]  /*6350*/  SHFL.DOWN PT, R153, R12, 0x10, 0x1f ;  /* 0x0a001f000c997f89 */ /* 0x000ee200000e0000 */
[CC--:B------:R-:W-:Y:S01]  /*6360*/  FFMA.FTZ R145, R28.reuse, R27.reuse, -R145 ;  /* 0x0000001b1c917223 */ /* 0x0c0fe20000010891 */
[C---:B------:R-:W-:Y:S01]  /*6370*/  FMUL.FTZ R2, R29.reuse, R27 ;  /* 0x0000001b1d027220 */ /* 0x040fe20000410000 */
[C---:B------:R-:W-:Y:S01]  /*6380*/  FMUL.FTZ R27, R29.reuse, R150 ;  /* 0x000000961d1b7220 */ /* 0x040fe20000410000 */
[-C--:B------:R-:W-:Y:S01]  /*6390*/  FMUL.FTZ R29, R29, R143.reuse ;  /* 0x0000008f1d1d7220 */ /* 0x080fe20000410000 */
[----:B------:R-:W-:Y:S01]  /*63a0*/  FFMA.FTZ R3, R28, R143, -R3 ;  /* 0x0000008f1c037223 */ /* 0x000fe20000010803 */
[----:B------:R-:W-:Y:S01]  /*63b0*/  FMUL.FTZ R145, R152, R145 ;  /* 0x0000009198917220 */ /* 0x000fe20000410000 */
[C---:B------:R-:W-:Y:S01]  /*63c0*/  FFMA.FTZ R143, R28.reuse, R161, R2 ;  /* 0x000000a11c8f7223 */ /* 0x040fe20000010002 */
[C---:B------:R-:W-:Y:S01]  /*63d0*/  FFMA.FTZ R27, R28.reuse, R148, R27 ;  /* 0x000000941c1b7223 */ /* 0x040fe2000001001b */
[----:B------:R-:W-:Y:S01]  /*63e0*/  FFMA.FTZ R29, R28, R176, R29 ;  /* 0x000000b01c1d7223 */ /* 0x000fe2000001001d */
[----:B------:R-:W-:Y:S01]  /*63f0*/  FMUL.FTZ R3, R30, R3 ;  /* 0x000000031e037220 */ /* 0x000fe20000410000 */
        /* <DEDUP_REMOVED lines=34> */
.L_x_14057:
[----:B------:R-:W-:Y:S05]  /*6620*/  BSYNC B0 ;  /* 0x0000000000007941 */ /* 0x000fea0003800000 */
.L_x_14056:
[----:B------:R-:W-:Y:S01]  /*6630*/  UIADD3 UR4, UR4, 0x1, URZ ;  /* 0x0000000104047890 */ /* 0x000fe2000fffe03f */
[----:B------:R-:W-:Y:S02]  /*6640*/  LEA R138, P2, R16, R138, 0x3 ;  /* 0x0000008a108a7211 */ /* 0x000fe400078418ff */
[----:B------:R-:W-:Y:S02]  /*6650*/  LEA R139, P4, R18, R139, 0x3 ;  /* 0x0000008b128b7211 */ /* 0x000fe400078818ff */
[----:B------:R-:W-:Y:S02]  /*6660*/  LEA R140, P5, R26, R140, 0x3 ;  /* 0x0000008c1a8c7211 */ /* 0x000fe400078a18ff */
[----:B------:R-:W-:Y:S02]  /*6670*/  ISETP.LE.AND P0, PT, R218, UR4, PT ;  /* 0x00000004da007c0c */ /* 0x000fe4000bf03270 */
[----:B------:R-:W-:Y:S02]  /*6680*/  IADD3 R32, P6, R32, 0x10, RZ ;  /* 0x0000001020207810 */ /* 0x000fe40007fde0ff */
[----:B-1----:R-:W-:-:S02]  /*6690*/  IADD3 R118, R118, 0x8, RZ ;  /* 0x0000000876767810 */ /* 0x002fc40007ffe0ff */
[----:B------:R-:W-:Y:S02]  /*66a0*/  IADD3 R119, R119, 0x10, RZ ;  /* 0x0000001077777810 */ /* 0x000fe40007ffe0ff */
[----:B------:R-:W-:Y:S02]  /*66b0*/  IADD3 R146, R146, 0x1, RZ ;  /* 0x0000000192927810 */ /* 0x000fe40007ffe0ff */
[----:B------:R-:W-:Y:S02]  /*66c0*/  IADD3.X R135, R135, R142, RZ, P2, !PT ;  /* 0x0000008e87877210 */ /* 0x000fe400017fe4ff */
[----:B------:R-:W-:Y:S02]  /*66d0*/  IADD3.X R136, R136, R19, RZ, P4, !PT ;  /* 0x0000001388887210 */ /* 0x000fe400027fe4ff */
[----:B------:R-:W-:Y:S02]  /*66e0*/  IADD3.X R137, R137, R144, RZ, P5, !PT ;  /* 0x0000009089897210 */ /* 0x000fe40002ffe4ff */
[----:B------:R-:W-:Y:S01]  /*66f0*/  IADD3.X R33, RZ, R33, RZ, P6, !PT ;  /* 0x00000021ff217210 */ /* 0x000fe200037fe4ff */
[----:B------:R-:W-:Y:S06]  /*6700*/  @!P0 BRA `(.L_x_14058) ;  /* 0xffffffac003c8947 */ /* 0x000fec000383ffff */
.L_x_14043:
[----:B------:R-:W-:Y:S01]  /*6710*/  BAR.SYNC.DEFER_BLOCKING 0x0 ;  /* 0x0000000000007b1d */ /* 0x000fe20000010000 */
[----:B------:R-:W-:Y:S01]  /*6720*/  F2FP.F16.F32.PACK_AB R35, R34, R35 ;  /* 0x000000232223723e */ /* 0x000fe200000000ff */
[----:B0-----:R-:W-:Y:S01]  /*6730*/  FADD.FTZ R15, R82, R51 ;  /* 0x00000033520f7221 */ /* 0x001fe20000010000 */
[----:B------:R-:W-:Y:S02]  /*6740*/  F2FP.F16.F32.PACK_AB R19, R42, R43 ;  /* 0x0000002b2a13723e */ /* 0x000fe400000000ff */
[----:B------:R-:W-:-:S03]  /*6750*/  F2FP.F16.F32.PACK_AB R18, R44, R45 ;  /* 0x0000002d2c12723e */ /* 0x000fc600000000ff */
[----:B------:R-:W0:Y:S01]  /*6760*/  LDC.64 R26, c[0x0][0x388] ;  /* 0x0000e200ff1a7b82 */ /* 0x000e220000000a00 */
[----:B------:R-:W-:Y:S01]  /*6770*/  F2FP.F16.F32.PACK_AB R17, R46, R47 ;  /* 0x0000002f2e11723e */ /* 0x000fe200000000ff */
[----:B------:R-:W-:Y:S01]  /*6780*/  ULDC.64 UR4, c[0x0][0x390] ;  /* 0x0000e40000047ab9 */ /* 0x000fe20000000a00 */
[----:B------:R-:W-:Y:S01]  /*6790*/  F2FP.F16.F32.PACK_AB R16, R48, R49 ;  /* 0x000000313010723e */ /* 0x000fe200000000ff */
[----:B------:R-:W-:Y:S01]  /*67a0*/  IMAD R14, R84, UR4, RZ ;  /* 0x00000004540e7c24 */ /* 0x000fe2000f8e02ff */
[----:B------:R-:W-:Y:S02]  /*67b0*/  F2FP.F16.F32.PACK_AB R34, R36, R37 ;  /* 0x000000252422723e */ /* 0x000fe400000000ff */
[----:B------:R-:W-:Y:S01]  /*67c0*/  F2FP.F16.F32.PACK_AB R33, R38, R39 ;  /* 0x000000272621723e */ /* 0x000fe200000000ff */
[----:B------:R-:W2:Y:S01]  /*67d0*/  LDC.64 R28, c[0x0][0x3e0] ;  /* 0x0000f800ff1c7b82 */ /* 0x000ea20000000a00 */
[----:B------:R-:W-:Y:S02]  /*67e0*/  F2FP.F16.F32.PACK_AB R32, R40, R41 ;  /* 0x000000292820723e */ /* 0x000fe400000000ff */
[----:B-1----:R-:W-:-:S02]  /*67f0*/  IADD3 R42, R77, -0x1, RZ ;  /* 0xffffffff4d2a7810 */ /* 0x002fc40007ffe0ff */
[----:B------:R-:W-:Y:S02]  /*6800*/  F2FP.F16.F32.PACK_AB R31, R66, R65 ;  /* 0x00000041421f723e */ /* 0x000fe400000000ff */
[----:B------:R-:W-:Y:S01]  /*6810*/  SHF.L.U32 R12, R42, 0x9, RZ ;  /* 0x000000092a0c7819 */ /* 0x000fe200000006ff */
[----:B------:R-:W1:Y:S01]  /*6820*/  LDC.64 R40, c[0x0][0x3f0] ;  /* 0x0000fc00ff287b82 */ /* 0x000e620000000a00 */
[----:B------:R-:W-:Y:S01]  /*6830*/  F2FP.F16.F32.PACK_AB R30, R64, R63 ;  /* 0x0000003f401e723e */ /* 0x000fe200000000ff */
[----:B------:R3:W-:Y:S01]  /*6840*/  STS.128 [R67], R16 ;  /* 0x0000001043007388 */ /* 0x0007e20000000c00 */
[----:B------:R-:W-:Y:S02]  /*6850*/  SHF.R.S32.HI R13, RZ, 0x1f, R12 ;  /* 0x0000001fff0d7819 */ /* 0x000fe4000001140c */
[----:B------:R-:W-:Y:S01]  /*6860*/  IADD3 R72, P1, R72, -0x400, RZ ;  /* 0xfffffc0048487810 */ /* 0x000fe20007f3e0ff */
[----:B------:R-:W-:Y:S01]  /*6870*/  STS.128 [R67+0x10], R32 ;  /* 0x0000102043007388 */ /* 0x000fe20000000c00 */
[----:B------:R-:W-:-:S03]  /*6880*/  NOP ;  /* 0x0000000000007918 */ /* 0x000fc60000000000 */
[----:B------:R-:W4:Y:S01]  /*6890*/  LDS.128 R4, [R68] ;  /* 0x0000000044047984 */ /* 0x000f220000000c00 */
[----:B0-----:R-:W-:Y:S01]  /*68a0*/  IMAD R0, R26, UR17, RZ ;  /* 0x000000111a007c24 */ /* 0x001fe2000f8e02ff */
[----:B------:R-:W-:Y:S01]  /*68b0*/  IADD3 R74, P2, R74, -0x400, RZ ;  /* 0xfffffc004a4a7810 */ /* 0x000fe20007f5e0ff */
[----:B------:R-:W-:Y:S01]  /*68c0*/  IMAD.WIDE.U32 R2, R26, UR16, R12 ;  /* 0x000000101a027c25 */ /* 0x000fe2000f8e000c */
[----:B------:R-:W0:Y:S01]  /*68d0*/  LDS.128 R8, [R68+0x200] ;  /* 0x0002000044087984 */ /* 0x000e220000000c00 */
[----:B---3--:R-:W-:Y:S02]  /*68e0*/  F2FP.F16.F32.PACK_AB R18, R56, R55 ;  /* 0x000000373812723e */ /* 0x008fe400000000ff */
[----:B------:R-:W-:Y:S02]  /*68f0*/  IMAD R27, R27, UR16, R0 ;  /* 0x000000101b1b7c24 */ /* 0x000fe4000f8e0200 */
[----:B------:R-:W-:Y:S01]  /*6900*/  FADD.FTZ R0, R15, R52 ;  /* 0x000000340f007221 */ /* 0x000fe20000010000 */
[----:B------:R-:W-:Y:S01]  /*6910*/  IMAD R17, R85, UR5, R14 ;  /* 0x0000000555117c24 */ /* 0x000fe2000f8e020e */
[----:B------:R-:W-:-:S02]  /*6920*/  F2FP.F16.F32.PACK_AB R16, R52, R51 ;  /* 0x000000333410723e */ /* 0x000fc400000000ff */
[----:B------:R-:W-:Y:S01]  /*6930*/  IADD3 R3, R3, R27, RZ ;  /* 0x0000001b03037210 */ /* 0x000fe20007ffe0ff */
[----:B------:R-:W-:Y:S01]  /*6940*/  FADD.FTZ R15, R0, R53 ;  /* 0x00000035000f7221 */ /* 0x000fe20000010000 */
[----:B------:R-:W3:Y:S01]  /*6950*/  LDC.64 R26, c[0x0][0x3a8] ;  /* 0x0000ea00ff1a7b82 */ /* 0x000ee20000000a00 */
[----:B------:R-:W-:Y:S01]  /*6960*/  F2FP.F16.F32.PACK_AB R19, R58, R57 ;  /* 0x000000393a13723e */ /* 0x000fe200000000ff */
[----:B------:R-:W-:-:S04]  /*6970*/  IMAD.WIDE.U32 R2, R85, UR4, R2 ;  /* 0x0000000455027c25 */ /* 0x000fc8000f8e0002 */
[----:B------:R-:W-:Y:S01]  /*6980*/  FADD.FTZ R0, R15, R54 ;  /* 0x000000360f007221 */ /* 0x000fe20000010000 */
[----:B------:R-:W-:Y:S01]  /*6990*/  ULDC.64 UR4, c[0x0][0x3b0] ;  /* 0x0000ec0000047ab9 */ /* 0x000fe20000000a00 */
[----:B------:R-:W-:Y:S02]  /*69a0*/  IADD3 R76, P3, R76, -0x400, RZ ;  /* 0xfffffc004c4c7810 */ /* 0x000fe40007f7e0ff */
[----:B------:R-:W-:Y:S01]  /*69b0*/  IADD3 R15, R3, R17, RZ ;  /* 0x00000011030f7210 */ /* 0x000fe20007ffe0ff */
[----:B------:R-:W-:Y:S01]  /*69c0*/  FADD.FTZ R3, R0, R55 ;  /* 0x0000003700037221 */ /* 0x000fe20000010000 */
[----:B--2---:R-:W-:Y:S02]  /*69d0*/  LEA R14, P0, R2, R28, 0x1 ;  /* 0x0000001c020e7211 */ /* 0x004fe400078008ff */
[----:B------:R-:W-:Y:S01]  /*69e0*/  F2FP.F16.F32.PACK_AB R17, R54, R53 ;  /* 0x000000353611723e */ /* 0x000fe200000000ff */
[----:B------:R-:W-:Y:S01]  /*69f0*/  FADD.FTZ R0, R3, R56 ;  /* 0x0000003803007221 */ /* 0x000fe20000010000 */
[----:B------:R-:W-:-:S02]  /*6a00*/  LEA.HI.X R15, R2, R29, R15, 0x1, P0 ;  /* 0x0000001d020f7211 */ /* 0x000fc400000f0c0f */
[----:B------:R-:W-:Y:S01]  /*6a10*/  F2FP.F16.F32.PACK_AB R29, R62, R61 ;  /* 0x0000003d3e1d723e */ /* 0x000fe200000000ff */
[----:B------:R-:W-:Y:S01]  /*6a20*/  FADD.FTZ R57, R0, R57 ;  /* 0x0000003900397221 */ /* 0x000fe20000010000 */
[----:B------:R-:W-:Y:S01]  /*6a30*/  F2FP.F16.F32.PACK_AB R28, R60, R59 ;  /* 0x0000003b3c1c723e */ /* 0x000fe200000000ff */
[----:B------:R-:W-:Y:S01]  /*6a40*/  IMAD.WIDE R2, R70, 0x10, R14 ;  /* 0x0000001046027825 */ /* 0x000fe200078e020e */
[----:B------:R-:W-:-:S03]  /*6a50*/  IADD3.X R71, R71, -0x1, RZ, P1, !PT ;  /* 0xffffffff47477810 */ /* 0x000fc60000ffe4ff */
[----:B------:R-:W-:Y:S01]  /*6a60*/  FADD.FTZ R58, R57, R58 ;  /* 0x0000003a393a7221 */ /* 0x000fe20000010000 */
[----:B------:R-:W-:Y:S01]  /*6a70*/  IADD3.X R73, R73, -0x1, RZ, P2, !PT ;  /* 0xffffffff49497810 */ /* 0x000fe200017fe4ff */
[----:B------:R-:W-:Y:S01]  /*6a80*/  IMAD R0, R84, UR4, RZ ;  /* 0x0000000454007c24 */ /* 0x000fe2000f8e02ff */
[----:B------:R-:W-:Y:S01]  /*6a90*/  IADD3.X R75, R75, -0x1, RZ, P3, !PT ;  /* 0xffffffff4b4b7810 */ /* 0x000fe20001ffe4ff */
[C---:B---3--:R-:W-:Y:S01]  /*6aa0*/  IMAD R14, R26.reuse, UR17, RZ ;  /* 0x000000111a0e7c24 */ /* 0x048fe2000f8e02ff */
[----:B----4-:R2:W-:Y:S01]  /*6ab0*/  STG.E.128 desc[UR14][R2.64], R4 ;  /* 0x0000000402007986 */ /* 0x0105e2000c101d0e */
[----:B------:R-:W-:-:S04]  /*6ac0*/  IMAD.WIDE.U32 R12, R26, UR16, R12 ;  /* 0x000000101a0c7c25 */ /* 0x000fc8000f8e000c */
[----:B------:R-:W-:Y:S01]  /*6ad0*/  FADD.FTZ R59, R58, R59 ;  /* 0x0000003b3a3b7221 */ /* 0x000fe20000010000 */
[----:B0-----:R0:W-:Y:S03]  /*6ae0*/  STG.E.128 desc[UR14][R2.64+0x200], R8 ;  /* 0x0002000802007986 */ /* 0x0011e6000c101d0e */
[----:B------:R-:W-:Y:S01]  /*6af0*/  FADD.FTZ R60, R59, R60 ;  /* 0x0000003c3b3c7221 */ /* 0x000fe20000010000 */
[----:B------:R-:W-:Y:S03]  /*6b00*/  BAR.SYNC.DEFER_BLOCKING 0x0 ;  /* 0x0000000000007b1d */ /* 0x000fe60000010000 */
[----:B------:R-:W-:-:S04]  /*6b10*/  FADD.FTZ R61, R60, R61 ;  /* 0x0000003d3c3d7221 */ /* 0x000fc80000010000 */
[----:B------:R-:W-:Y:S01]  /*6b20*/  FADD.FTZ R62, R61, R62 ;  /* 0x0000003e3d3e7221 */ /* 0x000fe20000010000 */
[----:B--2---:R-:W-:-:S03]  /*6b30*/  IMAD R5, R27, UR16, R14 ;  /* 0x000000101b057c24 */ /* 0x004fc6000f8e020e */
[----:B------:R-:W-:Y:S02]  /*6b40*/  FADD.FTZ R63, R62, R63 ;  /* 0x0000003f3e3f7221 */ /* 0x000fe40000010000 */
[----:B------:R-:W-:Y:S01]  /*6b50*/  IADD3 R13, R13, R5, RZ ;  /* 0x000000050d0d7210 */ /* 0x000fe20007ffe0ff */
[----:B------:R-:W-:Y:S02]  /*6b60*/  IMAD R5, R85, UR5, R0 ;  /* 0x0000000555057c24 */ /* 0x000fe4000f8e0200 */
[----:B------:R-:W-:Y:S01]  /*6b70*/  FADD.FTZ R64, R63, R64 ;  /* 0x000000403f407221 */ /* 0x000fe20000010000 */
[----:B0-----:R-:W-:-:S04]  /*6b80*/  IMAD.WIDE.U32 R2, R85, UR4, R12 ;  /* 0x0000000455027c25 */ /* 0x001fc8000f8e000c */
[----:B------:R-:W-:Y:S01]  /*6b90*/  FADD.FTZ R65, R64, R65 ;  /* 0x0000004140417221 */ /* 0x000fe20000010000 */
[----:B------:R-:W-:Y:S01]  /*6ba0*/  STS.128 [R67], R16 ;  /* 0x0000001043007388 */ /* 0x000fe20000000c00 */
[----:B------:R-:W-:Y:S02]  /*6bb0*/  IADD3 R0, R3, R5, RZ ;  /* 0x0000000503007210 */ /* 0x000fe40007ffe0ff */
[----:B------:R-:W-:Y:S01]  /*6bc0*/  FADD.FTZ R82, R65, R66 ;  /* 0x0000004241527221 */ /* 0x000fe20000010000 */
[----:B-1----:R-:W-:Y:S01]  /*6bd0*/  LEA R4, P0, R2, R40, 0x1 ;  /* 0x0000002802047211 */ /* 0x002fe200078008ff */
[----:B------:R-:W-:Y:S01]  /*6be0*/  STS.128 [R67+0x10], R28 ;  /* 0x0000101c43007388 */ /* 0x000fe20000000c00 */
[----:B------:R-:W-:-:S03]  /*6bf0*/  NOP ;  /* 0x0000000000007918 */ /* 0x000fc60000000000 */
[----:B------:R-:W0:Y:S01]  /*6c00*/  LDS.128 R32, [R68] ;  /* 0x0000000044207984 */ /* 0x000e220000000c00 */
[----:B------:R-:W-:Y:S02]  /*6c10*/  LEA.HI.X R5, R2, R41, R0, 0x1, P0 ;  /* 0x0000002902057211 */ /* 0x000fe400000f0c00 */
[----:B------:R-:W-:Y:S01]  /*6c20*/  ISETP.GT.AND P0, PT, R77, 0x1, PT ;  /* 0x000000014d00780c */ /* 0x000fe20003f04270 */
[----:B------:R-:W1:Y:S01]  /*6c30*/  LDS.128 R36, [R68+0x200] ;  /* 0x0002000044247984 */ /* 0x000e620000000c00 */
[----:B------:R-:W-:Y:S01]  /*6c40*/  MOV R77, R42 ;  /* 0x0000002a004d7202 */ /* 0x000fe20000000f00 */
[----:B------:R-:W-:-:S05]  /*6c50*/  IMAD.WIDE R2, R70, 0x10, R4 ;  /* 0x0000001046027825 */ /* 0x000fca00078e0204 */
[----:B0-----:R0:W-:Y:S04]  /*6c60*/  STG.E.128 desc[UR14][R2.64], R32 ;  /* 0x0000002002007986 */ /* 0x0011e8000c101d0e */
[----:B-1----:R0:W-:Y:S01]  /*6c70*/  STG.E.128 desc[UR14][R2.64+0x200], R36 ;  /* 0x0002002402007986 */ /* 0x0021e2000c101d0e */
[----:B------:R-:W-:Y:S05]  /*6c80*/  @P0 BRA `(.L_x_14059) ;  /* 0xffffff98006c0947 */ /* 0x000fea000383ffff */
.L_x_14042:
        /* <DEDUP_REMOVED lines=21> */
[----:B---3--:R-:W-:-:S04]  /*6de0*/  ISETP.NE.AND P0, PT, R6, RZ, PT ;  /* 0x000000ff0600720c */ /* 0x008fc80003f05270 */
[----:B------:R0:W-:Y:S01]  /*6df0*/  @!P1 STS [R7+0x434], R4 ;  /* 0x0004340407009388 */ /* 0x0001e20000000800 */
[----:B------:R-:W-:Y:S08]  /*6e00*/  BAR.SYNC.DEFER_BLOCKING 0x0 ;  /* 0x0000000000007b1d */ /* 0x000ff00000010000 */
[----:B------:R-:W-:Y:S05]  /*6e10*/  @P0 BRA `(.L_x_14061) ;  /* 0x0000000000040947 */ /* 0x000fea0003800000 */
[----:B------:R1:W-:Y:S02]  /*6e20*/  REDG.E.ADD.F32.FTZ.RN.STRONG.GPU desc[UR14][R22.64], R4 ;  /* 0x00000004160079a6 */ /* 0x0003e4000c10f38e */
.L_x_14061:
[----:B------:R-:W-:Y:S05]  /*6e30*/  BSYNC B0 ;  /* 0x0000000000007941 */ /* 0x000fea0003800000 */
.L_x_14060:
        /* <DEDUP_REMOVED lines=26> */
[----:B------:R3:W-:Y:S01]  /*6fe0*/  REDG.E.ADD.F32.FTZ.RN.STRONG.GPU desc[UR14][R20.64], R7 ;  /* 0x00000007140079a6 */ /* 0x0007e2000c10f38e */
[----:B------:R-:W-:Y:S01]  /*6ff0*/  HFMA2.MMA R23, -RZ, RZ, 0, 0 ;  /* 0x00000000ff177435 */ /* 0x000fe200000001ff */
[----:B------:R-:W-:Y:S10]  /*7000*/  BRA `(.L_x_14064) ;  /* 0x0000000000047947 */ /* 0x000ff40003800000 */
.L_x_14063:
[----:B-1----:R-:W1:Y:S02]  /*7010*/  S2R R23, SR_TID.X ;  /* 0x0000000000177919 */ /* 0x002e640000002100 */
.L_x_14064:
[----:B------:R-:W-:Y:S05]  /*7020*/  BSYNC B0 ;  /* 0x0000000000007941 */ /* 0x000fea0003800000 */
.L_x_14062:
[----:B------:R-:W-:Y:S02]  /*7030*/  ULDC UR22, c[0x0][0x21c] ;  /* 0x0000870000167ab9 */ /* 0x000fe40000000800 */
[----:B-1----:R-:W-:-:S13]  /*7040*/  ISETP.GE.AND P0, PT, R23, UR22, PT ;  /* 0x0000001617007c0c */ /* 0x002fda000bf06270 */
[----:B------:R-:W-:Y:S05]  /*7050*/  @P0 EXIT ;  /* 0x000000000000094d */ /* 0x000fea0003800000 */
[----:B------:R-:W-:Y:S01]  /*7060*/  ULDC.64 UR6, c[0x0][0x248] ;  /* 0x0000920000067ab9 */ /* 0x000fe20000000a00 */
[----:B------:R-:W1:Y:S01]  /*7070*/  S2UR UR5, SR_CgaCtaId ;  /* 0x00000000000579c3 */ /* 0x000e620000008800 */
[C---:B------:R-:W-:Y:S01]  /*7080*/  IMAD R0, R84.reuse, UR6, RZ ;  /* 0x0000000654007c24 */ /* 0x040fe2000f8e02ff */
[----:B------:R-:W-:Y:S01]  /*7090*/  ULDC.64 UR8, c[0x0][0x378] ;  /* 0x0000de0000087ab9 */ /* 0x000fe20000000a00 */
[C---:B------:R-:W-:Y:S01]  /*70a0*/  IMAD.WIDE.U32 R16, R85.reuse, UR6, RZ ;  /* 0x0000000655107c25 */ /* 0x040fe2000f8e00ff */
[----:B------:R-:W-:Y:S01]  /*70b0*/  ULDC.64 UR10, c[0x0][0x268] ;  /* 0x00009a00000a7ab9 */ /* 0x000fe20000000a00 */
[----:B------:R-:W-:Y:S01]  /*70c0*/  BSSY B0, `(.L_x_14065) ;  /* 0x0000061000007945 */ /* 0x000fe20003800000 */
[----:B------:R-:W-:Y:S01]  /*70d0*/  UMOV UR4, 0x400 ;  /* 0x0000040000047882 */ /* 0x000fe20000000000 */
[C---:B0-----:R-:W-:Y:S01]  /*70e0*/  IMAD R3, R85.reuse, UR7, R0 ;  /* 0x0000000755037c24 */ /* 0x041fe2000f8e0200 */
[----:B------:R-:W-:Y:S01]  /*70f0*/  ULDC.64 UR6, c[0x0][0x358] ;  /* 0x0000d60000067ab9 */ /* 0x000fe20000000a00 */
[----:B------:R-:W-:Y:S01]  /*7100*/  IMAD.WIDE.U32 R8, R85, UR8, RZ ;  /* 0x0000000855087c25 */ /* 0x000fe2000f8e00ff */
[----:B------:R-:W-:Y:S01]  /*7110*/  ULDC.64 UR30, c[0x0][0x2d8] ;  /* 0x0000b600001e7ab9 */ /* 0x000fe20000000a00 */
[----:B------:R-:W-:Y:S01]  /*7120*/  ULDC.64 UR26, c[0x0][0x2e0] ;  /* 0x0000b800001a7ab9 */ /* 0x000fe20000000a00 */
[----:B------:R-:W-:Y:S01]  /*7130*/  IADD3 R39, R17, R3, RZ ;  /* 0x0000000311277210 */ /* 0x000fe20007ffe0ff */
[C---:B------:R-:W-:Y:S01]  /*7140*/  IMAD R0, R84.reuse, UR6, RZ ;  /* 0x0000000654007c24 */ /* 0x040fe2000f8e02ff */
[----:B------:R-:W-:Y:S01]  /*7150*/  ULDC.64 UR24, c[0x0][0x270] ;  /* 0x00009c0000187ab9 */ /* 0x000fe20000000a00 */
[C---:B------:R-:W-:Y:S01]  /*7160*/  IMAD R2, R84.reuse, UR10, RZ ;  /* 0x0000000a54027c24 */ /* 0x040fe2000f8e02ff */
[----:B------:R-:W-:Y:S01]  /*7170*/  ULDC.64 UR28, c[0x0][0x250] ;  /* 0x00009400001c7ab9 */ /* 0x000fe20000000a00 */
[C---:B------:R-:W-:Y:S01]  /*7180*/  IMAD R33, R85.reuse, UR7, R0 ;  /* 0x0000000755217c24 */ /* 0x040fe2000f8e0200 */
[----:B------:R-:W-:Y:S01]  /*7190*/  ULDC.64 UR12, c[0x0][0x3c0] ;  /* 0x0000f000000c7ab9 */ /* 0x000fe20000000a00 */
[C---:B------:R-:W-:Y:S01]  /*71a0*/  IMAD R0, R84.reuse, UR8, RZ ;  /* 0x0000000854007c24 */ /* 0x040fe2000f8e02ff */
[----:B------:R-:W-:Y:S01]  /*71b0*/  ULDC.64 UR16, c[0x0][0x360] ;  /* 0x0000d80000107ab9 */ /* 0x000fe20000000a00 */
[C---:B--23--:R-:W-:Y:S01]  /*71c0*/  IMAD.WIDE.U32 R6, R85.reuse, UR6, RZ ;  /* 0x0000000655067c25 */ /* 0x04cfe2000f8e00ff */
[----:B------:R-:W-:Y:S01]  /*71d0*/  ULDC UR6, c[0x0][0x0] ;  /* 0x0000000000067ab9 */ /* 0x000fe20000000800 */
[----:B------:R-:W-:Y:S01]  /*71e0*/  ULDC.64 UR18, c[0x0][0x3c8] ;  /* 0x0000f20000127ab9 */ /* 0x000fe20000000a00 */
[----:B-1----:R-:W-:Y:S01]  /*71f0*/  ULEA UR4, UR5, UR4, 0x18 ;  /* 0x0000000405047291 */ /* 0x002fe2000f8ec03f */
[C---:B------:R-:W-:Y:S01]  /*7200*/  IMAD R31, R85.reuse, UR9, R0 ;  /* 0x00000009551f7c24 */ /* 0x040fe2000f8e0200 */
[----:B------:R-:W-:Y:S01]  /*7210*/  ULDC.64 UR8, c[0x0][0x338] ;  /* 0x0000ce0000087ab9 */ /* 0x000fe20000000a00 */
[----:B------:R-:W-:Y:S01]  /*7220*/  IMAD.WIDE.U32 R18, R85, UR10, RZ ;  /* 0x0000000a55127c25 */ /* 0x000fe2000f8e00ff */
[----:B------:R-:W-:Y:S01]  /*7230*/  IADD3 R33, R7, R33, RZ ;  /* 0x0000002107217210 */ /* 0x000fe20007ffe0ff */
[----:B------:R-:W-:Y:S01]  /*7240*/  ULDC.64 UR20, c[0x0][0x3d0] ;  /* 0x0000f40000147ab9 */ /* 0x000fe20000000a00 */
[----:B------:R-:W-:Y:S01]  /*7250*/  IADD3 R31, R9, R31, RZ ;  /* 0x0000001f091f7210 */ /* 0x000fe20007ffe0ff */
[----:B------:R-:W-:-:S02]  /*7260*/  IMAD R84, R84, UR8, RZ ;  /* 0x0000000854547c24 */ /* 0x000fc4000f8e02ff */
[C---:B------:R-:W-:Y:S01]  /*7270*/  IMAD R5, R85.reuse, UR11, R2 ;  /* 0x0000000b55057c24 */ /* 0x040fe2000f8e0202 */
[----:B------:R-:W-:Y:S01]  /*7280*/  ULDC.64 UR10, c[0x0][0x340] ;  /* 0x0000d000000a7ab9 */ /* 0x000fe20000000a00 */
[C---:B------:R-:W-:Y:S02]  /*7290*/  IMAD R29, R85.reuse, UR9, R84 ;  /* 0x00000009551d7c24 */ /* 0x040fe4000f8e0254 */
[----:B------:R-:W-:Y:S01]  /*72a0*/  IMAD.WIDE.U32 R10, R85, UR8, RZ ;  /* 0x00000008550a7c25 */ /* 0x000fe2000f8e00ff */
[----:B------:R-:W-:Y:S01]  /*72b0*/  IADD3 R41, R19, R5, RZ ;  /* 0x0000000513297210 */ /* 0x000fe20007ffe0ff */
[----:B------:R-:W-:-:S03]  /*72c0*/  ULDC.64 UR8, c[0x0][0x380] ;  /* 0x0000e00000087ab9 */ /* 0x000fc60000000a00 */
[----:B------:R-:W-:-:S07]  /*72d0*/  IADD3 R29, R11, R29, RZ ;  /* 0x0000001d0b1d7210 */ /* 0x000fce0007ffe0ff */
.L_x_14066:
        /* <DEDUP_REMOVED lines=64> */
.L_x_14065:
[----:B------:R-:W-:Y:S05]  /*76e0*/  EXIT ;  /* 0x000000000000794d */ /* 0x000fea0003800000 */
.L_x_14067:
        /* <DEDUP_REMOVED lines=9> */
.L_x_18980:


//--------------------- .text._Z25selective_scan_bwd_kernelI32Selective_Scan_bwd_kernel_traitsILi32ELi16ELb1ELb0ELb0ELb0ELb1EN3c104HalfENS1_7complexIfEEEEv12SSMParamsBwd --------------------------
	.section	.text._Z25selective_scan_bwd_kernelI32Selective_Scan_bwd_kernel_traitsILi32ELi16ELb1ELb0ELb0ELb0ELb1EN3c104HalfENS1_7complexIfEEEEv12SSMParamsBwd,"ax",@progbits
	.align	128
        .global         _Z25selective_scan_bwd_kernelI32Selective_Scan_bwd_kernel_traitsILi32ELi16ELb1ELb0ELb0ELb0ELb1EN3c104HalfENS1_7complexIfEEEEv12SSMParamsBwd
        .type           _Z25selective_scan_bwd_kernelI32Selective_Scan_bwd_kernel_traitsILi32ELi16ELb1ELb0ELb0ELb0ELb1EN3c104HalfENS1_7complexIfEEEEv12SSMParamsBwd,@function
        .size           _Z25selective_scan_bwd_kernelI32Selective_Scan_bwd_kernel_traitsILi32ELi16ELb1ELb0ELb0ELb0ELb1EN3c104HalfENS1_7complexIfEEEEv12SSMParamsBwd,(.L_x_18981 - _Z25selective_scan_bwd_kernelI32Selective_Scan_bwd_kernel_traitsILi32ELi16ELb1ELb0ELb0ELb0ELb1EN3c104HalfENS1_7complexIfEEEEv12SSMParamsBwd)
        .other          _Z25selective_scan_bwd_kernelI32Selective_Scan_bwd_kernel_traitsILi32ELi16ELb1ELb0ELb0ELb0ELb1EN3c104HalfENS1_7complexIfEEEEv12SSMParamsBwd,@"STO_CUDA_ENTRY STV_DEFAULT"
_Z25selective_scan_bwd_kernelI32Selective_Scan_bwd_kernel_traitsILi32ELi16ELb1ELb0ELb0ELb0ELb1EN3c104HalfENS1_7complexIfEEEEv12SSMParamsBwd:
.text._Z25selective_scan_bwd_kernelI32Selective_Scan_bwd_kernel_traitsILi32ELi16ELb1ELb0ELb0ELb0ELb1EN3c104HalfENS1_7complexIfEEEEv12SSMParamsBwd:
[----:B------:R-:W-:Y:S08]  /*0000*/  LDC R1, c[0x0][0x28] ;  /* 0x00000a00ff017b82 */ /* 0x000ff00000000800 */
[----:B------:R-:W0:Y:S01]  /*0010*/  LDC.64 R2, c[0x0][0x2e8] ;  /* 0x0000ba00ff027b82 */ /* 0x000e220000000a00 */
[----:B------:R-:W1:Y:S01]  /*0020*/  S2R R36, SR_CTAID.Y ;  /* 0x0000000000247919 */ /* 0x000e620000002600 */
[----:B------:R-:W-:Y:S01]  /*0030*/  CS2R R38, SRZ ;  /* 0x0000000000267805 */ /* 0x000fe2000001ff00 */
[----:B------:R-:W-:Y:S01]  /*0040*/  ULDC.64 UR14, c[0x0][0x208] ;  /* 0x00008200000e7ab9 */ /* 0x000fe20000000a00 */
[----:B------:R-:W-:Y:S01]  /*0050*/  ULDC.64 UR8, c[0x0][0x280] ;  /* 0x0000a00000087ab9 */ /* 0x000fe20000000a00 */
[----:B------:R-:W-:Y:S01]  /*0060*/  ULDC.64 UR10, c[0x0][0x290] ;  /* 0x0000a400000a7ab9 */ /* 0x000fe20000000a00 */
[----:B------:R-:W-:-:S02]  /*0070*/  ULDC.64 UR12, c[0x0][0x328] ;  /* 0x0000ca00000c7ab9 */ /* 0x000fc40000000a00 */
        /* <DEDUP_REMOVED lines=8> */
[C---:B------:R-:W-:Y:S02]  /*0100*/  @P0 LEA R2, P2, R36.reuse, R2, 0x2 ;  /* 0x0000000224020211 */ /* 0x040fe400078410ff */
        /* <DEDUP_REMOVED lines=48> */
[C---:B------:R-:W-:Y:S01]  /*0410*/  IMAD.WIDE.U32 R6, R36.reuse, R14, UR8 ;  /* 0x0000000824067e25 */ /* 0x040fe2000f8e000e */
        /* <DEDUP_REMOVED lines=10> */
[----:B------:R-:W-:Y:S01]  /*04c0*/  @P2 LEA R22, P5, R36, R18, 0x2 ;  /* 0x0000001224162211 */ /* 0x000fe200078a10ff */
        /* <DEDUP_REMOVED lines=8> */
[----:B------:R-:W-:Y:S02]  /*0550*/  CS2R R40, SRZ ;  /* 0x0000000000287805 */ /* 0x000fe4000001ff00 */
[----:B------:R-:W-:-:S02]  /*0560*/  LEA.HI.X R49, R49, R35, R4, 0x1, P2 ;  /* 0x0000002331317211 */ /* 0x000fc400010f0c04 */
[----:B------:R-:W-:Y:S02]  /*0570*/  @!P0 CS2R R26, SRZ ;  /* 0x00000000001a8805 */ /* 0x000fe4000001ff00 */
[----:B------:R-:W-:Y:S01]  /*0580*/  LEA.HI.X R51, R9, R51, R6, 0x1, P4 ;  /* 0x0000003309337211 */ /* 0x000fe200020f0c06 */
[----:B------:R-:W-:Y:S06]  /*0590*/  @!P3 BRA `(.L_x_14068) ;  /* 0x0000007800d0b947 */ /* 0x000fec0003800000 */
[----:B------:R-:W0:Y:S01]  /*05a0*/  S2R R42, SR_TID.X ;  /* 0x00000000002a7919 */ /* 0x000e220000002100 */
[----:B------:R-:W1:Y:S01]  /*05b0*/  LDC R44, c[0x0][0x224] ;  /* 0x00008900ff2c7b82 */ /* 0x000e620000000800 */
[----:B------:R-:W-:Y:S01]  /*05c0*/  CS2R R40, SRZ ;  /* 0x0000000000287805 */ /* 0x000fe2000001ff00 */
[----:B------:R-:W2:Y:S01]  /*05d0*/  S2R R43, SR_LANEID ;  /* 0x00000000002b7919 */ /* 0x000ea20000000000 */
[C---:B0-----:R-:W-:Y:S02]  /*05e0*/  SHF.L.U32 R0, R42.reuse, 0x1, RZ ;  /* 0x000000012a007819 */ /* 0x041fe400000006ff */
[----:B------:R-:W-:Y:S02]  /*05f0*/  LOP3.LUT R177, R42, 0x1f, RZ, 0xc0, !PT ;  /* 0x0000001f2ab17812 */ /* 0x000fe400078ec0ff */
[----:B------:R-:W-:-:S04]  /*0600*/  LOP3.LUT R45, R0, 0xffffffc0, RZ, 0xc0, !PT ;  /* 0xffffffc0002d7812 */ /* 0x000fc800078ec0ff */
[----:B--2---:R-:W-:-:S07]  /*0610*/  LOP3.LUT R45, R45, 0x1f, R42, 0xf8, !PT ;  /* 0x0000001f2d2d7812 */ /* 0x004fce00078ef82a */
.L_x_14086:
[----:B------:R-:W-:Y:S01]  /*0620*/  BAR.SYNC.DEFER_BLOCKING 0x0 ;  /* 0x0000000000007b1d */ /* 0x000fe20000010000 */
[----:B------:R-:W-:-:S07]  /*0630*/  IMAD.WIDE R4, R45, 0x10, R46 ;  /* 0x000000102d047825 */ /* 0x000fce00078e022e */
[----:B0-----:R-:W0:Y:S01]  /*0640*/  S2UR UR5, SR_CgaCtaId ;  /* 0x00000000000579c3 */ /* 0x001e220000008800 */
[----:B------:R-:W-:Y:S01]  /*0650*/  UMOV UR4, 0x400 ;  /* 0x0000040000047882 */ /* 0x000fe20000000000 */
[----:B------:R-:W-:-:S04]  /*0660*/  IMAD.WIDE R20, R45, 0x10, R48 ;  /* 0x000000102d147825 */ /* 0x000fc800078e0230 */
[----:B------:R-:W-:Y:S02]  /*0670*/  IMAD.WIDE R28, R45, 0x10, R50 ;  /* 0x000000102d1c7825 */ /* 0x000fe400078e0232 */
[----:B------:R-:W2:Y:S08]  /*0680*/  LDC.64 R54, c[0x0][0x2a0] ;  /* 0x0000a800ff367b82 */ /* 0x000eb00000000a00 */
[----:B------:R-:W3:Y:S01]  /*0690*/  LDC.64 R68, c[0x0][0x318] ;  /* 0x0000c600ff447b82 */ /* 0x000ee20000000a00 */
[----:B------:R-:W4:Y:S04]  /*06a0*/  LDG.E.128 R12, desc[UR14][R4.64] ;  /* 0x0000000e040c7981 */ /* 0x000f28000c1e1d00 */
[----:B------:R-:W2:Y:S01]  /*06b0*/  LDG.E.128 R16, desc[UR14][R4.64+0x200] ;  /* 0x0002000e04107981 */ /* 0x000ea2000c1e1d00 */
[----:B0-----:R-:W-:-:S02]  /*06c0*/  ULEA UR4, UR5, UR4, 0x18 ;  /* 0x0000000405047291 */ /* 0x001fc4000f8ec03f */
[----:B------:R-:W0:Y:S04]  /*06d0*/  LDC.64 R76, c[0x0][0x308] ;  /* 0x0000c200ff4c7b82 */ /* 0x000e280000000a00 */
[----:B------:R-:W-:Y:S01]  /*06e0*/  MOV R52, UR4 ;  /* 0x0000000400347c02 */ /* 0x000fe20008000f00 */
[----:B------:R-:W-:-:S03]  /*06f0*/  ULDC.64 UR4, c[0x0][0x2a8] ;  /* 0x0000aa0000047ab9 */ /* 0x000fc60000000a00 */
[CC--:B------:R-:W-:Y:S02]  /*0700*/  LEA R0, R43.reuse, R52.reuse, 0x4 ;  /* 0x000000342b007211 */ /* 0x0c0fe400078e20ff */
[----:B------:R-:W-:-:S03]  /*0710*/  LEA R2, R43, R52, 0x5 ;  /* 0x000000342b027211 */ /* 0x000fc600078e28ff */
[----:B----4-:R-:W-:Y:S04]  /*0720*/  STS.128 [R0], R12 ;  /* 0x0000000c00007388 */ /* 0x010fe80000000c00 */
[----:B--2---:R-:W-:Y:S01]  /*0730*/  STS.128 [R0+0x200], R16 ;  /* 0x0002001000007388 */ /* 0x004fe20000000c00 */
[----:B------:R-:W-:-:S03]  /*0740*/  NOP ;  /* 0x0000000000007918 */ /* 0x000fc60000000000 */
[----:B------:R-:W-:Y:S04]  /*0750*/  LDS.128 R8, [R2] ;  /* 0x0000000002087984 */ /* 0x000fe80000000c00 */
[----:B------:R-:W-:Y:S01]  /*0760*/  LDS.128 R4, [R2+0x10] ;  /* 0x0000100002047984 */ /* 0x000fe20000000c00 */
[----:B------:R-:W-:Y:S06]  /*0770*/  BAR.SYNC.DEFER_BLOCKING 0x0 ;  /* 0x0000000000007b1d */ /* 0x000fec0000010000 */
[----:B------:R-:W2:Y:S04]  /*0780*/  LDG.E.128 R32, desc[UR14][R20.64] ;  /* 0x0000000e14207981 */ /* 0x000ea8000c1e1d00 */
[----:B------:R-:W4:Y:S04]  /*0790*/  LDG.E.128 R56, desc[UR14][R20.64+0x200] ;  /* 0x0002000e14387981 */ /* 0x000f28000c1e1d00 */
[----:B--2---:R-:W-:Y:S04]  /*07a0*/  STS.128 [R0], R32 ;  /* 0x0000002000007388 */ /* 0x004fe80000000c00 */
[----:B----4-:R-:W-:Y:S01]  /*07b0*/  STS.128 [R0+0x200], R56 ;  /* 0x0002003800007388 */ /* 0x010fe20000000c00 */
[----:B------:R-:W-:-:S03]  /*07c0*/  NOP ;  /* 0x0000000000007918 */ /* 0x000fc60000000000 */
[----:B------:R-:W2:Y:S04]  /*07d0*/  LDS.128 R16, [R2] ;  /* 0x0000000002107984 */ /* 0x000ea80000000c00 */
[----:B------:R-:W4:Y:S01]  /*07e0*/  LDS.128 R12, [R2+0x10] ;  /* 0x00001000020c7984 */ /* 0x000f220000000c00 */
[----:B------:R-:W-:Y:S06]  /*07f0*/  BAR.SYNC.DEFER_BLOCKING 0x0 ;  /* 0x0000000000007b1d */ /* 0x000fec0000010000 */
[----:B------:R-:W2:Y:S04]  /*0800*/  LDG.E.128 R60, desc[UR14][R28.64] ;  /* 0x0000000e1c3c7981 */ /* 0x000ea8000c1e1d00 */
[----:B------:R3:W4:Y:S01]  /*0810*/  LDG.E.128 R64, desc[UR14][R28.64+0x200] ;  /* 0x0002000e1c407981 */ /* 0x000722000c1e1d00 */
[----:B-1----:R-:W-:Y:S01]  /*0820*/  LEA R20, R44, 0xfffffe00, 0x9 ;  /* 0xfffffe002c147811 */ /* 0x002fe200078e48ff */
[----:B------:R-:W-:-:S03]  /*0830*/  IMAD R30, R54, UR17, RZ ;  /* 0x00000011361e7c24 */ /* 0x000fc6000f8e02ff */
[----:B------:R-:W-:Y:S01]  /*0840*/  SHF.R.S32.HI R21, RZ, 0x1f, R20 ;  /* 0x0000001fff157819 */ /* 0x000fe20000011414 */
[----:B------:R-:W-:Y:S02]  /*0850*/  IMAD R3, R55, UR16, R30 ;  /* 0x0000001037037c24 */ /* 0x000fe4000f8e021e */
[----:B------:R-:W-:Y:S02]  /*0860*/  IMAD.WIDE.U32 R30, R54, UR16, R20 ;  /* 0x00000010361e7c25 */ /* 0x000fe4000f8e0014 */
[----:B------:R-:W1:Y:S03]  /*0870*/  LDC.64 R54, c[0x0][0x2b0] ;  /* 0x0000ac00ff367b82 */ /* 0x000e660000000a00 */
[----:B------:R-:W-:Y:S01]  /*0880*/  IADD3 R31, R31, R3, RZ ;  /* 0x000000031f1f7210 */ /* 0x000fe20007ffe0ff */
[----:B------:R-:W-:-:S04]  /*0890*/  IMAD R3, R37, UR4, RZ ;  /* 0x0000000425037c24 */ /* 0x000fc8000f8e02ff */
[C---:B------:R-:W-:Y:S02]  /*08a0*/  IMAD R3, R36.reuse, UR5, R3 ;  /* 0x0000000524037c24 */ /* 0x040fe4000f8e0203 */
[----:B---3--:R-:W-:Y:S01]  /*08b0*/  IMAD.WIDE.U32 R28, R36, UR4, R30 ;  /* 0x00000004241c7c25 */ /* 0x008fe2000f8e001e */
[----:B------:R-:W-:-:S04]  /*08c0*/  ULDC.64 UR4, c[0x0][0x2b8] ;  /* 0x0000ae0000047ab9 */ /* 0x000fc80000000a00 */
[----:B------:R-:W-:Y:S02]  /*08d0*/  IADD3 R3, R29, R3, RZ ;  /* 0x000000031d037210 */ /* 0x000fe40007ffe0ff */
[----:B------:R-:W-:-:S04]  /*08e0*/  LEA R30, P0, R28, R68, 0x1 ;  /* 0x000000441c1e7211 */ /* 0x000fc800078008ff */
[----:B------:R-:W-:-:S03]  /*08f0*/  LEA.HI.X R31, R28, R69, R3, 0x1, P0 ;  /* 0x000000451c1f7211 */ /* 0x000fc600000f0c03 */
[----:B------:R-:W-:Y:S01]  /*0900*/  IMAD.WIDE R28, R45, 0x10, R30 ;  /* 0x000000102d1c7825 */ /* 0x000fe200078e021e */
[----:B--2---:R2:W-:Y:S04]  /*0910*/  STS.128 [R0], R60 ;  /* 0x0000003c00007388 */ /* 0x0045e80000000c00 */
[----:B----4-:R3:W-:Y:S01]  /*0920*/  STS.128 [R0+0x200], R64 ;  /* 0x0002004000007388 */ /* 0x0107e20000000c00 */
[----:B------:R-:W-:-:S03]  /*0930*/  NOP ;  /* 0x0000000000007918 */ /* 0x000fc60000000000 */
[----:B------:R-:W-:Y:S04]  /*0940*/  LDS.128 R56, [R2] ;  /* 0x0000000002387984 */ /* 0x000fe80000000c00 */
[----:B------:R-:W-:Y:S01]  /*0950*/  LDS.128 R32, [R2+0x10] ;  /* 0x0000100002207984 */ /* 0x000fe20000000c00 */
[----:B------:R-:W-:Y:S06]  /*0960*/  BAR.SYNC.DEFER_BLOCKING 0x0 ;  /* 0x0000000000007b1d */ /* 0x000fec0000010000 */
[----:B------:R-:W4:Y:S04]  /*0970*/  LDG.E.128 R68, desc[UR14][R28.64] ;  /* 0x0000000e1c447981 */ /* 0x000f28000c1e1d00 */
[----:B------:R0:W2:Y:S01]  /*0980*/  LDG.E.128 R72, desc[UR14][R28.64+0x200] ;  /* 0x0002000e1c487981 */ /* 0x0000a2000c1e1d00 */
[----:B-1----:R-:W-:-:S04]  /*0990*/  IMAD R30, R54, UR17, RZ ;  /* 0x00000011361e7c24 */ /* 0x002fc8000f8e02ff */
[----:B------:R-:W-:Y:S02]  /*09a0*/  IMAD R3, R55, UR16, R30 ;  /* 0x0000001037037c24 */ /* 0x000fe4000f8e021e */
[----:B------:R-:W-:-:S05]  /*09b0*/  IMAD.WIDE.U32 R30, R54, UR16, R20 ;  /* 0x00000010361e7c25 */ /* 0x000fca000f8e0014 */
[----:B------:R-:W-:Y:S01]  /*09c0*/  IADD3 R31, R31, R3, RZ ;  /* 0x000000031f1f7210 */ /* 0x000fe20007ffe0ff */
[----:B------:R-:W-:-:S04]  /*09d0*/  IMAD R3, R37, UR4, RZ ;  /* 0x0000000425037c24 */ /* 0x000fc8000f8e02ff */
[C---:B------:R-:W-:Y:S02]  /*09e0*/  IMAD R3, R36.reuse, UR5, R3 ;  /* 0x0000000524037c24 */ /* 0x040fe4000f8e0203 */
[----:B0-----:R-:W-:Y:S01]  /*09f0*/  IMAD.WIDE.U32 R28, R36, UR4, R30 ;  /* 0x00000004241c7c25 */ /* 0x001fe2000f8e001e */
[----:B------:R-:W-:-:S04]  /*0a00*/  ULDC.64 UR4, c[0x0][0x3a0] ;  /* 0x0000e80000047ab9 */ /* 0x000fc80000000a00 */
[----:B------:R-:W-:Y:S02]  /*0a10*/  IADD3 R3, R29, R3, RZ ;  /* 0x000000031d037210 */ /* 0x000fe40007ffe0ff */
[----:B------:R-:W-:-:S04]  /*0a20*/  LEA R54, P0, R28, R76, 0x1 ;  /* 0x0000004c1c367211 */ /* 0x000fc800078008ff */
[----:B------:R-:W-:-:S03]  /*0a30*/  LEA.HI.X R55, R28, R77, R3, 0x1, P0 ;  /* 0x0000004d1c377211 */ /* 0x000fc600000f0c03 */
[----:B------:R-:W-:Y:S01]  /*0a40*/  IMAD.WIDE R54, R45, 0x10, R54 ;  /* 0x000000102d367825 */ /* 0x000fe200078e0236 */
[----:B----4-:R-:W-:Y:S04]  /*0a50*/  STS.128 [R0], R68 ;  /* 0x0000004400007388 */ /* 0x010fe80000000c00 */
[----:B--2---:R-:W-:Y:S01]  /*0a60*/  STS.128 [R0+0x200], R72 ;  /* 0x0002004800007388 */ /* 0x004fe20000000c00 */
[----:B------:R-:W-:-:S03]  /*0a70*/  NOP ;  /* 0x0000000000007918 */ /* 0x000fc60000000000 */
[----:B------:R-:W0:Y:S04]  /*0a80*/  LDS.128 R80, [R2] ;  /* 0x0000000002507984 */ /* 0x000e280000000c00 */
[----:B------:R-:W1:Y:S01]  /*0a90*/  LDS.128 R28, [R2+0x10] ;  /* 0x00001000021c7984 */ /* 0x000e620000000c00 */
[----:B------:R-:W-:Y:S06]  /*0aa0*/  BAR.SYNC.DEFER_BLOCKING 0x0 ;  /* 0x0000000000007b1d */ /* 0x000fec0000010000 */
[----:B------:R-:W2:Y:S04]  /*0ab0*/  LDG.E.128 R60, desc[UR14][R54.64] ;  /* 0x0000000e363c7981 */ /* 0x000ea8000c1e1d00 */
[----:B---3--:R3:W4:Y:S01]  /*0ac0*/  LDG.E.128 R64, desc[UR14][R54.64+0x200] ;  /* 0x0002000e36407981 */ /* 0x008722000c1e1d00 */
[----:B------:R-:W-:-:S02]  /*0ad0*/  HADD2.F32 R124, -RZ, R16.H0_H0 ;  /* 0x20000010ff7c7230 */ /* 0x000fc40000004100 */
[----:B------:R-:W-:Y:S02]  /*0ae0*/  HADD2.F32 R150, -RZ, R13.H0_H0 ;  /* 0x2000000dff967230 */ /* 0x000fe40000004100 */
[--C-:B0-----:R-:W-:Y:S02]  /*0af0*/  HADD2.F32 R78, -RZ, R80.reuse.H0_H0 ;  /* 0x20000050ff4e7230 */ /* 0x101fe40000004100 */
[--C-:B------:R-:W-:Y:S02]  /*0b00*/  HADD2.F32 R77, -RZ, R81.reuse.H0_H0 ;  /* 0x20000051ff4d7230 */ /* 0x100fe40000004100 */
[----:B------:R-:W-:Y:S02]  /*0b10*/  HADD2.F32 R79, -RZ, R80.H1_H1 ;  /* 0x30000050ff4f7230 */ /* 0x000fe40000004100 */
[----:B------:R-:W-:Y:S01]  /*0b20*/  FMUL.FTZ R3, R78, -1.4426950216293334961 ;  /* 0xbfb8aa3b4e037820 */ /* 0x000fe20000410000 */
[----:B------:R-:W-:Y:S02]  /*0b30*/  HADD2.F32 R53, -RZ, R81.H1_H1 ;  /* 0x30000051ff357230 */ /* 0x000fe40000004100 */
[----:B------:R-:W-:Y:S01]  /*0b40*/  FMUL.FTZ R70, R77, -1.4426950216293334961 ;  /* 0xbfb8aa3b4d467820 */ /* 0x000fe20000410000 */
[--C-:B---3--:R-:W-:Y:S01]  /*0b50*/  HADD2.F32 R54, -RZ, R82.reuse.H0_H0 ;  /* 0x20000052ff367230 */ /* 0x108fe20000004100 */
[----:B------:R0:W3:Y:S01]  /*0b60*/  MUFU.EX2 R80, R3 ;  /* 0x0000000300507308 */ /* 0x0000e20000000800 */
[----:B------:R-:W-:Y:S01]  /*0b70*/  FMUL.FTZ R68, R79, -1.4426950216293334961 ;  /* 0xbfb8aa3b4f447820 */ /* 0x000fe20000410000 */
[----:B------:R-:W-:Y:S01]  /*0b80*/  FMUL.FTZ R55, R53, -1.4426950216293334961 ;  /* 0xbfb8aa3b35377820 */ /* 0x000fe20000410000 */
[----:B------:R-:W-:-:S02]  /*0b90*/  HADD2.F32 R69, -RZ, R82.H1_H1 ;  /* 0x30000052ff457230 */ /* 0x000fc40000004100 */
[----:B------:R-:W-:Y:S01]  /*0ba0*/  FMUL.FTZ R72, R54, -1.4426950216293334961 ;  /* 0xbfb8aa3b36487820 */ /* 0x000fe20000410000 */
[----:B------:R-:W-:Y:S02]  /*0bb0*/  HADD2.F32 R71, -RZ, R83.H0_H0 ;  /* 0x20000053ff477230 */ /* 0x000fe40000004100 */
[----:B-1----:R-:W-:Y:S01]  /*0bc0*/  HADD2.F32 R75, -RZ, R29.H1_H1 ;  /* 0x3000001dff4b7230 */ /* 0x002fe20000004100 */
[----:B------:R1:W3:Y:S01]  /*0bd0*/  MUFU.EX2 R81, R70 ;  /* 0x0000004600517308 */ /* 0x0002e20000000800 */
[----:B0-----:R-:W-:Y:S02]  /*0be0*/  HADD2.F32 R3, -RZ, R83.H1_H1 ;  /* 0x30000053ff037230 */ /* 0x001fe40000004100 */
[----:B------:R-:W-:Y:S01]  /*0bf0*/  FMUL.FTZ R73, R69, -1.4426950216293334961 ;  /* 0xbfb8aa3b45497820 */ /* 0x000fe20000410000 */
[----:B------:R-:W-:Y:S01]  /*0c00*/  FMUL.FTZ R74, R71, -1.4426950216293334961 ;  /* 0xbfb8aa3b474a7820 */ /* 0x000fe20000410000 */
[----:B------:R-:W-:Y:S01]  /*0c10*/  FMUL.FTZ R82, R75, -1.4426950216293334961 ;  /* 0xbfb8aa3b4b527820 */ /* 0x000fe20000410000 */
[----:B------:R-:W-:-:S02]  /*0c20*/  HADD2.F32 R152, -RZ, R13.H1_H1 ;  /* 0x3000000dff987230 */ /* 0x000fc40000004100 */
[----:B------:R-:W-:Y:S01]  /*0c30*/  FMUL.FTZ R76, R3, -1.4426950216293334961 ;  /* 0xbfb8aa3b034c7820 */ /* 0x000fe20000410000 */
[----:B------:R-:W-:Y:S01]  /*0c40*/  IMAD R13, R37, UR4, RZ ;  /* 0x00000004250d7c24 */ /* 0x000fe2000f8e02ff */
[----:B------:R0:W0:Y:S01]  /*0c50*/  MUFU.EX2 R84, R68 ;  /* 0x0000004400547308 */ /* 0x0000220000000800 */
[----:B-1----:R-:W-:Y:S02]  /*0c60*/  HADD2.F32 R70, -RZ, R28.H1_H1 ;  /* 0x3000001cff467230 */ /* 0x002fe40000004100 */
[----:B---3--:R-:W-:Y:S01]  /*0c70*/  FADD.FTZ R80, R80, 1 ;  /* 0x3f80000050507421 */ /* 0x008fe20000010000 */
[--C-:B------:R-:W-:Y:S02]  /*0c80*/  HADD2.F32 R154, -RZ, R12.reuse.H0_H0 ;  /* 0x2000000cff9a7230 */ /* 0x100fe40000004100 */
[----:B------:R-:W-:Y:S02]  /*0c90*/  HADD2.F32 R156, -RZ, R12.H1_H1 ;  /* 0x3000000cff9c7230 */ /* 0x000fe40000004100 */
[----:B------:R-:W-:Y:S01]  /*0ca0*/  HADD2.F32 R146, -RZ, R14.H0_H0 ;  /* 0x2000000eff927230 */ /* 0x000fe20000004100 */
[----:B------:R1:W-:Y:S01]  /*0cb0*/  MUFU.EX2 R85, R55 ;  /* 0x0000003700557308 */ /* 0x0003e20000000800 */
[----:B0-----:R-:W-:-:S02]  /*0cc0*/  HADD2.F32 R68, -RZ, R29.H0_H0 ;  /* 0x2000001dff447230 */ /* 0x001fc40000004100 */
[----:B------:R-:W-:Y:S01]  /*0cd0*/  FADD.FTZ R81, R81, 1 ;  /* 0x3f80000051517421 */ /* 0x000fe20000010000 */
[----:B------:R-:W-:Y:S02]  /*0ce0*/  HADD2.F32 R148, -RZ, R14.H1_H1 ;  /* 0x3000000eff947230 */ /* 0x000fe40000004100 */
[--C-:B------:R-:W-:Y:S02]  /*0cf0*/  HADD2.F32 R142, -RZ, R15.reuse.H0_H0 ;  /* 0x2000000fff8e7230 */ /* 0x100fe40000004100 */
[----:B------:R-:W-:Y:S01]  /*0d00*/  FMUL.FTZ R29, R68, -1.4426950216293334961 ;  /* 0xbfb8aa3b441d7820 */ /* 0x000fe20000410000 */
[----:B------:R-:W-:Y:S01]  /*0d10*/  HADD2.F32 R144, -RZ, R15.H1_H1 ;  /* 0x3000000fff907230 */ /* 0x000fe20000004100 */
[----:B------:R0:W3:Y:S01]  /*0d20*/  MUFU.EX2 R86, R72 ;  /* 0x0000004800567308 */ /* 0x0000e20000000800 */
[----:B-1----:R-:W-:Y:S02]  /*0d30*/  HADD2.F32 R55, -RZ, R28.H0_H0 ;  /* 0x2000001cff377230 */ /* 0x002fe40000004100 */
[----:B------:R-:W-:-:S03]  /*0d40*/  FADD.FTZ R84, R84, 1 ;  /* 0x3f80000054547421 */ /* 0x000fc60000010000 */
[----:B------:R-:W-:Y:S02]  /*0d50*/  FMUL.FTZ R28, R55, -1.4426950216293334961 ;  /* 0xbfb8aa3b371c7820 */ /* 0x000fe40000410000 */
[----:B------:R1:W3:Y:S01]  /*0d60*/  MUFU.EX2 R87, R73 ;  /* 0x0000004900577308 */ /* 0x0002e20000000800 */
[----:B0-----:R-:W-:-:S07]  /*0d70*/  FMUL.FTZ R72, R70, -1.4426950216293334961 ;  /* 0xbfb8aa3b46487820 */ /* 0x001fce0000410000 */
[----:B------:R0:W0:Y:S01]  /*0d80*/  MUFU.EX2 R83, R74 ;  /* 0x0000004a00537308 */ /* 0x0000220000000800 */
[----:B-1----:R-:W-:Y:S02]  /*0d90*/  HADD2.F32 R73, -RZ, R31.H1_H1 ;  /* 0x3000001fff497230 */ /* 0x002fe40000004100 */
[----:B---3--:R-:W-:Y:S01]  /*0da0*/  FADD.FTZ R97, R86, 1 ;  /* 0x3f80000056617421 */ /* 0x008fe20000010000 */
[----:B------:R-:W-:-:S04]  /*0db0*/  HADD2.F32 R86, -RZ, R56.H0_H0 ;  /* 0x20000038ff567230 */ /* 0x000fc80000004100 */
[----:B------:R1:W3:Y:S01]  /*0dc0*/  MUFU.EX2 R88, R76 ;  /* 0x0000004c00587308 */ /* 0x0002e20000000800 */
[----:B0-----:R-:W-:Y:S02]  /*0dd0*/  HADD2.F32 R74, -RZ, R30.H0_H0 ;  /* 0x2000001eff4a7230 */ /* 0x001fe40000004100 */
[----:B------:R-:W-:Y:S01]  /*0de0*/  FADD.FTZ R100, R87, 1 ;  /* 0x3f80000057647421 */ /* 0x000fe20000010000 */
[----:B------:R-:W-:-:S04]  /*0df0*/  HADD2.F32 R87, -RZ, R57.H1_H1 ;  /* 0x30000039ff577230 */ /* 0x000fc80000004100 */
[----:B------:R0:W3:Y:S01]  /*0e00*/  MUFU.EX2 R90, R72 ;  /* 0x00000048005a7308 */ /* 0x0000e20000000800 */
[----:B-1----:R-:W-:Y:S02]  /*0e10*/  HADD2.F32 R76, -RZ, R30.H1_H1 ;  /* 0x3000001eff4c7230 */ /* 0x002fe40000004100 */
[----:B------:R-:W-:-:S03]  /*0e20*/  FADD.FTZ R83, R83, 1 ;  /* 0x3f80000053537421 */ /* 0x000fc60000010000 */
[----:B------:R-:W-:Y:S02]  /*0e30*/  FMUL.FTZ R30, R76, -1.4426950216293334961 ;  /* 0xbfb8aa3b4c1e7820 */ /* 0x000fe40000410000 */
[----:B------:R1:W1:Y:S01]  /*0e40*/  MUFU.EX2 R89, R28 ;  /* 0x0000001c00597308 */ /* 0x0002620000000800 */
[----:B0-----:R-:W-:Y:S02]  /*0e50*/  HADD2.F32 R72, -RZ, R31.H0_H0 ;  /* 0x2000001fff487230 */ /* 0x001fe40000004100 */
[----:B------:R-:W-:Y:S01]  /*0e60*/  FMUL.FTZ R31, R73, -1.4426950216293334961 ;  /* 0xbfb8aa3b491f7820 */ /* 0x000fe20000410000 */
[----:B---3--:R-:W-:Y:S01]  /*0e70*/  FADD.FTZ R102, R88, 1 ;  /* 0x3f80000058667421 */ /* 0x008fe20000010000 */
[----:B------:R-:W-:-:S03]  /*0e80*/  HADD2.F32 R88, -RZ, R56.H1_H1 ;  /* 0x30000038ff587230 */ /* 0x000fc60000004100 */
[----:B------:R0:W3:Y:S01]  /*0e90*/  MUFU.EX2 R91, R29 ;  /* 0x0000001d005b7308 */ /* 0x0000e20000000800 */
[----:B-1----:R-:W-:Y:S01]  /*0ea0*/  FMUL.FTZ R28, R74, -1.4426950216293334961 ;  /* 0xbfb8aa3b4a1c7820 */ /* 0x002fe20000410000 */
[----:B------:R-:W-:-:S06]  /*0eb0*/  FADD.FTZ R90, R90, 1 ;  /* 0x3f8000005a5a7421 */ /* 0x000fcc0000010000 */
[----:B------:R-:W1:Y:S01]  /*0ec0*/  MUFU.EX2 R103, R28 ;  /* 0x0000001c00677308 */ /* 0x000e620000000800 */
[----:B0-----:R-:W-:Y:S01]  /*0ed0*/  FMUL.FTZ R29, R72, -1.4426950216293334961 ;  /* 0xbfb8aa3b481d7820 */ /* 0x001fe20000410000 */
[----:B------:R-:W-:Y:S01]  /*0ee0*/  FADD.FTZ R106, R89, 1 ;  /* 0x3f800000596a7421 */ /* 0x000fe20000010000 */
[----:B------:R-:W-:-:S05]  /*0ef0*/  HADD2.F32 R89, -RZ, R58.H1_H1 ;  /* 0x3000003aff597230 */ /* 0x000fca0000004100 */
[----:B------:R-:W0:Y:S01]  /*0f00*/  MUFU.EX2 R107, R30 ;  /* 0x0000001e006b7308 */ /* 0x000e220000000800 */
[----:B---3--:R-:W-:-:S07]  /*0f10*/  FADD.FTZ R101, R91, 1 ;  /* 0x3f8000005b657421 */ /* 0x008fce0000010000 */
[----:B------:R-:W-:Y:S01]  /*0f20*/  MUFU.EX2 R109, R29 ;  /* 0x0000001d006d7308 */ /* 0x000fe20000000800 */
[----:B-1----:R-:W-:-:S07]  /*0f30*/  FADD.FTZ R105, R103, 1 ;  /* 0x3f80000067697421 */ /* 0x002fce0000010000 */
[----:B------:R-:W1:Y:S01]  /*0f40*/  MUFU.EX2 R115, R31 ;  /* 0x0000001f00737308 */ /* 0x000e620000000800 */
[----:B0-----:R-:W-:-:S07]  /*0f50*/  FADD.FTZ R107, R107, 1 ;  /* 0x3f8000006b6b7421 */ /* 0x001fce0000010000 */
[----:B------:R0:W3:Y:S08]  /*0f60*/  MUFU.EX2 R92, R82 ;  /* 0x00000052005c7308 */ /* 0x0000f00000000800 */
[----:B------:R3:W-:Y:S01]  /*0f70*/  MUFU.RCP R93, R80 ;  /* 0x00000050005d7308 */ /* 0x0007e20000001000 */
[----:B0-----:R-:W-:Y:S01]  /*0f80*/  FADD.FTZ R82, R85, 1 ;  /* 0x3f80000055527421 */ /* 0x001fe20000010000 */
[----:B------:R-:W-:-:S02]  /*0f90*/  HADD2.F32 R85, -RZ, R57.H0_H0 ;  /* 0x20000039ff557230 */ /* 0x000fc40000004100 */
[----:B-1----:R-:W-:-:S04]  /*0fa0*/  FADD.FTZ R115, R115, 1 ;  /* 0x3f80000073737421 */ /* 0x002fc80000010000 */
[----:B------:R-:W-:Y:S01]  /*0fb0*/  MUFU.RCP R96, R84 ;  /* 0x0000005400607308 */ /* 0x000fe20000001000 */
[----:B---3--:R-:W-:Y:S01]  /*0fc0*/  FADD.FTZ R108, R92, 1 ;  /* 0x3f8000005c6c7421 */ /* 0x008fe20000010000 */
[----:B------:R-:W-:-:S06]  /*0fd0*/  HADD2.F32 R80, -RZ, R32.H1_H1 ;  /* 0x30000020ff507230 */ /* 0x000fcc0000004100 */
[----:B------:R-:W0:Y:S08]  /*0fe0*/  MUFU.RCP R104, R83 ;  /* 0x0000005300687308 */ /* 0x000e300000001000 */
[----:B------:R-:W-:Y:S08]  /*0ff0*/  MUFU.RCP R99, R90 ;  /* 0x0000005a00637308 */ /* 0x000ff00000001000 */
[----:B------:R1:W-:Y:S01]  /*1000*/  MUFU.RCP R98, R81 ;  /* 0x0000005100627308 */ /* 0x0003e20000001000 */
[----:B0-----:R-:W-:-:S04]  /*1010*/  FADD.FTZ R112, -R104, 1 ;  /* 0x3f80000068707421 */ /* 0x001fc80000010100 */
[----:B------:R-:W-:-:S03]  /*1020*/  FFMA.FTZ R112, R71, R112, 1 ;  /* 0x3f80000047707423 */ /* 0x000fc60000010070 */
[----:B------:R-:W0:Y:S01]  /*1030*/  MUFU.RCP R82, R82 ;  /* 0x0000005200527308 */ /* 0x000e220000001000 */
[----:B-1----:R-:W-:-:S07]  /*1040*/  HADD2.F32 R81, -RZ, R33.H1_H1 ;  /* 0x30000021ff517230 */ /* 0x002fce0000004100 */
[----:B------:R-:W-:Y:S08]  /*1050*/  MUFU.RCP R100, R100 ;  /* 0x0000006400647308 */ /* 0x000ff00000001000 */
[----:B------:R-:W1:Y:S01]  /*1060*/  MUFU.RCP R97, R97 ;  /* 0x0000006100617308 */ /* 0x000e620000001000 */
[----:B0-----:R-:W-:-:S04]  /*1070*/  FADD.FTZ R56, -R82, 1 ;  /* 0x3f80000052387421 */ /* 0x001fc80000010100 */
[----:B------:R-:W-:-:S03]  /*1080*/  FFMA.FTZ R56, R53, R56, 1 ;  /* 0x3f80000035387423 */ /* 0x000fc60000010038 */
[----:B------:R-:W0:Y:S08]  /*1090*/  MUFU.RCP R102, R102 ;  /* 0x0000006600667308 */ /* 0x000e300000001000 */
[----:B------:R-:W3:Y:S01]  /*10a0*/  MUFU.RCP R101, R101 ;  /* 0x0000006500657308 */ /* 0x000ee20000001000 */
[----:B-1----:R-:W-:-:S04]  /*10b0*/  FADD.FTZ R103, -R97, 1 ;  /* 0x3f80000061677421 */ /* 0x002fc80000010100 */
[----:B------:R-:W-:-:S03]  /*10c0*/  FFMA.FTZ R103, R54, R103, 1 ;  /* 0x3f80000036677423 */ /* 0x000fc60000010067 */
[----:B------:R-:W1:Y:S01]  /*10d0*/  MUFU.RCP R106, R106 ;  /* 0x0000006a006a7308 */ /* 0x000e620000001000 */
[----:B0-----:R-:W-:-:S04]  /*10e0*/  FADD.FTZ R114, -R102, 1 ;  /* 0x3f80000066727421 */ /* 0x001fc80000010100 */
[----:B------:R-:W-:-:S03]  /*10f0*/  FFMA.FTZ R114, R3, R114, 1 ;  /* 0x3f80000003727423 */ /* 0x000fc60000010072 */
[----:B------:R-:W0:Y:S08]  /*1100*/  MUFU.RCP R108, R108 ;  /* 0x0000006c006c7308 */ /* 0x000e300000001000 */
[----:B------:R-:W-:Y:S08]  /*1110*/  MUFU.RCP R121, R107 ;  /* 0x0000006b00797308 */ /* 0x000ff00000001000 */
[----:B------:R3:W-:Y:S08]  /*1120*/  MUFU.RCP R119, R105 ;  /* 0x0000006900777308 */ /* 0x0007f00000001000 */
[----:B------:R-:W-:Y:S01]  /*1130*/  MUFU.RCP R136, R115 ;  /* 0x0000007300887308 */ /* 0x000fe20000001000 */
[----:B--2---:R2:W-:Y:S04]  /*1140*/  STS.128 [R0], R60 ;  /* 0x0000003c00007388 */ /* 0x0045e80000000c00 */
[----:B----4-:R4:W-:Y:S01]  /*1150*/  STS.128 [R0+0x200], R64 ;  /* 0x0002004000007388 */ /* 0x0109e20000000c00 */
[----:B------:R-:W-:-:S03]  /*1160*/  NOP ;  /* 0x0000000000007918 */ /* 0x000fc60000000000 */
[----:B------:R-:W1:Y:S01]  /*1170*/  LDS.128 R28, [R2] ;  /* 0x00000000021c7984 */ /* 0x000e620000000c00 */
[----:B--2---:R-:W-:Y:S02]  /*1180*/  HADD2.F32 R60, -RZ, R34.H1_H1 ;  /* 0x30000022ff3c7230 */ /* 0x004fe40000004100 */
[----:B------:R-:W-:Y:S02]  /*1190*/  HADD2.F32 R61, -RZ, R35.H0_H0 ;  /* 0x20000023ff3d7230 */ /* 0x000fe40000004100 */
[----:B----4-:R-:W-:Y:S02]  /*11a0*/  HADD2.F32 R64, -RZ, R58.H0_H0 ;  /* 0x2000003aff407230 */ /* 0x010fe40000004100 */
[--C-:B------:R-:W-:Y:S02]  /*11b0*/  HADD2.F32 R65, -RZ, R59.reuse.H0_H0 ;  /* 0x2000003bff417230 */ /* 0x100fe40000004100 */
[----:B------:R-:W-:Y:S02]  /*11c0*/  HADD2.F32 R66, -RZ, R59.H1_H1 ;  /* 0x3000003bff427230 */ /* 0x000fe40000004100 */
[----:B------:R-:W-:-:S02]  /*11d0*/  HADD2.F32 R67, -RZ, R32.H0_H0 ;  /* 0x20000020ff437230 */ /* 0x000fc40000004100 */
[----:B------:R-:W-:Y:S02]  /*11e0*/  HADD2.F32 R58, -RZ, R33.H0_H0 ;  /* 0x20000021ff3a7230 */ /* 0x000fe40000004100 */
[----:B------:R-:W-:Y:S02]  /*11f0*/  HADD2.F32 R59, -RZ, R34.H0_H0 ;  /* 0x20000022ff3b7230 */ /* 0x000fe40000004100 */
[----:B------:R-:W-:Y:S02]  /*1200*/  HADD2.F32 R62, -RZ, R35.H1_H1 ;  /* 0x30000023ff3e7230 */ /* 0x000fe40000004100 */
[--C-:B-1----:R-:W-:Y:S02]  /*1210*/  HADD2.F32 R63, -RZ, R28.reuse.H0_H0 ;  /* 0x2000001cff3f7230 */ /* 0x102fe40000004100 */
[----:B------:R-:W-:Y:S02]  /*1220*/  HADD2.F32 R83, -RZ, R28.H1_H1 ;  /* 0x3000001cff537230 */ /* 0x000fe40000004100 */
[----:B------:R-:W-:-:S02]  /*1230*/  HADD2.F32 R84, -RZ, R29.H0_H0 ;  /* 0x2000001dff547230 */ /* 0x000fc40000004100 */
[----:B------:R-:W-:Y:S01]  /*1240*/  FMUL.FTZ R28, R86, R63 ;  /* 0x0000003f561c7220 */ /* 0x000fe20000410000 */
[----:B------:R-:W-:Y:S02]  /*1250*/  HADD2.F32 R90, -RZ, R29.H1_H1 ;  /* 0x3000001dff5a7230 */ /* 0x000fe40000004100 */
[C---:B------:R-:W-:Y:S01]  /*1260*/  FADD.FTZ R29, -R93.reuse, 1 ;  /* 0x3f8000005d1d7421 */ /* 0x040fe20000010100 */
[--C-:B------:R-:W-:Y:S02]  /*1270*/  HADD2.F32 R91, -RZ, R30.reuse.H0_H0 ;  /* 0x2000001eff5b7230 */ /* 0x100fe40000004100 */
[----:B------:R-:W-:Y:S01]  /*1280*/  FMUL.FTZ R32, R93, R28 ;  /* 0x0000001c5d207220 */ /* 0x000fe20000410000 */
[----:B------:R-:W-:Y:S02]  /*1290*/  HADD2.F32 R92, -RZ, R30.H1_H1 ;  /* 0x3000001eff5c7230 */ /* 0x000fe40000004100 */
[----:B------:R-:W-:Y:S01]  /*12a0*/  FADD.FTZ R30, -R96, 1 ;  /* 0x3f800000601e7421 */ /* 0x000fe20000010100 */
[----:B------:R-:W-:-:S02]  /*12b0*/  HADD2.F32 R94, -RZ, R31.H0_H0 ;  /* 0x2000001fff5e7230 */ /* 0x000fc40000004100 */
[----:B------:R-:W-:Y:S01]  /*12c0*/  FFMA.FTZ R33, R78, R29, 1 ;  /* 0x3f8000004e217423 */ /* 0x000fe2000001001d */
[----:B------:R-:W-:Y:S02]  /*12d0*/  HADD2.F32 R95, -RZ, R31.H1_H1 ;  /* 0x3000001fff5f7230 */ /* 0x000fe40000004100 */
[----:B------:R-:W-:Y:S01]  /*12e0*/  FMUL.FTZ R31, R88, R83 ;  /* 0x00000053581f7220 */ /* 0x000fe20000410000 */
[----:B------:R-:W-:Y:S01]  /*12f0*/  FFMA.FTZ R35, R79, R30, 1 ;  /* 0x3f8000004f237423 */ /* 0x000fe2000001001e */
[----:B------:R-:W-:Y:S01]  /*1300*/  FMUL.FTZ R32, R32, R33 ;  /* 0x0000002120207220 */ /* 0x000fe20000410000 */
[----:B------:R-:W-:Y:S01]  /*1310*/  FMUL.FTZ R33, R85, R84 ;  /* 0x0000005455217220 */ /* 0x000fe20000410000 */
[----:B------:R-:W-:Y:S01]  /*1320*/  FMUL.FTZ R34, R96, R31 ;  /* 0x0000001f60227220 */ /* 0x000fe20000410000 */
[----:B------:R-:W-:Y:S01]  /*1330*/  FMUL.FTZ R57, R87, R90 ;  /* 0x0000005a57397220 */ /* 0x000fe20000410000 */
[----:B------:R-:W1:Y:S01]  /*1340*/  LDS.128 R28, [R2+0x10] ;  /* 0x00001000021c7984 */ /* 0x000e620000000c00 */
[----:B------:R-:W-:Y:S01]  /*1350*/  FMUL.FTZ R33, R98, R33 ;  /* 0x0000002162217220 */ /* 0x000fe20000410000 */
[----:B------:R-:W-:Y:S01]  /*1360*/  FMUL.FTZ R35, R34, R35 ;  /* 0x0000002322237220 */ /* 0x000fe20000410000 */
[----:B------:R-:W-:Y:S01]  /*1370*/  FADD.FTZ R34, -R98, 1 ;  /* 0x3f80000062227421 */ /* 0x000fe20000010100 */
[----:B------:R-:W-:Y:S01]  /*1380*/  FMUL.FTZ R57, R82, R57 ;  /* 0x0000003952397220 */ /* 0x000fe20000410000 */
[----:B------:R-:W-:Y:S01]  /*1390*/  FMUL.FTZ R110, R64, R91 ;  /* 0x0000005b406e7220 */ /* 0x000fe20000410000 */
[----:B---3--:R-:W-:Y:S01]  /*13a0*/  FMUL.FTZ R105, R66, R95 ;  /* 0x0000005f42697220 */ /* 0x008fe20000410000 */
        /* <DEDUP_REMOVED lines=16> */
[----:B------:R-:W-:Y:S01]  /*14b0*/  FADD.FTZ R56, R109, 1 ;  /* 0x3f8000006d387421 */ /* 0x000fe20000010000 */
[----:B------:R-:W-:Y:S01]  /*14c0*/  FADD.FTZ R57, -R101, 1 ;  /* 0x3f80000065397421 */ /* 0x000fe20000010100 */
[----:B------:R-:W-:Y:S01]  /*14d0*/  FMUL.FTZ R112, R103, R112 ;  /* 0x0000007067707220 */ /* 0x000fe20000410000 */
[----:B------:R-:W-:Y:S01]  /*14e0*/  FMUL.FTZ R77, R77, R98 ;  /* 0x000000624d4d7220 */ /* 0x000fe20000410000 */
[----:B------:R2:W3:Y:S01]  /*14f0*/  MUFU.RCP R125, R56 ;  /* 0x00000038007d7308 */ /* 0x0004e20000001000 */
        /* <DEDUP_REMOVED lines=11> */
[----:B-1----:R-:W-:-:S02]  /*15b0*/  HADD2.F32 R107, -RZ, R29.H0_H0 ;  /* 0x2000001dff6b7230 */ /* 0x002fc40000004100 */
[----:B------:R-:W-:Y:S02]  /*15c0*/  HADD2.F32 R130, -RZ, R29.H1_H1 ;  /* 0x3000001dff827230 */ /* 0x000fe40000004100 */
[----:B------:R-:W-:Y:S01]  /*15d0*/  FADD.FTZ R29, -R99, 1 ;  /* 0x3f800000631d7421 */ /* 0x000fe20000010100 */
[--C-:B------:R-:W-:Y:S02]  /*15e0*/  HADD2.F32 R132, -RZ, R28.reuse.H0_H0 ;  /* 0x2000001cff847230 */ /* 0x100fe40000004100 */
[----:B--2---:R-:W-:Y:S01]  /*15f0*/  FMUL.FTZ R56, R58, R107 ;  /* 0x0000006b3a387220 */ /* 0x004fe20000410000 */
[--C-:B------:R-:W-:Y:S02]  /*1600*/  HADD2.F32 R126, -RZ, R31.reuse.H0_H0 ;  /* 0x2000001fff7e7230 */ /* 0x100fe40000004100 */
[----:B------:R-:W-:Y:S01]  /*1610*/  FMUL.FTZ R115, R81, R130 ;  /* 0x0000008251737220 */ /* 0x000fe20000410000 */
[----:B------:R-:W-:Y:S02]  /*1620*/  HADD2.F32 R103, -RZ, R31.H1_H1 ;  /* 0x3000001fff677230 */ /* 0x000fe40000004100 */
[----:B------:R-:W-:Y:S01]  /*1630*/  FMUL.FTZ R56, R101, R56 ;  /* 0x0000003865387220 */ /* 0x000fe20000410000 */
[----:B------:R-:W-:-:S02]  /*1640*/  HADD2.F32 R109, -RZ, R28.H1_H1 ;  /* 0x3000001cff6d7230 */ /* 0x000fc40000004100 */
[----:B------:R-:W-:Y:S01]  /*1650*/  FFMA.FTZ R31, R70, R29, 1 ;  /* 0x3f800000461f7423 */ /* 0x000fe2000001001d */
[--C-:B------:R-:W-:Y:S02]  /*1660*/  HADD2.F32 R128, -RZ, R30.reuse.H0_H0 ;  /* 0x2000001eff807230 */ /* 0x100fe40000004100 */
[----:B------:R-:W-:Y:S01]  /*1670*/  FADD.FTZ R28, -R106, 1 ;  /* 0x3f8000006a1c7421 */ /* 0x000fe20000010100 */
[----:B------:R-:W-:Y:S02]  /*1680*/  HADD2.F32 R105, -RZ, R30.H1_H1 ;  /* 0x3000001eff697230 */ /* 0x000fe40000004100 */
[----:B0-----:R-:W-:Y:S01]  /*1690*/  FADD.FTZ R30, -R108, 1 ;  /* 0x3f8000006c1e7421 */ /* 0x001fe20000010100 */
[----:B------:R-:W-:Y:S01]  /*16a0*/  FMUL.FTZ R29, R67, R132 ;  /* 0x00000084431d7220 */ /* 0x000fe20000410000 */
[----:B------:R-:W-:Y:S01]  /*16b0*/  FMUL.FTZ R116, R56, R57 ;  /* 0x0000003938747220 */ /* 0x000fe20000410000 */
[----:B------:R-:W-:Y:S01]  /*16c0*/  FFMA.FTZ R28, R55, R28, 1 ;  /* 0x3f800000371c7423 */ /* 0x000fe2000001001c */
[----:B------:R-:W-:Y:S01]  /*16d0*/  FFMA.FTZ R118, R75, R30, 1 ;  /* 0x3f8000004b767423 */ /* 0x000fe2000001001e */
[----:B------:R-:W-:Y:S01]  /*16e0*/  FMUL.FTZ R29, R106, R29 ;  /* 0x0000001d6a1d7220 */ /* 0x000fe20000410000 */
[----:B------:R-:W0:Y:S01]  /*16f0*/  LDC.64 R56, c[0x0][0x398] ;  /* 0x0000e600ff387b82 */ /* 0x000e220000000a00 */
[----:B------:R-:W-:Y:S01]  /*1700*/  FMUL.FTZ R30, R80, R109 ;  /* 0x0000006d501e7220 */ /* 0x000fe20000410000 */
[----:B------:R-:W-:Y:S01]  /*1710*/  FMUL.FTZ R117, R108, R115 ;  /* 0x000000736c757220 */ /* 0x000fe20000410000 */
[----:B------:R-:W-:Y:S01]  /*1720*/  FMUL.FTZ R114, R29, R28 ;  /* 0x0000001c1d727220 */ /* 0x000fe20000410000 */
[----:B---3--:R-:W-:Y:S01]  /*1730*/  FADD.FTZ R123, -R125, 1 ;  /* 0x3f8000007d7b7421 */ /* 0x008fe20000010100 */
[----:B------:R-:W-:Y:S01]  /*1740*/  FMUL.FTZ R30, R99, R30 ;  /* 0x0000001e631e7220 */ /* 0x000fe20000410000 */
[----:B------:R-:W-:Y:S01]  /*1750*/  FADD.FTZ R28, -R136, 1 ;  /* 0x3f800000881c7421 */ /* 0x000fe20000010100 */
[----:B------:R-:W-:Y:S01]  /*1760*/  FMUL.FTZ R117, R117, R118 ;  /* 0x0000007675757220 */ /* 0x000fe20000410000 */
[----:B------:R-:W-:Y:S01]  /*1770*/  FFMA.FTZ R127, R72, R123, 1 ;  /* 0x3f800000487f7423 */ /* 0x000fe2000001007b */
[----:B------:R-:W-:Y:S01]  /*1780*/  FMUL.FTZ R115, R30, R31 ;  /* 0x0000001f1e737220 */ /* 0x000fe20000410000 */
[----:B------:R-:W-:Y:S01]  /*1790*/  FFMA.FTZ R129, R73, R28, 1 ;  /* 0x3f80000049817423 */ /* 0x000fe2000001001c */
        /* <DEDUP_REMOVED lines=18> */
[----:B------:R-:W-:Y:S01]  /*18c0*/  F2FP.F16.F32.PACK_AB R29, R34, R33 ;  /* 0x00000021221d723e */ /* 0x000fe200000000ff */
[----:B0-----:R-:W-:Y:S01]  /*18d0*/  IMAD R16, R56, UR17, RZ ;  /* 0x0000001138107c24 */ /* 0x001fe2000f8e02ff */
[----:B------:R-:W-:Y:S01]  /*18e0*/  F2FP.F16.F32.PACK_AB R30, R111, R110 ;  /* 0x0000006e6f1e723e */ /* 0x000fe200000000ff */
[----:B------:R-:W-:Y:S01]  /*18f0*/  HADD2.F32 R110, -RZ, R19.H1_H1 ;  /* 0x30000013ff6e7230 */ /* 0x000fe20000004100 */
[----:B------:R-:W-:Y:S01]  /*1900*/  F2FP.F16.F32.PACK_AB R31, R113, R112 ;  /* 0x00000070711f723e */ /* 0x000fe200000000ff */
[----:B------:R-:W-:Y:S01]  /*1910*/  BAR.SYNC.DEFER_BLOCKING 0x0 ;  /* 0x0000000000007b1d */ /* 0x000fe20000010000 */
[----:B------:R-:W-:Y:S01]  /*1920*/  F2FP.F16.F32.PACK_AB R32, R115, R114 ;  /* 0x000000727320723e */ /* 0x000fe200000000ff */
[--C-:B------:R-:W-:Y:S01]  /*1930*/  HADD2.F32 R114, -RZ, R18.reuse.H1_H1 ;  /* 0x30000012ff727230 */ /* 0x100fe20000004100 */
[----:B------:R-:W-:Y:S01]  /*1940*/  F2FP.F16.F32.PACK_AB R33, R117, R116 ;  /* 0x000000747521723e */ /* 0x000fe200000000ff */
[----:B------:R-:W-:Y:S01]  /*1950*/  HADD2.F32 R116, -RZ, R18.H0_H0 ;  /* 0x20000012ff747230 */ /* 0x000fe20000004100 */
[----:B------:R-:W-:Y:S01]  /*1960*/  F2FP.F16.F32.PACK_AB R34, R123, R118 ;  /* 0x000000767b22723e */ /* 0x000fe200000000ff */
[--C-:B------:R-:W-:Y:S01]  /*1970*/  HADD2.F32 R118, -RZ, R17.reuse.H1_H1 ;  /* 0x30000011ff767230 */ /* 0x100fe20000004100 */
[----:B------:R-:W-:Y:S01]  /*1980*/  F2FP.F16.F32.PACK_AB R35, R129, R120 ;  /* 0x000000788123723e */ /* 0x000fe200000000ff */
[----:B------:R-:W-:-:S02]  /*1990*/  HADD2.F32 R120, -RZ, R17.H0_H0 ;  /* 0x20000011ff787230 */ /* 0x000fc40000004100 */
[----:B------:R-:W-:Y:S01]  /*19a0*/  FMUL.FTZ R125, R72, R125 ;  /* 0x0000007d487d7220 */ /* 0x000fe20000410000 */
[----:B------:R-:W-:Y:S01]  /*19b0*/  HADD2.F32 R112, -RZ, R19.H0_H0 ;  /* 0x20000013ff707230 */ /* 0x000fe20000004100 */
[----:B------:R-:W0:Y:S01]  /*19c0*/  LDC R72, c[0x0][0x21c] ;  /* 0x00008700ff487b82 */ /* 0x000e220000000800 */
[----:B------:R-:W-:Y:S02]  /*19d0*/  IMAD R111, R57, UR16, R16 ;  /* 0x00000010396f7c24 */ /* 0x000fe4000f8e0210 */
[----:B------:R-:W-:Y:S01]  /*19e0*/  FMUL.FTZ R106, R55, R106 ;  /* 0x0000006a376a7220 */ /* 0x000fe20000410000 */
[----:B------:R-:W-:-:S04]  /*19f0*/  IMAD.WIDE.U32 R134, R56, UR16, R20 ;  /* 0x0000001038867c25 */ /* 0x000fc8000f8e0014 */
[----:B------:R-:W-:Y:S01]  /*1a00*/  FMUL.FTZ R99, R70, R99 ;  /* 0x0000006346637220 */ /* 0x000fe20000410000 */
[----:B------:R-:W-:Y:S01]  /*1a10*/  FMUL.FTZ R101, R68, R101 ;  /* 0x0000006544657220 */ /* 0x000fe20000410000 */
[----:B------:R-:W-:Y:S01]  /*1a20*/  FMUL.FTZ R75, R75, R108 ;  /* 0x0000006c4b4b7220 */ /* 0x000fe20000410000 */
[----:B------:R-:W-:Y:S01]  /*1a30*/  FMUL.FTZ R74, R74, R119 ;  /* 0x000000774a4a7220 */ /* 0x000fe20000410000 */
[----:B------:R-:W1:Y:S01]  /*1a40*/  LDC.64 R56, c[0x0][0x3e8] ;  /* 0x0000fa00ff387b82 */ /* 0x000e620000000a00 */
[----:B------:R-:W-:Y:S01]  /*1a50*/  IADD3 R135, R135, R111, RZ ;  /* 0x0000006f87877210 */ /* 0x000fe20007ffe0ff */
[----:B------:R-:W-:Y:S01]  /*1a60*/  FMUL.FTZ R76, R76, R121 ;  /* 0x000000794c4c7220 */ /* 0x000fe20000410000 */
[----:B------:R-:W-:Y:S01]  /*1a70*/  FMUL.FTZ R73, R73, R136 ;  /* 0x0000008849497220 */ /* 0x000fe20000410000 */
[----:B------:R-:W-:Y:S01]  /*1a80*/  FMUL.FTZ R68, R88, R79 ;  /* 0x0000004f58447220 */ /* 0x000fe20000410000 */
[----:B------:R2:W-:Y:S01]  /*1a90*/  STS.128 [R2], R28 ;  /* 0x0000001c02007388 */ /* 0x0005e20000000c00 */
[----:B------:R-:W-:Y:S01]  /*1aa0*/  FMUL.FTZ R70, R85, R77 ;  /* 0x0000004d55467220 */ /* 0x000fe20000410000 */
[----:B------:R-:W-:Y:S01]  /*1ab0*/  FMUL.FTZ R55, R89, R100 ;  /* 0x0000006459377220 */ /* 0x000fe20000410000 */
[----:B------:R-:W-:Y:S01]  /*1ac0*/  FMUL.FTZ R143, R67, R106 ;  /* 0x0000006a438f7220 */ /* 0x000fe20000410000 */
[----:B------:R-:W-:Y:S01]  /*1ad0*/  STS.128 [R2+0x10], R32 ;  /* 0x0000102002007388 */ /* 0x000fe20000000c00 */
[----:B------:R-:W-:-:S03]  /*1ae0*/  NOP ;  /* 0x0000000000007918 */ /* 0x000fc60000000000 */
[----:B------:R-:W3:Y:S01]  /*1af0*/  LDS.128 R16, [R0] ;  /* 0x0000000000107984 */ /* 0x000ee20000000c00 */
[----:B------:R-:W-:Y:S01]  /*1b00*/  FMUL.FTZ R3, R80, R99 ;  /* 0x0000006350037220 */ /* 0x000fe20000410000 */
[----:B------:R-:W-:Y:S01]  /*1b10*/  FMUL.FTZ R58, R58, R101 ;  /* 0x000000653a3a7220 */ /* 0x000fe20000410000 */
[----:B------:R-:W-:Y:S01]  /*1b20*/  FMUL.FTZ R53, R81, R75 ;  /* 0x0000004b51357220 */ /* 0x000fe20000410000 */
[----:B------:R-:W-:Y:S01]  /*1b30*/  FMUL.FTZ R59, R59, R74 ;  /* 0x0000004a3b3b7220 */ /* 0x000fe20000410000 */
[----:B--2---:R-:W-:Y:S02]  /*1b40*/  IMAD R31, R36, UR5, R13 ;  /* 0x00000005241f7c24 */ /* 0x004fe4000f8e020d */
[----:B------:R-:W-:Y:S01]  /*1b50*/  FMUL.FTZ R54, R60, R76 ;  /* 0x0000004c3c367220 */ /* 0x000fe20000410000 */
[----:B------:R-:W2:Y:S01]  /*1b60*/  LDS.128 R12, [R0+0x200] ;  /* 0x00020000000c7984 */ /* 0x000ea20000000c00 */
[----:B------:R-:W-:Y:S01]  /*1b70*/  IMAD.WIDE.U32 R28, R36, UR4, R134 ;  /* 0x00000004241c7c25 */ /* 0x000fe2000f8e0086 */
[----:B------:R-:W-:-:S04]  /*1b80*/  ULDC.64 UR4, c[0x0][0x320] ;  /* 0x0000c80000047ab9 */ /* 0x000fc80000000a00 */
[----:B------:R-:W-:Y:S02]  /*1b90*/  IADD3 R29, R29, R31, RZ ;  /* 0x0000001f1d1d7210 */ /* 0x000fe40007ffe0ff */
[----:B-1----:R-:W-:-:S04]  /*1ba0*/  LEA R56, P0, R28, R56, 0x1 ;  /* 0x000000381c387211 */ /* 0x002fc800078008ff */
[----:B------:R-:W-:Y:S02]  /*1bb0*/  LEA.HI.X R57, R28, R57, R29, 0x1, P0 ;  /* 0x000000391c397211 */ /* 0x000fe400000f0c1d */
[----:B------:R-:W-:Y:S01]  /*1bc0*/  ISETP.NE.U32.AND P0, PT, RZ, UR4, PT ;  /* 0x00000004ff007c0c */ /* 0x000fe2000bf05070 */
[----:B------:R-:W-:-:S03]  /*1bd0*/  IMAD.WIDE R28, R45, 0x10, R56 ;  /* 0x000000102d1c7825 */ /* 0x000fc600078e0238 */
[----:B------:R-:W-:Y:S01]  /*1be0*/  ISETP.NE.AND.EX P0, PT, RZ, UR5, PT, P0 ;  /* 0x00000005ff007c0c */ /* 0x000fe2000bf05300 */
[----:B------:R-:W-:Y:S01]  /*1bf0*/  FMUL.FTZ R57, R61, R125 ;  /* 0x0000007d3d397220 */ /* 0x000fe20000410000 */
[----:B------:R-:W-:Y:S01]  /*1c00*/  FMUL.FTZ R56, R62, R73 ;  /* 0x000000493e387220 */ /* 0x000fe20000410000 */
[----:B---3--:R1:W-:Y:S04]  /*1c10*/  STG.E.128 desc[UR14][R28.64], R16 ;  /* 0x000000101c007986 */ /* 0x0083e8000c101d0e */
[----:B--2---:R1:W-:Y:S06]  /*1c20*/  STG.E.128 desc[UR14][R28.64+0x200], R12 ;  /* 0x0002000c1c007986 */ /* 0x0043ec000c101d0e */
[----:B0-----:R-:W-:Y:S05]  /*1c30*/  @!P0 BRA `(.L_x_14069) ;  /* 0x0000000000b48947 */ /* 0x001fea0003800000 */
[----:B------:R-:W-:Y:S01]  /*1c40*/  BAR.SYNC.DEFER_BLOCKING 0x0 ;  /* 0x0000000000007b1d */ /* 0x000fe20000010000 */
[----:B-1----:R-:W-:Y:S01]  /*1c50*/  FMUL.FTZ R28, R78, R63 ;  /* 0x0000003f4e1c7220 */ /* 0x002fe20000410000 */
        /* <DEDUP_REMOVED lines=31> */
[----:B------:R-:W-:-:S03]  /*1e50*/  IMAD R63, R67, UR16, R62 ;  /* 0x00000010433f7c24 */ /* 0x000fc6000f8e023e */
[----:B------:R-:W2:Y:S02]  /*1e60*/  LDS.128 R16, [R0+0x200] ;  /* 0x0002000000107984 */ /* 0x000ea40000000c00 */
[----:B------:R-:W-:Y:S01]  /*1e70*/  IADD3 R61, R61, R63, RZ ;  /* 0x0000003f3d3d7210 */ /* 0x000fe20007ffe0ff */
[----:B------:R-:W-:-:S04]  /*1e80*/  IMAD R63, R37, UR6, RZ ;  /* 0x00000006253f7c24 */ /* 0x000fc8000f8e02ff */
[C---:B------:R-:W-:Y:S02]  /*1e90*/  IMAD R63, R36.reuse, UR7, R63 ;  /* 0x00000007243f7c24 */ /* 0x040fe4000f8e023f */
[----:B-1----:R-:W-:-:S05]  /*1ea0*/  IMAD.WIDE.U32 R28, R36, UR6, R60 ;  /* 0x00000006241c7c25 */ /* 0x002fca000f8e003c */
[----:B------:R-:W-:Y:S02]  /*1eb0*/  IADD3 R29, R29, R63, RZ ;  /* 0x0000003f1d1d7210 */ /* 0x000fe40007ffe0ff */
[----:B------:R-:W-:-:S04]  /*1ec0*/  LEA R30, P0, R28, UR4, 0x1 ;  /* 0x000000041c1e7c11 */ /* 0x000fc8000f8008ff */
[----:B------:R-:W-:-:S03]  /*1ed0*/  LEA.HI.X R31, R28, UR5, R29, 0x1, P0 ;  /* 0x000000051c1f7c11 */ /* 0x000fc600080f0c1d */
[----:B------:R-:W-:-:S05]  /*1ee0*/  IMAD.WIDE R28, R45, 0x10, R30 ;  /* 0x000000102d1c7825 */ /* 0x000fca00078e021e */
[----:B0-----:R0:W-:Y:S04]  /*1ef0*/  STG.E.128 desc[UR14][R28.64], R12 ;  /* 0x0000000c1c007986 */ /* 0x0011e8000c101d0e */
[----:B--2---:R0:W-:Y:S02]  /*1f00*/  STG.E.128 desc[UR14][R28.64+0x200], R16 ;  /* 0x000200101c007986 */ /* 0x0041e4000c101d0e */
.L_x_14069:
[--C-:B------:R-:W-:Y:S01]  /*1f10*/  HADD2.F32 R157, -RZ, R8.reuse.H0_H0 ;  /* 0x20000008ff9d7230 */ /* 0x100fe20000004100 */
[----:B------:R-:W-:Y:S01]  /*1f20*/  ISETP.GE.AND P0, PT, R72, 0x1, PT ;  /* 0x000000014800780c */ /* 0x000fe20003f06270 */
[----:B------:R-:W-:Y:S01]  /*1f30*/  HADD2.F32 R139, -RZ, R8.H1_H1 ;  /* 0x30000008ff8b7230 */ /* 0x000fe20000004100 */
[----:B------:R-:W-:Y:S01]  /*1f40*/  BAR.SYNC.DEFER_BLOCKING 0x0 ;  /* 0x0000000000007b1d */ /* 0x000fe20000010000 */
[--C-:B------:R-:W-:Y:S02]  /*1f50*/  HADD2.F32 R137, -RZ, R9.reuse.H0_H0 ;  /* 0x20000009ff897230 */ /* 0x100fe40000004100 */
[----:B01----:R-:W-:Y:S01]  /*1f60*/  FFMA.FTZ R13, R71, R157, R40 ;  /* 0x0000009d470d7223 */ /* 0x003fe20000010028 */
[----:B------:R-:W-:Y:S01]  /*1f70*/  HADD2.F32 R135, -RZ, R9.H1_H1 ;  /* 0x30000009ff877230 */ /* 0x000fe20000004100 */
[----:B------:R-:W-:Y:S01]  /*1f80*/  HFMA2.MMA R140, -RZ, RZ, 0, 0 ;  /* 0x00000000ff8c7435 */ /* 0x000fe200000001ff */
[--C-:B------:R-:W-:Y:S02]  /*1f90*/  HADD2.F32 R133, -RZ, R10.reuse.H0_H0 ;  /* 0x2000000aff857230 */ /* 0x100fe40000004100 */
[----:B------:R-:W-:Y:S01]  /*1fa0*/  FFMA.FTZ R13, R68, R139, R13 ;  /* 0x0000008b440d7223 */ /* 0x000fe2000001000d */
[----:B------:R-:W-:Y:S01]  /*1fb0*/  HADD2.F32 R131, -RZ, R10.H1_H1 ;  /* 0x3000000aff837230 */ /* 0x000fe20000004100 */
[----:B------:R-:W-:Y:S01]  /*1fc0*/  HFMA2.MMA R138, -RZ, RZ, 0, 0 ;  /* 0x00000000ff8a7435 */ /* 0x000fe200000001ff */
[----:B------:R-:W-:-:S02]  /*1fd0*/  HADD2.F32 R129, -RZ, R11.H0_H0 ;  /* 0x2000000bff817230 */ /* 0x000fc40000004100 */
[----:B------:R-:W-:Y:S01]  /*1fe0*/  FFMA.FTZ R0, R70, R137, R13 ;  /* 0x0000008946007223 */ /* 0x000fe2000001000d */
[----:B------:R-:W-:Y:S01]  /*1ff0*/  HADD2.F32 R127, -RZ, R11.H1_H1 ;  /* 0x3000000bff7f7230 */ /* 0x000fe20000004100 */
[----:B------:R-:W-:Y:S01]  /*2000*/  HFMA2.MMA R136, -RZ, RZ, 0, 0 ;  /* 0x00000000ff887435 */ /* 0x000fe200000001ff */
[--C-:B------:R-:W-:Y:S02]  /*2010*/  HADD2.F32 R125, -RZ, R4.reuse.H0_H0 ;  /* 0x20000004ff7d7230 */ /* 0x100fe40000004100 */
[----:B------:R-:W-:Y:S01]  /*2020*/  FFMA.FTZ R13, R69, R135, R0 ;  /* 0x00000087450d7223 */ /* 0x000fe20000010000 */
        /* <DEDUP_REMOVED lines=14> */
[----:B------:R-:W-:Y:S01]  /*2110*/  MOV R111, RZ ;  /* 0x000000ff006f7202 */ /* 0x000fe20000000f00 */
[----:B------:R-:W-:Y:S01]  /*2120*/  FFMA.FTZ R0, R141, R127, R0 ;  /* 0x0000007f8d007223 */ /* 0x000fe20000010000 */
[----:B------:R-:W-:Y:S01]  /*2130*/  HFMA2.MMA R97, -RZ, RZ, 0, 0 ;  /* 0x00000000ff617435 */ /* 0x000fe200000001ff */
[----:B------:R-:W-:Y:S01]  /*2140*/  MOV R109, RZ ;  /* 0x000000ff006d7202 */ /* 0x000fe20000000f00 */
[--C-:B-----5:R-:W-:Y:S01]  /*2150*/  FADD.FTZ R124, R124, R39.reuse ;  /* 0x000000277c7c7221 */ /* 0x120fe20000010000 */
[----:B------:R-:W-:Y:S01]  /*2160*/  FFMA.FTZ R0, R143, R125, R0 ;  /* 0x0000007d8f007223 */ /* 0x000fe20000010000 */
[----:B------:R-:W-:Y:S01]  /*2170*/  MOV R107, RZ ;  /* 0x000000ff006b7202 */ /* 0x000fe20000000f00 */
[--C-:B------:R-:W-:Y:S01]  /*2180*/  FADD.FTZ R122, R122, R39.reuse ;  /* 0x000000277a7a7221 */ /* 0x100fe20000010000 */
[----:B------:R-:W-:Y:S01]  /*2190*/  MOV R105, RZ ;  /* 0x000000ff00697202 */ /* 0x000fe20000000f00 */
[----:B------:R-:W-:Y:S01]  /*21a0*/  FFMA.FTZ R13, R3, R123, R0 ;  /* 0x0000007b030d7223 */ /* 0x000fe20000010000 */
[----:B------:R-:W-:Y:S01]  /*21b0*/  MOV R103, RZ ;  /* 0x000000ff00677202 */ /* 0x000fe20000000f00 */
[----:B------:R-:W-:Y:S01]  /*21c0*/  FADD.FTZ R120, R120, R39 ;  /* 0x0000002778787221 */ /* 0x000fe20000010000 */
[----:B------:R-:W-:Y:S01]  /*21d0*/  MOV R101, RZ ;  /* 0x000000ff00657202 */ /* 0x000fe20000000f00 */
[----:B------:R-:W-:Y:S01]  /*21e0*/  FFMA.FTZ R0, R58, R113, R13 ;  /* 0x000000713a007223 */ /* 0x000fe2000001000d */
[----:B------:R-:W-:Y:S01]  /*21f0*/  MOV R99, RZ ;  /* 0x000000ff00637202 */ /* 0x000fe20000000f00 */
[--C-:B------:R-:W-:Y:S01]  /*2200*/  FADD.FTZ R118, R118, R39.reuse ;  /* 0x0000002776767221 */ /* 0x100fe20000010000 */
[----:B------:R-:W-:Y:S01]  /*2210*/  MOV R126, RZ ;  /* 0x000000ff007e7202 */ /* 0x000fe20000000f00 */
[----:B------:R-:W-:Y:S01]  /*2220*/  FFMA.FTZ R0, R53, R115, R0 ;  /* 0x0000007335007223 */ /* 0x000fe20000010000 */
[--C-:B------:R-:W-:Y:S01]  /*2230*/  FADD.FTZ R116, R116, R39.reuse ;  /* 0x0000002774747221 */ /* 0x100fe20000010000 */
[--C-:B------:R-:W-:Y:S01]  /*2240*/  FADD.FTZ R114, R114, R39.reuse ;  /* 0x0000002772727221 */ /* 0x100fe20000010000 */
[--C-:B------:R-:W-:Y:S01]  /*2250*/  FADD.FTZ R112, R112, R39.reuse ;  /* 0x0000002770707221 */ /* 0x100fe20000010000 */
[----:B------:R-:W-:Y:S01]  /*2260*/  FFMA.FTZ R13, R59, R117, R0 ;  /* 0x000000753b0d7223 */ /* 0x000fe20000010000 */
[--C-:B------:R-:W-:Y:S01]  /*2270*/  FADD.FTZ R110, R110, R39.reuse ;  /* 0x000000276e6e7221 */ /* 0x100fe20000010000 */
[--C-:B------:R-:W-:Y:S01]  /*2280*/  FADD.FTZ R108, R154, R39.reuse ;  /* 0x000000279a6c7221 */ /* 0x100fe20000010000 */
[----:B------:R-:W-:Y:S01]  /*2290*/  FADD.FTZ R106, R156, R39 ;  /* 0x000000279c6a7221 */ /* 0x000fe20000010000 */
        /* <DEDUP_REMOVED lines=25> */
[----:B------:R-:W-:Y:S06]  /*2430*/  @!P0 BRA `(.L_x_14070) ;  /* 0x0000005400c08947 */ /* 0x000fec0003800000 */
[----:B------:R-:W0:Y:S01]  /*2440*/  LDC.64 R16, c[0x0][0x2d0] ;  /* 0x0000b400ff107b82 */ /* 0x000e220000000a00 */
[C---:B------:R-:W-:Y:S01]  /*2450*/  IADD3 R0, R44.reuse, -0x1, RZ ;  /* 0xffffffff2c007810 */ /* 0x040fe20007ffe0ff */
[----:B------:R-:W-:Y:S01]  /*2460*/  ULDC.64 UR4, c[0x0][0x230] ;  /* 0x00008c0000047ab9 */ /* 0x000fe20000000a00 */
[----:B------:R-:W-:Y:S01]  /*2470*/  IADD3 R29, R44, -0x2, RZ ;  /* 0xfffffffe2c1d7810 */ /* 0x000fe20007ffe0ff */
[----:B------:R-:W-:Y:S01]  /*2480*/  ULDC.64 UR6, c[0x0][0x248] ;  /* 0x0000920000067ab9 */ /* 0x000fe20000000a00 */
[----:B------:R-:W-:Y:S01]  /*2490*/  LEA.HI R2, R0, R0, RZ, 0x1 ;  /* 0x0000000000027211 */ /* 0x000fe200078f08ff */
[----:B------:R-:W-:Y:S01]  /*24a0*/  IMAD R33, R37, UR6, RZ ;  /* 0x0000000625217c24 */ /* 0x000fe2000f8e02ff */
[----:B------:R-:W-:Y:S01]  /*24b0*/  ULDC.64 UR8, c[0x0][0x268] ;  /* 0x00009a0000087ab9 */ /* 0x000fe20000000a00 */
[----:B------:R-:W1:Y:S01]  /*24c0*/  LDC.64 R14, c[0x0][0x2d8] ;  /* 0x0000b600ff0e7b82 */ /* 0x000e620000000a00 */
[----:B------:R-:W-:Y:S01]  /*24d0*/  LOP3.LUT R19, R2, 0xfffffe, RZ, 0xc0, !PT ;  /* 0x00fffffe02137812 */ /* 0x000fe200078ec0ff */
[----:B------:R-:W-:-:S02]  /*24e0*/  IMAD R35, R29, R72, RZ ;  /* 0x000000481d237224 */ /* 0x000fc400078e02ff */
[----:B------:R-:W-:Y:S01]  /*24f0*/  FADD.FTZ R67, R55, R55 ;  /* 0x0000003737437221 */ /* 0x000fe20000010000 */
[C---:B------:R-:W-:Y:S01]  /*2500*/  IMAD R61, R37.reuse, UR8, RZ ;  /* 0x00000008253d7c24 */ /* 0x040fe2000f8e02ff */
[----:B------:R-:W-:Y:S01]  /*2510*/  IADD3 R144, R0, -R19, RZ ;  /* 0x8000001300907210 */ /* 0x000fe20007ffe0ff */
[----:B------:R-:W-:Y:S02]  /*2520*/  IMAD R19, R37, UR4, RZ ;  /* 0x0000000425137c24 */ /* 0x000fe4000f8e02ff */
[----:B------:R-:W-:Y:S01]  /*2530*/  FADD.FTZ R66, R65, R65 ;  /* 0x0000004141427221 */ /* 0x000fe20000010000 */
[----:B------:R-:W-:Y:S01]  /*2540*/  IMAD.WIDE.U32 R28, R36, UR4, RZ ;  /* 0x00000004241c7c25 */ /* 0x000fe2000f8e00ff */
[----:B------:R-:W2:Y:S03]  /*2550*/  LDC.64 R12, c[0x0][0x2e0] ;  /* 0x0000b800ff0c7b82 */ /* 0x000ea60000000a00 */
[----:B------:R-:W-:Y:S01]  /*2560*/  FADD.FTZ R60, R53, R53 ;  /* 0x00000035353c7221 */ /* 0x000fe20000010000 */
[----:B------:R-:W-:Y:S01]  /*2570*/  FADD.FTZ R70, R70, R70 ;  /* 0x0000004646467221 */ /* 0x000fe20000010000 */
[----:B------:R-:W-:-:S02]  /*2580*/  IMAD R31, R36, UR5, R19 ;  /* 0x00000005241f7c24 */ /* 0x000fc4000f8e0213 */
[----:B------:R-:W-:Y:S01]  /*2590*/  FADD.FTZ R69, R69, R69 ;  /* 0x0000004545457221 */ /* 0x000fe20000010000 */
[----:B------:R-:W-:-:S04]  /*25a0*/  IMAD.WIDE.U32 R18, R36, UR6, RZ ;  /* 0x0000000624127c25 */ /* 0x000fc8000f8e00ff */
[----:B------:R-:W-:Y:S01]  /*25b0*/  FADD.FTZ R65, R141, R141 ;  /* 0x0000008d8d417221 */ /* 0x000fe20000010000 */
[----:B0-----:R-:W-:Y:S01]  /*25c0*/  LEA R77, P0, R28, R16, 0x3 ;  /* 0x000000101c4d7211 */ /* 0x001fe200078018ff */
[----:B------:R-:W0:Y:S01]  /*25d0*/  LDC R63, c[0x0][0x224] ;  /* 0x00008900ff3f7b82 */ /* 0x000e220000000800 */
[C---:B------:R-:W-:Y:S01]  /*25e0*/  IMAD R33, R36.reuse, UR7, R33 ;  /* 0x0000000724217c24 */ /* 0x040fe2000f8e0221 */
[----:B------:R-:W-:Y:S01]  /*25f0*/  IADD3 R74, R29, R31, RZ ;  /* 0x0000001f1d4a7210 */ /* 0x000fe20007ffe0ff */
[----:B------:R-:W-:-:S04]  /*2600*/  IMAD.WIDE.U32 R72, R36, UR8, RZ ;  /* 0x0000000824487c25 */ /* 0x000fc8000f8e00ff */
[----:B------:R-:W-:Y:S01]  /*2610*/  FADD.FTZ R62, R3, R3 ;  /* 0x00000003033e7221 */ /* 0x000fe20000010000 */
[----:B------:R-:W-:Y:S01]  /*2620*/  FADD.FTZ R59, R59, R59 ;  /* 0x0000003b3b3b7221 */ /* 0x000fe20000010000 */
[----:B------:R-:W-:Y:S01]  /*2630*/  IADD3 R2, R19, R33, RZ ;  /* 0x0000002113027210 */ /* 0x000fe20007ffe0ff */
[----:B------:R-:W-:Y:S01]  /*2640*/  IMAD R61, R36, UR9, R61 ;  /* 0x00000009243d7c24 */ /* 0x000fe2000f8e023d */
[----:B-1----:R-:W-:Y:S01]  /*2650*/  LEA R76, P1, R18, R14, 0x3 ;  /* 0x0000000e124c7211 */ /* 0x002fe200078218ff */
[----:B------:R-:W1:Y:S01]  /*2660*/  LDC R217, c[0x0][0x21c] ;  /* 0x00008700ffd97b82 */ /* 0x000e620000000800 */
[----:B------:R-:W-:Y:S01]  /*2670*/  LEA.HI.X R74, R28, R17, R74, 0x3, P0 ;  /* 0x000000111c4a7211 */ /* 0x000fe200000f1c4a */
[----:B------:R-:W-:Y:S01]  /*2680*/  IMAD.WIDE R34, R35, 0x10, R26 ;  /* 0x0000001023227825 */ /* 0x000fe200078e021a */
[----:B------:R-:W-:-:S03]  /*2690*/  IADD3 R0, R73, R61, RZ ;  /* 0x0000003d49007210 */ /* 0x000fc60007ffe0ff */
[----:B------:R-:W-:Y:S01]  /*26a0*/  FADD.FTZ R61, R58, R58 ;  /* 0x0000003a3a3d7221 */ /* 0x000fe20000010000 */
[----:B------:R-:W-:Y:S01]  /*26b0*/  LEA.HI.X R73, R18, R15, R2, 0x3, P1 ;  /* 0x0000000f12497211 */ /* 0x000fe200008f1c02 */
[----:B------:R-:W-:Y:S01]  /*26c0*/  FADD.FTZ R58, R54, R54 ;  /* 0x00000036363a7221 */ /* 0x000fe20000010000 */
[----:B--2---:R-:W-:Y:S01]  /*26d0*/  LEA R75, P2, R72, R12, 0x3 ;  /* 0x0000000c484b7211 */ /* 0x004fe200078418ff */
[----:B------:R-:W2:Y:S01]  /*26e0*/  LDC.64 R18, c[0x0][0x270] ;  /* 0x00009c00ff127b82 */ /* 0x000ea20000000a00 */
[----:B------:R-:W-:Y:S01]  /*26f0*/  FADD.FTZ R57, R57, R57 ;  /* 0x0000003939397221 */ /* 0x000fe20000010000 */
[----:B------:R-:W-:Y:S01]  /*2700*/  FADD.FTZ R56, R56, R56 ;  /* 0x0000003838387221 */ /* 0x000fe20000010000 */
[----:B------:R-:W-:Y:S01]  /*2710*/  LEA.HI.X R72, R72, R13, R0, 0x3, P2 ;  /* 0x0000000d48487211 */ /* 0x000fe200010f1c00 */
[----:B------:R-:W-:Y:S01]  /*2720*/  FADD.FTZ R0, R71, R71 ;  /* 0x0000004747007221 */ /* 0x000fe20000010000 */
[----:B------:R-:W-:Y:S01]  /*2730*/  FADD.FTZ R71, R68, R68 ;  /* 0x0000004444477221 */ /* 0x000fe20000010000 */
[----:B------:R-:W-:Y:S01]  /*2740*/  FADD.FTZ R68, R64, R64 ;  /* 0x0000004040447221 */ /* 0x000fe20000010000 */
[----:B------:R-:W-:Y:S01]  /*2750*/  FADD.FTZ R64, R143, R143 ;  /* 0x0000008f8f407221 */ /* 0x000fe20000010000 */
[----:B------:R-:W3:Y:S01]  /*2760*/  LDC.64 R16, c[0x0][0x250] ;  /* 0x00009400ff107b82 */ /* 0x000ee20000000a00 */
[C---:B------:R-:W-:Y:S01]  /*2770*/  ISETP.NE.AND P1, PT, R42.reuse, RZ, PT ;  /* 0x000000ff2a00720c */ /* 0x040fe20003f25270 */
[----:B------:R-:W-:Y:S01]  /*2780*/  UMOV UR4, URZ ;  /* 0x0000003f00047c82 */ /* 0x000fe20008000000 */
[----:B------:R-:W-:Y:S01]  /*2790*/  ISETP.NE.AND P3, PT, R42, 0x1f, PT ;  /* 0x0000001f2a00780c */ /* 0x000fe20003f65270 */
[----:B------:R-:W-:Y:S01]  /*27a0*/  ULDC UR5, c[0x0][0x224] ;  /* 0x0000890000057ab9 */ /* 0x000fe20000000800 */
[----:B------:R-:W-:-:S02]  /*27b0*/  MOV R55, R52 ;  /* 0x0000003400377202 */ /* 0x000fc40000000f00 */
[----:B------:R-:W-:Y:S01]  /*27c0*/  MOV R140, RZ ;  /* 0x000000ff008c7202 */ /* 0x000fe20000000f00 */
[----:B------:R-:W4:Y:S01]  /*27d0*/  LDC.64 R28, c[0x0][0x238] ;  /* 0x00008e00ff1c7b82 */ /* 0x000f220000000a00 */
[----:B------:R-:W-:Y:S02]  /*27e0*/  MOV R54, R52 ;  /* 0x0000003400367202 */ /* 0x000fe40000000f00 */
[----:B------:R-:W-:Y:S02]  /*27f0*/  IADD3 R53, R42, 0x200, RZ ;  /* 0x000002002a357810 */ /* 0x000fe40007ffe0ff */
[----:B------:R-:W-:Y:S02]  /*2800*/  SHF.L.U32 R144, R144, 0x8, RZ ;  /* 0x0000000890907819 */ /* 0x000fe400000006ff */
[----:B--2---:R-:W-:Y:S02]  /*2810*/  SHF.L.U64.HI R19, R18, 0x3, R19 ;  /* 0x0000000312137819 */ /* 0x004fe40000010213 */
[----:B---3--:R-:W-:-:S02]  /*2820*/  SHF.L.U64.HI R142, R16, 0x3, R17 ;  /* 0x00000003108e7819 */ /* 0x008fc40000010211 */
[----:B01--4-:R-:W-:-:S07]  /*2830*/  SHF.L.U64.HI R29, R28, 0x3, R29 ;  /* 0x000000031c1d7819 */ /* 0x013fce000001021d */
.L_x_14085:
        /* <DEDUP_REMOVED lines=24> */
[----:B------:R2:W-:Y:S01]  /*29c0*/  MUFU.EX2 R147, R15 ;  /* 0x0000000f00937308 */ /* 0x0005e20000000800 */
[----:B-1----:R-:W-:-:S07]  /*29d0*/  FMUL.FTZ R32, R118, R31 ;  /* 0x0000001f76207220 */ /* 0x002fce0000410000 */
[----:B------:R1:W4:Y:S01]  /*29e0*/  MUFU.COS R148, R141 ;  /* 0x0000008d00947308 */ /* 0x0003220000000000 */
[----:B--2---:R-:W-:-:S07]  /*29f0*/  FMUL.FTZ R15, R114, R31 ;  /* 0x0000001f720f7220 */ /* 0x004fce0000410000 */
[----:B------:R-:W-:Y:S01]  /*2a00*/  MUFU.SIN R154, R151 ;  /* 0x00000097009a7308 */ /* 0x000fe20000000400 */
[----:B-1----:R-:W-:Y:S01]  /*2a10*/  FMUL.RZ R141, R32, 0.15915493667125701904 ;  /* 0x3e22f983208d7820 */ /* 0x002fe2000040c000 */
[----:B------:R-:W-:-:S06]  /*2a20*/  FMUL.FTZ R32, R118, R17 ;  /* 0x0000001176207220 */ /* 0x000fcc0000410000 */
[----:B------:R1:W-:Y:S08]  /*2a30*/  MUFU.COS R156, R151 ;  /* 0x00000097009c7308 */ /* 0x0003f00000000000 */
[----:B------:R2:W-:Y:S01]  /*2a40*/  MUFU.EX2 R149, R32 ;  /* 0x0000002000957308 */ /* 0x0005e20000000800 */
[----:B-1----:R-:W-:Y:S01]  /*2a50*/  FMUL.RZ R151, R15, 0.15915493667125701904 ;  /* 0x3e22f9830f977820 */ /* 0x002fe2000040c000 */
[----:B------:R-:W-:-:S06]  /*2a60*/  FMUL.FTZ R15, R114, R17 ;  /* 0x00000011720f7220 */ /* 0x000fcc0000410000 */
[----:B------:R1:W-:Y:S01]  /*2a70*/  MUFU.EX2 R159, R15 ;  /* 0x0000000f009f7308 */ /* 0x0003e20000000800 */
[----:B--2---:R-:W-:-:S07]  /*2a80*/  FMUL.FTZ R32, R112, R31 ;  /* 0x0000001f70207220 */ /* 0x004fce0000410000 */
[----:B------:R-:W-:Y:S01]  /*2a90*/  MUFU.SIN R158, R141 ;  /* 0x0000008d009e7308 */ /* 0x000fe20000000400 */
[----:B-1----:R-:W-:-:S04]  /*2aa0*/  FMUL.FTZ R15, R108, R31 ;  /* 0x0000001f6c0f7220 */ /* 0x002fc80000410000 */
[----:B------:R-:W-:Y:S01]  /*2ab0*/  FMUL.RZ R167, R15, 0.15915493667125701904 ;  /* 0x3e22f9830fa77820 */ /* 0x000fe2000040c000 */
[----:B------:R-:W-:Y:S02]  /*2ac0*/  SEL R15, R144, R53, !P1 ;  /* 0x00000035900f7207 */ /* 0x000fe40004800000 */
[----:B------:R1:W-:Y:S08]  /*2ad0*/  MUFU.COS R160, R141 ;  /* 0x0000008d00a07308 */ /* 0x0003f00000000000 */
[----:B------:R2:W-:Y:S01]  /*2ae0*/  MUFU.EX2 R143, R14 ;  /* 0x0000000e008f7308 */ /* 0x0005e20000000800 */
[----:B-1----:R-:W-:Y:S01]  /*2af0*/  FMUL.RZ R141, R32, 0.15915493667125701904 ;  /* 0x3e22f983208d7820 */ /* 0x002fe2000040c000 */
[----:B------:R-:W-:-:S06]  /*2b00*/  FMUL.FTZ R32, R112, R17 ;  /* 0x0000001170207220 */ /* 0x000fcc0000410000 */
[----:B------:R4:W-:Y:S01]  /*2b10*/  MUFU.EX2 R169, R32 ;  /* 0x0000002000a97308 */ /* 0x0009e20000000800 */
[----:B--2---:R-:W-:-:S07]  /*2b20*/  FMUL.FTZ R14, R116, R31 ;  /* 0x0000001f740e7220 */ /* 0x004fce0000410000 */
[----:B------:R-:W-:Y:S01]  /*2b30*/  MUFU.SIN R170, R141 ;  /* 0x0000008d00aa7308 */ /* 0x000fe20000000400 */
[C---:B----4-:R-:W-:Y:S01]  /*2b40*/  FMUL.FTZ R32, R33.reuse, R148 ;  /* 0x0000009421207220 */ /* 0x050fe20000410000 */
[----:B------:R-:W-:-:S06]  /*2b50*/  FMUL.FTZ R33, R33, R146 ;  /* 0x0000009221217220 */ /* 0x000fcc0000410000 */
[----:B------:R1:W-:Y:S08]  /*2b60*/  MUFU.COS R172, R141 ;  /* 0x0000008d00ac7308 */ /* 0x0003f00000000000 */
[----:B------:R-:W2:Y:S01]  /*2b70*/  MUFU.SIN R150, R145 ;  /* 0x0000009100967308 */ /* 0x000ea20000000400 */
[----:B-1----:R-:W-:-:S05]  /*2b80*/  LEA R141, R15, R52, 0x3 ;  /* 0x000000340f8d7211 */ /* 0x002fca00078e18ff */
[----:B------:R1:W-:Y:S02]  /*2b90*/  STS.64 [R141+0x880], R32 ;  /* 0x000880208d007388 */ /* 0x0003e40000000a00 */
[----:B------:R4:W-:Y:S08]  /*2ba0*/  MUFU.COS R152, R145 ;  /* 0x0000009100987308 */ /* 0x0009f00000000000 */
[----:B------:R-:W-:Y:S01]  /*2bb0*/  MUFU.SIN R166, R151 ;  /* 0x0000009700a67308 */ /* 0x000fe20000000400 */
[----:B----4-:R-:W-:Y:S01]  /*2bc0*/  FMUL.RZ R145, R14, 0.15915493667125701904 ;  /* 0x3e22f9830e917820 */ /* 0x010fe2000040c000 */
[----:B------:R-:W-:-:S06]  /*2bd0*/  FMUL.FTZ R14, R116, R17 ;  /* 0x00000011740e7220 */ /* 0x000fcc0000410000 */
[----:B------:R4:W-:Y:S01]  /*2be0*/  MUFU.EX2 R155, R14 ;  /* 0x0000000e009b7308 */ /* 0x0009e20000000800 */
[C---:B------:R-:W-:Y:S01]  /*2bf0*/  FMUL.FTZ R146, R104.reuse, R31 ;  /* 0x0000001f68927220 */ /* 0x040fe20000410000 */
[----:B-1----:R-:W-:-:S06]  /*2c00*/  FMUL.FTZ R141, R104, R17 ;  /* 0x00000011688d7220 */ /* 0x002fcc0000410000 */
[----:B------:R-:W-:Y:S01]  /*2c10*/  MUFU.SIN R162, R145 ;  /* 0x0000009100a27308 */ /* 0x000fe20000000400 */
[----:B----4-:R-:W-:-:S04]  /*2c20*/  FMUL.FTZ R14, R110, R31 ;  /* 0x0000001f6e0e7220 */ /* 0x010fc80000410000 */
[----:B------:R-:W-:Y:S01]  /*2c30*/  FMUL.RZ R153, R14, 0.15915493667125701904 ;  /* 0x3e22f9830e997820 */ /* 0x000fe2000040c000 */
[----:B------:R-:W-:Y:S01]  /*2c40*/  FMUL.FTZ R14, R110, R17 ;  /* 0x000000116e0e7220 */ /* 0x000fe20000410000 */
[----:B------:R-:W-:Y:S01]  /*2c50*/  FMUL.RZ R148, R146, 0.15915493667125701904 ;  /* 0x3e22f98392947820 */ /* 0x000fe2000040c000 */
[----:B------:R1:W-:Y:S08]  /*2c60*/  MUFU.COS R164, R145 ;  /* 0x0000009100a47308 */ /* 0x0003f00000000000 */
[----:B------:R4:W-:Y:S01]  /*2c70*/  MUFU.EX2 R178, R14 ;  /* 0x0000000e00b27308 */ /* 0x0009e20000000800 */
[----:B------:R-:W-:Y:S01]  /*2c80*/  FMUL.FTZ R146, R102, R31 ;  /* 0x0000001f66927220 */ /* 0x000fe20000410000 */
[----:B-1----:R-:W-:-:S06]  /*2c90*/  FMUL.FTZ R145, R108, R17 ;  /* 0x000000116c917220 */ /* 0x002fcc0000410000 */
[----:B------:R-:W-:Y:S01]  /*2ca0*/  MUFU.SIN R161, R153 ;  /* 0x0000009900a17308 */ /* 0x000fe20000000400 */
[----:B----4-:R-:W-:Y:S01]  /*2cb0*/  CS2R R14, SRZ ;  /* 0x00000000000e7805 */ /* 0x010fe2000001ff00 */
[----:B------:R-:W-:Y:S06]  /*2cc0*/  BAR.SYNC.DEFER_BLOCKING 0x0 ;  /* 0x0000000000007b1d */ /* 0x000fec0000010000 */
[----:B------:R1:W-:Y:S08]  /*2cd0*/  MUFU.COS R163, R153 ;  /* 0x0000009900a37308 */ /* 0x0003f00000000000 */
[----:B------:R4:W-:Y:S08]  /*2ce0*/  MUFU.EX2 R206, R141 ;  /* 0x0000008d00ce7308 */ /* 0x0009f00000000800 */
[----:B------:R0:W-:Y:S01]  /*2cf0*/  MUFU.COS R168, R151 ;  /* 0x0000009700a87308 */ /* 0x0001e20000000000 */
[----:B------:R2:W5:Y:S01]  /*2d00*/  @!P2 LDG.E.64 R14, desc[UR14][R34.64+0x8] ;  /* 0x0000080e220ea981 */ /* 0x000562000c1e1b00 */
[----:B-1----:R-:W-:Y:S01]  /*2d10*/  FMUL.RZ R153, R146, 0.15915493667125701904 ;  /* 0x3e22f98392997820 */ /* 0x002fe2000040c000 */
[----:B----4-:R-:W-:Y:S01]  /*2d20*/  FMUL.FTZ R141, R98, R31 ;  /* 0x0000001f628d7220 */ /* 0x010fe20000410000 */
[----:B------:R-:W-:-:S04]  /*2d30*/  FMUL.FTZ R146, R102, R17 ;  /* 0x0000001166927220 */ /* 0x000fc80000410000 */
[----:B------:R1:W-:Y:S01]  /*2d40*/  MUFU.EX2 R192, R145 ;  /* 0x0000009100c07308 */ /* 0x0003e20000000800 */
[----:B0-----:R-:W-:-:S04]  /*2d50*/  FMUL.FTZ R151, R106, R31 ;  /* 0x0000001f6a977220 */ /* 0x001fc80000410000 */
[----:B------:R-:W-:-:S03]  /*2d60*/  FMUL.RZ R151, R151, 0.15915493667125701904 ;  /* 0x3e22f98397977820 */ /* 0x000fc6000040c000 */
[----:B------:R-:W-:Y:S01]  /*2d70*/  MUFU.SIN R176, R153 ;  /* 0x0000009900b07308 */ /* 0x000fe20000000400 */
[----:B-1----:R-:W-:-:S07]  /*2d80*/  FMUL.FTZ R145, R106, R17 ;  /* 0x000000116a917220 */ /* 0x002fce0000410000 */
[----:B------:R0:W-:Y:S08]  /*2d90*/  MUFU.COS R210, R153 ;  /* 0x0000009900d27308 */ /* 0x0001f00000000000 */
[----:B------:R3:W-:Y:S01]  /*2da0*/  MUFU.EX2 R213, R146 ;  /* 0x0000009200d57308 */ /* 0x0007e20000000800 */
[----:B0-----:R-:W-:-:S07]  /*2db0*/  FMUL.RZ R153, R141, 0.15915493667125701904 ;  /* 0x3e22f9838d997820 */ /* 0x001fce000040c000 */
[----:B------:R0:W-:Y:S01]  /*2dc0*/  MUFU.EX2 R196, R145 ;  /* 0x0000009100c47308 */ /* 0x0001e20000000800 */
[----:B---3--:R-:W-:-:S07]  /*2dd0*/  FMUL.FTZ R146, R3, R12 ;  /* 0x0000000c03927220 */ /* 0x008fce0000410000 */
[----:B------:R-:W-:Y:S01]  /*2de0*/  MUFU.SIN R180, R153 ;  /* 0x0000009900b47308 */ /* 0x000fe20000000400 */
[----:B0-----:R-:W-:Y:S01]  /*2df0*/  FMUL.FTZ R145, R100, R31 ;  /* 0x0000001f64917220 */ /* 0x001fe20000410000 */
[----:B------:R-:W-:-:S06]  /*2e00*/  FFMA.FTZ R181, R2, R13, R146 ;  /* 0x0000000d02b57223 */ /* 0x000fcc0000010092 */
[----:B------:R0:W-:Y:S08]  /*2e10*/  MUFU.COS R212, R153 ;  /* 0x0000009900d47308 */ /* 0x0001f00000000000 */
[----:B------:R-:W-:Y:S01]  /*2e20*/  MUFU.SIN R173, R151 ;  /* 0x0000009700ad7308 */ /* 0x000fe20000000400 */
[----:B0-----:R-:W-:-:S04]  /*2e30*/  FMUL.FTZ R153, R3, R13 ;  /* 0x0000000d03997220 */ /* 0x001fc80000410000 */
[----:B------:R-:W-:Y:S01]  /*2e40*/  FFMA.FTZ R153, R2, R12, -R153 ;  /* 0x0000000c02997223 */ /* 0x000fe20000010899 */
[----:B------:R-:W-:Y:S02]  /*2e50*/  FMUL.FTZ R2, R94, R31 ;  /* 0x0000001f5e027220 */ /* 0x000fe40000410000 */
[----:B------:R0:W-:Y:S02]  /*2e60*/  MUFU.COS R175, R151 ;  /* 0x0000009700af7308 */ /* 0x0001e40000000000 */
[----:B------:R-:W-:-:S06]  /*2e70*/  FMUL.RZ R3, R2, 0.15915493667125701904 ;  /* 0x3e22f98302037820 */ /* 0x000fcc000040c000 */
[----:B------:R-:W-:Y:S01]  /*2e80*/  MUFU.SIN R165, R167 ;  /* 0x000000a700a57308 */ /* 0x000fe20000000400 */
[----:B0-----:R-:W-:-:S07]  /*2e90*/  FMUL.RZ R151, R145, 0.15915493667125701904 ;  /* 0x3e22f98391977820 */ /* 0x001fce000040c000 */
[----:B------:R-:W-:Y:S08]  /*2ea0*/  MUFU.SIN R185, R151 ;  /* 0x0000009700b97308 */ /* 0x000ff00000000400 */
[----:B------:R0:W-:Y:S01]  /*2eb0*/  MUFU.COS R187, R151 ;  /* 0x0000009700bb7308 */ /* 0x0001e20000000000 */
[----:B------:R-:W-:-:S07]  /*2ec0*/  FMUL.FTZ R145, R100, R17 ;  /* 0x0000001164917220 */ /* 0x000fce0000410000 */
[----:B------:R-:W-:Y:S01]  /*2ed0*/  MUFU.COS R171, R167 ;  /* 0x000000a700ab7308 */ /* 0x000fe20000000000 */
[-C--:B0-----:R-:W-:Y:S01]  /*2ee0*/  FMUL.FTZ R151, R94, R17.reuse ;  /* 0x000000115e977220 */ /* 0x081fe20000410000 */
[----:B------:R-:W-:-:S06]  /*2ef0*/  FMUL.FTZ R141, R98, R17 ;  /* 0x00000011628d7220 */ /* 0x000fcc0000410000 */
[----:B------:R-:W-:Y:S08]  /*2f00*/  MUFU.EX2 R199, R151 ;  /* 0x0000009700c77308 */ /* 0x000ff00000000800 */
[----:B------:R-:W0:Y:S08]  /*2f10*/  MUFU.COS R200, R3 ;  /* 0x0000000300c87308 */ /* 0x000e300000000000 */
[----:B------:R-:W1:Y:S08]  /*2f20*/  MUFU.SIN R2, R3 ;  /* 0x0000000300027308 */ /* 0x000e700000000400 */
[----:B------:R-:W-:Y:S08]  /*2f30*/  MUFU.SIN R179, R148 ;  /* 0x0000009400b37308 */ /* 0x000ff00000000400 */
[----:B------:R3:W-:Y:S02]  /*2f40*/  MUFU.COS R183, R148 ;  /* 0x0000009400b77308 */ /* 0x0007e40000000000 */
[C---:B---3--:R-:W-:Y:S01]  /*2f50*/  FMUL.FTZ R148, R96.reuse, R17 ;  /* 0x0000001160947220 */ /* 0x048fe20000410000 */
[----:B------:R-:W-:-:S04]  /*2f60*/  FMUL.FTZ R17, R96, R31 ;  /* 0x0000001f60117220 */ /* 0x000fc80000410000 */
[----:B------:R-:W-:Y:S01]  /*2f70*/  FMUL.RZ R167, R17, 0.15915493667125701904 ;  /* 0x3e22f98311a77820 */ /* 0x000fe2000040c000 */
[----:B------:R-:W-:Y:S01]  /*2f80*/  @P3 MOV R17, 0x400 ;  /* 0x0000040000113802 */ /* 0x000fe20000000f00 */
[----:B------:R3:W-:Y:S03]  /*2f90*/  MUFU.EX2 R220, R145 ;  /* 0x0000009100dc7308 */ /* 0x0007e60000000800 */
[----:B------:R-:W-:Y:S01]  /*2fa0*/  @P3 LEA R52, R174, R17, 0x18 ;  /* 0x00000011ae343211 */ /* 0x000fe200078ec0ff */
[----:B--2---:R-:W-:Y:S01]  /*2fb0*/  FMUL.FTZ R17, R143, R150 ;  /* 0x000000968f117220 */ /* 0x004fe20000410000 */
[----:B0-----:R-:W-:Y:S01]  /*2fc0*/  FMUL.FTZ R200, R199, R200 ;  /* 0x000000c8c7c87220 */ /* 0x001fe20000410000 */
[----:B---3--:R-:W-:Y:S01]  /*2fd0*/  FMUL.FTZ R145, R143, R152 ;  /* 0x000000988f917220 */ /* 0x008fe20000410000 */
[----:B------:R-:W-:Y:S01]  /*2fe0*/  FMUL.FTZ R152, R124, R157 ;  /* 0x0000009d7c987220 */ /* 0x000fe20000410000 */
[----:B-1----:R-:W-:Y:S01]  /*2ff0*/  FMUL.FTZ R199, R199, R2 ;  /* 0x00000002c7c77220 */ /* 0x002fe20000410000 */
[----:B------:R0:W-:Y:S02]  /*3000*/  MUFU.EX2 R203, R148 ;  /* 0x0000009400cb7308 */ /* 0x0001e40000000800 */
[----:B------:R-:W-:Y:S01]  /*3010*/  FMUL.FTZ R2, R17, R152 ;  /* 0x0000009811027220 */ /* 0x000fe20000410000 */
[C---:B------:R-:W-:Y:S01]  /*3020*/  FMUL.FTZ R151, R149.reuse, R160 ;  /* 0x000000a095977220 */ /* 0x040fe20000410000 */
[----:B------:R-:W-:Y:S01]  /*3030*/  FMUL.FTZ R143, R149, R158 ;  /* 0x0000009e958f7220 */ /* 0x000fe20000410000 */
[----:B------:R-:W-:Y:S01]  /*3040*/  FMUL.FTZ R149, R155, R164 ;  /* 0x000000a49b957220 */ /* 0x000fe20000410000 */
[----:B------:R-:W-:Y:S01]  /*3050*/  FFMA.FTZ R2, RZ, R145, R2 ;  /* 0x00000091ff027223 */ /* 0x000fe20000010002 */
[----:B0-----:R-:W-:Y:S01]  /*3060*/  FMUL.FTZ R148, R147, R154 ;  /* 0x0000009a93947220 */ /* 0x001fe20000410000 */
[-C--:B------:R-:W-:Y:S01]  /*3070*/  FMUL.FTZ R154, RZ, R17.reuse ;  /* 0x00000011ff9a7220 */ /* 0x080fe20000410000 */
[----:B------:R0:W-:Y:S01]  /*3080*/  MUFU.EX2 R211, R141 ;  /* 0x0000008d00d37308 */ /* 0x0001e20000000800 */
[----:B------:R-:W-:Y:S01]  /*3090*/  FMUL.FTZ R12, R32, R17 ;  /* 0x00000011200c7220 */ /* 0x000fe20000410000 */
[----:B------:R-:W-:Y:S01]  /*30a0*/  FADD.FTZ R157, RZ, R2 ;  /* 0x00000002ff9d7221 */ /* 0x000fe20000010000 */
[----:B0-----:R-:W-:Y:S01]  /*30b0*/  FMUL.FTZ R141, R155, R162 ;  /* 0x000000a29b8d7220 */ /* 0x001fe20000410000 */
[----:B------:R-:W-:Y:S01]  /*30c0*/  FFMA.FTZ R155, R145, R152, -R154 ;  /* 0x00000098919b7223 */ /* 0x000fe2000001089a */
[----:B------:R-:W-:Y:S01]  /*30d0*/  FMUL.FTZ R150, R147, R156 ;  /* 0x0000009c93967220 */ /* 0x000fe20000410000 */
[----:B------:R-:W-:-:S02]  /*30e0*/  FMUL.FTZ R174, R178, R163 ;  /* 0x000000a3b2ae7220 */ /* 0x000fc40000410000 */
[----:B------:R-:W-:Y:S01]  /*30f0*/  FFMA.FTZ R155, R122, R139, R155 ;  /* 0x0000008b7a9b7223 */ /* 0x000fe2000001009b */
[C---:B------:R-:W-:Y:S01]  /*3100*/  FMUL.FTZ R3, R33.reuse, R17 ;  /* 0x0000001121037220 */ /* 0x040fe20000410000 */
[----:B------:R-:W-:Y:S01]  /*3110*/  FFMA.FTZ R13, R33, R145, R12 ;  /* 0x00000091210d7223 */ /* 0x000fe2000001000c */
[----:B------:R-:W-:Y:S01]  /*3120*/  FMUL.FTZ R154, R148, R157 ;  /* 0x0000009d949a7220 */ /* 0x000fe20000410000 */
[----:B------:R-:W-:Y:S01]  /*3130*/  FMUL.FTZ R163, R56, R181 ;  /* 0x000000b538a37220 */ /* 0x000fe20000410000 */
[----:B------:R-:W-:Y:S01]  /*3140*/  FMUL.FTZ R156, R148, R155 ;  /* 0x0000009b949c7220 */ /* 0x000fe20000410000 */
[C---:B------:R-:W-:Y:S01]  /*3150*/  FMUL.FTZ R146, R159.reuse, R168 ;  /* 0x000000a89f927220 */ /* 0x040fe20000410000 */
[----:B------:R-:W-:Y:S01]  /*3160*/  FMUL.FTZ R147, R159, R166 ;  /* 0x000000a69f937220 */ /* 0x000fe20000410000 */
[----:B------:R-:W-:Y:S01]  /*3170*/  FFMA.FTZ R3, R32, R145, -R3 ;  /* 0x0000009120037223 */ /* 0x000fe20000010803 */
[----:B------:R-:W-:Y:S01]  /*3180*/  FMUL.FTZ R159, R148, R13 ;  /* 0x0000000d949f7220 */ /* 0x000fe20000410000 */
[----:B------:R-:W-:Y:S01]  /*3190*/  FFMA.FTZ R155, R150, R155, -R154 ;  /* 0x0000009b969b7223 */ /* 0x000fe2000001089a */
[----:B------:R-:W-:Y:S01]  /*31a0*/  FMUL.FTZ R166, R56, R153 ;  /* 0x0000009938a67220 */ /* 0x000fe20000410000 */
[----:B------:R-:W-:Y:S01]  /*31b0*/  FMUL.FTZ R154, R200, R163 ;  /* 0x000000a3c89a7220 */ /* 0x000fe20000410000 */
[----:B------:R-:W0:Y:S01]  /*31c0*/  MUFU.COS R204, R167 ;  /* 0x000000a700cc7308 */ /* 0x000e220000000000 */
[----:B------:R-:W-:Y:S01]  /*31d0*/  FFMA.FTZ R156, R150, R157, R156 ;  /* 0x0000009d969c7223 */ /* 0x000fe2000001009c */
[C---:B------:R-:W-:Y:S01]  /*31e0*/  FMUL.FTZ R188, R192.reuse, R171 ;  /* 0x000000abc0bc7220 */ /* 0x040fe20000410000 */
[----:B------:R-:W-:Y:S01]  /*31f0*/  FMUL.FTZ R192, R192, R165 ;  /* 0x000000a5c0c07220 */ /* 0x000fe20000410000 */
[-C--:B------:R-:W-:Y:S01]  /*3200*/  FMUL.FTZ R12, R148, R3.reuse ;  /* 0x00000003940c7220 */ /* 0x080fe20000410000 */
[----:B------:R-:W-:Y:S01]  /*3210*/  FFMA.FTZ R2, R150, R3, -R159 ;  /* 0x0000000396027223 */ /* 0x000fe2000001089f */
[----:B------:R-:W-:-:S02]  /*3220*/  FMUL.FTZ R165, R57, R181 ;  /* 0x000000b539a57220 */ /* 0x000fc40000410000 */
[----:B------:R-:W1:Y:S01]  /*3230*/  MUFU.SIN R182, R167 ;  /* 0x000000a700b67308 */ /* 0x000e620000000400 */
[C---:B------:R-:W-:Y:S01]  /*3240*/  FMUL.FTZ R3, R199.reuse, R163 ;  /* 0x000000a3c7037220 */ /* 0x040fe20000410000 */
[-C--:B------:R-:W-:Y:S01]  /*3250*/  FFMA.FTZ R158, -R199, R166.reuse, -R154 ;  /* 0x000000a6c79e7223 */ /* 0x080fe2000001099a */
[----:B------:R-:W-:Y:S01]  /*3260*/  FADD.FTZ R156, RZ, R156 ;  /* 0x0000009cff9c7221 */ /* 0x000fe20000010000 */
[----:B------:R-:W-:Y:S01]  /*3270*/  FFMA.FTZ R154, R120, R137, R155 ;  /* 0x00000089789a7223 */ /* 0x000fe2000001009b */
[----:B------:R-:W-:Y:S01]  /*3280*/  FMUL.FTZ R164, R57, R153 ;  /* 0x0000009939a47220 */ /* 0x000fe20000410000 */
[----:B------:R-:W-:Y:S01]  /*3290*/  FFMA.FTZ R3, R200, R166, -R3 ;  /* 0x000000a6c8037223 */ /* 0x000fe20000010803 */
[----:B------:R-:W-:Y:S01]  /*32a0*/  FADD.FTZ R157, -R165, R158 ;  /* 0x0000009ea59d7221 */ /* 0x000fe20000010100 */
[----:B------:R-:W-:Y:S01]  /*32b0*/  FFMA.FTZ R12, R150, R13, R12 ;  /* 0x0000000d960c7223 */ /* 0x000fe2000001000c */
[C---:B------:R-:W-:Y:S01]  /*32c0*/  FMUL.FTZ R158, R143.reuse, R156 ;  /* 0x0000009c8f9e7220 */ /* 0x040fe20000410000 */
[----:B------:R-:W-:Y:S01]  /*32d0*/  FMUL.FTZ R13, R143, R154 ;  /* 0x0000009a8f0d7220 */ /* 0x000fe20000410000 */
[----:B------:R-:W-:-:S02]  /*32e0*/  FADD.FTZ R155, R164, R3 ;  /* 0x00000003a49b7221 */ /* 0x000fc40000010000 */
[C---:B------:R-:W-:Y:S01]  /*32f0*/  FFMA.FTZ R3, R151.reuse, R154, -R158 ;  /* 0x0000009a97037223 */ /* 0x040fe2000001089e */
[----:B------:R-:W-:Y:S01]  /*3300*/  FFMA.FTZ R13, R151, R156, R13 ;  /* 0x0000009c970d7223 */ /* 0x000fe2000001000d */
[C---:B0-----:R-:W-:Y:S02]  /*3310*/  FMUL.FTZ R204, R203.reuse, R204 ;  /* 0x000000cccbcc7220 */ /* 0x041fe40000410000 */
[----:B------:R-:W-:Y:S01]  /*3320*/  FFMA.FTZ R156, R118, R135, R3 ;  /* 0x00000087769c7223 */ /* 0x000fe20000010003 */
[----:B------:R-:W-:Y:S01]  /*3330*/  FADD.FTZ R158, RZ, R13 ;  /* 0x0000000dff9e7221 */ /* 0x000fe20000010000 */
[----:B-1----:R-:W-:Y:S02]  /*3340*/  FMUL.FTZ R203, R203, R182 ;  /* 0x000000b6cbcb7220 */ /* 0x002fe40000410000 */
[C---:B------:R-:W-:Y:S01]  /*3350*/  FMUL.FTZ R160, R141.reuse, R156 ;  /* 0x0000009c8da07220 */ /* 0x040fe20000410000 */
[----:B------:R-:W-:Y:S01]  /*3360*/  FMUL.FTZ R13, R141, R158 ;  /* 0x0000009e8d0d7220 */ /* 0x000fe20000410000 */
[----:B------:R-:W-:-:S02]  /*3370*/  FMUL.FTZ R154, R203, -R155 ;  /* 0x8000009bcb9a7220 */ /* 0x000fc40000410000 */
[C---:B------:R-:W-:Y:S01]  /*3380*/  FFMA.FTZ R160, R149.reuse, R158, R160 ;  /* 0x0000009e95a07223 */ /* 0x040fe200000100a0 */
[----:B------:R-:W-:Y:S01]  /*3390*/  FFMA.FTZ R13, R149, R156, -R13 ;  /* 0x0000009c950d7223 */ /* 0x000fe2000001080d */
[-C--:B------:R-:W-:Y:S01]  /*33a0*/  FFMA.FTZ R168, R204, R157.reuse, R154 ;  /* 0x0000009dcca87223 */ /* 0x080fe2000001009a */
[----:B------:R-:W-:Y:S01]  /*33b0*/  FMUL.FTZ R159, R203, -R157 ;  /* 0x8000009dcb9f7220 */ /* 0x000fe20000410000 */
[C---:B------:R-:W-:Y:S01]  /*33c0*/  FMUL.FTZ R154, R143.reuse, R2 ;  /* 0x000000028f9a7220 */ /* 0x040fe20000410000 */
[-C--:B------:R-:W-:Y:S01]  /*33d0*/  FMUL.FTZ R3, R143, R12.reuse ;  /* 0x0000000c8f037220 */ /* 0x080fe20000410000 */
[----:B------:R-:W-:Y:S01]  /*33e0*/  FADD.FTZ R160, RZ, R160 ;  /* 0x000000a0ffa07221 */ /* 0x000fe20000010000 */
[----:B------:R-:W-:Y:S01]  /*33f0*/  FFMA.FTZ R13, R116, R133, R13 ;  /* 0x00000085740d7223 */ /* 0x000fe2000001000d */
[----:B------:R-:W-:Y:S01]  /*3400*/  FFMA.FTZ R162, R204, R155, -R159 ;  /* 0x0000009bcca27223 */ /* 0x000fe2000001089f */
[C---:B------:R-:W-:Y:S01]  /*3410*/  FFMA.FTZ R154, R151.reuse, R12, R154 ;  /* 0x0000000c979a7223 */ /* 0x040fe2000001009a */
[----:B------:R-:W-:Y:S01]  /*3420*/  FFMA.FTZ R2, R151, R2, -R3 ;  /* 0x0000000297027223 */ /* 0x000fe20000010803 */
[C---:B------:R-:W-:Y:S01]  /*3430*/  FMUL.FTZ R155, R147.reuse, R160 ;  /* 0x000000a0939b7220 */ /* 0x040fe20000410000 */
[----:B------:R-:W-:Y:S01]  /*3440*/  FMUL.FTZ R157, R147, R13 ;  /* 0x0000000d939d7220 */ /* 0x000fe20000410000 */
[C---:B------:R-:W-:Y:S01]  /*3450*/  FMUL.FTZ R208, R206.reuse, R183 ;  /* 0x000000b7ced07220 */ /* 0x040fe20000410000 */
[----:B------:R-:W-:Y:S01]  /*3460*/  FMUL.FTZ R206, R206, R179 ;  /* 0x000000b3cece7220 */ /* 0x000fe20000410000 */
[C---:B------:R-:W-:Y:S01]  /*3470*/  FMUL.FTZ R12, R141.reuse, R154 ;  /* 0x0000009a8d0c7220 */ /* 0x040fe20000410000 */
[----:B------:R-:W-:Y:S01]  /*3480*/  FMUL.FTZ R3, R141, R2 ;  /* 0x000000028d037220 */ /* 0x000fe20000410000 */
[----:B------:R-:W-:Y:S01]  /*3490*/  FMUL.FTZ R179, R58, R181 ;  /* 0x000000b53ab37220 */ /* 0x000fe20000410000 */
[C---:B------:R-:W-:Y:S01]  /*34a0*/  FFMA.FTZ R155, R146.reuse, R13, -R155 ;  /* 0x0000000d929b7223 */ /* 0x040fe2000001089b */
[----:B------:R-:W-:Y:S01]  /*34b0*/  FFMA.FTZ R157, R146, R160, R157 ;  /* 0x000000a0929d7223 */ /* 0x000fe2000001009d */
[----:B------:R-:W-:Y:S01]  /*34c0*/  FMUL.FTZ R167, R169, R172 ;  /* 0x000000aca9a77220 */ /* 0x000fe20000410000 */
[----:B------:R-:W-:Y:S01]  /*34d0*/  FMUL.FTZ R212, R211, R212 ;  /* 0x000000d4d3d47220 */ /* 0x000fe20000410000 */
[----:B------:R-:W-:Y:S01]  /*34e0*/  FFMA.FTZ R12, R149, R2, -R12 ;  /* 0x00000002950c7223 */ /* 0x000fe2000001080c */
[----:B------:R-:W-:Y:S01]  /*34f0*/  FMUL.FTZ R223, R58, R153 ;  /* 0x000000993adf7220 */ /* 0x000fe20000410000 */
[----:B------:R-:W-:Y:S01]  /*3500*/  FMUL.FTZ R169, R169, R170 ;  /* 0x000000aaa9a97220 */ /* 0x000fe20000410000 */
[----:B------:R-:W-:Y:S01]  /*3510*/  FMUL.FTZ R211, R211, R180 ;  /* 0x000000b4d3d37220 */ /* 0x000fe20000410000 */
[----:B------:R-:W-:Y:S01]  /*3520*/  FFMA.FTZ R3, R149, R154, R3 ;  /* 0x0000009a95037223 */ /* 0x000fe20000010003 */
[----:B------:R-:W-:Y:S01]  /*3530*/  FADD.FTZ R168, -R179, R168 ;  /* 0x000000a8b3a87221 */ /* 0x000fe20000010100 */
[----:B------:R-:W-:Y:S01]  /*3540*/  FFMA.FTZ R2, R114, R131, R155 ;  /* 0x0000008372027223 */ /* 0x000fe2000001009b */
[----:B------:R-:W-:Y:S01]  /*3550*/  FADD.FTZ R154, RZ, R157 ;  /* 0x0000009dff9a7221 */ /* 0x000fe20000010000 */
[----:B------:R-:W-:Y:S01]  /*3560*/  FADD.FTZ R162, R223, R162 ;  /* 0x000000a2dfa27221 */ /* 0x000fe20000010000 */
[----:B------:R-:W-:Y:S01]  /*3570*/  FMUL.FTZ R155, R211, -R168 ;  /* 0x800000a8d39b7220 */ /* 0x000fe20000410000 */
[C---:B------:R-:W-:Y:S01]  /*3580*/  FMUL.FTZ R156, R169.reuse, R2 ;  /* 0x00000002a99c7220 */ /* 0x040fe20000410000 */
[----:B------:R-:W-:Y:S01]  /*3590*/  FMUL.FTZ R13, R169, R154 ;  /* 0x0000009aa90d7220 */ /* 0x000fe20000410000 */
[-C--:B------:R-:W-:Y:S01]  /*35a0*/  FMUL.FTZ R157, R211, -R162.reuse ;  /* 0x800000a2d39d7220 */ /* 0x080fe20000410000 */
[C---:B------:R-:W-:Y:S01]  /*35b0*/  FFMA.FTZ R162, R212.reuse, R162, -R155 ;  /* 0x000000a2d4a27223 */ /* 0x040fe2000001089b */
[C---:B------:R-:W-:Y:S01]  /*35c0*/  FFMA.FTZ R156, R167.reuse, R154, R156 ;  /* 0x0000009aa79c7223 */ /* 0x040fe2000001009c */
[----:B------:R-:W-:Y:S01]  /*35d0*/  FFMA.FTZ R155, R167, R2, -R13 ;  /* 0x00000002a79b7223 */ /* 0x000fe2000001080d */
[----:B------:R-:W-:Y:S01]  /*35e0*/  FFMA.FTZ R168, R212, R168, R157 ;  /* 0x000000a8d4a87223 */ /* 0x000fe2000001009d */
[C---:B------:R-:W-:Y:S01]  /*35f0*/  FMUL.FTZ R13, R147.reuse, R3 ;  /* 0x00000003930d7220 */ /* 0x040fe20000410000 */
[----:B------:R-:W-:Y:S01]  /*3600*/  FMUL.FTZ R178, R178, R161 ;  /* 0x000000a1b2b27220 */ /* 0x000fe20000410000 */
[----:B------:R-:W-:Y:S01]  /*3610*/  FADD.FTZ R157, RZ, R156 ;  /* 0x0000009cff9d7221 */ /* 0x000fe20000010000 */
[----:B------:R-:W-:Y:S01]  /*3620*/  FFMA.FTZ R155, R112, R129, R155 ;  /* 0x00000081709b7223 */ /* 0x000fe2000001009b */
[-C--:B------:R-:W-:Y:S01]  /*3630*/  FFMA.FTZ R2, R146, R12.reuse, -R13 ;  /* 0x0000000c92027223 */ /* 0x080fe2000001080d */
[----:B------:R-:W-:Y:S01]  /*3640*/  FMUL.FTZ R154, R147, R12 ;  /* 0x0000000c939a7220 */ /* 0x000fe20000410000 */
[C---:B------:R-:W-:Y:S01]  /*3650*/  FMUL.FTZ R13, R178.reuse, R157 ;  /* 0x0000009db20d7220 */ /* 0x040fe20000410000 */
[----:B------:R-:W-:-:S03]  /*3660*/  FMUL.FTZ R12, R178, R155 ;  /* 0x0000009bb20c7220 */ /* 0x000fc60000410000 */
[C---:B------:R-:W-:Y:S01]  /*3670*/  FFMA.FTZ R13, R174.reuse, R155, -R13 ;  /* 0x0000009bae0d7223 */ /* 0x040fe2000001080d */
[----:B------:R-:W-:Y:S01]  /*3680*/  FFMA.FTZ R12, R174, R157, R12 ;  /* 0x0000009dae0c7223 */ /* 0x000fe2000001000c */
[----:B------:R-:W-:Y:S01]  /*3690*/  FFMA.FTZ R154, R146, R3, R154 ;  /* 0x00000003929a7223 */ /* 0x000fe2000001009a */
[C---:B------:R-:W-:Y:S01]  /*36a0*/  FMUL.FTZ R215, R59.reuse, R181 ;  /* 0x000000b53bd77220 */ /* 0x040fe20000410000 */
[----:B------:R-:W-:Y:S01]  /*36b0*/  FMUL.FTZ R207, R59, R153 ;  /* 0x000000993bcf7220 */ /* 0x000fe20000410000 */
[----:B------:R-:W-:Y:S01]  /*36c0*/  FFMA.FTZ R13, R110, R127, R13 ;  /* 0x0000007f6e0d7223 */ /* 0x000fe2000001000d */
[----:B------:R-:W-:Y:S01]  /*36d0*/  FADD.FTZ R3, RZ, R12 ;  /* 0x0000000cff037221 */ /* 0x000fe20000010000 */
[C---:B------:R-:W-:Y:S01]  /*36e0*/  FMUL.FTZ R216, R220.reuse, R187 ;  /* 0x000000bbdcd87220 */ /* 0x040fe20000410000 */
[----:B------:R-:W-:Y:S01]  /*36f0*/  FMUL.FTZ R220, R220, R185 ;  /* 0x000000b9dcdc7220 */ /* 0x000fe20000410000 */
        /* <DEDUP_REMOVED lines=8> */
[----:B------:R-:W-:Y:S01]  /*3780*/  FMUL.FTZ R198, R196, R175 ;  /* 0x000000afc4c67220 */ /* 0x000fe20000410000 */
[C---:B------:R-:W-:Y:S01]  /*3790*/  FFMA.FTZ R12, R216.reuse, R157, -R161 ;  /* 0x0000009dd80c7223 */ /* 0x040fe200000108a1 */
[----:B------:R-:W-:Y:S01]  /*37a0*/  FFMA.FTZ R13, R216, R159, R158 ;  /* 0x0000009fd80d7223 */ /* 0x000fe2000001009e */
[C---:B------:R-:W-:Y:S01]  /*37b0*/  FMUL.FTZ R156, R169.reuse, R154 ;  /* 0x0000009aa99c7220 */ /* 0x040fe20000410000 */
[----:B------:R-:W-:Y:S01]  /*37c0*/  FMUL.FTZ R196, R196, R173 ;  /* 0x000000adc4c47220 */ /* 0x000fe20000410000 */
[----:B------:R-:W-:Y:S01]  /*37d0*/  FADD.FTZ R161, RZ, R155 ;  /* 0x0000009bffa17221 */ /* 0x000fe20000010000 */
[----:B------:R-:W-:Y:S01]  /*37e0*/  FFMA.FTZ R159, R108, R125, R3 ;  /* 0x0000007d6c9f7223 */ /* 0x000fe20000010003 */
[-C--:B------:R-:W-:Y:S01]  /*37f0*/  FMUL.FTZ R155, R169, R2.reuse ;  /* 0x00000002a99b7220 */ /* 0x080fe20000410000 */
[----:B------:R-:W-:-:S02]  /*3800*/  FFMA.FTZ R3, R167, R2, -R156 ;  /* 0x00000002a7037223 */ /* 0x000fc4000001089c */
[C---:B------:R-:W-:Y:S01]  /*3810*/  FMUL.FTZ R2, R196.reuse, R159 ;  /* 0x0000009fc4027220 */ /* 0x040fe20000410000 */
[----:B------:R-:W-:Y:S01]  /*3820*/  FFMA.FTZ R155, R167, R154, R155 ;  /* 0x0000009aa79b7223 */ /* 0x000fe2000001009b */
[----:B------:R-:W-:Y:S01]  /*3830*/  FMUL.FTZ R171, R196, R161 ;  /* 0x000000a1c4ab7220 */ /* 0x000fe20000410000 */
[----:B------:R-:W-:Y:S01]  /*3840*/  FMUL.FTZ R157, R178, R3 ;  /* 0x00000003b29d7220 */ /* 0x000fe20000410000 */
[----:B------:R-:W-:Y:S01]  /*3850*/  FFMA.FTZ R161, R198, R161, R2 ;  /* 0x000000a1c6a17223 */ /* 0x000fe20000010002 */
[----:B------:R-:W-:Y:S01]  /*3860*/  FMUL.FTZ R2, R178, R155 ;  /* 0x0000009bb2027220 */ /* 0x000fe20000410000 */
[----:B------:R-:W-:Y:S01]  /*3870*/  FFMA.FTZ R171, R198, R159, -R171 ;  /* 0x0000009fc6ab7223 */ /* 0x000fe200000108ab */
[C---:B------:R-:W-:Y:S01]  /*3880*/  FFMA.FTZ R157, R174.reuse, R155, R157 ;  /* 0x0000009bae9d7223 */ /* 0x040fe2000001009d */
[----:B------:R-:W-:Y:S01]  /*3890*/  FADD.FTZ R161, RZ, R161 ;  /* 0x000000a1ffa17221 */ /* 0x000fe20000010000 */
        /* <DEDUP_REMOVED lines=9> */
[----:B------:R-:W-:Y:S01]  /*3930*/  FFMA.FTZ R159, R208, R161, R159 ;  /* 0x000000a1d09f7223 */ /* 0x000fe2000001009f */
[C---:B------:R-:W-:Y:S01]  /*3940*/  FMUL.FTZ R210, R213.reuse, R210 ;  /* 0x000000d2d5d27220 */ /* 0x040fe20000410000 */
[----:B------:R-:W-:Y:S01]  /*3950*/  FMUL.FTZ R3, R196, R155 ;  /* 0x0000009bc4037220 */ /* 0x000fe20000410000 */
[----:B------:R-:W-:Y:S01]  /*3960*/  FMUL.FTZ R213, R213, R176 ;  /* 0x000000b0d5d57220 */ /* 0x000fe20000410000 */
[----:B------:R-:W-:Y:S01]  /*3970*/  FFMA.FTZ R171, R104, R113, R171 ;  /* 0x0000007168ab7223 */ /* 0x000fe200000100ab */
[-C--:B------:R-:W-:Y:S01]  /*3980*/  FMUL.FTZ R2, R196, R157.reuse ;  /* 0x0000009dc4027220 */ /* 0x080fe20000410000 */
[----:B------:R-:W-:Y:S01]  /*3990*/  FADD.FTZ R159, RZ, R159 ;  /* 0x0000009fff9f7221 */ /* 0x000fe20000010000 */
[C---:B------:R-:W-:Y:S01]  /*39a0*/  FFMA.FTZ R3, R198.reuse, R157, R3 ;  /* 0x0000009dc6037223 */ /* 0x040fe20000010003 */
[C---:B------:R-:W-:Y:S01]  /*39b0*/  FMUL.FTZ R154, R213.reuse, R171 ;  /* 0x000000abd59a7220 */ /* 0x040fe20000410000 */
[----:B------:R-:W-:Y:S01]  /*39c0*/  FFMA.FTZ R155, R198, R155, -R2 ;  /* 0x0000009bc69b7223 */ /* 0x000fe20000010802 */
[C---:B------:R-:W-:Y:S01]  /*39d0*/  FMUL.FTZ R161, R213.reuse, R159 ;  /* 0x0000009fd5a17220 */ /* 0x040fe20000410000 */
[----:B------:R-:W-:Y:S01]  /*39e0*/  FMUL.FTZ R157, R206, R3 ;  /* 0x00000003ce9d7220 */ /* 0x000fe20000410000 */
[----:B------:R-:W-:Y:S01]  /*39f0*/  FFMA.FTZ R154, R210, R159, R154 ;  /* 0x0000009fd29a7223 */ /* 0x000fe2000001009a */
[----:B------:R-:W-:Y:S01]  /*3a00*/  FMUL.FTZ R2, R206, R155 ;  /* 0x0000009bce027220 */ /* 0x000fe20000410000 */
[----:B------:R-:W-:Y:S01]  /*3a10*/  FFMA.FTZ R161, R210, R171, -R161 ;  /* 0x000000abd2a17223 */ /* 0x000fe200000108a1 */
[C---:B------:R-:W-:Y:S01]  /*3a20*/  FFMA.FTZ R157, R208.reuse, R155, -R157 ;  /* 0x0000009bd09d7223 */ /* 0x040fe2000001089d */
[----:B------:R-:W-:Y:S01]  /*3a30*/  FADD.FTZ R155, RZ, R154 ;  /* 0x0000009aff9b7221 */ /* 0x000fe20000010000 */
[----:B------:R-:W-:Y:S01]  /*3a40*/  FFMA.FTZ R2, R208, R3, R2 ;  /* 0x00000003d0027223 */ /* 0x000fe20000010002 */
[----:B------:R-:W-:Y:S01]  /*3a50*/  FFMA.FTZ R161, R102, R115, R161 ;  /* 0x0000007366a17223 */ /* 0x000fe200000100a1 */
[C---:B------:R-:W-:Y:S01]  /*3a60*/  FMUL.FTZ R3, R213.reuse, R157 ;  /* 0x0000009dd5037220 */ /* 0x040fe20000410000 */
[C---:B------:R-:W-:Y:S01]  /*3a70*/  FMUL.FTZ R156, R220.reuse, R155 ;  /* 0x0000009bdc9c7220 */ /* 0x040fe20000410000 */
[-C--:B------:R-:W-:Y:S01]  /*3a80*/  FMUL.FTZ R154, R213, R2.reuse ;  /* 0x00000002d59a7220 */ /* 0x080fe20000410000 */
[-C--:B------:R-:W-:Y:S01]  /*3a90*/  FMUL.FTZ R159, R220, R161.reuse ;  /* 0x000000a1dc9f7220 */ /* 0x080fe20000410000 */
        /* <DEDUP_REMOVED lines=11> */
[C---:B------:R-:W-:Y:S01]  /*3b50*/  FMUL.FTZ R157, R211.reuse, R159 ;  /* 0x0000009fd39d7220 */ /* 0x040fe20000410000 */
[C---:B------:R-:W-:Y:S01]  /*3b60*/  FMUL.FTZ R3, R211.reuse, R155 ;  /* 0x0000009bd3037220 */ /* 0x040fe20000410000 */
[----:B------:R-:W-:Y:S01]  /*3b70*/  FFMA.FTZ R159, R212, R159, R154 ;  /* 0x0000009fd49f7223 */ /* 0x000fe2000001009a */
[----:B------:R-:W-:-:S02]  /*3b80*/  FMUL.FTZ R154, R211, R2 ;  /* 0x00000002d39a7220 */ /* 0x000fc40000410000 */
[C---:B------:R-:W-:Y:S01]  /*3b90*/  FFMA.FTZ R3, R212.reuse, R2, R3 ;  /* 0x00000002d4037223 */ /* 0x040fe20000010003 */
[C---:B------:R-:W-:Y:S01]  /*3ba0*/  FFMA.FTZ R157, R212.reuse, R161, -R157 ;  /* 0x000000a1d49d7223 */ /* 0x040fe2000001089d */
[----:B------:R-:W-:Y:S01]  /*3bb0*/  FFMA.FTZ R154, R212, R155, -R154 ;  /* 0x0000009bd49a7223 */ /* 0x000fe2000001089a */
[----:B------:R-:W-:Y:S01]  /*3bc0*/  FADD.FTZ R159, RZ, R159 ;  /* 0x0000009fff9f7221 */ /* 0x000fe20000010000 */
[C---:B------:R-:W-:Y:S01]  /*3bd0*/  FMUL.FTZ R155, R203.reuse, R3 ;  /* 0x00000003cb9b7220 */ /* 0x040fe20000410000 */
[----:B------:R-:W-:Y:S01]  /*3be0*/  FFMA.FTZ R157, R98, R121, R157 ;  /* 0x00000079629d7223 */ /* 0x000fe2000001009d */
[CC--:B------:R-:W-:Y:S01]  /*3bf0*/  FMUL.FTZ R2, R203.reuse, R154.reuse ;  /* 0x0000009acb027220 */ /* 0x0c0fe20000410000 */
[C---:B------:R-:W-:Y:S01]  /*3c00*/  FMUL.FTZ R156, R203.reuse, R159 ;  /* 0x0000009fcb9c7220 */ /* 0x040fe20000410000 */
[C---:B------:R-:W-:Y:S01]  /*3c10*/  FFMA.FTZ R154, R204.reuse, R154, -R155 ;  /* 0x0000009acc9a7223 */ /* 0x040fe2000001089b */
[----:B------:R-:W-:Y:S01]  /*3c20*/  FMUL.FTZ R158, R203, R157 ;  /* 0x0000009dcb9e7220 */ /* 0x000fe20000410000 */
[C---:B------:R-:W-:Y:S01]  /*3c30*/  FFMA.FTZ R3, R204.reuse, R3, R2 ;  /* 0x00000003cc037223 */ /* 0x040fe20000010002 */
[----:B------:R-:W-:Y:S01]  /*3c40*/  FFMA.FTZ R157, R204, R157, -R156 ;  /* 0x0000009dcc9d7223 */ /* 0x000fe2000001089c */
[----:B------:R-:W-:Y:S01]  /*3c50*/  @P3 LEA R2, R42, R52, 0x3 ;  /* 0x000000342a023211 */ /* 0x000fe200078e18ff */
[C---:B------:R-:W-:Y:S01]  /*3c60*/  FMUL.FTZ R156, R199.reuse, R154 ;  /* 0x0000009ac79c7220 */ /* 0x040fe20000410000 */
[----:B------:R-:W-:-:S03]  /*3c70*/  FMUL.FTZ R155, R199, R3 ;  /* 0x00000003c79b7220 */ /* 0x000fc60000410000 */
[----:B------:R-:W-:Y:S02]  /*3c80*/  FFMA.FTZ R161, R200, R3, R156 ;  /* 0x00000003c8a17223 */ /* 0x000fe4000001009c */
[----:B------:R-:W0:Y:S01]  /*3c90*/  @P3 LDS.64 R2, [R2+0x1888] ;  /* 0x0018880002023984 */ /* 0x000e220000000a00 */
[----:B------:R-:W-:Y:S01]  /*3ca0*/  FFMA.FTZ R158, R204, R159, R158 ;  /* 0x0000009fcc9e7223 */ /* 0x000fe2000001009e */
[----:B------:R-:W-:-:S03]  /*3cb0*/  FFMA.FTZ R157, R96, R119, R157 ;  /* 0x00000077609d7223 */ /* 0x000fc6000001009d */
[----:B------:R-:W-:Y:S01]  /*3cc0*/  FADD.FTZ R158, RZ, R158 ;  /* 0x0000009eff9e7221 */ /* 0x000fe20000010000 */
[CC--:B------:R-:W-:Y:S01]  /*3cd0*/  FMUL.FTZ R159, R199.reuse, R157.reuse ;  /* 0x0000009dc79f7220 */ /* 0x0c0fe20000410000 */
[----:B------:R-:W-:Y:S02]  /*3ce0*/  BSSY B0, `(.L_x_14071) ;  /* 0x000000f000007945 */ /* 0x000fe40003800000 */
[----:B------:R-:W-:Y:S01]  /*3cf0*/  FMUL.FTZ R160, R199, R158 ;  /* 0x0000009ec7a07220 */ /* 0x000fe20000410000 */
[C---:B------:R-:W-:Y:S01]  /*3d00*/  FFMA.FTZ R154, R200.reuse, R154, -R155 ;  /* 0x0000009ac89a7223 */ /* 0x040fe2000001089b */
[C---:B------:R-:W-:Y:S02]  /*3d10*/  FFMA.FTZ R159, R200.reuse, R158, R159 ;  /* 0x0000009ec89f7223 */ /* 0x040fe4000001009f */
[----:B------:R-:W-:Y:S01]  /*3d20*/  FFMA.FTZ R157, R200, R157, -R160 ;  /* 0x0000009dc89d7223 */ /* 0x000fe200000108a0 */
[----:B------:R-:W-:Y:S06]  /*3d30*/  @P3 BRA `(.L_x_14072) ;  /* 0x0000000000243947 */ /* 0x000fec0003800000 */
[----:B------:R-:W-:-:S13]  /*3d40*/  ISETP.NE.AND P2, PT, R44, R63, PT ;  /* 0x0000003f2c00720c */ /* 0x000fda0003f45270 */
[----:B0-----:R-:W-:-:S04]  /*3d50*/  @P2 LEA.HI R2, R44, R44, RZ, 0x1 ;  /* 0x0000002c2c022211 */ /* 0x001fc800078f08ff */
[----:B------:R-:W-:Y:S02]  /*3d60*/  @P2 LOP3.LUT R3, R2, 0x1ffffe, RZ, 0xc0, !PT ;  /* 0x001ffffe02032812 */ /* 0x000fe400078ec0ff */
[----:B------:R-:W-:Y:S02]  /*3d70*/  MOV R2, 0x3f800000 ;  /* 0x3f80000000027802 */ /* 0x000fe40000000f00 */
[----:B------:R-:W-:-:S04]  /*3d80*/  @P2 IADD3 R3, -R3, R44, RZ ;  /* 0x0000002c03032210 */ /* 0x000fc80007ffe1ff */
[----:B------:R-:W-:Y:S01]  /*3d90*/  @P2 LEA R155, R3, 0x880, 0xb ;  /* 0x00000880039b2811 */ /* 0x000fe200078e58ff */
[----:B------:R-:W-:-:S03]  /*3da0*/  HFMA2.MMA R3, -RZ, RZ, 0, 0 ;  /* 0x00000000ff037435 */ /* 0x000fc600000001ff */
[----:B------:R-:W-:-:S07]  /*3db0*/  @P2 IADD3 R155, R155, R54, RZ ;  /* 0x000000369b9b2210 */ /* 0x000fce0007ffe0ff */
[----:B------:R1:W2:Y:S02]  /*3dc0*/  @P2 LDS.64 R2, [R155] ;  /* 0x000000009b022984 */ /* 0x0002a40000000a00 */
.L_x_14072:
[----:B------:R-:W-:Y:S05]  /*3dd0*/  BSYNC B0 ;  /* 0x0000000000007941 */ /* 0x000fea0003800000 */
.L_x_14071:
[----:B------:R-:W3:Y:S01]  /*3de0*/  SHFL.UP PT, R158, R154, 0x1, RZ ;  /* 0x042000009a9e7989 */ /* 0x000ee200000e00ff */
[----:B------:R-:W-:Y:S01]  /*3df0*/  FADD.FTZ R156, RZ, R159 ;  /* 0x0000009fff9c7221 */ /* 0x000fe20000010000 */
[C---:B------:R-:W-:Y:S01]  /*3e00*/  FMUL.FTZ R218, R60.reuse, R181 ;  /* 0x000000b53cda7220 */ /* 0x040fe20000410000 */
[----:B------:R-:W-:Y:S01]  /*3e10*/  FMUL.FTZ R221, R60, R153 ;  /* 0x000000993cdd7220 */ /* 0x000fe20000410000 */
[----:B------:R-:W4:Y:S01]  /*3e20*/  SHFL.UP PT, R159, R161, 0x1, RZ ;  /* 0x04200000a19f7989 */ /* 0x000f2200000e00ff */
[----:B-1----:R-:W-:Y:S01]  /*3e30*/  FFMA.FTZ R155, R94, R95, R157 ;  /* 0x0000005f5e9b7223 */ /* 0x002fe2000001009d */
[----:B------:R-:W-:Y:S01]  /*3e40*/  FADD.FTZ R160, -R218, R13 ;  /* 0x0000000ddaa07221 */ /* 0x000fe20000010100 */
[----:B------:R-:W-:Y:S01]  /*3e50*/  FADD.FTZ R157, R221, R12 ;  /* 0x0000000cdd9d7221 */ /* 0x000fe20000010000 */
[----:B------:R-:W1:Y:S01]  /*3e60*/  SHFL.UP PT, R13, R156, 0x1, RZ ;  /* 0x042000009c0d7989 */ /* 0x000e6200000e00ff */
[----:B------:R-:W-:Y:S01]  /*3e70*/  FMUL.FTZ R219, R61, R153 ;  /* 0x000000993ddb7220 */ /* 0x000fe20000410000 */
[CC--:B------:R-:W-:Y:S01]  /*3e80*/  FMUL.FTZ R171, R213.reuse, -R160.reuse ;  /* 0x800000a0d5ab7220 */ /* 0x0c0fe20000410000 */
[----:B------:R-:W-:Y:S01]  /*3e90*/  FMUL.FTZ R173, R213, -R157 ;  /* 0x8000009dd5ad7220 */ /* 0x000fe20000410000 */
[----:B------:R-:W0:Y:S01]  /*3ea0*/  SHFL.UP PT, R12, R155, 0x1, RZ ;  /* 0x042000009b0c7989 */ /* 0x000e2200000e00ff */
[----:B------:R-:W-:Y:S01]  /*3eb0*/  FMUL.FTZ R214, R61, R181 ;  /* 0x000000b53dd67220 */ /* 0x000fe20000410000 */
[C---:B------:R-:W-:Y:S01]  /*3ec0*/  FFMA.FTZ R162, R210.reuse, R157, -R171 ;  /* 0x0000009dd2a27223 */ /* 0x040fe200000108ab */
[----:B------:R-:W-:Y:S01]  /*3ed0*/  FFMA.FTZ R173, R210, R160, R173 ;  /* 0x000000a0d2ad7223 */ /* 0x000fe200000100ad */
[----:B------:R-:W-:Y:S01]  /*3ee0*/  ISETP.GE.AND P2, PT, R43, 0x1, PT ;  /* 0x000000012b00780c */ /* 0x000fe20003f46270 */
[----:B------:R-:W-:Y:S01]  /*3ef0*/  FMUL.FTZ R205, R62, R181 ;  /* 0x000000b53ecd7220 */ /* 0x000fe20000410000 */
[----:B------:R-:W-:Y:S01]  /*3f00*/  FADD.FTZ R171, R219, R162 ;  /* 0x000000a2dbab7221 */ /* 0x000fe20000010000 */
[----:B------:R-:W-:Y:S01]  /*3f10*/  FADD.FTZ R173, -R214, R173 ;  /* 0x000000add6ad7221 */ /* 0x000fe20000010100 */
[----:B------:R-:W-:Y:S01]  /*3f20*/  FMUL.FTZ R209, R62, R153 ;  /* 0x000000993ed17220 */ /* 0x000fe20000410000 */
[----:B------:R-:W-:Y:S01]  /*3f30*/  FMUL.FTZ R202, R64, R181 ;  /* 0x000000b540ca7220 */ /* 0x000fe20000410000 */
[C---:B------:R-:W-:Y:S01]  /*3f40*/  FMUL.FTZ R162, R206.reuse, -R171 ;  /* 0x800000abcea27220 */ /* 0x040fe20000410000 */
[----:B------:R-:W-:Y:S01]  /*3f50*/  FMUL.FTZ R175, R206, -R173 ;  /* 0x800000adceaf7220 */ /* 0x000fe20000410000 */
[C---:B---3--:R-:W-:Y:S01]  /*3f60*/  FMUL.FTZ R157, R161.reuse, R158 ;  /* 0x0000009ea19d7220 */ /* 0x048fe20000410000 */
[----:B------:R-:W-:Y:S01]  /*3f70*/  FMUL.FTZ R201, R64, R153 ;  /* 0x0000009940c97220 */ /* 0x000fe20000410000 */
[C---:B------:R-:W-:Y:S01]  /*3f80*/  FFMA.FTZ R170, R208.reuse, R173, R162 ;  /* 0x000000add0aa7223 */ /* 0x040fe200000100a2 */
[----:B------:R-:W-:Y:S01]  /*3f90*/  FFMA.FTZ R168, R208, R171, -R175 ;  /* 0x000000abd0a87223 */ /* 0x000fe200000108af */
[-C--:B----4-:R-:W-:Y:S01]  /*3fa0*/  FFMA.FTZ R160, R154, R159.reuse, R157 ;  /* 0x0000009f9aa07223 */ /* 0x090fe2000001009d */
[----:B------:R-:W-:Y:S01]  /*3fb0*/  FMUL.FTZ R159, R161, R159 ;  /* 0x0000009fa19f7220 */ /* 0x000fe20000410000 */
[----:B------:R-:W-:Y:S01]  /*3fc0*/  FADD.FTZ R173, -R205, R170 ;  /* 0x000000aacdad7221 */ /* 0x000fe20000010100 */
[----:B------:R-:W-:Y:S01]  /*3fd0*/  FADD.FTZ R171, R209, R168 ;  /* 0x000000a8d1ab7221 */ /* 0x000fe20000010000 */
[C---:B-1----:R-:W-:Y:S01]  /*3fe0*/  FMUL.FTZ R157, R161.reuse, R13 ;  /* 0x0000000da19d7220 */ /* 0x042fe20000410000 */
[----:B------:R-:W-:Y:S01]  /*3ff0*/  FSEL R162, R161, R160, !P2 ;  /* 0x000000a0a1a27208 */ /* 0x000fe20005000000 */
[----:B------:R-:W-:Y:S01]  /*4000*/  FMUL.FTZ R175, R196, -R173 ;  /* 0x800000adc4af7220 */ /* 0x000fe20000410000 */
[----:B------:R-:W-:Y:S01]  /*4010*/  FMUL.FTZ R190, R65, R181 ;  /* 0x000000b541be7220 */ /* 0x000fe20000410000 */
[-C--:B0-----:R-:W-:Y:S01]  /*4020*/  FMUL.FTZ R160, R161, R12.reuse ;  /* 0x0000000ca1a07220 */ /* 0x081fe20000410000 */
[C---:B------:R-:W-:Y:S01]  /*4030*/  FFMA.FTZ R12, R154.reuse, R12, -R157 ;  /* 0x0000000c9a0c7223 */ /* 0x040fe2000001089d */
[----:B------:R-:W-:Y:S01]  /*4040*/  FMUL.FTZ R194, R65, R153 ;  /* 0x0000009941c27220 */ /* 0x000fe20000410000 */
[----:B------:R-:W0:Y:S01]  /*4050*/  SHFL.UP PT, R157, R162, 0x2, RZ ;  /* 0x04400000a29d7989 */ /* 0x000e2200000e00ff */
[C---:B------:R-:W-:Y:S01]  /*4060*/  FFMA.FTZ R13, R154.reuse, R13, R160 ;  /* 0x0000000d9a0d7223 */ /* 0x040fe200000100a0 */
[----:B------:R-:W-:Y:S01]  /*4070*/  @P2 FADD.FTZ R155, R155, R12 ;  /* 0x0000000c9b9b2221 */ /* 0x000fe20000010000 */
[----:B------:R-:W-:Y:S01]  /*4080*/  @P2 FFMA.FTZ R154, R154, R158, -R159 ;  /* 0x0000009e9a9a2223 */ /* 0x000fe2000001089f */
[-C--:B------:R-:W-:Y:S01]  /*4090*/  FMUL.FTZ R158, R196, -R171.reuse ;  /* 0x800000abc49e7220 */ /* 0x080fe20000410000 */
[----:B------:R-:W-:Y:S01]  /*40a0*/  @P2 FADD.FTZ R156, R156, R13 ;  /* 0x0000000d9c9c2221 */ /* 0x000fe20000010000 */
[C---:B------:R-:W-:Y:S01]  /*40b0*/  FFMA.FTZ R12, R198.reuse, R171, -R175 ;  /* 0x000000abc60c7223 */ /* 0x040fe200000108af */
[----:B------:R-:W1:Y:S01]  /*40c0*/  SHFL.UP PT, R159, R155, 0x2, RZ ;  /* 0x044000009b9f7989 */ /* 0x000e6200000e00ff */
[----:B------:R-:W-:Y:S01]  /*40d0*/  FFMA.FTZ R175, R198, R173, R158 ;  /* 0x000000adc6af7223 */ /* 0x000fe2000001009e */
[CC--:B--2---:R-:W-:Y:S01]  /*40e0*/  FMUL.FTZ R173, R199.reuse, -R2.reuse ;  /* 0x80000002c7ad7220 */ /* 0x0c4fe20000410000 */
[-C--:B------:R-:W-:Y:S01]  /*40f0*/  FMUL.FTZ R171, R199, R3.reuse ;  /* 0x00000003c7ab7220 */ /* 0x080fe20000410000 */
[----:B------:R-:W2:Y:S01]  /*4100*/  SHFL.UP PT, R161, R156, 0x2, RZ ;  /* 0x044000009ca17989 */ /* 0x000ea200000e00ff */
[----:B------:R-:W-:Y:S01]  /*4110*/  FADD.FTZ R185, -R202, R175 ;  /* 0x000000afcab97221 */ /* 0x000fe20000010100 */
[C---:B------:R-:W-:Y:S01]  /*4120*/  FFMA.FTZ R173, R200.reuse, -R3, R173 ;  /* 0x80000003c8ad7223 */ /* 0x040fe200000100ad */
[----:B------:R-:W-:Y:S01]  /*4130*/  ISETP.GE.AND P2, PT, R43, 0x2, PT ;  /* 0x000000022b00780c */ /* 0x000fe20003f46270 */
[----:B------:R-:W3:Y:S01]  /*4140*/  SHFL.UP PT, R13, R154, 0x2, RZ ;  /* 0x044000009a0d7989 */ /* 0x000ee200000e00ff */
[----:B------:R-:W-:Y:S01]  /*4150*/  FADD.FTZ R183, R201, R12 ;  /* 0x0000000cc9b77221 */ /* 0x000fe20000010000 */
[----:B------:R-:W-:Y:S01]  /*4160*/  FFMA.FTZ R171, R200, R2, -R171 ;  /* 0x00000002c8ab7223 */ /* 0x000fe200000108ab */
[C---:B------:R-:W-:Y:S01]  /*4170*/  FMUL.FTZ R175, R203.reuse, -R173 ;  /* 0x800000adcbaf7220 */ /* 0x040fe20000410000 */
[C---:B------:R-:W-:Y:S01]  /*4180*/  FMUL.FTZ R187, R192.reuse, -R185 ;  /* 0x800000b9c0bb7220 */ /* 0x040fe20000410000 */
[----:B------:R-:W-:Y:S01]  /*4190*/  FMUL.FTZ R158, R192, -R183 ;  /* 0x800000b7c09e7220 */ /* 0x000fe20000410000 */
[-C--:B------:R-:W-:Y:S01]  /*41a0*/  FMUL.FTZ R12, R203, -R171.reuse ;  /* 0x800000abcb0c7220 */ /* 0x080fe20000410000 */
[----:B------:R-:W-:Y:S01]  /*41b0*/  FFMA.FTZ R175, R204, R171, -R175 ;  /* 0x000000abccaf7223 */ /* 0x000fe200000108af */
[C---:B------:R-:W-:Y:S01]  /*41c0*/  FFMA.FTZ R187, R188.reuse, R183, -R187 ;  /* 0x000000b7bcbb7223 */ /* 0x040fe200000108bb */
[----:B------:R-:W-:Y:S01]  /*41d0*/  FFMA.FTZ R185, R188, R185, R158 ;  /* 0x000000b9bcb97223 */ /* 0x000fe2000001009e */
[----:B------:R-:W-:Y:S01]  /*41e0*/  FFMA.FTZ R173, R204, R173, R12 ;  /* 0x000000adccad7223 */ /* 0x000fe2000001000c */
[----:B0-----:R-:W-:Y:S01]  /*41f0*/  FMUL.FTZ R12, R162, R157 ;  /* 0x0000009da20c7220 */ /* 0x001fe20000410000 */
[----:B------:R-:W-:Y:S01]  /*4200*/  FADD.FTZ R187, R194, R187 ;  /* 0x000000bbc2bb7221 */ /* 0x000fe20000010000 */
[----:B------:R-:W-:Y:S01]  /*4210*/  FADD.FTZ R185, -R190, R185 ;  /* 0x000000b9beb97221 */ /* 0x000fe20000010100 */
[C---:B------:R-:W-:Y:S01]  /*4220*/  FMUL.FTZ R186, R66.reuse, R153 ;  /* 0x0000009942ba7220 */ /* 0x040fe20000410000 */
[----:B------:R-:W-:Y:S01]  /*4230*/  FMUL.FTZ R180, R66, R181 ;  /* 0x000000b542b47220 */ /* 0x000fe20000410000 */
[----:B-1----:R-:W-:Y:S01]  /*4240*/  FMUL.FTZ R171, R162, R159 ;  /* 0x0000009fa2ab7220 */ /* 0x002fe20000410000 */
[----:B------:R-:W-:Y:S01]  /*4250*/  FMUL.FTZ R172, R67, R153 ;  /* 0x0000009943ac7220 */ /* 0x000fe20000410000 */
[----:B------:R-:W-:Y:S01]  /*4260*/  ISETP.GE.OR P0, PT, R44, UR5, P0 ;  /* 0x000000052c007c0c */ /* 0x000fe20008706670 */
[----:B------:R-:W-:Y:S01]  /*4270*/  BSSY B0, `(.L_x_14073) ;  /* 0x00000d0000007945 */ /* 0x000fe20003800000 */
[-C--:B--2---:R-:W-:Y:S01]  /*4280*/  FMUL.FTZ R160, R162, R161.reuse ;  /* 0x000000a1a2a07220 */ /* 0x084fe20000410000 */
[----:B------:R-:W-:Y:S01]  /*4290*/  FFMA.FTZ R171, R154, R161, R171 ;  /* 0x000000a19aab7223 */ /* 0x000fe200000100ab */
[----:B---3--:R-:W-:-:S02]  /*42a0*/  FMUL.FTZ R158, R162, R13 ;  /* 0x0000000da29e7220 */ /* 0x008fc40000410000 */
[----:B------:R-:W-:Y:S01]  /*42b0*/  FFMA.FTZ R160, R154, R159, -R160 ;  /* 0x0000009f9aa07223 */ /* 0x000fe200000108a0 */
[----:B------:R-:W-:Y:S01]  /*42c0*/  @P2 FADD.FTZ R156, R156, R171 ;  /* 0x000000ab9c9c2221 */ /* 0x000fe20000010000 */
[----:B------:R-:W-:Y:S01]  /*42d0*/  FMUL.FTZ R171, R178, -R185 ;  /* 0x800000b9b2ab7220 */ /* 0x000fe20000410000 */
[C---:B------:R-:W-:Y:S01]  /*42e0*/  FFMA.FTZ R157, R154.reuse, R157, R158 ;  /* 0x0000009d9a9d7223 */ /* 0x040fe2000001009e */
[----:B------:R-:W-:Y:S01]  /*42f0*/  @P2 FFMA.FTZ R154, R154, R13, -R12 ;  /* 0x0000000d9a9a2223 */ /* 0x000fe2000001080c */
[----:B------:R-:W-:Y:S01]  /*4300*/  @P2 FADD.FTZ R155, R155, R160 ;  /* 0x000000a09b9b2221 */ /* 0x000fe20000010000 */
[C---:B------:R-:W-:Y:S01]  /*4310*/  FMUL.FTZ R13, R211.reuse, -R175 ;  /* 0x800000afd30d7220 */ /* 0x040fe20000410000 */
[----:B------:R-:W0:Y:S01]  /*4320*/  SHFL.UP PT, R159, R156, 0x4, RZ ;  /* 0x048000009c9f7989 */ /* 0x000e2200000e00ff */
[----:B------:R-:W-:Y:S01]  /*4330*/  FSEL R157, R162, R157, !P2 ;  /* 0x0000009da29d7208 */ /* 0x000fe20005000000 */
[----:B------:R-:W-:Y:S01]  /*4340*/  FMUL.FTZ R160, R178, -R187 ;  /* 0x800000bbb2a07220 */ /* 0x000fe20000410000 */
[-C--:B------:R-:W-:Y:S01]  /*4350*/  FFMA.FTZ R161, R212, R173.reuse, R13 ;  /* 0x000000add4a17223 */ /* 0x080fe2000001000d */
[----:B------:R-:W1:Y:S01]  /*4360*/  SHFL.UP PT, R158, R155, 0x4, RZ ;  /* 0x048000009b9e7989 */ /* 0x000e6200000e00ff */
[----:B------:R-:W-:Y:S01]  /*4370*/  FMUL.FTZ R173, R211, -R173 ;  /* 0x800000add3ad7220 */ /* 0x000fe20000410000 */
[C---:B------:R-:W-:Y:S01]  /*4380*/  FFMA.FTZ R187, R174.reuse, R187, -R171 ;  /* 0x000000bbaebb7223 */ /* 0x040fe200000108ab */
[----:B------:R-:W-:Y:S01]  /*4390*/  FFMA.FTZ R185, R174, R185, R160 ;  /* 0x000000b9aeb97223 */ /* 0x000fe200000100a0 */
[----:B------:R-:W2:Y:S01]  /*43a0*/  SHFL.UP PT, R12, R154, 0x4, RZ ;  /* 0x048000009a0c7989 */ /* 0x000ea200000e00ff */
[----:B------:R-:W-:Y:S01]  /*43b0*/  FFMA.FTZ R173, R212, R175, -R173 ;  /* 0x000000afd4ad7223 */ /* 0x000fe200000108ad */
[----:B------:R-:W-:Y:S01]  /*43c0*/  FMUL.FTZ R171, R220, -R161 ;  /* 0x800000a1dcab7220 */ /* 0x000fe20000410000 */
[----:B------:R-:W-:Y:S01]  /*43d0*/  FADD.FTZ R162, R186, R187 ;  /* 0x000000bbbaa27221 */ /* 0x000fe20000010000 */
[----:B------:R-:W3:Y:S01]  /*43e0*/  SHFL.UP PT, R13, R157, 0x4, RZ ;  /* 0x048000009d0d7989 */ /* 0x000ee200000e00ff */
[-C--:B------:R-:W-:Y:S01]  /*43f0*/  FMUL.FTZ R160, R220, -R173.reuse ;  /* 0x800000addca07220 */ /* 0x080fe20000410000 */
[----:B------:R-:W-:Y:S01]  /*4400*/  FFMA.FTZ R171, R216, R173, -R171 ;  /* 0x000000add8ab7223 */ /* 0x000fe200000108ab */
[----:B------:R-:W-:Y:S01]  /*4410*/  FADD.FTZ R168, -R180, R185 ;  /* 0x000000b9b4a87221 */ /* 0x000fe20000010100 */
[----:B------:R-:W-:Y:S01]  /*4420*/  FMUL.FTZ R173, R169, -R162 ;  /* 0x800000a2a9ad7220 */ /* 0x000fe20000410000 */
[----:B------:R-:W-:Y:S01]  /*4430*/  FFMA.FTZ R160, R216, R161, R160 ;  /* 0x000000a1d8a07223 */ /* 0x000fe200000100a0 */
[----:B------:R-:W-:Y:S01]  /*4440*/  ISETP.GE.AND P2, PT, R43, 0x4, PT ;  /* 0x000000042b00780c */ /* 0x000fe20003f46270 */
[----:B------:R-:W-:Y:S01]  /*4450*/  FMUL.FTZ R170, R169, -R168 ;  /* 0x800000a8a9aa7220 */ /* 0x000fe20000410000 */
[CC--:B------:R-:W-:Y:S01]  /*4460*/  FMUL.FTZ R175, R213.reuse, -R171.reuse ;  /* 0x800000abd5af7220 */ /* 0x0c0fe20000410000 */
[----:B------:R-:W-:Y:S01]  /*4470*/  FMUL.FTZ R161, R213, -R160 ;  /* 0x800000a0d5a17220 */ /* 0x000fe20000410000 */
[C---:B------:R-:W-:Y:S01]  /*4480*/  FFMA.FTZ R168, R167.reuse, R168, R173 ;  /* 0x000000a8a7a87223 */ /* 0x040fe200000100ad */
[----:B------:R-:W-:Y:S01]  /*4490*/  FFMA.FTZ R185, R167, R162, -R170 ;  /* 0x000000a2a7b97223 */ /* 0x000fe200000108aa */
[C---:B------:R-:W-:Y:S01]  /*44a0*/  FFMA.FTZ R183, R210.reuse, R160, R175 ;  /* 0x000000a0d2b77223 */ /* 0x040fe200000100af */
[----:B------:R-:W-:Y:S01]  /*44b0*/  FFMA.FTZ R173, R210, R171, -R161 ;  /* 0x000000abd2ad7223 */ /* 0x000fe200000108a1 */
[----:B0-----:R-:W-:Y:S01]  /*44c0*/  FMUL.FTZ R171, R157, R159 ;  /* 0x0000009f9dab7220 */ /* 0x001fe20000410000 */
[----:B------:R-:W-:Y:S01]  /*44d0*/  FMUL.FTZ R175, R67, R181 ;  /* 0x000000b543af7220 */ /* 0x000fe20000410000 */
[-C--:B-1----:R-:W-:Y:S01]  /*44e0*/  FMUL.FTZ R162, R157, R158.reuse ;  /* 0x0000009e9da27220 */ /* 0x082fe20000410000 */
[----:B------:R-:W-:Y:S01]  /*44f0*/  FADD.FTZ R185, R172, R185 ;  /* 0x000000b9acb97221 */ /* 0x000fe20000010000 */
[C---:B------:R-:W-:Y:S01]  /*4500*/  FFMA.FTZ R158, R154.reuse, R158, -R171 ;  /* 0x0000009e9a9e7223 */ /* 0x040fe200000108ab */
[----:B------:R-:W-:Y:S01]  /*4510*/  FADD.FTZ R168, -R175, R168 ;  /* 0x000000a8afa87221 */ /* 0x000fe20000010100 */
[-C--:B--2---:R-:W-:Y:S01]  /*4520*/  FMUL.FTZ R160, R157, R12.reuse ;  /* 0x0000000c9da07220 */ /* 0x084fe20000410000 */
[C---:B------:R-:W-:Y:S01]  /*4530*/  FFMA.FTZ R159, R154.reuse, R159, R162 ;  /* 0x0000009f9a9f7223 */ /* 0x040fe200000100a2 */
[----:B------:R-:W-:Y:S01]  /*4540*/  @P2 FADD.FTZ R155, R155, R158 ;  /* 0x0000009e9b9b2221 */ /* 0x000fe20000010000 */
[----:B------:R-:W-:Y:S01]  /*4550*/  FMUL.FTZ R189, R147, -R185 ;  /* 0x800000b993bd7220 */ /* 0x000fe20000410000 */
[CC--:B---3--:R-:W-:Y:S01]  /*4560*/  FMUL.FTZ R161, R157.reuse, R13.reuse ;  /* 0x0000000d9da17220 */ /* 0x0c8fe20000410000 */
[----:B------:R-:W-:Y:S01]  /*4570*/  FFMA.FTZ R160, R154, R13, R160 ;  /* 0x0000000d9aa07223 */ /* 0x000fe200000100a0 */
[----:B------:R-:W-:Y:S01]  /*4580*/  FMUL.FTZ R13, R206, -R173 ;  /* 0x800000adce0d7220 */ /* 0x000fe20000410000 */
[----:B------:R-:W-:Y:S01]  /*4590*/  @P2 FADD.FTZ R156, R156, R159 ;  /* 0x0000009f9c9c2221 */ /* 0x000fe20000010000 */
[----:B------:R-:W-:Y:S01]  /*45a0*/  @P2 FFMA.FTZ R154, R154, R12, -R161 ;  /* 0x0000000c9a9a2223 */ /* 0x000fe200000108a1 */
[----:B------:R-:W0:Y:S01]  /*45b0*/  SHFL.UP PT, R159, R155, 0x8, RZ ;  /* 0x050000009b9f7989 */ /* 0x000e2200000e00ff */
[----:B------:R-:W-:Y:S01]  /*45c0*/  FSEL R160, R157, R160, !P2 ;  /* 0x000000a09da07208 */ /* 0x000fe20005000000 */
[-C--:B------:R-:W-:Y:S01]  /*45d0*/  FFMA.FTZ R171, R208, R183.reuse, R13 ;  /* 0x000000b7d0ab7223 */ /* 0x080fe2000001000d */
[----:B------:R-:W-:Y:S01]  /*45e0*/  FMUL.FTZ R183, R206, -R183 ;  /* 0x800000b7ceb77220 */ /* 0x000fe20000410000 */
[----:B------:R-:W1:Y:S01]  /*45f0*/  SHFL.UP PT, R13, R154, 0x8, RZ ;  /* 0x050000009a0d7989 */ /* 0x000e6200000e00ff */
[-C--:B------:R-:W-:Y:S01]  /*4600*/  FMUL.FTZ R187, R147, -R168.reuse ;  /* 0x800000a893bb7220 */ /* 0x080fe20000410000 */
[----:B------:R-:W-:Y:S01]  /*4610*/  FFMA.FTZ R189, R146, R168, R189 ;  /* 0x000000a892bd7223 */ /* 0x000fe200000100bd */
[----:B------:R-:W-:Y:S01]  /*4620*/  FFMA.FTZ R183, R208, R173, -R183 ;  /* 0x000000add0b77223 */ /* 0x000fe200000108b7 */
[----:B------:R-:W2:Y:S01]  /*4630*/  SHFL.UP PT, R161, R156, 0x8, RZ ;  /* 0x050000009ca17989 */ /* 0x000ea200000e00ff */
[----:B------:R-:W-:Y:S01]  /*4640*/  FMUL.FTZ R173, R196, -R171 ;  /* 0x800000abc4ad7220 */ /* 0x000fe20000410000 */
[----:B------:R-:W-:Y:S01]  /*4650*/  FFMA.FTZ R187, R146, R185, -R187 ;  /* 0x000000b992bb7223 */ /* 0x000fe200000108bb */
[C---:B------:R-:W-:Y:S01]  /*4660*/  FMUL.FTZ R162, R68.reuse, R181 ;  /* 0x000000b544a27220 */ /* 0x040fe20000410000 */
[----:B------:R-:W3:Y:S01]  /*4670*/  SHFL.UP PT, R157, R160, 0x8, RZ ;  /* 0x05000000a09d7989 */ /* 0x000ee200000e00ff */
[----:B------:R-:W-:Y:S01]  /*4680*/  FMUL.FTZ R168, R68, R153 ;  /* 0x0000009944a87220 */ /* 0x000fe20000410000 */
[-C--:B------:R-:W-:Y:S01]  /*4690*/  FMUL.FTZ R12, R196, -R183.reuse ;  /* 0x800000b7c40c7220 */ /* 0x080fe20000410000 */
[----:B------:R-:W-:Y:S01]  /*46a0*/  FFMA.FTZ R173, R198, R183, -R173 ;  /* 0x000000b7c6ad7223 */ /* 0x000fe200000108ad */
[----:B------:R-:W-:Y:S01]  /*46b0*/  FADD.FTZ R170, -R162, R189 ;  /* 0x000000bda2aa7221 */ /* 0x000fe20000010100 */
[----:B------:R-:W-:Y:S01]  /*46c0*/  FADD.FTZ R158, R168, R187 ;  /* 0x000000bba89e7221 */ /* 0x000fe20000010000 */
[----:B------:R-:W-:Y:S01]  /*46d0*/  ISETP.GE.AND P2, PT, R43, 0x8, PT ;  /* 0x000000082b00780c */ /* 0x000fe20003f46270 */
[----:B------:R-:W-:Y:S01]  /*46e0*/  FFMA.FTZ R171, R198, R171, R12 ;  /* 0x000000abc6ab7223 */ /* 0x000fe2000001000c */
[C---:B------:R-:W-:Y:S01]  /*46f0*/  FMUL.FTZ R12, R192.reuse, -R173 ;  /* 0x800000adc00c7220 */ /* 0x040fe20000410000 */
[C---:B------:R-:W-:Y:S01]  /*4700*/  FMUL.FTZ R176, R141.reuse, -R170 ;  /* 0x800000aa8db07220 */ /* 0x040fe20000410000 */
[-C--:B------:R-:W-:Y:S01]  /*4710*/  FMUL.FTZ R185, R141, -R158.reuse ;  /* 0x8000009e8db97220 */ /* 0x080fe20000410000 */
[-C--:B------:R-:W-:Y:S01]  /*4720*/  FMUL.FTZ R183, R192, -R171.reuse ;  /* 0x800000abc0b77220 */ /* 0x080fe20000410000 */
[----:B------:R-:W-:Y:S01]  /*4730*/  FFMA.FTZ R187, R188, R171, R12 ;  /* 0x000000abbcbb7223 */ /* 0x000fe2000001000c */
[C---:B------:R-:W-:Y:S01]  /*4740*/  FFMA.FTZ R176, R149.reuse, R158, -R176 ;  /* 0x0000009e95b07223 */ /* 0x040fe200000108b0 */
[----:B------:R-:W-:Y:S01]  /*4750*/  FFMA.FTZ R182, R149, R170, R185 ;  /* 0x000000aa95b67223 */ /* 0x000fe200000100b9 */
[C---:B0-----:R-:W-:Y:S01]  /*4760*/  FMUL.FTZ R171, R160.reuse, R159 ;  /* 0x0000009fa0ab7220 */ /* 0x041fe20000410000 */
[----:B-1----:R-:W-:Y:S01]  /*4770*/  FMUL.FTZ R158, R160, R13 ;  /* 0x0000000da09e7220 */ /* 0x002fe20000410000 */
[----:B------:R-:W-:Y:S01]  /*4780*/  FFMA.FTZ R185, R188, R173, -R183 ;  /* 0x000000adbcb97223 */ /* 0x000fe200000108b7 */
[-C--:B--2---:R-:W-:Y:S01]  /*4790*/  FMUL.FTZ R170, R160, R161.reuse ;  /* 0x000000a1a0aa7220 */ /* 0x084fe20000410000 */
[----:B------:R-:W-:Y:S01]  /*47a0*/  FFMA.FTZ R171, R154, R161, R171 ;  /* 0x000000a19aab7223 */ /* 0x000fe200000100ab */
[C---:B------:R-:W-:Y:S01]  /*47b0*/  FMUL.FTZ R161, R69.reuse, R181 ;  /* 0x000000b545a17220 */ /* 0x040fe20000410000 */
[-C--:B---3--:R-:W-:Y:S01]  /*47c0*/  FMUL.FTZ R12, R160, R157.reuse ;  /* 0x0000009da00c7220 */ /* 0x088fe20000410000 */
[C---:B------:R-:W-:Y:S01]  /*47d0*/  FFMA.FTZ R157, R154.reuse, R157, R158 ;  /* 0x0000009d9a9d7223 */ /* 0x040fe2000001009e */
[C---:B------:R-:W-:Y:S01]  /*47e0*/  FFMA.FTZ R170, R154.reuse, R159, -R170 ;  /* 0x0000009f9aaa7223 */ /* 0x040fe200000108aa */
[----:B------:R-:W-:Y:S01]  /*47f0*/  FMUL.FTZ R159, R69, R153 ;  /* 0x00000099459f7220 */ /* 0x000fe20000410000 */
[----:B------:R-:W-:Y:S01]  /*4800*/  @P2 FFMA.FTZ R154, R154, R13, -R12 ;  /* 0x0000000d9a9a2223 */ /* 0x000fe2000001080c */
[----:B------:R-:W-:Y:S01]  /*4810*/  FADD.FTZ R182, -R161, R182 ;  /* 0x000000b6a1b67221 */ /* 0x000fe20000010100 */
[----:B------:R-:W-:Y:S01]  /*4820*/  FSEL R12, R160, R157, !P2 ;  /* 0x0000009da00c7208 */ /* 0x000fe20005000000 */
[----:B------:R-:W-:Y:S01]  /*4830*/  FADD.FTZ R176, R159, R176 ;  /* 0x000000b09fb07221 */ /* 0x000fe20000010000 */
[----:B------:R-:W-:Y:S01]  /*4840*/  @P2 FADD.FTZ R156, R156, R171 ;  /* 0x000000ab9c9c2221 */ /* 0x000fe20000010000 */
[----:B------:R-:W0:Y:S01]  /*4850*/  SHFL.UP PT, R13, R154, 0x10, RZ ;  /* 0x060000009a0d7989 */ /* 0x000e2200000e00ff */
[----:B------:R-:W-:Y:S01]  /*4860*/  FMUL.FTZ R158, R143, -R182 ;  /* 0x800000b68f9e7220 */ /* 0x000fe20000410000 */
[----:B------:R-:W-:Y:S01]  /*4870*/  @P2 FADD.FTZ R155, R155, R170 ;  /* 0x000000aa9b9b2221 */ /* 0x000fe20000010000 */
[C---:B------:R-:W-:Y:S01]  /*4880*/  FMUL.FTZ R157, R178.reuse, -R187 ;  /* 0x800000bbb29d7220 */ /* 0x040fe20000410000 */
[----:B------:R-:W1:Y:S01]  /*4890*/  SHFL.UP PT, R171, R12, 0x10, RZ ;  /* 0x060000000cab7989 */ /* 0x000e6200000e00ff */
[-C--:B------:R-:W-:Y:S01]  /*48a0*/  FMUL.FTZ R160, R178, -R185.reuse ;  /* 0x800000b9b2a07220 */ /* 0x080fe20000410000 */
[-C--:B------:R-:W-:Y:S01]  /*48b0*/  FMUL.FTZ R191, R143, -R176.reuse ;  /* 0x800000b08fbf7220 */ /* 0x080fe20000410000 */
[C---:B------:R-:W-:Y:S01]  /*48c0*/  FFMA.FTZ R189, R151.reuse, R176, -R158 ;  /* 0x000000b097bd7223 */ /* 0x040fe2000001089e */
[C---:B------:R-:W-:Y:S01]  /*48d0*/  FFMA.FTZ R158, R174.reuse, R185, -R157 ;  /* 0x000000b9ae9e7223 */ /* 0x040fe2000001089d */
[----:B------:R-:W2:Y:S01]  /*48e0*/  SHFL.UP PT, R183, R156, 0x10, RZ ;  /* 0x060000009cb77989 */ /* 0x000ea200000e00ff */
[----:B------:R-:W-:Y:S01]  /*48f0*/  FFMA.FTZ R182, R151, R182, R191 ;  /* 0x000000b697b67223 */ /* 0x000fe200000100bf */
[----:B------:R-:W-:Y:S01]  /*4900*/  FFMA.FTZ R170, R174, R187, R160 ;  /* 0x000000bbaeaa7223 */ /* 0x000fe200000100a0 */
[C---:B------:R-:W-:Y:S01]  /*4910*/  FMUL.FTZ R157, R70.reuse, R181 ;  /* 0x000000b5469d7220 */ /* 0x040fe20000410000 */
[----:B------:R-:W3:Y:S01]  /*4920*/  SHFL.UP PT, R173, R155, 0x10, RZ ;  /* 0x060000009bad7989 */ /* 0x000ee200000e00ff */
[C---:B------:R-:W-:Y:S01]  /*4930*/  FMUL.FTZ R176, R169.reuse, -R158 ;  /* 0x8000009ea9b07220 */ /* 0x040fe20000410000 */
[-C--:B------:R-:W-:Y:S01]  /*4940*/  FMUL.FTZ R185, R169, -R170.reuse ;  /* 0x800000aaa9b97220 */ /* 0x080fe20000410000 */
[----:B------:R-:W-:Y:S01]  /*4950*/  FADD.FTZ R187, -R157, R182 ;  /* 0x000000b69dbb7221 */ /* 0x000fe20000010100 */
[----:B------:R-:W-:Y:S01]  /*4960*/  FMUL.FTZ R160, R70, R153 ;  /* 0x0000009946a07220 */ /* 0x000fe20000410000 */
[C---:B------:R-:W-:Y:S01]  /*4970*/  FFMA.FTZ R182, R167.reuse, R170, R176 ;  /* 0x000000aaa7b67223 */ /* 0x040fe200000100b0 */
[----:B------:R-:W-:Y:S01]  /*4980*/  FFMA.FTZ R158, R167, R158, -R185 ;  /* 0x0000009ea79e7223 */ /* 0x000fe200000108b9 */
[----:B------:R-:W-:Y:S01]  /*4990*/  ISETP.GE.AND P2, PT, R43, 0x10, PT ;  /* 0x000000102b00780c */ /* 0x000fe20003f46270 */
[----:B------:R-:W-:Y:S01]  /*49a0*/  FADD.FTZ R189, R160, R189 ;  /* 0x000000bda0bd7221 */ /* 0x000fe20000010000 */
[----:B------:R-:W-:Y:S01]  /*49b0*/  FMUL.FTZ R185, R147, -R182 ;  /* 0x800000b693b97220 */ /* 0x000fe20000410000 */
[----:B------:R-:W-:-:S02]  /*49c0*/  FMUL.FTZ R191, R148, -R187 ;  /* 0x800000bb94bf7220 */ /* 0x000fc40000410000 */
[----:B------:R-:W-:Y:S01]  /*49d0*/  FMUL.FTZ R170, R148, -R189 ;  /* 0x800000bd94aa7220 */ /* 0x000fe20000410000 */
[-C--:B------:R-:W-:Y:S01]  /*49e0*/  FFMA.FTZ R184, R146, R158.reuse, -R185 ;  /* 0x0000009e92b87223 */ /* 0x080fe200000108b9 */
[----:B0-----:R-:W-:Y:S01]  /*49f0*/  FMUL.FTZ R185, R12, R13 ;  /* 0x0000000d0cb97220 */ /* 0x001fe20000410000 */
[C---:B------:R-:W-:Y:S01]  /*4a00*/  FFMA.FTZ R222, R150.reuse, R189, -R191 ;  /* 0x000000bd96de7223 */ /* 0x040fe200000108bf */
[----:B------:R-:W-:Y:S01]  /*4a10*/  FFMA.FTZ R189, R150, R187, R170 ;  /* 0x000000bb96bd7223 */ /* 0x000fe200000100aa */
[----:B------:R-:W-:Y:S01]  /*4a20*/  FMUL.FTZ R187, R147, -R158 ;  /* 0x8000009e93bb7220 */ /* 0x000fe20000410000 */
[-C--:B-1----:R-:W-:Y:S01]  /*4a30*/  FFMA.FTZ R185, R154, R171.reuse, R185 ;  /* 0x000000ab9ab97223 */ /* 0x082fe200000100b9 */
[C---:B------:R-:W-:Y:S01]  /*4a40*/  FMUL.FTZ R158, R12.reuse, R171 ;  /* 0x000000ab0c9e7220 */ /* 0x040fe20000410000 */
[----:B--2---:R-:W-:Y:S01]  /*4a50*/  FMUL.FTZ R170, R12, R183 ;  /* 0x000000b70caa7220 */ /* 0x004fe20000410000 */
[----:B------:R-:W-:Y:S01]  /*4a60*/  FMUL.FTZ R171, R71, R153 ;  /* 0x0000009947ab7220 */ /* 0x000fe20000410000 */
[----:B------:R-:W-:Y:S01]  /*4a70*/  FFMA.FTZ R182, R146, R182, R187 ;  /* 0x000000b692b67223 */ /* 0x000fe200000100bb */
[C---:B------:R-:W-:Y:S01]  /*4a80*/  FSEL R185, R12.reuse, R185, !P2 ;  /* 0x000000b90cb97208 */ /* 0x040fe20005000000 */
[-C--:B---3--:R-:W-:Y:S01]  /*4a90*/  FMUL.FTZ R176, R12, R173.reuse ;  /* 0x000000ad0cb07220 */ /* 0x088fe20000410000 */
[C---:B------:R-:W-:Y:S01]  /*4aa0*/  FFMA.FTZ R170, R154.reuse, R173, -R170 ;  /* 0x000000ad9aaa7223 */ /* 0x040fe200000108aa */
[----:B------:R-:W-:Y:S01]  /*4ab0*/  FADD.FTZ R222, R171, R222 ;  /* 0x000000deabde7221 */ /* 0x000fe20000010000 */
[----:B-----5:R-:W-:Y:S01]  /*4ac0*/  SHFL.IDX PT, R173, R14, RZ, 0x1f ;  /* 0x00001fff0ead7589 */ /* 0x020fe200000e0000 */
[C---:B------:R-:W-:Y:S01]  /*4ad0*/  FFMA.FTZ R183, R154.reuse, R183, R176 ;  /* 0x000000b79ab77223 */ /* 0x040fe200000100b0 */
[----:B------:R-:W-:Y:S01]  /*4ae0*/  @P2 FFMA.FTZ R154, R154, R13, -R158 ;  /* 0x0000000d9a9a2223 */ /* 0x000fe2000001089e */
[----:B------:R-:W-:Y:S01]  /*4af0*/  @P2 FADD.FTZ R155, R155, R170 ;  /* 0x000000aa9b9b2221 */ /* 0x000fe20000010000 */
[----:B------:R-:W0:Y:S01]  /*4b00*/  SHFL.UP PT, R185, R185, 0x1, RZ ;  /* 0x04200000b9b97989 */ /* 0x000e2200000e00ff */
[----:B------:R-:W-:Y:S01]  /*4b10*/  @P2 FADD.FTZ R156, R156, R183 ;  /* 0x000000b79c9c2221 */ /* 0x000fe20000010000 */
[-C--:B------:R-:W-:Y:S01]  /*4b20*/  FMUL.FTZ R170, R71, R181.reuse ;  /* 0x000000b547aa7220 */ /* 0x080fe20000410000 */
[----:B------:R-:W-:Y:S01]  /*4b30*/  FMUL.FTZ R183, R141, -R182 ;  /* 0x800000b68db77220 */ /* 0x000fe20000410000 */
[----:B------:R1:W2:Y:S01]  /*4b40*/  SHFL.IDX PT, R176, R15, RZ, 0x1f ;  /* 0x00001fff0fb07589 */ /* 0x0002a200000e0000 */
[----:B------:R-:W-:Y:S01]  /*4b50*/  ISETP.NE.AND P2, PT, R43, RZ, PT ;  /* 0x000000ff2b00720c */ /* 0x000fe20003f45270 */
[----:B------:R-:W-:Y:S01]  /*4b60*/  FADD.FTZ R224, -R170, R189 ;  /* 0x000000bdaae07221 */ /* 0x000fe20000010100 */
[----:B------:R-:W-:Y:S01]  /*4b70*/  HFMA2.MMA R13, -RZ, RZ, 0, 0 ;  /* 0x00000000ff0d7435 */ /* 0x000fe200000001ff */
[----:B------:R-:W3:Y:S01]  /*4b80*/  SHFL.UP PT, R154, R154, 0x1, RZ ;  /* 0x042000009a9a7989 */ /* 0x000ee200000e00ff */
[----:B------:R-:W-:Y:S01]  /*4b90*/  MOV R12, 0x3f800000 ;  /* 0x3f800000000c7802 */ /* 0x000fe20000000f00 */
[----:B------:R-:W-:Y:S01]  /*4ba0*/  FMUL.FTZ R158, R17, -R224 ;  /* 0x800000e0119e7220 */ /* 0x000fe20000410000 */
[----:B------:R-:W-:Y:S01]  /*4bb0*/  FMUL.FTZ R181, R0, R181 ;  /* 0x000000b500b57220 */ /* 0x000fe20000410000 */
[----:B------:R-:W4:Y:S01]  /*4bc0*/  SHFL.UP PT, R156, R156, 0x1, RZ ;  /* 0x042000009c9c7989 */ /* 0x000f2200000e00ff */
[----:B-1----:R-:W-:Y:S01]  /*4bd0*/  CS2R R14, SRZ ;  /* 0x00000000000e7805 */ /* 0x002fe2000001ff00 */
[----:B------:R-:W-:Y:S01]  /*4be0*/  FFMA.FTZ R191, R145, R222, -R158 ;  /* 0x000000de91bf7223 */ /* 0x000fe2000001089e */
[-C--:B------:R-:W-:Y:S01]  /*4bf0*/  FMUL.FTZ R158, R141, -R184.reuse ;  /* 0x800000b88d9e7220 */ /* 0x080fe20000410000 */
[----:B------:R-:W1:Y:S01]  /*4c00*/  SHFL.UP PT, R155, R155, 0x1, RZ ;  /* 0x042000009b9b7989 */ /* 0x000e6200000e00ff */
[----:B------:R-:W-:Y:S01]  /*4c10*/  FFMA.FTZ R184, R149, R184, -R183 ;  /* 0x000000b895b87223 */ /* 0x000fe200000108b7 */
[----:B------:R-:W-:Y:S01]  /*4c20*/  FMUL.FTZ R222, R17, -R222 ;  /* 0x800000de11de7220 */ /* 0x000fe20000410000 */
[----:B------:R-:W-:Y:S01]  /*4c30*/  FFMA.FTZ R182, R149, R182, R158 ;  /* 0x000000b695b67223 */ /* 0x000fe2000001009e */
[----:B------:R1:W1:Y:S01]  /*4c40*/  @!P0 LDS.128 R12, [R55+0x1980] ;  /* 0x00198000370c8984 */ /* 0x0002620000000c00 */
[----:B------:R-:W-:Y:S01]  /*4c50*/  FMUL.FTZ R187, R143, -R184 ;  /* 0x800000b88fbb7220 */ /* 0x000fe20000410000 */
[----:B------:R-:W-:Y:S01]  /*4c60*/  FFMA.FTZ R228, R145, R224, R222 ;  /* 0x000000e091e47223 */ /* 0x000fe200000100de */
[-C--:B------:R-:W-:Y:S01]  /*4c70*/  FMUL.FTZ R222, R143, -R182.reuse ;  /* 0x800000b68fde7220 */ /* 0x080fe20000410000 */
[----:B0-----:R-:W-:Y:S01]  /*4c80*/  FMUL.FTZ R183, R185, R173 ;  /* 0x000000adb9b77220 */ /* 0x001fe20000410000 */
[----:B------:R-:W-:Y:S01]  /*4c90*/  FFMA.FTZ R187, R151, R182, R187 ;  /* 0x000000b697bb7223 */ /* 0x000fe200000100bb */
[----:B------:R-:W-:Y:S01]  /*4ca0*/  ISETP.NE.AND P0, PT, R177, 0x1f, PT ;  /* 0x0000001fb100780c */ /* 0x000fe20003f05270 */
[----:B------:R-:W-:Y:S01]  /*4cb0*/  FADD.FTZ R227, -R181, R228 ;  /* 0x000000e4b5e37221 */ /* 0x000fe20000010100 */
[----:B--2---:R-:W-:Y:S01]  /*4cc0*/  FMUL.FTZ R158, R185, R176 ;  /* 0x000000b0b99e7220 */ /* 0x004fe20000410000 */
[----:B------:R-:W-:Y:S01]  /*4cd0*/  FFMA.FTZ R185, R151, R184, -R222 ;  /* 0x000000b897b97223 */ /* 0x000fe200000108de */
[----:B------:R-:W-:Y:S01]  /*4ce0*/  FMUL.FTZ R182, R148, -R187 ;  /* 0x800000bb94b67220 */ /* 0x000fe20000410000 */
[C---:B---3--:R-:W-:Y:S01]  /*4cf0*/  FFMA.FTZ R183, R154.reuse, R176, R183 ;  /* 0x000000b09ab77223 */ /* 0x048fe200000100b7 */
[----:B------:R-:W-:Y:S01]  /*4d00*/  FFMA.FTZ R154, R154, R173, -R158 ;  /* 0x000000ad9a9a7223 */ /* 0x000fe2000001089e */
[-C--:B------:R-:W-:Y:S01]  /*4d10*/  FMUL.FTZ R189, R148, -R185.reuse ;  /* 0x800000b994bd7220 */ /* 0x080fe20000410000 */
[----:B------:R-:W0:Y:S01]  /*4d20*/  @!P2 S2R R158, SR_CgaCtaId ;  /* 0x00000000009ea919 */ /* 0x000e220000008800 */
[----:B----4-:R-:W-:Y:S01]  /*4d30*/  @P1 FADD.FTZ R176, R156, R183 ;  /* 0x000000b79cb01221 */ /* 0x010fe20000010000 */
[C---:B------:R-:W-:Y:S01]  /*4d40*/  FFMA.FTZ R182, R150.reuse, R185, -R182 ;  /* 0x000000b996b67223 */ /* 0x040fe200000108b6 */
[----:B------:R-:W-:Y:S01]  /*4d50*/  FFMA.FTZ R156, R150, R187, R189 ;  /* 0x000000bb969c7223 */ /* 0x000fe200000100bd */
[----:B-1----:R-:W-:Y:S01]  /*4d60*/  @P1 FADD.FTZ R173, R155, R154 ;  /* 0x0000009a9bad1221 */ /* 0x002fe20000010000 */
[----:B------:R-:W-:-:S02]  /*4d70*/  FMUL.FTZ R155, R33, R176 ;  /* 0x000000b0219b7220 */ /* 0x000fc40000410000 */
[C---:B------:R-:W-:Y:S01]  /*4d80*/  FMUL.FTZ R224, R17.reuse, -R156 ;  /* 0x8000009c11e07220 */ /* 0x040fe20000410000 */
[-C--:B------:R-:W-:Y:S01]  /*4d90*/  FMUL.FTZ R225, R17, -R182.reuse ;  /* 0x800000b611e17220 */ /* 0x080fe20000410000 */
[-C--:B------:R-:W-:Y:S01]  /*4da0*/  FMUL.FTZ R33, R33, R173.reuse ;  /* 0x000000ad21217220 */ /* 0x080fe20000410000 */
[C---:B------:R-:W-:Y:S01]  /*4db0*/  FFMA.FTZ R173, R32.reuse, R173, -R155 ;  /* 0x000000ad20ad7223 */ /* 0x040fe2000001089b */
[C---:B------:R-:W-:Y:S01]  /*4dc0*/  FFMA.FTZ R224, R145.reuse, R182, -R224 ;  /* 0x000000b691e07223 */ /* 0x040fe200000108e0 */
[----:B------:R-:W-:Y:S01]  /*4dd0*/  FFMA.FTZ R225, R145, R156, R225 ;  /* 0x0000009c91e17223 */ /* 0x000fe200000100e1 */
[----:B------:R-:W-:Y:S01]  /*4de0*/  FFMA.FTZ R32, R32, R176, R33 ;  /* 0x000000b020207223 */ /* 0x000fe20000010021 */
[----:B------:R-:W-:Y:S01]  /*4df0*/  FMUL.FTZ R176, R0, R153 ;  /* 0x0000009900b07220 */ /* 0x000fe20000410000 */
[----:B------:R-:W-:Y:S01]  /*4e00*/  FADD.FTZ R173, R152, R173 ;  /* 0x000000ad98ad7221 */ /* 0x000fe20000010000 */
[----:B------:R1:W2:Y:S01]  /*4e10*/  SHFL.DOWN PT, R154, R224, 0x1, 0x1f ;  /* 0x08201f00e09a7f89 */ /* 0x0002a200000e0000 */
[----:B------:R-:W-:Y:S01]  /*4e20*/  FADD.FTZ R32, RZ, R32 ;  /* 0x00000020ff207221 */ /* 0x000fe20000010000 */
[----:B------:R-:W-:Y:S01]  /*4e30*/  FADD.FTZ R226, R176, R191 ;  /* 0x000000bfb0e27221 */ /* 0x000fe20000010000 */
[C---:B------:R-:W-:Y:S01]  /*4e40*/  FMUL.FTZ R33, R17.reuse, R173 ;  /* 0x000000ad11217220 */ /* 0x040fe20000410000 */
[----:B------:R1:W3:Y:S01]  /*4e50*/  SHFL.DOWN PT, R156, R225, 0x1, 0x1f ;  /* 0x08201f00e19c7f89 */ /* 0x0002e200000e0000 */
[----:B------:R-:W-:-:S02]  /*4e60*/  FMUL.FTZ R152, R17, R32 ;  /* 0x0000002011987220 */ /* 0x000fc40000410000 */
[C---:B------:R-:W-:Y:S01]  /*4e70*/  FFMA.FTZ R33, R145.reuse, R32, R33 ;  /* 0x0000002091217223 */ /* 0x040fe20000010021 */
[----:B------:R1:W4:Y:S01]  /*4e80*/  SHFL.DOWN PT, R182, R226, 0x1, 0x1f ;  /* 0x08201f00e2b67f89 */ /* 0x00032200000e0000 */
[----:B------:R-:W-:-:S03]  /*4e90*/  FFMA.FTZ R183, R145, R173, -R152 ;  /* 0x000000ad91b77223 */ /* 0x000fc60000010898 */
[----:B------:R1:W0:Y:S01]  /*4ea0*/  SHFL.DOWN PT, R152, R227, 0x1, 0x1f ;  /* 0x08201f00e3987f89 */ /* 0x00022200000e0000 */
[----:B------:R-:W-:Y:S05]  /*4eb0*/  @!P0 BRA `(.L_x_14074) ;  /* 0x00000000002c8947 */ /* 0x000fea0003800000 */
[C---:B---3--:R-:W-:Y:S01]  /*4ec0*/  FMUL.FTZ R153, R225.reuse, R156 ;  /* 0x0000009ce1997220 */ /* 0x048fe20000410000 */
[C---:B0-----:R-:W-:Y:S01]  /*4ed0*/  FMUL.FTZ R155, R225.reuse, R152 ;  /* 0x00000098e19b7220 */ /* 0x041fe20000410000 */
[----:B----4-:R-:W-:Y:S01]  /*4ee0*/  FMUL.FTZ R185, R225, R182 ;  /* 0x000000b6e1b97220 */ /* 0x010fe20000410000 */
[C---:B-12---:R-:W-:Y:S01]  /*4ef0*/  FMUL.FTZ R225, R154.reuse, R225 ;  /* 0x000000e19ae17220 */ /* 0x046fe20000410000 */
[----:B------:R-:W-:Y:S01]  /*4f00*/  FFMA.FTZ R153, R154, R224, -R153 ;  /* 0x000000e09a997223 */ /* 0x000fe20000010899 */
[C---:B------:R-:W-:Y:S01]  /*4f10*/  FFMA.FTZ R155, R224.reuse, R182, -R155 ;  /* 0x000000b6e09b7223 */ /* 0x040fe2000001089b */
[C---:B------:R-:W-:Y:S01]  /*4f20*/  FFMA.FTZ R152, R224.reuse, R152, R185 ;  /* 0x00000098e0987223 */ /* 0x040fe200000100b9 */
[----:B------:R-:W-:Y:S02]  /*4f30*/  FFMA.FTZ R225, R224, R156, R225 ;  /* 0x0000009ce0e17223 */ /* 0x000fe400000100e1 */
[----:B------:R-:W-:Y:S01]  /*4f40*/  FADD.FTZ R226, R226, R155 ;  /* 0x0000009be2e27221 */ /* 0x000fe20000010000 */
[----:B------:R-:W-:Y:S01]  /*4f50*/  FADD.FTZ R227, R227, R152 ;  /* 0x00000098e3e37221 */ /* 0x000fe20000010000 */
[----:B------:R-:W-:-:S07]  /*4f60*/  MOV R224, R153 ;  /* 0x0000009900e07202 */ /* 0x000fce0000000f00 */
.L_x_14074:
[----:B------:R-:W-:Y:S05]  /*4f70*/  BSYNC B0 ;  /* 0x0000000000007941 */ /* 0x000fea0003800000 */
.L_x_14073:
[----:B------:R-:W-:Y:S01]  /*4f80*/  ISETP.GT.U32.AND P0, PT, R177, 0x1d, PT ;  /* 0x0000001db100780c */ /* 0x000fe20003f04070 */
[----:B------:R-:W-:Y:S01]  /*4f90*/  FADD.FTZ R33, RZ, R33 ;  /* 0x00000021ff217221 */ /* 0x000fe20000010000 */
[----:B------:R-:W-:Y:S01]  /*4fa0*/  FFMA.FTZ R183, R122, R139, R183 ;  /* 0x0000008b7ab77223 */ /* 0x000fe200000100b7 */
[----:B---3--:R3:W1:Y:S01]  /*4fb0*/  SHFL.DOWN PT, R156, R224, 0x2, 0x1f ;  /* 0x08401f00e09c7f89 */ /* 0x00866200000e0000 */
[----:B------:R-:W-:Y:S01]  /*4fc0*/  BSSY B0, `(.L_x_14075) ;  /* 0x0000014000007945 */ /* 0x000fe20003800000 */
[C---:B------:R-:W-:Y:S01]  /*4fd0*/  FMUL.FTZ R139, R148.reuse, R33 ;  /* 0x00000021948b7220 */ /* 0x040fe20000410000 */
[-C--:B0-----:R-:W-:Y:S01]  /*4fe0*/  FMUL.FTZ R152, R148, R183.reuse ;  /* 0x000000b794987220 */ /* 0x081fe20000410000 */
[----:B----4-:R3:W0:Y:S02]  /*4ff0*/  SHFL.DOWN PT, R182, R225, 0x2, 0x1f ;  /* 0x08401f00e1b67f89 */ /* 0x01062400000e0000 */
[C---:B------:R-:W-:Y:S01]  /*5000*/  FFMA.FTZ R139, R150.reuse, R183, -R139 ;  /* 0x000000b7968b7223 */ /* 0x040fe2000001088b */
[----:B------:R-:W-:Y:S01]  /*5010*/  FFMA.FTZ R152, R150, R33, R152 ;  /* 0x0000002196987223 */ /* 0x000fe20000010098 */
[----:B--2---:R3:W2:Y:S04]  /*5020*/  SHFL.DOWN PT, R154, R226, 0x2, 0x1f ;  /* 0x08401f00e29a7f89 */ /* 0x0046a800000e0000 */
[----:B------:R3:W4:Y:S01]  /*5030*/  SHFL.DOWN PT, R184, R227, 0x2, 0x1f ;  /* 0x08401f00e3b87f89 */ /* 0x00072200000e0000 */
[----:B------:R-:W-:Y:S05]  /*5040*/  @P0 BRA `(.L_x_14076) ;  /* 0x00000000002c0947 */ /* 0x000fea0003800000 */
[C---:B----4-:R-:W-:Y:S01]  /*5050*/  FMUL.FTZ R155, R225.reuse, R184 ;  /* 0x000000b8e19b7220 */ /* 0x050fe20000410000 */
[C---:B0-----:R-:W-:Y:S01]  /*5060*/  FMUL.FTZ R153, R225.reuse, R182 ;  /* 0x000000b6e1997220 */ /* 0x041fe20000410000 */
[C---:B--2---:R-:W-:Y:S01]  /*5070*/  FMUL.FTZ R185, R225.reuse, R154 ;  /* 0x0000009ae1b97220 */ /* 0x044fe20000410000 */
[----:B-1-3--:R-:W-:Y:S01]  /*5080*/  FMUL.FTZ R225, R225, R156 ;  /* 0x0000009ce1e17220 */ /* 0x00afe20000410000 */
[C---:B------:R-:W-:Y:S01]  /*5090*/  FFMA.FTZ R155, R224.reuse, R154, -R155 ;  /* 0x0000009ae09b7223 */ /* 0x040fe2000001089b */
[C---:B------:R-:W-:Y:S01]  /*50a0*/  FFMA.FTZ R153, R224.reuse, R156, -R153 ;  /* 0x0000009ce0997223 */ /* 0x040fe20000010899 */
[C---:B------:R-:W-:Y:S01]  /*50b0*/  FFMA.FTZ R154, R224.reuse, R184, R185 ;  /* 0x000000b8e09a7223 */ /* 0x040fe200000100b9 */
[----:B------:R-:W-:Y:S01]  /*50c0*/  FFMA.FTZ R225, R224, R182, R225 ;  /* 0x000000b6e0e17223 */ /* 0x000fe200000100e1 */
[----:B------:R-:W-:Y:S02]  /*50d0*/  FADD.FTZ R226, R226, R155 ;  /* 0x0000009be2e27221 */ /* 0x000fe40000010000 */
[----:B------:R-:W-:Y:S01]  /*50e0*/  FADD.FTZ R227, R227, R154 ;  /* 0x0000009ae3e37221 */ /* 0x000fe20000010000 */
[----:B------:R-:W-:-:S07]  /*50f0*/  MOV R224, R153 ;  /* 0x0000009900e07202 */ /* 0x000fce0000000f00 */
.L_x_14076:
[----:B------:R-:W-:Y:S05]  /*5100*/  BSYNC B0 ;  /* 0x0000000000007941 */ /* 0x000fea0003800000 */
.L_x_14075:
[----:B------:R-:W-:Y:S01]  /*5110*/  ISETP.GT.U32.AND P0, PT, R177, 0x1b, PT ;  /* 0x0000001bb100780c */ /* 0x000fe20003f04070 */
[----:B------:R-:W-:Y:S01]  /*5120*/  FADD.FTZ R152, RZ, R152 ;  /* 0x00000098ff987221 */ /* 0x000fe20000010000 */
[----:B------:R-:W-:Y:S01]  /*5130*/  FFMA.FTZ R185, R120, R137, R139 ;  /* 0x0000008978b97223 */ /* 0x000fe2000001008b */
[----:B-1----:R1:W1:Y:S01]  /*5140*/  SHFL.DOWN PT, R156, R224, 0x4, 0x1f ;  /* 0x08801f00e09c7f89 */ /* 0x00226200000e0000 */
[----:B------:R-:W-:Y:S01]  /*5150*/  BSSY B0, `(.L_x_14077) ;  /* 0x0000014000007945 */ /* 0x000fe20003800000 */
[CC--:B--2---:R-:W-:Y:S01]  /*5160*/  FMUL.FTZ R154, R143.reuse, R152.reuse ;  /* 0x000000988f9a7220 */ /* 0x0c4fe20000410000 */
[-C--:B------:R-:W-:Y:S01]  /*5170*/  FMUL.FTZ R139, R143, R185.reuse ;  /* 0x000000b98f8b7220 */ /* 0x080fe20000410000 */
[----:B0-----:R0:W2:Y:S02]  /*5180*/  SHFL.DOWN PT, R182, R225, 0x4, 0x1f ;  /* 0x08801f00e1b67f89 */ /* 0x0010a400000e0000 */
        /* <DEDUP_REMOVED lines=16> */
.L_x_14078:
[----:B------:R-:W-:Y:S05]  /*5290*/  BSYNC B0 ;  /* 0x0000000000007941 */ /* 0x000fea0003800000 */
.L_x_14077:
[----:B------:R-:W-:Y:S01]  /*52a0*/  ISETP.GT.U32.AND P0, PT, R177, 0x17, PT ;  /* 0x00000017b100780c */ /* 0x000fe20003f04070 */
[----:B0-----:R-:W-:Y:S01]  /*52b0*/  FADD.FTZ R154, RZ, R139 ;  /* 0x0000008bff9a7221 */ /* 0x001fe20000010000 */
[----:B--2---:R-:W-:Y:S01]  /*52c0*/  FFMA.FTZ R182, R118, R135, R137 ;  /* 0x0000008776b67223 */ /* 0x004fe20000010089 */
[----:B----4-:R0:W2:Y:S01]  /*52d0*/  SHFL.DOWN PT, R184, R224, 0x8, 0x1f ;  /* 0x09001f00e0b87f89 */ /* 0x0100a200000e0000 */
[----:B------:R-:W-:Y:S01]  /*52e0*/  BSSY B0, `(.L_x_14079) ;  /* 0x0000015000007945 */ /* 0x000fe20003800000 */
[C---:B-1----:R-:W-:Y:S01]  /*52f0*/  FMUL.FTZ R156, R141.reuse, R154 ;  /* 0x0000009a8d9c7220 */ /* 0x042fe20000410000 */
[-C--:B------:R-:W-:Y:S01]  /*5300*/  FMUL.FTZ R135, R141, R182.reuse ;  /* 0x000000b68d877220 */ /* 0x080fe20000410000 */
[----:B------:R0:W1:Y:S01]  /*5310*/  SHFL.DOWN PT, R222, R225, 0x8, 0x1f ;  /* 0x09001f00e1de7f89 */ /* 0x00006200000e0000 */
[----:B------:R-:W-:Y:S01]  /*5320*/  ISETP.GT.U32.AND P3, PT, R177, 0xf, PT ;  /* 0x0000000fb100780c */ /* 0x000fe20003f64070 */
[C---:B------:R-:W-:Y:S01]  /*5330*/  FFMA.FTZ R187, R149.reuse, R182, -R156 ;  /* 0x000000b695bb7223 */ /* 0x040fe2000001089c */
[----:B------:R-:W-:Y:S01]  /*5340*/  FFMA.FTZ R135, R149, R154, R135 ;  /* 0x0000009a95877223 */ /* 0x000fe20000010087 */
[----:B------:R0:W4:Y:S04]  /*5350*/  SHFL.DOWN PT, R228, R226, 0x8, 0x1f ;  /* 0x09001f00e2e47f89 */ /* 0x00012800000e0000 */
[----:B------:R0:W0:Y:S01]  /*5360*/  SHFL.DOWN PT, R156, R227, 0x8, 0x1f ;  /* 0x09001f00e39c7f89 */ /* 0x00002200000e0000 */
        /* <DEDUP_REMOVED lines=12> */
.L_x_14080:
[----:B------:R-:W-:Y:S05]  /*5430*/  BSYNC B0 ;  /* 0x0000000000007941 */ /* 0x000fea0003800000 */
.L_x_14079:
[----:B------:R-:W-:Y:S01]  /*5440*/  FADD.FTZ R153, RZ, R135 ;  /* 0x00000087ff997221 */ /* 0x000fe20000010000 */
[----:B--2---:R2:W2:Y:S01]  /*5450*/  SHFL.DOWN PT, R184, R224, 0x10, 0x1f ;  /* 0x0a001f00e0b87f89 */ /* 0x0044a200000e0000 */
[----:B------:R-:W-:Y:S01]  /*5460*/  BSSY B0, `(.L_x_14081) ;  /* 0x0000012000007945 */ /* 0x000fe20003800000 */
[----:B------:R-:W-:Y:S01]  /*5470*/  FFMA.FTZ R187, R116, R133, R187 ;  /* 0x0000008574bb7223 */ /* 0x000fe200000100bb */
[----:B------:R-:W-:Y:S01]  /*5480*/  FMUL.FTZ R133, R147, R153 ;  /* 0x0000009993857220 */ /* 0x000fe20000410000 */
[----:B-1----:R1:W1:Y:S04]  /*5490*/  SHFL.DOWN PT, R222, R225, 0x10, 0x1f ;  /* 0x0a001f00e1de7f89 */ /* 0x00226800000e0000 */
[----:B0-----:R0:W0:Y:S04]  /*54a0*/  SHFL.DOWN PT, R156, R226, 0x10, 0x1f ;  /* 0x0a001f00e29c7f89 */ /* 0x00102800000e0000 */
[----:B----4-:R4:W0:Y:S01]  /*54b0*/  SHFL.DOWN PT, R228, R227, 0x10, 0x1f ;  /* 0x0a001f00e3e47f89 */ /* 0x01082200000e0000 */
[----:B------:R-:W-:Y:S05]  /*54c0*/  @P3 BRA `(.L_x_14082) ;  /* 0x00000000002c3947 */ /* 0x000fea0003800000 */
[C---:B0-----:R-:W-:Y:S01]  /*54d0*/  FMUL.FTZ R137, R225.reuse, R228 ;  /* 0x000000e4e1897220 */ /* 0x041fe20000410000 */
[C---:B-1----:R-:W-:Y:S01]  /*54e0*/  FMUL.FTZ R135, R225.reuse, R222 ;  /* 0x000000dee1877220 */ /* 0x042fe20000410000 */
[C---:B------:R-:W-:Y:S01]  /*54f0*/  FMUL.FTZ R139, R225.reuse, R156 ;  /* 0x0000009ce18b7220 */ /* 0x040fe20000410000 */
[----:B--23--:R-:W-:Y:S01]  /*5500*/  FMUL.FTZ R225, R225, R184 ;  /* 0x000000b8e1e17220 */ /* 0x00cfe20000410000 */
[C---:B------:R-:W-:Y:S01]  /*5510*/  FFMA.FTZ R137, R224.reuse, R156, -R137 ;  /* 0x0000009ce0897223 */ /* 0x040fe20000010889 */
[C---:B------:R-:W-:Y:S01]  /*5520*/  FFMA.FTZ R135, R224.reuse, R184, -R135 ;  /* 0x000000b8e0877223 */ /* 0x040fe20000010887 */
[C---:B------:R-:W-:Y:S01]  /*5530*/  FFMA.FTZ R156, R224.reuse, R228, R139 ;  /* 0x000000e4e09c7223 */ /* 0x040fe2000001008b */
[----:B------:R-:W-:Y:S01]  /*5540*/  FFMA.FTZ R225, R224, R222, R225 ;  /* 0x000000dee0e17223 */ /* 0x000fe200000100e1 */
[----:B------:R-:W-:Y:S02]  /*5550*/  FADD.FTZ R226, R226, R137 ;  /* 0x00000089e2e27221 */ /* 0x000fe40000010000 */
[----:B----4-:R-:W-:Y:S01]  /*5560*/  FADD.FTZ R227, R227, R156 ;  /* 0x0000009ce3e37221 */ /* 0x010fe20000010000 */
[----:B------:R-:W-:-:S07]  /*5570*/  MOV R224, R135 ;  /* 0x0000008700e07202 */ /* 0x000fce0000000f00 */
.L_x_14082:
[----:B------:R-:W-:Y:S05]  /*5580*/  BSYNC B0 ;  /* 0x0000000000007941 */ /* 0x000fea0003800000 */
.L_x_14081:
[-C--:B------:R-:W-:Y:S01]  /*5590*/  FMUL.FTZ R135, R147, R187.reuse ;  /* 0x000000bb93877220 */ /* 0x080fe20000410000 */
[----:B------:R-:W-:Y:S01]  /*55a0*/  FFMA.FTZ R133, R146, R187, -R133 ;  /* 0x000000bb92857223 */ /* 0x000fe20000010885 */
[----:B0-----:R-:W-:Y:S01]  /*55b0*/  SHFL.DOWN PT, R228, R225, 0x1, 0x1f ;  /* 0x08201f00e1e47f89 */ /* 0x001fe200000e0000 */
[----:B------:R-:W-:Y:S01]  /*55c0*/  ISETP.NE.AND P3, PT, R42, 0x1f, PT ;  /* 0x0000001f2a00780c */ /* 0x000fe20003f65270 */
[----:B------:R-:W-:Y:S01]  /*55d0*/  FFMA.FTZ R135, R146, R153, R135 ;  /* 0x0000009992877223 */ /* 0x000fe20000010087 */
[----:B--2---:R-:W-:Y:S01]  /*55e0*/  FFMA.FTZ R184, R114, R131, R133 ;  /* 0x0000008372b87223 */ /* 0x004fe20000010085 */
[----:B------:R-:W0:Y:S01]  /*55f0*/  SHFL.IDX PT, R139, R15, RZ, 0x1f ;  /* 0x00001fff0f8b7589 */ /* 0x000e2200000e0000 */
[----:B------:R-:W-:Y:S01]  /*5600*/  @!P2 MOV R191, 0x400 ;  /* 0x0000040000bfa802 */ /* 0x000fe20000000f00 */
[----:B------:R-:W-:Y:S01]  /*5610*/  FADD.FTZ R156, RZ, R135 ;  /* 0x00000087ff9c7221 */ /* 0x000fe20000010000 */
[C---:B-1----:R-:W-:Y:S01]  /*5620*/  FMUL.FTZ R222, R169.reuse, R184 ;  /* 0x000000b8a9de7220 */ /* 0x042fe20000410000 */
[----:B------:R-:W1:Y:S01]  /*5630*/  SHFL.IDX PT, R137, R14, RZ, 0x1f ;  /* 0x00001fff0e897589 */ /* 0x000e6200000e0000 */
[----:B------:R-:W-:Y:S01]  /*5640*/  @!P2 LEA R52, R158, R191, 0x18 ;  /* 0x000000bf9e34a211 */ /* 0x000fe200078ec0ff */
[-C--:B------:R-:W-:Y:S01]  /*5650*/  FMUL.FTZ R131, R169, R156.reuse ;  /* 0x0000009ca9837220 */ /* 0x080fe20000410000 */
[C---:B------:R-:W-:Y:S01]  /*5660*/  FFMA.FTZ R155, R167.reuse, R156, R222 ;  /* 0x0000009ca79b7223 */ /* 0x040fe200000100de */
[----:B------:R-:W2:Y:S01]  /*5670*/  SHFL.DOWN PT, R133, R224, 0x1, 0x1f ;  /* 0x08201f00e0857f89 */ /* 0x000ea200000e0000 */
[----:B------:R-:W-:Y:S01]  /*5680*/  ISETP.NE.AND P0, PT, R42, RZ, PT ;  /* 0x000000ff2a00720c */ /* 0x000fe20003f05270 */
[----:B------:R-:W-:Y:S01]  /*5690*/  FFMA.FTZ R131, R167, R184, -R131 ;  /* 0x000000b8a7837223 */ /* 0x000fe20000010883 */
[----:B------:R-:W-:Y:S01]  /*56a0*/  FADD.FTZ R155, RZ, R155 ;  /* 0x0000009bff9b7221 */ /* 0x000fe20000010000 */
[----:B------:R-:W5:Y:S01]  /*56b0*/  SHFL.DOWN PT, R193, R227, 0x1, 0x1f ;  /* 0x08201f00e3c17f89 */ /* 0x000f6200000e0000 */
[----:B------:R-:W-:Y:S01]  /*56c0*/  ISETP.GT.AND P4, PT, R43, 0x1e, PT ;  /* 0x0000001e2b00780c */ /* 0x000fe20003f84270 */
[----:B------:R-:W-:Y:S01]  /*56d0*/  FFMA.FTZ R189, R112, R129, R131 ;  /* 0x0000008170bd7223 */ /* 0x000fe20000010083 */
[C---:B------:R-:W-:Y:S01]  /*56e0*/  FMUL.FTZ R129, R178.reuse, R155 ;  /* 0x0000009bb2817220 */ /* 0x040fe20000410000 */
[----:B------:R-:W5:Y:S01]  /*56f0*/  SHFL.DOWN PT, R135, R226, 0x1, 0x1f ;  /* 0x08201f00e2877f89 */ /* 0x000f6200000e0000 */
[----:B------:R-:W-:Y:S01]  /*5700*/  BSSY B0, `(.L_x_14083) ;  /* 0x0000235000007945 */ /* 0x000fe20003800000 */
[-C--:B------:R-:W-:Y:S01]  /*5710*/  FMUL.FTZ R158, R178, R189.reuse ;  /* 0x000000bdb29e7220 */ /* 0x080fe20000410000 */
[C---:B------:R-:W-:Y:S01]  /*5720*/  FFMA.FTZ R129, R174.reuse, R189, -R129 ;  /* 0x000000bdae817223 */ /* 0x040fe20000010881 */
[----:B---3--:R-:W3:Y:S02]  /*5730*/  SHFL.IDX PT, R225, R225, RZ, 0x1f ;  /* 0x00001fffe1e17589 */ /* 0x008ee400000e0000 */
[----:B------:R-:W-:Y:S01]  /*5740*/  FFMA.FTZ R158, R174, R155, R158 ;  /* 0x0000009bae9e7223 */ /* 0x000fe2000001009e */
[----:B------:R-:W-:Y:S01]  /*5750*/  FFMA.FTZ R191, R110, R127, R129 ;  /* 0x0000007f6ebf7223 */ /* 0x000fe20000010081 */
[----:B0-----:R-:W-:Y:S01]  /*5760*/  @P3 FMUL.FTZ R222, R228, R139 ;  /* 0x0000008be4de3220 */ /* 0x001fe20000410000 */
[----:B------:R-:W0:Y:S01]  /*5770*/  SHFL.IDX PT, R224, R224, RZ, 0x1f ;  /* 0x00001fffe0e07589 */ /* 0x000e2200000e0000 */
[----:B------:R-:W-:Y:S01]  /*5780*/  FADD.FTZ R158, RZ, R158 ;  /* 0x0000009eff9e7221 */ /* 0x000fe20000010000 */
[----:B------:R-:W-:Y:S01]  /*5790*/  FMUL.FTZ R127, R192, R191 ;  /* 0x000000bfc07f7220 */ /* 0x000fe20000410000 */
[----:B-1----:R-:W-:Y:S01]  /*57a0*/  @P3 FMUL.FTZ R228, R228, R137 ;  /* 0x00000089e4e43220 */ /* 0x002fe20000410000 */
[----:B------:R-:W1:Y:S02]  /*57b0*/  SHFL.IDX PT, R226, R226, RZ, 0x1f ;  /* 0x00001fffe2e27589 */ /* 0x000e6400000e0000 */
[----:B------:R-:W-:Y:S01]  /*57c0*/  FFMA.FTZ R127, R188, R158, R127 ;  /* 0x0000009ebc7f7223 */ /* 0x000fe2000001007f */
[C---:B--2---:R-:W-:Y:S01]  /*57d0*/  @P3 FFMA.FTZ R228, R133.reuse, R139, R228 ;  /* 0x0000008b85e43223 */ /* 0x044fe200000100e4 */
[----:B------:R-:W-:Y:S01]  /*57e0*/  @P3 FFMA.FTZ R222, R133, R137, -R222 ;  /* 0x0000008985de3223 */ /* 0x000fe200000108de */
[----:B----4-:R-:W2:Y:S01]  /*57f0*/  SHFL.IDX PT, R227, R227, RZ, 0x1f ;  /* 0x00001fffe3e37589 */ /* 0x010ea200000e0000 */
[----:B------:R-:W-:-:S02]  /*5800*/  HADD2.F32 R133, -RZ, R10.H0_H0 ;  /* 0x2000000aff857230 */ /* 0x000fc40000004100 */
[----:B-----5:R-:W-:Y:S01]  /*5810*/  @P3 FADD.FTZ R139, R193, R228 ;  /* 0x000000e4c18b3221 */ /* 0x020fe20000010000 */
[----:B------:R-:W-:Y:S01]  /*5820*/  @P3 FADD.FTZ R137, R135, R222 ;  /* 0x000000de87893221 */ /* 0x000fe20000010000 */
[----:B------:R-:W-:Y:S02]  /*5830*/  FMUL.FTZ R222, R192, R158 ;  /* 0x0000009ec0de7220 */ /* 0x000fe40000410000 */
[-C--:B------:R-:W-:Y:S01]  /*5840*/  FMUL.FTZ R228, R139, -R3.reuse ;  /* 0x800000038be47220 */ /* 0x080fe20000410000 */
[----:B------:R-:W-:Y:S02]  /*5850*/  HADD2.F32 R135, -RZ, R9.H1_H1 ;  /* 0x30000009ff877230 */ /* 0x000fe40000004100 */
[C---:B------:R-:W-:Y:S01]  /*5860*/  FMUL.FTZ R230, R137.reuse, -R3 ;  /* 0x8000000389e67220 */ /* 0x040fe20000410000 */
[----:B------:R-:W-:Y:S01]  /*5870*/  FFMA.FTZ R195, R188, R191, -R222 ;  /* 0x000000bfbcc37223 */ /* 0x000fe200000108de */
[----:B------:R-:W-:Y:S01]  /*5880*/  FADD.FTZ R3, RZ, R127 ;  /* 0x0000007fff037221 */ /* 0x000fe20000010000 */
[-C--:B------:R-:W-:Y:S01]  /*5890*/  FFMA.FTZ R137, R137, R2.reuse, -R228 ;  /* 0x0000000289897223 */ /* 0x080fe200000108e4 */
[----:B------:R-:W-:Y:S01]  /*58a0*/  FFMA.FTZ R230, R139, R2, R230 ;  /* 0x000000028be67223 */ /* 0x000fe200000100e6 */
[----:B------:R-:W-:Y:S01]  /*58b0*/  FFMA.FTZ R195, R108, R125, R195 ;  /* 0x0000007d6cc37223 */ /* 0x000fe200000100c3 */
[----:B------:R-:W-:Y:S01]  /*58c0*/  FMUL.FTZ R125, R196, R3 ;  /* 0x00000003c47d7220 */ /* 0x000fe20000410000 */
[----:B------:R-:W-:Y:S01]  /*58d0*/  FADD.FTZ R166, R166, R137 ;  /* 0x00000089a6a67221 */ /* 0x000fe20000010000 */
[----:B------:R-:W-:Y:S01]  /*58e0*/  FADD.FTZ R163, -R163, R230 ;  /* 0x000000e6a3a37221 */ /* 0x000fe20000010100 */
[-C--:B------:R-:W-:Y:S01]  /*58f0*/  FMUL.FTZ R2, R196, R195.reuse ;  /* 0x000000c3c4027220 */ /* 0x080fe20000410000 */
[C---:B------:R-:W-:Y:S01]  /*5900*/  FFMA.FTZ R125, R198.reuse, R195, -R125 ;  /* 0x000000c3c67d7223 */ /* 0x040fe2000001087d */
[CC--:B------:R-:W-:Y:S01]  /*5910*/  FMUL.FTZ R222, R199.reuse, -R166.reuse ;  /* 0x800000a6c7de7220 */ /* 0x0c0fe20000410000 */
[----:B------:R-:W-:Y:S01]  /*5920*/  FMUL.FTZ R127, R199, -R163 ;  /* 0x800000a3c77f7220 */ /* 0x000fe20000410000 */
[----:B------:R-:W-:Y:S01]  /*5930*/  FFMA.FTZ R2, R198, R3, R2 ;  /* 0x00000003c6027223 */ /* 0x000fe20000010002 */
[----:B------:R-:W-:Y:S01]  /*5940*/  FFMA.FTZ R197, R106, R123, R125 ;  /* 0x0000007b6ac57223 */ /* 0x000fe2000001007d */
[C---:B------:R-:W-:Y:S01]  /*5950*/  FFMA.FTZ R222, R200.reuse, R163, R222 ;  /* 0x000000a3c8de7223 */ /* 0x040fe200000100de */
[----:B------:R-:W-:Y:S01]  /*5960*/  FFMA.FTZ R127, R200, R166, -R127 ;  /* 0x000000a6c87f7223 */ /* 0x000fe2000001087f */
[----:B------:R-:W-:Y:S01]  /*5970*/  FADD.FTZ R193, RZ, R2 ;  /* 0x00000002ffc17221 */ /* 0x000fe20000010000 */
[----:B------:R-:W-:Y:S01]  /*5980*/  FMUL.FTZ R123, R206, R197 ;  /* 0x000000c5ce7b7220 */ /* 0x000fe20000410000 */
[----:B------:R-:W-:Y:S01]  /*5990*/  FADD.FTZ R165, -R165, R222 ;  /* 0x000000dea5a57221 */ /* 0x000fe20000010100 */
[----:B------:R-:W-:Y:S01]  /*59a0*/  FADD.FTZ R164, R164, R127 ;  /* 0x0000007fa4a47221 */ /* 0x000fe20000010000 */
[-C--:B------:R-:W-:Y:S01]  /*59b0*/  FMUL.FTZ R2, R206, R193.reuse ;  /* 0x000000c1ce027220 */ /* 0x080fe20000410000 */
[C---:B------:R-:W-:Y:S01]  /*59c0*/  FFMA.FTZ R222, R208.reuse, R193, R123 ;  /* 0x000000c1d0de7223 */ /* 0x040fe2000001007b */
[C---:B------:R-:W-:Y:S01]  /*59d0*/  FMUL.FTZ R125, R203.reuse, -R165 ;  /* 0x800000a5cb7d7220 */ /* 0x040fe20000410000 */
[-C--:B------:R-:W-:Y:S01]  /*59e0*/  FMUL.FTZ R127, R203, -R164.reuse ;  /* 0x800000a4cb7f7220 */ /* 0x080fe20000410000 */
[----:B------:R-:W-:Y:S01]  /*59f0*/  FFMA.FTZ R123, R208, R197, -R2 ;  /* 0x000000c5d07b7223 */ /* 0x000fe20000010802 */
[----:B------:R-:W-:Y:S01]  /*5a00*/  FADD.FTZ R222, RZ, R222 ;  /* 0x000000deffde7221 */ /* 0x000fe20000010000 */
[C---:B------:R-:W-:Y:S01]  /*5a10*/  FFMA.FTZ R2, R204.reuse, R164, -R125 ;  /* 0x000000a4cc027223 */ /* 0x040fe2000001087d */
[----:B------:R-:W-:Y:S01]  /*5a20*/  FFMA.FTZ R228, R204, R165, R127 ;  /* 0x000000a5cce47223 */ /* 0x000fe2000001007f */
[----:B------:R-:W-:Y:S01]  /*5a30*/  FFMA.FTZ R123, R104, R113, R123 ;  /* 0x00000071687b7223 */ /* 0x000fe2000001007b */
[----:B------:R-:W-:Y:S01]  /*5a40*/  FMUL.FTZ R113, R213, R222 ;  /* 0x000000ded5717220 */ /* 0x000fe20000410000 */
[----:B------:R-:W-:Y:S01]  /*5a50*/  FADD.FTZ R2, R223, R2 ;  /* 0x00000002df027221 */ /* 0x000fe20000010000 */
[----:B------:R-:W-:Y:S01]  /*5a60*/  FADD.FTZ R179, -R179, R228 ;  /* 0x000000e4b3b37221 */ /* 0x000fe20000010100 */
[-C--:B------:R-:W-:Y:S01]  /*5a70*/  FMUL.FTZ R125, R213, R123.reuse ;  /* 0x0000007bd57d7220 */ /* 0x080fe20000410000 */
[C---:B------:R-:W-:Y:S01]  /*5a80*/  FFMA.FTZ R113, R210.reuse, R123, -R113 ;  /* 0x0000007bd2717223 */ /* 0x040fe20000010871 */
[C---:B------:R-:W-:Y:S01]  /*5a90*/  FMUL.FTZ R230, R211.reuse, -R2 ;  /* 0x80000002d3e67220 */ /* 0x040fe20000410000 */
[----:B------:R-:W-:Y:S01]  /*5aa0*/  FMUL.FTZ R129, R211, -R179 ;  /* 0x800000b3d3817220 */ /* 0x000fe20000410000 */
[----:B------:R-:W-:Y:S01]  /*5ab0*/  FFMA.FTZ R125, R210, R222, R125 ;  /* 0x000000ded27d7223 */ /* 0x000fe2000001007d */
[----:B------:R-:W-:Y:S01]  /*5ac0*/  FFMA.FTZ R127, R102, R115, R113 ;  /* 0x00000073667f7223 */ /* 0x000fe20000010071 */
[C---:B------:R-:W-:Y:S01]  /*5ad0*/  FFMA.FTZ R230, R212.reuse, R179, R230 ;  /* 0x000000b3d4e67223 */ /* 0x040fe200000100e6 */
[----:B------:R-:W-:Y:S01]  /*5ae0*/  FFMA.FTZ R228, R212, R2, -R129 ;  /* 0x00000002d4e47223 */ /* 0x000fe20000010881 */
[----:B------:R-:W-:Y:S01]  /*5af0*/  FADD.FTZ R113, RZ, R125 ;  /* 0x0000007dff717221 */ /* 0x000fe20000010000 */
[C---:B------:R-:W-:Y:S01]  /*5b00*/  FMUL.FTZ R115, R220.reuse, R127 ;  /* 0x0000007fdc737220 */ /* 0x040fe20000410000 */
[----:B------:R-:W-:Y:S01]  /*5b10*/  FADD.FTZ R215, -R215, R230 ;  /* 0x000000e6d7d77221 */ /* 0x000fe20000010100 */
[----:B------:R-:W-:Y:S01]  /*5b20*/  FADD.FTZ R207, R207, R228 ;  /* 0x000000e4cfcf7221 */ /* 0x000fe20000010000 */
[-C--:B------:R-:W-:Y:S01]  /*5b30*/  FMUL.FTZ R228, R220, R113.reuse ;  /* 0x00000071dce47220 */ /* 0x080fe20000410000 */
[----:B------:R-:W-:Y:S01]  /*5b40*/  FFMA.FTZ R115, R216, R113, R115 ;  /* 0x00000071d8737223 */ /* 0x000fe20000010073 */
[C---:B------:R-:W-:Y:S01]  /*5b50*/  FMUL.FTZ R230, R220.reuse, -R215 ;  /* 0x800000d7dce67220 */ /* 0x040fe20000410000 */
[----:B------:R-:W-:Y:S01]  /*5b60*/  FMUL.FTZ R232, R220, -R207 ;  /* 0x800000cfdce87220 */ /* 0x000fe20000410000 */
[C---:B------:R-:W-:Y:S01]  /*5b70*/  FFMA.FTZ R125, R216.reuse, R127, -R228 ;  /* 0x0000007fd87d7223 */ /* 0x040fe200000108e4 */
[----:B------:R-:W-:Y:S01]  /*5b80*/  FADD.FTZ R220, RZ, R115 ;  /* 0x00000073ffdc7221 */ /* 0x000fe20000010000 */
[C---:B------:R-:W-:Y:S01]  /*5b90*/  FFMA.FTZ R230, R216.reuse, R207, -R230 ;  /* 0x000000cfd8e67223 */ /* 0x040fe200000108e6 */
[----:B------:R-:W-:Y:S01]  /*5ba0*/  FFMA.FTZ R129, R216, R215, R232 ;  /* 0x000000d7d8817223 */ /* 0x000fe200000100e8 */
[----:B------:R-:W-:Y:S01]  /*5bb0*/  FFMA.FTZ R125, R100, R117, R125 ;  /* 0x00000075647d7223 */ /* 0x000fe2000001007d */
[-C--:B------:R-:W-:Y:S01]  /*5bc0*/  FMUL.FTZ R115, R211, R220.reuse ;  /* 0x000000dcd3737220 */ /* 0x080fe20000410000 */
        /* <DEDUP_REMOVED lines=14> */
[----:B------:R-:W-:Y:S01]  /*5cb0*/  FMUL.FTZ R115, R203, R213 ;  /* 0x000000d5cb737220 */ /* 0x000fe20000410000 */
[----:B------:R-:W-:-:S02]  /*5cc0*/  HADD2.F32 R139, -RZ, R8.H1_H1 ;  /* 0x30000008ff8b7230 */ /* 0x000fc40000004100 */
        /* <DEDUP_REMOVED lines=10> */
[----:B---3--:R-:W-:Y:S01]  /*5d70*/  FMUL.FTZ R119, R225, R15 ;  /* 0x0000000fe1777220 */ /* 0x008fe20000410000 */
[CC--:B------:R-:W-:Y:S01]  /*5d80*/  FMUL.FTZ R115, R199.reuse, R204.reuse ;  /* 0x000000ccc7737220 */ /* 0x0c0fe20000410000 */
[C---:B------:R-:W-:Y:S01]  /*5d90*/  FMUL.FTZ R131, R196.reuse, -R209 ;  /* 0x800000d1c4837220 */ /* 0x040fe20000410000 */
[----:B------:R-:W-:Y:S01]  /*5da0*/  FMUL.FTZ R206, R196, -R205 ;  /* 0x800000cdc4ce7220 */ /* 0x000fe20000410000 */
[-C--:B------:R-:W-:Y:S01]  /*5db0*/  FMUL.FTZ R199, R199, R203.reuse ;  /* 0x000000cbc7c77220 */ /* 0x080fe20000410000 */
[----:B------:R-:W-:Y:S01]  /*5dc0*/  FFMA.FTZ R115, R200, R203, -R115 ;  /* 0x000000cbc8737223 */ /* 0x000fe20000010873 */
[C---:B------:R-:W-:Y:S01]  /*5dd0*/  FFMA.FTZ R131, R198.reuse, R205, R131 ;  /* 0x000000cdc6837223 */ /* 0x040fe20000010083 */
[----:B------:R-:W-:Y:S01]  /*5de0*/  FFMA.FTZ R206, R198, R209, -R206 ;  /* 0x000000d1c6ce7223 */ /* 0x000fe200000108ce */
[----:B------:R-:W-:Y:S01]  /*5df0*/  FFMA.FTZ R200, R200, R204, R199 ;  /* 0x000000ccc8c87223 */ /* 0x000fe200000100c7 */
[-C--:B------:R-:W-:Y:S01]  /*5e00*/  FMUL.FTZ R196, R225, R14.reuse ;  /* 0x0000000ee1c47220 */ /* 0x080fe20000410000 */
[----:B------:R-:W-:Y:S01]  /*5e10*/  FADD.FTZ R199, -R202, R131 ;  /* 0x00000083cac77221 */ /* 0x000fe20000010100 */
[----:B------:R-:W-:Y:S01]  /*5e20*/  FADD.FTZ R201, R201, R206 ;  /* 0x000000cec9c97221 */ /* 0x000fe20000010000 */
[----:B0-----:R-:W-:Y:S01]  /*5e30*/  FFMA.FTZ R119, R224, R14, -R119 ;  /* 0x0000000ee0777223 */ /* 0x001fe20000010877 */
[CC--:B------:R-:W-:Y:S01]  /*5e40*/  FMUL.FTZ R14, R225.reuse, R12.reuse ;  /* 0x0000000ce10e7220 */ /* 0x0c0fe20000410000 */
[C---:B------:R-:W-:Y:S01]  /*5e50*/  FMUL.FTZ R131, R192.reuse, -R199 ;  /* 0x800000c7c0837220 */ /* 0x040fe20000410000 */
[----:B------:R-:W-:Y:S01]  /*5e60*/  FMUL.FTZ R192, R192, -R201 ;  /* 0x800000c9c0c07220 */ /* 0x000fe20000410000 */
[----:B------:R-:W-:Y:S01]  /*5e70*/  FFMA.FTZ R196, R224, R15, R196 ;  /* 0x0000000fe0c47223 */ /* 0x000fe200000100c4 */
[----:B------:R-:W-:Y:S01]  /*5e80*/  FMUL.FTZ R15, R225, R13 ;  /* 0x0000000de10f7220 */ /* 0x000fe20000410000 */
[C---:B------:R-:W-:Y:S01]  /*5e90*/  FFMA.FTZ R131, R188.reuse, R201, -R131 ;  /* 0x000000c9bc837223 */ /* 0x040fe20000010883 */
[----:B------:R-:W-:Y:S01]  /*5ea0*/  FFMA.FTZ R223, R188, R199, R192 ;  /* 0x000000c7bcdf7223 */ /* 0x000fe200000100c0 */
[----:B------:R-:W-:Y:S01]  /*5eb0*/  FFMA.FTZ R188, R0, R173, RZ ;  /* 0x000000ad00bc7223 */ /* 0x000fe200000100ff */
[----:B------:R-:W-:Y:S01]  /*5ec0*/  FFMA.FTZ R13, R224, R13, R14 ;  /* 0x0000000de00d7223 */ /* 0x000fe2000001000e */
[----:B------:R-:W-:Y:S01]  /*5ed0*/  FADD.FTZ R221, R194, R131 ;  /* 0x00000083c2dd7221 */ /* 0x000fe20000010000 */
[----:B------:R-:W-:Y:S01]  /*5ee0*/  FADD.FTZ R223, -R190, R223 ;  /* 0x000000dfbedf7221 */ /* 0x000fe20000010100 */
[----:B------:R-:W-:Y:S01]  /*5ef0*/  FFMA.FTZ R131, R71, R183, R188 ;  /* 0x000000b747837223 */ /* 0x000fe200000100bc */
[----:B-1----:R-:W-:Y:S01]  /*5f00*/  FADD.FTZ R14, R226, R119 ;  /* 0x00000077e20e7221 */ /* 0x002fe20000010000 */
[----:B------:R-:W-:Y:S01]  /*5f10*/  FFMA.FTZ R225, R94, R95, R115 ;  /* 0x0000005f5ee17223 */ /* 0x000fe20000010073 */
[C---:B------:R-:W-:Y:S01]  /*5f20*/  FMUL.FTZ R119, R178.reuse, -R223 ;  /* 0x800000dfb2777220 */ /* 0x040fe20000410000 */
[----:B------:R-:W-:Y:S01]  /*5f30*/  FMUL.FTZ R178, R178, -R221 ;  /* 0x800000ddb2b27220 */ /* 0x000fe20000410000 */
[----:B------:R-:W-:Y:S01]  /*5f40*/  FFMA.FTZ R188, R70, R185, R131 ;  /* 0x000000b946bc7223 */ /* 0x000fe20000010083 */
[----:B------:R-:W-:Y:S01]  /*5f50*/  FFMA.FTZ R12, R224, R12, -R15 ;  /* 0x0000000ce00c7223 */ /* 0x000fe2000001080f */
[C---:B------:R-:W-:Y:S01]  /*5f60*/  FFMA.FTZ R119, R174.reuse, R221, -R119 ;  /* 0x000000ddae777223 */ /* 0x040fe20000010877 */
[----:B------:R-:W-:Y:S01]  /*5f70*/  FFMA.FTZ R95, R174, R223, R178 ;  /* 0x000000dfae5f7223 */ /* 0x000fe200000100b2 */
[----:B------:R-:W-:Y:S01]  /*5f80*/  FFMA.FTZ R115, R69, R182, R188 ;  /* 0x000000b645737223 */ /* 0x000fe200000100bc */
[----:B------:R-:W-:Y:S01]  /*5f90*/  FFMA.FTZ R178, R0, -R32, RZ ;  /* 0x8000002000b27223 */ /* 0x000fe200000100ff */
[----:B--2---:R-:W-:Y:S01]  /*5fa0*/  FADD.FTZ R15, R227, R196 ;  /* 0x000000c4e30f7221 */ /* 0x004fe20000010000 */
[----:B------:R-:W-:Y:S01]  /*5fb0*/  FADD.FTZ R186, R186, R119 ;  /* 0x00000077baba7221 */ /* 0x000fe20000010000 */
[----:B------:R-:W-:Y:S01]  /*5fc0*/  FADD.FTZ R180, -R180, R95 ;  /* 0x0000005fb4b47221 */ /* 0x000fe20000010100 */
[----:B------:R-:W-:Y:S01]  /*5fd0*/  FFMA.FTZ R188, R68, R187, R115 ;  /* 0x000000bb44bc7223 */ /* 0x000fe20000010073 */
[----:B------:R-:W-:Y:S01]  /*5fe0*/  FFMA.FTZ R95, R71, -R33, R178 ;  /* 0x80000021475f7223 */ /* 0x000fe200000100b2 */
[C---:B------:R-:W-:Y:S01]  /*5ff0*/  FMUL.FTZ R174, R169.reuse, -R186 ;  /* 0x800000baa9ae7220 */ /* 0x040fe20000410000 */
[----:B------:R0:W-:Y:S01]  /*6000*/  @!P0 STS.128 [R55+0x1980], R12 ;  /* 0x0019800c37008388 */ /* 0x0001e20000000c00 */
[----:B------:R-:W-:Y:S01]  /*6010*/  FMUL.FTZ R169, R169, -R180 ;  /* 0x800000b4a9a97220 */ /* 0x000fe20000410000 */
[----:B------:R-:W-:Y:S01]  /*6020*/  FFMA.FTZ R115, R67, R184, R188 ;  /* 0x000000b843737223 */ /* 0x000fe200000100bc */
[C---:B------:R-:W-:Y:S01]  /*6030*/  FFMA.FTZ R174, R167.reuse, R180, R174 ;  /* 0x000000b4a7ae7223 */ /* 0x040fe200000100ae */
[----:B------:R-:W-:Y:S01]  /*6040*/  FMUL.FTZ R188, R102, R129 ;  /* 0x0000008166bc7220 */ /* 0x000fe20000410000 */
[----:B------:R-:W-:Y:S01]  /*6050*/  FFMA.FTZ R169, R167, R186, -R169 ;  /* 0x000000baa7a97223 */ /* 0x000fe200000108a9 */
[----:B------:R-:W-:-:S02]  /*6060*/  HADD2.F32 R137, -RZ, R9.H0_H0 ;  /* 0x20000009ff897230 */ /* 0x000fc40000004100 */
[----:B------:R-:W-:Y:S01]  /*6070*/  FADD.FTZ R175, -R175, R174 ;  /* 0x000000aeafaf7221 */ /* 0x000fe20000010100 */
[----:B------:R-:W-:Y:S01]  /*6080*/  FFMA.FTZ R182, -R118, R135, R182 ;  /* 0x0000008776b67223 */ /* 0x000fe200000101b6 */
[----:B------:R-:W-:Y:S01]  /*6090*/  FADD.FTZ R172, R172, R169 ;  /* 0x000000a9acac7221 */ /* 0x000fe20000010000 */
[----:B------:R-:W-:Y:S01]  /*60a0*/  FFMA.FTZ R187, -R116, R133, R187 ;  /* 0x0000008574bb7223 */ /* 0x000fe200000101bb */
[----:B------:R-:W-:Y:S01]  /*60b0*/  FFMA.FTZ R185, -R120, R137, R185 ;  /* 0x0000008978b97223 */ /* 0x000fe200000101b9 */
[----:B------:R-:W-:Y:S02]  /*60c0*/  HADD2.F32 R131, -RZ, R10.H1_H1 ;  /* 0x3000000aff837230 */ /* 0x000fe40000004100 */
[----:B------:R-:W-:Y:S01]  /*60d0*/  FMUL.FTZ R167, R114, R172 ;  /* 0x000000ac72a77220 */ /* 0x000fe20000410000 */
[----:B------:R-:W-:Y:S01]  /*60e0*/  FMUL.FTZ R206, R112, R180 ;  /* 0x000000b470ce7220 */ /* 0x000fe20000410000 */
[----:B------:R-:W-:Y:S01]  /*60f0*/  FMUL.FTZ R169, R110, R221 ;  /* 0x000000dd6ea97220 */ /* 0x000fe20000410000 */
[----:B0-----:R-:W-:Y:S01]  /*6100*/  FFMA.FTZ R12, R70, -R152, R95 ;  /* 0x80000098460c7223 */ /* 0x001fe2000001005f */
[----:B------:R-:W-:Y:S01]  /*6110*/  FFMA.FTZ R14, R66, R189, R115 ;  /* 0x000000bd420e7223 */ /* 0x000fe20000010073 */
[----:B------:R-:W-:Y:S01]  /*6120*/  FMUL.FTZ R13, R147, -R175 ;  /* 0x800000af930d7220 */ /* 0x000fe20000410000 */
[----:B------:R-:W-:Y:S01]  /*6130*/  FFMA.FTZ R184, -R114, R131, R184 ;  /* 0x0000008372b87223 */ /* 0x000fe200000101b8 */
        /* <DEDUP_REMOVED lines=10> */
[----:B------:R-:W-:Y:S01]  /*61e0*/  FADD.FTZ R162, -R162, R15 ;  /* 0x0000000fa2a27221 */ /* 0x000fe20000010100 */
[----:B------:R-:W-:-:S02]  /*61f0*/  HADD2.F32 R115, -RZ, R5.H1_H1 ;  /* 0x30000005ff737230 */ /* 0x000fc40000004100 */
[----:B------:R-:W-:Y:S01]  /*6200*/  FFMA.FTZ R12, R66, -R155, R95 ;  /* 0x8000009b420c7223 */ /* 0x000fe2000001005f */
[----:B------:R-:W-:Y:S01]  /*6210*/  FMUL.FTZ R95, R31, R117 ;  /* 0x000000751f5f7220 */ /* 0x000fe20000410000 */
[----:B------:R-:W-:Y:S01]  /*6220*/  FFMA.FTZ R15, R61, R123, R14 ;  /* 0x0000007b3d0f7223 */ /* 0x000fe2000001000e */
[-C--:B------:R-:W-:Y:S01]  /*6230*/  FMUL.FTZ R14, R31, R129.reuse ;  /* 0x000000811f0e7220 */ /* 0x080fe20000410000 */
[----:B------:R-:W-:Y:S01]  /*6240*/  FFMA.FTZ R13, R65, -R158, R12 ;  /* 0x8000009e410d7223 */ /* 0x000fe2000001000c */
[----:B------:R-:W-:Y:S01]  /*6250*/  FFMA.FTZ R146, R30, R129, -R95 ;  /* 0x000000811e927223 */ /* 0x000fe2000001085f */
[----:B------:R-:W-:Y:S01]  /*6260*/  FFMA.FTZ R190, R60, R127, R15 ;  /* 0x0000007f3cbe7223 */ /* 0x000fe2000001000f */
[----:B------:R-:W-:Y:S01]  /*6270*/  FFMA.FTZ R14, R30, R117, R14 ;  /* 0x000000751e0e7223 */ /* 0x000fe2000001000e */
[----:B------:R-:W-:Y:S01]  /*6280*/  FFMA.FTZ R127, -R102, R115, R127 ;  /* 0x00000073667f7223 */ /* 0x000fe2000001017f */
[----:B------:R-:W-:Y:S01]  /*6290*/  FMUL.FTZ R146, R113, R146 ;  /* 0x0000009271927220 */ /* 0x000fe20000410000 */
[C---:B------:R-:W-:Y:S01]  /*62a0*/  FMUL.FTZ R12, R141.reuse, -R162 ;  /* 0x800000a28d0c7220 */ /* 0x040fe20000410000 */
[----:B------:R-:W-:Y:S01]  /*62b0*/  FFMA.FTZ R13, R64, -R3, R13 ;  /* 0x80000003400d7223 */ /* 0x000fe2000001000d */
[----:B------:R-:W-:Y:S01]  /*62c0*/  FMUL.FTZ R141, R141, -R168 ;  /* 0x800000a88d8d7220 */ /* 0x000fe20000410000 */
[----:B------:R-:W-:Y:S01]  /*62d0*/  FFMA.FTZ R178, R127, R14, R146 ;  /* 0x0000000e7fb27223 */ /* 0x000fe20000010092 */
[C---:B------:R-:W-:Y:S01]  /*62e0*/  FFMA.FTZ R12, R149.reuse, R168, -R12 ;  /* 0x000000a8950c7223 */ /* 0x040fe2000001080c */
[----:B------:R-:W-:Y:S01]  /*62f0*/  FFMA.FTZ R14, R62, -R193, R13 ;  /* 0x800000c13e0e7223 */ /* 0x000fe2000001000d */
[----:B------:R-:W-:Y:S01]  /*6300*/  FFMA.FTZ R174, R149, R162, R141 ;  /* 0x000000a295ae7223 */ /* 0x000fe2000001008d */
[----:B------:R-:W-:Y:S01]  /*6310*/  FMUL.FTZ R15, R31, R219 ;  /* 0x000000db1f0f7220 */ /* 0x000fe20000410000 */
[----:B------:R-:W-:Y:S01]  /*6320*/  FADD.FTZ R146, R159, R12 ;  /* 0x0000000c9f927221 */ /* 0x000fe20000010000 */
[----:B------:R-:W-:Y:S01]  /*6330*/  FFMA.FTZ R13, R61, -R222, R14 ;  /* 0x800000de3d0d7223 */ /* 0x000fe2000001000e */
[----:B------:R-:W-:Y:S01]  /*6340*/  FMUL.FTZ R12, R102, R117 ;  /* 0x00000075660c7220 */ /* 0x000fe20000410000 */
[----:B------:R-:W-:Y:S01]  /*6350*/  FMUL.FTZ R14, R113, R188 ;  /* 0x000000bc710e7220 */ /* 0x000fe20000410000 */
[----:B------:R-:W-:Y:S01]  /*6360*/  FADD.FTZ R174, -R161, R174 ;  /* 0x000000aea1ae7221 */ /* 0x000fe20000010100 */
[----:B------:R-:W-:Y:S01]  /*6370*/  FFMA.FTZ R149, R60, -R113, R13 ;  /* 0x800000713c957223 */ /* 0x000fe2000001000d */
[----:B------:R-:W-:Y:S01]  /*6380*/  FADD.FTZ R82, R12, R82 ;  /* 0x000000520c527221 */ /* 0x000fe20000010000 */
[-C--:B------:R-:W-:Y:S01]  /*6390*/  FMUL.FTZ R13, R113, R12.reuse ;  /* 0x0000000c710d7220 */ /* 0x080fe20000410000 */
[----:B------:R-:W-:Y:S01]  /*63a0*/  FFMA.FTZ R12, R127, R12, R14 ;  /* 0x0000000c7f0c7223 */ /* 0x000fe2000001000e */
[C---:B------:R-:W-:Y:S01]  /*63b0*/  FMUL.FTZ R14, R143.reuse, -R146 ;  /* 0x800000928f0e7220 */ /* 0x040fe20000410000 */
[----:B------:R-:W-:Y:S01]  /*63c0*/  FMUL.FTZ R143, R143, -R174 ;  /* 0x800000ae8f8f7220 */ /* 0x000fe20000410000 */
[----:B------:R-:W-:Y:S01]  /*63d0*/  FFMA.FTZ R119, R115, R117, R178 ;  /* 0x0000007573777223 */ /* 0x000fe200000100b2 */
[----:B------:R-:W-:-:S02]  /*63e0*/  HADD2.F32 R113, -RZ, R5.H0_H0 ;  /* 0x20000005ff717230 */ /* 0x000fc40000004100 */
[C---:B------:R-:W-:Y:S01]  /*63f0*/  FFMA.FTZ R14, R151.reuse, R174, R14 ;  /* 0x000000ae970e7223 */ /* 0x040fe2000001000e */
[-C--:B------:R-:W-:Y:S01]  /*6400*/  FMUL.FTZ R117, R104, R121.reuse ;  /* 0x0000007968757220 */ /* 0x080fe20000410000 */
[----:B------:R-:W-:Y:S01]  /*6410*/  FFMA.FTZ R143, R151, R146, -R143 ;  /* 0x00000092978f7223 */ /* 0x000fe2000001088f */
[----:B------:R-:W-:Y:S01]  /*6420*/  FFMA.FTZ R15, R30, R121, -R15 ;  /* 0x000000791e0f7223 */ /* 0x000fe2000001080f */
[----:B------:R-:W-:Y:S01]  /*6430*/  FADD.FTZ R141, -R157, R14 ;  /* 0x0000000e9d8d7221 */ /* 0x000fe20000010100 */
[C---:B------:R-:W-:Y:S01]  /*6440*/  FMUL.FTZ R14, R104.reuse, R219 ;  /* 0x000000db680e7220 */ /* 0x040fe20000410000 */
[----:B------:R-:W-:Y:S01]  /*6450*/  FFMA.FTZ R123, -R104, R113, R123 ;  /* 0x00000071687b7223 */ /* 0x000fe2000001017b */
[----:B------:R-:W-:Y:S01]  /*6460*/  FMUL.FTZ R178, R222, R117 ;  /* 0x00000075deb27220 */ /* 0x000fe20000410000 */
[----:B------:R-:W-:Y:S01]  /*6470*/  FFMA.FTZ R13, R127, R188, -R13 ;  /* 0x000000bc7f0d7223 */ /* 0x000fe2000001080d */
[----:B------:R-:W-:Y:S01]  /*6480*/  FADD.FTZ R143, R160, R143 ;  /* 0x0000008fa08f7221 */ /* 0x000fe20000010000 */
[----:B------:R-:W-:Y:S01]  /*6490*/  FMUL.FTZ R188, R222, R15 ;  /* 0x0000000fdebc7220 */ /* 0x000fe20000410000 */
[----:B------:R-:W-:Y:S01]  /*64a0*/  FADD.FTZ R83, R14, R83 ;  /* 0x000000530e537221 */ /* 0x000fe20000010000 */
[-C--:B------:R-:W-:Y:S01]  /*64b0*/  FMUL.FTZ R222, R222, R14.reuse ;  /* 0x0000000edede7220 */ /* 0x080fe20000410000 */
[C---:B------:R-:W-:Y:S01]  /*64c0*/  FFMA.FTZ R14, R123.reuse, R14, R178 ;  /* 0x0000000e7b0e7223 */ /* 0x040fe200000100b2 */
[C---:B------:R-:W-:Y:S01]  /*64d0*/  FMUL.FTZ R95, R148.reuse, -R141 ;  /* 0x8000008d945f7220 */ /* 0x040fe20000410000 */
[----:B------:R-:W-:Y:S01]  /*64e0*/  FMUL.FTZ R178, R148, -R143 ;  /* 0x8000008f94b27220 */ /* 0x000fe20000410000 */
[----:B------:R-:W-:Y:S01]  /*64f0*/  FFMA.FTZ R15, R123, R117, -R222 ;  /* 0x000000757b0f7223 */ /* 0x000fe200000108de */
[C---:B------:R-:W-:Y:S01]  /*6500*/  FMUL.FTZ R117, R31.reuse, R207 ;  /* 0x000000cf1f757220 */ /* 0x040fe20000410000 */
[C---:B------:R-:W-:Y:S01]  /*6510*/  FFMA.FTZ R148, R150.reuse, R143, -R95 ;  /* 0x0000008f96947223 */ /* 0x040fe2000001085f */
[----:B------:R-:W-:Y:S01]  /*6520*/  FFMA.FTZ R95, R150, R141, R178 ;  /* 0x0000008d965f7223 */ /* 0x000fe200000100b2 */
[----:B------:R-:W-:Y:S01]  /*6530*/  FMUL.FTZ R121, R31, R121 ;  /* 0x000000791f797220 */ /* 0x000fe20000410000 */
[----:B------:R-:W-:Y:S01]  /*6540*/  FADD.FTZ R136, R119, R136 ;  /* 0x0000008877887221 */ /* 0x000fe20000010000 */
[----:B------:R-:W-:Y:S01]  /*6550*/  FADD.FTZ R148, R171, R148 ;  /* 0x00000094ab947221 */ /* 0x000fe20000010000 */
[----:B------:R-:W-:Y:S01]  /*6560*/  FADD.FTZ R170, -R170, R95 ;  /* 0x0000005faaaa7221 */ /* 0x000fe20000010100 */
[C---:B------:R-:W-:Y:S01]  /*6570*/  FFMA.FTZ R147, R30.reuse, R215, -R117 ;  /* 0x000000d71e937223 */ /* 0x040fe20000010875 */
[----:B------:R-:W-:Y:S01]  /*6580*/  FFMA.FTZ R160, R30, R219, R121 ;  /* 0x000000db1ea07223 */ /* 0x000fe20000010079 */
[C---:B------:R-:W-:Y:S01]  /*6590*/  FMUL.FTZ R119, R17.reuse, -R148 ;  /* 0x8000009411777220 */ /* 0x040fe20000410000 */
[----:B------:R-:W-:Y:S01]  /*65a0*/  FMUL.FTZ R150, R17, -R170 ;  /* 0x800000aa11967220 */ /* 0x000fe20000410000 */
[----:B------:R-:W-:-:S02]  /*65b0*/  HADD2.F32 R117, -RZ, R6.H0_H0 ;  /* 0x20000006ff757230 */ /* 0x000fc40000004100 */
[C---:B------:R-:W-:Y:S01]  /*65c0*/  FMUL.FTZ R151, R100.reuse, R207 ;  /* 0x000000cf64977220 */ /* 0x040fe20000410000 */
[----:B------:R-:W-:Y:S01]  /*65d0*/  FFMA.FTZ R160, R123, R160, R188 ;  /* 0x000000a07ba07223 */ /* 0x000fe200000100bc */
[C---:B------:R-:W-:Y:S01]  /*65e0*/  FFMA.FTZ R17, R145.reuse, R148, -R150 ;  /* 0x0000009491117223 */ /* 0x040fe20000010896 */
[----:B------:R-:W-:Y:S01]  /*65f0*/  FFMA.FTZ R150, R145, R170, R119 ;  /* 0x000000aa91967223 */ /* 0x000fe20000010077 */
[C---:B------:R-:W-:Y:S01]  /*6600*/  FMUL.FTZ R159, R100.reuse, R215 ;  /* 0x000000d7649f7220 */ /* 0x040fe20000410000 */
[----:B------:R-:W-:Y:S01]  /*6610*/  FFMA.FTZ R188, -R100, R117, R125 ;  /* 0x0000007564bc7223 */ /* 0x000fe2000001017d */
[----:B------:R-:W-:Y:S01]  /*6620*/  FMUL.FTZ R123, R220, R151 ;  /* 0x00000097dc7b7220 */ /* 0x000fe20000410000 */
[----:B------:R-:W-:Y:S01]  /*6630*/  FADD.FTZ R176, R176, R17 ;  /* 0x00000011b0b07221 */ /* 0x000fe20000010000 */
[----:B------:R-:W-:Y:S01]  /*6640*/  FMUL.FTZ R17, R122, R148 ;  /* 0x000000947a117220 */ /* 0x000fe20000410000 */
[----:B------:R-:W-:Y:S01]  /*6650*/  FADD.FTZ R181, -R181, R150 ;  /* 0x00000096b5b57221 */ /* 0x000fe20000010100 */
[----:B------:R-:W-:Y:S01]  /*6660*/  FMUL.FTZ R121, R220, R159 ;  /* 0x0000009fdc797220 */ /* 0x000fe20000410000 */
[----:B------:R-:W-:Y:S01]  /*6670*/  FFMA.FTZ R95, R59, R125, R190 ;  /* 0x0000007d3b5f7223 */ /* 0x000fe200000100be */
[----:B------:R-:W-:Y:S01]  /*6680*/  FFMA.FTZ R159, R188, R159, -R123 ;  /* 0x0000009fbc9f7223 */ /* 0x000fe2000001087b */
[----:B------:R-:W-:-:S02]  /*6690*/  HADD2.F32 R157, -RZ, R8.H0_H0 ;  /* 0x20000008ff9d7230 */ /* 0x000fc40000004100 */
[C---:B------:R-:W-:Y:S01]  /*66a0*/  FFMA.FTZ R178, -R122.reuse, R139, R183 ;  /* 0x0000008b7ab27223 */ /* 0x040fe200000101b7 */
[----:B------:R-:W-:Y:S01]  /*66b0*/  FMUL.FTZ R123, R122, R170 ;  /* 0x000000aa7a7b7220 */ /* 0x000fe20000410000 */
[----:B------:R-:W-:Y:S01]  /*66c0*/  FMUL.FTZ R125, R33, R17 ;  /* 0x00000011217d7220 */ /* 0x000fe20000410000 */
[----:B------:R-:W-:Y:S01]  /*66d0*/  FMUL.FTZ R119, R124, R181 ;  /* 0x000000b57c777220 */ /* 0x000fe20000410000 */
[----:B------:R-:W-:Y:S01]  /*66e0*/  FADD.FTZ R81, R151, R81 ;  /* 0x0000005197517221 */ /* 0x000fe20000010000 */
[----:B------:R-:W-:Y:S01]  /*66f0*/  FFMA.FTZ R151, R188, R151, R121 ;  /* 0x00000097bc977223 */ /* 0x000fe20000010079 */
[----:B------:R-:W-:Y:S01]  /*6700*/  FFMA.FTZ R194, R178, R123, -R125 ;  /* 0x0000007bb2c27223 */ /* 0x000fe2000001087d */
[C---:B------:R-:W-:Y:S01]  /*6710*/  FFMA.FTZ R150, -R124.reuse, R157, R173 ;  /* 0x0000009d7c967223 */ /* 0x040fe200000101ad */
[----:B------:R-:W-:Y:S01]  /*6720*/  FMUL.FTZ R145, R124, R176 ;  /* 0x000000b07c917220 */ /* 0x000fe20000410000 */
[----:B------:R-:W-:Y:S01]  /*6730*/  FMUL.FTZ R121, R32, R119 ;  /* 0x0000007720797220 */ /* 0x000fe20000410000 */
[----:B------:R-:W-:Y:S01]  /*6740*/  FMUL.FTZ R123, R33, R123 ;  /* 0x0000007b217b7220 */ /* 0x000fe20000410000 */
[C---:B------:R-:W-:Y:S01]  /*6750*/  FMUL.FTZ R190, R120.reuse, R143 ;  /* 0x0000008f78be7220 */ /* 0x040fe20000410000 */
[----:B------:R-:W-:Y:S01]  /*6760*/  FMUL.FTZ R125, R120, R141 ;  /* 0x0000008d787d7220 */ /* 0x000fe20000410000 */
[----:B------:R-:W-:Y:S01]  /*6770*/  FFMA.FTZ R121, R150, R145, R121 ;  /* 0x0000009196797223 */ /* 0x000fe20000010079 */
[----:B------:R-:W-:Y:S01]  /*6780*/  FFMA.FTZ R192, R178, R17, R123 ;  /* 0x00000011b2c07223 */ /* 0x000fe2000001007b */
[----:B------:R-:W-:Y:S01]  /*6790*/  FMUL.FTZ R123, R32, R145 ;  /* 0x00000091207b7220 */ /* 0x000fe20000410000 */
[----:B------:R-:W-:Y:S01]  /*67a0*/  FMUL.FTZ R196, R152, R190 ;  /* 0x000000be98c47220 */ /* 0x000fe20000410000 */
[----:B------:R-:W-:Y:S01]  /*67b0*/  FADD.FTZ R121, RZ, R121 ;  /* 0x00000079ff797221 */ /* 0x000fe20000010000 */
[----:B------:R-:W-:Y:S01]  /*67c0*/  FMUL.FTZ R161, R118, R146 ;  /* 0x0000009276a17220 */ /* 0x000fe20000410000 */
[----:B------:R-:W-:Y:S01]  /*67d0*/  FFMA.FTZ R123, R150, R119, -R123 ;  /* 0x00000077967b7223 */ /* 0x000fe2000001087b */
[-C--:B------:R-:W-:Y:S01]  /*67e0*/  FFMA.FTZ R196, R185, R125.reuse, -R196 ;  /* 0x0000007db9c47223 */ /* 0x080fe200000108c4 */
[----:B------:R-:W-:Y:S01]  /*67f0*/  FADD.FTZ R121, R121, R192 ;  /* 0x000000c079797221 */ /* 0x000fe20000010000 */
[----:B------:R-:W-:Y:S01]  /*6800*/  FMUL.FTZ R192, R152, R125 ;  /* 0x0000007d98c07220 */ /* 0x000fe20000410000 */
[----:B------:R-:W-:Y:S01]  /*6810*/  FADD.FTZ R123, RZ, R123 ;  /* 0x0000007bff7b7221 */ /* 0x000fe20000010000 */
        /* <DEDUP_REMOVED lines=8> */
[----:B------:R-:W-:Y:S01]  /*68a0*/  FADD.FTZ R123, R123, R196 ;  /* 0x000000c47b7b7221 */ /* 0x000fe20000010000 */
[C---:B------:R-:W-:Y:S01]  /*68b0*/  FMUL.FTZ R196, R116.reuse, R162 ;  /* 0x000000a274c47220 */ /* 0x040fe20000410000 */
[----:B------:R-:W-:Y:S01]  /*68c0*/  FMUL.FTZ R192, R116, R168 ;  /* 0x000000a874c07220 */ /* 0x000fe20000410000 */
[----:B------:R-:W-:Y:S01]  /*68d0*/  FFMA.FTZ R194, R182, R161, R119 ;  /* 0x000000a1b6c27223 */ /* 0x000fe20000010077 */
[----:B------:R-:W-:Y:S01]  /*68e0*/  FMUL.FTZ R125, R156, R167 ;  /* 0x000000a79c7d7220 */ /* 0x000fe20000410000 */
[C---:B------:R-:W-:Y:S01]  /*68f0*/  FMUL.FTZ R202, R153.reuse, R196 ;  /* 0x000000c499ca7220 */ /* 0x040fe20000410000 */
[----:B------:R-:W-:Y:S01]  /*6900*/  FMUL.FTZ R119, R153, R192 ;  /* 0x000000c099777220 */ /* 0x000fe20000410000 */
[----:B------:R-:W-:Y:S01]  /*6910*/  FADD.FTZ R121, R121, R194 ;  /* 0x000000c279797221 */ /* 0x000fe20000010000 */
[----:B------:R-:W-:Y:S01]  /*6920*/  FMUL.FTZ R194, R112, R186 ;  /* 0x000000ba70c27220 */ /* 0x000fe20000410000 */
[C---:B------:R-:W-:Y:S01]  /*6930*/  FFMA.FTZ R202, R187.reuse, R192, R202 ;  /* 0x000000c0bbca7223 */ /* 0x040fe200000100ca */
[----:B------:R-:W-:Y:S01]  /*6940*/  FFMA.FTZ R196, R187, R196, -R119 ;  /* 0x000000c4bbc47223 */ /* 0x000fe20000010877 */
[----:B------:R-:W-:Y:S01]  /*6950*/  FMUL.FTZ R119, R114, R175 ;  /* 0x000000af72777220 */ /* 0x000fe20000410000 */
[----:B------:R-:W-:Y:S01]  /*6960*/  FADD.FTZ R123, R123, R198 ;  /* 0x000000c67b7b7221 */ /* 0x000fe20000010000 */
[----:B------:R-:W-:Y:S01]  /*6970*/  FADD.FTZ R121, R121, R202 ;  /* 0x000000ca79797221 */ /* 0x000fe20000010000 */
[----:B------:R-:W-:Y:S01]  /*6980*/  FFMA.FTZ R189, -R112, R129, R189 ;  /* 0x0000008170bd7223 */ /* 0x000fe200000101bd */
[----:B------:R-:W-:Y:S01]  /*6990*/  FMUL.FTZ R198, R155, R194 ;  /* 0x000000c29bc67220 */ /* 0x000fe20000410000 */
[-C--:B------:R-:W-:Y:S01]  /*69a0*/  FFMA.FTZ R202, R184, R119.reuse, -R125 ;  /* 0x00000077b8ca7223 */ /* 0x080fe2000001087d */
[----:B------:R-:W-:Y:S01]  /*69b0*/  FMUL.FTZ R119, R156, R119 ;  /* 0x000000779c777220 */ /* 0x000fe20000410000 */
[----:B------:R-:W-:-:S02]  /*69c0*/  HADD2.F32 R127, -RZ, R11.H1_H1 ;  /* 0x3000000bff7f7230 */ /* 0x000fc40000004100 */
[-C--:B------:R-:W-:Y:S01]  /*69d0*/  FFMA.FTZ R208, R189, R206.reuse, -R198 ;  /* 0x000000cebdd07223 */ /* 0x080fe200000108c6 */
[----:B------:R-:W-:Y:S01]  /*69e0*/  FMUL.FTZ R125, R110, R223 ;  /* 0x000000df6e7d7220 */ /* 0x000fe20000410000 */
[----:B------:R-:W-:Y:S01]  /*69f0*/  FFMA.FTZ R198, R184, R167, R119 ;  /* 0x000000a7b8c67223 */ /* 0x000fe20000010077 */
[----:B------:R-:W-:Y:S01]  /*6a00*/  FMUL.FTZ R206, R155, R206 ;  /* 0x000000ce9bce7220 */ /* 0x000fe20000410000 */
[----:B------:R-:W-:Y:S01]  /*6a10*/  FADD.FTZ R123, R123, R196 ;  /* 0x000000c47b7b7221 */ /* 0x000fe20000010000 */
[----:B------:R-:W-:Y:S01]  /*6a20*/  FFMA.FTZ R191, -R110, R127, R191 ;  /* 0x0000007f6ebf7223 */ /* 0x000fe200000101bf */
        /* <DEDUP_REMOVED lines=8> */
[----:B------:R-:W-:-:S02]  /*6ab0*/  HADD2.F32 R125, -RZ, R4.H0_H0 ;  /* 0x20000004ff7d7230 */ /* 0x000fc40000004100 */
[----:B------:R-:W-:Y:S01]  /*6ac0*/  FADD.FTZ R208, R123, R208 ;  /* 0x000000d07bd07221 */ /* 0x000fe20000010000 */
[----:B------:R-:W-:Y:S01]  /*6ad0*/  FADD.FTZ R171, R121, R196 ;  /* 0x000000c479ab7221 */ /* 0x000fe20000010000 */
[C---:B------:R-:W-:Y:S01]  /*6ae0*/  FMUL.FTZ R196, R108.reuse, R201 ;  /* 0x000000c96cc47220 */ /* 0x040fe20000410000 */
[----:B------:R-:W-:Y:S02]  /*6af0*/  HADD2.F32 R123, -RZ, R4.H1_H1 ;  /* 0x30000004ff7b7230 */ /* 0x000fe40000004100 */
[----:B------:R-:W-:Y:S01]  /*6b00*/  FFMA.FTZ R195, -R108, R125, R195 ;  /* 0x0000007d6cc37223 */ /* 0x000fe200000101c3 */
[----:B------:R-:W-:Y:S01]  /*6b10*/  FMUL.FTZ R198, R106, R209 ;  /* 0x000000d16ac67220 */ /* 0x000fe20000410000 */
[----:B------:R-:W-:Y:S01]  /*6b20*/  FMUL.FTZ R202, R108, R199 ;  /* 0x000000c76cca7220 */ /* 0x000fe20000410000 */
[----:B------:R-:W-:Y:S01]  /*6b30*/  FMUL.FTZ R206, R3, R196 ;  /* 0x000000c403ce7220 */ /* 0x000fe20000410000 */
[C---:B------:R-:W-:Y:S01]  /*6b40*/  FFMA.FTZ R197, -R106.reuse, R123, R197 ;  /* 0x0000007b6ac57223 */ /* 0x040fe200000101c5 */
[----:B------:R-:W-:Y:S01]  /*6b50*/  FMUL.FTZ R210, R106, R205 ;  /* 0x000000cd6ad27220 */ /* 0x000fe20000410000 */
[----:B------:R-:W-:Y:S01]  /*6b60*/  FMUL.FTZ R212, R193, R198 ;  /* 0x000000c6c1d47220 */ /* 0x000fe20000410000 */
[-C--:B------:R-:W-:Y:S01]  /*6b70*/  FFMA.FTZ R206, R195, R202.reuse, -R206 ;  /* 0x000000cac3ce7223 */ /* 0x080fe200000108ce */
[----:B------:R-:W-:Y:S01]  /*6b80*/  FMUL.FTZ R202, R3, R202 ;  /* 0x000000ca03ca7220 */ /* 0x000fe20000410000 */
[----:B------:R-:W-:Y:S01]  /*6b90*/  FFMA.FTZ R214, R58, R211, R95 ;  /* 0x000000d33ad67223 */ /* 0x000fe2000001005f */
[----:B------:R-:W-:Y:S01]  /*6ba0*/  FFMA.FTZ R95, R197, R210, -R212 ;  /* 0x000000d2c55f7223 */ /* 0x000fe200000108d4 */
[----:B------:R-:W-:Y:S01]  /*6bb0*/  FADD.FTZ R119, R208, R119 ;  /* 0x00000077d0777221 */ /* 0x000fe20000010000 */
[----:B------:R-:W-:Y:S01]  /*6bc0*/  FFMA.FTZ R202, R195, R196, R202 ;  /* 0x000000c4c3ca7223 */ /* 0x000fe200000100ca */
[----:B------:R-:W-:Y:S01]  /*6bd0*/  FMUL.FTZ R210, R193, R210 ;  /* 0x000000d2c1d27220 */ /* 0x000fe20000410000 */
[----:B------:R-:W-:Y:S01]  /*6be0*/  FMUL.FTZ R183, R96, R165 ;  /* 0x000000a560b77220 */ /* 0x000fe20000410000 */
[----:B------:R-:W-:Y:S01]  /*6bf0*/  FADD.FTZ R206, R119, R206 ;  /* 0x000000ce77ce7221 */ /* 0x000fe20000010000 */
[----:B------:R-:W-:Y:S01]  /*6c00*/  FADD.FTZ R171, R171, R202 ;  /* 0x000000caabab7221 */ /* 0x000fe20000010000 */
[----:B------:R-:W-:Y:S01]  /*6c10*/  FFMA.FTZ R210, R197, R198, R210 ;  /* 0x000000c6c5d27223 */ /* 0x000fe200000100d2 */
[----:B------:R-:W-:-:S02]  /*6c20*/  HADD2.F32 R119, -RZ, R7.H0_H0 ;  /* 0x20000007ff777230 */ /* 0x000fc40000004100 */
[----:B------:R-:W-:Y:S01]  /*6c30*/  FMUL.FTZ R202, R96, R164 ;  /* 0x000000a460ca7220 */ /* 0x000fe20000410000 */
[----:B------:R-:W-:Y:S02]  /*6c40*/  HADD2.F32 R121, -RZ, R6.H1_H1 ;  /* 0x30000006ff797230 */ /* 0x000fe40000004100 */
[----:B------:R-:W-:Y:S01]  /*6c50*/  FADD.FTZ R171, R171, R210 ;  /* 0x000000d2abab7221 */ /* 0x000fe20000010000 */
[----:B------:R-:W-:Y:S01]  /*6c60*/  FFMA.FTZ R227, R57, R203, R214 ;  /* 0x000000cb39e37223 */ /* 0x000fe200000100d6 */
[----:B------:R-:W-:Y:S01]  /*6c70*/  FMUL.FTZ R218, R98, R179 ;  /* 0x000000b362da7220 */ /* 0x000fe20000410000 */
[----:B------:R-:W-:Y:S01]  /*6c80*/  FFMA.FTZ R203, -R96, R119, R203 ;  /* 0x0000007760cb7223 */ /* 0x000fe200000101cb */
[----:B------:R-:W-:Y:S01]  /*6c90*/  FMUL.FTZ R210, R204, R202 ;  /* 0x000000caccd27220 */ /* 0x000fe20000410000 */
[----:B------:R-:W-:Y:S01]  /*6ca0*/  FADD.FTZ R206, R206, R95 ;  /* 0x0000005fcece7221 */ /* 0x000fe20000010000 */
[----:B------:R-:W-:Y:S01]  /*6cb0*/  FMUL.FTZ R208, R204, R183 ;  /* 0x000000b7ccd07220 */ /* 0x000fe20000410000 */
[----:B------:R-:W-:Y:S01]  /*6cc0*/  FFMA.FTZ R149, R59, -R220, R149 ;  /* 0x800000dc3b957223 */ /* 0x000fe20000010095 */
[----:B------:R-:W-:Y:S01]  /*6cd0*/  FMUL.FTZ R147, R220, R147 ;  /* 0x00000093dc937220 */ /* 0x000fe20000410000 */
[C---:B------:R-:W-:Y:S01]  /*6ce0*/  FMUL.FTZ R216, R98.reuse, R2 ;  /* 0x0000000262d87220 */ /* 0x040fe20000410000 */
[----:B------:R-:W-:Y:S01]  /*6cf0*/  FMUL.FTZ R220, R213, R218 ;  /* 0x000000dad5dc7220 */ /* 0x000fe20000410000 */
[----:B------:R-:W-:Y:S01]  /*6d00*/  FFMA.FTZ R211, -R98, R121, R211 ;  /* 0x0000007962d37223 */ /* 0x000fe200000101d3 */
[----:B------:R-:W-:Y:S01]  /*6d10*/  FFMA.FTZ R210, R203, R183, -R210 ;  /* 0x000000b7cbd27223 */ /* 0x000fe200000108d2 */
[----:B------:R-:W-:Y:S01]  /*6d20*/  FADD.FTZ R183, R171, R14 ;  /* 0x0000000eabb77221 */ /* 0x000fe20000010000 */
[----:B------:R-:W-:Y:S01]  /*6d30*/  FADD.FTZ R206, R206, R15 ;  /* 0x0000000fcece7221 */ /* 0x000fe20000010000 */
[----:B------:R-:W-:Y:S01]  /*6d40*/  FADD.FTZ R79, R202, R79 ;  /* 0x0000004fca4f7221 */ /* 0x000fe20000010000 */
[----:B------:R-:W-:Y:S01]  /*6d50*/  FFMA.FTZ R229, R203, R202, R208 ;  /* 0x000000cacbe57223 */ /* 0x000fe200000100d0 */
[----:B------:R-:W-:-:S02]  /*6d60*/  HADD2.F32 R95, -RZ, R7.H1_H1 ;  /* 0x30000007ff5f7230 */ /* 0x000fc40000004100 */
[----:B------:R-:W-:Y:S01]  /*6d70*/  FMUL.FTZ R202, R94, R163 ;  /* 0x000000a35eca7220 */ /* 0x000fe20000410000 */
[----:B------:R-:W-:Y:S01]  /*6d80*/  FADD.FTZ R171, RZ, R200 ;  /* 0x000000c8ffab7221 */ /* 0x000fe20000010000 */
[----:B------:R-:W-:Y:S01]  /*6d90*/  FADD.FTZ R80, R216, R80 ;  /* 0x00000050d8507221 */ /* 0x000fe20000010000 */
[-C--:B------:R-:W-:Y:S01]  /*6da0*/  FFMA.FTZ R173, R211, R216.reuse, R220 ;  /* 0x000000d8d3ad7223 */ /* 0x080fe200000100dc */
[----:B------:R-:W-:Y:S01]  /*6db0*/  FMUL.FTZ R216, R213, R216 ;  /* 0x000000d8d5d87220 */ /* 0x000fe20000410000 */
[----:B------:R-:W-:Y:S01]  /*6dc0*/  FADD.FTZ R206, R206, R13 ;  /* 0x0000000dcece7221 */ /* 0x000fe20000010000 */
[----:B------:R-:W-:Y:S01]  /*6dd0*/  FADD.FTZ R12, R183, R12 ;  /* 0x0000000cb70c7221 */ /* 0x000fe20000010000 */
[----:B------:R-:W-:Y:S01]  /*6de0*/  FFMA.FTZ R227, R56, R225, R227 ;  /* 0x000000e138e37223 */ /* 0x000fe200000100e3 */
[C---:B------:R-:W-:Y:S01]  /*6df0*/  FMUL.FTZ R14, R94.reuse, R166 ;  /* 0x000000a65e0e7220 */ /* 0x040fe20000410000 */
[----:B------:R-:W-:Y:S01]  /*6e00*/  FMUL.FTZ R200, R171, R202 ;  /* 0x000000caabc87220 */ /* 0x000fe20000410000 */
[----:B------:R-:W-:Y:S01]  /*6e10*/  FFMA.FTZ R225, -R94, R95, R225 ;  /* 0x0000005f5ee17223 */ /* 0x000fe200000101e1 */
[----:B------:R-:W-:Y:S01]  /*6e20*/  FFMA.FTZ R216, R211, R218, -R216 ;  /* 0x000000dad3d87223 */ /* 0x000fe200000108d8 */
[----:B------:R-:W-:Y:S01]  /*6e30*/  FADD.FTZ R159, R206, R159 ;  /* 0x0000009fce9f7221 */ /* 0x000fe20000010000 */
[----:B------:R-:W-:Y:S01]  /*6e40*/  FADD.FTZ R12, R12, R151 ;  /* 0x000000970c0c7221 */ /* 0x000fe20000010000 */
[-C--:B------:R-:W-:Y:S01]  /*6e50*/  FFMA.FTZ R183, R225, R14.reuse, R200 ;  /* 0x0000000ee1b77223 */ /* 0x080fe200000100c8 */
[----:B------:R-:W-:Y:S01]  /*6e60*/  FADD.FTZ R78, R14, R78 ;  /* 0x0000004e0e4e7221 */ /* 0x000fe20000010000 */
[----:B------:R-:W-:Y:S01]  /*6e70*/  FMUL.FTZ R200, R171, R14 ;  /* 0x0000000eabc87220 */ /* 0x000fe20000410000 */
[----:B------:R-:W-:Y:S01]  /*6e80*/  FFMA.FTZ R14, R58, -R213, R149 ;  /* 0x800000d53a0e7223 */ /* 0x000fe20000010095 */
[----:B------:R-:W-:Y:S01]  /*6e90*/  FADD.FTZ R159, R159, R216 ;  /* 0x000000d89f9f7221 */ /* 0x000fe20000010000 */
[----:B------:R-:W-:Y:S01]  /*6ea0*/  FADD.FTZ R12, R12, R173 ;  /* 0x000000ad0c0c7221 */ /* 0x000fe20000010000 */
[----:B------:R-:W-:Y:S01]  /*6eb0*/  FFMA.FTZ R200, R225, R202, -R200 ;  /* 0x000000cae1c87223 */ /* 0x000fe200000108c8 */
[----:B------:R-:W-:Y:S01]  /*6ec0*/  FFMA.FTZ R13, R57, -R204, R14 ;  /* 0x800000cc390d7223 */ /* 0x000fe2000001000e */
[----:B------:R-:W-:Y:S01]  /*6ed0*/  FADD.FTZ R159, R159, R210 ;  /* 0x000000d29f9f7221 */ /* 0x000fe20000010000 */
[----:B------:R-:W-:Y:S01]  /*6ee0*/  FMUL.FTZ R215, R31, R215 ;  /* 0x000000d71fd77220 */ /* 0x000fe20000410000 */
[----:B------:R-:W-:Y:S01]  /*6ef0*/  FADD.FTZ R12, R12, R229 ;  /* 0x000000e50c0c7221 */ /* 0x000fe20000010000 */
[----:B------:R-:W-:Y:S01]  /*6f00*/  FFMA.FTZ R15, R56, -R171, R13 ;  /* 0x800000ab380f7223 */ /* 0x000fe2000001000d */
[----:B------:R-:W-:Y:S01]  /*6f10*/  FADD.FTZ R159, R159, R200 ;  /* 0x000000c89f9f7221 */ /* 0x000fe20000010000 */
[----:B------:R-:W-:Y:S01]  /*6f20*/  FFMA.FTZ R215, R30, R207, R215 ;  /* 0x000000cf1ed77223 */ /* 0x000fe200000100d7 */
[----:B------:R-:W-:Y:S01]  /*6f30*/  FADD.FTZ R12, R12, R183 ;  /* 0x000000b70c0c7221 */ /* 0x000fe20000010000 */
[----:B------:R-:W0:Y:S01]  /*6f40*/  SHFL.DOWN PT, R149, R227, 0x1, 0x1f ;  /* 0x08201f00e3957f89 */ /* 0x000e2200000e0000 */
[C---:B------:R-:W-:Y:S01]  /*6f50*/  FMUL.FTZ R14, R31.reuse, R209 ;  /* 0x000000d11f0e7220 */ /* 0x040fe20000410000 */
[----:B------:R-:W-:Y:S01]  /*6f60*/  FFMA.FTZ R188, R188, R215, R147 ;  /* 0x000000d7bcbc7223 */ /* 0x000fe20000010093 */
[----:B------:R-:W-:Y:S01]  /*6f70*/  FMUL.FTZ R13, R31, R2 ;  /* 0x000000021f0d7220 */ /* 0x000fe20000410000 */
[----:B------:R-:W1:Y:S01]  /*6f80*/  SHFL.DOWN PT, R206, R15, 0x1, 0x1f ;  /* 0x08201f000fce7f89 */ /* 0x000e6200000e0000 */
[----:B------:R-:W-:Y:S01]  /*6f90*/  FFMA.FTZ R160, R113, R219, R160 ;  /* 0x000000db71a07223 */ /* 0x000fe200000100a0 */
[-C--:B------:R-:W-:Y:S01]  /*6fa0*/  FFMA.FTZ R14, R30, R205.reuse, -R14 ;  /* 0x000000cd1e0e7223 */ /* 0x080fe2000001080e */
[----:B------:R-:W-:Y:S01]  /*6fb0*/  FMUL.FTZ R205, R31, R205 ;  /* 0x000000cd1fcd7220 */ /* 0x000fe20000410000 */
[----:B------:R-:W2:Y:S01]  /*6fc0*/  SHFL.DOWN PT, R202, R159, 0x1, 0x1f ;  /* 0x08201f009fca7f89 */ /* 0x000ea200000e0000 */
[----:B------:R-:W-:Y:S01]  /*6fd0*/  FADD.FTZ R84, R198, R84 ;  /* 0x00000054c6547221 */ /* 0x000fe20000010000 */
[----:B------:R-:W-:Y:S01]  /*6fe0*/  FFMA.FTZ R198, R117, R207, R188 ;  /* 0x000000cf75c67223 */ /* 0x000fe200000100bc */
[----:B------:R-:W-:Y:S01]  /*6ff0*/  FFMA.FTZ R200, R30, R179, -R13 ;  /* 0x000000b31ec87223 */ /* 0x000fe2000001080d */
[----:B------:R-:W3:Y:S01]  /*7000*/  SHFL.DOWN PT, R147, R12, 0x1, 0x1f ;  /* 0x08201f000c937f89 */ /* 0x000ee200000e0000 */
[----:B------:R-:W-:Y:S01]  /*7010*/  FMUL.FTZ R188, R193, R14 ;  /* 0x0000000ec1bc7220 */ /* 0x000fe20000410000 */
[----:B------:R-:W-:Y:S01]  /*7020*/  FADD.FTZ R107, R160, R107 ;  /* 0x0000006ba06b7221 */ /* 0x000fe20000010000 */
[C---:B------:R-:W-:Y:S01]  /*7030*/  FFMA.FTZ R160, R30.reuse, R209, R205 ;  /* 0x000000d11ea07223 */ /* 0x040fe200000100cd */
[----:B------:R-:W-:Y:S01]  /*7040*/  MOV R14, R227 ;  /* 0x000000e3000e7202 */ /* 0x000fe20000000f00 */
[----:B------:R-:W-:Y:S01]  /*7050*/  FMUL.FTZ R179, R31, R179 ;  /* 0x000000b31fb37220 */ /* 0x000fe20000410000 */
[----:B------:R-:W-:Y:S01]  /*7060*/  MOV R13, R159 ;  /* 0x0000009f000d7202 */ /* 0x000fe20000000f00 */
[----:B------:R-:W-:Y:S01]  /*7070*/  FMUL.FTZ R200, R213, R200 ;  /* 0x000000c8d5c87220 */ /* 0x000fe20000410000 */
[----:B------:R-:W-:Y:S01]  /*7080*/  FFMA.FTZ R160, R197, R160, R188 ;  /* 0x000000a0c5a07223 */ /* 0x000fe200000100bc */
[----:B------:R-:W-:Y:S01]  /*7090*/  FFMA.FTZ R188, R30, R2, R179 ;  /* 0x000000021ebc7223 */ /* 0x000fe200000100b3 */
[----:B------:R-:W-:Y:S01]  /*70a0*/  FADD.FTZ R109, R198, R109 ;  /* 0x0000006dc66d7221 */ /* 0x000fe20000010000 */
[----:B------:R-:W-:Y:S01]  /*70b0*/  FADD.FTZ R85, R196, R85 ;  /* 0x00000055c4557221 */ /* 0x000fe20000010000 */
[----:B0-----:R-:W-:Y:S01]  /*70c0*/  @!P4 FADD.FTZ R14, R14, R149 ;  /* 0x000000950e0ec221 */ /* 0x001fe20000010000 */
[----:B------:R-:W-:Y:S01]  /*70d0*/  FFMA.FTZ R188, R211, R188, R200 ;  /* 0x000000bcd3bc7223 */ /* 0x000fe200000100c8 */
[----:B------:R-:W-:Y:S01]  /*70e0*/  FMUL.FTZ R149, R31, R164 ;  /* 0x000000a41f957220 */ /* 0x000fe20000410000 */
[----:B------:R-:W-:Y:S01]  /*70f0*/  FFMA.FTZ R209, R123, R209, R160 ;  /* 0x000000d17bd17223 */ /* 0x000fe200000100a0 */
[----:B-1----:R-:W-:Y:S01]  /*7100*/  @!P4 FADD.FTZ R15, R15, R206 ;  /* 0x000000ce0f0fc221 */ /* 0x002fe20000010000 */
[----:B------:R-:W0:Y:S01]  /*7110*/  SHFL.DOWN PT, R159, R14, 0x2, 0x1f ;  /* 0x08401f000e9f7f89 */ /* 0x000e2200000e0000 */
[----:B------:R-:W-:Y:S01]  /*7120*/  FFMA.FTZ R149, R30, R165, -R149 ;  /* 0x000000a51e957223 */ /* 0x000fe20000010895 */
[----:B------:R-:W-:Y:S01]  /*7130*/  FMUL.FTZ R160, R31, R201 ;  /* 0x000000c91fa07220 */ /* 0x000fe20000410000 */
[----:B--2---:R-:W-:Y:S01]  /*7140*/  @!P4 FADD.FTZ R13, R13, R202 ;  /* 0x000000ca0d0dc221 */ /* 0x004fe20000010000 */
[----:B------:R-:W1:Y:S01]  /*7150*/  SHFL.DOWN PT, R200, R15, 0x2, 0x1f ;  /* 0x08401f000fc87f89 */ /* 0x000e6200000e0000 */
[----:B------:R-:W-:Y:S01]  /*7160*/  FMUL.FTZ R204, R204, R149 ;  /* 0x00000095cccc7220 */ /* 0x000fe20000410000 */
[C---:B------:R-:W-:Y:S01]  /*7170*/  FFMA.FTZ R160, R30.reuse, R199, -R160 ;  /* 0x000000c71ea07223 */ /* 0x040fe200000108a0 */
[----:B---3--:R-:W-:Y:S01]  /*7180*/  @!P4 FADD.FTZ R12, R147, R12 ;  /* 0x0000000c930cc221 */ /* 0x008fe20000010000 */
[----:B------:R-:W2:Y:S01]  /*7190*/  SHFL.DOWN PT, R198, R13, 0x2, 0x1f ;  /* 0x08401f000dc67f89 */ /* 0x000ea200000e0000 */
[----:B------:R-:W-:Y:S01]  /*71a0*/  ISETP.GT.AND P4, PT, R43, 0x1d, PT ;  /* 0x0000001d2b00780c */ /* 0x000fe20003f84270 */
[----:B------:R-:W-:Y:S01]  /*71b0*/  FMUL.FTZ R165, R31, R165 ;  /* 0x000000a51fa57220 */ /* 0x000fe20000410000 */
[----:B------:R-:W-:Y:S01]  /*71c0*/  FMUL.FTZ R160, R3, R160 ;  /* 0x000000a003a07220 */ /* 0x000fe20000410000 */
[----:B------:R-:W3:Y:S01]  /*71d0*/  SHFL.DOWN PT, R151, R12, 0x2, 0x1f ;  /* 0x08401f000c977f89 */ /* 0x000ee200000e0000 */
[----:B------:R-:W-:Y:S01]  /*71e0*/  FMUL.FTZ R3, R31, R166 ;  /* 0x000000a61f037220 */ /* 0x000fe20000410000 */
[----:B------:R-:W-:Y:S01]  /*71f0*/  FFMA.FTZ R147, R121, R2, R188 ;  /* 0x0000000279937223 */ /* 0x000fe200000100bc */
[C---:B------:R-:W-:Y:S01]  /*7200*/  FMUL.FTZ R199, R31.reuse, R199 ;  /* 0x000000c71fc77220 */ /* 0x040fe20000410000 */
[C---:B------:R-:W-:Y:S01]  /*7210*/  FFMA.FTZ R188, R30.reuse, R164, R165 ;  /* 0x000000a41ebc7223 */ /* 0x040fe200000100a5 */
[C---:B------:R-:W-:Y:S01]  /*7220*/  FFMA.FTZ R196, R30.reuse, R163, -R3 ;  /* 0x000000a31ec47223 */ /* 0x040fe20000010803 */
[----:B------:R-:W-:Y:S01]  /*7230*/  FMUL.FTZ R3, R31, R221 ;  /* 0x000000dd1f037220 */ /* 0x000fe20000410000 */
[C---:B------:R-:W-:Y:S01]  /*7240*/  FFMA.FTZ R2, R30.reuse, R201, R199 ;  /* 0x000000c91e027223 */ /* 0x040fe200000100c7 */
[----:B------:R-:W-:Y:S01]  /*7250*/  FFMA.FTZ R188, R203, R188, R204 ;  /* 0x000000bccbbc7223 */ /* 0x000fe200000100cc */
[----:B------:R-:W-:Y:S01]  /*7260*/  FMUL.FTZ R163, R31, R163 ;  /* 0x000000a31fa37220 */ /* 0x000fe20000410000 */
[-C--:B------:R-:W-:Y:S01]  /*7270*/  FFMA.FTZ R3, R30, R223.reuse, -R3 ;  /* 0x000000df1e037223 */ /* 0x080fe20000010803 */
[----:B------:R-:W-:Y:S01]  /*7280*/  FFMA.FTZ R2, R195, R2, R160 ;  /* 0x00000002c3027223 */ /* 0x000fe200000100a0 */
[----:B0-----:R-:W-:Y:S01]  /*7290*/  @!P4 FADD.FTZ R14, R14, R159 ;  /* 0x0000009f0e0ec221 */ /* 0x001fe20000010000 */
[----:B------:R-:W-:Y:S01]  /*72a0*/  FFMA.FTZ R188, R119, R164, R188 ;  /* 0x000000a477bc7223 */ /* 0x000fe200000100bc */
[----:B------:R-:W-:Y:S01]  /*72b0*/  FMUL.FTZ R223, R31, R223 ;  /* 0x000000df1fdf7220 */ /* 0x000fe20000410000 */
[----:B------:R-:W-:Y:S01]  /*72c0*/  FMUL.FTZ R196, R171, R196 ;  /* 0x000000c4abc47220 */ /* 0x000fe20000410000 */
[----:B-1----:R-:W-:Y:S01]  /*72d0*/  @!P4 FADD.FTZ R15, R15, R200 ;  /* 0x000000c80f0fc221 */ /* 0x002fe20000010000 */
[----:B------:R-:W-:Y:S01]  /*72e0*/  FFMA.FTZ R164, R30, R166, R163 ;  /* 0x000000a61ea47223 */ /* 0x000fe200000100a3 */
[----:B------:R-:W-:Y:S01]  /*72f0*/  FFMA.FTZ R160, R125, R201, R2 ;  /* 0x000000c97da07223 */ /* 0x000fe20000010002 */
[----:B------:R-:W-:Y:S01]  /*7300*/  FMUL.FTZ R158, R158, R3 ;  /* 0x000000039e9e7220 */ /* 0x000fe20000410000 */
[----:B--2---:R-:W-:Y:S01]  /*7310*/  @!P4 FADD.FTZ R13, R13, R198 ;  /* 0x000000c60d0dc221 */ /* 0x004fe20000010000 */
[----:B------:R-:W0:Y:S01]  /*7320*/  SHFL.DOWN PT, R200, R15, 0x4, 0x1f ;  /* 0x08801f000fc87f89 */ /* 0x000e2200000e0000 */
[-C--:B------:R-:W-:Y:S01]  /*7330*/  FFMA.FTZ R2, R30, R221.reuse, R223 ;  /* 0x000000dd1e027223 */ /* 0x080fe200000100df */
[----:B------:R-:W-:Y:S01]  /*7340*/  FFMA.FTZ R164, R225, R164, R196 ;  /* 0x000000a4e1a47223 */ /* 0x000fe200000100c4 */
        /* <DEDUP_REMOVED lines=10> */
[-C--:B------:R-:W-:Y:S01]  /*73f0*/  FFMA.FTZ R2, R30, R180.reuse, -R3 ;  /* 0x000000b41e027223 */ /* 0x080fe20000010803 */
[----:B------:R-:W-:Y:S01]  /*7400*/  FADD.FTZ R105, R160, R105 ;  /* 0x00000069a0697221 */ /* 0x000fe20000010000 */
[----:B------:R-:W-:Y:S01]  /*7410*/  FMUL.FTZ R3, R31, R180 ;  /* 0x000000b41f037220 */ /* 0x000fe20000410000 */
[----:B------:R-:W-:Y:S01]  /*7420*/  FADD.FTZ R140, R147, R140 ;  /* 0x0000008c938c7221 */ /* 0x000fe20000010000 */
[----:B------:R-:W-:Y:S01]  /*7430*/  FMUL.FTZ R160, R155, R2 ;  /* 0x000000029ba07220 */ /* 0x000fe20000410000 */
[----:B------:R-:W-:Y:S01]  /*7440*/  FMUL.FTZ R2, R31, R172 ;  /* 0x000000ac1f027220 */ /* 0x000fe20000410000 */
[C---:B------:R-:W-:Y:S01]  /*7450*/  FFMA.FTZ R158, R30.reuse, R186, R3 ;  /* 0x000000ba1e9e7223 */ /* 0x040fe20000010003 */
[----:B------:R-:W-:Y:S01]  /*7460*/  FADD.FTZ R134, R209, R134 ;  /* 0x00000086d1867221 */ /* 0x000fe20000010000 */
[----:B------:R-:W-:Y:S01]  /*7470*/  FADD.FTZ R86, R169, R86 ;  /* 0x00000056a9567221 */ /* 0x000fe20000010000 */
[-C--:B------:R-:W-:Y:S01]  /*7480*/  FFMA.FTZ R3, R30, R175.reuse, -R2 ;  /* 0x000000af1e037223 */ /* 0x080fe20000010802 */
[----:B------:R-:W-:Y:S01]  /*7490*/  FMUL.FTZ R175, R31, R175 ;  /* 0x000000af1faf7220 */ /* 0x000fe20000410000 */
[----:B0-----:R-:W-:Y:S01]  /*74a0*/  @!P4 FADD.FTZ R15, R15, R200 ;  /* 0x000000c80f0fc221 */ /* 0x001fe20000010000 */
[----:B------:R-:W-:Y:S01]  /*74b0*/  FFMA.FTZ R158, R189, R158, R160 ;  /* 0x0000009ebd9e7223 */ /* 0x000fe200000100a0 */
[----:B------:R-:W-:Y:S01]  /*74c0*/  FMUL.FTZ R147, R156, R3 ;  /* 0x000000039c937220 */ /* 0x000fe20000410000 */
[----:B------:R-:W-:Y:S01]  /*74d0*/  FMUL.FTZ R3, R31, R168 ;  /* 0x000000a81f037220 */ /* 0x000fe20000410000 */
[----:B-1----:R-:W-:Y:S01]  /*74e0*/  @!P4 FADD.FTZ R13, R13, R198 ;  /* 0x000000c60d0dc221 */ /* 0x002fe20000010000 */
[----:B------:R-:W0:Y:S01]  /*74f0*/  SHFL.DOWN PT, R166, R15, 0x8, 0x1f ;  /* 0x09001f000fa67f89 */ /* 0x000e2200000e0000 */
[C---:B------:R-:W-:Y:S01]  /*7500*/  FFMA.FTZ R175, R30.reuse, R172, R175 ;  /* 0x000000ac1eaf7223 */ /* 0x040fe200000100af */
[-C--:B------:R-:W-:Y:S01]  /*7510*/  FFMA.FTZ R2, R30, R162.reuse, -R3 ;  /* 0x000000a21e027223 */ /* 0x080fe20000010803 */
[----:B--2---:R-:W-:Y:S01]  /*7520*/  @!P4 FADD.FTZ R14, R14, R151 ;  /* 0x000000970e0ec221 */ /* 0x004fe20000010000 */
[----:B------:R-:W1:Y:S01]  /*7530*/  SHFL.DOWN PT, R164, R13, 0x8, 0x1f ;  /* 0x09001f000da47f89 */ /* 0x000e6200000e0000 */
        /* <DEDUP_REMOVED lines=9> */
[----:B------:R-:W-:Y:S01]  /*75d0*/  FFMA.FTZ R2, R30, R168, R3 ;  /* 0x000000a81e027223 */ /* 0x000fe20000010003 */
[----:B------:R-:W-:Y:S01]  /*75e0*/  FMUL.FTZ R3, R31, R146 ;  /* 0x000000921f037220 */ /* 0x000fe20000410000 */
[----:B------:R-:W-:Y:S01]  /*75f0*/  FADD.FTZ R103, R158, R103 ;  /* 0x000000679e677221 */ /* 0x000fe20000010000 */
[----:B------:R-:W-:Y:S01]  /*7600*/  FADD.FTZ R130, R147, R130 ;  /* 0x0000008293827221 */ /* 0x000fe20000010000 */
[----:B------:R-:W-:Y:S01]  /*7610*/  FFMA.FTZ R2, R187, R2, R156 ;  /* 0x00000002bb027223 */ /* 0x000fe2000001009c */
[-C--:B------:R-:W-:Y:S01]  /*7620*/  FFMA.FTZ R147, R30, R174.reuse, -R3 ;  /* 0x000000ae1e937223 */ /* 0x080fe20000010803 */
[----:B------:R-:W-:Y:S01]  /*7630*/  FMUL.FTZ R3, R31, R174 ;  /* 0x000000ae1f037220 */ /* 0x000fe20000410000 */
[----:B------:R-:W-:Y:S01]  /*7640*/  FADD.FTZ R111, R188, R111 ;  /* 0x0000006fbc6f7221 */ /* 0x000fe20000010000 */
[----:B------:R-:W-:Y:S01]  /*7650*/  FFMA.FTZ R2, R133, R168, R2 ;  /* 0x000000a885027223 */ /* 0x000fe20000010002 */
        /* <DEDUP_REMOVED lines=11> */
[----:B------:R-:W-:Y:S01]  /*7710*/  FMUL.FTZ R151, R154, R147 ;  /* 0x000000939a977220 */ /* 0x000fe20000410000 */
[C---:B------:R-:W-:Y:S01]  /*7720*/  FMUL.FTZ R147, R31.reuse, R143 ;  /* 0x0000008f1f937220 */ /* 0x040fe20000410000 */
[----:B---3--:R-:W-:Y:S01]  /*7730*/  @!P4 FADD.FTZ R12, R12, R149 ;  /* 0x000000950c0cc221 */ /* 0x008fe20000010000 */
[----:B------:R-:W2:Y:S01]  /*7740*/  SHFL.DOWN PT, R155, R14, 0x10, 0x1f ;  /* 0x0a001f000e9b7f89 */ /* 0x000ea200000e0000 */
[C---:B------:R-:W-:Y:S01]  /*7750*/  FFMA.FTZ R149, R30.reuse, R146, R3 ;  /* 0x000000921e957223 */ /* 0x040fe20000010003 */
[----:B------:R-:W-:Y:S01]  /*7760*/  FMUL.FTZ R3, R31, R148 ;  /* 0x000000941f037220 */ /* 0x000fe20000410000 */
[C---:B------:R-:W-:Y:S01]  /*7770*/  FFMA.FTZ R147, R30.reuse, R141, -R147 ;  /* 0x0000008d1e937223 */ /* 0x040fe20000010893 */
[----:B------:R-:W3:Y:S01]  /*7780*/  SHFL.DOWN PT, R153, R12, 0x10, 0x1f ;  /* 0x0a001f000c997f89 */ /* 0x000ee200000e0000 */
[----:B------:R-:W-:Y:S01]  /*7790*/  ISETP.GT.AND P4, PT, R43, 0xf, PT ;  /* 0x0000000f2b00780c */ /* 0x000fe20003f84270 */
[----:B------:R-:W-:Y:S01]  /*77a0*/  FFMA.FTZ R2, R30, R170, -R3 ;  /* 0x000000aa1e027223 */ /* 0x000fe20000010803 */
[----:B------:R-:W-:Y:S01]  /*77b0*/  FMUL.FTZ R3, R31, R176 ;  /* 0x000000b01f037220 */ /* 0x000fe20000410000 */
[----:B------:R-:W-:Y:S01]  /*77c0*/  FMUL.FTZ R152, R152, R147 ;  /* 0x0000009398987220 */ /* 0x000fe20000410000 */
[----:B------:R-:W-:Y:S01]  /*77d0*/  FFMA.FTZ R182, R182, R149, R151 ;  /* 0x00000095b6b67223 */ /* 0x000fe20000010097 */
[----:B------:R-:W-:Y:S01]  /*77e0*/  FMUL.FTZ R147, R33, R2 ;  /* 0x0000000221937220 */ /* 0x000fe20000410000 */
[C---:B------:R-:W-:Y:S01]  /*77f0*/  FMUL.FTZ R2, R31.reuse, R141 ;  /* 0x0000008d1f027220 */ /* 0x040fe20000410000 */
[C---:B------:R-:W-:Y:S01]  /*7800*/  FMUL.FTZ R33, R31.reuse, R170 ;  /* 0x000000aa1f217220 */ /* 0x040fe20000410000 */
[-C--:B------:R-:W-:Y:S01]  /*7810*/  FMUL.FTZ R31, R31, R181.reuse ;  /* 0x000000b51f1f7220 */ /* 0x080fe20000410000 */
[C---:B------:R-:W-:Y:S01]  /*7820*/  FFMA.FTZ R3, R30.reuse, R181, -R3 ;  /* 0x000000b51e037223 */ /* 0x040fe20000010803 */
[C---:B------:R-:W-:Y:S01]  /*7830*/  FFMA.FTZ R2, R30.reuse, R143, R2 ;  /* 0x0000008f1e027223 */ /* 0x040fe20000010002 */
[C---:B------:R-:W-:Y:S01]  /*7840*/  FFMA.FTZ R33, R30.reuse, R148, R33 ;  /* 0x000000941e217223 */ /* 0x040fe20000010021 */
[----:B------:R-:W-:Y:S01]  /*7850*/  FFMA.FTZ R31, R30, R176, R31 ;  /* 0x000000b01e1f7223 */ /* 0x000fe2000001001f */
[----:B------:R-:W-:Y:S01]  /*7860*/  FMUL.FTZ R3, R32, R3 ;  /* 0x0000000320037220 */ /* 0x000fe20000410000 */
[----:B0-----:R-:W-:Y:S01]  /*7870*/  @!P4 FADD.FTZ R15, R15, R160 ;  /* 0x000000a00f0fc221 */ /* 0x001fe20000010000 */
        /* <DEDUP_REMOVED lines=29> */
.L_x_14084:
[----:B------:R-:W-:Y:S05]  /*7a50*/  BSYNC B0 ;  /* 0x0000000000007941 */ /* 0x000fea0003800000 */
.L_x_14083:
        /* <DEDUP_REMOVED lines=14> */
.L_x_14070:
[----:B------:R-:W1:Y:S08]  /*7b40*/  S2UR UR5, SR_CgaCtaId ;  /* 0x00000000000579c3 */ /* 0x000e700000008800 */
[----:B------:R-:W-:Y:S01]  /*7b50*/  BAR.SYNC.DEFER_BLOCKING 0x0 ;  /* 0x0000000000007b1d */ /* 0x000fe20000010000 */
[----:B------:R-:W-:Y:S02]  /*7b60*/  F2FP.F16.F32.PACK_AB R79, R78, R79 ;  /* 0x0000004f4e4f723e */ /* 0x000fe400000000ff */
[----:B0-----:R-:W-:-:S02]  /*7b70*/  F2FP.F16.F32.PACK_AB R15, R86, R87 ;  /* 0x00000057560f723e */ /* 0x001fc400000000ff */
[----:B------:R-:W-:Y:S01]  /*7b80*/  F2FP.F16.F32.PACK_AB R14, R88, R89 ;  /* 0x00000059580e723e */ /* 0x000fe200000000ff */
[----:B------:R-:W-:Y:S02]  /*7b90*/  UMOV UR4, 0x400 ;  /* 0x0000040000047882 */ /* 0x000fe40000000000 */
[----:B------:R-:W0:Y:S01]  /*7ba0*/  LDC.64 R16, c[0x0][0x388] ;  /* 0x0000e200ff107b82 */ /* 0x000e220000000a00 */
[----:B------:R-:W-:Y:S02]  /*7bb0*/  F2FP.F16.F32.PACK_AB R13, R90, R91 ;  /* 0x0000005b5a0d723e */ /* 0x000fe400000000ff */
[----:B------:R-:W-:Y:S02]  /*7bc0*/  F2FP.F16.F32.PACK_AB R12, R92, R93 ;  /* 0x0000005d5c0c723e */ /* 0x000fe400000000ff */
[----:B------:R-:W-:Y:S02]  /*7bd0*/  F2FP.F16.F32.PACK_AB R78, R80, R81 ;  /* 0x00000051504e723e */ /* 0x000fe400000000ff */
[----:B------:R-:W-:Y:S01]  /*7be0*/  F2FP.F16.F32.PACK_AB R77, R82, R83 ;  /* 0x00000053524d723e */ /* 0x000fe200000000ff */
[----:B------:R-:W2:Y:S01]  /*7bf0*/  LDC.64 R18, c[0x0][0x3e0] ;  /* 0x0000f800ff127b82 */ /* 0x000ea20000000a00 */
[----:B------:R-:W-:-:S02]  /*7c00*/  F2FP.F16.F32.PACK_AB R76, R84, R85 ;  /* 0x00000055544c723e */ /* 0x000fc400000000ff */
[----:B------:R-:W-:Y:S02]  /*7c10*/  F2FP.F16.F32.PACK_AB R129, R128, R99 ;  /* 0x000000638081723e */ /* 0x000fe400000000ff */
[----:B------:R-:W-:Y:S02]  /*7c20*/  F2FP.F16.F32.PACK_AB R131, R132, R103 ;  /* 0x000000678483723e */ /* 0x000fe400000000ff */
[----:B------:R-:W-:Y:S01]  /*7c30*/  IADD3 R46, P1, R46, -0x400, RZ ;  /* 0xfffffc002e2e7810 */ /* 0x000fe20007f3e0ff */
[----:B-1----:R-:W-:Y:S01]  /*7c40*/  ULEA UR4, UR5, UR4, 0x18 ;  /* 0x0000000405047291 */ /* 0x002fe2000f8ec03f */
[----:B------:R-:W1:Y:S01]  /*7c50*/  LDC.64 R34, c[0x0][0x3a8] ;  /* 0x0000ea00ff227b82 */ /* 0x000e620000000a00 */
[----:B------:R-:W-:Y:S02]  /*7c60*/  IADD3 R48, P2, R48, -0x400, RZ ;  /* 0xfffffc0030307810 */ /* 0x000fe40007f5e0ff */
[----:B------:R-:W-:Y:S02]  /*7c70*/  IADD3 R50, P3, R50, -0x400, RZ ;  /* 0xfffffc0032327810 */ /* 0x000fe40007f7e0ff */
[----:B------:R-:W-:-:S02]  /*7c80*/  LEA R33, R43, UR4, 0x5 ;  /* 0x000000042b217c11 */ /* 0x000fc4000f8e28ff */
[----:B------:R-:W-:Y:S01]  /*7c90*/  LEA R54, R43, UR4, 0x4 ;  /* 0x000000042b367c11 */ /* 0x000fe2000f8e20ff */
[C---:B0-----:R-:W-:Y:S01]  /*7ca0*/  IMAD R0, R16.reuse, UR17, RZ ;  /* 0x0000001110007c24 */ /* 0x041fe2000f8e02ff */
[----:B------:R-:W-:Y:S01]  /*7cb0*/  ULDC.64 UR4, c[0x0][0x390] ;  /* 0x0000e40000047ab9 */ /* 0x000fe20000000a00 */
[----:B------:R0:W-:Y:S01]  /*7cc0*/  STS.128 [R33], R12 ;  /* 0x0000000c21007388 */ /* 0x0001e20000000c00 */
[----:B------:R-:W-:Y:S01]  /*7cd0*/  IMAD.WIDE.U32 R2, R16, UR16, R20 ;  /* 0x0000001010027c25 */ /* 0x000fe2000f8e0014 */
[----:B------:R-:W3:Y:S01]  /*7ce0*/  LDC.64 R52, c[0x0][0x3f0] ;  /* 0x0000fc00ff347b82 */ /* 0x000ee20000000a00 */
[----:B------:R-:W-:Y:S01]  /*7cf0*/  IADD3.X R47, R47, -0x1, RZ, P1, !PT ;  /* 0xffffffff2f2f7810 */ /* 0x000fe20000ffe4ff */
[----:B------:R-:W-:Y:S01]  /*7d00*/  STS.128 [R33+0x10], R76 ;  /* 0x0000104c21007388 */ /* 0x000fe20000000c00 */
[----:B------:R-:W-:-:S03]  /*7d10*/  NOP ;  /* 0x0000000000007918 */ /* 0x000fc60000000000 */
[----:B------:R-:W4:Y:S01]  /*7d20*/  LDS.128 R4, [R54] ;  /* 0x0000000036047984 */ /* 0x000f220000000c00 */
[----:B------:R-:W-:Y:S02]  /*7d30*/  IMAD R17, R17, UR16, R0 ;  /* 0x0000001011117c24 */ /* 0x000fe4000f8e0200 */
[----:B------:R-:W-:Y:S01]  /*7d40*/  FADD.FTZ R0, R41, R126 ;  /* 0x0000007e29007221 */ /* 0x000fe20000010000 */
[----:B-1----:R-:W-:Y:S01]  /*7d50*/  IMAD R32, R34, UR17, RZ ;  /* 0x0000001122207c24 */ /* 0x002fe2000f8e02ff */
[----:B------:R-:W1:Y:S01]  /*7d60*/  LDS.128 R8, [R54+0x200] ;  /* 0x0002000036087984 */ /* 0x000e620000000c00 */
[----:B0-----:R-:W-:Y:S01]  /*7d70*/  IMAD R15, R37, UR4, RZ ;  /* 0x00000004250f7c24 */ /* 0x001fe2000f8e02ff */
[----:B------:R-:W-:Y:S01]  /*7d80*/  IADD3 R3, R3, R17, RZ ;  /* 0x0000001103037210 */ /* 0x000fe20007ffe0ff */
[----:B------:R-:W-:Y:S01]  /*7d90*/  FADD.FTZ R0, R0, R97 ;  /* 0x0000006100007221 */ /* 0x000fe20000010000 */
[----:B------:R-:W-:Y:S01]  /*7da0*/  F2FP.F16.F32.PACK_AB R14, R138, R109 ;  /* 0x0000006d8a0e723e */ /* 0x000fe200000000ff */
[----:B------:R-:W-:Y:S01]  /*7db0*/  IMAD R15, R36, UR5, R15 ;  /* 0x00000005240f7c24 */ /* 0x000fe2000f8e020f */
[----:B------:R-:W-:Y:S01]  /*7dc0*/  IADD3.X R49, R49, -0x1, RZ, P2, !PT ;  /* 0xffffffff31317810 */ /* 0x000fe200017fe4ff */
[----:B------:R-:W-:Y:S01]  /*7dd0*/  FADD.FTZ R13, R0, R99 ;  /* 0x00000063000d7221 */ /* 0x000fe20000010000 */
[----:B------:R-:W-:Y:S01]  /*7de0*/  IMAD.WIDE.U32 R2, R36, UR4, R2 ;  /* 0x0000000424027c25 */ /* 0x000fe2000f8e0002 */
[----:B------:R-:W-:Y:S01]  /*7df0*/  ULDC.64 UR4, c[0x0][0x3b0] ;  /* 0x0000ec0000047ab9 */ /* 0x000fe20000000a00 */
[----:B------:R-:W-:-:S02]  /*7e00*/  IADD3.X R51, R51, -0x1, RZ, P3, !PT ;  /* 0xffffffff33337810 */ /* 0x000fc40001ffe4ff */
[----:B------:R-:W-:Y:S01]  /*7e10*/  FADD.FTZ R0, R13, R128 ;  /* 0x000000800d007221 */ /* 0x000fe20000010000 */
[----:B------:R-:W-:Y:S02]  /*7e20*/  F2FP.F16.F32.PACK_AB R128, R97, R126 ;  /* 0x0000007e6180723e */ /* 0x000fe400000000ff */
        /* <DEDUP_REMOVED lines=8> */
[----:B------:R-:W-:Y:S01]  /*7eb0*/  IMAD.WIDE R2, R45, 0x10, R12 ;  /* 0x000000102d027825 */ /* 0x000fe200078e020c */
[----:B------:R-:W-:-:S03]  /*7ec0*/  F2FP.F16.F32.PACK_AB R13, R136, R107 ;  /* 0x0000006b880d723e */ /* 0x000fc600000000ff */
[----:B------:R-:W-:Y:S01]  /*7ed0*/  FADD.FTZ R132, R103, R132 ;  /* 0x0000008467847221 */ /* 0x000fe20000010000 */
[----:B------:R-:W-:-:S03]  /*7ee0*/  F2FP.F16.F32.PACK_AB R12, R134, R105 ;  /* 0x00000069860c723e */ /* 0x000fc600000000ff */
[----:B------:R-:W-:-:S04]  /*7ef0*/  FADD.FTZ R105, R132, R105 ;  /* 0x0000006984697221 */ /* 0x000fc80000010000 */
[----:B------:R-:W-:Y:S01]  /*7f00*/  FADD.FTZ R134, R105, R134 ;  /* 0x0000008669867221 */ /* 0x000fe20000010000 */
[----:B----4-:R0:W-:Y:S03]  /*7f10*/  STG.E.128 desc[UR14][R2.64], R4 ;  /* 0x0000000402007986 */ /* 0x0101e6000c101d0e */
[----:B------:R-:W-:Y:S01]  /*7f20*/  FADD.FTZ R107, R134, R107 ;  /* 0x0000006b866b7221 */ /* 0x000fe20000010000 */
[----:B-1----:R1:W-:Y:S03]  /*7f30*/  STG.E.128 desc[UR14][R2.64+0x200], R8 ;  /* 0x0002000802007986 */ /* 0x0023e6000c101d0e */
[----:B------:R-:W-:Y:S01]  /*7f40*/  FADD.FTZ R136, R107, R136 ;  /* 0x000000886b887221 */ /* 0x000fe20000010000 */
[----:B------:R-:W-:Y:S03]  /*7f50*/  BAR.SYNC.DEFER_BLOCKING 0x0 ;  /* 0x0000000000007b1d */ /* 0x000fe60000010000 */
[----:B------:R-:W-:-:S04]  /*7f60*/  FADD.FTZ R109, R136, R109 ;  /* 0x0000006d886d7221 */ /* 0x000fc80000010000 */
[----:B------:R-:W-:Y:S01]  /*7f70*/  FADD.FTZ R138, R109, R138 ;  /* 0x0000008a6d8a7221 */ /* 0x000fe20000010000 */
[----:B0-----:R-:W-:-:S04]  /*7f80*/  IMAD.WIDE.U32 R4, R34, UR16, R20 ;  /* 0x0000001022047c25 */ /* 0x001fc8000f8e0014 */
[----:B------:R-:W-:Y:S01]  /*7f90*/  FADD.FTZ R41, R138, R111 ;  /* 0x0000006f8a297221 */ /* 0x000fe20000010000 */
[----:B-1----:R-:W-:-:S03]  /*7fa0*/  IMAD R3, R35, UR16, R32 ;  /* 0x0000001023037c24 */ /* 0x002fc6000f8e0220 */
[----:B------:R-:W-:Y:S02]  /*7fb0*/  FADD.FTZ R41, R41, R140 ;  /* 0x0000008c29297221 */ /* 0x000fe40000010000 */
[----:B------:R-:W-:Y:S01]  /*7fc0*/  IADD3 R5, R5, R3, RZ ;  /* 0x0000000305057210 */ /* 0x000fe20007ffe0ff */
[----:B------:R-:W-:Y:S01]  /*7fd0*/  IMAD R3, R37, UR4, RZ ;  /* 0x0000000425037c24 */ /* 0x000fe2000f8e02ff */
[----:B------:R-:W-:Y:S03]  /*7fe0*/  STS.128 [R33], R128 ;  /* 0x0000008021007388 */ /* 0x000fe60000000c00 */
[C---:B------:R-:W-:Y:S02]  /*7ff0*/  IMAD R7, R36.reuse, UR5, R3 ;  /* 0x0000000524077c24 */ /* 0x040fe4000f8e0203 */
[----:B------:R-:W-:Y:S01]  /*8000*/  IMAD.WIDE.U32 R2, R36, UR4, R4 ;  /* 0x0000000424027c25 */ /* 0x000fe2000f8e0004 */
[----:B------:R-:W-:Y:S01]  /*8010*/  STS.128 [R33+0x10], R12 ;  /* 0x0000100c21007388 */ /* 0x000fe20000000c00 */
[----:B------:R-:W-:-:S03]  /*8020*/  NOP ;  /* 0x0000000000007918 */ /* 0x000fc60000000000 */
[----:B------:R-:W0:Y:S01]  /*8030*/  LDS.128 R16, [R54] ;  /* 0x0000000036107984 */ /* 0x000e220000000c00 */
[----:B------:R-:W-:Y:S02]  /*8040*/  IADD3 R0, R3, R7, RZ ;  /* 0x0000000703007210 */ /* 0x000fe40007ffe0ff */
        /* <DEDUP_REMOVED lines=9> */
.L_x_14068:
[----:B------:R-:W-:Y:S02]  /*80e0*/  ULDC.64 UR4, c[0x0][0x3d8] ;  /* 0x0000f60000047ab9 */ /* 0x000fe40000000a00 */
[----:B------:R-:W-:-:S04]  /*80f0*/  ISETP.NE.U32.AND P0, PT, RZ, UR4, PT ;  /* 0x00000004ff007c0c */ /* 0x000fc8000bf05070 */
[----:B------:R-:W-:-:S13]  /*8100*/  ISETP.NE.AND.EX P0, PT, RZ, UR5, PT, P0 ;  /* 0x00000005ff007c0c */ /* 0x000fda000bf05300 */
[----:B------:R-:W-:Y:S05]  /*8110*/  @!P0 BRA `(.L_x_14087) ;  /* 0x00000000005c8947 */ /* 0x000fea0003800000 */
[----:B0-----:R-:W0:Y:S01]  /*8120*/  SHFL.DOWN P0, R3, R40, 0x1, 0x1f ;  /* 0x08201f0028037f89 */ /* 0x001e220000000000 */
        /* <DEDUP_REMOVED lines=21> */
.L_x_14088:
[----:B------:R-:W-:Y:S05]  /*8280*/  BSYNC B0 ;  /* 0x0000000000007941 */ /* 0x000fea0003800000 */
.L_x_14087:
        /* <DEDUP_REMOVED lines=12> */
[----:B-1----:R-:W0:Y:S01]  /*8350*/  @!P1 S2R R7, SR_CgaCtaId ;  /* 0x0000000000079919 */ /* 0x002e220000008800 */
[----:B--2---:R-:W-:Y:S01]  /*8360*/  @P0 FADD R3, R0, R3 ;  /* 0x0000000300030221 */ /* 0x004fe20000000000 */
[----:B------:R-:W-:-:S04]  /*8370*/  @!P1 MOV R0, 0x400 ;  /* 0x0000040000009802 */ /* 0x000fc80000000f00 */
[----:B------:R-:W1:Y:S01]  /*8380*/  SHFL.DOWN P0, R2, R3, 0x4, 0x1f ;  /* 0x08801f0003027f89 */ /* 0x000e620000000000 */
[----:B0-----:R-:W-:Y:S01]  /*8390*/  @!P1 LEA R7, R7, R0, 0x18 ;  /* 0x0000000007079211 */ /* 0x001fe200078ec0ff */
[----:B-1----:R-:W-:-:S05]  /*83a0*/  @P0 FADD R2, R3, R2 ;  /* 0x0000000203020221 */ /* 0x002fca0000000000 */
        /* <DEDUP_REMOVED lines=11> */
.L_x_14090:
[----:B0-----:R-:W2:Y:S02]  /*8460*/  S2R R19, SR_TID.X ;  /* 0x0000000000137919 */ /* 0x001ea40000002100 */
.L_x_14091:
[----:B------:R-:W-:Y:S05]  /*8470*/  BSYNC B0 ;  /* 0x0000000000007941 */ /* 0x000fea0003800000 */
.L_x_14089:
[----:B------:R-:W-:Y:S02]  /*8480*/  ULDC UR22, c[0x0][0x21c] ;  /* 0x0000870000167ab9 */ /* 0x000fe40000000800 */
[----:B--2---:R-:W-:-:S13]  /*8490*/  ISETP.GE.AND P0, PT, R19, UR22, PT ;  /* 0x0000001613007c0c */ /* 0x004fda000bf06270 */
[----:B------:R-:W-:Y:S05]  /*84a0*/  @P0 EXIT ;  /* 0x000000000000094d */ /* 0x000fea0003800000 */
[----:B------:R-:W2:Y:S01]  /*84b0*/  S2UR UR5, SR_CgaCtaId ;  /* 0x00000000000579c3 */ /* 0x000ea20000008800 */
[----:B------:R-:W-:Y:S01]  /*84c0*/  ULDC.64 UR6, c[0x0][0x248] ;  /* 0x0000920000067ab9 */ /* 0x000fe20000000a00 */
[----:B------:R-:W-:Y:S01]  /*84d0*/  ULDC.64 UR10, c[0x0][0x268] ;  /* 0x00009a00000a7ab9 */ /* 0x000fe20000000a00 */
[----:B------:R-:W-:Y:S01]  /*84e0*/  ULDC.64 UR8, c[0x0][0x378] ;  /* 0x0000de0000087ab9 */ /* 0x000fe20000000a00 */
[C---:B------:R-:W-:Y:S01]  /*84f0*/  IMAD R3, R37.reuse, UR6, RZ ;  /* 0x0000000625037c24 */ /* 0x040fe2000f8e02ff */
[----:B------:R-:W-:Y:S01]  /*8500*/  BSSY B0, `(.L_x_14092) ;  /* 0x0000062000007945 */ /* 0x000fe20003800000 */
[C---:B------:R-:W-:Y:S01]  /*8510*/  IMAD R9, R37.reuse, UR10, RZ ;  /* 0x0000000a25097c24 */ /* 0x040fe2000f8e02ff */
        /* <DEDUP_REMOVED lines=12> */
[----:B-----5:R-:W-:Y:S01]  /*85e0*/  IADD3 R39, R15, R11, RZ ;  /* 0x0000000b0f277210 */ /* 0x020fe20007ffe0ff */
[----:B------:R-:W-:Y:S01]  /*85f0*/  ULDC.64 UR16, c[0x0][0x360] ;  /* 0x0000d80000107ab9 */ /* 0x000fe20000000a00 */
[----:B------:R-:W-:Y:S01]  /*8600*/  ULDC.64 UR18, c[0x0][0x3c8] ;  /* 0x0000f20000127ab9 */ /* 0x000fe20000000a00 */
[C---:B------:R-:W-:Y:S01]  /*8610*/  IMAD R5, R36.reuse, UR9, R5 ;  /* 0x0000000924057c24 */ /* 0x040fe2000f8e0205 */
[----:B------:R-:W-:Y:S01]  /*8620*/  ULDC.64 UR8, c[0x0][0x338] ;  /* 0x0000ce0000087ab9 */ /* 0x000fe20000000a00 */
[C---:B------:R-:W-:Y:S01]  /*8630*/  IMAD R3, R37.reuse, UR6, RZ ;  /* 0x0000000625037c24 */ /* 0x040fe2000f8e02ff */
[----:B--2---:R-:W-:Y:S01]  /*8640*/  ULEA UR4, UR5, UR4, 0x18 ;  /* 0x0000000405047291 */ /* 0x004fe2000f8ec03f */
[----:B------:R-:W-:Y:S01]  /*8650*/  IMAD R37, R37, UR8, RZ ;  /* 0x0000000825257c24 */ /* 0x000fe2000f8e02ff */
[----:B------:R-:W-:Y:S01]  /*8660*/  IADD3 R29, R9, R5, RZ ;  /* 0x00000005091d7210 */ /* 0x000fe20007ffe0ff */
[----:B01----:R-:W-:Y:S01]  /*8670*/  IMAD.WIDE.U32 R6, R36, UR6, RZ ;  /* 0x0000000624067c25 */ /* 0x003fe2000f8e00ff */
        /* <DEDUP_REMOVED lines=11> */
.L_x_14093:
        /* <DEDUP_REMOVED lines=64> */
.L_x_14092:
[----:B------:R-:W-:Y:S05]  /*8b30*/  EXIT ;  /* 0x000000000000794d */ /* 0x000fea0003800000 */
.L_x_14094:
        /* <DEDUP_REMOVED lines=12> */
.L_x_18981:


//--------------------- .text._Z25selective_scan_bwd_kernelI32Selective_Scan_bwd_kernel_traitsILi32ELi16ELb1ELb0ELb0ELb1ELb0EN3c104HalfENS1_7complexIfEEEEv12SSMParamsBwd --------------------------
	.section	.text._Z25selective_scan_bwd_kernelI32Selective_Scan_bwd_kernel_traitsILi32ELi16ELb1ELb0ELb0ELb1ELb0EN3c104HalfENS1_7complexIfEEEEv12SSMParamsBwd,"ax",@progbits
	.align	128
        .global         _Z25selective_scan_bwd_kernelI32Selective_Scan_bwd_kernel_traitsILi32ELi16ELb1ELb0ELb0ELb1ELb0EN3c104HalfENS1_7complexIfEEEEv12SSMParamsBwd
        .type           _Z25selective_scan_bwd_kernelI32Selective_Scan_bwd_kernel_traitsILi32ELi16ELb1ELb0ELb0ELb1ELb0EN3c104HalfENS1_7complexIfEEEEv12SSMParamsBwd,@function
        .size           _Z25selective_scan_bwd_kernelI32Selective_Scan_bwd_kernel_traitsILi32ELi16ELb1ELb0ELb0ELb1ELb0EN3c104HalfENS1_7complexIfEEEEv12SSMParamsBwd,(.L_x_18982 - _Z25selective_scan_bwd_kernelI32Selective_Scan_bwd_kernel_traitsILi32ELi16ELb1ELb0ELb0ELb1ELb0EN3c104HalfENS1_7complexIfEEEEv12SSMParamsBwd)
        .other          _Z25selective_scan_bwd_kernelI32Selective_Scan_bwd_kernel_traitsILi32ELi16ELb1ELb0ELb0ELb1ELb0EN3c104HalfENS1_7complexIfEEEEv12SSMParamsBwd,@"STO_CUDA_ENTRY STV_DEFAULT"
_Z25selective_scan_bwd_kernelI32Selective_Scan_bwd_kernel_traitsILi32ELi16ELb1ELb0ELb0ELb1ELb0EN3c104HalfENS1_7complexIfEEEEv12SSMParamsBwd:
.text._Z25selective_scan_bwd_kernelI32Selective_Scan_bwd_kernel_traitsILi32ELi16ELb1ELb0ELb0ELb1ELb0EN3c104HalfENS1_7complexIfEEEEv12SSMParamsBwd:
        /* <DEDUP_REMOVED lines=67> */
[----:B------:R-:W-:Y:S01]  /*0430*/  IADD3.X R4, R11, R5, R8, P3, !PT ;  /* 0x000000050b047210 */ /* 0x000fe20001ffe408 */
[----:B------:R-:W-:Y:S01]  /*0440*/  HFMA2.MMA R18, -RZ, RZ, 0, 0 ;  /* 0x00000000ff127435 */ /* 0x000fe200000001ff */
[----:B------:R-:W-:Y:S01]  /*0450*/  ISETP.GE.AND P3, PT, R29, 0x1, PT ;  /* 0x000000011d00780c */ /* 0x000fe20003f66270 */
[----:B------:R-:W-:Y:S01]  /*0460*/  IMAD R10, R46, R15, R10 ;  /* 0x0000000f2e0a7224 */ /* 0x000fe200078e020a */
[----:B------:R-:W-:Y:S01]  /*0470*/  IADD3 R9, P4, R9, R6, RZ ;  /* 0x0000000609097210 */ /* 0x000fe20007f9e0ff */
[----:B---3--:R-:W-:Y:S01]  /*0480*/  @P0 IMAD R0, R19, UR16, R46 ;  /* 0x0000001013000c24 */ /* 0x008fe2000f8e022e */
[----:B------:R-:W-:-:S02]  /*0490*/  CS2R R20, SRZ ;  /* 0x0000000000147805 */ /* 0x000fc4000001ff00 */
[----:B------:R-:W-:Y:S02]  /*04a0*/  @P2 LEA R18, P5, R46, R26, 0x2 ;  /* 0x0000001a2e122211 */ /* 0x000fe400078a10ff */
[----:B------:R-:W-:Y:S01]  /*04b0*/  IADD3.X R6, R11, R7, R10, P4, !PT ;  /* 0x000000070b067210 */ /* 0x000fe200027fe40a */
[----:B------:R-:W-:Y:S01]  /*04c0*/  @P0 IMAD R0, R0, R29, RZ ;  /* 0x0000001d00000224 */ /* 0x000fe200078e02ff */
[----:B------:R-:W-:Y:S02]  /*04d0*/  @P1 LEA R20, P4, R46, R24, 0x2 ;  /* 0x000000182e141211 */ /* 0x000fe400078810ff */
[----:B------:R-:W-:Y:S01]  /*04e0*/  MOV R19, RZ ;  /* 0x000000ff00137202 */ /* 0x000fe20000000f00 */
        /* <DEDUP_REMOVED lines=17> */
[----:B0-----:R-:W-:-:S07]  /*0600*/  LOP3.LUT R213, R54, 0x1f, RZ, 0xc0, !PT ;  /* 0x0000001f36d57812 */ /* 0x001fce00078ec0ff */
.L_x_14144:
[----:B------:R-:W-:Y:S01]  /*0610*/  BAR.SYNC.DEFER_BLOCKING 0x0 ;  /* 0x0000000000007b1d */ /* 0x000fe20000010000 */
[----:B------:R-:W-:-:S04]  /*0620*/  SHF.L.U32 R0, R54, 0x1, RZ ;  /* 0x0000000136007819 */ /* 0x000fc800000006ff */
[----:B0-----:R-:W-:-:S03]  /*0630*/  LOP3.LUT R3, R0, 0xffffffc0, RZ, 0xc0, !PT ;  /* 0xffffffc000037812 */ /* 0x001fc600078ec0ff */
[----:B------:R-:W0:Y:S01]  /*0640*/  S2UR UR5, SR_CgaCtaId ;  /* 0x00000000000579c3 */ /* 0x000e220000008800 */
[----:B------:R-:W-:-:S05]  /*0650*/  LOP3.LUT R15, R3, 0x1f, R54, 0xf8, !PT ;  /* 0x0000001f030f7812 */ /* 0x000fca00078ef836 */
[C---:B------:R-:W-:Y:S01]  /*0660*/  IMAD.WIDE R2, R15.reuse, 0x10, R58 ;  /* 0x000000100f027825 */ /* 0x040fe200078e023a */
[----:B------:R-:W-:Y:S01]  /*0670*/  UMOV UR4, 0x400 ;  /* 0x0000040000047882 */ /* 0x000fe20000000000 */
[----:B------:R-:W3:Y:S03]  /*0680*/  LDC R0, c[0x0][0x21c] ;  /* 0x00008700ff007b82 */ /* 0x000ee60000000800 */
[----:B------:R-:W4:Y:S04]  /*0690*/  LDG.E.128 R24, desc[UR14][R2.64] ;  /* 0x0000000e02187981 */ /* 0x000f28000c1e1d00 */
[----:B------:R-:W3:Y:S01]  /*06a0*/  LDG.E.128 R28, desc[UR14][R2.64+0x200] ;  /* 0x0002000e021c7981 */ /* 0x000ee2000c1e1d00 */
[----:B------:R-:W-:Y:S01]  /*06b0*/  IMAD.WIDE R12, R15, 0x10, R16 ;  /* 0x000000100f0c7825 */ /* 0x000fe200078e0210 */
[----:B0-----:R-:W-:-:S06]  /*06c0*/  ULEA UR4, UR5, UR4, 0x18 ;  /* 0x0000000405047291 */ /* 0x001fcc000f8ec03f */
[----:B------:R-:W-:-:S04]  /*06d0*/  MOV R62, UR4 ;  /* 0x00000004003e7c02 */ /* 0x000fc80008000f00 */
[CC--:B--2---:R-:W-:Y:S02]  /*06e0*/  LEA R32, R55.reuse, R62.reuse, 0x4 ;  /* 0x0000003e37207211 */ /* 0x0c4fe400078e20ff */
[----:B------:R-:W-:-:S03]  /*06f0*/  LEA R33, R55, R62, 0x5 ;  /* 0x0000003e37217211 */ /* 0x000fc600078e28ff */
[----:B----4-:R-:W-:Y:S04]  /*0700*/  STS.128 [R32], R24 ;  /* 0x0000001820007388 */ /* 0x010fe80000000c00 */
[----:B---3--:R0:W-:Y:S01]  /*0710*/  STS.128 [R32+0x200], R28 ;  /* 0x0002001c20007388 */ /* 0x0081e20000000c00 */
        /* <DEDUP_REMOVED lines=10> */
[----:B------:R-:W2:Y:S04]  /*07c0*/  LDS.128 R24, [R33] ;  /* 0x0000000021187984 */ /* 0x000ea80000000c00 */
[----:B------:R-:W3:Y:S01]  /*07d0*/  LDS.128 R64, [R33+0x10] ;  /* 0x0000100021407984 */ /* 0x000ee20000000c00 */
[----:B------:R-:W-:Y:S06]  /*07e0*/  BAR.SYNC.DEFER_BLOCKING 0x0 ;  /* 0x0000000000007b1d */ /* 0x000fec0000010000 */
[----:B0-----:R-:W4:Y:S04]  /*07f0*/  LDG.E.128 R28, desc[UR14][R2.64] ;  /* 0x0000000e021c7981 */ /* 0x001f28000c1e1d00 */
[----:B------:R0:W4:Y:S01]  /*0800*/  LDG.E.128 R68, desc[UR14][R2.64+0x200] ;  /* 0x0002000e02447981 */ /* 0x000122000c1e1d00 */
[----:B------:R-:W-:Y:S01]  /*0810*/  BSSY B0, `(.L_x_14096) ;  /* 0x000004c000007945 */ /* 0x000fe20003800000 */
[----:B------:R-:W-:Y:S01]  /*0820*/  ISETP.GE.AND P5, PT, R0, 0x1, PT ;  /* 0x000000010000780c */ /* 0x000fe20003fa6270 */
[----:B--2---:R-:W-:-:S02]  /*0830*/  HADD2.F32 R35, -RZ, R24.H0_H0 ;  /* 0x20000018ff237230 */ /* 0x004fc40000004100 */
[----:B------:R-:W-:Y:S02]  /*0840*/  HADD2.F32 R37, -RZ, R24.H1_H1 ;  /* 0x30000018ff257230 */ /* 0x000fe40000004100 */
[--C-:B---3--:R-:W-:Y:S02]  /*0850*/  HADD2.F32 R49, -RZ, R64.reuse.H0_H0 ;  /* 0x20000040ff317230 */ /* 0x108fe40000004100 */
[----:B------:R-:W-:Y:S02]  /*0860*/  HADD2.F32 R57, -RZ, R64.H1_H1 ;  /* 0x30000040ff397230 */ /* 0x000fe40000004100 */
[----:B-----5:R-:W-:Y:S01]  /*0870*/  FADD.FTZ R64, R35, R50 ;  /* 0x0000003223407221 */ /* 0x020fe20000010000 */
[--C-:B------:R-:W-:Y:S02]  /*0880*/  HADD2.F32 R39, -RZ, R25.reuse.H0_H0 ;  /* 0x20000019ff277230 */ /* 0x100fe40000004100 */
[----:B------:R-:W-:Y:S02]  /*0890*/  HADD2.F32 R41, -RZ, R25.H1_H1 ;  /* 0x30000019ff297230 */ /* 0x000fe40000004100 */
[----:B------:R-:W-:Y:S01]  /*08a0*/  FSETP.GTU.FTZ.AND P4, PT, R64, 20, PT ;  /* 0x41a000004000780b */ /* 0x000fe20003f9c000 */
[----:B------:R-:W-:-:S02]  /*08b0*/  HADD2.F32 R43, -RZ, R26.H0_H0 ;  /* 0x2000001aff2b7230 */ /* 0x000fc40000004100 */
[----:B0-----:R-:W-:Y:S02]  /*08c0*/  HADD2.F32 R3, -RZ, R26.H1_H1 ;  /* 0x3000001aff037230 */ /* 0x001fe40000004100 */
[--C-:B------:R-:W-:Y:S02]  /*08d0*/  HADD2.F32 R45, -RZ, R27.reuse.H0_H0 ;  /* 0x2000001bff2d7230 */ /* 0x100fe40000004100 */
[--C-:B------:R-:W-:Y:S01]  /*08e0*/  FADD.FTZ R72, R43, R50.reuse ;  /* 0x000000322b487221 */ /* 0x100fe20000010000 */
[----:B------:R-:W-:Y:S02]  /*08f0*/  HADD2.F32 R47, -RZ, R27.H1_H1 ;  /* 0x3000001bff2f7230 */ /* 0x000fe40000004100 */
[--C-:B------:R-:W-:Y:S01]  /*0900*/  FADD.FTZ R74, R3, R50.reuse ;  /* 0x00000032034a7221 */ /* 0x100fe20000010000 */
[--C-:B------:R-:W-:Y:S02]  /*0910*/  HADD2.F32 R27, -RZ, R67.reuse.H0_H0 ;  /* 0x20000043ff1b7230 */ /* 0x100fe40000004100 */
[----:B------:R-:W-:Y:S01]  /*0920*/  FADD.FTZ R76, R45, R50 ;  /* 0x000000322d4c7221 */ /* 0x000fe20000010000 */
[----:B------:R-:W-:Y:S01]  /*0930*/  HADD2.F32 R25, -RZ, R67.H1_H1 ;  /* 0x30000043ff197230 */ /* 0x000fe20000004100 */
[----:B------:R-:W-:-:S02]  /*0940*/  FSETP.GTU.FTZ.AND P0, PT, R72, 20, PT ;  /* 0x41a000004800780b */ /* 0x000fc40003f1c000 */
[----:B------:R-:W-:Y:S01]  /*0950*/  FSETP.GTU.FTZ.AND P6, PT, R74, 20, PT ;  /* 0x41a000004a00780b */ /* 0x000fe20003fdc000 */
[----:B----4-:R0:W-:Y:S04]  /*0960*/  STS.128 [R32], R28 ;  /* 0x0000001c20007388 */ /* 0x0101e80000000c00 */
[----:B------:R2:W-:Y:S01]  /*0970*/  STS.128 [R32+0x200], R68 ;  /* 0x0002004420007388 */ /* 0x0005e20000000c00 */
[----:B------:R-:W-:-:S03]  /*0980*/  NOP ;  /* 0x0000000000007918 */ /* 0x000fc60000000000 */
[----:B------:R-:W3:Y:S04]  /*0990*/  LDS.128 R92, [R33] ;  /* 0x00000000215c7984 */ /* 0x000ee80000000c00 */
[----:B------:R4:W1:Y:S01]  /*09a0*/  LDS.128 R12, [R33+0x10] ;  /* 0x00001000210c7984 */ /* 0x0008620000000c00 */
[--C-:B0-----:R-:W-:Y:S02]  /*09b0*/  HADD2.F32 R31, -RZ, R66.reuse.H0_H0 ;  /* 0x20000042ff1f7230 */ /* 0x101fe40000004100 */
[----:B------:R-:W-:Y:S02]  /*09c0*/  HADD2.F32 R29, -RZ, R66.H1_H1 ;  /* 0x30000042ff1d7230 */ /* 0x000fe40000004100 */
[--C-:B------:R-:W-:Y:S01]  /*09d0*/  FADD.FTZ R66, R37, R50.reuse ;  /* 0x0000003225427221 */ /* 0x100fe20000010000 */
[--C-:B--2---:R-:W-:Y:S01]  /*09e0*/  FADD.FTZ R68, R39, R50.reuse ;  /* 0x0000003227447221 */ /* 0x104fe20000010000 */
[----:B------:R-:W-:Y:S01]  /*09f0*/  FADD.FTZ R70, R41, R50 ;  /* 0x0000003229467221 */ /* 0x000fe20000010000 */
[----:B------:R-:W-:-:S02]  /*0a00*/  HADD2.F32 R69, -RZ, R65.H0_H0 ;  /* 0x20000041ff457230 */ /* 0x000fc40000004100 */
[----:B------:R-:W-:Y:S01]  /*0a10*/  HADD2.F32 R65, -RZ, R65.H1_H1 ;  /* 0x30000041ff417230 */ /* 0x000fe20000004100 */
[----:B------:R-:W-:Y:S02]  /*0a20*/  FSETP.GTU.FTZ.AND P3, PT, R66, 20, PT ;  /* 0x41a000004200780b */ /* 0x000fe40003f7c000 */
[----:B------:R-:W-:Y:S02]  /*0a30*/  FSETP.GTU.FTZ.AND P2, PT, R68, 20, PT ;  /* 0x41a000004400780b */ /* 0x000fe40003f5c000 */
[----:B------:R-:W-:Y:S01]  /*0a40*/  FSETP.GTU.FTZ.AND P1, PT, R70, 20, PT ;  /* 0x41a000004600780b */ /* 0x000fe20003f3c000 */
[--C-:B---3--:R-:W-:Y:S02]  /*0a50*/  HADD2.F32 R85, -RZ, R93.reuse.H0_H0 ;  /* 0x2000005dff557230 */ /* 0x108fe40000004100 */
[----:B------:R-:W-:Y:S02]  /*0a60*/  HADD2.F32 R87, -RZ, R93.H1_H1 ;  /* 0x3000005dff577230 */ /* 0x000fe40000004100 */
[----:B------:R-:W-:-:S02]  /*0a70*/  HADD2.F32 R93, -RZ, R95.H0_H0 ;  /* 0x2000005fff5d7230 */ /* 0x000fc40000004100 */
[--C-:B------:R-:W-:Y:S02]  /*0a80*/  HADD2.F32 R3, -RZ, R92.reuse.H0_H0 ;  /* 0x2000005cff037230 */ /* 0x100fe40000004100 */
[----:B------:R-:W-:Y:S02]  /*0a90*/  HADD2.F32 R83, -RZ, R92.H1_H1 ;  /* 0x3000005cff537230 */ /* 0x000fe40000004100 */
[--C-:B------:R-:W-:Y:S02]  /*0aa0*/  HADD2.F32 R89, -RZ, R94.reuse.H0_H0 ;  /* 0x2000005eff597230 */ /* 0x100fe40000004100 */
[----:B------:R-:W-:Y:S02]  /*0ab0*/  HADD2.F32 R91, -RZ, R94.H1_H1 ;  /* 0x3000005eff5b7230 */ /* 0x000fe40000004100 */
[----:B------:R-:W-:Y:S01]  /*0ac0*/  HADD2.F32 R95, -RZ, R95.H1_H1 ;  /* 0x3000005fff5f7230 */ /* 0x000fe20000004100 */
[----:B-1--4-:R-:W-:Y:S06]  /*0ad0*/  @P4 BRA `(.L_x_14097) ;  /* 0x00000000007c4947 */ /* 0x012fec0003800000 */
        /* <DEDUP_REMOVED lines=31> */
.L_x_14097:
[----:B------:R-:W-:Y:S05]  /*0cd0*/  BSYNC B0 ;  /* 0x0000000000007941 */ /* 0x000fea0003800000 */
.L_x_14096:
[----:B------:R-:W-:Y:S01]  /*0ce0*/  BSSY B0, `(.L_x_14098) ;  /* 0x000002c000007945 */ /* 0x000fe20003800000 */
[----:B------:R-:W-:Y:S01]  /*0cf0*/  HFMA2.MMA R84, -RZ, RZ, 0, 0 ;  /* 0x00000000ff547435 */ /* 0x000fe200000001ff */
[----:B------:R-:W-:Y:S01]  /*0d00*/  HADD2.F32 R97, -RZ, R12.H0_H0 ;  /* 0x2000000cff617230 */ /* 0x000fe20000004100 */
[----:B------:R-:W-:Y:S01]  /*0d10*/  FSETP.GTU.FTZ.AND P4, PT, R76, 20, PT ;  /* 0x41a000004c00780b */ /* 0x000fe20003f9c000 */
[----:B------:R-:W-:Y:S02]  /*0d20*/  HADD2.F32 R103, -RZ, R13.H0_H0 ;  /* 0x2000000dff677230 */ /* 0x000fe40000004100 */
[----:B------:R-:W-:Y:S01]  /*0d30*/  FADD.FTZ R78, R47, R50 ;  /* 0x000000322f4e7221 */ /* 0x000fe20000010000 */
[----:B------:R-:W-:Y:S02]  /*0d40*/  HADD2.F32 R107, -RZ, R14.H0_H0 ;  /* 0x2000000eff6b7230 */ /* 0x000fe40000004100 */
[----:B------:R-:W-:Y:S02]  /*0d50*/  HADD2.F32 R109, -RZ, R15.H0_H0 ;  /* 0x2000000fff6d7230 */ /* 0x000fe40000004100 */
[----:B------:R-:W-:-:S02]  /*0d60*/  HADD2.F32 R12, -RZ, R12.H1_H1 ;  /* 0x3000000cff0c7230 */ /* 0x000fc40000004100 */
[----:B------:R-:W-:Y:S02]  /*0d70*/  HADD2.F32 R13, -RZ, R13.H1_H1 ;  /* 0x3000000dff0d7230 */ /* 0x000fe40000004100 */
[----:B------:R-:W-:Y:S02]  /*0d80*/  HADD2.F32 R14, -RZ, R14.H1_H1 ;  /* 0x3000000eff0e7230 */ /* 0x000fe40000004100 */
[----:B------:R-:W-:Y:S01]  /*0d90*/  HADD2.F32 R15, -RZ, R15.H1_H1 ;  /* 0x3000000fff0f7230 */ /* 0x000fe20000004100 */
        /* <DEDUP_REMOVED lines=32> */
.L_x_14099:
[----:B------:R-:W-:Y:S05]  /*0fa0*/  BSYNC B0 ;  /* 0x0000000000007941 */ /* 0x000fea0003800000 */
.L_x_14098:
[----:B------:R-:W-:Y:S01]  /*0fb0*/  BSSY B0, `(.L_x_14100) ;  /* 0x0000028000007945 */ /* 0x000fe20003800000 */
[----:B------:R-:W-:Y:S01]  /*0fc0*/  HFMA2.MMA R63, -RZ, RZ, 0, 0 ;  /* 0x00000000ff3f7435 */ /* 0x000fe200000001ff */
[----:B------:R-:W-:Y:S01]  /*0fd0*/  FSETP.GTU.FTZ.AND P3, PT, R78, 20, PT ;  /* 0x41a000004e00780b */ /* 0x000fe20003f7c000 */
[----:B------:R-:W-:Y:S01]  /*0fe0*/  HFMA2.MMA R37, -RZ, RZ, 0, 0 ;  /* 0x00000000ff257435 */ /* 0x000fe200000001ff */
[----:B------:R-:W-:Y:S01]  /*0ff0*/  MOV R82, RZ ;  /* 0x000000ff00527202 */ /* 0x000fe20000000f00 */
[----:B------:R-:W-:Y:S01]  /*1000*/  HFMA2.MMA R38, -RZ, RZ, 0, 0 ;  /* 0x00000000ff267435 */ /* 0x000fe200000001ff */
[----:B------:R-:W-:Y:S01]  /*1010*/  MOV R47, RZ ;  /* 0x000000ff002f7202 */ /* 0x000fe20000000f00 */
[----:B------:R-:W-:Y:S01]  /*1020*/  FADD.FTZ R80, R49, R50 ;  /* 0x0000003231507221 */ /* 0x000fe20000010000 */
[----:B------:R-:W-:Y:S08]  /*1030*/  @P2 BRA `(.L_x_14101) ;  /* 0x00000000007c2947 */ /* 0x000ff00003800000 */
        /* <DEDUP_REMOVED lines=31> */
.L_x_14101:
[----:B------:R-:W-:Y:S05]  /*1230*/  BSYNC B0 ;  /* 0x0000000000007941 */ /* 0x000fea0003800000 */
.L_x_14100:
        /* <DEDUP_REMOVED lines=40> */
.L_x_14103:
[----:B------:R-:W-:Y:S05]  /*14c0*/  BSYNC B0 ;  /* 0x0000000000007941 */ /* 0x000fea0003800000 */
.L_x_14102:
        /* <DEDUP_REMOVED lines=39> */
.L_x_14105:
[----:B------:R-:W-:Y:S05]  /*1740*/  BSYNC B0 ;  /* 0x0000000000007941 */ /* 0x000fea0003800000 */
.L_x_14104:
[--C-:B------:R-:W-:Y:S01]  /*1750*/  HADD2.F32 R149, -RZ, R8.reuse.H0_H0 ;  /* 0x20000008ff957230 */ /* 0x100fe20000004100 */
[----:B------:R-:W-:Y:S01]  /*1760*/  BSSY B0, `(.L_x_14106) ;  /* 0x0000027000007945 */ /* 0x000fe20003800000 */
[----:B------:R-:W-:Y:S01]  /*1770*/  FSETP.GTU.FTZ.AND P0, PT, R90, 20, PT ;  /* 0x41a000005a00780b */ /* 0x000fe20003f1c000 */
[----:B------:R-:W-:Y:S02]  /*1780*/  HADD2.F32 R147, -RZ, R8.H1_H1 ;  /* 0x30000008ff937230 */ /* 0x000fe40000004100 */
[----:B------:R-:W-:Y:S01]  /*1790*/  FADD.FTZ R92, R65, R50 ;  /* 0x00000032415c7221 */ /* 0x000fe20000010000 */
[--C-:B------:R-:W-:Y:S02]  /*17a0*/  HADD2.F32 R145, -RZ, R9.reuse.H0_H0 ;  /* 0x20000009ff917230 */ /* 0x100fe40000004100 */
[----:B------:R-:W-:Y:S01]  /*17b0*/  FFMA.FTZ R52, R3, R149, R52 ;  /* 0x0000009503347223 */ /* 0x000fe20000010034 */
        /* <DEDUP_REMOVED lines=33> */
.L_x_14107:
[----:B------:R-:W-:Y:S05]  /*19d0*/  BSYNC B0 ;  /* 0x0000000000007941 */ /* 0x000fea0003800000 */
.L_x_14106:
[----:B------:R-:W-:Y:S01]  /*19e0*/  FFMA.FTZ R52, R83, R147, R52 ;  /* 0x0000009353347223 */ /* 0x000fe20000010034 */
[----:B------:R-:W-:Y:S01]  /*19f0*/  BSSY B0, `(.L_x_14108) ;  /* 0x0000027000007945 */ /* 0x000fe20003800000 */
[----:B------:R-:W-:Y:S01]  /*1a00*/  FSETP.GTU.FTZ.AND P6, PT, R92, 20, PT ;  /* 0x41a000005c00780b */ /* 0x000fe20003fdc000 */
[--C-:B------:R-:W-:Y:S02]  /*1a10*/  HADD2.F32 R141, -RZ, R10.reuse.H0_H0 ;  /* 0x2000000aff8d7230 */ /* 0x100fe40000004100 */
[----:B------:R-:W-:Y:S01]  /*1a20*/  FADD.FTZ R94, R31, R50 ;  /* 0x000000321f5e7221 */ /* 0x000fe20000010000 */
[----:B------:R-:W-:Y:S02]  /*1a30*/  HADD2.F32 R139, -RZ, R10.H1_H1 ;  /* 0x3000000aff8b7230 */ /* 0x000fe40000004100 */
[----:B------:R-:W-:Y:S01]  /*1a40*/  FFMA.FTZ R52, R85, R145, R52 ;  /* 0x0000009155347223 */ /* 0x000fe20000010034 */
        /* <DEDUP_REMOVED lines=33> */
.L_x_14109:
[----:B------:R-:W-:Y:S05]  /*1c60*/  BSYNC B0 ;  /* 0x0000000000007941 */ /* 0x000fea0003800000 */
.L_x_14108:
[----:B------:R-:W-:Y:S01]  /*1c70*/  FFMA.FTZ R52, R87, R143, R52 ;  /* 0x0000008f57347223 */ /* 0x000fe20000010034 */
        /* <DEDUP_REMOVED lines=39> */
.L_x_14111:
[----:B------:R-:W-:Y:S05]  /*1ef0*/  BSYNC B0 ;  /* 0x0000000000007941 */ /* 0x000fea0003800000 */
.L_x_14110:
        /* <DEDUP_REMOVED lines=40> */
.L_x_14113:
[----:B------:R-:W-:Y:S05]  /*2180*/  BSYNC B0 ;  /* 0x0000000000007941 */ /* 0x000fea0003800000 */
.L_x_14112:
        /* <DEDUP_REMOVED lines=40> */
.L_x_14115:
[----:B------:R-:W-:Y:S05]  /*2410*/  BSYNC B0 ;  /* 0x0000000000007941 */ /* 0x000fea0003800000 */
.L_x_14114:
[----:B------:R-:W-:Y:S01]  /*2420*/  FFMA.FTZ R2, R12, R131, R27 ;  /* 0x000000830c027223 */ /* 0x000fe2000001001b */
[----:B------:R-:W-:Y:S01]  /*2430*/  BSSY B0, `(.L_x_14116) ;  /* 0x0000027000007945 */ /* 0x000fe20003800000 */
[----:B------:R-:W-:Y:S01]  /*2440*/  FSETP.GTU.FTZ.AND P1, PT, R100, 20, PT ;  /* 0x41a000006400780b */ /* 0x000fe20003f3c000 */
[-C--:B------:R-:W-:Y:S01]  /*2450*/  FMUL.FTZ R69, R3, R48.reuse ;  /* 0x0000003003457220 */ /* 0x080fe20000410000 */
[-C--:B------:R-:W-:Y:S01]  /*2460*/  FMUL.FTZ R116, R83, R48.reuse ;  /* 0x0000003053747220 */ /* 0x080fe20000410000 */
[-C--:B------:R-:W-:Y:S01]  /*2470*/  FMUL.FTZ R102, R85, R48.reuse ;  /* 0x0000003055667220 */ /* 0x080fe20000410000 */
[----:B------:R-:W-:Y:S01]  /*2480*/  FMUL.FTZ R67, R87, R48 ;  /* 0x0000003057437220 */ /* 0x000fe20000410000 */
[----:B------:R-:W-:Y:S01]  /*2490*/  FFMA.FTZ R26, R103, R127, R2 ;  /* 0x0000007f671a7223 */ /* 0x000fe20000010002 */
        /* <DEDUP_REMOVED lines=32> */
.L_x_14117:
[----:B------:R-:W-:Y:S05]  /*26a0*/  BSYNC B0 ;  /* 0x0000000000007941 */ /* 0x000fea0003800000 */
.L_x_14116:
        /* <DEDUP_REMOVED lines=33> */
.L_x_14119:
[----:B------:R-:W-:Y:S05]  /*28c0*/  BSYNC B0 ;  /* 0x0000000000007941 */ /* 0x000fea0003800000 */
.L_x_14118:
        /* <DEDUP_REMOVED lines=33> */
.L_x_14121:
[----:B------:R-:W-:Y:S05]  /*2ae0*/  BSYNC B0 ;  /* 0x0000000000007941 */ /* 0x000fea0003800000 */
.L_x_14120:
        /* <DEDUP_REMOVED lines=33> */
.L_x_14123:
[----:B------:R-:W-:Y:S05]  /*2d00*/  BSYNC B0 ;  /* 0x0000000000007941 */ /* 0x000fea0003800000 */
.L_x_14122:
        /* <DEDUP_REMOVED lines=33> */
.L_x_14125:
[----:B------:R-:W-:Y:S05]  /*2f20*/  BSYNC B0 ;  /* 0x0000000000007941 */ /* 0x000fea0003800000 */
.L_x_14124:
        /* <DEDUP_REMOVED lines=33> */
.L_x_14127:
[----:B------:R-:W-:Y:S05]  /*3140*/  BSYNC B0 ;  /* 0x0000000000007941 */ /* 0x000fea0003800000 */
.L_x_14126:
[----:B------:R-:W-:Y:S01]  /*3150*/  FFMA.FTZ R26, R13, R129, R26 ;  /* 0x000000810d1a7223 */ /* 0x000fe2000001001a */
[----:B------:R-:W-:Y:S01]  /*3160*/  BAR.SYNC.DEFER_BLOCKING 0x0 ;  /* 0x0000000000007b1d */ /* 0x000fe20000010000 */
[-C--:B------:R-:W-:Y:S01]  /*3170*/  FMUL.FTZ R65, R89, R48.reuse ;  /* 0x0000003059417220 */ /* 0x080fe20000410000 */
[-C--:B------:R-:W-:Y:S01]  /*3180*/  FMUL.FTZ R122, R91, R48.reuse ;  /* 0x000000305b7a7220 */ /* 0x080fe20000410000 */
[----:B------:R-:W-:Y:S01]  /*3190*/  FFMA.FTZ R25, R107, R125, R26 ;  /* 0x0000007d6b197223 */ /* 0x000fe2000001001a */
[-C--:B------:R-:W-:Y:S01]  /*31a0*/  FMUL.FTZ R57, R93, R48.reuse ;  /* 0x000000305d397220 */ /* 0x080fe20000410000 */
        /* <DEDUP_REMOVED lines=19> */
[----:B------:R-:W-:Y:S01]  /*32e0*/  ULDC.64 UR8, c[0x0][0x268] ;  /* 0x00009a0000087ab9 */ /* 0x000fe20000000a00 */
[----:B------:R-:W-:Y:S01]  /*32f0*/  IMAD R75, R51, UR6, RZ ;  /* 0x00000006334b7c24 */ /* 0x000fe2000f8e02ff */
[----:B------:R-:W1:Y:S01]  /*3300*/  LDC.64 R26, c[0x0][0x2d8] ;  /* 0x0000b600ff1a7b82 */ /* 0x000e620000000a00 */
[----:B------:R-:W-:Y:S01]  /*3310*/  IMAD R35, R33, R0, RZ ;  /* 0x0000000021237224 */ /* 0x000fe200078e02ff */
[----:B------:R-:W-:Y:S01]  /*3320*/  LOP3.LUT R31, R30, 0xfffffe, RZ, 0xc0, !PT ;  /* 0x00fffffe1e1f7812 */ /* 0x000fe200078ec0ff */
[C---:B------:R-:W-:Y:S01]  /*3330*/  IMAD R33, R51.reuse, UR4, RZ ;  /* 0x0000000433217c24 */ /* 0x040fe2000f8e02ff */
[----:B------:R-:W-:Y:S01]  /*3340*/  HFMA2.MMA R84, -RZ, RZ, 0, 0 ;  /* 0x00000000ff547435 */ /* 0x000fe200000001ff */
[----:B------:R-:W-:Y:S01]  /*3350*/  IMAD R77, R51, UR8, RZ ;  /* 0x00000008334d7c24 */ /* 0x000fe2000f8e02ff */
[----:B------:R-:W-:Y:S01]  /*3360*/  IADD3 R2, R2, -R31, RZ ;  /* 0x8000001f02027210 */ /* 0x000fe20007ffe0ff */
[C---:B------:R-:W-:Y:S01]  /*3370*/  IMAD R81, R46.reuse, UR5, R33 ;  /* 0x000000052e517c24 */ /* 0x040fe2000f8e0221 */
[----:B------:R-:W2:Y:S01]  /*3380*/  LDC.64 R24, c[0x0][0x2e0] ;  /* 0x0000b800ff187b82 */ /* 0x000ea20000000a00 */
[----:B------:R-:W-:-:S04]  /*3390*/  IMAD.WIDE.U32 R30, R46, UR4, RZ ;  /* 0x000000042e1e7c25 */ /* 0x000fc8000f8e00ff */
[----:B------:R-:W-:Y:S01]  /*33a0*/  FADD.FTZ R83, R83, R83 ;  /* 0x0000005353537221 */ /* 0x000fe20000010000 */
[----:B------:R-:W-:Y:S01]  /*33b0*/  FADD.FTZ R85, R85, R85 ;  /* 0x0000005555557221 */ /* 0x000fe20000010000 */
[----:B------:R-:W-:Y:S01]  /*33c0*/  FADD.FTZ R87, R87, R87 ;  /* 0x0000005757577221 */ /* 0x000fe20000010000 */
[----:B------:R-:W-:Y:S01]  /*33d0*/  IMAD.WIDE.U32 R104, R46, UR6, RZ ;  /* 0x000000062e687c25 */ /* 0x000fe2000f8e00ff */
[----:B------:R-:W-:-:S03]  /*33e0*/  IADD3 R81, R31, R81, RZ ;  /* 0x000000511f517210 */ /* 0x000fc60007ffe0ff */
[----:B------:R-:W-:Y:S01]  /*33f0*/  FADD.FTZ R89, R89, R89 ;  /* 0x0000005959597221 */ /* 0x000fe20000010000 */
[----:B------:R-:W3:Y:S01]  /*3400*/  LDC R215, c[0x0][0x21c] ;  /* 0x00008700ffd77b82 */ /* 0x000ee20000000800 */
[----:B------:R-:W-:Y:S01]  /*3410*/  IMAD R99, R46, UR7, R75 ;  /* 0x000000072e637c24 */ /* 0x000fe2000f8e024b */
[----:B0-----:R-:W-:Y:S01]  /*3420*/  LEA R75, P0, R30, R28, 0x3 ;  /* 0x0000001c1e4b7211 */ /* 0x001fe200078018ff */
[----:B------:R-:W-:-:S04]  /*3430*/  IMAD.WIDE.U32 R32, R46, UR8, RZ ;  /* 0x000000082e207c25 */ /* 0x000fc8000f8e00ff */
[----:B------:R-:W-:Y:S01]  /*3440*/  FADD.FTZ R91, R91, R91 ;  /* 0x0000005b5b5b7221 */ /* 0x000fe20000010000 */
[----:B------:R-:W-:Y:S01]  /*3450*/  FADD.FTZ R93, R93, R93 ;  /* 0x0000005d5d5d7221 */ /* 0x000fe20000010000 */
[----:B------:R-:W-:Y:S01]  /*3460*/  IADD3 R0, R105, R99, RZ ;  /* 0x0000006369007210 */ /* 0x000fe20007ffe0ff */
[----:B------:R-:W-:Y:S01]  /*3470*/  IMAD R101, R46, UR9, R77 ;  /* 0x000000092e657c24 */ /* 0x000fe2000f8e024d */
[----:B-1----:R-:W-:Y:S01]  /*3480*/  LEA R77, P1, R104, R26, 0x3 ;  /* 0x0000001a684d7211 */ /* 0x002fe200078218ff */
[----:B------:R-:W0:Y:S01]  /*3490*/  LDC R99, c[0x0][0x224] ;  /* 0x00008900ff637b82 */ /* 0x000e220000000800 */
[----:B------:R-:W-:Y:S01]  /*34a0*/  LEA.HI.X R81, R30, R29, R81, 0x3, P0 ;  /* 0x0000001d1e517211 */ /* 0x000fe200000f1c51 */
[----:B------:R-:W-:Y:S01]  /*34b0*/  IMAD.WIDE R34, R35, 0x10, R22 ;  /* 0x0000001023227825 */ /* 0x000fe200078e0216 */
[----:B------:R-:W-:-:S03]  /*34c0*/  IADD3 R106, R33, R101, RZ ;  /* 0x00000065216a7210 */ /* 0x000fc60007ffe0ff */
[----:B------:R-:W-:Y:S01]  /*34d0*/  FADD.FTZ R95, R95, R95 ;  /* 0x0000005f5f5f7221 */ /* 0x000fe20000010000 */
[----:B------:R-:W-:Y:S01]  /*34e0*/  LEA.HI.X R104, R104, R27, R0, 0x3, P1 ;  /* 0x0000001b68687211 */ /* 0x000fe200008f1c00 */
[----:B------:R-:W-:Y:S01]  /*34f0*/  FADD.FTZ R0, R3, R3 ;  /* 0x0000000303007221 */ /* 0x000fe20000010000 */
[----:B--2---:R-:W-:Y:S01]  /*3500*/  LEA R79, P2, R32, R24, 0x3 ;  /* 0x00000018204f7211 */ /* 0x004fe200078418ff */
[----:B------:R-:W1:Y:S01]  /*3510*/  LDC.64 R26, c[0x0][0x250] ;  /* 0x00009400ff1a7b82 */ /* 0x000e620000000a00 */
[----:B------:R-:W-:Y:S01]  /*3520*/  FADD.FTZ R97, R97, R97 ;  /* 0x0000006161617221 */ /* 0x000fe20000010000 */
[----:B------:R-:W-:Y:S01]  /*3530*/  FADD.FTZ R101, R12, R12 ;  /* 0x0000000c0c657221 */ /* 0x000fe20000010000 */
[----:B------:R-:W-:Y:S01]  /*3540*/  LEA.HI.X R106, R32, R25, R106, 0x3, P2 ;  /* 0x00000019206a7211 */ /* 0x000fe200010f1c6a */
[----:B------:R-:W-:Y:S01]  /*3550*/  FADD.FTZ R103, R103, R103 ;  /* 0x0000006767677221 */ /* 0x000fe20000010000 */
[----:B------:R-:W-:Y:S01]  /*3560*/  FADD.FTZ R105, R13, R13 ;  /* 0x0000000d0d697221 */ /* 0x000fe20000010000 */
[----:B------:R-:W-:Y:S01]  /*3570*/  FADD.FTZ R107, R107, R107 ;  /* 0x0000006b6b6b7221 */ /* 0x000fe20000010000 */
[----:B------:R-:W-:Y:S01]  /*3580*/  FADD.FTZ R108, R14, R14 ;  /* 0x0000000e0e6c7221 */ /* 0x000fe20000010000 */
[----:B------:R-:W2:Y:S01]  /*3590*/  LDC.64 R24, c[0x0][0x270] ;  /* 0x00009c00ff187b82 */ /* 0x000ea20000000a00 */
[----:B------:R-:W-:Y:S01]  /*35a0*/  FADD.FTZ R109, R109, R109 ;  /* 0x0000006d6d6d7221 */ /* 0x000fe20000010000 */
[----:B------:R-:W-:Y:S01]  /*35b0*/  FADD.FTZ R110, R15, R15 ;  /* 0x0000000f0f6e7221 */ /* 0x000fe20000010000 */
[C---:B------:R-:W-:Y:S01]  /*35c0*/  ISETP.NE.AND P1, PT, R54.reuse, RZ, PT ;  /* 0x000000ff3600720c */ /* 0x040fe20003f25270 */
[----:B------:R-:W-:Y:S01]  /*35d0*/  UMOV UR4, URZ ;  /* 0x0000003f00047c82 */ /* 0x000fe20008000000 */
[----:B------:R-:W-:Y:S01]  /*35e0*/  ISETP.NE.AND P3, PT, R54, 0x1f, PT ;  /* 0x0000001f3600780c */ /* 0x000fe20003f65270 */
[----:B------:R-:W-:Y:S01]  /*35f0*/  ULDC UR5, c[0x0][0x224] ;  /* 0x0000890000057ab9 */ /* 0x000fe20000000800 */
[-C--:B------:R-:W-:Y:S01]  /*3600*/  MOV R111, R62.reuse ;  /* 0x0000003e006f7202 */ /* 0x080fe20000000f00 */
[----:B------:R-:W4:Y:S01]  /*3610*/  LDC.64 R28, c[0x0][0x238] ;  /* 0x00008e00ff1c7b82 */ /* 0x000f220000000a00 */
[----:B------:R-:W-:-:S02]  /*3620*/  MOV R112, R62 ;  /* 0x0000003e00707202 */ /* 0x000fc40000000f00 */
[----:B------:R-:W-:Y:S02]  /*3630*/  IADD3 R113, R54, 0x200, RZ ;  /* 0x0000020036717810 */ /* 0x000fe40007ffe0ff */
[----:B------:R-:W-:Y:S02]  /*3640*/  SHF.L.U32 R130, R2, 0x8, RZ ;  /* 0x0000000802827819 */ /* 0x000fe400000006ff */
[----:B-1----:R-:W-:Y:S02]  /*3650*/  SHF.L.U64.HI R27, R26, 0x3, R27 ;  /* 0x000000031a1b7819 */ /* 0x002fe4000001021b */
[----:B--2---:R-:W-:Y:S02]  /*3660*/  SHF.L.U64.HI R25, R24, 0x3, R25 ;  /* 0x0000000318197819 */ /* 0x004fe40000010219 */
[----:B0--34-:R-:W-:-:S07]  /*3670*/  SHF.L.U64.HI R128, R28, 0x3, R29 ;  /* 0x000000031c807819 */ /* 0x019fce000001021d */
.L_x_14143:
[----:B------:R-:W-:Y:S02]  /*3680*/  MOV R14, R75 ;  /* 0x0000004b000e7202 */ /* 0x000fe40000000f00 */
        /* <DEDUP_REMOVED lines=11> */
[C---:B--2---:R-:W-:Y:S01]  /*3740*/  FMUL.FTZ R29, R31.reuse, R64 ;  /* 0x000000401f1d7220 */ /* 0x044fe20000410000 */
[C---:B------:R-:W-:Y:S01]  /*3750*/  FMUL.FTZ R15, R31.reuse, R68 ;  /* 0x000000441f0f7220 */ /* 0x040fe20000410000 */
[----:B------:R-:W-:Y:S02]  /*3760*/  FMUL.FTZ R14, R31, R66 ;  /* 0x000000421f0e7220 */ /* 0x000fe40000410000 */
[----:B------:R-:W-:Y:S01]  /*3770*/  FMUL.RZ R136, R29, 0.15915493667125701904 ;  /* 0x3e22f9831d887820 */ /* 0x000fe2000040c000 */
[----:B------:R-:W-:Y:S01]  /*3780*/  FMUL.FTZ R29, R30, 1.4426950216293334961 ;  /* 0x3fb8aa3b1e1d7820 */ /* 0x000fe20000410000 */
[----:B------:R-:W-:Y:S01]  /*3790*/  FMUL.RZ R146, R15, 0.15915493667125701904 ;  /* 0x3e22f9830f927820 */ /* 0x000fe2000040c000 */
[----:B------:R-:W-:Y:S01]  /*37a0*/  FMUL.RZ R140, R14, 0.15915493667125701904 ;  /* 0x3e22f9830e8c7820 */ /* 0x000fe2000040c000 */
[----:B------:R-:W-:Y:S01]  /*37b0*/  MUFU.SIN R132, R136 ;  /* 0x0000008800847308 */ /* 0x000fe20000000400 */
[C---:B------:R-:W-:Y:S01]  /*37c0*/  FMUL.FTZ R32, R29.reuse, R64 ;  /* 0x000000401d207220 */ /* 0x040fe20000410000 */
[C---:B------:R-:W-:Y:S01]  /*37d0*/  FMUL.FTZ R15, R29.reuse, R68 ;  /* 0x000000441d0f7220 */ /* 0x040fe20000410000 */
[----:B------:R-:W-:-:S05]  /*37e0*/  FMUL.FTZ R14, R29, R66 ;  /* 0x000000421d0e7220 */ /* 0x000fca0000410000 */
[----:B------:R1:W-:Y:S08]  /*37f0*/  MUFU.EX2 R33, R32 ;  /* 0x0000002000217308 */ /* 0x0003f00000000800 */
[----:B------:R2:W-:Y:S01]  /*3800*/  MUFU.EX2 R138, R15 ;  /* 0x0000000f008a7308 */ /* 0x0005e20000000800 */
[----:B-1----:R-:W-:-:S07]  /*3810*/  FMUL.FTZ R32, R31, R70 ;  /* 0x000000461f207220 */ /* 0x002fce0000410000 */
[----:B------:R1:W4:Y:S01]  /*3820*/  MUFU.COS R134, R136 ;  /* 0x0000008800867308 */ /* 0x0003220000000000 */
[----:B--2---:R-:W-:-:S04]  /*3830*/  FMUL.FTZ R15, R31, R74 ;  /* 0x0000004a1f0f7220 */ /* 0x004fc80000410000 */
[----:B------:R-:W-:Y:S01]  /*3840*/  FMUL.RZ R152, R15, 0.15915493667125701904 ;  /* 0x3e22f9830f987820 */ /* 0x000fe2000040c000 */
[C---:B------:R-:W-:Y:S02]  /*3850*/  FMUL.FTZ R15, R29.reuse, R74 ;  /* 0x0000004a1d0f7220 */ /* 0x040fe40000410000 */
[----:B------:R2:W-:Y:S01]  /*3860*/  MUFU.EX2 R142, R14 ;  /* 0x0000000e008e7308 */ /* 0x0005e20000000800 */
[----:B-1----:R-:W-:Y:S01]  /*3870*/  FMUL.RZ R136, R32, 0.15915493667125701904 ;  /* 0x3e22f98320887820 */ /* 0x002fe2000040c000 */
[----:B------:R-:W-:-:S06]  /*3880*/  FMUL.FTZ R32, R29, R70 ;  /* 0x000000461d207220 */ /* 0x000fcc0000410000 */
[----:B------:R1:W-:Y:S01]  /*3890*/  MUFU.EX2 R144, R32 ;  /* 0x0000002000907308 */ /* 0x0003e20000000800 */
[----:B--2---:R-:W-:-:S07]  /*38a0*/  FMUL.FTZ R14, R31, R72 ;  /* 0x000000481f0e7220 */ /* 0x004fce0000410000 */
[----:B------:R2:W-:Y:S01]  /*38b0*/  MUFU.EX2 R148, R15 ;  /* 0x0000000f00947308 */ /* 0x0005e20000000800 */
[----:B-1----:R-:W-:-:S07]  /*38c0*/  FMUL.FTZ R32, R31, R76 ;  /* 0x0000004c1f207220 */ /* 0x002fce0000410000 */
[----:B------:R-:W-:Y:S01]  /*38d0*/  MUFU.SIN R159, R136 ;  /* 0x00000088009f7308 */ /* 0x000fe20000000400 */
[----:B--2---:R-:W-:-:S04]  /*38e0*/  FMUL.FTZ R15, R31, R80 ;  /* 0x000000501f0f7220 */ /* 0x004fc80000410000 */
[----:B------:R-:W-:Y:S01]  /*38f0*/  FMUL.RZ R158, R15, 0.15915493667125701904 ;  /* 0x3e22f9830f9e7820 */ /* 0x000fe2000040c000 */
[----:B------:R-:W-:Y:S02]  /*3900*/  SEL R15, R130, R113, !P1 ;  /* 0x00000071820f7207 */ /* 0x000fe40004800000 */
[----:B------:R1:W-:Y:S08]  /*3910*/  MUFU.COS R161, R136 ;  /* 0x0000008800a17308 */ /* 0x0003f00000000000 */
[----:B------:R-:W-:Y:S01]  /*3920*/  MUFU.SIN R153, R140 ;  /* 0x0000008c00997308 */ /* 0x000fe20000000400 */
[----:B-1----:R-:W-:Y:S01]  /*3930*/  FMUL.RZ R136, R32, 0.15915493667125701904 ;  /* 0x3e22f98320887820 */ /* 0x002fe2000040c000 */
[----:B------:R-:W-:-:S06]  /*3940*/  FMUL.FTZ R32, R29, R76 ;  /* 0x0000004c1d207220 */ /* 0x000fcc0000410000 */
[----:B------:R4:W-:Y:S08]  /*3950*/  MUFU.EX2 R150, R32 ;  /* 0x0000002000967308 */ /* 0x0009f00000000800 */
[----:B------:R1:W2:Y:S01]  /*3960*/  MUFU.COS R151, R140 ;  /* 0x0000008c00977308 */ /* 0x0002a20000000000 */
[C---:B----4-:R-:W-:Y:S01]  /*3970*/  FMUL.FTZ R32, R33.reuse, R134 ;  /* 0x0000008621207220 */ /* 0x050fe20000410000 */
[----:B------:R-:W-:Y:S01]  /*3980*/  FMUL.FTZ R33, R33, R132 ;  /* 0x0000008421217220 */ /* 0x000fe20000410000 */
[----:B------:R-:W-:-:S05]  /*3990*/  LEA R132, R15, R62, 0x3 ;  /* 0x0000003e0f847211 */ /* 0x000fca00078e18ff */
[----:B------:R4:W-:Y:S01]  /*39a0*/  STS.64 [R132+0x880], R32 ;  /* 0x0008802084007388 */ /* 0x0009e20000000a00 */
[----:B-1----:R-:W-:Y:S01]  /*39b0*/  FMUL.RZ R140, R14, 0.15915493667125701904 ;  /* 0x3e22f9830e8c7820 */ /* 0x002fe2000040c000 */
[----:B------:R-:W-:Y:S01]  /*39c0*/  FMUL.FTZ R14, R29, R72 ;  /* 0x000000481d0e7220 */ /* 0x000fe20000410000 */
[----:B------:R-:W-:Y:S08]  /*39d0*/  MUFU.SIN R155, R146 ;  /* 0x00000092009b7308 */ /* 0x000ff00000000400 */
[----:B------:R-:W-:Y:S08]  /*39e0*/  MUFU.COS R157, R146 ;  /* 0x00000092009d7308 */ /* 0x000ff00000000000 */
[----:B------:R1:W-:Y:S08]  /*39f0*/  MUFU.EX2 R146, R14 ;  /* 0x0000000e00927308 */ /* 0x0003f00000000800 */
[----:B------:R-:W-:Y:S01]  /*3a00*/  MUFU.SIN R163, R140 ;  /* 0x0000008c00a37308 */ /* 0x000fe20000000400 */
[----:B-1----:R-:W-:-:S07]  /*3a10*/  FMUL.FTZ R14, R31, R78 ;  /* 0x0000004e1f0e7220 */ /* 0x002fce0000410000 */
[----:B------:R1:W-:Y:S08]  /*3a20*/  MUFU.COS R165, R140 ;  /* 0x0000008c00a57308 */ /* 0x0003f00000000000 */
[----:B------:R-:W-:Y:S01]  /*3a30*/  MUFU.SIN R167, R152 ;  /* 0x0000009800a77308 */ /* 0x000fe20000000400 */
[----:B-1----:R-:W-:Y:S01]  /*3a40*/  FMUL.RZ R140, R14, 0.15915493667125701904 ;  /* 0x3e22f9830e8c7820 */ /* 0x002fe2000040c000 */
[----:B------:R-:W-:-:S06]  /*3a50*/  FMUL.FTZ R14, R29, R78 ;  /* 0x0000004e1d0e7220 */ /* 0x000fcc0000410000 */
[----:B------:R-:W-:Y:S08]  /*3a60*/  MUFU.COS R169, R152 ;  /* 0x0000009800a97308 */ /* 0x000ff00000000000 */
[----:B------:R1:W-:Y:S01]  /*3a70*/  MUFU.EX2 R152, R14 ;  /* 0x0000000e00987308 */ /* 0x0003e20000000800 */
[----:B------:R-:W-:-:S07]  /*3a80*/  FMUL.FTZ R134, R29, R86 ;  /* 0x000000561d867220 */ /* 0x000fce0000410000 */
[----:B------:R-:W-:Y:S01]  /*3a90*/  MUFU.SIN R171, R136 ;  /* 0x0000008800ab7308 */ /* 0x000fe20000000400 */
[----:B-1----:R-:W-:Y:S01]  /*3aa0*/  CS2R R14, SRZ ;  /* 0x00000000000e7805 */ /* 0x002fe2000001ff00 */
[----:B------:R-:W-:Y:S06]  /*3ab0*/  BAR.SYNC.DEFER_BLOCKING 0x0 ;  /* 0x0000000000007b1d */ /* 0x000fec0000010000 */
[----:B------:R1:W-:Y:S01]  /*3ac0*/  MUFU.COS R173, R136 ;  /* 0x0000008800ad7308 */ /* 0x0003e20000000000 */
[----:B----4-:R-:W-:-:S07]  /*3ad0*/  FMUL.FTZ R132, R29, R90 ;  /* 0x0000005a1d847220 */ /* 0x010fce0000410000 */
[----:B------:R-:W-:Y:S01]  /*3ae0*/  MUFU.SIN R175, R140 ;  /* 0x0000008c00af7308 */ /* 0x000fe20000000400 */
[----:B-1----:R-:W-:-:S07]  /*3af0*/  FMUL.FTZ R136, R29, R80 ;  /* 0x000000501d887220 */ /* 0x002fce0000410000 */
[----:B------:R1:W-:Y:S01]  /*3b00*/  MUFU.EX2 R181, R136 ;  /* 0x0000008800b57308 */ /* 0x0003e20000000800 */
[----:B------:R4:W5:Y:S07]  /*3b10*/  @!P2 LDG.E.64 R14, desc[UR14][R34.64+0x8] ;  /* 0x0000080e220ea981 */ /* 0x00096e000c1e1b00 */
[----:B------:R0:W-:Y:S01]  /*3b20*/  MUFU.COS R177, R140 ;  /* 0x0000008c00b17308 */ /* 0x0001e20000000000 */
[----:B-1----:R-:W-:-:S04]  /*3b30*/  FMUL.FTZ R136, R31, R90 ;  /* 0x0000005a1f887220 */ /* 0x002fc80000410000 */
[----:B------:R-:W-:-:S03]  /*3b40*/  FMUL.RZ R170, R136, 0.15915493667125701904 ;  /* 0x3e22f98388aa7820 */ /* 0x000fc6000040c000 */
[----:B------:R-:W-:Y:S01]  /*3b50*/  MUFU.SIN R154, R158 ;  /* 0x0000009e009a7308 */ /* 0x000fe20000000400 */
[C---:B0-----:R-:W-:Y:S01]  /*3b60*/  FMUL.FTZ R140, R31.reuse, R86 ;  /* 0x000000561f8c7220 */ /* 0x041fe20000410000 */
[----:B------:R-:W-:-:S03]  /*3b70*/  FMUL.FTZ R136, R31, R92 ;  /* 0x0000005c1f887220 */ /* 0x000fc60000410000 */
[----:B------:R-:W-:-:S03]  /*3b80*/  FMUL.RZ R140, R140, 0.15915493667125701904 ;  /* 0x3e22f9838c8c7820 */ /* 0x000fc6000040c000 */
[----:B------:R0:W-:Y:S01]  /*3b90*/  MUFU.EX2 R185, R134 ;  /* 0x0000008600b97308 */ /* 0x0001e20000000800 */
[----:B------:R-:W-:Y:S01]  /*3ba0*/  FMUL.RZ R172, R136, 0.15915493667125701904 ;  /* 0x3e22f98388ac7820 */ /* 0x000fe2000040c000 */
[----:B------:R-:W-:-:S06]  /*3bb0*/  FMUL.FTZ R136, R29, R92 ;  /* 0x0000005c1d887220 */ /* 0x000fcc0000410000 */
[----:B------:R-:W-:Y:S01]  /*3bc0*/  MUFU.COS R156, R158 ;  /* 0x0000009e009c7308 */ /* 0x000fe20000000000 */
[----:B0-----:R-:W-:-:S07]  /*3bd0*/  FMUL.FTZ R134, R31, R94 ;  /* 0x0000005e1f867220 */ /* 0x001fce0000410000 */
[----:B------:R-:W-:Y:S08]  /*3be0*/  MUFU.SIN R158, R140 ;  /* 0x0000008c009e7308 */ /* 0x000ff00000000400 */
[----:B------:R0:W-:Y:S08]  /*3bf0*/  MUFU.COS R160, R140 ;  /* 0x0000008c00a07308 */ /* 0x0001f00000000000 */
[----:B------:R1:W-:Y:S01]  /*3c00*/  MUFU.EX2 R199, R132 ;  /* 0x0000008400c77308 */ /* 0x0003e20000000800 */
[----:B0-----:R-:W-:Y:S01]  /*3c10*/  FMUL.RZ R140, R134, 0.15915493667125701904 ;  /* 0x3e22f983868c7820 */ /* 0x001fe2000040c000 */
[----:B------:R-:W-:Y:S01]  /*3c20*/  FMUL.FTZ R134, R29, R94 ;  /* 0x0000005e1d867220 */ /* 0x000fe20000410000 */
[----:B-1----:R-:W-:-:S05]  /*3c30*/  FMUL.FTZ R132, R31, R96 ;  /* 0x000000601f847220 */ /* 0x002fca0000410000 */
[----:B------:R-:W-:Y:S08]  /*3c40*/  MUFU.SIN R162, R170 ;  /* 0x000000aa00a27308 */ /* 0x000ff00000000400 */
[----:B------:R0:W-:Y:S01]  /*3c50*/  MUFU.COS R164, R170 ;  /* 0x000000aa00a47308 */ /* 0x0001e20000000000 */
[----:B---3--:R-:W-:-:S07]  /*3c60*/  FMUL.FTZ R174, R3, R12 ;  /* 0x0000000c03ae7220 */ /* 0x008fce0000410000 */
[----:B------:R1:W-:Y:S01]  /*3c70*/  MUFU.EX2 R207, R136 ;  /* 0x0000008800cf7308 */ /* 0x0003e20000000800 */
[----:B0-----:R-:W-:Y:S01]  /*3c80*/  FMUL.RZ R170, R132, 0.15915493667125701904 ;  /* 0x3e22f98384aa7820 */ /* 0x001fe2000040c000 */
[----:B------:R-:W-:-:S06]  /*3c90*/  FMUL.FTZ R132, R29, R96 ;  /* 0x000000601d847220 */ /* 0x000fcc0000410000 */
[----:B------:R-:W-:Y:S01]  /*3ca0*/  MUFU.SIN R179, R140 ;  /* 0x0000008c00b37308 */ /* 0x000fe20000000400 */
[----:B-1----:R-:W-:-:S07]  /*3cb0*/  FMUL.FTZ R136, R29, R98 ;  /* 0x000000621d887220 */ /* 0x002fce0000410000 */
[----:B------:R0:W-:Y:S02]  /*3cc0*/  MUFU.COS R217, R140 ;  /* 0x0000008c00d97308 */ /* 0x0001e40000000000 */
[----:B0-----:R-:W-:Y:S01]  /*3cd0*/  FMUL.FTZ R140, R29, R100 ;  /* 0x000000641d8c7220 */ /* 0x001fe20000410000 */
[----:B------:R-:W-:-:S05]  /*3ce0*/  FMUL.FTZ R29, R31, R98 ;  /* 0x000000621f1d7220 */ /* 0x000fca0000410000 */
[----:B------:R-:W-:Y:S01]  /*3cf0*/  MUFU.SIN R166, R172 ;  /* 0x000000ac00a67308 */ /* 0x000fe20000000400 */
[----:B------:R-:W-:-:S07]  /*3d00*/  FFMA.FTZ R174, R2, R13, R174 ;  /* 0x0000000d02ae7223 */ /* 0x000fce00000100ae */
[----:B------:R0:W1:Y:S02]  /*3d10*/  MUFU.COS R168, R172 ;  /* 0x000000ac00a87308 */ /* 0x0000640000000000 */
[----:B0-----:R-:W-:Y:S01]  /*3d20*/  FMUL.RZ R172, R29, 0.15915493667125701904 ;  /* 0x3e22f9831dac7820 */ /* 0x001fe2000040c000 */
[----:B------:R-:W-:-:S05]  /*3d30*/  FMUL.FTZ R29, R3, R13 ;  /* 0x0000000d031d7220 */ /* 0x000fca0000410000 */
[----:B------:R-:W-:Y:S08]  /*3d40*/  MUFU.SIN R183, R170 ;  /* 0x000000aa00b77308 */ /* 0x000ff00000000400 */
[----:B------:R0:W-:Y:S02]  /*3d50*/  MUFU.COS R209, R170 ;  /* 0x000000aa00d17308 */ /* 0x0001e40000000000 */
[----:B0-----:R-:W-:Y:S01]  /*3d60*/  FFMA.FTZ R170, R2, R12, -R29 ;  /* 0x0000000c02aa7223 */ /* 0x001fe2000001081d */
[----:B------:R-:W-:-:S04]  /*3d70*/  FMUL.FTZ R2, R31, R100 ;  /* 0x000000641f027220 */ /* 0x000fc80000410000 */
[----:B------:R-:W-:Y:S01]  /*3d80*/  FMUL.RZ R13, R2, 0.15915493667125701904 ;  /* 0x3e22f983020d7820 */ /* 0x000fe2000040c000 */
[----:B------:R-:W-:Y:S08]  /*3d90*/  MUFU.EX2 R191, R140 ;  /* 0x0000008c00bf7308 */ /* 0x000ff00000000800 */
[----:B------:R-:W0:Y:S08]  /*3da0*/  MUFU.COS R12, R13 ;  /* 0x0000000d000c7308 */ /* 0x000e300000000000 */
[----:B------:R-:W3:Y:S01]  /*3db0*/  MUFU.SIN R2, R13 ;  /* 0x0000000d00027308 */ /* 0x000ee20000000400 */
[----:B--2---:R-:W-:-:S07]  /*3dc0*/  FMUL.FTZ R151, R142, R151 ;  /* 0x000000978e977220 */ /* 0x004fce0000410000 */
[----:B------:R2:W-:Y:S08]  /*3dd0*/  MUFU.EX2 R200, R136 ;  /* 0x0000008800c87308 */ /* 0x0005f00000000800 */
[----:B------:R-:W4:Y:S01]  /*3de0*/  MUFU.COS R3, R172 ;  /* 0x000000ac00037308 */ /* 0x000f220000000000 */
[----:B------:R-:W-:Y:S01]  /*3df0*/  FMUL.FTZ R142, R142, R153 ;  /* 0x000000998e8e7220 */ /* 0x000fe20000410000 */
[----:B-1----:R-:W-:Y:S01]  /*3e00*/  FMUL.FTZ R205, R207, R168 ;  /* 0x000000a8cfcd7220 */ /* 0x002fe20000410000 */
[----:B------:R-:W-:-:S05]  /*3e10*/  FMUL.FTZ R168, R149, R64 ;  /* 0x0000004095a87220 */ /* 0x000fca0000410000 */
[----:B------:R1:W4:Y:S01]  /*3e20*/  MUFU.EX2 R218, R134 ;  /* 0x0000008600da7308 */ /* 0x0003220000000800 */
[----:B--2---:R-:W-:Y:S01]  /*3e30*/  FMUL.FTZ R136, R144, R161 ;  /* 0x000000a190887220 */ /* 0x004fe20000410000 */
[----:B------:R-:W-:Y:S01]  /*3e40*/  FMUL.FTZ R29, R146, R163 ;  /* 0x000000a3921d7220 */ /* 0x000fe20000410000 */
[----:B0-----:R-:W-:Y:S01]  /*3e50*/  FMUL.FTZ R193, R191, R12 ;  /* 0x0000000cbfc17220 */ /* 0x001fe20000410000 */
[----:B-1----:R-:W-:-:S04]  /*3e60*/  @P3 MOV R134, 0x400 ;  /* 0x0000040000863802 */ /* 0x002fc80000000f00 */
[----:B------:R0:W-:Y:S01]  /*3e70*/  MUFU.EX2 R208, R132 ;  /* 0x0000008400d07308 */ /* 0x0001e20000000800 */
[----:B------:R-:W-:Y:S01]  /*3e80*/  @P3 LEA R62, R187, R134, 0x18 ;  /* 0x00000086bb3e3211 */ /* 0x000fe200078ec0ff */
[----:B------:R-:W-:Y:S01]  /*3e90*/  FMUL.FTZ R134, R144, R159 ;  /* 0x0000009f90867220 */ /* 0x000fe20000410000 */
[----:B------:R-:W-:Y:S01]  /*3ea0*/  FMUL.FTZ R144, R148, R167 ;  /* 0x000000a794907220 */ /* 0x000fe20000410000 */
[----:B---3--:R-:W-:Y:S01]  /*3eb0*/  FMUL.FTZ R191, R191, R2 ;  /* 0x00000002bfbf7220 */ /* 0x008fe20000410000 */
[----:B0-----:R-:W-:Y:S01]  /*3ec0*/  FMUL.FTZ R132, R146, R165 ;  /* 0x000000a592847220 */ /* 0x001fe20000410000 */
[----:B------:R-:W-:Y:S01]  /*3ed0*/  FMUL.FTZ R146, R148, R169 ;  /* 0x000000a994927220 */ /* 0x000fe20000410000 */
[----:B------:R-:W-:Y:S01]  /*3ee0*/  FMUL.FTZ R148, RZ, R142 ;  /* 0x0000008eff947220 */ /* 0x000fe20000410000 */
[-C--:B------:R-:W-:Y:S01]  /*3ef0*/  FMUL.FTZ R2, R142, R168.reuse ;  /* 0x000000a88e027220 */ /* 0x080fe20000410000 */
[----:B----4-:R-:W-:Y:S02]  /*3f00*/  FMUL.FTZ R202, R200, R3 ;  /* 0x00000003c8ca7220 */ /* 0x010fe40000410000 */
[----:B------:R-:W-:Y:S01]  /*3f10*/  FFMA.FTZ R148, R151, R168, -R148 ;  /* 0x000000a897947223 */ /* 0x000fe20000010894 */
[----:B------:R-:W-:Y:S01]  /*3f20*/  FFMA.FTZ R2, RZ, R151, R2 ;  /* 0x00000097ff027223 */ /* 0x000fe20000010002 */
[-C--:B------:R-:W-:Y:S01]  /*3f30*/  FMUL.FTZ R3, R33, R142.reuse ;  /* 0x0000008e21037220 */ /* 0x080fe20000410000 */
[C---:B------:R-:W-:Y:S01]  /*3f40*/  FMUL.FTZ R140, R138.reuse, R157 ;  /* 0x0000009d8a8c7220 */ /* 0x040fe20000410000 */
[----:B------:R-:W-:Y:S01]  /*3f50*/  FMUL.FTZ R138, R138, R155 ;  /* 0x0000009b8a8a7220 */ /* 0x000fe20000410000 */
[C---:B------:R-:W-:Y:S01]  /*3f60*/  FMUL.FTZ R12, R32.reuse, R142 ;  /* 0x0000008e200c7220 */ /* 0x040fe20000410000 */
[----:B------:R-:W-:Y:S01]  /*3f70*/  FFMA.FTZ R149, R147, R66, R148 ;  /* 0x0000004293957223 */ /* 0x000fe20000010094 */
[----:B------:R-:W-:Y:S01]  /*3f80*/  FADD.FTZ R153, RZ, R2 ;  /* 0x00000002ff997221 */ /* 0x000fe20000010000 */
[-C--:B------:R-:W-:Y:S01]  /*3f90*/  FFMA.FTZ R3, R32, R151.reuse, -R3 ;  /* 0x0000009720037223 */ /* 0x080fe20000010803 */
[----:B------:R-:W-:Y:S01]  /*3fa0*/  FFMA.FTZ R13, R33, R151, R12 ;  /* 0x00000097210d7223 */ /* 0x000fe2000001000c */
[C---:B------:R-:W-:Y:S01]  /*3fb0*/  FMUL.FTZ R148, R138.reuse, R149 ;  /* 0x000000958a947220 */ /* 0x040fe20000410000 */
[C---:B------:R-:W-:Y:S01]  /*3fc0*/  FMUL.FTZ R12, R138.reuse, R153 ;  /* 0x000000998a0c7220 */ /* 0x040fe20000410000 */
[----:B------:R-:W-:Y:S01]  /*3fd0*/  FMUL.FTZ R2, R138, R3 ;  /* 0x000000038a027220 */ /* 0x000fe20000410000 */
[----:B------:R-:W-:Y:S01]  /*3fe0*/  FMUL.FTZ R192, R110, R174 ;  /* 0x000000ae6ec07220 */ /* 0x000fe20000410000 */
[----:B------:R-:W-:Y:S01]  /*3ff0*/  FMUL.FTZ R155, R138, R13 ;  /* 0x0000000d8a9b7220 */ /* 0x000fe20000410000 */
[C---:B------:R-:W-:Y:S01]  /*4000*/  FFMA.FTZ R148, R140.reuse, R153, R148 ;  /* 0x000000998c947223 */ /* 0x040fe20000010094 */
[C---:B------:R-:W-:Y:S01]  /*4010*/  FFMA.FTZ R12, R140.reuse, R149, -R12 ;  /* 0x000000958c0c7223 */ /* 0x040fe2000001080c */
[----:B------:R-:W-:Y:S01]  /*4020*/  FFMA.FTZ R13, R140, R13, R2 ;  /* 0x0000000d8c0d7223 */ /* 0x000fe20000010002 */
[----:B------:R-:W-:Y:S01]  /*4030*/  FMUL.FTZ R194, R110, R170 ;  /* 0x000000aa6ec27220 */ /* 0x000fe20000410000 */
[----:B------:R-:W-:Y:S01]  /*4040*/  FMUL.FTZ R2, R191, R192 ;  /* 0x000000c0bf027220 */ /* 0x000fe20000410000 */
[----:B------:R-:W-:Y:S01]  /*4050*/  FFMA.FTZ R155, R140, R3, -R155 ;  /* 0x000000038c9b7223 */ /* 0x000fe2000001089b */
[----:B------:R-:W-:Y:S01]  /*4060*/  FADD.FTZ R149, RZ, R148 ;  /* 0x00000094ff957221 */ /* 0x000fe20000010000 */
[----:B------:R-:W-:Y:S01]  /*4070*/  FMUL.FTZ R161, R150, R171 ;  /* 0x000000ab96a17220 */ /* 0x000fe20000410000 */
[----:B------:R-:W-:Y:S01]  /*4080*/  FFMA.FTZ R3, R145, R68, R12 ;  /* 0x0000004491037223 */ /* 0x000fe2000001000c */
[----:B------:R-:W-:Y:S01]  /*4090*/  FMUL.FTZ R171, R152, R175 ;  /* 0x000000af98ab7220 */ /* 0x000fe20000410000 */
[----:B------:R-:W-:Y:S01]  /*40a0*/  FMUL.FTZ R175, R109, R170 ;  /* 0x000000aa6daf7220 */ /* 0x000fe20000410000 */
[----:B------:R-:W-:Y:S01]  /*40b0*/  FFMA.FTZ R2, R193, R194, -R2 ;  /* 0x000000c2c1027223 */ /* 0x000fe20000010802 */
[C---:B------:R-:W-:Y:S01]  /*40c0*/  FMUL.FTZ R153, R134.reuse, R149 ;  /* 0x0000009586997220 */ /* 0x040fe20000410000 */
[----:B------:R-:W-:-:S02]  /*40d0*/  FMUL.FTZ R12, R134, R3 ;  /* 0x00000003860c7220 */ /* 0x000fc40000410000 */
[----:B------:R-:W-:Y:S01]  /*40e0*/  FADD.FTZ R157, R175, R2 ;  /* 0x00000002af9d7221 */ /* 0x000fe20000010000 */
[C---:B------:R-:W-:Y:S01]  /*40f0*/  FFMA.FTZ R2, R136.reuse, R3, -R153 ;  /* 0x0000000388027223 */ /* 0x040fe20000010899 */
[----:B------:R-:W-:Y:S01]  /*4100*/  FFMA.FTZ R12, R136, R149, R12 ;  /* 0x00000095880c7223 */ /* 0x000fe2000001000c */
[----:B------:R-:W0:Y:S02]  /*4110*/  MUFU.SIN R189, R172 ;  /* 0x000000ac00bd7308 */ /* 0x000e240000000400 */
[----:B------:R-:W-:Y:S01]  /*4120*/  FFMA.FTZ R148, R143, R70, R2 ;  /* 0x000000468f947223 */ /* 0x000fe20000010002 */
[----:B------:R-:W-:-:S03]  /*4130*/  FADD.FTZ R12, RZ, R12 ;  /* 0x0000000cff0c7221 */ /* 0x000fc60000010000 */
[C---:B------:R-:W-:Y:S01]  /*4140*/  FMUL.FTZ R153, R29.reuse, R148 ;  /* 0x000000941d997220 */ /* 0x040fe20000410000 */
[----:B------:R-:W-:Y:S01]  /*4150*/  FMUL.FTZ R149, R29, R12 ;  /* 0x0000000c1d957220 */ /* 0x000fe20000410000 */
[----:B------:R-:W-:Y:S01]  /*4160*/  FMUL.FTZ R163, R150, R173 ;  /* 0x000000ad96a37220 */ /* 0x000fe20000410000 */
[----:B------:R-:W-:Y:S01]  /*4170*/  FMUL.FTZ R3, R134, R155 ;  /* 0x0000009b86037220 */ /* 0x000fe20000410000 */
[----:B------:R-:W-:Y:S01]  /*4180*/  FMUL.FTZ R150, R193, R192 ;  /* 0x000000c0c1967220 */ /* 0x000fe20000410000 */
[C---:B------:R-:W-:Y:S01]  /*4190*/  FFMA.FTZ R153, R132.reuse, R12, R153 ;  /* 0x0000000c84997223 */ /* 0x040fe20000010099 */
[----:B------:R-:W-:Y:S01]  /*41a0*/  FFMA.FTZ R148, R132, R148, -R149 ;  /* 0x0000009484947223 */ /* 0x000fe20000010895 */
[C---:B------:R-:W-:Y:S01]  /*41b0*/  FMUL.FTZ R217, R218.reuse, R217 ;  /* 0x000000d9dad97220 */ /* 0x040fe20000410000 */
[----:B------:R-:W-:Y:S01]  /*41c0*/  FMUL.FTZ R218, R218, R179 ;  /* 0x000000b3dada7220 */ /* 0x000fe20000410000 */
[-C--:B------:R-:W-:Y:S01]  /*41d0*/  FMUL.FTZ R2, R134, R13.reuse ;  /* 0x0000000d86027220 */ /* 0x080fe20000410000 */
[----:B------:R-:W-:Y:S01]  /*41e0*/  FFMA.FTZ R3, R136, R13, R3 ;  /* 0x0000000d88037223 */ /* 0x000fe20000010003 */
[----:B------:R-:W-:Y:S01]  /*41f0*/  FMUL.FTZ R179, R109, R174 ;  /* 0x000000ae6db37220 */ /* 0x000fe20000410000 */
[----:B------:R-:W-:Y:S01]  /*4200*/  FFMA.FTZ R150, -R191, R194, -R150 ;  /* 0x000000c2bf967223 */ /* 0x000fe20000010996 */
[----:B------:R-:W-:Y:S01]  /*4210*/  FADD.FTZ R153, RZ, R153 ;  /* 0x00000099ff997221 */ /* 0x000fe20000010000 */
[----:B------:R-:W-:Y:S01]  /*4220*/  FFMA.FTZ R149, R141, R72, R148 ;  /* 0x000000488d957223 */ /* 0x000fe20000010094 */
[----:B0-----:R-:W-:Y:S01]  /*4230*/  FMUL.FTZ R200, R200, R189 ;  /* 0x000000bdc8c87220 */ /* 0x001fe20000410000 */
[----:B------:R-:W-:Y:S01]  /*4240*/  FFMA.FTZ R2, R136, R155, -R2 ;  /* 0x0000009b88027223 */ /* 0x000fe20000010802 */
[----:B------:R-:W-:Y:S01]  /*4250*/  FMUL.FTZ R13, R29, R3 ;  /* 0x000000031d0d7220 */ /* 0x000fe20000410000 */
[----:B------:R-:W-:Y:S01]  /*4260*/  FADD.FTZ R159, -R179, R150 ;  /* 0x00000096b39f7221 */ /* 0x000fe20000010100 */
[C---:B------:R-:W-:Y:S01]  /*4270*/  FMUL.FTZ R155, R144.reuse, R153 ;  /* 0x00000099909b7220 */ /* 0x040fe20000410000 */
[----:B------:R-:W-:Y:S01]  /*4280*/  FMUL.FTZ R148, R144, R149 ;  /* 0x0000009590947220 */ /* 0x000fe20000410000 */
[----:B------:R-:W-:Y:S01]  /*4290*/  FMUL.FTZ R150, R200, -R157 ;  /* 0x8000009dc8967220 */ /* 0x000fe20000410000 */
[-C--:B------:R-:W-:Y:S01]  /*42a0*/  FMUL.FTZ R12, R29, R2.reuse ;  /* 0x000000021d0c7220 */ /* 0x080fe20000410000 */
[----:B------:R-:W-:Y:S01]  /*42b0*/  FFMA.FTZ R13, R132, R2, -R13 ;  /* 0x00000002840d7223 */ /* 0x000fe2000001080d */
[----:B------:R-:W-:Y:S01]  /*42c0*/  FMUL.FTZ R165, R200, -R159 ;  /* 0x8000009fc8a57220 */ /* 0x000fe20000410000 */
[C---:B------:R-:W-:Y:S01]  /*42d0*/  FFMA.FTZ R2, R146.reuse, R149, -R155 ;  /* 0x0000009592027223 */ /* 0x040fe2000001089b */
[----:B------:R-:W-:Y:S01]  /*42e0*/  FFMA.FTZ R148, R146, R153, R148 ;  /* 0x0000009992947223 */ /* 0x000fe20000010094 */
[----:B------:R-:W-:Y:S01]  /*42f0*/  FFMA.FTZ R150, R202, R159, R150 ;  /* 0x0000009fca967223 */ /* 0x000fe20000010096 */
[----:B------:R-:W-:Y:S01]  /*4300*/  FMUL.FTZ R195, R108, R174 ;  /* 0x000000ae6cc37220 */ /* 0x000fe20000410000 */
[----:B------:R-:W-:Y:S01]  /*4310*/  FFMA.FTZ R165, R202, R157, -R165 ;  /* 0x0000009dcaa57223 */ /* 0x000fe200000108a5 */
[----:B------:R-:W-:Y:S01]  /*4320*/  FMUL.FTZ R196, R108, R170 ;  /* 0x000000aa6cc47220 */ /* 0x000fe20000410000 */
[----:B------:R-:W-:Y:S01]  /*4330*/  FFMA.FTZ R2, R139, R74, R2 ;  /* 0x0000004a8b027223 */ /* 0x000fe20000010002 */
[----:B------:R-:W-:Y:S01]  /*4340*/  FADD.FTZ R148, RZ, R148 ;  /* 0x00000094ff947221 */ /* 0x000fe20000010000 */
[C---:B------:R-:W-:Y:S01]  /*4350*/  FMUL.FTZ R209, R208.reuse, R209 ;  /* 0x000000d1d0d17220 */ /* 0x040fe20000410000 */
[----:B------:R-:W-:Y:S01]  /*4360*/  FMUL.FTZ R208, R208, R183 ;  /* 0x000000b7d0d07220 */ /* 0x000fe20000410000 */
[----:B------:R-:W-:Y:S01]  /*4370*/  FFMA.FTZ R3, R132, R3, R12 ;  /* 0x0000000384037223 */ /* 0x000fe2000001000c */
[----:B------:R-:W-:Y:S01]  /*4380*/  FADD.FTZ R150, -R195, R150 ;  /* 0x00000096c3967221 */ /* 0x000fe20000010100 */
[----:B------:R-:W-:Y:S01]  /*4390*/  FADD.FTZ R165, R196, R165 ;  /* 0x000000a5c4a57221 */ /* 0x000fe20000010000 */
[C---:B------:R-:W-:Y:S01]  /*43a0*/  FMUL.FTZ R12, R161.reuse, R2 ;  /* 0x00000002a10c7220 */ /* 0x040fe20000410000 */
[----:B------:R-:W-:Y:S01]  /*43b0*/  FMUL.FTZ R149, R161, R148 ;  /* 0x00000094a1957220 */ /* 0x000fe20000410000 */
[----:B------:R-:W-:Y:S01]  /*43c0*/  FMUL.FTZ R167, R152, R177 ;  /* 0x000000b198a77220 */ /* 0x000fe20000410000 */
[C---:B------:R-:W-:Y:S01]  /*43d0*/  FMUL.FTZ R152, R208.reuse, -R150 ;  /* 0x80000096d0987220 */ /* 0x040fe20000410000 */
[-C--:B------:R-:W-:Y:S01]  /*43e0*/  FMUL.FTZ R153, R208, -R165.reuse ;  /* 0x800000a5d0997220 */ /* 0x080fe20000410000 */
[C---:B------:R-:W-:Y:S01]  /*43f0*/  FFMA.FTZ R12, R163.reuse, R148, R12 ;  /* 0x00000094a30c7223 */ /* 0x040fe2000001000c */
[----:B------:R-:W-:Y:S01]  /*4400*/  FFMA.FTZ R2, R163, R2, -R149 ;  /* 0x00000002a3027223 */ /* 0x000fe20000010895 */
[----:B------:R-:W-:Y:S01]  /*4410*/  FMUL.FTZ R177, R181, R156 ;  /* 0x0000009cb5b17220 */ /* 0x000fe20000410000 */
[C---:B------:R-:W-:Y:S01]  /*4420*/  FFMA.FTZ R165, R209.reuse, R165, -R152 ;  /* 0x000000a5d1a57223 */ /* 0x040fe20000010898 */
[----:B------:R-:W-:Y:S01]  /*4430*/  FFMA.FTZ R156, R209, R150, R153 ;  /* 0x00000096d19c7223 */ /* 0x000fe20000010099 */
[C---:B------:R-:W-:Y:S01]  /*4440*/  FMUL.FTZ R149, R144.reuse, R3 ;  /* 0x0000000390957220 */ /* 0x040fe20000410000 */
[----:B------:R-:W-:Y:S01]  /*4450*/  FADD.FTZ R152, RZ, R12 ;  /* 0x0000000cff987221 */ /* 0x000fe20000010000 */
[----:B------:R-:W-:Y:S01]  /*4460*/  FFMA.FTZ R150, R137, R76, R2 ;  /* 0x0000004c89967223 */ /* 0x000fe20000010002 */
[----:B------:R-:W-:Y:S01]  /*4470*/  FMUL.FTZ R181, R181, R154 ;  /* 0x0000009ab5b57220 */ /* 0x000fe20000410000 */
[-C--:B------:R-:W-:Y:S01]  /*4480*/  FMUL.FTZ R12, R144, R13.reuse ;  /* 0x0000000d900c7220 */ /* 0x080fe20000410000 */
[----:B------:R-:W-:Y:S01]  /*4490*/  FFMA.FTZ R2, R146, R13, -R149 ;  /* 0x0000000d92027223 */ /* 0x000fe20000010895 */
[C---:B------:R-:W-:Y:S01]  /*44a0*/  FMUL.FTZ R154, R171.reuse, R152 ;  /* 0x00000098ab9a7220 */ /* 0x040fe20000410000 */
[----:B------:R-:W-:-:S03]  /*44b0*/  FMUL.FTZ R13, R171, R150 ;  /* 0x00000096ab0d7220 */ /* 0x000fc60000410000 */
[C---:B------:R-:W-:Y:S01]  /*44c0*/  FFMA.FTZ R154, R167.reuse, R150, -R154 ;  /* 0x00000096a79a7223 */ /* 0x040fe2000001089a */
[----:B------:R-:W-:-:S03]  /*44d0*/  FFMA.FTZ R13, R167, R152, R13 ;  /* 0x00000098a70d7223 */ /* 0x000fc6000001000d */
[----:B------:R-:W-:Y:S01]  /*44e0*/  FFMA.FTZ R154, R135, R78, R154 ;  /* 0x0000004e879a7223 */ /* 0x000fe2000001009a */
[----:B------:R-:W-:Y:S01]  /*44f0*/  FADD.FTZ R150, RZ, R13 ;  /* 0x0000000dff967221 */ /* 0x000fe20000010000 */
[----:B------:R-:W-:Y:S01]  /*4500*/  FMUL.FTZ R206, R107, R170 ;  /* 0x000000aa6bce7220 */ /* 0x000fe20000410000 */
[----:B------:R-:W-:Y:S01]  /*4510*/  FFMA.FTZ R148, R146, R3, R12 ;  /* 0x0000000392947223 */ /* 0x000fe2000001000c */
[C---:B------:R-:W-:Y:S01]  /*4520*/  FMUL.FTZ R152, R181.reuse, R154 ;  /* 0x0000009ab5987220 */ /* 0x040fe20000410000 */
[----:B------:R-:W-:Y:S01]  /*4530*/  FMUL.FTZ R3, R181, R150 ;  /* 0x00000096b5037220 */ /* 0x000fe20000410000 */
[----:B------:R-:W-:Y:S01]  /*4540*/  FMUL.FTZ R211, R107, R174 ;  /* 0x000000ae6bd37220 */ /* 0x000fe20000410000 */
[----:B------:R-:W-:Y:S01]  /*4550*/  FADD.FTZ R165, R206, R165 ;  /* 0x000000a5cea57221 */ /* 0x000fe20000010000 */
[C---:B------:R-:W-:Y:S01]  /*4560*/  FFMA.FTZ R152, R177.reuse, R150, R152 ;  /* 0x00000096b1987223 */ /* 0x040fe20000010098 */
[----:B------:R-:W-:Y:S01]  /*4570*/  FFMA.FTZ R154, R177, R154, -R3 ;  /* 0x0000009ab19a7223 */ /* 0x000fe20000010803 */
[----:B------:R-:W-:Y:S01]  /*4580*/  FMUL.FTZ R187, R185, R160 ;  /* 0x000000a0b9bb7220 */ /* 0x000fe20000410000 */
[----:B------:R-:W-:Y:S01]  /*4590*/  FADD.FTZ R156, -R211, R156 ;  /* 0x0000009cd39c7221 */ /* 0x000fe20000010100 */
[C---:B------:R-:W-:Y:S01]  /*45a0*/  FMUL.FTZ R13, R218.reuse, -R165 ;  /* 0x800000a5da0d7220 */ /* 0x040fe20000410000 */
[----:B------:R-:W-:Y:S01]  /*45b0*/  FMUL.FTZ R150, R161, R148 ;  /* 0x00000094a1967220 */ /* 0x000fe20000410000 */
[----:B------:R-:W-:Y:S01]  /*45c0*/  FMUL.FTZ R185, R185, R158 ;  /* 0x0000009eb9b97220 */ /* 0x000fe20000410000 */
[----:B------:R-:W-:Y:S01]  /*45d0*/  FADD.FTZ R152, RZ, R152 ;  /* 0x00000098ff987221 */ /* 0x000fe20000010000 */
[----:B------:R-:W-:Y:S01]  /*45e0*/  FFMA.FTZ R154, R133, R80, R154 ;  /* 0x00000050859a7223 */ /* 0x000fe2000001009a */
[----:B------:R-:W-:Y:S01]  /*45f0*/  FMUL.FTZ R3, R161, R2 ;  /* 0x00000002a1037220 */ /* 0x000fe20000410000 */
[CC--:B------:R-:W-:Y:S01]  /*4600*/  FMUL.FTZ R12, R218.reuse, -R156.reuse ;  /* 0x8000009cda0c7220 */ /* 0x0c0fe20000410000 */
[----:B------:R-:W-:Y:S01]  /*4610*/  FFMA.FTZ R13, R217, R156, R13 ;  /* 0x0000009cd90d7223 */ /* 0x000fe2000001000d */
[----:B------:R-:W-:Y:S01]  /*4620*/  FFMA.FTZ R150, R163, R2, -R150 ;  /* 0x00000002a3967223 */ /* 0x000fe20000010896 */
[C---:B------:R-:W-:Y:S01]  /*4630*/  FMUL.FTZ R156, R185.reuse, R152 ;  /* 0x00000098b99c7220 */ /* 0x040fe20000410000 */
[----:B------:R-:W-:Y:S01]  /*4640*/  FMUL.FTZ R149, R185, R154 ;  /* 0x0000009ab9957220 */ /* 0x000fe20000410000 */
[----:B------:R-:W-:Y:S01]  /*4650*/  FFMA.FTZ R148, R163, R148, R3 ;  /* 0x00000094a3947223 */ /* 0x000fe20000010003 */
[----:B------:R-:W-:Y:S01]  /*4660*/  FMUL.FTZ R2, R171, R150 ;  /* 0x00000096ab027220 */ /* 0x000fe20000410000 */
[C---:B------:R-:W-:Y:S01]  /*4670*/  FFMA.FTZ R156, R187.reuse, R154, -R156 ;  /* 0x0000009abb9c7223 */ /* 0x040fe2000001089c */
[----:B------:R-:W-:Y:S01]  /*4680*/  FFMA.FTZ R149, R187, R152, R149 ;  /* 0x00000098bb957223 */ /* 0x000fe20000010095 */
[----:B------:R-:W-:Y:S01]  /*4690*/  FMUL.FTZ R3, R171, R148 ;  /* 0x00000094ab037220 */ /* 0x000fe20000410000 */
[----:B------:R-:W-:Y:S01]  /*46a0*/  FMUL.FTZ R201, R199, R164 ;  /* 0x000000a4c7c97220 */ /* 0x000fe20000410000 */
[----:B------:R-:W-:Y:S01]  /*46b0*/  FFMA.FTZ R2, R167, R148, R2 ;  /* 0x00000094a7027223 */ /* 0x000fe20000010002 */
[----:B------:R-:W-:Y:S01]  /*46c0*/  FMUL.FTZ R199, R199, R162 ;  /* 0x000000a2c7c77220 */ /* 0x000fe20000410000 */
        /* <DEDUP_REMOVED lines=20> */
[----:B------:R-:W-:Y:S01]  /*4810*/  FMUL.FTZ R2, R199, R150 ;  /* 0x00000096c7027220 */ /* 0x000fe20000410000 */
        /* <DEDUP_REMOVED lines=19> */
[C---:B------:R-:W-:Y:S01]  /*4950*/  FFMA.FTZ R2, R217.reuse, R3, -R2 ;  /* 0x00000003d9027223 */ /* 0x040fe20000010802 */
[C---:B------:R-:W-:Y:S01]  /*4960*/  FMUL.FTZ R150, R208.reuse, R154 ;  /* 0x0000009ad0967220 */ /* 0x040fe20000410000 */
[C---:B------:R-:W-:Y:S01]  /*4970*/  FMUL.FTZ R3, R208.reuse, R152 ;  /* 0x00000098d0037220 */ /* 0x040fe20000410000 */
        /* <DEDUP_REMOVED lines=18> */
[----:B------:R-:W-:-:S02]  /*4aa0*/  FMUL.FTZ R3, R191, R154 ;  /* 0x0000009abf037220 */ /* 0x000fc40000410000 */
[-C--:B------:R-:W-:Y:S02]  /*4ab0*/  FMUL.FTZ R156, R191, R148.reuse ;  /* 0x00000094bf9c7220 */ /* 0x080fe40000410000 */
[----:B------:R-:W-:Y:S02]  /*4ac0*/  FFMA.FTZ R148, R193, R148, R3 ;  /* 0x00000094c1947223 */ /* 0x000fe40000010003 */
[----:B------:R-:W0:Y:S01]  /*4ad0*/  @P3 LDS.64 R2, [R2+0x1888] ;  /* 0x0018880002023984 */ /* 0x000e220000000a00 */
[----:B------:R-:W-:Y:S01]  /*4ae0*/  FADD.FTZ R152, RZ, R155 ;  /* 0x0000009bff987221 */ /* 0x000fe20000010000 */
[----:B------:R-:W-:Y:S01]  /*4af0*/  FFMA.FTZ R150, R121, R98, R150 ;  /* 0x0000006279967223 */ /* 0x000fe20000010096 */
[----:B------:R-:W-:Y:S02]  /*4b00*/  BSSY B0, `(.L_x_14129) ;  /* 0x0000011000007945 */ /* 0x000fe40003800000 */
[C---:B------:R-:W-:Y:S01]  /*4b10*/  FMUL.FTZ R149, R191.reuse, R152 ;  /* 0x00000098bf957220 */ /* 0x040fe20000410000 */
[----:B------:R-:W-:Y:S01]  /*4b20*/  FMUL.FTZ R153, R191, R150 ;  /* 0x00000096bf997220 */ /* 0x000fe20000410000 */
[----:B------:R-:W-:Y:S01]  /*4b30*/  FFMA.FTZ R12, R217, R165, -R12 ;  /* 0x000000a5d90c7223 */ /* 0x000fe2000001080c */
[C---:B------:R-:W-:Y:S01]  /*4b40*/  FFMA.FTZ R154, R193.reuse, R154, -R156 ;  /* 0x0000009ac19a7223 */ /* 0x040fe2000001089c */
[C---:B------:R-:W-:Y:S01]  /*4b50*/  FFMA.FTZ R150, R193.reuse, R150, -R149 ;  /* 0x00000096c1967223 */ /* 0x040fe20000010895 */
[----:B------:R-:W-:Y:S01]  /*4b60*/  FFMA.FTZ R153, R193, R152, R153 ;  /* 0x00000098c1997223 */ /* 0x000fe20000010099 */
        /* <DEDUP_REMOVED lines=10> */
.L_x_14130:
[----:B------:R-:W-:Y:S05]  /*4c10*/  BSYNC B0 ;  /* 0x0000000000007941 */ /* 0x000fea0003800000 */
.L_x_14129:
[----:B-1----:R-:W1:Y:S01]  /*4c20*/  SHFL.UP PT, R149, R154, 0x1, RZ ;  /* 0x042000009a957989 */ /* 0x002e6200000e00ff */
[----:B------:R-:W-:Y:S01]  /*4c30*/  FADD.FTZ R156, RZ, R153 ;  /* 0x00000099ff9c7221 */ /* 0x000fe20000010000 */
[----:B------:R-:W-:Y:S01]  /*4c40*/  FMUL.FTZ R222, R105, R174 ;  /* 0x000000ae69de7220 */ /* 0x000fe20000410000 */
[----:B------:R-:W-:Y:S01]  /*4c50*/  FFMA.FTZ R155, R41, R100, R150 ;  /* 0x00000064299b7223 */ /* 0x000fe20000010096 */
[----:B------:R-:W3:Y:S01]  /*4c60*/  SHFL.UP PT, R153, R148, 0x1, RZ ;  /* 0x0420000094997989 */ /* 0x000ee200000e00ff */
[-C--:B------:R-:W-:Y:S01]  /*4c70*/  FMUL.FTZ R219, R105, R170.reuse ;  /* 0x000000aa69db7220 */ /* 0x080fe20000410000 */
[----:B------:R-:W-:Y:S01]  /*4c80*/  FADD.FTZ R150, -R222, R13 ;  /* 0x0000000dde967221 */ /* 0x000fe20000010100 */
[----:B------:R-:W-:Y:S01]  /*4c90*/  FMUL.FTZ R212, R103, R170 ;  /* 0x000000aa67d47220 */ /* 0x000fe20000410000 */
[----:B------:R-:W4:Y:S01]  /*4ca0*/  SHFL.UP PT, R157, R156, 0x1, RZ ;  /* 0x042000009c9d7989 */ /* 0x000f2200000e00ff */
[----:B------:R-:W-:Y:S01]  /*4cb0*/  FADD.FTZ R12, R219, R12 ;  /* 0x0000000cdb0c7221 */ /* 0x000fe20000010000 */
[----:B------:R-:W-:Y:S01]  /*4cc0*/  FMUL.FTZ R152, R207, -R150 ;  /* 0x80000096cf987220 */ /* 0x000fe20000410000 */
[----:B------:R-:W-:Y:S01]  /*4cd0*/  FMUL.FTZ R210, R103, R174 ;  /* 0x000000ae67d27220 */ /* 0x000fe20000410000 */
[----:B------:R-:W0:Y:S01]  /*4ce0*/  SHFL.UP PT, R13, R155, 0x1, RZ ;  /* 0x042000009b0d7989 */ /* 0x000e2200000e00ff */
[-C--:B------:R-:W-:Y:S01]  /*4cf0*/  FMUL.FTZ R165, R207, -R12.reuse ;  /* 0x8000000ccfa57220 */ /* 0x080fe20000410000 */
[----:B------:R-:W-:Y:S01]  /*4d00*/  FFMA.FTZ R159, R205, R12, -R152 ;  /* 0x0000000ccd9f7223 */ /* 0x000fe20000010898 */
[----:B------:R-:W-:Y:S01]  /*4d10*/  ISETP.GE.AND P2, PT, R55, 0x1, PT ;  /* 0x000000013700780c */ /* 0x000fe20003f46270 */
[----:B------:R-:W-:Y:S01]  /*4d20*/  FMUL.FTZ R203, R101, R174 ;  /* 0x000000ae65cb7220 */ /* 0x000fe20000410000 */
[----:B------:R-:W-:Y:S01]  /*4d30*/  FFMA.FTZ R165, R205, R150, R165 ;  /* 0x00000096cda57223 */ /* 0x000fe200000100a5 */
[----:B------:R-:W-:Y:S01]  /*4d40*/  FADD.FTZ R12, R212, R159 ;  /* 0x0000009fd40c7221 */ /* 0x000fe20000010000 */
[----:B------:R-:W-:Y:S01]  /*4d50*/  FMUL.FTZ R204, R101, R170 ;  /* 0x000000aa65cc7220 */ /* 0x000fe20000410000 */
[----:B------:R-:W-:Y:S01]  /*4d60*/  FMUL.FTZ R198, R97, R174 ;  /* 0x000000ae61c67220 */ /* 0x000fe20000410000 */
[----:B------:R-:W-:Y:S01]  /*4d70*/  FADD.FTZ R150, -R210, R165 ;  /* 0x000000a5d2967221 */ /* 0x000fe20000010100 */
[----:B------:R-:W-:Y:S01]  /*4d80*/  FMUL.FTZ R173, R199, -R12 ;  /* 0x8000000cc7ad7220 */ /* 0x000fe20000410000 */
[----:B------:R-:W-:Y:S01]  /*4d90*/  FMUL.FTZ R197, R97, R170 ;  /* 0x000000aa61c57220 */ /* 0x000fe20000410000 */
[----:B-1----:R-:W-:Y:S01]  /*4da0*/  FMUL.FTZ R159, R148, R149 ;  /* 0x00000095949f7220 */ /* 0x002fe20000410000 */
[-C--:B------:R-:W-:Y:S01]  /*4db0*/  FMUL.FTZ R152, R199, -R150.reuse ;  /* 0x80000096c7987220 */ /* 0x080fe20000410000 */
[----:B------:R-:W-:Y:S01]  /*4dc0*/  FFMA.FTZ R150, R201, R150, R173 ;  /* 0x00000096c9967223 */ /* 0x000fe200000100ad */
[----:B------:R-:W-:Y:S01]  /*4dd0*/  FMUL.FTZ R183, R95, R174 ;  /* 0x000000ae5fb77220 */ /* 0x000fe20000410000 */
[-C--:B---3--:R-:W-:Y:S01]  /*4de0*/  FFMA.FTZ R165, R154, R153.reuse, R159 ;  /* 0x000000999aa57223 */ /* 0x088fe2000001009f */
[C---:B------:R-:W-:Y:S01]  /*4df0*/  FMUL.FTZ R153, R148.reuse, R153 ;  /* 0x0000009994997220 */ /* 0x040fe20000410000 */
[----:B------:R-:W-:Y:S01]  /*4e00*/  FFMA.FTZ R169, R201, R12, -R152 ;  /* 0x0000000cc9a97223 */ /* 0x000fe20000010898 */
[----:B------:R-:W-:Y:S01]  /*4e10*/  FADD.FTZ R152, -R203, R150 ;  /* 0x00000096cb987221 */ /* 0x000fe20000010100 */
[C---:B----4-:R-:W-:Y:S01]  /*4e20*/  FMUL.FTZ R159, R148.reuse, R157 ;  /* 0x0000009d949f7220 */ /* 0x050fe20000410000 */
[----:B------:R-:W-:Y:S01]  /*4e30*/  FSEL R165, R148, R165, !P2 ;  /* 0x000000a594a57208 */ /* 0x000fe20005000000 */
[----:B------:R-:W-:Y:S01]  /*4e40*/  FADD.FTZ R150, R204, R169 ;  /* 0x000000a9cc967221 */ /* 0x000fe20000010000 */
[----:B------:R-:W-:Y:S01]  /*4e50*/  FMUL.FTZ R158, R185, -R152 ;  /* 0x80000098b99e7220 */ /* 0x000fe20000410000 */
        /* <DEDUP_REMOVED lines=16> */
[----:B------:R-:W-:Y:S01]  /*4f60*/  FADD.FTZ R158, R197, R158 ;  /* 0x0000009ec59e7221 */ /* 0x000fe20000010000 */
[C---:B------:R-:W-:Y:S01]  /*4f70*/  FFMA.FTZ R157, R193.reuse, -R3, R150 ;  /* 0x80000003c19d7223 */ /* 0x040fe20000010096 */
[----:B------:R-:W3:Y:S01]  /*4f80*/  SHFL.UP PT, R12, R154, 0x2, RZ ;  /* 0x044000009a0c7989 */ /* 0x000ee200000e00ff */
[----:B------:R-:W-:Y:S01]  /*4f90*/  FFMA.FTZ R153, R193, R2, -R153 ;  /* 0x00000002c1997223 */ /* 0x000fe20000010899 */
[----:B------:R-:W-:Y:S01]  /*4fa0*/  FMUL.FTZ R169, R181, -R158 ;  /* 0x8000009eb5a97220 */ /* 0x000fe20000410000 */
[----:B------:R-:W-:Y:S01]  /*4fb0*/  ISETP.GE.AND P2, PT, R55, 0x2, PT ;  /* 0x000000023700780c */ /* 0x000fe20003f46270 */
[-C--:B------:R-:W-:Y:S01]  /*4fc0*/  FMUL.FTZ R160, R181, -R152.reuse ;  /* 0x80000098b5a07220 */ /* 0x080fe20000410000 */
[C---:B------:R-:W-:Y:S01]  /*4fd0*/  FMUL.FTZ R159, R200.reuse, -R157 ;  /* 0x8000009dc89f7220 */ /* 0x040fe20000410000 */
[-C--:B------:R-:W-:Y:S01]  /*4fe0*/  FMUL.FTZ R150, R200, -R153.reuse ;  /* 0x80000099c8967220 */ /* 0x080fe20000410000 */
[C---:B------:R-:W-:Y:S01]  /*4ff0*/  FFMA.FTZ R162, R177.reuse, R152, R169 ;  /* 0x00000098b1a27223 */ /* 0x040fe200000100a9 */
[----:B------:R-:W-:Y:S01]  /*5000*/  FFMA.FTZ R160, R177, R158, -R160 ;  /* 0x0000009eb1a07223 */ /* 0x000fe200000108a0 */
[C---:B------:R-:W-:Y:S01]  /*5010*/  FFMA.FTZ R152, R202.reuse, R153, -R159 ;  /* 0x00000099ca987223 */ /* 0x040fe2000001089f */
[----:B------:R-:W-:Y:S01]  /*5020*/  FFMA.FTZ R158, R202, R157, R150 ;  /* 0x0000009dca9e7223 */ /* 0x000fe20000010096 */
[----:B0-----:R-:W-:Y:S01]  /*5030*/  FMUL.FTZ R153, R165, R13 ;  /* 0x0000000da5997220 */ /* 0x001fe20000410000 */
[----:B------:R-:W-:Y:S01]  /*5040*/  FADD.FTZ R162, -R183, R162 ;  /* 0x000000a2b7a27221 */ /* 0x000fe20000010100 */
[----:B------:R-:W-:Y:S01]  /*5050*/  FADD.FTZ R160, R189, R160 ;  /* 0x000000a0bda07221 */ /* 0x000fe20000010000 */
[C---:B------:R-:W-:Y:S01]  /*5060*/  FMUL.FTZ R172, R93.reuse, R174 ;  /* 0x000000ae5dac7220 */ /* 0x040fe20000410000 */
[----:B------:R-:W-:Y:S01]  /*5070*/  FMUL.FTZ R173, R93, R170 ;  /* 0x000000aa5dad7220 */ /* 0x000fe20000410000 */
[----:B-1----:R-:W-:Y:S01]  /*5080*/  FMUL.FTZ R159, R165, R148 ;  /* 0x00000094a59f7220 */ /* 0x002fe20000410000 */
[----:B------:R-:W-:Y:S01]  /*5090*/  FMUL.FTZ R169, R91, R174 ;  /* 0x000000ae5ba97220 */ /* 0x000fe20000410000 */
[----:B------:R-:W-:Y:S01]  /*50a0*/  ISETP.GE.OR P0, PT, R56, UR5, P0 ;  /* 0x0000000538007c0c */ /* 0x000fe20008706670 */
[----:B------:R-:W-:Y:S01]  /*50b0*/  BSSY B0, `(.L_x_14131) ;  /* 0x00000d0000007945 */ /* 0x000fe20003800000 */
[CC--:B--2---:R-:W-:Y:S01]  /*50c0*/  FMUL.FTZ R157, R165.reuse, R149.reuse ;  /* 0x00000095a59d7220 */ /* 0x0c4fe20000410000 */
        /* <DEDUP_REMOVED lines=19> */
[----:B------:R-:W-:Y:S01]  /*5200*/  FFMA.FTZ R165, R167, R162, R159 ;  /* 0x000000a2a7a57223 */ /* 0x000fe2000001009f */
[----:B------:R-:W-:Y:S01]  /*5210*/  FADD.FTZ R160, R173, R160 ;  /* 0x000000a0ada07221 */ /* 0x000fe20000010000 */
[----:B------:R-:W3:Y:S01]  /*5220*/  SHFL.UP PT, R149, R150, 0x4, RZ ;  /* 0x0480000096957989 */ /* 0x000ee200000e00ff */
[-C--:B------:R-:W-:Y:S01]  /*5230*/  FMUL.FTZ R159, R218, -R158.reuse ;  /* 0x8000009eda9f7220 */ /* 0x080fe20000410000 */
[----:B------:R-:W-:Y:S01]  /*5240*/  FFMA.FTZ R148, R217, R158, -R148 ;  /* 0x0000009ed9947223 */ /* 0x000fe20000010894 */
[----:B------:R-:W-:Y:S01]  /*5250*/  FADD.FTZ R158, -R172, R165 ;  /* 0x000000a5ac9e7221 */ /* 0x000fe20000010100 */
[----:B------:R-:W-:Y:S01]  /*5260*/  ISETP.GE.AND P2, PT, R55, 0x4, PT ;  /* 0x000000043700780c */ /* 0x000fe20003f46270 */
[----:B------:R-:W-:Y:S01]  /*5270*/  FFMA.FTZ R12, R217, R12, R159 ;  /* 0x0000000cd90c7223 */ /* 0x000fe2000001009f */
[----:B------:R-:W-:Y:S01]  /*5280*/  FMUL.FTZ R159, R207, -R148 ;  /* 0x80000094cf9f7220 */ /* 0x000fe20000410000 */
[C---:B------:R-:W-:Y:S01]  /*5290*/  FMUL.FTZ R162, R161.reuse, -R158 ;  /* 0x8000009ea1a27220 */ /* 0x040fe20000410000 */
[----:B------:R-:W-:Y:S01]  /*52a0*/  FMUL.FTZ R165, R161, -R160 ;  /* 0x800000a0a1a57220 */ /* 0x000fe20000410000 */
[----:B------:R-:W-:-:S02]  /*52b0*/  FMUL.FTZ R152, R207, -R12 ;  /* 0x8000000ccf987220 */ /* 0x000fc40000410000 */
[----:B------:R-:W-:Y:S01]  /*52c0*/  FFMA.FTZ R164, R163, R160, -R162 ;  /* 0x000000a0a3a47223 */ /* 0x000fe200000108a2 */
[----:B------:R-:W-:Y:S01]  /*52d0*/  FFMA.FTZ R162, R205, R12, R159 ;  /* 0x0000000ccda27223 */ /* 0x000fe2000001009f */
[----:B------:R-:W-:Y:S01]  /*52e0*/  FFMA.FTZ R166, R163, R158, R165 ;  /* 0x0000009ea3a67223 */ /* 0x000fe200000100a5 */
[----:B------:R-:W-:Y:S01]  /*52f0*/  FFMA.FTZ R160, R205, R148, -R152 ;  /* 0x00000094cda07223 */ /* 0x000fe20000010898 */
[C---:B0-----:R-:W-:Y:S01]  /*5300*/  FMUL.FTZ R159, R150.reuse, R157 ;  /* 0x0000009d969f7220 */ /* 0x041fe20000410000 */
[-C--:B-1----:R-:W-:Y:S01]  /*5310*/  FMUL.FTZ R158, R150, R153.reuse ;  /* 0x00000099969e7220 */ /* 0x082fe20000410000 */
[----:B------:R-:W-:Y:S01]  /*5320*/  FMUL.FTZ R165, R91, R170 ;  /* 0x000000aa5ba57220 */ /* 0x000fe20000410000 */
[----:B------:R-:W-:Y:S01]  /*5330*/  FADD.FTZ R221, -R169, R166 ;  /* 0x000000a6a9dd7221 */ /* 0x000fe20000010100 */
[----:B------:R-:W-:Y:S01]  /*5340*/  FFMA.FTZ R152, R154, R153, -R159 ;  /* 0x000000999a987223 */ /* 0x000fe2000001089f */
[----:B--2---:R-:W-:Y:S01]  /*5350*/  FMUL.FTZ R148, R150, R13 ;  /* 0x0000000d96947220 */ /* 0x004fe20000410000 */
[----:B------:R-:W-:Y:S01]  /*5360*/  FFMA.FTZ R157, R154, R157, R158 ;  /* 0x0000009d9a9d7223 */ /* 0x000fe2000001009e */
[----:B------:R-:W-:Y:S01]  /*5370*/  FADD.FTZ R153, R165, R164 ;  /* 0x000000a4a5997221 */ /* 0x000fe20000010000 */
[----:B------:R-:W-:Y:S01]  /*5380*/  @P2 FADD.FTZ R155, R155, R152 ;  /* 0x000000989b9b2221 */ /* 0x000fe20000010000 */
        /* <DEDUP_REMOVED lines=8> */
[-C--:B------:R-:W-:Y:S01]  /*5410*/  FMUL.FTZ R223, R144, -R221.reuse ;  /* 0x800000dd90df7220 */ /* 0x080fe20000410000 */
[-C--:B------:R-:W-:Y:S01]  /*5420*/  FFMA.FTZ R12, R201, R162.reuse, R12 ;  /* 0x000000a2c90c7223 */ /* 0x080fe2000001000c */
[----:B------:R-:W-:Y:S01]  /*5430*/  FMUL.FTZ R162, R199, -R162 ;  /* 0x800000a2c7a27220 */ /* 0x000fe20000410000 */
[----:B------:R-:W1:Y:S01]  /*5440*/  SHFL.UP PT, R13, R154, 0x8, RZ ;  /* 0x050000009a0d7989 */ /* 0x000e6200000e00ff */
[C---:B------:R-:W-:Y:S01]  /*5450*/  FFMA.FTZ R152, R146.reuse, R221, R148 ;  /* 0x000000dd92987223 */ /* 0x040fe20000010094 */
[----:B------:R-:W-:Y:S01]  /*5460*/  FMUL.FTZ R148, R185, -R12 ;  /* 0x8000000cb9947220 */ /* 0x000fe20000410000 */
[----:B------:R-:W-:Y:S01]  /*5470*/  FFMA.FTZ R162, R201, R160, -R162 ;  /* 0x000000a0c9a27223 */ /* 0x000fe200000108a2 */
[----:B------:R-:W2:Y:S01]  /*5480*/  SHFL.UP PT, R159, R156, 0x8, RZ ;  /* 0x050000009c9f7989 */ /* 0x000ea200000e00ff */
[----:B------:R-:W-:Y:S01]  /*5490*/  FFMA.FTZ R223, R146, R153, -R223 ;  /* 0x0000009992df7223 */ /* 0x000fe200000108df */
[----:B------:R-:W-:Y:S01]  /*54a0*/  FMUL.FTZ R153, R89, R174 ;  /* 0x000000ae59997220 */ /* 0x000fe20000410000 */
[-C--:B------:R-:W-:Y:S01]  /*54b0*/  FMUL.FTZ R221, R185, -R162.reuse ;  /* 0x800000a2b9dd7220 */ /* 0x080fe20000410000 */
[----:B------:R-:W3:Y:S01]  /*54c0*/  SHFL.UP PT, R149, R150, 0x8, RZ ;  /* 0x0500000096957989 */ /* 0x000ee200000e00ff */
[----:B------:R-:W-:Y:S01]  /*54d0*/  FFMA.FTZ R148, R187, R162, -R148 ;  /* 0x000000a2bb947223 */ /* 0x000fe20000010894 */
[----:B------:R-:W-:Y:S01]  /*54e0*/  ISETP.GE.AND P2, PT, R55, 0x8, PT ;  /* 0x000000083700780c */ /* 0x000fe20003f46270 */
[----:B------:R-:W-:Y:S01]  /*54f0*/  FFMA.FTZ R12, R187, R12, R221 ;  /* 0x0000000cbb0c7223 */ /* 0x000fe200000100dd */
[----:B------:R-:W-:Y:S01]  /*5500*/  FADD.FTZ R158, -R153, R152 ;  /* 0x00000098999e7221 */ /* 0x000fe20000010100 */
[----:B------:R-:W-:Y:S01]  /*5510*/  FMUL.FTZ R221, R181, -R148 ;  /* 0x80000094b5dd7220 */ /* 0x000fe20000410000 */
[----:B------:R-:W-:Y:S01]  /*5520*/  FMUL.FTZ R160, R89, R170 ;  /* 0x000000aa59a07220 */ /* 0x000fe20000410000 */
[----:B------:R-:W-:Y:S01]  /*5530*/  FMUL.FTZ R152, R181, -R12 ;  /* 0x8000000cb5987220 */ /* 0x000fe20000410000 */
[----:B------:R-:W-:Y:S01]  /*5540*/  FMUL.FTZ R225, R29, -R158 ;  /* 0x8000009e1de17220 */ /* 0x000fe20000410000 */
[C---:B------:R-:W-:Y:S01]  /*5550*/  FFMA.FTZ R164, R177.reuse, R12, R221 ;  /* 0x0000000cb1a47223 */ /* 0x040fe200000100dd */
[----:B------:R-:W-:Y:S01]  /*5560*/  FADD.FTZ R223, R160, R223 ;  /* 0x000000dfa0df7221 */ /* 0x000fe20000010000 */
[----:B------:R-:W-:Y:S01]  /*5570*/  FFMA.FTZ R162, R177, R148, -R152 ;  /* 0x00000094b1a27223 */ /* 0x000fe20000010898 */
[----:B0-----:R-:W-:-:S02]  /*5580*/  FMUL.FTZ R221, R150, R157 ;  /* 0x0000009d96dd7220 */ /* 0x001fc40000410000 */
[-C--:B------:R-:W-:Y:S01]  /*5590*/  FMUL.FTZ R227, R29, -R223.reuse ;  /* 0x800000df1de37220 */ /* 0x080fe20000410000 */
[----:B------:R-:W-:Y:S01]  /*55a0*/  FFMA.FTZ R166, R132, R223, -R225 ;  /* 0x000000df84a67223 */ /* 0x000fe200000108e1 */
[----:B-1----:R-:W-:Y:S02]  /*55b0*/  FMUL.FTZ R148, R150, R13 ;  /* 0x0000000d96947220 */ /* 0x002fe40000410000 */
[----:B------:R-:W-:Y:S01]  /*55c0*/  FFMA.FTZ R227, R132, R158, R227 ;  /* 0x0000009e84e37223 */ /* 0x000fe200000100e3 */
[-C--:B--2---:R-:W-:Y:S01]  /*55d0*/  FMUL.FTZ R152, R150, R159.reuse ;  /* 0x0000009f96987220 */ /* 0x084fe20000410000 */
[----:B------:R-:W-:Y:S01]  /*55e0*/  FFMA.FTZ R221, R154, R159, R221 ;  /* 0x0000009f9add7223 */ /* 0x000fe200000100dd */
[-C--:B---3--:R-:W-:Y:S01]  /*55f0*/  FMUL.FTZ R12, R150, R149.reuse ;  /* 0x00000095960c7220 */ /* 0x088fe20000410000 */
[C---:B------:R-:W-:Y:S01]  /*5600*/  FFMA.FTZ R159, R154.reuse, R149, R148 ;  /* 0x000000959a9f7223 */ /* 0x040fe20000010094 */
[C---:B------:R-:W-:Y:S01]  /*5610*/  FFMA.FTZ R152, R154.reuse, R157, -R152 ;  /* 0x0000009d9a987223 */ /* 0x040fe20000010898 */
[C---:B------:R-:W-:Y:S01]  /*5620*/  FMUL.FTZ R149, R87.reuse, R170 ;  /* 0x000000aa57957220 */ /* 0x040fe20000410000 */
[----:B------:R-:W-:Y:S01]  /*5630*/  @P2 FFMA.FTZ R154, R154, R13, -R12 ;  /* 0x0000000d9a9a2223 */ /* 0x000fe2000001080c */
[----:B------:R-:W-:Y:S01]  /*5640*/  FMUL.FTZ R148, R87, R174 ;  /* 0x000000ae57947220 */ /* 0x000fe20000410000 */
[----:B------:R-:W-:Y:S01]  /*5650*/  FSEL R159, R150, R159, !P2 ;  /* 0x0000009f969f7208 */ /* 0x000fe20005000000 */
[----:B------:R-:W-:Y:S01]  /*5660*/  FADD.FTZ R223, R149, R166 ;  /* 0x000000a695df7221 */ /* 0x000fe20000010000 */
[----:B------:R-:W-:Y:S01]  /*5670*/  @P2 FADD.FTZ R156, R156, R221 ;  /* 0x000000dd9c9c2221 */ /* 0x000fe20000010000 */
[----:B------:R-:W0:Y:S01]  /*5680*/  SHFL.UP PT, R12, R154, 0x10, RZ ;  /* 0x060000009a0c7989 */ /* 0x000e2200000e00ff */
[----:B------:R-:W-:Y:S01]  /*5690*/  FADD.FTZ R227, -R148, R227 ;  /* 0x000000e394e37221 */ /* 0x000fe20000010100 */
[----:B------:R-:W-:Y:S01]  /*56a0*/  @P2 FADD.FTZ R155, R155, R152 ;  /* 0x000000989b9b2221 */ /* 0x000fe20000010000 */
[C---:B------:R-:W-:Y:S01]  /*56b0*/  FMUL.FTZ R150, R171.reuse, -R164 ;  /* 0x800000a4ab967220 */ /* 0x040fe20000410000 */
[----:B------:R-:W1:Y:S01]  /*56c0*/  SHFL.UP PT, R13, R159, 0x10, RZ ;  /* 0x060000009f0d7989 */ /* 0x000e6200000e00ff */
[C---:B------:R-:W-:Y:S01]  /*56d0*/  FMUL.FTZ R152, R134.reuse, -R223 ;  /* 0x800000df86987220 */ /* 0x040fe20000410000 */
[-C--:B------:R-:W-:Y:S01]  /*56e0*/  FMUL.FTZ R221, R171, -R162.reuse ;  /* 0x800000a2abdd7220 */ /* 0x080fe20000410000 */
[-C--:B------:R-:W-:Y:S01]  /*56f0*/  FMUL.FTZ R225, R134, -R227.reuse ;  /* 0x800000e386e17220 */ /* 0x080fe20000410000 */
[----:B------:R-:W-:Y:S01]  /*5700*/  FFMA.FTZ R162, R167, R162, -R150 ;  /* 0x000000a2a7a27223 */ /* 0x000fe20000010896 */
[----:B------:R-:W2:Y:S01]  /*5710*/  SHFL.UP PT, R158, R156, 0x10, RZ ;  /* 0x060000009c9e7989 */ /* 0x000ea200000e00ff */
[C---:B------:R-:W-:Y:S01]  /*5720*/  FFMA.FTZ R227, R136.reuse, R227, R152 ;  /* 0x000000e388e37223 */ /* 0x040fe20000010098 */
[----:B------:R-:W-:Y:S01]  /*5730*/  FMUL.FTZ R150, R85, R174 ;  /* 0x000000ae55967220 */ /* 0x000fe20000410000 */
[----:B------:R-:W-:Y:S01]  /*5740*/  FFMA.FTZ R225, R136, R223, -R225 ;  /* 0x000000df88e17223 */ /* 0x000fe200000108e1 */
[----:B------:R-:W3:Y:S01]  /*5750*/  SHFL.UP PT, R157, R155, 0x10, RZ ;  /* 0x060000009b9d7989 */ /* 0x000ee200000e00ff */
[----:B------:R-:W-:Y:S01]  /*5760*/  FFMA.FTZ R164, R167, R164, R221 ;  /* 0x000000a4a7a47223 */ /* 0x000fe200000100dd */
[----:B------:R-:W-:Y:S01]  /*5770*/  FMUL.FTZ R152, R85, R170 ;  /* 0x000000aa55987220 */ /* 0x000fe20000410000 */
[C---:B------:R-:W-:Y:S01]  /*5780*/  FMUL.FTZ R166, R161.reuse, -R162 ;  /* 0x800000a2a1a67220 */ /* 0x040fe20000410000 */
[----:B------:R-:W-:Y:S01]  /*5790*/  FADD.FTZ R229, -R150, R227 ;  /* 0x000000e396e57221 */ /* 0x000fe20000010100 */
[-C--:B------:R-:W-:Y:S01]  /*57a0*/  FMUL.FTZ R221, R161, -R164.reuse ;  /* 0x800000a4a1dd7220 */ /* 0x080fe20000410000 */
[----:B------:R-:W-:Y:S01]  /*57b0*/  FADD.FTZ R227, R152, R225 ;  /* 0x000000e198e37221 */ /* 0x000fe20000010000 */
[----:B------:R-:W-:Y:S01]  /*57c0*/  FFMA.FTZ R225, R163, R164, R166 ;  /* 0x000000a4a3e17223 */ /* 0x000fe200000100a6 */
[----:B------:R-:W-:Y:S01]  /*57d0*/  ISETP.GE.AND P2, PT, R55, 0x10, PT ;  /* 0x000000103700780c */ /* 0x000fe20003f46270 */
[----:B------:R-:W-:Y:S01]  /*57e0*/  FFMA.FTZ R223, R163, R162, -R221 ;  /* 0x000000a2a3df7223 */ /* 0x000fe200000108dd */
[----:B------:R-:W-:Y:S01]  /*57f0*/  FMUL.FTZ R231, R138, -R229 ;  /* 0x800000e58ae77220 */ /* 0x000fe20000410000 */
[----:B------:R-:W-:Y:S01]  /*5800*/  FMUL.FTZ R221, R144, -R225 ;  /* 0x800000e190dd7220 */ /* 0x000fe20000410000 */
[-C--:B------:R-:W-:Y:S01]  /*5810*/  FMUL.FTZ R162, R138, -R227.reuse ;  /* 0x800000e38aa27220 */ /* 0x080fe20000410000 */
[----:B-----5:R-:W-:Y:S01]  /*5820*/  SHFL.IDX PT, R166, R15, RZ, 0x1f ;  /* 0x00001fff0fa67589 */ /* 0x020fe200000e0000 */
[----:B------:R-:W-:Y:S01]  /*5830*/  FFMA.FTZ R231, R140, R227, -R231 ;  /* 0x000000e38ce77223 */ /* 0x000fe200000108e7 */
[----:B------:R-:W-:Y:S01]  /*5840*/  FFMA.FTZ R176, R146, R223, -R221 ;  /* 0x000000df92b07223 */ /* 0x000fe200000108dd */
[----:B0-----:R-:W-:Y:S01]  /*5850*/  FMUL.FTZ R221, R159, R12 ;  /* 0x0000000c9fdd7220 */ /* 0x001fe20000410000 */
[----:B------:R-:W-:Y:S01]  /*5860*/  FFMA.FTZ R229, R140, R229, R162 ;  /* 0x000000e58ce57223 */ /* 0x000fe200000100a2 */
[----:B------:R-:W-:-:S02]  /*5870*/  FMUL.FTZ R227, R144, -R223 ;  /* 0x800000df90e37220 */ /* 0x000fc40000410000 */
[-C--:B-1----:R-:W-:Y:S01]  /*5880*/  FFMA.FTZ R164, R154, R13.reuse, R221 ;  /* 0x0000000d9aa47223 */ /* 0x082fe200000100dd */
[C---:B--2---:R-:W-:Y:S01]  /*5890*/  FMUL.FTZ R162, R159.reuse, R158 ;  /* 0x0000009e9fa27220 */ /* 0x044fe20000410000 */
[C---:B------:R-:W-:Y:S01]  /*58a0*/  FMUL.FTZ R13, R159.reuse, R13 ;  /* 0x0000000d9f0d7220 */ /* 0x040fe20000410000 */
[----:B------:R-:W-:Y:S01]  /*58b0*/  FFMA.FTZ R227, R146, R225, R227 ;  /* 0x000000e192e37223 */ /* 0x000fe200000100e3 */
[CC--:B---3--:R-:W-:Y:S01]  /*58c0*/  FMUL.FTZ R223, R159.reuse, R157.reuse ;  /* 0x0000009d9fdf7220 */ /* 0x0c8fe20000410000 */
[----:B------:R-:W-:Y:S01]  /*58d0*/  FSEL R159, R159, R164, !P2 ;  /* 0x000000a49f9f7208 */ /* 0x000fe20005000000 */
[C---:B------:R-:W-:Y:S01]  /*58e0*/  FFMA.FTZ R162, R154.reuse, R157, -R162 ;  /* 0x0000009d9aa27223 */ /* 0x040fe200000108a2 */
[----:B------:R-:W-:Y:S01]  /*58f0*/  FMUL.FTZ R164, R83, R170 ;  /* 0x000000aa53a47220 */ /* 0x000fe20000410000 */
[C---:B------:R-:W-:Y:S01]  /*5900*/  FFMA.FTZ R223, R154.reuse, R158, R223 ;  /* 0x0000009e9adf7223 */ /* 0x040fe200000100df */
[----:B------:R-:W-:Y:S01]  /*5910*/  @P2 FFMA.FTZ R154, R154, R12, -R13 ;  /* 0x0000000c9a9a2223 */ /* 0x000fe2000001080d */
[----:B------:R0:W-:Y:S01]  /*5920*/  SHFL.IDX PT, R157, R14, RZ, 0x1f ;  /* 0x00001fff0e9d7589 */ /* 0x0001e200000e0000 */
[----:B------:R-:W-:Y:S01]  /*5930*/  @P2 FADD.FTZ R155, R155, R162 ;  /* 0x000000a29b9b2221 */ /* 0x000fe20000010000 */
[----:B------:R-:W-:Y:S01]  /*5940*/  @P2 FADD.FTZ R156, R156, R223 ;  /* 0x000000df9c9c2221 */ /* 0x000fe20000010000 */
[----:B------:R-:W-:Y:S01]  /*5950*/  FMUL.FTZ R162, R83, R174 ;  /* 0x000000ae53a27220 */ /* 0x000fe20000410000 */
[----:B------:R-:W1:Y:S01]  /*5960*/  SHFL.UP PT, R159, R159, 0x1, RZ ;  /* 0x042000009f9f7989 */ /* 0x000e6200000e00ff */
[----:B------:R-:W-:Y:S01]  /*5970*/  FADD.FTZ R231, R164, R231 ;  /* 0x000000e7a4e77221 */ /* 0x000fe20000010000 */
[CC--:B------:R-:W-:Y:S01]  /*5980*/  FMUL.FTZ R223, R29.reuse, -R176.reuse ;  /* 0x800000b01ddf7220 */ /* 0x0c0fe20000410000 */
[----:B------:R-:W-:Y:S01]  /*5990*/  FADD.FTZ R229, -R162, R229 ;  /* 0x000000e5a2e57221 */ /* 0x000fe20000010100 */
[----:B------:R-:W2:Y:S01]  /*59a0*/  SHFL.UP PT, R154, R154, 0x1, RZ ;  /* 0x042000009a9a7989 */ /* 0x000ea200000e00ff */
[-C--:B------:R-:W-:Y:S01]  /*59b0*/  FMUL.FTZ R221, R29, -R227.reuse ;  /* 0x800000e31ddd7220 */ /* 0x080fe20000410000 */
[----:B------:R-:W-:Y:S01]  /*59c0*/  FFMA.FTZ R227, R132, R227, R223 ;  /* 0x000000e384e37223 */ /* 0x000fe200000100df */
[----:B------:R-:W-:Y:S01]  /*59d0*/  FMUL.FTZ R158, R142, -R229 ;  /* 0x800000e58e9e7220 */ /* 0x000fe20000410000 */
[----:B------:R-:W3:Y:S01]  /*59e0*/  SHFL.UP PT, R156, R156, 0x1, RZ ;  /* 0x042000009c9c7989 */ /* 0x000ee200000e00ff */
[----:B------:R-:W-:Y:S01]  /*59f0*/  ISETP.NE.AND P2, PT, R55, RZ, PT ;  /* 0x000000ff3700720c */ /* 0x000fe20003f45270 */
[----:B------:R-:W-:Y:S01]  /*5a00*/  FFMA.FTZ R223, R132, R176, -R221 ;  /* 0x000000b084df7223 */ /* 0x000fe200000108dd */
[CC--:B------:R-:W-:Y:S01]  /*5a10*/  FFMA.FTZ R233, R151.reuse, R231.reuse, -R158 ;  /* 0x000000e797e97223 */ /* 0x0c0fe2000001089e */
[----:B------:R-:W4:Y:S01]  /*5a20*/  SHFL.UP PT, R155, R155, 0x1, RZ ;  /* 0x042000009b9b7989 */ /* 0x000f2200000e00ff */
[----:B------:R-:W-:Y:S01]  /*5a30*/  FMUL.FTZ R158, R142, -R231 ;  /* 0x800000e78e9e7220 */ /* 0x000fe20000410000 */
[C---:B------:R-:W-:Y:S01]  /*5a40*/  FMUL.FTZ R225, R134.reuse, -R227 ;  /* 0x800000e386e17220 */ /* 0x040fe20000410000 */
[----:B------:R-:W-:Y:S01]  /*5a50*/  FMUL.FTZ R176, R134, -R223 ;  /* 0x800000df86b07220 */ /* 0x000fe20000410000 */
[----:B------:R-:W-:Y:S01]  /*5a60*/  HFMA2.MMA R13, -RZ, RZ, 0, 0 ;  /* 0x00000000ff0d7435 */ /* 0x000fe200000001ff */
[----:B------:R-:W-:Y:S01]  /*5a70*/  FFMA.FTZ R229, R151, R229, R158 ;  /* 0x000000e597e57223 */ /* 0x000fe2000001009e */
[C---:B------:R-:W-:Y:S01]  /*5a80*/  FFMA.FTZ R225, R136.reuse, R223, -R225 ;  /* 0x000000df88e17223 */ /* 0x040fe200000108e1 */
[----:B------:R-:W-:Y:S01]  /*5a90*/  FFMA.FTZ R227, R136, R227, R176 ;  /* 0x000000e388e37223 */ /* 0x000fe200000100b0 */
[----:B------:R-:W-:-:S02]  /*5aa0*/  MOV R12, 0x3f800000 ;  /* 0x3f800000000c7802 */ /* 0x000fc40000000f00 */
[----:B0-----:R-:W-:Y:S01]  /*5ab0*/  CS2R R14, SRZ ;  /* 0x00000000000e7805 */ /* 0x001fe2000001ff00 */
[----:B------:R-:W-:Y:S01]  /*5ac0*/  FMUL.FTZ R170, R0, R170 ;  /* 0x000000aa00aa7220 */ /* 0x000fe20000410000 */
[C---:B------:R-:W-:Y:S01]  /*5ad0*/  FMUL.FTZ R176, R138.reuse, -R227 ;  /* 0x800000e38ab07220 */ /* 0x040fe20000410000 */
[C---:B-1----:R-:W-:Y:S01]  /*5ae0*/  FMUL.FTZ R221, R159.reuse, R157 ;  /* 0x0000009d9fdd7220 */ /* 0x042fe20000410000 */
[-C--:B------:R-:W-:Y:S01]  /*5af0*/  FMUL.FTZ R158, R159, R166.reuse ;  /* 0x000000a69f9e7220 */ /* 0x080fe20000410000 */
[----:B------:R-:W-:Y:S01]  /*5b00*/  FMUL.FTZ R159, R138, -R225 ;  /* 0x800000e18a9f7220 */ /* 0x000fe20000410000 */
[----:B------:R0:W1:Y:S01]  /*5b10*/  @!P0 LDS.128 R12, [R111+0x1980] ;  /* 0x001980006f0c8984 */ /* 0x0000620000000c00 */
[C---:B--2---:R-:W-:Y:S01]  /*5b20*/  FFMA.FTZ R221, R154.reuse, R166, R221 ;  /* 0x000000a69add7223 */ /* 0x044fe200000100dd */
[----:B------:R-:W-:Y:S01]  /*5b30*/  FFMA.FTZ R154, R154, R157, -R158 ;  /* 0x0000009d9a9a7223 */ /* 0x000fe2000001089e */
[----:B------:R-:W-:Y:S01]  /*5b40*/  FFMA.FTZ R159, R140, R227, R159 ;  /* 0x000000e38c9f7223 */ /* 0x000fe2000001009f */
[----:B------:R-:W2:Y:S01]  /*5b50*/  @!P2 S2R R158, SR_CgaCtaId ;  /* 0x00000000009ea919 */ /* 0x000ea20000008800 */
[----:B---3--:R-:W-:Y:S01]  /*5b60*/  @P1 FADD.FTZ R166, R156, R221 ;  /* 0x000000dd9ca61221 */ /* 0x008fe20000010000 */
[----:B------:R-:W-:Y:S01]  /*5b70*/  FFMA.FTZ R176, R140, R225, -R176 ;  /* 0x000000e18cb07223 */ /* 0x000fe200000108b0 */
[----:B------:R-:W-:Y:S01]  /*5b80*/  ISETP.NE.AND P0, PT, R213, 0x1f, PT ;  /* 0x0000001fd500780c */ /* 0x000fe20003f05270 */
[----:B------:R-:W-:Y:S01]  /*5b90*/  FMUL.FTZ R174, R0, R174 ;  /* 0x000000ae00ae7220 */ /* 0x000fe20000410000 */
[----:B----4-:R-:W-:Y:S01]  /*5ba0*/  @P1 FADD.FTZ R157, R155, R154 ;  /* 0x0000009a9b9d1221 */ /* 0x010fe20000010000 */
[C---:B------:R-:W-:Y:S01]  /*5bb0*/  FMUL.FTZ R155, R33.reuse, R166 ;  /* 0x000000a6219b7220 */ /* 0x040fe20000410000 */
[C---:B------:R-:W-:Y:S01]  /*5bc0*/  FMUL.FTZ R154, R142.reuse, -R159 ;  /* 0x8000009f8e9a7220 */ /* 0x040fe20000410000 */
[-C--:B------:R-:W-:Y:S01]  /*5bd0*/  FMUL.FTZ R156, R142, -R176.reuse ;  /* 0x800000b08e9c7220 */ /* 0x080fe20000410000 */
[-C--:B------:R-:W-:Y:S01]  /*5be0*/  FMUL.FTZ R33, R33, R157.reuse ;  /* 0x0000009d21217220 */ /* 0x080fe20000410000 */
[C---:B------:R-:W-:Y:S01]  /*5bf0*/  FFMA.FTZ R155, R32.reuse, R157, -R155 ;  /* 0x0000009d209b7223 */ /* 0x040fe2000001089b */
[C---:B------:R-:W-:Y:S01]  /*5c00*/  FFMA.FTZ R221, R151.reuse, R176, -R154 ;  /* 0x000000b097dd7223 */ /* 0x040fe2000001089a */
[C---:B------:R-:W-:Y:S01]  /*5c10*/  FFMA.FTZ R223, R151.reuse, R159, R156 ;  /* 0x0000009f97df7223 */ /* 0x040fe2000001009c */
[----:B------:R-:W-:Y:S01]  /*5c20*/  FFMA.FTZ R33, R32, R166, R33 ;  /* 0x000000a620217223 */ /* 0x000fe20000010021 */
[----:B------:R-:W-:Y:S01]  /*5c30*/  FADD.FTZ R168, R168, R155 ;  /* 0x0000009ba8a87221 */ /* 0x000fe20000010000 */
[----:B------:R-:W-:Y:S01]  /*5c40*/  FADD.FTZ R225, R170, R233 ;  /* 0x000000e9aae17221 */ /* 0x000fe20000010000 */
[----:B------:R-:W-:Y:S01]  /*5c50*/  FADD.FTZ R224, -R174, R229 ;  /* 0x000000e5aee07221 */ /* 0x000fe20000010100 */
[----:B------:R-:W-:Y:S01]  /*5c60*/  FADD.FTZ R33, RZ, R33 ;  /* 0x00000021ff217221 */ /* 0x000fe20000010000 */
[CC--:B------:R-:W-:Y:S01]  /*5c70*/  FMUL.FTZ R154, R142.reuse, R168.reuse ;  /* 0x000000a88e9a7220 */ /* 0x0c0fe20000410000 */
[----:B------:R0:W3:Y:S02]  /*5c80*/  SHFL.DOWN PT, R157, R221, 0x1, 0x1f ;  /* 0x08201f00dd9d7f89 */ /* 0x0000e400000e0000 */
[-C--:B------:R-:W-:Y:S01]  /*5c90*/  FMUL.FTZ R32, R142, R33.reuse ;  /* 0x000000218e207220 */ /* 0x080fe20000410000 */
[C---:B------:R-:W-:Y:S01]  /*5ca0*/  FFMA.FTZ R154, R151.reuse, R33, R154 ;  /* 0x00000021979a7223 */ /* 0x040fe2000001009a */
[----:B------:R0:W4:Y:S02]  /*5cb0*/  SHFL.DOWN PT, R159, R223, 0x1, 0x1f ;  /* 0x08201f00df9f7f89 */ /* 0x00012400000e0000 */
[----:B------:R-:W-:-:S02]  /*5cc0*/  FFMA.FTZ R32, R151, R168, -R32 ;  /* 0x000000a897207223 */ /* 0x000fc40000010820 */
[----:B------:R0:W0:Y:S04]  /*5cd0*/  SHFL.DOWN PT, R176, R225, 0x1, 0x1f ;  /* 0x08201f00e1b07f89 */ /* 0x00002800000e0000 */
[----:B------:R0:W0:Y:S01]  /*5ce0*/  SHFL.DOWN PT, R155, R224, 0x1, 0x1f ;  /* 0x08201f00e09b7f89 */ /* 0x00002200000e0000 */
[----:B--2---:R-:W-:Y:S05]  /*5cf0*/  @!P0 BRA `(.L_x_14132) ;  /* 0x00000000002c8947 */ /* 0x004fea0003800000 */
[C---:B0-----:R-:W-:Y:S01]  /*5d00*/  FMUL.FTZ R166, R223.reuse, R155 ;  /* 0x0000009bdfa67220 */ /* 0x041fe20000410000 */
[C---:B----4-:R-:W-:Y:S01]  /*5d10*/  FMUL.FTZ R156, R223.reuse, R159 ;  /* 0x0000009fdf9c7220 */ /* 0x050fe20000410000 */
[-C--:B------:R-:W-:Y:S02]  /*5d20*/  FMUL.FTZ R178, R223, R176.reuse ;  /* 0x000000b0dfb27220 */ /* 0x080fe40000410000 */
[----:B------:R-:W-:Y:S01]  /*5d30*/  FFMA.FTZ R176, R221, R176, -R166 ;  /* 0x000000b0ddb07223 */ /* 0x000fe200000108a6 */
[C---:B---3--:R-:W-:Y:S01]  /*5d40*/  FMUL.FTZ R166, R157.reuse, R223 ;  /* 0x000000df9da67220 */ /* 0x048fe20000410000 */
[----:B------:R-:W-:Y:S01]  /*5d50*/  FFMA.FTZ R156, R157, R221, -R156 ;  /* 0x000000dd9d9c7223 */ /* 0x000fe2000001089c */
[----:B------:R-:W-:Y:S01]  /*5d60*/  FFMA.FTZ R155, R221, R155, R178 ;  /* 0x0000009bdd9b7223 */ /* 0x000fe200000100b2 */
[----:B------:R-:W-:Y:S01]  /*5d70*/  FADD.FTZ R225, R225, R176 ;  /* 0x000000b0e1e17221 */ /* 0x000fe20000010000 */
[----:B------:R-:W-:Y:S02]  /*5d80*/  FFMA.FTZ R223, R221, R159, R166 ;  /* 0x0000009fdddf7223 */ /* 0x000fe400000100a6 */
[----:B------:R-:W-:Y:S01]  /*5d90*/  FADD.FTZ R224, R224, R155 ;  /* 0x0000009be0e07221 */ /* 0x000fe20000010000 */
[----:B------:R-:W-:-:S07]  /*5da0*/  MOV R221, R156 ;  /* 0x0000009c00dd7202 */ /* 0x000fce0000000f00 */
.L_x_14132:
[----:B------:R-:W-:Y:S05]  /*5db0*/  BSYNC B0 ;  /* 0x0000000000007941 */ /* 0x000fea0003800000 */
.L_x_14131:
[----:B------:R-:W-:Y:S01]  /*5dc0*/  ISETP.GT.U32.AND P0, PT, R213, 0x1d, PT ;  /* 0x0000001dd500780c */ /* 0x000fe20003f04070 */
[----:B0-----:R-:W-:Y:S01]  /*5dd0*/  FADD.FTZ R155, RZ, R154 ;  /* 0x0000009aff9b7221 */ /* 0x001fe20000010000 */
[----:B------:R-:W-:Y:S01]  /*5de0*/  FFMA.FTZ R176, R147, R66, R32 ;  /* 0x0000004293b07223 */ /* 0x000fe20000010020 */
[----:B---3--:R0:W2:Y:S01]  /*5df0*/  SHFL.DOWN PT, R157, R221, 0x2, 0x1f ;  /* 0x08401f00dd9d7f89 */ /* 0x0080a200000e0000 */
[----:B------:R-:W-:Y:S01]  /*5e00*/  BSSY B0, `(.L_x_14133) ;  /* 0x0000014000007945 */ /* 0x000fe20003800000 */
[CC--:B------:R-:W-:Y:S01]  /*5e10*/  FMUL.FTZ R147, R138.reuse, R155.reuse ;  /* 0x0000009b8a937220 */ /* 0x0c0fe20000410000 */
[-C--:B------:R-:W-:Y:S01]  /*5e20*/  FMUL.FTZ R32, R138, R176.reuse ;  /* 0x000000b08a207220 */ /* 0x080fe20000410000 */
[----:B----4-:R0:W3:Y:S02]  /*5e30*/  SHFL.DOWN PT, R159, R223, 0x2, 0x1f ;  /* 0x08401f00df9f7f89 */ /* 0x0100e400000e0000 */
[C---:B------:R-:W-:Y:S01]  /*5e40*/  FFMA.FTZ R178, R140.reuse, R176, -R147 ;  /* 0x000000b08cb27223 */ /* 0x040fe20000010893 */
[----:B------:R-:W-:Y:S01]  /*5e50*/  FFMA.FTZ R32, R140, R155, R32 ;  /* 0x0000009b8c207223 */ /* 0x000fe20000010020 */
[----:B------:R0:W4:Y:S04]  /*5e60*/  SHFL.DOWN PT, R166, R225, 0x2, 0x1f ;  /* 0x08401f00e1a67f89 */ /* 0x00012800000e0000 */
[----:B------:R0:W0:Y:S01]  /*5e70*/  SHFL.DOWN PT, R147, R224, 0x2, 0x1f ;  /* 0x08401f00e0937f89 */ /* 0x00002200000e0000 */
[----:B------:R-:W-:Y:S05]  /*5e80*/  @P0 BRA `(.L_x_14134) ;  /* 0x00000000002c0947 */ /* 0x000fea0003800000 */
[C---:B0-----:R-:W-:Y:S01]  /*5e90*/  FMUL.FTZ R156, R223.reuse, R147 ;  /* 0x00000093df9c7220 */ /* 0x041fe20000410000 */
[C---:B---3--:R-:W-:Y:S01]  /*5ea0*/  FMUL.FTZ R154, R223.reuse, R159 ;  /* 0x0000009fdf9a7220 */ /* 0x048fe20000410000 */
[-C--:B----4-:R-:W-:Y:S02]  /*5eb0*/  FMUL.FTZ R180, R223, R166.reuse ;  /* 0x000000a6dfb47220 */ /* 0x090fe40000410000 */
[----:B------:R-:W-:Y:S01]  /*5ec0*/  FFMA.FTZ R166, R221, R166, -R156 ;  /* 0x000000a6dda67223 */ /* 0x000fe2000001089c */
[-C--:B--2---:R-:W-:Y:S01]  /*5ed0*/  FMUL.FTZ R156, R223, R157.reuse ;  /* 0x0000009ddf9c7220 */ /* 0x084fe20000410000 */
[C---:B------:R-:W-:Y:S01]  /*5ee0*/  FFMA.FTZ R154, R221.reuse, R157, -R154 ;  /* 0x0000009ddd9a7223 */ /* 0x040fe2000001089a */
[----:B------:R-:W-:Y:S01]  /*5ef0*/  FFMA.FTZ R147, R221, R147, R180 ;  /* 0x00000093dd937223 */ /* 0x000fe200000100b4 */
[----:B------:R-:W-:Y:S01]  /*5f00*/  FADD.FTZ R225, R225, R166 ;  /* 0x000000a6e1e17221 */ /* 0x000fe20000010000 */
[----:B------:R-:W-:Y:S02]  /*5f10*/  FFMA.FTZ R223, R221, R159, R156 ;  /* 0x0000009fdddf7223 */ /* 0x000fe4000001009c */
[----:B------:R-:W-:Y:S01]  /*5f20*/  FADD.FTZ R224, R224, R147 ;  /* 0x00000093e0e07221 */ /* 0x000fe20000010000 */
[----:B------:R-:W-:-:S07]  /*5f30*/  MOV R221, R154 ;  /* 0x0000009a00dd7202 */ /* 0x000fce0000000f00 */
.L_x_14134:
[----:B------:R-:W-:Y:S05]  /*5f40*/  BSYNC B0 ;  /* 0x0000000000007941 */ /* 0x000fea0003800000 */
.L_x_14133:
[----:B------:R-:W-:Y:S01]  /*5f50*/  ISETP.GT.U32.AND P0, PT, R213, 0x1b, PT ;  /* 0x0000001bd500780c */ /* 0x000fe20003f04070 */
[----:B--2---:R-:W-:Y:S01]  /*5f60*/  FADD.FTZ R157, RZ, R32 ;  /* 0x00000020ff9d7221 */ /* 0x004fe20000010000 */
[----:B------:R-:W-:Y:S01]  /*5f70*/  FFMA.FTZ R178, R145, R68, R178 ;  /* 0x0000004491b27223 */ /* 0x000fe200000100b2 */
[----:B0-----:R0:W2:Y:S01]  /*5f80*/  SHFL.DOWN PT, R147, R221, 0x4, 0x1f ;  /* 0x08801f00dd937f89 */ /* 0x0010a200000e0000 */
[----:B------:R-:W-:Y:S01]  /*5f90*/  BSSY B0, `(.L_x_14135) ;  /* 0x0000014000007945 */ /* 0x000fe20003800000 */
[CC--:B------:R-:W-:Y:S01]  /*5fa0*/  FMUL.FTZ R145, R134.reuse, R157.reuse ;  /* 0x0000009d86917220 */ /* 0x0c0fe20000410000 */
[-C--:B------:R-:W-:Y:S01]  /*5fb0*/  FMUL.FTZ R32, R134, R178.reuse ;  /* 0x000000b286207220 */ /* 0x080fe20000410000 */
[----:B---3--:R0:W3:Y:S02]  /*5fc0*/  SHFL.DOWN PT, R159, R223, 0x4, 0x1f ;  /* 0x08801f00df9f7f89 */ /* 0x0080e400000e0000 */
[C---:B------:R-:W-:Y:S01]  /*5fd0*/  FFMA.FTZ R180, R136.reuse, R178, -R145 ;  /* 0x000000b288b47223 */ /* 0x040fe20000010891 */
[----:B------:R-:W-:Y:S01]  /*5fe0*/  FFMA.FTZ R32, R136, R157, R32 ;  /* 0x0000009d88207223 */ /* 0x000fe20000010020 */
[----:B----4-:R0:W4:Y:S04]  /*5ff0*/  SHFL.DOWN PT, R166, R225, 0x4, 0x1f ;  /* 0x08801f00e1a67f89 */ /* 0x01012800000e0000 */
        /* <DEDUP_REMOVED lines=13> */
.L_x_14136:
[----:B------:R-:W-:Y:S05]  /*60d0*/  BSYNC B0 ;  /* 0x0000000000007941 */ /* 0x000fea0003800000 */
.L_x_14135:
[----:B------:R-:W-:Y:S01]  /*60e0*/  ISETP.GT.U32.AND P0, PT, R213, 0x17, PT ;  /* 0x00000017d500780c */ /* 0x000fe20003f04070 */
[----:B------:R-:W-:Y:S01]  /*60f0*/  FADD.FTZ R32, RZ, R32 ;  /* 0x00000020ff207221 */ /* 0x000fe20000010000 */
[----:B------:R-:W-:Y:S01]  /*6100*/  FFMA.FTZ R180, R143, R70, R180 ;  /* 0x000000468fb47223 */ /* 0x000fe200000100b4 */
[----:B--2---:R2:W1:Y:S01]  /*6110*/  SHFL.DOWN PT, R147, R221, 0x8, 0x1f ;  /* 0x09001f00dd937f89 */ /* 0x00446200000e0000 */
[----:B------:R-:W-:Y:S01]  /*6120*/  BSSY B0, `(.L_x_14137) ;  /* 0x0000015000007945 */ /* 0x000fe20003800000 */
[C---:B------:R-:W-:Y:S01]  /*6130*/  FMUL.FTZ R143, R29.reuse, R32 ;  /* 0x000000201d8f7220 */ /* 0x040fe20000410000 */
[-C--:B0-----:R-:W-:Y:S01]  /*6140*/  FMUL.FTZ R145, R29, R180.reuse ;  /* 0x000000b41d917220 */ /* 0x081fe20000410000 */
[----:B---3--:R2:W0:Y:S01]  /*6150*/  SHFL.DOWN PT, R159, R223, 0x8, 0x1f ;  /* 0x09001f00df9f7f89 */ /* 0x00842200000e0000 */
[----:B------:R-:W-:Y:S01]  /*6160*/  ISETP.GT.U32.AND P3, PT, R213, 0xf, PT ;  /* 0x0000000fd500780c */ /* 0x000fe20003f64070 */
[C---:B------:R-:W-:Y:S01]  /*6170*/  FFMA.FTZ R182, R132.reuse, R180, -R143 ;  /* 0x000000b484b67223 */ /* 0x040fe2000001088f */
[----:B------:R-:W-:Y:S01]  /*6180*/  FFMA.FTZ R145, R132, R32, R145 ;  /* 0x0000002084917223 */ /* 0x000fe20000010091 */
[----:B----4-:R2:W3:Y:S04]  /*6190*/  SHFL.DOWN PT, R166, R225, 0x8, 0x1f ;  /* 0x09001f00e1a67f89 */ /* 0x0104e800000e0000 */
[----:B------:R2:W4:Y:S01]  /*61a0*/  SHFL.DOWN PT, R143, R224, 0x8, 0x1f ;  /* 0x09001f00e08f7f89 */ /* 0x00052200000e0000 */
[----:B------:R-:W-:Y:S05]  /*61b0*/  @P0 BRA `(.L_x_14138) ;  /* 0x00000000002c0947 */ /* 0x000fea0003800000 */
[C---:B----4-:R-:W-:Y:S01]  /*61c0*/  FMUL.FTZ R156, R223.reuse, R143 ;  /* 0x0000008fdf9c7220 */ /* 0x050fe20000410000 */
[C---:B0-----:R-:W-:Y:S01]  /*61d0*/  FMUL.FTZ R154, R223.reuse, R159 ;  /* 0x0000009fdf9a7220 */ /* 0x041fe20000410000 */
[-C--:B---3--:R-:W-:Y:S02]  /*61e0*/  FMUL.FTZ R184, R223, R166.reuse ;  /* 0x000000a6dfb87220 */ /* 0x088fe40000410000 */
[----:B------:R-:W-:Y:S01]  /*61f0*/  FFMA.FTZ R166, R221, R166, -R156 ;  /* 0x000000a6dda67223 */ /* 0x000fe2000001089c */
[-C--:B-1----:R-:W-:Y:S01]  /*6200*/  FMUL.FTZ R156, R223, R147.reuse ;  /* 0x00000093df9c7220 */ /* 0x082fe20000410000 */
[C---:B------:R-:W-:Y:S01]  /*6210*/  FFMA.FTZ R154, R221.reuse, R147, -R154 ;  /* 0x00000093dd9a7223 */ /* 0x040fe2000001089a */
[----:B------:R-:W-:Y:S01]  /*6220*/  FFMA.FTZ R143, R221, R143, R184 ;  /* 0x0000008fdd8f7223 */ /* 0x000fe200000100b8 */
[----:B--2---:R-:W-:Y:S01]  /*6230*/  FADD.FTZ R225, R225, R166 ;  /* 0x000000a6e1e17221 */ /* 0x004fe20000010000 */
[----:B------:R-:W-:Y:S02]  /*6240*/  FFMA.FTZ R223, R221, R159, R156 ;  /* 0x0000009fdddf7223 */ /* 0x000fe4000001009c */
[----:B------:R-:W-:Y:S01]  /*6250*/  FADD.FTZ R224, R224, R143 ;  /* 0x0000008fe0e07221 */ /* 0x000fe20000010000 */
[----:B------:R-:W-:-:S07]  /*6260*/  MOV R221, R154 ;  /* 0x0000009a00dd7202 */ /* 0x000fce0000000f00 */
.L_x_14138:
[----:B------:R-:W-:Y:S05]  /*6270*/  BSYNC B0 ;  /* 0x0000000000007941 */ /* 0x000fea0003800000 */
.L_x_14137:
[----:B0-----:R-:W-:Y:S01]  /*6280*/  FADD.FTZ R159, RZ, R145 ;  /* 0x00000091ff9f7221 */ /* 0x001fe20000010000 */
[----:B-1----:R0:W1:Y:S01]  /*6290*/  SHFL.DOWN PT, R147, R223, 0x10, 0x1f ;  /* 0x0a001f00df937f89 */ /* 0x00206200000e0000 */
[----:B------:R-:W-:Y:S01]  /*62a0*/  BSSY B0, `(.L_x_14139) ;  /* 0x0000012000007945 */ /* 0x000fe20003800000 */
[----:B------:R-:W-:Y:S01]  /*62b0*/  FFMA.FTZ R182, R141, R72, R182 ;  /* 0x000000488db67223 */ /* 0x000fe200000100b6 */
[----:B------:R-:W-:Y:S01]  /*62c0*/  FMUL.FTZ R141, R144, R159 ;  /* 0x0000009f908d7220 */ /* 0x000fe20000410000 */
[----:B------:R0:W0:Y:S04]  /*62d0*/  SHFL.DOWN PT, R145, R221, 0x10, 0x1f ;  /* 0x0a001f00dd917f89 */ /* 0x00002800000e0000 */
[----:B---3--:R3:W0:Y:S04]  /*62e0*/  SHFL.DOWN PT, R166, R225, 0x10, 0x1f ;  /* 0x0a001f00e1a67f89 */ /* 0x00862800000e0000 */
[----:B----4-:R3:W4:Y:S01]  /*62f0*/  SHFL.DOWN PT, R143, R224, 0x10, 0x1f ;  /* 0x0a001f00e08f7f89 */ /* 0x01072200000e0000 */
[----:B------:R-:W-:Y:S05]  /*6300*/  @P3 BRA `(.L_x_14140) ;  /* 0x00000000002c3947 */ /* 0x000fea0003800000 */
[C---:B----4-:R-:W-:Y:S01]  /*6310*/  FMUL.FTZ R156, R223.reuse, R143 ;  /* 0x0000008fdf9c7220 */ /* 0x050fe20000410000 */
[C---:B-1----:R-:W-:Y:S01]  /*6320*/  FMUL.FTZ R154, R223.reuse, R147 ;  /* 0x00000093df9a7220 */ /* 0x042fe20000410000 */
[-C--:B0-----:R-:W-:Y:S02]  /*6330*/  FMUL.FTZ R184, R223, R166.reuse ;  /* 0x000000a6dfb87220 */ /* 0x081fe40000410000 */
[----:B------:R-:W-:Y:S01]  /*6340*/  FFMA.FTZ R166, R221, R166, -R156 ;  /* 0x000000a6dda67223 */ /* 0x000fe2000001089c */
[-C--:B------:R-:W-:Y:S01]  /*6350*/  FMUL.FTZ R156, R223, R145.reuse ;  /* 0x00000091df9c7220 */ /* 0x080fe20000410000 */
[C---:B------:R-:W-:Y:S01]  /*6360*/  FFMA.FTZ R154, R221.reuse, R145, -R154 ;  /* 0x00000091dd9a7223 */ /* 0x040fe2000001089a */
[----:B------:R-:W-:Y:S01]  /*6370*/  FFMA.FTZ R143, R221, R143, R184 ;  /* 0x0000008fdd8f7223 */ /* 0x000fe200000100b8 */
[----:B--23--:R-:W-:Y:S01]  /*6380*/  FADD.FTZ R225, R225, R166 ;  /* 0x000000a6e1e17221 */ /* 0x00cfe20000010000 */
[----:B------:R-:W-:Y:S02]  /*6390*/  FFMA.FTZ R223, R221, R147, R156 ;  /* 0x00000093dddf7223 */ /* 0x000fe4000001009c */
[----:B------:R-:W-:Y:S01]  /*63a0*/  FADD.FTZ R224, R224, R143 ;  /* 0x0000008fe0e07221 */ /* 0x000fe20000010000 */
[----:B------:R-:W-:-:S07]  /*63b0*/  MOV R221, R154 ;  /* 0x0000009a00dd7202 */ /* 0x000fce0000000f00 */
.L_x_14140:
[----:B------:R-:W-:Y:S05]  /*63c0*/  BSYNC B0 ;  /* 0x0000000000007941 */ /* 0x000fea0003800000 */
.L_x_14139:
[-C--:B----4-:R-:W-:Y:S01]  /*63d0*/  FMUL.FTZ R143, R144, R182.reuse ;  /* 0x000000b6908f7220 */ /* 0x090fe20000410000 */
[----:B------:R-:W-:Y:S01]  /*63e0*/  FFMA.FTZ R184, R146, R182, -R141 ;  /* 0x000000b692b87223 */ /* 0x000fe2000001088d */
[----:B------:R-:W-:Y:S01]  /*63f0*/  SHFL.DOWN PT, R190, R223, 0x1, 0x1f ;  /* 0x08201f00dfbe7f89 */ /* 0x000fe200000e0000 */
[----:B------:R-:W-:Y:S01]  /*6400*/  ISETP.NE.AND P3, PT, R54, 0x1f, PT ;  /* 0x0000001f3600780c */ /* 0x000fe20003f65270 */
[----:B------:R-:W-:Y:S01]  /*6410*/  FFMA.FTZ R143, R146, R159, R143 ;  /* 0x0000009f928f7223 */ /* 0x000fe2000001008f */
[----:B------:R-:W-:Y:S01]  /*6420*/  FFMA.FTZ R184, R139, R74, R184 ;  /* 0x0000004a8bb87223 */ /* 0x000fe200000100b8 */
[----:B0-----:R-:W0:Y:S01]  /*6430*/  SHFL.IDX PT, R145, R15, RZ, 0x1f ;  /* 0x00001fff0f917589 */ /* 0x001e2200000e0000 */
[----:B------:R-:W-:Y:S01]  /*6440*/  ISETP.NE.AND P0, PT, R54, RZ, PT ;  /* 0x000000ff3600720c */ /* 0x000fe20003f05270 */
[----:B------:R-:W-:Y:S01]  /*6450*/  FADD.FTZ R154, RZ, R143 ;  /* 0x0000008fff9a7221 */ /* 0x000fe20000010000 */
[----:B------:R-:W-:Y:S01]  /*6460*/  FMUL.FTZ R156, R161, R184 ;  /* 0x000000b8a19c7220 */ /* 0x000fe20000410000 */
[----:B------:R-:W4:Y:S01]  /*6470*/  SHFL.IDX PT, R141, R14, RZ, 0x1f ;  /* 0x00001fff0e8d7589 */ /* 0x000f2200000e0000 */
[----:B------:R-:W-:Y:S01]  /*6480*/  ISETP.GT.AND P4, PT, R55, 0x1e, PT ;  /* 0x0000001e3700780c */ /* 0x000fe20003f84270 */
[-C--:B------:R-:W-:Y:S01]  /*6490*/  FMUL.FTZ R139, R161, R154.reuse ;  /* 0x0000009aa18b7220 */ /* 0x080fe20000410000 */
[C---:B------:R-:W-:Y:S01]  /*64a0*/  FFMA.FTZ R156, R163.reuse, R154, R156 ;  /* 0x0000009aa39c7223 */ /* 0x040fe2000001009c */
[----:B-1----:R-:W1:Y:S01]  /*64b0*/  SHFL.DOWN PT, R147, R221, 0x1, 0x1f ;  /* 0x08201f00dd937f89 */ /* 0x002e6200000e0000 */
[----:B------:R-:W-:Y:S01]  /*64c0*/  BSSY B0, `(.L_x_14141) ;  /* 0x000023e000007945 */ /* 0x000fe20003800000 */
[----:B------:R-:W-:Y:S01]  /*64d0*/  FFMA.FTZ R186, R163, R184, -R139 ;  /* 0x000000b8a3ba7223 */ /* 0x000fe2000001088b */
[----:B------:R-:W-:Y:S01]  /*64e0*/  FADD.FTZ R156, RZ, R156 ;  /* 0x0000009cff9c7221 */ /* 0x000fe20000010000 */
[----:B------:R-:W5:Y:S01]  /*64f0*/  SHFL.DOWN PT, R143, R224, 0x1, 0x1f ;  /* 0x08201f00e08f7f89 */ /* 0x000f6200000e0000 */
[----:B------:R-:W-:Y:S01]  /*6500*/  @!P2 MOV R139, 0x400 ;  /* 0x00000400008ba802 */ /* 0x000fe20000000f00 */
[----:B------:R-:W-:Y:S01]  /*6510*/  FFMA.FTZ R186, R137, R76, R186 ;  /* 0x0000004c89ba7223 */ /* 0x000fe200000100ba */
[C---:B------:R-:W-:Y:S01]  /*6520*/  FMUL.FTZ R166, R171.reuse, R156 ;  /* 0x0000009caba67220 */ /* 0x040fe20000410000 */
[----:B------:R-:W5:Y:S01]  /*6530*/  SHFL.DOWN PT, R214, R225, 0x1, 0x1f ;  /* 0x08201f00e1d67f89 */ /* 0x000f6200000e0000 */
[----:B------:R-:W-:Y:S01]  /*6540*/  @!P2 LEA R62, R158, R139, 0x18 ;  /* 0x0000008b9e3ea211 */ /* 0x000fe200078ec0ff */
[-C--:B------:R-:W-:Y:S01]  /*6550*/  FMUL.FTZ R137, R171, R186.reuse ;  /* 0x000000baab897220 */ /* 0x080fe20000410000 */
[----:B------:R-:W-:Y:S01]  /*6560*/  FFMA.FTZ R166, R167, R186, -R166 ;  /* 0x000000baa7a67223 */ /* 0x000fe200000108a6 */
[----:B--2---:R-:W2:Y:S01]  /*6570*/  SHFL.IDX PT, R223, R223, RZ, 0x1f ;  /* 0x00001fffdfdf7589 */ /* 0x004ea200000e0000 */
[----:B------:R-:W-:-:S02]  /*6580*/  HADD2.F32 R139, -RZ, R10.H1_H1 ;  /* 0x3000000aff8b7230 */ /* 0x000fc40000004100 */
[----:B------:R-:W-:Y:S01]  /*6590*/  FFMA.FTZ R137, R167, R156, R137 ;  /* 0x0000009ca7897223 */ /* 0x000fe20000010089 */
[----:B------:R-:W-:Y:S01]  /*65a0*/  FFMA.FTZ R188, R135, R78, R166 ;  /* 0x0000004e87bc7223 */ /* 0x000fe200000100a6 */
[C---:B0-----:R-:W-:Y:S01]  /*65b0*/  @P3 FMUL.FTZ R158, R190.reuse, R145 ;  /* 0x00000091be9e3220 */ /* 0x041fe20000410000 */
[----:B------:R-:W0:Y:S02]  /*65c0*/  SHFL.IDX PT, R221, R221, RZ, 0x1f ;  /* 0x00001fffdddd7589 */ /* 0x000e2400000e0000 */
[----:B------:R-:W-:Y:S01]  /*65d0*/  FMUL.FTZ R166, R181, R188 ;  /* 0x000000bcb5a67220 */ /* 0x000fe20000410000 */
[----:B----4-:R-:W-:Y:S01]  /*65e0*/  @P3 FMUL.FTZ R190, R190, R141 ;  /* 0x0000008dbebe3220 */ /* 0x010fe20000410000 */
[----:B---3--:R-:W3:Y:S03]  /*65f0*/  SHFL.IDX PT, R225, R225, RZ, 0x1f ;  /* 0x00001fffe1e17589 */ /* 0x008ee600000e0000 */
[C---:B-1----:R-:W-:Y:S01]  /*6600*/  @P3 FFMA.FTZ R190, R147.reuse, R145, R190 ;  /* 0x0000009193be3223 */ /* 0x042fe200000100be */
[----:B------:R-:W-:Y:S01]  /*6610*/  @P3 FFMA.FTZ R135, R147, R141, -R158 ;  /* 0x0000008d93873223 */ /* 0x000fe2000001089e */
[----:B------:R-:W-:Y:S01]  /*6620*/  FADD.FTZ R158, RZ, R137 ;  /* 0x00000089ff9e7221 */ /* 0x000fe20000010000 */
[----:B------:R-:W-:-:S02]  /*6630*/  HADD2.F32 R147, -RZ, R8.H1_H1 ;  /* 0x30000008ff937230 */ /* 0x000fc40000004100 */
[----:B-----5:R-:W-:Y:S01]  /*6640*/  @P3 FADD.FTZ R145, R143, R190 ;  /* 0x000000be8f913221 */ /* 0x020fe20000010000 */
[----:B------:R-:W-:Y:S02]  /*6650*/  HADD2.F32 R143, -RZ, R9.H1_H1 ;  /* 0x30000009ff8f7230 */ /* 0x000fe40000004100 */
[-C--:B------:R-:W-:Y:S01]  /*6660*/  FFMA.FTZ R166, R177, R158.reuse, R166 ;  /* 0x0000009eb1a67223 */ /* 0x080fe200000100a6 */
[----:B------:R-:W-:Y:S02]  /*6670*/  HADD2.F32 R137, -RZ, R11.H0_H0 ;  /* 0x2000000bff897230 */ /* 0x000fe40000004100 */
[----:B------:R-:W-:Y:S01]  /*6680*/  @P3 FADD.FTZ R141, R214, R135 ;  /* 0x00000087d68d3221 */ /* 0x000fe20000010000 */
[----:B------:R-:W-:Y:S01]  /*6690*/  FMUL.FTZ R135, R181, R158 ;  /* 0x0000009eb5877220 */ /* 0x000fe20000410000 */
[-C--:B------:R-:W-:Y:S01]  /*66a0*/  FMUL.FTZ R214, R145, -R3.reuse ;  /* 0x8000000391d67220 */ /* 0x080fe20000410000 */
[----:B------:R-:W-:Y:S01]  /*66b0*/  FADD.FTZ R166, RZ, R166 ;  /* 0x000000a6ffa67221 */ /* 0x000fe20000010000 */
[----:B------:R-:W-:Y:S01]  /*66c0*/  FMUL.FTZ R216, R141, -R3 ;  /* 0x800000038dd87220 */ /* 0x000fe20000410000 */
[----:B------:R-:W-:Y:S01]  /*66d0*/  FFMA.FTZ R190, R177, R188, -R135 ;  /* 0x000000bcb1be7223 */ /* 0x000fe20000010887 */
[----:B------:R-:W-:Y:S01]  /*66e0*/  FFMA.FTZ R141, R141, R2, -R214 ;  /* 0x000000028d8d7223 */ /* 0x000fe200000108d6 */
[----:B------:R-:W-:Y:S01]  /*66f0*/  FMUL.FTZ R214, R185, R166 ;  /* 0x000000a6b9d67220 */ /* 0x000fe20000410000 */
[----:B------:R-:W-:Y:S01]  /*6700*/  FFMA.FTZ R3, R145, R2, R216 ;  /* 0x0000000291037223 */ /* 0x000fe200000100d8 */
[----:B------:R-:W-:Y:S01]  /*6710*/  FFMA.FTZ R190, R133, R80, R190 ;  /* 0x0000005085be7223 */ /* 0x000fe200000100be */
[----:B------:R-:W-:Y:S01]  /*6720*/  FADD.FTZ R2, R194, R141 ;  /* 0x0000008dc2027221 */ /* 0x000fe20000010000 */
[----:B------:R-:W-:-:S02]  /*6730*/  HADD2.F32 R145, -RZ, R9.H0_H0 ;  /* 0x20000009ff917230 */ /* 0x000fc40000004100 */
[----:B------:R-:W-:Y:S01]  /*6740*/  FADD.FTZ R3, -R192, R3 ;  /* 0x00000003c0037221 */ /* 0x000fe20000010100 */
[-C--:B------:R-:W-:Y:S01]  /*6750*/  FMUL.FTZ R133, R185, R190.reuse ;  /* 0x000000beb9857220 */ /* 0x080fe20000410000 */
[----:B------:R-:W-:Y:S01]  /*6760*/  FFMA.FTZ R194, R187, R190, -R214 ;  /* 0x000000bebbc27223 */ /* 0x000fe200000108d6 */
[C---:B------:R-:W-:Y:S01]  /*6770*/  FMUL.FTZ R214, R191.reuse, -R2 ;  /* 0x80000002bfd67220 */ /* 0x040fe20000410000 */
[-C--:B------:R-:W-:Y:S01]  /*6780*/  FMUL.FTZ R192, R191, -R3.reuse ;  /* 0x80000003bfc07220 */ /* 0x080fe20000410000 */
        /* <DEDUP_REMOVED lines=32> */
[CC--:B------:R-:W-:Y:S01]  /*6990*/  FMUL.FTZ R127, R218.reuse, R230.reuse ;  /* 0x000000e6da7f7220 */ /* 0x0c0fe20000410000 */
[C---:B------:R-:W-:Y:S01]  /*69a0*/  FFMA.FTZ R129, R217.reuse, R230, R220 ;  /* 0x000000e6d9817223 */ /* 0x040fe200000100dc */
[CC--:B------:R-:W-:Y:S01]  /*69b0*/  FMUL.FTZ R131, R218.reuse, -R211.reuse ;  /* 0x800000d3da837220 */ /* 0x0c0fe20000410000 */
[----:B------:R-:W-:Y:S01]  /*69c0*/  FMUL.FTZ R226, R218, -R206 ;  /* 0x800000cedae27220 */ /* 0x000fe20000410000 */
[C---:B------:R-:W-:Y:S01]  /*69d0*/  FFMA.FTZ R220, R217.reuse, R232, -R127 ;  /* 0x000000e8d9dc7223 */ /* 0x040fe2000001087f */
        /* <DEDUP_REMOVED lines=8> */
[----:B------:R-:W-:Y:S01]  /*6a60*/  FFMA.FTZ R226, R209, R220, -R226 ;  /* 0x000000dcd1e27223 */ /* 0x000fe200000108e2 */
        /* <DEDUP_REMOVED lines=15> */
[----:B------:R-:W-:-:S02]  /*6b60*/  HADD2.F32 R129, -RZ, R5.H1_H1 ;  /* 0x30000005ff817230 */ /* 0x000fc40000004100 */
[C---:B------:R-:W-:Y:S01]  /*6b70*/  FFMA.FTZ R123, R201.reuse, R212, -R210 ;  /* 0x000000d4c97b7223 */ /* 0x040fe200000108d2 */
[----:B------:R-:W-:Y:S01]  /*6b80*/  FFMA.FTZ R210, R201, R238, R199 ;  /* 0x000000eec9d27223 */ /* 0x000fe200000100c7 */
[----:B------:R-:W-:Y:S01]  /*6b90*/  FFMA.FTZ R202, R121, R98, R200 ;  /* 0x0000006279ca7223 */ /* 0x000fe200000100c8 */
[----:B------:R-:W-:Y:S01]  /*6ba0*/  FADD.FTZ R200, RZ, R208 ;  /* 0x000000d0ffc87221 */ /* 0x000fe20000010000 */
[----:B------:R-:W-:Y:S01]  /*6bb0*/  FADD.FTZ R204, R204, R123 ;  /* 0x0000007bcccc7221 */ /* 0x000fe20000010000 */
[----:B------:R-:W-:Y:S01]  /*6bc0*/  FADD.FTZ R208, -R203, R210 ;  /* 0x000000d2cbd07221 */ /* 0x000fe20000010100 */
[----:B------:R1:W4:Y:S01]  /*6bd0*/  SHFL.IDX PT, R121, R224, RZ, 0x1f ;  /* 0x00001fffe0797589 */ /* 0x00032200000e0000 */
[----:B------:R-:W-:Y:S01]  /*6be0*/  FMUL.FTZ R210, R191, R200 ;  /* 0x000000c8bfd27220 */ /* 0x000fe20000410000 */
[C---:B------:R-:W-:Y:S01]  /*6bf0*/  FMUL.FTZ R222, R185.reuse, -R204 ;  /* 0x800000ccb9de7220 */ /* 0x040fe20000410000 */
[----:B------:R-:W-:Y:S01]  /*6c00*/  FMUL.FTZ R185, R185, -R208 ;  /* 0x800000d0b9b97220 */ /* 0x000fe20000410000 */
[----:B------:R-:W-:-:S02]  /*6c10*/  HADD2.F32 R127, -RZ, R5.H0_H0 ;  /* 0x20000005ff7f7230 */ /* 0x000fc40000004100 */
[----:B------:R-:W-:Y:S01]  /*6c20*/  FFMA.FTZ R226, R193, R202, -R210 ;  /* 0x000000cac1e27223 */ /* 0x000fe200000108d2 */
[----:B--2---:R-:W-:Y:S01]  /*6c30*/  FMUL.FTZ R210, R223, R15 ;  /* 0x0000000fdfd27220 */ /* 0x004fe20000410000 */
[C---:B------:R-:W-:Y:S01]  /*6c40*/  FFMA.FTZ R123, R187.reuse, R208, R222 ;  /* 0x000000d0bb7b7223 */ /* 0x040fe200000100de */
[----:B------:R-:W-:Y:S01]  /*6c50*/  FFMA.FTZ R242, R187, R204, -R185 ;  /* 0x000000ccbbf27223 */ /* 0x000fe200000108b9 */
[-C--:B------:R-:W-:Y:S01]  /*6c60*/  FMUL.FTZ R222, R223, R14.reuse ;  /* 0x0000000edfde7220 */ /* 0x080fe20000410000 */
[----:B0-----:R-:W-:Y:S01]  /*6c70*/  FFMA.FTZ R228, R221, R14, -R210 ;  /* 0x0000000edde47223 */ /* 0x001fe200000108d2 */
[----:B------:R-:W-:Y:S01]  /*6c80*/  FADD.FTZ R198, -R198, R123 ;  /* 0x0000007bc6c67221 */ /* 0x000fe20000010100 */
[----:B------:R-:W-:Y:S01]  /*6c90*/  FADD.FTZ R210, R197, R242 ;  /* 0x000000f2c5d27221 */ /* 0x000fe20000010000 */
[----:B------:R-:W-:Y:S01]  /*6ca0*/  FMUL.FTZ R14, R223, R13 ;  /* 0x0000000ddf0e7220 */ /* 0x000fe20000410000 */
[----:B------:R-:W-:Y:S01]  /*6cb0*/  FFMA.FTZ R240, R221, R15, R222 ;  /* 0x0000000fddf07223 */ /* 0x000fe200000100de */
[C---:B-1----:R-:W-:Y:S01]  /*6cc0*/  FMUL.FTZ R224, R181.reuse, -R198 ;  /* 0x800000c6b5e07220 */ /* 0x042fe20000410000 */
[----:B------:R-:W-:Y:S01]  /*6cd0*/  FMUL.FTZ R181, R181, -R210 ;  /* 0x800000d2b5b57220 */ /* 0x000fe20000410000 */
[-C--:B------:R-:W-:Y:S01]  /*6ce0*/  FMUL.FTZ R222, R223, R12.reuse ;  /* 0x0000000cdfde7220 */ /* 0x080fe20000410000 */
[----:B------:R-:W-:Y:S01]  /*6cf0*/  FFMA.FTZ R12, R221, R12, -R14 ;  /* 0x0000000cdd0c7223 */ /* 0x000fe2000001080e */
[C---:B------:R-:W-:Y:S01]  /*6d00*/  FFMA.FTZ R224, R177.reuse, R210, -R224 ;  /* 0x000000d2b1e07223 */ /* 0x040fe200000108e0 */
[C---:B------:R-:W-:Y:S01]  /*6d10*/  FFMA.FTZ R242, R0.reuse, R168, RZ ;  /* 0x000000a800f27223 */ /* 0x040fe200000100ff */
[----:B------:R-:W-:Y:S01]  /*6d20*/  FFMA.FTZ R14, R177, R198, R181 ;  /* 0x000000c6b10e7223 */ /* 0x000fe200000100b5 */
[----:B------:R-:W-:Y:S01]  /*6d30*/  FFMA.FTZ R13, R221, R13, R222 ;  /* 0x0000000ddd0d7223 */ /* 0x000fe200000100de */
[----:B------:R-:W-:Y:S01]  /*6d40*/  FADD.FTZ R222, R189, R224 ;  /* 0x000000e0bdde7221 */ /* 0x000fe20000010000 */
[----:B------:R-:W-:Y:S01]  /*6d50*/  FFMA.FTZ R242, R83, R176, R242 ;  /* 0x000000b053f27223 */ /* 0x000fe200000100f2 */
[----:B------:R-:W-:Y:S01]  /*6d60*/  FADD.FTZ R224, -R183, R14 ;  /* 0x0000000eb7e07221 */ /* 0x000fe20000010100 */
[----:B---3--:R-:W-:Y:S01]  /*6d70*/  FADD.FTZ R14, R225, R228 ;  /* 0x000000e4e10e7221 */ /* 0x008fe20000010000 */
[----:B----4-:R-:W-:Y:S01]  /*6d80*/  FADD.FTZ R15, R121, R240 ;  /* 0x000000f0790f7221 */ /* 0x010fe20000010000 */
[----:B------:R-:W-:Y:S01]  /*6d90*/  FFMA.FTZ R242, R85, R178, R242 ;  /* 0x000000b255f27223 */ /* 0x000fe200000100f2 */
[C---:B------:R-:W-:Y:S01]  /*6da0*/  FMUL.FTZ R228, R171.reuse, -R224 ;  /* 0x800000e0abe47220 */ /* 0x040fe20000410000 */
[----:B------:R-:W-:Y:S01]  /*6db0*/  FMUL.FTZ R171, R171, -R222 ;  /* 0x800000deabab7220 */ /* 0x000fe20000410000 */
[----:B------:R-:W-:Y:S01]  /*6dc0*/  FFMA.FTZ R226, R41, R100, R226 ;  /* 0x0000006429e27223 */ /* 0x000fe200000100e2 */
[----:B------:R-:W-:Y:S01]  /*6dd0*/  FFMA.FTZ R240, R87, R180, R242 ;  /* 0x000000b457f07223 */ /* 0x000fe200000100f2 */
[C---:B------:R-:W-:Y:S01]  /*6de0*/  FFMA.FTZ R228, R167.reuse, R222, -R228 ;  /* 0x000000dea7e47223 */ /* 0x040fe200000108e4 */
[----:B------:R-:W-:Y:S01]  /*6df0*/  FFMA.FTZ R242, R0, -R33, RZ ;  /* 0x8000002100f27223 */ /* 0x000fe200000100ff */
[----:B------:R-:W-:Y:S01]  /*6e00*/  FFMA.FTZ R171, R167, R224, R171 ;  /* 0x000000e0a7ab7223 */ /* 0x000fe200000100ab */
[----:B------:R-:W-:Y:S01]  /*6e10*/  FFMA.FTZ R244, R89, R182, R240 ;  /* 0x000000b659f47223 */ /* 0x000fe200000100f0 */
[----:B------:R-:W-:Y:S01]  /*6e20*/  FADD.FTZ R228, R173, R228 ;  /* 0x000000e4ade47221 */ /* 0x000fe20000010000 */
[----:B------:R-:W-:Y:S01]  /*6e30*/  FFMA.FTZ R242, R83, -R155, R242 ;  /* 0x8000009b53f27223 */ /* 0x000fe200000100f2 */
[----:B------:R-:W-:Y:S01]  /*6e40*/  FADD.FTZ R172, -R172, R171 ;  /* 0x000000abacac7221 */ /* 0x000fe20000010100 */
[----:B------:R-:W-:Y:S01]  /*6e50*/  FFMA.FTZ R244, R91, R184, R244 ;  /* 0x000000b85bf47223 */ /* 0x000fe200000100f4 */
[----:B------:R-:W-:Y:S01]  /*6e60*/  FMUL.FTZ R240, R161, -R228 ;  /* 0x800000e4a1f07220 */ /* 0x000fe20000410000 */
[----:B------:R-:W-:Y:S01]  /*6e70*/  FFMA.FTZ R242, R85, -R157, R242 ;  /* 0x8000009d55f27223 */ /* 0x000fe200000100f2 */
[----:B------:R-:W-:Y:S01]  /*6e80*/  FMUL.FTZ R161, R161, -R172 ;  /* 0x800000aca1a17220 */ /* 0x000fe20000410000 */
[----:B------:R-:W-:Y:S01]  /*6e90*/  FFMA.FTZ R244, R93, R186, R244 ;  /* 0x000000ba5df47223 */ /* 0x000fe200000100f4 */
[----:B------:R-:W-:Y:S01]  /*6ea0*/  FFMA.FTZ R240, R163, R172, R240 ;  /* 0x000000aca3f07223 */ /* 0x000fe200000100f0 */
[----:B------:R-:W-:Y:S01]  /*6eb0*/  FFMA.FTZ R242, R87, -R32, R242 ;  /* 0x8000002057f27223 */ /* 0x000fe200000100f2 */
[----:B------:R0:W-:Y:S01]  /*6ec0*/  @!P0 STS.128 [R111+0x1980], R12 ;  /* 0x0019800c6f008388 */ /* 0x0001e20000000c00 */
[----:B------:R-:W-:Y:S01]  /*6ed0*/  FFMA.FTZ R244, R95, R188, R244 ;  /* 0x000000bc5ff47223 */ /* 0x000fe200000100f4 */
[----:B------:R-:W-:Y:S01]  /*6ee0*/  FADD.FTZ R169, -R169, R240 ;  /* 0x000000f0a9a97221 */ /* 0x000fe20000010100 */
[----:B------:R-:W-:Y:S01]  /*6ef0*/  FFMA.FTZ R242, R89, -R159, R242 ;  /* 0x8000009f59f27223 */ /* 0x000fe200000100f2 */
[----:B------:R-:W-:Y:S01]  /*6f00*/  FMUL.FTZ R125, R238, R90 ;  /* 0x0000005aee7d7220 */ /* 0x000fe20000410000 */
[----:B------:R-:W-:Y:S01]  /*6f10*/  FFMA.FTZ R244, R97, R190, R244 ;  /* 0x000000be61f47223 */ /* 0x000fe200000100f4 */
[----:B------:R-:W-:Y:S01]  /*6f20*/  FFMA.FTZ R173, R147, -R66, R176 ;  /* 0x8000004293ad7223 */ /* 0x000fe200000100b0 */
[----:B------:R-:W-:Y:S01]  /*6f30*/  FFMA.FTZ R242, R91, -R154, R242 ;  /* 0x8000009a5bf27223 */ /* 0x000fe200000100f2 */
[----:B------:R-:W-:Y:S01]  /*6f40*/  FMUL.FTZ R121, R214, R125 ;  /* 0x0000007dd6797220 */ /* 0x000fe20000410000 */
[----:B------:R-:W-:Y:S01]  /*6f50*/  FFMA.FTZ R244, R101, R194, R244 ;  /* 0x000000c265f47223 */ /* 0x000fe200000100f4 */
[----:B------:R-:W-:Y:S01]  /*6f60*/  FFMA.FTZ R178, R145, -R68, R178 ;  /* 0x8000004491b27223 */ /* 0x000fe200000100b2 */
[----:B------:R-:W-:Y:S01]  /*6f70*/  FFMA.FTZ R242, R93, -R156, R242 ;  /* 0x8000009c5df27223 */ /* 0x000fe200000100f2 */
[----:B------:R-:W-:Y:S01]  /*6f80*/  FFMA.FTZ R180, R143, -R70, R180 ;  /* 0x800000468fb47223 */ /* 0x000fe200000100b4 */
[----:B------:R-:W-:Y:S01]  /*6f90*/  FFMA.FTZ R244, R103, R216, R244 ;  /* 0x000000d867f47223 */ /* 0x000fe200000100f4 */
[----:B------:R-:W-:-:S02]  /*6fa0*/  HADD2.F32 R141, -RZ, R10.H0_H0 ;  /* 0x2000000aff8d7230 */ /* 0x000fc40000004100 */
[----:B------:R-:W-:Y:S01]  /*6fb0*/  FFMA.FTZ R242, R95, -R158, R242 ;  /* 0x8000009e5ff27223 */ /* 0x000fe200000100f2 */
[----:B0-----:R-:W-:Y:S01]  /*6fc0*/  FFMA.FTZ R12, R163, R228, -R161 ;  /* 0x000000e4a30c7223 */ /* 0x001fe200000108a1 */
[----:B------:R-:W-:Y:S01]  /*6fd0*/  FMUL.FTZ R13, R144, -R169 ;  /* 0x800000a9900d7220 */ /* 0x000fe20000410000 */
[----:B------:R-:W-:Y:S01]  /*6fe0*/  FMUL.FTZ R15, R31, R234 ;  /* 0x000000ea1f0f7220 */ /* 0x000fe20000410000 */
[----:B------:R-:W-:Y:S01]  /*6ff0*/  FFMA.FTZ R244, R105, R232, R244 ;  /* 0x000000e869f47223 */ /* 0x000fe200000100f4 */
[----:B------:R-:W-:Y:S01]  /*7000*/  FADD.FTZ R165, R165, R12 ;  /* 0x0000000ca5a57221 */ /* 0x000fe20000010000 */
[----:B------:R-:W-:Y:S01]  /*7010*/  FFMA.FTZ R242, R97, -R166, R242 ;  /* 0x800000a661f27223 */ /* 0x000fe200000100f2 */
[----:B------:R-:W-:Y:S01]  /*7020*/  FFMA.FTZ R41, R30, R236, -R15 ;  /* 0x000000ec1e297223 */ /* 0x000fe2000001080f */
[----:B------:R-:W-:Y:S01]  /*7030*/  FFMA.FTZ R232, R129, -R92, R232 ;  /* 0x8000005c81e87223 */ /* 0x000fe200000100e8 */
[-C--:B------:R-:W-:Y:S01]  /*7040*/  FMUL.FTZ R144, R144, -R165.reuse ;  /* 0x800000a590907220 */ /* 0x080fe20000410000 */
[----:B------:R-:W-:Y:S01]  /*7050*/  FFMA.FTZ R13, R146, R165, -R13 ;  /* 0x000000a5920d7223 */ /* 0x000fe2000001080d */
[----:B------:R-:W-:Y:S01]  /*7060*/  FMUL.FTZ R41, R230, R41 ;  /* 0x00000029e6297220 */ /* 0x000fe20000410000 */
[----:B------:R-:W-:Y:S01]  /*7070*/  FFMA.FTZ R242, R101, -R192, R242 ;  /* 0x800000c065f27223 */ /* 0x000fe200000100f2 */
[----:B------:R-:W-:Y:S01]  /*7080*/  FFMA.FTZ R144, R146, R169, R144 ;  /* 0x000000a992907223 */ /* 0x000fe20000010090 */
[----:B------:R-:W-:Y:S01]  /*7090*/  FADD.FTZ R160, R160, R13 ;  /* 0x0000000da0a07221 */ /* 0x000fe20000010000 */
[----:B------:R-:W-:Y:S01]  /*70a0*/  FMUL.FTZ R13, R31, R236 ;  /* 0x000000ec1f0d7220 */ /* 0x000fe20000410000 */
        /* <DEDUP_REMOVED lines=8> */
[----:B------:R-:W-:Y:S01]  /*7130*/  FMUL.FTZ R41, R236, R92 ;  /* 0x0000005cec297220 */ /* 0x000fe20000410000 */
[----:B------:R-:W-:Y:S01]  /*7140*/  FFMA.FTZ R12, R132, R160, -R13 ;  /* 0x000000a0840c7223 */ /* 0x000fe2000001080d */
[----:B------:R-:W-:Y:S01]  /*7150*/  FMUL.FTZ R13, R234, R92 ;  /* 0x0000005cea0d7220 */ /* 0x000fe20000410000 */
[----:B------:R-:W-:Y:S01]  /*7160*/  FADD.FTZ R161, -R148, R161 ;  /* 0x000000a194a17221 */ /* 0x000fe20000010100 */
[C---:B------:R-:W-:Y:S01]  /*7170*/  FMUL.FTZ R15, R230.reuse, R41 ;  /* 0x00000029e60f7220 */ /* 0x040fe20000410000 */
[----:B------:R-:W-:Y:S01]  /*7180*/  FADD.FTZ R29, R149, R12 ;  /* 0x0000000c951d7221 */ /* 0x000fe20000010000 */
[-C--:B------:R-:W-:Y:S01]  /*7190*/  FMUL.FTZ R230, R230, R13.reuse ;  /* 0x0000000de6e67220 */ /* 0x080fe20000410000 */
[----:B------:R-:W-:Y:S01]  /*71a0*/  FADD.FTZ R49, R13, R49 ;  /* 0x000000310d317221 */ /* 0x000fe20000010000 */
[----:B------:R-:W-:Y:S01]  /*71b0*/  FFMA.FTZ R12, R232, R13, R15 ;  /* 0x0000000de80c7223 */ /* 0x000fe2000001000f */
[C---:B------:R-:W-:Y:S01]  /*71c0*/  FMUL.FTZ R15, R134.reuse, -R29 ;  /* 0x8000001d860f7220 */ /* 0x040fe20000410000 */
[----:B------:R-:W-:Y:S01]  /*71d0*/  FMUL.FTZ R134, R134, -R161 ;  /* 0x800000a186867220 */ /* 0x000fe20000410000 */
[----:B------:R-:W-:Y:S01]  /*71e0*/  FFMA.FTZ R13, R232, R41, -R230 ;  /* 0x00000029e80d7223 */ /* 0x000fe200000108e6 */
[----:B------:R-:W-:Y:S01]  /*71f0*/  FMUL.FTZ R41, R31, R212 ;  /* 0x000000d41f297220 */ /* 0x000fe20000410000 */
[C---:B------:R-:W-:Y:S01]  /*7200*/  FFMA.FTZ R15, R136.reuse, R161, R15 ;  /* 0x000000a1880f7223 */ /* 0x040fe2000001000f */
[----:B------:R-:W-:Y:S01]  /*7210*/  FFMA.FTZ R163, R136, R29, -R134 ;  /* 0x0000001d88a37223 */ /* 0x000fe20000010886 */
[----:B------:R-:W-:Y:S01]  /*7220*/  FFMA.FTZ R132, R127, -R90, R216 ;  /* 0x8000005a7f847223 */ /* 0x000fe200000100d8 */
[----:B------:R-:W-:Y:S01]  /*7230*/  FFMA.FTZ R41, R30, R238, -R41 ;  /* 0x000000ee1e297223 */ /* 0x000fe20000010829 */
[----:B------:R-:W-:Y:S01]  /*7240*/  FADD.FTZ R167, -R150, R15 ;  /* 0x0000000f96a77221 */ /* 0x000fe20000010100 */
[----:B------:R-:W-:Y:S01]  /*7250*/  FADD.FTZ R163, R152, R163 ;  /* 0x000000a398a37221 */ /* 0x000fe20000010000 */
[----:B------:R-:W-:Y:S01]  /*7260*/  FMUL.FTZ R15, R212, R90 ;  /* 0x0000005ad40f7220 */ /* 0x000fe20000410000 */
[----:B------:R-:W-:Y:S01]  /*7270*/  FMUL.FTZ R123, R214, R41 ;  /* 0x00000029d67b7220 */ /* 0x000fe20000410000 */
[C---:B------:R-:W-:Y:S01]  /*7280*/  FMUL.FTZ R41, R138.reuse, -R167 ;  /* 0x800000a78a297220 */ /* 0x040fe20000410000 */
[----:B------:R-:W-:Y:S01]  /*7290*/  FMUL.FTZ R138, R138, -R163 ;  /* 0x800000a38a8a7220 */ /* 0x000fe20000410000 */
[----:B------:R-:W-:Y:S01]  /*72a0*/  FFMA.FTZ R14, R132, R15, R121 ;  /* 0x0000000f840e7223 */ /* 0x000fe20000010079 */
[----:B------:R-:W-:Y:S01]  /*72b0*/  FMUL.FTZ R121, R31, R238 ;  /* 0x000000ee1f797220 */ /* 0x000fe20000410000 */
[C---:B------:R-:W-:Y:S01]  /*72c0*/  FFMA.FTZ R41, R140.reuse, R163, -R41 ;  /* 0x000000a38c297223 */ /* 0x040fe20000010829 */
[----:B------:R-:W-:Y:S01]  /*72d0*/  FFMA.FTZ R171, R140, R167, R138 ;  /* 0x000000a78cab7223 */ /* 0x000fe2000001008a */
[----:B------:R-:W-:Y:S01]  /*72e0*/  FMUL.FTZ R131, R214, R15 ;  /* 0x0000000fd6837220 */ /* 0x000fe20000410000 */
[----:B------:R-:W-:Y:S01]  /*72f0*/  FFMA.FTZ R121, R30, R212, R121 ;  /* 0x000000d41e797223 */ /* 0x000fe20000010079 */
[----:B------:R-:W-:Y:S01]  /*7300*/  FADD.FTZ R164, R164, R41 ;  /* 0x00000029a4a47221 */ /* 0x000fe20000010000 */
[----:B------:R-:W-:Y:S01]  /*7310*/  FADD.FTZ R171, -R162, R171 ;  /* 0x000000aba2ab7221 */ /* 0x000fe20000010100 */
[----:B------:R-:W-:Y:S01]  /*7320*/  FADD.FTZ R44, R15, R44 ;  /* 0x0000002c0f2c7221 */ /* 0x000fe20000010000 */
[----:B------:R-:W-:Y:S01]  /*7330*/  FMUL.FTZ R41, R31, R206 ;  /* 0x000000ce1f297220 */ /* 0x000fe20000410000 */
[----:B------:R-:W-:Y:S01]  /*7340*/  FFMA.FTZ R15, R132, R125, -R131 ;  /* 0x0000007d840f7223 */ /* 0x000fe20000010883 */
[C---:B------:R-:W-:Y:S01]  /*7350*/  FMUL.FTZ R134, R142.reuse, -R171 ;  /* 0x800000ab8e867220 */ /* 0x040fe20000410000 */
[----:B------:R-:W-:Y:S01]  /*7360*/  FMUL.FTZ R142, R142, -R164 ;  /* 0x800000a48e8e7220 */ /* 0x000fe20000410000 */
[----:B------:R-:W-:Y:S01]  /*7370*/  FFMA.FTZ R132, R132, R121, R123 ;  /* 0x0000007984847223 */ /* 0x000fe2000001007b */
[----:B------:R-:W-:-:S02]  /*7380*/  HADD2.F32 R125, -RZ, R6.H0_H0 ;  /* 0x20000006ff7d7230 */ /* 0x000fc40000004100 */
[-C--:B------:R-:W-:Y:S01]  /*7390*/  FMUL.FTZ R123, R211, R94.reuse ;  /* 0x0000005ed37b7220 */ /* 0x080fe20000410000 */
[----:B------:R-:W-:Y:S01]  /*73a0*/  FFMA.FTZ R121, R30, R211, -R41 ;  /* 0x000000d31e797223 */ /* 0x000fe20000010829 */
[----:B------:R-:W-:Y:S01]  /*73b0*/  FFMA.FTZ R177, R151, R171, R142 ;  /* 0x000000ab97b17223 */ /* 0x000fe2000001008e */
[-C--:B------:R-:W-:Y:S01]  /*73c0*/  FMUL.FTZ R140, R206, R94.reuse ;  /* 0x0000005ece8c7220 */ /* 0x080fe20000410000 */
[C---:B------:R-:W-:Y:S01]  /*73d0*/  FMUL.FTZ R136, R218.reuse, R123 ;  /* 0x0000007bda887220 */ /* 0x040fe20000410000 */
[----:B------:R-:W-:Y:S01]  /*73e0*/  FFMA.FTZ R183, R125, -R94, R220 ;  /* 0x8000005e7db77223 */ /* 0x000fe200000100dc */
[----:B------:R-:W-:Y:S01]  /*73f0*/  FFMA.FTZ R144, R129, R234, R144 ;  /* 0x000000ea81907223 */ /* 0x000fe20000010090 */
[----:B------:R-:W-:Y:S01]  /*7400*/  FMUL.FTZ R138, R218, R121 ;  /* 0x00000079da8a7220 */ /* 0x000fe20000410000 */
[----:B------:R-:W-:Y:S01]  /*7410*/  FFMA.FTZ R181, R107, -R218, R181 ;  /* 0x800000da6bb57223 */ /* 0x000fe200000100b5 */
[----:B------:R-:W-:Y:S01]  /*7420*/  FFMA.FTZ R121, R151, R164, -R134 ;  /* 0x000000a497797223 */ /* 0x000fe20000010886 */
[----:B------:R-:W-:Y:S01]  /*7430*/  FADD.FTZ R177, -R174, R177 ;  /* 0x000000b1aeb17221 */ /* 0x000fe20000010100 */
[----:B------:R-:W-:Y:S01]  /*7440*/  FADD.FTZ R45, R140, R45 ;  /* 0x0000002d8c2d7221 */ /* 0x000fe20000010000 */
[-C--:B------:R-:W-:Y:S01]  /*7450*/  FMUL.FTZ R218, R218, R140.reuse ;  /* 0x0000008cdada7220 */ /* 0x080fe20000410000 */
[----:B------:R-:W-:Y:S01]  /*7460*/  FFMA.FTZ R140, R183, R140, R136 ;  /* 0x0000008cb78c7223 */ /* 0x000fe20000010088 */
[----:B------:R-:W-:Y:S01]  /*7470*/  FADD.FTZ R47, R144, R47 ;  /* 0x0000002f902f7221 */ /* 0x000fe20000010000 */
[----:B------:R-:W-:-:S02]  /*7480*/  HADD2.F32 R149, -RZ, R8.H0_H0 ;  /* 0x20000008ff957230 */ /* 0x000fc40000004100 */
[----:B------:R-:W-:Y:S01]  /*7490*/  FMUL.FTZ R136, R164, R66 ;  /* 0x00000042a4887220 */ /* 0x000fe20000410000 */
[----:B------:R-:W-:Y:S01]  /*74a0*/  FADD.FTZ R170, R170, R121 ;  /* 0x00000079aaaa7221 */ /* 0x000fe20000010000 */
[----:B------:R-:W-:Y:S01]  /*74b0*/  FMUL.FTZ R144, R177, R64 ;  /* 0x00000040b1907220 */ /* 0x000fe20000410000 */
[----:B------:R-:W-:Y:S01]  /*74c0*/  FMUL.FTZ R148, R171, R66 ;  /* 0x00000042ab947220 */ /* 0x000fe20000410000 */
[----:B------:R-:W-:Y:S01]  /*74d0*/  FMUL.FTZ R150, R155, R136 ;  /* 0x000000889b967220 */ /* 0x000fe20000410000 */
[-C--:B------:R-:W-:Y:S01]  /*74e0*/  FFMA.FTZ R151, R149, -R64.reuse, R168 ;  /* 0x8000004095977223 */ /* 0x080fe200000100a8 */
[----:B------:R-:W-:Y:S01]  /*74f0*/  FMUL.FTZ R134, R170, R64 ;  /* 0x00000040aa867220 */ /* 0x000fe20000410000 */
[----:B------:R-:W-:Y:S01]  /*7500*/  FMUL.FTZ R146, R33, R144 ;  /* 0x0000009021927220 */ /* 0x000fe20000410000 */
[----:B------:R-:W-:Y:S01]  /*7510*/  FFMA.FTZ R142, R183, R123, -R218 ;  /* 0x0000007bb78e7223 */ /* 0x000fe200000108da */
[-C--:B------:R-:W-:Y:S01]  /*7520*/  FFMA.FTZ R123, R173, R148.reuse, -R150 ;  /* 0x00000094ad7b7223 */ /* 0x080fe20000010896 */
[----:B------:R-:W-:Y:S01]  /*7530*/  FMUL.FTZ R148, R155, R148 ;  /* 0x000000949b947220 */ /* 0x000fe20000410000 */
[----:B------:R-:W-:Y:S01]  /*7540*/  FFMA.FTZ R146, R151, R134, R146 ;  /* 0x0000008697927223 */ /* 0x000fe20000010092 */
[-C--:B------:R-:W-:Y:S01]  /*7550*/  FMUL.FTZ R185, R163, R68.reuse ;  /* 0x00000044a3b97220 */ /* 0x080fe20000410000 */
[----:B------:R-:W-:Y:S01]  /*7560*/  FMUL.FTZ R131, R167, R68 ;  /* 0x00000044a7837220 */ /* 0x000fe20000410000 */
[----:B------:R-:W-:Y:S01]  /*7570*/  FFMA.FTZ R121, R173, R136, R148 ;  /* 0x00000088ad797223 */ /* 0x000fe20000010094 */
[----:B------:R-:W-:Y:S01]  /*7580*/  FADD.FTZ R146, RZ, R146 ;  /* 0x00000092ff927221 */ /* 0x000fe20000010000 */
[----:B------:R-:W-:Y:S01]  /*7590*/  FMUL.FTZ R133, R157, R185 ;  /* 0x000000b99d857220 */ /* 0x000fe20000410000 */
[----:B------:R-:W-:Y:S01]  /*75a0*/  FMUL.FTZ R148, R33, R134 ;  /* 0x0000008621947220 */ /* 0x000fe20000410000 */
[----:B------:R-:W-:Y:S01]  /*75b0*/  FMUL.FTZ R187, R29, R70 ;  /* 0x000000461dbb7220 */ /* 0x000fe20000410000 */
[----:B------:R-:W-:Y:S01]  /*75c0*/  FADD.FTZ R121, R146, R121 ;  /* 0x0000007992797221 */ /* 0x000fe20000010000 */
[-C--:B------:R-:W-:Y:S01]  /*75d0*/  FFMA.FTZ R146, R178, R131.reuse, -R133 ;  /* 0x00000083b2927223 */ /* 0x080fe20000010885 */
[----:B------:R-:W-:Y:S01]  /*75e0*/  FFMA.FTZ R148, R151, R144, -R148 ;  /* 0x0000009097947223 */ /* 0x000fe20000010894 */
[----:B------:R-:W-:Y:S01]  /*75f0*/  FMUL.FTZ R131, R157, R131 ;  /* 0x000000839d837220 */ /* 0x000fe20000410000 */
[----:B------:R-:W-:Y:S01]  /*7600*/  FMUL.FTZ R133, R32, R187 ;  /* 0x000000bb20857220 */ /* 0x000fe20000410000 */
[----:B------:R-:W-:Y:S01]  /*7610*/  FFMA.FTZ R182, R141, -R72, R182 ;  /* 0x800000488db67223 */ /* 0x000fe200000100b6 */
[----:B------:R-:W-:Y:S01]  /*7620*/  FADD.FTZ R148, RZ, R148 ;  /* 0x00000094ff947221 */ /* 0x000fe20000010000 */
[----:B------:R-:W-:Y:S01]  /*7630*/  FFMA.FTZ R144, R178, R185, R131 ;  /* 0x000000b9b2907223 */ /* 0x000fe20000010083 */
[----:B------:R-:W-:Y:S01]  /*7640*/  FMUL.FTZ R131, R161, R70 ;  /* 0x00000046a1837220 */ /* 0x000fe20000410000 */
[----:B------:R-:W-:Y:S01]  /*7650*/  FMUL.FTZ R189, R165, R74 ;  /* 0x0000004aa5bd7220 */ /* 0x000fe20000410000 */
[----:B------:R-:W-:Y:S01]  /*7660*/  FADD.FTZ R123, R148, R123 ;  /* 0x0000007b947b7221 */ /* 0x000fe20000010000 */
[----:B------:R-:W-:Y:S01]  /*7670*/  FADD.FTZ R121, R121, R144 ;  /* 0x0000009079797221 */ /* 0x000fe20000010000 */
[-C--:B------:R-:W-:Y:S01]  /*7680*/  FFMA.FTZ R148, R180, R131.reuse, -R133 ;  /* 0x00000083b4947223 */ /* 0x080fe20000010885 */
[----:B------:R-:W-:Y:S01]  /*7690*/  FMUL.FTZ R131, R32, R131 ;  /* 0x0000008320837220 */ /* 0x000fe20000410000 */
[-C--:B------:R-:W-:Y:S01]  /*76a0*/  FMUL.FTZ R133, R153, R72.reuse ;  /* 0x0000004899857220 */ /* 0x080fe20000410000 */
[----:B------:R-:W-:Y:S01]  /*76b0*/  FMUL.FTZ R144, R160, R72 ;  /* 0x00000048a0907220 */ /* 0x000fe20000410000 */
[----:B------:R-:W-:Y:S01]  /*76c0*/  FADD.FTZ R123, R123, R146 ;  /* 0x000000927b7b7221 */ /* 0x000fe20000010000 */
[----:B------:R-:W-:Y:S01]  /*76d0*/  FFMA.FTZ R146, R180, R187, R131 ;  /* 0x000000bbb4927223 */ /* 0x000fe20000010083 */
[CC--:B------:R-:W-:Y:S01]  /*76e0*/  FMUL.FTZ R131, R159.reuse, R133.reuse ;  /* 0x000000859f837220 */ /* 0x0c0fe20000410000 */
[----:B------:R-:W-:Y:S01]  /*76f0*/  FMUL.FTZ R150, R159, R144 ;  /* 0x000000909f967220 */ /* 0x000fe20000410000 */
[----:B------:R-:W-:Y:S01]  /*7700*/  FMUL.FTZ R191, R191, R202 ;  /* 0x000000cabfbf7220 */ /* 0x000fe20000410000 */
[----:B------:R-:W-:Y:S01]  /*7710*/  FADD.FTZ R121, R121, R146 ;  /* 0x0000009279797221 */ /* 0x000fe20000010000 */
[C---:B------:R-:W-:Y:S01]  /*7720*/  FFMA.FTZ R146, R182.reuse, R144, R131 ;  /* 0x00000090b6927223 */ /* 0x040fe20000010083 */
[----:B------:R-:W-:Y:S01]  /*7730*/  FFMA.FTZ R150, R182, R133, -R150 ;  /* 0x00000085b6967223 */ /* 0x000fe20000010896 */
[-C--:B------:R-:W-:Y:S01]  /*7740*/  FFMA.FTZ R184, R139, -R74.reuse, R184 ;  /* 0x8000004a8bb87223 */ /* 0x080fe200000100b8 */
[----:B------:R-:W-:Y:S01]  /*7750*/  FMUL.FTZ R131, R169, R74 ;  /* 0x0000004aa9837220 */ /* 0x000fe20000410000 */
[----:B------:R-:W-:Y:S01]  /*7760*/  FMUL.FTZ R133, R154, R189 ;  /* 0x000000bd9a857220 */ /* 0x000fe20000410000 */
[----:B------:R-:W-:Y:S01]  /*7770*/  FFMA.FTZ R193, R193, R200, R191 ;  /* 0x000000c8c1c17223 */ /* 0x000fe200000100bf */
[----:B------:R-:W-:Y:S01]  /*7780*/  FMUL.FTZ R191, R228, R76 ;  /* 0x0000004ce4bf7220 */ /* 0x000fe20000410000 */
[----:B------:R-:W-:Y:S01]  /*7790*/  FADD.FTZ R123, R123, R148 ;  /* 0x000000947b7b7221 */ /* 0x000fe20000010000 */
[----:B------:R-:W-:Y:S01]  /*77a0*/  FFMA.FTZ R148, R184, R131, -R133 ;  /* 0x00000083b8947223 */ /* 0x000fe20000010885 */
[----:B------:R-:W-:-:S02]  /*77b0*/  HADD2.F32 R135, -RZ, R11.H1_H1 ;  /* 0x3000000bff877230 */ /* 0x000fc40000004100 */
[----:B------:R-:W-:Y:S01]  /*77c0*/  FMUL.FTZ R131, R154, R131 ;  /* 0x000000839a837220 */ /* 0x000fe20000410000 */
[-C--:B------:R-:W-:Y:S01]  /*77d0*/  FFMA.FTZ R186, R137, -R76.reuse, R186 ;  /* 0x8000004c89ba7223 */ /* 0x080fe200000100ba */
[----:B------:R-:W-:Y:S01]  /*77e0*/  FMUL.FTZ R199, R172, R76 ;  /* 0x0000004cacc77220 */ /* 0x000fe20000410000 */
[----:B------:R-:W-:Y:S01]  /*77f0*/  FMUL.FTZ R201, R156, R191 ;  /* 0x000000bf9cc97220 */ /* 0x000fe20000410000 */
[-C--:B------:R-:W-:Y:S01]  /*7800*/  FMUL.FTZ R197, R222, R78.reuse ;  /* 0x0000004edec57220 */ /* 0x080fe20000410000 */
[----:B------:R-:W-:Y:S01]  /*7810*/  FADD.FTZ R121, R121, R146 ;  /* 0x0000009279797221 */ /* 0x000fe20000010000 */
[----:B------:R-:W-:Y:S01]  /*7820*/  FFMA.FTZ R146, R184, R189, R131 ;  /* 0x000000bdb8927223 */ /* 0x000fe20000010083 */
[-C--:B------:R-:W-:Y:S01]  /*7830*/  FFMA.FTZ R188, R135, -R78.reuse, R188 ;  /* 0x8000004e87bc7223 */ /* 0x080fe200000100bc */
[----:B------:R-:W-:Y:S01]  /*7840*/  FMUL.FTZ R133, R224, R78 ;  /* 0x0000004ee0857220 */ /* 0x000fe20000410000 */
[----:B------:R-:W-:Y:S01]  /*7850*/  FFMA.FTZ R152, R186, R199, -R201 ;  /* 0x000000c7ba987223 */ /* 0x000fe200000108c9 */
[----:B------:R-:W-:Y:S01]  /*7860*/  FMUL.FTZ R131, R158, R197 ;  /* 0x000000c59e837220 */ /* 0x000fe20000410000 */
[----:B------:R-:W-:Y:S01]  /*7870*/  FMUL.FTZ R199, R156, R199 ;  /* 0x000000c79cc77220 */ /* 0x000fe20000410000 */
[----:B------:R-:W-:Y:S01]  /*7880*/  FADD.FTZ R123, R123, R150 ;  /* 0x000000967b7b7221 */ /* 0x000fe20000010000 */
[----:B------:R-:W-:Y:S01]  /*7890*/  FADD.FTZ R121, R121, R146 ;  /* 0x0000009279797221 */ /* 0x000fe20000010000 */
[----:B------:R-:W-:Y:S01]  /*78a0*/  FFMA.FTZ R203, R188, R133, -R131 ;  /* 0x00000085bccb7223 */ /* 0x000fe20000010883 */
[----:B------:R-:W-:Y:S01]  /*78b0*/  FFMA.FTZ R146, R186, R191, R199 ;  /* 0x000000bfba927223 */ /* 0x000fe200000100c7 */
[----:B------:R-:W-:Y:S01]  /*78c0*/  FMUL.FTZ R131, R158, R133 ;  /* 0x000000859e837220 */ /* 0x000fe20000410000 */
[----:B------:R-:W-:Y:S01]  /*78d0*/  FADD.FTZ R123, R123, R148 ;  /* 0x000000947b7b7221 */ /* 0x000fe20000010000 */
[----:B------:R-:W-:Y:S01]  /*78e0*/  FFMA.FTZ R41, R107, R220, R244 ;  /* 0x000000dc6b297223 */ /* 0x000fe200000100f4 */
[----:B------:R-:W-:-:S02]  /*78f0*/  HADD2.F32 R133, -RZ, R4.H0_H0 ;  /* 0x20000004ff857230 */ /* 0x000fc40000004100 */
[-C--:B------:R-:W-:Y:S01]  /*7900*/  FMUL.FTZ R199, R210, R80.reuse ;  /* 0x00000050d2c77220 */ /* 0x080fe20000410000 */
[----:B------:R-:W-:Y:S01]  /*7910*/  FADD.FTZ R121, R121, R146 ;  /* 0x0000009279797221 */ /* 0x000fe20000010000 */
[----:B------:R-:W-:Y:S01]  /*7920*/  FADD.FTZ R152, R123, R152 ;  /* 0x000000987b987221 */ /* 0x000fe20000010000 */
[----:B------:R-:W-:Y:S01]  /*7930*/  FFMA.FTZ R146, R188, R197, R131 ;  /* 0x000000c5bc927223 */ /* 0x000fe20000010083 */
[----:B------:R-:W-:Y:S02]  /*7940*/  HADD2.F32 R123, -RZ, R6.H1_H1 ;  /* 0x30000006ff7b7230 */ /* 0x000fe40000004100 */
[----:B------:R-:W-:Y:S01]  /*7950*/  FFMA.FTZ R150, R108, R207, R41 ;  /* 0x000000cf6c967223 */ /* 0x000fe20000010029 */
[----:B------:R-:W-:Y:S01]  /*7960*/  FFMA.FTZ R190, R133, -R80, R190 ;  /* 0x8000005085be7223 */ /* 0x000fe200000100be */
[----:B------:R-:W-:Y:S01]  /*7970*/  FMUL.FTZ R162, R195, R96 ;  /* 0x00000060c3a27220 */ /* 0x000fe20000410000 */
[----:B------:R-:W-:Y:S01]  /*7980*/  FMUL.FTZ R41, R198, R80 ;  /* 0x00000050c6297220 */ /* 0x000fe20000410000 */
[----:B------:R-:W-:Y:S01]  /*7990*/  FMUL.FTZ R209, R166, R199 ;  /* 0x000000c7a6d17220 */ /* 0x000fe20000410000 */
[----:B------:R-:W-:-:S02]  /*79a0*/  HADD2.F32 R131, -RZ, R4.H1_H1 ;  /* 0x30000004ff837230 */ /* 0x000fc40000004100 */
[----:B------:R-:W-:Y:S01]  /*79b0*/  FMUL.FTZ R201, R204, R86 ;  /* 0x00000056ccc97220 */ /* 0x000fe20000410000 */
[----:B------:R-:W-:Y:S01]  /*79c0*/  FADD.FTZ R121, R121, R146 ;  /* 0x0000009279797221 */ /* 0x000fe20000010000 */
[----:B------:R-:W-:Y:S01]  /*79d0*/  FMUL.FTZ R148, R196, R96 ;  /* 0x00000060c4947220 */ /* 0x000fe20000410000 */
[----:B------:R-:W-:Y:S01]  /*79e0*/  FMUL.FTZ R146, R205, R162 ;  /* 0x000000a2cd927220 */ /* 0x000fe20000410000 */
[----:B------:R-:W-:Y:S01]  /*79f0*/  FFMA.FTZ R207, R123, -R96, R207 ;  /* 0x800000607bcf7223 */ /* 0x000fe200000100cf */
[-C--:B------:R-:W-:Y:S01]  /*7a00*/  FFMA.FTZ R209, R190, R41.reuse, -R209 ;  /* 0x00000029bed17223 */ /* 0x080fe200000108d1 */
[----:B------:R-:W-:Y:S01]  /*7a10*/  FMUL.FTZ R41, R166, R41 ;  /* 0x00000029a6297220 */ /* 0x000fe20000410000 */
[-C--:B------:R-:W-:Y:S01]  /*7a20*/  FFMA.FTZ R194, R131, -R86.reuse, R194 ;  /* 0x8000005683c27223 */ /* 0x080fe200000100c2 */
[----:B------:R-:W-:Y:S01]  /*7a30*/  FMUL.FTZ R217, R208, R86 ;  /* 0x00000056d0d97220 */ /* 0x000fe20000410000 */
[----:B------:R-:W-:Y:S01]  /*7a40*/  FMUL.FTZ R219, R192, R201 ;  /* 0x000000c9c0db7220 */ /* 0x000fe20000410000 */
[----:B------:R-:W-:Y:S01]  /*7a50*/  FADD.FTZ R42, R148, R42 ;  /* 0x0000002a942a7221 */ /* 0x000fe20000010000 */
[-C--:B------:R-:W-:Y:S01]  /*7a60*/  FFMA.FTZ R146, R207, R148.reuse, R146 ;  /* 0x00000094cf927223 */ /* 0x080fe20000010092 */
[----:B------:R-:W-:Y:S01]  /*7a70*/  FMUL.FTZ R168, R205, R148 ;  /* 0x00000094cda87220 */ /* 0x000fe20000410000 */
[----:B------:R-:W-:Y:S01]  /*7a80*/  FFMA.FTZ R148, R190, R199, R41 ;  /* 0x000000c7be947223 */ /* 0x000fe20000010029 */
[-C--:B------:R-:W-:Y:S01]  /*7a90*/  FFMA.FTZ R219, R194, R217.reuse, -R219 ;  /* 0x000000d9c2db7223 */ /* 0x080fe200000108db */
[----:B------:R-:W-:Y:S01]  /*7aa0*/  FADD.FTZ R152, R152, R203 ;  /* 0x000000cb98987221 */ /* 0x000fe20000010000 */
[----:B------:R-:W-:Y:S01]  /*7ab0*/  FMUL.FTZ R217, R192, R217 ;  /* 0x000000d9c0d97220 */ /* 0x000fe20000410000 */
[----:B------:R-:W-:Y:S01]  /*7ac0*/  FADD.FTZ R148, R121, R148 ;  /* 0x0000009479947221 */ /* 0x000fe20000010000 */
[----:B------:R-:W-:-:S02]  /*7ad0*/  HADD2.F32 R121, -RZ, R7.H0_H0 ;  /* 0x20000007ff797230 */ /* 0x000fc40000004100 */
[----:B------:R-:W-:Y:S01]  /*7ae0*/  FADD.FTZ R152, R152, R209 ;  /* 0x000000d198987221 */ /* 0x000fe20000010000 */
[----:B------:R-:W-:Y:S01]  /*7af0*/  FFMA.FTZ R217, R194, R201, R217 ;  /* 0x000000c9c2d97223 */ /* 0x000fe200000100d9 */
[----:B------:R-:W-:Y:S01]  /*7b00*/  FMUL.FTZ R209, R179, R98 ;  /* 0x00000062b3d17220 */ /* 0x000fe20000410000 */
[----:B------:R-:W-:Y:S01]  /*7b10*/  FFMA.FTZ R203, R109, R202, R150 ;  /* 0x000000ca6dcb7223 */ /* 0x000fe20000010096 */
[-C--:B------:R-:W-:Y:S01]  /*7b20*/  FMUL.FTZ R41, R175, R98.reuse ;  /* 0x00000062af297220 */ /* 0x080fe20000410000 */
[----:B------:R-:W-:Y:S01]  /*7b30*/  FADD.FTZ R217, R148, R217 ;  /* 0x000000d994d97221 */ /* 0x000fe20000010000 */
[----:B------:R-:W-:Y:S01]  /*7b40*/  FMUL.FTZ R221, R200, R209 ;  /* 0x000000d1c8dd7220 */ /* 0x000fe20000410000 */
[----:B------:R-:W-:Y:S01]  /*7b50*/  FFMA.FTZ R202, R121, -R98, R202 ;  /* 0x8000006279ca7223 */ /* 0x000fe200000100ca */
[----:B------:R-:W-:Y:S01]  /*7b60*/  FADD.FTZ R152, R152, R219 ;  /* 0x000000db98987221 */ /* 0x000fe20000010000 */
[-C--:B------:R-:W-:Y:S01]  /*7b70*/  FMUL.FTZ R148, R200, R41.reuse ;  /* 0x00000029c8947220 */ /* 0x080fe20000410000 */
[----:B------:R-:W-:Y:S01]  /*7b80*/  FADD.FTZ R43, R41, R43 ;  /* 0x0000002b292b7221 */ /* 0x000fe20000010000 */
[----:B------:R-:W-:Y:S01]  /*7b90*/  FFMA.FTZ R221, R202, R41, R221 ;  /* 0x00000029cadd7223 */ /* 0x000fe200000100dd */
[----:B------:R-:W-:Y:S01]  /*7ba0*/  FADD.FTZ R217, R217, R14 ;  /* 0x0000000ed9d97221 */ /* 0x000fe20000010000 */
[----:B------:R-:W-:Y:S01]  /*7bb0*/  FADD.FTZ R152, R152, R15 ;  /* 0x0000000f98987221 */ /* 0x000fe20000010000 */
[----:B------:R-:W-:-:S02]  /*7bc0*/  HADD2.F32 R41, -RZ, R7.H1_H1 ;  /* 0x30000007ff297230 */ /* 0x000fc40000004100 */
[----:B------:R-:W-:Y:S01]  /*7bd0*/  FMUL.FTZ R14, R3, R100 ;  /* 0x00000064030e7220 */ /* 0x000fe20000410000 */
[----:B------:R-:W-:Y:S01]  /*7be0*/  FADD.FTZ R193, RZ, R193 ;  /* 0x000000c1ffc17221 */ /* 0x000fe20000010000 */
[----:B------:R-:W-:Y:S01]  /*7bf0*/  FADD.FTZ R13, R152, R13 ;  /* 0x0000000d980d7221 */ /* 0x000fe20000010000 */
[----:B------:R-:W-:Y:S01]  /*7c00*/  FADD.FTZ R217, R217, R12 ;  /* 0x0000000cd9d97221 */ /* 0x000fe20000010000 */
[----:B------:R-:W-:Y:S01]  /*7c10*/  FFMA.FTZ R148, R202, R209, -R148 ;  /* 0x000000d1ca947223 */ /* 0x000fe20000010894 */
[----:B------:R-:W-:Y:S01]  /*7c20*/  FFMA.FTZ R203, R110, R226, R203 ;  /* 0x000000e26ecb7223 */ /* 0x000fe200000100cb */
[----:B------:R-:W-:Y:S01]  /*7c30*/  FMUL.FTZ R15, R2, R100 ;  /* 0x00000064020f7220 */ /* 0x000fe20000410000 */
[----:B------:R-:W-:Y:S01]  /*7c40*/  FMUL.FTZ R209, R193, R14 ;  /* 0x0000000ec1d17220 */ /* 0x000fe20000410000 */
[----:B------:R-:W-:Y:S01]  /*7c50*/  FFMA.FTZ R226, R41, -R100, R226 ;  /* 0x8000006429e27223 */ /* 0x000fe200000100e2 */
[----:B------:R-:W-:Y:S01]  /*7c60*/  FFMA.FTZ R168, R207, R162, -R168 ;  /* 0x000000a2cfa87223 */ /* 0x000fe200000108a8 */
[----:B------:R-:W-:Y:S01]  /*7c70*/  FADD.FTZ R13, R13, R142 ;  /* 0x0000008e0d0d7221 */ /* 0x000fe20000010000 */
[----:B------:R-:W-:Y:S01]  /*7c80*/  FADD.FTZ R217, R217, R140 ;  /* 0x0000008cd9d97221 */ /* 0x000fe20000010000 */
        /* <DEDUP_REMOVED lines=10> */
[----:B------:R-:W0:Y:S01]  /*7d30*/  SHFL.DOWN PT, R217, R203, 0x1, 0x1f ;  /* 0x08201f00cbd97f89 */ /* 0x000e2200000e0000 */
[----:B------:R-:W-:Y:S01]  /*7d40*/  FFMA.FTZ R142, R110, -R193, R15 ;  /* 0x800000c16e8e7223 */ /* 0x000fe2000001000f */
[----:B------:R-:W-:Y:S01]  /*7d50*/  FADD.FTZ R148, R13, R14 ;  /* 0x0000000e0d947221 */ /* 0x000fe20000010000 */
[----:B------:R-:W-:Y:S01]  /*7d60*/  FADD.FTZ R12, R146, R209 ;  /* 0x000000d1920c7221 */ /* 0x000fe20000010000 */
[C---:B------:R-:W-:Y:S01]  /*7d70*/  FMUL.FTZ R15, R31.reuse, R196 ;  /* 0x000000c41f0f7220 */ /* 0x040fe20000410000 */
[C---:B------:R-:W-:Y:S01]  /*7d80*/  FMUL.FTZ R211, R31.reuse, R211 ;  /* 0x000000d31fd37220 */ /* 0x040fe20000410000 */
[----:B------:R-:W1:Y:S01]  /*7d90*/  SHFL.DOWN PT, R150, R142, 0x1, 0x1f ;  /* 0x08201f008e967f89 */ /* 0x000e6200000e0000 */
[----:B------:R-:W-:Y:S01]  /*7da0*/  FMUL.FTZ R13, R31, R204 ;  /* 0x000000cc1f0d7220 */ /* 0x000fe20000410000 */
[C---:B------:R-:W-:Y:S01]  /*7db0*/  FFMA.FTZ R14, R30.reuse, R195, -R15 ;  /* 0x000000c31e0e7223 */ /* 0x040fe2000001080f */
[C---:B------:R-:W-:Y:S01]  /*7dc0*/  FFMA.FTZ R211, R30.reuse, R206, R211 ;  /* 0x000000ce1ed37223 */ /* 0x040fe200000100d3 */
[----:B------:R-:W2:Y:S01]  /*7dd0*/  SHFL.DOWN PT, R146, R148, 0x1, 0x1f ;  /* 0x08201f0094927f89 */ /* 0x000ea200000e0000 */
[----:B------:R-:W-:Y:S01]  /*7de0*/  FFMA.FTZ R181, R127, R212, R132 ;  /* 0x000000d47fb57223 */ /* 0x000fe20000010084 */
[-C--:B------:R-:W-:Y:S01]  /*7df0*/  FFMA.FTZ R15, R30, R208.reuse, -R13 ;  /* 0x000000d01e0f7223 */ /* 0x080fe2000001080d */
[----:B------:R-:W-:Y:S01]  /*7e00*/  FMUL.FTZ R13, R31, R208 ;  /* 0x000000d01f0d7220 */ /* 0x000fe20000410000 */
[----:B------:R-:W3:Y:S01]  /*7e10*/  SHFL.DOWN PT, R209, R12, 0x1, 0x1f ;  /* 0x08201f000cd17f89 */ /* 0x000ee200000e0000 */
[----:B------:R-:W-:Y:S01]  /*7e20*/  FFMA.FTZ R138, R183, R211, R138 ;  /* 0x000000d3b78a7223 */ /* 0x000fe2000001008a */
[----:B------:R-:W-:Y:S01]  /*7e30*/  FADD.FTZ R38, R181, R38 ;  /* 0x00000026b5267221 */ /* 0x000fe20000010000 */
[----:B------:R-:W-:Y:S01]  /*7e40*/  FMUL.FTZ R140, R205, R14 ;  /* 0x0000000ecd8c7220 */ /* 0x000fe20000410000 */
[----:B------:R-:W-:Y:S01]  /*7e50*/  FMUL.FTZ R183, R192, R15 ;  /* 0x0000000fc0b77220 */ /* 0x000fe20000410000 */
[----:B------:R-:W-:Y:S01]  /*7e60*/  FFMA.FTZ R181, R30, R204, R13 ;  /* 0x000000cc1eb57223 */ /* 0x000fe2000001000d */
[----:B------:R-:W-:Y:S01]  /*7e70*/  MOV R14, R203 ;  /* 0x000000cb000e7202 */ /* 0x000fe20000000f00 */
[----:B------:R-:W-:Y:S01]  /*7e80*/  FMUL.FTZ R195, R31, R195 ;  /* 0x000000c31fc37220 */ /* 0x000fe20000410000 */
[----:B------:R-:W-:Y:S01]  /*7e90*/  MOV R15, R142 ;  /* 0x0000008e000f7202 */ /* 0x000fe20000000f00 */
[----:B------:R-:W-:Y:S01]  /*7ea0*/  FFMA.FTZ R138, R125, R206, R138 ;  /* 0x000000ce7d8a7223 */ /* 0x000fe2000001008a */
[----:B------:R-:W-:Y:S01]  /*7eb0*/  MOV R13, R148 ;  /* 0x00000094000d7202 */ /* 0x000fe20000000f00 */
[----:B0-----:R-:W-:Y:S01]  /*7ec0*/  @!P4 FADD.FTZ R14, R14, R217 ;  /* 0x000000d90e0ec221 */ /* 0x001fe20000010000 */
[----:B------:R-:W-:Y:S01]  /*7ed0*/  FFMA.FTZ R132, R30, R196, R195 ;  /* 0x000000c41e847223 */ /* 0x000fe200000100c3 */
[----:B------:R-:W-:Y:S01]  /*7ee0*/  FADD.FTZ R39, R201, R39 ;  /* 0x00000027c9277221 */ /* 0x000fe20000010000 */
[----:B------:R-:W-:Y:S01]  /*7ef0*/  FADD.FTZ R37, R138, R37 ;  /* 0x000000258a257221 */ /* 0x000fe20000010000 */
[----:B------:R-:W-:Y:S01]  /*7f00*/  FFMA.FTZ R194, R194, R181, R183 ;  /* 0x000000b5c2c27223 */ /* 0x000fe200000100b7 */
[----:B-1----:R-:W-:Y:S01]  /*7f10*/  @!P4 FADD.FTZ R15, R15, R150 ;  /* 0x000000960f0fc221 */ /* 0x002fe20000010000 */
[----:B------:R-:W-:Y:S01]  /*7f20*/  FFMA.FTZ R132, R207, R132, R140 ;  /* 0x00000084cf847223 */ /* 0x000fe2000001008c */
[----:B------:R-:W0:Y:S01]  /*7f30*/  SHFL.DOWN PT, R203, R14, 0x2, 0x1f ;  /* 0x08401f000ecb7f89 */ /* 0x000e2200000e0000 */
[----:B------:R-:W-:Y:S01]  /*7f40*/  FMUL.FTZ R183, R31, R175 ;  /* 0x000000af1fb77220 */ /* 0x000fe20000410000 */
[----:B--2---:R-:W-:Y:S01]  /*7f50*/  @!P4 FADD.FTZ R13, R13, R146 ;  /* 0x000000920d0dc221 */ /* 0x004fe20000010000 */
[----:B------:R-:W-:Y:S01]  /*7f60*/  FMUL.FTZ R181, R31, R210 ;  /* 0x000000d21fb57220 */ /* 0x000fe20000410000 */
[----:B------:R-:W1:Y:S01]  /*7f70*/  SHFL.DOWN PT, R140, R15, 0x2, 0x1f ;  /* 0x08401f000f8c7f89 */ /* 0x000e6200000e0000 */
[----:B------:R-:W-:Y:S01]  /*7f80*/  FADD.FTZ R36, R199, R36 ;  /* 0x00000024c7247221 */ /* 0x000fe20000010000 */
[----:B---3--:R-:W-:Y:S01]  /*7f90*/  @!P4 FADD.FTZ R12, R209, R12 ;  /* 0x0000000cd10cc221 */ /* 0x008fe20000010000 */
[----:B------:R-:W-:Y:S01]  /*7fa0*/  ISETP.GT.AND P4, PT, R55, 0x1d, PT ;  /* 0x0000001d3700780c */ /* 0x000fe20003f84270 */
[----:B------:R-:W2:Y:S01]  /*7fb0*/  SHFL.DOWN PT, R138, R13, 0x2, 0x1f ;  /* 0x08401f000d8a7f89 */ /* 0x000ea200000e0000 */
[C---:B------:R-:W-:Y:S01]  /*7fc0*/  FFMA.FTZ R199, R30.reuse, R179, -R183 ;  /* 0x000000b31ec77223 */ /* 0x040fe200000108b7 */
[-C--:B------:R-:W-:Y:S01]  /*7fd0*/  FFMA.FTZ R183, R30, R198.reuse, -R181 ;  /* 0x000000c61eb77223 */ /* 0x080fe200000108b5 */
[----:B------:R-:W-:Y:S01]  /*7fe0*/  FMUL.FTZ R181, R31, R198 ;  /* 0x000000c61fb57220 */ /* 0x000fe20000410000 */
[----:B------:R-:W3:Y:S01]  /*7ff0*/  SHFL.DOWN PT, R201, R12, 0x2, 0x1f ;  /* 0x08401f000cc97f89 */ /* 0x000ee200000e0000 */
[----:B------:R-:W-:Y:S01]  /*8000*/  FFMA.FTZ R195, R123, R196, R132 ;  /* 0x000000c47bc37223 */ /* 0x000fe20000010084 */
[----:B------:R-:W-:Y:S01]  /*8010*/  FMUL.FTZ R183, R166, R183 ;  /* 0x000000b7a6b77220 */ /* 0x000fe20000410000 */
[----:B------:R-:W-:Y:S01]  /*8020*/  FFMA.FTZ R181, R30, R210, R181 ;  /* 0x000000d21eb57223 */ /* 0x000fe200000100b5 */
[----:B------:R-:W-:Y:S01]  /*8030*/  FMUL.FTZ R132, R31, R179 ;  /* 0x000000b31f847220 */ /* 0x000fe20000410000 */
[----:B------:R-:W-:Y:S01]  /*8040*/  FADD.FTZ R82, R195, R82 ;  /* 0x00000052c3527221 */ /* 0x000fe20000010000 */
[----:B------:R-:W-:Y:S01]  /*8050*/  FMUL.FTZ R199, R200, R199 ;  /* 0x000000c7c8c77220 */ /* 0x000fe20000410000 */
[----:B------:R-:W-:Y:S01]  /*8060*/  FFMA.FTZ R190, R190, R181, R183 ;  /* 0x000000b5bebe7223 */ /* 0x000fe200000100b7 */
[----:B------:R-:W-:Y:S01]  /*8070*/  FFMA.FTZ R179, R30, R175, R132 ;  /* 0x000000af1eb37223 */ /* 0x000fe20000010084 */
[----:B------:R-:W-:Y:S01]  /*8080*/  FADD.FTZ R57, R191, R57 ;  /* 0x00000039bf397221 */ /* 0x000fe20000010000 */
[----:B------:R-:W-:Y:S01]  /*8090*/  FFMA.FTZ R194, R131, R204, R194 ;  /* 0x000000cc83c27223 */ /* 0x000fe200000100c2 */
[----:B------:R-:W-:Y:S01]  /*80a0*/  FFMA.FTZ R181, R133, R210, R190 ;  /* 0x000000d285b57223 */ /* 0x000fe200000100be */
[----:B0-----:R-:W-:Y:S01]  /*80b0*/  @!P4 FADD.FTZ R14, R14, R203 ;  /* 0x000000cb0e0ec221 */ /* 0x001fe20000010000 */
[----:B------:R-:W-:Y:S01]  /*80c0*/  FFMA.FTZ R202, R202, R179, R199 ;  /* 0x000000b3caca7223 */ /* 0x000fe200000100c7 */
[----:B------:R-:W-:Y:S01]  /*80d0*/  FMUL.FTZ R179, R31, R2 ;  /* 0x000000021fb37220 */ /* 0x000fe20000410000 */
[----:B------:R-:W-:Y:S01]  /*80e0*/  FADD.FTZ R124, R181, R124 ;  /* 0x0000007cb57c7221 */ /* 0x000fe20000010000 */
        /* <DEDUP_REMOVED lines=11> */
[----:B------:R-:W-:Y:S01]  /*81a0*/  FMUL.FTZ R193, R193, R132 ;  /* 0x00000084c1c17220 */ /* 0x000fe20000410000 */
[C---:B------:R-:W-:Y:S01]  /*81b0*/  FFMA.FTZ R3, R30.reuse, R2, R3 ;  /* 0x000000021e037223 */ /* 0x040fe20000010003 */
[----:B------:R-:W3:Y:S01]  /*81c0*/  SHFL.DOWN PT, R183, R12, 0x4, 0x1f ;  /* 0x08801f000cb77f89 */ /* 0x000ee200000e0000 */
[-C--:B------:R-:W-:Y:S01]  /*81d0*/  FFMA.FTZ R179, R30, R224.reuse, -R179 ;  /* 0x000000e01eb37223 */ /* 0x080fe200000108b3 */
[C---:B------:R-:W-:Y:S01]  /*81e0*/  FMUL.FTZ R175, R31.reuse, R224 ;  /* 0x000000e01faf7220 */ /* 0x040fe20000410000 */
[----:B------:R-:W-:Y:S01]  /*81f0*/  FFMA.FTZ R226, R226, R3, R193 ;  /* 0x00000003e2e27223 */ /* 0x000fe200000100c1 */
[----:B------:R-:W-:Y:S01]  /*8200*/  FMUL.FTZ R3, R31, R228 ;  /* 0x000000e41f037220 */ /* 0x000fe20000410000 */
[----:B------:R-:W-:Y:S01]  /*8210*/  FMUL.FTZ R179, R158, R179 ;  /* 0x000000b39eb37220 */ /* 0x000fe20000410000 */
[C---:B------:R-:W-:Y:S01]  /*8220*/  FFMA.FTZ R175, R30.reuse, R222, R175 ;  /* 0x000000de1eaf7223 */ /* 0x040fe200000100af */
[----:B------:R-:W-:Y:S01]  /*8230*/  FFMA.FTZ R181, R41, R2, R226 ;  /* 0x0000000229b57223 */ /* 0x000fe200000100e2 */
[----:B------:R-:W-:Y:S01]  /*8240*/  FFMA.FTZ R3, R30, R172, -R3 ;  /* 0x000000ac1e037223 */ /* 0x000fe20000010803 */
[----:B------:R-:W-:Y:S01]  /*8250*/  FMUL.FTZ R2, R31, R165 ;  /* 0x000000a51f027220 */ /* 0x000fe20000410000 */
[----:B------:R-:W-:Y:S01]  /*8260*/  FFMA.FTZ R188, R188, R175, R179 ;  /* 0x000000afbcbc7223 */ /* 0x000fe200000100b3 */
[----:B------:R-:W-:Y:S01]  /*8270*/  FADD.FTZ R117, R194, R117 ;  /* 0x00000075c2757221 */ /* 0x000fe20000010000 */
[----:B0-----:R-:W-:Y:S01]  /*8280*/  @!P4 FADD.FTZ R14, R14, R195 ;  /* 0x000000c30e0ec221 */ /* 0x001fe20000010000 */
[----:B------:R-:W-:Y:S01]  /*8290*/  FMUL.FTZ R179, R156, R3 ;  /* 0x000000039cb37220 */ /* 0x000fe20000410000 */
[----:B------:R-:W-:Y:S01]  /*82a0*/  FFMA.FTZ R175, R135, R222, R188 ;  /* 0x000000de87af7223 */ /* 0x000fe200000100bc */
[----:B------:R-:W-:Y:S01]  /*82b0*/  FMUL.FTZ R3, R31, R172 ;  /* 0x000000ac1f037220 */ /* 0x000fe20000410000 */
[----:B-1----:R-:W-:Y:S01]  /*82c0*/  @!P4 FADD.FTZ R15, R15, R140 ;  /* 0x0000008c0f0fc221 */ /* 0x002fe20000010000 */
[----:B------:R-:W0:Y:S01]  /*82d0*/  SHFL.DOWN PT, R191, R14, 0x8, 0x1f ;  /* 0x09001f000ebf7f89 */ /* 0x000e2200000e0000 */
[----:B------:R-:W-:Y:S01]  /*82e0*/  FADD.FTZ R120, R175, R120 ;  /* 0x00000078af787221 */ /* 0x000fe20000010000 */
[C---:B------:R-:W-:Y:S01]  /*82f0*/  FFMA.FTZ R175, R30.reuse, R228, R3 ;  /* 0x000000e41eaf7223 */ /* 0x040fe20000010003 */
[----:B--2---:R-:W-:Y:S01]  /*8300*/  @!P4 FADD.FTZ R13, R13, R138 ;  /* 0x0000008a0d0dc221 */ /* 0x004fe20000010000 */
[-C--:B------:R-:W-:Y:S01]  /*8310*/  FFMA.FTZ R3, R30, R169.reuse, -R2 ;  /* 0x000000a91e037223 */ /* 0x080fe20000010802 */
[----:B------:R-:W1:Y:S01]  /*8320*/  SHFL.DOWN PT, R138, R15, 0x8, 0x1f ;  /* 0x09001f000f8a7f89 */ /* 0x000e6200000e0000 */
[----:B------:R-:W-:Y:S01]  /*8330*/  FMUL.FTZ R169, R31, R169 ;  /* 0x000000a91fa97220 */ /* 0x000fe20000410000 */
[----:B---3--:R-:W-:Y:S01]  /*8340*/  @!P4 FADD.FTZ R12, R12, R183 ;  /* 0x000000b70c0cc221 */ /* 0x008fe20000010000 */
[----:B------:R-:W-:Y:S01]  /*8350*/  ISETP.GT.AND P4, PT, R55, 0x17, PT ;  /* 0x000000173700780c */ /* 0x000fe20003f84270 */
[----:B------:R-:W2:Y:S01]  /*8360*/  SHFL.DOWN PT, R132, R13, 0x8, 0x1f ;  /* 0x09001f000d847f89 */ /* 0x000ea200000e0000 */
[----:B------:R-:W-:Y:S01]  /*8370*/  FFMA.FTZ R186, R186, R175, R179 ;  /* 0x000000afbaba7223 */ /* 0x000fe200000100b3 */
[----:B------:R-:W-:Y:S01]  /*8380*/  FMUL.FTZ R175, R154, R3 ;  /* 0x000000039aaf7220 */ /* 0x000fe20000410000 */
[----:B------:R-:W-:Y:S01]  /*8390*/  FFMA.FTZ R169, R30, R165, R169 ;  /* 0x000000a51ea97223 */ /* 0x000fe200000100a9 */
[----:B------:R-:W3:Y:S01]  /*83a0*/  SHFL.DOWN PT, R183, R12, 0x8, 0x1f ;  /* 0x09001f000cb77f89 */ /* 0x000ee200000e0000 */
[----:B------:R-:W-:Y:S01]  /*83b0*/  FMUL.FTZ R3, R31, R160 ;  /* 0x000000a01f037220 */ /* 0x000fe20000410000 */
[----:B------:R-:W-:Y:S01]  /*83c0*/  FFMA.FTZ R186, R137, R228, R186 ;  /* 0x000000e489ba7223 */ /* 0x000fe200000100ba */
[----:B------:R-:W-:Y:S01]  /*83d0*/  FFMA.FTZ R184, R184, R169, R175 ;  /* 0x000000a9b8b87223 */ /* 0x000fe200000100af */
[----:B------:R-:W-:Y:S01]  /*83e0*/  FADD.FTZ R126, R197, R126 ;  /* 0x0000007ec57e7221 */ /* 0x000fe20000010000 */
[CC--:B------:R-:W-:Y:S01]  /*83f0*/  FFMA.FTZ R2, R30.reuse, R153.reuse, -R3 ;  /* 0x000000991e027223 */ /* 0x0c0fe20000010803 */
[C---:B------:R-:W-:Y:S01]  /*8400*/  FMUL.FTZ R153, R31.reuse, R153 ;  /* 0x000000991f997220 */ /* 0x040fe20000410000 */
[----:B------:R-:W-:Y:S01]  /*8410*/  FMUL.FTZ R3, R31, R29 ;  /* 0x0000001d1f037220 */ /* 0x000fe20000410000 */
[----:B------:R-:W-:Y:S01]  /*8420*/  FFMA.FTZ R184, R139, R165, R184 ;  /* 0x000000a58bb87223 */ /* 0x000fe200000100b8 */
[----:B------:R-:W-:Y:S01]  /*8430*/  FMUL.FTZ R159, R159, R2 ;  /* 0x000000029f9f7220 */ /* 0x000fe20000410000 */
[----:B------:R-:W-:Y:S01]  /*8440*/  FFMA.FTZ R153, R30, R160, R153 ;  /* 0x000000a01e997223 */ /* 0x000fe20000010099 */
[----:B0-----:R-:W-:Y:S01]  /*8450*/  @!P4 FADD.FTZ R14, R14, R191 ;  /* 0x000000bf0e0ec221 */ /* 0x001fe20000010000 */
[----:B------:R-:W-:Y:S01]  /*8460*/  FFMA.FTZ R3, R30, R161, -R3 ;  /* 0x000000a11e037223 */ /* 0x000fe20000010803 */
[C---:B------:R-:W-:Y:S01]  /*8470*/  FMUL.FTZ R2, R31.reuse, R164 ;  /* 0x000000a41f027220 */ /* 0x040fe20000410000 */
[----:B------:R-:W-:Y:S01]  /*8480*/  FFMA.FTZ R182, R182, R153, R159 ;  /* 0x00000099b6b67223 */ /* 0x000fe2000001009f */
[----:B------:R-:W-:Y:S01]  /*8490*/  FMUL.FTZ R161, R31, R161 ;  /* 0x000000a11fa17220 */ /* 0x000fe20000410000 */
[----:B-1----:R-:W-:Y:S01]  /*84a0*/  @!P4 FADD.FTZ R15, R15, R138 ;  /* 0x0000008a0f0fc221 */ /* 0x002fe20000010000 */
[----:B------:R-:W0:Y:S01]  /*84b0*/  SHFL.DOWN PT, R169, R14, 0x10, 0x1f ;  /* 0x0a001f000ea97f89 */ /* 0x000e2200000e0000 */
[----:B------:R-:W-:Y:S01]  /*84c0*/  FMUL.FTZ R153, R32, R3 ;  /* 0x0000000320997220 */ /* 0x000fe20000410000 */
[----:B------:R-:W-:Y:S01]  /*84d0*/  FMUL.FTZ R3, R31, R163 ;  /* 0x000000a31f037220 */ /* 0x000fe20000410000 */
[----:B--2---:R-:W-:Y:S01]  /*84e0*/  @!P4 FADD.FTZ R13, R13, R132 ;  /* 0x000000840d0dc221 */ /* 0x004fe20000010000 */
[----:B------:R-:W1:Y:S01]  /*84f0*/  SHFL.DOWN PT, R140, R15, 0x10, 0x1f ;  /* 0x0a001f000f8c7f89 */ /* 0x000e6200000e0000 */
[C---:B------:R-:W-:Y:S01]  /*8500*/  FFMA.FTZ R2, R30.reuse, R171, -R2 ;  /* 0x000000ab1e027223 */ /* 0x040fe20000010802 */
[-C--:B------:R-:W-:Y:S01]  /*8510*/  FFMA.FTZ R32, R30, R167.reuse, -R3 ;  /* 0x000000a71e207223 */ /* 0x080fe20000010803 */
        /* <DEDUP_REMOVED lines=8> */
[C---:B------:R-:W-:Y:S01]  /*85a0*/  FMUL.FTZ R171, R31.reuse, R171 ;  /* 0x000000ab1fab7220 */ /* 0x040fe20000410000 */
        /* <DEDUP_REMOVED lines=47> */
.L_x_14142:
[----:B------:R-:W-:Y:S05]  /*88a0*/  BSYNC B0 ;  /* 0x0000000000007941 */ /* 0x000fea0003800000 */
.L_x_14141:
[----:B------:R-:W-:Y:S01]  /*88b0*/  UIADD3 UR4, UR4, 0x1, URZ ;  /* 0x0000000104047890 */ /* 0x000fe2000fffe03f */
[----:B------:R-:W-:Y:S02]  /*88c0*/  LEA R79, P2, R24, R79, 0x3 ;  /* 0x0000004f184f7211 */ /* 0x000fe400078418ff */
[----:B------:R-:W-:Y:S02]  /*88d0*/  LEA R77, P4, R26, R77, 0x3 ;  /* 0x0000004d1a4d7211 */ /* 0x000fe400078818ff */
[----:B------:R-:W-:Y:S02]  /*88e0*/  LEA R75, P5, R28, R75, 0x3 ;  /* 0x0000004b1c4b7211 */ /* 0x000fe400078a18ff */
[----:B------:R-:W-:Y:S02]  /*88f0*/  ISETP.LE.AND P0, PT, R215, UR4, PT ;  /* 0x00000004d7007c0c */ /* 0x000fe4000bf03270 */
[----:B------:R-:W-:Y:S02]  /*8900*/  IADD3 R34, P6, R34, 0x10, RZ ;  /* 0x0000001022227810 */ /* 0x000fe40007fde0ff */
[----:B0-----:R-:W-:-:S02]  /*8910*/  IADD3 R112, R112, 0x8, RZ ;  /* 0x0000000870707810 */ /* 0x001fc40007ffe0ff */
[----:B------:R-:W-:Y:S02]  /*8920*/  IADD3 R111, R111, 0x10, RZ ;  /* 0x000000106f6f7810 */ /* 0x000fe40007ffe0ff */
[----:B------:R-:W-:Y:S02]  /*8930*/  IADD3 R130, R130, 0x1, RZ ;  /* 0x0000000182827810 */ /* 0x000fe40007ffe0ff */
[----:B------:R-:W-:Y:S02]  /*8940*/  IADD3.X R106, R106, R25, RZ, P2, !PT ;  /* 0x000000196a6a7210 */ /* 0x000fe400017fe4ff */
[----:B------:R-:W-:Y:S02]  /*8950*/  IADD3.X R104, R104, R27, RZ, P4, !PT ;  /* 0x0000001b68687210 */ /* 0x000fe400027fe4ff */
[----:B------:R-:W-:Y:S02]  /*8960*/  IADD3.X R81, R81, R128, RZ, P5, !PT ;  /* 0x0000008051517210 */ /* 0x000fe40002ffe4ff */
[----:B------:R-:W-:Y:S01]  /*8970*/  IADD3.X R35, RZ, R35, RZ, P6, !PT ;  /* 0x00000023ff237210 */ /* 0x000fe200037fe4ff */
[----:B------:R-:W-:Y:S06]  /*8980*/  @!P0 BRA `(.L_x_14143) ;  /* 0xffffffac003c8947 */ /* 0x000fec000383ffff */
.L_x_14128:
[----:B------:R-:W-:Y:S01]  /*8990*/  BAR.SYNC.DEFER_BLOCKING 0x0 ;  /* 0x0000000000007b1d */ /* 0x000fe20000010000 */
[----:B------:R-:W-:-:S04]  /*89a0*/  SHF.L.U32 R0, R54, 0x1, RZ ;  /* 0x0000000136007819 */ /* 0x000fc800000006ff */
[----:B------:R-:W-:-:S03]  /*89b0*/  LOP3.LUT R3, R0, 0xffffffc0, RZ, 0xc0, !PT ;  /* 0xffffffc000037812 */ /* 0x000fc600078ec0ff */
[----:B------:R-:W0:Y:S01]  /*89c0*/  S2UR UR5, SR_CgaCtaId ;  /* 0x00000000000579c3 */ /* 0x000e220000008800 */
[----:B------:R-:W-:-:S05]  /*89d0*/  LOP3.LUT R3, R3, 0x1f, R54, 0xf8, !PT ;  /* 0x0000001f03037812 */ /* 0x000fca00078ef836 */
[----:B------:R-:W-:Y:S01]  /*89e0*/  IMAD.WIDE R8, R3, 0x10, R16 ;  /* 0x0000001003087825 */ /* 0x000fe200078e0210 */
[----:B------:R-:W-:Y:S01]  /*89f0*/  UMOV UR4, 0x400 ;  /* 0x0000040000047882 */ /* 0x000fe20000000000 */
[----:B------:R-:W1:Y:S03]  /*8a00*/  LDC.64 R32, c[0x0][0x388] ;  /* 0x0000e200ff207b82 */ /* 0x000e660000000a00 */
[----:B------:R-:W2:Y:S01]  /*8a10*/  LDG.E.128 R12, desc[UR14][R8.64] ;  /* 0x0000000e080c7981 */ /* 0x000ea2000c1e1d00 */
[----:B------:R-:W-:-:S04]  /*8a20*/  F2FP.F16.F32.PACK_AB R43, R40, R43 ;  /* 0x0000002b282b723e */ /* 0x000fc800000000ff */
[----:B------:R-:W3:Y:S01]  /*8a30*/  LDC.64 R34, c[0x0][0x3e0] ;  /* 0x0000f800ff227b82 */ /* 0x000ee20000000a00 */
[----:B------:R-:W4:Y:S01]  /*8a40*/  LDG.E.128 R24, desc[UR14][R8.64+0x200] ;  /* 0x0002000e08187981 */ /* 0x000f22000c1e1d00 */
[----:B------:R-:W-:Y:S01]  /*8a50*/  F2FP.F16.F32.PACK_AB R42, R42, R45 ;  /* 0x0000002d2a2a723e */ /* 0x000fe200000000ff */
[----:B0-----:R-:W-:Y:S01]  /*8a60*/  ULEA UR4, UR5, UR4, 0x18 ;  /* 0x0000000405047291 */ /* 0x001fe2000f8ec03f */
[----:B------:R-:W-:Y:S02]  /*8a70*/  F2FP.F16.F32.PACK_AB R41, R49, R44 ;  /* 0x0000002c3129723e */ /* 0x000fe400000000ff */
[----:B------:R-:W-:Y:S02]  /*8a80*/  F2FP.F16.F32.PACK_AB R40, R39, R36 ;  /* 0x000000242728723e */ /* 0x000fe400000000ff */
[----:B------:R-:W-:Y:S02]  /*8a90*/  IADD3 R45, R56, -0x1, RZ ;  /* 0xffffffff382d7810 */ /* 0x000fe40007ffe0ff */
[----:B------:R-:W-:-:S02]  /*8aa0*/  LEA R64, R55, UR4, 0x4 ;  /* 0x0000000437407c11 */ /* 0x000fc4000f8e20ff */
[----:B------:R-:W-:Y:S01]  /*8ab0*/  LEA R62, R55, UR4, 0x5 ;  /* 0x00000004373e7c11 */ /* 0x000fe2000f8e28ff */
[----:B------:R-:W-:Y:S02]  /*8ac0*/  ULDC.64 UR4, c[0x0][0x390] ;  /* 0x0000e40000047ab9 */ /* 0x000fe40000000a00 */
[----:B------:R-:W-:-:S04]  /*8ad0*/  IMAD R31, R51, UR4, RZ ;  /* 0x00000004331f7c24 */ /* 0x000fc8000f8e02ff */
[----:B------:R-:W-:Y:S01]  /*8ae0*/  IMAD R31, R46, UR5, R31 ;  /* 0x000000052e1f7c24 */ /* 0x000fe2000f8e021f */
[----:B--2---:R-:W-:Y:S04]  /*8af0*/  STS.128 [R64], R12 ;  /* 0x0000000c40007388 */ /* 0x004fe80000000c00 */
[----:B----4-:R-:W-:Y:S01]  /*8b00*/  STS.128 [R64+0x200], R24 ;  /* 0x0002001840007388 */ /* 0x010fe20000000c00 */
[----:B------:R-:W-:-:S03]  /*8b10*/  NOP ;  /* 0x0000000000007918 */ /* 0x000fc60000000000 */
[----:B------:R-:W0:Y:S02]  /*8b20*/  LDS.128 R4, [R62] ;  /* 0x000000003e047984 */ /* 0x000e240000000c00 */
[--C-:B0-----:R-:W-:Y:S02]  /*8b30*/  HADD2.F32 R11, -RZ, R4.reuse.H0_H0 ;  /* 0x20000004ff0b7230 */ /* 0x101fe40000004100 */
[----:B------:R-:W-:Y:S02]  /*8b40*/  HADD2.F32 R9, -RZ, R4.H1_H1 ;  /* 0x30000004ff097230 */ /* 0x000fe40000004100 */
[----:B------:R-:W-:Y:S02]  /*8b50*/  HADD2.F32 R13, -RZ, R6.H0_H0 ;  /* 0x20000006ff0d7230 */ /* 0x000fe40000004100 */
[--C-:B------:R-:W-:Y:S01]  /*8b60*/  FADD.FTZ R0, R11, R50.reuse ;  /* 0x000000320b007221 */ /* 0x100fe20000010000 */
[--C-:B------:R-:W-:Y:S02]  /*8b70*/  HADD2.F32 R11, -RZ, R5.reuse.H0_H0 ;  /* 0x20000005ff0b7230 */ /* 0x100fe40000004100 */
[--C-:B------:R-:W-:Y:S01]  /*8b80*/  FADD.FTZ R9, R9, R50.reuse ;  /* 0x0000003209097221 */ /* 0x100fe20000010000 */
[----:B------:R-:W-:Y:S01]  /*8b90*/  HADD2.F32 R5, -RZ, R5.H1_H1 ;  /* 0x30000005ff057230 */ /* 0x000fe20000004100 */
[----:B------:R-:W-:Y:S01]  /*8ba0*/  FSETP.GTU.FTZ.AND P2, PT, R0, 20, PT ;  /* 0x41a000000000780b */ /* 0x000fe20003f5c000 */
[----:B------:R-:W-:-:S02]  /*8bb0*/  FADD.FTZ R2, R11, R50 ;  /* 0x000000320b027221 */ /* 0x000fc40000010000 */
[----:B------:R-:W-:Y:S01]  /*8bc0*/  FSETP.GTU.FTZ.AND P3, PT, R9, 20, PT ;  /* 0x41a000000900780b */ /* 0x000fe20003f7c000 */
[----:B------:R-:W-:Y:S02]  /*8bd0*/  FADD.FTZ R12, R5, R50 ;  /* 0x00000032050c7221 */ /* 0x000fe40000010000 */
[----:B------:R-:W-:-:S03]  /*8be0*/  FSETP.GTU.FTZ.AND P4, PT, R2, 20, PT ;  /* 0x41a000000200780b */ /* 0x000fc60003f9c000 */
[----:B------:R-:W-:-:S04]  /*8bf0*/  FSETP.GTU.FTZ.AND P5, PT, R12, 20, PT ;  /* 0x41a000000c00780b */ /* 0x000fc80003fbc000 */
[----:B------:R-:W-:-:S03]  /*8c00*/  @!P2 FMUL.FTZ R0, R0, -1.4426950216293334961 ;  /* 0xbfb8aa3b0000a820 */ /* 0x000fc60000410000 */
[----:B------:R-:W-:Y:S02]  /*8c10*/  @!P3 FMUL.FTZ R4, R9, -1.4426950216293334961 ;  /* 0xbfb8aa3b0904b820 */ /* 0x000fe40000410000 */
[----:B------:R-:W0:Y:S01]  /*8c20*/  LDS.128 R8, [R62+0x10] ;  /* 0x000010003e087984 */ /* 0x000e220000000c00 */
[----:B------:R-:W2:Y:S01]  /*8c30*/  @!P2 MUFU.EX2 R0, R0 ;  /* 0x000000000000a308 */ /* 0x000ea20000000800 */
[----:B------:R-:W-:Y:S02]  /*8c40*/  @!P4 FMUL.FTZ R5, R2, -1.4426950216293334961 ;  /* 0xbfb8aa3b0205c820 */ /* 0x000fe40000410000 */
[----:B------:R-:W-:Y:S01]  /*8c50*/  @!P5 FMUL.FTZ R12, R12, -1.4426950216293334961 ;  /* 0xbfb8aa3b0c0cd820 */ /* 0x000fe20000410000 */
[----:B------:R-:W-:Y:S06]  /*8c60*/  BAR.SYNC.DEFER_BLOCKING 0x0 ;  /* 0x0000000000007b1d */ /* 0x000fec0000010000 */
[----:B------:R-:W4:Y:S08]  /*8c70*/  @!P3 MUFU.EX2 R4, R4 ;  /* 0x000000040004b308 */ /* 0x000f300000000800 */
[----:B------:R-:W5:Y:S01]  /*8c80*/  @!P4 MUFU.EX2 R5, R5 ;  /* 0x000000050005c308 */ /* 0x000f620000000800 */
[----:B--2---:R-:W-:Y:S01]  /*8c90*/  @!P2 FADD.FTZ R2, R0, 1 ;  /* 0x3f8000000002a421 */ /* 0x004fe20000010000 */
[----:B------:R-:W-:Y:S01]  /*8ca0*/  FADD.FTZ R0, R13, R50 ;  /* 0x000000320d007221 */ /* 0x000fe20000010000 */
[----:B------:R-:W-:-:S04]  /*8cb0*/  HADD2.F32 R13, -RZ, R6.H1_H1 ;  /* 0x30000006ff0d7230 */ /* 0x000fc80000004100 */
[----:B------:R-:W-:Y:S01]  /*8cc0*/  FSETP.GTU.FTZ.AND P6, PT, R0, 20, PT ;  /* 0x41a000000000780b */ /* 0x000fe20003fdc000 */
[--C-:B------:R-:W-:Y:S01]  /*8cd0*/  FADD.FTZ R6, R13, R50.reuse ;  /* 0x000000320d067221 */ /* 0x100fe20000010000 */
[----:B----4-:R-:W-:Y:S01]  /*8ce0*/  @!P3 FADD.FTZ R4, R4, 1 ;  /* 0x3f8000000404b421 */ /* 0x010fe20000010000 */
[----:B------:R-:W2:Y:S01]  /*8cf0*/  @!P2 MUFU.RCP R15, R2 ;  /* 0x00000002000fa308 */ /* 0x000ea20000001000 */
[--C-:B------:R-:W-:Y:S01]  /*8d00*/  HADD2.F32 R13, -RZ, R7.reuse.H0_H0 ;  /* 0x20000007ff0d7230 */ /* 0x100fe20000004100 */
[----:B------:R4:W-:Y:S01]  /*8d10*/  STS.128 [R62+0x10], R40 ;  /* 0x000010283e007388 */ /* 0x0009e20000000c00 */
[----:B------:R-:W-:Y:S01]  /*8d20*/  HADD2.F32 R7, -RZ, R7.H1_H1 ;  /* 0x30000007ff077230 */ /* 0x000fe20000004100 */
[----:B------:R-:W-:Y:S02]  /*8d30*/  FSETP.GTU.FTZ.AND P0, PT, R6, 20, PT ;  /* 0x41a000000600780b */ /* 0x000fe40003f1c000 */
[--C-:B------:R-:W-:Y:S01]  /*8d40*/  FADD.FTZ R14, R13, R50.reuse ;  /* 0x000000320d0e7221 */ /* 0x100fe20000010000 */
[----:B-----5:R-:W-:Y:S01]  /*8d50*/  @!P4 FADD.FTZ R5, R5, 1 ;  /* 0x3f8000000505c421 */ /* 0x020fe20000010000 */
[----:B------:R-:W5:Y:S01]  /*8d60*/  @!P3 MUFU.RCP R4, R4 ;  /* 0x000000040004b308 */ /* 0x000f620000001000 */
[----:B------:R-:W-:Y:S01]  /*8d70*/  FADD.FTZ R24, R7, R50 ;  /* 0x0000003207187221 */ /* 0x000fe20000010000 */
[----:B------:R-:W-:Y:S01]  /*8d80*/  @!P6 FMUL.FTZ R0, R0, -1.4426950216293334961 ;  /* 0xbfb8aa3b0000e820 */ /* 0x000fe20000410000 */
[----:B------:R-:W-:Y:S01]  /*8d90*/  FSETP.GTU.FTZ.AND P1, PT, R14, 20, PT ;  /* 0x41a000000e00780b */ /* 0x000fe20003f3c000 */
[----:B0-----:R-:W-:-:S02]  /*8da0*/  HADD2.F32 R13, -RZ, R8.H0_H0 ;  /* 0x20000008ff0d7230 */ /* 0x001fc40000004100 */
[----:B------:R-:W-:Y:S02]  /*8db0*/  HADD2.F32 R7, -RZ, R8.H1_H1 ;  /* 0x30000008ff077230 */ /* 0x000fe40000004100 */
[----:B------:R-:W0:Y:S01]  /*8dc0*/  @!P5 MUFU.EX2 R12, R12 ;  /* 0x0000000c000cd308 */ /* 0x000e220000000800 */
[----:B--2---:R-:W-:Y:S01]  /*8dd0*/  @!P2 FMUL.FTZ R88, R88, R15 ;  /* 0x0000000f5858a220 */ /* 0x004fe20000410000 */
[----:B------:R-:W-:Y:S01]  /*8de0*/  FSETP.GTU.FTZ.AND P2, PT, R24, 20, PT ;  /* 0x41a000001800780b */ /* 0x000fe20003f5c000 */
[----:B------:R-:W-:Y:S01]  /*8df0*/  @!P0 FMUL.FTZ R2, R6, -1.4426950216293334961 ;  /* 0xbfb8aa3b06028820 */ /* 0x000fe20000410000 */
[--C-:B------:R-:W-:Y:S01]  /*8e00*/  FADD.FTZ R13, R13, R50.reuse ;  /* 0x000000320d0d7221 */ /* 0x100fe20000010000 */
[----:B------:R-:W-:Y:S01]  /*8e10*/  FADD.FTZ R7, R7, R50 ;  /* 0x0000003207077221 */ /* 0x000fe20000010000 */
[----:B----4-:R-:W2:Y:S02]  /*8e20*/  LDC.64 R40, c[0x0][0x3a8] ;  /* 0x0000ea00ff287b82 */ /* 0x010ea40000000a00 */
[----:B------:R-:W4:Y:S01]  /*8e30*/  @!P4 MUFU.RCP R5, R5 ;  /* 0x000000050005c308 */ /* 0x000f220000001000 */
[----:B-----5:R-:W-:Y:S01]  /*8e40*/  @!P3 FMUL.FTZ R71, R71, R4 ;  /* 0x000000044747b220 */ /* 0x020fe20000410000 */
[----:B------:R-:W-:Y:S01]  /*8e50*/  @!P1 FMUL.FTZ R4, R14, -1.4426950216293334961 ;  /* 0xbfb8aa3b0e049820 */ /* 0x000fe20000410000 */
[----:B------:R-:W-:-:S03]  /*8e60*/  FSETP.GTU.FTZ.AND P3, PT, R13, 20, PT ;  /* 0x41a000000d00780b */ /* 0x000fc60003f7c000 */
[----:B------:R-:W5:Y:S02]  /*8e70*/  LDC.64 R42, c[0x0][0x3f0] ;  /* 0x0000fc00ff2a7b82 */ /* 0x000f640000000a00 */
[----:B------:R-:W1:Y:S01]  /*8e80*/  @!P6 MUFU.EX2 R0, R0 ;  /* 0x000000000000e308 */ /* 0x000e620000000800 */
[----:B0-----:R-:W-:-:S07]  /*8e90*/  @!P5 FADD.FTZ R12, R12, 1 ;  /* 0x3f8000000c0cd421 */ /* 0x001fce0000010000 */
[----:B------:R-:W0:Y:S01]  /*8ea0*/  @!P1 MUFU.EX2 R4, R4 ;  /* 0x0000000400049308 */ /* 0x000e220000000800 */
[----:B----4-:R-:W-:Y:S01]  /*8eb0*/  @!P4 FMUL.FTZ R114, R114, R5 ;  /* 0x000000057272c220 */ /* 0x010fe20000410000 */
[----:B------:R-:W-:Y:S01]  /*8ec0*/  @!P2 FMUL.FTZ R5, R24, -1.4426950216293334961 ;  /* 0xbfb8aa3b1805a820 */ /* 0x000fe20000410000 */
[----:B------:R-:W-:Y:S01]  /*8ed0*/  @!P3 FMUL.FTZ R6, R13, -1.4426950216293334961 ;  /* 0xbfb8aa3b0d06b820 */ /* 0x000fe20000410000 */
[--C-:B------:R-:W-:Y:S01]  /*8ee0*/  HADD2.F32 R13, -RZ, R9.reuse.H0_H0 ;  /* 0x20000009ff0d7230 */ /* 0x100fe20000004100 */
[----:B------:R-:W-:Y:S01]  /*8ef0*/  FSETP.GTU.FTZ.AND P4, PT, R7, 20, PT ;  /* 0x41a000000700780b */ /* 0x000fe20003f9c000 */
[----:B------:R-:W-:Y:S02]  /*8f00*/  HADD2.F32 R9, -RZ, R9.H1_H1 ;  /* 0x30000009ff097230 */ /* 0x000fe40000004100 */
[----:B------:R-:W4:Y:S01]  /*8f10*/  @!P0 MUFU.EX2 R2, R2 ;  /* 0x0000000200028308 */ /* 0x000f220000000800 */
[----:B-1----:R-:W-:Y:S01]  /*8f20*/  @!P6 FADD.FTZ R0, R0, 1 ;  /* 0x3f8000000000e421 */ /* 0x002fe20000010000 */
[----:B------:R-:W-:-:S06]  /*8f30*/  FADD.FTZ R8, R13, R50 ;  /* 0x000000320d087221 */ /* 0x000fcc0000010000 */
[----:B------:R-:W1:Y:S01]  /*8f40*/  @!P5 MUFU.RCP R12, R12 ;  /* 0x0000000c000cd308 */ /* 0x000e620000001000 */
[----:B0-----:R-:W-:Y:S01]  /*8f50*/  @!P1 FADD.FTZ R4, R4, 1 ;  /* 0x3f80000004049421 */ /* 0x001fe20000010000 */
[----:B------:R-:W-:-:S06]  /*8f60*/  @!P4 FMUL.FTZ R7, R7, -1.4426950216293334961 ;  /* 0xbfb8aa3b0707c820 */ /* 0x000fcc0000410000 */
[----:B------:R-:W0:Y:S01]  /*8f70*/  @!P2 MUFU.EX2 R5, R5 ;  /* 0x000000050005a308 */ /* 0x000e220000000800 */
[----:B----4-:R-:W-:-:S07]  /*8f80*/  @!P0 FADD.FTZ R2, R2, 1 ;  /* 0x3f80000002028421 */ /* 0x010fce0000010000 */
[----:B------:R-:W4:Y:S01]  /*8f90*/  @!P6 MUFU.RCP R15, R0 ;  /* 0x00000000000fe308 */ /* 0x000f220000001000 */
[----:B-1----:R-:W-:Y:S01]  /*8fa0*/  @!P5 FMUL.FTZ R115, R115, R12 ;  /* 0x0000000c7373d220 */ /* 0x002fe20000410000 */
[--C-:B------:R-:W-:Y:S01]  /*8fb0*/  FADD.FTZ R12, R9, R50.reuse ;  /* 0x00000032090c7221 */ /* 0x100fe20000010000 */
[--C-:B------:R-:W-:Y:S01]  /*8fc0*/  HADD2.F32 R9, -RZ, R10.reuse.H0_H0 ;  /* 0x2000000aff097230 */ /* 0x100fe20000004100 */
[----:B------:R-:W-:Y:S02]  /*8fd0*/  FSETP.GTU.FTZ.AND P5, PT, R8, 20, PT ;  /* 0x41a000000800780b */ /* 0x000fe40003fbc000 */
[----:B------:R-:W-:Y:S02]  /*8fe0*/  F2FP.F16.F32.PACK_AB R89, R115, R114 ;  /* 0x000000727359723e */ /* 0x000fe400000000ff */
[----:B------:R-:W1:Y:S01]  /*8ff0*/  @!P1 MUFU.RCP R4, R4 ;  /* 0x0000000400049308 */ /* 0x000e620000001000 */
[----:B0-----:R-:W-:Y:S01]  /*9000*/  @!P2 FADD.FTZ R5, R5, 1 ;  /* 0x3f8000000505a421 */ /* 0x001fe20000010000 */
[----:B------:R-:W-:Y:S01]  /*9010*/  FADD.FTZ R14, R9, R50 ;  /* 0x00000032090e7221 */ /* 0x000fe20000010000 */
[----:B------:R-:W-:-:S05]  /*9020*/  HADD2.F32 R9, -RZ, R10.H1_H1 ;  /* 0x3000000aff097230 */ /* 0x000fca0000004100 */
[----:B------:R-:W0:Y:S01]  /*9030*/  @!P0 MUFU.RCP R2, R2 ;  /* 0x0000000200028308 */ /* 0x000e220000001000 */
[----:B----4-:R-:W-:Y:S01]  /*9040*/  @!P6 FMUL.FTZ R118, R118, R15 ;  /* 0x0000000f7676e220 */ /* 0x010fe20000410000 */
[----:B------:R-:W-:Y:S01]  /*9050*/  FSETP.GTU.FTZ.AND P6, PT, R12, 20, PT ;  /* 0x41a000000c00780b */ /* 0x000fe20003fdc000 */
[----:B------:R-:W-:Y:S01]  /*9060*/  FADD.FTZ R10, R9, R50 ;  /* 0x00000032090a7221 */ /* 0x000fe20000010000 */
[----:B------:R-:W-:-:S04]  /*9070*/  @!P5 FMUL.FTZ R0, R8, -1.4426950216293334961 ;  /* 0xbfb8aa3b0800d820 */ /* 0x000fc80000410000 */
[----:B------:R4:W3:Y:S01]  /*9080*/  @!P2 MUFU.RCP R13, R5 ;  /* 0x00000005000da308 */ /* 0x0008e20000001000 */
[----:B-1----:R-:W-:Y:S01]  /*9090*/  @!P1 FMUL.FTZ R119, R119, R4 ;  /* 0x0000000477779220 */ /* 0x002fe20000410000 */
[----:B------:R-:W-:-:S05]  /*90a0*/  FSETP.GTU.FTZ.AND P1, PT, R10, 20, PT ;  /* 0x41a000000a00780b */ /* 0x000fca0003f3c000 */
[----:B------:R-:W-:Y:S01]  /*90b0*/  @!P6 FMUL.FTZ R4, R12, -1.4426950216293334961 ;  /* 0xbfb8aa3b0c04e820 */ /* 0x000fe20000410000 */
[----:B------:R-:W1:Y:S01]  /*90c0*/  @!P3 MUFU.EX2 R6, R6 ;  /* 0x000000060006b308 */ /* 0x000e620000000800 */
[--C-:B----4-:R-:W-:Y:S02]  /*90d0*/  HADD2.F32 R5, -RZ, R11.reuse.H0_H0 ;  /* 0x2000000bff057230 */ /* 0x110fe40000004100 */
[----:B0-----:R-:W-:Y:S01]  /*90e0*/  @!P0 FMUL.FTZ R73, R73, R2 ;  /* 0x0000000249498220 */ /* 0x001fe20000410000 */
[----:B------:R-:W-:Y:S01]  /*90f0*/  FSETP.GTU.FTZ.AND P0, PT, R14, 20, PT ;  /* 0x41a000000e00780b */ /* 0x000fe20003f1c000 */
[----:B------:R-:W-:Y:S02]  /*9100*/  HADD2.F32 R11, -RZ, R11.H1_H1 ;  /* 0x3000000bff0b7230 */ /* 0x000fe40000004100 */
[--C-:B------:R-:W-:Y:S01]  /*9110*/  FADD.FTZ R12, R5, R50.reuse ;  /* 0x00000032050c7221 */ /* 0x100fe20000010000 */
[----:B------:R-:W-:Y:S01]  /*9120*/  F2FP.F16.F32.PACK_AB R90, R73, R118 ;  /* 0x00000076495a723e */ /* 0x000fe200000000ff */
[----:B------:R-:W0:Y:S01]  /*9130*/  @!P4 MUFU.EX2 R7, R7 ;  /* 0x000000070007c308 */ /* 0x000e220000000800 */
[----:B---3--:R-:W-:Y:S01]  /*9140*/  @!P2 FMUL.FTZ R120, R120, R13 ;  /* 0x0000000d7878a220 */ /* 0x008fe20000410000 */
[----:B------:R-:W-:Y:S01]  /*9150*/  FADD.FTZ R13, R11, R50 ;  /* 0x000000320b0d7221 */ /* 0x000fe20000010000 */
[----:B------:R-:W-:-:S03]  /*9160*/  FSETP.GTU.FTZ.AND P2, PT, R12, 20, PT ;  /* 0x41a000000c00780b */ /* 0x000fc60003f5c000 */
[----:B------:R-:W-:Y:S02]  /*9170*/  F2FP.F16.F32.PACK_AB R91, R120, R119 ;  /* 0x00000077785b723e */ /* 0x000fe400000000ff */
[----:B------:R-:W-:Y:S01]  /*9180*/  @!P0 FMUL.FTZ R5, R14, -1.4426950216293334961 ;  /* 0xbfb8aa3b0e058820 */ /* 0x000fe20000410000 */
[----:B-1----:R-:W-:Y:S01]  /*9190*/  @!P3 FADD.FTZ R6, R6, 1 ;  /* 0x3f8000000606b421 */ /* 0x002fe20000010000 */
[----:B------:R0:W1:Y:S01]  /*91a0*/  @!P5 MUFU.EX2 R2, R0 ;  /* 0x000000000002d308 */ /* 0x0000620000000800 */
[----:B------:R-:W-:-:S05]  /*91b0*/  SHF.L.U32 R14, R45, 0x9, RZ ;  /* 0x000000092d0e7819 */ /* 0x000fca00000006ff */
[----:B------:R-:W-:Y:S02]  /*91c0*/  @!P2 FMUL.FTZ R11, R12, -1.4426950216293334961 ;  /* 0xbfb8aa3b0c0ba820 */ /* 0x000fe40000410000 */
[----:B------:R3:W4:Y:S01]  /*91d0*/  @!P3 MUFU.RCP R15, R6 ;  /* 0x00000006000fb308 */ /* 0x0007220000001000 */
[----:B0-----:R-:W-:Y:S01]  /*91e0*/  @!P4 FADD.FTZ R0, R7, 1 ;  /* 0x3f8000000700c421 */ /* 0x001fe20000010000 */
[----:B------:R-:W-:-:S06]  /*91f0*/  F2FP.F16.F32.PACK_AB R7, R126, R57 ;  /* 0x000000397e07723e */ /* 0x000fcc00000000ff */
[----:B------:R0:W2:Y:S01]  /*9200*/  @!P6 MUFU.EX2 R8, R4 ;  /* 0x000000040008e308 */ /* 0x0000a20000000800 */
[----:B---3--:R-:W-:Y:S01]  /*9210*/  @!P1 FMUL.FTZ R6, R10, -1.4426950216293334961 ;  /* 0xbfb8aa3b0a069820 */ /* 0x008fe20000410000 */
[----:B-1----:R-:W-:-:S06]  /*9220*/  @!P5 FADD.FTZ R2, R2, 1 ;  /* 0x3f8000000202d421 */ /* 0x002fcc0000010000 */
[----:B------:R1:W3:Y:S01]  /*9230*/  @!P0 MUFU.EX2 R9, R5 ;  /* 0x0000000500098308 */ /* 0x0002e20000000800 */
[----:B----4-:R-:W-:Y:S01]  /*9240*/  @!P3 FMUL.FTZ R124, R124, R15 ;  /* 0x0000000f7c7cb220 */ /* 0x010fe20000410000 */
[----:B------:R-:W-:Y:S02]  /*9250*/  FSETP.GTU.FTZ.AND P3, PT, R13, 20, PT ;  /* 0x41a000000d00780b */ /* 0x000fe40003f7c000 */
[----:B0-----:R-:W-:Y:S02]  /*9260*/  F2FP.F16.F32.PACK_AB R4, R116, R69 ;  /* 0x000000457404723e */ /* 0x001fe400000000ff */
[----:B------:R-:W-:Y:S02]  /*9270*/  SHF.R.S32.HI R15, RZ, 0x1f, R14 ;  /* 0x0000001fff0f7819 */ /* 0x000fe4000001140e */
[----:B------:R0:W4:Y:S01]  /*9280*/  @!P1 MUFU.EX2 R10, R6 ;  /* 0x00000006000a9308 */ /* 0x0001220000000800 */
[----:B-1----:R-:W-:Y:S01]  /*9290*/  F2FP.F16.F32.PACK_AB R5, R67, R102 ;  /* 0x000000664305723e */ /* 0x002fe200000000ff */
[----:B--2---:R-:W-:-:S05]  /*92a0*/  @!P6 FADD.FTZ R8, R8, 1 ;  /* 0x3f8000000808e421 */ /* 0x004fca0000010000 */
[----:B------:R-:W-:Y:S01]  /*92b0*/  @!P3 FMUL.FTZ R12, R13, -1.4426950216293334961 ;  /* 0xbfb8aa3b0d0cb820 */ /* 0x000fe20000410000 */
[----:B------:R-:W1:Y:S01]  /*92c0*/  @!P2 MUFU.EX2 R11, R11 ;  /* 0x0000000b000ba308 */ /* 0x000e620000000800 */
[----:B0-----:R-:W-:Y:S01]  /*92d0*/  F2FP.F16.F32.PACK_AB R6, R122, R65 ;  /* 0x000000417a06723e */ /* 0x001fe200000000ff */
[----:B---3--:R-:W-:-:S04]  /*92e0*/  @!P0 FADD.FTZ R9, R9, 1 ;  /* 0x3f80000009098421 */ /* 0x008fc80000010000 */
[----:B------:R-:W-:Y:S01]  /*92f0*/  STS.128 [R62], R4 ;  /* 0x000000043e007388 */ /* 0x000fe20000000c00 */
[----:B------:R-:W-:Y:S01]  /*9300*/  NOP ;  /* 0x0000000000007918 */ /* 0x000fe20000000000 */
[----:B------:R0:W2:Y:S02]  /*9310*/  @!P4 MUFU.RCP R26, R0 ;  /* 0x00000000001ac308 */ /* 0x0000a40000001000 */
[----:B------:R-:W3:Y:S06]  /*9320*/  LDS.128 R4, [R64] ;  /* 0x0000000040047984 */ /* 0x000eec0000000c00 */
[----:B------:R1:W5:Y:S01]  /*9330*/  @!P5 MUFU.RCP R25, R2 ;  /* 0x000000020019d308 */ /* 0x0003620000001000 */
[----:B0-----:R-:W-:-:S04]  /*9340*/  IMAD R0, R32, UR17, RZ ;  /* 0x0000001120007c24 */ /* 0x001fc8000f8e02ff */
[----:B------:R-:W-:Y:S02]  /*9350*/  IMAD R29, R33, UR16, R0 ;  /* 0x00000010211d7c24 */ /* 0x000fe4000f8e0200 */
[----:B----4-:R-:W-:Y:S01]  /*9360*/  @!P1 FADD.FTZ R0, R10, 1 ;  /* 0x3f8000000a009421 */ /* 0x010fe20000010000 */
[----:B------:R-:W0:Y:S01]  /*9370*/  @!P6 MUFU.RCP R28, R8 ;  /* 0x00000008001ce308 */ /* 0x000e220000001000 */
[----:B-1----:R-:W-:Y:S01]  /*9380*/  @!P2 FADD.FTZ R2, R11, 1 ;  /* 0x3f8000000b02a421 */ /* 0x002fe20000010000 */
[----:B--2---:R-:W-:-:S06]  /*9390*/  @!P4 FMUL.FTZ R117, R117, R26 ;  /* 0x0000001a7575c220 */ /* 0x004fcc0000410000 */
[----:B------:R1:W2:Y:S01]  /*93a0*/  @!P0 MUFU.RCP R30, R9 ;  /* 0x00000009001e8308 */ /* 0x0002a20000001000 */
[----:B-----5:R-:W-:-:S07]  /*93b0*/  @!P5 FMUL.FTZ R38, R38, R25 ;  /* 0x000000192626d220 */ /* 0x020fce0000410000 */
[----:B------:R4:W5:Y:S01]  /*93c0*/  @!P3 MUFU.EX2 R24, R12 ;  /* 0x0000000c0018b308 */ /* 0x0009620000000800 */
[----:B-1----:R-:W1:Y:S01]  /*93d0*/  LDS.128 R8, [R64+0x200] ;  /* 0x0002000040087984 */ /* 0x002e620000000c00 */
[----:B0-----:R-:W-:-:S06]  /*93e0*/  @!P6 FMUL.FTZ R47, R47, R28 ;  /* 0x0000001c2f2fe220 */ /* 0x001fcc0000410000 */
[----:B------:R0:W3:Y:S01]  /*93f0*/  @!P1 MUFU.RCP R27, R0 ;  /* 0x00000000001b9308 */ /* 0x0000e20000001000 */
[----:B----4-:R-:W-:-:S04]  /*9400*/  IMAD.WIDE.U32 R12, R32, UR16, R14 ;  /* 0x00000010200c7c25 */ /* 0x010fc8000f8e000e */
[----:B--2---:R-:W-:Y:S01]  /*9410*/  @!P0 FMUL.FTZ R37, R37, R30 ;  /* 0x0000001e25258220 */ /* 0x004fe20000410000 */
[----:B------:R-:W-:Y:S01]  /*9420*/  IMAD.WIDE.U32 R14, R40, UR16, R14 ;  /* 0x00000010280e7c25 */ /* 0x000fe2000f8e000e */
[----:B------:R-:W-:Y:S01]  /*9430*/  IADD3 R13, R13, R29, RZ ;  /* 0x0000001d0d0d7210 */ /* 0x000fe20007ffe0ff */
[----:B------:R-:W2:Y:S02]  /*9440*/  @!P2 MUFU.RCP R2, R2 ;  /* 0x000000020002a308 */ /* 0x000ea40000001000 */
[----:B-----5:R-:W-:Y:S01]  /*9450*/  @!P3 FADD.FTZ R24, R24, 1 ;  /* 0x3f8000001818b421 */ /* 0x020fe20000010000 */
[----:B0-----:R-:W-:Y:S01]  /*9460*/  FADD.FTZ R0, R88, R53 ;  /* 0x0000003558007221 */ /* 0x001fe20000010000 */
[----:B------:R-:W-:Y:S01]  /*9470*/  IMAD.WIDE.U32 R12, R46, UR4, R12 ;  /* 0x000000042e0c7c25 */ /* 0x000fe2000f8e000c */
[----:B------:R-:W-:Y:S01]  /*9480*/  F2FP.F16.F32.PACK_AB R88, R71, R88 ;  /* 0x000000584758723e */ /* 0x000fe200000000ff */
[----:B------:R-:W-:Y:S02]  /*9490*/  ULDC.64 UR4, c[0x0][0x3b0] ;  /* 0x0000ec0000047ab9 */ /* 0x000fe40000000a00 */
[----:B------:R-:W-:Y:S01]  /*94a0*/  FADD.FTZ R25, R0, R71 ;  /* 0x0000004700197221 */ /* 0x000fe20000010000 */
[----:B------:R0:W4:Y:S01]  /*94b0*/  @!P3 MUFU.RCP R29, R24 ;  /* 0x00000018001db308 */ /* 0x0001220000001000 */
[----:B------:R-:W-:-:S02]  /*94c0*/  IADD3 R13, R13, R31, RZ ;  /* 0x0000001f0d0d7210 */ /* 0x000fc40007ffe0ff */
[----:B------:R-:W-:Y:S01]  /*94d0*/  FADD.FTZ R0, R25, R114 ;  /* 0x0000007219007221 */ /* 0x000fe20000010000 */
[----:B---3--:R-:W-:Y:S01]  /*94e0*/  @!P1 FMUL.FTZ R82, R82, R27 ;  /* 0x0000001b52529220 */ /* 0x008fe20000410000 */
[----:B------:R-:W-:Y:S02]  /*94f0*/  IADD3 R16, P1, R16, -0x400, RZ ;  /* 0xfffffc0010107810 */ /* 0x000fe40007f3e0ff */
[----:B------:R-:W-:Y:S02]  /*9500*/  FADD.FTZ R27, R0, R115 ;  /* 0x00000073001b7221 */ /* 0x000fe40000010000 */
[----:B------:R-:W-:Y:S01]  /*9510*/  F2FP.F16.F32.PACK_AB R26, R82, R37 ;  /* 0x00000025521a723e */ /* 0x000fe200000000ff */
[----:B--2---:R-:W-:Y:S01]  /*9520*/  @!P2 FMUL.FTZ R63, R63, R2 ;  /* 0x000000023f3fa220 */ /* 0x004fe20000410000 */
[----:B0-----:R-:W-:Y:S01]  /*9530*/  LEA R24, P0, R12, R34, 0x1 ;  /* 0x000000220c187211 */ /* 0x001fe200078008ff */
[----:B------:R-:W-:Y:S01]  /*9540*/  FADD.FTZ R0, R27, R118 ;  /* 0x000000761b007221 */ /* 0x000fe20000010000 */
[----:B------:R-:W-:Y:S01]  /*9550*/  IMAD R2, R40, UR17, RZ ;  /* 0x0000001128027c24 */ /* 0x000fe2000f8e02ff */
[----:B------:R-:W-:-:S02]  /*9560*/  IADD3 R58, P2, R58, -0x400, RZ ;  /* 0xfffffc003a3a7810 */ /* 0x000fc40007f5e0ff */
[----:B------:R-:W-:Y:S01]  /*9570*/  LEA.HI.X R25, R12, R35, R13, 0x1, P0 ;  /* 0x000000230c197211 */ /* 0x000fe200000f0c0d */
[----:B------:R-:W-:Y:S01]  /*9580*/  FADD.FTZ R0, R0, R73 ;  /* 0x0000004900007221 */ /* 0x000fe20000010000 */
[----:B----4-:R-:W-:Y:S01]  /*9590*/  @!P3 FMUL.FTZ R84, R84, R29 ;  /* 0x0000001d5454b220 */ /* 0x010fe20000410000 */
[----:B------:R-:W-:Y:S01]  /*95a0*/  IADD3 R60, P3, R60, -0x400, RZ ;  /* 0xfffffc003c3c7810 */ /* 0x000fe20007f7e0ff */
[----:B------:R-:W-:Y:S01]  /*95b0*/  IMAD.WIDE R12, R3, 0x10, R24 ;  /* 0x00000010030c7825 */ /* 0x000fe200078e0218 */
[----:B------:R-:W-:-:S03]  /*95c0*/  F2FP.F16.F32.PACK_AB R25, R47, R38 ;  /* 0x000000262f19723e */ /* 0x000fc600000000ff */
[----:B------:R-:W-:Y:S01]  /*95d0*/  FADD.FTZ R119, R0, R119 ;  /* 0x0000007700777221 */ /* 0x000fe20000010000 */
[----:B------:R-:W-:Y:S01]  /*95e0*/  F2FP.F16.F32.PACK_AB R27, R84, R63 ;  /* 0x0000003f541b723e */ /* 0x000fe200000000ff */
[----:B------:R0:W-:Y:S01]  /*95f0*/  STG.E.128 desc[UR14][R12.64], R4 ;  /* 0x000000040c007986 */ /* 0x0001e2000c101d0e */
[----:B------:R-:W-:Y:S01]  /*9600*/  F2FP.F16.F32.PACK_AB R24, R117, R124 ;  /* 0x0000007c7518723e */ /* 0x000fe200000000ff */
[----:B------:R-:W-:Y:S01]  /*9610*/  FADD.FTZ R119, R119, R120 ;  /* 0x0000007877777221 */ /* 0x000fe20000010000 */
[----:B------:R-:W-:Y:S01]  /*9620*/  IADD3.X R17, R17, -0x1, RZ, P1, !PT ;  /* 0xffffffff11117810 */ /* 0x000fe20000ffe4ff */
[----:B-1----:R-:W-:Y:S01]  /*9630*/  STG.E.128 desc[UR14][R12.64+0x200], R8 ;  /* 0x000200080c007986 */ /* 0x002fe2000c101d0e */
[----:B------:R-:W-:Y:S01]  /*9640*/  IADD3.X R59, R59, -0x1, RZ, P2, !PT ;  /* 0xffffffff3b3b7810 */ /* 0x000fe200017fe4ff */
[----:B------:R-:W-:Y:S01]  /*9650*/  FADD.FTZ R124, R119, R124 ;  /* 0x0000007c777c7221 */ /* 0x000fe20000010000 */
[----:B------:R-:W-:Y:S01]  /*9660*/  IADD3.X R61, R61, -0x1, RZ, P3, !PT ;  /* 0xffffffff3d3d7810 */ /* 0x000fe20001ffe4ff */
[----:B------:R-:W-:Y:S02]  /*9670*/  BAR.SYNC.DEFER_BLOCKING 0x0 ;  /* 0x0000000000007b1d */ /* 0x000fe40000010000 */
[----:B------:R-:W-:-:S04]  /*9680*/  FADD.FTZ R117, R124, R117 ;  /* 0x000000757c757221 */ /* 0x000fc80000010000 */
[----:B------:R-:W-:Y:S01]  /*9690*/  FADD.FTZ R38, R117, R38 ;  /* 0x0000002675267221 */ /* 0x000fe20000010000 */
[----:B0-----:R-:W-:-:S03]  /*96a0*/  IMAD R5, R41, UR16, R2 ;  /* 0x0000001029057c24 */ /* 0x001fc6000f8e0202 */
[----:B------:R-:W-:Y:S02]  /*96b0*/  FADD.FTZ R38, R38, R47 ;  /* 0x0000002f26267221 */ /* 0x000fe40000010000 */
[----:B------:R-:W-:Y:S01]  /*96c0*/  IADD3 R15, R15, R5, RZ ;  /* 0x000000050f0f7210 */ /* 0x000fe20007ffe0ff */
[----:B------:R-:W-:Y:S02]  /*96d0*/  IMAD R5, R51, UR4, RZ ;  /* 0x0000000433057c24 */ /* 0x000fe4000f8e02ff */
[----:B------:R-:W-:Y:S02]  /*96e0*/  FADD.FTZ R37, R38, R37 ;  /* 0x0000002526257221 */ /* 0x000fe40000010000 */
[C---:B------:R-:W-:Y:S02]  /*96f0*/  IMAD R7, R46.reuse, UR5, R5 ;  /* 0x000000052e077c24 */ /* 0x040fe4000f8e0205 */
[----:B------:R-:W-:Y:S01]  /*9700*/  FADD.FTZ R82, R37, R82 ;  /* 0x0000005225527221 */ /* 0x000fe20000010000 */
[----:B------:R-:W-:Y:S01]  /*9710*/  IMAD.WIDE.U32 R4, R46, UR4, R14 ;  /* 0x000000042e047c25 */ /* 0x000fe2000f8e000e */
[----:B------:R-:W-:Y:S03]  /*9720*/  STS.128 [R62], R88 ;  /* 0x000000583e007388 */ /* 0x000fe60000000c00 */
[----:B------:R-:W-:Y:S01]  /*9730*/  FADD.FTZ R53, R82, R63 ;  /* 0x0000003f52357221 */ /* 0x000fe20000010000 */
[----:B------:R-:W-:Y:S01]  /*9740*/  IADD3 R0, R5, R7, RZ ;  /* 0x0000000705007210 */ /* 0x000fe20007ffe0ff */
[----:B------:R-:W-:Y:S01]  /*9750*/  STS.128 [R62+0x10], R24 ;  /* 0x000010183e007388 */ /* 0x000fe20000000c00 */
[----:B------:R-:W-:-:S03]  /*9760*/  NOP ;  /* 0x0000000000007918 */ /* 0x000fc60000000000 */
[----:B------:R-:W0:Y:S01]  /*9770*/  LDS.128 R28, [R64] ;  /* 0x00000000401c7984 */ /* 0x000e220000000c00 */
[C---:B------:R-:W-:Y:S01]  /*9780*/  LEA R6, P0, R4.reuse, R42, 0x1 ;  /* 0x0000002a04067211 */ /* 0x040fe200078008ff */
[----:B------:R-:W-:Y:S02]  /*9790*/  FADD.FTZ R53, R53, R84 ;  /* 0x0000005435357221 */ /* 0x000fe40000010000 */
[----:B------:R-:W1:Y:S01]  /*97a0*/  LDS.128 R32, [R64+0x200] ;  /* 0x0002000040207984 */ /* 0x000e620000000c00 */
[----:B------:R-:W-:Y:S02]  /*97b0*/  LEA.HI.X R7, R4, R43, R0, 0x1, P0 ;  /* 0x0000002b04077211 */ /* 0x000fe400000f0c00 */
[----:B------:R-:W-:Y:S02]  /*97c0*/  ISETP.GT.AND P0, PT, R56, 0x1, PT ;  /* 0x000000013800780c */ /* 0x000fe40003f04270 */
[----:B------:R-:W-:Y:S01]  /*97d0*/  MOV R56, R45 ;  /* 0x0000002d00387202 */ /* 0x000fe20000000f00 */
[----:B------:R-:W-:-:S05]  /*97e0*/  IMAD.WIDE R2, R3, 0x10, R6 ;  /* 0x0000001003027825 */ /* 0x000fca00078e0206 */
[----:B0-----:R0:W-:Y:S04]  /*97f0*/  STG.E.128 desc[UR14][R2.64], R28 ;  /* 0x0000001c02007986 */ /* 0x0011e8000c101d0e */
[----:B-1----:R0:W-:Y:S01]  /*9800*/  STG.E.128 desc[UR14][R2.64+0x200], R32 ;  /* 0x0002002002007986 */ /* 0x0021e2000c101d0e */
[----:B------:R-:W-:Y:S05]  /*9810*/  @P0 BRA `(.L_x_14144) ;  /* 0xffffff6c007c0947 */ /* 0x000fea000383ffff */
.L_x_14095:
        /* <DEDUP_REMOVED lines=26> */
.L_x_14146:
[----:B------:R-:W-:Y:S05]  /*99c0*/  BSYNC B0 ;  /* 0x0000000000007941 */ /* 0x000fea0003800000 */
.L_x_14145:
        /* <DEDUP_REMOVED lines=8> */
[----:B-1----:R-:W1:Y:S01]  /*9a50*/  S2R R21, SR_TID.X ;  /* 0x0000000000157919 */ /* 0x002e620000002100 */
        /* <DEDUP_REMOVED lines=20> */
.L_x_14148:
[----:B-1----:R-:W1:Y:S02]  /*9ba0*/  S2R R21, SR_TID.X ;  /* 0x0000000000157919 */ /* 0x002e640000002100 */
.L_x_14149:
[----:B------:R-:W-:Y:S05]  /*9bb0*/  BSYNC B0 ;  /* 0x0000000000007941 */ /* 0x000fea0003800000 */
.L_x_14147:
[----:B------:R-:W-:Y:S02]  /*9bc0*/  ULDC UR22, c[0x0][0x21c] ;  /* 0x0000870000167ab9 */ /* 0x000fe40000000800 */
[----:B-1----:R-:W-:-:S13]  /*9bd0*/  ISETP.GE.AND P0, PT, R21, UR22, PT ;  /* 0x0000001615007c0c */ /* 0x002fda000bf06270 */
[----:B------:R-:W-:Y:S05]  /*9be0*/  @P0 EXIT ;  /* 0x000000000000094d */ /* 0x000fea0003800000 */
[----:B------:R-:W1:Y:S01]  /*9bf0*/  S2UR UR5, SR_CgaCtaId ;  /* 0x00000000000579c3 */ /* 0x000e620000008800 */
[----:B------:R-:W-:Y:S01]  /*9c00*/  ULDC.64 UR6, c[0x0][0x248] ;  /* 0x0000920000067ab9 */ /* 0x000fe20000000a00 */
[----:B------:R-:W-:Y:S01]  /*9c10*/  ULDC.64 UR10, c[0x0][0x268] ;  /* 0x00009a00000a7ab9 */ /* 0x000fe20000000a00 */
[----:B------:R-:W-:Y:S01]  /*9c20*/  ULDC.64 UR8, c[0x0][0x378] ;  /* 0x0000de0000087ab9 */ /* 0x000fe20000000a00 */
[C---:B0-----:R-:W-:Y:S01]  /*9c30*/  IMAD R3, R51.reuse, UR6, RZ ;  /* 0x0000000633037c24 */ /* 0x041fe2000f8e02ff */
        /* <DEDUP_REMOVED lines=23> */
[----:B--2---:R-:W-:Y:S01]  /*9db0*/  IMAD.WIDE.U32 R6, R46, UR6, RZ ;  /* 0x000000062e067c25 */ /* 0x004fe2000f8e00ff */
        /* <DEDUP_REMOVED lines=11> */
.L_x_14151:
[C---:B------:R-:W-:Y:S02]  /*9e70*/  LEA R0, R21.reuse, UR4, 0x3 ;  /* 0x0000000415007c11 */ /* 0x040fe4000f8e18ff */
[----:B------:R-:W-:Y:S02]  /*9e80*/  SHF.R.S32.HI R20, RZ, 0x1f, R21 ;  /* 0x0000001fff147819 */ /* 0x000fe40000011415 */
[----:B------:R-:W-:Y:S01]  /*9e90*/  MOV R2, R46 ;  /* 0x0000002e00027202 */ /* 0x000fe20000000f00 */
[----:B0--3--:R-:W0:Y:S01]  /*9ea0*/  LDS.64 R18, [R0+0x2980] ;  /* 0x0029800000127984 */ /* 0x009e220000000a00 */
        /* <DEDUP_REMOVED lines=60> */
.L_x_14150:
[----:B------:R-:W-:Y:S05]  /*a270*/  EXIT ;  /* 0x000000000000794d */ /* 0x000fea0003800000 */
.L_x_14152:
        /* <DEDUP_REMOVED lines=16> */
.L_x_18982:


//--------------------- .text._Z25selective_scan_bwd_kernelI32Selective_Scan_bwd_kernel_traitsILi32ELi16ELb1ELb0ELb0ELb1ELb1EN3c104HalfENS1_7complexIfEEEEv12SSMParamsBwd --------------------------
	.section	.text._Z25selective_scan_bwd_kernelI32Selective_Scan_bwd_kernel_traitsILi32ELi16ELb1ELb0ELb0ELb1ELb1EN3c104HalfENS1_7complexIfEEEEv12SSMParamsBwd,"ax",@progbits
	.align	128
        .global         _Z25selective_scan_bwd_kernelI32Selective_Scan_bwd_kernel_traitsILi32ELi16ELb1ELb0ELb0ELb1ELb1EN3c104HalfENS1_7complexIfEEEEv12SSMParamsBwd
        .type           _Z25selective_scan_bwd_kernelI32Selective_Scan_bwd_kernel_traitsILi32ELi16ELb1ELb0ELb0ELb1ELb1EN3c104HalfENS1_7complexIfEEEEv12SSMParamsBwd,@function
        .size           _Z25selective_scan_bwd_kernelI32Selective_Scan_bwd_kernel_traitsILi32ELi16ELb1ELb0ELb0ELb1ELb1EN3c104HalfENS1_7complexIfEEEEv12SSMParamsBwd,(.L_x_18983 - _Z25selective_scan_bwd_kernelI32Selective_Scan_bwd_kernel_traitsILi32ELi16ELb1ELb0ELb0ELb1ELb1EN3c104HalfENS1_7complexIfEEEEv12SSMParamsBwd)
        .other          _Z25selective_scan_bwd_kernelI32Selective_Scan_bwd_kernel_traitsILi32ELi16ELb1ELb0ELb0ELb1ELb1EN3c104HalfENS1_7complexIfEEEEv12SSMParamsBwd,@"STO_CUDA_ENTRY STV_DEFAULT"
_Z25selective_scan_bwd_kernelI32Selective_Scan_bwd_kernel_traitsILi32ELi16ELb1ELb0ELb0ELb1ELb1EN3c104HalfENS1_7complexIfEEEEv12SSMParamsBwd:
.text._Z25selective_scan_bwd_kernelI32Selective_Scan_bwd_kernel_traitsILi32ELi16ELb1ELb0ELb0ELb1ELb1EN3c104HalfENS1_7complexIfEEEEv12SSMParamsBwd:
        /* <DEDUP_REMOVED lines=101> */
.L_x_14203:
[----:B------:R-:W-:Y:S01]  /*0650*/  BAR.SYNC.DEFER_BLOCKING 0x0 ;  /* 0x0000000000007b1d */ /* 0x000fe20000010000 */
[----:B------:R-:W-:-:S05]  /*0660*/  MOV R40, R70 ;  /* 0x0000004600287202 */ /* 0x000fca0000000f00 */
[C---:B0-----:R-:W-:Y:S02]  /*0670*/  IMAD.WIDE R2, R63.reuse, 0x10, R40 ;  /* 0x000000103f027825 */ /* 0x041fe400078e0228 */
[----:B------:R-:W0:Y:S01]  /*0680*/  S2UR UR5, SR_CgaCtaId ;  /* 0x00000000000579c3 */ /* 0x000e220000008800 */
[----:B------:R-:W-:Y:S01]  /*0690*/  UMOV UR4, 0x400 ;  /* 0x0000040000047882 */ /* 0x000fe20000000000 */
[----:B------:R-:W-:Y:S01]  /*06a0*/  IMAD.WIDE R24, R63, 0x10, R16 ;  /* 0x000000103f187825 */ /* 0x000fe200078e0210 */
[----:B------:R-:W-:-:S05]  /*06b0*/  MOV R38, R68 ;  /* 0x0000004400267202 */ /* 0x000fca0000000f00 */
[----:B------:R-:W2:Y:S01]  /*06c0*/  LDC.64 R26, c[0x0][0x2a0] ;  /* 0x0000a800ff1a7b82 */ /* 0x000ea20000000a00 */
[----:B------:R-:W3:Y:S04]  /*06d0*/  LDG.E.128 R12, desc[UR14][R2.64] ;  /* 0x0000000e020c7981 */ /* 0x000ee8000c1e1d00 */
[----:B------:R-:W4:Y:S01]  /*06e0*/  LDG.E.128 R28, desc[UR14][R2.64+0x200] ;  /* 0x0002000e021c7981 */ /* 0x000f22000c1e1d00 */
[----:B0-----:R-:W-:-:S06]  /*06f0*/  ULEA UR4, UR5, UR4, 0x18 ;  /* 0x0000000405047291 */ /* 0x001fcc000f8ec03f */
[----:B------:R-:W-:-:S04]  /*0700*/  MOV R37, UR4 ;  /* 0x0000000400257c02 */ /* 0x000fc80008000f00 */
[CC--:B------:R-:W-:Y:S02]  /*0710*/  LEA R0, R72.reuse, R37.reuse, 0x4 ;  /* 0x0000002548007211 */ /* 0x0c0fe400078e20ff */
[----:B------:R-:W-:-:S03]  /*0720*/  LEA R55, R72, R37, 0x5 ;  /* 0x0000002548377211 */ /* 0x000fc600078e28ff */
[----:B---3--:R-:W-:Y:S04]  /*0730*/  STS.128 [R0], R12 ;  /* 0x0000000c00007388 */ /* 0x008fe80000000c00 */
[----:B----4-:R-:W-:Y:S01]  /*0740*/  STS.128 [R0+0x200], R28 ;  /* 0x0002001c00007388 */ /* 0x010fe20000000c00 */
[----:B------:R-:W-:-:S03]  /*0750*/  NOP ;  /* 0x0000000000007918 */ /* 0x000fc60000000000 */
[----:B------:R-:W-:Y:S04]  /*0760*/  LDS.128 R8, [R55] ;  /* 0x0000000037087984 */ /* 0x000fe80000000c00 */
[----:B------:R-:W-:Y:S01]  /*0770*/  LDS.128 R4, [R55+0x10] ;  /* 0x0000100037047984 */ /* 0x000fe20000000c00 */
[----:B------:R-:W-:Y:S06]  /*0780*/  BAR.SYNC.DEFER_BLOCKING 0x0 ;  /* 0x0000000000007b1d */ /* 0x000fec0000010000 */
[----:B------:R-:W3:Y:S04]  /*0790*/  LDG.E.128 R32, desc[UR14][R24.64] ;  /* 0x0000000e18207981 */ /* 0x000ee8000c1e1d00 */
[----:B------:R0:W4:Y:S01]  /*07a0*/  LDG.E.128 R56, desc[UR14][R24.64+0x200] ;  /* 0x0002000e18387981 */ /* 0x000122000c1e1d00 */
[----:B------:R-:W-:Y:S01]  /*07b0*/  IMAD.WIDE R2, R63, 0x10, R38 ;  /* 0x000000103f027825 */ /* 0x000fe200078e0226 */
[----:B0-----:R-:W0:Y:S02]  /*07c0*/  LDC.64 R24, c[0x0][0x318] ;  /* 0x0000c600ff187b82 */ /* 0x001e240000000a00 */
[----:B---3--:R-:W-:Y:S04]  /*07d0*/  STS.128 [R0], R32 ;  /* 0x0000002000007388 */ /* 0x008fe80000000c00 */
[----:B----4-:R-:W-:Y:S01]  /*07e0*/  STS.128 [R0+0x200], R56 ;  /* 0x0002003800007388 */ /* 0x010fe20000000c00 */
[----:B------:R-:W-:-:S03]  /*07f0*/  NOP ;  /* 0x0000000000007918 */ /* 0x000fc60000000000 */
[----:B------:R-:W3:Y:S04]  /*0800*/  LDS.128 R28, [R55] ;  /* 0x00000000371c7984 */ /* 0x000ee80000000c00 */
[----:B------:R4:W0:Y:S01]  /*0810*/  LDS.128 R12, [R55+0x10] ;  /* 0x00001000370c7984 */ /* 0x0008220000000c00 */
[----:B------:R-:W-:Y:S06]  /*0820*/  BAR.SYNC.DEFER_BLOCKING 0x0 ;  /* 0x0000000000007b1d */ /* 0x000fec0000010000 */
[----:B------:R-:W2:Y:S04]  /*0830*/  LDG.E.128 R80, desc[UR14][R2.64] ;  /* 0x0000000e02507981 */ /* 0x000ea8000c1e1d00 */
[----:B------:R-:W4:Y:S01]  /*0840*/  LDG.E.128 R84, desc[UR14][R2.64+0x200] ;  /* 0x0002000e02547981 */ /* 0x000f22000c1e1d00 */
[----:B------:R-:W-:Y:S01]  /*0850*/  BSSY B0, `(.L_x_14154) ;  /* 0x000003b000007945 */ /* 0x000fe20003800000 */
[----:B---3--:R-:W-:-:S02]  /*0860*/  HADD2.F32 R66, -RZ, R28.H0_H0 ;  /* 0x2000001cff427230 */ /* 0x008fc40000004100 */
        /* <DEDUP_REMOVED lines=22> */
[----:B--2---:R2:W-:Y:S04]  /*09d0*/  STS.128 [R0], R80 ;  /* 0x0000005000007388 */ /* 0x0045e80000000c00 */
[----:B----4-:R2:W-:Y:S01]  /*09e0*/  STS.128 [R0+0x200], R84 ;  /* 0x0002005400007388 */ /* 0x0105e20000000c00 */
[----:B------:R-:W-:Y:S01]  /*09f0*/  NOP ;  /* 0x0000000000007918 */ /* 0x000fe20000000000 */
[----:B0-----:R-:W-:Y:S06]  /*0a00*/  @P2 BRA `(.L_x_14155) ;  /* 0x00000000007c2947 */ /* 0x001fec0003800000 */
        /* <DEDUP_REMOVED lines=31> */
.L_x_14155:
[----:B------:R-:W-:Y:S05]  /*0c00*/  BSYNC B0 ;  /* 0x0000000000007941 */ /* 0x000fea0003800000 */
.L_x_14154:
        /* <DEDUP_REMOVED lines=36> */
.L_x_14157:
[----:B------:R-:W-:Y:S05]  /*0e50*/  BSYNC B0 ;  /* 0x0000000000007941 */ /* 0x000fea0003800000 */
.L_x_14156:
        /* <DEDUP_REMOVED lines=36> */
.L_x_14159:
[----:B------:R-:W-:Y:S05]  /*10a0*/  BSYNC B0 ;  /* 0x0000000000007941 */ /* 0x000fea0003800000 */
.L_x_14158:
        /* <DEDUP_REMOVED lines=36> */
.L_x_14161:
[----:B------:R-:W-:Y:S05]  /*12f0*/  BSYNC B0 ;  /* 0x0000000000007941 */ /* 0x000fea0003800000 */
.L_x_14160:
        /* <DEDUP_REMOVED lines=36> */
.L_x_14163:
[----:B------:R-:W-:Y:S05]  /*1540*/  BSYNC B0 ;  /* 0x0000000000007941 */ /* 0x000fea0003800000 */
.L_x_14162:
        /* <DEDUP_REMOVED lines=36> */
.L_x_14165:
[----:B------:R-:W-:Y:S05]  /*1790*/  BSYNC B0 ;  /* 0x0000000000007941 */ /* 0x000fea0003800000 */
.L_x_14164:
        /* <DEDUP_REMOVED lines=36> */
.L_x_14167:
[----:B------:R-:W-:Y:S05]  /*19e0*/  BSYNC B0 ;  /* 0x0000000000007941 */ /* 0x000fea0003800000 */
.L_x_14166:
[--C-:B------:R-:W-:Y:S01]  /*19f0*/  HADD2.F32 R38, -RZ, R15.reuse.H0_H0 ;  /* 0x2000000fff267230 */ /* 0x100fe20000004100 */
[----:B------:R-:W-:Y:S01]  /*1a00*/  BSSY B0, `(.L_x_14168) ;  /* 0x0000025000007945 */ /* 0x000fe20003800000 */
[----:B------:R-:W-:Y:S01]  /*1a10*/  FSETP.GTU.FTZ.AND P1, PT, R40, 20, PT ;  /* 0x41a000002800780b */ /* 0x000fe20003f3c000 */
[----:B------:R-:W-:Y:S01]  /*1a20*/  HADD2.F32 R36, -RZ, R15.H1_H1 ;  /* 0x3000000fff247230 */ /* 0x000fe20000004100 */
[----:B-1----:R-:W-:Y:S01]  /*1a30*/  LEA R2, R43, 0xfffffe00, 0x9 ;  /* 0xfffffe002b027811 */ /* 0x002fe200078e48ff */
        /* <DEDUP_REMOVED lines=33> */
.L_x_14169:
[----:B------:R-:W-:Y:S05]  /*1c50*/  BSYNC B0 ;  /* 0x0000000000007941 */ /* 0x000fea0003800000 */
.L_x_14168:
        /* <DEDUP_REMOVED lines=38> */
.L_x_14171:
[----:B------:R-:W-:Y:S05]  /*1ec0*/  BSYNC B0 ;  /* 0x0000000000007941 */ /* 0x000fea0003800000 */
.L_x_14170:
        /* <DEDUP_REMOVED lines=36> */
.L_x_14173:
[----:B------:R-:W-:Y:S05]  /*2110*/  BSYNC B0 ;  /* 0x0000000000007941 */ /* 0x000fea0003800000 */
.L_x_14172:
        /* <DEDUP_REMOVED lines=33> */
.L_x_14175:
[----:B------:R-:W-:Y:S05]  /*2330*/  BSYNC B0 ;  /* 0x0000000000007941 */ /* 0x000fea0003800000 */
.L_x_14174:
        /* <DEDUP_REMOVED lines=33> */
.L_x_14177:
[----:B------:R-:W-:Y:S05]  /*2550*/  BSYNC B0 ;  /* 0x0000000000007941 */ /* 0x000fea0003800000 */
.L_x_14176:
        /* <DEDUP_REMOVED lines=33> */
.L_x_14179:
[----:B------:R-:W-:Y:S05]  /*2770*/  BSYNC B0 ;  /* 0x0000000000007941 */ /* 0x000fea0003800000 */
.L_x_14178:
        /* <DEDUP_REMOVED lines=33> */
.L_x_14181:
[----:B------:R-:W-:Y:S05]  /*2990*/  BSYNC B0 ;  /* 0x0000000000007941 */ /* 0x000fea0003800000 */
.L_x_14180:
        /* <DEDUP_REMOVED lines=33> */
.L_x_14183:
[----:B------:R-:W-:Y:S05]  /*2bb0*/  BSYNC B0 ;  /* 0x0000000000007941 */ /* 0x000fea0003800000 */
.L_x_14182:
        /* <DEDUP_REMOVED lines=33> */
.L_x_14185:
[----:B------:R-:W-:Y:S05]  /*2dd0*/  BSYNC B0 ;  /* 0x0000000000007941 */ /* 0x000fea0003800000 */
.L_x_14184:
[----:B------:R-:W-:Y:S01]  /*2de0*/  ULDC.64 UR4, c[0x0][0x2a8] ;  /* 0x0000aa0000047ab9 */ /* 0x000fe20000000a00 */
[----:B------:R-:W-:Y:S01]  /*2df0*/  MOV R12, R26 ;  /* 0x0000001a000c7202 */ /* 0x000fe20000000f00 */
[----:B------:R-:W-:Y:S01]  /*2e00*/  IMAD R14, R76, UR4, RZ ;  /* 0x000000044c0e7c24 */ /* 0x000fe2000f8e02ff */
[----:B------:R-:W-:Y:S01]  /*2e10*/  MOV R13, R15 ;  /* 0x0000000f000d7202 */ /* 0x000fe20000000f00 */
[----:B------:R-:W0:Y:S02]  /*2e20*/  LDC.64 R32, c[0x0][0x2b0] ;  /* 0x0000ac00ff207b82 */ /* 0x000e240000000a00 */
[C---:B------:R-:W-:Y:S02]  /*2e30*/  IMAD R15, R53.reuse, UR5, R14 ;  /* 0x00000005350f7c24 */ /* 0x040fe4000f8e020e */
[----:B------:R-:W-:Y:S01]  /*2e40*/  IMAD.WIDE.U32 R12, R53, UR4, R12 ;  /* 0x00000004350c7c25 */ /* 0x000fe2000f8e000c */
[----:B------:R-:W-:-:S03]  /*2e50*/  ULDC.64 UR4, c[0x0][0x2b8] ;  /* 0x0000ae0000047ab9 */ /* 0x000fc60000000a00 */
[----:B------:R-:W1:Y:S01]  /*2e60*/  LDC.64 R88, c[0x0][0x308] ;  /* 0x0000c200ff587b82 */ /* 0x000e620000000a00 */
[----:B------:R-:W-:Y:S02]  /*2e70*/  IADD3 R13, R13, R15, RZ ;  /* 0x0000000f0d0d7210 */ /* 0x000fe40007ffe0ff */
[----:B------:R-:W-:-:S04]  /*2e80*/  LEA R28, P0, R12, R24, 0x1 ;  /* 0x000000180c1c7211 */ /* 0x000fc800078008ff */
[----:B------:R-:W-:Y:S02]  /*2e90*/  LEA.HI.X R29, R12, R25, R13, 0x1, P0 ;  /* 0x000000190c1d7211 */ /* 0x000fe400000f0c0d */
[----:B------:R-:W3:Y:S01]  /*2ea0*/  LDS.128 R24, [R55] ;  /* 0x0000000037187984 */ /* 0x000ee20000000c00 */
[----:B------:R-:W-:-:S03]  /*2eb0*/  IMAD.WIDE R28, R63, 0x10, R28 ;  /* 0x000000103f1c7825 */ /* 0x000fc600078e021c */
[----:B------:R-:W-:Y:S01]  /*2ec0*/  LDS.128 R12, [R55+0x10] ;  /* 0x00001000370c7984 */ /* 0x000fe20000000c00 */
[----:B------:R-:W-:Y:S06]  /*2ed0*/  BAR.SYNC.DEFER_BLOCKING 0x0 ;  /* 0x0000000000007b1d */ /* 0x000fec0000010000 */
[----:B------:R-:W4:Y:S04]  /*2ee0*/  LDG.E.128 R92, desc[UR14][R28.64] ;  /* 0x0000000e1c5c7981 */ /* 0x000f28000c1e1d00 */
[----:B------:R5:W2:Y:S01]  /*2ef0*/  LDG.E.128 R96, desc[UR14][R28.64+0x200] ;  /* 0x0002000e1c607981 */ /* 0x000aa2000c1e1d00 */
[----:B0-----:R-:W-:-:S04]  /*2f00*/  IMAD R30, R32, UR17, RZ ;  /* 0x00000011201e7c24 */ /* 0x001fc8000f8e02ff */
[----:B------:R-:W-:Y:S02]  /*2f10*/  IMAD R33, R33, UR16, R30 ;  /* 0x0000001021217c24 */ /* 0x000fe4000f8e021e */
[----:B------:R-:W-:-:S04]  /*2f20*/  IMAD.WIDE.U32 R30, R32, UR16, R2 ;  /* 0x00000010201e7c25 */ /* 0x000fc8000f8e0002 */
[----:B------:R-:W-:Y:S01]  /*2f30*/  IMAD R32, R76, UR4, RZ ;  /* 0x000000044c207c24 */ /* 0x000fe2000f8e02ff */
[----:B------:R-:W-:-:S03]  /*2f40*/  IADD3 R31, R31, R33, RZ ;  /* 0x000000211f1f7210 */ /* 0x000fc60007ffe0ff */
[C---:B-----5:R-:W-:Y:S02]  /*2f50*/  IMAD R29, R53.reuse, UR5, R32 ;  /* 0x00000005351d7c24 */ /* 0x060fe4000f8e0220 */
[----:B------:R-:W-:Y:S01]  /*2f60*/  IMAD.WIDE.U32 R30, R53, UR4, R30 ;  /* 0x00000004351e7c25 */ /* 0x000fe2000f8e001e */
[----:B------:R-:W-:Y:S02]  /*2f70*/  ULDC.64 UR4, c[0x0][0x3a0] ;  /* 0x0000e80000047ab9 */ /* 0x000fe40000000a00 */
[----:B-1----:R-:W-:Y:S02]  /*2f80*/  LEA R88, P0, R30, R88, 0x1 ;  /* 0x000000581e587211 */ /* 0x002fe400078008ff */
[----:B------:R-:W-:-:S04]  /*2f90*/  IADD3 R28, R31, R29, RZ ;  /* 0x0000001d1f1c7210 */ /* 0x000fc80007ffe0ff */
        /* <DEDUP_REMOVED lines=9> */
[----:B------:R4:W5:Y:S01]  /*3030*/  LDG.E.128 R28, desc[UR14][R88.64+0x200] ;  /* 0x0002000e581c7981 */ /* 0x000962000c1e1d00 */
[----:B---3--:R-:W-:-:S02]  /*3040*/  HADD2.F32 R105, -RZ, R24.H1_H1 ;  /* 0x30000018ff697230 */ /* 0x008fc40000004100 */
[----:B------:R-:W-:Y:S02]  /*3050*/  HADD2.F32 R100, -RZ, R26.H0_H0 ;  /* 0x2000001aff647230 */ /* 0x000fe40000004100 */
[--C-:B0-----:R-:W-:Y:S02]  /*3060*/  HADD2.F32 R79, -RZ, R84.reuse.H0_H0 ;  /* 0x20000054ff4f7230 */ /* 0x101fe40000004100 */
[----:B------:R-:W-:Y:S02]  /*3070*/  HADD2.F32 R84, -RZ, R84.H1_H1 ;  /* 0x30000054ff547230 */ /* 0x000fe40000004100 */
[--C-:B------:R-:W-:Y:S02]  /*3080*/  HADD2.F32 R78, -RZ, R85.reuse.H0_H0 ;  /* 0x20000055ff4e7230 */ /* 0x100fe40000004100 */
[----:B------:R-:W-:Y:S01]  /*3090*/  FMUL.FTZ R59, R79, -1.4426950216293334961 ;  /* 0xbfb8aa3b4f3b7820 */ /* 0x000fe20000410000 */
[----:B------:R-:W-:Y:S02]  /*30a0*/  HADD2.F32 R85, -RZ, R85.H1_H1 ;  /* 0x30000055ff557230 */ /* 0x000fe40000004100 */
[----:B------:R-:W-:Y:S01]  /*30b0*/  FMUL.FTZ R61, R84, -1.4426950216293334961 ;  /* 0xbfb8aa3b543d7820 */ /* 0x000fe20000410000 */
[----:B------:R-:W-:Y:S01]  /*30c0*/  HADD2.F32 R57, -RZ, R86.H0_H0 ;  /* 0x20000056ff397230 */ /* 0x000fe20000004100 */
[----:B------:R1:W0:Y:S01]  /*30d0*/  MUFU.EX2 R90, R59 ;  /* 0x0000003b005a7308 */ /* 0x0002220000000800 */
[----:B------:R-:W-:-:S02]  /*30e0*/  HADD2.F32 R65, -RZ, R87.H0_H0 ;  /* 0x20000057ff417230 */ /* 0x000fc40000004100 */
[----:B------:R-:W-:Y:S01]  /*30f0*/  FMUL.FTZ R67, R78, -1.4426950216293334961 ;  /* 0xbfb8aa3b4e437820 */ /* 0x000fe20000410000 */
[----:B------:R-:W-:Y:S02]  /*3100*/  HADD2.F32 R86, -RZ, R86.H1_H1 ;  /* 0x30000056ff567230 */ /* 0x000fe40000004100 */
[----:B------:R-:W-:Y:S01]  /*3110*/  FMUL.FTZ R69, R85, -1.4426950216293334961 ;  /* 0xbfb8aa3b55457820 */ /* 0x000fe20000410000 */
[----:B------:R-:W-:Y:S02]  /*3120*/  HADD2.F32 R87, -RZ, R87.H1_H1 ;  /* 0x30000057ff577230 */ /* 0x000fe40000004100 */
[----:B------:R-:W-:Y:S01]  /*3130*/  FMUL.FTZ R71, R57, -1.4426950216293334961 ;  /* 0xbfb8aa3b39477820 */ /* 0x000fe20000410000 */
[----:B------:R-:W-:Y:S01]  /*3140*/  FMUL.FTZ R75, R65, -1.4426950216293334961 ;  /* 0xbfb8aa3b414b7820 */ /* 0x000fe20000410000 */
[----:B------:R3:W4:Y:S01]  /*3150*/  MUFU.EX2 R91, R61 ;  /* 0x0000003d005b7308 */ /* 0x0007220000000800 */
[----:B------:R-:W-:Y:S01]  /*3160*/  FMUL.FTZ R73, R86, -1.4426950216293334961 ;  /* 0xbfb8aa3b56497820 */ /* 0x000fe20000410000 */
[----:B------:R-:W-:Y:S01]  /*3170*/  FMUL.FTZ R77, R87, -1.4426950216293334961 ;  /* 0xbfb8aa3b574d7820 */ /* 0x000fe20000410000 */
[----:B-1----:R-:W-:-:S02]  /*3180*/  HADD2.F32 R59, -RZ, R80.H0_H0 ;  /* 0x20000050ff3b7230 */ /* 0x002fc40000004100 */
[----:B------:R-:W-:-:S03]  /*3190*/  HADD2.F32 R101, -RZ, R26.H1_H1 ;  /* 0x3000001aff657230 */ /* 0x000fc60000004100 */
[----:B------:R1:W1:Y:S01]  /*31a0*/  MUFU.EX2 R92, R67 ;  /* 0x00000043005c7308 */ /* 0x0002620000000800 */
[----:B---3--:R-:W-:Y:S02]  /*31b0*/  HADD2.F32 R61, -RZ, R81.H0_H0 ;  /* 0x20000051ff3d7230 */ /* 0x008fe40000004100 */
[----:B0-----:R-:W-:-:S05]  /*31c0*/  FADD.FTZ R90, R90, 1 ;  /* 0x3f8000005a5a7421 */ /* 0x001fca0000010000 */
[----:B----4-:R0:W3:Y:S01]  /*31d0*/  MUFU.EX2 R88, R69 ;  /* 0x0000004500587308 */ /* 0x0100e20000000800 */
[----:B-1----:R-:W-:Y:S02]  /*31e0*/  HADD2.F32 R67, -RZ, R80.H1_H1 ;  /* 0x30000050ff437230 */ /* 0x002fe40000004100 */
[----:B------:R-:W-:Y:S01]  /*31f0*/  FMUL.FTZ R80, R59, -1.4426950216293334961 ;  /* 0xbfb8aa3b3b507820 */ /* 0x000fe20000410000 */
[----:B------:R-:W-:Y:S02]  /*3200*/  FADD.FTZ R91, R91, 1 ;  /* 0x3f8000005b5b7421 */ /* 0x000fe40000010000 */
[----:B------:R-:W-:Y:S02]  /*3210*/  FMUL.FTZ R97, R67, -1.4426950216293334961 ;  /* 0xbfb8aa3b43617820 */ /* 0x000fe40000410000 */
[----:B------:R1:W4:Y:S01]  /*3220*/  MUFU.EX2 R89, R71 ;  /* 0x0000004700597308 */ /* 0x0003220000000800 */
[----:B0-----:R-:W-:Y:S02]  /*3230*/  HADD2.F32 R69, -RZ, R81.H1_H1 ;  /* 0x30000051ff457230 */ /* 0x001fe40000004100 */
[----:B------:R-:W-:Y:S01]  /*3240*/  FMUL.FTZ R81, R61, -1.4426950216293334961 ;  /* 0xbfb8aa3b3d517820 */ /* 0x000fe20000410000 */
[----:B------:R-:W-:-:S02]  /*3250*/  FADD.FTZ R92, R92, 1 ;  /* 0x3f8000005c5c7421 */ /* 0x000fc40000010000 */
[----:B------:R-:W-:Y:S02]  /*3260*/  FMUL.FTZ R99, R69, -1.4426950216293334961 ;  /* 0xbfb8aa3b45637820 */ /* 0x000fe40000410000 */
[----:B------:R0:W4:Y:S01]  /*3270*/  MUFU.EX2 R93, R73 ;  /* 0x00000049005d7308 */ /* 0x0001220000000800 */
[----:B-1----:R-:W-:Y:S02]  /*3280*/  HADD2.F32 R71, -RZ, R82.H0_H0 ;  /* 0x20000052ff477230 */ /* 0x002fe40000004100 */
[----:B---3--:R-:W-:-:S05]  /*3290*/  FADD.FTZ R106, R88, 1 ;  /* 0x3f800000586a7421 */ /* 0x008fca0000010000 */
[----:B------:R1:W3:Y:S01]  /*32a0*/  MUFU.EX2 R94, R75 ;  /* 0x0000004b005e7308 */ /* 0x0002e20000000800 */
[----:B0-----:R-:W-:Y:S02]  /*32b0*/  HADD2.F32 R73, -RZ, R82.H1_H1 ;  /* 0x30000052ff497230 */ /* 0x001fe40000004100 */
[----:B----4-:R-:W-:-:S03]  /*32c0*/  FADD.FTZ R88, R89, 1 ;  /* 0x3f80000059587421 */ /* 0x010fc60000010000 */
[----:B------:R-:W-:Y:S02]  /*32d0*/  FMUL.FTZ R82, R73, -1.4426950216293334961 ;  /* 0xbfb8aa3b49527820 */ /* 0x000fe40000410000 */
[----:B------:R0:W4:Y:S01]  /*32e0*/  MUFU.EX2 R95, R77 ;  /* 0x0000004d005f7308 */ /* 0x0001220000000800 */
[----:B-1----:R-:W-:Y:S02]  /*32f0*/  HADD2.F32 R75, -RZ, R83.H0_H0 ;  /* 0x20000053ff4b7230 */ /* 0x002fe40000004100 */
[----:B------:R-:W-:-:S05]  /*3300*/  FADD.FTZ R93, R93, 1 ;  /* 0x3f8000005d5d7421 */ /* 0x000fca0000010000 */
[----:B------:R1:W4:Y:S01]  /*3310*/  MUFU.EX2 R96, R80 ;  /* 0x0000005000607308 */ /* 0x0003220000000800 */
[----:B0-----:R-:W-:Y:S02]  /*3320*/  HADD2.F32 R77, -RZ, R83.H1_H1 ;  /* 0x30000053ff4d7230 */ /* 0x001fe40000004100 */
[----:B---3--:R-:W-:-:S03]  /*3330*/  FADD.FTZ R94, R94, 1 ;  /* 0x3f8000005e5e7421 */ /* 0x008fc60000010000 */
[----:B------:R-:W-:Y:S02]  /*3340*/  FMUL.FTZ R83, R77, -1.4426950216293334961 ;  /* 0xbfb8aa3b4d537820 */ /* 0x000fe40000410000 */
[----:B------:R0:W3:Y:S01]  /*3350*/  MUFU.EX2 R102, R81 ;  /* 0x0000005100667308 */ /* 0x0000e20000000800 */
[----:B-1----:R-:W-:Y:S01]  /*3360*/  FMUL.FTZ R80, R71, -1.4426950216293334961 ;  /* 0xbfb8aa3b47507820 */ /* 0x002fe20000410000 */
[----:B----4-:R-:W-:-:S06]  /*3370*/  FADD.FTZ R95, R95, 1 ;  /* 0x3f8000005f5f7421 */ /* 0x010fcc0000010000 */
[----:B------:R-:W1:Y:S01]  /*3380*/  MUFU.EX2 R108, R80 ;  /* 0x00000050006c7308 */ /* 0x000e620000000800 */
[----:B0-----:R-:W-:Y:S01]  /*3390*/  FMUL.FTZ R81, R75, -1.4426950216293334961 ;  /* 0xbfb8aa3b4b517820 */ /* 0x001fe20000410000 */
[----:B------:R-:W-:-:S06]  /*33a0*/  FADD.FTZ R96, R96, 1 ;  /* 0x3f80000060607421 */ /* 0x000fcc0000010000 */
[----:B------:R-:W0:Y:S01]  /*33b0*/  MUFU.EX2 R109, R82 ;  /* 0x00000052006d7308 */ /* 0x000e220000000800 */
[----:B---3--:R-:W-:Y:S01]  /*33c0*/  FADD.FTZ R120, R102, 1 ;  /* 0x3f80000066787421 */ /* 0x008fe20000010000 */
[----:B------:R-:W-:-:S06]  /*33d0*/  HADD2.F32 R102, -RZ, R27.H1_H1 ;  /* 0x3000001bff667230 */ /* 0x000fcc0000004100 */
[----:B------:R-:W3:Y:S01]  /*33e0*/  MUFU.EX2 R117, R81 ;  /* 0x0000005100757308 */ /* 0x000ee20000000800 */
[----:B-1----:R-:W-:-:S07]  /*33f0*/  FADD.FTZ R108, R108, 1 ;  /* 0x3f8000006c6c7421 */ /* 0x002fce0000010000 */
[----:B------:R-:W1:Y:S01]  /*3400*/  MUFU.EX2 R123, R83 ;  /* 0x00000053007b7308 */ /* 0x000e620000000800 */
[----:B0-----:R-:W-:-:S07]  /*3410*/  FADD.FTZ R115, R109, 1 ;  /* 0x3f8000006d737421 */ /* 0x001fce0000010000 */
[----:B------:R0:W-:Y:S01]  /*3420*/  MUFU.RCP R111, R91 ;  /* 0x0000005b006f7308 */ /* 0x0001e20000001000 */
[----:B---3--:R-:W-:-:S07]  /*3430*/  FADD.FTZ R119, R117, 1 ;  /* 0x3f80000075777421 */ /* 0x008fce0000010000 */
[----:B------:R3:W-:Y:S01]  /*3440*/  MUFU.RCP R107, R92 ;  /* 0x0000005c006b7308 */ /* 0x0007e20000001000 */
[----:B0-----:R-:W-:Y:S02]  /*3450*/  HADD2.F32 R91, -RZ, R12.H0_H0 ;  /* 0x2000000cff5b7230 */ /* 0x001fe40000004100 */
[----:B-1----:R-:W-:-:S05]  /*3460*/  FADD.FTZ R123, R123, 1 ;  /* 0x3f8000007b7b7421 */ /* 0x002fca0000010000 */
[----:B------:R0:W-:Y:S01]  /*3470*/  MUFU.RCP R113, R93 ;  /* 0x0000005d00717308 */ /* 0x0001e20000001000 */
[----:B---3--:R-:W-:-:S07]  /*3480*/  HADD2.F32 R92, -RZ, R12.H1_H1 ;  /* 0x3000000cff5c7230 */ /* 0x008fce0000004100 */
[----:B------:R1:W-:Y:S01]  /*3490*/  MUFU.RCP R112, R94 ;  /* 0x0000005e00707308 */ /* 0x0003e20000001000 */
[----:B0-----:R-:W-:-:S07]  /*34a0*/  HADD2.F32 R93, -RZ, R13.H0_H0 ;  /* 0x2000000dff5d7230 */ /* 0x001fce0000004100 */
[----:B------:R0:W3:Y:S01]  /*34b0*/  MUFU.RCP R110, R95 ;  /* 0x0000005f006e7308 */ /* 0x0000e20000001000 */
[----:B-1----:R-:W-:-:S07]  /*34c0*/  HADD2.F32 R94, -RZ, R13.H1_H1 ;  /* 0x3000000dff5e7230 */ /* 0x002fce0000004100 */
[----:B------:R1:W4:Y:S01]  /*34d0*/  MUFU.EX2 R98, R97 ;  /* 0x0000006100627308 */ /* 0x0003220000000800 */
[----:B0-----:R-:W-:-:S07]  /*34e0*/  HADD2.F32 R95, -RZ, R14.H1_H1 ;  /* 0x3000000eff5f7230 */ /* 0x001fce0000004100 */
[----:B------:R0:W0:Y:S01]  /*34f0*/  MUFU.RCP R104, R90 ;  /* 0x0000005a00687308 */ /* 0x0000220000001000 */
[----:B-1----:R-:W-:Y:S02]  /*3500*/  HADD2.F32 R97, -RZ, R24.H0_H0 ;  /* 0x20000018ff617230 */ /* 0x002fe40000004100 */
[----:B---3--:R-:W-:-:S04]  /*3510*/  FADD.FTZ R118, -R110, 1 ;  /* 0x3f8000006e767421 */ /* 0x008fc80000010100 */
[C---:B------:R-:W-:Y:S01]  /*3520*/  FFMA.FTZ R118, R87.reuse, R118, 1 ;  /* 0x3f80000057767423 */ /* 0x040fe20000010076 */
[----:B------:R-:W-:Y:S01]  /*3530*/  FMUL.FTZ R87, R87, R110 ;  /* 0x0000006e57577220 */ /* 0x000fe20000410000 */
[----:B------:R1:W3:Y:S01]  /*3540*/  MUFU.EX2 R103, R99 ;  /* 0x0000006300677308 */ /* 0x0002e20000000800 */
[----:B----4-:R-:W-:Y:S01]  /*3550*/  FADD.FTZ R116, R98, 1 ;  /* 0x3f80000062747421 */ /* 0x010fe20000010000 */
[----:B------:R-:W-:Y:S02]  /*3560*/  HADD2.F32 R98, -RZ, R25.H0_H0 ;  /* 0x20000019ff627230 */ /* 0x000fe40000004100 */
[----:B0-----:R-:W-:Y:S02]  /*3570*/  HADD2.F32 R90, -RZ, R27.H0_H0 ;  /* 0x2000001bff5a7230 */ /* 0x001fe40000004100 */
[----:B------:R-:W-:Y:S02]  /*3580*/  FADD.FTZ R27, -R111, 1 ;  /* 0x3f8000006f1b7421 */ /* 0x000fe40000010100 */
[----:B------:R-:W0:Y:S01]  /*3590*/  MUFU.RCP R88, R88 ;  /* 0x0000005800587308 */ /* 0x000e220000001000 */
[----:B-1----:R-:W-:-:S02]  /*35a0*/  HADD2.F32 R99, -RZ, R25.H1_H1 ;  /* 0x30000019ff637230 */ /* 0x002fc40000004100 */
[----:B------:R-:W-:Y:S01]  /*35b0*/  FADD.FTZ R24, -R104, 1 ;  /* 0x3f80000068187421 */ /* 0x000fe20000010100 */
[C---:B------:R-:W-:Y:S01]  /*35c0*/  FFMA.FTZ R27, R84.reuse, R27, 1 ;  /* 0x3f800000541b7423 */ /* 0x040fe2000001001b */
[----:B------:R-:W-:Y:S02]  /*35d0*/  FMUL.FTZ R84, R84, R111 ;  /* 0x0000006f54547220 */ /* 0x000fe40000410000 */
[C---:B------:R-:W-:Y:S01]  /*35e0*/  FFMA.FTZ R24, R79.reuse, R24, 1 ;  /* 0x3f8000004f187423 */ /* 0x040fe20000010018 */
[----:B------:R-:W-:Y:S01]  /*35f0*/  FMUL.FTZ R79, R79, R104 ;  /* 0x000000684f4f7220 */ /* 0x000fe20000410000 */
[----:B------:R-:W1:Y:S01]  /*3600*/  MUFU.RCP R106, R106 ;  /* 0x0000006a006a7308 */ /* 0x000e620000001000 */
[----:B---3--:R-:W-:Y:S01]  /*3610*/  FADD.FTZ R122, R103, 1 ;  /* 0x3f800000677a7421 */ /* 0x008fe20000010000 */
[----:B------:R-:W-:Y:S01]  /*3620*/  FMUL.FTZ R142, R105, R84 ;  /* 0x00000054698e7220 */ /* 0x000fe20000410000 */
[----:B------:R-:W-:-:S05]  /*3630*/  FMUL.FTZ R140, R97, R79 ;  /* 0x0000004f618c7220 */ /* 0x000fca0000410000 */
[----:B------:R-:W3:Y:S08]  /*3640*/  MUFU.RCP R116, R116 ;  /* 0x0000007400747308 */ /* 0x000ef00000001000 */
[----:B------:R4:W3:Y:S08]  /*3650*/  MUFU.RCP R114, R96 ;  /* 0x0000006000727308 */ /* 0x0008f00000001000 */
[----:B------:R-:W3:Y:S08]  /*3660*/  MUFU.RCP R128, R108 ;  /* 0x0000006c00807308 */ /* 0x000ef00000001000 */
[----:B------:R-:W3:Y:S08]  /*3670*/  MUFU.RCP R120, R120 ;  /* 0x0000007800787308 */ /* 0x000ef00000001000 */
[----:B------:R-:W3:Y:S08]  /*3680*/  MUFU.RCP R122, R122 ;  /* 0x0000007a007a7308 */ /* 0x000ef00000001000 */
[----:B------:R3:W-:Y:S08]  /*3690*/  MUFU.RCP R130, R115 ;  /* 0x0000007300827308 */ /* 0x0007f00000001000 */
[----:B------:R-:W3:Y:S08]  /*36a0*/  MUFU.RCP R136, R123 ;  /* 0x0000007b00887308 */ /* 0x000ef00000001000 */
[----:B------:R3:W3:Y:S01]  /*36b0*/  MUFU.RCP R134, R119 ;  /* 0x0000007700867308 */ /* 0x0006e20000001000 */
[----:B--2---:R2:W-:Y:S04]  /*36c0*/  STS.128 [R0], R32 ;  /* 0x0000002000007388 */ /* 0x0045e80000000c00 */
[----:B-----5:R0:W-:Y:S01]  /*36d0*/  STS.128 [R0+0x200], R28 ;  /* 0x0002001c00007388 */ /* 0x0201e20000000c00 */
[----:B------:R-:W-:-:S03]  /*36e0*/  NOP ;  /* 0x0000000000007918 */ /* 0x000fc60000000000 */
[----:B------:R-:W5:Y:S01]  /*36f0*/  LDS.128 R80, [R55] ;  /* 0x0000000037507984 */ /* 0x000f620000000c00 */
[----:B--2---:R-:W-:Y:S02]  /*3700*/  HADD2.F32 R33, -RZ, R14.H0_H0 ;  /* 0x2000000eff217230 */ /* 0x004fe40000004100 */
[--C-:B------:R-:W-:Y:S02]  /*3710*/  HADD2.F32 R34, -RZ, R15.reuse.H0_H0 ;  /* 0x2000000fff227230 */ /* 0x100fe40000004100 */
[----:B------:R-:W-:Y:S02]  /*3720*/  HADD2.F32 R35, -RZ, R15.H1_H1 ;  /* 0x3000000fff237230 */ /* 0x000fe40000004100 */
[----:B0-----:R-:W-:Y:S01]  /*3730*/  FADD.FTZ R30, -R88, 1 ;  /* 0x3f800000581e7421 */ /* 0x001fe20000010100 */
[----:B------:R-:W0:Y:S01]  /*3740*/  LDS.128 R12, [R55+0x10] ;  /* 0x00001000370c7984 */ /* 0x000e220000000c00 */
[----:B-1----:R-:W-:Y:S02]  /*3750*/  FADD.FTZ R28, -R106, 1 ;  /* 0x3f8000006a1c7421 */ /* 0x002fe40000010100 */
[C---:B------:R-:W-:Y:S01]  /*3760*/  FFMA.FTZ R30, R57.reuse, R30, 1 ;  /* 0x3f800000391e7423 */ /* 0x040fe2000001001e */
[----:B------:R-:W-:Y:S01]  /*3770*/  FMUL.FTZ R57, R57, R88 ;  /* 0x0000005839397220 */ /* 0x000fe20000410000 */
[C---:B------:R-:W-:Y:S01]  /*3780*/  FFMA.FTZ R28, R85.reuse, R28, 1 ;  /* 0x3f800000551c7423 */ /* 0x040fe2000001001c */
[----:B------:R-:W-:Y:S01]  /*3790*/  FMUL.FTZ R85, R85, R106 ;  /* 0x0000006a55557220 */ /* 0x000fe20000410000 */
[----:B-----5:R-:W-:-:S02]  /*37a0*/  HADD2.F32 R32, -RZ, R80.H0_H0 ;  /* 0x20000050ff207230 */ /* 0x020fc40000004100 */
[----:B------:R-:W-:Y:S02]  /*37b0*/  HADD2.F32 R80, -RZ, R80.H1_H1 ;  /* 0x30000050ff507230 */ /* 0x000fe40000004100 */
[--C-:B------:R-:W-:Y:S02]  /*37c0*/  HADD2.F32 R89, -RZ, R81.reuse.H0_H0 ;  /* 0x20000051ff597230 */ /* 0x100fe40000004100 */
[----:B------:R-:W-:Y:S01]  /*37d0*/  FMUL.FTZ R25, R97, R32 ;  /* 0x0000002061197220 */ /* 0x000fe20000410000 */
[----:B----4-:R-:W-:Y:S02]  /*37e0*/  HADD2.F32 R96, -RZ, R81.H1_H1 ;  /* 0x30000051ff607230 */ /* 0x010fe40000004100 */
[----:B------:R-:W-:Y:S01]  /*37f0*/  FMUL.FTZ R26, R105, R80 ;  /* 0x00000050691a7220 */ /* 0x000fe20000410000 */
[----:B------:R-:W-:Y:S02]  /*3800*/  HADD2.F32 R103, -RZ, R83.H0_H0 ;  /* 0x20000053ff677230 */ /* 0x000fe40000004100 */
[----:B------:R-:W-:Y:S01]  /*3810*/  FMUL.FTZ R25, R104, R25 ;  /* 0x0000001968197220 */ /* 0x000fe20000410000 */
[----:B------:R-:W-:-:S02]  /*3820*/  HADD2.F32 R81, -RZ, R82.H0_H0 ;  /* 0x20000052ff517230 */ /* 0x000fc40000004100 */
[----:B------:R-:W-:Y:S01]  /*3830*/  FMUL.FTZ R26, R111, R26 ;  /* 0x0000001a6f1a7220 */ /* 0x000fe20000410000 */
[----:B------:R-:W-:Y:S02]  /*3840*/  HADD2.F32 R83, -RZ, R83.H1_H1 ;  /* 0x30000053ff537230 */ /* 0x000fe40000004100 */
[----:B------:R-:W-:Y:S01]  /*3850*/  FMUL.FTZ R24, R25, R24 ;  /* 0x0000001819187220 */ /* 0x000fe20000410000 */
[C---:B------:R-:W-:Y:S01]  /*3860*/  FADD.FTZ R25, -R107.reuse, 1 ;  /* 0x3f8000006b197421 */ /* 0x040fe20000010100 */
        /* <DEDUP_REMOVED lines=9> */
[----:B0-----:R-:W-:-:S02]  /*3900*/  HADD2.F32 R117, -RZ, R12.H1_H1 ;  /* 0x3000000cff757230 */ /* 0x001fc40000004100 */
[----:B------:R-:W-:Y:S01]  /*3910*/  FMUL.FTZ R25, R26, R25 ;  /* 0x000000191a197220 */ /* 0x000fe20000410000 */
[----:B------:R-:W-:Y:S02]  /*3920*/  HADD2.F32 R82, -RZ, R82.H1_H1 ;  /* 0x30000052ff527230 */ /* 0x000fe40000004100 */
[----:B------:R-:W-:Y:S01]  /*3930*/  FMUL.FTZ R29, R106, R29 ;  /* 0x0000001d6a1d7220 */ /* 0x000fe20000410000 */
[----:B------:R-:W-:Y:S01]  /*3940*/  FADD.FTZ R26, -R112, 1 ;  /* 0x3f800000701a7421 */ /* 0x000fe20000010100 */
[----:B------:R-:W-:Y:S01]  /*3950*/  FMUL.FTZ R30, R31, R30 ;  /* 0x0000001e1f1e7220 */ /* 0x000fe20000410000 */
[----:B------:R-:W-:Y:S01]  /*3960*/  FMUL.FTZ R118, R109, R118 ;  /* 0x000000766d767220 */ /* 0x000fe20000410000 */
[----:B---3--:R-:W-:Y:S02]  /*3970*/  HADD2.F32 R115, -RZ, R12.H0_H0 ;  /* 0x2000000cff737230 */ /* 0x008fe40000004100 */
[----:B------:R-:W-:Y:S01]  /*3980*/  FMUL.FTZ R31, R90, R103 ;  /* 0x000000675a1f7220 */ /* 0x000fe20000410000 */
[----:B------:R-:W-:-:S02]  /*3990*/  HADD2.F32 R125, -RZ, R14.H0_H0 ;  /* 0x2000000eff7d7230 */ /* 0x000fc40000004100 */
[----:B------:R-:W-:Y:S01]  /*39a0*/  FMUL.FTZ R109, R92, R117 ;  /* 0x000000755c6d7220 */ /* 0x000fe20000410000 */
[----:B------:R-:W-:Y:S02]  /*39b0*/  HADD2.F32 R129, -RZ, R14.H1_H1 ;  /* 0x3000000eff817230 */ /* 0x000fe40000004100 */
[----:B------:R-:W-:Y:S01]  /*39c0*/  FADD.FTZ R14, -R116, 1 ;  /* 0x3f800000740e7421 */ /* 0x000fe20000010100 */
[----:B------:R-:W-:Y:S01]  /*39d0*/  FMUL.FTZ R28, R29, R28 ;  /* 0x0000001c1d1c7220 */ /* 0x000fe20000410000 */
[----:B------:R-:W-:Y:S01]  /*39e0*/  FFMA.FTZ R108, R65, R26, 1 ;  /* 0x3f800000416c7423 */ /* 0x000fe2000001001a */
[----:B------:R-:W-:Y:S01]  /*39f0*/  FADD.FTZ R29, -R113, 1 ;  /* 0x3f800000711d7421 */ /* 0x000fe20000010100 */
[----:B------:R-:W-:Y:S01]  /*3a00*/  FMUL.FTZ R26, R101, R82 ;  /* 0x00000052651a7220 */ /* 0x000fe20000410000 */
[--C-:B------:R-:W-:Y:S02]  /*3a10*/  HADD2.F32 R121, -RZ, R13.reuse.H0_H0 ;  /* 0x2000000dff797230 */ /* 0x100fe40000004100 */
[----:B------:R-:W-:Y:S01]  /*3a20*/  FMUL.FTZ R31, R112, R31 ;  /* 0x0000001f701f7220 */ /* 0x000fe20000410000 */
[----:B------:R-:W-:-:S02]  /*3a30*/  HADD2.F32 R124, -RZ, R13.H1_H1 ;  /* 0x3000000dff7c7230 */ /* 0x000fc40000004100 */
[----:B------:R-:W-:Y:S01]  /*3a40*/  FADD.FTZ R12, -R114, 1 ;  /* 0x3f800000720c7421 */ /* 0x000fe20000010100 */
[----:B------:R-:W-:Y:S01]  /*3a50*/  FMUL.FTZ R13, R91, R115 ;  /* 0x000000735b0d7220 */ /* 0x000fe20000410000 */
[----:B------:R-:W-:Y:S01]  /*3a60*/  FFMA.FTZ R14, R67, R14, 1 ;  /* 0x3f800000430e7423 */ /* 0x000fe2000001000e */
[----:B------:R-:W-:Y:S01]  /*3a70*/  FMUL.FTZ R109, R116, R109 ;  /* 0x0000006d746d7220 */ /* 0x000fe20000410000 */
[----:B------:R-:W-:Y:S01]  /*3a80*/  FFMA.FTZ R29, R86, R29, 1 ;  /* 0x3f800000561d7423 */ /* 0x000fe2000001001d */
[----:B------:R-:W-:Y:S01]  /*3a90*/  FMUL.FTZ R26, R113, R26 ;  /* 0x0000001a711a7220 */ /* 0x000fe20000410000 */
[----:B------:R-:W-:Y:S01]  /*3aa0*/  FMUL.FTZ R31, R31, R108 ;  /* 0x0000006c1f1f7220 */ /* 0x000fe20000410000 */
[----:B------:R-:W-:Y:S01]  /*3ab0*/  FFMA.FTZ R12, R59, R12, 1 ;  /* 0x3f8000003b0c7423 */ /* 0x000fe2000001000c */
[----:B------:R-:W-:Y:S01]  /*3ac0*/  FMUL.FTZ R13, R114, R13 ;  /* 0x0000000d720d7220 */ /* 0x000fe20000410000 */
[----:B------:R-:W-:Y:S01]  /*3ad0*/  FMUL.FTZ R119, R109, R14 ;  /* 0x0000000e6d777220 */ /* 0x000fe20000410000 */
[----:B------:R-:W-:Y:S01]  /*3ae0*/  FADD.FTZ R108, -R128, 1 ;  /* 0x3f800000806c7421 */ /* 0x000fe20000010100 */
[----:B------:R-:W-:Y:S01]  /*3af0*/  FMUL.FTZ R109, R33, R125 ;  /* 0x0000007d216d7220 */ /* 0x000fe20000410000 */
[----:B------:R-:W-:Y:S01]  /*3b00*/  FMUL.FTZ R29, R26, R29 ;  /* 0x0000001d1a1d7220 */ /* 0x000fe20000410000 */
[----:B------:R-:W-:-:S02]  /*3b10*/  HADD2.F32 R131, -RZ, R15.H0_H0 ;  /* 0x2000000fff837230 */ /* 0x000fc40000004100 */
[----:B------:R-:W-:Y:S01]  /*3b20*/  FMUL.FTZ R26, R13, R12 ;  /* 0x0000000c0d1a7220 */ /* 0x000fe20000410000 */
[----:B------:R-:W-:Y:S02]  /*3b30*/  HADD2.F32 R135, -RZ, R15.H1_H1 ;  /* 0x3000000fff877230 */ /* 0x000fe40000004100 */
[----:B------:R-:W-:Y:S01]  /*3b40*/  FADD.FTZ R12, -R120, 1 ;  /* 0x3f800000780c7421 */ /* 0x000fe20000010100 */
[----:B------:R-:W-:Y:S01]  /*3b50*/  FADD.FTZ R14, -R122, 1 ;  /* 0x3f8000007a0e7421 */ /* 0x000fe20000010100 */
[----:B------:R-:W-:Y:S01]  /*3b60*/  FMUL.FTZ R13, R93, R121 ;  /* 0x000000795d0d7220 */ /* 0x000fe20000410000 */
[----:B------:R-:W-:Y:S01]  /*3b70*/  FMUL.FTZ R15, R94, R124 ;  /* 0x0000007c5e0f7220 */ /* 0x000fe20000410000 */
[----:B------:R-:W-:Y:S01]  /*3b80*/  FFMA.FTZ R108, R71, R108, 1 ;  /* 0x3f800000476c7423 */ /* 0x000fe2000001006c */
[----:B------:R-:W-:Y:S01]  /*3b90*/  FMUL.FTZ R109, R128, R109 ;  /* 0x0000006d806d7220 */ /* 0x000fe20000410000 */
[----:B------:R-:W-:Y:S01]  /*3ba0*/  FFMA.FTZ R12, R61, R12, 1 ;  /* 0x3f8000003d0c7423 */ /* 0x000fe2000001000c */
[----:B------:R-:W-:Y:S01]  /*3bb0*/  FFMA.FTZ R14, R69, R14, 1 ;  /* 0x3f800000450e7423 */ /* 0x000fe2000001000e */
[----:B------:R-:W-:Y:S01]  /*3bc0*/  FMUL.FTZ R13, R120, R13 ;  /* 0x0000000d780d7220 */ /* 0x000fe20000410000 */
[----:B------:R-:W-:Y:S01]  /*3bd0*/  FMUL.FTZ R15, R122, R15 ;  /* 0x0000000f7a0f7220 */ /* 0x000fe20000410000 */
[----:B------:R-:W-:Y:S01]  /*3be0*/  FMUL.FTZ R127, R109, R108 ;  /* 0x0000006c6d7f7220 */ /* 0x000fe20000410000 */
[----:B------:R-:W-:Y:S01]  /*3bf0*/  FADD.FTZ R108, -R136, 1 ;  /* 0x3f800000886c7421 */ /* 0x000fe20000010100 */
[----:B------:R-:W-:Y:S01]  /*3c00*/  FMUL.FTZ R109, R35, R135 ;  /* 0x00000087236d7220 */ /* 0x000fe20000410000 */
[----:B------:R-:W-:Y:S01]  /*3c10*/  FMUL.FTZ R123, R13, R12 ;  /* 0x0000000c0d7b7220 */ /* 0x000fe20000410000 */
[----:B------:R-:W-:Y:S01]  /*3c20*/  FMUL.FTZ R126, R15, R14 ;  /* 0x0000000e0f7e7220 */ /* 0x000fe20000410000 */
[----:B------:R-:W-:Y:S01]  /*3c30*/  FADD.FTZ R12, -R130, 1 ;  /* 0x3f800000820c7421 */ /* 0x000fe20000010100 */
[----:B------:R-:W-:Y:S01]  /*3c40*/  FADD.FTZ R14, -R134, 1 ;  /* 0x3f800000860e7421 */ /* 0x000fe20000010100 */
[----:B------:R-:W-:Y:S01]  /*3c50*/  FMUL.FTZ R13, R95, R129 ;  /* 0x000000815f0d7220 */ /* 0x000fe20000410000 */
[----:B------:R-:W-:Y:S01]  /*3c60*/  FMUL.FTZ R15, R34, R131 ;  /* 0x00000083220f7220 */ /* 0x000fe20000410000 */
[----:B------:R-:W-:Y:S01]  /*3c70*/  FFMA.FTZ R138, R77, R108, 1 ;  /* 0x3f8000004d8a7423 */ /* 0x000fe2000001006c */
[----:B------:R-:W-:Y:S01]  /*3c80*/  FMUL.FTZ R137, R136, R109 ;  /* 0x0000006d88897220 */ /* 0x000fe20000410000 */
[----:B------:R-:W-:Y:S01]  /*3c90*/  FFMA.FTZ R12, R73, R12, 1 ;  /* 0x3f800000490c7423 */ /* 0x000fe2000001000c */
[----:B------:R-:W0:Y:S01]  /*3ca0*/  LDC.64 R108, c[0x0][0x398] ;  /* 0x0000e600ff6c7b82 */ /* 0x000e220000000a00 */
[----:B------:R-:W-:Y:S01]  /*3cb0*/  FFMA.FTZ R14, R75, R14, 1 ;  /* 0x3f8000004b0e7423 */ /* 0x000fe2000001000e */
        /* <DEDUP_REMOVED lines=16> */
[----:B------:R-:W-:Y:S01]  /*3dc0*/  F2FP.F16.F32.PACK_AB R25, R126, R123 ;  /* 0x0000007b7e19723e */ /* 0x000fe200000000ff */
[----:B------:R-:W-:Y:S01]  /*3dd0*/  FMUL.FTZ R120, R61, R120 ;  /* 0x000000783d787220 */ /* 0x000fe20000410000 */
[----:B------:R-:W-:Y:S01]  /*3de0*/  F2FP.F16.F32.PACK_AB R26, R132, R127 ;  /* 0x0000007f841a723e */ /* 0x000fe200000000ff */
[----:B------:R-:W-:Y:S01]  /*3df0*/  FMUL.FTZ R69, R69, R122 ;  /* 0x0000007a45457220 */ /* 0x000fe20000410000 */
[----:B------:R-:W-:-:S03]  /*3e00*/  F2FP.F16.F32.PACK_AB R27, R138, R133 ;  /* 0x000000858a1b723e */ /* 0x000fc600000000ff */
[----:B------:R-:W1:Y:S01]  /*3e10*/  LDC.64 R118, c[0x0][0x3e8] ;  /* 0x0000fa00ff767b82 */ /* 0x000e620000000a00 */
[----:B0-----:R-:W-:Y:S02]  /*3e20*/  IMAD R126, R108, UR17, RZ ;  /* 0x000000116c7e7c24 */ /* 0x001fe4000f8e02ff */
[----:B------:R-:W-:Y:S01]  /*3e30*/  FMUL.FTZ R88, R73, R130 ;  /* 0x0000008249587220 */ /* 0x000fe20000410000 */
[----:B------:R-:W-:Y:S01]  /*3e40*/  FMUL.FTZ R75, R75, R134 ;  /* 0x000000864b4b7220 */ /* 0x000fe20000410000 */
[----:B------:R-:W-:Y:S01]  /*3e50*/  FMUL.FTZ R116, R77, R136 ;  /* 0x000000884d747220 */ /* 0x000fe20000410000 */
[----:B------:R-:W-:Y:S02]  /*3e60*/  IMAD R123, R109, UR16, R126 ;  /* 0x000000106d7b7c24 */ /* 0x000fe4000f8e027e */
[----:B------:R-:W-:Y:S01]  /*3e70*/  FMUL.FTZ R144, R98, R78 ;  /* 0x0000004e62907220 */ /* 0x000fe20000410000 */
[----:B------:R-:W-:-:S04]  /*3e80*/  IMAD.WIDE.U32 R108, R108, UR16, R2 ;  /* 0x000000106c6c7c25 */ /* 0x000fc8000f8e0002 */
[----:B------:R-:W-:Y:S01]  /*3e90*/  FMUL.FTZ R104, R99, R85 ;  /* 0x0000005563687220 */ /* 0x000fe20000410000 */
[----:B------:R-:W-:Y:S01]  /*3ea0*/  FMUL.FTZ R100, R100, R57 ;  /* 0x0000003964647220 */ /* 0x000fe20000410000 */
[----:B------:R-:W-:Y:S01]  /*3eb0*/  FMUL.FTZ R134, R101, R86 ;  /* 0x0000005665867220 */ /* 0x000fe20000410000 */
[----:B------:R-:W-:Y:S01]  /*3ec0*/  FMUL.FTZ R136, R90, R65 ;  /* 0x000000415a887220 */ /* 0x000fe20000410000 */
[----:B------:R-:W-:Y:S01]  /*3ed0*/  IADD3 R109, R109, R123, RZ ;  /* 0x0000007b6d6d7210 */ /* 0x000fe20007ffe0ff */
[----:B------:R-:W-:Y:S01]  /*3ee0*/  FMUL.FTZ R102, R102, R87 ;  /* 0x0000005766667220 */ /* 0x000fe20000410000 */
[----:B------:R-:W-:Y:S01]  /*3ef0*/  FMUL.FTZ R138, R91, R114 ;  /* 0x000000725b8a7220 */ /* 0x000fe20000410000 */
[----:B------:R-:W-:Y:S01]  /*3f00*/  FMUL.FTZ R106, R92, R67 ;  /* 0x000000435c6a7220 */ /* 0x000fe20000410000 */
[----:B------:R-:W-:Y:S01]  /*3f10*/  FMUL.FTZ R110, R94, R69 ;  /* 0x000000455e6e7220 */ /* 0x000fe20000410000 */
[----:B------:R-:W-:Y:S01]  /*3f20*/  FMUL.FTZ R130, R34, R75 ;  /* 0x0000004b22827220 */ /* 0x000fe20000410000 */
[----:B------:R-:W-:Y:S01]  /*3f30*/  STS.128 [R55], R12 ;  /* 0x0000000c37007388 */ /* 0x000fe20000000c00 */
[----:B------:R-:W-:-:S03]  /*3f40*/  FMUL.FTZ R132, R35, R116 ;  /* 0x0000007423847220 */ /* 0x000fc60000410000 */
[----:B------:R0:W-:Y:S01]  /*3f50*/  STS.128 [R55+0x10], R24 ;  /* 0x0000101837007388 */ /* 0x0001e20000000c00 */
[----:B------:R-:W-:-:S03]  /*3f60*/  NOP ;  /* 0x0000000000007918 */ /* 0x000fc60000000000 */
[----:B------:R-:W2:Y:S04]  /*3f70*/  LDS.128 R28, [R0] ;  /* 0x00000000001c7984 */ /* 0x000ea80000000c00 */
[----:B------:R-:W3:Y:S01]  /*3f80*/  LDS.128 R12, [R0+0x200] ;  /* 0x00020000000c7984 */ /* 0x000ee20000000c00 */
[----:B0-----:R-:W-:Y:S02]  /*3f90*/  IMAD R26, R76, UR4, RZ ;  /* 0x000000044c1a7c24 */ /* 0x001fe4000f8e02ff */
[----:B------:R-:W-:-:S04]  /*3fa0*/  IMAD.WIDE.U32 R24, R53, UR4, R108 ;  /* 0x0000000435187c25 */ /* 0x000fc8000f8e006c */
[----:B------:R-:W-:Y:S01]  /*3fb0*/  FMUL.FTZ R108, R93, R120 ;  /* 0x000000785d6c7220 */ /* 0x000fe20000410000 */
[----:B------:R-:W-:Y:S01]  /*3fc0*/  IMAD R27, R53, UR5, R26 ;  /* 0x00000005351b7c24 */ /* 0x000fe2000f8e021a */
[C---:B-1----:R-:W-:Y:S01]  /*3fd0*/  LEA R118, P0, R24.reuse, R118, 0x1 ;  /* 0x0000007618767211 */ /* 0x042fe200078008ff */
[----:B------:R-:W-:Y:S01]  /*3fe0*/  ULDC.64 UR4, c[0x0][0x320] ;  /* 0x0000c80000047ab9 */ /* 0x000fe20000000a00 */
[----:B------:R-:W-:Y:S01]  /*3ff0*/  FMUL.FTZ R26, R71, R128 ;  /* 0x00000080471a7220 */ /* 0x000fe20000410000 */
[----:B------:R-:W-:Y:S01]  /*4000*/  FMUL.FTZ R128, R95, R88 ;  /* 0x000000585f807220 */ /* 0x000fe20000410000 */
[----:B------:R-:W-:Y:S02]  /*4010*/  IADD3 R25, R25, R27, RZ ;  /* 0x0000001b19197210 */ /* 0x000fe40007ffe0ff */
[----:B------:R-:W-:Y:S02]  /*4020*/  FMUL.FTZ R112, R33, R26 ;  /* 0x0000001a21707220 */ /* 0x000fe40000410000 */
[----:B------:R-:W-:-:S02]  /*4030*/  LEA.HI.X R119, R24, R119, R25, 0x1, P0 ;  /* 0x0000007718777211 */ /* 0x000fc400000f0c19 */
[----:B------:R-:W-:Y:S01]  /*4040*/  ISETP.NE.U32.AND P0, PT, RZ, UR4, PT ;  /* 0x00000004ff007c0c */ /* 0x000fe2000bf05070 */
[----:B------:R-:W-:-:S03]  /*4050*/  IMAD.WIDE R24, R63, 0x10, R118 ;  /* 0x000000103f187825 */ /* 0x000fc600078e0276 */
[----:B------:R-:W-:Y:S02]  /*4060*/  ISETP.NE.AND.EX P0, PT, RZ, UR5, PT, P0 ;  /* 0x00000005ff007c0c */ /* 0x000fe4000bf05300 */
[----:B--2---:R0:W-:Y:S04]  /*4070*/  STG.E.128 desc[UR14][R24.64], R28 ;  /* 0x0000001c18007986 */ /* 0x0041e8000c101d0e */
[----:B---3--:R0:W-:Y:S07]  /*4080*/  STG.E.128 desc[UR14][R24.64+0x200], R12 ;  /* 0x0002000c18007986 */ /* 0x0081ee000c101d0e */
        /* <DEDUP_REMOVED lines=46> */
.L_x_14186:
[--C-:B------:R-:W-:Y:S01]  /*4370*/  HADD2.F32 R151, -RZ, R8.reuse.H0_H0 ;  /* 0x20000008ff977230 */ /* 0x100fe20000004100 */
[----:B-1----:R-:W1:Y:S01]  /*4380*/  LDC R35, c[0x0][0x21c] ;  /* 0x00008700ff237b82 */ /* 0x002e620000000800 */
        /* <DEDUP_REMOVED lines=24> */
[----:B-1----:R-:W-:Y:S01]  /*4510*/  ISETP.GE.AND P0, PT, R35, 0x1, PT ;  /* 0x000000012300780c */ /* 0x002fe20003f06270 */
[----:B------:R-:W-:Y:S01]  /*4520*/  HADD2.F32 R123, -RZ, R6.H1_H1 ;  /* 0x30000006ff7b7230 */ /* 0x000fe20000004100 */
[----:B------:R-:W-:Y:S01]  /*4530*/  MOV R71, RZ ;  /* 0x000000ff00477202 */ /* 0x000fe20000000f00 */
[----:B------:R-:W-:Y:S01]  /*4540*/  FFMA.FTZ R47, R136, R137, R47 ;  /* 0x00000089882f7223 */ /* 0x000fe2000001002f */
[--C-:B------:R-:W-:Y:S01]  /*4550*/  HADD2.F32 R121, -RZ, R7.reuse.H0_H0 ;  /* 0x20000007ff797230 */ /* 0x100fe20000004100 */
[----:B------:R-:W-:Y:S01]  /*4560*/  MOV R57, RZ ;  /* 0x000000ff00397202 */ /* 0x000fe20000000f00 */
[----:B------:R-:W-:Y:S02]  /*4570*/  HADD2.F32 R63, -RZ, R7.H1_H1 ;  /* 0x30000007ff3f7230 */ /* 0x000fe40000004100 */
[----:B------:R-:W-:Y:S01]  /*4580*/  FFMA.FTZ R47, R102, R135, R47 ;  /* 0x00000087662f7223 */ /* 0x000fe2000001002f */
[----:B------:R-:W-:-:S02]  /*4590*/  MOV R59, RZ ;  /* 0x000000ff003b7202 */ /* 0x000fc40000000f00 */
[----:B------:R-:W-:Y:S02]  /*45a0*/  CS2R R118, SRZ ;  /* 0x0000000000767805 */ /* 0x000fe4000001ff00 */
[----:B------:R-:W-:Y:S01]  /*45b0*/  MOV R124, RZ ;  /* 0x000000ff007c7202 */ /* 0x000fe20000000f00 */
[----:B------:R-:W-:Y:S01]  /*45c0*/  FFMA.FTZ R47, R138, R133, R47 ;  /* 0x000000858a2f7223 */ /* 0x000fe2000001002f */
[----:B------:R-:W-:Y:S02]  /*45d0*/  MOV R81, RZ ;  /* 0x000000ff00517202 */ /* 0x000fe40000000f00 */
[----:B------:R-:W-:Y:S02]  /*45e0*/  CS2R R114, SRZ ;  /* 0x0000000000727805 */ /* 0x000fe4000001ff00 */
[----:B------:R-:W-:Y:S01]  /*45f0*/  MOV R92, RZ ;  /* 0x000000ff005c7202 */ /* 0x000fe20000000f00 */
[----:B------:R-:W-:Y:S01]  /*4600*/  FFMA.FTZ R47, R106, R131, R47 ;  /* 0x000000836a2f7223 */ /* 0x000fe2000001002f */
[-C--:B------:R-:W-:Y:S01]  /*4610*/  FMUL.FTZ R77, R140, R51.reuse ;  /* 0x000000338c4d7220 */ /* 0x080fe20000410000 */
[-C--:B------:R-:W-:Y:S01]  /*4620*/  FMUL.FTZ R116, R142, R51.reuse ;  /* 0x000000338e747220 */ /* 0x080fe20000410000 */
[----:B------:R-:W-:Y:S01]  /*4630*/  FMUL.FTZ R94, R144, R51 ;  /* 0x00000033905e7220 */ /* 0x000fe20000410000 */
        /* <DEDUP_REMOVED lines=15> */
[C---:B------:R-:W-:Y:S01]  /*4730*/  FMUL.FTZ R80, R130.reuse, R51 ;  /* 0x0000003382507220 */ /* 0x040fe20000410000 */
[----:B------:R-:W-:Y:S01]  /*4740*/  FFMA.FTZ R47, R130, R121, R47 ;  /* 0x00000079822f7223 */ /* 0x000fe2000001002f */
[----:B------:R-:W-:-:S03]  /*4750*/  FMUL.FTZ R61, R132, R51 ;  /* 0x00000033843d7220 */ /* 0x000fc60000410000 */
[----:B------:R-:W-:Y:S01]  /*4760*/  FFMA.FTZ R47, R132, R63, R47 ;  /* 0x0000003f842f7223 */ /* 0x000fe2000001002f */
[----:B------:R-:W-:Y:S06]  /*4770*/  BAR.SYNC.DEFER_BLOCKING 0x0 ;  /* 0x0000000000007b1d */ /* 0x000fec0000010000 */
[----:B------:R-:W-:Y:S05]  /*4780*/  @!P0 BRA `(.L_x_14187) ;  /* 0x0000005400c48947 */ /* 0x000fea0003800000 */
[----:B0-----:R-:W0:Y:S01]  /*4790*/  LDC.64 R14, c[0x0][0x2d0] ;  /* 0x0000b400ff0e7b82 */ /* 0x001e220000000a00 */
[C---:B------:R-:W-:Y:S01]  /*47a0*/  IADD3 R0, R43.reuse, -0x1, RZ ;  /* 0xffffffff2b007810 */ /* 0x040fe20007ffe0ff */
[----:B------:R-:W-:Y:S01]  /*47b0*/  ULDC.64 UR4, c[0x0][0x230] ;  /* 0x00008c0000047ab9 */ /* 0x000fe20000000a00 */
[----:B------:R-:W-:Y:S01]  /*47c0*/  IADD3 R26, R43, -0x2, RZ ;  /* 0xfffffffe2b1a7810 */ /* 0x000fe20007ffe0ff */
[----:B------:R-:W-:Y:S01]  /*47d0*/  ULDC.64 UR6, c[0x0][0x248] ;  /* 0x0000920000067ab9 */ /* 0x000fe20000000a00 */
[----:B------:R-:W-:Y:S01]  /*47e0*/  LEA.HI R24, R0, R0, RZ, 0x1 ;  /* 0x0000000000187211 */ /* 0x000fe200078f08ff */
[----:B------:R-:W-:Y:S01]  /*47f0*/  ULDC.64 UR8, c[0x0][0x268] ;  /* 0x00009a0000087ab9 */ /* 0x000fe20000000a00 */
[----:B------:R-:W-:Y:S01]  /*4800*/  IMAD.WIDE.U32 R96, R53, UR6, RZ ;  /* 0x0000000635607c25 */ /* 0x000fe2000f8e00ff */
[----:B------:R-:W1:Y:S01]  /*4810*/  LDC.64 R2, c[0x0][0x2e0] ;  /* 0x0000b800ff027b82 */ /* 0x000e620000000a00 */
[----:B------:R-:W-:Y:S02]  /*4820*/  LOP3.LUT R25, R24, 0xfffffe, RZ, 0xc0, !PT ;  /* 0x00fffffe18197812 */ /* 0x000fe400078ec0ff */
[----:B------:R-:W-:Y:S01]  /*4830*/  FADD.FTZ R95, R104, R104 ;  /* 0x00000068685f7221 */ /* 0x000fe20000010000 */
[----:B------:R-:W-:-:S02]  /*4840*/  IMAD R35, R26, R35, RZ ;  /* 0x000000231a237224 */ /* 0x000fc400078e02ff */
[----:B------:R-:W-:Y:S01]  /*4850*/  FADD.FTZ R103, R106, R106 ;  /* 0x0000006a6a677221 */ /* 0x000fe20000010000 */
[----:B------:R-:W-:Y:S01]  /*4860*/  IADD3 R30, R0, -R25, RZ ;  /* 0x80000019001e7210 */ /* 0x000fe20007ffe0ff */
[----:B------:R-:W-:Y:S02]  /*4870*/  IMAD R0, R76, UR4, RZ ;  /* 0x000000044c007c24 */ /* 0x000fe4000f8e02ff */
[----:B------:R-:W-:Y:S01]  /*4880*/  FADD.FTZ R105, R108, R108 ;  /* 0x0000006c6c697221 */ /* 0x000fe20000010000 */
[----:B------:R-:W-:Y:S01]  /*4890*/  IMAD R26, R76, UR6, RZ ;  /* 0x000000064c1a7c24 */ /* 0x000fe2000f8e02ff */
[----:B------:R-:W2:Y:S01]  /*48a0*/  LDC.64 R12, c[0x0][0x2d8] ;  /* 0x0000b600ff0c7b82 */ /* 0x000ea20000000a00 */
[C---:B------:R-:W-:Y:S02]  /*48b0*/  IMAD R89, R53.reuse, UR5, R0 ;  /* 0x0000000535597c24 */ /* 0x040fe4000f8e0200 */
[----:B------:R-:W-:Y:S01]  /*48c0*/  FADD.FTZ R101, R102, R102 ;  /* 0x0000006666657221 */ /* 0x000fe20000010000 */
[----:B------:R-:W-:-:S04]  /*48d0*/  IMAD.WIDE.U32 R24, R53, UR4, RZ ;  /* 0x0000000435187c25 */ /* 0x000fc8000f8e00ff */
[----:B------:R-:W-:Y:S01]  /*48e0*/  FADD.FTZ R106, R110, R110 ;  /* 0x0000006e6e6a7221 */ /* 0x000fe20000010000 */
[----:B------:R-:W-:Y:S01]  /*48f0*/  FADD.FTZ R107, R112, R112 ;  /* 0x00000070706b7221 */ /* 0x000fe20000010000 */
[----:B------:R-:W-:Y:S01]  /*4900*/  FADD.FTZ R108, R128, R128 ;  /* 0x00000080806c7221 */ /* 0x000fe20000010000 */
[----:B------:R-:W-:Y:S01]  /*4910*/  IMAD R0, R76, UR8, RZ ;  /* 0x000000084c007c24 */ /* 0x000fe2000f8e02ff */
[----:B0-----:R-:W-:Y:S01]  /*4920*/  LEA R83, P0, R24, R14, 0x3 ;  /* 0x0000000e18537211 */ /* 0x001fe200078018ff */
[----:B------:R-:W-:Y:S01]  /*4930*/  IMAD.WIDE.U32 R98, R53, UR8, RZ ;  /* 0x0000000835627c25 */ /* 0x000fe2000f8e00ff */
[----:B------:R-:W-:Y:S01]  /*4940*/  IADD3 R89, R25, R89, RZ ;  /* 0x0000005919597210 */ /* 0x000fe20007ffe0ff */
[----:B------:R-:W0:Y:S02]  /*4950*/  LDC R104, c[0x0][0x224] ;  /* 0x00008900ff687b82 */ /* 0x000e240000000800 */
[----:B------:R-:W-:Y:S01]  /*4960*/  FADD.FTZ R109, R130, R130 ;  /* 0x00000082826d7221 */ /* 0x000fe20000010000 */
[C---:B------:R-:W-:Y:S01]  /*4970*/  IMAD R27, R53.reuse, UR7, R26 ;  /* 0x00000007351b7c24 */ /* 0x040fe2000f8e021a */
[----:B------:R-:W-:Y:S01]  /*4980*/  LEA.HI.X R89, R24, R15, R89, 0x3, P0 ;  /* 0x0000000f18597211 */ /* 0x000fe200000f1c59 */
[----:B------:R-:W-:Y:S01]  /*4990*/  IMAD R29, R53, UR9, R0 ;  /* 0x00000009351d7c24 */ /* 0x000fe2000f8e0200 */
[----:B-1----:R-:W-:Y:S01]  /*49a0*/  LEA R87, P2, R98, R2, 0x3 ;  /* 0x0000000262577211 */ /* 0x002fe200078418ff */
[----:B------:R-:W-:Y:S01]  /*49b0*/  IMAD.WIDE R34, R35, 0x10, R22 ;  /* 0x0000001023227825 */ /* 0x000fe200078e0216 */
[----:B------:R-:W-:Y:S01]  /*49c0*/  IADD3 R2, R97, R27, RZ ;  /* 0x0000001b61027210 */ /* 0x000fe20007ffe0ff */
[----:B------:R-:W1:Y:S01]  /*49d0*/  LDC.64 R24, c[0x0][0x270] ;  /* 0x00009c00ff187b82 */ /* 0x000e620000000a00 */
[----:B------:R-:W-:Y:S01]  /*49e0*/  IADD3 R0, R99, R29, RZ ;  /* 0x0000001d63007210 */ /* 0x000fe20007ffe0ff */
[----:B------:R-:W-:Y:S01]  /*49f0*/  FADD.FTZ R97, R100, R100 ;  /* 0x0000006464617221 */ /* 0x000fe20000010000 */
[----:B------:R-:W-:Y:S01]  /*4a00*/  FADD.FTZ R91, R142, R142 ;  /* 0x0000008e8e5b7221 */ /* 0x000fe20000010000 */
[----:B------:R-:W-:Y:S01]  /*4a10*/  FADD.FTZ R93, R144, R144 ;  /* 0x00000090905d7221 */ /* 0x000fe20000010000 */
[----:B--2---:R-:W-:Y:S01]  /*4a20*/  LEA R85, P1, R96, R12, 0x3 ;  /* 0x0000000c60557211 */ /* 0x004fe200078218ff */
[----:B------:R-:W-:Y:S01]  /*4a30*/  FADD.FTZ R99, R134, R134 ;  /* 0x0000008686637221 */ /* 0x000fe20000010000 */
[----:B------:R-:W-:Y:S01]  /*4a40*/  LEA.HI.X R98, R98, R3, R0, 0x3, P2 ;  /* 0x0000000362627211 */ /* 0x000fe200010f1c00 */
[----:B------:R-:W2:Y:S01]  /*4a50*/  LDC.64 R26, c[0x0][0x250] ;  /* 0x00009400ff1a7b82 */ /* 0x000ea20000000a00 */
[----:B------:R-:W-:Y:S01]  /*4a60*/  LEA.HI.X R96, R96, R13, R2, 0x3, P1 ;  /* 0x0000000d60607211 */ /* 0x000fe200008f1c02 */
[----:B------:R-:W-:Y:S01]  /*4a70*/  FADD.FTZ R0, R140, R140 ;  /* 0x0000008c8c007221 */ /* 0x000fe20000010000 */
[----:B------:R-:W-:Y:S01]  /*4a80*/  FADD.FTZ R100, R136, R136 ;  /* 0x0000008888647221 */ /* 0x000fe20000010000 */
[----:B------:R-:W-:Y:S01]  /*4a90*/  FADD.FTZ R102, R138, R138 ;  /* 0x0000008a8a667221 */ /* 0x000fe20000010000 */
[----:B------:R-:W-:Y:S01]  /*4aa0*/  FADD.FTZ R110, R132, R132 ;  /* 0x00000084846e7221 */ /* 0x000fe20000010000 */
[C---:B------:R-:W-:Y:S01]  /*4ab0*/  ISETP.NE.AND P1, PT, R74.reuse, RZ, PT ;  /* 0x000000ff4a00720c */ /* 0x040fe20003f25270 */
[----:B------:R-:W-:Y:S01]  /*4ac0*/  UMOV UR4, URZ ;  /* 0x0000003f00047c82 */ /* 0x000fe20008000000 */
[----:B------:R-:W3:Y:S01]  /*4ad0*/  LDC.64 R28, c[0x0][0x238] ;  /* 0x00008e00ff1c7b82 */ /* 0x000ee20000000a00 */
[----:B------:R-:W-:Y:S01]  /*4ae0*/  ISETP.NE.AND P3, PT, R74, 0x1f, PT ;  /* 0x0000001f4a00780c */ /* 0x000fe20003f65270 */
[----:B------:R-:W-:Y:S01]  /*4af0*/  ULDC UR5, c[0x0][0x224] ;  /* 0x0000890000057ab9 */ /* 0x000fe20000000800 */
[----:B------:R-:W-:-:S02]  /*4b00*/  MOV R111, R37 ;  /* 0x00000025006f7202 */ /* 0x000fc40000000f00 */
[----:B------:R-:W-:Y:S02]  /*4b10*/  MOV R90, RZ ;  /* 0x000000ff005a7202 */ /* 0x000fe40000000f00 */
[----:B------:R-:W-:Y:S01]  /*4b20*/  MOV R112, R37 ;  /* 0x0000002500707202 */ /* 0x000fe20000000f00 */
[----:B------:R-:W4:Y:S01]  /*4b30*/  LDC R216, c[0x0][0x21c] ;  /* 0x00008700ffd87b82 */ /* 0x000f220000000800 */
[----:B------:R-:W-:Y:S02]  /*4b40*/  IADD3 R113, R74, 0x200, RZ ;  /* 0x000002004a717810 */ /* 0x000fe40007ffe0ff */
[----:B-1----:R-:W-:Y:S02]  /*4b50*/  SHF.L.U64.HI R25, R24, 0x3, R25 ;  /* 0x0000000318197819 */ /* 0x002fe40000010219 */
[----:B------:R-:W-:Y:S02]  /*4b60*/  SHF.L.U32 R130, R30, 0x8, RZ ;  /* 0x000000081e827819 */ /* 0x000fe400000006ff */
[----:B--2---:R-:W-:-:S02]  /*4b70*/  SHF.L.U64.HI R27, R26, 0x3, R27 ;  /* 0x000000031a1b7819 */ /* 0x004fc4000001021b */
[----:B0--3--:R-:W-:-:S07]  /*4b80*/  SHF.L.U64.HI R128, R28, 0x3, R29 ;  /* 0x000000031c807819 */ /* 0x009fce000001021d */
.L_x_14202:
        /* <DEDUP_REMOVED lines=26> */
[----:B------:R-:W-:Y:S01]  /*4d30*/  MUFU.SIN R153, R140 ;  /* 0x0000008c00997308 */ /* 0x000fe20000000400 */
[----:B--2---:R-:W-:-:S07]  /*4d40*/  FMUL.FTZ R32, R31, R60 ;  /* 0x0000003c1f207220 */ /* 0x004fce0000410000 */
[----:B------:R1:W-:Y:S08]  /*4d50*/  MUFU.COS R149, R140 ;  /* 0x0000008c00957308 */ /* 0x0003f00000000000 */
[----:B------:R2:W4:Y:S01]  /*4d60*/  MUFU.COS R134, R136 ;  /* 0x0000008800867308 */ /* 0x0005220000000000 */
[----:B-1----:R-:W-:Y:S01]  /*4d70*/  FMUL.RZ R140, R14, 0.15915493667125701904 ;  /* 0x3e22f9830e8c7820 */ /* 0x002fe2000040c000 */
[----:B------:R-:W-:-:S06]  /*4d80*/  FMUL.FTZ R14, R29, R58 ;  /* 0x0000003a1d0e7220 */ /* 0x000fcc0000410000 */
[----:B------:R-:W-:Y:S01]  /*4d90*/  MUFU.SIN R155, R146 ;  /* 0x00000092009b7308 */ /* 0x000fe20000000400 */
[----:B--2---:R-:W-:Y:S01]  /*4da0*/  FMUL.RZ R136, R32, 0.15915493667125701904 ;  /* 0x3e22f98320887820 */ /* 0x004fe2000040c000 */
[----:B------:R-:W-:-:S06]  /*4db0*/  FMUL.FTZ R32, R29, R60 ;  /* 0x0000003c1d207220 */ /* 0x000fcc0000410000 */
[----:B------:R-:W-:Y:S08]  /*4dc0*/  MUFU.COS R157, R146 ;  /* 0x00000092009d7308 */ /* 0x000ff00000000000 */
[----:B------:R1:W-:Y:S08]  /*4dd0*/  MUFU.EX2 R146, R14 ;  /* 0x0000000e00927308 */ /* 0x0003f00000000800 */
[----:B------:R2:W-:Y:S01]  /*4de0*/  MUFU.EX2 R144, R32 ;  /* 0x0000002000907308 */ /* 0x0005e20000000800 */
[----:B-1----:R-:W-:-:S04]  /*4df0*/  FMUL.FTZ R14, R31, R52 ;  /* 0x000000341f0e7220 */ /* 0x002fc80000410000 */
[----:B------:R-:W-:Y:S01]  /*4e00*/  FMUL.RZ R158, R14, 0.15915493667125701904 ;  /* 0x3e22f9830e9e7820 */ /* 0x000fe2000040c000 */
[C---:B------:R-:W-:Y:S02]  /*4e10*/  FMUL.FTZ R14, R31.reuse, R50 ;  /* 0x000000321f0e7220 */ /* 0x040fe40000410000 */
[----:B------:R1:W-:Y:S01]  /*4e20*/  MUFU.EX2 R138, R15 ;  /* 0x0000000f008a7308 */ /* 0x0003e20000000800 */
[-C--:B--2---:R-:W-:Y:S01]  /*4e30*/  FMUL.FTZ R32, R31, R54.reuse ;  /* 0x000000361f207220 */ /* 0x084fe20000410000 */
[----:B------:R-:W-:Y:S01]  /*4e40*/  FMUL.RZ R160, R14, 0.15915493667125701904 ;  /* 0x3e22f9830ea07820 */ /* 0x000fe2000040c000 */
[----:B------:R-:W-:Y:S02]  /*4e50*/  SEL R14, R130, R113, !P1 ;  /* 0x00000071820e7207 */ /* 0x000fe40004800000 */
[----:B------:R-:W-:Y:S01]  /*4e60*/  FMUL.RZ R154, R32, 0.15915493667125701904 ;  /* 0x3e22f983209a7820 */ /* 0x000fe2000040c000 */
[----:B------:R-:W-:Y:S02]  /*4e70*/  FMUL.FTZ R32, R29, R54 ;  /* 0x000000361d207220 */ /* 0x000fe40000410000 */
[----:B------:R-:W-:Y:S01]  /*4e80*/  MUFU.SIN R159, R136 ;  /* 0x00000088009f7308 */ /* 0x000fe20000000400 */
[----:B-1----:R-:W-:-:S04]  /*4e90*/  FMUL.FTZ R15, R31, R56 ;  /* 0x000000381f0f7220 */ /* 0x002fc80000410000 */
[----:B------:R-:W-:Y:S01]  /*4ea0*/  FMUL.RZ R152, R15, 0.15915493667125701904 ;  /* 0x3e22f9830f987820 */ /* 0x000fe2000040c000 */
[----:B------:R-:W-:Y:S02]  /*4eb0*/  FMUL.FTZ R15, R29, R56 ;  /* 0x000000381d0f7220 */ /* 0x000fe40000410000 */
[----:B------:R4:W-:Y:S08]  /*4ec0*/  MUFU.EX2 R150, R32 ;  /* 0x0000002000967308 */ /* 0x0009f00000000800 */
[----:B------:R1:W-:Y:S01]  /*4ed0*/  MUFU.EX2 R148, R15 ;  /* 0x0000000f00947308 */ /* 0x0003e20000000800 */
[C---:B----4-:R-:W-:Y:S01]  /*4ee0*/  FMUL.FTZ R32, R33.reuse, R134 ;  /* 0x0000008621207220 */ /* 0x050fe20000410000 */
[----:B------:R-:W-:Y:S01]  /*4ef0*/  FMUL.FTZ R33, R33, R132 ;  /* 0x0000008421217220 */ /* 0x000fe20000410000 */
[----:B------:R-:W-:-:S05]  /*4f00*/  LEA R132, R14, R37, 0x3 ;  /* 0x000000250e847211 */ /* 0x000fca00078e18ff */
[----:B------:R2:W-:Y:S01]  /*4f10*/  STS.64 [R132+0x880], R32 ;  /* 0x0008802084007388 */ /* 0x0005e20000000a00 */
[----:B-1----:R-:W-:Y:S01]  /*4f20*/  FMUL.FTZ R15, R31, R48 ;  /* 0x000000301f0f7220 */ /* 0x002fe20000410000 */
[----:B------:R-:W-:Y:S08]  /*4f30*/  MUFU.SIN R171, R154 ;  /* 0x0000009a00ab7308 */ /* 0x000ff00000000400 */
[----:B------:R1:W-:Y:S08]  /*4f40*/  MUFU.COS R173, R154 ;  /* 0x0000009a00ad7308 */ /* 0x0003f00000000000 */
[----:B------:R4:W0:Y:S01]  /*4f50*/  MUFU.COS R161, R136 ;  /* 0x0000008800a17308 */ /* 0x0008220000000000 */
[----:B-1----:R-:W-:Y:S01]  /*4f60*/  FMUL.RZ R154, R15, 0.15915493667125701904 ;  /* 0x3e22f9830f9a7820 */ /* 0x002fe2000040c000 */
[----:B------:R-:W-:Y:S01]  /*4f70*/  CS2R R14, SRZ ;  /* 0x00000000000e7805 */ /* 0x000fe2000001ff00 */
[----:B------:R-:W-:Y:S01]  /*4f80*/  BAR.SYNC.DEFER_BLOCKING 0x0 ;  /* 0x0000000000007b1d */ /* 0x000fe20000010000 */
[----:B----4-:R-:W-:-:S05]  /*4f90*/  FMUL.FTZ R136, R29, R52 ;  /* 0x000000341d887220 */ /* 0x010fca0000410000 */
[----:B------:R-:W1:Y:S01]  /*4fa0*/  MUFU.SIN R163, R140 ;  /* 0x0000008c00a37308 */ /* 0x000e620000000400 */
[----:B------:R-:W-:-:S07]  /*4fb0*/  FMUL.FTZ R134, R29, R48 ;  /* 0x000000301d867220 */ /* 0x000fce0000410000 */
[----:B------:R4:W-:Y:S01]  /*4fc0*/  MUFU.COS R165, R140 ;  /* 0x0000008c00a57308 */ /* 0x0009e20000000000 */
[----:B--2---:R-:W-:-:S07]  /*4fd0*/  FMUL.FTZ R132, R29, R46 ;  /* 0x0000002e1d847220 */ /* 0x004fce0000410000 */
[----:B------:R2:W-:Y:S01]  /*4fe0*/  MUFU.EX2 R170, R136 ;  /* 0x0000008800aa7308 */ /* 0x0005e20000000800 */
[----:B------:R0:W5:Y:S01]  /*4ff0*/  @!P2 LDG.E.64 R14, desc[UR14][R34.64+0x8] ;  /* 0x0000080e220ea981 */ /* 0x000162000c1e1b00 */
[----:B----4-:R-:W-:-:S06]  /*5000*/  FMUL.FTZ R140, R29, R50 ;  /* 0x000000321d8c7220 */ /* 0x010fcc0000410000 */
[----:B------:R4:W-:Y:S01]  /*5010*/  MUFU.EX2 R185, R140 ;  /* 0x0000008c00b97308 */ /* 0x0009e20000000800 */
[----:B--2---:R-:W-:-:S07]  /*5020*/  FMUL.FTZ R136, R31, R46 ;  /* 0x0000002e1f887220 */ /* 0x004fce0000410000 */
[----:B------:R-:W2:Y:S01]  /*5030*/  MUFU.SIN R167, R152 ;  /* 0x0000009800a77308 */ /* 0x000ea20000000400 */
[----:B----4-:R-:W-:Y:S01]  /*5040*/  FMUL.RZ R140, R136, 0.15915493667125701904 ;  /* 0x3e22f983888c7820 */ /* 0x010fe2000040c000 */
[----:B------:R-:W-:-:S04]  /*5050*/  FMUL.FTZ R136, R31, R44 ;  /* 0x0000002c1f887220 */ /* 0x000fc80000410000 */
[----:B------:R-:W-:Y:S01]  /*5060*/  FMUL.RZ R166, R136, 0.15915493667125701904 ;  /* 0x3e22f98388a67820 */ /* 0x000fe2000040c000 */
[----:B------:R-:W-:Y:S01]  /*5070*/  FMUL.FTZ R136, R29, R44 ;  /* 0x0000002c1d887220 */ /* 0x000fe20000410000 */
[----:B------:R4:W-:Y:S08]  /*5080*/  MUFU.EX2 R189, R134 ;  /* 0x0000008600bd7308 */ /* 0x0009f00000000800 */
[----:B------:R3:W-:Y:S01]  /*5090*/  MUFU.EX2 R201, R132 ;  /* 0x0000008400c97308 */ /* 0x0007e20000000800 */
[----:B----4-:R-:W-:-:S07]  /*50a0*/  FMUL.FTZ R134, R31, R42 ;  /* 0x0000002a1f867220 */ /* 0x010fce0000410000 */
[----:B------:R-:W-:Y:S01]  /*50b0*/  MUFU.COS R169, R152 ;  /* 0x0000009800a97308 */ /* 0x000fe20000000000 */
[----:B---3--:R-:W-:-:S07]  /*50c0*/  FMUL.FTZ R132, R31, R40 ;  /* 0x000000281f847220 */ /* 0x008fce0000410000 */
[----:B------:R-:W-:Y:S08]  /*50d0*/  MUFU.SIN R177, R158 ;  /* 0x0000009e00b17308 */ /* 0x000ff00000000400 */
[----:B------:R-:W-:Y:S08]  /*50e0*/  MUFU.COS R179, R158 ;  /* 0x0000009e00b37308 */ /* 0x000ff00000000000 */
[----:B------:R-:W-:Y:S08]  /*50f0*/  MUFU.SIN R152, R160 ;  /* 0x000000a000987308 */ /* 0x000ff00000000400 */
[----:B------:R-:W-:Y:S08]  /*5100*/  MUFU.COS R156, R160 ;  /* 0x000000a0009c7308 */ /* 0x000ff00000000000 */
[----:B------:R-:W-:Y:S08]  /*5110*/  MUFU.SIN R158, R154 ;  /* 0x0000009a009e7308 */ /* 0x000ff00000000400 */
[----:B------:R3:W-:Y:S08]  /*5120*/  MUFU.COS R160, R154 ;  /* 0x0000009a00a07308 */ /* 0x0007f00000000000 */
[----:B------:R-:W-:Y:S01]  /*5130*/  MUFU.SIN R183, R166 ;  /* 0x000000a600b77308 */ /* 0x000fe20000000400 */
[----:B---3--:R-:W-:Y:S01]  /*5140*/  FMUL.RZ R154, R134, 0.15915493667125701904 ;  /* 0x3e22f983869a7820 */ /* 0x008fe2000040c000 */
[----:B------:R-:W-:-:S06]  /*5150*/  FMUL.FTZ R134, R29, R42 ;  /* 0x0000002a1d867220 */ /* 0x000fcc0000410000 */
[----:B------:R3:W-:Y:S01]  /*5160*/  MUFU.COS R187, R166 ;  /* 0x000000a600bb7308 */ /* 0x0007e20000000000 */
[----:B------:R-:W-:-:S07]  /*5170*/  FMUL.FTZ R174, R3, R12 ;  /* 0x0000000c03ae7220 */ /* 0x000fce0000410000 */
[----:B------:R-:W-:Y:S01]  /*5180*/  MUFU.SIN R162, R140 ;  /* 0x0000008c00a27308 */ /* 0x000fe20000000400 */
[----:B---3--:R-:W-:Y:S01]  /*5190*/  FMUL.RZ R166, R132, 0.15915493667125701904 ;  /* 0x3e22f98384a67820 */ /* 0x008fe2000040c000 */
[----:B------:R-:W-:-:S06]  /*51a0*/  FMUL.FTZ R132, R29, R40 ;  /* 0x000000281d847220 */ /* 0x000fcc0000410000 */
[----:B------:R3:W-:Y:S08]  /*51b0*/  MUFU.COS R164, R140 ;  /* 0x0000008c00a47308 */ /* 0x0007f00000000000 */
[----:B------:R4:W-:Y:S01]  /*51c0*/  MUFU.EX2 R208, R136 ;  /* 0x0000008800d07308 */ /* 0x0009e20000000800 */
[C---:B---3--:R-:W-:Y:S01]  /*51d0*/  FMUL.FTZ R140, R29.reuse, R36 ;  /* 0x000000241d8c7220 */ /* 0x048fe20000410000 */
[-C--:B----4-:R-:W-:Y:S01]  /*51e0*/  FMUL.FTZ R136, R29, R38.reuse ;  /* 0x000000261d887220 */ /* 0x090fe20000410000 */
[----:B------:R-:W-:-:S04]  /*51f0*/  FMUL.FTZ R29, R31, R38 ;  /* 0x000000261f1d7220 */ /* 0x000fc80000410000 */
[----:B------:R-:W-:Y:S01]  /*5200*/  FMUL.RZ R168, R29, 0.15915493667125701904 ;  /* 0x3e22f9831da87820 */ /* 0x000fe2000040c000 */
[-C--:B------:R-:W-:Y:S01]  /*5210*/  FMUL.FTZ R29, R3, R13.reuse ;  /* 0x0000000d031d7220 */ /* 0x080fe20000410000 */
[----:B------:R-:W-:Y:S01]  /*5220*/  MUFU.SIN R193, R154 ;  /* 0x0000009a00c17308 */ /* 0x000fe20000000400 */
[----:B------:R-:W-:-:S07]  /*5230*/  FFMA.FTZ R174, R2, R13, R174 ;  /* 0x0000000d02ae7223 */ /* 0x000fce00000100ae */
[----:B------:R3:W-:Y:S01]  /*5240*/  MUFU.COS R195, R154 ;  /* 0x0000009a00c37308 */ /* 0x0007e20000000000 */
[----:B------:R-:W-:Y:S01]  /*5250*/  FMUL.FTZ R149, R142, R149 ;  /* 0x000000958e957220 */ /* 0x000fe20000410000 */
[----:B---3--:R-:W-:Y:S01]  /*5260*/  FFMA.FTZ R154, R2, R12, -R29 ;  /* 0x0000000c029a7223 */ /* 0x008fe2000001081d */
[----:B------:R-:W-:-:S05]  /*5270*/  FMUL.FTZ R2, R31, R36 ;  /* 0x000000241f027220 */ /* 0x000fca0000410000 */
[----:B------:R0:W-:Y:S01]  /*5280*/  MUFU.EX2 R200, R136 ;  /* 0x0000008800c87308 */ /* 0x0001e20000000800 */
[----:B------:R-:W-:Y:S01]  /*5290*/  FMUL.RZ R2, R2, 0.15915493667125701904 ;  /* 0x3e22f98302027820 */ /* 0x000fe2000040c000 */
[----:B------:R-:W-:-:S06]  /*52a0*/  FMUL.FTZ R142, R142, R153 ;  /* 0x000000998e8e7220 */ /* 0x000fcc0000410000 */
[----:B------:R-:W3:Y:S01]  /*52b0*/  MUFU.COS R3, R168 ;  /* 0x000000a800037308 */ /* 0x000ee20000000000 */
[----:B0-----:R-:W-:Y:S01]  /*52c0*/  FMUL.FTZ R136, R144, R161 ;  /* 0x000000a190887220 */ /* 0x001fe20000410000 */
[----:B-1----:R-:W-:-:S06]  /*52d0*/  FMUL.FTZ R29, R146, R163 ;  /* 0x000000a3921d7220 */ /* 0x002fcc0000410000 */
[----:B------:R0:W1:Y:S08]  /*52e0*/  MUFU.EX2 R220, R134 ;  /* 0x0000008600dc7308 */ /* 0x0000700000000800 */
[----:B------:R-:W-:Y:S01]  /*52f0*/  MUFU.EX2 R172, R140 ;  /* 0x0000008c00ac7308 */ /* 0x000fe20000000800 */
[----:B0-----:R-:W-:-:S07]  /*5300*/  @P3 MOV R134, 0x400 ;  /* 0x0000040000863802 */ /* 0x001fce0000000f00 */
[----:B------:R-:W0:Y:S01]  /*5310*/  MUFU.COS R153, R2 ;  /* 0x0000000200997308 */ /* 0x000e220000000000 */
[----:B------:R-:W-:Y:S01]  /*5320*/  @P3 LEA R37, R181, R134, 0x18 ;  /* 0x00000086b5253211 */ /* 0x000fe200078ec0ff */
[----:B------:R-:W-:Y:S01]  /*5330*/  FMUL.FTZ R134, R144, R159 ;  /* 0x0000009f90867220 */ /* 0x000fe20000410000 */
[----:B--2---:R-:W-:-:S05]  /*5340*/  FMUL.FTZ R144, R148, R167 ;  /* 0x000000a794907220 */ /* 0x004fca0000410000 */
[----:B------:R-:W2:Y:S01]  /*5350*/  MUFU.SIN R13, R2 ;  /* 0x00000002000d7308 */ /* 0x000ea20000000400 */
[----:B---3--:R-:W-:-:S07]  /*5360*/  FMUL.FTZ R202, R200, R3 ;  /* 0x00000003c8ca7220 */ /* 0x008fce0000410000 */
[----:B------:R-:W-:Y:S08]  /*5370*/  MUFU.SIN R197, R166 ;  /* 0x000000a600c57308 */ /* 0x000ff00000000400 */
[----:B------:R3:W-:Y:S08]  /*5380*/  MUFU.COS R199, R166 ;  /* 0x000000a600c77308 */ /* 0x0007f00000000000 */
[----:B------:R4:W-:Y:S01]  /*5390*/  MUFU.EX2 R210, R132 ;  /* 0x0000008400d27308 */ /* 0x0009e20000000800 */
[----:B---3--:R-:W-:Y:S01]  /*53a0*/  FMUL.FTZ R166, R151, R66 ;  /* 0x0000004297a67220 */ /* 0x008fe20000410000 */
[----:B------:R-:W-:-:S03]  /*53b0*/  FMUL.FTZ R3, R33, R142 ;  /* 0x0000008e21037220 */ /* 0x000fc60000410000 */
[----:B------:R-:W-:Y:S01]  /*53c0*/  FMUL.FTZ R2, R142, R166 ;  /* 0x000000a68e027220 */ /* 0x000fe20000410000 */
[----:B----4-:R-:W-:Y:S01]  /*53d0*/  FMUL.FTZ R132, R146, R165 ;  /* 0x000000a592847220 */ /* 0x010fe20000410000 */
[----:B------:R-:W-:Y:S01]  /*53e0*/  FMUL.FTZ R146, R148, R169 ;  /* 0x000000a994927220 */ /* 0x000fe20000410000 */
[----:B------:R-:W-:Y:S01]  /*53f0*/  FMUL.FTZ R148, RZ, R142 ;  /* 0x0000008eff947220 */ /* 0x000fe20000410000 */
[----:B------:R-:W-:-:S03]  /*5400*/  FFMA.FTZ R2, RZ, R149, R2 ;  /* 0x00000095ff027223 */ /* 0x000fc60000010002 */
[----:B------:R-:W-:Y:S01]  /*5410*/  FFMA.FTZ R148, R149, R166, -R148 ;  /* 0x000000a695947223 */ /* 0x000fe20000010894 */
[C---:B------:R-:W-:Y:S01]  /*5420*/  FMUL.FTZ R140, R138.reuse, R157 ;  /* 0x0000009d8a8c7220 */ /* 0x040fe20000410000 */
[----:B------:R-:W-:Y:S01]  /*5430*/  FMUL.FTZ R138, R138, R155 ;  /* 0x0000009b8a8a7220 */ /* 0x000fe20000410000 */
[----:B------:R-:W-:Y:S01]  /*5440*/  FMUL.FTZ R12, R32, R142 ;  /* 0x0000008e200c7220 */ /* 0x000fe20000410000 */
[----:B------:R-:W-:Y:S01]  /*5450*/  FFMA.FTZ R151, R147, R64, R148 ;  /* 0x0000004093977223 */ /* 0x000fe20000010094 */
[----:B-1----:R-:W-:Y:S01]  /*5460*/  FMUL.FTZ R218, R220, R195 ;  /* 0x000000c3dcda7220 */ /* 0x002fe20000410000 */
[----:B0-----:R-:W-:Y:S01]  /*5470*/  FMUL.FTZ R194, R172, R153 ;  /* 0x00000099acc27220 */ /* 0x001fe20000410000 */
[----:B------:R-:W-:Y:S01]  /*5480*/  FFMA.FTZ R3, R32, R149, -R3 ;  /* 0x0000009520037223 */ /* 0x000fe20000010803 */
[----:B------:R-:W-:Y:S01]  /*5490*/  FMUL.FTZ R220, R220, R193 ;  /* 0x000000c1dcdc7220 */ /* 0x000fe20000410000 */
[----:B------:R-:W-:Y:S01]  /*54a0*/  FADD.FTZ R153, RZ, R2 ;  /* 0x00000002ff997221 */ /* 0x000fe20000010000 */
[----:B--2---:R-:W-:Y:S01]  /*54b0*/  FMUL.FTZ R193, R172, R13 ;  /* 0x0000000dacc17220 */ /* 0x004fe20000410000 */
[----:B------:R-:W-:Y:S01]  /*54c0*/  FFMA.FTZ R13, R33, R149, R12 ;  /* 0x00000095210d7223 */ /* 0x000fe2000001000c */
[----:B------:R-:W-:Y:S01]  /*54d0*/  FMUL.FTZ R148, R138, R151 ;  /* 0x000000978a947220 */ /* 0x000fe20000410000 */
[----:B------:R-:W-:Y:S01]  /*54e0*/  FMUL.FTZ R163, R150, R171 ;  /* 0x000000ab96a37220 */ /* 0x000fe20000410000 */
[C---:B------:R-:W-:Y:S01]  /*54f0*/  FMUL.FTZ R2, R138.reuse, R3 ;  /* 0x000000038a027220 */ /* 0x040fe20000410000 */
[----:B------:R-:W-:Y:S01]  /*5500*/  FMUL.FTZ R12, R138, R153 ;  /* 0x000000998a0c7220 */ /* 0x000fe20000410000 */
[----:B------:R-:W-:Y:S01]  /*5510*/  FMUL.FTZ R171, R110, R174 ;  /* 0x000000ae6eab7220 */ /* 0x000fe20000410000 */
[----:B------:R-:W-:Y:S01]  /*5520*/  FMUL.FTZ R155, R138, R13 ;  /* 0x0000000d8a9b7220 */ /* 0x000fe20000410000 */
[C---:B------:R-:W-:Y:S01]  /*5530*/  FFMA.FTZ R148, R140.reuse, R153, R148 ;  /* 0x000000998c947223 */ /* 0x040fe20000010094 */
[C---:B------:R-:W-:Y:S01]  /*5540*/  FFMA.FTZ R13, R140.reuse, R13, R2 ;  /* 0x0000000d8c0d7223 */ /* 0x040fe20000010002 */
[----:B------:R-:W-:Y:S01]  /*5550*/  FFMA.FTZ R12, R140, R151, -R12 ;  /* 0x000000978c0c7223 */ /* 0x000fe2000001080c */
[----:B------:R-:W-:Y:S01]  /*5560*/  FMUL.FTZ R190, R110, R154 ;  /* 0x0000009a6ebe7220 */ /* 0x000fe20000410000 */
[-C--:B------:R-:W-:Y:S01]  /*5570*/  FMUL.FTZ R2, R194, R171.reuse ;  /* 0x000000abc2027220 */ /* 0x080fe20000410000 */
[C---:B------:R-:W-:Y:S01]  /*5580*/  FMUL.FTZ R153, R193.reuse, R171 ;  /* 0x000000abc1997220 */ /* 0x040fe20000410000 */
[----:B------:R-:W-:Y:S01]  /*5590*/  FADD.FTZ R151, RZ, R148 ;  /* 0x00000094ff977221 */ /* 0x000fe20000010000 */
[----:B------:R0:W1:Y:S01]  /*55a0*/  MUFU.SIN R205, R168 ;  /* 0x000000a800cd7308 */ /* 0x0000620000000400 */
[----:B------:R-:W-:Y:S01]  /*55b0*/  FMUL.FTZ R165, R150, R173 ;  /* 0x000000ad96a57220 */ /* 0x000fe20000410000 */
[----:B------:R-:W-:Y:S01]  /*55c0*/  FFMA.FTZ R155, R140, R3, -R155 ;  /* 0x000000038c9b7223 */ /* 0x000fe2000001089b */
[----:B------:R-:W-:Y:S01]  /*55d0*/  FFMA.FTZ R150, -R193, R190, -R2 ;  /* 0x000000bec1967223 */ /* 0x000fe20000010902 */
[----:B------:R-:W-:Y:S01]  /*55e0*/  FFMA.FTZ R3, R145, R62, R12 ;  /* 0x0000003e91037223 */ /* 0x000fe2000001000c */
[----:B------:R-:W-:Y:S01]  /*55f0*/  FFMA.FTZ R2, R194, R190, -R153 ;  /* 0x000000bec2027223 */ /* 0x000fe20000010899 */
[----:B------:R-:W-:Y:S01]  /*5600*/  FMUL.FTZ R153, R134, R151 ;  /* 0x0000009786997220 */ /* 0x000fe20000410000 */
[----:B0-----:R-:W-:Y:S01]  /*5610*/  FMUL.FTZ R168, R170, R179 ;  /* 0x000000b3aaa87220 */ /* 0x001fe20000410000 */
[----:B------:R-:W-:Y:S01]  /*5620*/  FMUL.FTZ R179, R109, R154 ;  /* 0x0000009a6db37220 */ /* 0x000fe20000410000 */
[----:B------:R-:W-:-:S03]  /*5630*/  FMUL.FTZ R12, R134, R3 ;  /* 0x00000003860c7220 */ /* 0x000fc60000410000 */
[----:B------:R-:W-:Y:S01]  /*5640*/  FADD.FTZ R157, R179, R2 ;  /* 0x00000002b39d7221 */ /* 0x000fe20000010000 */
[C---:B------:R-:W-:Y:S01]  /*5650*/  FFMA.FTZ R2, R136.reuse, R3, -R153 ;  /* 0x0000000388027223 */ /* 0x040fe20000010899 */
[----:B------:R-:W-:-:S03]  /*5660*/  FFMA.FTZ R12, R136, R151, R12 ;  /* 0x00000097880c7223 */ /* 0x000fc6000001000c */
[----:B------:R-:W-:Y:S01]  /*5670*/  FFMA.FTZ R148, R143, R60, R2 ;  /* 0x0000003c8f947223 */ /* 0x000fe20000010002 */
[----:B------:R-:W-:-:S03]  /*5680*/  FADD.FTZ R12, RZ, R12 ;  /* 0x0000000cff0c7221 */ /* 0x000fc60000010000 */
[C---:B------:R-:W-:Y:S01]  /*5690*/  FMUL.FTZ R153, R29.reuse, R148 ;  /* 0x000000941d997220 */ /* 0x040fe20000410000 */
[-C--:B------:R-:W-:Y:S01]  /*56a0*/  FMUL.FTZ R151, R29, R12.reuse ;  /* 0x0000000c1d977220 */ /* 0x080fe20000410000 */
[----:B------:R-:W-:Y:S01]  /*56b0*/  FMUL.FTZ R3, R134, R155 ;  /* 0x0000009b86037220 */ /* 0x000fe20000410000 */
[----:B------:R-:W-:Y:S01]  /*56c0*/  FMUL.FTZ R206, R208, R187 ;  /* 0x000000bbd0ce7220 */ /* 0x000fe20000410000 */
[----:B------:R-:W-:Y:S01]  /*56d0*/  FFMA.FTZ R153, R132, R12, R153 ;  /* 0x0000000c84997223 */ /* 0x000fe20000010099 */
[----:B------:R-:W-:Y:S01]  /*56e0*/  FMUL.FTZ R208, R208, R183 ;  /* 0x000000b7d0d07220 */ /* 0x000fe20000410000 */
[----:B------:R-:W-:Y:S01]  /*56f0*/  FFMA.FTZ R148, R132, R148, -R151 ;  /* 0x0000009484947223 */ /* 0x000fe20000010897 */
[----:B------:R-:W-:Y:S01]  /*5700*/  FMUL.FTZ R183, R109, R174 ;  /* 0x000000ae6db77220 */ /* 0x000fe20000410000 */
[-C--:B------:R-:W-:Y:S01]  /*5710*/  FMUL.FTZ R2, R134, R13.reuse ;  /* 0x0000000d86027220 */ /* 0x080fe20000410000 */
[----:B------:R-:W-:Y:S01]  /*5720*/  FFMA.FTZ R3, R136, R13, R3 ;  /* 0x0000000d88037223 */ /* 0x000fe20000010003 */
[----:B------:R-:W-:Y:S01]  /*5730*/  FADD.FTZ R153, RZ, R153 ;  /* 0x00000099ff997221 */ /* 0x000fe20000010000 */
[----:B------:R-:W-:Y:S01]  /*5740*/  FFMA.FTZ R151, R141, R58, R148 ;  /* 0x0000003a8d977223 */ /* 0x000fe20000010094 */
[----:B-1----:R-:W-:Y:S01]  /*5750*/  FMUL.FTZ R200, R200, R205 ;  /* 0x000000cdc8c87220 */ /* 0x002fe20000410000 */
[----:B------:R-:W-:Y:S01]  /*5760*/  FADD.FTZ R159, -R183, R150 ;  /* 0x00000096b79f7221 */ /* 0x000fe20000010100 */
[----:B------:R-:W-:Y:S01]  /*5770*/  FFMA.FTZ R2, R136, R155, -R2 ;  /* 0x0000009b88027223 */ /* 0x000fe20000010802 */
[----:B------:R-:W-:Y:S01]  /*5780*/  FMUL.FTZ R13, R29, R3 ;  /* 0x000000031d0d7220 */ /* 0x000fe20000410000 */
[C---:B------:R-:W-:Y:S01]  /*5790*/  FMUL.FTZ R155, R144.reuse, R153 ;  /* 0x00000099909b7220 */ /* 0x040fe20000410000 */
[----:B------:R-:W-:Y:S01]  /*57a0*/  FMUL.FTZ R148, R144, R151 ;  /* 0x0000009790947220 */ /* 0x000fe20000410000 */
[----:B------:R-:W-:Y:S01]  /*57b0*/  FMUL.FTZ R181, R185, R156 ;  /* 0x0000009cb9b57220 */ /* 0x000fe20000410000 */
[----:B------:R-:W-:Y:S01]  /*57c0*/  FMUL.FTZ R161, R200, -R159 ;  /* 0x8000009fc8a17220 */ /* 0x000fe20000410000 */
[-C--:B------:R-:W-:Y:S01]  /*57d0*/  FMUL.FTZ R12, R29, R2.reuse ;  /* 0x000000021d0c7220 */ /* 0x080fe20000410000 */
[----:B------:R-:W-:Y:S01]  /*57e0*/  FFMA.FTZ R13, R132, R2, -R13 ;  /* 0x00000002840d7223 */ /* 0x000fe2000001080d */
[----:B------:R-:W-:Y:S01]  /*57f0*/  FMUL.FTZ R185, R185, R152 ;  /* 0x00000098b9b97220 */ /* 0x000fe20000410000 */
[----:B------:R-:W-:Y:S01]  /*5800*/  FFMA.FTZ R2, R146, R151, -R155 ;  /* 0x0000009792027223 */ /* 0x000fe2000001089b */
[----:B------:R-:W-:Y:S01]  /*5810*/  FMUL.FTZ R212, R210, R199 ;  /* 0x000000c7d2d47220 */ /* 0x000fe20000410000 */
[----:B------:R-:W-:Y:S01]  /*5820*/  FMUL.FTZ R152, R200, -R157 ;  /* 0x8000009dc8987220 */ /* 0x000fe20000410000 */
[----:B------:R-:W-:Y:S01]  /*5830*/  FMUL.FTZ R210, R210, R197 ;  /* 0x000000c5d2d27220 */ /* 0x000fe20000410000 */
[----:B------:R-:W-:Y:S01]  /*5840*/  FFMA.FTZ R148, R146, R153, R148 ;  /* 0x0000009992947223 */ /* 0x000fe20000010094 */
[----:B------:R-:W-:Y:S01]  /*5850*/  FFMA.FTZ R150, R202, R157, -R161 ;  /* 0x0000009dca967223 */ /* 0x000fe200000108a1 */
[----:B------:R-:W-:Y:S01]  /*5860*/  FMUL.FTZ R197, R108, R154 ;  /* 0x0000009a6cc57220 */ /* 0x000fe20000410000 */
[----:B------:R-:W-:Y:S01]  /*5870*/  FFMA.FTZ R2, R139, R56, R2 ;  /* 0x000000388b027223 */ /* 0x000fe20000010002 */
[----:B------:R-:W-:Y:S01]  /*5880*/  FFMA.FTZ R152, R202, R159, R152 ;  /* 0x0000009fca987223 */ /* 0x000fe20000010098 */
[----:B------:R-:W-:Y:S01]  /*5890*/  FMUL.FTZ R195, R108, R174 ;  /* 0x000000ae6cc37220 */ /* 0x000fe20000410000 */
[----:B------:R-:W-:Y:S01]  /*58a0*/  FADD.FTZ R148, RZ, R148 ;  /* 0x00000094ff947221 */ /* 0x000fe20000010000 */
[----:B------:R-:W-:Y:S01]  /*58b0*/  FFMA.FTZ R3, R132, R3, R12 ;  /* 0x0000000384037223 */ /* 0x000fe2000001000c */
[----:B------:R-:W-:Y:S01]  /*58c0*/  FADD.FTZ R153, R197, R150 ;  /* 0x00000096c5997221 */ /* 0x000fe20000010000 */
[----:B------:R-:W-:Y:S01]  /*58d0*/  FMUL.FTZ R12, R163, R2 ;  /* 0x00000002a30c7220 */ /* 0x000fe20000410000 */
[----:B------:R-:W-:Y:S01]  /*58e0*/  FADD.FTZ R155, -R195, R152 ;  /* 0x00000098c39b7221 */ /* 0x000fe20000010100 */
[-C--:B------:R-:W-:Y:S01]  /*58f0*/  FMUL.FTZ R151, R163, R148.reuse ;  /* 0x00000094a3977220 */ /* 0x080fe20000410000 */
[C---:B------:R-:W-:Y:S01]  /*5900*/  FMUL.FTZ R150, R210.reuse, -R153 ;  /* 0x80000099d2967220 */ /* 0x040fe20000410000 */
[C---:B------:R-:W-:Y:S01]  /*5910*/  FFMA.FTZ R12, R165.reuse, R148, R12 ;  /* 0x00000094a50c7223 */ /* 0x040fe2000001000c */
[-C--:B------:R-:W-:Y:S01]  /*5920*/  FMUL.FTZ R157, R210, -R155.reuse ;  /* 0x8000009bd29d7220 */ /* 0x080fe20000410000 */
[----:B------:R-:W-:Y:S01]  /*5930*/  FFMA.FTZ R2, R165, R2, -R151 ;  /* 0x00000002a5027223 */ /* 0x000fe20000010897 */
[----:B------:R-:W-:Y:S01]  /*5940*/  FFMA.FTZ R152, R212, R155, R150 ;  /* 0x0000009bd4987223 */ /* 0x000fe20000010096 */
[----:B------:R-:W-:Y:S01]  /*5950*/  FMUL.FTZ R151, R144, R3 ;  /* 0x0000000390977220 */ /* 0x000fe20000410000 */
[----:B------:R-:W-:Y:S01]  /*5960*/  FMUL.FTZ R170, R170, R177 ;  /* 0x000000b1aaaa7220 */ /* 0x000fe20000410000 */
[----:B------:R-:W-:Y:S01]  /*5970*/  FADD.FTZ R155, RZ, R12 ;  /* 0x0000000cff9b7221 */ /* 0x000fe20000010000 */
[----:B------:R-:W-:Y:S01]  /*5980*/  FFMA.FTZ R156, R212, R153, -R157 ;  /* 0x00000099d49c7223 */ /* 0x000fe2000001089d */
        /* <DEDUP_REMOVED lines=8> */
[----:B------:R-:W-:Y:S01]  /*5a10*/  FFMA.FTZ R150, R168, R155, R150 ;  /* 0x0000009ba8967223 */ /* 0x000fe20000010096 */
[----:B------:R-:W-:Y:S01]  /*5a20*/  FMUL.FTZ R207, R107, R154 ;  /* 0x0000009a6bcf7220 */ /* 0x000fe20000410000 */
[----:B------:R-:W-:Y:S01]  /*5a30*/  FADD.FTZ R151, -R209, R152 ;  /* 0x00000098d1977221 */ /* 0x000fe20000010100 */
[----:B------:R-:W-:Y:S01]  /*5a40*/  FFMA.FTZ R152, R135, R52, R12 ;  /* 0x0000003487987223 */ /* 0x000fe2000001000c */
[----:B------:R-:W-:Y:S01]  /*5a50*/  FADD.FTZ R150, RZ, R150 ;  /* 0x00000096ff967221 */ /* 0x000fe20000010000 */
[----:B------:R-:W-:-:S02]  /*5a60*/  FADD.FTZ R13, R207, R156 ;  /* 0x0000009ccf0d7221 */ /* 0x000fc40000010000 */
[C---:B------:R-:W-:Y:S01]  /*5a70*/  FMUL.FTZ R156, R185.reuse, R152 ;  /* 0x00000098b99c7220 */ /* 0x040fe20000410000 */
[----:B------:R-:W-:Y:S01]  /*5a80*/  FMUL.FTZ R3, R185, R150 ;  /* 0x00000096b9037220 */ /* 0x000fe20000410000 */
[C---:B------:R-:W-:Y:S01]  /*5a90*/  FMUL.FTZ R191, R189.reuse, R160 ;  /* 0x000000a0bdbf7220 */ /* 0x040fe20000410000 */
[----:B------:R-:W-:Y:S01]  /*5aa0*/  FMUL.FTZ R189, R189, R158 ;  /* 0x0000009ebdbd7220 */ /* 0x000fe20000410000 */
[C---:B------:R-:W-:Y:S01]  /*5ab0*/  FFMA.FTZ R156, R181.reuse, R150, R156 ;  /* 0x00000096b59c7223 */ /* 0x040fe2000001009c */
[C---:B------:R-:W-:Y:S01]  /*5ac0*/  FMUL.FTZ R153, R220.reuse, -R151 ;  /* 0x80000097dc997220 */ /* 0x040fe20000410000 */
[-C--:B------:R-:W-:Y:S01]  /*5ad0*/  FMUL.FTZ R158, R220, -R13.reuse ;  /* 0x8000000ddc9e7220 */ /* 0x080fe20000410000 */
[----:B------:R-:W-:Y:S01]  /*5ae0*/  FFMA.FTZ R152, R181, R152, -R3 ;  /* 0x00000098b5987223 */ /* 0x000fe20000010803 */
[----:B------:R-:W-:Y:S01]  /*5af0*/  FMUL.FTZ R150, R163, R148 ;  /* 0x00000094a3967220 */ /* 0x000fe20000410000 */
[----:B------:R-:W-:Y:S01]  /*5b00*/  FADD.FTZ R156, RZ, R156 ;  /* 0x0000009cff9c7221 */ /* 0x000fe20000010000 */
[C---:B------:R-:W-:Y:S01]  /*5b10*/  FFMA.FTZ R12, R218.reuse, R13, -R153 ;  /* 0x0000000dda0c7223 */ /* 0x040fe20000010899 */
[----:B------:R-:W-:Y:S01]  /*5b20*/  FFMA.FTZ R13, R218, R151, R158 ;  /* 0x00000097da0d7223 */ /* 0x000fe2000001009e */
[----:B------:R-:W-:Y:S01]  /*5b30*/  FFMA.FTZ R152, R133, R50, R152 ;  /* 0x0000003285987223 */ /* 0x000fe20000010098 */
[-C--:B------:R-:W-:Y:S01]  /*5b40*/  FMUL.FTZ R151, R163, R2.reuse ;  /* 0x00000002a3977220 */ /* 0x080fe20000410000 */
[----:B------:R-:W-:Y:S01]  /*5b50*/  FFMA.FTZ R3, R165, R2, -R150 ;  /* 0x00000002a5037223 */ /* 0x000fe20000010896 */
[C---:B------:R-:W-:Y:S01]  /*5b60*/  FMUL.FTZ R2, R189.reuse, R156 ;  /* 0x0000009cbd027220 */ /* 0x040fe20000410000 */
[----:B------:R-:W-:Y:S01]  /*5b70*/  FMUL.FTZ R155, R189, R152 ;  /* 0x00000098bd9b7220 */ /* 0x000fe20000410000 */
[----:B------:R-:W-:Y:S01]  /*5b80*/  FFMA.FTZ R151, R165, R148, R151 ;  /* 0x00000094a5977223 */ /* 0x000fe20000010097 */
[C---:B------:R-:W-:Y:S01]  /*5b90*/  FMUL.FTZ R153, R170.reuse, R3 ;  /* 0x00000003aa997220 */ /* 0x040fe20000410000 */
[----:B------:R-:W-:Y:S01]  /*5ba0*/  FFMA.FTZ R152, R191, R152, -R2 ;  /* 0x00000098bf987223 */ /* 0x000fe20000010802 */
[C---:B------:R-:W-:Y:S01]  /*5bb0*/  FMUL.FTZ R203, R201.reuse, R164 ;  /* 0x000000a4c9cb7220 */ /* 0x040fe20000410000 */
[-C--:B------:R-:W-:Y:S01]  /*5bc0*/  FMUL.FTZ R2, R170, R151.reuse ;  /* 0x00000097aa027220 */ /* 0x080fe20000410000 */
[C---:B------:R-:W-:Y:S01]  /*5bd0*/  FFMA.FTZ R148, R168.reuse, R151, R153 ;  /* 0x00000097a8947223 */ /* 0x040fe20000010099 */
[----:B------:R-:W-:Y:S01]  /*5be0*/  FMUL.FTZ R201, R201, R162 ;  /* 0x000000a2c9c97220 */ /* 0x000fe20000410000 */
        /* <DEDUP_REMOVED lines=14> */
[-C--:B------:R-:W-:Y:S01]  /*5cd0*/  FMUL.FTZ R3, R189, R148.reuse ;  /* 0x00000094bd037220 */ /* 0x080fe20000410000 */
[----:B------:R-:W-:Y:S01]  /*5ce0*/  FFMA.FTZ R2, R191, R148, R2 ;  /* 0x00000094bf027223 */ /* 0x000fe20000010002 */
[----:B------:R-:W-:Y:S01]  /*5cf0*/  FFMA.FTZ R151, R127, R46, R152 ;  /* 0x0000002e7f977223 */ /* 0x000fe20000010098 */
[C---:B------:R-:W-:Y:S01]  /*5d00*/  FMUL.FTZ R155, R208.reuse, R153 ;  /* 0x00000099d09b7220 */ /* 0x040fe20000410000 */
[----:B------:R-:W-:Y:S01]  /*5d10*/  FFMA.FTZ R150, R191, R150, -R3 ;  /* 0x00000096bf967223 */ /* 0x000fe20000010803 */
[C---:B------:R-:W-:Y:S01]  /*5d20*/  FMUL.FTZ R148, R201.reuse, R2 ;  /* 0x00000002c9947220 */ /* 0x040fe20000410000 */
[-C--:B------:R-:W-:Y:S01]  /*5d30*/  FMUL.FTZ R156, R208, R151.reuse ;  /* 0x00000097d09c7220 */ /* 0x080fe20000410000 */
[C---:B------:R-:W-:Y:S01]  /*5d40*/  FFMA.FTZ R152, R206.reuse, R151, -R155 ;  /* 0x00000097ce987223 */ /* 0x040fe2000001089b */
[-C--:B------:R-:W-:Y:S01]  /*5d50*/  FMUL.FTZ R151, R201, R150.reuse ;  /* 0x00000096c9977220 */ /* 0x080fe20000410000 */
[----:B------:R-:W-:Y:S01]  /*5d60*/  FFMA.FTZ R3, R203, R150, -R148 ;  /* 0x00000096cb037223 */ /* 0x000fe20000010894 */
[----:B------:R-:W-:Y:S01]  /*5d70*/  FFMA.FTZ R156, R206, R153, R156 ;  /* 0x00000099ce9c7223 */ /* 0x000fe2000001009c */
[----:B------:R-:W-:Y:S01]  /*5d80*/  FFMA.FTZ R155, R129, R44, R152 ;  /* 0x0000002c819b7223 */ /* 0x000fe20000010098 */
[----:B------:R-:W-:Y:S01]  /*5d90*/  FFMA.FTZ R151, R203, R2, R151 ;  /* 0x00000002cb977223 */ /* 0x000fe20000010097 */
[----:B------:R-:W-:Y:S01]  /*5da0*/  FMUL.FTZ R153, R208, R3 ;  /* 0x00000003d0997220 */ /* 0x000fe20000410000 */
        /* <DEDUP_REMOVED lines=9> */
[----:B------:R-:W-:Y:S01]  /*5e40*/  FADD.FTZ R159, RZ, R159 ;  /* 0x0000009fff9f7221 */ /* 0x000fe20000010000 */
[-C--:B------:R-:W-:Y:S01]  /*5e50*/  FMUL.FTZ R2, R220, R3.reuse ;  /* 0x00000003dc027220 */ /* 0x080fe20000410000 */
[----:B------:R-:W-:Y:S01]  /*5e60*/  FFMA.FTZ R151, R218, R3, -R151 ;  /* 0x00000003da977223 */ /* 0x000fe20000010897 */
[----:B------:R-:W-:Y:S01]  /*5e70*/  FFMA.FTZ R155, R125, R42, R148 ;  /* 0x0000002a7d9b7223 */ /* 0x000fe20000010094 */
[----:B------:R-:W-:-:S03]  /*5e80*/  FMUL.FTZ R3, R210, R159 ;  /* 0x0000009fd2037220 */ /* 0x000fc60000410000 */
[-C--:B------:R-:W-:Y:S01]  /*5e90*/  FMUL.FTZ R152, R210, R155.reuse ;  /* 0x0000009bd2987220 */ /* 0x080fe20000410000 */
[----:B------:R-:W-:Y:S01]  /*5ea0*/  FFMA.FTZ R150, R212, R155, -R3 ;  /* 0x0000009bd4967223 */ /* 0x000fe20000010803 */
[----:B------:R-:W-:Y:S02]  /*5eb0*/  FFMA.FTZ R153, R218, R153, R2 ;  /* 0x00000099da997223 */ /* 0x000fe40000010002 */
[----:B------:R-:W-:Y:S01]  /*5ec0*/  FFMA.FTZ R152, R212, R159, R152 ;  /* 0x0000009fd4987223 */ /* 0x000fe20000010098 */
[----:B------:R-:W-:Y:S01]  /*5ed0*/  FFMA.FTZ R3, R123, R40, R150 ;  /* 0x000000287b037223 */ /* 0x000fe20000010096 */
[C---:B------:R-:W-:Y:S01]  /*5ee0*/  FMUL.FTZ R148, R210.reuse, R151 ;  /* 0x00000097d2947220 */ /* 0x040fe20000410000 */
[----:B------:R-:W-:Y:S01]  /*5ef0*/  FMUL.FTZ R2, R210, R153 ;  /* 0x00000099d2027220 */ /* 0x000fe20000410000 */
[----:B------:R-:W-:Y:S01]  /*5f00*/  FADD.FTZ R155, RZ, R152 ;  /* 0x00000098ff9b7221 */ /* 0x000fe20000010000 */
[----:B------:R-:W-:Y:S01]  /*5f10*/  FMUL.FTZ R150, R200, R3 ;  /* 0x00000003c8967220 */ /* 0x000fe20000410000 */
[C---:B------:R-:W-:Y:S01]  /*5f20*/  FFMA.FTZ R153, R212.reuse, R153, R148 ;  /* 0x00000099d4997223 */ /* 0x040fe20000010094 */
[----:B------:R-:W-:Y:S01]  /*5f30*/  FFMA.FTZ R151, R212, R151, -R2 ;  /* 0x00000097d4977223 */ /* 0x000fe20000010802 */
[-C--:B------:R-:W-:Y:S01]  /*5f40*/  FMUL.FTZ R148, R200, R155.reuse ;  /* 0x0000009bc8947220 */ /* 0x080fe20000410000 */
[----:B------:R-:W-:-:S02]  /*5f50*/  FFMA.FTZ R150, R202, R155, R150 ;  /* 0x0000009bca967223 */ /* 0x000fc40000010096 */
[----:B------:R-:W-:Y:S01]  /*5f60*/  FMUL.FTZ R2, R200, R151 ;  /* 0x00000097c8027220 */ /* 0x000fe20000410000 */
[----:B------:R-:W-:Y:S01]  /*5f70*/  FFMA.FTZ R148, R202, R3, -R148 ;  /* 0x00000003ca947223 */ /* 0x000fe20000010894 */
[----:B------:R-:W-:Y:S01]  /*5f80*/  FADD.FTZ R150, RZ, R150 ;  /* 0x00000096ff967221 */ /* 0x000fe20000010000 */
[-C--:B------:R-:W-:Y:S01]  /*5f90*/  FMUL.FTZ R157, R200, R153.reuse ;  /* 0x00000099c89d7220 */ /* 0x080fe20000410000 */
[----:B------:R-:W-:Y:S01]  /*5fa0*/  FFMA.FTZ R153, R202, R153, R2 ;  /* 0x00000099ca997223 */ /* 0x000fe20000010002 */
[----:B------:R-:W-:Y:S01]  /*5fb0*/  @P3 LEA R2, R74, R37, 0x3 ;  /* 0x000000254a023211 */ /* 0x000fe200078e18ff */
[----:B------:R-:W-:Y:S01]  /*5fc0*/  FFMA.FTZ R148, R121, R38, R148 ;  /* 0x0000002679947223 */ /* 0x000fe20000010094 */
[C---:B------:R-:W-:Y:S01]  /*5fd0*/  FMUL.FTZ R3, R193.reuse, R150 ;  /* 0x00000096c1037220 */ /* 0x040fe20000410000 */
[----:B------:R-:W-:Y:S02]  /*5fe0*/  FFMA.FTZ R157, R202, R151, -R157 ;  /* 0x00000097ca9d7223 */ /* 0x000fe4000001089d */
[-C--:B------:R-:W-:Y:S01]  /*5ff0*/  FMUL.FTZ R151, R193, R148.reuse ;  /* 0x00000094c1977220 */ /* 0x080fe20000410000 */
[----:B------:R-:W-:-:S02]  /*6000*/  FFMA.FTZ R148, R194, R148, -R3 ;  /* 0x00000094c2947223 */ /* 0x000fc40000010803 */
[----:B------:R-:W0:Y:S01]  /*6010*/  @P3 LDS.64 R2, [R2+0x1888] ;  /* 0x0018880002023984 */ /* 0x000e220000000a00 */
[C---:B------:R-:W-:Y:S01]  /*6020*/  FMUL.FTZ R155, R193.reuse, R153 ;  /* 0x00000099c19b7220 */ /* 0x040fe20000410000 */
[-C--:B------:R-:W-:Y:S01]  /*6030*/  FMUL.FTZ R152, R193, R157.reuse ;  /* 0x0000009dc1987220 */ /* 0x080fe20000410000 */
[----:B------:R-:W-:Y:S01]  /*6040*/  BSSY B0, `(.L_x_14188) ;  /* 0x000000e000007945 */ /* 0x000fe20003800000 */
[C---:B------:R-:W-:Y:S01]  /*6050*/  FFMA.FTZ R150, R194.reuse, R150, R151 ;  /* 0x00000096c2967223 */ /* 0x040fe20000010097 */
[C---:B------:R-:W-:Y:S01]  /*6060*/  FFMA.FTZ R155, R194.reuse, R157, -R155 ;  /* 0x0000009dc29b7223 */ /* 0x040fe2000001089b */
[----:B------:R-:W-:Y:S01]  /*6070*/  FFMA.FTZ R152, R194, R153, R152 ;  /* 0x00000099c2987223 */ /* 0x000fe20000010098 */
[----:B------:R-:W-:Y:S06]  /*6080*/  @P3 BRA `(.L_x_14189) ;  /* 0x0000000000243947 */ /* 0x000fec0003800000 */
        /* <DEDUP_REMOVED lines=9> */
.L_x_14189:
[----:B------:R-:W-:Y:S05]  /*6120*/  BSYNC B0 ;  /* 0x0000000000007941 */ /* 0x000fea0003800000 */
.L_x_14188:
[----:B-1----:R-:W1:Y:S01]  /*6130*/  SHFL.UP PT, R151, R155, 0x1, RZ ;  /* 0x042000009b977989 */ /* 0x002e6200000e00ff */
[----:B------:R-:W-:Y:S01]  /*6140*/  FADD.FTZ R157, RZ, R150 ;  /* 0x00000096ff9d7221 */ /* 0x000fe20000010000 */
[C---:B------:R-:W-:Y:S01]  /*6150*/  FMUL.FTZ R222, R106.reuse, R174 ;  /* 0x000000ae6ade7220 */ /* 0x040fe20000410000 */
[----:B------:R-:W-:Y:S01]  /*6160*/  FMUL.FTZ R215, R106, R154 ;  /* 0x0000009a6ad77220 */ /* 0x000fe20000410000 */
[----:B------:R-:W3:Y:S01]  /*6170*/  SHFL.UP PT, R150, R152, 0x1, RZ ;  /* 0x0420000098967989 */ /* 0x000ee200000e00ff */
[----:B------:R-:W-:Y:S01]  /*6180*/  FFMA.FTZ R156, R63, R36, R148 ;  /* 0x000000243f9c7223 */ /* 0x000fe20000010094 */
[----:B------:R-:W-:Y:S01]  /*6190*/  FADD.FTZ R159, -R222, R13 ;  /* 0x0000000dde9f7221 */ /* 0x000fe20000010100 */
[----:B------:R-:W-:Y:S01]  /*61a0*/  FADD.FTZ R153, R215, R12 ;  /* 0x0000000cd7997221 */ /* 0x000fe20000010000 */
[----:B------:R-:W4:Y:S01]  /*61b0*/  SHFL.UP PT, R13, R157, 0x1, RZ ;  /* 0x042000009d0d7989 */ /* 0x000f2200000e00ff */
[C---:B------:R-:W-:Y:S01]  /*61c0*/  FMUL.FTZ R211, R105.reuse, R174 ;  /* 0x000000ae69d37220 */ /* 0x040fe20000410000 */
[C---:B------:R-:W-:Y:S01]  /*61d0*/  FMUL.FTZ R161, R208.reuse, -R159 ;  /* 0x8000009fd0a17220 */ /* 0x040fe20000410000 */
[-C--:B------:R-:W-:Y:S01]  /*61e0*/  FMUL.FTZ R158, R208, -R153.reuse ;  /* 0x80000099d09e7220 */ /* 0x080fe20000410000 */
[----:B------:R-:W0:Y:S01]  /*61f0*/  SHFL.UP PT, R12, R156, 0x1, RZ ;  /* 0x042000009c0c7989 */ /* 0x000e2200000e00ff */
[-C--:B------:R-:W-:Y:S01]  /*6200*/  FMUL.FTZ R213, R105, R154.reuse ;  /* 0x0000009a69d57220 */ /* 0x080fe20000410000 */
[C---:B------:R-:W-:Y:S01]  /*6210*/  FFMA.FTZ R148, R206.reuse, R153, -R161 ;  /* 0x00000099ce947223 */ /* 0x040fe200000108a1 */
[----:B------:R-:W-:Y:S01]  /*6220*/  FFMA.FTZ R158, R206, R159, R158 ;  /* 0x0000009fce9e7223 */ /* 0x000fe2000001009e */
[----:B------:R-:W-:Y:S01]  /*6230*/  ISETP.GE.AND P2, PT, R72, 0x1, PT ;  /* 0x000000014800780c */ /* 0x000fe20003f46270 */
[C---:B------:R-:W-:Y:S01]  /*6240*/  FMUL.FTZ R205, R103.reuse, R154 ;  /* 0x0000009a67cd7220 */ /* 0x040fe20000410000 */
[-C--:B------:R-:W-:Y:S01]  /*6250*/  FMUL.FTZ R204, R103, R174.reuse ;  /* 0x000000ae67cc7220 */ /* 0x080fe20000410000 */
[----:B------:R-:W-:Y:S01]  /*6260*/  FADD.FTZ R160, -R211, R158 ;  /* 0x0000009ed3a07221 */ /* 0x000fe20000010100 */
[----:B------:R-:W-:Y:S01]  /*6270*/  FADD.FTZ R158, R213, R148 ;  /* 0x00000094d59e7221 */ /* 0x000fe20000010000 */
[C---:B------:R-:W-:Y:S01]  /*6280*/  FMUL.FTZ R199, R102.reuse, R174 ;  /* 0x000000ae66c77220 */ /* 0x040fe20000410000 */
[----:B------:R-:W-:Y:S01]  /*6290*/  FMUL.FTZ R198, R102, R154 ;  /* 0x0000009a66c67220 */ /* 0x000fe20000410000 */
[C---:B------:R-:W-:Y:S01]  /*62a0*/  FMUL.FTZ R162, R201.reuse, -R160 ;  /* 0x800000a0c9a27220 */ /* 0x040fe20000410000 */
[C---:B-1----:R-:W-:Y:S01]  /*62b0*/  FMUL.FTZ R148, R152.reuse, R151 ;  /* 0x0000009798947220 */ /* 0x042fe20000410000 */
[----:B------:R-:W-:Y:S01]  /*62c0*/  FMUL.FTZ R159, R201, -R158 ;  /* 0x8000009ec99f7220 */ /* 0x000fe20000410000 */
[----:B------:R-:W-:Y:S01]  /*62d0*/  FMUL.FTZ R187, R101, R174 ;  /* 0x000000ae65bb7220 */ /* 0x000fe20000410000 */
[----:B------:R-:W-:Y:S01]  /*62e0*/  FFMA.FTZ R162, R203, R158, -R162 ;  /* 0x0000009ecba27223 */ /* 0x000fe200000108a2 */
[-C--:B---3--:R-:W-:Y:S01]  /*62f0*/  FFMA.FTZ R153, R155, R150.reuse, R148 ;  /* 0x000000969b997223 */ /* 0x088fe20000010094 */
[C---:B------:R-:W-:Y:S01]  /*6300*/  FMUL.FTZ R150, R152.reuse, R150 ;  /* 0x0000009698967220 */ /* 0x040fe20000410000 */
[----:B------:R-:W-:Y:S01]  /*6310*/  FFMA.FTZ R159, R203, R160, R159 ;  /* 0x000000a0cb9f7223 */ /* 0x000fe2000001009f */
[----:B------:R-:W-:Y:S01]  /*6320*/  FADD.FTZ R162, R205, R162 ;  /* 0x000000a2cda27221 */ /* 0x000fe20000010000 */
[C---:B----4-:R-:W-:Y:S01]  /*6330*/  FMUL.FTZ R148, R152.reuse, R13 ;  /* 0x0000000d98947220 */ /* 0x050fe20000410000 */
[----:B------:R-:W-:Y:S01]  /*6340*/  FSEL R158, R152, R153, !P2 ;  /* 0x00000099989e7208 */ /* 0x000fe20005000000 */
[----:B------:R-:W-:Y:S01]  /*6350*/  FADD.FTZ R160, -R204, R159 ;  /* 0x0000009fcca07221 */ /* 0x000fe20000010100 */
[----:B------:R-:W-:Y:S01]  /*6360*/  FMUL.FTZ R192, R101, R154 ;  /* 0x0000009a65c07220 */ /* 0x000fe20000410000 */
[-C--:B0-----:R-:W-:Y:S01]  /*6370*/  FMUL.FTZ R152, R152, R12.reuse ;  /* 0x0000000c98987220 */ /* 0x081fe20000410000 */
[C---:B------:R-:W-:Y:S01]  /*6380*/  FFMA.FTZ R153, R155.reuse, R12, -R148 ;  /* 0x0000000c9b997223 */ /* 0x040fe20000010894 */
[C---:B------:R-:W-:Y:S01]  /*6390*/  FMUL.FTZ R173, R100.reuse, R154 ;  /* 0x0000009a64ad7220 */ /* 0x040fe20000410000 */
[----:B------:R-:W-:Y:S01]  /*63a0*/  FMUL.FTZ R172, R100, R174 ;  /* 0x000000ae64ac7220 */ /* 0x000fe20000410000 */
[C---:B------:R-:W-:Y:S01]  /*63b0*/  FFMA.FTZ R152, R155.reuse, R13, R152 ;  /* 0x0000000d9b987223 */ /* 0x040fe20000010098 */
[----:B------:R-:W-:Y:S01]  /*63c0*/  @P2 FADD.FTZ R156, R156, R153 ;  /* 0x000000999c9c2221 */ /* 0x000fe20000010000 */
[----:B------:R-:W-:Y:S01]  /*63d0*/  @P2 FFMA.FTZ R155, R155, R151, -R150 ;  /* 0x000000979b9b2223 */ /* 0x000fe20000010896 */
[----:B------:R-:W0:Y:S01]  /*63e0*/  SHFL.UP PT, R13, R158, 0x2, RZ ;  /* 0x044000009e0d7989 */ /* 0x000e2200000e00ff */
[----:B------:R-:W-:Y:S01]  /*63f0*/  @P2 FADD.FTZ R157, R157, R152 ;  /* 0x000000989d9d2221 */ /* 0x000fe20000010000 */
[C---:B------:R-:W-:Y:S01]  /*6400*/  FMUL.FTZ R151, R189.reuse, -R162 ;  /* 0x800000a2bd977220 */ /* 0x040fe20000410000 */
[----:B------:R-:W-:Y:S01]  /*6410*/  FMUL.FTZ R152, R189, -R160 ;  /* 0x800000a0bd987220 */ /* 0x000fe20000410000 */
[----:B------:R-:W1:Y:S01]  /*6420*/  SHFL.UP PT, R148, R156, 0x2, RZ ;  /* 0x044000009c947989 */ /* 0x000e6200000e00ff */
[----:B--2---:R-:W-:Y:S01]  /*6430*/  FMUL.FTZ R153, R193, -R2 ;  /* 0x80000002c1997220 */ /* 0x004fe20000410000 */
[C---:B------:R-:W-:Y:S01]  /*6440*/  FFMA.FTZ R160, R191.reuse, R160, R151 ;  /* 0x000000a0bfa07223 */ /* 0x040fe20000010097 */
[----:B------:R-:W-:Y:S01]  /*6450*/  FFMA.FTZ R159, R191, R162, -R152 ;  /* 0x000000a2bf9f7223 */ /* 0x000fe20000010898 */
[----:B------:R-:W2:Y:S01]  /*6460*/  SHFL.UP PT, R150, R157, 0x2, RZ ;  /* 0x044000009d967989 */ /* 0x000ea200000e00ff */
[-C--:B------:R-:W-:Y:S01]  /*6470*/  FMUL.FTZ R151, R193, R3.reuse ;  /* 0x00000003c1977220 */ /* 0x080fe20000410000 */
[----:B------:R-:W-:Y:S01]  /*6480*/  FADD.FTZ R162, -R199, R160 ;  /* 0x000000a0c7a27221 */ /* 0x000fe20000010100 */
[----:B------:R-:W-:Y:S01]  /*6490*/  FADD.FTZ R160, R198, R159 ;  /* 0x0000009fc6a07221 */ /* 0x000fe20000010000 */
[----:B------:R-:W3:Y:S01]  /*64a0*/  SHFL.UP PT, R12, R155, 0x2, RZ ;  /* 0x044000009b0c7989 */ /* 0x000ee200000e00ff */
[----:B------:R-:W-:Y:S01]  /*64b0*/  FFMA.FTZ R151, R194, R2, -R151 ;  /* 0x00000002c2977223 */ /* 0x000fe20000010897 */
[----:B------:R-:W-:Y:S01]  /*64c0*/  ISETP.GE.AND P2, PT, R72, 0x2, PT ;  /* 0x000000024800780c */ /* 0x000fe20003f46270 */
[C---:B------:R-:W-:Y:S01]  /*64d0*/  FMUL.FTZ R164, R185.reuse, -R162 ;  /* 0x800000a2b9a47220 */ /* 0x040fe20000410000 */
[-C--:B------:R-:W-:Y:S01]  /*64e0*/  FMUL.FTZ R161, R185, -R160.reuse ;  /* 0x800000a0b9a17220 */ /* 0x080fe20000410000 */
[----:B------:R-:W-:Y:S01]  /*64f0*/  FFMA.FTZ R153, R194, -R3, R153 ;  /* 0x80000003c2997223 */ /* 0x000fe20000010099 */
[C---:B------:R-:W-:Y:S01]  /*6500*/  FMUL.FTZ R152, R200.reuse, -R151 ;  /* 0x80000097c8987220 */ /* 0x040fe20000410000 */
[C---:B------:R-:W-:Y:S01]  /*6510*/  FFMA.FTZ R167, R181.reuse, R160, -R164 ;  /* 0x000000a0b5a77223 */ /* 0x040fe200000108a4 */
[----:B------:R-:W-:Y:S01]  /*6520*/  FFMA.FTZ R162, R181, R162, R161 ;  /* 0x000000a2b5a27223 */ /* 0x000fe200000100a1 */
[-C--:B------:R-:W-:Y:S01]  /*6530*/  FMUL.FTZ R159, R200, -R153.reuse ;  /* 0x80000099c89f7220 */ /* 0x080fe20000410000 */
[----:B------:R-:W-:Y:S01]  /*6540*/  FFMA.FTZ R161, R202, R153, R152 ;  /* 0x00000099caa17223 */ /* 0x000fe20000010098 */
[----:B------:R-:W-:Y:S01]  /*6550*/  FADD.FTZ R167, R192, R167 ;  /* 0x000000a7c0a77221 */ /* 0x000fe20000010000 */
[----:B------:R-:W-:Y:S01]  /*6560*/  ISETP.GE.OR P0, PT, R43, UR5, P0 ;  /* 0x000000052b007c0c */ /* 0x000fe20008706670 */
[----:B------:R-:W-:Y:S01]  /*6570*/  FFMA.FTZ R159, R202, R151, -R159 ;  /* 0x00000097ca9f7223 */ /* 0x000fe2000001089f */
[C---:B0-----:R-:W-:Y:S01]  /*6580*/  FMUL.FTZ R151, R158.reuse, R13 ;  /* 0x0000000d9e977220 */ /* 0x041fe20000410000 */
[----:B------:R-:W-:Y:S01]  /*6590*/  BSSY B0, `(.L_x_14190) ;  /* 0x00000d3000007945 */ /* 0x000fe20003800000 */
[C---:B-1----:R-:W-:Y:S01]  /*65a0*/  FMUL.FTZ R160, R158.reuse, R148 ;  /* 0x000000949ea07220 */ /* 0x042fe20000410000 */
[----:B--2---:R-:W-:-:S03]  /*65b0*/  FMUL.FTZ R153, R158, R150 ;  /* 0x000000969e997220 */ /* 0x004fc60000410000 */
[C---:B------:R-:W-:Y:S01]  /*65c0*/  FFMA.FTZ R160, R155.reuse, R150, R160 ;  /* 0x000000969ba07223 */ /* 0x040fe200000100a0 */
[----:B---3--:R-:W-:Y:S01]  /*65d0*/  FMUL.FTZ R152, R158, R12 ;  /* 0x0000000c9e987220 */ /* 0x008fe20000410000 */
[----:B------:R-:W-:Y:S02]  /*65e0*/  FFMA.FTZ R153, R155, R148, -R153 ;  /* 0x000000949b997223 */ /* 0x000fe40000010899 */
[----:B------:R-:W-:Y:S01]  /*65f0*/  @P2 FADD.FTZ R157, R157, R160 ;  /* 0x000000a09d9d2221 */ /* 0x000fe20000010000 */
[C---:B------:R-:W-:Y:S01]  /*6600*/  FFMA.FTZ R13, R155.reuse, R13, R152 ;  /* 0x0000000d9b0d7223 */ /* 0x040fe20000010098 */
[----:B------:R-:W-:Y:S01]  /*6610*/  @P2 FFMA.FTZ R155, R155, R12, -R151 ;  /* 0x0000000c9b9b2223 */ /* 0x000fe20000010897 */
[----:B------:R-:W-:Y:S01]  /*6620*/  @P2 FADD.FTZ R156, R156, R153 ;  /* 0x000000999c9c2221 */ /* 0x000fe20000010000 */
[----:B------:R-:W-:Y:S01]  /*6630*/  FMUL.FTZ R151, R210, -R159 ;  /* 0x8000009fd2977220 */ /* 0x000fe20000410000 */
[----:B------:R-:W0:Y:S01]  /*6640*/  SHFL.UP PT, R152, R157, 0x4, RZ ;  /* 0x048000009d987989 */ /* 0x000e2200000e00ff */
[----:B------:R-:W-:Y:S01]  /*6650*/  FSEL R13, R158, R13, !P2 ;  /* 0x0000000d9e0d7208 */ /* 0x000fe20005000000 */
[----:B------:R-:W-:Y:S01]  /*6660*/  FADD.FTZ R153, -R187, R162 ;  /* 0x000000a2bb997221 */ /* 0x000fe20000010100 */
[-C--:B------:R-:W-:Y:S01]  /*6670*/  FFMA.FTZ R151, R212, R161.reuse, R151 ;  /* 0x000000a1d4977223 */ /* 0x080fe20000010097 */
[----:B------:R-:W1:Y:S01]  /*6680*/  SHFL.UP PT, R150, R156, 0x4, RZ ;  /* 0x048000009c967989 */ /* 0x000e6200000e00ff */
[----:B------:R-:W-:Y:S01]  /*6690*/  FMUL.FTZ R161, R210, -R161 ;  /* 0x800000a1d2a17220 */ /* 0x000fe20000410000 */
[C---:B------:R-:W-:Y:S01]  /*66a0*/  FMUL.FTZ R169, R170.reuse, -R153 ;  /* 0x80000099aaa97220 */ /* 0x040fe20000410000 */
[----:B------:R-:W-:Y:S01]  /*66b0*/  FMUL.FTZ R158, R170, -R167 ;  /* 0x800000a7aa9e7220 */ /* 0x000fe20000410000 */
[----:B------:R-:W2:Y:S01]  /*66c0*/  SHFL.UP PT, R12, R155, 0x4, RZ ;  /* 0x048000009b0c7989 */ /* 0x000ea200000e00ff */
[----:B------:R-:W-:Y:S01]  /*66d0*/  FFMA.FTZ R161, R212, R159, -R161 ;  /* 0x0000009fd4a17223 */ /* 0x000fe200000108a1 */
[C---:B------:R-:W-:Y:S01]  /*66e0*/  FFMA.FTZ R160, R168.reuse, R167, -R169 ;  /* 0x000000a7a8a07223 */ /* 0x040fe200000108a9 */
[----:B------:R-:W-:Y:S01]  /*66f0*/  FFMA.FTZ R167, R168, R153, R158 ;  /* 0x00000099a8a77223 */ /* 0x000fe2000001009e */
[----:B------:R-:W3:Y:S01]  /*6700*/  SHFL.UP PT, R148, R13, 0x4, RZ ;  /* 0x048000000d947989 */ /* 0x000ee200000e00ff */
[C---:B------:R-:W-:Y:S01]  /*6710*/  FMUL.FTZ R153, R220.reuse, -R151 ;  /* 0x80000097dc997220 */ /* 0x040fe20000410000 */
[-C--:B------:R-:W-:Y:S01]  /*6720*/  FMUL.FTZ R158, R220, -R161.reuse ;  /* 0x800000a1dc9e7220 */ /* 0x080fe20000410000 */
[----:B------:R-:W-:Y:S01]  /*6730*/  FADD.FTZ R160, R173, R160 ;  /* 0x000000a0ada07221 */ /* 0x000fe20000010000 */
[----:B------:R-:W-:Y:S01]  /*6740*/  FADD.FTZ R162, -R172, R167 ;  /* 0x000000a7aca27221 */ /* 0x000fe20000010100 */
[C---:B------:R-:W-:Y:S01]  /*6750*/  FFMA.FTZ R153, R218.reuse, R161, -R153 ;  /* 0x000000a1da997223 */ /* 0x040fe20000010899 */
[----:B------:R-:W-:Y:S01]  /*6760*/  FFMA.FTZ R151, R218, R151, R158 ;  /* 0x00000097da977223 */ /* 0x000fe2000001009e */
[----:B------:R-:W-:Y:S01]  /*6770*/  ISETP.GE.AND P2, PT, R72, 0x4, PT ;  /* 0x000000044800780c */ /* 0x000fe20003f46270 */
[C---:B------:R-:W-:Y:S01]  /*6780*/  FMUL.FTZ R161, R163.reuse, -R160 ;  /* 0x800000a0a3a17220 */ /* 0x040fe20000410000 */
[-C--:B------:R-:W-:Y:S01]  /*6790*/  FMUL.FTZ R164, R163, -R162.reuse ;  /* 0x800000a2a3a47220 */ /* 0x080fe20000410000 */
[C---:B------:R-:W-:Y:S01]  /*67a0*/  FMUL.FTZ R158, R208.reuse, -R153 ;  /* 0x80000099d09e7220 */ /* 0x040fe20000410000 */
[-C--:B------:R-:W-:Y:S01]  /*67b0*/  FMUL.FTZ R159, R208, -R151.reuse ;  /* 0x80000097d09f7220 */ /* 0x080fe20000410000 */
[C---:B------:R-:W-:Y:S01]  /*67c0*/  FFMA.FTZ R176, R165.reuse, R162, R161 ;  /* 0x000000a2a5b07223 */ /* 0x040fe200000100a1 */
[----:B------:R-:W-:Y:S01]  /*67d0*/  FFMA.FTZ R169, R165, R160, -R164 ;  /* 0x000000a0a5a97223 */ /* 0x000fe200000108a4 */
[C---:B------:R-:W-:Y:S01]  /*67e0*/  FFMA.FTZ R162, R206.reuse, R151, R158 ;  /* 0x00000097cea27223 */ /* 0x040fe2000001009e */
[----:B------:R-:W-:Y:S01]  /*67f0*/  FFMA.FTZ R160, R206, R153, -R159 ;  /* 0x00000099cea07223 */ /* 0x000fe2000001089f */
[C---:B0-----:R-:W-:Y:S01]  /*6800*/  FMUL.FTZ R158, R13.reuse, R152 ;  /* 0x000000980d9e7220 */ /* 0x041fe20000410000 */
[----:B-1----:R-:W-:Y:S01]  /*6810*/  FMUL.FTZ R161, R13, R150 ;  /* 0x000000960da17220 */ /* 0x002fe20000410000 */
[C---:B------:R-:W-:Y:S01]  /*6820*/  FMUL.FTZ R167, R99.reuse, R174 ;  /* 0x000000ae63a77220 */ /* 0x040fe20000410000 */
[----:B------:R-:W-:Y:S01]  /*6830*/  FMUL.FTZ R164, R99, R154 ;  /* 0x0000009a63a47220 */ /* 0x000fe20000410000 */
[----:B--2---:R-:W-:Y:S01]  /*6840*/  FMUL.FTZ R153, R13, R12 ;  /* 0x0000000c0d997220 */ /* 0x004fe20000410000 */
[C---:B------:R-:W-:Y:S01]  /*6850*/  FFMA.FTZ R159, R155.reuse, R150, -R158 ;  /* 0x000000969b9f7223 */ /* 0x040fe2000001089e */
[----:B------:R-:W-:Y:S01]  /*6860*/  FFMA.FTZ R152, R155, R152, R161 ;  /* 0x000000989b987223 */ /* 0x000fe200000100a1 */
[----:B------:R-:W-:Y:S01]  /*6870*/  FADD.FTZ R169, R164, R169 ;  /* 0x000000a9a4a97221 */ /* 0x000fe20000010000 */
[-C--:B---3--:R-:W-:Y:S01]  /*6880*/  FMUL.FTZ R151, R13, R148.reuse ;  /* 0x000000940d977220 */ /* 0x088fe20000410000 */
[----:B------:R-:W-:Y:S01]  /*6890*/  FFMA.FTZ R148, R155, R148, R153 ;  /* 0x000000949b947223 */ /* 0x000fe20000010099 */
[----:B------:R-:W-:Y:S01]  /*68a0*/  @P2 FADD.FTZ R156, R156, R159 ;  /* 0x0000009f9c9c2221 */ /* 0x000fe20000010000 */
[----:B------:R-:W-:Y:S01]  /*68b0*/  @P2 FADD.FTZ R157, R157, R152 ;  /* 0x000000989d9d2221 */ /* 0x000fe20000010000 */
[----:B------:R-:W-:Y:S01]  /*68c0*/  @P2 FFMA.FTZ R155, R155, R12, -R151 ;  /* 0x0000000c9b9b2223 */ /* 0x000fe20000010897 */
[----:B------:R-:W-:Y:S01]  /*68d0*/  FMUL.FTZ R12, R201, -R160 ;  /* 0x800000a0c90c7220 */ /* 0x000fe20000410000 */
[----:B------:R-:W-:Y:S01]  /*68e0*/  FSEL R13, R13, R148, !P2 ;  /* 0x000000940d0d7208 */ /* 0x000fe20005000000 */
[----:B------:R-:W-:Y:S01]  /*68f0*/  FADD.FTZ R151, -R167, R176 ;  /* 0x000000b0a7977221 */ /* 0x000fe20000010100 */
[----:B------:R-:W0:Y:S01]  /*6900*/  SHFL.UP PT, R150, R156, 0x8, RZ ;  /* 0x050000009c967989 */ /* 0x000e2200000e00ff */
[-C--:B------:R-:W-:Y:S01]  /*6910*/  FFMA.FTZ R176, R203, R162.reuse, R12 ;  /* 0x000000a2cbb07223 */ /* 0x080fe2000001000c */
[----:B------:R-:W-:Y:S01]  /*6920*/  FMUL.FTZ R162, R201, -R162 ;  /* 0x800000a2c9a27220 */ /* 0x000fe20000410000 */
[C---:B------:R-:W-:Y:S01]  /*6930*/  FMUL.FTZ R153, R144.reuse, -R151 ;  /* 0x8000009790997220 */ /* 0x040fe20000410000 */
[----:B------:R-:W1:Y:S01]  /*6940*/  SHFL.UP PT, R12, R155, 0x8, RZ ;  /* 0x050000009b0c7989 */ /* 0x000e6200000e00ff */
[-C--:B------:R-:W-:Y:S01]  /*6950*/  FMUL.FTZ R158, R144, -R169.reuse ;  /* 0x800000a9909e7220 */ /* 0x080fe20000410000 */
[----:B------:R-:W-:Y:S01]  /*6960*/  FFMA.FTZ R162, R203, R160, -R162 ;  /* 0x000000a0cba27223 */ /* 0x000fe200000108a2 */
[C---:B------:R-:W-:Y:S01]  /*6970*/  FFMA.FTZ R169, R146.reuse, R169, -R153 ;  /* 0x000000a992a97223 */ /* 0x040fe20000010899 */
[----:B------:R-:W2:Y:S01]  /*6980*/  SHFL.UP PT, R152, R157, 0x8, RZ ;  /* 0x050000009d987989 */ /* 0x000ea200000e00ff */
[----:B------:R-:W-:Y:S01]  /*6990*/  FFMA.FTZ R178, R146, R151, R158 ;  /* 0x0000009792b27223 */ /* 0x000fe2000001009e */
[----:B------:R-:W-:Y:S01]  /*69a0*/  FMUL.FTZ R153, R97, R174 ;  /* 0x000000ae61997220 */ /* 0x000fe20000410000 */
[----:B------:R-:W-:Y:S01]  /*69b0*/  FMUL.FTZ R151, R189, -R162 ;  /* 0x800000a2bd977220 */ /* 0x000fe20000410000 */
[----:B------:R-:W3:Y:S01]  /*69c0*/  SHFL.UP PT, R148, R13, 0x8, RZ ;  /* 0x050000000d947989 */ /* 0x000ee200000e00ff */
[----:B------:R-:W-:Y:S01]  /*69d0*/  FMUL.FTZ R158, R97, R154 ;  /* 0x0000009a619e7220 */ /* 0x000fe20000410000 */
[-C--:B------:R-:W-:Y:S01]  /*69e0*/  FMUL.FTZ R160, R189, -R176.reuse ;  /* 0x800000b0bda07220 */ /* 0x080fe20000410000 */
[----:B------:R-:W-:Y:S01]  /*69f0*/  FADD.FTZ R178, -R153, R178 ;  /* 0x000000b299b27221 */ /* 0x000fe20000010100 */
[C---:B------:R-:W-:Y:S01]  /*6a00*/  FFMA.FTZ R176, R191.reuse, R176, R151 ;  /* 0x000000b0bfb07223 */ /* 0x040fe20000010097 */
[----:B------:R-:W-:Y:S01]  /*6a10*/  FADD.FTZ R169, R158, R169 ;  /* 0x000000a99ea97221 */ /* 0x000fe20000010000 */
[----:B------:R-:W-:Y:S01]  /*6a20*/  FFMA.FTZ R160, R191, R162, -R160 ;  /* 0x000000a2bfa07223 */ /* 0x000fe200000108a0 */
[----:B------:R-:W-:Y:S01]  /*6a30*/  ISETP.GE.AND P2, PT, R72, 0x8, PT ;  /* 0x000000084800780c */ /* 0x000fe20003f46270 */
[----:B------:R-:W-:Y:S01]  /*6a40*/  FMUL.FTZ R159, R29, -R178 ;  /* 0x800000b21d9f7220 */ /* 0x000fe20000410000 */
[----:B------:R-:W-:Y:S01]  /*6a50*/  FMUL.FTZ R162, R185, -R176 ;  /* 0x800000b0b9a27220 */ /* 0x000fe20000410000 */
[-C--:B------:R-:W-:Y:S01]  /*6a60*/  FMUL.FTZ R161, R29, -R169.reuse ;  /* 0x800000a91da17220 */ /* 0x080fe20000410000 */
[-C--:B------:R-:W-:Y:S01]  /*6a70*/  FMUL.FTZ R151, R185, -R160.reuse ;  /* 0x800000a0b9977220 */ /* 0x080fe20000410000 */
[C---:B------:R-:W-:Y:S01]  /*6a80*/  FFMA.FTZ R217, R132.reuse, R169, -R159 ;  /* 0x000000a984d97223 */ /* 0x040fe2000001089f */
[----:B------:R-:W-:Y:S01]  /*6a90*/  FFMA.FTZ R169, R181, R160, -R162 ;  /* 0x000000a0b5a97223 */ /* 0x000fe200000108a2 */
[----:B------:R-:W-:Y:S01]  /*6aa0*/  FFMA.FTZ R219, R132, R178, R161 ;  /* 0x000000b284db7223 */ /* 0x000fe200000100a1 */
[----:B0-----:R-:W-:Y:S01]  /*6ab0*/  FMUL.FTZ R160, R13, R150 ;  /* 0x000000960da07220 */ /* 0x001fe20000410000 */
[----:B------:R-:W-:Y:S01]  /*6ac0*/  FFMA.FTZ R177, R181, R176, R151 ;  /* 0x000000b0b5b17223 */ /* 0x000fe20000010097 */
[C---:B-1----:R-:W-:Y:S01]  /*6ad0*/  FMUL.FTZ R159, R13.reuse, R12 ;  /* 0x0000000c0d9f7220 */ /* 0x042fe20000410000 */
[-C--:B--2---:R-:W-:Y:S01]  /*6ae0*/  FMUL.FTZ R161, R13, R152.reuse ;  /* 0x000000980da17220 */ /* 0x084fe20000410000 */
[----:B------:R-:W-:Y:S01]  /*6af0*/  FFMA.FTZ R160, R155, R152, R160 ;  /* 0x000000989ba07223 */ /* 0x000fe200000100a0 */
[-C--:B---3--:R-:W-:Y:S01]  /*6b00*/  FMUL.FTZ R151, R13, R148.reuse ;  /* 0x000000940d977220 */ /* 0x088fe20000410000 */
[C---:B------:R-:W-:Y:S01]  /*6b10*/  FFMA.FTZ R152, R155.reuse, R148, R159 ;  /* 0x000000949b987223 */ /* 0x040fe2000001009f */
[----:B------:R-:W-:Y:S01]  /*6b20*/  FFMA.FTZ R161, R155, R150, -R161 ;  /* 0x000000969ba17223 */ /* 0x000fe200000108a1 */
[----:B------:R-:W-:Y:S01]  /*6b30*/  FMUL.FTZ R148, R95, R174 ;  /* 0x000000ae5f947220 */ /* 0x000fe20000410000 */
[----:B------:R-:W-:Y:S01]  /*6b40*/  @P2 FFMA.FTZ R155, R155, R12, -R151 ;  /* 0x0000000c9b9b2223 */ /* 0x000fe20000010897 */
[----:B------:R-:W-:Y:S01]  /*6b50*/  FMUL.FTZ R150, R95, R154 ;  /* 0x0000009a5f967220 */ /* 0x000fe20000410000 */
[----:B------:R-:W-:Y:S01]  /*6b60*/  FSEL R13, R13, R152, !P2 ;  /* 0x000000980d0d7208 */ /* 0x000fe20005000000 */
[----:B------:R-:W-:Y:S01]  /*6b70*/  @P2 FADD.FTZ R157, R157, R160 ;  /* 0x000000a09d9d2221 */ /* 0x000fe20000010000 */
[----:B------:R-:W-:Y:S01]  /*6b80*/  @P2 FADD.FTZ R156, R156, R161 ;  /* 0x000000a19c9c2221 */ /* 0x000fe20000010000 */
[----:B------:R-:W0:Y:S01]  /*6b90*/  SHFL.UP PT, R12, R155, 0x10, RZ ;  /* 0x060000009b0c7989 */ /* 0x000e2200000e00ff */
[----:B------:R-:W-:Y:S01]  /*6ba0*/  FADD.FTZ R219, -R148, R219 ;  /* 0x000000db94db7221 */ /* 0x000fe20000010100 */
[----:B------:R-:W-:Y:S01]  /*6bb0*/  FADD.FTZ R217, R150, R217 ;  /* 0x000000d996d97221 */ /* 0x000fe20000010000 */
[----:B------:R-:W-:Y:S01]  /*6bc0*/  FMUL.FTZ R152, R170, -R169 ;  /* 0x800000a9aa987220 */ /* 0x000fe20000410000 */
[----:B------:R-:W1:Y:S01]  /*6bd0*/  SHFL.UP PT, R160, R13, 0x10, RZ ;  /* 0x060000000da07989 */ /* 0x000e6200000e00ff */
[C---:B------:R-:W-:Y:S01]  /*6be0*/  FMUL.FTZ R159, R134.reuse, -R219 ;  /* 0x800000db869f7220 */ /* 0x040fe20000410000 */
[----:B------:R-:W-:Y:S01]  /*6bf0*/  FMUL.FTZ R178, R134, -R217 ;  /* 0x800000d986b27220 */ /* 0x000fe20000410000 */
[-C--:B------:R-:W-:Y:S01]  /*6c00*/  FMUL.FTZ R151, R170, -R177.reuse ;  /* 0x800000b1aa977220 */ /* 0x080fe20000410000 */
[----:B------:R-:W2:Y:S01]  /*6c10*/  SHFL.UP PT, R176, R157, 0x10, RZ ;  /* 0x060000009db07989 */ /* 0x000ea200000e00ff */
[----:B------:R-:W-:Y:S01]  /*6c20*/  FFMA.FTZ R180, R168, R177, R152 ;  /* 0x000000b1a8b47223 */ /* 0x000fe20000010098 */
[C---:B------:R-:W-:Y:S01]  /*6c30*/  FFMA.FTZ R217, R136.reuse, R217, -R159 ;  /* 0x000000d988d97223 */ /* 0x040fe2000001089f */
[----:B------:R-:W-:Y:S01]  /*6c40*/  FFMA.FTZ R184, R136, R219, R178 ;  /* 0x000000db88b87223 */ /* 0x000fe200000100b2 */
[----:B------:R-:W3:Y:S01]  /*6c50*/  SHFL.UP PT, R162, R156, 0x10, RZ ;  /* 0x060000009ca27989 */ /* 0x000ee200000e00ff */
[----:B------:R-:W-:Y:S01]  /*6c60*/  FMUL.FTZ R152, R93, R154 ;  /* 0x0000009a5d987220 */ /* 0x000fe20000410000 */
[----:B------:R-:W-:Y:S01]  /*6c70*/  FFMA.FTZ R178, R168, R169, -R151 ;  /* 0x000000a9a8b27223 */ /* 0x000fe20000010897 */
[----:B------:R-:W-:Y:S01]  /*6c80*/  FMUL.FTZ R159, R163, -R180 ;  /* 0x800000b4a39f7220 */ /* 0x000fe20000410000 */
[----:B------:R-:W-:Y:S01]  /*6c90*/  FMUL.FTZ R151, R93, R174 ;  /* 0x000000ae5d977220 */ /* 0x000fe20000410000 */
[----:B------:R-:W-:Y:S01]  /*6ca0*/  FADD.FTZ R217, R152, R217 ;  /* 0x000000d998d97221 */ /* 0x000fe20000010000 */
[-C--:B------:R-:W-:Y:S01]  /*6cb0*/  FMUL.FTZ R182, R163, -R178.reuse ;  /* 0x800000b2a3b67220 */ /* 0x080fe20000410000 */
[----:B------:R-:W-:Y:S01]  /*6cc0*/  FFMA.FTZ R159, R165, R178, -R159 ;  /* 0x000000b2a59f7223 */ /* 0x000fe2000001089f */
[----:B------:R-:W-:Y:S01]  /*6cd0*/  FADD.FTZ R169, -R151, R184 ;  /* 0x000000b897a97221 */ /* 0x000fe20000010100 */
[----:B------:R-:W-:Y:S01]  /*6ce0*/  FMUL.FTZ R178, R138, -R217 ;  /* 0x800000d98ab27220 */ /* 0x000fe20000410000 */
[----:B------:R-:W-:Y:S01]  /*6cf0*/  FFMA.FTZ R177, R165, R180, R182 ;  /* 0x000000b4a5b17223 */ /* 0x000fe200000100b6 */
[----:B------:R-:W-:Y:S01]  /*6d00*/  ISETP.GE.AND P2, PT, R72, 0x10, PT ;  /* 0x000000104800780c */ /* 0x000fe20003f46270 */
[-C--:B------:R-:W-:Y:S01]  /*6d10*/  FMUL.FTZ R219, R138, -R169.reuse ;  /* 0x800000a98adb7220 */ /* 0x080fe20000410000 */
[----:B------:R-:W-:Y:S01]  /*6d20*/  FFMA.FTZ R221, R140, R169, R178 ;  /* 0x000000a98cdd7223 */ /* 0x000fe200000100b2 */
[----:B------:R-:W-:Y:S01]  /*6d30*/  FMUL.FTZ R161, R144, -R177 ;  /* 0x800000b190a17220 */ /* 0x000fe20000410000 */
[----:B0-----:R-:W-:Y:S01]  /*6d40*/  FMUL.FTZ R178, R13, R12 ;  /* 0x0000000c0db27220 */ /* 0x001fe20000410000 */
[----:B------:R-:W-:Y:S01]  /*6d50*/  FFMA.FTZ R219, R140, R217, -R219 ;  /* 0x000000d98cdb7223 */ /* 0x000fe200000108db */
[-C--:B------:R-:W-:Y:S01]  /*6d60*/  FMUL.FTZ R217, R144, -R159.reuse ;  /* 0x8000009f90d97220 */ /* 0x080fe20000410000 */
[C---:B------:R-:W-:Y:S01]  /*6d70*/  FFMA.FTZ R180, R146.reuse, R159, -R161 ;  /* 0x0000009f92b47223 */ /* 0x040fe200000108a1 */
[----:B-1----:R-:W-:Y:S01]  /*6d80*/  FFMA.FTZ R178, R155, R160, R178 ;  /* 0x000000a09bb27223 */ /* 0x002fe200000100b2 */
[C---:B--2---:R-:W-:Y:S01]  /*6d90*/  FMUL.FTZ R161, R13.reuse, R176 ;  /* 0x000000b00da17220 */ /* 0x044fe20000410000 */
[----:B------:R-:W-:Y:S01]  /*6da0*/  FMUL.FTZ R159, R13, R160 ;  /* 0x000000a00d9f7220 */ /* 0x000fe20000410000 */
[----:B------:R-:W-:Y:S01]  /*6db0*/  FMUL.FTZ R160, R91, R174 ;  /* 0x000000ae5ba07220 */ /* 0x000fe20000410000 */
[----:B------:R-:W-:Y:S01]  /*6dc0*/  FFMA.FTZ R217, R146, R177, R217 ;  /* 0x000000b192d97223 */ /* 0x000fe200000100d9 */
[-C--:B---3--:R-:W-:Y:S01]  /*6dd0*/  FMUL.FTZ R169, R13, R162.reuse ;  /* 0x000000a20da97220 */ /* 0x088fe20000410000 */
[----:B------:R-:W-:Y:S01]  /*6de0*/  FFMA.FTZ R161, R155, R162, -R161 ;  /* 0x000000a29ba17223 */ /* 0x000fe200000108a1 */
[----:B------:R-:W-:Y:S01]  /*6df0*/  FSEL R178, R13, R178, !P2 ;  /* 0x000000b20db27208 */ /* 0x000fe20005000000 */
[----:B------:R-:W-:Y:S01]  /*6e00*/  FMUL.FTZ R162, R91, R154 ;  /* 0x0000009a5ba27220 */ /* 0x000fe20000410000 */
[C---:B------:R-:W-:Y:S01]  /*6e10*/  FFMA.FTZ R176, R155.reuse, R176, R169 ;  /* 0x000000b09bb07223 */ /* 0x040fe200000100a9 */
[----:B------:R-:W-:Y:S01]  /*6e20*/  @P2 FFMA.FTZ R155, R155, R12, -R159 ;  /* 0x0000000c9b9b2223 */ /* 0x000fe2000001089f */
[----:B------:R-:W-:Y:S01]  /*6e30*/  @P2 FADD.FTZ R156, R156, R161 ;  /* 0x000000a19c9c2221 */ /* 0x000fe20000010000 */
[----:B-----5:R-:W-:Y:S01]  /*6e40*/  SHFL.IDX PT, R169, R15, RZ, 0x1f ;  /* 0x00001fff0fa97589 */ /* 0x020fe200000e0000 */
[----:B------:R-:W-:Y:S01]  /*6e50*/  @P2 FADD.FTZ R157, R157, R176 ;  /* 0x000000b09d9d2221 */ /* 0x000fe20000010000 */
[----:B------:R-:W-:Y:S01]  /*6e60*/  FADD.FTZ R221, -R160, R221 ;  /* 0x000000dda0dd7221 */ /* 0x000fe20000010100 */
[----:B------:R-:W-:Y:S01]  /*6e70*/  FADD.FTZ R219, R162, R219 ;  /* 0x000000dba2db7221 */ /* 0x000fe20000010000 */
[----:B------:R0:W-:Y:S01]  /*6e80*/  SHFL.IDX PT, R161, R14, RZ, 0x1f ;  /* 0x00001fff0ea17589 */ /* 0x0001e200000e0000 */
[----:B------:R-:W-:Y:S01]  /*6e90*/  FMUL.FTZ R177, R29, -R217 ;  /* 0x800000d91db17220 */ /* 0x000fe20000410000 */
[----:B------:R-:W-:Y:S01]  /*6ea0*/  FMUL.FTZ R176, R142, -R221 ;  /* 0x800000dd8eb07220 */ /* 0x000fe20000410000 */
[----:B------:R-:W-:Y:S01]  /*6eb0*/  ISETP.NE.AND P2, PT, R72, RZ, PT ;  /* 0x000000ff4800720c */ /* 0x000fe20003f45270 */
[----:B------:R-:W1:Y:S01]  /*6ec0*/  SHFL.UP PT, R178, R178, 0x1, RZ ;  /* 0x04200000b2b27989 */ /* 0x000e6200000e00ff */
[-C--:B------:R-:W-:Y:S01]  /*6ed0*/  FFMA.FTZ R177, R132, R180.reuse, -R177 ;  /* 0x000000b484b17223 */ /* 0x080fe200000108b1 */
[-C--:B------:R-:W-:Y:S01]  /*6ee0*/  FFMA.FTZ R224, R149, R219.reuse, -R176 ;  /* 0x000000db95e07223 */ /* 0x080fe200000108b0 */
[----:B------:R-:W-:Y:S01]  /*6ef0*/  FMUL.FTZ R176, R142, -R219 ;  /* 0x800000db8eb07220 */ /* 0x000fe20000410000 */
[----:B------:R-:W2:Y:S01]  /*6f00*/  SHFL.UP PT, R155, R155, 0x1, RZ ;  /* 0x042000009b9b7989 */ /* 0x000ea200000e00ff */
[----:B------:R-:W-:Y:S01]  /*6f10*/  FMUL.FTZ R219, R29, -R180 ;  /* 0x800000b41ddb7220 */ /* 0x000fe20000410000 */
[----:B------:R-:W-:Y:S01]  /*6f20*/  HFMA2.MMA R13, -RZ, RZ, 0, 0 ;  /* 0x00000000ff0d7435 */ /* 0x000fe200000001ff */
[----:B------:R-:W-:Y:S01]  /*6f30*/  FFMA.FTZ R223, R149, R221, R176 ;  /* 0x000000dd95df7223 */ /* 0x000fe200000100b0 */
[----:B------:R-:W3:Y:S01]  /*6f40*/  SHFL.UP PT, R157, R157, 0x1, RZ ;  /* 0x042000009d9d7989 */ /* 0x000ee200000e00ff */
[----:B------:R-:W-:Y:S01]  /*6f50*/  FFMA.FTZ R219, R132, R217, R219 ;  /* 0x000000d984db7223 */ /* 0x000fe200000100db */
[C---:B------:R-:W-:Y:S01]  /*6f60*/  FMUL.FTZ R176, R134.reuse, -R177 ;  /* 0x800000b186b07220 */ /* 0x040fe20000410000 */
[----:B------:R-:W-:Y:S01]  /*6f70*/  MOV R12, 0x3f800000 ;  /* 0x3f800000000c7802 */ /* 0x000fe20000000f00 */
[----:B------:R1:W4:Y:S01]  /*6f80*/  SHFL.UP PT, R159, R156, 0x1, RZ ;  /* 0x042000009c9f7989 */ /* 0x00032200000e00ff */
[-C--:B------:R-:W-:Y:S01]  /*6f90*/  FMUL.FTZ R217, R134, -R219.reuse ;  /* 0x800000db86d97220 */ /* 0x080fe20000410000 */
[----:B------:R-:W-:Y:S01]  /*6fa0*/  FFMA.FTZ R219, R136, R219, R176 ;  /* 0x000000db88db7223 */ /* 0x000fe200000100b0 */
[----:B0-----:R-:W-:Y:S01]  /*6fb0*/  CS2R R14, SRZ ;  /* 0x00000000000e7805 */ /* 0x001fe2000001ff00 */
[----:B------:R-:W-:Y:S01]  /*6fc0*/  FMUL.FTZ R174, R0, R174 ;  /* 0x000000ae00ae7220 */ /* 0x000fe20000410000 */
[----:B------:R-:W-:Y:S01]  /*6fd0*/  FFMA.FTZ R217, R136, R177, -R217 ;  /* 0x000000b188d97223 */ /* 0x000fe200000108d9 */
[----:B------:R-:W-:-:S02]  /*6fe0*/  FMUL.FTZ R176, R138, -R219 ;  /* 0x800000db8ab07220 */ /* 0x000fc40000410000 */
[----:B------:R-:W-:Y:S01]  /*6ff0*/  FADD.FTZ R223, -R174, R223 ;  /* 0x000000dfaedf7221 */ /* 0x000fe20000010100 */
[----:B------:R0:W0:Y:S01]  /*7000*/  @!P0 LDS.128 R12, [R111+0x1980] ;  /* 0x001980006f0c8984 */ /* 0x0000220000000c00 */
[----:B------:R-:W-:Y:S01]  /*7010*/  ISETP.NE.AND P0, PT, R175, 0x1f, PT ;  /* 0x0000001faf00780c */ /* 0x000fe20003f05270 */
[C---:B-1----:R-:W-:Y:S01]  /*7020*/  FMUL.FTZ R156, R178.reuse, R161 ;  /* 0x000000a1b29c7220 */ /* 0x042fe20000410000 */
[----:B------:R-:W-:-:S03]  /*7030*/  FMUL.FTZ R178, R178, R169 ;  /* 0x000000a9b2b27220 */ /* 0x000fc60000410000 */
[C---:B--2---:R-:W-:Y:S01]  /*7040*/  FFMA.FTZ R156, R155.reuse, R169, R156 ;  /* 0x000000a99b9c7223 */ /* 0x044fe2000001009c */
[----:B------:R-:W-:Y:S01]  /*7050*/  FFMA.FTZ R178, R155, R161, -R178 ;  /* 0x000000a19bb27223 */ /* 0x000fe200000108b2 */
[-C--:B------:R-:W-:Y:S01]  /*7060*/  FMUL.FTZ R155, R138, -R217.reuse ;  /* 0x800000d98a9b7220 */ /* 0x080fe20000410000 */
[C---:B------:R-:W-:Y:S01]  /*7070*/  FFMA.FTZ R217, R140.reuse, R217, -R176 ;  /* 0x000000d98cd97223 */ /* 0x040fe200000108b0 */
[----:B---3--:R-:W-:Y:S02]  /*7080*/  @P1 FADD.FTZ R169, R157, R156 ;  /* 0x0000009c9da91221 */ /* 0x008fe40000010000 */
[----:B------:R-:W1:Y:S01]  /*7090*/  @!P2 S2R R156, SR_CgaCtaId ;  /* 0x00000000009ca919 */ /* 0x000e620000008800 */
[----:B------:R-:W-:Y:S01]  /*70a0*/  FFMA.FTZ R221, R140, R219, R155 ;  /* 0x000000db8cdd7223 */ /* 0x000fe2000001009b */
[----:B----4-:R-:W-:Y:S01]  /*70b0*/  @P1 FADD.FTZ R161, R159, R178 ;  /* 0x000000b29fa11221 */ /* 0x010fe20000010000 */
[C---:B------:R-:W-:Y:S01]  /*70c0*/  FMUL.FTZ R155, R33.reuse, R169 ;  /* 0x000000a9219b7220 */ /* 0x040fe20000410000 */
[C---:B------:R-:W-:Y:S01]  /*70d0*/  FMUL.FTZ R180, R142.reuse, -R217 ;  /* 0x800000d98eb47220 */ /* 0x040fe20000410000 */
[----:B------:R-:W-:Y:S01]  /*70e0*/  FMUL.FTZ R178, R142, -R221 ;  /* 0x800000dd8eb27220 */ /* 0x000fe20000410000 */
[-C--:B------:R-:W-:Y:S01]  /*70f0*/  FMUL.FTZ R176, R33, R161.reuse ;  /* 0x000000a121b07220 */ /* 0x080fe20000410000 */
[C---:B------:R-:W-:Y:S01]  /*7100*/  FFMA.FTZ R155, R32.reuse, R161, -R155 ;  /* 0x000000a1209b7223 */ /* 0x040fe2000001089b */
[C---:B------:R-:W-:Y:S01]  /*7110*/  FFMA.FTZ R221, R149.reuse, R221, R180 ;  /* 0x000000dd95dd7223 */ /* 0x040fe200000100b4 */
[----:B------:R-:W-:Y:S01]  /*7120*/  FFMA.FTZ R219, R149, R217, -R178 ;  /* 0x000000d995db7223 */ /* 0x000fe200000108b2 */
[----:B------:R-:W-:Y:S01]  /*7130*/  FFMA.FTZ R33, R32, R169, R176 ;  /* 0x000000a920217223 */ /* 0x000fe200000100b0 */
[----:B------:R-:W-:Y:S01]  /*7140*/  FMUL.FTZ R169, R0, R154 ;  /* 0x0000009a00a97220 */ /* 0x000fe20000410000 */
[----:B------:R-:W-:Y:S01]  /*7150*/  FADD.FTZ R166, R166, R155 ;  /* 0x0000009ba6a67221 */ /* 0x000fe20000010000 */
[----:B------:R2:W3:Y:S01]  /*7160*/  SHFL.DOWN PT, R159, R221, 0x1, 0x1f ;  /* 0x08201f00dd9f7f89 */ /* 0x0004e200000e0000 */
[----:B------:R-:W-:Y:S01]  /*7170*/  FADD.FTZ R33, RZ, R33 ;  /* 0x00000021ff217221 */ /* 0x000fe20000010000 */
[----:B------:R-:W-:Y:S01]  /*7180*/  FADD.FTZ R224, R169, R224 ;  /* 0x000000e0a9e07221 */ /* 0x000fe20000010000 */
[C---:B------:R-:W-:Y:S01]  /*7190*/  FMUL.FTZ R154, R142.reuse, R166 ;  /* 0x000000a68e9a7220 */ /* 0x040fe20000410000 */
[----:B------:R2:W4:Y:S01]  /*71a0*/  SHFL.DOWN PT, R157, R219, 0x1, 0x1f ;  /* 0x08201f00db9d7f89 */ /* 0x00052200000e0000 */
[----:B------:R-:W-:-:S02]  /*71b0*/  FMUL.FTZ R32, R142, R33 ;  /* 0x000000218e207220 */ /* 0x000fc40000410000 */
[C---:B------:R-:W-:Y:S01]  /*71c0*/  FFMA.FTZ R154, R149.reuse, R33, R154 ;  /* 0x00000021959a7223 */ /* 0x040fe2000001009a */
[----:B------:R2:W0:Y:S01]  /*71d0*/  SHFL.DOWN PT, R182, R224, 0x1, 0x1f ;  /* 0x08201f00e0b67f89 */ /* 0x00042200000e0000 */
[----:B------:R-:W-:-:S03]  /*71e0*/  FFMA.FTZ R32, R149, R166, -R32 ;  /* 0x000000a695207223 */ /* 0x000fc60000010820 */
[----:B------:R2:W0:Y:S01]  /*71f0*/  SHFL.DOWN PT, R161, R223, 0x1, 0x1f ;  /* 0x08201f00dfa17f89 */ /* 0x00042200000e0000 */
[----:B------:R-:W-:Y:S05]  /*7200*/  @!P0 BRA `(.L_x_14191) ;  /* 0x00000000002c8947 */ /* 0x000fea0003800000 */
[C---:B0-----:R-:W-:Y:S01]  /*7210*/  FMUL.FTZ R178, R221.reuse, R161 ;  /* 0x000000a1ddb27220 */ /* 0x041fe20000410000 */
[C---:B---3--:R-:W-:Y:S01]  /*7220*/  FMUL.FTZ R176, R221.reuse, R159 ;  /* 0x0000009fddb07220 */ /* 0x048fe20000410000 */
[-C--:B------:R-:W-:Y:S02]  /*7230*/  FMUL.FTZ R180, R221, R182.reuse ;  /* 0x000000b6ddb47220 */ /* 0x080fe40000410000 */
[----:B------:R-:W-:Y:S01]  /*7240*/  FFMA.FTZ R155, R219, R182, -R178 ;  /* 0x000000b6db9b7223 */ /* 0x000fe200000108b2 */
[C---:B----4-:R-:W-:Y:S01]  /*7250*/  FMUL.FTZ R178, R157.reuse, R221 ;  /* 0x000000dd9db27220 */ /* 0x050fe20000410000 */
[----:B------:R-:W-:Y:S01]  /*7260*/  FFMA.FTZ R176, R157, R219, -R176 ;  /* 0x000000db9db07223 */ /* 0x000fe200000108b0 */
[C---:B------:R-:W-:Y:S01]  /*7270*/  FFMA.FTZ R180, R219.reuse, R161, R180 ;  /* 0x000000a1dbb47223 */ /* 0x040fe200000100b4 */
[----:B--2---:R-:W-:Y:S01]  /*7280*/  FADD.FTZ R224, R224, R155 ;  /* 0x0000009be0e07221 */ /* 0x004fe20000010000 */
[----:B------:R-:W-:Y:S02]  /*7290*/  FFMA.FTZ R221, R219, R159, R178 ;  /* 0x0000009fdbdd7223 */ /* 0x000fe400000100b2 */
[----:B------:R-:W-:Y:S01]  /*72a0*/  FADD.FTZ R223, R223, R180 ;  /* 0x000000b4dfdf7221 */ /* 0x000fe20000010000 */
[----:B------:R-:W-:-:S07]  /*72b0*/  MOV R219, R176 ;  /* 0x000000b000db7202 */ /* 0x000fce0000000f00 */
.L_x_14191:
[----:B------:R-:W-:Y:S05]  /*72c0*/  BSYNC B0 ;  /* 0x0000000000007941 */ /* 0x000fea0003800000 */
.L_x_14190:
[----:B------:R-:W-:Y:S01]  /*72d0*/  ISETP.GT.U32.AND P0, PT, R175, 0x1d, PT ;  /* 0x0000001daf00780c */ /* 0x000fe20003f04070 */
[----:B------:R-:W-:Y:S01]  /*72e0*/  FADD.FTZ R155, RZ, R154 ;  /* 0x0000009aff9b7221 */ /* 0x000fe20000010000 */
[----:B------:R-:W-:Y:S01]  /*72f0*/  FFMA.FTZ R176, R147, R64, R32 ;  /* 0x0000004093b07223 */ /* 0x000fe20000010020 */
[----:B----4-:R4:W1:Y:S01]  /*7300*/  SHFL.DOWN PT, R157, R219, 0x2, 0x1f ;  /* 0x08401f00db9d7f89 */ /* 0x01086200000e0000 */
[----:B------:R-:W-:Y:S01]  /*7310*/  BSSY B0, `(.L_x_14192) ;  /* 0x0000014000007945 */ /* 0x000fe20003800000 */
[CC--:B------:R-:W-:Y:S01]  /*7320*/  FMUL.FTZ R147, R138.reuse, R155.reuse ;  /* 0x0000009b8a937220 */ /* 0x0c0fe20000410000 */
[-C--:B------:R-:W-:Y:S01]  /*7330*/  FMUL.FTZ R32, R138, R176.reuse ;  /* 0x000000b08a207220 */ /* 0x080fe20000410000 */
[----:B---3--:R4:W3:Y:S02]  /*7340*/  SHFL.DOWN PT, R159, R221, 0x2, 0x1f ;  /* 0x08401f00dd9f7f89 */ /* 0x0088e400000e0000 */
[C---:B------:R-:W-:Y:S01]  /*7350*/  FFMA.FTZ R178, R140.reuse, R176, -R147 ;  /* 0x000000b08cb27223 */ /* 0x040fe20000010893 */
[----:B------:R-:W-:Y:S01]  /*7360*/  FFMA.FTZ R32, R140, R155, R32 ;  /* 0x0000009b8c207223 */ /* 0x000fe20000010020 */
[----:B------:R4:W1:Y:S04]  /*7370*/  SHFL.DOWN PT, R184, R224, 0x2, 0x1f ;  /* 0x08401f00e0b87f89 */ /* 0x00086800000e0000 */
[----:B0-----:R4:W0:Y:S01]  /*7380*/  SHFL.DOWN PT, R161, R223, 0x2, 0x1f ;  /* 0x08401f00dfa17f89 */ /* 0x00182200000e0000 */
[----:B------:R-:W-:Y:S05]  /*7390*/  @P0 BRA `(.L_x_14193) ;  /* 0x00000000002c0947 */ /* 0x000fea0003800000 */
[C---:B0-----:R-:W-:Y:S01]  /*73a0*/  FMUL.FTZ R180, R221.reuse, R161 ;  /* 0x000000a1ddb47220 */ /* 0x041fe20000410000 */
[C---:B---3--:R-:W-:Y:S01]  /*73b0*/  FMUL.FTZ R154, R221.reuse, R159 ;  /* 0x0000009fdd9a7220 */ /* 0x048fe20000410000 */
[-C--:B-1----:R-:W-:Y:S02]  /*73c0*/  FMUL.FTZ R182, R221, R184.reuse ;  /* 0x000000b8ddb67220 */ /* 0x082fe40000410000 */
[----:B------:R-:W-:Y:S01]  /*73d0*/  FFMA.FTZ R147, R219, R184, -R180 ;  /* 0x000000b8db937223 */ /* 0x000fe200000108b4 */
[-C--:B------:R-:W-:Y:S01]  /*73e0*/  FMUL.FTZ R180, R221, R157.reuse ;  /* 0x0000009dddb47220 */ /* 0x080fe20000410000 */
[C---:B------:R-:W-:Y:S01]  /*73f0*/  FFMA.FTZ R154, R219.reuse, R157, -R154 ;  /* 0x0000009ddb9a7223 */ /* 0x040fe2000001089a */
[C---:B------:R-:W-:Y:S01]  /*7400*/  FFMA.FTZ R182, R219.reuse, R161, R182 ;  /* 0x000000a1dbb67223 */ /* 0x040fe200000100b6 */
[----:B--2-4-:R-:W-:Y:S01]  /*7410*/  FADD.FTZ R224, R224, R147 ;  /* 0x00000093e0e07221 */ /* 0x014fe20000010000 */
[----:B------:R-:W-:Y:S02]  /*7420*/  FFMA.FTZ R221, R219, R159, R180 ;  /* 0x0000009fdbdd7223 */ /* 0x000fe400000100b4 */
[----:B------:R-:W-:Y:S01]  /*7430*/  FADD.FTZ R223, R223, R182 ;  /* 0x000000b6dfdf7221 */ /* 0x000fe20000010000 */
[----:B------:R-:W-:-:S07]  /*7440*/  MOV R219, R154 ;  /* 0x0000009a00db7202 */ /* 0x000fce0000000f00 */
.L_x_14193:
[----:B------:R-:W-:Y:S05]  /*7450*/  BSYNC B0 ;  /* 0x0000000000007941 */ /* 0x000fea0003800000 */
.L_x_14192:
[----:B------:R-:W-:Y:S01]  /*7460*/  ISETP.GT.U32.AND P0, PT, R175, 0x1b, PT ;  /* 0x0000001baf00780c */ /* 0x000fe20003f04070 */
[----:B-1----:R-:W-:Y:S01]  /*7470*/  FADD.FTZ R157, RZ, R32 ;  /* 0x00000020ff9d7221 */ /* 0x002fe20000010000 */
[----:B------:R-:W-:Y:S01]  /*7480*/  FFMA.FTZ R178, R145, R62, R178 ;  /* 0x0000003e91b27223 */ /* 0x000fe200000100b2 */
[----:B------:R1:W1:Y:S01]  /*7490*/  SHFL.DOWN PT, R147, R219, 0x4, 0x1f ;  /* 0x08801f00db937f89 */ /* 0x00026200000e0000 */
[----:B------:R-:W-:Y:S01]  /*74a0*/  BSSY B0, `(.L_x_14194) ;  /* 0x0000014000007945 */ /* 0x000fe20003800000 */
[CC--:B------:R-:W-:Y:S01]  /*74b0*/  FMUL.FTZ R145, R134.reuse, R157.reuse ;  /* 0x0000009d86917220 */ /* 0x0c0fe20000410000 */
[-C--:B------:R-:W-:Y:S01]  /*74c0*/  FMUL.FTZ R32, R134, R178.reuse ;  /* 0x000000b286207220 */ /* 0x080fe20000410000 */
[----:B---3--:R3:W1:Y:S02]  /*74d0*/  SHFL.DOWN PT, R159, R221, 0x4, 0x1f ;  /* 0x08801f00dd9f7f89 */ /* 0x00866400000e0000 */
[C---:B------:R-:W-:Y:S01]  /*74e0*/  FFMA.FTZ R180, R136.reuse, R178, -R145 ;  /* 0x000000b288b47223 */ /* 0x040fe20000010891 */
[----:B------:R-:W-:Y:S01]  /*74f0*/  FFMA.FTZ R32, R136, R157, R32 ;  /* 0x0000009d88207223 */ /* 0x000fe20000010020 */
[----:B------:R3:W1:Y:S04]  /*7500*/  SHFL.DOWN PT, R186, R224, 0x4, 0x1f ;  /* 0x08801f00e0ba7f89 */ /* 0x00066800000e0000 */
[----:B0-----:R3:W0:Y:S01]  /*7510*/  SHFL.DOWN PT, R161, R223, 0x4, 0x1f ;  /* 0x08801f00dfa17f89 */ /* 0x00162200000e0000 */
[----:B------:R-:W-:Y:S05]  /*7520*/  @P0 BRA `(.L_x_14195) ;  /* 0x00000000002c0947 */ /* 0x000fea0003800000 */
[C---:B0-----:R-:W-:Y:S01]  /*7530*/  FMUL.FTZ R182, R221.reuse, R161 ;  /* 0x000000a1ddb67220 */ /* 0x041fe20000410000 */
[C---:B-1----:R-:W-:Y:S01]  /*7540*/  FMUL.FTZ R154, R221.reuse, R159 ;  /* 0x0000009fdd9a7220 */ /* 0x042fe20000410000 */
[-C--:B------:R-:W-:Y:S02]  /*7550*/  FMUL.FTZ R184, R221, R186.reuse ;  /* 0x000000baddb87220 */ /* 0x080fe40000410000 */
[----:B------:R-:W-:Y:S01]  /*7560*/  FFMA.FTZ R145, R219, R186, -R182 ;  /* 0x000000badb917223 */ /* 0x000fe200000108b6 */
[-C--:B------:R-:W-:Y:S01]  /*7570*/  FMUL.FTZ R182, R221, R147.reuse ;  /* 0x00000093ddb67220 */ /* 0x080fe20000410000 */
[C---:B------:R-:W-:Y:S01]  /*7580*/  FFMA.FTZ R154, R219.reuse, R147, -R154 ;  /* 0x00000093db9a7223 */ /* 0x040fe2000001089a */
[C---:B------:R-:W-:Y:S01]  /*7590*/  FFMA.FTZ R184, R219.reuse, R161, R184 ;  /* 0x000000a1dbb87223 */ /* 0x040fe200000100b8 */
[----:B--234-:R-:W-:Y:S01]  /*75a0*/  FADD.FTZ R224, R224, R145 ;  /* 0x00000091e0e07221 */ /* 0x01cfe20000010000 */
[----:B------:R-:W-:Y:S02]  /*75b0*/  FFMA.FTZ R221, R219, R159, R182 ;  /* 0x0000009fdbdd7223 */ /* 0x000fe400000100b6 */
[----:B------:R-:W-:Y:S01]  /*75c0*/  FADD.FTZ R223, R223, R184 ;  /* 0x000000b8dfdf7221 */ /* 0x000fe20000010000 */
[----:B------:R-:W-:-:S07]  /*75d0*/  MOV R219, R154 ;  /* 0x0000009a00db7202 */ /* 0x000fce0000000f00 */
.L_x_14195:
[----:B------:R-:W-:Y:S05]  /*75e0*/  BSYNC B0 ;  /* 0x0000000000007941 */ /* 0x000fea0003800000 */
.L_x_14194:
[----:B------:R-:W-:Y:S01]  /*75f0*/  ISETP.GT.U32.AND P0, PT, R175, 0x17, PT ;  /* 0x00000017af00780c */ /* 0x000fe20003f04070 */
[----:B------:R-:W-:Y:S01]  /*7600*/  FFMA.FTZ R180, R143, R60, R180 ;  /* 0x0000003c8fb47223 */ /* 0x000fe200000100b4 */
[----:B------:R-:W-:Y:S01]  /*7610*/  FADD.FTZ R32, RZ, R32 ;  /* 0x00000020ff207221 */ /* 0x000fe20000010000 */
[----:B-1----:R1:W1:Y:S01]  /*7620*/  SHFL.DOWN PT, R147, R219, 0x8, 0x1f ;  /* 0x09001f00db937f89 */ /* 0x00226200000e0000 */
[----:B------:R-:W-:Y:S01]  /*7630*/  BSSY B0, `(.L_x_14196) ;  /* 0x0000015000007945 */ /* 0x000fe20003800000 */
[C---:B------:R-:W-:Y:S01]  /*7640*/  FMUL.FTZ R145, R29.reuse, R180 ;  /* 0x000000b41d917220 */ /* 0x040fe20000410000 */
[-C--:B------:R-:W-:Y:S01]  /*7650*/  FMUL.FTZ R143, R29, R32.reuse ;  /* 0x000000201d8f7220 */ /* 0x080fe20000410000 */
[----:B------:R0:W1:Y:S01]  /*7660*/  SHFL.DOWN PT, R159, R221, 0x8, 0x1f ;  /* 0x09001f00dd9f7f89 */ /* 0x00006200000e0000 */
[----:B------:R-:W-:Y:S01]  /*7670*/  ISETP.GT.U32.AND P3, PT, R175, 0xf, PT ;  /* 0x0000000faf00780c */ /* 0x000fe20003f64070 */
[C---:B------:R-:W-:Y:S01]  /*7680*/  FFMA.FTZ R145, R132.reuse, R32, R145 ;  /* 0x0000002084917223 */ /* 0x040fe20000010091 */
[----:B------:R-:W-:Y:S01]  /*7690*/  FFMA.FTZ R182, R132, R180, -R143 ;  /* 0x000000b484b67223 */ /* 0x000fe2000001088f */
        /* <DEDUP_REMOVED lines=14> */
.L_x_14197:
[----:B------:R-:W-:Y:S05]  /*7780*/  BSYNC B0 ;  /* 0x0000000000007941 */ /* 0x000fea0003800000 */
.L_x_14196:
[----:B-1----:R-:W-:Y:S01]  /*7790*/  FADD.FTZ R159, RZ, R145 ;  /* 0x00000091ff9f7221 */ /* 0x002fe20000010000 */
[----:B------:R1:W1:Y:S01]  /*77a0*/  SHFL.DOWN PT, R147, R221, 0x10, 0x1f ;  /* 0x0a001f00dd937f89 */ /* 0x00026200000e0000 */
[----:B------:R-:W-:Y:S01]  /*77b0*/  BSSY B0, `(.L_x_14198) ;  /* 0x0000012000007945 */ /* 0x000fe20003800000 */
[----:B------:R-:W-:Y:S01]  /*77c0*/  FFMA.FTZ R182, R141, R58, R182 ;  /* 0x0000003a8db67223 */ /* 0x000fe200000100b6 */
[----:B------:R-:W-:Y:S01]  /*77d0*/  FMUL.FTZ R141, R144, R159 ;  /* 0x0000009f908d7220 */ /* 0x000fe20000410000 */
[----:B------:R0:W1:Y:S04]  /*77e0*/  SHFL.DOWN PT, R145, R219, 0x10, 0x1f ;  /* 0x0a001f00db917f89 */ /* 0x00006800000e0000 */
        /* <DEDUP_REMOVED lines=14> */
.L_x_14199:
[----:B------:R-:W-:Y:S05]  /*78d0*/  BSYNC B0 ;  /* 0x0000000000007941 */ /* 0x000fea0003800000 */
.L_x_14198:
[-C--:B------:R-:W-:Y:S01]  /*78e0*/  FMUL.FTZ R143, R144, R182.reuse ;  /* 0x000000b6908f7220 */ /* 0x080fe20000410000 */
[----:B------:R-:W-:Y:S01]  /*78f0*/  FFMA.FTZ R184, R146, R182, -R141 ;  /* 0x000000b692b87223 */ /* 0x000fe2000001088d */
[----:B------:R-:W-:Y:S01]  /*7900*/  SHFL.DOWN PT, R196, R221, 0x1, 0x1f ;  /* 0x08201f00ddc47f89 */ /* 0x000fe200000e0000 */
[----:B------:R-:W-:Y:S01]  /*7910*/  ISETP.NE.AND P3, PT, R74, 0x1f, PT ;  /* 0x0000001f4a00780c */ /* 0x000fe20003f65270 */
[----:B------:R-:W-:Y:S01]  /*7920*/  FFMA.FTZ R143, R146, R159, R143 ;  /* 0x0000009f928f7223 */ /* 0x000fe2000001008f */
[----:B------:R-:W-:Y:S01]  /*7930*/  FFMA.FTZ R184, R139, R56, R184 ;  /* 0x000000388bb87223 */ /* 0x000fe200000100b8 */
[----:B-1----:R-:W1:Y:S01]  /*7940*/  SHFL.IDX PT, R145, R15, RZ, 0x1f ;  /* 0x00001fff0f917589 */ /* 0x002e6200000e0000 */
[----:B------:R-:W-:Y:S01]  /*7950*/  ISETP.NE.AND P0, PT, R74, RZ, PT ;  /* 0x000000ff4a00720c */ /* 0x000fe20003f05270 */
[----:B------:R-:W-:Y:S01]  /*7960*/  FADD.FTZ R154, RZ, R143 ;  /* 0x0000008fff9a7221 */ /* 0x000fe20000010000 */
[C---:B------:R-:W-:Y:S01]  /*7970*/  FMUL.FTZ R186, R163.reuse, R184 ;  /* 0x000000b8a3ba7220 */ /* 0x040fe20000410000 */
[----:B------:R-:W5:Y:S01]  /*7980*/  SHFL.IDX PT, R141, R14, RZ, 0x1f ;  /* 0x00001fff0e8d7589 */ /* 0x000f6200000e0000 */
[----:B------:R-:W-:Y:S01]  /*7990*/  ISETP.GT.AND P4, PT, R72, 0x1e, PT ;  /* 0x0000001e4800780c */ /* 0x000fe20003f84270 */
[-C--:B------:R-:W-:Y:S01]  /*79a0*/  FMUL.FTZ R139, R163, R154.reuse ;  /* 0x0000009aa38b7220 */ /* 0x080fe20000410000 */
[C---:B0-----:R-:W-:Y:S01]  /*79b0*/  FFMA.FTZ R161, R165.reuse, R154, R186 ;  /* 0x0000009aa5a17223 */ /* 0x041fe200000100ba */
[----:B------:R-:W0:Y:S01]  /*79c0*/  SHFL.DOWN PT, R147, R219, 0x1, 0x1f ;  /* 0x08201f00db937f89 */ /* 0x000e2200000e0000 */
[----:B------:R-:W-:Y:S01]  /*79d0*/  BSSY B0, `(.L_x_14200) ;  /* 0x000023e000007945 */ /* 0x000fe20003800000 */
[----:B------:R-:W-:Y:S01]  /*79e0*/  FFMA.FTZ R186, R165, R184, -R139 ;  /* 0x000000b8a5ba7223 */ /* 0x000fe2000001088b */
        /* <DEDUP_REMOVED lines=8> */
[----:B------:R-:W-:Y:S01]  /*7a70*/  FFMA.FTZ R186, R168, R177, -R137 ;  /* 0x000000b1a8ba7223 */ /* 0x000fe20000010889 */
[----:B--234-:R-:W2:Y:S01]  /*7a80*/  SHFL.IDX PT, R221, R221, RZ, 0x1f ;  /* 0x00001fffdddd7589 */ /* 0x01cea200000e0000 */
[----:B------:R-:W-:-:S02]  /*7a90*/  HADD2.F32 R139, -RZ, R10.H1_H1 ;  /* 0x3000000aff8b7230 */ /* 0x000fc40000004100 */
[----:B------:R-:W-:Y:S01]  /*7aa0*/  FFMA.FTZ R156, R168, R161, R156 ;  /* 0x000000a1a89c7223 */ /* 0x000fe2000001009c */
[----:B------:R-:W-:Y:S01]  /*7ab0*/  FFMA.FTZ R186, R135, R52, R186 ;  /* 0x0000003487ba7223 */ /* 0x000fe200000100ba */
[C---:B-1----:R-:W-:Y:S01]  /*7ac0*/  @P3 FMUL.FTZ R188, R196.reuse, R145 ;  /* 0x00000091c4bc3220 */ /* 0x042fe20000410000 */
[----:B------:R-:W1:Y:S01]  /*7ad0*/  SHFL.IDX PT, R219, R219, RZ, 0x1f ;  /* 0x00001fffdbdb7589 */ /* 0x000e6200000e0000 */
[----:B------:R-:W-:Y:S01]  /*7ae0*/  FADD.FTZ R156, RZ, R156 ;  /* 0x0000009cff9c7221 */ /* 0x000fe20000010000 */
[-C--:B-----5:R-:W-:Y:S02]  /*7af0*/  @P3 FMUL.FTZ R196, R196, R141.reuse ;  /* 0x0000008dc4c43220 */ /* 0x0a0fe40000410000 */
[----:B------:R-:W3:Y:S01]  /*7b00*/  SHFL.IDX PT, R224, R224, RZ, 0x1f ;  /* 0x00001fffe0e07589 */ /* 0x000ee200000e0000 */
[C---:B0-----:R-:W-:Y:S01]  /*7b10*/  @P3 FFMA.FTZ R135, R147.reuse, R141, -R188 ;  /* 0x0000008d93873223 */ /* 0x041fe200000108bc */
[----:B------:R-:W-:Y:S01]  /*7b20*/  @P3 FFMA.FTZ R196, R147, R145, R196 ;  /* 0x0000009193c43223 */ /* 0x000fe200000100c4 */
[C---:B------:R-:W-:Y:S01]  /*7b30*/  FMUL.FTZ R188, R185.reuse, R186 ;  /* 0x000000bab9bc7220 */ /* 0x040fe20000410000 */
[----:B------:R-:W0:Y:S01]  /*7b40*/  SHFL.IDX PT, R223, R223, RZ, 0x1f ;  /* 0x00001fffdfdf7589 */ /* 0x000e2200000e0000 */
[----:B------:R-:W-:Y:S01]  /*7b50*/  @P3 FADD.FTZ R141, R214, R135 ;  /* 0x00000087d68d3221 */ /* 0x000fe20000010000 */
[-C--:B------:R-:W-:Y:S01]  /*7b60*/  FMUL.FTZ R135, R185, R156.reuse ;  /* 0x0000009cb9877220 */ /* 0x080fe20000410000 */
[----:B------:R-:W-:Y:S01]  /*7b70*/  FFMA.FTZ R137, R181, R156, R188 ;  /* 0x0000009cb5897223 */ /* 0x000fe200000100bc */
[----:B------:R-:W-:-:S02]  /*7b80*/  HADD2.F32 R147, -RZ, R8.H1_H1 ;  /* 0x30000008ff937230 */ /* 0x000fc40000004100 */
[----:B------:R-:W-:Y:S01]  /*7b90*/  @P3 FADD.FTZ R145, R143, R196 ;  /* 0x000000c48f913221 */ /* 0x000fe20000010000 */
[-C--:B------:R-:W-:Y:S01]  /*7ba0*/  FMUL.FTZ R214, R141, -R3.reuse ;  /* 0x800000038dd67220 */ /* 0x080fe20000410000 */
[----:B------:R-:W-:Y:S01]  /*7bb0*/  FFMA.FTZ R188, R181, R186, -R135 ;  /* 0x000000bab5bc7223 */ /* 0x000fe20000010887 */
[--C-:B------:R-:W-:Y:S02]  /*7bc0*/  HADD2.F32 R143, -RZ, R9.reuse.H1_H1 ;  /* 0x30000009ff8f7230 */ /* 0x100fe40000004100 */
[C---:B------:R-:W-:Y:S01]  /*7bd0*/  FMUL.FTZ R196, R145.reuse, -R3 ;  /* 0x8000000391c47220 */ /* 0x040fe20000410000 */
[----:B------:R-:W-:Y:S01]  /*7be0*/  FADD.FTZ R3, RZ, R137 ;  /* 0x00000089ff037221 */ /* 0x000fe20000010000 */
[----:B------:R-:W-:Y:S01]  /*7bf0*/  FFMA.FTZ R214, R145, R2, R214 ;  /* 0x0000000291d67223 */ /* 0x000fe200000100d6 */
        /* <DEDUP_REMOVED lines=20> */
[C---:B------:R-:W-:Y:S01]  /*7d40*/  FMUL.FTZ R135, R200.reuse, -R179 ;  /* 0x800000b3c8877220 */ /* 0x040fe20000410000 */
[-C--:B------:R-:W-:Y:S01]  /*7d50*/  FMUL.FTZ R226, R200, -R183.reuse ;  /* 0x800000b7c8e27220 */ /* 0x080fe20000410000 */
[----:B------:R-:W-:Y:S01]  /*7d60*/  FFMA.FTZ R214, R203, R196, -R131 ;  /* 0x000000c4cbd67223 */ /* 0x000fe20000010883 */
[----:B------:R-:W-:Y:S01]  /*7d70*/  FADD.FTZ R131, RZ, R133 ;  /* 0x00000085ff837221 */ /* 0x000fe20000010000 */
[C---:B------:R-:W-:Y:S01]  /*7d80*/  FFMA.FTZ R228, R202.reuse, R183, R135 ;  /* 0x000000b7cae47223 */ /* 0x040fe20000010087 */
[----:B------:R-:W-:Y:S01]  /*7d90*/  FFMA.FTZ R226, R202, R179, -R226 ;  /* 0x000000b3cae27223 */ /* 0x000fe200000108e2 */
[----:B------:R-:W-:Y:S01]  /*7da0*/  FFMA.FTZ R214, R127, R46, R214 ;  /* 0x0000002e7fd67223 */ /* 0x000fe200000100d6 */
[C---:B------:R-:W-:Y:S01]  /*7db0*/  FMUL.FTZ R127, R208.reuse, R131 ;  /* 0x00000083d07f7220 */ /* 0x040fe20000410000 */
        /* <DEDUP_REMOVED lines=11> */
[C---:B------:R-:W-:Y:S01]  /*7e70*/  FMUL.FTZ R129, R220.reuse, R135 ;  /* 0x00000087dc817220 */ /* 0x040fe20000410000 */
[----:B------:R-:W-:Y:S01]  /*7e80*/  FADD.FTZ R207, R207, R226 ;  /* 0x000000e2cfcf7221 */ /* 0x000fe20000010000 */
[----:B------:R-:W-:Y:S01]  /*7e90*/  FADD.FTZ R209, -R209, R230 ;  /* 0x000000e6d1d17221 */ /* 0x000fe20000010100 */
[-C--:B------:R-:W-:Y:S01]  /*7ea0*/  FMUL.FTZ R226, R220, R127.reuse ;  /* 0x0000007fdce27220 */ /* 0x080fe20000410000 */
[----:B------:R-:W-:Y:S01]  /*7eb0*/  FFMA.FTZ R129, R218, R127, R129 ;  /* 0x0000007fda817223 */ /* 0x000fe20000010081 */
[C---:B------:R-:W-:Y:S01]  /*7ec0*/  FMUL.FTZ R228, R220.reuse, -R207 ;  /* 0x800000cfdce47220 */ /* 0x040fe20000410000 */
[----:B------:R-:W-:Y:S01]  /*7ed0*/  FMUL.FTZ R220, R220, -R209 ;  /* 0x800000d1dcdc7220 */ /* 0x000fe20000410000 */
        /* <DEDUP_REMOVED lines=17> */
[----:B------:R-:W-:-:S02]  /*7ff0*/  HADD2.F32 R129, -RZ, R5.H1_H1 ;  /* 0x30000005ff817230 */ /* 0x000fc40000004100 */
[----:B------:R-:W-:Y:S01]  /*8000*/  FADD.FTZ R206, R213, R208 ;  /* 0x000000d0d5ce7221 */ /* 0x000fe20000010000 */
[----:B------:R-:W-:Y:S01]  /*8010*/  FADD.FTZ R212, -R211, R212 ;  /* 0x000000d4d3d47221 */ /* 0x000fe20000010100 */
[C---:B------:R-:W-:Y:S01]  /*8020*/  FMUL.FTZ R123, R200.reuse, R217 ;  /* 0x000000d9c87b7220 */ /* 0x040fe20000410000 */
[-C--:B------:R-:W-:Y:S01]  /*8030*/  FMUL.FTZ R200, R200, R215.reuse ;  /* 0x000000d7c8c87220 */ /* 0x080fe20000410000 */
[----:B------:R-:W-:Y:S02]  /*8040*/  HADD2.F32 R141, -RZ, R10.H0_H0 ;  /* 0x2000000aff8d7230 */ /* 0x000fe40000004100 */
[C---:B------:R-:W-:Y:S01]  /*8050*/  FMUL.FTZ R210, R201.reuse, -R212 ;  /* 0x800000d4c9d27220 */ /* 0x040fe20000410000 */
[-C--:B------:R-:W-:Y:S01]  /*8060*/  FMUL.FTZ R201, R201, -R206.reuse ;  /* 0x800000cec9c97220 */ /* 0x080fe20000410000 */
        /* <DEDUP_REMOVED lines=8> */
[----:B--2---:R-:W-:Y:S01]  /*80f0*/  FMUL.FTZ R210, R221, R15 ;  /* 0x0000000fddd27220 */ /* 0x004fe20000410000 */
[----:B------:R-:W-:Y:S01]  /*8100*/  FMUL.FTZ R121, R193, R200 ;  /* 0x000000c8c1797220 */ /* 0x000fe20000410000 */
[C---:B------:R-:W-:Y:S01]  /*8110*/  FMUL.FTZ R222, R189.reuse, -R202 ;  /* 0x800000cabdde7220 */ /* 0x040fe20000410000 */
[----:B------:R-:W-:Y:S01]  /*8120*/  FMUL.FTZ R189, R189, -R204 ;  /* 0x800000ccbdbd7220 */ /* 0x000fe20000410000 */
[-C--:B------:R-:W-:Y:S01]  /*8130*/  FMUL.FTZ R193, R193, R208.reuse ;  /* 0x000000d0c1c17220 */ /* 0x080fe20000410000 */
[----:B------:R-:W-:Y:S01]  /*8140*/  FFMA.FTZ R220, R194, R208, -R121 ;  /* 0x000000d0c2dc7223 */ /* 0x000fe20000010879 */
[C---:B------:R-:W-:Y:S01]  /*8150*/  FFMA.FTZ R226, R191.reuse, R204, R222 ;  /* 0x000000ccbfe27223 */ /* 0x040fe200000100de */
[----:B------:R-:W-:Y:S01]  /*8160*/  FFMA.FTZ R189, R191, R202, -R189 ;  /* 0x000000cabfbd7223 */ /* 0x000fe200000108bd */
[-C--:B-1----:R-:W-:Y:S01]  /*8170*/  FFMA.FTZ R121, R219, R14.reuse, -R210 ;  /* 0x0000000edb797223 */ /* 0x082fe200000108d2 */
[----:B------:R-:W-:Y:S01]  /*8180*/  FMUL.FTZ R222, R221, R14 ;  /* 0x0000000eddde7220 */ /* 0x000fe20000410000 */
[----:B------:R-:W-:Y:S01]  /*8190*/  FADD.FTZ R210, -R199, R226 ;  /* 0x000000e2c7d27221 */ /* 0x000fe20000010100 */
[----:B------:R-:W-:Y:S01]  /*81a0*/  FADD.FTZ R198, R198, R189 ;  /* 0x000000bdc6c67221 */ /* 0x000fe20000010000 */
[----:B------:R-:W-:Y:S01]  /*81b0*/  FMUL.FTZ R14, R221, R13 ;  /* 0x0000000ddd0e7220 */ /* 0x000fe20000410000 */
[----:B------:R-:W-:Y:S01]  /*81c0*/  FFMA.FTZ R226, R219, R15, R222 ;  /* 0x0000000fdbe27223 */ /* 0x000fe200000100de */
[C---:B------:R-:W-:Y:S01]  /*81d0*/  FMUL.FTZ R228, R185.reuse, -R210 ;  /* 0x800000d2b9e47220 */ /* 0x040fe20000410000 */
[----:B------:R-:W-:Y:S01]  /*81e0*/  FMUL.FTZ R185, R185, -R198 ;  /* 0x800000c6b9b97220 */ /* 0x000fe20000410000 */
[-C--:B------:R-:W-:Y:S01]  /*81f0*/  FMUL.FTZ R222, R221, R12.reuse ;  /* 0x0000000cddde7220 */ /* 0x080fe20000410000 */
[----:B------:R-:W-:Y:S01]  /*8200*/  FFMA.FTZ R12, R219, R12, -R14 ;  /* 0x0000000cdb0c7223 */ /* 0x000fe2000001080e */
[C---:B------:R-:W-:Y:S01]  /*8210*/  FFMA.FTZ R15, R181.reuse, R198, -R228 ;  /* 0x000000c6b50f7223 */ /* 0x040fe200000108e4 */
[----:B------:R-:W-:Y:S01]  /*8220*/  FFMA.FTZ R14, R181, R210, R185 ;  /* 0x000000d2b50e7223 */ /* 0x000fe200000100b9 */
        /* <DEDUP_REMOVED lines=10> */
[C---:B------:R-:W-:Y:S01]  /*82d0*/  FFMA.FTZ R63, R168.reuse, R187, R222 ;  /* 0x000000bba83f7223 */ /* 0x040fe200000100de */
[----:B------:R-:W-:Y:S01]  /*82e0*/  FFMA.FTZ R220, R93, R178, R192 ;  /* 0x000000b25ddc7223 */ /* 0x000fe200000100c0 */
[----:B------:R-:W-:Y:S01]  /*82f0*/  FFMA.FTZ R192, R168, R181, -R121 ;  /* 0x000000b5a8c07223 */ /* 0x000fe20000010879 */
[----:B0-----:R-:W-:Y:S01]  /*8300*/  FADD.FTZ R15, R223, R226 ;  /* 0x000000e2df0f7221 */ /* 0x001fe20000010000 */
[----:B------:R-:W-:Y:S01]  /*8310*/  FADD.FTZ R172, -R172, R63 ;  /* 0x0000003facac7221 */ /* 0x000fe20000010100 */
[----:B------:R-:W-:Y:S01]  /*8320*/  FFMA.FTZ R222, R95, R180, R220 ;  /* 0x000000b45fde7223 */ /* 0x000fe200000100dc */
[----:B------:R-:W-:Y:S01]  /*8330*/  FFMA.FTZ R220, R0, -R33, RZ ;  /* 0x8000002100dc7223 */ /* 0x000fe200000100ff */
[----:B------:R-:W-:Y:S01]  /*8340*/  FADD.FTZ R168, R173, R192 ;  /* 0x000000c0ada87221 */ /* 0x000fe20000010000 */
[----:B------:R0:W-:Y:S01]  /*8350*/  @!P0 STS.128 [R111+0x1980], R12 ;  /* 0x0019800c6f008388 */ /* 0x0001e20000000c00 */
        /* <DEDUP_REMOVED lines=8> */
[----:B------:R-:W-:Y:S01]  /*83e0*/  FMUL.FTZ R121, R31, R212 ;  /* 0x000000d41f797220 */ /* 0x000fe20000410000 */
[----:B------:R-:W-:Y:S01]  /*83f0*/  FFMA.FTZ R220, R95, -R32, R220 ;  /* 0x800000205fdc7223 */ /* 0x000fe200000100dc */
[----:B------:R-:W-:Y:S01]  /*8400*/  FADD.FTZ R167, -R167, R192 ;  /* 0x000000c0a7a77221 */ /* 0x000fe20000010100 */
[----:B------:R-:W-:Y:S01]  /*8410*/  FADD.FTZ R163, R164, R163 ;  /* 0x000000a3a4a37221 */ /* 0x000fe20000010000 */
[----:B------:R-:W-:Y:S01]  /*8420*/  FFMA.FTZ R121, R30, R206, R121 ;  /* 0x000000ce1e797223 */ /* 0x000fe20000010079 */
[----:B------:R-:W-:Y:S01]  /*8430*/  FFMA.FTZ R220, R97, -R159, R220 ;  /* 0x8000009f61dc7223 */ /* 0x000fe200000100dc */
[----:B------:R-:W-:Y:S01]  /*8440*/  FFMA.FTZ R191, R147, -R64, R176 ;  /* 0x8000004093bf7223 */ /* 0x000fe200000100b0 */
[----:B0-----:R-:W-:Y:S01]  /*8450*/  FFMA.FTZ R12, R100, R177, R63 ;  /* 0x000000b1640c7223 */ /* 0x001fe2000001003f */
        /* <DEDUP_REMOVED lines=8> */
[----:B------:R-:W-:Y:S01]  /*84e0*/  FFMA.FTZ R15, R99, -R154, R220 ;  /* 0x8000009a630f7223 */ /* 0x000fe200000100dc */
[----:B------:R-:W-:Y:S01]  /*84f0*/  FADD.FTZ R158, R158, R13 ;  /* 0x0000000d9e9e7221 */ /* 0x000fe20000010000 */
[----:B------:R-:W-:Y:S01]  /*8500*/  FADD.FTZ R153, -R153, R144 ;  /* 0x0000009099997221 */ /* 0x000fe20000010100 */
[----:B------:R-:W-:Y:S01]  /*8510*/  FFMA.FTZ R14, R103, R196, R12 ;  /* 0x000000c4670e7223 */ /* 0x000fe2000001000c */
[----:B------:R-:W-:Y:S01]  /*8520*/  FFMA.FTZ R12, R100, -R161, R15 ;  /* 0x800000a1640c7223 */ /* 0x000fe2000001000f */
[----:B------:R-:W-:Y:S01]  /*8530*/  FFMA.FTZ R180, R143, -R60, R180 ;  /* 0x8000003c8fb47223 */ /* 0x000fe200000100b4 */
[----:B------:R-:W-:Y:S01]  /*8540*/  FFMA.FTZ R182, R141, -R58, R182 ;  /* 0x8000003a8db67223 */ /* 0x000fe200000100b6 */
[----:B------:R-:W-:Y:S01]  /*8550*/  FFMA.FTZ R13, R105, R214, R14 ;  /* 0x000000d6690d7223 */ /* 0x000fe2000001000e */
[----:B------:R-:W-:Y:S01]  /*8560*/  FFMA.FTZ R15, R101, -R156, R12 ;  /* 0x8000009c650f7223 */ /* 0x000fe2000001000c */
[-C--:B------:R-:W-:Y:S01]  /*8570*/  FMUL.FTZ R14, R31, R137.reuse ;  /* 0x000000891f0e7220 */ /* 0x080fe20000410000 */
[----:B------:R-:W-:Y:S01]  /*8580*/  FFMA.FTZ R12, R30, R137, -R63 ;  /* 0x000000891e0c7223 */ /* 0x000fe2000001083f */
[----:B------:R-:W-:Y:S01]  /*8590*/  FFMA.FTZ R144, R106, R135, R13 ;  /* 0x000000876a907223 */ /* 0x000fe2000001000d */
[----:B------:R-:W-:Y:S01]  /*85a0*/  FMUL.FTZ R13, R29, -R153 ;  /* 0x800000991d0d7220 */ /* 0x000fe20000410000 */
[----:B------:R-:W-:Y:S01]  /*85b0*/  FFMA.FTZ R146, R30, R125, R14 ;  /* 0x0000007d1e927223 */ /* 0x000fe2000001000e */
[----:B------:R-:W-:Y:S01]  /*85c0*/  FMUL.FTZ R164, R127, R12 ;  /* 0x0000000c7fa47220 */ /* 0x000fe20000410000 */
[----:B------:R-:W-:Y:S01]  /*85d0*/  FFMA.FTZ R14, R102, -R3, R15 ;  /* 0x80000003660e7223 */ /* 0x000fe2000001000f */
[-C--:B------:R-:W-:Y:S01]  /*85e0*/  FMUL.FTZ R12, R29, -R158.reuse ;  /* 0x8000009e1d0c7220 */ /* 0x080fe20000410000 */
[C---:B------:R-:W-:Y:S01]  /*85f0*/  FFMA.FTZ R13, R132.reuse, R158, -R13 ;  /* 0x0000009e840d7223 */ /* 0x040fe2000001080d */
[----:B------:R-:W-:Y:S01]  /*8600*/  FFMA.FTZ R135, R129, -R44, R135 ;  /* 0x8000002c81877223 */ /* 0x000fe20000010087 */
[----:B------:R-:W-:Y:S01]  /*8610*/  FFMA.FTZ R14, R103, -R190, R14 ;  /* 0x800000be670e7223 */ /* 0x000fe2000001000e */
[----:B------:R-:W-:Y:S01]  /*8620*/  FFMA.FTZ R165, R132, R153, R12 ;  /* 0x0000009984a57223 */ /* 0x000fe2000001000c */
[-C--:B------:R-:W-:Y:S01]  /*8630*/  FMUL.FTZ R132, R137, R44.reuse ;  /* 0x0000002c89847220 */ /* 0x080fe20000410000 */
[----:B------:R-:W-:Y:S01]  /*8640*/  FADD.FTZ R29, R150, R13 ;  /* 0x0000000d961d7221 */ /* 0x000fe20000010000 */
[----:B------:R-:W-:Y:S01]  /*8650*/  FFMA.FTZ R13, R105, -R131, R14 ;  /* 0x80000083690d7223 */ /* 0x000fe2000001000e */
[----:B------:R-:W-:Y:S01]  /*8660*/  FADD.FTZ R165, -R148, R165 ;  /* 0x000000a594a57221 */ /* 0x000fe20000010100 */
[----:B------:R-:W-:Y:S01]  /*8670*/  FMUL.FTZ R12, R125, R44 ;  /* 0x0000002c7d0c7220 */ /* 0x000fe20000410000 */
[----:B------:R-:W-:Y:S01]  /*8680*/  FMUL.FTZ R14, R127, R132 ;  /* 0x000000847f0e7220 */ /* 0x000fe20000410000 */
[----:B------:R-:W-:Y:S01]  /*8690*/  FFMA.FTZ R164, R135, R146, R164 ;  /* 0x0000009287a47223 */ /* 0x000fe200000100a4 */
[----:B------:R-:W-:Y:S01]  /*86a0*/  FMUL.FTZ R15, R134, -R29 ;  /* 0x8000001d860f7220 */ /* 0x000fe20000410000 */
[----:B------:R-:W-:Y:S01]  /*86b0*/  FFMA.FTZ R146, R106, -R127, R13 ;  /* 0x8000007f6a927223 */ /* 0x000fe2000001000d */
[-C--:B------:R-:W-:Y:S01]  /*86c0*/  FMUL.FTZ R134, R134, -R165.reuse ;  /* 0x800000a586867220 */ /* 0x080fe20000410000 */
[----:B------:R-:W-:Y:S01]  /*86d0*/  FADD.FTZ R86, R12, R86 ;  /* 0x000000560c567221 */ /* 0x000fe20000010000 */
[-C--:B------:R-:W-:Y:S01]  /*86e0*/  FMUL.FTZ R13, R127, R12.reuse ;  /* 0x0000000c7f0d7220 */ /* 0x080fe20000410000 */
[----:B------:R-:W-:Y:S01]  /*86f0*/  FFMA.FTZ R12, R135, R12, R14 ;  /* 0x0000000c870c7223 */ /* 0x000fe2000001000e */
[C---:B------:R-:W-:Y:S01]  /*8700*/  FFMA.FTZ R14, R136.reuse, R165, R15 ;  /* 0x000000a5880e7223 */ /* 0x040fe2000001000f */
[----:B------:R-:W-:Y:S01]  /*8710*/  FFMA.FTZ R173, R136, R29, -R134 ;  /* 0x0000001d88ad7223 */ /* 0x000fe20000010886 */
[----:B------:R-:W-:Y:S01]  /*8720*/  FMUL.FTZ R15, R31, R206 ;  /* 0x000000ce1f0f7220 */ /* 0x000fe20000410000 */
[----:B------:R-:W-:Y:S01]  /*8730*/  FFMA.FTZ R13, R135, R132, -R13 ;  /* 0x00000084870d7223 */ /* 0x000fe2000001080d */
[----:B------:R-:W-:Y:S01]  /*8740*/  FADD.FTZ R185, -R151, R14 ;  /* 0x0000000e97b97221 */ /* 0x000fe20000010100 */
[----:B------:R-:W-:Y:S01]  /*8750*/  FADD.FTZ R173, R152, R173 ;  /* 0x000000ad98ad7221 */ /* 0x000fe20000010000 */
[----:B------:R-:W-:Y:S01]  /*8760*/  FFMA.FTZ R135, R129, R125, R164 ;  /* 0x0000007d81877223 */ /* 0x000fe200000100a4 */
[----:B------:R-:W-:-:S02]  /*8770*/  HADD2.F32 R127, -RZ, R5.H0_H0 ;  /* 0x20000005ff7f7230 */ /* 0x000fc40000004100 */
[C---:B------:R-:W-:Y:S01]  /*8780*/  FMUL.FTZ R63, R138.reuse, -R185 ;  /* 0x800000b98a3f7220 */ /* 0x040fe20000410000 */
[----:B------:R-:W-:Y:S01]  /*8790*/  FMUL.FTZ R138, R138, -R173 ;  /* 0x800000ad8a8a7220 */ /* 0x000fe20000410000 */
[----:B------:R-:W-:Y:S01]  /*87a0*/  FMUL.FTZ R125, R212, R46 ;  /* 0x0000002ed47d7220 */ /* 0x000fe20000410000 */
[----:B------:R-:W-:Y:S01]  /*87b0*/  FFMA.FTZ R134, R30, R212, -R15 ;  /* 0x000000d41e867223 */ /* 0x000fe2000001080f */
[-C--:B------:R-:W-:Y:S01]  /*87c0*/  FMUL.FTZ R14, R206, R46.reuse ;  /* 0x0000002ece0e7220 */ /* 0x080fe20000410000 */
[C---:B------:R-:W-:Y:S01]  /*87d0*/  FFMA.FTZ R189, R140.reuse, R185, R138 ;  /* 0x000000b98cbd7223 */ /* 0x040fe2000001008a */
[----:B------:R-:W-:Y:S01]  /*87e0*/  FFMA.FTZ R63, R140, R173, -R63 ;  /* 0x000000ad8c3f7223 */ /* 0x000fe2000001083f */
[----:B------:R-:W-:Y:S01]  /*87f0*/  FFMA.FTZ R132, R127, -R46, R214 ;  /* 0x8000002e7f847223 */ /* 0x000fe200000100d6 */
[C---:B------:R-:W-:Y:S01]  /*8800*/  FMUL.FTZ R15, R131.reuse, R125 ;  /* 0x0000007d830f7220 */ /* 0x040fe20000410000 */
[C---:B------:R-:W-:Y:S01]  /*8810*/  FMUL.FTZ R123, R131.reuse, R134 ;  /* 0x00000086837b7220 */ /* 0x040fe20000410000 */
[----:B------:R-:W-:Y:S01]  /*8820*/  FADD.FTZ R189, -R160, R189 ;  /* 0x000000bda0bd7221 */ /* 0x000fe20000010100 */
[-C--:B------:R-:W-:Y:S01]  /*8830*/  FMUL.FTZ R131, R131, R14.reuse ;  /* 0x0000000e83837220 */ /* 0x080fe20000410000 */
[----:B------:R-:W-:Y:S01]  /*8840*/  FADD.FTZ R162, R162, R63 ;  /* 0x0000003fa2a27221 */ /* 0x000fe20000010000 */
[----:B------:R-:W-:Y:S01]  /*8850*/  FADD.FTZ R67, R14, R67 ;  /* 0x000000430e437221 */ /* 0x000fe20000010000 */
[----:B------:R-:W-:Y:S01]  /*8860*/  FFMA.FTZ R14, R132, R14, R15 ;  /* 0x0000000e840e7223 */ /* 0x000fe2000001000f */
[----:B------:R-:W-:Y:S01]  /*8870*/  FMUL.FTZ R134, R142, -R189 ;  /* 0x800000bd8e867220 */ /* 0x000fe20000410000 */
[----:B------:R-:W-:Y:S01]  /*8880*/  FFMA.FTZ R15, R132, R125, -R131 ;  /* 0x0000007d840f7223 */ /* 0x000fe20000010883 */
[----:B------:R-:W-:Y:S01]  /*8890*/  FMUL.FTZ R142, R142, -R162 ;  /* 0x800000a28e8e7220 */ /* 0x000fe20000410000 */
[----:B------:R-:W-:Y:S01]  /*88a0*/  FMUL.FTZ R63, R31, R207 ;  /* 0x000000cf1f3f7220 */ /* 0x000fe20000410000 */
[----:B------:R-:W-:-:S02]  /*88b0*/  HADD2.F32 R125, -RZ, R6.H0_H0 ;  /* 0x20000006ff7d7230 */ /* 0x000fc40000004100 */
[-C--:B------:R-:W-:Y:S01]  /*88c0*/  FMUL.FTZ R140, R207, R42.reuse ;  /* 0x0000002acf8c7220 */ /* 0x080fe20000410000 */
[----:B------:R-:W-:Y:S01]  /*88d0*/  FMUL.FTZ R136, R209, R42 ;  /* 0x0000002ad1887220 */ /* 0x000fe20000410000 */
[----:B------:R-:W-:Y:S01]  /*88e0*/  FFMA.FTZ R193, R149, R189, R142 ;  /* 0x000000bd95c17223 */ /* 0x000fe2000001008e */
[----:B------:R-:W-:Y:S01]  /*88f0*/  FFMA.FTZ R138, R30, R209, -R63 ;  /* 0x000000d11e8a7223 */ /* 0x000fe2000001083f */
[C---:B------:R-:W-:Y:S01]  /*8900*/  FFMA.FTZ R199, R107.reuse, -R133, R146 ;  /* 0x800000856bc77223 */ /* 0x040fe20000010092 */
[----:B------:R-:W-:Y:S01]  /*8910*/  FFMA.FTZ R63, R107, R218, R144 ;  /* 0x000000da6b3f7223 */ /* 0x000fe20000010090 */
[----:B------:R-:W-:Y:S01]  /*8920*/  FFMA.FTZ R201, R125, -R42, R218 ;  /* 0x8000002a7dc97223 */ /* 0x000fe200000100da */
[C---:B------:R-:W-:Y:S01]  /*8930*/  FMUL.FTZ R146, R133.reuse, R140 ;  /* 0x0000008c85927220 */ /* 0x040fe20000410000 */
[----:B------:R-:W-:Y:S01]  /*8940*/  FMUL.FTZ R144, R133, R136 ;  /* 0x0000008885907220 */ /* 0x000fe20000410000 */
[----:B------:R-:W-:Y:S01]  /*8950*/  FFMA.FTZ R134, R149, R162, -R134 ;  /* 0x000000a295867223 */ /* 0x000fe20000010886 */
[----:B------:R-:W-:Y:S01]  /*8960*/  FADD.FTZ R193, -R174, R193 ;  /* 0x000000c1aec17221 */ /* 0x000fe20000010100 */
[----:B------:R-:W-:Y:S01]  /*8970*/  FADD.FTZ R82, R140, R82 ;  /* 0x000000528c527221 */ /* 0x000fe20000010000 */
[C---:B------:R-:W-:Y:S01]  /*8980*/  FFMA.FTZ R142, R201.reuse, R136, -R146 ;  /* 0x00000088c98e7223 */ /* 0x040fe20000010892 */
[----:B------:R-:W-:Y:S01]  /*8990*/  FFMA.FTZ R140, R201, R140, R144 ;  /* 0x0000008cc98c7223 */ /* 0x000fe20000010090 */
        /* <DEDUP_REMOVED lines=9> */
[----:B------:R-:W-:Y:S01]  /*8a30*/  FFMA.FTZ R132, R132, R121, R123 ;  /* 0x0000007984847223 */ /* 0x000fe2000001007b */
[-C--:B------:R-:W-:Y:S01]  /*8a40*/  FFMA.FTZ R123, R191, R148.reuse, -R150 ;  /* 0x00000094bf7b7223 */ /* 0x080fe20000010896 */
        /* <DEDUP_REMOVED lines=11> */
[-C--:B------:R-:W-:Y:S01]  /*8b00*/  FFMA.FTZ R146, R178, R131.reuse, -R133 ;  /* 0x00000083b2927223 */ /* 0x080fe20000010885 */
[----:B------:R-:W-:Y:S01]  /*8b10*/  FFMA.FTZ R148, R149, R144, -R148 ;  /* 0x0000009095947223 */ /* 0x000fe20000010894 */
[----:B------:R-:W-:Y:S01]  /*8b20*/  FMUL.FTZ R131, R157, R131 ;  /* 0x000000839d837220 */ /* 0x000fe20000410000 */
[----:B------:R-:W-:Y:S01]  /*8b30*/  FMUL.FTZ R133, R32, R205 ;  /* 0x000000cd20857220 */ /* 0x000fe20000410000 */
[----:B------:R-:W-:Y:S01]  /*8b40*/  FMUL.FTZ R211, R163, R56 ;  /* 0x00000038a3d37220 */ /* 0x000fe20000410000 */
[----:B------:R-:W-:Y:S01]  /*8b50*/  FADD.FTZ R148, RZ, R148 ;  /* 0x00000094ff947221 */ /* 0x000fe20000010000 */
[----:B------:R-:W-:Y:S01]  /*8b60*/  FFMA.FTZ R144, R178, R203, R131 ;  /* 0x000000cbb2907223 */ /* 0x000fe20000010083 */
[----:B------:R-:W-:Y:S01]  /*8b70*/  FMUL.FTZ R131, R165, R60 ;  /* 0x0000003ca5837220 */ /* 0x000fe20000410000 */
[----:B------:R-:W-:-:S02]  /*8b80*/  HADD2.F32 R137, -RZ, R11.H0_H0 ;  /* 0x2000000bff897230 */ /* 0x000fc40000004100 */
        /* <DEDUP_REMOVED lines=8> */
[-C--:B------:R-:W-:Y:S01]  /*8c10*/  FMUL.FTZ R131, R159, R133.reuse ;  /* 0x000000859f837220 */ /* 0x080fe20000410000 */
[----:B------:R-:W-:Y:S01]  /*8c20*/  FFMA.FTZ R184, R139, -R56, R184 ;  /* 0x800000388bb87223 */ /* 0x000fe200000100b8 */
[-C--:B------:R-:W-:Y:S01]  /*8c30*/  FMUL.FTZ R150, R159, R144.reuse ;  /* 0x000000909f967220 */ /* 0x080fe20000410000 */
[----:B------:R-:W-:Y:S01]  /*8c40*/  FADD.FTZ R121, R121, R146 ;  /* 0x0000009279797221 */ /* 0x000fe20000010000 */
[C---:B------:R-:W-:Y:S01]  /*8c50*/  FFMA.FTZ R146, R182.reuse, R144, R131 ;  /* 0x00000090b6927223 */ /* 0x040fe20000010083 */
[----:B------:R-:W-:Y:S01]  /*8c60*/  FMUL.FTZ R131, R167, R56 ;  /* 0x00000038a7837220 */ /* 0x000fe20000410000 */
[----:B------:R-:W-:Y:S01]  /*8c70*/  FFMA.FTZ R150, R182, R133, -R150 ;  /* 0x00000085b6967223 */ /* 0x000fe20000010896 */
[----:B------:R-:W-:Y:S01]  /*8c80*/  FMUL.FTZ R133, R154, R211 ;  /* 0x000000d39a857220 */ /* 0x000fe20000410000 */
[----:B------:R-:W-:Y:S01]  /*8c90*/  FADD.FTZ R121, R121, R146 ;  /* 0x0000009279797221 */ /* 0x000fe20000010000 */
[-C--:B------:R-:W-:Y:S01]  /*8ca0*/  FMUL.FTZ R146, R168, R54.reuse ;  /* 0x00000036a8927220 */ /* 0x080fe20000410000 */
[----:B------:R-:W-:Y:S01]  /*8cb0*/  FADD.FTZ R123, R123, R148 ;  /* 0x000000947b7b7221 */ /* 0x000fe20000010000 */
[----:B------:R-:W-:Y:S01]  /*8cc0*/  FADD.FTZ R84, R135, R84 ;  /* 0x0000005487547221 */ /* 0x000fe20000010000 */
[-C--:B------:R-:W-:Y:S01]  /*8cd0*/  FFMA.FTZ R177, R137, -R54.reuse, R177 ;  /* 0x8000003689b17223 */ /* 0x080fe200000100b1 */
[----:B------:R-:W-:Y:S01]  /*8ce0*/  FMUL.FTZ R160, R172, R54 ;  /* 0x00000036aca07220 */ /* 0x000fe20000410000 */
[----:B------:R-:W-:Y:S01]  /*8cf0*/  FMUL.FTZ R148, R161, R146 ;  /* 0x00000092a1947220 */ /* 0x000fe20000410000 */
[----:B------:R-:W-:Y:S01]  /*8d00*/  FFMA.FTZ R152, R184, R131, -R133 ;  /* 0x00000083b8987223 */ /* 0x000fe20000010885 */
[----:B------:R-:W-:-:S02]  /*8d10*/  HADD2.F32 R135, -RZ, R11.H1_H1 ;  /* 0x3000000bff877230 */ /* 0x000fc40000004100 */
[----:B------:R-:W-:Y:S01]  /*8d20*/  FMUL.FTZ R131, R154, R131 ;  /* 0x000000839a837220 */ /* 0x000fe20000410000 */
[----:B------:R-:W-:Y:S01]  /*8d30*/  FMUL.FTZ R213, R181, R52 ;  /* 0x00000034b5d57220 */ /* 0x000fe20000410000 */
[----:B------:R-:W-:Y:S01]  /*8d40*/  FFMA.FTZ R164, R177, R160, -R148 ;  /* 0x000000a0b1a47223 */ /* 0x000fe20000010894 */
[-C--:B------:R-:W-:Y:S01]  /*8d50*/  FMUL.FTZ R133, R187, R52.reuse ;  /* 0x00000034bb857220 */ /* 0x080fe20000410000 */
[----:B------:R-:W-:Y:S01]  /*8d60*/  FFMA.FTZ R148, R184, R211, R131 ;  /* 0x000000d3b8947223 */ /* 0x000fe20000010083 */
[----:B------:R-:W-:Y:S01]  /*8d70*/  FFMA.FTZ R186, R135, -R52, R186 ;  /* 0x8000003487ba7223 */ /* 0x000fe200000100ba */
        /* <DEDUP_REMOVED lines=8> */
[----:B------:R-:W-:-:S02]  /*8e00*/  HADD2.F32 R133, -RZ, R4.H0_H0 ;  /* 0x20000004ff857230 */ /* 0x000fc40000004100 */
[----:B------:R-:W-:Y:S01]  /*8e10*/  FADD.FTZ R121, R121, R160 ;  /* 0x000000a079797221 */ /* 0x000fe20000010000 */
[----:B------:R-:W-:Y:S01]  /*8e20*/  FFMA.FTZ R148, R186, R213, R131 ;  /* 0x000000d5ba947223 */ /* 0x000fe20000010083 */
[----:B------:R-:W-:Y:S01]  /*8e30*/  FADD.FTZ R164, R123, R164 ;  /* 0x000000a47ba47221 */ /* 0x000fe20000010000 */
[----:B------:R-:W-:Y:S02]  /*8e40*/  HADD2.F32 R131, -RZ, R4.H1_H1 ;  /* 0x30000004ff837230 */ /* 0x000fe40000004100 */
[----:B------:R-:W-:Y:S01]  /*8e50*/  FFMA.FTZ R160, R108, R215, R63 ;  /* 0x000000d76ca07223 */ /* 0x000fe2000001003f */
[----:B------:R-:W-:Y:S01]  /*8e60*/  FADD.FTZ R121, R121, R148 ;  /* 0x0000009479797221 */ /* 0x000fe20000010000 */
[-C--:B------:R-:W-:Y:S01]  /*8e70*/  FMUL.FTZ R148, R198, R50.reuse ;  /* 0x00000032c6947220 */ /* 0x080fe20000410000 */
[----:B------:R-:W-:Y:S02]  /*8e80*/  HADD2.F32 R123, -RZ, R6.H1_H1 ;  /* 0x30000006ff7b7230 */ /* 0x000fe40000004100 */
[----:B------:R-:W-:Y:S01]  /*8e90*/  FFMA.FTZ R188, R133, -R50, R188 ;  /* 0x8000003285bc7223 */ /* 0x000fe200000100bc */
[----:B------:R-:W-:Y:S01]  /*8ea0*/  FMUL.FTZ R166, R195, R40 ;  /* 0x00000028c3a67220 */ /* 0x000fe20000410000 */
[----:B------:R-:W-:Y:S01]  /*8eb0*/  FMUL.FTZ R219, R202, R48 ;  /* 0x00000030cadb7220 */ /* 0x000fe20000410000 */
[----:B------:R-:W-:Y:S01]  /*8ec0*/  FMUL.FTZ R63, R210, R50 ;  /* 0x00000032d23f7220 */ /* 0x000fe20000410000 */
[----:B------:R-:W-:Y:S01]  /*8ed0*/  FMUL.FTZ R223, R3, R148 ;  /* 0x0000009403df7220 */ /* 0x000fe20000410000 */
        /* <DEDUP_REMOVED lines=9> */
[----:B------:R-:W-:Y:S01]  /*8f70*/  FADD.FTZ R65, R152, R65 ;  /* 0x0000004198417221 */ /* 0x000fe20000010000 */
[-C--:B------:R-:W-:Y:S01]  /*8f80*/  FFMA.FTZ R150, R215, R152.reuse, R150 ;  /* 0x00000098d7967223 */ /* 0x080fe20000010096 */
[----:B------:R-:W-:Y:S01]  /*8f90*/  FMUL.FTZ R174, R217, R152 ;  /* 0x00000098d9ae7220 */ /* 0x000fe20000410000 */
        /* <DEDUP_REMOVED lines=8> */
[----:B------:R-:W-:Y:S01]  /*9020*/  FADD.FTZ R164, R164, R227 ;  /* 0x000000e3a4a47221 */ /* 0x000fe20000010000 */
[----:B------:R-:W-:Y:S01]  /*9030*/  FMUL.FTZ R63, R179, R38 ;  /* 0x00000026b33f7220 */ /* 0x000fe20000410000 */
[----:B------:R-:W-:Y:S01]  /*9040*/  FADD.FTZ R225, R152, R225 ;  /* 0x000000e198e17221 */ /* 0x000fe20000010000 */
[----:B------:R-:W-:Y:S01]  /*9050*/  FFMA.FTZ R223, R109, R208, R160 ;  /* 0x000000d06ddf7223 */ /* 0x000fe200000100a0 */
[----:B------:R-:W-:Y:S01]  /*9060*/  FADD.FTZ R164, R164, R15 ;  /* 0x0000000fa4a47221 */ /* 0x000fe20000010000 */
[C---:B------:R-:W-:Y:S01]  /*9070*/  FMUL.FTZ R229, R200.reuse, R221 ;  /* 0x000000ddc8e57220 */ /* 0x040fe20000410000 */
[----:B------:R-:W-:Y:S01]  /*9080*/  FFMA.FTZ R208, R121, -R38, R208 ;  /* 0x8000002679d07223 */ /* 0x000fe200000100d0 */
[-C--:B------:R-:W-:Y:S01]  /*9090*/  FMUL.FTZ R152, R200, R63.reuse ;  /* 0x0000003fc8987220 */ /* 0x080fe20000410000 */
[----:B------:R-:W-:Y:S01]  /*90a0*/  FADD.FTZ R225, R225, R14 ;  /* 0x0000000ee1e17221 */ /* 0x000fe20000010000 */
[----:B------:R-:W-:Y:S01]  /*90b0*/  FADD.FTZ R13, R164, R13 ;  /* 0x0000000da40d7221 */ /* 0x000fe20000010000 */
[----:B------:R-:W-:Y:S01]  /*90c0*/  FADD.FTZ R80, R63, R80 ;  /* 0x000000503f507221 */ /* 0x000fe20000010000 */
[C---:B------:R-:W-:Y:S01]  /*90d0*/  FFMA.FTZ R229, R208.reuse, R63, R229 ;  /* 0x0000003fd0e57223 */ /* 0x040fe200000100e5 */
[----:B------:R-:W-:Y:S01]  /*90e0*/  FFMA.FTZ R152, R208, R221, -R152 ;  /* 0x000000ddd0987223 */ /* 0x000fe20000010898 */
[----:B------:R-:W-:-:S02]  /*90f0*/  HADD2.F32 R63, -RZ, R7.H1_H1 ;  /* 0x30000007ff3f7230 */ /* 0x000fc40000004100 */
[----:B------:R-:W-:Y:S01]  /*9100*/  FMUL.FTZ R15, R171, R36 ;  /* 0x00000024ab0f7220 */ /* 0x000fe20000410000 */
[----:B------:R-:W-:Y:S01]  /*9110*/  FADD.FTZ R221, RZ, R194 ;  /* 0x000000c2ffdd7221 */ /* 0x000fe20000010000 */
[----:B------:R-:W-:Y:S01]  /*9120*/  FADD.FTZ R225, R225, R12 ;  /* 0x0000000ce1e17221 */ /* 0x000fe20000010000 */
[----:B------:R-:W-:Y:S01]  /*9130*/  FFMA.FTZ R174, R215, R166, -R174 ;  /* 0x000000a6d7ae7223 */ /* 0x000fe200000108ae */
[----:B------:R-:W-:Y:S01]  /*9140*/  FMUL.FTZ R14, R2, R36 ;  /* 0x00000024020e7220 */ /* 0x000fe20000410000 */
[----:B------:R-:W-:Y:S01]  /*9150*/  FADD.FTZ R13, R13, R142 ;  /* 0x0000008e0d0d7221 */ /* 0x000fe20000010000 */
[----:B------:R-:W-:Y:S01]  /*9160*/  FFMA.FTZ R223, R110, R170, R223 ;  /* 0x000000aa6edf7223 */ /* 0x000fe200000100df */
[----:B------:R-:W-:Y:S01]  /*9170*/  FMUL.FTZ R227, R221, R15 ;  /* 0x0000000fdde37220 */ /* 0x000fe20000410000 */
[----:B------:R-:W-:Y:S01]  /*9180*/  FFMA.FTZ R170, R63, -R36, R170 ;  /* 0x800000243faa7223 */ /* 0x000fe200000100aa */
[----:B------:R-:W-:Y:S01]  /*9190*/  FADD.FTZ R225, R225, R140 ;  /* 0x0000008ce1e17221 */ /* 0x000fe20000010000 */
[-C--:B------:R-:W-:Y:S01]  /*91a0*/  FMUL.FTZ R231, R221, R14.reuse ;  /* 0x0000000edde77220 */ /* 0x080fe20000410000 */
[----:B------:R-:W-:Y:S01]  /*91b0*/  FADD.FTZ R13, R13, R174 ;  /* 0x000000ae0d0d7221 */ /* 0x000fe20000010000 */
[----:B------:R-:W-:Y:S01]  /*91c0*/  FADD.FTZ R61, R14, R61 ;  /* 0x0000003d0e3d7221 */ /* 0x000fe20000010000 */
[----:B------:R-:W-:Y:S01]  /*91d0*/  FFMA.FTZ R227, R170, R14, R227 ;  /* 0x0000000eaae37223 */ /* 0x000fe200000100e3 */
[----:B------:R-:W-:Y:S01]  /*91e0*/  FADD.FTZ R150, R225, R150 ;  /* 0x00000096e1967221 */ /* 0x000fe20000010000 */
[----:B------:R-:W-:Y:S01]  /*91f0*/  FFMA.FTZ R12, R108, -R217, R199 ;  /* 0x800000d96c0c7223 */ /* 0x000fe200000100c7 */
[----:B------:R-:W-:Y:S01]  /*9200*/  FFMA.FTZ R14, R170, R15, -R231 ;  /* 0x0000000faa0e7223 */ /* 0x000fe200000108e7 */
[----:B------:R-:W-:Y:S01]  /*9210*/  FADD.FTZ R13, R13, R152 ;  /* 0x000000980d0d7221 */ /* 0x000fe20000010000 */
[----:B------:R-:W-:Y:S01]  /*9220*/  FADD.FTZ R150, R150, R229 ;  /* 0x000000e596967221 */ /* 0x000fe20000010000 */
[----:B------:R-:W-:Y:S01]  /*9230*/  FFMA.FTZ R15, R109, -R200, R12 ;  /* 0x800000c86d0f7223 */ /* 0x000fe2000001000c */
[----:B------:R-:W-:Y:S01]  /*9240*/  FMUL.FTZ R209, R31, R209 ;  /* 0x000000d11fd17220 */ /* 0x000fe20000410000 */
[----:B------:R-:W-:Y:S01]  /*9250*/  FADD.FTZ R152, R13, R14 ;  /* 0x0000000e0d987221 */ /* 0x000fe20000010000 */
[----:B------:R-:W-:Y:S01]  /*9260*/  FADD.FTZ R12, R150, R227 ;  /* 0x000000e3960c7221 */ /* 0x000fe20000010000 */
[----:B------:R-:W-:Y:S01]  /*9270*/  FFMA.FTZ R142, R110, -R221, R15 ;  /* 0x800000dd6e8e7223 */ /* 0x000fe2000001000f */
[C---:B------:R-:W-:Y:S01]  /*9280*/  FFMA.FTZ R209, R30.reuse, R207, R209 ;  /* 0x000000cf1ed17223 */ /* 0x040fe200000100d1 */
[C---:B------:R-:W-:Y:S01]  /*9290*/  FMUL.FTZ R15, R31.reuse, R197 ;  /* 0x000000c51f0f7220 */ /* 0x040fe20000410000 */
[----:B------:R-:W0:Y:S01]  /*92a0*/  SHFL.DOWN PT, R150, R152, 0x1, 0x1f ;  /* 0x08201f0098967f89 */ /* 0x000e2200000e0000 */
[----:B------:R-:W-:Y:S01]  /*92b0*/  FMUL.FTZ R13, R31, R202 ;  /* 0x000000ca1f0d7220 */ /* 0x000fe20000410000 */
[----:B------:R-:W-:Y:S01]  /*92c0*/  FFMA.FTZ R138, R201, R209, R138 ;  /* 0x000000d1c98a7223 */ /* 0x000fe2000001008a */
[CC--:B------:R-:W-:Y:S01]  /*92d0*/  FFMA.FTZ R14, R30.reuse, R195.reuse, -R15 ;  /* 0x000000c31e0e7223 */ /* 0x0c0fe2000001080f */
[----:B------:R-:W1:Y:S01]  /*92e0*/  SHFL.DOWN PT, R160, R142, 0x1, 0x1f ;  /* 0x08201f008ea07f89 */ /* 0x000e6200000e0000 */
[CC--:B------:R-:W-:Y:S01]  /*92f0*/  FFMA.FTZ R15, R30.reuse, R204.reuse, -R13 ;  /* 0x000000cc1e0f7223 */ /* 0x0c0fe2000001080d */
[----:B------:R-:W-:Y:S01]  /*9300*/  FMUL.FTZ R13, R31, R204 ;  /* 0x000000cc1f0d7220 */ /* 0x000fe20000410000 */
[----:B------:R-:W-:Y:S01]  /*9310*/  FFMA.FTZ R132, R127, R206, R132 ;  /* 0x000000ce7f847223 */ /* 0x000fe20000010084 */
[----:B------:R-:W2:Y:S01]  /*9320*/  SHFL.DOWN PT, R225, R223, 0x1, 0x1f ;  /* 0x08201f00dfe17f89 */ /* 0x000ea200000e0000 */
[----:B------:R-:W-:Y:S01]  /*9330*/  FMUL.FTZ R195, R31, R195 ;  /* 0x000000c31fc37220 */ /* 0x000fe20000410000 */
[----:B------:R-:W-:Y:S01]  /*9340*/  FFMA.FTZ R199, R30, R202, R13 ;  /* 0x000000ca1ec77223 */ /* 0x000fe2000001000d */
[----:B------:R-:W-:Y:S01]  /*9350*/  MOV R13, R152 ;  /* 0x00000098000d7202 */ /* 0x000fe20000000f00 */
[----:B------:R-:W3:Y:S01]  /*9360*/  SHFL.DOWN PT, R209, R12, 0x1, 0x1f ;  /* 0x08201f000cd17f89 */ /* 0x000ee200000e0000 */
[----:B------:R-:W-:Y:S01]  /*9370*/  FMUL.FTZ R201, R190, R15 ;  /* 0x0000000fbec97220 */ /* 0x000fe20000410000 */
[----:B------:R-:W-:Y:S01]  /*9380*/  FMUL.FTZ R140, R217, R14 ;  /* 0x0000000ed98c7220 */ /* 0x000fe20000410000 */
[----:B------:R-:W-:Y:S01]  /*9390*/  FADD.FTZ R59, R132, R59 ;  /* 0x0000003b843b7221 */ /* 0x000fe20000010000 */
[----:B------:R-:W-:Y:S01]  /*93a0*/  MOV R15, R142 ;  /* 0x0000008e000f7202 */ /* 0x000fe20000000f00 */
[----:B------:R-:W-:Y:S01]  /*93b0*/  FFMA.FTZ R132, R30, R197, R195 ;  /* 0x000000c51e847223 */ /* 0x000fe200000100c3 */
[----:B------:R-:W-:Y:S01]  /*93c0*/  MOV R14, R223 ;  /* 0x000000df000e7202 */ /* 0x000fe20000000f00 */
[----:B------:R-:W-:Y:S01]  /*93d0*/  FFMA.FTZ R138, R125, R207, R138 ;  /* 0x000000cf7d8a7223 */ /* 0x000fe2000001008a */
[----:B------:R-:W-:Y:S01]  /*93e0*/  FFMA.FTZ R196, R196, R199, R201 ;  /* 0x000000c7c4c47223 */ /* 0x000fe200000100c9 */
[----:B------:R-:W-:Y:S01]  /*93f0*/  FFMA.FTZ R132, R215, R132, R140 ;  /* 0x00000084d7847223 */ /* 0x000fe2000001008c */
[----:B------:R-:W-:Y:S01]  /*9400*/  FMUL.FTZ R199, R31, R179 ;  /* 0x000000b31fc77220 */ /* 0x000fe20000410000 */
[----:B------:R-:W-:Y:S01]  /*9410*/  FADD.FTZ R57, R138, R57 ;  /* 0x000000398a397221 */ /* 0x000fe20000010000 */
[----:B0-----:R-:W-:Y:S01]  /*9420*/  @!P4 FADD.FTZ R13, R13, R150 ;  /* 0x000000960d0dc221 */ /* 0x001fe20000010000 */
[C---:B------:R-:W-:Y:S01]  /*9430*/  FMUL.FTZ R195, R31.reuse, R198 ;  /* 0x000000c61fc37220 */ /* 0x040fe20000410000 */
[----:B------:R-:W-:Y:S01]  /*9440*/  FMUL.FTZ R138, R31, R183 ;  /* 0x000000b71f8a7220 */ /* 0x000fe20000410000 */
[----:B------:R-:W-:Y:S01]  /*9450*/  FFMA.FTZ R197, R123, R197, R132 ;  /* 0x000000c57bc57223 */ /* 0x000fe20000010084 */
[----:B-1----:R-:W-:Y:S01]  /*9460*/  @!P4 FADD.FTZ R15, R15, R160 ;  /* 0x000000a00f0fc221 */ /* 0x002fe20000010000 */
[----:B------:R-:W0:Y:S01]  /*9470*/  SHFL.DOWN PT, R140, R13, 0x2, 0x1f ;  /* 0x08401f000d8c7f89 */ /* 0x000e2200000e0000 */
[C---:B------:R-:W-:Y:S01]  /*9480*/  FFMA.FTZ R199, R30.reuse, R183, -R199 ;  /* 0x000000b71ec77223 */ /* 0x040fe200000108c7 */
[-C--:B------:R-:W-:Y:S01]  /*9490*/  FFMA.FTZ R132, R30, R210.reuse, -R195 ;  /* 0x000000d21e847223 */ /* 0x080fe200000108c3 */
        /* <DEDUP_REMOVED lines=8> */
[----:B------:R-:W-:Y:S01]  /*9520*/  FMUL.FTZ R3, R3, R132 ;  /* 0x0000008403037220 */ /* 0x000fe20000410000 */
[----:B------:R-:W3:Y:S01]  /*9530*/  SHFL.DOWN PT, R201, R12, 0x2, 0x1f ;  /* 0x08401f000cc97f89 */ /* 0x000ee200000e0000 */
[----:B------:R-:W-:Y:S01]  /*9540*/  FADD.FTZ R88, R197, R88 ;  /* 0x00000058c5587221 */ /* 0x000fe20000010000 */
[----:B------:R-:W-:Y:S01]  /*9550*/  FMUL.FTZ R199, R200, R199 ;  /* 0x000000c7c8c77220 */ /* 0x000fe20000410000 */
[----:B------:R-:W-:Y:S01]  /*9560*/  FFMA.FTZ R188, R188, R195, R3 ;  /* 0x000000c3bcbc7223 */ /* 0x000fe20000010003 */
[----:B------:R-:W-:Y:S01]  /*9570*/  FMUL.FTZ R3, R31, R2 ;  /* 0x000000021f037220 */ /* 0x000fe20000410000 */
[----:B------:R-:W-:Y:S01]  /*9580*/  FFMA.FTZ R196, R131, R202, R196 ;  /* 0x000000ca83c47223 */ /* 0x000fe200000100c4 */
[----:B------:R-:W-:Y:S01]  /*9590*/  FFMA.FTZ R208, R208, R183, R199 ;  /* 0x000000b7d0d07223 */ /* 0x000fe200000100c7 */
[----:B------:R-:W-:Y:S01]  /*95a0*/  FFMA.FTZ R183, R133, R198, R188 ;  /* 0x000000c685b77223 */ /* 0x000fe200000100bc */
[C---:B------:R-:W-:Y:S01]  /*95b0*/  FFMA.FTZ R132, R30.reuse, R171, -R3 ;  /* 0x000000ab1e847223 */ /* 0x040fe20000010803 */
[C---:B------:R-:W-:Y:S01]  /*95c0*/  FMUL.FTZ R3, R31.reuse, R181 ;  /* 0x000000b51f037220 */ /* 0x040fe20000410000 */
[----:B------:R-:W-:Y:S01]  /*95d0*/  FMUL.FTZ R171, R31, R171 ;  /* 0x000000ab1fab7220 */ /* 0x000fe20000410000 */
[----:B------:R-:W-:Y:S01]  /*95e0*/  FFMA.FTZ R208, R121, R179, R208 ;  /* 0x000000b379d07223 */ /* 0x000fe200000100d0 */
[----:B0-----:R-:W-:Y:S01]  /*95f0*/  @!P4 FADD.FTZ R13, R13, R140 ;  /* 0x0000008c0d0dc221 */ /* 0x001fe20000010000 */
[-C--:B------:R-:W-:Y:S01]  /*9600*/  FFMA.FTZ R3, R30, R187.reuse, -R3 ;  /* 0x000000bb1e037223 */ /* 0x080fe20000010803 */
        /* <DEDUP_REMOVED lines=17> */
[----:B------:R-:W-:Y:S01]  /*9720*/  FFMA.FTZ R171, R63, R2, R170 ;  /* 0x000000023fab7223 */ /* 0x000fe200000100aa */
[-C--:B------:R-:W-:Y:S01]  /*9730*/  FFMA.FTZ R2, R30, R172.reuse, -R3 ;  /* 0x000000ac1e027223 */ /* 0x080fe20000010803 */
[----:B------:R-:W-:Y:S01]  /*9740*/  FMUL.FTZ R3, R31, R172 ;  /* 0x000000ac1f037220 */ /* 0x000fe20000410000 */
[----:B------:R-:W-:Y:S01]  /*9750*/  FFMA.FTZ R181, R135, R181, R186 ;  /* 0x000000b587b57223 */ /* 0x000fe200000100ba */
        /* <DEDUP_REMOVED lines=8> */
[----:B------:R-:W-:Y:S01]  /*97e0*/  FMUL.FTZ R2, R31, R163 ;  /* 0x000000a31f027220 */ /* 0x000fe20000410000 */
[----:B------:R-:W-:Y:S01]  /*97f0*/  FADD.FTZ R69, R146, R69 ;  /* 0x0000004592457221 */ /* 0x000fe20000010000 */
[----:B-1----:R-:W-:Y:S01]  /*9800*/  @!P4 FADD.FTZ R15, R15, R140 ;  /* 0x0000008c0f0fc221 */ /* 0x002fe20000010000 */
[----:B------:R-:W-:Y:S01]  /*9810*/  FFMA.FTZ R132, R177, R132, R138 ;  /* 0x00000084b1847223 */ /* 0x000fe2000001008a */
[----:B------:R-:W0:Y:S01]  /*9820*/  SHFL.DOWN PT, R140, R13, 0x8, 0x1f ;  /* 0x09001f000d8c7f89 */ /* 0x000e2200000e0000 */
[-C--:B------:R-:W-:Y:S01]  /*9830*/  FFMA.FTZ R3, R30, R167.reuse, -R2 ;  /* 0x000000a71e037223 */ /* 0x080fe20000010802 */
[----:B--2---:R-:W-:Y:S01]  /*9840*/  @!P4 FADD.FTZ R14, R14, R197 ;  /* 0x000000c50e0ec221 */ /* 0x004fe20000010000 */
[----:B------:R-:W-:Y:S01]  /*9850*/  FFMA.FTZ R132, R137, R168, R132 ;  /* 0x000000a889847223 */ /* 0x000fe20000010084 */
[----:B------:R-:W1:Y:S01]  /*9860*/  SHFL.DOWN PT, R142, R15, 0x8, 0x1f ;  /* 0x09001f000f8e7f89 */ /* 0x000e6200000e0000 */
[C---:B------:R-:W-:Y:S01]  /*9870*/  FMUL.FTZ R167, R31.reuse, R167 ;  /* 0x000000a71fa77220 */ /* 0x040fe20000410000 */
[----:B---3--:R-:W-:Y:S01]  /*9880*/  @!P4 FADD.FTZ R12, R12, R195 ;  /* 0x000000c30c0cc221 */ /* 0x008fe20000010000 */
[----:B------:R-:W-:Y:S01]  /*9890*/  ISETP.GT.AND P4, PT, R72, 0x17, PT ;  /* 0x000000174800780c */ /* 0x000fe20003f84270 */
[----:B------:R-:W2:Y:S01]  /*98a0*/  SHFL.DOWN PT, R183, R14, 0x8, 0x1f ;  /* 0x09001f000eb77f89 */ /* 0x000ea200000e0000 */
[----:B------:R-:W-:Y:S01]  /*98b0*/  FADD.FTZ R119, R132, R119 ;  /* 0x0000007784777221 */ /* 0x000fe20000010000 */
[----:B------:R-:W-:Y:S01]  /*98c0*/  FMUL.FTZ R161, R154, R3 ;  /* 0x000000039aa17220 */ /* 0x000fe20000410000 */
[----:B------:R-:W-:Y:S01]  /*98d0*/  FFMA.FTZ R167, R30, R163, R167 ;  /* 0x000000a31ea77223 */ /* 0x000fe200000100a7 */
[----:B------:R-:W3:Y:S01]  /*98e0*/  SHFL.DOWN PT, R179, R12, 0x8, 0x1f ;  /* 0x09001f000cb37f89 */ /* 0x000ee200000e0000 */
[----:B------:R-:W-:Y:S01]  /*98f0*/  FMUL.FTZ R3, R31, R158 ;  /* 0x0000009e1f037220 */ /* 0x000fe20000410000 */
[----:B------:R-:W-:Y:S01]  /*9900*/  FADD.FTZ R120, R181, R120 ;  /* 0x00000078b5787221 */ /* 0x000fe20000010000 */
[----:B------:R-:W-:Y:S01]  /*9910*/  FFMA.FTZ R184, R184, R167, R161 ;  /* 0x000000a7b8b87223 */ /* 0x000fe200000100a1 */
[----:B------:R-:W-:Y:S01]  /*9920*/  FADD.FTZ R90, R171, R90 ;  /* 0x0000005aab5a7221 */ /* 0x000fe20000010000 */
[CC--:B------:R-:W-:Y:S01]  /*9930*/  FFMA.FTZ R2, R30.reuse, R153.reuse, -R3 ;  /* 0x000000991e027223 */ /* 0x0c0fe20000010803 */
[----:B------:R-:W-:Y:S01]  /*9940*/  FMUL.FTZ R153, R31, R153 ;  /* 0x000000991f997220 */ /* 0x000fe20000410000 */
[----:B------:R-:W-:Y:S01]  /*9950*/  FFMA.FTZ R184, R139, R163, R184 ;  /* 0x000000a38bb87223 */ /* 0x000fe200000100b8 */
[----:B------:R-:W-:Y:S01]  /*9960*/  FMUL.FTZ R3, R31, R29 ;  /* 0x0000001d1f037220 */ /* 0x000fe20000410000 */
[----:B------:R-:W-:Y:S01]  /*9970*/  FMUL.FTZ R159, R159, R2 ;  /* 0x000000029f9f7220 */ /* 0x000fe20000410000 */
[C---:B------:R-:W-:Y:S01]  /*9980*/  FFMA.FTZ R153, R30.reuse, R158, R153 ;  /* 0x0000009e1e997223 */ /* 0x040fe20000010099 */
[----:B------:R-:W-:Y:S01]  /*9990*/  FMUL.FTZ R2, R31, R162 ;  /* 0x000000a21f027220 */ /* 0x000fe20000410000 */
[----:B0-----:R-:W-:Y:S01]  /*99a0*/  @!P4 FADD.FTZ R13, R13, R140 ;  /* 0x0000008c0d0dc221 */ /* 0x001fe20000010000 */
[----:B------:R-:W-:Y:S01]  /*99b0*/  FFMA.FTZ R3, R30, R165, -R3 ;  /* 0x000000a51e037223 */ /* 0x000fe20000010803 */
[----:B------:R-:W-:Y:S01]  /*99c0*/  FFMA.FTZ R182, R182, R153, R159 ;  /* 0x00000099b6b67223 */ /* 0x000fe2000001009f */
[----:B------:R-:W-:Y:S01]  /*99d0*/  FFMA.FTZ R2, R30, R189, -R2 ;  /* 0x000000bd1e027223 */ /* 0x000fe20000010802 */
[----:B-1----:R-:W-:Y:S01]  /*99e0*/  @!P4 FADD.FTZ R15, R15, R142 ;  /* 0x0000008e0f0fc221 */ /* 0x002fe20000010000 */
[----:B------:R-:W0:Y:S01]  /*99f0*/  SHFL.DOWN PT, R132, R13, 0x10, 0x1f ;  /* 0x0a001f000d847f89 */ /* 0x000e2200000e0000 */
[----:B------:R-:W-:Y:S01]  /*9a00*/  FMUL.FTZ R153, R32, R3 ;  /* 0x0000000320997220 */ /* 0x000fe20000410000 */
[----:B------:R-:W-:Y:S01]  /*9a10*/  FMUL.FTZ R3, R31, R173 ;  /* 0x000000ad1f037220 */ /* 0x000fe20000410000 */
[----:B--2---:R-:W-:Y:S01]  /*9a20*/  @!P4 FADD.FTZ R14, R14, R183 ;  /* 0x000000b70e0ec221 */ /* 0x004fe20000010000 */
[----:B------:R-:W1:Y:S01]  /*9a30*/  SHFL.DOWN PT, R140, R15, 0x10, 0x1f ;  /* 0x0a001f000f8c7f89 */ /* 0x000e6200000e0000 */
[----:B------:R-:W-:Y:S01]  /*9a40*/  FMUL.FTZ R138, R155, R2 ;  /* 0x000000029b8a7220 */ /* 0x000fe20000410000 */
[----:B------:R-:W-:Y:S01]  /*9a50*/  FFMA.FTZ R32, R30, R185, -R3 ;  /* 0x000000b91e207223 */ /* 0x000fe20000010803 */
[----:B---3--:R-:W-:Y:S01]  /*9a60*/  @!P4 FADD.FTZ R12, R12, R179 ;  /* 0x000000b30c0cc221 */ /* 0x008fe20000010000 */
[----:B------:R-:W2:Y:S01]  /*9a70*/  SHFL.DOWN PT, R163, R14, 0x10, 0x1f ;  /* 0x0a001f000ea37f89 */ /* 0x000ea200000e0000 */
[----:B------:R-:W-:Y:S01]  /*9a80*/  ISETP.GT.AND P4, PT, R72, 0xf, PT ;  /* 0x0000000f4800780c */ /* 0x000fe20003f84270 */
[----:B------:R-:W-:Y:S01]  /*9a90*/  FMUL.FTZ R3, R31, R169 ;  /* 0x000000a91f037220 */ /* 0x000fe20000410000 */
[----:B------:R-:W-:Y:S01]  /*9aa0*/  FMUL.FTZ R157, R157, R32 ;  /* 0x000000209d9d7220 */ /* 0x000fe20000410000 */
[----:B------:R-:W3:Y:S01]  /*9ab0*/  SHFL.DOWN PT, R161, R12, 0x10, 0x1f ;  /* 0x0a001f000ca17f89 */ /* 0x000ee200000e0000 */
[C---:B------:R-:W-:Y:S01]  /*9ac0*/  FMUL.FTZ R165, R31.reuse, R165 ;  /* 0x000000a51fa57220 */ /* 0x040fe20000410000 */
[C---:B------:R-:W-:Y:S01]  /*9ad0*/  FMUL.FTZ R189, R31.reuse, R189 ;  /* 0x000000bd1fbd7220 */ /* 0x040fe20000410000 */
[-C--:B------:R-:W-:Y:S01]  /*9ae0*/  FMUL.FTZ R2, R31, R193.reuse ;  /* 0x000000c11f027220 */ /* 0x080fe20000410000 */
[C---:B------:R-:W-:Y:S01]  /*9af0*/  FFMA.FTZ R32, R30.reuse, R193, -R3 ;  /* 0x000000c11e207223 */ /* 0x040fe20000010803 */
[C---:B------:R-:W-:Y:S01]  /*9b00*/  FFMA.FTZ R165, R30.reuse, R29, R165 ;  /* 0x0000001d1ea57223 */ /* 0x040fe200000100a5 */
[----:B------:R-:W-:Y:S01]  /*9b10*/  FFMA.FTZ R159, R141, R158, R182 ;  /* 0x0000009e8d9f7223 */ /* 0x000fe200000100b6 */
[----:B------:R-:W-:Y:S01]  /*9b20*/  FFMA.FTZ R2, R30, R169, R2 ;  /* 0x000000a91e027223 */ /* 0x000fe20000010002 */
[----:B------:R-:W-:Y:S01]  /*9b30*/  FMUL.FTZ R32, R33, R32 ;  /* 0x0000002021207220 */ /* 0x000fe20000410000 */
[----:B------:R-:W-:Y:S01]  /*9b40*/  FFMA.FTZ R180, R180, R165, R153 ;  /* 0x000000a5b4b47223 */ /* 0x000fe20000010099 */
[----:B------:R-:W-:Y:S01]  /*9b50*/  FADD.FTZ R122, R211, R122 ;  /* 0x0000007ad37a7221 */ /* 0x000fe20000010000 */
[----:B------:R-:W-:Y:S01]  /*9b60*/  FADD.FTZ R73, R144, R73 ;  /* 0x0000004990497221 */ /* 0x000fe20000010000 */
[----:B0-----:R-:W-:Y:S01]  /*9b70*/  @!P4 FADD.FTZ R13, R13, R132 ;  /* 0x000000840d0dc221 */ /* 0x001fe20000010000 */
[----:B------:R-:W-:Y:S01]  /*9b80*/  FMUL.FTZ R132, R31, R185 ;  /* 0x000000b91f847220 */ /* 0x000fe20000410000 */
[----:B------:R-:W-:Y:S01]  /*9b90*/  FFMA.FTZ R2, R149, R2, R32 ;  /* 0x0000000295027223 */ /* 0x000fe20000010020 */
[----:B------:R-:W-:Y:S01]  /*9ba0*/  FFMA.FTZ R180, R143, R29, R180 ;  /* 0x0000001d8fb47223 */ /* 0x000fe200000100b4 */
        /* <DEDUP_REMOVED lines=32> */
.L_x_14201:
[----:B------:R-:W-:Y:S05]  /*9db0*/  BSYNC B0 ;  /* 0x0000000000007941 */ /* 0x000fea0003800000 */
.L_x_14200:
        /* <DEDUP_REMOVED lines=14> */
.L_x_14187:
[----:B------:R-:W-:Y:S01]  /*9ea0*/  BAR.SYNC.DEFER_BLOCKING 0x0 ;  /* 0x0000000000007b1d */ /* 0x000fe20000010000 */
[----:B------:R-:W-:-:S04]  /*9eb0*/  SHF.L.U32 R0, R74, 0x1, RZ ;  /* 0x000000014a007819 */ /* 0x000fc800000006ff */
[----:B------:R-:W-:-:S03]  /*9ec0*/  LOP3.LUT R63, R0, 0xffffffc0, RZ, 0xc0, !PT ;  /* 0xffffffc0003f7812 */ /* 0x000fc600078ec0ff */
[----:B------:R-:W1:Y:S01]  /*9ed0*/  S2UR UR5, SR_CgaCtaId ;  /* 0x00000000000579c3 */ /* 0x000e620000008800 */
[----:B------:R-:W-:-:S05]  /*9ee0*/  LOP3.LUT R63, R63, 0x1f, R74, 0xf8, !PT ;  /* 0x0000001f3f3f7812 */ /* 0x000fca00078ef84a */
[----:B------:R-:W-:Y:S01]  /*9ef0*/  IMAD.WIDE R2, R63, 0x10, R16 ;  /* 0x000000103f027825 */ /* 0x000fe200078e0210 */
[----:B------:R-:W-:Y:S01]  /*9f00*/  UMOV UR4, 0x400 ;  /* 0x0000040000047882 */ /* 0x000fe20000000000 */
[----:B0-----:R-:W0:Y:S03]  /*9f10*/  LDC.64 R36, c[0x0][0x388] ;  /* 0x0000e200ff247b82 */ /* 0x001e260000000a00 */
[----:B------:R-:W2:Y:S04]  /*9f20*/  LDG.E.128 R8, desc[UR14][R2.64] ;  /* 0x0000000e02087981 */ /* 0x000ea8000c1e1d00 */
[----:B------:R-:W3:Y:S01]  /*9f30*/  LDG.E.128 R12, desc[UR14][R2.64+0x200] ;  /* 0x0002000e020c7981 */ /* 0x000ee2000c1e1d00 */
[----:B------:R-:W-:Y:S01]  /*9f40*/  F2FP.F16.F32.PACK_AB R27, R61, R80 ;  /* 0x000000503d1b723e */ /* 0x000fe200000000ff */
[----:B-1----:R-:W-:Y:S01]  /*9f50*/  ULEA UR4, UR5, UR4, 0x18 ;  /* 0x0000000405047291 */ /* 0x002fe2000f8ec03f */
[----:B------:R-:W-:-:S02]  /*9f60*/  F2FP.F16.F32.PACK_AB R26, R65, R82 ;  /* 0x00000052411a723e */ /* 0x000fc400000000ff */
[----:B------:R-:W-:-:S03]  /*9f70*/  IADD3 R42, R43, -0x1, RZ ;  /* 0xffffffff2b2a7810 */ /* 0x000fc60007ffe0ff */
[C---:B------:R-:W-:Y:S02]  /*9f80*/  LEA R40, R72.reuse, UR4, 0x4 ;  /* 0x0000000448287c11 */ /* 0x040fe4000f8e20ff */
[----:B------:R-:W-:Y:S01]  /*9f90*/  LEA R38, R72, UR4, 0x5 ;  /* 0x0000000448267c11 */ /* 0x000fe2000f8e28ff */
[----:B------:R-:W-:Y:S02]  /*9fa0*/  ULDC.64 UR4, c[0x0][0x390] ;  /* 0x0000e40000047ab9 */ /* 0x000fe40000000a00 */
[----:B--2---:R-:W-:Y:S04]  /*9fb0*/  STS.128 [R40], R8 ;  /* 0x0000000828007388 */ /* 0x004fe80000000c00 */
[----:B---3--:R-:W-:Y:S01]  /*9fc0*/  STS.128 [R40+0x200], R12 ;  /* 0x0002000c28007388 */ /* 0x008fe20000000c00 */
[----:B------:R-:W-:-:S03]  /*9fd0*/  NOP ;  /* 0x0000000000007918 */ /* 0x000fc60000000000 */
[----:B------:R-:W1:Y:S04]  /*9fe0*/  LDS.128 R4, [R38] ;  /* 0x0000000026047984 */ /* 0x000e680000000c00 */
[----:B------:R-:W2:Y:S01]  /*9ff0*/  LDS.128 R8, [R38+0x10] ;  /* 0x0000100026087984 */ /* 0x000ea20000000c00 */
[--C-:B-1----:R-:W-:Y:S02]  /*a000*/  HADD2.F32 R0, -RZ, R4.reuse.H0_H0 ;  /* 0x20000004ff007230 */ /* 0x102fe40000004100 */
[----:B------:R-:W-:Y:S02]  /*a010*/  HADD2.F32 R4, -RZ, R4.H1_H1 ;  /* 0x30000004ff047230 */ /* 0x000fe40000004100 */
[--C-:B------:R-:W-:Y:S02]  /*a020*/  HADD2.F32 R2, -RZ, R5.reuse.H1_H1 ;  /* 0x30000005ff027230 */ /* 0x100fe40000004100 */
[----:B------:R-:W-:Y:S01]  /*a030*/  FADD.FTZ R3, R0, R49 ;  /* 0x0000003100037221 */ /* 0x000fe20000010000 */
[----:B------:R-:W-:-:S02]  /*a040*/  HADD2.F32 R0, -RZ, R5.H0_H0 ;  /* 0x20000005ff007230 */ /* 0x000fc40000004100 */
[--C-:B------:R-:W-:Y:S01]  /*a050*/  FADD.FTZ R4, R4, R49.reuse ;  /* 0x0000003104047221 */ /* 0x100fe20000010000 */
[--C-:B------:R-:W-:Y:S02]  /*a060*/  HADD2.F32 R12, -RZ, R6.reuse.H0_H0 ;  /* 0x20000006ff0c7230 */ /* 0x100fe40000004100 */
[--C-:B------:R-:W-:Y:S01]  /*a070*/  FADD.FTZ R2, R2, R49.reuse ;  /* 0x0000003102027221 */ /* 0x100fe20000010000 */
[----:B------:R-:W-:Y:S01]  /*a080*/  BAR.SYNC.DEFER_BLOCKING 0x0 ;  /* 0x0000000000007b1d */ /* 0x000fe20000010000 */
[----:B------:R-:W-:Y:S01]  /*a090*/  FSETP.GTU.FTZ.AND P2, PT, R3, 20, PT ;  /* 0x41a000000300780b */ /* 0x000fe20003f5c000 */
[--C-:B------:R-:W-:Y:S01]  /*a0a0*/  FADD.FTZ R5, R0, R49.reuse ;  /* 0x0000003100057221 */ /* 0x100fe20000010000 */
[----:B------:R-:W-:Y:S01]  /*a0b0*/  FSETP.GTU.FTZ.AND P3, PT, R4, 20, PT ;  /* 0x41a000000400780b */ /* 0x000fe20003f7c000 */
[----:B------:R-:W-:Y:S01]  /*a0c0*/  HADD2.F32 R6, -RZ, R6.H1_H1 ;  /* 0x30000006ff067230 */ /* 0x000fe20000004100 */
[----:B------:R-:W-:Y:S01]  /*a0d0*/  FSETP.GTU.FTZ.AND P5, PT, R2, 20, PT ;  /* 0x41a000000200780b */ /* 0x000fe20003fbc000 */
[----:B------:R-:W-:Y:S01]  /*a0e0*/  FADD.FTZ R14, R12, R49 ;  /* 0x000000310c0e7221 */ /* 0x000fe20000010000 */
[----:B------:R-:W-:-:S02]  /*a0f0*/  FSETP.GTU.FTZ.AND P4, PT, R5, 20, PT ;  /* 0x41a000000500780b */ /* 0x000fc40003f9c000 */
[--C-:B------:R-:W-:Y:S01]  /*a100*/  FADD.FTZ R24, R6, R49.reuse ;  /* 0x0000003106187221 */ /* 0x100fe20000010000 */
[--C-:B--2---:R-:W-:Y:S01]  /*a110*/  HADD2.F32 R6, -RZ, R8.reuse.H0_H0 ;  /* 0x20000008ff067230 */ /* 0x104fe20000004100 */
[----:B------:R-:W-:Y:S01]  /*a120*/  FSETP.GTU.FTZ.AND P6, PT, R14, 20, PT ;  /* 0x41a000000e00780b */ /* 0x000fe20003fdc000 */
[----:B------:R-:W-:Y:S02]  /*a130*/  HADD2.F32 R8, -RZ, R8.H1_H1 ;  /* 0x30000008ff087230 */ /* 0x000fe40000004100 */
[----:B------:R-:W-:Y:S01]  /*a140*/  @!P2 FMUL.FTZ R0, R3, -1.4426950216293334961 ;  /* 0xbfb8aa3b0300a820 */ /* 0x000fe20000410000 */
[----:B------:R-:W-:Y:S01]  /*a150*/  FSETP.GTU.FTZ.AND P0, PT, R24, 20, PT ;  /* 0x41a000001800780b */ /* 0x000fe20003f1c000 */
[----:B------:R-:W-:Y:S01]  /*a160*/  @!P3 FMUL.FTZ R3, R4, -1.4426950216293334961 ;  /* 0xbfb8aa3b0403b820 */ /* 0x000fe20000410000 */
[--C-:B------:R-:W-:Y:S01]  /*a170*/  FADD.FTZ R6, R6, R49.reuse ;  /* 0x0000003106067221 */ /* 0x100fe20000010000 */
[----:B------:R-:W-:Y:S02]  /*a180*/  FADD.FTZ R8, R8, R49 ;  /* 0x0000003108087221 */ /* 0x000fe40000010000 */
[----:B------:R-:W1:Y:S01]  /*a190*/  @!P2 MUFU.EX2 R0, R0 ;  /* 0x000000000000a308 */ /* 0x000e620000000800 */
[----:B------:R-:W-:Y:S01]  /*a1a0*/  @!P4 FMUL.FTZ R4, R5, -1.4426950216293334961 ;  /* 0xbfb8aa3b0504c820 */ /* 0x000fe20000410000 */
[----:B------:R-:W-:-:S06]  /*a1b0*/  @!P5 FMUL.FTZ R5, R2, -1.4426950216293334961 ;  /* 0xbfb8aa3b0205d820 */ /* 0x000fcc0000410000 */
[----:B------:R-:W2:Y:S08]  /*a1c0*/  @!P3 MUFU.EX2 R3, R3 ;  /* 0x000000030003b308 */ /* 0x000eb00000000800 */
[----:B------:R-:W3:Y:S01]  /*a1d0*/  @!P4 MUFU.EX2 R4, R4 ;  /* 0x000000040004c308 */ /* 0x000ee20000000800 */
[----:B-1----:R-:W-:Y:S01]  /*a1e0*/  @!P2 FADD.FTZ R2, R0, 1 ;  /* 0x3f8000000002a421 */ /* 0x002fe20000010000 */
[----:B------:R-:W-:-:S05]  /*a1f0*/  HADD2.F32 R0, -RZ, R7.H0_H0 ;  /* 0x20000007ff007230 */ /* 0x000fca0000004100 */
[----:B------:R-:W-:Y:S01]  /*a200*/  FADD.FTZ R25, R0, R49 ;  /* 0x0000003100197221 */ /* 0x000fe20000010000 */
[----:B------:R1:W4:Y:S01]  /*a210*/  @!P2 MUFU.RCP R13, R2 ;  /* 0x00000002000da308 */ /* 0x0003220000001000 */
[----:B--2---:R-:W-:Y:S01]  /*a220*/  @!P3 FADD.FTZ R3, R3, 1 ;  /* 0x3f8000000303b421 */ /* 0x004fe20000010000 */
[----:B------:R-:W-:Y:S02]  /*a230*/  @!P6 FMUL.FTZ R0, R14, -1.4426950216293334961 ;  /* 0xbfb8aa3b0e00e820 */ /* 0x000fe40000410000 */
[----:B------:R-:W-:-:S04]  /*a240*/  FSETP.GTU.FTZ.AND P1, PT, R25, 20, PT ;  /* 0x41a000001900780b */ /* 0x000fc80003f3c000 */
[----:B------:R2:W5:Y:S01]  /*a250*/  @!P3 MUFU.RCP R12, R3 ;  /* 0x00000003000cb308 */ /* 0x0005620000001000 */
[----:B-1----:R-:W-:Y:S02]  /*a260*/  HADD2.F32 R2, -RZ, R7.H1_H1 ;  /* 0x30000007ff027230 */ /* 0x002fe40000004100 */
[----:B---3--:R-:W-:-:S03]  /*a270*/  @!P4 FADD.FTZ R4, R4, 1 ;  /* 0x3f8000000404c421 */ /* 0x008fc60000010000 */
[----:B------:R-:W-:Y:S01]  /*a280*/  FADD.FTZ R7, R2, R49 ;  /* 0x0000003102077221 */ /* 0x000fe20000010000 */
[----:B------:R-:W-:Y:S01]  /*a290*/  @!P0 FMUL.FTZ R2, R24, -1.4426950216293334961 ;  /* 0xbfb8aa3b18028820 */ /* 0x000fe20000410000 */
[----:B------:R1:W3:Y:S01]  /*a2a0*/  @!P4 MUFU.RCP R15, R4 ;  /* 0x00000004000fc308 */ /* 0x0002e20000001000 */
[----:B----4-:R-:W-:Y:S01]  /*a2b0*/  @!P2 FMUL.FTZ R92, R92, R13 ;  /* 0x0000000d5c5ca220 */ /* 0x010fe20000410000 */
[----:B--2---:R-:W-:Y:S01]  /*a2c0*/  @!P1 FMUL.FTZ R3, R25, -1.4426950216293334961 ;  /* 0xbfb8aa3b19039820 */ /* 0x004fe20000410000 */
[----:B------:R-:W-:Y:S02]  /*a2d0*/  FSETP.GTU.FTZ.AND P2, PT, R7, 20, PT ;  /* 0x41a000000700780b */ /* 0x000fe40003f5c000 */
[----:B------:R-:W-:Y:S02]  /*a2e0*/  F2FP.F16.F32.PACK_AB R25, R86, R67 ;  /* 0x000000435619723e */ /* 0x000fe400000000ff */
[----:B------:R-:W-:Y:S01]  /*a2f0*/  F2FP.F16.F32.PACK_AB R24, R78, R55 ;  /* 0x000000374e18723e */ /* 0x000fe200000000ff */
[----:B------:R-:W2:Y:S01]  /*a300*/  @!P5 MUFU.EX2 R5, R5 ;  /* 0x000000050005d308 */ /* 0x000ea20000000800 */
[----:B-----5:R-:W-:Y:S01]  /*a310*/  @!P3 FMUL.FTZ R79, R79, R12 ;  /* 0x0000000c4f4fb220 */ /* 0x020fe20000410000 */
[----:B------:R-:W-:Y:S01]  /*a320*/  FSETP.GTU.FTZ.AND P3, PT, R6, 20, PT ;  /* 0x41a000000600780b */ /* 0x000fe20003f7c000 */
[----:B------:R-:W4:Y:S01]  /*a330*/  LDC.64 R54, c[0x0][0x3e0] ;  /* 0x0000f800ff367b82 */ /* 0x000f220000000a00 */
[----:B------:R5:W-:Y:S04]  /*a340*/  STS.128 [R38+0x10], R24 ;  /* 0x0000101826007388 */ /* 0x000be80000000c00 */
[----:B-1----:R-:W-:Y:S01]  /*a350*/  @!P2 FMUL.FTZ R4, R7, -1.4426950216293334961 ;  /* 0xbfb8aa3b0704a820 */ /* 0x002fe20000410000 */
[----:B------:R-:W1:Y:S01]  /*a360*/  @!P0 MUFU.EX2 R2, R2 ;  /* 0x0000000200028308 */ /* 0x000e620000000800 */
[----:B---3--:R-:W-:Y:S01]  /*a370*/  @!P4 FMUL.FTZ R114, R114, R15 ;  /* 0x0000000f7272c220 */ /* 0x008fe20000410000 */
[----:B------:R-:W-:-:S04]  /*a380*/  FSETP.GTU.FTZ.AND P4, PT, R8, 20, PT ;  /* 0x41a000000800780b */ /* 0x000fc80003f9c000 */
[----:B------:R-:W-:Y:S02]  /*a390*/  @!P3 FMUL.FTZ R6, R6, -1.4426950216293334961 ;  /* 0xbfb8aa3b0606b820 */ /* 0x000fe40000410000 */
[----:B------:R-:W3:Y:S01]  /*a3a0*/  @!P1 MUFU.EX2 R3, R3 ;  /* 0x0000000300039308 */ /* 0x000ee20000000800 */
[----:B--2---:R-:W-:Y:S01]  /*a3b0*/  @!P5 FADD.FTZ R5, R5, 1 ;  /* 0x3f8000000505d421 */ /* 0x004fe20000010000 */
[----:B-----5:R-:W-:-:S05]  /*a3c0*/  IMAD R24, R76, UR4, RZ ;  /* 0x000000044c187c24 */ /* 0x020fca000f8e02ff */
[----:B------:R-:W-:Y:S01]  /*a3d0*/  @!P4 FMUL.FTZ R7, R8, -1.4426950216293334961 ;  /* 0xbfb8aa3b0807c820 */ /* 0x000fe20000410000 */
[----:B------:R-:W2:Y:S01]  /*a3e0*/  @!P6 MUFU.EX2 R0, R0 ;  /* 0x000000000000e308 */ /* 0x000ea20000000800 */
[----:B-1----:R-:W-:Y:S01]  /*a3f0*/  @!P0 FADD.FTZ R2, R2, 1 ;  /* 0x3f80000002028421 */ /* 0x002fe20000010000 */
[----:B------:R-:W-:Y:S02]  /*a400*/  HADD2.F32 R8, -RZ, R9.H0_H0 ;  /* 0x20000009ff087230 */ /* 0x000fe40000004100 */
[----:B------:R-:W-:-:S03]  /*a410*/  IMAD R27, R53, UR5, R24 ;  /* 0x00000005351b7c24 */ /* 0x000fc6000f8e0218 */
[----:B------:R-:W-:Y:S01]  /*a420*/  FADD.FTZ R15, R8, R49 ;  /* 0x00000031080f7221 */ /* 0x000fe20000010000 */
[----:B------:R-:W1:Y:S01]  /*a430*/  @!P2 MUFU.EX2 R4, R4 ;  /* 0x000000040004a308 */ /* 0x000e620000000800 */
[----:B---3--:R-:W-:Y:S01]  /*a440*/  @!P1 FADD.FTZ R3, R3, 1 ;  /* 0x3f80000003039421 */ /* 0x008fe20000010000 */
[----:B------:R-:W-:-:S05]  /*a450*/  HADD2.F32 R8, -RZ, R9.H1_H1 ;  /* 0x30000009ff087230 */ /* 0x000fca0000004100 */
[----:B------:R-:W-:Y:S01]  /*a460*/  FADD.FTZ R8, R8, R49 ;  /* 0x0000003108087221 */ /* 0x000fe20000010000 */
[----:B------:R-:W3:Y:S01]  /*a470*/  @!P3 MUFU.EX2 R6, R6 ;  /* 0x000000060006b308 */ /* 0x000ee20000000800 */
[----:B--2---:R-:W-:-:S07]  /*a480*/  @!P6 FADD.FTZ R0, R0, 1 ;  /* 0x3f8000000000e421 */ /* 0x004fce0000010000 */
[----:B------:R-:W2:Y:S01]  /*a490*/  @!P5 MUFU.RCP R12, R5 ;  /* 0x00000005000cd308 */ /* 0x000ea20000001000 */
[----:B-1----:R-:W-:-:S07]  /*a4a0*/  @!P2 FADD.FTZ R4, R4, 1 ;  /* 0x3f8000000404a421 */ /* 0x002fce0000010000 */
[----:B------:R-:W1:Y:S01]  /*a4b0*/  @!P0 MUFU.RCP R2, R2 ;  /* 0x0000000200028308 */ /* 0x000e620000001000 */
[----:B---3--:R-:W-:-:S07]  /*a4c0*/  @!P3 FADD.FTZ R6, R6, 1 ;  /* 0x3f8000000606b421 */ /* 0x008fce0000010000 */
[----:B------:R-:W3:Y:S01]  /*a4d0*/  @!P1 MUFU.RCP R14, R3 ;  /* 0x00000003000e9308 */ /* 0x000ee20000001000 */
[----:B--2---:R-:W-:Y:S01]  /*a4e0*/  @!P5 FMUL.FTZ R115, R115, R12 ;  /* 0x0000000c7373d220 */ /* 0x004fe20000410000 */
[----:B------:R-:W-:-:S04]  /*a4f0*/  FSETP.GTU.FTZ.AND P5, PT, R15, 20, PT ;  /* 0x41a000000f00780b */ /* 0x000fc80003fbc000 */
[----:B------:R-:W-:Y:S02]  /*a500*/  F2FP.F16.F32.PACK_AB R93, R115, R114 ;  /* 0x00000072735d723e */ /* 0x000fe400000000ff */
[----:B------:R2:W5:Y:S01]  /*a510*/  @!P6 MUFU.RCP R13, R0 ;  /* 0x00000000000de308 */ /* 0x0005620000001000 */
[----:B-1----:R-:W-:-:S07]  /*a520*/  @!P0 FMUL.FTZ R81, R81, R2 ;  /* 0x0000000251518220 */ /* 0x002fce0000410000 */
[----:B------:R1:W0:Y:S01]  /*a530*/  @!P2 MUFU.RCP R5, R4 ;  /* 0x000000040005a308 */ /* 0x0002220000001000 */
[--C-:B--2---:R-:W-:Y:S02]  /*a540*/  HADD2.F32 R0, -RZ, R10.reuse.H0_H0 ;  /* 0x2000000aff007230 */ /* 0x104fe40000004100 */
[----:B---3--:R-:W-:Y:S01]  /*a550*/  @!P1 FMUL.FTZ R119, R119, R14 ;  /* 0x0000000e77779220 */ /* 0x008fe20000410000 */
[----:B------:R-:W-:Y:S02]  /*a560*/  HADD2.F32 R10, -RZ, R10.H1_H1 ;  /* 0x3000000aff0a7230 */ /* 0x000fe40000004100 */
[--C-:B------:R-:W-:Y:S01]  /*a570*/  FADD.FTZ R12, R0, R49.reuse ;  /* 0x00000031000c7221 */ /* 0x100fe20000010000 */
[----:B------:R-:W-:Y:S01]  /*a580*/  @!P5 FMUL.FTZ R0, R15, -1.4426950216293334961 ;  /* 0xbfb8aa3b0f00d820 */ /* 0x000fe20000410000 */
[----:B------:R2:W3:Y:S01]  /*a590*/  @!P3 MUFU.RCP R9, R6 ;  /* 0x000000060009b308 */ /* 0x0004e20000001000 */
[----:B-1----:R-:W-:Y:S02]  /*a5a0*/  HADD2.F32 R4, -RZ, R11.H0_H0 ;  /* 0x2000000bff047230 */ /* 0x002fe40000004100 */
[----:B------:R-:W-:Y:S01]  /*a5b0*/  FADD.FTZ R10, R10, R49 ;  /* 0x000000310a0a7221 */ /* 0x000fe20000010000 */
[----:B------:R-:W-:Y:S01]  /*a5c0*/  FSETP.GTU.FTZ.AND P0, PT, R12, 20, PT ;  /* 0x41a000000c00780b */ /* 0x000fe20003f1c000 */
[----:B-----5:R-:W-:Y:S01]  /*a5d0*/  @!P6 FMUL.FTZ R118, R118, R13 ;  /* 0x0000000d7676e220 */ /* 0x020fe20000410000 */
[----:B------:R-:W-:-:S02]  /*a5e0*/  FSETP.GTU.FTZ.AND P6, PT, R8, 20, PT ;  /* 0x41a000000800780b */ /* 0x000fc40003fdc000 */
[----:B------:R-:W-:Y:S01]  /*a5f0*/  FSETP.GTU.FTZ.AND P1, PT, R10, 20, PT ;  /* 0x41a000000a00780b */ /* 0x000fe20003f3c000 */
[----:B------:R-:W-:Y:S01]  /*a600*/  @!P4 MUFU.EX2 R7, R7 ;  /* 0x000000070007c308 */ /* 0x000fe20000000800 */
[----:B--2---:R-:W-:Y:S02]  /*a610*/  HADD2.F32 R6, -RZ, R11.H1_H1 ;  /* 0x3000000bff067230 */ /* 0x004fe40000004100 */
[--C-:B------:R-:W-:Y:S01]  /*a620*/  FADD.FTZ R11, R4, R49.reuse ;  /* 0x00000031040b7221 */ /* 0x100fe20000010000 */
[----:B0-----:R-:W-:Y:S02]  /*a630*/  @!P2 FMUL.FTZ R120, R120, R5 ;  /* 0x000000057878a220 */ /* 0x001fe40000410000 */
[----:B------:R-:W-:Y:S02]  /*a640*/  FADD.FTZ R6, R6, R49 ;  /* 0x0000003106067221 */ /* 0x000fe40000010000 */
[----:B------:R-:W-:Y:S01]  /*a650*/  FSETP.GTU.FTZ.AND P2, PT, R11, 20, PT ;  /* 0x41a000000b00780b */ /* 0x000fe20003f5c000 */
[----:B------:R-:W-:Y:S01]  /*a660*/  @!P0 FMUL.FTZ R4, R12, -1.4426950216293334961 ;  /* 0xbfb8aa3b0c048820 */ /* 0x000fe20000410000 */
[----:B---3--:R-:W-:Y:S01]  /*a670*/  @!P3 FMUL.FTZ R124, R124, R9 ;  /* 0x000000097c7cb220 */ /* 0x008fe20000410000 */
[----:B------:R-:W-:Y:S01]  /*a680*/  @!P6 FMUL.FTZ R3, R8, -1.4426950216293334961 ;  /* 0xbfb8aa3b0803e820 */ /* 0x000fe20000410000 */
[----:B------:R-:W-:Y:S01]  /*a690*/  FSETP.GTU.FTZ.AND P3, PT, R6, 20, PT ;  /* 0x41a000000600780b */ /* 0x000fe20003f7c000 */
[----:B------:R-:W-:Y:S01]  /*a6a0*/  @!P1 FMUL.FTZ R5, R10, -1.4426950216293334961 ;  /* 0xbfb8aa3b0a059820 */ /* 0x000fe20000410000 */
[----:B------:R0:W1:Y:S01]  /*a6b0*/  @!P0 MUFU.EX2 R8, R4 ;  /* 0x0000000400088308 */ /* 0x0000620000000800 */
[----:B------:R-:W-:-:S02]  /*a6c0*/  SHF.L.U32 R12, R42, 0x9, RZ ;  /* 0x000000092a0c7819 */ /* 0x000fc400000006ff */
[----:B------:R-:W-:Y:S02]  /*a6d0*/  F2FP.F16.F32.PACK_AB R95, R120, R119 ;  /* 0x00000077785f723e */ /* 0x000fe400000000ff */
[----:B------:R-:W-:Y:S02]  /*a6e0*/  SHF.R.S32.HI R13, RZ, 0x1f, R12 ;  /* 0x0000001fff0d7819 */ /* 0x000fe4000001140c */
[----:B------:R-:W-:Y:S01]  /*a6f0*/  @!P2 FMUL.FTZ R10, R11, -1.4426950216293334961 ;  /* 0xbfb8aa3b0b0aa820 */ /* 0x000fe20000410000 */
[----:B------:R2:W-:Y:S01]  /*a700*/  @!P1 MUFU.EX2 R9, R5 ;  /* 0x0000000500099308 */ /* 0x0005e20000000800 */
[----:B0-----:R-:W-:Y:S02]  /*a710*/  F2FP.F16.F32.PACK_AB R4, R116, R77 ;  /* 0x0000004d7404723e */ /* 0x001fe400000000ff */
[----:B------:R-:W-:Y:S01]  /*a720*/  @!P3 FMUL.FTZ R11, R6, -1.4426950216293334961 ;  /* 0xbfb8aa3b060bb820 */ /* 0x000fe20000410000 */
[----:B------:R-:W-:-:S04]  /*a730*/  F2FP.F16.F32.PACK_AB R6, R122, R73 ;  /* 0x000000497a06723e */ /* 0x000fc800000000ff */
[----:B------:R-:W0:Y:S01]  /*a740*/  @!P2 MUFU.EX2 R10, R10 ;  /* 0x0000000a000aa308 */ /* 0x000e220000000800 */
[----:B--2---:R-:W-:Y:S01]  /*a750*/  F2FP.F16.F32.PACK_AB R5, R75, R94 ;  /* 0x0000005e4b05723e */ /* 0x004fe200000000ff */
[----:B-1----:R-:W-:Y:S01]  /*a760*/  @!P0 FADD.FTZ R8, R8, 1 ;  /* 0x3f80000008088421 */ /* 0x002fe20000010000 */
[----:B------:R-:W-:-:S05]  /*a770*/  F2FP.F16.F32.PACK_AB R94, R81, R118 ;  /* 0x00000076515e723e */ /* 0x000fca00000000ff */
[----:B------:R1:W2:Y:S08]  /*a780*/  @!P5 MUFU.EX2 R2, R0 ;  /* 0x000000000002d308 */ /* 0x0002b00000000800 */
[----:B------:R-:W3:Y:S01]  /*a790*/  @!P6 MUFU.EX2 R3, R3 ;  /* 0x000000030003e308 */ /* 0x000ee20000000800 */
[----:B-1----:R-:W-:Y:S01]  /*a7a0*/  @!P4 FADD.FTZ R0, R7, 1 ;  /* 0x3f8000000700c421 */ /* 0x002fe20000010000 */
[----:B------:R-:W-:Y:S01]  /*a7b0*/  F2FP.F16.F32.PACK_AB R7, R126, R69 ;  /* 0x000000457e07723e */ /* 0x000fe200000000ff */
[----:B0-----:R-:W-:-:S04]  /*a7c0*/  @!P2 FADD.FTZ R14, R10, 1 ;  /* 0x3f8000000a0ea421 */ /* 0x001fc80000010000 */
[----:B------:R-:W-:Y:S01]  /*a7d0*/  STS.128 [R38], R4 ;  /* 0x0000000426007388 */ /* 0x000fe20000000c00 */
[----:B------:R-:W0:Y:S01]  /*a7e0*/  @!P3 MUFU.EX2 R15, R11 ;  /* 0x0000000b000fb308 */ /* 0x000e220000000800 */
[----:B------:R-:W-:Y:S02]  /*a7f0*/  NOP ;  /* 0x0000000000007918 */ /* 0x000fe40000000000 */
[----:B------:R-:W1:Y:S05]  /*a800*/  LDS.128 R4, [R40] ;  /* 0x0000000028047984 */ /* 0x000e6a0000000c00 */
[----:B------:R5:W4:Y:S01]  /*a810*/  @!P4 MUFU.RCP R28, R0 ;  /* 0x00000000001cc308 */ /* 0x000b220000001000 */
[----:B--2---:R-:W-:Y:S01]  /*a820*/  @!P5 FADD.FTZ R2, R2, 1 ;  /* 0x3f8000000202d421 */ /* 0x004fe20000010000 */
[----:B---3--:R-:W-:-:S06]  /*a830*/  @!P6 FADD.FTZ R3, R3, 1 ;  /* 0x3f8000000303e421 */ /* 0x008fcc0000010000 */
[----:B------:R2:W3:Y:S01]  /*a840*/  @!P0 MUFU.RCP R32, R8 ;  /* 0x0000000800208308 */ /* 0x0004e20000001000 */
[----:B-----5:R-:W-:Y:S02]  /*a850*/  IMAD R0, R36, UR17, RZ ;  /* 0x0000001124007c24 */ /* 0x020fe4000f8e02ff */
[----:B0-----:R-:W-:Y:S02]  /*a860*/  @!P3 FADD.FTZ R15, R15, 1 ;  /* 0x3f8000000f0fb421 */ /* 0x001fe40000010000 */
[----:B------:R-:W-:Y:S02]  /*a870*/  IMAD R33, R37, UR16, R0 ;  /* 0x0000001025217c24 */ /* 0x000fe4000f8e0200 */
[----:B------:R-:W-:Y:S01]  /*a880*/  @!P1 FADD.FTZ R0, R9, 1 ;  /* 0x3f80000009009421 */ /* 0x000fe20000010000 */
[----:B------:R-:W0:Y:S01]  /*a890*/  @!P5 MUFU.RCP R30, R2 ;  /* 0x00000002001ed308 */ /* 0x000e220000001000 */
[----:B--2---:R-:W2:Y:S01]  /*a8a0*/  LDS.128 R8, [R40+0x200] ;  /* 0x0002000028087984 */ /* 0x004ea20000000c00 */
[----:B----4-:R-:W-:-:S05]  /*a8b0*/  @!P4 FMUL.FTZ R117, R117, R28 ;  /* 0x0000001c7575c220 */ /* 0x010fca0000410000 */
[----:B------:R-:W-:Y:S01]  /*a8c0*/  F2FP.F16.F32.PACK_AB R24, R117, R124 ;  /* 0x0000007c7518723e */ /* 0x000fe200000000ff */
[----:B------:R4:W5:Y:S01]  /*a8d0*/  @!P6 MUFU.RCP R29, R3 ;  /* 0x00000003001de308 */ /* 0x0009620000001000 */
[----:B---3--:R-:W-:-:S07]  /*a8e0*/  @!P0 FMUL.FTZ R57, R57, R32 ;  /* 0x0000002039398220 */ /* 0x008fce0000410000 */
[----:B------:R-:W3:Y:S01]  /*a8f0*/  @!P3 MUFU.RCP R15, R15 ;  /* 0x0000000f000fb308 */ /* 0x000ee20000001000 */
[----:B----4-:R-:W-:-:S04]  /*a900*/  IMAD.WIDE.U32 R2, R36, UR16, R12 ;  /* 0x0000001024027c25 */ /* 0x010fc8000f8e000c */
[----:B0-----:R-:W-:Y:S01]  /*a910*/  @!P5 FMUL.FTZ R59, R59, R30 ;  /* 0x0000001e3b3bd220 */ /* 0x001fe20000410000 */
[----:B------:R-:W0:Y:S01]  /*a920*/  LDC.64 R36, c[0x0][0x3a8] ;  /* 0x0000ea00ff247b82 */ /* 0x000e220000000a00 */
[----:B------:R-:W-:Y:S01]  /*a930*/  IADD3 R3, R3, R33, RZ ;  /* 0x0000002103037210 */ /* 0x000fe20007ffe0ff */
[----:B------:R4:W1:Y:S01]  /*a940*/  @!P2 MUFU.RCP R34, R14 ;  /* 0x0000000e0022a308 */ /* 0x0008620000001000 */
[----:B-----5:R-:W-:Y:S01]  /*a950*/  @!P6 FMUL.FTZ R84, R84, R29 ;  /* 0x0000001d5454e220 */ /* 0x020fe20000410000 */
[----:B------:R-:W-:Y:S01]  /*a960*/  IMAD.WIDE.U32 R2, R53, UR4, R2 ;  /* 0x0000000435027c25 */ /* 0x000fe2000f8e0002 */
[----:B------:R-:W-:-:S04]  /*a970*/  ULDC.64 UR4, c[0x0][0x3b0] ;  /* 0x0000ec0000047ab9 */ /* 0x000fc80000000a00 */
[----:B------:R-:W-:Y:S01]  /*a980*/  IADD3 R3, R3, R27, RZ ;  /* 0x0000001b03037210 */ /* 0x000fe20007ffe0ff */
[----:B---3--:R-:W-:Y:S01]  /*a990*/  @!P3 FMUL.FTZ R90, R90, R15 ;  /* 0x0000000f5a5ab220 */ /* 0x008fe20000410000 */
[----:B----4-:R-:W-:Y:S01]  /*a9a0*/  LEA R14, P0, R2, R54, 0x1 ;  /* 0x00000036020e7211 */ /* 0x010fe200078008ff */
[----:B------:R3:W4:Y:S01]  /*a9b0*/  @!P1 MUFU.RCP R31, R0 ;  /* 0x00000000001f9308 */ /* 0x0007220000001000 */
[----:B------:R-:W-:Y:S02]  /*a9c0*/  IADD3 R70, P3, R70, -0x400, RZ ;  /* 0xfffffc0046467810 */ /* 0x000fe40007f7e0ff */
[----:B------:R-:W-:Y:S02]  /*a9d0*/  LEA.HI.X R15, R2, R55, R3, 0x1, P0 ;  /* 0x00000037020f7211 */ /* 0x000fe400000f0c03 */
[----:B------:R-:W-:Y:S01]  /*a9e0*/  IADD3.X R41, R41, -0x1, RZ, P3, !PT ;  /* 0xffffffff29297810 */ /* 0x000fe20001ffe4ff */
[----:B-1----:R-:W-:Y:S01]  /*a9f0*/  @!P2 FMUL.FTZ R71, R71, R34 ;  /* 0x000000224747a220 */ /* 0x002fe20000410000 */
[----:B------:R-:W-:Y:S01]  /*aa00*/  IADD3 R68, P2, R68, -0x400, RZ ;  /* 0xfffffc0044447810 */ /* 0x000fe20007f5e0ff */
[----:B------:R-:W-:-:S04]  /*aa10*/  IMAD.WIDE R2, R63, 0x10, R14 ;  /* 0x000000103f027825 */ /* 0x000fc800078e020e */
[----:B---3--:R-:W-:Y:S01]  /*aa20*/  FADD.FTZ R0, R92, R45 ;  /* 0x0000002d5c007221 */ /* 0x008fe20000010000 */
[----:B------:R-:W-:Y:S01]  /*aa30*/  F2FP.F16.F32.PACK_AB R92, R79, R92 ;  /* 0x0000005c4f5c723e */ /* 0x000fe200000000ff */
[----:B------:R-:W1:Y:S01]  /*aa40*/  LDC.64 R44, c[0x0][0x3f0] ;  /* 0x0000fc00ff2c7b82 */ /* 0x000e620000000a00 */
[----:B------:R-:W-:Y:S01]  /*aa50*/  F2FP.F16.F32.PACK_AB R27, R90, R71 ;  /* 0x000000475a1b723e */ /* 0x000fe200000000ff */
[----:B------:R3:W-:Y:S01]  /*aa60*/  STG.E.128 desc[UR14][R2.64], R4 ;  /* 0x0000000402007986 */ /* 0x0007e2000c101d0e */
[----:B------:R-:W-:Y:S01]  /*aa70*/  FADD.FTZ R25, R0, R79 ;  /* 0x0000004f00197221 */ /* 0x000fe20000010000 */
[----:B0-----:R-:W-:Y:S01]  /*aa80*/  IMAD R14, R36, UR17, RZ ;  /* 0x00000011240e7c24 */ /* 0x001fe2000f8e02ff */
[----:B------:R-:W-:Y:S01]  /*aa90*/  IADD3.X R39, R39, -0x1, RZ, P2, !PT ;  /* 0xffffffff27277810 */ /* 0x000fe200017fe4ff */
[----:B--2---:R0:W-:Y:S01]  /*aaa0*/  STG.E.128 desc[UR14][R2.64+0x200], R8 ;  /* 0x0002000802007986 */ /* 0x0041e2000c101d0e */
[----:B------:R-:W-:Y:S01]  /*aab0*/  FADD.FTZ R0, R25, R114 ;  /* 0x0000007219007221 */ /* 0x000fe20000010000 */
[----:B----4-:R-:W-:Y:S01]  /*aac0*/  @!P1 FMUL.FTZ R88, R88, R31 ;  /* 0x0000001f58589220 */ /* 0x010fe20000410000 */
[----:B------:R-:W-:Y:S01]  /*aad0*/  IMAD.WIDE.U32 R12, R36, UR16, R12 ;  /* 0x00000010240c7c25 */ /* 0x000fe2000f8e000c */
[----:B------:R-:W-:Y:S03]  /*aae0*/  BAR.SYNC.DEFER_BLOCKING 0x0 ;  /* 0x0000000000007b1d */ /* 0x000fe60000010000 */
[----:B------:R-:W-:Y:S01]  /*aaf0*/  FADD.FTZ R25, R0, R115 ;  /* 0x0000007300197221 */ /* 0x000fe20000010000 */
[----:B------:R-:W-:-:S02]  /*ab00*/  IADD3 R16, P1, R16, -0x400, RZ ;  /* 0xfffffc0010107810 */ /* 0x000fc40007f3e0ff */
[----:B------:R-:W-:Y:S01]  /*ab10*/  F2FP.F16.F32.PACK_AB R26, R88, R57 ;  /* 0x00000039581a723e */ /* 0x000fe200000000ff */
[----:B------:R-:W-:Y:S01]  /*ab20*/  FADD.FTZ R0, R25, R118 ;  /* 0x0000007619007221 */ /* 0x000fe20000010000 */
[----:B------:R-:W-:Y:S02]  /*ab30*/  F2FP.F16.F32.PACK_AB R25, R84, R59 ;  /* 0x0000003b5419723e */ /* 0x000fe400000000ff */
[----:B------:R-:W-:Y:S01]  /*ab40*/  IADD3.X R17, R17, -0x1, RZ, P1, !PT ;  /* 0xffffffff11117810 */ /* 0x000fe20000ffe4ff */
[----:B------:R-:W-:Y:S01]  /*ab50*/  FADD.FTZ R0, R0, R81 ;  /* 0x0000005100007221 */ /* 0x000fe20000010000 */
[----:B---3--:R-:W-:-:S03]  /*ab60*/  IMAD R5, R37, UR16, R14 ;  /* 0x0000001025057c24 */ /* 0x008fc6000f8e020e */
[----:B------:R-:W-:Y:S01]  /*ab70*/  FADD.FTZ R119, R0, R119 ;  /* 0x0000007700777221 */ /* 0x000fe20000010000 */
[----:B------:R-:W-:Y:S01]  /*ab80*/  IMAD R0, R76, UR4, RZ ;  /* 0x000000044c007c24 */ /* 0x000fe2000f8e02ff */
[----:B------:R-:W-:Y:S02]  /*ab90*/  IADD3 R13, R13, R5, RZ ;  /* 0x000000050d0d7210 */ /* 0x000fe40007ffe0ff */
[----:B------:R-:W-:Y:S01]  /*aba0*/  FADD.FTZ R119, R119, R120 ;  /* 0x0000007877777221 */ /* 0x000fe20000010000 */
[C---:B------:R-:W-:Y:S02]  /*abb0*/  IMAD R5, R53.reuse, UR5, R0 ;  /* 0x0000000535057c24 */ /* 0x040fe4000f8e0200 */
        /* <DEDUP_REMOVED lines=23> */
.L_x_14153:
        /* <DEDUP_REMOVED lines=26> */
.L_x_14205:
[----:B------:R-:W-:Y:S05]  /*aed0*/  BSYNC B0 ;  /* 0x0000000000007941 */ /* 0x000fea0003800000 */
.L_x_14204:
        /* <DEDUP_REMOVED lines=29> */
.L_x_14207:
[----:B-1----:R-:W2:Y:S02]  /*b0b0*/  S2R R21, SR_TID.X ;  /* 0x0000000000157919 */ /* 0x002ea40000002100 */
.L_x_14208:
[----:B------:R-:W-:Y:S05]  /*b0c0*/  BSYNC B0 ;  /* 0x0000000000007941 */ /* 0x000fea0003800000 */
.L_x_14206:
[----:B------:R-:W-:Y:S02]  /*b0d0*/  ULDC UR22, c[0x0][0x21c] ;  /* 0x0000870000167ab9 */ /* 0x000fe40000000800 */
[----:B--2---:R-:W-:-:S13]  /*b0e0*/  ISETP.GE.AND P0, PT, R21, UR22, PT ;  /* 0x0000001615007c0c */ /* 0x004fda000bf06270 */
[----:B------:R-:W-:Y:S05]  /*b0f0*/  @P0 EXIT ;  /* 0x000000000000094d */ /* 0x000fea0003800000 */
[----:B------:R-:W-:Y:S01]  /*b100*/  ULDC.64 UR6, c[0x0][0x248] ;  /* 0x0000920000067ab9 */ /* 0x000fe20000000a00 */
[----:B------:R-:W2:Y:S01]  /*b110*/  S2UR UR5, SR_CgaCtaId ;  /* 0x00000000000579c3 */ /* 0x000ea20000008800 */
        /* <DEDUP_REMOVED lines=20> */
[C---:B------:R-:W-:Y:S01]  /*b260*/  IMAD.WIDE.U32 R6, R53.reuse, UR6, RZ ;  /* 0x0000000635067c25 */ /* 0x040fe2000f8e00ff */
[----:B------:R-:W-:Y:S01]  /*b270*/  ULDC UR6, c[0x0][0x0] ;  /* 0x0000000000067ab9 */ /* 0x000fe20000000800 */
[----:B------:R-:W-:Y:S01]  /*b280*/  ULDC.64 UR18, c[0x0][0x3c8] ;  /* 0x0000f20000127ab9 */ /* 0x000fe20000000a00 */
[----:B--2---:R-:W-:Y:S01]  /*b290*/  ULEA UR4, UR5, UR4, 0x18 ;  /* 0x0000000405047291 */ /* 0x004fe2000f8ec03f */
[C---:B------:R-:W-:Y:S01]  /*b2a0*/  IMAD R31, R53.reuse, UR9, R0 ;  /* 0x00000009351f7c24 */ /* 0x040fe2000f8e0200 */
[----:B------:R-:W-:Y:S01]  /*b2b0*/  ULDC.64 UR8, c[0x0][0x338] ;  /* 0x0000ce0000087ab9 */ /* 0x000fe20000000a00 */
[----:B-1----:R-:W-:Y:S01]  /*b2c0*/  IMAD.WIDE.U32 R18, R53, UR10, RZ ;  /* 0x0000000a35127c25 */ /* 0x002fe2000f8e00ff */
        /* <DEDUP_REMOVED lines=11> */
.L_x_14210:
        /* <DEDUP_REMOVED lines=64> */
.L_x_14209:
[----:B------:R-:W-:Y:S05]  /*b780*/  EXIT ;  /* 0x000000000000794d */ /* 0x000fea0003800000 */
.L_x_14211:
        /* <DEDUP_REMOVED lines=15> */
.L_x_18983:


//--------------------- .text._Z25selective_scan_bwd_kernelI32Selective_Scan_bwd_kernel_traitsILi32ELi16ELb1ELb0ELb1ELb0ELb0EN3c104HalfENS1_7complexIfEEEEv12SSMParamsBwd --------------------------
	.section	.text._Z25selective_scan_bwd_kernelI32Selective_Scan_bwd_kernel_traitsILi32ELi16ELb1ELb0ELb1ELb0ELb0EN3c104HalfENS1_7complexIfEEEEv12SSMParamsBwd,"ax",@progbits
	.align	128
        .global         _Z25selective_scan_bwd_kernelI32Selective_Scan_bwd_kernel_traitsILi32ELi16ELb1ELb0ELb1ELb0ELb0EN3c104HalfENS1_7complexIfEEEEv12SSMParamsBwd
        .type           _Z25selective_scan_bwd_kernelI32Selective_Scan_bwd_kernel_traitsILi32ELi16ELb1ELb0ELb1ELb0ELb0EN3c104HalfENS1_7complexIfEEEEv12SSMParamsBwd,@function
        .size           _Z25selective_scan_bwd_kernelI32Selective_Scan_bwd_kernel_traitsILi32ELi16ELb1ELb0ELb1ELb0ELb0EN3c104HalfENS1_7complexIfEEEEv12SSMParamsBwd,(.L_x_18984 - _Z25selective_scan_bwd_kernelI32Selective_Scan_bwd_kernel_traitsILi32ELi16ELb1ELb0ELb1ELb0ELb0EN3c104HalfENS1_7complexIfEEEEv12SSMParamsBwd)
        .other          _Z25selective_scan_bwd_kernelI32Selective_Scan_bwd_kernel_traitsILi32ELi16ELb1ELb0ELb1ELb0ELb0EN3c104HalfENS1_7complexIfEEEEv12SSMParamsBwd,@"STO_CUDA_ENTRY STV_DEFAULT"
_Z25selective_scan_bwd_kernelI32Selective_Scan_bwd_kernel_traitsILi32ELi16ELb1ELb0ELb1ELb0ELb0EN3c104HalfENS1_7complexIfEEEEv12SSMParamsBwd:
.text._Z25selective_scan_bwd_kernelI32Selective_Scan_bwd_kernel_traitsILi32ELi16ELb1ELb0ELb1ELb0ELb0EN3c104HalfENS1_7complexIfEEEEv12SSMParamsBwd:
        /* <DEDUP_REMOVED lines=35> */
[----:B------:R-:W-:Y:S01]  /*0230*/  CS2R R102, SRZ ;  /* 0x0000000000667805 */ /* 0x000fe2000001ff00 */
[----:B------:R-:W-:Y:S01]  /*0240*/  UISETP.NE.AND.EX UP0, UPT, UR5, URZ, UPT, UP0 ;  /* 0x0000003f0500728c */ /* 0x000fe2000bf05300 */
[----:B------:R-:W-:Y:S01]  /*0250*/  R2UR UR30, R0 ;  /* 0x00000000001e72ca */ /* 0x000fe200000e0000 */
[----:B------:R-:W-:-:S02]  /*0260*/  UISETP.NE.AND.EX UP1, UPT, UR23, URZ, UPT, UP1 ;  /* 0x0000003f1700728c */ /* 0x000fc4000bf25310 */
[----:B-1----:R-:W-:Y:S01]  /*0270*/  USHF.R.S32.HI UR51, URZ, 0x1f, UR52 ;  /* 0x0000001f3f337899 */ /* 0x002fe20008011434 */
[----:B------:R-:W-:Y:S01]  /*0280*/  ULDC.64 UR6, c[0x0][0x290] ;  /* 0x0000a40000067ab9 */ /* 0x000fe20000000a00 */
[----:B------:R-:W-:Y:S02]  /*0290*/  UIMAD.WIDE.U32 UR14, UR52, UR18, URZ ;  /* 0x00000012340e72a5 */ /* 0x000fe4000f8e003f */
[----:B------:R-:W-:Y:S02]  /*02a0*/  UIMAD UR4, UR51, UR18, URZ ;  /* 0x00000012330472a4 */ /* 0x000fe4000f8e023f */
[----:B------:R-:W-:-:S03]  /*02b0*/  UIMAD UR9, UR51, UR6, URZ ;  /* 0x00000006330972a4 */ /* 0x000fc6000f8e023f */
[----:B------:R-:W-:Y:S01]  /*02c0*/  @UP1 ULEA UR24, UP3, UR54, UR22, 0x2 ;  /* 0x0000001636181291 */ /* 0x000fe2000f86103f */
[----:B------:R-:W1:Y:S01]  /*02d0*/  I2F.RP R0, UR30 ;  /* 0x0000001e00007d06 */ /* 0x000e620008209400 */
[----:B------:R-:W-:Y:S02]  /*02e0*/  UIMAD UR19, UR52, UR19, UR4 ;  /* 0x00000013341372a4 */ /* 0x000fe4000f8e0204 */
[----:B------:R-:W-:Y:S01]  /*02f0*/  @UP1 ULEA.HI.X UR25, UR54, UR23, UR53, 0x2, UP3 ;  /* 0x0000001736191291 */ /* 0x000fe200098f1435 */
[----:B------:R-:W-:Y:S01]  /*0300*/  UMOV UR4, URZ ;  /* 0x0000003f00047c82 */ /* 0x000fe20008000000 */
[----:B------:R-:W-:Y:S02]  /*0310*/  UIMAD.WIDE.U32 UR12, UR52, UR6, URZ ;  /* 0x00000006340c72a5 */ /* 0x000fe4000f8e003f */
[----:B------:R-:W-:Y:S02]  /*0320*/  UIMAD UR9, UR52, UR7, UR9 ;  /* 0x00000007340972a4 */ /* 0x000fe4000f8e0209 */
[----:B------:R-:W-:Y:S01]  /*0330*/  UISETP.NE.U32.AND UP2, UPT, UR34, URZ, UPT ;  /* 0x0000003f2200728c */ /* 0x000fe2000bf45070 */
[----:B------:R-:W-:Y:S01]  /*0340*/  ULDC.64 UR6, c[0x0][0x328] ;  /* 0x0000ca0000067ab9 */ /* 0x000fe20000000a00 */
[----:B------:R-:W-:Y:S01]  /*0350*/  UIMAD UR8, UR51, UR16, URZ ;  /* 0x00000010330872a4 */ /* 0x000fe2000f8e023f */
[----:B-1----:R-:W0:Y:S01]  /*0360*/  MUFU.RCP R0, R0 ;  /* 0x0000000000007308 */ /* 0x002e220000001000 */
[----:B------:R-:W-:-:S02]  /*0370*/  UIMAD UR18, UR51, UR6, URZ ;  /* 0x00000006331272a4 */ /* 0x000fc4000f8e023f */
[----:B------:R-:W-:Y:S02]  /*0380*/  UIMAD.WIDE.U32 UR10, UR52, UR6, URZ ;  /* 0x00000006340a72a5 */ /* 0x000fe4000f8e003f */
[----:B------:R-:W-:Y:S02]  /*0390*/  UIMAD UR18, UR52, UR7, UR18 ;  /* 0x00000007341272a4 */ /* 0x000fe4000f8e0212 */
[----:B------:R-:W-:Y:S02]  /*03a0*/  UISETP.NE.AND.EX UP1, UPT, UR35, URZ, UPT, UP2 ;  /* 0x0000003f2300728c */ /* 0x000fe4000bf25320 */
        /* <DEDUP_REMOVED lines=9> */
[----:B------:R-:W-:-:S02]  /*0440*/  @UP1 ULEA UR26, UP2, UR54, UR34, 0x2 ;  /* 0x00000022361a1291 */ /* 0x000fc4000f84103f */
[----:B------:R-:W0:Y:S01]  /*0450*/  F2I.FTZ.U32.TRUNC.NTZ R2, R2 ;  /* 0x0000000200027305 */ /* 0x000e22000021f000 */
[----:B------:R-:W-:Y:S01]  /*0460*/  R2UR UR32, R0 ;  /* 0x00000000002072ca */ /* 0x000fe200000e0000 */
[----:B------:R-:W-:Y:S01]  /*0470*/  UIMAD UR29, UR54, UR17, UR29 ;  /* 0x00000011361d72a4 */ /* 0x000fe2000f8e021d */
[----:B------:R-:W-:Y:S01]  /*0480*/  UMOV UR27, URZ ;  /* 0x0000003f001b7c82 */ /* 0x000fe20008000000 */
[----:B------:R-:W-:Y:S02]  /*0490*/  @UP1 ULEA.HI.X UR27, UR54, UR35, UR53, 0x2, UP2 ;  /* 0x00000023361b1291 */ /* 0x000fe400090f1435 */
[----:B------:R-:W-:Y:S02]  /*04a0*/  UISETP.NE.AND UP1, UPT, UR28, URZ, UPT ;  /* 0x0000003f1c00728c */ /* 0x000fe4000bf25270 */
[----:B------:R-:W-:Y:S01]  /*04b0*/  UIADD3 UR7, UR7, UR8, URZ ;  /* 0x0000000807077290 */ /* 0x000fe2000fffe03f */
[----:B0-----:R-:W-:-:S13]  /*04c0*/  R2UR UR5, R2 ;  /* 0x00000000020572ca */ /* 0x001fda00000e0000 */
        /* <DEDUP_REMOVED lines=10> */
[----:B------:R-:W-:-:S02]  /*0570*/  UIMAD.WIDE.U32 UR10, UR54, UR14, UR10 ;  /* 0x0000000e360a72a5 */ /* 0x000fc4000f8e000a */
[----:B------:R-:W-:Y:S01]  /*0580*/  UIADD3 UR22, -UR50, URZ, URZ ;  /* 0x0000003f32167290 */ /* 0x000fe2000fffe13f */
[----:B------:R-:W-:Y:S01]  /*0590*/  ULDC.64 UR16, c[0x0][0x298] ;  /* 0x0000a60000107ab9 */ /* 0x000fe20000000a00 */
[----:B------:R-:W-:Y:S02]  /*05a0*/  ULDC UR14, c[0x0][0x224] ;  /* 0x00008900000e7ab9 */ /* 0x000fe40000000800 */
[----:B------:R-:W-:Y:S02]  /*05b0*/  UIMAD UR22, UR30, UR22, UR32 ;  /* 0x000000161e1672a4 */ /* 0x000fe4000f8e0220 */
[----:B------:R-:W-:Y:S02]  /*05c0*/  UIMAD UR19, UR53, UR16, URZ ;  /* 0x00000010351372a4 */ /* 0x000fe4000f8e023f */
[----:B------:R-:W-:Y:S02]  /*05d0*/  UISETP.GT.U32.AND UP4, UPT, UR30, UR22, UPT ;  /* 0x000000161e00728c */ /* 0x000fe4000bf84070 */
[----:B------:R-:W-:-:S02]  /*05e0*/  UIMAD.WIDE.U32 UR12, UR54, UR16, UR12 ;  /* 0x00000010360c72a5 */ /* 0x000fc4000f8e000c */
[----:B------:R-:W-:Y:S02]  /*05f0*/  ULEA UR9, UR14, 0xfffffe00, 0x9 ;  /* 0xfffffe000e097891 */ /* 0x000fe4000f8e483f */
[----:B------:R-:W-:Y:S02]  /*0600*/  ULOP3.LUT UR16, UR54, UR28, URZ, 0x3c, !UPT ;  /* 0x0000001c36107292 */ /* 0x000fe4000f8e3c3f */
[----:B------:R-:W-:Y:S02]  /*0610*/  UIMAD UR31, UR54, UR15, UR31 ;  /* 0x0000000f361f72a4 */ /* 0x000fe4000f8e021f */
[----:B------:R-:W-:Y:S02]  /*0620*/  USHF.R.S32.HI UR15, URZ, 0x1f, UR9 ;  /* 0x0000001f3f0f7899 */ /* 0x000fe40008011409 */
[----:B------:R-:W-:Y:S02]  /*0630*/  @!UP4 UIADD3 UR22, UR22, -UR30, URZ ;  /* 0x8000001e1616c290 */ /* 0x000fe4000fffe03f */
[----:B------:R-:W-:-:S02]  /*0640*/  UIADD3 UR4, UP5, UR9, UR4, URZ ;  /* 0x0000000409047290 */ /* 0x000fc4000ffbe03f */
[----:B------:R-:W-:Y:S02]  /*0650*/  UISETP.GE.U32.AND UP3, UPT, UR22, UR30, UPT ;  /* 0x0000001e1600728c */ /* 0x000fe4000bf66070 */
[----:B------:R-:W-:Y:S02]  /*0660*/  UISETP.GE.AND UP2, UPT, UR16, URZ, UPT ;  /* 0x0000003f1000728c */ /* 0x000fe4000bf46270 */
[----:B------:R-:W-:Y:S02]  /*0670*/  UIMAD UR23, UR54, UR17, UR19 ;  /* 0x00000011361772a4 */ /* 0x000fe4000f8e0213 */
[----:B------:R-:W-:Y:S01]  /*0680*/  @!UP4 UIADD3 UR50, UR50, 0x1, URZ ;  /* 0x000000013232c890 */ /* 0x000fe2000fffe03f */
[----:B------:R-:W-:Y:S01]  /*0690*/  ULDC.64 UR18, c[0x0][0x2f0] ;  /* 0x0000bc0000127ab9 */ /* 0x000fe20000000a00 */
[----:B------:R-:W-:Y:S02]  /*06a0*/  UIADD3.X UR5, UR15, UR5, UR29, UP5, !UPT ;  /* 0x000000050f057290 */ /* 0x000fe4000affe41d */
[----:B------:R-:W-:-:S02]  /*06b0*/  ULEA UR48, UP4, UR4, UR18, 0x1 ;  /* 0x0000001204307291 */ /* 0x000fc4000f88083f */
[----:B------:R-:W-:Y:S02]  /*06c0*/  @UP3 UIADD3 UR50, UR50, 0x1, URZ ;  /* 0x0000000132323890 */ /* 0x000fe4000fffe03f */
[----:B------:R-:W-:Y:S02]  /*06d0*/  UIADD3 UR17, UP3, UR9, UR12, URZ ;  /* 0x0000000c09117290 */ /* 0x000fe4000ff7e03f */
[----:B------:R-:W-:Y:S02]  /*06e0*/  ULEA.HI.X UR19, UR4, UR19, UR5, 0x1, UP4 ;  /* 0x0000001304137291 */ /* 0x000fe4000a0f0c05 */
[----:B------:R-:W-:Y:S01]  /*06f0*/  UIADD3.X UR12, UR15, UR13, UR23, UP3, !UPT ;  /* 0x0000000d0f0c7290 */ /* 0x000fe20009ffe417 */
[----:B------:R-:W-:Y:S01]  /*0700*/  ULDC.64 UR4, c[0x0][0x2f8] ;  /* 0x0000be0000047ab9 */ /* 0x000fe20000000a00 */
[----:B------:R-:W-:Y:S02]  /*0710*/  @!UP2 UIADD3 UR50, -UR50, URZ, URZ ;  /* 0x0000003f3232a290 */ /* 0x000fe4000fffe13f */
[----:B------:R-:W-:-:S02]  /*0720*/  ULEA UR18, UP3, UR17, UR4, 0x1 ;  /* 0x0000000411127291 */ /* 0x000fc4000f86083f */
[----:B------:R-:W-:Y:S02]  /*0730*/  @!UP1 ULOP3.LUT UR50, URZ, UR28, URZ, 0x33, !UPT ;  /* 0x0000001c3f329292 */ /* 0x000fe4000f8e333f */
        /* <DEDUP_REMOVED lines=9> */
[----:B------:R-:W-:Y:S02]  /*07d0*/  UIMAD.WIDE.U32 UR6, UR50, UR10, UR6 ;  /* 0x0000000a320672a5 */ /* 0x000fe4000f8e0006 */
[----:B------:R-:W-:Y:S01]  /*07e0*/  ULEA.HI.X UR15, UR9, UR5, UR15, 0x1, UP1 ;  /* 0x00000005090f7291 */ /* 0x000fe200088f0c0f */
[----:B------:R-:W-:Y:S01]  /*07f0*/  @UP0 ULDC UR10, c[0x0][0x214] ;  /* 0x00008500000a0ab9 */ /* 0x000fe20000000800 */
[----:B------:R-:W-:Y:S02]  /*0800*/  UISETP.GE.AND UP1, UPT, UR14, 0x1, UPT ;  /* 0x000000010e00788c */ /* 0x000fe4000bf26270 */
[----:B------:R-:W-:Y:S01]  /*0810*/  @UP0 UIMAD UR10, UR52, UR10, UR54 ;  /* 0x0000000a340a02a4 */ /* 0x000fe2000f8e0236 */
[----:B------:R-:W-:Y:S01]  /*0820*/  UMOV UR9, URZ ;  /* 0x0000003f00097c82 */ /* 0x000fe20008000000 */
[----:B------:R-:W-:Y:S02]  /*0830*/  UIMAD UR12, UR50, UR11, UR4 ;  /* 0x0000000b320c72a4 */ /* 0x000fe4000f8e0204 */
[----:B------:R-:W-:-:S02]  /*0840*/  @UP0 UIMAD UR10, UR10, UR14, URZ ;  /* 0x0000000e0a0a02a4 */ /* 0x000fc4000f8e023f */
[----:B------:R-:W-:Y:S02]  /*0850*/  ULEA UR11, UR14, 0xfffffc00, 0xa ;  /* 0xfffffc000e0b7891 */ /* 0x000fe4000f8e503f */
[----:B------:R-:W-:Y:S02]  /*0860*/  @UP0 UIMAD UR10, UR10, UR22, URZ ;  /* 0x000000160a0a02a4 */ /* 0x000fe4000f8e023f */
[----:B------:R-:W-:Y:S01]  /*0870*/  UIADD3 UR13, UP2, UR11, UR6, URZ ;  /* 0x000000060b0d7290 */ /* 0x000fe2000ff5e03f */
[----:B------:R-:W-:Y:S01]  /*0880*/  @UP0 ULDC.64 UR22, c[0x0][0x310] ;  /* 0x0000c40000160ab9 */ /* 0x000fe20000000a00 */
        /* <DEDUP_REMOVED lines=14> */
[----:B------:R-:W-:Y:S01]  /*0970*/  CS2R R102, SRZ ;  /* 0x0000000000667805 */ /* 0x000fe2000001ff00 */
[----:B------:R-:W-:Y:S01]  /*0980*/  ULDC UR49, c[0x0][0x224] ;  /* 0x0000890000317ab9 */ /* 0x000fe20000000800 */
[----:B------:R-:W-:Y:S01]  /*0990*/  UMOV UR7, URZ ;  /* 0x0000003f00077c82 */ /* 0x000fe20008000000 */
[----:B------:R-:W1:Y:S01]  /*09a0*/  S2R R186, SR_LANEID ;  /* 0x0000000000ba7919 */ /* 0x000e620000000000 */
[----:B0-----:R-:W-:-:S04]  /*09b0*/  SHF.L.U32 R100, R101, 0x1, RZ ;  /* 0x0000000165647819 */ /* 0x001fc800000006ff */
[----:B-1----:R-:W-:-:S07]  /*09c0*/  LOP3.LUT R100, R100, 0xffffffc0, RZ, 0xc0, !PT ;  /* 0xffffffc064647812 */ /* 0x002fce00078ec0ff */
.L_x_14294:
[----:B------:R-:W-:Y:S01]  /*09d0*/  BAR.SYNC.DEFER_BLOCKING 0x0 ;  /* 0x0000000000007b1d */ /* 0x000fe20000010000 */
[----:B0-----:R-:W-:Y:S02]  /*09e0*/  MOV R2, UR48 ;  /* 0x0000003000027c02 */ /* 0x001fe40008000f00 */
[----:B------:R-:W-:Y:S02]  /*09f0*/  MOV R3, UR19 ;  /* 0x0000001300037c02 */ /* 0x000fe40008000f00 */
[----:B------:R-:W-:-:S05]  /*0a00*/  LOP3.LUT R99, R100, 0x1f, R101, 0xf8, !PT ;  /* 0x0000001f64637812 */ /* 0x000fca00078ef865 */
[----:B------:R-:W-:-:S05]  /*0a10*/  IMAD.WIDE R2, R99, 0x10, R2 ;  /* 0x0000001063027825 */ /* 0x000fca00078e0202 */
[----:B------:R-:W2:Y:S04]  /*0a20*/  LDG.E.128 R4, desc[UR20][R2.64] ;  /* 0x0000001402047981 */ /* 0x000ea8000c1e1d00 */
[----:B---3--:R0:W3:Y:S01]  /*0a30*/  LDG.E.128 R16, desc[UR20][R2.64+0x200] ;  /* 0x0002001402107981 */ /* 0x0080e2000c1e1d00 */
[----:B------:R-:W1:Y:S01]  /*0a40*/  S2UR UR4, SR_CgaCtaId ;  /* 0x00000000000479c3 */ /* 0x000e620000008800 */
[----:B------:R-:W-:Y:S01]  /*0a50*/  UMOV UR56, 0x400 ;  /* 0x0000040000387882 */ /* 0x000fe20000000000 */
[----:B------:R-:W-:Y:S02]  /*0a60*/  MOV R20, UR18 ;  /* 0x0000001200147c02 */ /* 0x000fe40008000f00 */
[----:B------:R-:W-:-:S03]  /*0a70*/  MOV R21, UR17 ;  /* 0x0000001100157c02 */ /* 0x000fc60008000f00 */
[----:B------:R-:W-:Y:S01]  /*0a80*/  IMAD.WIDE R20, R99, 0x10, R20 ;  /* 0x0000001063147825 */ /* 0x000fe200078e0214 */
[----:B-1----:R-:W-:Y:S01]  /*0a90*/  ULEA UR56, UR4, UR56, 0x18 ;  /* 0x0000003804387291 */ /* 0x002fe2000f8ec03f */
[----:B0-----:R-:W-:Y:S02]  /*0aa0*/  MOV R2, UR16 ;  /* 0x0000001000027c02 */ /* 0x001fe40008000f00 */
[----:B------:R-:W-:Y:S01]  /*0ab0*/  MOV R3, UR15 ;  /* 0x0000000f00037c02 */ /* 0x000fe20008000f00 */
[----:B------:R-:W-:Y:S02]  /*0ac0*/  ULDC UR4, c[0x0][0x21c] ;  /* 0x0000870000047ab9 */ /* 0x000fe40000000800 */
[C---:B------:R-:W-:Y:S02]  /*0ad0*/  LEA R98, R186.reuse, UR56, 0x4 ;  /* 0x00000038ba627c11 */ /* 0x040fe4000f8e20ff */
[----:B------:R-:W-:-:S03]  /*0ae0*/  LEA R0, R186, UR56, 0x5 ;  /* 0x00000038ba007c11 */ /* 0x000fc6000f8e28ff */
        /* <DEDUP_REMOVED lines=8> */
[----:B------:R-:W-:-:S03]  /*0b70*/  IMAD.WIDE R2, R99, 0x10, R2 ;  /* 0x0000001063027825 */ /* 0x000fc600078e0202 */
[----:B--2---:R-:W-:Y:S04]  /*0b80*/  STS.128 [R98], R24 ;  /* 0x0000001862007388 */ /* 0x004fe80000000c00 */
[----:B---3--:R0:W-:Y:S01]  /*0b90*/  STS.128 [R98+0x200], R28 ;  /* 0x0002001c62007388 */ /* 0x0081e20000000c00 */
[----:B------:R-:W-:-:S03]  /*0ba0*/  NOP ;  /* 0x0000000000007918 */ /* 0x000fc60000000000 */
[----:B------:R-:W1:Y:S04]  /*0bb0*/  LDS.128 R16, [R0] ;  /* 0x0000000000107984 */ /* 0x000e680000000c00 */
[----:B------:R-:W2:Y:S01]  /*0bc0*/  LDS.128 R4, [R0+0x10] ;  /* 0x0000100000047984 */ /* 0x000ea20000000c00 */
[----:B------:R-:W-:Y:S06]  /*0bd0*/  BAR.SYNC.DEFER_BLOCKING 0x0 ;  /* 0x0000000000007b1d */ /* 0x000fec0000010000 */
[----:B------:R-:W3:Y:S04]  /*0be0*/  LDG.E.128 R32, desc[UR20][R2.64] ;  /* 0x0000001402207981 */ /* 0x000ee8000c1e1d00 */
[----:B----4-:R4:W5:Y:S01]  /*0bf0*/  LDG.E.128 R36, desc[UR20][R2.64+0x200] ;  /* 0x0002001402247981 */ /* 0x010962000c1e1d00 */
        /* <DEDUP_REMOVED lines=36> */
[----:B---3--:R-:W-:Y:S04]  /*0e40*/  STS.128 [R98], R32 ;  /* 0x0000002062007388 */ /* 0x008fe80000000c00 */
[----:B-----5:R-:W-:Y:S01]  /*0e50*/  STS.128 [R98+0x200], R36 ;  /* 0x0002002462007388 */ /* 0x020fe20000000c00 */
[----:B------:R-:W-:-:S03]  /*0e60*/  NOP ;  /* 0x0000000000007918 */ /* 0x000fc60000000000 */
[----:B------:R-:W0:Y:S04]  /*0e70*/  LDS.128 R24, [R0] ;  /* 0x0000000000187984 */ /* 0x000e280000000c00 */
[----:B------:R1:W2:Y:S02]  /*0e80*/  LDS.128 R20, [R0+0x10] ;  /* 0x0000100000147984 */ /* 0x0002a40000000c00 */
[----:B-1----:R-:W-:Y:S02]  /*0e90*/  HADD2.F32 R0, -RZ, R14.H0_H0 ;  /* 0x2000000eff007230 */ /* 0x002fe40000004100 */
[--C-:B0-----:R-:W-:Y:S02]  /*0ea0*/  HADD2.F32 R97, -RZ, R24.reuse.H0_H0 ;  /* 0x20000018ff617230 */ /* 0x101fe40000004100 */
        /* <DEDUP_REMOVED lines=17> */
[----:B--2---:R-:W-:-:S02]  /*0fc0*/  HADD2.F32 R89, -RZ, R20.H0_H0 ;  /* 0x20000014ff597230 */ /* 0x004fc40000004100 */
[C---:B------:R-:W-:Y:S01]  /*0fd0*/  FFMA.FTZ R3, R93.reuse, R0, R24 ;  /* 0x000000005d037223 */ /* 0x040fe20000010018 */
[--C-:B------:R-:W-:Y:S02]  /*0fe0*/  HADD2.F32 R0, -RZ, R15.reuse.H0_H0 ;  /* 0x2000000fff007230 */ /* 0x100fe40000004100 */
[----:B------:R-:W-:Y:S01]  /*0ff0*/  FMUL.FTZ R61, R93, UR9 ;  /* 0x000000095d3d7c20 */ /* 0x000fe20008410000 */
[----:B------:R-:W-:Y:S02]  /*1000*/  HADD2.F32 R24, -RZ, R15.H1_H1 ;  /* 0x3000000fff187230 */ /* 0x000fe40000004100 */
        /* <DEDUP_REMOVED lines=48> */
.L_x_14213:
        /* <DEDUP_REMOVED lines=23> */
.L_x_14293:
[----:B------:R-:W-:Y:S02]  /*1480*/  ULDC.64 UR46, c[0x0][0x230] ;  /* 0x00008c00002e7ab9 */ /* 0x000fe40000000a00 */
[----:B------:R-:W-:Y:S02]  /*1490*/  UIMAD UR55, UR53, UR46, URZ ;  /* 0x0000002e353772a4 */ /* 0x000fe4000f8e023f */
[----:B------:R-:W-:Y:S02]  /*14a0*/  UIMAD.WIDE.U32 UR56, UR54, UR46, URZ ;  /* 0x0000002e363872a5 */ /* 0x000fe4000f8e003f */
[----:B------:R-:W-:Y:S02]  /*14b0*/  UIMAD UR58, UR54, UR47, UR55 ;  /* 0x0000002f363a72a4 */ /* 0x000fe4000f8e0237 */
[----:B------:R-:W-:Y:S01]  /*14c0*/  USHF.R.S32.HI UR55, URZ, 0x1f, UR6 ;  /* 0x0000001f3f377899 */ /* 0x000fe20008011406 */
[----:B------:R-:W-:Y:S01]  /*14d0*/  ULDC.64 UR46, c[0x0][0x238] ;  /* 0x00008e00002e7ab9 */ /* 0x000fe20000000a00 */
[----:B------:R-:W-:-:S02]  /*14e0*/  UIADD3 UR57, UR57, UR58, URZ ;  /* 0x0000003a39397290 */ /* 0x000fc4000fffe03f */
[----:B------:R-:W-:-:S04]  /*14f0*/  UIMAD UR58, UR55, UR46, URZ ;  /* 0x0000002e373a72a4 */ /* 0x000fc8000f8e023f */
[----:B------:R-:W-:Y:S02]  /*1500*/  UIMAD UR58, UR6, UR47, UR58 ;  /* 0x0000002f063a72a4 */ /* 0x000fe4000f8e023a */
[----:B------:R-:W-:-:S04]  /*1510*/  UIMAD.WIDE.U32 UR46, UR6, UR46, UR56 ;  /* 0x0000002e062e72a5 */ /* 0x000fc8000f8e0038 */
[----:B------:R-:W-:Y:S02]  /*1520*/  UIADD3 UR47, UR47, UR58, URZ ;  /* 0x0000003a2f2f7290 */ /* 0x000fe4000fffe03f */
[----:B------:R-:W-:-:S04]  /*1530*/  ULEA UR56, UP0, UR46, UR44, 0x3 ;  /* 0x0000002c2e387291 */ /* 0x000fc8000f80183f */
[----:B------:R-:W-:Y:S02]  /*1540*/  ULEA.HI.X UR46, UR46, UR45, UR47, 0x3, UP0 ;  /* 0x0000002d2e2e7291 */ /* 0x000fe400080f1c2f */
[----:B------:R-:W-:-:S04]  /*1550*/  MOV R2, UR56 ;  /* 0x0000003800027c02 */ /* 0x000fc80008000f00 */
[----:B------:R-:W-:-:S05]  /*1560*/  MOV R3, UR46 ;  /* 0x0000002e00037c02 */ /* 0x000fca0008000f00 */
[----:B0-----:R0:W2:Y:S01]  /*1570*/  LDG.E.64 R32, desc[UR20][R2.64] ;  /* 0x0000001402207981 */ /* 0x0010a2000c1e1b00 */
[----:B------:R-:W-:Y:S01]  /*1580*/  UIMAD UR56, UR55, UR36, URZ ;  /* 0x00000024373872a4 */ /* 0x000fe2000f8e023f */
[C---:B------:R-:W-:Y:S01]  /*1590*/  LOP3.LUT R99, R100.reuse, 0x1f, R101, 0xf8, !PT ;  /* 0x0000001f64637812 */ /* 0x040fe200078ef865 */
[----:B------:R-:W-:Y:S02]  /*15a0*/  UIMAD.WIDE.U32 UR46, UR6, UR36, URZ ;  /* 0x00000024062e72a5 */ /* 0x000fe4000f8e003f */
[----:B------:R-:W-:Y:S01]  /*15b0*/  UIMAD UR56, UR6, UR37, UR56 ;  /* 0x00000025063872a4 */ /* 0x000fe2000f8e0238 */
[----:B-1----:R-:W-:Y:S01]  /*15c0*/  IADD3 R7, R100, R99, RZ ;  /* 0x0000006364077210 */ /* 0x002fe20007ffe0ff */
[----:B------:R-:W-:Y:S02]  /*15d0*/  ULEA UR57, UP0, UR46, UR14, 0x1 ;  /* 0x0000000e2e397291 */ /* 0x000fe4000f80083f */
[----:B------:R-:W-:-:S04]  /*15e0*/  UIADD3 UR47, UR47, UR56, URZ ;  /* 0x000000382f2f7290 */ /* 0x000fc8000fffe03f */
[----:B------:R-:W-:Y:S01]  /*15f0*/  ULEA.HI.X UR46, UR46, UR13, UR47, 0x1, UP0 ;  /* 0x0000000d2e2e7291 */ /* 0x000fe200080f0c2f */
[----:B------:R-:W-:-:S05]  /*1600*/  MOV R4, UR57 ;  /* 0x0000003900047c02 */ /* 0x000fca0008000f00 */
[----:B------:R-:W-:-:S03]  /*1610*/  MOV R5, UR46 ;  /* 0x0000002e00057c02 */ /* 0x000fc60008000f00 */
[----:B0-----:R-:W-:-:S05]  /*1620*/  IMAD.WIDE R2, R7, 0x10, R4 ;  /* 0x0000001007027825 */ /* 0x001fca00078e0204 */
[----:B---3--:R-:W3:Y:S04]  /*1630*/  LDG.E.128 R4, desc[UR20][R2.64] ;  /* 0x0000001402047981 */ /* 0x008ee8000c1e1d00 */
[----:B----4-:R-:W4:Y:S04]  /*1640*/  LDG.E.128 R16, desc[UR20][R2.64+0x200] ;  /* 0x0002001402107981 */ /* 0x010f28000c1e1d00 */
[----:B------:R-:W4:Y:S04]  /*1650*/  LDG.E.128 R20, desc[UR20][R2.64+0x400] ;  /* 0x0004001402147981 */ /* 0x000f28000c1e1d00 */
[----:B------:R0:W4:Y:S01]  /*1660*/  LDG.E.128 R24, desc[UR20][R2.64+0x600] ;  /* 0x0006001402187981 */ /* 0x000122000c1e1d00 */
[C---:B------:R-:W-:Y:S01]  /*1670*/  LOP3.LUT R151, R101.reuse, 0x1f, RZ, 0xc0, !PT ;  /* 0x0000001f65977812 */ /* 0x040fe200078ec0ff */
[----:B------:R-:W1:Y:S01]  /*1680*/  S2UR UR46, SR_CgaCtaId ;  /* 0x00000000002e79c3 */ /* 0x000e620000008800 */
[----:B------:R-:W-:Y:S01]  /*1690*/  UIADD3 UR60, UR49, -0x1, URZ ;  /* 0xffffffff313c7890 */ /* 0x000fe2000fffe03f */
[----:B------:R-:W-:Y:S01]  /*16a0*/  ISETP.NE.AND P2, PT, R101, RZ, PT ;  /* 0x000000ff6500720c */ /* 0x000fe20003f45270 */
[----:B------:R-:W-:Y:S01]  /*16b0*/  UIMAD UR59, UR53, UR42, URZ ;  /* 0x0000002a353b72a4 */ /* 0x000fe2000f8e023f */
[----:B------:R-:W-:Y:S01]  /*16c0*/  ISETP.NE.AND P0, PT, R151, RZ, PT ;  /* 0x000000ff9700720c */ /* 0x000fe20003f05270 */
[----:B------:R-:W-:Y:S01]  /*16d0*/  UMOV UR56, 0x400 ;  /* 0x0000040000387882 */ /* 0x000fe20000000000 */
[----:B------:R-:W-:Y:S01]  /*16e0*/  ULEA.HI UR61, UR60, UR60, URZ, 0x1 ;  /* 0x0000003c3c3d7291 */ /* 0x000fe2000f8f083f */
[----:B------:R-:W-:Y:S01]  /*16f0*/  IADD3 R130, R101, 0x200, RZ ;  /* 0x0000020065827810 */ /* 0x000fe20007ffe0ff */
[----:B------:R-:W-:Y:S01]  /*1700*/  UIMAD UR59, UR54, UR43, UR59 ;  /* 0x0000002b363b72a4 */ /* 0x000fe2000f8e023b */
[----:B------:R-:W-:Y:S01]  /*1710*/  HFMA2.MMA R105, -RZ, RZ, 0, 9.5367431640625e-07 ;  /* 0x00000010ff697435 */ /* 0x000fe200000001ff */
[----:B------:R-:W-:-:S02]  /*1720*/  ULOP3.LUT UR61, UR61, 0xfffffe, URZ, 0xc0, !UPT ;  /* 0x00fffffe3d3d7892 */ /* 0x000fc4000f8ec03f */
[----:B------:R-:W-:Y:S02]  /*1730*/  UIMAD UR55, UR55, UR40, URZ ;  /* 0x00000028373772a4 */ /* 0x000fe4000f8e023f */
[----:B------:R-:W-:Y:S02]  /*1740*/  UIADD3 UR61, UR60, -UR61, URZ ;  /* 0x8000003d3c3d7290 */ /* 0x000fe4000fffe03f */
[----:B------:R-:W-:Y:S02]  /*1750*/  UIMAD UR55, UR6, UR41, UR55 ;  /* 0x00000029063772a4 */ /* 0x000fe4000f8e0237 */
[----:B------:R-:W-:Y:S02]  /*1760*/  ULEA UR61, UR61, UR6, 0x8 ;  /* 0x000000063d3d7291 */ /* 0x000fe4000f8e403f */
[----:B-1----:R-:W-:Y:S02]  /*1770*/  ULEA UR56, UR46, UR56, 0x18 ;  /* 0x000000382e387291 */ /* 0x002fe4000f8ec03f */
[----:B------:R-:W-:-:S04]  /*1780*/  UIMAD.WIDE.U32 UR46, UR54, UR42, URZ ;  /* 0x0000002a362e72a5 */ /* 0x000fc8000f8e003f */
[----:B------:R-:W-:Y:S01]  /*1790*/  UIADD3 UR47, UR47, UR59, URZ ;  /* 0x0000003b2f2f7290 */ /* 0x000fe2000fffe03f */
[----:B------:R-:W-:-:S03]  /*17a0*/  LEA R98, R186, UR56, 0x4 ;  /* 0x00000038ba627c11 */ /* 0x000fc6000f8e20ff */
[----:B------:R-:W-:-:S04]  /*17b0*/  UIMAD.WIDE.U32 UR46, UR6, UR40, UR46 ;  /* 0x00000028062e72a5 */ /* 0x000fc8000f8e002e */
[----:B------:R-:W-:Y:S02]  /*17c0*/  UIADD3 UR55, UR47, UR55, URZ ;  /* 0x000000372f377290 */ /* 0x000fe4000fffe03f */
[----:B------:R-:W-:-:S04]  /*17d0*/  ULEA UR47, UP0, UR46, UR38, 0x3 ;  /* 0x000000262e2f7291 */ /* 0x000fc8000f80183f */
[----:B------:R-:W-:Y:S01]  /*17e0*/  ULEA.HI.X UR46, UR46, UR39, UR55, 0x3, UP0 ;  /* 0x000000272e2e7291 */ /* 0x000fe200080f1c37 */
        /* <DEDUP_REMOVED lines=10> */
[----:B------:R0:W-:Y:S01]  /*1890*/  MUFU.COS R29, R28 ;  /* 0x0000001c001d7308 */ /* 0x0001e20000000000 */
[----:B---3--:R1:W-:Y:S02]  /*18a0*/  STS.128 [R98], R4 ;  /* 0x0000000462007388 */ /* 0x0083e40000000c00 */
[----:B------:R-:W-:Y:S01]  /*18b0*/  FMUL.RZ R3, R0, 0.15915493667125701904 ;  /* 0x3e22f98300037820 */ /* 0x000fe2000040c000 */
[----:B------:R-:W-:Y:S01]  /*18c0*/  FMUL.FTZ R0, R77, UR57 ;  /* 0x000000394d007c20 */ /* 0x000fe20008410000 */
[----:B----4-:R-:W-:Y:S03]  /*18d0*/  STS.128 [R98+0x200], R16 ;  /* 0x0002001062007388 */ /* 0x010fe60000000c00 */
[----:B------:R-:W-:Y:S01]  /*18e0*/  MUFU.SIN R107, R30 ;  /* 0x0000001e006b7308 */ /* 0x000fe20000000400 */
[----:B0-----:R-:W-:Y:S01]  /*18f0*/  MOV R28, UR49 ;  /* 0x00000031001c7c02 */ /* 0x001fe20008000f00 */
[----:B------:R-:W-:Y:S03]  /*1900*/  STS.128 [R98+0x400], R20 ;  /* 0x0004001462007388 */ /* 0x000fe60000000c00 */
[----:B------:R-:W-:Y:S01]  /*1910*/  ISETP.LT.OR P1, PT, R28, 0x2, P0 ;  /* 0x000000021c00780c */ /* 0x000fe20000721670 */
[----:B------:R-:W-:Y:S01]  /*1920*/  STS.128 [R98+0x600], R24 ;  /* 0x0006001862007388 */ /* 0x000fe20000000c00 */
[----:B------:R-:W-:Y:S01]  /*1930*/  MOV R28, UR58 ;  /* 0x0000003a001c7c02 */ /* 0x000fe20008000f00 */
[----:B------:R0:W-:Y:S04]  /*1940*/  MUFU.COS R129, R30 ;  /* 0x0000001e00817308 */ /* 0x0001e80000000000 */
[----:B------:R-:W-:-:S04]  /*1950*/  FMUL.FTZ R28, R28, 1.4426950216293334961 ;  /* 0x3fb8aa3b1c1c7820 */ /* 0x000fc80000410000 */
[----:B------:R-:W-:Y:S01]  /*1960*/  MUFU.SIN R109, R3 ;  /* 0x00000003006d7308 */ /* 0x000fe20000000400 */
[----:B0-----:R-:W-:Y:S01]  /*1970*/  FMUL.RZ R30, R0, 0.15915493667125701904 ;  /* 0x3e22f983001e7820 */ /* 0x001fe2000040c000 */
[----:B------:R-:W0:Y:S01]  /*1980*/  @!P1 LDC R104, c[0x0][0x21c] ;  /* 0x00008700ff689b82 */ /* 0x000e220000000800 */
[----:B------:R-:W-:-:S04]  /*1990*/  FMUL.FTZ R0, R76, UR57 ;  /* 0x000000394c007c20 */ /* 0x000fc80008410000 */
[----:B------:R-:W-:Y:S01]  /*19a0*/  FMUL.RZ R121, R0, 0.15915493667125701904 ;  /* 0x3e22f98300797820 */ /* 0x000fe2000040c000 */
[----:B------:R-:W-:Y:S01]  /*19b0*/  FMUL.FTZ R0, R81, R28 ;  /* 0x0000001c51007220 */ /* 0x000fe20000410000 */
[----:B------:R2:W-:Y:S08]  /*19c0*/  MUFU.COS R125, R3 ;  /* 0x00000003007d7308 */ /* 0x0005f00000000000 */
[----:B------:R-:W3:Y:S01]  /*19d0*/  MUFU.EX2 R0, R0 ;  /* 0x0000000000007308 */ /* 0x000ee20000000800 */
[----:B--2---:R-:W-:-:S04]  /*19e0*/  MOV R3, UR49 ;  /* 0x0000003100037c02 */ /* 0x004fc80008000f00 */
[----:B------:R-:W-:-:S03]  /*19f0*/  @!P1 IADD3 R3, R3, -0x2, RZ ;  /* 0xfffffffe03039810 */ /* 0x000fc60007ffe0ff */
[----:B------:R-:W-:Y:S02]  /*1a00*/  MUFU.SIN R126, R2 ;  /* 0x00000002007e7308 */ /* 0x000fe40000000400 */
[----:B0-----:R-:W-:Y:S01]  /*1a10*/  @!P1 IMAD R104, R3, R104, UR6 ;  /* 0x0000000603689e24 */ /* 0x001fe2000f8e0268 */
[----:B------:R-:W-:-:S03]  /*1a20*/  MOV R3, UR61 ;  /* 0x0000003d00037c02 */ /* 0x000fc60008000f00 */
[----:B------:R-:W-:Y:S01]  /*1a30*/  @!P1 IMAD.WIDE R104, R104, R105, UR22 ;  /* 0x0000001668689e25 */ /* 0x000fe2000f8e0269 */
[----:B-1----:R-:W-:Y:S01]  /*1a40*/  SEL R4, R3, R130, !P2 ;  /* 0x0000008203047207 */ /* 0x002fe20005000000 */
[----:B------:R0:W-:Y:S02]  /*1a50*/  MUFU.COS R106, R2 ;  /* 0x00000002006a7308 */ /* 0x0001e40000000000 */
[C---:B---3--:R-:W-:Y:S01]  /*1a60*/  FMUL.FTZ R32, R0.reuse, R29 ;  /* 0x0000001d00207220 */ /* 0x048fe20000410000 */
[----:B------:R-:W-:Y:S01]  /*1a70*/  FMUL.FTZ R33, R0, R33 ;  /* 0x0000002100217220 */ /* 0x000fe20000410000 */
[----:B------:R-:W-:Y:S01]  /*1a80*/  FMUL.FTZ R0, R74, UR57 ;  /* 0x000000394a007c20 */ /* 0x000fe20008410000 */
[----:B------:R-:W-:Y:S02]  /*1a90*/  MOV R3, UR46 ;  /* 0x0000002e00037c02 */ /* 0x000fe40008000f00 */
[----:B------:R-:W-:Y:S01]  /*1aa0*/  LEA R29, R4, UR56, 0x3 ;  /* 0x00000038041d7c11 */ /* 0x000fe2000f8e18ff */
[----:B------:R-:W-:Y:S01]  /*1ab0*/  FMUL.RZ R110, R0, 0.15915493667125701904 ;  /* 0x3e22f983006e7820 */ /* 0x000fe2000040c000 */
[----:B------:R-:W-:Y:S01]  /*1ac0*/  MUFU.SIN R122, R30 ;  /* 0x0000001e007a7308 */ /* 0x000fe20000000400 */
[----:B0-----:R-:W-:Y:S01]  /*1ad0*/  FMUL.FTZ R2, R75, UR57 ;  /* 0x000000394b027c20 */ /* 0x001fe20008410000 */
[----:B------:R-:W-:Y:S01]  /*1ae0*/  FMUL.FTZ R4, R73, UR57 ;  /* 0x0000003949047c20 */ /* 0x000fe20008410000 */
[----:B------:R-:W-:-:S02]  /*1af0*/  LEA R0, R186, UR56, 0x6 ;  /* 0x00000038ba007c11 */ /* 0x000fc4000f8e30ff */
[----:B------:R-:W-:Y:S01]  /*1b00*/  FMUL.RZ R5, R2, 0.15915493667125701904 ;  /* 0x3e22f98302057820 */ /* 0x000fe2000040c000 */
[----:B------:R-:W-:Y:S01]  /*1b10*/  MOV R2, UR47 ;  /* 0x0000002f00027c02 */ /* 0x000fe20008000f00 */
[----:B------:R-:W-:Y:S01]  /*1b20*/  FMUL.RZ R112, R4, 0.15915493667125701904 ;  /* 0x3e22f98304707820 */ /* 0x000fe2000040c000 */
[----:B------:R0:W-:Y:S04]  /*1b30*/  MUFU.COS R108, R30 ;  /* 0x0000001e006c7308 */ /* 0x0001e80000000000 */
[----:B------:R-:W5:Y:S01]  /*1b40*/  LDG.E.64 R2, desc[UR20][R2.64] ;  /* 0x0000001402027981 */ /* 0x000f62000c1e1b00 */
[----:B------:R-:W-:-:S03]  /*1b50*/  NOP ;  /* 0x0000000000007918 */ /* 0x000fc60000000000 */
[----:B------:R-:W-:Y:S01]  /*1b60*/  MUFU.SIN R113, R5 ;  /* 0x0000000500717308 */ /* 0x000fe20000000400 */
[----:B------:R-:W1:Y:S01]  /*1b70*/  LDS.128 R16, [R0+0x10] ;  /* 0x0000100000107984 */ /* 0x000e620000000c00 */
[----:B0-----:R-:W-:-:S03]  /*1b80*/  CS2R R30, SRZ ;  /* 0x00000000001e7805 */ /* 0x001fc6000001ff00 */
[----:B------:R-:W0:Y:S03]  /*1b90*/  LDS.128 R20, [R0+0x20] ;  /* 0x0000200000147984 */ /* 0x000e260000000c00 */
[----:B------:R2:W-:Y:S01]  /*1ba0*/  MUFU.COS R135, R5 ;  /* 0x0000000500877308 */ /* 0x0005e20000000000 */
[----:B------:R-:W3:Y:S07]  /*1bb0*/  LDS.128 R24, [R0+0x30] ;  /* 0x0000300000187984 */ /* 0x000eee0000000c00 */
[----:B------:R-:W-:Y:S01]  /*1bc0*/  MUFU.SIN R115, R110 ;  /* 0x0000006e00737308 */ /* 0x000fe20000000400 */
[----:B--2---:R2:W4:Y:S04]  /*1bd0*/  LDS.128 R4, [R0] ;  /* 0x0000000000047984 */ /* 0x0045280000000c00 */
[----:B------:R2:W-:Y:S03]  /*1be0*/  STS.64 [R29+0x1d10], R32 ;  /* 0x001d10201d007388 */ /* 0x0005e60000000a00 */
[----:B------:R-:W-:Y:S01]  /*1bf0*/  MUFU.SIN R111, R121 ;  /* 0x00000079006f7308 */ /* 0x000fe20000000400 */
[----:B------:R-:W-:Y:S01]  /*1c00*/  BAR.SYNC.DEFER_BLOCKING 0x0 ;  /* 0x0000000000007b1d */ /* 0x000fe20000010000 */
[----:B--2---:R-:W-:Y:S01]  /*1c10*/  FMUL.FTZ R0, R70, UR57 ;  /* 0x0000003946007c20 */ /* 0x004fe20008410000 */
[----:B------:R-:W-:-:S03]  /*1c20*/  FMUL.FTZ R29, R79, R28 ;  /* 0x0000001c4f1d7220 */ /* 0x000fc60000410000 */
[----:B------:R-:W-:Y:S02]  /*1c30*/  FMUL.RZ R116, R0, 0.15915493667125701904 ;  /* 0x3e22f98300747820 */ /* 0x000fe4000040c000 */
[----:B------:R2:W-:Y:S01]  /*1c40*/  MUFU.COS R133, R110 ;  /* 0x0000006e00857308 */ /* 0x0005e20000000000 */
[----:B------:R-:W-:-:S07]  /*1c50*/  FMUL.FTZ R0, R80, R28 ;  /* 0x0000001c50007220 */ /* 0x000fce0000410000 */
[----:B------:R-:W-:Y:S01]  /*1c60*/  MUFU.SIN R117, R112 ;  /* 0x0000007000757308 */ /* 0x000fe20000000400 */
[----:B------:R1:W5:Y:S01]  /*1c70*/  @!P1 LDG.E.64 R30, desc[UR20][R104.64+0x8] ;  /* 0x00000814681e9981 */ /* 0x000362000c1e1b00 */
[----:B--2---:R-:W-:-:S06]  /*1c80*/  FMUL.FTZ R110, R72, UR57 ;  /* 0x00000039486e7c20 */ /* 0x004fcc0008410000 */
[----:B------:R-:W2:Y:S01]  /*1c90*/  MUFU.EX2 R29, R29 ;  /* 0x0000001d001d7308 */ /* 0x000ea20000000800 */
[----:B-1----:R-:W-:Y:S01]  /*1ca0*/  FMUL.FTZ R104, R78, R28 ;  /* 0x0000001c4e687220 */ /* 0x002fe20000410000 */
[----:B------:R-:W-:-:S06]  /*1cb0*/  FMUL.RZ R114, R110, 0.15915493667125701904 ;  /* 0x3e22f9836e727820 */ /* 0x000fcc000040c000 */
[----:B------:R-:W-:Y:S01]  /*1cc0*/  MUFU.COS R131, R112 ;  /* 0x0000007000837308 */ /* 0x000fe20000000000 */
[----:B------:R-:W-:Y:S01]  /*1cd0*/  FMUL.FTZ R110, R71, UR57 ;  /* 0x00000039476e7c20 */ /* 0x000fe20008410000 */
[----:B------:R-:W-:-:S06]  /*1ce0*/  FMUL.FTZ R105, R77, R28 ;  /* 0x0000001c4d697220 */ /* 0x000fcc0000410000 */
[----:B------:R-:W1:Y:S01]  /*1cf0*/  MUFU.EX2 R104, R104 ;  /* 0x0000006800687308 */ /* 0x000e620000000800 */
[----:B------:R-:W-:-:S07]  /*1d00*/  FMUL.RZ R110, R110, 0.15915493667125701904 ;  /* 0x3e22f9836e6e7820 */ /* 0x000fce000040c000 */
[----:B------:R-:W0:Y:S01]  /*1d10*/  MUFU.EX2 R0, R0 ;  /* 0x0000000000007308 */ /* 0x000e220000000800 */
[C---:B--2---:R-:W-:Y:S01]  /*1d20*/  FMUL.FTZ R127, R29.reuse, R106 ;  /* 0x0000006a1d7f7220 */ /* 0x044fe20000410000 */
[----:B------:R-:W-:-:S06]  /*1d30*/  FMUL.FTZ R126, R29, R126 ;  /* 0x0000007e1d7e7220 */ /* 0x000fcc0000410000 */
[----:B------:R-:W2:Y:S01]  /*1d40*/  MUFU.EX2 R105, R105 ;  /* 0x0000006900697308 */ /* 0x000ea20000000800 */
[C---:B-1----:R-:W-:Y:S01]  /*1d50*/  FMUL.FTZ R125, R104.reuse, R125 ;  /* 0x0000007d687d7220 */ /* 0x042fe20000410000 */
[----:B------:R-:W-:Y:S01]  /*1d60*/  FMUL.FTZ R124, R104, R109 ;  /* 0x0000006d687c7220 */ /* 0x000fe20000410000 */
[----:B------:R-:W-:Y:S01]  /*1d70*/  FMUL.FTZ R29, R72, R28 ;  /* 0x0000001c481d7220 */ /* 0x000fe20000410000 */
[----:B------:R-:W-:-:S04]  /*1d80*/  HADD2.F32 R104, -RZ, R12.H0_H0 ;  /* 0x2000000cff687230 */ /* 0x000fc80000004100 */
[----:B------:R-:W-:Y:S01]  /*1d90*/  MUFU.SIN R145, R110 ;  /* 0x0000006e00917308 */ /* 0x000fe20000000400 */
[----:B------:R-:W-:-:S07]  /*1da0*/  FMUL.FTZ R112, R75, R28 ;  /* 0x0000001c4b707220 */ /* 0x000fce0000410000 */
[----:B------:R1:W-:Y:S01]  /*1db0*/  MUFU.COS R119, R110 ;  /* 0x0000006e00777308 */ /* 0x0003e20000000000 */
[----:B0-----:R-:W-:-:S07]  /*1dc0*/  FMUL.FTZ R128, R0, R107 ;  /* 0x0000006b00807220 */ /* 0x001fce0000410000 */
[----:B------:R-:W-:Y:S01]  /*1dd0*/  MUFU.COS R121, R121 ;  /* 0x0000007900797308 */ /* 0x000fe20000000000 */
[----:B-1----:R-:W-:Y:S01]  /*1de0*/  FMUL.FTZ R110, R76, R28 ;  /* 0x0000001c4c6e7220 */ /* 0x002fe20000410000 */
[----:B------:R-:W-:Y:S01]  /*1df0*/  FMUL.FTZ R162, R81, R104 ;  /* 0x0000006851a27220 */ /* 0x000fe20000410000 */
[----:B------:R-:W-:-:S05]  /*1e00*/  FMUL.FTZ R129, R0, R129 ;  /* 0x0000008100817220 */ /* 0x000fca0000410000 */
[----:B------:R-:W0:Y:S01]  /*1e10*/  MUFU.EX2 R110, R110 ;  /* 0x0000006e006e7308 */ /* 0x000e220000000800 */
[----:B------:R-:W-:Y:S01]  /*1e20*/  FMUL.FTZ R0, R128, R162 ;  /* 0x000000a280007220 */ /* 0x000fe20000410000 */
[----:B--2---:R-:W-:-:S06]  /*1e30*/  FMUL.FTZ R123, R105, R108 ;  /* 0x0000006c697b7220 */ /* 0x004fcc0000410000 */
[----:B------:R-:W-:Y:S01]  /*1e40*/  MUFU.COS R118, R114 ;  /* 0x0000007200767308 */ /* 0x000fe20000000000 */
[----:B------:R-:W-:Y:S01]  /*1e50*/  FMUL.FTZ R106, R71, R28 ;  /* 0x0000001c476a7220 */ /* 0x000fe20000410000 */
[----:B------:R-:W-:-:S06]  /*1e60*/  FMUL.FTZ R108, RZ, R128 ;  /* 0x00000080ff6c7220 */ /* 0x000fcc0000410000 */
[----:B------:R-:W1:Y:S01]  /*1e70*/  MUFU.EX2 R29, R29 ;  /* 0x0000001d001d7308 */ /* 0x000e620000000800 */
[----:B------:R-:W-:-:S07]  /*1e80*/  FFMA.FTZ R0, RZ, R129, R0 ;  /* 0x00000081ff007223 */ /* 0x000fce0000010000 */
[----:B------:R-:W2:Y:S01]  /*1e90*/  MUFU.EX2 R112, R112 ;  /* 0x0000007000707308 */ /* 0x000ea20000000800 */
[----:B------:R-:W-:Y:S01]  /*1ea0*/  FMUL.FTZ R122, R105, R122 ;  /* 0x0000007a697a7220 */ /* 0x000fe20000410000 */
[----:B------:R-:W-:Y:S01]  /*1eb0*/  FMUL.FTZ R107, R70, R28 ;  /* 0x0000001c466b7220 */ /* 0x000fe20000410000 */
[----:B------:R-:W-:Y:S02]  /*1ec0*/  HADD2.F32 R105, -RZ, R12.H1_H1 ;  /* 0x3000000cff697230 */ /* 0x000fe40000004100 */
[----:B------:R-:W-:Y:S01]  /*1ed0*/  FFMA.FTZ R109, R129, R162, -R108 ;  /* 0x000000a2816d7223 */ /* 0x000fe2000001086c */
[----:B------:R-:W-:Y:S01]  /*1ee0*/  FADD.FTZ R108, RZ, R0 ;  /* 0x00000000ff6c7221 */ /* 0x000fe20000010000 */
[C---:B0-----:R-:W-:Y:S01]  /*1ef0*/  FMUL.FTZ R121, R110.reuse, R121 ;  /* 0x000000796e797220 */ /* 0x041fe20000410000 */
[----:B------:R-:W0:Y:S01]  /*1f00*/  MUFU.EX2 R106, R106 ;  /* 0x0000006a006a7308 */ /* 0x000e220000000800 */
[----:B------:R-:W-:Y:S01]  /*1f10*/  FMUL.FTZ R120, R110, R111 ;  /* 0x0000006f6e787220 */ /* 0x000fe20000410000 */
[----:B------:R-:W-:Y:S01]  /*1f20*/  FFMA.FTZ R109, R80, R105, R109 ;  /* 0x00000069506d7223 */ /* 0x000fe2000001006d */
[----:B------:R-:W-:Y:S01]  /*1f30*/  FMUL.FTZ R110, R126, R108 ;  /* 0x0000006c7e6e7220 */ /* 0x000fe20000410000 */
[----:B-1----:R-:W-:Y:S01]  /*1f40*/  FMUL.FTZ R137, R29, R118 ;  /* 0x000000761d897220 */ /* 0x002fe20000410000 */
[----:B------:R-:W-:-:S03]  /*1f50*/  HADD2.F32 R118, -RZ, R13.H0_H0 ;  /* 0x2000000dff767230 */ /* 0x000fc60000004100 */
[----:B------:R-:W-:Y:S01]  /*1f60*/  MUFU.SIN R140, R116 ;  /* 0x00000074008c7308 */ /* 0x000fe20000000400 */
[C---:B--2---:R-:W-:Y:S01]  /*1f70*/  FMUL.FTZ R135, R112.reuse, R135 ;  /* 0x0000008770877220 */ /* 0x044fe20000410000 */
[----:B------:R-:W-:Y:S01]  /*1f80*/  FMUL.FTZ R134, R112, R113 ;  /* 0x0000007170867220 */ /* 0x000fe20000410000 */
[-C--:B------:R-:W-:Y:S01]  /*1f90*/  FMUL.FTZ R112, R126, R109.reuse ;  /* 0x0000006d7e707220 */ /* 0x080fe20000410000 */
[----:B------:R-:W-:-:S04]  /*1fa0*/  FFMA.FTZ R110, R127, R109, -R110 ;  /* 0x0000006d7f6e7223 */ /* 0x000fc8000001086e */
[----:B------:R1:W-:Y:S08]  /*1fb0*/  MUFU.COS R144, R116 ;  /* 0x0000007400907308 */ /* 0x0003f00000000000 */
[----:B------:R-:W2:Y:S01]  /*1fc0*/  MUFU.EX2 R107, R107 ;  /* 0x0000006b006b7308 */ /* 0x000ea20000000800 */
[----:B-1----:R-:W-:Y:S01]  /*1fd0*/  FMUL.FTZ R116, R73, R28 ;  /* 0x0000001c49747220 */ /* 0x002fe20000410000 */
[----:B------:R-:W-:Y:S01]  /*1fe0*/  FFMA.FTZ R112, R127, R108, R112 ;  /* 0x0000006c7f707223 */ /* 0x000fe20000010070 */
[----:B------:R-:W-:-:S05]  /*1ff0*/  FFMA.FTZ R110, R79, R118, R110 ;  /* 0x000000764f6e7223 */ /* 0x000fca000001006e */
[----:B------:R1:W-:Y:S01]  /*2000*/  MUFU.SIN R136, R114 ;  /* 0x0000007200887308 */ /* 0x0003e20000000400 */
[----:B------:R-:W-:Y:S01]  /*2010*/  FMUL.FTZ R0, R69, UR57 ;  /* 0x0000003945007c20 */ /* 0x000fe20008410000 */
[----:B-1----:R-:W-:-:S06]  /*2020*/  FMUL.FTZ R114, R74, R28 ;  /* 0x0000001c4a727220 */ /* 0x002fcc0000410000 */
[----:B------:R-:W1:Y:S01]  /*2030*/  MUFU.EX2 R116, R116 ;  /* 0x0000007400747308 */ /* 0x000e620000000800 */
[----:B------:R-:W-:Y:S01]  /*2040*/  FADD.FTZ R112, RZ, R112 ;  /* 0x00000070ff707221 */ /* 0x000fe20000010000 */
[----:B------:R-:W-:Y:S01]  /*2050*/  FMUL.FTZ R111, R124, R110 ;  /* 0x0000006e7c6f7220 */ /* 0x000fe20000410000 */
[C---:B0-----:R-:W-:Y:S01]  /*2060*/  FMUL.FTZ R146, R106.reuse, R119 ;  /* 0x000000776a927220 */ /* 0x041fe20000410000 */
[----:B------:R-:W-:-:S04]  /*2070*/  FMUL.FTZ R145, R106, R145 ;  /* 0x000000916a917220 */ /* 0x000fc80000410000 */
[----:B------:R-:W0:Y:S01]  /*2080*/  MUFU.EX2 R114, R114 ;  /* 0x0000007200727308 */ /* 0x000e220000000800 */
[----:B------:R-:W-:Y:S01]  /*2090*/  FMUL.RZ R141, R0, 0.15915493667125701904 ;  /* 0x3e22f983008d7820 */ /* 0x000fe2000040c000 */
[----:B------:R-:W-:Y:S01]  /*20a0*/  FMUL.FTZ R106, R32, R128 ;  /* 0x00000080206a7220 */ /* 0x000fe20000410000 */
[-C--:B------:R-:W-:Y:S01]  /*20b0*/  FMUL.FTZ R0, R124, R112.reuse ;  /* 0x000000707c007220 */ /* 0x080fe20000410000 */
[----:B------:R-:W-:Y:S01]  /*20c0*/  FFMA.FTZ R111, R125, R112, R111 ;  /* 0x000000707d6f7223 */ /* 0x000fe2000001006f */
[C---:B--2---:R-:W-:Y:S01]  /*20d0*/  FMUL.FTZ R144, R107.reuse, R144 ;  /* 0x000000906b907220 */ /* 0x044fe20000410000 */
[----:B------:R-:W-:Y:S01]  /*20e0*/  FMUL.FTZ R143, R107, R140 ;  /* 0x0000008c6b8f7220 */ /* 0x000fe20000410000 */
[C---:B------:R-:W-:Y:S01]  /*20f0*/  FMUL.FTZ R107, R33.reuse, R128 ;  /* 0x00000080216b7220 */ /* 0x040fe20000410000 */
[----:B------:R-:W-:Y:S02]  /*2100*/  HADD2.F32 R119, -RZ, R13.H1_H1 ;  /* 0x3000000dff777230 */ /* 0x000fe40000004100 */
[-C--:B------:R-:W-:Y:S01]  /*2110*/  FFMA.FTZ R106, R33, R129.reuse, R106 ;  /* 0x00000081216a7223 */ /* 0x080fe2000001006a */
[----:B------:R-:W-:Y:S01]  /*2120*/  FFMA.FTZ R109, R125, R110, -R0 ;  /* 0x0000006e7d6d7223 */ /* 0x000fe20000010800 */
[----:B------:R-:W-:Y:S01]  /*2130*/  FADD.FTZ R111, RZ, R111 ;  /* 0x0000006fff6f7221 */ /* 0x000fe20000010000 */
[----:B------:R-:W-:Y:S01]  /*2140*/  FFMA.FTZ R107, R32, R129, -R107 ;  /* 0x00000081206b7223 */ /* 0x000fe2000001086b */
[----:B------:R-:W-:Y:S01]  /*2150*/  FMUL.FTZ R108, R126, R106 ;  /* 0x0000006a7e6c7220 */ /* 0x000fe20000410000 */
[----:B------:R-:W-:Y:S01]  /*2160*/  FMUL.FTZ R0, R69, R28 ;  /* 0x0000001c45007220 */ /* 0x000fe20000410000 */
[----:B------:R-:W-:Y:S01]  /*2170*/  FFMA.FTZ R110, R78, R119, R109 ;  /* 0x000000774e6e7223 */ /* 0x000fe2000001006d */
[----:B------:R-:W-:Y:S01]  /*2180*/  FMUL.FTZ R112, R122, R111 ;  /* 0x0000006f7a707220 */ /* 0x000fe20000410000 */
[C---:B-1----:R-:W-:Y:S01]  /*2190*/  FMUL.FTZ R131, R116.reuse, R131 ;  /* 0x0000008374837220 */ /* 0x042fe20000410000 */
[----:B------:R-:W-:Y:S01]  /*21a0*/  FMUL.FTZ R138, R116, R117 ;  /* 0x00000075748a7220 */ /* 0x000fe20000410000 */
[----:B------:R-:W-:Y:S01]  /*21b0*/  FMUL.FTZ R109, R126, R107 ;  /* 0x0000006b7e6d7220 */ /* 0x000fe20000410000 */
[C---:B0-----:R-:W-:Y:S01]  /*21c0*/  FMUL.FTZ R133, R114.reuse, R133 ;  /* 0x0000008572857220 */ /* 0x041fe20000410000 */
[----:B------:R-:W-:Y:S01]  /*21d0*/  FMUL.FTZ R132, R114, R115 ;  /* 0x0000007372847220 */ /* 0x000fe20000410000 */
[----:B------:R-:W-:Y:S01]  /*21e0*/  FFMA.FTZ R108, R127, R107, -R108 ;  /* 0x0000006b7f6c7223 */ /* 0x000fe2000001086c */
[----:B------:R-:W-:-:S02]  /*21f0*/  HADD2.F32 R116, -RZ, R14.H0_H0 ;  /* 0x2000000eff747230 */ /* 0x000fc40000004100 */
[----:B------:R-:W-:Y:S01]  /*2200*/  FMUL.FTZ R136, R29, R136 ;  /* 0x000000881d887220 */ /* 0x000fe20000410000 */
[-C--:B------:R-:W-:Y:S01]  /*2210*/  FMUL.FTZ R114, R122, R110.reuse ;  /* 0x0000006e7a727220 */ /* 0x080fe20000410000 */
[----:B------:R-:W-:Y:S01]  /*2220*/  FFMA.FTZ R112, R123, R110, -R112 ;  /* 0x0000006e7b707223 */ /* 0x000fe20000010870 */
[----:B------:R-:W-:Y:S01]  /*2230*/  MUFU.COS R29, R141 ;  /* 0x0000008d001d7308 */ /* 0x000fe20000000000 */
[----:B------:R-:W-:Y:S01]  /*2240*/  FFMA.FTZ R109, R127, R106, R109 ;  /* 0x0000006a7f6d7223 */ /* 0x000fe2000001006d */
[----:B------:R-:W-:Y:S01]  /*2250*/  FMUL.FTZ R106, R124, R108 ;  /* 0x0000006c7c6a7220 */ /* 0x000fe20000410000 */
[----:B------:R-:W-:Y:S01]  /*2260*/  FFMA.FTZ R114, R123, R111, R114 ;  /* 0x0000006f7b727223 */ /* 0x000fe20000010072 */
[----:B------:R-:W-:-:S04]  /*2270*/  FFMA.FTZ R112, R77, R116, R112 ;  /* 0x000000744d707223 */ /* 0x000fc80000010070 */
[----:B------:R-:W0:Y:S01]  /*2280*/  MUFU.EX2 R0, R0 ;  /* 0x0000000000007308 */ /* 0x000e220000000800 */
[-C--:B------:R-:W-:Y:S01]  /*2290*/  FMUL.FTZ R107, R124, R109.reuse ;  /* 0x0000006d7c6b7220 */ /* 0x080fe20000410000 */
[----:B------:R-:W-:-:S06]  /*22a0*/  FFMA.FTZ R106, R125, R109, R106 ;  /* 0x0000006d7d6a7223 */ /* 0x000fcc000001006a */
[----:B------:R-:W1:Y:S01]  /*22b0*/  MUFU.SIN R141, R141 ;  /* 0x0000008d008d7308 */ /* 0x000e620000000400 */
[----:B------:R-:W-:Y:S01]  /*22c0*/  FADD.FTZ R114, RZ, R114 ;  /* 0x00000072ff727221 */ /* 0x000fe20000010000 */
[----:B------:R-:W-:Y:S01]  /*22d0*/  FMUL.FTZ R111, R120, R112 ;  /* 0x00000070786f7220 */ /* 0x000fe20000410000 */
[----:B------:R-:W-:Y:S01]  /*22e0*/  FFMA.FTZ R107, R125, R108, -R107 ;  /* 0x0000006c7d6b7223 */ /* 0x000fe2000001086b */
[----:B------:R-:W-:Y:S01]  /*22f0*/  FMUL.FTZ R108, R122, R106 ;  /* 0x0000006a7a6c7220 */ /* 0x000fe20000410000 */
[-C--:B------:R-:W-:Y:S01]  /*2300*/  FMUL.FTZ R110, R120, R114.reuse ;  /* 0x00000072786e7220 */ /* 0x080fe20000410000 */
[----:B------:R-:W-:Y:S01]  /*2310*/  FFMA.FTZ R111, R121, R114, R111 ;  /* 0x00000072796f7223 */ /* 0x000fe2000001006f */
[-C--:B------:R-:W-:Y:S01]  /*2320*/  FMUL.FTZ R109, R122, R107.reuse ;  /* 0x0000006b7a6d7220 */ /* 0x080fe20000410000 */
[----:B------:R-:W-:Y:S01]  /*2330*/  FFMA.FTZ R108, R123, R107, -R108 ;  /* 0x0000006b7b6c7223 */ /* 0x000fe2000001086c */
[----:B------:R-:W-:Y:S02]  /*2340*/  HADD2.F32 R117, -RZ, R14.H1_H1 ;  /* 0x3000000eff757230 */ /* 0x000fe40000004100 */
[----:B------:R-:W-:Y:S01]  /*2350*/  FFMA.FTZ R107, R121, R112, -R110 ;  /* 0x00000070796b7223 */ /* 0x000fe2000001086e */
[----:B------:R-:W-:Y:S01]  /*2360*/  FADD.FTZ R111, RZ, R111 ;  /* 0x0000006fff6f7221 */ /* 0x000fe20000010000 */
[----:B0-----:R-:W-:Y:S01]  /*2370*/  FMUL.FTZ R142, R0, R29 ;  /* 0x0000001d008e7220 */ /* 0x001fe20000410000 */
[----:B------:R-:W-:Y:S01]  /*2380*/  FFMA.FTZ R109, R123, R106, R109 ;  /* 0x0000006a7b6d7223 */ /* 0x000fe2000001006d */
[----:B------:R-:W-:Y:S01]  /*2390*/  FFMA.FTZ R107, R76, R117, R107 ;  /* 0x000000754c6b7223 */ /* 0x000fe2000001006b */
[----:B-1----:R-:W-:Y:S01]  /*23a0*/  FMUL.FTZ R141, R0, R141 ;  /* 0x0000008d008d7220 */ /* 0x002fe20000410000 */
[----:B------:R-:W-:Y:S01]  /*23b0*/  FMUL.FTZ R0, R134, R111 ;  /* 0x0000006f86007220 */ /* 0x000fe20000410000 */
[----:B------:R-:W-:-:S02]  /*23c0*/  HADD2.F32 R114, -RZ, R15.H0_H0 ;  /* 0x2000000fff727230 */ /* 0x000fc40000004100 */
[----:B------:R-:W-:Y:S01]  /*23d0*/  FMUL.FTZ R112, R134, R107 ;  /* 0x0000006b86707220 */ /* 0x000fe20000410000 */
[C---:B------:R-:W-:Y:S01]  /*23e0*/  FMUL.FTZ R106, R120.reuse, R109 ;  /* 0x0000006d786a7220 */ /* 0x040fe20000410000 */
[C---:B------:R-:W-:Y:S02]  /*23f0*/  FFMA.FTZ R110, R135.reuse, R107, -R0 ;  /* 0x0000006b876e7223 */ /* 0x040fe40000010800 */
[----:B------:R-:W-:Y:S01]  /*2400*/  FFMA.FTZ R112, R135, R111, R112 ;  /* 0x0000006f87707223 */ /* 0x000fe20000010070 */
[----:B------:R-:W-:Y:S01]  /*2410*/  FFMA.FTZ R106, R121, R108, -R106 ;  /* 0x0000006c796a7223 */ /* 0x000fe2000001086a */
[----:B------:R-:W-:Y:S01]  /*2420*/  FFMA.FTZ R107, R75, R114, R110 ;  /* 0x000000724b6b7223 */ /* 0x000fe2000001006e */
[----:B------:R-:W-:Y:S01]  /*2430*/  FMUL.FTZ R108, R120, R108 ;  /* 0x0000006c786c7220 */ /* 0x000fe20000410000 */
[----:B------:R-:W-:Y:S02]  /*2440*/  FADD.FTZ R112, RZ, R112 ;  /* 0x00000070ff707221 */ /* 0x000fe40000010000 */
[----:B------:R-:W-:Y:S01]  /*2450*/  FMUL.FTZ R140, R132, R107 ;  /* 0x0000006b848c7220 */ /* 0x000fe20000410000 */
[----:B------:R-:W-:Y:S01]  /*2460*/  FFMA.FTZ R108, R121, R109, R108 ;  /* 0x0000006d796c7223 */ /* 0x000fe2000001006c */
[----:B------:R-:W-:-:S02]  /*2470*/  FMUL.FTZ R29, R134, R106 ;  /* 0x0000006a861d7220 */ /* 0x000fc40000410000 */
[-C--:B------:R-:W-:Y:S01]  /*2480*/  FFMA.FTZ R140, R133, R112.reuse, R140 ;  /* 0x00000070858c7223 */ /* 0x080fe2000001008c */
[----:B------:R-:W-:Y:S01]  /*2490*/  FMUL.FTZ R112, R132, R112 ;  /* 0x0000007084707220 */ /* 0x000fe20000410000 */
[-C--:B------:R-:W-:Y:S01]  /*24a0*/  FMUL.FTZ R110, R134, R108.reuse ;  /* 0x0000006c866e7220 */ /* 0x080fe20000410000 */
[----:B------:R-:W-:Y:S01]  /*24b0*/  FFMA.FTZ R108, R135, R108, R29 ;  /* 0x0000006c876c7223 */ /* 0x000fe2000001001d */
[----:B------:R-:W-:Y:S02]  /*24c0*/  HADD2.F32 R115, -RZ, R15.H1_H1 ;  /* 0x3000000fff737230 */ /* 0x000fe40000004100 */
[----:B------:R-:W-:Y:S01]  /*24d0*/  FFMA.FTZ R107, R133, R107, -R112 ;  /* 0x0000006b856b7223 */ /* 0x000fe20000010870 */
[----:B------:R-:W-:Y:S01]  /*24e0*/  FFMA.FTZ R110, R135, R106, -R110 ;  /* 0x0000006a876e7223 */ /* 0x000fe2000001086e */
[----:B------:R-:W-:Y:S01]  /*24f0*/  FMUL.FTZ R109, R132, R108 ;  /* 0x0000006c846d7220 */ /* 0x000fe20000410000 */
[----:B------:R-:W-:Y:S01]  /*2500*/  FADD.FTZ R140, RZ, R140 ;  /* 0x0000008cff8c7221 */ /* 0x000fe20000010000 */
[----:B------:R-:W-:Y:S01]  /*2510*/  FFMA.FTZ R107, R74, R115, R107 ;  /* 0x000000734a6b7223 */ /* 0x000fe2000001006b */
[----:B------:R-:W-:Y:S01]  /*2520*/  FMUL.FTZ R0, R68, UR57 ;  /* 0x0000003944007c20 */ /* 0x000fe20008410000 */
[-C--:B------:R-:W-:Y:S01]  /*2530*/  FFMA.FTZ R109, R133, R110.reuse, -R109 ;  /* 0x0000006e856d7223 */ /* 0x080fe2000001086d */
[----:B------:R-:W-:Y:S01]  /*2540*/  FMUL.FTZ R110, R132, R110 ;  /* 0x0000006e846e7220 */ /* 0x000fe20000410000 */
[C---:B------:R-:W-:Y:S01]  /*2550*/  FMUL.FTZ R106, R138.reuse, R140 ;  /* 0x0000008c8a6a7220 */ /* 0x040fe20000410000 */
[----:B------:R-:W-:Y:S01]  /*2560*/  FMUL.FTZ R111, R138, R107 ;  /* 0x0000006b8a6f7220 */ /* 0x000fe20000410000 */
[----:B------:R-:W-:Y:S01]  /*2570*/  FMUL.RZ R113, R0, 0.15915493667125701904 ;  /* 0x3e22f98300717820 */ /* 0x000fe2000040c000 */
[----:B------:R-:W-:Y:S01]  /*2580*/  FMUL.FTZ R0, R67, UR57 ;  /* 0x0000003943007c20 */ /* 0x000fe20008410000 */
[----:B------:R-:W-:-:S02]  /*2590*/  HADD2.F32 R112, -RZ, R8.H0_H0 ;  /* 0x20000008ff707230 */ /* 0x000fc40000004100 */
[----:B------:R-:W-:Y:S01]  /*25a0*/  FFMA.FTZ R110, R133, R108, R110 ;  /* 0x0000006c856e7223 */ /* 0x000fe2000001006e */
[C---:B------:R-:W-:Y:S01]  /*25b0*/  FFMA.FTZ R148, R131.reuse, R107, -R106 ;  /* 0x0000006b83947223 */ /* 0x040fe2000001086a */
[----:B------:R-:W-:Y:S01]  /*25c0*/  FFMA.FTZ R111, R131, R140, R111 ;  /* 0x0000008c836f7223 */ /* 0x000fe2000001006f */
[----:B------:R-:W-:Y:S01]  /*25d0*/  FMUL.RZ R147, R0, 0.15915493667125701904 ;  /* 0x3e22f98300937820 */ /* 0x000fe2000040c000 */
[CC--:B------:R-:W-:Y:S01]  /*25e0*/  FMUL.FTZ R106, R138.reuse, R109.reuse ;  /* 0x0000006d8a6a7220 */ /* 0x0c0fe20000410000 */
[----:B------:R-:W-:Y:S01]  /*25f0*/  FMUL.FTZ R0, R138, R110 ;  /* 0x0000006e8a007220 */ /* 0x000fe20000410000 */
[----:B------:R-:W-:Y:S01]  /*2600*/  FFMA.FTZ R148, R73, R112, R148 ;  /* 0x0000007049947223 */ /* 0x000fe20000010094 */
[----:B------:R-:W-:Y:S01]  /*2610*/  FADD.FTZ R111, RZ, R111 ;  /* 0x0000006fff6f7221 */ /* 0x000fe20000010000 */
[C---:B------:R-:W-:Y:S01]  /*2620*/  FFMA.FTZ R110, R131.reuse, R110, R106 ;  /* 0x0000006e836e7223 */ /* 0x040fe2000001006a */
[----:B------:R-:W-:Y:S01]  /*2630*/  FFMA.FTZ R108, R131, R109, -R0 ;  /* 0x0000006d836c7223 */ /* 0x000fe20000010800 */
[C---:B------:R-:W-:Y:S01]  /*2640*/  FMUL.FTZ R106, R136.reuse, R148 ;  /* 0x00000094886a7220 */ /* 0x040fe20000410000 */
[-C--:B------:R-:W-:Y:S01]  /*2650*/  FMUL.FTZ R140, R136, R111.reuse ;  /* 0x0000006f888c7220 */ /* 0x080fe20000410000 */
[----:B------:R-:W-:Y:S01]  /*2660*/  FMUL.FTZ R0, R68, R28 ;  /* 0x0000001c44007220 */ /* 0x000fe20000410000 */
[----:B------:R-:W-:Y:S01]  /*2670*/  MUFU.SIN R29, R113 ;  /* 0x00000071001d7308 */ /* 0x000fe20000000400 */
[C---:B------:R-:W-:Y:S01]  /*2680*/  FFMA.FTZ R111, R137.reuse, R111, R106 ;  /* 0x0000006f896f7223 */ /* 0x040fe2000001006a */
[----:B------:R-:W-:Y:S01]  /*2690*/  FFMA.FTZ R139, R137, R148, -R140 ;  /* 0x00000094898b7223 */ /* 0x000fe2000001088c */
[----:B------:R-:W-:-:S05]  /*26a0*/  FMUL.FTZ R109, R136, R110 ;  /* 0x0000006e886d7220 */ /* 0x000fca0000410000 */
[----:B------:R0:W-:Y:S01]  /*26b0*/  MUFU.COS R149, R113 ;  /* 0x0000007100957308 */ /* 0x0001e20000000000 */
[----:B------:R-:W-:Y:S01]  /*26c0*/  FADD.FTZ R111, RZ, R111 ;  /* 0x0000006fff6f7221 */ /* 0x000fe20000010000 */
[-C--:B------:R-:W-:Y:S01]  /*26d0*/  FFMA.FTZ R109, R137, R108.reuse, -R109 ;  /* 0x0000006c896d7223 */ /* 0x080fe2000001086d */
[----:B------:R-:W-:Y:S01]  /*26e0*/  FMUL.FTZ R108, R136, R108 ;  /* 0x0000006c886c7220 */ /* 0x000fe20000410000 */
[----:B0-----:R-:W-:-:S04]  /*26f0*/  HADD2.F32 R113, -RZ, R8.H1_H1 ;  /* 0x30000008ff717230 */ /* 0x001fc80000004100 */
[----:B------:R-:W0:Y:S01]  /*2700*/  MUFU.EX2 R0, R0 ;  /* 0x0000000000007308 */ /* 0x000e220000000800 */
[----:B------:R-:W-:Y:S01]  /*2710*/  FMUL.FTZ R153, R145, R111 ;  /* 0x0000006f91997220 */ /* 0x000fe20000410000 */
[----:B------:R-:W-:Y:S01]  /*2720*/  FFMA.FTZ R139, R72, R113, R139 ;  /* 0x00000071488b7223 */ /* 0x000fe2000001008b */
[----:B------:R-:W-:Y:S01]  /*2730*/  FFMA.FTZ R108, R137, R110, R108 ;  /* 0x0000006e896c7223 */ /* 0x000fe2000001006c */
[----:B------:R-:W-:Y:S02]  /*2740*/  HADD2.F32 R110, -RZ, R9.H0_H0 ;  /* 0x20000009ff6e7230 */ /* 0x000fe40000004100 */
[-C--:B------:R-:W-:Y:S01]  /*2750*/  FMUL.FTZ R148, R145, R139.reuse ;  /* 0x0000008b91947220 */ /* 0x080fe20000410000 */
[----:B------:R-:W-:-:S03]  /*2760*/  FFMA.FTZ R140, R146, R139, -R153 ;  /* 0x0000008b928c7223 */ /* 0x000fc60000010899 */
[----:B------:R-:W-:Y:S01]  /*2770*/  FFMA.FTZ R148, R146, R111, R148 ;  /* 0x0000006f92947223 */ /* 0x000fe20000010094 */
[----:B------:R-:W-:Y:S01]  /*2780*/  FFMA.FTZ R140, R71, R110, R140 ;  /* 0x0000006e478c7223 */ /* 0x000fe2000001008c */
[----:B------:R-:W-:Y:S01]  /*2790*/  FMUL.FTZ R106, R66, UR57 ;  /* 0x00000039426a7c20 */ /* 0x000fe20008410000 */
[----:B------:R-:W-:Y:S01]  /*27a0*/  FMUL.FTZ R111, R145, R108 ;  /* 0x0000006c916f7220 */ /* 0x000fe20000410000 */
[----:B------:R-:W-:Y:S01]  /*27b0*/  FADD.FTZ R148, RZ, R148 ;  /* 0x00000094ff947221 */ /* 0x000fe20000010000 */
[C---:B0-----:R-:W-:Y:S01]  /*27c0*/  FMUL.FTZ R149, R0.reuse, R149 ;  /* 0x0000009500957220 */ /* 0x041fe20000410000 */
[C---:B------:R-:W-:Y:S01]  /*27d0*/  FMUL.FTZ R139, R143.reuse, R140 ;  /* 0x0000008c8f8b7220 */ /* 0x040fe20000410000 */
[----:B------:R-:W-:Y:S01]  /*27e0*/  FMUL.FTZ R150, R0, R29 ;  /* 0x0000001d00967220 */ /* 0x000fe20000410000 */
[----:B------:R-:W-:Y:S01]  /*27f0*/  FMUL.RZ R156, R106, 0.15915493667125701904 ;  /* 0x3e22f9836a9c7820 */ /* 0x000fe2000040c000 */
[-C--:B------:R-:W-:Y:S01]  /*2800*/  FFMA.FTZ R0, R146, R109.reuse, -R111 ;  /* 0x0000006d92007223 */ /* 0x080fe2000001086f */
[----:B------:R-:W-:Y:S01]  /*2810*/  FMUL.FTZ R29, R143, R148 ;  /* 0x000000948f1d7220 */ /* 0x000fe20000410000 */
[----:B------:R-:W-:Y:S01]  /*2820*/  FMUL.FTZ R106, R67, R28 ;  /* 0x0000001c436a7220 */ /* 0x000fe20000410000 */
[----:B------:R-:W-:Y:S01]  /*2830*/  FMUL.FTZ R109, R145, R109 ;  /* 0x0000006d916d7220 */ /* 0x000fe20000410000 */
[----:B------:R-:W-:Y:S01]  /*2840*/  FFMA.FTZ R139, R144, R148, R139 ;  /* 0x00000094908b7223 */ /* 0x000fe2000001008b */
[----:B------:R-:W-:-:S02]  /*2850*/  HADD2.F32 R111, -RZ, R9.H1_H1 ;  /* 0x30000009ff6f7230 */ /* 0x000fc40000004100 */
[----:B------:R-:W-:Y:S01]  /*2860*/  FFMA.FTZ R29, R144, R140, -R29 ;  /* 0x0000008c901d7223 */ /* 0x000fe2000001081d */
[----:B------:R-:W-:Y:S01]  /*2870*/  FFMA.FTZ R109, R146, R108, R109 ;  /* 0x0000006c926d7223 */ /* 0x000fe2000001006d */
[----:B------:R-:W-:Y:S01]  /*2880*/  MUFU.SIN R107, R147 ;  /* 0x00000093006b7308 */ /* 0x000fe20000000400 */
[----:B------:R-:W-:Y:S01]  /*2890*/  FADD.FTZ R140, RZ, R139 ;  /* 0x0000008bff8c7221 */ /* 0x000fe20000010000 */
[----:B------:R-:W-:Y:S01]  /*28a0*/  FFMA.FTZ R139, R70, R111, R29 ;  /* 0x0000006f468b7223 */ /* 0x000fe2000001001d */
[C---:B------:R-:W-:Y:S01]  /*28b0*/  FMUL.FTZ R29, R143.reuse, R109 ;  /* 0x0000006d8f1d7220 */ /* 0x040fe20000410000 */
[----:B------:R-:W-:-:S04]  /*28c0*/  FMUL.FTZ R108, R143, R0 ;  /* 0x000000008f6c7220 */ /* 0x000fc80000410000 */
[----:B------:R-:W-:Y:S01]  /*28d0*/  MUFU.COS R147, R147 ;  /* 0x0000009300937308 */ /* 0x000fe20000000000 */
[C---:B------:R-:W-:Y:S01]  /*28e0*/  FMUL.FTZ R155, R141.reuse, R140 ;  /* 0x0000008c8d9b7220 */ /* 0x040fe20000410000 */
[----:B------:R-:W-:-:S06]  /*28f0*/  FMUL.FTZ R157, R141, R139 ;  /* 0x0000008b8d9d7220 */ /* 0x000fcc0000410000 */
[----:B------:R-:W0:Y:S01]  /*2900*/  MUFU.EX2 R106, R106 ;  /* 0x0000006a006a7308 */ /* 0x000e220000000800 */
[----:B------:R-:W-:Y:S01]  /*2910*/  FFMA.FTZ R29, R144, R0, -R29 ;  /* 0x00000000901d7223 */ /* 0x000fe2000001081d */
[----:B------:R-:W-:Y:S01]  /*2920*/  FMUL.FTZ R28, R66, R28 ;  /* 0x0000001c421c7220 */ /* 0x000fe20000410000 */
[----:B------:R-:W-:Y:S01]  /*2930*/  FFMA.FTZ R0, R144, R109, R108 ;  /* 0x0000006d90007223 */ /* 0x000fe2000001006c */
[----:B------:R-:W-:Y:S02]  /*2940*/  HADD2.F32 R108, -RZ, R10.H0_H0 ;  /* 0x2000000aff6c7230 */ /* 0x000fe40000004100 */
[C---:B------:R-:W-:Y:S01]  /*2950*/  FFMA.FTZ R152, R142.reuse, R139, -R155 ;  /* 0x0000008b8e987223 */ /* 0x040fe2000001089b */
[----:B------:R-:W-:Y:S01]  /*2960*/  FFMA.FTZ R157, R142, R140, R157 ;  /* 0x0000008c8e9d7223 */ /* 0x000fe2000001009d */
[----:B------:R-:W-:Y:S01]  /*2970*/  FMUL.FTZ R109, R141, R0 ;  /* 0x000000008d6d7220 */ /* 0x000fe20000410000 */
[----:B------:R-:W-:Y:S01]  /*2980*/  MUFU.COS R153, R156 ;  /* 0x0000009c00997308 */ /* 0x000fe20000000000 */
[----:B------:R-:W-:Y:S01]  /*2990*/  FFMA.FTZ R152, R69, R108, R152 ;  /* 0x0000006c45987223 */ /* 0x000fe20000010098 */
[----:B------:R-:W-:-:S06]  /*29a0*/  FADD.FTZ R157, RZ, R157 ;  /* 0x0000009dff9d7221 */ /* 0x000fcc0000010000 */
[----:B------:R-:W1:Y:S01]  /*29b0*/  MUFU.EX2 R28, R28 ;  /* 0x0000001c001c7308 */ /* 0x000e620000000800 */
[C---:B0-----:R-:W-:Y:S01]  /*29c0*/  FMUL.FTZ R147, R106.reuse, R147 ;  /* 0x000000936a937220 */ /* 0x041fe20000410000 */
[----:B------:R-:W-:Y:S01]  /*29d0*/  FMUL.FTZ R148, R106, R107 ;  /* 0x0000006b6a947220 */ /* 0x000fe20000410000 */
[C---:B------:R-:W-:Y:S01]  /*29e0*/  FMUL.FTZ R140, R150.reuse, R157 ;  /* 0x0000009d968c7220 */ /* 0x040fe20000410000 */
[----:B------:R-:W-:-:S04]  /*29f0*/  FMUL.FTZ R154, R150, R152 ;  /* 0x00000098969a7220 */ /* 0x000fc80000410000 */
[----:B------:R0:W2:Y:S01]  /*2a00*/  MUFU.SIN R139, R156 ;  /* 0x0000009c008b7308 */ /* 0x0000a20000000400 */
[CC--:B------:R-:W-:Y:S01]  /*2a10*/  FFMA.FTZ R106, R142.reuse, R29.reuse, -R109 ;  /* 0x0000001d8e6a7223 */ /* 0x0c0fe2000001086d */
[----:B------:R-:W-:Y:S01]  /*2a20*/  FMUL.FTZ R29, R141, R29 ;  /* 0x0000001d8d1d7220 */ /* 0x000fe20000410000 */
[----:B------:R-:W-:Y:S02]  /*2a30*/  HADD2.F32 R109, -RZ, R10.H1_H1 ;  /* 0x3000000aff6d7230 */ /* 0x000fe40000004100 */
[C---:B------:R-:W-:Y:S01]  /*2a40*/  FFMA.FTZ R107, R149.reuse, R152, -R140 ;  /* 0x00000098956b7223 */ /* 0x040fe2000001088c */
[C---:B------:R-:W-:Y:S01]  /*2a50*/  FFMA.FTZ R154, R149.reuse, R157, R154 ;  /* 0x0000009d959a7223 */ /* 0x040fe2000001009a */
[----:B------:R-:W-:Y:S02]  /*2a60*/  FFMA.FTZ R29, R142, R0, R29 ;  /* 0x000000008e1d7223 */ /* 0x000fe4000001001d */
[----:B------:R-:W-:Y:S01]  /*2a70*/  FFMA.FTZ R107, R68, R109, R107 ;  /* 0x0000006d446b7223 */ /* 0x000fe2000001006b */
[----:B------:R-:W-:Y:S01]  /*2a80*/  FADD.FTZ R154, RZ, R154 ;  /* 0x0000009aff9a7221 */ /* 0x000fe20000010000 */
[----:B------:R-:W-:Y:S01]  /*2a90*/  FMUL.FTZ R0, R150, R29 ;  /* 0x0000001d96007220 */ /* 0x000fe20000410000 */
[----:B-1----:R-:W-:Y:S01]  /*2aa0*/  FMUL.FTZ R140, R28, R153 ;  /* 0x000000991c8c7220 */ /* 0x002fe20000410000 */
[C---:B0-----:R-:W-:Y:S01]  /*2ab0*/  FMUL.FTZ R156, R148.reuse, R107 ;  /* 0x0000006b949c7220 */ /* 0x041fe20000410000 */
[----:B------:R-:W-:Y:S01]  /*2ac0*/  FMUL.FTZ R152, R148, R154 ;  /* 0x0000009a94987220 */ /* 0x000fe20000410000 */
[-C--:B------:R-:W-:Y:S01]  /*2ad0*/  FFMA.FTZ R0, R149, R106.reuse, -R0 ;  /* 0x0000006a95007223 */ /* 0x080fe20000010800 */
[----:B------:R-:W-:Y:S01]  /*2ae0*/  ISETP.NE.AND P1, PT, R101, 0x1f, PT ;  /* 0x0000001f6500780c */ /* 0x000fe20003f25270 */
[----:B--2---:R-:W-:Y:S01]  /*2af0*/  FMUL.FTZ R139, R28, R139 ;  /* 0x0000008b1c8b7220 */ /* 0x004fe20000410000 */
[----:B------:R-:W-:Y:S01]  /*2b00*/  FMUL.FTZ R28, R150, R106 ;  /* 0x0000006a961c7220 */ /* 0x000fe20000410000 */
[----:B------:R-:W-:-:S02]  /*2b10*/  HADD2.F32 R106, -RZ, R11.H0_H0 ;  /* 0x2000000bff6a7230 */ /* 0x000fc40000004100 */
[C---:B------:R-:W-:Y:S01]  /*2b20*/  FFMA.FTZ R156, R147.reuse, R154, R156 ;  /* 0x0000009a939c7223 */ /* 0x040fe2000001009c */
[----:B------:R-:W-:Y:S01]  /*2b30*/  FFMA.FTZ R152, R147, R107, -R152 ;  /* 0x0000006b93987223 */ /* 0x000fe20000010898 */
[----:B------:R-:W-:Y:S02]  /*2b40*/  FFMA.FTZ R28, R149, R29, R28 ;  /* 0x0000001d951c7223 */ /* 0x000fe4000001001c */
[----:B------:R-:W-:Y:S01]  /*2b50*/  FADD.FTZ R156, RZ, R156 ;  /* 0x0000009cff9c7221 */ /* 0x000fe20000010000 */
[----:B------:R-:W-:Y:S01]  /*2b60*/  FFMA.FTZ R107, R67, R106, R152 ;  /* 0x0000006a436b7223 */ /* 0x000fe20000010098 */
[C---:B------:R-:W-:Y:S01]  /*2b70*/  FMUL.FTZ R152, R148.reuse, R0 ;  /* 0x0000000094987220 */ /* 0x040fe20000410000 */
[----:B------:R-:W-:Y:S01]  /*2b80*/  FMUL.FTZ R29, R148, R28 ;  /* 0x0000001c941d7220 */ /* 0x000fe20000410000 */
[----:B------:R-:W-:Y:S02]  /*2b90*/  FMUL.FTZ R153, R139, R156 ;  /* 0x0000009c8b997220 */ /* 0x000fe40000410000 */
[----:B------:R-:W-:Y:S01]  /*2ba0*/  FFMA.FTZ R152, R147, R28, R152 ;  /* 0x0000001c93987223 */ /* 0x000fe20000010098 */
[-C--:B------:R-:W-:Y:S01]  /*2bb0*/  FMUL.FTZ R155, R139, R107.reuse ;  /* 0x0000006b8b9b7220 */ /* 0x080fe20000410000 */
[----:B------:R-:W-:Y:S01]  /*2bc0*/  FFMA.FTZ R29, R147, R0, -R29 ;  /* 0x00000000931d7223 */ /* 0x000fe2000001081d */
[C---:B------:R-:W-:Y:S01]  /*2bd0*/  FFMA.FTZ R157, R140.reuse, R107, -R153 ;  /* 0x0000006b8c9d7223 */ /* 0x040fe20000010899 */
[----:B------:R-:W-:Y:S01]  /*2be0*/  @P1 LEA R28, R101, UR56, 0x3 ;  /* 0x00000038651c1c11 */ /* 0x000fe2000f8e18ff */
[C---:B------:R-:W-:Y:S01]  /*2bf0*/  FMUL.FTZ R153, R139.reuse, R152 ;  /* 0x000000988b997220 */ /* 0x040fe20000410000 */
[----:B------:R-:W-:Y:S01]  /*2c00*/  FFMA.FTZ R156, R140, R156, R155 ;  /* 0x0000009c8c9c7223 */ /* 0x000fe2000001009b */
[----:B------:R-:W-:-:S02]  /*2c10*/  FMUL.FTZ R155, R139, R29 ;  /* 0x0000001d8b9b7220 */ /* 0x000fc40000410000 */
[C---:B------:R-:W-:Y:S02]  /*2c20*/  FFMA.FTZ R153, R140.reuse, R29, -R153 ;  /* 0x0000001d8c997223 */ /* 0x040fe40000010899 */
[----:B------:R-:W0:Y:S01]  /*2c30*/  @P1 LDS.64 R28, [R28+0x2d18] ;  /* 0x002d18001c1c1984 */ /* 0x000e220000000a00 */
[----:B------:R-:W-:Y:S01]  /*2c40*/  HADD2.F32 R107, -RZ, R11.H1_H1 ;  /* 0x3000000bff6b7230 */ /* 0x000fe20000004100 */
[----:B------:R-:W-:Y:S01]  /*2c50*/  BSSY B0, `(.L_x_14215) ;  /* 0x000000f000007945 */ /* 0x000fe20003800000 */
[----:B------:R-:W-:Y:S01]  /*2c60*/  FFMA.FTZ R155, R140, R152, R155 ;  /* 0x000000988c9b7223 */ /* 0x000fe2000001009b */
[----:B------:R-:W-:Y:S02]  /*2c70*/  FADD.FTZ R156, RZ, R156 ;  /* 0x0000009cff9c7221 */ /* 0x000fe40000010000 */
[----:B------:R-:W-:Y:S01]  /*2c80*/  FFMA.FTZ R157, R66, R107, R157 ;  /* 0x0000006b429d7223 */ /* 0x000fe2000001009d */
[----:B---34-:R-:W-:Y:S06]  /*2c90*/  @P1 BRA `(.L_x_14216) ;  /* 0x0000000000281947 */ /* 0x018fec0003800000 */
[----:B------:R-:W-:Y:S01]  /*2ca0*/  UISETP.NE.AND UP0, UPT, UR49, UR12, UPT ;  /* 0x0000000c3100728c */ /* 0x000fe2000bf05270 */
[----:B0-----:R-:W-:Y:S02]  /*2cb0*/  MOV R29, RZ ;  /* 0x000000ff001d7202 */ /* 0x001fe40000000f00 */
[----:B------:R-:W-:-:S03]  /*2cc0*/  MOV R28, 0x3f800000 ;  /* 0x3f800000001c7802 */ /* 0x000fc60000000f00 */
[----:B------:R-:W-:-:S05]  /*2cd0*/  PLOP3.LUT P3, PT, PT, PT, UP0, 0x80, 0x0 ;  /* 0x000000000000781c */ /* 0x000fca0003f6f008 */
[----:B------:R-:W-:-:S04]  /*2ce0*/  @UP0 ULEA.HI UR46, UR49, UR49, URZ, 0x1 ;  /* 0x00000031312e0291 */ /* 0x000fc8000f8f083f */
[----:B------:R-:W-:-:S04]  /*2cf0*/  @UP0 ULOP3.LUT UR46, UR46, 0xfffffe, URZ, 0xc0, !UPT ;  /* 0x00fffffe2e2e0892 */ /* 0x000fc8000f8ec03f */
[----:B------:R-:W-:-:S04]  /*2d00*/  @UP0 UIADD3 UR46, -UR46, UR49, URZ ;  /* 0x000000312e2e0290 */ /* 0x000fc8000fffe13f */
[----:B------:R-:W-:-:S04]  /*2d10*/  @UP0 ULEA UR46, UR46, UR6, 0x8 ;  /* 0x000000062e2e0291 */ /* 0x000fc8000f8e403f */
[----:B------:R-:W-:-:S09]  /*2d20*/  @UP0 ULEA UR46, UR46, UR56, 0x3 ;  /* 0x000000382e2e0291 */ /* 0x000fd2000f8e183f */
[----:B------:R-:W1:Y:S03]  /*2d30*/  @P3 LDS.64 R28, [UR46+0x1d10] ;  /* 0x001d102eff1c3984 */ /* 0x000e660008000a00 */
.L_x_14216:
[----:B------:R-:W-:Y:S05]  /*2d40*/  BSYNC B0 ;  /* 0x0000000000007941 */ /* 0x000fea0003800000 */
.L_x_14215:
[----:B------:R-:W2:Y:S01]  /*2d50*/  SHFL.UP PT, R158, R156, 0x1, RZ ;  /* 0x042000009c9e7989 */ /* 0x000ea200000e00ff */
[----:B------:R-:W-:Y:S01]  /*2d60*/  ISETP.GE.AND P3, PT, R186, 0x1, PT ;  /* 0x00000001ba00780c */ /* 0x000fe20003f66270 */
[----:B------:R-:W-:Y:S01]  /*2d70*/  HADD2.F32 R178, -RZ, R7.H0_H0 ;  /* 0x20000007ffb27230 */ /* 0x000fe20000004100 */
[----:B-----5:R-:W-:Y:S01]  /*2d80*/  R2UR UR55, R3 ;  /* 0x00000000033772ca */ /* 0x020fe200000e0000 */
[----:B------:R-:W3:Y:S01]  /*2d90*/  SHFL.UP PT, R154, R157, 0x1, RZ ;  /* 0x042000009d9a7989 */ /* 0x000ee200000e00ff */
[----:B------:R-:W-:Y:S01]  /*2da0*/  R2UR UR47, R2 ;  /* 0x00000000022f72ca */ /* 0x000fe200000e0000 */
[----:B------:R-:W-:Y:S01]  /*2db0*/  HADD2.F32 R3, -RZ, R4.H1_H1 ;  /* 0x30000004ff037230 */ /* 0x000fe20000004100 */
[C---:B------:R-:W-:Y:S01]  /*2dc0*/  ISETP.NE.AND P6, PT, R151.reuse, 0x1f, PT ;  /* 0x0000001f9700780c */ /* 0x040fe20003fc5270 */
[----:B------:R-:W4:Y:S01]  /*2dd0*/  SHFL.UP PT, R0, R153, 0x1, RZ ;  /* 0x0420000099007989 */ /* 0x000f2200000e00ff */
[--C-:B------:R-:W-:Y:S01]  /*2de0*/  HADD2.F32 R2, -RZ, R5.reuse.H0_H0 ;  /* 0x20000005ff027230 */ /* 0x100fe20000004100 */
[C---:B------:R-:W-:Y:S01]  /*2df0*/  ISETP.GT.U32.AND P4, PT, R151.reuse, 0x17, PT ;  /* 0x000000179700780c */ /* 0x040fe20003f84070 */
[----:B------:R-:W-:Y:S01]  /*2e00*/  HADD2.F32 R5, -RZ, R5.H1_H1 ;  /* 0x30000005ff057230 */ /* 0x000fe20000004100 */
[----:B------:R-:W0:Y:S01]  /*2e10*/  SHFL.UP PT, R152, R155, 0x1, RZ ;  /* 0x042000009b987989 */ /* 0x000e2200000e00ff */
[----:B------:R-:W-:Y:S01]  /*2e20*/  HADD2.F32 R184, -RZ, R7.H1_H1 ;  /* 0x30000007ffb87230 */ /* 0x000fe20000004100 */
[----:B------:R-:W-:Y:S01]  /*2e30*/  ISETP.GT.U32.AND P5, PT, R151, 0xf, PT ;  /* 0x0000000f9700780c */ /* 0x000fe20003fa4070 */
[--C-:B------:R-:W-:Y:S01]  /*2e40*/  HADD2.F32 R183, -RZ, R6.reuse.H1_H1 ;  /* 0x30000006ffb77230 */ /* 0x100fe20000004100 */
[----:B------:R2:W-:Y:S01]  /*2e50*/  SHFL.IDX PT, R165, R30, RZ, 0x1f ;  /* 0x00001fff1ea57589 */ /* 0x0005e200000e0000 */
[----:B------:R-:W-:Y:S01]  /*2e60*/  FMUL.FTZ R7, R3, UR55 ;  /* 0x0000003703077c20 */ /* 0x000fe20008410000 */
[----:B------:R-:W-:-:S02]  /*2e70*/  HADD2.F32 R179, -RZ, R6.H0_H0 ;  /* 0x20000006ffb37230 */ /* 0x000fc40000004100 */
[----:B------:R-:W-:Y:S01]  /*2e80*/  FADD.FTZ R225, R82, R82 ;  /* 0x0000005252e17221 */ /* 0x000fe20000010000 */
[----:B------:R-:W-:Y:S01]  /*2e90*/  FMUL.FTZ R6, R183, UR47 ;  /* 0x0000002fb7067c20 */ /* 0x000fe20008410000 */
[--C-:B------:R-:W-:Y:S02]  /*2ea0*/  HADD2.F32 R195, -RZ, R16.reuse.H1_H1 ;  /* 0x30000010ffc37230 */ /* 0x100fe40000004100 */
[----:B------:R-:W-:Y:S01]  /*2eb0*/  FADD.FTZ R218, R83, R83 ;  /* 0x0000005353da7221 */ /* 0x000fe20000010000 */
[----:B------:R-:W-:Y:S02]  /*2ec0*/  HADD2.F32 R191, -RZ, R16.H0_H0 ;  /* 0x20000010ffbf7230 */ /* 0x000fe40000004100 */
[----:B--2---:R-:W-:Y:S01]  /*2ed0*/  FMUL.FTZ R160, R155, R158 ;  /* 0x0000009e9ba07220 */ /* 0x004fe20000410000 */
[----:B------:R-:W-:Y:S01]  /*2ee0*/  FADD.FTZ R30, R97, R97 ;  /* 0x00000061611e7221 */ /* 0x000fe20000010000 */
[----:B------:R-:W-:Y:S01]  /*2ef0*/  FFMA.FTZ R6, R179, UR55, R6 ;  /* 0x00000037b3067c23 */ /* 0x000fe20008010006 */
[----:B------:R-:W-:-:S02]  /*2f00*/  HADD2.F32 R196, -RZ, R17.H1_H1 ;  /* 0x30000011ffc47230 */ /* 0x000fc40000004100 */
[-C--:B---3--:R-:W-:Y:S01]  /*2f10*/  FMUL.FTZ R161, R155, R154.reuse ;  /* 0x0000009a9ba17220 */ /* 0x088fe20000410000 */
[----:B------:R-:W-:Y:S01]  /*2f20*/  FFMA.FTZ R160, R153, R154, -R160 ;  /* 0x0000009a99a07223 */ /* 0x000fe200000108a0 */
[----:B------:R-:W-:Y:S02]  /*2f30*/  HADD2.F32 R202, -RZ, R19.H1_H1 ;  /* 0x30000013ffca7230 */ /* 0x000fe40000004100 */
[----:B------:R-:W-:Y:S01]  /*2f40*/  FADD.FTZ R16, R93, R93 ;  /* 0x0000005d5d107221 */ /* 0x000fe20000010000 */
[----:B----4-:R-:W-:Y:S01]  /*2f50*/  FMUL.FTZ R159, R155, R0 ;  /* 0x000000009b9f7220 */ /* 0x010fe20000410000 */
[----:B------:R-:W-:Y:S01]  /*2f60*/  FFMA.FTZ R161, R153, R158, R161 ;  /* 0x0000009e99a17223 */ /* 0x000fe200000100a1 */
[----:B------:R-:W-:Y:S01]  /*2f70*/  @P3 FADD.FTZ R157, R157, R160 ;  /* 0x000000a09d9d3221 */ /* 0x000fe20000010000 */
[----:B------:R-:W-:Y:S02]  /*2f80*/  HADD2.F32 R192, -RZ, R17.H0_H0 ;  /* 0x20000011ffc07230 */ /* 0x000fe40000004100 */
[-C--:B0-----:R-:W-:Y:S01]  /*2f90*/  FFMA.FTZ R154, R153, R152.reuse, R159 ;  /* 0x00000098999a7223 */ /* 0x081fe2000001009f */
[----:B------:R-:W-:Y:S01]  /*2fa0*/  FMUL.FTZ R152, R155, R152 ;  /* 0x000000989b987220 */ /* 0x000fe20000410000 */
[----:B------:R-:W-:Y:S01]  /*2fb0*/  @P3 FADD.FTZ R156, R156, R161 ;  /* 0x000000a19c9c3221 */ /* 0x000fe20000010000 */
[----:B------:R-:W-:-:S02]  /*2fc0*/  HADD2.F32 R200, -RZ, R19.H0_H0 ;  /* 0x20000013ffc87230 */ /* 0x000fc40000004100 */
[----:B------:R-:W-:Y:S01]  /*2fd0*/  FMUL.FTZ R19, R196, UR55 ;  /* 0x00000037c4137c20 */ /* 0x000fe20008410000 */
[----:B------:R-:W-:Y:S01]  /*2fe0*/  @P3 FFMA.FTZ R153, R153, R0, -R152 ;  /* 0x0000000099993223 */ /* 0x000fe20000010898 */
[----:B------:R-:W-:Y:S01]  /*2ff0*/  FSEL R154, R155, R154, !P3 ;  /* 0x0000009a9b9a7208 */ /* 0x000fe20005800000 */
[----:B------:R-:W0:Y:S01]  /*3000*/  SHFL.UP PT, R158, R156, 0x2, RZ ;  /* 0x044000009c9e7989 */ /* 0x000e2200000e00ff */
[----:B------:R-:W-:Y:S01]  /*3010*/  ISETP.GE.AND P3, PT, R186, 0x2, PT ;  /* 0x00000002ba00780c */ /* 0x000fe20003f66270 */
[--C-:B------:R-:W-:Y:S02]  /*3020*/  HADD2.F32 R203, -RZ, R18.reuse.H1_H1 ;  /* 0x30000012ffcb7230 */ /* 0x100fe40000004100 */
[----:B------:R-:W-:Y:S01]  /*3030*/  FFMA.FTZ R19, R192, UR47, -R19 ;  /* 0x0000002fc0137c23 */ /* 0x000fe20008010813 */
[----:B------:R-:W2:Y:S01]  /*3040*/  SHFL.UP PT, R155, R157, 0x2, RZ ;  /* 0x044000009d9b7989 */ /* 0x000ea200000e00ff */
[----:B------:R-:W-:Y:S02]  /*3050*/  HADD2.F32 R199, -RZ, R18.H0_H0 ;  /* 0x20000012ffc77230 */ /* 0x000fe40000004100 */
[----:B------:R-:W-:Y:S01]  /*3060*/  FADD.FTZ R18, R92, R92 ;  /* 0x0000005c5c127221 */ /* 0x000fe20000010000 */
[--C-:B------:R-:W-:Y:S01]  /*3070*/  HADD2.F32 R174, -RZ, R25.reuse.H0_H0 ;  /* 0x20000019ffae7230 */ /* 0x100fe20000004100 */
[----:B------:R-:W3:Y:S01]  /*3080*/  SHFL.UP PT, R0, R153, 0x2, RZ ;  /* 0x0440000099007989 */ /* 0x000ee200000e00ff */
[----:B------:R-:W-:-:S02]  /*3090*/  HADD2.F32 R180, -RZ, R25.H1_H1 ;  /* 0x30000019ffb47230 */ /* 0x000fc40000004100 */
[----:B------:R-:W-:Y:S01]  /*30a0*/  FMUL.FTZ R19, R18, R19 ;  /* 0x0000001312137220 */ /* 0x000fe20000410000 */
[----:B------:R-:W-:Y:S01]  /*30b0*/  HADD2.F32 R166, -RZ, R26.H1_H1 ;  /* 0x3000001affa67230 */ /* 0x000fe20000004100 */
[----:B------:R-:W4:Y:S01]  /*30c0*/  SHFL.UP PT, R152, R154, 0x2, RZ ;  /* 0x044000009a987989 */ /* 0x000f2200000e00ff */
[----:B------:R-:W-:Y:S02]  /*30d0*/  HADD2.F32 R168, -RZ, R27.H0_H0 ;  /* 0x2000001bffa87230 */ /* 0x000fe40000004100 */
[----:B------:R-:W-:Y:S01]  /*30e0*/  FADD.FTZ R221, R84, R84 ;  /* 0x0000005454dd7221 */ /* 0x000fe20000010000 */
[--C-:B------:R-:W-:Y:S02]  /*30f0*/  HADD2.F32 R194, -RZ, R23.reuse.H0_H0 ;  /* 0x20000017ffc27230 */ /* 0x100fe40000004100 */
[----:B------:R-:W-:Y:S01]  /*3100*/  FADD.FTZ R201, R85, R85 ;  /* 0x0000005555c97221 */ /* 0x000fe20000010000 */
[----:B------:R-:W-:Y:S02]  /*3110*/  HADD2.F32 R220, -RZ, R23.H1_H1 ;  /* 0x30000017ffdc7230 */ /* 0x000fe40000004100 */
[----:B------:R-:W-:Y:S01]  /*3120*/  FADD.FTZ R187, R86, R86 ;  /* 0x0000005656bb7221 */ /* 0x000fe20000010000 */
[----:B------:R-:W-:-:S02]  /*3130*/  HADD2.F32 R207, -RZ, R20.H0_H0 ;  /* 0x20000014ffcf7230 */ /* 0x000fc40000004100 */
[----:B------:R-:W-:Y:S01]  /*3140*/  FADD.FTZ R189, R87, R87 ;  /* 0x0000005757bd7221 */ /* 0x000fe20000010000 */
[----:B------:R-:W-:Y:S02]  /*3150*/  HADD2.F32 R213, -RZ, R20.H1_H1 ;  /* 0x30000014ffd57230 */ /* 0x000fe40000004100 */
[----:B------:R-:W-:Y:S01]  /*3160*/  FADD.FTZ R176, R88, R88 ;  /* 0x0000005858b07221 */ /* 0x000fe20000010000 */
[--C-:B------:R-:W-:Y:S02]  /*3170*/  HADD2.F32 R205, -RZ, R24.reuse.H0_H0 ;  /* 0x20000018ffcd7230 */ /* 0x100fe40000004100 */
[C---:B0-----:R-:W-:Y:S01]  /*3180*/  FMUL.FTZ R160, R154.reuse, R158 ;  /* 0x0000009e9aa07220 */ /* 0x041fe20000410000 */
[----:B------:R-:W-:Y:S01]  /*3190*/  HADD2.F32 R223, -RZ, R24.H1_H1 ;  /* 0x30000018ffdf7230 */ /* 0x000fe20000004100 */
[----:B------:R-:W-:Y:S01]  /*31a0*/  BSSY B0, `(.L_x_14217) ;  /* 0x0000228000007945 */ /* 0x000fe20003800000 */
[----:B------:R-:W-:Y:S02]  /*31b0*/  HADD2.F32 R215, -RZ, R22.H1_H1 ;  /* 0x30000016ffd77230 */ /* 0x000fe40000004100 */
[CC--:B--2---:R-:W-:Y:S01]  /*31c0*/  FMUL.FTZ R163, R154.reuse, R155.reuse ;  /* 0x0000009b9aa37220 */ /* 0x0c4fe20000410000 */
[----:B------:R-:W-:Y:S01]  /*31d0*/  FFMA.FTZ R160, R153, R155, -R160 ;  /* 0x0000009b99a07223 */ /* 0x000fe200000108a0 */
[----:B---3--:R-:W-:-:S02]  /*31e0*/  FMUL.FTZ R161, R154, R0 ;  /* 0x000000009aa17220 */ /* 0x008fc40000410000 */
[----:B------:R-:W-:Y:S01]  /*31f0*/  FFMA.FTZ R163, R153, R158, R163 ;  /* 0x0000009e99a37223 */ /* 0x000fe200000100a3 */
[----:B------:R-:W-:Y:S01]  /*3200*/  @P3 FADD.FTZ R157, R157, R160 ;  /* 0x000000a09d9d3221 */ /* 0x000fe20000010000 */
[-C--:B----4-:R-:W-:Y:S01]  /*3210*/  FMUL.FTZ R159, R154, R152.reuse ;  /* 0x000000989a9f7220 */ /* 0x090fe20000410000 */
[C---:B------:R-:W-:Y:S01]  /*3220*/  FFMA.FTZ R161, R153.reuse, R152, R161 ;  /* 0x0000009899a17223 */ /* 0x040fe200000100a1 */
[----:B------:R-:W-:Y:S02]  /*3230*/  @P3 FADD.FTZ R156, R156, R163 ;  /* 0x000000a39c9c3221 */ /* 0x000fe40000010000 */
[----:B------:R-:W-:Y:S02]  /*3240*/  @P3 FFMA.FTZ R153, R153, R0, -R159 ;  /* 0x0000000099993223 */ /* 0x000fe4000001089f */
[----:B------:R-:W-:Y:S01]  /*3250*/  FSEL R161, R154, R161, !P3 ;  /* 0x000000a19aa17208 */ /* 0x000fe20005800000 */
[----:B------:R-:W0:Y:S01]  /*3260*/  SHFL.UP PT, R158, R156, 0x4, RZ ;  /* 0x048000009c9e7989 */ /* 0x000e2200000e00ff */
[----:B------:R-:W-:-:S03]  /*3270*/  ISETP.GE.AND P3, PT, R186, 0x4, PT ;  /* 0x00000004ba00780c */ /* 0x000fc60003f66270 */
        /* <DEDUP_REMOVED lines=10> */
[----:B------:R-:W-:Y:S02]  /*3320*/  @P3 FADD.FTZ R157, R157, R154 ;  /* 0x0000009a9d9d3221 */ /* 0x000fe40000010000 */
[----:B------:R-:W-:Y:S01]  /*3330*/  @P3 FFMA.FTZ R153, R153, R0, -R155 ;  /* 0x0000000099993223 */ /* 0x000fe2000001089b */
[----:B------:R-:W-:Y:S01]  /*3340*/  @P3 FADD.FTZ R156, R156, R163 ;  /* 0x000000a39c9c3221 */ /* 0x000fe20000010000 */
        /* <DEDUP_REMOVED lines=9> */
[C---:B------:R-:W-:Y:S01]  /*33e0*/  FFMA.FTZ R155, R153.reuse, R155, R164 ;  /* 0x0000009b999b7223 */ /* 0x040fe200000100a4 */
[-C--:B----4-:R-:W-:Y:S01]  /*33f0*/  FMUL.FTZ R159, R160, R152.reuse ;  /* 0x00000098a09f7220 */ /* 0x090fe20000410000 */
[C---:B------:R-:W-:Y:S01]  /*3400*/  FFMA.FTZ R163, R153.reuse, R152, R158 ;  /* 0x0000009899a37223 */ /* 0x040fe2000001009e */
[C---:B------:R-:W-:Y:S01]  /*3410*/  FFMA.FTZ R154, R153.reuse, R154, -R161 ;  /* 0x0000009a999a7223 */ /* 0x040fe200000108a1 */
[----:B------:R-:W-:Y:S01]  /*3420*/  @P3 FADD.FTZ R156, R156, R155 ;  /* 0x0000009b9c9c3221 */ /* 0x000fe20000010000 */
[----:B------:R-:W-:Y:S01]  /*3430*/  @P3 FFMA.FTZ R153, R153, R0, -R159 ;  /* 0x0000000099993223 */ /* 0x000fe2000001089f */
[----:B------:R-:W-:Y:S01]  /*3440*/  SHFL.IDX PT, R161, R31, RZ, 0x1f ;  /* 0x00001fff1fa17589 */ /* 0x000fe200000e0000 */
[----:B------:R-:W-:Y:S01]  /*3450*/  FSEL R163, R160, R163, !P3 ;  /* 0x000000a3a0a37208 */ /* 0x000fe20005800000 */
[----:B------:R-:W-:Y:S01]  /*3460*/  @P3 FADD.FTZ R157, R157, R154 ;  /* 0x0000009a9d9d3221 */ /* 0x000fe20000010000 */
[----:B------:R-:W-:Y:S01]  /*3470*/  ISETP.GE.AND P3, PT, R186, 0x10, PT ;  /* 0x00000010ba00780c */ /* 0x000fe20003f66270 */
[----:B------:R-:W0:Y:S04]  /*3480*/  SHFL.UP PT, R0, R153, 0x10, RZ ;  /* 0x0600000099007989 */ /* 0x000e2800000e00ff */
[----:B------:R-:W2:Y:S04]  /*3490*/  SHFL.UP PT, R152, R163, 0x10, RZ ;  /* 0x06000000a3987989 */ /* 0x000ea800000e00ff */
[----:B------:R-:W3:Y:S04]  /*34a0*/  SHFL.UP PT, R158, R156, 0x10, RZ ;  /* 0x060000009c9e7989 */ /* 0x000ee800000e00ff */
[----:B------:R-:W4:Y:S01]  /*34b0*/  SHFL.UP PT, R154, R157, 0x10, RZ ;  /* 0x060000009d9a7989 */ /* 0x000f2200000e00ff */
[----:B0-----:R-:W-:-:S04]  /*34c0*/  FMUL.FTZ R160, R163, R0 ;  /* 0x00000000a3a07220 */ /* 0x001fc80000410000 */
[-C--:B--2---:R-:W-:Y:S01]  /*34d0*/  FFMA.FTZ R164, R153, R152.reuse, R160 ;  /* 0x0000009899a47223 */ /* 0x084fe200000100a0 */
[C---:B------:R-:W-:Y:S01]  /*34e0*/  FMUL.FTZ R155, R163.reuse, R152 ;  /* 0x00000098a39b7220 */ /* 0x040fe20000410000 */
[----:B---3--:R-:W-:-:S03]  /*34f0*/  FMUL.FTZ R160, R163, R158 ;  /* 0x0000009ea3a07220 */ /* 0x008fc60000410000 */
[C---:B------:R-:W-:Y:S01]  /*3500*/  FSEL R164, R163.reuse, R164, !P3 ;  /* 0x000000a4a3a47208 */ /* 0x040fe20005800000 */
[-C--:B----4-:R-:W-:Y:S01]  /*3510*/  FMUL.FTZ R159, R163, R154.reuse ;  /* 0x0000009aa39f7220 */ /* 0x090fe20000410000 */
[----:B------:R-:W-:Y:S01]  /*3520*/  FFMA.FTZ R160, R153, R154, -R160 ;  /* 0x0000009a99a07223 */ /* 0x000fe200000108a0 */
[----:B------:R-:W-:-:S03]  /*3530*/  FMUL.FTZ R163, R202, UR47 ;  /* 0x0000002fcaa37c20 */ /* 0x000fc60008410000 */
[----:B------:R-:W0:Y:S01]  /*3540*/  SHFL.UP PT, R164, R164, 0x1, RZ ;  /* 0x04200000a4a47989 */ /* 0x000e2200000e00ff */
[C---:B------:R-:W-:Y:S01]  /*3550*/  FFMA.FTZ R159, R153.reuse, R158, R159 ;  /* 0x0000009e999f7223 */ /* 0x040fe2000001009f */
[----:B------:R-:W-:Y:S01]  /*3560*/  @P3 FFMA.FTZ R153, R153, R0, -R155 ;  /* 0x0000000099993223 */ /* 0x000fe2000001089b */
[----:B------:R-:W-:Y:S02]  /*3570*/  @P3 FADD.FTZ R157, R157, R160 ;  /* 0x000000a09d9d3221 */ /* 0x000fe40000010000 */
[----:B------:R-:W-:Y:S01]  /*3580*/  @P3 FADD.FTZ R156, R156, R159 ;  /* 0x0000009f9c9c3221 */ /* 0x000fe20000010000 */
[----:B------:R-:W-:Y:S01]  /*3590*/  ISETP.GT.U32.AND P3, PT, R151, 0x1b, PT ;  /* 0x0000001b9700780c */ /* 0x000fe20003f64070 */
[----:B------:R2:W3:Y:S01]  /*35a0*/  SHFL.UP PT, R0, R153, 0x1, RZ ;  /* 0x0420000099007989 */ /* 0x0004e200000e00ff */
[----:B------:R-:W-:-:S03]  /*35b0*/  FADD.FTZ R159, R91, R91 ;  /* 0x0000005b5b9f7221 */ /* 0x000fc60000010000 */
[----:B------:R-:W4:Y:S04]  /*35c0*/  SHFL.UP PT, R156, R156, 0x1, RZ ;  /* 0x042000009c9c7989 */ /* 0x000f2800000e00ff */
[----:B------:R-:W1:Y:S01]  /*35d0*/  SHFL.UP PT, R157, R157, 0x1, RZ ;  /* 0x042000009d9d7989 */ /* 0x000e6200000e00ff */
[----:B--2---:R-:W-:-:S04]  /*35e0*/  FMUL.FTZ R153, R5, UR55 ;  /* 0x0000003705997c20 */ /* 0x004fc80008410000 */
[----:B------:R-:W-:Y:S01]  /*35f0*/  FFMA.FTZ R153, R2, UR47, -R153 ;  /* 0x0000002f02997c23 */ /* 0x000fe20008010899 */
[C---:B0-----:R-:W-:Y:S01]  /*3600*/  FMUL.FTZ R155, R164.reuse, R161 ;  /* 0x000000a1a49b7220 */ /* 0x041fe20000410000 */
[-C--:B------:R-:W-:Y:S01]  /*3610*/  FMUL.FTZ R154, R164, R165.reuse ;  /* 0x000000a5a49a7220 */ /* 0x080fe20000410000 */
[----:B------:R-:W-:Y:S01]  /*3620*/  FFMA.FTZ R164, R200, UR55, R163 ;  /* 0x00000037c8a47c23 */ /* 0x000fe200080100a3 */
[----:B------:R-:W-:Y:S02]  /*3630*/  HADD2.F32 R163, -RZ, R27.H1_H1 ;  /* 0x3000001bffa37230 */ /* 0x000fe40000004100 */
[C---:B---3--:R-:W-:Y:S01]  /*3640*/  FFMA.FTZ R152, R0.reuse, R165, -R155 ;  /* 0x000000a500987223 */ /* 0x048fe2000001089b */
[----:B------:R-:W-:Y:S01]  /*3650*/  FFMA.FTZ R31, R0, R161, R154 ;  /* 0x000000a1001f7223 */ /* 0x000fe2000001009a */
[----:B------:R-:W-:Y:S01]  /*3660*/  MOV R0, UR49 ;  /* 0x0000003100007c02 */ /* 0x000fe20008000f00 */
[----:B------:R-:W-:Y:S01]  /*3670*/  FMUL.FTZ R155, R5, UR47 ;  /* 0x0000002f059b7c20 */ /* 0x000fe20008410000 */
[----:B------:R-:W-:Y:S01]  /*3680*/  FMUL.FTZ R25, R163, UR47 ;  /* 0x0000002fa3197c20 */ /* 0x000fe20008410000 */
[----:B----4-:R-:W-:Y:S01]  /*3690*/  @P2 FADD.FTZ R161, R156, R31 ;  /* 0x0000001f9ca12221 */ /* 0x010fe20000010000 */
[----:B------:R-:W-:Y:S01]  /*36a0*/  ISETP.GE.OR P0, PT, R0, UR12, P0 ;  /* 0x0000000c00007c0c */ /* 0x000fe20008706670 */
[----:B------:R-:W-:-:S02]  /*36b0*/  HADD2.F32 R0, -RZ, R4.H0_H0 ;  /* 0x20000004ff007230 */ /* 0x000fc40000004100 */
[----:B------:R-:W-:Y:S01]  /*36c0*/  FMUL.FTZ R31, R3, UR47 ;  /* 0x0000002f031f7c20 */ /* 0x000fe20008410000 */
[----:B-1----:R-:W-:Y:S01]  /*36d0*/  @P2 FADD.FTZ R165, R157, R152 ;  /* 0x000000989da52221 */ /* 0x002fe20000010000 */
[----:B------:R-:W-:Y:S01]  /*36e0*/  ISETP.GT.U32.AND P2, PT, R151, 0x1d, PT ;  /* 0x0000001d9700780c */ /* 0x000fe20003f44070 */
[----:B------:R-:W-:Y:S01]  /*36f0*/  FADD.FTZ R152, R96, R96 ;  /* 0x0000006060987221 */ /* 0x000fe20000010000 */
[C---:B------:R-:W-:Y:S01]  /*3700*/  FFMA.FTZ R7, R0.reuse, UR47, -R7 ;  /* 0x0000002f00077c23 */ /* 0x040fe20008010807 */
[----:B------:R-:W-:Y:S01]  /*3710*/  FFMA.FTZ R151, R0, UR55, R31 ;  /* 0x0000003700977c23 */ /* 0x000fe2000801001f */
[----:B------:R-:W-:Y:S01]  /*3720*/  FFMA.FTZ R155, R2, UR55, R155 ;  /* 0x00000037029b7c23 */ /* 0x000fe2000801009b */
[----:B------:R-:W-:Y:S01]  /*3730*/  FMUL.FTZ R4, R183, UR55 ;  /* 0x00000037b7047c20 */ /* 0x000fe20008410000 */
[C---:B------:R-:W-:Y:S01]  /*3740*/  FMUL.FTZ R31, R30.reuse, R7 ;  /* 0x000000071e1f7220 */ /* 0x040fe20000410000 */
[----:B------:R-:W-:Y:S01]  /*3750*/  FMUL.FTZ R30, R30, R151 ;  /* 0x000000971e1e7220 */ /* 0x000fe20000410000 */
[C---:B------:R-:W-:Y:S01]  /*3760*/  FMUL.FTZ R151, R152.reuse, R153 ;  /* 0x0000009998977220 */ /* 0x040fe20000410000 */
[----:B------:R-:W-:Y:S01]  /*3770*/  FMUL.FTZ R152, R152, R155 ;  /* 0x0000009b98987220 */ /* 0x000fe20000410000 */
[----:B------:R-:W-:Y:S01]  /*3780*/  FADD.FTZ R153, R95, R95 ;  /* 0x0000005f5f997221 */ /* 0x000fe20000010000 */
[C---:B------:R-:W-:Y:S01]  /*3790*/  FMUL.FTZ R7, R184.reuse, UR55 ;  /* 0x00000037b8077c20 */ /* 0x040fe20008410000 */
[----:B------:R-:W-:Y:S01]  /*37a0*/  FFMA.FTZ R4, R179, UR47, -R4 ;  /* 0x0000002fb3047c23 */ /* 0x000fe20008010804 */
[----:B------:R-:W-:Y:S01]  /*37b0*/  FMUL.FTZ R155, R184, UR47 ;  /* 0x0000002fb89b7c20 */ /* 0x000fe20008410000 */
        /* <DEDUP_REMOVED lines=9> */
[C---:B------:R-:W-:Y:S01]  /*3850*/  FFMA.FTZ R17, R191.reuse, UR47, -R4 ;  /* 0x0000002fbf117c23 */ /* 0x040fe20008010804 */
[----:B------:R-:W-:Y:S01]  /*3860*/  FMUL.FTZ R157, R196, UR47 ;  /* 0x0000002fc49d7c20 */ /* 0x000fe20008410000 */
[----:B------:R-:W-:Y:S01]  /*3870*/  FFMA.FTZ R7, R191, UR55, R6 ;  /* 0x00000037bf077c23 */ /* 0x000fe20008010006 */
[C---:B------:R-:W-:Y:S01]  /*3880*/  FMUL.FTZ R4, R203.reuse, UR55 ;  /* 0x00000037cb047c20 */ /* 0x040fe20008410000 */
[----:B------:R-:W-:Y:S01]  /*3890*/  FMUL.FTZ R17, R16, R17 ;  /* 0x0000001110117220 */ /* 0x000fe20000410000 */
[----:B------:R-:W-:Y:S01]  /*38a0*/  FFMA.FTZ R157, R192, UR55, R157 ;  /* 0x00000037c09d7c23 */ /* 0x000fe2000801009d */
[----:B------:R-:W-:Y:S01]  /*38b0*/  FMUL.FTZ R16, R16, R7 ;  /* 0x0000000710107220 */ /* 0x000fe20000410000 */
[----:B------:R-:W-:Y:S01]  /*38c0*/  FMUL.FTZ R7, R202, UR55 ;  /* 0x00000037ca077c20 */ /* 0x000fe20008410000 */
[----:B------:R-:W-:Y:S01]  /*38d0*/  FMUL.FTZ R6, R203, UR47 ;  /* 0x0000002fcb067c20 */ /* 0x000fe20008410000 */
[----:B------:R-:W-:Y:S01]  /*38e0*/  FMUL.FTZ R18, R18, R157 ;  /* 0x0000009d12127220 */ /* 0x000fe20000410000 */
[----:B------:R-:W-:Y:S01]  /*38f0*/  FADD.FTZ R157, R90, R90 ;  /* 0x0000005a5a9d7221 */ /* 0x000fe20000010000 */
[C---:B------:R-:W-:Y:S01]  /*3900*/  FFMA.FTZ R4, R199.reuse, UR47, -R4 ;  /* 0x0000002fc7047c23 */ /* 0x040fe20008010804 */
[----:B------:R-:W-:Y:S01]  /*3910*/  FFMA.FTZ R158, R200, UR47, -R7 ;  /* 0x0000002fc89e7c23 */ /* 0x000fe20008010807 */
[----:B------:R-:W-:Y:S01]  /*3920*/  FFMA.FTZ R6, R199, UR55, R6 ;  /* 0x00000037c7067c23 */ /* 0x000fe20008010006 */
[----:B------:R-:W-:Y:S01]  /*3930*/  FMUL.FTZ R23, R163, UR55 ;  /* 0x00000037a3177c20 */ /* 0x000fe20008410000 */
[----:B------:R-:W-:Y:S01]  /*3940*/  FMUL.FTZ R160, R159, R4 ;  /* 0x000000049fa07220 */ /* 0x000fe20000410000 */
[----:B------:R-:W-:Y:S01]  /*3950*/  FMUL.FTZ R158, R157, R158 ;  /* 0x0000009e9d9e7220 */ /* 0x000fe20000410000 */
[----:B------:R-:W-:Y:S01]  /*3960*/  FMUL.FTZ R159, R159, R6 ;  /* 0x000000069f9f7220 */ /* 0x000fe20000410000 */
[----:B------:R-:W-:Y:S01]  /*3970*/  FMUL.FTZ R157, R157, R164 ;  /* 0x000000a49d9d7220 */ /* 0x000fe20000410000 */
[----:B------:R-:W-:-:S02]  /*3980*/  HADD2.F32 R4, -RZ, R21.H0_H0 ;  /* 0x20000015ff047230 */ /* 0x000fc40000004100 */
[----:B------:R-:W-:Y:S01]  /*3990*/  FFMA.FTZ R226, R168, UR55, R25 ;  /* 0x00000037a8e27c23 */ /* 0x000fe20008010019 */
[----:B------:R-:W-:Y:S02]  /*39a0*/  HADD2.F32 R6, -RZ, R21.H1_H1 ;  /* 0x30000015ff067230 */ /* 0x000fe40000004100 */
[----:B------:R-:W-:Y:S01]  /*39b0*/  FMUL.FTZ R21, R166, UR55 ;  /* 0x00000037a6157c20 */ /* 0x000fe20008410000 */
[----:B------:R-:W-:Y:S02]  /*39c0*/  HADD2.F32 R164, -RZ, R26.H0_H0 ;  /* 0x2000001affa47230 */ /* 0x000fe40000004100 */
[----:B------:R-:W-:Y:S01]  /*39d0*/  FFMA.FTZ R20, R168, UR47, -R23 ;  /* 0x0000002fa8147c23 */ /* 0x000fe20008010817 */
[----:B------:R-:W-:Y:S01]  /*39e0*/  FMUL.FTZ R23, R166, UR47 ;  /* 0x0000002fa6177c20 */ /* 0x000fe20008410000 */
[C---:B------:R-:W-:Y:S01]  /*39f0*/  FMUL.FTZ R226, R225.reuse, R226 ;  /* 0x000000e2e1e27220 */ /* 0x040fe20000410000 */
[----:B------:R-:W-:Y:S02]  /*3a00*/  HADD2.F32 R7, -RZ, R22.H0_H0 ;  /* 0x20000016ff077230 */ /* 0x000fe40000004100 */
[C---:B------:R-:W-:Y:S01]  /*3a10*/  FFMA.FTZ R21, R164.reuse, UR47, -R21 ;  /* 0x0000002fa4157c23 */ /* 0x040fe20008010815 */
[----:B------:R-:W-:Y:S01]  /*3a20*/  FMUL.FTZ R225, R225, R20 ;  /* 0x00000014e1e17220 */ /* 0x000fe20000410000 */
[----:B------:R-:W-:Y:S01]  /*3a30*/  FFMA.FTZ R23, R164, UR55, R23 ;  /* 0x00000037a4177c23 */ /* 0x000fe20008010017 */
[-C--:B------:R-:W-:Y:S01]  /*3a40*/  FMUL.FTZ R20, R140, R226.reuse ;  /* 0x000000e28c147220 */ /* 0x080fe20000410000 */
[C---:B------:R-:W-:Y:S01]  /*3a50*/  FMUL.FTZ R211, R218.reuse, R21 ;  /* 0x00000015dad37220 */ /* 0x040fe20000410000 */
[C---:B------:R-:W-:Y:S01]  /*3a60*/  FMUL.FTZ R21, R139.reuse, R226 ;  /* 0x000000e28b157220 */ /* 0x040fe20000410000 */
[----:B------:R-:W-:Y:S01]  /*3a70*/  FMUL.FTZ R218, R218, R23 ;  /* 0x00000017dada7220 */ /* 0x000fe20000410000 */
[-C--:B------:R-:W-:Y:S01]  /*3a80*/  FFMA.FTZ R25, -R139, R225.reuse, -R20 ;  /* 0x000000e18b197223 */ /* 0x080fe20000010914 */
[----:B------:R-:W-:Y:S01]  /*3a90*/  FMUL.FTZ R23, R180, UR47 ;  /* 0x0000002fb4177c20 */ /* 0x000fe20008410000 */
[----:B------:R-:W-:Y:S01]  /*3aa0*/  FFMA.FTZ R20, R140, R225, -R21 ;  /* 0x000000e18c147223 */ /* 0x000fe20000010815 */
[----:B------:R-:W-:Y:S01]  /*3ab0*/  FMUL.FTZ R21, R180, UR55 ;  /* 0x00000037b4157c20 */ /* 0x000fe20008410000 */
[----:B------:R-:W-:Y:S01]  /*3ac0*/  FADD.FTZ R25, -R218, R25 ;  /* 0x00000019da197221 */ /* 0x000fe20000010100 */
[C---:B------:R-:W-:Y:S01]  /*3ad0*/  FFMA.FTZ R22, R174.reuse, UR55, R23 ;  /* 0x00000037ae167c23 */ /* 0x040fe20008010017 */
[----:B------:R-:W-:Y:S01]  /*3ae0*/  FADD.FTZ R24, R211, R20 ;  /* 0x00000014d3187221 */ /* 0x000fe20000010000 */
[----:B------:R-:W-:Y:S01]  /*3af0*/  FFMA.FTZ R20, R174, UR47, -R21 ;  /* 0x0000002fae147c23 */ /* 0x000fe20008010815 */
[-C--:B------:R-:W-:Y:S01]  /*3b00*/  FMUL.FTZ R26, R148, -R25.reuse ;  /* 0x80000019941a7220 */ /* 0x080fe20000410000 */
[----:B------:R-:W-:Y:S01]  /*3b10*/  FMUL.FTZ R23, R220, UR47 ;  /* 0x0000002fdc177c20 */ /* 0x000fe20008410000 */
[----:B------:R-:W-:Y:S01]  /*3b20*/  FMUL.FTZ R170, R148, -R24 ;  /* 0x8000001894aa7220 */ /* 0x000fe20000410000 */
[----:B------:R-:W-:Y:S01]  /*3b30*/  FMUL.FTZ R209, R221, R20 ;  /* 0x00000014ddd17220 */ /* 0x000fe20000410000 */
[----:B------:R-:W-:Y:S01]  /*3b40*/  FFMA.FTZ R26, R147, R24, -R26 ;  /* 0x00000018931a7223 */ /* 0x000fe2000001081a */
[----:B------:R-:W-:Y:S01]  /*3b50*/  FMUL.FTZ R221, R221, R22 ;  /* 0x00000016dddd7220 */ /* 0x000fe20000410000 */
        /* <DEDUP_REMOVED lines=8> */
[----:B------:R-:W-:Y:S01]  /*3be0*/  FMUL.FTZ R24, R150, -R170 ;  /* 0x800000aa96187220 */ /* 0x000fe20000410000 */
[C---:B------:R-:W-:Y:S01]  /*3bf0*/  FMUL.FTZ R227, R201.reuse, R20 ;  /* 0x00000014c9e37220 */ /* 0x040fe20000410000 */
[----:B------:R-:W-:Y:S01]  /*3c00*/  FMUL.FTZ R201, R201, R22 ;  /* 0x00000016c9c97220 */ /* 0x000fe20000410000 */
[C---:B------:R-:W-:Y:S01]  /*3c10*/  FFMA.FTZ R170, R149.reuse, R170, R21 ;  /* 0x000000aa95aa7223 */ /* 0x040fe20000010015 */
[----:B------:R-:W-:Y:S01]  /*3c20*/  FFMA.FTZ R24, R149, R26, -R24 ;  /* 0x0000001a95187223 */ /* 0x000fe20000010818 */
[----:B------:R-:W-:Y:S01]  /*3c30*/  FMUL.FTZ R21, R220, UR55 ;  /* 0x00000037dc157c20 */ /* 0x000fe20008410000 */
[C---:B------:R-:W-:Y:S01]  /*3c40*/  FFMA.FTZ R22, R194.reuse, UR55, R23 ;  /* 0x00000037c2167c23 */ /* 0x040fe20008010017 */
[----:B------:R-:W-:Y:S01]  /*3c50*/  FADD.FTZ R170, -R201, R170 ;  /* 0x000000aac9aa7221 */ /* 0x000fe20000010100 */
[----:B------:R-:W-:Y:S01]  /*3c60*/  FADD.FTZ R24, R227, R24 ;  /* 0x00000018e3187221 */ /* 0x000fe20000010000 */
[----:B------:R-:W-:Y:S01]  /*3c70*/  FFMA.FTZ R20, R194, UR47, -R21 ;  /* 0x0000002fc2147c23 */ /* 0x000fe20008010815 */
[----:B------:R-:W-:Y:S01]  /*3c80*/  VOTEU.ALL UP0, P0 ;  /* 0x00000000003f7886 */ /* 0x000fe20000000000 */
[C---:B------:R-:W-:Y:S01]  /*3c90*/  FMUL.FTZ R21, R141.reuse, -R170 ;  /* 0x800000aa8d157220 */ /* 0x040fe20000410000 */
[----:B------:R-:W-:Y:S01]  /*3ca0*/  FMUL.FTZ R23, R141, -R24 ;  /* 0x800000188d177220 */ /* 0x000fe20000410000 */
[C---:B------:R-:W-:Y:S01]  /*3cb0*/  FMUL.FTZ R193, R187.reuse, R20 ;  /* 0x00000014bbc17220 */ /* 0x040fe20000410000 */
[----:B------:R-:W-:Y:S01]  /*3cc0*/  FMUL.FTZ R187, R187, R22 ;  /* 0x00000016bbbb7220 */ /* 0x000fe20000410000 */
        /* <DEDUP_REMOVED lines=14> */
[C---:B------:R-:W-:Y:S01]  /*3db0*/  FMUL.FTZ R21, R6.reuse, UR55 ;  /* 0x0000003706157c20 */ /* 0x040fe20008410000 */
[----:B------:R-:W-:Y:S01]  /*3dc0*/  FMUL.FTZ R23, R6, UR47 ;  /* 0x0000002f06177c20 */ /* 0x000fe20008410000 */
[----:B------:R-:W-:Y:S01]  /*3dd0*/  FADD.FTZ R170, -R189, R170 ;  /* 0x000000aabdaa7221 */ /* 0x000fe20000010100 */
[----:B------:R-:W-:Y:S01]  /*3de0*/  FADD.FTZ R25, R188, R25 ;  /* 0x00000019bc197221 */ /* 0x000fe20000010000 */
[C---:B------:R-:W-:Y:S01]  /*3df0*/  FFMA.FTZ R21, R4.reuse, UR47, -R21 ;  /* 0x0000002f04157c23 */ /* 0x040fe20008010815 */
[----:B------:R-:W-:Y:S01]  /*3e00*/  FFMA.FTZ R23, R4, UR55, R23 ;  /* 0x0000003704177c23 */ /* 0x000fe20008010017 */
[CC--:B------:R-:W-:Y:S01]  /*3e10*/  FMUL.FTZ R27, R145.reuse, -R170.reuse ;  /* 0x800000aa911b7220 */ /* 0x0c0fe20000410000 */
        /* <DEDUP_REMOVED lines=16> */
[C---:B------:R-:W-:Y:S01]  /*3f20*/  FFMA.FTZ R167, R137.reuse, R167, R22 ;  /* 0x000000a789a77223 */ /* 0x040fe20000010016 */
[----:B------:R-:W-:Y:S01]  /*3f30*/  FFMA.FTZ R24, R137, R24, -R20 ;  /* 0x0000001889187223 */ /* 0x000fe20000010814 */
[CC--:B------:R-:W-:Y:S01]  /*3f40*/  FMUL.FTZ R21, R139.reuse, R29.reuse ;  /* 0x0000001d8b157220 */ /* 0x0c0fe20000410000 */
[-C--:B------:R-:W-:Y:S01]  /*3f50*/  FMUL.FTZ R20, R139, -R28.reuse ;  /* 0x8000001c8b147220 */ /* 0x080fe20000410000 */
[----:B------:R-:W-:Y:S01]  /*3f60*/  FADD.FTZ R167, -R170, R167 ;  /* 0x000000a7aaa77221 */ /* 0x000fe20000010100 */
[----:B------:R-:W-:Y:S01]  /*3f70*/  FADD.FTZ R23, R169, R24 ;  /* 0x00000018a9177221 */ /* 0x000fe20000010000 */
[C---:B------:R-:W-:Y:S01]  /*3f80*/  FFMA.FTZ R21, R140.reuse, R28, -R21 ;  /* 0x0000001c8c157223 */ /* 0x040fe20000010815 */
[----:B------:R-:W-:Y:S01]  /*3f90*/  FFMA.FTZ R20, R140, -R29, R20 ;  /* 0x8000001d8c147223 */ /* 0x000fe20000010014 */
        /* <DEDUP_REMOVED lines=12> */
[CC--:B------:R-:W-:Y:S01]  /*4060*/  FMUL.FTZ R25, R132.reuse, -R23.reuse ;  /* 0x8000001784197220 */ /* 0x0c0fe20000410000 */
        /* <DEDUP_REMOVED lines=35> */
[CC--:B------:R-:W-:Y:S01]  /*42a0*/  FMUL.FTZ R23, R122.reuse, -R167.reuse ;  /* 0x800000a77a177220 */ /* 0x0c0fe20000410000 */
        /* <DEDUP_REMOVED lines=39> */
[----:B------:R-:W-:Y:S01]  /*4520*/  FFMA.FTZ R167, R129, R27, R26 ;  /* 0x0000001b81a77223 */ /* 0x000fe2000001001a */
[----:B------:R-:W-:Y:S01]  /*4530*/  FMUL.FTZ R21, R33, R161 ;  /* 0x000000a121157220 */ /* 0x000fe20000410000 */
[----:B------:R-:W-:Y:S01]  /*4540*/  FFMA.FTZ R222, R129, R24, -R222 ;  /* 0x0000001881de7223 */ /* 0x000fe200000108de */
        /* <DEDUP_REMOVED lines=8> */
[C---:B------:R-:W-:Y:S01]  /*45d0*/  FMUL.FTZ R23, R126.reuse, -R26 ;  /* 0x8000001a7e177220 */ /* 0x040fe20000410000 */
[----:B------:R-:W-:Y:S01]  /*45e0*/  FADD.FTZ R21, RZ, R20 ;  /* 0x00000014ff157221 */ /* 0x000fe20000010000 */
[----:B------:R-:W-:Y:S01]  /*45f0*/  FMUL.FTZ R22, R126, -R24 ;  /* 0x800000187e167220 */ /* 0x000fe20000410000 */
[C---:B------:R-:W-:Y:S01]  /*4600*/  FMUL.FTZ R20, R128.reuse, R162 ;  /* 0x000000a280147220 */ /* 0x040fe20000410000 */
[C---:B------:R-:W-:Y:S01]  /*4610*/  FFMA.FTZ R24, R127.reuse, R24, -R23 ;  /* 0x000000187f187223 */ /* 0x040fe20000010817 */
[CC--:B------:R-:W-:Y:S01]  /*4620*/  FMUL.FTZ R23, R128.reuse, R21.reuse ;  /* 0x0000001580177220 */ /* 0x0c0fe20000410000 */
[----:B------:R-:W-:Y:S01]  /*4630*/  FFMA.FTZ R22, R127, R26, R22 ;  /* 0x0000001a7f167223 */ /* 0x000fe20000010016 */
[C---:B------:R-:W-:Y:S01]  /*4640*/  FFMA.FTZ R20, R129.reuse, R21, R20 ;  /* 0x0000001581147223 */ /* 0x040fe20000010014 */
[C---:B------:R-:W-:Y:S01]  /*4650*/  FMUL.FTZ R25, R128.reuse, -R24 ;  /* 0x8000001880197220 */ /* 0x040fe20000410000 */
[C---:B------:R-:W-:Y:S01]  /*4660*/  FFMA.FTZ R23, R129.reuse, R162, -R23 ;  /* 0x000000a281177223 */ /* 0x040fe20000010817 */
[-C--:B------:R-:W-:Y:S01]  /*4670*/  FMUL.FTZ R181, R128, -R22.reuse ;  /* 0x8000001680b57220 */ /* 0x080fe20000410000 */
[----:B------:R-:W-:Y:S01]  /*4680*/  FADD.FTZ R20, RZ, R20 ;  /* 0x00000014ff147221 */ /* 0x000fe20000010000 */
[C---:B------:R-:W-:Y:S01]  /*4690*/  FFMA.FTZ R182, R129.reuse, R22, R25 ;  /* 0x0000001681b67223 */ /* 0x040fe20000010019 */
[----:B------:R-:W-:Y:S01]  /*46a0*/  FFMA.FTZ R161, R80, R105, R23 ;  /* 0x0000006950a17223 */ /* 0x000fe20000010017 */
[----:B------:R-:W-:Y:S01]  /*46b0*/  FFMA.FTZ R181, R129, R24, -R181 ;  /* 0x0000001881b57223 */ /* 0x000fe200000108b5 */
[C---:B------:R-:W-:Y:S01]  /*46c0*/  FMUL.FTZ R23, R3.reuse, R21 ;  /* 0x0000001503177220 */ /* 0x040fe20000410000 */
[----:B------:R-:W-:Y:S01]  /*46d0*/  FMUL.FTZ R24, R3, R162 ;  /* 0x000000a203187220 */ /* 0x000fe20000410000 */
[C---:B------:R-:W-:Y:S01]  /*46e0*/  FMUL.FTZ R3, R5.reuse, R20 ;  /* 0x0000001405037220 */ /* 0x040fe20000410000 */
[----:B------:R-:W-:Y:S01]  /*46f0*/  FMUL.FTZ R5, R5, R161 ;  /* 0x000000a105057220 */ /* 0x000fe20000410000 */
[C---:B------:R-:W-:Y:S01]  /*4700*/  FMUL.FTZ R25, R21.reuse, UR47 ;  /* 0x0000002f15197c20 */ /* 0x040fe20008410000 */
[----:B------:R-:W-:Y:S01]  /*4710*/  FFMA.FTZ R22, R0, R162, -R23 ;  /* 0x000000a200167223 */ /* 0x000fe20000010817 */
[----:B------:R-:W-:Y:S01]  /*4720*/  FMUL.FTZ R23, R21, UR55 ;  /* 0x0000003715177c20 */ /* 0x000fe20008410000 */
[----:B------:R-:W-:Y:S01]  /*4730*/  FFMA.FTZ R27, R2, R20, R5 ;  /* 0x00000014021b7223 */ /* 0x000fe20000010005 */
[----:B------:R-:W-:Y:S01]  /*4740*/  FFMA.FTZ R0, R0, R21, R24 ;  /* 0x0000001500007223 */ /* 0x000fe20000010018 */
[-C--:B------:R-:W-:Y:S01]  /*4750*/  FFMA.FTZ R26, R2, R161.reuse, -R3 ;  /* 0x000000a1021a7223 */ /* 0x080fe20000010803 */
[----:B------:R-:W-:Y:S01]  /*4760*/  FADD.FTZ R5, R97, R97 ;  /* 0x0000006161057221 */ /* 0x000fe20000010000 */
[C---:B------:R-:W-:Y:S01]  /*4770*/  FFMA.FTZ R2, R162.reuse, UR55, R25 ;  /* 0x00000037a2027c23 */ /* 0x040fe20008010019 */
[----:B------:R-:W-:Y:S01]  /*4780*/  FFMA.FTZ R24, R162, UR47, -R23 ;  /* 0x0000002fa2187c23 */ /* 0x000fe20008010817 */
[----:B------:R-:W-:Y:S01]  /*4790*/  FADD.FTZ R3, R96, R96 ;  /* 0x0000006060037221 */ /* 0x000fe20000010000 */
[C---:B------:R-:W-:Y:S01]  /*47a0*/  FFMA.FTZ R22, R5.reuse, R22, RZ ;  /* 0x0000001605167223 */ /* 0x040fe200000100ff */
[C---:B------:R-:W-:Y:S01]  /*47b0*/  FFMA.FTZ R0, -R5.reuse, R0, RZ ;  /* 0x0000000005007223 */ /* 0x040fe200000101ff */
[C---:B------:R-:W-:Y:S01]  /*47c0*/  FFMA.FTZ R171, -R5.reuse, R2, -RZ ;  /* 0x0000000205ab7223 */ /* 0x040fe200000109ff */
[C---:B------:R-:W-:Y:S01]  /*47d0*/  FMUL.FTZ R2, R126.reuse, R161 ;  /* 0x000000a17e027220 */ /* 0x040fe20000410000 */
[----:B------:R-:W-:Y:S01]  /*47e0*/  FMUL.FTZ R165, R5, R24 ;  /* 0x0000001805a57220 */ /* 0x000fe20000410000 */
[C---:B------:R-:W-:Y:S01]  /*47f0*/  FFMA.FTZ R5, R3.reuse, R26, R22 ;  /* 0x0000001a03057223 */ /* 0x040fe20000010016 */
[----:B------:R-:W-:Y:S01]  /*4800*/  FFMA.FTZ R27, -R3, R27, R0 ;  /* 0x0000001b031b7223 */ /* 0x000fe20000010100 */
[-C--:B------:R-:W-:Y:S01]  /*4810*/  FMUL.FTZ R0, R126, R20.reuse ;  /* 0x000000147e007220 */ /* 0x080fe20000410000 */
[C---:B------:R-:W-:Y:S01]  /*4820*/  FMUL.FTZ R22, R20.reuse, UR55 ;  /* 0x0000003714167c20 */ /* 0x040fe20008410000 */
[C---:B------:R-:W-:Y:S01]  /*4830*/  FFMA.FTZ R2, R127.reuse, R20, R2 ;  /* 0x000000147f027223 */ /* 0x040fe20000010002 */
[----:B------:R-:W-:Y:S01]  /*4840*/  FMUL.FTZ R26, R20, UR47 ;  /* 0x0000002f141a7c20 */ /* 0x000fe20008410000 */
[----:B------:R-:W-:Y:S01]  /*4850*/  FFMA.FTZ R0, R127, R161, -R0 ;  /* 0x000000a17f007223 */ /* 0x000fe20000010800 */
[C---:B------:R-:W-:Y:S01]  /*4860*/  FFMA.FTZ R24, R161.reuse, UR47, -R22 ;  /* 0x0000002fa1187c23 */ /* 0x040fe20008010816 */
[----:B------:R-:W-:Y:S01]  /*4870*/  FADD.FTZ R22, RZ, R2 ;  /* 0x00000002ff167221 */ /* 0x000fe20000010000 */
[----:B------:R-:W-:Y:S01]  /*4880*/  FFMA.FTZ R26, R161, UR55, R26 ;  /* 0x00000037a11a7c23 */ /* 0x000fe2000801001a */
[----:B------:R-:W-:Y:S01]  /*4890*/  FFMA.FTZ R172, R79, R118, R0 ;  /* 0x000000764fac7223 */ /* 0x000fe20000010000 */
[----:B------:R-:W-:Y:S01]  /*48a0*/  FADD.FTZ R2, R95, R95 ;  /* 0x0000005f5f027221 */ /* 0x000fe20000010000 */
[----:B------:R-:W-:Y:S01]  /*48b0*/  FMUL.FTZ R0, R183, R22 ;  /* 0x00000016b7007220 */ /* 0x000fe20000410000 */
[C---:B------:R-:W-:Y:S01]  /*48c0*/  FMUL.FTZ R173, R3.reuse, R24 ;  /* 0x0000001803ad7220 */ /* 0x040fe20000410000 */
[----:B------:R-:W-:Y:S01]  /*48d0*/  FFMA.FTZ R177, -R3, R26, -RZ ;  /* 0x0000001a03b17223 */ /* 0x000fe200000109ff */
[C---:B------:R-:W-:Y:S01]  /*48e0*/  FMUL.FTZ R3, R124.reuse, R22 ;  /* 0x000000167c037220 */ /* 0x040fe20000410000 */
[-C--:B------:R-:W-:Y:S01]  /*48f0*/  FFMA.FTZ R23, R179, R172.reuse, -R0 ;  /* 0x000000acb3177223 */ /* 0x080fe20000010800 */
[-C--:B------:R-:W-:Y:S01]  /*4900*/  FMUL.FTZ R0, R124, R172.reuse ;  /* 0x000000ac7c007220 */ /* 0x080fe20000410000 */
[-C--:B------:R-:W-:Y:S01]  /*4910*/  FMUL.FTZ R183, R183, R172.reuse ;  /* 0x000000acb7b77220 */ /* 0x080fe20000410000 */
[C---:B------:R-:W-:Y:S01]  /*4920*/  FFMA.FTZ R3, R125.reuse, R172, -R3 ;  /* 0x000000ac7d037223 */ /* 0x040fe20000010803 */
[----:B------:R-:W-:Y:S01]  /*4930*/  FFMA.FTZ R5, R2, R23, R5 ;  /* 0x0000001702057223 */ /* 0x000fe20000010005 */
[-C--:B------:R-:W-:Y:S01]  /*4940*/  FFMA.FTZ R23, R125, R22.reuse, R0 ;  /* 0x000000167d177223 */ /* 0x080fe20000010000 */
[----:B------:R-:W-:Y:S01]  /*4950*/  FFMA.FTZ R24, R179, R22, R183 ;  /* 0x00000016b3187223 */ /* 0x000fe200000100b7 */
[----:B------:R-:W-:Y:S01]  /*4960*/  FFMA.FTZ R179, R78, R119, R3 ;  /* 0x000000774eb37223 */ /* 0x000fe20000010003 */
[C---:B------:R-:W-:Y:S01]  /*4970*/  FMUL.FTZ R3, R22.reuse, UR55 ;  /* 0x0000003716037c20 */ /* 0x040fe20008410000 */
[----:B------:R-:W-:Y:S01]  /*4980*/  FADD.FTZ R23, RZ, R23 ;  /* 0x00000017ff177221 */ /* 0x000fe20000010000 */
[----:B------:R-:W-:Y:S01]  /*4990*/  FMUL.FTZ R25, R22, UR47 ;  /* 0x0000002f16197c20 */ /* 0x000fe20008410000 */
[----:B------:R-:W-:Y:S01]  /*49a0*/  FFMA.FTZ R27, -R2, R24, R27 ;  /* 0x00000018021b7223 */ /* 0x000fe2000001011b */
[----:B------:R-:W-:Y:S01]  /*49b0*/  FFMA.FTZ R3, R172, UR47, -R3 ;  /* 0x0000002fac037c23 */ /* 0x000fe20008010803 */
[C---:B------:R-:W-:Y:S01]  /*49c0*/  FMUL.FTZ R33, R184.reuse, R23 ;  /* 0x00000017b8217220 */ /* 0x040fe20000410000 */
[-C--:B------:R-:W-:Y:S01]  /*49d0*/  FMUL.FTZ R184, R184, R179.reuse ;  /* 0x000000b3b8b87220 */ /* 0x080fe20000410000 */
[----:B------:R-:W-:Y:S01]  /*49e0*/  FFMA.FTZ R25, R172, UR55, R25 ;  /* 0x00000037ac197c23 */ /* 0x000fe20008010019 */
[----:B------:R-:W-:Y:S01]  /*49f0*/  FADD.FTZ R0, R94, R94 ;  /* 0x0000005e5e007221 */ /* 0x000fe20000010000 */
[C---:B------:R-:W-:Y:S01]  /*4a00*/  FFMA.FTZ R33, R178.reuse, R179, -R33 ;  /* 0x000000b3b2217223 */ /* 0x040fe20000010821 */
[----:B------:R-:W-:Y:S01]  /*4a10*/  FFMA.FTZ R184, R178, R23, R184 ;  /* 0x00000017b2b87223 */ /* 0x000fe200000100b8 */
[C---:B------:R-:W-:Y:S01]  /*4a20*/  FMUL.FTZ R178, R2.reuse, R3 ;  /* 0x0000000302b27220 */ /* 0x040fe20000410000 */
[----:B------:R-:W-:Y:S01]  /*4a30*/  FFMA.FTZ R183, -R2, R25, -RZ ;  /* 0x0000001902b77223 */ /* 0x000fe200000109ff */
[C---:B------:R-:W-:Y:S01]  /*4a40*/  FMUL.FTZ R2, R122.reuse, R23 ;  /* 0x000000177a027220 */ /* 0x040fe20000410000 */
[C---:B------:R-:W-:Y:S01]  /*4a50*/  FMUL.FTZ R26, R23.reuse, UR55 ;  /* 0x00000037171a7c20 */ /* 0x040fe20008410000 */
[----:B------:R-:W-:Y:S01]  /*4a60*/  FMUL.FTZ R32, R23, UR47 ;  /* 0x0000002f17207c20 */ /* 0x000fe20008410000 */
[-C--:B------:R-:W-:Y:S01]  /*4a70*/  FMUL.FTZ R24, R122, R179.reuse ;  /* 0x000000b37a187220 */ /* 0x080fe20000410000 */
[----:B------:R-:W-:Y:S01]  /*4a80*/  FFMA.FTZ R2, R123, R179, -R2 ;  /* 0x000000b37b027223 */ /* 0x000fe20000010802 */
[C---:B------:R-:W-:Y:S01]  /*4a90*/  FFMA.FTZ R27, -R0.reuse, R184, R27 ;  /* 0x000000b8001b7223 */ /* 0x040fe2000001011b */
[C---:B------:R-:W-:Y:S01]  /*4aa0*/  FFMA.FTZ R185, R179.reuse, UR47, -R26 ;  /* 0x0000002fb3b97c23 */ /* 0x040fe2000801081a */
[----:B------:R-:W-:Y:S01]  /*4ab0*/  FFMA.FTZ R3, R179, UR55, R32 ;  /* 0x00000037b3037c23 */ /* 0x000fe20008010020 */
[----:B------:R-:W-:Y:S01]  /*4ac0*/  FFMA.FTZ R24, R123, R23, R24 ;  /* 0x000000177b187223 */ /* 0x000fe20000010018 */
[----:B------:R-:W-:Y:S01]  /*4ad0*/  FFMA.FTZ R184, R77, R116, R2 ;  /* 0x000000744db87223 */ /* 0x000fe20000010002 */
[C---:B------:R-:W-:Y:S01]  /*4ae0*/  FFMA.FTZ R5, R0.reuse, R33, R5 ;  /* 0x0000002100057223 */ /* 0x040fe20000010005 */
[C---:B------:R-:W-:Y:S01]  /*4af0*/  FMUL.FTZ R185, R0.reuse, R185 ;  /* 0x000000b900b97220 */ /* 0x040fe20000410000 */
[----:B------:R-:W-:Y:S01]  /*4b00*/  FFMA.FTZ R190, -R0, R3, -RZ ;  /* 0x0000000300be7223 */ /* 0x000fe200000109ff */
[----:B------:R-:W-:Y:S01]  /*4b10*/  FADD.FTZ R24, RZ, R24 ;  /* 0x00000018ff187221 */ /* 0x000fe20000010000 */
[C---:B------:R-:W-:Y:S01]  /*4b20*/  FMUL.FTZ R0, R120.reuse, R184 ;  /* 0x000000b878007220 */ /* 0x040fe20000410000 */
[----:B------:R-:W-:Y:S01]  /*4b30*/  FADD.FTZ R2, R93, R93 ;  /* 0x0000005d5d027221 */ /* 0x000fe20000010000 */
[----:B------:R-:W-:Y:S01]  /*4b40*/  @!UP0 ULEA UR46, UR6, UR56, 0x4 ;  /* 0x00000038062e8291 */ /* 0x000fe2000f8e203f */
[-C--:B------:R-:W-:Y:S01]  /*4b50*/  FMUL.FTZ R3, R120, R24.reuse ;  /* 0x0000001878037220 */ /* 0x080fe20000410000 */
[-C--:B------:R-:W-:Y:S01]  /*4b60*/  FFMA.FTZ R25, R121, R24.reuse, R0 ;  /* 0x0000001879197223 */ /* 0x080fe20000010000 */
[C---:B------:R-:W-:Y:S01]  /*4b70*/  FMUL.FTZ R26, R195.reuse, R24 ;  /* 0x00000018c31a7220 */ /* 0x040fe20000410000 */
[-C--:B------:R-:W-:Y:S01]  /*4b80*/  FMUL.FTZ R195, R195, R184.reuse ;  /* 0x000000b8c3c37220 */ /* 0x080fe20000410000 */
[-C--:B------:R-:W-:Y:S01]  /*4b90*/  FFMA.FTZ R3, R121, R184.reuse, -R3 ;  /* 0x000000b879037223 */ /* 0x080fe20000010803 */
[----:B------:R-:W-:Y:S01]  /*4ba0*/  FADD.FTZ R25, RZ, R25 ;  /* 0x00000019ff197221 */ /* 0x000fe20000010000 */
[C---:B------:R-:W-:Y:S01]  /*4bb0*/  FFMA.FTZ R26, R191.reuse, R184, -R26 ;  /* 0x000000b8bf1a7223 */ /* 0x040fe2000001081a */
[----:B------:R-:W-:Y:S01]  /*4bc0*/  FFMA.FTZ R32, R191, R24, R195 ;  /* 0x00000018bf207223 */ /* 0x000fe200000100c3 */
[----:B------:R-:W-:Y:S01]  /*4bd0*/  FFMA.FTZ R191, R76, R117, R3 ;  /* 0x000000754cbf7223 */ /* 0x000fe20000010003 */
[----:B------:R-:W-:Y:S01]  /*4be0*/  FMUL.FTZ R195, R196, R25 ;  /* 0x00000019c4c37220 */ /* 0x000fe20000410000 */
[C---:B------:R-:W-:Y:S01]  /*4bf0*/  FMUL.FTZ R3, R24.reuse, UR55 ;  /* 0x0000003718037c20 */ /* 0x040fe20008410000 */
[----:B------:R-:W-:Y:S01]  /*4c00*/  FMUL.FTZ R33, R24, UR47 ;  /* 0x0000002f18217c20 */ /* 0x000fe20008410000 */
[----:B------:R-:W-:Y:S01]  /*4c10*/  FFMA.FTZ R5, R2, R26, R5 ;  /* 0x0000001a02057223 */ /* 0x000fe20000010005 */
[----:B------:R-:W-:Y:S01]  /*4c20*/  FADD.FTZ R0, R92, R92 ;  /* 0x0000005c5c007221 */ /* 0x000fe20000010000 */
[-C--:B------:R-:W-:Y:S01]  /*4c30*/  FMUL.FTZ R196, R196, R191.reuse ;  /* 0x000000bfc4c47220 */ /* 0x080fe20000410000 */
[----:B------:R-:W-:Y:S01]  /*4c40*/  FFMA.FTZ R26, R192, R191, -R195 ;  /* 0x000000bfc01a7223 */ /* 0x000fe200000108c3 */
[C---:B------:R-:W-:Y:S01]  /*4c50*/  FFMA.FTZ R3, R184.reuse, UR47, -R3 ;  /* 0x0000002fb8037c23 */ /* 0x040fe20008010803 */
[----:B------:R-:W-:Y:S01]  /*4c60*/  FFMA.FTZ R33, R184, UR55, R33 ;  /* 0x00000037b8217c23 */ /* 0x000fe20008010021 */
[----:B------:R-:W-:Y:S01]  /*4c70*/  FFMA.FTZ R27, -R2, R32, R27 ;  /* 0x00000020021b7223 */ /* 0x000fe2000001011b */
[----:B------:R-:W-:Y:S01]  /*4c80*/  FFMA.FTZ R196, R192, R25, R196 ;  /* 0x00000019c0c47223 */ /* 0x000fe200000100c4 */
[----:B------:R-:W-:Y:S01]  /*4c90*/  FFMA.FTZ R5, R0, R26, R5 ;  /* 0x0000001a00057223 */ /* 0x000fe20000010005 */
[C---:B------:R-:W-:Y:S01]  /*4ca0*/  FMUL.FTZ R192, R2.reuse, R3 ;  /* 0x0000000302c07220 */ /* 0x040fe20000410000 */
[----:B------:R-:W-:Y:S01]  /*4cb0*/  FFMA.FTZ R195, -R2, R33, -RZ ;  /* 0x0000002102c37223 */ /* 0x000fe200000109ff */
[C---:B------:R-:W-:Y:S01]  /*4cc0*/  FMUL.FTZ R26, R134.reuse, R191 ;  /* 0x000000bf861a7220 */ /* 0x040fe20000410000 */
[-C--:B------:R-:W-:Y:S01]  /*4cd0*/  FMUL.FTZ R2, R134, R25.reuse ;  /* 0x0000001986027220 */ /* 0x080fe20000410000 */
[C---:B------:R-:W-:Y:S01]  /*4ce0*/  FFMA.FTZ R3, -R0.reuse, R196, R27 ;  /* 0x000000c400037223 */ /* 0x040fe2000001011b */
[----:B------:R-:W-:Y:S01]  /*4cf0*/  FMUL.FTZ R196, R25, UR47 ;  /* 0x0000002f19c47c20 */ /* 0x000fe20008410000 */
[C---:B------:R-:W-:Y:S01]  /*4d00*/  FFMA.FTZ R26, R135.reuse, R25, R26 ;  /* 0x00000019871a7223 */ /* 0x040fe2000001001a */
[----:B------:R-:W-:Y:S01]  /*4d10*/  FFMA.FTZ R2, R135, R191, -R2 ;  /* 0x000000bf87027223 */ /* 0x000fe20000010802 */
[----:B------:R-:W-:Y:S01]  /*4d20*/  FMUL.FTZ R32, R25, UR55 ;  /* 0x0000003719207c20 */ /* 0x000fe20008410000 */
[----:B------:R-:W-:Y:S01]  /*4d30*/  FFMA.FTZ R27, R191, UR55, R196 ;  /* 0x00000037bf1b7c23 */ /* 0x000fe200080100c4 */
[----:B------:R-:W-:Y:S01]  /*4d40*/  FADD.FTZ R26, RZ, R26 ;  /* 0x0000001aff1a7221 */ /* 0x000fe20000010000 */
[----:B------:R-:W-:Y:S01]  /*4d50*/  FFMA.FTZ R196, R75, R114, R2 ;  /* 0x000000724bc47223 */ /* 0x000fe20000010002 */
[----:B------:R-:W-:Y:S01]  /*4d60*/  FFMA.FTZ R197, R191, UR47, -R32 ;  /* 0x0000002fbfc57c23 */ /* 0x000fe20008010820 */
[----:B------:R-:W-:Y:S01]  /*4d70*/  FFMA.FTZ R198, -R0, R27, -RZ ;  /* 0x0000001b00c67223 */ /* 0x000fe200000109ff */
[C---:B------:R-:W-:Y:S01]  /*4d80*/  FMUL.FTZ R204, R203.reuse, R26 ;  /* 0x0000001acbcc7220 */ /* 0x040fe20000410000 */
[-C--:B------:R-:W-:Y:S01]  /*4d90*/  FMUL.FTZ R203, R203, R196.reuse ;  /* 0x000000c4cbcb7220 */ /* 0x080fe20000410000 */
[C---:B------:R-:W-:Y:S01]  /*4da0*/  FMUL.FTZ R32, R132.reuse, R196 ;  /* 0x000000c484207220 */ /* 0x040fe20000410000 */
[----:B------:R-:W-:Y:S01]  /*4db0*/  FMUL.FTZ R2, R132, R26 ;  /* 0x0000001a84027220 */ /* 0x000fe20000410000 */
[----:B------:R-:W-:Y:S01]  /*4dc0*/  FMUL.FTZ R197, R0, R197 ;  /* 0x000000c500c57220 */ /* 0x000fe20000410000 */
[C---:B------:R-:W-:Y:S01]  /*4dd0*/  FFMA.FTZ R204, R199.reuse, R196, -R204 ;  /* 0x000000c4c7cc7223 */ /* 0x040fe200000108cc */
[-C--:B------:R-:W-:Y:S01]  /*4de0*/  FFMA.FTZ R206, R199, R26.reuse, R203 ;  /* 0x0000001ac7ce7223 */ /* 0x080fe200000100cb */
[----:B------:R-:W-:Y:S01]  /*4df0*/  FFMA.FTZ R27, R133, R26, R32 ;  /* 0x0000001a851b7223 */ /* 0x000fe20000010020 */
[----:B------:R-:W-:Y:S01]  /*4e00*/  FADD.FTZ R0, R91, R91 ;  /* 0x0000005b5b007221 */ /* 0x000fe20000010000 */
[----:B------:R-:W-:Y:S01]  /*4e10*/  FFMA.FTZ R199, R133, R196, -R2 ;  /* 0x000000c485c77223 */ /* 0x000fe20000010802 */
[----:B------:R-:W-:Y:S01]  /*4e20*/  FMUL.FTZ R33, R26, UR47 ;  /* 0x0000002f1a217c20 */ /* 0x000fe20008410000 */
[----:B------:R-:W-:Y:S01]  /*4e30*/  FADD.FTZ R27, RZ, R27 ;  /* 0x0000001bff1b7221 */ /* 0x000fe20000010000 */
[----:B------:R-:W-:Y:S01]  /*4e40*/  FFMA.FTZ R206, -R0, R206, R3 ;  /* 0x000000ce00ce7223 */ /* 0x000fe20000010103 */
[----:B------:R-:W-:Y:S01]  /*4e50*/  FFMA.FTZ R199, R74, R115, R199 ;  /* 0x000000734ac77223 */ /* 0x000fe200000100c7 */
[----:B------:R-:W-:Y:S01]  /*4e60*/  FMUL.FTZ R3, R26, UR55 ;  /* 0x000000371a037c20 */ /* 0x000fe20008410000 */
[----:B------:R-:W-:Y:S01]  /*4e70*/  FMUL.FTZ R203, R202, R27 ;  /* 0x0000001bcacb7220 */ /* 0x000fe20000410000 */
[----:B------:R-:W-:Y:S01]  /*4e80*/  FFMA.FTZ R204, R0, R204, R5 ;  /* 0x000000cc00cc7223 */ /* 0x000fe20000010005 */
[-C--:B------:R-:W-:Y:S01]  /*4e90*/  FMUL.FTZ R202, R202, R199.reuse ;  /* 0x000000c7caca7220 */ /* 0x080fe20000410000 */
[C---:B------:R-:W-:Y:S01]  /*4ea0*/  FFMA.FTZ R5, R196.reuse, UR47, -R3 ;  /* 0x0000002fc4057c23 */ /* 0x040fe20008010803 */
[----:B------:R-:W-:Y:S01]  /*4eb0*/  FFMA.FTZ R33, R196, UR55, R33 ;  /* 0x00000037c4217c23 */ /* 0x000fe20008010021 */
[-C--:B------:R-:W-:Y:S01]  /*4ec0*/  FMUL.FTZ R2, R138, R199.reuse ;  /* 0x000000c78a027220 */ /* 0x080fe20000410000 */
[C---:B------:R-:W-:Y:S01]  /*4ed0*/  FFMA.FTZ R203, R200.reuse, R199, -R203 ;  /* 0x000000c7c8cb7223 */ /* 0x040fe200000108cb */
[----:B------:R-:W-:Y:S01]  /*4ee0*/  FFMA.FTZ R217, R200, R27, R202 ;  /* 0x0000001bc8d97223 */ /* 0x000fe200000100ca */
[----:B------:R-:W-:Y:S01]  /*4ef0*/  FADD.FTZ R3, R90, R90 ;  /* 0x0000005a5a037221 */ /* 0x000fe20000010000 */
[C---:B------:R-:W-:Y:S01]  /*4f00*/  FMUL.FTZ R200, R0.reuse, R5 ;  /* 0x0000000500c87220 */ /* 0x040fe20000410000 */
[----:B------:R-:W-:Y:S01]  /*4f10*/  FFMA.FTZ R202, -R0, R33, -RZ ;  /* 0x0000002100ca7223 */ /* 0x000fe200000109ff */
[-C--:B------:R-:W-:Y:S01]  /*4f20*/  FMUL.FTZ R0, R138, R27.reuse ;  /* 0x0000001b8a007220 */ /* 0x080fe20000410000 */
[----:B------:R-:W-:Y:S01]  /*4f30*/  FFMA.FTZ R32, R131, R27, R2 ;  /* 0x0000001b83207223 */ /* 0x000fe20000010002 */
[----:B------:R-:W-:Y:S01]  /*4f40*/  FFMA.FTZ R5, R3, R203, R204 ;  /* 0x000000cb03057223 */ /* 0x000fe200000100cc */
[----:B------:R-:W-:Y:S01]  /*4f50*/  FMUL.FTZ R204, R27, UR55 ;  /* 0x000000371bcc7c20 */ /* 0x000fe20008410000 */
[----:B------:R-:W-:Y:S01]  /*4f60*/  FFMA.FTZ R0, R131, R199, -R0 ;  /* 0x000000c783007223 */ /* 0x000fe20000010800 */
[----:B------:R-:W-:Y:S01]  /*4f70*/  FADD.FTZ R32, RZ, R32 ;  /* 0x00000020ff207221 */ /* 0x000fe20000010000 */
[----:B------:R-:W-:Y:S01]  /*4f80*/  FFMA.FTZ R217, -R3, R217, R206 ;  /* 0x000000d903d97223 */ /* 0x000fe200000101ce */
[----:B------:R-:W-:Y:S01]  /*4f90*/  FFMA.FTZ R206, R199, UR47, -R204 ;  /* 0x0000002fc7ce7c23 */ /* 0x000fe200080108cc */
[----:B------:R-:W-:Y:S01]  /*4fa0*/  FMUL.FTZ R208, R27, UR47 ;  /* 0x0000002f1bd07c20 */ /* 0x000fe20008410000 */
[----:B------:R-:W-:Y:S01]  /*4fb0*/  FFMA.FTZ R204, R73, R112, R0 ;  /* 0x0000007049cc7223 */ /* 0x000fe20000010000 */
[----:B------:R-:W-:Y:S01]  /*4fc0*/  FMUL.FTZ R0, R213, R32 ;  /* 0x00000020d5007220 */ /* 0x000fe20000410000 */
[----:B------:R-:W-:Y:S01]  /*4fd0*/  FADD.FTZ R2, R89, R89 ;  /* 0x0000005959027221 */ /* 0x000fe20000010000 */
[----:B------:R-:W-:Y:S01]  /*4fe0*/  FFMA.FTZ R208, R199, UR55, R208 ;  /* 0x00000037c7d07c23 */ /* 0x000fe200080100d0 */
[----:B------:R-:W-:Y:S01]  /*4ff0*/  FMUL.FTZ R203, R3, R206 ;  /* 0x000000ce03cb7220 */ /* 0x000fe20000410000 */
[-C--:B------:R-:W-:Y:S01]  /*5000*/  FFMA.FTZ R33, R207, R204.reuse, -R0 ;  /* 0x000000cccf217223 */ /* 0x080fe20000010800 */
[-C--:B------:R-:W-:Y:S01]  /*5010*/  FMUL.FTZ R0, R136, R204.reuse ;  /* 0x000000cc88007220 */ /* 0x080fe20000410000 */
[----:B------:R-:W-:Y:S01]  /*5020*/  FMUL.FTZ R213, R213, R204 ;  /* 0x000000ccd5d57220 */ /* 0x000fe20000410000 */
[----:B------:R-:W-:Y:S01]  /*5030*/  FFMA.FTZ R208, -R3, R208, -RZ ;  /* 0x000000d003d07223 */ /* 0x000fe200000109ff */
[----:B------:R-:W-:Y:S01]  /*5040*/  FFMA.FTZ R33, R2, R33, R5 ;  /* 0x0000002102217223 */ /* 0x000fe20000010005 */
[-C--:B------:R-:W-:Y:S01]  /*5050*/  FMUL.FTZ R3, R136, R32.reuse ;  /* 0x0000002088037220 */ /* 0x080fe20000410000 */
[-C--:B------:R-:W-:Y:S01]  /*5060*/  FFMA.FTZ R5, R137, R32.reuse, R0 ;  /* 0x0000002089057223 */ /* 0x080fe20000010000 */
[----:B------:R-:W-:Y:S01]  /*5070*/  FFMA.FTZ R206, R207, R32, R213 ;  /* 0x00000020cfce7223 */ /* 0x000fe200000100d5 */
[C---:B------:R-:W-:Y:S01]  /*5080*/  FMUL.FTZ R213, R32.reuse, UR47 ;  /* 0x0000002f20d57c20 */ /* 0x040fe20008410000 */
[----:B------:R-:W-:Y:S01]  /*5090*/  FFMA.FTZ R207, R137, R204, -R3 ;  /* 0x000000cc89cf7223 */ /* 0x000fe20000010803 */
[----:B------:R-:W-:Y:S01]  /*50a0*/  FADD.FTZ R3, RZ, R5 ;  /* 0x00000005ff037221 */ /* 0x000fe20000010000 */
[----:B------:R-:W-:Y:S01]  /*50b0*/  FMUL.FTZ R5, R32, UR55 ;  /* 0x0000003720057c20 */ /* 0x000fe20008410000 */
[----:B------:R-:W-:Y:S01]  /*50c0*/  FFMA.FTZ R217, -R2, R206, R217 ;  /* 0x000000ce02d97223 */ /* 0x000fe200000101d9 */
[----:B------:R-:W-:Y:S01]  /*50d0*/  FFMA.FTZ R207, R72, R113, R207 ;  /* 0x0000007148cf7223 */ /* 0x000fe200000100cf */
[C---:B------:R-:W-:Y:S01]  /*50e0*/  FFMA.FTZ R213, R204.reuse, UR55, R213 ;  /* 0x00000037ccd57c23 */ /* 0x040fe200080100d5 */
[----:B------:R-:W-:Y:S01]  /*50f0*/  FFMA.FTZ R5, R204, UR47, -R5 ;  /* 0x0000002fcc057c23 */ /* 0x000fe20008010805 */
[C---:B------:R-:W-:Y:S01]  /*5100*/  FMUL.FTZ R219, R6.reuse, R3 ;  /* 0x0000000306db7220 */ /* 0x040fe20000410000 */
[----:B------:R-:W-:Y:S01]  /*5110*/  FMUL.FTZ R6, R6, R207 ;  /* 0x000000cf06067220 */ /* 0x000fe20000410000 */
[C---:B------:R-:W-:Y:S01]  /*5120*/  FFMA.FTZ R213, -R2.reuse, R213, -RZ ;  /* 0x000000d502d57223 */ /* 0x040fe200000109ff */
        /* <DEDUP_REMOVED lines=8> */
[----:B------:R-:W-:Y:S01]  /*51b0*/  FADD.FTZ R0, R88, R88 ;  /* 0x0000005858007221 */ /* 0x000fe20000010000 */
[----:B------:R-:W-:Y:S01]  /*51c0*/  FADD.FTZ R2, RZ, R5 ;  /* 0x00000005ff027221 */ /* 0x000fe20000010000 */
[----:B------:R-:W-:Y:S01]  /*51d0*/  FFMA.FTZ R212, R71, R110, R212 ;  /* 0x0000006e47d47223 */ /* 0x000fe200000100d4 */
[----:B------:R-:W-:Y:S01]  /*51e0*/  FFMA.FTZ R5, R207, UR47, -R4 ;  /* 0x0000002fcf057c23 */ /* 0x000fe20008010804 */
[C---:B------:R-:W-:Y:S01]  /*51f0*/  FFMA.FTZ R217, -R0.reuse, R6, R217 ;  /* 0x0000000600d97223 */ /* 0x040fe200000101d9 */
[----:B------:R-:W-:Y:S01]  /*5200*/  FMUL.FTZ R4, R215, R2 ;  /* 0x00000002d7047220 */ /* 0x000fe20000410000 */
[----:B------:R-:W-:Y:S01]  /*5210*/  FMUL.FTZ R6, R3, UR47 ;  /* 0x0000002f03067c20 */ /* 0x000fe20008410000 */
[C---:B------:R-:W-:Y:S01]  /*5220*/  FFMA.FTZ R33, R0.reuse, R219, R33 ;  /* 0x000000db00217223 */ /* 0x040fe20000010021 */
[-C--:B------:R-:W-:Y:S01]  /*5230*/  FMUL.FTZ R215, R215, R212.reuse ;  /* 0x000000d4d7d77220 */ /* 0x080fe20000410000 */
[----:B------:R-:W-:Y:S01]  /*5240*/  FFMA.FTZ R229, R7, R212, -R4 ;  /* 0x000000d407e57223 */ /* 0x000fe20000010804 */
[----:B------:R-:W-:Y:S01]  /*5250*/  FFMA.FTZ R219, R207, UR55, R6 ;  /* 0x00000037cfdb7c23 */ /* 0x000fe20008010006 */
[----:B------:R-:W-:Y:S01]  /*5260*/  HFMA2.MMA R4, -RZ, RZ, 1.875, 0 ;  /* 0x3f800000ff047435 */ /* 0x000fe200000001ff */
[C---:B------:R-:W-:Y:S01]  /*5270*/  FMUL.FTZ R210, R0.reuse, R5 ;  /* 0x0000000500d27220 */ /* 0x040fe20000410000 */
[----:B------:R-:W-:Y:S01]  /*5280*/  FFMA.FTZ R216, R7, R2, R215 ;  /* 0x0000000207d87223 */ /* 0x000fe200000100d7 */
[----:B------:R-:W-:Y:S01]  /*5290*/  FFMA.FTZ R214, -R0, R219, -RZ ;  /* 0x000000db00d67223 */ /* 0x000fe200000109ff */
[----:B------:R-:W-:-:S02]  /*52a0*/  MOV R5, RZ ;  /* 0x000000ff00057202 */ /* 0x000fc40000000f00 */
[----:B------:R-:W-:Y:S01]  /*52b0*/  CS2R R6, SRZ ;  /* 0x0000000000067805 */ /* 0x000fe2000001ff00 */
[----:B------:R-:W-:Y:S01]  /*52c0*/  FADD.FTZ R0, R87, R87 ;  /* 0x0000005757007221 */ /* 0x000fe20000010000 */
[----:B------:R-:W-:Y:S01]  /*52d0*/  FADD.FTZ R222, R31, R222 ;  /* 0x000000de1fde7221 */ /* 0x000fe20000010000 */
[----:B------:R-:W-:Y:S01]  /*52e0*/  FADD.FTZ R224, -R30, R167 ;  /* 0x000000a71ee07221 */ /* 0x000fe20000010100 */
[----:B------:R0:W1:Y:S01]  /*52f0*/  SHFL.DOWN PT, R215, R181, 0x1, 0x1f ;  /* 0x08201f00b5d77f89 */ /* 0x00006200000e0000 */
[C---:B------:R-:W-:Y:S01]  /*5300*/  FFMA.FTZ R229, R0.reuse, R229, R33 ;  /* 0x000000e500e57223 */ /* 0x040fe20000010021 */
[----:B------:R-:W-:Y:S02]  /*5310*/  FFMA.FTZ R219, -R0, R216, R217 ;  /* 0x000000d800db7223 */ /* 0x000fe400000101d9 */
[----:B------:R-:W2:Y:S04]  /*5320*/  @!P0 LDS.128 R4, [UR46+0x2e10] ;  /* 0x002e102eff048984 */ /* 0x000ea80008000c00 */
[----:B------:R0:W3:Y:S04]  /*5330*/  SHFL.DOWN PT, R217, R182, 0x1, 0x1f ;  /* 0x08201f00b6d97f89 */ /* 0x0000e800000e0000 */
[----:B------:R0:W4:Y:S04]  /*5340*/  SHFL.DOWN PT, R33, R222, 0x1, 0x1f ;  /* 0x08201f00de217f89 */ /* 0x00012800000e0000 */
[----:B------:R0:W0:Y:S01]  /*5350*/  SHFL.DOWN PT, R167, R224, 0x1, 0x1f ;  /* 0x08201f00e0a77f89 */ /* 0x00002200000e0000 */
[----:B------:R-:W-:Y:S05]  /*5360*/  @!P6 BRA `(.L_x_14218) ;  /* 0x00000000002ce947 */ /* 0x000fea0003800000 */
[C---:B---3--:R-:W-:Y:S01]  /*5370*/  FMUL.FTZ R216, R182.reuse, R217 ;  /* 0x000000d9b6d87220 */ /* 0x048fe20000410000 */
[C---:B0-----:R-:W-:Y:S01]  /*5380*/  FMUL.FTZ R228, R182.reuse, R167 ;  /* 0x000000a7b6e47220 */ /* 0x041fe20000410000 */
[----:B----4-:R-:W-:Y:S01]  /*5390*/  FMUL.FTZ R230, R182, R33 ;  /* 0x00000021b6e67220 */ /* 0x010fe20000410000 */
        /* <DEDUP_REMOVED lines=8> */
.L_x_14218:
[----:B------:R-:W-:Y:S05]  /*5420*/  BSYNC B0 ;  /* 0x0000000000007941 */ /* 0x000fea0003800000 */
.L_x_14217:
[----:B-1----:R1:W1:Y:S01]  /*5430*/  SHFL.DOWN PT, R215, R181, 0x2, 0x1f ;  /* 0x08401f00b5d77f89 */ /* 0x00226200000e0000 */
[----:B------:R-:W-:Y:S03]  /*5440*/  BSSY B0, `(.L_x_14219) ;  /* 0x0000010000007945 */ /* 0x000fe60003800000 */
[----:B---3--:R3:W1:Y:S04]  /*5450*/  SHFL.DOWN PT, R217, R182, 0x2, 0x1f ;  /* 0x08401f00b6d97f89 */ /* 0x00866800000e0000 */
[----:B----4-:R3:W4:Y:S04]  /*5460*/  SHFL.DOWN PT, R33, R222, 0x2, 0x1f ;  /* 0x08401f00de217f89 */ /* 0x01072800000e0000 */
[----:B0-----:R3:W0:Y:S01]  /*5470*/  SHFL.DOWN PT, R167, R224, 0x2, 0x1f ;  /* 0x08401f00e0a77f89 */ /* 0x00162200000e0000 */
[----:B------:R-:W-:Y:S05]  /*5480*/  @P2 BRA `(.L_x_14220) ;  /* 0x00000000002c2947 */ /* 0x000fea0003800000 */
[C---:B-1----:R-:W-:Y:S01]  /*5490*/  FMUL.FTZ R216, R182.reuse, R217 ;  /* 0x000000d9b6d87220 */ /* 0x042fe20000410000 */
[C---:B0-----:R-:W-:Y:S01]  /*54a0*/  FMUL.FTZ R228, R182.reuse, R167 ;  /* 0x000000a7b6e47220 */ /* 0x041fe20000410000 */
[C---:B----4-:R-:W-:Y:S01]  /*54b0*/  FMUL.FTZ R230, R182.reuse, R33 ;  /* 0x00000021b6e67220 */ /* 0x050fe20000410000 */
[-C--:B---3--:R-:W-:Y:S01]  /*54c0*/  FMUL.FTZ R182, R182, R215.reuse ;  /* 0x000000d7b6b67220 */ /* 0x088fe20000410000 */
[C---:B------:R-:W-:Y:S01]  /*54d0*/  FFMA.FTZ R216, R181.reuse, R215, -R216 ;  /* 0x000000d7b5d87223 */ /* 0x040fe200000108d8 */
[C---:B------:R-:W-:Y:S01]  /*54e0*/  FFMA.FTZ R33, R181.reuse, R33, -R228 ;  /* 0x00000021b5217223 */ /* 0x040fe200000108e4 */
[C---:B------:R-:W-:Y:S01]  /*54f0*/  FFMA.FTZ R167, R181.reuse, R167, R230 ;  /* 0x000000a7b5a77223 */ /* 0x040fe200000100e6 */
[----:B------:R-:W-:Y:S02]  /*5500*/  FFMA.FTZ R182, R181, R217, R182 ;  /* 0x000000d9b5b67223 */ /* 0x000fe400000100b6 */
[----:B------:R-:W-:Y:S01]  /*5510*/  FADD.FTZ R222, R222, R33 ;  /* 0x00000021dede7221 */ /* 0x000fe20000010000 */
[----:B------:R-:W-:Y:S01]  /*5520*/  FADD.FTZ R224, R224, R167 ;  /* 0x000000a7e0e07221 */ /* 0x000fe20000010000 */
[----:B------:R-:W-:-:S07]  /*5530*/  MOV R181, R216 ;  /* 0x000000d800b57202 */ /* 0x000fce0000000f00 */
.L_x_14220:
[----:B------:R-:W-:Y:S05]  /*5540*/  BSYNC B0 ;  /* 0x0000000000007941 */ /* 0x000fea0003800000 */
.L_x_14219:
[----:B-1----:R1:W1:Y:S01]  /*5550*/  SHFL.DOWN PT, R215, R181, 0x4, 0x1f ;  /* 0x08801f00b5d77f89 */ /* 0x00226200000e0000 */
[----:B------:R-:W-:Y:S03]  /*5560*/  BSSY B0, `(.L_x_14221) ;  /* 0x0000010000007945 */ /* 0x000fe60003800000 */
[----:B------:R0:W1:Y:S04]  /*5570*/  SHFL.DOWN PT, R217, R182, 0x4, 0x1f ;  /* 0x08801f00b6d97f89 */ /* 0x00006800000e0000 */
[----:B----4-:R4:W1:Y:S04]  /*5580*/  SHFL.DOWN PT, R33, R222, 0x4, 0x1f ;  /* 0x08801f00de217f89 */ /* 0x01086800000e0000 */
[----:B0-----:R4:W0:Y:S01]  /*5590*/  SHFL.DOWN PT, R167, R224, 0x4, 0x1f ;  /* 0x08801f00e0a77f89 */ /* 0x00182200000e0000 */
[----:B------:R-:W-:Y:S05]  /*55a0*/  @P3 BRA `(.L_x_14222) ;  /* 0x00000000002c3947 */ /* 0x000fea0003800000 */
[C---:B-1----:R-:W-:Y:S01]  /*55b0*/  FMUL.FTZ R216, R182.reuse, R217 ;  /* 0x000000d9b6d87220 */ /* 0x042fe20000410000 */
[C---:B0-----:R-:W-:Y:S01]  /*55c0*/  FMUL.FTZ R228, R182.reuse, R167 ;  /* 0x000000a7b6e47220 */ /* 0x041fe20000410000 */
[C---:B------:R-:W-:Y:S01]  /*55d0*/  FMUL.FTZ R230, R182.reuse, R33 ;  /* 0x00000021b6e67220 */ /* 0x040fe20000410000 */
[-C--:B---3--:R-:W-:Y:S01]  /*55e0*/  FMUL.FTZ R182, R182, R215.reuse ;  /* 0x000000d7b6b67220 */ /* 0x088fe20000410000 */
[C---:B------:R-:W-:Y:S01]  /*55f0*/  FFMA.FTZ R216, R181.reuse, R215, -R216 ;  /* 0x000000d7b5d87223 */ /* 0x040fe200000108d8 */
[C---:B------:R-:W-:Y:S01]  /*5600*/  FFMA.FTZ R33, R181.reuse, R33, -R228 ;  /* 0x00000021b5217223 */ /* 0x040fe200000108e4 */
[C---:B------:R-:W-:Y:S01]  /*5610*/  FFMA.FTZ R167, R181.reuse, R167, R230 ;  /* 0x000000a7b5a77223 */ /* 0x040fe200000100e6 */
[----:B------:R-:W-:Y:S02]  /*5620*/  FFMA.FTZ R182, R181, R217, R182 ;  /* 0x000000d9b5b67223 */ /* 0x000fe400000100b6 */
[----:B----4-:R-:W-:Y:S01]  /*5630*/  FADD.FTZ R222, R222, R33 ;  /* 0x00000021dede7221 */ /* 0x010fe20000010000 */
[----:B------:R-:W-:Y:S01]  /*5640*/  FADD.FTZ R224, R224, R167 ;  /* 0x000000a7e0e07221 */ /* 0x000fe20000010000 */
[----:B------:R-:W-:-:S07]  /*5650*/  MOV R181, R216 ;  /* 0x000000d800b57202 */ /* 0x000fce0000000f00 */
.L_x_14222:
[----:B------:R-:W-:Y:S05]  /*5660*/  BSYNC B0 ;  /* 0x0000000000007941 */ /* 0x000fea0003800000 */
.L_x_14221:
[----:B-1----:R1:W1:Y:S01]  /*5670*/  SHFL.DOWN PT, R215, R181, 0x8, 0x1f ;  /* 0x09001f00b5d77f89 */ /* 0x00226200000e0000 */
[----:B------:R-:W-:Y:S03]  /*5680*/  BSSY B0, `(.L_x_14223) ;  /* 0x0000010000007945 */ /* 0x000fe60003800000 */
[----:B------:R0:W1:Y:S04]  /*5690*/  SHFL.DOWN PT, R217, R182, 0x8, 0x1f ;  /* 0x09001f00b6d97f89 */ /* 0x00006800000e0000 */
[----:B------:R1:W1:Y:S04]  /*56a0*/  SHFL.DOWN PT, R33, R222, 0x8, 0x1f ;  /* 0x09001f00de217f89 */ /* 0x00026800000e0000 */
        /* <DEDUP_REMOVED lines=13> */
.L_x_14224:
[----:B------:R-:W-:Y:S05]  /*5780*/  BSYNC B0 ;  /* 0x0000000000007941 */ /* 0x000fea0003800000 */
.L_x_14223:
        /* <DEDUP_REMOVED lines=17> */
.L_x_14226:
[----:B------:R-:W-:Y:S05]  /*58a0*/  BSYNC B0 ;  /* 0x0000000000007941 */ /* 0x000fea0003800000 */
.L_x_14225:
[----:B------:R-:W-:Y:S01]  /*58b0*/  SHFL.DOWN PT, R235, R182, 0x1, 0x1f ;  /* 0x08201f00b6eb7f89 */ /* 0x000fe200000e0000 */
[C---:B-1----:R-:W-:Y:S01]  /*58c0*/  FMUL.FTZ R215, R143.reuse, R212 ;  /* 0x000000d48fd77220 */ /* 0x042fe20000410000 */
[-C--:B------:R-:W-:Y:S01]  /*58d0*/  FMUL.FTZ R33, R143, R2.reuse ;  /* 0x000000028f217220 */ /* 0x080fe20000410000 */
[C---:B------:R-:W-:Y:S01]  /*58e0*/  FMUL.FTZ R217, R2.reuse, UR55 ;  /* 0x0000003702d97c20 */ /* 0x040fe20008410000 */
[----:B--2---:R-:W1:Y:S01]  /*58f0*/  SHFL.IDX PT, R228, R7, RZ, 0x1f ;  /* 0x00001fff07e47589 */ /* 0x004e6200000e0000 */
[----:B------:R-:W-:Y:S01]  /*5900*/  FMUL.FTZ R231, R2, UR47 ;  /* 0x0000002f02e77c20 */ /* 0x000fe20008410000 */
[C---:B------:R-:W-:Y:S01]  /*5910*/  FFMA.FTZ R216, R144.reuse, R2, R215 ;  /* 0x0000000290d87223 */ /* 0x040fe200000100d7 */
[----:B------:R-:W-:Y:S01]  /*5920*/  FFMA.FTZ R215, R144, R212, -R33 ;  /* 0x000000d490d77223 */ /* 0x000fe20000010821 */
[----:B------:R-:W2:Y:S01]  /*5930*/  SHFL.IDX PT, R230, R6, RZ, 0x1f ;  /* 0x00001fff06e67589 */ /* 0x000ea200000e0000 */
[C---:B------:R-:W-:Y:S01]  /*5940*/  FFMA.FTZ R217, R212.reuse, UR47, -R217 ;  /* 0x0000002fd4d97c23 */ /* 0x040fe200080108d9 */
[----:B------:R-:W-:Y:S01]  /*5950*/  FFMA.FTZ R231, R212, UR55, R231 ;  /* 0x00000037d4e77c23 */ /* 0x000fe200080100e7 */
[----:B------:R-:W-:Y:S01]  /*5960*/  FADD.FTZ R33, RZ, R216 ;  /* 0x000000d8ff217221 */ /* 0x000fe20000010000 */
[----:B------:R-:W5:Y:S01]  /*5970*/  SHFL.DOWN PT, R232, R181, 0x1, 0x1f ;  /* 0x08201f00b5e87f89 */ /* 0x000f6200000e0000 */
[----:B------:R-:W-:Y:S01]  /*5980*/  FFMA.FTZ R215, R70, R111, R215 ;  /* 0x0000006f46d77223 */ /* 0x000fe200000100d7 */
[C---:B------:R-:W-:Y:S01]  /*5990*/  FMUL.FTZ R216, R0.reuse, R217 ;  /* 0x000000d900d87220 */ /* 0x040fe20000410000 */
[----:B------:R-:W-:Y:S01]  /*59a0*/  FFMA.FTZ R217, -R0, R231, -RZ ;  /* 0x000000e700d97223 */ /* 0x000fe200000109ff */
[----:B0-----:R-:W0:Y:S01]  /*59b0*/  SHFL.DOWN PT, R167, R224, 0x1, 0x1f ;  /* 0x08201f00e0a77f89 */ /* 0x001e2200000e0000 */
[C---:B------:R-:W-:Y:S01]  /*59c0*/  FMUL.FTZ R231, R220.reuse, R33 ;  /* 0x00000021dce77220 */ /* 0x040fe20000410000 */
[-C--:B------:R-:W-:Y:S01]  /*59d0*/  FMUL.FTZ R220, R220, R215.reuse ;  /* 0x000000d7dcdc7220 */ /* 0x080fe20000410000 */
[----:B------:R-:W-:Y:S01]  /*59e0*/  FADD.FTZ R0, R86, R86 ;  /* 0x0000005656007221 */ /* 0x000fe20000010000 */
[----:B------:R-:W0:Y:S01]  /*59f0*/  SHFL.DOWN PT, R234, R222, 0x1, 0x1f ;  /* 0x08201f00deea7f89 */ /* 0x000e2200000e0000 */
[C---:B------:R-:W-:Y:S01]  /*5a00*/  FFMA.FTZ R231, R194.reuse, R215, -R231 ;  /* 0x000000d7c2e77223 */ /* 0x040fe200000108e7 */
[----:B------:R-:W-:Y:S01]  /*5a10*/  FFMA.FTZ R220, R194, R33, R220 ;  /* 0x00000021c2dc7223 */ /* 0x000fe200000100dc */
[----:B------:R-:W-:Y:S01]  /*5a20*/  ISETP.NE.AND P0, PT, R101, RZ, PT ;  /* 0x000000ff6500720c */ /* 0x000fe20003f05270 */
[----:B---3--:R-:W3:Y:S01]  /*5a30*/  SHFL.IDX PT, R182, R182, RZ, 0x1f ;  /* 0x00001fffb6b67589 */ /* 0x008ee200000e0000 */
[C---:B------:R-:W-:Y:S01]  /*5a40*/  FFMA.FTZ R229, R0.reuse, R231, R229 ;  /* 0x000000e700e57223 */ /* 0x040fe200000100e5 */
[----:B------:R-:W-:Y:S01]  /*5a50*/  FFMA.FTZ R231, -R0, R220, R219 ;  /* 0x000000dc00e77223 */ /* 0x000fe200000101db */
[----:B------:R-:W-:Y:S01]  /*5a60*/  FMUL.FTZ R220, R33, UR55 ;  /* 0x0000003721dc7c20 */ /* 0x000fe20008410000 */
[----:B-1----:R-:W-:Y:S01]  /*5a70*/  @P1 FMUL.FTZ R233, R235, R228 ;  /* 0x000000e4ebe91220 */ /* 0x002fe20000410000 */
[----:B------:R-:W1:Y:S01]  /*5a80*/  SHFL.IDX PT, R181, R181, RZ, 0x1f ;  /* 0x00001fffb5b57589 */ /* 0x000e6200000e0000 */
[----:B------:R-:W-:Y:S01]  /*5a90*/  FFMA.FTZ R179, -R78, R119, R179 ;  /* 0x000000774eb37223 */ /* 0x000fe200000101b3 */
[----:B------:R-:W-:Y:S01]  /*5aa0*/  FFMA.FTZ R219, R215, UR47, -R220 ;  /* 0x0000002fd7db7c23 */ /* 0x000fe200080108dc */
[----:B--2---:R-:W-:Y:S01]  /*5ab0*/  @P1 FMUL.FTZ R235, R235, R230 ;  /* 0x000000e6ebeb1220 */ /* 0x004fe20000410000 */
[----:B----4-:R-:W2:Y:S01]  /*5ac0*/  SHFL.IDX PT, R222, R222, RZ, 0x1f ;  /* 0x00001fffdede7589 */ /* 0x010ea200000e0000 */
[----:B------:R-:W-:Y:S01]  /*5ad0*/  FFMA.FTZ R191, -R76, R117, R191 ;  /* 0x000000754cbf7223 */ /* 0x000fe200000101bf */
[----:B------:R-:W-:Y:S01]  /*5ae0*/  FMUL.FTZ R219, R0, R219 ;  /* 0x000000db00db7220 */ /* 0x000fe20000410000 */
[C---:B-----5:R-:W-:Y:S01]  /*5af0*/  @P1 FFMA.FTZ R194, R232.reuse, R228, R235 ;  /* 0x000000e4e8c21223 */ /* 0x060fe200000100eb */
[----:B------:R-:W-:Y:S01]  /*5b00*/  @P1 FFMA.FTZ R233, R232, R230, -R233 ;  /* 0x000000e6e8e91223 */ /* 0x000fe200000108e9 */
[----:B------:R-:W-:Y:S01]  /*5b10*/  FMUL.FTZ R232, R33, UR47 ;  /* 0x0000002f21e87c20 */ /* 0x000fe20008410000 */
[----:B------:R-:W4:Y:S01]  /*5b20*/  SHFL.IDX PT, R224, R224, RZ, 0x1f ;  /* 0x00001fffe0e07589 */ /* 0x000f2200000e0000 */
[----:B0-----:R-:W-:Y:S01]  /*5b30*/  @P1 FADD.FTZ R228, R167, R194 ;  /* 0x000000c2a7e41221 */ /* 0x001fe20000010000 */
[C---:B------:R-:W-:Y:S01]  /*5b40*/  FMUL.FTZ R167, R141.reuse, R215 ;  /* 0x000000d78da77220 */ /* 0x040fe20000410000 */
[-C--:B------:R-:W-:Y:S01]  /*5b50*/  FMUL.FTZ R194, R141, R33.reuse ;  /* 0x000000218dc27220 */ /* 0x080fe20000410000 */
[----:B------:R-:W-:Y:S01]  /*5b60*/  FFMA.FTZ R235, R215, UR55, R232 ;  /* 0x00000037d7eb7c23 */ /* 0x000fe200080100e8 */
[----:B------:R-:W-:Y:S01]  /*5b70*/  @P1 FADD.FTZ R230, R234, R233 ;  /* 0x000000e9eae61221 */ /* 0x000fe20000010000 */
[C---:B------:R-:W-:Y:S01]  /*5b80*/  FFMA.FTZ R167, R142.reuse, R33, R167 ;  /* 0x000000218ea77223 */ /* 0x040fe200000100a7 */
[----:B------:R-:W-:Y:S01]  /*5b90*/  FFMA.FTZ R194, R142, R215, -R194 ;  /* 0x000000d78ec27223 */ /* 0x000fe200000108c2 */
[-C--:B------:R-:W-:Y:S01]  /*5ba0*/  FMUL.FTZ R233, R228, -R29.reuse ;  /* 0x8000001de4e97220 */ /* 0x080fe20000410000 */
[C---:B------:R-:W-:Y:S01]  /*5bb0*/  FMUL.FTZ R29, R230.reuse, -R29 ;  /* 0x8000001de61d7220 */ /* 0x040fe20000410000 */
[----:B------:R-:W-:Y:S01]  /*5bc0*/  FADD.FTZ R167, RZ, R167 ;  /* 0x000000a7ffa77221 */ /* 0x000fe20000010000 */
[----:B------:R-:W-:Y:S01]  /*5bd0*/  FFMA.FTZ R194, R69, R108, R194 ;  /* 0x0000006c45c27223 */ /* 0x000fe200000100c2 */
[-C--:B------:R-:W-:Y:S01]  /*5be0*/  FFMA.FTZ R230, R230, R28.reuse, -R233 ;  /* 0x0000001ce6e67223 */ /* 0x080fe200000108e9 */
[----:B------:R-:W-:Y:S01]  /*5bf0*/  FFMA.FTZ R29, R228, R28, R29 ;  /* 0x0000001ce41d7223 */ /* 0x000fe2000001001d */
[CC--:B------:R-:W-:Y:S01]  /*5c00*/  FMUL.FTZ R232, R223.reuse, R167.reuse ;  /* 0x000000a7dfe87220 */ /* 0x0c0fe20000410000 */
[-C--:B------:R-:W-:Y:S01]  /*5c10*/  FMUL.FTZ R234, R223, R194.reuse ;  /* 0x000000c2dfea7220 */ /* 0x080fe20000410000 */
[----:B------:R-:W-:Y:S01]  /*5c20*/  FADD.FTZ R28, R225, R230 ;  /* 0x000000e6e11c7221 */ /* 0x000fe20000010000 */
[----:B------:R-:W-:Y:S01]  /*5c30*/  FMUL.FTZ R225, R167, UR55 ;  /* 0x00000037a7e17c20 */ /* 0x000fe20008410000 */
[C---:B------:R-:W-:Y:S01]  /*5c40*/  FFMA.FTZ R232, R205.reuse, R194, -R232 ;  /* 0x000000c2cde87223 */ /* 0x040fe200000108e8 */
[----:B------:R-:W-:Y:S01]  /*5c50*/  FFMA.FTZ R234, R205, R167, R234 ;  /* 0x000000a7cdea7223 */ /* 0x000fe200000100ea */
[----:B------:R-:W-:Y:S01]  /*5c60*/  FADD.FTZ R205, -R226, R29 ;  /* 0x0000001de2cd7221 */ /* 0x000fe20000010100 */
[-C--:B------:R-:W-:Y:S01]  /*5c70*/  FMUL.FTZ R228, R139, -R28.reuse ;  /* 0x8000001c8be47220 */ /* 0x080fe20000410000 */
[----:B------:R-:W-:Y:S01]  /*5c80*/  FMUL.FTZ R233, R167, UR47 ;  /* 0x0000002fa7e97c20 */ /* 0x000fe20008410000 */
[----:B------:R-:W-:Y:S01]  /*5c90*/  FFMA.FTZ R220, -R0, R235, -RZ ;  /* 0x000000eb00dc7223 */ /* 0x000fe200000109ff */
[-C--:B------:R-:W-:Y:S01]  /*5ca0*/  FMUL.FTZ R29, R139, -R205.reuse ;  /* 0x800000cd8b1d7220 */ /* 0x080fe20000410000 */
[----:B------:R-:W-:Y:S01]  /*5cb0*/  FFMA.FTZ R223, R140, R205, R228 ;  /* 0x000000cd8cdf7223 */ /* 0x000fe200000100e4 */
[----:B------:R-:W-:Y:S01]  /*5cc0*/  FADD.FTZ R0, R85, R85 ;  /* 0x0000005555007221 */ /* 0x000fe20000010000 */
[----:B------:R-:W-:Y:S01]  /*5cd0*/  FFMA.FTZ R225, R194, UR47, -R225 ;  /* 0x0000002fc2e17c23 */ /* 0x000fe200080108e1 */
[----:B------:R-:W-:Y:S01]  /*5ce0*/  FFMA.FTZ R226, R140, R28, -R29 ;  /* 0x0000001c8ce27223 */ /* 0x000fe2000001081d */
[----:B------:R-:W-:Y:S01]  /*5cf0*/  FADD.FTZ R218, -R218, R223 ;  /* 0x000000dfdada7221 */ /* 0x000fe20000010100 */
[----:B------:R-:W-:Y:S01]  /*5d00*/  FFMA.FTZ R233, R194, UR55, R233 ;  /* 0x00000037c2e97c23 */ /* 0x000fe200080100e9 */
[----:B------:R-:W-:Y:S01]  /*5d10*/  FFMA.FTZ R229, R0, R232, R229 ;  /* 0x000000e800e57223 */ /* 0x000fe200000100e5 */
[----:B------:R-:W-:Y:S01]  /*5d20*/  FADD.FTZ R29, R211, R226 ;  /* 0x000000e2d31d7221 */ /* 0x000fe20000010000 */
[----:B------:R-:W-:Y:S01]  /*5d30*/  FMUL.FTZ R228, R148, -R218 ;  /* 0x800000da94e47220 */ /* 0x000fe20000410000 */
[C---:B------:R-:W-:Y:S01]  /*5d40*/  FFMA.FTZ R231, -R0.reuse, R234, R231 ;  /* 0x000000ea00e77223 */ /* 0x040fe200000101e7 */
[----:B------:R-:W-:Y:S01]  /*5d50*/  FMUL.FTZ R225, R0, R225 ;  /* 0x000000e100e17220 */ /* 0x000fe20000410000 */
[----:B------:R-:W-:Y:S01]  /*5d60*/  FMUL.FTZ R230, R148, -R29 ;  /* 0x8000001d94e67220 */ /* 0x000fe20000410000 */
[----:B------:R-:W-:Y:S01]  /*5d70*/  FFMA.FTZ R226, -R0, R233, -RZ ;  /* 0x000000e900e27223 */ /* 0x000fe200000109ff */
[C---:B------:R-:W-:Y:S01]  /*5d80*/  FMUL.FTZ R0, R150.reuse, R194 ;  /* 0x000000c296007220 */ /* 0x040fe20000410000 */
[----:B------:R-:W-:Y:S01]  /*5d90*/  FMUL.FTZ R211, R150, R167 ;  /* 0x000000a796d37220 */ /* 0x000fe20000410000 */
[C---:B------:R-:W-:Y:S01]  /*5da0*/  FFMA.FTZ R230, R147.reuse, R218, R230 ;  /* 0x000000da93e67223 */ /* 0x040fe200000100e6 */
[----:B------:R-:W-:Y:S01]  /*5db0*/  FFMA.FTZ R228, R147, R29, -R228 ;  /* 0x0000001d93e47223 */ /* 0x000fe200000108e4 */
[C---:B------:R-:W-:Y:S01]  /*5dc0*/  FFMA.FTZ R0, R149.reuse, R167, R0 ;  /* 0x000000a795007223 */ /* 0x040fe20000010000 */
[----:B------:R-:W-:Y:S01]  /*5dd0*/  FFMA.FTZ R223, R149, R194, -R211 ;  /* 0x000000c295df7223 */ /* 0x000fe200000108d3 */
[----:B------:R-:W-:Y:S01]  /*5de0*/  FADD.FTZ R221, -R221, R230 ;  /* 0x000000e6dddd7221 */ /* 0x000fe20000010100 */
[----:B------:R-:W-:Y:S01]  /*5df0*/  FADD.FTZ R209, R209, R228 ;  /* 0x000000e4d1d17221 */ /* 0x000fe20000010000 */
[----:B------:R-:W-:Y:S01]  /*5e00*/  FADD.FTZ R211, RZ, R0 ;  /* 0x00000000ffd37221 */ /* 0x000fe20000010000 */
[----:B------:R-:W-:Y:S01]  /*5e10*/  FFMA.FTZ R223, R68, R109, R223 ;  /* 0x0000006d44df7223 */ /* 0x000fe200000100df */
[C---:B------:R-:W-:Y:S01]  /*5e20*/  FMUL.FTZ R0, R150.reuse, -R221 ;  /* 0x800000dd96007220 */ /* 0x040fe20000410000 */
[----:B------:R-:W-:Y:S01]  /*5e30*/  FMUL.FTZ R150, R150, -R209 ;  /* 0x800000d196967220 */ /* 0x000fe20000410000 */
[C---:B------:R-:W-:Y:S01]  /*5e40*/  FMUL.FTZ R228, R148.reuse, R211 ;  /* 0x000000d394e47220 */ /* 0x040fe20000410000 */
[----:B------:R-:W-:Y:S01]  /*5e50*/  FMUL.FTZ R148, R148, R223 ;  /* 0x000000df94947220 */ /* 0x000fe20000410000 */
[C---:B------:R-:W-:Y:S01]  /*5e60*/  FFMA.FTZ R0, R149.reuse, R209, -R0 ;  /* 0x000000d195007223 */ /* 0x040fe20000010800 */
[----:B------:R-:W-:Y:S01]  /*5e70*/  FFMA.FTZ R150, R149, R221, R150 ;  /* 0x000000dd95967223 */ /* 0x000fe20000010096 */
[C---:B------:R-:W-:Y:S01]  /*5e80*/  FFMA.FTZ R228, R147.reuse, R223, -R228 ;  /* 0x000000df93e47223 */ /* 0x040fe200000108e4 */
[-C--:B------:R-:W-:Y:S01]  /*5e90*/  FFMA.FTZ R149, R147, R211.reuse, R148 ;  /* 0x000000d393957223 */ /* 0x080fe20000010094 */
[----:B------:R-:W-:Y:S01]  /*5ea0*/  FADD.FTZ R147, R227, R0 ;  /* 0x00000000e3937221 */ /* 0x000fe20000010000 */
[----:B------:R-:W-:Y:S01]  /*5eb0*/  FADD.FTZ R148, -R201, R150 ;  /* 0x00000096c9947221 */ /* 0x000fe20000010100 */
[C---:B------:R-:W-:Y:S01]  /*5ec0*/  FMUL.FTZ R227, R180.reuse, R211 ;  /* 0x000000d3b4e37220 */ /* 0x040fe20000410000 */
[----:B------:R-:W-:Y:S01]  /*5ed0*/  FMUL.FTZ R180, R180, R223 ;  /* 0x000000dfb4b47220 */ /* 0x000fe20000410000 */
[----:B------:R-:W-:Y:S01]  /*5ee0*/  FADD.FTZ R0, R84, R84 ;  /* 0x0000005454007221 */ /* 0x000fe20000010000 */
[CC--:B------:R-:W-:Y:S01]  /*5ef0*/  FMUL.FTZ R201, R141.reuse, -R148.reuse ;  /* 0x800000948dc97220 */ /* 0x0c0fe20000410000 */
[----:B------:R-:W-:Y:S01]  /*5f00*/  FMUL.FTZ R141, R141, -R147 ;  /* 0x800000938d8d7220 */ /* 0x000fe20000410000 */
[C---:B------:R-:W-:Y:S01]  /*5f10*/  FFMA.FTZ R227, R174.reuse, R223, -R227 ;  /* 0x000000dfaee37223 */ /* 0x040fe200000108e3 */
[----:B------:R-:W-:Y:S01]  /*5f20*/  FFMA.FTZ R180, R174, R211, R180 ;  /* 0x000000d3aeb47223 */ /* 0x000fe200000100b4 */
[C---:B------:R-:W-:Y:S01]  /*5f30*/  FFMA.FTZ R150, R142.reuse, R147, -R201 ;  /* 0x000000938e967223 */ /* 0x040fe200000108c9 */
[----:B------:R-:W-:Y:S01]  /*5f40*/  FFMA.FTZ R142, R142, R148, R141 ;  /* 0x000000948e8e7223 */ /* 0x000fe2000001008d */
[----:B------:R-:W-:Y:S01]  /*5f50*/  FMUL.FTZ R174, R211, UR47 ;  /* 0x0000002fd3ae7c20 */ /* 0x000fe20008410000 */
[C---:B------:R-:W-:Y:S01]  /*5f60*/  FFMA.FTZ R229, R0.reuse, R227, R229 ;  /* 0x000000e300e57223 */ /* 0x040fe200000100e5 */
[----:B------:R-:W-:Y:S01]  /*5f70*/  FADD.FTZ R193, R193, R150 ;  /* 0x00000096c1c17221 */ /* 0x000fe20000010000 */
[----:B------:R-:W-:Y:S01]  /*5f80*/  FADD.FTZ R187, -R187, R142 ;  /* 0x0000008ebbbb7221 */ /* 0x000fe20000010100 */
[----:B------:R-:W-:Y:S01]  /*5f90*/  FMUL.FTZ R150, R211, UR55 ;  /* 0x00000037d3967c20 */ /* 0x000fe20008410000 */
[----:B------:R-:W-:Y:S01]  /*5fa0*/  FFMA.FTZ R201, R223, UR55, R174 ;  /* 0x00000037dfc97c23 */ /* 0x000fe200080100ae */
[C---:B------:R-:W-:Y:S01]  /*5fb0*/  FMUL.FTZ R141, R143.reuse, -R193 ;  /* 0x800000c18f8d7220 */ /* 0x040fe20000410000 */
[-C--:B------:R-:W-:Y:S01]  /*5fc0*/  FMUL.FTZ R142, R143, -R187.reuse ;  /* 0x800000bb8f8e7220 */ /* 0x080fe20000410000 */
[----:B------:R-:W-:Y:S01]  /*5fd0*/  FFMA.FTZ R143, R223, UR47, -R150 ;  /* 0x0000002fdf8f7c23 */ /* 0x000fe20008010896 */
[----:B------:R-:W-:Y:S01]  /*5fe0*/  FFMA.FTZ R231, -R0, R180, R231 ;  /* 0x000000b400e77223 */ /* 0x000fe200000101e7 */
[C---:B------:R-:W-:Y:S01]  /*5ff0*/  FFMA.FTZ R150, R144.reuse, R187, R141 ;  /* 0x000000bb90967223 */ /* 0x040fe2000001008d */
[----:B------:R-:W-:Y:S01]  /*6000*/  FFMA.FTZ R141, R144, R193, -R142 ;  /* 0x000000c1908d7223 */ /* 0x000fe2000001088e */
[----:B------:R-:W-:Y:S01]  /*6010*/  FFMA.FTZ R142, R67, R106, R228 ;  /* 0x0000006a438e7223 */ /* 0x000fe200000100e4 */
[----:B------:R-:W-:Y:S01]  /*6020*/  FMUL.FTZ R143, R0, R143 ;  /* 0x0000008f008f7220 */ /* 0x000fe20000410000 */
[----:B------:R-:W-:Y:S01]  /*6030*/  FADD.FTZ R150, -R189, R150 ;  /* 0x00000096bd967221 */ /* 0x000fe20000010100 */
[----:B------:R-:W-:Y:S01]  /*6040*/  FADD.FTZ R188, R188, R141 ;  /* 0x0000008dbcbc7221 */ /* 0x000fe20000010000 */
[----:B------:R-:W-:Y:S01]  /*6050*/  FADD.FTZ R141, RZ, R149 ;  /* 0x00000095ff8d7221 */ /* 0x000fe20000010000 */
[----:B------:R-:W-:Y:S01]  /*6060*/  FFMA.FTZ R144, -R0, R201, -RZ ;  /* 0x000000c900907223 */ /* 0x000fe200000109ff */
[C---:B------:R-:W-:Y:S01]  /*6070*/  FMUL.FTZ R149, R145.reuse, -R150 ;  /* 0x8000009691957220 */ /* 0x040fe20000410000 */
[----:B------:R-:W-:Y:S01]  /*6080*/  FMUL.FTZ R189, R145, -R188 ;  /* 0x800000bc91bd7220 */ /* 0x000fe20000410000 */
[CC--:B------:R-:W-:Y:S01]  /*6090*/  FMUL.FTZ R145, R139.reuse, R141.reuse ;  /* 0x0000008d8b917220 */ /* 0x0c0fe20000410000 */
[----:B------:R-:W-:Y:S01]  /*60a0*/  FMUL.FTZ R0, R139, R142 ;  /* 0x0000008e8b007220 */ /* 0x000fe20000410000 */
[C---:B------:R-:W-:Y:S01]  /*60b0*/  FFMA.FTZ R174, R146.reuse, R188, -R149 ;  /* 0x000000bc92ae7223 */ /* 0x040fe20000010895 */
[----:B------:R-:W-:Y:S01]  /*60c0*/  FFMA.FTZ R189, R146, R150, R189 ;  /* 0x0000009692bd7223 */ /* 0x000fe200000100bd */
[CC--:B------:R-:W-:Y:S01]  /*60d0*/  FFMA.FTZ R139, R140.reuse, R142.reuse, -R145 ;  /* 0x0000008e8c8b7223 */ /* 0x0c0fe20000010891 */
[-C--:B------:R-:W-:Y:S01]  /*60e0*/  FFMA.FTZ R180, R140, R141.reuse, R0 ;  /* 0x0000008d8cb47223 */ /* 0x080fe20000010000 */
[----:B------:R-:W-:Y:S01]  /*60f0*/  FADD.FTZ R175, R175, R174 ;  /* 0x000000aeafaf7221 */ /* 0x000fe20000010000 */
[----:B------:R-:W-:Y:S01]  /*6100*/  FADD.FTZ R145, -R176, R189 ;  /* 0x000000bdb0917221 */ /* 0x000fe20000010100 */
[C---:B------:R-:W-:Y:S01]  /*6110*/  FMUL.FTZ R149, R166.reuse, R141 ;  /* 0x0000008da6957220 */ /* 0x040fe20000410000 */
[----:B------:R-:W-:Y:S01]  /*6120*/  FADD.FTZ R0, R83, R83 ;  /* 0x0000005353007221 */ /* 0x000fe20000010000 */
[-C--:B------:R-:W-:Y:S01]  /*6130*/  FMUL.FTZ R166, R166, R142.reuse ;  /* 0x0000008ea6a67220 */ /* 0x080fe20000410000 */
[C---:B------:R-:W-:Y:S01]  /*6140*/  FMUL.FTZ R140, R136.reuse, -R145 ;  /* 0x80000091888c7220 */ /* 0x040fe20000410000 */
[-C--:B------:R-:W-:Y:S01]  /*6150*/  FMUL.FTZ R136, R136, -R175.reuse ;  /* 0x800000af88887220 */ /* 0x080fe20000410000 */
[----:B------:R-:W-:Y:S01]  /*6160*/  FFMA.FTZ R146, R164, R142, -R149 ;  /* 0x0000008ea4927223 */ /* 0x000fe20000010895 */
[----:B------:R-:W-:Y:S01]  /*6170*/  FMUL.FTZ R227, R141, UR47 ;  /* 0x0000002f8de37c20 */ /* 0x000fe20008410000 */
[C---:B------:R-:W-:Y:S01]  /*6180*/  FFMA.FTZ R140, R137.reuse, R175, -R140 ;  /* 0x000000af898c7223 */ /* 0x040fe2000001088c */
[----:B------:R-:W-:Y:S01]  /*6190*/  FFMA.FTZ R149, R137, R145, R136 ;  /* 0x0000009189957223 */ /* 0x000fe20000010088 */
[----:B------:R-:W-:Y:S01]  /*61a0*/  FFMA.FTZ R137, R0, R146, R229 ;  /* 0x0000009200897223 */ /* 0x000fe200000100e5 */
[----:B------:R-:W-:Y:S01]  /*61b0*/  FFMA.FTZ R166, R164, R141, R166 ;  /* 0x0000008da4a67223 */ /* 0x000fe200000100a6 */
[----:B------:R-:W-:Y:S01]  /*61c0*/  FADD.FTZ R169, R169, R140 ;  /* 0x0000008ca9a97221 */ /* 0x000fe20000010000 */
[----:B------:R-:W-:Y:S01]  /*61d0*/  FADD.FTZ R170, -R170, R149 ;  /* 0x00000095aaaa7221 */ /* 0x000fe20000010100 */
[----:B------:R-:W-:Y:S01]  /*61e0*/  FMUL.FTZ R149, R141, UR55 ;  /* 0x000000378d957c20 */ /* 0x000fe20008410000 */
[----:B------:R-:W-:Y:S01]  /*61f0*/  FFMA.FTZ R227, R142, UR55, R227 ;  /* 0x000000378ee37c23 */ /* 0x000fe200080100e3 */
[C---:B------:R-:W-:Y:S01]  /*6200*/  FMUL.FTZ R189, R138.reuse, -R169 ;  /* 0x800000a98abd7220 */ /* 0x040fe20000410000 */
[-C--:B------:R-:W-:Y:S01]  /*6210*/  FMUL.FTZ R140, R138, -R170.reuse ;  /* 0x800000aa8a8c7220 */ /* 0x080fe20000410000 */
[----:B------:R-:W-:Y:S01]  /*6220*/  FFMA.FTZ R201, R142, UR47, -R149 ;  /* 0x0000002f8ec97c23 */ /* 0x000fe20008010895 */
[----:B------:R-:W-:Y:S01]  /*6230*/  FFMA.FTZ R139, R66, R107, R139 ;  /* 0x0000006b428b7223 */ /* 0x000fe2000001008b */
[C---:B------:R-:W-:Y:S01]  /*6240*/  FFMA.FTZ R146, R131.reuse, R170, R189 ;  /* 0x000000aa83927223 */ /* 0x040fe200000100bd */
[----:B------:R-:W-:Y:S01]  /*6250*/  FFMA.FTZ R149, R131, R169, -R140 ;  /* 0x000000a983957223 */ /* 0x000fe2000001088c */
[C---:B------:R-:W-:Y:S01]  /*6260*/  FFMA.FTZ R136, -R0.reuse, R166, R231 ;  /* 0x000000a600887223 */ /* 0x040fe200000101e7 */
[----:B------:R-:W-:Y:S01]  /*6270*/  FMUL.FTZ R140, R0, R201 ;  /* 0x000000c9008c7220 */ /* 0x000fe20000410000 */
[----:B------:R-:W-:Y:S01]  /*6280*/  FADD.FTZ R157, -R157, R146 ;  /* 0x000000929d9d7221 */ /* 0x000fe20000010100 */
[----:B------:R-:W-:Y:S01]  /*6290*/  FADD.FTZ R158, R158, R149 ;  /* 0x000000959e9e7221 */ /* 0x000fe20000010000 */
[----:B------:R-:W-:Y:S01]  /*62a0*/  FFMA.FTZ R138, -R0, R227, -RZ ;  /* 0x000000e3008a7223 */ /* 0x000fe200000109ff */
[----:B------:R-:W-:Y:S01]  /*62b0*/  FADD.FTZ R131, RZ, R180 ;  /* 0x000000b4ff837221 */ /* 0x000fe20000010000 */
[C---:B------:R-:W-:Y:S01]  /*62c0*/  FMUL.FTZ R149, R132.reuse, -R157 ;  /* 0x8000009d84957220 */ /* 0x040fe20000410000 */
[-C--:B------:R-:W-:Y:S01]  /*62d0*/  FMUL.FTZ R132, R132, -R158.reuse ;  /* 0x8000009e84847220 */ /* 0x080fe20000410000 */
[C---:B------:R-:W-:Y:S01]  /*62e0*/  FMUL.FTZ R0, R163.reuse, R139 ;  /* 0x0000008ba3007220 */ /* 0x040fe20000410000 */
[----:B------:R-:W-:Y:S01]  /*62f0*/  FMUL.FTZ R189, R163, R131 ;  /* 0x00000083a3bd7220 */ /* 0x000fe20000410000 */
[C---:B------:R-:W-:Y:S01]  /*6300*/  FFMA.FTZ R149, R133.reuse, R158, -R149 ;  /* 0x0000009e85957223 */ /* 0x040fe20000010895 */
[----:B------:R-:W-:Y:S01]  /*6310*/  FFMA.FTZ R132, R133, R157, R132 ;  /* 0x0000009d85847223 */ /* 0x000fe20000010084 */
[----:B------:R-:W-:Y:S01]  /*6320*/  FFMA.FTZ R163, R168, R131, R0 ;  /* 0x00000083a8a37223 */ /* 0x000fe20000010000 */
[----:B---3--:R-:W-:Y:S01]  /*6330*/  FMUL.FTZ R0, R182, R7 ;  /* 0x00000007b6007220 */ /* 0x008fe20000410000 */
[----:B------:R-:W-:Y:S01]  /*6340*/  FADD.FTZ R160, R160, R149 ;  /* 0x00000095a0a07221 */ /* 0x000fe20000010000 */
[----:B------:R-:W-:Y:S01]  /*6350*/  FADD.FTZ R132, -R159, R132 ;  /* 0x000000849f847221 */ /* 0x000fe20000010100 */
[-C--:B------:R-:W-:Y:S01]  /*6360*/  FMUL.FTZ R146, R182, R6.reuse ;  /* 0x00000006b6927220 */ /* 0x080fe20000410000 */
[----:B-1----:R-:W-:Y:S01]  /*6370*/  FFMA.FTZ R133, R181, R6, -R0 ;  /* 0x00000006b5857223 */ /* 0x002fe20000010800 */
[C---:B------:R-:W-:Y:S01]  /*6380*/  FMUL.FTZ R149, R134.reuse, -R160 ;  /* 0x800000a086957220 */ /* 0x040fe20000410000 */
[----:B------:R-:W-:Y:S01]  /*6390*/  FMUL.FTZ R6, R134, -R132 ;  /* 0x8000008486067220 */ /* 0x000fe20000410000 */
[C---:B------:R-:W-:Y:S01]  /*63a0*/  FMUL.FTZ R0, R182.reuse, R5 ;  /* 0x00000005b6007220 */ /* 0x040fe20000410000 */
[----:B------:R-:W-:Y:S01]  /*63b0*/  P2R R134, PR, RZ, 0x1 ;  /* 0x00000001ff867803 */ /* 0x000fe20000000000 */
[----:B------:R-:W-:Y:S01]  /*63c0*/  FMUL.FTZ R182, R182, R4 ;  /* 0x00000004b6b67220 */ /* 0x000fe20000410000 */
[C---:B------:R-:W-:Y:S01]  /*63d0*/  FFMA.FTZ R6, R135.reuse, R160, -R6 ;  /* 0x000000a087067223 */ /* 0x040fe20000010806 */
[----:B------:R-:W-:Y:S01]  /*63e0*/  FFMA.FTZ R135, R135, R132, R149 ;  /* 0x0000008487877223 */ /* 0x000fe20000010095 */
[----:B------:R-:W-:Y:S01]  /*63f0*/  FMUL.FTZ R134, R131, UR47 ;  /* 0x0000002f83867c20 */ /* 0x000fe20008410000 */
[C---:B------:R-:W-:Y:S01]  /*6400*/  FFMA.FTZ R7, R181.reuse, R7, R146 ;  /* 0x00000007b5077223 */ /* 0x040fe20000010092 */
[C---:B------:R-:W-:Y:S01]  /*6410*/  FFMA.FTZ R4, R181.reuse, R4, -R0 ;  /* 0x00000004b5047223 */ /* 0x040fe20000010800 */
[----:B------:R-:W-:Y:S01]  /*6420*/  FADD.FTZ R135, -R18, R135 ;  /* 0x0000008712877221 */ /* 0x000fe20000010100 */
[----:B------:R-:W-:Y:S01]  /*6430*/  FFMA.FTZ R5, R181, R5, R182 ;  /* 0x00000005b5057223 */ /* 0x000fe200000100b6 */
[----:B------:R-:W-:Y:S01]  /*6440*/  FADD.FTZ R19, R19, R6 ;  /* 0x0000000613137221 */ /* 0x000fe20000010000 */
[----:B------:R-:W-:Y:S01]  /*6450*/  FFMA.FTZ R181, R139, UR55, R134 ;  /* 0x000000378bb57c23 */ /* 0x000fe20008010086 */
[C---:B------:R-:W-:Y:S01]  /*6460*/  FMUL.FTZ R134, R120.reuse, -R135 ;  /* 0x8000008778867220 */ /* 0x040fe20000410000 */
[----:B------:R-:W-:Y:S01]  /*6470*/  VOTEU.ALL UP0, P0 ;  /* 0x00000000003f7886 */ /* 0x000fe20000000000 */
[----:B------:R-:W-:Y:S01]  /*6480*/  SHF.L.U32 R0, R101, 0x5, RZ ;  /* 0x0000000565007819 */ /* 0x000fe200000006ff */
[----:B------:R-:W-:Y:S01]  /*6490*/  FMUL.FTZ R18, R131, UR55 ;  /* 0x0000003783127c20 */ /* 0x000fe20008410000 */
[-C--:B------:R-:W-:Y:S01]  /*64a0*/  FMUL.FTZ R120, R120, -R19.reuse ;  /* 0x8000001378787220 */ /* 0x080fe20000410000 */
[----:B------:R-:W-:Y:S01]  /*64b0*/  FFMA.FTZ R134, R121, R19, -R134 ;  /* 0x0000001379867223 */ /* 0x000fe20000010886 */
[----:B------:R-:W-:Y:S01]  /*64c0*/  LEA.HI.SX32 R149, R0, R0, 0x1b ;  /* 0x0000000000957211 */ /* 0x000fe200078fdaff */
[----:B------:R-:W-:Y:S01]  /*64d0*/  @!UP0 ULEA UR46, UR6, UR56, 0x4 ;  /* 0x00000038062e8291 */ /* 0x000fe2000f8e203f */
[----:B------:R-:W-:Y:S01]  /*64e0*/  FFMA.FTZ R189, R168, R139, -R189 ;  /* 0x0000008ba8bd7223 */ /* 0x000fe200000108bd */
[----:B------:R-:W-:Y:S01]  /*64f0*/  FADD.FTZ R0, R82, R82 ;  /* 0x0000005252007221 */ /* 0x000fe20000010000 */
[----:B------:R-:W-:Y:S01]  /*6500*/  FFMA.FTZ R159, R139, UR47, -R18 ;  /* 0x0000002f8b9f7c23 */ /* 0x000fe20008010812 */
[----:B------:R-:W-:Y:S01]  /*6510*/  FFMA.FTZ R121, R121, R135, R120 ;  /* 0x0000008779797223 */ /* 0x000fe20000010078 */
[----:B------:R-:W-:Y:S01]  /*6520*/  FADD.FTZ R17, R17, R134 ;  /* 0x0000008611117221 */ /* 0x000fe20000010000 */
[----:B--2---:R-:W-:Y:S01]  /*6530*/  FADD.FTZ R6, R222, R133 ;  /* 0x00000085de067221 */ /* 0x004fe20000010000 */
[----:B----4-:R-:W-:Y:S01]  /*6540*/  FADD.FTZ R7, R224, R7 ;  /* 0x00000007e0077221 */ /* 0x010fe20000010000 */
[C---:B------:R-:W-:Y:S01]  /*6550*/  FMUL.FTZ R18, R0.reuse, R189 ;  /* 0x000000bd00127220 */ /* 0x040fe20000410000 */
[C---:B------:R-:W-:Y:S01]  /*6560*/  FMUL.FTZ R133, R0.reuse, R163 ;  /* 0x000000a300857220 */ /* 0x040fe20000410000 */
[C---:B------:R-:W-:Y:S01]  /*6570*/  FMUL.FTZ R164, R0.reuse, R159 ;  /* 0x0000009f00a47220 */ /* 0x040fe20000410000 */
[----:B------:R-:W-:Y:S01]  /*6580*/  FFMA.FTZ R146, -R0, R181, -RZ ;  /* 0x000000b500927223 */ /* 0x000fe200000109ff */
[----:B------:R-:W-:Y:S01]  /*6590*/  FADD.FTZ R16, -R16, R121 ;  /* 0x0000007910107221 */ /* 0x000fe20000010100 */
[C---:B------:R-:W-:Y:S01]  /*65a0*/  FMUL.FTZ R0, R122.reuse, -R17 ;  /* 0x800000117a007220 */ /* 0x040fe20000410000 */
[----:B------:R0:W-:Y:S01]  /*65b0*/  @!P0 STS.128 [UR46+0x2e10], R4 ;  /* 0x002e1004ff008988 */ /* 0x0001e20008000c2e */
[----:B------:R-:W-:Y:S01]  /*65c0*/  LEA R149, R149, UR56, 0x2 ;  /* 0x0000003895957c11 */ /* 0x000fe2000f8e10ff */
[----:B------:R-:W-:Y:S01]  /*65d0*/  FMUL.FTZ R122, R122, -R16 ;  /* 0x800000107a7a7220 */ /* 0x000fe20000410000 */
[----:B------:R-:W-:Y:S01]  /*65e0*/  FFMA.FTZ R207, -R72, R113, R207 ;  /* 0x0000007148cf7223 */ /* 0x000fe200000101cf */
[----:B------:R-:W-:Y:S01]  /*65f0*/  FMUL.FTZ R166, R148, UR57 ;  /* 0x0000003994a67c20 */ /* 0x000fe20008410000 */
[----:B------:R-:W-:Y:S01]  /*6600*/  ULEA UR46, UR49, 0xfffffe00, 0x9 ;  /* 0xfffffe00312e7891 */ /* 0x000fe2000f8e483f */
[----:B------:R-:W-:Y:S01]  /*6610*/  FFMA.FTZ R122, R123, R17, -R122 ;  /* 0x000000117b7a7223 */ /* 0x000fe2000001087a */
[----:B------:R-:W-:Y:S01]  /*6620*/  STS [R149+0x8a8], R143 ;  /* 0x0008a88f95007388 */ /* 0x000fe20000000800 */
[----:B------:R-:W-:Y:S01]  /*6630*/  FFMA.FTZ R212, -R71, R110, R212 ;  /* 0x0000006e47d47223 */ /* 0x000fe200000101d4 */
[----:B------:R-:W-:Y:S01]  /*6640*/  UIADD3 UR46, -UR46, UR10, URZ ;  /* 0x0000000a2e2e7290 */ /* 0x000fe2000fffe13f */
[----:B------:R-:W-:Y:S01]  /*6650*/  FADD.FTZ R155, R155, R122 ;  /* 0x0000007a9b9b7221 */ /* 0x000fe20000010000 */
[----:B------:R-:W-:Y:S01]  /*6660*/  STS [R149+0x8ac], R144 ;  /* 0x0008ac9095007388 */ /* 0x000fe20000000800 */
[----:B------:R-:W-:Y:S01]  /*6670*/  FMUL.FTZ R176, R145, UR57 ;  /* 0x0000003991b07c20 */ /* 0x000fe20008410000 */
[----:B------:R-:W-:Y:S01]  /*6680*/  FMUL.FTZ R174, R158, UR57 ;  /* 0x000000399eae7c20 */ /* 0x000fe20008410000 */
[----:B0-----:R-:W-:Y:S01]  /*6690*/  FFMA.FTZ R5, R123, R16, R0 ;  /* 0x000000107b057223 */ /* 0x001fe20000010000 */
[----:B------:R-:W-:Y:S01]  /*66a0*/  STS [R149+0x8b0], R140 ;  /* 0x0008b08c95007388 */ /* 0x000fe20000000800 */
[----:B------:R-:W-:Y:S01]  /*66b0*/  MOV R168, UR46 ;  /* 0x0000002e00a87c02 */ /* 0x000fe20008000f00 */
[----:B------:R-:W-:Y:S01]  /*66c0*/  FFMA.FTZ R174, R157, UR58, -R174 ;  /* 0x0000003a9dae7c23 */ /* 0x000fe200080108ae */
[----:B------:R-:W-:Y:S01]  /*66d0*/  FADD.FTZ R5, -R156, R5 ;  /* 0x000000059c057221 */ /* 0x000fe20000010100 */
[----:B------:R0:W-:Y:S01]  /*66e0*/  STS [R149+0x8b4], R138 ;  /* 0x0008b48a95007388 */ /* 0x0001e20000000800 */
[----:B------:R-:W-:Y:S01]  /*66f0*/  LEA R168, R168, -R101, 0x1 ;  /* 0x80000065a8a87211 */ /* 0x000fe200078e08ff */
[----:B------:R-:W-:Y:S01]  /*6700*/  FMUL.FTZ R182, R135, UR57 ;  /* 0x0000003987b67c20 */ /* 0x000fe20008410000 */
[C---:B------:R-:W-:Y:S01]  /*6710*/  FMUL.FTZ R0, R124.reuse, -R5 ;  /* 0x800000057c007220 */ /* 0x040fe20000410000 */
[-C--:B------:R-:W-:Y:S01]  /*6720*/  FMUL.FTZ R124, R124, -R155.reuse ;  /* 0x8000009b7c7c7220 */ /* 0x080fe20000410000 */
[----:B------:R1:W-:Y:S01]  /*6730*/  STS [R149+0x8b8], R164 ;  /* 0x0008b8a495007388 */ /* 0x0003e20000000800 */
[----:B------:R-:W-:Y:S01]  /*6740*/  ISETP.GE.AND P0, PT, R168, 0x1, PT ;  /* 0x00000001a800780c */ /* 0x000fe20003f06270 */
[C---:B------:R-:W-:Y:S01]  /*6750*/  FFMA.FTZ R7, R125.reuse, R155, -R0 ;  /* 0x0000009b7d077223 */ /* 0x040fe20000010800 */
[----:B------:R-:W-:Y:S01]  /*6760*/  FFMA.FTZ R4, R125, R5, R124 ;  /* 0x000000057d047223 */ /* 0x000fe2000001007c */
[----:B------:R-:W-:Y:S01]  /*6770*/  FFMA.FTZ R125, -R79, R118, R172 ;  /* 0x000000764f7d7223 */ /* 0x000fe200000101ac */
[----:B0-----:R-:W-:Y:S01]  /*6780*/  FMUL.FTZ R138, R72, R175 ;  /* 0x000000af488a7220 */ /* 0x001fe20000410000 */
[----:B------:R-:W-:Y:S01]  /*6790*/  FADD.FTZ R154, R154, R7 ;  /* 0x000000079a9a7221 */ /* 0x000fe20000010000 */
[----:B------:R-:W-:Y:S01]  /*67a0*/  FADD.FTZ R4, -R153, R4 ;  /* 0x0000000499047221 */ /* 0x000fe20000010100 */
[----:B------:R-:W-:Y:S01]  /*67b0*/  STS [R149+0x840], R165 ;  /* 0x000840a595007388 */ /* 0x000fe20000000800 */
[----:B------:R-:W-:Y:S01]  /*67c0*/  FMUL.FTZ R172, R187, UR57 ;  /* 0x00000039bbac7c20 */ /* 0x000fe20008410000 */
[C---:B------:R-:W-:Y:S01]  /*67d0*/  FMUL.FTZ R0, R126.reuse, -R154 ;  /* 0x8000009a7e007220 */ /* 0x040fe20000410000 */
[-C--:B------:R-:W-:Y:S01]  /*67e0*/  FMUL.FTZ R7, R126, -R4.reuse ;  /* 0x800000047e077220 */ /* 0x080fe20000410000 */
[-C--:B------:R-:W-:Y:S01]  /*67f0*/  FMUL.FTZ R126, R79, R4.reuse ;  /* 0x000000044f7e7220 */ /* 0x080fe20000410000 */
[----:B-1----:R-:W-:Y:S01]  /*6800*/  FMUL.FTZ R164, R72, R145 ;  /* 0x0000009148a47220 */ /* 0x002fe20000410000 */
[C---:B------:R-:W-:Y:S01]  /*6810*/  FFMA.FTZ R121, R127.reuse, R4, R0 ;  /* 0x000000047f797223 */ /* 0x040fe20000010000 */
[----:B------:R-:W-:Y:S01]  /*6820*/  FFMA.FTZ R0, R127, R154, -R7 ;  /* 0x0000009a7f007223 */ /* 0x000fe20000010807 */
[----:B------:R-:W-:Y:S01]  /*6830*/  FMUL.FTZ R143, R22, R126 ;  /* 0x0000007e168f7220 */ /* 0x000fe20000410000 */
[----:B------:R0:W-:Y:S01]  /*6840*/  STS [R149+0x844], R171 ;  /* 0x000844ab95007388 */ /* 0x0001e20000000800 */
[----:B------:R-:W-:Y:S01]  /*6850*/  FADD.FTZ R7, -R152, R121 ;  /* 0x0000007998077221 */ /* 0x000fe20000010100 */
[----:B------:R-:W-:Y:S01]  /*6860*/  FADD.FTZ R151, R151, R0 ;  /* 0x0000000097977221 */ /* 0x000fe20000010000 */
[----:B------:R-:W-:Y:S01]  /*6870*/  FFMA.FTZ R121, -R81, R104, R162 ;  /* 0x0000006851797223 */ /* 0x000fe200000101a2 */
[----:B------:R1:W-:Y:S01]  /*6880*/  STS [R149+0x848], R173 ;  /* 0x000848ad95007388 */ /* 0x0003e20000000800 */
[C---:B------:R-:W-:Y:S01]  /*6890*/  FMUL.FTZ R0, R128.reuse, -R7 ;  /* 0x8000000780007220 */ /* 0x040fe20000410000 */
[-C--:B------:R-:W-:Y:S01]  /*68a0*/  FMUL.FTZ R128, R128, -R151.reuse ;  /* 0x8000009780807220 */ /* 0x080fe20000410000 */
[C---:B------:R-:W-:Y:S01]  /*68b0*/  FMUL.FTZ R123, R80.reuse, R151 ;  /* 0x00000097507b7220 */ /* 0x040fe20000410000 */
[----:B------:R-:W-:Y:S01]  /*68c0*/  FMUL.FTZ R127, R80, R7 ;  /* 0x00000007507f7220 */ /* 0x000fe20000410000 */
[C---:B------:R-:W-:Y:S01]  /*68d0*/  FFMA.FTZ R0, R129.reuse, R151, -R0 ;  /* 0x0000009781007223 */ /* 0x040fe20000010800 */
[----:B------:R-:W-:Y:S01]  /*68e0*/  FFMA.FTZ R129, R129, R7, R128 ;  /* 0x0000000781817223 */ /* 0x000fe20000010080 */
[----:B------:R2:W-:Y:S01]  /*68f0*/  STS [R149+0x84c], R177 ;  /* 0x00084cb195007388 */ /* 0x0005e20000000800 */
[----:B0-----:R-:W-:Y:S01]  /*6900*/  FMUL.FTZ R171, R71, R150 ;  /* 0x0000009647ab7220 */ /* 0x001fe20000410000 */
[----:B------:R-:W-:Y:S01]  /*6910*/  FADD.FTZ R31, R31, R0 ;  /* 0x000000001f1f7221 */ /* 0x000fe20000010000 */
[----:B------:R-:W-:Y:S01]  /*6920*/  FADD.FTZ R6, -R30, R129 ;  /* 0x000000811e067221 */ /* 0x000fe20000010100 */
[----:B------:R-:W-:Y:S01]  /*6930*/  FFMA.FTZ R30, -R80, R105, R161 ;  /* 0x00000069501e7223 */ /* 0x000fe200000101a1 */
[----:B------:R-:W-:Y:S01]  /*6940*/  FMUL.FTZ R129, R20, R123 ;  /* 0x0000007b14817220 */ /* 0x000fe20000410000 */
[C---:B------:R-:W-:Y:S01]  /*6950*/  FMUL.FTZ R0, R81.reuse, R31 ;  /* 0x0000001f51007220 */ /* 0x040fe20000410000 */
[----:B------:R-:W-:Y:S01]  /*6960*/  FMUL.FTZ R120, R81, R6 ;  /* 0x0000000651787220 */ /* 0x000fe20000410000 */
[----:B------:R-:W-:Y:S01]  /*6970*/  STS [R149+0x850], R178 ;  /* 0x000850b295007388 */ /* 0x000fe20000000800 */
[-C--:B------:R-:W-:Y:S01]  /*6980*/  FFMA.FTZ R129, R30, R127.reuse, -R129 ;  /* 0x0000007f1e817223 */ /* 0x080fe20000010881 */
[----:B------:R-:W-:Y:S01]  /*6990*/  FMUL.FTZ R122, R21, R0 ;  /* 0x00000000157a7220 */ /* 0x000fe20000410000 */
[----:B------:R-:W-:Y:S01]  /*69a0*/  FMUL.FTZ R127, R20, R127 ;  /* 0x0000007f147f7220 */ /* 0x000fe20000410000 */
[----:B------:R-:W-:Y:S01]  /*69b0*/  STS [R149+0x854], R183 ;  /* 0x000854b795007388 */ /* 0x000fe20000000800 */
[----:B-1----:R-:W-:Y:S01]  /*69c0*/  FMUL.FTZ R173, R188, UR57 ;  /* 0x00000039bcad7c20 */ /* 0x002fe20008410000 */
[-C--:B------:R-:W-:Y:S01]  /*69d0*/  FFMA.FTZ R124, R121, R120.reuse, -R122 ;  /* 0x00000078797c7223 */ /* 0x080fe2000001087a */
[----:B------:R-:W-:Y:S01]  /*69e0*/  FMUL.FTZ R122, R21, R120 ;  /* 0x00000078157a7220 */ /* 0x000fe20000410000 */
[----:B------:R-:W-:Y:S01]  /*69f0*/  FMUL.FTZ R120, R79, R154 ;  /* 0x0000009a4f787220 */ /* 0x000fe20000410000 */
[----:B------:R-:W-:Y:S01]  /*6a00*/  FFMA.FTZ R127, R30, R123, R127 ;  /* 0x0000007b1e7f7223 */ /* 0x000fe2000001007f */
[----:B------:R-:W-:Y:S01]  /*6a10*/  FADD.FTZ R124, RZ, R124 ;  /* 0x0000007cff7c7221 */ /* 0x000fe20000010000 */
[----:B------:R-:W-:Y:S01]  /*6a20*/  FFMA.FTZ R122, R121, R0, R122 ;  /* 0x00000000797a7223 */ /* 0x000fe2000001007a */
[-C--:B------:R-:W-:Y:S01]  /*6a30*/  FFMA.FTZ R143, R125, R120.reuse, R143 ;  /* 0x000000787d8f7223 */ /* 0x080fe2000001008f */
[----:B------:R-:W-:Y:S01]  /*6a40*/  FMUL.FTZ R128, R22, R120 ;  /* 0x0000007816807220 */ /* 0x000fe20000410000 */
[----:B------:R-:W-:Y:S01]  /*6a50*/  FADD.FTZ R124, R124, R129 ;  /* 0x000000817c7c7221 */ /* 0x000fe20000010000 */
[----:B------:R-:W-:Y:S01]  /*6a60*/  FADD.FTZ R122, RZ, R122 ;  /* 0x0000007aff7a7221 */ /* 0x000fe20000010000 */
[----:B------:R-:W-:Y:S01]  /*6a70*/  FMUL.FTZ R129, R77, R16 ;  /* 0x000000104d817220 */ /* 0x000fe20000410000 */
[----:B------:R-:W-:Y:S01]  /*6a80*/  FFMA.FTZ R153, R125, R126, -R128 ;  /* 0x0000007e7d997223 */ /* 0x000fe20000010880 */
[----:B------:R-:W-:Y:S01]  /*6a90*/  FMUL.FTZ R126, R78, R5 ;  /* 0x000000054e7e7220 */ /* 0x000fe20000410000 */
[----:B------:R-:W-:Y:S01]  /*6aa0*/  FADD.FTZ R122, R122, R127 ;  /* 0x0000007f7a7a7221 */ /* 0x000fe20000010000 */
[C---:B------:R-:W-:Y:S01]  /*6ab0*/  FFMA.FTZ R127, -R77.reuse, R116, R184 ;  /* 0x000000744d7f7223 */ /* 0x040fe200000101b8 */
[----:B------:R-:W-:Y:S01]  /*6ac0*/  FADD.FTZ R153, R124, R153 ;  /* 0x000000997c997221 */ /* 0x000fe20000010000 */
[----:B------:R-:W-:Y:S01]  /*6ad0*/  FMUL.FTZ R124, R77, R17 ;  /* 0x000000114d7c7220 */ /* 0x000fe20000410000 */
[----:B------:R-:W-:Y:S01]  /*6ae0*/  FADD.FTZ R143, R122, R143 ;  /* 0x0000008f7a8f7221 */ /* 0x000fe20000010000 */
[----:B------:R-:W-:Y:S01]  /*6af0*/  FMUL.FTZ R122, R78, R155 ;  /* 0x0000009b4e7a7220 */ /* 0x000fe20000410000 */
[CC--:B------:R-:W-:Y:S01]  /*6b00*/  FMUL.FTZ R140, R24.reuse, R129.reuse ;  /* 0x00000081188c7220 */ /* 0x0c0fe20000410000 */
[----:B------:R-:W-:Y:S01]  /*6b10*/  FMUL.FTZ R144, R24, R124 ;  /* 0x0000007c18907220 */ /* 0x000fe20000410000 */
[----:B------:R-:W-:Y:S01]  /*6b20*/  STS [R149+0x858], R185 ;  /* 0x000858b995007388 */ /* 0x000fe20000000800 */
[----:B------:R-:W-:Y:S01]  /*6b30*/  FMUL.FTZ R128, R23, R122 ;  /* 0x0000007a17807220 */ /* 0x000fe20000410000 */
[----:B------:R-:W-:Y:S01]  /*6b40*/  FFMA.FTZ R173, R150, UR58, -R173 ;  /* 0x0000003a96ad7c23 */ /* 0x000fe200080108ad */
[C---:B------:R-:W-:Y:S01]  /*6b50*/  FFMA.FTZ R159, R127.reuse, R129, -R144 ;  /* 0x000000817f9f7223 */ /* 0x040fe20000010890 */
[----:B------:R-:W-:Y:S01]  /*6b60*/  FFMA.FTZ R129, R127, R124, R140 ;  /* 0x0000007c7f817223 */ /* 0x000fe2000001008c */
[-C--:B------:R-:W-:Y:S01]  /*6b70*/  FFMA.FTZ R134, R179, R126.reuse, -R128 ;  /* 0x0000007eb3867223 */ /* 0x080fe20000010880 */
[----:B------:R-:W-:Y:S01]  /*6b80*/  FMUL.FTZ R126, R23, R126 ;  /* 0x0000007e177e7220 */ /* 0x000fe20000410000 */
[C---:B------:R-:W-:Y:S01]  /*6b90*/  FMUL.FTZ R128, R76.reuse, R19 ;  /* 0x000000134c807220 */ /* 0x040fe20000410000 */
[----:B------:R-:W-:Y:S01]  /*6ba0*/  FMUL.FTZ R144, R76, R135 ;  /* 0x000000874c907220 */ /* 0x000fe20000410000 */
[----:B------:R-:W-:Y:S01]  /*6bb0*/  FMUL.FTZ R140, R75, R132 ;  /* 0x000000844b8c7220 */ /* 0x000fe20000410000 */
[----:B------:R-:W-:Y:S01]  /*6bc0*/  FFMA.FTZ R126, R179, R122, R126 ;  /* 0x0000007ab37e7223 */ /* 0x000fe2000001007e */
[----:B------:R-:W-:Y:S01]  /*6bd0*/  FMUL.FTZ R152, R25, R128 ;  /* 0x0000008019987220 */ /* 0x000fe20000410000 */
[----:B------:R-:W-:Y:S01]  /*6be0*/  FADD.FTZ R134, R153, R134 ;  /* 0x0000008699867221 */ /* 0x000fe20000010000 */
[----:B------:R-:W-:Y:S01]  /*6bf0*/  STS [R149+0x85c], R190 ;  /* 0x00085cbe95007388 */ /* 0x000fe20000000800 */
[----:B------:R-:W-:Y:S01]  /*6c00*/  FADD.FTZ R126, R143, R126 ;  /* 0x0000007e8f7e7221 */ /* 0x000fe20000010000 */
[----:B------:R-:W-:Y:S01]  /*6c10*/  FFMA.FTZ R152, R191, R144, -R152 ;  /* 0x00000090bf987223 */ /* 0x000fe20000010898 */
[----:B------:R-:W-:Y:S01]  /*6c20*/  FFMA.FTZ R143, -R75, R114, R196 ;  /* 0x000000724b8f7223 */ /* 0x000fe200000101c4 */
[----:B------:R-:W-:Y:S01]  /*6c30*/  FMUL.FTZ R144, R25, R144 ;  /* 0x0000009019907220 */ /* 0x000fe20000410000 */
[----:B------:R-:W-:Y:S01]  /*6c40*/  FADD.FTZ R129, R126, R129 ;  /* 0x000000817e817221 */ /* 0x000fe20000010000 */
[----:B------:R-:W-:Y:S01]  /*6c50*/  FMUL.FTZ R126, R75, R160 ;  /* 0x000000a04b7e7220 */ /* 0x000fe20000410000 */
[----:B------:R-:W-:Y:S01]  /*6c60*/  FADD.FTZ R159, R134, R159 ;  /* 0x0000009f869f7221 */ /* 0x000fe20000010000 */
[----:B------:R-:W-:Y:S01]  /*6c70*/  FFMA.FTZ R144, R191, R128, R144 ;  /* 0x00000080bf907223 */ /* 0x000fe20000010090 */
[----:B------:R-:W-:Y:S01]  /*6c80*/  FFMA.FTZ R134, -R74, R115, R199 ;  /* 0x000000734a867223 */ /* 0x000fe200000101c7 */
[----:B------:R-:W-:Y:S01]  /*6c90*/  FMUL.FTZ R156, R26, R126 ;  /* 0x0000007e1a9c7220 */ /* 0x000fe20000410000 */
[----:B------:R-:W-:Y:S01]  /*6ca0*/  FADD.FTZ R152, R159, R152 ;  /* 0x000000989f987221 */ /* 0x000fe20000010000 */
[----:B------:R-:W-:Y:S01]  /*6cb0*/  FADD.FTZ R144, R129, R144 ;  /* 0x0000009081907221 */ /* 0x000fe20000010000 */
[----:B------:R-:W-:Y:S01]  /*6cc0*/  FMUL.FTZ R129, R74, R158 ;  /* 0x0000009e4a817220 */ /* 0x000fe20000410000 */
[-C--:B------:R-:W-:Y:S01]  /*6cd0*/  FFMA.FTZ R161, R143, R140.reuse, -R156 ;  /* 0x0000008c8fa17223 */ /* 0x080fe2000001089c */
[----:B------:R-:W-:Y:S01]  /*6ce0*/  FMUL.FTZ R140, R26, R140 ;  /* 0x0000008c1a8c7220 */ /* 0x000fe20000410000 */
[----:B------:R-:W-:Y:S01]  /*6cf0*/  FMUL.FTZ R156, R74, R157 ;  /* 0x0000009d4a9c7220 */ /* 0x000fe20000410000 */
[-C--:B------:R-:W-:Y:S01]  /*6d00*/  FMUL.FTZ R163, R27, R129.reuse ;  /* 0x000000811ba37220 */ /* 0x080fe20000410000 */
[----:B------:R-:W-:Y:S01]  /*6d10*/  FADD.FTZ R152, R152, R161 ;  /* 0x000000a198987221 */ /* 0x000fe20000010000 */
[----:B------:R-:W-:Y:S01]  /*6d20*/  FFMA.FTZ R153, R143, R126, R140 ;  /* 0x0000007e8f997223 */ /* 0x000fe2000001008c */
[-C--:B------:R-:W-:Y:S01]  /*6d30*/  FMUL.FTZ R140, R27, R156.reuse ;  /* 0x0000009c1b8c7220 */ /* 0x080fe20000410000 */
[----:B------:R-:W-:Y:S01]  /*6d40*/  FFMA.FTZ R163, R134, R156, -R163 ;  /* 0x0000009c86a37223 */ /* 0x000fe200000108a3 */
[C---:B------:R-:W-:Y:S01]  /*6d50*/  FMUL.FTZ R156, R73.reuse, R170 ;  /* 0x000000aa499c7220 */ /* 0x040fe20000410000 */
[----:B------:R-:W-:Y:S01]  /*6d60*/  FADD.FTZ R144, R144, R153 ;  /* 0x0000009990907221 */ /* 0x000fe20000010000 */
[----:B------:R-:W-:Y:S01]  /*6d70*/  FFMA.FTZ R153, R134, R129, R140 ;  /* 0x0000008186997223 */ /* 0x000fe2000001008c */
[C---:B------:R-:W-:Y:S01]  /*6d80*/  FMUL.FTZ R140, R73.reuse, R169 ;  /* 0x000000a9498c7220 */ /* 0x040fe20000410000 */
[----:B------:R-:W-:Y:S01]  /*6d90*/  FADD.FTZ R152, R152, R163 ;  /* 0x000000a398987221 */ /* 0x000fe20000010000 */
[----:B------:R-:W-:Y:S01]  /*6da0*/  STS [R149+0x860], R192 ;  /* 0x000860c095007388 */ /* 0x000fe20000000800 */
[----:B------:R-:W-:Y:S01]  /*6db0*/  FADD.FTZ R144, R144, R153 ;  /* 0x0000009990907221 */ /* 0x000fe20000010000 */
[----:B------:R-:W-:Y:S01]  /*6dc0*/  FFMA.FTZ R153, -R73, R112, R204 ;  /* 0x0000007049997223 */ /* 0x000fe200000101cc */
[----:B------:R-:W-:Y:S01]  /*6dd0*/  FMUL.FTZ R162, R32, R140 ;  /* 0x0000008c20a27220 */ /* 0x000fe20000410000 */
[----:B------:R-:W-:Y:S01]  /*6de0*/  STS [R149+0x864], R195 ;  /* 0x000864c395007388 */ /* 0x000fe20000000800 */
[----:B--2---:R-:W-:Y:S01]  /*6df0*/  FMUL.FTZ R177, R150, UR57 ;  /* 0x0000003996b17c20 */ /* 0x004fe20008410000 */
[----:B------:R-:W-:Y:S01]  /*6e00*/  FMUL.FTZ R159, R71, R188 ;  /* 0x000000bc479f7220 */ /* 0x000fe20000410000 */
[-C--:B------:R-:W-:Y:S01]  /*6e10*/  FFMA.FTZ R163, R153, R156.reuse, -R162 ;  /* 0x0000009c99a37223 */ /* 0x080fe200000108a2 */
[----:B------:R-:W-:Y:S01]  /*6e20*/  FMUL.FTZ R156, R32, R156 ;  /* 0x0000009c209c7220 */ /* 0x000fe20000410000 */
[----:B------:R-:W-:Y:S01]  /*6e30*/  FMUL.FTZ R162, R3, R138 ;  /* 0x0000008a03a27220 */ /* 0x000fe20000410000 */
[----:B------:R0:W-:Y:S01]  /*6e40*/  STS [R149+0x868], R197 ;  /* 0x000868c595007388 */ /* 0x0001e20000000800 */
[----:B------:R-:W-:Y:S01]  /*6e50*/  FADD.FTZ R152, R152, R163 ;  /* 0x000000a398987221 */ /* 0x000fe20000010000 */
[----:B------:R-:W-:Y:S01]  /*6e60*/  FFMA.FTZ R161, R153, R140, R156 ;  /* 0x0000008c99a17223 */ /* 0x000fe2000001009c */
[-C--:B------:R-:W-:Y:S01]  /*6e70*/  FFMA.FTZ R165, R207, R164.reuse, -R162 ;  /* 0x000000a4cfa57223 */ /* 0x080fe200000108a2 */
[----:B------:R-:W-:Y:S01]  /*6e80*/  FMUL.FTZ R164, R3, R164 ;  /* 0x000000a403a47220 */ /* 0x000fe20000410000 */
[----:B------:R-:W-:Y:S01]  /*6e90*/  FMUL.FTZ R162, R218, UR57 ;  /* 0x00000039daa27c20 */ /* 0x000fe20008410000 */
[----:B------:R-:W-:Y:S01]  /*6ea0*/  FADD.FTZ R144, R144, R161 ;  /* 0x000000a190907221 */ /* 0x000fe20000010000 */
[----:B------:R-:W-:Y:S01]  /*6eb0*/  FMUL.FTZ R163, R205, UR57 ;  /* 0x00000039cda37c20 */ /* 0x000fe20008410000 */
[----:B------:R-:W-:Y:S01]  /*6ec0*/  FFMA.FTZ R161, R207, R138, R164 ;  /* 0x0000008acfa17223 */ /* 0x000fe200000100a4 */
[----:B------:R-:W-:Y:S01]  /*6ed0*/  STS [R149+0x86c], R198 ;  /* 0x00086cc695007388 */ /* 0x000fe20000000800 */
[----:B------:R-:W-:Y:S01]  /*6ee0*/  FADD.FTZ R196, R152, R165 ;  /* 0x000000a598c47221 */ /* 0x000fe20000010000 */
[----:B------:R-:W-:Y:S01]  /*6ef0*/  FMUL.FTZ R165, R70, R193 ;  /* 0x000000c146a57220 */ /* 0x000fe20000410000 */
[----:B------:R-:W-:Y:S01]  /*6f00*/  FADD.FTZ R144, R144, R161 ;  /* 0x000000a190907221 */ /* 0x000fe20000010000 */
[----:B------:R-:W-:Y:S01]  /*6f10*/  STS [R149+0x870], R200 ;  /* 0x000870c895007388 */ /* 0x000fe20000000800 */
[----:B------:R-:W-:Y:S01]  /*6f20*/  FMUL.FTZ R161, R29, UR57 ;  /* 0x000000391da17c20 */ /* 0x000fe20008410000 */
[----:B0-----:R-:W-:Y:S01]  /*6f30*/  FMUL.FTZ R197, R70, R187 ;  /* 0x000000bb46c57220 */ /* 0x001fe20000410000 */
[----:B------:R-:W-:Y:S01]  /*6f40*/  FMUL.FTZ R181, R33, R165 ;  /* 0x000000a521b57220 */ /* 0x000fe20000410000 */
[----:B------:R-:W-:Y:S01]  /*6f50*/  STS [R149+0x874], R202 ;  /* 0x000874ca95007388 */ /* 0x000fe20000000800 */
[----:B------:R-:W-:Y:S01]  /*6f60*/  FFMA.FTZ R152, R218, UR58, -R161 ;  /* 0x0000003ada987c23 */ /* 0x000fe200080108a1 */
[----:B------:R-:W-:Y:S01]  /*6f70*/  FMUL.FTZ R150, R175, UR57 ;  /* 0x00000039af967c20 */ /* 0x000fe20008410000 */
[----:B------:R-:W-:Y:S01]  /*6f80*/  FMUL.FTZ R189, R2, R159 ;  /* 0x0000009f02bd7220 */ /* 0x000fe20000410000 */
[----:B------:R-:W-:Y:S01]  /*6f90*/  STS [R149+0x878], R203 ;  /* 0x000878cb95007388 */ /* 0x000fe20000000800 */
[----:B------:R-:W-:Y:S01]  /*6fa0*/  FMUL.FTZ R185, R157, UR57 ;  /* 0x000000399db97c20 */ /* 0x000fe20008410000 */
[----:B------:R-:W-:Y:S01]  /*6fb0*/  FFMA.FTZ R150, R145, UR58, -R150 ;  /* 0x0000003a91967c23 */ /* 0x000fe20008010896 */
[-C--:B------:R-:W-:Y:S01]  /*6fc0*/  FFMA.FTZ R189, R212, R171.reuse, -R189 ;  /* 0x000000abd4bd7223 */ /* 0x080fe200000108bd */
[----:B------:R-:W-:Y:S01]  /*6fd0*/  STS [R149+0x87c], R208 ;  /* 0x00087cd095007388 */ /* 0x000fe20000000800 */
[----:B------:R-:W-:Y:S01]  /*6fe0*/  FMUL.FTZ R171, R2, R171 ;  /* 0x000000ab02ab7220 */ /* 0x000fe20000410000 */
[----:B------:R-:W-:Y:S01]  /*6ff0*/  FMUL.FTZ R183, R17, UR57 ;  /* 0x0000003911b77c20 */ /* 0x000fe20008410000 */
[----:B------:R-:W-:Y:S01]  /*7000*/  FMUL.FTZ R164, R193, UR57 ;  /* 0x00000039c1a47c20 */ /* 0x000fe20008410000 */
[----:B------:R-:W-:Y:S01]  /*7010*/  STS [R149+0x880], R206 ;  /* 0x000880ce95007388 */ /* 0x000fe20000000800 */
[----:B------:R-:W-:Y:S01]  /*7020*/  FFMA.FTZ R171, R212, R159, R171 ;  /* 0x0000009fd4ab7223 */ /* 0x000fe200000100ab */
[C---:B------:R-:W-:Y:S01]  /*7030*/  FFMA.FTZ R183, R16.reuse, UR58, -R183 ;  /* 0x0000003a10b77c23 */ /* 0x040fe200080108b7 */
[----:B------:R-:W-:Y:S01]  /*7040*/  FMUL.FTZ R180, R16, UR57 ;  /* 0x0000003910b47c20 */ /* 0x000fe20008410000 */
[----:B------:R-:W-:Y:S01]  /*7050*/  STS [R149+0x884], R213 ;  /* 0x000884d595007388 */ /* 0x000fe20000000800 */
[----:B------:R-:W-:Y:S01]  /*7060*/  FADD.FTZ R195, R144, R171 ;  /* 0x000000ab90c37221 */ /* 0x000fe20000010000 */
[----:B------:R-:W-:Y:S01]  /*7070*/  FMUL.FTZ R16, R155, UR57 ;  /* 0x000000399b107c20 */ /* 0x000fe20008410000 */
[----:B------:R-:W-:Y:S01]  /*7080*/  FFMA.FTZ R171, R193, UR58, R172 ;  /* 0x0000003ac1ab7c23 */ /* 0x000fe200080100ac */
[----:B------:R-:W-:Y:S01]  /*7090*/  STS [R149+0x888], R210 ;  /* 0x000888d295007388 */ /* 0x000fe20000000800 */
[----:B------:R-:W-:Y:S01]  /*70a0*/  FMUL.FTZ R172, R170, UR57 ;  /* 0x00000039aaac7c20 */ /* 0x000fe20008410000 */
[----:B------:R-:W-:Y:S01]  /*70b0*/  FFMA.FTZ R164, R187, UR58, -R164 ;  /* 0x0000003abba47c23 */ /* 0x000fe200080108a4 */
[C---:B------:R-:W-:Y:S01]  /*70c0*/  FFMA.FTZ R16, R5.reuse, UR58, -R16 ;  /* 0x0000003a05107c23 */ /* 0x040fe20008010810 */
        /* <DEDUP_REMOVED lines=9> */
[----:B------:R-:W-:Y:S01]  /*7160*/  USHF.R.S32.HI UR55, URZ, 0x1f, UR50 ;  /* 0x0000001f3f377899 */ /* 0x000fe20008011432 */
[----:B------:R-:W-:Y:S01]  /*7170*/  BSSY B0, `(.L_x_14227) ;  /* 0x0000048000007945 */ /* 0x000fe20003800000 */
[----:B------:R-:W-:Y:S01]  /*7180*/  FFMA.FTZ R190, R154, UR58, R187 ;  /* 0x0000003a9abe7c23 */ /* 0x000fe200080100bb */
[----:B------:R-:W-:Y:S01]  /*7190*/  STS [R149+0x898], R219 ;  /* 0x000898db95007388 */ /* 0x000fe20000000800 */
[----:B------:R-:W-:Y:S01]  /*71a0*/  FFMA.FTZ R144, R205, UR58, -R144 ;  /* 0x0000003acd907c23 */ /* 0x000fe20008010890 */
[----:B------:R-:W-:Y:S01]  /*71b0*/  FFMA.FTZ R156, R221, UR58, -R156 ;  /* 0x0000003add9c7c23 */ /* 0x000fe2000801089c */
[----:B------:R-:W-:Y:S01]  /*71c0*/  FFMA.FTZ R177, R188, UR58, R177 ;  /* 0x0000003abcb17c23 */ /* 0x000fe200080100b1 */
[----:B------:R-:W-:Y:S01]  /*71d0*/  STS [R149+0x89c], R220 ;  /* 0x00089cdc95007388 */ /* 0x000fe20000000800 */
[----:B------:R-:W-:Y:S01]  /*71e0*/  FFMA.FTZ R172, R169, UR58, R172 ;  /* 0x0000003aa9ac7c23 */ /* 0x000fe200080100ac */
[----:B------:R-:W-:Y:S01]  /*71f0*/  FFMA.FTZ R185, R158, UR58, R185 ;  /* 0x0000003a9eb97c23 */ /* 0x000fe200080100b9 */
[----:B------:R-:W-:Y:S01]  /*7200*/  FFMA.FTZ R182, R19, UR58, R182 ;  /* 0x0000003a13b67c23 */ /* 0x000fe200080100b6 */
[----:B------:R-:W-:Y:S01]  /*7210*/  STS [R149+0x8a0], R225 ;  /* 0x0008a0e195007388 */ /* 0x000fe20000000800 */
[----:B------:R-:W-:Y:S01]  /*7220*/  FFMA.FTZ R180, R17, UR58, R180 ;  /* 0x0000003a11b47c23 */ /* 0x000fe200080100b4 */
[----:B------:R-:W-:Y:S01]  /*7230*/  FFMA.FTZ R192, R155, UR58, R192 ;  /* 0x0000003a9bc07c23 */ /* 0x000fe200080100c0 */
[----:B------:R-:W-:Y:S01]  /*7240*/  FFMA.FTZ R184, R31, UR58, R184 ;  /* 0x0000003a1fb87c23 */ /* 0x000fe200080100b8 */
[----:B------:R-:W-:Y:S04]  /*7250*/  STS [R149+0x8a4], R226 ;  /* 0x0008a4e295007388 */ /* 0x000fe80000000800 */
[----:B------:R0:W-:Y:S02]  /*7260*/  STS [R149+0x8bc], R146 ;  /* 0x0008bc9295007388 */ /* 0x0001e40000000800 */
[----:B0-----:R-:W-:Y:S01]  /*7270*/  FFMA.FTZ R149, R29, UR58, R162 ;  /* 0x0000003a1d957c23 */ /* 0x001fe200080100a2 */
[----:B------:R-:W-:Y:S01]  /*7280*/  FFMA.FTZ R146, R28, UR58, R163 ;  /* 0x0000003a1c927c23 */ /* 0x000fe200080100a3 */
[----:B------:R-:W-:Y:S01]  /*7290*/  FMUL.FTZ R162, R221, UR57 ;  /* 0x00000039dda27c20 */ /* 0x000fe20008410000 */
[----:B------:R-:W-:-:S03]  /*72a0*/  FMUL.FTZ R163, R147, UR57 ;  /* 0x0000003993a37c20 */ /* 0x000fc60008410000 */
[----:B------:R-:W-:Y:S01]  /*72b0*/  FFMA.FTZ R161, R209, UR58, R162 ;  /* 0x0000003ad1a17c23 */ /* 0x000fe200080100a2 */
[----:B------:R-:W-:Y:S01]  /*72c0*/  FFMA.FTZ R162, R148, UR58, -R163 ;  /* 0x0000003a94a27c23 */ /* 0x000fe200080108a3 */
[----:B------:R-:W-:Y:S01]  /*72d0*/  FFMA.FTZ R163, R147, UR58, R166 ;  /* 0x0000003a93a37c23 */ /* 0x000fe200080100a6 */
[----:B------:R-:W-:-:S04]  /*72e0*/  FFMA.FTZ R166, -R70, R111, R215 ;  /* 0x0000006f46a67223 */ /* 0x000fc800000101d7 */
[----:B------:R-:W-:Y:S01]  /*72f0*/  FFMA.FTZ R198, R166, R197, -R181 ;  /* 0x000000c5a6c67223 */ /* 0x000fe200000108b5 */
[----:B------:R-:W-:-:S04]  /*7300*/  FMUL.FTZ R181, R169, UR57 ;  /* 0x00000039a9b57c20 */ /* 0x000fc80008410000 */
[----:B------:R-:W-:Y:S01]  /*7310*/  FFMA.FTZ R145, R170, UR58, -R181 ;  /* 0x0000003aaa917c23 */ /* 0x000fe200080108b5 */
[----:B------:R-:W-:Y:S01]  /*7320*/  FMUL.FTZ R181, R160, UR57 ;  /* 0x00000039a0b57c20 */ /* 0x000fe20008410000 */
[----:B------:R-:W-:Y:S01]  /*7330*/  FFMA.FTZ R170, R175, UR58, R176 ;  /* 0x0000003aafaa7c23 */ /* 0x000fe200080100b0 */
[----:B------:R-:W-:Y:S02]  /*7340*/  FMUL.FTZ R176, R151, UR57 ;  /* 0x0000003997b07c20 */ /* 0x000fe40008410000 */
[C---:B------:R-:W-:Y:S01]  /*7350*/  FFMA.FTZ R157, R132.reuse, UR58, -R181 ;  /* 0x0000003a849d7c23 */ /* 0x040fe200080108b5 */
[----:B------:R-:W-:Y:S01]  /*7360*/  FMUL.FTZ R181, R132, UR57 ;  /* 0x0000003984b57c20 */ /* 0x000fe20008410000 */
[----:B------:R-:W-:-:S03]  /*7370*/  FMUL.FTZ R132, R19, UR57 ;  /* 0x0000003913847c20 */ /* 0x000fc60008410000 */
[----:B------:R-:W-:Y:S01]  /*7380*/  FFMA.FTZ R178, R160, UR58, R181 ;  /* 0x0000003aa0b27c23 */ /* 0x000fe200080100b5 */
[----:B------:R-:W-:Y:S01]  /*7390*/  FFMA.FTZ R132, R135, UR58, -R132 ;  /* 0x0000003a87847c23 */ /* 0x000fe20008010884 */
[----:B------:R-:W-:Y:S01]  /*73a0*/  FMUL.FTZ R135, R154, UR57 ;  /* 0x000000399a877c20 */ /* 0x000fe20008410000 */
[C---:B------:R-:W-:Y:S01]  /*73b0*/  FFMA.FTZ R181, R7.reuse, UR58, -R176 ;  /* 0x0000003a07b57c23 */ /* 0x040fe200080108b0 */
[----:B------:R-:W-:Y:S02]  /*73c0*/  FFMA.FTZ R176, R6, UR58, -R5 ;  /* 0x0000003a06b07c23 */ /* 0x000fe40008010805 */
[----:B------:R-:W-:Y:S01]  /*73d0*/  FFMA.FTZ R135, R4, UR58, -R135 ;  /* 0x0000003a04877c23 */ /* 0x000fe20008010887 */
        /* <DEDUP_REMOVED lines=33> */
.L_x_14228:
[----:B------:R-:W-:Y:S05]  /*75f0*/  BSYNC B0 ;  /* 0x0000000000007941 */ /* 0x000fea0003800000 */
.L_x_14227:
[----:B------:R-:W-:Y:S01]  /*7600*/  USHF.R.U32.HI UR46, URZ, 0x1, UR31 ;  /* 0x000000013f2e7899 */ /* 0x000fe2000801161f */
[----:B------:R-:W-:Y:S01]  /*7610*/  FMUL.FTZ R197, R33, R197 ;  /* 0x000000c521c57220 */ /* 0x000fe20000410000 */
[----:B------:R-:W-:Y:S01]  /*7620*/  USHF.R.U64 UR57, UR30, 0x1, UR31 ;  /* 0x000000011e397899 */ /* 0x000fe2000800121f */
[----:B0-----:R-:W-:Y:S01]  /*7630*/  FMUL.FTZ R6, R69, R148 ;  /* 0x0000009445067220 */ /* 0x001fe20000410000 */
[----:B------:R-:W-:Y:S01]  /*7640*/  UIMAD UR58, UR46, UR52, URZ ;  /* 0x000000342e3a72a4 */ /* 0x000fe2000f8e023f */
[----:B------:R-:W-:Y:S01]  /*7650*/  FFMA.FTZ R4, R166, R165, R197 ;  /* 0x000000a5a6047223 */ /* 0x000fe200000100c5 */
[----:B------:R-:W-:Y:S01]  /*7660*/  UIMAD.WIDE.U32 UR46, UR57, UR52, URZ ;  /* 0x00000034392e72a5 */ /* 0x000fe2000f8e003f */
[----:B------:R-:W-:Y:S01]  /*7670*/  FADD.FTZ R189, R196, R189 ;  /* 0x000000bdc4bd7221 */ /* 0x000fe20000010000 */
[----:B------:R-:W-:Y:S01]  /*7680*/  UIMAD UR58, UR51, UR57, UR58 ;  /* 0x00000039333a72a4 */ /* 0x000fe2000f8e023a */
[----:B------:R-:W-:Y:S01]  /*7690*/  FADD.FTZ R195, R195, R4 ;  /* 0x00000004c3c37221 */ /* 0x000fe20000010000 */
[----:B------:R-:W-:Y:S01]  /*76a0*/  UIMAD UR55, UR55, UR32, URZ ;  /* 0x00000020373772a4 */ /* 0x000fe2000f8e023f */
[----:B------:R-:W0:Y:S01]  /*76b0*/  LDC.64 R4, c[0x0][0x380] ;  /* 0x0000e000ff047b82 */ /* 0x000e220000000a00 */
[----:B------:R-:W-:Y:S01]  /*76c0*/  UIADD3 UR47, UR58, UR47, URZ ;  /* 0x0000002f3a2f7290 */ /* 0x000fe2000fffe03f */
[----:B------:R-:W-:Y:S01]  /*76d0*/  FMUL.FTZ R148, R69, R147 ;  /* 0x0000009345947220 */ /* 0x000fe20000410000 */
[----:B------:R-:W-:Y:S01]  /*76e0*/  UIMAD UR55, UR50, UR33, UR55 ;  /* 0x00000021323772a4 */ /* 0x000fe2000f8e0237 */
[----:B------:R-:W-:Y:S01]  /*76f0*/  FADD.FTZ R198, R189, R198 ;  /* 0x000000c6bdc67221 */ /* 0x000fe20000010000 */
[----:B------:R-:W-:Y:S01]  /*7700*/  UIMAD.WIDE.U32 UR46, UR50, UR32, UR46 ;  /* 0x00000020322e72a5 */ /* 0x000fe2000f8e002e */
[----:B------:R-:W-:Y:S01]  /*7710*/  FFMA.FTZ R194, -R69, R108, R194 ;  /* 0x0000006c45c27223 */ /* 0x000fe200000101c2 */
[----:B------:R-:W-:Y:S01]  /*7720*/  FMUL.FTZ R7, R167, R148 ;  /* 0x00000094a7077220 */ /* 0x000fe20000410000 */
[----:B------:R-:W-:Y:S01]  /*7730*/  FMUL.FTZ R189, R68, R209 ;  /* 0x000000d144bd7220 */ /* 0x000fe20000410000 */
[----:B------:R-:W-:Y:S01]  /*7740*/  UIADD3 UR55, UR55, UR47, URZ ;  /* 0x0000002f37377290 */ /* 0x000fe2000fffe03f */
[----:B------:R-:W-:Y:S01]  /*7750*/  FADD.FTZ R137, R137, R18 ;  /* 0x0000001289897221 */ /* 0x000fe20000010000 */
[----:B------:R-:W-:Y:S01]  /*7760*/  ULEA UR57, UP0, UR46, UR34, 0x3 ;  /* 0x000000222e397291 */ /* 0x000fe2000f80183f */
[-C--:B------:R-:W-:Y:S01]  /*7770*/  FFMA.FTZ R197, R194, R6.reuse, -R7 ;  /* 0x00000006c2c57223 */ /* 0x080fe20000010807 */
[----:B------:R-:W-:Y:S01]  /*7780*/  UIADD3 UR47, UR7, -UR12, URZ ;  /* 0x8000000c072f7290 */ /* 0x000fe2000fffe03f */
[C---:B------:R-:W-:Y:S01]  /*7790*/  FMUL.FTZ R221, R68.reuse, R221 ;  /* 0x000000dd44dd7220 */ /* 0x040fe20000410000 */
[----:B------:R-:W-:Y:S01]  /*77a0*/  FMUL.FTZ R7, R167, R6 ;  /* 0x00000006a7077220 */ /* 0x000fe20000410000 */
[----:B------:R-:W-:Y:S01]  /*77b0*/  FFMA.FTZ R18, -R68, R109, R223 ;  /* 0x0000006d44127223 */ /* 0x000fe200000101df */
[----:B------:R-:W-:Y:S01]  /*77c0*/  ULEA.HI.X UR55, UR46, UR35, UR55, 0x3, UP0 ;  /* 0x000000232e377291 */ /* 0x000fe200080f1c37 */
[----:B------:R-:W-:Y:S01]  /*77d0*/  FMUL.FTZ R199, R211, R189 ;  /* 0x000000bdd3c77220 */ /* 0x000fe20000410000 */
[----:B------:R-:W-:Y:S01]  /*77e0*/  UIMAD UR46, UR47, -0x400, URZ ;  /* 0xfffffc002f2e78a4 */ /* 0x000fe2000f8e023f */
[----:B------:R-:W-:Y:S01]  /*77f0*/  LEA R6, P0, R101, UR57, 0x2 ;  /* 0x0000003965067c11 */ /* 0x000fe2000f8010ff */
[----:B------:R-:W-:Y:S01]  /*7800*/  FFMA.FTZ R200, R194, R148, R7 ;  /* 0x00000094c2c87223 */ /* 0x000fe20000010007 */
[CC--:B------:R-:W-:Y:S01]  /*7810*/  FFMA.FTZ R202, R18.reuse, R221.reuse, -R199 ;  /* 0x000000dd12ca7223 */ /* 0x0c0fe200000108c7 */
[----:B------:R-:W-:Y:S01]  /*7820*/  FMUL.FTZ R221, R211, R221 ;  /* 0x000000ddd3dd7220 */ /* 0x000fe20000410000 */
[----:B------:R-:W-:Y:S01]  /*7830*/  LEA.HI.X R7, R101, UR55, RZ, 0x2, P0 ;  /* 0x0000003765077c11 */ /* 0x000fe200080f14ff */
[----:B------:R-:W-:Y:S01]  /*7840*/  FADD.FTZ R195, R195, R200 ;  /* 0x000000c8c3c37221 */ /* 0x000fe20000010000 */
[----:B------:R-:W-:Y:S01]  /*7850*/  MOV R201, UR46 ;  /* 0x0000002e00c97c02 */ /* 0x000fe20008000f00 */
[----:B------:R-:W-:Y:S01]  /*7860*/  USHF.L.U64.HI UR47, UR5, 0x2, UR4 ;  /* 0x00000002052f7899 */ /* 0x000fe20008010204 */
[----:B------:R-:W-:Y:S01]  /*7870*/  FFMA.FTZ R200, R18, R189, R221 ;  /* 0x000000bd12c87223 */ /* 0x000fe200000100dd */
[----:B------:R-:W-:Y:S01]  /*7880*/  FADD.FTZ R197, R198, R197 ;  /* 0x000000c5c6c57221 */ /* 0x000fe20000010000 */
[----:B------:R-:W-:Y:S01]  /*7890*/  USHF.L.U32 UR46, UR5, 0x2, URZ ;  /* 0x00000002052e7899 */ /* 0x000fe2000800063f */
[----:B------:R-:W-:-:S04]  /*78a0*/  IMAD.WIDE R6, R201, 0x4, R6 ;  /* 0x00000004c9067825 */ /* 0x000fc800078e0206 */
[----:B------:R-:W-:Y:S01]  /*78b0*/  FADD.FTZ R195, R195, R200 ;  /* 0x000000c8c3c37221 */ /* 0x000fe20000010000 */
[----:B------:R-:W-:Y:S01]  /*78c0*/  FADD.FTZ R197, R197, R202 ;  /* 0x000000cac5c57221 */ /* 0x000fe20000010000 */
[----:B------:R-:W-:Y:S01]  /*78d0*/  IADD3 R202, R101, 0x20, RZ ;  /* 0x0000002065ca7810 */ /* 0x000fe20007ffe0ff */
[C---:B0-----:R-:W-:Y:S02]  /*78e0*/  IMAD R200, R4.reuse, UR47, RZ ;  /* 0x0000002f04c87c24 */ /* 0x041fe4000f8e02ff */
[----:B------:R-:W-:Y:S01]  /*78f0*/  FMUL.FTZ R196, R67, R29 ;  /* 0x0000001d43c47220 */ /* 0x000fe20000410000 */
[----:B------:R-:W-:Y:S01]  /*7900*/  IMAD.WIDE.U32 R6, R4, UR46, R6 ;  /* 0x0000002e04067c25 */ /* 0x000fe2000f8e0006 */
[----:B------:R-:W-:-:S03]  /*7910*/  LEA.HI.SX32 R202, R202, R101, 0x1b ;  /* 0x00000065caca7211 */ /* 0x000fc600078fdaff */
[C---:B------:R-:W-:Y:S01]  /*7920*/  FMUL.FTZ R218, R67.reuse, R218 ;  /* 0x000000da43da7220 */ /* 0x040fe20000410000 */
[----:B------:R-:W-:Y:S01]  /*7930*/  FFMA.FTZ R142, -R67, R106, R142 ;  /* 0x0000006a438e7223 */ /* 0x000fe2000001018e */
[----:B------:R-:W-:Y:S02]  /*7940*/  IMAD R5, R5, UR46, R200 ;  /* 0x0000002e05057c24 */ /* 0x000fe4000f8e02c8 */
[----:B------:R-:W-:Y:S01]  /*7950*/  FMUL.FTZ R199, R141, R196 ;  /* 0x000000c48dc77220 */ /* 0x000fe20000410000 */
[----:B------:R-:W-:Y:S01]  /*7960*/  ISETP.GE.AND P0, PT, R168, 0x21, PT ;  /* 0x00000021a800780c */ /* 0x000fe20003f06270 */
[----:B------:R-:W-:Y:S01]  /*7970*/  FADD.FTZ R133, R136, -R133 ;  /* 0x8000008588857221 */ /* 0x000fe20000010000 */
[----:B------:R-:W-:Y:S01]  /*7980*/  FMUL.FTZ R4, R66, R205 ;  /* 0x000000cd42047220 */ /* 0x000fe20000410000 */
[----:B------:R-:W-:Y:S01]  /*7990*/  IADD3 R7, R7, R5, RZ ;  /* 0x0000000507077210 */ /* 0x000fe20007ffe0ff */
[-C--:B------:R-:W-:Y:S01]  /*79a0*/  FFMA.FTZ R204, R142, R218.reuse, -R199 ;  /* 0x000000da8ecc7223 */ /* 0x080fe200000108c7 */
[----:B------:R-:W-:Y:S01]  /*79b0*/  LEA R5, R202, UR56, 0x2 ;  /* 0x00000038ca057c11 */ /* 0x000fe2000f8e10ff */
[----:B------:R-:W-:Y:S01]  /*79c0*/  FMUL.FTZ R199, R141, R218 ;  /* 0x000000da8dc77220 */ /* 0x000fe20000410000 */
[----:B------:R-:W-:Y:S01]  /*79d0*/  FFMA.FTZ R139, -R66, R107, R139 ;  /* 0x0000006b428b7223 */ /* 0x000fe2000001018b */
[----:B------:R-:W-:Y:S01]  /*79e0*/  IADD3 R206, R101, 0x60, RZ ;  /* 0x0000006065ce7810 */ /* 0x000fe20007ffe0ff */
[----:B------:R-:W-:Y:S01]  /*79f0*/  BSSY B0, `(.L_x_14229) ;  /* 0x0000011000007945 */ /* 0x000fe20003800000 */
[----:B------:R-:W-:Y:S01]  /*7a00*/  FFMA.FTZ R198, R142, R196, R199 ;  /* 0x000000c48ec67223 */ /* 0x000fe200000100c7 */
[----:B------:R-:W0:Y:S01]  /*7a10*/  LDS R5, [R5+0x8c0] ;  /* 0x0008c00005057984 */ /* 0x000e220000000800 */
[----:B------:R-:W-:-:S02]  /*7a20*/  ISETP.GE.AND P1, PT, R168, 0x41, PT ;  /* 0x00000041a800780c */ /* 0x000fc40003f26270 */
[----:B------:R-:W-:Y:S01]  /*7a30*/  FADD.FTZ R136, R195, R198 ;  /* 0x000000c6c3887221 */ /* 0x000fe20000010000 */
[----:B------:R-:W-:Y:S01]  /*7a40*/  FMUL.FTZ R198, R66, R28 ;  /* 0x0000001c42c67220 */ /* 0x000fe20000410000 */
[----:B------:R-:W-:Y:S01]  /*7a50*/  FADD.FTZ R195, R197, R204 ;  /* 0x000000ccc5c37221 */ /* 0x000fe20000010000 */
[----:B------:R-:W-:Y:S02]  /*7a60*/  IADD3 R204, R101, 0x40, RZ ;  /* 0x0000004065cc7810 */ /* 0x000fe40007ffe0ff */
[----:B------:R-:W-:Y:S01]  /*7a70*/  FMUL.FTZ R200, R131, R198 ;  /* 0x000000c683c87220 */ /* 0x000fe20000410000 */
[----:B------:R-:W-:Y:S02]  /*7a80*/  ISETP.GE.AND P2, PT, R168, 0x61, PT ;  /* 0x00000061a800780c */ /* 0x000fe40003f46270 */
[-C--:B------:R-:W-:Y:S01]  /*7a90*/  LEA.HI.SX32 R204, R204, R101.reuse, 0x1b ;  /* 0x00000065cccc7211 */ /* 0x080fe200078fdaff */
[----:B------:R-:W-:Y:S01]  /*7aa0*/  FFMA.FTZ R200, R139, R4, -R200 ;  /* 0x000000048bc87223 */ /* 0x000fe200000108c8 */
[----:B------:R-:W-:-:S02]  /*7ab0*/  LEA.HI.SX32 R206, R206, R101, 0x1b ;  /* 0x00000065cece7211 */ /* 0x000fc400078fdaff */
[----:B------:R-:W-:Y:S01]  /*7ac0*/  LEA R204, R204, UR56, 0x2 ;  /* 0x00000038cccc7c11 */ /* 0x000fe2000f8e10ff */
[----:B------:R-:W-:Y:S01]  /*7ad0*/  FADD.FTZ R195, R195, R200 ;  /* 0x000000c8c3c37221 */ /* 0x000fe20000010000 */
[----:B------:R-:W-:Y:S06]  /*7ae0*/  @!P0 BRA `(.L_x_14230) ;  /* 0x0000000000048947 */ /* 0x000fec0003800000 */
[----:B0-----:R1:W-:Y:S02]  /*7af0*/  REDG.E.ADD.F32.FTZ.RN.STRONG.GPU desc[UR20][R6.64+-0xf80], R5 ;  /* 0xfff08005060079a6 */ /* 0x0013e4000c10f394 */
.L_x_14230:
[----:B------:R-:W-:Y:S05]  /*7b00*/  BSYNC B0 ;  /* 0x0000000000007941 */ /* 0x000fea0003800000 */
.L_x_14229:
[----:B01----:R0:W1:Y:S01]  /*7b10*/  LDS R5, [R204+0x940] ;  /* 0x00094000cc057984 */ /* 0x0030620000000800 */
[----:B------:R-:W-:Y:S01]  /*7b20*/  BSSY B0, `(.L_x_14231) ;  /* 0x0000004000007945 */ /* 0x000fe20003800000 */
[----:B------:R-:W-:-:S03]  /*7b30*/  LEA R206, R206, UR56, 0x2 ;  /* 0x00000038cece7c11 */ /* 0x000fc6000f8e10ff */
[----:B------:R-:W-:Y:S05]  /*7b40*/  @!P1 BRA `(.L_x_14232) ;  /* 0x0000000000049947 */ /* 0x000fea0003800000 */
[----:B-1----:R2:W-:Y:S02]  /*7b50*/  REDG.E.ADD.F32.FTZ.RN.STRONG.GPU desc[UR20][R6.64+-0xf00], R5 ;  /* 0xfff10005060079a6 */ /* 0x0025e4000c10f394 */
.L_x_14232:
[----:B------:R-:W-:Y:S05]  /*7b60*/  BSYNC B0 ;  /* 0x0000000000007941 */ /* 0x000fea0003800000 */
.L_x_14231:
[----:B-12---:R1:W2:Y:S01]  /*7b70*/  LDS R5, [R206+0x9c0] ;  /* 0x0009c000ce057984 */ /* 0x0062a20000000800 */
[----:B------:R-:W-:Y:S01]  /*7b80*/  BSSY B0, `(.L_x_14233) ;  /* 0x0000005000007945 */ /* 0x000fe20003800000 */
[C---:B------:R-:W-:Y:S02]  /*7b90*/  IADD3 R200, R101.reuse, 0x80, RZ ;  /* 0x0000008065c87810 */ /* 0x040fe40007ffe0ff */
[----:B------:R-:W-:Y:S01]  /*7ba0*/  IADD3 R202, R101, 0xa0, RZ ;  /* 0x000000a065ca7810 */ /* 0x000fe20007ffe0ff */
[----:B------:R-:W-:Y:S06]  /*7bb0*/  @!P2 BRA `(.L_x_14234) ;  /* 0x000000000004a947 */ /* 0x000fec0003800000 */
[----:B--2---:R3:W-:Y:S02]  /*7bc0*/  REDG.E.ADD.F32.FTZ.RN.STRONG.GPU desc[UR20][R6.64+-0xe80], R5 ;  /* 0xfff18005060079a6 */ /* 0x0047e4000c10f394 */
.L_x_14234:
[----:B------:R-:W-:Y:S05]  /*7bd0*/  BSYNC B0 ;  /* 0x0000000000007941 */ /* 0x000fea0003800000 */
.L_x_14233:
[-C--:B------:R-:W-:Y:S01]  /*7be0*/  LEA.HI.SX32 R200, R200, R101.reuse, 0x1b ;  /* 0x00000065c8c87211 */ /* 0x080fe200078fdaff */
[----:B------:R-:W-:Y:S01]  /*7bf0*/  BSSY B0, `(.L_x_14235) ;  /* 0x0000011000007945 */ /* 0x000fe20003800000 */
[----:B------:R-:W-:Y:S02]  /*7c00*/  ISETP.GE.AND P6, PT, R168, 0x81, PT ;  /* 0x00000081a800780c */ /* 0x000fe40003fc6270 */
[----:B--23--:R-:W-:Y:S02]  /*7c10*/  LEA R5, R200, UR56, 0x2 ;  /* 0x00000038c8057c11 */ /* 0x00cfe4000f8e10ff */
[C---:B0-----:R-:W-:Y:S02]  /*7c20*/  IADD3 R204, R101.reuse, 0xc0, RZ ;  /* 0x000000c065cc7810 */ /* 0x041fe40007ffe0ff */
[----:B------:R-:W-:Y:S02]  /*7c30*/  LEA.HI.SX32 R202, R202, R101, 0x1b ;  /* 0x00000065caca7211 */ /* 0x000fe400078fdaff */
[----:B------:R-:W0:Y:S01]  /*7c40*/  LDS R5, [R5+0xa40] ;  /* 0x000a400005057984 */ /* 0x000e220000000800 */
[----:B-1----:R-:W-:-:S02]  /*7c50*/  IADD3 R206, R101, 0xe0, RZ ;  /* 0x000000e065ce7810 */ /* 0x002fc40007ffe0ff */
[----:B------:R-:W-:Y:S02]  /*7c60*/  LEA.HI.SX32 R204, R204, R101, 0x1b ;  /* 0x00000065cccc7211 */ /* 0x000fe400078fdaff */
[----:B------:R-:W-:Y:S02]  /*7c70*/  LEA R202, R202, UR56, 0x2 ;  /* 0x00000038caca7c11 */ /* 0x000fe4000f8e10ff */
        /* <DEDUP_REMOVED lines=8> */
.L_x_14236:
[----:B------:R-:W-:Y:S05]  /*7d00*/  BSYNC B0 ;  /* 0x0000000000007941 */ /* 0x000fea0003800000 */
.L_x_14235:
[----:B01----:R0:W1:Y:S01]  /*7d10*/  LDS R5, [R202+0xac0] ;  /* 0x000ac000ca057984 */ /* 0x0030620000000800 */
[----:B------:R-:W-:Y:S01]  /*7d20*/  BSSY B0, `(.L_x_14237) ;  /* 0x0000006000007945 */ /* 0x000fe20003800000 */
[----:B------:R-:W-:Y:S02]  /*7d30*/  IADD3 R200, R101, 0x100, RZ ;  /* 0x0000010065c87810 */ /* 0x000fe40007ffe0ff */
[----:B------:R-:W-:Y:S02]  /*7d40*/  LEA.HI.SX32 R206, R206, R101, 0x1b ;  /* 0x00000065cece7211 */ /* 0x000fe400078fdaff */
[----:B------:R-:W-:Y:S01]  /*7d50*/  LEA R204, R204, UR56, 0x2 ;  /* 0x00000038cccc7c11 */ /* 0x000fe2000f8e10ff */
[----:B------:R-:W-:Y:S06]  /*7d60*/  @!P0 BRA `(.L_x_14238) ;  /* 0x0000000000048947 */ /* 0x000fec0003800000 */
[----:B-1----:R2:W-:Y:S02]  /*7d70*/  REDG.E.ADD.F32.FTZ.RN.STRONG.GPU desc[UR20][R6.64+-0xd80], R5 ;  /* 0xfff28005060079a6 */ /* 0x0025e4000c10f394 */
.L_x_14238:
[----:B------:R-:W-:Y:S05]  /*7d80*/  BSYNC B0 ;  /* 0x0000000000007941 */ /* 0x000fea0003800000 */
.L_x_14237:
[----:B-12---:R1:W2:Y:S01]  /*7d90*/  LDS R5, [R204+0xb40] ;  /* 0x000b4000cc057984 */ /* 0x0062a20000000800 */
[----:B------:R-:W-:Y:S01]  /*7da0*/  BSSY B0, `(.L_x_14239) ;  /* 0x0000006000007945 */ /* 0x000fe20003800000 */
[----:B0-----:R-:W-:Y:S02]  /*7db0*/  IADD3 R202, R101, 0x120, RZ ;  /* 0x0000012065ca7810 */ /* 0x001fe40007ffe0ff */
[----:B------:R-:W-:Y:S02]  /*7dc0*/  LEA.HI.SX32 R200, R200, R101, 0x1b ;  /* 0x00000065c8c87211 */ /* 0x000fe400078fdaff */
[----:B------:R-:W-:Y:S01]  /*7dd0*/  LEA R206, R206, UR56, 0x2 ;  /* 0x00000038cece7c11 */ /* 0x000fe2000f8e10ff */
[----:B------:R-:W-:Y:S06]  /*7de0*/  @!P1 BRA `(.L_x_14240) ;  /* 0x0000000000049947 */ /* 0x000fec0003800000 */
[----:B--2---:R0:W-:Y:S02]  /*7df0*/  REDG.E.ADD.F32.FTZ.RN.STRONG.GPU desc[UR20][R6.64+-0xd00], R5 ;  /* 0xfff30005060079a6 */ /* 0x0041e4000c10f394 */
.L_x_14240:
[----:B------:R-:W-:Y:S05]  /*7e00*/  BSYNC B0 ;  /* 0x0000000000007941 */ /* 0x000fea0003800000 */
.L_x_14239:
[----:B0-2---:R0:W2:Y:S01]  /*7e10*/  LDS R5, [R206+0xbc0] ;  /* 0x000bc000ce057984 */ /* 0x0050a20000000800 */
[----:B------:R-:W-:Y:S01]  /*7e20*/  BSSY B0, `(.L_x_14241) ;  /* 0x0000006000007945 */ /* 0x000fe20003800000 */
[----:B-1----:R-:W-:Y:S02]  /*7e30*/  IADD3 R204, R101, 0x140, RZ ;  /* 0x0000014065cc7810 */ /* 0x002fe40007ffe0ff */
[----:B------:R-:W-:Y:S02]  /*7e40*/  LEA.HI.SX32 R202, R202, R101, 0x1b ;  /* 0x00000065caca7211 */ /* 0x000fe400078fdaff */
[----:B------:R-:W-:Y:S01]  /*7e50*/  LEA R200, R200, UR56, 0x2 ;  /* 0x00000038c8c87c11 */ /* 0x000fe2000f8e10ff */
[----:B------:R-:W-:Y:S06]  /*7e60*/  @!P2 BRA `(.L_x_14242) ;  /* 0x000000000004a947 */ /* 0x000fec0003800000 */
[----:B--2---:R1:W-:Y:S02]  /*7e70*/  REDG.E.ADD.F32.FTZ.RN.STRONG.GPU desc[UR20][R6.64+-0xc80], R5 ;  /* 0xfff38005060079a6 */ /* 0x0043e4000c10f394 */
.L_x_14242:
[----:B------:R-:W-:Y:S05]  /*7e80*/  BSYNC B0 ;  /* 0x0000000000007941 */ /* 0x000fea0003800000 */
.L_x_14241:
[----:B-12---:R1:W2:Y:S01]  /*7e90*/  LDS R5, [R200+0xc40] ;  /* 0x000c4000c8057984 */ /* 0x0062a20000000800 */
[----:B------:R-:W-:Y:S01]  /*7ea0*/  BSSY B0, `(.L_x_14243) ;  /* 0x0000005000007945 */ /* 0x000fe20003800000 */
[----:B------:R-:W-:Y:S02]  /*7eb0*/  LEA.HI.SX32 R204, R204, R101, 0x1b ;  /* 0x00000065cccc7211 */ /* 0x000fe400078fdaff */
[----:B------:R-:W-:Y:S01]  /*7ec0*/  LEA R202, R202, UR56, 0x2 ;  /* 0x00000038caca7c11 */ /* 0x000fe2000f8e10ff */
[----:B------:R-:W-:Y:S06]  /*7ed0*/  @!P3 BRA `(.L_x_14244) ;  /* 0x000000000004b947 */ /* 0x000fec0003800000 */
[----:B--2---:R3:W-:Y:S02]  /*7ee0*/  REDG.E.ADD.F32.FTZ.RN.STRONG.GPU desc[UR20][R6.64+-0xc00], R5 ;  /* 0xfff40005060079a6 */ /* 0x0047e4000c10f394 */
.L_x_14244:
[----:B------:R-:W-:Y:S05]  /*7ef0*/  BSYNC B0 ;  /* 0x0000000000007941 */ /* 0x000fea0003800000 */
.L_x_14243:
[----:B--23--:R2:W3:Y:S01]  /*7f00*/  LDS R5, [R202+0xcc0] ;  /* 0x000cc000ca057984 */ /* 0x00c4e20000000800 */
[----:B------:R-:W-:Y:S01]  /*7f10*/  BSSY B0, `(.L_x_14245) ;  /* 0x0000004000007945 */ /* 0x000fe20003800000 */
[----:B------:R-:W-:-:S03]  /*7f20*/  LEA R204, R204, UR56, 0x2 ;  /* 0x00000038cccc7c11 */ /* 0x000fc6000f8e10ff */
[----:B------:R-:W-:Y:S05]  /*7f30*/  @!P4 BRA `(.L_x_14246) ;  /* 0x000000000004c947 */ /* 0x000fea0003800000 */
[----:B---3--:R4:W-:Y:S02]  /*7f40*/  REDG.E.ADD.F32.FTZ.RN.STRONG.GPU desc[UR20][R6.64+-0xb80], R5 ;  /* 0xfff48005060079a6 */ /* 0x0089e4000c10f394 */
.L_x_14246:
[----:B------:R-:W-:Y:S05]  /*7f50*/  BSYNC B0 ;  /* 0x0000000000007941 */ /* 0x000fea0003800000 */
.L_x_14245:
[----:B---34-:R3:W4:Y:S01]  /*7f60*/  LDS R5, [R204+0xd40] ;  /* 0x000d4000cc057984 */ /* 0x0187220000000800 */
[----:B------:R-:W-:Y:S01]  /*7f70*/  BSSY B0, `(.L_x_14247) ;  /* 0x0000005000007945 */ /* 0x000fe20003800000 */
[C---:B-1----:R-:W-:Y:S02]  /*7f80*/  IADD3 R200, R101.reuse, 0x160, RZ ;  /* 0x0000016065c87810 */ /* 0x042fe40007ffe0ff */
[----:B--2---:R-:W-:Y:S01]  /*7f90*/  IADD3 R202, R101, 0x180, RZ ;  /* 0x0000018065ca7810 */ /* 0x004fe20007ffe0ff */
[----:B------:R-:W-:Y:S06]  /*7fa0*/  @!P5 BRA `(.L_x_14248) ;  /* 0x000000000004d947 */ /* 0x000fec0003800000 */
[----:B----4-:R1:W-:Y:S02]  /*7fb0*/  REDG.E.ADD.F32.FTZ.RN.STRONG.GPU desc[UR20][R6.64+-0xb00], R5 ;  /* 0xfff50005060079a6 */ /* 0x0103e4000c10f394 */
.L_x_14248:
[----:B------:R-:W-:Y:S05]  /*7fc0*/  BSYNC B0 ;  /* 0x0000000000007941 */ /* 0x000fea0003800000 */
.L_x_14247:
[-C--:B------:R-:W-:Y:S01]  /*7fd0*/  LEA.HI.SX32 R200, R200, R101.reuse, 0x1b ;  /* 0x00000065c8c87211 */ /* 0x080fe200078fdaff */
[----:B------:R-:W-:Y:S01]  /*7fe0*/  BSSY B0, `(.L_x_14249) ;  /* 0x0000011000007945 */ /* 0x000fe20003800000 */
[----:B------:R-:W-:Y:S02]  /*7ff0*/  ISETP.GE.AND P6, PT, R168, 0x161, PT ;  /* 0x00000161a800780c */ /* 0x000fe40003fc6270 */
[----:B-1--4-:R-:W-:Y:S02]  /*8000*/  LEA R5, R200, UR56, 0x2 ;  /* 0x00000038c8057c11 */ /* 0x012fe4000f8e10ff */
[C---:B---3--:R-:W-:Y:S02]  /*8010*/  IADD3 R204, R101.reuse, 0x1a0, RZ ;  /* 0x000001a065cc7810 */ /* 0x048fe40007ffe0ff */
        /* <DEDUP_REMOVED lines=12> */
[----:B-1----:R0:W-:Y:S02]  /*80e0*/  REDG.E.ADD.F32.FTZ.RN.STRONG.GPU desc[UR20][R6.64+-0xa80], R5 ;  /* 0xfff58005060079a6 */ /* 0x0021e4000c10f394 */
.L_x_14250:
[----:B------:R-:W-:Y:S05]  /*80f0*/  BSYNC B0 ;  /* 0x0000000000007941 */ /* 0x000fea0003800000 */
.L_x_14249:
[----:B01----:R0:W1:Y:S01]  /*8100*/  LDS R5, [R202+0xe40] ;  /* 0x000e4000ca057984 */ /* 0x0030620000000800 */
[----:B------:R-:W-:Y:S01]  /*8110*/  BSSY B0, `(.L_x_14251) ;  /* 0x0000006000007945 */ /* 0x000fe20003800000 */
[----:B------:R-:W-:Y:S02]  /*8120*/  IADD3 R200, R101, 0x1e0, RZ ;  /* 0x000001e065c87810 */ /* 0x000fe40007ffe0ff */
[----:B------:R-:W-:Y:S02]  /*8130*/  LEA.HI.SX32 R206, R206, R101, 0x1b ;  /* 0x00000065cece7211 */ /* 0x000fe400078fdaff */
[----:B------:R-:W-:Y:S01]  /*8140*/  LEA R204, R204, UR56, 0x2 ;  /* 0x00000038cccc7c11 */ /* 0x000fe2000f8e10ff */
[----:B------:R-:W-:Y:S06]  /*8150*/  @!P0 BRA `(.L_x_14252) ;  /* 0x0000000000048947 */ /* 0x000fec0003800000 */
[----:B-1----:R2:W-:Y:S02]  /*8160*/  REDG.E.ADD.F32.FTZ.RN.STRONG.GPU desc[UR20][R6.64+-0xa00], R5 ;  /* 0xfff60005060079a6 */ /* 0x0025e4000c10f394 */
.L_x_14252:
[----:B------:R-:W-:Y:S05]  /*8170*/  BSYNC B0 ;  /* 0x0000000000007941 */ /* 0x000fea0003800000 */
.L_x_14251:
[----:B-12---:R1:W2:Y:S01]  /*8180*/  LDS R5, [R204+0xec0] ;  /* 0x000ec000cc057984 */ /* 0x0062a20000000800 */
[----:B------:R-:W-:Y:S01]  /*8190*/  BSSY B0, `(.L_x_14253) ;  /* 0x0000005000007945 */ /* 0x000fe20003800000 */
[----:B------:R-:W-:Y:S02]  /*81a0*/  LEA.HI.SX32 R200, R200, R101, 0x1b ;  /* 0x00000065c8c87211 */ /* 0x000fe400078fdaff */
[----:B------:R-:W-:Y:S01]  /*81b0*/  LEA R206, R206, UR56, 0x2 ;  /* 0x00000038cece7c11 */ /* 0x000fe2000f8e10ff */
[----:B------:R-:W-:Y:S06]  /*81c0*/  @!P1 BRA `(.L_x_14254) ;  /* 0x0000000000049947 */ /* 0x000fec0003800000 */
[----:B--2---:R3:W-:Y:S02]  /*81d0*/  REDG.E.ADD.F32.FTZ.RN.STRONG.GPU desc[UR20][R6.64+-0x980], R5 ;  /* 0xfff68005060079a6 */ /* 0x0047e4000c10f394 */
.L_x_14254:
[----:B------:R-:W-:Y:S05]  /*81e0*/  BSYNC B0 ;  /* 0x0000000000007941 */ /* 0x000fea0003800000 */
.L_x_14253:
[----:B--23--:R2:W3:Y:S01]  /*81f0*/  LDS R5, [R206+0xf40] ;  /* 0x000f4000ce057984 */ /* 0x00c4e20000000800 */
[----:B------:R-:W-:Y:S01]  /*8200*/  BSSY B0, `(.L_x_14255) ;  /* 0x0000006000007945 */ /* 0x000fe20003800000 */
[----:B0-----:R-:W-:Y:S02]  /*8210*/  IADD3 R202, R101, 0x220, RZ ;  /* 0x0000022065ca7810 */ /* 0x001fe40007ffe0ff */
[----:B------:R-:W-:Y:S02]  /*8220*/  LEA.HI.SX32 R130, R130, R101, 0x1b ;  /* 0x0000006582827211 */ /* 0x000fe400078fdaff */
[----:B------:R-:W-:Y:S01]  /*8230*/  LEA R200, R200, UR56, 0x2 ;  /* 0x00000038c8c87c11 */ /* 0x000fe2000f8e10ff */
[----:B------:R-:W-:Y:S06]  /*8240*/  @!P2 BRA `(.L_x_14256) ;  /* 0x000000000004a947 */ /* 0x000fec0003800000 */
[----:B---3--:R0:W-:Y:S02]  /*8250*/  REDG.E.ADD.F32.FTZ.RN.STRONG.GPU desc[UR20][R6.64+-0x900], R5 ;  /* 0xfff70005060079a6 */ /* 0x0081e4000c10f394 */
.L_x_14256:
[----:B------:R-:W-:Y:S05]  /*8260*/  BSYNC B0 ;  /* 0x0000000000007941 */ /* 0x000fea0003800000 */
.L_x_14255:
[----:B0--3--:R0:W3:Y:S01]  /*8270*/  LDS R5, [R200+0xfc0] ;  /* 0x000fc000c8057984 */ /* 0x0090e20000000800 */
[----:B------:R-:W-:Y:S01]  /*8280*/  BSSY B0, `(.L_x_14257) ;  /* 0x0000005000007945 */ /* 0x000fe20003800000 */
[----:B------:R-:W-:Y:S02]  /*8290*/  LEA.HI.SX32 R202, R202, R101, 0x1b ;  /* 0x00000065caca7211 */ /* 0x000fe400078fdaff */
[----:B------:R-:W-:Y:S01]  /*82a0*/  LEA R130, R130, UR56, 0x2 ;  /* 0x0000003882827c11 */ /* 0x000fe2000f8e10ff */
[----:B------:R-:W-:Y:S06]  /*82b0*/  @!P3 BRA `(.L_x_14258) ;  /* 0x000000000004b947 */ /* 0x000fec0003800000 */
[----:B---3--:R4:W-:Y:S02]  /*82c0*/  REDG.E.ADD.F32.FTZ.RN.STRONG.GPU desc[UR20][R6.64+-0x880], R5 ;  /* 0xfff78005060079a6 */ /* 0x0089e4000c10f394 */
.L_x_14258:
[----:B------:R-:W-:Y:S05]  /*82d0*/  BSYNC B0 ;  /* 0x0000000000007941 */ /* 0x000fea0003800000 */
.L_x_14257:
[----:B---34-:R3:W4:Y:S01]  /*82e0*/  LDS R5, [R130+0x1040] ;  /* 0x0010400082057984 */ /* 0x0187220000000800 */
[----:B------:R-:W-:Y:S01]  /*82f0*/  BSSY B0, `(.L_x_14259) ;  /* 0x0000004000007945 */ /* 0x000fe20003800000 */
[----:B------:R-:W-:-:S03]  /*8300*/  LEA R202, R202, UR56, 0x2 ;  /* 0x00000038caca7c11 */ /* 0x000fc6000f8e10ff */
[----:B------:R-:W-:Y:S05]  /*8310*/  @!P4 BRA `(.L_x_14260) ;  /* 0x000000000004c947 */ /* 0x000fea0003800000 */
[----:B----4-:R4:W-:Y:S02]  /*8320*/  REDG.E.ADD.F32.FTZ.RN.STRONG.GPU desc[UR20][R6.64+-0x800], R5 ;  /* 0xfff80005060079a6 */ /* 0x0109e4000c10f394 */
.L_x_14260:
[----:B------:R-:W-:Y:S05]  /*8330*/  BSYNC B0 ;  /* 0x0000000000007941 */ /* 0x000fea0003800000 */
.L_x_14259:
[----:B----4-:R4:W1:Y:S01]  /*8340*/  LDS R5, [R202+0x10c0] ;  /* 0x0010c000ca057984 */ /* 0x0108620000000800 */
[----:B------:R-:W-:Y:S01]  /*8350*/  BSSY B0, `(.L_x_14261) ;  /* 0x0000005000007945 */ /* 0x000fe20003800000 */
[C---:B---3--:R-:W-:Y:S02]  /*8360*/  IADD3 R130, R101.reuse, 0x240, RZ ;  /* 0x0000024065827810 */ /* 0x048fe40007ffe0ff */
[----:B0-----:R-:W-:Y:S01]  /*8370*/  IADD3 R200, R101, 0x260, RZ ;  /* 0x0000026065c87810 */ /* 0x001fe20007ffe0ff */
[----:B------:R-:W-:Y:S06]  /*8380*/  @!P5 BRA `(.L_x_14262) ;  /* 0x000000000004d947 */ /* 0x000fec0003800000 */
[----:B-1----:R0:W-:Y:S02]  /*8390*/  REDG.E.ADD.F32.FTZ.RN.STRONG.GPU desc[UR20][R6.64+-0x780], R5 ;  /* 0xfff88005060079a6 */ /* 0x0021e4000c10f394 */
.L_x_14262:
[----:B------:R-:W-:Y:S05]  /*83a0*/  BSYNC B0 ;  /* 0x0000000000007941 */ /* 0x000fea0003800000 */
.L_x_14261:
[-C--:B------:R-:W-:Y:S01]  /*83b0*/  LEA.HI.SX32 R130, R130, R101.reuse, 0x1b ;  /* 0x0000006582827211 */ /* 0x080fe200078fdaff */
[----:B------:R-:W-:Y:S01]  /*83c0*/  BSSY B0, `(.L_x_14263) ;  /* 0x0000011000007945 */ /* 0x000fe20003800000 */
[----:B------:R-:W-:Y:S02]  /*83d0*/  ISETP.GE.AND P6, PT, R168, 0x241, PT ;  /* 0x00000241a800780c */ /* 0x000fe40003fc6270 */
[----:B01----:R-:W-:Y:S02]  /*83e0*/  LEA R5, R130, UR56, 0x2 ;  /* 0x0000003882057c11 */ /* 0x003fe4000f8e10ff */
[C---:B----4-:R-:W-:Y:S02]  /*83f0*/  IADD3 R202, R101.reuse, 0x280, RZ ;  /* 0x0000028065ca7810 */ /* 0x050fe40007ffe0ff */
        /* <DEDUP_REMOVED lines=13> */
.L_x_14264:
[----:B------:R-:W-:Y:S05]  /*84d0*/  BSYNC B0 ;  /* 0x0000000000007941 */ /* 0x000fea0003800000 */
.L_x_14263:
[----:B01----:R0:W1:Y:S01]  /*84e0*/  LDS R5, [R200+0x11c0] ;  /* 0x0011c000c8057984 */ /* 0x0030620000000800 */
[----:B------:R-:W-:Y:S01]  /*84f0*/  BSSY B0, `(.L_x_14265) ;  /* 0x0000006000007945 */ /* 0x000fe20003800000 */
[----:B------:R-:W-:Y:S02]  /*8500*/  IADD3 R130, R101, 0x2c0, RZ ;  /* 0x000002c065827810 */ /* 0x000fe40007ffe0ff */
[----:B------:R-:W-:Y:S02]  /*8510*/  LEA.HI.SX32 R204, R204, R101, 0x1b ;  /* 0x00000065cccc7211 */ /* 0x000fe400078fdaff */
[----:B------:R-:W-:Y:S01]  /*8520*/  LEA R202, R202, UR56, 0x2 ;  /* 0x00000038caca7c11 */ /* 0x000fe2000f8e10ff */
[----:B------:R-:W-:Y:S06]  /*8530*/  @!P0 BRA `(.L_x_14266) ;  /* 0x0000000000048947 */ /* 0x000fec0003800000 */
[----:B-1----:R3:W-:Y:S02]  /*8540*/  REDG.E.ADD.F32.FTZ.RN.STRONG.GPU desc[UR20][R6.64+-0x680], R5 ;  /* 0xfff98005060079a6 */ /* 0x0027e4000c10f394 */
.L_x_14266:
[----:B------:R-:W-:Y:S05]  /*8550*/  BSYNC B0 ;  /* 0x0000000000007941 */ /* 0x000fea0003800000 */
.L_x_14265:
[----:B-1-3--:R1:W3:Y:S01]  /*8560*/  LDS R5, [R202+0x1240] ;  /* 0x00124000ca057984 */ /* 0x00a2e20000000800 */
[----:B------:R-:W-:Y:S01]  /*8570*/  BSSY B0, `(.L_x_14267) ;  /* 0x0000006000007945 */ /* 0x000fe20003800000 */
[----:B0-----:R-:W-:Y:S02]  /*8580*/  IADD3 R200, R101, 0x2e0, RZ ;  /* 0x000002e065c87810 */ /* 0x001fe40007ffe0ff */
[----:B------:R-:W-:Y:S02]  /*8590*/  LEA.HI.SX32 R130, R130, R101, 0x1b ;  /* 0x0000006582827211 */ /* 0x000fe400078fdaff */
[----:B------:R-:W-:Y:S01]  /*85a0*/  LEA R204, R204, UR56, 0x2 ;  /* 0x00000038cccc7c11 */ /* 0x000fe2000f8e10ff */
[----:B------:R-:W-:Y:S06]  /*85b0*/  @!P1 BRA `(.L_x_14268) ;  /* 0x0000000000049947 */ /* 0x000fec0003800000 */
[----:B---3--:R0:W-:Y:S02]  /*85c0*/  REDG.E.ADD.F32.FTZ.RN.STRONG.GPU desc[UR20][R6.64+-0x600], R5 ;  /* 0xfffa0005060079a6 */ /* 0x0081e4000c10f394 */
.L_x_14268:
[----:B------:R-:W-:Y:S05]  /*85d0*/  BSYNC B0 ;  /* 0x0000000000007941 */ /* 0x000fea0003800000 */
.L_x_14267:
[----:B0--3--:R0:W3:Y:S01]  /*85e0*/  LDS R5, [R204+0x12c0] ;  /* 0x0012c000cc057984 */ /* 0x0090e20000000800 */
[----:B------:R-:W-:Y:S01]  /*85f0*/  BSSY B0, `(.L_x_14269) ;  /* 0x0000006000007945 */ /* 0x000fe20003800000 */
[----:B-1----:R-:W-:Y:S02]  /*8600*/  IADD3 R202, R101, 0x300, RZ ;  /* 0x0000030065ca7810 */ /* 0x002fe40007ffe0ff */
[----:B------:R-:W-:Y:S02]  /*8610*/  LEA.HI.SX32 R200, R200, R101, 0x1b ;  /* 0x00000065c8c87211 */ /* 0x000fe400078fdaff */
[----:B------:R-:W-:Y:S01]  /*8620*/  LEA R130, R130, UR56, 0x2 ;  /* 0x0000003882827c11 */ /* 0x000fe2000f8e10ff */
[----:B------:R-:W-:Y:S06]  /*8630*/  @!P2 BRA `(.L_x_14270) ;  /* 0x000000000004a947 */ /* 0x000fec0003800000 */
[----:B---3--:R1:W-:Y:S02]  /*8640*/  REDG.E.ADD.F32.FTZ.RN.STRONG.GPU desc[UR20][R6.64+-0x580], R5 ;  /* 0xfffa8005060079a6 */ /* 0x0083e4000c10f394 */
.L_x_14270:
[----:B------:R-:W-:Y:S05]  /*8650*/  BSYNC B0 ;  /* 0x0000000000007941 */ /* 0x000fea0003800000 */
.L_x_14269:
[----:B-1-3--:R1:W3:Y:S01]  /*8660*/  LDS R5, [R130+0x1340] ;  /* 0x0013400082057984 */ /* 0x00a2e20000000800 */
[----:B------:R-:W-:Y:S01]  /*8670*/  BSSY B0, `(.L_x_14271) ;  /* 0x0000005000007945 */ /* 0x000fe20003800000 */
[----:B------:R-:W-:Y:S02]  /*8680*/  LEA.HI.SX32 R202, R202, R101, 0x1b ;  /* 0x00000065caca7211 */ /* 0x000fe400078fdaff */
[----:B------:R-:W-:Y:S01]  /*8690*/  LEA R200, R200, UR56, 0x2 ;  /* 0x00000038c8c87c11 */ /* 0x000fe2000f8e10ff */
[----:B------:R-:W-:Y:S06]  /*86a0*/  @!P3 BRA `(.L_x_14272) ;  /* 0x000000000004b947 */ /* 0x000fec0003800000 */
[----:B---3--:R4:W-:Y:S02]  /*86b0*/  REDG.E.ADD.F32.FTZ.RN.STRONG.GPU desc[UR20][R6.64+-0x500], R5 ;  /* 0xfffb0005060079a6 */ /* 0x0089e4000c10f394 */
.L_x_14272:
[----:B------:R-:W-:Y:S05]  /*86c0*/  BSYNC B0 ;  /* 0x0000000000007941 */ /* 0x000fea0003800000 */
.L_x_14271:
[----:B---34-:R3:W4:Y:S01]  /*86d0*/  LDS R5, [R200+0x13c0] ;  /* 0x0013c000c8057984 */ /* 0x0187220000000800 */
[----:B------:R-:W-:Y:S01]  /*86e0*/  BSSY B0, `(.L_x_14273) ;  /* 0x0000004000007945 */ /* 0x000fe20003800000 */
[----:B------:R-:W-:-:S03]  /*86f0*/  LEA R202, R202, UR56, 0x2 ;  /* 0x00000038caca7c11 */ /* 0x000fc6000f8e10ff */
[----:B------:R-:W-:Y:S05]  /*8700*/  @!P4 BRA `(.L_x_14274) ;  /* 0x000000000004c947 */ /* 0x000fea0003800000 */
[----:B----4-:R4:W-:Y:S02]  /*8710*/  REDG.E.ADD.F32.FTZ.RN.STRONG.GPU desc[UR20][R6.64+-0x480], R5 ;  /* 0xfffb8005060079a6 */ /* 0x0109e4000c10f394 */
.L_x_14274:
[----:B------:R-:W-:Y:S05]  /*8720*/  BSYNC B0 ;  /* 0x0000000000007941 */ /* 0x000fea0003800000 */
.L_x_14273:
[----:B----4-:R4:W0:Y:S01]  /*8730*/  LDS R5, [R202+0x1440] ;  /* 0x00144000ca057984 */ /* 0x0108220000000800 */
[----:B------:R-:W-:Y:S01]  /*8740*/  BSSY B0, `(.L_x_14275) ;  /* 0x0000005000007945 */ /* 0x000fe20003800000 */
[C---:B-1----:R-:W-:Y:S02]  /*8750*/  IADD3 R130, R101.reuse, 0x320, RZ ;  /* 0x0000032065827810 */ /* 0x042fe40007ffe0ff */
[----:B---3--:R-:W-:Y:S01]  /*8760*/  IADD3 R200, R101, 0x340, RZ ;  /* 0x0000034065c87810 */ /* 0x008fe20007ffe0ff */
[----:B------:R-:W-:Y:S06]  /*8770*/  @!P5 BRA `(.L_x_14276) ;  /* 0x000000000004d947 */ /* 0x000fec0003800000 */
[----:B0-----:R1:W-:Y:S02]  /*8780*/  REDG.E.ADD.F32.FTZ.RN.STRONG.GPU desc[UR20][R6.64+-0x400], R5 ;  /* 0xfffc0005060079a6 */ /* 0x0013e4000c10f394 */
.L_x_14276:
[----:B------:R-:W-:Y:S05]  /*8790*/  BSYNC B0 ;  /* 0x0000000000007941 */ /* 0x000fea0003800000 */
.L_x_14275:
        /* <DEDUP_REMOVED lines=18> */
.L_x_14278:
[----:B------:R-:W-:Y:S05]  /*88c0*/  BSYNC B0 ;  /* 0x0000000000007941 */ /* 0x000fea0003800000 */
.L_x_14277:
[----:B01----:R0:W1:Y:S01]  /*88d0*/  LDS R5, [R200+0x1540] ;  /* 0x00154000c8057984 */ /* 0x0030620000000800 */
[----:B------:R-:W-:Y:S01]  /*88e0*/  BSSY B0, `(.L_x_14279) ;  /* 0x0000006000007945 */ /* 0x000fe20003800000 */
[----:B------:R-:W-:Y:S02]  /*88f0*/  IADD3 R130, R101, 0x3a0, RZ ;  /* 0x000003a065827810 */ /* 0x000fe40007ffe0ff */
[----:B------:R-:W-:Y:S02]  /*8900*/  LEA.HI.SX32 R204, R204, R101, 0x1b ;  /* 0x00000065cccc7211 */ /* 0x000fe400078fdaff */
[----:B------:R-:W-:Y:S01]  /*8910*/  LEA R202, R202, UR56, 0x2 ;  /* 0x00000038caca7c11 */ /* 0x000fe2000f8e10ff */
[----:B------:R-:W-:Y:S06]  /*8920*/  @!P0 BRA `(.L_x_14280) ;  /* 0x0000000000048947 */ /* 0x000fec0003800000 */
[----:B-1----:R3:W-:Y:S02]  /*8930*/  REDG.E.ADD.F32.FTZ.RN.STRONG.GPU desc[UR20][R6.64+-0x300], R5 ;  /* 0xfffd0005060079a6 */ /* 0x0027e4000c10f394 */
.L_x_14280:
[----:B------:R-:W-:Y:S05]  /*8940*/  BSYNC B0 ;  /* 0x0000000000007941 */ /* 0x000fea0003800000 */
.L_x_14279:
[----:B-1-3--:R1:W3:Y:S01]  /*8950*/  LDS R5, [R202+0x15c0] ;  /* 0x0015c000ca057984 */ /* 0x00a2e20000000800 */
[----:B------:R-:W-:Y:S01]  /*8960*/  BSSY B0, `(.L_x_14281) ;  /* 0x0000006000007945 */ /* 0x000fe20003800000 */
[----:B------:R-:W-:Y:S02]  /*8970*/  IADD3 R168, R101, 0x3c0, RZ ;  /* 0x000003c065a87810 */ /* 0x000fe40007ffe0ff */
[----:B------:R-:W-:Y:S02]  /*8980*/  LEA.HI.SX32 R130, R130, R101, 0x1b ;  /* 0x0000006582827211 */ /* 0x000fe400078fdaff */
[----:B------:R-:W-:Y:S01]  /*8990*/  LEA R204, R204, UR56, 0x2 ;  /* 0x00000038cccc7c11 */ /* 0x000fe2000f8e10ff */
[----:B------:R-:W-:Y:S06]  /*89a0*/  @!P1 BRA `(.L_x_14282) ;  /* 0x0000000000049947 */ /* 0x000fec0003800000 */
[----:B---3--:R4:W-:Y:S02]  /*89b0*/  REDG.E.ADD.F32.FTZ.RN.STRONG.GPU desc[UR20][R6.64+-0x280], R5 ;  /* 0xfffd8005060079a6 */ /* 0x0089e4000c10f394 */
.L_x_14282:
[----:B------:R-:W-:Y:S05]  /*89c0*/  BSYNC B0 ;  /* 0x0000000000007941 */ /* 0x000fea0003800000 */
.L_x_14281:
[----:B---34-:R3:W4:Y:S01]  /*89d0*/  LDS R5, [R204+0x1640] ;  /* 0x00164000cc057984 */ /* 0x0187220000000800 */
[----:B------:R-:W-:Y:S01]  /*89e0*/  BSSY B0, `(.L_x_14283) ;  /* 0x0000006000007945 */ /* 0x000fe20003800000 */
[----:B0-----:R-:W-:Y:S02]  /*89f0*/  IADD3 R200, R101, 0x3e0, RZ ;  /* 0x000003e065c87810 */ /* 0x001fe40007ffe0ff */
[----:B------:R-:W-:Y:S02]  /*8a00*/  LEA.HI.SX32 R168, R168, R101, 0x1b ;  /* 0x00000065a8a87211 */ /* 0x000fe400078fdaff */
[----:B------:R-:W-:Y:S01]  /*8a10*/  LEA R130, R130, UR56, 0x2 ;  /* 0x0000003882827c11 */ /* 0x000fe2000f8e10ff */
[----:B------:R-:W-:Y:S06]  /*8a20*/  @!P2 BRA `(.L_x_14284) ;  /* 0x000000000004a947 */ /* 0x000fec0003800000 */
[----:B----4-:R0:W-:Y:S02]  /*8a30*/  REDG.E.ADD.F32.FTZ.RN.STRONG.GPU desc[UR20][R6.64+-0x200], R5 ;  /* 0xfffe0005060079a6 */ /* 0x0101e4000c10f394 */
.L_x_14284:
[----:B------:R-:W-:Y:S05]  /*8a40*/  BSYNC B0 ;  /* 0x0000000000007941 */ /* 0x000fea0003800000 */
.L_x_14283:
[----:B0---4-:R0:W4:Y:S01]  /*8a50*/  LDS R5, [R130+0x16c0] ;  /* 0x0016c00082057984 */ /* 0x0111220000000800 */
[----:B------:R-:W-:Y:S01]  /*8a60*/  BSSY B0, `(.L_x_14285) ;  /* 0x0000006000007945 */ /* 0x000fe20003800000 */
[----:B------:R-:W-:Y:S01]  /*8a70*/  LEA.HI.SX32 R200, R200, R101, 0x1b ;  /* 0x00000065c8c87211 */ /* 0x000fe200078fdaff */
[----:B------:R-:W-:Y:S01]  /*8a80*/  FMUL.FTZ R4, R131, R4 ;  /* 0x0000000483047220 */ /* 0x000fe20000410000 */
[----:B------:R-:W-:Y:S01]  /*8a90*/  LEA R168, R168, UR56, 0x2 ;  /* 0x00000038a8a87c11 */ /* 0x000fe2000f8e10ff */
[----:B------:R-:W-:Y:S06]  /*8aa0*/  @!P3 BRA `(.L_x_14286) ;  /* 0x000000000004b947 */ /* 0x000fec0003800000 */
[----:B----4-:R4:W-:Y:S02]  /*8ab0*/  REDG.E.ADD.F32.FTZ.RN.STRONG.GPU desc[UR20][R6.64+-0x180], R5 ;  /* 0xfffe8005060079a6 */ /* 0x0109e4000c10f394 */
.L_x_14286:
[----:B------:R-:W-:Y:S05]  /*8ac0*/  BSYNC B0 ;  /* 0x0000000000007941 */ /* 0x000fea0003800000 */
.L_x_14285:
[----:B----4-:R4:W0:Y:S01]  /*8ad0*/  LDS R5, [R168+0x1740] ;  /* 0x00174000a8057984 */ /* 0x0108220000000800 */
[----:B------:R-:W-:Y:S01]  /*8ae0*/  BSSY B0, `(.L_x_14287) ;  /* 0x0000005000007945 */ /* 0x000fe20003800000 */
[----:B------:R-:W-:Y:S01]  /*8af0*/  LEA R200, R200, UR56, 0x2 ;  /* 0x00000038c8c87c11 */ /* 0x000fe2000f8e10ff */
[----:B------:R-:W-:Y:S02]  /*8b00*/  FFMA.FTZ R197, R139, R198, R4 ;  /* 0x000000c68bc57223 */ /* 0x000fe40000010004 */
[----:B------:R-:W-:Y:S05]  /*8b10*/  @!P4 BRA `(.L_x_14288) ;  /* 0x000000000004c947 */ /* 0x000fea0003800000 */
[----:B0-----:R0:W-:Y:S02]  /*8b20*/  REDG.E.ADD.F32.FTZ.RN.STRONG.GPU desc[UR20][R6.64+-0x100], R5 ;  /* 0xffff0005060079a6 */ /* 0x0011e4000c10f394 */
.L_x_14288:
[----:B------:R-:W-:Y:S05]  /*8b30*/  BSYNC B0 ;  /* 0x0000000000007941 */ /* 0x000fea0003800000 */
.L_x_14287:
[----:B0-----:R0:W0:Y:S01]  /*8b40*/  LDS R5, [R200+0x17c0] ;  /* 0x0017c000c8057984 */ /* 0x0010220000000800 */
[----:B------:R-:W-:Y:S01]  /*8b50*/  BSSY B0, `(.L_x_14289) ;  /* 0x0000004000007945 */ /* 0x000fe20003800000 */
[----:B------:R-:W-:-:S03]  /*8b60*/  FADD.FTZ R4, R136, R197 ;  /* 0x000000c588047221 */ /* 0x000fc60000010000 */
[----:B------:R-:W-:Y:S05]  /*8b70*/  @!P5 BRA `(.L_x_14290) ;  /* 0x000000000004d947 */ /* 0x000fea0003800000 */
[----:B0-----:R0:W-:Y:S02]  /*8b80*/  REDG.E.ADD.F32.FTZ.RN.STRONG.GPU desc[UR20][R6.64+-0x80], R5 ;  /* 0xffff8005060079a6 */ /* 0x0011e4000c10f394 */
.L_x_14290:
[----:B------:R-:W-:Y:S05]  /*8b90*/  BSYNC B0 ;  /* 0x0000000000007941 */ /* 0x000fea0003800000 */
.L_x_14289:
[----:B------:R-:W5:Y:S01]  /*8ba0*/  SHFL.DOWN PT, R130, R195, 0x1, 0x1f ;  /* 0x08201f00c3827f89 */ /* 0x000f6200000e0000 */
[----:B------:R-:W-:Y:S01]  /*8bb0*/  ISETP.GT.AND P0, PT, R186, 0x1e, PT ;  /* 0x0000001eba00780c */ /* 0x000fe20003f04270 */
[----:B------:R-:W-:Y:S01]  /*8bc0*/  FMUL.FTZ R167, R167, R162 ;  /* 0x000000a2a7a77220 */ /* 0x000fe20000410000 */
[----:B0-----:R-:W-:Y:S01]  /*8bd0*/  MOV R5, R195 ;  /* 0x000000c300057202 */ /* 0x001fe20000000f00 */
[----:B------:R-:W0:Y:S01]  /*8be0*/  SHFL.DOWN PT, R199, R137, 0x1, 0x1f ;  /* 0x08201f0089c77f89 */ /* 0x000e2200000e0000 */
[----:B------:R-:W-:Y:S01]  /*8bf0*/  MOV R6, R137 ;  /* 0x0000008900067202 */ /* 0x000fe20000000f00 */
[----:B------:R-:W-:Y:S01]  /*8c00*/  FMUL.FTZ R33, R33, R164 ;  /* 0x000000a421217220 */ /* 0x000fe20000410000 */
[----:B------:R-:W-:Y:S01]  /*8c10*/  MOV R7, R133 ;  /* 0x0000008500077202 */ /* 0x000fe20000000f00 */
[----:B------:R-:W1:Y:S01]  /*8c20*/  SHFL.DOWN PT, R136, R133, 0x1, 0x1f ;  /* 0x08201f0085887f89 */ /* 0x000e6200000e0000 */
[----:B------:R-:W-:Y:S01]  /*8c30*/  FFMA.FTZ R163, R194, R163, R167 ;  /* 0x000000a3c2a37223 */ /* 0x000fe200000100a7 */
[----:B------:R-:W-:Y:S01]  /*8c40*/  FFMA.FTZ R166, R166, R171, R33 ;  /* 0x000000aba6a67223 */ /* 0x000fe20000010021 */
[----:B------:R-:W-:Y:S01]  /*8c50*/  FMUL.FTZ R173, R2, R173 ;  /* 0x000000ad02ad7220 */ /* 0x000fe20000410000 */
[----:B------:R-:W2:Y:S01]  /*8c60*/  SHFL.DOWN PT, R197, R4, 0x1, 0x1f ;  /* 0x08201f0004c57f89 */ /* 0x000ea200000e0000 */
[----:B------:R-:W-:Y:S01]  /*8c70*/  FFMA.FTZ R163, R108, R147, R163 ;  /* 0x000000936ca37223 */ /* 0x000fe200000100a3 */
[----:B------:R-:W-:Y:S01]  /*8c80*/  FMUL.FTZ R150, R3, R150 ;  /* 0x0000009603967220 */ /* 0x000fe20000410000 */
[----:B------:R-:W-:Y:S01]  /*8c90*/  FMUL.FTZ R211, R211, R156 ;  /* 0x0000009cd3d37220 */ /* 0x000fe20000410000 */
[----:B------:R-:W-:Y:S01]  /*8ca0*/  FMUL.FTZ R27, R27, R174 ;  /* 0x000000ae1b1b7220 */ /* 0x000fe20000410000 */
[----:B------:R-:W-:Y:S01]  /*8cb0*/  ISETP.NE.AND P1, PT, R186, RZ, PT ;  /* 0x000000ffba00720c */ /* 0x000fe20003f25270 */
[----:B------:R-:W-:Y:S01]  /*8cc0*/  FMUL.FTZ R141, R141, R152 ;  /* 0x000000988d8d7220 */ /* 0x000fe20000410000 */
[----:B------:R-:W-:Y:S01]  /*8cd0*/  FFMA.FTZ R18, R18, R161, R211 ;  /* 0x000000a112127223 */ /* 0x000fe200000100d3 */
[----:B------:R-:W-:Y:S01]  /*8ce0*/  FFMA.FTZ R134, R134, R185, R27 ;  /* 0x000000b986867223 */ /* 0x000fe2000001001b */
[----:B------:R-:W-:Y:S01]  /*8cf0*/  ISETP.NE.AND P2, PT, R101, RZ, PT ;  /* 0x000000ff6500720c */ /* 0x000fe20003f45270 */
[----:B------:R-:W-:Y:S01]  /*8d00*/  FMUL.FTZ R32, R32, R145 ;  /* 0x0000009120207220 */ /* 0x000fe20000410000 */
[----:B------:R-:W-:Y:S01]  /*8d10*/  FFMA.FTZ R18, R109, R209, R18 ;  /* 0x000000d16d127223 */ /* 0x000fe20000010012 */
[----:B-----5:R-:W-:Y:S01]  /*8d20*/  @!P0 FADD.FTZ R5, R5, R130 ;  /* 0x0000008205058221 */ /* 0x020fe20000010000 */
[----:B------:R-:W-:Y:S01]  /*8d30*/  FMUL.FTZ R144, R131, R144 ;  /* 0x0000009083907220 */ /* 0x000fe20000410000 */
[----:B------:R-:W-:Y:S01]  /*8d40*/  FMUL.FTZ R26, R26, R157 ;  /* 0x0000009d1a1a7220 */ /* 0x000fe20000410000 */
[----:B------:R-:W-:Y:S01]  /*8d50*/  FADD.FTZ R47, R18, R47 ;  /* 0x0000002f122f7221 */ /* 0x000fe20000010000 */
        /* <DEDUP_REMOVED lines=117> */
.L_x_14292:
[----:B------:R-:W-:Y:S05]  /*94b0*/  BSYNC B0 ;  /* 0x0000000000007941 */ /* 0x000fea0003800000 */
.L_x_14291:
[----:B------:R-:W-:Y:S02]  /*94c0*/  UIADD3 UR6, UR6, 0x1, URZ ;  /* 0x0000000106067890 */ /* 0x000fe4000fffe03f */
[----:B------:R-:W-:Y:S02]  /*94d0*/  UIADD3 UR5, UP1, UR5, 0x1, URZ ;  /* 0x0000000105057890 */ /* 0x000fe4000ff3e03f */
[----:B------:R-:W-:Y:S02]  /*94e0*/  UISETP.GE.AND UP0, UPT, UR6, UR11, UPT ;  /* 0x0000000b0600728c */ /* 0x000fe4000bf06270 */
[----:B------:R-:W-:-:S04]  /*94f0*/  UIADD3.X UR4, URZ, UR4, URZ, UP1, !UPT ;  /* 0x000000043f047290 */ /* 0x000fc80008ffe43f */
[----:B------:R-:W-:-:S13]  /*9500*/  PLOP3.LUT P0, PT, PT, PT, UP0, 0x80, 0x0 ;  /* 0x000000000000781c */ /* 0x000fda0003f0f008 */
[----:B------:R-:W-:Y:S05]  /*9510*/  @!P0 BRA `(.L_x_14293) ;  /* 0xffffff7c00d88947 */ /* 0x000fea000383ffff */
.L_x_14214:
[----:B------:R-:W-:Y:S01]  /*9520*/  BAR.SYNC.DEFER_BLOCKING 0x0 ;  /* 0x0000000000007b1d */ /* 0x000fe20000010000 */
[----:B01----:R-:W-:Y:S01]  /*9530*/  F2FP.F16.F32.PACK_AB R7, R58, R59 ;  /* 0x0000003b3a07723e */ /* 0x003fe200000000ff */
[----:B------:R-:W-:Y:S01]  /*9540*/  UIADD3 UR6, UR49, -0x1, URZ ;  /* 0xffffffff31067890 */ /* 0x000fe2000fffe03f */
[----:B------:R-:W-:Y:S01]  /*9550*/  F2FP.F16.F32.PACK_AB R6, R60, R61 ;  /* 0x0000003d3c06723e */ /* 0x000fe200000000ff */
[----:B------:R-:W-:Y:S01]  /*9560*/  FADD.FTZ R0, R103, R34 ;  /* 0x0000002267007221 */ /* 0x000fe20000010000 */
[----:B------:R-:W-:Y:S01]  /*9570*/  F2FP.F16.F32.PACK_AB R5, R62, R63 ;  /* 0x0000003f3e05723e */ /* 0x000fe200000000ff */
[----:B------:R-:W-:Y:S01]  /*9580*/  USHF.L.U32 UR4, UR6, 0x9, URZ ;  /* 0x0000000906047899 */ /* 0x000fe2000800063f */
        /* <DEDUP_REMOVED lines=8> */
[----:B------:R-:W-:Y:S01]  /*9610*/  LEA R24, R186, UR56, 0x5 ;  /* 0x00000038ba187c11 */ /* 0x000fe2000f8e28ff */
[----:B------:R-:W-:Y:S01]  /*9620*/  UIMAD.WIDE.U32 UR10, UR52, UR28, UR4 ;  /* 0x0000001c340a72a5 */ /* 0x000fe2000f8e0004 */
[----:B------:R-:W-:Y:S01]  /*9630*/  F2FP.F16.F32.PACK_AB R8, R56, R57 ;  /* 0x000000393808723e */ /* 0x000fe200000000ff */
[----:B------:R-:W-:Y:S01]  /*9640*/  UIADD3 UR14, UP1, UR14, -0x800, URZ ;  /* 0xfffff8000e0e7890 */ /* 0x000fe2000ff3e03f */
[----:B------:R-:W-:Y:S01]  /*9650*/  ULDC.64 UR28, c[0x0][0x390] ;  /* 0x0000e400001c7ab9 */ /* 0x000fe20000000a00 */
[----:B------:R-:W-:-:S02]  /*9660*/  UIADD3 UR11, UR11, UR12, URZ ;  /* 0x0000000c0b0b7290 */ /* 0x000fc4000fffe03f */
[----:B------:R-:W-:Y:S01]  /*9670*/  UIMAD UR12, UR53, UR28, URZ ;  /* 0x0000001c350c72a4 */ /* 0x000fe2000f8e023f */
[----:B------:R0:W-:Y:S01]  /*9680*/  STS.128 [R24], R4 ;  /* 0x0000000418007388 */ /* 0x0001e20000000c00 */
[----:B------:R-:W-:Y:S02]  /*9690*/  UIMAD.WIDE.U32 UR10, UR54, UR28, UR10 ;  /* 0x0000001c360a72a5 */ /* 0x000fe4000f8e000a */
[----:B------:R-:W-:Y:S01]  /*96a0*/  UIMAD UR12, UR54, UR29, UR12 ;  /* 0x0000001d360c72a4 */ /* 0x000fe2000f8e020c */
[----:B------:R1:W-:Y:S01]  /*96b0*/  STS.128 [R24+0x10], R8 ;  /* 0x0000100818007388 */ /* 0x0003e20000000c00 */
[----:B------:R-:W-:-:S03]  /*96c0*/  NOP ;  /* 0x0000000000007918 */ /* 0x000fc60000000000 */
[----:B------:R-:W2:Y:S01]  /*96d0*/  LDS.128 R12, [R98] ;  /* 0x00000000620c7984 */ /* 0x000ea20000000c00 */
[----:B------:R-:W-:Y:S01]  /*96e0*/  ULDC.64 UR28, c[0x0][0x3e0] ;  /* 0x0000f800001c7ab9 */ /* 0x000fe20000000a00 */
[----:B------:R-:W-:Y:S02]  /*96f0*/  UIADD3 UR12, UR11, UR12, URZ ;  /* 0x0000000c0b0c7290 */ /* 0x000fe4000fffe03f */
[----:B------:R-:W5:Y:S01]  /*9700*/  LDS.128 R16, [R98+0x200] ;  /* 0x0002000062107984 */ /* 0x000f620000000c00 */
[----:B------:R-:W-:Y:S01]  /*9710*/  ULEA UR11, UP0, UR10, UR28, 0x1 ;  /* 0x0000001c0a0b7291 */ /* 0x000fe2000f80083f */
[----:B0-----:R-:W-:Y:S01]  /*9720*/  FADD.FTZ R5, R0, R35 ;  /* 0x0000002300057221 */ /* 0x001fe20000010000 */
[----:B------:R-:W-:Y:S01]  /*9730*/  F2FP.F16.F32.PACK_AB R4, R35, R34 ;  /* 0x000000222304723e */ /* 0x000fe200000000ff */
[----:B------:R-:W-:Y:S01]  /*9740*/  UIADD3 UR16, UP2, UR16, -0x400, URZ ;  /* 0xfffffc0010107890 */ /* 0x000fe2000ff5e03f */
[----:B------:R-:W-:Y:S01]  /*9750*/  F2FP.F16.F32.PACK_AB R7, R41, R40 ;  /* 0x000000282907723e */ /* 0x000fe200000000ff */
[----:B------:R-:W-:Y:S01]  /*9760*/  ULEA.HI.X UR10, UR10, UR29, UR12, 0x1, UP0 ;  /* 0x0000001d0a0a7291 */ /* 0x000fe200080f0c0c */
[----:B------:R-:W-:Y:S01]  /*9770*/  MOV R2, UR11 ;  /* 0x0000000b00027c02 */ /* 0x000fe20008000f00 */
[----:B------:R-:W-:Y:S01]  /*9780*/  FADD.FTZ R0, R5, R36 ;  /* 0x0000002405007221 */ /* 0x000fe20000010000 */
[----:B------:R-:W-:Y:S01]  /*9790*/  F2FP.F16.F32.PACK_AB R5, R37, R36 ;  /* 0x000000242505723e */ /* 0x000fe200000000ff */
[----:B------:R-:W-:Y:S01]  /*97a0*/  ULDC.64 UR28, c[0x0][0x3a8] ;  /* 0x0000ea00001c7ab9 */ /* 0x000fe20000000a00 */
[----:B------:R-:W-:Y:S01]  /*97b0*/  F2FP.F16.F32.PACK_AB R6, R39, R38 ;  /* 0x000000262706723e */ /* 0x000fe200000000ff */
[----:B------:R-:W-:Y:S01]  /*97c0*/  UIMAD.WIDE.U32 UR4, UR52, UR28, UR4 ;  /* 0x0000001c340472a5 */ /* 0x000fe2000f8e0004 */
[----:B------:R-:W-:Y:S01]  /*97d0*/  MOV R3, UR10 ;  /* 0x0000000a00037c02 */ /* 0x000fe20008000f00 */
[----:B------:R-:W-:Y:S01]  /*97e0*/  UIMAD UR10, UR51, UR28, URZ ;  /* 0x0000001c330a72a4 */ /* 0x000fe2000f8e023f */
[----:B-1----:R-:W-:Y:S01]  /*97f0*/  F2FP.F16.F32.PACK_AB R11, R49, R48 ;  /* 0x00000030310b723e */ /* 0x002fe200000000ff */
[----:B------:R-:W-:Y:S01]  /*9800*/  FADD.FTZ R37, R0, R37 ;  /* 0x0000002500257221 */ /* 0x000fe20000010000 */
[----:B------:R-:W-:Y:S01]  /*9810*/  F2FP.F16.F32.PACK_AB R10, R47, R46 ;  /* 0x0000002e2f0a723e */ /* 0x000fe200000000ff */
[----:B------:R-:W-:Y:S01]  /*9820*/  IMAD.WIDE R2, R99, 0x10, R2 ;  /* 0x0000001063027825 */ /* 0x000fe200078e0202 */
[----:B------:R-:W-:Y:S01]  /*9830*/  F2FP.F16.F32.PACK_AB R9, R45, R44 ;  /* 0x0000002c2d09723e */ /* 0x000fe200000000ff */
[----:B------:R-:W-:Y:S01]  /*9840*/  UIMAD UR10, UR52, UR29, UR10 ;  /* 0x0000001d340a72a4 */ /* 0x000fe2000f8e020a */
[----:B------:R-:W-:Y:S01]  /*9850*/  F2FP.F16.F32.PACK_AB R8, R43, R42 ;  /* 0x0000002a2b08723e */ /* 0x000fe200000000ff */
[----:B------:R-:W-:Y:S01]  /*9860*/  FADD.FTZ R38, R37, R38 ;  /* 0x0000002625267221 */ /* 0x000fe20000010000 */
[----:B------:R-:W-:Y:S01]  /*9870*/  ULDC.64 UR28, c[0x0][0x3b0] ;  /* 0x0000ec00001c7ab9 */ /* 0x000fe20000000a00 */
[----:B------:R-:W-:-:S02]  /*9880*/  UIADD3 UR5, UR5, UR10, URZ ;  /* 0x0000000a05057290 */ /* 0x000fc4000fffe03f */
[----:B------:R-:W-:Y:S01]  /*9890*/  UIMAD UR10, UR53, UR28, URZ ;  /* 0x0000001c350a72a4 */ /* 0x000fe2000f8e023f */
[----:B------:R-:W-:Y:S01]  /*98a0*/  FADD.FTZ R39, R38, R39 ;  /* 0x0000002726277221 */ /* 0x000fe20000010000 */
[----:B------:R-:W-:Y:S02]  /*98b0*/  UIMAD.WIDE.U32 UR4, UR54, UR28, UR4 ;  /* 0x0000001c360472a5 */ /* 0x000fe4000f8e0004 */
[----:B------:R-:W-:Y:S01]  /*98c0*/  UIMAD UR10, UR54, UR29, UR10 ;  /* 0x0000001d360a72a4 */ /* 0x000fe2000f8e020a */
[----:B------:R-:W-:Y:S01]  /*98d0*/  FADD.FTZ R40, R39, R40 ;  /* 0x0000002827287221 */ /* 0x000fe20000010000 */
[----:B------:R-:W-:Y:S01]  /*98e0*/  UIADD3 UR18, UP3, UR18, -0x400, URZ ;  /* 0xfffffc0012127890 */ /* 0x000fe2000ff7e03f */
[----:B------:R-:W-:Y:S01]  /*98f0*/  ULDC.64 UR28, c[0x0][0x3f0] ;  /* 0x0000fc00001c7ab9 */ /* 0x000fe20000000a00 */
[----:B------:R-:W-:Y:S01]  /*9900*/  UIADD3 UR10, UR5, UR10, URZ ;  /* 0x0000000a050a7290 */ /* 0x000fe2000fffe03f */
[----:B--2---:R-:W-:Y:S01]  /*9910*/  STG.E.128 desc[UR20][R2.64], R12 ;  /* 0x0000000c02007986 */ /* 0x004fe2000c101d14 */
        /* <DEDUP_REMOVED lines=17> */
[----:B------:R-:W-:Y:S01]  /*9a30*/  UMOV UR49, UR6 ;  /* 0x0000000600317c82 */ /* 0x000fe20008000000 */
        /* <DEDUP_REMOVED lines=15> */
.L_x_14212:
        /* <DEDUP_REMOVED lines=28> */
.L_x_14296:
[----:B------:R-:W-:Y:S05]  /*9cf0*/  BSYNC B0 ;  /* 0x0000000000007941 */ /* 0x000fea0003800000 */
.L_x_14295:
        /* <DEDUP_REMOVED lines=8> */
[----:B------:R-:W5:Y:S01]  /*9d80*/  S2R R11, SR_TID.X ;  /* 0x00000000000b7919 */ /* 0x000f620000002100 */
[----:B--2---:R-:W-:-:S05]  /*9d90*/  @P0 FADD R0, R0, R103 ;  /* 0x0000006700000221 */ /* 0x004fca0000000000 */
[----:B-1----:R-:W1:Y:S01]  /*9da0*/  SHFL.DOWN P0, R3, R0, 0x2, 0x1f ;  /* 0x08401f0000037f89 */ /* 0x002e620000000000 */
[----:B0-----:R-:W-:-:S13]  /*9db0*/  ISETP.NE.AND P1, PT, R4, RZ, PT ;  /* 0x000000ff0400720c */ /* 0x001fda0003f25270 */
[----:B------:R-:W0:Y:S01]  /*9dc0*/  @!P1 S2R R7, SR_CgaCtaId ;  /* 0x0000000000079919 */ /* 0x000e220000008800 */
[----:B-1----:R-:W-:Y:S01]  /*9dd0*/  @P0 FADD R3, R0, R3 ;  /* 0x0000000300030221 */ /* 0x002fe20000000000 */
        /* <DEDUP_REMOVED lines=8> */
[----:B-----5:R-:W-:-:S04]  /*9e60*/  ISETP.NE.AND P0, PT, R11, RZ, PT ;  /* 0x000000ff0b00720c */ /* 0x020fc80003f05270 */
        /* <DEDUP_REMOVED lines=8> */
.L_x_14298:
[----:B------:R-:W2:Y:S02]  /*9ef0*/  S2R R11, SR_TID.X ;  /* 0x00000000000b7919 */ /* 0x000ea40000002100 */
.L_x_14299:
[----:B------:R-:W-:Y:S05]  /*9f00*/  BSYNC B0 ;  /* 0x0000000000007941 */ /* 0x000fea0003800000 */
.L_x_14297:
        /* <DEDUP_REMOVED lines=22> */
.L_x_14301:
        /* <DEDUP_REMOVED lines=32> */
.L_x_14300:
[----:B------:R-:W-:Y:S05]  /*a270*/  EXIT ;  /* 0x000000000000794d */ /* 0x000fea0003800000 */
.L_x_14302:
        /* <DEDUP_REMOVED lines=16> */
.L_x_18984:


//--------------------- .text._Z25selective_scan_bwd_kernelI32Selective_Scan_bwd_kernel_traitsILi32ELi16ELb1ELb0ELb1ELb0ELb1EN3c104HalfENS1_7complexIfEEEEv12SSMParamsBwd --------------------------
	.section	.text._Z25selective_scan_bwd_kernelI32Selective_Scan_bwd_kernel_traitsILi32ELi16ELb1ELb0ELb1ELb0ELb1EN3c104HalfENS1_7complexIfEEEEv12SSMParamsBwd,"ax",@progbits
	.align	128
        .global         _Z25selective_scan_bwd_kernelI32Selective_Scan_bwd_kernel_traitsILi32ELi16ELb1ELb0ELb1ELb0ELb1EN3c104HalfENS1_7complexIfEEEEv12SSMParamsBwd
        .type           _Z25selective_scan_bwd_kernelI32Selective_Scan_bwd_kernel_traitsILi32ELi16ELb1ELb0ELb1ELb0ELb1EN3c104HalfENS1_7complexIfEEEEv12SSMParamsBwd,@function
        .size           _Z25selective_scan_bwd_kernelI32Selective_Scan_bwd_kernel_traitsILi32ELi16ELb1ELb0ELb1ELb0ELb1EN3c104HalfENS1_7complexIfEEEEv12SSMParamsBwd,(.L_x_18985 - _Z25selective_scan_bwd_kernelI32Selective_Scan_bwd_kernel_traitsILi32ELi16ELb1ELb0ELb1ELb0ELb1EN3c104HalfENS1_7complexIfEEEEv12SSMParamsBwd)
        .other          _Z25selective_scan_bwd_kernelI32Selective_Scan_bwd_kernel_traitsILi32ELi16ELb1ELb0ELb1ELb0ELb1EN3c104HalfENS1_7complexIfEEEEv12SSMParamsBwd,@"STO_CUDA_ENTRY STV_DEFAULT"
_Z25selective_scan_bwd_kernelI32Selective_Scan_bwd_kernel_traitsILi32ELi16ELb1ELb0ELb1ELb0ELb1EN3c104HalfENS1_7complexIfEEEEv12SSMParamsBwd:
.text._Z25selective_scan_bwd_kernelI32Selective_Scan_bwd_kernel_traitsILi32ELi16ELb1ELb0ELb1ELb0ELb1EN3c104HalfENS1_7complexIfEEEEv12SSMParamsBwd:
        /* <DEDUP_REMOVED lines=37> */
[----:B------:R-:W-:Y:S01]  /*0250*/  ULDC.64 UR4, c[0x0][0x280] ;  /* 0x0000a00000047ab9 */ /* 0x000fe20000000a00 */
[----:B------:R-:W-:Y:S01]  /*0260*/  UISETP.NE.U32.AND UP1, UPT, UR22, URZ, UPT ;  /* 0x0000003f1600728c */ /* 0x000fe2000bf25070 */
[----:B------:R-:W-:Y:S01]  /*0270*/  MOV R102, RZ ;  /* 0x000000ff00667202 */ /* 0x000fe20000000f00 */
[----:B------:R-:W-:-:S02]  /*0280*/  UIMAD.WIDE.U32 UR14, UR48, UR4, URZ ;  /* 0x00000004300e72a5 */ /* 0x000fc4000f8e003f */
[----:B------:R-:W-:Y:S02]  /*0290*/  UIMAD UR4, UR19, UR4, URZ ;  /* 0x00000004130472a4 */ /* 0x000fe4000f8e023f */
[----:B------:R-:W-:Y:S02]  /*02a0*/  UISETP.NE.AND.EX UP1, UPT, UR23, URZ, UPT, UP1 ;  /* 0x0000003f1700728c */ /* 0x000fe4000bf25310 */
[----:B------:R-:W-:Y:S01]  /*02b0*/  UIMAD UR29, UR48, UR5, UR4 ;  /* 0x00000005301d72a4 */ /* 0x000fe2000f8e0204 */
[----:B------:R-:W-:Y:S02]  /*02c0*/  ULDC.64 UR6, c[0x0][0x290] ;  /* 0x0000a40000067ab9 */ /* 0x000fe40000000a00 */
[----:B------:R-:W1:Y:S01]  /*02d0*/  I2F.RP R0, UR31 ;  /* 0x0000001f00007d06 */ /* 0x000e620008209400 */
        /* <DEDUP_REMOVED lines=8> */
[----:B-1----:R-:W0:Y:S01]  /*0360*/  MUFU.RCP R0, R0 ;  /* 0x0000000000007308 */ /* 0x002e220000001000 */
        /* <DEDUP_REMOVED lines=9> */
[----:B0-----:R-:W-:Y:S01]  /*0400*/  IADD3 R2, R0, 0xffffffe, RZ ;  /* 0x0ffffffe00027810 */ /* 0x001fe20007ffe0ff */
[----:B------:R-:W-:Y:S01]  /*0410*/  UIMAD UR30, UR49, UR16, URZ ;  /* 0x00000010311e72a4 */ /* 0x000fe2000f8e023f */
[----:B------:R-:W-:Y:S01]  /*0420*/  IABS R0, UR50 ;  /* 0x0000003200007c13 */ /* 0x000fe20008000000 */
[----:B------:R-:W-:Y:S01]  /*0430*/  UMOV UR26, URZ ;  /* 0x0000003f001a7c82 */ /* 0x000fe20008000000 */
[----:B------:R-:W-:-:S02]  /*0440*/  UIADD3 UR11, UR11, UR18, URZ ;  /* 0x000000120b0b7290 */ /* 0x000fc4000fffe03f */
[----:B------:R-:W0:Y:S01]  /*0450*/  F2I.FTZ.U32.TRUNC.NTZ R2, R2 ;  /* 0x0000000200027305 */ /* 0x000e22000021f000 */
[----:B------:R-:W-:Y:S01]  /*0460*/  R2UR UR33, R0 ;  /* 0x00000000002172ca */ /* 0x000fe200000e0000 */
[----:B------:R-:W-:Y:S02]  /*0470*/  UIMAD UR30, UR50, UR17, UR30 ;  /* 0x00000011321e72a4 */ /* 0x000fe4000f8e021e */
[----:B------:R-:W-:Y:S01]  /*0480*/  @UP1 ULEA UR26, UP2, UR50, UR34, 0x2 ;  /* 0x00000022321a1291 */ /* 0x000fe2000f84103f */
[----:B------:R-:W-:Y:S01]  /*0490*/  ULDC UR9, c[0x0][0x224] ;  /* 0x0000890000097ab9 */ /* 0x000fe20000000800 */
[----:B------:R-:W-:Y:S02]  /*04a0*/  UMOV UR27, URZ ;  /* 0x0000003f001b7c82 */ /* 0x000fe40008000000 */
[----:B------:R-:W-:Y:S02]  /*04b0*/  @UP1 ULEA.HI.X UR27, UR50, UR35, UR49, 0x2, UP2 ;  /* 0x00000023321b1291 */ /* 0x000fe400090f1431 */
[----:B------:R-:W-:-:S02]  /*04c0*/  UISETP.NE.AND UP1, UPT, UR28, URZ, UPT ;  /* 0x0000003f1c00728c */ /* 0x000fc4000bf25270 */
        /* <DEDUP_REMOVED lines=13> */
[----:B------:R-:W-:Y:S02]  /*05a0*/  UIMAD UR32, UR49, UR14, URZ ;  /* 0x0000000e312072a4 */ /* 0x000fe4000f8e023f */
[----:B------:R-:W-:Y:S02]  /*05b0*/  UISETP.GT.U32.AND UP4, UPT, UR31, UR22, UPT ;  /* 0x000000161f00728c */ /* 0x000fe4000bf84070 */
[----:B------:R-:W-:Y:S02]  /*05c0*/  UIMAD UR29, UR49, UR16, URZ ;  /* 0x00000010311d72a4 */ /* 0x000fe4000f8e023f */
[----:B------:R-:W-:Y:S02]  /*05d0*/  UIMAD.WIDE.U32 UR12, UR50, UR16, UR12 ;  /* 0x00000010320c72a5 */ /* 0x000fe4000f8e000c */
[----:B------:R-:W-:-:S02]  /*05e0*/  UIMAD UR18, UR50, UR17, UR29 ;  /* 0x00000011321272a4 */ /* 0x000fc4000f8e021d */
[----:B------:R-:W-:Y:S02]  /*05f0*/  ULOP3.LUT UR16, UR50, UR28, URZ, 0x3c, !UPT ;  /* 0x0000001c32107292 */ /* 0x000fe4000f8e3c3f */
[----:B------:R-:W-:Y:S02]  /*0600*/  ULEA UR29, UR9, 0xfffffe00, 0x9 ;  /* 0xfffffe00091d7891 */ /* 0x000fe4000f8e483f */
[----:B------:R-:W-:Y:S02]  /*0610*/  @!UP4 UIADD3 UR22, UR22, -UR31, URZ ;  /* 0x8000001f1616c290 */ /* 0x000fe4000fffe03f */
[----:B------:R-:W-:Y:S02]  /*0620*/  UISETP.GE.AND UP2, UPT, UR16, URZ, UPT ;  /* 0x0000003f1000728c */ /* 0x000fe4000bf46270 */
[----:B------:R-:W-:Y:S02]  /*0630*/  UISETP.GE.U32.AND UP3, UPT, UR22, UR31, UPT ;  /* 0x0000001f1600728c */ /* 0x000fe4000bf66070 */
[----:B------:R-:W-:-:S02]  /*0640*/  USHF.R.S32.HI UR22, URZ, 0x1f, UR29 ;  /* 0x0000001f3f167899 */ /* 0x000fc4000801141d */
[----:B------:R-:W-:Y:S02]  /*0650*/  UIADD3 UR16, UP5, UR29, UR4, URZ ;  /* 0x000000041d107290 */ /* 0x000fe4000ffbe03f */
[----:B------:R-:W-:Y:S02]  /*0660*/  @!UP4 UIADD3 UR23, UR23, 0x1, URZ ;  /* 0x000000011717c890 */ /* 0x000fe4000fffe03f */
[----:B------:R-:W-:Y:S02]  /*0670*/  UIMAD UR32, UR50, UR15, UR32 ;  /* 0x0000000f322072a4 */ /* 0x000fe4000f8e0220 */
[----:B------:R-:W-:Y:S02]  /*0680*/  UIMAD.WIDE.U32 UR10, UR50, UR14, UR10 ;  /* 0x0000000e320a72a5 */ /* 0x000fe4000f8e000a */
[----:B------:R-:W-:Y:S01]  /*0690*/  UIADD3.X UR4, UR22, UR5, UR30, UP5, !UPT ;  /* 0x0000000516047290 */ /* 0x000fe2000affe41e */
[----:B------:R-:W-:Y:S01]  /*06a0*/  ULDC.64 UR14, c[0x0][0x2f0] ;  /* 0x0000bc00000e7ab9 */ /* 0x000fe20000000a00 */
[----:B------:R-:W-:-:S02]  /*06b0*/  @UP3 UIADD3 UR23, UR23, 0x1, URZ ;  /* 0x0000000117173890 */ /* 0x000fc4000fffe03f */
[----:B------:R-:W-:Y:S02]  /*06c0*/  ULEA UR17, UP4, UR16, UR14, 0x1 ;  /* 0x0000000e10117291 */ /* 0x000fe4000f88083f */
[----:B------:R-:W-:Y:S02]  /*06d0*/  UIADD3 UR14, UP3, UR29, UR12, URZ ;  /* 0x0000000c1d0e7290 */ /* 0x000fe4000ff7e03f */
[----:B------:R-:W-:Y:S02]  /*06e0*/  ULEA.HI.X UR16, UR16, UR15, UR4, 0x1, UP4 ;  /* 0x0000000f10107291 */ /* 0x000fe4000a0f0c04 */
[----:B------:R-:W-:Y:S01]  /*06f0*/  UIADD3.X UR12, UR22, UR13, UR18, UP3, !UPT ;  /* 0x0000000d160c7290 */ /* 0x000fe20009ffe412 */
[----:B------:R-:W-:Y:S02]  /*0700*/  ULDC.64 UR4, c[0x0][0x2f8] ;  /* 0x0000be0000047ab9 */ /* 0x000fe40000000a00 */
[----:B------:R-:W-:Y:S01]  /*0710*/  UMOV UR18, UR23 ;  /* 0x0000001700127c82 */ /* 0x000fe20008000000 */
[----:B------:R-:W-:-:S02]  /*0720*/  ULEA UR15, UP3, UR14, UR4, 0x1 ;  /* 0x000000040e0f7291 */ /* 0x000fc4000f86083f */
[----:B------:R-:W-:Y:S02]  /*0730*/  @!UP2 UIADD3 UR18, -UR18, URZ, URZ ;  /* 0x0000003f1212a290 */ /* 0x000fe4000fffe13f */
[----:B------:R-:W-:Y:S02]  /*0740*/  @!UP1 ULOP3.LUT UR18, URZ, UR28, URZ, 0x33, !UPT ;  /* 0x0000001c3f129292 */ /* 0x000fe4000f8e333f */
[----:B------:R-:W-:Y:S02]  /*0750*/  ULEA.HI.X UR14, UR14, UR5, UR12, 0x1, UP3 ;  /* 0x000000050e0e7291 */ /* 0x000fe400098f0c0c */
[----:B------:R-:W-:Y:S02]  /*0760*/  UIADD3 UR12, UP2, UR29, UR10, URZ ;  /* 0x0000000a1d0c7290 */ /* 0x000fe4000ff5e03f */
[----:B------:R-:W-:Y:S01]  /*0770*/  USHF.R.S32.HI UR8, URZ, 0x1f, UR18 ;  /* 0x0000001f3f087899 */ /* 0x000fe20008011412 */
[----:B------:R-:W-:Y:S01]  /*0780*/  ULDC.64 UR4, c[0x0][0x3b8] ;  /* 0x0000ee0000047ab9 */ /* 0x000fe20000000a00 */
[----:B------:R-:W-:Y:S01]  /*0790*/  ULDC.64 UR28, c[0x0][0x278] ;  /* 0x00009e00001c7ab9 */ /* 0x000fe20000000a00 */
[----:B------:R-:W-:-:S02]  /*07a0*/  ULEA UR13, UP1, UR12, UR4, 0x1 ;  /* 0x000000040c0d7291 */ /* 0x000fc4000f82083f */
[----:B------:R-:W-:Y:S02]  /*07b0*/  UIMAD UR4, UR8, UR28, URZ ;  /* 0x0000001c080472a4 */ /* 0x000fe4000f8e023f */
[----:B------:R-:W-:Y:S02]  /*07c0*/  UIADD3.X UR10, UR22, UR11, UR32, UP2, !UPT ;  /* 0x0000000b160a7290 */ /* 0x000fe400097fe420 */
[----:B------:R-:W-:Y:S02]  /*07d0*/  UIMAD.WIDE.U32 UR22, UR18, UR28, UR6 ;  /* 0x0000001c121672a5 */ /* 0x000fe4000f8e0006 */
[----:B------:R-:W-:Y:S02]  /*07e0*/  UIMAD UR28, UR18, UR29, UR4 ;  /* 0x0000001d121c72a4 */ /* 0x000fe4000f8e0204 */
[----:B------:R-:W-:Y:S01]  /*07f0*/  ULEA.HI.X UR12, UR12, UR5, UR10, 0x1, UP1 ;  /* 0x000000050c0c7291 */ /* 0x000fe200088f0c0a */
[----:B------:R-:W-:Y:S01]  /*0800*/  @UP0 ULDC UR4, c[0x0][0x214] ;  /* 0x0000850000040ab9 */ /* 0x000fe20000000800 */
[----:B------:R-:W-:-:S02]  /*0810*/  UISETP.GE.AND UP1, UPT, UR9, 0x1, UPT ;  /* 0x000000010900788c */ /* 0x000fc4000bf26270 */
[----:B------:R-:W-:Y:S01]  /*0820*/  @UP0 UIMAD UR4, UR48, UR4, UR50 ;  /* 0x00000004300402a4 */ /* 0x000fe2000f8e0232 */
[----:B------:R-:W-:Y:S01]  /*0830*/  UMOV UR6, URZ ;  /* 0x0000003f00067c82 */ /* 0x000fe20008000000 */
[----:B------:R-:W-:Y:S02]  /*0840*/  ULEA UR7, UR9, 0xfffffc00, 0xa ;  /* 0xfffffc0009077891 */ /* 0x000fe4000f8e503f */
[----:B------:R-:W-:Y:S01]  /*0850*/  @UP0 UIMAD UR4, UR4, UR9, URZ ;  /* 0x00000009040402a4 */ /* 0x000fe2000f8e023f */
[----:B------:R-:W-:Y:S01]  /*0860*/  @UP0 ULDC UR29, c[0x0][0x21c] ;  /* 0x00008700001d0ab9 */ /* 0x000fe20000000800 */
[----:B------:R-:W-:Y:S02]  /*0870*/  UIADD3 UR8, UP2, UR7, UR22, URZ ;  /* 0x0000001607087290 */ /* 0x000fe4000ff5e03f */
[----:B------:R-:W-:Y:S02]  /*0880*/  @UP0 UIMAD UR4, UR4, UR29, URZ ;  /* 0x0000001d040402a4 */ /* 0x000fe4000f8e023f */
[----:B------:R-:W-:Y:S01]  /*0890*/  UIADD3 UR28, UR23, UR28, URZ ;  /* 0x0000001c171c7290 */ /* 0x000fe2000fffe03f */
[----:B------:R-:W-:-:S02]  /*08a0*/  ULDC.64 UR10, c[0x0][0x2e0] ;  /* 0x0000b800000a7ab9 */ /* 0x000fc40000000a00 */
[----:B------:R-:W-:Y:S01]  /*08b0*/  @UP0 ULDC.64 UR22, c[0x0][0x310] ;  /* 0x0000c40000160ab9 */ /* 0x000fe20000000a00 */
[----:B------:R-:W-:Y:S02]  /*08c0*/  ULEA UR10, UP3, UR8, UR10, 0x1 ;  /* 0x0000000a080a7291 */ /* 0x000fe4000f86083f */
[----:B------:R-:W-:Y:S02]  /*08d0*/  @UP0 UIMAD.WIDE UR22, UR4, 0x10, UR22 ;  /* 0x00000010041608a5 */ /* 0x000fe4000f8e0216 */
[----:B------:R-:W-:Y:S01]  /*08e0*/  ULEA.HI.X.SX32 UR7, UR7, UR28, 0x1, UP2 ;  /* 0x0000001c07077291 */ /* 0x000fe200090f0e3f */
[----:B------:R-:W-:-:S03]  /*08f0*/  UMOV UR5, URZ ;  /* 0x0000003f00057c82 */ /* 0x000fc60008000000 */
[----:B------:R-:W-:Y:S01]  /*0900*/  ULEA.HI.X UR7, UR8, UR11, UR7, 0x1, UP3 ;  /* 0x0000000b08077291 */ /* 0x000fe200098f0c07 */
[----:B------:R-:W-:Y:S01]  /*0910*/  @!UP0 UMOV UR22, URZ ;  /* 0x0000003f00168c82 */ /* 0x000fe20008000000 */
[----:B------:R-:W-:Y:S01]  /*0920*/  @!UP0 UMOV UR23, URZ ;  /* 0x0000003f00178c82 */ /* 0x000fe20008000000 */
[----:B--2---:R-:W-:Y:S02]  /*0930*/  @P0 R2UR UR6, R3 ;  /* 0x00000000030602ca */ /* 0x004fe400000e0000 */
[----:B------:R-:W-:Y:S02]  /*0940*/  PLOP3.LUT P0, PT, PT, PT, UP1, 0x80, 0x0 ;  /* 0x000000000000781c */ /* 0x000fe40003f0f018 */
[----:B---3--:R-:W-:-:S11]  /*0950*/  @P1 R2UR UR5, R4 ;  /* 0x00000000040512ca */ /* 0x008fd600000e0000 */
[----:B------:R-:W-:Y:S05]  /*0960*/  @!P0 BRA `(.L_x_14303) ;  /* 0x000000a400b88947 */ /* 0x000fea0003800000 */
[----:B------:R-:W0:Y:S01]  /*0970*/  S2R R101, SR_TID.X ;  /* 0x0000000000657919 */ /* 0x000e220000002100 */
[----:B------:R-:W-:Y:S01]  /*0980*/  MOV R102, RZ ;  /* 0x000000ff00667202 */ /* 0x000fe20000000f00 */
[----:B------:R-:W-:Y:S01]  /*0990*/  UMOV UR11, UR10 ;  /* 0x0000000a000b7c82 */ /* 0x000fe20008000000 */
[----:B------:R-:W-:Y:S01]  /*09a0*/  MOV R104, RZ ;  /* 0x000000ff00687202 */ /* 0x000fe20000000f00 */
[----:B------:R-:W1:Y:S01]  /*09b0*/  S2R R186, SR_LANEID ;  /* 0x0000000000ba7919 */ /* 0x000e620000000000 */
[----:B------:R-:W-:Y:S01]  /*09c0*/  UMOV UR10, UR7 ;  /* 0x00000007000a7c82 */ /* 0x000fe20008000000 */
[----:B------:R-:W-:Y:S01]  /*09d0*/  UMOV UR4, URZ ;  /* 0x0000003f00047c82 */ /* 0x000fe20008000000 */
[----:B0-----:R-:W-:-:S04]  /*09e0*/  SHF.L.U32 R100, R101, 0x1, RZ ;  /* 0x0000000165647819 */ /* 0x001fc800000006ff */
[----:B-1----:R-:W-:-:S07]  /*09f0*/  LOP3.LUT R100, R100, 0xffffffc0, RZ, 0xc0, !PT ;  /* 0xffffffc064647812 */ /* 0x002fce00078ec0ff */
.L_x_14385:
[----:B------:R-:W-:Y:S01]  /*0a00*/  BAR.SYNC.DEFER_BLOCKING 0x0 ;  /* 0x0000000000007b1d */ /* 0x000fe20000010000 */
[----:B0-----:R-:W-:Y:S02]  /*0a10*/  MOV R2, UR17 ;  /* 0x0000001100027c02 */ /* 0x001fe40008000f00 */
[----:B------:R-:W-:Y:S02]  /*0a20*/  MOV R3, UR16 ;  /* 0x0000001000037c02 */ /* 0x000fe40008000f00 */
[----:B------:R-:W-:-:S03]  /*0a30*/  LOP3.LUT R99, R100, 0x1f, R101, 0xf8, !PT ;  /* 0x0000001f64637812 */ /* 0x000fc600078ef865 */
[----:B------:R-:W0:Y:S01]  /*0a40*/  S2UR UR7, SR_CgaCtaId ;  /* 0x00000000000779c3 */ /* 0x000e220000008800 */
[----:B------:R-:W-:Y:S01]  /*0a50*/  UMOV UR56, 0x400 ;  /* 0x0000040000387882 */ /* 0x000fe20000000000 */
[----:B------:R-:W-:Y:S01]  /*0a60*/  MOV R16, UR15 ;  /* 0x0000000f00107c02 */ /* 0x000fe20008000f00 */
[----:B------:R-:W-:Y:S01]  /*0a70*/  ULDC UR51, c[0x0][0x224] ;  /* 0x0000890000337ab9 */ /* 0x000fe20000000800 */
[C---:B------:R-:W-:Y:S01]  /*0a80*/  IMAD.WIDE R2, R99.reuse, 0x10, R2 ;  /* 0x0000001063027825 */ /* 0x040fe200078e0202 */
[----:B------:R-:W-:Y:S01]  /*0a90*/  MOV R17, UR14 ;  /* 0x0000000e00117c02 */ /* 0x000fe20008000f00 */
[----:B------:R-:W-:Y:S01]  /*0aa0*/  ULDC.64 UR8, c[0x0][0x2a0] ;  /* 0x0000a80000087ab9 */ /* 0x000fe20000000a00 */
[----:B------:R-:W-:Y:S01]  /*0ab0*/  ULDC.64 UR30, c[0x0][0x2a8] ;  /* 0x0000aa00001e7ab9 */ /* 0x000fe20000000a00 */
[----:B------:R-:W-:Y:S01]  /*0ac0*/  ULDC.64 UR32, c[0x0][0x3e8] ;  /* 0x0000fa0000207ab9 */ /* 0x000fe20000000a00 */
[----:B--2---:R-:W2:Y:S04]  /*0ad0*/  LDG.E.128 R4, desc[UR20][R2.64] ;  /* 0x0000001402047981 */ /* 0x004ea8000c1e1d00 */
[----:B------:R-:W3:Y:S01]  /*0ae0*/  LDG.E.128 R20, desc[UR20][R2.64+0x200] ;  /* 0x0002001402147981 */ /* 0x000ee2000c1e1d00 */
[----:B------:R-:W-:Y:S01]  /*0af0*/  IMAD.WIDE R16, R99, 0x10, R16 ;  /* 0x0000001063107825 */ /* 0x000fe200078e0210 */
[----:B0-----:R-:W-:-:S06]  /*0b00*/  ULEA UR56, UR7, UR56, 0x18 ;  /* 0x0000003807387291 */ /* 0x001fcc000f8ec03f */
[C---:B------:R-:W-:Y:S02]  /*0b10*/  LEA R98, R186.reuse, UR56, 0x4 ;  /* 0x00000038ba627c11 */ /* 0x040fe4000f8e20ff */
[----:B------:R-:W-:-:S03]  /*0b20*/  LEA R0, R186, UR56, 0x5 ;  /* 0x00000038ba007c11 */ /* 0x000fc6000f8e28ff */
[----:B--2---:R-:W-:Y:S04]  /*0b30*/  STS.128 [R98], R4 ;  /* 0x0000000462007388 */ /* 0x004fe80000000c00 */
[----:B---3--:R0:W-:Y:S01]  /*0b40*/  STS.128 [R98+0x200], R20 ;  /* 0x0002001462007388 */ /* 0x0081e20000000c00 */
        /* <DEDUP_REMOVED lines=12> */
[----:B------:R-:W1:Y:S04]  /*0c10*/  LDS.128 R36, [R0] ;  /* 0x0000000000247984 */ /* 0x000e680000000c00 */
[----:B------:R-:W-:Y:S01]  /*0c20*/  LDS.128 R4, [R0+0x10] ;  /* 0x0000100000047984 */ /* 0x000fe20000000c00 */
[----:B------:R-:W-:Y:S06]  /*0c30*/  BAR.SYNC.DEFER_BLOCKING 0x0 ;  /* 0x0000000000007b1d */ /* 0x000fec0000010000 */
[----:B0-----:R-:W2:Y:S04]  /*0c40*/  LDG.E.128 R20, desc[UR20][R2.64] ;  /* 0x0000001402147981 */ /* 0x001ea8000c1e1d00 */
[----:B------:R0:W3:Y:S01]  /*0c50*/  LDG.E.128 R16, desc[UR20][R2.64+0x200] ;  /* 0x0002001402107981 */ /* 0x0000e2000c1e1d00 */
        /* <DEDUP_REMOVED lines=16> */
[----:B------:R-:W-:Y:S01]  /*0d60*/  MOV R3, UR8 ;  /* 0x0000000800037c02 */ /* 0x000fe20008000f00 */
[----:B------:R-:W-:Y:S02]  /*0d70*/  ULDC.64 UR8, c[0x0][0x2b0] ;  /* 0x0000ac0000087ab9 */ /* 0x000fe40000000a00 */
[----:B------:R-:W-:Y:S01]  /*0d80*/  IMAD.WIDE R2, R99, 0x10, R2 ;  /* 0x0000001063027825 */ /* 0x000fe200078e0202 */
[----:B--2---:R0:W-:Y:S04]  /*0d90*/  STS.128 [R98], R20 ;  /* 0x0000001462007388 */ /* 0x0041e80000000c00 */
[----:B---3--:R-:W-:Y:S01]  /*0da0*/  STS.128 [R98+0x200], R16 ;  /* 0x0002001062007388 */ /* 0x008fe20000000c00 */
[----:B------:R-:W-:-:S03]  /*0db0*/  NOP ;  /* 0x0000000000007918 */ /* 0x000fc60000000000 */
[----:B------:R-:W2:Y:S04]  /*0dc0*/  LDS.128 R32, [R0] ;  /* 0x0000000000207984 */ /* 0x000ea80000000c00 */
[----:B------:R-:W-:Y:S01]  /*0dd0*/  LDS.128 R28, [R0+0x10] ;  /* 0x00001000001c7984 */ /* 0x000fe20000000c00 */
[----:B------:R-:W-:Y:S06]  /*0de0*/  BAR.SYNC.DEFER_BLOCKING 0x0 ;  /* 0x0000000000007b1d */ /* 0x000fec0000010000 */
[----:B------:R-:W3:Y:S04]  /*0df0*/  LDG.E.128 R40, desc[UR20][R2.64] ;  /* 0x0000001402287981 */ /* 0x000ee8000c1e1d00 */
[----:B------:R4:W5:Y:S01]  /*0e00*/  LDG.E.128 R44, desc[UR20][R2.64+0x200] ;  /* 0x00020014022c7981 */ /* 0x000962000c1e1d00 */
        /* <DEDUP_REMOVED lines=11> */
[----:B----4-:R-:W-:Y:S01]  /*0ec0*/  MOV R2, UR7 ;  /* 0x0000000700027c02 */ /* 0x010fe20008000f00 */
[--C-:B-1----:R-:W-:Y:S01]  /*0ed0*/  HADD2.F32 R63, -RZ, R37.reuse.H0_H0 ;  /* 0x20000025ff3f7230 */ /* 0x102fe20000004100 */
[----:B------:R-:W-:Y:S02]  /*0ee0*/  ULDC.64 UR30, c[0x0][0x3a0] ;  /* 0x0000e800001e7ab9 */ /* 0x000fe40000000a00 */
[----:B------:R-:W-:Y:S01]  /*0ef0*/  MOV R3, UR8 ;  /* 0x0000000800037c02 */ /* 0x000fe20008000f00 */
[----:B------:R-:W-:Y:S01]  /*0f00*/  HADD2.F32 R62, -RZ, R37.H1_H1 ;  /* 0x30000025ff3e7230 */ /* 0x000fe20000004100 */
[----:B------:R-:W-:Y:S01]  /*0f10*/  ULDC.64 UR8, c[0x0][0x398] ;  /* 0x0000e60000087ab9 */ /* 0x000fe20000000a00 */
[----:B------:R-:W-:Y:S01]  /*0f20*/  IMAD.WIDE R2, R99, 0x10, R2 ;  /* 0x0000001063027825 */ /* 0x000fe200078e0202 */
[----:B---3--:R2:W-:Y:S04]  /*0f30*/  STS.128 [R98], R40 ;  /* 0x0000002862007388 */ /* 0x0085e80000000c00 */
[----:B-----5:R-:W-:Y:S01]  /*0f40*/  STS.128 [R98+0x200], R44 ;  /* 0x0002002c62007388 */ /* 0x020fe20000000c00 */
[----:B------:R-:W-:-:S03]  /*0f50*/  NOP ;  /* 0x0000000000007918 */ /* 0x000fc60000000000 */
[----:B------:R-:W1:Y:S04]  /*0f60*/  LDS.128 R48, [R0] ;  /* 0x0000000000307984 */ /* 0x000e680000000c00 */
[----:B------:R-:W3:Y:S01]  /*0f70*/  LDS.128 R16, [R0+0x10] ;  /* 0x0000100000107984 */ /* 0x000ee20000000c00 */
[----:B------:R-:W-:Y:S06]  /*0f80*/  BAR.SYNC.DEFER_BLOCKING 0x0 ;  /* 0x0000000000007b1d */ /* 0x000fec0000010000 */
[----:B0-----:R-:W4:Y:S04]  /*0f90*/  LDG.E.128 R20, desc[UR20][R2.64] ;  /* 0x0000001402147981 */ /* 0x001f28000c1e1d00 */
[----:B------:R0:W5:Y:S01]  /*0fa0*/  LDG.E.128 R24, desc[UR20][R2.64+0x200] ;  /* 0x0002001402187981 */ /* 0x000162000c1e1d00 */
[----:B--2---:R-:W-:Y:S01]  /*0fb0*/  HADD2.F32 R43, -RZ, R32.H0_H0 ;  /* 0x20000020ff2b7230 */ /* 0x004fe20000004100 */
        /* <DEDUP_REMOVED lines=13> */
[----:B------:R-:W1:Y:S01]  /*1090*/  MUFU.EX2 R48, R48 ;  /* 0x0000003000307308 */ /* 0x000e620000000800 */
[----:B0-----:R-:W-:Y:S01]  /*10a0*/  FMUL.FTZ R2, R66, -1.4426950216293334961 ;  /* 0xbfb8aa3b42027820 */ /* 0x001fe20000410000 */
[----:B------:R-:W-:Y:S01]  /*10b0*/  FMUL.FTZ R3, R68, -1.4426950216293334961 ;  /* 0xbfb8aa3b44037820 */ /* 0x000fe20000410000 */
[--C-:B------:R-:W-:Y:S02]  /*10c0*/  HADD2.F32 R72, -RZ, R51.reuse.H0_H0 ;  /* 0x20000033ff487230 */ /* 0x100fe40000004100 */
[----:B------:R-:W-:Y:S01]  /*10d0*/  FMUL.FTZ R47, R71, -1.4426950216293334961 ;  /* 0xbfb8aa3b472f7820 */ /* 0x000fe20000410000 */
[----:B------:R-:W-:Y:S01]  /*10e0*/  HADD2.F32 R74, -RZ, R51.H1_H1 ;  /* 0x30000033ff4a7230 */ /* 0x000fe20000004100 */
[----:B------:R-:W-:Y:S01]  /*10f0*/  UIADD3 UR9, UR9, UR7, URZ ;  /* 0x0000000709097290 */ /* 0x000fe2000fffe03f */
[----:B------:R-:W-:Y:S01]  /*1100*/  HADD2.F32 R51, -RZ, R12.H0_H0 ;  /* 0x2000000cff337230 */ /* 0x000fe20000004100 */
[----:B------:R-:W0:Y:S01]  /*1110*/  MUFU.EX2 R40, R40 ;  /* 0x0000002800287308 */ /* 0x000e220000000800 */
[----:B------:R-:W-:Y:S01]  /*1120*/  FMUL.FTZ R49, R72, -1.4426950216293334961 ;  /* 0xbfb8aa3b48317820 */ /* 0x000fe20000410000 */
[----:B------:R-:W-:Y:S01]  /*1130*/  HADD2.F32 R64, -RZ, R36.H1_H1 ;  /* 0x30000024ff407230 */ /* 0x000fe20000004100 */
[----:B------:R-:W-:Y:S01]  /*1140*/  UIMAD UR7, UR49, UR30, URZ ;  /* 0x0000001e310772a4 */ /* 0x000fe2000f8e023f */
[----:B---3--:R-:W-:-:S02]  /*1150*/  HADD2.F32 R78, -RZ, R16.H0_H0 ;  /* 0x20000010ff4e7230 */ /* 0x008fc40000004100 */
[----:B------:R-:W-:Y:S01]  /*1160*/  HADD2.F32 R80, -RZ, R16.H1_H1 ;  /* 0x30000010ff507230 */ /* 0x000fe20000004100 */
[----:B------:R-:W-:Y:S01]  /*1170*/  UIMAD UR7, UR50, UR31, UR7 ;  /* 0x0000001f320772a4 */ /* 0x000fe2000f8e0207 */
[----:B------:R-:W2:Y:S01]  /*1180*/  MUFU.EX2 R42, R42 ;  /* 0x0000002a002a7308 */ /* 0x000ea20000000800 */
[----:B-1----:R-:W-:Y:S01]  /*1190*/  FADD.FTZ R48, R48, 1 ;  /* 0x3f80000030307421 */ /* 0x002fe20000010000 */
[----:B------:R-:W-:Y:S01]  /*11a0*/  HADD2.F32 R16, -RZ, R14.H0_H0 ;  /* 0x2000000eff107230 */ /* 0x000fe20000004100 */
[----:B------:R-:W-:Y:S01]  /*11b0*/  UIMAD.WIDE.U32 UR30, UR50, UR30, UR8 ;  /* 0x0000001e321e72a5 */ /* 0x000fe2000f8e0008 */
[----:B------:R-:W-:Y:S02]  /*11c0*/  HADD2.F32 R53, -RZ, R29.H0_H0 ;  /* 0x2000001dff357230 */ /* 0x000fe40000004100 */
[--C-:B------:R-:W-:Y:S01]  /*11d0*/  HADD2.F32 R61, -RZ, R38.reuse.H0_H0 ;  /* 0x20000026ff3d7230 */ /* 0x100fe20000004100 */
[----:B------:R-:W-:Y:S01]  /*11e0*/  UIADD3 UR31, UR31, UR7, URZ ;  /* 0x000000071f1f7290 */ /* 0x000fe2000fffe03f */
[----:B------:R-:W-:Y:S01]  /*11f0*/  MUFU.EX2 R45, R2 ;  /* 0x00000002002d7308 */ /* 0x000fe20000000800 */
[----:B0-----:R-:W-:Y:S01]  /*1200*/  FADD.FTZ R40, R40, 1 ;  /* 0x3f80000028287421 */ /* 0x001fe20000010000 */
[----:B------:R-:W-:Y:S01]  /*1210*/  HADD2.F32 R60, -RZ, R38.H1_H1 ;  /* 0x30000026ff3c7230 */ /* 0x000fe20000004100 */
[----:B------:R-:W-:Y:S01]  /*1220*/  ULEA UR7, UP0, UR30, UR32, 0x1 ;  /* 0x000000201e077291 */ /* 0x000fe2000f80083f */
[----:B------:R-:W-:Y:S01]  /*1230*/  HADD2.F32 R106, -RZ, R17.H1_H1 ;  /* 0x30000011ff6a7230 */ /* 0x000fe20000004100 */
[----:B------:R-:W-:Y:S01]  /*1240*/  ULDC.64 UR8, c[0x0][0x320] ;  /* 0x0000c80000087ab9 */ /* 0x000fe20000000a00 */
[----:B------:R-:W-:Y:S01]  /*1250*/  HADD2.F32 R85, -RZ, R30.H0_H0 ;  /* 0x2000001eff557230 */ /* 0x000fe20000004100 */
[----:B------:R-:W-:Y:S01]  /*1260*/  ULEA.HI.X UR30, UR30, UR33, UR31, 0x1, UP0 ;  /* 0x000000211e1e7291 */ /* 0x000fe200080f0c1f */
[----:B------:R0:W1:Y:S01]  /*1270*/  MUFU.RCP R55, R48 ;  /* 0x0000003000377308 */ /* 0x0000620000001000 */
[----:B--2---:R-:W-:Y:S01]  /*1280*/  FADD.FTZ R44, R42, 1 ;  /* 0x3f8000002a2c7421 */ /* 0x004fe20000010000 */
[----:B------:R-:W-:Y:S01]  /*1290*/  HADD2.F32 R42, -RZ, R32.H1_H1 ;  /* 0x30000020ff2a7230 */ /* 0x000fe20000004100 */
[----:B------:R-:W-:Y:S01]  /*12a0*/  ISETP.NE.U32.AND P0, PT, RZ, UR8, PT ;  /* 0x00000008ff007c0c */ /* 0x000fe2000bf05070 */
[----:B------:R-:W-:-:S02]  /*12b0*/  HADD2.F32 R84, -RZ, R30.H1_H1 ;  /* 0x3000001eff547230 */ /* 0x000fc40000004100 */
[--C-:B------:R-:W-:Y:S01]  /*12c0*/  HADD2.F32 R59, -RZ, R39.reuse.H0_H0 ;  /* 0x20000027ff3b7230 */ /* 0x100fe20000004100 */
[----:B------:R-:W-:Y:S01]  /*12d0*/  ISETP.NE.AND.EX P0, PT, RZ, UR9, PT, P0 ;  /* 0x00000009ff007c0c */ /* 0x000fe2000bf05300 */
[----:B------:R-:W2:Y:S01]  /*12e0*/  MUFU.EX2 R46, R3 ;  /* 0x00000003002e7308 */ /* 0x000ea20000000800 */
[----:B0-----:R-:W-:Y:S01]  /*12f0*/  FMUL.FTZ R48, R74, -1.4426950216293334961 ;  /* 0xbfb8aa3b4a307820 */ /* 0x001fe20000410000 */
[----:B------:R-:W-:Y:S02]  /*1300*/  HADD2.F32 R58, -RZ, R39.H1_H1 ;  /* 0x30000027ff3a7230 */ /* 0x000fe40000004100 */
[----:B------:R-:W-:Y:S02]  /*1310*/  HADD2.F32 R39, -RZ, R14.H1_H1 ;  /* 0x3000000eff277230 */ /* 0x000fe40000004100 */
[--C-:B------:R-:W-:Y:S02]  /*1320*/  HADD2.F32 R83, -RZ, R31.reuse.H0_H0 ;  /* 0x2000001fff537230 */ /* 0x100fe40000004100 */
[----:B------:R0:W3:Y:S01]  /*1330*/  MUFU.RCP R67, R40 ;  /* 0x0000002800437308 */ /* 0x0000e20000001000 */
[----:B-1----:R-:W-:Y:S01]  /*1340*/  FMUL.FTZ R2, R54, R55 ;  /* 0x0000003736027220 */ /* 0x002fe20000410000 */
[----:B------:R-:W-:-:S02]  /*1350*/  HADD2.F32 R82, -RZ, R31.H1_H1 ;  /* 0x3000001fff527230 */ /* 0x000fc40000004100 */
[----:B------:R-:W-:Y:S02]  /*1360*/  HADD2.F32 R31, -RZ, R15.H0_H0 ;  /* 0x2000000fff1f7230 */ /* 0x000fe40000004100 */
[----:B------:R-:W-:Y:S01]  /*1370*/  FMUL.FTZ R97, R43, R2 ;  /* 0x000000022b617220 */ /* 0x000fe20000410000 */
[----:B------:R-:W-:Y:S01]  /*1380*/  HADD2.F32 R108, -RZ, R18.H1_H1 ;  /* 0x30000012ff6c7230 */ /* 0x000fe20000004100 */
[----:B------:R1:W1:Y:S01]  /*1390*/  MUFU.RCP R70, R44 ;  /* 0x0000002c00467308 */ /* 0x0002620000001000 */
[----:B0-----:R-:W-:Y:S01]  /*13a0*/  FADD.FTZ R40, R45, 1 ;  /* 0x3f8000002d287421 */ /* 0x001fe20000010000 */
[----:B--2---:R-:W-:Y:S01]  /*13b0*/  FADD.FTZ R46, R46, 1 ;  /* 0x3f8000002e2e7421 */ /* 0x004fe20000010000 */
[----:B------:R-:W-:Y:S02]  /*13c0*/  HADD2.F32 R45, -RZ, R33.H0_H0 ;  /* 0x20000021ff2d7230 */ /* 0x000fe40000004100 */
[----:B------:R-:W-:Y:S01]  /*13d0*/  FFMA.FTZ R51, R97, R51, R104 ;  /* 0x0000003361337223 */ /* 0x000fe20000010068 */
[----:B------:R-:W-:-:S02]  /*13e0*/  HADD2.F32 R104, -RZ, R17.H0_H0 ;  /* 0x20000011ff687230 */ /* 0x000fc40000004100 */
[--C-:B------:R-:W-:Y:S01]  /*13f0*/  HADD2.F32 R110, -RZ, R19.reuse.H0_H0 ;  /* 0x20000013ff6e7230 */ /* 0x100fe20000004100 */
[----:B------:R0:W2:Y:S01]  /*1400*/  MUFU.RCP R73, R40 ;  /* 0x0000002800497308 */ /* 0x0000a20000001000 */
[----:B---3--:R-:W-:Y:S01]  /*1410*/  FMUL.FTZ R3, R56, R67 ;  /* 0x0000004338037220 */ /* 0x008fe20000410000 */
[----:B-1----:R-:W-:Y:S02]  /*1420*/  HADD2.F32 R44, -RZ, R12.H1_H1 ;  /* 0x3000000cff2c7230 */ /* 0x002fe40000004100 */
[----:B------:R-:W-:Y:S01]  /*1430*/  FADD.FTZ R17, -R67, 1 ;  /* 0x3f80000043117421 */ /* 0x000fe20000010100 */
[----:B------:R-:W-:Y:S02]  /*1440*/  HADD2.F32 R112, -RZ, R19.H1_H1 ;  /* 0x30000013ff707230 */ /* 0x000fe40000004100 */
[----:B------:R-:W-:Y:S01]  /*1450*/  FMUL.FTZ R96, R42, R3 ;  /* 0x000000032a607220 */ /* 0x000fe20000410000 */
[----:B------:R-:W-:Y:S01]  /*1460*/  FFMA.FTZ R69, R56, R17, 1 ;  /* 0x3f80000038457423 */ /* 0x000fe20000010011 */
[----:B------:R-:W1:Y:S01]  /*1470*/  MUFU.EX2 R47, R47 ;  /* 0x0000002f002f7308 */ /* 0x000e620000000800 */
[----:B------:R-:W-:Y:S01]  /*1480*/  FMUL.FTZ R32, R41, R70 ;  /* 0x0000004629207220 */ /* 0x000fe20000410000 */
[----:B------:R-:W-:Y:S01]  /*1490*/  FFMA.FTZ R44, R96, R44, R51 ;  /* 0x0000002c602c7223 */ /* 0x000fe20000010033 */
[----:B------:R-:W-:-:S02]  /*14a0*/  HADD2.F32 R51, -RZ, R13.H1_H1 ;  /* 0x3000000dff337230 */ /* 0x000fc40000004100 */
[----:B0-----:R-:W-:Y:S01]  /*14b0*/  FMUL.FTZ R40, R78, -1.4426950216293334961 ;  /* 0xbfb8aa3b4e287820 */ /* 0x001fe20000410000 */
[----:B------:R-:W-:Y:S02]  /*14c0*/  FMUL.FTZ R95, R45, R32 ;  /* 0x000000202d5f7220 */ /* 0x000fe40000410000 */
[----:B------:R0:W3:Y:S01]  /*14d0*/  MUFU.RCP R77, R46 ;  /* 0x0000002e004d7308 */ /* 0x0000e20000001000 */
[----:B--2---:R-:W-:-:S04]  /*14e0*/  FADD.FTZ R17, -R73, 1 ;  /* 0x3f80000049117421 */ /* 0x004fc80000010100 */
[----:B------:R-:W-:-:S03]  /*14f0*/  FFMA.FTZ R75, R66, R17, 1 ;  /* 0x3f800000424b7423 */ /* 0x000fc60000010011 */
[----:B------:R2:W3:Y:S01]  /*1500*/  MUFU.EX2 R50, R49 ;  /* 0x0000003100327308 */ /* 0x0004e20000000800 */
[----:B-1----:R-:W-:Y:S01]  /*1510*/  FADD.FTZ R37, R47, 1 ;  /* 0x3f8000002f257421 */ /* 0x002fe20000010000 */
[----:B------:R-:W-:Y:S02]  /*1520*/  HADD2.F32 R47, -RZ, R34.H0_H0 ;  /* 0x20000022ff2f7230 */ /* 0x000fe40000004100 */
[----:B0-----:R-:W-:-:S04]  /*1530*/  HADD2.F32 R46, -RZ, R35.H0_H0 ;  /* 0x20000023ff2e7230 */ /* 0x001fc80000004100 */
[----:B------:R0:W1:Y:S01]  /*1540*/  MUFU.EX2 R57, R48 ;  /* 0x0000003000397308 */ /* 0x0000620000000800 */
[----:B--2---:R-:W-:Y:S02]  /*1550*/  HADD2.F32 R49, -RZ, R13.H0_H0 ;  /* 0x2000000dff317230 */ /* 0x004fe40000004100 */
[----:B---3--:R-:W-:-:S03]  /*1560*/  FMUL.FTZ R36, R68, R77 ;  /* 0x0000004d44247220 */ /* 0x008fc60000410000 */
[----:B------:R-:W-:Y:S01]  /*1570*/  FFMA.FTZ R49, R95, R49, R44 ;  /* 0x000000315f317223 */ /* 0x000fe2000001002c */
[----:B------:R-:W-:Y:S02]  /*1580*/  HADD2.F32 R44, -RZ, R33.H1_H1 ;  /* 0x30000021ff2c7230 */ /* 0x000fe40000004100 */
[----:B------:R-:W-:Y:S01]  /*1590*/  FMUL.FTZ R33, R66, R73 ;  /* 0x0000004942217220 */ /* 0x000fe20000410000 */
[----:B------:R-:W-:Y:S01]  /*15a0*/  FMUL.FTZ R93, R47, R36 ;  /* 0x000000242f5d7220 */ /* 0x000fe20000410000 */
[----:B------:R-:W-:Y:S01]  /*15b0*/  MUFU.RCP R76, R37 ;  /* 0x00000025004c7308 */ /* 0x000fe20000001000 */
[----:B0-----:R-:W-:Y:S02]  /*15c0*/  HADD2.F32 R48, -RZ, R35.H1_H1 ;  /* 0x30000023ff307230 */ /* 0x001fe40000004100 */
[----:B------:R-:W-:-:S04]  /*15d0*/  FMUL.FTZ R94, R44, R33 ;  /* 0x000000212c5e7220 */ /* 0x000fc80000410000 */
[----:B------:R-:W-:Y:S01]  /*15e0*/  FFMA.FTZ R52, R94, R51, R49 ;  /* 0x000000335e347223 */ /* 0x000fe20000010031 */
[----:B------:R-:W-:Y:S01]  /*15f0*/  HADD2.F32 R49, -RZ, R34.H1_H1 ;  /* 0x30000022ff317230 */ /* 0x000fe20000004100 */
[----:B------:R-:W0:Y:S01]  /*1600*/  MUFU.EX2 R40, R40 ;  /* 0x0000002800287308 */ /* 0x000e220000000800 */
[----:B------:R-:W-:Y:S01]  /*1610*/  FMUL.FTZ R34, R80, -1.4426950216293334961 ;  /* 0xbfb8aa3b50227820 */ /* 0x000fe20000410000 */
[----:B------:R-:W-:Y:S01]  /*1620*/  FFMA.FTZ R35, R93, R16, R52 ;  /* 0x000000105d237223 */ /* 0x000fe20000010034 */
[----:B------:R-:W-:Y:S02]  /*1630*/  HADD2.F32 R52, -RZ, R29.H1_H1 ;  /* 0x3000001dff347230 */ /* 0x000fe40000004100 */
[----:B------:R-:W-:Y:S01]  /*1640*/  FADD.FTZ R29, -R55, 1 ;  /* 0x3f800000371d7421 */ /* 0x000fe20000010100 */
[----:B------:R-:W-:Y:S01]  /*1650*/  FADD.FTZ R16, R50, 1 ;  /* 0x3f80000032107421 */ /* 0x000fe20000010000 */
[--C-:B------:R-:W-:Y:S02]  /*1660*/  HADD2.F32 R51, -RZ, R28.reuse.H0_H0 ;  /* 0x2000001cff337230 */ /* 0x100fe40000004100 */
[----:B------:R-:W-:-:S02]  /*1670*/  HADD2.F32 R50, -RZ, R28.H1_H1 ;  /* 0x3000001cff327230 */ /* 0x000fc40000004100 */
[----:B-1----:R-:W-:Y:S01]  /*1680*/  FADD.FTZ R28, R57, 1 ;  /* 0x3f800000391c7421 */ /* 0x002fe20000010000 */
[----:B------:R1:W2:Y:S01]  /*1690*/  MUFU.EX2 R38, R34 ;  /* 0x0000002200267308 */ /* 0x0002a20000000800 */
[----:B------:R-:W-:Y:S01]  /*16a0*/  FFMA.FTZ R57, R54, R29, 1 ;  /* 0x3f80000036397423 */ /* 0x000fe2000001001d */
[----:B------:R-:W-:Y:S01]  /*16b0*/  FMUL.FTZ R29, R104, -1.4426950216293334961 ;  /* 0xbfb8aa3b681d7820 */ /* 0x000fe20000410000 */
[----:B0-----:R-:W-:-:S05]  /*16c0*/  FADD.FTZ R40, R40, 1 ;  /* 0x3f80000028287421 */ /* 0x001fca0000010000 */
[----:B------:R0:W3:Y:S01]  /*16d0*/  MUFU.RCP R81, R16 ;  /* 0x0000001000517308 */ /* 0x0000e20000001000 */
[----:B-1----:R-:W-:-:S04]  /*16e0*/  FMUL.FTZ R34, R71, R76 ;  /* 0x0000004c47227220 */ /* 0x002fc80000410000 */
[----:B------:R-:W-:-:S03]  /*16f0*/  FMUL.FTZ R92, R49, R34 ;  /* 0x00000022315c7220 */ /* 0x000fc60000410000 */
[----:B------:R1:W1:Y:S01]  /*1700*/  MUFU.EX2 R30, R29 ;  /* 0x0000001d001e7308 */ /* 0x0002620000000800 */
[----:B------:R-:W-:Y:S01]  /*1710*/  FFMA.FTZ R86, R92, R39, R35 ;  /* 0x000000275c567223 */ /* 0x000fe20000010023 */
[----:B0-----:R-:W-:Y:S01]  /*1720*/  FADD.FTZ R16, -R70, 1 ;  /* 0x3f80000046107421 */ /* 0x001fe20000010100 */
[----:B--2---:R-:W-:-:S03]  /*1730*/  FADD.FTZ R39, R38, 1 ;  /* 0x3f80000026277421 */ /* 0x004fc60000010000 */
[----:B------:R-:W-:Y:S01]  /*1740*/  FFMA.FTZ R54, R41, R16, 1 ;  /* 0x3f80000029367423 */ /* 0x000fe20000010010 */
[----:B------:R-:W-:Y:S01]  /*1750*/  HADD2.F32 R16, -RZ, R15.H1_H1 ;  /* 0x3000000fff107230 */ /* 0x000fe20000004100 */
[----:B------:R0:W2:Y:S01]  /*1760*/  MUFU.RCP R103, R28 ;  /* 0x0000001c00677308 */ /* 0x0000a20000001000 */
[----:B---3--:R-:W-:Y:S01]  /*1770*/  FMUL.FTZ R35, R72, R81 ;  /* 0x0000005148237220 */ /* 0x008fe20000410000 */
[----:B-1----:R-:W-:Y:S01]  /*1780*/  FADD.FTZ R29, -R77, 1 ;  /* 0x3f8000004d1d7421 */ /* 0x002fe20000010100 */
[----:B------:R-:W-:Y:S02]  /*1790*/  FADD.FTZ R17, -R81, 1 ;  /* 0x3f80000051117421 */ /* 0x000fe40000010100 */
[----:B------:R-:W-:Y:S01]  /*17a0*/  FMUL.FTZ R91, R46, R35 ;  /* 0x000000232e5b7220 */ /* 0x000fe20000410000 */
[----:B------:R-:W-:Y:S01]  /*17b0*/  FFMA.FTZ R79, R68, R29, 1 ;  /* 0x3f800000444f7423 */ /* 0x000fe2000001001d */
[----:B------:R-:W-:Y:S01]  /*17c0*/  HADD2.F32 R68, -RZ, R8.H0_H0 ;  /* 0x20000008ff447230 */ /* 0x000fe20000004100 */
[----:B------:R-:W1:Y:S01]  /*17d0*/  MUFU.RCP R105, R40 ;  /* 0x0000002800697308 */ /* 0x000e620000001000 */
[----:B0-----:R-:W-:Y:S01]  /*17e0*/  FMUL.FTZ R28, R106, -1.4426950216293334961 ;  /* 0xbfb8aa3b6a1c7820 */ /* 0x001fe20000410000 */
[----:B------:R-:W-:Y:S01]  /*17f0*/  FADD.FTZ R41, R30, 1 ;  /* 0x3f8000001e297421 */ /* 0x000fe20000010000 */
[----:B------:R-:W-:-:S05]  /*1800*/  FFMA.FTZ R31, R91, R31, R86 ;  /* 0x0000001f5b1f7223 */ /* 0x000fca0000010056 */
[----:B------:R-:W0:Y:S01]  /*1810*/  MUFU.EX2 R56, R28 ;  /* 0x0000001c00387308 */ /* 0x000e220000000800 */
[----:B--2---:R-:W-:-:S04]  /*1820*/  FMUL.FTZ R37, R74, R103 ;  /* 0x000000674a257220 */ /* 0x004fc80000410000 */
[----:B------:R-:W-:-:S03]  /*1830*/  FMUL.FTZ R90, R48, R37 ;  /* 0x00000025305a7220 */ /* 0x000fc60000410000 */
[----:B------:R-:W2:Y:S01]  /*1840*/  MUFU.RCP R107, R39 ;  /* 0x00000027006b7308 */ /* 0x000ea20000001000 */
[----:B-1----:R-:W-:Y:S01]  /*1850*/  FMUL.FTZ R38, R78, R105 ;  /* 0x000000694e267220 */ /* 0x002fe20000410000 */
[----:B------:R-:W-:Y:S01]  /*1860*/  FFMA.FTZ R66, R90, R16, R31 ;  /* 0x000000105a427223 */ /* 0x000fe2000001001f */
[----:B------:R-:W-:Y:S02]  /*1870*/  FADD.FTZ R16, -R76, 1 ;  /* 0x3f8000004c107421 */ /* 0x000fe40000010100 */
[----:B------:R-:W-:-:S03]  /*1880*/  FMUL.FTZ R89, R51, R38 ;  /* 0x0000002633597220 */ /* 0x000fc60000410000 */
[----:B------:R-:W1:Y:S01]  /*1890*/  MUFU.RCP R111, R41 ;  /* 0x00000029006f7308 */ /* 0x000e620000001000 */
[----:B0-----:R-:W-:-:S07]  /*18a0*/  FADD.FTZ R56, R56, 1 ;  /* 0x3f80000038387421 */ /* 0x001fce0000010000 */
[----:B------:R-:W0:Y:S01]  /*18b0*/  MUFU.RCP R115, R56 ;  /* 0x0000003800737308 */ /* 0x000e220000001000 */
[----:B--2---:R-:W-:Y:S01]  /*18c0*/  FMUL.FTZ R39, R80, R107 ;  /* 0x0000006b50277220 */ /* 0x004fe20000410000 */
[----:B------:R-:W-:-:S03]  /*18d0*/  FADD.FTZ R19, -R107, 1 ;  /* 0x3f8000006b137421 */ /* 0x000fc60000010100 */
[----:B------:R-:W-:Y:S01]  /*18e0*/  FMUL.FTZ R88, R50, R39 ;  /* 0x0000002732587220 */ /* 0x000fe20000410000 */
[----:B------:R-:W-:Y:S01]  /*18f0*/  FFMA.FTZ R109, R80, R19, 1 ;  /* 0x3f800000506d7423 */ /* 0x000fe20000010013 */
[----:B-1----:R-:W-:-:S04]  /*1900*/  FMUL.FTZ R40, R104, R111 ;  /* 0x0000006f68287220 */ /* 0x002fc80000410000 */
[----:B------:R-:W-:Y:S01]  /*1910*/  FMUL.FTZ R87, R53, R40 ;  /* 0x0000002835577220 */ /* 0x000fe20000410000 */
[----:B0-----:R-:W-:Y:S01]  /*1920*/  FMUL.FTZ R41, R106, R115 ;  /* 0x000000736a297220 */ /* 0x001fe20000410000 */
[----:B------:R-:W-:-:S03]  /*1930*/  FADD.FTZ R19, -R115, 1 ;  /* 0x3f80000073137421 */ /* 0x000fc60000010100 */
[----:B------:R-:W-:Y:S01]  /*1940*/  FMUL.FTZ R86, R52, R41 ;  /* 0x0000002934567220 */ /* 0x000fe20000410000 */
[----:B------:R-:W-:Y:S01]  /*1950*/  FFMA.FTZ R117, R106, R19, 1 ;  /* 0x3f8000006a757423 */ /* 0x000fe20000010013 */
[----:B----4-:R0:W-:Y:S04]  /*1960*/  STS.128 [R98], R20 ;  /* 0x0000001462007388 */ /* 0x0101e80000000c00 */
[----:B-----5:R1:W-:Y:S01]  /*1970*/  STS.128 [R98+0x200], R24 ;  /* 0x0002001862007388 */ /* 0x0203e20000000c00 */
[----:B------:R-:W-:-:S03]  /*1980*/  NOP ;  /* 0x0000000000007918 */ /* 0x000fc60000000000 */
[----:B------:R-:W2:Y:S01]  /*1990*/  LDS.128 R28, [R0] ;  /* 0x00000000001c7984 */ /* 0x000ea20000000c00 */
[----:B0-----:R-:W-:Y:S01]  /*19a0*/  FFMA.FTZ R21, R72, R17, 1 ;  /* 0x3f80000048157423 */ /* 0x001fe20000010011 */
[----:B------:R-:W-:Y:S01]  /*19b0*/  FFMA.FTZ R17, R89, R68, R66 ;  /* 0x0000004459117223 */ /* 0x000fe20000010042 */
[----:B------:R-:W-:Y:S02]  /*19c0*/  HADD2.F32 R22, -RZ, R9.H0_H0 ;  /* 0x20000009ff167230 */ /* 0x000fe40000004100 */
[----:B------:R-:W-:Y:S01]  /*19d0*/  FADD.FTZ R23, -R103, 1 ;  /* 0x3f80000067177421 */ /* 0x000fe20000010100 */
[----:B-1----:R-:W-:Y:S01]  /*19e0*/  FFMA.FTZ R24, R71, R16, 1 ;  /* 0x3f80000047187423 */ /* 0x002fe20000010010 */
[----:B------:R-:W-:Y:S02]  /*19f0*/  HADD2.F32 R16, -RZ, R8.H1_H1 ;  /* 0x30000008ff107230 */ /* 0x000fe40000004100 */
[----:B------:R-:W-:Y:S01]  /*1a00*/  FMUL.FTZ R20, R108, -1.4426950216293334961 ;  /* 0xbfb8aa3b6c147820 */ /* 0x000fe20000410000 */
[----:B------:R-:W-:-:S02]  /*1a10*/  HADD2.F32 R26, -RZ, R18.H0_H0 ;  /* 0x20000012ff1a7230 */ /* 0x000fc40000004100 */
[----:B------:R-:W-:Y:S01]  /*1a20*/  FFMA.FTZ R23, R74, R23, 1 ;  /* 0x3f8000004a177423 */ /* 0x000fe20000010017 */
[----:B------:R-:W-:Y:S01]  /*1a30*/  FFMA.FTZ R18, R88, R16, R17 ;  /* 0x0000001058127223 */ /* 0x000fe20000010011 */
[----:B------:R-:W-:Y:S01]  /*1a40*/  FADD.FTZ R17, -R105, 1 ;  /* 0x3f80000069117421 */ /* 0x000fe20000010100 */
[----:B------:R-:W-:Y:S01]  /*1a50*/  FMUL.FTZ R16, R26, -1.4426950216293334961 ;  /* 0xbfb8aa3b1a107820 */ /* 0x000fe20000410000 */
[----:B------:R-:W0:Y:S01]  /*1a60*/  MUFU.EX2 R56, R20 ;  /* 0x0000001400387308 */ /* 0x000e220000000800 */
[----:B------:R-:W-:Y:S01]  /*1a70*/  FFMA.FTZ R71, R87, R22, R18 ;  /* 0x0000001657477223 */ /* 0x000fe20000010012 */
[----:B------:R-:W-:Y:S01]  /*1a80*/  FFMA.FTZ R27, R78, R17, 1 ;  /* 0x3f8000004e1b7423 */ /* 0x000fe20000010011 */
[----:B------:R-:W-:Y:S02]  /*1a90*/  HADD2.F32 R18, -RZ, R9.H1_H1 ;  /* 0x30000009ff127230 */ /* 0x000fe40000004100 */
[----:B------:R-:W-:Y:S01]  /*1aa0*/  FADD.FTZ R17, -R111, 1 ;  /* 0x3f8000006f117421 */ /* 0x000fe20000010100 */
[----:B------:R-:W-:-:S02]  /*1ab0*/  FMUL.FTZ R22, R110, -1.4426950216293334961 ;  /* 0xbfb8aa3b6e167820 */ /* 0x000fc40000410000 */
[----:B------:R1:W3:Y:S01]  /*1ac0*/  MUFU.EX2 R25, R16 ;  /* 0x0000001000197308 */ /* 0x0002e20000000800 */
[----:B------:R-:W-:Y:S01]  /*1ad0*/  FFMA.FTZ R113, R104, R17, 1 ;  /* 0x3f80000068717423 */ /* 0x000fe20000010011 */
[----:B------:R-:W-:-:S06]  /*1ae0*/  FFMA.FTZ R106, R86, R18, R71 ;  /* 0x00000012566a7223 */ /* 0x000fcc0000010047 */
[----:B------:R4:W5:Y:S01]  /*1af0*/  MUFU.EX2 R104, R22 ;  /* 0x0000001600687308 */ /* 0x0009620000000800 */
[----:B-1----:R-:W1:Y:S01]  /*1b00*/  LDS.128 R16, [R0+0x10] ;  /* 0x0000100000107984 */ /* 0x002e620000000c00 */
[----:B0-----:R-:W-:Y:S01]  /*1b10*/  FADD.FTZ R56, R56, 1 ;  /* 0x3f80000038387421 */ /* 0x001fe20000010000 */
[--C-:B--2---:R-:W-:Y:S02]  /*1b20*/  HADD2.F32 R74, -RZ, R30.reuse.H0_H0 ;  /* 0x2000001eff4a7230 */ /* 0x104fe40000004100 */
[----:B------:R-:W-:Y:S02]  /*1b30*/  HADD2.F32 R78, -RZ, R30.H1_H1 ;  /* 0x3000001eff4e7230 */ /* 0x000fe40000004100 */
[----:B------:R-:W-:Y:S01]  /*1b40*/  FMUL.FTZ R30, R112, -1.4426950216293334961 ;  /* 0xbfb8aa3b701e7820 */ /* 0x000fe20000410000 */
[----:B------:R-:W-:Y:S02]  /*1b50*/  HADD2.F32 R68, -RZ, R28.H1_H1 ;  /* 0x3000001cff447230 */ /* 0x000fe40000004100 */
[----:B----4-:R-:W-:Y:S01]  /*1b60*/  FMUL.FTZ R22, R47, R74 ;  /* 0x0000004a2f167220 */ /* 0x010fe20000410000 */
[----:B------:R-:W-:-:S02]  /*1b70*/  HADD2.F32 R71, -RZ, R29.H0_H0 ;  /* 0x2000001dff477230 */ /* 0x000fc40000004100 */
[----:B------:R-:W-:Y:S01]  /*1b80*/  FMUL.FTZ R49, R49, R78 ;  /* 0x0000004e31317220 */ /* 0x000fe20000410000 */
[----:B------:R-:W-:Y:S01]  /*1b90*/  HADD2.F32 R66, -RZ, R28.H0_H0 ;  /* 0x2000001cff427230 */ /* 0x000fe20000004100 */
[----:B------:R-:W0:Y:S01]  /*1ba0*/  MUFU.EX2 R30, R30 ;  /* 0x0000001e001e7308 */ /* 0x000e220000000800 */
[----:B------:R-:W-:Y:S01]  /*1bb0*/  FMUL.FTZ R42, R42, R68 ;  /* 0x000000442a2a7220 */ /* 0x000fe20000410000 */
[----:B------:R-:W-:Y:S01]  /*1bc0*/  FMUL.FTZ R45, R45, R71 ;  /* 0x000000472d2d7220 */ /* 0x000fe20000410000 */
[----:B---3--:R-:W-:Y:S01]  /*1bd0*/  FADD.FTZ R28, R25, 1 ;  /* 0x3f800000191c7421 */ /* 0x008fe20000010000 */
[----:B------:R-:W-:Y:S01]  /*1be0*/  FMUL.FTZ R20, R43, R66 ;  /* 0x000000422b147220 */ /* 0x000fe20000410000 */
[----:B------:R-:W-:Y:S01]  /*1bf0*/  FMUL.FTZ R42, R67, R42 ;  /* 0x0000002a432a7220 */ /* 0x000fe20000410000 */
[----:B------:R-:W-:Y:S01]  /*1c00*/  FMUL.FTZ R45, R70, R45 ;  /* 0x0000002d462d7220 */ /* 0x000fe20000410000 */
[----:B------:R-:W-:Y:S02]  /*1c10*/  HADD2.F32 R72, -RZ, R29.H1_H1 ;  /* 0x3000001dff487230 */ /* 0x000fe40000004100 */
[----:B------:R-:W-:Y:S01]  /*1c20*/  FMUL.FTZ R20, R55, R20 ;  /* 0x0000001437147220 */ /* 0x000fe20000410000 */
[----:B------:R-:W-:Y:S01]  /*1c30*/  FMUL.FTZ R69, R42, R69 ;  /* 0x000000452a457220 */ /* 0x000fe20000410000 */
[----:B------:R-:W2:Y:S01]  /*1c40*/  MUFU.RCP R29, R28 ;  /* 0x0000001c001d7308 */ /* 0x000ea20000001000 */
[----:B------:R-:W-:Y:S01]  /*1c50*/  FMUL.FTZ R25, R45, R54 ;  /* 0x000000362d197220 */ /* 0x000fe20000410000 */
[----:B-----5:R-:W-:Y:S01]  /*1c60*/  FADD.FTZ R104, R104, 1 ;  /* 0x3f80000068687421 */ /* 0x020fe20000010000 */
[----:B------:R-:W-:-:S02]  /*1c70*/  HADD2.F32 R43, -RZ, R31.H0_H0 ;  /* 0x2000001fff2b7230 */ /* 0x000fc40000004100 */
[----:B------:R-:W-:Y:S01]  /*1c80*/  FMUL.FTZ R20, R20, R57 ;  /* 0x0000003914147220 */ /* 0x000fe20000410000 */
[----:B------:R-:W-:Y:S02]  /*1c90*/  HADD2.F32 R80, -RZ, R31.H1_H1 ;  /* 0x3000001fff507230 */ /* 0x000fe40000004100 */
[----:B------:R-:W-:Y:S01]  /*1ca0*/  FMUL.FTZ R44, R44, R72 ;  /* 0x000000482c2c7220 */ /* 0x000fe20000410000 */
[----:B0-----:R-:W-:Y:S01]  /*1cb0*/  FADD.FTZ R30, R30, 1 ;  /* 0x3f8000001e1e7421 */ /* 0x001fe20000010000 */
[----:B------:R-:W0:Y:S01]  /*1cc0*/  MUFU.RCP R55, R56 ;  /* 0x0000003800377308 */ /* 0x000e220000001000 */
[----:B------:R-:W-:Y:S01]  /*1cd0*/  FMUL.FTZ R46, R46, R43 ;  /* 0x0000002b2e2e7220 */ /* 0x000fe20000410000 */
[----:B------:R-:W-:Y:S01]  /*1ce0*/  FMUL.FTZ R44, R73, R44 ;  /* 0x0000002c492c7220 */ /* 0x000fe20000410000 */
[----:B------:R-:W-:Y:S01]  /*1cf0*/  FMUL.FTZ R48, R48, R80 ;  /* 0x0000005030307220 */ /* 0x000fe20000410000 */
[----:B------:R-:W-:Y:S01]  /*1d00*/  FMUL.FTZ R49, R76, R49 ;  /* 0x000000314c317220 */ /* 0x000fe20000410000 */
[----:B------:R-:W-:Y:S01]  /*1d10*/  FMUL.FTZ R46, R81, R46 ;  /* 0x0000002e512e7220 */ /* 0x000fe20000410000 */
[----:B------:R-:W-:Y:S01]  /*1d20*/  FMUL.FTZ R44, R44, R75 ;  /* 0x0000004b2c2c7220 */ /* 0x000fe20000410000 */
[----:B------:R-:W-:Y:S01]  /*1d30*/  FMUL.FTZ R48, R103, R48 ;  /* 0x0000003067307220 */ /* 0x000fe20000410000 */
[--C-:B-1----:R-:W-:Y:S01]  /*1d40*/  HADD2.F32 R42, -RZ, R16.reuse.H0_H0 ;  /* 0x20000010ff2a7230 */ /* 0x102fe20000004100 */
[----:B------:R-:W1:Y:S01]  /*1d50*/  MUFU.RCP R57, R104 ;  /* 0x0000006800397308 */ /* 0x000e620000001000 */
[----:B------:R-:W-:-:S02]  /*1d60*/  HADD2.F32 R45, -RZ, R16.H1_H1 ;  /* 0x30000010ff2d7230 */ /* 0x000fc40000004100 */
[----:B------:R-:W-:Y:S01]  /*1d70*/  FMUL.FTZ R21, R46, R21 ;  /* 0x000000152e157220 */ /* 0x000fe20000410000 */
[--C-:B------:R-:W-:Y:S02]  /*1d80*/  HADD2.F32 R46, -RZ, R17.reuse.H0_H0 ;  /* 0x20000011ff2e7230 */ /* 0x100fe40000004100 */
[----:B------:R-:W-:Y:S01]  /*1d90*/  FMUL.FTZ R16, R51, R42 ;  /* 0x0000002a33107220 */ /* 0x000fe20000410000 */
[----:B------:R-:W-:Y:S02]  /*1da0*/  HADD2.F32 R47, -RZ, R17.H1_H1 ;  /* 0x30000011ff2f7230 */ /* 0x000fe40000004100 */
[----:B------:R-:W-:Y:S01]  /*1db0*/  FMUL.FTZ R50, R50, R45 ;  /* 0x0000002d32327220 */ /* 0x000fe20000410000 */
[--C-:B------:R-:W-:Y:S01]  /*1dc0*/  HADD2.F32 R67, -RZ, R18.reuse.H0_H0 ;  /* 0x20000012ff437230 */ /* 0x100fe20000004100 */
[----:B------:R-:W3:Y:S01]  /*1dd0*/  MUFU.RCP R51, R30 ;  /* 0x0000001e00337308 */ /* 0x000ee20000001000 */
[----:B------:R-:W-:Y:S01]  /*1de0*/  FMUL.FTZ R16, R105, R16 ;  /* 0x0000001069107220 */ /* 0x000fe20000410000 */
[----:B------:R-:W-:-:S02]  /*1df0*/  HADD2.F32 R73, -RZ, R18.H1_H1 ;  /* 0x30000012ff497230 */ /* 0x000fc40000004100 */
[----:B--2---:R-:W-:Y:S01]  /*1e00*/  FADD.FTZ R17, -R29, 1 ;  /* 0x3f8000001d117421 */ /* 0x004fe20000010100 */
[--C-:B------:R-:W-:Y:S02]  /*1e10*/  HADD2.F32 R75, -RZ, R19.reuse.H0_H0 ;  /* 0x20000013ff4b7230 */ /* 0x100fe40000004100 */
[----:B------:R-:W-:Y:S01]  /*1e20*/  FMUL.FTZ R50, R107, R50 ;  /* 0x000000326b327220 */ /* 0x000fe20000410000 */
[----:B------:R-:W-:Y:S02]  /*1e30*/  HADD2.F32 R76, -RZ, R19.H1_H1 ;  /* 0x30000013ff4c7230 */ /* 0x000fe40000004100 */
        /* <DEDUP_REMOVED lines=8> */
[----:B0-----:R-:W-:Y:S01]  /*1ec0*/  FADD.FTZ R19, -R55, 1 ;  /* 0x3f80000037137421 */ /* 0x001fe20000010100 */
[----:B-1----:R-:W-:Y:S01]  /*1ed0*/  FADD.FTZ R23, -R57, 1 ;  /* 0x3f80000039177421 */ /* 0x002fe20000010100 */
[----:B---3--:R-:W-:Y:S01]  /*1ee0*/  FADD.FTZ R27, -R51, 1 ;  /* 0x3f800000331b7421 */ /* 0x008fe20000010100 */
        /* <DEDUP_REMOVED lines=24> */
[----:B------:R-:W-:Y:S01]  /*2070*/  HADD2.F32 R44, -RZ, R10.H0_H0 ;  /* 0x2000000aff2c7230 */ /* 0x000fe20000004100 */
        /* <DEDUP_REMOVED lines=8> */
[----:B------:R-:W-:Y:S01]  /*2100*/  F2FP.F16.F32.PACK_AB R30, R30, R17 ;  /* 0x000000111e1e723e */ /* 0x000fe200000000ff */
[--C-:B------:R-:W-:Y:S01]  /*2110*/  HADD2.F32 R57, -RZ, R4.reuse.H0_H0 ;  /* 0x20000004ff397230 */ /* 0x100fe20000004100 */
[----:B------:R-:W-:Y:S01]  /*2120*/  F2FP.F16.F32.PACK_AB R31, R50, R23 ;  /* 0x00000017321f723e */ /* 0x000fe200000000ff */
[----:B------:R-:W-:Y:S01]  /*2130*/  FMUL.FTZ R83, R83, R110 ;  /* 0x0000006e53537220 */ /* 0x000fe20000410000 */
[----:B------:R-:W-:-:S02]  /*2140*/  HADD2.F32 R56, -RZ, R4.H1_H1 ;  /* 0x30000004ff387230 */ /* 0x000fc40000004100 */
[--C-:B------:R-:W-:Y:S02]  /*2150*/  HADD2.F32 R55, -RZ, R5.reuse.H0_H0 ;  /* 0x20000005ff377230 */ /* 0x100fe40000004100 */
[----:B------:R-:W-:Y:S02]  /*2160*/  HADD2.F32 R54, -RZ, R5.H1_H1 ;  /* 0x30000005ff367230 */ /* 0x000fe40000004100 */
[----:B------:R-:W-:Y:S02]  /*2170*/  HADD2.F32 R104, -RZ, R11.H1_H1 ;  /* 0x3000000bff687230 */ /* 0x000fe40000004100 */
[--C-:B------:R-:W-:Y:S02]  /*2180*/  HADD2.F32 R53, -RZ, R6.reuse.H0_H0 ;  /* 0x20000006ff357230 */ /* 0x100fe40000004100 */
[----:B------:R-:W-:Y:S02]  /*2190*/  HADD2.F32 R52, -RZ, R6.H1_H1 ;  /* 0x30000006ff347230 */ /* 0x000fe40000004100 */
[----:B------:R-:W-:Y:S01]  /*21a0*/  HADD2.F32 R50, -RZ, R7.H1_H1 ;  /* 0x30000007ff327230 */ /* 0x000fe20000004100 */
[----:B------:R0:W-:Y:S04]  /*21b0*/  STS.128 [R0], R24 ;  /* 0x0000001800007388 */ /* 0x0001e80000000c00 */
[----:B------:R1:W-:Y:S01]  /*21c0*/  STS.128 [R0+0x10], R28 ;  /* 0x0000101c00007388 */ /* 0x0003e20000000c00 */
[----:B------:R-:W-:-:S03]  /*21d0*/  NOP ;  /* 0x0000000000007918 */ /* 0x000fc60000000000 */
[----:B------:R-:W2:Y:S04]  /*21e0*/  LDS.128 R16, [R98] ;  /* 0x0000000062107984 */ /* 0x000ea80000000c00 */
[----:B------:R-:W3:Y:S01]  /*21f0*/  LDS.128 R20, [R98+0x200] ;  /* 0x0002000062147984 */ /* 0x000ee20000000c00 */
[----:B0-----:R-:W-:Y:S02]  /*2200*/  HADD2.F32 R24, -RZ, R10.H1_H1 ;  /* 0x3000000aff187230 */ /* 0x001fe40000004100 */
[----:B------:R-:W-:Y:S01]  /*2210*/  FFMA.FTZ R25, R85, R44, R106 ;  /* 0x0000002c55197223 */ /* 0x000fe2000001006a */
[----:B------:R-:W0:Y:S01]  /*2220*/  LDC R26, c[0x0][0x21c] ;  /* 0x00008700ff1a7b82 */ /* 0x000e220000000800 */
[----:B------:R-:W-:Y:S01]  /*2230*/  FMUL.FTZ R27, R112, R51 ;  /* 0x00000033701b7220 */ /* 0x000fe20000410000 */
[----:B------:R-:W-:-:S02]  /*2240*/  HADD2.F32 R51, -RZ, R7.H0_H0 ;  /* 0x20000007ff337230 */ /* 0x000fc40000004100 */
[----:B------:R-:W-:Y:S01]  /*2250*/  FFMA.FTZ R24, R84, R24, R25 ;  /* 0x0000001854187223 */ /* 0x000fe20000010019 */
[----:B------:R-:W-:Y:S02]  /*2260*/  HADD2.F32 R25, -RZ, R11.H0_H0 ;  /* 0x2000000bff197230 */ /* 0x000fe40000004100 */
[----:B------:R-:W-:-:S03]  /*2270*/  FMUL.FTZ R82, R82, R27 ;  /* 0x0000001b52527220 */ /* 0x000fc60000410000 */
[----:B-1----:R-:W-:Y:S01]  /*2280*/  FFMA.FTZ R29, R83, R25, R24 ;  /* 0x00000019531d7223 */ /* 0x002fe20000010018 */
[----:B------:R-:W-:Y:S02]  /*2290*/  MOV R24, UR7 ;  /* 0x0000000700187c02 */ /* 0x000fe40008000f00 */
[----:B------:R-:W-:Y:S01]  /*22a0*/  MOV R25, UR30 ;  /* 0x0000001e00197c02 */ /* 0x000fe20008000f00 */
[----:B------:R-:W-:Y:S02]  /*22b0*/  FFMA.FTZ R104, R82, R104, R29 ;  /* 0x0000006852687223 */ /* 0x000fe4000001001d */
[----:B------:R-:W-:-:S05]  /*22c0*/  IMAD.WIDE R4, R99, 0x10, R24 ;  /* 0x0000001063047825 */ /* 0x000fca00078e0218 */
        /* <DEDUP_REMOVED lines=50> */
.L_x_14304:
        /* <DEDUP_REMOVED lines=58> */
.L_x_14384:
        /* <DEDUP_REMOVED lines=9> */
[----:B------:R-:W-:-:S03]  /*2a20*/  UIMAD UR58, UR7, UR47, UR58 ;  /* 0x0000002f073a72a4 */ /* 0x000fc6000f8e023a */
[----:B------:R-:W-:Y:S01]  /*2a30*/  ULDC.64 UR46, c[0x0][0x2d0] ;  /* 0x0000b400002e7ab9 */ /* 0x000fe20000000a00 */
[----:B------:R-:W-:Y:S02]  /*2a40*/  UIADD3 UR58, UR57, UR58, URZ ;  /* 0x0000003a393a7290 */ /* 0x000fe4000fffe03f */
[----:B------:R-:W-:-:S04]  /*2a50*/  ULEA UR46, UP0, UR56, UR46, 0x3 ;  /* 0x0000002e382e7291 */ /* 0x000fc8000f80183f */
[----:B------:R-:W-:Y:S02]  /*2a60*/  ULEA.HI.X UR47, UR56, UR47, UR58, 0x3, UP0 ;  /* 0x0000002f382f7291 */ /* 0x000fe400080f1c3a */
[----:B---3--:R-:W-:-:S04]  /*2a70*/  MOV R2, UR46 ;  /* 0x0000002e00027c02 */ /* 0x008fc80008000f00 */
[----:B------:R-:W-:-:S05]  /*2a80*/  MOV R3, UR47 ;  /* 0x0000002f00037c02 */ /* 0x000fca0008000f00 */
[----:B0-2---:R0:W2:Y:S01]  /*2a90*/  LDG.E.64 R32, desc[UR20][R2.64] ;  /* 0x0000001402207981 */ /* 0x0050a2000c1e1b00 */
        /* <DEDUP_REMOVED lines=8> */
[----:B-1----:R-:W-:-:S05]  /*2b20*/  MOV R4, UR57 ;  /* 0x0000003900047c02 */ /* 0x002fca0008000f00 */
[----:B------:R-:W-:-:S03]  /*2b30*/  MOV R5, UR46 ;  /* 0x0000002e00057c02 */ /* 0x000fc60008000f00 */
[----:B0-----:R-:W-:-:S05]  /*2b40*/  IMAD.WIDE R2, R7, 0x10, R4 ;  /* 0x0000001007027825 */ /* 0x001fca00078e0204 */
[----:B------:R-:W3:Y:S04]  /*2b50*/  LDG.E.128 R4, desc[UR20][R2.64] ;  /* 0x0000001402047981 */ /* 0x000ee8000c1e1d00 */
[----:B------:R-:W4:Y:S04]  /*2b60*/  LDG.E.128 R16, desc[UR20][R2.64+0x200] ;  /* 0x0002001402107981 */ /* 0x000f28000c1e1d00 */
[----:B------:R-:W4:Y:S04]  /*2b70*/  LDG.E.128 R20, desc[UR20][R2.64+0x400] ;  /* 0x0004001402147981 */ /* 0x000f28000c1e1d00 */
[----:B------:R0:W4:Y:S01]  /*2b80*/  LDG.E.128 R24, desc[UR20][R2.64+0x600] ;  /* 0x0006001402187981 */ /* 0x000122000c1e1d00 */
[C---:B------:R-:W-:Y:S01]  /*2b90*/  LOP3.LUT R150, R101.reuse, 0x1f, RZ, 0xc0, !PT ;  /* 0x0000001f65967812 */ /* 0x040fe200078ec0ff */
[----:B------:R-:W1:Y:S01]  /*2ba0*/  S2UR UR46, SR_CgaCtaId ;  /* 0x00000000002e79c3 */ /* 0x000e620000008800 */
[----:B------:R-:W-:Y:S01]  /*2bb0*/  UIADD3 UR60, UR51, -0x1, URZ ;  /* 0xffffffff333c7890 */ /* 0x000fe2000fffe03f */
[C---:B------:R-:W-:Y:S01]  /*2bc0*/  ISETP.NE.AND P2, PT, R101.reuse, RZ, PT ;  /* 0x000000ff6500720c */ /* 0x040fe20003f45270 */
[----:B------:R-:W-:Y:S01]  /*2bd0*/  UIMAD UR59, UR49, UR44, URZ ;  /* 0x0000002c313b72a4 */ /* 0x000fe2000f8e023f */
[----:B------:R-:W-:Y:S01]  /*2be0*/  ISETP.NE.AND P0, PT, R150, RZ, PT ;  /* 0x000000ff9600720c */ /* 0x000fe20003f05270 */
[----:B------:R-:W-:Y:S01]  /*2bf0*/  UMOV UR56, 0x400 ;  /* 0x0000040000387882 */ /* 0x000fe20000000000 */
[----:B------:R-:W-:Y:S01]  /*2c00*/  ULEA.HI UR61, UR60, UR60, URZ, 0x1 ;  /* 0x0000003c3c3d7291 */ /* 0x000fe2000f8f083f */
[----:B------:R-:W-:Y:S01]  /*2c10*/  IADD3 R128, R101, 0x200, RZ ;  /* 0x0000020065807810 */ /* 0x000fe20007ffe0ff */
[----:B------:R-:W-:Y:S01]  /*2c20*/  UIMAD UR59, UR50, UR45, UR59 ;  /* 0x0000002d323b72a4 */ /* 0x000fe2000f8e023b */
[----:B------:R-:W-:Y:S01]  /*2c30*/  MOV R107, 0x10 ;  /* 0x00000010006b7802 */ /* 0x000fe20000000f00 */
        /* <DEDUP_REMOVED lines=13> */
[----:B------:R-:W-:-:S05]  /*2d10*/  HADD2.F32 R162, -RZ, R12.H0_H0 ;  /* 0x2000000cffa27230 */ /* 0x000fca0000004100 */
[----:B------:R-:W-:Y:S01]  /*2d20*/  FMUL.FTZ R162, R65, R162 ;  /* 0x000000a241a27220 */ /* 0x000fe20000410000 */
[----:B------:R-:W-:Y:S01]  /*2d30*/  HADD2.F32 R117, -RZ, R13.H1_H1 ;  /* 0x3000000dff757230 */ /* 0x000fe20000004100 */
        /* <DEDUP_REMOVED lines=66> */
[----:B--2---:R-:W-:-:S06]  /*3160*/  FMUL.FTZ R0, R54, UR57 ;  /* 0x0000003936007c20 */ /* 0x004fcc0008410000 */
[----:B------:R2:W-:Y:S01]  /*3170*/  MUFU.COS R132, R103 ;  /* 0x0000006700847308 */ /* 0x0005e20000000000 */
[----:B------:R-:W-:-:S07]  /*3180*/  FMUL.FTZ R29, R63, R28 ;  /* 0x0000001c3f1d7220 */ /* 0x000fce0000410000 */
[----:B------:R-:W-:Y:S01]  /*3190*/  MUFU.SIN R118, R105 ;  /* 0x0000006900767308 */ /* 0x000fe20000000400 */
[----:B--2---:R-:W-:-:S04]  /*31a0*/  FMUL.FTZ R103, R56, UR57 ;  /* 0x0000003938677c20 */ /* 0x004fc80008410000 */
[----:B------:R-:W-:Y:S01]  /*31b0*/  FMUL.RZ R111, R103, 0.15915493667125701904 ;  /* 0x3e22f983676f7820 */ /* 0x000fe2000040c000 */
[----:B------:R-:W-:Y:S02]  /*31c0*/  FMUL.FTZ R103, R55, UR57 ;  /* 0x0000003937677c20 */ /* 0x000fe40008410000 */
[----:B------:R2:W-:Y:S01]  /*31d0*/  MUFU.COS R130, R105 ;  /* 0x0000006900827308 */ /* 0x0005e20000000000 */
[----:B------:R1:W5:Y:S01]  /*31e0*/  @!P1 LDG.E.64 R30, desc[UR20][R106.64+0x8] ;  /* 0x000008146a1e9981 */ /* 0x000362000c1e1b00 */
[----:B------:R-:W-:Y:S01]  /*31f0*/  FMUL.RZ R113, R103, 0.15915493667125701904 ;  /* 0x3e22f98367717820 */ /* 0x000fe2000040c000 */
[----:B------:R-:W-:-:S05]  /*3200*/  FMUL.FTZ R103, R62, R28 ;  /* 0x0000001c3e677220 */ /* 0x000fca0000410000 */
[----:B------:R-:W-:Y:S01]  /*3210*/  MUFU.COS R109, R109 ;  /* 0x0000006d006d7308 */ /* 0x000fe20000000000 */
[----:B-1----:R-:W-:Y:S01]  /*3220*/  FMUL.RZ R107, R0, 0.15915493667125701904 ;  /* 0x3e22f983006b7820 */ /* 0x002fe2000040c000 */
[-C--:B------:R-:W-:Y:S01]  /*3230*/  FMUL.FTZ R0, R64, R28.reuse ;  /* 0x0000001c40007220 */ /* 0x080fe20000410000 */
[-C--:B--2---:R-:W-:Y:S01]  /*3240*/  FMUL.FTZ R105, R61, R28.reuse ;  /* 0x0000001c3d697220 */ /* 0x084fe20000410000 */
[----:B------:R-:W-:-:S04]  /*3250*/  FMUL.FTZ R106, R60, R28 ;  /* 0x0000001c3c6a7220 */ /* 0x000fc80000410000 */
[----:B------:R-:W-:Y:S08]  /*3260*/  MUFU.SIN R115, R107 ;  /* 0x0000006b00737308 */ /* 0x000ff00000000400 */
[----:B------:R1:W-:Y:S08]  /*3270*/  MUFU.COS R145, R107 ;  /* 0x0000006b00917308 */ /* 0x0003f00000000000 */
[----:B------:R-:W2:Y:S01]  /*3280*/  MUFU.EX2 R0, R0 ;  /* 0x0000000000007308 */ /* 0x000ea20000000800 */
[----:B-1----:R-:W-:-:S07]  /*3290*/  FMUL.FTZ R107, R59, R28 ;  /* 0x0000001c3b6b7220 */ /* 0x002fce0000410000 */
[----:B------:R-:W1:Y:S08]  /*32a0*/  MUFU.EX2 R29, R29 ;  /* 0x0000001d001d7308 */ /* 0x000e700000000800 */
[----:B------:R-:W0:Y:S08]  /*32b0*/  MUFU.EX2 R105, R105 ;  /* 0x0000006900697308 */ /* 0x000e300000000800 */
[----:B------:R-:W3:Y:S08]  /*32c0*/  MUFU.EX2 R106, R106 ;  /* 0x0000006a006a7308 */ /* 0x000ef00000000800 */
[----:B------:R-:W4:Y:S08]  /*32d0*/  MUFU.EX2 R103, R103 ;  /* 0x0000006700677308 */ /* 0x000f300000000800 */
[----:B------:R-:W4:Y:S01]  /*32e0*/  MUFU.EX2 R107, R107 ;  /* 0x0000006b006b7308 */ /* 0x000f220000000800 */
[----:B--2---:R-:W-:-:S07]  /*32f0*/  FMUL.FTZ R127, R0, R127 ;  /* 0x0000007f007f7220 */ /* 0x004fce0000410000 */
[----:B------:R-:W-:Y:S08]  /*3300*/  MUFU.SIN R140, R113 ;  /* 0x00000071008c7308 */ /* 0x000ff00000000400 */
[----:B------:R2:W-:Y:S01]  /*3310*/  MUFU.COS R142, R113 ;  /* 0x00000071008e7308 */ /* 0x0005e20000000000 */
[C---:B-1----:R-:W-:Y:S01]  /*3320*/  FMUL.FTZ R126, R29.reuse, R126 ;  /* 0x0000007e1d7e7220 */ /* 0x042fe20000410000 */
[----:B------:R-:W-:Y:S01]  /*3330*/  FMUL.FTZ R125, R29, R108 ;  /* 0x0000006c1d7d7220 */ /* 0x000fe20000410000 */
[----:B--2---:R-:W-:Y:S01]  /*3340*/  FMUL.FTZ R113, R57, R28 ;  /* 0x0000001c39717220 */ /* 0x004fe20000410000 */
[----:B------:R-:W-:Y:S01]  /*3350*/  FMUL.FTZ R129, R0, R129 ;  /* 0x0000008100817220 */ /* 0x000fe20000410000 */
[C---:B0-----:R-:W-:Y:S01]  /*3360*/  FMUL.FTZ R122, R105.reuse, R122 ;  /* 0x0000007a697a7220 */ /* 0x041fe20000410000 */
[----:B------:R-:W-:Y:S01]  /*3370*/  FMUL.FTZ R121, R105, R112 ;  /* 0x0000007069797220 */ /* 0x000fe20000410000 */
[----:B------:R-:W-:-:S02]  /*3380*/  FMUL.FTZ R29, R56, R28 ;  /* 0x0000001c381d7220 */ /* 0x000fc40000410000 */
[----:B------:R-:W0:Y:S01]  /*3390*/  MUFU.EX2 R113, R113 ;  /* 0x0000007100717308 */ /* 0x000e220000000800 */
[----:B------:R-:W-:Y:S01]  /*33a0*/  FMUL.FTZ R108, RZ, R127 ;  /* 0x0000007fff6c7220 */ /* 0x000fe20000410000 */
[C---:B---3--:R-:W-:Y:S01]  /*33b0*/  FMUL.FTZ R120, R106.reuse, R109 ;  /* 0x0000006d6a787220 */ /* 0x048fe20000410000 */
[----:B------:R-:W-:Y:S01]  /*33c0*/  FMUL.FTZ R119, R106, R119 ;  /* 0x000000776a777220 */ /* 0x000fe20000410000 */
[----:B------:R-:W-:Y:S01]  /*33d0*/  FMUL.FTZ R105, R55, R28 ;  /* 0x0000001c37697220 */ /* 0x000fe20000410000 */
[----:B------:R-:W-:Y:S01]  /*33e0*/  FMUL.FTZ R0, R127, R162 ;  /* 0x000000a27f007220 */ /* 0x000fe20000410000 */
[C---:B----4-:R-:W-:Y:S01]  /*33f0*/  FMUL.FTZ R124, R103.reuse, R124 ;  /* 0x0000007c677c7220 */ /* 0x050fe20000410000 */
[----:B------:R-:W-:Y:S01]  /*3400*/  FMUL.FTZ R123, R103, R110 ;  /* 0x0000006e677b7220 */ /* 0x000fe20000410000 */
[----:B------:R-:W-:Y:S01]  /*3410*/  FMUL.FTZ R106, R54, R28 ;  /* 0x0000001c366a7220 */ /* 0x000fe20000410000 */
[C---:B------:R-:W-:Y:S01]  /*3420*/  FMUL.FTZ R134, R107.reuse, R134 ;  /* 0x000000866b867220 */ /* 0x040fe20000410000 */
[----:B------:R-:W-:Y:S01]  /*3430*/  FMUL.FTZ R133, R107, R114 ;  /* 0x000000726b857220 */ /* 0x000fe20000410000 */
[----:B------:R-:W-:-:S02]  /*3440*/  HADD2.F32 R103, -RZ, R12.H1_H1 ;  /* 0x3000000cff677230 */ /* 0x000fc40000004100 */
[----:B------:R-:W-:Y:S01]  /*3450*/  FFMA.FTZ R107, R129, R162, -R108 ;  /* 0x000000a2816b7223 */ /* 0x000fe2000001086c */
[----:B------:R-:W-:Y:S01]  /*3460*/  FFMA.FTZ R0, RZ, R129, R0 ;  /* 0x00000081ff007223 */ /* 0x000fe20000010000 */
[----:B------:R-:W-:Y:S02]  /*3470*/  MUFU.SIN R138, R111 ;  /* 0x0000006f008a7308 */ /* 0x000fe40000000400 */
[----:B------:R-:W-:Y:S01]  /*3480*/  FFMA.FTZ R107, R64, R103, R107 ;  /* 0x00000067406b7223 */ /* 0x000fe2000001006b */
[----:B------:R-:W-:-:S05]  /*3490*/  FADD.FTZ R108, RZ, R0 ;  /* 0x00000000ff6c7221 */ /* 0x000fca0000010000 */
[----:B------:R1:W-:Y:S01]  /*34a0*/  MUFU.COS R136, R111 ;  /* 0x0000006f00887308 */ /* 0x0003e20000000000 */
[----:B------:R-:W-:-:S07]  /*34b0*/  FMUL.FTZ R109, R125, R107 ;  /* 0x0000006b7d6d7220 */ /* 0x000fce0000410000 */
[----:B------:R-:W2:Y:S01]  /*34c0*/  MUFU.EX2 R29, R29 ;  /* 0x0000001d001d7308 */ /* 0x000ea20000000800 */
[----:B-1----:R-:W-:Y:S01]  /*34d0*/  FMUL.FTZ R111, R58, R28 ;  /* 0x0000001c3a6f7220 */ /* 0x002fe20000410000 */
[----:B------:R-:W-:-:S06]  /*34e0*/  FMUL.FTZ R110, R125, R108 ;  /* 0x0000006c7d6e7220 */ /* 0x000fcc0000410000 */
[----:B------:R-:W1:Y:S01]  /*34f0*/  MUFU.EX2 R105, R105 ;  /* 0x0000006900697308 */ /* 0x000e620000000800 */
[----:B0-----:R-:W-:-:S07]  /*3500*/  FMUL.FTZ R137, R113, R118 ;  /* 0x0000007671897220 */ /* 0x001fce0000410000 */
[----:B------:R-:W0:Y:S01]  /*3510*/  MUFU.EX2 R106, R106 ;  /* 0x0000006a006a7308 */ /* 0x000e220000000800 */
[C---:B------:R-:W-:Y:S01]  /*3520*/  FFMA.FTZ R109, R126.reuse, R108, R109 ;  /* 0x0000006c7e6d7223 */ /* 0x040fe2000001006d */
[----:B------:R-:W-:Y:S02]  /*3530*/  HADD2.F32 R118, -RZ, R13.H0_H0 ;  /* 0x2000000dff767230 */ /* 0x000fe40000004100 */
[----:B------:R-:W-:Y:S01]  /*3540*/  FFMA.FTZ R110, R126, R107, -R110 ;  /* 0x0000006b7e6e7223 */ /* 0x000fe2000001086e */
[----:B------:R-:W-:Y:S01]  /*3550*/  FMUL.FTZ R0, R53, UR57 ;  /* 0x0000003935007c20 */ /* 0x000fe20008410000 */
[----:B------:R-:W-:Y:S02]  /*3560*/  FADD.FTZ R109, RZ, R109 ;  /* 0x0000006dff6d7221 */ /* 0x000fe40000010000 */
[----:B------:R-:W3:Y:S01]  /*3570*/  MUFU.EX2 R111, R111 ;  /* 0x0000006f006f7308 */ /* 0x000ee20000000800 */
[----:B------:R-:W-:Y:S01]  /*3580*/  FFMA.FTZ R110, R63, R118, R110 ;  /* 0x000000763f6e7223 */ /* 0x000fe2000001006e */
[C---:B--2---:R-:W-:Y:S01]  /*3590*/  FMUL.FTZ R136, R29.reuse, R136 ;  /* 0x000000881d887220 */ /* 0x044fe20000410000 */
[----:B------:R-:W-:Y:S01]  /*35a0*/  FMUL.FTZ R135, R29, R138 ;  /* 0x0000008a1d877220 */ /* 0x000fe20000410000 */
[----:B------:R-:W-:Y:S01]  /*35b0*/  FMUL.RZ R112, R0, 0.15915493667125701904 ;  /* 0x3e22f98300707820 */ /* 0x000fe2000040c000 */
[----:B-1----:R-:W-:Y:S01]  /*35c0*/  FMUL.FTZ R143, R105, R142 ;  /* 0x0000008e698f7220 */ /* 0x002fe20000410000 */
[C---:B------:R-:W-:Y:S01]  /*35d0*/  FMUL.FTZ R29, R123.reuse, R109 ;  /* 0x0000006d7b1d7220 */ /* 0x040fe20000410000 */
[-C--:B------:R-:W-:Y:S01]  /*35e0*/  FMUL.FTZ R0, R123, R110.reuse ;  /* 0x0000006e7b007220 */ /* 0x080fe20000410000 */
[C---:B0-----:R-:W-:Y:S01]  /*35f0*/  FMUL.FTZ R145, R106.reuse, R145 ;  /* 0x000000916a917220 */ /* 0x041fe20000410000 */
[----:B------:R-:W-:Y:S01]  /*3600*/  FMUL.FTZ R142, R106, R115 ;  /* 0x000000736a8e7220 */ /* 0x000fe20000410000 */
[----:B------:R-:W-:Y:S01]  /*3610*/  FMUL.FTZ R106, R32, R127 ;  /* 0x0000007f206a7220 */ /* 0x000fe20000410000 */
[C---:B------:R-:W-:Y:S01]  /*3620*/  FFMA.FTZ R107, R124.reuse, R110, -R29 ;  /* 0x0000006e7c6b7223 */ /* 0x040fe2000001081d */
[----:B------:R-:W-:Y:S01]  /*3630*/  FFMA.FTZ R109, R124, R109, R0 ;  /* 0x0000006d7c6d7223 */ /* 0x000fe20000010000 */
[C---:B------:R-:W-:Y:S01]  /*3640*/  FMUL.FTZ R29, R33.reuse, R127 ;  /* 0x0000007f211d7220 */ /* 0x040fe20000410000 */
[----:B------:R-:W-:Y:S01]  /*3650*/  FFMA.FTZ R106, R33, R129, R106 ;  /* 0x00000081216a7223 */ /* 0x000fe2000001006a */
[----:B------:R-:W-:Y:S01]  /*3660*/  FFMA.FTZ R108, R62, R117, R107 ;  /* 0x000000753e6c7223 */ /* 0x000fe2000001006b */
[----:B------:R-:W-:Y:S01]  /*3670*/  FADD.FTZ R110, RZ, R109 ;  /* 0x0000006dff6e7221 */ /* 0x000fe20000010000 */
[----:B------:R-:W-:Y:S01]  /*3680*/  FFMA.FTZ R29, R32, R129, -R29 ;  /* 0x00000081201d7223 */ /* 0x000fe2000001081d */
[----:B------:R-:W-:Y:S01]  /*3690*/  FMUL.FTZ R107, R125, R106 ;  /* 0x0000006a7d6b7220 */ /* 0x000fe20000410000 */
[C---:B---3--:R-:W-:Y:S01]  /*36a0*/  FMUL.FTZ R132, R111.reuse, R132 ;  /* 0x000000846f847220 */ /* 0x048fe20000410000 */
[----:B------:R-:W-:Y:S01]  /*36b0*/  FMUL.FTZ R131, R111, R116 ;  /* 0x000000746f837220 */ /* 0x000fe20000410000 */
[----:B------:R-:W-:Y:S01]  /*36c0*/  FMUL.FTZ R0, R53, R28 ;  /* 0x0000001c35007220 */ /* 0x000fe20000410000 */
[-C--:B------:R-:W-:Y:S01]  /*36d0*/  FMUL.FTZ R109, R125, R29.reuse ;  /* 0x0000001d7d6d7220 */ /* 0x080fe20000410000 */
[----:B------:R-:W-:Y:S01]  /*36e0*/  FMUL.FTZ R111, R121, R110 ;  /* 0x0000006e796f7220 */ /* 0x000fe20000410000 */
[C---:B------:R-:W-:Y:S01]  /*36f0*/  FFMA.FTZ R107, R126.reuse, R29, -R107 ;  /* 0x0000001d7e6b7223 */ /* 0x040fe2000001086b */
[----:B------:R-:W-:Y:S01]  /*3700*/  FMUL.FTZ R130, R113, R130 ;  /* 0x0000008271827220 */ /* 0x000fe20000410000 */
[----:B------:R-:W-:Y:S01]  /*3710*/  FMUL.FTZ R113, R121, R108 ;  /* 0x0000006c79717220 */ /* 0x000fe20000410000 */
[----:B------:R-:W-:Y:S01]  /*3720*/  FFMA.FTZ R109, R126, R106, R109 ;  /* 0x0000006a7e6d7223 */ /* 0x000fe2000001006d */
[C---:B------:R-:W-:Y:S01]  /*3730*/  FFMA.FTZ R108, R122.reuse, R108, -R111 ;  /* 0x0000006c7a6c7223 */ /* 0x040fe2000001086f */
[----:B------:R-:W-:Y:S01]  /*3740*/  FMUL.FTZ R141, R105, R140 ;  /* 0x0000008c698d7220 */ /* 0x000fe20000410000 */
[C---:B------:R-:W-:Y:S01]  /*3750*/  FMUL.FTZ R111, R123.reuse, R107 ;  /* 0x0000006b7b6f7220 */ /* 0x040fe20000410000 */
[----:B------:R-:W-:Y:S01]  /*3760*/  HADD2.F32 R116, -RZ, R14.H0_H0 ;  /* 0x2000000eff747230 */ /* 0x000fe20000004100 */
[----:B------:R-:W-:Y:S01]  /*3770*/  MUFU.COS R105, R112 ;  /* 0x0000007000697308 */ /* 0x000fe20000000000 */
[----:B------:R-:W-:Y:S01]  /*3780*/  FFMA.FTZ R113, R122, R110, R113 ;  /* 0x0000006e7a717223 */ /* 0x000fe20000010071 */
[-C--:B------:R-:W-:Y:S01]  /*3790*/  FMUL.FTZ R106, R123, R109.reuse ;  /* 0x0000006d7b6a7220 */ /* 0x080fe20000410000 */
[----:B------:R-:W-:Y:S01]  /*37a0*/  FFMA.FTZ R111, R124, R109, R111 ;  /* 0x0000006d7c6f7223 */ /* 0x000fe2000001006f */
[----:B------:R-:W-:-:S04]  /*37b0*/  FFMA.FTZ R109, R61, R116, R108 ;  /* 0x000000743d6d7223 */ /* 0x000fc8000001006c */
[----:B------:R-:W0:Y:S01]  /*37c0*/  MUFU.EX2 R0, R0 ;  /* 0x0000000000007308 */ /* 0x000e220000000800 */
[----:B------:R-:W-:Y:S01]  /*37d0*/  FFMA.FTZ R106, R124, R107, -R106 ;  /* 0x0000006b7c6a7223 */ /* 0x000fe2000001086a */
[----:B------:R-:W-:-:S06]  /*37e0*/  FADD.FTZ R113, RZ, R113 ;  /* 0x00000071ff717221 */ /* 0x000fcc0000010000 */
[----:B------:R-:W1:Y:S01]  /*37f0*/  MUFU.SIN R29, R112 ;  /* 0x00000070001d7308 */ /* 0x000e620000000400 */
[----:B------:R-:W-:Y:S01]  /*3800*/  FMUL.FTZ R110, R119, R109 ;  /* 0x0000006d776e7220 */ /* 0x000fe20000410000 */
[-C--:B------:R-:W-:Y:S01]  /*3810*/  FMUL.FTZ R108, R121, R106.reuse ;  /* 0x0000006a796c7220 */ /* 0x080fe20000410000 */
[-C--:B------:R-:W-:Y:S02]  /*3820*/  FMUL.FTZ R115, R119, R113.reuse ;  /* 0x0000007177737220 */ /* 0x080fe40000410000 */
[----:B------:R-:W-:Y:S01]  /*3830*/  FFMA.FTZ R110, R120, R113, R110 ;  /* 0x00000071786e7223 */ /* 0x000fe2000001006e */
[-C--:B------:R-:W-:Y:S01]  /*3840*/  FMUL.FTZ R107, R121, R111.reuse ;  /* 0x0000006f796b7220 */ /* 0x080fe20000410000 */
[----:B------:R-:W-:Y:S01]  /*3850*/  FFMA.FTZ R108, R122, R111, R108 ;  /* 0x0000006f7a6c7223 */ /* 0x000fe2000001006c */
[----:B------:R-:W-:Y:S01]  /*3860*/  FFMA.FTZ R109, R120, R109, -R115 ;  /* 0x0000006d786d7223 */ /* 0x000fe20000010873 */
[----:B------:R-:W-:Y:S02]  /*3870*/  HADD2.F32 R115, -RZ, R14.H1_H1 ;  /* 0x3000000eff737230 */ /* 0x000fe40000004100 */
[----:B------:R-:W-:Y:S01]  /*3880*/  FADD.FTZ R110, RZ, R110 ;  /* 0x0000006eff6e7221 */ /* 0x000fe20000010000 */
[----:B0-----:R-:W-:Y:S01]  /*3890*/  FMUL.FTZ R144, R0, R105 ;  /* 0x0000006900907220 */ /* 0x001fe20000410000 */
[----:B------:R-:W-:Y:S01]  /*38a0*/  FFMA.FTZ R107, R122, R106, -R107 ;  /* 0x0000006a7a6b7223 */ /* 0x000fe2000001086b */
[----:B------:R-:W-:Y:S01]  /*38b0*/  FMUL.FTZ R105, R119, R108 ;  /* 0x0000006c77697220 */ /* 0x000fe20000410000 */
[----:B------:R-:W-:Y:S01]  /*38c0*/  FFMA.FTZ R109, R60, R115, R109 ;  /* 0x000000733c6d7223 */ /* 0x000fe2000001006d */
[----:B-1----:R-:W-:Y:S01]  /*38d0*/  FMUL.FTZ R140, R0, R29 ;  /* 0x0000001d008c7220 */ /* 0x002fe20000410000 */
[----:B------:R-:W-:Y:S01]  /*38e0*/  FMUL.FTZ R29, R133, R110 ;  /* 0x0000006e851d7220 */ /* 0x000fe20000410000 */
[-C--:B------:R-:W-:Y:S01]  /*38f0*/  FFMA.FTZ R105, R120, R107.reuse, -R105 ;  /* 0x0000006b78697223 */ /* 0x080fe20000010869 */
[----:B------:R-:W-:Y:S01]  /*3900*/  FMUL.FTZ R107, R119, R107 ;  /* 0x0000006b776b7220 */ /* 0x000fe20000410000 */
[----:B------:R-:W-:-:S02]  /*3910*/  HADD2.F32 R114, -RZ, R15.H0_H0 ;  /* 0x2000000fff727230 */ /* 0x000fc40000004100 */
[-C--:B------:R-:W-:Y:S01]  /*3920*/  FMUL.FTZ R111, R133, R109.reuse ;  /* 0x0000006d856f7220 */ /* 0x080fe20000410000 */
[----:B------:R-:W-:Y:S01]  /*3930*/  FFMA.FTZ R106, R134, R109, -R29 ;  /* 0x0000006d866a7223 */ /* 0x000fe2000001081d */
[----:B------:R-:W-:Y:S02]  /*3940*/  FFMA.FTZ R107, R120, R108, R107 ;  /* 0x0000006c786b7223 */ /* 0x000fe4000001006b */
[----:B------:R-:W-:Y:S01]  /*3950*/  FFMA.FTZ R111, R134, R110, R111 ;  /* 0x0000006e866f7223 */ /* 0x000fe2000001006f */
[----:B------:R-:W-:-:S03]  /*3960*/  FFMA.FTZ R108, R59, R114, R106 ;  /* 0x000000723b6c7223 */ /* 0x000fc6000001006a */
[----:B------:R-:W-:Y:S01]  /*3970*/  FADD.FTZ R111, RZ, R111 ;  /* 0x0000006fff6f7221 */ /* 0x000fe20000010000 */
[----:B------:R-:W-:-:S04]  /*3980*/  FMUL.FTZ R109, R131, R108 ;  /* 0x0000006c836d7220 */ /* 0x000fc80000410000 */
[CC--:B------:R-:W-:Y:S01]  /*3990*/  FFMA.FTZ R109, R132.reuse, R111.reuse, R109 ;  /* 0x0000006f846d7223 */ /* 0x0c0fe2000001006d */
[----:B------:R-:W-:Y:S01]  /*39a0*/  FMUL.FTZ R111, R131, R111 ;  /* 0x0000006f836f7220 */ /* 0x000fe20000410000 */
[----:B------:R-:W-:Y:S02]  /*39b0*/  HADD2.F32 R113, -RZ, R15.H1_H1 ;  /* 0x3000000fff717230 */ /* 0x000fe40000004100 */
[C---:B------:R-:W-:Y:S01]  /*39c0*/  FMUL.FTZ R29, R133.reuse, R107 ;  /* 0x0000006b851d7220 */ /* 0x040fe20000410000 */
[----:B------:R-:W-:Y:S01]  /*39d0*/  FFMA.FTZ R111, R132, R108, -R111 ;  /* 0x0000006c846f7223 */ /* 0x000fe2000001086f */
[-C--:B------:R-:W-:Y:S02]  /*39e0*/  FMUL.FTZ R106, R133, R105.reuse ;  /* 0x00000069856a7220 */ /* 0x080fe40000410000 */
[----:B------:R-:W-:Y:S01]  /*39f0*/  FFMA.FTZ R29, R134, R105, -R29 ;  /* 0x00000069861d7223 */ /* 0x000fe2000001081d */
[----:B------:R-:W-:Y:S01]  /*3a00*/  FFMA.FTZ R111, R58, R113, R111 ;  /* 0x000000713a6f7223 */ /* 0x000fe2000001006f */
[----:B------:R-:W-:Y:S01]  /*3a10*/  FFMA.FTZ R106, R134, R107, R106 ;  /* 0x0000006b866a7223 */ /* 0x000fe2000001006a */
[----:B------:R-:W-:Y:S01]  /*3a20*/  FADD.FTZ R109, RZ, R109 ;  /* 0x0000006dff6d7221 */ /* 0x000fe20000010000 */
[----:B------:R-:W-:Y:S01]  /*3a30*/  FMUL.FTZ R105, R131, R29 ;  /* 0x0000001d83697220 */ /* 0x000fe20000410000 */
[----:B------:R-:W-:Y:S01]  /*3a40*/  FMUL.FTZ R112, R137, R111 ;  /* 0x0000006f89707220 */ /* 0x000fe20000410000 */
[-C--:B------:R-:W-:Y:S01]  /*3a50*/  FMUL.FTZ R110, R131, R106.reuse ;  /* 0x0000006a836e7220 */ /* 0x080fe20000410000 */
[-C--:B------:R-:W-:Y:S01]  /*3a60*/  FMUL.FTZ R107, R137, R109.reuse ;  /* 0x0000006d896b7220 */ /* 0x080fe20000410000 */
[----:B------:R-:W-:Y:S01]  /*3a70*/  FFMA.FTZ R105, R132, R106, R105 ;  /* 0x0000006a84697223 */ /* 0x000fe20000010069 */
[----:B------:R-:W-:Y:S01]  /*3a80*/  FFMA.FTZ R109, R130, R109, R112 ;  /* 0x0000006d826d7223 */ /* 0x000fe20000010070 */
[----:B------:R-:W-:-:S02]  /*3a90*/  HADD2.F32 R112, -RZ, R8.H0_H0 ;  /* 0x20000008ff707230 */ /* 0x000fc40000004100 */
[----:B------:R-:W-:Y:S01]  /*3aa0*/  FMUL.FTZ R0, R52, UR57 ;  /* 0x0000003934007c20 */ /* 0x000fe20008410000 */
[----:B------:R-:W-:Y:S01]  /*3ab0*/  FFMA.FTZ R110, R132, R29, -R110 ;  /* 0x0000001d846e7223 */ /* 0x000fe2000001086e */
[----:B------:R-:W-:Y:S01]  /*3ac0*/  FFMA.FTZ R108, R130, R111, -R107 ;  /* 0x0000006f826c7223 */ /* 0x000fe2000001086b */
[C---:B------:R-:W-:Y:S01]  /*3ad0*/  FMUL.FTZ R107, R137.reuse, R105 ;  /* 0x00000069896b7220 */ /* 0x040fe20000410000 */
[----:B------:R-:W-:Y:S01]  /*3ae0*/  FADD.FTZ R111, RZ, R109 ;  /* 0x0000006dff6f7221 */ /* 0x000fe20000010000 */
[----:B------:R-:W-:Y:S01]  /*3af0*/  FMUL.RZ R138, R0, 0.15915493667125701904 ;  /* 0x3e22f983008a7820 */ /* 0x000fe2000040c000 */
[----:B------:R-:W-:Y:S01]  /*3b00*/  FMUL.FTZ R109, R137, R110 ;  /* 0x0000006e896d7220 */ /* 0x000fe20000410000 */
[----:B------:R-:W-:Y:S01]  /*3b10*/  FFMA.FTZ R108, R57, R112, R108 ;  /* 0x00000070396c7223 */ /* 0x000fe2000001006c */
[----:B------:R-:W-:Y:S01]  /*3b20*/  FMUL.FTZ R0, R51, UR57 ;  /* 0x0000003933007c20 */ /* 0x000fe20008410000 */
[C---:B------:R-:W-:Y:S01]  /*3b30*/  FFMA.FTZ R107, R130.reuse, R110, -R107 ;  /* 0x0000006e826b7223 */ /* 0x040fe2000001086b */
[C---:B------:R-:W-:Y:S01]  /*3b40*/  FMUL.FTZ R139, R135.reuse, R111 ;  /* 0x0000006f878b7220 */ /* 0x040fe20000410000 */
[----:B------:R-:W-:Y:S01]  /*3b50*/  FFMA.FTZ R109, R130, R105, R109 ;  /* 0x00000069826d7223 */ /* 0x000fe2000001006d */
[C---:B------:R-:W-:Y:S01]  /*3b60*/  FMUL.FTZ R110, R135.reuse, R108 ;  /* 0x0000006c876e7220 */ /* 0x040fe20000410000 */
[----:B------:R-:W-:Y:S01]  /*3b70*/  FMUL.RZ R146, R0, 0.15915493667125701904 ;  /* 0x3e22f98300927820 */ /* 0x000fe2000040c000 */
[----:B------:R-:W-:Y:S01]  /*3b80*/  FMUL.FTZ R0, R52, R28 ;  /* 0x0000001c34007220 */ /* 0x000fe20000410000 */
[C---:B------:R-:W-:Y:S01]  /*3b90*/  FFMA.FTZ R139, R136.reuse, R108, -R139 ;  /* 0x0000006c888b7223 */ /* 0x040fe2000001088b */
[C---:B------:R-:W-:Y:S01]  /*3ba0*/  FMUL.FTZ R108, R135.reuse, R109 ;  /* 0x0000006d876c7220 */ /* 0x040fe20000410000 */
[C---:B------:R-:W-:Y:S01]  /*3bb0*/  FFMA.FTZ R110, R136.reuse, R111, R110 ;  /* 0x0000006f886e7223 */ /* 0x040fe2000001006e */
[----:B------:R-:W-:Y:S01]  /*3bc0*/  HADD2.F32 R111, -RZ, R8.H1_H1 ;  /* 0x30000008ff6f7230 */ /* 0x000fe20000004100 */
[----:B------:R-:W-:Y:S01]  /*3bd0*/  MUFU.SIN R149, R138 ;  /* 0x0000008a00957308 */ /* 0x000fe20000000400 */
[-C--:B------:R-:W-:Y:S01]  /*3be0*/  FFMA.FTZ R108, R136, R107.reuse, -R108 ;  /* 0x0000006b886c7223 */ /* 0x080fe2000001086c */
[----:B------:R-:W-:Y:S01]  /*3bf0*/  FMUL.FTZ R107, R135, R107 ;  /* 0x0000006b876b7220 */ /* 0x000fe20000410000 */
[----:B------:R-:W-:Y:S01]  /*3c00*/  FADD.FTZ R152, RZ, R110 ;  /* 0x0000006eff987221 */ /* 0x000fe20000010000 */
[----:B------:R-:W-:-:S04]  /*3c10*/  FFMA.FTZ R148, R56, R111, R139 ;  /* 0x0000006f38947223 */ /* 0x000fc8000001008b */
[----:B------:R0:W-:Y:S01]  /*3c20*/  MUFU.COS R29, R138 ;  /* 0x0000008a001d7308 */ /* 0x0001e20000000000 */
[----:B------:R-:W-:-:S07]  /*3c30*/  FMUL.FTZ R154, R141, R152 ;  /* 0x000000988d9a7220 */ /* 0x000fce0000410000 */
[----:B------:R-:W1:Y:S01]  /*3c40*/  MUFU.EX2 R0, R0 ;  /* 0x0000000000007308 */ /* 0x000e620000000800 */
[----:B0-----:R-:W-:Y:S01]  /*3c50*/  FFMA.FTZ R138, R136, R109, R107 ;  /* 0x0000006d888a7223 */ /* 0x001fe2000001006b */
[-C--:B------:R-:W-:Y:S01]  /*3c60*/  FMUL.FTZ R107, R141, R148.reuse ;  /* 0x000000948d6b7220 */ /* 0x080fe20000410000 */
[----:B------:R-:W-:Y:S01]  /*3c70*/  FMUL.FTZ R105, R50, UR57 ;  /* 0x0000003932697c20 */ /* 0x000fe20008410000 */
[----:B------:R-:W-:Y:S02]  /*3c80*/  HADD2.F32 R110, -RZ, R9.H0_H0 ;  /* 0x20000009ff6e7230 */ /* 0x000fe40000004100 */
[C---:B------:R-:W-:Y:S01]  /*3c90*/  FFMA.FTZ R154, R143.reuse, R148, -R154 ;  /* 0x000000948f9a7223 */ /* 0x040fe2000001089a */
[----:B------:R-:W-:Y:S01]  /*3ca0*/  FFMA.FTZ R107, R143, R152, R107 ;  /* 0x000000988f6b7223 */ /* 0x000fe2000001006b */
[----:B------:R-:W-:Y:S01]  /*3cb0*/  FMUL.RZ R158, R105, 0.15915493667125701904 ;  /* 0x3e22f983699e7820 */ /* 0x000fe2000040c000 */
[----:B------:R-:W-:Y:S01]  /*3cc0*/  FMUL.FTZ R105, R51, R28 ;  /* 0x0000001c33697220 */ /* 0x000fe20000410000 */
[----:B------:R-:W-:Y:S01]  /*3cd0*/  FFMA.FTZ R154, R55, R110, R154 ;  /* 0x0000006e379a7223 */ /* 0x000fe2000001009a */
[----:B------:R-:W-:Y:S01]  /*3ce0*/  FADD.FTZ R107, RZ, R107 ;  /* 0x0000006bff6b7221 */ /* 0x000fe20000010000 */
[----:B------:R-:W-:Y:S01]  /*3cf0*/  FMUL.FTZ R152, R141, R138 ;  /* 0x0000008a8d987220 */ /* 0x000fe20000410000 */
[----:B------:R-:W-:Y:S01]  /*3d00*/  MUFU.SIN R106, R146 ;  /* 0x00000092006a7308 */ /* 0x000fe20000000400 */
[----:B------:R-:W-:Y:S01]  /*3d10*/  FMUL.FTZ R156, R142, R154 ;  /* 0x0000009a8e9c7220 */ /* 0x000fe20000410000 */
[C---:B-1----:R-:W-:Y:S01]  /*3d20*/  FMUL.FTZ R148, R0.reuse, R29 ;  /* 0x0000001d00947220 */ /* 0x042fe20000410000 */
[----:B------:R-:W-:Y:S01]  /*3d30*/  FMUL.FTZ R149, R0, R149 ;  /* 0x0000009500957220 */ /* 0x000fe20000410000 */
[----:B------:R-:W-:-:S04]  /*3d40*/  FMUL.FTZ R0, R142, R107 ;  /* 0x0000006b8e007220 */ /* 0x000fc80000410000 */
[----:B------:R-:W-:Y:S01]  /*3d50*/  MUFU.COS R146, R146 ;  /* 0x0000009200927308 */ /* 0x000fe20000000000 */
[-C--:B------:R-:W-:Y:S01]  /*3d60*/  FFMA.FTZ R152, R143, R108.reuse, -R152 ;  /* 0x0000006c8f987223 */ /* 0x080fe20000010898 */
[----:B------:R-:W-:Y:S02]  /*3d70*/  HADD2.F32 R109, -RZ, R9.H1_H1 ;  /* 0x30000009ff6d7230 */ /* 0x000fe40000004100 */
[----:B------:R-:W-:Y:S01]  /*3d80*/  FMUL.FTZ R108, R141, R108 ;  /* 0x0000006c8d6c7220 */ /* 0x000fe20000410000 */
[C---:B------:R-:W-:Y:S01]  /*3d90*/  FFMA.FTZ R29, R145.reuse, R154, -R0 ;  /* 0x0000009a911d7223 */ /* 0x040fe20000010800 */
[----:B------:R-:W-:Y:S02]  /*3da0*/  FFMA.FTZ R156, R145, R107, R156 ;  /* 0x0000006b919c7223 */ /* 0x000fe4000001009c */
[----:B------:R-:W0:Y:S01]  /*3db0*/  MUFU.EX2 R105, R105 ;  /* 0x0000006900697308 */ /* 0x000e220000000800 */
[----:B------:R-:W-:Y:S01]  /*3dc0*/  FFMA.FTZ R108, R143, R138, R108 ;  /* 0x0000008a8f6c7223 */ /* 0x000fe2000001006c */
[----:B------:R-:W-:Y:S01]  /*3dd0*/  FFMA.FTZ R139, R54, R109, R29 ;  /* 0x0000006d368b7223 */ /* 0x000fe2000001001d */
[----:B------:R-:W-:Y:S01]  /*3de0*/  FADD.FTZ R147, RZ, R156 ;  /* 0x0000009cff937221 */ /* 0x000fe20000010000 */
[C---:B------:R-:W-:Y:S01]  /*3df0*/  FMUL.FTZ R107, R142.reuse, R152 ;  /* 0x000000988e6b7220 */ /* 0x040fe20000410000 */
[----:B------:R-:W-:Y:S01]  /*3e00*/  FMUL.FTZ R0, R142, R108 ;  /* 0x0000006c8e007220 */ /* 0x000fe20000410000 */
[----:B------:R-:W-:Y:S01]  /*3e10*/  FMUL.FTZ R138, R140, R139 ;  /* 0x0000008b8c8a7220 */ /* 0x000fe20000410000 */
[----:B------:R-:W-:Y:S01]  /*3e20*/  FMUL.FTZ R28, R50, R28 ;  /* 0x0000001c321c7220 */ /* 0x000fe20000410000 */
[-C--:B------:R-:W-:Y:S01]  /*3e30*/  FMUL.FTZ R155, R140, R147.reuse ;  /* 0x000000938c9b7220 */ /* 0x080fe20000410000 */
[C---:B------:R-:W-:Y:S01]  /*3e40*/  FFMA.FTZ R153, R145.reuse, R108, R107 ;  /* 0x0000006c91997223 */ /* 0x040fe2000001006b */
[----:B------:R-:W-:Y:S01]  /*3e50*/  FFMA.FTZ R29, R145, R152, -R0 ;  /* 0x00000098911d7223 */ /* 0x000fe20000010800 */
[----:B------:R-:W-:Y:S01]  /*3e60*/  FFMA.FTZ R138, R144, R147, R138 ;  /* 0x00000093908a7223 */ /* 0x000fe2000001008a */
[----:B------:R-:W-:-:S02]  /*3e70*/  HADD2.F32 R108, -RZ, R10.H0_H0 ;  /* 0x2000000aff6c7230 */ /* 0x000fc40000004100 */
[----:B------:R-:W-:Y:S01]  /*3e80*/  FFMA.FTZ R0, R144, R139, -R155 ;  /* 0x0000008b90007223 */ /* 0x000fe2000001089b */
[----:B------:R-:W-:Y:S01]  /*3e90*/  MUFU.COS R151, R158 ;  /* 0x0000009e00977308 */ /* 0x000fe20000000000 */
[----:B------:R-:W-:Y:S01]  /*3ea0*/  FADD.FTZ R138, RZ, R138 ;  /* 0x0000008aff8a7221 */ /* 0x000fe20000010000 */
[C---:B0-----:R-:W-:Y:S01]  /*3eb0*/  FMUL.FTZ R146, R105.reuse, R146 ;  /* 0x0000009269927220 */ /* 0x041fe20000410000 */
[----:B------:R-:W-:Y:S01]  /*3ec0*/  FMUL.FTZ R147, R105, R106 ;  /* 0x0000006a69937220 */ /* 0x000fe20000410000 */
[----:B------:R-:W-:-:S04]  /*3ed0*/  FFMA.FTZ R105, R53, R108, R0 ;  /* 0x0000006c35697223 */ /* 0x000fc80000010000 */
[----:B------:R-:W0:Y:S01]  /*3ee0*/  MUFU.EX2 R28, R28 ;  /* 0x0000001c001c7308 */ /* 0x000e220000000800 */
[----:B------:R-:W-:Y:S01]  /*3ef0*/  FMUL.FTZ R107, R140, R153 ;  /* 0x000000998c6b7220 */ /* 0x000fe20000410000 */
[----:B------:R-:W-:-:S06]  /*3f00*/  FMUL.FTZ R155, R149, R138 ;  /* 0x0000008a959b7220 */ /* 0x000fcc0000410000 */
[----:B------:R-:W1:Y:S01]  /*3f10*/  MUFU.SIN R139, R158 ;  /* 0x0000009e008b7308 */ /* 0x000e620000000400 */
[----:B------:R-:W-:Y:S01]  /*3f20*/  FMUL.FTZ R157, R149, R105 ;  /* 0x00000069959d7220 */ /* 0x000fe20000410000 */
[----:B------:R-:W-:Y:S01]  /*3f30*/  FFMA.FTZ R0, R144, R29, -R107 ;  /* 0x0000001d90007223 */ /* 0x000fe2000001086b */
[----:B------:R-:W-:Y:S02]  /*3f40*/  HADD2.F32 R107, -RZ, R10.H1_H1 ;  /* 0x3000000aff6b7230 */ /* 0x000fe40000004100 */
[C---:B------:R-:W-:Y:S01]  /*3f50*/  FFMA.FTZ R155, R148.reuse, R105, -R155 ;  /* 0x00000069949b7223 */ /* 0x040fe2000001089b */
[----:B------:R-:W-:Y:S01]  /*3f60*/  FFMA.FTZ R157, R148, R138, R157 ;  /* 0x0000008a949d7223 */ /* 0x000fe2000001009d */
[----:B------:R-:W-:Y:S02]  /*3f70*/  FMUL.FTZ R29, R140, R29 ;  /* 0x0000001d8c1d7220 */ /* 0x000fe40000410000 */
[----:B------:R-:W-:Y:S01]  /*3f80*/  FFMA.FTZ R155, R52, R107, R155 ;  /* 0x0000006b349b7223 */ /* 0x000fe2000001009b */
[----:B------:R-:W-:Y:S01]  /*3f90*/  FADD.FTZ R157, RZ, R157 ;  /* 0x0000009dff9d7221 */ /* 0x000fe20000010000 */
[----:B------:R-:W-:Y:S01]  /*3fa0*/  FFMA.FTZ R29, R144, R153, R29 ;  /* 0x00000099901d7223 */ /* 0x000fe2000001001d */
[C---:B0-----:R-:W-:Y:S01]  /*3fb0*/  FMUL.FTZ R138, R28.reuse, R151 ;  /* 0x000000971c8a7220 */ /* 0x041fe20000410000 */
[----:B------:R-:W-:Y:S01]  /*3fc0*/  FMUL.FTZ R153, R147, R155 ;  /* 0x0000009b93997220 */ /* 0x000fe20000410000 */
[-C--:B------:R-:W-:Y:S01]  /*3fd0*/  FMUL.FTZ R151, R149, R0.reuse ;  /* 0x0000000095977220 */ /* 0x080fe20000410000 */
[----:B-1----:R-:W-:Y:S01]  /*3fe0*/  FMUL.FTZ R139, R28, R139 ;  /* 0x0000008b1c8b7220 */ /* 0x002fe20000410000 */
[-C--:B------:R-:W-:Y:S01]  /*3ff0*/  FMUL.FTZ R28, R147, R157.reuse ;  /* 0x0000009d931c7220 */ /* 0x080fe20000410000 */
[C---:B------:R-:W-:Y:S01]  /*4000*/  FFMA.FTZ R153, R146.reuse, R157, R153 ;  /* 0x0000009d92997223 */ /* 0x040fe20000010099 */
[----:B------:R-:W-:Y:S01]  /*4010*/  HADD2.F32 R106, -RZ, R11.H0_H0 ;  /* 0x2000000bff6a7230 */ /* 0x000fe20000004100 */
[----:B------:R-:W-:Y:S01]  /*4020*/  ISETP.NE.AND P1, PT, R101, 0x1f, PT ;  /* 0x0000001f6500780c */ /* 0x000fe20003f25270 */
        /* <DEDUP_REMOVED lines=8> */
[-C--:B------:R-:W-:Y:S01]  /*40b0*/  FMUL.FTZ R29, R147, R105.reuse ;  /* 0x00000069931d7220 */ /* 0x080fe20000410000 */
[-C--:B------:R-:W-:Y:S01]  /*40c0*/  FMUL.FTZ R152, R139, R28.reuse ;  /* 0x0000001c8b987220 */ /* 0x080fe20000410000 */
[----:B------:R-:W-:Y:S01]  /*40d0*/  FFMA.FTZ R0, R146, R105, -R0 ;  /* 0x0000006992007223 */ /* 0x000fe20000010800 */
[----:B------:R-:W-:Y:S01]  /*40e0*/  FFMA.FTZ R155, R138, R28, -R155 ;  /* 0x0000001c8a9b7223 */ /* 0x000fe2000001089b */
[----:B------:R-:W-:Y:S01]  /*40f0*/  FFMA.FTZ R29, R146, R151, R29 ;  /* 0x00000097921d7223 */ /* 0x000fe2000001001d */
[----:B------:R-:W-:Y:S01]  /*4100*/  FFMA.FTZ R153, R138, R153, R152 ;  /* 0x000000998a997223 */ /* 0x000fe20000010098 */
[----:B------:R-:W-:Y:S01]  /*4110*/  @P1 LEA R28, R101, UR56, 0x3 ;  /* 0x00000038651c1c11 */ /* 0x000fe2000f8e18ff */
[C---:B------:R-:W-:Y:S01]  /*4120*/  FMUL.FTZ R152, R139.reuse, R0 ;  /* 0x000000008b987220 */ /* 0x040fe20000410000 */
[----:B------:R-:W-:-:S03]  /*4130*/  FMUL.FTZ R151, R139, R29 ;  /* 0x0000001d8b977220 */ /* 0x000fc60000410000 */
[C---:B------:R-:W-:Y:S02]  /*4140*/  FFMA.FTZ R152, R138.reuse, R29, R152 ;  /* 0x0000001d8a987223 */ /* 0x040fe40000010098 */
[----:B------:R-:W0:Y:S01]  /*4150*/  @P1 LDS.64 R28, [R28+0x2d18] ;  /* 0x002d18001c1c1984 */ /* 0x000e220000000a00 */
[----:B------:R-:W-:Y:S01]  /*4160*/  HADD2.F32 R105, -RZ, R11.H1_H1 ;  /* 0x3000000bff697230 */ /* 0x000fe20000004100 */
[----:B------:R-:W-:Y:S01]  /*4170*/  BSSY B0, `(.L_x_14306) ;  /* 0x0000011000007945 */ /* 0x000fe20003800000 */
[----:B------:R-:W-:Y:S01]  /*4180*/  FFMA.FTZ R151, R138, R0, -R151 ;  /* 0x000000008a977223 */ /* 0x000fe20000010897 */
[----:B------:R-:W-:Y:S02]  /*4190*/  FADD.FTZ R153, RZ, R153 ;  /* 0x00000099ff997221 */ /* 0x000fe40000010000 */
        /* <DEDUP_REMOVED lines=14> */
.L_x_14307:
[----:B------:R-:W-:Y:S05]  /*4280*/  BSYNC B0 ;  /* 0x0000000000007941 */ /* 0x000fea0003800000 */
.L_x_14306:
[----:B------:R-:W3:Y:S01]  /*4290*/  SHFL.UP PT, R157, R153, 0x1, RZ ;  /* 0x04200000999d7989 */ /* 0x000ee200000e00ff */
[----:B------:R-:W-:Y:S01]  /*42a0*/  ISETP.GE.AND P3, PT, R186, 0x1, PT ;  /* 0x00000001ba00780c */ /* 0x000fe20003f66270 */
[--C-:B------:R-:W-:Y:S01]  /*42b0*/  HADD2.F32 R171, -RZ, R4.reuse.H1_H1 ;  /* 0x30000004ffab7230 */ /* 0x100fe20000004100 */
[----:B-----5:R-:W-:Y:S01]  /*42c0*/  R2UR UR55, R3 ;  /* 0x00000000033772ca */ /* 0x020fe200000e0000 */
[----:B------:R-:W4:Y:S01]  /*42d0*/  SHFL.UP PT, R156, R155, 0x1, RZ ;  /* 0x042000009b9c7989 */ /* 0x000f2200000e00ff */
[----:B------:R-:W-:Y:S01]  /*42e0*/  R2UR UR47, R2 ;  /* 0x00000000022f72ca */ /* 0x000fe200000e0000 */
[----:B------:R-:W-:Y:S01]  /*42f0*/  HADD2.F32 R2, -RZ, R5.H0_H0 ;  /* 0x20000005ff027230 */ /* 0x000fe20000004100 */
[C---:B------:R-:W-:Y:S01]  /*4300*/  ISETP.NE.AND P6, PT, R150.reuse, 0x1f, PT ;  /* 0x0000001f9600780c */ /* 0x040fe20003fc5270 */
[----:B-1----:R-:W1:Y:S01]  /*4310*/  SHFL.UP PT, R0, R151, 0x1, RZ ;  /* 0x0420000097007989 */ /* 0x002e6200000e00ff */
[--C-:B------:R-:W-:Y:S01]  /*4320*/  HADD2.F32 R178, -RZ, R7.reuse.H0_H0 ;  /* 0x20000007ffb27230 */ /* 0x100fe20000004100 */
[C---:B------:R-:W-:Y:S01]  /*4330*/  ISETP.GT.U32.AND P4, PT, R150.reuse, 0x17, PT ;  /* 0x000000179600780c */ /* 0x040fe20003f84070 */
[----:B------:R-:W-:Y:S01]  /*4340*/  HADD2.F32 R182, -RZ, R7.H1_H1 ;  /* 0x30000007ffb67230 */ /* 0x000fe20000004100 */
[----:B------:R-:W0:Y:S01]  /*4350*/  SHFL.UP PT, R154, R152, 0x1, RZ ;  /* 0x04200000989a7989 */ /* 0x000e2200000e00ff */
[----:B------:R-:W-:Y:S01]  /*4360*/  HADD2.F32 R3, -RZ, R4.H0_H0 ;  /* 0x20000004ff037230 */ /* 0x000fe20000004100 */
[----:B------:R-:W-:Y:S01]  /*4370*/  ISETP.GT.U32.AND P5, PT, R150, 0xf, PT ;  /* 0x0000000f9600780c */ /* 0x000fe20003fa4070 */
[----:B------:R-:W-:Y:S01]  /*4380*/  HADD2.F32 R194, -RZ, R17.H1_H1 ;  /* 0x30000011ffc27230 */ /* 0x000fe20000004100 */
[----:B------:R3:W-:Y:S01]  /*4390*/  SHFL.IDX PT, R170, R31, RZ, 0x1f ;  /* 0x00001fff1faa7589 */ /* 0x0007e200000e0000 */
[----:B------:R-:W-:Y:S01]  /*43a0*/  FMUL.FTZ R4, R171, UR55 ;  /* 0x00000037ab047c20 */ /* 0x000fe20008410000 */
[----:B------:R-:W-:-:S02]  /*43b0*/  HADD2.F32 R183, -RZ, R6.H1_H1 ;  /* 0x30000006ffb77230 */ /* 0x000fc40000004100 */
[----:B------:R-:W-:Y:S01]  /*43c0*/  FADD.FTZ R220, R82, R82 ;  /* 0x0000005252dc7221 */ /* 0x000fe20000010000 */
[----:B------:R4:W-:Y:S01]  /*43d0*/  SHFL.IDX PT, R172, R30, RZ, 0x1f ;  /* 0x00001fff1eac7589 */ /* 0x0009e200000e0000 */
[----:B------:R-:W-:Y:S02]  /*43e0*/  HADD2.F32 R190, -RZ, R17.H0_H0 ;  /* 0x20000011ffbe7230 */ /* 0x000fe40000004100 */
[----:B------:R-:W-:Y:S01]  /*43f0*/  FADD.FTZ R212, R83, R83 ;  /* 0x0000005353d47221 */ /* 0x000fe20000010000 */
[----:B------:R-:W-:Y:S02]  /*4400*/  HADD2.F32 R177, -RZ, R6.H0_H0 ;  /* 0x20000006ffb17230 */ /* 0x000fe40000004100 */
[----:B---3--:R-:W-:Y:S01]  /*4410*/  FMUL.FTZ R158, R152, R157 ;  /* 0x0000009d989e7220 */ /* 0x008fe20000410000 */
[----:B------:R-:W-:Y:S01]  /*4420*/  FFMA.FTZ R31, R3, UR47, -R4 ;  /* 0x0000002f031f7c23 */ /* 0x000fe20008010804 */
[----:B------:R-:W-:Y:S01]  /*4430*/  FMUL.FTZ R6, R171, UR47 ;  /* 0x0000002fab067c20 */ /* 0x000fe20008410000 */
[----:B------:R-:W-:-:S02]  /*4440*/  HADD2.F32 R206, -RZ, R19.H1_H1 ;  /* 0x30000013ffce7230 */ /* 0x000fc40000004100 */
[CC--:B----4-:R-:W-:Y:S01]  /*4450*/  FMUL.FTZ R160, R152.reuse, R156.reuse ;  /* 0x0000009c98a07220 */ /* 0x0d0fe20000410000 */
[----:B------:R-:W-:Y:S01]  /*4460*/  FFMA.FTZ R158, R151, R156, -R158 ;  /* 0x0000009c979e7223 */ /* 0x000fe2000001089e */
[----:B------:R-:W-:Y:S01]  /*4470*/  FADD.FTZ R30, R97, R97 ;  /* 0x00000061611e7221 */ /* 0x000fe20000010000 */
[--C-:B------:R-:W-:Y:S02]  /*4480*/  HADD2.F32 R195, -RZ, R16.reuse.H1_H1 ;  /* 0x30000010ffc37230 */ /* 0x100fe40000004100 */
[C---:B-1----:R-:W-:Y:S01]  /*4490*/  FMUL.FTZ R159, R152.reuse, R0 ;  /* 0x00000000989f7220 */ /* 0x042fe20000410000 */
[----:B------:R-:W-:Y:S01]  /*44a0*/  FFMA.FTZ R160, R151, R157, R160 ;  /* 0x0000009d97a07223 */ /* 0x000fe200000100a0 */
[----:B------:R-:W-:Y:S01]  /*44b0*/  @P3 FADD.FTZ R155, R155, R158 ;  /* 0x0000009e9b9b3221 */ /* 0x000fe20000010000 */
[----:B------:R-:W-:Y:S02]  /*44c0*/  HADD2.F32 R204, -RZ, R19.H0_H0 ;  /* 0x20000013ffcc7230 */ /* 0x000fe40000004100 */
[-C--:B0-----:R-:W-:Y:S01]  /*44d0*/  FFMA.FTZ R159, R151, R154.reuse, R159 ;  /* 0x0000009a979f7223 */ /* 0x081fe2000001009f */
[----:B------:R-:W-:Y:S01]  /*44e0*/  FMUL.FTZ R154, R152, R154 ;  /* 0x0000009a989a7220 */ /* 0x000fe20000410000 */
[----:B------:R-:W-:Y:S01]  /*44f0*/  @P3 FADD.FTZ R153, R153, R160 ;  /* 0x000000a099993221 */ /* 0x000fe20000010000 */
[----:B------:R-:W-:Y:S01]  /*4500*/  FMUL.FTZ R31, R30, R31 ;  /* 0x0000001f1e1f7220 */ /* 0x000fe20000410000 */
[----:B------:R-:W-:Y:S01]  /*4510*/  FMUL.FTZ R19, R194, UR47 ;  /* 0x0000002fc2137c20 */ /* 0x000fe20008410000 */
[----:B------:R-:W-:Y:S01]  /*4520*/  @P3 FFMA.FTZ R151, R151, R0, -R154 ;  /* 0x0000000097973223 */ /* 0x000fe2000001089a */
[----:B------:R-:W-:Y:S01]  /*4530*/  FSEL R159, R152, R159, !P3 ;  /* 0x0000009f989f7208 */ /* 0x000fe20005800000 */
[----:B------:R-:W0:Y:S01]  /*4540*/  SHFL.UP PT, R156, R153, 0x2, RZ ;  /* 0x04400000999c7989 */ /* 0x000e2200000e00ff */
[----:B------:R-:W-:Y:S01]  /*4550*/  ISETP.GE.AND P3, PT, R186, 0x2, PT ;  /* 0x00000002ba00780c */ /* 0x000fe20003f66270 */
[----:B------:R-:W-:-:S02]  /*4560*/  HADD2.F32 R191, -RZ, R16.H0_H0 ;  /* 0x20000010ffbf7230 */ /* 0x000fc40000004100 */
[----:B------:R-:W-:Y:S01]  /*4570*/  FFMA.FTZ R19, R190, UR55, R19 ;  /* 0x00000037be137c23 */ /* 0x000fe20008010013 */
[----:B------:R-:W1:Y:S01]  /*4580*/  SHFL.UP PT, R154, R155, 0x2, RZ ;  /* 0x044000009b9a7989 */ /* 0x000e6200000e00ff */
[--C-:B------:R-:W-:Y:S02]  /*4590*/  HADD2.F32 R199, -RZ, R18.reuse.H1_H1 ;  /* 0x30000012ffc77230 */ /* 0x100fe40000004100 */
[----:B------:R-:W-:Y:S01]  /*45a0*/  FADD.FTZ R16, R93, R93 ;  /* 0x0000005d5d107221 */ /* 0x000fe20000010000 */
[----:B------:R-:W-:Y:S01]  /*45b0*/  HADD2.F32 R164, -RZ, R27.H1_H1 ;  /* 0x3000001bffa47230 */ /* 0x000fe20000004100 */
[----:B------:R-:W3:Y:S01]  /*45c0*/  SHFL.UP PT, R0, R151, 0x2, RZ ;  /* 0x0440000097007989 */ /* 0x000ee200000e00ff */
[----:B------:R-:W-:Y:S02]  /*45d0*/  HADD2.F32 R197, -RZ, R18.H0_H0 ;  /* 0x20000012ffc57230 */ /* 0x000fe40000004100 */
[----:B------:R-:W-:Y:S01]  /*45e0*/  FADD.FTZ R219, R84, R84 ;  /* 0x0000005454db7221 */ /* 0x000fe20000010000 */
[----:B------:R-:W-:Y:S01]  /*45f0*/  HADD2.F32 R165, -RZ, R26.H1_H1 ;  /* 0x3000001affa57230 */ /* 0x000fe20000004100 */
[----:B------:R-:W4:Y:S01]  /*4600*/  SHFL.UP PT, R152, R159, 0x2, RZ ;  /* 0x044000009f987989 */ /* 0x000f2200000e00ff */
[----:B------:R-:W-:-:S02]  /*4610*/  HADD2.F32 R211, -RZ, R22.H1_H1 ;  /* 0x30000016ffd37230 */ /* 0x000fc40000004100 */
[----:B------:R-:W-:Y:S01]  /*4620*/  FADD.FTZ R225, R85, R85 ;  /* 0x0000005555e17221 */ /* 0x000fe20000010000 */
[----:B------:R-:W-:Y:S02]  /*4630*/  HADD2.F32 R167, -RZ, R27.H0_H0 ;  /* 0x2000001bffa77230 */ /* 0x000fe40000004100 */
[----:B------:R-:W-:Y:S01]  /*4640*/  FMUL.FTZ R18, R165, UR55 ;  /* 0x00000037a5127c20 */ /* 0x000fe20008410000 */
[--C-:B------:R-:W-:Y:S02]  /*4650*/  HADD2.F32 R207, -RZ, R20.reuse.H0_H0 ;  /* 0x20000014ffcf7230 */ /* 0x100fe40000004100 */
[----:B------:R-:W-:Y:S01]  /*4660*/  FADD.FTZ R185, R86, R86 ;  /* 0x0000005656b97221 */ /* 0x000fe20000010000 */
[----:B------:R-:W-:Y:S02]  /*4670*/  HADD2.F32 R209, -RZ, R20.H1_H1 ;  /* 0x30000014ffd17230 */ /* 0x000fe40000004100 */
[----:B------:R-:W-:Y:S01]  /*4680*/  FMUL.FTZ R20, R164, UR55 ;  /* 0x00000037a4147c20 */ /* 0x000fe20008410000 */
[----:B------:R-:W-:-:S02]  /*4690*/  HADD2.F32 R179, -RZ, R25.H1_H1 ;  /* 0x30000019ffb37230 */ /* 0x000fc40000004100 */
[----:B------:R-:W-:Y:S01]  /*46a0*/  FADD.FTZ R188, R87, R87 ;  /* 0x0000005757bc7221 */ /* 0x000fe20000010000 */
[----:B------:R-:W-:Y:S02]  /*46b0*/  HADD2.F32 R173, -RZ, R25.H0_H0 ;  /* 0x20000019ffad7230 */ /* 0x000fe40000004100 */
[C---:B0-----:R-:W-:Y:S01]  /*46c0*/  FMUL.FTZ R158, R159.reuse, R156 ;  /* 0x0000009c9f9e7220 */ /* 0x041fe20000410000 */
[--C-:B------:R-:W-:Y:S02]  /*46d0*/  HADD2.F32 R223, -RZ, R24.reuse.H1_H1 ;  /* 0x30000018ffdf7230 */ /* 0x100fe40000004100 */
[----:B------:R-:W-:Y:S01]  /*46e0*/  FADD.FTZ R175, R88, R88 ;  /* 0x0000005858af7221 */ /* 0x000fe20000010000 */
[----:B------:R-:W-:Y:S02]  /*46f0*/  HADD2.F32 R201, -RZ, R24.H0_H0 ;  /* 0x20000018ffc97230 */ /* 0x000fe40000004100 */
[-C--:B-1----:R-:W-:Y:S01]  /*4700*/  FMUL.FTZ R163, R159, R154.reuse ;  /* 0x0000009a9fa37220 */ /* 0x082fe20000410000 */
[----:B------:R-:W-:Y:S01]  /*4710*/  FFMA.FTZ R158, R151, R154, -R158 ;  /* 0x0000009a979e7223 */ /* 0x000fe2000001089e */
[----:B------:R-:W-:-:S02]  /*4720*/  HADD2.F32 R192, -RZ, R23.H1_H1 ;  /* 0x30000017ffc07230 */ /* 0x000fc40000004100 */
[----:B------:R-:W-:Y:S01]  /*4730*/  FADD.FTZ R169, R89, R89 ;  /* 0x0000005959a97221 */ /* 0x000fe20000010000 */
[----:B---3--:R-:W-:Y:S01]  /*4740*/  FMUL.FTZ R161, R159, R0 ;  /* 0x000000009fa17220 */ /* 0x008fe20000410000 */
[----:B------:R-:W-:Y:S01]  /*4750*/  FFMA.FTZ R156, R151, R156, R163 ;  /* 0x0000009c979c7223 */ /* 0x000fe200000100a3 */
[----:B------:R-:W-:Y:S01]  /*4760*/  @P3 FADD.FTZ R155, R155, R158 ;  /* 0x0000009e9b9b3221 */ /* 0x000fe20000010000 */
[----:B------:R-:W-:Y:S02]  /*4770*/  HADD2.F32 R166, -RZ, R23.H0_H0 ;  /* 0x20000017ffa67230 */ /* 0x000fe40000004100 */
[-C--:B----4-:R-:W-:Y:S01]  /*4780*/  FMUL.FTZ R157, R159, R152.reuse ;  /* 0x000000989f9d7220 */ /* 0x090fe20000410000 */
[----:B------:R-:W-:Y:S01]  /*4790*/  FFMA.FTZ R152, R151, R152, R161 ;  /* 0x0000009897987223 */ /* 0x000fe200000100a1 */
[----:B------:R-:W-:Y:S01]  /*47a0*/  @P3 FADD.FTZ R153, R153, R156 ;  /* 0x0000009c99993221 */ /* 0x000fe20000010000 */
[----:B------:R-:W-:Y:S01]  /*47b0*/  BSSY B0, `(.L_x_14308) ;  /* 0x000021b000007945 */ /* 0x000fe20003800000 */
[----:B------:R-:W-:Y:S01]  /*47c0*/  @P3 FFMA.FTZ R151, R151, R0, -R157 ;  /* 0x0000000097973223 */ /* 0x000fe2000001089d */
[----:B------:R-:W0:Y:S01]  /*47d0*/  SHFL.UP PT, R156, R155, 0x4, RZ ;  /* 0x048000009b9c7989 */ /* 0x000e2200000e00ff */
[----:B------:R-:W-:-:S02]  /*47e0*/  FSEL R152, R159, R152, !P3 ;  /* 0x000000989f987208 */ /* 0x000fc40005800000 */
[----:B------:R-:W-:Y:S01]  /*47f0*/  ISETP.GE.AND P3, PT, R186, 0x4, PT ;  /* 0x00000004ba00780c */ /* 0x000fe20003f66270 */
[----:B------:R-:W1:Y:S04]  /*4800*/  SHFL.UP PT, R0, R151, 0x4, RZ ;  /* 0x0480000097007989 */ /* 0x000e6800000e00ff */
[----:B------:R-:W3:Y:S04]  /*4810*/  SHFL.UP PT, R157, R153, 0x4, RZ ;  /* 0x04800000999d7989 */ /* 0x000ee800000e00ff */
[----:B------:R-:W4:Y:S01]  /*4820*/  SHFL.UP PT, R154, R152, 0x4, RZ ;  /* 0x04800000989a7989 */ /* 0x000f2200000e00ff */
[C---:B0-----:R-:W-:Y:S01]  /*4830*/  FMUL.FTZ R160, R152.reuse, R156 ;  /* 0x0000009c98a07220 */ /* 0x041fe20000410000 */
[C---:B-1----:R-:W-:Y:S01]  /*4840*/  FMUL.FTZ R158, R152.reuse, R0 ;  /* 0x00000000989e7220 */ /* 0x042fe20000410000 */
[----:B---3--:R-:W-:-:S02]  /*4850*/  FMUL.FTZ R161, R152, R157 ;  /* 0x0000009d98a17220 */ /* 0x008fc40000410000 */
[C---:B------:R-:W-:Y:S01]  /*4860*/  FFMA.FTZ R160, R151.reuse, R157, R160 ;  /* 0x0000009d97a07223 */ /* 0x040fe200000100a0 */
[CC--:B----4-:R-:W-:Y:S01]  /*4870*/  FFMA.FTZ R163, R151.reuse, R154.reuse, R158 ;  /* 0x0000009a97a37223 */ /* 0x0d0fe2000001009e */
[C---:B------:R-:W-:Y:S01]  /*4880*/  FMUL.FTZ R159, R152.reuse, R154 ;  /* 0x0000009a989f7220 */ /* 0x040fe20000410000 */
[----:B------:R-:W-:Y:S01]  /*4890*/  FFMA.FTZ R156, R151, R156, -R161 ;  /* 0x0000009c979c7223 */ /* 0x000fe200000108a1 */
[----:B------:R-:W-:Y:S02]  /*48a0*/  @P3 FADD.FTZ R153, R153, R160 ;  /* 0x000000a099993221 */ /* 0x000fe40000010000 */
[----:B------:R-:W-:Y:S01]  /*48b0*/  @P3 FFMA.FTZ R151, R151, R0, -R159 ;  /* 0x0000000097973223 */ /* 0x000fe2000001089f */
[----:B------:R-:W-:Y:S01]  /*48c0*/  @P3 FADD.FTZ R155, R155, R156 ;  /* 0x0000009c9b9b3221 */ /* 0x000fe20000010000 */
[----:B------:R-:W-:Y:S01]  /*48d0*/  FSEL R163, R152, R163, !P3 ;  /* 0x000000a398a37208 */ /* 0x000fe20005800000 */
[----:B------:R-:W0:Y:S01]  /*48e0*/  SHFL.UP PT, R156, R153, 0x8, RZ ;  /* 0x05000000999c7989 */ /* 0x000e2200000e00ff */
[----:B------:R-:W-:-:S03]  /*48f0*/  ISETP.GE.AND P3, PT, R186, 0x8, PT ;  /* 0x00000008ba00780c */ /* 0x000fc60003f66270 */
[----:B------:R-:W1:Y:S04]  /*4900*/  SHFL.UP PT, R0, R151, 0x8, RZ ;  /* 0x0500000097007989 */ /* 0x000e6800000e00ff */
[----:B------:R-:W3:Y:S04]  /*4910*/  SHFL.UP PT, R154, R155, 0x8, RZ ;  /* 0x050000009b9a7989 */ /* 0x000ee800000e00ff */
[----:B------:R-:W4:Y:S01]  /*4920*/  SHFL.UP PT, R152, R163, 0x8, RZ ;  /* 0x05000000a3987989 */ /* 0x000f2200000e00ff */
[C---:B0-----:R-:W-:Y:S01]  /*4930*/  FMUL.FTZ R159, R163.reuse, R156 ;  /* 0x0000009ca39f7220 */ /* 0x041fe20000410000 */
[C---:B-1----:R-:W-:Y:S01]  /*4940*/  FMUL.FTZ R158, R163.reuse, R0 ;  /* 0x00000000a39e7220 */ /* 0x042fe20000410000 */
[----:B---3--:R-:W-:-:S02]  /*4950*/  FMUL.FTZ R161, R163, R154 ;  /* 0x0000009aa3a17220 */ /* 0x008fc40000410000 */
[----:B------:R-:W-:Y:S01]  /*4960*/  FFMA.FTZ R154, R151, R154, -R159 ;  /* 0x0000009a979a7223 */ /* 0x000fe2000001089f */
[-C--:B----4-:R-:W-:Y:S01]  /*4970*/  FMUL.FTZ R157, R163, R152.reuse ;  /* 0x00000098a39d7220 */ /* 0x090fe20000410000 */
[C---:B------:R-:W-:Y:S01]  /*4980*/  FFMA.FTZ R158, R151.reuse, R152, R158 ;  /* 0x00000098979e7223 */ /* 0x040fe2000001009e */
[----:B------:R-:W-:Y:S01]  /*4990*/  FFMA.FTZ R156, R151, R156, R161 ;  /* 0x0000009c979c7223 */ /* 0x000fe200000100a1 */
[----:B------:R-:W-:Y:S01]  /*49a0*/  @P3 FADD.FTZ R155, R155, R154 ;  /* 0x0000009a9b9b3221 */ /* 0x000fe20000010000 */
[----:B------:R-:W-:Y:S02]  /*49b0*/  @P3 FFMA.FTZ R151, R151, R0, -R157 ;  /* 0x0000000097973223 */ /* 0x000fe4000001089d */
[----:B------:R-:W-:Y:S01]  /*49c0*/  FSEL R158, R163, R158, !P3 ;  /* 0x0000009ea39e7208 */ /* 0x000fe20005800000 */
[----:B------:R-:W-:Y:S01]  /*49d0*/  @P3 FADD.FTZ R153, R153, R156 ;  /* 0x0000009c99993221 */ /* 0x000fe20000010000 */
[----:B------:R-:W0:Y:S01]  /*49e0*/  SHFL.UP PT, R154, R155, 0x10, RZ ;  /* 0x060000009b9a7989 */ /* 0x000e2200000e00ff */
[----:B------:R-:W-:Y:S01]  /*49f0*/  ISETP.GE.AND P3, PT, R186, 0x10, PT ;  /* 0x00000010ba00780c */ /* 0x000fe20003f66270 */
[----:B------:R-:W-:-:S02]  /*4a00*/  HADD2.F32 R163, -RZ, R26.H0_H0 ;  /* 0x2000001affa37230 */ /* 0x000fc40000004100 */
[----:B------:R-:W1:Y:S04]  /*4a10*/  SHFL.UP PT, R0, R151, 0x10, RZ ;  /* 0x0600000097007989 */ /* 0x000e6800000e00ff */
[----:B------:R-:W3:Y:S04]  /*4a20*/  SHFL.UP PT, R152, R158, 0x10, RZ ;  /* 0x060000009e987989 */ /* 0x000ee800000e00ff */
[----:B------:R-:W4:Y:S01]  /*4a30*/  SHFL.UP PT, R156, R153, 0x10, RZ ;  /* 0x06000000999c7989 */ /* 0x000f2200000e00ff */
[C---:B0-----:R-:W-:Y:S01]  /*4a40*/  FMUL.FTZ R159, R158.reuse, R154 ;  /* 0x0000009a9e9f7220 */ /* 0x041fe20000410000 */
[----:B-1----:R-:W-:-:S04]  /*4a50*/  FMUL.FTZ R160, R158, R0 ;  /* 0x000000009ea07220 */ /* 0x002fc80000410000 */
[-C--:B---3--:R-:W-:Y:S01]  /*4a60*/  FFMA.FTZ R161, R151, R152.reuse, R160 ;  /* 0x0000009897a17223 */ /* 0x088fe200000100a0 */
[C---:B------:R-:W-:Y:S01]  /*4a70*/  FMUL.FTZ R157, R158.reuse, R152 ;  /* 0x000000989e9d7220 */ /* 0x040fe20000410000 */
[----:B----4-:R-:W-:-:S03]  /*4a80*/  FMUL.FTZ R160, R158, R156 ;  /* 0x0000009c9ea07220 */ /* 0x010fc60000410000 */
[----:B------:R-:W-:Y:S01]  /*4a90*/  FSEL R161, R158, R161, !P3 ;  /* 0x000000a19ea17208 */ /* 0x000fe20005800000 */
[C---:B------:R-:W-:Y:S01]  /*4aa0*/  FFMA.FTZ R156, R151.reuse, R156, R159 ;  /* 0x0000009c979c7223 */ /* 0x040fe2000001009f */
[----:B------:R-:W-:Y:S01]  /*4ab0*/  FADD.FTZ R158, R90, R90 ;  /* 0x0000005a5a9e7221 */ /* 0x000fe20000010000 */
[C---:B------:R-:W-:Y:S01]  /*4ac0*/  FFMA.FTZ R160, R151.reuse, R154, -R160 ;  /* 0x0000009a97a07223 */ /* 0x040fe200000108a0 */
[----:B------:R-:W-:Y:S01]  /*4ad0*/  @P3 FFMA.FTZ R151, R151, R0, -R157 ;  /* 0x0000000097973223 */ /* 0x000fe2000001089d */
[----:B------:R-:W-:Y:S01]  /*4ae0*/  @P3 FADD.FTZ R153, R153, R156 ;  /* 0x0000009c99993221 */ /* 0x000fe20000010000 */
[----:B------:R-:W0:Y:S01]  /*4af0*/  SHFL.UP PT, R161, R161, 0x1, RZ ;  /* 0x04200000a1a17989 */ /* 0x000e2200000e00ff */
[----:B------:R-:W-:Y:S01]  /*4b00*/  @P3 FADD.FTZ R155, R155, R160 ;  /* 0x000000a09b9b3221 */ /* 0x000fe20000010000 */
[----:B------:R-:W-:Y:S01]  /*4b10*/  ISETP.GT.U32.AND P3, PT, R150, 0x1b, PT ;  /* 0x0000001b9600780c */ /* 0x000fe20003f64070 */
[----:B------:R-:W-:Y:S01]  /*4b20*/  FADD.FTZ R156, R92, R92 ;  /* 0x0000005c5c9c7221 */ /* 0x000fe20000010000 */
[----:B------:R-:W1:Y:S01]  /*4b30*/  SHFL.UP PT, R151, R151, 0x1, RZ ;  /* 0x0420000097977989 */ /* 0x000e6200000e00ff */
[----:B------:R-:W-:-:S03]  /*4b40*/  FADD.FTZ R160, R91, R91 ;  /* 0x0000005b5ba07221 */ /* 0x000fc60000010000 */
[----:B------:R-:W3:Y:S04]  /*4b50*/  SHFL.UP PT, R155, R155, 0x1, RZ ;  /* 0x042000009b9b7989 */ /* 0x000ee800000e00ff */
[----:B------:R-:W4:Y:S01]  /*4b60*/  SHFL.UP PT, R153, R153, 0x1, RZ ;  /* 0x0420000099997989 */ /* 0x000f2200000e00ff */
[C---:B0-----:R-:W-:Y:S01]  /*4b70*/  FMUL.FTZ R0, R161.reuse, R170 ;  /* 0x000000aaa1007220 */ /* 0x041fe20000410000 */
[----:B------:R-:W-:-:S03]  /*4b80*/  FMUL.FTZ R157, R161, R172 ;  /* 0x000000aca19d7220 */ /* 0x000fc60000410000 */
[C---:B-1----:R-:W-:Y:S01]  /*4b90*/  FFMA.FTZ R0, R151.reuse, R172, -R0 ;  /* 0x000000ac97007223 */ /* 0x042fe20000010800 */
[----:B------:R-:W-:Y:S01]  /*4ba0*/  FFMA.FTZ R152, R151, R170, R157 ;  /* 0x000000aa97987223 */ /* 0x000fe2000001009d */
[----:B------:R-:W-:Y:S01]  /*4bb0*/  FADD.FTZ R151, R96, R96 ;  /* 0x0000006060977221 */ /* 0x000fe20000010000 */
[----:B------:R-:W-:Y:S01]  /*4bc0*/  FMUL.FTZ R157, R182, UR47 ;  /* 0x0000002fb69d7c20 */ /* 0x000fe20008410000 */
[----:B---3--:R-:W-:Y:S01]  /*4bd0*/  @P2 FADD.FTZ R172, R155, R0 ;  /* 0x000000009bac2221 */ /* 0x008fe20000010000 */
[----:B------:R-:W-:Y:S01]  /*4be0*/  MOV R0, UR51 ;  /* 0x0000003300007c02 */ /* 0x000fe20008000f00 */
[----:B------:R-:W-:Y:S01]  /*4bf0*/  FADD.FTZ R155, R94, R94 ;  /* 0x0000005e5e9b7221 */ /* 0x000fe20000010000 */
[----:B----4-:R-:W-:Y:S02]  /*4c00*/  @P2 FADD.FTZ R170, R153, R152 ;  /* 0x0000009899aa2221 */ /* 0x010fe40000010000 */
[----:B------:R-:W-:Y:S01]  /*4c10*/  ISETP.GE.OR P0, PT, R0, UR52, P0 ;  /* 0x0000003400007c0c */ /* 0x000fe20008706670 */
[----:B------:R-:W-:Y:S01]  /*4c20*/  HADD2.F32 R0, -RZ, R5.H1_H1 ;  /* 0x30000005ff007230 */ /* 0x000fe20000004100 */
[----:B------:R-:W-:Y:S01]  /*4c30*/  ISETP.GT.U32.AND P2, PT, R150, 0x1d, PT ;  /* 0x0000001d9600780c */ /* 0x000fe20003f44070 */
[----:B------:R-:W-:Y:S01]  /*4c40*/  FFMA.FTZ R5, R3, UR55, R6 ;  /* 0x0000003703057c23 */ /* 0x000fe20008010006 */
[----:B------:R-:W-:Y:S01]  /*4c50*/  FMUL.FTZ R6, R183, UR47 ;  /* 0x0000002fb7067c20 */ /* 0x000fe20008410000 */
[----:B------:R-:W-:Y:S01]  /*4c60*/  FADD.FTZ R152, R95, R95 ;  /* 0x0000005f5f987221 */ /* 0x000fe20000010000 */
[C---:B------:R-:W-:Y:S01]  /*4c70*/  FMUL.FTZ R7, R0.reuse, UR55 ;  /* 0x0000003700077c20 */ /* 0x040fe20008410000 */
[----:B------:R-:W-:Y:S01]  /*4c80*/  FMUL.FTZ R153, R0, UR47 ;  /* 0x0000002f00997c20 */ /* 0x000fe20008410000 */
[----:B------:R-:W-:Y:S01]  /*4c90*/  FMUL.FTZ R30, R30, R5 ;  /* 0x000000051e1e7220 */ /* 0x000fe20000410000 */
[----:B------:R-:W-:Y:S01]  /*4ca0*/  FFMA.FTZ R5, R177, UR55, R6 ;  /* 0x00000037b1057c23 */ /* 0x000fe20008010006 */
[----:B------:R-:W-:Y:S01]  /*4cb0*/  FFMA.FTZ R150, R2, UR47, -R7 ;  /* 0x0000002f02967c23 */ /* 0x000fe20008010807 */
[----:B------:R-:W-:Y:S01]  /*4cc0*/  FMUL.FTZ R7, R182, UR55 ;  /* 0x00000037b6077c20 */ /* 0x000fe20008410000 */
[----:B------:R-:W-:Y:S01]  /*4cd0*/  FFMA.FTZ R4, R2, UR55, R153 ;  /* 0x0000003702047c23 */ /* 0x000fe20008010099 */
[----:B------:R-:W-:Y:S01]  /*4ce0*/  FMUL.FTZ R6, R195, UR47 ;  /* 0x0000002fc3067c20 */ /* 0x000fe20008410000 */
[C---:B------:R-:W-:Y:S01]  /*4cf0*/  FMUL.FTZ R150, R151.reuse, R150 ;  /* 0x0000009697967220 */ /* 0x040fe20000410000 */
[----:B------:R-:W-:Y:S01]  /*4d00*/  FFMA.FTZ R154, R178, UR47, -R7 ;  /* 0x0000002fb29a7c23 */ /* 0x000fe20008010807 */
[----:B------:R-:W-:Y:S01]  /*4d10*/  FMUL.FTZ R151, R151, R4 ;  /* 0x0000000497977220 */ /* 0x000fe20000410000 */
[----:B------:R-:W-:Y:S01]  /*4d20*/  FMUL.FTZ R7, R194, UR55 ;  /* 0x00000037c2077c20 */ /* 0x000fe20008410000 */
[----:B------:R-:W-:Y:S01]  /*4d30*/  FMUL.FTZ R4, R183, UR55 ;  /* 0x00000037b7047c20 */ /* 0x000fe20008410000 */
[----:B------:R-:W-:Y:S01]  /*4d40*/  FMUL.FTZ R154, R155, R154 ;  /* 0x0000009a9b9a7220 */ /* 0x000fe20000410000 */
[----:B------:R-:W-:Y:S01]  /*4d50*/  VOTEU.ALL UP0, P0 ;  /* 0x00000000003f7886 */ /* 0x000fe20000000000 */
[----:B------:R-:W-:Y:S01]  /*4d60*/  FFMA.FTZ R7, R190, UR47, -R7 ;  /* 0x0000002fbe077c23 */ /* 0x000fe20008010807 */
[----:B------:R-:W-:Y:S01]  /*4d70*/  FFMA.FTZ R153, R177, UR47, -R4 ;  /* 0x0000002fb1997c23 */ /* 0x000fe20008010804 */
[----:B------:R-:W-:-:S02]  /*4d80*/  FFMA.FTZ R4, R178, UR55, R157 ;  /* 0x00000037b2047c23 */ /* 0x000fc4000801009d */
[----:B------:R-:W-:Y:S01]  /*4d90*/  FMUL.FTZ R157, R156, R7 ;  /* 0x000000079c9d7220 */ /* 0x000fe20000410000 */
[----:B------:R-:W-:Y:S01]  /*4da0*/  FMUL.FTZ R7, R206, UR55 ;  /* 0x00000037ce077c20 */ /* 0x000fe20008410000 */
[----:B------:R-:W-:Y:S01]  /*4db0*/  FMUL.FTZ R155, R155, R4 ;  /* 0x000000049b9b7220 */ /* 0x000fe20000410000 */
[----:B------:R-:W-:Y:S01]  /*4dc0*/  FMUL.FTZ R4, R195, UR55 ;  /* 0x00000037c3047c20 */ /* 0x000fe20008410000 */
[----:B------:R-:W-:Y:S01]  /*4dd0*/  FMUL.FTZ R153, R152, R153 ;  /* 0x0000009998997220 */ /* 0x000fe20000410000 */
[----:B------:R-:W-:Y:S01]  /*4de0*/  FFMA.FTZ R7, R204, UR47, -R7 ;  /* 0x0000002fcc077c23 */ /* 0x000fe20008010807 */
[----:B------:R-:W-:Y:S01]  /*4df0*/  FMUL.FTZ R152, R152, R5 ;  /* 0x0000000598987220 */ /* 0x000fe20000410000 */
[C---:B------:R-:W-:Y:S01]  /*4e00*/  FFMA.FTZ R17, R191.reuse, UR47, -R4 ;  /* 0x0000002fbf117c23 */ /* 0x040fe20008010804 */
[----:B------:R-:W-:Y:S01]  /*4e10*/  FFMA.FTZ R5, R191, UR55, R6 ;  /* 0x00000037bf057c23 */ /* 0x000fe20008010006 */
[C---:B------:R-:W-:Y:S01]  /*4e20*/  FMUL.FTZ R4, R199.reuse, UR55 ;  /* 0x00000037c7047c20 */ /* 0x040fe20008410000 */
[----:B------:R-:W-:Y:S01]  /*4e30*/  FMUL.FTZ R156, R156, R19 ;  /* 0x000000139c9c7220 */ /* 0x000fe20000410000 */
[----:B------:R-:W-:Y:S01]  /*4e40*/  FMUL.FTZ R6, R199, UR47 ;  /* 0x0000002fc7067c20 */ /* 0x000fe20008410000 */
[----:B------:R-:W-:Y:S01]  /*4e50*/  FMUL.FTZ R159, R158, R7 ;  /* 0x000000079e9f7220 */ /* 0x000fe20000410000 */
[----:B------:R-:W-:Y:S01]  /*4e60*/  FMUL.FTZ R19, R206, UR47 ;  /* 0x0000002fce137c20 */ /* 0x000fe20008410000 */
[----:B------:R-:W-:-:S02]  /*4e70*/  HADD2.F32 R7, -RZ, R22.H0_H0 ;  /* 0x20000016ff077230 */ /* 0x000fc40000004100 */
[----:B------:R-:W-:Y:S01]  /*4e80*/  FMUL.FTZ R17, R16, R17 ;  /* 0x0000001110117220 */ /* 0x000fe20000410000 */
[----:B------:R-:W-:Y:S01]  /*4e90*/  FMUL.FTZ R22, R164, UR47 ;  /* 0x0000002fa4167c20 */ /* 0x000fe20008410000 */
[----:B------:R-:W-:Y:S01]  /*4ea0*/  FMUL.FTZ R16, R16, R5 ;  /* 0x0000000510107220 */ /* 0x000fe20000410000 */
[C---:B------:R-:W-:Y:S01]  /*4eb0*/  FFMA.FTZ R161, R197.reuse, UR47, -R4 ;  /* 0x0000002fc5a17c23 */ /* 0x040fe20008010804 */
[----:B------:R-:W-:Y:S01]  /*4ec0*/  FFMA.FTZ R5, R197, UR55, R6 ;  /* 0x00000037c5057c23 */ /* 0x000fe20008010006 */
[----:B------:R-:W-:Y:S01]  /*4ed0*/  FFMA.FTZ R19, R204, UR55, R19 ;  /* 0x00000037cc137c23 */ /* 0x000fe20008010013 */
[--C-:B------:R-:W-:Y:S02]  /*4ee0*/  HADD2.F32 R4, -RZ, R21.reuse.H0_H0 ;  /* 0x20000015ff047230 */ /* 0x100fe40000004100 */
[C---:B------:R-:W-:Y:S01]  /*4ef0*/  FMUL.FTZ R161, R160.reuse, R161 ;  /* 0x000000a1a0a17220 */ /* 0x040fe20000410000 */
[----:B------:R-:W-:Y:S02]  /*4f00*/  HADD2.F32 R6, -RZ, R21.H1_H1 ;  /* 0x30000015ff067230 */ /* 0x000fe40000004100 */
[----:B------:R-:W-:Y:S01]  /*4f10*/  FFMA.FTZ R21, R167, UR55, R22 ;  /* 0x00000037a7157c23 */ /* 0x000fe20008010016 */
[----:B------:R-:W-:Y:S01]  /*4f20*/  FMUL.FTZ R160, R160, R5 ;  /* 0x00000005a0a07220 */ /* 0x000fe20000410000 */
[----:B------:R-:W-:Y:S01]  /*4f30*/  FMUL.FTZ R158, R158, R19 ;  /* 0x000000139e9e7220 */ /* 0x000fe20000410000 */
[----:B------:R-:W-:Y:S01]  /*4f40*/  FFMA.FTZ R5, R163, UR47, -R18 ;  /* 0x0000002fa3057c23 */ /* 0x000fe20008010812 */
[----:B------:R-:W-:Y:S01]  /*4f50*/  FFMA.FTZ R19, R167, UR47, -R20 ;  /* 0x0000002fa7137c23 */ /* 0x000fe20008010814 */
[----:B------:R-:W-:Y:S01]  /*4f60*/  FMUL.FTZ R224, R220, R21 ;  /* 0x00000015dce07220 */ /* 0x000fe20000410000 */
[----:B------:R-:W-:Y:S01]  /*4f70*/  FMUL.FTZ R20, R165, UR47 ;  /* 0x0000002fa5147c20 */ /* 0x000fe20008410000 */
[----:B------:R-:W-:Y:S01]  /*4f80*/  FMUL.FTZ R200, R212, R5 ;  /* 0x00000005d4c87220 */ /* 0x000fe20000410000 */
[----:B------:R-:W-:Y:S01]  /*4f90*/  FMUL.FTZ R220, R220, R19 ;  /* 0x00000013dcdc7220 */ /* 0x000fe20000410000 */
[-C--:B------:R-:W-:Y:S01]  /*4fa0*/  FMUL.FTZ R5, R139, R224.reuse ;  /* 0x000000e08b057220 */ /* 0x080fe20000410000 */
[----:B------:R-:W-:Y:S01]  /*4fb0*/  FFMA.FTZ R19, R163, UR55, R20 ;  /* 0x00000037a3137c23 */ /* 0x000fe20008010014 */
[C---:B------:R-:W-:Y:S01]  /*4fc0*/  FMUL.FTZ R18, R138.reuse, R224 ;  /* 0x000000e08a127220 */ /* 0x040fe20000410000 */
[----:B------:R-:W-:Y:S01]  /*4fd0*/  FMUL.FTZ R20, R179, UR47 ;  /* 0x0000002fb3147c20 */ /* 0x000fe20008410000 */
[-C--:B------:R-:W-:Y:S01]  /*4fe0*/  FFMA.FTZ R5, R138, R220.reuse, -R5 ;  /* 0x000000dc8a057223 */ /* 0x080fe20000010805 */
[----:B------:R-:W-:Y:S01]  /*4ff0*/  FMUL.FTZ R212, R212, R19 ;  /* 0x00000013d4d47220 */ /* 0x000fe20000410000 */
[----:B------:R-:W-:Y:S01]  /*5000*/  FFMA.FTZ R19, -R139, R220, -R18 ;  /* 0x000000dc8b137223 */ /* 0x000fe20000010912 */
[----:B------:R-:W-:Y:S01]  /*5010*/  FMUL.FTZ R18, R179, UR55 ;  /* 0x00000037b3127c20 */ /* 0x000fe20008410000 */
[----:B------:R-:W-:Y:S01]  /*5020*/  FADD.FTZ R5, R200, R5 ;  /* 0x00000005c8057221 */ /* 0x000fe20000010000 */
[C---:B------:R-:W-:Y:S01]  /*5030*/  FFMA.FTZ R20, R173.reuse, UR55, R20 ;  /* 0x00000037ad147c23 */ /* 0x040fe20008010014 */
[----:B------:R-:W-:Y:S01]  /*5040*/  FADD.FTZ R19, -R212, R19 ;  /* 0x00000013d4137221 */ /* 0x000fe20000010100 */
[----:B------:R-:W-:Y:S01]  /*5050*/  FFMA.FTZ R18, R173, UR47, -R18 ;  /* 0x0000002fad127c23 */ /* 0x000fe20008010812 */
[C---:B------:R-:W-:Y:S01]  /*5060*/  FMUL.FTZ R22, R147.reuse, -R5 ;  /* 0x8000000593167220 */ /* 0x040fe20000410000 */
[----:B------:R-:W-:Y:S01]  /*5070*/  @!UP0 ULEA UR46, UR7, UR56, 0x4 ;  /* 0x00000038072e8291 */ /* 0x000fe2000f8e203f */
[-C--:B------:R-:W-:Y:S01]  /*5080*/  FMUL.FTZ R21, R147, -R19.reuse ;  /* 0x8000001393157220 */ /* 0x080fe20000410000 */
        /* <DEDUP_REMOVED lines=60> */
[----:B------:R-:W-:Y:S01]  /*5450*/  FMUL.FTZ R168, R169, R18 ;  /* 0x00000012a9a87220 */ /* 0x000fe20000410000 */
[----:B--2---:R-:W-:Y:S01]  /*5460*/  FMUL.FTZ R18, R139, -R28 ;  /* 0x8000001c8b127220 */ /* 0x004fe20000410000 */
[C---:B------:R-:W-:Y:S01]  /*5470*/  FFMA.FTZ R19, R136.reuse, R5, -R19 ;  /* 0x0000000588137223 */ /* 0x040fe20000010813 */
[----:B------:R-:W-:Y:S01]  /*5480*/  FMUL.FTZ R169, R169, R20 ;  /* 0x00000014a9a97220 */ /* 0x000fe20000410000 */
[----:B------:R-:W-:Y:S01]  /*5490*/  FFMA.FTZ R22, R136, R22, R21 ;  /* 0x0000001688167223 */ /* 0x000fe20000010015 */
[-C--:B------:R-:W-:Y:S01]  /*54a0*/  FMUL.FTZ R5, R139, R29.reuse ;  /* 0x0000001d8b057220 */ /* 0x080fe20000410000 */
[----:B------:R-:W-:Y:S01]  /*54b0*/  FADD.FTZ R21, R168, R19 ;  /* 0x00000013a8157221 */ /* 0x000fe20000010000 */
[C---:B------:R-:W-:Y:S01]  /*54c0*/  FFMA.FTZ R18, R138.reuse, -R29, R18 ;  /* 0x8000001d8a127223 */ /* 0x040fe20000010012 */
[----:B------:R-:W-:Y:S01]  /*54d0*/  FADD.FTZ R22, -R169, R22 ;  /* 0x00000016a9167221 */ /* 0x000fe20000010100 */
[----:B------:R-:W-:Y:S01]  /*54e0*/  FFMA.FTZ R5, R138, R28, -R5 ;  /* 0x0000001c8a057223 */ /* 0x000fe20000010805 */
[----:B------:R-:W-:Y:S01]  /*54f0*/  FMUL.FTZ R23, R137, -R21 ;  /* 0x8000001589177220 */ /* 0x000fe20000410000 */
[----:B------:R-:W-:Y:S01]  /*5500*/  FMUL.FTZ R20, R147, -R18 ;  /* 0x8000001293147220 */ /* 0x000fe20000410000 */
[-C--:B------:R-:W-:Y:S01]  /*5510*/  FMUL.FTZ R24, R137, -R22.reuse ;  /* 0x8000001689187220 */ /* 0x080fe20000410000 */
[-C--:B------:R-:W-:Y:S01]  /*5520*/  FMUL.FTZ R19, R147, -R5.reuse ;  /* 0x8000000593137220 */ /* 0x080fe20000410000 */
[----:B------:R-:W-:Y:S01]  /*5530*/  FFMA.FTZ R23, R130, R22, R23 ;  /* 0x0000001682177223 */ /* 0x000fe20000010017 */
[----:B------:R-:W-:Y:S01]  /*5540*/  FFMA.FTZ R20, R146, R5, -R20 ;  /* 0x0000000592147223 */ /* 0x000fe20000010814 */
[----:B------:R-:W-:Y:S01]  /*5550*/  FFMA.FTZ R24, R130, R21, -R24 ;  /* 0x0000001582187223 */ /* 0x000fe20000010818 */
[----:B------:R-:W-:Y:S01]  /*5560*/  FFMA.FTZ R19, R146, R18, R19 ;  /* 0x0000001292137223 */ /* 0x000fe20000010013 */
[----:B------:R-:W-:Y:S01]  /*5570*/  FADD.FTZ R23, -R158, R23 ;  /* 0x000000179e177221 */ /* 0x000fe20000010100 */
[----:B------:R-:W-:Y:S01]  /*5580*/  FMUL.FTZ R18, R149, -R20 ;  /* 0x8000001495127220 */ /* 0x000fe20000410000 */
[----:B------:R-:W-:Y:S01]  /*5590*/  FADD.FTZ R24, R159, R24 ;  /* 0x000000189f187221 */ /* 0x000fe20000010000 */
[----:B------:R-:W-:Y:S01]  /*55a0*/  FMUL.FTZ R5, R149, -R19 ;  /* 0x8000001395057220 */ /* 0x000fe20000410000 */
[C---:B------:R-:W-:Y:S01]  /*55b0*/  FMUL.FTZ R21, R131.reuse, -R23 ;  /* 0x8000001783157220 */ /* 0x040fe20000410000 */
[C---:B------:R-:W-:Y:S01]  /*55c0*/  FFMA.FTZ R19, R148.reuse, R19, R18 ;  /* 0x0000001394137223 */ /* 0x040fe20000010012 */
[----:B------:R-:W-:Y:S01]  /*55d0*/  FMUL.FTZ R22, R131, -R24 ;  /* 0x8000001883167220 */ /* 0x000fe20000410000 */
[----:B------:R-:W-:Y:S01]  /*55e0*/  FFMA.FTZ R5, R148, R20, -R5 ;  /* 0x0000001494057223 */ /* 0x000fe20000010805 */
[----:B------:R-:W-:Y:S01]  /*55f0*/  FFMA.FTZ R24, R132, R24, -R21 ;  /* 0x0000001884187223 */ /* 0x000fe20000010815 */
[----:B------:R-:W-:Y:S01]  /*5600*/  FMUL.FTZ R18, R140, -R19 ;  /* 0x800000138c127220 */ /* 0x000fe20000410000 */
[----:B------:R-:W-:Y:S01]  /*5610*/  FFMA.FTZ R23, R132, R23, R22 ;  /* 0x0000001784177223 */ /* 0x000fe20000010016 */
[-C--:B------:R-:W-:Y:S01]  /*5620*/  FMUL.FTZ R21, R140, -R5.reuse ;  /* 0x800000058c157220 */ /* 0x080fe20000410000 */
[----:B------:R-:W-:Y:S01]  /*5630*/  FADD.FTZ R24, R161, R24 ;  /* 0x00000018a1187221 */ /* 0x000fe20000010000 */
[----:B------:R-:W-:Y:S01]  /*5640*/  FFMA.FTZ R18, R144, R5, -R18 ;  /* 0x0000000590127223 */ /* 0x000fe20000010812 */
[----:B------:R-:W-:Y:S01]  /*5650*/  FADD.FTZ R23, -R160, R23 ;  /* 0x00000017a0177221 */ /* 0x000fe20000010100 */
[----:B------:R-:W-:Y:S01]  /*5660*/  FFMA.FTZ R21, R144, R19, R21 ;  /* 0x0000001390157223 */ /* 0x000fe20000010015 */
[C---:B------:R-:W-:Y:S01]  /*5670*/  FMUL.FTZ R19, R133.reuse, -R24 ;  /* 0x8000001885137220 */ /* 0x040fe20000410000 */
[C---:B------:R-:W-:Y:S01]  /*5680*/  FMUL.FTZ R22, R142.reuse, -R18 ;  /* 0x800000128e167220 */ /* 0x040fe20000410000 */
[----:B------:R-:W-:Y:S01]  /*5690*/  FMUL.FTZ R5, R133, -R23 ;  /* 0x8000001785057220 */ /* 0x000fe20000410000 */
[----:B------:R-:W-:Y:S01]  /*56a0*/  FMUL.FTZ R20, R142, -R21 ;  /* 0x800000158e147220 */ /* 0x000fe20000410000 */
[C---:B------:R-:W-:Y:S01]  /*56b0*/  FFMA.FTZ R19, R134.reuse, R23, R19 ;  /* 0x0000001786137223 */ /* 0x040fe20000010013 */
[C---:B------:R-:W-:Y:S01]  /*56c0*/  FFMA.FTZ R22, R145.reuse, R21, R22 ;  /* 0x0000001591167223 */ /* 0x040fe20000010016 */
[----:B------:R-:W-:Y:S01]  /*56d0*/  FFMA.FTZ R24, R134, R24, -R5 ;  /* 0x0000001886187223 */ /* 0x000fe20000010805 */
[----:B------:R-:W-:Y:S01]  /*56e0*/  FFMA.FTZ R20, R145, R18, -R20 ;  /* 0x0000001291147223 */ /* 0x000fe20000010814 */
[----:B------:R-:W-:Y:S01]  /*56f0*/  FADD.FTZ R19, -R156, R19 ;  /* 0x000000139c137221 */ /* 0x000fe20000010100 */
[----:B------:R-:W-:Y:S01]  /*5700*/  FMUL.FTZ R5, R141, -R22 ;  /* 0x800000168d057220 */ /* 0x000fe20000410000 */
[----:B------:R-:W-:Y:S01]  /*5710*/  FADD.FTZ R24, R157, R24 ;  /* 0x000000189d187221 */ /* 0x000fe20000010000 */
[-C--:B------:R-:W-:Y:S01]  /*5720*/  FMUL.FTZ R18, R141, -R20.reuse ;  /* 0x800000148d127220 */ /* 0x080fe20000410000 */
[----:B------:R-:W-:Y:S01]  /*5730*/  FMUL.FTZ R21, R119, -R19 ;  /* 0x8000001377157220 */ /* 0x000fe20000410000 */
[----:B------:R-:W-:Y:S01]  /*5740*/  FFMA.FTZ R5, R143, R20, -R5 ;  /* 0x000000148f057223 */ /* 0x000fe20000010805 */
[----:B------:R-:W-:Y:S01]  /*5750*/  FMUL.FTZ R26, R119, -R24 ;  /* 0x80000018771a7220 */ /* 0x000fe20000410000 */
[----:B------:R-:W-:Y:S01]  /*5760*/  FFMA.FTZ R18, R143, R22, R18 ;  /* 0x000000168f127223 */ /* 0x000fe20000010012 */
        /* <DEDUP_REMOVED lines=8> */
[-C--:B------:R-:W-:Y:S01]  /*57f0*/  FMUL.FTZ R27, R121, -R24.reuse ;  /* 0x80000018791b7220 */ /* 0x080fe20000410000 */
[----:B------:R-:W-:Y:S01]  /*5800*/  FMUL.FTZ R18, R137, -R21 ;  /* 0x8000001589127220 */ /* 0x000fe20000410000 */
[----:B------:R-:W-:Y:S01]  /*5810*/  FMUL.FTZ R25, R121, -R23 ;  /* 0x8000001779197220 */ /* 0x000fe20000410000 */
[----:B------:R-:W-:Y:S01]  /*5820*/  FMUL.FTZ R5, R137, -R19 ;  /* 0x8000001389057220 */ /* 0x000fe20000410000 */
[----:B------:R-:W-:Y:S01]  /*5830*/  FFMA.FTZ R20, R122, R23, R27 ;  /* 0x000000177a147223 */ /* 0x000fe2000001001b */
[----:B------:R-:W-:Y:S01]  /*5840*/  FFMA.FTZ R18, R130, R19, -R18 ;  /* 0x0000001382127223 */ /* 0x000fe20000010812 */
[----:B------:R-:W-:Y:S01]  /*5850*/  FFMA.FTZ R25, R122, R24, -R25 ;  /* 0x000000187a197223 */ /* 0x000fe20000010819 */
[----:B------:R-:W-:Y:S01]  /*5860*/  FFMA.FTZ R5, R130, R21, R5 ;  /* 0x0000001582057223 */ /* 0x000fe20000010005 */
[----:B------:R-:W-:Y:S01]  /*5870*/  FADD.FTZ R21, -R155, R20 ;  /* 0x000000149b157221 */ /* 0x000fe20000010100 */
[CC--:B------:R-:W-:Y:S01]  /*5880*/  FMUL.FTZ R20, R131.reuse, -R18.reuse ;  /* 0x8000001283147220 */ /* 0x0c0fe20000410000 */
[----:B------:R-:W-:Y:S01]  /*5890*/  FADD.FTZ R25, R154, R25 ;  /* 0x000000199a197221 */ /* 0x000fe20000010000 */
[----:B------:R-:W-:Y:S01]  /*58a0*/  FMUL.FTZ R19, R131, -R5 ;  /* 0x8000000583137220 */ /* 0x000fe20000410000 */
[C---:B------:R-:W-:Y:S01]  /*58b0*/  FMUL.FTZ R23, R123.reuse, -R21 ;  /* 0x800000157b177220 */ /* 0x040fe20000410000 */
[C---:B------:R-:W-:Y:S01]  /*58c0*/  FFMA.FTZ R20, R132.reuse, R5, R20 ;  /* 0x0000000584147223 */ /* 0x040fe20000010014 */
[-C--:B------:R-:W-:Y:S01]  /*58d0*/  FMUL.FTZ R24, R123, -R25.reuse ;  /* 0x800000197b187220 */ /* 0x080fe20000410000 */
[----:B------:R-:W-:Y:S01]  /*58e0*/  FFMA.FTZ R19, R132, R18, -R19 ;  /* 0x0000001284137223 */ /* 0x000fe20000010813 */
[C---:B------:R-:W-:Y:S01]  /*58f0*/  FFMA.FTZ R22, R124.reuse, R25, -R23 ;  /* 0x000000197c167223 */ /* 0x040fe20000010817 */
[CC--:B------:R-:W-:Y:S01]  /*5900*/  FMUL.FTZ R18, R133.reuse, -R20.reuse ;  /* 0x8000001485127220 */ /* 0x0c0fe20000410000 */
        /* <DEDUP_REMOVED lines=22> */
[----:B------:R-:W-:Y:S01]  /*5a70*/  FMUL.FTZ R5, R33, R170 ;  /* 0x000000aa21057220 */ /* 0x000fe20000410000 */
[----:B------:R-:W-:Y:S01]  /*5a80*/  FMUL.FTZ R21, R123, -R18 ;  /* 0x800000127b157220 */ /* 0x000fe20000410000 */
[----:B------:R-:W-:Y:S01]  /*5a90*/  FMUL.FTZ R33, R33, R172 ;  /* 0x000000ac21217220 */ /* 0x000fe20000410000 */
[----:B------:R-:W-:Y:S01]  /*5aa0*/  FMUL.FTZ R19, R123, -R20 ;  /* 0x800000147b137220 */ /* 0x000fe20000410000 */
[----:B------:R-:W-:Y:S01]  /*5ab0*/  FFMA.FTZ R5, R32, R172, -R5 ;  /* 0x000000ac20057223 */ /* 0x000fe20000010805 */
[C---:B------:R-:W-:Y:S01]  /*5ac0*/  FFMA.FTZ R21, R124.reuse, R20, R21 ;  /* 0x000000147c157223 */ /* 0x040fe20000010015 */
[----:B------:R-:W-:Y:S01]  /*5ad0*/  FFMA.FTZ R216, R129, R216, -R22 ;  /* 0x000000d881d87223 */ /* 0x000fe20000010816 */
[----:B------:R-:W-:Y:S01]  /*5ae0*/  FFMA.FTZ R19, R124, R18, -R19 ;  /* 0x000000127c137223 */ /* 0x000fe20000010813 */
[----:B------:R-:W-:Y:S01]  /*5af0*/  FFMA.FTZ R18, R32, R170, R33 ;  /* 0x000000aa20127223 */ /* 0x000fe20000010021 */
[C---:B------:R-:W-:Y:S01]  /*5b00*/  FMUL.FTZ R20, R125.reuse, -R21 ;  /* 0x800000157d147220 */ /* 0x040fe20000410000 */
[----:B------:R-:W-:Y:S01]  /*5b10*/  FADD.FTZ R162, R162, R5 ;  /* 0x00000005a2a27221 */ /* 0x000fe20000010000 */
[-C--:B------:R-:W-:Y:S01]  /*5b20*/  FMUL.FTZ R23, R125, -R19.reuse ;  /* 0x800000137d177220 */ /* 0x080fe20000410000 */
[----:B------:R-:W-:Y:S01]  /*5b30*/  FADD.FTZ R18, RZ, R18 ;  /* 0x00000012ff127221 */ /* 0x000fe20000010000 */
[C---:B------:R-:W-:Y:S01]  /*5b40*/  FFMA.FTZ R180, R126.reuse, R19, -R20 ;  /* 0x000000137eb47223 */ /* 0x040fe20000010814 */
[C---:B------:R-:W-:Y:S01]  /*5b50*/  FMUL.FTZ R20, R127.reuse, R162 ;  /* 0x000000a27f147220 */ /* 0x040fe20000410000 */
[----:B------:R-:W-:Y:S01]  /*5b60*/  FFMA.FTZ R22, R126, R21, R23 ;  /* 0x000000157e167223 */ /* 0x000fe20000010017 */
[C---:B------:R-:W-:Y:S01]  /*5b70*/  FMUL.FTZ R5, R127.reuse, R18 ;  /* 0x000000127f057220 */ /* 0x040fe20000410000 */
[----:B------:R-:W-:Y:S01]  /*5b80*/  FMUL.FTZ R181, R127, -R180 ;  /* 0x800000b47fb57220 */ /* 0x000fe20000410000 */
[----:B------:R-:W-:Y:S01]  /*5b90*/  FFMA.FTZ R19, R129, R18, R20 ;  /* 0x0000001281137223 */ /* 0x000fe20000010014 */
[----:B------:R-:W-:Y:S01]  /*5ba0*/  FMUL.FTZ R21, R127, -R22 ;  /* 0x800000167f157220 */ /* 0x000fe20000410000 */
[----:B------:R-:W-:Y:S01]  /*5bb0*/  FFMA.FTZ R5, R129, R162, -R5 ;  /* 0x000000a281057223 */ /* 0x000fe20000010805 */
[C---:B------:R-:W-:Y:S01]  /*5bc0*/  FMUL.FTZ R20, R171.reuse, R18 ;  /* 0x00000012ab147220 */ /* 0x040fe20000410000 */
[----:B------:R-:W-:Y:S01]  /*5bd0*/  FADD.FTZ R19, RZ, R19 ;  /* 0x00000013ff137221 */ /* 0x000fe20000010000 */
[----:B------:R-:W-:Y:S01]  /*5be0*/  FMUL.FTZ R171, R171, R162 ;  /* 0x000000a2abab7220 */ /* 0x000fe20000410000 */
[----:B------:R-:W-:Y:S01]  /*5bf0*/  FFMA.FTZ R27, R64, R103, R5 ;  /* 0x00000067401b7223 */ /* 0x000fe20000010005 */
[C---:B------:R-:W-:Y:S01]  /*5c00*/  FFMA.FTZ R181, R129.reuse, R22, R181 ;  /* 0x0000001681b57223 */ /* 0x040fe200000100b5 */
[C---:B------:R-:W-:Y:S01]  /*5c10*/  FMUL.FTZ R5, R0.reuse, R19 ;  /* 0x0000001300057220 */ /* 0x040fe20000410000 */
[C---:B------:R-:W-:Y:S01]  /*5c20*/  FFMA.FTZ R213, R129.reuse, R24, R213 ;  /* 0x0000001881d57223 */ /* 0x040fe200000100d5 */
[----:B------:R-:W-:Y:S01]  /*5c30*/  FFMA.FTZ R180, R129, R180, -R21 ;  /* 0x000000b481b47223 */ /* 0x000fe20000010815 */
[-C--:B------:R-:W-:Y:S01]  /*5c40*/  FMUL.FTZ R22, R0, R27.reuse ;  /* 0x0000001b00167220 */ /* 0x080fe20000410000 */
[----:B------:R-:W-:Y:S01]  /*5c50*/  FFMA.FTZ R24, R2, R27, -R5 ;  /* 0x0000001b02187223 */ /* 0x000fe20000010805 */
[C---:B------:R-:W-:Y:S01]  /*5c60*/  FMUL.FTZ R21, R18.reuse, UR55 ;  /* 0x0000003712157c20 */ /* 0x040fe20008410000 */
[----:B------:R-:W-:Y:S01]  /*5c70*/  FMUL.FTZ R23, R18, UR47 ;  /* 0x0000002f12177c20 */ /* 0x000fe20008410000 */
[----:B------:R-:W-:Y:S01]  /*5c80*/  FFMA.FTZ R0, R3, R18, R171 ;  /* 0x0000001203007223 */ /* 0x000fe200000100ab */
[----:B------:R-:W-:Y:S01]  /*5c90*/  FADD.FTZ R5, R97, R97 ;  /* 0x0000006161057221 */ /* 0x000fe20000010000 */
[----:B------:R-:W-:Y:S01]  /*5ca0*/  FFMA.FTZ R25, R2, R19, R22 ;  /* 0x0000001302197223 */ /* 0x000fe20000010016 */
[----:B------:R-:W-:Y:S01]  /*5cb0*/  FFMA.FTZ R20, R3, R162, -R20 ;  /* 0x000000a203147223 */ /* 0x000fe20000010814 */
[C---:B------:R-:W-:Y:S01]  /*5cc0*/  FFMA.FTZ R22, R162.reuse, UR47, -R21 ;  /* 0x0000002fa2167c23 */ /* 0x040fe20008010815 */
[----:B------:R-:W-:Y:S01]  /*5cd0*/  FFMA.FTZ R2, R162, UR55, R23 ;  /* 0x00000037a2027c23 */ /* 0x000fe20008010017 */
[----:B------:R-:W-:Y:S01]  /*5ce0*/  FADD.FTZ R3, R96, R96 ;  /* 0x0000006060037221 */ /* 0x000fe20000010000 */
[C---:B------:R-:W-:Y:S01]  /*5cf0*/  FFMA.FTZ R0, -R5.reuse, R0, RZ ;  /* 0x0000000005007223 */ /* 0x040fe200000101ff */
[C---:B------:R-:W-:Y:S01]  /*5d00*/  FFMA.FTZ R20, R5.reuse, R20, RZ ;  /* 0x0000001405147223 */ /* 0x040fe200000100ff */
[C---:B------:R-:W-:Y:S01]  /*5d10*/  FMUL.FTZ R33, R5.reuse, R22 ;  /* 0x0000001605217220 */ /* 0x040fe20000410000 */
[----:B------:R-:W-:Y:S01]  /*5d20*/  FFMA.FTZ R170, -R5, R2, -RZ ;  /* 0x0000000205aa7223 */ /* 0x000fe200000109ff */
[----:B------:R-:W-:Y:S01]  /*5d30*/  FMUL.FTZ R5, R125, R27 ;  /* 0x0000001b7d057220 */ /* 0x000fe20000410000 */
[----:B------:R-:W-:Y:S01]  /*5d40*/  FFMA.FTZ R25, -R3, R25, R0 ;  /* 0x0000001903197223 */ /* 0x000fe20000010100 */
[-C--:B------:R-:W-:Y:S01]  /*5d50*/  FMUL.FTZ R0, R125, R19.reuse ;  /* 0x000000137d007220 */ /* 0x080fe20000410000 */
[C---:B------:R-:W-:Y:S01]  /*5d60*/  FMUL.FTZ R2, R19.reuse, UR55 ;  /* 0x0000003713027c20 */ /* 0x040fe20008410000 */
[C---:B------:R-:W-:Y:S01]  /*5d70*/  FFMA.FTZ R5, R126.reuse, R19, R5 ;  /* 0x000000137e057223 */ /* 0x040fe20000010005 */
[----:B------:R-:W-:Y:S01]  /*5d80*/  FMUL.FTZ R22, R19, UR47 ;  /* 0x0000002f13167c20 */ /* 0x000fe20008410000 */
[----:B------:R-:W-:Y:S01]  /*5d90*/  FFMA.FTZ R0, R126, R27, -R0 ;  /* 0x0000001b7e007223 */ /* 0x000fe20000010800 */
[----:B------:R-:W-:Y:S01]  /*5da0*/  FFMA.FTZ R21, R3, R24, R20 ;  /* 0x0000001803157223 */ /* 0x000fe20000010014 */
[----:B------:R-:W-:Y:S01]  /*5db0*/  FADD.FTZ R20, RZ, R5 ;  /* 0x00000005ff147221 */ /* 0x000fe20000010000 */
[C---:B------:R-:W-:Y:S01]  /*5dc0*/  FFMA.FTZ R2, R27.reuse, UR47, -R2 ;  /* 0x0000002f1b027c23 */ /* 0x040fe20008010802 */
[----:B------:R-:W-:Y:S01]  /*5dd0*/  FFMA.FTZ R22, R27, UR55, R22 ;  /* 0x000000371b167c23 */ /* 0x000fe20008010016 */
[----:B------:R-:W-:Y:S01]  /*5de0*/  FFMA.FTZ R172, R63, R118, R0 ;  /* 0x000000763fac7223 */ /* 0x000fe20000010000 */
[----:B------:R-:W-:Y:S01]  /*5df0*/  FMUL.FTZ R0, R183, R20 ;  /* 0x00000014b7007220 */ /* 0x000fe20000410000 */
[C---:B------:R-:W-:Y:S01]  /*5e00*/  FMUL.FTZ R171, R3.reuse, R2 ;  /* 0x0000000203ab7220 */ /* 0x040fe20000410000 */
[----:B------:R-:W-:Y:S01]  /*5e10*/  FFMA.FTZ R176, -R3, R22, -RZ ;  /* 0x0000001603b07223 */ /* 0x000fe200000109ff */
[C---:B------:R-:W-:Y:S01]  /*5e20*/  FMUL.FTZ R5, R123.reuse, R172 ;  /* 0x000000ac7b057220 */ /* 0x040fe20000410000 */
[----:B------:R-:W-:Y:S01]  /*5e30*/  FMUL.FTZ R3, R123, R20 ;  /* 0x000000147b037220 */ /* 0x000fe20000410000 */
[----:B------:R-:W-:Y:S01]  /*5e40*/  FADD.FTZ R2, R95, R95 ;  /* 0x0000005f5f027221 */ /* 0x000fe20000010000 */
[-C--:B------:R-:W-:Y:S01]  /*5e50*/  FFMA.FTZ R0, R177, R172.reuse, -R0 ;  /* 0x000000acb1007223 */ /* 0x080fe20000010800 */
[----:B------:R-:W-:Y:S01]  /*5e60*/  FMUL.FTZ R183, R183, R172 ;  /* 0x000000acb7b77220 */ /* 0x000fe20000410000 */
[C---:B------:R-:W-:Y:S01]  /*5e70*/  FFMA.FTZ R5, R124.reuse, R20, R5 ;  /* 0x000000147c057223 */ /* 0x040fe20000010005 */
[----:B------:R-:W-:Y:S01]  /*5e80*/  FFMA.FTZ R3, R124, R172, -R3 ;  /* 0x000000ac7c037223 */ /* 0x000fe20000010803 */
[----:B------:R-:W-:Y:S01]  /*5e90*/  FFMA.FTZ R23, R2, R0, R21 ;  /* 0x0000000002177223 */ /* 0x000fe20000010015 */
[----:B------:R-:W-:Y:S01]  /*5ea0*/  FFMA.FTZ R22, R177, R20, R183 ;  /* 0x00000014b1167223 */ /* 0x000fe200000100b7 */
[----:B------:R-:W-:Y:S01]  /*5eb0*/  FADD.FTZ R21, RZ, R5 ;  /* 0x00000005ff157221 */ /* 0x000fe20000010000 */
[----:B------:R-:W-:Y:S01]  /*5ec0*/  FFMA.FTZ R177, R62, R117, R3 ;  /* 0x000000753eb17223 */ /* 0x000fe20000010003 */
[C---:B------:R-:W-:Y:S01]  /*5ed0*/  FMUL.FTZ R3, R20.reuse, UR55 ;  /* 0x0000003714037c20 */ /* 0x040fe20008410000 */
[----:B------:R-:W-:Y:S01]  /*5ee0*/  FMUL.FTZ R5, R20, UR47 ;  /* 0x0000002f14057c20 */ /* 0x000fe20008410000 */
[C---:B------:R-:W-:Y:S01]  /*5ef0*/  FMUL.FTZ R183, R182.reuse, R21 ;  /* 0x00000015b6b77220 */ /* 0x040fe20000410000 */
[-C--:B------:R-:W-:Y:S01]  /*5f00*/  FMUL.FTZ R182, R182, R177.reuse ;  /* 0x000000b1b6b67220 */ /* 0x080fe20000410000 */
[C---:B------:R-:W-:Y:S01]  /*5f10*/  FFMA.FTZ R3, R172.reuse, UR47, -R3 ;  /* 0x0000002fac037c23 */ /* 0x040fe20008010803 */
[----:B------:R-:W-:Y:S01]  /*5f20*/  FFMA.FTZ R5, R172, UR55, R5 ;  /* 0x00000037ac057c23 */ /* 0x000fe20008010005 */
[----:B------:R-:W-:Y:S01]  /*5f30*/  FFMA.FTZ R25, -R2, R22, R25 ;  /* 0x0000001602197223 */ /* 0x000fe20000010119 */
[----:B------:R-:W-:Y:S01]  /*5f40*/  FADD.FTZ R0, R94, R94 ;  /* 0x0000005e5e007221 */ /* 0x000fe20000010000 */
[C---:B------:R-:W-:Y:S01]  /*5f50*/  FFMA.FTZ R183, R178.reuse, R177, -R183 ;  /* 0x000000b1b2b77223 */ /* 0x040fe200000108b7 */
[----:B------:R-:W-:Y:S01]  /*5f60*/  FFMA.FTZ R22, R178, R21, R182 ;  /* 0x00000015b2167223 */ /* 0x000fe200000100b6 */
[C---:B------:R-:W-:Y:S01]  /*5f70*/  FMUL.FTZ R178, R2.reuse, R3 ;  /* 0x0000000302b27220 */ /* 0x040fe20000410000 */
[----:B------:R-:W-:Y:S01]  /*5f80*/  FFMA.FTZ R182, -R2, R5, -RZ ;  /* 0x0000000502b67223 */ /* 0x000fe200000109ff */
[C---:B------:R-:W-:Y:S01]  /*5f90*/  FMUL.FTZ R3, R121.reuse, R177 ;  /* 0x000000b179037220 */ /* 0x040fe20000410000 */
[-C--:B------:R-:W-:Y:S01]  /*5fa0*/  FMUL.FTZ R2, R121, R21.reuse ;  /* 0x0000001579027220 */ /* 0x080fe20000410000 */
[----:B------:R-:W-:Y:S01]  /*5fb0*/  FFMA.FTZ R25, -R0, R22, R25 ;  /* 0x0000001600197223 */ /* 0x000fe20000010119 */
[C---:B------:R-:W-:Y:S01]  /*5fc0*/  FMUL.FTZ R22, R21.reuse, UR55 ;  /* 0x0000003715167c20 */ /* 0x040fe20008410000 */
[C---:B------:R-:W-:Y:S01]  /*5fd0*/  FFMA.FTZ R3, R122.reuse, R21, R3 ;  /* 0x000000157a037223 */ /* 0x040fe20000010003 */
[----:B------:R-:W-:Y:S01]  /*5fe0*/  FFMA.FTZ R2, R122, R177, -R2 ;  /* 0x000000b17a027223 */ /* 0x000fe20000010802 */
[----:B------:R-:W-:Y:S01]  /*5ff0*/  FFMA.FTZ R23, R0, R183, R23 ;  /* 0x000000b700177223 */ /* 0x000fe20000010017 */
[----:B------:R-:W-:Y:S01]  /*6000*/  FMUL.FTZ R24, R21, UR47 ;  /* 0x0000002f15187c20 */ /* 0x000fe20008410000 */
[----:B------:R-:W-:Y:S01]  /*6010*/  FFMA.FTZ R183, R177, UR47, -R22 ;  /* 0x0000002fb1b77c23 */ /* 0x000fe20008010816 */
[----:B------:R-:W-:Y:S01]  /*6020*/  FADD.FTZ R22, RZ, R3 ;  /* 0x00000003ff167221 */ /* 0x000fe20000010000 */
[----:B------:R-:W-:Y:S01]  /*6030*/  FFMA.FTZ R184, R61, R116, R2 ;  /* 0x000000743db87223 */ /* 0x000fe20000010002 */
[----:B------:R-:W-:Y:S01]  /*6040*/  FFMA.FTZ R189, R177, UR55, R24 ;  /* 0x00000037b1bd7c23 */ /* 0x000fe20008010018 */
[----:B------:R-:W-:Y:S01]  /*6050*/  FADD.FTZ R2, R93, R93 ;  /* 0x0000005d5d027221 */ /* 0x000fe20000010000 */
[----:B------:R-:W-:Y:S01]  /*6060*/  FMUL.FTZ R24, R195, R22 ;  /* 0x00000016c3187220 */ /* 0x000fe20000410000 */
[C---:B------:R-:W-:Y:S01]  /*6070*/  FMUL.FTZ R5, R119.reuse, R184 ;  /* 0x000000b877057220 */ /* 0x040fe20000410000 */
[----:B------:R-:W-:Y:S01]  /*6080*/  FMUL.FTZ R3, R119, R22 ;  /* 0x0000001677037220 */ /* 0x000fe20000410000 */
[-C--:B------:R-:W-:Y:S01]  /*6090*/  FMUL.FTZ R195, R195, R184.reuse ;  /* 0x000000b8c3c37220 */ /* 0x080fe20000410000 */
[C---:B------:R-:W-:Y:S01]  /*60a0*/  FFMA.FTZ R24, R191.reuse, R184, -R24 ;  /* 0x000000b8bf187223 */ /* 0x040fe20000010818 */
[----:B------:R-:W-:Y:S01]  /*60b0*/  FFMA.FTZ R5, R120, R22, R5 ;  /* 0x0000001678057223 */ /* 0x000fe20000010005 */
[C---:B------:R-:W-:Y:S01]  /*60c0*/  FMUL.FTZ R183, R0.reuse, R183 ;  /* 0x000000b700b77220 */ /* 0x040fe20000410000 */
[----:B------:R-:W-:Y:S01]  /*60d0*/  FFMA.FTZ R189, -R0, R189, -RZ ;  /* 0x000000bd00bd7223 */ /* 0x000fe200000109ff */
        /* <DEDUP_REMOVED lines=23> */
[C---:B------:R-:W-:Y:S01]  /*6250*/  FFMA.FTZ R203, R0.reuse, R203, R195 ;  /* 0x000000cb00cb7223 */ /* 0x040fe200000100c3 */
[----:B------:R-:W-:Y:S01]  /*6260*/  FMUL.FTZ R26, R23, UR47 ;  /* 0x0000002f171a7c20 */ /* 0x000fe20008410000 */
[----:B------:R-:W-:Y:S01]  /*6270*/  FFMA.FTZ R195, R191, UR47, -R24 ;  /* 0x0000002fbfc37c23 */ /* 0x000fe20008010818 */
[----:B------:R-:W-:Y:S01]  /*6280*/  FADD.FTZ R24, RZ, R2 ;  /* 0x00000002ff187221 */ /* 0x000fe20000010000 */
[----:B------:R-:W-:Y:S01]  /*6290*/  FFMA.FTZ R196, R59, R114, R196 ;  /* 0x000000723bc47223 */ /* 0x000fe200000100c4 */
[----:B------:R-:W-:Y:S01]  /*62a0*/  FFMA.FTZ R3, R191, UR55, R26 ;  /* 0x00000037bf037c23 */ /* 0x000fe2000801001a */
[C---:B------:R-:W-:Y:S01]  /*62b0*/  FMUL.FTZ R195, R0.reuse, R195 ;  /* 0x000000c300c37220 */ /* 0x040fe20000410000 */
[C---:B------:R-:W-:Y:S01]  /*62c0*/  FMUL.FTZ R2, R199.reuse, R24 ;  /* 0x00000018c7027220 */ /* 0x040fe20000410000 */
[-C--:B------:R-:W-:Y:S01]  /*62d0*/  FMUL.FTZ R199, R199, R196.reuse ;  /* 0x000000c4c7c77220 */ /* 0x080fe20000410000 */
[----:B------:R-:W-:Y:S01]  /*62e0*/  FFMA.FTZ R198, -R0, R3, -RZ ;  /* 0x0000000300c67223 */ /* 0x000fe200000109ff */
[C---:B------:R-:W-:Y:S01]  /*62f0*/  FMUL.FTZ R5, R131.reuse, R196 ;  /* 0x000000c483057220 */ /* 0x040fe20000410000 */
[-C--:B------:R-:W-:Y:S01]  /*6300*/  FMUL.FTZ R3, R131, R24.reuse ;  /* 0x0000001883037220 */ /* 0x080fe20000410000 */
[----:B------:R-:W-:Y:S01]  /*6310*/  FADD.FTZ R0, R91, R91 ;  /* 0x0000005b5b007221 */ /* 0x000fe20000010000 */
[CC--:B------:R-:W-:Y:S01]  /*6320*/  FFMA.FTZ R26, R197.reuse, R24.reuse, R199 ;  /* 0x00000018c51a7223 */ /* 0x0c0fe200000100c7 */
[C---:B------:R-:W-:Y:S01]  /*6330*/  FFMA.FTZ R5, R132.reuse, R24, R5 ;  /* 0x0000001884057223 */ /* 0x040fe20000010005 */
[-C--:B------:R-:W-:Y:S01]  /*6340*/  FFMA.FTZ R3, R132, R196.reuse, -R3 ;  /* 0x000000c484037223 */ /* 0x080fe20000010803 */
[----:B------:R-:W-:Y:S01]  /*6350*/  FFMA.FTZ R2, R197, R196, -R2 ;  /* 0x000000c4c5027223 */ /* 0x000fe20000010802 */
[----:B------:R-:W-:Y:S01]  /*6360*/  FFMA.FTZ R26, -R0, R26, R25 ;  /* 0x0000001a001a7223 */ /* 0x000fe20000010119 */
[----:B------:R-:W-:Y:S01]  /*6370*/  FADD.FTZ R25, RZ, R5 ;  /* 0x00000005ff197221 */ /* 0x000fe20000010000 */
[----:B------:R-:W-:Y:S01]  /*6380*/  FFMA.FTZ R199, R58, R113, R3 ;  /* 0x000000713ac77223 */ /* 0x000fe20000010003 */
[C---:B------:R-:W-:Y:S01]  /*6390*/  FMUL.FTZ R5, R24.reuse, UR47 ;  /* 0x0000002f18057c20 */ /* 0x040fe20008410000 */
[----:B------:R-:W-:Y:S01]  /*63a0*/  FMUL.FTZ R3, R24, UR55 ;  /* 0x0000003718037c20 */ /* 0x000fe20008410000 */
[----:B------:R-:W-:Y:S01]  /*63b0*/  FFMA.FTZ R2, R0, R2, R203 ;  /* 0x0000000200027223 */ /* 0x000fe200000100cb */
[----:B------:R-:W-:Y:S01]  /*63c0*/  FMUL.FTZ R203, R206, R25 ;  /* 0x00000019cecb7220 */ /* 0x000fe20000410000 */
[C---:B------:R-:W-:Y:S01]  /*63d0*/  FFMA.FTZ R5, R196.reuse, UR55, R5 ;  /* 0x00000037c4057c23 */ /* 0x040fe20008010005 */
[----:B------:R-:W-:Y:S01]  /*63e0*/  FFMA.FTZ R197, R196, UR47, -R3 ;  /* 0x0000002fc4c57c23 */ /* 0x000fe20008010803 */
[----:B------:R-:W-:Y:S01]  /*63f0*/  FMUL.FTZ R206, R206, R199 ;  /* 0x000000c7cece7220 */ /* 0x000fe20000410000 */
[----:B------:R-:W-:Y:S01]  /*6400*/  FADD.FTZ R3, R90, R90 ;  /* 0x0000005a5a037221 */ /* 0x000fe20000010000 */
[C---:B------:R-:W-:Y:S01]  /*6410*/  FFMA.FTZ R205, -R0.reuse, R5, -RZ ;  /* 0x0000000500cd7223 */ /* 0x040fe200000109ff */
[----:B------:R-:W-:Y:S01]  /*6420*/  FMUL.FTZ R197, R0, R197 ;  /* 0x000000c500c57220 */ /* 0x000fe20000410000 */
[C---:B------:R-:W-:Y:S01]  /*6430*/  FMUL.FTZ R5, R137.reuse, R199 ;  /* 0x000000c789057220 */ /* 0x040fe20000410000 */
[-C--:B------:R-:W-:Y:S01]  /*6440*/  FMUL.FTZ R0, R137, R25.reuse ;  /* 0x0000001989007220 */ /* 0x080fe20000410000 */
[-C--:B------:R-:W-:Y:S01]  /*6450*/  FFMA.FTZ R215, R204, R25.reuse, R206 ;  /* 0x00000019ccd77223 */ /* 0x080fe200000100ce */
[C---:B------:R-:W-:Y:S01]  /*6460*/  FMUL.FTZ R32, R25.reuse, UR55 ;  /* 0x0000003719207c20 */ /* 0x040fe20008410000 */
[C---:B------:R-:W-:Y:S01]  /*6470*/  FFMA.FTZ R5, R130.reuse, R25, R5 ;  /* 0x0000001982057223 */ /* 0x040fe20000010005 */
[----:B------:R-:W-:Y:S01]  /*6480*/  FFMA.FTZ R0, R130, R199, -R0 ;  /* 0x000000c782007223 */ /* 0x000fe20000010800 */
[----:B------:R-:W-:Y:S01]  /*6490*/  FMUL.FTZ R206, R25, UR47 ;  /* 0x0000002f19ce7c20 */ /* 0x000fe20008410000 */
[----:B------:R-:W-:Y:S01]  /*64a0*/  FFMA.FTZ R215, -R3, R215, R26 ;  /* 0x000000d703d77223 */ /* 0x000fe2000001011a */
[----:B------:R-:W-:Y:S01]  /*64b0*/  FFMA.FTZ R203, R204, R199, -R203 ;  /* 0x000000c7cccb7223 */ /* 0x000fe200000108cb */
[----:B------:R-:W-:Y:S01]  /*64c0*/  FADD.FTZ R26, RZ, R5 ;  /* 0x00000005ff1a7221 */ /* 0x000fe20000010000 */
[----:B------:R-:W-:Y:S01]  /*64d0*/  FFMA.FTZ R32, R199, UR47, -R32 ;  /* 0x0000002fc7207c23 */ /* 0x000fe20008010820 */
[----:B------:R-:W-:Y:S01]  /*64e0*/  FFMA.FTZ R204, R57, R112, R0 ;  /* 0x0000007039cc7223 */ /* 0x000fe20000010000 */
[----:B------:R-:W-:Y:S01]  /*64f0*/  FFMA.FTZ R206, R199, UR55, R206 ;  /* 0x00000037c7ce7c23 */ /* 0x000fe200080100ce */
[----:B------:R-:W-:Y:S01]  /*6500*/  FFMA.FTZ R217, R3, R203, R2 ;  /* 0x000000cb03d97223 */ /* 0x000fe20000010002 */
[----:B------:R-:W-:Y:S01]  /*6510*/  FMUL.FTZ R0, R209, R26 ;  /* 0x0000001ad1007220 */ /* 0x000fe20000410000 */
[----:B------:R-:W-:Y:S01]  /*6520*/  FMUL.FTZ R203, R3, R32 ;  /* 0x0000002003cb7220 */ /* 0x000fe20000410000 */
[----:B------:R-:W-:Y:S01]  /*6530*/  FMUL.FTZ R209, R209, R204 ;  /* 0x000000ccd1d17220 */ /* 0x000fe20000410000 */
        /* <DEDUP_REMOVED lines=19> */
[C---:B------:R-:W-:Y:S01]  /*6670*/  FMUL.FTZ R4, R141.reuse, R207 ;  /* 0x000000cf8d047220 */ /* 0x040fe20000410000 */
[C---:B------:R-:W-:Y:S01]  /*6680*/  FFMA.FTZ R217, R2.reuse, R0, R217 ;  /* 0x0000000002d97223 */ /* 0x040fe200000100d9 */
[C---:B------:R-:W-:Y:S01]  /*6690*/  FMUL.FTZ R206, R2.reuse, R5 ;  /* 0x0000000502ce7220 */ /* 0x040fe20000410000 */
[----:B------:R-:W-:Y:S01]  /*66a0*/  FFMA.FTZ R209, -R2, R209, -RZ ;  /* 0x000000d102d17223 */ /* 0x000fe200000109ff */
[-C--:B------:R-:W-:Y:S01]  /*66b0*/  FMUL.FTZ R2, R141, R32.reuse ;  /* 0x000000208d027220 */ /* 0x080fe20000410000 */
[C---:B------:R-:W-:Y:S01]  /*66c0*/  FFMA.FTZ R4, R143.reuse, R32, R4 ;  /* 0x000000208f047223 */ /* 0x040fe20000010004 */
[----:B------:R-:W-:Y:S01]  /*66d0*/  FADD.FTZ R0, R88, R88 ;  /* 0x0000005858007221 */ /* 0x000fe20000010000 */
[----:B------:R-:W-:Y:S01]  /*66e0*/  FMUL.FTZ R214, R32, UR47 ;  /* 0x0000002f20d67c20 */ /* 0x000fe20008410000 */
[----:B------:R-:W-:Y:S01]  /*66f0*/  FFMA.FTZ R210, R143, R207, -R2 ;  /* 0x000000cf8fd27223 */ /* 0x000fe20000010802 */
[----:B------:R-:W-:Y:S01]  /*6700*/  FADD.FTZ R2, RZ, R4 ;  /* 0x00000004ff027221 */ /* 0x000fe20000010000 */
[----:B------:R-:W-:Y:S01]  /*6710*/  FFMA.FTZ R215, -R0, R6, R215 ;  /* 0x0000000600d77223 */ /* 0x000fe200000101d7 */
[----:B------:R-:W-:Y:S01]  /*6720*/  FMUL.FTZ R6, R32, UR55 ;  /* 0x0000003720067c20 */ /* 0x000fe20008410000 */
[----:B------:R-:W-:Y:S01]  /*6730*/  FFMA.FTZ R210, R55, R110, R210 ;  /* 0x0000006e37d27223 */ /* 0x000fe200000100d2 */
[----:B------:R-:W-:Y:S01]  /*6740*/  FMUL.FTZ R4, R211, R2 ;  /* 0x00000002d3047220 */ /* 0x000fe20000410000 */
[C---:B------:R-:W-:Y:S01]  /*6750*/  FFMA.FTZ R3, R0.reuse, R3, R217 ;  /* 0x0000000300037223 */ /* 0x040fe200000100d9 */
[----:B------:R-:W-:Y:S01]  /*6760*/  FFMA.FTZ R5, R207, UR47, -R6 ;  /* 0x0000002fcf057c23 */ /* 0x000fe20008010806 */
        /* <DEDUP_REMOVED lines=13> */
[C---:B------:R-:W-:Y:S01]  /*6840*/  FFMA.FTZ R217, -R0.reuse, R218, R215 ;  /* 0x000000da00d97223 */ /* 0x040fe200000101d7 */
[----:B------:R-:W-:Y:S02]  /*6850*/  FFMA.FTZ R227, R0, R227, R3 ;  /* 0x000000e300e37223 */ /* 0x000fe40000010003 */
[----:B------:R-:W2:Y:S04]  /*6860*/  @!P0 LDS.128 R4, [UR46+0x2e10] ;  /* 0x002e102eff048984 */ /* 0x000ea80008000c00 */
[----:B------:R0:W3:Y:S04]  /*6870*/  SHFL.DOWN PT, R218, R180, 0x1, 0x1f ;  /* 0x08201f00b4da7f89 */ /* 0x0000e800000e0000 */
[----:B------:R0:W4:Y:S04]  /*6880*/  SHFL.DOWN PT, R216, R221, 0x1, 0x1f ;  /* 0x08201f00ddd87f89 */ /* 0x00012800000e0000 */
[----:B------:R0:W0:Y:S01]  /*6890*/  SHFL.DOWN PT, R230, R222, 0x1, 0x1f ;  /* 0x08201f00dee67f89 */ /* 0x00002200000e0000 */
[----:B------:R-:W-:Y:S05]  /*68a0*/  @!P6 BRA `(.L_x_14309) ;  /* 0x00000000002ce947 */ /* 0x000fea0003800000 */
[C---:B-1----:R-:W-:Y:S01]  /*68b0*/  FMUL.FTZ R3, R181.reuse, R228 ;  /* 0x000000e4b5037220 */ /* 0x042fe20000410000 */
[C---:B0-----:R-:W-:Y:S01]  /*68c0*/  FMUL.FTZ R213, R181.reuse, R230 ;  /* 0x000000e6b5d57220 */ /* 0x041fe20000410000 */
[----:B----4-:R-:W-:Y:S01]  /*68d0*/  FMUL.FTZ R215, R181, R216 ;  /* 0x000000d8b5d77220 */ /* 0x010fe20000410000 */
[C---:B---3--:R-:W-:Y:S01]  /*68e0*/  FMUL.FTZ R181, R218.reuse, R181 ;  /* 0x000000b5dab57220 */ /* 0x048fe20000410000 */
[----:B------:R-:W-:Y:S01]  /*68f0*/  FFMA.FTZ R3, R218, R180, -R3 ;  /* 0x000000b4da037223 */ /* 0x000fe20000010803 */
[C---:B------:R-:W-:Y:S01]  /*6900*/  FFMA.FTZ R216, R180.reuse, R216, -R213 ;  /* 0x000000d8b4d87223 */ /* 0x040fe200000108d5 */
[C---:B------:R-:W-:Y:S01]  /*6910*/  FFMA.FTZ R215, R180.reuse, R230, R215 ;  /* 0x000000e6b4d77223 */ /* 0x040fe200000100d7 */
[----:B------:R-:W-:Y:S02]  /*6920*/  FFMA.FTZ R181, R180, R228, R181 ;  /* 0x000000e4b4b57223 */ /* 0x000fe400000100b5 */
[----:B------:R-:W-:Y:S01]  /*6930*/  FADD.FTZ R221, R221, R216 ;  /* 0x000000d8dddd7221 */ /* 0x000fe20000010000 */
[----:B------:R-:W-:Y:S01]  /*6940*/  FADD.FTZ R222, R222, R215 ;  /* 0x000000d7dede7221 */ /* 0x000fe20000010000 */
[----:B------:R-:W-:-:S07]  /*6950*/  MOV R180, R3 ;  /* 0x0000000300b47202 */ /* 0x000fce0000000f00 */
.L_x_14309:
[----:B------:R-:W-:Y:S05]  /*6960*/  BSYNC B0 ;  /* 0x0000000000007941 */ /* 0x000fea0003800000 */
.L_x_14308:
[----:B---3--:R3:W2:Y:S01]  /*6970*/  SHFL.DOWN PT, R218, R180, 0x2, 0x1f ;  /* 0x08401f00b4da7f89 */ /* 0x0086a200000e0000 */
[----:B------:R-:W-:Y:S03]  /*6980*/  BSSY B0, `(.L_x_14310) ;  /* 0x0000010000007945 */ /* 0x000fe60003800000 */
[----:B-1----:R3:W1:Y:S04]  /*6990*/  SHFL.DOWN PT, R228, R181, 0x2, 0x1f ;  /* 0x08401f00b5e47f89 */ /* 0x00266800000e0000 */
        /* <DEDUP_REMOVED lines=14> */
.L_x_14311:
[----:B------:R-:W-:Y:S05]  /*6a80*/  BSYNC B0 ;  /* 0x0000000000007941 */ /* 0x000fea0003800000 */
.L_x_14310:
[----:B--2---:R2:W2:Y:S01]  /*6a90*/  SHFL.DOWN PT, R218, R180, 0x4, 0x1f ;  /* 0x08801f00b4da7f89 */ /* 0x0044a200000e0000 */
[----:B------:R-:W-:Y:S03]  /*6aa0*/  BSSY B0, `(.L_x_14312) ;  /* 0x0000010000007945 */ /* 0x000fe60003800000 */
[----:B-1----:R1:W1:Y:S04]  /*6ab0*/  SHFL.DOWN PT, R228, R181, 0x4, 0x1f ;  /* 0x08801f00b5e47f89 */ /* 0x00226800000e0000 */
[----:B----4-:R4:W1:Y:S04]  /*6ac0*/  SHFL.DOWN PT, R216, R221, 0x4, 0x1f ;  /* 0x08801f00ddd87f89 */ /* 0x01086800000e0000 */
[----:B0-----:R4:W0:Y:S01]  /*6ad0*/  SHFL.DOWN PT, R230, R222, 0x4, 0x1f ;  /* 0x08801f00dee67f89 */ /* 0x00182200000e0000 */
[----:B------:R-:W-:Y:S05]  /*6ae0*/  @P3 BRA `(.L_x_14313) ;  /* 0x00000000002c3947 */ /* 0x000fea0003800000 */
        /* <DEDUP_REMOVED lines=11> */
.L_x_14313:
[----:B------:R-:W-:Y:S05]  /*6ba0*/  BSYNC B0 ;  /* 0x0000000000007941 */ /* 0x000fea0003800000 */
.L_x_14312:
[----:B--2---:R2:W2:Y:S01]  /*6bb0*/  SHFL.DOWN PT, R218, R180, 0x8, 0x1f ;  /* 0x09001f00b4da7f89 */ /* 0x0044a200000e0000 */
[----:B------:R-:W-:Y:S03]  /*6bc0*/  BSSY B0, `(.L_x_14314) ;  /* 0x0000010000007945 */ /* 0x000fe60003800000 */
[----:B-1----:R1:W1:Y:S04]  /*6bd0*/  SHFL.DOWN PT, R228, R181, 0x8, 0x1f ;  /* 0x09001f00b5e47f89 */ /* 0x00226800000e0000 */
[----:B------:R1:W1:Y:S04]  /*6be0*/  SHFL.DOWN PT, R216, R221, 0x8, 0x1f ;  /* 0x09001f00ddd87f89 */ /* 0x00026800000e0000 */
        /* <DEDUP_REMOVED lines=13> */
.L_x_14315:
[----:B------:R-:W-:Y:S05]  /*6cc0*/  BSYNC B0 ;  /* 0x0000000000007941 */ /* 0x000fea0003800000 */
.L_x_14314:
        /* <DEDUP_REMOVED lines=17> */
.L_x_14317:
[----:B------:R-:W-:Y:S05]  /*6de0*/  BSYNC B0 ;  /* 0x0000000000007941 */ /* 0x000fea0003800000 */
.L_x_14316:
[----:B------:R-:W-:Y:S01]  /*6df0*/  SHFL.DOWN PT, R239, R181, 0x1, 0x1f ;  /* 0x08201f00b5ef7f89 */ /* 0x000fe200000e0000 */
[C---:B-1----:R-:W-:Y:S01]  /*6e00*/  FMUL.FTZ R216, R142.reuse, R210 ;  /* 0x000000d28ed87220 */ /* 0x042fe20000410000 */
[-C--:B------:R-:W-:Y:S01]  /*6e10*/  FMUL.FTZ R3, R142, R2.reuse ;  /* 0x000000028e037220 */ /* 0x080fe20000410000 */
[C---:B------:R-:W-:Y:S01]  /*6e20*/  FMUL.FTZ R215, R2.reuse, UR55 ;  /* 0x0000003702d77c20 */ /* 0x040fe20008410000 */
[----:B------:R-:W1:Y:S01]  /*6e30*/  SHFL.IDX PT, R228, R7, RZ, 0x1f ;  /* 0x00001fff07e47589 */ /* 0x000e6200000e0000 */
[C---:B------:R-:W-:Y:S01]  /*6e40*/  FFMA.FTZ R216, R145.reuse, R2, R216 ;  /* 0x0000000291d87223 */ /* 0x040fe200000100d8 */
[----:B------:R-:W-:Y:S01]  /*6e50*/  FFMA.FTZ R213, R145, R210, -R3 ;  /* 0x000000d291d57223 */ /* 0x000fe20000010803 */
[----:B------:R-:W-:Y:S01]  /*6e60*/  FMUL.FTZ R233, R2, UR47 ;  /* 0x0000002f02e97c20 */ /* 0x000fe20008410000 */
[----:B------:R-:W5:Y:S01]  /*6e70*/  SHFL.IDX PT, R229, R6, RZ, 0x1f ;  /* 0x00001fff06e57589 */ /* 0x000f6200000e0000 */
[----:B------:R-:W-:Y:S01]  /*6e80*/  FADD.FTZ R3, RZ, R216 ;  /* 0x000000d8ff037221 */ /* 0x000fe20000010000 */
[----:B------:R-:W-:Y:S01]  /*6e90*/  FFMA.FTZ R213, R54, R109, R213 ;  /* 0x0000006d36d57223 */ /* 0x000fe200000100d5 */
[C---:B------:R-:W-:Y:S01]  /*6ea0*/  FFMA.FTZ R215, R210.reuse, UR47, -R215 ;  /* 0x0000002fd2d77c23 */ /* 0x040fe200080108d7 */
[----:B------:R-:W4:Y:S01]  /*6eb0*/  SHFL.DOWN PT, R232, R180, 0x1, 0x1f ;  /* 0x08201f00b4e87f89 */ /* 0x000f2200000e0000 */
[----:B------:R-:W-:Y:S01]  /*6ec0*/  FFMA.FTZ R233, R210, UR55, R233 ;  /* 0x00000037d2e97c23 */ /* 0x000fe200080100e9 */
[C---:B------:R-:W-:Y:S01]  /*6ed0*/  FMUL.FTZ R235, R192.reuse, R3 ;  /* 0x00000003c0eb7220 */ /* 0x040fe20000410000 */
[----:B------:R-:W-:Y:S01]  /*6ee0*/  FMUL.FTZ R192, R192, R213 ;  /* 0x000000d5c0c07220 */ /* 0x000fe20000410000 */
[----:B------:R-:W4:Y:S01]  /*6ef0*/  SHFL.DOWN PT, R231, R222, 0x1, 0x1f ;  /* 0x08201f00dee77f89 */ /* 0x000f2200000e0000 */
[C---:B------:R-:W-:Y:S01]  /*6f00*/  FMUL.FTZ R215, R0.reuse, R215 ;  /* 0x000000d700d77220 */ /* 0x040fe20000410000 */
[----:B------:R-:W-:Y:S01]  /*6f10*/  FFMA.FTZ R216, -R0, R233, -RZ ;  /* 0x000000e900d87223 */ /* 0x000fe200000109ff */
[----:B------:R-:W-:Y:S01]  /*6f20*/  FADD.FTZ R0, R86, R86 ;  /* 0x0000005656007221 */ /* 0x000fe20000010000 */
[----:B0-----:R-:W0:Y:S01]  /*6f30*/  SHFL.DOWN PT, R230, R221, 0x1, 0x1f ;  /* 0x08201f00dde67f89 */ /* 0x001e2200000e0000 */
[C---:B------:R-:W-:Y:S01]  /*6f40*/  FFMA.FTZ R235, R166.reuse, R213, -R235 ;  /* 0x000000d5a6eb7223 */ /* 0x040fe200000108eb */
[C---:B--2---:R-:W-:Y:S01]  /*6f50*/  FMUL.FTZ R218, R3.reuse, UR47 ;  /* 0x0000002f03da7c20 */ /* 0x044fe20008410000 */
[----:B------:R-:W-:Y:S01]  /*6f60*/  FFMA.FTZ R192, R166, R3, R192 ;  /* 0x00000003a6c07223 */ /* 0x000fe200000100c0 */
[----:B------:R-:W-:Y:S01]  /*6f70*/  FMUL.FTZ R166, R3, UR55 ;  /* 0x0000003703a67c20 */ /* 0x000fe20008410000 */
[C---:B------:R-:W-:Y:S01]  /*6f80*/  FFMA.FTZ R227, R0.reuse, R235, R227 ;  /* 0x000000eb00e37223 */ /* 0x040fe200000100e3 */
[----:B------:R-:W-:Y:S01]  /*6f90*/  FFMA.FTZ R237, R213, UR55, R218 ;  /* 0x00000037d5ed7c23 */ /* 0x000fe200080100da */
[C---:B------:R-:W-:Y:S01]  /*6fa0*/  FFMA.FTZ R233, -R0.reuse, R192, R217 ;  /* 0x000000c000e97223 */ /* 0x040fe200000101d9 */
[-C--:B-1----:R-:W-:Y:S01]  /*6fb0*/  @P1 FMUL.FTZ R235, R239, R228.reuse ;  /* 0x000000e4efeb1220 */ /* 0x082fe20000410000 */
[----:B------:R-:W-:Y:S01]  /*6fc0*/  FFMA.FTZ R217, R213, UR47, -R166 ;  /* 0x0000002fd5d97c23 */ /* 0x000fe200080108a6 */
[C---:B------:R-:W-:Y:S01]  /*6fd0*/  FFMA.FTZ R218, -R0.reuse, R237, -RZ ;  /* 0x000000ed00da7223 */ /* 0x040fe200000109ff */
[----:B---3--:R-:W1:Y:S01]  /*6fe0*/  SHFL.IDX PT, R181, R181, RZ, 0x1f ;  /* 0x00001fffb5b57589 */ /* 0x008e6200000e0000 */
[----:B-----5:R-:W-:Y:S01]  /*6ff0*/  @P1 FMUL.FTZ R239, R239, R229 ;  /* 0x000000e5efef1220 */ /* 0x020fe20000410000 */
[----:B------:R-:W-:Y:S01]  /*7000*/  FMUL.FTZ R217, R0, R217 ;  /* 0x000000d900d97220 */ /* 0x000fe20000410000 */
[----:B------:R-:W-:Y:S01]  /*7010*/  FMUL.FTZ R0, R140, R3 ;  /* 0x000000038c007220 */ /* 0x000fe20000410000 */
[----:B------:R-:W2:Y:S01]  /*7020*/  SHFL.IDX PT, R180, R180, RZ, 0x1f ;  /* 0x00001fffb4b47589 */ /* 0x000ea200000e0000 */
[C---:B----4-:R-:W-:Y:S01]  /*7030*/  @P1 FFMA.FTZ R237, R232.reuse, R229, -R235 ;  /* 0x000000e5e8ed1223 */ /* 0x050fe200000108eb */
[----:B------:R-:W-:Y:S01]  /*7040*/  @P1 FFMA.FTZ R232, R232, R228, R239 ;  /* 0x000000e4e8e81223 */ /* 0x000fe200000100ef */
[-C--:B------:R-:W-:Y:S01]  /*7050*/  FMUL.FTZ R235, R140, R213.reuse ;  /* 0x000000d58ceb7220 */ /* 0x080fe20000410000 */
[C---:B------:R-:W-:Y:S01]  /*7060*/  FFMA.FTZ R0, R144.reuse, R213, -R0 ;  /* 0x000000d590007223 */ /* 0x040fe20000010800 */
[----:B------:R-:W3:Y:S01]  /*7070*/  SHFL.IDX PT, R222, R222, RZ, 0x1f ;  /* 0x00001fffdede7589 */ /* 0x000ee200000e0000 */
[----:B------:R-:W-:Y:S01]  /*7080*/  @P1 FADD.FTZ R228, R231, R232 ;  /* 0x000000e8e7e41221 */ /* 0x000fe20000010000 */
[----:B------:R-:W-:Y:S01]  /*7090*/  FFMA.FTZ R166, R144, R3, R235 ;  /* 0x0000000390a67223 */ /* 0x000fe200000100eb */
[----:B------:R-:W-:Y:S01]  /*70a0*/  FFMA.FTZ R192, R53, R108, R0 ;  /* 0x0000006c35c07223 */ /* 0x000fe20000010000 */
[----:B0-----:R-:W-:Y:S01]  /*70b0*/  @P1 FADD.FTZ R229, R230, R237 ;  /* 0x000000ede6e51221 */ /* 0x001fe20000010000 */
[CC--:B------:R-:W-:Y:S01]  /*70c0*/  FMUL.FTZ R230, R228.reuse, -R29.reuse ;  /* 0x8000001de4e67220 */ /* 0x0c0fe20000410000 */
[----:B------:R-:W-:Y:S01]  /*70d0*/  FADD.FTZ R166, RZ, R166 ;  /* 0x000000a6ffa67221 */ /* 0x000fe20000010000 */
[----:B------:R-:W-:Y:S01]  /*70e0*/  FADD.FTZ R0, R85, R85 ;  /* 0x0000005555007221 */ /* 0x000fe20000010000 */
[C---:B------:R-:W-:Y:S01]  /*70f0*/  FMUL.FTZ R29, R229.reuse, -R29 ;  /* 0x8000001de51d7220 */ /* 0x040fe20000410000 */
[----:B------:R-:W-:Y:S01]  /*7100*/  FFMA.FTZ R229, R229, R28, -R230 ;  /* 0x0000001ce5e57223 */ /* 0x000fe200000108e6 */
[C---:B------:R-:W-:Y:S01]  /*7110*/  FMUL.FTZ R230, R223.reuse, R166 ;  /* 0x000000a6dfe67220 */ /* 0x040fe20000410000 */
[----:B------:R-:W-:Y:S01]  /*7120*/  FMUL.FTZ R223, R223, R192 ;  /* 0x000000c0dfdf7220 */ /* 0x000fe20000410000 */
[----:B------:R-:W-:Y:S01]  /*7130*/  FFMA.FTZ R29, R228, R28, R29 ;  /* 0x0000001ce41d7223 */ /* 0x000fe2000001001d */
[----:B------:R-:W-:Y:S01]  /*7140*/  FADD.FTZ R28, R220, R229 ;  /* 0x000000e5dc1c7221 */ /* 0x000fe20000010000 */
[C---:B------:R-:W-:Y:S01]  /*7150*/  FFMA.FTZ R230, R201.reuse, R192, -R230 ;  /* 0x000000c0c9e67223 */ /* 0x040fe200000108e6 */
[----:B------:R-:W-:Y:S01]  /*7160*/  FFMA.FTZ R228, R201, R166, R223 ;  /* 0x000000a6c9e47223 */ /* 0x000fe200000100df */
[----:B------:R-:W-:Y:S01]  /*7170*/  FADD.FTZ R201, -R224, R29 ;  /* 0x0000001de0c97221 */ /* 0x000fe20000010100 */
[C---:B------:R-:W-:Y:S01]  /*7180*/  FMUL.FTZ R220, R139.reuse, -R28 ;  /* 0x8000001c8bdc7220 */ /* 0x040fe20000410000 */
[----:B------:R-:W-:Y:S01]  /*7190*/  FMUL.FTZ R231, R166, UR55 ;  /* 0x00000037a6e77c20 */ /* 0x000fe20008410000 */
[----:B------:R-:W-:Y:S01]  /*71a0*/  FFMA.FTZ R229, -R0, R228, R233 ;  /* 0x000000e400e57223 */ /* 0x000fe200000101e9 */
[-C--:B------:R-:W-:Y:S01]  /*71b0*/  FMUL.FTZ R29, R139, -R201.reuse ;  /* 0x800000c98b1d7220 */ /* 0x080fe20000410000 */
[----:B------:R-:W-:Y:S01]  /*71c0*/  FMUL.FTZ R233, R166, UR47 ;  /* 0x0000002fa6e97c20 */ /* 0x000fe20008410000 */
[----:B------:R-:W-:Y:S01]  /*71d0*/  FFMA.FTZ R223, R138, R201, R220 ;  /* 0x000000c98adf7223 */ /* 0x000fe200000100dc */
[----:B------:R-:W-:Y:S01]  /*71e0*/  FFMA.FTZ R231, R192, UR47, -R231 ;  /* 0x0000002fc0e77c23 */ /* 0x000fe200080108e7 */
[----:B------:R-:W-:Y:S01]  /*71f0*/  FFMA.FTZ R29, R138, R28, -R29 ;  /* 0x0000001c8a1d7223 */ /* 0x000fe2000001081d */
[----:B------:R-:W-:Y:S01]  /*7200*/  FFMA.FTZ R233, R192, UR55, R233 ;  /* 0x00000037c0e97c23 */ /* 0x000fe200080100e9 */
[----:B------:R-:W-:Y:S01]  /*7210*/  FADD.FTZ R212, -R212, R223 ;  /* 0x000000dfd4d47221 */ /* 0x000fe20000010100 */
[----:B------:R-:W-:Y:S01]  /*7220*/  FFMA.FTZ R227, R0, R230, R227 ;  /* 0x000000e600e37223 */ /* 0x000fe200000100e3 */
[----:B------:R-:W-:Y:S01]  /*7230*/  FADD.FTZ R29, R200, R29 ;  /* 0x0000001dc81d7221 */ /* 0x000fe20000010000 */
[C---:B------:R-:W-:Y:S01]  /*7240*/  FMUL.FTZ R223, R0.reuse, R231 ;  /* 0x000000e700df7220 */ /* 0x040fe20000410000 */
[----:B------:R-:W-:Y:S01]  /*7250*/  FFMA.FTZ R224, -R0, R233, -RZ ;  /* 0x000000e900e07223 */ /* 0x000fe200000109ff */
[C---:B------:R-:W-:Y:S01]  /*7260*/  FMUL.FTZ R0, R147.reuse, -R212 ;  /* 0x800000d493007220 */ /* 0x040fe20000410000 */
[-C--:B------:R-:W-:Y:S01]  /*7270*/  FMUL.FTZ R235, R147, -R29.reuse ;  /* 0x8000001d93eb7220 */ /* 0x080fe20000410000 */
[C---:B------:R-:W-:Y:S01]  /*7280*/  FMUL.FTZ R233, R149.reuse, R192 ;  /* 0x000000c095e97220 */ /* 0x040fe20000410000 */
[----:B------:R-:W-:Y:S01]  /*7290*/  FMUL.FTZ R231, R149, R166 ;  /* 0x000000a695e77220 */ /* 0x000fe20000410000 */
[----:B------:R-:W-:Y:S01]  /*72a0*/  ISETP.NE.AND P0, PT, R101, RZ, PT ;  /* 0x000000ff6500720c */ /* 0x000fe20003f05270 */
        /* <DEDUP_REMOVED lines=8> */
[CC--:B------:R-:W-:Y:S01]  /*7330*/  FMUL.FTZ R231, R149.reuse, -R219.reuse ;  /* 0x800000db95e77220 */ /* 0x0c0fe20000410000 */
        /* <DEDUP_REMOVED lines=10> */
[-C--:B------:R-:W-:Y:S01]  /*73e0*/  FMUL.FTZ R225, R179, R220.reuse ;  /* 0x000000dcb3e17220 */ /* 0x080fe20000410000 */
[C---:B------:R-:W-:Y:S01]  /*73f0*/  FMUL.FTZ R146, R140.reuse, -R147 ;  /* 0x800000938c927220 */ /* 0x040fe20000410000 */
[-C--:B------:R-:W-:Y:S01]  /*7400*/  FMUL.FTZ R179, R140, -R149.reuse ;  /* 0x800000958cb37220 */ /* 0x080fe20000410000 */
[C---:B------:R-:W-:Y:S01]  /*7410*/  FFMA.FTZ R226, R173.reuse, R220, -R226 ;  /* 0x000000dcade27223 */ /* 0x040fe200000108e2 */
[----:B------:R-:W-:Y:S01]  /*7420*/  FFMA.FTZ R230, R173, R200, R225 ;  /* 0x000000c8ade67223 */ /* 0x000fe200000100e1 */
[C---:B------:R-:W-:Y:S01]  /*7430*/  FFMA.FTZ R146, R144.reuse, R149, R146 ;  /* 0x0000009590927223 */ /* 0x040fe20000010092 */
[----:B------:R-:W-:Y:S01]  /*7440*/  FFMA.FTZ R140, R144, R147, -R179 ;  /* 0x00000093908c7223 */ /* 0x000fe200000108b3 */
[C---:B------:R-:W-:Y:S01]  /*7450*/  FMUL.FTZ R173, R200.reuse, UR55 ;  /* 0x00000037c8ad7c20 */ /* 0x040fe20008410000 */
[----:B------:R-:W-:Y:S01]  /*7460*/  FMUL.FTZ R225, R200, UR47 ;  /* 0x0000002fc8e17c20 */ /* 0x000fe20008410000 */
[----:B------:R-:W-:Y:S01]  /*7470*/  FADD.FTZ R185, -R185, R146 ;  /* 0x00000092b9b97221 */ /* 0x000fe20000010100 */
[----:B------:R-:W-:Y:S01]  /*7480*/  FADD.FTZ R193, R193, R140 ;  /* 0x0000008cc1c17221 */ /* 0x000fe20000010000 */
[----:B------:R-:W-:Y:S01]  /*7490*/  FFMA.FTZ R179, R220, UR47, -R173 ;  /* 0x0000002fdcb37c23 */ /* 0x000fe200080108ad */
[----:B------:R-:W-:Y:S01]  /*74a0*/  FADD.FTZ R0, R84, R84 ;  /* 0x0000005454007221 */ /* 0x000fe20000010000 */
[----:B------:R-:W-:Y:S01]  /*74b0*/  FFMA.FTZ R225, R220, UR55, R225 ;  /* 0x00000037dce17c23 */ /* 0x000fe200080100e1 */
[C---:B------:R-:W-:Y:S01]  /*74c0*/  FMUL.FTZ R140, R142.reuse, -R193 ;  /* 0x800000c18e8c7220 */ /* 0x040fe20000410000 */
[-C--:B------:R-:W-:Y:S01]  /*74d0*/  FMUL.FTZ R142, R142, -R185.reuse ;  /* 0x800000b98e8e7220 */ /* 0x080fe20000410000 */
[C---:B------:R-:W-:Y:S01]  /*74e0*/  FFMA.FTZ R227, R0.reuse, R226, R227 ;  /* 0x000000e200e37223 */ /* 0x040fe200000100e3 */
[C---:B------:R-:W-:Y:S01]  /*74f0*/  FFMA.FTZ R229, -R0.reuse, R230, R229 ;  /* 0x000000e600e57223 */ /* 0x040fe200000101e5 */
[C---:B------:R-:W-:Y:S01]  /*7500*/  FFMA.FTZ R173, R145.reuse, R185, R140 ;  /* 0x000000b991ad7223 */ /* 0x040fe2000001008c */
[----:B------:R-:W-:Y:S01]  /*7510*/  FFMA.FTZ R140, R145, R193, -R142 ;  /* 0x000000c1918c7223 */ /* 0x000fe2000001088e */
[C---:B------:R-:W-:Y:S01]  /*7520*/  FMUL.FTZ R145, R0.reuse, R179 ;  /* 0x000000b300917220 */ /* 0x040fe20000410000 */
[----:B------:R-:W-:Y:S01]  /*7530*/  FFMA.FTZ R146, -R0, R225, -RZ ;  /* 0x000000e100927223 */ /* 0x000fe200000109ff */
        /* <DEDUP_REMOVED lines=14> */
[----:B------:R-:W-:Y:S01]  /*7620*/  FMUL.FTZ R148, R165, R142 ;  /* 0x0000008ea5947220 */ /* 0x000fe20000410000 */
[----:B------:R-:W-:Y:S01]  /*7630*/  FADD.FTZ R0, R83, R83 ;  /* 0x0000005353007221 */ /* 0x000fe20000010000 */
[C---:B------:R-:W-:Y:S01]  /*7640*/  FMUL.FTZ R138, R135.reuse, -R174 ;  /* 0x800000ae878a7220 */ /* 0x040fe20000410000 */
[-C--:B------:R-:W-:Y:S01]  /*7650*/  FMUL.FTZ R139, R135, -R175.reuse ;  /* 0x800000af878b7220 */ /* 0x080fe20000410000 */
[-C--:B------:R-:W-:Y:S01]  /*7660*/  FFMA.FTZ R148, R163, R144.reuse, -R148 ;  /* 0x00000090a3947223 */ /* 0x080fe20000010894 */
[----:B------:R-:W-:Y:S01]  /*7670*/  FMUL.FTZ R165, R165, R144 ;  /* 0x00000090a5a57220 */ /* 0x000fe20000410000 */
[C---:B------:R-:W-:Y:S01]  /*7680*/  FFMA.FTZ R138, R136.reuse, R175, R138 ;  /* 0x000000af888a7223 */ /* 0x040fe2000001008a */
[----:B------:R-:W-:Y:S01]  /*7690*/  FFMA.FTZ R139, R136, R174, -R139 ;  /* 0x000000ae888b7223 */ /* 0x000fe2000001088b */
[----:B------:R-:W-:Y:S01]  /*76a0*/  FMUL.FTZ R141, R142, UR55 ;  /* 0x000000378e8d7c20 */ /* 0x000fe20008410000 */
[----:B------:R-:W-:Y:S01]  /*76b0*/  FFMA.FTZ R136, R0, R148, R227 ;  /* 0x0000009400887223 */ /* 0x000fe200000100e3 */
[----:B------:R-:W-:Y:S01]  /*76c0*/  FADD.FTZ R138, -R169, R138 ;  /* 0x0000008aa98a7221 */ /* 0x000fe20000010100 */
[----:B------:R-:W-:Y:S01]  /*76d0*/  FADD.FTZ R168, R168, R139 ;  /* 0x0000008ba8a87221 */ /* 0x000fe20000010000 */
[----:B------:R-:W-:Y:S01]  /*76e0*/  FMUL.FTZ R143, R142, UR47 ;  /* 0x0000002f8e8f7c20 */ /* 0x000fe20008410000 */
[----:B------:R-:W-:Y:S01]  /*76f0*/  FFMA.FTZ R226, R163, R142, R165 ;  /* 0x0000008ea3e27223 */ /* 0x000fe200000100a5 */
        /* <DEDUP_REMOVED lines=9> */
[----:B------:R-:W-:Y:S01]  /*7790*/  FADD.FTZ R141, -R158, R137 ;  /* 0x000000899e8d7221 */ /* 0x000fe20000010100 */
[----:B------:R-:W-:Y:S01]  /*77a0*/  FFMA.FTZ R135, -R0, R226, R229 ;  /* 0x000000e200877223 */ /* 0x000fe200000101e5 */
[----:B------:R-:W-:Y:S01]  /*77b0*/  FADD.FTZ R130, RZ, R179 ;  /* 0x000000b3ff827221 */ /* 0x000fe20000010000 */
[C---:B------:R-:W-:Y:S01]  /*77c0*/  FMUL.FTZ R163, R131.reuse, -R159 ;  /* 0x8000009f83a37220 */ /* 0x040fe20000410000 */
[----:B------:R-:W-:Y:S01]  /*77d0*/  FMUL.FTZ R0, R131, -R141 ;  /* 0x8000008d83007220 */ /* 0x000fe20000410000 */
[C---:B-1----:R-:W-:Y:S01]  /*77e0*/  FMUL.FTZ R131, R181.reuse, R7 ;  /* 0x00000007b5837220 */ /* 0x042fe20000410000 */
[----:B------:R-:W-:Y:S01]  /*77f0*/  FFMA.FTZ R137, R50, R105, R173 ;  /* 0x0000006932897223 */ /* 0x000fe200000100ad */
[C---:B------:R-:W-:Y:S01]  /*7800*/  FFMA.FTZ R163, R132.reuse, R141, R163 ;  /* 0x0000008d84a37223 */ /* 0x040fe200000100a3 */
[----:B------:R-:W-:Y:S01]  /*7810*/  FFMA.FTZ R132, R132, R159, -R0 ;  /* 0x0000009f84847223 */ /* 0x000fe20000010800 */
[-C--:B------:R-:W-:Y:S01]  /*7820*/  FMUL.FTZ R0, R181, R6.reuse ;  /* 0x00000006b5007220 */ /* 0x080fe20000410000 */
[----:B--2---:R-:W-:Y:S01]  /*7830*/  FFMA.FTZ R6, R180, R6, -R131 ;  /* 0x00000006b4067223 */ /* 0x004fe20000010883 */
[----:B------:R-:W-:Y:S01]  /*7840*/  FADD.FTZ R160, -R160, R163 ;  /* 0x000000a3a0a07221 */ /* 0x000fe20000010100 */
[----:B------:R-:W-:Y:S01]  /*7850*/  FADD.FTZ R161, R161, R132 ;  /* 0x00000084a1a17221 */ /* 0x000fe20000010000 */
[----:B------:R-:W-:Y:S01]  /*7860*/  FFMA.FTZ R131, R180, R7, R0 ;  /* 0x00000007b4837223 */ /* 0x000fe20000010000 */
[----:B------:R-:W-:Y:S01]  /*7870*/  P2R R0, PR, RZ, 0x1 ;  /* 0x00000001ff007803 */ /* 0x000fe20000000000 */
[----:B------:R-:W-:Y:S01]  /*7880*/  FMUL.FTZ R163, R133, -R160 ;  /* 0x800000a085a37220 */ /* 0x000fe20000410000 */
[----:B------:R-:W-:Y:S01]  /*7890*/  FMUL.FTZ R0, R181, R4 ;  /* 0x00000004b5007220 */ /* 0x000fe20000410000 */
[----:B------:R-:W0:Y:S01]  /*78a0*/  SHFL.IDX PT, R221, R221, RZ, 0x1f ;  /* 0x00001fffdddd7589 */ /* 0x000e2200000e0000 */
[-C--:B------:R-:W-:Y:S01]  /*78b0*/  FMUL.FTZ R133, R133, -R161.reuse ;  /* 0x800000a185857220 */ /* 0x080fe20000410000 */
[----:B------:R-:W-:Y:S01]  /*78c0*/  FFMA.FTZ R132, R134, R161, -R163 ;  /* 0x000000a186847223 */ /* 0x000fe200000108a3 */
[-C--:B------:R-:W-:Y:S01]  /*78d0*/  FMUL.FTZ R7, R181, R5.reuse ;  /* 0x00000005b5077220 */ /* 0x080fe20000410000 */
[----:B------:R-:W-:Y:S01]  /*78e0*/  FMUL.FTZ R148, R164, R130 ;  /* 0x00000082a4947220 */ /* 0x000fe20000410000 */
[----:B------:R-:W-:Y:S01]  /*78f0*/  FFMA.FTZ R5, R180, R5, R0 ;  /* 0x00000005b4057223 */ /* 0x000fe20000010000 */
[----:B------:R-:W-:Y:S01]  /*7900*/  SHF.L.U32 R0, R101, 0x5, RZ ;  /* 0x0000000565007819 */ /* 0x000fe200000006ff */
[----:B------:R-:W-:Y:S01]  /*7910*/  FADD.FTZ R157, R157, R132 ;  /* 0x000000849d9d7221 */ /* 0x000fe20000010000 */
[-C--:B------:R-:W-:Y:S01]  /*7920*/  FMUL.FTZ R169, R164, R137.reuse ;  /* 0x00000089a4a97220 */ /* 0x080fe20000410000 */
[----:B------:R-:W-:Y:S01]  /*7930*/  FFMA.FTZ R133, R134, R160, R133 ;  /* 0x000000a086857223 */ /* 0x000fe20000010085 */
[C---:B------:R-:W-:Y:S01]  /*7940*/  FMUL.FTZ R132, R130.reuse, UR55 ;  /* 0x0000003782847c20 */ /* 0x040fe20008410000 */
[C---:B------:R-:W-:Y:S01]  /*7950*/  FFMA.FTZ R165, R167.reuse, R137, -R148 ;  /* 0x00000089a7a57223 */ /* 0x040fe20000010894 */
[----:B------:R-:W-:Y:S01]  /*7960*/  FMUL.FTZ R134, R130, UR47 ;  /* 0x0000002f82867c20 */ /* 0x000fe20008410000 */
[----:B------:R-:W-:Y:S01]  /*7970*/  LEA.HI.SX32 R148, R0, R0, 0x1b ;  /* 0x0000000000947211 */ /* 0x000fe200078fdaff */
[----:B------:R-:W-:Y:S01]  /*7980*/  FADD.FTZ R0, R82, R82 ;  /* 0x0000005252007221 */ /* 0x000fe20000010000 */
[----:B------:R-:W-:Y:S01]  /*7990*/  FFMA.FTZ R169, R167, R130, R169 ;  /* 0x00000082a7a97223 */ /* 0x000fe200000100a9 */
[C---:B------:R-:W-:Y:S01]  /*79a0*/  FFMA.FTZ R163, R137.reuse, UR47, -R132 ;  /* 0x0000002f89a37c23 */ /* 0x040fe20008010884 */
[----:B------:R-:W-:Y:S01]  /*79b0*/  FFMA.FTZ R4, R180, R4, -R7 ;  /* 0x00000004b4047223 */ /* 0x000fe20000010807 */
[----:B------:R-:W-:Y:S01]  /*79c0*/  FFMA.FTZ R167, R137, UR55, R134 ;  /* 0x0000003789a77c23 */ /* 0x000fe20008010086 */
[----:B------:R-:W-:Y:S01]  /*79d0*/  FADD.FTZ R133, -R156, R133 ;  /* 0x000000859c857221 */ /* 0x000fe20000010100 */
[----:B---3--:R-:W-:Y:S01]  /*79e0*/  FADD.FTZ R7, R222, R131 ;  /* 0x00000083de077221 */ /* 0x008fe20000010000 */
[C---:B------:R-:W-:Y:S01]  /*79f0*/  FMUL.FTZ R131, R0.reuse, R165 ;  /* 0x000000a500837220 */ /* 0x040fe20000410000 */
[C---:B------:R-:W-:Y:S01]  /*7a00*/  FMUL.FTZ R165, R0.reuse, R163 ;  /* 0x000000a300a57220 */ /* 0x040fe20000410000 */
[C---:B------:R-:W-:Y:S01]  /*7a10*/  FFMA.FTZ R163, -R0.reuse, R167, -RZ ;  /* 0x000000a700a37223 */ /* 0x040fe200000109ff */
[C---:B------:R-:W-:Y:S01]  /*7a20*/  FMUL.FTZ R167, R119.reuse, -R133 ;  /* 0x8000008577a77220 */ /* 0x040fe20000410000 */
[----:B------:R-:W-:Y:S01]  /*7a30*/  VOTEU.ALL UP0, P0 ;  /* 0x00000000003f7886 */ /* 0x000fe20000000000 */
[----:B------:R-:W-:Y:S01]  /*7a40*/  FMUL.FTZ R132, R0, R169 ;  /* 0x000000a900847220 */ /* 0x000fe20000410000 */
[-C--:B------:R-:W-:Y:S01]  /*7a50*/  FMUL.FTZ R134, R119, -R157.reuse ;  /* 0x8000009d77867220 */ /* 0x080fe20000410000 */
[C---:B------:R-:W-:Y:S01]  /*7a60*/  FFMA.FTZ R0, R120.reuse, R157, -R167 ;  /* 0x0000009d78007223 */ /* 0x040fe200000108a7 */
[----:B0-----:R-:W-:Y:S01]  /*7a70*/  FADD.FTZ R6, R221, R6 ;  /* 0x00000006dd067221 */ /* 0x001fe20000010000 */
[----:B------:R-:W-:Y:S01]  /*7a80*/  @!UP0 ULEA UR46, UR7, UR56, 0x4 ;  /* 0x00000038072e8291 */ /* 0x000fe2000f8e203f */
[----:B------:R-:W-:Y:S01]  /*7a90*/  FFMA.FTZ R119, R120, R133, R134 ;  /* 0x0000008578777223 */ /* 0x000fe20000010086 */
[----:B------:R-:W-:Y:S01]  /*7aa0*/  FADD.FTZ R17, R17, R0 ;  /* 0x0000000011117221 */ /* 0x000fe20000010000 */
[----:B------:R-:W-:Y:S01]  /*7ab0*/  LEA R148, R148, UR56, 0x2 ;  /* 0x0000003894947c11 */ /* 0x000fe2000f8e10ff */
[----:B------:R-:W-:Y:S01]  /*7ac0*/  FFMA.FTZ R120, -R64, R103, R27 ;  /* 0x0000006740787223 */ /* 0x000fe2000001011b */
[----:B------:R-:W-:Y:S01]  /*7ad0*/  FADD.FTZ R16, -R16, R119 ;  /* 0x0000007710107221 */ /* 0x000fe20000010100 */
[----:B------:R-:W-:Y:S01]  /*7ae0*/  FMUL.FTZ R119, R121, -R17 ;  /* 0x8000001179777220 */ /* 0x000fe20000410000 */
[----:B------:R-:W-:Y:S01]  /*7af0*/  FFMA.FTZ R172, -R63, R118, R172 ;  /* 0x000000763fac7223 */ /* 0x000fe200000101ac */
[----:B------:R-:W-:Y:S01]  /*7b00*/  FFMA.FTZ R191, -R60, R115, R191 ;  /* 0x000000733cbf7223 */ /* 0x000fe200000101bf */
[----:B------:R0:W-:Y:S01]  /*7b10*/  @!P0 STS.128 [UR46+0x2e10], R4 ;  /* 0x002e1004ff008988 */ /* 0x0001e20008000c2e */
[----:B------:R-:W-:Y:S01]  /*7b20*/  FMUL.FTZ R0, R121, -R16 ;  /* 0x8000001079007220 */ /* 0x000fe20000410000 */
[----:B------:R-:W-:Y:S01]  /*7b30*/  FFMA.FTZ R196, -R59, R114, R196 ;  /* 0x000000723bc47223 */ /* 0x000fe200000101c4 */
[----:B------:R-:W-:Y:S01]  /*7b40*/  FFMA.FTZ R204, -R57, R112, R204 ;  /* 0x0000007039cc7223 */ /* 0x000fe200000101cc */
[----:B------:R-:W-:Y:S01]  /*7b50*/  STS [R148+0x840], R33 ;  /* 0x0008402194007388 */ /* 0x000fe20000000800 */
[----:B------:R-:W-:Y:S01]  /*7b60*/  FFMA.FTZ R207, -R56, R111, R207 ;  /* 0x0000006f38cf7223 */ /* 0x000fe200000101cf */
[----:B------:R-:W-:Y:S01]  /*7b70*/  FFMA.FTZ R210, -R55, R110, R210 ;  /* 0x0000006e37d27223 */ /* 0x000fe200000101d2 */
[----:B------:R-:W-:Y:S01]  /*7b80*/  UIADD3 UR46, -UR28, UR54, URZ ;  /* 0x000000361c2e7290 */ /* 0x000fe2000fffe13f */
[----:B------:R-:W-:Y:S01]  /*7b90*/  STS [R148+0x8ac], R146 ;  /* 0x0008ac9294007388 */ /* 0x000fe20000000800 */
[----:B------:R-:W-:Y:S01]  /*7ba0*/  FFMA.FTZ R213, -R54, R109, R213 ;  /* 0x0000006d36d57223 */ /* 0x000fe200000101d5 */
[----:B------:R-:W-:Y:S01]  /*7bb0*/  FMUL.FTZ R180, R141, UR57 ;  /* 0x000000398db47c20 */ /* 0x000fe20008410000 */
[----:B------:R-:W-:Y:S01]  /*7bc0*/  FMUL.FTZ R167, R140, UR57 ;  /* 0x000000398ca77c20 */ /* 0x000fe20008410000 */
[----:B------:R-:W-:Y:S01]  /*7bd0*/  STS [R148+0x8b0], R143 ;  /* 0x0008b08f94007388 */ /* 0x000fe20000000800 */
[----:B------:R-:W-:Y:S01]  /*7be0*/  FMUL.FTZ R169, R188, UR57 ;  /* 0x00000039bca97c20 */ /* 0x000fe20008410000 */
[C---:B0-----:R-:W-:Y:S01]  /*7bf0*/  FFMA.FTZ R4, R122.reuse, R16, R119 ;  /* 0x000000107a047223 */ /* 0x041fe20000010077 */
[----:B------:R-:W-:Y:S01]  /*7c00*/  FFMA.FTZ R5, R122, R17, -R0 ;  /* 0x000000117a057223 */ /* 0x000fe20000010800 */
[----:B------:R-:W-:Y:S01]  /*7c10*/  STS [R148+0x8a8], R145 ;  /* 0x0008a89194007388 */ /* 0x000fe20000000800 */
[----:B------:R-:W-:Y:S01]  /*7c20*/  FFMA.FTZ R167, R188, UR58, -R167 ;  /* 0x0000003abca77c23 */ /* 0x000fe200080108a7 */
[----:B------:R-:W-:Y:S01]  /*7c30*/  FADD.FTZ R155, -R155, R4 ;  /* 0x000000049b9b7221 */ /* 0x000fe20000010100 */
[----:B------:R-:W-:Y:S01]  /*7c40*/  FADD.FTZ R154, R154, R5 ;  /* 0x000000059a9a7221 */ /* 0x000fe20000010000 */
[----:B------:R0:W-:Y:S01]  /*7c50*/  STS [R148+0x8b4], R139 ;  /* 0x0008b48b94007388 */ /* 0x0001e20000000800 */
[----:B------:R-:W-:Y:S01]  /*7c60*/  FMUL.FTZ R179, R17, UR57 ;  /* 0x0000003911b37c20 */ /* 0x000fe20008410000 */
[CC--:B------:R-:W-:Y:S01]  /*7c70*/  FMUL.FTZ R5, R123.reuse, -R155.reuse ;  /* 0x8000009b7b057220 */ /* 0x0c0fe20000410000 */
[-C--:B------:R-:W-:Y:S01]  /*7c80*/  FMUL.FTZ R4, R123, -R154.reuse ;  /* 0x8000009a7b047220 */ /* 0x080fe20000410000 */
[----:B------:R-:W-:Y:S01]  /*7c90*/  STS [R148+0x860], R190 ;  /* 0x000860be94007388 */ /* 0x000fe20000000800 */
[----:B------:R-:W-:Y:S01]  /*7ca0*/  USHF.R.S32.HI UR55, URZ, 0x1f, UR18 ;  /* 0x0000001f3f377899 */ /* 0x000fe20008011412 */
[C---:B------:R-:W-:Y:S01]  /*7cb0*/  FFMA.FTZ R0, R124.reuse, R154, -R5 ;  /* 0x0000009a7c007223 */ /* 0x040fe20000010805 */
[----:B------:R-:W-:Y:S01]  /*7cc0*/  FFMA.FTZ R5, R124, R155, R4 ;  /* 0x0000009b7c057223 */ /* 0x000fe20000010004 */
[----:B------:R-:W-:Y:S01]  /*7cd0*/  STS [R148+0x8bc], R163 ;  /* 0x0008bca394007388 */ /* 0x000fe20000000800 */
[----:B------:R-:W-:Y:S01]  /*7ce0*/  BSSY B0, `(.L_x_14318) ;  /* 0x00000e5000007945 */ /* 0x000fe20003800000 */
[----:B------:R-:W-:Y:S01]  /*7cf0*/  FADD.FTZ R153, R153, R0 ;  /* 0x0000000099997221 */ /* 0x000fe20000010000 */
[----:B------:R-:W-:Y:S01]  /*7d00*/  FADD.FTZ R152, -R152, R5 ;  /* 0x0000000598987221 */ /* 0x000fe20000010100 */
[----:B0-----:R-:W-:Y:S01]  /*7d10*/  FMUL.FTZ R139, R55, R140 ;  /* 0x0000008c378b7220 */ /* 0x001fe20000410000 */
[----:B------:R0:W-:Y:S01]  /*7d20*/  STS [R148+0x84c], R176 ;  /* 0x00084cb094007388 */ /* 0x0001e20000000800 */
[CC--:B------:R-:W-:Y:S01]  /*7d30*/  FMUL.FTZ R5, R125.reuse, -R153.reuse ;  /* 0x800000997d057220 */ /* 0x0c0fe20000410000 */
[-C--:B------:R-:W-:Y:S01]  /*7d40*/  FMUL.FTZ R0, R125, -R152.reuse ;  /* 0x800000987d007220 */ /* 0x080fe20000410000 */
[----:B------:R-:W-:Y:S01]  /*7d50*/  FMUL.FTZ R119, R63, R153 ;  /* 0x000000993f777220 */ /* 0x000fe20000410000 */
[----:B------:R-:W-:Y:S01]  /*7d60*/  FMUL.FTZ R125, R62, R155 ;  /* 0x0000009b3e7d7220 */ /* 0x000fe20000410000 */
[C---:B------:R-:W-:Y:S01]  /*7d70*/  FFMA.FTZ R4, R126.reuse, R152, R5 ;  /* 0x000000987e047223 */ /* 0x040fe20000010005 */
[----:B------:R-:W-:Y:S01]  /*7d80*/  FFMA.FTZ R5, R126, R153, -R0 ;  /* 0x000000997e057223 */ /* 0x000fe20000010800 */
[----:B------:R1:W-:Y:S01]  /*7d90*/  STS [R148+0x8b8], R165 ;  /* 0x0008b8a594007388 */ /* 0x0003e20000000800 */
[----:B------:R-:W-:Y:S01]  /*7da0*/  FFMA.FTZ R179, R16, UR58, -R179 ;  /* 0x0000003a10b37c23 */ /* 0x000fe200080108b3 */
[----:B------:R-:W-:Y:S01]  /*7db0*/  FADD.FTZ R4, -R151, R4 ;  /* 0x0000000497047221 */ /* 0x000fe20000010100 */
[----:B------:R-:W-:Y:S01]  /*7dc0*/  FADD.FTZ R150, R150, R5 ;  /* 0x0000000596967221 */ /* 0x000fe20000010000 */
[----:B0-----:R-:W-:Y:S01]  /*7dd0*/  FMUL.FTZ R176, R174, UR57 ;  /* 0x00000039aeb07c20 */ /* 0x001fe20008410000 */
        /* <DEDUP_REMOVED lines=12> */
[C---:B------:R-:W-:Y:S01]  /*7ea0*/  FFMA.FTZ R33, -R65.reuse, R0, R162 ;  /* 0x0000000041217223 */ /* 0x040fe200000101a2 */
[C---:B------:R-:W-:Y:S01]  /*7eb0*/  FMUL.FTZ R30, R65.reuse, R31 ;  /* 0x0000001f411e7220 */ /* 0x040fe20000410000 */
[----:B------:R-:W-:Y:S01]  /*7ec0*/  FMUL.FTZ R5, R65, R6 ;  /* 0x0000000641057220 */ /* 0x000fe20000410000 */
[-C--:B------:R-:W-:Y:S01]  /*7ed0*/  FFMA.FTZ R124, R120, R121.reuse, -R123 ;  /* 0x00000079787c7223 */ /* 0x080fe2000001087b */
[----:B------:R-:W-:Y:S01]  /*7ee0*/  FMUL.FTZ R121, R19, R121 ;  /* 0x0000007913797220 */ /* 0x000fe20000410000 */
[----:B------:R-:W-:Y:S01]  /*7ef0*/  FMUL.FTZ R122, R18, R30 ;  /* 0x0000001e127a7220 */ /* 0x000fe20000410000 */
[----:B------:R-:W-:Y:S01]  /*7f00*/  FMUL.FTZ R123, R20, R119 ;  /* 0x00000077147b7220 */ /* 0x000fe20000410000 */
[----:B------:R-:W-:Y:S01]  /*7f10*/  FMUL.FTZ R156, R22, R129 ;  /* 0x00000081169c7220 */ /* 0x000fe20000410000 */
[----:B------:R-:W-:Y:S01]  /*7f20*/  FFMA.FTZ R121, R120, R27, R121 ;  /* 0x0000001b78797223 */ /* 0x000fe20000010079 */
[-C--:B------:R-:W-:Y:S01]  /*7f30*/  FFMA.FTZ R7, R33, R5.reuse, -R122 ;  /* 0x0000000521077223 */ /* 0x080fe2000001087a */
[----:B------:R-:W-:Y:S01]  /*7f40*/  FMUL.FTZ R122, R18, R5 ;  /* 0x00000005127a7220 */ /* 0x000fe20000410000 */
[----:B------:R-:W-:Y:S01]  /*7f50*/  FMUL.FTZ R5, R63, R152 ;  /* 0x000000983f057220 */ /* 0x000fe20000410000 */
[----:B------:R-:W-:Y:S01]  /*7f60*/  FMUL.FTZ R162, R60, R133 ;  /* 0x000000853ca27220 */ /* 0x000fe20000410000 */
[----:B------:R-:W-:Y:S01]  /*7f70*/  FADD.FTZ R7, RZ, R7 ;  /* 0x00000007ff077221 */ /* 0x000fe20000010000 */
[----:B------:R-:W-:Y:S01]  /*7f80*/  FFMA.FTZ R122, R33, R30, R122 ;  /* 0x0000001e217a7223 */ /* 0x000fe2000001007a */
[-C--:B------:R-:W-:Y:S01]  /*7f90*/  FMUL.FTZ R126, R20, R5.reuse ;  /* 0x00000005147e7220 */ /* 0x080fe20000410000 */
[C---:B------:R-:W-:Y:S01]  /*7fa0*/  FFMA.FTZ R134, R172.reuse, R5, -R123 ;  /* 0x00000005ac867223 */ /* 0x040fe2000001087b */
[----:B------:R-:W-:Y:S01]  /*7fb0*/  FADD.FTZ R7, R7, R124 ;  /* 0x0000007c07077221 */ /* 0x000fe20000010000 */
[----:B------:R-:W-:Y:S01]  /*7fc0*/  FADD.FTZ R122, RZ, R122 ;  /* 0x0000007aff7a7221 */ /* 0x000fe20000010000 */
[----:B------:R-:W-:Y:S01]  /*7fd0*/  FFMA.FTZ R126, R172, R119, R126 ;  /* 0x00000077ac7e7223 */ /* 0x000fe2000001007e */
[----:B------:R-:W-:Y:S01]  /*7fe0*/  FFMA.FTZ R124, -R62, R117, R177 ;  /* 0x000000753e7c7223 */ /* 0x000fe200000101b1 */
[----:B------:R-:W-:Y:S01]  /*7ff0*/  FADD.FTZ R7, R7, R134 ;  /* 0x0000008607077221 */ /* 0x000fe20000010000 */
[----:B------:R-:W-:Y:S01]  /*8000*/  FADD.FTZ R121, R122, R121 ;  /* 0x000000797a797221 */ /* 0x000fe20000010000 */
[C---:B------:R-:W-:Y:S01]  /*8010*/  FMUL.FTZ R122, R61.reuse, R17 ;  /* 0x000000113d7a7220 */ /* 0x040fe20000410000 */
[----:B------:R-:W-:Y:S01]  /*8020*/  FFMA.FTZ R123, -R61, R116, R184 ;  /* 0x000000743d7b7223 */ /* 0x000fe200000101b8 */
[----:B------:R2:W-:Y:S01]  /*8030*/  STS [R148+0x848], R171 ;  /* 0x000848ab94007388 */ /* 0x0005e20000000800 */
[----:B------:R-:W-:Y:S01]  /*8040*/  FADD.FTZ R5, R121, R126 ;  /* 0x0000007e79057221 */ /* 0x000fe20000010000 */
[----:B------:R-:W-:Y:S01]  /*8050*/  FMUL.FTZ R121, R62, R154 ;  /* 0x0000009a3e797220 */ /* 0x000fe20000410000 */
[-C--:B------:R-:W-:Y:S01]  /*8060*/  FMUL.FTZ R134, R22, R122.reuse ;  /* 0x0000007a16867220 */ /* 0x080fe20000410000 */
[----:B------:R-:W-:Y:S01]  /*8070*/  FMUL.FTZ R126, R60, R157 ;  /* 0x0000009d3c7e7220 */ /* 0x000fe20000410000 */
[----:B------:R-:W-:Y:S01]  /*8080*/  FFMA.FTZ R156, R123, R122, R156 ;  /* 0x0000007a7b9c7223 */ /* 0x000fe2000001009c */
[----:B------:R-:W-:Y:S01]  /*8090*/  FMUL.FTZ R127, R21, R121 ;  /* 0x00000079157f7220 */ /* 0x000fe20000410000 */
[----:B------:R-:W-:Y:S01]  /*80a0*/  FFMA.FTZ R158, R123, R129, -R134 ;  /* 0x000000817b9e7223 */ /* 0x000fe20000010886 */
[----:B------:R-:W-:Y:S01]  /*80b0*/  FMUL.FTZ R164, R23, R126 ;  /* 0x0000007e17a47220 */ /* 0x000fe20000410000 */
[----:B------:R-:W-:Y:S01]  /*80c0*/  FMUL.FTZ R129, R59, R160 ;  /* 0x000000a03b817220 */ /* 0x000fe20000410000 */
[CC--:B------:R-:W-:Y:S01]  /*80d0*/  FFMA.FTZ R146, R124.reuse, R125.reuse, -R127 ;  /* 0x0000007d7c927223 */ /* 0x0c0fe2000001087f */
[----:B------:R-:W-:Y:S01]  /*80e0*/  FMUL.FTZ R125, R21, R125 ;  /* 0x0000007d157d7220 */ /* 0x000fe20000410000 */
[-C--:B------:R-:W-:Y:S01]  /*80f0*/  FFMA.FTZ R164, R191, R162.reuse, -R164 ;  /* 0x000000a2bfa47223 */ /* 0x080fe200000108a4 */
[----:B------:R-:W-:Y:S01]  /*8100*/  FMUL.FTZ R162, R23, R162 ;  /* 0x000000a217a27220 */ /* 0x000fe20000410000 */
[----:B------:R-:W-:Y:S01]  /*8110*/  FADD.FTZ R7, R7, R146 ;  /* 0x0000009207077221 */ /* 0x000fe20000010000 */
[----:B------:R-:W-:Y:S01]  /*8120*/  FFMA.FTZ R134, R124, R121, R125 ;  /* 0x000000797c867223 */ /* 0x000fe2000001007d */
[----:B------:R-:W-:Y:S01]  /*8130*/  FMUL.FTZ R125, R59, R161 ;  /* 0x000000a13b7d7220 */ /* 0x000fe20000410000 */
[----:B------:R-:W-:Y:S01]  /*8140*/  FMUL.FTZ R127, R58, R159 ;  /* 0x0000009f3a7f7220 */ /* 0x000fe20000410000 */
[----:B------:R-:W-:Y:S01]  /*8150*/  FFMA.FTZ R162, R191, R126, R162 ;  /* 0x0000007ebfa27223 */ /* 0x000fe200000100a2 */
[----:B------:R-:W-:Y:S01]  /*8160*/  FADD.FTZ R5, R5, R134 ;  /* 0x0000008605057221 */ /* 0x000fe20000010000 */
[----:B------:R-:W-:Y:S01]  /*8170*/  FMUL.FTZ R143, R24, R125 ;  /* 0x0000007d188f7220 */ /* 0x000fe20000410000 */
[----:B------:R-:W-:Y:S01]  /*8180*/  FADD.FTZ R7, R7, R158 ;  /* 0x0000009e07077221 */ /* 0x000fe20000010000 */
[----:B------:R-:W-:Y:S01]  /*8190*/  FFMA.FTZ R134, -R58, R113, R199 ;  /* 0x000000713a867223 */ /* 0x000fe200000101c7 */
[----:B------:R-:W-:Y:S01]  /*81a0*/  FADD.FTZ R5, R5, R156 ;  /* 0x0000009c05057221 */ /* 0x000fe20000010000 */
[-C--:B------:R-:W-:Y:S01]  /*81b0*/  FFMA.FTZ R156, R196, R129.reuse, -R143 ;  /* 0x00000081c49c7223 */ /* 0x080fe2000001088f */
[----:B------:R-:W-:Y:S01]  /*81c0*/  FMUL.FTZ R129, R24, R129 ;  /* 0x0000008118817220 */ /* 0x000fe20000410000 */
[----:B------:R-:W-:Y:S01]  /*81d0*/  FMUL.FTZ R143, R58, R141 ;  /* 0x0000008d3a8f7220 */ /* 0x000fe20000410000 */
[----:B------:R-:W-:Y:S01]  /*81e0*/  FMUL.FTZ R145, R25, R127 ;  /* 0x0000007f19917220 */ /* 0x000fe20000410000 */
[----:B------:R-:W-:Y:S01]  /*81f0*/  FADD.FTZ R5, R5, R162 ;  /* 0x000000a205057221 */ /* 0x000fe20000010000 */
[----:B------:R-:W-:Y:S01]  /*8200*/  FFMA.FTZ R146, R196, R125, R129 ;  /* 0x0000007dc4927223 */ /* 0x000fe20000010081 */
[----:B------:R-:W-:Y:S01]  /*8210*/  FMUL.FTZ R129, R57, R168 ;  /* 0x000000a839817220 */ /* 0x000fe20000410000 */
[-C--:B------:R-:W-:Y:S01]  /*8220*/  FMUL.FTZ R158, R25, R143.reuse ;  /* 0x0000008f199e7220 */ /* 0x080fe20000410000 */
[----:B------:R-:W-:Y:S01]  /*8230*/  FADD.FTZ R7, R7, R164 ;  /* 0x000000a407077221 */ /* 0x000fe20000010000 */
[----:B------:R-:W-:Y:S01]  /*8240*/  FFMA.FTZ R162, R134, R143, -R145 ;  /* 0x0000008f86a27223 */ /* 0x000fe20000010891 */
[----:B------:R-:W-:Y:S01]  /*8250*/  FMUL.FTZ R145, R57, R138 ;  /* 0x0000008a39917220 */ /* 0x000fe20000410000 */
[----:B------:R-:W-:Y:S01]  /*8260*/  FMUL.FTZ R151, R26, R129 ;  /* 0x000000811a977220 */ /* 0x000fe20000410000 */
[----:B------:R-:W-:Y:S01]  /*8270*/  FADD.FTZ R5, R5, R146 ;  /* 0x0000009205057221 */ /* 0x000fe20000010000 */
[----:B------:R-:W-:Y:S01]  /*8280*/  FFMA.FTZ R158, R134, R127, R158 ;  /* 0x0000007f869e7223 */ /* 0x000fe2000001009e */
[----:B------:R-:W-:Y:S01]  /*8290*/  FADD.FTZ R7, R7, R156 ;  /* 0x0000009c07077221 */ /* 0x000fe20000010000 */
[----:B------:R-:W-:Y:S01]  /*82a0*/  FMUL.FTZ R143, R56, R174 ;  /* 0x000000ae388f7220 */ /* 0x000fe20000410000 */
[-C--:B------:R-:W-:Y:S01]  /*82b0*/  FFMA.FTZ R156, R204, R145.reuse, -R151 ;  /* 0x00000091cc9c7223 */ /* 0x080fe20000010897 */
[----:B------:R-:W-:Y:S01]  /*82c0*/  FADD.FTZ R5, R5, R158 ;  /* 0x0000009e05057221 */ /* 0x000fe20000010000 */
[----:B------:R-:W-:Y:S01]  /*82d0*/  FADD.FTZ R7, R7, R162 ;  /* 0x000000a207077221 */ /* 0x000fe20000010000 */
[----:B------:R-:W-:Y:S01]  /*82e0*/  FMUL.FTZ R145, R26, R145 ;  /* 0x000000911a917220 */ /* 0x000fe20000410000 */
[----:B------:R-:W-:Y:S01]  /*82f0*/  FMUL.FTZ R158, R56, R175 ;  /* 0x000000af389e7220 */ /* 0x000fe20000410000 */
[----:B------:R-:W-:Y:S01]  /*8300*/  FMUL.FTZ R162, R32, R143 ;  /* 0x0000008f20a27220 */ /* 0x000fe20000410000 */
[----:B------:R-:W-:Y:S01]  /*8310*/  FMUL.FTZ R151, R55, R188 ;  /* 0x000000bc37977220 */ /* 0x000fe20000410000 */
[----:B------:R-:W-:Y:S01]  /*8320*/  FFMA.FTZ R146, R204, R129, R145 ;  /* 0x00000081cc927223 */ /* 0x000fe20000010091 */
[----:B------:R-:W-:Y:S01]  /*8330*/  FMUL.FTZ R145, R2, R139 ;  /* 0x0000008b02917220 */ /* 0x000fe20000410000 */
[-C--:B------:R-:W-:Y:S01]  /*8340*/  FFMA.FTZ R162, R207, R158.reuse, -R162 ;  /* 0x0000009ecfa27223 */ /* 0x080fe200000108a2 */
[----:B------:R-:W-:Y:S01]  /*8350*/  FMUL.FTZ R158, R32, R158 ;  /* 0x0000009e209e7220 */ /* 0x000fe20000410000 */
[----:B------:R-:W-:Y:S01]  /*8360*/  FADD.FTZ R5, R5, R146 ;  /* 0x0000009205057221 */ /* 0x000fe20000010000 */
[-C--:B------:R-:W-:Y:S01]  /*8370*/  FFMA.FTZ R184, R210, R151.reuse, -R145 ;  /* 0x00000097d2b87223 */ /* 0x080fe20000010891 */
[----:B------:R-:W-:Y:S01]  /*8380*/  FMUL.FTZ R151, R2, R151 ;  /* 0x0000009702977220 */ /* 0x000fe20000410000 */
[----:B------:R-:W-:Y:S01]  /*8390*/  FFMA.FTZ R158, R207, R143, R158 ;  /* 0x0000008fcf9e7223 */ /* 0x000fe2000001009e */
[----:B------:R-:W-:Y:S01]  /*83a0*/  MOV R146, UR46 ;  /* 0x0000002e00927c02 */ /* 0x000fe20008000f00 */
[----:B------:R-:W-:Y:S01]  /*83b0*/  FADD.FTZ R7, R7, R156 ;  /* 0x0000009c07077221 */ /* 0x000fe20000010000 */
[----:B------:R-:W-:Y:S01]  /*83c0*/  FFMA.FTZ R190, R210, R139, R151 ;  /* 0x0000008bd2be7223 */ /* 0x000fe20000010097 */
[----:B------:R-:W-:Y:S01]  /*83d0*/  FADD.FTZ R5, R5, R158 ;  /* 0x0000009e05057221 */ /* 0x000fe20000010000 */
[----:B------:R-:W-:Y:S01]  /*83e0*/  LEA R173, R146, -R101, 0x1 ;  /* 0x8000006592ad7211 */ /* 0x000fe200078e08ff */
[----:B------:R-:W-:Y:S01]  /*83f0*/  FMUL.FTZ R146, R28, UR57 ;  /* 0x000000391c927c20 */ /* 0x000fe20008410000 */
[----:B------:R-:W-:Y:S01]  /*8400*/  FMUL.FTZ R156, R202, UR57 ;  /* 0x00000039ca9c7c20 */ /* 0x000fe20008410000 */
[----:B------:R-:W-:Y:S01]  /*8410*/  FADD.FTZ R190, R5, R190 ;  /* 0x000000be05be7221 */ /* 0x000fe20000010000 */
[C---:B------:R-:W-:Y:S01]  /*8420*/  FMUL.FTZ R5, R201.reuse, UR57 ;  /* 0x00000039c9057c20 */ /* 0x040fe20008410000 */
[----:B------:R-:W-:Y:S01]  /*8430*/  FFMA.FTZ R145, R201, UR58, -R146 ;  /* 0x0000003ac9917c23 */ /* 0x000fe20008010892 */
[----:B------:R-:W-:Y:S01]  /*8440*/  FMUL.FTZ R164, R147, UR57 ;  /* 0x0000003993a47c20 */ /* 0x000fe20008410000 */
[C---:B------:R-:W-:Y:S01]  /*8450*/  FFMA.FTZ R163, R219.reuse, UR58, -R156 ;  /* 0x0000003adba37c23 */ /* 0x040fe2000801089c */
[----:B------:R-:W-:Y:S01]  /*8460*/  FFMA.FTZ R146, R28, UR58, R5 ;  /* 0x0000003a1c927c23 */ /* 0x000fe20008010005 */
[----:B------:R-:W-:Y:S01]  /*8470*/  FMUL.FTZ R5, R219, UR57 ;  /* 0x00000039db057c20 */ /* 0x000fe20008410000 */
[----:B-1----:R-:W-:Y:S01]  /*8480*/  FFMA.FTZ R165, R149, UR58, -R164 ;  /* 0x0000003a95a57c23 */ /* 0x002fe200080108a4 */
[----:B------:R-:W-:Y:S01]  /*8490*/  FMUL.FTZ R164, R54, R193 ;  /* 0x000000c136a47220 */ /* 0x000fe20000410000 */
[----:B0-----:R-:W-:Y:S01]  /*84a0*/  FADD.FTZ R195, R7, R162 ;  /* 0x000000a207c37221 */ /* 0x001fe20000010000 */
[----:B------:R-:W-:Y:S01]  /*84b0*/  FFMA.FTZ R156, R202, UR58, R5 ;  /* 0x0000003aca9c7c23 */ /* 0x000fe20008010005 */
[----:B------:R-:W-:Y:S01]  /*84c0*/  FMUL.FTZ R5, R168, UR57 ;  /* 0x00000039a8057c20 */ /* 0x000fe20008410000 */
[C---:B--2---:R-:W-:Y:S01]  /*84d0*/  FFMA.FTZ R171, R175.reuse, UR58, -R176 ;  /* 0x0000003aafab7c23 */ /* 0x044fe200080108b0 */
[----:B------:R-:W-:Y:S01]  /*84e0*/  FMUL.FTZ R7, R175, UR57 ;  /* 0x00000039af077c20 */ /* 0x000fe20008410000 */
[----:B------:R0:W-:Y:S01]  /*84f0*/  STS [R148+0x850], R178 ;  /* 0x000850b294007388 */ /* 0x0001e20000000800 */
[----:B------:R-:W-:Y:S01]  /*8500*/  FFMA.FTZ R175, R138, UR58, -R5 ;  /* 0x0000003a8aaf7c23 */ /* 0x000fe20008010805 */
[----:B------:R-:W-:Y:S01]  /*8510*/  FMUL.FTZ R176, R159, UR57 ;  /* 0x000000399fb07c20 */ /* 0x000fe20008410000 */
[----:B------:R-:W-:Y:S01]  /*8520*/  FMUL.FTZ R5, R161, UR57 ;  /* 0x00000039a1057c20 */ /* 0x000fe20008410000 */
[----:B------:R1:W-:Y:S01]  /*8530*/  STS [R148+0x864], R194 ;  /* 0x000864c294007388 */ /* 0x0003e20000000800 */
[----:B------:R-:W-:Y:S01]  /*8540*/  ISETP.GE.AND P0, PT, R173, 0x1, PT ;  /* 0x00000001ad00780c */ /* 0x000fe20003f06270 */
[----:B------:R-:W-:Y:S01]  /*8550*/  FFMA.FTZ R176, R141, UR58, -R176 ;  /* 0x0000003a8db07c23 */ /* 0x000fe200080108b0 */
[C---:B------:R-:W-:Y:S01]  /*8560*/  FFMA.FTZ R141, R160.reuse, UR58, -R5 ;  /* 0x0000003aa08d7c23 */ /* 0x040fe20008010805 */
[----:B------:R2:W-:Y:S01]  /*8570*/  STS [R148+0x870], R197 ;  /* 0x000870c594007388 */ /* 0x0005e20000000800 */
[----:B------:R-:W-:Y:S01]  /*8580*/  FMUL.FTZ R160, R160, UR57 ;  /* 0x00000039a0a07c20 */ /* 0x000fe20008410000 */
[----:B0-----:R-:W-:Y:S01]  /*8590*/  FMUL.FTZ R178, R3, R164 ;  /* 0x000000a403b27220 */ /* 0x001fe20000410000 */
[----:B------:R-:W-:Y:S01]  /*85a0*/  FMUL.FTZ R158, R212, UR57 ;  /* 0x00000039d49e7c20 */ /* 0x000fe20008410000 */
[----:B------:R0:W-:Y:S01]  /*85b0*/  STS [R148+0x854], R182 ;  /* 0x000854b694007388 */ /* 0x0001e20000000800 */
[----:B------:R-:W-:Y:S01]  /*85c0*/  FFMA.FTZ R181, R161, UR58, R160 ;  /* 0x0000003aa1b57c23 */ /* 0x000fe200080100a0 */
[----:B-1----:R-:W-:Y:S01]  /*85d0*/  FMUL.FTZ R194, R54, R185 ;  /* 0x000000b936c27220 */ /* 0x002fe20000410000 */
[----:B------:R-:W-:Y:S01]  /*85e0*/  FMUL.FTZ R162, R193, UR57 ;  /* 0x00000039c1a27c20 */ /* 0x000fe20008410000 */
[----:B------:R-:W-:Y:S01]  /*85f0*/  FMUL.FTZ R160, R154, UR57 ;  /* 0x000000399aa07c20 */ /* 0x000fe20008410000 */
[----:B------:R1:W-:Y:S01]  /*8600*/  STS [R148+0x844], R170 ;  /* 0x000844aa94007388 */ /* 0x0003e20000000800 */
[----:B--2---:R-:W-:Y:S01]  /*8610*/  FFMA.FTZ R197, R213, R194, -R178 ;  /* 0x000000c2d5c57223 */ /* 0x004fe200000108b2 */
[----:B------:R-:W-:Y:S01]  /*8620*/  FMUL.FTZ R178, R157, UR57 ;  /* 0x000000399db27c20 */ /* 0x000fe20008410000 */
[----:B------:R-:W-:Y:S01]  /*8630*/  FFMA.FTZ R162, R185, UR58, -R162 ;  /* 0x0000003ab9a27c23 */ /* 0x000fe200080108a2 */
[----:B------:R2:W-:Y:S01]  /*8640*/  STS [R148+0x858], R183 ;  /* 0x000858b794007388 */ /* 0x0005e20000000800 */
[C---:B0-----:R-:W-:Y:S01]  /*8650*/  FMUL.FTZ R182, R133.reuse, UR57 ;  /* 0x0000003985b67c20 */ /* 0x041fe20008410000 */
[----:B------:R-:W-:Y:S01]  /*8660*/  FFMA.FTZ R178, R133, UR58, -R178 ;  /* 0x0000003a85b27c23 */ /* 0x000fe200080108b2 */
[----:B------:R-:W-:Y:S01]  /*8670*/  FMUL.FTZ R133, R153, UR57 ;  /* 0x0000003999857c20 */ /* 0x000fe20008410000 */
[----:B------:R0:W-:Y:S01]  /*8680*/  STS [R148+0x85c], R189 ;  /* 0x00085cbd94007388 */ /* 0x0001e20000000800 */
[----:B------:R-:W-:Y:S01]  /*8690*/  FFMA.FTZ R160, R155, UR58, -R160 ;  /* 0x0000003a9ba07c23 */ /* 0x000fe200080108a0 */
[----:B-1----:R-:W-:Y:S01]  /*86a0*/  FMUL.FTZ R170, R185, UR57 ;  /* 0x00000039b9aa7c20 */ /* 0x002fe20008410000 */
[C---:B------:R-:W-:Y:S01]  /*86b0*/  FFMA.FTZ R133, R152.reuse, UR58, -R133 ;  /* 0x0000003a98857c23 */ /* 0x040fe20008010885 */
[----:B------:R-:W-:Y:S01]  /*86c0*/  STS [R148+0x86c], R198 ;  /* 0x00086cc694007388 */ /* 0x000fe20000000800 */
[----:B------:R-:W-:Y:S01]  /*86d0*/  FMUL.FTZ R188, R152, UR57 ;  /* 0x0000003998bc7c20 */ /* 0x000fe20008410000 */
[----:B--2---:R-:W-:Y:S01]  /*86e0*/  FFMA.FTZ R183, R159, UR58, R180 ;  /* 0x0000003a9fb77c23 */ /* 0x004fe200080100b4 */
        /* <DEDUP_REMOVED lines=8> */
[----:B------:R-:W-:Y:S01]  /*8770*/  FMUL.FTZ R185, R4, UR57 ;  /* 0x0000003904b97c20 */ /* 0x000fe20008410000 */
[----:B------:R-:W-:Y:S01]  /*8780*/  STS [R148+0x87c], R208 ;  /* 0x00087cd094007388 */ /* 0x000fe20000000800 */
[----:B------:R-:W-:Y:S01]  /*8790*/  FMUL.FTZ R152, R6, UR57 ;  /* 0x0000003906987c20 */ /* 0x000fe20008410000 */
        /* <DEDUP_REMOVED lines=9> */
[----:B------:R-:W-:Y:S01]  /*8830*/  FFMA.FTZ R16, R4, UR58, -R5 ;  /* 0x0000003a04107c23 */ /* 0x000fe20008010805 */
[----:B------:R-:W-:Y:S01]  /*8840*/  STS [R148+0x888], R211 ;  /* 0x000888d394007388 */ /* 0x000fe20000000800 */
[----:B------:R-:W-:Y:S01]  /*8850*/  FFMA.FTZ R155, R6, UR58, -R155 ;  /* 0x0000003a069b7c23 */ /* 0x000fe2000801089b */
[----:B------:R-:W-:Y:S01]  /*8860*/  FFMA.FTZ R189, R154, UR58, R189 ;  /* 0x0000003a9abd7c23 */ /* 0x000fe200080100bd */
[----:B------:R-:W-:Y:S01]  /*8870*/  FFMA.FTZ R187, R153, UR58, R188 ;  /* 0x0000003a99bb7c23 */ /* 0x000fe200080100bc */
[----:B------:R-:W-:Y:S01]  /*8880*/  STS [R148+0x88c], R214 ;  /* 0x00088cd694007388 */ /* 0x000fe20000000800 */
[----:B------:R-:W-:Y:S01]  /*8890*/  FFMA.FTZ R185, R150, UR58, R185 ;  /* 0x0000003a96b97c23 */ /* 0x000fe200080100b9 */
[----:B------:R-:W-:-:S02]  /*88a0*/  FFMA.FTZ R152, R31, UR58, R152 ;  /* 0x0000003a1f987c23 */ /* 0x000fc40008010098 */
[----:B------:R-:W-:Y:S04]  /*88b0*/  STS [R148+0x890], R215 ;  /* 0x000890d794007388 */ /* 0x000fe80000000800 */
[----:B------:R-:W-:Y:S04]  /*88c0*/  STS [R148+0x894], R216 ;  /* 0x000894d894007388 */ /* 0x000fe80000000800 */
[----:B------:R-:W-:Y:S04]  /*88d0*/  STS [R148+0x898], R217 ;  /* 0x000898d994007388 */ /* 0x000fe80000000800 */
[----:B------:R-:W-:Y:S04]  /*88e0*/  STS [R148+0x89c], R218 ;  /* 0x00089cda94007388 */ /* 0x000fe80000000800 */
[----:B------:R-:W-:Y:S04]  /*88f0*/  STS [R148+0x8a0], R223 ;  /* 0x0008a0df94007388 */ /* 0x000fe80000000800 */
[----:B------:R0:W-:Y:S02]  /*8900*/  STS [R148+0x8a4], R224 ;  /* 0x0008a4e094007388 */ /* 0x0001e40000000800 */
[----:B0-----:R-:W-:Y:S01]  /*8910*/  FFMA.FTZ R148, R29, UR58, R158 ;  /* 0x0000003a1d947c23 */ /* 0x001fe2000801009e */
        /* <DEDUP_REMOVED lines=33> */
.L_x_14319:
[----:B------:R-:W-:Y:S05]  /*8b30*/  BSYNC B0 ;  /* 0x0000000000007941 */ /* 0x000fea0003800000 */
.L_x_14318:
        /* <DEDUP_REMOVED lines=10> */
[----:B------:R-:W-:Y:S01]  /*8be0*/  UIMAD UR55, UR55, UR34, URZ ;  /* 0x00000022373772a4 */ /* 0x000fe2000f8e023f */
[----:B------:R-:W1:Y:S01]  /*8bf0*/  LDC.64 R4, c[0x0][0x380] ;  /* 0x0000e000ff047b82 */ /* 0x000e620000000a00 */
[----:B------:R-:W-:Y:S01]  /*8c00*/  UIADD3 UR47, UR58, UR47, URZ ;  /* 0x0000002f3a2f7290 */ /* 0x000fe2000fffe03f */
[C---:B------:R-:W-:Y:S01]  /*8c10*/  FMUL.FTZ R184, R53.reuse, R147 ;  /* 0x0000009335b87220 */ /* 0x040fe20000410000 */
[----:B------:R-:W-:Y:S01]  /*8c20*/  UIMAD UR55, UR18, UR35, UR55 ;  /* 0x00000023123772a4 */ /* 0x000fe2000f8e0237 */
[C---:B------:R-:W-:Y:S01]  /*8c30*/  FMUL.FTZ R149, R53.reuse, R149 ;  /* 0x0000009535957220 */ /* 0x040fe20000410000 */
[----:B------:R-:W-:Y:S01]  /*8c40*/  UIMAD.WIDE.U32 UR46, UR18, UR34, UR46 ;  /* 0x00000022122e72a5 */ /* 0x000fe2000f8e002e */
[----:B------:R-:W-:Y:S01]  /*8c50*/  FFMA.FTZ R195, -R53, R108, R192 ;  /* 0x0000006c35c37223 */ /* 0x000fe200000101c0 */
[----:B0-----:R-:W-:Y:S01]  /*8c60*/  FMUL.FTZ R6, R166, R184 ;  /* 0x000000b8a6067220 */ /* 0x001fe20000410000 */
[----:B------:R-:W-:Y:S01]  /*8c70*/  FMUL.FTZ R188, R51, R29 ;  /* 0x0000001d33bc7220 */ /* 0x000fe20000410000 */
[----:B------:R-:W-:Y:S01]  /*8c80*/  UIADD3 UR55, UR55, UR47, URZ ;  /* 0x0000002f37377290 */ /* 0x000fe2000fffe03f */
[----:B------:R-:W-:Y:S01]  /*8c90*/  FADD.FTZ R136, R136, R131 ;  /* 0x0000008388887221 */ /* 0x000fe20000010000 */
[----:B------:R-:W-:Y:S01]  /*8ca0*/  ULEA UR57, UP0, UR46, UR36, 0x3 ;  /* 0x000000242e397291 */ /* 0x000fe2000f80183f */
[-C--:B------:R-:W-:Y:S01]  /*8cb0*/  FFMA.FTZ R203, R195, R149.reuse, -R6 ;  /* 0x00000095c3cb7223 */ /* 0x080fe20000010806 */
[----:B------:R-:W-:Y:S01]  /*8cc0*/  UIADD3 UR47, UR4, -UR52, URZ ;  /* 0x80000034042f7290 */ /* 0x000fe2000fffe03f */
[C---:B------:R-:W-:Y:S01]  /*8cd0*/  FFMA.FTZ R131, -R51.reuse, R106, R144 ;  /* 0x0000006a33837223 */ /* 0x040fe20000010190 */
[----:B------:R-:W-:Y:S01]  /*8ce0*/  ULEA.HI.X UR55, UR46, UR37, UR55, 0x3, UP0 ;  /* 0x000000252e377291 */ /* 0x000fe200080f1c37 */
[----:B------:R-:W-:Y:S01]  /*8cf0*/  FMUL.FTZ R212, R51, R212 ;  /* 0x000000d433d47220 */ /* 0x000fe20000410000 */
[----:B------:R-:W-:Y:S01]  /*8d00*/  UIMAD UR46, UR47, -0x400, URZ ;  /* 0xfffffc002f2e78a4 */ /* 0x000fe2000f8e023f */
[C---:B------:R-:W-:Y:S01]  /*8d10*/  LEA R6, P0, R101.reuse, UR57, 0x2 ;  /* 0x0000003965067c11 */ /* 0x040fe2000f8010ff */
[----:B------:R-:W-:Y:S01]  /*8d20*/  USHF.L.U64.HI UR47, UR8, 0x2, UR9 ;  /* 0x00000002082f7899 */ /* 0x000fe20008010209 */
[----:B------:R-:W-:Y:S01]  /*8d30*/  FMUL.FTZ R144, R142, R188 ;  /* 0x000000bc8e907220 */ /* 0x000fe20000410000 */
[----:B------:R-:W-:Y:S01]  /*8d40*/  FMUL.FTZ R192, R166, R149 ;  /* 0x00000095a6c07220 */ /* 0x000fe20000410000 */
[----:B------:R-:W-:Y:S01]  /*8d50*/  LEA.HI.X R7, R101, UR55, RZ, 0x2, P0 ;  /* 0x0000003765077c11 */ /* 0x000fe200080f14ff */
[C---:B------:R-:W-:Y:S01]  /*8d60*/  FMUL.FTZ R219, R52.reuse, R219 ;  /* 0x000000db34db7220 */ /* 0x040fe20000410000 */
[----:B------:R-:W-:Y:S01]  /*8d70*/  MOV R209, UR46 ;  /* 0x0000002e00d17c02 */ /* 0x000fe20008000f00 */
[----:B------:R-:W-:Y:S01]  /*8d80*/  USHF.L.U32 UR46, UR8, 0x2, URZ ;  /* 0x00000002082e7899 */ /* 0x000fe2000800063f */
[----:B------:R-:W-:Y:S01]  /*8d90*/  FFMA.FTZ R199, R195, R184, R192 ;  /* 0x000000b8c3c77223 */ /* 0x000fe200000100c0 */
[C---:B------:R-:W-:Y:S01]  /*8da0*/  FMUL.FTZ R197, R52.reuse, R202 ;  /* 0x000000ca34c57220 */ /* 0x040fe20000410000 */
[----:B------:R-:W-:Y:S01]  /*8db0*/  FFMA.FTZ R149, -R52, R107, R220 ;  /* 0x0000006b34957223 */ /* 0x000fe200000101dc */
[----:B------:R-:W-:-:S04]  /*8dc0*/  IMAD.WIDE R6, R209, 0x4, R6 ;  /* 0x00000004d1067825 */ /* 0x000fc800078e0206 */
[-C--:B------:R-:W-:Y:S01]  /*8dd0*/  FFMA.FTZ R209, R131, R212.reuse, -R144 ;  /* 0x000000d483d17223 */ /* 0x080fe20000010890 */
[----:B------:R-:W-:Y:S01]  /*8de0*/  FMUL.FTZ R192, R200, R219 ;  /* 0x000000dbc8c07220 */ /* 0x000fe20000410000 */
[----:B------:R-:W-:Y:S01]  /*8df0*/  FADD.FTZ R190, R190, R199 ;  /* 0x000000c7bebe7221 */ /* 0x000fe20000010000 */
[----:B-1----:R-:W-:Y:S02]  /*8e00*/  IMAD R144, R4, UR47, RZ ;  /* 0x0000002f04907c24 */ /* 0x002fe4000f8e02ff */
[----:B------:R-:W-:Y:S01]  /*8e10*/  FMUL.FTZ R212, R142, R212 ;  /* 0x000000d48ed47220 */ /* 0x000fe20000410000 */
[----:B------:R-:W-:-:S04]  /*8e20*/  IMAD.WIDE.U32 R6, R4, UR46, R6 ;  /* 0x0000002e04067c25 */ /* 0x000fc8000f8e0006 */
[-C--:B------:R-:W-:Y:S01]  /*8e30*/  FFMA.FTZ R199, R149, R197.reuse, R192 ;  /* 0x000000c595c77223 */ /* 0x080fe200000100c0 */
[----:B------:R-:W-:Y:S01]  /*8e40*/  FMUL.FTZ R198, R200, R197 ;  /* 0x000000c5c8c67220 */ /* 0x000fe20000410000 */
[----:B------:R-:W-:Y:S01]  /*8e50*/  ISETP.GE.AND P0, PT, R173, 0x21, PT ;  /* 0x00000021ad00780c */ /* 0x000fe20003f06270 */
[----:B------:R-:W-:Y:S01]  /*8e60*/  IMAD R5, R5, UR46, R144 ;  /* 0x0000002e05057c24 */ /* 0x000fe2000f8e0290 */
[----:B------:R-:W-:Y:S01]  /*8e70*/  IADD3 R144, R101, 0x20, RZ ;  /* 0x0000002065907810 */ /* 0x000fe20007ffe0ff */
[----:B------:R-:W-:Y:S01]  /*8e80*/  FADD.FTZ R190, R190, R199 ;  /* 0x000000c7bebe7221 */ /* 0x000fe20000010000 */
[----:B------:R-:W-:Y:S01]  /*8e90*/  FFMA.FTZ R199, R131, R188, R212 ;  /* 0x000000bc83c77223 */ /* 0x000fe200000100d4 */
[----:B------:R-:W-:Y:S01]  /*8ea0*/  FADD.FTZ R132, R135, -R132 ;  /* 0x8000008487847221 */ /* 0x000fe20000010000 */
[----:B------:R-:W-:Y:S01]  /*8eb0*/  LEA.HI.SX32 R144, R144, R101, 0x1b ;  /* 0x0000006590907211 */ /* 0x000fe200078fdaff */
[----:B------:R-:W-:Y:S01]  /*8ec0*/  FFMA.FTZ R205, R149, R219, -R198 ;  /* 0x000000db95cd7223 */ /* 0x000fe200000108c6 */
[----:B------:R-:W-:Y:S01]  /*8ed0*/  IADD3 R7, R7, R5, RZ ;  /* 0x0000000507077210 */ /* 0x000fe20007ffe0ff */
[----:B------:R-:W-:Y:S01]  /*8ee0*/  FADD.FTZ R135, R190, R199 ;  /* 0x000000c7be877221 */ /* 0x000fe20000010000 */
[----:B------:R-:W-:Y:S01]  /*8ef0*/  LEA R5, R144, UR56, 0x2 ;  /* 0x0000003890057c11 */ /* 0x000fe2000f8e10ff */
[----:B------:R-:W-:Y:S01]  /*8f00*/  FADD.FTZ R194, R194, R203 ;  /* 0x000000cbc2c27221 */ /* 0x000fe20000010000 */
[C---:B------:R-:W-:Y:S01]  /*8f10*/  FMUL.FTZ R199, R50.reuse, R28 ;  /* 0x0000001c32c77220 */ /* 0x040fe20000410000 */
[C---:B------:R-:W-:Y:S01]  /*8f20*/  IADD3 R190, R101.reuse, 0x40, RZ ;  /* 0x0000004065be7810 */ /* 0x040fe20007ffe0ff */
[----:B------:R-:W-:Y:S01]  /*8f30*/  FMUL.FTZ R201, R50, R201 ;  /* 0x000000c932c97220 */ /* 0x000fe20000410000 */
[----:B------:R-:W-:Y:S01]  /*8f40*/  FADD.FTZ R194, R194, R205 ;  /* 0x000000cdc2c27221 */ /* 0x000fe20000010000 */
[----:B------:R-:W0:Y:S01]  /*8f50*/  LDS R5, [R5+0x8c0] ;  /* 0x0008c00005057984 */ /* 0x000e220000000800 */
[----:B------:R-:W-:Y:S01]  /*8f60*/  FFMA.FTZ R137, -R50, R105, R137 ;  /* 0x0000006932897223 */ /* 0x000fe20000010189 */
[----:B------:R-:W-:Y:S01]  /*8f70*/  FMUL.FTZ R4, R130, R199 ;  /* 0x000000c782047220 */ /* 0x000fe20000410000 */
[----:B------:R-:W-:Y:S01]  /*8f80*/  FADD.FTZ R194, R194, R209 ;  /* 0x000000d1c2c27221 */ /* 0x000fe20000010000 */
[----:B------:R-:W-:Y:S01]  /*8f90*/  IADD3 R192, R101, 0x60, RZ ;  /* 0x0000006065c07810 */ /* 0x000fe20007ffe0ff */
[----:B------:R-:W-:Y:S01]  /*8fa0*/  BSSY B0, `(.L_x_14320) ;  /* 0x000000a000007945 */ /* 0x000fe20003800000 */
[----:B------:R-:W-:Y:S01]  /*8fb0*/  FFMA.FTZ R203, R137, R201, -R4 ;  /* 0x000000c989cb7223 */ /* 0x000fe20000010804 */
[----:B------:R-:W-:-:S02]  /*8fc0*/  LEA.HI.SX32 R190, R190, R101, 0x1b ;  /* 0x00000065bebe7211 */ /* 0x000fc400078fdaff */
[C---:B------:R-:W-:Y:S01]  /*8fd0*/  ISETP.GE.AND P1, PT, R173.reuse, 0x41, PT ;  /* 0x00000041ad00780c */ /* 0x040fe20003f26270 */
[----:B------:R-:W-:Y:S01]  /*8fe0*/  FADD.FTZ R144, R194, R203 ;  /* 0x000000cbc2907221 */ /* 0x000fe20000010000 */
[----:B------:R-:W-:Y:S02]  /*8ff0*/  ISETP.GE.AND P2, PT, R173, 0x61, PT ;  /* 0x00000061ad00780c */ /* 0x000fe40003f46270 */
[----:B------:R-:W-:Y:S02]  /*9000*/  LEA.HI.SX32 R192, R192, R101, 0x1b ;  /* 0x00000065c0c07211 */ /* 0x000fe400078fdaff */
[----:B------:R-:W-:Y:S01]  /*9010*/  LEA R190, R190, UR56, 0x2 ;  /* 0x00000038bebe7c11 */ /* 0x000fe2000f8e10ff */
[----:B------:R-:W-:Y:S08]  /*9020*/  @!P0 BRA `(.L_x_14321) ;  /* 0x0000000000048947 */ /* 0x000ff00003800000 */
[----:B0-----:R1:W-:Y:S02]  /*9030*/  REDG.E.ADD.F32.FTZ.RN.STRONG.GPU desc[UR20][R6.64+-0xf80], R5 ;  /* 0xfff08005060079a6 */ /* 0x0013e4000c10f394 */
.L_x_14321:
[----:B------:R-:W-:Y:S05]  /*9040*/  BSYNC B0 ;  /* 0x0000000000007941 */ /* 0x000fea0003800000 */
.L_x_14320:
[----:B01----:R0:W1:Y:S01]  /*9050*/  LDS R5, [R190+0x940] ;  /* 0x00094000be057984 */ /* 0x0030620000000800 */
[----:B------:R-:W-:Y:S01]  /*9060*/  BSSY B0, `(.L_x_14322) ;  /* 0x0000004000007945 */ /* 0x000fe20003800000 */
[----:B------:R-:W-:-:S03]  /*9070*/  LEA R192, R192, UR56, 0x2 ;  /* 0x00000038c0c07c11 */ /* 0x000fc6000f8e10ff */
[----:B------:R-:W-:Y:S05]  /*9080*/  @!P1 BRA `(.L_x_14323) ;  /* 0x0000000000049947 */ /* 0x000fea0003800000 */
[----:B-1----:R2:W-:Y:S02]  /*9090*/  REDG.E.ADD.F32.FTZ.RN.STRONG.GPU desc[UR20][R6.64+-0xf00], R5 ;  /* 0xfff10005060079a6 */ /* 0x0025e4000c10f394 */
.L_x_14323:
[----:B------:R-:W-:Y:S05]  /*90a0*/  BSYNC B0 ;  /* 0x0000000000007941 */ /* 0x000fea0003800000 */
.L_x_14322:
[----:B-12---:R1:W2:Y:S01]  /*90b0*/  LDS R5, [R192+0x9c0] ;  /* 0x0009c000c0057984 */ /* 0x0062a20000000800 */
[----:B------:R-:W-:Y:S01]  /*90c0*/  BSSY B0, `(.L_x_14324) ;  /* 0x0000005000007945 */ /* 0x000fe20003800000 */
[C---:B------:R-:W-:Y:S02]  /*90d0*/  IADD3 R4, R101.reuse, 0x80, RZ ;  /* 0x0000008065047810 */ /* 0x040fe40007ffe0ff */
[----:B0-----:R-:W-:Y:S01]  /*90e0*/  IADD3 R190, R101, 0xa0, RZ ;  /* 0x000000a065be7810 */ /* 0x001fe20007ffe0ff */
[----:B------:R-:W-:Y:S06]  /*90f0*/  @!P2 BRA `(.L_x_14325) ;  /* 0x000000000004a947 */ /* 0x000fec0003800000 */
[----:B--2---:R0:W-:Y:S02]  /*9100*/  REDG.E.ADD.F32.FTZ.RN.STRONG.GPU desc[UR20][R6.64+-0xe80], R5 ;  /* 0xfff18005060079a6 */ /* 0x0041e4000c10f394 */
.L_x_14325:
[----:B------:R-:W-:Y:S05]  /*9110*/  BSYNC B0 ;  /* 0x0000000000007941 */ /* 0x000fea0003800000 */
.L_x_14324:
[-C--:B------:R-:W-:Y:S01]  /*9120*/  LEA.HI.SX32 R4, R4, R101.reuse, 0x1b ;  /* 0x0000006504047211 */ /* 0x080fe200078fdaff */
[----:B------:R-:W-:Y:S01]  /*9130*/  BSSY B0, `(.L_x_14326) ;  /* 0x0000011000007945 */ /* 0x000fe20003800000 */
[----:B------:R-:W-:Y:S02]  /*9140*/  ISETP.GE.AND P6, PT, R173, 0x81, PT ;  /* 0x00000081ad00780c */ /* 0x000fe40003fc6270 */
[----:B------:R-:W-:Y:S02]  /*9150*/  LEA R4, R4, UR56, 0x2 ;  /* 0x0000003804047c11 */ /* 0x000fe4000f8e10ff */
[C---:B-1----:R-:W-:Y:S02]  /*9160*/  IADD3 R192, R101.reuse, 0xc0, RZ ;  /* 0x000000c065c07810 */ /* 0x042fe40007ffe0ff */
[----:B------:R-:W-:Y:S01]  /*9170*/  LEA.HI.SX32 R190, R190, R101, 0x1b ;  /* 0x00000065bebe7211 */ /* 0x000fe200078fdaff */
[----:B0-2---:R0:W1:Y:S01]  /*9180*/  LDS R5, [R4+0xa40] ;  /* 0x000a400004057984 */ /* 0x0050620000000800 */
        /* <DEDUP_REMOVED lines=11> */
.L_x_14327:
[----:B------:R-:W-:Y:S05]  /*9240*/  BSYNC B0 ;  /* 0x0000000000007941 */ /* 0x000fea0003800000 */
.L_x_14326:
[----:B01----:R0:W1:Y:S01]  /*9250*/  LDS R5, [R190+0xac0] ;  /* 0x000ac000be057984 */ /* 0x0030620000000800 */
[----:B------:R-:W-:Y:S01]  /*9260*/  BSSY B0, `(.L_x_14328) ;  /* 0x0000006000007945 */ /* 0x000fe20003800000 */
[----:B------:R-:W-:Y:S02]  /*9270*/  IADD3 R4, R101, 0x100, RZ ;  /* 0x0000010065047810 */ /* 0x000fe40007ffe0ff */
[----:B------:R-:W-:Y:S02]  /*9280*/  LEA.HI.SX32 R194, R194, R101, 0x1b ;  /* 0x00000065c2c27211 */ /* 0x000fe400078fdaff */
[----:B------:R-:W-:Y:S01]  /*9290*/  LEA R192, R192, UR56, 0x2 ;  /* 0x00000038c0c07c11 */ /* 0x000fe2000f8e10ff */
[----:B------:R-:W-:Y:S06]  /*92a0*/  @!P0 BRA `(.L_x_14329) ;  /* 0x0000000000048947 */ /* 0x000fec0003800000 */
[----:B-1----:R2:W-:Y:S02]  /*92b0*/  REDG.E.ADD.F32.FTZ.RN.STRONG.GPU desc[UR20][R6.64+-0xd80], R5 ;  /* 0xfff28005060079a6 */ /* 0x0025e4000c10f394 */
.L_x_14329:
[----:B------:R-:W-:Y:S05]  /*92c0*/  BSYNC B0 ;  /* 0x0000000000007941 */ /* 0x000fea0003800000 */
.L_x_14328:
[----:B-12---:R1:W2:Y:S01]  /*92d0*/  LDS R5, [R192+0xb40] ;  /* 0x000b4000c0057984 */ /* 0x0062a20000000800 */
[----:B------:R-:W-:Y:S01]  /*92e0*/  BSSY B0, `(.L_x_14330) ;  /* 0x0000006000007945 */ /* 0x000fe20003800000 */
[----:B0-----:R-:W-:Y:S02]  /*92f0*/  IADD3 R190, R101, 0x120, RZ ;  /* 0x0000012065be7810 */ /* 0x001fe40007ffe0ff */
[----:B------:R-:W-:Y:S02]  /*9300*/  LEA.HI.SX32 R4, R4, R101, 0x1b ;  /* 0x0000006504047211 */ /* 0x000fe400078fdaff */
[----:B------:R-:W-:Y:S01]  /*9310*/  LEA R194, R194, UR56, 0x2 ;  /* 0x00000038c2c27c11 */ /* 0x000fe2000f8e10ff */
[----:B------:R-:W-:Y:S06]  /*9320*/  @!P1 BRA `(.L_x_14331) ;  /* 0x0000000000049947 */ /* 0x000fec0003800000 */
[----:B--2---:R0:W-:Y:S02]  /*9330*/  REDG.E.ADD.F32.FTZ.RN.STRONG.GPU desc[UR20][R6.64+-0xd00], R5 ;  /* 0xfff30005060079a6 */ /* 0x0041e4000c10f394 */
.L_x_14331:
[----:B------:R-:W-:Y:S05]  /*9340*/  BSYNC B0 ;  /* 0x0000000000007941 */ /* 0x000fea0003800000 */
.L_x_14330:
[----:B0-2---:R0:W2:Y:S01]  /*9350*/  LDS R5, [R194+0xbc0] ;  /* 0x000bc000c2057984 */ /* 0x0050a20000000800 */
[----:B------:R-:W-:Y:S01]  /*9360*/  BSSY B0, `(.L_x_14332) ;  /* 0x0000006000007945 */ /* 0x000fe20003800000 */
[----:B-1----:R-:W-:Y:S02]  /*9370*/  IADD3 R192, R101, 0x140, RZ ;  /* 0x0000014065c07810 */ /* 0x002fe40007ffe0ff */
[----:B------:R-:W-:Y:S02]  /*9380*/  LEA.HI.SX32 R190, R190, R101, 0x1b ;  /* 0x00000065bebe7211 */ /* 0x000fe400078fdaff */
[----:B------:R-:W-:Y:S01]  /*9390*/  LEA R4, R4, UR56, 0x2 ;  /* 0x0000003804047c11 */ /* 0x000fe2000f8e10ff */
[----:B------:R-:W-:Y:S06]  /*93a0*/  @!P2 BRA `(.L_x_14333) ;  /* 0x000000000004a947 */ /* 0x000fec0003800000 */
[----:B--2---:R1:W-:Y:S02]  /*93b0*/  REDG.E.ADD.F32.FTZ.RN.STRONG.GPU desc[UR20][R6.64+-0xc80], R5 ;  /* 0xfff38005060079a6 */ /* 0x0043e4000c10f394 */
.L_x_14333:
[----:B------:R-:W-:Y:S05]  /*93c0*/  BSYNC B0 ;  /* 0x0000000000007941 */ /* 0x000fea0003800000 */
.L_x_14332:
[----:B-12---:R1:W2:Y:S01]  /*93d0*/  LDS R5, [R4+0xc40] ;  /* 0x000c400004057984 */ /* 0x0062a20000000800 */
[----:B------:R-:W-:Y:S01]  /*93e0*/  BSSY B0, `(.L_x_14334) ;  /* 0x0000005000007945 */ /* 0x000fe20003800000 */
[----:B------:R-:W-:Y:S02]  /*93f0*/  LEA.HI.SX32 R192, R192, R101, 0x1b ;  /* 0x00000065c0c07211 */ /* 0x000fe400078fdaff */
[----:B------:R-:W-:Y:S01]  /*9400*/  LEA R190, R190, UR56, 0x2 ;  /* 0x00000038bebe7c11 */ /* 0x000fe2000f8e10ff */
[----:B------:R-:W-:Y:S06]  /*9410*/  @!P3 BRA `(.L_x_14335) ;  /* 0x000000000004b947 */ /* 0x000fec0003800000 */
[----:B--2---:R3:W-:Y:S02]  /*9420*/  REDG.E.ADD.F32.FTZ.RN.STRONG.GPU desc[UR20][R6.64+-0xc00], R5 ;  /* 0xfff40005060079a6 */ /* 0x0047e4000c10f394 */
.L_x_14335:
[----:B------:R-:W-:Y:S05]  /*9430*/  BSYNC B0 ;  /* 0x0000000000007941 */ /* 0x000fea0003800000 */
.L_x_14334:
[----:B--23--:R2:W3:Y:S01]  /*9440*/  LDS R5, [R190+0xcc0] ;  /* 0x000cc000be057984 */ /* 0x00c4e20000000800 */
[----:B------:R-:W-:Y:S01]  /*9450*/  BSSY B0, `(.L_x_14336) ;  /* 0x0000004000007945 */ /* 0x000fe20003800000 */
[----:B------:R-:W-:-:S03]  /*9460*/  LEA R192, R192, UR56, 0x2 ;  /* 0x00000038c0c07c11 */ /* 0x000fc6000f8e10ff */
[----:B------:R-:W-:Y:S05]  /*9470*/  @!P4 BRA `(.L_x_14337) ;  /* 0x000000000004c947 */ /* 0x000fea0003800000 */
[----:B---3--:R4:W-:Y:S02]  /*9480*/  REDG.E.ADD.F32.FTZ.RN.STRONG.GPU desc[UR20][R6.64+-0xb80], R5 ;  /* 0xfff48005060079a6 */ /* 0x0089e4000c10f394 */
.L_x_14337:
[----:B------:R-:W-:Y:S05]  /*9490*/  BSYNC B0 ;  /* 0x0000000000007941 */ /* 0x000fea0003800000 */
.L_x_14336:
[----:B---34-:R3:W4:Y:S01]  /*94a0*/  LDS R5, [R192+0xd40] ;  /* 0x000d4000c0057984 */ /* 0x0187220000000800 */
[----:B------:R-:W-:Y:S01]  /*94b0*/  BSSY B0, `(.L_x_14338) ;  /* 0x0000005000007945 */ /* 0x000fe20003800000 */
[C---:B-1----:R-:W-:Y:S02]  /*94c0*/  IADD3 R4, R101.reuse, 0x160, RZ ;  /* 0x0000016065047810 */ /* 0x042fe40007ffe0ff */
[----:B--2---:R-:W-:Y:S01]  /*94d0*/  IADD3 R190, R101, 0x180, RZ ;  /* 0x0000018065be7810 */ /* 0x004fe20007ffe0ff */
[----:B------:R-:W-:Y:S06]  /*94e0*/  @!P5 BRA `(.L_x_14339) ;  /* 0x000000000004d947 */ /* 0x000fec0003800000 */
[----:B----4-:R1:W-:Y:S02]  /*94f0*/  REDG.E.ADD.F32.FTZ.RN.STRONG.GPU desc[UR20][R6.64+-0xb00], R5 ;  /* 0xfff50005060079a6 */ /* 0x0103e4000c10f394 */
.L_x_14339:
[----:B------:R-:W-:Y:S05]  /*9500*/  BSYNC B0 ;  /* 0x0000000000007941 */ /* 0x000fea0003800000 */
.L_x_14338:
[-C--:B------:R-:W-:Y:S01]  /*9510*/  LEA.HI.SX32 R4, R4, R101.reuse, 0x1b ;  /* 0x0000006504047211 */ /* 0x080fe200078fdaff */
[----:B------:R-:W-:Y:S01]  /*9520*/  BSSY B0, `(.L_x_14340) ;  /* 0x0000011000007945 */ /* 0x000fe20003800000 */
[----:B------:R-:W-:Y:S02]  /*9530*/  ISETP.GE.AND P6, PT, R173, 0x161, PT ;  /* 0x00000161ad00780c */ /* 0x000fe40003fc6270 */
[----:B------:R-:W-:Y:S02]  /*9540*/  LEA R4, R4, UR56, 0x2 ;  /* 0x0000003804047c11 */ /* 0x000fe4000f8e10ff */
[C---:B---3--:R-:W-:Y:S02]  /*9550*/  IADD3 R192, R101.reuse, 0x1a0, RZ ;  /* 0x000001a065c07810 */ /* 0x048fe40007ffe0ff */
[----:B------:R-:W-:Y:S01]  /*9560*/  LEA.HI.SX32 R190, R190, R101, 0x1b ;  /* 0x00000065bebe7211 */ /* 0x000fe200078fdaff */
[----:B-1--4-:R1:W2:Y:S01]  /*9570*/  LDS R5, [R4+0xdc0] ;  /* 0x000dc00004057984 */ /* 0x0122a20000000800 */
        /* <DEDUP_REMOVED lines=11> */
.L_x_14341:
[----:B------:R-:W-:Y:S05]  /*9630*/  BSYNC B0 ;  /* 0x0000000000007941 */ /* 0x000fea0003800000 */
.L_x_14340:
[----:B0-2---:R0:W1:Y:S01]  /*9640*/  LDS R5, [R190+0xe40] ;  /* 0x000e4000be057984 */ /* 0x0050620000000800 */
[----:B------:R-:W-:Y:S01]  /*9650*/  BSSY B0, `(.L_x_14342) ;  /* 0x0000006000007945 */ /* 0x000fe20003800000 */
[----:B------:R-:W-:Y:S02]  /*9660*/  IADD3 R4, R101, 0x1e0, RZ ;  /* 0x000001e065047810 */ /* 0x000fe40007ffe0ff */
[----:B------:R-:W-:Y:S02]  /*9670*/  LEA.HI.SX32 R194, R194, R101, 0x1b ;  /* 0x00000065c2c27211 */ /* 0x000fe400078fdaff */
[----:B------:R-:W-:Y:S01]  /*9680*/  LEA R192, R192, UR56, 0x2 ;  /* 0x00000038c0c07c11 */ /* 0x000fe2000f8e10ff */
[----:B------:R-:W-:Y:S06]  /*9690*/  @!P0 BRA `(.L_x_14343) ;  /* 0x0000000000048947 */ /* 0x000fec0003800000 */
[----:B-1----:R2:W-:Y:S02]  /*96a0*/  REDG.E.ADD.F32.FTZ.RN.STRONG.GPU desc[UR20][R6.64+-0xa00], R5 ;  /* 0xfff60005060079a6 */ /* 0x0025e4000c10f394 */
.L_x_14343:
[----:B------:R-:W-:Y:S05]  /*96b0*/  BSYNC B0 ;  /* 0x0000000000007941 */ /* 0x000fea0003800000 */
.L_x_14342:
[----:B-12---:R1:W2:Y:S01]  /*96c0*/  LDS R5, [R192+0xec0] ;  /* 0x000ec000c0057984 */ /* 0x0062a20000000800 */
[----:B------:R-:W-:Y:S01]  /*96d0*/  BSSY B0, `(.L_x_14344) ;  /* 0x0000005000007945 */ /* 0x000fe20003800000 */
[----:B------:R-:W-:Y:S02]  /*96e0*/  LEA.HI.SX32 R4, R4, R101, 0x1b ;  /* 0x0000006504047211 */ /* 0x000fe400078fdaff */
[----:B------:R-:W-:Y:S01]  /*96f0*/  LEA R194, R194, UR56, 0x2 ;  /* 0x00000038c2c27c11 */ /* 0x000fe2000f8e10ff */
[----:B------:R-:W-:Y:S06]  /*9700*/  @!P1 BRA `(.L_x_14345) ;  /* 0x0000000000049947 */ /* 0x000fec0003800000 */
[----:B--2---:R3:W-:Y:S02]  /*9710*/  REDG.E.ADD.F32.FTZ.RN.STRONG.GPU desc[UR20][R6.64+-0x980], R5 ;  /* 0xfff68005060079a6 */ /* 0x0047e4000c10f394 */
.L_x_14345:
[----:B------:R-:W-:Y:S05]  /*9720*/  BSYNC B0 ;  /* 0x0000000000007941 */ /* 0x000fea0003800000 */
.L_x_14344:
[----:B--23--:R2:W3:Y:S01]  /*9730*/  LDS R5, [R194+0xf40] ;  /* 0x000f4000c2057984 */ /* 0x00c4e20000000800 */
[----:B------:R-:W-:Y:S01]  /*9740*/  BSSY B0, `(.L_x_14346) ;  /* 0x0000006000007945 */ /* 0x000fe20003800000 */
[----:B0-----:R-:W-:Y:S02]  /*9750*/  IADD3 R190, R101, 0x220, RZ ;  /* 0x0000022065be7810 */ /* 0x001fe40007ffe0ff */
[----:B------:R-:W-:Y:S02]  /*9760*/  LEA.HI.SX32 R128, R128, R101, 0x1b ;  /* 0x0000006580807211 */ /* 0x000fe400078fdaff */
[----:B------:R-:W-:Y:S01]  /*9770*/  LEA R4, R4, UR56, 0x2 ;  /* 0x0000003804047c11 */ /* 0x000fe2000f8e10ff */
[----:B------:R-:W-:Y:S06]  /*9780*/  @!P2 BRA `(.L_x_14347) ;  /* 0x000000000004a947 */ /* 0x000fec0003800000 */
[----:B---3--:R0:W-:Y:S02]  /*9790*/  REDG.E.ADD.F32.FTZ.RN.STRONG.GPU desc[UR20][R6.64+-0x900], R5 ;  /* 0xfff70005060079a6 */ /* 0x0081e4000c10f394 */
.L_x_14347:
[----:B------:R-:W-:Y:S05]  /*97a0*/  BSYNC B0 ;  /* 0x0000000000007941 */ /* 0x000fea0003800000 */
.L_x_14346:
[----:B0--3--:R0:W3:Y:S01]  /*97b0*/  LDS R5, [R4+0xfc0] ;  /* 0x000fc00004057984 */ /* 0x0090e20000000800 */
[----:B------:R-:W-:Y:S01]  /*97c0*/  BSSY B0, `(.L_x_14348) ;  /* 0x0000005000007945 */ /* 0x000fe20003800000 */
[----:B------:R-:W-:Y:S02]  /*97d0*/  LEA.HI.SX32 R190, R190, R101, 0x1b ;  /* 0x00000065bebe7211 */ /* 0x000fe400078fdaff */
[----:B------:R-:W-:Y:S01]  /*97e0*/  LEA R128, R128, UR56, 0x2 ;  /* 0x0000003880807c11 */ /* 0x000fe2000f8e10ff */
[----:B------:R-:W-:Y:S06]  /*97f0*/  @!P3 BRA `(.L_x_14349) ;  /* 0x000000000004b947 */ /* 0x000fec0003800000 */
[----:B---3--:R4:W-:Y:S02]  /*9800*/  REDG.E.ADD.F32.FTZ.RN.STRONG.GPU desc[UR20][R6.64+-0x880], R5 ;  /* 0xfff78005060079a6 */ /* 0x0089e4000c10f394 */
.L_x_14349:
[----:B------:R-:W-:Y:S05]  /*9810*/  BSYNC B0 ;  /* 0x0000000000007941 */ /* 0x000fea0003800000 */
.L_x_14348:
[----:B---34-:R3:W4:Y:S01]  /*9820*/  LDS R5, [R128+0x1040] ;  /* 0x0010400080057984 */ /* 0x0187220000000800 */
[----:B------:R-:W-:Y:S01]  /*9830*/  BSSY B0, `(.L_x_14350) ;  /* 0x0000004000007945 */ /* 0x000fe20003800000 */
[----:B------:R-:W-:-:S03]  /*9840*/  LEA R190, R190, UR56, 0x2 ;  /* 0x00000038bebe7c11 */ /* 0x000fc6000f8e10ff */
[----:B------:R-:W-:Y:S05]  /*9850*/  @!P4 BRA `(.L_x_14351) ;  /* 0x000000000004c947 */ /* 0x000fea0003800000 */
[----:B----4-:R4:W-:Y:S02]  /*9860*/  REDG.E.ADD.F32.FTZ.RN.STRONG.GPU desc[UR20][R6.64+-0x800], R5 ;  /* 0xfff80005060079a6 */ /* 0x0109e4000c10f394 */
.L_x_14351:
[----:B------:R-:W-:Y:S05]  /*9870*/  BSYNC B0 ;  /* 0x0000000000007941 */ /* 0x000fea0003800000 */
.L_x_14350:
[----:B----4-:R4:W1:Y:S01]  /*9880*/  LDS R5, [R190+0x10c0] ;  /* 0x0010c000be057984 */ /* 0x0108620000000800 */
[----:B------:R-:W-:Y:S01]  /*9890*/  BSSY B0, `(.L_x_14352) ;  /* 0x0000005000007945 */ /* 0x000fe20003800000 */
[C---:B0-----:R-:W-:Y:S02]  /*98a0*/  IADD3 R4, R101.reuse, 0x240, RZ ;  /* 0x0000024065047810 */ /* 0x041fe40007ffe0ff */
[----:B---3--:R-:W-:Y:S01]  /*98b0*/  IADD3 R128, R101, 0x260, RZ ;  /* 0x0000026065807810 */ /* 0x008fe20007ffe0ff */
[----:B------:R-:W-:Y:S06]  /*98c0*/  @!P5 BRA `(.L_x_14353) ;  /* 0x000000000004d947 */ /* 0x000fec0003800000 */
[----:B-1----:R0:W-:Y:S02]  /*98d0*/  REDG.E.ADD.F32.FTZ.RN.STRONG.GPU desc[UR20][R6.64+-0x780], R5 ;  /* 0xfff88005060079a6 */ /* 0x0021e4000c10f394 */
.L_x_14353:
[----:B------:R-:W-:Y:S05]  /*98e0*/  BSYNC B0 ;  /* 0x0000000000007941 */ /* 0x000fea0003800000 */
.L_x_14352:
[-C--:B------:R-:W-:Y:S01]  /*98f0*/  LEA.HI.SX32 R4, R4, R101.reuse, 0x1b ;  /* 0x0000006504047211 */ /* 0x080fe200078fdaff */
[----:B------:R-:W-:Y:S01]  /*9900*/  BSSY B0, `(.L_x_14354) ;  /* 0x0000011000007945 */ /* 0x000fe20003800000 */
[----:B------:R-:W-:Y:S02]  /*9910*/  ISETP.GE.AND P6, PT, R173, 0x241, PT ;  /* 0x00000241ad00780c */ /* 0x000fe40003fc6270 */
[----:B------:R-:W-:Y:S02]  /*9920*/  LEA R4, R4, UR56, 0x2 ;  /* 0x0000003804047c11 */ /* 0x000fe4000f8e10ff */
[C---:B----4-:R-:W-:Y:S02]  /*9930*/  IADD3 R190, R101.reuse, 0x280, RZ ;  /* 0x0000028065be7810 */ /* 0x050fe40007ffe0ff */
[----:B------:R-:W-:Y:S01]  /*9940*/  LEA.HI.SX32 R128, R128, R101, 0x1b ;  /* 0x0000006580807211 */ /* 0x000fe200078fdaff */
[----:B01----:R0:W1:Y:S01]  /*9950*/  LDS R5, [R4+0x1140] ;  /* 0x0011400004057984 */ /* 0x0030620000000800 */
        /* <DEDUP_REMOVED lines=11> */
.L_x_14355:
[----:B------:R-:W-:Y:S05]  /*9a10*/  BSYNC B0 ;  /* 0x0000000000007941 */ /* 0x000fea0003800000 */
.L_x_14354:
[----:B01----:R0:W1:Y:S01]  /*9a20*/  LDS R5, [R128+0x11c0] ;  /* 0x0011c00080057984 */ /* 0x0030620000000800 */
[----:B------:R-:W-:Y:S01]  /*9a30*/  BSSY B0, `(.L_x_14356) ;  /* 0x0000006000007945 */ /* 0x000fe20003800000 */
[----:B------:R-:W-:Y:S02]  /*9a40*/  IADD3 R4, R101, 0x2c0, RZ ;  /* 0x000002c065047810 */ /* 0x000fe40007ffe0ff */
[----:B------:R-:W-:Y:S02]  /*9a50*/  LEA.HI.SX32 R192, R192, R101, 0x1b ;  /* 0x00000065c0c07211 */ /* 0x000fe400078fdaff */
[----:B------:R-:W-:Y:S01]  /*9a60*/  LEA R190, R190, UR56, 0x2 ;  /* 0x00000038bebe7c11 */ /* 0x000fe2000f8e10ff */
[----:B------:R-:W-:Y:S06]  /*9a70*/  @!P0 BRA `(.L_x_14357) ;  /* 0x0000000000048947 */ /* 0x000fec0003800000 */
[----:B-1----:R3:W-:Y:S02]  /*9a80*/  REDG.E.ADD.F32.FTZ.RN.STRONG.GPU desc[UR20][R6.64+-0x680], R5 ;  /* 0xfff98005060079a6 */ /* 0x0027e4000c10f394 */
.L_x_14357:
[----:B------:R-:W-:Y:S05]  /*9a90*/  BSYNC B0 ;  /* 0x0000000000007941 */ /* 0x000fea0003800000 */
.L_x_14356:
[----:B-1-3--:R1:W3:Y:S01]  /*9aa0*/  LDS R5, [R190+0x1240] ;  /* 0x00124000be057984 */ /* 0x00a2e20000000800 */
[----:B------:R-:W-:Y:S01]  /*9ab0*/  BSSY B0, `(.L_x_14358) ;  /* 0x0000006000007945 */ /* 0x000fe20003800000 */
[----:B0-----:R-:W-:Y:S02]  /*9ac0*/  IADD3 R128, R101, 0x2e0, RZ ;  /* 0x000002e065807810 */ /* 0x001fe40007ffe0ff */
[----:B------:R-:W-:Y:S02]  /*9ad0*/  LEA.HI.SX32 R4, R4, R101, 0x1b ;  /* 0x0000006504047211 */ /* 0x000fe400078fdaff */
[----:B------:R-:W-:Y:S01]  /*9ae0*/  LEA R192, R192, UR56, 0x2 ;  /* 0x00000038c0c07c11 */ /* 0x000fe2000f8e10ff */
[----:B------:R-:W-:Y:S06]  /*9af0*/  @!P1 BRA `(.L_x_14359) ;  /* 0x0000000000049947 */ /* 0x000fec0003800000 */
[----:B---3--:R0:W-:Y:S02]  /*9b00*/  REDG.E.ADD.F32.FTZ.RN.STRONG.GPU desc[UR20][R6.64+-0x600], R5 ;  /* 0xfffa0005060079a6 */ /* 0x0081e4000c10f394 */
.L_x_14359:
[----:B------:R-:W-:Y:S05]  /*9b10*/  BSYNC B0 ;  /* 0x0000000000007941 */ /* 0x000fea0003800000 */
.L_x_14358:
[----:B0--3--:R0:W3:Y:S01]  /*9b20*/  LDS R5, [R192+0x12c0] ;  /* 0x0012c000c0057984 */ /* 0x0090e20000000800 */
[----:B------:R-:W-:Y:S01]  /*9b30*/  BSSY B0, `(.L_x_14360) ;  /* 0x0000006000007945 */ /* 0x000fe20003800000 */
[----:B-1----:R-:W-:Y:S02]  /*9b40*/  IADD3 R190, R101, 0x300, RZ ;  /* 0x0000030065be7810 */ /* 0x002fe40007ffe0ff */
[----:B------:R-:W-:Y:S02]  /*9b50*/  LEA.HI.SX32 R128, R128, R101, 0x1b ;  /* 0x0000006580807211 */ /* 0x000fe400078fdaff */
[----:B------:R-:W-:Y:S01]  /*9b60*/  LEA R4, R4, UR56, 0x2 ;  /* 0x0000003804047c11 */ /* 0x000fe2000f8e10ff */
[----:B------:R-:W-:Y:S06]  /*9b70*/  @!P2 BRA `(.L_x_14361) ;  /* 0x000000000004a947 */ /* 0x000fec0003800000 */
[----:B---3--:R1:W-:Y:S02]  /*9b80*/  REDG.E.ADD.F32.FTZ.RN.STRONG.GPU desc[UR20][R6.64+-0x580], R5 ;  /* 0xfffa8005060079a6 */ /* 0x0083e4000c10f394 */
.L_x_14361:
[----:B------:R-:W-:Y:S05]  /*9b90*/  BSYNC B0 ;  /* 0x0000000000007941 */ /* 0x000fea0003800000 */
.L_x_14360:
[----:B-1-3--:R1:W3:Y:S01]  /*9ba0*/  LDS R5, [R4+0x1340] ;  /* 0x0013400004057984 */ /* 0x00a2e20000000800 */
[----:B------:R-:W-:Y:S01]  /*9bb0*/  BSSY B0, `(.L_x_14362) ;  /* 0x0000005000007945 */ /* 0x000fe20003800000 */
[----:B------:R-:W-:Y:S02]  /*9bc0*/  LEA.HI.SX32 R190, R190, R101, 0x1b ;  /* 0x00000065bebe7211 */ /* 0x000fe400078fdaff */
[----:B------:R-:W-:Y:S01]  /*9bd0*/  LEA R128, R128, UR56, 0x2 ;  /* 0x0000003880807c11 */ /* 0x000fe2000f8e10ff */
[----:B------:R-:W-:Y:S06]  /*9be0*/  @!P3 BRA `(.L_x_14363) ;  /* 0x000000000004b947 */ /* 0x000fec0003800000 */
[----:B---3--:R4:W-:Y:S02]  /*9bf0*/  REDG.E.ADD.F32.FTZ.RN.STRONG.GPU desc[UR20][R6.64+-0x500], R5 ;  /* 0xfffb0005060079a6 */ /* 0x0089e4000c10f394 */
.L_x_14363:
[----:B------:R-:W-:Y:S05]  /*9c00*/  BSYNC B0 ;  /* 0x0000000000007941 */ /* 0x000fea0003800000 */
.L_x_14362:
[----:B---34-:R3:W4:Y:S01]  /*9c10*/  LDS R5, [R128+0x13c0] ;  /* 0x0013c00080057984 */ /* 0x0187220000000800 */
[----:B------:R-:W-:Y:S01]  /*9c20*/  BSSY B0, `(.L_x_14364) ;  /* 0x0000004000007945 */ /* 0x000fe20003800000 */
[----:B------:R-:W-:-:S03]  /*9c30*/  LEA R190, R190, UR56, 0x2 ;  /* 0x00000038bebe7c11 */ /* 0x000fc6000f8e10ff */
[----:B------:R-:W-:Y:S05]  /*9c40*/  @!P4 BRA `(.L_x_14365) ;  /* 0x000000000004c947 */ /* 0x000fea0003800000 */
[----:B----4-:R4:W-:Y:S02]  /*9c50*/  REDG.E.ADD.F32.FTZ.RN.STRONG.GPU desc[UR20][R6.64+-0x480], R5 ;  /* 0xfffb8005060079a6 */ /* 0x0109e4000c10f394 */
.L_x_14365:
[----:B------:R-:W-:Y:S05]  /*9c60*/  BSYNC B0 ;  /* 0x0000000000007941 */ /* 0x000fea0003800000 */
.L_x_14364:
[----:B----4-:R4:W0:Y:S01]  /*9c70*/  LDS R5, [R190+0x1440] ;  /* 0x00144000be057984 */ /* 0x0108220000000800 */
[----:B------:R-:W-:Y:S01]  /*9c80*/  BSSY B0, `(.L_x_14366) ;  /* 0x0000005000007945 */ /* 0x000fe20003800000 */
[C---:B-1----:R-:W-:Y:S02]  /*9c90*/  IADD3 R4, R101.reuse, 0x320, RZ ;  /* 0x0000032065047810 */ /* 0x042fe40007ffe0ff */
[----:B---3--:R-:W-:Y:S01]  /*9ca0*/  IADD3 R128, R101, 0x340, RZ ;  /* 0x0000034065807810 */ /* 0x008fe20007ffe0ff */
[----:B------:R-:W-:Y:S06]  /*9cb0*/  @!P5 BRA `(.L_x_14367) ;  /* 0x000000000004d947 */ /* 0x000fec0003800000 */
[----:B0-----:R1:W-:Y:S02]  /*9cc0*/  REDG.E.ADD.F32.FTZ.RN.STRONG.GPU desc[UR20][R6.64+-0x400], R5 ;  /* 0xfffc0005060079a6 */ /* 0x0013e4000c10f394 */
.L_x_14367:
[----:B------:R-:W-:Y:S05]  /*9cd0*/  BSYNC B0 ;  /* 0x0000000000007941 */ /* 0x000fea0003800000 */
.L_x_14366:
        /* <DEDUP_REMOVED lines=18> */
.L_x_14369:
[----:B------:R-:W-:Y:S05]  /*9e00*/  BSYNC B0 ;  /* 0x0000000000007941 */ /* 0x000fea0003800000 */
.L_x_14368:
[----:B01----:R0:W1:Y:S01]  /*9e10*/  LDS R5, [R128+0x1540] ;  /* 0x0015400080057984 */ /* 0x0030620000000800 */
[----:B------:R-:W-:Y:S01]  /*9e20*/  BSSY B0, `(.L_x_14370) ;  /* 0x0000006000007945 */ /* 0x000fe20003800000 */
[----:B------:R-:W-:Y:S02]  /*9e30*/  IADD3 R4, R101, 0x3a0, RZ ;  /* 0x000003a065047810 */ /* 0x000fe40007ffe0ff */
[----:B------:R-:W-:Y:S02]  /*9e40*/  LEA.HI.SX32 R192, R192, R101, 0x1b ;  /* 0x00000065c0c07211 */ /* 0x000fe400078fdaff */
[----:B------:R-:W-:Y:S01]  /*9e50*/  LEA R190, R190, UR56, 0x2 ;  /* 0x00000038bebe7c11 */ /* 0x000fe2000f8e10ff */
[----:B------:R-:W-:Y:S06]  /*9e60*/  @!P0 BRA `(.L_x_14371) ;  /* 0x0000000000048947 */ /* 0x000fec0003800000 */
[----:B-1----:R3:W-:Y:S02]  /*9e70*/  REDG.E.ADD.F32.FTZ.RN.STRONG.GPU desc[UR20][R6.64+-0x300], R5 ;  /* 0xfffd0005060079a6 */ /* 0x0027e4000c10f394 */
.L_x_14371:
[----:B------:R-:W-:Y:S05]  /*9e80*/  BSYNC B0 ;  /* 0x0000000000007941 */ /* 0x000fea0003800000 */
.L_x_14370:
[----:B-1-3--:R1:W3:Y:S01]  /*9e90*/  LDS R5, [R190+0x15c0] ;  /* 0x0015c000be057984 */ /* 0x00a2e20000000800 */
[----:B------:R-:W-:Y:S01]  /*9ea0*/  BSSY B0, `(.L_x_14372) ;  /* 0x0000006000007945 */ /* 0x000fe20003800000 */
[----:B0-----:R-:W-:Y:S02]  /*9eb0*/  IADD3 R128, R101, 0x3c0, RZ ;  /* 0x000003c065807810 */ /* 0x001fe40007ffe0ff */
[----:B------:R-:W-:Y:S02]  /*9ec0*/  LEA.HI.SX32 R4, R4, R101, 0x1b ;  /* 0x0000006504047211 */ /* 0x000fe400078fdaff */
[----:B------:R-:W-:Y:S01]  /*9ed0*/  LEA R192, R192, UR56, 0x2 ;  /* 0x00000038c0c07c11 */ /* 0x000fe2000f8e10ff */
[----:B------:R-:W-:Y:S06]  /*9ee0*/  @!P1 BRA `(.L_x_14373) ;  /* 0x0000000000049947 */ /* 0x000fec0003800000 */
[----:B---3--:R0:W-:Y:S02]  /*9ef0*/  REDG.E.ADD.F32.FTZ.RN.STRONG.GPU desc[UR20][R6.64+-0x280], R5 ;  /* 0xfffd8005060079a6 */ /* 0x0081e4000c10f394 */
.L_x_14373:
[----:B------:R-:W-:Y:S05]  /*9f00*/  BSYNC B0 ;  /* 0x0000000000007941 */ /* 0x000fea0003800000 */
.L_x_14372:
[----:B0--3--:R0:W3:Y:S01]  /*9f10*/  LDS R5, [R192+0x1640] ;  /* 0x00164000c0057984 */ /* 0x0090e20000000800 */
[----:B------:R-:W-:Y:S01]  /*9f20*/  BSSY B0, `(.L_x_14374) ;  /* 0x0000006000007945 */ /* 0x000fe20003800000 */
[----:B-1----:R-:W-:Y:S02]  /*9f30*/  IADD3 R190, R101, 0x3e0, RZ ;  /* 0x000003e065be7810 */ /* 0x002fe40007ffe0ff */
[----:B------:R-:W-:Y:S02]  /*9f40*/  LEA.HI.SX32 R128, R128, R101, 0x1b ;  /* 0x0000006580807211 */ /* 0x000fe400078fdaff */
[----:B------:R-:W-:Y:S01]  /*9f50*/  LEA R173, R4, UR56, 0x2 ;  /* 0x0000003804ad7c11 */ /* 0x000fe2000f8e10ff */
[----:B------:R-:W-:Y:S06]  /*9f60*/  @!P2 BRA `(.L_x_14375) ;  /* 0x000000000004a947 */ /* 0x000fec0003800000 */
[----:B---3--:R1:W-:Y:S02]  /*9f70*/  REDG.E.ADD.F32.FTZ.RN.STRONG.GPU desc[UR20][R6.64+-0x200], R5 ;  /* 0xfffe0005060079a6 */ /* 0x0083e4000c10f394 */
.L_x_14375:
[----:B------:R-:W-:Y:S05]  /*9f80*/  BSYNC B0 ;  /* 0x0000000000007941 */ /* 0x000fea0003800000 */
.L_x_14374:
[----:B-1-3--:R1:W3:Y:S01]  /*9f90*/  LDS R5, [R173+0x16c0] ;  /* 0x0016c000ad057984 */ /* 0x00a2e20000000800 */
[----:B------:R-:W-:Y:S01]  /*9fa0*/  BSSY B0, `(.L_x_14376) ;  /* 0x0000006000007945 */ /* 0x000fe20003800000 */
[----:B------:R-:W-:Y:S01]  /*9fb0*/  LEA.HI.SX32 R190, R190, R101, 0x1b ;  /* 0x00000065bebe7211 */ /* 0x000fe200078fdaff */
[----:B------:R-:W-:Y:S01]  /*9fc0*/  FMUL.FTZ R4, R130, R201 ;  /* 0x000000c982047220 */ /* 0x000fe20000410000 */
[----:B------:R-:W-:Y:S01]  /*9fd0*/  LEA R128, R128, UR56, 0x2 ;  /* 0x0000003880807c11 */ /* 0x000fe2000f8e10ff */
[----:B------:R-:W-:Y:S06]  /*9fe0*/  @!P3 BRA `(.L_x_14377) ;  /* 0x000000000004b947 */ /* 0x000fec0003800000 */
[----:B---3--:R4:W-:Y:S02]  /*9ff0*/  REDG.E.ADD.F32.FTZ.RN.STRONG.GPU desc[UR20][R6.64+-0x180], R5 ;  /* 0xfffe8005060079a6 */ /* 0x0089e4000c10f394 */
.L_x_14377:
[----:B------:R-:W-:Y:S05]  /*a000*/  BSYNC B0 ;  /* 0x0000000000007941 */ /* 0x000fea0003800000 */
.L_x_14376:
[----:B---34-:R3:W4:Y:S01]  /*a010*/  LDS R5, [R128+0x1740] ;  /* 0x0017400080057984 */ /* 0x0187220000000800 */
[----:B------:R-:W-:Y:S01]  /*a020*/  BSSY B0, `(.L_x_14378) ;  /* 0x0000005000007945 */ /* 0x000fe20003800000 */
[----:B------:R-:W-:Y:S01]  /*a030*/  LEA R190, R190, UR56, 0x2 ;  /* 0x00000038bebe7c11 */ /* 0x000fe2000f8e10ff */
[----:B------:R-:W-:Y:S02]  /*a040*/  FFMA.FTZ R4, R137, R199, R4 ;  /* 0x000000c789047223 */ /* 0x000fe40000010004 */
[----:B------:R-:W-:Y:S05]  /*a050*/  @!P4 BRA `(.L_x_14379) ;  /* 0x000000000004c947 */ /* 0x000fea0003800000 */
[----:B----4-:R4:W-:Y:S02]  /*a060*/  REDG.E.ADD.F32.FTZ.RN.STRONG.GPU desc[UR20][R6.64+-0x100], R5 ;  /* 0xffff0005060079a6 */ /* 0x0109e4000c10f394 */
.L_x_14379:
[----:B------:R-:W-:Y:S05]  /*a070*/  BSYNC B0 ;  /* 0x0000000000007941 */ /* 0x000fea0003800000 */
.L_x_14378:
[----:B----4-:R4:W0:Y:S01]  /*a080*/  LDS R5, [R190+0x17c0] ;  /* 0x0017c000be057984 */ /* 0x0108220000000800 */
[----:B------:R-:W-:Y:S01]  /*a090*/  BSSY B0, `(.L_x_14380) ;  /* 0x0000004000007945 */ /* 0x000fe20003800000 */
[----:B------:R-:W-:-:S03]  /*a0a0*/  FADD.FTZ R4, R135, R4 ;  /* 0x0000000487047221 */ /* 0x000fc60000010000 */
[----:B------:R-:W-:Y:S05]  /*a0b0*/  @!P5 BRA `(.L_x_14381) ;  /* 0x000000000004d947 */ /* 0x000fea0003800000 */
[----:B0-----:R0:W-:Y:S02]  /*a0c0*/  REDG.E.ADD.F32.FTZ.RN.STRONG.GPU desc[UR20][R6.64+-0x80], R5 ;  /* 0xffff8005060079a6 */ /* 0x0011e4000c10f394 */
.L_x_14381:
[----:B------:R-:W-:Y:S05]  /*a0d0*/  BSYNC B0 ;  /* 0x0000000000007941 */ /* 0x000fea0003800000 */
.L_x_14380:
[----:B---3--:R-:W3:Y:S01]  /*a0e0*/  SHFL.DOWN PT, R128, R144, 0x1, 0x1f ;  /* 0x08201f0090807f89 */ /* 0x008ee200000e0000 */
[----:B------:R-:W-:Y:S01]  /*a0f0*/  ISETP.GT.AND P0, PT, R186, 0x1e, PT ;  /* 0x0000001eba00780c */ /* 0x000fe20003f04270 */
[----:B------:R-:W-:Y:S01]  /*a100*/  FMUL.FTZ R162, R3, R162 ;  /* 0x000000a203a27220 */ /* 0x000fe20000410000 */
[----:B0-----:R-:W-:Y:S01]  /*a110*/  MOV R5, R144 ;  /* 0x0000009000057202 */ /* 0x001fe20000000f00 */
[----:B-1----:R-:W0:Y:S01]  /*a120*/  SHFL.DOWN PT, R173, R136, 0x1, 0x1f ;  /* 0x08201f0088ad7f89 */ /* 0x002e2200000e0000 */
[----:B------:R-:W-:Y:S01]  /*a130*/  MOV R6, R136 ;  /* 0x0000008800067202 */ /* 0x000fe20000000f00 */
[----:B------:R-:W-:Y:S01]  /*a140*/  FFMA.FTZ R162, R213, R170, R162 ;  /* 0x000000aad5a27223 */ /* 0x000fe200000100a2 */
[----:B------:R-:W-:Y:S01]  /*a150*/  MOV R7, R132 ;  /* 0x0000008400077202 */ /* 0x000fe20000000f00 */
[----:B----4-:R-:W1:Y:S01]  /*a160*/  SHFL.DOWN PT, R190, R132, 0x1, 0x1f ;  /* 0x08201f0084be7f89 */ /* 0x010e6200000e0000 */
[----:B------:R-:W-:Y:S01]  /*a170*/  FMUL.FTZ R167, R2, R167 ;  /* 0x000000a702a77220 */ /* 0x000fe20000410000 */
[----:B------:R-:W-:Y:S01]  /*a180*/  FFMA.FTZ R109, R109, R193, R162 ;  /* 0x000000c16d6d7223 */ /* 0x000fe200000100a2 */
[----:B------:R-:W-:Y:S01]  /*a190*/  FMUL.FTZ R25, R25, R176 ;  /* 0x000000b019197220 */ /* 0x000fe20000410000 */
[----:B------:R-:W4:Y:S01]  /*a1a0*/  SHFL.DOWN PT, R135, R4, 0x1, 0x1f ;  /* 0x08201f0004877f89 */ /* 0x000f2200000e0000 */
[----:B------:R-:W-:Y:S01]  /*a1b0*/  FMUL.FTZ R175, R26, R175 ;  /* 0x000000af1aaf7220 */ /* 0x000fe20000410000 */
[----:B------:R-:W-:Y:S01]  /*a1c0*/  FADD.FTZ R70, R109, R70 ;  /* 0x000000466d467221 */ /* 0x000fe20000010000 */
        /* <DEDUP_REMOVED lines=110> */
[----:B------:R-:W-:-:S03]  /*a8b0*/  ISETP.GT.AND P0, PT, R186, 0xf, PT ;  /* 0x0000000fba00780c */ /* 0x000fc60003f04270 */
[----:B------:R-:W4:Y:S10]  /*a8c0*/  SHFL.DOWN PT, R3, R4, 0x10, 0x1f ;  /* 0x0a001f0004037f89 */ /* 0x000f3400000e0000 */
[----:B0-----:R-:W-:Y:S01]  /*a8d0*/  @!P0 FADD.FTZ R5, R5, R2 ;  /* 0x0000000205058221 */ /* 0x001fe20000010000 */
[----:B-1----:R-:W-:Y:S01]  /*a8e0*/  @!P0 FADD.FTZ R6, R6, R25 ;  /* 0x0000001906068221 */ /* 0x002fe20000010000 */
        /* <DEDUP_REMOVED lines=16> */
.L_x_14383:
[----:B------:R-:W-:Y:S05]  /*a9f0*/  BSYNC B0 ;  /* 0x0000000000007941 */ /* 0x000fea0003800000 */
.L_x_14382:
[----:B------:R-:W-:Y:S02]  /*aa00*/  UIADD3 UR7, UR7, 0x1, URZ ;  /* 0x0000000107077890 */ /* 0x000fe4000fffe03f */
[----:B------:R-:W-:Y:S02]  /*aa10*/  UIADD3 UR8, UP1, UR8, 0x1, URZ ;  /* 0x0000000108087890 */ /* 0x000fe4000ff3e03f */
[----:B------:R-:W-:Y:S02]  /*aa20*/  UISETP.GE.AND UP0, UPT, UR7, UR53, UPT ;  /* 0x000000350700728c */ /* 0x000fe4000bf06270 */
[----:B------:R-:W-:-:S04]  /*aa30*/  UIADD3.X UR9, URZ, UR9, URZ, UP1, !UPT ;  /* 0x000000093f097290 */ /* 0x000fc80008ffe43f */
[----:B------:R-:W-:-:S13]  /*aa40*/  PLOP3.LUT P0, PT, PT, PT, UP0, 0x80, 0x0 ;  /* 0x000000000000781c */ /* 0x000fda0003f0f008 */
[----:B------:R-:W-:Y:S05]  /*aa50*/  @!P0 BRA `(.L_x_14384) ;  /* 0xffffff7c00cc8947 */ /* 0x000fea000383ffff */
.L_x_14305:
[----:B------:R-:W-:Y:S01]  /*aa60*/  BAR.SYNC.DEFER_BLOCKING 0x0 ;  /* 0x0000000000007b1d */ /* 0x000fe20000010000 */
[----:B------:R-:W-:Y:S01]  /*aa70*/  F2FP.F16.F32.PACK_AB R35, R34, R35 ;  /* 0x000000232223723e */ /* 0x000fe200000000ff */
[----:B------:R-:W-:Y:S01]  /*aa80*/  USHF.R.S32.HI UR29, URZ, 0x1f, UR28 ;  /* 0x0000001f3f1d7899 */ /* 0x000fe2000801141c */
[----:B01-3--:R-:W-:Y:S01]  /*aa90*/  F2FP.F16.F32.PACK_AB R7, R42, R43 ;  /* 0x0000002b2a07723e */ /* 0x00bfe200000000ff */
[----:B------:R-:W-:Y:S01]  /*aaa0*/  UIADD3 UR11, UP1, UR11, -0x800, URZ ;  /* 0xfffff8000b0b7890 */ /* 0x000fe2000ff3e03f */
        /* <DEDUP_REMOVED lines=8> */
[----:B------:R-:W-:Y:S01]  /*ab30*/  LEA R20, R186, UR56, 0x5 ;  /* 0x00000038ba147c11 */ /* 0x000fe2000f8e28ff */
[----:B------:R-:W-:Y:S01]  /*ab40*/  UIADD3 UR17, UP2, UR17, -0x400, URZ ;  /* 0xfffffc0011117890 */ /* 0x000fe2000ff5e03f */
[----:B------:R-:W-:Y:S01]  /*ab50*/  F2FP.F16.F32.PACK_AB R33, R38, R39 ;  /* 0x000000272621723e */ /* 0x000fe200000000ff */
[----:B------:R-:W-:Y:S01]  /*ab60*/  ULDC.64 UR30, c[0x0][0x390] ;  /* 0x0000e400001e7ab9 */ /* 0x000fe20000000a00 */
[----:B------:R-:W-:Y:S01]  /*ab70*/  F2FP.F16.F32.PACK_AB R32, R40, R41 ;  /* 0x000000292820723e */ /* 0x000fe200000000ff */
        /* <DEDUP_REMOVED lines=12> */
[----:B------:R-:W1:Y:S01]  /*ac40*/  LDS.128 R8, [R98] ;  /* 0x0000000062087984 */ /* 0x000e620000000c00 */
[----:B------:R-:W-:Y:S01]  /*ac50*/  ULDC.64 UR30, c[0x0][0x3e0] ;  /* 0x0000f800001e7ab9 */ /* 0x000fe20000000a00 */
[----:B------:R-:W-:Y:S01]  /*ac60*/  UIADD3 UR9, UR9, UR7, URZ ;  /* 0x0000000709097290 */ /* 0x000fe2000fffe03f */
[----:B------:R-:W-:Y:S01]  /*ac70*/  F2FP.F16.F32.PACK_AB R17, R70, R71 ;  /* 0x000000474611723e */ /* 0x000fe200000000ff */
[----:B------:R-:W3:Y:S01]  /*ac80*/  LDS.128 R12, [R98+0x200] ;  /* 0x00020000620c7984 */ /* 0x000ee20000000c00 */
[----:B------:R-:W-:Y:S01]  /*ac90*/  ULEA UR7, UP0, UR8, UR30, 0x1 ;  /* 0x0000001e08077291 */ /* 0x000fe2000f80083f */
[----:B0-----:R-:W-:Y:S01]  /*aca0*/  FADD.FTZ R5, R102, R81 ;  /* 0x0000005166057221 */ /* 0x001fe20000010000 */
[----:B------:R-:W-:Y:S01]  /*acb0*/  F2FP.F16.F32.PACK_AB R16, R72, R73 ;  /* 0x000000494810723e */ /* 0x000fe200000000ff */
[----:B------:R-:W-:Y:S02]  /*acc0*/  UIADD3 UR13, UP4, UR13, -0x400, URZ ;  /* 0xfffffc000d0d7890 */ /* 0x000fe4000ff9e03f */
[----:B------:R-:W-:Y:S01]  /*acd0*/  ULEA.HI.X UR8, UR8, UR31, UR9, 0x1, UP0 ;  /* 0x0000001f08087291 */ /* 0x000fe200080f0c09 */
[----:B------:R-:W-:Y:S01]  /*ace0*/  MOV R2, UR7 ;  /* 0x0000000700027c02 */ /* 0x000fe20008000f00 */
[----:B------:R-:W-:Y:S01]  /*acf0*/  FADD.FTZ R0, R5, R80 ;  /* 0x0000005005007221 */ /* 0x000fe20000010000 */
[----:B------:R-:W-:Y:S01]  /*ad00*/  F2FP.F16.F32.PACK_AB R80, R80, R81 ;  /* 0x000000515050723e */ /* 0x000fe200000000ff */
[----:B------:R-:W-:Y:S01]  /*ad10*/  ULDC.64 UR30, c[0x0][0x3b0] ;  /* 0x0000ec00001e7ab9 */ /* 0x000fe20000000a00 */
[----:B------:R-:W-:Y:S01]  /*ad20*/  F2FP.F16.F32.PACK_AB R81, R78, R79 ;  /* 0x0000004f4e51723e */ /* 0x000fe200000000ff */
[----:B------:R-:W-:Y:S01]  /*ad30*/  FADD.FTZ R5, R0, R79 ;  /* 0x0000004f00057221 */ /* 0x000fe20000010000 */
[----:B------:R-:W-:Y:S01]  /*ad40*/  MOV R3, UR8 ;  /* 0x0000000800037c02 */ /* 0x000fe20008000f00 */
[----:B------:R-:W-:Y:S01]  /*ad50*/  ULDC.64 UR8, c[0x0][0x3a8] ;  /* 0x0000ea0000087ab9 */ /* 0x000fe20000000a00 */
[----:B------:R-:W-:Y:S01]  /*ad60*/  UIADD3 UR4, UR4, 0x1, URZ ;  /* 0x0000000104047890 */ /* 0x000fe2000fffe03f */
[----:B------:R-:W-:Y:S01]  /*ad70*/  FADD.FTZ R78, R5, R78 ;  /* 0x0000004e054e7221 */ /* 0x000fe20000010000 */
[----:B------:R-:W-:Y:S01]  /*ad80*/  UIMAD UR7, UR19, UR8, URZ ;  /* 0x00000008130772a4 */ /* 0x000fe2000f8e023f */
[----:B------:R-:W-:Y:S01]  /*ad90*/  IMAD.WIDE R2, R99, 0x10, R2 ;  /* 0x0000001063027825 */ /* 0x000fe200078e0202 */
[----:B------:R-:W-:-:S03]  /*ada0*/  UIMAD.WIDE.U32 UR28, UR48, UR8, UR28 ;  /* 0x00000008301c72a5 */ /* 0x000fc6000f8e001c */
[----:B------:R-:W-:Y:S01]  /*adb0*/  FADD.FTZ R77, R78, R77 ;  /* 0x0000004d4e4d7221 */ /* 0x000fe20000010000 */
[----:B------:R-:W-:Y:S02]  /*adc0*/  UIMAD UR7, UR48, UR9, UR7 ;  /* 0x00000009300772a4 */ /* 0x000fe4000f8e0207 */
[----:B------:R-:W-:Y:S01]  /*add0*/  UIADD3.X UR10, UR10, -0x1, URZ, UP1, !UPT ;  /* 0xffffffff0a0a7890 */ /* 0x000fe20008ffe43f */
[----:B------:R-:W-:Y:S01]  /*ade0*/  FADD.FTZ R76, R77, R76 ;  /* 0x0000004c4d4c7221 */ /* 0x000fe20000010000 */
[----:B------:R-:W-:Y:S02]  /*adf0*/  UIADD3 UR9, UR29, UR7, URZ ;  /* 0x000000071d097290 */ /* 0x000fe4000fffe03f */
[----:B------:R-:W-:Y:S01]  /*ae00*/  UIMAD UR7, UR49, UR30, URZ ;  /* 0x0000001e310772a4 */ /* 0x000fe2000f8e023f */
[----:B------:R-:W-:Y:S01]  /*ae10*/  FADD.FTZ R75, R76, R75 ;  /* 0x0000004b4c4b7221 */ /* 0x000fe20000010000 */
[----:B------:R-:W-:Y:S01]  /*ae20*/  UMOV UR8, UR28 ;  /* 0x0000001c00087c82 */ /* 0x000fe20008000000 */
[----:B------:R-:W-:Y:S01]  /*ae30*/  ULDC.64 UR28, c[0x0][0x3f0] ;  /* 0x0000fc00001c7ab9 */ /* 0x000fe20000000a00 */
[----:B------:R-:W-:Y:S01]  /*ae40*/  UIMAD UR7, UR50, UR31, UR7 ;  /* 0x0000001f320772a4 */ /* 0x000fe2000f8e0207 */
[----:B------:R-:W-:Y:S01]  /*ae50*/  FADD.FTZ R74, R75, R74 ;  /* 0x0000004a4b4a7221 */ /* 0x000fe20000010000 */
[----:B------:R-:W-:-:S02]  /*ae60*/  UIMAD.WIDE.U32 UR8, UR50, UR30, UR8 ;  /* 0x0000001e320872a5 */ /* 0x000fc4000f8e0008 */
[----:B------:R-:W-:Y:S01]  /*ae70*/  UIADD3.X UR16, UR16, -0x1, URZ, UP2, !UPT ;  /* 0xffffffff10107890 */ /* 0x000fe200097fe43f */
[----:B-1----:R-:W-:Y:S01]  /*ae80*/  STG.E.128 desc[UR20][R2.64], R8 ;  /* 0x0000000802007986 */ /* 0x002fe2000c101d14 */
[----:B------:R-:W-:Y:S01]  /*ae90*/  UIADD3 UR9, UR9, UR7, URZ ;  /* 0x0000000709097290 */ /* 0x000fe2000fffe03f */
[----:B------:R-:W-:Y:S01]  /*aea0*/  FADD.FTZ R73, R74, R73 ;  /* 0x000000494a497221 */ /* 0x000fe20000010000 */
[----:B------:R-:W-:Y:S01]  /*aeb0*/  ULEA UR7, UP0, UR8, UR28, 0x1 ;  /* 0x0000001c08077291 */ /* 0x000fe2000f80083f */
[----:B---3--:R0:W-:Y:S01]  /*aec0*/  STG.E.128 desc[UR20][R2.64+0x200], R12 ;  /* 0x0002000c02007986 */ /* 0x0081e2000c101d14 */
[----:B------:R-:W-:Y:S01]  /*aed0*/  UIADD3.X UR14, UR14, -0x1, URZ, UP3, !UPT ;  /* 0xffffffff0e0e7890 */ /* 0x000fe20009ffe43f */
[----:B------:R-:W-:Y:S01]  /*aee0*/  FADD.FTZ R72, R73, R72 ;  /* 0x0000004849487221 */ /* 0x000fe20000010000 */
[----:B------:R-:W-:Y:S01]  /*aef0*/  ULEA.HI.X UR8, UR8, UR29, UR9, 0x1, UP0 ;  /* 0x0000001d08087291 */ /* 0x000fe200080f0c09 */
[----:B------:R-:W-:Y:S01]  /*af00*/  BAR.SYNC.DEFER_BLOCKING 0x0 ;  /* 0x0000000000007b1d */ /* 0x000fe20000010000 */
[----:B------:R-:W-:Y:S01]  /*af10*/  UISETP.GT.AND UP0, UPT, UR51, 0x1, UPT ;  /* 0x000000013300788c */ /* 0x000fe2000bf04270 */
[----:B------:R-:W-:Y:S01]  /*af20*/  FADD.FTZ R71, R72, R71 ;  /* 0x0000004748477221 */ /* 0x000fe20000010000 */
[----:B------:R-:W-:-:S03]  /*af30*/  UIADD3.X UR12, UR12, -0x1, URZ, UP4, !UPT ;  /* 0xffffffff0c0c7890 */ /* 0x000fc6000a7fe43f */
[----:B------:R-:W-:Y:S01]  /*af40*/  FADD.FTZ R70, R71, R70 ;  /* 0x0000004647467221 */ /* 0x000fe20000010000 */
[----:B------:R-:W-:-:S03]  /*af50*/  PLOP3.LUT P0, PT, PT, PT, UP0, 0x80, 0x0 ;  /* 0x000000000000781c */ /* 0x000fc60003f0f008 */
[----:B------:R-:W-:Y:S01]  /*af60*/  FADD.FTZ R69, R70, R69 ;  /* 0x0000004546457221 */ /* 0x000fe20000010000 */
[----:B0-----:R-:W-:-:S03]  /*af70*/  MOV R2, UR7 ;  /* 0x0000000700027c02 */ /* 0x001fc60008000f00 */
[----:B------:R-:W-:Y:S01]  /*af80*/  FADD.FTZ R68, R69, R68 ;  /* 0x0000004445447221 */ /* 0x000fe20000010000 */
[----:B------:R-:W-:-:S03]  /*af90*/  MOV R3, UR8 ;  /* 0x0000000800037c02 */ /* 0x000fc60008000f00 */
[----:B------:R-:W-:Y:S01]  /*afa0*/  FADD.FTZ R67, R68, R67 ;  /* 0x0000004344437221 */ /* 0x000fe20000010000 */
        /* <DEDUP_REMOVED lines=10> */
.L_x_14303:
[----:B------:R-:W-:Y:S02]  /*b050*/  ULDC.64 UR4, c[0x0][0x3d8] ;  /* 0x0000f60000047ab9 */ /* 0x000fe40000000a00 */
[----:B------:R-:W-:-:S04]  /*b060*/  ISETP.NE.U32.AND P0, PT, RZ, UR4, PT ;  /* 0x00000004ff007c0c */ /* 0x000fc8000bf05070 */
[----:B------:R-:W-:-:S13]  /*b070*/  ISETP.NE.AND.EX P0, PT, RZ, UR5, PT, P0 ;  /* 0x00000005ff007c0c */ /* 0x000fda000bf05300 */
[----:B------:R-:W-:Y:S05]  /*b080*/  @!P0 BRA `(.L_x_14386) ;  /* 0x0000000000648947 */ /* 0x000fea0003800000 */
[----:B0-----:R-:W0:Y:S01]  /*b090*/  SHFL.DOWN P0, R3, R104, 0x1, 0x1f ;  /* 0x08201f0068037f89 */ /* 0x001e220000000000 */
[----:B------:R-:W-:Y:S01]  /*b0a0*/  BSSY B0, `(.L_x_14386) ;  /* 0x0000017000007945 */ /* 0x000fe20003800000 */
[----:B------:R-:W1:Y:S01]  /*b0b0*/  S2R R4, SR_LANEID ;  /* 0x0000000000047919 */ /* 0x000e620000000000 */
[----:B------:R-:W3:Y:S01]  /*b0c0*/  S2R R6, SR_TID.X ;  /* 0x0000000000067919 */ /* 0x000ee20000002100 */
        /* <DEDUP_REMOVED lines=17> */
[----:B------:R-:W-:Y:S02]  /*b1e0*/  MOV R2, UR24 ;  /* 0x0000001800027c02 */ /* 0x000fe40008000f00 */
[----:B------:R-:W-:-:S05]  /*b1f0*/  MOV R3, UR25 ;  /* 0x0000001900037c02 */ /* 0x000fca0008000f00 */
[----:B------:R1:W-:Y:S02]  /*b200*/  REDG.E.ADD.F32.FTZ.RN.STRONG.GPU desc[UR20][R2.64], R7 ;  /* 0x00000007020079a6 */ /* 0x0003e4000c10f394 */
.L_x_14387:
[----:B------:R-:W-:Y:S05]  /*b210*/  BSYNC B0 ;  /* 0x0000000000007941 */ /* 0x000fea0003800000 */
.L_x_14386:
        /* <DEDUP_REMOVED lines=31> */
.L_x_14389:
[----:B0-----:R-:W3:Y:S02]  /*b410*/  S2R R11, SR_TID.X ;  /* 0x00000000000b7919 */ /* 0x001ee40000002100 */
.L_x_14390:
[----:B------:R-:W-:Y:S05]  /*b420*/  BSYNC B0 ;  /* 0x0000000000007941 */ /* 0x000fea0003800000 */
.L_x_14388:
        /* <DEDUP_REMOVED lines=22> */
.L_x_14392:
[----:B------:R-:W-:Y:S02]  /*b590*/  LEA R0, R11, UR8, 0x3 ;  /* 0x000000080b007c11 */ /* 0x000fe4000f8e18ff */
[----:B-1-3--:R-:W-:Y:S02]  /*b5a0*/  MOV R3, UR5 ;  /* 0x0000000500037c02 */ /* 0x00afe40008000f00 */
        /* <DEDUP_REMOVED lines=30> */
.L_x_14391:
[----:B------:R-:W-:Y:S05]  /*b790*/  EXIT ;  /* 0x000000000000794d */ /* 0x000fea0003800000 */
.L_x_14393:
        /* <DEDUP_REMOVED lines=14> */
.L_x_18985:


//--------------------- .text._Z25selective_scan_bwd_kernelI32Selective_Scan_bwd_kernel_traitsILi32ELi16ELb1ELb0ELb1ELb1ELb0EN3c104HalfENS1_7complexIfEEEEv12SSMParamsBwd --------------------------
	.section	.text._Z25selective_scan_bwd_kernelI32Selective_Scan_bwd_kernel_traitsILi32ELi16ELb1ELb0ELb1ELb1ELb0EN3c104HalfENS1_7complexIfEEEEv12SSMParamsBwd,"ax",@progbits
	.align	128
        .global         _Z25selective_scan_bwd_kernelI32Selective_Scan_bwd_kernel_traitsILi32ELi16ELb1ELb0ELb1ELb1ELb0EN3c104HalfENS1_7complexIfEEEEv12SSMParamsBwd
        .type           _Z25selective_scan_bwd_kernelI32Selective_Scan_bwd_kernel_traitsILi32ELi16ELb1ELb0ELb1ELb1ELb0EN3c104HalfENS1_7complexIfEEEEv12SSMParamsBwd,@function
        .size           _Z25selective_scan_bwd_kernelI32Selective_Scan_bwd_kernel_traitsILi32ELi16ELb1ELb0ELb1ELb1ELb0EN3c104HalfENS1_7complexIfEEEEv12SSMParamsBwd,(.L_x_18986 - _Z25selective_scan_bwd_kernelI32Selective_Scan_bwd_kernel_traitsILi32ELi16ELb1ELb0ELb1ELb1ELb0EN3c104HalfENS1_7complexIfEEEEv12SSMParamsBwd)
        .other          _Z25selective_scan_bwd_kernelI32Selective_Scan_bwd_kernel_traitsILi32ELi16ELb1ELb0ELb1ELb1ELb0EN3c104HalfENS1_7complexIfEEEEv12SSMParamsBwd,@"STO_CUDA_ENTRY STV_DEFAULT"
_Z25selective_scan_bwd_kernelI32Selective_Scan_bwd_kernel_traitsILi32ELi16ELb1ELb0ELb1ELb1ELb0EN3c104HalfENS1_7complexIfEEEEv12SSMParamsBwd:
.text._Z25selective_scan_bwd_kernelI32Selective_Scan_bwd_kernel_traitsILi32ELi16ELb1ELb0ELb1ELb1ELb0EN3c104HalfENS1_7complexIfEEEEv12SSMParamsBwd:
        /* <DEDUP_REMOVED lines=33> */
[----:B------:R-:W-:Y:S01]  /*0210*/  CS2R R102, SRZ ;  /* 0x0000000000667805 */ /* 0x000fe2000001ff00 */
[----:B-1----:R-:W-:Y:S01]  /*0220*/  USHF.R.S32.HI UR51, URZ, 0x1f, UR52 ;  /* 0x0000001f3f337899 */ /* 0x002fe20008011434 */
[----:B------:R-:W-:Y:S01]  /*0230*/  R2UR UR30, R0 ;  /* 0x00000000001e72ca */ /* 0x000fe200000e0000 */
[----:B------:R-:W-:Y:S01]  /*0240*/  ULDC.64 UR4, c[0x0][0x280] ;  /* 0x0000a00000047ab9 */ /* 0x000fe20000000a00 */
[----:B------:R-:W-:-:S02]  /*0250*/  UISETP.NE.U32.AND UP1, UPT, UR24, URZ, UPT ;  /* 0x0000003f1800728c */ /* 0x000fc4000bf25070 */
[----:B------:R-:W-:Y:S02]  /*0260*/  UIMAD.WIDE.U32 UR14, UR52, UR4, URZ ;  /* 0x00000004340e72a5 */ /* 0x000fe4000f8e003f */
[----:B------:R-:W-:Y:S02]  /*0270*/  UIMAD UR4, UR51, UR4, URZ ;  /* 0x00000004330472a4 */ /* 0x000fe4000f8e023f */
[----:B------:R-:W-:Y:S02]  /*0280*/  UISETP.NE.AND.EX UP1, UPT, UR25, URZ, UPT, UP1 ;  /* 0x0000003f1900728c */ /* 0x000fe4000bf25310 */
[----:B------:R-:W-:Y:S01]  /*0290*/  UIMAD UR28, UR52, UR5, UR4 ;  /* 0x00000005341c72a4 */ /* 0x000fe2000f8e0204 */
[----:B------:R-:W-:Y:S02]  /*02a0*/  ULDC.64 UR6, c[0x0][0x290] ;  /* 0x0000a40000067ab9 */ /* 0x000fe40000000a00 */
[----:B------:R-:W1:Y:S01]  /*02b0*/  I2F.RP R0, UR30 ;  /* 0x0000001e00007d06 */ /* 0x000e620008209400 */
[----:B------:R-:W-:Y:S01]  /*02c0*/  UMOV UR4, URZ ;  /* 0x0000003f00047c82 */ /* 0x000fe20008000000 */
[----:B------:R-:W-:-:S02]  /*02d0*/  UIMAD UR9, UR51, UR6, URZ ;  /* 0x00000006330972a4 */ /* 0x000fc4000f8e023f */
[----:B------:R-:W-:Y:S02]  /*02e0*/  UISETP.NE.U32.AND UP2, UPT, UR32, URZ, UPT ;  /* 0x0000003f2000728c */ /* 0x000fe4000bf45070 */
[----:B------:R-:W-:Y:S02]  /*02f0*/  @UP1 ULEA UR22, UP3, UR54, UR24, 0x2 ;  /* 0x0000001836161291 */ /* 0x000fe4000f86103f */
[----:B------:R-:W-:Y:S02]  /*0300*/  UIMAD.WIDE.U32 UR12, UR52, UR6, URZ ;  /* 0x00000006340c72a5 */ /* 0x000fe4000f8e003f */
[----:B------:R-:W-:Y:S01]  /*0310*/  UIMAD UR9, UR52, UR7, UR9 ;  /* 0x00000007340972a4 */ /* 0x000fe2000f8e0209 */
[----:B------:R-:W-:Y:S02]  /*0320*/  UMOV UR23, URZ ;  /* 0x0000003f00177c82 */ /* 0x000fe40008000000 */
[----:B------:R-:W-:Y:S01]  /*0330*/  ULDC.64 UR6, c[0x0][0x328] ;  /* 0x0000ca0000067ab9 */ /* 0x000fe20000000a00 */
[----:B------:R-:W-:Y:S01]  /*0340*/  @UP1 ULEA.HI.X UR23, UR54, UR25, UR53, 0x2, UP3 ;  /* 0x0000001936171291 */ /* 0x000fe200098f1435 */
[----:B-1----:R-:W0:Y:S01]  /*0350*/  MUFU.RCP R0, R0 ;  /* 0x0000000000007308 */ /* 0x002e220000001000 */
[----:B------:R-:W-:-:S02]  /*0360*/  UIMAD UR20, UR51, UR6, URZ ;  /* 0x00000006331472a4 */ /* 0x000fc4000f8e023f */
[----:B------:R-:W-:Y:S02]  /*0370*/  UISETP.NE.AND.EX UP1, UPT, UR33, URZ, UPT, UP2 ;  /* 0x0000003f2100728c */ /* 0x000fe4000bf25320 */
[----:B------:R-:W-:Y:S02]  /*0380*/  UIMAD.WIDE.U32 UR10, UR52, UR6, URZ ;  /* 0x00000006340a72a5 */ /* 0x000fe4000f8e003f */
[----:B------:R-:W-:Y:S02]  /*0390*/  UIMAD UR8, UR51, UR16, URZ ;  /* 0x00000010330872a4 */ /* 0x000fe4000f8e023f */
[----:B------:R-:W-:Y:S02]  /*03a0*/  UIMAD UR20, UR52, UR7, UR20 ;  /* 0x00000007341472a4 */ /* 0x000fe4000f8e0214 */
[----:B------:R-:W-:Y:S02]  /*03b0*/  UIMAD.WIDE.U32 UR6, UR52, UR16, URZ ;  /* 0x00000010340672a5 */ /* 0x000fe4000f8e003f */
[----:B------:R-:W-:-:S02]  /*03c0*/  UIMAD UR8, UR52, UR17, UR8 ;  /* 0x00000011340872a4 */ /* 0x000fc4000f8e0208 */
[----:B------:R-:W-:Y:S01]  /*03d0*/  UIADD3 UR11, UR11, UR20, URZ ;  /* 0x000000140b0b7290 */ /* 0x000fe2000fffe03f */
[----:B0-----:R-:W-:Y:S01]  /*03e0*/  IADD3 R2, R0, 0xffffffe, RZ ;  /* 0x0ffffffe00027810 */ /* 0x001fe20007ffe0ff */
[----:B------:R-:W-:Y:S01]  /*03f0*/  ULDC.64 UR16, c[0x0][0x288] ;  /* 0x0000a20000107ab9 */ /* 0x000fe20000000a00 */
[----:B------:R-:W-:Y:S01]  /*0400*/  IABS R0, UR54 ;  /* 0x0000003600007c13 */ /* 0x000fe20008000000 */
[----:B------:R-:W-:Y:S01]  /*0410*/  UMOV UR24, URZ ;  /* 0x0000003f00187c82 */ /* 0x000fe20008000000 */
[----:B------:R-:W-:Y:S02]  /*0420*/  UIMAD UR29, UR53, UR16, URZ ;  /* 0x00000010351d72a4 */ /* 0x000fe4000f8e023f */
[----:B------:R-:W0:Y:S01]  /*0430*/  F2I.FTZ.U32.TRUNC.NTZ R2, R2 ;  /* 0x0000000200027305 */ /* 0x000e22000021f000 */
[----:B------:R-:W-:Y:S01]  /*0440*/  R2UR UR31, R0 ;  /* 0x00000000001f72ca */ /* 0x000fe200000e0000 */
[----:B------:R-:W-:Y:S02]  /*0450*/  @UP1 ULEA UR24, UP2, UR54, UR32, 0x2 ;  /* 0x0000002036181291 */ /* 0x000fe4000f84103f */
[----:B------:R-:W-:Y:S01]  /*0460*/  ULOP3.LUT UR20, UR54, UR21, URZ, 0x3c, !UPT ;  /* 0x0000001536147292 */ /* 0x000fe2000f8e3c3f */
[----:B------:R-:W-:Y:S01]  /*0470*/  UMOV UR25, URZ ;  /* 0x0000003f00197c82 */ /* 0x000fe20008000000 */
[----:B------:R-:W-:-:S02]  /*0480*/  UIADD3 UR13, UR13, UR9, URZ ;  /* 0x000000090d0d7290 */ /* 0x000fc4000fffe03f */
[----:B------:R-:W-:Y:S02]  /*0490*/  @UP1 ULEA.HI.X UR25, UR54, UR33, UR53, 0x2, UP2 ;  /* 0x0000002136191291 */ /* 0x000fe400090f1435 */
[----:B------:R-:W-:Y:S02]  /*04a0*/  UIMAD UR29, UR54, UR17, UR29 ;  /* 0x00000011361d72a4 */ /* 0x000fe4000f8e021d */
[----:B------:R-:W-:Y:S01]  /*04b0*/  UISETP.GE.AND UP2, UPT, UR20, URZ, UPT ;  /* 0x0000003f1400728c */ /* 0x000fe2000bf46270 */
[----:B0-----:R-:W-:Y:S01]  /*04c0*/  R2UR UR5, R2 ;  /* 0x00000000020572ca */ /* 0x001fe200000e0000 */
[----:B------:R-:W-:Y:S02]  /*04d0*/  UISETP.NE.AND UP1, UPT, UR21, URZ, UPT ;  /* 0x0000003f1500728c */ /* 0x000fe4000bf25270 */
[----:B------:R-:W-:-:S10]  /*04e0*/  UIADD3 UR7, UR7, UR8, URZ ;  /* 0x0000000807077290 */ /* 0x000fd4000fffe03f */
        /* <DEDUP_REMOVED lines=12> */
[----:B------:R-:W-:Y:S01]  /*05b0*/  ULDC UR14, c[0x0][0x224] ;  /* 0x00008900000e7ab9 */ /* 0x000fe20000000800 */
[----:B------:R-:W-:Y:S02]  /*05c0*/  ULDC.64 UR16, c[0x0][0x298] ;  /* 0x0000a60000107ab9 */ /* 0x000fe40000000a00 */
[----:B------:R-:W-:Y:S02]  /*05d0*/  UIMAD UR26, UR30, UR26, UR31 ;  /* 0x0000001a1e1a72a4 */ /* 0x000fe4000f8e021f */
[----:B------:R-:W-:Y:S02]  /*05e0*/  ULEA UR9, UR14, 0xfffffe00, 0x9 ;  /* 0xfffffe000e097891 */ /* 0x000fe4000f8e483f */
[----:B------:R-:W-:Y:S02]  /*05f0*/  UISETP.GT.U32.AND UP4, UPT, UR30, UR26, UPT ;  /* 0x0000001a1e00728c */ /* 0x000fe4000bf84070 */
[----:B------:R-:W-:-:S02]  /*0600*/  UIMAD UR27, UR53, UR16, URZ ;  /* 0x00000010351b72a4 */ /* 0x000fc4000f8e023f */
[----:B------:R-:W-:Y:S02]  /*0610*/  UIMAD UR28, UR54, UR15, UR28 ;  /* 0x0000000f361c72a4 */ /* 0x000fe4000f8e021c */
[----:B------:R-:W-:Y:S02]  /*0620*/  USHF.R.S32.HI UR15, URZ, 0x1f, UR9 ;  /* 0x0000001f3f0f7899 */ /* 0x000fe40008011409 */
[----:B------:R-:W-:Y:S02]  /*0630*/  UIADD3 UR4, UP5, UR9, UR4, URZ ;  /* 0x0000000409047290 */ /* 0x000fe4000ffbe03f */
[----:B------:R-:W-:Y:S02]  /*0640*/  UIMAD.WIDE.U32 UR12, UR54, UR16, UR12 ;  /* 0x00000010360c72a5 */ /* 0x000fe4000f8e000c */
[----:B------:R-:W-:Y:S02]  /*0650*/  @!UP4 UIADD3 UR26, UR26, -UR30, URZ ;  /* 0x8000001e1a1ac290 */ /* 0x000fe4000fffe03f */
[----:B------:R-:W-:-:S02]  /*0660*/  @!UP4 UIADD3 UR50, UR50, 0x1, URZ ;  /* 0x000000013232c890 */ /* 0x000fc4000fffe03f */
[----:B------:R-:W-:Y:S02]  /*0670*/  UISETP.GE.U32.AND UP3, UPT, UR26, UR30, UPT ;  /* 0x0000001e1a00728c */ /* 0x000fe4000bf66070 */
[----:B------:R-:W-:Y:S02]  /*0680*/  UIMAD UR27, UR54, UR17, UR27 ;  /* 0x00000011361b72a4 */ /* 0x000fe4000f8e021b */
[----:B------:R-:W-:Y:S01]  /*0690*/  UIADD3.X UR20, UR15, UR5, UR29, UP5, !UPT ;  /* 0x000000050f147290 */ /* 0x000fe2000affe41d */
[----:B------:R-:W-:Y:S01]  /*06a0*/  ULDC.64 UR16, c[0x0][0x2f0] ;  /* 0x0000bc0000107ab9 */ /* 0x000fe20000000a00 */
[----:B------:R-:W-:Y:S01]  /*06b0*/  ULDC.64 UR30, c[0x0][0x2f8] ;  /* 0x0000be00001e7ab9 */ /* 0x000fe20000000a00 */
[----:B------:R-:W-:-:S04]  /*06c0*/  ULEA UR48, UP4, UR4, UR16, 0x1 ;  /* 0x0000001004307291 */ /* 0x000fc8000f88083f */
[----:B------:R-:W-:Y:S02]  /*06d0*/  @UP3 UIADD3 UR50, UR50, 0x1, URZ ;  /* 0x0000000132323890 */ /* 0x000fe4000fffe03f */
[----:B------:R-:W-:Y:S02]  /*06e0*/  UIADD3 UR5, UP3, UR9, UR12, URZ ;  /* 0x0000000c09057290 */ /* 0x000fe4000ff7e03f */
[----:B------:R-:W-:Y:S02]  /*06f0*/  @!UP2 UIADD3 UR50, -UR50, URZ, URZ ;  /* 0x0000003f3232a290 */ /* 0x000fe4000fffe13f */
[----:B------:R-:W-:Y:S02]  /*0700*/  UIADD3.X UR12, UR15, UR13, UR27, UP3, !UPT ;  /* 0x0000000d0f0c7290 */ /* 0x000fe40009ffe41b */
[----:B------:R-:W-:Y:S02]  /*0710*/  @!UP1 ULOP3.LUT UR50, URZ, UR21, URZ, 0x33, !UPT ;  /* 0x000000153f329292 */ /* 0x000fe4000f8e333f */
[----:B------:R-:W-:-:S02]  /*0720*/  ULEA.HI.X UR17, UR4, UR17, UR20, 0x1, UP4 ;  /* 0x0000001104117291 */ /* 0x000fc4000a0f0c14 */
[----:B------:R-:W-:Y:S02]  /*0730*/  ULEA UR4, UP3, UR5, UR30, 0x1 ;  /* 0x0000001e05047291 */ /* 0x000fe4000f86083f */
[----:B------:R-:W-:Y:S02]  /*0740*/  USHF.R.S32.HI UR8, URZ, 0x1f, UR50 ;  /* 0x0000001f3f087899 */ /* 0x000fe40008011432 */
[----:B------:R-:W-:Y:S02]  /*0750*/  UIADD3 UR9, UP2, UR9, UR10, URZ ;  /* 0x0000000a09097290 */ /* 0x000fe4000ff5e03f */
[----:B------:R-:W-:Y:S01]  /*0760*/  ULEA.HI.X UR5, UR5, UR31, UR12, 0x1, UP3 ;  /* 0x0000001f05057291 */ /* 0x000fe200098f0c0c */
[----:B------:R-:W-:Y:S02]  /*0770*/  ULDC.64 UR20, c[0x0][0x278] ;  /* 0x00009e0000147ab9 */ /* 0x000fe40000000a00 */
[----:B------:R-:W-:Y:S01]  /*0780*/  ULDC.64 UR12, c[0x0][0x3b8] ;  /* 0x0000ee00000c7ab9 */ /* 0x000fe20000000a00 */
[----:B------:R-:W-:-:S02]  /*0790*/  UIMAD UR8, UR8, UR20, URZ ;  /* 0x00000014080872a4 */ /* 0x000fc4000f8e023f */
[----:B------:R-:W-:Y:S02]  /*07a0*/  UIADD3.X UR15, UR15, UR11, UR28, UP2, !UPT ;  /* 0x0000000b0f0f7290 */ /* 0x000fe400097fe41c */
[----:B------:R-:W-:Y:S02]  /*07b0*/  ULEA UR16, UP1, UR9, UR12, 0x1 ;  /* 0x0000000c09107291 */ /* 0x000fe4000f82083f */
[----:B------:R-:W-:Y:S01]  /*07c0*/  UIMAD.WIDE.U32 UR10, UR50, UR20, UR6 ;  /* 0x00000014320a72a5 */ /* 0x000fe2000f8e0006 */
[----:B------:R-:W-:Y:S01]  /*07d0*/  @UP0 ULDC UR12, c[0x0][0x214] ;  /* 0x00008500000c0ab9 */ /* 0x000fe20000000800 */
[----:B------:R-:W-:Y:S02]  /*07e0*/  UIMAD UR20, UR50, UR21, UR8 ;  /* 0x00000015321472a4 */ /* 0x000fe4000f8e0208 */
[----:B------:R-:W-:Y:S02]  /*07f0*/  ULEA.HI.X UR15, UR9, UR13, UR15, 0x1, UP1 ;  /* 0x0000000d090f7291 */ /* 0x000fe400088f0c0f */
[----:B------:R-:W-:-:S02]  /*0800*/  @UP0 UIMAD UR12, UR52, UR12, UR54 ;  /* 0x0000000c340c02a4 */ /* 0x000fc4000f8e0236 */
[----:B------:R-:W-:Y:S02]  /*0810*/  ULEA UR13, UR14, 0xfffffc00, 0xa ;  /* 0xfffffc000e0d7891 */ /* 0x000fe4000f8e503f */
[----:B------:R-:W-:Y:S02]  /*0820*/  UISETP.GE.AND UP1, UPT, UR14, 0x1, UPT ;  /* 0x000000010e00788c */ /* 0x000fe4000bf26270 */
[----:B------:R-:W-:Y:S02]  /*0830*/  UIADD3 UR20, UR11, UR20, URZ ;  /* 0x000000140b147290 */ /* 0x000fe4000fffe03f */
[----:B------:R-:W-:Y:S01]  /*0840*/  @UP0 UIMAD UR12, UR12, UR14, URZ ;  /* 0x0000000e0c0c02a4 */ /* 0x000fe2000f8e023f */
[----:B------:R-:W-:Y:S01]  /*0850*/  UMOV UR9, URZ ;  /* 0x0000003f00097c82 */ /* 0x000fe20008000000 */
[----:B------:R-:W-:Y:S01]  /*0860*/  UIADD3 UR10, UP2, UR13, UR10, URZ ;  /* 0x0000000a0d0a7290 */ /* 0x000fe2000ff5e03f */
[----:B------:R-:W-:Y:S01]  /*0870*/  @UP0 ULDC UR21, c[0x0][0x21c] ;  /* 0x0000870000150ab9 */ /* 0x000fe20000000800 */
[----:B------:R-:W-:Y:S01]  /*0880*/  ULDC.64 UR6, c[0x0][0x2e0] ;  /* 0x0000b80000067ab9 */ /* 0x000fe20000000a00 */
[----:B------:R-:W-:-:S02]  /*0890*/  @UP0 UIMAD UR12, UR12, UR21, URZ ;  /* 0x000000150c0c02a4 */ /* 0x000fc4000f8e023f */
[----:B------:R-:W-:Y:S02]  /*08a0*/  ULEA.HI.X.SX32 UR13, UR13, UR20, 0x1, UP2 ;  /* 0x000000140d0d7291 */ /* 0x000fe400090f0e3f */
        /* <DEDUP_REMOVED lines=14> */
[----:B------:R-:W-:Y:S01]  /*0990*/  UMOV UR26, UR4 ;  /* 0x00000004001a7c82 */ /* 0x000fe20008000000 */
[----:B------:R-:W1:Y:S01]  /*09a0*/  S2R R186, SR_LANEID ;  /* 0x0000000000ba7919 */ /* 0x000e620000000000 */
[----:B------:R-:W-:Y:S01]  /*09b0*/  UMOV UR27, UR5 ;  /* 0x00000005001b7c82 */ /* 0x000fe20008000000 */
[----:B------:R-:W-:Y:S01]  /*09c0*/  UMOV UR7, URZ ;  /* 0x0000003f00077c82 */ /* 0x000fe20008000000 */
[----:B0-----:R-:W-:-:S04]  /*09d0*/  SHF.L.U32 R100, R101, 0x1, RZ ;  /* 0x0000000165647819 */ /* 0x001fc800000006ff */
[----:B-1----:R-:W-:-:S07]  /*09e0*/  LOP3.LUT R100, R100, 0xffffffc0, RZ, 0xc0, !PT ;  /* 0xffffffc064647812 */ /* 0x002fce00078ec0ff */
.L_x_14507:
[----:B------:R-:W-:Y:S01]  /*09f0*/  BAR.SYNC.DEFER_BLOCKING 0x0 ;  /* 0x0000000000007b1d */ /* 0x000fe20000010000 */
[----:B0-----:R-:W-:Y:S02]  /*0a00*/  MOV R2, UR48 ;  /* 0x0000003000027c02 */ /* 0x001fe40008000f00 */
[----:B------:R-:W-:Y:S02]  /*0a10*/  MOV R3, UR17 ;  /* 0x0000001100037c02 */ /* 0x000fe40008000f00 */
[----:B------:R-:W-:-:S05]  /*0a20*/  LOP3.LUT R99, R100, 0x1f, R101, 0xf8, !PT ;  /* 0x0000001f64637812 */ /* 0x000fca00078ef865 */
[----:B------:R-:W-:-:S05]  /*0a30*/  IMAD.WIDE R2, R99, 0x10, R2 ;  /* 0x0000001063027825 */ /* 0x000fca00078e0202 */
[----:B------:R-:W2:Y:S04]  /*0a40*/  LDG.E.128 R4, desc[UR18][R2.64] ;  /* 0x0000001202047981 */ /* 0x000ea8000c1e1d00 */
[----:B------:R-:W3:Y:S01]  /*0a50*/  LDG.E.128 R20, desc[UR18][R2.64+0x200] ;  /* 0x0002001202147981 */ /* 0x000ee2000c1e1d00 */
[----:B------:R-:W0:Y:S01]  /*0a60*/  S2UR UR4, SR_CgaCtaId ;  /* 0x00000000000479c3 */ /* 0x000e220000008800 */
[----:B------:R-:W-:Y:S01]  /*0a70*/  UMOV UR56, 0x400 ;  /* 0x0000040000387882 */ /* 0x000fe20000000000 */
[----:B------:R-:W-:-:S10]  /*0a80*/  HFMA2.MMA R16, -RZ, RZ, 0, 9.5367431640625e-07 ;  /* 0x00000010ff107435 */ /* 0x000fd400000001ff */
[----:B------:R-:W-:Y:S01]  /*0a90*/  IMAD.WIDE R16, R99, R16, UR26 ;  /* 0x0000001a63107e25 */ /* 0x000fe2000f8e0210 */
[----:B0-----:R-:W-:-:S06]  /*0aa0*/  ULEA UR56, UR4, UR56, 0x18 ;  /* 0x0000003804387291 */ /* 0x001fcc000f8ec03f */
        /* <DEDUP_REMOVED lines=108> */
.L_x_14396:
[----:B------:R-:W-:Y:S05]  /*1170*/  BSYNC B0 ;  /* 0x0000000000007941 */ /* 0x000fea0003800000 */
.L_x_14395:
        /* <DEDUP_REMOVED lines=39> */
.L_x_14398:
[----:B------:R-:W-:Y:S05]  /*13f0*/  BSYNC B0 ;  /* 0x0000000000007941 */ /* 0x000fea0003800000 */
.L_x_14397:
        /* <DEDUP_REMOVED lines=39> */
.L_x_14400:
[----:B------:R-:W-:Y:S05]  /*1670*/  BSYNC B0 ;  /* 0x0000000000007941 */ /* 0x000fea0003800000 */
.L_x_14399:
        /* <DEDUP_REMOVED lines=39> */
.L_x_14402:
[----:B------:R-:W-:Y:S05]  /*18f0*/  BSYNC B0 ;  /* 0x0000000000007941 */ /* 0x000fea0003800000 */
.L_x_14401:
        /* <DEDUP_REMOVED lines=39> */
.L_x_14404:
[----:B------:R-:W-:Y:S05]  /*1b70*/  BSYNC B0 ;  /* 0x0000000000007941 */ /* 0x000fea0003800000 */
.L_x_14403:
        /* <DEDUP_REMOVED lines=39> */
.L_x_14406:
[----:B------:R-:W-:Y:S05]  /*1df0*/  BSYNC B0 ;  /* 0x0000000000007941 */ /* 0x000fea0003800000 */
.L_x_14405:
        /* <DEDUP_REMOVED lines=39> */
.L_x_14408:
[----:B------:R-:W-:Y:S05]  /*2070*/  BSYNC B0 ;  /* 0x0000000000007941 */ /* 0x000fea0003800000 */
.L_x_14407:
        /* <DEDUP_REMOVED lines=40> */
.L_x_14410:
[----:B------:R-:W-:Y:S05]  /*2300*/  BSYNC B0 ;  /* 0x0000000000007941 */ /* 0x000fea0003800000 */
.L_x_14409:
        /* <DEDUP_REMOVED lines=38> */
.L_x_14412:
[----:B------:R-:W-:Y:S05]  /*2570*/  BSYNC B0 ;  /* 0x0000000000007941 */ /* 0x000fea0003800000 */
.L_x_14411:
        /* <DEDUP_REMOVED lines=38> */
.L_x_14414:
[----:B------:R-:W-:Y:S05]  /*27e0*/  BSYNC B0 ;  /* 0x0000000000007941 */ /* 0x000fea0003800000 */
.L_x_14413:
        /* <DEDUP_REMOVED lines=38> */
.L_x_14416:
[----:B------:R-:W-:Y:S05]  /*2a50*/  BSYNC B0 ;  /* 0x0000000000007941 */ /* 0x000fea0003800000 */
.L_x_14415:
        /* <DEDUP_REMOVED lines=33> */
.L_x_14418:
[----:B------:R-:W-:Y:S05]  /*2c70*/  BSYNC B0 ;  /* 0x0000000000007941 */ /* 0x000fea0003800000 */
.L_x_14417:
        /* <DEDUP_REMOVED lines=33> */
.L_x_14420:
[----:B------:R-:W-:Y:S05]  /*2e90*/  BSYNC B0 ;  /* 0x0000000000007941 */ /* 0x000fea0003800000 */
.L_x_14419:
        /* <DEDUP_REMOVED lines=33> */
.L_x_14422:
[----:B------:R-:W-:Y:S05]  /*30b0*/  BSYNC B0 ;  /* 0x0000000000007941 */ /* 0x000fea0003800000 */
.L_x_14421:
        /* <DEDUP_REMOVED lines=33> */
.L_x_14424:
[----:B------:R-:W-:Y:S05]  /*32d0*/  BSYNC B0 ;  /* 0x0000000000007941 */ /* 0x000fea0003800000 */
.L_x_14423:
        /* <DEDUP_REMOVED lines=33> */
.L_x_14426:
[----:B------:R-:W-:Y:S05]  /*34f0*/  BSYNC B0 ;  /* 0x0000000000007941 */ /* 0x000fea0003800000 */
.L_x_14425:
        /* <DEDUP_REMOVED lines=35> */
.L_x_14506:
        /* <DEDUP_REMOVED lines=119> */
[----:B------:R2:W-:Y:S01]  /*3ea0*/  STS.64 [R29+0x1d10], R32 ;  /* 0x001d10201d007388 */ /* 0x0005e20000000a00 */
[----:B------:R-:W-:-:S02]  /*3eb0*/  FMUL.FTZ R120, R28, R79 ;  /* 0x0000004f1c787220 */ /* 0x000fc40000410000 */
[----:B------:R-:W-:Y:S01]  /*3ec0*/  MUFU.SIN R112, R114 ;  /* 0x0000007200707308 */ /* 0x000fe20000000400 */
[----:B------:R-:W-:Y:S01]  /*3ed0*/  BAR.SYNC.DEFER_BLOCKING 0x0 ;  /* 0x0000000000007b1d */ /* 0x000fe20000010000 */
[----:B--2---:R-:W-:Y:S01]  /*3ee0*/  FMUL.FTZ R0, R73, UR57 ;  /* 0x0000003949007c20 */ /* 0x004fe20008410000 */
[----:B------:R-:W-:-:S05]  /*3ef0*/  FMUL.FTZ R29, R28, R87 ;  /* 0x000000571c1d7220 */ /* 0x000fca0000410000 */
[----:B------:R2:W-:Y:S01]  /*3f00*/  MUFU.COS R118, R109 ;  /* 0x0000006d00767308 */ /* 0x0005e20000000000 */
[----:B------:R-:W-:Y:S01]  /*3f10*/  FMUL.RZ R115, R0, 0.15915493667125701904 ;  /* 0x3e22f98300737820 */ /* 0x000fe2000040c000 */
[----:B------:R-:W-:-:S06]  /*3f20*/  FMUL.FTZ R0, R28, R88 ;  /* 0x000000581c007220 */ /* 0x000fcc0000410000 */
[----:B------:R-:W1:Y:S01]  /*3f30*/  MUFU.EX2 R29, R29 ;  /* 0x0000001d001d7308 */ /* 0x000e620000000800 */
[----:B--2---:R-:W-:Y:S01]  /*3f40*/  FMUL.FTZ R109, R77, UR57 ;  /* 0x000000394d6d7c20 */ /* 0x004fe20008410000 */
[----:B------:R2:W5:Y:S03]  /*3f50*/  @!P1 LDG.E.64 R30, desc[UR18][R104.64+0x8] ;  /* 0x00000812681e9981 */ /* 0x000566000c1e1b00 */
[----:B------:R-:W-:Y:S01]  /*3f60*/  FMUL.RZ R113, R109, 0.15915493667125701904 ;  /* 0x3e22f9836d717820 */ /* 0x000fe2000040c000 */
[----:B------:R-:W-:Y:S02]  /*3f70*/  FMUL.FTZ R109, R75, UR57 ;  /* 0x000000394b6d7c20 */ /* 0x000fe40008410000 */
[----:B------:R-:W-:Y:S01]  /*3f80*/  MUFU.COS R114, R114 ;  /* 0x0000007200727308 */ /* 0x000fe20000000000 */
[C---:B--2---:R-:W-:Y:S01]  /*3f90*/  FMUL.FTZ R104, R28.reuse, R86 ;  /* 0x000000561c687220 */ /* 0x044fe20000410000 */
[----:B------:R-:W-:-:S06]  /*3fa0*/  FMUL.FTZ R105, R28, R85 ;  /* 0x000000551c697220 */ /* 0x000fcc0000410000 */
[----:B------:R-:W2:Y:S01]  /*3fb0*/  MUFU.EX2 R104, R104 ;  /* 0x0000006800687308 */ /* 0x000ea20000000800 */
[----:B------:R-:W-:-:S07]  /*3fc0*/  FMUL.RZ R109, R109, 0.15915493667125701904 ;  /* 0x3e22f9836d6d7820 */ /* 0x000fce000040c000 */
[----:B------:R-:W0:Y:S01]  /*3fd0*/  MUFU.EX2 R0, R0 ;  /* 0x0000000000007308 */ /* 0x000e220000000800 */
[C---:B-1----:R-:W-:Y:S01]  /*3fe0*/  FMUL.FTZ R127, R29.reuse, R106 ;  /* 0x0000006a1d7f7220 */ /* 0x042fe20000410000 */
[----:B------:R-:W-:Y:S01]  /*3ff0*/  FMUL.FTZ R126, R29, R126 ;  /* 0x0000007e1d7e7220 */ /* 0x000fe20000410000 */
[----:B------:R-:W-:-:S05]  /*4000*/  FMUL.FTZ R29, R28, R77 ;  /* 0x0000004d1c1d7220 */ /* 0x000fca0000410000 */
[----:B------:R-:W-:Y:S01]  /*4010*/  MUFU.SIN R145, R109 ;  /* 0x0000006d00917308 */ /* 0x000fe20000000400 */
[----:B--2---:R-:W-:-:S07]  /*4020*/  FMUL.FTZ R125, R104, R125 ;  /* 0x0000007d687d7220 */ /* 0x004fce0000410000 */
[----:B------:R1:W-:Y:S01]  /*4030*/  MUFU.COS R139, R109 ;  /* 0x0000006d008b7308 */ /* 0x0003e20000000000 */
[----:B------:R-:W-:-:S07]  /*4040*/  FMUL.FTZ R123, R104, R123 ;  /* 0x0000007b687b7220 */ /* 0x000fce0000410000 */
[----:B------:R-:W2:Y:S01]  /*4050*/  MUFU.EX2 R105, R105 ;  /* 0x0000006900697308 */ /* 0x000ea20000000800 */
[----:B-1----:R-:W-:Y:S01]  /*4060*/  FMUL.FTZ R109, R28, R84 ;  /* 0x000000541c6d7220 */ /* 0x002fe20000410000 */
[----:B------:R-:W-:-:S06]  /*4070*/  HADD2.F32 R104, -RZ, R12.H0_H0 ;  /* 0x2000000cff687230 */ /* 0x000fcc0000004100 */
[----:B------:R-:W1:Y:S01]  /*4080*/  MUFU.EX2 R109, R109 ;  /* 0x0000006d006d7308 */ /* 0x000e620000000800 */
[----:B0-----:R-:W-:Y:S01]  /*4090*/  FMUL.FTZ R128, R0, R107 ;  /* 0x0000006b00807220 */ /* 0x001fe20000410000 */
[----:B------:R-:W-:-:S06]  /*40a0*/  FMUL.FTZ R161, R104, R89 ;  /* 0x0000005968a17220 */ /* 0x000fcc0000410000 */
[----:B------:R-:W-:Y:S01]  /*40b0*/  MUFU.SIN R137, R111 ;  /* 0x0000006f00897308 */ /* 0x000fe20000000400 */
[----:B------:R-:W-:-:S07]  /*40c0*/  FMUL.FTZ R129, R0, R129 ;  /* 0x0000008100817220 */ /* 0x000fce0000410000 */
[----:B------:R-:W0:Y:S01]  /*40d0*/  MUFU.EX2 R120, R120 ;  /* 0x0000007800787308 */ /* 0x000e220000000800 */
[----:B--2---:R-:W-:Y:S01]  /*40e0*/  FMUL.FTZ R119, R105, R108 ;  /* 0x0000006c69777220 */ /* 0x004fe20000410000 */
[----:B------:R-:W-:-:S06]  /*40f0*/  FMUL.FTZ R0, R128, R161 ;  /* 0x000000a180007220 */ /* 0x000fcc0000410000 */
[----:B------:R-:W-:Y:S01]  /*4100*/  MUFU.SIN R136, R113 ;  /* 0x0000007100887308 */ /* 0x000fe20000000400 */
[----:B------:R-:W-:-:S07]  /*4110*/  FMUL.FTZ R106, R28, R75 ;  /* 0x0000004b1c6a7220 */ /* 0x000fce0000410000 */
[----:B------:R2:W-:Y:S01]  /*4120*/  MUFU.COS R122, R113 ;  /* 0x00000071007a7308 */ /* 0x0005e20000000000 */
[----:B------:R-:W-:-:S07]  /*4130*/  FMUL.FTZ R108, RZ, R128 ;  /* 0x00000080ff6c7220 */ /* 0x000fce0000410000 */
[----:B------:R-:W3:Y:S01]  /*4140*/  MUFU.EX2 R29, R29 ;  /* 0x0000001d001d7308 */ /* 0x000ee20000000800 */
[----:B------:R-:W-:Y:S01]  /*4150*/  FMUL.FTZ R121, R105, R110 ;  /* 0x0000006e69797220 */ /* 0x000fe20000410000 */
[C---:B------:R-:W-:Y:S01]  /*4160*/  FMUL.FTZ R107, R28.reuse, R73 ;  /* 0x000000491c6b7220 */ /* 0x040fe20000410000 */
[----:B------:R-:W-:Y:S02]  /*4170*/  HADD2.F32 R105, -RZ, R12.H1_H1 ;  /* 0x3000000cff697230 */ /* 0x000fe40000004100 */
[----:B------:R-:W-:Y:S01]  /*4180*/  FFMA.FTZ R0, RZ, R129, R0 ;  /* 0x00000081ff007223 */ /* 0x000fe20000010000 */
[----:B------:R-:W-:Y:S01]  /*4190*/  FFMA.FTZ R108, R129, R161, -R108 ;  /* 0x000000a1816c7223 */ /* 0x000fe2000001086c */
[----:B--2---:R-:W-:Y:S01]  /*41a0*/  FMUL.FTZ R113, R28, R81 ;  /* 0x000000511c717220 */ /* 0x004fe20000410000 */
[----:B-1----:R-:W-:Y:S01]  /*41b0*/  FMUL.FTZ R117, R109, R114 ;  /* 0x000000726d757220 */ /* 0x002fe20000410000 */
[----:B------:R-:W-:Y:S01]  /*41c0*/  MUFU.SIN R140, R115 ;  /* 0x00000073008c7308 */ /* 0x000fe20000000400 */
[----:B------:R-:W-:Y:S01]  /*41d0*/  FFMA.FTZ R108, R105, R88, R108 ;  /* 0x00000058696c7223 */ /* 0x000fe2000001006c */
[----:B0-----:R-:W-:-:S06]  /*41e0*/  FMUL.FTZ R138, R120, R137 ;  /* 0x00000089788a7220 */ /* 0x001fcc0000410000 */
[----:B------:R0:W-:Y:S01]  /*41f0*/  MUFU.COS R144, R115 ;  /* 0x0000007300907308 */ /* 0x0001e20000000000 */
[C---:B---3--:R-:W-:Y:S01]  /*4200*/  FMUL.FTZ R137, R29.reuse, R122 ;  /* 0x0000007a1d897220 */ /* 0x048fe20000410000 */
[----:B------:R-:W-:-:S06]  /*4210*/  FMUL.FTZ R136, R29, R136 ;  /* 0x000000881d887220 */ /* 0x000fcc0000410000 */
[----:B------:R-:W1:Y:S01]  /*4220*/  MUFU.EX2 R106, R106 ;  /* 0x0000006a006a7308 */ /* 0x000e620000000800 */
[----:B0-----:R-:W-:Y:S01]  /*4230*/  FMUL.FTZ R115, R109, R112 ;  /* 0x000000706d737220 */ /* 0x001fe20000410000 */
[----:B------:R-:W-:Y:S01]  /*4240*/  FADD.FTZ R109, RZ, R0 ;  /* 0x00000000ff6d7221 */ /* 0x000fe20000010000 */
[----:B------:R-:W-:-:S05]  /*4250*/  FMUL.FTZ R110, R126, R108 ;  /* 0x0000006c7e6e7220 */ /* 0x000fca0000410000 */
[----:B------:R-:W0:Y:S01]  /*4260*/  MUFU.EX2 R107, R107 ;  /* 0x0000006b006b7308 */ /* 0x000e220000000800 */
[-C--:B------:R-:W-:Y:S01]  /*4270*/  FMUL.FTZ R29, R126, R109.reuse ;  /* 0x0000006d7e1d7220 */ /* 0x080fe20000410000 */
[----:B------:R-:W-:Y:S01]  /*4280*/  FMUL.FTZ R0, R71, UR57 ;  /* 0x0000003947007c20 */ /* 0x000fe20008410000 */
[----:B------:R-:W-:-:S05]  /*4290*/  FFMA.FTZ R110, R127, R109, R110 ;  /* 0x0000006d7f6e7223 */ /* 0x000fca000001006e */
[----:B------:R-:W2:Y:S01]  /*42a0*/  MUFU.EX2 R113, R113 ;  /* 0x0000007100717308 */ /* 0x000ea20000000800 */
[----:B------:R-:W-:Y:S01]  /*42b0*/  FFMA.FTZ R29, R127, R108, -R29 ;  /* 0x0000006c7f1d7223 */ /* 0x000fe2000001081d */
[----:B------:R-:W-:-:S06]  /*42c0*/  FMUL.RZ R141, R0, 0.15915493667125701904 ;  /* 0x3e22f983008d7820 */ /* 0x000fcc000040c000 */
[----:B------:R3:W-:Y:S01]  /*42d0*/  MUFU.COS R131, R111 ;  /* 0x0000006f00837308 */ /* 0x0007e20000000000 */
[----:B------:R-:W-:Y:S01]  /*42e0*/  FFMA.FTZ R0, R124, R87, R29 ;  /* 0x000000577c007223 */ /* 0x000fe2000001001d */
[----:B------:R-:W-:Y:S01]  /*42f0*/  FADD.FTZ R110, RZ, R110 ;  /* 0x0000006eff6e7221 */ /* 0x000fe20000010000 */
[----:B---3--:R-:W-:Y:S01]  /*4300*/  FMUL.FTZ R111, R28, R83 ;  /* 0x000000531c6f7220 */ /* 0x008fe20000410000 */
[C---:B-1----:R-:W-:Y:S01]  /*4310*/  FMUL.FTZ R146, R106.reuse, R139 ;  /* 0x0000008b6a927220 */ /* 0x042fe20000410000 */
[----:B------:R-:W-:Y:S01]  /*4320*/  FMUL.FTZ R145, R106, R145 ;  /* 0x000000916a917220 */ /* 0x000fe20000410000 */
[----:B------:R-:W-:-:S03]  /*4330*/  FMUL.FTZ R109, R123, R0 ;  /* 0x000000007b6d7220 */ /* 0x000fc60000410000 */
[----:B------:R-:W1:Y:S01]  /*4340*/  MUFU.EX2 R111, R111 ;  /* 0x0000006f006f7308 */ /* 0x000e620000000800 */
[----:B------:R-:W-:Y:S01]  /*4350*/  FMUL.FTZ R106, R123, R110 ;  /* 0x0000006e7b6a7220 */ /* 0x000fe20000410000 */
[C---:B0-----:R-:W-:Y:S01]  /*4360*/  FMUL.FTZ R144, R107.reuse, R144 ;  /* 0x000000906b907220 */ /* 0x041fe20000410000 */
[----:B------:R-:W-:Y:S01]  /*4370*/  FMUL.FTZ R143, R107, R140 ;  /* 0x0000008c6b8f7220 */ /* 0x000fe20000410000 */
[----:B------:R-:W-:Y:S01]  /*4380*/  FMUL.FTZ R107, R33, R128 ;  /* 0x00000080216b7220 */ /* 0x000fe20000410000 */
[----:B------:R-:W-:Y:S01]  /*4390*/  FFMA.FTZ R109, R125, R110, R109 ;  /* 0x0000006e7d6d7223 */ /* 0x000fe2000001006d */
[C---:B--2---:R-:W-:Y:S01]  /*43a0*/  FMUL.FTZ R133, R113.reuse, R118 ;  /* 0x0000007671857220 */ /* 0x044fe20000410000 */
[----:B------:R-:W-:Y:S01]  /*43b0*/  FMUL.FTZ R132, R113, R132 ;  /* 0x0000008471847220 */ /* 0x000fe20000410000 */
[----:B------:R-:W-:Y:S01]  /*43c0*/  FFMA.FTZ R108, R125, R0, -R106 ;  /* 0x000000007d6c7223 */ /* 0x000fe2000001086a */
[----:B------:R-:W-:Y:S01]  /*43d0*/  FMUL.FTZ R106, R32, R128 ;  /* 0x00000080206a7220 */ /* 0x000fe20000410000 */
[----:B------:R-:W-:-:S02]  /*43e0*/  HADD2.F32 R113, -RZ, R13.H1_H1 ;  /* 0x3000000dff717230 */ /* 0x000fc40000004100 */
[-C--:B------:R-:W-:Y:S01]  /*43f0*/  FFMA.FTZ R107, R32, R129.reuse, -R107 ;  /* 0x00000081206b7223 */ /* 0x080fe2000001086b */
[----:B------:R-:W-:Y:S01]  /*4400*/  FADD.FTZ R112, RZ, R109 ;  /* 0x0000006dff707221 */ /* 0x000fe20000010000 */
[----:B------:R-:W-:Y:S01]  /*4410*/  FFMA.FTZ R106, R33, R129, R106 ;  /* 0x00000081216a7223 */ /* 0x000fe2000001006a */
[----:B------:R-:W-:Y:S01]  /*4420*/  FMUL.FTZ R0, R28, R71 ;  /* 0x000000471c007220 */ /* 0x000fe20000410000 */
[----:B------:R-:W-:Y:S01]  /*4430*/  FFMA.FTZ R110, R113, R86, R108 ;  /* 0x00000056716e7223 */ /* 0x000fe2000001006c */
[C---:B------:R-:W-:Y:S01]  /*4440*/  FMUL.FTZ R109, R126.reuse, R107 ;  /* 0x0000006b7e6d7220 */ /* 0x040fe20000410000 */
[----:B------:R-:W-:Y:S01]  /*4450*/  FMUL.FTZ R114, R119, R112 ;  /* 0x0000007077727220 */ /* 0x000fe20000410000 */
[C---:B-1----:R-:W-:Y:S01]  /*4460*/  FMUL.FTZ R135, R111.reuse, R116 ;  /* 0x000000746f877220 */ /* 0x042fe20000410000 */
[----:B------:R-:W-:Y:S01]  /*4470*/  FMUL.FTZ R134, R111, R134 ;  /* 0x000000866f867220 */ /* 0x000fe20000410000 */
[----:B------:R-:W-:Y:S01]  /*4480*/  FMUL.FTZ R108, R126, R106 ;  /* 0x0000006a7e6c7220 */ /* 0x000fe20000410000 */
[----:B------:R-:W-:Y:S01]  /*4490*/  FMUL.FTZ R111, R119, R110 ;  /* 0x0000006e776f7220 */ /* 0x000fe20000410000 */
[----:B------:R-:W-:Y:S01]  /*44a0*/  FFMA.FTZ R106, R127, R106, R109 ;  /* 0x0000006a7f6a7223 */ /* 0x000fe2000001006d */
[----:B------:R-:W-:-:S02]  /*44b0*/  HADD2.F32 R122, -RZ, R14.H0_H0 ;  /* 0x2000000eff7a7230 */ /* 0x000fc40000004100 */
[C---:B------:R-:W-:Y:S01]  /*44c0*/  FFMA.FTZ R109, R121.reuse, R110, -R114 ;  /* 0x0000006e796d7223 */ /* 0x040fe20000010872 */
[----:B------:R-:W-:Y:S01]  /*44d0*/  MUFU.COS R29, R141 ;  /* 0x0000008d001d7308 */ /* 0x000fe20000000000 */
[----:B------:R-:W-:Y:S02]  /*44e0*/  FFMA.FTZ R111, R121, R112, R111 ;  /* 0x00000070796f7223 */ /* 0x000fe4000001006f */
[----:B------:R-:W-:-:S05]  /*44f0*/  FFMA.FTZ R112, R122, R85, R109 ;  /* 0x000000557a707223 */ /* 0x000fca000001006d */
[----:B------:R-:W0:Y:S01]  /*4500*/  MUFU.EX2 R0, R0 ;  /* 0x0000000000007308 */ /* 0x000e220000000800 */
[----:B------:R-:W-:Y:S01]  /*4510*/  FFMA.FTZ R108, R127, R107, -R108 ;  /* 0x0000006b7f6c7223 */ /* 0x000fe2000001086c */
[----:B------:R-:W-:-:S06]  /*4520*/  FADD.FTZ R114, RZ, R111 ;  /* 0x0000006fff727221 */ /* 0x000fcc0000010000 */
[----:B------:R-:W1:Y:S01]  /*4530*/  MUFU.SIN R141, R141 ;  /* 0x0000008d008d7308 */ /* 0x000e620000000400 */
[----:B------:R-:W-:Y:S01]  /*4540*/  FMUL.FTZ R109, R115, R112 ;  /* 0x00000070736d7220 */ /* 0x000fe20000410000 */
[C---:B------:R-:W-:Y:S01]  /*4550*/  FMUL.FTZ R107, R123.reuse, R106 ;  /* 0x0000006a7b6b7220 */ /* 0x040fe20000410000 */
[----:B------:R-:W-:Y:S01]  /*4560*/  FMUL.FTZ R110, R123, R108 ;  /* 0x0000006c7b6e7220 */ /* 0x000fe20000410000 */
[-C--:B------:R-:W-:Y:S01]  /*4570*/  FMUL.FTZ R116, R115, R114.reuse ;  /* 0x0000007273747220 */ /* 0x080fe20000410000 */
[----:B------:R-:W-:Y:S01]  /*4580*/  FFMA.FTZ R109, R117, R114, R109 ;  /* 0x00000072756d7223 */ /* 0x000fe2000001006d */
[C---:B------:R-:W-:Y:S01]  /*4590*/  FFMA.FTZ R108, R125.reuse, R108, -R107 ;  /* 0x0000006c7d6c7223 */ /* 0x040fe2000001086b */
[----:B------:R-:W-:Y:S02]  /*45a0*/  HADD2.F32 R111, -RZ, R14.H1_H1 ;  /* 0x3000000eff6f7230 */ /* 0x000fe40000004100 */
[----:B------:R-:W-:Y:S01]  /*45b0*/  FFMA.FTZ R110, R125, R106, R110 ;  /* 0x0000006a7d6e7223 */ /* 0x000fe2000001006e */
[----:B------:R-:W-:Y:S01]  /*45c0*/  FFMA.FTZ R116, R117, R112, -R116 ;  /* 0x0000007075747223 */ /* 0x000fe20000010874 */
[----:B------:R-:W-:Y:S01]  /*45d0*/  FADD.FTZ R109, RZ, R109 ;  /* 0x0000006dff6d7221 */ /* 0x000fe20000010000 */
[C---:B------:R-:W-:Y:S01]  /*45e0*/  FMUL.FTZ R107, R119.reuse, R108 ;  /* 0x0000006c776b7220 */ /* 0x040fe20000410000 */
[C---:B0-----:R-:W-:Y:S01]  /*45f0*/  FMUL.FTZ R142, R0.reuse, R29 ;  /* 0x0000001d008e7220 */ /* 0x041fe20000410000 */
[----:B------:R-:W-:Y:S01]  /*4600*/  FMUL.FTZ R106, R119, R110 ;  /* 0x0000006e776a7220 */ /* 0x000fe20000410000 */
[----:B------:R-:W-:Y:S01]  /*4610*/  FFMA.FTZ R116, R111, R84, R116 ;  /* 0x000000546f747223 */ /* 0x000fe20000010074 */
[----:B------:R-:W-:Y:S01]  /*4620*/  FFMA.FTZ R110, R121, R110, R107 ;  /* 0x0000006e796e7223 */ /* 0x000fe2000001006b */
[----:B-1----:R-:W-:Y:S01]  /*4630*/  FMUL.FTZ R141, R0, R141 ;  /* 0x0000008d008d7220 */ /* 0x002fe20000410000 */
[----:B------:R-:W-:Y:S01]  /*4640*/  FMUL.FTZ R0, R134, R109 ;  /* 0x0000006d86007220 */ /* 0x000fe20000410000 */
[----:B------:R-:W-:Y:S01]  /*4650*/  FMUL.FTZ R131, R120, R131 ;  /* 0x0000008378837220 */ /* 0x000fe20000410000 */
[----:B------:R-:W-:-:S02]  /*4660*/  HADD2.F32 R120, -RZ, R15.H0_H0 ;  /* 0x2000000fff787230 */ /* 0x000fc40000004100 */
[----:B------:R-:W-:Y:S01]  /*4670*/  FFMA.FTZ R106, R121, R108, -R106 ;  /* 0x0000006c796a7223 */ /* 0x000fe2000001086a */
[-C--:B------:R-:W-:Y:S01]  /*4680*/  FMUL.FTZ R112, R134, R116.reuse ;  /* 0x0000007486707220 */ /* 0x080fe20000410000 */
[----:B------:R-:W-:Y:S01]  /*4690*/  FFMA.FTZ R29, R135, R116, -R0 ;  /* 0x00000074871d7223 */ /* 0x000fe20000010800 */
[----:B------:R-:W-:Y:S02]  /*46a0*/  FMUL.FTZ R108, R115, R110 ;  /* 0x0000006e736c7220 */ /* 0x000fe40000410000 */
[----:B------:R-:W-:Y:S01]  /*46b0*/  FFMA.FTZ R112, R135, R109, R112 ;  /* 0x0000006d87707223 */ /* 0x000fe20000010070 */
[----:B------:R-:W-:Y:S01]  /*46c0*/  FFMA.FTZ R107, R120, R83, R29 ;  /* 0x00000053786b7223 */ /* 0x000fe2000001001d */
[-C--:B------:R-:W-:Y:S01]  /*46d0*/  FFMA.FTZ R108, R117, R106.reuse, -R108 ;  /* 0x0000006a756c7223 */ /* 0x080fe2000001086c */
[----:B------:R-:W-:Y:S01]  /*46e0*/  FMUL.FTZ R106, R115, R106 ;  /* 0x0000006a736a7220 */ /* 0x000fe20000410000 */
[----:B------:R-:W-:Y:S01]  /*46f0*/  FADD.FTZ R112, RZ, R112 ;  /* 0x00000070ff707221 */ /* 0x000fe20000010000 */
[----:B------:R-:W-:Y:S01]  /*4700*/  FMUL.FTZ R114, R132, R107 ;  /* 0x0000006b84727220 */ /* 0x000fe20000410000 */
[----:B------:R-:W-:Y:S01]  /*4710*/  FMUL.FTZ R29, R134, R108 ;  /* 0x0000006c861d7220 */ /* 0x000fe20000410000 */
[----:B------:R-:W-:-:S02]  /*4720*/  FFMA.FTZ R106, R117, R110, R106 ;  /* 0x0000006e756a7223 */ /* 0x000fc4000001006a */
[-C--:B------:R-:W-:Y:S01]  /*4730*/  FFMA.FTZ R114, R133, R112.reuse, R114 ;  /* 0x0000007085727223 */ /* 0x080fe20000010072 */
[----:B------:R-:W-:Y:S01]  /*4740*/  FMUL.FTZ R112, R132, R112 ;  /* 0x0000007084707220 */ /* 0x000fe20000410000 */
[-C--:B------:R-:W-:Y:S01]  /*4750*/  FMUL.FTZ R110, R134, R106.reuse ;  /* 0x0000006a866e7220 */ /* 0x080fe20000410000 */
[----:B------:R-:W-:Y:S01]  /*4760*/  FFMA.FTZ R106, R135, R106, R29 ;  /* 0x0000006a876a7223 */ /* 0x000fe2000001001d */
[----:B------:R-:W-:Y:S02]  /*4770*/  HADD2.F32 R118, -RZ, R15.H1_H1 ;  /* 0x3000000fff767230 */ /* 0x000fe40000004100 */
[----:B------:R-:W-:Y:S01]  /*4780*/  FFMA.FTZ R107, R133, R107, -R112 ;  /* 0x0000006b856b7223 */ /* 0x000fe20000010870 */
[----:B------:R-:W-:Y:S01]  /*4790*/  FADD.FTZ R114, RZ, R114 ;  /* 0x00000072ff727221 */ /* 0x000fe20000010000 */
[----:B------:R-:W-:Y:S01]  /*47a0*/  FFMA.FTZ R110, R135, R108, -R110 ;  /* 0x0000006c876e7223 */ /* 0x000fe2000001086e */
[----:B------:R-:W-:Y:S01]  /*47b0*/  FMUL.FTZ R109, R132, R106 ;  /* 0x0000006a846d7220 */ /* 0x000fe20000410000 */
[----:B------:R-:W-:Y:S01]  /*47c0*/  FFMA.FTZ R107, R118, R81, R107 ;  /* 0x00000051766b7223 */ /* 0x000fe2000001006b */
[----:B------:R-:W-:Y:S01]  /*47d0*/  FMUL.FTZ R0, R68, UR57 ;  /* 0x0000003944007c20 */ /* 0x000fe20008410000 */
[----:B------:R-:W-:Y:S01]  /*47e0*/  FMUL.FTZ R108, R138, R114 ;  /* 0x000000728a6c7220 */ /* 0x000fe20000410000 */
[-C--:B------:R-:W-:Y:S01]  /*47f0*/  FFMA.FTZ R109, R133, R110.reuse, -R109 ;  /* 0x0000006e856d7223 */ /* 0x080fe2000001086d */
[----:B------:R-:W-:Y:S01]  /*4800*/  FMUL.FTZ R110, R132, R110 ;  /* 0x0000006e846e7220 */ /* 0x000fe20000410000 */
[----:B------:R-:W-:Y:S01]  /*4810*/  FMUL.FTZ R147, R138, R107 ;  /* 0x0000006b8a937220 */ /* 0x000fe20000410000 */
[----:B------:R-:W-:-:S02]  /*4820*/  HADD2.F32 R116, -RZ, R8.H0_H0 ;  /* 0x20000008ff747230 */ /* 0x000fc40000004100 */
[----:B------:R-:W-:Y:S01]  /*4830*/  FMUL.RZ R140, R0, 0.15915493667125701904 ;  /* 0x3e22f983008c7820 */ /* 0x000fe2000040c000 */
[----:B------:R-:W-:Y:S01]  /*4840*/  FFMA.FTZ R139, R131, R107, -R108 ;  /* 0x0000006b838b7223 */ /* 0x000fe2000001086c */
[----:B------:R-:W-:Y:S01]  /*4850*/  FMUL.FTZ R0, R62, UR57 ;  /* 0x000000393e007c20 */ /* 0x000fe20008410000 */
[----:B------:R-:W-:Y:S01]  /*4860*/  FFMA.FTZ R110, R133, R106, R110 ;  /* 0x0000006a856e7223 */ /* 0x000fe2000001006e */
[C---:B------:R-:W-:Y:S01]  /*4870*/  FFMA.FTZ R147, R131.reuse, R114, R147 ;  /* 0x0000007283937223 */ /* 0x040fe20000010093 */
[----:B------:R-:W-:Y:S01]  /*4880*/  FMUL.FTZ R106, R138, R109 ;  /* 0x0000006d8a6a7220 */ /* 0x000fe20000410000 */
[----:B------:R-:W-:Y:S01]  /*4890*/  FFMA.FTZ R139, R116, R79, R139 ;  /* 0x0000004f748b7223 */ /* 0x000fe2000001008b */
[----:B------:R-:W-:Y:S01]  /*48a0*/  FMUL.RZ R148, R0, 0.15915493667125701904 ;  /* 0x3e22f98300947820 */ /* 0x000fe2000040c000 */
[-C--:B------:R-:W-:Y:S01]  /*48b0*/  FMUL.FTZ R0, R138, R110.reuse ;  /* 0x0000006e8a007220 */ /* 0x080fe20000410000 */
[----:B------:R-:W-:Y:S01]  /*48c0*/  FADD.FTZ R147, RZ, R147 ;  /* 0x00000093ff937221 */ /* 0x000fe20000010000 */
[----:B------:R-:W-:Y:S01]  /*48d0*/  FFMA.FTZ R110, R131, R110, R106 ;  /* 0x0000006e836e7223 */ /* 0x000fe2000001006a */
[----:B------:R-:W-:-:S02]  /*48e0*/  FMUL.FTZ R106, R136, R139 ;  /* 0x0000008b886a7220 */ /* 0x000fc40000410000 */
[-C--:B------:R-:W-:Y:S02]  /*48f0*/  FMUL.FTZ R112, R136, R147.reuse ;  /* 0x0000009388707220 */ /* 0x080fe40000410000 */
[C---:B------:R-:W-:Y:S01]  /*4900*/  FFMA.FTZ R147, R137.reuse, R147, R106 ;  /* 0x0000009389937223 */ /* 0x040fe2000001006a */
[----:B------:R-:W-:Y:S01]  /*4910*/  HADD2.F32 R114, -RZ, R8.H1_H1 ;  /* 0x30000008ff727230 */ /* 0x000fe20000004100 */
[----:B------:R-:W-:Y:S01]  /*4920*/  MUFU.SIN R29, R140 ;  /* 0x0000008c001d7308 */ /* 0x000fe20000000400 */
[----:B------:R-:W-:-:S07]  /*4930*/  FFMA.FTZ R139, R137, R139, -R112 ;  /* 0x0000008b898b7223 */ /* 0x000fce0000010870 */
[----:B------:R0:W-:Y:S01]  /*4940*/  MUFU.COS R149, R140 ;  /* 0x0000008c00957308 */ /* 0x0001e20000000000 */
[----:B------:R-:W-:Y:S01]  /*4950*/  FFMA.FTZ R139, R114, R77, R139 ;  /* 0x0000004d728b7223 */ /* 0x000fe2000001008b */
[----:B------:R-:W-:Y:S01]  /*4960*/  FFMA.FTZ R108, R131, R109, -R0 ;  /* 0x0000006d836c7223 */ /* 0x000fe20000010800 */
[----:B0-----:R-:W-:Y:S02]  /*4970*/  FADD.FTZ R140, RZ, R147 ;  /* 0x00000093ff8c7221 */ /* 0x001fe40000010000 */
[CC--:B------:R-:W-:Y:S02]  /*4980*/  FMUL.FTZ R155, R145.reuse, R139.reuse ;  /* 0x0000008b919b7220 */ /* 0x0c0fe40000410000 */
[----:B------:R-:W-:Y:S01]  /*4990*/  FMUL.FTZ R153, R145, R140 ;  /* 0x0000008c91997220 */ /* 0x000fe20000410000 */
[----:B------:R-:W-:Y:S02]  /*49a0*/  HADD2.F32 R112, -RZ, R9.H0_H0 ;  /* 0x20000009ff707230 */ /* 0x000fe40000004100 */
[----:B------:R-:W-:Y:S01]  /*49b0*/  FMUL.FTZ R109, R136, R110 ;  /* 0x0000006e886d7220 */ /* 0x000fe20000410000 */
[----:B------:R-:W-:Y:S01]  /*49c0*/  FFMA.FTZ R139, R146, R139, -R153 ;  /* 0x0000008b928b7223 */ /* 0x000fe20000010899 */
[----:B------:R-:W-:Y:S01]  /*49d0*/  FMUL.FTZ R0, R28, R68 ;  /* 0x000000441c007220 */ /* 0x000fe20000410000 */
[----:B------:R-:W-:Y:S01]  /*49e0*/  FFMA.FTZ R155, R146, R140, R155 ;  /* 0x0000008c929b7223 */ /* 0x000fe2000001009b */
[-C--:B------:R-:W-:Y:S01]  /*49f0*/  FFMA.FTZ R109, R137, R108.reuse, -R109 ;  /* 0x0000006c896d7223 */ /* 0x080fe2000001086d */
[----:B------:R-:W-:Y:S01]  /*4a00*/  FFMA.FTZ R140, R112, R75, R139 ;  /* 0x0000004b708c7223 */ /* 0x000fe2000001008b */
[----:B------:R-:W-:Y:S01]  /*4a10*/  FMUL.FTZ R108, R136, R108 ;  /* 0x0000006c886c7220 */ /* 0x000fe20000410000 */
[----:B------:R-:W-:Y:S01]  /*4a20*/  FADD.FTZ R155, RZ, R155 ;  /* 0x0000009bff9b7221 */ /* 0x000fe20000010000 */
[----:B------:R-:W0:Y:S01]  /*4a30*/  MUFU.EX2 R0, R0 ;  /* 0x0000000000007308 */ /* 0x000e220000000800 */
[----:B------:R-:W-:Y:S01]  /*4a40*/  FMUL.FTZ R157, R143, R140 ;  /* 0x0000008c8f9d7220 */ /* 0x000fe20000410000 */
[----:B------:R-:W-:Y:S01]  /*4a50*/  FFMA.FTZ R108, R137, R110, R108 ;  /* 0x0000006e896c7223 */ /* 0x000fe2000001006c */
[----:B------:R-:W-:-:S02]  /*4a60*/  FMUL.FTZ R106, R57, UR57 ;  /* 0x00000039396a7c20 */ /* 0x000fc40008410000 */
[-C--:B------:R-:W-:Y:S01]  /*4a70*/  FFMA.FTZ R157, R144, R155.reuse, R157 ;  /* 0x0000009b909d7223 */ /* 0x080fe2000001009d */
[----:B------:R-:W-:Y:S01]  /*4a80*/  FMUL.FTZ R139, R145, R108 ;  /* 0x0000006c918b7220 */ /* 0x000fe20000410000 */
[----:B------:R-:W-:Y:S01]  /*4a90*/  FMUL.FTZ R155, R143, R155 ;  /* 0x0000009b8f9b7220 */ /* 0x000fe20000410000 */
[----:B------:R-:W-:Y:S01]  /*4aa0*/  FMUL.RZ R152, R106, 0.15915493667125701904 ;  /* 0x3e22f9836a987820 */ /* 0x000fe2000040c000 */
[----:B------:R-:W-:Y:S01]  /*4ab0*/  FMUL.FTZ R106, R28, R62 ;  /* 0x0000003e1c6a7220 */ /* 0x000fe20000410000 */
[----:B------:R-:W-:Y:S02]  /*4ac0*/  HADD2.F32 R110, -RZ, R9.H1_H1 ;  /* 0x30000009ff6e7230 */ /* 0x000fe40000004100 */
[-C--:B------:R-:W-:Y:S01]  /*4ad0*/  FFMA.FTZ R139, R146, R109.reuse, -R139 ;  /* 0x0000006d928b7223 */ /* 0x080fe2000001088b */
[----:B------:R-:W-:Y:S01]  /*4ae0*/  FFMA.FTZ R155, R144, R140, -R155 ;  /* 0x0000008c909b7223 */ /* 0x000fe2000001089b */
[----:B------:R-:W-:Y:S01]  /*4af0*/  FMUL.FTZ R109, R145, R109 ;  /* 0x0000006d916d7220 */ /* 0x000fe20000410000 */
[----:B------:R-:W-:Y:S02]  /*4b00*/  MUFU.SIN R107, R148 ;  /* 0x00000094006b7308 */ /* 0x000fe40000000400 */
[----:B------:R-:W-:Y:S01]  /*4b10*/  FFMA.FTZ R155, R110, R73, R155 ;  /* 0x000000496e9b7223 */ /* 0x000fe2000001009b */
[----:B------:R-:W-:Y:S01]  /*4b20*/  FFMA.FTZ R109, R146, R108, R109 ;  /* 0x0000006c926d7223 */ /* 0x000fe2000001006d */
[----:B------:R-:W-:-:S04]  /*4b30*/  FADD.FTZ R157, RZ, R157 ;  /* 0x0000009dff9d7221 */ /* 0x000fc80000010000 */
[----:B------:R-:W-:Y:S01]  /*4b40*/  MUFU.COS R147, R148 ;  /* 0x0000009400937308 */ /* 0x000fe20000000000 */
[----:B0-----:R-:W-:Y:S01]  /*4b50*/  FMUL.FTZ R150, R0, R29 ;  /* 0x0000001d00967220 */ /* 0x001fe20000410000 */
[----:B------:R-:W-:Y:S01]  /*4b60*/  FMUL.FTZ R28, R28, R57 ;  /* 0x000000391c1c7220 */ /* 0x000fe20000410000 */
[----:B------:R-:W-:-:S05]  /*4b70*/  FMUL.FTZ R108, R141, R155 ;  /* 0x0000009b8d6c7220 */ /* 0x000fca0000410000 */
[----:B------:R-:W0:Y:S01]  /*4b80*/  MUFU.EX2 R106, R106 ;  /* 0x0000006a006a7308 */ /* 0x000e220000000800 */
[----:B------:R-:W-:Y:S01]  /*4b90*/  FMUL.FTZ R149, R0, R149 ;  /* 0x0000009500957220 */ /* 0x000fe20000410000 */
[C---:B------:R-:W-:Y:S01]  /*4ba0*/  FMUL.FTZ R29, R143.reuse, R109 ;  /* 0x0000006d8f1d7220 */ /* 0x040fe20000410000 */
[----:B------:R-:W-:Y:S01]  /*4bb0*/  FMUL.FTZ R0, R143, R139 ;  /* 0x0000008b8f007220 */ /* 0x000fe20000410000 */
[CC--:B------:R-:W-:Y:S01]  /*4bc0*/  FMUL.FTZ R159, R141.reuse, R157.reuse ;  /* 0x0000009d8d9f7220 */ /* 0x0c0fe20000410000 */
[----:B------:R-:W-:Y:S01]  /*4bd0*/  FFMA.FTZ R157, R142, R157, R108 ;  /* 0x0000009d8e9d7223 */ /* 0x000fe2000001006c */
[C---:B------:R-:W-:Y:S01]  /*4be0*/  FFMA.FTZ R29, R144.reuse, R139, -R29 ;  /* 0x0000008b901d7223 */ /* 0x040fe2000001081d */
[----:B------:R-:W-:Y:S01]  /*4bf0*/  FFMA.FTZ R0, R144, R109, R0 ;  /* 0x0000006d90007223 */ /* 0x000fe20000010000 */
[----:B------:R-:W-:Y:S01]  /*4c00*/  MUFU.COS R153, R152 ;  /* 0x0000009800997308 */ /* 0x000fe20000000000 */
[----:B------:R-:W-:Y:S02]  /*4c10*/  HADD2.F32 R108, -RZ, R10.H0_H0 ;  /* 0x2000000aff6c7230 */ /* 0x000fe40000004100 */
[----:B------:R-:W-:Y:S01]  /*4c20*/  FFMA.FTZ R159, R142, R155, -R159 ;  /* 0x0000009b8e9f7223 */ /* 0x000fe2000001089f */
[----:B------:R-:W-:Y:S01]  /*4c30*/  FADD.FTZ R157, RZ, R157 ;  /* 0x0000009dff9d7221 */ /* 0x000fe20000010000 */
[----:B------:R-:W-:-:S03]  /*4c40*/  FMUL.FTZ R109, R141, R0 ;  /* 0x000000008d6d7220 */ /* 0x000fc60000410000 */
[----:B------:R-:W1:Y:S01]  /*4c50*/  MUFU.EX2 R28, R28 ;  /* 0x0000001c001c7308 */ /* 0x000e620000000800 */
[----:B------:R-:W-:Y:S01]  /*4c60*/  FFMA.FTZ R159, R108, R71, R159 ;  /* 0x000000476c9f7223 */ /* 0x000fe2000001009f */
[----:B------:R-:W-:-:S06]  /*4c70*/  FMUL.FTZ R140, R150, R157 ;  /* 0x0000009d968c7220 */ /* 0x000fcc0000410000 */
[----:B------:R2:W3:Y:S01]  /*4c80*/  MUFU.SIN R139, R152 ;  /* 0x00000098008b7308 */ /* 0x0004e20000000400 */
[C---:B0-----:R-:W-:Y:S01]  /*4c90*/  FMUL.FTZ R147, R106.reuse, R147 ;  /* 0x000000936a937220 */ /* 0x041fe20000410000 */
[----:B------:R-:W-:Y:S01]  /*4ca0*/  FMUL.FTZ R148, R106, R107 ;  /* 0x0000006b6a947220 */ /* 0x000fe20000410000 */
[-C--:B------:R-:W-:Y:S01]  /*4cb0*/  FFMA.FTZ R106, R142, R29.reuse, -R109 ;  /* 0x0000001d8e6a7223 */ /* 0x080fe2000001086d */
[----:B------:R-:W-:Y:S01]  /*4cc0*/  FMUL.FTZ R29, R141, R29 ;  /* 0x0000001d8d1d7220 */ /* 0x000fe20000410000 */
[----:B------:R-:W-:Y:S02]  /*4cd0*/  HADD2.F32 R109, -RZ, R10.H1_H1 ;  /* 0x3000000aff6d7230 */ /* 0x000fe40000004100 */
[-C--:B------:R-:W-:Y:S01]  /*4ce0*/  FMUL.FTZ R154, R150, R159.reuse ;  /* 0x0000009f969a7220 */ /* 0x080fe20000410000 */
[C---:B--2---:R-:W-:Y:S01]  /*4cf0*/  FFMA.FTZ R152, R149.reuse, R159, -R140 ;  /* 0x0000009f95987223 */ /* 0x044fe2000001088c */
[----:B------:R-:W-:Y:S02]  /*4d00*/  FFMA.FTZ R29, R142, R0, R29 ;  /* 0x000000008e1d7223 */ /* 0x000fe4000001001d */
[----:B------:R-:W-:Y:S01]  /*4d10*/  FFMA.FTZ R154, R149, R157, R154 ;  /* 0x0000009d959a7223 */ /* 0x000fe2000001009a */
[----:B------:R-:W-:Y:S01]  /*4d20*/  FFMA.FTZ R152, R109, R68, R152 ;  /* 0x000000446d987223 */ /* 0x000fe20000010098 */
[----:B-1----:R-:W-:Y:S01]  /*4d30*/  FMUL.FTZ R140, R28, R153 ;  /* 0x000000991c8c7220 */ /* 0x002fe20000410000 */
[----:B------:R-:W-:Y:S01]  /*4d40*/  FMUL.FTZ R0, R150, R29 ;  /* 0x0000001d96007220 */ /* 0x000fe20000410000 */
[----:B------:R-:W-:Y:S01]  /*4d50*/  FADD.FTZ R154, RZ, R154 ;  /* 0x0000009aff9a7221 */ /* 0x000fe20000010000 */
[----:B---3--:R-:W-:Y:S01]  /*4d60*/  FMUL.FTZ R139, R28, R139 ;  /* 0x0000008b1c8b7220 */ /* 0x008fe20000410000 */
[C---:B------:R-:W-:Y:S01]  /*4d70*/  FMUL.FTZ R28, R148.reuse, R152 ;  /* 0x00000098941c7220 */ /* 0x040fe20000410000 */
[----:B------:R-:W-:Y:S01]  /*4d80*/  FFMA.FTZ R0, R149, R106, -R0 ;  /* 0x0000006a95007223 */ /* 0x000fe20000010800 */
[----:B------:R-:W-:Y:S01]  /*4d90*/  ISETP.NE.AND P1, PT, R101, 0x1f, PT ;  /* 0x0000001f6500780c */ /* 0x000fe20003f25270 */
[----:B------:R-:W-:Y:S01]  /*4da0*/  FMUL.FTZ R153, R148, R154 ;  /* 0x0000009a94997220 */ /* 0x000fe20000410000 */
[----:B------:R-:W-:Y:S01]  /*4db0*/  FMUL.FTZ R106, R150, R106 ;  /* 0x0000006a966a7220 */ /* 0x000fe20000410000 */
[----:B------:R-:W-:Y:S01]  /*4dc0*/  FFMA.FTZ R28, R147, R154, R28 ;  /* 0x0000009a931c7223 */ /* 0x000fe2000001001c */
[----:B------:R-:W-:-:S02]  /*4dd0*/  HADD2.F32 R107, -RZ, R11.H0_H0 ;  /* 0x2000000bff6b7230 */ /* 0x000fc40000004100 */
[----:B------:R-:W-:Y:S01]  /*4de0*/  FFMA.FTZ R152, R147, R152, -R153 ;  /* 0x0000009893987223 */ /* 0x000fe20000010899 */
[----:B------:R-:W-:Y:S01]  /*4df0*/  FFMA.FTZ R106, R149, R29, R106 ;  /* 0x0000001d956a7223 */ /* 0x000fe2000001006a */
[----:B------:R-:W-:Y:S01]  /*4e00*/  FADD.FTZ R154, RZ, R28 ;  /* 0x0000001cff9a7221 */ /* 0x000fe20000010000 */
[C---:B------:R-:W-:Y:S01]  /*4e10*/  FMUL.FTZ R28, R148.reuse, R0 ;  /* 0x00000000941c7220 */ /* 0x040fe20000410000 */
[----:B------:R-:W-:Y:S01]  /*4e20*/  FFMA.FTZ R153, R107, R62, R152 ;  /* 0x0000003e6b997223 */ /* 0x000fe20000010098 */
[----:B------:R-:W-:Y:S01]  /*4e30*/  FMUL.FTZ R29, R148, R106 ;  /* 0x0000006a941d7220 */ /* 0x000fe20000410000 */
[----:B------:R-:W-:Y:S01]  /*4e40*/  FMUL.FTZ R155, R139, R154 ;  /* 0x0000009a8b9b7220 */ /* 0x000fe20000410000 */
[----:B------:R-:W-:Y:S01]  /*4e50*/  FFMA.FTZ R152, R147, R106, R28 ;  /* 0x0000006a93987223 */ /* 0x000fe2000001001c */
[-C--:B------:R-:W-:Y:S01]  /*4e60*/  FMUL.FTZ R159, R139, R153.reuse ;  /* 0x000000998b9f7220 */ /* 0x080fe20000410000 */
[----:B------:R-:W-:Y:S01]  /*4e70*/  FFMA.FTZ R29, R147, R0, -R29 ;  /* 0x00000000931d7223 */ /* 0x000fe2000001081d */
[----:B------:R-:W-:Y:S01]  /*4e80*/  FFMA.FTZ R157, R140, R153, -R155 ;  /* 0x000000998c9d7223 */ /* 0x000fe2000001089b */
[----:B------:R-:W-:Y:S01]  /*4e90*/  @P1 LEA R28, R101, UR56, 0x3 ;  /* 0x00000038651c1c11 */ /* 0x000fe2000f8e18ff */
[C---:B------:R-:W-:Y:S01]  /*4ea0*/  FMUL.FTZ R153, R139.reuse, R152 ;  /* 0x000000988b997220 */ /* 0x040fe20000410000 */
[----:B------:R-:W-:-:S03]  /*4eb0*/  FMUL.FTZ R155, R139, R29 ;  /* 0x0000001d8b9b7220 */ /* 0x000fc60000410000 */
[C---:B------:R-:W-:Y:S02]  /*4ec0*/  FFMA.FTZ R153, R140.reuse, R29, -R153 ;  /* 0x0000001d8c997223 */ /* 0x040fe40000010899 */
[----:B------:R-:W0:Y:S01]  /*4ed0*/  @P1 LDS.64 R28, [R28+0x2d18] ;  /* 0x002d18001c1c1984 */ /* 0x000e220000000a00 */
[----:B------:R-:W-:Y:S02]  /*4ee0*/  HADD2.F32 R106, -RZ, R11.H1_H1 ;  /* 0x3000000bff6a7230 */ /* 0x000fe40000004100 */
[C---:B------:R-:W-:Y:S01]  /*4ef0*/  FFMA.FTZ R159, R140.reuse, R154, R159 ;  /* 0x0000009a8c9f7223 */ /* 0x040fe2000001009f */
[----:B------:R-:W-:Y:S01]  /*4f00*/  BSSY B0, `(.L_x_14428) ;  /* 0x000000f000007945 */ /* 0x000fe20003800000 */
[----:B------:R-:W-:Y:S02]  /*4f10*/  FFMA.FTZ R155, R140, R152, R155 ;  /* 0x000000988c9b7223 */ /* 0x000fe4000001009b */
[----:B------:R-:W-:Y:S01]  /*4f20*/  FADD.FTZ R159, RZ, R159 ;  /* 0x0000009fff9f7221 */ /* 0x000fe20000010000 */
[----:B------:R-:W-:Y:S01]  /*4f30*/  FFMA.FTZ R157, R106, R57, R157 ;  /* 0x000000396a9d7223 */ /* 0x000fe2000001009d */
[----:B----4-:R-:W-:Y:S06]  /*4f40*/  @P1 BRA `(.L_x_14429) ;  /* 0x0000000000281947 */ /* 0x010fec0003800000 */
[----:B------:R-:W-:Y:S01]  /*4f50*/  UISETP.NE.AND UP0, UPT, UR49, UR12, UPT ;  /* 0x0000000c3100728c */ /* 0x000fe2000bf05270 */
[----:B0-----:R-:W-:Y:S01]  /*4f60*/  HFMA2.MMA R29, -RZ, RZ, 0, 0 ;  /* 0x00000000ff1d7435 */ /* 0x001fe200000001ff */
[----:B------:R-:W-:-:S04]  /*4f70*/  MOV R28, 0x3f800000 ;  /* 0x3f800000001c7802 */ /* 0x000fc80000000f00 */
[----:B------:R-:W-:-:S05]  /*4f80*/  PLOP3.LUT P3, PT, PT, PT, UP0, 0x80, 0x0 ;  /* 0x000000000000781c */ /* 0x000fca0003f6f008 */
[----:B------:R-:W-:-:S04]  /*4f90*/  @UP0 ULEA.HI UR46, UR49, UR49, URZ, 0x1 ;  /* 0x00000031312e0291 */ /* 0x000fc8000f8f083f */
[----:B------:R-:W-:-:S04]  /*4fa0*/  @UP0 ULOP3.LUT UR46, UR46, 0xfffffe, URZ, 0xc0, !UPT ;  /* 0x00fffffe2e2e0892 */ /* 0x000fc8000f8ec03f */
[----:B------:R-:W-:-:S04]  /*4fb0*/  @UP0 UIADD3 UR46, -UR46, UR49, URZ ;  /* 0x000000312e2e0290 */ /* 0x000fc8000fffe13f */
[----:B------:R-:W-:-:S04]  /*4fc0*/  @UP0 ULEA UR46, UR46, UR6, 0x8 ;  /* 0x000000062e2e0291 */ /* 0x000fc8000f8e403f */
[----:B------:R-:W-:-:S09]  /*4fd0*/  @UP0 ULEA UR46, UR46, UR56, 0x3 ;  /* 0x000000382e2e0291 */ /* 0x000fd2000f8e183f */
[----:B------:R-:W1:Y:S03]  /*4fe0*/  @P3 LDS.64 R28, [UR46+0x1d10] ;  /* 0x001d102eff1c3984 */ /* 0x000e660008000a00 */
.L_x_14429:
[----:B------:R-:W-:Y:S05]  /*4ff0*/  BSYNC B0 ;  /* 0x0000000000007941 */ /* 0x000fea0003800000 */
.L_x_14428:
        /* <DEDUP_REMOVED lines=15> */
[--C-:B------:R-:W-:Y:S01]  /*50f0*/  HADD2.F32 R185, -RZ, R6.reuse.H0_H0 ;  /* 0x20000006ffb97230 */ /* 0x100fe20000004100 */
[----:B------:R2:W-:Y:S01]  /*5100*/  SHFL.IDX PT, R162, R31, RZ, 0x1f ;  /* 0x00001fff1fa27589 */ /* 0x0005e200000e0000 */
[----:B------:R-:W-:Y:S01]  /*5110*/  FMUL.FTZ R7, R2, UR55 ;  /* 0x0000003702077c20 */ /* 0x000fe20008410000 */
[----:B------:R-:W-:-:S02]  /*5120*/  HADD2.F32 R191, -RZ, R6.H1_H1 ;  /* 0x30000006ffbf7230 */ /* 0x000fc40000004100 */
[----:B------:R-:W-:Y:S01]  /*5130*/  FMUL.FTZ R6, R5, UR47 ;  /* 0x0000002f05067c20 */ /* 0x000fe20008410000 */
[--C-:B------:R-:W-:Y:S02]  /*5140*/  HADD2.F32 R199, -RZ, R16.reuse.H1_H1 ;  /* 0x30000010ffc77230 */ /* 0x100fe40000004100 */
[----:B------:R-:W-:Y:S01]  /*5150*/  FADD.FTZ R225, R69, R69 ;  /* 0x0000004545e17221 */ /* 0x000fe20000010000 */
[--C-:B------:R-:W-:Y:S02]  /*5160*/  HADD2.F32 R196, -RZ, R17.reuse.H1_H1 ;  /* 0x30000011ffc47230 */ /* 0x100fe40000004100 */
[----:B------:R-:W-:Y:S01]  /*5170*/  FADD.FTZ R217, R70, R70 ;  /* 0x0000004646d97221 */ /* 0x000fe20000010000 */
[----:B--2---:R-:W-:Y:S01]  /*5180*/  FMUL.FTZ R158, R155, R156 ;  /* 0x0000009c9b9e7220 */ /* 0x004fe20000410000 */
[----:B------:R-:W-:Y:S01]  /*5190*/  FMUL.FTZ R31, R2, UR47 ;  /* 0x0000002f021f7c20 */ /* 0x000fe20008410000 */
[----:B------:R-:W-:Y:S02]  /*51a0*/  HADD2.F32 R197, -RZ, R16.H0_H0 ;  /* 0x20000010ffc57230 */ /* 0x000fe40000004100 */
[----:B------:R-:W-:Y:S01]  /*51b0*/  FADD.FTZ R16, R93, R93 ;  /* 0x0000005d5d107221 */ /* 0x000fe20000010000 */
[-C--:B---3--:R-:W-:Y:S01]  /*51c0*/  FMUL.FTZ R165, R155, R154.reuse ;  /* 0x0000009a9ba57220 */ /* 0x088fe20000410000 */
[----:B------:R-:W-:Y:S01]  /*51d0*/  FFMA.FTZ R158, R153, R154, -R158 ;  /* 0x0000009a999e7223 */ /* 0x000fe2000001089e */
[----:B------:R-:W-:-:S02]  /*51e0*/  HADD2.F32 R195, -RZ, R17.H0_H0 ;  /* 0x20000011ffc37230 */ /* 0x000fc40000004100 */
[----:B------:R-:W-:Y:S01]  /*51f0*/  FADD.FTZ R221, R72, R72 ;  /* 0x0000004848dd7221 */ /* 0x000fe20000010000 */
[----:B----4-:R-:W-:Y:S01]  /*5200*/  FMUL.FTZ R163, R155, R0 ;  /* 0x000000009ba37220 */ /* 0x010fe20000410000 */
[----:B------:R-:W-:Y:S01]  /*5210*/  FFMA.FTZ R156, R153, R156, R165 ;  /* 0x0000009c999c7223 */ /* 0x000fe200000100a5 */
[----:B------:R-:W-:Y:S01]  /*5220*/  @P3 FADD.FTZ R157, R157, R158 ;  /* 0x0000009e9d9d3221 */ /* 0x000fe20000010000 */
[--C-:B------:R-:W-:Y:S02]  /*5230*/  HADD2.F32 R208, -RZ, R18.reuse.H1_H1 ;  /* 0x30000012ffd07230 */ /* 0x100fe40000004100 */
[-C--:B0-----:R-:W-:Y:S01]  /*5240*/  FFMA.FTZ R154, R153, R152.reuse, R163 ;  /* 0x00000098999a7223 */ /* 0x081fe200000100a3 */
[----:B------:R-:W-:Y:S01]  /*5250*/  FMUL.FTZ R152, R155, R152 ;  /* 0x000000989b987220 */ /* 0x000fe20000410000 */
[----:B------:R-:W-:Y:S01]  /*5260*/  @P3 FADD.FTZ R159, R159, R156 ;  /* 0x0000009c9f9f3221 */ /* 0x000fe20000010000 */
[----:B------:R-:W-:Y:S02]  /*5270*/  HADD2.F32 R202, -RZ, R19.H1_H1 ;  /* 0x30000013ffca7230 */ /* 0x000fe40000004100 */
[----:B------:R-:W-:Y:S01]  /*5280*/  FADD.FTZ R201, R74, R74 ;  /* 0x0000004a4ac97221 */ /* 0x000fe20000010000 */
[----:B------:R-:W-:Y:S01]  /*5290*/  @P3 FFMA.FTZ R153, R153, R0, -R152 ;  /* 0x0000000099993223 */ /* 0x000fe20000010898 */
[----:B------:R-:W-:Y:S01]  /*52a0*/  FSEL R154, R155, R154, !P3 ;  /* 0x0000009a9b9a7208 */ /* 0x000fe20005800000 */
[----:B------:R-:W0:Y:S01]  /*52b0*/  SHFL.UP PT, R156, R159, 0x2, RZ ;  /* 0x044000009f9c7989 */ /* 0x000e2200000e00ff */
[----:B------:R-:W-:Y:S01]  /*52c0*/  ISETP.GE.AND P3, PT, R186, 0x2, PT ;  /* 0x00000002ba00780c */ /* 0x000fe20003f66270 */
[----:B------:R-:W-:-:S02]  /*52d0*/  HADD2.F32 R204, -RZ, R18.H0_H0 ;  /* 0x20000012ffcc7230 */ /* 0x000fc40000004100 */
[----:B------:R-:W-:Y:S01]  /*52e0*/  FADD.FTZ R18, R92, R92 ;  /* 0x0000005c5c127221 */ /* 0x000fe20000010000 */
[----:B------:R-:W2:Y:S01]  /*52f0*/  SHFL.UP PT, R155, R157, 0x2, RZ ;  /* 0x044000009d9b7989 */ /* 0x000ea200000e00ff */
[----:B------:R-:W-:Y:S02]  /*5300*/  HADD2.F32 R200, -RZ, R19.H0_H0 ;  /* 0x20000013ffc87230 */ /* 0x000fe40000004100 */
[----:B------:R-:W-:Y:S01]  /*5310*/  FMUL.FTZ R169, R202, UR47 ;  /* 0x0000002fcaa97c20 */ /* 0x000fe20008410000 */
[----:B------:R-:W-:Y:S01]  /*5320*/  HADD2.F32 R166, -RZ, R26.H1_H1 ;  /* 0x3000001affa67230 */ /* 0x000fe20000004100 */
[----:B------:R-:W3:Y:S01]  /*5330*/  SHFL.UP PT, R0, R153, 0x2, RZ ;  /* 0x0440000099007989 */ /* 0x000ee200000e00ff */
[--C-:B------:R-:W-:Y:S02]  /*5340*/  HADD2.F32 R174, -RZ, R25.reuse.H0_H0 ;  /* 0x20000019ffae7230 */ /* 0x100fe40000004100 */
[----:B------:R-:W-:Y:S01]  /*5350*/  FADD.FTZ R187, R76, R76 ;  /* 0x0000004c4cbb7221 */ /* 0x000fe20000010000 */
[----:B------:R-:W-:Y:S01]  /*5360*/  HADD2.F32 R180, -RZ, R25.H1_H1 ;  /* 0x30000019ffb47230 */ /* 0x000fe20000004100 */
[----:B------:R-:W4:Y:S01]  /*5370*/  SHFL.UP PT, R152, R154, 0x2, RZ ;  /* 0x044000009a987989 */ /* 0x000f2200000e00ff */
[----:B------:R-:W-:-:S02]  /*5380*/  HADD2.F32 R168, -RZ, R27.H0_H0 ;  /* 0x2000001bffa87230 */ /* 0x000fc40000004100 */
[----:B------:R-:W-:Y:S01]  /*5390*/  FADD.FTZ R189, R78, R78 ;  /* 0x0000004e4ebd7221 */ /* 0x000fe20000010000 */
[--C-:B------:R-:W-:Y:S02]  /*53a0*/  HADD2.F32 R220, -RZ, R23.reuse.H0_H0 ;  /* 0x20000017ffdc7230 */ /* 0x100fe40000004100 */
[----:B------:R-:W-:Y:S01]  /*53b0*/  FADD.FTZ R176, R80, R80 ;  /* 0x0000005050b07221 */ /* 0x000fe20000010000 */
[----:B------:R-:W-:Y:S01]  /*53c0*/  HADD2.F32 R228, -RZ, R23.H1_H1 ;  /* 0x30000017ffe47230 */ /* 0x000fe20000004100 */
[----:B------:R-:W-:Y:S01]  /*53d0*/  BSSY B0, `(.L_x_14430) ;  /* 0x0000230000007945 */ /* 0x000fe20003800000 */
[----:B------:R-:W-:Y:S02]  /*53e0*/  HADD2.F32 R210, -RZ, R21.H1_H1 ;  /* 0x30000015ffd27230 */ /* 0x000fe40000004100 */
[----:B------:R-:W-:Y:S02]  /*53f0*/  HADD2.F32 R164, -RZ, R26.H0_H0 ;  /* 0x2000001affa47230 */ /* 0x000fe40000004100 */
[----:B------:R-:W-:-:S02]  /*5400*/  HADD2.F32 R193, -RZ, R20.H0_H0 ;  /* 0x20000014ffc17230 */ /* 0x000fc40000004100 */
[C---:B0-----:R-:W-:Y:S01]  /*5410*/  FMUL.FTZ R158, R154.reuse, R156 ;  /* 0x0000009c9a9e7220 */ /* 0x041fe20000410000 */
[----:B------:R-:W-:Y:S02]  /*5420*/  HADD2.F32 R205, -RZ, R20.H1_H1 ;  /* 0x30000014ffcd7230 */ /* 0x000fe40000004100 */
[--C-:B------:R-:W-:Y:S02]  /*5430*/  HADD2.F32 R206, -RZ, R24.reuse.H0_H0 ;  /* 0x20000018ffce7230 */ /* 0x100fe40000004100 */
[CC--:B--2---:R-:W-:Y:S01]  /*5440*/  FMUL.FTZ R167, R154.reuse, R155.reuse ;  /* 0x0000009b9aa77220 */ /* 0x0c4fe20000410000 */
[C---:B------:R-:W-:Y:S01]  /*5450*/  FFMA.FTZ R158, R153.reuse, R155, -R158 ;  /* 0x0000009b999e7223 */ /* 0x040fe2000001089e */
[----:B------:R-:W-:Y:S02]  /*5460*/  HADD2.F32 R222, -RZ, R24.H1_H1 ;  /* 0x30000018ffde7230 */ /* 0x000fe40000004100 */
[C---:B---3--:R-:W-:Y:S01]  /*5470*/  FMUL.FTZ R165, R154.reuse, R0 ;  /* 0x000000009aa57220 */ /* 0x048fe20000410000 */
[----:B------:R-:W-:Y:S01]  /*5480*/  FFMA.FTZ R156, R153, R156, R167 ;  /* 0x0000009c999c7223 */ /* 0x000fe200000100a7 */
[----:B------:R-:W-:Y:S01]  /*5490*/  @P3 FADD.FTZ R157, R157, R158 ;  /* 0x0000009e9d9d3221 */ /* 0x000fe20000010000 */
[-C--:B----4-:R-:W-:Y:S01]  /*54a0*/  FMUL.FTZ R163, R154, R152.reuse ;  /* 0x000000989aa37220 */ /* 0x090fe20000410000 */
[----:B------:R-:W-:Y:S01]  /*54b0*/  FFMA.FTZ R165, R153, R152, R165 ;  /* 0x0000009899a57223 */ /* 0x000fe200000100a5 */
[----:B------:R-:W-:-:S02]  /*54c0*/  @P3 FADD.FTZ R159, R159, R156 ;  /* 0x0000009c9f9f3221 */ /* 0x000fc40000010000 */
        /* <DEDUP_REMOVED lines=27> */
[CC--:B----4-:R-:W-:Y:S01]  /*5680*/  FMUL.FTZ R163, R158.reuse, R152.reuse ;  /* 0x000000989ea37220 */ /* 0x0d0fe20000410000 */
[C---:B------:R-:W-:Y:S01]  /*5690*/  FFMA.FTZ R167, R153.reuse, R152, R156 ;  /* 0x0000009899a77223 */ /* 0x040fe2000001009c */
[----:B------:R-:W-:Y:S01]  /*56a0*/  FFMA.FTZ R154, R153, R154, -R165 ;  /* 0x0000009a999a7223 */ /* 0x000fe200000108a5 */
[----:B------:R-:W-:Y:S01]  /*56b0*/  @P3 FADD.FTZ R159, R159, R160 ;  /* 0x000000a09f9f3221 */ /* 0x000fe20000010000 */
[----:B------:R-:W-:Y:S01]  /*56c0*/  @P3 FFMA.FTZ R153, R153, R0, -R163 ;  /* 0x0000000099993223 */ /* 0x000fe200000108a3 */
[----:B------:R0:W-:Y:S01]  /*56d0*/  SHFL.IDX PT, R165, R30, RZ, 0x1f ;  /* 0x00001fff1ea57589 */ /* 0x0001e200000e0000 */
[----:B------:R-:W-:Y:S01]  /*56e0*/  FSEL R167, R158, R167, !P3 ;  /* 0x000000a79ea77208 */ /* 0x000fe20005800000 */
[----:B------:R-:W-:Y:S01]  /*56f0*/  @P3 FADD.FTZ R157, R157, R154 ;  /* 0x0000009a9d9d3221 */ /* 0x000fe20000010000 */
[----:B------:R-:W-:Y:S01]  /*5700*/  ISETP.GE.AND P3, PT, R186, 0x10, PT ;  /* 0x00000010ba00780c */ /* 0x000fe20003f66270 */
[----:B------:R-:W2:Y:S04]  /*5710*/  SHFL.UP PT, R0, R153, 0x10, RZ ;  /* 0x0600000099007989 */ /* 0x000ea800000e00ff */
[----:B------:R-:W3:Y:S01]  /*5720*/  SHFL.UP PT, R152, R167, 0x10, RZ ;  /* 0x06000000a7987989 */ /* 0x000ee200000e00ff */
[----:B0-----:R-:W-:-:S03]  /*5730*/  FADD.FTZ R30, R97, R97 ;  /* 0x00000061611e7221 */ /* 0x001fc60000010000 */
[----:B------:R-:W0:Y:S04]  /*5740*/  SHFL.UP PT, R156, R159, 0x10, RZ ;  /* 0x060000009f9c7989 */ /* 0x000e2800000e00ff */
[----:B------:R-:W4:Y:S01]  /*5750*/  SHFL.UP PT, R154, R157, 0x10, RZ ;  /* 0x060000009d9a7989 */ /* 0x000f2200000e00ff */
[----:B--2---:R-:W-:-:S04]  /*5760*/  FMUL.FTZ R158, R167, R0 ;  /* 0x00000000a79e7220 */ /* 0x004fc80000410000 */
[-C--:B---3--:R-:W-:Y:S01]  /*5770*/  FFMA.FTZ R160, R153, R152.reuse, R158 ;  /* 0x0000009899a07223 */ /* 0x088fe2000001009e */
[C---:B------:R-:W-:Y:S01]  /*5780*/  FMUL.FTZ R155, R167.reuse, R152 ;  /* 0x00000098a79b7220 */ /* 0x040fe20000410000 */
[----:B0-----:R-:W-:-:S03]  /*5790*/  FMUL.FTZ R158, R167, R156 ;  /* 0x0000009ca79e7220 */ /* 0x001fc60000410000 */
[C---:B------:R-:W-:Y:S01]  /*57a0*/  FSEL R160, R167.reuse, R160, !P3 ;  /* 0x000000a0a7a07208 */ /* 0x040fe20005800000 */
[-C--:B----4-:R-:W-:Y:S01]  /*57b0*/  FMUL.FTZ R163, R167, R154.reuse ;  /* 0x0000009aa7a37220 */ /* 0x090fe20000410000 */
[----:B------:R-:W-:Y:S01]  /*57c0*/  FFMA.FTZ R158, R153, R154, -R158 ;  /* 0x0000009a999e7223 */ /* 0x000fe2000001089e */
[----:B------:R-:W-:-:S03]  /*57d0*/  FMUL.FTZ R154, R183, UR55 ;  /* 0x00000037b79a7c20 */ /* 0x000fc60008410000 */
[----:B------:R-:W0:Y:S01]  /*57e0*/  SHFL.UP PT, R160, R160, 0x1, RZ ;  /* 0x04200000a0a07989 */ /* 0x000e2200000e00ff */
[C---:B------:R-:W-:Y:S01]  /*57f0*/  FFMA.FTZ R156, R153.reuse, R156, R163 ;  /* 0x0000009c999c7223 */ /* 0x040fe200000100a3 */
[----:B------:R-:W-:Y:S01]  /*5800*/  @P3 FFMA.FTZ R153, R153, R0, -R155 ;  /* 0x0000000099993223 */ /* 0x000fe2000001089b */
[----:B------:R-:W-:Y:S01]  /*5810*/  @P3 FADD.FTZ R157, R157, R158 ;  /* 0x0000009e9d9d3221 */ /* 0x000fe20000010000 */
[----:B------:R-:W-:Y:S01]  /*5820*/  FMUL.FTZ R158, R183, UR47 ;  /* 0x0000002fb79e7c20 */ /* 0x000fe20008410000 */
[----:B------:R-:W-:Y:S01]  /*5830*/  @P3 FADD.FTZ R159, R159, R156 ;  /* 0x0000009c9f9f3221 */ /* 0x000fe20000010000 */
[----:B------:R-:W-:Y:S01]  /*5840*/  ISETP.GT.U32.AND P3, PT, R151, 0x1b, PT ;  /* 0x0000001b9700780c */ /* 0x000fe20003f64070 */
[----:B------:R-:W-:Y:S01]  /*5850*/  FADD.FTZ R156, R94, R94 ;  /* 0x0000005e5e9c7221 */ /* 0x000fe20000010000 */
[----:B------:R-:W2:Y:S01]  /*5860*/  SHFL.UP PT, R153, R153, 0x1, RZ ;  /* 0x0420000099997989 */ /* 0x000ea200000e00ff */
[----:B------:R-:W-:Y:S01]  /*5870*/  FMUL.FTZ R163, R208, UR47 ;  /* 0x0000002fd0a37c20 */ /* 0x000fe20008410000 */
[----:B------:R-:W-:-:S02]  /*5880*/  FMUL.FTZ R167, R202, UR55 ;  /* 0x00000037caa77c20 */ /* 0x000fc40008410000 */
[----:B------:R-:W3:Y:S04]  /*5890*/  SHFL.UP PT, R157, R157, 0x1, RZ ;  /* 0x042000009d9d7989 */ /* 0x000ee800000e00ff */
[----:B------:R-:W4:Y:S01]  /*58a0*/  SHFL.UP PT, R159, R159, 0x1, RZ ;  /* 0x042000009f9f7989 */ /* 0x000f2200000e00ff */
[CC--:B0-----:R-:W-:Y:S01]  /*58b0*/  FMUL.FTZ R0, R160.reuse, R162.reuse ;  /* 0x000000a2a0007220 */ /* 0x0c1fe20000410000 */
[-C--:B------:R-:W-:Y:S01]  /*58c0*/  FMUL.FTZ R155, R160, R165.reuse ;  /* 0x000000a5a09b7220 */ /* 0x080fe20000410000 */
[----:B------:R-:W-:Y:S02]  /*58d0*/  FMUL.FTZ R160, R196, UR47 ;  /* 0x0000002fc4a07c20 */ /* 0x000fe40008410000 */
[C---:B--2---:R-:W-:Y:S01]  /*58e0*/  FFMA.FTZ R0, R153.reuse, R165, -R0 ;  /* 0x000000a599007223 */ /* 0x044fe20000010800 */
[----:B------:R-:W-:Y:S01]  /*58f0*/  FFMA.FTZ R152, R153, R162, R155 ;  /* 0x000000a299987223 */ /* 0x000fe2000001009b */
[----:B------:R-:W-:Y:S01]  /*5900*/  FFMA.FTZ R155, R3, UR55, R6 ;  /* 0x00000037039b7c23 */ /* 0x000fe20008010006 */
[----:B------:R-:W-:Y:S01]  /*5910*/  FMUL.FTZ R6, R191, UR47 ;  /* 0x0000002fbf067c20 */ /* 0x000fe20008410000 */
[----:B---3--:R-:W-:Y:S01]  /*5920*/  @P2 FADD.FTZ R165, R157, R0 ;  /* 0x000000009da52221 */ /* 0x008fe20000010000 */
[----:B------:R-:W-:Y:S01]  /*5930*/  MOV R0, UR49 ;  /* 0x0000003100007c02 */ /* 0x000fe20008000f00 */
[----:B------:R-:W-:Y:S01]  /*5940*/  FFMA.FTZ R157, R195, UR55, R160 ;  /* 0x00000037c39d7c23 */ /* 0x000fe200080100a0 */
[----:B------:R-:W-:Y:S01]  /*5950*/  FFMA.FTZ R6, R185, UR55, R6 ;  /* 0x00000037b9067c23 */ /* 0x000fe20008010006 */
[----:B----4-:R-:W-:Y:S01]  /*5960*/  @P2 FADD.FTZ R162, R159, R152 ;  /* 0x000000989fa22221 */ /* 0x010fe20000010000 */
[----:B------:R-:W-:Y:S01]  /*5970*/  ISETP.GE.OR P0, PT, R0, UR12, P0 ;  /* 0x0000000c00007c0c */ /* 0x000fe20008706670 */
[----:B------:R-:W-:-:S02]  /*5980*/  HADD2.F32 R0, -RZ, R4.H0_H0 ;  /* 0x20000004ff007230 */ /* 0x000fc40000004100 */
[----:B------:R-:W-:Y:S01]  /*5990*/  FMUL.FTZ R4, R5, UR55 ;  /* 0x0000003705047c20 */ /* 0x000fe20008410000 */
[----:B------:R-:W-:Y:S01]  /*59a0*/  ISETP.GT.U32.AND P2, PT, R151, 0x1d, PT ;  /* 0x0000001d9700780c */ /* 0x000fe20003f44070 */
[----:B------:R-:W-:Y:S01]  /*59b0*/  FADD.FTZ R152, R96, R96 ;  /* 0x0000006060987221 */ /* 0x000fe20000010000 */
[----:B------:R-:W-:Y:S01]  /*59c0*/  FADD.FTZ R159, R91, R91 ;  /* 0x0000005b5b9f7221 */ /* 0x000fe20000010000 */
[C---:B------:R-:W-:Y:S01]  /*59d0*/  FFMA.FTZ R7, R0.reuse, UR47, -R7 ;  /* 0x0000002f00077c23 */ /* 0x040fe20008010807 */
[----:B------:R-:W-:Y:S01]  /*59e0*/  FFMA.FTZ R151, R0, UR55, R31 ;  /* 0x0000003700977c23 */ /* 0x000fe2000801001f */
[----:B------:R-:W-:Y:S01]  /*59f0*/  FFMA.FTZ R153, R3, UR47, -R4 ;  /* 0x0000002f03997c23 */ /* 0x000fe20008010804 */
[----:B------:R-:W-:Y:S01]  /*5a00*/  FMUL.FTZ R4, R191, UR55 ;  /* 0x00000037bf047c20 */ /* 0x000fe20008410000 */
[C---:B------:R-:W-:Y:S01]  /*5a10*/  FMUL.FTZ R31, R30.reuse, R7 ;  /* 0x000000071e1f7220 */ /* 0x040fe20000410000 */
[----:B------:R-:W-:Y:S01]  /*5a20*/  FMUL.FTZ R30, R30, R151 ;  /* 0x000000971e1e7220 */ /* 0x000fe20000410000 */
[C---:B------:R-:W-:Y:S01]  /*5a30*/  FMUL.FTZ R151, R152.reuse, R153 ;  /* 0x0000009998977220 */ /* 0x040fe20000410000 */
[----:B------:R-:W-:Y:S01]  /*5a40*/  FADD.FTZ R153, R95, R95 ;  /* 0x0000005f5f997221 */ /* 0x000fe20000010000 */
[----:B------:R-:W-:Y:S01]  /*5a50*/  FFMA.FTZ R4, R185, UR47, -R4 ;  /* 0x0000002fb9047c23 */ /* 0x000fe20008010804 */
[----:B------:R-:W-:Y:S01]  /*5a60*/  FMUL.FTZ R152, R152, R155 ;  /* 0x0000009b98987220 */ /* 0x000fe20000410000 */
[C---:B------:R-:W-:Y:S01]  /*5a70*/  FFMA.FTZ R155, R179.reuse, UR47, -R154 ;  /* 0x0000002fb39b7c23 */ /* 0x040fe2000801089a */
[----:B------:R-:W-:Y:S01]  /*5a80*/  FFMA.FTZ R7, R179, UR55, R158 ;  /* 0x00000037b3077c23 */ /* 0x000fe2000801009e */
[C---:B------:R-:W-:Y:S01]  /*5a90*/  FMUL.FTZ R154, R153.reuse, R4 ;  /* 0x00000004999a7220 */ /* 0x040fe20000410000 */
[----:B------:R-:W-:Y:S01]  /*5aa0*/  FMUL.FTZ R153, R153, R6 ;  /* 0x0000000699997220 */ /* 0x000fe20000410000 */
[C---:B------:R-:W-:Y:S01]  /*5ab0*/  FMUL.FTZ R4, R199.reuse, UR55 ;  /* 0x00000037c7047c20 */ /* 0x040fe20008410000 */
[----:B------:R-:W-:Y:S01]  /*5ac0*/  FMUL.FTZ R6, R199, UR47 ;  /* 0x0000002fc7067c20 */ /* 0x000fe20008410000 */
[----:B------:R-:W-:Y:S01]  /*5ad0*/  FMUL.FTZ R158, R196, UR55 ;  /* 0x00000037c49e7c20 */ /* 0x000fe20008410000 */
[C---:B------:R-:W-:Y:S01]  /*5ae0*/  FMUL.FTZ R155, R156.reuse, R155 ;  /* 0x0000009b9c9b7220 */ /* 0x040fe20000410000 */
[----:B------:R-:W-:Y:S01]  /*5af0*/  FMUL.FTZ R156, R156, R7 ;  /* 0x000000079c9c7220 */ /* 0x000fe20000410000 */
[C---:B------:R-:W-:Y:S01]  /*5b00*/  FFMA.FTZ R17, R197.reuse, UR47, -R4 ;  /* 0x0000002fc5117c23 */ /* 0x040fe20008010804 */
[----:B------:R-:W-:Y:S01]  /*5b10*/  FFMA.FTZ R7, R197, UR55, R6 ;  /* 0x00000037c5077c23 */ /* 0x000fe20008010006 */
[----:B------:R-:W-:Y:S01]  /*5b20*/  FFMA.FTZ R19, R195, UR47, -R158 ;  /* 0x0000002fc3137c23 */ /* 0x000fe2000801089e */
[----:B------:R-:W-:Y:S01]  /*5b30*/  FFMA.FTZ R4, R204, UR55, R163 ;  /* 0x00000037cc047c23 */ /* 0x000fe200080100a3 */
[C---:B------:R-:W-:Y:S01]  /*5b40*/  FMUL.FTZ R17, R16.reuse, R17 ;  /* 0x0000001110117220 */ /* 0x040fe20000410000 */
[----:B------:R-:W-:Y:S01]  /*5b50*/  FMUL.FTZ R16, R16, R7 ;  /* 0x0000000710107220 */ /* 0x000fe20000410000 */
[C---:B------:R-:W-:Y:S01]  /*5b60*/  FMUL.FTZ R19, R18.reuse, R19 ;  /* 0x0000001312137220 */ /* 0x040fe20000410000 */
[----:B------:R-:W-:Y:S01]  /*5b70*/  FMUL.FTZ R18, R18, R157 ;  /* 0x0000009d12127220 */ /* 0x000fe20000410000 */
[----:B------:R-:W-:Y:S01]  /*5b80*/  FMUL.FTZ R7, R208, UR55 ;  /* 0x00000037d0077c20 */ /* 0x000fe20008410000 */
[----:B------:R-:W-:-:S02]  /*5b90*/  HADD2.F32 R163, -RZ, R27.H1_H1 ;  /* 0x3000001bffa37230 */ /* 0x000fc40000004100 */
[----:B------:R-:W-:Y:S01]  /*5ba0*/  FADD.FTZ R157, R90, R90 ;  /* 0x0000005a5a9d7221 */ /* 0x000fe20000010000 */
[C---:B------:R-:W-:Y:S01]  /*5bb0*/  FFMA.FTZ R158, R200.reuse, UR47, -R167 ;  /* 0x0000002fc89e7c23 */ /* 0x040fe200080108a7 */
[----:B------:R-:W-:Y:S01]  /*5bc0*/  FFMA.FTZ R6, R200, UR55, R169 ;  /* 0x00000037c8067c23 */ /* 0x000fe200080100a9 */
[----:B------:R-:W-:Y:S01]  /*5bd0*/  FFMA.FTZ R160, R204, UR47, -R7 ;  /* 0x0000002fcca07c23 */ /* 0x000fe20008010807 */
[----:B------:R-:W-:Y:S01]  /*5be0*/  FMUL.FTZ R25, R163, UR47 ;  /* 0x0000002fa3197c20 */ /* 0x000fe20008410000 */
[C---:B------:R-:W-:Y:S01]  /*5bf0*/  FMUL.FTZ R158, R157.reuse, R158 ;  /* 0x0000009e9d9e7220 */ /* 0x040fe20000410000 */
[----:B------:R-:W-:Y:S01]  /*5c00*/  FMUL.FTZ R157, R157, R6 ;  /* 0x000000069d9d7220 */ /* 0x000fe20000410000 */
[----:B------:R-:W-:Y:S02]  /*5c10*/  HADD2.F32 R6, -RZ, R21.H0_H0 ;  /* 0x20000015ff067230 */ /* 0x000fe40000004100 */
[----:B------:R-:W-:Y:S01]  /*5c20*/  FMUL.FTZ R23, R163, UR55 ;  /* 0x00000037a3177c20 */ /* 0x000fe20008410000 */
[C---:B------:R-:W-:Y:S01]  /*5c30*/  FMUL.FTZ R160, R159.reuse, R160 ;  /* 0x000000a09fa07220 */ /* 0x040fe20000410000 */
[----:B------:R-:W-:Y:S01]  /*5c40*/  FMUL.FTZ R21, R166, UR55 ;  /* 0x00000037a6157c20 */ /* 0x000fe20008410000 */
[----:B------:R-:W-:Y:S01]  /*5c50*/  FMUL.FTZ R159, R159, R4 ;  /* 0x000000049f9f7220 */ /* 0x000fe20000410000 */
[----:B------:R-:W-:Y:S01]  /*5c60*/  FFMA.FTZ R226, R168, UR55, R25 ;  /* 0x00000037a8e27c23 */ /* 0x000fe20008010019 */
[----:B------:R-:W-:-:S02]  /*5c70*/  HADD2.F32 R4, -RZ, R22.H0_H0 ;  /* 0x20000016ff047230 */ /* 0x000fc40000004100 */
[----:B------:R-:W-:Y:S01]  /*5c80*/  FFMA.FTZ R20, R164, UR47, -R21 ;  /* 0x0000002fa4147c23 */ /* 0x000fe20008010815 */
[----:B------:R-:W-:Y:S02]  /*5c90*/  HADD2.F32 R7, -RZ, R22.H1_H1 ;  /* 0x30000016ff077230 */ /* 0x000fe40000004100 */
[----:B------:R-:W-:Y:S01]  /*5ca0*/  FFMA.FTZ R22, R168, UR47, -R23 ;  /* 0x0000002fa8167c23 */ /* 0x000fe20008010817 */
[----:B------:R-:W-:Y:S01]  /*5cb0*/  FMUL.FTZ R23, R166, UR47 ;  /* 0x0000002fa6177c20 */ /* 0x000fe20008410000 */
[----:B------:R-:W-:Y:S01]  /*5cc0*/  FMUL.FTZ R226, R225, R226 ;  /* 0x000000e2e1e27220 */ /* 0x000fe20000410000 */
[----:B------:R-:W-:Y:S01]  /*5cd0*/  FMUL.FTZ R211, R217, R20 ;  /* 0x00000014d9d37220 */ /* 0x000fe20000410000 */
[----:B------:R-:W-:Y:S01]  /*5ce0*/  FMUL.FTZ R225, R225, R22 ;  /* 0x00000016e1e17220 */ /* 0x000fe20000410000 */
[----:B------:R-:W-:Y:S01]  /*5cf0*/  FFMA.FTZ R22, R164, UR55, R23 ;  /* 0x00000037a4167c23 */ /* 0x000fe20008010017 */
[-C--:B------:R-:W-:Y:S01]  /*5d00*/  FMUL.FTZ R20, R140, R226.reuse ;  /* 0x000000e28c147220 */ /* 0x080fe20000410000 */
[----:B------:R-:W-:Y:S01]  /*5d10*/  FMUL.FTZ R21, R139, R226 ;  /* 0x000000e28b157220 */ /* 0x000fe20000410000 */
[----:B------:R-:W-:Y:S01]  /*5d20*/  FMUL.FTZ R23, R180, UR47 ;  /* 0x0000002fb4177c20 */ /* 0x000fe20008410000 */
[----:B------:R-:W-:Y:S01]  /*5d30*/  FMUL.FTZ R217, R217, R22 ;  /* 0x00000016d9d97220 */ /* 0x000fe20000410000 */
[-C--:B------:R-:W-:Y:S01]  /*5d40*/  FFMA.FTZ R22, -R139, R225.reuse, -R20 ;  /* 0x000000e18b167223 */ /* 0x080fe20000010914 */
[----:B------:R-:W-:Y:S01]  /*5d50*/  FFMA.FTZ R20, R140, R225, -R21 ;  /* 0x000000e18c147223 */ /* 0x000fe20000010815 */
[----:B------:R-:W-:Y:S01]  /*5d60*/  FMUL.FTZ R21, R180, UR55 ;  /* 0x00000037b4157c20 */ /* 0x000fe20008410000 */
[----:B------:R-:W-:Y:S01]  /*5d70*/  VOTEU.ALL UP0, P0 ;  /* 0x00000000003f7886 */ /* 0x000fe20000000000 */
        /* <DEDUP_REMOVED lines=71> */
[CC--:B-1----:R-:W-:Y:S01]  /*61f0*/  FMUL.FTZ R20, R139.reuse, -R28.reuse ;  /* 0x8000001c8b147220 */ /* 0x0c2fe20000410000 */
[-C--:B------:R-:W-:Y:S01]  /*6200*/  FMUL.FTZ R21, R139, R29.reuse ;  /* 0x0000001d8b157220 */ /* 0x080fe20000410000 */
[----:B------:R-:W-:Y:S01]  /*6210*/  FADD.FTZ R23, R169, R24 ;  /* 0x00000018a9177221 */ /* 0x000fe20000010000 */
[----:B------:R-:W-:Y:S01]  /*6220*/  FADD.FTZ R167, -R170, R167 ;  /* 0x000000a7aaa77221 */ /* 0x000fe20000010100 */
[C---:B------:R-:W-:Y:S01]  /*6230*/  FFMA.FTZ R20, R140.reuse, -R29, R20 ;  /* 0x8000001d8c147223 */ /* 0x040fe20000010014 */
[----:B------:R-:W-:Y:S01]  /*6240*/  FFMA.FTZ R21, R140, R28, -R21 ;  /* 0x0000001c8c157223 */ /* 0x000fe20000010815 */
[C---:B------:R-:W-:Y:S01]  /*6250*/  FMUL.FTZ R172, R138.reuse, -R23 ;  /* 0x800000178aac7220 */ /* 0x040fe20000410000 */
[----:B------:R-:W-:Y:S01]  /*6260*/  FMUL.FTZ R26, R138, -R167 ;  /* 0x800000a78a1a7220 */ /* 0x000fe20000410000 */
[CC--:B------:R-:W-:Y:S01]  /*6270*/  FMUL.FTZ R22, R148.reuse, -R20.reuse ;  /* 0x8000001494167220 */ /* 0x0c0fe20000410000 */
        /* <DEDUP_REMOVED lines=81> */
[CC--:B------:R-:W-:Y:S01]  /*6790*/  FMUL.FTZ R216, R128.reuse, -R23.reuse ;  /* 0x8000001780d87220 */ /* 0x0c0fe20000410000 */
[----:B------:R-:W-:Y:S01]  /*67a0*/  FMUL.FTZ R26, R128, -R172 ;  /* 0x800000ac801a7220 */ /* 0x000fe20000410000 */
[C---:B------:R-:W-:Y:S01]  /*67b0*/  FFMA.FTZ R24, R121.reuse, R24, -R21 ;  /* 0x0000001879187223 */ /* 0x040fe20000010815 */
[----:B------:R-:W-:Y:S01]  /*67c0*/  FFMA.FTZ R20, R121, R22, R20 ;  /* 0x0000001679147223 */ /* 0x000fe20000010014 */
[----:B------:R-:W-:Y:S01]  /*67d0*/  FMUL.FTZ R21, R33, R162 ;  /* 0x000000a221157220 */ /* 0x000fe20000410000 */
[----:B------:R-:W-:Y:S01]  /*67e0*/  FFMA.FTZ R167, R129, R23, R26 ;  /* 0x0000001781a77223 */ /* 0x000fe2000001001a */
[----:B------:R-:W-:Y:S01]  /*67f0*/  FMUL.FTZ R23, R123, -R24 ;  /* 0x800000187b177220 */ /* 0x000fe20000410000 */
[-C--:B------:R-:W-:Y:S01]  /*6800*/  FMUL.FTZ R33, R33, R165.reuse ;  /* 0x000000a521217220 */ /* 0x080fe20000410000 */
[----:B------:R-:W-:Y:S01]  /*6810*/  FMUL.FTZ R22, R123, -R20 ;  /* 0x800000147b167220 */ /* 0x000fe20000410000 */
[----:B------:R-:W-:Y:S01]  /*6820*/  FFMA.FTZ R216, R129, R172, -R216 ;  /* 0x000000ac81d87223 */ /* 0x000fe200000108d8 */
[C---:B------:R-:W-:Y:S01]  /*6830*/  FFMA.FTZ R23, R125.reuse, R20, R23 ;  /* 0x000000147d177223 */ /* 0x040fe20000010017 */
[C---:B------:R-:W-:Y:S01]  /*6840*/  FFMA.FTZ R20, R32.reuse, R165, -R21 ;  /* 0x000000a520147223 */ /* 0x040fe20000010815 */
[----:B------:R-:W-:Y:S01]  /*6850*/  FFMA.FTZ R21, R32, R162, R33 ;  /* 0x000000a220157223 */ /* 0x000fe20000010021 */
[----:B------:R-:W-:Y:S01]  /*6860*/  FFMA.FTZ R22, R125, R24, -R22 ;  /* 0x000000187d167223 */ /* 0x000fe20000010816 */
[C---:B------:R-:W-:Y:S01]  /*6870*/  FMUL.FTZ R25, R126.reuse, -R23 ;  /* 0x800000177e197220 */ /* 0x040fe20000410000 */
[----:B------:R-:W-:Y:S01]  /*6880*/  FADD.FTZ R161, R161, R20 ;  /* 0x00000014a1a17221 */ /* 0x000fe20000010000 */
[----:B------:R-:W-:Y:S01]  /*6890*/  FADD.FTZ R21, RZ, R21 ;  /* 0x00000015ff157221 */ /* 0x000fe20000010000 */
[-C--:B------:R-:W-:Y:S01]  /*68a0*/  FMUL.FTZ R24, R126, -R22.reuse ;  /* 0x800000167e187220 */ /* 0x080fe20000410000 */
[C---:B------:R-:W-:Y:S01]  /*68b0*/  FFMA.FTZ R25, R127.reuse, R22, -R25 ;  /* 0x000000167f197223 */ /* 0x040fe20000010819 */
[C---:B------:R-:W-:Y:S01]  /*68c0*/  FMUL.FTZ R22, R128.reuse, R161 ;  /* 0x000000a180167220 */ /* 0x040fe20000410000 */
[C---:B------:R-:W-:Y:S01]  /*68d0*/  FMUL.FTZ R20, R128.reuse, R21 ;  /* 0x0000001580147220 */ /* 0x040fe20000410000 */
[----:B------:R-:W-:Y:S01]  /*68e0*/  FFMA.FTZ R24, R127, R23, R24 ;  /* 0x000000177f187223 */ /* 0x000fe20000010018 */
[C---:B------:R-:W-:Y:S01]  /*68f0*/  FMUL.FTZ R23, R128.reuse, -R25 ;  /* 0x8000001980177220 */ /* 0x040fe20000410000 */
[C---:B------:R-:W-:Y:S01]  /*6900*/  FFMA.FTZ R22, R129.reuse, R21, R22 ;  /* 0x0000001581167223 */ /* 0x040fe20000010016 */
[C---:B------:R-:W-:Y:S01]  /*6910*/  FFMA.FTZ R162, R129.reuse, R161, -R20 ;  /* 0x000000a181a27223 */ /* 0x040fe20000010814 */
[-C--:B------:R-:W-:Y:S01]  /*6920*/  FMUL.FTZ R26, R128, -R24.reuse ;  /* 0x80000018801a7220 */ /* 0x080fe20000410000 */
[----:B------:R-:W-:Y:S01]  /*6930*/  FFMA.FTZ R182, R129, R24, R23 ;  /* 0x0000001881b67223 */ /* 0x000fe20000010017 */
[----:B------:R-:W-:Y:S01]  /*6940*/  FADD.FTZ R20, RZ, R22 ;  /* 0x00000016ff147221 */ /* 0x000fe20000010000 */
[----:B------:R-:W-:Y:S01]  /*6950*/  FFMA.FTZ R162, R105, R88, R162 ;  /* 0x0000005869a27223 */ /* 0x000fe200000100a2 */
[C---:B------:R-:W-:Y:S01]  /*6960*/  FMUL.FTZ R23, R2.reuse, R21 ;  /* 0x0000001502177220 */ /* 0x040fe20000410000 */
[-C--:B------:R-:W-:Y:S01]  /*6970*/  FMUL.FTZ R2, R2, R161.reuse ;  /* 0x000000a102027220 */ /* 0x080fe20000410000 */
[C---:B------:R-:W-:Y:S01]  /*6980*/  FMUL.FTZ R24, R5.reuse, R20 ;  /* 0x0000001405187220 */ /* 0x040fe20000410000 */
[-C--:B------:R-:W-:Y:S01]  /*6990*/  FMUL.FTZ R5, R5, R162.reuse ;  /* 0x000000a205057220 */ /* 0x080fe20000410000 */
[C---:B------:R-:W-:Y:S01]  /*69a0*/  FFMA.FTZ R22, R0.reuse, R161, -R23 ;  /* 0x000000a100167223 */ /* 0x040fe20000010817 */
[----:B------:R-:W-:Y:S01]  /*69b0*/  FFMA.FTZ R0, R0, R21, R2 ;  /* 0x0000001500007223 */ /* 0x000fe20000010002 */
[----:B------:R-:W-:Y:S01]  /*69c0*/  FFMA.FTZ R181, R129, R25, -R26 ;  /* 0x0000001981b57223 */ /* 0x000fe2000001081a */
[----:B------:R-:W-:Y:S01]  /*69d0*/  FFMA.FTZ R23, R3, R162, -R24 ;  /* 0x000000a203177223 */ /* 0x000fe20000010818 */
[----:B------:R-:W-:Y:S01]  /*69e0*/  FMUL.FTZ R2, R21, UR55 ;  /* 0x0000003715027c20 */ /* 0x000fe20008410000 */
[----:B------:R-:W-:Y:S01]  /*69f0*/  FFMA.FTZ R25, R3, R20, R5 ;  /* 0x0000001403197223 */ /* 0x000fe20000010005 */
[----:B------:R-:W-:Y:S01]  /*6a00*/  FMUL.FTZ R24, R21, UR47 ;  /* 0x0000002f15187c20 */ /* 0x000fe20008410000 */
[----:B------:R-:W-:Y:S01]  /*6a10*/  FADD.FTZ R5, R97, R97 ;  /* 0x0000006161057221 */ /* 0x000fe20000010000 */
[C---:B------:R-:W-:Y:S01]  /*6a20*/  FFMA.FTZ R26, R161.reuse, UR47, -R2 ;  /* 0x0000002fa11a7c23 */ /* 0x040fe20008010802 */
[----:B------:R-:W-:Y:S01]  /*6a30*/  FADD.FTZ R3, R96, R96 ;  /* 0x0000006060037221 */ /* 0x000fe20000010000 */
[----:B------:R-:W-:Y:S01]  /*6a40*/  FFMA.FTZ R2, R161, UR55, R24 ;  /* 0x00000037a1027c23 */ /* 0x000fe20008010018 */
[C---:B------:R-:W-:Y:S01]  /*6a50*/  FFMA.FTZ R24, -R5.reuse, R0, RZ ;  /* 0x0000000005187223 */ /* 0x040fe200000101ff */
[C---:B------:R-:W-:Y:S01]  /*6a60*/  FMUL.FTZ R0, R126.reuse, R162 ;  /* 0x000000a27e007220 */ /* 0x040fe20000410000 */
[C---:B------:R-:W-:Y:S01]  /*6a70*/  FFMA.FTZ R22, R5.reuse, R22, RZ ;  /* 0x0000001605167223 */ /* 0x040fe200000100ff */
[C---:B------:R-:W-:Y:S01]  /*6a80*/  FMUL.FTZ R165, R5.reuse, R26 ;  /* 0x0000001a05a57220 */ /* 0x040fe20000410000 */
[----:B------:R-:W-:Y:S01]  /*6a90*/  FFMA.FTZ R171, -R5, R2, -RZ ;  /* 0x0000000205ab7223 */ /* 0x000fe200000109ff */
[-C--:B------:R-:W-:Y:S01]  /*6aa0*/  FMUL.FTZ R5, R126, R20.reuse ;  /* 0x000000147e057220 */ /* 0x080fe20000410000 */
[----:B------:R-:W-:Y:S01]  /*6ab0*/  FFMA.FTZ R0, R127, R20, R0 ;  /* 0x000000147f007223 */ /* 0x000fe20000010000 */
[----:B------:R-:W-:Y:S01]  /*6ac0*/  FFMA.FTZ R23, R3, R23, R22 ;  /* 0x0000001703177223 */ /* 0x000fe20000010016 */
[C---:B------:R-:W-:Y:S01]  /*6ad0*/  FMUL.FTZ R27, R20.reuse, UR55 ;  /* 0x00000037141b7c20 */ /* 0x040fe20008410000 */
[----:B------:R-:W-:Y:S01]  /*6ae0*/  FMUL.FTZ R33, R20, UR47 ;  /* 0x0000002f14217c20 */ /* 0x000fe20008410000 */
[----:B------:R-:W-:Y:S01]  /*6af0*/  FFMA.FTZ R5, R127, R162, -R5 ;  /* 0x000000a27f057223 */ /* 0x000fe20000010805 */
[----:B------:R-:W-:Y:S01]  /*6b00*/  FADD.FTZ R22, RZ, R0 ;  /* 0x00000000ff167221 */ /* 0x000fe20000010000 */
[----:B------:R-:W-:Y:S01]  /*6b10*/  FFMA.FTZ R25, -R3, R25, R24 ;  /* 0x0000001903197223 */ /* 0x000fe20000010118 */
[C---:B------:R-:W-:Y:S01]  /*6b20*/  FFMA.FTZ R2, R162.reuse, UR47, -R27 ;  /* 0x0000002fa2027c23 */ /* 0x040fe2000801081b */
[----:B------:R-:W-:Y:S01]  /*6b30*/  FFMA.FTZ R0, R162, UR55, R33 ;  /* 0x00000037a2007c23 */ /* 0x000fe20008010021 */
[----:B------:R-:W-:Y:S01]  /*6b40*/  FFMA.FTZ R172, R124, R87, R5 ;  /* 0x000000577cac7223 */ /* 0x000fe20000010005 */
[----:B------:R-:W-:Y:S01]  /*6b50*/  FMUL.FTZ R24, R191, R22 ;  /* 0x00000016bf187220 */ /* 0x000fe20000410000 */
[C---:B------:R-:W-:Y:S01]  /*6b60*/  FMUL.FTZ R173, R3.reuse, R2 ;  /* 0x0000000203ad7220 */ /* 0x040fe20000410000 */
[----:B------:R-:W-:Y:S01]  /*6b70*/  FFMA.FTZ R177, -R3, R0, -RZ ;  /* 0x0000000003b17223 */ /* 0x000fe200000109ff */
[----:B------:R-:W-:Y:S01]  /*6b80*/  FADD.FTZ R2, R95, R95 ;  /* 0x0000005f5f027221 */ /* 0x000fe20000010000 */
[-C--:B------:R-:W-:Y:S01]  /*6b90*/  FFMA.FTZ R24, R185, R172.reuse, -R24 ;  /* 0x000000acb9187223 */ /* 0x080fe20000010818 */
[C---:B------:R-:W-:Y:S01]  /*6ba0*/  FMUL.FTZ R0, R123.reuse, R172 ;  /* 0x000000ac7b007220 */ /* 0x040fe20000410000 */
[----:B------:R-:W-:Y:S01]  /*6bb0*/  FMUL.FTZ R3, R123, R22 ;  /* 0x000000167b037220 */ /* 0x000fe20000410000 */
[----:B------:R-:W-:Y:S01]  /*6bc0*/  FMUL.FTZ R191, R191, R172 ;  /* 0x000000acbfbf7220 */ /* 0x000fe20000410000 */
[----:B------:R-:W-:Y:S01]  /*6bd0*/  FFMA.FTZ R23, R2, R24, R23 ;  /* 0x0000001802177223 */ /* 0x000fe20000010017 */
[C---:B------:R-:W-:Y:S01]  /*6be0*/  FFMA.FTZ R24, R125.reuse, R22, R0 ;  /* 0x000000167d187223 */ /* 0x040fe20000010000 */
[----:B------:R-:W-:Y:S01]  /*6bf0*/  FFMA.FTZ R178, R125, R172, -R3 ;  /* 0x000000ac7db27223 */ /* 0x000fe20000010803 */
[----:B------:R-:W-:Y:S01]  /*6c00*/  FFMA.FTZ R26, R185, R22, R191 ;  /* 0x00000016b91a7223 */ /* 0x000fe200000100bf */
[C---:B------:R-:W-:Y:S01]  /*6c10*/  FMUL.FTZ R3, R22.reuse, UR55 ;  /* 0x0000003716037c20 */ /* 0x040fe20008410000 */
[----:B------:R-:W-:Y:S01]  /*6c20*/  FADD.FTZ R24, RZ, R24 ;  /* 0x00000018ff187221 */ /* 0x000fe20000010000 */
[----:B------:R-:W-:Y:S01]  /*6c30*/  FFMA.FTZ R178, R113, R86, R178 ;  /* 0x0000005671b27223 */ /* 0x000fe200000100b2 */
[----:B------:R-:W-:Y:S01]  /*6c40*/  FMUL.FTZ R5, R22, UR47 ;  /* 0x0000002f16057c20 */ /* 0x000fe20008410000 */
[----:B------:R-:W-:Y:S01]  /*6c50*/  FFMA.FTZ R25, -R2, R26, R25 ;  /* 0x0000001a02197223 */ /* 0x000fe20000010119 */
[C---:B------:R-:W-:Y:S01]  /*6c60*/  FMUL.FTZ R26, R183.reuse, R24 ;  /* 0x00000018b71a7220 */ /* 0x040fe20000410000 */
[-C--:B------:R-:W-:Y:S01]  /*6c70*/  FMUL.FTZ R183, R183, R178.reuse ;  /* 0x000000b2b7b77220 */ /* 0x080fe20000410000 */
[C---:B------:R-:W-:Y:S01]  /*6c80*/  FFMA.FTZ R3, R172.reuse, UR47, -R3 ;  /* 0x0000002fac037c23 */ /* 0x040fe20008010803 */
[----:B------:R-:W-:Y:S01]  /*6c90*/  FFMA.FTZ R5, R172, UR55, R5 ;  /* 0x00000037ac057c23 */ /* 0x000fe20008010005 */
[C---:B------:R-:W-:Y:S01]  /*6ca0*/  FFMA.FTZ R26, R179.reuse, R178, -R26 ;  /* 0x000000b2b31a7223 */ /* 0x040fe2000001081a */
[----:B------:R-:W-:Y:S01]  /*6cb0*/  FFMA.FTZ R32, R179, R24, R183 ;  /* 0x00000018b3207223 */ /* 0x000fe200000100b7 */
[C---:B------:R-:W-:Y:S01]  /*6cc0*/  FMUL.FTZ R179, R2.reuse, R3 ;  /* 0x0000000302b37220 */ /* 0x040fe20000410000 */
[----:B------:R-:W-:Y:S01]  /*6cd0*/  FFMA.FTZ R183, -R2, R5, -RZ ;  /* 0x0000000502b77223 */ /* 0x000fe200000109ff */
[C---:B------:R-:W-:Y:S01]  /*6ce0*/  FMUL.FTZ R2, R119.reuse, R178 ;  /* 0x000000b277027220 */ /* 0x040fe20000410000 */
[----:B------:R-:W-:Y:S01]  /*6cf0*/  FADD.FTZ R0, R94, R94 ;  /* 0x0000005e5e007221 */ /* 0x000fe20000010000 */
[-C--:B------:R-:W-:Y:S01]  /*6d00*/  FMUL.FTZ R3, R119, R24.reuse ;  /* 0x0000001877037220 */ /* 0x080fe20000410000 */
[----:B------:R-:W-:Y:S01]  /*6d10*/  FMUL.FTZ R5, R24, UR55 ;  /* 0x0000003718057c20 */ /* 0x000fe20008410000 */
[C---:B------:R-:W-:Y:S01]  /*6d20*/  FFMA.FTZ R2, R121.reuse, R24, R2 ;  /* 0x0000001879027223 */ /* 0x040fe20000010002 */
[----:B------:R-:W-:Y:S01]  /*6d30*/  FFMA.FTZ R23, R0, R26, R23 ;  /* 0x0000001a00177223 */ /* 0x000fe20000010017 */
        /* <DEDUP_REMOVED lines=18> */
[C---:B------:R-:W-:Y:S01]  /*6e60*/  FMUL.FTZ R3, R26.reuse, UR55 ;  /* 0x000000371a037c20 */ /* 0x040fe20008410000 */
[----:B------:R-:W-:Y:S01]  /*6e70*/  FMUL.FTZ R27, R26, UR47 ;  /* 0x0000002f1a1b7c20 */ /* 0x000fe20008410000 */
[----:B------:R-:W-:Y:S01]  /*6e80*/  FADD.FTZ R23, RZ, R23 ;  /* 0x00000017ff177221 */ /* 0x000fe20000010000 */
[----:B------:R-:W-:Y:S01]  /*6e90*/  FFMA.FTZ R192, R111, R84, R192 ;  /* 0x000000546fc07223 */ /* 0x000fe200000100c0 */
[----:B------:R-:W-:Y:S01]  /*6ea0*/  FFMA.FTZ R198, R197, R26, R199 ;  /* 0x0000001ac5c67223 */ /* 0x000fe200000100c7 */
[----:B------:R-:W-:Y:S01]  /*6eb0*/  FADD.FTZ R0, R92, R92 ;  /* 0x0000005c5c007221 */ /* 0x000fe20000010000 */
[CC--:B------:R-:W-:Y:S01]  /*6ec0*/  FMUL.FTZ R32, R196.reuse, R23.reuse ;  /* 0x00000017c4207220 */ /* 0x0c0fe20000410000 */
[-C--:B------:R-:W-:Y:S01]  /*6ed0*/  FMUL.FTZ R196, R196, R192.reuse ;  /* 0x000000c0c4c47220 */ /* 0x080fe20000410000 */
[C---:B------:R-:W-:Y:S01]  /*6ee0*/  FFMA.FTZ R3, R184.reuse, UR47, -R3 ;  /* 0x0000002fb8037c23 */ /* 0x040fe20008010803 */
[----:B------:R-:W-:Y:S01]  /*6ef0*/  FFMA.FTZ R27, R184, UR55, R27 ;  /* 0x00000037b81b7c23 */ /* 0x000fe2000801001b */
[C---:B------:R-:W-:Y:S01]  /*6f00*/  FFMA.FTZ R32, R195.reuse, R192, -R32 ;  /* 0x000000c0c3207223 */ /* 0x040fe20000010820 */
[C---:B------:R-:W-:Y:S01]  /*6f10*/  FFMA.FTZ R25, -R2.reuse, R198, R25 ;  /* 0x000000c602197223 */ /* 0x040fe20000010119 */
[----:B------:R-:W-:Y:S01]  /*6f20*/  FFMA.FTZ R196, R195, R23, R196 ;  /* 0x00000017c3c47223 */ /* 0x000fe200000100c4 */
[----:B------:R-:W-:Y:S01]  /*6f30*/  FMUL.FTZ R191, R2, R3 ;  /* 0x0000000302bf7220 */ /* 0x000fe20000410000 */
[----:B------:R-:W-:Y:S01]  /*6f40*/  FFMA.FTZ R5, R0, R32, R5 ;  /* 0x0000002000057223 */ /* 0x000fe20000010005 */
[----:B------:R-:W-:Y:S01]  /*6f50*/  FFMA.FTZ R195, -R2, R27, -RZ ;  /* 0x0000001b02c37223 */ /* 0x000fe200000109ff */
[C---:B------:R-:W-:Y:S01]  /*6f60*/  FMUL.FTZ R32, R134.reuse, R192 ;  /* 0x000000c086207220 */ /* 0x040fe20000410000 */
[-C--:B------:R-:W-:Y:S01]  /*6f70*/  FMUL.FTZ R2, R134, R23.reuse ;  /* 0x0000001786027220 */ /* 0x080fe20000410000 */
[----:B------:R-:W-:Y:S01]  /*6f80*/  FFMA.FTZ R3, -R0, R196, R25 ;  /* 0x000000c400037223 */ /* 0x000fe20000010119 */
[----:B------:R-:W-:Y:S01]  /*6f90*/  FMUL.FTZ R27, R23, UR55 ;  /* 0x00000037171b7c20 */ /* 0x000fe20008410000 */
[C---:B------:R-:W-:Y:S01]  /*6fa0*/  FFMA.FTZ R25, R135.reuse, R23, R32 ;  /* 0x0000001787197223 */ /* 0x040fe20000010020 */
[----:B------:R-:W-:Y:S01]  /*6fb0*/  FFMA.FTZ R197, R135, R192, -R2 ;  /* 0x000000c087c57223 */ /* 0x000fe20000010802 */
[----:B------:R-:W-:Y:S01]  /*6fc0*/  FMUL.FTZ R33, R23, UR47 ;  /* 0x0000002f17217c20 */ /* 0x000fe20008410000 */
[----:B------:R-:W-:Y:S01]  /*6fd0*/  FFMA.FTZ R27, R192, UR47, -R27 ;  /* 0x0000002fc01b7c23 */ /* 0x000fe2000801081b */
[----:B------:R-:W-:Y:S01]  /*6fe0*/  FADD.FTZ R25, RZ, R25 ;  /* 0x00000019ff197221 */ /* 0x000fe20000010000 */
[----:B------:R-:W-:Y:S01]  /*6ff0*/  FFMA.FTZ R197, R120, R83, R197 ;  /* 0x0000005378c57223 */ /* 0x000fe200000100c5 */
[----:B------:R-:W-:Y:S01]  /*7000*/  FFMA.FTZ R33, R192, UR55, R33 ;  /* 0x00000037c0217c23 */ /* 0x000fe20008010021 */
[----:B------:R-:W-:Y:S01]  /*7010*/  FMUL.FTZ R196, R0, R27 ;  /* 0x0000001b00c47220 */ /* 0x000fe20000410000 */
[----:B------:R-:W-:Y:S01]  /*7020*/  FMUL.FTZ R27, R208, R25 ;  /* 0x00000019d01b7220 */ /* 0x000fe20000410000 */
[----:B------:R-:W-:Y:S01]  /*7030*/  FMUL.FTZ R32, R132, R197 ;  /* 0x000000c584207220 */ /* 0x000fe20000410000 */
[----:B------:R-:W-:Y:S01]  /*7040*/  FFMA.FTZ R198, -R0, R33, -RZ ;  /* 0x0000002100c67223 */ /* 0x000fe200000109ff */
[----:B------:R-:W-:Y:S01]  /*7050*/  FMUL.FTZ R208, R208, R197 ;  /* 0x000000c5d0d07220 */ /* 0x000fe20000410000 */
[----:B------:R-:W-:Y:S01]  /*7060*/  FMUL.FTZ R2, R132, R25 ;  /* 0x0000001984027220 */ /* 0x000fe20000410000 */
[C---:B------:R-:W-:Y:S01]  /*7070*/  FFMA.FTZ R33, R204.reuse, R197, -R27 ;  /* 0x000000c5cc217223 */ /* 0x040fe2000001081b */
[-C--:B------:R-:W-:Y:S01]  /*7080*/  FFMA.FTZ R27, R133, R25.reuse, R32 ;  /* 0x00000019851b7223 */ /* 0x080fe20000010020 */
[----:B------:R-:W-:Y:S01]  /*7090*/  FADD.FTZ R0, R91, R91 ;  /* 0x0000005b5b007221 */ /* 0x000fe20000010000 */
[----:B------:R-:W-:Y:S01]  /*70a0*/  FFMA.FTZ R208, R204, R25, R208 ;  /* 0x00000019ccd07223 */ /* 0x000fe200000100d0 */
[----:B------:R-:W-:Y:S01]  /*70b0*/  FFMA.FTZ R199, R133, R197, -R2 ;  /* 0x000000c585c77223 */ /* 0x000fe20000010802 */
[----:B------:R-:W-:Y:S01]  /*70c0*/  FADD.FTZ R27, RZ, R27 ;  /* 0x0000001bff1b7221 */ /* 0x000fe20000010000 */
[C---:B------:R-:W-:Y:S01]  /*70d0*/  FMUL.FTZ R2, R25.reuse, UR55 ;  /* 0x0000003719027c20 */ /* 0x040fe20008410000 */
[----:B------:R-:W-:Y:S01]  /*70e0*/  FFMA.FTZ R208, -R0, R208, R3 ;  /* 0x000000d000d07223 */ /* 0x000fe20000010103 */
[----:B------:R-:W-:Y:S01]  /*70f0*/  FFMA.FTZ R199, R118, R81, R199 ;  /* 0x0000005176c77223 */ /* 0x000fe200000100c7 */
[----:B------:R-:W-:Y:S01]  /*7100*/  FMUL.FTZ R3, R202, R27 ;  /* 0x0000001bca037220 */ /* 0x000fe20000410000 */
[----:B------:R-:W-:Y:S01]  /*7110*/  FMUL.FTZ R204, R25, UR47 ;  /* 0x0000002f19cc7c20 */ /* 0x000fe20008410000 */
[----:B------:R-:W-:Y:S01]  /*7120*/  FFMA.FTZ R32, R0, R33, R5 ;  /* 0x0000002100207223 */ /* 0x000fe20000010005 */
[-C--:B------:R-:W-:Y:S01]  /*7130*/  FMUL.FTZ R202, R202, R199.reuse ;  /* 0x000000c7caca7220 */ /* 0x080fe20000410000 */
[C---:B------:R-:W-:Y:S01]  /*7140*/  FFMA.FTZ R5, R197.reuse, UR47, -R2 ;  /* 0x0000002fc5057c23 */ /* 0x040fe20008010802 */
[-C--:B------:R-:W-:Y:S01]  /*7150*/  FFMA.FTZ R203, R200, R199.reuse, -R3 ;  /* 0x000000c7c8cb7223 */ /* 0x080fe20000010803 */
[----:B------:R-:W-:Y:S01]  /*7160*/  FFMA.FTZ R33, R197, UR55, R204 ;  /* 0x00000037c5217c23 */ /* 0x000fe200080100cc */
[----:B------:R-:W-:Y:S01]  /*7170*/  FADD.FTZ R3, R90, R90 ;  /* 0x0000005a5a037221 */ /* 0x000fe20000010000 */
[----:B------:R-:W-:Y:S01]  /*7180*/  FMUL.FTZ R2, R138, R199 ;  /* 0x000000c78a027220 */ /* 0x000fe20000410000 */
[----:B------:R-:W-:Y:S01]  /*7190*/  FFMA.FTZ R207, R200, R27, R202 ;  /* 0x0000001bc8cf7223 */ /* 0x000fe200000100ca */
[C---:B------:R-:W-:Y:S01]  /*71a0*/  FMUL.FTZ R200, R0.reuse, R5 ;  /* 0x0000000500c87220 */ /* 0x040fe20000410000 */
[----:B------:R-:W-:Y:S01]  /*71b0*/  FFMA.FTZ R202, -R0, R33, -RZ ;  /* 0x0000002100ca7223 */ /* 0x000fe200000109ff */
[----:B------:R-:W-:Y:S01]  /*71c0*/  FFMA.FTZ R5, R3, R203, R32 ;  /* 0x000000cb03057223 */ /* 0x000fe20000010020 */
[-C--:B------:R-:W-:Y:S01]  /*71d0*/  FMUL.FTZ R0, R138, R27.reuse ;  /* 0x0000001b8a007220 */ /* 0x080fe20000410000 */
[----:B------:R-:W-:Y:S01]  /*71e0*/  FFMA.FTZ R32, R131, R27, R2 ;  /* 0x0000001b83207223 */ /* 0x000fe20000010002 */
[----:B------:R-:W-:Y:S01]  /*71f0*/  FFMA.FTZ R207, -R3, R207, R208 ;  /* 0x000000cf03cf7223 */ /* 0x000fe200000101d0 */
[----:B------:R-:W-:Y:S01]  /*7200*/  FMUL.FTZ R204, R27, UR55 ;  /* 0x000000371bcc7c20 */ /* 0x000fe20008410000 */
[----:B------:R-:W-:Y:S01]  /*7210*/  FFMA.FTZ R203, R131, R199, -R0 ;  /* 0x000000c783cb7223 */ /* 0x000fe20000010800 */
[----:B------:R-:W-:Y:S01]  /*7220*/  FADD.FTZ R32, RZ, R32 ;  /* 0x00000020ff207221 */ /* 0x000fe20000010000 */
[----:B------:R-:W-:Y:S01]  /*7230*/  FMUL.FTZ R0, R27, UR47 ;  /* 0x0000002f1b007c20 */ /* 0x000fe20008410000 */
[----:B------:R-:W-:Y:S01]  /*7240*/  FFMA.FTZ R204, R199, UR47, -R204 ;  /* 0x0000002fc7cc7c23 */ /* 0x000fe200080108cc */
[----:B------:R-:W-:Y:S01]  /*7250*/  FFMA.FTZ R203, R116, R79, R203 ;  /* 0x0000004f74cb7223 */ /* 0x000fe200000100cb */
[----:B------:R-:W-:Y:S01]  /*7260*/  FMUL.FTZ R208, R205, R32 ;  /* 0x00000020cdd07220 */ /* 0x000fe20000410000 */
[----:B------:R-:W-:Y:S01]  /*7270*/  FFMA.FTZ R0, R199, UR55, R0 ;  /* 0x00000037c7007c23 */ /* 0x000fe20008010000 */
[----:B------:R-:W-:Y:S01]  /*7280*/  FADD.FTZ R2, R82, R82 ;  /* 0x0000005252027221 */ /* 0x000fe20000010000 */
[-C--:B------:R-:W-:Y:S01]  /*7290*/  FMUL.FTZ R205, R205, R203.reuse ;  /* 0x000000cbcdcd7220 */ /* 0x080fe20000410000 */
[-C--:B------:R-:W-:Y:S01]  /*72a0*/  FFMA.FTZ R33, R193, R203.reuse, -R208 ;  /* 0x000000cbc1217223 */ /* 0x080fe200000108d0 */
[C---:B------:R-:W-:Y:S01]  /*72b0*/  FFMA.FTZ R208, -R3.reuse, R0, -RZ ;  /* 0x0000000003d07223 */ /* 0x040fe200000109ff */
[C---:B------:R-:W-:Y:S01]  /*72c0*/  FMUL.FTZ R0, R136.reuse, R203 ;  /* 0x000000cb88007220 */ /* 0x040fe20000410000 */
[----:B------:R-:W-:Y:S01]  /*72d0*/  FMUL.FTZ R204, R3, R204 ;  /* 0x000000cc03cc7220 */ /* 0x000fe20000410000 */
[-C--:B------:R-:W-:Y:S01]  /*72e0*/  FFMA.FTZ R214, R193, R32.reuse, R205 ;  /* 0x00000020c1d67223 */ /* 0x080fe200000100cd */
[-C--:B------:R-:W-:Y:S01]  /*72f0*/  FMUL.FTZ R212, R136, R32.reuse ;  /* 0x0000002088d47220 */ /* 0x080fe20000410000 */
[C---:B------:R-:W-:Y:S01]  /*7300*/  FFMA.FTZ R3, R137.reuse, R32, R0 ;  /* 0x0000002089037223 */ /* 0x040fe20000010000 */
[C---:B------:R-:W-:Y:S01]  /*7310*/  FFMA.FTZ R5, R2.reuse, R33, R5 ;  /* 0x0000002102057223 */ /* 0x040fe20000010005 */
[----:B------:R-:W-:Y:S01]  /*7320*/  FFMA.FTZ R33, -R2, R214, R207 ;  /* 0x000000d602217223 */ /* 0x000fe200000101cf */
[----:B------:R-:W-:Y:S01]  /*7330*/  FFMA.FTZ R207, R137, R203, -R212 ;  /* 0x000000cb89cf7223 */ /* 0x000fe200000108d4 */
[----:B------:R-:W-:Y:S01]  /*7340*/  FADD.FTZ R3, RZ, R3 ;  /* 0x00000003ff037221 */ /* 0x000fe20000010000 */
[C---:B------:R-:W-:Y:S01]  /*7350*/  FMUL.FTZ R212, R32.reuse, UR55 ;  /* 0x0000003720d47c20 */ /* 0x040fe20008410000 */
[----:B------:R-:W-:Y:S01]  /*7360*/  FMUL.FTZ R214, R32, UR47 ;  /* 0x0000002f20d67c20 */ /* 0x000fe20008410000 */
[----:B------:R-:W-:Y:S01]  /*7370*/  FFMA.FTZ R207, R114, R77, R207 ;  /* 0x0000004d72cf7223 */ /* 0x000fe200000100cf */
[----:B------:R-:W-:Y:S01]  /*7380*/  FMUL.FTZ R213, R210, R3 ;  /* 0x00000003d2d57220 */ /* 0x000fe20000410000 */
[----:B------:R-:W-:Y:S01]  /*7390*/  FADD.FTZ R0, R80, R80 ;  /* 0x0000005050007221 */ /* 0x000fe20000010000 */
[C---:B------:R-:W-:Y:S01]  /*73a0*/  FFMA.FTZ R205, R203.reuse, UR47, -R212 ;  /* 0x0000002fcbcd7c23 */ /* 0x040fe200080108d4 */
[----:B------:R-:W-:Y:S01]  /*73b0*/  FFMA.FTZ R193, R203, UR55, R214 ;  /* 0x00000037cbc17c23 */ /* 0x000fe200080100d6 */
[-C--:B------:R-:W-:Y:S01]  /*73c0*/  FFMA.FTZ R213, R6, R207.reuse, -R213 ;  /* 0x000000cf06d57223 */ /* 0x080fe200000108d5 */
[----:B------:R-:W-:Y:S01]  /*73d0*/  FMUL.FTZ R210, R210, R207 ;  /* 0x000000cfd2d27220 */ /* 0x000fe20000410000 */
[C---:B------:R-:W-:Y:S01]  /*73e0*/  FMUL.FTZ R205, R2.reuse, R205 ;  /* 0x000000cd02cd7220 */ /* 0x040fe20000410000 */
[----:B------:R-:W-:Y:S01]  /*73f0*/  FFMA.FTZ R212, -R2, R193, -RZ ;  /* 0x000000c102d47223 */ /* 0x000fe200000109ff */
[----:B------:R-:W-:Y:S01]  /*7400*/  FFMA.FTZ R219, R0, R213, R5 ;  /* 0x000000d500db7223 */ /* 0x000fe20000010005 */
[C---:B------:R-:W-:Y:S01]  /*7410*/  FMUL.FTZ R5, R145.reuse, R207 ;  /* 0x000000cf91057220 */ /* 0x040fe20000410000 */
[-C--:B------:R-:W-:Y:S01]  /*7420*/  FMUL.FTZ R2, R145, R3.reuse ;  /* 0x0000000391027220 */ /* 0x080fe20000410000 */
[-C--:B------:R-:W-:Y:S01]  /*7430*/  FFMA.FTZ R210, R6, R3.reuse, R210 ;  /* 0x0000000306d27223 */ /* 0x080fe200000100d2 */
[C---:B------:R-:W-:Y:S01]  /*7440*/  FMUL.FTZ R6, R3.reuse, UR55 ;  /* 0x0000003703067c20 */ /* 0x040fe20008410000 */
[C---:B------:R-:W-:Y:S01]  /*7450*/  FFMA.FTZ R5, R146.reuse, R3, R5 ;  /* 0x0000000392057223 */ /* 0x040fe20000010005 */
[----:B------:R-:W-:Y:S01]  /*7460*/  FFMA.FTZ R213, R146, R207, -R2 ;  /* 0x000000cf92d57223 */ /* 0x000fe20000010802 */
[----:B------:R-:W-:Y:S01]  /*7470*/  FFMA.FTZ R33, -R0, R210, R33 ;  /* 0x000000d200217223 */ /* 0x000fe20000010121 */
[----:B------:R-:W-:Y:S01]  /*7480*/  FMUL.FTZ R210, R3, UR47 ;  /* 0x0000002f03d27c20 */ /* 0x000fe20008410000 */
[----:B------:R-:W-:Y:S01]  /*7490*/  FADD.FTZ R2, RZ, R5 ;  /* 0x00000005ff027221 */ /* 0x000fe20000010000 */
[----:B------:R-:W-:Y:S01]  /*74a0*/  FFMA.FTZ R213, R112, R75, R213 ;  /* 0x0000004b70d57223 */ /* 0x000fe200000100d5 */
[C---:B------:R-:W-:Y:S01]  /*74b0*/  FFMA.FTZ R5, R207.reuse, UR47, -R6 ;  /* 0x0000002fcf057c23 */ /* 0x040fe20008010806 */
[----:B------:R-:W-:Y:S01]  /*74c0*/  FFMA.FTZ R193, R207, UR55, R210 ;  /* 0x00000037cfc17c23 */ /* 0x000fe200080100d2 */
[CC--:B------:R-:W-:Y:S01]  /*74d0*/  FMUL.FTZ R215, R7.reuse, R2.reuse ;  /* 0x0000000207d77220 */ /* 0x0c0fe20000410000 */
[----:B------:R-:W-:Y:S01]  /*74e0*/  FMUL.FTZ R7, R7, R213 ;  /* 0x000000d507077220 */ /* 0x000fe20000410000 */
[----:B------:R-:W-:Y:S01]  /*74f0*/  FMUL.FTZ R210, R0, R5 ;  /* 0x0000000500d27220 */ /* 0x000fe20000410000 */
[----:B------:R-:W-:Y:S01]  /*7500*/  HFMA2.MMA R5, -RZ, RZ, 0, 0 ;  /* 0x00000000ff057435 */ /* 0x000fe200000001ff */
[----:B------:R-:W-:Y:S01]  /*7510*/  @!UP0 ULEA UR46, UR6, UR56, 0x4 ;  /* 0x00000038062e8291 */ /* 0x000fe2000f8e203f */
[C---:B------:R-:W-:Y:S01]  /*7520*/  FFMA.FTZ R215, R4.reuse, R213, -R215 ;  /* 0x000000d504d77223 */ /* 0x040fe200000108d7 */
[----:B------:R-:W-:Y:S01]  /*7530*/  FFMA.FTZ R218, R4, R2, R7 ;  /* 0x0000000204da7223 */ /* 0x000fe20000010007 */
[----:B------:R-:W-:Y:S01]  /*7540*/  FFMA.FTZ R214, -R0, R193, -RZ ;  /* 0x000000c100d67223 */ /* 0x000fe200000109ff */
[----:B------:R-:W-:-:S02]  /*7550*/  MOV R4, 0x3f800000 ;  /* 0x3f80000000047802 */ /* 0x000fc40000000f00 */
[----:B------:R-:W-:Y:S01]  /*7560*/  CS2R R6, SRZ ;  /* 0x0000000000067805 */ /* 0x000fe2000001ff00 */
[----:B------:R-:W-:Y:S01]  /*7570*/  FADD.FTZ R0, R78, R78 ;  /* 0x0000004e4e007221 */ /* 0x000fe20000010000 */
[----:B------:R-:W-:Y:S01]  /*7580*/  FADD.FTZ R223, R31, R216 ;  /* 0x000000d81fdf7221 */ /* 0x000fe20000010000 */
[----:B------:R-:W-:Y:S02]  /*7590*/  FADD.FTZ R224, -R30, R167 ;  /* 0x000000a71ee07221 */ /* 0x000fe40000010100 */
[C---:B------:R-:W-:Y:S01]  /*75a0*/  FFMA.FTZ R219, R0.reuse, R215, R219 ;  /* 0x000000d700db7223 */ /* 0x040fe200000100db */
[----:B------:R-:W-:Y:S01]  /*75b0*/  FFMA.FTZ R193, -R0, R218, R33 ;  /* 0x000000da00c17223 */ /* 0x000fe20000010121 */
[----:B------:R-:W0:Y:S04]  /*75c0*/  @!P0 LDS.128 R4, [UR46+0x2e10] ;  /* 0x002e102eff048984 */ /* 0x000e280008000c00 */
[----:B------:R1:W2:Y:S04]  /*75d0*/  SHFL.DOWN PT, R167, R181, 0x1, 0x1f ;  /* 0x08201f00b5a77f89 */ /* 0x0002a800000e0000 */
[----:B------:R1:W3:Y:S04]  /*75e0*/  SHFL.DOWN PT, R215, R182, 0x1, 0x1f ;  /* 0x08201f00b6d77f89 */ /* 0x0002e800000e0000 */
[----:B------:R1:W4:Y:S04]  /*75f0*/  SHFL.DOWN PT, R33, R223, 0x1, 0x1f ;  /* 0x08201f00df217f89 */ /* 0x00032800000e0000 */
[----:B------:R1:W0:Y:S01]  /*7600*/  SHFL.DOWN PT, R229, R224, 0x1, 0x1f ;  /* 0x08201f00e0e57f89 */ /* 0x00022200000e0000 */
[----:B------:R-:W-:Y:S05]  /*7610*/  @!P6 BRA `(.L_x_14431) ;  /* 0x00000000002ce947 */ /* 0x000fea0003800000 */
[C---:B0-----:R-:W-:Y:S01]  /*7620*/  FMUL.FTZ R218, R182.reuse, R229 ;  /* 0x000000e5b6da7220 */ /* 0x041fe20000410000 */
[C---:B---3--:R-:W-:Y:S01]  /*7630*/  FMUL.FTZ R216, R182.reuse, R215 ;  /* 0x000000d7b6d87220 */ /* 0x048fe20000410000 */
[-C--:B----4-:R-:W-:Y:S01]  /*7640*/  FMUL.FTZ R230, R182, R33.reuse ;  /* 0x00000021b6e67220 */ /* 0x090fe20000410000 */
[----:B-12---:R-:W-:Y:S01]  /*7650*/  FMUL.FTZ R182, R167, R182 ;  /* 0x000000b6a7b67220 */ /* 0x006fe20000410000 */
[----:B------:R-:W-:Y:S01]  /*7660*/  FFMA.FTZ R218, R181, R33, -R218 ;  /* 0x00000021b5da7223 */ /* 0x000fe200000108da */
[----:B------:R-:W-:Y:S01]  /*7670*/  FFMA.FTZ R216, R167, R181, -R216 ;  /* 0x000000b5a7d87223 */ /* 0x000fe200000108d8 */
[C---:B------:R-:W-:Y:S01]  /*7680*/  FFMA.FTZ R33, R181.reuse, R229, R230 ;  /* 0x000000e5b5217223 */ /* 0x040fe200000100e6 */
[----:B------:R-:W-:Y:S01]  /*7690*/  FFMA.FTZ R182, R181, R215, R182 ;  /* 0x000000d7b5b67223 */ /* 0x000fe200000100b6 */
[----:B------:R-:W-:Y:S02]  /*76a0*/  FADD.FTZ R223, R223, R218 ;  /* 0x000000dadfdf7221 */ /* 0x000fe40000010000 */
[----:B------:R-:W-:Y:S01]  /*76b0*/  FADD.FTZ R224, R224, R33 ;  /* 0x00000021e0e07221 */ /* 0x000fe20000010000 */
[----:B------:R-:W-:-:S07]  /*76c0*/  MOV R181, R216 ;  /* 0x000000d800b57202 */ /* 0x000fce0000000f00 */
.L_x_14431:
[----:B------:R-:W-:Y:S05]  /*76d0*/  BSYNC B0 ;  /* 0x0000000000007941 */ /* 0x000fea0003800000 */
.L_x_14430:
[----:B--2---:R2:W1:Y:S01]  /*76e0*/  SHFL.DOWN PT, R167, R181, 0x2, 0x1f ;  /* 0x08401f00b5a77f89 */ /* 0x00446200000e0000 */
[----:B------:R-:W-:Y:S03]  /*76f0*/  BSSY B0, `(.L_x_14432) ;  /* 0x0000010000007945 */ /* 0x000fe60003800000 */
[----:B---3--:R2:W3:Y:S04]  /*7700*/  SHFL.DOWN PT, R215, R182, 0x2, 0x1f ;  /* 0x08401f00b6d77f89 */ /* 0x0084e800000e0000 */
[----:B----4-:R2:W4:Y:S04]  /*7710*/  SHFL.DOWN PT, R33, R223, 0x2, 0x1f ;  /* 0x08401f00df217f89 */ /* 0x01052800000e0000 */
[----:B0-----:R2:W0:Y:S01]  /*7720*/  SHFL.DOWN PT, R229, R224, 0x2, 0x1f ;  /* 0x08401f00e0e57f89 */ /* 0x00142200000e0000 */
        /* <DEDUP_REMOVED lines=12> */
.L_x_14433:
[----:B------:R-:W-:Y:S05]  /*77f0*/  BSYNC B0 ;  /* 0x0000000000007941 */ /* 0x000fea0003800000 */
.L_x_14432:
[----:B-1----:R1:W1:Y:S01]  /*7800*/  SHFL.DOWN PT, R167, R181, 0x4, 0x1f ;  /* 0x08801f00b5a77f89 */ /* 0x00226200000e0000 */
[----:B------:R-:W-:Y:S03]  /*7810*/  BSSY B0, `(.L_x_14434) ;  /* 0x0000010000007945 */ /* 0x000fe60003800000 */
[----:B---3--:R3:W1:Y:S04]  /*7820*/  SHFL.DOWN PT, R215, R182, 0x4, 0x1f ;  /* 0x08801f00b6d77f89 */ /* 0x00866800000e0000 */
[----:B----4-:R3:W4:Y:S04]  /*7830*/  SHFL.DOWN PT, R33, R223, 0x4, 0x1f ;  /* 0x08801f00df217f89 */ /* 0x01072800000e0000 */
[----:B0-----:R3:W0:Y:S01]  /*7840*/  SHFL.DOWN PT, R229, R224, 0x4, 0x1f ;  /* 0x08801f00e0e57f89 */ /* 0x00162200000e0000 */
[----:B------:R-:W-:Y:S05]  /*7850*/  @P3 BRA `(.L_x_14435) ;  /* 0x00000000002c3947 */ /* 0x000fea0003800000 */
[C---:B0-----:R-:W-:Y:S01]  /*7860*/  FMUL.FTZ R218, R182.reuse, R229 ;  /* 0x000000e5b6da7220 */ /* 0x041fe20000410000 */
[C---:B-1----:R-:W-:Y:S01]  /*7870*/  FMUL.FTZ R216, R182.reuse, R215 ;  /* 0x000000d7b6d87220 */ /* 0x042fe20000410000 */
[C---:B----4-:R-:W-:Y:S01]  /*7880*/  FMUL.FTZ R230, R182.reuse, R33 ;  /* 0x00000021b6e67220 */ /* 0x050fe20000410000 */
        /* <DEDUP_REMOVED lines=8> */
.L_x_14435:
[----:B------:R-:W-:Y:S05]  /*7910*/  BSYNC B0 ;  /* 0x0000000000007941 */ /* 0x000fea0003800000 */
.L_x_14434:
[----:B-1----:R1:W1:Y:S01]  /*7920*/  SHFL.DOWN PT, R167, R181, 0x8, 0x1f ;  /* 0x09001f00b5a77f89 */ /* 0x00226200000e0000 */
[----:B------:R-:W-:Y:S03]  /*7930*/  BSSY B0, `(.L_x_14436) ;  /* 0x0000010000007945 */ /* 0x000fe60003800000 */
[----:B------:R0:W1:Y:S04]  /*7940*/  SHFL.DOWN PT, R215, R182, 0x8, 0x1f ;  /* 0x09001f00b6d77f89 */ /* 0x00006800000e0000 */
[----:B----4-:R4:W1:Y:S04]  /*7950*/  SHFL.DOWN PT, R33, R223, 0x8, 0x1f ;  /* 0x09001f00df217f89 */ /* 0x01086800000e0000 */
[----:B0-----:R4:W0:Y:S01]  /*7960*/  SHFL.DOWN PT, R229, R224, 0x8, 0x1f ;  /* 0x09001f00e0e57f89 */ /* 0x00182200000e0000 */
        /* <DEDUP_REMOVED lines=9> */
[----:B----4-:R-:W-:Y:S02]  /*7a00*/  FADD.FTZ R223, R223, R218 ;  /* 0x000000dadfdf7221 */ /* 0x010fe40000010000 */
[----:B------:R-:W-:Y:S01]  /*7a10*/  FADD.FTZ R224, R224, R33 ;  /* 0x00000021e0e07221 */ /* 0x000fe20000010000 */
[----:B------:R-:W-:-:S07]  /*7a20*/  MOV R181, R216 ;  /* 0x000000d800b57202 */ /* 0x000fce0000000f00 */
.L_x_14437:
[----:B------:R-:W-:Y:S05]  /*7a30*/  BSYNC B0 ;  /* 0x0000000000007941 */ /* 0x000fea0003800000 */
.L_x_14436:
[----:B-1----:R1:W1:Y:S01]  /*7a40*/  SHFL.DOWN PT, R167, R181, 0x10, 0x1f ;  /* 0x0a001f00b5a77f89 */ /* 0x00226200000e0000 */
[----:B------:R-:W-:Y:S03]  /*7a50*/  BSSY B0, `(.L_x_14438) ;  /* 0x0000010000007945 */ /* 0x000fe60003800000 */
[----:B------:R0:W1:Y:S04]  /*7a60*/  SHFL.DOWN PT, R215, R182, 0x10, 0x1f ;  /* 0x0a001f00b6d77f89 */ /* 0x00006800000e0000 */
[----:B------:R1:W1:Y:S04]  /*7a70*/  SHFL.DOWN PT, R33, R223, 0x10, 0x1f ;  /* 0x0a001f00df217f89 */ /* 0x00026800000e0000 */
        /* <DEDUP_REMOVED lines=13> */
.L_x_14439:
[----:B------:R-:W-:Y:S05]  /*7b50*/  BSYNC B0 ;  /* 0x0000000000007941 */ /* 0x000fea0003800000 */
.L_x_14438:
[----:B------:R-:W-:Y:S01]  /*7b60*/  SHFL.DOWN PT, R236, R182, 0x1, 0x1f ;  /* 0x08201f00b6ec7f89 */ /* 0x000fe200000e0000 */
[CC--:B-1----:R-:W-:Y:S01]  /*7b70*/  FMUL.FTZ R33, R143.reuse, R213.reuse ;  /* 0x000000d58f217220 */ /* 0x0c2fe20000410000 */
[-C--:B------:R-:W-:Y:S01]  /*7b80*/  FMUL.FTZ R216, R143, R2.reuse ;  /* 0x000000028fd87220 */ /* 0x080fe20000410000 */
[----:B------:R-:W-:Y:S01]  /*7b90*/  FMUL.FTZ R218, R2, UR55 ;  /* 0x0000003702da7c20 */ /* 0x000fe20008410000 */
[----:B------:R-:W1:Y:S01]  /*7ba0*/  SHFL.IDX PT, R230, R6, RZ, 0x1f ;  /* 0x00001fff06e67589 */ /* 0x000e6200000e0000 */
[C---:B------:R-:W-:Y:S01]  /*7bb0*/  FFMA.FTZ R33, R144.reuse, R2, R33 ;  /* 0x0000000290217223 */ /* 0x040fe20000010021 */
[----:B------:R-:W-:Y:S01]  /*7bc0*/  FFMA.FTZ R215, R144, R213, -R216 ;  /* 0x000000d590d77223 */ /* 0x000fe200000108d8 */
[C---:B------:R-:W-:Y:S01]  /*7bd0*/  FFMA.FTZ R231, R213.reuse, UR47, -R218 ;  /* 0x0000002fd5e77c23 */ /* 0x040fe200080108da */
[----:B0-----:R-:W0:Y:S01]  /*7be0*/  SHFL.IDX PT, R229, R7, RZ, 0x1f ;  /* 0x00001fff07e57589 */ /* 0x001e2200000e0000 */
[----:B------:R-:W-:Y:S01]  /*7bf0*/  FADD.FTZ R33, RZ, R33 ;  /* 0x00000021ff217221 */ /* 0x000fe20000010000 */
[----:B------:R-:W-:Y:S01]  /*7c00*/  FMUL.FTZ R232, R2, UR47 ;  /* 0x0000002f02e87c20 */ /* 0x000fe20008410000 */
[----:B------:R-:W-:Y:S01]  /*7c10*/  FFMA.FTZ R215, R110, R73, R215 ;  /* 0x000000496ed77223 */ /* 0x000fe200000100d7 */
[----:B------:R-:W5:Y:S01]  /*7c20*/  SHFL.DOWN PT, R234, R181, 0x1, 0x1f ;  /* 0x08201f00b5ea7f89 */ /* 0x000f6200000e0000 */
[----:B------:R-:W-:Y:S01]  /*7c30*/  FMUL.FTZ R216, R0, R231 ;  /* 0x000000e700d87220 */ /* 0x000fe20000410000 */
[C---:B------:R-:W-:Y:S01]  /*7c40*/  FMUL.FTZ R231, R228.reuse, R33 ;  /* 0x00000021e4e77220 */ /* 0x040fe20000410000 */
[----:B------:R-:W-:Y:S01]  /*7c50*/  FFMA.FTZ R233, R213, UR55, R232 ;  /* 0x00000037d5e97c23 */ /* 0x000fe200080100e8 */
[----:B------:R-:W4:Y:S01]  /*7c60*/  SHFL.DOWN PT, R167, R224, 0x1, 0x1f ;  /* 0x08201f00e0a77f89 */ /* 0x000f2200000e0000 */
[-C--:B------:R-:W-:Y:S01]  /*7c70*/  FMUL.FTZ R228, R228, R215.reuse ;  /* 0x000000d7e4e47220 */ /* 0x080fe20000410000 */
[----:B------:R-:W-:Y:S01]  /*7c80*/  FFMA.FTZ R231, R220, R215, -R231 ;  /* 0x000000d7dce77223 */ /* 0x000fe200000108e7 */
[----:B------:R-:W-:Y:S01]  /*7c90*/  FFMA.FTZ R218, -R0, R233, -RZ ;  /* 0x000000e900da7223 */ /* 0x000fe200000109ff */
[----:B------:R-:W4:Y:S01]  /*7ca0*/  SHFL.DOWN PT, R238, R223, 0x1, 0x1f ;  /* 0x08201f00dfee7f89 */ /* 0x000f2200000e0000 */
[----:B------:R-:W-:Y:S01]  /*7cb0*/  FFMA.FTZ R228, R220, R33, R228 ;  /* 0x00000021dce47223 */ /* 0x000fe200000100e4 */
[----:B------:R-:W-:Y:S01]  /*7cc0*/  FADD.FTZ R0, R76, R76 ;  /* 0x0000004c4c007221 */ /* 0x000fe20000010000 */
[----:B------:R-:W-:Y:S01]  /*7cd0*/  FMUL.FTZ R232, R33, UR47 ;  /* 0x0000002f21e87c20 */ /* 0x000fe20008410000 */
[----:B--23--:R-:W2:Y:S01]  /*7ce0*/  SHFL.IDX PT, R182, R182, RZ, 0x1f ;  /* 0x00001fffb6b67589 */ /* 0x00cea200000e0000 */
[----:B------:R-:W-:Y:S01]  /*7cf0*/  ISETP.NE.AND P0, PT, R101, RZ, PT ;  /* 0x000000ff6500720c */ /* 0x000fe20003f05270 */
[----:B------:R-:W-:Y:S01]  /*7d00*/  FFMA.FTZ R233, -R0, R228, R193 ;  /* 0x000000e400e97223 */ /* 0x000fe200000101c1 */
[----:B------:R-:W-:Y:S01]  /*7d10*/  FMUL.FTZ R228, R33, UR55 ;  /* 0x0000003721e47c20 */ /* 0x000fe20008410000 */
[-C--:B-1----:R-:W-:Y:S01]  /*7d20*/  @P1 FMUL.FTZ R220, R236, R230.reuse ;  /* 0x000000e6ecdc1220 */ /* 0x082fe20000410000 */
[----:B------:R-:W-:Y:S01]  /*7d30*/  FFMA.FTZ R231, R0, R231, R219 ;  /* 0x000000e700e77223 */ /* 0x000fe200000100db */
[C---:B------:R-:W-:Y:S01]  /*7d40*/  FFMA.FTZ R193, R215.reuse, UR55, R232 ;  /* 0x00000037d7c17c23 */ /* 0x040fe200080100e8 */
[----:B------:R-:W-:Y:S01]  /*7d50*/  FFMA.FTZ R219, R215, UR47, -R228 ;  /* 0x0000002fd7db7c23 */ /* 0x000fe200080108e4 */
[----:B0-----:R-:W-:Y:S01]  /*7d60*/  @P1 FMUL.FTZ R235, R236, R229 ;  /* 0x000000e5eceb1220 */ /* 0x001fe20000410000 */
[----:B------:R-:W-:Y:S01]  /*7d70*/  FMUL.FTZ R228, R141, R33 ;  /* 0x000000218de47220 */ /* 0x000fe20000410000 */
[----:B------:R-:W0:Y:S01]  /*7d80*/  SHFL.IDX PT, R181, R181, RZ, 0x1f ;  /* 0x00001fffb5b57589 */ /* 0x000e2200000e0000 */
[----:B------:R-:W-:Y:S01]  /*7d90*/  FMUL.FTZ R219, R0, R219 ;  /* 0x000000db00db7220 */ /* 0x000fe20000410000 */
[C---:B-----5:R-:W-:Y:S01]  /*7da0*/  @P1 FFMA.FTZ R220, R234.reuse, R229, R220 ;  /* 0x000000e5eadc1223 */ /* 0x060fe200000100dc */
[----:B------:R-:W-:Y:S01]  /*7db0*/  @P1 FFMA.FTZ R235, R234, R230, -R235 ;  /* 0x000000e6eaeb1223 */ /* 0x000fe200000108eb */
[----:B----4-:R-:W1:Y:S01]  /*7dc0*/  SHFL.IDX PT, R223, R223, RZ, 0x1f ;  /* 0x00001fffdfdf7589 */ /* 0x010e6200000e0000 */
[----:B------:R-:W-:Y:S01]  /*7dd0*/  VOTEU.ALL UP0, P0 ;  /* 0x00000000003f7886 */ /* 0x000fe20000000000 */
[----:B------:R-:W-:Y:S01]  /*7de0*/  @P1 FADD.FTZ R229, R167, R220 ;  /* 0x000000dca7e51221 */ /* 0x000fe20000010000 */
[----:B------:R-:W-:Y:S01]  /*7df0*/  FMUL.FTZ R167, R141, R215 ;  /* 0x000000d78da77220 */ /* 0x000fe20000410000 */
[----:B------:R-:W-:Y:S01]  /*7e00*/  FFMA.FTZ R220, -R0, R193, -RZ ;  /* 0x000000c100dc7223 */ /* 0x000fe200000109ff */
[----:B------:R-:W-:Y:S01]  /*7e10*/  FFMA.FTZ R193, R142, R215, -R228 ;  /* 0x000000d78ec17223 */ /* 0x000fe200000108e4 */
[----:B------:R-:W-:Y:S01]  /*7e20*/  @P1 FADD.FTZ R230, R238, R235 ;  /* 0x000000ebeee61221 */ /* 0x000fe20000010000 */
[----:B------:R-:W-:Y:S01]  /*7e30*/  FFMA.FTZ R167, R142, R33, R167 ;  /* 0x000000218ea77223 */ /* 0x000fe200000100a7 */
[C---:B------:R-:W-:Y:S01]  /*7e40*/  FMUL.FTZ R235, R229.reuse, -R29 ;  /* 0x8000001de5eb7220 */ /* 0x040fe20000410000 */
[----:B------:R-:W-:Y:S01]  /*7e50*/  FFMA.FTZ R193, R108, R71, R193 ;  /* 0x000000476cc17223 */ /* 0x000fe200000100c1 */
[C---:B------:R-:W-:Y:S01]  /*7e60*/  FMUL.FTZ R0, R230.reuse, -R29 ;  /* 0x8000001de6007220 */ /* 0x040fe20000410000 */
[----:B------:R-:W-:Y:S01]  /*7e70*/  FADD.FTZ R167, RZ, R167 ;  /* 0x000000a7ffa77221 */ /* 0x000fe20000010000 */
[-C--:B------:R-:W-:Y:S01]  /*7e80*/  FFMA.FTZ R230, R230, R28.reuse, -R235 ;  /* 0x0000001ce6e67223 */ /* 0x080fe200000108eb */
[----:B------:R-:W3:Y:S01]  /*7e90*/  SHFL.IDX PT, R224, R224, RZ, 0x1f ;  /* 0x00001fffe0e07589 */ /* 0x000ee200000e0000 */
[----:B------:R-:W-:Y:S01]  /*7ea0*/  FFMA.FTZ R229, R229, R28, R0 ;  /* 0x0000001ce5e57223 */ /* 0x000fe20000010000 */
[C---:B------:R-:W-:Y:S01]  /*7eb0*/  FMUL.FTZ R29, R222.reuse, R167 ;  /* 0x000000a7de1d7220 */ /* 0x040fe20000410000 */
[-C--:B------:R-:W-:Y:S01]  /*7ec0*/  FMUL.FTZ R222, R222, R193.reuse ;  /* 0x000000c1dede7220 */ /* 0x080fe20000410000 */
[----:B------:R-:W-:Y:S01]  /*7ed0*/  FADD.FTZ R0, R74, R74 ;  /* 0x0000004a4a007221 */ /* 0x000fe20000010000 */
[----:B------:R-:W-:Y:S01]  /*7ee0*/  FADD.FTZ R28, R225, R230 ;  /* 0x000000e6e11c7221 */ /* 0x000fe20000010000 */
[C---:B------:R-:W-:Y:S01]  /*7ef0*/  FFMA.FTZ R29, R206.reuse, R193, -R29 ;  /* 0x000000c1ce1d7223 */ /* 0x040fe2000001081d */
[----:B------:R-:W-:Y:S01]  /*7f00*/  FFMA.FTZ R222, R206, R167, R222 ;  /* 0x000000a7cede7223 */ /* 0x000fe200000100de */
[----:B------:R-:W-:Y:S01]  /*7f10*/  FADD.FTZ R206, -R226, R229 ;  /* 0x000000e5e2ce7221 */ /* 0x000fe20000010100 */
[C---:B------:R-:W-:Y:S01]  /*7f20*/  FMUL.FTZ R225, R139.reuse, -R28 ;  /* 0x8000001c8be17220 */ /* 0x040fe20000410000 */
[C---:B------:R-:W-:Y:S01]  /*7f30*/  FFMA.FTZ R229, R0.reuse, R29, R231 ;  /* 0x0000001d00e57223 */ /* 0x040fe200000100e7 */
[----:B------:R-:W-:Y:S01]  /*7f40*/  FFMA.FTZ R231, -R0, R222, R233 ;  /* 0x000000de00e77223 */ /* 0x000fe200000101e9 */
[-C--:B------:R-:W-:Y:S01]  /*7f50*/  FMUL.FTZ R29, R139, -R206.reuse ;  /* 0x800000ce8b1d7220 */ /* 0x080fe20000410000 */
[C---:B------:R-:W-:Y:S01]  /*7f60*/  FFMA.FTZ R226, R140.reuse, R206, R225 ;  /* 0x000000ce8ce27223 */ /* 0x040fe200000100e1 */
[C---:B------:R-:W-:Y:S01]  /*7f70*/  FMUL.FTZ R228, R167.reuse, UR55 ;  /* 0x00000037a7e47c20 */ /* 0x040fe20008410000 */
[----:B------:R-:W-:Y:S01]  /*7f80*/  FMUL.FTZ R230, R167, UR47 ;  /* 0x0000002fa7e67c20 */ /* 0x000fe20008410000 */
[----:B------:R-:W-:Y:S01]  /*7f90*/  FFMA.FTZ R222, R140, R28, -R29 ;  /* 0x0000001c8cde7223 */ /* 0x000fe2000001081d */
[----:B------:R-:W-:Y:S01]  /*7fa0*/  FADD.FTZ R217, -R217, R226 ;  /* 0x000000e2d9d97221 */ /* 0x000fe20000010100 */
[C---:B------:R-:W-:Y:S01]  /*7fb0*/  FFMA.FTZ R225, R193.reuse, UR47, -R228 ;  /* 0x0000002fc1e17c23 */ /* 0x040fe200080108e4 */
[----:B------:R-:W-:Y:S01]  /*7fc0*/  FFMA.FTZ R233, R193, UR55, R230 ;  /* 0x00000037c1e97c23 */ /* 0x000fe200080100e6 */
[----:B------:R-:W-:Y:S01]  /*7fd0*/  FADD.FTZ R29, R211, R222 ;  /* 0x000000ded31d7221 */ /* 0x000fe20000010000 */
[----:B------:R-:W-:Y:S01]  /*7fe0*/  FMUL.FTZ R228, R148, -R217 ;  /* 0x800000d994e47220 */ /* 0x000fe20000410000 */
[C---:B------:R-:W-:Y:S01]  /*7ff0*/  FMUL.FTZ R225, R0.reuse, R225 ;  /* 0x000000e100e17220 */ /* 0x040fe20000410000 */
[----:B------:R-:W-:Y:S01]  /*8000*/  FFMA.FTZ R226, -R0, R233, -RZ ;  /* 0x000000e900e27223 */ /* 0x000fe200000109ff */
[----:B------:R-:W-:Y:S01]  /*8010*/  FMUL.FTZ R230, R148, -R29 ;  /* 0x8000001d94e67220 */ /* 0x000fe20000410000 */
[C---:B------:R-:W-:Y:S01]  /*8020*/  FMUL.FTZ R222, R150.reuse, R193 ;  /* 0x000000c196de7220 */ /* 0x040fe20000410000 */
[C---:B------:R-:W-:Y:S01]  /*8030*/  FMUL.FTZ R0, R150.reuse, R167 ;  /* 0x000000a796007220 */ /* 0x040fe20000410000 */
[C---:B------:R-:W-:Y:S01]  /*8040*/  FFMA.FTZ R228, R147.reuse, R29, -R228 ;  /* 0x0000001d93e47223 */ /* 0x040fe200000108e4 */
[----:B------:R-:W-:Y:S01]  /*8050*/  FFMA.FTZ R230, R147, R217, R230 ;  /* 0x000000d993e67223 */ /* 0x000fe200000100e6 */
[C---:B------:R-:W-:Y:S01]  /*8060*/  FFMA.FTZ R211, R149.reuse, R167, R222 ;  /* 0x000000a795d37223 */ /* 0x040fe200000100de */
[----:B------:R-:W-:Y:S01]  /*8070*/  FFMA.FTZ R0, R149, R193, -R0 ;  /* 0x000000c195007223 */ /* 0x000fe20000010800 */
[----:B------:R-:W-:Y:S01]  /*8080*/  FADD.FTZ R209, R209, R228 ;  /* 0x000000e4d1d17221 */ /* 0x000fe20000010000 */
[----:B------:R-:W-:Y:S01]  /*8090*/  FADD.FTZ R221, -R221, R230 ;  /* 0x000000e6dddd7221 */ /* 0x000fe20000010100 */
[----:B------:R-:W-:Y:S01]  /*80a0*/  FADD.FTZ R211, RZ, R211 ;  /* 0x000000d3ffd37221 */ /* 0x000fe20000010000 */
[----:B------:R-:W-:Y:S01]  /*80b0*/  FFMA.FTZ R222, R109, R68, R0 ;  /* 0x000000446dde7223 */ /* 0x000fe20000010000 */
[----:B------:R-:W-:Y:S01]  /*80c0*/  @!UP0 ULEA UR46, UR6, UR56, 0x4 ;  /* 0x00000038062e8291 */ /* 0x000fe2000f8e203f */
[C---:B------:R-:W-:Y:S01]  /*80d0*/  FMUL.FTZ R0, R150.reuse, -R221 ;  /* 0x800000dd96007220 */ /* 0x040fe20000410000 */
[----:B------:R-:W-:Y:S01]  /*80e0*/  FMUL.FTZ R150, R150, -R209 ;  /* 0x800000d196967220 */ /* 0x000fe20000410000 */
[C---:B------:R-:W-:Y:S01]  /*80f0*/  FMUL.FTZ R228, R148.reuse, R211 ;  /* 0x000000d394e47220 */ /* 0x040fe20000410000 */
[-C--:B------:R-:W-:Y:S01]  /*8100*/  FMUL.FTZ R148, R148, R222.reuse ;  /* 0x000000de94947220 */ /* 0x080fe20000410000 */
[C---:B------:R-:W-:Y:S01]  /*8110*/  FFMA.FTZ R0, R149.reuse, R209, -R0 ;  /* 0x000000d195007223 */ /* 0x040fe20000010800 */
[----:B------:R-:W-:Y:S01]  /*8120*/  FFMA.FTZ R150, R149, R221, R150 ;  /* 0x000000dd95967223 */ /* 0x000fe20000010096 */
[CC--:B------:R-:W-:Y:S01]  /*8130*/  FFMA.FTZ R228, R147.reuse, R222.reuse, -R228 ;  /* 0x000000de93e47223 */ /* 0x0c0fe200000108e4 */
[-C--:B------:R-:W-:Y:S01]  /*8140*/  FFMA.FTZ R149, R147, R211.reuse, R148 ;  /* 0x000000d393957223 */ /* 0x080fe20000010094 */
[----:B------:R-:W-:Y:S01]  /*8150*/  FADD.FTZ R147, R227, R0 ;  /* 0x00000000e3937221 */ /* 0x000fe20000010000 */
[----:B------:R-:W-:Y:S01]  /*8160*/  FADD.FTZ R148, -R201, R150 ;  /* 0x00000096c9947221 */ /* 0x000fe20000010100 */
[C---:B------:R-:W-:Y:S01]  /*8170*/  FMUL.FTZ R227, R180.reuse, R211 ;  /* 0x000000d3b4e37220 */ /* 0x040fe20000410000 */
[----:B------:R-:W-:Y:S01]  /*8180*/  FMUL.FTZ R180, R180, R222 ;  /* 0x000000deb4b47220 */ /* 0x000fe20000410000 */
[----:B------:R-:W-:Y:S01]  /*8190*/  FADD.FTZ R0, R72, R72 ;  /* 0x0000004848007221 */ /* 0x000fe20000010000 */
[C---:B------:R-:W-:Y:S01]  /*81a0*/  FMUL.FTZ R201, R141.reuse, -R148 ;  /* 0x800000948dc97220 */ /* 0x040fe20000410000 */
[----:B------:R-:W-:Y:S01]  /*81b0*/  FMUL.FTZ R141, R141, -R147 ;  /* 0x800000938d8d7220 */ /* 0x000fe20000410000 */
[C---:B------:R-:W-:Y:S01]  /*81c0*/  FFMA.FTZ R227, R174.reuse, R222, -R227 ;  /* 0x000000deaee37223 */ /* 0x040fe200000108e3 */
[----:B------:R-:W-:Y:S01]  /*81d0*/  FFMA.FTZ R180, R174, R211, R180 ;  /* 0x000000d3aeb47223 */ /* 0x000fe200000100b4 */
[C---:B------:R-:W-:Y:S01]  /*81e0*/  FFMA.FTZ R201, R142.reuse, R147, -R201 ;  /* 0x000000938ec97223 */ /* 0x040fe200000108c9 */
[----:B------:R-:W-:Y:S01]  /*81f0*/  FFMA.FTZ R150, R142, R148, R141 ;  /* 0x000000948e967223 */ /* 0x000fe2000001008d */
[----:B------:R-:W-:Y:S01]  /*8200*/  FFMA.FTZ R142, R107, R62, R228 ;  /* 0x0000003e6b8e7223 */ /* 0x000fe200000100e4 */
[----:B------:R-:W-:Y:S01]  /*8210*/  FFMA.FTZ R231, -R0, R180, R231 ;  /* 0x000000b400e77223 */ /* 0x000fe200000101e7 */
[----:B------:R-:W-:Y:S01]  /*8220*/  FADD.FTZ R194, R194, R201 ;  /* 0x000000c9c2c27221 */ /* 0x000fe20000010000 */
[----:B------:R-:W-:Y:S01]  /*8230*/  FADD.FTZ R150, -R187, R150 ;  /* 0x00000096bb967221 */ /* 0x000fe20000010100 */
[C---:B------:R-:W-:Y:S01]  /*8240*/  FMUL.FTZ R187, R211.reuse, UR55 ;  /* 0x00000037d3bb7c20 */ /* 0x040fe20008410000 */
[----:B------:R-:W-:Y:S01]  /*8250*/  FMUL.FTZ R201, R211, UR47 ;  /* 0x0000002fd3c97c20 */ /* 0x000fe20008410000 */
[C---:B------:R-:W-:Y:S01]  /*8260*/  FMUL.FTZ R141, R143.reuse, -R194 ;  /* 0x800000c28f8d7220 */ /* 0x040fe20000410000 */
[-C--:B------:R-:W-:Y:S01]  /*8270*/  FMUL.FTZ R143, R143, -R150.reuse ;  /* 0x800000968f8f7220 */ /* 0x080fe20000410000 */
[C---:B------:R-:W-:Y:S01]  /*8280*/  FFMA.FTZ R187, R222.reuse, UR47, -R187 ;  /* 0x0000002fdebb7c23 */ /* 0x040fe200080108bb */
[----:B------:R-:W-:Y:S01]  /*8290*/  FFMA.FTZ R201, R222, UR55, R201 ;  /* 0x00000037dec97c23 */ /* 0x000fe200080100c9 */
[C---:B------:R-:W-:Y:S01]  /*82a0*/  FFMA.FTZ R174, R144.reuse, R150, R141 ;  /* 0x0000009690ae7223 */ /* 0x040fe2000001008d */
[----:B------:R-:W-:Y:S01]  /*82b0*/  FFMA.FTZ R141, R144, R194, -R143 ;  /* 0x000000c2908d7223 */ /* 0x000fe2000001088f */
[C---:B------:R-:W-:Y:S01]  /*82c0*/  FMUL.FTZ R143, R0.reuse, R187 ;  /* 0x000000bb008f7220 */ /* 0x040fe20000410000 */
[----:B------:R-:W-:Y:S01]  /*82d0*/  FFMA.FTZ R229, R0, R227, R229 ;  /* 0x000000e300e57223 */ /* 0x000fe200000100e5 */
        /* <DEDUP_REMOVED lines=16> */
[CC--:B------:R-:W-:Y:S01]  /*83e0*/  FMUL.FTZ R145, R136.reuse, -R175.reuse ;  /* 0x800000af88917220 */ /* 0x0c0fe20000410000 */
[----:B------:R-:W-:Y:S01]  /*83f0*/  FMUL.FTZ R140, R136, -R176 ;  /* 0x800000b0888c7220 */ /* 0x000fe20000410000 */
[-C--:B------:R-:W-:Y:S01]  /*8400*/  FFMA.FTZ R149, R164, R142.reuse, -R149 ;  /* 0x0000008ea4957223 */ /* 0x080fe20000010895 */
[----:B------:R-:W-:Y:S01]  /*8410*/  FMUL.FTZ R166, R166, R142 ;  /* 0x0000008ea6a67220 */ /* 0x000fe20000410000 */
[C---:B------:R-:W-:Y:S01]  /*8420*/  FFMA.FTZ R145, R137.reuse, R176, R145 ;  /* 0x000000b089917223 */ /* 0x040fe20000010091 */
[----:B------:R-:W-:Y:S01]  /*8430*/  FFMA.FTZ R140, R137, R175, -R140 ;  /* 0x000000af898c7223 */ /* 0x000fe2000001088c */
[----:B------:R-:W-:Y:S01]  /*8440*/  FFMA.FTZ R137, R0, R149, R229 ;  /* 0x0000009500897223 */ /* 0x000fe200000100e5 */
[----:B------:R-:W-:Y:S01]  /*8450*/  FMUL.FTZ R149, R141, UR55 ;  /* 0x000000378d957c20 */ /* 0x000fe20008410000 */
[----:B------:R-:W-:Y:S01]  /*8460*/  FADD.FTZ R170, -R170, R145 ;  /* 0x00000091aaaa7221 */ /* 0x000fe20000010100 */
[----:B------:R-:W-:Y:S01]  /*8470*/  FADD.FTZ R169, R169, R140 ;  /* 0x0000008ca9a97221 */ /* 0x000fe20000010000 */
[----:B------:R-:W-:Y:S01]  /*8480*/  FMUL.FTZ R189, R141, UR47 ;  /* 0x0000002f8dbd7c20 */ /* 0x000fe20008410000 */
[----:B------:R-:W-:Y:S01]  /*8490*/  FFMA.FTZ R187, R142, UR47, -R149 ;  /* 0x0000002f8ebb7c23 */ /* 0x000fe20008010895 */
[CC--:B------:R-:W-:Y:S01]  /*84a0*/  FMUL.FTZ R140, R138.reuse, -R170.reuse ;  /* 0x800000aa8a8c7220 */ /* 0x0c0fe20000410000 */
[----:B------:R-:W-:Y:S01]  /*84b0*/  FMUL.FTZ R145, R138, -R169 ;  /* 0x800000a98a917220 */ /* 0x000fe20000410000 */
[----:B------:R-:W-:Y:S01]  /*84c0*/  FFMA.FTZ R136, R164, R141, R166 ;  /* 0x0000008da4887223 */ /* 0x000fe200000100a6 */
[----:B------:R-:W-:Y:S01]  /*84d0*/  FFMA.FTZ R189, R142, UR55, R189 ;  /* 0x000000378ebd7c23 */ /* 0x000fe200080100bd */
[C---:B------:R-:W-:Y:S01]  /*84e0*/  FFMA.FTZ R149, R131.reuse, R169, -R140 ;  /* 0x000000a983957223 */ /* 0x040fe2000001088c */
[----:B------:R-:W-:Y:S01]  /*84f0*/  FFMA.FTZ R140, R131, R170, R145 ;  /* 0x000000aa838c7223 */ /* 0x000fe20000010091 */
[----:B------:R-:W-:Y:S01]  /*8500*/  FFMA.FTZ R139, R106, R57, R139 ;  /* 0x000000396a8b7223 */ /* 0x000fe2000001008b */
[----:B------:R-:W-:Y:S01]  /*8510*/  FFMA.FTZ R136, -R0, R136, R231 ;  /* 0x0000008800887223 */ /* 0x000fe200000101e7 */
[----:B------:R-:W-:Y:S01]  /*8520*/  FADD.FTZ R158, R158, R149 ;  /* 0x000000959e9e7221 */ /* 0x000fe20000010000 */
[----:B------:R-:W-:Y:S01]  /*8530*/  FADD.FTZ R140, -R157, R140 ;  /* 0x0000008c9d8c7221 */ /* 0x000fe20000010100 */
[C---:B------:R-:W-:Y:S01]  /*8540*/  FMUL.FTZ R145, R0.reuse, R187 ;  /* 0x000000bb00917220 */ /* 0x040fe20000410000 */
[----:B------:R-:W-:Y:S01]  /*8550*/  FFMA.FTZ R138, -R0, R189, -RZ ;  /* 0x000000bd008a7223 */ /* 0x000fe200000109ff */
[----:B------:R-:W-:Y:S01]  /*8560*/  FADD.FTZ R131, RZ, R146 ;  /* 0x00000092ff837221 */ /* 0x000fe20000010000 */
[C---:B------:R-:W-:Y:S01]  /*8570*/  FMUL.FTZ R149, R132.reuse, -R140 ;  /* 0x8000008c84957220 */ /* 0x040fe20000410000 */
[-C--:B------:R-:W-:Y:S01]  /*8580*/  FMUL.FTZ R132, R132, -R158.reuse ;  /* 0x8000009e84847220 */ /* 0x080fe20000410000 */
[C---:B------:R-:W-:Y:S01]  /*8590*/  FMUL.FTZ R0, R163.reuse, R139 ;  /* 0x0000008ba3007220 */ /* 0x040fe20000410000 */
[-C--:B------:R-:W-:Y:S01]  /*85a0*/  FMUL.FTZ R157, R163, R131.reuse ;  /* 0x00000083a39d7220 */ /* 0x080fe20000410000 */
[C---:B------:R-:W-:Y:S01]  /*85b0*/  FFMA.FTZ R149, R133.reuse, R158, -R149 ;  /* 0x0000009e85957223 */ /* 0x040fe20000010895 */
[----:B------:R-:W-:Y:S01]  /*85c0*/  FFMA.FTZ R146, R133, R140, R132 ;  /* 0x0000008c85927223 */ /* 0x000fe20000010084 */
[----:B------:R-:W-:Y:S01]  /*85d0*/  FFMA.FTZ R163, R168, R131, R0 ;  /* 0x00000083a8a37223 */ /* 0x000fe20000010000 */
[----:B--2---:R-:W-:Y:S01]  /*85e0*/  FMUL.FTZ R0, R182, R7 ;  /* 0x00000007b6007220 */ /* 0x004fe20000410000 */
[----:B------:R-:W-:Y:S01]  /*85f0*/  FADD.FTZ R160, R160, R149 ;  /* 0x00000095a0a07221 */ /* 0x000fe20000010000 */
[-C--:B------:R-:W-:Y:S01]  /*8600*/  FMUL.FTZ R132, R182, R6.reuse ;  /* 0x00000006b6847220 */ /* 0x080fe20000410000 */
[----:B------:R-:W-:Y:S01]  /*8610*/  FADD.FTZ R146, -R159, R146 ;  /* 0x000000929f927221 */ /* 0x000fe20000010100 */
[C---:B0-----:R-:W-:Y:S01]  /*8620*/  FFMA.FTZ R6, R181.reuse, R6, -R0 ;  /* 0x00000006b5067223 */ /* 0x041fe20000010800 */
[----:B------:R-:W-:Y:S01]  /*8630*/  FMUL.FTZ R133, R134, -R160 ;  /* 0x800000a086857220 */ /* 0x000fe20000410000 */
[----:B------:R-:W-:Y:S01]  /*8640*/  FMUL.FTZ R0, R182, R5 ;  /* 0x00000005b6007220 */ /* 0x000fe20000410000 */
[----:B------:R-:W-:Y:S01]  /*8650*/  FFMA.FTZ R7, R181, R7, R132 ;  /* 0x00000007b5077223 */ /* 0x000fe20000010084 */
[-C--:B------:R-:W-:Y:S01]  /*8660*/  FMUL.FTZ R132, R134, -R146.reuse ;  /* 0x8000009286847220 */ /* 0x080fe20000410000 */
[----:B------:R-:W-:Y:S01]  /*8670*/  FFMA.FTZ R133, R135, R146, R133 ;  /* 0x0000009287857223 */ /* 0x000fe20000010085 */
[-C--:B------:R-:W-:Y:S01]  /*8680*/  FMUL.FTZ R182, R182, R4.reuse ;  /* 0x00000004b6b67220 */ /* 0x080fe20000410000 */
[----:B------:R-:W-:Y:S01]  /*8690*/  P2R R134, PR, RZ, 0x1 ;  /* 0x00000001ff867803 */ /* 0x000fe20000000000 */
[----:B------:R-:W-:Y:S01]  /*86a0*/  FFMA.FTZ R4, R181, R4, -R0 ;  /* 0x00000004b5047223 */ /* 0x000fe20000010800 */
[----:B------:R-:W-:Y:S01]  /*86b0*/  SHF.L.U32 R0, R101, 0x5, RZ ;  /* 0x0000000565007819 */ /* 0x000fe200000006ff */
[----:B------:R-:W-:Y:S01]  /*86c0*/  FADD.FTZ R134, -R18, R133 ;  /* 0x0000008512867221 */ /* 0x000fe20000010100 */
[----:B------:R-:W-:Y:S01]  /*86d0*/  FFMA.FTZ R132, R135, R160, -R132 ;  /* 0x000000a087847223 */ /* 0x000fe20000010884 */
[C---:B------:R-:W-:Y:S01]  /*86e0*/  FMUL.FTZ R18, R131.reuse, UR55 ;  /* 0x0000003783127c20 */ /* 0x040fe20008410000 */
[----:B------:R-:W-:Y:S01]  /*86f0*/  FMUL.FTZ R164, R131, UR47 ;  /* 0x0000002f83a47c20 */ /* 0x000fe20008410000 */
[----:B------:R-:W-:Y:S01]  /*8700*/  LEA.HI.SX32 R133, R0, R0, 0x1b ;  /* 0x0000000000857211 */ /* 0x000fe200078fdaff */
[----:B------:R-:W-:Y:S01]  /*8710*/  FFMA.FTZ R157, R168, R139, -R157 ;  /* 0x0000008ba89d7223 */ /* 0x000fe2000001089d */
[----:B------:R-:W-:Y:S01]  /*8720*/  FADD.FTZ R132, R19, R132 ;  /* 0x0000008413847221 */ /* 0x000fe20000010000 */
[----:B------:R-:W-:Y:S01]  /*8730*/  FADD.FTZ R0, R69, R69 ;  /* 0x0000004545007221 */ /* 0x000fe20000010000 */
[C---:B------:R-:W-:Y:S01]  /*8740*/  FFMA.FTZ R135, R139.reuse, UR47, -R18 ;  /* 0x0000002f8b877c23 */ /* 0x040fe20008010812 */
[----:B------:R-:W-:Y:S01]  /*8750*/  FFMA.FTZ R149, R139, UR55, R164 ;  /* 0x000000378b957c23 */ /* 0x000fe200080100a4 */
[C---:B------:R-:W-:Y:S01]  /*8760*/  FMUL.FTZ R164, R115.reuse, -R134 ;  /* 0x8000008673a47220 */ /* 0x040fe20000410000 */
[C---:B------:R-:W-:Y:S01]  /*8770*/  FMUL.FTZ R18, R0.reuse, R157 ;  /* 0x0000009d00127220 */ /* 0x040fe20000410000 */
[C---:B------:R-:W-:Y:S01]  /*8780*/  FMUL.FTZ R19, R0.reuse, R163 ;  /* 0x000000a300137220 */ /* 0x040fe20000410000 */
[C---:B------:R-:W-:Y:S01]  /*8790*/  FMUL.FTZ R168, R0.reuse, R135 ;  /* 0x0000008700a87220 */ /* 0x040fe20000410000 */
[----:B------:R-:W-:Y:S01]  /*87a0*/  FFMA.FTZ R166, -R0, R149, -RZ ;  /* 0x0000009500a67223 */ /* 0x000fe200000109ff */
[-C--:B------:R-:W-:Y:S01]  /*87b0*/  FMUL.FTZ R115, R115, -R132.reuse ;  /* 0x8000008473737220 */ /* 0x080fe20000410000 */
[----:B------:R-:W-:Y:S01]  /*87c0*/  FFMA.FTZ R0, R117, R132, -R164 ;  /* 0x0000008475007223 */ /* 0x000fe200000108a4 */
[----:B------:R-:W-:Y:S01]  /*87d0*/  FFMA.FTZ R5, R181, R5, R182 ;  /* 0x00000005b5057223 */ /* 0x000fe200000100b6 */
[----:B-1----:R-:W-:Y:S01]  /*87e0*/  FADD.FTZ R6, R223, R6 ;  /* 0x00000006df067221 */ /* 0x002fe20000010000 */
[----:B------:R-:W-:Y:S01]  /*87f0*/  FFMA.FTZ R115, R117, R134, R115 ;  /* 0x0000008675737223 */ /* 0x000fe20000010073 */
[----:B------:R-:W-:Y:S01]  /*8800*/  FADD.FTZ R0, R17, R0 ;  /* 0x0000000011007221 */ /* 0x000fe20000010000 */
[----:B---3--:R-:W-:Y:S01]  /*8810*/  FADD.FTZ R7, R224, R7 ;  /* 0x00000007e0077221 */ /* 0x008fe20000010000 */
[----:B------:R-:W-:Y:S01]  /*8820*/  FFMA.FTZ R161, R104, -R89, R161 ;  /* 0x8000005968a17223 */ /* 0x000fe200000100a1 */
[----:B------:R-:W-:Y:S01]  /*8830*/  FADD.FTZ R164, -R16, R115 ;  /* 0x0000007310a47221 */ /* 0x000fe20000010100 */
[----:B------:R-:W-:Y:S01]  /*8840*/  FMUL.FTZ R16, R119, -R0 ;  /* 0x8000000077107220 */ /* 0x000fe20000410000 */
[----:B------:R-:W-:Y:S01]  /*8850*/  FFMA.FTZ R162, R105, -R88, R162 ;  /* 0x8000005869a27223 */ /* 0x000fe200000100a2 */
[----:B------:R0:W-:Y:S01]  /*8860*/  @!P0 STS.128 [UR46+0x2e10], R4 ;  /* 0x002e1004ff008988 */ /* 0x0001e20008000c2e */
[----:B------:R-:W-:Y:S01]  /*8870*/  FMUL.FTZ R119, R119, -R164 ;  /* 0x800000a477777220 */ /* 0x000fe20000410000 */
[----:B------:R-:W-:Y:S01]  /*8880*/  FFMA.FTZ R172, R124, -R87, R172 ;  /* 0x800000577cac7223 */ /* 0x000fe200000100ac */
[----:B------:R-:W-:Y:S01]  /*8890*/  FFMA.FTZ R178, R113, -R86, R178 ;  /* 0x8000005671b27223 */ /* 0x000fe200000100b2 */
[----:B------:R-:W-:Y:S01]  /*88a0*/  FFMA.FTZ R184, R122, -R85, R184 ;  /* 0x800000557ab87223 */ /* 0x000fe200000100b8 */
[----:B------:R-:W-:Y:S01]  /*88b0*/  FFMA.FTZ R192, R111, -R84, R192 ;  /* 0x800000546fc07223 */ /* 0x000fe200000100c0 */
[----:B------:R-:W-:Y:S01]  /*88c0*/  LEA R133, R133, UR56, 0x2 ;  /* 0x0000003885857c11 */ /* 0x000fe2000f8e10ff */
[----:B------:R-:W-:Y:S01]  /*88d0*/  FFMA.FTZ R197, R120, -R83, R197 ;  /* 0x8000005378c57223 */ /* 0x000fe200000100c5 */
[----:B------:R-:W-:Y:S01]  /*88e0*/  FFMA.FTZ R207, R114, -R77, R207 ;  /* 0x8000004d72cf7223 */ /* 0x000fe200000100cf */
[----:B------:R-:W-:Y:S01]  /*88f0*/  FFMA.FTZ R213, R112, -R75, R213 ;  /* 0x8000004b70d57223 */ /* 0x000fe200000100d5 */
[----:B------:R-:W-:Y:S01]  /*8900*/  ULEA UR46, UR49, 0xfffffe00, 0x9 ;  /* 0xfffffe00312e7891 */ /* 0x000fe2000f8e483f */
[----:B------:R-:W-:Y:S01]  /*8910*/  STS [R133+0x8ac], R144 ;  /* 0x0008ac9085007388 */ /* 0x000fe20000000800 */
[----:B------:R-:W-:Y:S01]  /*8920*/  FMUL.FTZ R149, R188, UR57 ;  /* 0x00000039bc957c20 */ /* 0x000fe20008410000 */
[----:B------:R-:W-:Y:S01]  /*8930*/  FMUL.FTZ R157, R174, UR57 ;  /* 0x00000039ae9d7c20 */ /* 0x000fe20008410000 */
[C---:B0-----:R-:W-:Y:S01]  /*8940*/  FFMA.FTZ R5, R121.reuse, R164, R16 ;  /* 0x000000a479057223 */ /* 0x041fe20000010010 */
[----:B------:R-:W-:Y:S01]  /*8950*/  FFMA.FTZ R16, R121, R0, -R119 ;  /* 0x0000000079107223 */ /* 0x000fe20000010877 */
[----:B------:R0:W-:Y:S01]  /*8960*/  STS [R133+0x8b4], R138 ;  /* 0x0008b48a85007388 */ /* 0x0001e20000000800 */
[----:B------:R-:W-:Y:S01]  /*8970*/  UIADD3 UR46, -UR46, UR10, URZ ;  /* 0x0000000a2e2e7290 */ /* 0x000fe2000fffe13f */
[----:B------:R-:W-:Y:S01]  /*8980*/  FADD.FTZ R156, -R156, R5 ;  /* 0x000000059c9c7221 */ /* 0x000fe20000010100 */
[----:B------:R-:W-:Y:S01]  /*8990*/  FADD.FTZ R16, R155, R16 ;  /* 0x000000109b107221 */ /* 0x000fe20000010000 */
[----:B------:R1:W-:Y:S01]  /*89a0*/  STS [R133+0x85c], R190 ;  /* 0x00085cbe85007388 */ /* 0x0003e20000000800 */
[----:B------:R-:W-:Y:S01]  /*89b0*/  FMUL.FTZ R159, R158, UR57 ;  /* 0x000000399e9f7c20 */ /* 0x000fe20008410000 */
[C---:B------:R-:W-:Y:S01]  /*89c0*/  FMUL.FTZ R4, R123.reuse, -R156 ;  /* 0x8000009c7b047220 */ /* 0x040fe20000410000 */
[-C--:B------:R-:W-:Y:S01]  /*89d0*/  FMUL.FTZ R123, R123, -R16.reuse ;  /* 0x800000107b7b7220 */ /* 0x080fe20000410000 */
[----:B------:R-:W-:Y:S01]  /*89e0*/  STS [R133+0x8b8], R168 ;  /* 0x0008b8a885007388 */ /* 0x000fe20000000800 */
[----:B------:R-:W-:Y:S01]  /*89f0*/  FFMA.FTZ R149, R174, UR58, -R149 ;  /* 0x0000003aae957c23 */ /* 0x000fe20008010895 */
[C---:B------:R-:W-:Y:S01]  /*8a00*/  FFMA.FTZ R5, R125.reuse, R16, -R4 ;  /* 0x000000107d057223 */ /* 0x040fe20000010804 */
[----:B------:R-:W-:Y:S01]  /*8a10*/  FFMA.FTZ R4, R125, R156, R123 ;  /* 0x0000009c7d047223 */ /* 0x000fe2000001007b */
[----:B0-----:R-:W-:Y:S01]  /*8a20*/  FMUL.FTZ R138, R175, R77 ;  /* 0x0000004daf8a7220 */ /* 0x001fe20000410000 */
[----:B------:R-:W-:Y:S01]  /*8a30*/  STS [R133+0x868], R196 ;  /* 0x000868c485007388 */ /* 0x000fe20000000800 */
[----:B------:R-:W-:Y:S01]  /*8a40*/  FADD.FTZ R154, R154, R5 ;  /* 0x000000059a9a7221 */ /* 0x000fe20000010000 */
[----:B------:R-:W-:Y:S01]  /*8a50*/  FADD.FTZ R4, -R153, R4 ;  /* 0x0000000499047221 */ /* 0x000fe20000010100 */
[----:B-1----:R-:W-:Y:S01]  /*8a60*/  FMUL.FTZ R190, R3, R138 ;  /* 0x0000008a03be7220 */ /* 0x002fe20000410000 */
[----:B------:R-:W-:Y:S01]  /*8a70*/  STS [R133+0x870], R200 ;  /* 0x000870c885007388 */ /* 0x000fe20000000800 */
[C---:B------:R-:W-:Y:S01]  /*8a80*/  FMUL.FTZ R6, R126.reuse, -R154 ;  /* 0x8000009a7e067220 */ /* 0x040fe20000410000 */
[-C--:B------:R-:W-:Y:S01]  /*8a90*/  FMUL.FTZ R5, R126, -R4.reuse ;  /* 0x800000047e057220 */ /* 0x080fe20000410000 */
[-C--:B------:R-:W-:Y:S01]  /*8aa0*/  FMUL.FTZ R115, R154, R87.reuse ;  /* 0x000000579a737220 */ /* 0x080fe20000410000 */
[----:B------:R-:W-:Y:S01]  /*8ab0*/  FMUL.FTZ R119, R4, R87 ;  /* 0x0000005704777220 */ /* 0x000fe20000410000 */
[C---:B------:R-:W-:Y:S01]  /*8ac0*/  FFMA.FTZ R7, R127.reuse, R4, R6 ;  /* 0x000000047f077223 */ /* 0x040fe20000010006 */
[----:B------:R-:W-:Y:S01]  /*8ad0*/  FFMA.FTZ R6, R127, R154, -R5 ;  /* 0x0000009a7f067223 */ /* 0x000fe20000010805 */
[----:B------:R-:W-:Y:S01]  /*8ae0*/  FMUL.FTZ R121, R22, R115 ;  /* 0x0000007316797220 */ /* 0x000fe20000410000 */
[----:B------:R-:W-:Y:S01]  /*8af0*/  FMUL.FTZ R127, R164, R85 ;  /* 0x00000055a47f7220 */ /* 0x000fe20000410000 */
[----:B------:R-:W-:Y:S01]  /*8b00*/  FADD.FTZ R5, -R152, R7 ;  /* 0x0000000798057221 */ /* 0x000fe20000010100 */
[----:B------:R-:W-:Y:S01]  /*8b10*/  FADD.FTZ R151, R151, R6 ;  /* 0x0000000697977221 */ /* 0x000fe20000010000 */
[-C--:B------:R-:W-:Y:S01]  /*8b20*/  FFMA.FTZ R180, R172, R119.reuse, -R121 ;  /* 0x00000077acb47223 */ /* 0x080fe20000010879 */
[----:B------:R-:W-:Y:S01]  /*8b30*/  FMUL.FTZ R152, R22, R119 ;  /* 0x0000007716987220 */ /* 0x000fe20000410000 */
[C---:B------:R-:W-:Y:S01]  /*8b40*/  FMUL.FTZ R6, R128.reuse, -R5 ;  /* 0x8000000580067220 */ /* 0x040fe20000410000 */
[-C--:B------:R-:W-:Y:S01]  /*8b50*/  FMUL.FTZ R128, R128, -R151.reuse ;  /* 0x8000009780807220 */ /* 0x080fe20000410000 */
[-C--:B------:R-:W-:Y:S01]  /*8b60*/  FMUL.FTZ R17, R151, R88.reuse ;  /* 0x0000005897117220 */ /* 0x080fe20000410000 */
[----:B------:R-:W-:Y:S01]  /*8b70*/  FMUL.FTZ R7, R5, R88 ;  /* 0x0000005805077220 */ /* 0x000fe20000410000 */
[C---:B------:R-:W-:Y:S01]  /*8b80*/  FFMA.FTZ R6, R129.reuse, R151, -R6 ;  /* 0x0000009781067223 */ /* 0x040fe20000010806 */
[----:B------:R-:W-:Y:S01]  /*8b90*/  FFMA.FTZ R129, R129, R5, R128 ;  /* 0x0000000581817223 */ /* 0x000fe20000010080 */
[----:B------:R-:W-:Y:S01]  /*8ba0*/  FMUL.FTZ R117, R20, R17 ;  /* 0x0000001114757220 */ /* 0x000fe20000410000 */
[----:B------:R-:W-:Y:S01]  /*8bb0*/  FMUL.FTZ R121, R156, R86 ;  /* 0x000000569c797220 */ /* 0x000fe20000410000 */
[----:B------:R-:W-:Y:S01]  /*8bc0*/  FADD.FTZ R31, R31, R6 ;  /* 0x000000061f1f7221 */ /* 0x000fe20000010000 */
[----:B------:R-:W-:Y:S01]  /*8bd0*/  FADD.FTZ R6, -R30, R129 ;  /* 0x000000811e067221 */ /* 0x000fe20000010100 */
[-C--:B------:R-:W-:Y:S01]  /*8be0*/  FFMA.FTZ R117, R162, R7.reuse, -R117 ;  /* 0x00000007a2757223 */ /* 0x080fe20000010875 */
[----:B------:R-:W-:Y:S01]  /*8bf0*/  FMUL.FTZ R7, R20, R7 ;  /* 0x0000000714077220 */ /* 0x000fe20000410000 */
[-C--:B------:R-:W-:Y:S01]  /*8c00*/  FMUL.FTZ R30, R31, R89.reuse ;  /* 0x000000591f1e7220 */ /* 0x080fe20000410000 */
[----:B------:R-:W-:Y:S01]  /*8c10*/  FMUL.FTZ R126, R6, R89 ;  /* 0x00000059067e7220 */ /* 0x000fe20000410000 */
[----:B------:R-:W-:Y:S01]  /*8c20*/  FMUL.FTZ R119, R0, R85 ;  /* 0x0000005500777220 */ /* 0x000fe20000410000 */
[----:B------:R-:W-:Y:S01]  /*8c30*/  FFMA.FTZ R7, R162, R17, R7 ;  /* 0x00000011a2077223 */ /* 0x000fe20000010007 */
[----:B------:R-:W-:Y:S01]  /*8c40*/  FMUL.FTZ R128, R21, R30 ;  /* 0x0000001e15807220 */ /* 0x000fe20000410000 */
[----:B------:R-:W-:Y:S01]  /*8c50*/  FFMA.FTZ R152, R172, R115, R152 ;  /* 0x00000073ac987223 */ /* 0x000fe20000010098 */
[----:B------:R-:W-:Y:S01]  /*8c60*/  FMUL.FTZ R129, R26, R119 ;  /* 0x000000771a817220 */ /* 0x000fe20000410000 */
[----:B------:R-:W-:Y:S01]  /*8c70*/  STS [R133+0x8bc], R166 ;  /* 0x0008bca685007388 */ /* 0x000fe20000000800 */
[-C--:B------:R-:W-:Y:S01]  /*8c80*/  FFMA.FTZ R128, R161, R126.reuse, -R128 ;  /* 0x0000007ea1807223 */ /* 0x080fe20000010880 */
[----:B------:R-:W-:Y:S01]  /*8c90*/  FMUL.FTZ R126, R21, R126 ;  /* 0x0000007e157e7220 */ /* 0x000fe20000410000 */
[----:B------:R-:W-:Y:S01]  /*8ca0*/  USHF.R.S32.HI UR55, URZ, 0x1f, UR50 ;  /* 0x0000001f3f377899 */ /* 0x000fe20008011432 */
[----:B------:R0:W-:Y:S01]  /*8cb0*/  STS [R133+0x840], R165 ;  /* 0x000840a585007388 */ /* 0x0001e20000000800 */
[----:B------:R-:W-:Y:S01]  /*8cc0*/  FADD.FTZ R128, RZ, R128 ;  /* 0x00000080ff807221 */ /* 0x000fe20000010000 */
[----:B------:R-:W-:Y:S01]  /*8cd0*/  FFMA.FTZ R126, R161, R30, R126 ;  /* 0x0000001ea17e7223 */ /* 0x000fe2000001007e */
[----:B------:R-:W-:Y:S01]  /*8ce0*/  BSSY B0, `(.L_x_14440) ;  /* 0x00000bc000007945 */ /* 0x000fe20003800000 */
[----:B------:R-:W-:Y:S01]  /*8cf0*/  STS [R133+0x844], R171 ;  /* 0x000844ab85007388 */ /* 0x000fe20000000800 */
[----:B------:R-:W-:Y:S01]  /*8d00*/  FADD.FTZ R117, R128, R117 ;  /* 0x0000007580757221 */ /* 0x000fe20000010000 */
[----:B------:R-:W-:Y:S01]  /*8d10*/  FADD.FTZ R126, RZ, R126 ;  /* 0x0000007eff7e7221 */ /* 0x000fe20000010000 */
[-C--:B------:R-:W-:Y:S01]  /*8d20*/  FFMA.FTZ R128, R184, R127.reuse, -R129 ;  /* 0x0000007fb8807223 */ /* 0x080fe20000010881 */
[----:B------:R-:W-:Y:S01]  /*8d30*/  FMUL.FTZ R127, R26, R127 ;  /* 0x0000007f1a7f7220 */ /* 0x000fe20000410000 */
[----:B------:R-:W-:Y:S01]  /*8d40*/  FADD.FTZ R180, R117, R180 ;  /* 0x000000b475b47221 */ /* 0x000fe20000010000 */
[----:B------:R-:W-:Y:S01]  /*8d50*/  FMUL.FTZ R117, R16, R86 ;  /* 0x0000005610757220 */ /* 0x000fe20000410000 */
[----:B------:R-:W-:Y:S01]  /*8d60*/  FADD.FTZ R7, R126, R7 ;  /* 0x000000077e077221 */ /* 0x000fe20000010000 */
[----:B------:R1:W-:Y:S01]  /*8d70*/  STS [R133+0x848], R173 ;  /* 0x000848ad85007388 */ /* 0x0003e20000000800 */
[----:B0-----:R-:W-:Y:S01]  /*8d80*/  FMUL.FTZ R165, R16, UR57 ;  /* 0x0000003910a57c20 */ /* 0x001fe20008410000 */
[----:B------:R-:W-:Y:S01]  /*8d90*/  FMUL.FTZ R123, R24, R117 ;  /* 0x00000075187b7220 */ /* 0x000fe20000410000 */
[----:B------:R-:W-:Y:S01]  /*8da0*/  FADD.FTZ R7, R7, R152 ;  /* 0x0000009807077221 */ /* 0x000fe20000010000 */
[----:B------:R-:W-:Y:S01]  /*8db0*/  STS [R133+0x84c], R177 ;  /* 0x00084cb185007388 */ /* 0x000fe20000000800 */
[----:B------:R-:W-:Y:S01]  /*8dc0*/  FFMA.FTZ R165, R156, UR58, -R165 ;  /* 0x0000003a9ca57c23 */ /* 0x000fe200080108a5 */
[-C--:B------:R-:W-:Y:S01]  /*8dd0*/  FFMA.FTZ R125, R178, R121.reuse, -R123 ;  /* 0x00000079b27d7223 */ /* 0x080fe2000001087b */
[----:B------:R-:W-:Y:S01]  /*8de0*/  FMUL.FTZ R123, R24, R121 ;  /* 0x00000079187b7220 */ /* 0x000fe20000410000 */
[-C--:B------:R-:W-:Y:S01]  /*8df0*/  FMUL.FTZ R121, R132, R84.reuse ;  /* 0x0000005484797220 */ /* 0x080fe20000410000 */
[----:B------:R0:W-:Y:S01]  /*8e00*/  STS [R133+0x850], R179 ;  /* 0x000850b385007388 */ /* 0x0001e20000000800 */
[----:B------:R-:W-:Y:S01]  /*8e10*/  FADD.FTZ R125, R180, R125 ;  /* 0x0000007db47d7221 */ /* 0x000fe20000010000 */
[----:B------:R-:W-:Y:S01]  /*8e20*/  FFMA.FTZ R126, R178, R117, R123 ;  /* 0x00000075b27e7223 */ /* 0x000fe2000001007b */
[----:B------:R-:W-:Y:S01]  /*8e30*/  FMUL.FTZ R123, R134, R84 ;  /* 0x00000054867b7220 */ /* 0x000fe20000410000 */
[----:B------:R-:W-:Y:S01]  /*8e40*/  FMUL.FTZ R129, R23, R121 ;  /* 0x0000007917817220 */ /* 0x000fe20000410000 */
[----:B------:R-:W-:Y:S01]  /*8e50*/  FMUL.FTZ R180, R146, R83 ;  /* 0x0000005392b47220 */ /* 0x000fe20000410000 */
[----:B------:R-:W-:Y:S01]  /*8e60*/  FADD.FTZ R7, R7, R126 ;  /* 0x0000007e07077221 */ /* 0x000fe20000010000 */
[----:B------:R-:W-:Y:S01]  /*8e70*/  FFMA.FTZ R126, R184, R119, R127 ;  /* 0x00000077b87e7223 */ /* 0x000fe2000001007f */
[-C--:B------:R-:W-:Y:S01]  /*8e80*/  FFMA.FTZ R152, R192, R123.reuse, -R129 ;  /* 0x0000007bc0987223 */ /* 0x080fe20000010881 */
[----:B------:R-:W-:Y:S01]  /*8e90*/  FMUL.FTZ R123, R23, R123 ;  /* 0x0000007b177b7220 */ /* 0x000fe20000410000 */
[----:B------:R-:W-:Y:S01]  /*8ea0*/  FADD.FTZ R125, R125, R128 ;  /* 0x000000807d7d7221 */ /* 0x000fe20000010000 */
[----:B------:R-:W-:Y:S01]  /*8eb0*/  FADD.FTZ R7, R7, R126 ;  /* 0x0000007e07077221 */ /* 0x000fe20000010000 */
[----:B------:R-:W-:Y:S01]  /*8ec0*/  FMUL.FTZ R126, R160, R83 ;  /* 0x00000053a07e7220 */ /* 0x000fe20000410000 */
[----:B------:R-:W-:Y:S01]  /*8ed0*/  FFMA.FTZ R144, R192, R121, R123 ;  /* 0x00000079c0907223 */ /* 0x000fe2000001007b */
[-C--:B------:R-:W-:Y:S01]  /*8ee0*/  FMUL.FTZ R123, R158, R81.reuse ;  /* 0x000000519e7b7220 */ /* 0x080fe20000410000 */
[-C--:B------:R-:W-:Y:S01]  /*8ef0*/  FMUL.FTZ R127, R140, R81.reuse ;  /* 0x000000518c7f7220 */ /* 0x080fe20000410000 */
[----:B------:R-:W-:Y:S01]  /*8f00*/  FMUL.FTZ R182, R25, R126 ;  /* 0x0000007e19b67220 */ /* 0x000fe20000410000 */
[----:B------:R-:W-:Y:S01]  /*8f10*/  FFMA.FTZ R128, R118, -R81, R199 ;  /* 0x8000005176807223 */ /* 0x000fe200000100c7 */
[----:B------:R-:W-:Y:S01]  /*8f20*/  FMUL.FTZ R129, R27, R123 ;  /* 0x0000007b1b817220 */ /* 0x000fe20000410000 */
[----:B------:R-:W-:Y:S01]  /*8f30*/  FADD.FTZ R125, R125, R152 ;  /* 0x000000987d7d7221 */ /* 0x000fe20000010000 */
[-C--:B------:R-:W-:Y:S01]  /*8f40*/  FFMA.FTZ R182, R197, R180.reuse, -R182 ;  /* 0x000000b4c5b67223 */ /* 0x080fe200000108b6 */
[----:B------:R-:W-:Y:S01]  /*8f50*/  FMUL.FTZ R180, R25, R180 ;  /* 0x000000b419b47220 */ /* 0x000fe20000410000 */
[----:B------:R-:W-:Y:S01]  /*8f60*/  FADD.FTZ R7, R7, R144 ;  /* 0x0000009007077221 */ /* 0x000fe20000010000 */
[-C--:B------:R-:W-:Y:S01]  /*8f70*/  FMUL.FTZ R144, R27, R127.reuse ;  /* 0x0000007f1b907220 */ /* 0x080fe20000410000 */
[C---:B------:R-:W-:Y:S01]  /*8f80*/  FFMA.FTZ R152, R128.reuse, R127, -R129 ;  /* 0x0000007f80987223 */ /* 0x040fe20000010881 */
[----:B------:R-:W-:Y:S01]  /*8f90*/  FFMA.FTZ R180, R197, R126, R180 ;  /* 0x0000007ec5b47223 */ /* 0x000fe200000100b4 */
[----:B------:R-:W-:Y:S01]  /*8fa0*/  FADD.FTZ R125, R125, R182 ;  /* 0x000000b67d7d7221 */ /* 0x000fe20000010000 */
[----:B------:R-:W-:Y:S01]  /*8fb0*/  FFMA.FTZ R144, R128, R123, R144 ;  /* 0x0000007b80907223 */ /* 0x000fe20000010090 */
[-C--:B------:R-:W-:Y:S01]  /*8fc0*/  FMUL.FTZ R129, R170, R79.reuse ;  /* 0x0000004faa817220 */ /* 0x080fe20000410000 */
[----:B------:R-:W-:Y:S01]  /*8fd0*/  FADD.FTZ R7, R7, R180 ;  /* 0x000000b407077221 */ /* 0x000fe20000010000 */
[----:B------:R-:W-:Y:S01]  /*8fe0*/  FADD.FTZ R127, R125, R152 ;  /* 0x000000987d7f7221 */ /* 0x000fe20000010000 */
[----:B------:R-:W-:Y:S01]  /*8ff0*/  FMUL.FTZ R125, R169, R79 ;  /* 0x0000004fa97d7220 */ /* 0x000fe20000410000 */
[----:B------:R-:W-:Y:S01]  /*9000*/  FMUL.FTZ R182, R176, R77 ;  /* 0x0000004db0b67220 */ /* 0x000fe20000410000 */
[----:B------:R-:W-:Y:S01]  /*9010*/  FADD.FTZ R7, R7, R144 ;  /* 0x0000009007077221 */ /* 0x000fe20000010000 */
[----:B------:R-:W-:Y:S01]  /*9020*/  FFMA.FTZ R144, R116, -R79, R203 ;  /* 0x8000004f74907223 */ /* 0x000fe200000100cb */
        /* <DEDUP_REMOVED lines=9> */
[----:B------:R-:W-:Y:S01]  /*90c0*/  FFMA.FTZ R168, R144, R125, R129 ;  /* 0x0000007d90a87223 */ /* 0x000fe20000010081 */
[CC--:B------:R-:W-:Y:S01]  /*90d0*/  FMUL.FTZ R196, R2.reuse, R152.reuse ;  /* 0x0000009802c47220 */ /* 0x0c0fe20000410000 */
[----:B------:R2:W-:Y:S01]  /*90e0*/  STS [R133+0x854], R183 ;  /* 0x000854b785007388 */ /* 0x0005e20000000800 */
[----:B------:R-:W-:Y:S01]  /*90f0*/  FADD.FTZ R200, R127, R190 ;  /* 0x000000be7fc87221 */ /* 0x000fe20000010000 */
[----:B------:R-:W-:Y:S01]  /*9100*/  FADD.FTZ R7, R7, R168 ;  /* 0x000000a807077221 */ /* 0x000fe20000010000 */
[-C--:B------:R-:W-:Y:S01]  /*9110*/  FMUL.FTZ R168, R2, R135.reuse ;  /* 0x0000008702a87220 */ /* 0x080fe20000410000 */
[----:B------:R-:W-:Y:S01]  /*9120*/  FMUL.FTZ R190, R29, UR57 ;  /* 0x000000391dbe7c20 */ /* 0x000fe20008410000 */
[----:B------:R-:W-:Y:S01]  /*9130*/  FFMA.FTZ R187, R213, R135, -R196 ;  /* 0x00000087d5bb7223 */ /* 0x000fe200000108c4 */
[----:B------:R-:W-:Y:S01]  /*9140*/  FADD.FTZ R7, R7, R182 ;  /* 0x000000b607077221 */ /* 0x000fe20000010000 */
[----:B------:R-:W-:Y:S01]  /*9150*/  FFMA.FTZ R168, R213, R152, R168 ;  /* 0x00000098d5a87223 */ /* 0x000fe200000100a8 */
[C---:B------:R-:W-:Y:S01]  /*9160*/  FMUL.FTZ R182, R217.reuse, UR57 ;  /* 0x00000039d9b67c20 */ /* 0x040fe20008410000 */
[----:B------:R-:W-:Y:S01]  /*9170*/  FFMA.FTZ R166, R217, UR58, -R190 ;  /* 0x0000003ad9a67c23 */ /* 0x000fe200080108be */
[----:B------:R-:W-:Y:S01]  /*9180*/  FMUL.FTZ R135, R147, UR57 ;  /* 0x0000003993877c20 */ /* 0x000fe20008410000 */
[----:B------:R-:W-:Y:S01]  /*9190*/  FADD.FTZ R189, R7, R168 ;  /* 0x000000a807bd7221 */ /* 0x000fe20000010000 */
[----:B------:R-:W-:Y:S01]  /*91a0*/  FMUL.FTZ R7, R28, UR57 ;  /* 0x000000391c077c20 */ /* 0x000fe20008410000 */
[----:B------:R-:W-:Y:S01]  /*91b0*/  FFMA.FTZ R129, R29, UR58, R182 ;  /* 0x0000003a1d817c23 */ /* 0x000fe200080100b6 */
[----:B------:R-:W-:Y:S01]  /*91c0*/  FMUL.FTZ R182, R221, UR57 ;  /* 0x00000039ddb67c20 */ /* 0x000fe20008410000 */
[----:B------:R-:W-:Y:S01]  /*91d0*/  FMUL.FTZ R190, R148, UR57 ;  /* 0x0000003994be7c20 */ /* 0x000fe20008410000 */
[----:B------:R-:W-:Y:S01]  /*91e0*/  FFMA.FTZ R168, R206, UR58, -R7 ;  /* 0x0000003acea87c23 */ /* 0x000fe20008010807 */
[----:B------:R3:W-:Y:S01]  /*91f0*/  STS [R133+0x858], R185 ;  /* 0x000858b985007388 */ /* 0x0007e20000000800 */
[----:B------:R-:W-:Y:S01]  /*9200*/  FMUL.FTZ R7, R194, UR57 ;  /* 0x00000039c2077c20 */ /* 0x000fe20008410000 */
[----:B------:R-:W-:Y:S01]  /*9210*/  MOV R180, UR46 ;  /* 0x0000002e00b47c02 */ /* 0x000fe20008000f00 */
[----:B------:R-:W-:Y:S01]  /*9220*/  FFMA.FTZ R174, R188, UR58, R157 ;  /* 0x0000003abcae7c23 */ /* 0x000fe2000801009d */
[----:B------:R4:W-:Y:S01]  /*9230*/  STS [R133+0x860], R191 ;  /* 0x000860bf85007388 */ /* 0x0009e20000000800 */
[----:B-1----:R-:W-:Y:S01]  /*9240*/  FMUL.FTZ R173, R140, UR57 ;  /* 0x000000398cad7c20 */ /* 0x002fe20008410000 */
[----:B------:R-:W-:Y:S01]  /*9250*/  LEA R153, R180, -R101, 0x1 ;  /* 0x80000065b4997211 */ /* 0x000fe200078e08ff */
[----:B0-----:R-:W-:Y:S01]  /*9260*/  FMUL.FTZ R179, R134, UR57 ;  /* 0x0000003986b37c20 */ /* 0x001fe20008410000 */
[----:B------:R-:W-:Y:S01]  /*9270*/  STS [R133+0x864], R195 ;  /* 0x000864c385007388 */ /* 0x000fe20000000800 */
[----:B--2---:R-:W-:Y:S01]  /*9280*/  FMUL.FTZ R183, R4, UR57 ;  /* 0x0000003904b77c20 */ /* 0x004fe20008410000 */
[----:B------:R-:W-:Y:S01]  /*9290*/  ISETP.GE.AND P0, PT, R153, 0x1, PT ;  /* 0x000000019900780c */ /* 0x000fe20003f06270 */
[----:B---3--:R-:W-:Y:S01]  /*92a0*/  FMUL.FTZ R185, R156, UR57 ;  /* 0x000000399cb97c20 */ /* 0x008fe20008410000 */
[----:B------:R0:W-:Y:S01]  /*92b0*/  STS [R133+0x86c], R198 ;  /* 0x00086cc685007388 */ /* 0x0001e20000000800 */
[----:B------:R-:W-:Y:S01]  /*92c0*/  FMUL.FTZ R127, R206, UR57 ;  /* 0x00000039ce7f7c20 */ /* 0x000fe20008410000 */
[----:B----4-:R-:W-:Y:S01]  /*92d0*/  FMUL.FTZ R191, R150, R73 ;  /* 0x0000004996bf7220 */ /* 0x010fe20000410000 */
[----:B------:R-:W-:Y:S01]  /*92e0*/  FMUL.FTZ R180, R209, UR57 ;  /* 0x00000039d1b47c20 */ /* 0x000fe20008410000 */
[----:B------:R-:W-:Y:S01]  /*92f0*/  STS [R133+0x874], R202 ;  /* 0x000874ca85007388 */ /* 0x000fe20000000800 */
[----:B------:R-:W-:Y:S01]  /*9300*/  FMUL.FTZ R171, R0, UR57 ;  /* 0x0000003900ab7c20 */ /* 0x000fe20008410000 */
[----:B------:R-:W-:Y:S01]  /*9310*/  FMUL.FTZ R177, R164, UR57 ;  /* 0x00000039a4b17c20 */ /* 0x000fe20008410000 */
[----:B------:R-:W-:Y:S01]  /*9320*/  FMUL.FTZ R156, R6, UR57 ;  /* 0x00000039069c7c20 */ /* 0x000fe20008410000 */
[----:B------:R-:W-:Y:S01]  /*9330*/  STS [R133+0x878], R204 ;  /* 0x000878cc85007388 */ /* 0x000fe20000000800 */
[----:B------:R-:W-:Y:S01]  /*9340*/  FFMA.FTZ R127, R28, UR58, R127 ;  /* 0x0000003a1c7f7c23 */ /* 0x000fe2000801007f */
[----:B0-----:R-:W-:Y:S01]  /*9350*/  FMUL.FTZ R198, R176, UR57 ;  /* 0x00000039b0c67c20 */ /* 0x001fe20008410000 */
[----:B------:R-:W-:Y:S01]  /*9360*/  FFMA.FTZ R180, R221, UR58, -R180 ;  /* 0x0000003addb47c23 */ /* 0x000fe200080108b4 */
[----:B------:R-:W-:Y:S01]  /*9370*/  STS [R133+0x87c], R208 ;  /* 0x00087cd085007388 */ /* 0x000fe20000000800 */
[----:B------:R-:W-:Y:S01]  /*9380*/  FFMA.FTZ R173, R158, UR58, R173 ;  /* 0x0000003a9ead7c23 */ /* 0x000fe200080100ad */
[----:B------:R-:W-:Y:S01]  /*9390*/  FFMA.FTZ R171, R164, UR58, -R171 ;  /* 0x0000003aa4ab7c23 */ /* 0x000fe200080108ab */
[----:B------:R-:W-:Y:S01]  /*93a0*/  FFMA.FTZ R179, R132, UR58, R179 ;  /* 0x0000003a84b37c23 */ /* 0x000fe200080100b3 */
        /* <DEDUP_REMOVED lines=16> */
[-C--:B0-----:R-:W-:Y:S01]  /*94b0*/  FMUL.FTZ R143, R194, R73.reuse ;  /* 0x00000049c28f7220 */ /* 0x081fe20000410000 */
[----:B-1----:R-:W-:Y:S01]  /*94c0*/  FFMA.FTZ R133, R209, UR58, R182 ;  /* 0x0000003ad1857c23 */ /* 0x002fe200080100b6 */
[----:B------:R-:W-:Y:S01]  /*94d0*/  FFMA.FTZ R182, R148, UR58, -R135 ;  /* 0x0000003a94b67c23 */ /* 0x000fe20008010887 */
[----:B------:R-:W-:Y:S01]  /*94e0*/  FFMA.FTZ R135, R147, UR58, R190 ;  /* 0x0000003a93877c23 */ /* 0x000fe200080100be */
[C---:B------:R-:W-:Y:S01]  /*94f0*/  FFMA.FTZ R190, R150.reuse, UR58, -R7 ;  /* 0x0000003a96be7c23 */ /* 0x040fe20008010807 */
[----:B------:R-:W-:Y:S01]  /*9500*/  FMUL.FTZ R7, R175, UR57 ;  /* 0x00000039af077c20 */ /* 0x000fe20008410000 */
[----:B------:R-:W-:Y:S01]  /*9510*/  FMUL.FTZ R145, R150, UR57 ;  /* 0x0000003996917c20 */ /* 0x000fe20008410000 */
[----:B------:R-:W-:Y:S01]  /*9520*/  FFMA.FTZ R150, R110, -R73, R215 ;  /* 0x800000496e967223 */ /* 0x000fe200000100d7 */
[----:B------:R-:W-:Y:S01]  /*9530*/  FMUL.FTZ R155, R33, R143 ;  /* 0x0000008f219b7220 */ /* 0x000fe20000410000 */
[----:B------:R-:W-:Y:S01]  /*9540*/  FFMA.FTZ R196, R176, UR58, -R7 ;  /* 0x0000003ab0c47c23 */ /* 0x000fe20008010807 */
[----:B------:R-:W-:Y:S01]  /*9550*/  FMUL.FTZ R176, R170, UR57 ;  /* 0x00000039aab07c20 */ /* 0x000fe20008410000 */
[----:B------:R-:W-:Y:S01]  /*9560*/  FMUL.FTZ R7, R160, UR57 ;  /* 0x00000039a0077c20 */ /* 0x000fe20008410000 */
[----:B------:R-:W-:Y:S01]  /*9570*/  FFMA.FTZ R202, R150, R191, -R155 ;  /* 0x000000bf96ca7223 */ /* 0x000fe2000001089b */
[C---:B------:R-:W-:Y:S01]  /*9580*/  FMUL.FTZ R155, R169.reuse, UR57 ;  /* 0x00000039a99b7c20 */ /* 0x040fe20008410000 */
[----:B------:R-:W-:Y:S01]  /*9590*/  FFMA.FTZ R157, R169, UR58, R176 ;  /* 0x0000003aa99d7c23 */ /* 0x000fe200080100b0 */
[----:B------:R-:W-:Y:S01]  /*95a0*/  FFMA.FTZ R176, R140, UR58, -R159 ;  /* 0x0000003a8cb07c23 */ /* 0x000fe2000801089f */
[----:B------:R-:W-:Y:S01]  /*95b0*/  FMUL.FTZ R159, R146, UR57 ;  /* 0x00000039929f7c20 */ /* 0x000fe20008410000 */
[----:B------:R-:W-:Y:S01]  /*95c0*/  FFMA.FTZ R155, R170, UR58, -R155 ;  /* 0x0000003aaa9b7c23 */ /* 0x000fe2000801089b */
[----:B------:R-:W-:Y:S01]  /*95d0*/  FFMA.FTZ R170, R175, UR58, R198 ;  /* 0x0000003aafaa7c23 */ /* 0x000fe200080100c6 */
[----:B------:R-:W-:Y:S01]  /*95e0*/  FFMA.FTZ R140, R146, UR58, -R7 ;  /* 0x0000003a928c7c23 */ /* 0x000fe20008010807 */
[----:B------:R-:W-:Y:S01]  /*95f0*/  FMUL.FTZ R7, R132, UR57 ;  /* 0x0000003984077c20 */ /* 0x000fe20008410000 */
[----:B------:R-:W-:Y:S01]  /*9600*/  FFMA.FTZ R198, R160, UR58, R159 ;  /* 0x0000003aa0c67c23 */ /* 0x000fe2000801009f */
[----:B------:R-:W-:Y:S01]  /*9610*/  FMUL.FTZ R159, R154, UR57 ;  /* 0x000000399a9f7c20 */ /* 0x000fe20008410000 */
[----:B------:R-:W-:Y:S01]  /*9620*/  FFMA.FTZ R145, R194, UR58, R145 ;  /* 0x0000003ac2917c23 */ /* 0x000fe20008010091 */
[----:B------:R-:W-:Y:S01]  /*9630*/  FFMA.FTZ R146, R134, UR58, -R7 ;  /* 0x0000003a86927c23 */ /* 0x000fe20008010807 */
[----:B------:R-:W-:Y:S01]  /*9640*/  FMUL.FTZ R134, R151, UR57 ;  /* 0x0000003997867c20 */ /* 0x000fe20008410000 */
[----:B------:R-:W-:Y:S01]  /*9650*/  FFMA.FTZ R159, R4, UR58, -R159 ;  /* 0x0000003a049f7c23 */ /* 0x000fe2000801089f */
[----:B------:R-:W-:Y:S01]  /*9660*/  FMUL.FTZ R7, R31, UR57 ;  /* 0x000000391f077c20 */ /* 0x000fe20008410000 */
[C---:B------:R-:W-:Y:S01]  /*9670*/  FMUL.FTZ R4, R5.reuse, UR57 ;  /* 0x0000003905047c20 */ /* 0x040fe20008410000 */
[----:B------:R-:W-:-:S02]  /*9680*/  FFMA.FTZ R163, R5, UR58, -R134 ;  /* 0x0000003a05a37c23 */ /* 0x000fc40008010886 */
        /* <DEDUP_REMOVED lines=33> */
.L_x_14441:
[----:B------:R-:W-:Y:S05]  /*98a0*/  BSYNC B0 ;  /* 0x0000000000007941 */ /* 0x000fea0003800000 */
.L_x_14440:
[----:B------:R-:W-:Y:S01]  /*98b0*/  USHF.R.U32.HI UR46, URZ, 0x1, UR31 ;  /* 0x000000013f2e7899 */ /* 0x000fe2000801161f */
[----:B------:R-:W-:Y:S01]  /*98c0*/  FMUL.FTZ R191, R33, R191 ;  /* 0x000000bf21bf7220 */ /* 0x000fe20000410000 */
[----:B------:R-:W-:Y:S01]  /*98d0*/  USHF.R.U64 UR57, UR30, 0x1, UR31 ;  /* 0x000000011e397899 */ /* 0x000fe2000800121f */
[----:B0-----:R-:W-:Y:S01]  /*98e0*/  FMUL.FTZ R6, R148, R71 ;  /* 0x0000004794067220 */ /* 0x001fe20000410000 */
[----:B------:R-:W-:Y:S01]  /*98f0*/  UIMAD UR58, UR46, UR52, URZ ;  /* 0x000000342e3a72a4 */ /* 0x000fe2000f8e023f */
[----:B------:R-:W-:Y:S01]  /*9900*/  FFMA.FTZ R4, R150, R143, R191 ;  /* 0x0000008f96047223 */ /* 0x000fe200000100bf */
[----:B------:R-:W-:Y:S01]  /*9910*/  UIMAD.WIDE.U32 UR46, UR57, UR52, URZ ;  /* 0x00000034392e72a5 */ /* 0x000fe2000f8e003f */
[-C--:B------:R-:W-:Y:S01]  /*9920*/  FMUL.FTZ R148, R147, R71.reuse ;  /* 0x0000004793947220 */ /* 0x080fe20000410000 */
[----:B------:R-:W-:Y:S01]  /*9930*/  UIMAD UR58, UR51, UR57, UR58 ;  /* 0x00000039333a72a4 */ /* 0x000fe2000f8e023a */
[----:B------:R-:W-:Y:S01]  /*9940*/  FADD.FTZ R189, R189, R4 ;  /* 0x00000004bdbd7221 */ /* 0x000fe20000010000 */
[----:B------:R-:W-:Y:S01]  /*9950*/  UIMAD UR55, UR55, UR32, URZ ;  /* 0x00000020373772a4 */ /* 0x000fe2000f8e023f */
[----:B------:R-:W0:Y:S01]  /*9960*/  LDC.64 R4, c[0x0][0x380] ;  /* 0x0000e000ff047b82 */ /* 0x000e220000000a00 */
[----:B------:R-:W-:Y:S01]  /*9970*/  UIADD3 UR47, UR58, UR47, URZ ;  /* 0x0000002f3a2f7290 */ /* 0x000fe2000fffe03f */
[----:B------:R-:W-:Y:S01]  /*9980*/  FADD.FTZ R187, R200, R187 ;  /* 0x000000bbc8bb7221 */ /* 0x000fe20000010000 */
[----:B------:R-:W-:Y:S01]  /*9990*/  UIMAD UR55, UR50, UR33, UR55 ;  /* 0x00000021323772a4 */ /* 0x000fe2000f8e0237 */
[----:B------:R-:W-:Y:S01]  /*99a0*/  FADD.FTZ R137, R137, R18 ;  /* 0x0000001289897221 */ /* 0x000fe20000010000 */
[----:B------:R-:W-:Y:S01]  /*99b0*/  UIMAD.WIDE.U32 UR46, UR50, UR32, UR46 ;  /* 0x00000020322e72a5 */ /* 0x000fe2000f8e002e */
[----:B------:R-:W-:Y:S01]  /*99c0*/  FFMA.FTZ R18, R108, -R71, R193 ;  /* 0x800000476c127223 */ /* 0x000fe200000100c1 */
[----:B------:R-:W-:Y:S01]  /*99d0*/  FMUL.FTZ R7, R167, R148 ;  /* 0x00000094a7077220 */ /* 0x000fe20000410000 */
[----:B------:R-:W-:Y:S01]  /*99e0*/  FADD.FTZ R202, R187, R202 ;  /* 0x000000cabbca7221 */ /* 0x000fe20000010000 */
[----:B------:R-:W-:Y:S01]  /*99f0*/  UIADD3 UR55, UR55, UR47, URZ ;  /* 0x0000002f37377290 */ /* 0x000fe2000fffe03f */
[----:B------:R-:W-:Y:S01]  /*9a00*/  FMUL.FTZ R187, R209, R68 ;  /* 0x00000044d1bb7220 */ /* 0x000fe20000410000 */
[----:B------:R-:W-:Y:S01]  /*9a10*/  ULEA UR57, UP0, UR46, UR34, 0x3 ;  /* 0x000000222e397291 */ /* 0x000fe2000f80183f */
[CC--:B------:R-:W-:Y:S01]  /*9a20*/  FFMA.FTZ R191, R18.reuse, R6.reuse, -R7 ;  /* 0x0000000612bf7223 */ /* 0x0c0fe20000010807 */
[----:B------:R-:W-:Y:S01]  /*9a30*/  UIADD3 UR47, UR7, -UR12, URZ ;  /* 0x8000000c072f7290 */ /* 0x000fe2000fffe03f */
[----:B------:R-:W-:Y:S01]  /*9a40*/  FMUL.FTZ R7, R167, R6 ;  /* 0x00000006a7077220 */ /* 0x000fe20000410000 */
[----:B------:R-:W-:Y:S01]  /*9a50*/  ULEA.HI.X UR55, UR46, UR35, UR55, 0x3, UP0 ;  /* 0x000000232e377291 */ /* 0x000fe200080f1c37 */
[-C--:B------:R-:W-:Y:S01]  /*9a60*/  FMUL.FTZ R221, R221, R68.reuse ;  /* 0x00000044dddd7220 */ /* 0x080fe20000410000 */
[----:B------:R-:W-:Y:S01]  /*9a70*/  UIMAD UR46, UR47, -0x400, URZ ;  /* 0xfffffc002f2e78a4 */ /* 0x000fe2000f8e023f */
[----:B------:R-:W-:Y:S01]  /*9a80*/  LEA R6, P0, R101, UR57, 0x2 ;  /* 0x0000003965067c11 */ /* 0x000fe2000f8010ff */
[----:B------:R-:W-:Y:S01]  /*9a90*/  FFMA.FTZ R222, R109, -R68, R222 ;  /* 0x800000446dde7223 */ /* 0x000fe200000100de */
[----:B------:R-:W-:Y:S01]  /*9aa0*/  FMUL.FTZ R193, R211, R187 ;  /* 0x000000bbd3c17220 */ /* 0x000fe20000410000 */
[----:B------:R-:W-:Y:S01]  /*9ab0*/  FMUL.FTZ R164, R29, R62 ;  /* 0x0000003e1da47220 */ /* 0x000fe20000410000 */
[----:B------:R-:W-:Y:S01]  /*9ac0*/  FFMA.FTZ R200, R18, R148, R7 ;  /* 0x0000009412c87223 */ /* 0x000fe20000010007 */
[----:B------:R-:W-:Y:S01]  /*9ad0*/  LEA.HI.X R7, R101, UR55, RZ, 0x2, P0 ;  /* 0x0000003765077c11 */ /* 0x000fe200080f14ff */
[----:B------:R-:W-:Y:S01]  /*9ae0*/  FFMA.FTZ R204, R222, R221, -R193 ;  /* 0x000000dddecc7223 */ /* 0x000fe200000108c1 */
[----:B------:R-:W-:Y:S01]  /*9af0*/  MOV R195, UR46 ;  /* 0x0000002e00c37c02 */ /* 0x000fe20008000f00 */
[-C--:B------:R-:W-:Y:S01]  /*9b00*/  FMUL.FTZ R217, R217, R62.reuse ;  /* 0x0000003ed9d97220 */ /* 0x080fe20000410000 */
[----:B------:R-:W-:Y:S01]  /*9b10*/  FFMA.FTZ R142, R107, -R62, R142 ;  /* 0x8000003e6b8e7223 */ /* 0x000fe2000001008e */
[----:B------:R-:W-:Y:S01]  /*9b20*/  FMUL.FTZ R193, R141, R164 ;  /* 0x000000a48dc17220 */ /* 0x000fe20000410000 */
[----:B------:R-:W-:Y:S01]  /*9b30*/  FADD.FTZ R191, R202, R191 ;  /* 0x000000bfcabf7221 */ /* 0x000fe20000010000 */
[----:B------:R-:W-:Y:S01]  /*9b40*/  USHF.L.U64.HI UR47, UR5, 0x2, UR4 ;  /* 0x00000002052f7899 */ /* 0x000fe20008010204 */
[----:B------:R-:W-:Y:S01]  /*9b50*/  IMAD.WIDE R6, R195, 0x4, R6 ;  /* 0x00000004c3067825 */ /* 0x000fe200078e0206 */
[----:B------:R-:W-:-:S03]  /*9b60*/  USHF.L.U32 UR46, UR5, 0x2, URZ ;  /* 0x00000002052e7899 */ /* 0x000fc6000800063f */
[----:B------:R-:W-:Y:S01]  /*9b70*/  FFMA.FTZ R208, R142, R217, -R193 ;  /* 0x000000d98ed07223 */ /* 0x000fe200000108c1 */
[----:B------:R-:W-:Y:S01]  /*9b80*/  FADD.FTZ R191, R191, R204 ;  /* 0x000000ccbfbf7221 */ /* 0x000fe20000010000 */
[----:B------:R-:W-:Y:S01]  /*9b90*/  FADD.FTZ R19, R136, -R19 ;  /* 0x8000001388137221 */ /* 0x000fe20000010000 */
[----:B0-----:R-:W-:Y:S02]  /*9ba0*/  IMAD R202, R4, UR47, RZ ;  /* 0x0000002f04ca7c24 */ /* 0x001fe4000f8e02ff */
[----:B------:R-:W-:Y:S01]  /*9bb0*/  FMUL.FTZ R206, R206, R57 ;  /* 0x00000039cece7220 */ /* 0x000fe20000410000 */
[----:B------:R-:W-:Y:S01]  /*9bc0*/  FADD.FTZ R208, R191, R208 ;  /* 0x000000d0bfd07221 */ /* 0x000fe20000010000 */
[----:B------:R-:W-:-:S04]  /*9bd0*/  IMAD.WIDE.U32 R6, R4, UR46, R6 ;  /* 0x0000002e04067c25 */ /* 0x000fc8000f8e0006 */
[-C--:B------:R-:W-:Y:S01]  /*9be0*/  FMUL.FTZ R191, R28, R57.reuse ;  /* 0x000000391cbf7220 */ /* 0x080fe20000410000 */
[----:B------:R-:W-:Y:S01]  /*9bf0*/  IADD3 R4, R101, 0x20, RZ ;  /* 0x0000002065047810 */ /* 0x000fe20007ffe0ff */
[----:B------:R-:W-:Y:S01]  /*9c00*/  FFMA.FTZ R136, R106, -R57, R139 ;  /* 0x800000396a887223 */ /* 0x000fe2000001008b */
[----:B------:R-:W-:Y:S02]  /*9c10*/  IMAD R193, R5, UR46, R202 ;  /* 0x0000002e05c17c24 */ /* 0x000fe4000f8e02ca */
[----:B------:R-:W-:Y:S01]  /*9c20*/  FMUL.FTZ R5, R131, R191 ;  /* 0x000000bf83057220 */ /* 0x000fe20000410000 */
[----:B------:R-:W-:Y:S01]  /*9c30*/  LEA.HI.SX32 R4, R4, R101, 0x1b ;  /* 0x0000006504047211 */ /* 0x000fe200078fdaff */
[----:B------:R-:W-:Y:S01]  /*9c40*/  FMUL.FTZ R221, R211, R221 ;  /* 0x000000ddd3dd7220 */ /* 0x000fe20000410000 */
[----:B------:R-:W-:Y:S01]  /*9c50*/  FADD.FTZ R189, R189, R200 ;  /* 0x000000c8bdbd7221 */ /* 0x000fe20000010000 */
[----:B------:R-:W-:Y:S01]  /*9c60*/  FFMA.FTZ R5, R136, R206, -R5 ;  /* 0x000000ce88057223 */ /* 0x000fe20000010805 */
[----:B------:R-:W-:Y:S01]  /*9c70*/  LEA R4, R4, UR56, 0x2 ;  /* 0x0000003804047c11 */ /* 0x000fe2000f8e10ff */
[----:B------:R-:W-:Y:S01]  /*9c80*/  FFMA.FTZ R200, R222, R187, R221 ;  /* 0x000000bbdec87223 */ /* 0x000fe200000100dd */
[----:B------:R-:W-:Y:S01]  /*9c90*/  FMUL.FTZ R217, R141, R217 ;  /* 0x000000d98dd97220 */ /* 0x000fe20000410000 */
[----:B------:R-:W-:Y:S01]  /*9ca0*/  FADD.FTZ R139, R208, R5 ;  /* 0x00000005d08b7221 */ /* 0x000fe20000010000 */
[----:B------:R-:W-:Y:S01]  /*9cb0*/  ISETP.GE.AND P0, PT, R153, 0x21, PT ;  /* 0x000000219900780c */ /* 0x000fe20003f06270 */
[----:B------:R0:W1:Y:S01]  /*9cc0*/  LDS R5, [R4+0x8c0] ;  /* 0x0008c00004057984 */ /* 0x0000620000000800 */
[----:B------:R-:W-:Y:S01]  /*9cd0*/  FADD.FTZ R189, R189, R200 ;  /* 0x000000c8bdbd7221 */ /* 0x000fe20000010000 */
[----:B------:R-:W-:Y:S01]  /*9ce0*/  FFMA.FTZ R200, R142, R164, R217 ;  /* 0x000000a48ec87223 */ /* 0x000fe200000100d9 */
[----:B------:R-:W-:Y:S01]  /*9cf0*/  IADD3 R202, R101, 0x60, RZ ;  /* 0x0000006065ca7810 */ /* 0x000fe20007ffe0ff */
[----:B------:R-:W-:Y:S01]  /*9d00*/  BSSY B0, `(.L_x_14442) ;  /* 0x000000b000007945 */ /* 0x000fe20003800000 */
[----:B------:R-:W-:Y:S01]  /*9d10*/  ISETP.GE.AND P1, PT, R153, 0x41, PT ;  /* 0x000000419900780c */ /* 0x000fe20003f26270 */
[----:B------:R-:W-:Y:S01]  /*9d20*/  FADD.FTZ R189, R189, R200 ;  /* 0x000000c8bdbd7221 */ /* 0x000fe20000010000 */
[----:B------:R-:W-:-:S02]  /*9d30*/  IADD3 R200, R101, 0x40, RZ ;  /* 0x0000004065c87810 */ /* 0x000fc40007ffe0ff */
[----:B------:R-:W-:Y:S02]  /*9d40*/  IADD3 R7, R7, R193, RZ ;  /* 0x000000c107077210 */ /* 0x000fe40007ffe0ff */
[-C--:B------:R-:W-:Y:S02]  /*9d50*/  LEA.HI.SX32 R200, R200, R101.reuse, 0x1b ;  /* 0x00000065c8c87211 */ /* 0x080fe400078fdaff */
[----:B------:R-:W-:Y:S02]  /*9d60*/  ISETP.GE.AND P2, PT, R153, 0x61, PT ;  /* 0x000000619900780c */ /* 0x000fe40003f46270 */
[----:B------:R-:W-:Y:S02]  /*9d70*/  LEA.HI.SX32 R202, R202, R101, 0x1b ;  /* 0x00000065caca7211 */ /* 0x000fe400078fdaff */
[----:B------:R-:W-:Y:S01]  /*9d80*/  LEA R200, R200, UR56, 0x2 ;  /* 0x00000038c8c87c11 */ /* 0x000fe2000f8e10ff */
[----:B0-----:R-:W-:Y:S08]  /*9d90*/  @!P0 BRA `(.L_x_14443) ;  /* 0x0000000000048947 */ /* 0x001ff00003800000 */
[----:B-1----:R0:W-:Y:S02]  /*9da0*/  REDG.E.ADD.F32.FTZ.RN.STRONG.GPU desc[UR18][R6.64+-0xf80], R5 ;  /* 0xfff08005060079a6 */ /* 0x0021e4000c10f392 */
.L_x_14443:
[----:B------:R-:W-:Y:S05]  /*9db0*/  BSYNC B0 ;  /* 0x0000000000007941 */ /* 0x000fea0003800000 */
.L_x_14442:
[----:B01----:R0:W1:Y:S01]  /*9dc0*/  LDS R5, [R200+0x940] ;  /* 0x00094000c8057984 */ /* 0x0030620000000800 */
[----:B------:R-:W-:Y:S01]  /*9dd0*/  BSSY B0, `(.L_x_14444) ;  /* 0x0000004000007945 */ /* 0x000fe20003800000 */
[----:B------:R-:W-:-:S03]  /*9de0*/  LEA R202, R202, UR56, 0x2 ;  /* 0x00000038caca7c11 */ /* 0x000fc6000f8e10ff */
[----:B------:R-:W-:Y:S05]  /*9df0*/  @!P1 BRA `(.L_x_14445) ;  /* 0x0000000000049947 */ /* 0x000fea0003800000 */
[----:B-1----:R2:W-:Y:S02]  /*9e00*/  REDG.E.ADD.F32.FTZ.RN.STRONG.GPU desc[UR18][R6.64+-0xf00], R5 ;  /* 0xfff10005060079a6 */ /* 0x0025e4000c10f392 */
.L_x_14445:
[----:B------:R-:W-:Y:S05]  /*9e10*/  BSYNC B0 ;  /* 0x0000000000007941 */ /* 0x000fea0003800000 */
.L_x_14444:
[----:B-12---:R1:W2:Y:S01]  /*9e20*/  LDS R5, [R202+0x9c0] ;  /* 0x0009c000ca057984 */ /* 0x0062a20000000800 */
[----:B------:R-:W-:Y:S01]  /*9e30*/  BSSY B0, `(.L_x_14446) ;  /* 0x0000005000007945 */ /* 0x000fe20003800000 */
[C---:B------:R-:W-:Y:S02]  /*9e40*/  IADD3 R4, R101.reuse, 0x80, RZ ;  /* 0x0000008065047810 */ /* 0x040fe40007ffe0ff */
[----:B0-----:R-:W-:Y:S01]  /*9e50*/  IADD3 R200, R101, 0xa0, RZ ;  /* 0x000000a065c87810 */ /* 0x001fe20007ffe0ff */
[----:B------:R-:W-:Y:S06]  /*9e60*/  @!P2 BRA `(.L_x_14447) ;  /* 0x000000000004a947 */ /* 0x000fec0003800000 */
[----:B--2---:R0:W-:Y:S02]  /*9e70*/  REDG.E.ADD.F32.FTZ.RN.STRONG.GPU desc[UR18][R6.64+-0xe80], R5 ;  /* 0xfff18005060079a6 */ /* 0x0041e4000c10f392 */
.L_x_14447:
[----:B------:R-:W-:Y:S05]  /*9e80*/  BSYNC B0 ;  /* 0x0000000000007941 */ /* 0x000fea0003800000 */
.L_x_14446:
        /* <DEDUP_REMOVED lines=18> */
.L_x_14449:
[----:B------:R-:W-:Y:S05]  /*9fb0*/  BSYNC B0 ;  /* 0x0000000000007941 */ /* 0x000fea0003800000 */
.L_x_14448:
[----:B01----:R0:W1:Y:S01]  /*9fc0*/  LDS R5, [R200+0xac0] ;  /* 0x000ac000c8057984 */ /* 0x0030620000000800 */
[----:B------:R-:W-:Y:S01]  /*9fd0*/  BSSY B0, `(.L_x_14450) ;  /* 0x0000006000007945 */ /* 0x000fe20003800000 */
[----:B------:R-:W-:Y:S02]  /*9fe0*/  IADD3 R4, R101, 0x100, RZ ;  /* 0x0000010065047810 */ /* 0x000fe40007ffe0ff */
[----:B------:R-:W-:Y:S02]  /*9ff0*/  LEA.HI.SX32 R204, R204, R101, 0x1b ;  /* 0x00000065cccc7211 */ /* 0x000fe400078fdaff */
[----:B------:R-:W-:Y:S01]  /*a000*/  LEA R202, R202, UR56, 0x2 ;  /* 0x00000038caca7c11 */ /* 0x000fe2000f8e10ff */
[----:B------:R-:W-:Y:S06]  /*a010*/  @!P0 BRA `(.L_x_14451) ;  /* 0x0000000000048947 */ /* 0x000fec0003800000 */
[----:B-1----:R2:W-:Y:S02]  /*a020*/  REDG.E.ADD.F32.FTZ.RN.STRONG.GPU desc[UR18][R6.64+-0xd80], R5 ;  /* 0xfff28005060079a6 */ /* 0x0025e4000c10f392 */
.L_x_14451:
[----:B------:R-:W-:Y:S05]  /*a030*/  BSYNC B0 ;  /* 0x0000000000007941 */ /* 0x000fea0003800000 */
.L_x_14450:
[----:B-12---:R1:W2:Y:S01]  /*a040*/  LDS R5, [R202+0xb40] ;  /* 0x000b4000ca057984 */ /* 0x0062a20000000800 */
[----:B------:R-:W-:Y:S01]  /*a050*/  BSSY B0, `(.L_x_14452) ;  /* 0x0000006000007945 */ /* 0x000fe20003800000 */
[----:B0-----:R-:W-:Y:S02]  /*a060*/  IADD3 R200, R101, 0x120, RZ ;  /* 0x0000012065c87810 */ /* 0x001fe40007ffe0ff */
[----:B------:R-:W-:Y:S02]  /*a070*/  LEA.HI.SX32 R4, R4, R101, 0x1b ;  /* 0x0000006504047211 */ /* 0x000fe400078fdaff */
[----:B------:R-:W-:Y:S01]  /*a080*/  LEA R204, R204, UR56, 0x2 ;  /* 0x00000038cccc7c11 */ /* 0x000fe2000f8e10ff */
[----:B------:R-:W-:Y:S06]  /*a090*/  @!P1 BRA `(.L_x_14453) ;  /* 0x0000000000049947 */ /* 0x000fec0003800000 */
[----:B--2---:R0:W-:Y:S02]  /*a0a0*/  REDG.E.ADD.F32.FTZ.RN.STRONG.GPU desc[UR18][R6.64+-0xd00], R5 ;  /* 0xfff30005060079a6 */ /* 0x0041e4000c10f392 */
.L_x_14453:
[----:B------:R-:W-:Y:S05]  /*a0b0*/  BSYNC B0 ;  /* 0x0000000000007941 */ /* 0x000fea0003800000 */
.L_x_14452:
[----:B0-2---:R0:W2:Y:S01]  /*a0c0*/  LDS R5, [R204+0xbc0] ;  /* 0x000bc000cc057984 */ /* 0x0050a20000000800 */
[----:B------:R-:W-:Y:S01]  /*a0d0*/  BSSY B0, `(.L_x_14454) ;  /* 0x0000006000007945 */ /* 0x000fe20003800000 */
[----:B-1----:R-:W-:Y:S02]  /*a0e0*/  IADD3 R202, R101, 0x140, RZ ;  /* 0x0000014065ca7810 */ /* 0x002fe40007ffe0ff */
[----:B------:R-:W-:Y:S02]  /*a0f0*/  LEA.HI.SX32 R200, R200, R101, 0x1b ;  /* 0x00000065c8c87211 */ /* 0x000fe400078fdaff */
[----:B------:R-:W-:Y:S01]  /*a100*/  LEA R4, R4, UR56, 0x2 ;  /* 0x0000003804047c11 */ /* 0x000fe2000f8e10ff */
[----:B------:R-:W-:Y:S06]  /*a110*/  @!P2 BRA `(.L_x_14455) ;  /* 0x000000000004a947 */ /* 0x000fec0003800000 */
[----:B--2---:R1:W-:Y:S02]  /*a120*/  REDG.E.ADD.F32.FTZ.RN.STRONG.GPU desc[UR18][R6.64+-0xc80], R5 ;  /* 0xfff38005060079a6 */ /* 0x0043e4000c10f392 */
.L_x_14455:
[----:B------:R-:W-:Y:S05]  /*a130*/  BSYNC B0 ;  /* 0x0000000000007941 */ /* 0x000fea0003800000 */
.L_x_14454:
[----:B-12---:R1:W2:Y:S01]  /*a140*/  LDS R5, [R4+0xc40] ;  /* 0x000c400004057984 */ /* 0x0062a20000000800 */
[----:B------:R-:W-:Y:S01]  /*a150*/  BSSY B0, `(.L_x_14456) ;  /* 0x0000005000007945 */ /* 0x000fe20003800000 */
[----:B------:R-:W-:Y:S02]  /*a160*/  LEA.HI.SX32 R202, R202, R101, 0x1b ;  /* 0x00000065caca7211 */ /* 0x000fe400078fdaff */
[----:B------:R-:W-:Y:S01]  /*a170*/  LEA R200, R200, UR56, 0x2 ;  /* 0x00000038c8c87c11 */ /* 0x000fe2000f8e10ff */
[----:B------:R-:W-:Y:S06]  /*a180*/  @!P3 BRA `(.L_x_14457) ;  /* 0x000000000004b947 */ /* 0x000fec0003800000 */
[----:B--2---:R3:W-:Y:S02]  /*a190*/  REDG.E.ADD.F32.FTZ.RN.STRONG.GPU desc[UR18][R6.64+-0xc00], R5 ;  /* 0xfff40005060079a6 */ /* 0x0047e4000c10f392 */
.L_x_14457:
[----:B------:R-:W-:Y:S05]  /*a1a0*/  BSYNC B0 ;  /* 0x0000000000007941 */ /* 0x000fea0003800000 */
.L_x_14456:
[----:B--23--:R2:W3:Y:S01]  /*a1b0*/  LDS R5, [R200+0xcc0] ;  /* 0x000cc000c8057984 */ /* 0x00c4e20000000800 */
[----:B------:R-:W-:Y:S01]  /*a1c0*/  BSSY B0, `(.L_x_14458) ;  /* 0x0000004000007945 */ /* 0x000fe20003800000 */
[----:B------:R-:W-:-:S03]  /*a1d0*/  LEA R202, R202, UR56, 0x2 ;  /* 0x00000038caca7c11 */ /* 0x000fc6000f8e10ff */
[----:B------:R-:W-:Y:S05]  /*a1e0*/  @!P4 BRA `(.L_x_14459) ;  /* 0x000000000004c947 */ /* 0x000fea0003800000 */
[----:B---3--:R4:W-:Y:S02]  /*a1f0*/  REDG.E.ADD.F32.FTZ.RN.STRONG.GPU desc[UR18][R6.64+-0xb80], R5 ;  /* 0xfff48005060079a6 */ /* 0x0089e4000c10f392 */
.L_x_14459:
[----:B------:R-:W-:Y:S05]  /*a200*/  BSYNC B0 ;  /* 0x0000000000007941 */ /* 0x000fea0003800000 */
.L_x_14458:
[----:B---34-:R3:W4:Y:S01]  /*a210*/  LDS R5, [R202+0xd40] ;  /* 0x000d4000ca057984 */ /* 0x0187220000000800 */
[----:B------:R-:W-:Y:S01]  /*a220*/  BSSY B0, `(.L_x_14460) ;  /* 0x0000005000007945 */ /* 0x000fe20003800000 */
[C---:B-1----:R-:W-:Y:S02]  /*a230*/  IADD3 R4, R101.reuse, 0x160, RZ ;  /* 0x0000016065047810 */ /* 0x042fe40007ffe0ff */
[----:B--2---:R-:W-:Y:S01]  /*a240*/  IADD3 R200, R101, 0x180, RZ ;  /* 0x0000018065c87810 */ /* 0x004fe20007ffe0ff */
[----:B------:R-:W-:Y:S06]  /*a250*/  @!P5 BRA `(.L_x_14461) ;  /* 0x000000000004d947 */ /* 0x000fec0003800000 */
[----:B----4-:R1:W-:Y:S02]  /*a260*/  REDG.E.ADD.F32.FTZ.RN.STRONG.GPU desc[UR18][R6.64+-0xb00], R5 ;  /* 0xfff50005060079a6 */ /* 0x0103e4000c10f392 */
.L_x_14461:
[----:B------:R-:W-:Y:S05]  /*a270*/  BSYNC B0 ;  /* 0x0000000000007941 */ /* 0x000fea0003800000 */
.L_x_14460:
        /* <DEDUP_REMOVED lines=18> */
.L_x_14463:
[----:B------:R-:W-:Y:S05]  /*a3a0*/  BSYNC B0 ;  /* 0x0000000000007941 */ /* 0x000fea0003800000 */
.L_x_14462:
[----:B0-2---:R0:W1:Y:S01]  /*a3b0*/  LDS R5, [R200+0xe40] ;  /* 0x000e4000c8057984 */ /* 0x0050620000000800 */
[----:B------:R-:W-:Y:S01]  /*a3c0*/  BSSY B0, `(.L_x_14464) ;  /* 0x0000006000007945 */ /* 0x000fe20003800000 */
[----:B------:R-:W-:Y:S02]  /*a3d0*/  IADD3 R4, R101, 0x1e0, RZ ;  /* 0x000001e065047810 */ /* 0x000fe40007ffe0ff */
[----:B------:R-:W-:Y:S02]  /*a3e0*/  LEA.HI.SX32 R204, R204, R101, 0x1b ;  /* 0x00000065cccc7211 */ /* 0x000fe400078fdaff */
[----:B------:R-:W-:Y:S01]  /*a3f0*/  LEA R202, R202, UR56, 0x2 ;  /* 0x00000038caca7c11 */ /* 0x000fe2000f8e10ff */
[----:B------:R-:W-:Y:S06]  /*a400*/  @!P0 BRA `(.L_x_14465) ;  /* 0x0000000000048947 */ /* 0x000fec0003800000 */
[----:B-1----:R2:W-:Y:S02]  /*a410*/  REDG.E.ADD.F32.FTZ.RN.STRONG.GPU desc[UR18][R6.64+-0xa00], R5 ;  /* 0xfff60005060079a6 */ /* 0x0025e4000c10f392 */
.L_x_14465:
[----:B------:R-:W-:Y:S05]  /*a420*/  BSYNC B0 ;  /* 0x0000000000007941 */ /* 0x000fea0003800000 */
.L_x_14464:
[----:B-12---:R1:W2:Y:S01]  /*a430*/  LDS R5, [R202+0xec0] ;  /* 0x000ec000ca057984 */ /* 0x0062a20000000800 */
[----:B------:R-:W-:Y:S01]  /*a440*/  BSSY B0, `(.L_x_14466) ;  /* 0x0000005000007945 */ /* 0x000fe20003800000 */
[----:B------:R-:W-:Y:S02]  /*a450*/  LEA.HI.SX32 R4, R4, R101, 0x1b ;  /* 0x0000006504047211 */ /* 0x000fe400078fdaff */
[----:B------:R-:W-:Y:S01]  /*a460*/  LEA R204, R204, UR56, 0x2 ;  /* 0x00000038cccc7c11 */ /* 0x000fe2000f8e10ff */
[----:B------:R-:W-:Y:S06]  /*a470*/  @!P1 BRA `(.L_x_14467) ;  /* 0x0000000000049947 */ /* 0x000fec0003800000 */
[----:B--2---:R3:W-:Y:S02]  /*a480*/  REDG.E.ADD.F32.FTZ.RN.STRONG.GPU desc[UR18][R6.64+-0x980], R5 ;  /* 0xfff68005060079a6 */ /* 0x0047e4000c10f392 */
.L_x_14467:
[----:B------:R-:W-:Y:S05]  /*a490*/  BSYNC B0 ;  /* 0x0000000000007941 */ /* 0x000fea0003800000 */
.L_x_14466:
[----:B--23--:R2:W3:Y:S01]  /*a4a0*/  LDS R5, [R204+0xf40] ;  /* 0x000f4000cc057984 */ /* 0x00c4e20000000800 */
[----:B------:R-:W-:Y:S01]  /*a4b0*/  BSSY B0, `(.L_x_14468) ;  /* 0x0000006000007945 */ /* 0x000fe20003800000 */
[----:B0-----:R-:W-:Y:S02]  /*a4c0*/  IADD3 R200, R101, 0x220, RZ ;  /* 0x0000022065c87810 */ /* 0x001fe40007ffe0ff */
[----:B------:R-:W-:Y:S02]  /*a4d0*/  LEA.HI.SX32 R130, R130, R101, 0x1b ;  /* 0x0000006582827211 */ /* 0x000fe400078fdaff */
[----:B------:R-:W-:Y:S01]  /*a4e0*/  LEA R4, R4, UR56, 0x2 ;  /* 0x0000003804047c11 */ /* 0x000fe2000f8e10ff */
[----:B------:R-:W-:Y:S06]  /*a4f0*/  @!P2 BRA `(.L_x_14469) ;  /* 0x000000000004a947 */ /* 0x000fec0003800000 */
[----:B---3--:R0:W-:Y:S02]  /*a500*/  REDG.E.ADD.F32.FTZ.RN.STRONG.GPU desc[UR18][R6.64+-0x900], R5 ;  /* 0xfff70005060079a6 */ /* 0x0081e4000c10f392 */
.L_x_14469:
[----:B------:R-:W-:Y:S05]  /*a510*/  BSYNC B0 ;  /* 0x0000000000007941 */ /* 0x000fea0003800000 */
.L_x_14468:
[----:B0--3--:R0:W3:Y:S01]  /*a520*/  LDS R5, [R4+0xfc0] ;  /* 0x000fc00004057984 */ /* 0x0090e20000000800 */
[----:B------:R-:W-:Y:S01]  /*a530*/  BSSY B0, `(.L_x_14470) ;  /* 0x0000005000007945 */ /* 0x000fe20003800000 */
[----:B------:R-:W-:Y:S02]  /*a540*/  LEA.HI.SX32 R200, R200, R101, 0x1b ;  /* 0x00000065c8c87211 */ /* 0x000fe400078fdaff */
[----:B------:R-:W-:Y:S01]  /*a550*/  LEA R130, R130, UR56, 0x2 ;  /* 0x0000003882827c11 */ /* 0x000fe2000f8e10ff */
[----:B------:R-:W-:Y:S06]  /*a560*/  @!P3 BRA `(.L_x_14471) ;  /* 0x000000000004b947 */ /* 0x000fec0003800000 */
[----:B---3--:R4:W-:Y:S02]  /*a570*/  REDG.E.ADD.F32.FTZ.RN.STRONG.GPU desc[UR18][R6.64+-0x880], R5 ;  /* 0xfff78005060079a6 */ /* 0x0089e4000c10f392 */
.L_x_14471:
[----:B------:R-:W-:Y:S05]  /*a580*/  BSYNC B0 ;  /* 0x0000000000007941 */ /* 0x000fea0003800000 */
.L_x_14470:
[----:B---34-:R3:W4:Y:S01]  /*a590*/  LDS R5, [R130+0x1040] ;  /* 0x0010400082057984 */ /* 0x0187220000000800 */
[----:B------:R-:W-:Y:S01]  /*a5a0*/  BSSY B0, `(.L_x_14472) ;  /* 0x0000004000007945 */ /* 0x000fe20003800000 */
[----:B------:R-:W-:-:S03]  /*a5b0*/  LEA R200, R200, UR56, 0x2 ;  /* 0x00000038c8c87c11 */ /* 0x000fc6000f8e10ff */
[----:B------:R-:W-:Y:S05]  /*a5c0*/  @!P4 BRA `(.L_x_14473) ;  /* 0x000000000004c947 */ /* 0x000fea0003800000 */
[----:B----4-:R4:W-:Y:S02]  /*a5d0*/  REDG.E.ADD.F32.FTZ.RN.STRONG.GPU desc[UR18][R6.64+-0x800], R5 ;  /* 0xfff80005060079a6 */ /* 0x0109e4000c10f392 */
.L_x_14473:
[----:B------:R-:W-:Y:S05]  /*a5e0*/  BSYNC B0 ;  /* 0x0000000000007941 */ /* 0x000fea0003800000 */
.L_x_14472:
[----:B----4-:R4:W1:Y:S01]  /*a5f0*/  LDS R5, [R200+0x10c0] ;  /* 0x0010c000c8057984 */ /* 0x0108620000000800 */
[----:B------:R-:W-:Y:S01]  /*a600*/  BSSY B0, `(.L_x_14474) ;  /* 0x0000005000007945 */ /* 0x000fe20003800000 */
[C---:B0-----:R-:W-:Y:S02]  /*a610*/  IADD3 R4, R101.reuse, 0x240, RZ ;  /* 0x0000024065047810 */ /* 0x041fe40007ffe0ff */
[----:B---3--:R-:W-:Y:S01]  /*a620*/  IADD3 R130, R101, 0x260, RZ ;  /* 0x0000026065827810 */ /* 0x008fe20007ffe0ff */
[----:B------:R-:W-:Y:S06]  /*a630*/  @!P5 BRA `(.L_x_14475) ;  /* 0x000000000004d947 */ /* 0x000fec0003800000 */
[----:B-1----:R0:W-:Y:S02]  /*a640*/  REDG.E.ADD.F32.FTZ.RN.STRONG.GPU desc[UR18][R6.64+-0x780], R5 ;  /* 0xfff88005060079a6 */ /* 0x0021e4000c10f392 */
.L_x_14475:
[----:B------:R-:W-:Y:S05]  /*a650*/  BSYNC B0 ;  /* 0x0000000000007941 */ /* 0x000fea0003800000 */
.L_x_14474:
        /* <DEDUP_REMOVED lines=18> */
.L_x_14477:
[----:B------:R-:W-:Y:S05]  /*a780*/  BSYNC B0 ;  /* 0x0000000000007941 */ /* 0x000fea0003800000 */
.L_x_14476:
[----:B01----:R0:W1:Y:S01]  /*a790*/  LDS R5, [R130+0x11c0] ;  /* 0x0011c00082057984 */ /* 0x0030620000000800 */
[----:B------:R-:W-:Y:S01]  /*a7a0*/  BSSY B0, `(.L_x_14478) ;  /* 0x0000006000007945 */ /* 0x000fe20003800000 */
[----:B------:R-:W-:Y:S02]  /*a7b0*/  IADD3 R4, R101, 0x2c0, RZ ;  /* 0x000002c065047810 */ /* 0x000fe40007ffe0ff */
[----:B------:R-:W-:Y:S02]  /*a7c0*/  LEA.HI.SX32 R202, R202, R101, 0x1b ;  /* 0x00000065caca7211 */ /* 0x000fe400078fdaff */
[----:B------:R-:W-:Y:S01]  /*a7d0*/  LEA R200, R200, UR56, 0x2 ;  /* 0x00000038c8c87c11 */ /* 0x000fe2000f8e10ff */
[----:B------:R-:W-:Y:S06]  /*a7e0*/  @!P0 BRA `(.L_x_14479) ;  /* 0x0000000000048947 */ /* 0x000fec0003800000 */
[----:B-1----:R3:W-:Y:S02]  /*a7f0*/  REDG.E.ADD.F32.FTZ.RN.STRONG.GPU desc[UR18][R6.64+-0x680], R5 ;  /* 0xfff98005060079a6 */ /* 0x0027e4000c10f392 */
.L_x_14479:
[----:B------:R-:W-:Y:S05]  /*a800*/  BSYNC B0 ;  /* 0x0000000000007941 */ /* 0x000fea0003800000 */
.L_x_14478:
[----:B-1-3--:R1:W3:Y:S01]  /*a810*/  LDS R5, [R200+0x1240] ;  /* 0x00124000c8057984 */ /* 0x00a2e20000000800 */
[----:B------:R-:W-:Y:S01]  /*a820*/  BSSY B0, `(.L_x_14480) ;  /* 0x0000006000007945 */ /* 0x000fe20003800000 */
[----:B0-----:R-:W-:Y:S02]  /*a830*/  IADD3 R130, R101, 0x2e0, RZ ;  /* 0x000002e065827810 */ /* 0x001fe40007ffe0ff */
[----:B------:R-:W-:Y:S02]  /*a840*/  LEA.HI.SX32 R4, R4, R101, 0x1b ;  /* 0x0000006504047211 */ /* 0x000fe400078fdaff */
[----:B------:R-:W-:Y:S01]  /*a850*/  LEA R202, R202, UR56, 0x2 ;  /* 0x00000038caca7c11 */ /* 0x000fe2000f8e10ff */
[----:B------:R-:W-:Y:S06]  /*a860*/  @!P1 BRA `(.L_x_14481) ;  /* 0x0000000000049947 */ /* 0x000fec0003800000 */
[----:B---3--:R0:W-:Y:S02]  /*a870*/  REDG.E.ADD.F32.FTZ.RN.STRONG.GPU desc[UR18][R6.64+-0x600], R5 ;  /* 0xfffa0005060079a6 */ /* 0x0081e4000c10f392 */
.L_x_14481:
[----:B------:R-:W-:Y:S05]  /*a880*/  BSYNC B0 ;  /* 0x0000000000007941 */ /* 0x000fea0003800000 */
.L_x_14480:
[----:B0--3--:R0:W3:Y:S01]  /*a890*/  LDS R5, [R202+0x12c0] ;  /* 0x0012c000ca057984 */ /* 0x0090e20000000800 */
[----:B------:R-:W-:Y:S01]  /*a8a0*/  BSSY B0, `(.L_x_14482) ;  /* 0x0000006000007945 */ /* 0x000fe20003800000 */
[----:B-1----:R-:W-:Y:S02]  /*a8b0*/  IADD3 R200, R101, 0x300, RZ ;  /* 0x0000030065c87810 */ /* 0x002fe40007ffe0ff */
[----:B------:R-:W-:Y:S02]  /*a8c0*/  LEA.HI.SX32 R130, R130, R101, 0x1b ;  /* 0x0000006582827211 */ /* 0x000fe400078fdaff */
[----:B------:R-:W-:Y:S01]  /*a8d0*/  LEA R4, R4, UR56, 0x2 ;  /* 0x0000003804047c11 */ /* 0x000fe2000f8e10ff */
[----:B------:R-:W-:Y:S06]  /*a8e0*/  @!P2 BRA `(.L_x_14483) ;  /* 0x000000000004a947 */ /* 0x000fec0003800000 */
[----:B---3--:R1:W-:Y:S02]  /*a8f0*/  REDG.E.ADD.F32.FTZ.RN.STRONG.GPU desc[UR18][R6.64+-0x580], R5 ;  /* 0xfffa8005060079a6 */ /* 0x0083e4000c10f392 */
.L_x_14483:
[----:B------:R-:W-:Y:S05]  /*a900*/  BSYNC B0 ;  /* 0x0000000000007941 */ /* 0x000fea0003800000 */
.L_x_14482:
[----:B-1-3--:R1:W3:Y:S01]  /*a910*/  LDS R5, [R4+0x1340] ;  /* 0x0013400004057984 */ /* 0x00a2e20000000800 */
[----:B------:R-:W-:Y:S01]  /*a920*/  BSSY B0, `(.L_x_14484) ;  /* 0x0000005000007945 */ /* 0x000fe20003800000 */
[----:B------:R-:W-:Y:S02]  /*a930*/  LEA.HI.SX32 R200, R200, R101, 0x1b ;  /* 0x00000065c8c87211 */ /* 0x000fe400078fdaff */
[----:B------:R-:W-:Y:S01]  /*a940*/  LEA R130, R130, UR56, 0x2 ;  /* 0x0000003882827c11 */ /* 0x000fe2000f8e10ff */
[----:B------:R-:W-:Y:S06]  /*a950*/  @!P3 BRA `(.L_x_14485) ;  /* 0x000000000004b947 */ /* 0x000fec0003800000 */
[----:B---3--:R4:W-:Y:S02]  /*a960*/  REDG.E.ADD.F32.FTZ.RN.STRONG.GPU desc[UR18][R6.64+-0x500], R5 ;  /* 0xfffb0005060079a6 */ /* 0x0089e4000c10f392 */
.L_x_14485:
[----:B------:R-:W-:Y:S05]  /*a970*/  BSYNC B0 ;  /* 0x0000000000007941 */ /* 0x000fea0003800000 */
.L_x_14484:
[----:B---34-:R3:W4:Y:S01]  /*a980*/  LDS R5, [R130+0x13c0] ;  /* 0x0013c00082057984 */ /* 0x0187220000000800 */
[----:B------:R-:W-:Y:S01]  /*a990*/  BSSY B0, `(.L_x_14486) ;  /* 0x0000004000007945 */ /* 0x000fe20003800000 */
[----:B------:R-:W-:-:S03]  /*a9a0*/  LEA R200, R200, UR56, 0x2 ;  /* 0x00000038c8c87c11 */ /* 0x000fc6000f8e10ff */
[----:B------:R-:W-:Y:S05]  /*a9b0*/  @!P4 BRA `(.L_x_14487) ;  /* 0x000000000004c947 */ /* 0x000fea0003800000 */
[----:B----4-:R4:W-:Y:S02]  /*a9c0*/  REDG.E.ADD.F32.FTZ.RN.STRONG.GPU desc[UR18][R6.64+-0x480], R5 ;  /* 0xfffb8005060079a6 */ /* 0x0109e4000c10f392 */
.L_x_14487:
[----:B------:R-:W-:Y:S05]  /*a9d0*/  BSYNC B0 ;  /* 0x0000000000007941 */ /* 0x000fea0003800000 */
.L_x_14486:
[----:B----4-:R4:W0:Y:S01]  /*a9e0*/  LDS R5, [R200+0x1440] ;  /* 0x00144000c8057984 */ /* 0x0108220000000800 */
[----:B------:R-:W-:Y:S01]  /*a9f0*/  BSSY B0, `(.L_x_14488) ;  /* 0x0000005000007945 */ /* 0x000fe20003800000 */
[C---:B-1----:R-:W-:Y:S02]  /*aa00*/  IADD3 R4, R101.reuse, 0x320, RZ ;  /* 0x0000032065047810 */ /* 0x042fe40007ffe0ff */
[----:B---3--:R-:W-:Y:S01]  /*aa10*/  IADD3 R130, R101, 0x340, RZ ;  /* 0x0000034065827810 */ /* 0x008fe20007ffe0ff */
[----:B------:R-:W-:Y:S06]  /*aa20*/  @!P5 BRA `(.L_x_14489) ;  /* 0x000000000004d947 */ /* 0x000fec0003800000 */
[----:B0-----:R1:W-:Y:S02]  /*aa30*/  REDG.E.ADD.F32.FTZ.RN.STRONG.GPU desc[UR18][R6.64+-0x400], R5 ;  /* 0xfffc0005060079a6 */ /* 0x0013e4000c10f392 */
.L_x_14489:
[----:B------:R-:W-:Y:S05]  /*aa40*/  BSYNC B0 ;  /* 0x0000000000007941 */ /* 0x000fea0003800000 */
.L_x_14488:
        /* <DEDUP_REMOVED lines=18> */
.L_x_14491:
[----:B------:R-:W-:Y:S05]  /*ab70*/  BSYNC B0 ;  /* 0x0000000000007941 */ /* 0x000fea0003800000 */
.L_x_14490:
[----:B01----:R0:W1:Y:S01]  /*ab80*/  LDS R5, [R130+0x1540] ;  /* 0x0015400082057984 */ /* 0x0030620000000800 */
[----:B------:R-:W-:Y:S01]  /*ab90*/  BSSY B0, `(.L_x_14492) ;  /* 0x0000006000007945 */ /* 0x000fe20003800000 */
[----:B------:R-:W-:Y:S02]  /*aba0*/  IADD3 R4, R101, 0x3a0, RZ ;  /* 0x000003a065047810 */ /* 0x000fe40007ffe0ff */
[----:B------:R-:W-:Y:S02]  /*abb0*/  LEA.HI.SX32 R202, R202, R101, 0x1b ;  /* 0x00000065caca7211 */ /* 0x000fe400078fdaff */
[----:B------:R-:W-:Y:S01]  /*abc0*/  LEA R200, R200, UR56, 0x2 ;  /* 0x00000038c8c87c11 */ /* 0x000fe2000f8e10ff */
[----:B------:R-:W-:Y:S06]  /*abd0*/  @!P0 BRA `(.L_x_14493) ;  /* 0x0000000000048947 */ /* 0x000fec0003800000 */
[----:B-1----:R3:W-:Y:S02]  /*abe0*/  REDG.E.ADD.F32.FTZ.RN.STRONG.GPU desc[UR18][R6.64+-0x300], R5 ;  /* 0xfffd0005060079a6 */ /* 0x0027e4000c10f392 */
.L_x_14493:
[----:B------:R-:W-:Y:S05]  /*abf0*/  BSYNC B0 ;  /* 0x0000000000007941 */ /* 0x000fea0003800000 */
.L_x_14492:
[----:B-1-3--:R1:W3:Y:S01]  /*ac00*/  LDS R5, [R200+0x15c0] ;  /* 0x0015c000c8057984 */ /* 0x00a2e20000000800 */
[----:B------:R-:W-:Y:S01]  /*ac10*/  BSSY B0, `(.L_x_14494) ;  /* 0x0000006000007945 */ /* 0x000fe20003800000 */
[----:B0-----:R-:W-:Y:S02]  /*ac20*/  IADD3 R130, R101, 0x3c0, RZ ;  /* 0x000003c065827810 */ /* 0x001fe40007ffe0ff */
[----:B------:R-:W-:Y:S02]  /*ac30*/  LEA.HI.SX32 R4, R4, R101, 0x1b ;  /* 0x0000006504047211 */ /* 0x000fe400078fdaff */
[----:B------:R-:W-:Y:S01]  /*ac40*/  LEA R202, R202, UR56, 0x2 ;  /* 0x00000038caca7c11 */ /* 0x000fe2000f8e10ff */
[----:B------:R-:W-:Y:S06]  /*ac50*/  @!P1 BRA `(.L_x_14495) ;  /* 0x0000000000049947 */ /* 0x000fec0003800000 */
[----:B---3--:R0:W-:Y:S02]  /*ac60*/  REDG.E.ADD.F32.FTZ.RN.STRONG.GPU desc[UR18][R6.64+-0x280], R5 ;  /* 0xfffd8005060079a6 */ /* 0x0081e4000c10f392 */
.L_x_14495:
[----:B------:R-:W-:Y:S05]  /*ac70*/  BSYNC B0 ;  /* 0x0000000000007941 */ /* 0x000fea0003800000 */
.L_x_14494:
[----:B0--3--:R0:W3:Y:S01]  /*ac80*/  LDS R5, [R202+0x1640] ;  /* 0x00164000ca057984 */ /* 0x0090e20000000800 */
[----:B------:R-:W-:Y:S01]  /*ac90*/  BSSY B0, `(.L_x_14496) ;  /* 0x0000006000007945 */ /* 0x000fe20003800000 */
[----:B-1----:R-:W-:Y:S02]  /*aca0*/  IADD3 R200, R101, 0x3e0, RZ ;  /* 0x000003e065c87810 */ /* 0x002fe40007ffe0ff */
[----:B------:R-:W-:Y:S02]  /*acb0*/  LEA.HI.SX32 R130, R130, R101, 0x1b ;  /* 0x0000006582827211 */ /* 0x000fe400078fdaff */
[----:B------:R-:W-:Y:S01]  /*acc0*/  LEA R4, R4, UR56, 0x2 ;  /* 0x0000003804047c11 */ /* 0x000fe2000f8e10ff */
[----:B------:R-:W-:Y:S06]  /*acd0*/  @!P2 BRA `(.L_x_14497) ;  /* 0x000000000004a947 */ /* 0x000fec0003800000 */
[----:B---3--:R1:W-:Y:S02]  /*ace0*/  REDG.E.ADD.F32.FTZ.RN.STRONG.GPU desc[UR18][R6.64+-0x200], R5 ;  /* 0xfffe0005060079a6 */ /* 0x0083e4000c10f392 */
.L_x_14497:
[----:B------:R-:W-:Y:S05]  /*acf0*/  BSYNC B0 ;  /* 0x0000000000007941 */ /* 0x000fea0003800000 */
.L_x_14496:
[----:B------:R4:W0:Y:S01]  /*ad00*/  LDS R153, [R4+0x16c0] ;  /* 0x0016c00004997984 */ /* 0x0008220000000800 */
[----:B------:R-:W-:Y:S01]  /*ad10*/  BSSY B0, `(.L_x_14498) ;  /* 0x0000006000007945 */ /* 0x000fe20003800000 */
[----:B------:R-:W-:Y:S01]  /*ad20*/  LEA.HI.SX32 R200, R200, R101, 0x1b ;  /* 0x00000065c8c87211 */ /* 0x000fe200078fdaff */
[----:B-1-3--:R-:W-:Y:S01]  /*ad30*/  FMUL.FTZ R5, R131, R206 ;  /* 0x000000ce83057220 */ /* 0x00afe20000410000 */
[----:B------:R-:W-:Y:S01]  /*ad40*/  LEA R130, R130, UR56, 0x2 ;  /* 0x0000003882827c11 */ /* 0x000fe2000f8e10ff */
[----:B------:R-:W-:Y:S06]  /*ad50*/  @!P3 BRA `(.L_x_14499) ;  /* 0x000000000004b947 */ /* 0x000fec0003800000 */
[----:B0-----:R1:W-:Y:S02]  /*ad60*/  REDG.E.ADD.F32.FTZ.RN.STRONG.GPU desc[UR18][R6.64+-0x180], R153 ;  /* 0xfffe8099060079a6 */ /* 0x0013e4000c10f392 */
.L_x_14499:
[----:B------:R-:W-:Y:S05]  /*ad70*/  BSYNC B0 ;  /* 0x0000000000007941 */ /* 0x000fea0003800000 */
.L_x_14498:
[----:B----4-:R-:W-:Y:S01]  /*ad80*/  FFMA.FTZ R4, R136, R191, R5 ;  /* 0x000000bf88047223 */ /* 0x010fe20000010005 */
[----:B------:R-:W-:Y:S01]  /*ad90*/  BSSY B0, `(.L_x_14500) ;  /* 0x0000005000007945 */ /* 0x000fe20003800000 */
[----:B------:R3:W4:Y:S01]  /*ada0*/  LDS R5, [R130+0x1740] ;  /* 0x0017400082057984 */ /* 0x0007220000000800 */
[----:B------:R-:W-:Y:S02]  /*adb0*/  LEA R200, R200, UR56, 0x2 ;  /* 0x00000038c8c87c11 */ /* 0x000fe4000f8e10ff */
[----:B------:R-:W-:Y:S05]  /*adc0*/  @!P4 BRA `(.L_x_14501) ;  /* 0x000000000004c947 */ /* 0x000fea0003800000 */
[----:B----4-:R4:W-:Y:S02]  /*add0*/  REDG.E.ADD.F32.FTZ.RN.STRONG.GPU desc[UR18][R6.64+-0x100], R5 ;  /* 0xffff0005060079a6 */ /* 0x0109e4000c10f392 */
.L_x_14501:
[----:B------:R-:W-:Y:S05]  /*ade0*/  BSYNC B0 ;  /* 0x0000000000007941 */ /* 0x000fea0003800000 */
.L_x_14500:
[----:B----4-:R4:W0:Y:S01]  /*adf0*/  LDS R5, [R200+0x17c0] ;  /* 0x0017c000c8057984 */ /* 0x0108220000000800 */
[----:B------:R-:W-:Y:S01]  /*ae00*/  BSSY B0, `(.L_x_14502) ;  /* 0x0000004000007945 */ /* 0x000fe20003800000 */
[----:B------:R-:W-:-:S03]  /*ae10*/  FADD.FTZ R4, R189, R4 ;  /* 0x00000004bd047221 */ /* 0x000fc60000010000 */
[----:B------:R-:W-:Y:S05]  /*ae20*/  @!P5 BRA `(.L_x_14503) ;  /* 0x000000000004d947 */ /* 0x000fea0003800000 */
[----:B0-----:R0:W-:Y:S02]  /*ae30*/  REDG.E.ADD.F32.FTZ.RN.STRONG.GPU desc[UR18][R6.64+-0x80], R5 ;  /* 0xffff8005060079a6 */ /* 0x0011e4000c10f392 */
.L_x_14503:
[----:B------:R-:W-:Y:S05]  /*ae40*/  BSYNC B0 ;  /* 0x0000000000007941 */ /* 0x000fea0003800000 */
.L_x_14502:
[----:B---3--:R-:W3:Y:S01]  /*ae50*/  SHFL.DOWN PT, R130, R139, 0x1, 0x1f ;  /* 0x08201f008b827f89 */ /* 0x008ee200000e0000 */
[----:B------:R-:W-:Y:S01]  /*ae60*/  ISETP.GT.AND P0, PT, R186, 0x1e, PT ;  /* 0x0000001eba00780c */ /* 0x000fe20003f04270 */
[----:B------:R-:W-:Y:S01]  /*ae70*/  FMUL.FTZ R2, R2, R149 ;  /* 0x0000009502027220 */ /* 0x000fe20000410000 */
[----:B0-----:R-:W-:Y:S01]  /*ae80*/  MOV R5, R139 ;  /* 0x0000008b00057202 */ /* 0x001fe20000000f00 */
[----:B------:R-:W0:Y:S01]  /*ae90*/  SHFL.DOWN PT, R189, R137, 0x1, 0x1f ;  /* 0x08201f0089bd7f89 */ /* 0x000e2200000e0000 */
[----:B-1----:R-:W-:Y:S01]  /*aea0*/  MOV R6, R137 ;  /* 0x0000008900067202 */ /* 0x002fe20000000f00 */
[----:B------:R-:W-:Y:S01]  /*aeb0*/  FMUL.FTZ R167, R167, R182 ;  /* 0x000000b6a7a77220 */ /* 0x000fe20000410000 */
[----:B------:R-:W-:Y:S01]  /*aec0*/  MOV R7, R19 ;  /* 0x0000001300077202 */ /* 0x000fe20000000f00 */
[----:B----4-:R-:W1:Y:S01]  /*aed0*/  SHFL.DOWN PT, R200, R19, 0x1, 0x1f ;  /* 0x08201f0013c87f89 */ /* 0x010e6200000e0000 */
[----:B------:R-:W-:Y:S01]  /*aee0*/  FFMA.FTZ R213, R213, R174, R2 ;  /* 0x000000aed5d57223 */ /* 0x000fe20000010002 */
[----:B------:R-:W-:Y:S01]  /*aef0*/  FFMA.FTZ R135, R18, R135, R167 ;  /* 0x0000008712877223 */ /* 0x000fe200000100a7 */
[----:B------:R-:W-:Y:S01]  /*af00*/  FMUL.FTZ R196, R3, R196 ;  /* 0x000000c403c47220 */ /* 0x000fe20000410000 */
[----:B------:R-:W4:Y:S01]  /*af10*/  SHFL.DOWN PT, R153, R4, 0x1, 0x1f ;  /* 0x08201f0004997f89 */ /* 0x000f2200000e0000 */
        /* <DEDUP_REMOVED lines=18> */
[----:B------:R-:W-:Y:S01]  /*b040*/  FFMA.FTZ R33, R150, R145, R33 ;  /* 0x0000009196217223 */ /* 0x000fe20000010021 */
[----:B-1----:R-:W-:Y:S01]  /*b050*/  @!P0 FADD.FTZ R7, R7, R200 ;  /* 0x000000c807078221 */ /* 0x002fe20000010000 */
        /* <DEDUP_REMOVED lines=58> */
[----:B------:R-:W-:Y:S01]  /*b400*/  FADD.FTZ R41, R125, R41 ;  /* 0x000000297d297221 */ /* 0x000fe20000010000 */
        /* <DEDUP_REMOVED lines=23> */
[----:B------:R-:W-:Y:S01]  /*b580*/  FADD.FTZ R52, R159, R52 ;  /* 0x000000349f347221 */ /* 0x000fe20000010000 */
[----:B------:R-:W0:Y:S01]  /*b590*/  SHFL.DOWN PT, R2, R5, 0x10, 0x1f ;  /* 0x0a001f0005027f89 */ /* 0x000e2200000e0000 */
[----:B------:R-:W-:Y:S01]  /*b5a0*/  FADD.FTZ R49, R30, R49 ;  /* 0x000000311e317221 */ /* 0x000fe20000010000 */
[----:B------:R-:W-:Y:S01]  /*b5b0*/  FADD.FTZ R51, R162, R51 ;  /* 0x00000033a2337221 */ /* 0x000fe20000010000 */
[----:B-1----:R-:W-:Y:S01]  /*b5c0*/  @!P0 FADD.FTZ R7, R7, R18 ;  /* 0x0000001207078221 */ /* 0x002fe20000010000 */
[----:B------:R-:W-:Y:S01]  /*b5d0*/  FADD.FTZ R50, R161, R50 ;  /* 0x00000032a1327221 */ /* 0x000fe20000010000 */
        /* <DEDUP_REMOVED lines=24> */
.L_x_14505:
[----:B------:R-:W-:Y:S05]  /*b760*/  BSYNC B0 ;  /* 0x0000000000007941 */ /* 0x000fea0003800000 */
.L_x_14504:
[----:B------:R-:W-:Y:S02]  /*b770*/  UIADD3 UR6, UR6, 0x1, URZ ;  /* 0x0000000106067890 */ /* 0x000fe4000fffe03f */
[----:B------:R-:W-:Y:S02]  /*b780*/  UIADD3 UR5, UP1, UR5, 0x1, URZ ;  /* 0x0000000105057890 */ /* 0x000fe4000ff3e03f */
[----:B------:R-:W-:Y:S02]  /*b790*/  UISETP.GE.AND UP0, UPT, UR6, UR11, UPT ;  /* 0x0000000b0600728c */ /* 0x000fe4000bf06270 */
[----:B------:R-:W-:-:S04]  /*b7a0*/  UIADD3.X UR4, URZ, UR4, URZ, UP1, !UPT ;  /* 0x000000043f047290 */ /* 0x000fc80008ffe43f */
[----:B------:R-:W-:-:S13]  /*b7b0*/  PLOP3.LUT P0, PT, PT, PT, UP0, 0x80, 0x0 ;  /* 0x000000000000781c */ /* 0x000fda0003f0f008 */
[----:B------:R-:W-:Y:S05]  /*b7c0*/  @!P0 BRA `(.L_x_14506) ;  /* 0xffffff7c00d88947 */ /* 0x000fea000383ffff */
.L_x_14427:
[----:B------:R-:W-:Y:S01]  /*b7d0*/  BAR.SYNC.DEFER_BLOCKING 0x0 ;  /* 0x0000000000007b1d */ /* 0x000fe20000010000 */
[----:B------:R-:W-:-:S05]  /*b7e0*/  MOV R2, 0x10 ;  /* 0x0000001000027802 */ /* 0x000fca0000000f00 */
[----:B------:R-:W-:Y:S01]  /*b7f0*/  IMAD.WIDE R2, R99, R2, UR26 ;  /* 0x0000001a63027e25 */ /* 0x000fe2000f8e0202 */
[----:B------:R-:W-:Y:S02]  /*b800*/  LEA R28, R186, UR56, 0x5 ;  /* 0x00000038ba1c7c11 */ /* 0x000fe4000f8e28ff */
[----:B------:R-:W-:Y:S01]  /*b810*/  F2FP.F16.F32.PACK_AB R35, R34, R35 ;  /* 0x000000232223723e */ /* 0x000fe200000000ff */
[----:B------:R-:W-:Y:S01]  /*b820*/  UIADD3 UR6, UR49, -0x1, URZ ;  /* 0xffffffff31067890 */ /* 0x000fe2000fffe03f */
[----:B------:R-:W-:Y:S01]  /*b830*/  F2FP.F16.F32.PACK_AB R33, R38, R39 ;  /* 0x000000272621723e */ /* 0x000fe200000000ff */
[----:B------:R-:W-:Y:S01]  /*b840*/  ULDC.64 UR28, c[0x0][0x388] ;  /* 0x0000e200001c7ab9 */ /* 0x000fe20000000a00 */
[----:B------:R-:W-:Y:S01]  /*b850*/  F2FP.F16.F32.PACK_AB R32, R40, R41 ;  /* 0x000000292820723e */ /* 0x000fe200000000ff */
[----:B------:R-:W-:Y:S01]  /*b860*/  ULDC.64 UR30, c[0x0][0x390] ;  /* 0x0000e400001e7ab9 */ /* 0x000fe20000000a00 */
[----:B01----:R-:W3:Y:S04]  /*b870*/  LDG.E.128 R4, desc[UR18][R2.64] ;  /* 0x0000001202047981 */ /* 0x003ee8000c1e1d00 */
[----:B------:R-:W4:Y:S01]  /*b880*/  LDG.E.128 R12, desc[UR18][R2.64+0x200] ;  /* 0x00020012020c7981 */ /* 0x000f22000c1e1d00 */
[----:B------:R-:W-:Y:S01]  /*b890*/  F2FP.F16.F32.PACK_AB R34, R36, R37 ;  /* 0x000000252422723e */ /* 0x000fe200000000ff */
        /* <DEDUP_REMOVED lines=8> */
[----:B------:R-:W-:Y:S01]  /*b920*/  UIMAD.WIDE.U32 UR10, UR54, UR30, UR10 ;  /* 0x0000001e360a72a5 */ /* 0x000fe2000f8e000a */
[----:B------:R-:W-:Y:S01]  /*b930*/  ULDC.64 UR28, c[0x0][0x3e0] ;  /* 0x0000f800001c7ab9 */ /* 0x000fe20000000a00 */
[----:B------:R-:W-:Y:S02]  /*b940*/  UIADD3 UR26, UP1, UR26, -0x400, URZ ;  /* 0xfffffc001a1a7890 */ /* 0x000fe4000ff3e03f */
        /* <DEDUP_REMOVED lines=13> */
[----:B---3--:R-:W-:Y:S04]  /*ba20*/  STS.128 [R98], R4 ;  /* 0x0000000462007388 */ /* 0x008fe80000000c00 */
[----:B----4-:R-:W-:Y:S01]  /*ba30*/  STS.128 [R98+0x200], R12 ;  /* 0x0002000c62007388 */ /* 0x010fe20000000c00 */
        /* <DEDUP_REMOVED lines=16> */
[----:B------:R-:W-:-:S02]  /*bb40*/  HADD2.F32 R10, -RZ, R10.H1_H1 ;  /* 0x3000000aff0a7230 */ /* 0x000fc40000004100 */
[----:B------:R-:W-:Y:S01]  /*bb50*/  FADD.FTZ R9, R9, UR8 ;  /* 0x0000000809097e21 */ /* 0x000fe20008010000 */
[----:B------:R-:W-:Y:S02]  /*bb60*/  FSETP.GTU.FTZ.AND P6, PT, R14, 20, PT ;  /* 0x41a000000e00780b */ /* 0x000fe40003fdc000 */
[----:B------:R-:W-:Y:S01]  /*bb70*/  FSETP.GTU.FTZ.AND P0, PT, R2, 20, PT ;  /* 0x41a000000200780b */ /* 0x000fe20003f1c000 */
[----:B------:R-:W-:Y:S01]  /*bb80*/  FADD.FTZ R10, R10, UR8 ;  /* 0x000000080a0a7e21 */ /* 0x000fe20008010000 */
[----:B------:R-:W-:-:S03]  /*bb90*/  FSETP.GTU.FTZ.AND P4, PT, R9, 20, PT ;  /* 0x41a000000900780b */ /* 0x000fc60003f9c000 */
[----:B------:R-:W-:Y:S01]  /*bba0*/  @!P2 FMUL.FTZ R0, R16, -1.4426950216293334961 ;  /* 0xbfb8aa3b1000a820 */ /* 0x000fe20000410000 */
[----:B------:R-:W-:Y:S01]  /*bbb0*/  FSETP.GTU.FTZ.AND P5, PT, R10, 20, PT ;  /* 0x41a000000a00780b */ /* 0x000fe20003fbc000 */
[----:B------:R-:W-:-:S04]  /*bbc0*/  @!P1 FMUL.FTZ R3, R8, -1.4426950216293334961 ;  /* 0xbfb8aa3b08039820 */ /* 0x000fc80000410000 */
[----:B------:R-:W0:Y:S02]  /*bbd0*/  @!P2 MUFU.EX2 R0, R0 ;  /* 0x000000000000a308 */ /* 0x000e240000000800 */
[----:B------:R-:W-:Y:S02]  /*bbe0*/  @!P0 FMUL.FTZ R8, R2, -1.4426950216293334961 ;  /* 0xbfb8aa3b02088820 */ /* 0x000fe40000410000 */
[----:B------:R-:W-:-:S04]  /*bbf0*/  @!P4 FMUL.FTZ R9, R9, -1.4426950216293334961 ;  /* 0xbfb8aa3b0909c820 */ /* 0x000fc80000410000 */
[----:B------:R-:W3:Y:S08]  /*bc00*/  @!P1 MUFU.EX2 R3, R3 ;  /* 0x0000000300039308 */ /* 0x000ef00000000800 */
[----:B------:R-:W4:Y:S01]  /*bc10*/  @!P0 MUFU.EX2 R8, R8 ;  /* 0x0000000800088308 */ /* 0x000f220000000800 */
[----:B0-----:R-:W-:Y:S01]  /*bc20*/  @!P2 FADD.FTZ R2, R0, 1 ;  /* 0x3f8000000002a421 */ /* 0x001fe20000010000 */
[----:B------:R-:W-:-:S02]  /*bc30*/  HADD2.F32 R0, -RZ, R11.H0_H0 ;  /* 0x2000000bff007230 */ /* 0x000fc40000004100 */
[----:B------:R-:W-:-:S03]  /*bc40*/  HADD2.F32 R11, -RZ, R11.H1_H1 ;  /* 0x3000000bff0b7230 */ /* 0x000fc60000004100 */
[----:B------:R-:W-:Y:S01]  /*bc50*/  FADD.FTZ R16, R0, UR8 ;  /* 0x0000000800107e21 */ /* 0x000fe20008010000 */
[----:B------:R0:W5:Y:S01]  /*bc60*/  @!P2 MUFU.RCP R13, R2 ;  /* 0x00000002000da308 */ /* 0x0001620000001000 */
[----:B---3--:R-:W-:Y:S01]  /*bc70*/  @!P1 FADD.FTZ R3, R3, 1 ;  /* 0x3f80000003039421 */ /* 0x008fe20000010000 */
[----:B------:R-:W-:Y:S01]  /*bc80*/  FADD.FTZ R11, R11, UR8 ;  /* 0x000000080b0b7e21 */ /* 0x000fe20008010000 */
[----:B------:R-:W-:Y:S01]  /*bc90*/  @!P6 FMUL.FTZ R0, R14, -1.4426950216293334961 ;  /* 0xbfb8aa3b0e00e820 */ /* 0x000fe20000410000 */
[----:B------:R-:W-:Y:S02]  /*bca0*/  FSETP.GTU.FTZ.AND P3, PT, R16, 20, PT ;  /* 0x41a000001000780b */ /* 0x000fe40003f7c000 */
[----:B------:R-:W-:Y:S02]  /*bcb0*/  F2FP.F16.F32.PACK_AB R14, R44, R45 ;  /* 0x0000002d2c0e723e */ /* 0x000fe400000000ff */
[----:B------:R1:W3:Y:S01]  /*bcc0*/  @!P1 MUFU.RCP R12, R3 ;  /* 0x00000003000c9308 */ /* 0x0002e20000001000 */
[----:B----4-:R-:W-:Y:S01]  /*bcd0*/  @!P0 FADD.FTZ R8, R8, 1 ;  /* 0x3f80000008088421 */ /* 0x010fe20000010000 */
[----:B0-----:R-:W-:-:S06]  /*bce0*/  @!P5 FMUL.FTZ R2, R10, -1.4426950216293334961 ;  /* 0xbfb8aa3b0a02d820 */ /* 0x001fcc0000410000 */
[----:B------:R0:W4:Y:S01]  /*bcf0*/  @!P0 MUFU.RCP R15, R8 ;  /* 0x00000008000f8308 */ /* 0x0001220000001000 */
[----:B-----5:R-:W-:Y:S01]  /*bd00*/  @!P2 FMUL.FTZ R50, R50, R13 ;  /* 0x0000000d3232a220 */ /* 0x020fe20000410000 */
[----:B------:R-:W-:Y:S01]  /*bd10*/  FSETP.GTU.FTZ.AND P2, PT, R11, 20, PT ;  /* 0x41a000000b00780b */ /* 0x000fe20003f5c000 */
[--C-:B-1----:R-:W-:Y:S02]  /*bd20*/  HADD2.F32 R3, -RZ, R4.reuse.H0_H0 ;  /* 0x20000004ff037230 */ /* 0x102fe40000004100 */
[----:B------:R-:W-:-:S03]  /*bd30*/  HADD2.F32 R4, -RZ, R4.H1_H1 ;  /* 0x30000004ff047230 */ /* 0x000fc60000004100 */
[----:B------:R-:W1:Y:S01]  /*bd40*/  @!P4 MUFU.EX2 R9, R9 ;  /* 0x000000090009c308 */ /* 0x000e620000000800 */
[----:B0-----:R-:W-:Y:S01]  /*bd50*/  FADD.FTZ R8, R3, UR8 ;  /* 0x0000000803087e21 */ /* 0x001fe20008010000 */
[----:B---3--:R-:W-:Y:S01]  /*bd60*/  @!P1 FMUL.FTZ R51, R51, R12 ;  /* 0x0000000c33339220 */ /* 0x008fe20000410000 */
[----:B------:R-:W-:Y:S01]  /*bd70*/  FADD.FTZ R10, R4, UR8 ;  /* 0x00000008040a7e21 */ /* 0x000fe20008010000 */
[----:B------:R-:W-:Y:S02]  /*bd80*/  @!P3 FMUL.FTZ R3, R16, -1.4426950216293334961 ;  /* 0xbfb8aa3b1003b820 */ /* 0x000fe40000410000 */
[----:B------:R-:W-:Y:S01]  /*bd90*/  FSETP.GTU.FTZ.AND P1, PT, R8, 20, PT ;  /* 0x41a000000800780b */ /* 0x000fe20003f3c000 */
[----:B------:R-:W-:Y:S01]  /*bda0*/  @!P2 FMUL.FTZ R4, R11, -1.4426950216293334961 ;  /* 0xbfb8aa3b0b04a820 */ /* 0x000fe20000410000 */
[----:B------:R-:W0:Y:S01]  /*bdb0*/  @!P5 MUFU.EX2 R2, R2 ;  /* 0x000000020002d308 */ /* 0x000e220000000800 */
[----:B----4-:R-:W-:Y:S01]  /*bdc0*/  @!P0 FMUL.FTZ R52, R52, R15 ;  /* 0x0000000f34348220 */ /* 0x010fe20000410000 */
[----:B------:R-:W-:Y:S01]  /*bdd0*/  FSETP.GTU.FTZ.AND P0, PT, R10, 20, PT ;  /* 0x41a000000a00780b */ /* 0x000fe20003f1c000 */
[----:B------:R-:W-:-:S02]  /*bde0*/  HADD2.F32 R11, -RZ, R5.H0_H0 ;  /* 0x20000005ff0b7230 */ /* 0x000fc40000004100 */
[----:B------:R-:W-:-:S03]  /*bdf0*/  HADD2.F32 R5, -RZ, R5.H1_H1 ;  /* 0x30000005ff057230 */ /* 0x000fc60000004100 */
[----:B------:R-:W3:Y:S01]  /*be00*/  @!P2 MUFU.EX2 R4, R4 ;  /* 0x000000040004a308 */ /* 0x000ee20000000800 */
[----:B-1----:R-:W-:Y:S01]  /*be10*/  @!P4 FADD.FTZ R9, R9, 1 ;  /* 0x3f8000000909c421 */ /* 0x002fe20000010000 */
[----:B------:R-:W-:Y:S01]  /*be20*/  FADD.FTZ R11, R11, UR8 ;  /* 0x000000080b0b7e21 */ /* 0x000fe20008010000 */
[----:B------:R-:W-:-:S04]  /*be30*/  @!P1 FMUL.FTZ R8, R8, -1.4426950216293334961 ;  /* 0xbfb8aa3b08089820 */ /* 0x000fc80000410000 */
[----:B------:R-:W-:Y:S01]  /*be40*/  @!P0 FMUL.FTZ R10, R10, -1.4426950216293334961 ;  /* 0xbfb8aa3b0a0a8820 */ /* 0x000fe20000410000 */
[----:B------:R-:W1:Y:S01]  /*be50*/  @!P6 MUFU.EX2 R0, R0 ;  /* 0x000000000000e308 */ /* 0x000e620000000800 */
[----:B0-----:R-:W-:-:S07]  /*be60*/  @!P5 FADD.FTZ R2, R2, 1 ;  /* 0x3f8000000202d421 */ /* 0x001fce0000010000 */
[----:B------:R-:W0:Y:S01]  /*be70*/  @!P3 MUFU.EX2 R3, R3 ;  /* 0x000000030003b308 */ /* 0x000e220000000800 */
[----:B---3--:R-:W-:-:S07]  /*be80*/  @!P2 FADD.FTZ R4, R4, 1 ;  /* 0x3f8000000404a421 */ /* 0x008fce0000010000 */
[----:B------:R3:W4:Y:S01]  /*be90*/  @!P4 MUFU.RCP R12, R9 ;  /* 0x00000009000cc308 */ /* 0x0007220000001000 */
[----:B-1----:R-:W-:-:S07]  /*bea0*/  @!P6 FADD.FTZ R0, R0, 1 ;  /* 0x3f8000000000e421 */ /* 0x002fce0000010000 */
[----:B------:R-:W1:Y:S01]  /*beb0*/  @!P1 MUFU.EX2 R8, R8 ;  /* 0x0000000800089308 */ /* 0x000e620000000800 */
[----:B0-----:R-:W-:Y:S01]  /*bec0*/  @!P3 FADD.FTZ R3, R3, 1 ;  /* 0x3f8000000303b421 */ /* 0x001fe20000010000 */
[----:B---3--:R-:W-:-:S06]  /*bed0*/  FADD.FTZ R9, R5, UR8 ;  /* 0x0000000805097e21 */ /* 0x008fcc0008010000 */
[----:B------:R-:W0:Y:S01]  /*bee0*/  @!P5 MUFU.RCP R2, R2 ;  /* 0x000000020002d308 */ /* 0x000e220000001000 */
[----:B----4-:R-:W-:Y:S01]  /*bef0*/  @!P4 FMUL.FTZ R53, R53, R12 ;  /* 0x0000000c3535c220 */ /* 0x010fe20000410000 */
[----:B------:R-:W-:-:S06]  /*bf00*/  FSETP.GTU.FTZ.AND P4, PT, R11, 20, PT ;  /* 0x41a000000b00780b */ /* 0x000fcc0003f9c000 */
[----:B------:R3:W4:Y:S01]  /*bf10*/  @!P6 MUFU.RCP R13, R0 ;  /* 0x00000000000de308 */ /* 0x0007220000001000 */
[----:B-1----:R-:W-:-:S07]  /*bf20*/  @!P1 FADD.FTZ R8, R8, 1 ;  /* 0x3f80000008089421 */ /* 0x002fce0000010000 */
[----:B------:R-:W1:Y:S01]  /*bf30*/  @!P2 MUFU.RCP R4, R4 ;  /* 0x000000040004a308 */ /* 0x000e620000001000 */
[--C-:B---3--:R-:W-:Y:S02]  /*bf40*/  HADD2.F32 R0, -RZ, R6.reuse.H0_H0 ;  /* 0x20000006ff007230 */ /* 0x108fe40000004100 */
[----:B0-----:R-:W-:Y:S01]  /*bf50*/  @!P5 FMUL.FTZ R55, R55, R2 ;  /* 0x000000023737d220 */ /* 0x001fe20000410000 */
[----:B------:R-:W-:Y:S02]  /*bf60*/  HADD2.F32 R6, -RZ, R6.H1_H1 ;  /* 0x30000006ff067230 */ /* 0x000fe40000004100 */
[----:B------:R-:W-:Y:S01]  /*bf70*/  FADD.FTZ R12, R0, UR8 ;  /* 0x00000008000c7e21 */ /* 0x000fe20008010000 */
[----:B------:R-:W-:Y:S01]  /*bf80*/  @!P4 FMUL.FTZ R0, R11, -1.4426950216293334961 ;  /* 0xbfb8aa3b0b00c820 */ /* 0x000fe20000410000 */
[----:B------:R0:W3:Y:S01]  /*bf90*/  @!P3 MUFU.RCP R15, R3 ;  /* 0x00000003000fb308 */ /* 0x0000e20000001000 */
[----:B----4-:R-:W-:Y:S01]  /*bfa0*/  @!P6 FMUL.FTZ R54, R54, R13 ;  /* 0x0000000d3636e220 */ /* 0x010fe20000410000 */
[----:B------:R-:W-:Y:S01]  /*bfb0*/  FSETP.GTU.FTZ.AND P6, PT, R9, 20, PT ;  /* 0x41a000000900780b */ /* 0x000fe20003fdc000 */
[----:B------:R-:W-:Y:S01]  /*bfc0*/  FADD.FTZ R6, R6, UR8 ;  /* 0x0000000806067e21 */ /* 0x000fe20008010000 */
[----:B------:R-:W-:-:S02]  /*bfd0*/  FSETP.GTU.FTZ.AND P5, PT, R12, 20, PT ;  /* 0x41a000000c00780b */ /* 0x000fc40003fbc000 */
[----:B------:R-:W-:Y:S02]  /*bfe0*/  F2FP.F16.F32.PACK_AB R13, R46, R47 ;  /* 0x0000002f2e0d723e */ /* 0x000fe400000000ff */
[----:B------:R-:W4:Y:S01]  /*bff0*/  @!P0 MUFU.EX2 R10, R10 ;  /* 0x0000000a000a8308 */ /* 0x000f220000000800 */
[--C-:B0-----:R-:W-:Y:S02]  /*c000*/  HADD2.F32 R3, -RZ, R7.reuse.H0_H0 ;  /* 0x20000007ff037230 */ /* 0x101fe40000004100 */
[----:B-1----:R-:W-:Y:S01]  /*c010*/  @!P2 FMUL.FTZ R59, R59, R4 ;  /* 0x000000043b3ba220 */ /* 0x002fe20000410000 */
[----:B------:R-:W-:-:S03]  /*c020*/  HADD2.F32 R7, -RZ, R7.H1_H1 ;  /* 0x30000007ff077230 */ /* 0x000fc60000004100 */
[----:B------:R-:W-:Y:S01]  /*c030*/  @!P6 FMUL.FTZ R2, R9, -1.4426950216293334961 ;  /* 0xbfb8aa3b0902e820 */ /* 0x000fe20000410000 */
[----:B------:R0:W1:Y:S01]  /*c040*/  @!P1 MUFU.RCP R5, R8 ;  /* 0x0000000800059308 */ /* 0x0000620000001000 */
[----:B------:R-:W-:Y:S01]  /*c050*/  FADD.FTZ R7, R7, UR8 ;  /* 0x0000000807077e21 */ /* 0x000fe20008010000 */
[----:B---3--:R-:W-:Y:S01]  /*c060*/  @!P3 FMUL.FTZ R56, R56, R15 ;  /* 0x0000000f3838b220 */ /* 0x008fe20000410000 */
[----:B------:R-:W-:Y:S02]  /*c070*/  F2FP.F16.F32.PACK_AB R15, R42, R43 ;  /* 0x0000002b2a0f723e */ /* 0x000fe400000000ff */
[----:B------:R-:W-:Y:S02]  /*c080*/  FSETP.GTU.FTZ.AND P3, PT, R6, 20, PT ;  /* 0x41a000000600780b */ /* 0x000fe40003f7c000 */
[----:B------:R-:W-:Y:S01]  /*c090*/  F2FP.F16.F32.PACK_AB R19, R59, R56 ;  /* 0x000000383b13723e */ /* 0x000fe200000000ff */
[----:B------:R-:W3:Y:S01]  /*c0a0*/  @!P6 MUFU.EX2 R2, R2 ;  /* 0x000000020002e308 */ /* 0x000ee20000000800 */
[----:B0-----:R-:W-:Y:S01]  /*c0b0*/  FADD.FTZ R8, R3, UR8 ;  /* 0x0000000803087e21 */ /* 0x001fe20008010000 */
[----:B------:R-:W-:Y:S01]  /*c0c0*/  @!P5 FMUL.FTZ R3, R12, -1.4426950216293334961 ;  /* 0xbfb8aa3b0c03d820 */ /* 0x000fe20000410000 */
[----:B------:R-:W-:Y:S01]  /*c0d0*/  F2FP.F16.F32.PACK_AB R12, R48, R49 ;  /* 0x00000031300c723e */ /* 0x000fe200000000ff */
[----:B----4-:R-:W-:-:S02]  /*c0e0*/  @!P0 FADD.FTZ R10, R10, 1 ;  /* 0x3f8000000a0a8421 */ /* 0x010fc40000010000 */
[----:B------:R-:W-:Y:S02]  /*c0f0*/  FSETP.GTU.FTZ.AND P2, PT, R8, 20, PT ;  /* 0x41a000000800780b */ /* 0x000fe40003f5c000 */
[----:B------:R-:W-:Y:S01]  /*c100*/  STS.128 [R28], R12 ;  /* 0x0000000c1c007388 */ /* 0x000fe20000000c00 */
[----:B-1----:R-:W-:Y:S01]  /*c110*/  @!P1 FMUL.FTZ R58, R58, R5 ;  /* 0x000000053a3a9220 */ /* 0x002fe20000410000 */
[C---:B------:R-:W-:Y:S01]  /*c120*/  FSETP.GTU.FTZ.AND P1, PT, R7.reuse, 20, PT ;  /* 0x41a000000700780b */ /* 0x040fe20003f3c000 */
[----:B------:R0:W1:Y:S01]  /*c130*/  @!P0 MUFU.RCP R16, R10 ;  /* 0x0000000a00108308 */ /* 0x0000620000001000 */
[----:B------:R-:W-:Y:S01]  /*c140*/  NOP ;  /* 0x0000000000007918 */ /* 0x000fe20000000000 */
[----:B------:R-:W-:Y:S06]  /*c150*/  LDS.128 R12, [R98+0x200] ;  /* 0x00020000620c7984 */ /* 0x000fec0000000c00 */
[----:B------:R-:W-:Y:S01]  /*c160*/  @!P2 FMUL.FTZ R5, R8, -1.4426950216293334961 ;  /* 0xbfb8aa3b0805a820 */ /* 0x000fe20000410000 */
[----:B------:R-:W4:Y:S01]  /*c170*/  @!P5 MUFU.EX2 R3, R3 ;  /* 0x000000030003d308 */ /* 0x000f220000000800 */
[----:B------:R-:W-:Y:S01]  /*c180*/  @!P3 FMUL.FTZ R4, R6, -1.4426950216293334961 ;  /* 0xbfb8aa3b0604b820 */ /* 0x000fe20000410000 */
[----:B0-----:R-:W0:Y:S01]  /*c190*/  LDS.128 R8, [R98] ;  /* 0x0000000062087984 */ /* 0x001e220000000c00 */
[----:B------:R-:W-:Y:S01]  /*c1a0*/  @!P1 FMUL.FTZ R6, R7, -1.4426950216293334961 ;  /* 0xbfb8aa3b07069820 */ /* 0x000fe20000410000 */
[----:B---3--:R-:W-:-:S04]  /*c1b0*/  @!P6 FADD.FTZ R2, R2, 1 ;  /* 0x3f8000000202e421 */ /* 0x008fc80000010000 */
[----:B------:R-:W3:Y:S01]  /*c1c0*/  @!P3 MUFU.EX2 R4, R4 ;  /* 0x000000040004b308 */ /* 0x000ee20000000800 */
[----:B-1----:R-:W-:Y:S01]  /*c1d0*/  @!P0 FMUL.FTZ R61, R61, R16 ;  /* 0x000000103d3d8220 */ /* 0x002fe20000410000 */
[----:B------:R-:W-:-:S04]  /*c1e0*/  F2FP.F16.F32.PACK_AB R16, R51, R50 ;  /* 0x000000323310723e */ /* 0x000fc800000000ff */
[----:B------:R-:W-:Y:S02]  /*c1f0*/  F2FP.F16.F32.PACK_AB R20, R61, R58 ;  /* 0x0000003a3d14723e */ /* 0x000fe400000000ff */
[----:B------:R-:W1:Y:S01]  /*c200*/  @!P2 MUFU.EX2 R5, R5 ;  /* 0x000000050005a308 */ /* 0x000e620000000800 */
[----:B----4-:R-:W-:-:S07]  /*c210*/  @!P5 FADD.FTZ R3, R3, 1 ;  /* 0x3f8000000303d421 */ /* 0x010fce0000010000 */
[----:B------:R-:W4:Y:S01]  /*c220*/  @!P1 MUFU.EX2 R6, R6 ;  /* 0x0000000600069308 */ /* 0x000f220000000800 */
[----:B---3--:R-:W-:-:S07]  /*c230*/  @!P3 FADD.FTZ R4, R4, 1 ;  /* 0x3f8000000404b421 */ /* 0x008fce0000010000 */
[----:B------:R-:W3:Y:S01]  /*c240*/  @!P4 MUFU.EX2 R0, R0 ;  /* 0x000000000000c308 */ /* 0x000ee20000000800 */
[----:B-1----:R-:W-:-:S07]  /*c250*/  @!P2 FADD.FTZ R5, R5, 1 ;  /* 0x3f8000000505a421 */ /* 0x002fce0000010000 */
[----:B------:R1:W5:Y:S01]  /*c260*/  @!P6 MUFU.RCP R18, R2 ;  /* 0x000000020012e308 */ /* 0x0003620000001000 */
[----:B----4-:R-:W-:-:S07]  /*c270*/  @!P1 FADD.FTZ R6, R6, 1 ;  /* 0x3f80000006069421 */ /* 0x010fce0000010000 */
[----:B------:R4:W2:Y:S01]  /*c280*/  @!P5 MUFU.RCP R17, R3 ;  /* 0x000000030011d308 */ /* 0x0008a20000001000 */
[----:B-1----:R-:W-:Y:S01]  /*c290*/  MOV R2, UR11 ;  /* 0x0000000b00027c02 */ /* 0x002fe20008000f00 */
[----:B---3--:R-:W-:-:S06]  /*c2a0*/  @!P4 FADD.FTZ R0, R0, 1 ;  /* 0x3f8000000000c421 */ /* 0x008fcc0000010000 */
[----:B------:R1:W3:Y:S01]  /*c2b0*/  @!P4 MUFU.RCP R7, R0 ;  /* 0x000000000007c308 */ /* 0x0002e20000001000 */
[----:B----4-:R-:W-:Y:S01]  /*c2c0*/  MOV R3, UR10 ;  /* 0x0000000a00037c02 */ /* 0x010fe20008000f00 */
[----:B-----5:R-:W-:Y:S01]  /*c2d0*/  @!P6 FMUL.FTZ R63, R63, R18 ;  /* 0x000000123f3fe220 */ /* 0x020fe20000410000 */
[----:B------:R-:W-:Y:S01]  /*c2e0*/  F2FP.F16.F32.PACK_AB R18, R55, R54 ;  /* 0x000000363712723e */ /* 0x000fe200000000ff */
[----:B------:R-:W-:Y:S01]  /*c2f0*/  UIMAD UR10, UR51, UR28, URZ ;  /* 0x0000001c330a72a4 */ /* 0x000fe2000f8e023f */
[----:B------:R-:W-:-:S03]  /*c300*/  IMAD.WIDE R2, R99, 0x10, R2 ;  /* 0x0000001063027825 */ /* 0x000fc600078e0202 */
[----:B------:R-:W4:Y:S01]  /*c310*/  @!P3 MUFU.RCP R4, R4 ;  /* 0x000000040004b308 */ /* 0x000f220000001000 */
[----:B--2---:R-:W-:Y:S01]  /*c320*/  @!P5 FMUL.FTZ R64, R64, R17 ;  /* 0x000000114040d220 */ /* 0x004fe20000410000 */
[----:B------:R-:W-:Y:S01]  /*c330*/  F2FP.F16.F32.PACK_AB R17, R53, R52 ;  /* 0x000000343511723e */ /* 0x000fe200000000ff */
[----:B0-----:R-:W-:Y:S01]  /*c340*/  STG.E.128 desc[UR18][R2.64], R8 ;  /* 0x0000000802007986 */ /* 0x001fe2000c101d12 */
[----:B-1----:R-:W-:Y:S01]  /*c350*/  FADD.FTZ R0, R50, R103 ;  /* 0x0000006732007221 */ /* 0x002fe20000010000 */
[----:B------:R-:W-:Y:S02]  /*c360*/  UIMAD UR10, UR52, UR29, UR10 ;  /* 0x0000001d340a72a4 */ /* 0x000fe4000f8e020a */
[----:B------:R0:W-:Y:S01]  /*c370*/  STG.E.128 desc[UR18][R2.64+0x200], R12 ;  /* 0x0002000c02007986 */ /* 0x0001e2000c101d12 */
[----:B------:R-:W1:Y:S01]  /*c380*/  @!P2 MUFU.RCP R5, R5 ;  /* 0x000000050005a308 */ /* 0x000e620000001000 */
[----:B---3--:R-:W-:Y:S01]  /*c390*/  @!P4 FMUL.FTZ R60, R60, R7 ;  /* 0x000000073c3cc220 */ /* 0x008fe20000410000 */
[----:B------:R-:W-:Y:S01]  /*c3a0*/  ULDC.64 UR28, c[0x0][0x3b0] ;  /* 0x0000ec00001c7ab9 */ /* 0x000fe20000000a00 */
[----:B------:R-:W-:Y:S01]  /*c3b0*/  BAR.SYNC.DEFER_BLOCKING 0x0 ;  /* 0x0000000000007b1d */ /* 0x000fe20000010000 */
[----:B------:R-:W-:-:S02]  /*c3c0*/  UIADD3 UR5, UR5, UR10, URZ ;  /* 0x0000000a05057290 */ /* 0x000fc4000fffe03f */
[----:B------:R-:W-:Y:S01]  /*c3d0*/  F2FP.F16.F32.PACK_AB R21, R63, R60 ;  /* 0x0000003c3f15723e */ /* 0x000fe200000000ff */
[----:B------:R-:W-:Y:S02]  /*c3e0*/  UIMAD UR10, UR53, UR28, URZ ;  /* 0x0000001c350a72a4 */ /* 0x000fe4000f8e023f */
[----:B------:R-:W2:Y:S01]  /*c3f0*/  @!P1 MUFU.RCP R6, R6 ;  /* 0x0000000600069308 */ /* 0x000ea20000001000 */
[----:B----4-:R-:W-:Y:S01]  /*c400*/  @!P3 FMUL.FTZ R65, R65, R4 ;  /* 0x000000044141b220 */ /* 0x010fe20000410000 */
[----:B------:R-:W-:Y:S02]  /*c410*/  UIMAD UR10, UR54, UR29, UR10 ;  /* 0x0000001d360a72a4 */ /* 0x000fe4000f8e020a */
[----:B------:R-:W-:Y:S02]  /*c420*/  UIMAD.WIDE.U32 UR4, UR54, UR28, UR4 ;  /* 0x0000001c360472a5 */ /* 0x000fe4000f8e0004 */
[----:B------:R-:W-:Y:S01]  /*c430*/  F2FP.F16.F32.PACK_AB R22, R65, R64 ;  /* 0x000000404116723e */ /* 0x000fe200000000ff */
[----:B------:R-:W-:Y:S01]  /*c440*/  ULDC.64 UR28, c[0x0][0x3f0] ;  /* 0x0000fc00001c7ab9 */ /* 0x000fe20000000a00 */
[----:B-1----:R-:W-:Y:S01]  /*c450*/  @!P2 FMUL.FTZ R66, R66, R5 ;  /* 0x000000054242a220 */ /* 0x002fe20000410000 */
[----:B------:R-:W-:Y:S01]  /*c460*/  FADD.FTZ R5, R0, R51 ;  /* 0x0000003300057221 */ /* 0x000fe20000010000 */
[----:B------:R-:W-:-:S02]  /*c470*/  UIADD3 UR10, UR5, UR10, URZ ;  /* 0x0000000a050a7290 */ /* 0x000fc4000fffe03f */
[----:B------:R-:W-:Y:S01]  /*c480*/  ULEA UR5, UP0, UR4, UR28, 0x1 ;  /* 0x0000001c04057291 */ /* 0x000fe2000f80083f */
[----:B------:R-:W-:-:S03]  /*c490*/  FADD.FTZ R52, R5, R52 ;  /* 0x0000003405347221 */ /* 0x000fc60000010000 */
[----:B------:R-:W-:Y:S01]  /*c4a0*/  ULEA.HI.X UR4, UR4, UR29, UR10, 0x1, UP0 ;  /* 0x0000001d04047291 */ /* 0x000fe200080f0c0a */
[----:B--2---:R-:W-:Y:S01]  /*c4b0*/  @!P1 FMUL.FTZ R67, R67, R6 ;  /* 0x0000000643439220 */ /* 0x004fe20000410000 */
[----:B------:R-:W-:Y:S01]  /*c4c0*/  STS.128 [R28], R16 ;  /* 0x000000101c007388 */ /* 0x000fe20000000c00 */
[----:B------:R-:W-:Y:S01]  /*c4d0*/  FADD.FTZ R53, R52, R53 ;  /* 0x0000003534357221 */ /* 0x000fe20000010000 */
[----:B0-----:R-:W-:Y:S01]  /*c4e0*/  MOV R2, UR5 ;  /* 0x0000000500027c02 */ /* 0x001fe20008000f00 */
[----:B------:R-:W-:Y:S01]  /*c4f0*/  UISETP.GT.AND UP0, UPT, UR49, 0x1, UPT ;  /* 0x000000013100788c */ /* 0x000fe2000bf04270 */
[----:B------:R-:W-:Y:S01]  /*c500*/  F2FP.F16.F32.PACK_AB R23, R67, R66 ;  /* 0x000000424317723e */ /* 0x000fe200000000ff */
[----:B------:R-:W-:Y:S01]  /*c510*/  FADD.FTZ R54, R53, R54 ;  /* 0x0000003635367221 */ /* 0x000fe20000010000 */
[----:B------:R-:W-:Y:S01]  /*c520*/  MOV R3, UR4 ;  /* 0x0000000400037c02 */ /* 0x000fe20008000f00 */
[----:B------:R-:W-:Y:S02]  /*c530*/  UMOV UR49, UR6 ;  /* 0x0000000600317c82 */ /* 0x000fe40008000000 */
[----:B------:R-:W-:Y:S01]  /*c540*/  STS.128 [R28+0x10], R20 ;  /* 0x000010141c007388 */ /* 0x000fe20000000c00 */
[----:B------:R-:W-:-:S03]  /*c550*/  NOP ;  /* 0x0000000000007918 */ /* 0x000fc60000000000 */
[----:B------:R-:W0:Y:S01]  /*c560*/  LDS.128 R8, [R98] ;  /* 0x0000000062087984 */ /* 0x000e220000000c00 */
[----:B------:R-:W-:Y:S01]  /*c570*/  FADD.FTZ R55, R54, R55 ;  /* 0x0000003736377221 */ /* 0x000fe20000010000 */
[----:B------:R-:W-:Y:S01]  /*c580*/  IMAD.WIDE R2, R99, 0x10, R2 ;  /* 0x0000001063027825 */ /* 0x000fe200078e0202 */
[----:B------:R-:W-:Y:S01]  /*c590*/  PLOP3.LUT P0, PT, PT, PT, UP0, 0x80, 0x0 ;  /* 0x000000000000781c */ /* 0x000fe20003f0f008 */
[----:B------:R-:W1:Y:S02]  /*c5a0*/  LDS.128 R24, [R98+0x200] ;  /* 0x0002000062187984 */ /* 0x000e640000000c00 */
        /* <DEDUP_REMOVED lines=9> */
[----:B0-----:R0:W-:Y:S03]  /*c640*/  STG.E.128 desc[UR18][R2.64], R8 ;  /* 0x0000000802007986 */ /* 0x0011e6000c101d12 */
[----:B------:R-:W-:Y:S01]  /*c650*/  FADD.FTZ R103, R66, R67 ;  /* 0x0000004342677221 */ /* 0x000fe20000010000 */
[----:B-1----:R0:W-:Y:S01]  /*c660*/  STG.E.128 desc[UR18][R2.64+0x200], R24 ;  /* 0x0002001802007986 */ /* 0x0021e2000c101d12 */
[----:B------:R-:W-:Y:S05]  /*c670*/  @P0 BRA `(.L_x_14507) ;  /* 0xffffff4000dc0947 */ /* 0x000fea000383ffff */
.L_x_14394:
        /* <DEDUP_REMOVED lines=28> */
.L_x_14509:
[----:B------:R-:W-:Y:S05]  /*c840*/  BSYNC B0 ;  /* 0x0000000000007941 */ /* 0x000fea0003800000 */
.L_x_14508:
        /* <DEDUP_REMOVED lines=31> */
.L_x_14511:
[----:B0-----:R-:W0:Y:S02]  /*ca40*/  S2R R11, SR_TID.X ;  /* 0x00000000000b7919 */ /* 0x001e240000002100 */
.L_x_14512:
[----:B------:R-:W-:Y:S05]  /*ca50*/  BSYNC B0 ;  /* 0x0000000000007941 */ /* 0x000fea0003800000 */
.L_x_14510:
        /* <DEDUP_REMOVED lines=22> */
.L_x_14514:
        /* <DEDUP_REMOVED lines=32> */
.L_x_14513:
[----:B------:R-:W-:Y:S05]  /*cdc0*/  EXIT ;  /* 0x000000000000794d */ /* 0x000fea0003800000 */
.L_x_14515:
        /* <DEDUP_REMOVED lines=11> */
.L_x_18986:


//--------------------- .text._Z25selective_scan_bwd_kernelI32Selective_Scan_bwd_kernel_traitsILi32ELi16ELb1ELb0ELb1ELb1ELb1EN3c104HalfENS1_7complexIfEEEEv12SSMParamsBwd --------------------------
	.section	.text._Z25selective_scan_bwd_kernelI32Selective_Scan_bwd_kernel_traitsILi32ELi16ELb1ELb0ELb1ELb1ELb1EN3c104HalfENS1_7complexIfEEEEv12SSMParamsBwd,"ax",@progbits
	.align	128
        .global         _Z25selective_scan_bwd_kernelI32Selective_Scan_bwd_kernel_traitsILi32ELi16ELb1ELb0ELb1ELb1ELb1EN3c104HalfENS1_7complexIfEEEEv12SSMParamsBwd
        .type           _Z25selective_scan_bwd_kernelI32Selective_Scan_bwd_kernel_traitsILi32ELi16ELb1ELb0ELb1ELb1ELb1EN3c104HalfENS1_7complexIfEEEEv12SSMParamsBwd,@function
        .size           _Z25selective_scan_bwd_kernelI32Selective_Scan_bwd_kernel_traitsILi32ELi16ELb1ELb0ELb1ELb1ELb1EN3c104HalfENS1_7complexIfEEEEv12SSMParamsBwd,(.L_x_18987 - _Z25selective_scan_bwd_kernelI32Selective_Scan_bwd_kernel_traitsILi32ELi16ELb1ELb0ELb1ELb1ELb1EN3c104HalfENS1_7complexIfEEEEv12SSMParamsBwd)
        .other          _Z25selective_scan_bwd_kernelI32Selective_Scan_bwd_kernel_traitsILi32ELi16ELb1ELb0ELb1ELb1ELb1EN3c104HalfENS1_7complexIfEEEEv12SSMParamsBwd,@"STO_CUDA_ENTRY STV_DEFAULT"
_Z25selective_scan_bwd_kernelI32Selective_Scan_bwd_kernel_traitsILi32ELi16ELb1ELb0ELb1ELb1ELb1EN3c104HalfENS1_7complexIfEEEEv12SSMParamsBwd:
.text._Z25selective_scan_bwd_kernelI32Selective_Scan_bwd_kernel_traitsILi32ELi16ELb1ELb0ELb1ELb1ELb1EN3c104HalfENS1_7complexIfEEEEv12SSMParamsBwd:
        /* <DEDUP_REMOVED lines=39> */
[----:B-1----:R-:W-:Y:S02]  /*0270*/  USHF.R.S32.HI UR13, URZ, 0x1f, UR12 ;  /* 0x0000001f3f0d7899 */ /* 0x002fe4000801140c */
        /* <DEDUP_REMOVED lines=16> */
[----:B------:R-:W-:Y:S02]  /*0380*/  UIMAD.WIDE.U32 UR14, UR12, UR6, URZ ;  /* 0x000000060c0e72a5 */ /* 0x000fe4000f8e003f */
[----:B------:R-:W-:Y:S02]  /*0390*/  UIMAD UR24, UR12, UR7, UR24 ;  /* 0x000000070c1872a4 */ /* 0x000fe4000f8e0218 */
[----:B------:R-:W-:Y:S02]  /*03a0*/  UISETP.NE.AND.EX UP1, UPT, UR35, URZ, UPT, UP2 ;  /* 0x0000003f2300728c */ /* 0x000fe4000bf25320 */
        /* <DEDUP_REMOVED lines=9> */
[----:B------:R-:W-:Y:S02]  /*0440*/  @UP1 ULEA UR58, UP2, UR10, UR34, 0x2 ;  /* 0x000000220a3a1291 */ /* 0x000fe4000f84103f */
[----:B------:R-:W0:Y:S01]  /*0450*/  F2I.FTZ.U32.TRUNC.NTZ R2, R2 ;  /* 0x0000000200027305 */ /* 0x000e22000021f000 */
[----:B------:R-:W-:Y:S01]  /*0460*/  R2UR UR32, R0 ;  /* 0x00000000002072ca */ /* 0x000fe200000e0000 */
[----:B------:R-:W-:-:S02]  /*0470*/  UIMAD UR29, UR10, UR21, UR29 ;  /* 0x000000150a1d72a4 */ /* 0x000fc4000f8e021d */
[----:B------:R-:W-:Y:S01]  /*0480*/  ULOP3.LUT UR9, UR10, UR28, URZ, 0x3c, !UPT ;  /* 0x0000001c0a097292 */ /* 0x000fe2000f8e3c3f */
[----:B------:R-:W-:Y:S01]  /*0490*/  UMOV UR59, URZ ;  /* 0x0000003f003b7c82 */ /* 0x000fe20008000000 */
[----:B------:R-:W-:Y:S02]  /*04a0*/  @UP1 ULEA.HI.X UR59, UR10, UR35, UR11, 0x2, UP2 ;  /* 0x000000230a3b1291 */ /* 0x000fe400090f140b */
[----:B------:R-:W-:Y:S02]  /*04b0*/  UISETP.GE.AND UP2, UPT, UR9, URZ, UPT ;  /* 0x0000003f0900728c */ /* 0x000fe4000bf46270 */
        /* <DEDUP_REMOVED lines=17> */
[----:B------:R-:W-:Y:S02]  /*05d0*/  UIMAD UR31, UR11, UR20, URZ ;  /* 0x000000140b1f72a4 */ /* 0x000fe4000f8e023f */
[----:B------:R-:W-:-:S02]  /*05e0*/  UISETP.GT.U32.AND UP4, UPT, UR30, UR26, UPT ;  /* 0x0000001a1e00728c */ /* 0x000fc4000bf84070 */
[----:B------:R-:W-:Y:S02]  /*05f0*/  UIMAD.WIDE.U32 UR18, UR10, UR18, UR16 ;  /* 0x000000120a1272a5 */ /* 0x000fe4000f8e0010 */
[----:B------:R-:W-:Y:S02]  /*0600*/  UIMAD.WIDE.U32 UR16, UR10, UR20, UR14 ;  /* 0x000000140a1072a5 */ /* 0x000fe4000f8e000e */
[----:B------:R-:W-:Y:S01]  /*0610*/  UIMAD UR31, UR10, UR21, UR31 ;  /* 0x000000150a1f72a4 */ /* 0x000fe2000f8e021f */
[----:B------:R-:W-:Y:S01]  /*0620*/  ULDC UR20, c[0x0][0x224] ;  /* 0x0000890000147ab9 */ /* 0x000fe20000000800 */
[----:B------:R-:W-:Y:S01]  /*0630*/  ULDC.64 UR14, c[0x0][0x2f0] ;  /* 0x0000bc00000e7ab9 */ /* 0x000fe20000000a00 */
[----:B------:R-:W-:Y:S02]  /*0640*/  ULEA UR21, UR20, 0xfffffe00, 0x9 ;  /* 0xfffffe0014157891 */ /* 0x000fe4000f8e483f */
[----:B------:R-:W-:Y:S02]  /*0650*/  @!UP4 UIADD3 UR26, UR26, -UR30, URZ ;  /* 0x8000001e1a1ac290 */ /* 0x000fe4000fffe03f */
[----:B------:R-:W-:-:S02]  /*0660*/  @!UP4 UIADD3 UR25, UR25, 0x1, URZ ;  /* 0x000000011919c890 */ /* 0x000fc4000fffe03f */
[----:B------:R-:W-:Y:S02]  /*0670*/  UISETP.GE.U32.AND UP3, UPT, UR26, UR30, UPT ;  /* 0x0000001e1a00728c */ /* 0x000fe4000bf66070 */
[----:B------:R-:W-:Y:S02]  /*0680*/  USHF.R.S32.HI UR24, URZ, 0x1f, UR21 ;  /* 0x0000001f3f187899 */ /* 0x000fe40008011415 */
[----:B------:R-:W-:Y:S01]  /*0690*/  UIADD3 UR48, UP5, UR21, UR4, URZ ;  /* 0x0000000415307290 */ /* 0x000fe2000ffbe03f */
[----:B------:R-:W-:-:S03]  /*06a0*/  ULDC.64 UR32, c[0x0][0x2f8] ;  /* 0x0000be0000207ab9 */ /* 0x000fc60000000a00 */
        /* <DEDUP_REMOVED lines=11> */
[----:B------:R-:W-:Y:S02]  /*0760*/  USHF.R.S32.HI UR8, URZ, 0x1f, UR14 ;  /* 0x0000001f3f087899 */ /* 0x000fe4000801140e */
[----:B------:R-:W-:Y:S01]  /*0770*/  ULEA.HI.X UR15, UR4, UR33, UR15, 0x1, UP3 ;  /* 0x00000021040f7291 */ /* 0x000fe200098f0c0f */
[----:B------:R-:W-:Y:S02]  /*0780*/  ULDC.64 UR18, c[0x0][0x278] ;  /* 0x00009e0000127ab9 */ /* 0x000fe40000000a00 */
[----:B------:R-:W-:Y:S01]  /*0790*/  ULDC.64 UR4, c[0x0][0x3b8] ;  /* 0x0000ee0000047ab9 */ /* 0x000fe20000000a00 */
[----:B------:R-:W-:-:S02]  /*07a0*/  UIADD3.X UR50, UR24, UR17, UR31, UP2, !UPT ;  /* 0x0000001118327290 */ /* 0x000fc400097fe41f */
[----:B------:R-:W-:Y:S02]  /*07b0*/  ULEA UR52, UP1, UR21, UR4, 0x1 ;  /* 0x0000000415347291 */ /* 0x000fe4000f82083f */
[----:B------:R-:W-:Y:S02]  /*07c0*/  UIMAD UR4, UR8, UR18, URZ ;  /* 0x00000012080472a4 */ /* 0x000fe4000f8e023f */
[----:B------:R-:W-:Y:S01]  /*07d0*/  ULEA.HI.X UR50, UR21, UR5, UR50, 0x1, UP1 ;  /* 0x0000000515327291 */ /* 0x000fe200088f0c32 */
[----:B------:R-:W-:Y:S01]  /*07e0*/  @UP0 ULDC UR8, c[0x0][0x214] ;  /* 0x0000850000080ab9 */ /* 0x000fe20000000800 */
[----:B------:R-:W-:Y:S02]  /*07f0*/  UISETP.GE.AND UP1, UPT, UR20, 0x1, UPT ;  /* 0x000000011400788c */ /* 0x000fe4000bf26270 */
[----:B------:R-:W-:Y:S02]  /*0800*/  @UP0 UIMAD UR8, UR12, UR8, UR10 ;  /* 0x000000080c0802a4 */ /* 0x000fe4000f8e020a */
[----:B------:R-:W-:-:S02]  /*0810*/  UIMAD UR19, UR14, UR19, UR4 ;  /* 0x000000130e1372a4 */ /* 0x000fc4000f8e0204 */
[----:B------:R-:W-:Y:S01]  /*0820*/  @UP0 UIMAD UR8, UR8, UR20, URZ ;  /* 0x00000014080802a4 */ /* 0x000fe2000f8e023f */
[----:B------:R-:W-:Y:S01]  /*0830*/  UMOV UR4, URZ ;  /* 0x0000003f00047c82 */ /* 0x000fe20008000000 */
[----:B------:R-:W-:Y:S01]  /*0840*/  UIMAD.WIDE.U32 UR16, UR14, UR18, UR6 ;  /* 0x000000120e1072a5 */ /* 0x000fe2000f8e0006 */
[----:B------:R-:W-:Y:S01]  /*0850*/  @UP0 ULDC UR21, c[0x0][0x21c] ;  /* 0x0000870000150ab9 */ /* 0x000fe20000000800 */
[----:B------:R-:W-:Y:S02]  /*0860*/  ULEA UR18, UR20, 0xfffffc00, 0xa ;  /* 0xfffffc0014127891 */ /* 0x000fe4000f8e503f */
[----:B------:R-:W-:Y:S01]  /*0870*/  @UP0 UIMAD UR8, UR8, UR21, URZ ;  /* 0x00000015080802a4 */ /* 0x000fe2000f8e023f */
[----:B------:R-:W-:Y:S01]  /*0880*/  @UP0 ULDC.64 UR24, c[0x0][0x310] ;  /* 0x0000c40000180ab9 */ /* 0x000fe20000000a00 */
[----:B------:R-:W-:Y:S02]  /*0890*/  UIADD3 UR16, UP2, UR18, UR16, URZ ;  /* 0x0000001012107290 */ /* 0x000fe4000ff5e03f */
        /* <DEDUP_REMOVED lines=14> */
[----:B------:R-:W-:Y:S01]  /*0980*/  CS2R R102, SRZ ;  /* 0x0000000000667805 */ /* 0x000fe2000001ff00 */
[----:B------:R-:W-:Y:S01]  /*0990*/  UMOV UR27, UR15 ;  /* 0x0000000f001b7c82 */ /* 0x000fe20008000000 */
[----:B------:R-:W-:Y:S01]  /*09a0*/  UMOV UR15, UR6 ;  /* 0x00000006000f7c82 */ /* 0x000fe20008000000 */
[----:B------:R-:W1:Y:S01]  /*09b0*/  S2R R187, SR_LANEID ;  /* 0x0000000000bb7919 */ /* 0x000e620000000000 */
[----:B------:R-:W-:Y:S01]  /*09c0*/  UMOV UR26, UR9 ;  /* 0x00000009001a7c82 */ /* 0x000fe20008000000 */
[----:B------:R-:W-:Y:S01]  /*09d0*/  UMOV UR6, URZ ;  /* 0x0000003f00067c82 */ /* 0x000fe20008000000 */
[----:B0-----:R-:W-:-:S04]  /*09e0*/  SHF.L.U32 R100, R101, 0x1, RZ ;  /* 0x0000000165647819 */ /* 0x001fc800000006ff */
[----:B-1----:R-:W-:-:S07]  /*09f0*/  LOP3.LUT R100, R100, 0xffffffc0, RZ, 0xc0, !PT ;  /* 0xffffffc064647812 */ /* 0x002fce00078ec0ff */
.L_x_14630:
[----:B------:R-:W-:Y:S01]  /*0a00*/  BAR.SYNC.DEFER_BLOCKING 0x0 ;  /* 0x0000000000007b1d */ /* 0x000fe20000010000 */
[----:B0-----:R-:W-:Y:S02]  /*0a10*/  MOV R2, UR49 ;  /* 0x0000003100027c02 */ /* 0x001fe40008000f00 */
[----:B------:R-:W-:Y:S02]  /*0a20*/  MOV R3, UR48 ;  /* 0x0000003000037c02 */ /* 0x000fe40008000f00 */
[----:B------:R-:W-:-:S03]  /*0a30*/  LOP3.LUT R99, R100, 0x1f, R101, 0xf8, !PT ;  /* 0x0000001f64637812 */ /* 0x000fc600078ef865 */
[----:B------:R-:W0:Y:S01]  /*0a40*/  S2UR UR8, SR_CgaCtaId ;  /* 0x00000000000879c3 */ /* 0x000e220000008800 */
[----:B------:R-:W-:Y:S01]  /*0a50*/  UMOV UR7, 0x400 ;  /* 0x0000040000077882 */ /* 0x000fe20000000000 */
[----:B------:R-:W-:Y:S01]  /*0a60*/  HFMA2.MMA R16, -RZ, RZ, 0, 9.5367431640625e-07 ;  /* 0x00000010ff107435 */ /* 0x000fe200000001ff */
[----:B------:R-:W-:Y:S01]  /*0a70*/  ULDC UR17, c[0x0][0x224] ;  /* 0x0000890000117ab9 */ /* 0x000fe20000000800 */
[----:B------:R-:W-:-:S05]  /*0a80*/  IMAD.WIDE R2, R99, 0x10, R2 ;  /* 0x0000001063027825 */ /* 0x000fca00078e0202 */
[----:B------:R-:W2:Y:S04]  /*0a90*/  LDG.E.128 R4, desc[UR22][R2.64] ;  /* 0x0000001602047981 */ /* 0x000ea8000c1e1d00 */
[----:B------:R-:W3:Y:S01]  /*0aa0*/  LDG.E.128 R20, desc[UR22][R2.64+0x200] ;  /* 0x0002001602147981 */ /* 0x000ee2000c1e1d00 */
[----:B------:R-:W-:Y:S01]  /*0ab0*/  IMAD.WIDE R16, R99, R16, UR26 ;  /* 0x0000001a63107e25 */ /* 0x000fe2000f8e0210 */
[----:B0-----:R-:W-:-:S06]  /*0ac0*/  ULEA UR7, UR8, UR7, 0x18 ;  /* 0x0000000708077291 */ /* 0x001fcc000f8ec03f */
[C---:B------:R-:W-:Y:S02]  /*0ad0*/  LEA R98, R187.reuse, UR7, 0x4 ;  /* 0x00000007bb627c11 */ /* 0x040fe4000f8e20ff */
[----:B------:R-:W-:-:S03]  /*0ae0*/  LEA R0, R187, UR7, 0x5 ;  /* 0x00000007bb007c11 */ /* 0x000fc6000f8e28ff */
        /* <DEDUP_REMOVED lines=79> */
.L_x_14518:
[----:B------:R-:W-:Y:S05]  /*0fe0*/  BSYNC B0 ;  /* 0x0000000000007941 */ /* 0x000fea0003800000 */
.L_x_14517:
        /* <DEDUP_REMOVED lines=36> */
.L_x_14520:
[----:B------:R-:W-:Y:S05]  /*1230*/  BSYNC B0 ;  /* 0x0000000000007941 */ /* 0x000fea0003800000 */
.L_x_14519:
        /* <DEDUP_REMOVED lines=36> */
.L_x_14522:
[----:B------:R-:W-:Y:S05]  /*1480*/  BSYNC B0 ;  /* 0x0000000000007941 */ /* 0x000fea0003800000 */
.L_x_14521:
        /* <DEDUP_REMOVED lines=36> */
.L_x_14524:
[----:B------:R-:W-:Y:S05]  /*16d0*/  BSYNC B0 ;  /* 0x0000000000007941 */ /* 0x000fea0003800000 */
.L_x_14523:
        /* <DEDUP_REMOVED lines=36> */
.L_x_14526:
[----:B------:R-:W-:Y:S05]  /*1920*/  BSYNC B0 ;  /* 0x0000000000007941 */ /* 0x000fea0003800000 */
.L_x_14525:
        /* <DEDUP_REMOVED lines=36> */
.L_x_14528:
[----:B------:R-:W-:Y:S05]  /*1b70*/  BSYNC B0 ;  /* 0x0000000000007941 */ /* 0x000fea0003800000 */
.L_x_14527:
        /* <DEDUP_REMOVED lines=36> */
.L_x_14530:
[----:B------:R-:W-:Y:S05]  /*1dc0*/  BSYNC B0 ;  /* 0x0000000000007941 */ /* 0x000fea0003800000 */
.L_x_14529:
        /* <DEDUP_REMOVED lines=36> */
.L_x_14532:
[----:B------:R-:W-:Y:S05]  /*2010*/  BSYNC B0 ;  /* 0x0000000000007941 */ /* 0x000fea0003800000 */
.L_x_14531:
        /* <DEDUP_REMOVED lines=36> */
.L_x_14534:
[----:B------:R-:W-:Y:S05]  /*2260*/  BSYNC B0 ;  /* 0x0000000000007941 */ /* 0x000fea0003800000 */
.L_x_14533:
        /* <DEDUP_REMOVED lines=34> */
.L_x_14536:
[----:B------:R-:W-:Y:S05]  /*2490*/  BSYNC B0 ;  /* 0x0000000000007941 */ /* 0x000fea0003800000 */
.L_x_14535:
        /* <DEDUP_REMOVED lines=33> */
.L_x_14538:
[----:B------:R-:W-:Y:S05]  /*26b0*/  BSYNC B0 ;  /* 0x0000000000007941 */ /* 0x000fea0003800000 */
.L_x_14537:
        /* <DEDUP_REMOVED lines=33> */
.L_x_14540:
[----:B------:R-:W-:Y:S05]  /*28d0*/  BSYNC B0 ;  /* 0x0000000000007941 */ /* 0x000fea0003800000 */
.L_x_14539:
        /* <DEDUP_REMOVED lines=33> */
.L_x_14542:
[----:B------:R-:W-:Y:S05]  /*2af0*/  BSYNC B0 ;  /* 0x0000000000007941 */ /* 0x000fea0003800000 */
.L_x_14541:
        /* <DEDUP_REMOVED lines=33> */
.L_x_14544:
[----:B------:R-:W-:Y:S05]  /*2d10*/  BSYNC B0 ;  /* 0x0000000000007941 */ /* 0x000fea0003800000 */
.L_x_14543:
        /* <DEDUP_REMOVED lines=33> */
.L_x_14546:
[----:B------:R-:W-:Y:S05]  /*2f30*/  BSYNC B0 ;  /* 0x0000000000007941 */ /* 0x000fea0003800000 */
.L_x_14545:
        /* <DEDUP_REMOVED lines=33> */
.L_x_14548:
[----:B------:R-:W-:Y:S05]  /*3150*/  BSYNC B0 ;  /* 0x0000000000007941 */ /* 0x000fea0003800000 */
.L_x_14547:
[----:B------:R-:W-:Y:S01]  /*3160*/  ULEA UR8, UR17, 0xfffffe00, 0x9 ;  /* 0xfffffe0011087891 */ /* 0x000fe2000f8e483f */
[----:B------:R-:W0:Y:S01]  /*3170*/  LDS.128 R28, [R0] ;  /* 0x00000000001c7984 */ /* 0x000e220000000c00 */
[----:B------:R-:W-:Y:S01]  /*3180*/  ULDC.64 UR18, c[0x0][0x2a0] ;  /* 0x0000a80000127ab9 */ /* 0x000fe20000000a00 */
[----:B------:R-:W-:Y:S01]  /*3190*/  ULDC.64 UR20, c[0x0][0x2a8] ;  /* 0x0000aa0000147ab9 */ /* 0x000fe20000000a00 */
[----:B------:R-:W-:Y:S01]  /*31a0*/  UIMAD UR7, UR13, UR18, URZ ;  /* 0x000000120d0772a4 */ /* 0x000fe2000f8e023f */
[----:B-1----:R-:W1:Y:S01]  /*31b0*/  LDS.128 R16, [R0+0x10] ;  /* 0x0000100000107984 */ /* 0x002e620000000c00 */
[----:B------:R-:W-:Y:S02]  /*31c0*/  USHF.R.S32.HI UR9, URZ, 0x1f, UR8 ;  /* 0x0000001f3f097899 */ /* 0x000fe40008011408 */
[----:B------:R-:W-:Y:S02]  /*31d0*/  UIMAD UR7, UR12, UR19, UR7 ;  /* 0x000000130c0772a4 */ /* 0x000fe4000f8e0207 */
[----:B------:R-:W-:Y:S01]  /*31e0*/  UIMAD.WIDE.U32 UR18, UR12, UR18, UR8 ;  /* 0x000000120c1272a5 */ /* 0x000fe2000f8e0008 */
[----:B------:R-:W-:-:S03]  /*31f0*/  ULDC.64 UR28, c[0x0][0x3e8] ;  /* 0x0000fa00001c7ab9 */ /* 0x000fc60000000a00 */
        /* <DEDUP_REMOVED lines=63> */
[--C-:B-1----:R-:W-:Y:S01]  /*35f0*/  HADD2.F32 R104, -RZ, R4.reuse.H1_H1 ;  /* 0x30000004ff687230 */ /* 0x102fe20000004100 */
[----:B------:R-:W1:Y:S01]  /*3600*/  MUFU.EX2 R32, R32 ;  /* 0x0000002000207308 */ /* 0x000e620000000800 */
[----:B------:R-:W-:Y:S01]  /*3610*/  FMUL.FTZ R39, R56, -1.4426950216293334961 ;  /* 0xbfb8aa3b38277820 */ /* 0x000fe20000410000 */
[----:B------:R-:W-:Y:S01]  /*3620*/  HADD2.F32 R64, -RZ, R4.H0_H0 ;  /* 0x20000004ff407230 */ /* 0x000fe20000004100 */
[----:B------:R-:W-:Y:S01]  /*3630*/  UIMAD UR7, UR11, UR20, URZ ;  /* 0x000000140b0772a4 */ /* 0x000fe2000f8e023f */
[----:B------:R-:W-:Y:S01]  /*3640*/  FMUL.FTZ R4, R104, -1.4426950216293334961 ;  /* 0xbfb8aa3b68047820 */ /* 0x000fe20000410000 */
[----:B------:R-:W-:Y:S01]  /*3650*/  HADD2.F32 R41, -RZ, R12.H0_H0 ;  /* 0x2000000cff297230 */ /* 0x000fe20000004100 */
[----:B------:R-:W-:Y:S01]  /*3660*/  UIMAD.WIDE.U32 UR18, UR10, UR20, UR18 ;  /* 0x000000140a1272a5 */ /* 0x000fe2000f8e0012 */
[----:B------:R-:W-:Y:S01]  /*3670*/  FMUL.FTZ R40, R64, -1.4426950216293334961 ;  /* 0xbfb8aa3b40287820 */ /* 0x000fe20000410000 */
[----:B------:R-:W3:Y:S01]  /*3680*/  MUFU.EX2 R34, R34 ;  /* 0x0000002200227308 */ /* 0x000ee20000000800 */
[----:B0-----:R-:W-:Y:S01]  /*3690*/  FADD.FTZ R44, R44, 1 ;  /* 0x3f8000002c2c7421 */ /* 0x001fe20000010000 */
[----:B------:R-:W-:Y:S01]  /*36a0*/  HADD2.F32 R43, -RZ, R30.H0_H0 ;  /* 0x2000001eff2b7230 */ /* 0x000fe20000004100 */
[----:B------:R-:W-:Y:S01]  /*36b0*/  UIMAD UR7, UR10, UR21, UR7 ;  /* 0x000000150a0772a4 */ /* 0x000fe2000f8e0207 */
[----:B------:R-:W-:-:S02]  /*36c0*/  HADD2.F32 R108, -RZ, R5.H1_H1 ;  /* 0x30000005ff6c7230 */ /* 0x000fc40000004100 */
[----:B------:R-:W-:Y:S01]  /*36d0*/  HADD2.F32 R106, -RZ, R5.H0_H0 ;  /* 0x20000005ff6a7230 */ /* 0x000fe20000004100 */
[----:B------:R-:W-:Y:S01]  /*36e0*/  UIADD3 UR20, UR19, UR7, URZ ;  /* 0x0000000713147290 */ /* 0x000fe2000fffe03f */
[----:B------:R0:W5:Y:S01]  /*36f0*/  MUFU.EX2 R36, R2 ;  /* 0x0000000200247308 */ /* 0x0001620000000800 */
[----:B-1----:R-:W-:Y:S01]  /*3700*/  FADD.FTZ R32, R32, 1 ;  /* 0x3f80000020207421 */ /* 0x002fe20000010000 */
[----:B------:R-:W-:Y:S02]  /*3710*/  HADD2.F32 R30, -RZ, R13.H1_H1 ;  /* 0x3000000dff1e7230 */ /* 0x000fe40000004100 */
[----:B------:R-:W-:Y:S01]  /*3720*/  FMUL.FTZ R5, R108, -1.4426950216293334961 ;  /* 0xbfb8aa3b6c057820 */ /* 0x000fe20000410000 */
[----:B------:R-:W-:Y:S01]  /*3730*/  HADD2.F32 R42, -RZ, R31.H0_H0 ;  /* 0x2000001fff2a7230 */ /* 0x000fe20000004100 */
[----:B------:R-:W-:Y:S01]  /*3740*/  ULEA UR7, UP0, UR18, UR28, 0x1 ;  /* 0x0000001c12077291 */ /* 0x000fe2000f80083f */
[----:B------:R-:W-:Y:S01]  /*3750*/  HADD2.F32 R66, -RZ, R19.H1_H1 ;  /* 0x30000013ff427230 */ /* 0x000fe20000004100 */
[----:B------:R1:W-:Y:S01]  /*3760*/  MUFU.RCP R49, R44 ;  /* 0x0000002c00317308 */ /* 0x0003e20000001000 */
[----:B---3--:R-:W-:Y:S01]  /*3770*/  FADD.FTZ R34, R34, 1 ;  /* 0x3f80000022227421 */ /* 0x008fe20000010000 */
[----:B0-----:R-:W-:Y:S01]  /*3780*/  FMUL.FTZ R2, R60, -1.4426950216293334961 ;  /* 0xbfb8aa3b3c027820 */ /* 0x001fe20000410000 */
[----:B------:R-:W-:Y:S01]  /*3790*/  HADD2.F32 R72, -RZ, R16.H1_H1 ;  /* 0x30000010ff487230 */ /* 0x000fe20000004100 */
[----:B------:R-:W-:Y:S01]  /*37a0*/  ULEA.HI.X UR20, UR18, UR29, UR20, 0x1, UP0 ;  /* 0x0000001d12147291 */ /* 0x000fe200080f0c14 */
[----:B------:R-:W-:-:S02]  /*37b0*/  HADD2.F32 R71, -RZ, R17.H0_H0 ;  /* 0x20000011ff477230 */ /* 0x000fc40000004100 */
[----:B------:R-:W-:Y:S01]  /*37c0*/  HADD2.F32 R70, -RZ, R17.H1_H1 ;  /* 0x30000011ff467230 */ /* 0x000fe20000004100 */
[----:B------:R0:W3:Y:S01]  /*37d0*/  MUFU.RCP R53, R32 ;  /* 0x0000002000357308 */ /* 0x0000e20000001000 */
[----:B-----5:R-:W-:Y:S01]  /*37e0*/  FADD.FTZ R36, R36, 1 ;  /* 0x3f80000024247421 */ /* 0x020fe20000010000 */
[----:B-1----:R-:W-:Y:S01]  /*37f0*/  HADD2.F32 R44, -RZ, R13.H0_H0 ;  /* 0x2000000dff2c7230 */ /* 0x002fe20000004100 */
[----:B------:R-:W-:Y:S01]  /*3800*/  ULDC.64 UR18, c[0x0][0x320] ;  /* 0x0000c80000127ab9 */ /* 0x000fe20000000a00 */
[----:B------:R-:W-:Y:S01]  /*3810*/  HADD2.F32 R19, -RZ, R14.H0_H0 ;  /* 0x2000000eff137230 */ /* 0x000fe20000004100 */
[----:B------:R-:W-:Y:S01]  /*3820*/  ISETP.NE.U32.AND P0, PT, RZ, UR18, PT ;  /* 0x00000012ff007c0c */ /* 0x000fe2000bf05070 */
[----:B------:R-:W-:Y:S02]  /*3830*/  HADD2.F32 R111, -RZ, R6.H1_H1 ;  /* 0x30000006ff6f7230 */ /* 0x000fe40000004100 */
[----:B------:R3:W-:Y:S01]  /*3840*/  MUFU.EX2 R47, R3 ;  /* 0x00000003002f7308 */ /* 0x0007e20000000800 */
[----:B0-----:R-:W-:Y:S01]  /*3850*/  FMUL.FTZ R32, R106, -1.4426950216293334961 ;  /* 0xbfb8aa3b6a207820 */ /* 0x001fe20000410000 */
[----:B------:R-:W-:-:S06]  /*3860*/  ISETP.NE.AND.EX P0, PT, RZ, UR19, PT, P0 ;  /* 0x00000013ff007c0c */ /* 0x000fcc000bf05300 */
[----:B------:R0:W-:Y:S01]  /*3870*/  MUFU.EX2 R51, R38 ;  /* 0x0000002600337308 */ /* 0x0001e20000000800 */
[----:B---3--:R-:W-:Y:S01]  /*3880*/  FMUL.FTZ R3, R48, R53 ;  /* 0x0000003530037220 */ /* 0x008fe20000410000 */
[----:B------:R-:W-:-:S06]  /*3890*/  FADD.FTZ R17, -R53, 1 ;  /* 0x3f80000035117421 */ /* 0x000fcc0000010100 */
[----:B------:R-:W-:Y:S01]  /*38a0*/  MUFU.RCP R50, R34 ;  /* 0x0000002200327308 */ /* 0x000fe20000001000 */
[----:B0-----:R-:W-:-:S05]  /*38b0*/  HADD2.F32 R38, -RZ, R28.H1_H1 ;  /* 0x3000001cff267230 */ /* 0x001fca0000004100 */
[----:B------:R-:W-:Y:S02]  /*38c0*/  FMUL.FTZ R80, R38, R3 ;  /* 0x0000000326507220 */ /* 0x000fe40000410000 */
[----:B------:R0:W1:Y:S08]  /*38d0*/  MUFU.EX2 R57, R39 ;  /* 0x0000002700397308 */ /* 0x0000700000000800 */
[----:B------:R3:W5:Y:S01]  /*38e0*/  MUFU.EX2 R62, R2 ;  /* 0x00000002003e7308 */ /* 0x0007620000000800 */
[----:B0-----:R-:W-:-:S02]  /*38f0*/  HADD2.F32 R39, -RZ, R28.H0_H0 ;  /* 0x2000001cff277230 */ /* 0x001fc40000004100 */
[----:B------:R-:W-:-:S05]  /*3900*/  HADD2.F32 R28, -RZ, R12.H1_H1 ;  /* 0x3000000cff1c7230 */ /* 0x000fca0000004100 */
[----:B------:R0:W0:Y:S01]  /*3910*/  MUFU.RCP R54, R36 ;  /* 0x0000002400367308 */ /* 0x0000220000001000 */
[----:B---3--:R-:W-:Y:S01]  /*3920*/  FMUL.FTZ R2, R46, R49 ;  /* 0x000000312e027220 */ /* 0x008fe20000410000 */
[----:B-1----:R-:W-:-:S03]  /*3930*/  FADD.FTZ R57, R57, 1 ;  /* 0x3f80000039397421 */ /* 0x002fc60000010000 */
[----:B------:R-:W-:-:S03]  /*3940*/  FMUL.FTZ R81, R39, R2 ;  /* 0x0000000227517220 */ /* 0x000fc60000410000 */
[----:B------:R1:W-:Y:S01]  /*3950*/  MUFU.EX2 R105, R4 ;  /* 0x0000000400697308 */ /* 0x0003e20000000800 */
[----:B------:R-:W-:Y:S01]  /*3960*/  FFMA.FTZ R41, R81, R41, R102 ;  /* 0x0000002951297223 */ /* 0x000fe20000010066 */
[----:B-----5:R-:W-:Y:S01]  /*3970*/  FADD.FTZ R62, R62, 1 ;  /* 0x3f8000003e3e7421 */ /* 0x020fe20000010000 */
[----:B0-----:R-:W-:Y:S02]  /*3980*/  HADD2.F32 R36, -RZ, R14.H1_H1 ;  /* 0x3000000eff247230 */ /* 0x001fe40000004100 */
[----:B------:R-:W-:Y:S01]  /*3990*/  FFMA.FTZ R34, R80, R28, R41 ;  /* 0x0000001c50227223 */ /* 0x000fe20000010029 */
[----:B------:R-:W-:Y:S02]  /*39a0*/  HADD2.F32 R41, -RZ, R29.H0_H0 ;  /* 0x2000001dff297230 */ /* 0x000fe40000004100 */
[----:B------:R-:W-:Y:S01]  /*39b0*/  FMUL.FTZ R28, R33, R50 ;  /* 0x00000032211c7220 */ /* 0x000fe20000410000 */
[----:B------:R0:W3:Y:S01]  /*39c0*/  MUFU.EX2 R65, R40 ;  /* 0x0000002800417308 */ /* 0x0000e20000000800 */
[----:B-1----:R-:W-:Y:S01]  /*39d0*/  FADD.FTZ R4, R47, 1 ;  /* 0x3f8000002f047421 */ /* 0x002fe20000010000 */
[----:B------:R-:W-:-:S02]  /*39e0*/  HADD2.F32 R47, -RZ, R31.H1_H1 ;  /* 0x3000001fff2f7230 */ /* 0x000fc40000004100 */
[----:B------:R-:W-:Y:S01]  /*39f0*/  FMUL.FTZ R79, R41, R28 ;  /* 0x0000001c294f7220 */ /* 0x000fe20000410000 */
[----:B------:R-:W-:Y:S02]  /*3a00*/  HADD2.F32 R31, -RZ, R6.H0_H0 ;  /* 0x20000006ff1f7230 */ /* 0x000fe40000004100 */
[----:B------:R-:W-:Y:S01]  /*3a10*/  FMUL.FTZ R6, R111, -1.4426950216293334961 ;  /* 0xbfb8aa3b6f067820 */ /* 0x000fe20000410000 */
[----:B------:R-:W-:Y:S01]  /*3a20*/  FFMA.FTZ R55, R79, R44, R34 ;  /* 0x0000002c4f377223 */ /* 0x000fe20000010022 */
[----:B------:R1:W5:Y:S01]  /*3a30*/  MUFU.RCP R58, R4 ;  /* 0x00000004003a7308 */ /* 0x0003620000001000 */
[----:B0-----:R-:W-:Y:S02]  /*3a40*/  HADD2.F32 R40, -RZ, R29.H1_H1 ;  /* 0x3000001dff287230 */ /* 0x001fe40000004100 */
[----:B------:R-:W-:Y:S01]  /*3a50*/  FMUL.FTZ R29, R35, R54 ;  /* 0x00000036231d7220 */ /* 0x000fe20000410000 */
[----:B------:R-:W-:Y:S02]  /*3a60*/  HADD2.F32 R44, -RZ, R16.H0_H0 ;  /* 0x20000010ff2c7230 */ /* 0x000fe40000004100 */
[----:B------:R-:W-:Y:S01]  /*3a70*/  FMUL.FTZ R16, R31, -1.4426950216293334961 ;  /* 0xbfb8aa3b1f107820 */ /* 0x000fe20000410000 */
[----:B------:R-:W-:Y:S01]  /*3a80*/  FADD.FTZ R34, -R54, 1 ;  /* 0x3f80000036227421 */ /* 0x000fe20000010100 */
[----:B------:R-:W-:Y:S01]  /*3a90*/  FMUL.FTZ R78, R40, R29 ;  /* 0x0000001d284e7220 */ /* 0x000fe20000410000 */
[----:B------:R-:W-:Y:S01]  /*3aa0*/  MUFU.RCP R61, R57 ;  /* 0x00000039003d7308 */ /* 0x000fe20000001000 */
[----:B-1----:R-:W-:Y:S01]  /*3ab0*/  FADD.FTZ R4, R51, 1 ;  /* 0x3f80000033047421 */ /* 0x002fe20000010000 */
[----:B---3--:R-:W-:Y:S01]  /*3ac0*/  FADD.FTZ R65, R65, 1 ;  /* 0x3f80000041417421 */ /* 0x008fe20000010000 */
[----:B------:R-:W-:Y:S01]  /*3ad0*/  FFMA.FTZ R18, R78, R30, R55 ;  /* 0x0000001e4e127223 */ /* 0x000fe20000010037 */
[----:B------:R-:W-:-:S04]  /*3ae0*/  FFMA.FTZ R55, R48, R17, 1 ;  /* 0x3f80000030377423 */ /* 0x000fc80000010011 */
[----:B------:R0:W1:Y:S01]  /*3af0*/  MUFU.RCP R59, R4 ;  /* 0x00000004003b7308 */ /* 0x0000620000001000 */
[----:B-----5:R-:W-:-:S04]  /*3b00*/  FMUL.FTZ R30, R37, R58 ;  /* 0x0000003a251e7220 */ /* 0x020fc80000410000 */
[----:B------:R-:W-:-:S03]  /*3b10*/  FMUL.FTZ R77, R43, R30 ;  /* 0x0000001e2b4d7220 */ /* 0x000fc60000410000 */
[----:B------:R-:W-:Y:S01]  /*3b20*/  MUFU.RCP R63, R62 ;  /* 0x0000003e003f7308 */ /* 0x000fe20000001000 */
[----:B0-----:R-:W-:-:S07]  /*3b30*/  FADD.FTZ R4, -R50, 1 ;  /* 0x3f80000032047421 */ /* 0x001fce0000010100 */
[----:B------:R0:W3:Y:S08]  /*3b40*/  MUFU.EX2 R109, R5 ;  /* 0x00000005006d7308 */ /* 0x0000f00000000800 */
[----:B------:R1:W5:Y:S01]  /*3b50*/  MUFU.EX2 R102, R32 ;  /* 0x0000002000667308 */ /* 0x0003620000000800 */
[----:B0-----:R-:W-:-:S04]  /*3b60*/  FADD.FTZ R5, -R49, 1 ;  /* 0x3f80000031057421 */ /* 0x001fc80000010100 */
[----:B------:R-:W-:Y:S01]  /*3b70*/  FFMA.FTZ R51, R46, R5, 1 ;  /* 0x3f8000002e337423 */ /* 0x000fe20000010005 */
[----:B------:R-:W-:Y:S01]  /*3b80*/  FFMA.FTZ R5, R77, R19, R18 ;  /* 0x000000134d057223 */ /* 0x000fe20000010012 */
[----:B------:R-:W-:Y:S01]  /*3b90*/  HADD2.F32 R46, -RZ, R8.H0_H0 ;  /* 0x20000008ff2e7230 */ /* 0x000fe20000004100 */
[----:B------:R-:W-:Y:S01]  /*3ba0*/  MUFU.RCP R65, R65 ;  /* 0x0000004100417308 */ /* 0x000fe20000001000 */
[----:B-1----:R-:W-:Y:S01]  /*3bb0*/  FMUL.FTZ R32, R52, R59 ;  /* 0x0000003b34207220 */ /* 0x002fe20000410000 */
[----:B---3--:R-:W-:-:S03]  /*3bc0*/  FADD.FTZ R109, R109, 1 ;  /* 0x3f8000006d6d7421 */ /* 0x008fc60000010000 */
[----:B------:R-:W-:-:S03]  /*3bd0*/  FMUL.FTZ R76, R45, R32 ;  /* 0x000000202d4c7220 */ /* 0x000fc60000410000 */
[----:B------:R-:W0:Y:S01]  /*3be0*/  MUFU.EX2 R110, R16 ;  /* 0x00000010006e7308 */ /* 0x000e220000000800 */
[----:B-----5:R-:W-:-:S07]  /*3bf0*/  FADD.FTZ R102, R102, 1 ;  /* 0x3f80000066667421 */ /* 0x020fce0000010000 */
[----:B------:R-:W1:Y:S08]  /*3c00*/  MUFU.EX2 R112, R6 ;  /* 0x0000000600707308 */ /* 0x000e700000000800 */
[----:B------:R-:W-:Y:S01]  /*3c10*/  MUFU.RCP R109, R109 ;  /* 0x0000006d006d7308 */ /* 0x000fe20000001000 */
[----:B0-----:R-:W-:-:S07]  /*3c20*/  FADD.FTZ R110, R110, 1 ;  /* 0x3f8000006e6e7421 */ /* 0x001fce0000010000 */
[----:B------:R-:W-:Y:S01]  /*3c30*/  MUFU.RCP R110, R110 ;  /* 0x0000006e006e7308 */ /* 0x000fe20000001000 */
[----:B-1----:R-:W-:-:S07]  /*3c40*/  FADD.FTZ R112, R112, 1 ;  /* 0x3f80000070707421 */ /* 0x002fce0000010000 */
[----:B------:R-:W-:Y:S01]  /*3c50*/  MUFU.RCP R112, R112 ;  /* 0x0000007000707308 */ /* 0x000fe20000001000 */
[----:B--2---:R0:W-:Y:S04]  /*3c60*/  STS.128 [R98], R20 ;  /* 0x0000001462007388 */ /* 0x0041e80000000c00 */
[----:B----4-:R1:W-:Y:S01]  /*3c70*/  STS.128 [R98+0x200], R24 ;  /* 0x0002001862007388 */ /* 0x0103e20000000c00 */
[----:B------:R-:W-:-:S03]  /*3c80*/  NOP ;  /* 0x0000000000007918 */ /* 0x000fc60000000000 */
[----:B------:R-:W2:Y:S01]  /*3c90*/  LDS.128 R16, [R0] ;  /* 0x0000000000107984 */ /* 0x000ea20000000c00 */
[----:B0-----:R-:W-:Y:S01]  /*3ca0*/  FFMA.FTZ R20, R33, R4, 1 ;  /* 0x3f80000021147423 */ /* 0x001fe20000010004 */
[----:B------:R-:W-:Y:S01]  /*3cb0*/  FMUL.FTZ R33, R56, R61 ;  /* 0x0000003d38217220 */ /* 0x000fe20000410000 */
[----:B------:R-:W-:Y:S01]  /*3cc0*/  FADD.FTZ R4, -R58, 1 ;  /* 0x3f8000003a047421 */ /* 0x000fe20000010100 */
[----:B------:R-:W-:Y:S01]  /*3cd0*/  FFMA.FTZ R22, R35, R34, 1 ;  /* 0x3f80000023167423 */ /* 0x000fe20000010022 */
[----:B-1----:R-:W-:Y:S01]  /*3ce0*/  FFMA.FTZ R26, R76, R36, R5 ;  /* 0x000000244c1a7223 */ /* 0x002fe20000010005 */
[----:B------:R-:W-:Y:S02]  /*3cf0*/  HADD2.F32 R5, -RZ, R15.H0_H0 ;  /* 0x2000000fff057230 */ /* 0x000fe40000004100 */
[----:B------:R-:W-:Y:S01]  /*3d00*/  FMUL.FTZ R75, R42, R33 ;  /* 0x000000212a4b7220 */ /* 0x000fe20000410000 */
[----:B------:R-:W-:Y:S01]  /*3d10*/  FMUL.FTZ R34, R60, R63 ;  /* 0x0000003f3c227220 */ /* 0x000fe20000410000 */
[----:B------:R-:W-:Y:S01]  /*3d20*/  FFMA.FTZ R24, R37, R4, 1 ;  /* 0x3f80000025187423 */ /* 0x000fe20000010004 */
[----:B------:R-:W-:-:S02]  /*3d30*/  HADD2.F32 R36, -RZ, R7.H0_H0 ;  /* 0x20000007ff247230 */ /* 0x000fc40000004100 */
[----:B------:R-:W-:Y:S01]  /*3d40*/  FFMA.FTZ R21, R75, R5, R26 ;  /* 0x000000054b157223 */ /* 0x000fe2000001001a */
[----:B------:R-:W-:Y:S02]  /*3d50*/  HADD2.F32 R37, -RZ, R7.H1_H1 ;  /* 0x30000007ff257230 */ /* 0x000fe40000004100 */
[----:B------:R-:W-:Y:S01]  /*3d60*/  FADD.FTZ R5, -R59, 1 ;  /* 0x3f8000003b057421 */ /* 0x000fe20000010100 */
[----:B------:R-:W-:Y:S02]  /*3d70*/  HADD2.F32 R27, -RZ, R15.H1_H1 ;  /* 0x3000000fff1b7230 */ /* 0x000fe40000004100 */
[----:B------:R-:W-:Y:S01]  /*3d80*/  FADD.FTZ R7, -R61, 1 ;  /* 0x3f8000003d077421 */ /* 0x000fe20000010100 */
[----:B------:R-:W-:Y:S01]  /*3d90*/  FMUL.FTZ R74, R47, R34 ;  /* 0x000000222f4a7220 */ /* 0x000fe20000410000 */
[----:B------:R-:W-:Y:S01]  /*3da0*/  FMUL.FTZ R35, R64, R65 ;  /* 0x0000004140237220 */ /* 0x000fe20000410000 */
[----:B------:R-:W-:Y:S01]  /*3db0*/  FFMA.FTZ R23, R52, R5, 1 ;  /* 0x3f80000034177423 */ /* 0x000fe20000010005 */
[----:B------:R-:W-:Y:S01]  /*3dc0*/  FFMA.FTZ R25, R56, R7, 1 ;  /* 0x3f80000038197423 */ /* 0x000fe20000010007 */
[----:B------:R-:W-:Y:S01]  /*3dd0*/  FMUL.FTZ R4, R36, -1.4426950216293334961 ;  /* 0xbfb8aa3b24047820 */ /* 0x000fe20000410000 */
[----:B------:R-:W-:Y:S01]  /*3de0*/  FFMA.FTZ R6, R74, R27, R21 ;  /* 0x0000001b4a067223 */ /* 0x000fe20000010015 */
[----:B------:R-:W-:Y:S01]  /*3df0*/  FADD.FTZ R5, -R63, 1 ;  /* 0x3f8000003f057421 */ /* 0x000fe20000010100 */
[----:B------:R-:W-:Y:S01]  /*3e00*/  FADD.FTZ R7, -R65, 1 ;  /* 0x3f80000041077421 */ /* 0x000fe20000010100 */
[----:B------:R-:W-:Y:S01]  /*3e10*/  FMUL.FTZ R73, R44, R35 ;  /* 0x000000232c497220 */ /* 0x000fe20000410000 */
[----:B------:R-:W-:Y:S01]  /*3e20*/  FADD.FTZ R21, R105, 1 ;  /* 0x3f80000069157421 */ /* 0x000fe20000010000 */
[----:B------:R0:W1:Y:S01]  /*3e30*/  MUFU.EX2 R113, R4 ;  /* 0x0000000400717308 */ /* 0x0000620000000800 */
[----:B------:R-:W-:Y:S01]  /*3e40*/  FFMA.FTZ R27, R60, R5, 1 ;  /* 0x3f8000003c1b7423 */ /* 0x000fe20000010005 */
[----:B------:R-:W-:Y:S01]  /*3e50*/  FFMA.FTZ R105, R64, R7, 1 ;  /* 0x3f80000040697423 */ /* 0x000fe20000010007 */
[----:B------:R-:W-:Y:S01]  /*3e60*/  FFMA.FTZ R115, R73, R46, R6 ;  /* 0x0000002e49737223 */ /* 0x000fe20000010006 */
[----:B------:R-:W-:-:S04]  /*3e70*/  FMUL.FTZ R26, R37, -1.4426950216293334961 ;  /* 0xbfb8aa3b251a7820 */ /* 0x000fc80000410000 */
[----:B------:R-:W3:Y:S01]  /*3e80*/  MUFU.EX2 R114, R26 ;  /* 0x0000001a00727308 */ /* 0x000ee20000000800 */
[----:B0-----:R-:W0:Y:S01]  /*3e90*/  LDS.128 R4, [R0+0x10] ;  /* 0x0000100000047984 */ /* 0x001e220000000c00 */
[--C-:B--2---:R-:W-:Y:S02]  /*3ea0*/  HADD2.F32 R46, -RZ, R16.reuse.H0_H0 ;  /* 0x20000010ff2e7230 */ /* 0x104fe40000004100 */
[----:B------:R-:W-:Y:S02]  /*3eb0*/  HADD2.F32 R48, -RZ, R16.H1_H1 ;  /* 0x30000010ff307230 */ /* 0x000fe40000004100 */
[--C-:B------:R-:W-:Y:S02]  /*3ec0*/  HADD2.F32 R62, -RZ, R19.reuse.H1_H1 ;  /* 0x30000013ff3e7230 */ /* 0x100fe40000004100 */
[----:B------:R-:W-:Y:S01]  /*3ed0*/  FMUL.FTZ R16, R39, R46 ;  /* 0x0000002e27107220 */ /* 0x000fe20000410000 */
[----:B------:R-:W-:Y:S02]  /*3ee0*/  HADD2.F32 R39, -RZ, R19.H0_H0 ;  /* 0x20000013ff277230 */ /* 0x000fe40000004100 */
[----:B-1----:R-:W-:Y:S01]  /*3ef0*/  FADD.FTZ R113, R113, 1 ;  /* 0x3f80000071717421 */ /* 0x002fe20000010000 */
[----:B------:R-:W1:Y:S01]  /*3f00*/  MUFU.RCP R19, R102 ;  /* 0x0000006600137308 */ /* 0x000e620000001000 */
[----:B------:R-:W-:-:S02]  /*3f10*/  HADD2.F32 R52, -RZ, R17.H0_H0 ;  /* 0x20000011ff347230 */ /* 0x000fc40000004100 */
[----:B------:R-:W-:Y:S01]  /*3f20*/  FMUL.FTZ R16, R49, R16 ;  /* 0x0000001031107220 */ /* 0x000fe20000410000 */
[----:B------:R-:W-:Y:S01]  /*3f30*/  FMUL.FTZ R42, R42, R39 ;  /* 0x000000272a2a7220 */ /* 0x000fe20000410000 */
[----:B------:R-:W-:Y:S02]  /*3f40*/  HADD2.F32 R56, -RZ, R17.H1_H1 ;  /* 0x30000011ff387230 */ /* 0x000fe40000004100 */
[----:B------:R-:W-:Y:S01]  /*3f50*/  FMUL.FTZ R38, R38, R48 ;  /* 0x0000003026267220 */ /* 0x000fe20000410000 */
[--C-:B------:R-:W-:Y:S02]  /*3f60*/  HADD2.F32 R60, -RZ, R18.reuse.H1_H1 ;  /* 0x30000012ff3c7230 */ /* 0x100fe40000004100 */
[----:B---3--:R-:W-:Y:S01]  /*3f70*/  FADD.FTZ R114, R114, 1 ;  /* 0x3f80000072727421 */ /* 0x008fe20000010000 */
[----:B------:R2:W3:Y:S01]  /*3f80*/  MUFU.RCP R107, R21 ;  /* 0x00000015006b7308 */ /* 0x0004e20000001000 */
[----:B------:R-:W-:Y:S01]  /*3f90*/  FMUL.FTZ R42, R61, R42 ;  /* 0x0000002a3d2a7220 */ /* 0x000fe20000410000 */
[----:B------:R-:W-:Y:S01]  /*3fa0*/  FMUL.FTZ R41, R41, R52 ;  /* 0x0000003429297220 */ /* 0x000fe20000410000 */
[----:B------:R-:W-:-:S02]  /*3fb0*/  HADD2.F32 R57, -RZ, R18.H0_H0 ;  /* 0x20000012ff397230 */ /* 0x000fc40000004100 */
[----:B------:R-:W-:Y:S01]  /*3fc0*/  FMUL.FTZ R17, R40, R56 ;  /* 0x0000003828117220 */ /* 0x000fe20000410000 */
[----:B------:R-:W-:Y:S01]  /*3fd0*/  FMUL.FTZ R25, R42, R25 ;  /* 0x000000192a197220 */ /* 0x000fe20000410000 */
[----:B------:R-:W-:Y:S01]  /*3fe0*/  FMUL.FTZ R18, R45, R60 ;  /* 0x0000003c2d127220 */ /* 0x000fe20000410000 */
[----:B------:R-:W-:Y:S01]  /*3ff0*/  FMUL.FTZ R41, R50, R41 ;  /* 0x0000002932297220 */ /* 0x000fe20000410000 */
[----:B------:R-:W4:Y:S01]  /*4000*/  MUFU.RCP R113, R113 ;  /* 0x0000007100717308 */ /* 0x000f220000001000 */
[----:B------:R-:W-:Y:S01]  /*4010*/  FMUL.FTZ R26, R47, R62 ;  /* 0x0000003e2f1a7220 */ /* 0x000fe20000410000 */
[----:B------:R-:W-:Y:S01]  /*4020*/  FMUL.FTZ R16, R16, R51 ;  /* 0x0000003310107220 */ /* 0x000fe20000410000 */
[----:B------:R-:W-:Y:S01]  /*4030*/  FMUL.FTZ R38, R53, R38 ;  /* 0x0000002635267220 */ /* 0x000fe20000410000 */
[----:B------:R-:W-:Y:S01]  /*4040*/  FMUL.FTZ R17, R54, R17 ;  /* 0x0000001136117220 */ /* 0x000fe20000410000 */
[----:B------:R-:W-:Y:S01]  /*4050*/  FMUL.FTZ R18, R59, R18 ;  /* 0x000000123b127220 */ /* 0x000fe20000410000 */
[----:B------:R-:W-:Y:S01]  /*4060*/  FMUL.FTZ R26, R63, R26 ;  /* 0x0000001a3f1a7220 */ /* 0x000fe20000410000 */
[----:B------:R-:W-:Y:S01]  /*4070*/  FMUL.FTZ R55, R38, R55 ;  /* 0x0000003726377220 */ /* 0x000fe20000410000 */
[----:B------:R-:W5:Y:S01]  /*4080*/  MUFU.RCP R114, R114 ;  /* 0x0000007200727308 */ /* 0x000f620000001000 */
[----:B------:R-:W-:Y:S01]  /*4090*/  FMUL.FTZ R22, R17, R22 ;  /* 0x0000001611167220 */ /* 0x000fe20000410000 */
[----:B------:R-:W-:Y:S01]  /*40a0*/  FMUL.FTZ R23, R18, R23 ;  /* 0x0000001712177220 */ /* 0x000fe20000410000 */
[----:B------:R-:W-:Y:S01]  /*40b0*/  FADD.FTZ R17, -R109, 1 ;  /* 0x3f8000006d117421 */ /* 0x000fe20000010100 */
[----:B--2---:R-:W-:Y:S01]  /*40c0*/  FMUL.FTZ R21, R41, R20 ;  /* 0x0000001429157220 */ /* 0x004fe20000410000 */
[----:B------:R-:W-:Y:S01]  /*40d0*/  FMUL.FTZ R43, R43, R57 ;  /* 0x000000392b2b7220 */ /* 0x000fe20000410000 */
[----:B------:R-:W-:Y:S01]  /*40e0*/  FMUL.FTZ R26, R26, R27 ;  /* 0x0000001b1a1a7220 */ /* 0x000fe20000410000 */
[----:B0-----:R-:W-:-:S02]  /*40f0*/  HADD2.F32 R42, -RZ, R5.H0_H0 ;  /* 0x20000005ff2a7230 */ /* 0x001fc40000004100 */
[----:B------:R-:W-:Y:S01]  /*4100*/  FFMA.FTZ R17, R108, R17, 1 ;  /* 0x3f8000006c117423 */ /* 0x000fe20000010011 */
[--C-:B------:R-:W-:Y:S02]  /*4110*/  HADD2.F32 R47, -RZ, R6.reuse.H0_H0 ;  /* 0x20000006ff2f7230 */ /* 0x100fe40000004100 */
[----:B------:R-:W-:Y:S01]  /*4120*/  FMUL.FTZ R43, R58, R43 ;  /* 0x0000002b3a2b7220 */ /* 0x000fe20000410000 */
[----:B------:R-:W-:Y:S02]  /*4130*/  HADD2.F32 R49, -RZ, R6.H1_H1 ;  /* 0x30000006ff317230 */ /* 0x000fe40000004100 */
[----:B------:R-:W-:Y:S01]  /*4140*/  FMUL.FTZ R6, R71, R42 ;  /* 0x0000002a47067220 */ /* 0x000fe20000410000 */
[--C-:B------:R-:W-:Y:S02]  /*4150*/  HADD2.F32 R50, -RZ, R7.reuse.H0_H0 ;  /* 0x20000007ff327230 */ /* 0x100fe40000004100 */
[----:B------:R-:W-:Y:S01]  /*4160*/  FMUL.FTZ R24, R43, R24 ;  /* 0x000000182b187220 */ /* 0x000fe20000410000 */
[----:B------:R-:W-:-:S02]  /*4170*/  HADD2.F32 R51, -RZ, R7.H1_H1 ;  /* 0x30000007ff337230 */ /* 0x000fc40000004100 */
[C---:B-1----:R-:W-:Y:S01]  /*4180*/  FADD.FTZ R7, -R19.reuse, 1 ;  /* 0x3f80000013077421 */ /* 0x042fe20000010100 */
[--C-:B------:R-:W-:Y:S02]  /*4190*/  HADD2.F32 R40, -RZ, R4.reuse.H1_H1 ;  /* 0x30000004ff287230 */ /* 0x100fe40000004100 */
[----:B------:R-:W-:Y:S01]  /*41a0*/  FMUL.FTZ R6, R19, R6 ;  /* 0x0000000613067220 */ /* 0x000fe20000410000 */
[----:B------:R-:W-:Y:S02]  /*41b0*/  HADD2.F32 R45, -RZ, R5.H1_H1 ;  /* 0x30000005ff2d7230 */ /* 0x000fe40000004100 */
[----:B------:R-:W-:Y:S01]  /*41c0*/  FFMA.FTZ R7, R106, R7, 1 ;  /* 0x3f8000006a077423 */ /* 0x000fe20000010007 */
[----:B------:R-:W-:Y:S02]  /*41d0*/  HADD2.F32 R38, -RZ, R4.H0_H0 ;  /* 0x20000004ff267230 */ /* 0x000fe40000004100 */
[C---:B---3--:R-:W-:Y:S01]  /*41e0*/  FADD.FTZ R5, -R107.reuse, 1 ;  /* 0x3f8000006b057421 */ /* 0x048fe20000010100 */
[----:B------:R-:W-:Y:S01]  /*41f0*/  FMUL.FTZ R4, R72, R40 ;  /* 0x0000002848047220 */ /* 0x000fe20000410000 */
[----:B------:R-:W-:Y:S01]  /*4200*/  FMUL.FTZ R18, R70, R45 ;  /* 0x0000002d46127220 */ /* 0x000fe20000410000 */
[----:B------:R-:W-:Y:S01]  /*4210*/  FMUL.FTZ R6, R6, R7 ;  /* 0x0000000706067220 */ /* 0x000fe20000410000 */
[----:B------:R-:W-:Y:S01]  /*4220*/  FFMA.FTZ R5, R104, R5, 1 ;  /* 0x3f80000068057423 */ /* 0x000fe20000010005 */
[----:B------:R-:W-:Y:S01]  /*4230*/  FMUL.FTZ R4, R107, R4 ;  /* 0x000000046b047220 */ /* 0x000fe20000410000 */
[----:B------:R-:W-:Y:S01]  /*4240*/  FMUL.FTZ R18, R109, R18 ;  /* 0x000000126d127220 */ /* 0x000fe20000410000 */
[----:B----4-:R-:W-:Y:S01]  /*4250*/  FADD.FTZ R7, -R113, 1 ;  /* 0x3f80000071077421 */ /* 0x010fe20000010100 */
[----:B-----5:R-:W-:Y:S01]  /*4260*/  FADD.FTZ R20, -R114, 1 ;  /* 0x3f80000072147421 */ /* 0x020fe20000010100 */
[----:B------:R-:W-:Y:S01]  /*4270*/  FMUL.FTZ R106, R106, R19 ;  /* 0x000000136a6a7220 */ /* 0x000fe20000410000 */
[----:B------:R-:W-:Y:S01]  /*4280*/  FMUL.FTZ R5, R4, R5 ;  /* 0x0000000504057220 */ /* 0x000fe20000410000 */
[----:B------:R-:W-:Y:S01]  /*4290*/  FMUL.FTZ R17, R18, R17 ;  /* 0x0000001112117220 */ /* 0x000fe20000410000 */
[----:B------:R-:W-:Y:S01]  /*42a0*/  FFMA.FTZ R27, R36, R7, 1 ;  /* 0x3f800000241b7423 */ /* 0x000fe20000010007 */
[----:B------:R-:W-:Y:S01]  /*42b0*/  FFMA.FTZ R54, R37, R20, 1 ;  /* 0x3f80000025367423 */ /* 0x000fe20000010014 */
[----:B------:R-:W-:Y:S01]  /*42c0*/  FMUL.FTZ R44, R44, R38 ;  /* 0x000000262c2c7220 */ /* 0x000fe20000410000 */
[----:B------:R-:W-:Y:S01]  /*42d0*/  FADD.FTZ R4, -R110, 1 ;  /* 0x3f8000006e047421 */ /* 0x000fe20000010100 */
[----:B------:R-:W-:Y:S01]  /*42e0*/  FADD.FTZ R18, -R112, 1 ;  /* 0x3f80000070127421 */ /* 0x000fe20000010100 */
        /* <DEDUP_REMOVED lines=32> */
[----:B------:R-:W-:Y:S01]  /*44f0*/  FMUL.FTZ R70, R70, R43 ;  /* 0x0000002b46467220 */ /* 0x000fe20000410000 */
        /* <DEDUP_REMOVED lines=8> */
[----:B------:R-:W-:-:S02]  /*4580*/  HADD2.F32 R102, -RZ, R11.H1_H1 ;  /* 0x3000000bff667230 */ /* 0x000fc40000004100 */
[----:B------:R-:W-:Y:S01]  /*4590*/  FMUL.FTZ R66, R66, R37 ;  /* 0x0000002542427220 */ /* 0x000fe20000410000 */
[----:B------:R0:W-:Y:S04]  /*45a0*/  STS.128 [R0], R20 ;  /* 0x0000001400007388 */ /* 0x0001e80000000c00 */
[----:B------:R1:W-:Y:S01]  /*45b0*/  STS.128 [R0+0x10], R24 ;  /* 0x0000101800007388 */ /* 0x0003e20000000c00 */
[----:B------:R-:W-:-:S03]  /*45c0*/  NOP ;  /* 0x0000000000007918 */ /* 0x000fc60000000000 */
[----:B------:R-:W2:Y:S04]  /*45d0*/  LDS.128 R4, [R98] ;  /* 0x0000000062047984 */ /* 0x000ea80000000c00 */
[----:B------:R-:W3:Y:S01]  /*45e0*/  LDS.128 R16, [R98+0x200] ;  /* 0x0002000062107984 */ /* 0x000ee20000000c00 */
[----:B0-----:R-:W-:Y:S02]  /*45f0*/  HADD2.F32 R20, -RZ, R9.H1_H1 ;  /* 0x30000009ff147230 */ /* 0x001fe40000004100 */
[--C-:B------:R-:W-:Y:S01]  /*4600*/  HADD2.F32 R21, -RZ, R10.reuse.H0_H0 ;  /* 0x2000000aff157230 */ /* 0x100fe20000004100 */
[----:B-1----:R-:W0:Y:S02]  /*4610*/  LDC R24, c[0x0][0x21c] ;  /* 0x00008700ff187b82 */ /* 0x002e240000000800 */
[----:B------:R-:W-:Y:S01]  /*4620*/  FFMA.FTZ R20, R70, R20, R53 ;  /* 0x0000001446147223 */ /* 0x000fe20000010035 */
[----:B------:R-:W-:-:S03]  /*4630*/  HADD2.F32 R22, -RZ, R10.H1_H1 ;  /* 0x3000000aff167230 */ /* 0x000fc60000004100 */
        /* <DEDUP_REMOVED lines=57> */
.L_x_14549:
[----:B0-----:R-:W-:Y:S01]  /*49d0*/  ISETP.GE.AND P0, PT, R24, 0x1, PT ;  /* 0x000000011800780c */ /* 0x001fe20003f06270 */
        /* <DEDUP_REMOVED lines=36> */
[----:B------:R-:W-:Y:S01]  /*4c20*/  ULDC UR54, c[0x0][0x218] ;  /* 0x0000860000367ab9 */ /* 0x000fe20000000800 */
[----:B------:R-:W-:Y:S01]  /*4c30*/  ULDC.64 UR28, c[0x0][0x380] ;  /* 0x0000e000001c7ab9 */ /* 0x000fe20000000a00 */
[----:B------:R-:W-:Y:S01]  /*4c40*/  ULDC.64 UR30, c[0x0][0x368] ;  /* 0x0000da00001e7ab9 */ /* 0x000fe20000000a00 */
[----:B------:R-:W-:Y:S01]  /*4c50*/  UIADD3 UR19, UR19, -UR20, URZ ;  /* 0x8000001413137290 */ /* 0x000fe2000fffe03f */
[----:B------:R-:W-:Y:S01]  /*4c60*/  ULDC.64 UR32, c[0x0][0x370] ;  /* 0x0000dc0000207ab9 */ /* 0x000fe20000000a00 */
[----:B------:R-:W-:Y:S01]  /*4c70*/  ULDC.64 UR34, c[0x0][0x3d0] ;  /* 0x0000f40000227ab9 */ /* 0x000fe20000000a00 */
[----:B------:R-:W-:Y:S01]  /*4c80*/  ULDC.64 UR36, c[0x0][0x270] ;  /* 0x00009c0000247ab9 */ /* 0x000fe20000000a00 */
[----:B------:R-:W-:Y:S01]  /*4c90*/  ULDC.64 UR38, c[0x0][0x2d8] ;  /* 0x0000b60000267ab9 */ /* 0x000fe20000000a00 */
[----:B------:R-:W-:Y:S01]  /*4ca0*/  ULDC.64 UR40, c[0x0][0x250] ;  /* 0x0000940000287ab9 */ /* 0x000fe20000000a00 */
[----:B------:R-:W-:Y:S01]  /*4cb0*/  ULDC.64 UR42, c[0x0][0x248] ;  /* 0x00009200002a7ab9 */ /* 0x000fe20000000a00 */
[----:B------:R-:W-:-:S05]  /*4cc0*/  ULDC.64 UR44, c[0x0][0x2d0] ;  /* 0x0000b400002c7ab9 */ /* 0x000fca0000000a00 */
.L_x_14629:
        /* <DEDUP_REMOVED lines=33> */
[----:B------:R-:W-:Y:S01]  /*4ee0*/  UIMAD UR46, UR11, UR42, URZ ;  /* 0x0000002a0b2e72a4 */ /* 0x000fe2000f8e023f */
[----:B------:R-:W-:Y:S01]  /*4ef0*/  ISETP.NE.AND P2, PT, R101, RZ, PT ;  /* 0x000000ff6500720c */ /* 0x000fe20003f45270 */
[----:B------:R-:W-:Y:S01]  /*4f00*/  UIMAD.WIDE.U32 UR20, UR10, UR42, URZ ;  /* 0x0000002a0a1472a5 */ /* 0x000fe2000f8e003f */
[----:B------:R-:W-:Y:S01]  /*4f10*/  ISETP.NE.AND P0, PT, R151, RZ, PT ;  /* 0x000000ff9700720c */ /* 0x000fe20003f05270 */
[----:B------:R-:W-:Y:S01]  /*4f20*/  UIMAD UR46, UR10, UR43, UR46 ;  /* 0x0000002b0a2e72a4 */ /* 0x000fe2000f8e022e */
[----:B------:R-:W-:Y:S01]  /*4f30*/  IADD3 R130, R101, 0x200, RZ ;  /* 0x0000020065827810 */ /* 0x000fe20007ffe0ff */
[----:B------:R-:W-:Y:S01]  /*4f40*/  UIMAD UR51, UR51, UR40, URZ ;  /* 0x00000028333372a4 */ /* 0x000fe2000f8e023f */
[----:B------:R-:W-:Y:S01]  /*4f50*/  MOV R105, 0x10 ;  /* 0x0000001000697802 */ /* 0x000fe20000000f00 */
[----:B------:R-:W-:-:S02]  /*4f60*/  UIADD3 UR21, UR21, UR46, URZ ;  /* 0x0000002e15157290 */ /* 0x000fc4000fffe03f */
[----:B------:R-:W-:Y:S02]  /*4f70*/  UIMAD UR51, UR7, UR41, UR51 ;  /* 0x00000029073372a4 */ /* 0x000fe4000f8e0233 */
[----:B------:R-:W-:Y:S02]  /*4f80*/  UIMAD.WIDE.U32 UR20, UR7, UR40, UR20 ;  /* 0x00000028071472a5 */ /* 0x000fe4000f8e0014 */
[----:B------:R-:W-:Y:S02]  /*4f90*/  ULEA UR57, UR19, UR7, 0x8 ;  /* 0x0000000713397291 */ /* 0x000fe4000f8e403f */
[----:B------:R-:W-:Y:S02]  /*4fa0*/  UIADD3 UR51, UR21, UR51, URZ ;  /* 0x0000003315337290 */ /* 0x000fe4000fffe03f */
[----:B------:R-:W-:Y:S01]  /*4fb0*/  ULEA UR21, UP0, UR20, UR38, 0x3 ;  /* 0x0000002614157291 */ /* 0x000fe2000f80183f */
[----:B------:R-:W-:-:S03]  /*4fc0*/  UMOV UR46, 0x400 ;  /* 0x00000400002e7882 */ /* 0x000fc60000000000 */
[----:B------:R-:W-:Y:S02]  /*4fd0*/  ULEA.HI.X UR51, UR20, UR39, UR51, 0x3, UP0 ;  /* 0x0000002714337291 */ /* 0x000fe400080f1c33 */
[----:B-1----:R-:W-:Y:S01]  /*4fe0*/  ULEA UR46, UR47, UR46, 0x18 ;  /* 0x0000002e2f2e7291 */ /* 0x002fe2000f8ec03f */
        /* <DEDUP_REMOVED lines=26> */
[----:B------:R-:W-:-:S05]  /*5190*/  FMUL.FTZ R0, R28, R97 ;  /* 0x000000611c007220 */ /* 0x000fca0000410000 */
        /* <DEDUP_REMOVED lines=21> */
[----:B------:R-:W-:Y:S01]  /*52f0*/  FMUL.FTZ R2, R91, UR55 ;  /* 0x000000375b027c20 */ /* 0x000fe20008410000 */
[----:B------:R-:W-:Y:S01]  /*5300*/  FMUL.RZ R112, R4, 0.15915493667125701904 ;  /* 0x3e22f98304707820 */ /* 0x000fe2000040c000 */
[----:B------:R-:W-:Y:S02]  /*5310*/  MUFU.COS R108, R30 ;  /* 0x0000001e006c7308 */ /* 0x000fe40000000000 */
[----:B------:R-:W-:Y:S01]  /*5320*/  FMUL.RZ R5, R2, 0.15915493667125701904 ;  /* 0x3e22f98302057820 */ /* 0x000fe2000040c000 */
[----:B------:R-:W-:-:S05]  /*5330*/  MOV R2, UR21 ;  /* 0x0000001500027c02 */ /* 0x000fca0008000f00 */
[----:B------:R-:W-:Y:S01]  /*5340*/  MUFU.SIN R113, R5 ;  /* 0x0000000500717308 */ /* 0x000fe20000000400 */
[----:B------:R-:W5:Y:S01]  /*5350*/  LDG.E.64 R2, desc[UR22][R2.64] ;  /* 0x0000001602027981 */ /* 0x000f62000c1e1b00 */
[----:B------:R-:W-:-:S06]  /*5360*/  NOP ;  /* 0x0000000000007918 */ /* 0x000fcc0000000000 */
[----:B------:R0:W-:Y:S01]  /*5370*/  MUFU.COS R135, R5 ;  /* 0x0000000500877308 */ /* 0x0001e20000000000 */
[----:B------:R-:W1:Y:S04]  /*5380*/  LDS.128 R16, [R0+0x10] ;  /* 0x0000100000107984 */ /* 0x000e680000000c00 */
[----:B------:R-:W2:Y:S03]  /*5390*/  LDS.128 R20, [R0+0x20] ;  /* 0x0000200000147984 */ /* 0x000ea60000000c00 */
[----:B------:R-:W-:Y:S01]  /*53a0*/  MUFU.SIN R111, R31 ;  /* 0x0000001f006f7308 */ /* 0x000fe20000000400 */
[----:B0-----:R-:W0:Y:S04]  /*53b0*/  LDS.128 R4, [R0] ;  /* 0x0000000000047984 */ /* 0x001e280000000c00 */
[----:B------:R-:W3:Y:S03]  /*53c0*/  LDS.128 R24, [R0+0x30] ;  /* 0x0000300000187984 */ /* 0x000ee60000000c00 */
[----:B------:R4:W-:Y:S01]  /*53d0*/  MUFU.COS R121, R31 ;  /* 0x0000001f00797308 */ /* 0x0009e20000000000 */
[----:B------:R4:W-:Y:S07]  /*53e0*/  STS.64 [R29+0x1d10], R32 ;  /* 0x001d10201d007388 */ /* 0x0009ee0000000a00 */
[----:B------:R-:W-:Y:S01]  /*53f0*/  MUFU.SIN R115, R110 ;  /* 0x0000006e00737308 */ /* 0x000fe20000000400 */
[----:B----4-:R-:W-:Y:S01]  /*5400*/  CS2R R30, SRZ ;  /* 0x00000000001e7805 */ /* 0x010fe2000001ff00 */
[----:B------:R-:W-:Y:S01]  /*5410*/  BAR.SYNC.DEFER_BLOCKING 0x0 ;  /* 0x0000000000007b1d */ /* 0x000fe20000010000 */
[----:B------:R-:W-:Y:S01]  /*5420*/  FMUL.FTZ R29, R28, R95 ;  /* 0x0000005f1c1d7220 */ /* 0x000fe20000410000 */
[----:B------:R-:W-:-:S05]  /*5430*/  FMUL.FTZ R0, R86, UR55 ;  /* 0x0000003756007c20 */ /* 0x000fca0008410000 */
[----:B------:R-:W4:Y:S01]  /*5440*/  MUFU.EX2 R29, R29 ;  /* 0x0000001d001d7308 */ /* 0x000f220000000800 */
[----:B------:R-:W-:Y:S01]  /*5450*/  FMUL.RZ R116, R0, 0.15915493667125701904 ;  /* 0x3e22f98300747820 */ /* 0x000fe2000040c000 */
[C---:B------:R-:W-:Y:S01]  /*5460*/  FMUL.FTZ R0, R28.reuse, R96 ;  /* 0x000000601c007220 */ /* 0x040fe20000410000 */
[----:B------:R1:W5:Y:S02]  /*5470*/  @!P1 LDG.E.64 R30, desc[UR22][R104.64+0x8] ;  /* 0x00000816681e9981 */ /* 0x000364000c1e1b00 */
[----:B-1----:R-:W-:-:S03]  /*5480*/  FMUL.FTZ R104, R28, R94 ;  /* 0x0000005e1c687220 */ /* 0x002fc60000410000 */
[----:B------:R1:W-:Y:S01]  /*5490*/  MUFU.COS R133, R110 ;  /* 0x0000006e00857308 */ /* 0x0003e20000000000 */
[----:B------:R-:W-:-:S07]  /*54a0*/  FMUL.FTZ R105, R28, R93 ;  /* 0x0000005d1c697220 */ /* 0x000fce0000410000 */
[----:B------:R-:W2:Y:S01]  /*54b0*/  MUFU.EX2 R104, R104 ;  /* 0x0000006800687308 */ /* 0x000ea20000000800 */
[----:B-1----:R-:W-:-:S04]  /*54c0*/  FMUL.FTZ R110, R88, UR55 ;  /* 0x00000037586e7c20 */ /* 0x002fc80008410000 */
[----:B------:R-:W-:-:S03]  /*54d0*/  FMUL.RZ R114, R110, 0.15915493667125701904 ;  /* 0x3e22f9836e727820 */ /* 0x000fc6000040c000 */
[----:B------:R-:W1:Y:S01]  /*54e0*/  MUFU.EX2 R0, R0 ;  /* 0x0000000000007308 */ /* 0x000e620000000800 */
[----:B------:R-:W-:Y:S01]  /*54f0*/  FMUL.FTZ R110, R87, UR55 ;  /* 0x00000037576e7c20 */ /* 0x000fe20008410000 */
[C---:B----4-:R-:W-:Y:S01]  /*5500*/  FMUL.FTZ R127, R29.reuse, R106 ;  /* 0x0000006a1d7f7220 */ /* 0x050fe20000410000 */
[----:B------:R-:W-:Y:S01]  /*5510*/  FMUL.FTZ R126, R29, R126 ;  /* 0x0000007e1d7e7220 */ /* 0x000fe20000410000 */
[----:B------:R-:W-:Y:S01]  /*5520*/  FMUL.FTZ R29, R28, R88 ;  /* 0x000000581c1d7220 */ /* 0x000fe20000410000 */
[----:B------:R-:W-:-:S03]  /*5530*/  FMUL.RZ R110, R110, 0.15915493667125701904 ;  /* 0x3e22f9836e6e7820 */ /* 0x000fc6000040c000 */
[----:B------:R-:W4:Y:S01]  /*5540*/  MUFU.EX2 R105, R105 ;  /* 0x0000006900697308 */ /* 0x000f220000000800 */
[C---:B--2---:R-:W-:Y:S01]  /*5550*/  FMUL.FTZ R125, R104.reuse, R125 ;  /* 0x0000007d687d7220 */ /* 0x044fe20000410000 */
[----:B------:R-:W-:Y:S01]  /*5560*/  FMUL.FTZ R124, R104, R109 ;  /* 0x0000006d687c7220 */ /* 0x000fe20000410000 */
[----:B------:R-:W-:-:S05]  /*5570*/  HADD2.F32 R104, -RZ, R12.H0_H0 ;  /* 0x2000000cff687230 */ /* 0x000fca0000004100 */
[----:B------:R-:W-:Y:S01]  /*5580*/  MUFU.SIN R145, R110 ;  /* 0x0000006e00917308 */ /* 0x000fe20000000400 */
[----:B-1----:R-:W-:Y:S01]  /*5590*/  FMUL.FTZ R128, R0, R107 ;  /* 0x0000006b00807220 */ /* 0x002fe20000410000 */
[----:B------:R-:W-:-:S06]  /*55a0*/  FMUL.FTZ R162, R104, R97 ;  /* 0x0000006168a27220 */ /* 0x000fcc0000410000 */
[----:B------:R1:W-:Y:S01]  /*55b0*/  MUFU.COS R119, R110 ;  /* 0x0000006e00777308 */ /* 0x0003e20000000000 */
[----:B------:R-:W-:Y:S01]  /*55c0*/  FMUL.FTZ R129, R0, R129 ;  /* 0x0000008100817220 */ /* 0x000fe20000410000 */
[----:B-1----:R-:W-:-:S06]  /*55d0*/  FMUL.FTZ R110, R28, R92 ;  /* 0x0000005c1c6e7220 */ /* 0x002fcc0000410000 */
[----:B------:R-:W-:Y:S01]  /*55e0*/  MUFU.SIN R136, R114 ;  /* 0x0000007200887308 */ /* 0x000fe20000000400 */
[----:B------:R-:W-:-:S07]  /*55f0*/  FMUL.FTZ R0, R128, R162 ;  /* 0x000000a280007220 */ /* 0x000fce0000410000 */
[----:B------:R-:W-:Y:S08]  /*5600*/  MUFU.COS R118, R114 ;  /* 0x0000007200767308 */ /* 0x000ff00000000000 */
[----:B------:R-:W1:Y:S01]  /*5610*/  MUFU.EX2 R29, R29 ;  /* 0x0000001d001d7308 */ /* 0x000e620000000800 */
[----:B----4-:R-:W-:Y:S01]  /*5620*/  FMUL.FTZ R123, R105, R108 ;  /* 0x0000006c697b7220 */ /* 0x010fe20000410000 */
[----:B------:R-:W-:-:S06]  /*5630*/  FMUL.FTZ R106, R28, R87 ;  /* 0x000000571c6a7220 */ /* 0x000fcc0000410000 */
[----:B------:R-:W2:Y:S01]  /*5640*/  MUFU.EX2 R110, R110 ;  /* 0x0000006e006e7308 */ /* 0x000ea20000000800 */
[----:B------:R-:W-:Y:S01]  /*5650*/  FMUL.FTZ R108, RZ, R128 ;  /* 0x00000080ff6c7220 */ /* 0x000fe20000410000 */
[----:B------:R-:W-:Y:S01]  /*5660*/  FFMA.FTZ R0, RZ, R129, R0 ;  /* 0x00000081ff007223 */ /* 0x000fe20000010000 */
[----:B------:R-:W-:Y:S01]  /*5670*/  FMUL.FTZ R122, R105, R122 ;  /* 0x0000007a697a7220 */ /* 0x000fe20000410000 */
[----:B------:R-:W-:Y:S02]  /*5680*/  HADD2.F32 R105, -RZ, R12.H1_H1 ;  /* 0x3000000cff697230 */ /* 0x000fe40000004100 */
[----:B------:R-:W-:Y:S01]  /*5690*/  FFMA.FTZ R108, R129, R162, -R108 ;  /* 0x000000a2816c7223 */ /* 0x000fe2000001086c */
[----:B------:R-:W-:Y:S01]  /*56a0*/  FADD.FTZ R109, RZ, R0 ;  /* 0x00000000ff6d7221 */ /* 0x000fe20000010000 */
[----:B------:R-:W-:Y:S01]  /*56b0*/  FMUL.FTZ R107, R28, R86 ;  /* 0x000000561c6b7220 */ /* 0x000fe20000410000 */
[----:B------:R-:W4:Y:S01]  /*56c0*/  MUFU.EX2 R106, R106 ;  /* 0x0000006a006a7308 */ /* 0x000f220000000800 */
[C---:B-1----:R-:W-:Y:S01]  /*56d0*/  FMUL.FTZ R137, R29.reuse, R118 ;  /* 0x000000761d897220 */ /* 0x042fe20000410000 */
[----:B------:R-:W-:Y:S01]  /*56e0*/  FMUL.FTZ R136, R29, R136 ;  /* 0x000000881d887220 */ /* 0x000fe20000410000 */
[----:B------:R-:W-:Y:S01]  /*56f0*/  FFMA.FTZ R108, R105, R96, R108 ;  /* 0x00000060696c7223 */ /* 0x000fe2000001006c */
[----:B------:R-:W-:-:S04]  /*5700*/  FMUL.FTZ R29, R126, R109 ;  /* 0x0000006d7e1d7220 */ /* 0x000fc80000410000 */
[----:B------:R-:W-:Y:S01]  /*5710*/  MUFU.SIN R117, R112 ;  /* 0x0000007000757308 */ /* 0x000fe20000000400 */
[C---:B--2---:R-:W-:Y:S01]  /*5720*/  FMUL.FTZ R121, R110.reuse, R121 ;  /* 0x000000796e797220 */ /* 0x044fe20000410000 */
[----:B------:R-:W-:Y:S01]  /*5730*/  FMUL.FTZ R120, R110, R111 ;  /* 0x0000006f6e787220 */ /* 0x000fe20000410000 */
[----:B------:R-:W-:Y:S01]  /*5740*/  FMUL.FTZ R0, R85, UR55 ;  /* 0x0000003755007c20 */ /* 0x000fe20008410000 */
[----:B------:R-:W-:-:S04]  /*5750*/  HADD2.F32 R118, -RZ, R13.H0_H0 ;  /* 0x2000000dff767230 */ /* 0x000fc80000004100 */
[----:B------:R1:W-:Y:S01]  /*5760*/  MUFU.COS R131, R112 ;  /* 0x0000007000837308 */ /* 0x0003e20000000000 */
[----:B------:R-:W-:Y:S01]  /*5770*/  FMUL.FTZ R114, R28, R90 ;  /* 0x0000005a1c727220 */ /* 0x000fe20000410000 */
[-C--:B------:R-:W-:Y:S01]  /*5780*/  FMUL.FTZ R110, R126, R108.reuse ;  /* 0x0000006c7e6e7220 */ /* 0x080fe20000410000 */
[----:B------:R-:W-:Y:S01]  /*5790*/  FFMA.FTZ R29, R127, R108, -R29 ;  /* 0x0000006c7f1d7223 */ /* 0x000fe2000001081d */
[----:B-1----:R-:W-:-:S04]  /*57a0*/  FMUL.FTZ R112, R28, R91 ;  /* 0x0000005b1c707220 */ /* 0x002fc80000410000 */
[----:B------:R-:W-:Y:S01]  /*57b0*/  MUFU.SIN R140, R116 ;  /* 0x00000074008c7308 */ /* 0x000fe20000000400 */
[----:B------:R-:W-:Y:S01]  /*57c0*/  FMUL.RZ R141, R0, 0.15915493667125701904 ;  /* 0x3e22f983008d7820 */ /* 0x000fe2000040c000 */
[----:B------:R-:W-:-:S06]  /*57d0*/  FFMA.FTZ R110, R127, R109, R110 ;  /* 0x0000006d7f6e7223 */ /* 0x000fcc000001006e */
[----:B------:R1:W-:Y:S01]  /*57e0*/  MUFU.COS R144, R116 ;  /* 0x0000007400907308 */ /* 0x0003e20000000000 */
[----:B------:R-:W-:Y:S01]  /*57f0*/  FFMA.FTZ R0, R118, R95, R29 ;  /* 0x0000005f76007223 */ /* 0x000fe2000001001d */
[----:B-1----:R-:W-:-:S06]  /*5800*/  FMUL.FTZ R116, R28, R89 ;  /* 0x000000591c747220 */ /* 0x002fcc0000410000 */
[----:B------:R-:W1:Y:S01]  /*5810*/  MUFU.EX2 R107, R107 ;  /* 0x0000006b006b7308 */ /* 0x000e620000000800 */
[----:B------:R-:W-:Y:S01]  /*5820*/  FADD.FTZ R110, RZ, R110 ;  /* 0x0000006eff6e7221 */ /* 0x000fe20000010000 */
[----:B------:R-:W-:-:S06]  /*5830*/  FMUL.FTZ R109, R124, R0 ;  /* 0x000000007c6d7220 */ /* 0x000fcc0000410000 */
[----:B------:R-:W2:Y:S01]  /*5840*/  MUFU.EX2 R112, R112 ;  /* 0x0000007000707308 */ /* 0x000ea20000000800 */
[C---:B----4-:R-:W-:Y:S01]  /*5850*/  FMUL.FTZ R146, R106.reuse, R119 ;  /* 0x000000776a927220 */ /* 0x050fe20000410000 */
[----:B------:R-:W-:-:S06]  /*5860*/  FMUL.FTZ R145, R106, R145 ;  /* 0x000000916a917220 */ /* 0x000fcc0000410000 */
[----:B------:R-:W4:Y:S01]  /*5870*/  MUFU.EX2 R116, R116 ;  /* 0x0000007400747308 */ /* 0x000f220000000800 */
[-C--:B------:R-:W-:Y:S01]  /*5880*/  FMUL.FTZ R106, R124, R110.reuse ;  /* 0x0000006e7c6a7220 */ /* 0x080fe20000410000 */
[----:B------:R-:W-:-:S06]  /*5890*/  FFMA.FTZ R109, R125, R110, R109 ;  /* 0x0000006e7d6d7223 */ /* 0x000fcc000001006d */
[----:B------:R-:W0:Y:S01]  /*58a0*/  MUFU.EX2 R114, R114 ;  /* 0x0000007200727308 */ /* 0x000e220000000800 */
[----:B------:R-:W-:Y:S02]  /*58b0*/  HADD2.F32 R119, -RZ, R13.H1_H1 ;  /* 0x3000000dff777230 */ /* 0x000fe40000004100 */
[----:B------:R-:W-:Y:S01]  /*58c0*/  FFMA.FTZ R108, R125, R0, -R106 ;  /* 0x000000007d6c7223 */ /* 0x000fe2000001086a */
[----:B------:R-:W-:Y:S01]  /*58d0*/  FADD.FTZ R111, RZ, R109 ;  /* 0x0000006dff6f7221 */ /* 0x000fe20000010000 */
[C---:B-1----:R-:W-:Y:S01]  /*58e0*/  FMUL.FTZ R144, R107.reuse, R144 ;  /* 0x000000906b907220 */ /* 0x042fe20000410000 */
[----:B------:R-:W-:Y:S01]  /*58f0*/  FMUL.FTZ R143, R107, R140 ;  /* 0x0000008c6b8f7220 */ /* 0x000fe20000410000 */
[C---:B--2---:R-:W-:Y:S01]  /*5900*/  FMUL.FTZ R135, R112.reuse, R135 ;  /* 0x0000008770877220 */ /* 0x044fe20000410000 */
[----:B------:R-:W-:Y:S01]  /*5910*/  FMUL.FTZ R134, R112, R113 ;  /* 0x0000007170867220 */ /* 0x000fe20000410000 */
[----:B------:R-:W-:Y:S01]  /*5920*/  FMUL.FTZ R107, R33, R128 ;  /* 0x00000080216b7220 */ /* 0x000fe20000410000 */
[----:B------:R-:W-:Y:S01]  /*5930*/  FMUL.FTZ R0, R28, R85 ;  /* 0x000000551c007220 */ /* 0x000fe20000410000 */
[----:B------:R-:W-:Y:S01]  /*5940*/  FFMA.FTZ R110, R119, R94, R108 ;  /* 0x0000005e776e7223 */ /* 0x000fe2000001006c */
[----:B------:R-:W-:Y:S01]  /*5950*/  FMUL.FTZ R112, R122, R111 ;  /* 0x0000006f7a707220 */ /* 0x000fe20000410000 */
[C---:B----4-:R-:W-:Y:S01]  /*5960*/  FMUL.FTZ R131, R116.reuse, R131 ;  /* 0x0000008374837220 */ /* 0x050fe20000410000 */
[----:B------:R-:W-:Y:S01]  /*5970*/  FMUL.FTZ R138, R116, R117 ;  /* 0x00000075748a7220 */ /* 0x000fe20000410000 */
[C---:B------:R-:W-:Y:S01]  /*5980*/  FMUL.FTZ R106, R32.reuse, R128 ;  /* 0x00000080206a7220 */ /* 0x040fe20000410000 */
[----:B------:R-:W-:Y:S01]  /*5990*/  FFMA.FTZ R107, R32, R129, -R107 ;  /* 0x00000081206b7223 */ /* 0x000fe2000001086b */
[----:B------:R-:W-:-:S02]  /*59a0*/  HADD2.F32 R116, -RZ, R14.H0_H0 ;  /* 0x2000000eff747230 */ /* 0x000fc40000004100 */
[C---:B0-----:R-:W-:Y:S01]  /*59b0*/  FMUL.FTZ R133, R114.reuse, R133 ;  /* 0x0000008572857220 */ /* 0x041fe20000410000 */
        /* <DEDUP_REMOVED lines=23> */
[----:B------:R-:W-:Y:S01]  /*5b30*/  FFMA.FTZ R106, R125, R109, R106 ;  /* 0x0000006d7d6a7223 */ /* 0x000fe2000001006a */
[----:B------:R-:W-:Y:S01]  /*5b40*/  FMUL.FTZ R109, R122, R107 ;  /* 0x0000006b7a6d7220 */ /* 0x000fe20000410000 */
[C---:B0-----:R-:W-:Y:S01]  /*5b50*/  FMUL.FTZ R142, R0.reuse, R29 ;  /* 0x0000001d008e7220 */ /* 0x041fe20000410000 */
[----:B------:R-:W-:Y:S01]  /*5b60*/  FFMA.FTZ R110, R117, R92, R110 ;  /* 0x0000005c756e7223 */ /* 0x000fe2000001006e */
[----:B-1----:R-:W-:Y:S01]  /*5b70*/  FMUL.FTZ R141, R0, R141 ;  /* 0x0000008d008d7220 */ /* 0x002fe20000410000 */
[----:B------:R-:W-:Y:S01]  /*5b80*/  FMUL.FTZ R0, R134, R111 ;  /* 0x0000006f86007220 */ /* 0x000fe20000410000 */
[-C--:B------:R-:W-:Y:S01]  /*5b90*/  FMUL.FTZ R108, R122, R106.reuse ;  /* 0x0000006a7a6c7220 */ /* 0x080fe20000410000 */
[----:B------:R-:W-:Y:S01]  /*5ba0*/  FFMA.FTZ R109, R123, R106, R109 ;  /* 0x0000006a7b6d7223 */ /* 0x000fe2000001006d */
[----:B------:R-:W-:-:S02]  /*5bb0*/  HADD2.F32 R114, -RZ, R15.H0_H0 ;  /* 0x2000000fff727230 */ /* 0x000fc40000004100 */
[-C--:B------:R-:W-:Y:S01]  /*5bc0*/  FMUL.FTZ R112, R134, R110.reuse ;  /* 0x0000006e86707220 */ /* 0x080fe20000410000 */
[----:B------:R-:W-:Y:S01]  /*5bd0*/  FFMA.FTZ R29, R135, R110, -R0 ;  /* 0x0000006e871d7223 */ /* 0x000fe20000010800 */
[----:B------:R-:W-:Y:S01]  /*5be0*/  FFMA.FTZ R108, R123, R107, -R108 ;  /* 0x0000006b7b6c7223 */ /* 0x000fe2000001086c */
[----:B------:R-:W-:Y:S01]  /*5bf0*/  FMUL.FTZ R106, R120, R109 ;  /* 0x0000006d786a7220 */ /* 0x000fe20000410000 */
[----:B------:R-:W-:Y:S01]  /*5c00*/  FFMA.FTZ R112, R135, R111, R112 ;  /* 0x0000006f87707223 */ /* 0x000fe20000010070 */
[----:B------:R-:W-:Y:S02]  /*5c10*/  FFMA.FTZ R107, R114, R91, R29 ;  /* 0x0000005b726b7223 */ /* 0x000fe4000001001d */
[-C--:B------:R-:W-:Y:S01]  /*5c20*/  FFMA.FTZ R106, R121, R108.reuse, -R106 ;  /* 0x0000006c796a7223 */ /* 0x080fe2000001086a */
[----:B------:R-:W-:Y:S01]  /*5c30*/  FMUL.FTZ R108, R120, R108 ;  /* 0x0000006c786c7220 */ /* 0x000fe20000410000 */
[----:B------:R-:W-:Y:S01]  /*5c40*/  FADD.FTZ R112, RZ, R112 ;  /* 0x00000070ff707221 */ /* 0x000fe20000010000 */
[----:B------:R-:W-:-:S02]  /*5c50*/  FMUL.FTZ R140, R132, R107 ;  /* 0x0000006b848c7220 */ /* 0x000fc40000410000 */
[----:B------:R-:W-:Y:S02]  /*5c60*/  FFMA.FTZ R108, R121, R109, R108 ;  /* 0x0000006d796c7223 */ /* 0x000fe4000001006c */
[CC--:B------:R-:W-:Y:S01]  /*5c70*/  FFMA.FTZ R140, R133.reuse, R112.reuse, R140 ;  /* 0x00000070858c7223 */ /* 0x0c0fe2000001008c */
[----:B------:R-:W-:Y:S01]  /*5c80*/  FMUL.FTZ R112, R132, R112 ;  /* 0x0000007084707220 */ /* 0x000fe20000410000 */
[C---:B------:R-:W-:Y:S01]  /*5c90*/  FMUL.FTZ R29, R134.reuse, R106 ;  /* 0x0000006a861d7220 */ /* 0x040fe20000410000 */
[-C--:B------:R-:W-:Y:S01]  /*5ca0*/  FMUL.FTZ R110, R134, R108.reuse ;  /* 0x0000006c866e7220 */ /* 0x080fe20000410000 */
[----:B------:R-:W-:Y:S02]  /*5cb0*/  HADD2.F32 R115, -RZ, R15.H1_H1 ;  /* 0x3000000fff737230 */ /* 0x000fe40000004100 */
[----:B------:R-:W-:Y:S01]  /*5cc0*/  FFMA.FTZ R112, R133, R107, -R112 ;  /* 0x0000006b85707223 */ /* 0x000fe20000010870 */
[----:B------:R-:W-:Y:S01]  /*5cd0*/  FADD.FTZ R140, RZ, R140 ;  /* 0x0000008cff8c7221 */ /* 0x000fe20000010000 */
[C---:B------:R-:W-:Y:S01]  /*5ce0*/  FFMA.FTZ R108, R135.reuse, R108, R29 ;  /* 0x0000006c876c7223 */ /* 0x040fe2000001001d */
[----:B------:R-:W-:Y:S01]  /*5cf0*/  FFMA.FTZ R110, R135, R106, -R110 ;  /* 0x0000006a876e7223 */ /* 0x000fe2000001086e */
[----:B------:R-:W-:Y:S01]  /*5d00*/  FFMA.FTZ R112, R115, R90, R112 ;  /* 0x0000005a73707223 */ /* 0x000fe20000010070 */
[----:B------:R-:W-:Y:S01]  /*5d10*/  FMUL.FTZ R106, R138, R140 ;  /* 0x0000008c8a6a7220 */ /* 0x000fe20000410000 */
[----:B------:R-:W-:Y:S01]  /*5d20*/  FMUL.FTZ R109, R132, R108 ;  /* 0x0000006c846d7220 */ /* 0x000fe20000410000 */
[----:B------:R-:W-:Y:S01]  /*5d30*/  FMUL.FTZ R0, R84, UR55 ;  /* 0x0000003754007c20 */ /* 0x000fe20008410000 */
[-C--:B------:R-:W-:Y:S01]  /*5d40*/  FMUL.FTZ R107, R138, R112.reuse ;  /* 0x000000708a6b7220 */ /* 0x080fe20000410000 */
[----:B------:R-:W-:Y:S01]  /*5d50*/  FFMA.FTZ R111, R131, R112, -R106 ;  /* 0x00000070836f7223 */ /* 0x000fe2000001086a */
[----:B------:R-:W-:Y:S01]  /*5d60*/  FFMA.FTZ R109, R133, R110, -R109 ;  /* 0x0000006e856d7223 */ /* 0x000fe2000001086d */
[----:B------:R-:W-:-:S02]  /*5d70*/  HADD2.F32 R112, -RZ, R8.H0_H0 ;  /* 0x20000008ff707230 */ /* 0x000fc40000004100 */
[----:B------:R-:W-:Y:S01]  /*5d80*/  FMUL.FTZ R110, R132, R110 ;  /* 0x0000006e846e7220 */ /* 0x000fe20000410000 */
[----:B------:R-:W-:Y:S01]  /*5d90*/  FMUL.RZ R113, R0, 0.15915493667125701904 ;  /* 0x3e22f98300717820 */ /* 0x000fe2000040c000 */
[----:B------:R-:W-:Y:S01]  /*5da0*/  FMUL.FTZ R0, R83, UR55 ;  /* 0x0000003753007c20 */ /* 0x000fe20008410000 */
[----:B------:R-:W-:Y:S01]  /*5db0*/  FFMA.FTZ R140, R131, R140, R107 ;  /* 0x0000008c838c7223 */ /* 0x000fe2000001006b */
[----:B------:R-:W-:Y:S01]  /*5dc0*/  FFMA.FTZ R110, R133, R108, R110 ;  /* 0x0000006c856e7223 */ /* 0x000fe2000001006e */
[----:B------:R-:W-:Y:S01]  /*5dd0*/  FFMA.FTZ R111, R112, R89, R111 ;  /* 0x00000059706f7223 */ /* 0x000fe2000001006f */
[----:B------:R-:W-:Y:S01]  /*5de0*/  FMUL.FTZ R106, R138, R109 ;  /* 0x0000006d8a6a7220 */ /* 0x000fe20000410000 */
[----:B------:R-:W-:Y:S01]  /*5df0*/  MUFU.SIN R29, R113 ;  /* 0x00000071001d7308 */ /* 0x000fe20000000400 */
[----:B------:R-:W-:Y:S01]  /*5e00*/  FMUL.RZ R147, R0, 0.15915493667125701904 ;  /* 0x3e22f98300937820 */ /* 0x000fe2000040c000 */
[----:B------:R-:W-:Y:S01]  /*5e10*/  FADD.FTZ R140, RZ, R140 ;  /* 0x0000008cff8c7221 */ /* 0x000fe20000010000 */
[-C--:B------:R-:W-:Y:S01]  /*5e20*/  FMUL.FTZ R0, R138, R110.reuse ;  /* 0x0000006e8a007220 */ /* 0x080fe20000410000 */
[----:B------:R-:W-:-:S04]  /*5e30*/  FFMA.FTZ R110, R131, R110, R106 ;  /* 0x0000006e836e7223 */ /* 0x000fc8000001006a */
[----:B------:R0:W-:Y:S01]  /*5e40*/  MUFU.COS R149, R113 ;  /* 0x0000007100957308 */ /* 0x0001e20000000000 */
[C---:B------:R-:W-:Y:S01]  /*5e50*/  FMUL.FTZ R148, R136.reuse, R140 ;  /* 0x0000008c88947220 */ /* 0x040fe20000410000 */
[----:B------:R-:W-:Y:S01]  /*5e60*/  FFMA.FTZ R108, R131, R109, -R0 ;  /* 0x0000006d836c7223 */ /* 0x000fe20000010800 */
[C---:B------:R-:W-:Y:S01]  /*5e70*/  FMUL.FTZ R109, R136.reuse, R110 ;  /* 0x0000006e886d7220 */ /* 0x040fe20000410000 */
[----:B0-----:R-:W-:Y:S01]  /*5e80*/  FMUL.FTZ R113, R136, R111 ;  /* 0x0000006f88717220 */ /* 0x001fe20000410000 */
[----:B------:R-:W-:-:S03]  /*5e90*/  FMUL.FTZ R0, R28, R84 ;  /* 0x000000541c007220 */ /* 0x000fc60000410000 */
[C---:B------:R-:W-:Y:S01]  /*5ea0*/  FFMA.FTZ R140, R137.reuse, R140, R113 ;  /* 0x0000008c898c7223 */ /* 0x040fe20000010071 */
[----:B------:R-:W-:Y:S02]  /*5eb0*/  HADD2.F32 R113, -RZ, R8.H1_H1 ;  /* 0x30000008ff717230 */ /* 0x000fe40000004100 */
[C---:B------:R-:W-:Y:S01]  /*5ec0*/  FFMA.FTZ R148, R137.reuse, R111, -R148 ;  /* 0x0000006f89947223 */ /* 0x040fe20000010894 */
[-C--:B------:R-:W-:Y:S01]  /*5ed0*/  FFMA.FTZ R109, R137, R108.reuse, -R109 ;  /* 0x0000006c896d7223 */ /* 0x080fe2000001086d */
[----:B------:R-:W-:Y:S01]  /*5ee0*/  FADD.FTZ R140, RZ, R140 ;  /* 0x0000008cff8c7221 */ /* 0x000fe20000010000 */
[----:B------:R-:W-:Y:S01]  /*5ef0*/  FMUL.FTZ R108, R136, R108 ;  /* 0x0000006c886c7220 */ /* 0x000fe20000410000 */
[----:B------:R-:W-:Y:S01]  /*5f00*/  FFMA.FTZ R148, R113, R88, R148 ;  /* 0x0000005871947223 */ /* 0x000fe20000010094 */
[----:B------:R-:W0:Y:S01]  /*5f10*/  MUFU.EX2 R0, R0 ;  /* 0x0000000000007308 */ /* 0x000e220000000800 */
[----:B------:R-:W-:Y:S01]  /*5f20*/  FMUL.FTZ R111, R145, R140 ;  /* 0x0000008c916f7220 */ /* 0x000fe20000410000 */
[----:B------:R-:W-:Y:S01]  /*5f30*/  FFMA.FTZ R108, R137, R110, R108 ;  /* 0x0000006e896c7223 */ /* 0x000fe2000001006c */
[----:B------:R-:W-:Y:S01]  /*5f40*/  FMUL.FTZ R139, R145, R148 ;  /* 0x00000094918b7220 */ /* 0x000fe20000410000 */
[----:B------:R-:W-:-:S02]  /*5f50*/  HADD2.F32 R110, -RZ, R9.H0_H0 ;  /* 0x20000009ff6e7230 */ /* 0x000fc40000004100 */
[C---:B------:R-:W-:Y:S01]  /*5f60*/  FFMA.FTZ R111, R146.reuse, R148, -R111 ;  /* 0x00000094926f7223 */ /* 0x040fe2000001086f */
[----:B------:R-:W-:-:S03]  /*5f70*/  FFMA.FTZ R139, R146, R140, R139 ;  /* 0x0000008c928b7223 */ /* 0x000fc6000001008b */
[----:B------:R-:W-:Y:S01]  /*5f80*/  FFMA.FTZ R140, R110, R87, R111 ;  /* 0x000000576e8c7223 */ /* 0x000fe2000001006f */
[----:B------:R-:W-:-:S03]  /*5f90*/  FADD.FTZ R139, RZ, R139 ;  /* 0x0000008bff8b7221 */ /* 0x000fc60000010000 */
[----:B------:R-:W-:Y:S01]  /*5fa0*/  FMUL.FTZ R155, R143, R140 ;  /* 0x0000008c8f9b7220 */ /* 0x000fe20000410000 */
[----:B------:R-:W-:Y:S01]  /*5fb0*/  FMUL.FTZ R106, R82, UR55 ;  /* 0x00000037526a7c20 */ /* 0x000fe20008410000 */
[----:B------:R-:W-:Y:S02]  /*5fc0*/  FMUL.FTZ R111, R145, R108 ;  /* 0x0000006c916f7220 */ /* 0x000fe40000410000 */
[-C--:B------:R-:W-:Y:S01]  /*5fd0*/  FFMA.FTZ R155, R144, R139.reuse, R155 ;  /* 0x0000008b909b7223 */ /* 0x080fe2000001009b */
[----:B------:R-:W-:Y:S01]  /*5fe0*/  FMUL.FTZ R139, R143, R139 ;  /* 0x0000008b8f8b7220 */ /* 0x000fe20000410000 */
[----:B------:R-:W-:Y:S01]  /*5ff0*/  FMUL.RZ R154, R106, 0.15915493667125701904 ;  /* 0x3e22f9836a9a7820 */ /* 0x000fe2000040c000 */
[C---:B0-----:R-:W-:Y:S01]  /*6000*/  FMUL.FTZ R149, R0.reuse, R149 ;  /* 0x0000009500957220 */ /* 0x041fe20000410000 */
[----:B------:R-:W-:Y:S01]  /*6010*/  FMUL.FTZ R150, R0, R29 ;  /* 0x0000001d00967220 */ /* 0x000fe20000410000 */
[----:B------:R-:W-:Y:S01]  /*6020*/  FMUL.FTZ R106, R28, R83 ;  /* 0x000000531c6a7220 */ /* 0x000fe20000410000 */
[----:B------:R-:W-:Y:S01]  /*6030*/  FFMA.FTZ R0, R146, R109, -R111 ;  /* 0x0000006d92007223 */ /* 0x000fe2000001086f */
[----:B------:R-:W-:-:S02]  /*6040*/  HADD2.F32 R111, -RZ, R9.H1_H1 ;  /* 0x30000009ff6f7230 */ /* 0x000fc40000004100 */
[----:B------:R-:W-:Y:S01]  /*6050*/  FFMA.FTZ R140, R144, R140, -R139 ;  /* 0x0000008c908c7223 */ /* 0x000fe2000001088b */
[----:B------:R-:W-:Y:S01]  /*6060*/  FMUL.FTZ R109, R145, R109 ;  /* 0x0000006d916d7220 */ /* 0x000fe20000410000 */
[----:B------:R-:W-:Y:S02]  /*6070*/  MUFU.SIN R107, R147 ;  /* 0x00000093006b7308 */ /* 0x000fe40000000400 */
[----:B------:R-:W-:Y:S01]  /*6080*/  FFMA.FTZ R140, R111, R86, R140 ;  /* 0x000000566f8c7223 */ /* 0x000fe2000001008c */
[----:B------:R-:W-:Y:S01]  /*6090*/  FFMA.FTZ R109, R146, R108, R109 ;  /* 0x0000006c926d7223 */ /* 0x000fe2000001006d */
[----:B------:R-:W-:-:S04]  /*60a0*/  FADD.FTZ R155, RZ, R155 ;  /* 0x0000009bff9b7221 */ /* 0x000fc80000010000 */
[----:B------:R-:W-:Y:S01]  /*60b0*/  MUFU.COS R147, R147 ;  /* 0x0000009300937308 */ /* 0x000fe20000000000 */
[----:B------:R-:W-:Y:S01]  /*60c0*/  FMUL.FTZ R148, R141, R140 ;  /* 0x0000008c8d947220 */ /* 0x000fe20000410000 */
[----:B------:R-:W-:-:S06]  /*60d0*/  FMUL.FTZ R29, R143, R109 ;  /* 0x0000006d8f1d7220 */ /* 0x000fcc0000410000 */
[----:B------:R-:W0:Y:S01]  /*60e0*/  MUFU.EX2 R106, R106 ;  /* 0x0000006a006a7308 */ /* 0x000e220000000800 */
[----:B------:R-:W-:Y:S01]  /*60f0*/  FMUL.FTZ R108, R143, R0 ;  /* 0x000000008f6c7220 */ /* 0x000fe20000410000 */
[----:B------:R-:W-:Y:S01]  /*6100*/  FMUL.FTZ R28, R28, R82 ;  /* 0x000000521c1c7220 */ /* 0x000fe20000410000 */
[CC--:B------:R-:W-:Y:S01]  /*6110*/  FMUL.FTZ R139, R141.reuse, R155.reuse ;  /* 0x0000009b8d8b7220 */ /* 0x0c0fe20000410000 */
[----:B------:R-:W-:Y:S01]  /*6120*/  FFMA.FTZ R148, R142, R155, R148 ;  /* 0x0000009b8e947223 */ /* 0x000fe20000010094 */
[C---:B------:R-:W-:Y:S01]  /*6130*/  FFMA.FTZ R29, R144.reuse, R0, -R29 ;  /* 0x00000000901d7223 */ /* 0x040fe2000001081d */
[----:B------:R-:W-:Y:S01]  /*6140*/  FFMA.FTZ R0, R144, R109, R108 ;  /* 0x0000006d90007223 */ /* 0x000fe2000001006c */
[----:B------:R-:W-:Y:S01]  /*6150*/  FFMA.FTZ R157, R142, R140, -R139 ;  /* 0x0000008c8e9d7223 */ /* 0x000fe2000001088b */
[----:B------:R-:W-:Y:S02]  /*6160*/  HADD2.F32 R108, -RZ, R10.H0_H0 ;  /* 0x2000000aff6c7230 */ /* 0x000fe40000004100 */
[----:B------:R-:W-:Y:S01]  /*6170*/  FADD.FTZ R140, RZ, R148 ;  /* 0x00000094ff8c7221 */ /* 0x000fe20000010000 */
[----:B------:R-:W-:Y:S01]  /*6180*/  MUFU.COS R153, R154 ;  /* 0x0000009a00997308 */ /* 0x000fe20000000000 */
[----:B------:R-:W-:Y:S01]  /*6190*/  FMUL.FTZ R109, R141, R0 ;  /* 0x000000008d6d7220 */ /* 0x000fe20000410000 */
[----:B------:R-:W-:Y:S01]  /*61a0*/  FFMA.FTZ R157, R108, R85, R157 ;  /* 0x000000556c9d7223 */ /* 0x000fe2000001009d */
[----:B------:R-:W-:-:S05]  /*61b0*/  FMUL.FTZ R152, R150, R140 ;  /* 0x0000008c96987220 */ /* 0x000fca0000410000 */
[----:B------:R-:W1:Y:S01]  /*61c0*/  MUFU.EX2 R28, R28 ;  /* 0x0000001c001c7308 */ /* 0x000e620000000800 */
[C---:B0-----:R-:W-:Y:S01]  /*61d0*/  FMUL.FTZ R147, R106.reuse, R147 ;  /* 0x000000936a937220 */ /* 0x041fe20000410000 */
[----:B------:R-:W-:Y:S01]  /*61e0*/  FMUL.FTZ R148, R106, R107 ;  /* 0x0000006b6a947220 */ /* 0x000fe20000410000 */
[----:B------:R-:W-:-:S05]  /*61f0*/  FFMA.FTZ R106, R142, R29, -R109 ;  /* 0x0000001d8e6a7223 */ /* 0x000fca000001086d */
[----:B------:R0:W2:Y:S01]  /*6200*/  MUFU.SIN R139, R154 ;  /* 0x0000009a008b7308 */ /* 0x0000a20000000400 */
[----:B------:R-:W-:Y:S02]  /*6210*/  HADD2.F32 R109, -RZ, R10.H1_H1 ;  /* 0x3000000aff6d7230 */ /* 0x000fe40000004100 */
[-C--:B------:R-:W-:Y:S01]  /*6220*/  FMUL.FTZ R107, R150, R157.reuse ;  /* 0x0000009d966b7220 */ /* 0x080fe20000410000 */
[----:B------:R-:W-:Y:S01]  /*6230*/  FFMA.FTZ R152, R149, R157, -R152 ;  /* 0x0000009d95987223 */ /* 0x000fe20000010898 */
[----:B------:R-:W-:Y:S02]  /*6240*/  FMUL.FTZ R29, R141, R29 ;  /* 0x0000001d8d1d7220 */ /* 0x000fe40000410000 */
[----:B------:R-:W-:Y:S01]  /*6250*/  FFMA.FTZ R107, R149, R140, R107 ;  /* 0x0000008c956b7223 */ /* 0x000fe2000001006b */
[----:B------:R-:W-:Y:S01]  /*6260*/  FFMA.FTZ R152, R109, R84, R152 ;  /* 0x000000546d987223 */ /* 0x000fe20000010098 */
[----:B------:R-:W-:Y:S02]  /*6270*/  FFMA.FTZ R29, R142, R0, R29 ;  /* 0x000000008e1d7223 */ /* 0x000fe4000001001d */
[----:B------:R-:W-:Y:S01]  /*6280*/  FADD.FTZ R107, RZ, R107 ;  /* 0x0000006bff6b7221 */ /* 0x000fe20000010000 */
[----:B0-----:R-:W-:Y:S01]  /*6290*/  FMUL.FTZ R154, R148, R152 ;  /* 0x00000098949a7220 */ /* 0x001fe20000410000 */
[----:B------:R-:W-:Y:S01]  /*62a0*/  FMUL.FTZ R0, R150, R29 ;  /* 0x0000001d96007220 */ /* 0x000fe20000410000 */
[----:B-1----:R-:W-:Y:S01]  /*62b0*/  FMUL.FTZ R140, R28, R153 ;  /* 0x000000991c8c7220 */ /* 0x002fe20000410000 */
[----:B------:R-:W-:Y:S01]  /*62c0*/  ISETP.NE.AND P1, PT, R101, 0x1f, PT ;  /* 0x0000001f6500780c */ /* 0x000fe20003f25270 */
[----:B------:R-:W-:Y:S01]  /*62d0*/  FMUL.FTZ R153, R148, R107 ;  /* 0x0000006b94997220 */ /* 0x000fe20000410000 */
[----:B--2---:R-:W-:Y:S01]  /*62e0*/  FMUL.FTZ R139, R28, R139 ;  /* 0x0000008b1c8b7220 */ /* 0x004fe20000410000 */
[-C--:B------:R-:W-:Y:S01]  /*62f0*/  FMUL.FTZ R28, R150, R106.reuse ;  /* 0x0000006a961c7220 */ /* 0x080fe20000410000 */
[----:B------:R-:W-:Y:S01]  /*6300*/  FFMA.FTZ R154, R147, R107, R154 ;  /* 0x0000006b939a7223 */ /* 0x000fe2000001009a */
[----:B------:R-:W-:Y:S01]  /*6310*/  FFMA.FTZ R0, R149, R106, -R0 ;  /* 0x0000006a95007223 */ /* 0x000fe20000010800 */
[----:B------:R-:W-:-:S02]  /*6320*/  HADD2.F32 R106, -RZ, R11.H0_H0 ;  /* 0x2000000bff6a7230 */ /* 0x000fc40000004100 */
[----:B------:R-:W-:Y:S01]  /*6330*/  FFMA.FTZ R28, R149, R29, R28 ;  /* 0x0000001d951c7223 */ /* 0x000fe2000001001c */
[----:B------:R-:W-:Y:S01]  /*6340*/  FFMA.FTZ R153, R147, R152, -R153 ;  /* 0x0000009893997223 */ /* 0x000fe20000010899 */
[----:B------:R-:W-:Y:S01]  /*6350*/  FADD.FTZ R154, RZ, R154 ;  /* 0x0000009aff9a7221 */ /* 0x000fe20000010000 */
[C---:B------:R-:W-:Y:S01]  /*6360*/  FMUL.FTZ R152, R148.reuse, R0 ;  /* 0x0000000094987220 */ /* 0x040fe20000410000 */
[----:B------:R-:W-:Y:S01]  /*6370*/  FMUL.FTZ R29, R148, R28 ;  /* 0x0000001c941d7220 */ /* 0x000fe20000410000 */
[----:B------:R-:W-:Y:S01]  /*6380*/  FFMA.FTZ R153, R106, R83, R153 ;  /* 0x000000536a997223 */ /* 0x000fe20000010099 */
[----:B------:R-:W-:Y:S01]  /*6390*/  FMUL.FTZ R107, R139, R154 ;  /* 0x0000009a8b6b7220 */ /* 0x000fe20000410000 */
[C---:B------:R-:W-:Y:S01]  /*63a0*/  FFMA.FTZ R152, R147.reuse, R28, R152 ;  /* 0x0000001c93987223 */ /* 0x040fe20000010098 */
[----:B------:R-:W-:Y:S01]  /*63b0*/  FFMA.FTZ R29, R147, R0, -R29 ;  /* 0x00000000931d7223 */ /* 0x000fe2000001081d */
[-C--:B------:R-:W-:Y:S01]  /*63c0*/  FMUL.FTZ R155, R139, R153.reuse ;  /* 0x000000998b9b7220 */ /* 0x080fe20000410000 */
        /* <DEDUP_REMOVED lines=12> */
[----:B---3--:R-:W-:Y:S06]  /*6490*/  @P1 BRA `(.L_x_14552) ;  /* 0x0000000000301947 */ /* 0x008fec0003800000 */
        /* <DEDUP_REMOVED lines=12> */
.L_x_14552:
[----:B------:R-:W-:Y:S05]  /*6560*/  BSYNC B0 ;  /* 0x0000000000007941 */ /* 0x000fea0003800000 */
.L_x_14551:
[----:B------:R-:W3:Y:S01]  /*6570*/  SHFL.UP PT, R160, R154, 0x1, RZ ;  /* 0x042000009aa07989 */ /* 0x000ee200000e00ff */
[----:B------:R-:W-:Y:S01]  /*6580*/  ISETP.GE.AND P3, PT, R187, 0x1, PT ;  /* 0x00000001bb00780c */ /* 0x000fe20003f66270 */
[----:B------:R-:W-:Y:S01]  /*6590*/  HADD2.F32 R179, -RZ, R7.H0_H0 ;  /* 0x20000007ffb37230 */ /* 0x000fe20000004100 */
[----:B-----5:R-:W-:Y:S01]  /*65a0*/  R2UR UR47, R3 ;  /* 0x00000000032f72ca */ /* 0x020fe200000e0000 */
[----:B------:R-:W4:Y:S01]  /*65b0*/  SHFL.UP PT, R158, R152, 0x1, RZ ;  /* 0x04200000989e7989 */ /* 0x000f2200000e00ff */
[----:B------:R-:W-:Y:S01]  /*65c0*/  R2UR UR21, R2 ;  /* 0x00000000021572ca */ /* 0x000fe200000e0000 */
[----:B------:R-:W-:Y:S01]  /*65d0*/  HADD2.F32 R3, -RZ, R4.H1_H1 ;  /* 0x30000004ff037230 */ /* 0x000fe20000004100 */
[C---:B------:R-:W-:Y:S01]  /*65e0*/  ISETP.NE.AND P6, PT, R151.reuse, 0x1f, PT ;  /* 0x0000001f9700780c */ /* 0x040fe20003fc5270 */
[----:B-1----:R-:W1:Y:S01]  /*65f0*/  SHFL.UP PT, R0, R153, 0x1, RZ ;  /* 0x0420000099007989 */ /* 0x002e6200000e00ff */
[--C-:B------:R-:W-:Y:S01]  /*6600*/  HADD2.F32 R2, -RZ, R5.reuse.H0_H0 ;  /* 0x20000005ff027230 */ /* 0x100fe20000004100 */
[C---:B------:R-:W-:Y:S01]  /*6610*/  ISETP.GT.U32.AND P4, PT, R151.reuse, 0x17, PT ;  /* 0x000000179700780c */ /* 0x040fe20003f84070 */
[----:B------:R-:W-:Y:S01]  /*6620*/  HADD2.F32 R5, -RZ, R5.H1_H1 ;  /* 0x30000005ff057230 */ /* 0x000fe20000004100 */
[----:B------:R-:W0:Y:S01]  /*6630*/  SHFL.UP PT, R156, R155, 0x1, RZ ;  /* 0x042000009b9c7989 */ /* 0x000e2200000e00ff */
[----:B------:R-:W-:Y:S01]  /*6640*/  HADD2.F32 R183, -RZ, R7.H1_H1 ;  /* 0x30000007ffb77230 */ /* 0x000fe20000004100 */
[----:B------:R-:W-:Y:S01]  /*6650*/  ISETP.GT.U32.AND P5, PT, R151, 0xf, PT ;  /* 0x0000000f9700780c */ /* 0x000fe20003fa4070 */
[--C-:B------:R-:W-:Y:S01]  /*6660*/  HADD2.F32 R184, -RZ, R6.reuse.H1_H1 ;  /* 0x30000006ffb87230 */ /* 0x100fe20000004100 */
[----:B------:R-:W-:Y:S01]  /*6670*/  SHFL.IDX PT, R165, R31, RZ, 0x1f ;  /* 0x00001fff1fa57589 */ /* 0x000fe200000e0000 */
[----:B------:R-:W-:Y:S01]  /*6680*/  FMUL.FTZ R7, R3, UR47 ;  /* 0x0000002f03077c20 */ /* 0x000fe20008410000 */
[----:B------:R-:W-:-:S02]  /*6690*/  HADD2.F32 R178, -RZ, R6.H0_H0 ;  /* 0x20000006ffb27230 */ /* 0x000fc40000004100 */
[----:B------:R-:W-:Y:S01]  /*66a0*/  FMUL.FTZ R6, R183, UR47 ;  /* 0x0000002fb7067c20 */ /* 0x000fe20008410000 */
[----:B------:R4:W-:Y:S01]  /*66b0*/  SHFL.IDX PT, R171, R30, RZ, 0x1f ;  /* 0x00001fff1eab7589 */ /* 0x0009e200000e0000 */
[--C-:B------:R-:W-:Y:S02]  /*66c0*/  HADD2.F32 R196, -RZ, R16.reuse.H1_H1 ;  /* 0x30000010ffc47230 */ /* 0x100fe40000004100 */
[----:B------:R-:W-:Y:S01]  /*66d0*/  FADD.FTZ R225, R66, R66 ;  /* 0x0000004242e17221 */ /* 0x000fe20000010000 */
[--C-:B------:R-:W-:Y:S02]  /*66e0*/  HADD2.F32 R195, -RZ, R17.reuse.H1_H1 ;  /* 0x30000011ffc37230 */ /* 0x100fe40000004100 */
[----:B---3--:R-:W-:Y:S01]  /*66f0*/  FMUL.FTZ R164, R155, R160 ;  /* 0x000000a09ba47220 */ /* 0x008fe20000410000 */
[----:B------:R-:W-:Y:S02]  /*6700*/  HADD2.F32 R192, -RZ, R16.H0_H0 ;  /* 0x20000010ffc07230 */ /* 0x000fe40000004100 */
[----:B------:R-:W-:Y:S01]  /*6710*/  FADD.FTZ R16, R77, R77 ;  /* 0x0000004d4d107221 */ /* 0x000fe20000010000 */
[----:B------:R-:W-:-:S02]  /*6720*/  HADD2.F32 R191, -RZ, R17.H0_H0 ;  /* 0x20000011ffbf7230 */ /* 0x000fc40000004100 */
[-C--:B----4-:R-:W-:Y:S01]  /*6730*/  FMUL.FTZ R161, R155, R158.reuse ;  /* 0x0000009e9ba17220 */ /* 0x090fe20000410000 */
[----:B------:R-:W-:Y:S01]  /*6740*/  FFMA.FTZ R159, R153, R158, -R164 ;  /* 0x0000009e999f7223 */ /* 0x000fe200000108a4 */
[----:B------:R-:W-:Y:S01]  /*6750*/  FADD.FTZ R30, R81, R81 ;  /* 0x00000051511e7221 */ /* 0x000fe20000010000 */
[----:B------:R-:W-:Y:S01]  /*6760*/  FMUL.FTZ R17, R196, UR21 ;  /* 0x00000015c4117c20 */ /* 0x000fe20008410000 */
[----:B-1----:R-:W-:Y:S01]  /*6770*/  FMUL.FTZ R157, R155, R0 ;  /* 0x000000009b9d7220 */ /* 0x002fe20000410000 */
[C---:B------:R-:W-:Y:S01]  /*6780*/  FFMA.FTZ R161, R153.reuse, R160, R161 ;  /* 0x000000a099a17223 */ /* 0x040fe200000100a1 */
[----:B------:R-:W-:Y:S01]  /*6790*/  @P3 FADD.FTZ R152, R152, R159 ;  /* 0x0000009f98983221 */ /* 0x000fe20000010000 */
[--C-:B------:R-:W-:Y:S02]  /*67a0*/  HADD2.F32 R203, -RZ, R19.reuse.H1_H1 ;  /* 0x30000013ffcb7230 */ /* 0x100fe40000004100 */
[-C--:B0-----:R-:W-:Y:S01]  /*67b0*/  FFMA.FTZ R158, R153, R156.reuse, R157 ;  /* 0x0000009c999e7223 */ /* 0x081fe2000001009d */
[----:B------:R-:W-:Y:S01]  /*67c0*/  FMUL.FTZ R156, R155, R156 ;  /* 0x0000009c9b9c7220 */ /* 0x000fe20000410000 */
[----:B------:R-:W-:Y:S01]  /*67d0*/  @P3 FADD.FTZ R154, R154, R161 ;  /* 0x000000a19a9a3221 */ /* 0x000fe20000010000 */
[----:B------:R-:W-:-:S02]  /*67e0*/  HADD2.F32 R201, -RZ, R19.H0_H0 ;  /* 0x20000013ffc97230 */ /* 0x000fc40000004100 */
[----:B------:R-:W-:Y:S01]  /*67f0*/  FFMA.FTZ R19, R192, UR47, R17 ;  /* 0x0000002fc0137c23 */ /* 0x000fe20008010011 */
[----:B------:R-:W-:Y:S01]  /*6800*/  @P3 FFMA.FTZ R153, R153, R0, -R156 ;  /* 0x0000000099993223 */ /* 0x000fe2000001089c */
[----:B------:R-:W-:Y:S01]  /*6810*/  FSEL R158, R155, R158, !P3 ;  /* 0x0000009e9b9e7208 */ /* 0x000fe20005800000 */
[----:B------:R-:W0:Y:S01]  /*6820*/  SHFL.UP PT, R157, R154, 0x2, RZ ;  /* 0x044000009a9d7989 */ /* 0x000e2200000e00ff */
[----:B------:R-:W-:Y:S01]  /*6830*/  ISETP.GE.AND P3, PT, R187, 0x2, PT ;  /* 0x00000002bb00780c */ /* 0x000fe20003f66270 */
[--C-:B------:R-:W-:Y:S02]  /*6840*/  HADD2.F32 R198, -RZ, R18.reuse.H0_H0 ;  /* 0x20000012ffc67230 */ /* 0x100fe40000004100 */
[----:B------:R-:W-:Y:S01]  /*6850*/  FADD.FTZ R211, R67, R67 ;  /* 0x0000004343d37221 */ /* 0x000fe20000010000 */
[----:B------:R-:W1:Y:S01]  /*6860*/  SHFL.UP PT, R156, R152, 0x2, RZ ;  /* 0x04400000989c7989 */ /* 0x000e6200000e00ff */
[----:B------:R-:W-:Y:S02]  /*6870*/  HADD2.F32 R200, -RZ, R18.H1_H1 ;  /* 0x30000012ffc87230 */ /* 0x000fe40000004100 */
[----:B------:R-:W-:Y:S01]  /*6880*/  FADD.FTZ R18, R76, R76 ;  /* 0x0000004c4c127221 */ /* 0x000fe20000010000 */
[--C-:B------:R-:W-:Y:S01]  /*6890*/  HADD2.F32 R167, -RZ, R23.reuse.H0_H0 ;  /* 0x20000017ffa77230 */ /* 0x100fe20000004100 */
[----:B------:R-:W3:Y:S01]  /*68a0*/  SHFL.UP PT, R0, R153, 0x2, RZ ;  /* 0x0440000099007989 */ /* 0x000ee200000e00ff */
[----:B------:R-:W-:-:S02]  /*68b0*/  HADD2.F32 R193, -RZ, R23.H1_H1 ;  /* 0x30000017ffc17230 */ /* 0x000fc40000004100 */
[----:B------:R-:W-:Y:S01]  /*68c0*/  FADD.FTZ R221, R68, R68 ;  /* 0x0000004444dd7221 */ /* 0x000fe20000010000 */
[----:B------:R-:W-:Y:S01]  /*68d0*/  HADD2.F32 R168, -RZ, R27.H0_H0 ;  /* 0x2000001bffa87230 */ /* 0x000fe20000004100 */
[----:B------:R-:W4:Y:S01]  /*68e0*/  SHFL.UP PT, R155, R158, 0x2, RZ ;  /* 0x044000009e9b7989 */ /* 0x000f2200000e00ff */
[--C-:B------:R-:W-:Y:S02]  /*68f0*/  HADD2.F32 R206, -RZ, R20.reuse.H0_H0 ;  /* 0x20000014ffce7230 */ /* 0x100fe40000004100 */
[----:B------:R-:W-:Y:S01]  /*6900*/  FADD.FTZ R204, R69, R69 ;  /* 0x0000004545cc7221 */ /* 0x000fe20000010000 */
[----:B------:R-:W-:Y:S02]  /*6910*/  HADD2.F32 R208, -RZ, R20.H1_H1 ;  /* 0x30000014ffd07230 */ /* 0x000fe40000004100 */
[----:B------:R-:W-:Y:S01]  /*6920*/  FADD.FTZ R186, R70, R70 ;  /* 0x0000004646ba7221 */ /* 0x000fe20000010000 */
[----:B------:R-:W-:Y:S02]  /*6930*/  HADD2.F32 R163, -RZ, R26.H0_H0 ;  /* 0x2000001affa37230 */ /* 0x000fe40000004100 */
[----:B------:R-:W-:Y:S01]  /*6940*/  FADD.FTZ R189, R71, R71 ;  /* 0x0000004747bd7221 */ /* 0x000fe20000010000 */
[----:B------:R-:W-:-:S02]  /*6950*/  HADD2.F32 R213, -RZ, R21.H1_H1 ;  /* 0x30000015ffd57230 */ /* 0x000fc40000004100 */
[----:B------:R-:W-:Y:S01]  /*6960*/  FADD.FTZ R176, R72, R72 ;  /* 0x0000004848b07221 */ /* 0x000fe20000010000 */
[--C-:B------:R-:W-:Y:S02]  /*6970*/  HADD2.F32 R218, -RZ, R24.reuse.H0_H0 ;  /* 0x20000018ffda7230 */ /* 0x100fe40000004100 */
[----:B------:R-:W-:Y:S01]  /*6980*/  FADD.FTZ R170, R73, R73 ;  /* 0x0000004949aa7221 */ /* 0x000fe20000010000 */
[----:B------:R-:W-:Y:S02]  /*6990*/  HADD2.F32 R228, -RZ, R24.H1_H1 ;  /* 0x30000018ffe47230 */ /* 0x000fe40000004100 */
[C---:B0-----:R-:W-:Y:S01]  /*69a0*/  FMUL.FTZ R164, R158.reuse, R157 ;  /* 0x0000009d9ea47220 */ /* 0x041fe20000410000 */
[--C-:B------:R-:W-:Y:S01]  /*69b0*/  HADD2.F32 R180, -RZ, R25.reuse.H1_H1 ;  /* 0x30000019ffb47230 */ /* 0x100fe20000004100 */
[----:B------:R-:W-:Y:S01]  /*69c0*/  BSSY B0, `(.L_x_14553) ;  /* 0x0000228000007945 */ /* 0x000fe20003800000 */
[----:B------:R-:W-:Y:S02]  /*69d0*/  HADD2.F32 R174, -RZ, R25.H0_H0 ;  /* 0x20000019ffae7230 */ /* 0x000fe40000004100 */
[CC--:B-1----:R-:W-:Y:S01]  /*69e0*/  FMUL.FTZ R166, R158.reuse, R156.reuse ;  /* 0x0000009c9ea67220 */ /* 0x0c2fe20000410000 */
[----:B------:R-:W-:Y:S01]  /*69f0*/  FFMA.FTZ R161, R153, R156, -R164 ;  /* 0x0000009c99a17223 */ /* 0x000fe200000108a4 */
[----:B---3--:R-:W-:-:S02]  /*6a00*/  FMUL.FTZ R160, R158, R0 ;  /* 0x000000009ea07220 */ /* 0x008fc40000410000 */
[C---:B------:R-:W-:Y:S01]  /*6a10*/  FFMA.FTZ R157, R153.reuse, R157, R166 ;  /* 0x0000009d999d7223 */ /* 0x040fe200000100a6 */
        /* <DEDUP_REMOVED lines=14> */
[C---:B------:R-:W-:Y:S01]  /*6b00*/  FFMA.FTZ R159, R153.reuse, R158, -R159 ;  /* 0x0000009e999f7223 */ /* 0x040fe2000001089f */
[-C--:B----4-:R-:W-:Y:S01]  /*6b10*/  FFMA.FTZ R164, R153, R156.reuse, R164 ;  /* 0x0000009c99a47223 */ /* 0x090fe200000100a4 */
[----:B------:R-:W-:Y:S01]  /*6b20*/  FMUL.FTZ R157, R155, R156 ;  /* 0x0000009c9b9d7220 */ /* 0x000fe20000410000 */
[C---:B------:R-:W-:Y:S01]  /*6b30*/  FFMA.FTZ R161, R153.reuse, R160, R161 ;  /* 0x000000a099a17223 */ /* 0x040fe200000100a1 */
        /* <DEDUP_REMOVED lines=12> */
[C---:B------:R-:W-:Y:S01]  /*6c00*/  FFMA.FTZ R157, R153.reuse, R157, R160 ;  /* 0x0000009d999d7223 */ /* 0x040fe200000100a0 */
[-C--:B----4-:R-:W-:Y:S01]  /*6c10*/  FMUL.FTZ R159, R164, R155.reuse ;  /* 0x0000009ba49f7220 */ /* 0x090fe20000410000 */
[C---:B------:R-:W-:Y:S01]  /*6c20*/  FFMA.FTZ R155, R153.reuse, R155, R158 ;  /* 0x0000009b999b7223 */ /* 0x040fe2000001009e */
[C---:B------:R-:W-:Y:S01]  /*6c30*/  FFMA.FTZ R161, R153.reuse, R156, -R161 ;  /* 0x0000009c99a17223 */ /* 0x040fe200000108a1 */
[----:B------:R-:W-:Y:S01]  /*6c40*/  @P3 FADD.FTZ R154, R154, R157 ;  /* 0x0000009d9a9a3221 */ /* 0x000fe20000010000 */
[----:B------:R-:W-:Y:S02]  /*6c50*/  @P3 FFMA.FTZ R153, R153, R0, -R159 ;  /* 0x0000000099993223 */ /* 0x000fe4000001089f */
[----:B------:R-:W-:Y:S01]  /*6c60*/  FSEL R155, R164, R155, !P3 ;  /* 0x0000009ba49b7208 */ /* 0x000fe20005800000 */
[----:B------:R-:W-:Y:S01]  /*6c70*/  @P3 FADD.FTZ R152, R152, R161 ;  /* 0x000000a198983221 */ /* 0x000fe20000010000 */
[----:B------:R-:W-:Y:S01]  /*6c80*/  SHFL.UP PT, R160, R154, 0x10, RZ ;  /* 0x060000009aa07989 */ /* 0x000fe200000e00ff */
[----:B------:R-:W-:-:S03]  /*6c90*/  ISETP.GE.AND P3, PT, R187, 0x10, PT ;  /* 0x00000010bb00780c */ /* 0x000fc60003f66270 */
[----:B------:R-:W0:Y:S04]  /*6ca0*/  SHFL.UP PT, R0, R153, 0x10, RZ ;  /* 0x0600000099007989 */ /* 0x000e2800000e00ff */
[----:B------:R-:W1:Y:S04]  /*6cb0*/  SHFL.UP PT, R156, R155, 0x10, RZ ;  /* 0x060000009b9c7989 */ /* 0x000e6800000e00ff */
[----:B------:R-:W3:Y:S01]  /*6cc0*/  SHFL.UP PT, R158, R152, 0x10, RZ ;  /* 0x06000000989e7989 */ /* 0x000ee200000e00ff */
[----:B0-----:R-:W-:-:S04]  /*6cd0*/  FMUL.FTZ R164, R155, R0 ;  /* 0x000000009ba47220 */ /* 0x001fc80000410000 */
[----:B-1----:R-:W-:Y:S01]  /*6ce0*/  FFMA.FTZ R166, R153, R156, R164 ;  /* 0x0000009c99a67223 */ /* 0x002fe200000100a4 */
[C---:B------:R-:W-:Y:S01]  /*6cf0*/  FMUL.FTZ R164, R155.reuse, R160 ;  /* 0x000000a09ba47220 */ /* 0x040fe20000410000 */
[C---:B------:R-:W-:Y:S01]  /*6d00*/  FMUL.FTZ R157, R155.reuse, R156 ;  /* 0x0000009c9b9d7220 */ /* 0x040fe20000410000 */
[C---:B---3--:R-:W-:Y:S02]  /*6d10*/  FMUL.FTZ R161, R155.reuse, R158 ;  /* 0x0000009e9ba17220 */ /* 0x048fe40000410000 */
[----:B------:R-:W-:Y:S01]  /*6d20*/  FSEL R166, R155, R166, !P3 ;  /* 0x000000a69ba67208 */ /* 0x000fe20005800000 */
[----:B------:R-:W-:Y:S01]  /*6d30*/  FFMA.FTZ R159, R153, R158, -R164 ;  /* 0x0000009e999f7223 */ /* 0x000fe200000108a4 */
[----:B------:R-:W-:Y:S01]  /*6d40*/  FMUL.FTZ R158, R183, UR21 ;  /* 0x00000015b79e7c20 */ /* 0x000fe20008410000 */
[C---:B------:R-:W-:Y:S01]  /*6d50*/  FFMA.FTZ R161, R153.reuse, R160, R161 ;  /* 0x000000a099a17223 */ /* 0x040fe200000100a1 */
[----:B------:R-:W-:Y:S01]  /*6d60*/  @P3 FFMA.FTZ R153, R153, R0, -R157 ;  /* 0x0000000099993223 */ /* 0x000fe2000001089d */
[----:B------:R-:W-:Y:S01]  /*6d70*/  @P3 FADD.FTZ R152, R152, R159 ;  /* 0x0000009f98983221 */ /* 0x000fe20000010000 */
[----:B------:R-:W0:Y:S01]  /*6d80*/  SHFL.UP PT, R166, R166, 0x1, RZ ;  /* 0x04200000a6a67989 */ /* 0x000e2200000e00ff */
[----:B------:R-:W-:Y:S01]  /*6d90*/  @P3 FADD.FTZ R154, R154, R161 ;  /* 0x000000a19a9a3221 */ /* 0x000fe20000010000 */
[----:B------:R-:W-:Y:S01]  /*6da0*/  ISETP.GT.U32.AND P3, PT, R151, 0x1b, PT ;  /* 0x0000001b9700780c */ /* 0x000fe20003f64070 */
[----:B------:R-:W-:Y:S01]  /*6db0*/  FMUL.FTZ R161, R200, UR21 ;  /* 0x00000015c8a17c20 */ /* 0x000fe20008410000 */
[----:B------:R1:W3:Y:S04]  /*6dc0*/  SHFL.UP PT, R0, R153, 0x1, RZ ;  /* 0x0420000099007989 */ /* 0x0002e800000e00ff */
[----:B------:R-:W4:Y:S04]  /*6dd0*/  SHFL.UP PT, R154, R154, 0x1, RZ ;  /* 0x042000009a9a7989 */ /* 0x000f2800000e00ff */
[----:B------:R-:W2:Y:S01]  /*6de0*/  SHFL.UP PT, R152, R152, 0x1, RZ ;  /* 0x0420000098987989 */ /* 0x000ea200000e00ff */
[----:B-1----:R-:W-:-:S04]  /*6df0*/  FMUL.FTZ R153, R5, UR47 ;  /* 0x0000002f05997c20 */ /* 0x002fc80008410000 */
[----:B------:R-:W-:Y:S01]  /*6e00*/  FFMA.FTZ R153, R2, UR21, -R153 ;  /* 0x0000001502997c23 */ /* 0x000fe20008010899 */
[C---:B0-----:R-:W-:Y:S01]  /*6e10*/  FMUL.FTZ R155, R166.reuse, R165 ;  /* 0x000000a5a69b7220 */ /* 0x041fe20000410000 */
[-C--:B------:R-:W-:Y:S01]  /*6e20*/  FMUL.FTZ R156, R166, R171.reuse ;  /* 0x000000aba69c7220 */ /* 0x080fe20000410000 */
[----:B------:R-:W-:Y:S02]  /*6e30*/  HADD2.F32 R166, -RZ, R26.H1_H1 ;  /* 0x3000001affa67230 */ /* 0x000fe40000004100 */
[C---:B---3--:R-:W-:Y:S01]  /*6e40*/  FFMA.FTZ R155, R0.reuse, R171, -R155 ;  /* 0x000000ab009b7223 */ /* 0x048fe2000001089b */
[----:B------:R-:W-:Y:S01]  /*6e50*/  FFMA.FTZ R31, R0, R165, R156 ;  /* 0x000000a5001f7223 */ /* 0x000fe2000001009c */
[----:B------:R-:W-:Y:S01]  /*6e60*/  MOV R0, UR17 ;  /* 0x0000001100007c02 */ /* 0x000fe20008000f00 */
[----:B------:R-:W-:Y:S01]  /*6e70*/  FADD.FTZ R156, R78, R78 ;  /* 0x0000004e4e9c7221 */ /* 0x000fe20000010000 */
[----:B------:R-:W-:Y:S01]  /*6e80*/  FMUL.FTZ R20, R166, UR47 ;  /* 0x0000002fa6147c20 */ /* 0x000fe20008410000 */
[----:B----4-:R-:W-:Y:S01]  /*6e90*/  @P2 FADD.FTZ R165, R154, R31 ;  /* 0x0000001f9aa52221 */ /* 0x010fe20000010000 */
[----:B------:R-:W-:Y:S01]  /*6ea0*/  ISETP.GE.OR P0, PT, R0, UR18, P0 ;  /* 0x0000001200007c0c */ /* 0x000fe20008706670 */
[----:B------:R-:W-:-:S02]  /*6eb0*/  HADD2.F32 R0, -RZ, R4.H0_H0 ;  /* 0x20000004ff007230 */ /* 0x000fc40000004100 */
[----:B------:R-:W-:Y:S01]  /*6ec0*/  FMUL.FTZ R31, R3, UR21 ;  /* 0x00000015031f7c20 */ /* 0x000fe20008410000 */
[----:B--2---:R-:W-:Y:S01]  /*6ed0*/  @P2 FADD.FTZ R171, R152, R155 ;  /* 0x0000009b98ab2221 */ /* 0x004fe20000010000 */
[----:B------:R-:W-:Y:S01]  /*6ee0*/  FMUL.FTZ R155, R5, UR21 ;  /* 0x00000015059b7c20 */ /* 0x000fe20008410000 */
[----:B------:R-:W-:Y:S01]  /*6ef0*/  ISETP.GT.U32.AND P2, PT, R151, 0x1d, PT ;  /* 0x0000001d9700780c */ /* 0x000fe20003f44070 */
[C---:B------:R-:W-:Y:S01]  /*6f00*/  FFMA.FTZ R7, R0.reuse, UR21, -R7 ;  /* 0x0000001500077c23 */ /* 0x040fe20008010807 */
[----:B------:R-:W-:Y:S01]  /*6f10*/  FFMA.FTZ R151, R0, UR47, R31 ;  /* 0x0000002f00977c23 */ /* 0x000fe2000801001f */
[----:B------:R-:W-:Y:S01]  /*6f20*/  FADD.FTZ R152, R80, R80 ;  /* 0x0000005050987221 */ /* 0x000fe20000010000 */
[----:B------:R-:W-:Y:S01]  /*6f30*/  FFMA.FTZ R155, R2, UR47, R155 ;  /* 0x0000002f029b7c23 */ /* 0x000fe2000801009b */
[C---:B------:R-:W-:Y:S01]  /*6f40*/  FMUL.FTZ R31, R30.reuse, R7 ;  /* 0x000000071e1f7220 */ /* 0x040fe20000410000 */
[----:B------:R-:W-:Y:S01]  /*6f50*/  FMUL.FTZ R30, R30, R151 ;  /* 0x000000971e1e7220 */ /* 0x000fe20000410000 */
[C---:B------:R-:W-:Y:S01]  /*6f60*/  FMUL.FTZ R151, R152.reuse, R153 ;  /* 0x0000009998977220 */ /* 0x040fe20000410000 */
[----:B------:R-:W-:Y:S01]  /*6f70*/  FMUL.FTZ R152, R152, R155 ;  /* 0x0000009b98987220 */ /* 0x000fe20000410000 */
[C---:B------:R-:W-:Y:S01]  /*6f80*/  FMUL.FTZ R155, R184.reuse, UR21 ;  /* 0x00000015b89b7c20 */ /* 0x040fe20008410000 */
[----:B------:R-:W-:Y:S01]  /*6f90*/  FMUL.FTZ R7, R184, UR47 ;  /* 0x0000002fb8077c20 */ /* 0x000fe20008410000 */
[----:B------:R-:W-:Y:S01]  /*6fa0*/  FADD.FTZ R153, R79, R79 ;  /* 0x0000004f4f997221 */ /* 0x000fe20000010000 */
[----:B------:R-:W-:Y:S01]  /*6fb0*/  FFMA.FTZ R20, R163, UR21, -R20 ;  /* 0x00000015a3147c23 */ /* 0x000fe20008010814 */
[C---:B------:R-:W-:Y:S01]  /*6fc0*/  FFMA.FTZ R4, R178.reuse, UR47, R155 ;  /* 0x0000002fb2047c23 */ /* 0x040fe2000801009b */
[----:B------:R-:W-:Y:S01]  /*6fd0*/  FFMA.FTZ R154, R178, UR21, -R7 ;  /* 0x00000015b29a7c23 */ /* 0x000fe20008010807 */
[C---:B------:R-:W-:Y:S01]  /*6fe0*/  FFMA.FTZ R155, R179.reuse, UR21, -R6 ;  /* 0x00000015b39b7c23 */ /* 0x040fe20008010806 */
[----:B------:R-:W-:Y:S01]  /*6ff0*/  FFMA.FTZ R7, R179, UR47, R158 ;  /* 0x0000002fb3077c23 */ /* 0x000fe2000801009e */
[----:B------:R-:W-:Y:S01]  /*7000*/  FMUL.FTZ R6, R195, UR21 ;  /* 0x00000015c3067c20 */ /* 0x000fe20008410000 */
[C---:B------:R-:W-:Y:S01]  /*7010*/  FMUL.FTZ R154, R153.reuse, R154 ;  /* 0x0000009a999a7220 */ /* 0x040fe20000410000 */
[C---:B------:R-:W-:Y:S01]  /*7020*/  FMUL.FTZ R155, R156.reuse, R155 ;  /* 0x0000009b9c9b7220 */ /* 0x040fe20000410000 */
[----:B------:R-:W-:Y:S01]  /*7030*/  FMUL.FTZ R156, R156, R7 ;  /* 0x000000079c9c7220 */ /* 0x000fe20000410000 */
[----:B------:R-:W-:Y:S01]  /*7040*/  FMUL.FTZ R7, R196, UR47 ;  /* 0x0000002fc4077c20 */ /* 0x000fe20008410000 */
[----:B------:R-:W-:Y:S01]  /*7050*/  FMUL.FTZ R153, R153, R4 ;  /* 0x0000000499997220 */ /* 0x000fe20000410000 */
[----:B------:R-:W-:Y:S01]  /*7060*/  FMUL.FTZ R4, R195, UR47 ;  /* 0x0000002fc3047c20 */ /* 0x000fe20008410000 */
[----:B------:R-:W-:Y:S01]  /*7070*/  FFMA.FTZ R159, R191, UR47, R6 ;  /* 0x0000002fbf9f7c23 */ /* 0x000fe20008010006 */
[----:B------:R-:W-:Y:S01]  /*7080*/  FFMA.FTZ R7, R192, UR21, -R7 ;  /* 0x00000015c0077c23 */ /* 0x000fe20008010807 */
[----:B------:R-:W-:Y:S01]  /*7090*/  FMUL.FTZ R6, R203, UR47 ;  /* 0x0000002fcb067c20 */ /* 0x000fe20008410000 */
[----:B------:R-:W-:Y:S01]  /*70a0*/  FFMA.FTZ R157, R191, UR21, -R4 ;  /* 0x00000015bf9d7c23 */ /* 0x000fe20008010804 */
[----:B------:R-:W-:Y:S01]  /*70b0*/  FMUL.FTZ R158, R203, UR21 ;  /* 0x00000015cb9e7c20 */ /* 0x000fe20008410000 */
[C---:B------:R-:W-:Y:S01]  /*70c0*/  FMUL.FTZ R17, R16.reuse, R7 ;  /* 0x0000000710117220 */ /* 0x040fe20000410000 */
[----:B------:R-:W-:Y:S01]  /*70d0*/  FMUL.FTZ R16, R16, R19 ;  /* 0x0000001310107220 */ /* 0x000fe20000410000 */
[----:B------:R-:W-:Y:S01]  /*70e0*/  FMUL.FTZ R19, R18, R157 ;  /* 0x0000009d12137220 */ /* 0x000fe20000410000 */
[----:B------:R-:W-:Y:S01]  /*70f0*/  FADD.FTZ R157, R74, R74 ;  /* 0x0000004a4a9d7221 */ /* 0x000fe20000010000 */
[C---:B------:R-:W-:Y:S01]  /*7100*/  FFMA.FTZ R6, R201.reuse, UR21, -R6 ;  /* 0x00000015c9067c23 */ /* 0x040fe20008010806 */
[----:B------:R-:W-:Y:S01]  /*7110*/  FFMA.FTZ R164, R201, UR47, R158 ;  /* 0x0000002fc9a47c23 */ /* 0x000fe2000801009e */
[----:B------:R-:W-:Y:S01]  /*7120*/  FMUL.FTZ R7, R200, UR47 ;  /* 0x0000002fc8077c20 */ /* 0x000fe20008410000 */
[----:B------:R-:W-:Y:S01]  /*7130*/  FMUL.FTZ R18, R18, R159 ;  /* 0x0000009f12127220 */ /* 0x000fe20000410000 */
[C---:B------:R-:W-:Y:S01]  /*7140*/  FMUL.FTZ R158, R157.reuse, R6 ;  /* 0x000000069d9e7220 */ /* 0x040fe20000410000 */
[----:B------:R-:W-:Y:S01]  /*7150*/  FMUL.FTZ R157, R157, R164 ;  /* 0x000000a49d9d7220 */ /* 0x000fe20000410000 */
[----:B------:R-:W-:-:S02]  /*7160*/  HADD2.F32 R164, -RZ, R27.H1_H1 ;  /* 0x3000001bffa47230 */ /* 0x000fc40000004100 */
[----:B------:R-:W-:Y:S01]  /*7170*/  FADD.FTZ R159, R75, R75 ;  /* 0x0000004b4b9f7221 */ /* 0x000fe20000010000 */
[C---:B------:R-:W-:Y:S01]  /*7180*/  FFMA.FTZ R160, R198.reuse, UR21, -R7 ;  /* 0x00000015c6a07c23 */ /* 0x040fe20008010807 */
[----:B------:R-:W-:Y:S01]  /*7190*/  FFMA.FTZ R4, R198, UR47, R161 ;  /* 0x0000002fc6047c23 */ /* 0x000fe200080100a1 */
[----:B------:R-:W-:Y:S02]  /*71a0*/  HADD2.F32 R7, -RZ, R21.H0_H0 ;  /* 0x20000015ff077230 */ /* 0x000fe40000004100 */
[C---:B------:R-:W-:Y:S01]  /*71b0*/  FMUL.FTZ R23, R164.reuse, UR21 ;  /* 0x00000015a4177c20 */ /* 0x040fe20008410000 */
[----:B------:R-:W-:Y:S01]  /*71c0*/  FMUL.FTZ R21, R164, UR47 ;  /* 0x0000002fa4157c20 */ /* 0x000fe20008410000 */
[C---:B------:R-:W-:Y:S01]  /*71d0*/  FMUL.FTZ R160, R159.reuse, R160 ;  /* 0x000000a09fa07220 */ /* 0x040fe20000410000 */
[----:B------:R-:W-:Y:S01]  /*71e0*/  FMUL.FTZ R159, R159, R4 ;  /* 0x000000049f9f7220 */ /* 0x000fe20000410000 */
[----:B------:R-:W-:Y:S01]  /*71f0*/  FFMA.FTZ R26, R168, UR47, R23 ;  /* 0x0000002fa81a7c23 */ /* 0x000fe20008010017 */
[----:B------:R-:W-:-:S02]  /*7200*/  HADD2.F32 R4, -RZ, R22.H0_H0 ;  /* 0x20000016ff047230 */ /* 0x000fc40000004100 */
[----:B------:R-:W-:Y:S01]  /*7210*/  FFMA.FTZ R24, R168, UR21, -R21 ;  /* 0x00000015a8187c23 */ /* 0x000fe20008010815 */
[----:B------:R-:W-:Y:S02]  /*7220*/  HADD2.F32 R6, -RZ, R22.H1_H1 ;  /* 0x30000016ff067230 */ /* 0x000fe40000004100 */
        /* <DEDUP_REMOVED lines=12> */
[----:B------:R-:W-:Y:S01]  /*72f0*/  FFMA.FTZ R22, R174, UR47, R23 ;  /* 0x0000002fae167c23 */ /* 0x000fe20008010017 */
[----:B------:R-:W-:Y:S01]  /*7300*/  FADD.FTZ R24, -R211, R20 ;  /* 0x00000014d3187221 */ /* 0x000fe20000010100 */
[----:B------:R-:W-:Y:S01]  /*7310*/  FADD.FTZ R25, R222, R25 ;  /* 0x00000019de197221 */ /* 0x000fe20000010000 */
[----:B------:R-:W-:Y:S01]  /*7320*/  FFMA.FTZ R20, R174, UR21, -R21 ;  /* 0x00000015ae147c23 */ /* 0x000fe20008010815 */
[----:B------:R-:W-:Y:S01]  /*7330*/  FMUL.FTZ R23, R228, UR21 ;  /* 0x00000015e4177c20 */ /* 0x000fe20008410000 */
[C---:B------:R-:W-:Y:S01]  /*7340*/  FMUL.FTZ R26, R148.reuse, -R24 ;  /* 0x80000018941a7220 */ /* 0x040fe20000410000 */
[-C--:B------:R-:W-:Y:S01]  /*7350*/  FMUL.FTZ R21, R148, -R25.reuse ;  /* 0x8000001994157220 */ /* 0x080fe20000410000 */
[C---:B------:R-:W-:Y:S01]  /*7360*/  FMUL.FTZ R209, R221.reuse, R20 ;  /* 0x00000014ddd17220 */ /* 0x040fe20000410000 */
[----:B------:R-:W-:Y:S01]  /*7370*/  FMUL.FTZ R221, R221, R22 ;  /* 0x00000016dddd7220 */ /* 0x000fe20000410000 */
[C---:B------:R-:W-:Y:S01]  /*7380*/  FFMA.FTZ R26, R147.reuse, R25, -R26 ;  /* 0x00000019931a7223 */ /* 0x040fe2000001081a */
[----:B------:R-:W-:Y:S01]  /*7390*/  FFMA.FTZ R24, R147, R24, R21 ;  /* 0x0000001893187223 */ /* 0x000fe20000010015 */
[----:B------:R-:W-:Y:S01]  /*73a0*/  FMUL.FTZ R21, R228, UR47 ;  /* 0x0000002fe4157c20 */ /* 0x000fe20008410000 */
[C---:B------:R-:W-:Y:S01]  /*73b0*/  FFMA.FTZ R23, R218.reuse, UR47, R23 ;  /* 0x0000002fda177c23 */ /* 0x040fe20008010017 */
[----:B------:R-:W-:Y:S01]  /*73c0*/  FADD.FTZ R26, R209, R26 ;  /* 0x0000001ad11a7221 */ /* 0x000fe20000010000 */
[----:B------:R-:W-:Y:S01]  /*73d0*/  FADD.FTZ R24, -R221, R24 ;  /* 0x00000018dd187221 */ /* 0x000fe20000010100 */
[----:B------:R-:W-:Y:S01]  /*73e0*/  FFMA.FTZ R21, R218, UR21, -R21 ;  /* 0x00000015da157c23 */ /* 0x000fe20008010815 */
[----:B------:R-:W-:Y:S01]  /*73f0*/  FMUL.FTZ R22, R193, UR21 ;  /* 0x00000015c1167c20 */ /* 0x000fe20008410000 */
[C---:B------:R-:W-:Y:S01]  /*7400*/  FMUL.FTZ R25, R150.reuse, -R26 ;  /* 0x8000001a96197220 */ /* 0x040fe20000410000 */
[-C--:B------:R-:W-:Y:S01]  /*7410*/  FMUL.FTZ R20, R150, -R24.reuse ;  /* 0x8000001896147220 */ /* 0x080fe20000410000 */
        /* <DEDUP_REMOVED lines=148> */
[C---:B------:R-:W-:Y:S01]  /*7d60*/  FMUL.FTZ R24, R124.reuse, -R23 ;  /* 0x800000177c187220 */ /* 0x040fe20000410000 */
[-C--:B------:R-:W-:Y:S01]  /*7d70*/  FMUL.FTZ R26, R124, -R22.reuse ;  /* 0x800000167c1a7220 */ /* 0x080fe20000410000 */
[C---:B------:R-:W-:Y:S01]  /*7d80*/  FMUL.FTZ R21, R33.reuse, R165 ;  /* 0x000000a521157220 */ /* 0x040fe20000410000 */
[----:B------:R-:W-:Y:S01]  /*7d90*/  FMUL.FTZ R20, R33, R171 ;  /* 0x000000ab21147220 */ /* 0x000fe20000410000 */
[C---:B------:R-:W-:Y:S01]  /*7da0*/  FFMA.FTZ R24, R125.reuse, R22, -R24 ;  /* 0x000000167d187223 */ /* 0x040fe20000010818 */
[----:B------:R-:W-:Y:S01]  /*7db0*/  FFMA.FTZ R26, R125, R23, R26 ;  /* 0x000000177d1a7223 */ /* 0x000fe2000001001a */
[C---:B------:R-:W-:Y:S01]  /*7dc0*/  FFMA.FTZ R21, R32.reuse, R171, -R21 ;  /* 0x000000ab20157223 */ /* 0x040fe20000010815 */
[----:B------:R-:W-:Y:S01]  /*7dd0*/  FFMA.FTZ R20, R32, R165, R20 ;  /* 0x000000a520147223 */ /* 0x000fe20000010014 */
[C---:B------:R-:W-:Y:S01]  /*7de0*/  FMUL.FTZ R22, R126.reuse, -R24 ;  /* 0x800000187e167220 */ /* 0x040fe20000410000 */
[-C--:B------:R-:W-:Y:S01]  /*7df0*/  FMUL.FTZ R23, R126, -R26.reuse ;  /* 0x8000001a7e177220 */ /* 0x080fe20000410000 */
[----:B------:R-:W-:Y:S01]  /*7e00*/  FADD.FTZ R33, R162, R21 ;  /* 0x00000015a2217221 */ /* 0x000fe20000010000 */
[----:B------:R-:W-:Y:S01]  /*7e10*/  FADD.FTZ R20, RZ, R20 ;  /* 0x00000014ff147221 */ /* 0x000fe20000010000 */
[C---:B------:R-:W-:Y:S01]  /*7e20*/  FFMA.FTZ R26, R127.reuse, R26, R22 ;  /* 0x0000001a7f1a7223 */ /* 0x040fe20000010016 */
[----:B------:R-:W-:Y:S01]  /*7e30*/  FFMA.FTZ R23, R127, R24, -R23 ;  /* 0x000000187f177223 */ /* 0x000fe20000010817 */
[C---:B------:R-:W-:Y:S01]  /*7e40*/  FMUL.FTZ R24, R128.reuse, R33 ;  /* 0x0000002180187220 */ /* 0x040fe20000410000 */
[C---:B------:R-:W-:Y:S01]  /*7e50*/  FMUL.FTZ R22, R128.reuse, R20 ;  /* 0x0000001480167220 */ /* 0x040fe20000410000 */
[C---:B------:R-:W-:Y:S01]  /*7e60*/  FMUL.FTZ R32, R128.reuse, -R26 ;  /* 0x8000001a80207220 */ /* 0x040fe20000410000 */
[----:B------:R-:W-:Y:S01]  /*7e70*/  FMUL.FTZ R25, R128, -R23 ;  /* 0x8000001780197220 */ /* 0x000fe20000410000 */
[C---:B------:R-:W-:Y:S01]  /*7e80*/  FFMA.FTZ R21, R129.reuse, R20, R24 ;  /* 0x0000001481157223 */ /* 0x040fe20000010018 */
[C---:B------:R-:W-:Y:S01]  /*7e90*/  FFMA.FTZ R22, R129.reuse, R33, -R22 ;  /* 0x0000002181167223 */ /* 0x040fe20000010816 */
[C---:B------:R-:W-:Y:S01]  /*7ea0*/  FFMA.FTZ R181, R129.reuse, R23, -R32 ;  /* 0x0000001781b57223 */ /* 0x040fe20000010820 */
[----:B------:R-:W-:Y:S01]  /*7eb0*/  FFMA.FTZ R182, R129, R26, R25 ;  /* 0x0000001a81b67223 */ /* 0x000fe20000010019 */
[----:B------:R-:W-:Y:S01]  /*7ec0*/  FADD.FTZ R21, RZ, R21 ;  /* 0x00000015ff157221 */ /* 0x000fe20000010000 */
[----:B------:R-:W-:Y:S01]  /*7ed0*/  FFMA.FTZ R162, R105, R96, R22 ;  /* 0x0000006069a27223 */ /* 0x000fe20000010016 */
[C---:B------:R-:W-:Y:S01]  /*7ee0*/  FMUL.FTZ R23, R3.reuse, R20 ;  /* 0x0000001403177220 */ /* 0x040fe20000410000 */
[----:B------:R-:W-:Y:S01]  /*7ef0*/  FMUL.FTZ R3, R3, R33 ;  /* 0x0000002103037220 */ /* 0x000fe20000410000 */
[C---:B------:R-:W-:Y:S01]  /*7f00*/  FMUL.FTZ R25, R5.reuse, R21 ;  /* 0x0000001505197220 */ /* 0x040fe20000410000 */
[----:B------:R-:W-:Y:S01]  /*7f10*/  FMUL.FTZ R24, R5, R162 ;  /* 0x000000a205187220 */ /* 0x000fe20000410000 */
[C---:B------:R-:W-:Y:S01]  /*7f20*/  FFMA.FTZ R22, R0.reuse, R33, -R23 ;  /* 0x0000002100167223 */ /* 0x040fe20000010817 */
[----:B------:R-:W-:Y:S01]  /*7f30*/  FFMA.FTZ R0, R0, R20, R3 ;  /* 0x0000001400007223 */ /* 0x000fe20000010003 */
[C---:B------:R-:W-:Y:S01]  /*7f40*/  FFMA.FTZ R25, R2.reuse, R162, -R25 ;  /* 0x000000a202197223 */ /* 0x040fe20000010819 */
[-C--:B------:R-:W-:Y:S01]  /*7f50*/  FFMA.FTZ R23, R2, R21.reuse, R24 ;  /* 0x0000001502177223 */ /* 0x080fe20000010018 */
[C---:B------:R-:W-:Y:S01]  /*7f60*/  FMUL.FTZ R2, R20.reuse, UR47 ;  /* 0x0000002f14027c20 */ /* 0x040fe20008410000 */
[----:B------:R-:W-:Y:S01]  /*7f70*/  FMUL.FTZ R24, R20, UR21 ;  /* 0x0000001514187c20 */ /* 0x000fe20008410000 */
[----:B------:R-:W-:Y:S01]  /*7f80*/  FADD.FTZ R5, R81, R81 ;  /* 0x0000005151057221 */ /* 0x000fe20000010000 */
[----:B------:R-:W-:Y:S01]  /*7f90*/  FADD.FTZ R3, R80, R80 ;  /* 0x0000005050037221 */ /* 0x000fe20000010000 */
[C---:B------:R-:W-:Y:S01]  /*7fa0*/  FFMA.FTZ R26, R33.reuse, UR21, -R2 ;  /* 0x00000015211a7c23 */ /* 0x040fe20008010802 */
        /* <DEDUP_REMOVED lines=8> */
[C---:B------:R-:W-:Y:S01]  /*8030*/  FMUL.FTZ R27, R21.reuse, UR47 ;  /* 0x0000002f151b7c20 */ /* 0x040fe20008410000 */
[----:B------:R-:W-:Y:S01]  /*8040*/  FMUL.FTZ R173, R21, UR21 ;  /* 0x0000001515ad7c20 */ /* 0x000fe20008410000 */
[----:B------:R-:W-:Y:S01]  /*8050*/  FFMA.FTZ R5, R127, R162, -R5 ;  /* 0x000000a27f057223 */ /* 0x000fe20000010805 */
[C---:B------:R-:W-:Y:S01]  /*8060*/  FFMA.FTZ R25, R3.reuse, R25, R22 ;  /* 0x0000001903197223 */ /* 0x040fe20000010016 */
[----:B------:R-:W-:Y:S01]  /*8070*/  FADD.FTZ R22, RZ, R0 ;  /* 0x00000000ff167221 */ /* 0x000fe20000010000 */
[C---:B------:R-:W-:Y:S01]  /*8080*/  FFMA.FTZ R172, R162.reuse, UR21, -R27 ;  /* 0x00000015a2ac7c23 */ /* 0x040fe2000801081b */
[----:B------:R-:W-:Y:S01]  /*8090*/  FFMA.FTZ R0, R162, UR47, R173 ;  /* 0x0000002fa2007c23 */ /* 0x000fe200080100ad */
[----:B------:R-:W-:Y:S01]  /*80a0*/  FFMA.FTZ R173, R118, R95, R5 ;  /* 0x0000005f76ad7223 */ /* 0x000fe20000010005 */
[C---:B------:R-:W-:Y:S01]  /*80b0*/  FFMA.FTZ R23, -R3.reuse, R23, R24 ;  /* 0x0000001703177223 */ /* 0x040fe20000010118 */
[C---:B------:R-:W-:Y:S01]  /*80c0*/  FMUL.FTZ R172, R3.reuse, R172 ;  /* 0x000000ac03ac7220 */ /* 0x040fe20000410000 */
[----:B------:R-:W-:Y:S01]  /*80d0*/  FFMA.FTZ R177, -R3, R0, -RZ ;  /* 0x0000000003b17223 */ /* 0x000fe200000109ff */
[-C--:B------:R-:W-:Y:S01]  /*80e0*/  FMUL.FTZ R3, R184, R173.reuse ;  /* 0x000000adb8037220 */ /* 0x080fe20000410000 */
[-C--:B------:R-:W-:Y:S01]  /*80f0*/  FMUL.FTZ R24, R124, R173.reuse ;  /* 0x000000ad7c187220 */ /* 0x080fe20000410000 */
[-C--:B------:R-:W-:Y:S01]  /*8100*/  FMUL.FTZ R5, R184, R22.reuse ;  /* 0x00000016b8057220 */ /* 0x080fe20000410000 */
[-C--:B------:R-:W-:Y:S01]  /*8110*/  FMUL.FTZ R0, R124, R22.reuse ;  /* 0x000000167c007220 */ /* 0x080fe20000410000 */
[CC--:B------:R-:W-:Y:S01]  /*8120*/  FFMA.FTZ R26, R178.reuse, R22.reuse, R3 ;  /* 0x00000016b21a7223 */ /* 0x0c0fe20000010003 */
[C---:B------:R-:W-:Y:S01]  /*8130*/  FFMA.FTZ R3, R125.reuse, R22, R24 ;  /* 0x000000167d037223 */ /* 0x040fe20000010018 */
[-C--:B------:R-:W-:Y:S01]  /*8140*/  FFMA.FTZ R5, R178, R173.reuse, -R5 ;  /* 0x000000adb2057223 */ /* 0x080fe20000010805 */
[----:B------:R-:W-:Y:S01]  /*8150*/  FFMA.FTZ R178, R125, R173, -R0 ;  /* 0x000000ad7db27223 */ /* 0x000fe20000010800 */
[----:B------:R-:W-:Y:S01]  /*8160*/  FADD.FTZ R2, R79, R79 ;  /* 0x0000004f4f027221 */ /* 0x000fe20000010000 */
[----:B------:R-:W-:Y:S01]  /*8170*/  FADD.FTZ R3, RZ, R3 ;  /* 0x00000003ff037221 */ /* 0x000fe20000010000 */
[----:B------:R-:W-:Y:S01]  /*8180*/  FMUL.FTZ R24, R22, UR47 ;  /* 0x0000002f16187c20 */ /* 0x000fe20008410000 */
[----:B------:R-:W-:Y:S01]  /*8190*/  FFMA.FTZ R178, R119, R94, R178 ;  /* 0x0000005e77b27223 */ /* 0x000fe200000100b2 */
[C---:B------:R-:W-:Y:S01]  /*81a0*/  FFMA.FTZ R23, -R2.reuse, R26, R23 ;  /* 0x0000001a02177223 */ /* 0x040fe20000010117 */
[C---:B------:R-:W-:Y:S01]  /*81b0*/  FMUL.FTZ R32, R183.reuse, R3 ;  /* 0x00000003b7207220 */ /* 0x040fe20000410000 */
[----:B------:R-:W-:Y:S01]  /*81c0*/  FFMA.FTZ R5, R2, R5, R25 ;  /* 0x0000000502057223 */ /* 0x000fe20000010019 */
[----:B------:R-:W-:Y:S01]  /*81d0*/  FMUL.FTZ R26, R22, UR21 ;  /* 0x00000015161a7c20 */ /* 0x000fe20008410000 */
[-C--:B------:R-:W-:Y:S01]  /*81e0*/  FMUL.FTZ R184, R183, R178.reuse ;  /* 0x000000b2b7b87220 */ /* 0x080fe20000410000 */
[----:B------:R-:W-:Y:S01]  /*81f0*/  FFMA.FTZ R25, R173, UR21, -R24 ;  /* 0x00000015ad197c23 */ /* 0x000fe20008010818 */
[----:B------:R-:W-:Y:S01]  /*8200*/  FADD.FTZ R0, R78, R78 ;  /* 0x0000004e4e007221 */ /* 0x000fe20000010000 */
[----:B------:R-:W-:Y:S01]  /*8210*/  FFMA.FTZ R32, R179, R178, -R32 ;  /* 0x000000b2b3207223 */ /* 0x000fe20000010820 */
[----:B------:R-:W-:Y:S01]  /*8220*/  FFMA.FTZ R183, R173, UR47, R26 ;  /* 0x0000002fadb77c23 */ /* 0x000fe2000801001a */
[----:B------:R-:W-:Y:S01]  /*8230*/  FFMA.FTZ R184, R179, R3, R184 ;  /* 0x00000003b3b87223 */ /* 0x000fe200000100b8 */
[----:B------:R-:W-:Y:S01]  /*8240*/  FMUL.FTZ R179, R2, R25 ;  /* 0x0000001902b37220 */ /* 0x000fe20000410000 */
[----:B------:R-:W-:Y:S01]  /*8250*/  FFMA.FTZ R25, R0, R32, R5 ;  /* 0x0000002000197223 */ /* 0x000fe20000010005 */
[----:B------:R-:W-:Y:S01]  /*8260*/  FMUL.FTZ R5, R122, R3 ;  /* 0x000000037a057220 */ /* 0x000fe20000410000 */
[----:B------:R-:W-:Y:S01]  /*8270*/  FFMA.FTZ R183, -R2, R183, -RZ ;  /* 0x000000b702b77223 */ /* 0x000fe200000109ff */
[----:B------:R-:W-:Y:S01]  /*8280*/  FMUL.FTZ R2, R122, R178 ;  /* 0x000000b27a027220 */ /* 0x000fe20000410000 */
[----:B------:R-:W-:Y:S01]  /*8290*/  FMUL.FTZ R185, R3, UR21 ;  /* 0x0000001503b97c20 */ /* 0x000fe20008410000 */
[----:B------:R-:W-:Y:S01]  /*82a0*/  FFMA.FTZ R27, -R0, R184, R23 ;  /* 0x000000b8001b7223 */ /* 0x000fe20000010117 */
[----:B------:R-:W-:Y:S01]  /*82b0*/  FFMA.FTZ R5, R123, R178, -R5 ;  /* 0x000000b27b057223 */ /* 0x000fe20000010805 */
[----:B------:R-:W-:Y:S01]  /*82c0*/  FMUL.FTZ R23, R3, UR47 ;  /* 0x0000002f03177c20 */ /* 0x000fe20008410000 */
[----:B------:R-:W-:Y:S01]  /*82d0*/  FFMA.FTZ R2, R123, R3, R2 ;  /* 0x000000037b027223 */ /* 0x000fe20000010002 */
[----:B------:R-:W-:Y:S01]  /*82e0*/  FFMA.FTZ R199, R178, UR47, R185 ;  /* 0x0000002fb2c77c23 */ /* 0x000fe200080100b9 */
[----:B------:R-:W-:Y:S01]  /*82f0*/  FFMA.FTZ R185, R116, R93, R5 ;  /* 0x0000005d74b97223 */ /* 0x000fe20000010005 */
[----:B------:R-:W-:Y:S01]  /*8300*/  FFMA.FTZ R197, R178, UR21, -R23 ;  /* 0x00000015b2c57c23 */ /* 0x000fe20008010817 */
[----:B------:R-:W-:Y:S01]  /*8310*/  FADD.FTZ R23, RZ, R2 ;  /* 0x00000002ff177221 */ /* 0x000fe20000010000 */
[----:B------:R-:W-:Y:S01]  /*8320*/  FFMA.FTZ R190, -R0, R199, -RZ ;  /* 0x000000c700be7223 */ /* 0x000fe200000109ff */
[----:B------:R-:W-:Y:S01]  /*8330*/  FMUL.FTZ R24, R120, R185 ;  /* 0x000000b978187220 */ /* 0x000fe20000410000 */
[----:B------:R-:W-:Y:S01]  /*8340*/  FMUL.FTZ R184, R0, R197 ;  /* 0x000000c500b87220 */ /* 0x000fe20000410000 */
[C---:B------:R-:W-:Y:S01]  /*8350*/  FMUL.FTZ R5, R196.reuse, R23 ;  /* 0x00000017c4057220 */ /* 0x040fe20000410000 */
[----:B------:R-:W-:Y:S01]  /*8360*/  FMUL.FTZ R196, R196, R185 ;  /* 0x000000b9c4c47220 */ /* 0x000fe20000410000 */
[-C--:B------:R-:W-:Y:S01]  /*8370*/  FMUL.FTZ R0, R120, R23.reuse ;  /* 0x0000001778007220 */ /* 0x080fe20000410000 */
[----:B------:R-:W-:Y:S01]  /*8380*/  FFMA.FTZ R24, R121, R23, R24 ;  /* 0x0000001779187223 */ /* 0x000fe20000010018 */
[----:B------:R-:W-:Y:S01]  /*8390*/  FADD.FTZ R2, R77, R77 ;  /* 0x0000004d4d027221 */ /* 0x000fe20000010000 */
[C---:B------:R-:W-:Y:S01]  /*83a0*/  FFMA.FTZ R5, R192.reuse, R185, -R5 ;  /* 0x000000b9c0057223 */ /* 0x040fe20000010805 */
[----:B------:R-:W-:Y:S01]  /*83b0*/  FFMA.FTZ R196, R192, R23, R196 ;  /* 0x00000017c0c47223 */ /* 0x000fe200000100c4 */
[----:B------:R-:W-:Y:S01]  /*83c0*/  FFMA.FTZ R192, R121, R185, -R0 ;  /* 0x000000b979c07223 */ /* 0x000fe20000010800 */
[----:B------:R-:W-:Y:S01]  /*83d0*/  FADD.FTZ R24, RZ, R24 ;  /* 0x00000018ff187221 */ /* 0x000fe20000010000 */
[----:B------:R-:W-:Y:S01]  /*83e0*/  FMUL.FTZ R26, R23, UR47 ;  /* 0x0000002f171a7c20 */ /* 0x000fe20008410000 */
[C---:B------:R-:W-:Y:S01]  /*83f0*/  FFMA.FTZ R27, -R2.reuse, R196, R27 ;  /* 0x000000c4021b7223 */ /* 0x040fe2000001011b */
[----:B------:R-:W-:Y:S01]  /*8400*/  FFMA.FTZ R192, R117, R92, R192 ;  /* 0x0000005c75c07223 */ /* 0x000fe200000100c0 */
[----:B------:R-:W-:Y:S01]  /*8410*/  FMUL.FTZ R196, R195, R24 ;  /* 0x00000018c3c47220 */ /* 0x000fe20000410000 */
[----:B------:R-:W-:Y:S01]  /*8420*/  FMUL.FTZ R32, R23, UR21 ;  /* 0x0000001517207c20 */ /* 0x000fe20008410000 */
[----:B------:R-:W-:Y:S01]  /*8430*/  FFMA.FTZ R5, R2, R5, R25 ;  /* 0x0000000502057223 */ /* 0x000fe20000010019 */
[----:B------:R-:W-:Y:S01]  /*8440*/  FADD.FTZ R0, R76, R76 ;  /* 0x0000004c4c007221 */ /* 0x000fe20000010000 */
[-C--:B------:R-:W-:Y:S01]  /*8450*/  FMUL.FTZ R197, R195, R192.reuse ;  /* 0x000000c0c3c57220 */ /* 0x080fe20000410000 */
[----:B------:R-:W-:Y:S01]  /*8460*/  FFMA.FTZ R196, R191, R192, -R196 ;  /* 0x000000c0bfc47223 */ /* 0x000fe200000108c4 */
[C---:B------:R-:W-:Y:S01]  /*8470*/  FFMA.FTZ R25, R185.reuse, UR21, -R26 ;  /* 0x00000015b9197c23 */ /* 0x040fe2000801081a */
[----:B------:R-:W-:Y:S01]  /*8480*/  FFMA.FTZ R195, R185, UR47, R32 ;  /* 0x0000002fb9c37c23 */ /* 0x000fe20008010020 */
[----:B------:R-:W-:Y:S01]  /*8490*/  FFMA.FTZ R26, R191, R24, R197 ;  /* 0x00000018bf1a7223 */ /* 0x000fe200000100c5 */
[----:B------:R-:W-:Y:S01]  /*84a0*/  FFMA.FTZ R207, R0, R196, R5 ;  /* 0x000000c400cf7223 */ /* 0x000fe20000010005 */
[C---:B------:R-:W-:Y:S01]  /*84b0*/  FMUL.FTZ R191, R2.reuse, R25 ;  /* 0x0000001902bf7220 */ /* 0x040fe20000410000 */
[----:B------:R-:W-:Y:S01]  /*84c0*/  FFMA.FTZ R195, -R2, R195, -RZ ;  /* 0x000000c302c37223 */ /* 0x000fe200000109ff */
[C---:B------:R-:W-:Y:S01]  /*84d0*/  FMUL.FTZ R5, R134.reuse, R192 ;  /* 0x000000c086057220 */ /* 0x040fe20000410000 */
[-C--:B------:R-:W-:Y:S01]  /*84e0*/  FMUL.FTZ R2, R134, R24.reuse ;  /* 0x0000001886027220 */ /* 0x080fe20000410000 */
        /* <DEDUP_REMOVED lines=8> */
[C---:B------:R-:W-:Y:S01]  /*8570*/  FMUL.FTZ R196, R0.reuse, R199 ;  /* 0x000000c700c47220 */ /* 0x040fe20000410000 */
[----:B------:R-:W-:Y:S01]  /*8580*/  FFMA.FTZ R27, -R0, R26, R27 ;  /* 0x0000001a001b7223 */ /* 0x000fe2000001011b */
[----:B------:R-:W-:Y:S01]  /*8590*/  FMUL.FTZ R5, R200, R25 ;  /* 0x00000019c8057220 */ /* 0x000fe20000410000 */
[----:B------:R-:W-:Y:S01]  /*85a0*/  FFMA.FTZ R199, -R0, R215, -RZ ;  /* 0x000000d700c77223 */ /* 0x000fe200000109ff */
[-C--:B------:R-:W-:Y:S01]  /*85b0*/  FMUL.FTZ R200, R200, R197.reuse ;  /* 0x000000c5c8c87220 */ /* 0x080fe20000410000 */
[C---:B------:R-:W-:Y:S01]  /*85c0*/  FMUL.FTZ R26, R132.reuse, R197 ;  /* 0x000000c5841a7220 */ /* 0x040fe20000410000 */
[-C--:B------:R-:W-:Y:S01]  /*85d0*/  FMUL.FTZ R0, R132, R25.reuse ;  /* 0x0000001984007220 */ /* 0x080fe20000410000 */
[----:B------:R-:W-:Y:S01]  /*85e0*/  FADD.FTZ R2, R75, R75 ;  /* 0x0000004b4b027221 */ /* 0x000fe20000010000 */
[CC--:B------:R-:W-:Y:S01]  /*85f0*/  FFMA.FTZ R200, R198.reuse, R25.reuse, R200 ;  /* 0x00000019c6c87223 */ /* 0x0c0fe200000100c8 */
[C---:B------:R-:W-:Y:S01]  /*8600*/  FFMA.FTZ R26, R133.reuse, R25, R26 ;  /* 0x00000019851a7223 */ /* 0x040fe2000001001a */
[-C--:B------:R-:W-:Y:S01]  /*8610*/  FFMA.FTZ R0, R133, R197.reuse, -R0 ;  /* 0x000000c585007223 */ /* 0x080fe20000010800 */
[----:B------:R-:W-:Y:S01]  /*8620*/  FFMA.FTZ R5, R198, R197, -R5 ;  /* 0x000000c5c6057223 */ /* 0x000fe20000010805 */
[C---:B------:R-:W-:Y:S01]  /*8630*/  FFMA.FTZ R27, -R2.reuse, R200, R27 ;  /* 0x000000c8021b7223 */ /* 0x040fe2000001011b */
[----:B------:R-:W-:Y:S01]  /*8640*/  FADD.FTZ R26, RZ, R26 ;  /* 0x0000001aff1a7221 */ /* 0x000fe20000010000 */
[----:B------:R-:W-:Y:S01]  /*8650*/  FFMA.FTZ R200, R115, R90, R0 ;  /* 0x0000005a73c87223 */ /* 0x000fe20000010000 */
[C---:B------:R-:W-:Y:S01]  /*8660*/  FMUL.FTZ R0, R25.reuse, UR47 ;  /* 0x0000002f19007c20 */ /* 0x040fe20008410000 */
[----:B------:R-:W-:Y:S01]  /*8670*/  FMUL.FTZ R32, R25, UR21 ;  /* 0x0000001519207c20 */ /* 0x000fe20008410000 */
[C---:B------:R-:W-:Y:S01]  /*8680*/  FMUL.FTZ R198, R203.reuse, R26 ;  /* 0x0000001acbc67220 */ /* 0x040fe20000410000 */
[-C--:B------:R-:W-:Y:S01]  /*8690*/  FMUL.FTZ R215, R203, R200.reuse ;  /* 0x000000c8cbd77220 */ /* 0x080fe20000410000 */
[----:B------:R-:W-:Y:S01]  /*86a0*/  FFMA.FTZ R5, R2, R5, R207 ;  /* 0x0000000502057223 */ /* 0x000fe200000100cf */
[C---:B------:R-:W-:Y:S01]  /*86b0*/  FFMA.FTZ R203, R197.reuse, UR21, -R0 ;  /* 0x00000015c5cb7c23 */ /* 0x040fe20008010800 */
[----:B------:R-:W-:Y:S01]  /*86c0*/  FFMA.FTZ R207, R197, UR47, R32 ;  /* 0x0000002fc5cf7c23 */ /* 0x000fe20008010020 */
[C---:B------:R-:W-:Y:S01]  /*86d0*/  FFMA.FTZ R32, R201.reuse, R200, -R198 ;  /* 0x000000c8c9207223 */ /* 0x040fe200000108c6 */
[----:B------:R-:W-:Y:S01]  /*86e0*/  FADD.FTZ R0, R74, R74 ;  /* 0x0000004a4a007221 */ /* 0x000fe20000010000 */
[C---:B------:R-:W-:Y:S01]  /*86f0*/  FMUL.FTZ R198, R2.reuse, R203 ;  /* 0x000000cb02c67220 */ /* 0x040fe20000410000 */
[----:B------:R-:W-:Y:S01]  /*8700*/  FFMA.FTZ R202, R201, R26, R215 ;  /* 0x0000001ac9ca7223 */ /* 0x000fe200000100d7 */
[----:B------:R-:W-:Y:S01]  /*8710*/  FFMA.FTZ R203, -R2, R207, -RZ ;  /* 0x000000cf02cb7223 */ /* 0x000fe200000109ff */
[----:B------:R-:W-:Y:S01]  /*8720*/  FMUL.FTZ R2, R138, R200 ;  /* 0x000000c88a027220 */ /* 0x000fe20000410000 */
[----:B------:R-:W-:Y:S01]  /*8730*/  FFMA.FTZ R215, R0, R32, R5 ;  /* 0x0000002000d77223 */ /* 0x000fe20000010005 */
[----:B------:R-:W-:Y:S01]  /*8740*/  FMUL.FTZ R5, R138, R26 ;  /* 0x0000001a8a057220 */ /* 0x000fe20000410000 */
[----:B------:R-:W-:Y:S01]  /*8750*/  FFMA.FTZ R217, -R0, R202, R27 ;  /* 0x000000ca00d97223 */ /* 0x000fe2000001011b */
[C---:B------:R-:W-:Y:S01]  /*8760*/  FFMA.FTZ R27, R131.reuse, R26, R2 ;  /* 0x0000001a831b7223 */ /* 0x040fe20000010002 */
[C---:B------:R-:W-:Y:S01]  /*8770*/  FMUL.FTZ R201, R26.reuse, UR47 ;  /* 0x0000002f1ac97c20 */ /* 0x040fe20008410000 */
[----:B------:R-:W-:Y:S01]  /*8780*/  FFMA.FTZ R5, R131, R200, -R5 ;  /* 0x000000c883057223 */ /* 0x000fe20000010805 */
[----:B------:R-:W-:Y:S01]  /*8790*/  FMUL.FTZ R219, R26, UR21 ;  /* 0x000000151adb7c20 */ /* 0x000fe20008410000 */
[----:B------:R-:W-:Y:S01]  /*87a0*/  FADD.FTZ R27, RZ, R27 ;  /* 0x0000001bff1b7221 */ /* 0x000fe20000010000 */
[----:B------:R-:W-:Y:S01]  /*87b0*/  FFMA.FTZ R207, R200, UR21, -R201 ;  /* 0x00000015c8cf7c23 */ /* 0x000fe200080108c9 */
[----:B------:R-:W-:Y:S01]  /*87c0*/  FFMA.FTZ R201, R112, R89, R5 ;  /* 0x0000005970c97223 */ /* 0x000fe20000010005 */
[----:B------:R-:W-:Y:S01]  /*87d0*/  FFMA.FTZ R219, R200, UR47, R219 ;  /* 0x0000002fc8db7c23 */ /* 0x000fe200080100db */
[----:B------:R-:W-:Y:S01]  /*87e0*/  FMUL.FTZ R5, R208, R27 ;  /* 0x0000001bd0057220 */ /* 0x000fe20000410000 */
[----:B------:R-:W-:Y:S01]  /*87f0*/  FMUL.FTZ R202, R0, R207 ;  /* 0x000000cf00ca7220 */ /* 0x000fe20000410000 */
[-C--:B------:R-:W-:Y:S01]  /*8800*/  FMUL.FTZ R208, R208, R201.reuse ;  /* 0x000000c9d0d07220 */ /* 0x080fe20000410000 */
[----:B------:R-:W-:Y:S01]  /*8810*/  FADD.FTZ R2, R73, R73 ;  /* 0x0000004949027221 */ /* 0x000fe20000010000 */
[----:B------:R-:W-:Y:S01]  /*8820*/  FFMA.FTZ R5, R206, R201, -R5 ;  /* 0x000000c9ce057223 */ /* 0x000fe20000010805 */
[----:B------:R-:W-:Y:S01]  /*8830*/  FFMA.FTZ R207, -R0, R219, -RZ ;  /* 0x000000db00cf7223 */ /* 0x000fe200000109ff */
[----:B------:R-:W-:Y:S01]  /*8840*/  FMUL.FTZ R0, R136, R201 ;  /* 0x000000c988007220 */ /* 0x000fe20000410000 */
[-C--:B------:R-:W-:Y:S01]  /*8850*/  FFMA.FTZ R208, R206, R27.reuse, R208 ;  /* 0x0000001bced07223 */ /* 0x080fe200000100d0 */
[----:B------:R-:W-:Y:S01]  /*8860*/  FMUL.FTZ R32, R136, R27 ;  /* 0x0000001b88207220 */ /* 0x000fe20000410000 */
[C---:B------:R-:W-:Y:S01]  /*8870*/  FFMA.FTZ R215, R2.reuse, R5, R215 ;  /* 0x0000000502d77223 */ /* 0x040fe200000100d7 */
[C---:B------:R-:W-:Y:S01]  /*8880*/  FFMA.FTZ R5, R137.reuse, R27, R0 ;  /* 0x0000001b89057223 */ /* 0x040fe20000010000 */
[C---:B------:R-:W-:Y:S01]  /*8890*/  FFMA.FTZ R217, -R2.reuse, R208, R217 ;  /* 0x000000d002d97223 */ /* 0x040fe200000101d9 */
[----:B------:R-:W-:Y:S01]  /*88a0*/  FFMA.FTZ R208, R137, R201, -R32 ;  /* 0x000000c989d07223 */ /* 0x000fe20000010820 */
[C---:B------:R-:W-:Y:S01]  /*88b0*/  FMUL.FTZ R206, R27.reuse, UR47 ;  /* 0x0000002f1bce7c20 */ /* 0x040fe20008410000 */
[----:B------:R-:W-:Y:S01]  /*88c0*/  FADD.FTZ R32, RZ, R5 ;  /* 0x00000005ff207221 */ /* 0x000fe20000010000 */
[----:B------:R-:W-:Y:S01]  /*88d0*/  FMUL.FTZ R210, R27, UR21 ;  /* 0x000000151bd27c20 */ /* 0x000fe20008410000 */
[----:B------:R-:W-:Y:S01]  /*88e0*/  FFMA.FTZ R208, R113, R88, R208 ;  /* 0x0000005871d07223 */ /* 0x000fe200000100d0 */
[----:B------:R-:W-:Y:S01]  /*88f0*/  FFMA.FTZ R5, R201, UR21, -R206 ;  /* 0x00000015c9057c23 */ /* 0x000fe200080108ce */
[----:B------:R-:W-:Y:S01]  /*8900*/  FMUL.FTZ R212, R213, R32 ;  /* 0x00000020d5d47220 */ /* 0x000fe20000410000 */
[----:B------:R-:W-:Y:S01]  /*8910*/  FFMA.FTZ R219, R201, UR47, R210 ;  /* 0x0000002fc9db7c23 */ /* 0x000fe200080100d2 */
[-C--:B------:R-:W-:Y:S01]  /*8920*/  FMUL.FTZ R213, R213, R208.reuse ;  /* 0x000000d0d5d57220 */ /* 0x080fe20000410000 */
[C---:B------:R-:W-:Y:S01]  /*8930*/  FMUL.FTZ R206, R2.reuse, R5 ;  /* 0x0000000502ce7220 */ /* 0x040fe20000410000 */
[C---:B------:R-:W-:Y:S01]  /*8940*/  FFMA.FTZ R210, R7.reuse, R208, -R212 ;  /* 0x000000d007d27223 */ /* 0x040fe200000108d4 */
[----:B------:R-:W-:Y:S01]  /*8950*/  FFMA.FTZ R212, -R2, R219, -RZ ;  /* 0x000000db02d47223 */ /* 0x000fe200000109ff */
[----:B------:R-:W-:Y:S01]  /*8960*/  FADD.FTZ R0, R72, R72 ;  /* 0x0000004848007221 */ /* 0x000fe20000010000 */
[----:B------:R-:W-:Y:S01]  /*8970*/  FFMA.FTZ R2, R7, R32, R213 ;  /* 0x0000002007027223 */ /* 0x000fe200000100d5 */
[C---:B------:R-:W-:Y:S01]  /*8980*/  FMUL.FTZ R7, R145.reuse, R208 ;  /* 0x000000d091077220 */ /* 0x040fe20000410000 */
[----:B------:R-:W-:Y:S01]  /*8990*/  FMUL.FTZ R5, R145, R32 ;  /* 0x0000002091057220 */ /* 0x000fe20000410000 */
[----:B------:R-:W-:Y:S01]  /*89a0*/  FMUL.FTZ R219, R32, UR21 ;  /* 0x0000001520db7c20 */ /* 0x000fe20008410000 */
[----:B------:R-:W-:Y:S01]  /*89b0*/  FFMA.FTZ R217, -R0, R2, R217 ;  /* 0x0000000200d97223 */ /* 0x000fe200000101d9 */
[C---:B------:R-:W-:Y:S01]  /*89c0*/  FFMA.FTZ R2, R146.reuse, R32, R7 ;  /* 0x0000002092027223 */ /* 0x040fe20000010007 */
[----:B------:R-:W-:Y:S01]  /*89d0*/  FFMA.FTZ R5, R146, R208, -R5 ;  /* 0x000000d092057223 */ /* 0x000fe20000010805 */
[----:B------:R-:W-:Y:S01]  /*89e0*/  FMUL.FTZ R7, R32, UR47 ;  /* 0x0000002f20077c20 */ /* 0x000fe20008410000 */
[----:B------:R-:W-:Y:S01]  /*89f0*/  FFMA.FTZ R219, R208, UR47, R219 ;  /* 0x0000002fd0db7c23 */ /* 0x000fe200080100db */
[----:B------:R-:W-:Y:S01]  /*8a00*/  FADD.FTZ R2, RZ, R2 ;  /* 0x00000002ff027221 */ /* 0x000fe20000010000 */
[----:B------:R-:W-:Y:S01]  /*8a10*/  FFMA.FTZ R213, R110, R87, R5 ;  /* 0x000000576ed57223 */ /* 0x000fe20000010005 */
[----:B------:R-:W-:Y:S01]  /*8a20*/  FFMA.FTZ R7, R208, UR21, -R7 ;  /* 0x00000015d0077c23 */ /* 0x000fe20008010807 */
[----:B------:R-:W-:Y:S01]  /*8a30*/  @!UP0 ULEA UR20, UR7, UR46, 0x4 ;  /* 0x0000002e07148291 */ /* 0x000fe2000f8e203f */
[C---:B------:R-:W-:Y:S01]  /*8a40*/  FMUL.FTZ R5, R6.reuse, R2 ;  /* 0x0000000206057220 */ /* 0x040fe20000410000 */
[----:B------:R-:W-:Y:S01]  /*8a50*/  FMUL.FTZ R223, R6, R213 ;  /* 0x000000d506df7220 */ /* 0x000fe20000410000 */
[C---:B------:R-:W-:Y:S01]  /*8a60*/  FFMA.FTZ R215, R0.reuse, R210, R215 ;  /* 0x000000d200d77223 */ /* 0x040fe200000100d7 */
[----:B------:R-:W-:Y:S01]  /*8a70*/  FMUL.FTZ R210, R0, R7 ;  /* 0x0000000700d27220 */ /* 0x000fe20000410000 */
[C---:B------:R-:W-:Y:S01]  /*8a80*/  FFMA.FTZ R227, R4.reuse, R213, -R5 ;  /* 0x000000d504e37223 */ /* 0x040fe20000010805 */
[----:B------:R-:W-:Y:S01]  /*8a90*/  FFMA.FTZ R220, R4, R2, R223 ;  /* 0x0000000204dc7223 */ /* 0x000fe200000100df */
[----:B------:R-:W-:Y:S01]  /*8aa0*/  HFMA2.MMA R4, -RZ, RZ, 1.875, 0 ;  /* 0x3f800000ff047435 */ /* 0x000fe200000001ff */
        /* <DEDUP_REMOVED lines=14> */
[C---:B0-----:R-:W-:Y:S01]  /*8b90*/  FMUL.FTZ R220, R182.reuse, R229 ;  /* 0x000000e5b6dc7220 */ /* 0x041fe20000410000 */
[C---:B-1----:R-:W-:Y:S01]  /*8ba0*/  FMUL.FTZ R216, R182.reuse, R219 ;  /* 0x000000dbb6d87220 */ /* 0x042fe20000410000 */
[-C--:B----4-:R-:W-:Y:S01]  /*8bb0*/  FMUL.FTZ R230, R182, R161.reuse ;  /* 0x000000a1b6e67220 */ /* 0x090fe20000410000 */
[----:B---3--:R-:W-:Y:S01]  /*8bc0*/  FMUL.FTZ R182, R215, R182 ;  /* 0x000000b6d7b67220 */ /* 0x008fe20000410000 */
[----:B------:R-:W-:Y:S01]  /*8bd0*/  FFMA.FTZ R220, R181, R161, -R220 ;  /* 0x000000a1b5dc7223 */ /* 0x000fe200000108dc */
[----:B------:R-:W-:Y:S01]  /*8be0*/  FFMA.FTZ R216, R215, R181, -R216 ;  /* 0x000000b5d7d87223 */ /* 0x000fe200000108d8 */
[C---:B------:R-:W-:Y:S01]  /*8bf0*/  FFMA.FTZ R161, R181.reuse, R229, R230 ;  /* 0x000000e5b5a17223 */ /* 0x040fe200000100e6 */
[----:B------:R-:W-:Y:S01]  /*8c00*/  FFMA.FTZ R182, R181, R219, R182 ;  /* 0x000000dbb5b67223 */ /* 0x000fe200000100b6 */
[----:B------:R-:W-:Y:S02]  /*8c10*/  FADD.FTZ R223, R223, R220 ;  /* 0x000000dcdfdf7221 */ /* 0x000fe40000010000 */
[----:B------:R-:W-:Y:S01]  /*8c20*/  FADD.FTZ R224, R224, R161 ;  /* 0x000000a1e0e07221 */ /* 0x000fe20000010000 */
[----:B------:R-:W-:-:S07]  /*8c30*/  MOV R181, R216 ;  /* 0x000000d800b57202 */ /* 0x000fce0000000f00 */
.L_x_14554:
[----:B------:R-:W-:Y:S05]  /*8c40*/  BSYNC B0 ;  /* 0x0000000000007941 */ /* 0x000fea0003800000 */
.L_x_14553:
[----:B---3--:R3:W2:Y:S01]  /*8c50*/  SHFL.DOWN PT, R215, R181, 0x2, 0x1f ;  /* 0x08401f00b5d77f89 */ /* 0x0086a200000e0000 */
[----:B------:R-:W-:Y:S03]  /*8c60*/  BSSY B0, `(.L_x_14555) ;  /* 0x0000010000007945 */ /* 0x000fe60003800000 */
[----:B-1----:R3:W1:Y:S04]  /*8c70*/  SHFL.DOWN PT, R219, R182, 0x2, 0x1f ;  /* 0x08401f00b6db7f89 */ /* 0x00266800000e0000 */
        /* <DEDUP_REMOVED lines=14> */
.L_x_14556:
[----:B------:R-:W-:Y:S05]  /*8d60*/  BSYNC B0 ;  /* 0x0000000000007941 */ /* 0x000fea0003800000 */
.L_x_14555:
[----:B--2---:R2:W2:Y:S01]  /*8d70*/  SHFL.DOWN PT, R215, R181, 0x4, 0x1f ;  /* 0x08801f00b5d77f89 */ /* 0x0044a200000e0000 */
[----:B------:R-:W-:Y:S03]  /*8d80*/  BSSY B0, `(.L_x_14557) ;  /* 0x0000010000007945 */ /* 0x000fe60003800000 */
[----:B-1----:R1:W1:Y:S04]  /*8d90*/  SHFL.DOWN PT, R219, R182, 0x4, 0x1f ;  /* 0x08801f00b6db7f89 */ /* 0x00226800000e0000 */
        /* <DEDUP_REMOVED lines=14> */
.L_x_14558:
[----:B------:R-:W-:Y:S05]  /*8e80*/  BSYNC B0 ;  /* 0x0000000000007941 */ /* 0x000fea0003800000 */
.L_x_14557:
[----:B--2---:R2:W2:Y:S01]  /*8e90*/  SHFL.DOWN PT, R215, R181, 0x8, 0x1f ;  /* 0x09001f00b5d77f89 */ /* 0x0044a200000e0000 */
[----:B------:R-:W-:Y:S03]  /*8ea0*/  BSSY B0, `(.L_x_14559) ;  /* 0x0000010000007945 */ /* 0x000fe60003800000 */
[----:B-1----:R1:W1:Y:S04]  /*8eb0*/  SHFL.DOWN PT, R219, R182, 0x8, 0x1f ;  /* 0x09001f00b6db7f89 */ /* 0x00226800000e0000 */
        /* <DEDUP_REMOVED lines=14> */
.L_x_14560:
[----:B------:R-:W-:Y:S05]  /*8fa0*/  BSYNC B0 ;  /* 0x0000000000007941 */ /* 0x000fea0003800000 */
.L_x_14559:
        /* <DEDUP_REMOVED lines=17> */
.L_x_14562:
[----:B------:R-:W-:Y:S05]  /*90c0*/  BSYNC B0 ;  /* 0x0000000000007941 */ /* 0x000fea0003800000 */
.L_x_14561:
[----:B------:R-:W-:Y:S01]  /*90d0*/  SHFL.DOWN PT, R231, R182, 0x1, 0x1f ;  /* 0x08201f00b6e77f89 */ /* 0x000fe200000e0000 */
[CC--:B-1----:R-:W-:Y:S01]  /*90e0*/  FMUL.FTZ R161, R143.reuse, R213.reuse ;  /* 0x000000d58fa17220 */ /* 0x0c2fe20000410000 */
[-C--:B------:R-:W-:Y:S01]  /*90f0*/  FMUL.FTZ R216, R143, R2.reuse ;  /* 0x000000028fd87220 */ /* 0x080fe20000410000 */
[C---:B------:R-:W-:Y:S01]  /*9100*/  FMUL.FTZ R232, R2.reuse, UR47 ;  /* 0x0000002f02e87c20 */ /* 0x040fe20008410000 */
[----:B0-----:R-:W0:Y:S01]  /*9110*/  SHFL.IDX PT, R229, R7, RZ, 0x1f ;  /* 0x00001fff07e57589 */ /* 0x001e2200000e0000 */
[----:B------:R-:W-:Y:S01]  /*9120*/  FMUL.FTZ R234, R2, UR21 ;  /* 0x0000001502ea7c20 */ /* 0x000fe20008410000 */
[C---:B------:R-:W-:Y:S01]  /*9130*/  FFMA.FTZ R161, R144.reuse, R2, R161 ;  /* 0x0000000290a17223 */ /* 0x040fe200000100a1 */
[----:B------:R-:W-:Y:S01]  /*9140*/  FFMA.FTZ R216, R144, R213, -R216 ;  /* 0x000000d590d87223 */ /* 0x000fe200000108d8 */
[----:B------:R-:W1:Y:S01]  /*9150*/  SHFL.IDX PT, R230, R6, RZ, 0x1f ;  /* 0x00001fff06e67589 */ /* 0x000e6200000e0000 */
[C---:B--2---:R-:W-:Y:S01]  /*9160*/  FFMA.FTZ R215, R213.reuse, UR21, -R232 ;  /* 0x00000015d5d77c23 */ /* 0x044fe200080108e8 */
[----:B------:R-:W-:Y:S01]  /*9170*/  FFMA.FTZ R219, R213, UR47, R234 ;  /* 0x0000002fd5db7c23 */ /* 0x000fe200080100ea */
[----:B------:R-:W-:Y:S01]  /*9180*/  FADD.FTZ R161, RZ, R161 ;  /* 0x000000a1ffa17221 */ /* 0x000fe20000010000 */
[----:B------:R-:W2:Y:S01]  /*9190*/  SHFL.DOWN PT, R236, R181, 0x1, 0x1f ;  /* 0x08201f00b5ec7f89 */ /* 0x000ea200000e0000 */
[----:B------:R-:W-:Y:S01]  /*91a0*/  FFMA.FTZ R216, R111, R86, R216 ;  /* 0x000000566fd87223 */ /* 0x000fe200000100d8 */
[C---:B------:R-:W-:Y:S01]  /*91b0*/  FMUL.FTZ R215, R0.reuse, R215 ;  /* 0x000000d700d77220 */ /* 0x040fe20000410000 */
[----:B------:R-:W-:Y:S01]  /*91c0*/  FFMA.FTZ R219, -R0, R219, -RZ ;  /* 0x000000db00db7223 */ /* 0x000fe200000109ff */
[----:B------:R-:W5:Y:S01]  /*91d0*/  SHFL.DOWN PT, R220, R224, 0x1, 0x1f ;  /* 0x08201f00e0dc7f89 */ /* 0x000f6200000e0000 */
[CC--:B------:R-:W-:Y:S01]  /*91e0*/  FMUL.FTZ R0, R193.reuse, R161.reuse ;  /* 0x000000a1c1007220 */ /* 0x0c0fe20000410000 */
[-C--:B------:R-:W-:Y:S01]  /*91f0*/  FMUL.FTZ R232, R193, R216.reuse ;  /* 0x000000d8c1e87220 */ /* 0x080fe20000410000 */
[----:B------:R-:W-:Y:S01]  /*9200*/  FMUL.FTZ R233, R161, UR21 ;  /* 0x00000015a1e97c20 */ /* 0x000fe20008410000 */
[----:B------:R-:W5:Y:S01]  /*9210*/  SHFL.DOWN PT, R235, R223, 0x1, 0x1f ;  /* 0x08201f00dfeb7f89 */ /* 0x000f6200000e0000 */
[C---:B------:R-:W-:Y:S01]  /*9220*/  FFMA.FTZ R193, R167.reuse, R216, -R0 ;  /* 0x000000d8a7c17223 */ /* 0x040fe20000010800 */
[----:B------:R-:W-:Y:S01]  /*9230*/  FADD.FTZ R0, R70, R70 ;  /* 0x0000004646007221 */ /* 0x000fe20000010000 */
[----:B------:R-:W-:Y:S01]  /*9240*/  FFMA.FTZ R232, R167, R161, R232 ;  /* 0x000000a1a7e87223 */ /* 0x000fe200000100e8 */
[----:B------:R-:W-:Y:S01]  /*9250*/  FFMA.FTZ R233, R216, UR47, R233 ;  /* 0x0000002fd8e97c23 */ /* 0x000fe200080100e9 */
[----:B---3--:R-:W3:Y:S01]  /*9260*/  SHFL.IDX PT, R182, R182, RZ, 0x1f ;  /* 0x00001fffb6b67589 */ /* 0x008ee200000e0000 */
[----:B------:R-:W-:Y:S01]  /*9270*/  FFMA.FTZ R227, R0, R193, R227 ;  /* 0x000000c100e37223 */ /* 0x000fe200000100e3 */
[----:B------:R-:W-:Y:S01]  /*9280*/  FMUL.FTZ R193, R161, UR47 ;  /* 0x0000002fa1c17c20 */ /* 0x000fe20008410000 */
[----:B0-----:R-:W-:Y:S01]  /*9290*/  @P1 FMUL.FTZ R167, R231, R229 ;  /* 0x000000e5e7a71220 */ /* 0x001fe20000410000 */
[----:B------:R-:W0:Y:S01]  /*92a0*/  SHFL.IDX PT, R181, R181, RZ, 0x1f ;  /* 0x00001fffb5b57589 */ /* 0x000e2200000e0000 */
[----:B------:R-:W-:Y:S01]  /*92b0*/  ISETP.NE.AND P0, PT, R101, RZ, PT ;  /* 0x000000ff6500720c */ /* 0x000fe20003f05270 */
[----:B------:R-:W-:Y:S01]  /*92c0*/  FFMA.FTZ R33, R104, -R97, R33 ;  /* 0x8000006168217223 */ /* 0x000fe20000010021 */
[----:B-1----:R-:W-:Y:S01]  /*92d0*/  @P1 FMUL.FTZ R234, R231, R230 ;  /* 0x000000e6e7ea1220 */ /* 0x002fe20000410000 */
[----:B------:R-:W-:Y:S01]  /*92e0*/  FFMA.FTZ R231, -R0, R232, R217 ;  /* 0x000000e800e77223 */ /* 0x000fe200000101d9 */
[----:B------:R-:W-:Y:S01]  /*92f0*/  FFMA.FTZ R217, R216, UR21, -R193 ;  /* 0x00000015d8d97c23 */ /* 0x000fe200080108c1 */
[C---:B------:R-:W-:Y:S01]  /*9300*/  FMUL.FTZ R193, R141.reuse, R216 ;  /* 0x000000d88dc17220 */ /* 0x040fe20000410000 */
[C---:B--2---:R-:W-:Y:S01]  /*9310*/  @P1 FFMA.FTZ R232, R236.reuse, R230, -R167 ;  /* 0x000000e6ece81223 */ /* 0x044fe200000108a7 */
[----:B------:R-:W-:Y:S01]  /*9320*/  @P1 FFMA.FTZ R167, R236, R229, R234 ;  /* 0x000000e5eca71223 */ /* 0x000fe200000100ea */
[----:B------:R-:W-:Y:S01]  /*9330*/  FMUL.FTZ R217, R0, R217 ;  /* 0x000000d900d97220 */ /* 0x000fe20000410000 */
[----:B----4-:R-:W1:Y:S01]  /*9340*/  SHFL.IDX PT, R223, R223, RZ, 0x1f ;  /* 0x00001fffdfdf7589 */ /* 0x010e6200000e0000 */
[----:B------:R-:W-:Y:S01]  /*9350*/  FFMA.FTZ R173, R118, -R95, R173 ;  /* 0x8000005f76ad7223 */ /* 0x000fe200000100ad */
[----:B-----5:R-:W-:Y:S01]  /*9360*/  @P1 FADD.FTZ R229, R220, R167 ;  /* 0x000000a7dce51221 */ /* 0x020fe20000010000 */
[----:B------:R-:W-:Y:S01]  /*9370*/  FMUL.FTZ R167, R141, R161 ;  /* 0x000000a18da77220 */ /* 0x000fe20000410000 */
[----:B------:R-:W-:Y:S01]  /*9380*/  FFMA.FTZ R220, -R0, R233, -RZ ;  /* 0x000000e900dc7223 */ /* 0x000fe200000109ff */
[C---:B------:R-:W-:Y:S01]  /*9390*/  FFMA.FTZ R0, R142.reuse, R161, R193 ;  /* 0x000000a18e007223 */ /* 0x040fe200000100c1 */
[----:B------:R-:W-:Y:S01]  /*93a0*/  @P1 FADD.FTZ R230, R235, R232 ;  /* 0x000000e8ebe61221 */ /* 0x000fe20000010000 */
[----:B------:R-:W-:Y:S01]  /*93b0*/  FFMA.FTZ R193, R142, R216, -R167 ;  /* 0x000000d88ec17223 */ /* 0x000fe200000108a7 */
[CC--:B------:R-:W-:Y:S01]  /*93c0*/  FMUL.FTZ R233, R229.reuse, -R29.reuse ;  /* 0x8000001de5e97220 */ /* 0x0c0fe20000410000 */
[----:B------:R-:W-:Y:S01]  /*93d0*/  FADD.FTZ R167, RZ, R0 ;  /* 0x00000000ffa77221 */ /* 0x000fe20000010000 */
[----:B------:R-:W-:Y:S01]  /*93e0*/  FMUL.FTZ R0, R230, -R29 ;  /* 0x8000001de6007220 */ /* 0x000fe20000410000 */
[----:B------:R-:W-:Y:S01]  /*93f0*/  FFMA.FTZ R193, R108, R85, R193 ;  /* 0x000000556cc17223 */ /* 0x000fe200000100c1 */
[-C--:B------:R-:W-:Y:S01]  /*9400*/  FFMA.FTZ R230, R230, R28.reuse, -R233 ;  /* 0x0000001ce6e67223 */ /* 0x080fe200000108e9 */
[C---:B------:R-:W-:Y:S01]  /*9410*/  FMUL.FTZ R29, R228.reuse, R167 ;  /* 0x000000a7e41d7220 */ /* 0x040fe20000410000 */
[----:B------:R-:W-:Y:S01]  /*9420*/  FFMA.FTZ R28, R229, R28, R0 ;  /* 0x0000001ce51c7223 */ /* 0x000fe20000010000 */
[----:B------:R-:W-:Y:S01]  /*9430*/  FADD.FTZ R0, R69, R69 ;  /* 0x0000004545007221 */ /* 0x000fe20000010000 */
[-C--:B------:R-:W-:Y:S01]  /*9440*/  FMUL.FTZ R228, R228, R193.reuse ;  /* 0x000000c1e4e47220 */ /* 0x080fe20000410000 */
[C---:B------:R-:W-:Y:S01]  /*9450*/  FFMA.FTZ R29, R218.reuse, R193, -R29 ;  /* 0x000000c1da1d7223 */ /* 0x040fe2000001081d */
[----:B------:R-:W-:Y:S01]  /*9460*/  FADD.FTZ R205, -R205, R28 ;  /* 0x0000001ccdcd7221 */ /* 0x000fe20000010100 */
[----:B------:R-:W-:Y:S01]  /*9470*/  FADD.FTZ R28, R225, R230 ;  /* 0x000000e6e11c7221 */ /* 0x000fe20000010000 */
[----:B------:R-:W-:Y:S01]  /*9480*/  FFMA.FTZ R228, R218, R167, R228 ;  /* 0x000000a7dae47223 */ /* 0x000fe200000100e4 */
[C---:B------:R-:W-:Y:S01]  /*9490*/  FFMA.FTZ R229, R0.reuse, R29, R227 ;  /* 0x0000001d00e57223 */ /* 0x040fe200000100e3 */
[CC--:B------:R-:W-:Y:S01]  /*94a0*/  FMUL.FTZ R29, R139.reuse, -R205.reuse ;  /* 0x800000cd8b1d7220 */ /* 0x0c0fe20000410000 */
[----:B------:R-:W-:Y:S01]  /*94b0*/  FMUL.FTZ R218, R139, -R28 ;  /* 0x8000001c8bda7220 */ /* 0x000fe20000410000 */
[----:B------:R-:W-:Y:S01]  /*94c0*/  FFMA.FTZ R231, -R0, R228, R231 ;  /* 0x000000e400e77223 */ /* 0x000fe200000101e7 */
[C---:B------:R-:W-:Y:S01]  /*94d0*/  FMUL.FTZ R230, R167.reuse, UR21 ;  /* 0x00000015a7e67c20 */ /* 0x040fe20008410000 */
[C---:B------:R-:W-:Y:S01]  /*94e0*/  FFMA.FTZ R29, R140.reuse, R28, -R29 ;  /* 0x0000001c8c1d7223 */ /* 0x040fe2000001081d */
[----:B------:R-:W-:Y:S01]  /*94f0*/  FFMA.FTZ R218, R140, R205, R218 ;  /* 0x000000cd8cda7223 */ /* 0x000fe200000100da */
[----:B------:R-:W-:Y:S01]  /*9500*/  FMUL.FTZ R228, R167, UR47 ;  /* 0x0000002fa7e47c20 */ /* 0x000fe20008410000 */
[----:B------:R-:W-:Y:S01]  /*9510*/  FFMA.FTZ R227, R193, UR47, R230 ;  /* 0x0000002fc1e37c23 */ /* 0x000fe200080100e6 */
[----:B------:R-:W-:Y:S01]  /*9520*/  FADD.FTZ R29, R222, R29 ;  /* 0x0000001dde1d7221 */ /* 0x000fe20000010000 */
[----:B------:R-:W-:Y:S01]  /*9530*/  FADD.FTZ R218, -R211, R218 ;  /* 0x000000dad3da7221 */ /* 0x000fe20000010100 */
[----:B------:R-:W-:Y:S01]  /*9540*/  FFMA.FTZ R225, R193, UR21, -R228 ;  /* 0x00000015c1e17c23 */ /* 0x000fe200080108e4 */
[----:B------:R-:W-:Y:S01]  /*9550*/  FFMA.FTZ R227, -R0, R227, -RZ ;  /* 0x000000e300e37223 */ /* 0x000fe200000109ff */
[C---:B------:R-:W-:Y:S01]  /*9560*/  FMUL.FTZ R230, R148.reuse, -R29 ;  /* 0x8000001d94e67220 */ /* 0x040fe20000410000 */
[-C--:B------:R-:W-:Y:S01]  /*9570*/  FMUL.FTZ R228, R148, -R218.reuse ;  /* 0x800000da94e47220 */ /* 0x080fe20000410000 */
[----:B------:R-:W-:Y:S01]  /*9580*/  FMUL.FTZ R225, R0, R225 ;  /* 0x000000e100e17220 */ /* 0x000fe20000410000 */
[C---:B------:R-:W-:Y:S01]  /*9590*/  FMUL.FTZ R222, R150.reuse, R193 ;  /* 0x000000c196de7220 */ /* 0x040fe20000410000 */
[C---:B------:R-:W-:Y:S01]  /*95a0*/  FFMA.FTZ R230, R147.reuse, R218, R230 ;  /* 0x000000da93e67223 */ /* 0x040fe200000100e6 */
[C---:B------:R-:W-:Y:S01]  /*95b0*/  FMUL.FTZ R0, R150.reuse, R167 ;  /* 0x000000a796007220 */ /* 0x040fe20000410000 */
[----:B------:R-:W-:Y:S01]  /*95c0*/  FFMA.FTZ R228, R147, R29, -R228 ;  /* 0x0000001d93e47223 */ /* 0x000fe200000108e4 */
[----:B------:R-:W-:Y:S01]  /*95d0*/  FFMA.FTZ R211, R149, R167, R222 ;  /* 0x000000a795d37223 */ /* 0x000fe200000100de */
[----:B------:R-:W-:Y:S01]  /*95e0*/  FADD.FTZ R221, -R221, R230 ;  /* 0x000000e6dddd7221 */ /* 0x000fe20000010100 */
[----:B------:R-:W-:Y:S01]  /*95f0*/  FFMA.FTZ R0, R149, R193, -R0 ;  /* 0x000000c195007223 */ /* 0x000fe20000010800 */
[----:B------:R-:W-:Y:S01]  /*9600*/  FADD.FTZ R209, R209, R228 ;  /* 0x000000e4d1d17221 */ /* 0x000fe20000010000 */
[----:B------:R-:W-:Y:S01]  /*9610*/  FADD.FTZ R211, RZ, R211 ;  /* 0x000000d3ffd37221 */ /* 0x000fe20000010000 */
[C---:B------:R-:W-:Y:S01]  /*9620*/  FMUL.FTZ R228, R150.reuse, -R221 ;  /* 0x800000dd96e47220 */ /* 0x040fe20000410000 */
[----:B------:R-:W-:Y:S01]  /*9630*/  FFMA.FTZ R222, R109, R84, R0 ;  /* 0x000000546dde7223 */ /* 0x000fe20000010000 */
[----:B------:R-:W-:Y:S01]  /*9640*/  FMUL.FTZ R230, R150, -R209 ;  /* 0x800000d196e67220 */ /* 0x000fe20000410000 */
[C---:B------:R-:W-:Y:S01]  /*9650*/  FMUL.FTZ R0, R148.reuse, R211 ;  /* 0x000000d394007220 */ /* 0x040fe20000410000 */
[C---:B------:R-:W-:Y:S01]  /*9660*/  FFMA.FTZ R235, R149.reuse, R209, -R228 ;  /* 0x000000d195eb7223 */ /* 0x040fe200000108e4 */
[-C--:B------:R-:W-:Y:S01]  /*9670*/  FMUL.FTZ R150, R148, R222.reuse ;  /* 0x000000de94967220 */ /* 0x080fe20000410000 */
[----:B------:R-:W-:Y:S01]  /*9680*/  FFMA.FTZ R149, R149, R221, R230 ;  /* 0x000000dd95957223 */ /* 0x000fe200000100e6 */
[CC--:B------:R-:W-:Y:S01]  /*9690*/  FFMA.FTZ R233, R147.reuse, R222.reuse, -R0 ;  /* 0x000000de93e97223 */ /* 0x0c0fe20000010800 */
[----:B------:R-:W-:Y:S01]  /*96a0*/  FADD.FTZ R0, R68, R68 ;  /* 0x0000004444007221 */ /* 0x000fe20000010000 */
[-C--:B------:R-:W-:Y:S01]  /*96b0*/  FFMA.FTZ R150, R147, R211.reuse, R150 ;  /* 0x000000d393967223 */ /* 0x080fe20000010096 */
[----:B------:R-:W-:Y:S01]  /*96c0*/  FADD.FTZ R204, -R204, R149 ;  /* 0x00000095cccc7221 */ /* 0x000fe20000010100 */
[----:B------:R-:W-:Y:S01]  /*96d0*/  FADD.FTZ R147, R226, R235 ;  /* 0x000000ebe2937221 */ /* 0x000fe20000010000 */
[C---:B------:R-:W-:Y:S01]  /*96e0*/  FMUL.FTZ R235, R180.reuse, R211 ;  /* 0x000000d3b4eb7220 */ /* 0x040fe20000410000 */
[----:B------:R-:W-:Y:S01]  /*96f0*/  FMUL.FTZ R180, R180, R222 ;  /* 0x000000deb4b47220 */ /* 0x000fe20000410000 */
[C---:B------:R-:W-:Y:S01]  /*9700*/  FMUL.FTZ R149, R141.reuse, -R204 ;  /* 0x800000cc8d957220 */ /* 0x040fe20000410000 */
[-C--:B------:R-:W-:Y:S01]  /*9710*/  FMUL.FTZ R141, R141, -R147.reuse ;  /* 0x800000938d8d7220 */ /* 0x080fe20000410000 */
[----:B------:R-:W-:Y:S01]  /*9720*/  FFMA.FTZ R235, R174, R222, -R235 ;  /* 0x000000deaeeb7223 */ /* 0x000fe200000108eb */
[C---:B------:R-:W-:Y:S01]  /*9730*/  FMUL.FTZ R237, R211.reuse, UR21 ;  /* 0x00000015d3ed7c20 */ /* 0x040fe20008410000 */
[C---:B------:R-:W-:Y:S01]  /*9740*/  FFMA.FTZ R149, R142.reuse, R147, -R149 ;  /* 0x000000938e957223 */ /* 0x040fe20000010895 */
[----:B------:R-:W-:Y:S01]  /*9750*/  FFMA.FTZ R141, R142, R204, R141 ;  /* 0x000000cc8e8d7223 */ /* 0x000fe2000001008d */
[----:B------:R-:W-:Y:S01]  /*9760*/  FFMA.FTZ R229, R0, R235, R229 ;  /* 0x000000eb00e57223 */ /* 0x000fe200000100e5 */
[----:B------:R-:W-:Y:S01]  /*9770*/  FMUL.FTZ R235, R211, UR47 ;  /* 0x0000002fd3eb7c20 */ /* 0x000fe20008410000 */
[----:B------:R-:W-:Y:S01]  /*9780*/  FADD.FTZ R194, R194, R149 ;  /* 0x00000095c2c27221 */ /* 0x000fe20000010000 */
[----:B------:R-:W-:Y:S01]  /*9790*/  FADD.FTZ R149, -R186, R141 ;  /* 0x0000008dba957221 */ /* 0x000fe20000010100 */
[----:B------:R-:W-:Y:S01]  /*97a0*/  FFMA.FTZ R180, R174, R211, R180 ;  /* 0x000000d3aeb47223 */ /* 0x000fe200000100b4 */
[C---:B------:R-:W-:Y:S01]  /*97b0*/  FFMA.FTZ R235, R222.reuse, UR21, -R235 ;  /* 0x00000015deeb7c23 */ /* 0x040fe200080108eb */
[C---:B------:R-:W-:Y:S01]  /*97c0*/  FMUL.FTZ R141, R143.reuse, -R194 ;  /* 0x800000c28f8d7220 */ /* 0x040fe20000410000 */
[-C--:B------:R-:W-:Y:S01]  /*97d0*/  FMUL.FTZ R143, R143, -R149.reuse ;  /* 0x800000958f8f7220 */ /* 0x080fe20000410000 */
[----:B------:R-:W-:Y:S01]  /*97e0*/  FFMA.FTZ R237, R222, UR47, R237 ;  /* 0x0000002fdeed7c23 */ /* 0x000fe200080100ed */
[----:B------:R-:W-:Y:S01]  /*97f0*/  FFMA.FTZ R231, -R0, R180, R231 ;  /* 0x000000b400e77223 */ /* 0x000fe200000101e7 */
[C---:B------:R-:W-:Y:S01]  /*9800*/  FFMA.FTZ R142, R144.reuse, R149, R141 ;  /* 0x00000095908e7223 */ /* 0x040fe2000001008d */
[----:B------:R-:W-:Y:S01]  /*9810*/  FFMA.FTZ R143, R144, R194, -R143 ;  /* 0x000000c2908f7223 */ /* 0x000fe2000001088f */
[----:B------:R-:W-:Y:S01]  /*9820*/  FADD.FTZ R141, RZ, R150 ;  /* 0x00000096ff8d7221 */ /* 0x000fe20000010000 */
[----:B------:R-:W-:Y:S01]  /*9830*/  FMUL.FTZ R148, R0, R235 ;  /* 0x000000eb00947220 */ /* 0x000fe20000410000 */
[----:B------:R-:W-:Y:S01]  /*9840*/  FADD.FTZ R142, -R189, R142 ;  /* 0x0000008ebd8e7221 */ /* 0x000fe20000010100 */
[----:B------:R-:W-:Y:S01]  /*9850*/  FADD.FTZ R188, R188, R143 ;  /* 0x0000008fbcbc7221 */ /* 0x000fe20000010000 */
[----:B------:R-:W-:Y:S01]  /*9860*/  FFMA.FTZ R143, R106, R83, R233 ;  /* 0x000000536a8f7223 */ /* 0x000fe200000100e9 */
[----:B------:R-:W-:Y:S01]  /*9870*/  FFMA.FTZ R144, -R0, R237, -RZ ;  /* 0x000000ed00907223 */ /* 0x000fe200000109ff */
[C---:B------:R-:W-:Y:S01]  /*9880*/  FMUL.FTZ R189, R145.reuse, -R142 ;  /* 0x8000008e91bd7220 */ /* 0x040fe20000410000 */
[-C--:B------:R-:W-:Y:S01]  /*9890*/  FMUL.FTZ R233, R145, -R188.reuse ;  /* 0x800000bc91e97220 */ /* 0x080fe20000410000 */
[C---:B------:R-:W-:Y:S01]  /*98a0*/  FMUL.FTZ R145, R139.reuse, R141 ;  /* 0x0000008d8b917220 */ /* 0x040fe20000410000 */
[-C--:B------:R-:W-:Y:S01]  /*98b0*/  FMUL.FTZ R0, R139, R143.reuse ;  /* 0x0000008f8b007220 */ /* 0x080fe20000410000 */
        /* <DEDUP_REMOVED lines=15> */
[C---:B------:R-:W-:Y:S01]  /*99b0*/  FFMA.FTZ R137, R0.reuse, R150, R229 ;  /* 0x0000009600897223 */ /* 0x040fe200000100e5 */
[----:B------:R-:W-:Y:S01]  /*99c0*/  FFMA.FTZ R136, -R0, R166, R231 ;  /* 0x000000a600887223 */ /* 0x000fe200000101e7 */
[----:B------:R-:W-:Y:S01]  /*99d0*/  FADD.FTZ R169, R169, R140 ;  /* 0x0000008ca9a97221 */ /* 0x000fe20000010000 */
[----:B------:R-:W-:Y:S01]  /*99e0*/  FADD.FTZ R170, -R170, R145 ;  /* 0x00000091aaaa7221 */ /* 0x000fe20000010100 */
[C---:B------:R-:W-:Y:S01]  /*99f0*/  FMUL.FTZ R150, R141.reuse, UR47 ;  /* 0x0000002f8d967c20 */ /* 0x040fe20008410000 */
[----:B------:R-:W-:Y:S01]  /*9a00*/  FMUL.FTZ R166, R141, UR21 ;  /* 0x000000158da67c20 */ /* 0x000fe20008410000 */
[CC--:B------:R-:W-:Y:S01]  /*9a10*/  FMUL.FTZ R145, R138.reuse, -R169.reuse ;  /* 0x800000a98a917220 */ /* 0x0c0fe20000410000 */
[-C--:B------:R-:W-:Y:S01]  /*9a20*/  FMUL.FTZ R140, R138, -R170.reuse ;  /* 0x800000aa8a8c7220 */ /* 0x080fe20000410000 */
[C---:B------:R-:W-:Y:S01]  /*9a30*/  FFMA.FTZ R189, R143.reuse, UR21, -R150 ;  /* 0x000000158fbd7c23 */ /* 0x040fe20008010896 */
[----:B------:R-:W-:Y:S01]  /*9a40*/  FFMA.FTZ R229, R143, UR47, R166 ;  /* 0x0000002f8fe57c23 */ /* 0x000fe200080100a6 */
[C---:B------:R-:W-:Y:S01]  /*9a50*/  FFMA.FTZ R138, R131.reuse, R170, R145 ;  /* 0x000000aa838a7223 */ /* 0x040fe20000010091 */
[----:B------:R-:W-:Y:S01]  /*9a60*/  FFMA.FTZ R163, R131, R169, -R140 ;  /* 0x000000a983a37223 */ /* 0x000fe2000001088c */
[C---:B------:R-:W-:Y:S01]  /*9a70*/  FMUL.FTZ R140, R0.reuse, R189 ;  /* 0x000000bd008c7220 */ /* 0x040fe20000410000 */
[----:B------:R-:W-:Y:S01]  /*9a80*/  FFMA.FTZ R145, -R0, R229, -RZ ;  /* 0x000000e500917223 */ /* 0x000fe200000109ff */
[----:B------:R-:W-:Y:S01]  /*9a90*/  FADD.FTZ R157, -R157, R138 ;  /* 0x0000008a9d9d7221 */ /* 0x000fe20000010100 */
[----:B------:R-:W-:Y:S01]  /*9aa0*/  FADD.FTZ R158, R158, R163 ;  /* 0x000000a39e9e7221 */ /* 0x000fe20000010000 */
[----:B------:R-:W-:Y:S01]  /*9ab0*/  FFMA.FTZ R138, R107, R82, R146 ;  /* 0x000000526b8a7223 */ /* 0x000fe20000010092 */
[----:B---3--:R-:W-:Y:S01]  /*9ac0*/  FMUL.FTZ R146, R182, R6 ;  /* 0x00000006b6927220 */ /* 0x008fe20000410000 */
[C---:B------:R-:W-:Y:S01]  /*9ad0*/  FMUL.FTZ R163, R132.reuse, -R157 ;  /* 0x8000009d84a37220 */ /* 0x040fe20000410000 */
[-C--:B------:R-:W-:Y:S01]  /*9ae0*/  FMUL.FTZ R132, R132, -R158.reuse ;  /* 0x8000009e84847220 */ /* 0x080fe20000410000 */
[-C--:B------:R-:W-:Y:S01]  /*9af0*/  FMUL.FTZ R0, R182, R7.reuse ;  /* 0x00000007b6007220 */ /* 0x080fe20000410000 */
[----:B0-----:R-:W-:Y:S01]  /*9b00*/  FFMA.FTZ R7, R181, R7, R146 ;  /* 0x00000007b5077223 */ /* 0x001fe20000010092 */
[C---:B------:R-:W-:Y:S01]  /*9b10*/  FFMA.FTZ R163, R133.reuse, R158, -R163 ;  /* 0x0000009e85a37223 */ /* 0x040fe200000108a3 */
[----:B------:R-:W-:Y:S01]  /*9b20*/  FFMA.FTZ R132, R133, R157, R132 ;  /* 0x0000009d85847223 */ /* 0x000fe20000010084 */
[----:B------:R-:W-:Y:S01]  /*9b30*/  FADD.FTZ R131, RZ, R174 ;  /* 0x000000aeff837221 */ /* 0x000fe20000010000 */
[----:B------:R-:W0:Y:S01]  /*9b40*/  SHFL.IDX PT, R224, R224, RZ, 0x1f ;  /* 0x00001fffe0e07589 */ /* 0x000e2200000e0000 */
[----:B------:R-:W-:Y:S01]  /*9b50*/  FADD.FTZ R160, R160, R163 ;  /* 0x000000a3a0a07221 */ /* 0x000fe20000010000 */
[----:B------:R-:W-:Y:S01]  /*9b60*/  FADD.FTZ R132, -R159, R132 ;  /* 0x000000849f847221 */ /* 0x000fe20000010100 */
[----:B------:R-:W-:Y:S01]  /*9b70*/  FFMA.FTZ R6, R181, R6, -R0 ;  /* 0x00000006b5067223 */ /* 0x000fe20000010800 */
[----:B------:R-:W-:Y:S01]  /*9b80*/  FMUL.FTZ R189, R164, R131 ;  /* 0x00000083a4bd7220 */ /* 0x000fe20000410000 */
[C---:B------:R-:W-:Y:S01]  /*9b90*/  FMUL.FTZ R133, R134.reuse, -R160 ;  /* 0x800000a086857220 */ /* 0x040fe20000410000 */
[----:B------:R-:W-:Y:S01]  /*9ba0*/  FMUL.FTZ R146, R134, -R132 ;  /* 0x8000008486927220 */ /* 0x000fe20000410000 */
[----:B------:R-:W-:Y:S01]  /*9bb0*/  FMUL.FTZ R0, R182, R5 ;  /* 0x00000005b6007220 */ /* 0x000fe20000410000 */
[----:B------:R-:W-:Y:S01]  /*9bc0*/  FMUL.FTZ R164, R164, R138 ;  /* 0x0000008aa4a47220 */ /* 0x000fe20000410000 */
[----:B------:R-:W-:Y:S01]  /*9bd0*/  FMUL.FTZ R159, R131, UR21 ;  /* 0x00000015839f7c20 */ /* 0x000fe20008410000 */
[C---:B------:R-:W-:Y:S01]  /*9be0*/  FFMA.FTZ R146, R135.reuse, R160, -R146 ;  /* 0x000000a087927223 */ /* 0x040fe20000010892 */
[----:B------:R-:W-:Y:S01]  /*9bf0*/  FFMA.FTZ R135, R135, R132, R133 ;  /* 0x0000008487877223 */ /* 0x000fe20000010085 */
[----:B------:R-:W-:Y:S01]  /*9c00*/  FMUL.FTZ R133, R131, UR47 ;  /* 0x0000002f83857c20 */ /* 0x000fe20008410000 */
[-C--:B------:R-:W-:Y:S01]  /*9c10*/  FMUL.FTZ R182, R182, R4.reuse ;  /* 0x00000004b6b67220 */ /* 0x080fe20000410000 */
[----:B------:R-:W-:Y:S01]  /*9c20*/  FFMA.FTZ R4, R181, R4, -R0 ;  /* 0x00000004b5047223 */ /* 0x000fe20000010800 */
[----:B------:R-:W-:Y:S01]  /*9c30*/  FADD.FTZ R135, -R18, R135 ;  /* 0x0000008712877221 */ /* 0x000fe20000010100 */
[----:B------:R-:W-:Y:S01]  /*9c40*/  SHF.L.U32 R18, R101, 0x5, RZ ;  /* 0x0000000565127819 */ /* 0x000fe200000006ff */
[C---:B------:R-:W-:Y:S01]  /*9c50*/  FFMA.FTZ R189, R168.reuse, R138, -R189 ;  /* 0x0000008aa8bd7223 */ /* 0x040fe200000108bd */
[----:B------:R-:W-:Y:S01]  /*9c60*/  FFMA.FTZ R229, R168, R131, R164 ;  /* 0x00000083a8e57223 */ /* 0x000fe200000100a4 */
[----:B------:R-:W-:Y:S01]  /*9c70*/  FADD.FTZ R0, R66, R66 ;  /* 0x0000004242007221 */ /* 0x000fe20000010000 */
[C---:B------:R-:W-:Y:S01]  /*9c80*/  FFMA.FTZ R163, R138.reuse, UR21, -R133 ;  /* 0x000000158aa37c23 */ /* 0x040fe20008010885 */
[----:B------:R-:W-:Y:S01]  /*9c90*/  FFMA.FTZ R159, R138, UR47, R159 ;  /* 0x0000002f8a9f7c23 */ /* 0x000fe2000801009f */
[----:B------:R-:W-:Y:S01]  /*9ca0*/  P2R R134, PR, RZ, 0x1 ;  /* 0x00000001ff867803 */ /* 0x000fe20000000000 */
[----:B------:R-:W-:Y:S01]  /*9cb0*/  FADD.FTZ R19, R19, R146 ;  /* 0x0000009213137221 */ /* 0x000fe20000010000 */
[----:B------:R-:W-:Y:S01]  /*9cc0*/  LEA.HI.SX32 R134, R18, R18, 0x1b ;  /* 0x0000001212867211 */ /* 0x000fe200078fdaff */
[C---:B------:R-:W-:Y:S01]  /*9cd0*/  FMUL.FTZ R18, R0.reuse, R189 ;  /* 0x000000bd00127220 */ /* 0x040fe20000410000 */
[C---:B------:R-:W-:Y:S01]  /*9ce0*/  FMUL.FTZ R133, R0.reuse, R229 ;  /* 0x000000e500857220 */ /* 0x040fe20000410000 */
[C---:B------:R-:W-:Y:S01]  /*9cf0*/  FMUL.FTZ R163, R0.reuse, R163 ;  /* 0x000000a300a37220 */ /* 0x040fe20000410000 */
[----:B------:R-:W-:Y:S01]  /*9d00*/  FFMA.FTZ R159, -R0, R159, -RZ ;  /* 0x0000009f009f7223 */ /* 0x000fe200000109ff */
[C---:B------:R-:W-:Y:S01]  /*9d10*/  FMUL.FTZ R0, R120.reuse, -R135 ;  /* 0x8000008778007220 */ /* 0x040fe20000410000 */
[----:B------:R-:W-:Y:S01]  /*9d20*/  VOTEU.ALL UP0, P0 ;  /* 0x00000000003f7886 */ /* 0x000fe20000000000 */
[----:B------:R-:W-:Y:S01]  /*9d30*/  FMUL.FTZ R120, R120, -R19 ;  /* 0x8000001378787220 */ /* 0x000fe20000410000 */
[----:B------:R-:W-:Y:S01]  /*9d40*/  FFMA.FTZ R5, R181, R5, R182 ;  /* 0x00000005b5057223 */ /* 0x000fe200000100b6 */
[----:B------:R-:W-:Y:S01]  /*9d50*/  FFMA.FTZ R0, R121, R19, -R0 ;  /* 0x0000001379007223 */ /* 0x000fe20000010800 */
[----:B-1----:R-:W-:Y:S01]  /*9d60*/  FADD.FTZ R6, R223, R6 ;  /* 0x00000006df067221 */ /* 0x002fe20000010000 */
[----:B------:R-:W-:Y:S01]  /*9d70*/  @!UP0 ULEA UR20, UR7, UR46, 0x4 ;  /* 0x0000002e07148291 */ /* 0x000fe2000f8e203f */
[----:B------:R-:W-:Y:S01]  /*9d80*/  FFMA.FTZ R121, R121, R135, R120 ;  /* 0x0000008779797223 */ /* 0x000fe20000010078 */
[----:B------:R-:W-:Y:S01]  /*9d90*/  FADD.FTZ R17, R17, R0 ;  /* 0x0000000011117221 */ /* 0x000fe20000010000 */
[----:B0-----:R-:W-:Y:S01]  /*9da0*/  FADD.FTZ R7, R224, R7 ;  /* 0x00000007e0077221 */ /* 0x001fe20000010000 */
[----:B------:R-:W-:Y:S01]  /*9db0*/  LEA R134, R134, UR46, 0x2 ;  /* 0x0000002e86867c11 */ /* 0x000fe2000f8e10ff */
[----:B------:R-:W-:Y:S01]  /*9dc0*/  FADD.FTZ R16, -R16, R121 ;  /* 0x0000007910107221 */ /* 0x000fe20000010100 */
[----:B------:R-:W-:Y:S01]  /*9dd0*/  FMUL.FTZ R0, R122, -R17 ;  /* 0x800000117a007220 */ /* 0x000fe20000410000 */
[-C--:B------:R-:W-:Y:S01]  /*9de0*/  FFMA.FTZ R185, R116, -R93.reuse, R185 ;  /* 0x8000005d74b97223 */ /* 0x080fe200000100b9 */
[----:B------:R-:W-:Y:S01]  /*9df0*/  FFMA.FTZ R192, R117, -R92, R192 ;  /* 0x8000005c75c07223 */ /* 0x000fe200000100c0 */
[----:B------:R0:W-:Y:S01]  /*9e00*/  @!P0 STS.128 [UR20+0x2e10], R4 ;  /* 0x002e1004ff008988 */ /* 0x0001e20008000c14 */
[----:B------:R-:W-:Y:S01]  /*9e10*/  FMUL.FTZ R122, R122, -R16 ;  /* 0x800000107a7a7220 */ /* 0x000fe20000410000 */
[----:B------:R-:W-:Y:S01]  /*9e20*/  FMUL.FTZ R146, R16, R93 ;  /* 0x0000005d10927220 */ /* 0x000fe20000410000 */
[----:B------:R-:W-:Y:S01]  /*9e30*/  FFMA.FTZ R197, R114, -R91, R197 ;  /* 0x8000005b72c57223 */ /* 0x000fe200000100c5 */
[----:B------:R-:W-:Y:S01]  /*9e40*/  STS [R134+0x8ac], R144 ;  /* 0x0008ac9086007388 */ /* 0x000fe20000000800 */
[----:B------:R-:W-:Y:S01]  /*9e50*/  FFMA.FTZ R122, R123, R17, -R122 ;  /* 0x000000117b7a7223 */ /* 0x000fe2000001087a */
[----:B------:R-:W-:Y:S01]  /*9e60*/  FFMA.FTZ R200, R115, -R90, R200 ;  /* 0x8000005a73c87223 */ /* 0x000fe200000100c8 */
[----:B------:R-:W-:Y:S01]  /*9e70*/  FFMA.FTZ R201, R112, -R89, R201 ;  /* 0x8000005970c97223 */ /* 0x000fe200000100c9 */
[----:B------:R-:W-:Y:S01]  /*9e80*/  STS [R134+0x8b0], R140 ;  /* 0x0008b08c86007388 */ /* 0x000fe20000000800 */
[----:B------:R-:W-:Y:S01]  /*9e90*/  FADD.FTZ R155, R155, R122 ;  /* 0x0000007a9b9b7221 */ /* 0x000fe20000010000 */
[----:B------:R-:W-:Y:S01]  /*9ea0*/  FFMA.FTZ R208, R113, -R88, R208 ;  /* 0x8000005871d07223 */ /* 0x000fe200000100d0 */
[----:B------:R-:W-:Y:S01]  /*9eb0*/  UIADD3 UR20, -UR6, UR18, URZ ;  /* 0x0000001206147290 */ /* 0x000fe2000fffe13f */
[----:B------:R1:W-:Y:S01]  /*9ec0*/  STS [R134+0x8b4], R145 ;  /* 0x0008b49186007388 */ /* 0x0003e20000000800 */
[----:B------:R-:W-:Y:S01]  /*9ed0*/  FMUL.FTZ R189, R149, R86 ;  /* 0x0000005695bd7220 */ /* 0x000fe20000410000 */
[----:B0-----:R-:W-:Y:S01]  /*9ee0*/  FFMA.FTZ R5, R123, R16, R0 ;  /* 0x000000107b057223 */ /* 0x001fe20000010000 */
[----:B------:R-:W-:Y:S01]  /*9ef0*/  ULEA UR20, UR20, 0xfffffe00, 0x9 ;  /* 0xfffffe0014147891 */ /* 0x000fe2000f8e483f */
[----:B------:R0:W-:Y:S01]  /*9f00*/  STS [R134+0x840], R165 ;  /* 0x000840a586007388 */ /* 0x0001e20000000800 */
[----:B------:R-:W-:Y:S01]  /*9f10*/  FMUL.FTZ R164, R204, UR55 ;  /* 0x00000037cca47c20 */ /* 0x000fe20008410000 */
[----:B------:R-:W-:Y:S01]  /*9f20*/  FADD.FTZ R5, -R156, R5 ;  /* 0x000000059c057221 */ /* 0x000fe20000010100 */
[----:B------:R-:W-:Y:S01]  /*9f30*/  FMUL.FTZ R156, R194, UR55 ;  /* 0x00000037c29c7c20 */ /* 0x000fe20008410000 */
[----:B------:R-:W-:Y:S01]  /*9f40*/  STS [R134+0x844], R171 ;  /* 0x000844ab86007388 */ /* 0x000fe20000000800 */
[----:B------:R-:W-:Y:S01]  /*9f50*/  UIADD3 UR20, UR54, -UR20, URZ ;  /* 0x8000001436147290 */ /* 0x000fe2000fffe03f */
[C---:B------:R-:W-:Y:S01]  /*9f60*/  FMUL.FTZ R0, R124.reuse, -R5 ;  /* 0x800000057c007220 */ /* 0x040fe20000410000 */
[-C--:B------:R-:W-:Y:S01]  /*9f70*/  FMUL.FTZ R124, R124, -R155.reuse ;  /* 0x8000009b7c7c7220 */ /* 0x080fe20000410000 */
[----:B-1----:R-:W-:Y:S01]  /*9f80*/  FMUL.FTZ R145, R135, R92 ;  /* 0x0000005c87917220 */ /* 0x002fe20000410000 */
[----:B------:R-:W-:Y:S01]  /*9f90*/  STS [R134+0x8a8], R148 ;  /* 0x0008a89486007388 */ /* 0x000fe20000000800 */
[C---:B------:R-:W-:Y:S01]  /*9fa0*/  FFMA.FTZ R7, R125.reuse, R155, -R0 ;  /* 0x0000009b7d077223 */ /* 0x040fe20000010800 */
[----:B------:R-:W-:Y:S01]  /*9fb0*/  FFMA.FTZ R4, R125, R5, R124 ;  /* 0x000000057d047223 */ /* 0x000fe2000001007c */
[----:B0-----:R-:W-:Y:S01]  /*9fc0*/  FMUL.FTZ R165, R157, R90 ;  /* 0x0000005a9da57220 */ /* 0x001fe20000410000 */
[----:B------:R-:W-:Y:S01]  /*9fd0*/  STS [R134+0x8b8], R163 ;  /* 0x0008b8a386007388 */ /* 0x000fe20000000800 */
[----:B------:R-:W-:Y:S01]  /*9fe0*/  FADD.FTZ R154, R154, R7 ;  /* 0x000000079a9a7221 */ /* 0x000fe20000010000 */
[----:B------:R-:W-:Y:S01]  /*9ff0*/  FADD.FTZ R4, -R153, R4 ;  /* 0x0000000499047221 */ /* 0x000fe20000010100 */
[----:B------:R-:W-:Y:S01]  /*a000*/  FFMA.FTZ R156, R149, UR56, -R156 ;  /* 0x00000038959c7c23 */ /* 0x000fe2000801089c */
[----:B------:R0:W-:Y:S01]  /*a010*/  STS [R134+0x8bc], R159 ;  /* 0x0008bc9f86007388 */ /* 0x0001e20000000800 */
[C---:B------:R-:W-:Y:S01]  /*a020*/  FMUL.FTZ R0, R126.reuse, -R154 ;  /* 0x8000009a7e007220 */ /* 0x040fe20000410000 */
[----:B------:R-:W-:Y:S01]  /*a030*/  FMUL.FTZ R7, R126, -R4 ;  /* 0x800000047e077220 */ /* 0x000fe20000410000 */
[----:B------:R-:W-:Y:S01]  /*a040*/  FFMA.FTZ R216, R111, -R86, R216 ;  /* 0x800000566fd87223 */ /* 0x000fe200000100d8 */
[----:B------:R-:W-:Y:S01]  /*a050*/  STS [R134+0x848], R172 ;  /* 0x000848ac86007388 */ /* 0x000fe20000000800 */
[C---:B------:R-:W-:Y:S01]  /*a060*/  FFMA.FTZ R121, R127.reuse, R4, R0 ;  /* 0x000000047f797223 */ /* 0x040fe20000010000 */
[----:B------:R-:W-:Y:S01]  /*a070*/  FFMA.FTZ R0, R127, R154, -R7 ;  /* 0x0000009a7f007223 */ /* 0x000fe20000010807 */
[----:B------:R-:W-:Y:S01]  /*a080*/  FMUL.FTZ R127, R4, R95 ;  /* 0x0000005f047f7220 */ /* 0x000fe20000410000 */
[----:B------:R-:W-:Y:S01]  /*a090*/  STS [R134+0x84c], R177 ;  /* 0x00084cb186007388 */ /* 0x000fe20000000800 */
[----:B------:R-:W-:Y:S01]  /*a0a0*/  FADD.FTZ R7, -R152, R121 ;  /* 0x0000007998077221 */ /* 0x000fe20000010100 */
[----:B------:R-:W-:Y:S01]  /*a0b0*/  FADD.FTZ R151, R151, R0 ;  /* 0x0000000097977221 */ /* 0x000fe20000010000 */
[-C--:B------:R-:W-:Y:S01]  /*a0c0*/  FFMA.FTZ R121, R105, -R96.reuse, R162 ;  /* 0x8000006069797223 */ /* 0x080fe200000100a2 */
[----:B0-----:R-:W-:Y:S01]  /*a0d0*/  FMUL.FTZ R159, R149, UR55 ;  /* 0x00000037959f7c20 */ /* 0x001fe20008410000 */
[C---:B------:R-:W-:Y:S01]  /*a0e0*/  FMUL.FTZ R0, R128.reuse, -R7 ;  /* 0x8000000780007220 */ /* 0x040fe20000410000 */
[-C--:B------:R-:W-:Y:S01]  /*a0f0*/  FMUL.FTZ R128, R128, -R151.reuse ;  /* 0x8000009780807220 */ /* 0x080fe20000410000 */
[----:B------:R-:W-:Y:S01]  /*a100*/  FMUL.FTZ R124, R7, R96 ;  /* 0x00000060077c7220 */ /* 0x000fe20000410000 */
[----:B------:R-:W-:Y:S01]  /*a110*/  STS [R134+0x850], R179 ;  /* 0x000850b386007388 */ /* 0x000fe20000000800 */
[C---:B------:R-:W-:Y:S01]  /*a120*/  FFMA.FTZ R0, R129.reuse, R151, -R0 ;  /* 0x0000009781007223 */ /* 0x040fe20000010800 */
[----:B------:R-:W-:Y:S01]  /*a130*/  FFMA.FTZ R129, R129, R7, R128 ;  /* 0x0000000781817223 */ /* 0x000fe20000010080 */
[----:B------:R-:W-:Y:S01]  /*a140*/  FMUL.FTZ R149, R194, R86 ;  /* 0x00000056c2957220 */ /* 0x000fe20000410000 */
[----:B------:R-:W-:Y:S01]  /*a150*/  STS [R134+0x854], R183 ;  /* 0x000854b786007388 */ /* 0x000fe20000000800 */
[----:B------:R-:W-:Y:S01]  /*a160*/  FADD.FTZ R31, R31, R0 ;  /* 0x000000001f1f7221 */ /* 0x000fe20000010000 */
[----:B------:R-:W-:Y:S01]  /*a170*/  FADD.FTZ R6, -R30, R129 ;  /* 0x000000811e067221 */ /* 0x000fe20000010100 */
[----:B------:R-:W-:Y:S01]  /*a180*/  FMUL.FTZ R30, R151, R96 ;  /* 0x00000060971e7220 */ /* 0x000fe20000410000 */
[----:B------:R-:W-:Y:S01]  /*a190*/  FMUL.FTZ R129, R22, R127 ;  /* 0x0000007f16817220 */ /* 0x000fe20000410000 */
[-C--:B------:R-:W-:Y:S01]  /*a1a0*/  FMUL.FTZ R0, R31, R97.reuse ;  /* 0x000000611f007220 */ /* 0x080fe20000410000 */
[----:B------:R-:W-:Y:S01]  /*a1b0*/  FMUL.FTZ R120, R6, R97 ;  /* 0x0000006106787220 */ /* 0x000fe20000410000 */
[----:B------:R-:W-:Y:S01]  /*a1c0*/  FMUL.FTZ R126, R21, R30 ;  /* 0x0000001e157e7220 */ /* 0x000fe20000410000 */
[----:B------:R-:W-:Y:S01]  /*a1d0*/  STS [R134+0x858], R184 ;  /* 0x000858b886007388 */ /* 0x000fe20000000800 */
[----:B------:R-:W-:Y:S01]  /*a1e0*/  FMUL.FTZ R122, R20, R0 ;  /* 0x00000000147a7220 */ /* 0x000fe20000410000 */
[----:B------:R-:W-:Y:S01]  /*a1f0*/  FFMA.FTZ R213, R110, -R87, R213 ;  /* 0x800000576ed57223 */ /* 0x000fe200000100d5 */
[-C--:B------:R-:W-:Y:S01]  /*a200*/  FFMA.FTZ R126, R121, R124.reuse, -R126 ;  /* 0x0000007c797e7223 */ /* 0x080fe2000001087e */
[----:B------:R-:W-:Y:S01]  /*a210*/  FMUL.FTZ R124, R21, R124 ;  /* 0x0000007c157c7220 */ /* 0x000fe20000410000 */
[-C--:B------:R-:W-:Y:S01]  /*a220*/  FFMA.FTZ R123, R33, R120.reuse, -R122 ;  /* 0x00000078217b7223 */ /* 0x080fe2000001087a */
[----:B------:R-:W-:Y:S01]  /*a230*/  FMUL.FTZ R122, R20, R120 ;  /* 0x00000078147a7220 */ /* 0x000fe20000410000 */
[----:B------:R-:W-:Y:S01]  /*a240*/  FMUL.FTZ R120, R154, R95 ;  /* 0x0000005f9a787220 */ /* 0x000fe20000410000 */
[----:B------:R-:W-:Y:S01]  /*a250*/  FFMA.FTZ R125, R121, R30, R124 ;  /* 0x0000001e797d7223 */ /* 0x000fe2000001007c */
[----:B------:R-:W-:Y:S01]  /*a260*/  FADD.FTZ R123, RZ, R123 ;  /* 0x0000007bff7b7221 */ /* 0x000fe20000010000 */
[----:B------:R-:W-:Y:S01]  /*a270*/  FFMA.FTZ R122, R33, R0, R122 ;  /* 0x00000000217a7223 */ /* 0x000fe2000001007a */
[-C--:B------:R-:W-:Y:S01]  /*a280*/  FMUL.FTZ R128, R22, R120.reuse ;  /* 0x0000007816807220 */ /* 0x080fe20000410000 */
[----:B------:R-:W-:Y:S01]  /*a290*/  FFMA.FTZ R129, R173, R120, R129 ;  /* 0x00000078ad817223 */ /* 0x000fe20000010081 */
[----:B------:R-:W-:Y:S01]  /*a2a0*/  FADD.FTZ R123, R123, R126 ;  /* 0x0000007e7b7b7221 */ /* 0x000fe20000010000 */
[----:B------:R-:W-:Y:S01]  /*a2b0*/  FADD.FTZ R122, RZ, R122 ;  /* 0x0000007aff7a7221 */ /* 0x000fe20000010000 */
[----:B------:R-:W-:Y:S01]  /*a2c0*/  FFMA.FTZ R128, R173, R127, -R128 ;  /* 0x0000007fad807223 */ /* 0x000fe20000010880 */
[-C--:B------:R-:W-:Y:S01]  /*a2d0*/  FMUL.FTZ R126, R5, R94.reuse ;  /* 0x0000005e057e7220 */ /* 0x080fe20000410000 */
[----:B------:R-:W-:Y:S01]  /*a2e0*/  FMUL.FTZ R124, R17, R93 ;  /* 0x0000005d117c7220 */ /* 0x000fe20000410000 */
[----:B------:R-:W-:Y:S01]  /*a2f0*/  FADD.FTZ R122, R122, R125 ;  /* 0x0000007d7a7a7221 */ /* 0x000fe20000010000 */
[----:B------:R-:W-:Y:S01]  /*a300*/  FADD.FTZ R128, R123, R128 ;  /* 0x000000807b807221 */ /* 0x000fe20000010000 */
[----:B------:R-:W-:Y:S01]  /*a310*/  FFMA.FTZ R123, R119, -R94, R178 ;  /* 0x8000005e777b7223 */ /* 0x000fe200000100b2 */
[----:B------:R-:W-:Y:S01]  /*a320*/  FMUL.FTZ R140, R23, R124 ;  /* 0x0000007c178c7220 */ /* 0x000fe20000410000 */
[----:B------:R-:W-:Y:S01]  /*a330*/  FADD.FTZ R129, R122, R129 ;  /* 0x000000817a817221 */ /* 0x000fe20000010000 */
[----:B------:R-:W-:Y:S01]  /*a340*/  FMUL.FTZ R122, R155, R94 ;  /* 0x0000005e9b7a7220 */ /* 0x000fe20000410000 */
[----:B------:R-:W-:Y:S01]  /*a350*/  FMUL.FTZ R125, R19, R92 ;  /* 0x0000005c137d7220 */ /* 0x000fe20000410000 */
[-C--:B------:R-:W-:Y:S01]  /*a360*/  FFMA.FTZ R140, R185, R146.reuse, -R140 ;  /* 0x00000092b98c7223 */ /* 0x080fe2000001088c */
[----:B------:R-:W-:Y:S01]  /*a370*/  FMUL.FTZ R146, R23, R146 ;  /* 0x0000009217927220 */ /* 0x000fe20000410000 */
[----:B------:R-:W-:Y:S01]  /*a380*/  FMUL.FTZ R144, R3, R122 ;  /* 0x0000007a03907220 */ /* 0x000fe20000410000 */
[----:B------:R-:W-:Y:S01]  /*a390*/  FMUL.FTZ R153, R24, R125 ;  /* 0x0000007d18997220 */ /* 0x000fe20000410000 */
[----:B------:R-:W-:Y:S01]  /*a3a0*/  STS [R134+0x85c], R190 ;  /* 0x00085cbe86007388 */ /* 0x000fe20000000800 */
        /* <DEDUP_REMOVED lines=8> */
[----:B------:R-:W-:Y:S01]  /*a430*/  FFMA.FTZ R128, R192, R125, R145 ;  /* 0x0000007dc0807223 */ /* 0x000fe20000010091 */
[----:B------:R0:W-:Y:S01]  /*a440*/  STS [R134+0x860], R191 ;  /* 0x000860bf86007388 */ /* 0x0001e20000000800 */
[----:B------:R-:W-:Y:S01]  /*a450*/  FADD.FTZ R126, R129, R126 ;  /* 0x0000007e817e7221 */ /* 0x000fe20000010000 */
[----:B------:R-:W-:Y:S01]  /*a460*/  FFMA.FTZ R129, R185, R124, R146 ;  /* 0x0000007cb9817223 */ /* 0x000fe20000010092 */
[----:B------:R-:W-:Y:S01]  /*a470*/  FADD.FTZ R140, R127, R140 ;  /* 0x0000008c7f8c7221 */ /* 0x000fe20000010000 */
[----:B------:R-:W-:Y:S01]  /*a480*/  FMUL.FTZ R127, R158, R90 ;  /* 0x0000005a9e7f7220 */ /* 0x000fe20000410000 */
[----:B------:R-:W-:Y:S01]  /*a490*/  STS [R134+0x864], R195 ;  /* 0x000864c386007388 */ /* 0x000fe20000000800 */
[----:B------:R-:W-:Y:S01]  /*a4a0*/  FADD.FTZ R129, R126, R129 ;  /* 0x000000817e817221 */ /* 0x000fe20000010000 */
[----:B------:R-:W-:Y:S01]  /*a4b0*/  FMUL.FTZ R126, R160, R91 ;  /* 0x0000005ba07e7220 */ /* 0x000fe20000410000 */
[----:B------:R-:W-:Y:S01]  /*a4c0*/  FMUL.FTZ R171, R26, R127 ;  /* 0x0000007f1aab7220 */ /* 0x000fe20000410000 */
[----:B------:R-:W-:Y:S01]  /*a4d0*/  FADD.FTZ R140, R140, R153 ;  /* 0x000000998c8c7221 */ /* 0x000fe20000010000 */
[----:B------:R-:W-:Y:S01]  /*a4e0*/  FADD.FTZ R128, R129, R128 ;  /* 0x0000008081807221 */ /* 0x000fe20000010000 */
[----:B------:R-:W-:Y:S01]  /*a4f0*/  FMUL.FTZ R146, R25, R126 ;  /* 0x0000007e19927220 */ /* 0x000fe20000410000 */
[-C--:B------:R-:W-:Y:S01]  /*a500*/  FFMA.FTZ R171, R200, R165.reuse, -R171 ;  /* 0x000000a5c8ab7223 */ /* 0x080fe200000108ab */
[----:B------:R-:W-:Y:S01]  /*a510*/  FMUL.FTZ R153, R139, R88 ;  /* 0x000000588b997220 */ /* 0x000fe20000410000 */
[----:B------:R-:W-:Y:S01]  /*a520*/  STS [R134+0x868], R196 ;  /* 0x000868c486007388 */ /* 0x000fe20000000800 */
[-C--:B------:R-:W-:Y:S01]  /*a530*/  FFMA.FTZ R145, R197, R144.reuse, -R146 ;  /* 0x00000090c5917223 */ /* 0x080fe20000010892 */
[----:B------:R-:W-:Y:S01]  /*a540*/  FMUL.FTZ R144, R25, R144 ;  /* 0x0000009019907220 */ /* 0x000fe20000410000 */
[----:B------:R-:W-:Y:S01]  /*a550*/  MOV R162, UR20 ;  /* 0x0000001400a27c02 */ /* 0x000fe20008000f00 */
[----:B------:R-:W-:Y:S01]  /*a560*/  STS [R134+0x86c], R199 ;  /* 0x00086cc786007388 */ /* 0x000fe20000000800 */
[----:B------:R-:W-:Y:S01]  /*a570*/  FADD.FTZ R140, R140, R145 ;  /* 0x000000918c8c7221 */ /* 0x000fe20000010000 */
[----:B------:R-:W-:Y:S01]  /*a580*/  FFMA.FTZ R129, R197, R126, R144 ;  /* 0x0000007ec5817223 */ /* 0x000fe20000010090 */
[----:B------:R-:W-:Y:S01]  /*a590*/  FMUL.FTZ R144, R26, R165 ;  /* 0x000000a51a907220 */ /* 0x000fe20000410000 */
[----:B------:R-:W-:Y:S01]  /*a5a0*/  STS [R134+0x870], R198 ;  /* 0x000870c686007388 */ /* 0x000fe20000000800 */
[----:B------:R-:W-:Y:S01]  /*a5b0*/  FADD.FTZ R171, R140, R171 ;  /* 0x000000ab8cab7221 */ /* 0x000fe20000010000 */
[----:B------:R-:W-:Y:S01]  /*a5c0*/  FADD.FTZ R128, R128, R129 ;  /* 0x0000008180807221 */ /* 0x000fe20000010000 */
[----:B------:R-:W-:Y:S01]  /*a5d0*/  FFMA.FTZ R129, R200, R127, R144 ;  /* 0x0000007fc8817223 */ /* 0x000fe20000010090 */
[-C--:B------:R-:W-:Y:S01]  /*a5e0*/  FMUL.FTZ R140, R170, R89.reuse ;  /* 0x00000059aa8c7220 */ /* 0x080fe20000410000 */
[----:B------:R-:W-:Y:S01]  /*a5f0*/  STS [R134+0x874], R203 ;  /* 0x000874cb86007388 */ /* 0x000fe20000000800 */
[----:B------:R-:W-:Y:S01]  /*a600*/  FMUL.FTZ R165, R142, UR55 ;  /* 0x000000378ea57c20 */ /* 0x000fe20008410000 */
[----:B------:R-:W-:Y:S01]  /*a610*/  FADD.FTZ R144, R128, R129 ;  /* 0x0000008180907221 */ /* 0x000fe20000010000 */
[----:B------:R-:W-:Y:S01]  /*a620*/  FMUL.FTZ R128, R169, R89 ;  /* 0x00000059a9807220 */ /* 0x000fe20000410000 */
[----:B------:R-:W-:Y:S01]  /*a630*/  FMUL.FTZ R129, R175, R88 ;  /* 0x00000058af817220 */ /* 0x000fe20000410000 */
[----:B------:R-:W-:Y:S01]  /*a640*/  STS [R134+0x878], R202 ;  /* 0x000878ca86007388 */ /* 0x000fe20000000800 */
[----:B------:R-:W-:Y:S01]  /*a650*/  FMUL.FTZ R168, R158, UR55 ;  /* 0x000000379ea87c20 */ /* 0x000fe20008410000 */
[----:B------:R-:W-:Y:S01]  /*a660*/  FMUL.FTZ R146, R27, R128 ;  /* 0x000000801b927220 */ /* 0x000fe20000410000 */
[----:B------:R-:W-:Y:S01]  /*a670*/  FMUL.FTZ R163, R32, R129 ;  /* 0x0000008120a37220 */ /* 0x000fe20000410000 */
[----:B------:R-:W-:Y:S01]  /*a680*/  STS [R134+0x87c], R207 ;  /* 0x00087ccf86007388 */ /* 0x000fe20000000800 */
[----:B------:R-:W-:Y:S01]  /*a690*/  LEA R162, R162, -R101, 0x1 ;  /* 0x80000065a2a27211 */ /* 0x000fe200078e08ff */
        /* <DEDUP_REMOVED lines=14> */
[----:B------:R-:W-:Y:S01]  /*a780*/  FMUL.FTZ R153, R205, UR55 ;  /* 0x00000037cd997c20 */ /* 0x000fe20008410000 */
[----:B------:R-:W-:Y:S01]  /*a790*/  FADD.FTZ R186, R148, R163 ;  /* 0x000000a394ba7221 */ /* 0x000fe20000010000 */
[----:B------:R-:W-:Y:S01]  /*a7a0*/  STS [R134+0x88c], R214 ;  /* 0x00088cd686007388 */ /* 0x000fe20000000800 */
[----:B------:R-:W-:Y:S01]  /*a7b0*/  FMUL.FTZ R146, R2, R140 ;  /* 0x0000008c02927220 */ /* 0x000fe20000410000 */
[----:B------:R-:W-:Y:S01]  /*a7c0*/  FMUL.FTZ R163, R188, UR55 ;  /* 0x00000037bca37c20 */ /* 0x000fe20008410000 */
[----:B0-----:R-:W-:Y:S01]  /*a7d0*/  FFMA.FTZ R191, R216, R189, -R171 ;  /* 0x000000bdd8bf7223 */ /* 0x001fe200000108ab */
[----:B------:R-:W-:Y:S01]  /*a7e0*/  STS [R134+0x890], R215 ;  /* 0x000890d786007388 */ /* 0x000fe20000000800 */
[----:B------:R-:W-:Y:S01]  /*a7f0*/  FMUL.FTZ R171, R169, UR55 ;  /* 0x00000037a9ab7c20 */ /* 0x000fe20008410000 */
[-C--:B------:R-:W-:Y:S01]  /*a800*/  FFMA.FTZ R183, R213, R150.reuse, -R146 ;  /* 0x00000096d5b77223 */ /* 0x080fe20000010892 */
[----:B------:R-:W-:Y:S01]  /*a810*/  FFMA.FTZ R163, R142, UR56, -R163 ;  /* 0x000000388ea37c23 */ /* 0x000fe200080108a3 */
[----:B------:R-:W-:Y:S01]  /*a820*/  STS [R134+0x894], R219 ;  /* 0x000894db86007388 */ /* 0x000fe20000000800 */
[----:B------:R-:W-:Y:S01]  /*a830*/  FMUL.FTZ R150, R2, R150 ;  /* 0x0000009602967220 */ /* 0x000fe20000410000 */
[----:B------:R-:W-:Y:S01]  /*a840*/  FFMA.FTZ R142, R188, UR56, R165 ;  /* 0x00000038bc8e7c23 */ /* 0x000fe200080100a5 */
[----:B------:R-:W-:Y:S01]  /*a850*/  FMUL.FTZ R177, R160, UR55 ;  /* 0x00000037a0b17c20 */ /* 0x000fe20008410000 */
[----:B------:R-:W-:Y:S01]  /*a860*/  STS [R134+0x898], R217 ;  /* 0x000898d986007388 */ /* 0x000fe20000000800 */
[----:B------:R-:W-:Y:S01]  /*a870*/  FMUL.FTZ R172, R139, UR55 ;  /* 0x000000378bac7c20 */ /* 0x000fe20008410000 */
[----:B------:R-:W-:Y:S01]  /*a880*/  FMUL.FTZ R179, R157, UR55 ;  /* 0x000000379db37c20 */ /* 0x000fe20008410000 */
[----:B------:R-:W-:Y:S01]  /*a890*/  FFMA.FTZ R145, R213, R140, R150 ;  /* 0x0000008cd5917223 */ /* 0x000fe20000010096 */
[----:B------:R-:W-:Y:S01]  /*a8a0*/  STS [R134+0x89c], R220 ;  /* 0x00089cdc86007388 */ /* 0x000fe20000000800 */
[----:B------:R-:W-:Y:S01]  /*a8b0*/  ISETP.GE.AND P0, PT, R162, 0x1, PT ;  /* 0x00000001a200780c */ /* 0x000fe20003f06270 */
[----:B------:R-:W-:Y:S01]  /*a8c0*/  FMUL.FTZ R150, R218, UR55 ;  /* 0x00000037da967c20 */ /* 0x000fe20008410000 */
[----:B------:R-:W-:Y:S01]  /*a8d0*/  FADD.FTZ R184, R144, R145 ;  /* 0x0000009190b87221 */ /* 0x000fe20000010000 */
[----:B------:R-:W-:Y:S01]  /*a8e0*/  STS [R134+0x8a0], R225 ;  /* 0x0008a0e186007388 */ /* 0x000fe20000000800 */
[----:B------:R-:W-:Y:S01]  /*a8f0*/  FMUL.FTZ R145, R29, UR55 ;  /* 0x000000371d917c20 */ /* 0x000fe20008410000 */
[----:B------:R-:W-:Y:S01]  /*a900*/  FMUL.FTZ R176, R135, UR55 ;  /* 0x0000003787b07c20 */ /* 0x000fe20008410000 */
[----:B------:R-:W-:Y:S01]  /*a910*/  FMUL.FTZ R166, R170, UR55 ;  /* 0x00000037aaa67c20 */ /* 0x000fe20008410000 */
[----:B------:R0:W-:Y:S01]  /*a920*/  STS [R134+0x8a4], R227 ;  /* 0x0008a4e386007388 */ /* 0x0001e20000000800 */
[----:B------:R-:W-:Y:S01]  /*a930*/  FFMA.FTZ R146, R218, UR56, -R145 ;  /* 0x00000038da927c23 */ /* 0x000fe20008010891 */
[----:B------:R-:W-:Y:S01]  /*a940*/  FFMA.FTZ R145, R29, UR56, R150 ;  /* 0x000000381d917c23 */ /* 0x000fe20008010096 */
[----:B------:R-:W-:Y:S01]  /*a950*/  FMUL.FTZ R174, R16, UR55 ;  /* 0x0000003710ae7c20 */ /* 0x000fe20008410000 */
[----:B------:R-:W-:Y:S01]  /*a960*/  FFMA.FTZ R181, R19, UR56, R176 ;  /* 0x0000003813b57c23 */ /* 0x000fe200080100b0 */
[----:B------:R-:W-:Y:S01]  /*a970*/  FMUL.FTZ R182, R5, UR55 ;  /* 0x0000003705b67c20 */ /* 0x000fe20008410000 */
[C---:B------:R-:W-:Y:S01]  /*a980*/  FMUL.FTZ R144, R28.reuse, UR55 ;  /* 0x000000371c907c20 */ /* 0x040fe20008410000 */
[----:B------:R-:W-:Y:S01]  /*a990*/  FMUL.FTZ R148, R209, UR55 ;  /* 0x00000037d1947c20 */ /* 0x000fe20008410000 */
[----:B------:R-:W-:Y:S01]  /*a9a0*/  FMUL.FTZ R150, R221, UR55 ;  /* 0x00000037dd967c20 */ /* 0x000fe20008410000 */
[----:B------:R-:W-:Y:S01]  /*a9b0*/  FMUL.FTZ R178, R7, UR55 ;  /* 0x0000003707b27c20 */ /* 0x000fe20008410000 */
[----:B0-----:R-:W-:Y:S01]  /*a9c0*/  FFMA.FTZ R134, R28, UR56, R153 ;  /* 0x000000381c867c23 */ /* 0x001fe20008010099 */
[C---:B------:R-:W-:Y:S01]  /*a9d0*/  FMUL.FTZ R153, R147.reuse, UR55 ;  /* 0x0000003793997c20 */ /* 0x040fe20008410000 */
[----:B------:R-:W-:Y:S01]  /*a9e0*/  FMUL.FTZ R176, R6, UR55 ;  /* 0x0000003706b07c20 */ /* 0x000fe20008410000 */
[----:B------:R-:W-:Y:S01]  /*a9f0*/  USHF.R.S32.HI UR47, URZ, 0x1f, UR14 ;  /* 0x0000001f3f2f7899 */ /* 0x000fe2000801140e */
[----:B------:R-:W-:Y:S01]  /*aa00*/  BSSY B0, `(.L_x_14563) ;  /* 0x0000041000007945 */ /* 0x000fe20003800000 */
[----:B------:R-:W-:Y:S01]  /*aa10*/  FFMA.FTZ R152, R204, UR56, -R153 ;  /* 0x00000038cc987c23 */ /* 0x000fe20008010899 */
[----:B------:R-:W-:Y:S01]  /*aa20*/  FFMA.FTZ R153, R147, UR56, R164 ;  /* 0x0000003893997c23 */ /* 0x000fe200080100a4 */
[----:B------:R-:W-:Y:S01]  /*aa30*/  FMUL.FTZ R164, R175, UR55 ;  /* 0x00000037afa47c20 */ /* 0x000fe20008410000 */
[----:B------:R-:W-:Y:S01]  /*aa40*/  FFMA.FTZ R144, R205, UR56, -R144 ;  /* 0x00000038cd907c23 */ /* 0x000fe20008010890 */
[----:B------:R-:W-:Y:S01]  /*aa50*/  FFMA.FTZ R148, R221, UR56, -R148 ;  /* 0x00000038dd947c23 */ /* 0x000fe20008010894 */
[----:B------:R-:W-:Y:S01]  /*aa60*/  FFMA.FTZ R150, R209, UR56, R150 ;  /* 0x00000038d1967c23 */ /* 0x000fe20008010096 */
[----:B------:R-:W-:Y:S01]  /*aa70*/  FFMA.FTZ R165, R139, UR56, -R164 ;  /* 0x000000388ba57c23 */ /* 0x000fe200080108a4 */
[----:B------:R-:W-:Y:S01]  /*aa80*/  FFMA.FTZ R164, R170, UR56, -R171 ;  /* 0x00000038aaa47c23 */ /* 0x000fe200080108ab */
[----:B------:R-:W-:Y:S01]  /*aa90*/  FFMA.FTZ R171, R157, UR56, -R168 ;  /* 0x000000389dab7c23 */ /* 0x000fe200080108a8 */
[C---:B------:R-:W-:Y:S01]  /*aaa0*/  FFMA.FTZ R168, R132.reuse, UR56, -R177 ;  /* 0x0000003884a87c23 */ /* 0x040fe200080108b1 */
[----:B------:R-:W-:Y:S01]  /*aab0*/  FMUL.FTZ R157, R132, UR55 ;  /* 0x00000037849d7c20 */ /* 0x000fe20008410000 */
        /* <DEDUP_REMOVED lines=9> */
[----:B------:R-:W-:Y:S01]  /*ab50*/  FFMA.FTZ R132, R5, UR56, -R132 ;  /* 0x0000003805847c23 */ /* 0x000fe20008010884 */
[----:B------:R-:W-:Y:S01]  /*ab60*/  FMUL.FTZ R177, R31, UR55 ;  /* 0x000000371fb17c20 */ /* 0x000fe20008410000 */
[----:B------:R-:W-:Y:S01]  /*ab70*/  FMUL.FTZ R5, R4, UR55 ;  /* 0x0000003704057c20 */ /* 0x000fe20008410000 */
[----:B------:R-:W-:Y:S01]  /*ab80*/  FFMA.FTZ R159, R194, UR56, R159 ;  /* 0x00000038c29f7c23 */ /* 0x000fe2000801009f */
[----:B------:R-:W-:Y:S01]  /*ab90*/  FFMA.FTZ R166, R169, UR56, R166 ;  /* 0x00000038a9a67c23 */ /* 0x000fe200080100a6 */
[----:B------:R-:W-:Y:S01]  /*aba0*/  FFMA.FTZ R179, R158, UR56, R179 ;  /* 0x000000389eb37c23 */ /* 0x000fe200080100b3 */
[----:B------:R-:W-:Y:S01]  /*abb0*/  FFMA.FTZ R174, R17, UR56, R174 ;  /* 0x0000003811ae7c23 */ /* 0x000fe200080100ae */
        /* <DEDUP_REMOVED lines=37> */
.L_x_14564:
[----:B------:R-:W-:Y:S05]  /*ae10*/  BSYNC B0 ;  /* 0x0000000000007941 */ /* 0x000fea0003800000 */
.L_x_14563:
[----:B------:R-:W-:Y:S01]  /*ae20*/  USHF.R.U32.HI UR20, URZ, 0x1, UR31 ;  /* 0x000000013f147899 */ /* 0x000fe2000801161f */
[----:B------:R-:W1:Y:S01]  /*ae30*/  LDC.64 R4, c[0x0][0x380] ;  /* 0x0000e000ff047b82 */ /* 0x000e620000000a00 */
[----:B------:R-:W-:Y:S01]  /*ae40*/  USHF.R.U64 UR51, UR30, 0x1, UR31 ;  /* 0x000000011e337899 */ /* 0x000fe2000800121f */
[----:B------:R-:W-:Y:S01]  /*ae50*/  FMUL.FTZ R189, R161, R189 ;  /* 0x000000bda1bd7220 */ /* 0x000fe20000410000 */
[----:B------:R-:W-:Y:S01]  /*ae60*/  UIMAD UR55, UR20, UR12, URZ ;  /* 0x0000000c143772a4 */ /* 0x000fe2000f8e023f */
[----:B------:R-:W-:Y:S01]  /*ae70*/  FADD.FTZ R186, R186, R183 ;  /* 0x000000b7baba7221 */ /* 0x000fe20000010000 */
[----:B------:R-:W-:Y:S01]  /*ae80*/  UIMAD.WIDE.U32 UR20, UR51, UR12, URZ ;  /* 0x0000000c331472a5 */ /* 0x000fe2000f8e003f */
[----:B------:R-:W-:Y:S01]  /*ae90*/  FFMA.FTZ R189, R216, R149, R189 ;  /* 0x00000095d8bd7223 */ /* 0x000fe200000100bd */
[----:B------:R-:W-:Y:S01]  /*aea0*/  UIMAD UR55, UR13, UR51, UR55 ;  /* 0x000000330d3772a4 */ /* 0x000fe2000f8e0237 */
[----:B------:R-:W-:Y:S01]  /*aeb0*/  FADD.FTZ R191, R186, R191 ;  /* 0x000000bfbabf7221 */ /* 0x000fe20000010000 */
[----:B------:R-:W-:Y:S01]  /*aec0*/  UIMAD UR47, UR47, UR32, URZ ;  /* 0x000000202f2f72a4 */ /* 0x000fe2000f8e023f */
[-C--:B------:R-:W-:Y:S01]  /*aed0*/  FMUL.FTZ R186, R147, R85.reuse ;  /* 0x0000005593ba7220 */ /* 0x080fe20000410000 */
[----:B------:R-:W-:Y:S01]  /*aee0*/  UIADD3 UR21, UR55, UR21, URZ ;  /* 0x0000001537157290 */ /* 0x000fe2000fffe03f */
[----:B------:R-:W-:Y:S01]  /*aef0*/  FADD.FTZ R189, R184, R189 ;  /* 0x000000bdb8bd7221 */ /* 0x000fe20000010000 */
[----:B------:R-:W-:Y:S01]  /*af00*/  UIMAD UR47, UR14, UR33, UR47 ;  /* 0x000000210e2f72a4 */ /* 0x000fe2000f8e022f */
[-C--:B------:R-:W-:Y:S01]  /*af10*/  FMUL.FTZ R204, R204, R85.reuse ;  /* 0x00000055cccc7220 */ /* 0x080fe20000410000 */
[----:B------:R-:W-:Y:S01]  /*af20*/  UIMAD.WIDE.U32 UR20, UR14, UR32, UR20 ;  /* 0x000000200e1472a5 */ /* 0x000fe2000f8e0014 */
[----:B------:R-:W-:Y:S01]  /*af30*/  FFMA.FTZ R184, R108, -R85, R193 ;  /* 0x800000556cb87223 */ /* 0x000fe200000100c1 */
[----:B0-----:R-:W-:Y:S01]  /*af40*/  FMUL.FTZ R7, R167, R186 ;  /* 0x000000baa7077220 */ /* 0x001fe20000410000 */
[----:B------:R-:W-:Y:S01]  /*af50*/  FMUL.FTZ R190, R209, R84 ;  /* 0x00000054d1be7220 */ /* 0x000fe20000410000 */
[----:B------:R-:W-:Y:S01]  /*af60*/  UIADD3 UR47, UR47, UR21, URZ ;  /* 0x000000152f2f7290 */ /* 0x000fe2000fffe03f */
[----:B------:R-:W-:Y:S01]  /*af70*/  FADD.FTZ R183, R137, R18 ;  /* 0x0000001289b77221 */ /* 0x000fe20000010000 */
[----:B------:R-:W-:Y:S01]  /*af80*/  ULEA UR51, UP0, UR20, UR34, 0x3 ;  /* 0x0000002214337291 */ /* 0x000fe2000f80183f */
[CC--:B------:R-:W-:Y:S01]  /*af90*/  FFMA.FTZ R202, R184.reuse, R204.reuse, -R7 ;  /* 0x000000ccb8ca7223 */ /* 0x0c0fe20000010807 */
[----:B------:R-:W-:Y:S01]  /*afa0*/  UIADD3 UR21, UR6, -UR18, URZ ;  /* 0x8000001206157290 */ /* 0x000fe2000fffe03f */
[----:B------:R-:W-:Y:S01]  /*afb0*/  FMUL.FTZ R7, R167, R204 ;  /* 0x000000cca7077220 */ /* 0x000fe20000410000 */
[----:B------:R-:W-:Y:S01]  /*afc0*/  ULEA.HI.X UR47, UR20, UR35, UR47, 0x3, UP0 ;  /* 0x00000023142f7291 */ /* 0x000fe200080f1c2f */
[----:B------:R-:W-:Y:S01]  /*afd0*/  FADD.FTZ R191, R191, R202 ;  /* 0x000000cabfbf7221 */ /* 0x000fe20000010000 */
[----:B------:R-:W-:Y:S01]  /*afe0*/  UIMAD UR20, UR21, -0x400, URZ ;  /* 0xfffffc00151478a4 */ /* 0x000fe2000f8e023f */
[----:B------:R-:W-:Y:S01]  /*aff0*/  LEA R6, P0, R101, UR51, 0x2 ;  /* 0x0000003365067c11 */ /* 0x000fe2000f8010ff */
[----:B------:R-:W-:Y:S01]  /*b000*/  USHF.L.U64.HI UR21, UR8, 0x2, UR9 ;  /* 0x0000000208157899 */ /* 0x000fe20008010209 */
[----:B------:R-:W-:Y:S01]  /*b010*/  FFMA.FTZ R198, R184, R186, R7 ;  /* 0x000000bab8c67223 */ /* 0x000fe20000010007 */
[-C--:B------:R-:W-:Y:S01]  /*b020*/  FMUL.FTZ R18, R221, R84.reuse ;  /* 0x00000054dd127220 */ /* 0x080fe20000410000 */
[----:B------:R-:W-:Y:S01]  /*b030*/  LEA.HI.X R7, R101, UR47, RZ, 0x2, P0 ;  /* 0x0000002f65077c11 */ /* 0x000fe200080f14ff */
[----:B------:R-:W-:Y:S01]  /*b040*/  FFMA.FTZ R137, R109, -R84, R222 ;  /* 0x800000546d897223 */ /* 0x000fe200000100de */
[----:B------:R-:W-:Y:S01]  /*b050*/  MOV R193, UR20 ;  /* 0x0000001400c17c02 */ /* 0x000fe20008000f00 */
[----:B------:R-:W-:Y:S01]  /*b060*/  USHF.L.U32 UR20, UR8, 0x2, URZ ;  /* 0x0000000208147899 */ /* 0x000fe2000800063f */
[----:B-1----:R-:W-:-:S02]  /*b070*/  IMAD R202, R4, UR21, RZ ;  /* 0x0000001504ca7c24 */ /* 0x002fc4000f8e02ff */
[----:B------:R-:W-:Y:S01]  /*b080*/  FMUL.FTZ R204, R211, R190 ;  /* 0x000000bed3cc7220 */ /* 0x000fe20000410000 */
[----:B------:R-:W-:Y:S01]  /*b090*/  FMUL.FTZ R196, R29, R83 ;  /* 0x000000531dc47220 */ /* 0x000fe20000410000 */
[----:B------:R-:W-:-:S04]  /*b0a0*/  IMAD.WIDE R6, R193, 0x4, R6 ;  /* 0x00000004c1067825 */ /* 0x000fc800078e0206 */
[----:B------:R-:W-:Y:S01]  /*b0b0*/  FMUL.FTZ R218, R218, R83 ;  /* 0x00000053dada7220 */ /* 0x000fe20000410000 */
[-C--:B------:R-:W-:Y:S01]  /*b0c0*/  FFMA.FTZ R206, R137, R18.reuse, -R204 ;  /* 0x0000001289ce7223 */ /* 0x080fe200000108cc */
[----:B------:R-:W-:Y:S01]  /*b0d0*/  FMUL.FTZ R204, R211, R18 ;  /* 0x00000012d3cc7220 */ /* 0x000fe20000410000 */
[----:B------:R-:W-:Y:S01]  /*b0e0*/  IMAD R5, R5, UR20, R202 ;  /* 0x0000001405057c24 */ /* 0x000fe2000f8e02ca */
[----:B------:R-:W-:Y:S01]  /*b0f0*/  IADD3 R202, R101, 0x20, RZ ;  /* 0x0000002065ca7810 */ /* 0x000fe20007ffe0ff */
[----:B------:R-:W-:-:S04]  /*b100*/  IMAD.WIDE.U32 R6, R4, UR20, R6 ;  /* 0x0000001404067c25 */ /* 0x000fc8000f8e0006 */
[----:B------:R-:W-:Y:S01]  /*b110*/  FFMA.FTZ R18, R106, -R83, R143 ;  /* 0x800000536a127223 */ /* 0x000fe2000001008f */
[----:B------:R-:W-:Y:S01]  /*b120*/  FMUL.FTZ R143, R141, R196 ;  /* 0x000000c48d8f7220 */ /* 0x000fe20000410000 */
[----:B------:R-:W-:Y:S01]  /*b130*/  LEA.HI.SX32 R202, R202, R101, 0x1b ;  /* 0x00000065caca7211 */ /* 0x000fe200078fdaff */
[----:B------:R-:W-:Y:S01]  /*b140*/  FADD.FTZ R189, R189, R198 ;  /* 0x000000c6bdbd7221 */ /* 0x000fe20000010000 */
[----:B------:R-:W-:Y:S01]  /*b150*/  IADD3 R7, R7, R5, RZ ;  /* 0x0000000507077210 */ /* 0x000fe20007ffe0ff */
[----:B------:R-:W-:Y:S01]  /*b160*/  FFMA.FTZ R204, R137, R190, R204 ;  /* 0x000000be89cc7223 */ /* 0x000fe200000100cc */
[----:B------:R-:W-:Y:S01]  /*b170*/  LEA R5, R202, UR46, 0x2 ;  /* 0x0000002eca057c11 */ /* 0x000fe2000f8e10ff */
[-C--:B------:R-:W-:Y:S01]  /*b180*/  FMUL.FTZ R193, R141, R218.reuse ;  /* 0x000000da8dc17220 */ /* 0x080fe20000410000 */
[----:B------:R-:W-:Y:S01]  /*b190*/  FFMA.FTZ R210, R18, R218, -R143 ;  /* 0x000000da12d27223 */ /* 0x000fe2000001088f */
[----:B------:R-:W-:Y:S01]  /*b1a0*/  FADD.FTZ R143, R189, R204 ;  /* 0x000000ccbd8f7221 */ /* 0x000fe20000010000 */
[----:B------:R-:W-:Y:S01]  /*b1b0*/  ISETP.GE.AND P0, PT, R162, 0x21, PT ;  /* 0x00000021a200780c */ /* 0x000fe20003f06270 */
[----:B------:R-:W-:Y:S01]  /*b1c0*/  FFMA.FTZ R198, R18, R196, R193 ;  /* 0x000000c412c67223 */ /* 0x000fe200000100c1 */
[----:B------:R-:W0:Y:S01]  /*b1d0*/  LDS R5, [R5+0x8c0] ;  /* 0x0008c00005057984 */ /* 0x000e220000000800 */
[----:B------:R-:W-:Y:S01]  /*b1e0*/  FADD.FTZ R136, R136, -R133 ;  /* 0x8000008588887221 */ /* 0x000fe20000010000 */
[-C--:B------:R-:W-:Y:S01]  /*b1f0*/  FFMA.FTZ R133, R107, -R82.reuse, R138 ;  /* 0x800000526b857223 */ /* 0x080fe2000001008a */
[----:B------:R-:W-:Y:S01]  /*b200*/  FADD.FTZ R143, R143, R198 ;  /* 0x000000c68f8f7221 */ /* 0x000fe20000010000 */
[-C--:B------:R-:W-:Y:S01]  /*b210*/  FMUL.FTZ R198, R28, R82.reuse ;  /* 0x000000521cc67220 */ /* 0x080fe20000410000 */
[----:B------:R-:W-:Y:S01]  /*b220*/  FADD.FTZ R191, R191, R206 ;  /* 0x000000cebfbf7221 */ /* 0x000fe20000010000 */
[----:B------:R-:W-:Y:S01]  /*b230*/  IADD3 R204, R101, 0x40, RZ ;  /* 0x0000004065cc7810 */ /* 0x000fe20007ffe0ff */
[----:B------:R-:W-:Y:S01]  /*b240*/  FMUL.FTZ R4, R205, R82 ;  /* 0x00000052cd047220 */ /* 0x000fe20000410000 */
        /* <DEDUP_REMOVED lines=13> */
.L_x_14566:
[----:B------:R-:W-:Y:S05]  /*b320*/  BSYNC B0 ;  /* 0x0000000000007941 */ /* 0x000fea0003800000 */
.L_x_14565:
[----:B01----:R0:W1:Y:S01]  /*b330*/  LDS R5, [R204+0x940] ;  /* 0x00094000cc057984 */ /* 0x0030620000000800 */
[----:B------:R-:W-:Y:S01]  /*b340*/  BSSY B0, `(.L_x_14567) ;  /* 0x0000004000007945 */ /* 0x000fe20003800000 */
[----:B------:R-:W-:-:S03]  /*b350*/  LEA R206, R206, UR46, 0x2 ;  /* 0x0000002ecece7c11 */ /* 0x000fc6000f8e10ff */
[----:B------:R-:W-:Y:S05]  /*b360*/  @!P1 BRA `(.L_x_14568) ;  /* 0x0000000000049947 */ /* 0x000fea0003800000 */
[----:B-1----:R2:W-:Y:S02]  /*b370*/  REDG.E.ADD.F32.FTZ.RN.STRONG.GPU desc[UR22][R6.64+-0xf00], R5 ;  /* 0xfff10005060079a6 */ /* 0x0025e4000c10f396 */
.L_x_14568:
[----:B------:R-:W-:Y:S05]  /*b380*/  BSYNC B0 ;  /* 0x0000000000007941 */ /* 0x000fea0003800000 */
.L_x_14567:
[----:B-12---:R1:W2:Y:S01]  /*b390*/  LDS R5, [R206+0x9c0] ;  /* 0x0009c000ce057984 */ /* 0x0062a20000000800 */
[----:B------:R-:W-:Y:S01]  /*b3a0*/  BSSY B0, `(.L_x_14569) ;  /* 0x0000005000007945 */ /* 0x000fe20003800000 */
[C---:B------:R-:W-:Y:S02]  /*b3b0*/  IADD3 R202, R101.reuse, 0x80, RZ ;  /* 0x0000008065ca7810 */ /* 0x040fe40007ffe0ff */
[----:B0-----:R-:W-:Y:S01]  /*b3c0*/  IADD3 R204, R101, 0xa0, RZ ;  /* 0x000000a065cc7810 */ /* 0x001fe20007ffe0ff */
[----:B------:R-:W-:Y:S06]  /*b3d0*/  @!P2 BRA `(.L_x_14570) ;  /* 0x000000000004a947 */ /* 0x000fec0003800000 */
[----:B--2---:R0:W-:Y:S02]  /*b3e0*/  REDG.E.ADD.F32.FTZ.RN.STRONG.GPU desc[UR22][R6.64+-0xe80], R5 ;  /* 0xfff18005060079a6 */ /* 0x0041e4000c10f396 */
.L_x_14570:
[----:B------:R-:W-:Y:S05]  /*b3f0*/  BSYNC B0 ;  /* 0x0000000000007941 */ /* 0x000fea0003800000 */
.L_x_14569:
[-C--:B------:R-:W-:Y:S01]  /*b400*/  LEA.HI.SX32 R202, R202, R101.reuse, 0x1b ;  /* 0x00000065caca7211 */ /* 0x080fe200078fdaff */
[----:B------:R-:W-:Y:S01]  /*b410*/  BSSY B0, `(.L_x_14571) ;  /* 0x0000011000007945 */ /* 0x000fe20003800000 */
[----:B------:R-:W-:Y:S02]  /*b420*/  ISETP.GE.AND P6, PT, R162, 0x81, PT ;  /* 0x00000081a200780c */ /* 0x000fe40003fc6270 */
[----:B0-2---:R-:W-:Y:S02]  /*b430*/  LEA R5, R202, UR46, 0x2 ;  /* 0x0000002eca057c11 */ /* 0x005fe4000f8e10ff */
[C---:B-1----:R-:W-:Y:S02]  /*b440*/  IADD3 R206, R101.reuse, 0xc0, RZ ;  /* 0x000000c065ce7810 */ /* 0x042fe40007ffe0ff */
        /* <DEDUP_REMOVED lines=13> */
.L_x_14572:
[----:B------:R-:W-:Y:S05]  /*b520*/  BSYNC B0 ;  /* 0x0000000000007941 */ /* 0x000fea0003800000 */
.L_x_14571:
[----:B01----:R0:W1:Y:S01]  /*b530*/  LDS R5, [R204+0xac0] ;  /* 0x000ac000cc057984 */ /* 0x0030620000000800 */
[----:B------:R-:W-:Y:S01]  /*b540*/  BSSY B0, `(.L_x_14573) ;  /* 0x0000006000007945 */ /* 0x000fe20003800000 */
[----:B------:R-:W-:Y:S02]  /*b550*/  IADD3 R202, R101, 0x100, RZ ;  /* 0x0000010065ca7810 */ /* 0x000fe40007ffe0ff */
[----:B------:R-:W-:Y:S02]  /*b560*/  LEA.HI.SX32 R210, R210, R101, 0x1b ;  /* 0x00000065d2d27211 */ /* 0x000fe400078fdaff */
[----:B------:R-:W-:Y:S01]  /*b570*/  LEA R206, R206, UR46, 0x2 ;  /* 0x0000002ecece7c11 */ /* 0x000fe2000f8e10ff */
[----:B------:R-:W-:Y:S06]  /*b580*/  @!P0 BRA `(.L_x_14574) ;  /* 0x0000000000048947 */ /* 0x000fec0003800000 */
[----:B-1----:R2:W-:Y:S02]  /*b590*/  REDG.E.ADD.F32.FTZ.RN.STRONG.GPU desc[UR22][R6.64+-0xd80], R5 ;  /* 0xfff28005060079a6 */ /* 0x0025e4000c10f396 */
.L_x_14574:
[----:B------:R-:W-:Y:S05]  /*b5a0*/  BSYNC B0 ;  /* 0x0000000000007941 */ /* 0x000fea0003800000 */
.L_x_14573:
[----:B-12---:R1:W2:Y:S01]  /*b5b0*/  LDS R5, [R206+0xb40] ;  /* 0x000b4000ce057984 */ /* 0x0062a20000000800 */
[----:B------:R-:W-:Y:S01]  /*b5c0*/  BSSY B0, `(.L_x_14575) ;  /* 0x0000006000007945 */ /* 0x000fe20003800000 */
[----:B0-----:R-:W-:Y:S02]  /*b5d0*/  IADD3 R204, R101, 0x120, RZ ;  /* 0x0000012065cc7810 */ /* 0x001fe40007ffe0ff */
[----:B------:R-:W-:Y:S02]  /*b5e0*/  LEA.HI.SX32 R202, R202, R101, 0x1b ;  /* 0x00000065caca7211 */ /* 0x000fe400078fdaff */
[----:B------:R-:W-:Y:S01]  /*b5f0*/  LEA R210, R210, UR46, 0x2 ;  /* 0x0000002ed2d27c11 */ /* 0x000fe2000f8e10ff */
[----:B------:R-:W-:Y:S06]  /*b600*/  @!P1 BRA `(.L_x_14576) ;  /* 0x0000000000049947 */ /* 0x000fec0003800000 */
[----:B--2---:R0:W-:Y:S02]  /*b610*/  REDG.E.ADD.F32.FTZ.RN.STRONG.GPU desc[UR22][R6.64+-0xd00], R5 ;  /* 0xfff30005060079a6 */ /* 0x0041e4000c10f396 */
.L_x_14576:
[----:B------:R-:W-:Y:S05]  /*b620*/  BSYNC B0 ;  /* 0x0000000000007941 */ /* 0x000fea0003800000 */
.L_x_14575:
[----:B0-2---:R0:W2:Y:S01]  /*b630*/  LDS R5, [R210+0xbc0] ;  /* 0x000bc000d2057984 */ /* 0x0050a20000000800 */
[----:B------:R-:W-:Y:S01]  /*b640*/  BSSY B0, `(.L_x_14577) ;  /* 0x0000006000007945 */ /* 0x000fe20003800000 */
[----:B-1----:R-:W-:Y:S02]  /*b650*/  IADD3 R206, R101, 0x140, RZ ;  /* 0x0000014065ce7810 */ /* 0x002fe40007ffe0ff */
[----:B------:R-:W-:Y:S02]  /*b660*/  LEA.HI.SX32 R204, R204, R101, 0x1b ;  /* 0x00000065cccc7211 */ /* 0x000fe400078fdaff */
[----:B------:R-:W-:Y:S01]  /*b670*/  LEA R202, R202, UR46, 0x2 ;  /* 0x0000002ecaca7c11 */ /* 0x000fe2000f8e10ff */
[----:B------:R-:W-:Y:S06]  /*b680*/  @!P2 BRA `(.L_x_14578) ;  /* 0x000000000004a947 */ /* 0x000fec0003800000 */
[----:B--2---:R1:W-:Y:S02]  /*b690*/  REDG.E.ADD.F32.FTZ.RN.STRONG.GPU desc[UR22][R6.64+-0xc80], R5 ;  /* 0xfff38005060079a6 */ /* 0x0043e4000c10f396 */
.L_x_14578:
[----:B------:R-:W-:Y:S05]  /*b6a0*/  BSYNC B0 ;  /* 0x0000000000007941 */ /* 0x000fea0003800000 */
.L_x_14577:
[----:B-12---:R1:W2:Y:S01]  /*b6b0*/  LDS R5, [R202+0xc40] ;  /* 0x000c4000ca057984 */ /* 0x0062a20000000800 */
[----:B------:R-:W-:Y:S01]  /*b6c0*/  BSSY B0, `(.L_x_14579) ;  /* 0x0000005000007945 */ /* 0x000fe20003800000 */
[----:B------:R-:W-:Y:S02]  /*b6d0*/  LEA.HI.SX32 R206, R206, R101, 0x1b ;  /* 0x00000065cece7211 */ /* 0x000fe400078fdaff */
[----:B------:R-:W-:Y:S01]  /*b6e0*/  LEA R204, R204, UR46, 0x2 ;  /* 0x0000002ecccc7c11 */ /* 0x000fe2000f8e10ff */
[----:B------:R-:W-:Y:S06]  /*b6f0*/  @!P3 BRA `(.L_x_14580) ;  /* 0x000000000004b947 */ /* 0x000fec0003800000 */
[----:B--2---:R3:W-:Y:S02]  /*b700*/  REDG.E.ADD.F32.FTZ.RN.STRONG.GPU desc[UR22][R6.64+-0xc00], R5 ;  /* 0xfff40005060079a6 */ /* 0x0047e4000c10f396 */
.L_x_14580:
[----:B------:R-:W-:Y:S05]  /*b710*/  BSYNC B0 ;  /* 0x0000000000007941 */ /* 0x000fea0003800000 */
.L_x_14579:
[----:B--23--:R2:W3:Y:S01]  /*b720*/  LDS R5, [R204+0xcc0] ;  /* 0x000cc000cc057984 */ /* 0x00c4e20000000800 */
[----:B------:R-:W-:Y:S01]  /*b730*/  BSSY B0, `(.L_x_14581) ;  /* 0x0000004000007945 */ /* 0x000fe20003800000 */
[----:B------:R-:W-:-:S03]  /*b740*/  LEA R206, R206, UR46, 0x2 ;  /* 0x0000002ecece7c11 */ /* 0x000fc6000f8e10ff */
[----:B------:R-:W-:Y:S05]  /*b750*/  @!P4 BRA `(.L_x_14582) ;  /* 0x000000000004c947 */ /* 0x000fea0003800000 */
[----:B---3--:R4:W-:Y:S02]  /*b760*/  REDG.E.ADD.F32.FTZ.RN.STRONG.GPU desc[UR22][R6.64+-0xb80], R5 ;  /* 0xfff48005060079a6 */ /* 0x0089e4000c10f396 */
.L_x_14582:
[----:B------:R-:W-:Y:S05]  /*b770*/  BSYNC B0 ;  /* 0x0000000000007941 */ /* 0x000fea0003800000 */
.L_x_14581:
[----:B---34-:R3:W4:Y:S01]  /*b780*/  LDS R5, [R206+0xd40] ;  /* 0x000d4000ce057984 */ /* 0x0187220000000800 */
[----:B------:R-:W-:Y:S01]  /*b790*/  BSSY B0, `(.L_x_14583) ;  /* 0x0000005000007945 */ /* 0x000fe20003800000 */
[C---:B-1----:R-:W-:Y:S02]  /*b7a0*/  IADD3 R202, R101.reuse, 0x160, RZ ;  /* 0x0000016065ca7810 */ /* 0x042fe40007ffe0ff */
[----:B--2---:R-:W-:Y:S01]  /*b7b0*/  IADD3 R204, R101, 0x180, RZ ;  /* 0x0000018065cc7810 */ /* 0x004fe20007ffe0ff */
[----:B------:R-:W-:Y:S06]  /*b7c0*/  @!P5 BRA `(.L_x_14584) ;  /* 0x000000000004d947 */ /* 0x000fec0003800000 */
[----:B----4-:R1:W-:Y:S02]  /*b7d0*/  REDG.E.ADD.F32.FTZ.RN.STRONG.GPU desc[UR22][R6.64+-0xb00], R5 ;  /* 0xfff50005060079a6 */ /* 0x0103e4000c10f396 */
.L_x_14584:
[----:B------:R-:W-:Y:S05]  /*b7e0*/  BSYNC B0 ;  /* 0x0000000000007941 */ /* 0x000fea0003800000 */
.L_x_14583:
        /* <DEDUP_REMOVED lines=18> */
.L_x_14586:
[----:B------:R-:W-:Y:S05]  /*b910*/  BSYNC B0 ;  /* 0x0000000000007941 */ /* 0x000fea0003800000 */
.L_x_14585:
[----:B01----:R0:W1:Y:S01]  /*b920*/  LDS R5, [R204+0xe40] ;  /* 0x000e4000cc057984 */ /* 0x0030620000000800 */
[----:B------:R-:W-:Y:S01]  /*b930*/  BSSY B0, `(.L_x_14587) ;  /* 0x0000006000007945 */ /* 0x000fe20003800000 */
[----:B------:R-:W-:Y:S02]  /*b940*/  IADD3 R202, R101, 0x1e0, RZ ;  /* 0x000001e065ca7810 */ /* 0x000fe40007ffe0ff */
[----:B------:R-:W-:Y:S02]  /*b950*/  LEA.HI.SX32 R210, R210, R101, 0x1b ;  /* 0x00000065d2d27211 */ /* 0x000fe400078fdaff */
[----:B------:R-:W-:Y:S01]  /*b960*/  LEA R206, R206, UR46, 0x2 ;  /* 0x0000002ecece7c11 */ /* 0x000fe2000f8e10ff */
[----:B------:R-:W-:Y:S06]  /*b970*/  @!P0 BRA `(.L_x_14588) ;  /* 0x0000000000048947 */ /* 0x000fec0003800000 */
[----:B-1----:R2:W-:Y:S02]  /*b980*/  REDG.E.ADD.F32.FTZ.RN.STRONG.GPU desc[UR22][R6.64+-0xa00], R5 ;  /* 0xfff60005060079a6 */ /* 0x0025e4000c10f396 */
.L_x_14588:
[----:B------:R-:W-:Y:S05]  /*b990*/  BSYNC B0 ;  /* 0x0000000000007941 */ /* 0x000fea0003800000 */
.L_x_14587:
[----:B-12---:R1:W2:Y:S01]  /*b9a0*/  LDS R5, [R206+0xec0] ;  /* 0x000ec000ce057984 */ /* 0x0062a20000000800 */
[----:B------:R-:W-:Y:S01]  /*b9b0*/  BSSY B0, `(.L_x_14589) ;  /* 0x0000005000007945 */ /* 0x000fe20003800000 */
[----:B------:R-:W-:Y:S02]  /*b9c0*/  LEA.HI.SX32 R202, R202, R101, 0x1b ;  /* 0x00000065caca7211 */ /* 0x000fe400078fdaff */
[----:B------:R-:W-:Y:S01]  /*b9d0*/  LEA R210, R210, UR46, 0x2 ;  /* 0x0000002ed2d27c11 */ /* 0x000fe2000f8e10ff */
[----:B------:R-:W-:Y:S06]  /*b9e0*/  @!P1 BRA `(.L_x_14590) ;  /* 0x0000000000049947 */ /* 0x000fec0003800000 */
[----:B--2---:R3:W-:Y:S02]  /*b9f0*/  REDG.E.ADD.F32.FTZ.RN.STRONG.GPU desc[UR22][R6.64+-0x980], R5 ;  /* 0xfff68005060079a6 */ /* 0x0047e4000c10f396 */
.L_x_14590:
[----:B------:R-:W-:Y:S05]  /*ba00*/  BSYNC B0 ;  /* 0x0000000000007941 */ /* 0x000fea0003800000 */
.L_x_14589:
[----:B--23--:R2:W3:Y:S01]  /*ba10*/  LDS R5, [R210+0xf40] ;  /* 0x000f4000d2057984 */ /* 0x00c4e20000000800 */
[----:B------:R-:W-:Y:S01]  /*ba20*/  BSSY B0, `(.L_x_14591) ;  /* 0x0000006000007945 */ /* 0x000fe20003800000 */
[----:B0-----:R-:W-:Y:S02]  /*ba30*/  IADD3 R204, R101, 0x220, RZ ;  /* 0x0000022065cc7810 */ /* 0x001fe40007ffe0ff */
[----:B------:R-:W-:Y:S02]  /*ba40*/  LEA.HI.SX32 R130, R130, R101, 0x1b ;  /* 0x0000006582827211 */ /* 0x000fe400078fdaff */
[----:B------:R-:W-:Y:S01]  /*ba50*/  LEA R202, R202, UR46, 0x2 ;  /* 0x0000002ecaca7c11 */ /* 0x000fe2000f8e10ff */
[----:B------:R-:W-:Y:S06]  /*ba60*/  @!P2 BRA `(.L_x_14592) ;  /* 0x000000000004a947 */ /* 0x000fec0003800000 */
[----:B---3--:R0:W-:Y:S02]  /*ba70*/  REDG.E.ADD.F32.FTZ.RN.STRONG.GPU desc[UR22][R6.64+-0x900], R5 ;  /* 0xfff70005060079a6 */ /* 0x0081e4000c10f396 */
.L_x_14592:
[----:B------:R-:W-:Y:S05]  /*ba80*/  BSYNC B0 ;  /* 0x0000000000007941 */ /* 0x000fea0003800000 */
.L_x_14591:
[----:B0--3--:R0:W3:Y:S01]  /*ba90*/  LDS R5, [R202+0xfc0] ;  /* 0x000fc000ca057984 */ /* 0x0090e20000000800 */
[----:B------:R-:W-:Y:S01]  /*baa0*/  BSSY B0, `(.L_x_14593) ;  /* 0x0000005000007945 */ /* 0x000fe20003800000 */
[----:B------:R-:W-:Y:S02]  /*bab0*/  LEA.HI.SX32 R204, R204, R101, 0x1b ;  /* 0x00000065cccc7211 */ /* 0x000fe400078fdaff */
[----:B------:R-:W-:Y:S01]  /*bac0*/  LEA R130, R130, UR46, 0x2 ;  /* 0x0000002e82827c11 */ /* 0x000fe2000f8e10ff */
[----:B------:R-:W-:Y:S06]  /*bad0*/  @!P3 BRA `(.L_x_14594) ;  /* 0x000000000004b947 */ /* 0x000fec0003800000 */
[----:B---3--:R4:W-:Y:S02]  /*bae0*/  REDG.E.ADD.F32.FTZ.RN.STRONG.GPU desc[UR22][R6.64+-0x880], R5 ;  /* 0xfff78005060079a6 */ /* 0x0089e4000c10f396 */
.L_x_14594:
[----:B------:R-:W-:Y:S05]  /*baf0*/  BSYNC B0 ;  /* 0x0000000000007941 */ /* 0x000fea0003800000 */
.L_x_14593:
[----:B---34-:R3:W4:Y:S01]  /*bb00*/  LDS R5, [R130+0x1040] ;  /* 0x0010400082057984 */ /* 0x0187220000000800 */
[----:B------:R-:W-:Y:S01]  /*bb10*/  BSSY B0, `(.L_x_14595) ;  /* 0x0000004000007945 */ /* 0x000fe20003800000 */
[----:B------:R-:W-:-:S03]  /*bb20*/  LEA R204, R204, UR46, 0x2 ;  /* 0x0000002ecccc7c11 */ /* 0x000fc6000f8e10ff */
[----:B------:R-:W-:Y:S05]  /*bb30*/  @!P4 BRA `(.L_x_14596) ;  /* 0x000000000004c947 */ /* 0x000fea0003800000 */
[----:B----4-:R4:W-:Y:S02]  /*bb40*/  REDG.E.ADD.F32.FTZ.RN.STRONG.GPU desc[UR22][R6.64+-0x800], R5 ;  /* 0xfff80005060079a6 */ /* 0x0109e4000c10f396 */
.L_x_14596:
[----:B------:R-:W-:Y:S05]  /*bb50*/  BSYNC B0 ;  /* 0x0000000000007941 */ /* 0x000fea0003800000 */
.L_x_14595:
[----:B----4-:R4:W1:Y:S01]  /*bb60*/  LDS R5, [R204+0x10c0] ;  /* 0x0010c000cc057984 */ /* 0x0108620000000800 */
[----:B------:R-:W-:Y:S01]  /*bb70*/  BSSY B0, `(.L_x_14597) ;  /* 0x0000005000007945 */ /* 0x000fe20003800000 */
[C---:B---3--:R-:W-:Y:S02]  /*bb80*/  IADD3 R130, R101.reuse, 0x240, RZ ;  /* 0x0000024065827810 */ /* 0x048fe40007ffe0ff */
[----:B0-----:R-:W-:Y:S01]  /*bb90*/  IADD3 R202, R101, 0x260, RZ ;  /* 0x0000026065ca7810 */ /* 0x001fe20007ffe0ff */
[----:B------:R-:W-:Y:S06]  /*bba0*/  @!P5 BRA `(.L_x_14598) ;  /* 0x000000000004d947 */ /* 0x000fec0003800000 */
[----:B-1----:R0:W-:Y:S02]  /*bbb0*/  REDG.E.ADD.F32.FTZ.RN.STRONG.GPU desc[UR22][R6.64+-0x780], R5 ;  /* 0xfff88005060079a6 */ /* 0x0021e4000c10f396 */
.L_x_14598:
[----:B------:R-:W-:Y:S05]  /*bbc0*/  BSYNC B0 ;  /* 0x0000000000007941 */ /* 0x000fea0003800000 */
.L_x_14597:
        /* <DEDUP_REMOVED lines=18> */
.L_x_14600:
[----:B------:R-:W-:Y:S05]  /*bcf0*/  BSYNC B0 ;  /* 0x0000000000007941 */ /* 0x000fea0003800000 */
.L_x_14599:
[----:B01----:R0:W1:Y:S01]  /*bd00*/  LDS R5, [R202+0x11c0] ;  /* 0x0011c000ca057984 */ /* 0x0030620000000800 */
[----:B------:R-:W-:Y:S01]  /*bd10*/  BSSY B0, `(.L_x_14601) ;  /* 0x0000006000007945 */ /* 0x000fe20003800000 */
[----:B------:R-:W-:Y:S02]  /*bd20*/  IADD3 R130, R101, 0x2c0, RZ ;  /* 0x000002c065827810 */ /* 0x000fe40007ffe0ff */
[----:B------:R-:W-:Y:S02]  /*bd30*/  LEA.HI.SX32 R206, R206, R101, 0x1b ;  /* 0x00000065cece7211 */ /* 0x000fe400078fdaff */
[----:B------:R-:W-:Y:S01]  /*bd40*/  LEA R204, R204, UR46, 0x2 ;  /* 0x0000002ecccc7c11 */ /* 0x000fe2000f8e10ff */
[----:B------:R-:W-:Y:S06]  /*bd50*/  @!P0 BRA `(.L_x_14602) ;  /* 0x0000000000048947 */ /* 0x000fec0003800000 */
[----:B-1----:R3:W-:Y:S02]  /*bd60*/  REDG.E.ADD.F32.FTZ.RN.STRONG.GPU desc[UR22][R6.64+-0x680], R5 ;  /* 0xfff98005060079a6 */ /* 0x0027e4000c10f396 */
.L_x_14602:
[----:B------:R-:W-:Y:S05]  /*bd70*/  BSYNC B0 ;  /* 0x0000000000007941 */ /* 0x000fea0003800000 */
.L_x_14601:
[----:B-1-3--:R1:W3:Y:S01]  /*bd80*/  LDS R5, [R204+0x1240] ;  /* 0x00124000cc057984 */ /* 0x00a2e20000000800 */
[----:B------:R-:W-:Y:S01]  /*bd90*/  BSSY B0, `(.L_x_14603) ;  /* 0x0000006000007945 */ /* 0x000fe20003800000 */
[----:B0-----:R-:W-:Y:S02]  /*bda0*/  IADD3 R202, R101, 0x2e0, RZ ;  /* 0x000002e065ca7810 */ /* 0x001fe40007ffe0ff */
[----:B------:R-:W-:Y:S02]  /*bdb0*/  LEA.HI.SX32 R130, R130, R101, 0x1b ;  /* 0x0000006582827211 */ /* 0x000fe400078fdaff */
[----:B------:R-:W-:Y:S01]  /*bdc0*/  LEA R206, R206, UR46, 0x2 ;  /* 0x0000002ecece7c11 */ /* 0x000fe2000f8e10ff */
[----:B------:R-:W-:Y:S06]  /*bdd0*/  @!P1 BRA `(.L_x_14604) ;  /* 0x0000000000049947 */ /* 0x000fec0003800000 */
[----:B---3--:R0:W-:Y:S02]  /*bde0*/  REDG.E.ADD.F32.FTZ.RN.STRONG.GPU desc[UR22][R6.64+-0x600], R5 ;  /* 0xfffa0005060079a6 */ /* 0x0081e4000c10f396 */
.L_x_14604:
[----:B------:R-:W-:Y:S05]  /*bdf0*/  BSYNC B0 ;  /* 0x0000000000007941 */ /* 0x000fea0003800000 */
.L_x_14603:
[----:B0--3--:R0:W3:Y:S01]  /*be00*/  LDS R5, [R206+0x12c0] ;  /* 0x0012c000ce057984 */ /* 0x0090e20000000800 */
[----:B------:R-:W-:Y:S01]  /*be10*/  BSSY B0, `(.L_x_14605) ;  /* 0x0000006000007945 */ /* 0x000fe20003800000 */
[----:B-1----:R-:W-:Y:S02]  /*be20*/  IADD3 R204, R101, 0x300, RZ ;  /* 0x0000030065cc7810 */ /* 0x002fe40007ffe0ff */
[----:B------:R-:W-:Y:S02]  /*be30*/  LEA.HI.SX32 R202, R202, R101, 0x1b ;  /* 0x00000065caca7211 */ /* 0x000fe400078fdaff */
[----:B------:R-:W-:Y:S01]  /*be40*/  LEA R130, R130, UR46, 0x2 ;  /* 0x0000002e82827c11 */ /* 0x000fe2000f8e10ff */
[----:B------:R-:W-:Y:S06]  /*be50*/  @!P2 BRA `(.L_x_14606) ;  /* 0x000000000004a947 */ /* 0x000fec0003800000 */
[----:B---3--:R1:W-:Y:S02]  /*be60*/  REDG.E.ADD.F32.FTZ.RN.STRONG.GPU desc[UR22][R6.64+-0x580], R5 ;  /* 0xfffa8005060079a6 */ /* 0x0083e4000c10f396 */
.L_x_14606:
[----:B------:R-:W-:Y:S05]  /*be70*/  BSYNC B0 ;  /* 0x0000000000007941 */ /* 0x000fea0003800000 */
.L_x_14605:
[----:B-1-3--:R1:W3:Y:S01]  /*be80*/  LDS R5, [R130+0x1340] ;  /* 0x0013400082057984 */ /* 0x00a2e20000000800 */
[----:B------:R-:W-:Y:S01]  /*be90*/  BSSY B0, `(.L_x_14607) ;  /* 0x0000005000007945 */ /* 0x000fe20003800000 */
[----:B------:R-:W-:Y:S02]  /*bea0*/  LEA.HI.SX32 R204, R204, R101, 0x1b ;  /* 0x00000065cccc7211 */ /* 0x000fe400078fdaff */
[----:B------:R-:W-:Y:S01]  /*beb0*/  LEA R202, R202, UR46, 0x2 ;  /* 0x0000002ecaca7c11 */ /* 0x000fe2000f8e10ff */
[----:B------:R-:W-:Y:S06]  /*bec0*/  @!P3 BRA `(.L_x_14608) ;  /* 0x000000000004b947 */ /* 0x000fec0003800000 */
[----:B---3--:R4:W-:Y:S02]  /*bed0*/  REDG.E.ADD.F32.FTZ.RN.STRONG.GPU desc[UR22][R6.64+-0x500], R5 ;  /* 0xfffb0005060079a6 */ /* 0x0089e4000c10f396 */
.L_x_14608:
[----:B------:R-:W-:Y:S05]  /*bee0*/  BSYNC B0 ;  /* 0x0000000000007941 */ /* 0x000fea0003800000 */
.L_x_14607:
[----:B---34-:R3:W4:Y:S01]  /*bef0*/  LDS R5, [R202+0x13c0] ;  /* 0x0013c000ca057984 */ /* 0x0187220000000800 */
[----:B------:R-:W-:Y:S01]  /*bf00*/  BSSY B0, `(.L_x_14609) ;  /* 0x0000004000007945 */ /* 0x000fe20003800000 */
[----:B------:R-:W-:-:S03]  /*bf10*/  LEA R204, R204, UR46, 0x2 ;  /* 0x0000002ecccc7c11 */ /* 0x000fc6000f8e10ff */
[----:B------:R-:W-:Y:S05]  /*bf20*/  @!P4 BRA `(.L_x_14610) ;  /* 0x000000000004c947 */ /* 0x000fea0003800000 */
[----:B----4-:R4:W-:Y:S02]  /*bf30*/  REDG.E.ADD.F32.FTZ.RN.STRONG.GPU desc[UR22][R6.64+-0x480], R5 ;  /* 0xfffb8005060079a6 */ /* 0x0109e4000c10f396 */
.L_x_14610:
[----:B------:R-:W-:Y:S05]  /*bf40*/  BSYNC B0 ;  /* 0x0000000000007941 */ /* 0x000fea0003800000 */
.L_x_14609:
[----:B----4-:R4:W0:Y:S01]  /*bf50*/  LDS R5, [R204+0x1440] ;  /* 0x00144000cc057984 */ /* 0x0108220000000800 */
[----:B------:R-:W-:Y:S01]  /*bf60*/  BSSY B0, `(.L_x_14611) ;  /* 0x0000005000007945 */ /* 0x000fe20003800000 */
[C---:B-1----:R-:W-:Y:S02]  /*bf70*/  IADD3 R130, R101.reuse, 0x320, RZ ;  /* 0x0000032065827810 */ /* 0x042fe40007ffe0ff */
[----:B---3--:R-:W-:Y:S01]  /*bf80*/  IADD3 R202, R101, 0x340, RZ ;  /* 0x0000034065ca7810 */ /* 0x008fe20007ffe0ff */
[----:B------:R-:W-:Y:S06]  /*bf90*/  @!P5 BRA `(.L_x_14612) ;  /* 0x000000000004d947 */ /* 0x000fec0003800000 */
[----:B0-----:R1:W-:Y:S02]  /*bfa0*/  REDG.E.ADD.F32.FTZ.RN.STRONG.GPU desc[UR22][R6.64+-0x400], R5 ;  /* 0xfffc0005060079a6 */ /* 0x0013e4000c10f396 */
.L_x_14612:
[----:B------:R-:W-:Y:S05]  /*bfb0*/  BSYNC B0 ;  /* 0x0000000000007941 */ /* 0x000fea0003800000 */
.L_x_14611:
        /* <DEDUP_REMOVED lines=18> */
.L_x_14614:
[----:B------:R-:W-:Y:S05]  /*c0e0*/  BSYNC B0 ;  /* 0x0000000000007941 */ /* 0x000fea0003800000 */
.L_x_14613:
[----:B01----:R0:W1:Y:S01]  /*c0f0*/  LDS R5, [R202+0x1540] ;  /* 0x00154000ca057984 */ /* 0x0030620000000800 */
[----:B------:R-:W-:Y:S01]  /*c100*/  BSSY B0, `(.L_x_14615) ;  /* 0x0000006000007945 */ /* 0x000fe20003800000 */
[----:B------:R-:W-:Y:S02]  /*c110*/  IADD3 R130, R101, 0x3a0, RZ ;  /* 0x000003a065827810 */ /* 0x000fe40007ffe0ff */
[----:B------:R-:W-:Y:S02]  /*c120*/  LEA.HI.SX32 R206, R206, R101, 0x1b ;  /* 0x00000065cece7211 */ /* 0x000fe400078fdaff */
[----:B------:R-:W-:Y:S01]  /*c130*/  LEA R204, R204, UR46, 0x2 ;  /* 0x0000002ecccc7c11 */ /* 0x000fe2000f8e10ff */
[----:B------:R-:W-:Y:S06]  /*c140*/  @!P0 BRA `(.L_x_14616) ;  /* 0x0000000000048947 */ /* 0x000fec0003800000 */
[----:B-1----:R3:W-:Y:S02]  /*c150*/  REDG.E.ADD.F32.FTZ.RN.STRONG.GPU desc[UR22][R6.64+-0x300], R5 ;  /* 0xfffd0005060079a6 */ /* 0x0027e4000c10f396 */
.L_x_14616:
[----:B------:R-:W-:Y:S05]  /*c160*/  BSYNC B0 ;  /* 0x0000000000007941 */ /* 0x000fea0003800000 */
.L_x_14615:
[----:B-1-3--:R1:W3:Y:S01]  /*c170*/  LDS R5, [R204+0x15c0] ;  /* 0x0015c000cc057984 */ /* 0x00a2e20000000800 */
[----:B------:R-:W-:Y:S01]  /*c180*/  BSSY B0, `(.L_x_14617) ;  /* 0x0000006000007945 */ /* 0x000fe20003800000 */
[----:B------:R-:W-:Y:S02]  /*c190*/  IADD3 R162, R101, 0x3c0, RZ ;  /* 0x000003c065a27810 */ /* 0x000fe40007ffe0ff */
[----:B------:R-:W-:Y:S02]  /*c1a0*/  LEA.HI.SX32 R130, R130, R101, 0x1b ;  /* 0x0000006582827211 */ /* 0x000fe400078fdaff */
[----:B------:R-:W-:Y:S01]  /*c1b0*/  LEA R206, R206, UR46, 0x2 ;  /* 0x0000002ecece7c11 */ /* 0x000fe2000f8e10ff */
[----:B------:R-:W-:Y:S06]  /*c1c0*/  @!P1 BRA `(.L_x_14618) ;  /* 0x0000000000049947 */ /* 0x000fec0003800000 */
[----:B---3--:R4:W-:Y:S02]  /*c1d0*/  REDG.E.ADD.F32.FTZ.RN.STRONG.GPU desc[UR22][R6.64+-0x280], R5 ;  /* 0xfffd8005060079a6 */ /* 0x0089e4000c10f396 */
.L_x_14618:
[----:B------:R-:W-:Y:S05]  /*c1e0*/  BSYNC B0 ;  /* 0x0000000000007941 */ /* 0x000fea0003800000 */
.L_x_14617:
[----:B---34-:R3:W4:Y:S01]  /*c1f0*/  LDS R5, [R206+0x1640] ;  /* 0x00164000ce057984 */ /* 0x0187220000000800 */
[----:B------:R-:W-:Y:S01]  /*c200*/  BSSY B0, `(.L_x_14619) ;  /* 0x0000006000007945 */ /* 0x000fe20003800000 */
[----:B0-----:R-:W-:Y:S02]  /*c210*/  IADD3 R202, R101, 0x3e0, RZ ;  /* 0x000003e065ca7810 */ /* 0x001fe40007ffe0ff */
[----:B------:R-:W-:Y:S02]  /*c220*/  LEA.HI.SX32 R162, R162, R101, 0x1b ;  /* 0x00000065a2a27211 */ /* 0x000fe400078fdaff */
[----:B------:R-:W-:Y:S01]  /*c230*/  LEA R130, R130, UR46, 0x2 ;  /* 0x0000002e82827c11 */ /* 0x000fe2000f8e10ff */
[----:B------:R-:W-:Y:S06]  /*c240*/  @!P2 BRA `(.L_x_14620) ;  /* 0x000000000004a947 */ /* 0x000fec0003800000 */
[----:B----4-:R0:W-:Y:S02]  /*c250*/  REDG.E.ADD.F32.FTZ.RN.STRONG.GPU desc[UR22][R6.64+-0x200], R5 ;  /* 0xfffe0005060079a6 */ /* 0x0101e4000c10f396 */
.L_x_14620:
[----:B------:R-:W-:Y:S05]  /*c260*/  BSYNC B0 ;  /* 0x0000000000007941 */ /* 0x000fea0003800000 */
.L_x_14619:
[----:B0---4-:R0:W4:Y:S01]  /*c270*/  LDS R5, [R130+0x16c0] ;  /* 0x0016c00082057984 */ /* 0x0111220000000800 */
[----:B------:R-:W-:Y:S01]  /*c280*/  BSSY B0, `(.L_x_14621) ;  /* 0x0000006000007945 */ /* 0x000fe20003800000 */
[----:B------:R-:W-:Y:S01]  /*c290*/  LEA.HI.SX32 R202, R202, R101, 0x1b ;  /* 0x00000065caca7211 */ /* 0x000fe200078fdaff */
[----:B------:R-:W-:Y:S01]  /*c2a0*/  FMUL.FTZ R4, R131, R4 ;  /* 0x0000000483047220 */ /* 0x000fe20000410000 */
[----:B------:R-:W-:Y:S01]  /*c2b0*/  LEA R162, R162, UR46, 0x2 ;  /* 0x0000002ea2a27c11 */ /* 0x000fe2000f8e10ff */
[----:B------:R-:W-:Y:S06]  /*c2c0*/  @!P3 BRA `(.L_x_14622) ;  /* 0x000000000004b947 */ /* 0x000fec0003800000 */
[----:B----4-:R4:W-:Y:S02]  /*c2d0*/  REDG.E.ADD.F32.FTZ.RN.STRONG.GPU desc[UR22][R6.64+-0x180], R5 ;  /* 0xfffe8005060079a6 */ /* 0x0109e4000c10f396 */
.L_x_14622:
[----:B------:R-:W-:Y:S05]  /*c2e0*/  BSYNC B0 ;  /* 0x0000000000007941 */ /* 0x000fea0003800000 */
.L_x_14621:
[----:B----4-:R4:W0:Y:S01]  /*c2f0*/  LDS R5, [R162+0x1740] ;  /* 0x00174000a2057984 */ /* 0x0108220000000800 */
[----:B------:R-:W-:Y:S01]  /*c300*/  BSSY B0, `(.L_x_14623) ;  /* 0x0000005000007945 */ /* 0x000fe20003800000 */
[----:B------:R-:W-:Y:S01]  /*c310*/  LEA R202, R202, UR46, 0x2 ;  /* 0x0000002ecaca7c11 */ /* 0x000fe2000f8e10ff */
[----:B------:R-:W-:Y:S02]  /*c320*/  FFMA.FTZ R4, R133, R198, R4 ;  /* 0x000000c685047223 */ /* 0x000fe40000010004 */
[----:B------:R-:W-:Y:S05]  /*c330*/  @!P4 BRA `(.L_x_14624) ;  /* 0x000000000004c947 */ /* 0x000fea0003800000 */
[----:B0-----:R0:W-:Y:S02]  /*c340*/  REDG.E.ADD.F32.FTZ.RN.STRONG.GPU desc[UR22][R6.64+-0x100], R5 ;  /* 0xffff0005060079a6 */ /* 0x0011e4000c10f396 */
.L_x_14624:
[----:B------:R-:W-:Y:S05]  /*c350*/  BSYNC B0 ;  /* 0x0000000000007941 */ /* 0x000fea0003800000 */
.L_x_14623:
[----:B0-----:R0:W0:Y:S01]  /*c360*/  LDS R5, [R202+0x17c0] ;  /* 0x0017c000ca057984 */ /* 0x0010220000000800 */
[----:B------:R-:W-:Y:S01]  /*c370*/  BSSY B0, `(.L_x_14625) ;  /* 0x0000004000007945 */ /* 0x000fe20003800000 */
[----:B------:R-:W-:-:S03]  /*c380*/  FADD.FTZ R4, R143, R4 ;  /* 0x000000048f047221 */ /* 0x000fc60000010000 */
[----:B------:R-:W-:Y:S05]  /*c390*/  @!P5 BRA `(.L_x_14626) ;  /* 0x000000000004d947 */ /* 0x000fea0003800000 */
[----:B0-----:R0:W-:Y:S02]  /*c3a0*/  REDG.E.ADD.F32.FTZ.RN.STRONG.GPU desc[UR22][R6.64+-0x80], R5 ;  /* 0xffff8005060079a6 */ /* 0x0011e4000c10f396 */
.L_x_14626:
[----:B------:R-:W-:Y:S05]  /*c3b0*/  BSYNC B0 ;  /* 0x0000000000007941 */ /* 0x000fea0003800000 */
.L_x_14625:
        /* <DEDUP_REMOVED lines=8> */
[----:B----4-:R-:W4:Y:S01]  /*c440*/  SHFL.DOWN PT, R162, R136, 0x1, 0x1f ;  /* 0x08201f0088a27f89 */ /* 0x010f2200000e0000 */
[----:B------:R-:W-:Y:S01]  /*c450*/  FFMA.FTZ R216, R216, R159, R161 ;  /* 0x0000009fd8d87223 */ /* 0x000fe200000100a1 */
[----:B------:R-:W-:Y:S01]  /*c460*/  FFMA.FTZ R213, R213, R142, R2 ;  /* 0x0000008ed5d57223 */ /* 0x000fe20000010002 */
[----:B------:R-:W-:Y:S01]  /*c470*/  FADD.FTZ R40, R129, R40 ;  /* 0x0000002881287221 */ /* 0x000fe20000010000 */
[----:B------:R-:W1:Y:S01]  /*c480*/  SHFL.DOWN PT, R143, R4, 0x1, 0x1f ;  /* 0x08201f00048f7f89 */ /* 0x000e6200000e0000 */
[----:B------:R-:W-:Y:S01]  /*c490*/  FFMA.FTZ R216, R111, R194, R216 ;  /* 0x000000c26fd87223 */ /* 0x000fe200000100d8 */
[----:B------:R-:W-:Y:S01]  /*c4a0*/  FMUL.FTZ R165, R32, R165 ;  /* 0x000000a520a57220 */ /* 0x000fe20000410000 */
[----:B------:R-:W-:Y:S01]  /*c4b0*/  FMUL.FTZ R141, R141, R146 ;  /* 0x000000928d8d7220 */ /* 0x000fe20000410000 */
[----:B------:R-:W-:Y:S01]  /*c4c0*/  FMUL.FTZ R164, R27, R164 ;  /* 0x000000a41ba47220 */ /* 0x000fe20000410000 */
[----:B------:R-:W-:Y:S01]  /*c4d0*/  ISETP.NE.AND P1, PT, R187, RZ, PT ;  /* 0x000000ffbb00720c */ /* 0x000fe20003f25270 */
[----:B------:R-:W-:Y:S01]  /*c4e0*/  FMUL.FTZ R167, R167, R152 ;  /* 0x00000098a7a77220 */ /* 0x000fe20000410000 */
[----:B------:R-:W-:Y:S01]  /*c4f0*/  FFMA.FTZ R141, R18, R145, R141 ;  /* 0x00000091128d7223 */ /* 0x000fe2000001008d */
[----:B------:R-:W-:Y:S01]  /*c500*/  ISETP.NE.AND P2, PT, R101, RZ, PT ;  /* 0x000000ff6500720c */ /* 0x000fe20003f45270 */
        /* <DEDUP_REMOVED lines=11> */
[----:B----4-:R-:W-:Y:S01]  /*c5c0*/  @!P0 FADD.FTZ R7, R7, R162 ;  /* 0x000000a207078221 */ /* 0x010fe20000010000 */
[----:B------:R-:W4:Y:S01]  /*c5d0*/  SHFL.DOWN PT, R183, R6, 0x2, 0x1f ;  /* 0x08401f0006b77f89 */ /* 0x000f2200000e0000 */
[----:B------:R-:W-:Y:S01]  /*c5e0*/  FMUL.FTZ R22, R22, R135 ;  /* 0x0000008716167220 */ /* 0x000fe20000410000 */
[----:B------:R-:W-:Y:S01]  /*c5f0*/  FMUL.FTZ R16, R21, R16 ;  /* 0x0000001015107220 */ /* 0x000fe20000410000 */
[----:B-1----:R-:W-:Y:S01]  /*c600*/  @!P0 FADD.FTZ R4, R143, R4 ;  /* 0x000000048f048221 */ /* 0x002fe20000010000 */
[----:B------:R-:W1:Y:S01]  /*c610*/  SHFL.DOWN PT, R136, R7, 0x2, 0x1f ;  /* 0x08401f0007887f89 */ /* 0x000e6200000e0000 */
        /* <DEDUP_REMOVED lines=87> */
[----:B------:R-:W-:-:S03]  /*cb90*/  ISETP.GT.AND P0, PT, R187, 0xf, PT ;  /* 0x0000000fbb00780c */ /* 0x000fc60003f04270 */
[----:B------:R-:W5:Y:S10]  /*cba0*/  SHFL.DOWN PT, R27, R4, 0x10, 0x1f ;  /* 0x0a001f00041b7f89 */ /* 0x000f7400000e0000 */
[----:B0-----:R-:W-:Y:S01]  /*cbb0*/  @!P0 FADD.FTZ R5, R5, R2 ;  /* 0x0000000205058221 */ /* 0x001fe20000010000 */
[----:B-1----:R-:W-:Y:S01]  /*cbc0*/  @!P0 FADD.FTZ R6, R6, R29 ;  /* 0x0000001d06068221 */ /* 0x002fe20000010000 */
        /* <DEDUP_REMOVED lines=16> */
.L_x_14628:
[----:B------:R-:W-:Y:S05]  /*ccd0*/  BSYNC B0 ;  /* 0x0000000000007941 */ /* 0x000fea0003800000 */
.L_x_14627:
[----:B------:R-:W-:Y:S02]  /*cce0*/  UIADD3 UR7, UR7, 0x1, URZ ;  /* 0x0000000107077890 */ /* 0x000fe4000fffe03f */
[----:B------:R-:W-:Y:S02]  /*ccf0*/  UIADD3 UR8, UP1, UR8, 0x1, URZ ;  /* 0x0000000108087890 */ /* 0x000fe4000ff3e03f */
[----:B------:R-:W-:Y:S02]  /*cd00*/  UISETP.GE.AND UP0, UPT, UR7, UR53, UPT ;  /* 0x000000350700728c */ /* 0x000fe4000bf06270 */
[----:B------:R-:W-:-:S04]  /*cd10*/  UIADD3.X UR9, URZ, UR9, URZ, UP1, !UPT ;  /* 0x000000093f097290 */ /* 0x000fc80008ffe43f */
[----:B------:R-:W-:-:S13]  /*cd20*/  PLOP3.LUT P0, PT, PT, PT, UP0, 0x80, 0x0 ;  /* 0x000000000000781c */ /* 0x000fda0003f0f008 */
[----:B------:R-:W-:Y:S05]  /*cd30*/  @!P0 BRA `(.L_x_14629) ;  /* 0xffffff7c00e48947 */ /* 0x000fea000383ffff */
.L_x_14550:
[----:B------:R-:W-:Y:S01]  /*cd40*/  BAR.SYNC.DEFER_BLOCKING 0x0 ;  /* 0x0000000000007b1d */ /* 0x000fe20000010000 */
[----:B---3--:R-:W-:-:S07]  /*cd50*/  HFMA2.MMA R2, -RZ, RZ, 0, 9.5367431640625e-07 ;  /* 0x00000010ff027435 */ /* 0x008fce00000001ff */
[----:B------:R-:W3:Y:S01]  /*cd60*/  S2UR UR8, SR_CgaCtaId ;  /* 0x00000000000879c3 */ /* 0x000ee20000008800 */
[----:B------:R-:W-:Y:S01]  /*cd70*/  UMOV UR7, 0x400 ;  /* 0x0000040000077882 */ /* 0x000fe20000000000 */
[----:B------:R-:W-:Y:S01]  /*cd80*/  F2FP.F16.F32.PACK_AB R35, R34, R35 ;  /* 0x000000232223723e */ /* 0x000fe200000000ff */
[----:B------:R-:W-:Y:S01]  /*cd90*/  ULDC.64 UR18, c[0x0][0x388] ;  /* 0x0000e20000127ab9 */ /* 0x000fe20000000a00 */
[----:B------:R-:W-:Y:S01]  /*cda0*/  F2FP.F16.F32.PACK_AB R33, R38, R39 ;  /* 0x000000272621723e */ /* 0x000fe200000000ff */
[----:B------:R-:W-:Y:S01]  /*cdb0*/  IMAD.WIDE R2, R99, R2, UR26 ;  /* 0x0000001a63027e25 */ /* 0x000fe2000f8e0202 */
[----:B------:R-:W-:Y:S01]  /*cdc0*/  F2FP.F16.F32.PACK_AB R32, R40, R41 ;  /* 0x000000292820723e */ /* 0x000fe200000000ff */
[----:B------:R-:W-:-:S03]  /*cdd0*/  ULDC.64 UR28, c[0x0][0x390] ;  /* 0x0000e400001c7ab9 */ /* 0x000fc60000000a00 */
[----:B01----:R-:W4:Y:S04]  /*cde0*/  LDG.E.128 R4, desc[UR22][R2.64] ;  /* 0x0000001602047981 */ /* 0x003f28000c1e1d00 */
[----:B------:R-:W5:Y:S01]  /*cdf0*/  LDG.E.128 R12, desc[UR22][R2.64+0x200] ;  /* 0x00020016020c7981 */ /* 0x000f62000c1e1d00 */
[----:B------:R-:W-:Y:S01]  /*ce00*/  F2FP.F16.F32.PACK_AB R34, R36, R37 ;  /* 0x000000252422723e */ /* 0x000fe200000000ff */
[----:B---3--:R-:W-:Y:S02]  /*ce10*/  ULEA UR7, UR8, UR7, 0x18 ;  /* 0x0000000708077291 */ /* 0x008fe4000f8ec03f */
[----:B------:R-:W-:Y:S02]  /*ce20*/  ULEA UR8, UR17, 0xfffffe00, 0x9 ;  /* 0xfffffe0011087891 */ /* 0x000fe4000f8e483f */
[----:B------:R-:W-:-:S02]  /*ce30*/  UIMAD UR20, UR11, UR28, URZ ;  /* 0x0000001c0b1472a4 */ /* 0x000fc4000f8e023f */
[----:B------:R-:W-:Y:S01]  /*ce40*/  LEA R28, R187, UR7, 0x5 ;  /* 0x00000007bb1c7c11 */ /* 0x000fe2000f8e28ff */
[----:B------:R-:W-:Y:S02]  /*ce50*/  UIMAD UR7, UR13, UR18, URZ ;  /* 0x000000120d0772a4 */ /* 0x000fe4000f8e023f */
[----:B------:R-:W-:Y:S02]  /*ce60*/  USHF.R.S32.HI UR9, URZ, 0x1f, UR8 ;  /* 0x0000001f3f097899 */ /* 0x000fe40008011408 */
[----:B------:R-:W-:Y:S02]  /*ce70*/  UIMAD UR7, UR12, UR19, UR7 ;  /* 0x000000130c0772a4 */ /* 0x000fe4000f8e0207 */
[----:B------:R-:W-:Y:S02]  /*ce80*/  UIMAD.WIDE.U32 UR18, UR12, UR18, UR8 ;  /* 0x000000120c1272a5 */ /* 0x000fe4000f8e0008 */
[----:B------:R-:W-:Y:S02]  /*ce90*/  UIMAD UR20, UR10, UR29, UR20 ;  /* 0x0000001d0a1472a4 */ /* 0x000fe4000f8e0214 */
[----:B------:R-:W-:-:S02]  /*cea0*/  UIADD3 UR19, UR19, UR7, URZ ;  /* 0x0000000713137290 */ /* 0x000fc4000fffe03f */
[----:B------:R-:W-:Y:S02]  /*ceb0*/  UIADD3 UR26, UP1, UR26, -0x400, URZ ;  /* 0xfffffc001a1a7890 */ /* 0x000fe4000ff3e03f */
        /* <DEDUP_REMOVED lines=8> */
[----:B------:R-:W-:Y:S02]  /*cf40*/  UIADD3 UR6, UR6, 0x1, URZ ;  /* 0x0000000106067890 */ /* 0x000fe4000fffe03f */
[----:B------:R-:W-:Y:S02]  /*cf50*/  UIADD3.X UR27, UR27, -0x1, URZ, UP1, !UPT ;  /* 0xffffffff1b1b7890 */ /* 0x000fe40008ffe43f */
[----:B------:R-:W-:Y:S02]  /*cf60*/  UIADD3.X UR16, UR16, -0x1, URZ, UP2, !UPT ;  /* 0xffffffff10107890 */ /* 0x000fe400097fe43f */
[----:B------:R-:W-:-:S02]  /*cf70*/  UIADD3.X UR50, UR50, -0x1, URZ, UP3, !UPT ;  /* 0xffffffff32327890 */ /* 0x000fc40009ffe43f */
[----:B------:R-:W-:Y:S01]  /*cf80*/  UIADD3.X UR48, UR48, -0x1, URZ, UP4, !UPT ;  /* 0xffffffff30307890 */ /* 0x000fe2000a7fe43f */
[----:B----4-:R-:W-:Y:S04]  /*cf90*/  STS.128 [R98], R4 ;  /* 0x0000000462007388 */ /* 0x010fe80000000c00 */
[----:B-----5:R-:W-:Y:S01]  /*cfa0*/  STS.128 [R98+0x200], R12 ;  /* 0x0002000c62007388 */ /* 0x020fe20000000c00 */
        /* <DEDUP_REMOVED lines=139> */
[----:B------:R-:W-:Y:S01]  /*d860*/  ULDC.64 UR18, c[0x0][0x3a8] ;  /* 0x0000ea0000127ab9 */ /* 0x000fe20000000a00 */
[----:B------:R-:W-:Y:S01]  /*d870*/  IMAD.WIDE R2, R99, 0x10, R2 ;  /* 0x0000001063027825 */ /* 0x000fe200078e0202 */
[----:B------:R-:W-:Y:S02]  /*d880*/  UIMAD UR7, UR13, UR18, URZ ;  /* 0x000000120d0772a4 */ /* 0x000fe4000f8e023f */
[----:B------:R-:W4:Y:S01]  /*d890*/  @!P3 MUFU.RCP R4, R4 ;  /* 0x000000040004b308 */ /* 0x000f220000001000 */
[----:B--2---:R-:W-:Y:S01]  /*d8a0*/  @!P5 FMUL.FTZ R62, R62, R17 ;  /* 0x000000113e3ed220 */ /* 0x004fe20000410000 */
[----:B------:R-:W-:Y:S01]  /*d8b0*/  F2FP.F16.F32.PACK_AB R17, R53, R52 ;  /* 0x000000343511723e */ /* 0x000fe200000000ff */
[----:B0-----:R-:W-:Y:S01]  /*d8c0*/  STG.E.128 desc[UR22][R2.64], R8 ;  /* 0x0000000802007986 */ /* 0x001fe2000c101d16 */
[----:B-1----:R-:W-:Y:S01]  /*d8d0*/  FADD.FTZ R0, R50, R103 ;  /* 0x0000006732007221 */ /* 0x002fe20000010000 */
[----:B------:R-:W-:-:S02]  /*d8e0*/  UIMAD UR7, UR12, UR19, UR7 ;  /* 0x000000130c0772a4 */ /* 0x000fc4000f8e0207 */
[----:B------:R0:W-:Y:S01]  /*d8f0*/  STG.E.128 desc[UR22][R2.64+0x200], R12 ;  /* 0x0002000c02007986 */ /* 0x0001e2000c101d16 */
[----:B------:R-:W1:Y:S01]  /*d900*/  @!P2 MUFU.RCP R5, R5 ;  /* 0x000000050005a308 */ /* 0x000e620000001000 */
[----:B---3--:R-:W-:Y:S01]  /*d910*/  @!P4 FMUL.FTZ R60, R60, R7 ;  /* 0x000000073c3cc220 */ /* 0x008fe20000410000 */
[----:B------:R-:W-:Y:S01]  /*d920*/  UIMAD.WIDE.U32 UR8, UR12, UR18, UR8 ;  /* 0x000000120c0872a5 */ /* 0x000fe2000f8e0008 */
[----:B------:R-:W-:Y:S03]  /*d930*/  BAR.SYNC.DEFER_BLOCKING 0x0 ;  /* 0x0000000000007b1d */ /* 0x000fe60000010000 */
[----:B------:R-:W-:Y:S01]  /*d940*/  F2FP.F16.F32.PACK_AB R21, R61, R60 ;  /* 0x0000003c3d15723e */ /* 0x000fe200000000ff */
[----:B------:R-:W-:Y:S02]  /*d950*/  UIADD3 UR9, UR9, UR7, URZ ;  /* 0x0000000709097290 */ /* 0x000fe4000fffe03f */
[----:B------:R-:W2:Y:S01]  /*d960*/  @!P1 MUFU.RCP R6, R6 ;  /* 0x0000000600069308 */ /* 0x000ea20000001000 */
[----:B----4-:R-:W-:Y:S01]  /*d970*/  @!P3 FMUL.FTZ R63, R63, R4 ;  /* 0x000000043f3fb220 */ /* 0x010fe20000410000 */
[----:B------:R-:W-:-:S02]  /*d980*/  ULDC.64 UR18, c[0x0][0x3b0] ;  /* 0x0000ec0000127ab9 */ /* 0x000fc40000000a00 */
[----:B------:R-:W-:Y:S02]  /*d990*/  UIMAD UR7, UR11, UR18, URZ ;  /* 0x000000120b0772a4 */ /* 0x000fe4000f8e023f */
[----:B------:R-:W-:Y:S01]  /*d9a0*/  F2FP.F16.F32.PACK_AB R22, R63, R62 ;  /* 0x0000003e3f16723e */ /* 0x000fe200000000ff */
[----:B------:R-:W-:Y:S01]  /*d9b0*/  UIMAD.WIDE.U32 UR8, UR10, UR18, UR8 ;  /* 0x000000120a0872a5 */ /* 0x000fe2000f8e0008 */
[----:B-1----:R-:W-:Y:S01]  /*d9c0*/  @!P2 FMUL.FTZ R64, R64, R5 ;  /* 0x000000054040a220 */ /* 0x002fe20000410000 */
[----:B------:R-:W-:Y:S01]  /*d9d0*/  FADD.FTZ R5, R0, R51 ;  /* 0x0000003300057221 */ /* 0x000fe20000010000 */
[----:B------:R-:W-:-:S03]  /*d9e0*/  UIMAD UR7, UR10, UR19, UR7 ;  /* 0x000000130a0772a4 */ /* 0x000fc6000f8e0207 */
[----:B------:R-:W-:Y:S01]  /*d9f0*/  FADD.FTZ R52, R5, R52 ;  /* 0x0000003405347221 */ /* 0x000fe20000010000 */
[----:B------:R-:W-:Y:S01]  /*da00*/  ULDC.64 UR18, c[0x0][0x3f0] ;  /* 0x0000fc0000127ab9 */ /* 0x000fe20000000a00 */
[----:B------:R-:W-:Y:S01]  /*da10*/  UIADD3 UR9, UR9, UR7, URZ ;  /* 0x0000000709097290 */ /* 0x000fe2000fffe03f */
[----:B--2---:R-:W-:Y:S01]  /*da20*/  @!P1 FMUL.FTZ R65, R65, R6 ;  /* 0x0000000641419220 */ /* 0x004fe20000410000 */
[----:B------:R-:W-:Y:S01]  /*da30*/  STS.128 [R28], R16 ;  /* 0x000000101c007388 */ /* 0x000fe20000000c00 */
[----:B------:R-:W-:Y:S01]  /*da40*/  FADD.FTZ R53, R52, R53 ;  /* 0x0000003534357221 */ /* 0x000fe20000010000 */
[----:B------:R-:W-:Y:S02]  /*da50*/  ULEA UR7, UP0, UR8, UR18, 0x1 ;  /* 0x0000001208077291 */ /* 0x000fe4000f80083f */
[----:B------:R-:W-:Y:S01]  /*da60*/  F2FP.F16.F32.PACK_AB R23, R65, R64 ;  /* 0x000000404117723e */ /* 0x000fe200000000ff */
[----:B------:R-:W-:Y:S01]  /*da70*/  FADD.FTZ R54, R53, R54 ;  /* 0x0000003635367221 */ /* 0x000fe20000010000 */
[----:B------:R-:W-:-:S02]  /*da80*/  ULEA.HI.X UR8, UR8, UR19, UR9, 0x1, UP0 ;  /* 0x0000001308087291 */ /* 0x000fc400080f0c09 */
[----:B0-----:R-:W-:Y:S01]  /*da90*/  MOV R2, UR7 ;  /* 0x0000000700027c02 */ /* 0x001fe20008000f00 */
[----:B------:R-:W-:Y:S01]  /*daa0*/  STS.128 [R28+0x10], R20 ;  /* 0x000010141c007388 */ /* 0x000fe20000000c00 */
[----:B------:R-:W-:-:S03]  /*dab0*/  NOP ;  /* 0x0000000000007918 */ /* 0x000fc60000000000 */
[----:B------:R-:W0:Y:S01]  /*dac0*/  LDS.128 R8, [R98] ;  /* 0x0000000062087984 */ /* 0x000e220000000c00 */
[----:B------:R-:W-:Y:S01]  /*dad0*/  FADD.FTZ R55, R54, R55 ;  /* 0x0000003736377221 */ /* 0x000fe20000010000 */
[----:B------:R-:W-:Y:S01]  /*dae0*/  MOV R3, UR8 ;  /* 0x0000000800037c02 */ /* 0x000fe20008000f00 */
[----:B------:R-:W-:Y:S01]  /*daf0*/  UISETP.GT.AND UP0, UPT, UR17, 0x1, UPT ;  /* 0x000000011100788c */ /* 0x000fe2000bf04270 */
[----:B------:R-:W1:Y:S01]  /*db00*/  LDS.128 R24, [R98+0x200] ;  /* 0x0002000062187984 */ /* 0x000e620000000c00 */
[----:B------:R-:W-:Y:S01]  /*db10*/  FADD.FTZ R56, R55, R56 ;  /* 0x0000003837387221 */ /* 0x000fe20000010000 */
[----:B------:R-:W-:-:S04]  /*db20*/  IMAD.WIDE R2, R99, 0x10, R2 ;  /* 0x0000001063027825 */ /* 0x000fc800078e0202 */
[----:B------:R-:W-:Y:S01]  /*db30*/  FADD.FTZ R57, R56, R57 ;  /* 0x0000003938397221 */ /* 0x000fe20000010000 */
[----:B------:R-:W-:-:S03]  /*db40*/  PLOP3.LUT P0, PT, PT, PT, UP0, 0x80, 0x0 ;  /* 0x000000000000781c */ /* 0x000fc60003f0f008 */
        /* <DEDUP_REMOVED lines=11> */
.L_x_14516:
        /* <DEDUP_REMOVED lines=28> */
.L_x_14632:
[----:B------:R-:W-:Y:S05]  /*ddc0*/  BSYNC B0 ;  /* 0x0000000000007941 */ /* 0x000fea0003800000 */
.L_x_14631:
        /* <DEDUP_REMOVED lines=29> */
[----:B------:R-:W-:Y:S01]  /*dfa0*/  MOV R11, RZ ;  /* 0x000000ff000b7202 */ /* 0x000fe20000000f00 */
[----:B------:R-:W-:Y:S06]  /*dfb0*/  BRA `(.L_x_14635) ;  /* 0x0000000000047947 */ /* 0x000fec0003800000 */
.L_x_14634:
[----:B0-----:R-:W2:Y:S02]  /*dfc0*/  S2R R11, SR_TID.X ;  /* 0x00000000000b7919 */ /* 0x001ea40000002100 */
.L_x_14635:
[----:B------:R-:W-:Y:S05]  /*dfd0*/  BSYNC B0 ;  /* 0x0000000000007941 */ /* 0x000fea0003800000 */
.L_x_14633:
        /* <DEDUP_REMOVED lines=22> */
.L_x_14637:
        /* <DEDUP_REMOVED lines=32> */
.L_x_14636:
[----:B------:R-:W-:Y:S05]  /*e340*/  EXIT ;  /* 0x000000000000794d */ /* 0x000fea0003800000 */
.L_x_14638:
        /* <DEDUP_REMOVED lines=11> */
.L_x_18987:


//--------------------- .text._Z25selective_scan_bwd_kernelI32Selective_Scan_bwd_kernel_traitsILi32ELi16ELb1ELb1ELb0ELb0ELb0EN3c104HalfENS1_7complexIfEEEEv12SSMParamsBwd --------------------------
	.section	.text._Z25selective_scan_bwd_kernelI32Selective_Scan_bwd_kernel_traitsILi32ELi16ELb1ELb1ELb0ELb0ELb0EN3c104HalfENS1_7complexIfEEEEv12SSMParamsBwd,"ax",@progbits
	.align	128
        .global         _Z25selective_scan_bwd_kernelI32Selective_Scan_bwd_kernel_traitsILi32ELi16ELb1ELb1ELb0ELb0ELb0EN3c104HalfENS1_7complexIfEEEEv12SSMParamsBwd
        .type           _Z25selective_scan_bwd_kernelI32Selective_Scan_bwd_kernel_traitsILi32ELi16ELb1ELb1ELb0ELb0ELb0EN3c104HalfENS1_7complexIfEEEEv12SSMParamsBwd,@function
        .size           _Z25selective_scan_bwd_kernelI32Selective_Scan_bwd_kernel_traitsILi32ELi16ELb1ELb1ELb0ELb0ELb0EN3c104HalfENS1_7complexIfEEEEv12SSMParamsBwd,(.L_x_18988 - _Z25selective_scan_bwd_kernelI32Selective_Scan_bwd_kernel_traitsILi32ELi16ELb1ELb1ELb0ELb0ELb0EN3c104HalfENS1_7complexIfEEEEv12SSMParamsBwd)
        .other          _Z25selective_scan_bwd_kernelI32Selective_Scan_bwd_kernel_traitsILi32ELi16ELb1ELb1ELb0ELb0ELb0EN3c104HalfENS1_7complexIfEEEEv12SSMParamsBwd,@"STO_CUDA_ENTRY STV_DEFAULT"
_Z25selective_scan_bwd_kernelI32Selective_Scan_bwd_kernel_traitsILi32ELi16ELb1ELb1ELb0ELb0ELb0EN3c104HalfENS1_7complexIfEEEEv12SSMParamsBwd:
.text._Z25selective_scan_bwd_kernelI32Selective_Scan_bwd_kernel_traitsILi32ELi16ELb1ELb1ELb0ELb0ELb0EN3c104HalfENS1_7complexIfEEEEv12SSMParamsBwd:
        /* <DEDUP_REMOVED lines=156> */
[----:B------:R-:W-:Y:S01]  /*09c0*/  ULDC UR13, c[0x0][0x224] ;  /* 0x00008900000d7ab9 */ /* 0x000fe20000000800 */
[----:B------:R-:W-:Y:S01]  /*09d0*/  UMOV UR6, URZ ;  /* 0x0000003f00067c82 */ /* 0x000fe20008000000 */
[----:B0-----:R-:W-:-:S04]  /*09e0*/  SHF.L.U32 R97, R98, 0x1, RZ ;  /* 0x0000000162617819 */ /* 0x001fc800000006ff */
[----:B-1----:R-:W-:-:S07]  /*09f0*/  LOP3.LUT R97, R97, 0xffffffc0, RZ, 0xc0, !PT ;  /* 0xffffffc061617812 */ /* 0x002fce00078ec0ff */
.L_x_14721:
[----:B------:R-:W-:Y:S01]  /*0a00*/  BAR.SYNC.DEFER_BLOCKING 0x0 ;  /* 0x0000000000007b1d */ /* 0x000fe20000010000 */
[----:B0-----:R-:W-:Y:S02]  /*0a10*/  MOV R2, UR14 ;  /* 0x0000000e00027c02 */ /* 0x001fe40008000f00 */
[----:B------:R-:W-:Y:S02]  /*0a20*/  MOV R3, UR15 ;  /* 0x0000000f00037c02 */ /* 0x000fe40008000f00 */
[----:B------:R-:W-:-:S05]  /*0a30*/  LOP3.LUT R96, R97, 0x1f, R98, 0xf8, !PT ;  /* 0x0000001f61607812 */ /* 0x000fca00078ef862 */
[----:B------:R-:W-:-:S05]  /*0a40*/  IMAD.WIDE R2, R96, 0x10, R2 ;  /* 0x0000001060027825 */ /* 0x000fca00078e0202 */
[----:B------:R-:W2:Y:S04]  /*0a50*/  LDG.E.128 R12, desc[UR22][R2.64] ;  /* 0x00000016020c7981 */ /* 0x000ea8000c1e1d00 */
[----:B------:R0:W3:Y:S01]  /*0a60*/  LDG.E.128 R16, desc[UR22][R2.64+0x200] ;  /* 0x0002001602107981 */ /* 0x0000e2000c1e1d00 */
        /* <DEDUP_REMOVED lines=35> */
[--C-:B----4-:R-:W-:Y:S02]  /*0ca0*/  HADD2.F32 R2, -RZ, R9.reuse.H0_H0 ;  /* 0x20000009ff027230 */ /* 0x110fe40000004100 */
        /* <DEDUP_REMOVED lines=40> */
[----:B------:R-:W-:Y:S01]  /*0f30*/  FMUL.FTZ R78, R28, UR4 ;  /* 0x000000041c4e7c20 */ /* 0x000fe20008410000 */
[----:B------:R-:W-:Y:S02]  /*0f40*/  HADD2.F32 R43, -RZ, R26.H0_H0 ;  /* 0x2000001aff2b7230 */ /* 0x000fe40000004100 */
        /* <DEDUP_REMOVED lines=64> */
.L_x_14640:
        /* <DEDUP_REMOVED lines=41> */
.L_x_14720:
[----:B------:R-:W-:Y:S02]  /*15e0*/  USHF.R.S32.HI UR19, URZ, 0x1f, UR10 ;  /* 0x0000001f3f137899 */ /* 0x000fe4000801140a */
[----:B------:R-:W-:Y:S02]  /*15f0*/  UIMAD.WIDE.U32 UR20, UR10, UR40, URZ ;  /* 0x000000280a1472a5 */ /* 0x000fe4000f8e003f */
[----:B------:R-:W-:Y:S02]  /*1600*/  UIMAD UR46, UR19, UR40, URZ ;  /* 0x00000028132e72a4 */ /* 0x000fe4000f8e023f */
[----:B------:R-:W-:Y:S02]  /*1610*/  USHF.R.S32.HI UR53, URZ, 0x1f, UR7 ;  /* 0x0000001f3f357899 */ /* 0x000fe40008011407 */
        /* <DEDUP_REMOVED lines=12> */
[C---:B------:R-:W-:Y:S01]  /*16e0*/  LOP3.LUT R96, R97.reuse, 0x1f, R98, 0xf8, !PT ;  /* 0x0000001f61607812 */ /* 0x040fe200078ef862 */
[----:B------:R-:W-:Y:S02]  /*16f0*/  UIMAD.WIDE.U32 UR20, UR7, UR34, URZ ;  /* 0x00000022071472a5 */ /* 0x000fe4000f8e003f */
[----:B------:R-:W-:Y:S01]  /*1700*/  UIMAD UR46, UR7, UR35, UR46 ;  /* 0x00000023072e72a4 */ /* 0x000fe2000f8e022e */
[----:B01----:R-:W-:Y:S01]  /*1710*/  IADD3 R13, R97, R96, RZ ;  /* 0x00000060610d7210 */ /* 0x003fe20007ffe0ff */
[----:B------:R-:W-:Y:S02]  /*1720*/  ULEA UR47, UP0, UR20, UR16, 0x1 ;  /* 0x00000010142f7291 */ /* 0x000fe4000f80083f */
[----:B------:R-:W-:-:S04]  /*1730*/  UIADD3 UR21, UR21, UR46, URZ ;  /* 0x0000002e15157290 */ /* 0x000fc8000fffe03f */
[----:B------:R-:W-:Y:S01]  /*1740*/  ULEA.HI.X UR20, UR20, UR17, UR21, 0x1, UP0 ;  /* 0x0000001114147291 */ /* 0x000fe200080f0c15 */
[----:B------:R-:W-:Y:S01]  /*1750*/  MOV R28, UR47 ;  /* 0x0000002f001c7c02 */ /* 0x000fe20008000f00 */
[----:B------:R-:W0:Y:S01]  /*1760*/  S2UR UR57, SR_CgaCtaId ;  /* 0x00000000003979c3 */ /* 0x000e220000008800 */
[----:B------:R-:W-:-:S03]  /*1770*/  ULDC.64 UR46, c[0x0][0x268] ;  /* 0x00009a00002e7ab9 */ /* 0x000fc60000000a00 */
[----:B------:R-:W-:-:S03]  /*1780*/  MOV R29, UR20 ;  /* 0x00000014001d7c02 */ /* 0x000fc60008000f00 */
[----:B------:R-:W-:-:S05]  /*1790*/  IMAD.WIDE R28, R13, 0x10, R28 ;  /* 0x000000100d1c7825 */ /* 0x000fca00078e021c */
[----:B------:R-:W3:Y:S04]  /*17a0*/  LDG.E.128 R12, desc[UR22][R28.64] ;  /* 0x000000161c0c7981 */ /* 0x000ee8000c1e1d00 */
[----:B----4-:R-:W4:Y:S04]  /*17b0*/  LDG.E.128 R16, desc[UR22][R28.64+0x200] ;  /* 0x000200161c107981 */ /* 0x010f28000c1e1d00 */
[----:B------:R-:W4:Y:S04]  /*17c0*/  LDG.E.128 R20, desc[UR22][R28.64+0x400] ;  /* 0x000400161c147981 */ /* 0x000f28000c1e1d00 */
[----:B------:R1:W4:Y:S01]  /*17d0*/  LDG.E.128 R24, desc[UR22][R28.64+0x600] ;  /* 0x000600161c187981 */ /* 0x000322000c1e1d00 */
[----:B------:R-:W-:Y:S01]  /*17e0*/  UIMAD UR19, UR19, UR46, URZ ;  /* 0x0000002e131372a4 */ /* 0x000fe2000f8e023f */
[----:B------:R-:W-:Y:S01]  /*17f0*/  LOP3.LUT R127, R98, 0x1f, RZ, 0xc0, !PT ;  /* 0x0000001f627f7812 */ /* 0x000fe200078ec0ff */
[----:B------:R-:W-:-:S02]  /*1800*/  UIMAD.WIDE.U32 UR20, UR10, UR46, URZ ;  /* 0x0000002e0a1472a5 */ /* 0x000fc4000f8e003f */
[----:B------:R-:W-:Y:S01]  /*1810*/  UIMAD UR47, UR10, UR47, UR19 ;  /* 0x0000002f0a2f72a4 */ /* 0x000fe2000f8e0213 */
[----:B------:R-:W-:Y:S01]  /*1820*/  ISETP.NE.AND P0, PT, R127, RZ, PT ;  /* 0x000000ff7f00720c */ /* 0x000fe20003f05270 */
[----:B------:R-:W-:Y:S02]  /*1830*/  UIMAD UR46, UR53, UR44, URZ ;  /* 0x0000002c352e72a4 */ /* 0x000fe4000f8e023f */
[----:B------:R-:W-:Y:S02]  /*1840*/  UIADD3 UR21, UR21, UR47, URZ ;  /* 0x0000002f15157290 */ /* 0x000fe4000fffe03f */
[----:B------:R-:W-:Y:S02]  /*1850*/  UIMAD UR46, UR7, UR45, UR46 ;  /* 0x0000002d072e72a4 */ /* 0x000fe4000f8e022e */
[----:B------:R-:W-:Y:S01]  /*1860*/  UIMAD.WIDE.U32 UR20, UR7, UR44, UR20 ;  /* 0x0000002c071472a5 */ /* 0x000fe2000f8e0014 */
[----:B------:R-:W-:Y:S01]  /*1870*/  UMOV UR19, 0x400 ;  /* 0x0000040000137882 */ /* 0x000fe20000000000 */
[----:B------:R-:W-:-:S02]  /*1880*/  UIADD3 UR47, UR13, -0x1, URZ ;  /* 0xffffffff0d2f7890 */ /* 0x000fc4000fffe03f */
[----:B------:R-:W-:Y:S02]  /*1890*/  UIADD3 UR53, UR21, UR46, URZ ;  /* 0x0000002e15357290 */ /* 0x000fe4000fffe03f */
[----:B------:R-:W-:Y:S02]  /*18a0*/  ULEA UR46, UP0, UR20, UR42, 0x3 ;  /* 0x0000002a142e7291 */ /* 0x000fe4000f80183f */
[----:B0-----:R-:W-:Y:S02]  /*18b0*/  ULEA UR19, UR57, UR19, 0x18 ;  /* 0x0000001339137291 */ /* 0x001fe4000f8ec03f */
[----:B------:R-:W-:Y:S02]  /*18c0*/  ULEA.HI.X UR20, UR20, UR43, UR53, 0x3, UP0 ;  /* 0x0000002b14147291 */ /* 0x000fe400080f1c35 */
[----:B------:R-:W-:Y:S02]  /*18d0*/  ULEA.HI UR21, UR47, UR47, URZ, 0x1 ;  /* 0x0000002f2f157291 */ /* 0x000fe4000f8f083f */
[----:B------:R-:W-:-:S02]  /*18e0*/  LEA R95, R191, UR19, 0x4 ;  /* 0x00000013bf5f7c11 */ /* 0x000fc4000f8e20ff */
[----:B------:R-:W-:-:S04]  /*18f0*/  ULOP3.LUT UR21, UR21, 0xfffffe, URZ, 0xc0, !UPT ;  /* 0x00fffffe15157892 */ /* 0x000fc8000f8ec03f */
[----:B------:R-:W-:-:S04]  /*1900*/  UIADD3 UR21, UR47, -UR21, URZ ;  /* 0x800000152f157290 */ /* 0x000fc8000fffe03f */
[----:B------:R-:W-:Y:S01]  /*1910*/  ULEA UR21, UR21, UR7, 0x8 ;  /* 0x0000000715157291 */ /* 0x000fe2000f8e403f */
[----:B------:R-:W-:Y:S02]  /*1920*/  ISETP.NE.AND P1, PT, R98, RZ, PT ;  /* 0x000000ff6200720c */ /* 0x000fe40003f25270 */
[----:B------:R-:W-:Y:S02]  /*1930*/  LEA R101, R191, UR19, 0x6 ;  /* 0x00000013bf657c11 */ /* 0x000fe4000f8e30ff */
        /* <DEDUP_REMOVED lines=10> */
[----:B------:R-:W-:-:S04]  /*19e0*/  FMUL.FTZ R3, R91, UR54 ;  /* 0x000000365b037c20 */ /* 0x000fc80008410000 */
[----:B-1----:R-:W-:Y:S01]  /*19f0*/  FMUL.RZ R28, R3, 0.15915493667125701904 ;  /* 0x3e22f983031c7820 */ /* 0x002fe2000040c000 */
[----:B------:R-:W-:Y:S01]  /*1a00*/  FMUL.FTZ R3, R92, UR54 ;  /* 0x000000365c037c20 */ /* 0x000fe20008410000 */
[----:B------:R0:W-:Y:S01]  /*1a10*/  MUFU.COS R104, R30 ;  /* 0x0000001e00687308 */ /* 0x0001e20000000000 */
[----:B---3--:R1:W-:Y:S02]  /*1a20*/  STS.128 [R95], R12 ;  /* 0x0000000c5f007388 */ /* 0x0083e40000000c00 */
[----:B------:R-:W-:Y:S01]  /*1a30*/  FMUL.RZ R29, R3, 0.15915493667125701904 ;  /* 0x3e22f983031d7820 */ /* 0x000fe2000040c000 */
[----:B------:R-:W-:Y:S01]  /*1a40*/  FMUL.FTZ R3, R89, UR54 ;  /* 0x0000003659037c20 */ /* 0x000fe20008410000 */
[----:B----4-:R2:W-:Y:S03]  /*1a50*/  STS.128 [R95+0x200], R16 ;  /* 0x000200105f007388 */ /* 0x0105e60000000c00 */
[----:B------:R-:W-:Y:S01]  /*1a60*/  MUFU.SIN R105, R31 ;  /* 0x0000001f00697308 */ /* 0x000fe20000000400 */
[----:B0-----:R-:W-:Y:S01]  /*1a70*/  FMUL.RZ R30, R3, 0.15915493667125701904 ;  /* 0x3e22f983031e7820 */ /* 0x001fe2000040c000 */
[----:B------:R-:W-:Y:S01]  /*1a80*/  FMUL.FTZ R3, R90, UR54 ;  /* 0x000000365a037c20 */ /* 0x000fe20008410000 */
[----:B------:R-:W-:Y:S04]  /*1a90*/  STS.128 [R95+0x400], R20 ;  /* 0x000400145f007388 */ /* 0x000fe80000000c00 */
[----:B------:R-:W-:Y:S01]  /*1aa0*/  STS.128 [R95+0x600], R24 ;  /* 0x000600185f007388 */ /* 0x000fe20000000c00 */
[----:B------:R0:W-:Y:S01]  /*1ab0*/  MUFU.COS R107, R31 ;  /* 0x0000001f006b7308 */ /* 0x0001e20000000000 */
[----:B------:R-:W-:Y:S01]  /*1ac0*/  NOP ;  /* 0x0000000000007918 */ /* 0x000fe20000000000 */
[----:B-1----:R-:W-:-:S06]  /*1ad0*/  FMUL.FTZ R12, R89, R106 ;  /* 0x0000006a590c7220 */ /* 0x002fcc0000410000 */
[----:B------:R-:W-:Y:S01]  /*1ae0*/  MUFU.SIN R109, R28 ;  /* 0x0000001c006d7308 */ /* 0x000fe20000000400 */
[----:B0-----:R-:W-:Y:S01]  /*1af0*/  FMUL.RZ R31, R3, 0.15915493667125701904 ;  /* 0x3e22f983031f7820 */ /* 0x001fe2000040c000 */
[----:B------:R-:W-:Y:S01]  /*1b00*/  FMUL.FTZ R3, R87, UR54 ;  /* 0x0000003657037c20 */ /* 0x000fe20008410000 */
[----:B------:R-:W-:-:S05]  /*1b10*/  FMUL.FTZ R13, R90, R106 ;  /* 0x0000006a5a0d7220 */ /* 0x000fca0000410000 */
[----:B------:R0:W-:Y:S08]  /*1b20*/  MUFU.COS R147, R28 ;  /* 0x0000001c00937308 */ /* 0x0001f00000000000 */
[----:B------:R-:W-:Y:S01]  /*1b30*/  MUFU.SIN R111, R29 ;  /* 0x0000001d006f7308 */ /* 0x000fe20000000400 */
[----:B0-----:R-:W-:Y:S01]  /*1b40*/  FMUL.RZ R28, R3, 0.15915493667125701904 ;  /* 0x3e22f983031c7820 */ /* 0x001fe2000040c000 */
[----:B------:R-:W-:-:S06]  /*1b50*/  FMUL.FTZ R3, R88, UR54 ;  /* 0x0000003658037c20 */ /* 0x000fcc0008410000 */
[----:B------:R0:W-:Y:S01]  /*1b60*/  MUFU.COS R145, R29 ;  /* 0x0000001d00917308 */ /* 0x0001e20000000000 */
[----:B------:R-:W-:Y:S01]  /*1b70*/  MOV R15, UR13 ;  /* 0x0000000d000f7c02 */ /* 0x000fe20008000f00 */
[-C--:B------:R-:W-:Y:S01]  /*1b80*/  FMUL.FTZ R14, R87, R106.reuse ;  /* 0x0000006a570e7220 */ /* 0x080fe20000410000 */
[----:B--2---:R-:W-:Y:S01]  /*1b90*/  MOV R19, UR21 ;  /* 0x0000001500137c02 */ /* 0x004fe20008000f00 */
[----:B------:R-:W-:Y:S01]  /*1ba0*/  FMUL.FTZ R17, R88, R106 ;  /* 0x0000006a58117220 */ /* 0x000fe20000410000 */
[----:B------:R-:W-:Y:S03]  /*1bb0*/  LDS.128 R20, [R101+0x20] ;  /* 0x0000200065147984 */ /* 0x000fe60000000c00 */
[----:B------:R-:W-:Y:S01]  /*1bc0*/  MUFU.SIN R113, R30 ;  /* 0x0000001e00717308 */ /* 0x000fe20000000400 */
[----:B0-----:R-:W-:Y:S01]  /*1bd0*/  FMUL.RZ R29, R3, 0.15915493667125701904 ;  /* 0x3e22f983031d7820 */ /* 0x001fe2000040c000 */
[----:B------:R-:W-:Y:S01]  /*1be0*/  FMUL.FTZ R3, R85, UR54 ;  /* 0x0000003655037c20 */ /* 0x000fe20008410000 */
[----:B------:R-:W-:Y:S05]  /*1bf0*/  LDS.128 R24, [R101+0x30] ;  /* 0x0000300065187984 */ /* 0x000fea0000000c00 */
        /* <DEDUP_REMOVED lines=23> */
[----:B0-----:R-:W-:-:S07]  /*1d70*/  MOV R31, UR20 ;  /* 0x00000014001f7c02 */ /* 0x001fce0008000f00 */
[----:B------:R0:W-:Y:S08]  /*1d80*/  MUFU.COS R118, R30 ;  /* 0x0000001e00767308 */ /* 0x0001f00000000000 */
[----:B------:R-:W-:Y:S01]  /*1d90*/  MUFU.SIN R152, R29 ;  /* 0x0000001d00987308 */ /* 0x000fe20000000400 */
[----:B0-----:R-:W-:-:S06]  /*1da0*/  MOV R30, UR46 ;  /* 0x0000002e001e7c02 */ /* 0x001fcc0008000f00 */
[----:B------:R-:W2:Y:S01]  /*1db0*/  LDG.E.64 R30, desc[UR22][R30.64] ;  /* 0x000000161e1e7981 */ /* 0x000ea2000c1e1b00 */
[----:B------:R0:W-:Y:S08]  /*1dc0*/  MUFU.COS R114, R29 ;  /* 0x0000001d00727308 */ /* 0x0001f00000000000 */
[----:B------:R-:W-:Y:S01]  /*1dd0*/  MUFU.SIN R129, R28 ;  /* 0x0000001c00817308 */ /* 0x000fe20000000400 */
[----:B0-----:R-:W-:-:S04]  /*1de0*/  MOV R29, UR13 ;  /* 0x0000000d001d7c02 */ /* 0x001fc80008000f00 */
[----:B------:R-:W-:-:S03]  /*1df0*/  ISETP.LT.OR P2, PT, R29, 0x2, P0 ;  /* 0x000000021d00780c */ /* 0x000fc60000741670 */
[----:B------:R0:W-:Y:S08]  /*1e00*/  MUFU.COS R131, R28 ;  /* 0x0000001c00837308 */ /* 0x0001f00000000000 */
[----:B------:R-:W-:Y:S01]  /*1e10*/  MUFU.SIN R125, R3 ;  /* 0x00000003007d7308 */ /* 0x000fe20000000400 */
[----:B0-----:R-:W-:Y:S01]  /*1e20*/  FMUL.RZ R28, R2, 0.15915493667125701904 ;  /* 0x3e22f983021c7820 */ /* 0x001fe2000040c000 */
[----:B------:R-:W-:Y:S01]  /*1e30*/  FMUL.FTZ R2, R80, UR54 ;  /* 0x0000003650027c20 */ /* 0x000fe20008410000 */
[----:B------:R-:W0:Y:S03]  /*1e40*/  @!P2 LDC R18, c[0x0][0x21c] ;  /* 0x00008700ff12ab82 */ /* 0x000e260000000800 */
[----:B------:R-:W-:Y:S01]  /*1e50*/  FMUL.RZ R122, R2, 0.15915493667125701904 ;  /* 0x3e22f983027a7820 */ /* 0x000fe2000040c000 */
[----:B------:R-:W-:Y:S01]  /*1e60*/  FMUL.FTZ R2, R93, R106 ;  /* 0x0000006a5d027220 */ /* 0x000fe20000410000 */
[----:B------:R-:W-:Y:S08]  /*1e70*/  MUFU.COS R155, R3 ;  /* 0x00000003009b7308 */ /* 0x000ff00000000000 */
[----:B------:R1:W3:Y:S01]  /*1e80*/  MUFU.EX2 R3, R2 ;  /* 0x0000000200037308 */ /* 0x0002e20000000800 */
[----:B------:R-:W-:-:S07]  /*1e90*/  @!P2 IADD3 R15, R15, -0x2, RZ ;  /* 0xfffffffe0f0fa810 */ /* 0x000fce0007ffe0ff */
[----:B------:R-:W-:Y:S01]  /*1ea0*/  MUFU.EX2 R142, R12 ;  /* 0x0000000c008e7308 */ /* 0x000fe20000000800 */
[----:B-1----:R-:W-:-:S07]  /*1eb0*/  FMUL.FTZ R2, R91, R106 ;  /* 0x0000006a5b027220 */ /* 0x002fce0000410000 */
[----:B------:R1:W-:Y:S01]  /*1ec0*/  MUFU.EX2 R146, R2 ;  /* 0x0000000200927308 */ /* 0x0003e20000000800 */
[----:B0-----:R-:W-:-:S07]  /*1ed0*/  @!P2 IMAD R103, R15, R18, UR7 ;  /* 0x000000070f67ae24 */ /* 0x001fce000f8e0212 */
[----:B------:R-:W-:Y:S01]  /*1ee0*/  MUFU.EX2 R140, R13 ;  /* 0x0000000d008c7308 */ /* 0x000fe20000000800 */
[----:B-1----:R-:W-:-:S04]  /*1ef0*/  IADD3 R2, R98, 0x200, RZ ;  /* 0x0000020062027810 */ /* 0x002fc80007ffe0ff */
[----:B------:R-:W-:Y:S01]  /*1f00*/  SEL R16, R19, R2, !P1 ;  /* 0x0000000213107207 */ /* 0x000fe20004800000 */
[C---:B---3--:R-:W-:Y:S02]  /*1f10*/  FMUL.FTZ R2, R3.reuse, R104 ;  /* 0x0000006803027220 */ /* 0x048fe40000410000 */
[----:B------:R0:W-:Y:S01]  /*1f20*/  MUFU.EX2 R138, R14 ;  /* 0x0000000e008a7308 */ /* 0x0001e20000000800 */
[----:B------:R-:W-:Y:S01]  /*1f30*/  FMUL.FTZ R3, R3, R102 ;  /* 0x0000006603037220 */ /* 0x000fe20000410000 */
[----:B------:R-:W-:-:S06]  /*1f40*/  LEA R104, R16, UR19, 0x3 ;  /* 0x0000001310687c11 */ /* 0x000fcc000f8e18ff */
[----:B------:R1:W-:Y:S01]  /*1f50*/  MUFU.EX2 R136, R17 ;  /* 0x0000001100887308 */ /* 0x0003e20000000800 */
[----:B0-----:R-:W0:Y:S01]  /*1f60*/  LDS.128 R12, [R101] ;  /* 0x00000000650c7984 */ /* 0x001e220000000c00 */
[----:B------:R-:W-:-:S06]  /*1f70*/  FMUL.FTZ R108, R85, R106 ;  /* 0x0000006a556c7220 */ /* 0x000fcc0000410000 */
[----:B------:R-:W-:Y:S01]  /*1f80*/  MUFU.SIN R158, R28 ;  /* 0x0000001c009e7308 */ /* 0x000fe20000000400 */
[----:B-1----:R1:W3:Y:S04]  /*1f90*/  LDS.128 R16, [R101+0x10] ;  /* 0x0000100065107984 */ /* 0x0022e80000000c00 */
[----:B------:R0:W-:Y:S03]  /*1fa0*/  STS.64 [R104+0x1d10], R2 ;  /* 0x001d100268007388 */ /* 0x0001e60000000a00 */
[----:B------:R4:W-:Y:S01]  /*1fb0*/  MUFU.COS R120, R28 ;  /* 0x0000001c00787308 */ /* 0x0009e20000000000 */
[----:B------:R-:W-:Y:S01]  /*1fc0*/  MOV R102, 0x10 ;  /* 0x0000001000667802 */ /* 0x000fe20000000f00 */
[-C--:B------:R-:W-:Y:S01]  /*1fd0*/  FMUL.FTZ R112, R83, R106.reuse ;  /* 0x0000006a53707220 */ /* 0x080fe20000410000 */
[----:B------:R-:W-:-:S05]  /*1fe0*/  FMUL.FTZ R110, R86, R106 ;  /* 0x0000006a566e7220 */ /* 0x000fca0000410000 */
[----:B------:R-:W-:Y:S01]  /*1ff0*/  MUFU.SIN R156, R122 ;  /* 0x0000007a009c7308 */ /* 0x000fe20000000400 */
[----:B----4-:R-:W-:-:S07]  /*2000*/  FMUL.FTZ R28, R94, R106 ;  /* 0x0000006a5e1c7220 */ /* 0x010fce0000410000 */
[----:B------:R4:W-:Y:S01]  /*2010*/  MUFU.EX2 R148, R28 ;  /* 0x0000001c00947308 */ /* 0x0009e20000000800 */
[----:B------:R-:W-:-:S04]  /*2020*/  @!P2 IMAD.WIDE R102, R103, R102, UR24 ;  /* 0x000000186766ae25 */ /* 0x000fc8000f8e0266 */
[----:B----4-:R-:W-:-:S03]  /*2030*/  FMUL.FTZ R28, R92, R106 ;  /* 0x0000006a5c1c7220 */ /* 0x010fc60000410000 */
[----:B------:R-:W4:Y:S01]  /*2040*/  MUFU.EX2 R108, R108 ;  /* 0x0000006c006c7308 */ /* 0x000f220000000800 */
[----:B-1----:R-:W-:-:S07]  /*2050*/  FMUL.FTZ R101, R84, R106 ;  /* 0x0000006a54657220 */ /* 0x002fce0000410000 */
[----:B------:R1:W-:Y:S02]  /*2060*/  MUFU.EX2 R144, R28 ;  /* 0x0000001c00907308 */ /* 0x0003e40000000800 */
[----:B-1----:R-:W-:Y:S01]  /*2070*/  CS2R R28, SRZ ;  /* 0x00000000001c7805 */ /* 0x002fe2000001ff00 */
[----:B------:R-:W-:Y:S06]  /*2080*/  BAR.SYNC.DEFER_BLOCKING 0x0 ;  /* 0x0000000000007b1d */ /* 0x000fec0000010000 */
[----:B------:R-:W1:Y:S01]  /*2090*/  MUFU.EX2 R101, R101 ;  /* 0x0000006500657308 */ /* 0x000e620000000800 */
[----:B0-----:R-:W-:-:S02]  /*20a0*/  HADD2.F32 R104, -RZ, R12.H1_H1 ;  /* 0x3000000cff687230 */ /* 0x001fc40000004100 */
[C---:B----4-:R-:W-:Y:S01]  /*20b0*/  FMUL.FTZ R135, R108.reuse, R135 ;  /* 0x000000876c877220 */ /* 0x050fe20000410000 */
[----:B------:R-:W-:Y:S01]  /*20c0*/  FMUL.FTZ R134, R108, R121 ;  /* 0x000000796c867220 */ /* 0x000fe20000410000 */
[----:B------:R-:W-:Y:S01]  /*20d0*/  HADD2.F32 R108, -RZ, R8.H0_H0 ;  /* 0x20000008ff6c7230 */ /* 0x000fe20000004100 */
[----:B------:R0:W5:Y:S02]  /*20e0*/  @!P2 LDG.E.64 R28, desc[UR22][R102.64+0x8] ;  /* 0x00000816661ca981 */ /* 0x000164000c1e1b00 */
[-C--:B0-----:R-:W-:Y:S01]  /*20f0*/  FMUL.FTZ R103, R81, R106.reuse ;  /* 0x0000006a51677220 */ /* 0x081fe20000410000 */
[----:B------:R-:W-:Y:S02]  /*2100*/  HADD2.F32 R102, -RZ, R12.H0_H0 ;  /* 0x2000000cff667230 */ /* 0x000fe40000004100 */
[----:B------:R-:W-:-:S03]  /*2110*/  FMUL.FTZ R12, R82, R106 ;  /* 0x0000006a520c7220 */ /* 0x000fc60000410000 */
[----:B------:R-:W0:Y:S01]  /*2120*/  MUFU.EX2 R103, R103 ;  /* 0x0000006700677308 */ /* 0x000e220000000800 */
[C---:B------:R-:W-:Y:S01]  /*2130*/  FMUL.FTZ R233, R93.reuse, R104 ;  /* 0x000000685de97220 */ /* 0x040fe20000410000 */
[C---:B------:R-:W-:Y:S01]  /*2140*/  FMUL.FTZ R150, R148.reuse, R107 ;  /* 0x0000006b94967220 */ /* 0x040fe20000410000 */
[----:B------:R-:W-:Y:S01]  /*2150*/  FMUL.FTZ R148, R148, R105 ;  /* 0x0000006994947220 */ /* 0x000fe20000410000 */
[----:B------:R-:W-:-:S04]  /*2160*/  FMUL.FTZ R235, R93, R102 ;  /* 0x000000665deb7220 */ /* 0x000fc80000410000 */
[----:B------:R-:W4:Y:S01]  /*2170*/  MUFU.EX2 R112, R112 ;  /* 0x0000007000707308 */ /* 0x000f220000000800 */
[----:B------:R-:W-:Y:S01]  /*2180*/  FMUL.FTZ R233, R108, R233 ;  /* 0x000000e96ce97220 */ /* 0x000fe20000410000 */
[----:B------:R-:W-:Y:S01]  /*2190*/  FMUL.FTZ R147, R146, R147 ;  /* 0x0000009392937220 */ /* 0x000fe20000410000 */
[C---:B-1----:R-:W-:Y:S01]  /*21a0*/  FMUL.FTZ R153, R101.reuse, R114 ;  /* 0x0000007265997220 */ /* 0x042fe20000410000 */
[----:B------:R-:W-:-:S04]  /*21b0*/  FMUL.FTZ R152, R101, R152 ;  /* 0x0000009865987220 */ /* 0x000fc80000410000 */
[----:B------:R-:W1:Y:S01]  /*21c0*/  MUFU.EX2 R12, R12 ;  /* 0x0000000c000c7308 */ /* 0x000e620000000800 */
[----:B------:R-:W-:Y:S01]  /*21d0*/  FMUL.FTZ R146, R146, R109 ;  /* 0x0000006d92927220 */ /* 0x000fe20000410000 */
[--C-:B------:R-:W-:Y:S02]  /*21e0*/  HADD2.F32 R101, -RZ, R13.reuse.H0_H0 ;  /* 0x2000000dff657230 */ /* 0x100fe40000004100 */
[----:B------:R-:W-:Y:S01]  /*21f0*/  FMUL.FTZ R235, R108, R235 ;  /* 0x000000eb6ceb7220 */ /* 0x000fe20000410000 */
[----:B------:R-:W-:Y:S01]  /*2200*/  FMUL.FTZ R109, R148, R233 ;  /* 0x000000e9946d7220 */ /* 0x000fe20000410000 */
[----:B------:R-:W-:Y:S02]  /*2210*/  FMUL.FTZ R107, R79, R106 ;  /* 0x0000006a4f6b7220 */ /* 0x000fe40000410000 */
[----:B------:R-:W3:Y:S01]  /*2220*/  MUFU.EX2 R110, R110 ;  /* 0x0000006e006e7308 */ /* 0x000ee20000000800 */
[C---:B0-----:R-:W-:Y:S01]  /*2230*/  FMUL.FTZ R151, R103.reuse, R118 ;  /* 0x0000007667977220 */ /* 0x041fe20000410000 */
[----:B------:R-:W-:Y:S01]  /*2240*/  FMUL.FTZ R149, R103, R116 ;  /* 0x0000007467957220 */ /* 0x000fe20000410000 */
[----:B------:R-:W-:-:S02]  /*2250*/  HADD2.F32 R105, -RZ, R13.H1_H1 ;  /* 0x3000000dff697230 */ /* 0x000fc40000004100 */
[----:B------:R-:W-:Y:S01]  /*2260*/  FMUL.FTZ R13, R80, R106 ;  /* 0x0000006a500d7220 */ /* 0x000fe20000410000 */
[----:B------:R-:W-:Y:S02]  /*2270*/  HADD2.F32 R103, -RZ, R8.H1_H1 ;  /* 0x30000008ff677230 */ /* 0x000fe40000004100 */
[----:B------:R-:W-:Y:S01]  /*2280*/  FMUL.FTZ R232, R94, R101 ;  /* 0x000000655ee87220 */ /* 0x000fe20000410000 */
[-C--:B------:R-:W-:Y:S01]  /*2290*/  FMUL.FTZ R108, R148, R235.reuse ;  /* 0x000000eb946c7220 */ /* 0x080fe20000410000 */
[----:B------:R-:W-:Y:S01]  /*22a0*/  FFMA.FTZ R106, R150, R235, -R109 ;  /* 0x000000eb966a7223 */ /* 0x000fe2000001086d */
[C---:B------:R-:W-:Y:S01]  /*22b0*/  FMUL.FTZ R145, R144.reuse, R145 ;  /* 0x0000009190917220 */ /* 0x040fe20000410000 */
[----:B------:R-:W-:Y:S01]  /*22c0*/  FMUL.FTZ R144, R144, R111 ;  /* 0x0000006f90907220 */ /* 0x000fe20000410000 */
[----:B------:R-:W0:Y:S01]  /*22d0*/  MUFU.EX2 R107, R107 ;  /* 0x0000006b006b7308 */ /* 0x000e220000000800 */
[----:B------:R-:W-:Y:S01]  /*22e0*/  FMUL.FTZ R230, R94, R105 ;  /* 0x000000695ee67220 */ /* 0x000fe20000410000 */
[----:B------:R-:W-:Y:S01]  /*22f0*/  FFMA.FTZ R109, R150, R233, R108 ;  /* 0x000000e9966d7223 */ /* 0x000fe2000001006c */
[C---:B------:R-:W-:Y:S01]  /*2300*/  FFMA.FTZ R111, R103.reuse, R232, R106 ;  /* 0x000000e8676f7223 */ /* 0x040fe2000001006a */
[C---:B----4-:R-:W-:Y:S01]  /*2310*/  FMUL.FTZ R131, R112.reuse, R131 ;  /* 0x0000008370837220 */ /* 0x050fe20000410000 */
[----:B------:R-:W-:Y:S01]  /*2320*/  FMUL.FTZ R129, R112, R129 ;  /* 0x0000008170817220 */ /* 0x000fe20000410000 */
[C---:B-1----:R-:W-:Y:S01]  /*2330*/  FMUL.FTZ R155, R12.reuse, R155 ;  /* 0x0000009b0c9b7220 */ /* 0x042fe20000410000 */
[----:B------:R-:W-:Y:S01]  /*2340*/  FMUL.FTZ R154, R12, R125 ;  /* 0x0000007d0c9a7220 */ /* 0x000fe20000410000 */
[----:B------:R-:W-:Y:S01]  /*2350*/  MUFU.COS R112, R122 ;  /* 0x0000007a00707308 */ /* 0x000fe20000000000 */
[----:B------:R-:W-:Y:S01]  /*2360*/  FFMA.FTZ R109, R103, R230, R109 ;  /* 0x000000e6676d7223 */ /* 0x000fe2000001006d */
[----:B------:R-:W-:Y:S01]  /*2370*/  FMUL.FTZ R12, R146, R111 ;  /* 0x0000006f920c7220 */ /* 0x000fe20000410000 */
[----:B------:R-:W-:-:S02]  /*2380*/  HADD2.F32 R108, -RZ, R14.H1_H1 ;  /* 0x3000000eff6c7230 */ /* 0x000fc40000004100 */
[----:B------:R-:W-:-:S03]  /*2390*/  FMUL.FTZ R143, R142, R143 ;  /* 0x0000008f8e8f7220 */ /* 0x000fc60000410000 */
[----:B------:R-:W1:Y:S01]  /*23a0*/  MUFU.EX2 R13, R13 ;  /* 0x0000000d000d7308 */ /* 0x000e620000000800 */
[----:B------:R-:W-:Y:S01]  /*23b0*/  FMUL.FTZ R142, R142, R113 ;  /* 0x000000718e8e7220 */ /* 0x000fe20000410000 */
[C---:B---3--:R-:W-:Y:S01]  /*23c0*/  FMUL.FTZ R133, R110.reuse, R133 ;  /* 0x000000856e857220 */ /* 0x048fe20000410000 */
[----:B------:R-:W-:Y:S01]  /*23d0*/  FMUL.FTZ R132, R110, R123 ;  /* 0x0000007b6e847220 */ /* 0x000fe20000410000 */
[----:B------:R-:W-:Y:S02]  /*23e0*/  HADD2.F32 R110, -RZ, R14.H0_H0 ;  /* 0x2000000eff6e7230 */ /* 0x000fe40000004100 */
[-C--:B------:R-:W-:Y:S01]  /*23f0*/  FFMA.FTZ R113, R147, R109.reuse, R12 ;  /* 0x0000006d93717223 */ /* 0x080fe2000001000c */
[----:B------:R-:W-:Y:S02]  /*2400*/  HADD2.F32 R106, -RZ, R9.H0_H0 ;  /* 0x20000009ff6a7230 */ /* 0x000fe40000004100 */
[----:B------:R-:W-:Y:S01]  /*2410*/  FMUL.FTZ R12, R146, R109 ;  /* 0x0000006d920c7220 */ /* 0x000fe20000410000 */
[C---:B------:R-:W-:Y:S01]  /*2420*/  FMUL.FTZ R231, R91.reuse, R108 ;  /* 0x0000006c5be77220 */ /* 0x040fe20000410000 */
[----:B------:R-:W-:-:S02]  /*2430*/  FMUL.FTZ R229, R91, R110 ;  /* 0x0000006e5be57220 */ /* 0x000fc40000410000 */
[----:B------:R-:W-:Y:S01]  /*2440*/  FFMA.FTZ R12, R147, R111, -R12 ;  /* 0x0000006f930c7223 */ /* 0x000fe2000001080c */
[C---:B------:R-:W-:Y:S01]  /*2450*/  FFMA.FTZ R113, R106.reuse, R231, R113 ;  /* 0x000000e76a717223 */ /* 0x040fe20000010071 */
[C---:B0-----:R-:W-:Y:S01]  /*2460*/  FMUL.FTZ R159, R107.reuse, R120 ;  /* 0x000000786b9f7220 */ /* 0x041fe20000410000 */
[----:B------:R-:W-:Y:S01]  /*2470*/  FMUL.FTZ R158, R107, R158 ;  /* 0x0000009e6b9e7220 */ /* 0x000fe20000410000 */
[----:B------:R-:W-:Y:S01]  /*2480*/  FFMA.FTZ R12, R106, R229, R12 ;  /* 0x000000e56a0c7223 */ /* 0x000fe2000001000c */
[--C-:B------:R-:W-:Y:S02]  /*2490*/  HADD2.F32 R107, -RZ, R15.reuse.H0_H0 ;  /* 0x2000000fff6b7230 */ /* 0x100fe40000004100 */
[----:B------:R-:W-:Y:S01]  /*24a0*/  FMUL.FTZ R14, R144, R113 ;  /* 0x00000071900e7220 */ /* 0x000fe20000410000 */
[C---:B-1----:R-:W-:Y:S01]  /*24b0*/  FMUL.FTZ R157, R13.reuse, R112 ;  /* 0x000000700d9d7220 */ /* 0x042fe20000410000 */
[----:B------:R-:W-:Y:S01]  /*24c0*/  FMUL.FTZ R156, R13, R156 ;  /* 0x0000009c0d9c7220 */ /* 0x000fe20000410000 */
[----:B------:R-:W-:Y:S01]  /*24d0*/  FMUL.FTZ R141, R140, R141 ;  /* 0x0000008d8c8d7220 */ /* 0x000fe20000410000 */
[----:B------:R-:W-:-:S02]  /*24e0*/  HADD2.F32 R111, -RZ, R15.H1_H1 ;  /* 0x3000000fff6f7230 */ /* 0x000fc40000004100 */
[----:B------:R-:W-:Y:S01]  /*24f0*/  FMUL.FTZ R13, R3, R148 ;  /* 0x00000094030d7220 */ /* 0x000fe20000410000 */
[----:B------:R-:W-:Y:S01]  /*2500*/  FMUL.FTZ R140, R140, R115 ;  /* 0x000000738c8c7220 */ /* 0x000fe20000410000 */
[-C--:B------:R-:W-:Y:S01]  /*2510*/  FMUL.FTZ R112, R144, R12.reuse ;  /* 0x0000000c90707220 */ /* 0x080fe20000410000 */
[----:B------:R-:W-:Y:S02]  /*2520*/  HADD2.F32 R109, -RZ, R9.H1_H1 ;  /* 0x30000009ff6d7230 */ /* 0x000fe40000004100 */
[C---:B------:R-:W-:Y:S01]  /*2530*/  FFMA.FTZ R115, R145.reuse, R12, -R14 ;  /* 0x0000000c91737223 */ /* 0x040fe2000001080e */
[----:B------:R-:W-:Y:S01]  /*2540*/  FMUL.FTZ R166, R92, R107 ;  /* 0x0000006b5ca67220 */ /* 0x000fe20000410000 */
[C---:B------:R-:W-:Y:S01]  /*2550*/  FMUL.FTZ R12, R2.reuse, R148 ;  /* 0x00000094020c7220 */ /* 0x040fe20000410000 */
[----:B------:R-:W-:Y:S01]  /*2560*/  FFMA.FTZ R13, R2, R150, -R13 ;  /* 0x00000096020d7223 */ /* 0x000fe2000001080d */
[----:B------:R-:W-:Y:S01]  /*2570*/  FFMA.FTZ R112, R145, R113, R112 ;  /* 0x0000007191707223 */ /* 0x000fe20000010070 */
[----:B------:R-:W-:Y:S01]  /*2580*/  FMUL.FTZ R164, R92, R111 ;  /* 0x0000006f5ca47220 */ /* 0x000fe20000410000 */
[----:B------:R-:W-:Y:S01]  /*2590*/  FFMA.FTZ R115, R109, R166, R115 ;  /* 0x000000a66d737223 */ /* 0x000fe20000010073 */
[----:B------:R-:W-:Y:S01]  /*25a0*/  FFMA.FTZ R12, R3, R150, R12 ;  /* 0x00000096030c7223 */ /* 0x000fe2000001000c */
[----:B------:R-:W-:Y:S01]  /*25b0*/  FMUL.FTZ R15, R146, R13 ;  /* 0x0000000d920f7220 */ /* 0x000fe20000410000 */
[----:B------:R-:W-:Y:S01]  /*25c0*/  FFMA.FTZ R113, R109, R164, R112 ;  /* 0x000000a46d717223 */ /* 0x000fe20000010070 */
[----:B------:R-:W-:Y:S01]  /*25d0*/  FMUL.FTZ R114, R142, R115 ;  /* 0x000000738e727220 */ /* 0x000fe20000410000 */
[----:B------:R-:W-:-:S02]  /*25e0*/  HADD2.F32 R112, -RZ, R16.H1_H1 ;  /* 0x30000010ff707230 */ /* 0x000fc40000004100 */
[-C--:B------:R-:W-:Y:S01]  /*25f0*/  FMUL.FTZ R14, R146, R12.reuse ;  /* 0x0000000c920e7220 */ /* 0x080fe20000410000 */
[----:B------:R-:W-:Y:S01]  /*2600*/  FFMA.FTZ R15, R147, R12, R15 ;  /* 0x0000000c930f7223 */ /* 0x000fe2000001000f */
[-C--:B------:R-:W-:Y:S01]  /*2610*/  FMUL.FTZ R12, R142, R113.reuse ;  /* 0x000000718e0c7220 */ /* 0x080fe20000410000 */
[----:B------:R-:W-:Y:S02]  /*2620*/  HADD2.F32 R116, -RZ, R16.H0_H0 ;  /* 0x20000010ff747230 */ /* 0x000fe40000004100 */
[----:B------:R-:W-:Y:S01]  /*2630*/  FFMA.FTZ R113, R143, R113, R114 ;  /* 0x000000718f717223 */ /* 0x000fe20000010072 */
[----:B------:R-:W-:Y:S02]  /*2640*/  HADD2.F32 R114, -RZ, R10.H0_H0 ;  /* 0x2000000aff727230 */ /* 0x000fe40000004100 */
[----:B------:R-:W-:Y:S01]  /*2650*/  FMUL.FTZ R161, R89, R112 ;  /* 0x0000007059a17220 */ /* 0x000fe20000410000 */
[----:B------:R-:W-:Y:S01]  /*2660*/  FFMA.FTZ R118, R143, R115, -R12 ;  /* 0x000000738f767223 */ /* 0x000fe2000001080c */
[----:B------:R-:W-:Y:S01]  /*2670*/  FMUL.FTZ R163, R89, R116 ;  /* 0x0000007459a37220 */ /* 0x000fe20000410000 */
[----:B------:R-:W-:Y:S01]  /*2680*/  FFMA.FTZ R14, R147, R13, -R14 ;  /* 0x0000000d930e7223 */ /* 0x000fe2000001080e */
[----:B------:R-:W-:Y:S01]  /*2690*/  FMUL.FTZ R12, R144, R15 ;  /* 0x0000000f900c7220 */ /* 0x000fe20000410000 */
[----:B------:R-:W-:Y:S01]  /*26a0*/  FFMA.FTZ R13, R114, R161, R113 ;  /* 0x000000a1720d7223 */ /* 0x000fe20000010071 */
[C---:B------:R-:W-:Y:S01]  /*26b0*/  FMUL.FTZ R139, R138.reuse, R139 ;  /* 0x0000008b8a8b7220 */ /* 0x040fe20000410000 */
[----:B------:R-:W-:Y:S01]  /*26c0*/  FMUL.FTZ R138, R138, R117 ;  /* 0x000000758a8a7220 */ /* 0x000fe20000410000 */
[----:B------:R-:W-:Y:S01]  /*26d0*/  FFMA.FTZ R118, R114, R163, R118 ;  /* 0x000000a372767223 */ /* 0x000fe20000010076 */
[-C--:B------:R-:W-:Y:S01]  /*26e0*/  FMUL.FTZ R16, R144, R14.reuse ;  /* 0x0000000e90107220 */ /* 0x080fe20000410000 */
[----:B------:R-:W-:Y:S01]  /*26f0*/  FFMA.FTZ R12, R145, R14, -R12 ;  /* 0x0000000e910c7223 */ /* 0x000fe2000001080c */
[----:B------:R-:W-:-:S02]  /*2700*/  HADD2.F32 R117, -RZ, R17.H0_H0 ;  /* 0x20000011ff757230 */ /* 0x000fc40000004100 */
[C---:B------:R-:W-:Y:S01]  /*2710*/  FMUL.FTZ R14, R140.reuse, R13 ;  /* 0x0000000d8c0e7220 */ /* 0x040fe20000410000 */
[----:B------:R-:W-:Y:S02]  /*2720*/  HADD2.F32 R113, -RZ, R17.H1_H1 ;  /* 0x30000011ff717230 */ /* 0x000fe40000004100 */
[-C--:B------:R-:W-:Y:S01]  /*2730*/  FMUL.FTZ R120, R140, R118.reuse ;  /* 0x000000768c787220 */ /* 0x080fe20000410000 */
[----:B------:R-:W-:Y:S01]  /*2740*/  FFMA.FTZ R16, R145, R15, R16 ;  /* 0x0000000f91107223 */ /* 0x000fe20000010010 */
[----:B------:R-:W-:Y:S02]  /*2750*/  HADD2.F32 R115, -RZ, R10.H1_H1 ;  /* 0x3000000aff737230 */ /* 0x000fe40000004100 */
[C---:B------:R-:W-:Y:S01]  /*2760*/  FFMA.FTZ R15, R141.reuse, R118, -R14 ;  /* 0x000000768d0f7223 */ /* 0x040fe2000001080e */
[C---:B------:R-:W-:Y:S01]  /*2770*/  FMUL.FTZ R162, R90.reuse, R117 ;  /* 0x000000755aa27220 */ /* 0x040fe20000410000 */
[----:B------:R-:W-:Y:S01]  /*2780*/  FFMA.FTZ R120, R141, R13, R120 ;  /* 0x0000000d8d787223 */ /* 0x000fe20000010078 */
[----:B------:R-:W-:Y:S01]  /*2790*/  FMUL.FTZ R160, R90, R113 ;  /* 0x000000715aa07220 */ /* 0x000fe20000410000 */
[C---:B------:R-:W-:Y:S01]  /*27a0*/  FMUL.FTZ R13, R142.reuse, R12 ;  /* 0x0000000c8e0d7220 */ /* 0x040fe20000410000 */
[C---:B------:R-:W-:Y:S01]  /*27b0*/  FFMA.FTZ R15, R115.reuse, R162, R15 ;  /* 0x000000a2730f7223 */ /* 0x040fe2000001000f */
[----:B------:R-:W-:Y:S01]  /*27c0*/  FMUL.FTZ R14, R142, R16 ;  /* 0x000000108e0e7220 */ /* 0x000fe20000410000 */
[----:B------:R-:W-:Y:S01]  /*27d0*/  FFMA.FTZ R17, R115, R160, R120 ;  /* 0x000000a073117223 */ /* 0x000fe20000010078 */
[----:B------:R-:W-:Y:S01]  /*27e0*/  FFMA.FTZ R13, R143, R16, R13 ;  /* 0x000000108f0d7223 */ /* 0x000fe2000001000d */
[----:B------:R-:W-:-:S02]  /*27f0*/  HADD2.F32 R118, -RZ, R18.H1_H1 ;  /* 0x30000012ff767230 */ /* 0x000fc40000004100 */
[C---:B------:R-:W-:Y:S01]  /*2800*/  FMUL.FTZ R16, R138.reuse, R15 ;  /* 0x0000000f8a107220 */ /* 0x040fe20000410000 */
[----:B------:R-:W-:Y:S01]  /*2810*/  FFMA.FTZ R14, R143, R12, -R14 ;  /* 0x0000000c8f0e7223 */ /* 0x000fe2000001080e */
[----:B------:R-:W-:Y:S02]  /*2820*/  HADD2.F32 R120, -RZ, R18.H0_H0 ;  /* 0x20000012ff787230 */ /* 0x000fe40000004100 */
[-C--:B------:R-:W-:Y:S01]  /*2830*/  FMUL.FTZ R12, R138, R17.reuse ;  /* 0x000000118a0c7220 */ /* 0x080fe20000410000 */
[----:B------:R-:W-:Y:S02]  /*2840*/  HADD2.F32 R18, -RZ, R11.H0_H0 ;  /* 0x2000000bff127230 */ /* 0x000fe40000004100 */
[----:B------:R-:W-:Y:S01]  /*2850*/  FFMA.FTZ R17, R139, R17, R16 ;  /* 0x000000118b117223 */ /* 0x000fe20000010010 */
[----:B------:R-:W-:Y:S01]  /*2860*/  FMUL.FTZ R165, R87, R118 ;  /* 0x0000007657a57220 */ /* 0x000fe20000410000 */
[----:B------:R-:W-:Y:S01]  /*2870*/  FFMA.FTZ R122, R139, R15, -R12 ;  /* 0x0000000f8b7a7223 */ /* 0x000fe2000001080c */
[----:B------:R-:W-:Y:S01]  /*2880*/  FMUL.FTZ R167, R87, R120 ;  /* 0x0000007857a77220 */ /* 0x000fe20000410000 */
[----:B------:R-:W-:Y:S01]  /*2890*/  FMUL.FTZ R137, R136, R137 ;  /* 0x0000008988897220 */ /* 0x000fe20000410000 */
[----:B------:R-:W-:Y:S01]  /*28a0*/  FMUL.FTZ R12, R140, R13 ;  /* 0x0000000d8c0c7220 */ /* 0x000fe20000410000 */
[----:B------:R-:W-:Y:S01]  /*28b0*/  FMUL.FTZ R136, R136, R119 ;  /* 0x0000007788887220 */ /* 0x000fe20000410000 */
[C---:B------:R-:W-:Y:S01]  /*28c0*/  FFMA.FTZ R17, R18.reuse, R165, R17 ;  /* 0x000000a512117223 */ /* 0x040fe20000010011 */
[----:B------:R-:W-:Y:S01]  /*28d0*/  FFMA.FTZ R122, R18, R167, R122 ;  /* 0x000000a7127a7223 */ /* 0x000fe2000001007a */
[-C--:B------:R-:W-:Y:S01]  /*28e0*/  FMUL.FTZ R16, R140, R14.reuse ;  /* 0x0000000e8c107220 */ /* 0x080fe20000410000 */
[----:B------:R-:W-:Y:S01]  /*28f0*/  FFMA.FTZ R12, R141, R14, -R12 ;  /* 0x0000000e8d0c7223 */ /* 0x000fe2000001080c */
[----:B------:R-:W-:-:S02]  /*2900*/  HADD2.F32 R121, -RZ, R19.H0_H0 ;  /* 0x20000013ff797230 */ /* 0x000fc40000004100 */
[C---:B------:R-:W-:Y:S01]  /*2910*/  FMUL.FTZ R14, R136.reuse, R17 ;  /* 0x00000011880e7220 */ /* 0x040fe20000410000 */
[----:B------:R-:W-:Y:S02]  /*2920*/  HADD2.F32 R119, -RZ, R19.H1_H1 ;  /* 0x30000013ff777230 */ /* 0x000fe40000004100 */
[-C--:B------:R-:W-:Y:S01]  /*2930*/  FMUL.FTZ R124, R136, R122.reuse ;  /* 0x0000007a887c7220 */ /* 0x080fe20000410000 */
[----:B------:R-:W-:Y:S02]  /*2940*/  HADD2.F32 R19, -RZ, R11.H1_H1 ;  /* 0x3000000bff137230 */ /* 0x000fe40000004100 */
[----:B------:R-:W-:Y:S01]  /*2950*/  FFMA.FTZ R15, R137, R122, -R14 ;  /* 0x0000007a890f7223 */ /* 0x000fe2000001080e */
[C---:B------:R-:W-:Y:S01]  /*2960*/  FMUL.FTZ R170, R88.reuse, R121 ;  /* 0x0000007958aa7220 */ /* 0x040fe20000410000 */
[----:B------:R-:W-:Y:S01]  /*2970*/  FFMA.FTZ R16, R141, R13, R16 ;  /* 0x0000000d8d107223 */ /* 0x000fe20000010010 */
        /* <DEDUP_REMOVED lines=18> */
[----:B------:R-:W-:Y:S01]  /*2aa0*/  FFMA.FTZ R17, R20, R173, R17 ;  /* 0x000000ad14117223 */ /* 0x000fe20000010011 */
[-C--:B------:R-:W-:Y:S01]  /*2ab0*/  FMUL.FTZ R16, R136, R14.reuse ;  /* 0x0000000e88107220 */ /* 0x080fe20000410000 */
[----:B------:R-:W-:Y:S01]  /*2ac0*/  FFMA.FTZ R126, R20, R171, R126 ;  /* 0x000000ab147e7223 */ /* 0x000fe2000001007e */
        /* <DEDUP_REMOVED lines=11> */
[C---:B------:R-:W-:Y:S01]  /*2b80*/  FFMA.FTZ R130, R21.reuse, R174, R15 ;  /* 0x000000ae15827223 */ /* 0x040fe2000001000f */
[C---:B------:R-:W-:Y:S01]  /*2b90*/  FMUL.FTZ R14, R134.reuse, R16 ;  /* 0x00000010860e7220 */ /* 0x040fe20000410000 */
[----:B------:R-:W-:Y:S01]  /*2ba0*/  FMUL.FTZ R13, R134, R12 ;  /* 0x0000000c860d7220 */ /* 0x000fe20000410000 */
[----:B------:R-:W-:Y:S01]  /*2bb0*/  FFMA.FTZ R172, R21, R176, R128 ;  /* 0x000000b015ac7223 */ /* 0x000fe20000010080 */
[----:B------:R-:W-:-:S02]  /*2bc0*/  HADD2.F32 R126, -RZ, R22.H1_H1 ;  /* 0x30000016ff7e7230 */ /* 0x000fc40000004100 */
[----:B------:R-:W-:Y:S01]  /*2bd0*/  FMUL.FTZ R15, R129, R130 ;  /* 0x00000082810f7220 */ /* 0x000fe20000410000 */
[----:B------:R-:W-:Y:S01]  /*2be0*/  FFMA.FTZ R14, R135, R12, -R14 ;  /* 0x0000000c870e7223 */ /* 0x000fe2000001080e */
[----:B------:R-:W-:Y:S01]  /*2bf0*/  FMUL.FTZ R12, R129, R172 ;  /* 0x000000ac810c7220 */ /* 0x000fe20000410000 */
[----:B------:R-:W-:Y:S02]  /*2c00*/  HADD2.F32 R128, -RZ, R22.H0_H0 ;  /* 0x20000016ff807230 */ /* 0x000fe40000004100 */
[----:B------:R-:W-:Y:S01]  /*2c10*/  FFMA.FTZ R13, R135, R16, R13 ;  /* 0x00000010870d7223 */ /* 0x000fe2000001000d */
        /* <DEDUP_REMOVED lines=8> */
[----:B------:R-:W-:Y:S01]  /*2ca0*/  FFMA.FTZ R12, R133, R14, -R12 ;  /* 0x0000000e850c7223 */ /* 0x000fe2000001080c */
[----:B------:R-:W-:Y:S01]  /*2cb0*/  FFMA.FTZ R130, R22, R179, R130 ;  /* 0x000000b316827223 */ /* 0x000fe20000010082 */
[----:B------:R-:W-:Y:S01]  /*2cc0*/  FMUL.FTZ R14, R152, R15 ;  /* 0x0000000f980e7220 */ /* 0x000fe20000410000 */
[----:B------:R-:W-:-:S02]  /*2cd0*/  HADD2.F32 R169, -RZ, R23.H0_H0 ;  /* 0x20000017ffa97230 */ /* 0x000fc40000004100 */
[----:B------:R-:W-:Y:S01]  /*2ce0*/  FFMA.FTZ R16, R133, R13, R16 ;  /* 0x0000000d85107223 */ /* 0x000fe20000010010 */
[----:B------:R-:W-:Y:S02]  /*2cf0*/  HADD2.F32 R175, -RZ, R23.H1_H1 ;  /* 0x30000017ffaf7230 */ /* 0x000fe40000004100 */
[----:B------:R-:W-:Y:S01]  /*2d00*/  FFMA.FTZ R17, R153, R130, -R14 ;  /* 0x0000008299117223 */ /* 0x000fe2000001080e */
[----:B------:R-:W-:Y:S02]  /*2d10*/  HADD2.F32 R23, -RZ, R5.H1_H1 ;  /* 0x30000005ff177230 */ /* 0x000fe40000004100 */
[C---:B------:R-:W-:Y:S01]  /*2d20*/  FMUL.FTZ R14, R129.reuse, R12 ;  /* 0x0000000c810e7220 */ /* 0x040fe20000410000 */
[----:B------:R-:W-:Y:S01]  /*2d30*/  FMUL.FTZ R172, R152, R130 ;  /* 0x0000008298ac7220 */ /* 0x000fe20000410000 */
[C---:B------:R-:W-:Y:S01]  /*2d40*/  FMUL.FTZ R182, R84.reuse, R169 ;  /* 0x000000a954b67220 */ /* 0x040fe20000410000 */
[-C--:B------:R-:W-:Y:S01]  /*2d50*/  FMUL.FTZ R13, R129, R16.reuse ;  /* 0x00000010810d7220 */ /* 0x080fe20000410000 */
[----:B------:R-:W-:Y:S01]  /*2d60*/  FFMA.FTZ R14, R131, R16, R14 ;  /* 0x00000010830e7223 */ /* 0x000fe2000001000e */
[----:B------:R-:W-:Y:S01]  /*2d70*/  FFMA.FTZ R172, R153, R15, R172 ;  /* 0x0000000f99ac7223 */ /* 0x000fe200000100ac */
[----:B------:R-:W-:Y:S01]  /*2d80*/  FMUL.FTZ R184, R84, R175 ;  /* 0x000000af54b87220 */ /* 0x000fe20000410000 */
[----:B------:R-:W-:Y:S01]  /*2d90*/  FFMA.FTZ R16, R23, R182, R17 ;  /* 0x000000b617107223 */ /* 0x000fe20000010011 */
[----:B------:R-:W-:Y:S01]  /*2da0*/  FFMA.FTZ R13, R131, R12, -R13 ;  /* 0x0000000c830d7223 */ /* 0x000fe2000001080d */
[C---:B------:R-:W-:Y:S01]  /*2db0*/  FMUL.FTZ R12, R152.reuse, R14 ;  /* 0x0000000e980c7220 */ /* 0x040fe20000410000 */
[----:B------:R-:W-:Y:S01]  /*2dc0*/  FFMA.FTZ R172, R23, R184, R172 ;  /* 0x000000b817ac7223 */ /* 0x000fe200000100ac */
[----:B------:R-:W-:Y:S01]  /*2dd0*/  FMUL.FTZ R17, R149, R16 ;  /* 0x0000001095117220 */ /* 0x000fe20000410000 */
[-C--:B------:R-:W-:Y:S01]  /*2de0*/  FMUL.FTZ R15, R152, R13.reuse ;  /* 0x0000000d980f7220 */ /* 0x080fe20000410000 */
[----:B------:R-:W-:Y:S01]  /*2df0*/  FFMA.FTZ R12, R153, R13, -R12 ;  /* 0x0000000d990c7223 */ /* 0x000fe2000001080c */
[-C--:B------:R-:W-:Y:S01]  /*2e00*/  FMUL.FTZ R130, R149, R172.reuse ;  /* 0x000000ac95827220 */ /* 0x080fe20000410000 */
[----:B------:R-:W-:Y:S01]  /*2e10*/  FFMA.FTZ R17, R151, R172, R17 ;  /* 0x000000ac97117223 */ /* 0x000fe20000010011 */
[----:B------:R-:W-:Y:S01]  /*2e20*/  FFMA.FTZ R14, R153, R14, R15 ;  /* 0x0000000e990e7223 */ /* 0x000fe2000001000f */
[----:B------:R-:W-:-:S02]  /*2e30*/  HADD2.F32 R172, -RZ, R24.H1_H1 ;  /* 0x30000018ffac7230 */ /* 0x000fc40000004100 */
[----:B------:R-:W-:Y:S01]  /*2e40*/  FFMA.FTZ R130, R151, R16, -R130 ;  /* 0x0000001097827223 */ /* 0x000fe20000010882 */
        /* <DEDUP_REMOVED lines=8> */
[C---:B------:R-:W-:Y:S01]  /*2ed0*/  FFMA.FTZ R17, R24.reuse, R195, R17 ;  /* 0x000000c318117223 */ /* 0x040fe20000010011 */
[----:B------:R-:W-:Y:S01]  /*2ee0*/  FFMA.FTZ R130, R24, R193, R130 ;  /* 0x000000c118827223 */ /* 0x000fe20000010082 */
[C---:B------:R-:W-:Y:S01]  /*2ef0*/  FMUL.FTZ R12, R154.reuse, R16 ;  /* 0x000000109a0c7220 */ /* 0x040fe20000410000 */
[C---:B------:R-:W-:Y:S01]  /*2f00*/  FMUL.FTZ R15, R154.reuse, R13 ;  /* 0x0000000d9a0f7220 */ /* 0x040fe20000410000 */
[C---:B------:R-:W-:Y:S01]  /*2f10*/  FMUL.FTZ R177, R154.reuse, R17 ;  /* 0x000000119ab17220 */ /* 0x040fe20000410000 */
[----:B------:R-:W-:Y:S01]  /*2f20*/  FMUL.FTZ R14, R154, R130 ;  /* 0x000000829a0e7220 */ /* 0x000fe20000410000 */
[----:B------:R-:W-:-:S02]  /*2f30*/  HADD2.F32 R183, -RZ, R25.H0_H0 ;  /* 0x20000019ffb77230 */ /* 0x000fc40000004100 */
[C---:B------:R-:W-:Y:S01]  /*2f40*/  FFMA.FTZ R12, R155.reuse, R13, -R12 ;  /* 0x0000000d9b0c7223 */ /* 0x040fe2000001080c */
[C---:B------:R-:W-:Y:S01]  /*2f50*/  FFMA.FTZ R15, R155.reuse, R16, R15 ;  /* 0x000000109b0f7223 */ /* 0x040fe2000001000f */
[C---:B------:R-:W-:Y:S01]  /*2f60*/  FFMA.FTZ R13, R155.reuse, R130, -R177 ;  /* 0x000000829b0d7223 */ /* 0x040fe200000108b1 */
[----:B------:R-:W-:Y:S02]  /*2f70*/  HADD2.F32 R177, -RZ, R25.H1_H1 ;  /* 0x30000019ffb17230 */ /* 0x000fe40000004100 */
[----:B------:R-:W-:Y:S01]  /*2f80*/  FFMA.FTZ R14, R155, R17, R14 ;  /* 0x000000119b0e7223 */ /* 0x000fe2000001000e */
[----:B------:R-:W-:Y:S02]  /*2f90*/  HADD2.F32 R25, -RZ, R6.H1_H1 ;  /* 0x30000006ff197230 */ /* 0x000fe40000004100 */
[CC--:B------:R-:W-:Y:S01]  /*2fa0*/  FMUL.FTZ R16, R158.reuse, R12.reuse ;  /* 0x0000000c9e107220 */ /* 0x0c0fe20000410000 */
        /* <DEDUP_REMOVED lines=8> */
[----:B------:R-:W-:Y:S01]  /*3030*/  FMUL.FTZ R180, R156, R12 ;  /* 0x0000000c9cb47220 */ /* 0x000fe20000410000 */
[----:B------:R-:W-:Y:S01]  /*3040*/  FMUL.FTZ R17, R158, R13 ;  /* 0x0000000d9e117220 */ /* 0x000fe20000410000 */
[----:B------:R-:W-:-:S02]  /*3050*/  HADD2.F32 R190, -RZ, R26.H1_H1 ;  /* 0x3000001affbe7230 */ /* 0x000fc40000004100 */
[----:B--2---:R-:W-:Y:S01]  /*3060*/  FMUL.FTZ R188, R32, R31 ;  /* 0x0000001f20bc7220 */ /* 0x004fe20000410000 */
[----:B------:R-:W-:Y:S01]  /*3070*/  FMUL.FTZ R16, R158, R14 ;  /* 0x0000000e9e107220 */ /* 0x000fe20000410000 */
[C---:B------:R-:W-:Y:S01]  /*3080*/  FFMA.FTZ R12, R157.reuse, R12, -R130 ;  /* 0x0000000c9d0c7223 */ /* 0x040fe20000010882 */
[----:B------:R-:W-:Y:S01]  /*3090*/  FFMA.FTZ R15, R157, R15, R180 ;  /* 0x0000000f9d0f7223 */ /* 0x000fe200000100b4 */
[----:B------:R-:W-:Y:S01]  /*30a0*/  FFMA.FTZ R17, R159, R14, R17 ;  /* 0x0000000e9f117223 */ /* 0x000fe20000010011 */
[----:B------:R-:W-:Y:S02]  /*30b0*/  HADD2.F32 R130, -RZ, R7.H0_H0 ;  /* 0x20000007ff827230 */ /* 0x000fe40000004100 */
[----:B------:R-:W-:Y:S01]  /*30c0*/  FMUL.FTZ R186, R32, R30 ;  /* 0x0000001e20ba7220 */ /* 0x000fe20000410000 */
[----:B------:R-:W-:Y:S02]  /*30d0*/  HADD2.F32 R180, -RZ, R26.H0_H0 ;  /* 0x2000001affb47230 */ /* 0x000fe40000004100 */
[----:B------:R-:W-:Y:S01]  /*30e0*/  FMUL.FTZ R14, R156, R188 ;  /* 0x000000bc9c0e7220 */ /* 0x000fe20000410000 */
[----:B------:R-:W-:Y:S01]  /*30f0*/  ISETP.NE.AND P2, PT, R98, 0x1f, PT ;  /* 0x0000001f6200780c */ /* 0x000fe20003f45270 */
[----:B------:R-:W-:Y:S01]  /*3100*/  FMUL.FTZ R227, R79, R190 ;  /* 0x000000be4fe37220 */ /* 0x000fe20000410000 */
[----:B------:R-:W-:Y:S01]  /*3110*/  FFMA.FTZ R16, R159, R13, -R16 ;  /* 0x0000000d9f107223 */ /* 0x000fe20000010810 */
[----:B------:R-:W-:Y:S01]  /*3120*/  FMUL.FTZ R13, R157, R188 ;  /* 0x000000bc9d0d7220 */ /* 0x000fe20000410000 */
[----:B------:R-:W-:Y:S01]  /*3130*/  FMUL.FTZ R187, R33, R30 ;  /* 0x0000001e21bb7220 */ /* 0x000fe20000410000 */
[----:B------:R-:W-:Y:S01]  /*3140*/  FFMA.FTZ R14, R157, R186, -R14 ;  /* 0x000000ba9d0e7223 */ /* 0x000fe2000001080e */
[----:B------:R-:W-:Y:S01]  /*3150*/  FMUL.FTZ R225, R79, R180 ;  /* 0x000000b44fe17220 */ /* 0x000fe20000410000 */
[----:B------:R-:W-:Y:S01]  /*3160*/  FFMA.FTZ R17, R130, R227, R17 ;  /* 0x000000e382117223 */ /* 0x000fe20000010011 */
[----:B------:R-:W-:Y:S01]  /*3170*/  FFMA.FTZ R26, -R156, R186, -R13 ;  /* 0x000000ba9c1a7223 */ /* 0x000fe2000001090d */
[----:B------:R-:W-:Y:S01]  /*3180*/  FMUL.FTZ R185, R33, R31 ;  /* 0x0000001f21b97220 */ /* 0x000fe20000410000 */
[----:B------:R-:W-:Y:S01]  /*3190*/  FADD.FTZ R13, R187, R14 ;  /* 0x0000000ebb0d7221 */ /* 0x000fe20000010000 */
[----:B------:R-:W-:Y:S01]  /*31a0*/  FFMA.FTZ R16, R130, R225, R16 ;  /* 0x000000e182107223 */ /* 0x000fe20000010010 */
[----:B------:R-:W-:Y:S01]  /*31b0*/  FMUL.FTZ R14, R156, R17 ;  /* 0x000000119c0e7220 */ /* 0x000fe20000410000 */
[----:B------:R-:W-:-:S02]  /*31c0*/  FADD.FTZ R192, -R185, R26 ;  /* 0x0000001ab9c07221 */ /* 0x000fc40000010100 */
[-C--:B------:R-:W-:Y:S01]  /*31d0*/  FMUL.FTZ R26, R156, R16.reuse ;  /* 0x000000109c1a7220 */ /* 0x080fe20000410000 */
[C---:B------:R-:W-:Y:S01]  /*31e0*/  FFMA.FTZ R14, R157.reuse, R16, -R14 ;  /* 0x000000109d0e7223 */ /* 0x040fe2000001080e */
[----:B------:R-:W-:Y:S02]  /*31f0*/  @P2 LEA R16, R98, UR19, 0x3 ;  /* 0x0000001362102c11 */ /* 0x000fe4000f8e18ff */
[----:B------:R-:W-:-:S04]  /*3200*/  FFMA.FTZ R26, R157, R17, R26 ;  /* 0x000000119d1a7223 */ /* 0x000fc8000001001a */
[----:B------:R-:W0:Y:S01]  /*3210*/  @P2 LDS.64 R16, [R16+0x2d18] ;  /* 0x002d180010102984 */ /* 0x000e220000000a00 */
[--C-:B------:R-:W-:Y:S02]  /*3220*/  HADD2.F32 R189, -RZ, R27.reuse.H0_H0 ;  /* 0x2000001bffbd7230 */ /* 0x100fe40000004100 */
[C---:B------:R-:W-:Y:S01]  /*3230*/  FMUL.FTZ R194, R158.reuse, -R192 ;  /* 0x800000c09ec27220 */ /* 0x040fe20000410000 */
[----:B------:R-:W-:Y:S02]  /*3240*/  HADD2.F32 R221, -RZ, R27.H1_H1 ;  /* 0x3000001bffdd7230 */ /* 0x000fe40000004100 */
[----:B------:R-:W-:Y:S02]  /*3250*/  HADD2.F32 R27, -RZ, R7.H1_H1 ;  /* 0x30000007ff1b7230 */ /* 0x000fe40000004100 */
[CC--:B------:R-:W-:Y:S01]  /*3260*/  FFMA.FTZ R196, R159.reuse, R13.reuse, -R194 ;  /* 0x0000000d9fc47223 */ /* 0x0c0fe200000108c2 */
[----:B------:R-:W-:Y:S01]  /*3270*/  FMUL.FTZ R194, R158, -R13 ;  /* 0x8000000d9ec27220 */ /* 0x000fe20000410000 */
[----:B------:R-:W-:Y:S01]  /*3280*/  FMUL.FTZ R222, R80, R189 ;  /* 0x000000bd50de7220 */ /* 0x000fe20000410000 */
[----:B------:R-:W-:Y:S01]  /*3290*/  BSSY B0, `(.L_x_14642) ;  /* 0x0000010000007945 */ /* 0x000fe20003800000 */
[----:B------:R-:W-:Y:S01]  /*32a0*/  FMUL.FTZ R219, R34, R30 ;  /* 0x0000001e22db7220 */ /* 0x000fe20000410000 */
[----:B------:R-:W-:Y:S01]  /*32b0*/  FFMA.FTZ R197, R159, R192, R194 ;  /* 0x000000c09fc57223 */ /* 0x000fe200000100c2 */
[----:B------:R-:W-:Y:S01]  /*32c0*/  FMUL.FTZ R220, R80, R221 ;  /* 0x000000dd50dc7220 */ /* 0x000fe20000410000 */
[----:B------:R-:W-:Y:S01]  /*32d0*/  FFMA.FTZ R14, R27, R222, R14 ;  /* 0x000000de1b0e7223 */ /* 0x000fe2000001000e */
[----:B------:R-:W-:Y:S06]  /*32e0*/  @P2 BRA `(.L_x_14643) ;  /* 0x0000000000282947 */ /* 0x000fec0003800000 */
        /* <DEDUP_REMOVED lines=10> */
.L_x_14643:
[----:B------:R-:W-:Y:S05]  /*3390*/  BSYNC B0 ;  /* 0x0000000000007941 */ /* 0x000fea0003800000 */
.L_x_14642:
[----:B------:R-:W-:Y:S01]  /*33a0*/  FFMA.FTZ R13, R27, R220, R26 ;  /* 0x000000dc1b0d7223 */ /* 0x000fe2000001001a */
[----:B------:R-:W2:Y:S01]  /*33b0*/  SHFL.UP PT, R192, R12, 0x1, RZ ;  /* 0x042000000cc07989 */ /* 0x000ea200000e00ff */
[-C--:B------:R-:W-:Y:S01]  /*33c0*/  FMUL.FTZ R218, R34, R31.reuse ;  /* 0x0000001f22da7220 */ /* 0x080fe20000410000 */
[----:B------:R-:W-:Y:S01]  /*33d0*/  FADD.FTZ R198, R219, R196 ;  /* 0x000000c4dbc67221 */ /* 0x000fe20000010000 */
[C---:B------:R-:W-:Y:S01]  /*33e0*/  FMUL.FTZ R216, R35.reuse, R30 ;  /* 0x0000001e23d87220 */ /* 0x040fe20000410000 */
[----:B------:R-:W3:Y:S01]  /*33f0*/  SHFL.UP PT, R194, R14, 0x1, RZ ;  /* 0x042000000ec27989 */ /* 0x000ee200000e00ff */
[----:B------:R-:W-:Y:S01]  /*3400*/  FADD.FTZ R197, -R218, R197 ;  /* 0x000000c5dac57221 */ /* 0x000fe20000010100 */
[CC--:B------:R-:W-:Y:S01]  /*3410*/  FMUL.FTZ R200, R154.reuse, -R198.reuse ;  /* 0x800000c69ac87220 */ /* 0x0c0fe20000410000 */
[----:B------:R-:W-:Y:S01]  /*3420*/  FMUL.FTZ R217, R35, R31 ;  /* 0x0000001f23d97220 */ /* 0x000fe20000410000 */
[----:B------:R-:W4:Y:S01]  /*3430*/  SHFL.UP PT, R196, R13, 0x1, RZ ;  /* 0x042000000dc47989 */ /* 0x000f2200000e00ff */
[-C--:B------:R-:W-:Y:S01]  /*3440*/  FMUL.FTZ R199, R154, -R197.reuse ;  /* 0x800000c59ac77220 */ /* 0x080fe20000410000 */
[----:B------:R-:W-:Y:S01]  /*3450*/  FFMA.FTZ R200, R155, R197, R200 ;  /* 0x000000c59bc87223 */ /* 0x000fe200000100c8 */
[----:B------:R-:W-:Y:S01]  /*3460*/  ISETP.GE.AND P3, PT, R191, 0x1, PT ;  /* 0x00000001bf00780c */ /* 0x000fe20003f66270 */
[----:B------:R-:W0:Y:S01]  /*3470*/  SHFL.UP PT, R26, R15, 0x1, RZ ;  /* 0x042000000f1a7989 */ /* 0x000e2200000e00ff */
[----:B------:R-:W-:Y:S01]  /*3480*/  FFMA.FTZ R199, R155, R198, -R199 ;  /* 0x000000c69bc77223 */ /* 0x000fe200000108c7 */
[----:B------:R-:W-:Y:S01]  /*3490*/  FADD.FTZ R200, -R217, R200 ;  /* 0x000000c8d9c87221 */ /* 0x000fe20000010100 */
[CC--:B------:R-:W-:Y:S01]  /*34a0*/  FMUL.FTZ R214, R36.reuse, R31.reuse ;  /* 0x0000001f24d67220 */ /* 0x0c0fe20000410000 */
[----:B------:R-:W-:Y:S01]  /*34b0*/  FMUL.FTZ R215, R36, R30 ;  /* 0x0000001e24d77220 */ /* 0x000fe20000410000 */
[----:B------:R-:W-:Y:S01]  /*34c0*/  FADD.FTZ R198, R216, R199 ;  /* 0x000000c7d8c67221 */ /* 0x000fe20000010000 */
[----:B------:R-:W-:Y:S01]  /*34d0*/  FMUL.FTZ R202, R149, -R200 ;  /* 0x800000c895ca7220 */ /* 0x000fe20000410000 */
[C---:B------:R-:W-:Y:S01]  /*34e0*/  FMUL.FTZ R212, R37.reuse, R30 ;  /* 0x0000001e25d47220 */ /* 0x040fe20000410000 */
[-C--:B------:R-:W-:Y:S01]  /*34f0*/  FMUL.FTZ R213, R37, R31.reuse ;  /* 0x0000001f25d57220 */ /* 0x080fe20000410000 */
[-C--:B------:R-:W-:Y:S01]  /*3500*/  FMUL.FTZ R199, R149, -R198.reuse ;  /* 0x800000c695c77220 */ /* 0x080fe20000410000 */
[----:B------:R-:W-:Y:S01]  /*3510*/  FFMA.FTZ R202, R151, R198, -R202 ;  /* 0x000000c697ca7223 */ /* 0x000fe200000108ca */
[C---:B------:R-:W-:Y:S01]  /*3520*/  FMUL.FTZ R211, R38.reuse, R30 ;  /* 0x0000001e26d37220 */ /* 0x040fe20000410000 */
[----:B--2---:R-:W-:Y:S01]  /*3530*/  FMUL.FTZ R197, R15, R192 ;  /* 0x000000c00fc57220 */ /* 0x004fe20000410000 */
[----:B------:R-:W-:Y:S01]  /*3540*/  FFMA.FTZ R203, R151, R200, R199 ;  /* 0x000000c897cb7223 */ /* 0x000fe200000100c7 */
[----:B------:R-:W-:Y:S01]  /*3550*/  FADD.FTZ R202, R215, R202 ;  /* 0x000000cad7ca7221 */ /* 0x000fe20000010000 */
[-C--:B------:R-:W-:Y:S01]  /*3560*/  FMUL.FTZ R210, R38, R31.reuse ;  /* 0x0000001f26d27220 */ /* 0x080fe20000410000 */
[----:B---3--:R-:W-:Y:S01]  /*3570*/  FMUL.FTZ R201, R15, R194 ;  /* 0x000000c20fc97220 */ /* 0x008fe20000410000 */
[----:B------:R-:W-:Y:S01]  /*3580*/  FADD.FTZ R203, -R214, R203 ;  /* 0x000000cbd6cb7221 */ /* 0x000fe20000010100 */
[----:B------:R-:W-:Y:S01]  /*3590*/  FMUL.FTZ R200, R152, -R202 ;  /* 0x800000ca98c87220 */ /* 0x000fe20000410000 */
[----:B------:R-:W-:Y:S01]  /*35a0*/  FMUL.FTZ R209, R39, R31 ;  /* 0x0000001f27d17220 */ /* 0x000fe20000410000 */
[-C--:B----4-:R-:W-:Y:S01]  /*35b0*/  FMUL.FTZ R199, R15, R196.reuse ;  /* 0x000000c40fc77220 */ /* 0x090fe20000410000 */
[C---:B------:R-:W-:Y:S01]  /*35c0*/  FFMA.FTZ R196, R12.reuse, R196, R201 ;  /* 0x000000c40cc47223 */ /* 0x040fe200000100c9 */
[-C--:B------:R-:W-:Y:S01]  /*35d0*/  FFMA.FTZ R200, R153, R203.reuse, R200 ;  /* 0x000000cb99c87223 */ /* 0x080fe200000100c8 */
[----:B------:R-:W-:Y:S01]  /*35e0*/  FMUL.FTZ R208, R39, R30 ;  /* 0x0000001e27d07220 */ /* 0x000fe20000410000 */
[CC--:B0-----:R-:W-:Y:S01]  /*35f0*/  FFMA.FTZ R198, R12.reuse, R26.reuse, R197 ;  /* 0x0000001a0cc67223 */ /* 0x0c1fe200000100c5 */
[----:B------:R-:W-:Y:S01]  /*3600*/  FMUL.FTZ R197, R15, R26 ;  /* 0x0000001a0fc57220 */ /* 0x000fe20000410000 */
[C---:B------:R-:W-:Y:S01]  /*3610*/  FFMA.FTZ R199, R12.reuse, R194, -R199 ;  /* 0x000000c20cc77223 */ /* 0x040fe200000108c7 */
[----:B------:R-:W-:Y:S01]  /*3620*/  @P3 FADD.FTZ R13, R13, R196 ;  /* 0x000000c40d0d3221 */ /* 0x000fe20000010000 */
[----:B------:R-:W-:Y:S01]  /*3630*/  FADD.FTZ R200, -R213, R200 ;  /* 0x000000c8d5c87221 */ /* 0x000fe20000010100 */
[----:B------:R-:W-:Y:S01]  /*3640*/  @P3 FFMA.FTZ R12, R12, R192, -R197 ;  /* 0x000000c00c0c3223 */ /* 0x000fe200000108c5 */
[----:B------:R-:W-:Y:S01]  /*3650*/  @P3 FADD.FTZ R14, R14, R199 ;  /* 0x000000c70e0e3221 */ /* 0x000fe20000010000 */
[----:B------:R-:W-:Y:S01]  /*3660*/  FSEL R15, R15, R198, !P3 ;  /* 0x000000c60f0f7208 */ /* 0x000fe20005800000 */
[----:B------:R-:W0:Y:S01]  /*3670*/  SHFL.UP PT, R196, R13, 0x2, RZ ;  /* 0x044000000dc47989 */ /* 0x000e2200000e00ff */
[----:B------:R-:W-:Y:S01]  /*3680*/  FMUL.FTZ R198, R152, -R203 ;  /* 0x800000cb98c67220 */ /* 0x000fe20000410000 */
[----:B------:R-:W-:Y:S01]  /*3690*/  ISETP.GE.AND P3, PT, R191, 0x2, PT ;  /* 0x00000002bf00780c */ /* 0x000fe20003f66270 */
[----:B------:R-:W-:Y:S01]  /*36a0*/  FMUL.FTZ R207, R40, R31 ;  /* 0x0000001f28cf7220 */ /* 0x000fe20000410000 */
[----:B------:R-:W2:Y:S01]  /*36b0*/  SHFL.UP PT, R194, R14, 0x2, RZ ;  /* 0x044000000ec27989 */ /* 0x000ea200000e00ff */
[----:B------:R-:W-:Y:S01]  /*36c0*/  FFMA.FTZ R197, R153, R202, -R198 ;  /* 0x000000ca99c57223 */ /* 0x000fe200000108c6 */
[C---:B------:R-:W-:Y:S01]  /*36d0*/  FMUL.FTZ R202, R129.reuse, -R200 ;  /* 0x800000c881ca7220 */ /* 0x040fe20000410000 */
[----:B------:R-:W-:Y:S01]  /*36e0*/  ULEA UR20, UR7, UR19, 0x4 ;  /* 0x0000001307147291 */ /* 0x000fe2000f8e203f */
[----:B------:R-:W3:Y:S01]  /*36f0*/  SHFL.UP PT, R26, R12, 0x2, RZ ;  /* 0x044000000c1a7989 */ /* 0x000ee200000e00ff */
[----:B------:R-:W-:Y:S01]  /*3700*/  FADD.FTZ R198, R212, R197 ;  /* 0x000000c5d4c67221 */ /* 0x000fe20000010000 */
[----:B------:R-:W-:Y:S02]  /*3710*/  BSSY B0, `(.L_x_14644) ;  /* 0x00000da000007945 */ /* 0x000fe40003800000 */
[----:B------:R-:W4:Y:S01]  /*3720*/  SHFL.UP PT, R192, R15, 0x2, RZ ;  /* 0x044000000fc07989 */ /* 0x000f2200000e00ff */
[-C--:B------:R-:W-:Y:S01]  /*3730*/  FMUL.FTZ R197, R129, -R198.reuse ;  /* 0x800000c681c57220 */ /* 0x080fe20000410000 */
[----:B------:R-:W-:-:S02]  /*3740*/  FFMA.FTZ R202, R131, R198, -R202 ;  /* 0x000000c683ca7223 */ /* 0x000fc400000108ca */
[----:B-----5:R-:W-:Y:S01]  /*3750*/  SHFL.IDX PT, R28, R28, RZ, 0x1f ;  /* 0x00001fff1c1c7589 */ /* 0x020fe200000e0000 */
[----:B------:R-:W-:Y:S01]  /*3760*/  FFMA.FTZ R205, R131, R200, R197 ;  /* 0x000000c883cd7223 */ /* 0x000fe200000100c5 */
[----:B------:R-:W-:Y:S02]  /*3770*/  FADD.FTZ R202, R211, R202 ;  /* 0x000000cad3ca7221 */ /* 0x000fe40000010000 */
[----:B------:R-:W-:Y:S01]  /*3780*/  SHFL.IDX PT, R29, R29, RZ, 0x1f ;  /* 0x00001fff1d1d7589 */ /* 0x000fe200000e0000 */
[----:B------:R-:W-:Y:S01]  /*3790*/  FADD.FTZ R205, -R210, R205 ;  /* 0x000000cdd2cd7221 */ /* 0x000fe20000010100 */
[C---:B------:R-:W-:Y:S01]  /*37a0*/  FMUL.FTZ R204, R132.reuse, -R202 ;  /* 0x800000ca84cc7220 */ /* 0x040fe20000410000 */
[----:B0-----:R-:W-:Y:S02]  /*37b0*/  FMUL.FTZ R201, R15, R196 ;  /* 0x000000c40fc97220 */ /* 0x001fe40000410000 */
[-C--:B------:R-:W-:Y:S01]  /*37c0*/  FMUL.FTZ R200, R132, -R205.reuse ;  /* 0x800000cd84c87220 */ /* 0x080fe20000410000 */
[----:B------:R-:W-:Y:S01]  /*37d0*/  FFMA.FTZ R204, R133, R205, R204 ;  /* 0x000000cd85cc7223 */ /* 0x000fe200000100cc */
[-C--:B--2---:R-:W-:Y:S01]  /*37e0*/  FMUL.FTZ R203, R15, R194.reuse ;  /* 0x000000c20fcb7220 */ /* 0x084fe20000410000 */
[----:B------:R-:W-:Y:S01]  /*37f0*/  FFMA.FTZ R201, R12, R194, -R201 ;  /* 0x000000c20cc97223 */ /* 0x000fe200000108c9 */
[----:B-1----:R-:W-:Y:S01]  /*3800*/  FMUL.FTZ R194, R156, -R16 ;  /* 0x800000109cc27220 */ /* 0x002fe20000410000 */
[----:B------:R-:W-:Y:S01]  /*3810*/  FADD.FTZ R204, -R209, R204 ;  /* 0x000000ccd1cc7221 */ /* 0x000fe20000010100 */
[----:B---3--:R-:W-:Y:S01]  /*3820*/  FMUL.FTZ R199, R15, R26 ;  /* 0x0000001a0fc77220 */ /* 0x008fe20000410000 */
[----:B------:R-:W-:Y:S01]  /*3830*/  FFMA.FTZ R196, R12, R196, R203 ;  /* 0x000000c40cc47223 */ /* 0x000fe200000100cb */
[-C--:B------:R-:W-:Y:S01]  /*3840*/  FFMA.FTZ R194, R157, -R17.reuse, R194 ;  /* 0x800000119dc27223 */ /* 0x080fe200000100c2 */
[----:B------:R-:W-:Y:S01]  /*3850*/  @P3 FADD.FTZ R14, R14, R201 ;  /* 0x000000c90e0e3221 */ /* 0x000fe20000010000 */
[-C--:B----4-:R-:W-:Y:S01]  /*3860*/  FMUL.FTZ R197, R15, R192.reuse ;  /* 0x000000c00fc57220 */ /* 0x090fe20000410000 */
[----:B------:R-:W-:Y:S01]  /*3870*/  FFMA.FTZ R192, R12, R192, R199 ;  /* 0x000000c00cc07223 */ /* 0x000fe200000100c7 */
[----:B------:R-:W-:Y:S01]  /*3880*/  @P3 FADD.FTZ R13, R13, R196 ;  /* 0x000000c40d0d3221 */ /* 0x000fe20000010000 */
[----:B------:R-:W-:Y:S01]  /*3890*/  FMUL.FTZ R198, R158, -R194 ;  /* 0x800000c29ec67220 */ /* 0x000fe20000410000 */
[----:B------:R-:W-:Y:S01]  /*38a0*/  @P3 FFMA.FTZ R12, R12, R26, -R197 ;  /* 0x0000001a0c0c3223 */ /* 0x000fe200000108c5 */
[----:B------:R-:W-:Y:S01]  /*38b0*/  FMUL.FTZ R26, R156, R17 ;  /* 0x000000119c1a7220 */ /* 0x000fe20000410000 */
[----:B------:R-:W-:Y:S01]  /*38c0*/  FSEL R15, R15, R192, !P3 ;  /* 0x000000c00f0f7208 */ /* 0x000fe20005800000 */
[----:B------:R-:W0:Y:S01]  /*38d0*/  SHFL.UP PT, R196, R13, 0x4, RZ ;  /* 0x048000000dc47989 */ /* 0x000e2200000e00ff */
[----:B------:R-:W-:Y:S01]  /*38e0*/  FFMA.FTZ R201, R133, R202, -R200 ;  /* 0x000000ca85c97223 */ /* 0x000fe200000108c8 */
[----:B------:R-:W-:Y:S01]  /*38f0*/  FFMA.FTZ R197, R157, R16, -R26 ;  /* 0x000000109dc57223 */ /* 0x000fe2000001081a */
[----:B------:R-:W-:Y:S01]  /*3900*/  ISETP.GE.AND P3, PT, R191, 0x4, PT ;  /* 0x00000004bf00780c */ /* 0x000fe20003f66270 */
[----:B------:R-:W1:Y:S01]  /*3910*/  SHFL.UP PT, R192, R15, 0x4, RZ ;  /* 0x048000000fc07989 */ /* 0x000e6200000e00ff */
[----:B------:R-:W-:Y:S01]  /*3920*/  FADD.FTZ R201, R208, R201 ;  /* 0x000000c9d0c97221 */ /* 0x000fe20000010000 */
[-C--:B------:R-:W-:Y:S01]  /*3930*/  FMUL.FTZ R26, R158, -R197.reuse ;  /* 0x800000c59e1a7220 */ /* 0x080fe20000410000 */
[----:B------:R-:W-:Y:S01]  /*3940*/  FFMA.FTZ R198, R159, R197, -R198 ;  /* 0x000000c59fc67223 */ /* 0x000fe200000108c6 */
[----:B------:R-:W-:-:S02]  /*3950*/  FMUL.FTZ R206, R134, -R204 ;  /* 0x800000cc86ce7220 */ /* 0x000fc40000410000 */
[----:B------:R-:W-:Y:S01]  /*3960*/  FFMA.FTZ R199, R159, R194, R26 ;  /* 0x000000c29fc77223 */ /* 0x000fe2000001001a */
[CC--:B------:R-:W-:Y:S01]  /*3970*/  FMUL.FTZ R202, R154.reuse, -R198.reuse ;  /* 0x800000c69aca7220 */ /* 0x0c0fe20000410000 */
[----:B------:R-:W2:Y:S01]  /*3980*/  SHFL.UP PT, R194, R14, 0x4, RZ ;  /* 0x048000000ec27989 */ /* 0x000ea200000e00ff */
[----:B------:R-:W-:Y:S01]  /*3990*/  FFMA.FTZ R205, R135, R201, -R206 ;  /* 0x000000c987cd7223 */ /* 0x000fe200000108ce */
[-C--:B------:R-:W-:Y:S01]  /*39a0*/  FMUL.FTZ R200, R154, -R199.reuse ;  /* 0x800000c79ac87220 */ /* 0x080fe20000410000 */
[C---:B------:R-:W-:Y:S01]  /*39b0*/  FFMA.FTZ R202, R155.reuse, R199, R202 ;  /* 0x000000c79bca7223 */ /* 0x040fe200000100ca */
[----:B------:R-:W3:Y:S01]  /*39c0*/  SHFL.UP PT, R26, R12, 0x4, RZ ;  /* 0x048000000c1a7989 */ /* 0x000ee200000e00ff */
[----:B------:R-:W-:Y:S01]  /*39d0*/  FMUL.FTZ R199, R134, -R201 ;  /* 0x800000c986c77220 */ /* 0x000fe20000410000 */
[----:B------:R-:W-:Y:S01]  /*39e0*/  FFMA.FTZ R200, R155, R198, -R200 ;  /* 0x000000c69bc87223 */ /* 0x000fe200000108c8 */
[----:B------:R-:W-:Y:S01]  /*39f0*/  FMUL.FTZ R198, R149, -R202 ;  /* 0x800000ca95c67220 */ /* 0x000fe20000410000 */
[----:B------:R-:W-:Y:S01]  /*3a00*/  FMUL.FTZ R206, R40, R30 ;  /* 0x0000001e28ce7220 */ /* 0x000fe20000410000 */
[----:B------:R-:W-:Y:S01]  /*3a10*/  FFMA.FTZ R204, R135, R204, R199 ;  /* 0x000000cc87cc7223 */ /* 0x000fe200000100c7 */
[-C--:B------:R-:W-:Y:S01]  /*3a20*/  FMUL.FTZ R197, R149, -R200.reuse ;  /* 0x800000c895c57220 */ /* 0x080fe20000410000 */
[----:B------:R-:W-:Y:S01]  /*3a30*/  FFMA.FTZ R198, R151, R200, -R198 ;  /* 0x000000c897c67223 */ /* 0x000fe200000108c6 */
[----:B0-----:R-:W-:Y:S01]  /*3a40*/  FMUL.FTZ R201, R15, R196 ;  /* 0x000000c40fc97220 */ /* 0x001fe20000410000 */
[----:B------:R-:W-:Y:S01]  /*3a50*/  FADD.FTZ R204, -R207, R204 ;  /* 0x000000cccfcc7221 */ /* 0x000fe20000010100 */
[----:B------:R-:W-:Y:S01]  /*3a60*/  FFMA.FTZ R202, R151, R202, R197 ;  /* 0x000000ca97ca7223 */ /* 0x000fe200000100c5 */
[----:B------:R-:W-:Y:S01]  /*3a70*/  FADD.FTZ R205, R206, R205 ;  /* 0x000000cdcecd7221 */ /* 0x000fe20000010000 */
[----:B-1----:R-:W-:Y:S01]  /*3a80*/  FMUL.FTZ R197, R15, R192 ;  /* 0x000000c00fc57220 */ /* 0x002fe20000410000 */
[----:B------:R-:W-:Y:S01]  /*3a90*/  FMUL.FTZ R228, R136, -R204 ;  /* 0x800000cc88e47220 */ /* 0x000fe20000410000 */
[----:B------:R-:W-:-:S04]  /*3aa0*/  FMUL.FTZ R200, R152, -R202 ;  /* 0x800000ca98c87220 */ /* 0x000fc80000410000 */
[----:B------:R-:W-:Y:S01]  /*3ab0*/  FFMA.FTZ R200, R153, R198, -R200 ;  /* 0x000000c699c87223 */ /* 0x000fe200000108c8 */
[CC--:B--2---:R-:W-:Y:S01]  /*3ac0*/  FMUL.FTZ R203, R15.reuse, R194.reuse ;  /* 0x000000c20fcb7220 */ /* 0x0c4fe20000410000 */
[C---:B------:R-:W-:Y:S01]  /*3ad0*/  FFMA.FTZ R201, R12.reuse, R194, -R201 ;  /* 0x000000c20cc97223 */ /* 0x040fe200000108c9 */
[----:B---3--:R-:W-:Y:S02]  /*3ae0*/  FMUL.FTZ R199, R15, R26 ;  /* 0x0000001a0fc77220 */ /* 0x008fe40000410000 */
[----:B------:R-:W-:Y:S01]  /*3af0*/  FFMA.FTZ R196, R12, R196, R203 ;  /* 0x000000c40cc47223 */ /* 0x000fe200000100cb */
[----:B------:R-:W-:Y:S01]  /*3b00*/  @P3 FADD.FTZ R14, R14, R201 ;  /* 0x000000c90e0e3221 */ /* 0x000fe20000010000 */
[-C--:B------:R-:W-:Y:S01]  /*3b10*/  FMUL.FTZ R201, R136, -R205.reuse ;  /* 0x800000cd88c97220 */ /* 0x080fe20000410000 */
[C---:B------:R-:W-:Y:S01]  /*3b20*/  FFMA.FTZ R192, R12.reuse, R192, R199 ;  /* 0x000000c00cc07223 */ /* 0x040fe200000100c7 */
[----:B------:R-:W-:Y:S01]  /*3b30*/  @P3 FFMA.FTZ R12, R12, R26, -R197 ;  /* 0x0000001a0c0c3223 */ /* 0x000fe200000108c5 */
[----:B------:R-:W-:Y:S01]  /*3b40*/  @P3 FADD.FTZ R13, R13, R196 ;  /* 0x000000c40d0d3221 */ /* 0x000fe20000010000 */
[----:B------:R-:W-:Y:S01]  /*3b50*/  FMUL.FTZ R197, R152, -R198 ;  /* 0x800000c698c57220 */ /* 0x000fe20000410000 */
[----:B------:R-:W-:Y:S01]  /*3b60*/  FFMA.FTZ R199, R137, R205, -R228 ;  /* 0x000000cd89c77223 */ /* 0x000fe200000108e4 */
[----:B------:R-:W-:Y:S01]  /*3b70*/  FSEL R15, R15, R192, !P3 ;  /* 0x000000c00f0f7208 */ /* 0x000fe20005800000 */
[----:B------:R-:W0:Y:S01]  /*3b80*/  SHFL.UP PT, R26, R12, 0x8, RZ ;  /* 0x050000000c1a7989 */ /* 0x000e2200000e00ff */
[----:B------:R-:W-:Y:S01]  /*3b90*/  FFMA.FTZ R228, R137, R204, R201 ;  /* 0x000000cc89e47223 */ /* 0x000fe200000100c9 */
[C---:B------:R-:W-:Y:S01]  /*3ba0*/  FMUL.FTZ R205, R41.reuse, R31 ;  /* 0x0000001f29cd7220 */ /* 0x040fe20000410000 */
[----:B------:R-:W-:Y:S01]  /*3bb0*/  FMUL.FTZ R204, R41, R30 ;  /* 0x0000001e29cc7220 */ /* 0x000fe20000410000 */
[----:B------:R-:W1:Y:S01]  /*3bc0*/  SHFL.UP PT, R194, R13, 0x8, RZ ;  /* 0x050000000dc27989 */ /* 0x000e6200000e00ff */
[----:B------:R-:W-:Y:S01]  /*3bd0*/  FFMA.FTZ R202, R153, R202, R197 ;  /* 0x000000ca99ca7223 */ /* 0x000fe200000100c5 */
[----:B------:R-:W-:Y:S01]  /*3be0*/  FMUL.FTZ R198, R129, -R200 ;  /* 0x800000c881c67220 */ /* 0x000fe20000410000 */
[----:B------:R-:W-:Y:S01]  /*3bf0*/  FADD.FTZ R228, -R205, R228 ;  /* 0x000000e4cde47221 */ /* 0x000fe20000010100 */
[----:B------:R-:W2:Y:S01]  /*3c00*/  SHFL.UP PT, R192, R14, 0x8, RZ ;  /* 0x050000000ec07989 */ /* 0x000ea200000e00ff */
[----:B------:R-:W-:Y:S01]  /*3c10*/  FADD.FTZ R199, R204, R199 ;  /* 0x000000c7ccc77221 */ /* 0x000fe20000010000 */
[-C--:B------:R-:W-:Y:S01]  /*3c20*/  FMUL.FTZ R197, R129, -R202.reuse ;  /* 0x800000ca81c57220 */ /* 0x080fe20000410000 */
[----:B------:R-:W-:Y:S01]  /*3c30*/  FFMA.FTZ R202, R131, R202, R198 ;  /* 0x000000ca83ca7223 */ /* 0x000fe200000100c6 */
[----:B------:R-:W3:Y:S01]  /*3c40*/  SHFL.UP PT, R196, R15, 0x8, RZ ;  /* 0x050000000fc47989 */ /* 0x000ee200000e00ff */
[C---:B------:R-:W-:Y:S01]  /*3c50*/  FMUL.FTZ R234, R138.reuse, -R228 ;  /* 0x800000e48aea7220 */ /* 0x040fe20000410000 */
[-C--:B------:R-:W-:Y:S01]  /*3c60*/  FMUL.FTZ R201, R138, -R199.reuse ;  /* 0x800000c78ac97220 */ /* 0x080fe20000410000 */
[----:B------:R-:W-:Y:S01]  /*3c70*/  ISETP.GE.AND P3, PT, R191, 0x8, PT ;  /* 0x00000008bf00780c */ /* 0x000fe20003f66270 */
[----:B------:R-:W-:Y:S01]  /*3c80*/  FFMA.FTZ R200, R131, R200, -R197 ;  /* 0x000000c883c87223 */ /* 0x000fe200000108c5 */
[----:B------:R-:W-:Y:S01]  /*3c90*/  FMUL.FTZ R198, R132, -R202 ;  /* 0x800000ca84c67220 */ /* 0x000fe20000410000 */
[C---:B------:R-:W-:Y:S01]  /*3ca0*/  FFMA.FTZ R197, R139.reuse, R199, -R234 ;  /* 0x000000c78bc57223 */ /* 0x040fe200000108ea */
[----:B------:R-:W-:-:S02]  /*3cb0*/  FFMA.FTZ R228, R139, R228, R201 ;  /* 0x000000e48be47223 */ /* 0x000fc400000100c9 */
[-C--:B------:R-:W-:Y:S01]  /*3cc0*/  FFMA.FTZ R223, R133, R200.reuse, -R198 ;  /* 0x000000c885df7223 */ /* 0x080fe200000108c6 */
[----:B------:R-:W-:Y:S01]  /*3cd0*/  FMUL.FTZ R200, R132, -R200 ;  /* 0x800000c884c87220 */ /* 0x000fe20000410000 */
[----:B0-----:R-:W-:-:S03]  /*3ce0*/  FMUL.FTZ R199, R15, R26 ;  /* 0x0000001a0fc77220 */ /* 0x001fc60000410000 */
[----:B------:R-:W-:Y:S01]  /*3cf0*/  FFMA.FTZ R200, R133, R202, R200 ;  /* 0x000000ca85c87223 */ /* 0x000fe200000100c8 */
[----:B------:R-:W-:Y:S01]  /*3d00*/  FMUL.FTZ R202, R42, R30 ;  /* 0x0000001e2aca7220 */ /* 0x000fe20000410000 */
[C---:B-1----:R-:W-:Y:S01]  /*3d10*/  FMUL.FTZ R201, R15.reuse, R194 ;  /* 0x000000c20fc97220 */ /* 0x042fe20000410000 */
[----:B--2---:R-:W-:-:S03]  /*3d20*/  FMUL.FTZ R203, R15, R192 ;  /* 0x000000c00fcb7220 */ /* 0x004fc60000410000 */
[C---:B------:R-:W-:Y:S01]  /*3d30*/  FFMA.FTZ R201, R12.reuse, R192, -R201 ;  /* 0x000000c00cc97223 */ /* 0x040fe200000108c9 */
[CC--:B---3--:R-:W-:Y:S01]  /*3d40*/  FFMA.FTZ R198, R12.reuse, R196.reuse, R199 ;  /* 0x000000c40cc67223 */ /* 0x0c8fe200000100c7 */
        /* <DEDUP_REMOVED lines=8> */
[CC--:B------:R-:W-:Y:S01]  /*3dd0*/  FMUL.FTZ R198, R134.reuse, -R200.reuse ;  /* 0x800000c886c67220 */ /* 0x0c0fe20000410000 */
[-C--:B------:R-:W-:Y:S01]  /*3de0*/  FMUL.FTZ R199, R134, -R223.reuse ;  /* 0x800000df86c77220 */ /* 0x080fe20000410000 */
[----:B------:R-:W-:Y:S01]  /*3df0*/  FADD.FTZ R228, -R203, R228 ;  /* 0x000000e4cbe47221 */ /* 0x000fe20000010100 */
[----:B------:R-:W1:Y:S01]  /*3e00*/  SHFL.UP PT, R26, R12, 0x10, RZ ;  /* 0x060000000c1a7989 */ /* 0x000e6200000e00ff */
[C---:B------:R-:W-:Y:S01]  /*3e10*/  FFMA.FTZ R198, R135.reuse, R223, -R198 ;  /* 0x000000df87c67223 */ /* 0x040fe200000108c6 */
[----:B------:R-:W-:Y:S01]  /*3e20*/  FFMA.FTZ R199, R135, R200, R199 ;  /* 0x000000c887c77223 */ /* 0x000fe200000100c7 */
[----:B------:R-:W-:Y:S01]  /*3e30*/  FADD.FTZ R223, R202, R197 ;  /* 0x000000c5cadf7221 */ /* 0x000fe20000010000 */
[----:B------:R-:W2:Y:S01]  /*3e40*/  SHFL.UP PT, R192, R13, 0x10, RZ ;  /* 0x060000000dc07989 */ /* 0x000ea200000e00ff */
[C---:B------:R-:W-:Y:S01]  /*3e50*/  FMUL.FTZ R200, R136.reuse, -R198 ;  /* 0x800000c688c87220 */ /* 0x040fe20000410000 */
[-C--:B------:R-:W-:Y:S01]  /*3e60*/  FMUL.FTZ R201, R136, -R199.reuse ;  /* 0x800000c788c97220 */ /* 0x080fe20000410000 */
[----:B------:R-:W-:Y:S01]  /*3e70*/  FMUL.FTZ R234, R140, -R228 ;  /* 0x800000e48cea7220 */ /* 0x000fe20000410000 */
[----:B------:R-:W3:Y:S01]  /*3e80*/  SHFL.UP PT, R196, R15, 0x10, RZ ;  /* 0x060000000fc47989 */ /* 0x000ee200000e00ff */
[C---:B------:R-:W-:Y:S01]  /*3e90*/  FFMA.FTZ R200, R137.reuse, R199, R200 ;  /* 0x000000c789c87223 */ /* 0x040fe200000100c8 */
[----:B------:R-:W-:Y:S01]  /*3ea0*/  FFMA.FTZ R201, R137, R198, -R201 ;  /* 0x000000c689c97223 */ /* 0x000fe200000108c9 */
[----:B------:R-:W-:Y:S01]  /*3eb0*/  ISETP.GE.AND P3, PT, R191, 0x10, PT ;  /* 0x00000010bf00780c */ /* 0x000fe20003f66270 */
[-C--:B------:R-:W-:Y:S01]  /*3ec0*/  FFMA.FTZ R197, R141, R223.reuse, -R234 ;  /* 0x000000df8dc57223 */ /* 0x080fe200000108ea */
[----:B------:R-:W-:Y:S01]  /*3ed0*/  FMUL.FTZ R198, R138, -R200 ;  /* 0x800000c88ac67220 */ /* 0x000fe20000410000 */
[----:B------:R-:W-:Y:S01]  /*3ee0*/  FMUL.FTZ R234, R140, -R223 ;  /* 0x800000df8cea7220 */ /* 0x000fe20000410000 */
[----:B------:R-:W-:-:S02]  /*3ef0*/  FMUL.FTZ R223, R138, -R201 ;  /* 0x800000c98adf7220 */ /* 0x000fc40000410000 */
[----:B------:R-:W-:Y:S01]  /*3f00*/  FFMA.FTZ R198, R139, R201, -R198 ;  /* 0x000000c98bc67223 */ /* 0x000fe200000108c6 */
[----:B------:R-:W-:Y:S01]  /*3f10*/  FFMA.FTZ R238, R141, R228, R234 ;  /* 0x000000e48dee7223 */ /* 0x000fe200000100ea */
[----:B------:R-:W-:Y:S01]  /*3f20*/  FFMA.FTZ R236, R139, R200, R223 ;  /* 0x000000c88bec7223 */ /* 0x000fe200000100df */
[----:B0-----:R-:W-:Y:S01]  /*3f30*/  FMUL.FTZ R201, R15, R194 ;  /* 0x000000c20fc97220 */ /* 0x001fe20000410000 */
[----:B------:R-:W-:Y:S01]  /*3f40*/  FMUL.FTZ R200, R43, R30 ;  /* 0x0000001e2bc87220 */ /* 0x000fe20000410000 */
[----:B-1----:R-:W-:-:S03]  /*3f50*/  FMUL.FTZ R199, R15, R26 ;  /* 0x0000001a0fc77220 */ /* 0x002fc60000410000 */
[----:B------:R-:W-:Y:S01]  /*3f60*/  FADD.FTZ R197, R200, R197 ;  /* 0x000000c5c8c57221 */ /* 0x000fe20000010000 */
[-C--:B--2---:R-:W-:Y:S01]  /*3f70*/  FMUL.FTZ R223, R15, R192.reuse ;  /* 0x000000c00fdf7220 */ /* 0x084fe20000410000 */
[----:B------:R-:W-:Y:S01]  /*3f80*/  FFMA.FTZ R234, R12, R192, R201 ;  /* 0x000000c00cea7223 */ /* 0x000fe200000100c9 */
[----:B------:R-:W-:Y:S01]  /*3f90*/  FMUL.FTZ R201, R43, R31 ;  /* 0x0000001f2bc97220 */ /* 0x000fe20000410000 */
[-C--:B------:R-:W-:Y:S01]  /*3fa0*/  FMUL.FTZ R239, R142, -R197.reuse ;  /* 0x800000c58eef7220 */ /* 0x080fe20000410000 */
[CC--:B---3--:R-:W-:Y:S01]  /*3fb0*/  FFMA.FTZ R228, R12.reuse, R196.reuse, R199 ;  /* 0x000000c40ce47223 */ /* 0x0c8fe200000100c7 */
[----:B------:R-:W-:Y:S01]  /*3fc0*/  FMUL.FTZ R199, R15, R196 ;  /* 0x000000c40fc77220 */ /* 0x000fe20000410000 */
[C---:B------:R-:W-:Y:S01]  /*3fd0*/  FFMA.FTZ R223, R12.reuse, R194, -R223 ;  /* 0x000000c20cdf7223 */ /* 0x040fe200000108df */
[----:B------:R-:W-:Y:S01]  /*3fe0*/  FADD.FTZ R238, -R201, R238 ;  /* 0x000000eec9ee7221 */ /* 0x000fe20000010100 */
[----:B------:R-:W-:Y:S01]  /*3ff0*/  FMUL.FTZ R196, R45, R30 ;  /* 0x0000001e2dc47220 */ /* 0x000fe20000410000 */
[----:B------:R-:W-:Y:S01]  /*4000*/  @P3 FFMA.FTZ R12, R12, R26, -R199 ;  /* 0x0000001a0c0c3223 */ /* 0x000fe200000108c7 */
[----:B------:R-:W-:Y:S01]  /*4010*/  FMUL.FTZ R26, R140, -R236 ;  /* 0x800000ec8c1a7220 */ /* 0x000fe20000410000 */
[----:B------:R-:W-:Y:S01]  /*4020*/  FMUL.FTZ R192, R142, -R238 ;  /* 0x800000ee8ec07220 */ /* 0x000fe20000410000 */
[----:B------:R-:W-:Y:S01]  /*4030*/  FMUL.FTZ R199, R140, -R198 ;  /* 0x800000c68cc77220 */ /* 0x000fe20000410000 */
[----:B------:R-:W-:Y:S01]  /*4040*/  FFMA.FTZ R238, R143, R238, R239 ;  /* 0x000000ee8fee7223 */ /* 0x000fe200000100ef */
[----:B------:R-:W-:Y:S01]  /*4050*/  FFMA.FTZ R26, R141, R198, -R26 ;  /* 0x000000c68d1a7223 */ /* 0x000fe2000001081a */
[----:B------:R-:W-:Y:S01]  /*4060*/  FFMA.FTZ R237, R143, R197, -R192 ;  /* 0x000000c58fed7223 */ /* 0x000fe200000108c0 */
[----:B------:R-:W-:Y:S01]  /*4070*/  FFMA.FTZ R199, R141, R236, R199 ;  /* 0x000000ec8dc77223 */ /* 0x000fe200000100c7 */
[----:B------:R-:W-:Y:S01]  /*4080*/  FMUL.FTZ R198, R44, R30 ;  /* 0x0000001e2cc67220 */ /* 0x000fe20000410000 */
[-C--:B------:R-:W-:Y:S01]  /*4090*/  FMUL.FTZ R192, R142, -R26.reuse ;  /* 0x8000001a8ec07220 */ /* 0x080fe20000410000 */
[----:B------:R-:W-:Y:S01]  /*40a0*/  FMUL.FTZ R194, R46, R31 ;  /* 0x0000001f2ec27220 */ /* 0x000fe20000410000 */
[-C--:B------:R-:W-:Y:S01]  /*40b0*/  FMUL.FTZ R197, R142, -R199.reuse ;  /* 0x800000c78ec57220 */ /* 0x080fe20000410000 */
[----:B------:R-:W-:Y:S01]  /*40c0*/  FADD.FTZ R237, R198, R237 ;  /* 0x000000edc6ed7221 */ /* 0x000fe20000010000 */
[C---:B------:R-:W-:Y:S01]  /*40d0*/  FFMA.FTZ R192, R143.reuse, R199, R192 ;  /* 0x000000c78fc07223 */ /* 0x040fe200000100c0 */
[----:B------:R-:W-:Y:S01]  /*40e0*/  FMUL.FTZ R199, R44, R31 ;  /* 0x0000001f2cc77220 */ /* 0x000fe20000410000 */
[----:B------:R-:W-:Y:S01]  /*40f0*/  FFMA.FTZ R197, R143, R26, -R197 ;  /* 0x0000001a8fc57223 */ /* 0x000fe200000108c5 */
[----:B------:R-:W-:Y:S01]  /*4100*/  FMUL.FTZ R241, R144, -R237 ;  /* 0x800000ed90f17220 */ /* 0x000fe20000410000 */
[----:B------:R-:W-:Y:S01]  /*4110*/  @P3 FADD.FTZ R13, R13, R234 ;  /* 0x000000ea0d0d3221 */ /* 0x000fe20000010000 */
[----:B------:R-:W-:Y:S01]  /*4120*/  FADD.FTZ R238, -R199, R238 ;  /* 0x000000eec7ee7221 */ /* 0x000fe20000010100 */
[----:B------:R-:W-:Y:S01]  /*4130*/  @P3 FADD.FTZ R14, R14, R223 ;  /* 0x000000df0e0e3221 */ /* 0x000fe20000010000 */
[----:B------:R-:W-:-:S02]  /*4140*/  FMUL.FTZ R223, R0, R30 ;  /* 0x0000001e00df7220 */ /* 0x000fc40000410000 */
[-C--:B------:R-:W-:Y:S01]  /*4150*/  FMUL.FTZ R26, R144, -R238.reuse ;  /* 0x800000ee901a7220 */ /* 0x080fe20000410000 */
[----:B------:R-:W-:-:S03]  /*4160*/  FFMA.FTZ R238, R145, R238, R241 ;  /* 0x000000ee91ee7223 */ /* 0x000fc600000100f1 */
[C---:B------:R-:W-:Y:S01]  /*4170*/  FFMA.FTZ R239, R145.reuse, R237, -R26 ;  /* 0x000000ed91ef7223 */ /* 0x040fe2000001081a */
[CC--:B------:R-:W-:Y:S01]  /*4180*/  FMUL.FTZ R26, R144.reuse, -R192.reuse ;  /* 0x800000c0901a7220 */ /* 0x0c0fe20000410000 */
[-C--:B------:R-:W-:Y:S02]  /*4190*/  FMUL.FTZ R237, R144, -R197.reuse ;  /* 0x800000c590ed7220 */ /* 0x080fe40000410000 */
[----:B------:R-:W-:Y:S01]  /*41a0*/  FADD.FTZ R239, R196, R239 ;  /* 0x000000efc4ef7221 */ /* 0x000fe20000010000 */
[----:B------:R-:W-:Y:S01]  /*41b0*/  FFMA.FTZ R26, R145, R197, -R26 ;  /* 0x000000c5911a7223 */ /* 0x000fe2000001081a */
[----:B------:R-:W-:Y:S01]  /*41c0*/  FMUL.FTZ R197, R45, R31 ;  /* 0x0000001f2dc57220 */ /* 0x000fe20000410000 */
[----:B------:R-:W-:Y:S01]  /*41d0*/  FFMA.FTZ R237, R145, R192, R237 ;  /* 0x000000c091ed7223 */ /* 0x000fe200000100ed */
[----:B------:R-:W-:Y:S02]  /*41e0*/  FMUL.FTZ R243, R146, -R239 ;  /* 0x800000ef92f37220 */ /* 0x000fe40000410000 */
[----:B------:R-:W-:-:S04]  /*41f0*/  FADD.FTZ R238, -R197, R238 ;  /* 0x000000eec5ee7221 */ /* 0x000fc80000010100 */
[-C--:B------:R-:W-:Y:S01]  /*4200*/  FMUL.FTZ R192, R146, -R238.reuse ;  /* 0x800000ee92c07220 */ /* 0x080fe20000410000 */
[----:B------:R-:W-:Y:S01]  /*4210*/  FFMA.FTZ R243, R147, R238, R243 ;  /* 0x000000ee93f37223 */ /* 0x000fe200000100f3 */
[----:B------:R-:W-:Y:S01]  /*4220*/  FSEL R238, R15, R228, !P3 ;  /* 0x000000e40fee7208 */ /* 0x000fe20005800000 */
[----:B------:R-:W-:Y:S01]  /*4230*/  FMUL.FTZ R228, R0, R31 ;  /* 0x0000001f00e47220 */ /* 0x000fe20000410000 */
[----:B------:R-:W-:Y:S01]  /*4240*/  FFMA.FTZ R241, R147, R239, -R192 ;  /* 0x000000ef93f17223 */ /* 0x000fe200000108c0 */
[C---:B------:R-:W-:Y:S01]  /*4250*/  FMUL.FTZ R192, R146.reuse, -R26 ;  /* 0x8000001a92c07220 */ /* 0x040fe20000410000 */
[-C--:B------:R-:W-:Y:S01]  /*4260*/  FMUL.FTZ R239, R146, -R237.reuse ;  /* 0x800000ed92ef7220 */ /* 0x080fe20000410000 */
[----:B------:R-:W-:Y:S01]  /*4270*/  FADD.FTZ R243, -R194, R243 ;  /* 0x000000f3c2f37221 */ /* 0x000fe20000010100 */
[----:B------:R-:W-:Y:S01]  /*4280*/  ISETP.NE.AND P3, PT, R127, 0x1f, PT ;  /* 0x0000001f7f00780c */ /* 0x000fe20003f65270 */
[C---:B------:R-:W-:Y:S01]  /*4290*/  FFMA.FTZ R237, R147.reuse, R237, R192 ;  /* 0x000000ed93ed7223 */ /* 0x040fe200000100c0 */
[----:B------:R-:W-:Y:S01]  /*42a0*/  FMUL.FTZ R192, R46, R30 ;  /* 0x0000001e2ec07220 */ /* 0x000fe20000410000 */
[----:B------:R-:W-:Y:S01]  /*42b0*/  FFMA.FTZ R239, R147, R26, -R239 ;  /* 0x0000001a93ef7223 */ /* 0x000fe200000108ef */
[----:B------:R-:W-:Y:S01]  /*42c0*/  FMUL.FTZ R245, R148, -R243 ;  /* 0x800000f394f57220 */ /* 0x000fe20000410000 */
[----:B------:R0:W1:Y:S01]  /*42d0*/  SHFL.UP PT, R30, R12, 0x1, RZ ;  /* 0x042000000c1e7989 */ /* 0x00006200000e00ff */
[----:B------:R-:W-:Y:S01]  /*42e0*/  FADD.FTZ R241, R192, R241 ;  /* 0x000000f1c0f17221 */ /* 0x000fe20000010000 */
[----:B------:R-:W-:-:S02]  /*42f0*/  FMUL.FTZ R236, R148, -R239 ;  /* 0x800000ef94ec7220 */ /* 0x000fc40000410000 */
[----:B------:R-:W2:Y:S01]  /*4300*/  SHFL.UP PT, R238, R238, 0x1, RZ ;  /* 0x04200000eeee7989 */ /* 0x000ea200000e00ff */
[-C--:B------:R-:W-:Y:S01]  /*4310*/  FMUL.FTZ R26, R148, -R241.reuse ;  /* 0x800000f1941a7220 */ /* 0x080fe20000410000 */
[C---:B------:R-:W-:Y:S01]  /*4320*/  FFMA.FTZ R240, R150.reuse, R241, -R245 ;  /* 0x000000f196f07223 */ /* 0x040fe200000108f5 */
[C---:B------:R-:W-:Y:S01]  /*4330*/  FFMA.FTZ R241, R150.reuse, R237, R236 ;  /* 0x000000ed96f17223 */ /* 0x040fe200000100ec */
[----:B------:R0:W3:Y:S01]  /*4340*/  SHFL.UP PT, R31, R14, 0x1, RZ ;  /* 0x042000000e1f7989 */ /* 0x0000e200000e00ff */
[----:B------:R-:W-:Y:S01]  /*4350*/  FFMA.FTZ R243, R150, R243, R26 ;  /* 0x000000f396f37223 */ /* 0x000fe2000001001a */
[----:B------:R-:W-:Y:S01]  /*4360*/  FMUL.FTZ R26, R148, -R237 ;  /* 0x800000ed941a7220 */ /* 0x000fe20000410000 */
[----:B------:R-:W-:Y:S01]  /*4370*/  FADD.FTZ R236, R223, R240 ;  /* 0x000000f0dfec7221 */ /* 0x000fe20000010000 */
[----:B------:R0:W4:Y:S01]  /*4380*/  SHFL.UP PT, R237, R13, 0x1, RZ ;  /* 0x042000000ded7989 */ /* 0x00012200000e00ff */
[----:B------:R-:W-:Y:S01]  /*4390*/  FADD.FTZ R234, -R228, R243 ;  /* 0x000000f3e4ea7221 */ /* 0x000fe20000010100 */
[----:B------:R-:W-:-:S02]  /*43a0*/  FFMA.FTZ R26, R150, R239, -R26 ;  /* 0x000000ef961a7223 */ /* 0x000fc4000001081a */
[----:B------:R0:W0:Y:S04]  /*43b0*/  SHFL.DOWN PT, R242, R241, 0x1, 0x1f ;  /* 0x08201f00f1f27f89 */ /* 0x00002800000e0000 */
[----:B------:R0:W0:Y:S04]  /*43c0*/  SHFL.DOWN PT, R240, R26, 0x1, 0x1f ;  /* 0x08201f001af07f89 */ /* 0x00002800000e0000 */
[----:B------:R0:W0:Y:S04]  /*43d0*/  SHFL.DOWN PT, R244, R236, 0x1, 0x1f ;  /* 0x08201f00ecf47f89 */ /* 0x00002800000e0000 */
[----:B------:R0:W0:Y:S01]  /*43e0*/  SHFL.DOWN PT, R246, R234, 0x1, 0x1f ;  /* 0x08201f00eaf67f89 */ /* 0x00002200000e0000 */
[----:B-12---:R-:W-:Y:S05]  /*43f0*/  @!P3 BRA `(.L_x_14645) ;  /* 0x00000000002cb947 */ /* 0x006fea0003800000 */
[C---:B0-----:R-:W-:Y:S01]  /*4400*/  FMUL.FTZ R13, R241.reuse, R246 ;  /* 0x000000f6f10d7220 */ /* 0x041fe20000410000 */
[----:B------:R-:W-:-:S03]  /*4410*/  FMUL.FTZ R239, R241, R244 ;  /* 0x000000f4f1ef7220 */ /* 0x000fc60000410000 */
[----:B------:R-:W-:Y:S01]  /*4420*/  FFMA.FTZ R15, R26, R244, -R13 ;  /* 0x000000f41a0f7223 */ /* 0x000fe2000001080d */
[----:B------:R-:W-:Y:S01]  /*4430*/  FMUL.FTZ R13, R241, R242 ;  /* 0x000000f2f10d7220 */ /* 0x000fe20000410000 */
[----:B------:R-:W-:Y:S01]  /*4440*/  FMUL.FTZ R241, R240, R241 ;  /* 0x000000f1f0f17220 */ /* 0x000fe20000410000 */
[----:B------:R-:W-:Y:S01]  /*4450*/  FFMA.FTZ R239, R26, R246, R239 ;  /* 0x000000f61aef7223 */ /* 0x000fe200000100ef */
[----:B------:R-:W-:Y:S01]  /*4460*/  FADD.FTZ R236, R236, R15 ;  /* 0x0000000fecec7221 */ /* 0x000fe20000010000 */
[----:B------:R-:W-:Y:S01]  /*4470*/  FFMA.FTZ R13, R240, R26, -R13 ;  /* 0x0000001af00d7223 */ /* 0x000fe2000001080d */
[----:B------:R-:W-:Y:S01]  /*4480*/  FFMA.FTZ R241, R26, R242, R241 ;  /* 0x000000f21af17223 */ /* 0x000fe200000100f1 */
[----:B------:R-:W-:-:S03]  /*4490*/  FADD.FTZ R234, R234, R239 ;  /* 0x000000efeaea7221 */ /* 0x000fc60000010000 */
[----:B------:R-:W-:-:S07]  /*44a0*/  MOV R26, R13 ;  /* 0x0000000d001a7202 */ /* 0x000fce0000000f00 */
.L_x_14645:
[----:B------:R-:W-:Y:S05]  /*44b0*/  BSYNC B0 ;  /* 0x0000000000007941 */ /* 0x000fea0003800000 */
.L_x_14644:
[----:B0-----:R-:W-:Y:S01]  /*44c0*/  MOV R12, UR13 ;  /* 0x0000000d000c7c02 */ /* 0x001fe20008000f00 */
[----:B------:R-:W-:Y:S01]  /*44d0*/  HFMA2.MMA R13, -RZ, RZ, 0, 0 ;  /* 0x00000000ff0d7435 */ /* 0x000fe200000001ff */
[----:B------:R-:W-:Y:S02]  /*44e0*/  CS2R R14, SRZ ;  /* 0x00000000000e7805 */ /* 0x000fe4000001ff00 */
[----:B------:R-:W-:Y:S01]  /*44f0*/  ISETP.GT.U32.AND P3, PT, R127, 0x1d, PT ;  /* 0x0000001d7f00780c */ /* 0x000fe20003f64070 */
[----:B------:R0:W1:Y:S01]  /*4500*/  SHFL.DOWN PT, R240, R26, 0x2, 0x1f ;  /* 0x08401f001af07f89 */ /* 0x00006200000e0000 */
[----:B------:R-:W-:Y:S01]  /*4510*/  ISETP.GE.OR P0, PT, R12, UR18, P0 ;  /* 0x000000120c007c0c */ /* 0x000fe20008706670 */
[----:B------:R-:W-:Y:S01]  /*4520*/  BSSY B0, `(.L_x_14646) ;  /* 0x0000012000007945 */ /* 0x000fe20003800000 */
[----:B------:R-:W-:Y:S01]  /*4530*/  MOV R12, 0x3f800000 ;  /* 0x3f800000000c7802 */ /* 0x000fe20000000f00 */
[----:B------:R0:W2:Y:S04]  /*4540*/  SHFL.DOWN PT, R242, R241, 0x2, 0x1f ;  /* 0x08401f00f1f27f89 */ /* 0x0000a800000e0000 */
[----:B------:R0:W0:Y:S04]  /*4550*/  SHFL.DOWN PT, R244, R236, 0x2, 0x1f ;  /* 0x08401f00ecf47f89 */ /* 0x00002800000e0000 */
[----:B------:R0:W0:Y:S04]  /*4560*/  SHFL.DOWN PT, R246, R234, 0x2, 0x1f ;  /* 0x08401f00eaf67f89 */ /* 0x00002800000e0000 */
[----:B------:R-:W0:Y:S01]  /*4570*/  @!P0 LDS.128 R12, [UR20+0x2e10] ;  /* 0x002e1014ff0c8984 */ /* 0x000e220008000c00 */
[----:B------:R-:W-:Y:S05]  /*4580*/  @P3 BRA `(.L_x_14647) ;  /* 0x00000000002c3947 */ /* 0x000fea0003800000 */
[C---:B0-----:R-:W-:Y:S01]  /*4590*/  FMUL.FTZ R239, R241.reuse, R246 ;  /* 0x000000f6f1ef7220 */ /* 0x041fe20000410000 */
[----:B------:R-:W-:-:S03]  /*45a0*/  FMUL.FTZ R245, R241, R244 ;  /* 0x000000f4f1f57220 */ /* 0x000fc60000410000 */
[C---:B------:R-:W-:Y:S01]  /*45b0*/  FFMA.FTZ R243, R26.reuse, R244, -R239 ;  /* 0x000000f41af37223 */ /* 0x040fe200000108ef */
[C---:B--2---:R-:W-:Y:S01]  /*45c0*/  FMUL.FTZ R239, R241.reuse, R242 ;  /* 0x000000f2f1ef7220 */ /* 0x044fe20000410000 */
[----:B-1----:R-:W-:Y:S01]  /*45d0*/  FMUL.FTZ R241, R241, R240 ;  /* 0x000000f0f1f17220 */ /* 0x002fe20000410000 */
[----:B------:R-:W-:Y:S01]  /*45e0*/  FFMA.FTZ R245, R26, R246, R245 ;  /* 0x000000f61af57223 */ /* 0x000fe200000100f5 */
[----:B------:R-:W-:Y:S01]  /*45f0*/  FADD.FTZ R236, R236, R243 ;  /* 0x000000f3ecec7221 */ /* 0x000fe20000010000 */
[C---:B------:R-:W-:Y:S01]  /*4600*/  FFMA.FTZ R239, R26.reuse, R240, -R239 ;  /* 0x000000f01aef7223 */ /* 0x040fe200000108ef */
[----:B------:R-:W-:Y:S01]  /*4610*/  FFMA.FTZ R241, R26, R242, R241 ;  /* 0x000000f21af17223 */ /* 0x000fe200000100f1 */
[----:B------:R-:W-:-:S03]  /*4620*/  FADD.FTZ R234, R234, R245 ;  /* 0x000000f5eaea7221 */ /* 0x000fc60000010000 */
[----:B------:R-:W-:-:S07]  /*4630*/  MOV R26, R239 ;  /* 0x000000ef001a7202 */ /* 0x000fce0000000f00 */
.L_x_14647:
[----:B------:R-:W-:Y:S05]  /*4640*/  BSYNC B0 ;  /* 0x0000000000007941 */ /* 0x000fea0003800000 */
.L_x_14646:
[----:B------:R-:W-:Y:S01]  /*4650*/  ISETP.GT.U32.AND P0, PT, R127, 0x1b, PT ;  /* 0x0000001b7f00780c */ /* 0x000fe20003f04070 */
[----:B-1----:R1:W1:Y:S01]  /*4660*/  SHFL.DOWN PT, R240, R26, 0x4, 0x1f ;  /* 0x08801f001af07f89 */ /* 0x00226200000e0000 */
[----:B------:R-:W-:Y:S03]  /*4670*/  BSSY B0, `(.L_x_14648) ;  /* 0x0000010000007945 */ /* 0x000fe60003800000 */
[----:B--2---:R2:W1:Y:S04]  /*4680*/  SHFL.DOWN PT, R242, R241, 0x4, 0x1f ;  /* 0x08801f00f1f27f89 */ /* 0x00446800000e0000 */
[----:B0-----:R2:W0:Y:S04]  /*4690*/  SHFL.DOWN PT, R244, R236, 0x4, 0x1f ;  /* 0x08801f00ecf47f89 */ /* 0x00142800000e0000 */
[----:B------:R2:W0:Y:S01]  /*46a0*/  SHFL.DOWN PT, R246, R234, 0x4, 0x1f ;  /* 0x08801f00eaf67f89 */ /* 0x00042200000e0000 */
[----:B------:R-:W-:Y:S05]  /*46b0*/  @P0 BRA `(.L_x_14649) ;  /* 0x00000000002c0947 */ /* 0x000fea0003800000 */
[C---:B0-----:R-:W-:Y:S01]  /*46c0*/  FMUL.FTZ R239, R241.reuse, R246 ;  /* 0x000000f6f1ef7220 */ /* 0x041fe20000410000 */
[----:B------:R-:W-:-:S03]  /*46d0*/  FMUL.FTZ R245, R241, R244 ;  /* 0x000000f4f1f57220 */ /* 0x000fc60000410000 */
[C---:B------:R-:W-:Y:S01]  /*46e0*/  FFMA.FTZ R243, R26.reuse, R244, -R239 ;  /* 0x000000f41af37223 */ /* 0x040fe200000108ef */
[C---:B-1----:R-:W-:Y:S01]  /*46f0*/  FMUL.FTZ R239, R241.reuse, R242 ;  /* 0x000000f2f1ef7220 */ /* 0x042fe20000410000 */
[----:B--2---:R-:W-:Y:S01]  /*4700*/  FMUL.FTZ R241, R241, R240 ;  /* 0x000000f0f1f17220 */ /* 0x004fe20000410000 */
[----:B------:R-:W-:Y:S01]  /*4710*/  FFMA.FTZ R245, R26, R246, R245 ;  /* 0x000000f61af57223 */ /* 0x000fe200000100f5 */
[----:B------:R-:W-:Y:S01]  /*4720*/  FADD.FTZ R236, R236, R243 ;  /* 0x000000f3ecec7221 */ /* 0x000fe20000010000 */
[C---:B------:R-:W-:Y:S01]  /*4730*/  FFMA.FTZ R239, R26.reuse, R240, -R239 ;  /* 0x000000f01aef7223 */ /* 0x040fe200000108ef */
[----:B------:R-:W-:Y:S01]  /*4740*/  FFMA.FTZ R241, R26, R242, R241 ;  /* 0x000000f21af17223 */ /* 0x000fe200000100f1 */
[----:B------:R-:W-:-:S03]  /*4750*/  FADD.FTZ R234, R234, R245 ;  /* 0x000000f5eaea7221 */ /* 0x000fc60000010000 */
[----:B------:R-:W-:-:S07]  /*4760*/  MOV R26, R239 ;  /* 0x000000ef001a7202 */ /* 0x000fce0000000f00 */
.L_x_14649:
[----:B------:R-:W-:Y:S05]  /*4770*/  BSYNC B0 ;  /* 0x0000000000007941 */ /* 0x000fea0003800000 */
.L_x_14648:
[----:B------:R-:W-:Y:S01]  /*4780*/  ISETP.GT.U32.AND P0, PT, R127, 0x17, PT ;  /* 0x000000177f00780c */ /* 0x000fe20003f04070 */
[----:B-1----:R1:W1:Y:S01]  /*4790*/  SHFL.DOWN PT, R240, R26, 0x8, 0x1f ;  /* 0x09001f001af07f89 */ /* 0x00226200000e0000 */
[----:B------:R-:W-:Y:S03]  /*47a0*/  BSSY B0, `(.L_x_14650) ;  /* 0x0000010000007945 */ /* 0x000fe60003800000 */
[----:B------:R1:W1:Y:S04]  /*47b0*/  SHFL.DOWN PT, R242, R241, 0x8, 0x1f ;  /* 0x09001f00f1f27f89 */ /* 0x00026800000e0000 */
        /* <DEDUP_REMOVED lines=14> */
.L_x_14651:
[----:B------:R-:W-:Y:S05]  /*48a0*/  BSYNC B0 ;  /* 0x0000000000007941 */ /* 0x000fea0003800000 */
.L_x_14650:
        /* <DEDUP_REMOVED lines=18> */
.L_x_14653:
[----:B------:R-:W-:Y:S05]  /*49d0*/  BSYNC B0 ;  /* 0x0000000000007941 */ /* 0x000fea0003800000 */
.L_x_14652:
[CC--:B------:R-:W-:Y:S01]  /*49e0*/  FMUL.FTZ R127, R238.reuse, R29.reuse ;  /* 0x0000001dee7f7220 */ /* 0x0c0fe20000410000 */
[-C--:B-1----:R-:W-:Y:S01]  /*49f0*/  FMUL.FTZ R240, R238, R28.reuse ;  /* 0x0000001ceef07220 */ /* 0x082fe20000410000 */
[----:B------:R-:W1:Y:S01]  /*4a00*/  SHFL.IDX PT, R242, R241, RZ, 0x1f ;  /* 0x00001ffff1f27589 */ /* 0x000e6200000e0000 */
[----:B------:R-:W-:Y:S01]  /*4a10*/  ISETP.NE.AND P0, PT, R98, RZ, PT ;  /* 0x000000ff6200720c */ /* 0x000fe20003f05270 */
[C---:B------:R-:W-:Y:S01]  /*4a20*/  FFMA.FTZ R238, R30.reuse, R28, -R127 ;  /* 0x0000001c1eee7223 */ /* 0x040fe2000001087f */
[----:B------:R-:W-:Y:S01]  /*4a30*/  FFMA.FTZ R240, R30, R29, R240 ;  /* 0x0000001d1ef07223 */ /* 0x000fe200000100f0 */
[----:B------:R-:W5:Y:S01]  /*4a40*/  SHFL.IDX PT, R127, R26, RZ, 0x1f ;  /* 0x00001fff1a7f7589 */ /* 0x000f6200000e0000 */
[----:B------:R-:W-:Y:S01]  /*4a50*/  USHF.R.S32.HI UR47, URZ, 0x1f, UR11 ;  /* 0x0000001f3f2f7899 */ /* 0x000fe2000801140b */
[----:B---3--:R-:W-:Y:S01]  /*4a60*/  @P1 FADD.FTZ R28, R31, R238 ;  /* 0x000000ee1f1c1221 */ /* 0x008fe20000010000 */
[----:B----4-:R-:W-:Y:S01]  /*4a70*/  @P1 FADD.FTZ R29, R237, R240 ;  /* 0x000000f0ed1d1221 */ /* 0x010fe20000010000 */
[----:B------:R-:W-:Y:S01]  /*4a80*/  SHFL.IDX PT, R238, R14, RZ, 0x1f ;  /* 0x00001fff0eee7589 */ /* 0x000fe200000e0000 */
[----:B------:R-:W-:Y:S01]  /*4a90*/  USHF.R.S32.HI UR46, URZ, 0x1f, UR12 ;  /* 0x0000001f3f2e7899 */ /* 0x000fe2000801140c */
[CC--:B------:R-:W-:Y:S01]  /*4aa0*/  FMUL.FTZ R30, R3.reuse, R28.reuse ;  /* 0x0000001c031e7220 */ /* 0x0c0fe20000410000 */
[-C--:B------:R-:W-:Y:S01]  /*4ab0*/  FMUL.FTZ R31, R3, R29.reuse ;  /* 0x0000001d031f7220 */ /* 0x080fe20000410000 */
[----:B------:R3:W-:Y:S01]  /*4ac0*/  SHFL.IDX PT, R237, R15, RZ, 0x1f ;  /* 0x00001fff0fed7589 */ /* 0x0007e200000e0000 */
[----:B------:R-:W-:Y:S01]  /*4ad0*/  BSSY B0, `(.L_x_14654) ;  /* 0x000024f000007945 */ /* 0x000fe20003800000 */
[C---:B------:R-:W-:Y:S01]  /*4ae0*/  FFMA.FTZ R30, R2.reuse, R29, R30 ;  /* 0x0000001d021e7223 */ /* 0x040fe2000001001e */
[----:B------:R-:W-:Y:S01]  /*4af0*/  FFMA.FTZ R28, R2, R28, -R31 ;  /* 0x0000001c021c7223 */ /* 0x000fe2000001081f */
[----:B------:R-:W4:Y:S01]  /*4b00*/  SHFL.DOWN PT, R29, R241, 0x1, 0x1f ;  /* 0x08201f00f11d7f89 */ /* 0x000f2200000e0000 */
[----:B------:R-:W-:-:S02]  /*4b10*/  FMUL.FTZ R31, R91, R106 ;  /* 0x0000006a5b1f7220 */ /* 0x000fc40000410000 */
[----:B------:R-:W-:Y:S01]  /*4b20*/  FADD.FTZ R235, R235, R28 ;  /* 0x0000001cebeb7221 */ /* 0x000fe20000010000 */
[----:B------:R-:W2:Y:S04]  /*4b30*/  SHFL.DOWN PT, R2, R26, 0x1, 0x1f ;  /* 0x08201f001a027f89 */ /* 0x000ea800000e0000 */
[----:B0-----:R-:W0:Y:S01]  /*4b40*/  SHFL.DOWN PT, R246, R236, 0x1, 0x1f ;  /* 0x08201f00ecf67f89 */ /* 0x001e2200000e0000 */
[C---:B-1----:R-:W-:Y:S01]  /*4b50*/  FMUL.FTZ R3, R242.reuse, R13 ;  /* 0x0000000df2037220 */ /* 0x042fe20000410000 */
[CC--:B------:R-:W-:Y:S01]  /*4b60*/  FMUL.FTZ R240, R242.reuse, R15.reuse ;  /* 0x0000000ff2f07220 */ /* 0x0c0fe20000410000 */
[C---:B------:R-:W-:Y:S01]  /*4b70*/  FMUL.FTZ R244, R242.reuse, R14 ;  /* 0x0000000ef2f47220 */ /* 0x040fe20000410000 */
[-C--:B------:R-:W-:Y:S01]  /*4b80*/  FMUL.FTZ R242, R242, R12.reuse ;  /* 0x0000000cf2f27220 */ /* 0x080fe20000410000 */
[C---:B-----5:R-:W-:Y:S01]  /*4b90*/  FFMA.FTZ R12, R127.reuse, R12, -R3 ;  /* 0x0000000c7f0c7223 */ /* 0x060fe20000010803 */
[----:B------:R-:W1:Y:S01]  /*4ba0*/  SHFL.DOWN PT, R26, R234, 0x1, 0x1f ;  /* 0x08201f00ea1a7f89 */ /* 0x000e6200000e0000 */
[C---:B------:R-:W-:Y:S01]  /*4bb0*/  FFMA.FTZ R239, R127.reuse, R14, -R240 ;  /* 0x0000000e7fef7223 */ /* 0x040fe200000108f0 */
[C---:B------:R-:W-:Y:S01]  /*4bc0*/  FFMA.FTZ R240, R127.reuse, R15, R244 ;  /* 0x0000000f7ff07223 */ /* 0x040fe200000100f4 */
[----:B---3--:R-:W-:Y:S01]  /*4bd0*/  FMUL.FTZ R15, R148, R235 ;  /* 0x000000eb940f7220 */ /* 0x008fe20000410000 */
[----:B------:R-:W-:Y:S01]  /*4be0*/  FFMA.FTZ R13, R127, R13, R242 ;  /* 0x0000000d7f0d7223 */ /* 0x000fe200000100f2 */
[C---:B----4-:R-:W-:Y:S01]  /*4bf0*/  @P2 FMUL.FTZ R3, R29.reuse, R237 ;  /* 0x000000ed1d032220 */ /* 0x050fe20000410000 */
[----:B------:R-:W-:-:S03]  /*4c00*/  @P2 FMUL.FTZ R29, R29, R238 ;  /* 0x000000ee1d1d2220 */ /* 0x000fc60000410000 */
[C---:B--2---:R-:W-:Y:S01]  /*4c10*/  @P2 FFMA.FTZ R3, R2.reuse, R238, -R3 ;  /* 0x000000ee02032223 */ /* 0x044fe20000010803 */
[----:B------:R-:W-:Y:S01]  /*4c20*/  @P2 FFMA.FTZ R29, R2, R237, R29 ;  /* 0x000000ed021d2223 */ /* 0x000fe2000001001d */
[----:B------:R-:W-:Y:S02]  /*4c30*/  HADD2.F32 R2, -RZ, R8.H0_H0 ;  /* 0x20000008ff027230 */ /* 0x000fe40000004100 */
[----:B0-----:R-:W-:Y:S01]  /*4c40*/  @P2 FADD.FTZ R238, R246, R3 ;  /* 0x00000003f6ee2221 */ /* 0x001fe20000010000 */
[----:B------:R-:W-:-:S04]  /*4c50*/  FADD.FTZ R3, R233, R30 ;  /* 0x0000001ee9037221 */ /* 0x000fc80000010000 */
[-C--:B------:R-:W-:Y:S01]  /*4c60*/  FFMA.FTZ R14, R150, R3.reuse, R15 ;  /* 0x00000003960e7223 */ /* 0x080fe2000001000f */
[----:B------:R-:W-:Y:S01]  /*4c70*/  FMUL.FTZ R15, R148, R3 ;  /* 0x00000003940f7220 */ /* 0x000fe20000410000 */
[----:B-1----:R-:W-:Y:S02]  /*4c80*/  @P2 FADD.FTZ R237, R26, R29 ;  /* 0x0000001d1aed2221 */ /* 0x002fe40000010000 */
[----:B------:R-:W-:Y:S01]  /*4c90*/  FFMA.FTZ R230, R103, R230, R14 ;  /* 0x000000e667e67223 */ /* 0x000fe2000001000e */
[----:B------:R-:W-:-:S04]  /*4ca0*/  FFMA.FTZ R14, R150, R235, -R15 ;  /* 0x000000eb960e7223 */ /* 0x000fc8000001080f */
[----:B------:R-:W-:Y:S01]  /*4cb0*/  FFMA.FTZ R30, R103, R232, R14 ;  /* 0x000000e8671e7223 */ /* 0x000fe2000001000e */
[----:B------:R-:W-:-:S03]  /*4cc0*/  FMUL.FTZ R14, R146, R230 ;  /* 0x000000e6920e7220 */ /* 0x000fc60000410000 */
[-C--:B------:R-:W-:Y:S01]  /*4cd0*/  FMUL.FTZ R29, R146, R30.reuse ;  /* 0x0000001e921d7220 */ /* 0x080fe20000410000 */
[----:B------:R-:W-:-:S03]  /*4ce0*/  FFMA.FTZ R15, R147, R30, -R14 ;  /* 0x0000001e930f7223 */ /* 0x000fc6000001080e */
[----:B------:R-:W-:Y:S01]  /*4cf0*/  FFMA.FTZ R14, R147, R230, R29 ;  /* 0x000000e6930e7223 */ /* 0x000fe2000001001d */
[----:B------:R-:W-:Y:S01]  /*4d00*/  FMUL.FTZ R29, R93, R2 ;  /* 0x000000025d1d7220 */ /* 0x000fe20000410000 */
[----:B------:R-:W-:Y:S01]  /*4d10*/  FFMA.FTZ R233, R106, R229, R15 ;  /* 0x000000e56ae97223 */ /* 0x000fe2000001000f */
[----:B------:R-:W-:Y:S01]  /*4d20*/  FFMA.FTZ R15, R0, R235, RZ ;  /* 0x000000eb000f7223 */ /* 0x000fe200000100ff */
[----:B------:R-:W-:Y:S01]  /*4d30*/  FFMA.FTZ R231, R106, R231, R14 ;  /* 0x000000e76ae77223 */ /* 0x000fe2000001000e */
[----:B------:R-:W-:Y:S01]  /*4d40*/  FFMA.FTZ R26, R104, -R29, R3 ;  /* 0x8000001d681a7223 */ /* 0x000fe20000010003 */
[----:B------:R-:W-:Y:S01]  /*4d50*/  FFMA.FTZ R3, R0, -R3, RZ ;  /* 0x8000000300037223 */ /* 0x000fe200000100ff */
[----:B------:R-:W-:Y:S01]  /*4d60*/  FMUL.FTZ R14, R94, R103 ;  /* 0x000000675e0e7220 */ /* 0x000fe20000410000 */
[----:B------:R-:W-:Y:S01]  /*4d70*/  FFMA.FTZ R28, R102, -R29, R235 ;  /* 0x8000001d661c7223 */ /* 0x000fe200000100eb */
[C---:B------:R-:W-:Y:S01]  /*4d80*/  FFMA.FTZ R232, R46.reuse, R30, R15 ;  /* 0x0000001e2ee87223 */ /* 0x040fe2000001000f */
[----:B------:R-:W-:Y:S01]  /*4d90*/  FFMA.FTZ R242, R46, -R230, R3 ;  /* 0x800000e62ef27223 */ /* 0x000fe20000010003 */
[-C--:B------:R-:W-:Y:S01]  /*4da0*/  FFMA.FTZ R29, R101, -R14.reuse, R30 ;  /* 0x8000000e651d7223 */ /* 0x080fe2000001001e */
[----:B------:R-:W-:Y:S01]  /*4db0*/  FFMA.FTZ R3, R105, -R14, R230 ;  /* 0x8000000e69037223 */ /* 0x000fe200000100e6 */
[C---:B------:R-:W-:Y:S01]  /*4dc0*/  FMUL.FTZ R14, R144.reuse, R231 ;  /* 0x000000e7900e7220 */ /* 0x040fe20000410000 */
[-C--:B------:R-:W-:Y:S01]  /*4dd0*/  FMUL.FTZ R30, R144, R233.reuse ;  /* 0x000000e9901e7220 */ /* 0x080fe20000410000 */
[C---:B------:R-:W-:Y:S01]  /*4de0*/  FFMA.FTZ R127, R45.reuse, R233, R232 ;  /* 0x000000e92d7f7223 */ /* 0x040fe200000100e8 */
[----:B------:R-:W-:Y:S01]  /*4df0*/  FFMA.FTZ R229, R45, -R231, R242 ;  /* 0x800000e72de57223 */ /* 0x000fe200000100f2 */
[C---:B------:R-:W-:Y:S01]  /*4e00*/  FFMA.FTZ R14, R145.reuse, R233, -R14 ;  /* 0x000000e9910e7223 */ /* 0x040fe2000001080e */
[----:B------:R-:W-:Y:S01]  /*4e10*/  FFMA.FTZ R15, R145, R231, R30 ;  /* 0x000000e7910f7223 */ /* 0x000fe2000001001e */
[-C--:B------:R-:W-:Y:S01]  /*4e20*/  FFMA.FTZ R30, R110, -R31.reuse, R233 ;  /* 0x8000001f6e1e7223 */ /* 0x080fe200000100e9 */
[----:B------:R-:W-:Y:S01]  /*4e30*/  FFMA.FTZ R31, R108, -R31, R231 ;  /* 0x8000001f6c1f7223 */ /* 0x000fe200000100e7 */
[C---:B------:R-:W-:Y:S01]  /*4e40*/  FFMA.FTZ R244, R109.reuse, R166, R14 ;  /* 0x000000a66df47223 */ /* 0x040fe2000001000e */
[----:B------:R-:W-:-:S03]  /*4e50*/  FFMA.FTZ R246, R109, R164, R15 ;  /* 0x000000a46df67223 */ /* 0x000fc6000001000f */
[C---:B------:R-:W-:Y:S01]  /*4e60*/  FMUL.FTZ R164, R142.reuse, R244 ;  /* 0x000000f48ea47220 */ /* 0x040fe20000410000 */
[----:B------:R-:W-:Y:S01]  /*4e70*/  FMUL.FTZ R14, R142, R246 ;  /* 0x000000f68e0e7220 */ /* 0x000fe20000410000 */
[C---:B------:R-:W-:Y:S01]  /*4e80*/  FFMA.FTZ R166, R44.reuse, R244, R127 ;  /* 0x000000f42ca67223 */ /* 0x040fe2000001007f */
[-C--:B------:R-:W-:Y:S01]  /*4e90*/  FFMA.FTZ R230, R44, -R246.reuse, R229 ;  /* 0x800000f62ce67223 */ /* 0x080fe200000100e5 */
[C---:B------:R-:W-:Y:S01]  /*4ea0*/  FFMA.FTZ R164, R143.reuse, R246, R164 ;  /* 0x000000f68fa47223 */ /* 0x040fe200000100a4 */
[----:B------:R-:W-:Y:S01]  /*4eb0*/  FFMA.FTZ R15, R143, R244, -R14 ;  /* 0x000000f48f0f7223 */ /* 0x000fe2000001080e */
[----:B------:R-:W-:Y:S02]  /*4ec0*/  FMUL.FTZ R14, R92, R109 ;  /* 0x0000006d5c0e7220 */ /* 0x000fe40000410000 */
[C---:B------:R-:W-:Y:S01]  /*4ed0*/  FFMA.FTZ R233, R114.reuse, R161, R164 ;  /* 0x000000a172e97223 */ /* 0x040fe200000100a4 */
[----:B------:R-:W-:Y:S01]  /*4ee0*/  FFMA.FTZ R231, R114, R163, R15 ;  /* 0x000000a372e77223 */ /* 0x000fe2000001000f */
[-C--:B------:R-:W-:Y:S01]  /*4ef0*/  FFMA.FTZ R161, R107, -R14.reuse, R244 ;  /* 0x8000000e6ba17223 */ /* 0x080fe200000100f4 */
[----:B------:R-:W-:Y:S01]  /*4f00*/  FFMA.FTZ R127, R111, -R14, R246 ;  /* 0x8000000e6f7f7223 */ /* 0x000fe200000100f6 */
[C---:B------:R-:W-:Y:S01]  /*4f10*/  FMUL.FTZ R14, R140.reuse, R233 ;  /* 0x000000e98c0e7220 */ /* 0x040fe20000410000 */
[-C--:B------:R-:W-:Y:S01]  /*4f20*/  FMUL.FTZ R164, R140, R231.reuse ;  /* 0x000000e78ca47220 */ /* 0x080fe20000410000 */
[C---:B------:R-:W-:Y:S01]  /*4f30*/  FFMA.FTZ R163, R43.reuse, R231, R166 ;  /* 0x000000e72ba37223 */ /* 0x040fe200000100a6 */
[----:B------:R-:W-:Y:S01]  /*4f40*/  FFMA.FTZ R229, R43, -R233, R230 ;  /* 0x800000e92be57223 */ /* 0x000fe200000100e6 */
[C---:B------:R-:W-:Y:S01]  /*4f50*/  FFMA.FTZ R14, R141.reuse, R231, -R14 ;  /* 0x000000e78d0e7223 */ /* 0x040fe2000001080e */
[----:B------:R-:W-:-:S03]  /*4f60*/  FFMA.FTZ R15, R141, R233, R164 ;  /* 0x000000e98d0f7223 */ /* 0x000fc600000100a4 */
[C---:B------:R-:W-:Y:S01]  /*4f70*/  FFMA.FTZ R242, R115.reuse, R162, R14 ;  /* 0x000000a273f27223 */ /* 0x040fe2000001000e */
[----:B------:R-:W-:Y:S01]  /*4f80*/  FFMA.FTZ R244, R115, R160, R15 ;  /* 0x000000a073f47223 */ /* 0x000fe2000001000f */
[----:B------:R-:W-:Y:S02]  /*4f90*/  FMUL.FTZ R15, R89, R114 ;  /* 0x00000072590f7220 */ /* 0x000fe40000410000 */
[C---:B------:R-:W-:Y:S01]  /*4fa0*/  FMUL.FTZ R164, R138.reuse, R242 ;  /* 0x000000f28aa47220 */ /* 0x040fe20000410000 */
[-C--:B------:R-:W-:Y:S01]  /*4fb0*/  FMUL.FTZ R14, R138, R244.reuse ;  /* 0x000000f48a0e7220 */ /* 0x080fe20000410000 */
[-C--:B------:R-:W-:Y:S01]  /*4fc0*/  FFMA.FTZ R162, R116, -R15.reuse, R231 ;  /* 0x8000000f74a27223 */ /* 0x080fe200000100e7 */
[----:B------:R-:W-:Y:S01]  /*4fd0*/  FFMA.FTZ R160, R112, -R15, R233 ;  /* 0x8000000f70a07223 */ /* 0x000fe200000100e9 */
[C---:B------:R-:W-:Y:S01]  /*4fe0*/  FFMA.FTZ R164, R139.reuse, R244, R164 ;  /* 0x000000f48ba47223 */ /* 0x040fe200000100a4 */
[-C--:B------:R-:W-:Y:S01]  /*4ff0*/  FFMA.FTZ R15, R139, R242.reuse, -R14 ;  /* 0x000000f28b0f7223 */ /* 0x080fe2000001080e */
[----:B------:R-:W-:Y:S01]  /*5000*/  FMUL.FTZ R14, R90, R115 ;  /* 0x000000735a0e7220 */ /* 0x000fe20000410000 */
[----:B------:R-:W-:Y:S01]  /*5010*/  FFMA.FTZ R230, R42, R242, R163 ;  /* 0x000000f22ae67223 */ /* 0x000fe200000100a3 */
[C---:B------:R-:W-:Y:S01]  /*5020*/  FFMA.FTZ R233, R18.reuse, R165, R164 ;  /* 0x000000a512e97223 */ /* 0x040fe200000100a4 */
[----:B------:R-:W-:Y:S01]  /*5030*/  FFMA.FTZ R231, R18, R167, R15 ;  /* 0x000000a712e77223 */ /* 0x000fe2000001000f */
[-C--:B------:R-:W-:Y:S01]  /*5040*/  FFMA.FTZ R164, R117, -R14.reuse, R242 ;  /* 0x8000000e75a47223 */ /* 0x080fe200000100f2 */
[----:B------:R-:W-:Y:S01]  /*5050*/  FFMA.FTZ R163, R113, -R14, R244 ;  /* 0x8000000e71a37223 */ /* 0x000fe200000100f4 */
[C---:B------:R-:W-:Y:S01]  /*5060*/  FMUL.FTZ R14, R136.reuse, R233 ;  /* 0x000000e9880e7220 */ /* 0x040fe20000410000 */
[-C--:B------:R-:W-:Y:S01]  /*5070*/  FMUL.FTZ R166, R136, R231.reuse ;  /* 0x000000e788a67220 */ /* 0x080fe20000410000 */
[----:B------:R-:W-:Y:S01]  /*5080*/  FMUL.FTZ R165, R87, R18 ;  /* 0x0000001257a57220 */ /* 0x000fe20000410000 */
[-C--:B------:R-:W-:Y:S01]  /*5090*/  FFMA.FTZ R167, R41, R231.reuse, R230 ;  /* 0x000000e729a77223 */ /* 0x080fe200000100e6 */
[C---:B------:R-:W-:Y:S01]  /*50a0*/  FFMA.FTZ R14, R137.reuse, R231, -R14 ;  /* 0x000000e7890e7223 */ /* 0x040fe2000001080e */
[----:B------:R-:W-:Y:S01]  /*50b0*/  FFMA.FTZ R15, R137, R233, R166 ;  /* 0x000000e9890f7223 */ /* 0x000fe200000100a6 */
[-C--:B------:R-:W-:Y:S01]  /*50c0*/  FFMA.FTZ R166, R120, -R165.reuse, R231 ;  /* 0x800000a578a67223 */ /* 0x080fe200000100e7 */
[----:B------:R-:W-:Y:S01]  /*50d0*/  FFMA.FTZ R232, R42, -R244, R229 ;  /* 0x800000f42ae87223 */ /* 0x000fe200000100e5 */
[C---:B------:R-:W-:Y:S01]  /*50e0*/  FFMA.FTZ R170, R19.reuse, R170, R14 ;  /* 0x000000aa13aa7223 */ /* 0x040fe2000001000e */
[----:B------:R-:W-:Y:S01]  /*50f0*/  FFMA.FTZ R242, R19, R168, R15 ;  /* 0x000000a813f27223 */ /* 0x000fe2000001000f */
[----:B------:R-:W-:Y:S01]  /*5100*/  FFMA.FTZ R165, R118, -R165, R233 ;  /* 0x800000a576a57223 */ /* 0x000fe200000100e9 */
[----:B------:R-:W-:Y:S01]  /*5110*/  FFMA.FTZ R229, R41, -R233, R232 ;  /* 0x800000e929e57223 */ /* 0x000fe200000100e8 */
[C---:B------:R-:W-:Y:S01]  /*5120*/  FMUL.FTZ R168, R134.reuse, R170 ;  /* 0x000000aa86a87220 */ /* 0x040fe20000410000 */
[----:B------:R-:W-:Y:S01]  /*5130*/  FMUL.FTZ R14, R134, R242 ;  /* 0x000000f2860e7220 */ /* 0x000fe20000410000 */
[C---:B------:R-:W-:Y:S01]  /*5140*/  FFMA.FTZ R230, R40.reuse, R170, R167 ;  /* 0x000000aa28e67223 */ /* 0x040fe200000100a7 */
[-C--:B------:R-:W-:Y:S01]  /*5150*/  FFMA.FTZ R232, R40, -R242.reuse, R229 ;  /* 0x800000f228e87223 */ /* 0x080fe200000100e5 */
[C---:B------:R-:W-:Y:S01]  /*5160*/  FFMA.FTZ R168, R135.reuse, R242, R168 ;  /* 0x000000f287a87223 */ /* 0x040fe200000100a8 */
[----:B------:R-:W-:Y:S01]  /*5170*/  FFMA.FTZ R15, R135, R170, -R14 ;  /* 0x000000aa870f7223 */ /* 0x000fe2000001080e */
[----:B------:R-:W-:-:S02]  /*5180*/  FMUL.FTZ R14, R88, R19 ;  /* 0x00000013580e7220 */ /* 0x000fc40000410000 */
        /* <DEDUP_REMOVED lines=32> */
[----:B------:R-:W-:-:S02]  /*5390*/  FMUL.FTZ R232, R82, R25 ;  /* 0x0000001952e87220 */ /* 0x000fc40000410000 */
[C---:B------:R-:W-:Y:S01]  /*53a0*/  FFMA.FTZ R242, R23.reuse, R182, R14 ;  /* 0x000000b617f27223 */ /* 0x040fe2000001000e */
[----:B------:R-:W-:Y:S01]  /*53b0*/  FFMA.FTZ R244, R23, R184, R15 ;  /* 0x000000b817f47223 */ /* 0x000fe2000001000f */
[----:B------:R-:W-:Y:S01]  /*53c0*/  FMUL.FTZ R15, R83, R22 ;  /* 0x00000016530f7220 */ /* 0x000fe20000410000 */
[----:B------:R-:W-:Y:S01]  /*53d0*/  FMUL.FTZ R184, R84, R23 ;  /* 0x0000001754b87220 */ /* 0x000fe20000410000 */
[C---:B------:R-:W-:Y:S01]  /*53e0*/  FMUL.FTZ R182, R149.reuse, R242 ;  /* 0x000000f295b67220 */ /* 0x040fe20000410000 */
[-C--:B------:R-:W-:Y:S01]  /*53f0*/  FMUL.FTZ R14, R149, R244.reuse ;  /* 0x000000f4950e7220 */ /* 0x080fe20000410000 */
[-C--:B------:R-:W-:Y:S01]  /*5400*/  FFMA.FTZ R179, R128, -R15.reuse, R179 ;  /* 0x8000000f80b37223 */ /* 0x080fe200000100b3 */
[----:B------:R-:W-:Y:S01]  /*5410*/  FFMA.FTZ R176, R126, -R15, R231 ;  /* 0x8000000f7eb07223 */ /* 0x000fe200000100e7 */
[C---:B------:R-:W-:Y:S01]  /*5420*/  FFMA.FTZ R182, R151.reuse, R244, R182 ;  /* 0x000000f497b67223 */ /* 0x040fe200000100b6 */
[-C--:B------:R-:W-:Y:S01]  /*5430*/  FFMA.FTZ R15, R151, R242.reuse, -R14 ;  /* 0x000000f2970f7223 */ /* 0x080fe2000001080e */
[----:B------:R-:W-:Y:S01]  /*5440*/  FFMA.FTZ R14, R36, R242, R181 ;  /* 0x000000f2240e7223 */ /* 0x000fe200000100b5 */
[----:B------:R-:W-:Y:S01]  /*5450*/  FMUL.FTZ R181, R81, R24 ;  /* 0x0000001851b57220 */ /* 0x000fe20000410000 */
[C---:B------:R-:W-:Y:S01]  /*5460*/  FFMA.FTZ R235, R24.reuse, R195, R182 ;  /* 0x000000c318eb7223 */ /* 0x040fe200000100b6 */
[----:B------:R-:W-:Y:S01]  /*5470*/  FFMA.FTZ R233, R24, R193, R15 ;  /* 0x000000c118e97223 */ /* 0x000fe2000001000f */
[----:B------:R-:W-:Y:S01]  /*5480*/  FFMA.FTZ R182, R36, -R244, R229 ;  /* 0x800000f424b67223 */ /* 0x000fe200000100e5 */
[-C--:B------:R-:W-:Y:S01]  /*5490*/  FFMA.FTZ R195, R169, -R184.reuse, R242 ;  /* 0x800000b8a9c37223 */ /* 0x080fe200000100f2 */
[----:B------:R-:W-:Y:S01]  /*54a0*/  FFMA.FTZ R229, R175, -R184, R244 ;  /* 0x800000b8afe57223 */ /* 0x000fe200000100f4 */
[C---:B------:R-:W-:Y:S01]  /*54b0*/  FFMA.FTZ R193, R35.reuse, R233, R14 ;  /* 0x000000e923c17223 */ /* 0x040fe2000001000e */
[-C--:B------:R-:W-:Y:S01]  /*54c0*/  FFMA.FTZ R231, R35, -R235.reuse, R182 ;  /* 0x800000eb23e77223 */ /* 0x080fe200000100b6 */
[C---:B------:R-:W-:Y:S01]  /*54d0*/  FMUL.FTZ R14, R154.reuse, R235 ;  /* 0x000000eb9a0e7220 */ /* 0x040fe20000410000 */
[----:B------:R-:W-:-:S03]  /*54e0*/  FMUL.FTZ R182, R154, R233 ;  /* 0x000000e99ab67220 */ /* 0x000fc60000410000 */
[C---:B------:R-:W-:Y:S01]  /*54f0*/  FFMA.FTZ R14, R155.reuse, R233, -R14 ;  /* 0x000000e99b0e7223 */ /* 0x040fe2000001080e */
[----:B------:R-:W-:Y:S01]  /*5500*/  FFMA.FTZ R15, R155, R235, R182 ;  /* 0x000000eb9b0f7223 */ /* 0x000fe200000100b6 */
[-C--:B------:R-:W-:Y:S01]  /*5510*/  FFMA.FTZ R182, R178, -R181.reuse, R233 ;  /* 0x800000b5b2b67223 */ /* 0x080fe200000100e9 */
[----:B------:R-:W-:Y:S01]  /*5520*/  FFMA.FTZ R181, R172, -R181, R235 ;  /* 0x800000b5acb57223 */ /* 0x000fe200000100eb */
[C---:B------:R-:W-:Y:S01]  /*5530*/  FFMA.FTZ R242, R25.reuse, R224, R14 ;  /* 0x000000e019f27223 */ /* 0x040fe2000001000e */
[----:B------:R-:W-:Y:S01]  /*5540*/  FFMA.FTZ R244, R25, R226, R15 ;  /* 0x000000e219f47223 */ /* 0x000fe2000001000f */
[----:B------:R-:W0:Y:S02]  /*5550*/  SHFL.IDX PT, R14, R236, RZ, 0x1f ;  /* 0x00001fffec0e7589 */ /* 0x000e2400000e0000 */
[C---:B------:R-:W-:Y:S01]  /*5560*/  FMUL.FTZ R224, R158.reuse, R242 ;  /* 0x000000f29ee07220 */ /* 0x040fe20000410000 */
[-C--:B------:R-:W-:Y:S01]  /*5570*/  FMUL.FTZ R184, R158, R244.reuse ;  /* 0x000000f49eb87220 */ /* 0x080fe20000410000 */
[----:B------:R1:W2:Y:S01]  /*5580*/  SHFL.IDX PT, R15, R234, RZ, 0x1f ;  /* 0x00001fffea0f7589 */ /* 0x0002a200000e0000 */
[CC--:B------:R-:W-:Y:S01]  /*5590*/  FFMA.FTZ R230, R34.reuse, -R244.reuse, R231 ;  /* 0x800000f422e67223 */ /* 0x0c0fe200000100e7 */
[C---:B------:R-:W-:Y:S01]  /*55a0*/  FFMA.FTZ R224, R159.reuse, R244, R224 ;  /* 0x000000f49fe07223 */ /* 0x040fe200000100e0 */
[-C--:B------:R-:W-:Y:S01]  /*55b0*/  FFMA.FTZ R231, R159, R242.reuse, -R184 ;  /* 0x000000f29fe77223 */ /* 0x080fe200000108b8 */
[----:B------:R-:W-:Y:S01]  /*55c0*/  FFMA.FTZ R226, R34, R242, R193 ;  /* 0x000000f222e27223 */ /* 0x000fe200000100c1 */
[----:B------:R-:W-:Y:S01]  /*55d0*/  FFMA.FTZ R193, R183, -R232, R242 ;  /* 0x800000e8b7c17223 */ /* 0x000fe200000100f2 */
[C---:B------:R-:W-:Y:S01]  /*55e0*/  FFMA.FTZ R235, R130.reuse, R227, R224 ;  /* 0x000000e382eb7223 */ /* 0x040fe200000100e0 */
[----:B------:R-:W-:Y:S01]  /*55f0*/  FFMA.FTZ R233, R130, R225, R231 ;  /* 0x000000e182e97223 */ /* 0x000fe200000100e7 */
[CC--:B------:R-:W-:Y:S01]  /*5600*/  FMUL.FTZ R224, R238.reuse, -R17.reuse ;  /* 0x80000011eee07220 */ /* 0x0c0fe20000410000 */
[----:B------:R-:W-:Y:S01]  /*5610*/  FMUL.FTZ R225, R237, -R17 ;  /* 0x80000011ede17220 */ /* 0x000fe20000410000 */
[----:B------:R-:W-:Y:S01]  /*5620*/  FMUL.FTZ R227, R79, R130 ;  /* 0x000000824fe37220 */ /* 0x000fe20000410000 */
[----:B------:R-:W-:Y:S01]  /*5630*/  P2R R17, PR, RZ, 0x1 ;  /* 0x00000001ff117803 */ /* 0x000fe20000000000 */
[-C--:B------:R-:W-:Y:S01]  /*5640*/  FFMA.FTZ R237, R237, R16.reuse, R224 ;  /* 0x00000010eded7223 */ /* 0x080fe200000100e0 */
[----:B------:R-:W-:Y:S01]  /*5650*/  FFMA.FTZ R231, R238, R16, -R225 ;  /* 0x00000010eee77223 */ /* 0x000fe200000108e1 */
[-C--:B------:R-:W-:Y:S01]  /*5660*/  FMUL.FTZ R16, R156, R235.reuse ;  /* 0x000000eb9c107220 */ /* 0x080fe20000410000 */
[C---:B------:R-:W-:Y:S01]  /*5670*/  FFMA.FTZ R224, R33.reuse, -R235, R230 ;  /* 0x800000eb21e07223 */ /* 0x040fe200000100e6 */
[----:B------:R-:W-:Y:S01]  /*5680*/  FADD.FTZ R237, -R188, R237 ;  /* 0x000000edbced7221 */ /* 0x000fe20000010100 */
[----:B------:R-:W-:Y:S01]  /*5690*/  FADD.FTZ R231, R186, R231 ;  /* 0x000000e7bae77221 */ /* 0x000fe20000010000 */
[CC--:B------:R-:W-:Y:S01]  /*56a0*/  FMUL.FTZ R230, R156.reuse, R233.reuse ;  /* 0x000000e99ce67220 */ /* 0x0c0fe20000410000 */
[----:B------:R-:W-:Y:S01]  /*56b0*/  FFMA.FTZ R225, R33, R233, R226 ;  /* 0x000000e921e17223 */ /* 0x000fe200000100e2 */
[C---:B------:R-:W-:Y:S01]  /*56c0*/  FMUL.FTZ R186, R156.reuse, -R237 ;  /* 0x800000ed9cba7220 */ /* 0x040fe20000410000 */
[C---:B------:R-:W-:Y:S01]  /*56d0*/  FFMA.FTZ R226, R157.reuse, R233, -R16 ;  /* 0x000000e99de27223 */ /* 0x040fe20000010810 */
[----:B------:R-:W-:Y:S01]  /*56e0*/  FMUL.FTZ R156, R156, -R231 ;  /* 0x800000e79c9c7220 */ /* 0x000fe20000410000 */
[-C--:B------:R-:W-:Y:S01]  /*56f0*/  FFMA.FTZ R17, R180, -R227.reuse, R233 ;  /* 0x800000e3b4117223 */ /* 0x080fe200000100e9 */
[----:B------:R-:W-:Y:S01]  /*5700*/  FFMA.FTZ R16, R190, -R227, R235 ;  /* 0x800000e3be107223 */ /* 0x000fe200000100eb */
[----:B------:R-:W-:Y:S01]  /*5710*/  FFMA.FTZ R227, R157, R235, R230 ;  /* 0x000000eb9de37223 */ /* 0x000fe200000100e6 */
[----:B------:R-:W-:Y:S01]  /*5720*/  FFMA.FTZ R184, R177, -R232, R244 ;  /* 0x800000e8b1b87223 */ /* 0x000fe200000100f4 */
[C---:B-1----:R-:W-:Y:S01]  /*5730*/  FFMA.FTZ R234, R157.reuse, R237, R156 ;  /* 0x000000ed9dea7223 */ /* 0x042fe2000001009c */
[----:B------:R-:W-:Y:S01]  /*5740*/  FFMA.FTZ R232, R157, R231, -R186 ;  /* 0x000000e79de87223 */ /* 0x000fe200000108ba */
[----:B0-----:R-:W-:Y:S01]  /*5750*/  FADD.FTZ R14, R14, R239 ;  /* 0x000000ef0e0e7221 */ /* 0x001fe20000010000 */
[----:B--2---:R-:W-:Y:S01]  /*5760*/  FADD.FTZ R15, R15, R240 ;  /* 0x000000f00f0f7221 */ /* 0x004fe20000010000 */
[C---:B------:R-:W-:Y:S01]  /*5770*/  FFMA.FTZ R222, R27.reuse, R222, R226 ;  /* 0x000000de1bde7223 */ /* 0x040fe200000100e2 */
[----:B------:R-:W-:Y:S01]  /*5780*/  FFMA.FTZ R220, R27, R220, R227 ;  /* 0x000000dc1bdc7223 */ /* 0x000fe200000100e3 */
[----:B------:R-:W-:Y:S01]  /*5790*/  SHF.L.U32 R227, R98, 0x5, RZ ;  /* 0x0000000562e37819 */ /* 0x000fe200000006ff */
[C---:B------:R-:W-:Y:S01]  /*57a0*/  FMUL.FTZ R226, R80.reuse, R27 ;  /* 0x0000001b50e27220 */ /* 0x040fe20000410000 */
[----:B------:R-:W-:Y:S01]  /*57b0*/  FADD.FTZ R234, -R185, R234 ;  /* 0x000000eab9ea7221 */ /* 0x000fe20000010100 */
[----:B------:R-:W-:Y:S01]  /*57c0*/  FADD.FTZ R233, R187, R232 ;  /* 0x000000e8bbe97221 */ /* 0x000fe20000010000 */
[----:B------:R-:W-:Y:S01]  /*57d0*/  FMUL.FTZ R188, R221, R237 ;  /* 0x000000edddbc7220 */ /* 0x000fe20000410000 */
[----:B------:R0:W-:Y:S01]  /*57e0*/  @!P0 STS.128 [UR20+0x2e10], R12 ;  /* 0x002e100cff008988 */ /* 0x0001e20008000c14 */
[----:B------:R-:W-:Y:S01]  /*57f0*/  LEA.HI.SX32 R227, R227, R227, 0x1b ;  /* 0x000000e3e3e37211 */ /* 0x000fe200078fdaff */
[-C--:B------:R-:W-:Y:S01]  /*5800*/  FFMA.FTZ R221, R221, -R226.reuse, R220 ;  /* 0x800000e2dddd7223 */ /* 0x080fe200000100dc */
[C---:B------:R-:W-:Y:S01]  /*5810*/  FFMA.FTZ R156, R189.reuse, -R226, R222 ;  /* 0x800000e2bd9c7223 */ /* 0x040fe200000100de */
[C---:B------:R-:W-:Y:S01]  /*5820*/  FMUL.FTZ R226, R80.reuse, R237 ;  /* 0x000000ed50e27220 */ /* 0x040fe20000410000 */
[-C--:B------:R-:W-:Y:S01]  /*5830*/  FMUL.FTZ R230, R80, R231.reuse ;  /* 0x000000e750e67220 */ /* 0x080fe20000410000 */
[-C--:B------:R-:W-:Y:S01]  /*5840*/  FMUL.FTZ R185, R190, R234.reuse ;  /* 0x000000eabeb97220 */ /* 0x080fe20000410000 */
[----:B------:R-:W-:Y:S01]  /*5850*/  FFMA.FTZ R188, R189, R231, R188 ;  /* 0x000000e7bdbc7223 */ /* 0x000fe200000100bc */
[----:B------:R-:W-:Y:S01]  /*5860*/  ULEA UR20, UR13, 0xfffffe00, 0x9 ;  /* 0xfffffe000d147891 */ /* 0x000fe2000f8e483f */
[----:B------:R-:W-:Y:S01]  /*5870*/  FMUL.FTZ R186, R231, UR54 ;  /* 0x00000036e7ba7c20 */ /* 0x000fe20008410000 */
[-C--:B------:R-:W-:Y:S01]  /*5880*/  FFMA.FTZ R185, R180, R233.reuse, R185 ;  /* 0x000000e9b4b97223 */ /* 0x080fe200000100b9 */
[C---:B------:R-:W-:Y:S01]  /*5890*/  FMUL.FTZ R157, R237.reuse, UR54 ;  /* 0x00000036ed9d7c20 */ /* 0x040fe20008410000 */
[----:B------:R-:W-:Y:S01]  /*58a0*/  UIADD3 UR20, -UR20, UR56, URZ ;  /* 0x0000003814147290 */ /* 0x000fe2000fffe13f */
[----:B------:R-:W-:Y:S01]  /*58b0*/  FFMA.FTZ R186, R237, UR55, -R186 ;  /* 0x00000037edba7c23 */ /* 0x000fe200080108ba */
[C---:B0-----:R-:W-:Y:S01]  /*58c0*/  FMUL.FTZ R14, R158.reuse, -R234 ;  /* 0x800000ea9e0e7220 */ /* 0x041fe20000410000 */
[-C--:B------:R-:W-:Y:S01]  /*58d0*/  FMUL.FTZ R158, R158, -R233.reuse ;  /* 0x800000e99e9e7220 */ /* 0x080fe20000410000 */
[----:B------:R-:W-:Y:S01]  /*58e0*/  LEA R12, R227, UR19, 0x2 ;  /* 0x00000013e30c7c11 */ /* 0x000fe2000f8e10ff */
[C---:B------:R-:W-:Y:S01]  /*58f0*/  FMUL.FTZ R227, R27.reuse, R226 ;  /* 0x000000e21be37220 */ /* 0x040fe20000410000 */
[----:B------:R-:W-:Y:S01]  /*5900*/  FMUL.FTZ R13, R27, R230 ;  /* 0x000000e61b0d7220 */ /* 0x000fe20000410000 */
[CC--:B------:R-:W-:Y:S01]  /*5910*/  FFMA.FTZ R187, R159.reuse, R234.reuse, R158 ;  /* 0x000000ea9fbb7223 */ /* 0x0c0fe2000001009e */
[----:B------:R-:W-:Y:S01]  /*5920*/  FFMA.FTZ R14, R159, R233, -R14 ;  /* 0x000000e99f0e7223 */ /* 0x000fe2000001080e */
[----:B------:R-:W-:Y:S01]  /*5930*/  FMUL.FTZ R159, R233, UR54 ;  /* 0x00000036e99f7c20 */ /* 0x000fe20008410000 */
[----:B------:R0:W-:Y:S01]  /*5940*/  STS [R12+0x8bc], R227 ;  /* 0x0008bce30c007388 */ /* 0x0001e20000000800 */
[----:B------:R-:W-:Y:S01]  /*5950*/  FADD.FTZ R187, -R218, R187 ;  /* 0x000000bbdabb7221 */ /* 0x000fe20000010100 */
[C---:B------:R-:W-:Y:S01]  /*5960*/  FMUL.FTZ R158, R234.reuse, UR54 ;  /* 0x00000036ea9e7c20 */ /* 0x040fe20008410000 */
[----:B------:R-:W-:Y:S01]  /*5970*/  FFMA.FTZ R159, R234, UR55, -R159 ;  /* 0x00000037ea9f7c23 */ /* 0x000fe2000801089f */
[----:B------:R1:W-:Y:S01]  /*5980*/  STS [R12+0x8b8], R13 ;  /* 0x0008b80d0c007388 */ /* 0x0003e20000000800 */
[----:B------:R-:W-:Y:S01]  /*5990*/  FMUL.FTZ R180, R177, R187 ;  /* 0x000000bbb1b47220 */ /* 0x000fe20000410000 */
[----:B------:R-:W-:Y:S01]  /*59a0*/  FMUL.FTZ R15, R79, R233 ;  /* 0x000000e94f0f7220 */ /* 0x000fe20000410000 */
[-C--:B------:R-:W-:Y:S01]  /*59b0*/  FMUL.FTZ R218, R82, R187.reuse ;  /* 0x000000bb52da7220 */ /* 0x080fe20000410000 */
[----:B------:R-:W-:Y:S01]  /*59c0*/  FFMA.FTZ R157, R231, UR55, R157 ;  /* 0x00000037e79d7c23 */ /* 0x000fe2000801009d */
[----:B------:R-:W-:Y:S01]  /*59d0*/  FFMA.FTZ R158, R233, UR55, R158 ;  /* 0x00000037e99e7c23 */ /* 0x000fe2000801009e */
[----:B0-----:R-:W-:Y:S01]  /*59e0*/  FADD.FTZ R227, R219, R14 ;  /* 0x0000000edbe37221 */ /* 0x001fe20000010000 */
[----:B------:R-:W-:Y:S01]  /*59f0*/  FMUL.FTZ R14, R154, -R187 ;  /* 0x800000bb9a0e7220 */ /* 0x000fe20000410000 */
[----:B------:R-:W-:Y:S01]  /*5a00*/  FMUL.FTZ R189, R130, R15 ;  /* 0x0000000f82bd7220 */ /* 0x000fe20000410000 */
[----:B-1----:R-:W-:Y:S01]  /*5a10*/  FMUL.FTZ R13, R79, R234 ;  /* 0x000000ea4f0d7220 */ /* 0x002fe20000410000 */
[-C--:B------:R-:W-:Y:S01]  /*5a20*/  FMUL.FTZ R154, R154, -R227.reuse ;  /* 0x800000e39a9a7220 */ /* 0x080fe20000410000 */
[----:B------:R-:W-:-:S02]  /*5a30*/  FFMA.FTZ R177, R155, R227, -R14 ;  /* 0x000000e39bb17223 */ /* 0x000fc4000001080e */
[----:B------:R0:W-:Y:S01]  /*5a40*/  STS [R12+0x8b0], R189 ;  /* 0x0008b0bd0c007388 */ /* 0x0001e20000000800 */
[----:B------:R-:W-:Y:S01]  /*5a50*/  FMUL.FTZ R219, R130, R13 ;  /* 0x0000000d82db7220 */ /* 0x000fe20000410000 */
[----:B------:R-:W-:Y:S01]  /*5a60*/  FFMA.FTZ R14, R155, R187, R154 ;  /* 0x000000bb9b0e7223 */ /* 0x000fe2000001009a */
[-C--:B------:R-:W-:Y:S01]  /*5a70*/  FFMA.FTZ R154, R183, R227.reuse, R180 ;  /* 0x000000e3b79a7223 */ /* 0x080fe200000100b4 */
[----:B------:R-:W-:Y:S01]  /*5a80*/  FMUL.FTZ R155, R227, UR54 ;  /* 0x00000036e39b7c20 */ /* 0x000fe20008410000 */
[----:B------:R-:W-:Y:S01]  /*5a90*/  FMUL.FTZ R232, R82, R227 ;  /* 0x000000e352e87220 */ /* 0x000fe20000410000 */
[----:B------:R1:W-:Y:S01]  /*5aa0*/  STS [R12+0x8b4], R219 ;  /* 0x0008b4db0c007388 */ /* 0x0003e20000000800 */
[C---:B------:R-:W-:Y:S01]  /*5ab0*/  FMUL.FTZ R180, R187.reuse, UR54 ;  /* 0x00000036bbb47c20 */ /* 0x040fe20008410000 */
[----:B------:R-:W-:Y:S01]  /*5ac0*/  FFMA.FTZ R155, R187, UR55, -R155 ;  /* 0x00000037bb9b7c23 */ /* 0x000fe2000801089b */
[C---:B------:R-:W-:Y:S01]  /*5ad0*/  FMUL.FTZ R187, R25.reuse, R232 ;  /* 0x000000e819bb7220 */ /* 0x040fe20000410000 */
[----:B0-----:R-:W-:Y:S01]  /*5ae0*/  FMUL.FTZ R189, R25, R218 ;  /* 0x000000da19bd7220 */ /* 0x001fe20000410000 */
[----:B------:R-:W-:-:S03]  /*5af0*/  FFMA.FTZ R180, R227, UR55, R180 ;  /* 0x00000037e3b47c23 */ /* 0x000fc600080100b4 */
[----:B------:R-:W-:Y:S01]  /*5b00*/  STS [R12+0x8a8], R187 ;  /* 0x0008a8bb0c007388 */ /* 0x000fe20000000800 */
[----:B-1----:R-:W-:Y:S01]  /*5b10*/  FADD.FTZ R219, R216, R177 ;  /* 0x000000b1d8db7221 */ /* 0x002fe20000010000 */
[----:B------:R-:W-:Y:S02]  /*5b20*/  FADD.FTZ R177, -R217, R14 ;  /* 0x0000000ed9b17221 */ /* 0x000fe40000010100 */
[----:B------:R0:W-:Y:S01]  /*5b30*/  STS [R12+0x8ac], R189 ;  /* 0x0008acbd0c007388 */ /* 0x0001e20000000800 */
[C---:B------:R-:W-:Y:S01]  /*5b40*/  FMUL.FTZ R190, R149.reuse, -R219 ;  /* 0x800000db95be7220 */ /* 0x040fe20000410000 */
[-C--:B------:R-:W-:Y:S01]  /*5b50*/  FMUL.FTZ R14, R149, -R177.reuse ;  /* 0x800000b1950e7220 */ /* 0x080fe20000410000 */
[----:B------:R-:W-:Y:S01]  /*5b60*/  FMUL.FTZ R149, R172, R177 ;  /* 0x000000b1ac957220 */ /* 0x000fe20000410000 */
[----:B------:R-:W-:Y:S01]  /*5b70*/  FMUL.FTZ R172, R219, UR54 ;  /* 0x00000036dbac7c20 */ /* 0x000fe20008410000 */
[-C--:B------:R-:W-:Y:S01]  /*5b80*/  FMUL.FTZ R183, R81, R219.reuse ;  /* 0x000000db51b77220 */ /* 0x080fe20000410000 */
        /* <DEDUP_REMOVED lines=8> */
[-C--:B------:R-:W-:Y:S01]  /*5c10*/  FMUL.FTZ R216, R84, R215.reuse ;  /* 0x000000d754d87220 */ /* 0x080fe20000410000 */
[CC--:B------:R-:W-:Y:S01]  /*5c20*/  FMUL.FTZ R14, R152.reuse, -R234.reuse ;  /* 0x800000ea980e7220 */ /* 0x0c0fe20000410000 */
[----:B------:R-:W-:Y:S01]  /*5c30*/  FMUL.FTZ R152, R152, -R215 ;  /* 0x800000d798987220 */ /* 0x000fe20000410000 */
[-C--:B------:R-:W-:Y:S01]  /*5c40*/  FMUL.FTZ R190, R175, R234.reuse ;  /* 0x000000eaafbe7220 */ /* 0x080fe20000410000 */
[----:B------:R-:W-:Y:S01]  /*5c50*/  FMUL.FTZ R177, R81, R177 ;  /* 0x000000b151b17220 */ /* 0x000fe20000410000 */
[CC--:B------:R-:W-:Y:S01]  /*5c60*/  FFMA.FTZ R175, R153.reuse, R215.reuse, -R14 ;  /* 0x000000d799af7223 */ /* 0x0c0fe2000001080e */
[----:B------:R-:W-:Y:S01]  /*5c70*/  FFMA.FTZ R178, R153, R234, R152 ;  /* 0x000000ea99b27223 */ /* 0x000fe20000010098 */
[----:B------:R-:W-:Y:S01]  /*5c80*/  FMUL.FTZ R153, R215, UR54 ;  /* 0x00000036d7997c20 */ /* 0x000fe20008410000 */
[----:B------:R-:W-:Y:S01]  /*5c90*/  FMUL.FTZ R14, R234, UR54 ;  /* 0x00000036ea0e7c20 */ /* 0x000fe20008410000 */
[----:B------:R-:W-:Y:S01]  /*5ca0*/  FADD.FTZ R212, R212, R175 ;  /* 0x000000afd4d47221 */ /* 0x000fe20000010000 */
[----:B------:R-:W-:Y:S01]  /*5cb0*/  FADD.FTZ R178, -R213, R178 ;  /* 0x000000b2d5b27221 */ /* 0x000fe20000010100 */
[----:B------:R-:W-:Y:S01]  /*5cc0*/  FFMA.FTZ R152, R169, R215, R190 ;  /* 0x000000d7a9987223 */ /* 0x000fe200000100be */
[----:B------:R-:W-:Y:S01]  /*5cd0*/  FFMA.FTZ R214, R234, UR55, -R153 ;  /* 0x00000037ead67c23 */ /* 0x000fe20008010899 */
[----:B------:R-:W-:Y:S01]  /*5ce0*/  FFMA.FTZ R190, R215, UR55, R14 ;  /* 0x00000037d7be7c23 */ /* 0x000fe2000801000e */
[C---:B------:R-:W-:Y:S01]  /*5cf0*/  FMUL.FTZ R14, R129.reuse, -R212 ;  /* 0x800000d4810e7220 */ /* 0x040fe20000410000 */
[----:B------:R-:W-:Y:S01]  /*5d00*/  FMUL.FTZ R129, R129, -R178 ;  /* 0x800000b281817220 */ /* 0x000fe20000410000 */
[----:B------:R-:W-:Y:S01]  /*5d10*/  FMUL.FTZ R214, R229, R214 ;  /* 0x000000d6e5d67220 */ /* 0x000fe20000410000 */
[----:B------:R-:W-:Y:S01]  /*5d20*/  FMUL.FTZ R234, R84, R234 ;  /* 0x000000ea54ea7220 */ /* 0x000fe20000410000 */
[C---:B------:R-:W-:Y:S01]  /*5d30*/  FFMA.FTZ R153, R131.reuse, R178, R14 ;  /* 0x000000b283997223 */ /* 0x040fe2000001000e */
[----:B------:R-:W-:Y:S01]  /*5d40*/  FFMA.FTZ R14, R131, R212, -R129 ;  /* 0x000000d4830e7223 */ /* 0x000fe20000010881 */
[----:B------:R-:W-:Y:S01]  /*5d50*/  FFMA.FTZ R190, R195, R190, R214 ;  /* 0x000000bec3be7223 */ /* 0x000fe200000100d6 */
[----:B------:R-:W-:Y:S01]  /*5d60*/  FMUL.FTZ R214, R229, R234 ;  /* 0x000000eae5d67220 */ /* 0x000fe20000410000 */
[----:B------:R-:W-:Y:S01]  /*5d70*/  FADD.FTZ R210, -R210, R153 ;  /* 0x00000099d2d27221 */ /* 0x000fe20000010100 */
[----:B------:R-:W-:Y:S01]  /*5d80*/  FADD.FTZ R211, R211, R14 ;  /* 0x0000000ed3d37221 */ /* 0x000fe20000010000 */
[-C--:B------:R-:W-:Y:S01]  /*5d90*/  FMUL.FTZ R169, R23, R216.reuse ;  /* 0x000000d817a97220 */ /* 0x080fe20000410000 */
[----:B------:R-:W-:Y:S01]  /*5da0*/  FFMA.FTZ R14, R195, R216, R214 ;  /* 0x000000d8c30e7223 */ /* 0x000fe200000100d6 */
[CC--:B------:R-:W-:Y:S01]  /*5db0*/  FMUL.FTZ R214, R132.reuse, -R210.reuse ;  /* 0x800000d284d67220 */ /* 0x0c0fe20000410000 */
[----:B------:R-:W-:Y:S01]  /*5dc0*/  FMUL.FTZ R131, R132, -R211 ;  /* 0x800000d384837220 */ /* 0x000fe20000410000 */
[----:B0-----:R-:W-:Y:S01]  /*5dd0*/  FMUL.FTZ R189, R24, R177 ;  /* 0x000000b118bd7220 */ /* 0x001fe20000410000 */
[----:B------:R0:W-:Y:S01]  /*5de0*/  STS [R12+0x898], R169 ;  /* 0x000898a90c007388 */ /* 0x0001e20000000800 */
[C---:B------:R-:W-:Y:S01]  /*5df0*/  FFMA.FTZ R129, R133.reuse, R211, -R214 ;  /* 0x000000d385817223 */ /* 0x040fe200000108d6 */
[----:B------:R-:W-:Y:S01]  /*5e00*/  FFMA.FTZ R132, R133, R210, R131 ;  /* 0x000000d285847223 */ /* 0x000fe20000010083 */
[----:B------:R-:W-:Y:S01]  /*5e10*/  FMUL.FTZ R131, R83, R212 ;  /* 0x000000d453837220 */ /* 0x000fe20000410000 */
[----:B------:R-:W-:Y:S01]  /*5e20*/  FMUL.FTZ R229, R229, R216 ;  /* 0x000000d8e5e57220 */ /* 0x000fe20000410000 */
[----:B------:R-:W-:Y:S01]  /*5e30*/  FADD.FTZ R208, R208, R129 ;  /* 0x00000081d0d07221 */ /* 0x000fe20000010000 */
[----:B------:R-:W-:Y:S01]  /*5e40*/  FADD.FTZ R209, -R209, R132 ;  /* 0x00000084d1d17221 */ /* 0x000fe20000010100 */
[----:B------:R-:W-:Y:S01]  /*5e50*/  FMUL.FTZ R216, R176, R131 ;  /* 0x00000083b0d87220 */ /* 0x000fe20000410000 */
[----:B------:R-:W-:Y:S01]  /*5e60*/  FMUL.FTZ R187, R24, R183 ;  /* 0x000000b718bb7220 */ /* 0x000fe20000410000 */
[C---:B------:R-:W-:Y:S01]  /*5e70*/  FMUL.FTZ R132, R134.reuse, -R208 ;  /* 0x800000d086847220 */ /* 0x040fe20000410000 */
[----:B------:R-:W-:Y:S01]  /*5e80*/  FMUL.FTZ R129, R134, -R209 ;  /* 0x800000d186817220 */ /* 0x000fe20000410000 */
[----:B0-----:R-:W-:Y:S01]  /*5e90*/  FMUL.FTZ R169, R83, R178 ;  /* 0x000000b253a97220 */ /* 0x001fe20000410000 */
[----:B------:R-:W-:Y:S01]  /*5ea0*/  FMUL.FTZ R134, R181, R183 ;  /* 0x000000b7b5867220 */ /* 0x000fe20000410000 */
[C---:B------:R-:W-:Y:S01]  /*5eb0*/  FFMA.FTZ R132, R135.reuse, R209, R132 ;  /* 0x000000d187847223 */ /* 0x040fe20000010084 */
[----:B------:R-:W-:Y:S01]  /*5ec0*/  FFMA.FTZ R129, R135, R208, -R129 ;  /* 0x000000d087817223 */ /* 0x000fe20000010881 */
[----:B------:R-:W-:Y:S01]  /*5ed0*/  FMUL.FTZ R214, R176, R169 ;  /* 0x000000a9b0d67220 */ /* 0x000fe20000410000 */
[-C--:B------:R-:W-:Y:S01]  /*5ee0*/  FMUL.FTZ R135, R181, R177.reuse ;  /* 0x000000b1b5877220 */ /* 0x080fe20000410000 */
[----:B------:R-:W-:Y:S01]  /*5ef0*/  FADD.FTZ R207, -R207, R132 ;  /* 0x00000084cfcf7221 */ /* 0x000fe20000010100 */
[----:B------:R-:W-:Y:S01]  /*5f00*/  FADD.FTZ R206, R206, R129 ;  /* 0x00000081cece7221 */ /* 0x000fe20000010000 */
[----:B------:R-:W-:Y:S01]  /*5f10*/  FFMA.FTZ R177, R182, R177, -R134 ;  /* 0x000000b1b6b17223 */ /* 0x000fe20000010886 */
[----:B------:R-:W-:Y:S01]  /*5f20*/  FMUL.FTZ R134, R86, R210 ;  /* 0x000000d256867220 */ /* 0x000fe20000410000 */
[C---:B------:R-:W-:Y:S01]  /*5f30*/  FMUL.FTZ R132, R136.reuse, -R207 ;  /* 0x800000cf88847220 */ /* 0x040fe20000410000 */
[-C--:B------:R-:W-:Y:S01]  /*5f40*/  FMUL.FTZ R136, R136, -R206.reuse ;  /* 0x800000ce88887220 */ /* 0x080fe20000410000 */
[-C--:B------:R-:W-:Y:S01]  /*5f50*/  FFMA.FTZ R153, R179, R131.reuse, R214 ;  /* 0x00000083b3997223 */ /* 0x080fe200000100d6 */
[C---:B------:R-:W-:Y:S01]  /*5f60*/  FMUL.FTZ R131, R22.reuse, R131 ;  /* 0x0000008316837220 */ /* 0x040fe20000410000 */
[C---:B------:R-:W-:Y:S01]  /*5f70*/  FFMA.FTZ R129, R137.reuse, R206, -R132 ;  /* 0x000000ce89817223 */ /* 0x040fe20000010884 */
[----:B------:R-:W-:Y:S01]  /*5f80*/  FMUL.FTZ R133, R22, R169 ;  /* 0x000000a916857220 */ /* 0x000fe20000410000 */
[----:B------:R-:W-:Y:S01]  /*5f90*/  FFMA.FTZ R136, R137, R207, R136 ;  /* 0x000000cf89887223 */ /* 0x000fe20000010088 */
[----:B------:R-:W-:Y:S01]  /*5fa0*/  FFMA.FTZ R183, R182, R183, R135 ;  /* 0x000000b7b6b77223 */ /* 0x000fe20000010087 */
[----:B------:R-:W-:Y:S01]  /*5fb0*/  FMUL.FTZ R132, R86, R211 ;  /* 0x000000d356847220 */ /* 0x000fe20000410000 */
[----:B------:R-:W-:Y:S01]  /*5fc0*/  FMUL.FTZ R135, R173, R134 ;  /* 0x00000086ad877220 */ /* 0x000fe20000410000 */
[----:B------:R-:W-:Y:S01]  /*5fd0*/  FADD.FTZ R204, R204, R129 ;  /* 0x00000081cccc7221 */ /* 0x000fe20000010000 */
[----:B------:R-:W-:Y:S01]  /*5fe0*/  FADD.FTZ R205, -R205, R136 ;  /* 0x00000088cdcd7221 */ /* 0x000fe20000010100 */
[----:B------:R0:W-:Y:S01]  /*5ff0*/  STS [R12+0x890], R131 ;  /* 0x000890830c007388 */ /* 0x0001e20000000800 */
[----:B------:R-:W-:Y:S01]  /*6000*/  FFMA.FTZ R135, R174, R132, R135 ;  /* 0x00000084ae877223 */ /* 0x000fe20000010087 */
[----:B------:R-:W-:Y:S01]  /*6010*/  FMUL.FTZ R137, R21, R134 ;  /* 0x0000008615897220 */ /* 0x000fe20000410000 */
[----:B------:R-:W-:Y:S01]  /*6020*/  FMUL.FTZ R129, R138, -R205 ;  /* 0x800000cd8a817220 */ /* 0x000fe20000410000 */
[----:B------:R1:W-:Y:S01]  /*6030*/  STS [R12+0x894], R133 ;  /* 0x000894850c007388 */ /* 0x0003e20000000800 */
[-C--:B------:R-:W-:Y:S01]  /*6040*/  FMUL.FTZ R175, R23, R234.reuse ;  /* 0x000000ea17af7220 */ /* 0x080fe20000410000 */
[----:B------:R-:W-:Y:S01]  /*6050*/  FFMA.FTZ R195, R195, R234, -R229 ;  /* 0x000000eac3c37223 */ /* 0x000fe200000108e5 */
[----:B------:R-:W-:Y:S01]  /*6060*/  FFMA.FTZ R129, R139, R204, -R129 ;  /* 0x000000cc8b817223 */ /* 0x000fe20000010881 */
[----:B------:R-:W-:Y:S01]  /*6070*/  STS [R12+0x88c], R137 ;  /* 0x00088c890c007388 */ /* 0x000fe20000000800 */
[----:B------:R-:W-:Y:S01]  /*6080*/  FFMA.FTZ R169, R179, R169, -R216 ;  /* 0x000000a9b3a97223 */ /* 0x000fe200000108d8 */
[----:B0-----:R-:W-:Y:S01]  /*6090*/  FMUL.FTZ R131, R173, R132 ;  /* 0x00000084ad837220 */ /* 0x001fe20000410000 */
[----:B------:R-:W-:Y:S01]  /*60a0*/  FADD.FTZ R202, R202, R129 ;  /* 0x00000081caca7221 */ /* 0x000fe20000010000 */
[----:B------:R-:W-:Y:S01]  /*60b0*/  FMUL.FTZ R129, R184, R232 ;  /* 0x000000e8b8817220 */ /* 0x000fe20000410000 */
[----:B------:R-:W-:Y:S01]  /*60c0*/  STS [R12+0x89c], R175 ;  /* 0x00089caf0c007388 */ /* 0x000fe20000000800 */
[----:B-1----:R-:W-:Y:S01]  /*60d0*/  FMUL.FTZ R133, R21, R132 ;  /* 0x0000008415857220 */ /* 0x002fe20000410000 */
[----:B------:R-:W-:Y:S01]  /*60e0*/  FMUL.FTZ R132, R138, -R204 ;  /* 0x800000cc8a847220 */ /* 0x000fe20000410000 */
[----:B------:R-:W-:Y:S01]  /*60f0*/  FFMA.FTZ R136, R174, R134, -R131 ;  /* 0x00000086ae887223 */ /* 0x000fe20000010883 */
[----:B------:R-:W-:Y:S01]  /*6100*/  FMUL.FTZ R134, R184, R218 ;  /* 0x000000dab8867220 */ /* 0x000fe20000410000 */
[----:B------:R-:W-:Y:S01]  /*6110*/  STS [R12+0x8a0], R187 ;  /* 0x0008a0bb0c007388 */ /* 0x000fe20000000800 */
[----:B------:R-:W-:Y:S01]  /*6120*/  FFMA.FTZ R132, R139, R205, R132 ;  /* 0x000000cd8b847223 */ /* 0x000fe20000010084 */
[----:B------:R-:W-:Y:S01]  /*6130*/  FMUL.FTZ R139, R85, R209 ;  /* 0x000000d1558b7220 */ /* 0x000fe20000410000 */
[----:B------:R-:W-:Y:S01]  /*6140*/  FFMA.FTZ R232, R193, R232, R134 ;  /* 0x000000e8c1e87223 */ /* 0x000fe20000010086 */
[----:B------:R0:W-:Y:S01]  /*6150*/  STS [R12+0x888], R133 ;  /* 0x000888850c007388 */ /* 0x0001e20000000800 */
[----:B------:R-:W-:Y:S01]  /*6160*/  FADD.FTZ R203, -R203, R132 ;  /* 0x00000084cbcb7221 */ /* 0x000fe20000010100 */
[----:B------:R-:W-:Y:S01]  /*6170*/  FMUL.FTZ R134, R16, R15 ;  /* 0x0000000f10867220 */ /* 0x000fe20000410000 */
[----:B------:R-:W-:Y:S01]  /*6180*/  FFMA.FTZ R129, R193, R218, -R129 ;  /* 0x000000dac1817223 */ /* 0x000fe20000010881 */
[----:B------:R-:W-:Y:S01]  /*6190*/  STS [R12+0x8a4], R189 ;  /* 0x0008a4bd0c007388 */ /* 0x000fe20000000800 */
[C---:B------:R-:W-:Y:S01]  /*61a0*/  FMUL.FTZ R132, R140.reuse, -R203 ;  /* 0x800000cb8c847220 */ /* 0x040fe20000410000 */
[-C--:B------:R-:W-:Y:S01]  /*61b0*/  FMUL.FTZ R140, R140, -R202.reuse ;  /* 0x800000ca8c8c7220 */ /* 0x080fe20000410000 */
[----:B------:R-:W-:Y:S01]  /*61c0*/  FFMA.FTZ R134, R17, R13, -R134 ;  /* 0x0000000d11867223 */ /* 0x000fe20000010886 */
[-C--:B------:R-:W-:Y:S01]  /*61d0*/  FMUL.FTZ R214, R90, R203.reuse ;  /* 0x000000cb5ad67220 */ /* 0x080fe20000410000 */
[C---:B------:R-:W-:Y:S01]  /*61e0*/  FFMA.FTZ R131, R141.reuse, R202, -R132 ;  /* 0x000000ca8d837223 */ /* 0x040fe20000010884 */
[----:B------:R-:W-:Y:S01]  /*61f0*/  FFMA.FTZ R140, R141, R203, R140 ;  /* 0x000000cb8d8c7223 */ /* 0x000fe2000001008c */
[----:B0-----:R-:W-:Y:S01]  /*6200*/  FMUL.FTZ R133, R85, R208 ;  /* 0x000000d055857220 */ /* 0x001fe20000410000 */
[----:B------:R-:W-:Y:S01]  /*6210*/  FMUL.FTZ R132, R170, R139 ;  /* 0x0000008baa847220 */ /* 0x000fe20000410000 */
[----:B------:R-:W-:Y:S01]  /*6220*/  FADD.FTZ R200, R200, R131 ;  /* 0x00000083c8c87221 */ /* 0x000fe20000010000 */
[----:B------:R-:W-:Y:S01]  /*6230*/  FADD.FTZ R201, -R201, R140 ;  /* 0x0000008cc9c97221 */ /* 0x000fe20000010100 */
[-C--:B------:R-:W-:Y:S01]  /*6240*/  FMUL.FTZ R138, R170, R133.reuse ;  /* 0x00000085aa8a7220 */ /* 0x080fe20000410000 */
[CC--:B------:R-:W-:Y:S01]  /*6250*/  FFMA.FTZ R137, R171.reuse, R133.reuse, R132 ;  /* 0x00000085ab897223 */ /* 0x0c0fe20000010084 */
[----:B------:R-:W-:Y:S01]  /*6260*/  FMUL.FTZ R133, R20, R133 ;  /* 0x0000008514857220 */ /* 0x000fe20000410000 */
[C---:B------:R-:W-:Y:S01]  /*6270*/  FMUL.FTZ R132, R142.reuse, -R201 ;  /* 0x800000c98e847220 */ /* 0x040fe20000410000 */
[-C--:B------:R-:W-:Y:S01]  /*6280*/  FMUL.FTZ R142, R142, -R200.reuse ;  /* 0x800000c88e8e7220 */ /* 0x080fe20000410000 */
[-C--:B------:R-:W-:Y:S01]  /*6290*/  FMUL.FTZ R141, R20, R139.reuse ;  /* 0x0000008b148d7220 */ /* 0x080fe20000410000 */
[----:B------:R-:W-:Y:S01]  /*62a0*/  FFMA.FTZ R138, R171, R139, -R138 ;  /* 0x0000008bab8a7223 */ /* 0x000fe2000001088a */
[C---:B------:R-:W-:Y:S01]  /*62b0*/  FFMA.FTZ R131, R143.reuse, R200, -R132 ;  /* 0x000000c88f837223 */ /* 0x040fe20000010884 */
[----:B------:R-:W-:Y:S01]  /*62c0*/  FFMA.FTZ R142, R143, R201, R142 ;  /* 0x000000c98f8e7223 */ /* 0x000fe2000001008e */
[----:B------:R-:W-:Y:S01]  /*62d0*/  STS [R12+0x880], R133 ;  /* 0x000880850c007388 */ /* 0x000fe20000000800 */
[----:B------:R-:W-:Y:S01]  /*62e0*/  FMUL.FTZ R132, R16, R13 ;  /* 0x0000000d10847220 */ /* 0x000fe20000410000 */
[----:B------:R-:W-:Y:S01]  /*62f0*/  FADD.FTZ R198, R198, R131 ;  /* 0x00000083c6c67221 */ /* 0x000fe20000010000 */
[----:B------:R-:W-:Y:S01]  /*6300*/  FADD.FTZ R199, -R199, R142 ;  /* 0x0000008ec7c77221 */ /* 0x000fe20000010100 */
[----:B------:R-:W-:Y:S01]  /*6310*/  FMUL.FTZ R142, R88, R206 ;  /* 0x000000ce588e7220 */ /* 0x000fe20000410000 */
[----:B------:R0:W-:Y:S01]  /*6320*/  STS [R12+0x884], R141 ;  /* 0x0008848d0c007388 */ /* 0x0001e20000000800 */
        /* <DEDUP_REMOVED lines=10> */
[----:B------:R-:W-:Y:S01]  /*63d0*/  FFMA.FTZ R132, R17, R15, R132 ;  /* 0x0000000f11847223 */ /* 0x000fe20000010084 */
[----:B0-----:R-:W-:Y:S01]  /*63e0*/  FMUL.FTZ R141, R87, R204 ;  /* 0x000000cc578d7220 */ /* 0x001fe20000410000 */
        /* <DEDUP_REMOVED lines=10> */
[----:B------:R0:W-:Y:S01]  /*6490*/  STS [R12+0x878], R175 ;  /* 0x000878af0c007388 */ /* 0x0001e20000000800 */
[----:B------:R-:W-:Y:S01]  /*64a0*/  FMUL.FTZ R142, R165, R141 ;  /* 0x0000008da58e7220 */ /* 0x000fe20000410000 */
[----:B------:R-:W-:Y:S01]  /*64b0*/  FFMA.FTZ R15, R168, R144, -R15 ;  /* 0x00000090a80f7223 */ /* 0x000fe2000001080f */
[C---:B------:R-:W-:Y:S01]  /*64c0*/  FMUL.FTZ R139, R148.reuse, -R131 ;  /* 0x80000083948b7220 */ /* 0x040fe20000410000 */
[----:B------:R-:W-:Y:S01]  /*64d0*/  FMUL.FTZ R148, R148, -R133 ;  /* 0x8000008594947220 */ /* 0x000fe20000410000 */
[----:B------:R-:W-:Y:S01]  /*64e0*/  FFMA.FTZ R143, R166, R141, R143 ;  /* 0x0000008da68f7223 */ /* 0x000fe2000001008f */
[-C--:B------:R-:W-:Y:S01]  /*64f0*/  FMUL.FTZ R144, R94, R133.reuse ;  /* 0x000000855e907220 */ /* 0x080fe20000410000 */
[C---:B------:R-:W-:Y:S01]  /*6500*/  FFMA.FTZ R140, R150.reuse, R133, -R139 ;  /* 0x00000085968c7223 */ /* 0x040fe2000001088b */
[----:B------:R-:W-:Y:S01]  /*6510*/  FFMA.FTZ R139, R150, R131, R148 ;  /* 0x00000083968b7223 */ /* 0x000fe20000010094 */
[C---:B------:R-:W-:Y:S01]  /*6520*/  FMUL.FTZ R187, R18.reuse, R145 ;  /* 0x0000009112bb7220 */ /* 0x040fe20000410000 */
[----:B0-----:R-:W-:Y:S01]  /*6530*/  FMUL.FTZ R175, R18, R141 ;  /* 0x0000008d12af7220 */ /* 0x001fe20000410000 */
[----:B------:R-:W-:Y:S01]  /*6540*/  FADD.FTZ R223, R223, R140 ;  /* 0x0000008cdfdf7221 */ /* 0x000fe20000010000 */
[----:B------:R-:W-:Y:S01]  /*6550*/  FADD.FTZ R228, -R228, R139 ;  /* 0x0000008be4e47221 */ /* 0x000fe20000010100 */
[----:B------:R-:W-:Y:S01]  /*6560*/  FFMA.FTZ R142, R166, R145, -R142 ;  /* 0x00000091a68e7223 */ /* 0x000fe2000001088e */
[----:B------:R-:W-:Y:S01]  /*6570*/  FMUL.FTZ R140, R94, R131 ;  /* 0x000000835e8c7220 */ /* 0x000fe20000410000 */
[C---:B------:R-:W-:Y:S01]  /*6580*/  FMUL.FTZ R141, R93.reuse, R223 ;  /* 0x000000df5d8d7220 */ /* 0x040fe20000410000 */
[----:B------:R-:W-:Y:S01]  /*6590*/  FMUL.FTZ R139, R93, R228 ;  /* 0x000000e45d8b7220 */ /* 0x000fe20000410000 */
[----:B------:R0:W-:Y:S01]  /*65a0*/  STS [R12+0x87c], R147 ;  /* 0x00087c930c007388 */ /* 0x0001e20000000800 */
[----:B------:R-:W-:Y:S01]  /*65b0*/  FMUL.FTZ R148, R3, R140 ;  /* 0x0000008c03947220 */ /* 0x000fe20000410000 */
[C---:B------:R-:W-:Y:S01]  /*65c0*/  FMUL.FTZ R146, R26.reuse, R141 ;  /* 0x0000008d1a927220 */ /* 0x040fe20000410000 */
[-C--:B------:R-:W-:Y:S01]  /*65d0*/  FMUL.FTZ R145, R26, R139.reuse ;  /* 0x0000008b1a917220 */ /* 0x080fe20000410000 */
[----:B------:R1:W-:Y:S01]  /*65e0*/  STS [R12+0x874], R187 ;  /* 0x000874bb0c007388 */ /* 0x0003e20000000800 */
[----:B------:R-:W-:Y:S01]  /*65f0*/  FMUL.FTZ R192, R92, R198 ;  /* 0x000000c65cc07220 */ /* 0x000fe20000410000 */
[C---:B------:R-:W-:Y:S01]  /*6600*/  FFMA.FTZ R146, R28.reuse, R139, -R146 ;  /* 0x0000008b1c927223 */ /* 0x040fe20000010892 */
[-C--:B------:R-:W-:Y:S01]  /*6610*/  FFMA.FTZ R145, R28, R141.reuse, R145 ;  /* 0x0000008d1c917223 */ /* 0x080fe20000010091 */
[----:B------:R2:W-:Y:S01]  /*6620*/  STS [R12+0x870], R175 ;  /* 0x000870af0c007388 */ /* 0x0005e20000000800 */
[----:B------:R-:W-:Y:S01]  /*6630*/  FMUL.FTZ R189, R127, R192 ;  /* 0x000000c07fbd7220 */ /* 0x000fe20000410000 */
[----:B0-----:R-:W-:Y:S01]  /*6640*/  FMUL.FTZ R147, R3, R144 ;  /* 0x0000009003937220 */ /* 0x001fe20000410000 */
[----:B------:R-:W-:Y:S01]  /*6650*/  FADD.FTZ R146, RZ, R146 ;  /* 0x00000092ff927221 */ /* 0x000fe20000010000 */
[----:B------:R-:W-:Y:S01]  /*6660*/  FMUL.FTZ R229, R115, R214 ;  /* 0x000000d673e57220 */ /* 0x000fe20000410000 */
[C---:B------:R-:W-:Y:S01]  /*6670*/  FMUL.FTZ R141, R2.reuse, R141 ;  /* 0x0000008d028d7220 */ /* 0x040fe20000410000 */
[----:B-1----:R-:W-:Y:S01]  /*6680*/  FFMA.FTZ R187, R29, R140, -R147 ;  /* 0x0000008c1dbb7223 */ /* 0x002fe20000010893 */
[----:B------:R-:W-:Y:S01]  /*6690*/  FMUL.FTZ R147, R91, R196 ;  /* 0x000000c45b937220 */ /* 0x000fe20000410000 */
[----:B------:R-:W-:Y:S01]  /*66a0*/  FMUL.FTZ R139, R2, R139 ;  /* 0x0000008b028b7220 */ /* 0x000fe20000410000 */
[----:B------:R-:W-:Y:S01]  /*66b0*/  STS [R12+0x86c], R229 ;  /* 0x00086ce50c007388 */ /* 0x000fe20000000800 */
[----:B--2---:R-:W-:Y:S01]  /*66c0*/  FFMA.FTZ R175, R29, R144, R148 ;  /* 0x000000901daf7223 */ /* 0x004fe20000010094 */
[----:B------:R-:W-:Y:S01]  /*66d0*/  FADD.FTZ R148, RZ, R145 ;  /* 0x00000091ff947221 */ /* 0x000fe20000010000 */
[----:B------:R-:W-:Y:S01]  /*66e0*/  FMUL.FTZ R145, R91, R197 ;  /* 0x000000c55b917220 */ /* 0x000fe20000410000 */
[C---:B------:R-:W-:Y:S01]  /*66f0*/  FMUL.FTZ R150, R31.reuse, R147 ;  /* 0x000000931f967220 */ /* 0x040fe20000410000 */
[----:B------:R-:W-:Y:S01]  /*6700*/  FADD.FTZ R187, R146, R187 ;  /* 0x000000bb92bb7221 */ /* 0x000fe20000010000 */
[----:B------:R-:W-:Y:S01]  /*6710*/  FADD.FTZ R148, R148, R175 ;  /* 0x000000af94947221 */ /* 0x000fe20000010000 */
[----:B------:R-:W-:Y:S01]  /*6720*/  FMUL.FTZ R175, R31, R145 ;  /* 0x000000911faf7220 */ /* 0x000fe20000410000 */
[----:B------:R-:W-:Y:S01]  /*6730*/  FMUL.FTZ R146, R92, R199 ;  /* 0x000000c75c927220 */ /* 0x000fe20000410000 */
[-C--:B------:R-:W-:Y:S01]  /*6740*/  FFMA.FTZ R150, R30, R145.reuse, -R150 ;  /* 0x000000911e967223 */ /* 0x080fe20000010896 */
[----:B------:R-:W-:Y:S01]  /*6750*/  FMUL.FTZ R145, R106, R145 ;  /* 0x000000916a917220 */ /* 0x000fe20000410000 */
[----:B------:R-:W-:Y:S01]  /*6760*/  FFMA.FTZ R175, R30, R147, R175 ;  /* 0x000000931eaf7223 */ /* 0x000fe200000100af */
[-C--:B------:R-:W-:Y:S01]  /*6770*/  FMUL.FTZ R194, R127, R146.reuse ;  /* 0x000000927fc27220 */ /* 0x080fe20000410000 */
[----:B------:R-:W-:Y:S01]  /*6780*/  FADD.FTZ R150, R187, R150 ;  /* 0x00000096bb967221 */ /* 0x000fe20000010000 */
[C---:B------:R-:W-:Y:S01]  /*6790*/  FFMA.FTZ R189, R161.reuse, R146, -R189 ;  /* 0x00000092a1bd7223 */ /* 0x040fe200000108bd */
[----:B------:R-:W-:Y:S01]  /*67a0*/  FADD.FTZ R148, R148, R175 ;  /* 0x000000af94947221 */ /* 0x000fe20000010000 */
[----:B------:R-:W-:Y:S01]  /*67b0*/  FFMA.FTZ R175, R161, R192, R194 ;  /* 0x000000c0a1af7223 */ /* 0x000fe200000100c2 */
[----:B------:R-:W-:Y:S01]  /*67c0*/  FMUL.FTZ R194, R90, R202 ;  /* 0x000000ca5ac27220 */ /* 0x000fe20000410000 */
[----:B------:R-:W-:Y:S01]  /*67d0*/  FADD.FTZ R150, R150, R189 ;  /* 0x000000bd96967221 */ /* 0x000fe20000010000 */
[----:B------:R-:W-:Y:S01]  /*67e0*/  FMUL.FTZ R189, R163, R214 ;  /* 0x000000d6a3bd7220 */ /* 0x000fe20000410000 */
[C---:B------:R-:W-:Y:S01]  /*67f0*/  FMUL.FTZ R187, R89.reuse, R201 ;  /* 0x000000c959bb7220 */ /* 0x040fe20000410000 */
[----:B------:R-:W-:Y:S01]  /*6800*/  FADD.FTZ R148, R148, R175 ;  /* 0x000000af94947221 */ /* 0x000fe20000010000 */
[----:B------:R-:W-:Y:S01]  /*6810*/  FMUL.FTZ R175, R89, R200 ;  /* 0x000000c859af7220 */ /* 0x000fe20000410000 */
[-C--:B------:R-:W-:Y:S01]  /*6820*/  FFMA.FTZ R217, R164, R194.reuse, R189 ;  /* 0x000000c2a4d97223 */ /* 0x080fe200000100bd */
[C---:B------:R-:W-:Y:S01]  /*6830*/  FMUL.FTZ R189, R160.reuse, R187 ;  /* 0x000000bba0bd7220 */ /* 0x040fe20000410000 */
[-C--:B------:R-:W-:Y:S01]  /*6840*/  FMUL.FTZ R213, R163, R194.reuse ;  /* 0x000000c2a3d57220 */ /* 0x080fe20000410000 */
[----:B------:R-:W-:Y:S01]  /*6850*/  FMUL.FTZ R227, R115, R194 ;  /* 0x000000c273e37220 */ /* 0x000fe20000410000 */
[-C--:B------:R-:W-:Y:S01]  /*6860*/  FMUL.FTZ R194, R160, R175.reuse ;  /* 0x000000afa0c27220 */ /* 0x080fe20000410000 */
[-C--:B------:R-:W-:Y:S01]  /*6870*/  FFMA.FTZ R189, R162, R175.reuse, R189 ;  /* 0x000000afa2bd7223 */ /* 0x080fe200000100bd */
[----:B------:R-:W-:Y:S01]  /*6880*/  FFMA.FTZ R219, R164, R214, -R213 ;  /* 0x000000d6a4db7223 */ /* 0x000fe200000108d5 */
[----:B------:R-:W-:Y:S01]  /*6890*/  FMUL.FTZ R215, R114, R175 ;  /* 0x000000af72d77220 */ /* 0x000fe20000410000 */
[-C--:B------:R-:W-:Y:S01]  /*68a0*/  FFMA.FTZ R213, R162, R187.reuse, -R194 ;  /* 0x000000bba2d57223 */ /* 0x080fe200000108c2 */
        /* <DEDUP_REMOVED lines=25> */
[----:B------:R-:W-:Y:S01]  /*6a40*/  FMUL.FTZ R15, R103, R140 ;  /* 0x0000008c670f7220 */ /* 0x000fe20000410000 */
[----:B------:R-:W-:Y:S01]  /*6a50*/  STS [R12+0x85c], R143 ;  /* 0x00085c8f0c007388 */ /* 0x000fe20000000800 */
[----:B------:R-:W-:Y:S01]  /*6a60*/  FADD.FTZ R136, R136, R169 ;  /* 0x000000a988887221 */ /* 0x000fe20000010000 */
[----:B------:R-:W-:Y:S01]  /*6a70*/  FADD.FTZ R14, R153, R14 ;  /* 0x0000000e990e7221 */ /* 0x000fe20000010000 */
[----:B0-----:R-:W-:Y:S01]  /*6a80*/  MOV R13, UR20 ;  /* 0x00000014000d7c02 */ /* 0x001fe20008000f00 */
[----:B------:R0:W-:Y:S01]  /*6a90*/  STS [R12+0x850], R147 ;  /* 0x000850930c007388 */ /* 0x0001e20000000800 */
[----:B------:R-:W-:Y:S01]  /*6aa0*/  FADD.FTZ R136, R136, R195 ;  /* 0x000000c388887221 */ /* 0x000fe20000010000 */
[----:B------:R-:W-:Y:S01]  /*6ab0*/  FADD.FTZ R183, R14, R183 ;  /* 0x000000b70eb77221 */ /* 0x000fe20000010000 */
[----:B------:R-:W-:Y:S01]  /*6ac0*/  FMUL.FTZ R153, R212, UR54 ;  /* 0x00000036d4997c20 */ /* 0x000fe20008410000 */
[----:B------:R-:W-:Y:S01]  /*6ad0*/  STS [R12+0x854], R145 ;  /* 0x000854910c007388 */ /* 0x000fe20000000800 */
[----:B------:R-:W-:Y:S01]  /*6ae0*/  FADD.FTZ R216, R136, R177 ;  /* 0x000000b188d87221 */ /* 0x000fe20000010000 */
[----:B------:R-:W-:Y:S01]  /*6af0*/  FADD.FTZ R187, R183, R232 ;  /* 0x000000e8b7bb7221 */ /* 0x000fe20000010000 */
[----:B------:R-:W-:Y:S01]  /*6b00*/  LEA R183, R13, -R98, 0x1 ;  /* 0x800000620db77211 */ /* 0x000fe200078e08ff */
[----:B------:R1:W-:Y:S01]  /*6b10*/  STS [R12+0x84c], R15 ;  /* 0x00084c0f0c007388 */ /* 0x0003e20000000800 */
[----:B------:R-:W-:Y:S01]  /*6b20*/  FMUL.FTZ R13, R178, UR54 ;  /* 0x00000036b20d7c20 */ /* 0x000fe20008410000 */
[----:B------:R-:W-:Y:S01]  /*6b30*/  FMUL.FTZ R14, R210, UR54 ;  /* 0x00000036d20e7c20 */ /* 0x000fe20008410000 */
[----:B------:R-:W-:Y:S01]  /*6b40*/  ISETP.GE.AND P0, PT, R183, 0x1, PT ;  /* 0x00000001b700780c */ /* 0x000fe20003f06270 */
[----:B------:R2:W-:Y:S01]  /*6b50*/  STS [R12+0x840], R141 ;  /* 0x0008408d0c007388 */ /* 0x0005e20000000800 */
[----:B------:R-:W-:Y:S01]  /*6b60*/  FFMA.FTZ R148, R212, UR55, R13 ;  /* 0x00000037d4947c23 */ /* 0x000fe2000801000d */
[----:B------:R-:W-:Y:S01]  /*6b70*/  FMUL.FTZ R13, R209, UR54 ;  /* 0x00000036d10d7c20 */ /* 0x000fe20008410000 */
[----:B------:R-:W-:Y:S01]  /*6b80*/  FMUL.FTZ R177, R207, UR54 ;  /* 0x00000036cfb17c20 */ /* 0x000fe20008410000 */
[----:B------:R3:W-:Y:S01]  /*6b90*/  STS [R12+0x844], R139 ;  /* 0x0008448b0c007388 */ /* 0x0007e20000000800 */
[----:B0-----:R-:W-:Y:S01]  /*6ba0*/  FMUL.FTZ R147, R205, UR54 ;  /* 0x00000036cd937c20 */ /* 0x001fe20008410000 */
[----:B------:R-:W-:Y:S01]  /*6bb0*/  FFMA.FTZ R192, R208, UR55, R13 ;  /* 0x00000037d0c07c23 */ /* 0x000fe2000801000d */
[----:B-1----:R-:W-:Y:S01]  /*6bc0*/  FMUL.FTZ R15, R211, UR54 ;  /* 0x00000036d30f7c20 */ /* 0x002fe20008410000 */
[----:B------:R-:W-:Y:S01]  /*6bd0*/  FMUL.FTZ R146, R202, UR54 ;  /* 0x00000036ca927c20 */ /* 0x000fe20008410000 */
[----:B------:R-:W-:Y:S01]  /*6be0*/  FMUL.FTZ R145, R203, UR54 ;  /* 0x00000036cb917c20 */ /* 0x000fe20008410000 */
[----:B--2---:R-:W-:Y:S01]  /*6bf0*/  FMUL.FTZ R141, R201, UR54 ;  /* 0x00000036c98d7c20 */ /* 0x004fe20008410000 */
        /* <DEDUP_REMOVED lines=9> */
[----:B------:R-:W-:Y:S01]  /*6c90*/  FMUL.FTZ R137, R223, UR54 ;  /* 0x00000036df897c20 */ /* 0x000fe20008410000 */
[----:B------:R-:W-:Y:S01]  /*6ca0*/  FFMA.FTZ R153, R178, UR55, -R153 ;  /* 0x00000037b2997c23 */ /* 0x000fe20008010899 */
[----:B------:R-:W-:Y:S01]  /*6cb0*/  FFMA.FTZ R150, R210, UR55, -R15 ;  /* 0x00000037d2967c23 */ /* 0x000fe2000801080f */
[----:B------:R-:W-:Y:S01]  /*6cc0*/  FFMA.FTZ R143, R201, UR55, -R12 ;  /* 0x00000037c98f7c23 */ /* 0x000fe2000801080c */
        /* <DEDUP_REMOVED lines=47> */
.L_x_14655:
[----:B------:R-:W-:Y:S05]  /*6fc0*/  BSYNC B0 ;  /* 0x0000000000007941 */ /* 0x000fea0003800000 */
.L_x_14654:
[----:B------:R-:W-:Y:S01]  /*6fd0*/  USHF.R.U32.HI UR20, URZ, 0x1, UR29 ;  /* 0x000000013f147899 */ /* 0x000fe2000801161d */
[----:B------:R-:W1:Y:S01]  /*6fe0*/  LDC.64 R12, c[0x0][0x360] ;  /* 0x0000d800ff0c7b82 */ /* 0x000e620000000a00 */
[----:B------:R-:W-:Y:S01]  /*6ff0*/  USHF.R.U64 UR53, UR28, 0x1, UR29 ;  /* 0x000000011c357899 */ /* 0x000fe2000800121d */
[----:B0-----:R-:W-:Y:S01]  /*7000*/  FMUL.FTZ R15, R32, R220 ;  /* 0x000000dc200f7220 */ /* 0x001fe20000410000 */
[----:B------:R-:W-:Y:S01]  /*7010*/  UIMAD UR54, UR20, UR11, URZ ;  /* 0x0000000b143672a4 */ /* 0x000fe2000f8e023f */
[----:B------:R-:W-:Y:S01]  /*7020*/  FADD.FTZ R189, R216, R129 ;  /* 0x00000081d8bd7221 */ /* 0x000fe20000010000 */
[----:B------:R-:W-:Y:S01]  /*7030*/  UIMAD.WIDE.U32 UR20, UR53, UR11, URZ ;  /* 0x0000000b351472a5 */ /* 0x000fe2000f8e003f */
[----:B------:R-:W-:Y:S01]  /*7040*/  FADD.FTZ R224, R224, -R15 ;  /* 0x8000000fe0e07221 */ /* 0x000fe20000010000 */
[----:B------:R-:W-:Y:S01]  /*7050*/  UIMAD UR54, UR47, UR53, UR54 ;  /* 0x000000352f3672a4 */ /* 0x000fe2000f8e0236 */
[----:B------:R-:W-:Y:S01]  /*7060*/  FMUL.FTZ R195, R221, R230 ;  /* 0x000000e6ddc37220 */ /* 0x000fe20000410000 */
[----:B------:R-:W-:Y:S01]  /*7070*/  UIMAD UR46, UR46, UR30, URZ ;  /* 0x0000001e2e2e72a4 */ /* 0x000fe2000f8e023f */
[----:B------:R-:W-:Y:S01]  /*7080*/  FADD.FTZ R132, R187, R132 ;  /* 0x00000084bb847221 */ /* 0x000fe20000010000 */
[----:B------:R-:W-:Y:S01]  /*7090*/  UIADD3 UR21, UR54, UR21, URZ ;  /* 0x0000001536157290 */ /* 0x000fe2000fffe03f */
[----:B------:R-:W-:Y:S01]  /*70a0*/  IADD3 R187, R98, 0x40, RZ ;  /* 0x0000004062bb7810 */ /* 0x000fe20007ffe0ff */
[----:B------:R-:W-:Y:S01]  /*70b0*/  UIMAD UR46, UR12, UR31, UR46 ;  /* 0x0000001f0c2e72a4 */ /* 0x000fe2000f8e022e */
[----:B------:R-:W-:Y:S01]  /*70c0*/  FADD.FTZ R134, R189, R134 ;  /* 0x00000086bd867221 */ /* 0x000fe20000010000 */
[----:B------:R-:W-:Y:S01]  /*70d0*/  UIMAD.WIDE.U32 UR20, UR12, UR30, UR20 ;  /* 0x0000001e0c1472a5 */ /* 0x000fe2000f8e0014 */
[----:B------:R-:W-:Y:S01]  /*70e0*/  FMUL.FTZ R222, R32, R222 ;  /* 0x000000de20de7220 */ /* 0x000fe20000410000 */
[----:B------:R-:W-:Y:S01]  /*70f0*/  FMUL.FTZ R129, R221, R226 ;  /* 0x000000e2dd817220 */ /* 0x000fe20000410000 */
[----:B------:R-:W-:Y:S01]  /*7100*/  IADD3 R189, R98, 0x60, RZ ;  /* 0x0000006062bd7810 */ /* 0x000fe20007ffe0ff */
[----:B------:R-:W-:Y:S01]  /*7110*/  UIADD3 UR46, UR46, UR21, URZ ;  /* 0x000000152e2e7290 */ /* 0x000fe2000fffe03f */
[----:B------:R-:W-:Y:S01]  /*7120*/  LEA.HI.SX32 R187, R187, R98, 0x1b ;  /* 0x00000062bbbb7211 */ /* 0x000fe200078fdaff */
[----:B------:R-:W-:Y:S01]  /*7130*/  ULEA UR47, UP0, UR20, UR32, 0x3 ;  /* 0x00000020142f7291 */ /* 0x000fe2000f80183f */
[----:B------:R-:W-:Y:S01]  /*7140*/  BSSY B0, `(.L_x_14656) ;  /* 0x000001d000007945 */ /* 0x000fe20003800000 */
[----:B------:R-:W-:Y:S01]  /*7150*/  UIADD3 UR21, UR6, -UR18, URZ ;  /* 0x8000001206157290 */ /* 0x000fe2000fffe03f */
[----:B------:R-:W-:Y:S01]  /*7160*/  FADD.FTZ R225, R225, R222 ;  /* 0x000000dee1e17221 */ /* 0x000fe20000010000 */
[----:B------:R-:W-:Y:S01]  /*7170*/  ULEA.HI.X UR46, UR20, UR33, UR46, 0x3, UP0 ;  /* 0x00000021142e7291 */ /* 0x000fe200080f1c2e */
[----:B------:R-:W-:Y:S01]  /*7180*/  FFMA.FTZ R129, R156, R230, R129 ;  /* 0x000000e69c817223 */ /* 0x000fe20000010081 */
[----:B------:R-:W-:Y:S01]  /*7190*/  UIMAD UR20, UR21, -0x400, URZ ;  /* 0xfffffc00151478a4 */ /* 0x000fe2000f8e023f */
[----:B------:R-:W-:Y:S01]  /*71a0*/  LEA R14, P0, R98, UR47, 0x2 ;  /* 0x0000002f620e7c11 */ /* 0x000fe2000f8010ff */
[----:B------:R-:W-:Y:S01]  /*71b0*/  USHF.L.U64.HI UR21, UR8, 0x2, UR9 ;  /* 0x0000000208157899 */ /* 0x000fe20008010209 */
[----:B------:R-:W-:-:S02]  /*71c0*/  ISETP.GE.AND P1, PT, R183, 0x41, PT ;  /* 0x00000041b700780c */ /* 0x000fc40003f26270 */
[----:B------:R-:W-:Y:S02]  /*71d0*/  LEA.HI.X R15, R98, UR46, RZ, 0x2, P0 ;  /* 0x0000002e620f7c11 */ /* 0x000fe400080f14ff */
[----:B------:R-:W-:Y:S01]  /*71e0*/  MOV R213, UR20 ;  /* 0x0000001400d57c02 */ /* 0x000fe20008000f00 */
[----:B------:R-:W-:Y:S01]  /*71f0*/  USHF.L.U32 UR20, UR8, 0x2, URZ ;  /* 0x0000000208147899 */ /* 0x000fe2000800063f */
[----:B-1----:R-:W-:Y:S01]  /*7200*/  IMAD R216, R12, UR21, RZ ;  /* 0x000000150cd87c24 */ /* 0x002fe2000f8e02ff */
[----:B------:R-:W-:Y:S02]  /*7210*/  ISETP.GE.AND P0, PT, R183, 0x21, PT ;  /* 0x00000021b700780c */ /* 0x000fe40003f06270 */
[----:B------:R-:W-:-:S04]  /*7220*/  IMAD.WIDE R14, R213, 0x4, R14 ;  /* 0x00000004d50e7825 */ /* 0x000fc800078e020e */
[----:B------:R-:W-:Y:S01]  /*7230*/  FFMA.FTZ R213, R156, R226, -R195 ;  /* 0x000000e29cd57223 */ /* 0x000fe200000108c3 */
[----:B------:R-:W-:Y:S01]  /*7240*/  ISETP.GE.AND P2, PT, R183, 0x61, PT ;  /* 0x00000061b700780c */ /* 0x000fe20003f46270 */
[----:B------:R-:W-:Y:S01]  /*7250*/  IMAD R195, R13, UR20, R216 ;  /* 0x000000140dc37c24 */ /* 0x000fe2000f8e02d8 */
[----:B------:R-:W-:Y:S01]  /*7260*/  IADD3 R13, R98, 0x20, RZ ;  /* 0x00000020620d7810 */ /* 0x000fe20007ffe0ff */
[----:B------:R-:W-:-:S04]  /*7270*/  IMAD.WIDE.U32 R14, R12, UR20, R14 ;  /* 0x000000140c0e7c25 */ /* 0x000fc8000f8e000e */
[----:B------:R-:W-:Y:S01]  /*7280*/  FADD.FTZ R134, R134, R213 ;  /* 0x000000d586867221 */ /* 0x000fe20000010000 */
[-C--:B------:R-:W-:Y:S02]  /*7290*/  LEA.HI.SX32 R189, R189, R98.reuse, 0x1b ;  /* 0x00000062bdbd7211 */ /* 0x080fe400078fdaff */
[----:B------:R-:W-:Y:S02]  /*72a0*/  LEA.HI.SX32 R13, R13, R98, 0x1b ;  /* 0x000000620d0d7211 */ /* 0x000fe400078fdaff */
[----:B------:R-:W-:Y:S02]  /*72b0*/  IADD3 R15, R15, R195, RZ ;  /* 0x000000c30f0f7210 */ /* 0x000fe40007ffe0ff */
[----:B------:R-:W-:Y:S02]  /*72c0*/  LEA R13, R13, UR19, 0x2 ;  /* 0x000000130d0d7c11 */ /* 0x000fe4000f8e10ff */
[----:B------:R-:W-:-:S04]  /*72d0*/  LEA R187, R187, UR19, 0x2 ;  /* 0x00000013bbbb7c11 */ /* 0x000fc8000f8e10ff */
[----:B------:R-:W0:Y:S01]  /*72e0*/  LDS R13, [R13+0x8c0] ;  /* 0x0008c0000d0d7984 */ /* 0x000e220000000800 */
[----:B------:R-:W-:Y:S05]  /*72f0*/  @!P0 BRA `(.L_x_14657) ;  /* 0x0000000000048947 */ /* 0x000fea0003800000 */
[----:B0-----:R1:W-:Y:S02]  /*7300*/  REDG.E.ADD.F32.FTZ.RN.STRONG.GPU desc[UR22][R14.64+-0xf80], R13 ;  /* 0xfff0800d0e0079a6 */ /* 0x0013e4000c10f396 */
.L_x_14657:
[----:B------:R-:W-:Y:S05]  /*7310*/  BSYNC B0 ;  /* 0x0000000000007941 */ /* 0x000fea0003800000 */
.L_x_14656:
[----:B01----:R0:W1:Y:S01]  /*7320*/  LDS R13, [R187+0x940] ;  /* 0x00094000bb0d7984 */ /* 0x0030620000000800 */
[----:B------:R-:W-:Y:S01]  /*7330*/  BSSY B0, `(.L_x_14658) ;  /* 0x0000004000007945 */ /* 0x000fe20003800000 */
[----:B------:R-:W-:-:S03]  /*7340*/  LEA R12, R189, UR19, 0x2 ;  /* 0x00000013bd0c7c11 */ /* 0x000fc6000f8e10ff */
[----:B------:R-:W-:Y:S05]  /*7350*/  @!P1 BRA `(.L_x_14659) ;  /* 0x0000000000049947 */ /* 0x000fea0003800000 */
[----:B-1----:R2:W-:Y:S02]  /*7360*/  REDG.E.ADD.F32.FTZ.RN.STRONG.GPU desc[UR22][R14.64+-0xf00], R13 ;  /* 0xfff1000d0e0079a6 */ /* 0x0025e4000c10f396 */
.L_x_14659:
[----:B------:R-:W-:Y:S05]  /*7370*/  BSYNC B0 ;  /* 0x0000000000007941 */ /* 0x000fea0003800000 */
.L_x_14658:
[----:B-12---:R1:W2:Y:S01]  /*7380*/  LDS R13, [R12+0x9c0] ;  /* 0x0009c0000c0d7984 */ /* 0x0062a20000000800 */
[----:B------:R-:W-:Y:S01]  /*7390*/  BSSY B0, `(.L_x_14660) ;  /* 0x0000005000007945 */ /* 0x000fe20003800000 */
[C---:B0-----:R-:W-:Y:S02]  /*73a0*/  IADD3 R187, R98.reuse, 0x80, RZ ;  /* 0x0000008062bb7810 */ /* 0x041fe40007ffe0ff */
[----:B------:R-:W-:Y:S01]  /*73b0*/  IADD3 R189, R98, 0xa0, RZ ;  /* 0x000000a062bd7810 */ /* 0x000fe20007ffe0ff */
[----:B------:R-:W-:Y:S06]  /*73c0*/  @!P2 BRA `(.L_x_14661) ;  /* 0x000000000004a947 */ /* 0x000fec0003800000 */
[----:B--2---:R0:W-:Y:S02]  /*73d0*/  REDG.E.ADD.F32.FTZ.RN.STRONG.GPU desc[UR22][R14.64+-0xe80], R13 ;  /* 0xfff1800d0e0079a6 */ /* 0x0041e4000c10f396 */
.L_x_14661:
[----:B------:R-:W-:Y:S05]  /*73e0*/  BSYNC B0 ;  /* 0x0000000000007941 */ /* 0x000fea0003800000 */
.L_x_14660:
[----:B0-2---:R-:W-:Y:S01]  /*73f0*/  IADD3 R13, R98, 0xc0, RZ ;  /* 0x000000c0620d7810 */ /* 0x005fe20007ffe0ff */
[----:B------:R-:W-:Y:S01]  /*7400*/  BSSY B0, `(.L_x_14662) ;  /* 0x0000011000007945 */ /* 0x000fe20003800000 */
[-C--:B------:R-:W-:Y:S02]  /*7410*/  LEA.HI.SX32 R187, R187, R98.reuse, 0x1b ;  /* 0x00000062bbbb7211 */ /* 0x080fe400078fdaff */
[-C--:B-1----:R-:W-:Y:S02]  /*7420*/  LEA.HI.SX32 R12, R13, R98.reuse, 0x1b ;  /* 0x000000620d0c7211 */ /* 0x082fe400078fdaff */
        /* <DEDUP_REMOVED lines=14> */
.L_x_14663:
[----:B------:R-:W-:Y:S05]  /*7510*/  BSYNC B0 ;  /* 0x0000000000007941 */ /* 0x000fea0003800000 */
.L_x_14662:
[----:B01----:R0:W1:Y:S01]  /*7520*/  LDS R13, [R189+0xac0] ;  /* 0x000ac000bd0d7984 */ /* 0x0030620000000800 */
[----:B------:R-:W-:Y:S01]  /*7530*/  BSSY B0, `(.L_x_14664) ;  /* 0x0000006000007945 */ /* 0x000fe20003800000 */
[----:B------:R-:W-:Y:S02]  /*7540*/  IADD3 R187, R98, 0x100, RZ ;  /* 0x0000010062bb7810 */ /* 0x000fe40007ffe0ff */
[----:B------:R-:W-:Y:S02]  /*7550*/  LEA.HI.SX32 R195, R195, R98, 0x1b ;  /* 0x00000062c3c37211 */ /* 0x000fe400078fdaff */
[----:B------:R-:W-:Y:S01]  /*7560*/  LEA R12, R12, UR19, 0x2 ;  /* 0x000000130c0c7c11 */ /* 0x000fe2000f8e10ff */
[----:B------:R-:W-:Y:S06]  /*7570*/  @!P0 BRA `(.L_x_14665) ;  /* 0x0000000000048947 */ /* 0x000fec0003800000 */
[----:B-1----:R2:W-:Y:S02]  /*7580*/  REDG.E.ADD.F32.FTZ.RN.STRONG.GPU desc[UR22][R14.64+-0xd80], R13 ;  /* 0xfff2800d0e0079a6 */ /* 0x0025e4000c10f396 */
.L_x_14665:
[----:B------:R-:W-:Y:S05]  /*7590*/  BSYNC B0 ;  /* 0x0000000000007941 */ /* 0x000fea0003800000 */
.L_x_14664:
[----:B-12---:R1:W2:Y:S01]  /*75a0*/  LDS R13, [R12+0xb40] ;  /* 0x000b40000c0d7984 */ /* 0x0062a20000000800 */
[----:B------:R-:W-:Y:S01]  /*75b0*/  BSSY B0, `(.L_x_14666) ;  /* 0x0000006000007945 */ /* 0x000fe20003800000 */
[----:B0-----:R-:W-:Y:S02]  /*75c0*/  IADD3 R189, R98, 0x120, RZ ;  /* 0x0000012062bd7810 */ /* 0x001fe40007ffe0ff */
[----:B------:R-:W-:Y:S02]  /*75d0*/  LEA.HI.SX32 R187, R187, R98, 0x1b ;  /* 0x00000062bbbb7211 */ /* 0x000fe400078fdaff */
[----:B------:R-:W-:Y:S01]  /*75e0*/  LEA R213, R195, UR19, 0x2 ;  /* 0x00000013c3d57c11 */ /* 0x000fe2000f8e10ff */
[----:B------:R-:W-:Y:S06]  /*75f0*/  @!P1 BRA `(.L_x_14667) ;  /* 0x0000000000049947 */ /* 0x000fec0003800000 */
[----:B--2---:R0:W-:Y:S02]  /*7600*/  REDG.E.ADD.F32.FTZ.RN.STRONG.GPU desc[UR22][R14.64+-0xd00], R13 ;  /* 0xfff3000d0e0079a6 */ /* 0x0041e4000c10f396 */
.L_x_14667:
[----:B------:R-:W-:Y:S05]  /*7610*/  BSYNC B0 ;  /* 0x0000000000007941 */ /* 0x000fea0003800000 */
.L_x_14666:
[----:B0-2---:R0:W2:Y:S01]  /*7620*/  LDS R13, [R213+0xbc0] ;  /* 0x000bc000d50d7984 */ /* 0x0050a20000000800 */
[----:B------:R-:W-:Y:S01]  /*7630*/  BSSY B0, `(.L_x_14668) ;  /* 0x0000006000007945 */ /* 0x000fe20003800000 */
[----:B------:R-:W-:Y:S02]  /*7640*/  IADD3 R195, R98, 0x140, RZ ;  /* 0x0000014062c37810 */ /* 0x000fe40007ffe0ff */
[----:B------:R-:W-:Y:S02]  /*7650*/  LEA.HI.SX32 R189, R189, R98, 0x1b ;  /* 0x00000062bdbd7211 */ /* 0x000fe400078fdaff */
[----:B------:R-:W-:Y:S01]  /*7660*/  LEA R187, R187, UR19, 0x2 ;  /* 0x00000013bbbb7c11 */ /* 0x000fe2000f8e10ff */
[----:B------:R-:W-:Y:S06]  /*7670*/  @!P2 BRA `(.L_x_14669) ;  /* 0x000000000004a947 */ /* 0x000fec0003800000 */
[----:B--2---:R3:W-:Y:S02]  /*7680*/  REDG.E.ADD.F32.FTZ.RN.STRONG.GPU desc[UR22][R14.64+-0xc80], R13 ;  /* 0xfff3800d0e0079a6 */ /* 0x0047e4000c10f396 */
.L_x_14669:
[----:B------:R-:W-:Y:S05]  /*7690*/  BSYNC B0 ;  /* 0x0000000000007941 */ /* 0x000fea0003800000 */
.L_x_14668:
[----:B--23--:R2:W3:Y:S01]  /*76a0*/  LDS R13, [R187+0xc40] ;  /* 0x000c4000bb0d7984 */ /* 0x00c4e20000000800 */
[----:B------:R-:W-:Y:S01]  /*76b0*/  BSSY B0, `(.L_x_14670) ;  /* 0x0000005000007945 */ /* 0x000fe20003800000 */
[----:B------:R-:W-:Y:S02]  /*76c0*/  LEA.HI.SX32 R195, R195, R98, 0x1b ;  /* 0x00000062c3c37211 */ /* 0x000fe400078fdaff */
[----:B------:R-:W-:Y:S01]  /*76d0*/  LEA R189, R189, UR19, 0x2 ;  /* 0x00000013bdbd7c11 */ /* 0x000fe2000f8e10ff */
[----:B------:R-:W-:Y:S06]  /*76e0*/  @!P3 BRA `(.L_x_14671) ;  /* 0x000000000004b947 */ /* 0x000fec0003800000 */
[----:B---3--:R4:W-:Y:S02]  /*76f0*/  REDG.E.ADD.F32.FTZ.RN.STRONG.GPU desc[UR22][R14.64+-0xc00], R13 ;  /* 0xfff4000d0e0079a6 */ /* 0x0089e4000c10f396 */
.L_x_14671:
[----:B------:R-:W-:Y:S05]  /*7700*/  BSYNC B0 ;  /* 0x0000000000007941 */ /* 0x000fea0003800000 */
.L_x_14670:
[----:B---34-:R3:W4:Y:S01]  /*7710*/  LDS R13, [R189+0xcc0] ;  /* 0x000cc000bd0d7984 */ /* 0x0187220000000800 */
[----:B------:R-:W-:Y:S01]  /*7720*/  BSSY B0, `(.L_x_14672) ;  /* 0x0000004000007945 */ /* 0x000fe20003800000 */
[----:B------:R-:W-:-:S03]  /*7730*/  LEA R195, R195, UR19, 0x2 ;  /* 0x00000013c3c37c11 */ /* 0x000fc6000f8e10ff */
[----:B------:R-:W-:Y:S05]  /*7740*/  @!P4 BRA `(.L_x_14673) ;  /* 0x000000000004c947 */ /* 0x000fea0003800000 */
[----:B----4-:R4:W-:Y:S02]  /*7750*/  REDG.E.ADD.F32.FTZ.RN.STRONG.GPU desc[UR22][R14.64+-0xb80], R13 ;  /* 0xfff4800d0e0079a6 */ /* 0x0109e4000c10f396 */
.L_x_14673:
[----:B------:R-:W-:Y:S05]  /*7760*/  BSYNC B0 ;  /* 0x0000000000007941 */ /* 0x000fea0003800000 */
.L_x_14672:
[----:B----4-:R4:W0:Y:S01]  /*7770*/  LDS R13, [R195+0xd40] ;  /* 0x000d4000c30d7984 */ /* 0x0108220000000800 */
[----:B------:R-:W-:Y:S01]  /*7780*/  BSSY B0, `(.L_x_14674) ;  /* 0x0000005000007945 */ /* 0x000fe20003800000 */
[C---:B--2---:R-:W-:Y:S02]  /*7790*/  IADD3 R187, R98.reuse, 0x160, RZ ;  /* 0x0000016062bb7810 */ /* 0x044fe40007ffe0ff */
[----:B---3--:R-:W-:Y:S01]  /*77a0*/  IADD3 R189, R98, 0x180, RZ ;  /* 0x0000018062bd7810 */ /* 0x008fe20007ffe0ff */
[----:B------:R-:W-:Y:S06]  /*77b0*/  @!P5 BRA `(.L_x_14675) ;  /* 0x000000000004d947 */ /* 0x000fec0003800000 */
[----:B0-----:R2:W-:Y:S02]  /*77c0*/  REDG.E.ADD.F32.FTZ.RN.STRONG.GPU desc[UR22][R14.64+-0xb00], R13 ;  /* 0xfff5000d0e0079a6 */ /* 0x0015e4000c10f396 */
.L_x_14675:
[----:B------:R-:W-:Y:S05]  /*77d0*/  BSYNC B0 ;  /* 0x0000000000007941 */ /* 0x000fea0003800000 */
.L_x_14674:
        /* <DEDUP_REMOVED lines=8> */
[----:B----4-:R-:W-:Y:S02]  /*7860*/  IADD3 R195, R98, 0x1c0, RZ ;  /* 0x000001c062c37810 */ /* 0x010fe40007ffe0ff */
        /* <DEDUP_REMOVED lines=9> */
.L_x_14677:
[----:B------:R-:W-:Y:S05]  /*7900*/  BSYNC B0 ;  /* 0x0000000000007941 */ /* 0x000fea0003800000 */
.L_x_14676:
[----:B01----:R0:W1:Y:S01]  /*7910*/  LDS R13, [R189+0xe40] ;  /* 0x000e4000bd0d7984 */ /* 0x0030620000000800 */
[----:B------:R-:W-:Y:S01]  /*7920*/  BSSY B0, `(.L_x_14678) ;  /* 0x0000006000007945 */ /* 0x000fe20003800000 */
[----:B------:R-:W-:Y:S02]  /*7930*/  IADD3 R187, R98, 0x1e0, RZ ;  /* 0x000001e062bb7810 */ /* 0x000fe40007ffe0ff */
[----:B------:R-:W-:Y:S02]  /*7940*/  LEA.HI.SX32 R195, R195, R98, 0x1b ;  /* 0x00000062c3c37211 */ /* 0x000fe400078fdaff */
[----:B------:R-:W-:Y:S01]  /*7950*/  LEA R12, R12, UR19, 0x2 ;  /* 0x000000130c0c7c11 */ /* 0x000fe2000f8e10ff */
[----:B------:R-:W-:Y:S06]  /*7960*/  @!P0 BRA `(.L_x_14679) ;  /* 0x0000000000048947 */ /* 0x000fec0003800000 */
[----:B-1----:R2:W-:Y:S02]  /*7970*/  REDG.E.ADD.F32.FTZ.RN.STRONG.GPU desc[UR22][R14.64+-0xa00], R13 ;  /* 0xfff6000d0e0079a6 */ /* 0x0025e4000c10f396 */
.L_x_14679:
[----:B------:R-:W-:Y:S05]  /*7980*/  BSYNC B0 ;  /* 0x0000000000007941 */ /* 0x000fea0003800000 */
.L_x_14678:
[----:B-12---:R1:W2:Y:S01]  /*7990*/  LDS R13, [R12+0xec0] ;  /* 0x000ec0000c0d7984 */ /* 0x0062a20000000800 */
[----:B------:R-:W-:Y:S01]  /*79a0*/  BSSY B0, `(.L_x_14680) ;  /* 0x0000006000007945 */ /* 0x000fe20003800000 */
[----:B------:R-:W-:Y:S02]  /*79b0*/  IADD3 R213, R98, 0x200, RZ ;  /* 0x0000020062d57810 */ /* 0x000fe40007ffe0ff */
[----:B------:R-:W-:Y:S02]  /*79c0*/  LEA.HI.SX32 R187, R187, R98, 0x1b ;  /* 0x00000062bbbb7211 */ /* 0x000fe400078fdaff */
[----:B------:R-:W-:Y:S01]  /*79d0*/  LEA R195, R195, UR19, 0x2 ;  /* 0x00000013c3c37c11 */ /* 0x000fe2000f8e10ff */
[----:B------:R-:W-:Y:S06]  /*79e0*/  @!P1 BRA `(.L_x_14681) ;  /* 0x0000000000049947 */ /* 0x000fec0003800000 */
[----:B--2---:R3:W-:Y:S02]  /*79f0*/  REDG.E.ADD.F32.FTZ.RN.STRONG.GPU desc[UR22][R14.64+-0x980], R13 ;  /* 0xfff6800d0e0079a6 */ /* 0x0047e4000c10f396 */
.L_x_14681:
[----:B------:R-:W-:Y:S05]  /*7a00*/  BSYNC B0 ;  /* 0x0000000000007941 */ /* 0x000fea0003800000 */
.L_x_14680:
[----:B--23--:R2:W3:Y:S01]  /*7a10*/  LDS R13, [R195+0xf40] ;  /* 0x000f4000c30d7984 */ /* 0x00c4e20000000800 */
[----:B------:R-:W-:Y:S01]  /*7a20*/  BSSY B0, `(.L_x_14682) ;  /* 0x0000006000007945 */ /* 0x000fe20003800000 */
[----:B0-----:R-:W-:Y:S02]  /*7a30*/  IADD3 R189, R98, 0x220, RZ ;  /* 0x0000022062bd7810 */ /* 0x001fe40007ffe0ff */
[----:B-1----:R-:W-:Y:S02]  /*7a40*/  LEA.HI.SX32 R12, R213, R98, 0x1b ;  /* 0x00000062d50c7211 */ /* 0x002fe400078fdaff */
[----:B------:R-:W-:Y:S01]  /*7a50*/  LEA R187, R187, UR19, 0x2 ;  /* 0x00000013bbbb7c11 */ /* 0x000fe2000f8e10ff */
[----:B------:R-:W-:Y:S06]  /*7a60*/  @!P2 BRA `(.L_x_14683) ;  /* 0x000000000004a947 */ /* 0x000fec0003800000 */
[----:B---3--:R0:W-:Y:S02]  /*7a70*/  REDG.E.ADD.F32.FTZ.RN.STRONG.GPU desc[UR22][R14.64+-0x900], R13 ;  /* 0xfff7000d0e0079a6 */ /* 0x0081e4000c10f396 */
.L_x_14683:
[----:B------:R-:W-:Y:S05]  /*7a80*/  BSYNC B0 ;  /* 0x0000000000007941 */ /* 0x000fea0003800000 */
.L_x_14682:
[----:B0--3--:R0:W1:Y:S01]  /*7a90*/  LDS R13, [R187+0xfc0] ;  /* 0x000fc000bb0d7984 */ /* 0x0090620000000800 */
[----:B------:R-:W-:Y:S01]  /*7aa0*/  BSSY B0, `(.L_x_14684) ;  /* 0x0000005000007945 */ /* 0x000fe20003800000 */
[----:B------:R-:W-:Y:S02]  /*7ab0*/  LEA.HI.SX32 R189, R189, R98, 0x1b ;  /* 0x00000062bdbd7211 */ /* 0x000fe400078fdaff */
[----:B------:R-:W-:Y:S01]  /*7ac0*/  LEA R12, R12, UR19, 0x2 ;  /* 0x000000130c0c7c11 */ /* 0x000fe2000f8e10ff */
[----:B------:R-:W-:Y:S06]  /*7ad0*/  @!P3 BRA `(.L_x_14685) ;  /* 0x000000000004b947 */ /* 0x000fec0003800000 */
[----:B-1----:R3:W-:Y:S02]  /*7ae0*/  REDG.E.ADD.F32.FTZ.RN.STRONG.GPU desc[UR22][R14.64+-0x880], R13 ;  /* 0xfff7800d0e0079a6 */ /* 0x0027e4000c10f396 */
.L_x_14685:
[----:B------:R-:W-:Y:S05]  /*7af0*/  BSYNC B0 ;  /* 0x0000000000007941 */ /* 0x000fea0003800000 */
.L_x_14684:
[----:B-1-3--:R1:W3:Y:S01]  /*7b00*/  LDS R13, [R12+0x1040] ;  /* 0x001040000c0d7984 */ /* 0x00a2e20000000800 */
[----:B------:R-:W-:Y:S01]  /*7b10*/  BSSY B0, `(.L_x_14686) ;  /* 0x0000004000007945 */ /* 0x000fe20003800000 */
[----:B--2---:R-:W-:-:S03]  /*7b20*/  LEA R195, R189, UR19, 0x2 ;  /* 0x00000013bdc37c11 */ /* 0x004fc6000f8e10ff */
[----:B------:R-:W-:Y:S05]  /*7b30*/  @!P4 BRA `(.L_x_14687) ;  /* 0x000000000004c947 */ /* 0x000fea0003800000 */
[----:B---3--:R2:W-:Y:S02]  /*7b40*/  REDG.E.ADD.F32.FTZ.RN.STRONG.GPU desc[UR22][R14.64+-0x800], R13 ;  /* 0xfff8000d0e0079a6 */ /* 0x0085e4000c10f396 */
.L_x_14687:
[----:B------:R-:W-:Y:S05]  /*7b50*/  BSYNC B0 ;  /* 0x0000000000007941 */ /* 0x000fea0003800000 */
.L_x_14686:
[----:B--23--:R2:W3:Y:S01]  /*7b60*/  LDS R13, [R195+0x10c0] ;  /* 0x0010c000c30d7984 */ /* 0x00c4e20000000800 */
[----:B------:R-:W-:Y:S01]  /*7b70*/  BSSY B0, `(.L_x_14688) ;  /* 0x0000005000007945 */ /* 0x000fe20003800000 */
[C---:B0-----:R-:W-:Y:S02]  /*7b80*/  IADD3 R187, R98.reuse, 0x240, RZ ;  /* 0x0000024062bb7810 */ /* 0x041fe40007ffe0ff */
[----:B------:R-:W-:Y:S01]  /*7b90*/  IADD3 R189, R98, 0x260, RZ ;  /* 0x0000026062bd7810 */ /* 0x000fe20007ffe0ff */
[----:B------:R-:W-:Y:S06]  /*7ba0*/  @!P5 BRA `(.L_x_14689) ;  /* 0x000000000004d947 */ /* 0x000fec0003800000 */
[----:B---3--:R0:W-:Y:S02]  /*7bb0*/  REDG.E.ADD.F32.FTZ.RN.STRONG.GPU desc[UR22][R14.64+-0x780], R13 ;  /* 0xfff8800d0e0079a6 */ /* 0x0081e4000c10f396 */
.L_x_14689:
[----:B------:R-:W-:Y:S05]  /*7bc0*/  BSYNC B0 ;  /* 0x0000000000007941 */ /* 0x000fea0003800000 */
.L_x_14688:
[----:B0--3--:R-:W-:Y:S01]  /*7bd0*/  IADD3 R13, R98, 0x280, RZ ;  /* 0x00000280620d7810 */ /* 0x009fe20007ffe0ff */
[----:B------:R-:W-:Y:S01]  /*7be0*/  BSSY B0, `(.L_x_14690) ;  /* 0x0000011000007945 */ /* 0x000fe20003800000 */
[-C--:B------:R-:W-:Y:S02]  /*7bf0*/  LEA.HI.SX32 R187, R187, R98.reuse, 0x1b ;  /* 0x00000062bbbb7211 */ /* 0x080fe400078fdaff */
[-C--:B-1----:R-:W-:Y:S02]  /*7c00*/  LEA.HI.SX32 R12, R13, R98.reuse, 0x1b ;  /* 0x000000620d0c7211 */ /* 0x082fe400078fdaff */
[----:B------:R-:W-:Y:S02]  /*7c10*/  LEA R13, R187, UR19, 0x2 ;  /* 0x00000013bb0d7c11 */ /* 0x000fe4000f8e10ff */
[----:B------:R-:W-:Y:S02]  /*7c20*/  ISETP.GE.AND P6, PT, R183, 0x241, PT ;  /* 0x00000241b700780c */ /* 0x000fe40003fc6270 */
[----:B------:R-:W-:-:S02]  /*7c30*/  LEA.HI.SX32 R189, R189, R98, 0x1b ;  /* 0x00000062bdbd7211 */ /* 0x000fc400078fdaff */
[----:B------:R-:W0:Y:S01]  /*7c40*/  LDS R13, [R13+0x1140] ;  /* 0x001140000d0d7984 */ /* 0x000e220000000800 */
[----:B--2---:R-:W-:Y:S02]  /*7c50*/  IADD3 R195, R98, 0x2a0, RZ ;  /* 0x000002a062c37810 */ /* 0x004fe40007ffe0ff */
        /* <DEDUP_REMOVED lines=9> */
.L_x_14691:
[----:B------:R-:W-:Y:S05]  /*7cf0*/  BSYNC B0 ;  /* 0x0000000000007941 */ /* 0x000fea0003800000 */
.L_x_14690:
[----:B01----:R0:W1:Y:S01]  /*7d00*/  LDS R13, [R189+0x11c0] ;  /* 0x0011c000bd0d7984 */ /* 0x0030620000000800 */
[----:B------:R-:W-:Y:S01]  /*7d10*/  BSSY B0, `(.L_x_14692) ;  /* 0x0000006000007945 */ /* 0x000fe20003800000 */
[----:B------:R-:W-:Y:S02]  /*7d20*/  IADD3 R187, R98, 0x2c0, RZ ;  /* 0x000002c062bb7810 */ /* 0x000fe40007ffe0ff */
[----:B------:R-:W-:Y:S02]  /*7d30*/  LEA.HI.SX32 R195, R195, R98, 0x1b ;  /* 0x00000062c3c37211 */ /* 0x000fe400078fdaff */
[----:B------:R-:W-:Y:S01]  /*7d40*/  LEA R12, R12, UR19, 0x2 ;  /* 0x000000130c0c7c11 */ /* 0x000fe2000f8e10ff */
[----:B------:R-:W-:Y:S06]  /*7d50*/  @!P0 BRA `(.L_x_14693) ;  /* 0x0000000000048947 */ /* 0x000fec0003800000 */
[----:B-1----:R2:W-:Y:S02]  /*7d60*/  REDG.E.ADD.F32.FTZ.RN.STRONG.GPU desc[UR22][R14.64+-0x680], R13 ;  /* 0xfff9800d0e0079a6 */ /* 0x0025e4000c10f396 */
.L_x_14693:
[----:B------:R-:W-:Y:S05]  /*7d70*/  BSYNC B0 ;  /* 0x0000000000007941 */ /* 0x000fea0003800000 */
.L_x_14692:
[----:B-12---:R1:W2:Y:S01]  /*7d80*/  LDS R13, [R12+0x1240] ;  /* 0x001240000c0d7984 */ /* 0x0062a20000000800 */
[----:B------:R-:W-:Y:S01]  /*7d90*/  BSSY B0, `(.L_x_14694) ;  /* 0x0000006000007945 */ /* 0x000fe20003800000 */
[----:B0-----:R-:W-:Y:S02]  /*7da0*/  IADD3 R189, R98, 0x2e0, RZ ;  /* 0x000002e062bd7810 */ /* 0x001fe40007ffe0ff */
[----:B------:R-:W-:Y:S02]  /*7db0*/  LEA.HI.SX32 R187, R187, R98, 0x1b ;  /* 0x00000062bbbb7211 */ /* 0x000fe400078fdaff */
[----:B------:R-:W-:Y:S01]  /*7dc0*/  LEA R213, R195, UR19, 0x2 ;  /* 0x00000013c3d57c11 */ /* 0x000fe2000f8e10ff */
[----:B------:R-:W-:Y:S06]  /*7dd0*/  @!P1 BRA `(.L_x_14695) ;  /* 0x0000000000049947 */ /* 0x000fec0003800000 */
[----:B--2---:R0:W-:Y:S02]  /*7de0*/  REDG.E.ADD.F32.FTZ.RN.STRONG.GPU desc[UR22][R14.64+-0x600], R13 ;  /* 0xfffa000d0e0079a6 */ /* 0x0041e4000c10f396 */
.L_x_14695:
[----:B------:R-:W-:Y:S05]  /*7df0*/  BSYNC B0 ;  /* 0x0000000000007941 */ /* 0x000fea0003800000 */
.L_x_14694:
[----:B0-2---:R0:W2:Y:S01]  /*7e00*/  LDS R13, [R213+0x12c0] ;  /* 0x0012c000d50d7984 */ /* 0x0050a20000000800 */
[----:B------:R-:W-:Y:S01]  /*7e10*/  BSSY B0, `(.L_x_14696) ;  /* 0x0000006000007945 */ /* 0x000fe20003800000 */
[----:B------:R-:W-:Y:S02]  /*7e20*/  IADD3 R195, R98, 0x300, RZ ;  /* 0x0000030062c37810 */ /* 0x000fe40007ffe0ff */
[----:B------:R-:W-:Y:S02]  /*7e30*/  LEA.HI.SX32 R189, R189, R98, 0x1b ;  /* 0x00000062bdbd7211 */ /* 0x000fe400078fdaff */
[----:B------:R-:W-:Y:S01]  /*7e40*/  LEA R187, R187, UR19, 0x2 ;  /* 0x00000013bbbb7c11 */ /* 0x000fe2000f8e10ff */
[----:B------:R-:W-:Y:S06]  /*7e50*/  @!P2 BRA `(.L_x_14697) ;  /* 0x000000000004a947 */ /* 0x000fec0003800000 */
[----:B--2---:R3:W-:Y:S02]  /*7e60*/  REDG.E.ADD.F32.FTZ.RN.STRONG.GPU desc[UR22][R14.64+-0x580], R13 ;  /* 0xfffa800d0e0079a6 */ /* 0x0047e4000c10f396 */
.L_x_14697:
[----:B------:R-:W-:Y:S05]  /*7e70*/  BSYNC B0 ;  /* 0x0000000000007941 */ /* 0x000fea0003800000 */
.L_x_14696:
[----:B--23--:R2:W3:Y:S01]  /*7e80*/  LDS R13, [R187+0x1340] ;  /* 0x00134000bb0d7984 */ /* 0x00c4e20000000800 */
[----:B------:R-:W-:Y:S01]  /*7e90*/  BSSY B0, `(.L_x_14698) ;  /* 0x0000005000007945 */ /* 0x000fe20003800000 */
[----:B------:R-:W-:Y:S02]  /*7ea0*/  LEA.HI.SX32 R195, R195, R98, 0x1b ;  /* 0x00000062c3c37211 */ /* 0x000fe400078fdaff */
[----:B------:R-:W-:Y:S01]  /*7eb0*/  LEA R189, R189, UR19, 0x2 ;  /* 0x00000013bdbd7c11 */ /* 0x000fe2000f8e10ff */
[----:B------:R-:W-:Y:S06]  /*7ec0*/  @!P3 BRA `(.L_x_14699) ;  /* 0x000000000004b947 */ /* 0x000fec0003800000 */
[----:B---3--:R4:W-:Y:S02]  /*7ed0*/  REDG.E.ADD.F32.FTZ.RN.STRONG.GPU desc[UR22][R14.64+-0x500], R13 ;  /* 0xfffb000d0e0079a6 */ /* 0x0089e4000c10f396 */
.L_x_14699:
[----:B------:R-:W-:Y:S05]  /*7ee0*/  BSYNC B0 ;  /* 0x0000000000007941 */ /* 0x000fea0003800000 */
.L_x_14698:
[----:B---34-:R3:W4:Y:S01]  /*7ef0*/  LDS R13, [R189+0x13c0] ;  /* 0x0013c000bd0d7984 */ /* 0x0187220000000800 */
[----:B------:R-:W-:Y:S01]  /*7f00*/  BSSY B0, `(.L_x_14700) ;  /* 0x0000004000007945 */ /* 0x000fe20003800000 */
[----:B------:R-:W-:-:S03]  /*7f10*/  LEA R195, R195, UR19, 0x2 ;  /* 0x00000013c3c37c11 */ /* 0x000fc6000f8e10ff */
[----:B------:R-:W-:Y:S05]  /*7f20*/  @!P4 BRA `(.L_x_14701) ;  /* 0x000000000004c947 */ /* 0x000fea0003800000 */
[----:B----4-:R4:W-:Y:S02]  /*7f30*/  REDG.E.ADD.F32.FTZ.RN.STRONG.GPU desc[UR22][R14.64+-0x480], R13 ;  /* 0xfffb800d0e0079a6 */ /* 0x0109e4000c10f396 */
.L_x_14701:
[----:B------:R-:W-:Y:S05]  /*7f40*/  BSYNC B0 ;  /* 0x0000000000007941 */ /* 0x000fea0003800000 */
.L_x_14700:
[----:B----4-:R4:W0:Y:S01]  /*7f50*/  LDS R13, [R195+0x1440] ;  /* 0x00144000c30d7984 */ /* 0x0108220000000800 */
[----:B------:R-:W-:Y:S01]  /*7f60*/  BSSY B0, `(.L_x_14702) ;  /* 0x0000005000007945 */ /* 0x000fe20003800000 */
[C---:B--2---:R-:W-:Y:S02]  /*7f70*/  IADD3 R187, R98.reuse, 0x320, RZ ;  /* 0x0000032062bb7810 */ /* 0x044fe40007ffe0ff */
[----:B---3--:R-:W-:Y:S01]  /*7f80*/  IADD3 R189, R98, 0x340, RZ ;  /* 0x0000034062bd7810 */ /* 0x008fe20007ffe0ff */
[----:B------:R-:W-:Y:S06]  /*7f90*/  @!P5 BRA `(.L_x_14703) ;  /* 0x000000000004d947 */ /* 0x000fec0003800000 */
[----:B0-----:R2:W-:Y:S02]  /*7fa0*/  REDG.E.ADD.F32.FTZ.RN.STRONG.GPU desc[UR22][R14.64+-0x400], R13 ;  /* 0xfffc000d0e0079a6 */ /* 0x0015e4000c10f396 */
.L_x_14703:
[----:B------:R-:W-:Y:S05]  /*7fb0*/  BSYNC B0 ;  /* 0x0000000000007941 */ /* 0x000fea0003800000 */
.L_x_14702:
        /* <DEDUP_REMOVED lines=18> */
.L_x_14705:
[----:B------:R-:W-:Y:S05]  /*80e0*/  BSYNC B0 ;  /* 0x0000000000007941 */ /* 0x000fea0003800000 */
.L_x_14704:
[----:B01----:R0:W1:Y:S01]  /*80f0*/  LDS R13, [R189+0x1540] ;  /* 0x00154000bd0d7984 */ /* 0x0030620000000800 */
[----:B------:R-:W-:Y:S01]  /*8100*/  BSSY B0, `(.L_x_14706) ;  /* 0x0000006000007945 */ /* 0x000fe20003800000 */
[----:B------:R-:W-:Y:S02]  /*8110*/  IADD3 R183, R98, 0x3a0, RZ ;  /* 0x000003a062b77810 */ /* 0x000fe40007ffe0ff */
[----:B------:R-:W-:Y:S02]  /*8120*/  LEA.HI.SX32 R195, R195, R98, 0x1b ;  /* 0x00000062c3c37211 */ /* 0x000fe400078fdaff */
[----:B------:R-:W-:Y:S01]  /*8130*/  LEA R12, R12, UR19, 0x2 ;  /* 0x000000130c0c7c11 */ /* 0x000fe2000f8e10ff */
[----:B------:R-:W-:Y:S06]  /*8140*/  @!P0 BRA `(.L_x_14707) ;  /* 0x0000000000048947 */ /* 0x000fec0003800000 */
[----:B-1----:R2:W-:Y:S02]  /*8150*/  REDG.E.ADD.F32.FTZ.RN.STRONG.GPU desc[UR22][R14.64+-0x300], R13 ;  /* 0xfffd000d0e0079a6 */ /* 0x0025e4000c10f396 */
.L_x_14707:
[----:B------:R-:W-:Y:S05]  /*8160*/  BSYNC B0 ;  /* 0x0000000000007941 */ /* 0x000fea0003800000 */
.L_x_14706:
[----:B-12---:R1:W2:Y:S01]  /*8170*/  LDS R13, [R12+0x15c0] ;  /* 0x0015c0000c0d7984 */ /* 0x0062a20000000800 */
[----:B------:R-:W-:Y:S01]  /*8180*/  BSSY B0, `(.L_x_14708) ;  /* 0x0000006000007945 */ /* 0x000fe20003800000 */
[----:B------:R-:W-:Y:S02]  /*8190*/  IADD3 R187, R98, 0x3c0, RZ ;  /* 0x000003c062bb7810 */ /* 0x000fe40007ffe0ff */
[----:B------:R-:W-:Y:S02]  /*81a0*/  LEA.HI.SX32 R183, R183, R98, 0x1b ;  /* 0x00000062b7b77211 */ /* 0x000fe400078fdaff */
[----:B------:R-:W-:Y:S01]  /*81b0*/  LEA R195, R195, UR19, 0x2 ;  /* 0x00000013c3c37c11 */ /* 0x000fe2000f8e10ff */
[----:B------:R-:W-:Y:S06]  /*81c0*/  @!P1 BRA `(.L_x_14709) ;  /* 0x0000000000049947 */ /* 0x000fec0003800000 */
[----:B--2---:R3:W-:Y:S02]  /*81d0*/  REDG.E.ADD.F32.FTZ.RN.STRONG.GPU desc[UR22][R14.64+-0x280], R13 ;  /* 0xfffd800d0e0079a6 */ /* 0x0047e4000c10f396 */
.L_x_14709:
[----:B------:R-:W-:Y:S05]  /*81e0*/  BSYNC B0 ;  /* 0x0000000000007941 */ /* 0x000fea0003800000 */
.L_x_14708:
[----:B--23--:R2:W3:Y:S01]  /*81f0*/  LDS R13, [R195+0x1640] ;  /* 0x00164000c30d7984 */ /* 0x00c4e20000000800 */
[----:B------:R-:W-:Y:S01]  /*8200*/  BSSY B0, `(.L_x_14710) ;  /* 0x0000006000007945 */ /* 0x000fe20003800000 */
[----:B0-----:R-:W-:Y:S02]  /*8210*/  IADD3 R189, R98, 0x3e0, RZ ;  /* 0x000003e062bd7810 */ /* 0x001fe40007ffe0ff */
[----:B------:R-:W-:Y:S02]  /*8220*/  LEA.HI.SX32 R187, R187, R98, 0x1b ;  /* 0x00000062bbbb7211 */ /* 0x000fe400078fdaff */
[----:B------:R-:W-:Y:S01]  /*8230*/  LEA R183, R183, UR19, 0x2 ;  /* 0x00000013b7b77c11 */ /* 0x000fe2000f8e10ff */
[----:B------:R-:W-:Y:S06]  /*8240*/  @!P2 BRA `(.L_x_14711) ;  /* 0x000000000004a947 */ /* 0x000fec0003800000 */
[----:B---3--:R0:W-:Y:S02]  /*8250*/  REDG.E.ADD.F32.FTZ.RN.STRONG.GPU desc[UR22][R14.64+-0x200], R13 ;  /* 0xfffe000d0e0079a6 */ /* 0x0081e4000c10f396 */
.L_x_14711:
[----:B------:R-:W-:Y:S05]  /*8260*/  BSYNC B0 ;  /* 0x0000000000007941 */ /* 0x000fea0003800000 */
.L_x_14710:
[----:B0--3--:R0:W3:Y:S01]  /*8270*/  LDS R13, [R183+0x16c0] ;  /* 0x0016c000b70d7984 */ /* 0x0090e20000000800 */
[----:B------:R-:W-:Y:S01]  /*8280*/  BSSY B0, `(.L_x_14712) ;  /* 0x0000005000007945 */ /* 0x000fe20003800000 */
[----:B------:R-:W-:Y:S02]  /*8290*/  LEA.HI.SX32 R189, R189, R98, 0x1b ;  /* 0x00000062bdbd7211 */ /* 0x000fe400078fdaff */
[----:B------:R-:W-:Y:S01]  /*82a0*/  LEA R187, R187, UR19, 0x2 ;  /* 0x00000013bbbb7c11 */ /* 0x000fe2000f8e10ff */
[----:B------:R-:W-:Y:S06]  /*82b0*/  @!P3 BRA `(.L_x_14713) ;  /* 0x000000000004b947 */ /* 0x000fec0003800000 */
[----:B---3--:R4:W-:Y:S02]  /*82c0*/  REDG.E.ADD.F32.FTZ.RN.STRONG.GPU desc[UR22][R14.64+-0x180], R13 ;  /* 0xfffe800d0e0079a6 */ /* 0x0089e4000c10f396 */
.L_x_14713:
[----:B------:R-:W-:Y:S05]  /*82d0*/  BSYNC B0 ;  /* 0x0000000000007941 */ /* 0x000fea0003800000 */
.L_x_14712:
[----:B---34-:R3:W4:Y:S01]  /*82e0*/  LDS R13, [R187+0x1740] ;  /* 0x00174000bb0d7984 */ /* 0x0187220000000800 */
[----:B------:R-:W-:Y:S01]  /*82f0*/  BSSY B0, `(.L_x_14714) ;  /* 0x0000004000007945 */ /* 0x000fe20003800000 */
[----:B------:R-:W-:-:S03]  /*8300*/  LEA R189, R189, UR19, 0x2 ;  /* 0x00000013bdbd7c11 */ /* 0x000fc6000f8e10ff */
[----:B------:R-:W-:Y:S05]  /*8310*/  @!P4 BRA `(.L_x_14715) ;  /* 0x000000000004c947 */ /* 0x000fea0003800000 */
[----:B----4-:R4:W-:Y:S02]  /*8320*/  REDG.E.ADD.F32.FTZ.RN.STRONG.GPU desc[UR22][R14.64+-0x100], R13 ;  /* 0xffff000d0e0079a6 */ /* 0x0109e4000c10f396 */
.L_x_14715:
[----:B------:R-:W-:Y:S05]  /*8330*/  BSYNC B0 ;  /* 0x0000000000007941 */ /* 0x000fea0003800000 */
.L_x_14714:
[----:B----4-:R4:W0:Y:S01]  /*8340*/  LDS R13, [R189+0x17c0] ;  /* 0x0017c000bd0d7984 */ /* 0x0108220000000800 */
[----:B------:R-:W-:Y:S01]  /*8350*/  BSSY B0, `(.L_x_14716) ;  /* 0x0000004000007945 */ /* 0x000fe20003800000 */
[----:B-1----:R-:W-:-:S03]  /*8360*/  FADD.FTZ R12, R132, R129 ;  /* 0x00000081840c7221 */ /* 0x002fc60000010000 */
[----:B------:R-:W-:Y:S05]  /*8370*/  @!P5 BRA `(.L_x_14717) ;  /* 0x000000000004d947 */ /* 0x000fea0003800000 */
[----:B0-----:R1:W-:Y:S02]  /*8380*/  REDG.E.ADD.F32.FTZ.RN.STRONG.GPU desc[UR22][R14.64+-0x80], R13 ;  /* 0xffff800d0e0079a6 */ /* 0x0013e4000c10f396 */
.L_x_14717:
[----:B------:R-:W-:Y:S05]  /*8390*/  BSYNC B0 ;  /* 0x0000000000007941 */ /* 0x000fea0003800000 */
.L_x_14716:
[----:B------:R-:W5:Y:S01]  /*83a0*/  SHFL.DOWN PT, R132, R134, 0x1, 0x1f ;  /* 0x08201f0086847f89 */ /* 0x000f6200000e0000 */
[----:B------:R-:W-:Y:S01]  /*83b0*/  ISETP.GT.AND P0, PT, R191, 0x1e, PT ;  /* 0x0000001ebf00780c */ /* 0x000fe20003f04270 */
[----:B------:R-:W-:Y:S01]  /*83c0*/  FMUL.FTZ R181, R181, R172 ;  /* 0x000000acb5b57220 */ /* 0x000fe20000410000 */
[----:B01----:R-:W-:Y:S01]  /*83d0*/  MOV R13, R134 ;  /* 0x00000086000d7202 */ /* 0x003fe20000000f00 */
[----:B------:R-:W0:Y:S01]  /*83e0*/  SHFL.DOWN PT, R183, R225, 0x1, 0x1f ;  /* 0x08201f00e1b77f89 */ /* 0x000e2200000e0000 */
[----:B------:R-:W-:Y:S01]  /*83f0*/  MOV R14, R225 ;  /* 0x000000e1000e7202 */ /* 0x000fe20000000f00 */
[----:B------:R-:W-:Y:S01]  /*8400*/  FFMA.FTZ R151, R182, R151, R181 ;  /* 0x00000097b6977223 */ /* 0x000fe200000100b5 */
[----:B------:R-:W-:Y:S01]  /*8410*/  MOV R15, R224 ;  /* 0x000000e0000f7202 */ /* 0x000fe20000000f00 */
[----:B------:R-:W1:Y:S01]  /*8420*/  SHFL.DOWN PT, R216, R224, 0x1, 0x1f ;  /* 0x08201f00e0d87f89 */ /* 0x000e6200000e0000 */
[----:B------:R-:W-:Y:S01]  /*8430*/  FFMA.FTZ R23, R23, R152, R190 ;  /* 0x0000009817177223 */ /* 0x000fe200000100be */
[----:B------:R-:W-:Y:S01]  /*8440*/  FFMA.FTZ R24, R24, R149, R151 ;  /* 0x0000009518187223 */ /* 0x000fe20000010097 */
[----:B------:R-:W-:Y:S01]  /*8450*/  FMUL.FTZ R210, R123, R210 ;  /* 0x000000d27bd27220 */ /* 0x000fe20000410000 */
[----:B------:R-:W2:Y:S01]  /*8460*/  SHFL.DOWN PT, R129, R12, 0x1, 0x1f ;  /* 0x08201f000c817f89 */ /* 0x000ea200000e0000 */
[----:B------:R-:W-:Y:S01]  /*8470*/  FADD.FTZ R58, R23, R58 ;  /* 0x0000003a173a7221 */ /* 0x000fe20000010000 */
[----:B------:R-:W-:Y:S01]  /*8480*/  FADD.FTZ R59, R24, R59 ;  /* 0x0000003b183b7221 */ /* 0x000fe20000010000 */
        /* <DEDUP_REMOVED lines=9> */
[----:B-----5:R-:W-:Y:S01]  /*8520*/  @!P0 FADD.FTZ R13, R13, R132 ;  /* 0x000000840d0d8221 */ /* 0x020fe20000010000 */
[----:B------:R-:W-:Y:S01]  /*8530*/  FFMA.FTZ R21, R21, R210, R174 ;  /* 0x000000d215157223 */ /* 0x000fe200000100ae */
[----:B------:R-:W-:Y:S01]  /*8540*/  FMUL.FTZ R167, R167, R194 ;  /* 0x000000c2a7a77220 */ /* 0x000fe20000410000 */
[----:B------:R-:W-:Y:S01]  /*8550*/  FFMA.FTZ R20, R20, R209, R171 ;  /* 0x000000d114147223 */ /* 0x000fe200000100ab */
[----:B0-----:R-:W-:Y:S01]  /*8560*/  @!P0 FADD.FTZ R14, R14, R183 ;  /* 0x000000b70e0e8221 */ /* 0x001fe20000010000 */
[----:B------:R-:W-:Y:S01]  /*8570*/  FADD.FTZ R56, R21, R56 ;  /* 0x0000003815387221 */ /* 0x000fe20000010000 */
[----:B------:R-:W-:Y:S01]  /*8580*/  FFMA.FTZ R168, R168, R177, R167 ;  /* 0x000000b1a8a87223 */ /* 0x000fe200000100a7 */
[----:B------:R-:W-:Y:S01]  /*8590*/  FADD.FTZ R55, R20, R55 ;  /* 0x0000003714377221 */ /* 0x000fe20000010000 */
[----:B-1----:R-:W-:Y:S01]  /*85a0*/  @!P0 FADD.FTZ R15, R15, R216 ;  /* 0x000000d80f0f8221 */ /* 0x002fe20000010000 */
[----:B---3--:R-:W0:Y:S01]  /*85b0*/  SHFL.DOWN PT, R187, R14, 0x2, 0x1f ;  /* 0x08401f000ebb7f89 */ /* 0x008e2200000e0000 */
[----:B------:R-:W-:Y:S01]  /*85c0*/  FMUL.FTZ R163, R163, R146 ;  /* 0x00000092a3a37220 */ /* 0x000fe20000410000 */
[----:B------:R-:W-:Y:S01]  /*85d0*/  FMUL.FTZ R144, R127, R144 ;  /* 0x000000907f907220 */ /* 0x000fe20000410000 */
[----:B--2---:R-:W-:Y:S01]  /*85e0*/  @!P0 FADD.FTZ R12, R129, R12 ;  /* 0x0000000c810c8221 */ /* 0x004fe20000010000 */
[----:B------:R-:W-:Y:S01]  /*85f0*/  FMUL.FTZ R129, R126, R178 ;  /* 0x000000b27e817220 */ /* 0x000fe20000410000 */
[----:B------:R-:W1:Y:S01]  /*8600*/  SHFL.DOWN PT, R132, R15, 0x2, 0x1f ;  /* 0x08401f000f847f89 */ /* 0x000e6200000e0000 */
[----:B------:R-:W-:Y:S01]  /*8610*/  ISETP.GT.AND P0, PT, R191, 0x1d, PT ;  /* 0x0000001dbf00780c */ /* 0x000fe20003f04270 */
[----:B------:R-:W-:Y:S01]  /*8620*/  FFMA.FTZ R164, R164, R145, R163 ;  /* 0x00000091a4a47223 */ /* 0x000fe200000100a3 */
[----:B------:R-:W-:Y:S01]  /*8630*/  FFMA.FTZ R129, R128, R212, R129 ;  /* 0x000000d480817223 */ /* 0x000fe20000010081 */
[----:B------:R-:W2:Y:S01]  /*8640*/  SHFL.DOWN PT, R126, R13, 0x2, 0x1f ;  /* 0x08401f000d7e7f89 */ /* 0x000ea200000e0000 */
[----:B------:R-:W-:Y:S01]  /*8650*/  FFMA.FTZ R142, R161, R142, R144 ;  /* 0x0000008ea18e7223 */ /* 0x000fe20000010090 */
[----:B------:R-:W-:Y:S01]  /*8660*/  ISETP.NE.AND P1, PT, R191, RZ, PT ;  /* 0x000000ffbf00720c */ /* 0x000fe20003f25270 */
[----:B------:R-:W-:Y:S01]  /*8670*/  FFMA.FTZ R22, R22, R129, R179 ;  /* 0x0000008116167223 */ /* 0x000fe200000100b3 */
[----:B------:R-:W3:Y:S01]  /*8680*/  SHFL.DOWN PT, R183, R12, 0x2, 0x1f ;  /* 0x08401f000cb77f89 */ /* 0x000ee200000e0000 */
[----:B------:R-:W-:Y:S01]  /*8690*/  ISETP.NE.AND P2, PT, R98, RZ, PT ;  /* 0x000000ff6200720c */ /* 0x000fe20003f45270 */
[----:B------:R-:W-:Y:S01]  /*86a0*/  FMUL.FTZ R138, R3, R138 ;  /* 0x0000008a038a7220 */ /* 0x000fe20000410000 */
[----:B------:R-:W-:Y:S01]  /*86b0*/  FADD.FTZ R57, R22, R57 ;  /* 0x0000003916397221 */ /* 0x000fe20000010000 */
[----:B------:R-:W-:Y:S01]  /*86c0*/  FMUL.FTZ R22, R16, R159 ;  /* 0x0000009f10167220 */ /* 0x000fe20000410000 */
[----:B------:R-:W-:Y:S01]  /*86d0*/  FMUL.FTZ R16, R119, R207 ;  /* 0x000000cf77107220 */ /* 0x000fe20000410000 */
[----:B------:R-:W-:Y:S01]  /*86e0*/  FMUL.FTZ R184, R184, R155 ;  /* 0x0000009bb8b87220 */ /* 0x000fe20000410000 */
[----:B------:R-:W-:Y:S01]  /*86f0*/  FMUL.FTZ R221, R221, R186 ;  /* 0x000000badddd7220 */ /* 0x000fe20000410000 */
[----:B------:R-:W-:Y:S01]  /*8700*/  FFMA.FTZ R17, R17, R158, R22 ;  /* 0x0000009e11117223 */ /* 0x000fe20000010016 */
[----:B------:R-:W-:Y:S01]  /*8710*/  FFMA.FTZ R16, R121, R206, R16 ;  /* 0x000000ce79107223 */ /* 0x000fe20000010010 */
[----:B------:R-:W-:Y:S01]  /*8720*/  FMUL.FTZ R205, R118, R205 ;  /* 0x000000cd76cd7220 */ /* 0x000fe20000410000 */
[----:B0-----:R-:W-:Y:S01]  /*8730*/  @!P0 FADD.FTZ R14, R14, R187 ;  /* 0x000000bb0e0e8221 */ /* 0x001fe20000010000 */
[----:B------:R-:W-:Y:S01]  /*8740*/  FFMA.FTZ R130, R130, R185, R17 ;  /* 0x000000b982827223 */ /* 0x000fe20000010011 */
[-C--:B------:R-:W-:Y:S01]  /*8750*/  FFMA.FTZ R19, R19, R16.reuse, R168 ;  /* 0x0000001013137223 */ /* 0x080fe200000100a8 */
[----:B------:R-:W-:Y:S01]  /*8760*/  FFMA.FTZ R71, R88, R16, R71 ;  /* 0x0000001058477223 */ /* 0x000fe20000010047 */
[----:B------:R-:W-:Y:S01]  /*8770*/  FMUL.FTZ R16, R113, R203 ;  /* 0x000000cb71107220 */ /* 0x000fe20000410000 */
[----:B-1----:R-:W-:Y:S01]  /*8780*/  @!P0 FADD.FTZ R15, R15, R132 ;  /* 0x000000840f0f8221 */ /* 0x002fe20000010000 */
[----:B------:R-:W0:Y:S01]  /*8790*/  SHFL.DOWN PT, R123, R14, 0x4, 0x1f ;  /* 0x08801f000e7b7f89 */ /* 0x000e2200000e0000 */
[----:B------:R-:W-:Y:S01]  /*87a0*/  FADD.FTZ R54, R19, R54 ;  /* 0x0000003613367221 */ /* 0x000fe20000010000 */
[----:B------:R-:W-:Y:S01]  /*87b0*/  FFMA.FTZ R16, R117, R202, R16 ;  /* 0x000000ca75107223 */ /* 0x000fe20000010010 */
[----:B--2---:R-:W-:Y:S01]  /*87c0*/  @!P0 FADD.FTZ R13, R13, R126 ;  /* 0x0000007e0d0d8221 */ /* 0x004fe20000010000 */
[----:B------:R-:W1:Y:S01]  /*87d0*/  SHFL.DOWN PT, R122, R15, 0x4, 0x1f ;  /* 0x08801f000f7a7f89 */ /* 0x000e6200000e0000 */
[----:B------:R-:W-:Y:S01]  /*87e0*/  FMUL.FTZ R165, R165, R214 ;  /* 0x000000d6a5a57220 */ /* 0x000fe20000410000 */
[-C--:B------:R-:W-:Y:S01]  /*87f0*/  FFMA.FTZ R73, R90, R16.reuse, R73 ;  /* 0x000000105a497223 */ /* 0x080fe20000010049 */
[----:B---3--:R-:W-:Y:S01]  /*8800*/  @!P0 FADD.FTZ R12, R12, R183 ;  /* 0x000000b70c0c8221 */ /* 0x008fe20000010000 */
[----:B------:R-:W2:Y:S01]  /*8810*/  SHFL.DOWN PT, R24, R13, 0x4, 0x1f ;  /* 0x08801f000d187f89 */ /* 0x000ea200000e0000 */
[----:B------:R-:W-:Y:S01]  /*8820*/  ISETP.GT.AND P0, PT, R191, 0x1b, PT ;  /* 0x0000001bbf00780c */ /* 0x000fe20003f04270 */
[----:B------:R-:W-:Y:S01]  /*8830*/  FFMA.FTZ R115, R115, R16, R164 ;  /* 0x0000001073737223 */ /* 0x000fe200000100a4 */
[----:B------:R-:W-:Y:S01]  /*8840*/  FMUL.FTZ R16, R111, R199 ;  /* 0x000000c76f107220 */ /* 0x000fe20000410000 */
[----:B------:R-:W3:Y:S01]  /*8850*/  SHFL.DOWN PT, R23, R12, 0x4, 0x1f ;  /* 0x08801f000c177f89 */ /* 0x000ee200000e0000 */
[----:B------:R-:W-:Y:S01]  /*8860*/  FMUL.FTZ R201, R112, R201 ;  /* 0x000000c970c97220 */ /* 0x000fe20000410000 */
[----:B------:R-:W-:Y:S01]  /*8870*/  FMUL.FTZ R143, R160, R143 ;  /* 0x0000008fa08f7220 */ /* 0x000fe20000410000 */
[----:B------:R-:W-:Y:S01]  /*8880*/  FFMA.FTZ R16, R107, R198, R16 ;  /* 0x000000c66b107223 */ /* 0x000fe20000010010 */
[----:B------:R-:W-:Y:S01]  /*8890*/  FMUL.FTZ R197, R108, R197 ;  /* 0x000000c56cc57220 */ /* 0x000fe20000410000 */
[----:B------:R-:W-:Y:S01]  /*88a0*/  FMUL.FTZ R31, R31, R140 ;  /* 0x0000008c1f1f7220 */ /* 0x000fe20000410000 */
[----:B------:R-:W-:Y:S01]  /*88b0*/  FMUL.FTZ R3, R104, R228 ;  /* 0x000000e468037220 */ /* 0x000fe20000410000 */
[-C--:B------:R-:W-:Y:S01]  /*88c0*/  FFMA.FTZ R75, R92, R16.reuse, R75 ;  /* 0x000000105c4b7223 */ /* 0x080fe2000001004b */
[----:B------:R-:W-:Y:S01]  /*88d0*/  FFMA.FTZ R109, R109, R16, R142 ;  /* 0x000000106d6d7223 */ /* 0x000fe2000001008e */
[----:B------:R-:W-:Y:S01]  /*88e0*/  FMUL.FTZ R16, R105, R131 ;  /* 0x0000008369107220 */ /* 0x000fe20000410000 */
[----:B------:R-:W-:Y:S01]  /*88f0*/  FMUL.FTZ R137, R26, R137 ;  /* 0x000000891a897220 */ /* 0x000fe20000410000 */
        /* <DEDUP_REMOVED lines=50> */
[----:B------:R-:W-:Y:S01]  /*8c20*/  FADD.FTZ R53, R18, R53 ;  /* 0x0000003512357221 */ /* 0x000fe20000010000 */
        /* <DEDUP_REMOVED lines=28> */
.L_x_14719:
[----:B------:R-:W-:Y:S05]  /*8df0*/  BSYNC B0 ;  /* 0x0000000000007941 */ /* 0x000fea0003800000 */
.L_x_14718:
[----:B------:R-:W-:Y:S02]  /*8e00*/  UIADD3 UR7, UR7, 0x1, URZ ;  /* 0x0000000107077890 */ /* 0x000fe4000fffe03f */
[----:B------:R-:W-:Y:S02]  /*8e10*/  UIADD3 UR8, UP1, UR8, 0x1, URZ ;  /* 0x0000000108087890 */ /* 0x000fe4000ff3e03f */
[----:B------:R-:W-:Y:S02]  /*8e20*/  UISETP.GE.AND UP0, UPT, UR7, UR52, UPT ;  /* 0x000000340700728c */ /* 0x000fe4000bf06270 */
[----:B------:R-:W-:-:S04]  /*8e30*/  UIADD3.X UR9, URZ, UR9, URZ, UP1, !UPT ;  /* 0x000000093f097290 */ /* 0x000fc80008ffe43f */
[----:B------:R-:W-:-:S13]  /*8e40*/  PLOP3.LUT P0, PT, PT, PT, UP0, 0x80, 0x0 ;  /* 0x000000000000781c */ /* 0x000fda0003f0f008 */
[----:B------:R-:W-:Y:S05]  /*8e50*/  @!P0 BRA `(.L_x_14720) ;  /* 0xffffff8400e08947 */ /* 0x000fea000383ffff */
.L_x_14641:
[----:B------:R-:W-:Y:S01]  /*8e60*/  BAR.SYNC.DEFER_BLOCKING 0x0 ;  /* 0x0000000000007b1d */ /* 0x000fe20000010000 */
[----:B------:R-:W-:Y:S01]  /*8e70*/  F2FP.F16.F32.PACK_AB R7, R71, R72 ;  /* 0x000000484707723e */ /* 0x000fe200000000ff */
[----:B------:R-:W-:Y:S01]  /*8e80*/  UIADD3 UR7, UR13, -0x1, URZ ;  /* 0xffffffff0d077890 */ /* 0x000fe2000fffe03f */
[----:B------:R-:W-:Y:S01]  /*8e90*/  F2FP.F16.F32.PACK_AB R6, R73, R74 ;  /* 0x0000004a4906723e */ /* 0x000fe200000000ff */
[----:B------:R-:W-:Y:S01]  /*8ea0*/  USHF.R.S32.HI UR29, URZ, 0x1f, UR11 ;  /* 0x0000001f3f1d7899 */ /* 0x000fe2000801140b */
        /* <DEDUP_REMOVED lines=11> */
[----:B------:R-:W-:Y:S01]  /*8f60*/  USHF.R.S32.HI UR28, URZ, 0x1f, UR10 ;  /* 0x0000001f3f1c7899 */ /* 0x000fe2000801140a */
[----:B------:R-:W-:Y:S01]  /*8f70*/  LEA R28, R191, UR19, 0x5 ;  /* 0x00000013bf1c7c11 */ /* 0x000fe2000f8e28ff */
[----:B------:R-:W-:Y:S01]  /*8f80*/  UIMAD.WIDE.U32 UR18, UR11, UR26, UR8 ;  /* 0x0000001a0b1272a5 */ /* 0x000fe2000f8e0008 */
[----:B------:R-:W-:Y:S01]  /*8f90*/  F2FP.F16.F32.PACK_AB R23, R62, R61 ;  /* 0x0000003d3e17723e */ /* 0x000fe200000000ff */
[----:B------:R-:W-:Y:S01]  /*8fa0*/  UIADD3 UR16, UP1, UR16, -0x800, URZ ;  /* 0xfffff80010107890 */ /* 0x000fe2000ff3e03f */
[----:B------:R-:W-:Y:S01]  /*8fb0*/  F2FP.F16.F32.PACK_AB R22, R60, R59 ;  /* 0x0000003b3c16723e */ /* 0x000fe200000000ff */
[----:B------:R-:W-:Y:S01]  /*8fc0*/  ULDC.64 UR26, c[0x0][0x390] ;  /* 0x0000e400001a7ab9 */ /* 0x000fe20000000a00 */
[----:B------:R-:W-:Y:S01]  /*8fd0*/  UIADD3 UR19, UR19, UR20, URZ ;  /* 0x0000001413137290 */ /* 0x000fe2000fffe03f */
[----:B------:R2:W-:Y:S01]  /*8fe0*/  STS.128 [R28], R4 ;  /* 0x000000041c007388 */ /* 0x0005e20000000c00 */
[----:B------:R-:W-:Y:S01]  /*8ff0*/  UIMAD UR20, UR28, UR26, URZ ;  /* 0x0000001a1c1472a4 */ /* 0x000fe2000f8e023f */
[----:B------:R-:W-:Y:S01]  /*9000*/  F2FP.F16.F32.PACK_AB R21, R58, R57 ;  /* 0x000000393a15723e */ /* 0x000fe200000000ff */
[----:B------:R-:W-:Y:S01]  /*9010*/  UIMAD.WIDE.U32 UR18, UR10, UR26, UR18 ;  /* 0x0000001a0a1272a5 */ /* 0x000fe2000f8e0012 */
[----:B------:R3:W-:Y:S01]  /*9020*/  STS.128 [R28+0x10], R8 ;  /* 0x000010081c007388 */ /* 0x0007e20000000c00 */
[----:B------:R-:W-:-:S03]  /*9030*/  NOP ;  /* 0x0000000000007918 */ /* 0x000fc60000000000 */
[----:B01----:R-:W0:Y:S01]  /*9040*/  LDS.128 R12, [R95] ;  /* 0x000000005f0c7984 */ /* 0x003e220000000c00 */
[----:B------:R-:W-:Y:S01]  /*9050*/  UIMAD UR20, UR10, UR27, UR20 ;  /* 0x0000001b0a1472a4 */ /* 0x000fe2000f8e0214 */
[----:B------:R-:W-:Y:S01]  /*9060*/  F2FP.F16.F32.PACK_AB R20, R56, R55 ;  /* 0x000000373814723e */ /* 0x000fe200000000ff */
[----:B------:R-:W-:Y:S01]  /*9070*/  UIADD3 UR51, UP2, UR51, -0x400, URZ ;  /* 0xfffffc0033337890 */ /* 0x000fe2000ff5e03f */
[----:B------:R-:W1:Y:S01]  /*9080*/  LDS.128 R16, [R95+0x200] ;  /* 0x000200005f107984 */ /* 0x000e620000000c00 */
[----:B------:R-:W-:Y:S01]  /*9090*/  ULDC.64 UR26, c[0x0][0x3e0] ;  /* 0x0000f800001a7ab9 */ /* 0x000fe20000000a00 */
[----:B------:R-:W-:Y:S01]  /*90a0*/  UIADD3 UR20, UR19, UR20, URZ ;  /* 0x0000001413147290 */ /* 0x000fe2000fffe03f */
[----:B--2---:R-:W-:Y:S01]  /*90b0*/  FADD.FTZ R5, R100, R47 ;  /* 0x0000002f64057221 */ /* 0x004fe20000010000 */
[----:B------:R-:W-:Y:S01]  /*90c0*/  ULEA UR19, UP0, UR18, UR26, 0x1 ;  /* 0x0000001a12137291 */ /* 0x000fe2000f80083f */
[----:B---3--:R-:W-:Y:S01]  /*90d0*/  F2FP.F16.F32.PACK_AB R8, R48, R47 ;  /* 0x0000002f3008723e */ /* 0x008fe200000000ff */
        /* <DEDUP_REMOVED lines=11> */
[----:B------:R-:W-:Y:S01]  /*9190*/  FADD.FTZ R5, R0, R49 ;  /* 0x0000003100057221 */ /* 0x000fe20000010000 */
[----:B------:R-:W-:Y:S01]  /*91a0*/  UIADD3 UR14, UP4, UR14, -0x400, URZ ;  /* 0xfffffc000e0e7890 */ /* 0x000fe2000ff9e03f */
[----:B------:R-:W-:Y:S01]  /*91b0*/  IMAD.WIDE R2, R96, 0x10, R2 ;  /* 0x0000001060027825 */ /* 0x000fe200078e0202 */
[----:B------:R-:W-:-:S03]  /*91c0*/  UIMAD UR18, UR11, UR21, UR18 ;  /* 0x000000150b1272a4 */ /* 0x000fc6000f8e0212 */
[----:B------:R-:W-:Y:S01]  /*91d0*/  FADD.FTZ R50, R5, R50 ;  /* 0x0000003205327221 */ /* 0x000fe20000010000 */
[----:B------:R-:W-:Y:S01]  /*91e0*/  UIADD3 UR6, UR6, 0x1, URZ ;  /* 0x0000000106067890 */ /* 0x000fe2000fffe03f */
[----:B------:R-:W-:Y:S01]  /*91f0*/  ULDC.64 UR20, c[0x0][0x3b0] ;  /* 0x0000ec0000147ab9 */ /* 0x000fe20000000a00 */
[----:B------:R-:W-:Y:S01]  /*9200*/  UIADD3 UR9, UR9, UR18, URZ ;  /* 0x0000001209097290 */ /* 0x000fe2000fffe03f */
[----:B------:R-:W-:Y:S01]  /*9210*/  FADD.FTZ R51, R50, R51 ;  /* 0x0000003332337221 */ /* 0x000fe20000010000 */
[----:B------:R-:W-:Y:S02]  /*9220*/  UIMAD UR18, UR28, UR20, URZ ;  /* 0x000000141c1272a4 */ /* 0x000fe4000f8e023f */
[----:B------:R-:W-:Y:S01]  /*9230*/  UIMAD.WIDE.U32 UR8, UR10, UR20, UR8 ;  /* 0x000000140a0872a5 */ /* 0x000fe2000f8e0008 */
[----:B------:R-:W-:Y:S01]  /*9240*/  FADD.FTZ R52, R51, R52 ;  /* 0x0000003433347221 */ /* 0x000fe20000010000 */
[----:B------:R-:W-:Y:S02]  /*9250*/  UIMAD UR18, UR10, UR21, UR18 ;  /* 0x000000150a1272a4 */ /* 0x000fe4000f8e0212 */
[----:B------:R-:W-:Y:S01]  /*9260*/  UIADD3.X UR17, UR17, -0x1, URZ, UP1, !UPT ;  /* 0xffffffff11117890 */ /* 0x000fe20008ffe43f */
[----:B------:R-:W-:Y:S01]  /*9270*/  FADD.FTZ R53, R52, R53 ;  /* 0x0000003534357221 */ /* 0x000fe20000010000 */
[----:B0-----:R-:W-:Y:S01]  /*9280*/  STG.E.128 desc[UR22][R2.64], R12 ;  /* 0x0000000c02007986 */ /* 0x001fe2000c101d16 */
[----:B------:R-:W-:Y:S01]  /*9290*/  ULDC.64 UR20, c[0x0][0x3f0] ;  /* 0x0000fc0000147ab9 */ /* 0x000fe20000000a00 */
[----:B------:R-:W-:Y:S01]  /*92a0*/  UIADD3 UR18, UR9, UR18, URZ ;  /* 0x0000001209127290 */ /* 0x000fe2000fffe03f */
[----:B------:R-:W-:Y:S01]  /*92b0*/  FADD.FTZ R54, R53, R54 ;  /* 0x0000003635367221 */ /* 0x000fe20000010000 */
[----:B-1----:R0:W-:Y:S01]  /*92c0*/  STG.E.128 desc[UR22][R2.64+0x200], R16 ;  /* 0x0002001002007986 */ /* 0x0021e2000c101d16 */
[----:B------:R-:W-:-:S02]  /*92d0*/  ULEA UR9, UP0, UR8, UR20, 0x1 ;  /* 0x0000001408097291 */ /* 0x000fc4000f80083f */
[----:B------:R-:W-:Y:S01]  /*92e0*/  FADD.FTZ R55, R54, R55 ;  /* 0x0000003736377221 */ /* 0x000fe20000010000 */
[----:B------:R-:W-:Y:S01]  /*92f0*/  BAR.SYNC.DEFER_BLOCKING 0x0 ;  /* 0x0000000000007b1d */ /* 0x000fe20000010000 */
[----:B------:R-:W-:Y:S02]  /*9300*/  ULEA.HI.X UR8, UR8, UR21, UR18, 0x1, UP0 ;  /* 0x0000001508087291 */ /* 0x000fe400080f0c12 */
[----:B------:R-:W-:Y:S01]  /*9310*/  FADD.FTZ R56, R55, R56 ;  /* 0x0000003837387221 */ /* 0x000fe20000010000 */
[----:B------:R-:W-:Y:S02]  /*9320*/  UISETP.GT.AND UP0, UPT, UR13, 0x1, UPT ;  /* 0x000000010d00788c */ /* 0x000fe4000bf04270 */
[----:B------:R-:W-:Y:S01]  /*9330*/  UIADD3.X UR50, UR50, -0x1, URZ, UP2, !UPT ;  /* 0xffffffff32327890 */ /* 0x000fe200097fe43f */
[----:B------:R-:W-:Y:S01]  /*9340*/  FADD.FTZ R57, R56, R57 ;  /* 0x0000003938397221 */ /* 0x000fe20000010000 */
[----:B------:R-:W-:Y:S02]  /*9350*/  UIADD3.X UR48, UR48, -0x1, URZ, UP3, !UPT ;  /* 0xffffffff30307890 */ /* 0x000fe40009ffe43f */
[----:B------:R-:W-:Y:S01]  /*9360*/  PLOP3.LUT P0, PT, PT, PT, UP0, 0x80, 0x0 ;  /* 0x000000000000781c */ /* 0x000fe20003f0f008 */
[----:B------:R-:W-:Y:S01]  /*9370*/  FADD.FTZ R58, R57, R58 ;  /* 0x0000003a393a7221 */ /* 0x000fe20000010000 */
[----:B------:R-:W-:Y:S01]  /*9380*/  UIADD3.X UR15, UR15, -0x1, URZ, UP4, !UPT ;  /* 0xffffffff0f0f7890 */ /* 0x000fe2000a7fe43f */
[----:B0-----:R-:W-:-:S02]  /*9390*/  MOV R2, UR9 ;  /* 0x0000000900027c02 */ /* 0x001fc40008000f00 */
[----:B------:R-:W-:Y:S01]  /*93a0*/  FADD.FTZ R59, R58, R59 ;  /* 0x0000003b3a3b7221 */ /* 0x000fe20000010000 */
[----:B------:R-:W-:Y:S01]  /*93b0*/  MOV R3, UR8 ;  /* 0x0000000800037c02 */ /* 0x000fe20008000f00 */
[----:B------:R-:W-:Y:S02]  /*93c0*/  UMOV UR13, UR7 ;  /* 0x00000007000d7c82 */ /* 0x000fe40008000000 */
        /* <DEDUP_REMOVED lines=12> */
.L_x_14639:
        /* <DEDUP_REMOVED lines=28> */
.L_x_14723:
[----:B------:R-:W-:Y:S05]  /*9650*/  BSYNC B0 ;  /* 0x0000000000007941 */ /* 0x000fea0003800000 */
.L_x_14722:
        /* <DEDUP_REMOVED lines=31> */
.L_x_14725:
[----:B------:R-:W2:Y:S02]  /*9850*/  S2R R11, SR_TID.X ;  /* 0x00000000000b7919 */ /* 0x000ea40000002100 */
.L_x_14726:
[----:B------:R-:W-:Y:S05]  /*9860*/  BSYNC B0 ;  /* 0x0000000000007941 */ /* 0x000fea0003800000 */
.L_x_14724:
        /* <DEDUP_REMOVED lines=23> */
.L_x_14728:
        /* <DEDUP_REMOVED lines=32> */
.L_x_14727:
[----:B------:R-:W-:Y:S05]  /*9be0*/  EXIT ;  /* 0x000000000000794d */ /* 0x000fea0003800000 */
.L_x_14729:
        /* <DEDUP_REMOVED lines=9> */
.L_x_18988:


//--------------------- .text._Z25selective_scan_bwd_kernelI32Selective_Scan_bwd_kernel_traitsILi32ELi16ELb1ELb1ELb0ELb0ELb1EN3c104HalfENS1_7complexIfEEEEv12SSMParamsBwd --------------------------
	.section	.text._Z25selective_scan_bwd_kernelI32Selective_Scan_bwd_kernel_traitsILi32ELi16ELb1ELb1ELb0ELb0ELb1EN3c104HalfENS1_7complexIfEEEEv12SSMParamsBwd,"ax",@progbits
	.align	128
        .global         _Z25selective_scan_bwd_kernelI32Selective_Scan_bwd_kernel_traitsILi32ELi16ELb1ELb1ELb0ELb0ELb1EN3c104HalfENS1_7complexIfEEEEv12SSMParamsBwd
        .type           _Z25selective_scan_bwd_kernelI32Selective_Scan_bwd_kernel_traitsILi32ELi16ELb1ELb1ELb0ELb0ELb1EN3c104HalfENS1_7complexIfEEEEv12SSMParamsBwd,@function
        .size           _Z25selective_scan_bwd_kernelI32Selective_Scan_bwd_kernel_traitsILi32ELi16ELb1ELb1ELb0ELb0ELb1EN3c104HalfENS1_7complexIfEEEEv12SSMParamsBwd,(.L_x_18989 - _Z25selective_scan_bwd_kernelI32Selective_Scan_bwd_kernel_traitsILi32ELi16ELb1ELb1ELb0ELb0ELb1EN3c104HalfENS1_7complexIfEEEEv12SSMParamsBwd)
        .other          _Z25selective_scan_bwd_kernelI32Selective_Scan_bwd_kernel_traitsILi32ELi16ELb1ELb1ELb0ELb0ELb1EN3c104HalfENS1_7complexIfEEEEv12SSMParamsBwd,@"STO_CUDA_ENTRY STV_DEFAULT"
_Z25selective_scan_bwd_kernelI32Selective_Scan_bwd_kernel_traitsILi32ELi16ELb1ELb1ELb0ELb0ELb1EN3c104HalfENS1_7complexIfEEEEv12SSMParamsBwd:
.text._Z25selective_scan_bwd_kernelI32Selective_Scan_bwd_kernel_traitsILi32ELi16ELb1ELb1ELb0ELb0ELb1EN3c104HalfENS1_7complexIfEEEEv12SSMParamsBwd:
        /* <DEDUP_REMOVED lines=45> */
[----:B------:R-:W-:Y:S02]  /*02d0*/  UIMAD.WIDE.U32 UR18, UR11, UR6, URZ ;  /* 0x000000060b1272a5 */ /* 0x000fe4000f8e003f */
[----:B------:R-:W1:Y:S01]  /*02e0*/  I2F.RP R0, UR31 ;  /* 0x0000001f00007d06 */ /* 0x000e620008209400 */
[----:B------:R-:W-:Y:S01]  /*02f0*/  ULDC.64 UR6, c[0x0][0x328] ;  /* 0x0000ca0000067ab9 */ /* 0x000fe20000000a00 */
[----:B------:R-:W-:-:S02]  /*0300*/  UIMAD UR24, UR4, UR8, URZ ;  /* 0x00000008041872a4 */ /* 0x000fc4000f8e023f */
[----:B------:R-:W-:Y:S02]  /*0310*/  UIMAD.WIDE.U32 UR12, UR11, UR6, URZ ;  /* 0x000000060b0c72a5 */ /* 0x000fe4000f8e003f */
[----:B------:R-:W-:Y:S02]  /*0320*/  UIMAD UR25, UR4, UR6, URZ ;  /* 0x00000006041972a4 */ /* 0x000fe4000f8e023f */
[----:B------:R-:W-:Y:S01]  /*0330*/  UIMAD UR14, UR4, UR20, URZ ;  /* 0x00000014040e72a4 */ /* 0x000fe2000f8e023f */
[----:B------:R-:W-:Y:S01]  /*0340*/  UMOV UR6, URZ ;  /* 0x0000003f00067c82 */ /* 0x000fe20008000000 */
[----:B------:R-:W-:Y:S02]  /*0350*/  @UP1 ULEA UR6, UP3, UR10, UR26, 0x2 ;  /* 0x0000001a0a061291 */ /* 0x000fe4000f86103f */
[----:B------:R-:W-:Y:S01]  /*0360*/  UIMAD UR25, UR11, UR7, UR25 ;  /* 0x000000070b1972a4 */ /* 0x000fe2000f8e0219 */
[----:B-1----:R-:W0:Y:S02]  /*0370*/  MUFU.RCP R0, R0 ;  /* 0x0000000000007308 */ /* 0x002e240000001000 */
[----:B------:R-:W-:Y:S01]  /*0380*/  UMOV UR7, URZ ;  /* 0x0000003f00077c82 */ /* 0x000fe20008000000 */
[----:B------:R-:W-:Y:S01]  /*0390*/  UMOV UR4, URZ ;  /* 0x0000003f00047c82 */ /* 0x000fe20008000000 */
[----:B------:R-:W-:Y:S01]  /*03a0*/  @UP1 ULEA.HI.X UR7, UR10, UR27, UR15, 0x2, UP3 ;  /* 0x0000001b0a071291 */ /* 0x000fe200098f140f */
[----:B------:R-:W-:Y:S01]  /*03b0*/  MOV R28, UR6 ;  /* 0x00000006001c7c02 */ /* 0x000fe20008000f00 */
[----:B------:R-:W-:-:S02]  /*03c0*/  UISETP.NE.U32.AND UP2, UPT, UR34, URZ, UPT ;  /* 0x0000003f2200728c */ /* 0x000fc4000bf45070 */
[----:B------:R-:W-:Y:S02]  /*03d0*/  UIMAD.WIDE.U32 UR16, UR11, UR8, URZ ;  /* 0x000000080b1072a5 */ /* 0x000fe4000f8e003f */
[----:B------:R-:W-:Y:S01]  /*03e0*/  UISETP.NE.AND.EX UP1, UPT, UR35, URZ, UPT, UP2 ;  /* 0x0000003f2300728c */ /* 0x000fe2000bf25320 */
[----:B------:R-:W-:Y:S01]  /*03f0*/  MOV R29, UR7 ;  /* 0x00000007001d7c02 */ /* 0x000fe20008000f00 */
[----:B------:R-:W-:Y:S02]  /*0400*/  UIMAD UR24, UR11, UR9, UR24 ;  /* 0x000000090b1872a4 */ /* 0x000fe4000f8e0218 */
[----:B------:R-:W-:Y:S02]  /*0410*/  UIMAD.WIDE.U32 UR8, UR11, UR20, URZ ;  /* 0x000000140b0872a5 */ /* 0x000fe4000f8e003f */
[----:B------:R-:W-:Y:S01]  /*0420*/  UIMAD UR14, UR11, UR21, UR14 ;  /* 0x000000150b0e72a4 */ /* 0x000fe2000f8e020e */
[----:B0-----:R-:W-:Y:S02]  /*0430*/  IADD3 R2, R0, 0xffffffe, RZ ;  /* 0x0ffffffe00027810 */ /* 0x001fe40007ffe0ff */
[----:B------:R-:W-:Y:S01]  /*0440*/  ULDC.64 UR20, c[0x0][0x288] ;  /* 0x0000a20000147ab9 */ /* 0x000fe20000000a00 */
[----:B------:R-:W-:Y:S01]  /*0450*/  IABS R0, UR10 ;  /* 0x0000000a00007c13 */ /* 0x000fe20008000000 */
[----:B------:R-:W-:-:S02]  /*0460*/  UIMAD UR30, UR15, UR20, URZ ;  /* 0x000000140f1e72a4 */ /* 0x000fc4000f8e023f */
[----:B------:R-:W-:Y:S01]  /*0470*/  @UP1 ULEA UR58, UP2, UR10, UR34, 0x2 ;  /* 0x000000220a3a1291 */ /* 0x000fe2000f84103f */
[----:B------:R-:W0:Y:S01]  /*0480*/  F2I.FTZ.U32.TRUNC.NTZ R2, R2 ;  /* 0x0000000200027305 */ /* 0x000e22000021f000 */
[----:B------:R-:W-:Y:S01]  /*0490*/  R2UR UR32, R0 ;  /* 0x00000000002072ca */ /* 0x000fe200000e0000 */
[----:B------:R-:W-:Y:S02]  /*04a0*/  UIMAD UR30, UR10, UR21, UR30 ;  /* 0x000000150a1e72a4 */ /* 0x000fe4000f8e021e */
[----:B------:R-:W-:Y:S02]  /*04b0*/  @UP1 ULEA.HI.X UR59, UR10, UR35, UR15, 0x2, UP2 ;  /* 0x000000230a3b1291 */ /* 0x000fe400090f140f */
[----:B------:R-:W-:Y:S02]  /*04c0*/  UIADD3 UR17, UR17, UR24, URZ ;  /* 0x0000001811117290 */ /* 0x000fe4000fffe03f */
[----:B------:R-:W-:Y:S02]  /*04d0*/  UIADD3 UR13, UR13, UR25, URZ ;  /* 0x000000190d0d7290 */ /* 0x000fe4000fffe03f */
[----:B------:R-:W-:Y:S01]  /*04e0*/  UISETP.NE.AND UP1, UPT, UR28, URZ, UPT ;  /* 0x0000003f1c00728c */ /* 0x000fe2000bf25270 */
[----:B------:R-:W-:Y:S01]  /*04f0*/  ULDC.64 UR24, c[0x0][0x2f0] ;  /* 0x0000bc0000187ab9 */ /* 0x000fe20000000a00 */
[----:B------:R-:W-:Y:S01]  /*0500*/  UIADD3 UR9, UR9, UR14, URZ ;  /* 0x0000000e09097290 */ /* 0x000fe2000fffe03f */
[----:B0-----:R-:W-:-:S02]  /*0510*/  R2UR UR5, R2 ;  /* 0x00000000020572ca */ /* 0x001fc400000e0000 */
        /* <DEDUP_REMOVED lines=16> */
[----:B------:R-:W-:Y:S02]  /*0620*/  UIMAD UR29, UR10, UR19, UR29 ;  /* 0x000000130a1d72a4 */ /* 0x000fe4000f8e021d */
[----:B------:R-:W-:-:S02]  /*0630*/  UIMAD UR51, UR10, UR21, UR15 ;  /* 0x000000150a3372a4 */ /* 0x000fc4000f8e020f */
[----:B------:R-:W-:Y:S01]  /*0640*/  UIMAD.WIDE.U32 UR18, UR10, UR18, UR16 ;  /* 0x000000120a1272a5 */ /* 0x000fe2000f8e0010 */
[----:B------:R-:W-:Y:S02]  /*0650*/  ULDC UR15, c[0x0][0x224] ;  /* 0x00008900000f7ab9 */ /* 0x000fe40000000800 */
[----:B------:R-:W-:Y:S02]  /*0660*/  @!UP4 UIADD3 UR26, UR26, -UR31, URZ ;  /* 0x8000001f1a1ac290 */ /* 0x000fe4000fffe03f */
[----:B------:R-:W-:Y:S02]  /*0670*/  UIMAD.WIDE.U32 UR16, UR10, UR20, UR12 ;  /* 0x000000140a1072a5 */ /* 0x000fe4000f8e000c */
[----:B------:R-:W-:Y:S02]  /*0680*/  UISETP.GE.U32.AND UP3, UPT, UR26, UR31, UPT ;  /* 0x0000001f1a00728c */ /* 0x000fe4000bf66070 */
[----:B------:R-:W-:Y:S02]  /*0690*/  ULEA UR20, UR15, 0xfffffe00, 0x9 ;  /* 0xfffffe000f147891 */ /* 0x000fe4000f8e483f */
[----:B------:R-:W-:-:S02]  /*06a0*/  ULOP3.LUT UR12, UR10, UR28, URZ, 0x3c, !UPT ;  /* 0x0000001c0a0c7292 */ /* 0x000fc4000f8e3c3f */
[----:B------:R-:W-:Y:S02]  /*06b0*/  @!UP4 UIADD3 UR27, UR27, 0x1, URZ ;  /* 0x000000011b1bc890 */ /* 0x000fe4000fffe03f */
[----:B------:R-:W-:Y:S02]  /*06c0*/  USHF.R.S32.HI UR21, URZ, 0x1f, UR20 ;  /* 0x0000001f3f157899 */ /* 0x000fe40008011414 */
[----:B------:R-:W-:Y:S02]  /*06d0*/  UISETP.GE.AND UP2, UPT, UR12, URZ, UPT ;  /* 0x0000003f0c00728c */ /* 0x000fe4000bf46270 */
[----:B------:R-:W-:Y:S02]  /*06e0*/  UIADD3 UR13, UP5, UR20, UR4, URZ ;  /* 0x00000004140d7290 */ /* 0x000fe4000ffbe03f */
[----:B------:R-:W-:Y:S02]  /*06f0*/  @UP3 UIADD3 UR27, UR27, 0x1, URZ ;  /* 0x000000011b1b3890 */ /* 0x000fe4000fffe03f */
[----:B------:R-:W-:-:S02]  /*0700*/  UIADD3.X UR4, UR21, UR5, UR30, UP5, !UPT ;  /* 0x0000000515047290 */ /* 0x000fc4000affe41e */
[----:B------:R-:W-:Y:S02]  /*0710*/  ULEA UR48, UP4, UR13, UR24, 0x1 ;  /* 0x000000180d307291 */ /* 0x000fe4000f88083f */
[----:B------:R-:W-:Y:S01]  /*0720*/  UIADD3 UR49, UP3, UR20, UR18, URZ ;  /* 0x0000001214317290 */ /* 0x000fe2000ff7e03f */
[----:B------:R-:W-:Y:S01]  /*0730*/  UMOV UR12, UR27 ;  /* 0x0000001b000c7c82 */ /* 0x000fe20008000000 */
[----:B------:R-:W-:Y:S02]  /*0740*/  ULEA.HI.X UR13, UR13, UR25, UR4, 0x1, UP4 ;  /* 0x000000190d0d7291 */ /* 0x000fe4000a0f0c04 */
[----:B------:R-:W-:Y:S01]  /*0750*/  UIADD3.X UR18, UR21, UR19, UR29, UP3, !UPT ;  /* 0x0000001315127290 */ /* 0x000fe20009ffe41d */
[----:B------:R-:W-:Y:S01]  /*0760*/  ULDC.64 UR4, c[0x0][0x2f8] ;  /* 0x0000be0000047ab9 */ /* 0x000fe20000000a00 */
        /* <DEDUP_REMOVED lines=9> */
[----:B------:R-:W-:-:S02]  /*0800*/  @UP0 UIMAD UR14, UR14, UR15, URZ ;  /* 0x0000000f0e0e02a4 */ /* 0x000fc4000f8e023f */
[----:B------:R-:W-:Y:S02]  /*0810*/  UIMAD UR4, UR4, UR18, URZ ;  /* 0x00000012040472a4 */ /* 0x000fe4000f8e023f */
[----:B------:R-:W-:Y:S02]  /*0820*/  ULEA.HI.X UR51, UR20, UR53, UR51, 0x1, UP1 ;  /* 0x0000003514337291 */ /* 0x000fe400088f0c33 */
[----:B------:R-:W-:Y:S02]  /*0830*/  UISETP.GE.AND UP1, UPT, UR15, 0x1, UPT ;  /* 0x000000010f00788c */ /* 0x000fe4000bf26270 */
[----:B------:R-:W-:Y:S02]  /*0840*/  UIMAD UR19, UR12, UR19, UR4 ;  /* 0x000000130c1372a4 */ /* 0x000fe4000f8e0204 */
[----:B------:R-:W-:Y:S01]  /*0850*/  UIMAD.WIDE.U32 UR16, UR12, UR18, UR8 ;  /* 0x000000120c1072a5 */ /* 0x000fe2000f8e0008 */
[----:B------:R-:W-:Y:S01]  /*0860*/  UMOV UR4, URZ ;  /* 0x0000003f00047c82 */ /* 0x000fe20008000000 */
        /* <DEDUP_REMOVED lines=23> */
[----:B------:R-:W-:Y:S01]  /*09e0*/  UMOV UR6, URZ ;  /* 0x0000003f00067c82 */ /* 0x000fe20008000000 */
[----:B0-----:R-:W-:-:S04]  /*09f0*/  SHF.L.U32 R99, R102, 0x1, RZ ;  /* 0x0000000166637819 */ /* 0x001fc800000006ff */
[----:B-1----:R-:W-:-:S07]  /*0a00*/  LOP3.LUT R99, R99, 0xffffffc0, RZ, 0xc0, !PT ;  /* 0xffffffc063637812 */ /* 0x002fce00078ec0ff */
.L_x_14812:
        /* <DEDUP_REMOVED lines=13> */
[----:B------:R-:W-:Y:S01]  /*0ae0*/  ULDC.64 UR30, c[0x0][0x3e8] ;  /* 0x0000fa00001e7ab9 */ /* 0x000fe20000000a00 */
[----:B------:R-:W2:Y:S04]  /*0af0*/  LDG.E.128 R12, desc[UR22][R2.64] ;  /* 0x00000016020c7981 */ /* 0x000ea8000c1e1d00 */
[----:B---3--:R-:W3:Y:S01]  /*0b00*/  LDG.E.128 R20, desc[UR22][R2.64+0x200] ;  /* 0x0002001602147981 */ /* 0x008ee2000c1e1d00 */
        /* <DEDUP_REMOVED lines=21> */
[----:B0-----:R-:W2:Y:S04]  /*0c60*/  LDG.E.128 R20, desc[UR22][R2.64] ;  /* 0x0000001602147981 */ /* 0x001ea8000c1e1d00 */
[----:B------:R0:W3:Y:S01]  /*0c70*/  LDG.E.128 R16, desc[UR22][R2.64+0x200] ;  /* 0x0002001602107981 */ /* 0x0000e2000c1e1d00 */
[----:B------:R-:W-:-:S02]  /*0c80*/  UIADD3 UR16, -UR6, UR16, URZ ;  /* 0x0000001006107290 */ /* 0x000fc4000fffe13f */
[----:B------:R-:W-:Y:S02]  /*0c90*/  USHF.R.S32.HI UR7, URZ, 0x1f, UR11 ;  /* 0x0000001f3f077899 */ /* 0x000fe4000801140b */
[----:B------:R-:W-:Y:S02]  /*0ca0*/  ULEA UR8, UR16, 0xfffffe00, 0x9 ;  /* 0xfffffe0010087891 */ /* 0x000fe4000f8e483f */
[----:B------:R-:W-:Y:S02]  /*0cb0*/  UIMAD UR17, UR7, UR20, URZ ;  /* 0x00000014071172a4 */ /* 0x000fe4000f8e023f */
[----:B------:R-:W-:Y:S02]  /*0cc0*/  USHF.R.S32.HI UR9, URZ, 0x1f, UR8 ;  /* 0x0000001f3f097899 */ /* 0x000fe40008011408 */
[----:B------:R-:W-:Y:S02]  /*0cd0*/  UIMAD UR18, UR11, UR21, UR17 ;  /* 0x000000150b1272a4 */ /* 0x000fe4000f8e0211 */
[----:B------:R-:W-:-:S02]  /*0ce0*/  UIMAD.WIDE.U32 UR20, UR11, UR20, UR8 ;  /* 0x000000140b1472a5 */ /* 0x000fc4000f8e0008 */
[----:B------:R-:W-:Y:S02]  /*0cf0*/  USHF.R.S32.HI UR17, URZ, 0x1f, UR10 ;  /* 0x0000001f3f117899 */ /* 0x000fe4000801140a */
[----:B------:R-:W-:Y:S02]  /*0d00*/  UIADD3 UR21, UR21, UR18, URZ ;  /* 0x0000001215157290 */ /* 0x000fe4000fffe03f */
[----:B------:R-:W-:Y:S02]  /*0d10*/  UIMAD UR18, UR17, UR26, URZ ;  /* 0x0000001a111272a4 */ /* 0x000fe4000f8e023f */
[----:B------:R-:W-:Y:S02]  /*0d20*/  UIMAD.WIDE.U32 UR20, UR10, UR26, UR20 ;  /* 0x0000001a0a1472a5 */ /* 0x000fe4000f8e0014 */
[----:B------:R-:W-:Y:S02]  /*0d30*/  UIMAD UR26, UR10, UR27, UR18 ;  /* 0x0000001b0a1a72a4 */ /* 0x000fe4000f8e0212 */
[----:B------:R-:W-:-:S02]  /*0d40*/  ULEA UR18, UP0, UR20, UR28, 0x1 ;  /* 0x0000001c14127291 */ /* 0x000fc4000f80083f */
        /* <DEDUP_REMOVED lines=28> */
[----:B-1----:R-:W-:Y:S01]  /*0f10*/  MOV R2, UR18 ;  /* 0x0000001200027c02 */ /* 0x002fe20008000f00 */
[----:B------:R-:W-:Y:S01]  /*0f20*/  HADD2.F32 R62, -RZ, R37.H0_H0 ;  /* 0x20000025ff3e7230 */ /* 0x000fe20000004100 */
[----:B------:R-:W-:-:S03]  /*0f30*/  ULDC.64 UR26, c[0x0][0x3a0] ;  /* 0x0000e800001a7ab9 */ /* 0x000fc60000000a00 */
[----:B------:R-:W-:Y:S01]  /*0f40*/  MOV R3, UR20 ;  /* 0x0000001400037c02 */ /* 0x000fe20008000f00 */
[----:B--2---:R-:W-:Y:S02]  /*0f50*/  STS.128 [R97], R44 ;  /* 0x0000002c61007388 */ /* 0x004fe40000000c00 */
[----:B------:R-:W-:Y:S01]  /*0f60*/  IMAD.WIDE R2, R98, 0x10, R2 ;  /* 0x0000001062027825 */ /* 0x000fe200078e0202 */
[----:B------:R-:W-:Y:S01]  /*0f70*/  ULDC.64 UR20, c[0x0][0x398] ;  /* 0x0000e60000147ab9 */ /* 0x000fe20000000a00 */
[----:B---3--:R-:W-:Y:S01]  /*0f80*/  STS.128 [R97+0x200], R48 ;  /* 0x0002003061007388 */ /* 0x008fe20000000c00 */
[----:B------:R-:W-:-:S03]  /*0f90*/  NOP ;  /* 0x0000000000007918 */ /* 0x000fc60000000000 */
[----:B------:R-:W0:Y:S04]  /*0fa0*/  LDS.128 R52, [R0] ;  /* 0x0000000000347984 */ /* 0x000e280000000c00 */
[----:B------:R-:W1:Y:S01]  /*0fb0*/  LDS.128 R16, [R0+0x10] ;  /* 0x0000100000107984 */ /* 0x000e620000000c00 */
[----:B------:R-:W-:Y:S06]  /*0fc0*/  BAR.SYNC.DEFER_BLOCKING 0x0 ;  /* 0x0000000000007b1d */ /* 0x000fec0000010000 */
[----:B------:R-:W2:Y:S04]  /*0fd0*/  LDG.E.128 R20, desc[UR22][R2.64] ;  /* 0x0000001602147981 */ /* 0x000ea8000c1e1d00 */
[----:B----4-:R3:W4:Y:S01]  /*0fe0*/  LDG.E.128 R24, desc[UR22][R2.64+0x200] ;  /* 0x0002001602187981 */ /* 0x010722000c1e1d00 */
[----:B------:R-:W-:Y:S01]  /*0ff0*/  HADD2.F32 R36, -RZ, R8.H1_H1 ;  /* 0x30000008ff247230 */ /* 0x000fe20000004100 */
[----:B------:R-:W-:Y:S01]  /*1000*/  UIMAD UR18, UR7, UR20, URZ ;  /* 0x00000014071272a4 */ /* 0x000fe2000f8e023f */
[----:B------:R-:W-:-:S02]  /*1010*/  HADD2.F32 R79, -RZ, R40.H0_H0 ;  /* 0x20000028ff4f7230 */ /* 0x000fc40000004100 */
[--C-:B0-----:R-:W-:Y:S01]  /*1020*/  HADD2.F32 R56, -RZ, R52.reuse.H0_H0 ;  /* 0x20000034ff387230 */ /* 0x101fe20000004100 */
[----:B------:R-:W-:Y:S01]  /*1030*/  UIMAD UR18, UR11, UR21, UR18 ;  /* 0x000000150b1272a4 */ /* 0x000fe2000f8e0212 */
[----:B------:R-:W-:Y:S01]  /*1040*/  HADD2.F32 R52, -RZ, R52.H1_H1 ;  /* 0x30000034ff347230 */ /* 0x000fe20000004100 */
[----:B------:R-:W-:Y:S01]  /*1050*/  UIMAD.WIDE.U32 UR20, UR11, UR20, UR8 ;  /* 0x000000140b1472a5 */ /* 0x000fe2000f8e0008 */
[----:B------:R-:W-:Y:S02]  /*1060*/  HADD2.F32 R57, -RZ, R53.H0_H0 ;  /* 0x20000035ff397230 */ /* 0x000fe40000004100 */
[----:B------:R-:W-:Y:S01]  /*1070*/  FMUL.FTZ R30, R56, -1.4426950216293334961 ;  /* 0xbfb8aa3b381e7820 */ /* 0x000fe20000410000 */
[--C-:B------:R-:W-:Y:S02]  /*1080*/  HADD2.F32 R59, -RZ, R54.reuse.H0_H0 ;  /* 0x20000036ff3b7230 */ /* 0x100fe40000004100 */
[----:B------:R-:W-:Y:S01]  /*1090*/  FMUL.FTZ R31, R52, -1.4426950216293334961 ;  /* 0xbfb8aa3b341f7820 */ /* 0x000fe20000410000 */
[----:B------:R-:W-:-:S02]  /*10a0*/  HADD2.F32 R82, -RZ, R54.H1_H1 ;  /* 0x30000036ff527230 */ /* 0x000fc40000004100 */
        /* <DEDUP_REMOVED lines=12> */
[----:B------:R-:W-:Y:S01]  /*1170*/  HADD2.F32 R53, -RZ, R9.H0_H0 ;  /* 0x20000009ff357230 */ /* 0x000fe20000004100 */
[----:B------:R-:W-:Y:S01]  /*1180*/  UIMAD UR18, UR17, UR26, URZ ;  /* 0x0000001a111272a4 */ /* 0x000fe2000f8e023f */
[----:B------:R-:W-:-:S02]  /*1190*/  HADD2.F32 R80, -RZ, R40.H1_H1 ;  /* 0x30000028ff507230 */ /* 0x000fc40000004100 */
[----:B------:R-:W-:Y:S01]  /*11a0*/  FMUL.FTZ R40, R90, -1.4426950216293334961 ;  /* 0xbfb8aa3b5a287820 */ /* 0x000fe20000410000 */
[----:B------:R-:W-:Y:S01]  /*11b0*/  HADD2.F32 R93, -RZ, R16.H1_H1 ;  /* 0x30000010ff5d7230 */ /* 0x000fe20000004100 */
[----:B------:R-:W-:Y:S01]  /*11c0*/  UIMAD UR28, UR10, UR27, UR18 ;  /* 0x0000001b0a1c72a4 */ /* 0x000fe2000f8e0212 */
[----:B------:R-:W3:Y:S01]  /*11d0*/  MUFU.EX2 R44, R44 ;  /* 0x0000002c002c7308 */ /* 0x000ee20000000800 */
[----:B0-----:R-:W-:Y:S01]  /*11e0*/  FADD.FTZ R30, R30, 1 ;  /* 0x3f8000001e1e7421 */ /* 0x001fe20000010000 */
[----:B------:R-:W-:Y:S02]  /*11f0*/  HADD2.F32 R96, -RZ, R17.H0_H0 ;  /* 0x20000011ff607230 */ /* 0x000fe40000004100 */
[----:B------:R-:W-:Y:S01]  /*1200*/  FMUL.FTZ R16, R93, -1.4426950216293334961 ;  /* 0xbfb8aa3b5d107820 */ /* 0x000fe20000410000 */
[--C-:B------:R-:W-:Y:S01]  /*1210*/  HADD2.F32 R69, -RZ, R32.reuse.H0_H0 ;  /* 0x20000020ff457230 */ /* 0x100fe20000004100 */
[----:B------:R-:W-:Y:S01]  /*1220*/  UIMAD.WIDE.U32 UR26, UR10, UR26, UR20 ;  /* 0x0000001a0a1a72a5 */ /* 0x000fe2000f8e0014 */
[----:B------:R-:W-:-:S02]  /*1230*/  HADD2.F32 R68, -RZ, R32.H1_H1 ;  /* 0x30000020ff447230 */ /* 0x000fc40000004100 */
[----:B------:R-:W-:Y:S01]  /*1240*/  FMUL.FTZ R32, R96, -1.4426950216293334961 ;  /* 0xbfb8aa3b60207820 */ /* 0x000fe20000410000 */
[----:B------:R-:W0:Y:S01]  /*1250*/  MUFU.RCP R81, R30 ;  /* 0x0000001e00517308 */ /* 0x000e220000001000 */
[----:B-1----:R-:W-:Y:S01]  /*1260*/  FADD.FTZ R31, R31, 1 ;  /* 0x3f8000001f1f7421 */ /* 0x002fe20000010000 */
[--C-:B------:R-:W-:Y:S01]  /*1270*/  HADD2.F32 R64, -RZ, R38.reuse.H0_H0 ;  /* 0x20000026ff407230 */ /* 0x100fe20000004100 */
[----:B------:R-:W-:Y:S01]  /*1280*/  ULEA UR18, UP0, UR26, UR30, 0x1 ;  /* 0x0000001e1a127291 */ /* 0x000fe2000f80083f */
[----:B------:R-:W-:Y:S01]  /*1290*/  HADD2.F32 R66, -RZ, R38.H1_H1 ;  /* 0x30000026ff427230 */ /* 0x000fe20000004100 */
[----:B------:R-:W-:Y:S01]  /*12a0*/  UIADD3 UR27, UR27, UR28, URZ ;  /* 0x0000001c1b1b7290 */ /* 0x000fe2000fffe03f */
[--C-:B------:R-:W-:Y:S01]  /*12b0*/  HADD2.F32 R71, -RZ, R33.reuse.H0_H0 ;  /* 0x20000021ff477230 */ /* 0x100fe20000004100 */
[----:B------:R-:W-:Y:S01]  /*12c0*/  ULDC.64 UR20, c[0x0][0x320] ;  /* 0x0000c80000147ab9 */ /* 0x000fe20000000a00 */
[----:B------:R-:W1:Y:S01]  /*12d0*/  MUFU.RCP R85, R31 ;  /* 0x0000001f00557308 */ /* 0x000e620000001000 */
[----:B---3--:R-:W-:Y:S01]  /*12e0*/  FADD.FTZ R44, R44, 1 ;  /* 0x3f8000002c2c7421 */ /* 0x008fe20000010000 */
[----:B------:R-:W-:Y:S01]  /*12f0*/  HADD2.F32 R70, -RZ, R33.H1_H1 ;  /* 0x30000021ff467230 */ /* 0x000fe20000004100 */
[----:B------:R-:W-:Y:S01]  /*1300*/  ULEA.HI.X UR26, UR26, UR31, UR27, 0x1, UP0 ;  /* 0x0000001f1a1a7291 */ /* 0x000fe200080f0c1b */
[----:B------:R-:W-:Y:S01]  /*1310*/  HADD2.F32 R106, -RZ, R17.H1_H1 ;  /* 0x30000011ff6a7230 */ /* 0x000fe20000004100 */
[----:B------:R-:W-:Y:S01]  /*1320*/  ISETP.NE.U32.AND P0, PT, RZ, UR20, PT ;  /* 0x00000014ff007c0c */ /* 0x000fe2000bf05070 */
[----:B------:R-:W-:-:S02]  /*1330*/  HADD2.F32 R63, -RZ, R37.H1_H1 ;  /* 0x30000025ff3f7230 */ /* 0x000fc40000004100 */
[----:B------:R3:W-:Y:S01]  /*1340*/  MUFU.EX2 R46, R3 ;  /* 0x00000003002e7308 */ /* 0x0007e20000000800 */
[----:B0-----:R-:W-:Y:S01]  /*1350*/  FADD.FTZ R33, -R81, 1 ;  /* 0x3f80000051217421 */ /* 0x001fe20000010100 */
[----:B------:R-:W-:Y:S01]  /*1360*/  HADD2.F32 R54, -RZ, R9.H1_H1 ;  /* 0x30000009ff367230 */ /* 0x000fe20000004100 */
[----:B------:R-:W-:Y:S01]  /*1370*/  ISETP.NE.AND.EX P0, PT, RZ, UR21, PT, P0 ;  /* 0x00000015ff007c0c */ /* 0x000fe2000bf05300 */
[--C-:B------:R-:W-:Y:S02]  /*1380*/  HADD2.F32 R77, -RZ, R41.reuse.H0_H0 ;  /* 0x20000029ff4d7230 */ /* 0x100fe40000004100 */
[----:B------:R-:W-:Y:S01]  /*1390*/  FFMA.FTZ R83, R56, R33, 1 ;  /* 0x3f80000038537423 */ /* 0x000fe20000010021 */
[----:B------:R-:W-:Y:S01]  /*13a0*/  FMUL.FTZ R33, R106, -1.4426950216293334961 ;  /* 0xbfb8aa3b6a217820 */ /* 0x000fe20000410000 */
[----:B------:R-:W-:Y:S01]  /*13b0*/  HADD2.F32 R78, -RZ, R41.H1_H1 ;  /* 0x30000029ff4e7230 */ /* 0x000fe20000004100 */
[----:B------:R-:W0:Y:S01]  /*13c0*/  MUFU.RCP R72, R44 ;  /* 0x0000002c00487308 */ /* 0x000e220000001000 */
[----:B---3--:R-:W-:Y:S01]  /*13d0*/  FMUL.FTZ R3, R56, R81 ;  /* 0x0000005138037220 */ /* 0x008fe20000410000 */
[----:B-1----:R-:W-:Y:S01]  /*13e0*/  FMUL.FTZ R30, R52, R85 ;  /* 0x00000055341e7220 */ /* 0x002fe20000410000 */
[----:B------:R-:W-:-:S02]  /*13f0*/  HADD2.F32 R41, -RZ, R10.H0_H0 ;  /* 0x2000000aff297230 */ /* 0x000fc40000004100 */
[----:B------:R-:W-:Y:S01]  /*1400*/  FADD.FTZ R17, -R85, 1 ;  /* 0x3f80000055117421 */ /* 0x000fe20000010100 */
[--C-:B------:R-:W-:Y:S02]  /*1410*/  HADD2.F32 R65, -RZ, R39.reuse.H0_H0 ;  /* 0x20000027ff417230 */ /* 0x100fe40000004100 */
[----:B------:R-:W-:Y:S01]  /*1420*/  FMUL.FTZ R48, R61, R30 ;  /* 0x0000001e3d307220 */ /* 0x000fe20000410000 */
[----:B------:R-:W-:Y:S01]  /*1430*/  HADD2.F32 R67, -RZ, R39.H1_H1 ;  /* 0x30000027ff437230 */ /* 0x000fe20000004100 */
[----:B------:R1:W3:Y:S01]  /*1440*/  MUFU.EX2 R49, R47 ;  /* 0x0000002f00317308 */ /* 0x0002e20000000800 */
[----:B------:R-:W-:Y:S02]  /*1450*/  HADD2.F32 R39, -RZ, R10.H1_H1 ;  /* 0x3000000aff277230 */ /* 0x000fe40000004100 */
[----:B------:R-:W-:Y:S01]  /*1460*/  FFMA.FTZ R87, R52, R17, 1 ;  /* 0x3f80000034577423 */ /* 0x000fe20000010011 */
[--C-:B------:R-:W-:Y:S02]  /*1470*/  HADD2.F32 R73, -RZ, R43.reuse.H0_H0 ;  /* 0x2000002bff497230 */ /* 0x100fe40000004100 */
[----:B------:R-:W-:-:S02]  /*1480*/  HADD2.F32 R74, -RZ, R43.H1_H1 ;  /* 0x3000002bff4a7230 */ /* 0x000fc40000004100 */
[----:B------:R-:W-:Y:S01]  /*1490*/  HADD2.F32 R55, -RZ, R34.H0_H0 ;  /* 0x20000022ff377230 */ /* 0x000fe20000004100 */
[----:B------:R5:W3:Y:S01]  /*14a0*/  MUFU.EX2 R45, R2 ;  /* 0x00000002002d7308 */ /* 0x000ae20000000800 */
[----:B-1----:R-:W-:Y:S02]  /*14b0*/  HADD2.F32 R47, -RZ, R8.H0_H0 ;  /* 0x20000008ff2f7230 */ /* 0x002fe40000004100 */
[----:B0-----:R-:W-:Y:S01]  /*14c0*/  FMUL.FTZ R31, R57, R72 ;  /* 0x00000048391f7220 */ /* 0x001fe20000410000 */
[--C-:B------:R-:W-:Y:S02]  /*14d0*/  HADD2.F32 R75, -RZ, R42.reuse.H0_H0 ;  /* 0x2000002aff4b7230 */ /* 0x100fe40000004100 */
[----:B------:R-:W-:Y:S02]  /*14e0*/  HADD2.F32 R76, -RZ, R42.H1_H1 ;  /* 0x3000002aff4c7230 */ /* 0x000fe40000004100 */
[--C-:B------:R-:W-:Y:S01]  /*14f0*/  HADD2.F32 R119, -RZ, R19.reuse.H0_H0 ;  /* 0x20000013ff777230 */ /* 0x100fe20000004100 */
[----:B------:R-:W0:Y:S01]  /*1500*/  MUFU.EX2 R50, R50 ;  /* 0x0000003200327308 */ /* 0x000e220000000800 */
[----:B-----5:R-:W-:Y:S01]  /*1510*/  FMUL.FTZ R2, R60, R3 ;  /* 0x000000033c027220 */ /* 0x020fe20000410000 */
[----:B---3--:R-:W-:Y:S01]  /*1520*/  FADD.FTZ R49, R49, 1 ;  /* 0x3f80000031317421 */ /* 0x008fe20000010000 */
[----:B------:R-:W-:-:S02]  /*1530*/  HADD2.F32 R121, -RZ, R19.H1_H1 ;  /* 0x30000013ff797230 */ /* 0x000fc40000004100 */
[----:B------:R-:W-:Y:S01]  /*1540*/  FFMA.FTZ R47, R2, R47, R103 ;  /* 0x0000002f022f7223 */ /* 0x000fe20000010067 */
[----:B------:R-:W-:Y:S02]  /*1550*/  HADD2.F32 R19, -RZ, R5.H0_H0 ;  /* 0x20000005ff137230 */ /* 0x000fe40000004100 */
[----:B------:R-:W1:Y:S01]  /*1560*/  MUFU.EX2 R40, R40 ;  /* 0x0000002800287308 */ /* 0x000e620000000800 */
[----:B------:R-:W-:Y:S01]  /*1570*/  FFMA.FTZ R44, R48, R36, R47 ;  /* 0x00000024302c7223 */ /* 0x000fe2000001002f */
[----:B------:R-:W-:Y:S01]  /*1580*/  FMUL.FTZ R36, R86, -1.4426950216293334961 ;  /* 0xbfb8aa3b56247820 */ /* 0x000fe20000410000 */
[----:B------:R-:W-:Y:S01]  /*1590*/  FMUL.FTZ R47, R62, R31 ;  /* 0x0000001f3e2f7220 */ /* 0x000fe20000410000 */
[----:B------:R-:W-:Y:S01]  /*15a0*/  FADD.FTZ R45, R45, 1 ;  /* 0x3f8000002d2d7421 */ /* 0x000fe20000010000 */
[--C-:B------:R-:W-:Y:S02]  /*15b0*/  HADD2.F32 R114, -RZ, R18.reuse.H0_H0 ;  /* 0x20000012ff727230 */ /* 0x100fe40000004100 */
[----:B------:R-:W-:Y:S01]  /*15c0*/  FFMA.FTZ R53, R47, R53, R44 ;  /* 0x000000352f357223 */ /* 0x000fe2000001002c */
[----:B------:R-:W-:Y:S01]  /*15d0*/  MUFU.EX2 R51, R36 ;  /* 0x0000002400337308 */ /* 0x000fe20000000800 */
[----:B------:R-:W-:Y:S01]  /*15e0*/  FADD.FTZ R44, R46, 1 ;  /* 0x3f8000002e2c7421 */ /* 0x000fe20000010000 */
[----:B0-----:R-:W-:Y:S01]  /*15f0*/  FADD.FTZ R50, R50, 1 ;  /* 0x3f80000032327421 */ /* 0x001fe20000010000 */
[----:B------:R-:W-:-:S02]  /*1600*/  HADD2.F32 R116, -RZ, R18.H1_H1 ;  /* 0x30000012ff747230 */ /* 0x000fc40000004100 */
[----:B------:R-:W-:-:S03]  /*1610*/  FMUL.FTZ R18, R114, -1.4426950216293334961 ;  /* 0xbfb8aa3b72127820 */ /* 0x000fc60000410000 */
[----:B------:R-:W0:Y:S01]  /*1620*/  MUFU.RCP R89, R45 ;  /* 0x0000002d00597308 */ /* 0x000e220000001000 */
[----:B-1----:R-:W-:-:S07]  /*1630*/  FADD.FTZ R40, R40, 1 ;  /* 0x3f80000028287421 */ /* 0x002fce0000010000 */
[----:B------:R-:W1:Y:S08]  /*1640*/  MUFU.RCP R92, R44 ;  /* 0x0000002c005c7308 */ /* 0x000e700000001000 */
[----:B------:R-:W3:Y:S01]  /*1650*/  MUFU.RCP R95, R49 ;  /* 0x00000031005f7308 */ /* 0x000ee20000001000 */
[----:B0-----:R-:W-:Y:S01]  /*1660*/  FMUL.FTZ R36, R58, R89 ;  /* 0x000000593a247220 */ /* 0x001fe20000410000 */
[----:B------:R-:W-:-:S03]  /*1670*/  FADD.FTZ R17, -R89, 1 ;  /* 0x3f80000059117421 */ /* 0x000fc60000010100 */
[----:B------:R-:W-:Y:S01]  /*1680*/  FMUL.FTZ R46, R63, R36 ;  /* 0x000000243f2e7220 */ /* 0x000fe20000410000 */
[----:B------:R-:W-:Y:S02]  /*1690*/  FFMA.FTZ R91, R58, R17, 1 ;  /* 0x3f8000003a5b7423 */ /* 0x000fe40000010011 */
[----:B------:R0:W5:Y:S01]  /*16a0*/  MUFU.EX2 R38, R16 ;  /* 0x0000001000267308 */ /* 0x0001620000000800 */
[----:B-1----:R-:W-:Y:S01]  /*16b0*/  FMUL.FTZ R37, R59, R92 ;  /* 0x0000005c3b257220 */ /* 0x002fe20000410000 */
[----:B------:R-:W-:Y:S01]  /*16c0*/  FFMA.FTZ R54, R46, R54, R53 ;  /* 0x000000362e367223 */ /* 0x000fe20000010035 */
[----:B------:R-:W-:Y:S02]  /*16d0*/  HADD2.F32 R53, -RZ, R35.H0_H0 ;  /* 0x20000023ff357230 */ /* 0x000fe40000004100 */
[----:B------:R-:W-:-:S03]  /*16e0*/  FMUL.FTZ R45, R64, R37 ;  /* 0x00000025402d7220 */ /* 0x000fc60000410000 */
[----:B------:R-:W1:Y:S01]  /*16f0*/  MUFU.RCP R103, R50 ;  /* 0x0000003200677308 */ /* 0x000e620000001000 */
[----:B0-----:R-:W-:Y:S01]  /*1700*/  FADD.FTZ R16, R51, 1 ;  /* 0x3f80000033107421 */ /* 0x001fe20000010000 */
[----:B---3--:R-:W-:Y:S01]  /*1710*/  FMUL.FTZ R49, R82, R95 ;  /* 0x0000005f52317220 */ /* 0x008fe20000410000 */
[----:B------:R-:W-:Y:S01]  /*1720*/  FFMA.FTZ R41, R45, R41, R54 ;  /* 0x000000292d297223 */ /* 0x000fe20000010036 */
[----:B------:R-:W-:Y:S02]  /*1730*/  HADD2.F32 R51, -RZ, R35.H1_H1 ;  /* 0x30000023ff337230 */ /* 0x000fe40000004100 */
[----:B------:R-:W-:Y:S01]  /*1740*/  FADD.FTZ R17, -R95, 1 ;  /* 0x3f8000005f117421 */ /* 0x000fe20000010100 */
[----:B------:R-:W-:Y:S01]  /*1750*/  FMUL.FTZ R44, R66, R49 ;  /* 0x00000031422c7220 */ /* 0x000fe20000410000 */
[----:B------:R-:W-:Y:S01]  /*1760*/  HADD2.F32 R54, -RZ, R34.H1_H1 ;  /* 0x30000022ff367230 */ /* 0x000fe20000004100 */
[----:B------:R0:W3:Y:S01]  /*1770*/  MUFU.RCP R105, R16 ;  /* 0x0000001000697308 */ /* 0x0000e20000001000 */
[----:B-----5:R-:W-:Y:S01]  /*1780*/  FADD.FTZ R38, R38, 1 ;  /* 0x3f80000026267421 */ /* 0x020fe20000010000 */
[----:B------:R-:W-:-:S02]  /*1790*/  HADD2.F32 R35, -RZ, R11.H0_H0 ;  /* 0x2000000bff237230 */ /* 0x000fc40000004100 */
[----:B------:R-:W-:-:S04]  /*17a0*/  FFMA.FTZ R34, R44, R39, R41 ;  /* 0x000000272c227223 */ /* 0x000fc80000010029 */
[----:B------:R-:W5:Y:S01]  /*17b0*/  MUFU.EX2 R32, R32 ;  /* 0x0000002000207308 */ /* 0x000f620000000800 */
[----:B0-----:R-:W-:Y:S01]  /*17c0*/  FADD.FTZ R16, -R72, 1 ;  /* 0x3f80000048107421 */ /* 0x001fe20000010100 */
[----:B-1----:R-:W-:Y:S01]  /*17d0*/  FMUL.FTZ R50, R84, R103 ;  /* 0x0000006754327220 */ /* 0x002fe20000410000 */
[----:B------:R-:W-:Y:S02]  /*17e0*/  FADD.FTZ R39, -R103, 1 ;  /* 0x3f80000067277421 */ /* 0x000fe40000010100 */
[----:B------:R-:W-:Y:S01]  /*17f0*/  FFMA.FTZ R88, R57, R16, 1 ;  /* 0x3f80000039587423 */ /* 0x000fe20000010010 */
[----:B------:R-:W-:Y:S01]  /*1800*/  FADD.FTZ R16, -R92, 1 ;  /* 0x3f8000005c107421 */ /* 0x000fe20000010100 */
[----:B------:R-:W-:Y:S01]  /*1810*/  FMUL.FTZ R43, R65, R50 ;  /* 0x00000032412b7220 */ /* 0x000fe20000410000 */
[----:B------:R-:W-:Y:S01]  /*1820*/  MUFU.EX2 R57, R33 ;  /* 0x0000002100397308 */ /* 0x000fe20000000800 */
[----:B---3--:R-:W-:Y:S01]  /*1830*/  FMUL.FTZ R52, R86, R105 ;  /* 0x0000006956347220 */ /* 0x008fe20000410000 */
[----:B------:R-:W-:Y:S01]  /*1840*/  FFMA.FTZ R94, R59, R16, 1 ;  /* 0x3f8000003b5e7423 */ /* 0x000fe20000010010 */
[----:B------:R-:W-:Y:S01]  /*1850*/  FFMA.FTZ R35, R43, R35, R34 ;  /* 0x000000232b237223 */ /* 0x000fe20000010022 */
[----:B------:R-:W-:-:S02]  /*1860*/  HADD2.F32 R34, -RZ, R11.H1_H1 ;  /* 0x3000000bff227230 */ /* 0x000fc40000004100 */
[----:B------:R-:W-:Y:S01]  /*1870*/  FMUL.FTZ R42, R67, R52 ;  /* 0x00000034432a7220 */ /* 0x000fe20000410000 */
[----:B------:R-:W-:Y:S02]  /*1880*/  HADD2.F32 R59, -RZ, R4.H0_H0 ;  /* 0x20000004ff3b7230 */ /* 0x000fe40000004100 */
[----:B------:R-:W-:Y:S01]  /*1890*/  FFMA.FTZ R104, R84, R39, 1 ;  /* 0x3f80000054687423 */ /* 0x000fe20000010027 */
[----:B------:R-:W0:Y:S01]  /*18a0*/  MUFU.RCP R107, R40 ;  /* 0x00000028006b7308 */ /* 0x000e220000001000 */
[----:B-----5:R-:W-:Y:S01]  /*18b0*/  FADD.FTZ R16, R32, 1 ;  /* 0x3f80000020107421 */ /* 0x020fe20000010000 */
[----:B------:R-:W-:-:S06]  /*18c0*/  FFMA.FTZ R58, R42, R34, R35 ;  /* 0x000000222a3a7223 */ /* 0x000fcc0000010023 */
[----:B------:R-:W-:Y:S08]  /*18d0*/  MUFU.RCP R110, R38 ;  /* 0x00000026006e7308 */ /* 0x000ff00000001000 */
[----:B------:R1:W3:Y:S01]  /*18e0*/  MUFU.RCP R111, R16 ;  /* 0x00000010006f7308 */ /* 0x0002e20000001000 */
[----:B0-----:R-:W-:-:S04]  /*18f0*/  FMUL.FTZ R56, R90, R107 ;  /* 0x0000006b5a387220 */ /* 0x001fc80000410000 */
[----:B------:R-:W-:Y:S01]  /*1900*/  FMUL.FTZ R41, R69, R56 ;  /* 0x0000003845297220 */ /* 0x000fe20000410000 */
[----:B-1----:R-:W-:-:S03]  /*1910*/  HADD2.F32 R16, -RZ, R4.H1_H1 ;  /* 0x30000004ff107230 */ /* 0x002fc60000004100 */
[----:B------:R-:W-:Y:S01]  /*1920*/  FFMA.FTZ R59, R41, R59, R58 ;  /* 0x0000003b293b7223 */ /* 0x000fe2000001003a */
[----:B---3--:R-:W-:-:S04]  /*1930*/  FMUL.FTZ R58, R96, R111 ;  /* 0x0000006f603a7220 */ /* 0x008fc80000410000 */
[----:B------:R-:W-:Y:S01]  /*1940*/  FMUL.FTZ R39, R71, R58 ;  /* 0x0000003a47277220 */ /* 0x000fe20000410000 */
[----:B--2---:R0:W-:Y:S04]  /*1950*/  STS.128 [R97], R20 ;  /* 0x0000001461007388 */ /* 0x0041e80000000c00 */
[----:B----4-:R1:W-:Y:S01]  /*1960*/  STS.128 [R97+0x200], R24 ;  /* 0x0002001861007388 */ /* 0x0103e20000000c00 */
[----:B------:R-:W-:-:S03]  /*1970*/  NOP ;  /* 0x0000000000007918 */ /* 0x000fc60000000000 */
[----:B------:R-:W2:Y:S01]  /*1980*/  LDS.128 R32, [R0] ;  /* 0x0000000000207984 */ /* 0x000ea20000000c00 */
[----:B0-----:R-:W-:Y:S01]  /*1990*/  FADD.FTZ R20, R57, 1 ;  /* 0x3f80000039147421 */ /* 0x001fe20000010000 */
[----:B------:R-:W-:Y:S01]  /*19a0*/  FMUL.FTZ R57, R93, R110 ;  /* 0x0000006e5d397220 */ /* 0x000fe20000410000 */
[----:B------:R-:W-:Y:S02]  /*19b0*/  FADD.FTZ R21, -R105, 1 ;  /* 0x3f80000069157421 */ /* 0x000fe40000010100 */
[----:B------:R0:W3:Y:S01]  /*19c0*/  MUFU.RCP R115, R20 ;  /* 0x0000001400737308 */ /* 0x0000e20000001000 */
[----:B------:R-:W-:Y:S01]  /*19d0*/  FMUL.FTZ R40, R68, R57 ;  /* 0x0000003944287220 */ /* 0x000fe20000410000 */
[----:B-1----:R-:W-:Y:S01]  /*19e0*/  FFMA.FTZ R25, R82, R17, 1 ;  /* 0x3f80000052197423 */ /* 0x002fe20000010011 */
[----:B------:R-:W-:Y:S01]  /*19f0*/  FADD.FTZ R17, -R107, 1 ;  /* 0x3f8000006b117421 */ /* 0x000fe20000010100 */
[----:B------:R-:W-:Y:S01]  /*1a00*/  FFMA.FTZ R108, R86, R21, 1 ;  /* 0x3f800000566c7423 */ /* 0x000fe20000010015 */
[----:B------:R-:W-:Y:S01]  /*1a10*/  FFMA.FTZ R22, R40, R16, R59 ;  /* 0x0000001028167223 */ /* 0x000fe2000001003b */
[----:B------:R-:W-:Y:S01]  /*1a20*/  FADD.FTZ R16, -R110, 1 ;  /* 0x3f8000006e107421 */ /* 0x000fe20000010100 */
[----:B------:R-:W-:Y:S01]  /*1a30*/  FFMA.FTZ R109, R90, R17, 1 ;  /* 0x3f8000005a6d7423 */ /* 0x000fe20000010011 */
[----:B------:R-:W-:Y:S01]  /*1a40*/  FADD.FTZ R17, -R111, 1 ;  /* 0x3f8000006f117421 */ /* 0x000fe20000010100 */
[----:B------:R-:W-:Y:S01]  /*1a50*/  FFMA.FTZ R23, R39, R19, R22 ;  /* 0x0000001327177223 */ /* 0x000fe20000010016 */
[----:B------:R-:W-:Y:S01]  /*1a60*/  FFMA.FTZ R112, R93, R16, 1 ;  /* 0x3f8000005d707423 */ /* 0x000fe20000010010 */
[----:B------:R-:W-:Y:S01]  /*1a70*/  HADD2.F32 R16, -RZ, R5.H1_H1 ;  /* 0x30000005ff107230 */ /* 0x000fe20000004100 */
[----:B------:R1:W4:Y:S01]  /*1a80*/  MUFU.EX2 R24, R18 ;  /* 0x0000001200187308 */ /* 0x0003220000000800 */
[----:B------:R-:W-:Y:S01]  /*1a90*/  FFMA.FTZ R113, R96, R17, 1 ;  /* 0x3f80000060717423 */ /* 0x000fe20000010011 */
[----:B------:R-:W-:Y:S01]  /*1aa0*/  FMUL.FTZ R21, R119, -1.4426950216293334961 ;  /* 0xbfb8aa3b77157820 */ /* 0x000fe20000410000 */
[----:B0-----:R-:W-:Y:S01]  /*1ab0*/  FMUL.FTZ R20, R116, -1.4426950216293334961 ;  /* 0xbfb8aa3b74147820 */ /* 0x001fe20000410000 */
[----:B---3--:R-:W-:Y:S01]  /*1ac0*/  FMUL.FTZ R59, R106, R115 ;  /* 0x000000736a3b7220 */ /* 0x008fe20000410000 */
[----:B------:R-:W-:-:S03]  /*1ad0*/  FADD.FTZ R19, -R115, 1 ;  /* 0x3f80000073137421 */ /* 0x000fc60000010100 */
[----:B------:R-:W0:Y:S01]  /*1ae0*/  MUFU.EX2 R120, R21 ;  /* 0x0000001500787308 */ /* 0x000e220000000800 */
[----:B------:R-:W-:Y:S01]  /*1af0*/  FMUL.FTZ R38, R70, R59 ;  /* 0x0000003b46267220 */ /* 0x000fe20000410000 */
[----:B------:R-:W-:-:S03]  /*1b00*/  FFMA.FTZ R117, R106, R19, 1 ;  /* 0x3f8000006a757423 */ /* 0x000fc60000010013 */
[----:B------:R-:W-:Y:S02]  /*1b10*/  FFMA.FTZ R123, R38, R16, R23 ;  /* 0x00000010267b7223 */ /* 0x000fe40000010017 */
[----:B-1----:R-:W1:Y:S01]  /*1b20*/  LDS.128 R16, [R0+0x10] ;  /* 0x0000100000107984 */ /* 0x002e620000000c00 */
[----:B------:R3:W5:Y:S01]  /*1b30*/  MUFU.EX2 R118, R20 ;  /* 0x0000001400767308 */ /* 0x0007620000000800 */
[----:B----4-:R-:W-:Y:S01]  /*1b40*/  FADD.FTZ R27, R24, 1 ;  /* 0x3f800000181b7421 */ /* 0x010fe20000010000 */
[--C-:B--2---:R-:W-:Y:S02]  /*1b50*/  HADD2.F32 R82, -RZ, R32.reuse.H0_H0 ;  /* 0x20000020ff527230 */ /* 0x104fe40000004100 */
[----:B------:R-:W-:Y:S02]  /*1b60*/  HADD2.F32 R84, -RZ, R32.H1_H1 ;  /* 0x30000020ff547230 */ /* 0x000fe40000004100 */
[----:B------:R-:W-:Y:S01]  /*1b70*/  FMUL.FTZ R32, R121, -1.4426950216293334961 ;  /* 0xbfb8aa3b79207820 */ /* 0x000fe20000410000 */
[----:B------:R-:W-:-:S02]  /*1b80*/  HADD2.F32 R86, -RZ, R33.H0_H0 ;  /* 0x20000021ff567230 */ /* 0x000fc40000004100 */
[----:B------:R-:W-:Y:S01]  /*1b90*/  FMUL.FTZ R60, R60, R82 ;  /* 0x000000523c3c7220 */ /* 0x000fe20000410000 */
[----:B0-----:R-:W-:Y:S01]  /*1ba0*/  FADD.FTZ R120, R120, 1 ;  /* 0x3f80000078787421 */ /* 0x001fe20000010000 */
[----:B------:R-:W-:Y:S02]  /*1bb0*/  HADD2.F32 R90, -RZ, R33.H1_H1 ;  /* 0x30000021ff5a7230 */ /* 0x000fe40000004100 */
[----:B---3--:R-:W-:Y:S01]  /*1bc0*/  FMUL.FTZ R20, R61, R84 ;  /* 0x000000543d147220 */ /* 0x008fe20000410000 */
[----:B------:R-:W0:Y:S01]  /*1bd0*/  MUFU.EX2 R32, R32 ;  /* 0x0000002000207308 */ /* 0x000e220000000800 */
[--C-:B------:R-:W-:Y:S02]  /*1be0*/  HADD2.F32 R93, -RZ, R34.reuse.H0_H0 ;  /* 0x20000022ff5d7230 */ /* 0x100fe40000004100 */
[----:B------:R-:W-:Y:S01]  /*1bf0*/  FMUL.FTZ R21, R62, R86 ;  /* 0x000000563e157220 */ /* 0x000fe20000410000 */
[--C-:B------:R-:W-:Y:S02]  /*1c00*/  HADD2.F32 R61, -RZ, R35.reuse.H0_H0 ;  /* 0x20000023ff3d7230 */ /* 0x100fe40000004100 */
[----:B------:R-:W-:Y:S01]  /*1c10*/  FMUL.FTZ R22, R63, R90 ;  /* 0x0000005a3f167220 */ /* 0x000fe20000410000 */
[----:B-----5:R-:W-:Y:S01]  /*1c20*/  FADD.FTZ R118, R118, 1 ;  /* 0x3f80000076767421 */ /* 0x020fe20000010000 */
[----:B------:R-:W-:Y:S01]  /*1c30*/  FMUL.FTZ R23, R64, R93 ;  /* 0x0000005d40177220 */ /* 0x000fe20000410000 */
[----:B------:R-:W-:Y:S01]  /*1c40*/  HADD2.F32 R96, -RZ, R34.H1_H1 ;  /* 0x30000022ff607230 */ /* 0x000fe20000004100 */
[----:B------:R-:W-:Y:S01]  /*1c50*/  MUFU.RCP R120, R120 ;  /* 0x0000007800787308 */ /* 0x000fe20000001000 */
[----:B------:R-:W-:Y:S01]  /*1c60*/  FMUL.FTZ R24, R65, R61 ;  /* 0x0000003d41187220 */ /* 0x000fe20000410000 */
[----:B------:R-:W-:-:S02]  /*1c70*/  HADD2.F32 R106, -RZ, R35.H1_H1 ;  /* 0x30000023ff6a7230 */ /* 0x000fc40000004100 */
[----:B------:R-:W-:Y:S01]  /*1c80*/  FMUL.FTZ R60, R81, R60 ;  /* 0x0000003c513c7220 */ /* 0x000fe20000410000 */
[----:B------:R-:W-:Y:S01]  /*1c90*/  FMUL.FTZ R21, R72, R21 ;  /* 0x0000001548157220 */ /* 0x000fe20000410000 */
[----:B------:R-:W-:Y:S01]  /*1ca0*/  FMUL.FTZ R66, R66, R96 ;  /* 0x0000006042427220 */ /* 0x000fe20000410000 */
[----:B------:R-:W-:Y:S01]  /*1cb0*/  FMUL.FTZ R20, R85, R20 ;  /* 0x0000001455147220 */ /* 0x000fe20000410000 */
[----:B------:R-:W-:Y:S01]  /*1cc0*/  FMUL.FTZ R26, R67, R106 ;  /* 0x0000006a431a7220 */ /* 0x000fe20000410000 */
[----:B------:R-:W2:Y:S01]  /*1cd0*/  MUFU.RCP R33, R27 ;  /* 0x0000001b00217308 */ /* 0x000ea20000001000 */
[----:B0-----:R-:W-:Y:S01]  /*1ce0*/  FADD.FTZ R32, R32, 1 ;  /* 0x3f80000020207421 */ /* 0x001fe20000010000 */
[----:B------:R-:W-:Y:S01]  /*1cf0*/  FMUL.FTZ R103, R103, R24 ;  /* 0x0000001867677220 */ /* 0x000fe20000410000 */
[----:B------:R-:W-:Y:S01]  /*1d00*/  FMUL.FTZ R66, R95, R66 ;  /* 0x000000425f427220 */ /* 0x000fe20000410000 */
[----:B------:R-:W-:Y:S01]  /*1d10*/  FMUL.FTZ R24, R60, R83 ;  /* 0x000000533c187220 */ /* 0x000fe20000410000 */
[----:B------:R-:W-:Y:S01]  /*1d20*/  FMUL.FTZ R21, R21, R88 ;  /* 0x0000005815157220 */ /* 0x000fe20000410000 */
[----:B------:R-:W-:Y:S01]  /*1d30*/  FMUL.FTZ R105, R105, R26 ;  /* 0x0000001a69697220 */ /* 0x000fe20000410000 */
[----:B------:R-:W-:Y:S01]  /*1d40*/  FMUL.FTZ R87, R20, R87 ;  /* 0x0000005714577220 */ /* 0x000fe20000410000 */
[----:B------:R-:W0:Y:S01]  /*1d50*/  MUFU.RCP R65, R118 ;  /* 0x0000007600417308 */ /* 0x000e220000001000 */
[----:B------:R-:W-:Y:S01]  /*1d60*/  FMUL.FTZ R26, R66, R25 ;  /* 0x00000019421a7220 */ /* 0x000fe20000410000 */
[----:B------:R-:W-:Y:S01]  /*1d70*/  FMUL.FTZ R22, R89, R22 ;  /* 0x0000001659167220 */ /* 0x000fe20000410000 */
[----:B-1----:R-:W-:-:S02]  /*1d80*/  HADD2.F32 R62, -RZ, R16.H1_H1 ;  /* 0x30000010ff3e7230 */ /* 0x002fc40000004100 */
[----:B------:R-:W-:Y:S01]  /*1d90*/  FMUL.FTZ R23, R92, R23 ;  /* 0x000000175c177220 */ /* 0x000fe20000410000 */
[--C-:B------:R-:W-:Y:S02]  /*1da0*/  HADD2.F32 R63, -RZ, R17.reuse.H0_H0 ;  /* 0x20000011ff3f7230 */ /* 0x100fe40000004100 */
[----:B------:R-:W-:Y:S01]  /*1db0*/  FMUL.FTZ R22, R22, R91 ;  /* 0x0000005b16167220 */ /* 0x000fe20000410000 */
[----:B------:R-:W-:Y:S02]  /*1dc0*/  HADD2.F32 R64, -RZ, R17.H1_H1 ;  /* 0x30000011ff407230 */ /* 0x000fe40000004100 */
[----:B------:R-:W-:Y:S01]  /*1dd0*/  FMUL.FTZ R17, R68, R62 ;  /* 0x0000003e44117220 */ /* 0x000fe20000410000 */
[----:B------:R-:W-:Y:S01]  /*1de0*/  HADD2.F32 R81, -RZ, R18.H0_H0 ;  /* 0x20000012ff517230 */ /* 0x000fe20000004100 */
[----:B------:R1:W3:Y:S01]  /*1df0*/  MUFU.RCP R68, R32 ;  /* 0x0000002000447308 */ /* 0x0002e20000001000 */
[----:B------:R-:W-:Y:S02]  /*1e00*/  HADD2.F32 R60, -RZ, R16.H0_H0 ;  /* 0x20000010ff3c7230 */ /* 0x000fe40000004100 */
[----:B------:R-:W-:Y:S01]  /*1e10*/  FMUL.FTZ R70, R70, R64 ;  /* 0x0000004046467220 */ /* 0x000fe20000410000 */
[----:B------:R-:W-:-:S02]  /*1e20*/  HADD2.F32 R83, -RZ, R18.H1_H1 ;  /* 0x30000012ff537230 */ /* 0x000fc40000004100 */
[----:B------:R-:W-:Y:S01]  /*1e30*/  FMUL.FTZ R20, R55, R81 ;  /* 0x0000005137147220 */ /* 0x000fe20000410000 */
[--C-:B------:R-:W-:Y:S02]  /*1e40*/  HADD2.F32 R85, -RZ, R19.reuse.H0_H0 ;  /* 0x20000013ff557230 */ /* 0x100fe40000004100 */
[----:B------:R-:W-:Y:S01]  /*1e50*/  FMUL.FTZ R70, R115, R70 ;  /* 0x0000004673467220 */ /* 0x000fe20000410000 */
[----:B------:R-:W-:Y:S02]  /*1e60*/  HADD2.F32 R88, -RZ, R19.H1_H1 ;  /* 0x30000013ff587230 */ /* 0x000fe40000004100 */
[----:B--2---:R-:W-:Y:S01]  /*1e70*/  FADD.FTZ R19, -R33, 1 ;  /* 0x3f80000021137421 */ /* 0x004fe20000010100 */
[----:B-1----:R-:W-:Y:S01]  /*1e80*/  FADD.FTZ R32, -R120, 1 ;  /* 0x3f80000078207421 */ /* 0x002fe20000010100 */
[----:B------:R-:W-:Y:S01]  /*1e90*/  FMUL.FTZ R16, R69, R60 ;  /* 0x0000003c45107220 */ /* 0x000fe20000410000 */
[----:B------:R-:W-:Y:S01]  /*1ea0*/  FMUL.FTZ R18, R71, R63 ;  /* 0x0000003f47127220 */ /* 0x000fe20000410000 */
[----:B0-----:R-:W-:Y:S01]  /*1eb0*/  FADD.FTZ R25, -R65, 1 ;  /* 0x3f80000041197421 */ /* 0x001fe20000010100 */
[----:B------:R-:W-:Y:S01]  /*1ec0*/  FFMA.FTZ R66, R119, R32, 1 ;  /* 0x3f80000077427423 */ /* 0x000fe20000010020 */
[----:B------:R-:W-:Y:S01]  /*1ed0*/  FMUL.FTZ R32, R54, R83 ;  /* 0x0000005336207220 */ /* 0x000fe20000410000 */
[----:B------:R-:W-:Y:S01]  /*1ee0*/  FMUL.FTZ R35, R53, R85 ;  /* 0x0000005535237220 */ /* 0x000fe20000410000 */
[----:B------:R-:W-:Y:S01]  /*1ef0*/  FMUL.FTZ R67, R51, R88 ;  /* 0x0000005833437220 */ /* 0x000fe20000410000 */
[----:B---3--:R-:W-:Y:S01]  /*1f00*/  FADD.FTZ R34, -R68, 1 ;  /* 0x3f80000044227421 */ /* 0x008fe20000010100 */
[C---:B------:R-:W-:Y:S01]  /*1f10*/  FFMA.FTZ R19, R114.reuse, R19, 1 ;  /* 0x3f80000072137423 */ /* 0x040fe20000010013 */
[----:B------:R-:W-:Y:S01]  /*1f20*/  FMUL.FTZ R114, R114, R33 ;  /* 0x0000002172727220 */ /* 0x000fe20000410000 */
        /* <DEDUP_REMOVED lines=35> */
[----:B------:R-:W-:-:S02]  /*2160*/  HADD2.F32 R72, -RZ, R12.H1_H1 ;  /* 0x3000000cff487230 */ /* 0x000fc40000004100 */
[--C-:B------:R-:W-:Y:S02]  /*2170*/  HADD2.F32 R69, -RZ, R13.reuse.H0_H0 ;  /* 0x2000000dff457230 */ /* 0x100fe40000004100 */
[----:B------:R-:W-:Y:S02]  /*2180*/  HADD2.F32 R70, -RZ, R13.H1_H1 ;  /* 0x3000000dff467230 */ /* 0x000fe40000004100 */
[----:B------:R-:W-:Y:S02]  /*2190*/  HADD2.F32 R67, -RZ, R14.H0_H0 ;  /* 0x2000000eff437230 */ /* 0x000fe40000004100 */
[--C-:B------:R-:W-:Y:S02]  /*21a0*/  HADD2.F32 R65, -RZ, R15.reuse.H0_H0 ;  /* 0x2000000fff417230 */ /* 0x100fe40000004100 */
[----:B------:R-:W-:Y:S01]  /*21b0*/  HADD2.F32 R66, -RZ, R15.H1_H1 ;  /* 0x3000000fff427230 */ /* 0x000fe20000004100 */
[----:B------:R0:W-:Y:S04]  /*21c0*/  STS.128 [R0], R24 ;  /* 0x0000001800007388 */ /* 0x0001e80000000c00 */
[----:B------:R1:W-:Y:S01]  /*21d0*/  STS.128 [R0+0x10], R32 ;  /* 0x0000102000007388 */ /* 0x0003e20000000c00 */
[----:B------:R-:W-:-:S03]  /*21e0*/  NOP ;  /* 0x0000000000007918 */ /* 0x000fc60000000000 */
[----:B------:R-:W2:Y:S04]  /*21f0*/  LDS.128 R16, [R97] ;  /* 0x0000000061107984 */ /* 0x000ea80000000c00 */
[----:B------:R-:W3:Y:S01]  /*2200*/  LDS.128 R20, [R97+0x200] ;  /* 0x0002000061147984 */ /* 0x000ee20000000c00 */
[----:B0-----:R-:W-:Y:S02]  /*2210*/  HADD2.F32 R24, -RZ, R6.H1_H1 ;  /* 0x30000006ff187230 */ /* 0x001fe40000004100 */
[----:B------:R-:W-:Y:S01]  /*2220*/  FMUL.FTZ R26, R54, R55 ;  /* 0x00000037361a7220 */ /* 0x000fe20000410000 */
[--C-:B------:R-:W-:Y:S02]  /*2230*/  HADD2.F32 R25, -RZ, R7.reuse.H0_H0 ;  /* 0x20000007ff197230 */ /* 0x100fe40000004100 */
[----:B-1----:R-:W-:Y:S01]  /*2240*/  FMUL.FTZ R35, R53, R120 ;  /* 0x0000007835237220 */ /* 0x002fe20000410000 */
[----:B------:R-:W-:Y:S01]  /*2250*/  FFMA.FTZ R24, R26, R24, R123 ;  /* 0x000000181a187223 */ /* 0x000fe2000001007b */
[----:B------:R-:W0:Y:S01]  /*2260*/  LDC R33, c[0x0][0x21c] ;  /* 0x00008700ff217b82 */ /* 0x000e220000000800 */
[----:B------:R-:W-:Y:S01]  /*2270*/  FMUL.FTZ R32, R121, R68 ;  /* 0x0000004479207220 */ /* 0x000fe20000410000 */
[----:B------:R-:W-:-:S02]  /*2280*/  HADD2.F32 R27, -RZ, R7.H1_H1 ;  /* 0x30000007ff1b7230 */ /* 0x000fc40000004100 */
[----:B------:R-:W-:Y:S01]  /*2290*/  FFMA.FTZ R103, R35, R25, R24 ;  /* 0x0000001923677223 */ /* 0x000fe20000010018 */
[----:B------:R-:W-:Y:S01]  /*22a0*/  MOV R24, UR18 ;  /* 0x0000001200187c02 */ /* 0x000fe20008000f00 */
[----:B------:R-:W-:Y:S01]  /*22b0*/  FMUL.FTZ R34, R51, R32 ;  /* 0x0000002033227220 */ /* 0x000fe20000410000 */
[----:B------:R-:W-:Y:S01]  /*22c0*/  MOV R25, UR26 ;  /* 0x0000001a00197c02 */ /* 0x000fe20008000f00 */
[----:B------:R-:W-:Y:S02]  /*22d0*/  HADD2.F32 R68, -RZ, R14.H1_H1 ;  /* 0x3000000eff447230 */ /* 0x000fe40000004100 */
[----:B------:R-:W-:Y:S01]  /*22e0*/  FFMA.FTZ R103, R34, R27, R103 ;  /* 0x0000001b22677223 */ /* 0x000fe20000010067 */
[----:B------:R-:W-:-:S05]  /*22f0*/  IMAD.WIDE R12, R98, 0x10, R24 ;  /* 0x00000010620c7825 */ /* 0x000fca00078e0218 */
[----:B--2---:R1:W-:Y:S04]  /*2300*/  STG.E.128 desc[UR22][R12.64], R16 ;  /* 0x000000100c007986 */ /* 0x0043e8000c101d16 */
[----:B---3--:R1:W-:Y:S01]  /*2310*/  STG.E.128 desc[UR22][R12.64+0x200], R20 ;  /* 0x000200140c007986 */ /* 0x0083e2000c101d16 */
        /* <DEDUP_REMOVED lines=34> */
[----:B------:R1:W-:Y:S01]  /*2540*/  STS.128 [R0+0x10], R12 ;  /* 0x0000100c00007388 */ /* 0x0003e20000000c00 */
[----:B------:R-:W-:-:S03]  /*2550*/  NOP ;  /* 0x0000000000007918 */ /* 0x000fc60000000000 */
[----:B------:R-:W2:Y:S01]  /*2560*/  LDS.128 R20, [R97] ;  /* 0x0000000061147984 */ /* 0x000ea20000000c00 */
[----:B------:R-:W-:Y:S02]  /*2570*/  UIMAD UR7, UR10, UR27, UR7 ;  /* 0x0000001b0a0772a4 */ /* 0x000fe4000f8e0207 */
[----:B------:R-:W-:Y:S01]  /*2580*/  UIMAD.WIDE.U32 UR8, UR10, UR26, UR8 ;  /* 0x0000001a0a0872a5 */ /* 0x000fe2000f8e0008 */
[----:B------:R-:W3:Y:S03]  /*2590*/  LDS.128 R52, [R97+0x200] ;  /* 0x0002000061347984 */ /* 0x000ee60000000c00 */
[----:B------:R-:W-:Y:S02]  /*25a0*/  UIADD3 UR7, UR9, UR7, URZ ;  /* 0x0000000709077290 */ /* 0x000fe4000fffe03f */
[----:B------:R-:W-:-:S04]  /*25b0*/  ULEA UR20, UP0, UR8, UR20, 0x1 ;  /* 0x0000001408147291 */ /* 0x000fc8000f80083f */
[----:B------:R-:W-:Y:S02]  /*25c0*/  ULEA.HI.X UR8, UR8, UR21, UR7, 0x1, UP0 ;  /* 0x0000001508087291 */ /* 0x000fe400080f0c07 */
[----:B-1----:R-:W-:-:S04]  /*25d0*/  MOV R12, UR20 ;  /* 0x00000014000c7c02 */ /* 0x002fc80008000f00 */
[----:B------:R-:W-:-:S03]  /*25e0*/  MOV R13, UR8 ;  /* 0x00000008000d7c02 */ /* 0x000fc60008000f00 */
[----:B------:R-:W-:-:S05]  /*25f0*/  IMAD.WIDE R12, R98, 0x10, R12 ;  /* 0x00000010620c7825 */ /* 0x000fca00078e020c */
[----:B--2---:R2:W-:Y:S04]  /*2600*/  STG.E.128 desc[UR22][R12.64], R20 ;  /* 0x000000140c007986 */ /* 0x0045e8000c101d16 */
[----:B---3--:R2:W-:Y:S02]  /*2610*/  STG.E.128 desc[UR22][R12.64+0x200], R52 ;  /* 0x000200340c007986 */ /* 0x0085e4000c101d16 */
.L_x_14731:
        /* <DEDUP_REMOVED lines=36> */
[----:B--2---:R-:W-:Y:S01]  /*2860*/  FMUL.FTZ R55, R40, UR4 ;  /* 0x0000000428377c20 */ /* 0x004fe20008410000 */
        /* <DEDUP_REMOVED lines=40> */
.L_x_14811:
        /* <DEDUP_REMOVED lines=27> */
[----:B---3--:R-:W3:Y:S04]  /*2ca0*/  LDG.E.128 R12, desc[UR22][R30.64] ;  /* 0x000000161e0c7981 */ /* 0x008ee8000c1e1d00 */
        /* <DEDUP_REMOVED lines=12> */
[----:B------:R-:W-:Y:S02]  /*2d70*/  UMOV UR46, 0x400 ;  /* 0x00000400002e7882 */ /* 0x000fe40000000000 */
[----:B0-----:R-:W-:-:S02]  /*2d80*/  ULEA UR19, UR57, UR46, 0x18 ;  /* 0x0000002e39137291 */ /* 0x001fc4000f8ec03f */
[----:B------:R-:W-:Y:S02]  /*2d90*/  UIADD3 UR47, UR21, UR47, URZ ;  /* 0x0000002f152f7290 */ /* 0x000fe4000fffe03f */
[----:B------:R-:W-:Y:S02]  /*2da0*/  ULEA UR46, UP0, UR20, UR42, 0x3 ;  /* 0x0000002a142e7291 */ /* 0x000fe4000f80183f */
[----:B------:R-:W-:Y:S01]  /*2db0*/  LEA R97, R100, UR19, 0x4 ;  /* 0x0000001364617c11 */ /* 0x000fe2000f8e20ff */
[----:B------:R-:W-:Y:S02]  /*2dc0*/  UIADD3 UR21, UR16, -0x1, URZ ;  /* 0xffffffff10157890 */ /* 0x000fe4000fffe03f */
[----:B------:R-:W-:Y:S02]  /*2dd0*/  ULEA.HI.X UR47, UR20, UR43, UR47, 0x3, UP0 ;  /* 0x0000002b142f7291 */ /* 0x000fe400080f1c2f */
[----:B------:R-:W-:-:S04]  /*2de0*/  ULEA.HI UR20, UR21, UR21, URZ, 0x1 ;  /* 0x0000001515147291 */ /* 0x000fc8000f8f083f */
[----:B------:R-:W-:-:S04]  /*2df0*/  ULOP3.LUT UR20, UR20, 0xfffffe, URZ, 0xc0, !UPT ;  /* 0x00fffffe14147892 */ /* 0x000fc8000f8ec03f */
[----:B------:R-:W-:-:S04]  /*2e00*/  UIADD3 UR20, UR21, -UR20, URZ ;  /* 0x8000001415147290 */ /* 0x000fc8000fffe03f */
[----:B------:R-:W-:Y:S01]  /*2e10*/  ULEA UR20, UR20, UR7, 0x8 ;  /* 0x0000000714147291 */ /* 0x000fe2000f8e403f */
[----:B------:R-:W-:Y:S02]  /*2e20*/  ISETP.NE.AND P1, PT, R102, RZ, PT ;  /* 0x000000ff6600720c */ /* 0x000fe40003f25270 */
        /* <DEDUP_REMOVED lines=20> */
[C---:B------:R-:W-:Y:S01]  /*2f70*/  FMUL.FTZ R3, R76.reuse, UR55 ;  /* 0x000000374c037c20 */ /* 0x040fe20008410000 */
[----:B------:R-:W-:Y:S04]  /*2f80*/  STS.128 [R97+0x400], R20 ;  /* 0x0004001461007388 */ /* 0x000fe80000000c00 */
[----:B------:R-:W-:Y:S01]  /*2f90*/  STS.128 [R97+0x600], R24 ;  /* 0x0006001861007388 */ /* 0x000fe20000000c00 */
[----:B------:R0:W-:Y:S01]  /*2fa0*/  MUFU.COS R152, R33 ;  /* 0x0000002100987308 */ /* 0x0001e20000000000 */
[-C--:B-1----:R-:W-:Y:S01]  /*2fb0*/  FMUL.FTZ R12, R75, R108.reuse ;  /* 0x0000006c4b0c7220 */ /* 0x082fe20000410000 */
        /* <DEDUP_REMOVED lines=38> */
[----:B0-----:R-:W-:Y:S01]  /*3220*/  MOV R32, UR46 ;  /* 0x0000002e00207c02 */ /* 0x001fe20008000f00 */
[----:B------:R-:W-:-:S05]  /*3230*/  NOP ;  /* 0x0000000000007918 */ /* 0x000fca0000000000 */
[----:B------:R-:W3:Y:S01]  /*3240*/  LDG.E.64 R32, desc[UR22][R32.64] ;  /* 0x0000001620207981 */ /* 0x000ee2000c1e1b00 */
        /* <DEDUP_REMOVED lines=12> */
[----:B------:R1:W4:Y:S01]  /*3310*/  MUFU.EX2 R3, R2 ;  /* 0x0000000200037308 */ /* 0x0003220000000800 */
[----:B--2---:R-:W-:-:S02]  /*3320*/  MOV R19, UR20 ;  /* 0x0000001400137c02 */ /* 0x004fc40008000f00 */
[----:B------:R-:W-:Y:S01]  /*3330*/  MOV R15, UR16 ;  /* 0x00000010000f7c02 */ /* 0x000fe20008000f00 */
[-C--:B------:R-:W-:Y:S01]  /*3340*/  FMUL.FTZ R14, R73, R108.reuse ;  /* 0x0000006c490e7220 */ /* 0x080fe20000410000 */
[----:B------:R-:W-:-:S03]  /*3350*/  FMUL.FTZ R17, R74, R108 ;  /* 0x0000006c4a117220 */ /* 0x000fc60000410000 */
[----:B------:R-:W-:Y:S01]  /*3360*/  MUFU.EX2 R145, R12 ;  /* 0x0000000c00917308 */ /* 0x000fe20000000800 */
[----:B-1----:R-:W-:Y:S01]  /*3370*/  FMUL.FTZ R2, R77, R108 ;  /* 0x0000006c4d027220 */ /* 0x002fe20000410000 */
[----:B------:R-:W-:-:S06]  /*3380*/  @!P2 IADD3 R15, R15, -0x2, RZ ;  /* 0xfffffffe0f0fa810 */ /* 0x000fcc0007ffe0ff */
[----:B------:R1:W2:Y:S08]  /*3390*/  MUFU.EX2 R149, R2 ;  /* 0x0000000200957308 */ /* 0x0002b00000000800 */
[----:B------:R-:W-:Y:S01]  /*33a0*/  MUFU.EX2 R143, R13 ;  /* 0x0000000d008f7308 */ /* 0x000fe20000000800 */
[----:B-1----:R-:W-:-:S04]  /*33b0*/  IADD3 R2, R102, 0x200, RZ ;  /* 0x0000020066027810 */ /* 0x002fc80007ffe0ff */
[----:B------:R-:W-:Y:S01]  /*33c0*/  SEL R16, R19, R2, !P1 ;  /* 0x0000000213107207 */ /* 0x000fe20004800000 */
[C---:B----4-:R-:W-:Y:S01]  /*33d0*/  FMUL.FTZ R2, R3.reuse, R106 ;  /* 0x0000006a03027220 */ /* 0x050fe20000410000 */
[----:B------:R-:W-:Y:S01]  /*33e0*/  LEA R106, R100, UR19, 0x6 ;  /* 0x00000013646a7c11 */ /* 0x000fe2000f8e30ff */
[----:B------:R-:W-:Y:S01]  /*33f0*/  FMUL.FTZ R3, R3, R104 ;  /* 0x0000006803037220 */ /* 0x000fe20000410000 */
[----:B------:R-:W-:Y:S01]  /*3400*/  LEA R107, R16, UR19, 0x3 ;  /* 0x00000013106b7c11 */ /* 0x000fe2000f8e18ff */
[----:B------:R1:W-:Y:S01]  /*3410*/  MUFU.EX2 R141, R14 ;  /* 0x0000000e008d7308 */ /* 0x0003e20000000800 */
[----:B0-----:R-:W-:Y:S01]  /*3420*/  @!P2 IMAD R105, R15, R158, UR7 ;  /* 0x000000070f69ae24 */ /* 0x001fe2000f8e029e */
[----:B------:R-:W-:Y:S04]  /*3430*/  LDS.128 R20, [R106+0x20] ;  /* 0x000020006a147984 */ /* 0x000fe80000000c00 */
[----:B------:R-:W-:Y:S02]  /*3440*/  LDS.128 R24, [R106+0x30] ;  /* 0x000030006a187984 */ /* 0x000fe40000000c00 */
[----:B------:R0:W-:Y:S02]  /*3450*/  MUFU.EX2 R139, R17 ;  /* 0x00000011008b7308 */ /* 0x0001e40000000800 */
[----:B-1----:R-:W1:Y:S06]  /*3460*/  LDS.128 R12, [R106] ;  /* 0x000000006a0c7984 */ /* 0x002e6c0000000c00 */
[----:B------:R-:W-:Y:S01]  /*3470*/  MUFU.SIN R160, R30 ;  /* 0x0000001e00a07308 */ /* 0x000fe20000000400 */
[----:B0-----:R0:W4:Y:S04]  /*3480*/  LDS.128 R16, [R106+0x10] ;  /* 0x000010006a107984 */ /* 0x0011280000000c00 */
[----:B------:R4:W-:Y:S01]  /*3490*/  STS.64 [R107+0x1d10], R2 ;  /* 0x001d10026b007388 */ /* 0x0009e20000000a00 */
[----:B------:R-:W-:-:S02]  /*34a0*/  HFMA2.MMA R104, -RZ, RZ, 0, 9.5367431640625e-07 ;  /* 0x00000010ff687435 */ /* 0x000fc400000001ff */
[----:B------:R2:W-:Y:S01]  /*34b0*/  MUFU.COS R159, R30 ;  /* 0x0000001e009f7308 */ /* 0x0005e20000000000 */
[-C--:B------:R-:W-:Y:S01]  /*34c0*/  FMUL.FTZ R113, R69, R108.reuse ;  /* 0x0000006c45717220 */ /* 0x080fe20000410000 */
[-C--:B------:R-:W-:Y:S01]  /*34d0*/  FMUL.FTZ R109, R71, R108.reuse ;  /* 0x0000006c476d7220 */ /* 0x080fe20000410000 */
[----:B------:R-:W-:-:S05]  /*34e0*/  FMUL.FTZ R111, R72, R108 ;  /* 0x0000006c486f7220 */ /* 0x000fca0000410000 */
[----:B------:R-:W-:Y:S01]  /*34f0*/  MUFU.SIN R162, R117 ;  /* 0x0000007500a27308 */ /* 0x000fe20000000400 */
[----:B--2---:R-:W-:-:S07]  /*3500*/  FMUL.FTZ R30, R80, R108 ;  /* 0x0000006c501e7220 */ /* 0x004fce0000410000 */
[----:B------:R2:W4:Y:S01]  /*3510*/  MUFU.EX2 R151, R30 ;  /* 0x0000001e00977308 */ /* 0x0005220000000800 */
[----:B------:R-:W-:-:S04]  /*3520*/  @!P2 IMAD.WIDE R104, R105, R104, UR24 ;  /* 0x000000186968ae25 */ /* 0x000fc8000f8e0268 */
[----:B--2---:R-:W-:-:S04]  /*3530*/  FMUL.FTZ R30, R78, R108 ;  /* 0x0000006c4e1e7220 */ /* 0x004fc80000410000 */
[----:B------:R2:W-:Y:S02]  /*3540*/  MUFU.EX2 R147, R30 ;  /* 0x0000001e00937308 */ /* 0x0005e40000000800 */
[----:B--2---:R-:W-:Y:S01]  /*3550*/  CS2R R30, SRZ ;  /* 0x00000000001e7805 */ /* 0x004fe2000001ff00 */
[----:B------:R-:W-:Y:S01]  /*3560*/  BAR.SYNC.DEFER_BLOCKING 0x0 ;  /* 0x0000000000007b1d */ /* 0x000fe20000010000 */
[----:B0-----:R-:W-:-:S05]  /*3570*/  FMUL.FTZ R106, R70, R108 ;  /* 0x0000006c466a7220 */ /* 0x001fca0000410000 */
[----:B------:R-:W-:Y:S01]  /*3580*/  MUFU.EX2 R113, R113 ;  /* 0x0000007100717308 */ /* 0x000fe20000000800 */
[C---:B------:R-:W-:Y:S01]  /*3590*/  FMUL.FTZ R150, R149.reuse, R150 ;  /* 0x0000009695967220 */ /* 0x040fe20000410000 */
[----:B------:R-:W-:-:S06]  /*35a0*/  FMUL.FTZ R149, R149, R112 ;  /* 0x0000007095957220 */ /* 0x000fcc0000410000 */
[----:B------:R-:W-:Y:S01]  /*35b0*/  MUFU.EX2 R109, R109 ;  /* 0x0000006d006d7308 */ /* 0x000fe20000000800 */
[----:B------:R0:W5:Y:S02]  /*35c0*/  @!P2 LDG.E.64 R30, desc[UR22][R104.64+0x8] ;  /* 0x00000816681ea981 */ /* 0x000164000c1e1b00 */
[----:B0-----:R-:W-:-:S05]  /*35d0*/  FMUL.FTZ R105, R67, R108 ;  /* 0x0000006c43697220 */ /* 0x001fca0000410000 */
[----:B------:R0:W-:Y:S01]  /*35e0*/  MUFU.EX2 R155, R106 ;  /* 0x0000006a009b7308 */ /* 0x0001e20000000800 */
[----:B-1----:R-:W-:-:S07]  /*35f0*/  HADD2.F32 R104, -RZ, R12.H0_H0 ;  /* 0x2000000cff687230 */ /* 0x002fce0000004100 */
[----:B------:R-:W1:Y:S01]  /*3600*/  MUFU.EX2 R105, R105 ;  /* 0x0000006900697308 */ /* 0x000e620000000800 */
[----:B0-----:R-:W-:Y:S02]  /*3610*/  HADD2.F32 R106, -RZ, R12.H1_H1 ;  /* 0x3000000cff6a7230 */ /* 0x001fe40000004100 */
[----:B------:R-:W-:Y:S01]  /*3620*/  FMUL.FTZ R12, R68, R108 ;  /* 0x0000006c440c7220 */ /* 0x000fe20000410000 */
[----:B------:R-:W-:Y:S02]  /*3630*/  HADD2.F32 R112, -RZ, R8.H0_H0 ;  /* 0x20000008ff707230 */ /* 0x000fe40000004100 */
[----:B------:R-:W-:Y:S02]  /*3640*/  FMUL.FTZ R193, R79, R106 ;  /* 0x0000006a4fc17220 */ /* 0x000fe40000410000 */
[----:B------:R-:W0:Y:S01]  /*3650*/  MUFU.EX2 R111, R111 ;  /* 0x0000006f006f7308 */ /* 0x000e220000000800 */
[C---:B----4-:R-:W-:Y:S01]  /*3660*/  FMUL.FTZ R152, R151.reuse, R152 ;  /* 0x0000009897987220 */ /* 0x050fe20000410000 */
[----:B------:R-:W-:Y:S01]  /*3670*/  FMUL.FTZ R151, R151, R110 ;  /* 0x0000006e97977220 */ /* 0x000fe20000410000 */
[----:B------:R-:W-:Y:S01]  /*3680*/  FMUL.FTZ R195, R79, R104 ;  /* 0x000000684fc37220 */ /* 0x000fe20000410000 */
[----:B------:R-:W-:-:S04]  /*3690*/  FMUL.FTZ R193, R112, R193 ;  /* 0x000000c170c17220 */ /* 0x000fc80000410000 */
[----:B------:R-:W2:Y:S01]  /*36a0*/  MUFU.EX2 R12, R12 ;  /* 0x0000000c000c7308 */ /* 0x000ea20000000800 */
[C---:B-1----:R-:W-:Y:S01]  /*36b0*/  FMUL.FTZ R154, R105.reuse, R154 ;  /* 0x0000009a699a7220 */ /* 0x042fe20000410000 */
[----:B------:R-:W-:Y:S01]  /*36c0*/  FMUL.FTZ R153, R105, R132 ;  /* 0x0000008469997220 */ /* 0x000fe20000410000 */
[C---:B------:R-:W-:Y:S01]  /*36d0*/  FMUL.FTZ R134, R113.reuse, R134 ;  /* 0x0000008671867220 */ /* 0x040fe20000410000 */
[----:B------:R-:W-:Y:S01]  /*36e0*/  FMUL.FTZ R133, R113, R128 ;  /* 0x0000008071857220 */ /* 0x000fe20000410000 */
[--C-:B------:R-:W-:Y:S02]  /*36f0*/  HADD2.F32 R105, -RZ, R13.reuse.H0_H0 ;  /* 0x2000000dff697230 */ /* 0x100fe40000004100 */
[----:B------:R-:W-:Y:S01]  /*3700*/  FMUL.FTZ R195, R112, R195 ;  /* 0x000000c370c37220 */ /* 0x000fe20000410000 */
[----:B------:R-:W-:Y:S01]  /*3710*/  FMUL.FTZ R113, R151, R193 ;  /* 0x000000c197717220 */ /* 0x000fe20000410000 */
[C---:B------:R-:W-:Y:S01]  /*3720*/  FMUL.FTZ R138, R109.reuse, R138 ;  /* 0x0000008a6d8a7220 */ /* 0x040fe20000410000 */
[----:B------:R-:W-:Y:S01]  /*3730*/  FMUL.FTZ R137, R109, R124 ;  /* 0x0000007c6d897220 */ /* 0x000fe20000410000 */
[----:B------:R-:W-:-:S02]  /*3740*/  HADD2.F32 R109, -RZ, R13.H1_H1 ;  /* 0x3000000dff6d7230 */ /* 0x000fc40000004100 */
[-C--:B------:R-:W-:Y:S01]  /*3750*/  FMUL.FTZ R110, R65, R108.reuse ;  /* 0x0000006c416e7220 */ /* 0x080fe20000410000 */
[----:B------:R-:W-:Y:S02]  /*3760*/  HADD2.F32 R107, -RZ, R8.H1_H1 ;  /* 0x30000008ff6b7230 */ /* 0x000fe40000004100 */
[----:B------:R-:W-:Y:S01]  /*3770*/  FMUL.FTZ R13, R66, R108 ;  /* 0x0000006c420d7220 */ /* 0x000fe20000410000 */
[----:B------:R-:W-:Y:S01]  /*3780*/  FMUL.FTZ R232, R80, R105 ;  /* 0x0000006950e87220 */ /* 0x000fe20000410000 */
[-C--:B------:R-:W-:Y:S01]  /*3790*/  FMUL.FTZ R112, R151, R195.reuse ;  /* 0x000000c397707220 */ /* 0x080fe20000410000 */
[----:B------:R-:W-:Y:S01]  /*37a0*/  FFMA.FTZ R108, R152, R195, -R113 ;  /* 0x000000c3986c7223 */ /* 0x000fe20000010871 */
[----:B------:R-:W-:Y:S01]  /*37b0*/  FMUL.FTZ R146, R145, R146 ;  /* 0x0000009291927220 */ /* 0x000fe20000410000 */
[----:B------:R-:W-:Y:S01]  /*37c0*/  FMUL.FTZ R148, R147, R148 ;  /* 0x0000009493947220 */ /* 0x000fe20000410000 */
[----:B------:R-:W-:Y:S01]  /*37d0*/  FMUL.FTZ R145, R145, R116 ;  /* 0x0000007491917220 */ /* 0x000fe20000410000 */
[----:B------:R-:W-:Y:S01]  /*37e0*/  FMUL.FTZ R147, R147, R114 ;  /* 0x0000007293937220 */ /* 0x000fe20000410000 */
[----:B------:R-:W-:Y:S01]  /*37f0*/  FMUL.FTZ R230, R80, R109 ;  /* 0x0000006d50e67220 */ /* 0x000fe20000410000 */
[----:B------:R-:W-:Y:S01]  /*3800*/  FFMA.FTZ R113, R152, R193, R112 ;  /* 0x000000c198717223 */ /* 0x000fe20000010070 */
[----:B------:R-:W-:Y:S01]  /*3810*/  FFMA.FTZ R116, R107, R232, R108 ;  /* 0x000000e86b747223 */ /* 0x000fe2000001006c */
[C---:B0-----:R-:W-:Y:S01]  /*3820*/  FMUL.FTZ R136, R111.reuse, R136 ;  /* 0x000000886f887220 */ /* 0x041fe20000410000 */
[----:B------:R-:W-:Y:S01]  /*3830*/  FMUL.FTZ R135, R111, R126 ;  /* 0x0000007e6f877220 */ /* 0x000fe20000410000 */
[----:B------:R-:W-:Y:S01]  /*3840*/  MUFU.COS R114, R117 ;  /* 0x0000007500727308 */ /* 0x000fe20000000000 */
[----:B--2---:R-:W-:Y:S01]  /*3850*/  FMUL.FTZ R158, R12, R115 ;  /* 0x000000730c9e7220 */ /* 0x004fe20000410000 */
[----:B------:R-:W-:Y:S01]  /*3860*/  FFMA.FTZ R113, R107, R230, R113 ;  /* 0x000000e66b717223 */ /* 0x000fe20000010071 */
[----:B------:R-:W-:-:S05]  /*3870*/  FMUL.FTZ R115, R149, R116 ;  /* 0x0000007495737220 */ /* 0x000fca0000410000 */
[----:B------:R-:W0:Y:S01]  /*3880*/  MUFU.EX2 R13, R13 ;  /* 0x0000000d000d7308 */ /* 0x000e220000000800 */
[----:B------:R-:W-:Y:S02]  /*3890*/  HADD2.F32 R112, -RZ, R14.H0_H0 ;  /* 0x2000000eff707230 */ /* 0x000fe40000004100 */
[----:B------:R-:W-:-:S05]  /*38a0*/  FFMA.FTZ R115, R150, R113, R115 ;  /* 0x0000007196737223 */ /* 0x000fca0000010073 */
[----:B------:R1:W2:Y:S01]  /*38b0*/  MUFU.EX2 R111, R110 ;  /* 0x0000006e006f7308 */ /* 0x0002a20000000800 */
[----:B------:R-:W-:Y:S01]  /*38c0*/  FMUL.FTZ R113, R149, R113 ;  /* 0x0000007195717220 */ /* 0x000fe20000410000 */
[----:B------:R-:W-:Y:S02]  /*38d0*/  HADD2.F32 R108, -RZ, R9.H0_H0 ;  /* 0x20000009ff6c7230 */ /* 0x000fe40000004100 */
[----:B-1----:R-:W-:Y:S02]  /*38e0*/  HADD2.F32 R110, -RZ, R14.H1_H1 ;  /* 0x3000000eff6e7230 */ /* 0x002fe40000004100 */
[----:B------:R-:W-:Y:S01]  /*38f0*/  FFMA.FTZ R116, R150, R116, -R113 ;  /* 0x0000007496747223 */ /* 0x000fe20000010871 */
[C---:B------:R-:W-:Y:S02]  /*3900*/  FMUL.FTZ R229, R77.reuse, R112 ;  /* 0x000000704de57220 */ /* 0x040fe40000410000 */
[----:B------:R-:W-:Y:S02]  /*3910*/  FMUL.FTZ R231, R77, R110 ;  /* 0x0000006e4de77220 */ /* 0x000fe40000410000 */
[----:B------:R-:W-:-:S02]  /*3920*/  FFMA.FTZ R116, R108, R229, R116 ;  /* 0x000000e56c747223 */ /* 0x000fc40000010074 */
[----:B------:R-:W-:Y:S01]  /*3930*/  FFMA.FTZ R14, R108, R231, R115 ;  /* 0x000000e76c0e7223 */ /* 0x000fe20000010073 */
[C---:B0-----:R-:W-:Y:S01]  /*3940*/  FMUL.FTZ R161, R13.reuse, R114 ;  /* 0x000000720da17220 */ /* 0x041fe20000410000 */
[----:B------:R-:W-:Y:S01]  /*3950*/  FMUL.FTZ R162, R13, R162 ;  /* 0x000000a20da27220 */ /* 0x000fe20000410000 */
[----:B------:R-:W-:Y:S01]  /*3960*/  FMUL.FTZ R157, R12, R157 ;  /* 0x0000009d0c9d7220 */ /* 0x000fe20000410000 */
[C---:B--2---:R-:W-:Y:S01]  /*3970*/  FMUL.FTZ R159, R111.reuse, R159 ;  /* 0x0000009f6f9f7220 */ /* 0x044fe20000410000 */
[----:B------:R-:W-:Y:S01]  /*3980*/  FMUL.FTZ R160, R111, R160 ;  /* 0x000000a06fa07220 */ /* 0x000fe20000410000 */
[----:B------:R-:W-:Y:S01]  /*3990*/  FMUL.FTZ R13, R147, R14 ;  /* 0x0000000e930d7220 */ /* 0x000fe20000410000 */
[--C-:B------:R-:W-:Y:S02]  /*39a0*/  HADD2.F32 R111, -RZ, R15.reuse.H0_H0 ;  /* 0x2000000fff6f7230 */ /* 0x100fe40000004100 */
[----:B------:R-:W-:Y:S01]  /*39b0*/  FMUL.FTZ R12, R2, R151 ;  /* 0x00000097020c7220 */ /* 0x000fe20000410000 */
[----:B------:R-:W-:-:S02]  /*39c0*/  HADD2.F32 R115, -RZ, R15.H1_H1 ;  /* 0x3000000fff737230 */ /* 0x000fc40000004100 */
[-C--:B------:R-:W-:Y:S01]  /*39d0*/  FMUL.FTZ R15, R147, R116.reuse ;  /* 0x00000074930f7220 */ /* 0x080fe20000410000 */
[C---:B------:R-:W-:Y:S01]  /*39e0*/  FFMA.FTZ R119, R148.reuse, R116, -R13 ;  /* 0x0000007494777223 */ /* 0x040fe2000001080d */
[C---:B------:R-:W-:Y:S01]  /*39f0*/  FMUL.FTZ R13, R3.reuse, R151 ;  /* 0x00000097030d7220 */ /* 0x040fe20000410000 */
[----:B------:R-:W-:Y:S02]  /*3a00*/  HADD2.F32 R113, -RZ, R9.H1_H1 ;  /* 0x30000009ff717230 */ /* 0x000fe40000004100 */
[----:B------:R-:W-:Y:S01]  /*3a10*/  FFMA.FTZ R12, R3, R152, R12 ;  /* 0x00000098030c7223 */ /* 0x000fe2000001000c */
[----:B------:R-:W-:Y:S01]  /*3a20*/  FFMA.FTZ R14, R148, R14, R15 ;  /* 0x0000000e940e7223 */ /* 0x000fe2000001000f */
[C---:B------:R-:W-:Y:S01]  /*3a30*/  FMUL.FTZ R170, R78.reuse, R115 ;  /* 0x000000734eaa7220 */ /* 0x040fe20000410000 */
        /* <DEDUP_REMOVED lines=13> */
[----:B------:R-:W-:Y:S02]  /*3b10*/  HADD2.F32 R116, -RZ, R10.H0_H0 ;  /* 0x2000000aff747230 */ /* 0x000fe40000004100 */
        /* <DEDUP_REMOVED lines=9> */
[----:B------:R-:W-:Y:S01]  /*3bb0*/  FMUL.FTZ R119, R143, R16 ;  /* 0x000000108f777220 */ /* 0x000fe20000410000 */
[----:B------:R-:W-:Y:S01]  /*3bc0*/  FFMA.FTZ R13, R148, R15, -R13 ;  /* 0x0000000f940d7223 */ /* 0x000fe2000001080d */
[----:B------:R-:W-:-:S02]  /*3bd0*/  HADD2.F32 R121, -RZ, R17.H0_H0 ;  /* 0x20000011ff797230 */ /* 0x000fc40000004100 */
[----:B------:R-:W-:Y:S01]  /*3be0*/  FFMA.FTZ R12, R148, R117, R12 ;  /* 0x00000075940c7223 */ /* 0x000fe2000001000c */
[-C--:B------:R-:W-:Y:S01]  /*3bf0*/  FMUL.FTZ R15, R143, R14.reuse ;  /* 0x0000000e8f0f7220 */ /* 0x080fe20000410000 */
[----:B------:R-:W-:Y:S02]  /*3c00*/  HADD2.F32 R117, -RZ, R17.H1_H1 ;  /* 0x30000011ff757230 */ /* 0x000fe40000004100 */
[C---:B------:R-:W-:Y:S01]  /*3c10*/  FFMA.FTZ R14, R144.reuse, R14, R119 ;  /* 0x0000000e900e7223 */ /* 0x040fe20000010077 */
[----:B------:R-:W-:Y:S02]  /*3c20*/  HADD2.F32 R119, -RZ, R10.H1_H1 ;  /* 0x3000000aff777230 */ /* 0x000fe40000004100 */
[----:B------:R-:W-:Y:S01]  /*3c30*/  FFMA.FTZ R123, R144, R16, -R15 ;  /* 0x00000010907b7223 */ /* 0x000fe2000001080f */
[C---:B------:R-:W-:Y:S01]  /*3c40*/  FMUL.FTZ R164, R76.reuse, R121 ;  /* 0x000000794ca47220 */ /* 0x040fe20000410000 */
[----:B------:R-:W-:Y:S01]  /*3c50*/  FMUL.FTZ R166, R76, R117 ;  /* 0x000000754ca67220 */ /* 0x000fe20000410000 */
[C---:B------:R-:W-:Y:S01]  /*3c60*/  FMUL.FTZ R142, R141.reuse, R142 ;  /* 0x0000008e8d8e7220 */ /* 0x040fe20000410000 */
[----:B------:R-:W-:Y:S01]  /*3c70*/  FMUL.FTZ R141, R141, R120 ;  /* 0x000000788d8d7220 */ /* 0x000fe20000410000 */
[----:B------:R-:W-:Y:S01]  /*3c80*/  FFMA.FTZ R123, R119, R164, R123 ;  /* 0x000000a4777b7223 */ /* 0x000fe2000001007b */
[----:B------:R-:W-:Y:S01]  /*3c90*/  FMUL.FTZ R15, R145, R12 ;  /* 0x0000000c910f7220 */ /* 0x000fe20000410000 */
[----:B------:R-:W-:Y:S01]  /*3ca0*/  FFMA.FTZ R14, R119, R166, R14 ;  /* 0x000000a6770e7223 */ /* 0x000fe2000001000e */
[----:B------:R-:W-:Y:S01]  /*3cb0*/  FMUL.FTZ R140, R139, R140 ;  /* 0x0000008c8b8c7220 */ /* 0x000fe20000410000 */
[----:B------:R-:W-:Y:S01]  /*3cc0*/  FMUL.FTZ R17, R145, R13 ;  /* 0x0000000d91117220 */ /* 0x000fe20000410000 */
[----:B------:R-:W-:-:S02]  /*3cd0*/  HADD2.F32 R120, -RZ, R18.H1_H1 ;  /* 0x30000012ff787230 */ /* 0x000fc40000004100 */
[----:B------:R-:W-:Y:S01]  /*3ce0*/  FMUL.FTZ R139, R139, R122 ;  /* 0x0000007a8b8b7220 */ /* 0x000fe20000410000 */
[C---:B------:R-:W-:Y:S01]  /*3cf0*/  FMUL.FTZ R125, R141.reuse, R123 ;  /* 0x0000007b8d7d7220 */ /* 0x040fe20000410000 */
[C---:B------:R-:W-:Y:S01]  /*3d00*/  FFMA.FTZ R15, R146.reuse, R13, -R15 ;  /* 0x0000000d920f7223 */ /* 0x040fe2000001080f */
[----:B------:R-:W-:Y:S02]  /*3d10*/  HADD2.F32 R122, -RZ, R18.H0_H0 ;  /* 0x20000012ff7a7230 */ /* 0x000fe40000004100 */
[----:B------:R-:W-:Y:S01]  /*3d20*/  FMUL.FTZ R13, R141, R14 ;  /* 0x0000000e8d0d7220 */ /* 0x000fe20000410000 */
[----:B------:R-:W-:Y:S01]  /*3d30*/  FFMA.FTZ R17, R146, R12, R17 ;  /* 0x0000000c92117223 */ /* 0x000fe20000010011 */
[----:B------:R-:W-:Y:S02]  /*3d40*/  HADD2.F32 R18, -RZ, R11.H0_H0 ;  /* 0x2000000bff127230 */ /* 0x000fe40000004100 */
[C---:B------:R-:W-:Y:S01]  /*3d50*/  FFMA.FTZ R125, R142.reuse, R14, R125 ;  /* 0x0000000e8e7d7223 */ /* 0x040fe2000001007d */
[C---:B------:R-:W-:Y:S01]  /*3d60*/  FMUL.FTZ R169, R73.reuse, R120 ;  /* 0x0000007849a97220 */ /* 0x040fe20000410000 */
[----:B------:R-:W-:Y:S01]  /*3d70*/  FFMA.FTZ R16, R142, R123, -R13 ;  /* 0x0000007b8e107223 */ /* 0x000fe2000001080d */
[----:B------:R-:W-:Y:S01]  /*3d80*/  FMUL.FTZ R167, R73, R122 ;  /* 0x0000007a49a77220 */ /* 0x000fe20000410000 */
[C---:B------:R-:W-:Y:S01]  /*3d90*/  FMUL.FTZ R13, R143.reuse, R17 ;  /* 0x000000118f0d7220 */ /* 0x040fe20000410000 */
[C---:B------:R-:W-:Y:S01]  /*3da0*/  FFMA.FTZ R14, R18.reuse, R169, R125 ;  /* 0x000000a9120e7223 */ /* 0x040fe2000001007d */
[----:B------:R-:W-:Y:S01]  /*3db0*/  FMUL.FTZ R12, R143, R15 ;  /* 0x0000000f8f0c7220 */ /* 0x000fe20000410000 */
[----:B------:R-:W-:Y:S01]  /*3dc0*/  FFMA.FTZ R16, R18, R167, R16 ;  /* 0x000000a712107223 */ /* 0x000fe20000010010 */
[----:B------:R-:W-:Y:S01]  /*3dd0*/  FFMA.FTZ R13, R144, R15, -R13 ;  /* 0x0000000f900d7223 */ /* 0x000fe2000001080d */
[----:B------:R-:W-:-:S02]  /*3de0*/  HADD2.F32 R125, -RZ, R19.H0_H0 ;  /* 0x20000013ff7d7230 */ /* 0x000fc40000004100 */
[C---:B------:R-:W-:Y:S01]  /*3df0*/  FMUL.FTZ R15, R139.reuse, R14 ;  /* 0x0000000e8b0f7220 */ /* 0x040fe20000410000 */
[----:B------:R-:W-:Y:S01]  /*3e00*/  FFMA.FTZ R12, R144, R17, R12 ;  /* 0x00000011900c7223 */ /* 0x000fe2000001000c */
[----:B------:R-:W-:Y:S02]  /*3e10*/  HADD2.F32 R123, -RZ, R19.H1_H1 ;  /* 0x30000013ff7b7230 */ /* 0x000fe40000004100 */
[-C--:B------:R-:W-:Y:S01]  /*3e20*/  FMUL.FTZ R17, R139, R16.reuse ;  /* 0x000000108b117220 */ /* 0x080fe20000410000 */
[----:B------:R-:W-:Y:S02]  /*3e30*/  HADD2.F32 R19, -RZ, R11.H1_H1 ;  /* 0x3000000bff137230 */ /* 0x000fe40000004100 */
[----:B------:R-:W-:Y:S01]  /*3e40*/  FFMA.FTZ R127, R140, R16, -R15 ;  /* 0x000000108c7f7223 */ /* 0x000fe2000001080f */
[----:B------:R-:W-:Y:S01]  /*3e50*/  FMUL.FTZ R172, R74, R125 ;  /* 0x0000007d4aac7220 */ /* 0x000fe20000410000 */
[----:B------:R-:W-:Y:S01]  /*3e60*/  FFMA.FTZ R14, R140, R14, R17 ;  /* 0x0000000e8c0e7223 */ /* 0x000fe20000010011 */
[----:B------:R-:W-:Y:S01]  /*3e70*/  FMUL.FTZ R174, R74, R123 ;  /* 0x0000007b4aae7220 */ /* 0x000fe20000410000 */
[----:B------:R-:W-:Y:S01]  /*3e80*/  FMUL.FTZ R15, R141, R12 ;  /* 0x0000000c8d0f7220 */ /* 0x000fe20000410000 */
[----:B------:R-:W-:Y:S01]  /*3e90*/  FFMA.FTZ R127, R19, R172, R127 ;  /* 0x000000ac137f7223 */ /* 0x000fe2000001007f */
[----:B------:R-:W-:Y:S01]  /*3ea0*/  FMUL.FTZ R17, R141, R13 ;  /* 0x0000000d8d117220 */ /* 0x000fe20000410000 */
[----:B------:R-:W-:Y:S01]  /*3eb0*/  FFMA.FTZ R14, R19, R174, R14 ;  /* 0x000000ae130e7223 */ /* 0x000fe2000001000e */
[----:B------:R-:W-:-:S02]  /*3ec0*/  HADD2.F32 R124, -RZ, R20.H1_H1 ;  /* 0x30000014ff7c7230 */ /* 0x000fc40000004100 */
        /* <DEDUP_REMOVED lines=46> */
[C---:B------:R-:W-:Y:S01]  /*41b0*/  FFMA.FTZ R13, R136.reuse, R15, -R13 ;  /* 0x0000000f880d7223 */ /* 0x040fe2000001080d */
[C---:B------:R-:W-:Y:S01]  /*41c0*/  FMUL.FTZ R15, R155.reuse, R14 ;  /* 0x0000000e9b0f7220 */ /* 0x040fe20000410000 */
[----:B------:R-:W-:Y:S01]  /*41d0*/  FFMA.FTZ R12, R136, R17, R12 ;  /* 0x00000011880c7223 */ /* 0x000fe2000001000c */
[----:B------:R-:W-:-:S02]  /*41e0*/  FMUL.FTZ R179, R155, R16 ;  /* 0x000000109bb37220 */ /* 0x000fc40000410000 */
[C---:B------:R-:W-:Y:S01]  /*41f0*/  FFMA.FTZ R17, R156.reuse, R16, -R15 ;  /* 0x000000109c117223 */ /* 0x040fe2000001080f */
[C---:B------:R-:W-:Y:S01]  /*4200*/  FMUL.FTZ R15, R133.reuse, R13 ;  /* 0x0000000d850f7220 */ /* 0x040fe20000410000 */
[--C-:B------:R-:W-:Y:S02]  /*4210*/  HADD2.F32 R173, -RZ, R23.reuse.H1_H1 ;  /* 0x30000017ffad7230 */ /* 0x100fe40000004100 */
[----:B------:R-:W-:Y:S01]  /*4220*/  FFMA.FTZ R16, R156, R14, R179 ;  /* 0x0000000e9c107223 */ /* 0x000fe200000100b3 */
[----:B------:R-:W-:Y:S02]  /*4230*/  HADD2.F32 R171, -RZ, R23.H0_H0 ;  /* 0x20000017ffab7230 */ /* 0x000fe40000004100 */
[-C--:B------:R-:W-:Y:S01]  /*4240*/  FMUL.FTZ R14, R133, R12.reuse ;  /* 0x0000000c850e7220 */ /* 0x080fe20000410000 */
[----:B------:R-:W-:Y:S01]  /*4250*/  FFMA.FTZ R15, R134, R12, R15 ;  /* 0x0000000c860f7223 */ /* 0x000fe2000001000f */
[----:B------:R-:W-:Y:S02]  /*4260*/  HADD2.F32 R23, -RZ, R5.H1_H1 ;  /* 0x30000005ff177230 */ /* 0x000fe40000004100 */
[----:B------:R-:W-:Y:S01]  /*4270*/  FMUL.FTZ R194, R70, R173 ;  /* 0x000000ad46c27220 */ /* 0x000fe20000410000 */
[----:B------:R-:W-:Y:S01]  /*4280*/  FFMA.FTZ R14, R134, R13, -R14 ;  /* 0x0000000d860e7223 */ /* 0x000fe2000001080e */
[----:B------:R-:W-:Y:S01]  /*4290*/  FMUL.FTZ R192, R70, R171 ;  /* 0x000000ab46c07220 */ /* 0x000fe20000410000 */
[----:B------:R-:W-:Y:S01]  /*42a0*/  FMUL.FTZ R13, R155, R15 ;  /* 0x0000000f9b0d7220 */ /* 0x000fe20000410000 */
[----:B------:R-:W-:Y:S01]  /*42b0*/  FFMA.FTZ R16, R23, R194, R16 ;  /* 0x000000c217107223 */ /* 0x000fe20000010010 */
[----:B------:R-:W-:Y:S01]  /*42c0*/  FMUL.FTZ R12, R155, R14 ;  /* 0x0000000e9b0c7220 */ /* 0x000fe20000410000 */
[----:B------:R-:W-:Y:S01]  /*42d0*/  FFMA.FTZ R17, R23, R192, R17 ;  /* 0x000000c017117223 */ /* 0x000fe20000010011 */
[----:B------:R-:W-:Y:S01]  /*42e0*/  FFMA.FTZ R13, R156, R14, -R13 ;  /* 0x0000000e9c0d7223 */ /* 0x000fe2000001080d */
[----:B------:R-:W-:-:S02]  /*42f0*/  HADD2.F32 R178, -RZ, R24.H0_H0 ;  /* 0x20000018ffb27230 */ /* 0x000fc40000004100 */
[C---:B------:R-:W-:Y:S01]  /*4300*/  FMUL.FTZ R179, R153.reuse, R16 ;  /* 0x0000001099b37220 */ /* 0x040fe20000410000 */
[----:B------:R-:W-:Y:S01]  /*4310*/  FFMA.FTZ R12, R156, R15, R12 ;  /* 0x0000000f9c0c7223 */ /* 0x000fe2000001000c */
[----:B------:R-:W-:Y:S02]  /*4320*/  HADD2.F32 R176, -RZ, R24.H1_H1 ;  /* 0x30000018ffb07230 */ /* 0x000fe40000004100 */
[C---:B------:R-:W-:Y:S01]  /*4330*/  FMUL.FTZ R181, R153.reuse, R17 ;  /* 0x0000001199b57220 */ /* 0x040fe20000410000 */
[C---:B------:R-:W-:Y:S01]  /*4340*/  FMUL.FTZ R15, R153.reuse, R13 ;  /* 0x0000000d990f7220 */ /* 0x040fe20000410000 */
[----:B------:R-:W-:Y:S02]  /*4350*/  HADD2.F32 R24, -RZ, R6.H0_H0 ;  /* 0x20000006ff187230 */ /* 0x000fe40000004100 */
[C---:B------:R-:W-:Y:S01]  /*4360*/  FFMA.FTZ R132, R154.reuse, R17, -R179 ;  /* 0x000000119a847223 */ /* 0x040fe200000108b3 */
[----:B------:R-:W-:Y:S01]  /*4370*/  FMUL.FTZ R14, R153, R12 ;  /* 0x0000000c990e7220 */ /* 0x000fe20000410000 */
[C---:B------:R-:W-:Y:S01]  /*4380*/  FMUL.FTZ R225, R67.reuse, R178 ;  /* 0x000000b243e17220 */ /* 0x040fe20000410000 */
[C---:B------:R-:W-:Y:S01]  /*4390*/  FFMA.FTZ R181, R154.reuse, R16, R181 ;  /* 0x000000109ab57223 */ /* 0x040fe200000100b5 */
        /* <DEDUP_REMOVED lines=9> */
[----:B------:R-:W-:Y:S01]  /*4430*/  FFMA.FTZ R13, R158, R14, -R13 ;  /* 0x0000000e9e0d7223 */ /* 0x000fe2000001080d */
[----:B------:R-:W-:-:S02]  /*4440*/  HADD2.F32 R179, -RZ, R25.H1_H1 ;  /* 0x30000019ffb37230 */ /* 0x000fc40000004100 */
[C---:B------:R-:W-:Y:S01]  /*4450*/  FFMA.FTZ R12, R158.reuse, R15, R12 ;  /* 0x0000000f9e0c7223 */ /* 0x040fe2000001000c */
[C---:B------:R-:W-:Y:S01]  /*4460*/  FFMA.FTZ R16, R158.reuse, R181, R16 ;  /* 0x000000b59e107223 */ /* 0x040fe20000010010 */
[----:B------:R-:W-:Y:S01]  /*4470*/  FFMA.FTZ R17, R158, R132, -R17 ;  /* 0x000000849e117223 */ /* 0x000fe20000010811 */
[----:B------:R-:W-:Y:S02]  /*4480*/  HADD2.F32 R181, -RZ, R25.H0_H0 ;  /* 0x20000019ffb57230 */ /* 0x000fe40000004100 */
[----:B------:R-:W-:Y:S01]  /*4490*/  FMUL.FTZ R132, R160, R13 ;  /* 0x0000000da0847220 */ /* 0x000fe20000410000 */
[----:B------:R-:W-:Y:S02]  /*44a0*/  HADD2.F32 R25, -RZ, R6.H1_H1 ;  /* 0x30000006ff197230 */ /* 0x000fe40000004100 */
[----:B------:R-:W-:Y:S01]  /*44b0*/  FMUL.FTZ R228, R68, R179 ;  /* 0x000000b344e47220 */ /* 0x000fe20000410000 */
[-C--:B------:R-:W-:Y:S01]  /*44c0*/  FMUL.FTZ R14, R160, R12.reuse ;  /* 0x0000000ca00e7220 */ /* 0x080fe20000410000 */
[----:B------:R-:W-:Y:S01]  /*44d0*/  FMUL.FTZ R226, R68, R181 ;  /* 0x000000b544e27220 */ /* 0x000fe20000410000 */
[----:B------:R-:W-:Y:S01]  /*44e0*/  FFMA.FTZ R132, R159, R12, R132 ;  /* 0x0000000c9f847223 */ /* 0x000fe20000010084 */
[----:B------:R-:W-:Y:S01]  /*44f0*/  FFMA.FTZ R16, R25, R228, R16 ;  /* 0x000000e419107223 */ /* 0x000fe20000010010 */
[----:B------:R-:W-:Y:S01]  /*4500*/  FFMA.FTZ R14, R159, R13, -R14 ;  /* 0x0000000d9f0e7223 */ /* 0x000fe2000001080e */
[----:B------:R-:W-:Y:S01]  /*4510*/  FFMA.FTZ R17, R25, R226, R17 ;  /* 0x000000e219117223 */ /* 0x000fe20000010011 */
[----:B------:R-:W-:Y:S01]  /*4520*/  FMUL.FTZ R12, R162, R132 ;  /* 0x00000084a20c7220 */ /* 0x000fe20000410000 */
[----:B------:R-:W-:Y:S01]  /*4530*/  FMUL.FTZ R184, R160, R16 ;  /* 0x00000010a0b87220 */ /* 0x000fe20000410000 */
[----:B------:R-:W-:Y:S01]  /*4540*/  FMUL.FTZ R15, R162, R14 ;  /* 0x0000000ea20f7220 */ /* 0x000fe20000410000 */
[----:B------:R-:W-:-:S02]  /*4550*/  HADD2.F32 R190, -RZ, R26.H1_H1 ;  /* 0x3000001affbe7230 */ /* 0x000fc40000004100 */
[-C--:B------:R-:W-:Y:S01]  /*4560*/  FMUL.FTZ R13, R160, R17.reuse ;  /* 0x00000011a00d7220 */ /* 0x080fe20000410000 */
[----:B------:R-:W-:Y:S01]  /*4570*/  FFMA.FTZ R12, R161, R14, -R12 ;  /* 0x0000000ea10c7223 */ /* 0x000fe2000001080c */
[----:B------:R-:W-:Y:S01]  /*4580*/  FFMA.FTZ R14, R159, R17, -R184 ;  /* 0x000000119f0e7223 */ /* 0x000fe200000108b8 */
[----:B---3--:R-:W-:Y:S01]  /*4590*/  FMUL.FTZ R189, R34, R33 ;  /* 0x0000002122bd7220 */ /* 0x008fe20000410000 */
[----:B------:R-:W-:Y:S01]  /*45a0*/  FFMA.FTZ R15, R161, R132, R15 ;  /* 0x00000084a10f7223 */ /* 0x000fe2000001000f */
[----:B------:R-:W-:Y:S02]  /*45b0*/  HADD2.F32 R184, -RZ, R26.H0_H0 ;  /* 0x2000001affb87230 */ /* 0x000fe40000004100 */
[----:B------:R-:W-:Y:S01]  /*45c0*/  FFMA.FTZ R13, R159, R16, R13 ;  /* 0x000000109f0d7223 */ /* 0x000fe2000001000d */
[----:B------:R-:W-:Y:S01]  /*45d0*/  HADD2.F32 R132, -RZ, R7.H0_H0 ;  /* 0x20000007ff847230 */ /* 0x000fe20000004100 */
[----:B------:R-:W-:Y:S01]  /*45e0*/  ISETP.NE.AND P2, PT, R102, 0x1f, PT ;  /* 0x0000001f6600780c */ /* 0x000fe20003f45270 */
[----:B------:R-:W-:Y:S01]  /*45f0*/  FMUL.FTZ R237, R65, R190 ;  /* 0x000000be41ed7220 */ /* 0x000fe20000410000 */
[----:B------:R-:W-:Y:S01]  /*4600*/  FMUL.FTZ R187, R34, R32 ;  /* 0x0000002022bb7220 */ /* 0x000fe20000410000 */
[-C--:B------:R-:W-:Y:S01]  /*4610*/  FMUL.FTZ R17, R161, R189.reuse ;  /* 0x000000bda1117220 */ /* 0x080fe20000410000 */
[----:B------:R-:W-:Y:S01]  /*4620*/  FMUL.FTZ R16, R162, R189 ;  /* 0x000000bda2107220 */ /* 0x000fe20000410000 */
[----:B------:R-:W-:Y:S01]  /*4630*/  FMUL.FTZ R235, R65, R184 ;  /* 0x000000b841eb7220 */ /* 0x000fe20000410000 */
[----:B------:R-:W-:Y:S01]  /*4640*/  FFMA.FTZ R13, R132, R237, R13 ;  /* 0x000000ed840d7223 */ /* 0x000fe2000001000d */
[----:B------:R-:W-:Y:S01]  /*4650*/  FMUL.FTZ R186, R35, R33 ;  /* 0x0000002123ba7220 */ /* 0x000fe20000410000 */
[-C--:B------:R-:W-:Y:S01]  /*4660*/  FFMA.FTZ R197, -R162, R187.reuse, -R17 ;  /* 0x000000bba2c57223 */ /* 0x080fe20000010911 */
[----:B------:R-:W-:Y:S01]  /*4670*/  FFMA.FTZ R17, R161, R187, -R16 ;  /* 0x000000bba1117223 */ /* 0x000fe20000010810 */
[----:B------:R-:W-:Y:S01]  /*4680*/  FFMA.FTZ R14, R132, R235, R14 ;  /* 0x000000eb840e7223 */ /* 0x000fe2000001000e */
[----:B------:R-:W-:Y:S01]  /*4690*/  FMUL.FTZ R16, R162, R13 ;  /* 0x0000000da2107220 */ /* 0x000fe20000410000 */
[----:B------:R-:W-:Y:S01]  /*46a0*/  FMUL.FTZ R188, R35, R32 ;  /* 0x0000002023bc7220 */ /* 0x000fe20000410000 */
[----:B------:R-:W-:Y:S01]  /*46b0*/  FADD.FTZ R197, -R186, R197 ;  /* 0x000000c5bac57221 */ /* 0x000fe20000010100 */
[-C--:B------:R-:W-:Y:S01]  /*46c0*/  FMUL.FTZ R26, R162, R14.reuse ;  /* 0x0000000ea21a7220 */ /* 0x080fe20000410000 */
[----:B------:R-:W-:Y:S01]  /*46d0*/  FFMA.FTZ R14, R161, R14, -R16 ;  /* 0x0000000ea10e7223 */ /* 0x000fe20000010810 */
[----:B------:R-:W-:Y:S01]  /*46e0*/  FADD.FTZ R17, R188, R17 ;  /* 0x00000011bc117221 */ /* 0x000fe20000010000 */
[----:B------:R-:W-:Y:S01]  /*46f0*/  FMUL.FTZ R196, R160, -R197 ;  /* 0x800000c5a0c47220 */ /* 0x000fe20000410000 */
[----:B------:R-:W-:-:S03]  /*4700*/  @P2 LEA R16, R102, UR19, 0x3 ;  /* 0x0000001366102c11 */ /* 0x000fc6000f8e18ff */
[-C--:B------:R-:W-:Y:S01]  /*4710*/  FFMA.FTZ R198, R159, R17.reuse, -R196 ;  /* 0x000000119fc67223 */ /* 0x080fe200000108c4 */
[----:B------:R-:W-:Y:S02]  /*4720*/  FMUL.FTZ R196, R160, -R17 ;  /* 0x80000011a0c47220 */ /* 0x000fe40000410000 */
[----:B------:R-:W0:Y:S01]  /*4730*/  @P2 LDS.64 R16, [R16+0x2d18] ;  /* 0x002d180010102984 */ /* 0x000e220000000a00 */
[--C-:B------:R-:W-:Y:S02]  /*4740*/  HADD2.F32 R191, -RZ, R27.reuse.H0_H0 ;  /* 0x2000001bffbf7230 */ /* 0x100fe40000004100 */
[----:B------:R-:W-:Y:S02]  /*4750*/  HADD2.F32 R223, -RZ, R27.H1_H1 ;  /* 0x3000001bffdf7230 */ /* 0x000fe40000004100 */
[----:B------:R-:W-:Y:S02]  /*4760*/  HADD2.F32 R27, -RZ, R7.H1_H1 ;  /* 0x30000007ff1b7230 */ /* 0x000fe40000004100 */
[----:B------:R-:W-:Y:S01]  /*4770*/  FMUL.FTZ R224, R66, R191 ;  /* 0x000000bf42e07220 */ /* 0x000fe20000410000 */
[----:B------:R-:W-:Y:S01]  /*4780*/  BSSY B0, `(.L_x_14733) ;  /* 0x0000013000007945 */ /* 0x000fe20003800000 */
[----:B------:R-:W-:Y:S01]  /*4790*/  FFMA.FTZ R26, R161, R13, R26 ;  /* 0x0000000da11a7223 */ /* 0x000fe2000001001a */
[----:B------:R-:W-:Y:S01]  /*47a0*/  FFMA.FTZ R199, R159, R197, R196 ;  /* 0x000000c59fc77223 */ /* 0x000fe200000100c4 */
[----:B------:R-:W-:Y:S01]  /*47b0*/  FMUL.FTZ R221, R36, R32 ;  /* 0x0000002024dd7220 */ /* 0x000fe20000410000 */
[----:B------:R-:W-:Y:S01]  /*47c0*/  FMUL.FTZ R222, R66, R223 ;  /* 0x000000df42de7220 */ /* 0x000fe20000410000 */
        /* <DEDUP_REMOVED lines=14> */
.L_x_14734:
[----:B------:R-:W-:Y:S05]  /*48b0*/  BSYNC B0 ;  /* 0x0000000000007941 */ /* 0x000fea0003800000 */
.L_x_14733:
[----:B-1----:R-:W-:Y:S01]  /*48c0*/  FFMA.FTZ R14, R27, R222, R26 ;  /* 0x000000de1b0e7223 */ /* 0x002fe2000001001a */
[----:B------:R-:W1:Y:S01]  /*48d0*/  SHFL.UP PT, R196, R12, 0x1, RZ ;  /* 0x042000000cc47989 */ /* 0x000e6200000e00ff */
[-C--:B------:R-:W-:Y:S01]  /*48e0*/  FMUL.FTZ R220, R36, R33.reuse ;  /* 0x0000002124dc7220 */ /* 0x080fe20000410000 */
[----:B------:R-:W-:Y:S01]  /*48f0*/  FADD.FTZ R200, R221, R198 ;  /* 0x000000c6ddc87221 */ /* 0x000fe20000010000 */
[----:B------:R-:W-:Y:S01]  /*4900*/  FMUL.FTZ R219, R37, R33 ;  /* 0x0000002125db7220 */ /* 0x000fe20000410000 */
[----:B------:R-:W3:Y:S01]  /*4910*/  SHFL.UP PT, R197, R13, 0x1, RZ ;  /* 0x042000000dc57989 */ /* 0x000ee200000e00ff */
[----:B------:R-:W-:Y:S01]  /*4920*/  FADD.FTZ R199, -R220, R199 ;  /* 0x000000c7dcc77221 */ /* 0x000fe20000010100 */
[----:B------:R-:W-:Y:S01]  /*4930*/  FMUL.FTZ R203, R157, -R200 ;  /* 0x800000c89dcb7220 */ /* 0x000fe20000410000 */
        /* <DEDUP_REMOVED lines=8> */
[C---:B------:R-:W-:Y:S01]  /*49c0*/  FMUL.FTZ R217, R38.reuse, R32 ;  /* 0x0000002026d97220 */ /* 0x040fe20000410000 */
[-C--:B------:R-:W-:Y:S01]  /*49d0*/  FMUL.FTZ R216, R38, R33.reuse ;  /* 0x0000002126d87220 */ /* 0x080fe20000410000 */
[----:B------:R-:W-:Y:S01]  /*49e0*/  FADD.FTZ R201, R218, R201 ;  /* 0x000000c9dac97221 */ /* 0x000fe20000010000 */
[----:B------:R-:W-:Y:S01]  /*49f0*/  FMUL.FTZ R203, R153, -R200 ;  /* 0x800000c899cb7220 */ /* 0x000fe20000410000 */
[C---:B------:R-:W-:Y:S01]  /*4a00*/  FMUL.FTZ R215, R39.reuse, R33 ;  /* 0x0000002127d77220 */ /* 0x040fe20000410000 */
[----:B------:R-:W-:Y:S01]  /*4a10*/  FMUL.FTZ R214, R39, R32 ;  /* 0x0000002027d67220 */ /* 0x000fe20000410000 */
[-C--:B------:R-:W-:Y:S01]  /*4a20*/  FMUL.FTZ R205, R153, -R201.reuse ;  /* 0x800000c999cd7220 */ /* 0x080fe20000410000 */
[----:B------:R-:W-:Y:S01]  /*4a30*/  FFMA.FTZ R204, R154, R201, -R203 ;  /* 0x000000c99acc7223 */ /* 0x000fe200000108cb */
[----:B------:R-:W-:Y:S01]  /*4a40*/  FMUL.FTZ R212, R40, R33 ;  /* 0x0000002128d47220 */ /* 0x000fe20000410000 */
[----:B-1----:R-:W-:Y:S01]  /*4a50*/  FMUL.FTZ R199, R15, R196 ;  /* 0x000000c40fc77220 */ /* 0x002fe20000410000 */
[----:B------:R-:W-:Y:S01]  /*4a60*/  FFMA.FTZ R205, R154, R200, R205 ;  /* 0x000000c89acd7223 */ /* 0x000fe200000100cd */
[----:B------:R-:W-:Y:S01]  /*4a70*/  FADD.FTZ R204, R217, R204 ;  /* 0x000000ccd9cc7221 */ /* 0x000fe20000010000 */
[-C--:B------:R-:W-:Y:S01]  /*4a80*/  FMUL.FTZ R213, R40, R32.reuse ;  /* 0x0000002028d57220 */ /* 0x080fe20000410000 */
[----:B---3--:R-:W-:Y:S01]  /*4a90*/  FMUL.FTZ R201, R15, R197 ;  /* 0x000000c50fc97220 */ /* 0x008fe20000410000 */
[----:B------:R-:W-:Y:S01]  /*4aa0*/  FADD.FTZ R205, -R216, R205 ;  /* 0x000000cdd8cd7221 */ /* 0x000fe20000010100 */
[C---:B------:R-:W-:Y:S01]  /*4ab0*/  FMUL.FTZ R210, R41.reuse, R32 ;  /* 0x0000002029d27220 */ /* 0x040fe20000410000 */
[-C--:B------:R-:W-:Y:S01]  /*4ac0*/  FMUL.FTZ R211, R41, R33.reuse ;  /* 0x0000002129d37220 */ /* 0x080fe20000410000 */
[CC--:B----4-:R-:W-:Y:S01]  /*4ad0*/  FMUL.FTZ R200, R15.reuse, R198.reuse ;  /* 0x000000c60fc87220 */ /* 0x0d0fe20000410000 */
[----:B------:R-:W-:Y:S01]  /*4ae0*/  FFMA.FTZ R201, R12, R198, R201 ;  /* 0x000000c60cc97223 */ /* 0x000fe200000100c9 */
[C---:B------:R-:W-:Y:S01]  /*4af0*/  FMUL.FTZ R209, R42.reuse, R33 ;  /* 0x000000212ad17220 */ /* 0x040fe20000410000 */
[----:B------:R-:W-:Y:S01]  /*4b00*/  FMUL.FTZ R208, R42, R32 ;  /* 0x000000202ad07220 */ /* 0x000fe20000410000 */
[CC--:B0-----:R-:W-:Y:S01]  /*4b10*/  FFMA.FTZ R202, R12.reuse, R26.reuse, R199 ;  /* 0x0000001a0cca7223 */ /* 0x0c1fe200000100c7 */
[----:B------:R-:W-:Y:S01]  /*4b20*/  FMUL.FTZ R199, R15, R26 ;  /* 0x0000001a0fc77220 */ /* 0x000fe20000410000 */
[----:B------:R-:W-:Y:S01]  /*4b30*/  FFMA.FTZ R200, R12, R197, -R200 ;  /* 0x000000c50cc87223 */ /* 0x000fe200000108c8 */
[----:B------:R-:W-:Y:S01]  /*4b40*/  @P3 FADD.FTZ R14, R14, R201 ;  /* 0x000000c90e0e3221 */ /* 0x000fe20000010000 */
[----:B-----5:R-:W-:Y:S01]  /*4b50*/  SHFL.IDX PT, R30, R30, RZ, 0x1f ;  /* 0x00001fff1e1e7589 */ /* 0x020fe200000e0000 */
[----:B------:R-:W-:Y:S01]  /*4b60*/  @P3 FFMA.FTZ R12, R12, R196, -R199 ;  /* 0x000000c40c0c3223 */ /* 0x000fe200000108c7 */
[----:B------:R-:W-:Y:S01]  /*4b70*/  @P3 FADD.FTZ R13, R13, R200 ;  /* 0x000000c80d0d3221 */ /* 0x000fe20000010000 */
[----:B------:R-:W-:Y:S01]  /*4b80*/  FSEL R15, R15, R202, !P3 ;  /* 0x000000ca0f0f7208 */ /* 0x000fe20005800000 */
[----:B------:R-:W0:Y:S01]  /*4b90*/  SHFL.UP PT, R198, R14, 0x2, RZ ;  /* 0x044000000ec67989 */ /* 0x000e2200000e00ff */
[CC--:B------:R-:W-:Y:S01]  /*4ba0*/  FMUL.FTZ R199, R155.reuse, -R205.reuse ;  /* 0x800000cd9bc77220 */ /* 0x0c0fe20000410000 */
[-C--:B------:R-:W-:Y:S01]  /*4bb0*/  FMUL.FTZ R200, R155, -R204.reuse ;  /* 0x800000cc9bc87220 */ /* 0x080fe20000410000 */
[----:B------:R-:W-:Y:S01]  /*4bc0*/  ISETP.GE.AND P3, PT, R100, 0x2, PT ;  /* 0x000000026400780c */ /* 0x000fe20003f66270 */
[----:B------:R-:W1:Y:S01]  /*4bd0*/  SHFL.UP PT, R197, R13, 0x2, RZ ;  /* 0x044000000dc57989 */ /* 0x000e6200000e00ff */
[C---:B------:R-:W-:Y:S01]  /*4be0*/  FFMA.FTZ R199, R156.reuse, R204, -R199 ;  /* 0x000000cc9cc77223 */ /* 0x040fe200000108c7 */
[----:B------:R-:W-:Y:S01]  /*4bf0*/  FFMA.FTZ R200, R156, R205, R200 ;  /* 0x000000cd9cc87223 */ /* 0x000fe200000100c8 */
[----:B------:R-:W-:Y:S01]  /*4c00*/  ULEA UR20, UR7, UR19, 0x4 ;  /* 0x0000001307147291 */ /* 0x000fe2000f8e203f */
[----:B------:R-:W3:Y:S01]  /*4c10*/  SHFL.UP PT, R26, R12, 0x2, RZ ;  /* 0x044000000c1a7989 */ /* 0x000ee200000e00ff */
[----:B------:R-:W-:Y:S01]  /*4c20*/  FADD.FTZ R199, R214, R199 ;  /* 0x000000c7d6c77221 */ /* 0x000fe20000010000 */
[----:B------:R-:W-:Y:S01]  /*4c30*/  FADD.FTZ R200, -R215, R200 ;  /* 0x000000c8d7c87221 */ /* 0x000fe20000010100 */
[----:B------:R-:W-:Y:S01]  /*4c40*/  BSSY B0, `(.L_x_14735) ;  /* 0x00000d9000007945 */ /* 0x000fe20003800000 */
[----:B------:R-:W4:Y:S01]  /*4c50*/  SHFL.UP PT, R196, R15, 0x2, RZ ;  /* 0x044000000fc47989 */ /* 0x000f2200000e00ff */
[C---:B------:R-:W-:Y:S01]  /*4c60*/  FMUL.FTZ R203, R133.reuse, -R199 ;  /* 0x800000c785cb7220 */ /* 0x040fe20000410000 */
[----:B------:R-:W-:-:S02]  /*4c70*/  FMUL.FTZ R201, R133, -R200 ;  /* 0x800000c885c97220 */ /* 0x000fc40000410000 */
[----:B------:R-:W-:Y:S01]  /*4c80*/  SHFL.IDX PT, R31, R31, RZ, 0x1f ;  /* 0x00001fff1f1f7589 */ /* 0x000fe200000e0000 */
[C---:B------:R-:W-:Y:S01]  /*4c90*/  FFMA.FTZ R207, R134.reuse, R200, R203 ;  /* 0x000000c886cf7223 */ /* 0x040fe200000100cb */
[----:B------:R-:W-:-:S03]  /*4ca0*/  FFMA.FTZ R202, R134, R199, -R201 ;  /* 0x000000c786ca7223 */ /* 0x000fc600000108c9 */
[----:B------:R-:W-:Y:S01]  /*4cb0*/  FADD.FTZ R207, -R212, R207 ;  /* 0x000000cfd4cf7221 */ /* 0x000fe20000010100 */
[----:B------:R-:W-:Y:S01]  /*4cc0*/  FADD.FTZ R202, R213, R202 ;  /* 0x000000cad5ca7221 */ /* 0x000fe20000010000 */
[----:B0-----:R-:W-:-:S03]  /*4cd0*/  FMUL.FTZ R203, R15, R198 ;  /* 0x000000c60fcb7220 */ /* 0x001fc60000410000 */
[----:B------:R-:W-:Y:S01]  /*4ce0*/  FMUL.FTZ R204, R135, -R202 ;  /* 0x800000ca87cc7220 */ /* 0x000fe20000410000 */
[-C--:B-1----:R-:W-:Y:S01]  /*4cf0*/  FMUL.FTZ R205, R15, R197.reuse ;  /* 0x000000c50fcd7220 */ /* 0x082fe20000410000 */
[----:B------:R-:W-:Y:S01]  /*4d00*/  FFMA.FTZ R200, R12, R197, -R203 ;  /* 0x000000c50cc87223 */ /* 0x000fe200000108cb */
[-C--:B------:R-:W-:Y:S01]  /*4d10*/  FMUL.FTZ R203, R135, -R207.reuse ;  /* 0x800000cf87cb7220 */ /* 0x080fe20000410000 */
[----:B------:R-:W-:Y:S01]  /*4d20*/  FFMA.FTZ R204, R136, R207, R204 ;  /* 0x000000cf88cc7223 */ /* 0x000fe200000100cc */
[----:B---3--:R-:W-:Y:S01]  /*4d30*/  FMUL.FTZ R201, R15, R26 ;  /* 0x0000001a0fc97220 */ /* 0x008fe20000410000 */
[----:B------:R-:W-:Y:S01]  /*4d40*/  FFMA.FTZ R205, R12, R198, R205 ;  /* 0x000000c60ccd7223 */ /* 0x000fe200000100cd */
[----:B--2---:R-:W-:Y:S01]  /*4d50*/  FMUL.FTZ R198, R162, -R16 ;  /* 0x80000010a2c67220 */ /* 0x004fe20000410000 */
[----:B------:R-:W-:Y:S01]  /*4d60*/  @P3 FADD.FTZ R13, R13, R200 ;  /* 0x000000c80d0d3221 */ /* 0x000fe20000010000 */
[-C--:B----4-:R-:W-:Y:S01]  /*4d70*/  FMUL.FTZ R199, R15, R196.reuse ;  /* 0x000000c40fc77220 */ /* 0x090fe20000410000 */
[----:B------:R-:W-:Y:S01]  /*4d80*/  FFMA.FTZ R196, R12, R196, R201 ;  /* 0x000000c40cc47223 */ /* 0x000fe200000100c9 */
[-C--:B------:R-:W-:Y:S01]  /*4d90*/  FFMA.FTZ R198, R161, -R17.reuse, R198 ;  /* 0x80000011a1c67223 */ /* 0x080fe200000100c6 */
[----:B------:R-:W-:Y:S01]  /*4da0*/  @P3 FADD.FTZ R14, R14, R205 ;  /* 0x000000cd0e0e3221 */ /* 0x000fe20000010000 */
[----:B------:R-:W-:Y:S01]  /*4db0*/  @P3 FFMA.FTZ R12, R12, R26, -R199 ;  /* 0x0000001a0c0c3223 */ /* 0x000fe200000108c7 */
[----:B------:R-:W-:Y:S01]  /*4dc0*/  FMUL.FTZ R26, R162, R17 ;  /* 0x00000011a21a7220 */ /* 0x000fe20000410000 */
[----:B------:R-:W-:Y:S01]  /*4dd0*/  FSEL R15, R15, R196, !P3 ;  /* 0x000000c40f0f7208 */ /* 0x000fe20005800000 */
[----:B------:R-:W-:Y:S01]  /*4de0*/  FMUL.FTZ R200, R160, -R198 ;  /* 0x800000c6a0c87220 */ /* 0x000fe20000410000 */
[----:B------:R-:W0:Y:S01]  /*4df0*/  SHFL.UP PT, R196, R13, 0x4, RZ ;  /* 0x048000000dc47989 */ /* 0x000e2200000e00ff */
[----:B------:R-:W-:Y:S01]  /*4e00*/  FFMA.FTZ R199, R161, R16, -R26 ;  /* 0x00000010a1c77223 */ /* 0x000fe2000001081a */
[----:B------:R-:W-:Y:S01]  /*4e10*/  FFMA.FTZ R203, R136, R202, -R203 ;  /* 0x000000ca88cb7223 */ /* 0x000fe200000108cb */
[----:B------:R-:W-:Y:S01]  /*4e20*/  FADD.FTZ R204, -R211, R204 ;  /* 0x000000ccd3cc7221 */ /* 0x000fe20000010100 */
[----:B------:R-:W1:Y:S01]  /*4e30*/  SHFL.UP PT, R197, R15, 0x4, RZ ;  /* 0x048000000fc57989 */ /* 0x000e6200000e00ff */
[-C--:B------:R-:W-:Y:S01]  /*4e40*/  FMUL.FTZ R26, R160, -R199.reuse ;  /* 0x800000c7a01a7220 */ /* 0x080fe20000410000 */
[----:B------:R-:W-:Y:S01]  /*4e50*/  FFMA.FTZ R200, R159, R199, -R200 ;  /* 0x000000c79fc87223 */ /* 0x000fe200000108c8 */
[----:B------:R-:W-:Y:S01]  /*4e60*/  ISETP.GE.AND P3, PT, R100, 0x4, PT ;  /* 0x000000046400780c */ /* 0x000fe20003f66270 */
[----:B------:R-:W-:Y:S01]  /*4e70*/  FMUL.FTZ R205, R137, -R204 ;  /* 0x800000cc89cd7220 */ /* 0x000fe20000410000 */
[----:B------:R-:W-:Y:S01]  /*4e80*/  FFMA.FTZ R201, R159, R198, R26 ;  /* 0x000000c69fc97223 */ /* 0x000fe2000001001a */
[CC--:B------:R-:W-:Y:S01]  /*4e90*/  FMUL.FTZ R202, R157.reuse, -R200.reuse ;  /* 0x800000c89dca7220 */ /* 0x0c0fe20000410000 */
[----:B------:R-:W2:Y:S02]  /*4ea0*/  SHFL.UP PT, R26, R12, 0x4, RZ ;  /* 0x048000000c1a7989 */ /* 0x000ea400000e00ff */
[-C--:B------:R-:W-:Y:S01]  /*4eb0*/  FMUL.FTZ R199, R157, -R201.reuse ;  /* 0x800000c99dc77220 */ /* 0x080fe20000410000 */
[C---:B------:R-:W-:Y:S01]  /*4ec0*/  FFMA.FTZ R202, R158.reuse, R201, R202 ;  /* 0x000000c99eca7223 */ /* 0x040fe200000100ca */
[----:B------:R-:W3:Y:S02]  /*4ed0*/  SHFL.UP PT, R198, R14, 0x4, RZ ;  /* 0x048000000ec67989 */ /* 0x000ee400000e00ff */
[----:B------:R-:W-:Y:S01]  /*4ee0*/  FFMA.FTZ R199, R158, R200, -R199 ;  /* 0x000000c89ec77223 */ /* 0x000fe200000108c7 */
[----:B------:R-:W-:Y:S01]  /*4ef0*/  FADD.FTZ R200, R210, R203 ;  /* 0x000000cbd2c87221 */ /* 0x000fe20000010000 */
[----:B------:R-:W-:-:S02]  /*4f00*/  FMUL.FTZ R201, R153, -R202 ;  /* 0x800000ca99c97220 */ /* 0x000fc40000410000 */
[-C--:B------:R-:W-:Y:S01]  /*4f10*/  FMUL.FTZ R203, R153, -R199.reuse ;  /* 0x800000c799cb7220 */ /* 0x080fe20000410000 */
[-C--:B------:R-:W-:Y:S01]  /*4f20*/  FMUL.FTZ R207, R137, -R200.reuse ;  /* 0x800000c889cf7220 */ /* 0x080fe20000410000 */
[----:B------:R-:W-:Y:S02]  /*4f30*/  FFMA.FTZ R205, R138, R200, -R205 ;  /* 0x000000c88acd7223 */ /* 0x000fe400000108cd */
[----:B------:R-:W-:Y:S01]  /*4f40*/  FFMA.FTZ R202, R154, R202, R203 ;  /* 0x000000ca9aca7223 */ /* 0x000fe200000100cb */
[----:B------:R-:W-:Y:S01]  /*4f50*/  FFMA.FTZ R206, R138, R204, R207 ;  /* 0x000000cc8ace7223 */ /* 0x000fe200000100cf */
[----:B------:R-:W-:Y:S01]  /*4f60*/  FFMA.FTZ R204, R154, R199, -R201 ;  /* 0x000000c79acc7223 */ /* 0x000fe200000108c9 */
[C---:B0-----:R-:W-:Y:S01]  /*4f70*/  FMUL.FTZ R203, R15.reuse, R196 ;  /* 0x000000c40fcb7220 */ /* 0x041fe20000410000 */
[----:B-1----:R-:W-:Y:S01]  /*4f80*/  FMUL.FTZ R199, R15, R197 ;  /* 0x000000c50fc77220 */ /* 0x002fe20000410000 */
[----:B------:R-:W-:Y:S01]  /*4f90*/  FADD.FTZ R206, -R209, R206 ;  /* 0x000000ced1ce7221 */ /* 0x000fe20000010100 */
[----:B------:R-:W-:Y:S01]  /*4fa0*/  FADD.FTZ R205, R208, R205 ;  /* 0x000000cdd0cd7221 */ /* 0x000fe20000010000 */
[----:B--2---:R-:W-:-:S03]  /*4fb0*/  FMUL.FTZ R200, R15, R26 ;  /* 0x0000001a0fc87220 */ /* 0x004fc60000410000 */
[----:B------:R-:W-:Y:S01]  /*4fc0*/  FMUL.FTZ R207, R139, -R205 ;  /* 0x800000cd8bcf7220 */ /* 0x000fe20000410000 */
[CC--:B---3--:R-:W-:Y:S01]  /*4fd0*/  FMUL.FTZ R201, R15.reuse, R198.reuse ;  /* 0x000000c60fc97220 */ /* 0x0c8fe20000410000 */
[C---:B------:R-:W-:Y:S01]  /*4fe0*/  FFMA.FTZ R203, R12.reuse, R198, R203 ;  /* 0x000000c60ccb7223 */ /* 0x040fe200000100cb */
[----:B------:R-:W-:Y:S01]  /*4ff0*/  FFMA.FTZ R200, R12, R197, R200 ;  /* 0x000000c50cc87223 */ /* 0x000fe200000100c8 */
[----:B------:R-:W-:Y:S01]  /*5000*/  FFMA.FTZ R234, R140, R206, R207 ;  /* 0x000000ce8cea7223 */ /* 0x000fe200000100cf */
[C---:B------:R-:W-:Y:S01]  /*5010*/  FFMA.FTZ R196, R12.reuse, R196, -R201 ;  /* 0x000000c40cc47223 */ /* 0x040fe200000108c9 */
[----:B------:R-:W-:Y:S01]  /*5020*/  @P3 FFMA.FTZ R12, R12, R26, -R199 ;  /* 0x0000001a0c0c3223 */ /* 0x000fe200000108c7 */
[----:B------:R-:W-:Y:S01]  /*5030*/  @P3 FADD.FTZ R14, R14, R203 ;  /* 0x000000cb0e0e3221 */ /* 0x000fe20000010000 */
[----:B------:R-:W-:Y:S01]  /*5040*/  FSEL R15, R15, R200, !P3 ;  /* 0x000000c80f0f7208 */ /* 0x000fe20005800000 */
[----:B------:R-:W-:Y:S01]  /*5050*/  @P3 FADD.FTZ R13, R13, R196 ;  /* 0x000000c40d0d3221 */ /* 0x000fe20000010000 */
[----:B------:R-:W-:Y:S01]  /*5060*/  FMUL.FTZ R199, R155, -R202 ;  /* 0x800000ca9bc77220 */ /* 0x000fe20000410000 */
[----:B------:R-:W0:Y:S01]  /*5070*/  SHFL.UP PT, R26, R12, 0x8, RZ ;  /* 0x050000000c1a7989 */ /* 0x000e2200000e00ff */
[----:B------:R-:W-:Y:S01]  /*5080*/  FMUL.FTZ R203, R139, -R206 ;  /* 0x800000ce8bcb7220 */ /* 0x000fe20000410000 */
[-C--:B------:R-:W-:Y:S01]  /*5090*/  FMUL.FTZ R201, R155, -R204.reuse ;  /* 0x800000cc9bc97220 */ /* 0x080fe20000410000 */
[----:B------:R-:W-:Y:S01]  /*50a0*/  FFMA.FTZ R199, R156, R204, -R199 ;  /* 0x000000cc9cc77223 */ /* 0x000fe200000108c7 */
[----:B------:R-:W1:Y:S01]  /*50b0*/  SHFL.UP PT, R196, R13, 0x8, RZ ;  /* 0x050000000dc47989 */ /* 0x000e6200000e00ff */
[----:B------:R-:W-:Y:S01]  /*50c0*/  FFMA.FTZ R205, R140, R205, -R203 ;  /* 0x000000cd8ccd7223 */ /* 0x000fe200000108cb */
[----:B------:R-:W-:Y:S01]  /*50d0*/  FFMA.FTZ R201, R156, R202, R201 ;  /* 0x000000ca9cc97223 */ /* 0x000fe200000100c9 */
[----:B------:R-:W-:Y:S01]  /*50e0*/  FMUL.FTZ R203, R133, -R199 ;  /* 0x800000c785cb7220 */ /* 0x000fe20000410000 */
[----:B------:R-:W2:Y:S01]  /*50f0*/  SHFL.UP PT, R197, R14, 0x8, RZ ;  /* 0x050000000ec57989 */ /* 0x000ea200000e00ff */
[C---:B------:R-:W-:Y:S01]  /*5100*/  FMUL.FTZ R207, R43.reuse, R33 ;  /* 0x000000212bcf7220 */ /* 0x040fe20000410000 */
[----:B------:R-:W-:Y:S01]  /*5110*/  FMUL.FTZ R206, R43, R32 ;  /* 0x000000202bce7220 */ /* 0x000fe20000410000 */
[-C--:B------:R-:W-:Y:S01]  /*5120*/  FMUL.FTZ R200, R133, -R201.reuse ;  /* 0x800000c985c87220 */ /* 0x080fe20000410000 */
[----:B------:R-:W3:Y:S01]  /*5130*/  SHFL.UP PT, R198, R15, 0x8, RZ ;  /* 0x050000000fc67989 */ /* 0x000ee200000e00ff */
[----:B------:R-:W-:Y:S01]  /*5140*/  FFMA.FTZ R204, R134, R201, R203 ;  /* 0x000000c986cc7223 */ /* 0x000fe200000100cb */
[----:B------:R-:W-:Y:S01]  /*5150*/  FADD.FTZ R234, -R207, R234 ;  /* 0x000000eacfea7221 */ /* 0x000fe20000010100 */
[----:B------:R-:W-:Y:S01]  /*5160*/  FADD.FTZ R205, R206, R205 ;  /* 0x000000cdcecd7221 */ /* 0x000fe20000010000 */
[----:B------:R-:W-:Y:S01]  /*5170*/  FFMA.FTZ R200, R134, R199, -R200 ;  /* 0x000000c786c87223 */ /* 0x000fe200000108c8 */
[----:B------:R-:W-:Y:S01]  /*5180*/  FMUL.FTZ R201, R135, -R204 ;  /* 0x800000cc87c97220 */ /* 0x000fe20000410000 */
[----:B------:R-:W-:Y:S01]  /*5190*/  ISETP.GE.AND P3, PT, R100, 0x8, PT ;  /* 0x000000086400780c */ /* 0x000fe20003f66270 */
[C---:B------:R-:W-:Y:S01]  /*51a0*/  FMUL.FTZ R199, R141.reuse, -R234 ;  /* 0x800000ea8dc77220 */ /* 0x040fe20000410000 */
[----:B------:R-:W-:Y:S01]  /*51b0*/  FMUL.FTZ R203, R141, -R205 ;  /* 0x800000cd8dcb7220 */ /* 0x000fe20000410000 */
[----:B------:R-:W-:-:S02]  /*51c0*/  FFMA.FTZ R233, R136, R200, -R201 ;  /* 0x000000c888e97223 */ /* 0x000fc400000108c9 */
[C---:B------:R-:W-:Y:S01]  /*51d0*/  FFMA.FTZ R199, R142.reuse, R205, -R199 ;  /* 0x000000cd8ec77223 */ /* 0x040fe200000108c7 */
[----:B0-----:R-:W-:Y:S01]  /*51e0*/  FMUL.FTZ R201, R15, R26 ;  /* 0x0000001a0fc97220 */ /* 0x001fe20000410000 */
[----:B------:R-:W-:Y:S01]  /*51f0*/  FFMA.FTZ R234, R142, R234, R203 ;  /* 0x000000ea8eea7223 */ /* 0x000fe200000100cb */
[----:B------:R-:W-:Y:S01]  /*5200*/  FMUL.FTZ R205, R135, -R200 ;  /* 0x800000c887cd7220 */ /* 0x000fe20000410000 */
[C---:B-1----:R-:W-:Y:S01]  /*5210*/  FMUL.FTZ R200, R15.reuse, R196 ;  /* 0x000000c40fc87220 */ /* 0x042fe20000410000 */
[----:B--2---:R-:W-:-:S03]  /*5220*/  FMUL.FTZ R203, R15, R197 ;  /* 0x000000c50fcb7220 */ /* 0x004fc60000410000 */
[C---:B------:R-:W-:Y:S01]  /*5230*/  FFMA.FTZ R197, R12.reuse, R197, R200 ;  /* 0x000000c50cc57223 */ /* 0x040fe200000100c8 */
[CC--:B---3--:R-:W-:Y:S01]  /*5240*/  FFMA.FTZ R202, R12.reuse, R198.reuse, R201 ;  /* 0x000000c60cca7223 */ /* 0x0c8fe200000100c9 */
[----:B------:R-:W-:Y:S01]  /*5250*/  FMUL.FTZ R201, R15, R198 ;  /* 0x000000c60fc97220 */ /* 0x000fe20000410000 */
[----:B------:R-:W-:Y:S01]  /*5260*/  FFMA.FTZ R196, R12, R196, -R203 ;  /* 0x000000c40cc47223 */ /* 0x000fe200000108cb */
[----:B------:R-:W-:Y:S01]  /*5270*/  @P3 FADD.FTZ R14, R14, R197 ;  /* 0x000000c50e0e3221 */ /* 0x000fe20000010000 */
[----:B------:R-:W-:Y:S01]  /*5280*/  FFMA.FTZ R203, R136, R204, R205 ;  /* 0x000000cc88cb7223 */ /* 0x000fe200000100cd */
[----:B------:R-:W-:Y:S01]  /*5290*/  @P3 FFMA.FTZ R12, R12, R26, -R201 ;  /* 0x0000001a0c0c3223 */ /* 0x000fe200000108c9 */
[----:B------:R-:W-:Y:S01]  /*52a0*/  @P3 FADD.FTZ R13, R13, R196 ;  /* 0x000000c40d0d3221 */ /* 0x000fe20000010000 */
[----:B------:R-:W-:Y:S01]  /*52b0*/  FSEL R15, R15, R202, !P3 ;  /* 0x000000ca0f0f7208 */ /* 0x000fe20005800000 */
[----:B------:R-:W-:Y:S01]  /*52c0*/  SHFL.UP PT, R196, R14, 0x10, RZ ;  /* 0x060000000ec47989 */ /* 0x000fe200000e00ff */
[C---:B------:R-:W-:Y:S01]  /*52d0*/  FMUL.FTZ R205, R44.reuse, R33 ;  /* 0x000000212ccd7220 */ /* 0x040fe20000410000 */
[C---:B------:R-:W-:Y:S01]  /*52e0*/  FMUL.FTZ R202, R137.reuse, -R233 ;  /* 0x800000e989ca7220 */ /* 0x040fe20000410000 */
[-C--:B------:R-:W-:Y:S01]  /*52f0*/  FMUL.FTZ R197, R137, -R203.reuse ;  /* 0x800000cb89c57220 */ /* 0x080fe20000410000 */
[----:B------:R-:W0:Y:S01]  /*5300*/  SHFL.UP PT, R26, R12, 0x10, RZ ;  /* 0x060000000c1a7989 */ /* 0x000e2200000e00ff */
[----:B------:R-:W-:Y:S01]  /*5310*/  FMUL.FTZ R204, R44, R32 ;  /* 0x000000202ccc7220 */ /* 0x000fe20000410000 */
[----:B------:R-:W-:Y:S01]  /*5320*/  FADD.FTZ R236, -R205, R234 ;  /* 0x000000eacdec7221 */ /* 0x000fe20000010100 */
[C---:B------:R-:W-:Y:S01]  /*5330*/  FFMA.FTZ R202, R138.reuse, R203, R202 ;  /* 0x000000cb8aca7223 */ /* 0x040fe200000100ca */
[----:B------:R-:W1:Y:S01]  /*5340*/  SHFL.UP PT, R200, R15, 0x10, RZ ;  /* 0x060000000fc87989 */ /* 0x000e6200000e00ff */
[----:B------:R-:W-:Y:S01]  /*5350*/  FFMA.FTZ R233, R138, R233, -R197 ;  /* 0x000000e98ae97223 */ /* 0x000fe200000108c5 */
[----:B------:R-:W-:Y:S01]  /*5360*/  FADD.FTZ R201, R204, R199 ;  /* 0x000000c7ccc97221 */ /* 0x000fe20000010000 */
[----:B------:R-:W-:Y:S01]  /*5370*/  FMUL.FTZ R197, R143, -R236 ;  /* 0x800000ec8fc57220 */ /* 0x000fe20000410000 */
[----:B------:R-:W2:Y:S01]  /*5380*/  SHFL.UP PT, R198, R13, 0x10, RZ ;  /* 0x060000000dc67989 */ /* 0x000ea200000e00ff */
[CC--:B------:R-:W-:Y:S01]  /*5390*/  FMUL.FTZ R234, R139.reuse, -R202.reuse ;  /* 0x800000ca8bea7220 */ /* 0x0c0fe20000410000 */
[----:B------:R-:W-:Y:S01]  /*53a0*/  FMUL.FTZ R199, R139, -R233 ;  /* 0x800000e98bc77220 */ /* 0x000fe20000410000 */
[-C--:B------:R-:W-:Y:S01]  /*53b0*/  FFMA.FTZ R197, R144, R201.reuse, -R197 ;  /* 0x000000c990c57223 */ /* 0x080fe200000108c5 */
[----:B------:R-:W-:Y:S01]  /*53c0*/  FMUL.FTZ R201, R143, -R201 ;  /* 0x800000c98fc97220 */ /* 0x000fe20000410000 */
[C---:B------:R-:W-:Y:S01]  /*53d0*/  FFMA.FTZ R234, R140.reuse, R233, -R234 ;  /* 0x000000e98cea7223 */ /* 0x040fe200000108ea */
[----:B------:R-:W-:Y:S01]  /*53e0*/  FFMA.FTZ R202, R140, R202, R199 ;  /* 0x000000ca8cca7223 */ /* 0x000fe200000100c7 */
[----:B------:R-:W-:Y:S01]  /*53f0*/  ISETP.GE.AND P3, PT, R100, 0x10, PT ;  /* 0x000000106400780c */ /* 0x000fe20003f66270 */
[----:B------:R-:W-:Y:S01]  /*5400*/  FFMA.FTZ R240, R144, R236, R201 ;  /* 0x000000ec90f07223 */ /* 0x000fe200000100c9 */
[C---:B------:R-:W-:Y:S01]  /*5410*/  FMUL.FTZ R203, R141.reuse, -R234 ;  /* 0x800000ea8dcb7220 */ /* 0x040fe20000410000 */
[----:B------:R-:W-:-:S03]  /*5420*/  FMUL.FTZ R201, R141, -R202 ;  /* 0x800000ca8dc97220 */ /* 0x000fc60000410000 */
[C---:B------:R-:W-:Y:S01]  /*5430*/  FFMA.FTZ R239, R142.reuse, R202, R203 ;  /* 0x000000ca8eef7223 */ /* 0x040fe200000100cb */
[----:B------:R-:W-:Y:S01]  /*5440*/  FFMA.FTZ R238, R142, R234, -R201 ;  /* 0x000000ea8eee7223 */ /* 0x000fe200000108c9 */
[----:B------:R-:W-:Y:S01]  /*5450*/  FMUL.FTZ R203, R45, R33 ;  /* 0x000000212dcb7220 */ /* 0x000fe20000410000 */
[C---:B0-----:R-:W-:Y:S01]  /*5460*/  FMUL.FTZ R199, R15.reuse, R26 ;  /* 0x0000001a0fc77220 */ /* 0x041fe20000410000 */
[----:B------:R-:W-:Y:S01]  /*5470*/  FMUL.FTZ R201, R15, R196 ;  /* 0x000000c40fc97220 */ /* 0x000fe20000410000 */
[----:B------:R-:W-:Y:S01]  /*5480*/  FMUL.FTZ R202, R45, R32 ;  /* 0x000000202dca7220 */ /* 0x000fe20000410000 */
[----:B------:R-:W-:Y:S01]  /*5490*/  FADD.FTZ R240, -R203, R240 ;  /* 0x000000f0cbf07221 */ /* 0x000fe20000010100 */
[-C--:B-1----:R-:W-:Y:S01]  /*54a0*/  FFMA.FTZ R234, R12, R200.reuse, R199 ;  /* 0x000000c80cea7223 */ /* 0x082fe200000100c7 */
[C---:B------:R-:W-:Y:S01]  /*54b0*/  FMUL.FTZ R199, R15.reuse, R200 ;  /* 0x000000c80fc77220 */ /* 0x040fe20000410000 */
[----:B------:R-:W-:Y:S01]  /*54c0*/  FADD.FTZ R197, R202, R197 ;  /* 0x000000c5cac57221 */ /* 0x000fe20000010000 */
[----:B------:R-:W-:Y:S01]  /*54d0*/  FMUL.FTZ R200, R46, R32 ;  /* 0x000000202ec87220 */ /* 0x000fe20000410000 */
[-C--:B--2---:R-:W-:Y:S01]  /*54e0*/  FMUL.FTZ R233, R15, R198.reuse ;  /* 0x000000c60fe97220 */ /* 0x084fe20000410000 */
[C---:B------:R-:W-:Y:S01]  /*54f0*/  FFMA.FTZ R236, R12.reuse, R198, -R201 ;  /* 0x000000c60cec7223 */ /* 0x040fe200000108c9 */
[C---:B------:R-:W-:Y:S01]  /*5500*/  FMUL.FTZ R201, R145.reuse, -R240 ;  /* 0x800000f091c97220 */ /* 0x040fe20000410000 */
[----:B------:R-:W-:Y:S01]  /*5510*/  FMUL.FTZ R241, R145, -R197 ;  /* 0x800000c591f17220 */ /* 0x000fe20000410000 */
[C---:B------:R-:W-:Y:S01]  /*5520*/  FFMA.FTZ R233, R12.reuse, R196, R233 ;  /* 0x000000c40ce97223 */ /* 0x040fe200000100e9 */
[----:B------:R-:W-:Y:S01]  /*5530*/  @P3 FFMA.FTZ R12, R12, R26, -R199 ;  /* 0x0000001a0c0c3223 */ /* 0x000fe200000108c7 */
[C---:B------:R-:W-:Y:S01]  /*5540*/  FMUL.FTZ R26, R143.reuse, -R238 ;  /* 0x800000ee8f1a7220 */ /* 0x040fe20000410000 */
[-C--:B------:R-:W-:Y:S01]  /*5550*/  FMUL.FTZ R199, R143, -R239.reuse ;  /* 0x800000ef8fc77220 */ /* 0x080fe20000410000 */
[----:B------:R-:W-:Y:S01]  /*5560*/  FFMA.FTZ R240, R146, R240, R241 ;  /* 0x000000f092f07223 */ /* 0x000fe200000100f1 */
[----:B------:R-:W-:Y:S01]  /*5570*/  FMUL.FTZ R198, R47, R32 ;  /* 0x000000202fc67220 */ /* 0x000fe20000410000 */
[----:B------:R-:W-:Y:S01]  /*5580*/  FFMA.FTZ R26, R144, R239, R26 ;  /* 0x000000ef901a7223 */ /* 0x000fe2000001001a */
[----:B------:R-:W-:Y:S01]  /*5590*/  FFMA.FTZ R239, R146, R197, -R201 ;  /* 0x000000c592ef7223 */ /* 0x000fe200000108c9 */
[----:B------:R-:W-:Y:S01]  /*55a0*/  FMUL.FTZ R201, R46, R33 ;  /* 0x000000212ec97220 */ /* 0x000fe20000410000 */
[----:B------:R-:W-:Y:S01]  /*55b0*/  FFMA.FTZ R199, R144, R238, -R199 ;  /* 0x000000ee90c77223 */ /* 0x000fe200000108c7 */
[----:B------:R-:W-:Y:S01]  /*55c0*/  FMUL.FTZ R196, R145, -R26 ;  /* 0x8000001a91c47220 */ /* 0x000fe20000410000 */
[----:B------:R-:W-:Y:S01]  /*55d0*/  FADD.FTZ R239, R200, R239 ;  /* 0x000000efc8ef7221 */ /* 0x000fe20000010000 */
[----:B------:R-:W-:Y:S01]  /*55e0*/  FADD.FTZ R240, -R201, R240 ;  /* 0x000000f0c9f07221 */ /* 0x000fe20000010100 */
[-C--:B------:R-:W-:Y:S01]  /*55f0*/  FMUL.FTZ R197, R145, -R199.reuse ;  /* 0x800000c791c57220 */ /* 0x080fe20000410000 */
[C---:B------:R-:W-:Y:S01]  /*5600*/  FFMA.FTZ R196, R146.reuse, R199, -R196 ;  /* 0x000000c792c47223 */ /* 0x040fe200000108c4 */
[CC--:B------:R-:W-:Y:S01]  /*5610*/  FMUL.FTZ R241, R147.reuse, -R239.reuse ;  /* 0x800000ef93f17220 */ /* 0x0c0fe20000410000 */
[C---:B------:R-:W-:Y:S01]  /*5620*/  FMUL.FTZ R199, R147.reuse, -R240 ;  /* 0x800000f093c77220 */ /* 0x040fe20000410000 */
[----:B------:R-:W-:Y:S01]  /*5630*/  FFMA.FTZ R197, R146, R26, R197 ;  /* 0x0000001a92c57223 */ /* 0x000fe200000100c5 */
[C---:B------:R-:W-:Y:S01]  /*5640*/  FMUL.FTZ R26, R147.reuse, -R196 ;  /* 0x800000c4931a7220 */ /* 0x040fe20000410000 */
[C---:B------:R-:W-:Y:S01]  /*5650*/  FFMA.FTZ R240, R148.reuse, R240, R241 ;  /* 0x000000f094f07223 */ /* 0x040fe200000100f1 */
[C---:B------:R-:W-:Y:S01]  /*5660*/  FFMA.FTZ R239, R148.reuse, R239, -R199 ;  /* 0x000000ef94ef7223 */ /* 0x040fe200000108c7 */
[-C--:B------:R-:W-:Y:S01]  /*5670*/  FMUL.FTZ R199, R147, -R197.reuse ;  /* 0x800000c593c77220 */ /* 0x080fe20000410000 */
[----:B------:R-:W-:Y:S01]  /*5680*/  FFMA.FTZ R26, R148, R197, R26 ;  /* 0x000000c5941a7223 */ /* 0x000fe2000001001a */
[----:B------:R-:W-:Y:S01]  /*5690*/  @P3 FADD.FTZ R14, R14, R233 ;  /* 0x000000e90e0e3221 */ /* 0x000fe20000010000 */
[----:B------:R-:W-:Y:S01]  /*56a0*/  FADD.FTZ R239, R198, R239 ;  /* 0x000000efc6ef7221 */ /* 0x000fe20000010000 */
[----:B------:R-:W-:Y:S01]  /*56b0*/  FFMA.FTZ R196, R148, R196, -R199 ;  /* 0x000000c494c47223 */ /* 0x000fe200000108c7 */
[----:B------:R-:W-:Y:S01]  /*56c0*/  FMUL.FTZ R199, R47, R33 ;  /* 0x000000212fc77220 */ /* 0x000fe20000410000 */
[----:B------:R-:W-:Y:S01]  /*56d0*/  @P3 FADD.FTZ R13, R13, R236 ;  /* 0x000000ec0d0d3221 */ /* 0x000fe20000010000 */
[----:B------:R-:W-:Y:S01]  /*56e0*/  FMUL.FTZ R243, R149, -R239 ;  /* 0x800000ef95f37220 */ /* 0x000fe20000410000 */
[----:B------:R-:W-:Y:S01]  /*56f0*/  FMUL.FTZ R233, R0, R32 ;  /* 0x0000002000e97220 */ /* 0x000fe20000410000 */
[----:B------:R-:W-:-:S04]  /*5700*/  FADD.FTZ R240, -R199, R240 ;  /* 0x000000f0c7f07221 */ /* 0x000fc80000010100 */
[-C--:B------:R-:W-:Y:S01]  /*5710*/  FMUL.FTZ R197, R149, -R240.reuse ;  /* 0x800000f095c57220 */ /* 0x080fe20000410000 */
[----:B------:R-:W-:-:S03]  /*5720*/  FFMA.FTZ R240, R150, R240, R243 ;  /* 0x000000f096f07223 */ /* 0x000fc600000100f3 */
[----:B------:R-:W-:Y:S01]  /*5730*/  FFMA.FTZ R241, R150, R239, -R197 ;  /* 0x000000ef96f17223 */ /* 0x000fe200000108c5 */
[C---:B------:R-:W-:Y:S01]  /*5740*/  FMUL.FTZ R197, R149.reuse, -R26 ;  /* 0x8000001a95c57220 */ /* 0x040fe20000410000 */
[----:B------:R-:W-:-:S03]  /*5750*/  FMUL.FTZ R239, R149, -R196 ;  /* 0x800000c495ef7220 */ /* 0x000fc60000410000 */
[----:B------:R-:W-:Y:S01]  /*5760*/  FFMA.FTZ R238, R150, R196, -R197 ;  /* 0x000000c496ee7223 */ /* 0x000fe200000108c5 */
[C---:B------:R-:W-:Y:S01]  /*5770*/  FMUL.FTZ R196, R48.reuse, R32 ;  /* 0x0000002030c47220 */ /* 0x040fe20000410000 */
[----:B------:R-:W-:Y:S01]  /*5780*/  FMUL.FTZ R197, R48, R33 ;  /* 0x0000002130c57220 */ /* 0x000fe20000410000 */
[----:B------:R-:W-:Y:S01]  /*5790*/  FFMA.FTZ R239, R150, R26, R239 ;  /* 0x0000001a96ef7223 */ /* 0x000fe200000100ef */
[----:B------:R0:W1:Y:S01]  /*57a0*/  SHFL.UP PT, R32, R12, 0x1, RZ ;  /* 0x042000000c207989 */ /* 0x00006200000e00ff */
[----:B------:R-:W-:Y:S01]  /*57b0*/  FADD.FTZ R241, R196, R241 ;  /* 0x000000f1c4f17221 */ /* 0x000fe20000010000 */
[----:B------:R-:W-:-:S03]  /*57c0*/  FADD.FTZ R240, -R197, R240 ;  /* 0x000000f0c5f07221 */ /* 0x000fc60000010100 */
[C---:B------:R-:W-:Y:S01]  /*57d0*/  FMUL.FTZ R245, R151.reuse, -R241 ;  /* 0x800000f197f57220 */ /* 0x040fe20000410000 */
[----:B------:R-:W-:-:S03]  /*57e0*/  FMUL.FTZ R243, R151, -R240 ;  /* 0x800000f097f37220 */ /* 0x000fc60000410000 */
[C---:B------:R-:W-:Y:S01]  /*57f0*/  FFMA.FTZ R245, R152.reuse, R240, R245 ;  /* 0x000000f098f57223 */ /* 0x040fe200000100f5 */
[C---:B------:R-:W-:Y:S01]  /*5800*/  FMUL.FTZ R240, R151.reuse, -R238 ;  /* 0x800000ee97f07220 */ /* 0x040fe20000410000 */
[C---:B------:R-:W-:Y:S01]  /*5810*/  FFMA.FTZ R242, R152.reuse, R241, -R243 ;  /* 0x000000f198f27223 */ /* 0x040fe200000108f3 */
[-C--:B------:R-:W-:Y:S02]  /*5820*/  FMUL.FTZ R241, R151, -R239.reuse ;  /* 0x800000ef97f17220 */ /* 0x080fe40000410000 */
[----:B------:R-:W-:Y:S01]  /*5830*/  FFMA.FTZ R243, R152, R239, R240 ;  /* 0x000000ef98f37223 */ /* 0x000fe200000100f0 */
[----:B------:R-:W-:Y:S01]  /*5840*/  FSEL R240, R15, R234, !P3 ;  /* 0x000000ea0ff07208 */ /* 0x000fe20005800000 */
[----:B------:R-:W-:Y:S01]  /*5850*/  FMUL.FTZ R234, R0, R33 ;  /* 0x0000002100ea7220 */ /* 0x000fe20000410000 */
[----:B------:R-:W-:Y:S01]  /*5860*/  ISETP.NE.AND P3, PT, R131, 0x1f, PT ;  /* 0x0000001f8300780c */ /* 0x000fe20003f65270 */
[----:B------:R-:W-:Y:S01]  /*5870*/  FFMA.FTZ R26, R152, R238, -R241 ;  /* 0x000000ee981a7223 */ /* 0x000fe200000108f1 */
[----:B------:R-:W-:Y:S01]  /*5880*/  FADD.FTZ R236, R233, R242 ;  /* 0x000000f2e9ec7221 */ /* 0x000fe20000010000 */
[----:B------:R-:W-:Y:S01]  /*5890*/  FADD.FTZ R238, -R234, R245 ;  /* 0x000000f5eaee7221 */ /* 0x000fe20000010100 */
[----:B------:R-:W2:Y:S04]  /*58a0*/  SHFL.UP PT, R240, R240, 0x1, RZ ;  /* 0x04200000f0f07989 */ /* 0x000ea800000e00ff */
[----:B------:R0:W3:Y:S04]  /*58b0*/  SHFL.UP PT, R33, R13, 0x1, RZ ;  /* 0x042000000d217989 */ /* 0x0000e800000e00ff */
[----:B------:R0:W4:Y:S04]  /*58c0*/  SHFL.UP PT, R239, R14, 0x1, RZ ;  /* 0x042000000eef7989 */ /* 0x00012800000e00ff */
        /* <DEDUP_REMOVED lines=16> */
.L_x_14736:
[----:B------:R-:W-:Y:S05]  /*59d0*/  BSYNC B0 ;  /* 0x0000000000007941 */ /* 0x000fea0003800000 */
.L_x_14735:
        /* <DEDUP_REMOVED lines=24> */
.L_x_14738:
[----:B------:R-:W-:Y:S05]  /*5b60*/  BSYNC B0 ;  /* 0x0000000000007941 */ /* 0x000fea0003800000 */
.L_x_14737:
        /* <DEDUP_REMOVED lines=18> */
.L_x_14740:
[----:B------:R-:W-:Y:S05]  /*5c90*/  BSYNC B0 ;  /* 0x0000000000007941 */ /* 0x000fea0003800000 */
.L_x_14739:
        /* <DEDUP_REMOVED lines=18> */
.L_x_14742:
[----:B------:R-:W-:Y:S05]  /*5dc0*/  BSYNC B0 ;  /* 0x0000000000007941 */ /* 0x000fea0003800000 */
.L_x_14741:
        /* <DEDUP_REMOVED lines=18> */
.L_x_14744:
[----:B------:R-:W-:Y:S05]  /*5ef0*/  BSYNC B0 ;  /* 0x0000000000007941 */ /* 0x000fea0003800000 */
.L_x_14743:
[CC--:B------:R-:W-:Y:S01]  /*5f00*/  FMUL.FTZ R131, R240.reuse, R31.reuse ;  /* 0x0000001ff0837220 */ /* 0x0c0fe20000410000 */
[-C--:B-1----:R-:W-:Y:S01]  /*5f10*/  FMUL.FTZ R242, R240, R30.reuse ;  /* 0x0000001ef0f27220 */ /* 0x082fe20000410000 */
[----:B0-----:R-:W-:Y:S01]  /*5f20*/  SHFL.DOWN PT, R248, R236, 0x1, 0x1f ;  /* 0x08201f00ecf87f89 */ /* 0x001fe200000e0000 */
[----:B------:R-:W-:Y:S01]  /*5f30*/  ISETP.NE.AND P0, PT, R102, RZ, PT ;  /* 0x000000ff6600720c */ /* 0x000fe20003f05270 */
[C---:B------:R-:W-:Y:S01]  /*5f40*/  FFMA.FTZ R240, R32.reuse, R30, -R131 ;  /* 0x0000001e20f07223 */ /* 0x040fe20000010883 */
[----:B------:R-:W-:Y:S01]  /*5f50*/  FFMA.FTZ R242, R32, R31, R242 ;  /* 0x0000001f20f27223 */ /* 0x000fe200000100f2 */
[----:B------:R-:W0:Y:S01]  /*5f60*/  SHFL.IDX PT, R131, R243, RZ, 0x1f ;  /* 0x00001ffff3837589 */ /* 0x000e2200000e0000 */
[----:B------:R-:W-:Y:S01]  /*5f70*/  USHF.R.S32.HI UR46, URZ, 0x1f, UR12 ;  /* 0x0000001f3f2e7899 */ /* 0x000fe2000801140c */
[----:B---3--:R-:W-:Y:S01]  /*5f80*/  @P1 FADD.FTZ R30, R33, R240 ;  /* 0x000000f0211e1221 */ /* 0x008fe20000010000 */
[----:B----4-:R-:W-:Y:S01]  /*5f90*/  @P1 FADD.FTZ R31, R239, R242 ;  /* 0x000000f2ef1f1221 */ /* 0x010fe20000010000 */
[----:B------:R-:W1:Y:S01]  /*5fa0*/  SHFL.IDX PT, R32, R26, RZ, 0x1f ;  /* 0x00001fff1a207589 */ /* 0x000e6200000e0000 */
[----:B------:R-:W-:Y:S01]  /*5fb0*/  USHF.R.S32.HI UR47, URZ, 0x1f, UR11 ;  /* 0x0000001f3f2f7899 */ /* 0x000fe2000801140b */
[CC--:B------:R-:W-:Y:S01]  /*5fc0*/  FMUL.FTZ R244, R3.reuse, R30.reuse ;  /* 0x0000001e03f47220 */ /* 0x0c0fe20000410000 */
[-C--:B------:R-:W-:Y:S01]  /*5fd0*/  FMUL.FTZ R33, R3, R31.reuse ;  /* 0x0000001f03217220 */ /* 0x080fe20000410000 */
[----:B------:R-:W-:Y:S01]  /*5fe0*/  SHFL.IDX PT, R239, R15, RZ, 0x1f ;  /* 0x00001fff0fef7589 */ /* 0x000fe200000e0000 */
[----:B------:R-:W-:Y:S01]  /*5ff0*/  BSSY B0, `(.L_x_14745) ;  /* 0x000024f000007945 */ /* 0x000fe20003800000 */
[C---:B------:R-:W-:Y:S01]  /*6000*/  FFMA.FTZ R244, R2.reuse, R31, R244 ;  /* 0x0000001f02f47223 */ /* 0x040fe200000100f4 */
[----:B------:R-:W-:Y:S01]  /*6010*/  FFMA.FTZ R30, R2, R30, -R33 ;  /* 0x0000001e021e7223 */ /* 0x000fe20000010821 */
[----:B------:R-:W3:Y:S02]  /*6020*/  SHFL.DOWN PT, R31, R243, 0x1, 0x1f ;  /* 0x08201f00f31f7f89 */ /* 0x000ee400000e0000 */
[----:B------:R-:W-:-:S02]  /*6030*/  FADD.FTZ R193, R193, R244 ;  /* 0x000000f4c1c17221 */ /* 0x000fc40000010000 */
[----:B------:R-:W-:Y:S04]  /*6040*/  SHFL.DOWN PT, R2, R26, 0x1, 0x1f ;  /* 0x08201f001a027f89 */ /* 0x000fe800000e0000 */
[----:B------:R4:W5:Y:S01]  /*6050*/  SHFL.IDX PT, R240, R14, RZ, 0x1f ;  /* 0x00001fff0ef07589 */ /* 0x00096200000e0000 */
[C---:B0-----:R-:W-:Y:S01]  /*6060*/  FMUL.FTZ R3, R131.reuse, R13 ;  /* 0x0000000d83037220 */ /* 0x041fe20000410000 */
[C---:B------:R-:W-:Y:S02]  /*6070*/  FMUL.FTZ R246, R131.reuse, R12 ;  /* 0x0000000c83f67220 */ /* 0x040fe40000410000 */
[----:B------:R-:W0:Y:S01]  /*6080*/  SHFL.DOWN PT, R26, R238, 0x1, 0x1f ;  /* 0x08201f00ee1a7f89 */ /* 0x000e2200000e0000 */
[C---:B------:R-:W-:Y:S01]  /*6090*/  FMUL.FTZ R242, R131.reuse, R14 ;  /* 0x0000000e83f27220 */ /* 0x040fe20000410000 */
[C---:B-1----:R-:W-:Y:S01]  /*60a0*/  FFMA.FTZ R12, R32.reuse, R12, -R3 ;  /* 0x0000000c200c7223 */ /* 0x042fe20000010803 */
[----:B------:R-:W-:Y:S01]  /*60b0*/  FMUL.FTZ R241, R131, R15 ;  /* 0x0000000f83f17220 */ /* 0x000fe20000410000 */
[C---:B------:R-:W-:Y:S01]  /*60c0*/  FFMA.FTZ R13, R32.reuse, R13, R246 ;  /* 0x0000000d200d7223 */ /* 0x040fe200000100f6 */
[----:B------:R-:W-:-:S02]  /*60d0*/  FFMA.FTZ R242, R32, R15, R242 ;  /* 0x0000000f20f27223 */ /* 0x000fc400000100f2 */
[----:B------:R-:W-:Y:S01]  /*60e0*/  FFMA.FTZ R241, R32, R14, -R241 ;  /* 0x0000000e20f17223 */ /* 0x000fe200000108f1 */
[----:B----4-:R-:W-:Y:S01]  /*60f0*/  FMUL.FTZ R14, R151, R193 ;  /* 0x000000c1970e7220 */ /* 0x010fe20000410000 */
[----:B---3--:R-:W-:-:S04]  /*6100*/  @P2 FMUL.FTZ R3, R31, R239 ;  /* 0x000000ef1f032220 */ /* 0x008fc80000410000 */
[-C--:B-----5:R-:W-:Y:S01]  /*6110*/  @P2 FFMA.FTZ R3, R2, R240.reuse, -R3 ;  /* 0x000000f002032223 */ /* 0x0a0fe20000010803 */
[----:B------:R-:W-:-:S03]  /*6120*/  @P2 FMUL.FTZ R31, R31, R240 ;  /* 0x000000f01f1f2220 */ /* 0x000fc60000410000 */
[----:B------:R-:W-:Y:S01]  /*6130*/  @P2 FADD.FTZ R240, R248, R3 ;  /* 0x00000003f8f02221 */ /* 0x000fe20000010000 */
[----:B------:R-:W-:Y:S01]  /*6140*/  FADD.FTZ R3, R195, R30 ;  /* 0x0000001ec3037221 */ /* 0x000fe20000010000 */
[----:B------:R-:W-:-:S03]  /*6150*/  @P2 FFMA.FTZ R31, R2, R239, R31 ;  /* 0x000000ef021f2223 */ /* 0x000fc6000001001f */
[-C--:B------:R-:W-:Y:S01]  /*6160*/  FMUL.FTZ R15, R151, R3.reuse ;  /* 0x00000003970f7220 */ /* 0x080fe20000410000 */
[----:B------:R-:W-:Y:S01]  /*6170*/  FFMA.FTZ R14, R152, R3, -R14 ;  /* 0x00000003980e7223 */ /* 0x000fe2000001080e */
[----:B0-----:R-:W-:Y:S01]  /*6180*/  @P2 FADD.FTZ R239, R26, R31 ;  /* 0x0000001f1aef2221 */ /* 0x001fe20000010000 */
[----:B------:R-:W-:Y:S02]  /*6190*/  HADD2.F32 R26, -RZ, R8.H0_H0 ;  /* 0x20000008ff1a7230 */ /* 0x000fe40000004100 */
[----:B------:R-:W-:Y:S01]  /*61a0*/  FFMA.FTZ R32, R152, R193, R15 ;  /* 0x000000c198207223 */ /* 0x000fe2000001000f */
[----:B------:R-:W-:-:S03]  /*61b0*/  FFMA.FTZ R14, R107, R232, R14 ;  /* 0x000000e86b0e7223 */ /* 0x000fc6000001000e */
[----:B------:R-:W-:Y:S01]  /*61c0*/  FFMA.FTZ R32, R107, R230, R32 ;  /* 0x000000e66b207223 */ /* 0x000fe20000010020 */
[----:B------:R-:W-:Y:S01]  /*61d0*/  FMUL.FTZ R31, R149, R14 ;  /* 0x0000000e951f7220 */ /* 0x000fe20000410000 */
[----:B------:R-:W-:Y:S02]  /*61e0*/  FMUL.FTZ R30, R79, R26 ;  /* 0x0000001a4f1e7220 */ /* 0x000fe40000410000 */
[-C--:B------:R-:W-:Y:S01]  /*61f0*/  FMUL.FTZ R15, R149, R32.reuse ;  /* 0x00000020950f7220 */ /* 0x080fe20000410000 */
[----:B------:R-:W-:-:S03]  /*6200*/  FFMA.FTZ R2, R150, R32, R31 ;  /* 0x0000002096027223 */ /* 0x000fc6000001001f */
[----:B------:R-:W-:Y:S01]  /*6210*/  FFMA.FTZ R15, R150, R14, -R15 ;  /* 0x0000000e960f7223 */ /* 0x000fe2000001080f */
[----:B------:R-:W-:Y:S01]  /*6220*/  FFMA.FTZ R33, R108, R231, R2 ;  /* 0x000000e76c217223 */ /* 0x000fe20000010002 */
[----:B------:R-:W-:Y:S02]  /*6230*/  FMUL.FTZ R2, R80, R107 ;  /* 0x0000006b50027220 */ /* 0x000fe40000410000 */
[----:B------:R-:W-:Y:S01]  /*6240*/  FFMA.FTZ R131, R108, R229, R15 ;  /* 0x000000e56c837223 */ /* 0x000fe2000001000f */
[----:B------:R-:W-:Y:S01]  /*6250*/  FFMA.FTZ R15, R0, R3, RZ ;  /* 0x00000003000f7223 */ /* 0x000fe200000100ff */
[-C--:B------:R-:W-:Y:S01]  /*6260*/  FFMA.FTZ R3, R104, -R30.reuse, R3 ;  /* 0x8000001e68037223 */ /* 0x080fe20000010003 */
[----:B------:R-:W-:Y:S01]  /*6270*/  FFMA.FTZ R30, R106, -R30, R193 ;  /* 0x8000001e6a1e7223 */ /* 0x000fe200000100c1 */
[----:B------:R-:W-:Y:S01]  /*6280*/  FFMA.FTZ R193, R0, -R193, RZ ;  /* 0x800000c100c17223 */ /* 0x000fe200000100ff */
[C---:B------:R-:W-:Y:S01]  /*6290*/  FFMA.FTZ R230, R48.reuse, R14, R15 ;  /* 0x0000000e30e67223 */ /* 0x040fe2000001000f */
[----:B------:R-:W-:Y:S01]  /*62a0*/  FFMA.FTZ R31, R105, -R2, R14 ;  /* 0x80000002691f7223 */ /* 0x000fe2000001000e */
[C---:B------:R-:W-:Y:S01]  /*62b0*/  FMUL.FTZ R15, R147.reuse, R33 ;  /* 0x00000021930f7220 */ /* 0x040fe20000410000 */
[-C--:B------:R-:W-:Y:S01]  /*62c0*/  FMUL.FTZ R14, R147, R131.reuse ;  /* 0x00000083930e7220 */ /* 0x080fe20000410000 */
[----:B------:R-:W-:Y:S01]  /*62d0*/  FFMA.FTZ R232, R48, -R32, R193 ;  /* 0x8000002030e87223 */ /* 0x000fe200000100c1 */
[----:B------:R-:W-:Y:S01]  /*62e0*/  FFMA.FTZ R32, R109, -R2, R32 ;  /* 0x800000026d207223 */ /* 0x000fe20000010020 */
[C---:B------:R-:W-:Y:S01]  /*62f0*/  FFMA.FTZ R2, R148.reuse, R131, -R15 ;  /* 0x0000008394027223 */ /* 0x040fe2000001080f */
[----:B------:R-:W-:Y:S01]  /*6300*/  FFMA.FTZ R15, R148, R33, R14 ;  /* 0x00000021940f7223 */ /* 0x000fe2000001000e */
[C---:B------:R-:W-:Y:S01]  /*6310*/  FFMA.FTZ R195, R47.reuse, R131, R230 ;  /* 0x000000832fc37223 */ /* 0x040fe200000100e6 */
[----:B------:R-:W-:Y:S01]  /*6320*/  FFMA.FTZ R229, R47, -R33, R232 ;  /* 0x800000212fe57223 */ /* 0x000fe200000100e8 */
[C---:B------:R-:W-:Y:S01]  /*6330*/  FFMA.FTZ R244, R113.reuse, R168, R2 ;  /* 0x000000a871f47223 */ /* 0x040fe20000010002 */
[----:B------:R-:W-:Y:S01]  /*6340*/  FFMA.FTZ R170, R113, R170, R15 ;  /* 0x000000aa71aa7223 */ /* 0x000fe2000001000f */
[----:B------:R-:W-:-:S02]  /*6350*/  FMUL.FTZ R2, R77, R108 ;  /* 0x0000006c4d027220 */ /* 0x000fc40000410000 */
[C---:B------:R-:W-:Y:S01]  /*6360*/  FMUL.FTZ R193, R145.reuse, R244 ;  /* 0x000000f491c17220 */ /* 0x040fe20000410000 */
[----:B------:R-:W-:Y:S01]  /*6370*/  FMUL.FTZ R15, R145, R170 ;  /* 0x000000aa910f7220 */ /* 0x000fe20000410000 */
[-C--:B------:R-:W-:Y:S01]  /*6380*/  FFMA.FTZ R131, R112, -R2.reuse, R131 ;  /* 0x8000000270837223 */ /* 0x080fe20000010083 */
[----:B------:R-:W-:Y:S01]  /*6390*/  FFMA.FTZ R33, R110, -R2, R33 ;  /* 0x800000026e217223 */ /* 0x000fe20000010021 */
[C---:B------:R-:W-:Y:S01]  /*63a0*/  FFMA.FTZ R2, R146.reuse, R170, R193 ;  /* 0x000000aa92027223 */ /* 0x040fe200000100c1 */
[-C--:B------:R-:W-:Y:S01]  /*63b0*/  FFMA.FTZ R15, R146, R244.reuse, -R15 ;  /* 0x000000f4920f7223 */ /* 0x080fe2000001080f */
[C---:B------:R-:W-:Y:S01]  /*63c0*/  FFMA.FTZ R14, R46.reuse, R244, R195 ;  /* 0x000000f42e0e7223 */ /* 0x040fe200000100c3 */
[----:B------:R-:W-:Y:S01]  /*63d0*/  FFMA.FTZ R168, R46, -R170, R229 ;  /* 0x800000aa2ea87223 */ /* 0x000fe200000100e5 */
[C---:B--2---:R-:W-:Y:S01]  /*63e0*/  FFMA.FTZ R243, R116.reuse, R165, R2 ;  /* 0x000000a574f37223 */ /* 0x044fe20000010002 */
[----:B------:R-:W-:Y:S01]  /*63f0*/  FFMA.FTZ R231, R116, R163, R15 ;  /* 0x000000a374e77223 */ /* 0x000fe2000001000f */
[----:B------:R-:W-:-:S02]  /*6400*/  FMUL.FTZ R2, R78, R113 ;  /* 0x000000714e027220 */ /* 0x000fc40000410000 */
[C---:B------:R-:W-:Y:S01]  /*6410*/  FMUL.FTZ R15, R143.reuse, R243 ;  /* 0x000000f38f0f7220 */ /* 0x040fe20000410000 */
[-C--:B------:R-:W-:Y:S01]  /*6420*/  FMUL.FTZ R193, R143, R231.reuse ;  /* 0x000000e78fc17220 */ /* 0x080fe20000410000 */
[-C--:B------:R-:W-:Y:S01]  /*6430*/  FFMA.FTZ R165, R111, -R2.reuse, R244 ;  /* 0x800000026fa57223 */ /* 0x080fe200000100f4 */
[----:B------:R-:W-:Y:S01]  /*6440*/  FFMA.FTZ R163, R115, -R2, R170 ;  /* 0x8000000273a37223 */ /* 0x000fe200000100aa */
[C---:B------:R-:W-:Y:S01]  /*6450*/  FFMA.FTZ R2, R144.reuse, R231, -R15 ;  /* 0x000000e790027223 */ /* 0x040fe2000001080f */
[----:B------:R-:W-:Y:S01]  /*6460*/  FFMA.FTZ R193, R144, R243, R193 ;  /* 0x000000f390c17223 */ /* 0x000fe200000100c1 */
[----:B------:R-:W-:Y:S01]  /*6470*/  FMUL.FTZ R15, R75, R116 ;  /* 0x000000744b0f7220 */ /* 0x000fe20000410000 */
[----:B------:R-:W-:Y:S01]  /*6480*/  FFMA.FTZ R195, R45, R231, R14 ;  /* 0x000000e72dc37223 */ /* 0x000fe2000001000e */
[C---:B------:R-:W-:Y:S01]  /*6490*/  FFMA.FTZ R230, R119.reuse, R164, R2 ;  /* 0x000000a477e67223 */ /* 0x040fe20000010002 */
[----:B------:R-:W-:Y:S01]  /*64a0*/  FFMA.FTZ R232, R119, R166, R193 ;  /* 0x000000a677e87223 */ /* 0x000fe200000100c1 */
[-C--:B------:R-:W-:Y:S01]  /*64b0*/  FFMA.FTZ R166, R118, -R15.reuse, R231 ;  /* 0x8000000f76a67223 */ /* 0x080fe200000100e7 */
[----:B------:R-:W-:Y:S01]  /*64c0*/  FFMA.FTZ R164, R114, -R15, R243 ;  /* 0x8000000f72a47223 */ /* 0x000fe200000100f3 */
[C---:B------:R-:W-:Y:S01]  /*64d0*/  FMUL.FTZ R193, R141.reuse, R230 ;  /* 0x000000e68dc17220 */ /* 0x040fe20000410000 */
[----:B------:R-:W-:Y:S01]  /*64e0*/  FMUL.FTZ R15, R141, R232 ;  /* 0x000000e88d0f7220 */ /* 0x000fe20000410000 */
[----:B------:R-:W-:Y:S01]  /*64f0*/  FFMA.FTZ R229, R45, -R243, R168 ;  /* 0x800000f32de57223 */ /* 0x000fe200000100a8 */
[----:B------:R-:W-:Y:S01]  /*6500*/  FFMA.FTZ R14, R44, R230, R195 ;  /* 0x000000e62c0e7223 */ /* 0x000fe200000100c3 */
[C---:B------:R-:W-:Y:S01]  /*6510*/  FFMA.FTZ R2, R142.reuse, R232, R193 ;  /* 0x000000e88e027223 */ /* 0x040fe200000100c1 */
[----:B------:R-:W-:Y:S01]  /*6520*/  FFMA.FTZ R15, R142, R230, -R15 ;  /* 0x000000e68e0f7223 */ /* 0x000fe2000001080f */
[----:B------:R-:W-:-:S02]  /*6530*/  FFMA.FTZ R170, R44, -R232, R229 ;  /* 0x800000e82caa7223 */ /* 0x000fc400000100e5 */
[C---:B------:R-:W-:Y:S01]  /*6540*/  FFMA.FTZ R231, R18.reuse, R169, R2 ;  /* 0x000000a912e77223 */ /* 0x040fe20000010002 */
[----:B------:R-:W-:Y:S01]  /*6550*/  FFMA.FTZ R193, R18, R167, R15 ;  /* 0x000000a712c17223 */ /* 0x000fe2000001000f */
[----:B------:R-:W-:Y:S02]  /*6560*/  FMUL.FTZ R2, R76, R119 ;  /* 0x000000774c027220 */ /* 0x000fe40000410000 */
[C---:B------:R-:W-:Y:S01]  /*6570*/  FMUL.FTZ R15, R139.reuse, R231 ;  /* 0x000000e78b0f7220 */ /* 0x040fe20000410000 */
[-C--:B------:R-:W-:Y:S01]  /*6580*/  FMUL.FTZ R169, R139, R193.reuse ;  /* 0x000000c18ba97220 */ /* 0x080fe20000410000 */
[-C--:B------:R-:W-:Y:S01]  /*6590*/  FFMA.FTZ R168, R121, -R2.reuse, R230 ;  /* 0x8000000279a87223 */ /* 0x080fe200000100e6 */
[----:B------:R-:W-:Y:S01]  /*65a0*/  FFMA.FTZ R167, R117, -R2, R232 ;  /* 0x8000000275a77223 */ /* 0x000fe200000100e8 */
[C---:B------:R-:W-:Y:S01]  /*65b0*/  FFMA.FTZ R2, R140.reuse, R193, -R15 ;  /* 0x000000c18c027223 */ /* 0x040fe2000001080f */
[-C--:B------:R-:W-:Y:S01]  /*65c0*/  FFMA.FTZ R169, R140, R231.reuse, R169 ;  /* 0x000000e78ca97223 */ /* 0x080fe200000100a9 */
[C---:B------:R-:W-:Y:S01]  /*65d0*/  FFMA.FTZ R229, R43.reuse, -R231, R170 ;  /* 0x800000e72be57223 */ /* 0x040fe200000100aa */
[----:B------:R-:W-:Y:S01]  /*65e0*/  FFMA.FTZ R195, R43, R193, R14 ;  /* 0x000000c12bc37223 */ /* 0x000fe2000001000e */
[C---:B------:R-:W-:Y:S01]  /*65f0*/  FFMA.FTZ R232, R19.reuse, R172, R2 ;  /* 0x000000ac13e87223 */ /* 0x040fe20000010002 */
[----:B------:R-:W-:Y:S01]  /*6600*/  FFMA.FTZ R244, R19, R174, R169 ;  /* 0x000000ae13f47223 */ /* 0x000fe200000100a9 */
[----:B------:R-:W-:Y:S01]  /*6610*/  FMUL.FTZ R169, R73, R18 ;  /* 0x0000001249a97220 */ /* 0x000fe20000410000 */
[----:B------:R-:W-:Y:S01]  /*6620*/  FMUL.FTZ R172, R74, R19 ;  /* 0x000000134aac7220 */ /* 0x000fe20000410000 */
[----:B------:R-:W-:Y:S01]  /*6630*/  FFMA.FTZ R14, R42, R232, R195 ;  /* 0x000000e82a0e7223 */ /* 0x000fe200000100c3 */
[C---:B------:R-:W-:Y:S01]  /*6640*/  FMUL.FTZ R15, R137.reuse, R244 ;  /* 0x000000f4890f7220 */ /* 0x040fe20000410000 */
[-C--:B------:R-:W-:Y:S01]  /*6650*/  FFMA.FTZ R170, R122, -R169.reuse, R193 ;  /* 0x800000a97aaa7223 */ /* 0x080fe200000100c1 */
[-C--:B------:R-:W-:Y:S01]  /*6660*/  FMUL.FTZ R193, R137, R232.reuse ;  /* 0x000000e889c17220 */ /* 0x080fe20000410000 */
[----:B------:R-:W-:Y:S01]  /*6670*/  FFMA.FTZ R169, R120, -R169, R231 ;  /* 0x800000a978a97223 */ /* 0x000fe200000100e7 */
[C---:B------:R-:W-:Y:S01]  /*6680*/  FFMA.FTZ R15, R138.reuse, R232, -R15 ;  /* 0x000000e88a0f7223 */ /* 0x040fe2000001080f */
[----:B------:R-:W-:Y:S01]  /*6690*/  FFMA.FTZ R174, R125, -R172, R232 ;  /* 0x800000ac7dae7223 */ /* 0x000fe200000100e8 */
[-C--:B------:R-:W-:Y:S01]  /*66a0*/  FFMA.FTZ R2, R138, R244.reuse, R193 ;  /* 0x000000f48a027223 */ /* 0x080fe200000100c1 */
[----:B------:R-:W-:Y:S01]  /*66b0*/  FFMA.FTZ R230, R42, -R244, R229 ;  /* 0x800000f42ae67223 */ /* 0x000fe200000100e5 */
[C---:B------:R-:W-:Y:S01]  /*66c0*/  FFMA.FTZ R193, R20.reuse, R175, R15 ;  /* 0x000000af14c17223 */ /* 0x040fe2000001000f */
[----:B------:R-:W-:Y:S01]  /*66d0*/  FFMA.FTZ R172, R123, -R172, R244 ;  /* 0x800000ac7bac7223 */ /* 0x000fe200000100f4 */
[----:B------:R-:W-:-:S02]  /*66e0*/  FFMA.FTZ R231, R20, R177, R2 ;  /* 0x000000b114e77223 */ /* 0x000fc40000010002 */
[-C--:B------:R-:W-:Y:S01]  /*66f0*/  FMUL.FTZ R175, R135, R193.reuse ;  /* 0x000000c187af7220 */ /* 0x080fe20000410000 */
[----:B------:R-:W-:Y:S01]  /*6700*/  FFMA.FTZ R195, R41, R193, R14 ;  /* 0x000000c129c37223 */ /* 0x000fe2000001000e */
[-C--:B------:R-:W-:Y:S01]  /*6710*/  FMUL.FTZ R15, R135, R231.reuse ;  /* 0x000000e7870f7220 */ /* 0x080fe20000410000 */
[-C--:B------:R-:W-:Y:S01]  /*6720*/  FFMA.FTZ R229, R41, -R231.reuse, R230 ;  /* 0x800000e729e57223 */ /* 0x080fe200000100e6 */
[C---:B------:R-:W-:Y:S02]  /*6730*/  FFMA.FTZ R175, R136.reuse, R231, R175 ;  /* 0x000000e788af7223 */ /* 0x040fe400000100af */
[----:B------:R-:W-:Y:S02]  /*6740*/  FFMA.FTZ R2, R136, R193, -R15 ;  /* 0x000000c188027223 */ /* 0x000fe4000001080f */
[----:B------:R-:W-:Y:S01]  /*6750*/  FFMA.FTZ R244, R21, R182, R175 ;  /* 0x000000b615f47223 */ /* 0x000fe200000100af */
[----:B------:R-:W-:Y:S01]  /*6760*/  FMUL.FTZ R175, R71, R20 ;  /* 0x0000001447af7220 */ /* 0x000fe20000410000 */
[----:B------:R-:W-:Y:S01]  /*6770*/  FFMA.FTZ R232, R21, R180, R2 ;  /* 0x000000b415e87223 */ /* 0x000fe20000010002 */
[----:B------:R-:W-:Y:S01]  /*6780*/  FMUL.FTZ R180, R72, R21 ;  /* 0x0000001548b47220 */ /* 0x000fe20000410000 */
[C---:B------:R-:W-:Y:S01]  /*6790*/  FMUL.FTZ R15, R133.reuse, R244 ;  /* 0x000000f4850f7220 */ /* 0x040fe20000410000 */
[-C--:B------:R-:W-:Y:S01]  /*67a0*/  FFMA.FTZ R177, R126, -R175.reuse, R193 ;  /* 0x800000af7eb17223 */ /* 0x080fe200000100c1 */
[-C--:B------:R-:W-:Y:S01]  /*67b0*/  FMUL.FTZ R193, R133, R232.reuse ;  /* 0x000000e885c17220 */ /* 0x080fe20000410000 */
[----:B------:R-:W-:Y:S01]  /*67c0*/  FFMA.FTZ R175, R124, -R175, R231 ;  /* 0x800000af7caf7223 */ /* 0x000fe200000100e7 */
[-C--:B------:R-:W-:Y:S01]  /*67d0*/  FFMA.FTZ R15, R134, R232.reuse, -R15 ;  /* 0x000000e8860f7223 */ /* 0x080fe2000001080f */
[----:B------:R-:W-:Y:S01]  /*67e0*/  FFMA.FTZ R14, R40, R232, R195 ;  /* 0x000000e8280e7223 */ /* 0x000fe200000100c3 */
[----:B------:R-:W-:Y:S01]  /*67f0*/  FFMA.FTZ R2, R134, R244, R193 ;  /* 0x000000f486027223 */ /* 0x000fe200000100c1 */
[----:B------:R-:W-:Y:S01]  /*6800*/  FFMA.FTZ R182, R129, -R180, R232 ;  /* 0x800000b481b67223 */ /* 0x000fe200000100e8 */
[----:B------:R-:W-:Y:S01]  /*6810*/  FFMA.FTZ R193, R22, R183, R15 ;  /* 0x000000b716c17223 */ /* 0x000fe2000001000f */
[----:B------:R-:W-:Y:S01]  /*6820*/  FFMA.FTZ R230, R40, -R244, R229 ;  /* 0x800000f428e67223 */ /* 0x000fe200000100e5 */
[----:B------:R-:W-:Y:S01]  /*6830*/  FFMA.FTZ R231, R22, R185, R2 ;  /* 0x000000b916e77223 */ /* 0x000fe20000010002 */
[----:B------:R-:W-:Y:S01]  /*6840*/  FFMA.FTZ R180, R127, -R180, R244 ;  /* 0x800000b47fb47223 */ /* 0x000fe200000100f4 */
[-C--:B------:R-:W-:Y:S01]  /*6850*/  FMUL.FTZ R183, R155, R193.reuse ;  /* 0x000000c19bb77220 */ /* 0x080fe20000410000 */
[----:B------:R-:W-:Y:S01]  /*6860*/  FFMA.FTZ R195, R39, R193, R14 ;  /* 0x000000c127c37223 */ /* 0x000fe2000001000e */
[-C--:B------:R-:W-:Y:S01]  /*6870*/  FMUL.FTZ R15, R155, R231.reuse ;  /* 0x000000e79b0f7220 */ /* 0x080fe20000410000 */
[-C--:B------:R-:W-:Y:S01]  /*6880*/  FFMA.FTZ R229, R39, -R231.reuse, R230 ;  /* 0x800000e727e57223 */ /* 0x080fe200000100e6 */
[----:B------:R-:W-:-:S02]  /*6890*/  FFMA.FTZ R183, R156, R231, R183 ;  /* 0x000000e79cb77223 */ /* 0x000fc400000100b7 */
[----:B------:R-:W-:Y:S02]  /*68a0*/  FFMA.FTZ R2, R156, R193, -R15 ;  /* 0x000000c19c027223 */ /* 0x000fe4000001080f */
[----:B------:R-:W-:Y:S01]  /*68b0*/  FFMA.FTZ R194, R23, R194, R183 ;  /* 0x000000c217c27223 */ /* 0x000fe200000100b7 */
[----:B------:R-:W-:Y:S01]  /*68c0*/  FMUL.FTZ R183, R69, R22 ;  /* 0x0000001645b77220 */ /* 0x000fe20000410000 */
[----:B------:R-:W-:Y:S01]  /*68d0*/  FFMA.FTZ R232, R23, R192, R2 ;  /* 0x000000c017e87223 */ /* 0x000fe20000010002 */
[----:B------:R-:W-:Y:S01]  /*68e0*/  FMUL.FTZ R192, R70, R23 ;  /* 0x0000001746c07220 */ /* 0x000fe20000410000 */
[C---:B------:R-:W-:Y:S01]  /*68f0*/  FMUL.FTZ R15, R153.reuse, R194 ;  /* 0x000000c2990f7220 */ /* 0x040fe20000410000 */
[-C--:B------:R-:W-:Y:S01]  /*6900*/  FFMA.FTZ R185, R130, -R183.reuse, R193 ;  /* 0x800000b782b97223 */ /* 0x080fe200000100c1 */
[----:B------:R-:W-:Y:S01]  /*6910*/  FMUL.FTZ R193, R153, R232 ;  /* 0x000000e899c17220 */ /* 0x000fe20000410000 */
[----:B------:R-:W-:Y:S01]  /*6920*/  FFMA.FTZ R14, R38, -R194, R229 ;  /* 0x800000c2260e7223 */ /* 0x000fe200000100e5 */
[----:B------:R-:W-:Y:S01]  /*6930*/  FFMA.FTZ R15, R154, R232, -R15 ;  /* 0x000000e89a0f7223 */ /* 0x000fe2000001080f */
[----:B------:R-:W-:Y:S01]  /*6940*/  FFMA.FTZ R183, R128, -R183, R231 ;  /* 0x800000b780b77223 */ /* 0x000fe200000100e7 */
[----:B------:R-:W-:Y:S01]  /*6950*/  FFMA.FTZ R2, R154, R194, R193 ;  /* 0x000000c29a027223 */ /* 0x000fe200000100c1 */
[----:B------:R-:W-:Y:S01]  /*6960*/  FMUL.FTZ R231, R67, R24 ;  /* 0x0000001843e77220 */ /* 0x000fe20000410000 */
[C---:B------:R-:W-:Y:S01]  /*6970*/  FFMA.FTZ R243, R24.reuse, R225, R15 ;  /* 0x000000e118f37223 */ /* 0x040fe2000001000f */
[----:B------:R-:W-:Y:S01]  /*6980*/  FFMA.FTZ R225, R173, -R192, R194 ;  /* 0x800000c0ade17223 */ /* 0x000fe200000100c2 */
[----:B------:R-:W-:Y:S01]  /*6990*/  FFMA.FTZ R245, R24, R227, R2 ;  /* 0x000000e318f57223 */ /* 0x000fe20000010002 */
[----:B------:R-:W-:Y:S01]  /*69a0*/  FFMA.FTZ R2, R38, R232, R195 ;  /* 0x000000e826027223 */ /* 0x000fe200000100c3 */
[----:B------:R-:W-:Y:S01]  /*69b0*/  FMUL.FTZ R193, R157, R243 ;  /* 0x000000f39dc17220 */ /* 0x000fe20000410000 */
[----:B------:R-:W-:Y:S01]  /*69c0*/  FFMA.FTZ R195, R171, -R192, R232 ;  /* 0x800000c0abc37223 */ /* 0x000fe200000100e8 */
[-C--:B------:R-:W-:Y:S01]  /*69d0*/  FMUL.FTZ R15, R157, R245.reuse ;  /* 0x000000f59d0f7220 */ /* 0x080fe20000410000 */
[CC--:B------:R-:W-:Y:S01]  /*69e0*/  FFMA.FTZ R229, R37.reuse, -R245.reuse, R14 ;  /* 0x800000f525e57223 */ /* 0x0c0fe2000001000e */
[C---:B------:R-:W-:Y:S01]  /*69f0*/  FFMA.FTZ R193, R158.reuse, R245, R193 ;  /* 0x000000f59ec17223 */ /* 0x040fe200000100c1 */
[-C--:B------:R-:W-:Y:S01]  /*6a00*/  FFMA.FTZ R227, R37, R243.reuse, R2 ;  /* 0x000000f325e37223 */ /* 0x080fe20000010002 */
[----:B------:R-:W-:Y:S01]  /*6a10*/  FFMA.FTZ R14, R158, R243, -R15 ;  /* 0x000000f39e0e7223 */ /* 0x000fe2000001080f */
[----:B------:R-:W-:Y:S01]  /*6a20*/  FMUL.FTZ R232, R68, R25 ;  /* 0x0000001944e87220 */ /* 0x000fe20000410000 */
[C---:B------:R-:W-:Y:S01]  /*6a30*/  FFMA.FTZ R246, R25.reuse, R228, R193 ;  /* 0x000000e419f67223 */ /* 0x040fe200000100c1 */
[----:B------:R-:W-:Y:S01]  /*6a40*/  SHFL.IDX PT, R15, R238, RZ, 0x1f ;  /* 0x00001fffee0f7589 */ /* 0x000fe200000e0000 */
[----:B------:R-:W-:Y:S01]  /*6a50*/  FFMA.FTZ R244, R25, R226, R14 ;  /* 0x000000e219f47223 */ /* 0x000fe2000001000e */
[----:B------:R-:W-:Y:S01]  /*6a60*/  FFMA.FTZ R2, R178, -R231, R243 ;  /* 0x800000e7b2027223 */ /* 0x000fe200000100f3 */
[C---:B------:R-:W-:Y:S01]  /*6a70*/  FMUL.FTZ R194, R160.reuse, R246 ;  /* 0x000000f6a0c27220 */ /* 0x040fe20000410000 */
[----:B------:R-:W0:Y:S01]  /*6a80*/  SHFL.IDX PT, R14, R236, RZ, 0x1f ;  /* 0x00001fffec0e7589 */ /* 0x000e2200000e0000 */
[-C--:B------:R-:W-:Y:S01]  /*6a90*/  FMUL.FTZ R226, R160, R244.reuse ;  /* 0x000000f4a0e27220 */ /* 0x080fe20000410000 */
[CC--:B------:R-:W-:Y:S01]  /*6aa0*/  FFMA.FTZ R228, R36.reuse, R244.reuse, R227 ;  /* 0x000000f424e47223 */ /* 0x0c0fe200000100e3 */
[C---:B------:R-:W-:Y:S01]  /*6ab0*/  FFMA.FTZ R227, R159.reuse, R244, -R194 ;  /* 0x000000f49fe37223 */ /* 0x040fe200000108c2 */
[-C--:B------:R-:W-:Y:S01]  /*6ac0*/  FFMA.FTZ R230, R36, -R246.reuse, R229 ;  /* 0x800000f624e67223 */ /* 0x080fe200000100e5 */
[----:B------:R-:W-:Y:S01]  /*6ad0*/  FFMA.FTZ R226, R159, R246, R226 ;  /* 0x000000f69fe27223 */ /* 0x000fe200000100e2 */
[-C--:B------:R-:W-:Y:S01]  /*6ae0*/  FFMA.FTZ R194, R181, -R232.reuse, R244 ;  /* 0x800000e8b5c27223 */ /* 0x080fe200000100f4 */
[C---:B------:R-:W-:Y:S01]  /*6af0*/  FFMA.FTZ R235, R132.reuse, R235, R227 ;  /* 0x000000eb84eb7223 */ /* 0x040fe200000100e3 */
[----:B------:R-:W-:Y:S01]  /*6b00*/  FMUL.FTZ R227, R239, -R17 ;  /* 0x80000011efe37220 */ /* 0x000fe20000410000 */
[----:B------:R-:W-:Y:S01]  /*6b10*/  FFMA.FTZ R237, R132, R237, R226 ;  /* 0x000000ed84ed7223 */ /* 0x000fe200000100e2 */
[C---:B------:R-:W-:Y:S01]  /*6b20*/  FMUL.FTZ R226, R240.reuse, -R17 ;  /* 0x80000011f0e27220 */ /* 0x040fe20000410000 */
[----:B------:R-:W-:Y:S01]  /*6b30*/  FFMA.FTZ R193, R179, -R232, R246 ;  /* 0x800000e8b3c17223 */ /* 0x000fe200000100f6 */
[----:B------:R-:W-:Y:S01]  /*6b40*/  FFMA.FTZ R240, R240, R16, -R227 ;  /* 0x00000010f0f07223 */ /* 0x000fe200000108e3 */
[----:B------:R-:W-:Y:S01]  /*6b50*/  FMUL.FTZ R229, R65, R132 ;  /* 0x0000008441e57220 */ /* 0x000fe20000410000 */
[----:B------:R-:W-:Y:S01]  /*6b60*/  FFMA.FTZ R232, R239, R16, R226 ;  /* 0x00000010efe87223 */ /* 0x000fe200000100e2 */
[CC--:B------:R-:W-:Y:S01]  /*6b70*/  FMUL.FTZ R16, R162.reuse, R237.reuse ;  /* 0x000000eda2107220 */ /* 0x0c0fe20000410000 */
[C---:B------:R-:W-:Y:S01]  /*6b80*/  FFMA.FTZ R226, R35.reuse, -R237, R230 ;  /* 0x800000ed23e27223 */ /* 0x040fe200000100e6 */
[-C--:B------:R-:W-:Y:S01]  /*6b90*/  FMUL.FTZ R230, R162, R235.reuse ;  /* 0x000000eba2e67220 */ /* 0x080fe20000410000 */
[-C--:B------:R-:W-:Y:S01]  /*6ba0*/  FFMA.FTZ R227, R35, R235.reuse, R228 ;  /* 0x000000eb23e37223 */ /* 0x080fe200000100e4 */
[----:B------:R-:W-:Y:S01]  /*6bb0*/  P2R R17, PR, RZ, 0x1 ;  /* 0x00000001ff117803 */ /* 0x000fe20000000000 */
[C---:B------:R-:W-:Y:S01]  /*6bc0*/  FFMA.FTZ R228, R161.reuse, R235, -R16 ;  /* 0x000000eba1e47223 */ /* 0x040fe20000010810 */
[-C--:B------:R-:W-:Y:S01]  /*6bd0*/  FFMA.FTZ R17, R184, -R229.reuse, R235 ;  /* 0x800000e5b8117223 */ /* 0x080fe200000100eb */
[----:B------:R-:W-:Y:S01]  /*6be0*/  FFMA.FTZ R16, R190, -R229, R237 ;  /* 0x800000e5be107223 */ /* 0x000fe200000100ed */
[----:B------:R-:W-:Y:S01]  /*6bf0*/  FFMA.FTZ R229, R161, R237, R230 ;  /* 0x000000eda1e57223 */ /* 0x000fe200000100e6 */
[----:B------:R-:W-:Y:S01]  /*6c00*/  FFMA.FTZ R192, R176, -R231, R245 ;  /* 0x800000e7b0c07223 */ /* 0x000fe200000100f5 */
[----:B------:R-:W-:Y:S01]  /*6c10*/  FADD.FTZ R235, -R189, R232 ;  /* 0x000000e8bdeb7221 */ /* 0x000fe20000010100 */
[----:B------:R-:W-:Y:S01]  /*6c20*/  FADD.FTZ R231, R187, R240 ;  /* 0x000000f0bbe77221 */ /* 0x000fe20000010000 */
[C---:B------:R-:W-:Y:S01]  /*6c30*/  FFMA.FTZ R224, R27.reuse, R224, R228 ;  /* 0x000000e01be07223 */ /* 0x040fe200000100e4 */
[----:B------:R-:W-:Y:S01]  /*6c40*/  FFMA.FTZ R228, R27, R222, R229 ;  /* 0x000000de1be47223 */ /* 0x000fe200000100e5 */
[C---:B------:R-:W-:Y:S01]  /*6c50*/  FMUL.FTZ R222, R162.reuse, -R235 ;  /* 0x800000eba2de7220 */ /* 0x040fe20000410000 */
[----:B------:R-:W-:Y:S01]  /*6c60*/  FMUL.FTZ R162, R162, -R231 ;  /* 0x800000e7a2a27220 */ /* 0x000fe20000410000 */
[----:B------:R-:W-:Y:S01]  /*6c70*/  SHF.L.U32 R230, R102, 0x5, RZ ;  /* 0x0000000566e67819 */ /* 0x000fe200000006ff */
[----:B0-----:R-:W-:Y:S01]  /*6c80*/  FADD.FTZ R14, R14, R241 ;  /* 0x000000f10e0e7221 */ /* 0x001fe20000010000 */
[----:B------:R-:W-:Y:S01]  /*6c90*/  FADD.FTZ R15, R15, R242 ;  /* 0x000000f20f0f7221 */ /* 0x000fe20000010000 */
[----:B------:R-:W-:Y:S01]  /*6ca0*/  FFMA.FTZ R189, R161, R235, R162 ;  /* 0x000000eba1bd7223 */ /* 0x000fe200000100a2 */
[----:B------:R-:W-:Y:S01]  /*6cb0*/  LEA.HI.SX32 R230, R230, R230, 0x1b ;  /* 0x000000e6e6e67211 */ /* 0x000fe200078fdaff */
[----:B------:R-:W-:Y:S01]  /*6cc0*/  FMUL.FTZ R162, R231, UR55 ;  /* 0x00000037e7a27c20 */ /* 0x000fe20008410000 */
[----:B------:R-:W-:Y:S01]  /*6cd0*/  FFMA.FTZ R187, R161, R231, -R222 ;  /* 0x000000e7a1bb7223 */ /* 0x000fe200000108de */
[----:B------:R0:W-:Y:S01]  /*6ce0*/  @!P0 STS.128 [UR20+0x2e10], R12 ;  /* 0x002e100cff008988 */ /* 0x0001e20008000c14 */
[----:B------:R-:W-:Y:S01]  /*6cf0*/  FMUL.FTZ R222, R223, R235 ;  /* 0x000000ebdfde7220 */ /* 0x000fe20000410000 */
[----:B------:R-:W-:Y:S01]  /*6d00*/  FFMA.FTZ R162, R235, UR54, -R162 ;  /* 0x00000036eba27c23 */ /* 0x000fe200080108a2 */
[C---:B------:R-:W-:Y:S01]  /*6d10*/  FMUL.FTZ R232, R66.reuse, R231 ;  /* 0x000000e742e87220 */ /* 0x040fe20000410000 */
[----:B------:R-:W-:Y:S01]  /*6d20*/  FMUL.FTZ R229, R66, R27 ;  /* 0x0000001b42e57220 */ /* 0x000fe20000410000 */
[----:B------:R-:W-:Y:S01]  /*6d30*/  FFMA.FTZ R222, R191, R231, R222 ;  /* 0x000000e7bfde7223 */ /* 0x000fe200000100de */
[----:B------:R-:W-:-:S02]  /*6d40*/  ULEA UR20, UR16, 0xfffffe00, 0x9 ;  /* 0xfffffe0010147891 */ /* 0x000fc4000f8e483f */
[-C--:B------:R-:W-:Y:S01]  /*6d50*/  FFMA.FTZ R161, R191, -R229.reuse, R224 ;  /* 0x800000e5bfa17223 */ /* 0x080fe200000100e0 */
[----:B------:R-:W-:Y:S01]  /*6d60*/  FMUL.FTZ R191, R27, R232 ;  /* 0x000000e81bbf7220 */ /* 0x000fe20000410000 */
[----:B------:R-:W-:Y:S01]  /*6d70*/  FFMA.FTZ R223, R223, -R229, R228 ;  /* 0x800000e5dfdf7223 */ /* 0x000fe200000100e4 */
[----:B------:R-:W-:Y:S01]  /*6d80*/  UIADD3 UR20, -UR20, UR56, URZ ;  /* 0x0000003814147290 */ /* 0x000fe2000fffe13f */
[----:B0-----:R-:W-:Y:S01]  /*6d90*/  LEA R12, R230, UR19, 0x2 ;  /* 0x00000013e60c7c11 */ /* 0x001fe2000f8e10ff */
[----:B------:R-:W-:Y:S01]  /*6da0*/  FMUL.FTZ R13, R235, UR55 ;  /* 0x00000037eb0d7c20 */ /* 0x000fe20008410000 */
[----:B------:R-:W-:Y:S01]  /*6db0*/  FMUL.FTZ R230, R66, R235 ;  /* 0x000000eb42e67220 */ /* 0x000fe20000410000 */
[----:B------:R-:W-:Y:S01]  /*6dc0*/  FADD.FTZ R235, R188, R187 ;  /* 0x000000bbbceb7221 */ /* 0x000fe20000010000 */
[----:B------:R-:W-:Y:S01]  /*6dd0*/  FADD.FTZ R188, -R186, R189 ;  /* 0x000000bdbabc7221 */ /* 0x000fe20000010100 */
[----:B------:R-:W-:Y:S01]  /*6de0*/  FFMA.FTZ R186, R231, UR54, R13 ;  /* 0x00000036e7ba7c23 */ /* 0x000fe2000801000d */
[----:B------:R0:W-:Y:S01]  /*6df0*/  STS [R12+0x8b8], R191 ;  /* 0x0008b8bf0c007388 */ /* 0x0001e20000000800 */
[CC--:B------:R-:W-:Y:S01]  /*6e00*/  FMUL.FTZ R15, R65.reuse, R235.reuse ;  /* 0x000000eb410f7220 */ /* 0x0c0fe20000410000 */
[CC--:B------:R-:W-:Y:S01]  /*6e10*/  FMUL.FTZ R14, R160.reuse, -R188.reuse ;  /* 0x800000bca00e7220 */ /* 0x0c0fe20000410000 */
[-C--:B------:R-:W-:Y:S01]  /*6e20*/  FMUL.FTZ R160, R160, -R235.reuse ;  /* 0x800000eba0a07220 */ /* 0x080fe20000410000 */
[-C--:B------:R-:W-:Y:S01]  /*6e30*/  FMUL.FTZ R187, R190, R188.reuse ;  /* 0x000000bcbebb7220 */ /* 0x080fe20000410000 */
[-C--:B------:R-:W-:Y:S01]  /*6e40*/  FMUL.FTZ R13, R65, R188.reuse ;  /* 0x000000bc410d7220 */ /* 0x080fe20000410000 */
[CC--:B------:R-:W-:Y:S01]  /*6e50*/  FFMA.FTZ R14, R159.reuse, R235.reuse, -R14 ;  /* 0x000000eb9f0e7223 */ /* 0x0c0fe2000001080e */
[----:B------:R-:W-:Y:S01]  /*6e60*/  FFMA.FTZ R189, R159, R188, R160 ;  /* 0x000000bc9fbd7223 */ /* 0x000fe200000100a0 */
[----:B------:R-:W-:Y:S01]  /*6e70*/  FFMA.FTZ R187, R184, R235, R187 ;  /* 0x000000ebb8bb7223 */ /* 0x000fe200000100bb */
[----:B------:R-:W-:Y:S01]  /*6e80*/  FMUL.FTZ R159, R235, UR55 ;  /* 0x00000037eb9f7c20 */ /* 0x000fe20008410000 */
[----:B------:R-:W-:Y:S01]  /*6e90*/  FADD.FTZ R236, R221, R14 ;  /* 0x0000000eddec7221 */ /* 0x000fe20000010000 */
[----:B------:R-:W-:Y:S01]  /*6ea0*/  FADD.FTZ R14, -R220, R189 ;  /* 0x000000bddc0e7221 */ /* 0x000fe20000010100 */
[----:B0-----:R-:W-:Y:S01]  /*6eb0*/  FMUL.FTZ R191, R132, R15 ;  /* 0x0000000f84bf7220 */ /* 0x001fe20000410000 */
[C---:B------:R-:W-:Y:S01]  /*6ec0*/  FMUL.FTZ R160, R188.reuse, UR55 ;  /* 0x00000037bca07c20 */ /* 0x040fe20008410000 */
[----:B------:R-:W-:Y:S01]  /*6ed0*/  FFMA.FTZ R159, R188, UR54, -R159 ;  /* 0x00000036bc9f7c23 */ /* 0x000fe2000801089f */
[C---:B------:R-:W-:Y:S01]  /*6ee0*/  FMUL.FTZ R189, R157.reuse, -R14 ;  /* 0x8000000e9dbd7220 */ /* 0x040fe20000410000 */
[----:B------:R-:W-:Y:S01]  /*6ef0*/  FMUL.FTZ R157, R157, -R236 ;  /* 0x800000ec9d9d7220 */ /* 0x000fe20000410000 */
[----:B------:R-:W-:Y:S01]  /*6f00*/  FMUL.FTZ R184, R179, R14 ;  /* 0x0000000eb3b87220 */ /* 0x000fe20000410000 */
[-C--:B------:R-:W-:Y:S01]  /*6f10*/  FMUL.FTZ R188, R68, R236.reuse ;  /* 0x000000ec44bc7220 */ /* 0x080fe20000410000 */
[C---:B------:R-:W-:Y:S01]  /*6f20*/  FFMA.FTZ R189, R158.reuse, R236, -R189 ;  /* 0x000000ec9ebd7223 */ /* 0x040fe200000108bd */
[----:B------:R-:W-:Y:S01]  /*6f30*/  FFMA.FTZ R190, R158, R14, R157 ;  /* 0x0000000e9ebe7223 */ /* 0x000fe2000001009d */
[----:B------:R-:W-:Y:S01]  /*6f40*/  FFMA.FTZ R184, R181, R236, R184 ;  /* 0x000000ecb5b87223 */ /* 0x000fe200000100b8 */
[----:B------:R0:W-:Y:S01]  /*6f50*/  STS [R12+0x8b0], R191 ;  /* 0x0008b0bf0c007388 */ /* 0x0001e20000000800 */
[----:B------:R-:W-:Y:S01]  /*6f60*/  FADD.FTZ R231, R218, R189 ;  /* 0x000000bddae77221 */ /* 0x000fe20000010000 */
[----:B------:R-:W-:Y:S01]  /*6f70*/  FADD.FTZ R190, -R219, R190 ;  /* 0x000000bedbbe7221 */ /* 0x000fe20000010100 */
[----:B------:R-:W-:Y:S01]  /*6f80*/  FMUL.FTZ R221, R25, R188 ;  /* 0x000000bc19dd7220 */ /* 0x000fe20000410000 */
[----:B------:R-:W-:Y:S01]  /*6f90*/  FMUL.FTZ R158, R236, UR55 ;  /* 0x00000037ec9e7c20 */ /* 0x000fe20008410000 */
[----:B------:R-:W-:Y:S01]  /*6fa0*/  FMUL.FTZ R229, R27, R230 ;  /* 0x000000e61be57220 */ /* 0x000fe20000410000 */
[CC--:B------:R-:W-:Y:S01]  /*6fb0*/  FMUL.FTZ R179, R153.reuse, -R190.reuse ;  /* 0x800000be99b37220 */ /* 0x0c0fe20000410000 */
[-C--:B------:R-:W-:Y:S01]  /*6fc0*/  FMUL.FTZ R153, R153, -R231.reuse ;  /* 0x800000e799997220 */ /* 0x080fe20000410000 */
[-C--:B------:R-:W-:Y:S01]  /*6fd0*/  FMUL.FTZ R189, R176, R190.reuse ;  /* 0x000000beb0bd7220 */ /* 0x080fe20000410000 */
[----:B------:R-:W-:Y:S01]  /*6fe0*/  STS [R12+0x8a8], R221 ;  /* 0x0008a8dd0c007388 */ /* 0x000fe20000000800 */
[CC--:B------:R-:W-:Y:S01]  /*6ff0*/  FFMA.FTZ R176, R154.reuse, R231.reuse, -R179 ;  /* 0x000000e79ab07223 */ /* 0x0c0fe200000108b3 */
[----:B------:R-:W-:Y:S01]  /*7000*/  FFMA.FTZ R181, R154, R190, R153 ;  /* 0x000000be9ab57223 */ /* 0x000fe20000010099 */
[----:B------:R-:W-:Y:S01]  /*7010*/  FMUL.FTZ R154, R190, UR55 ;  /* 0x00000037be9a7c20 */ /* 0x000fe20008410000 */
[----:B------:R-:W-:Y:S01]  /*7020*/  FMUL.FTZ R153, R231, UR55 ;  /* 0x00000037e7997c20 */ /* 0x000fe20008410000 */
[----:B------:R-:W-:Y:S01]  /*7030*/  FADD.FTZ R176, R217, R176 ;  /* 0x000000b0d9b07221 */ /* 0x000fe20000010000 */
[----:B------:R-:W-:Y:S01]  /*7040*/  FADD.FTZ R216, -R216, R181 ;  /* 0x000000b5d8d87221 */ /* 0x000fe20000010100 */
[----:B------:R-:W-:Y:S01]  /*7050*/  FFMA.FTZ R181, R231, UR54, R154 ;  /* 0x00000036e7b57c23 */ /* 0x000fe2000801009a */
        /* <DEDUP_REMOVED lines=8> */
[----:B------:R-:W-:Y:S01]  /*70e0*/  FMUL.FTZ R155, R216, UR55 ;  /* 0x00000037d89b7c20 */ /* 0x000fe20008410000 */
[----:B------:R-:W-:Y:S01]  /*70f0*/  FMUL.FTZ R173, R176, UR55 ;  /* 0x00000037b0ad7c20 */ /* 0x000fe20008410000 */
[----:B------:R-:W-:Y:S01]  /*7100*/  FADD.FTZ R214, R214, R217 ;  /* 0x000000d9d6d67221 */ /* 0x000fe20000010000 */
[----:B------:R-:W-:Y:S01]  /*7110*/  FADD.FTZ R215, -R215, R156 ;  /* 0x0000009cd7d77221 */ /* 0x000fe20000010100 */
[-C--:B------:R-:W-:Y:S01]  /*7120*/  FFMA.FTZ R154, R171, R176.reuse, R154 ;  /* 0x000000b0ab9a7223 */ /* 0x080fe2000001009a */
[----:B------:R-:W-:Y:S01]  /*7130*/  FMUL.FTZ R190, R70, R176 ;  /* 0x000000b046be7220 */ /* 0x000fe20000410000 */
[----:B------:R-:W-:Y:S01]  /*7140*/  FFMA.FTZ R176, R176, UR54, R155 ;  /* 0x00000036b0b07c23 */ /* 0x000fe2000801009b */
[C---:B------:R-:W-:Y:S01]  /*7150*/  FMUL.FTZ R155, R133.reuse, -R214 ;  /* 0x800000d6859b7220 */ /* 0x040fe20000410000 */
[-C--:B------:R-:W-:Y:S01]  /*7160*/  FMUL.FTZ R133, R133, -R215.reuse ;  /* 0x800000d785857220 */ /* 0x080fe20000410000 */
[----:B------:R-:W-:Y:S01]  /*7170*/  FFMA.FTZ R178, R216, UR54, -R173 ;  /* 0x00000036d8b27c23 */ /* 0x000fe200080108ad */
        /* <DEDUP_REMOVED lines=19> */
[----:B------:R-:W-:Y:S01]  /*72b0*/  FMUL.FTZ R136, R183, R176 ;  /* 0x000000b0b7887220 */ /* 0x000fe20000410000 */
[----:B------:R1:W-:Y:S01]  /*72c0*/  STS [R12+0x898], R171 ;  /* 0x000898ab0c007388 */ /* 0x0003e20000000800 */
[C---:B------:R-:W-:Y:S01]  /*72d0*/  FMUL.FTZ R135, R137.reuse, -R210 ;  /* 0x800000d289877220 */ /* 0x040fe20000410000 */
[----:B------:R-:W-:Y:S01]  /*72e0*/  FMUL.FTZ R133, R137, -R211 ;  /* 0x800000d389857220 */ /* 0x000fe20000410000 */
[----:B------:R-:W-:Y:S01]  /*72f0*/  FFMA.FTZ R137, R185, R178, -R136 ;  /* 0x000000b2b9897223 */ /* 0x000fe20000010888 */
[----:B0-----:R-:W-:Y:S01]  /*7300*/  FMUL.FTZ R191, R67, R231 ;  /* 0x000000e743bf7220 */ /* 0x001fe20000410000 */
[C---:B------:R-:W-:Y:S01]  /*7310*/  FFMA.FTZ R136, R138.reuse, R211, R135 ;  /* 0x000000d38a887223 */ /* 0x040fe20000010087 */
[----:B------:R-:W-:Y:S01]  /*7320*/  FFMA.FTZ R133, R138, R210, -R133 ;  /* 0x000000d28a857223 */ /* 0x000fe20000010885 */
[----:B------:R-:W-:Y:S01]  /*7330*/  FMUL.FTZ R135, R192, R189 ;  /* 0x000000bdc0877220 */ /* 0x000fe20000410000 */
[----:B------:R-:W-:Y:S01]  /*7340*/  FMUL.FTZ R219, R24, R191 ;  /* 0x000000bf18db7220 */ /* 0x000fe20000410000 */
[----:B------:R-:W-:Y:S01]  /*7350*/  FADD.FTZ R209, -R209, R136 ;  /* 0x00000088d1d17221 */ /* 0x000fe20000010100 */
[----:B------:R-:W-:Y:S01]  /*7360*/  FADD.FTZ R208, R208, R133 ;  /* 0x00000085d0d07221 */ /* 0x000fe20000010000 */
[----:B-1----:R-:W-:Y:S01]  /*7370*/  FMUL.FTZ R171, R22, R176 ;  /* 0x000000b016ab7220 */ /* 0x002fe20000410000 */
[----:B------:R0:W-:Y:S01]  /*7380*/  STS [R12+0x89c], R173 ;  /* 0x00089cad0c007388 */ /* 0x0001e20000000800 */
        /* <DEDUP_REMOVED lines=8> */
[----:B------:R-:W-:Y:S01]  /*7410*/  FADD.FTZ R206, R206, R133 ;  /* 0x00000085cece7221 */ /* 0x000fe20000010000 */
[----:B------:R-:W-:Y:S01]  /*7420*/  FADD.FTZ R207, -R207, R136 ;  /* 0x00000088cfcf7221 */ /* 0x000fe20000010100 */
[----:B0-----:R-:W-:Y:S01]  /*7430*/  FMUL.FTZ R173, R22, R178 ;  /* 0x000000b216ad7220 */ /* 0x001fe20000410000 */
[----:B------:R-:W-:Y:S01]  /*7440*/  FMUL.FTZ R135, R72, R213 ;  /* 0x000000d548877220 */ /* 0x000fe20000410000 */
[CC--:B------:R-:W-:Y:S01]  /*7450*/  FMUL.FTZ R133, R141.reuse, -R206.reuse ;  /* 0x800000ce8d857220 */ /* 0x0c0fe20000410000 */
[----:B------:R-:W-:Y:S01]  /*7460*/  FMUL.FTZ R141, R141, -R207 ;  /* 0x800000cf8d8d7220 */ /* 0x000fe20000410000 */
[-C--:B------:R-:W-:Y:S01]  /*7470*/  FMUL.FTZ R221, R24, R189.reuse ;  /* 0x000000bd18dd7220 */ /* 0x080fe20000410000 */
[----:B------:R-:W-:Y:S01]  /*7480*/  FFMA.FTZ R189, R2, R189, -R138 ;  /* 0x000000bd02bd7223 */ /* 0x000fe2000001088a */
[C---:B------:R-:W-:Y:S01]  /*7490*/  FFMA.FTZ R136, R142.reuse, R207, R133 ;  /* 0x000000cf8e887223 */ /* 0x040fe20000010085 */
[----:B------:R-:W-:Y:S01]  /*74a0*/  FFMA.FTZ R141, R142, R206, -R141 ;  /* 0x000000ce8e8d7223 */ /* 0x000fe2000001088d */
[----:B-1----:R-:W-:Y:S01]  /*74b0*/  FMUL.FTZ R171, R180, R139 ;  /* 0x0000008bb4ab7220 */ /* 0x002fe20000410000 */
[----:B------:R0:W-:Y:S01]  /*74c0*/  STS [R12+0x894], R173 ;  /* 0x000894ad0c007388 */ /* 0x0001e20000000800 */
[----:B------:R-:W-:Y:S01]  /*74d0*/  FADD.FTZ R205, -R205, R136 ;  /* 0x00000088cdcd7221 */ /* 0x000fe20000010100 */
[----:B------:R-:W-:Y:S01]  /*74e0*/  FADD.FTZ R204, R204, R141 ;  /* 0x0000008dcccc7221 */ /* 0x000fe20000010000 */
[-C--:B------:R-:W-:Y:S01]  /*74f0*/  FFMA.FTZ R138, R182, R135.reuse, R171 ;  /* 0x00000087b68a7223 */ /* 0x080fe200000100ab */
[-C--:B------:R-:W-:Y:S01]  /*7500*/  FMUL.FTZ R171, R21, R135.reuse ;  /* 0x0000008715ab7220 */ /* 0x080fe20000410000 */
[C---:B------:R-:W-:Y:S01]  /*7510*/  FMUL.FTZ R157, R14.reuse, UR55 ;  /* 0x000000370e9d7c20 */ /* 0x040fe20008410000 */
[C---:B------:R-:W-:Y:S01]  /*7520*/  FMUL.FTZ R136, R143.reuse, -R204 ;  /* 0x800000cc8f887220 */ /* 0x040fe20000410000 */
[----:B------:R-:W-:Y:S01]  /*7530*/  FFMA.FTZ R158, R14, UR54, -R158 ;  /* 0x000000360e9e7c23 */ /* 0x000fe2000801089e */
[----:B------:R-:W-:Y:S01]  /*7540*/  FMUL.FTZ R14, R68, R14 ;  /* 0x0000000e440e7220 */ /* 0x000fe20000410000 */
[----:B------:R1:W-:Y:S01]  /*7550*/  STS [R12+0x8bc], R229 ;  /* 0x0008bce50c007388 */ /* 0x0003e20000000800 */
[----:B0-----:R-:W-:Y:S01]  /*7560*/  FMUL.FTZ R173, R180, R135 ;  /* 0x00000087b4ad7220 */ /* 0x001fe20000410000 */
[-C--:B------:R-:W-:Y:S01]  /*7570*/  FMUL.FTZ R135, R143, -R205.reuse ;  /* 0x800000cd8f877220 */ /* 0x080fe20000410000 */
[C---:B------:R-:W-:Y:S01]  /*7580*/  FFMA.FTZ R136, R144.reuse, R205, R136 ;  /* 0x000000cd90887223 */ /* 0x040fe20000010088 */
[C---:B------:R-:W-:Y:S01]  /*7590*/  FMUL.FTZ R133, R193.reuse, R14 ;  /* 0x0000000ec1857220 */ /* 0x040fe20000410000 */
[----:B------:R-:W-:Y:S01]  /*75a0*/  FMUL.FTZ R141, R193, R188 ;  /* 0x000000bcc18d7220 */ /* 0x000fe20000410000 */
[----:B------:R-:W-:Y:S01]  /*75b0*/  FFMA.FTZ R135, R144, R204, -R135 ;  /* 0x000000cc90877223 */ /* 0x000fe20000010887 */
[----:B------:R-:W-:Y:S01]  /*75c0*/  FADD.FTZ R203, -R203, R136 ;  /* 0x00000088cbcb7221 */ /* 0x000fe20000010100 */
[C---:B------:R-:W-:Y:S01]  /*75d0*/  FMUL.FTZ R142, R71.reuse, R211 ;  /* 0x000000d3478e7220 */ /* 0x040fe20000410000 */
[----:B------:R-:W-:Y:S01]  /*75e0*/  FMUL.FTZ R140, R71, R210 ;  /* 0x000000d2478c7220 */ /* 0x000fe20000410000 */
[----:B------:R-:W-:Y:S01]  /*75f0*/  FADD.FTZ R202, R202, R135 ;  /* 0x00000087caca7221 */ /* 0x000fe20000010000 */
[----:B-1----:R-:W-:Y:S01]  /*7600*/  FMUL.FTZ R229, R132, R13 ;  /* 0x0000000d84e57220 */ /* 0x002fe20000410000 */
[CC--:B------:R-:W-:Y:S01]  /*7610*/  FMUL.FTZ R135, R145.reuse, -R203.reuse ;  /* 0x800000cb91877220 */ /* 0x0c0fe20000410000 */
[C---:B------:R-:W-:Y:S01]  /*7620*/  FFMA.FTZ R188, R194.reuse, R188, R133 ;  /* 0x000000bcc2bc7223 */ /* 0x040fe20000010085 */
[----:B------:R-:W-:Y:S01]  /*7630*/  FMUL.FTZ R136, R145, -R202 ;  /* 0x800000ca91887220 */ /* 0x000fe20000410000 */
[----:B------:R-:W-:Y:S01]  /*7640*/  FFMA.FTZ R133, R194, R14, -R141 ;  /* 0x0000000ec2857223 */ /* 0x000fe2000001088d */
[C---:B------:R-:W-:Y:S01]  /*7650*/  FFMA.FTZ R135, R146.reuse, R202, -R135 ;  /* 0x000000ca92877223 */ /* 0x040fe20000010887 */
[----:B------:R0:W-:Y:S01]  /*7660*/  STS [R12+0x8b4], R229 ;  /* 0x0008b4e50c007388 */ /* 0x0001e20000000800 */
[----:B------:R-:W-:Y:S01]  /*7670*/  FFMA.FTZ R136, R146, R203, R136 ;  /* 0x000000cb92887223 */ /* 0x000fe20000010088 */
[-C--:B------:R-:W-:Y:S01]  /*7680*/  FMUL.FTZ R144, R175, R140.reuse ;  /* 0x0000008caf907220 */ /* 0x080fe20000410000 */
[----:B------:R-:W-:Y:S01]  /*7690*/  FADD.FTZ R200, R200, R135 ;  /* 0x00000087c8c87221 */ /* 0x000fe20000010000 */
[C---:B------:R-:W-:Y:S01]  /*76a0*/  FMUL.FTZ R143, R20.reuse, R140 ;  /* 0x0000008c148f7220 */ /* 0x040fe20000410000 */
[----:B------:R-:W-:Y:S01]  /*76b0*/  FADD.FTZ R201, -R201, R136 ;  /* 0x00000088c9c97221 */ /* 0x000fe20000010100 */
[----:B------:R-:W-:Y:S01]  /*76c0*/  FMUL.FTZ R145, R20, R142 ;  /* 0x0000008e14917220 */ /* 0x000fe20000410000 */
[----:B------:R-:W-:Y:S01]  /*76d0*/  FMUL.FTZ R136, R16, R13 ;  /* 0x0000000d10887220 */ /* 0x000fe20000410000 */
[C---:B------:R-:W-:Y:S01]  /*76e0*/  FMUL.FTZ R141, R147.reuse, -R200 ;  /* 0x800000c8938d7220 */ /* 0x040fe20000410000 */
[----:B------:R-:W-:Y:S01]  /*76f0*/  FMUL.FTZ R147, R147, -R201 ;  /* 0x800000c993937220 */ /* 0x000fe20000410000 */
[----:B0-----:R-:W-:Y:S01]  /*7700*/  FMUL.FTZ R229, R25, R14 ;  /* 0x0000000e19e57220 */ /* 0x001fe20000410000 */
[----:B------:R-:W-:Y:S01]  /*7710*/  FMUL.FTZ R14, R175, R142 ;  /* 0x0000008eaf0e7220 */ /* 0x000fe20000410000 */
[-C--:B------:R-:W-:Y:S01]  /*7720*/  FFMA.FTZ R135, R17, R15.reuse, R136 ;  /* 0x0000000f11877223 */ /* 0x080fe20000010088 */
[----:B------:R-:W-:Y:S01]  /*7730*/  FFMA.FTZ R147, R148, R200, -R147 ;  /* 0x000000c894937223 */ /* 0x000fe20000010893 */
[----:B------:R0:W-:Y:S01]  /*7740*/  STS [R12+0x880], R143 ;  /* 0x0008808f0c007388 */ /* 0x0001e20000000800 */
[C---:B------:R-:W-:Y:S01]  /*7750*/  FFMA.FTZ R14, R177.reuse, R140, R14 ;  /* 0x0000008cb10e7223 */ /* 0x040fe2000001000e */
[----:B------:R-:W-:Y:S01]  /*7760*/  FFMA.FTZ R140, R177, R142, -R144 ;  /* 0x0000008eb18c7223 */ /* 0x000fe20000010890 */
[----:B------:R-:W-:Y:S01]  /*7770*/  FMUL.FTZ R142, R16, R15 ;  /* 0x0000000f108e7220 */ /* 0x000fe20000410000 */
[----:B------:R-:W-:Y:S01]  /*7780*/  FADD.FTZ R198, R198, R147 ;  /* 0x00000093c6c67221 */ /* 0x000fe20000010000 */
[----:B------:R1:W-:Y:S01]  /*7790*/  STS [R12+0x884], R145 ;  /* 0x000884910c007388 */ /* 0x0003e20000000800 */
[----:B------:R-:W-:Y:S01]  /*77a0*/  FMUL.FTZ R147, R73, R207 ;  /* 0x000000cf49937220 */ /* 0x000fe20000410000 */
[----:B------:R-:W-:Y:S01]  /*77b0*/  FFMA.FTZ R136, R17, R13, -R142 ;  /* 0x0000000d11887223 */ /* 0x000fe2000001088e */
[----:B------:R-:W-:Y:S01]  /*77c0*/  FFMA.FTZ R142, R148, R201, R141 ;  /* 0x000000c9948e7223 */ /* 0x000fe2000001008d */
[C---:B------:R-:W-:Y:S01]  /*77d0*/  FMUL.FTZ R141, R74.reuse, R208 ;  /* 0x000000d04a8d7220 */ /* 0x040fe20000410000 */
[----:B0-----:R-:W-:Y:S01]  /*77e0*/  FMUL.FTZ R143, R74, R209 ;  /* 0x000000d14a8f7220 */ /* 0x001fe20000410000 */
[----:B------:R0:W-:Y:S01]  /*77f0*/  STS [R12+0x888], R171 ;  /* 0x000888ab0c007388 */ /* 0x0001e20000000800 */
[----:B------:R-:W-:Y:S01]  /*7800*/  FADD.FTZ R199, -R199, R142 ;  /* 0x0000008ec7c77221 */ /* 0x000fe20000010100 */
[CC--:B------:R-:W-:Y:S01]  /*7810*/  FMUL.FTZ R142, R149.reuse, -R198.reuse ;  /* 0x800000c6958e7220 */ /* 0x0c0fe20000410000 */
[C---:B------:R-:W-:Y:S01]  /*7820*/  FMUL.FTZ R13, R172.reuse, R143 ;  /* 0x0000008fac0d7220 */ /* 0x040fe20000410000 */
[----:B-1----:R-:W-:Y:S01]  /*7830*/  FMUL.FTZ R145, R172, R141 ;  /* 0x0000008dac917220 */ /* 0x002fe20000410000 */
[----:B------:R-:W-:Y:S01]  /*7840*/  FMUL.FTZ R15, R149, -R199 ;  /* 0x800000c7950f7220 */ /* 0x000fe20000410000 */
[CC--:B------:R-:W-:Y:S01]  /*7850*/  FMUL.FTZ R149, R19.reuse, R141.reuse ;  /* 0x0000008d13957220 */ /* 0x0c0fe20000410000 */
[----:B------:R-:W-:Y:S01]  /*7860*/  FFMA.FTZ R13, R174, R141, R13 ;  /* 0x0000008dae0d7223 */ /* 0x000fe2000001000d */
[C---:B------:R-:W-:Y:S01]  /*7870*/  FFMA.FTZ R142, R150.reuse, R199, R142 ;  /* 0x000000c7968e7223 */ /* 0x040fe2000001008e */
[----:B------:R-:W-:Y:S01]  /*7880*/  FFMA.FTZ R141, R150, R198, -R15 ;  /* 0x000000c6968d7223 */ /* 0x000fe2000001080f */
[-C--:B0-----:R-:W-:Y:S01]  /*7890*/  FMUL.FTZ R171, R19, R143.reuse ;  /* 0x0000008f13ab7220 */ /* 0x081fe20000410000 */
[----:B------:R-:W-:Y:S01]  /*78a0*/  FFMA.FTZ R15, R174, R143, -R145 ;  /* 0x0000008fae0f7223 */ /* 0x000fe20000010891 */
[----:B------:R-:W-:Y:S01]  /*78b0*/  FADD.FTZ R197, -R197, R142 ;  /* 0x0000008ec5c57221 */ /* 0x000fe20000010100 */
[----:B------:R-:W-:Y:S01]  /*78c0*/  FADD.FTZ R196, R196, R141 ;  /* 0x0000008dc4c47221 */ /* 0x000fe20000010000 */
[----:B------:R-:W-:Y:S01]  /*78d0*/  FMUL.FTZ R143, R73, R206 ;  /* 0x000000ce498f7220 */ /* 0x000fe20000410000 */
[----:B------:R-:W-:Y:S01]  /*78e0*/  FMUL.FTZ R145, R169, R147 ;  /* 0x00000093a9917220 */ /* 0x000fe20000410000 */
[C---:B------:R-:W-:Y:S01]  /*78f0*/  FMUL.FTZ R141, R151.reuse, -R197 ;  /* 0x800000c5978d7220 */ /* 0x040fe20000410000 */
[-C--:B------:R-:W-:Y:S01]  /*7900*/  FMUL.FTZ R144, R151, -R196.reuse ;  /* 0x800000c497907220 */ /* 0x080fe20000410000 */
[----:B------:R0:W-:Y:S01]  /*7910*/  STS [R12+0x878], R149 ;  /* 0x000878950c007388 */ /* 0x0001e20000000800 */
[----:B------:R-:W-:Y:S01]  /*7920*/  FFMA.FTZ R145, R170, R143, R145 ;  /* 0x0000008faa917223 */ /* 0x000fe20000010091 */
[CC--:B------:R-:W-:Y:S01]  /*7930*/  FFMA.FTZ R142, R152.reuse, R196.reuse, -R141 ;  /* 0x000000c4988e7223 */ /* 0x0c0fe2000001088d */
[----:B------:R-:W-:Y:S01]  /*7940*/  FFMA.FTZ R141, R152, R197, R144 ;  /* 0x000000c5988d7223 */ /* 0x000fe20000010090 */
[----:B------:R-:W-:Y:S01]  /*7950*/  FMUL.FTZ R144, R169, R143 ;  /* 0x0000008fa9907220 */ /* 0x000fe20000410000 */
[----:B------:R-:W-:Y:S01]  /*7960*/  FMUL.FTZ R146, R80, R196 ;  /* 0x000000c450927220 */ /* 0x000fe20000410000 */
[----:B------:R-:W-:Y:S01]  /*7970*/  FADD.FTZ R233, R233, R142 ;  /* 0x0000008ee9e97221 */ /* 0x000fe20000010000 */
[----:B------:R-:W-:Y:S01]  /*7980*/  FADD.FTZ R234, -R234, R141 ;  /* 0x0000008deaea7221 */ /* 0x000fe20000010100 */
[----:B------:R-:W-:Y:S01]  /*7990*/  FMUL.FTZ R142, R80, R197 ;  /* 0x000000c5508e7220 */ /* 0x000fe20000410000 */
[----:B------:R-:W-:Y:S01]  /*79a0*/  FMUL.FTZ R156, R183, R178 ;  /* 0x000000b2b79c7220 */ /* 0x000fe20000410000 */
[C---:B0-----:R-:W-:Y:S01]  /*79b0*/  FMUL.FTZ R149, R18.reuse, R143 ;  /* 0x0000008f12957220 */ /* 0x041fe20000410000 */
[C---:B------:R-:W-:Y:S01]  /*79c0*/  FMUL.FTZ R141, R79.reuse, R234 ;  /* 0x000000ea4f8d7220 */ /* 0x040fe20000410000 */
[----:B------:R-:W-:Y:S01]  /*79d0*/  FMUL.FTZ R143, R79, R233 ;  /* 0x000000e94f8f7220 */ /* 0x000fe20000410000 */
[-C--:B------:R-:W-:Y:S01]  /*79e0*/  FMUL.FTZ R151, R18, R147.reuse ;  /* 0x0000009312977220 */ /* 0x080fe20000410000 */
[----:B------:R-:W-:Y:S01]  /*79f0*/  FFMA.FTZ R144, R170, R147, -R144 ;  /* 0x00000093aa907223 */ /* 0x000fe20000010890 */
[C---:B------:R-:W-:Y:S01]  /*7a00*/  FMUL.FTZ R148, R30.reuse, R141 ;  /* 0x0000008d1e947220 */ /* 0x040fe20000410000 */
[-C--:B------:R-:W-:Y:S01]  /*7a10*/  FMUL.FTZ R150, R30, R143.reuse ;  /* 0x0000008f1e967220 */ /* 0x080fe20000410000 */
[C---:B------:R-:W-:Y:S01]  /*7a20*/  FMUL.FTZ R147, R32.reuse, R146 ;  /* 0x0000009220937220 */ /* 0x040fe20000410000 */
[----:B------:R-:W-:Y:S01]  /*7a30*/  FMUL.FTZ R152, R32, R142 ;  /* 0x0000008e20987220 */ /* 0x000fe20000410000 */
[C---:B------:R-:W-:Y:S01]  /*7a40*/  FFMA.FTZ R148, R3.reuse, R143, R148 ;  /* 0x0000008f03947223 */ /* 0x040fe20000010094 */
[----:B------:R-:W-:Y:S01]  /*7a50*/  FFMA.FTZ R150, R3, R141, -R150 ;  /* 0x0000008d03967223 */ /* 0x000fe20000010896 */
[----:B------:R-:W-:Y:S01]  /*7a60*/  FFMA.FTZ R156, R185, R176, R156 ;  /* 0x000000b0b99c7223 */ /* 0x000fe2000001009c */
[----:B------:R0:W-:Y:S01]  /*7a70*/  STS [R12+0x870], R149 ;  /* 0x000870950c007388 */ /* 0x0001e20000000800 */
[C---:B------:R-:W-:Y:S01]  /*7a80*/  FFMA.FTZ R176, R31.reuse, R142, -R147 ;  /* 0x0000008e1fb07223 */ /* 0x040fe20000010893 */
[----:B------:R-:W-:Y:S01]  /*7a90*/  FFMA.FTZ R152, R31, R146, R152 ;  /* 0x000000921f987223 */ /* 0x000fe20000010098 */
[----:B------:R-:W-:Y:S01]  /*7aa0*/  FADD.FTZ R147, RZ, R148 ;  /* 0x00000094ff937221 */ /* 0x000fe20000010000 */
[----:B------:R-:W-:Y:S01]  /*7ab0*/  FMUL.FTZ R148, R77, R199 ;  /* 0x000000c74d947220 */ /* 0x000fe20000410000 */
[----:B------:R-:W-:Y:S01]  /*7ac0*/  FMUL.FTZ R225, R225, R190 ;  /* 0x000000bee1e17220 */ /* 0x000fe20000410000 */
[----:B------:R1:W-:Y:S01]  /*7ad0*/  STS [R12+0x874], R151 ;  /* 0x000874970c007388 */ /* 0x0003e20000000800 */
[----:B------:R-:W-:Y:S01]  /*7ae0*/  FADD.FTZ R147, R147, R152 ;  /* 0x0000009893937221 */ /* 0x000fe20000010000 */
[C---:B------:R-:W-:Y:S01]  /*7af0*/  FMUL.FTZ R152, R78.reuse, R201 ;  /* 0x000000c94e987220 */ /* 0x040fe20000410000 */
[----:B------:R-:W-:Y:S01]  /*7b00*/  FFMA.FTZ R195, R195, R216, -R225 ;  /* 0x000000d8c3c37223 */ /* 0x000fe200000108e1 */
[----:B0-----:R-:W-:Y:S01]  /*7b10*/  FADD.FTZ R149, RZ, R150 ;  /* 0x00000096ff957221 */ /* 0x001fe20000010000 */
[----:B------:R-:W-:Y:S01]  /*7b20*/  FMUL.FTZ R150, R77, R198 ;  /* 0x000000c64d967220 */ /* 0x000fe20000410000 */
[----:B------:R-:W-:Y:S01]  /*7b30*/  FMUL.FTZ R190, R78, R200 ;  /* 0x000000c84ebe7220 */ /* 0x000fe20000410000 */
[----:B------:R-:W-:Y:S01]  /*7b40*/  FMUL.FTZ R216, R163, R152 ;  /* 0x00000098a3d87220 */ /* 0x000fe20000410000 */
[----:B------:R-:W-:Y:S01]  /*7b50*/  FADD.FTZ R149, R149, R176 ;  /* 0x000000b095957221 */ /* 0x000fe20000010000 */
[C---:B------:R-:W-:Y:S01]  /*7b60*/  FMUL.FTZ R176, R33.reuse, R148 ;  /* 0x0000009421b07220 */ /* 0x040fe20000410000 */
[-C--:B-1----:R-:W-:Y:S01]  /*7b70*/  FMUL.FTZ R151, R33, R150.reuse ;  /* 0x0000009621977220 */ /* 0x082fe20000410000 */
[----:B------:R-:W-:Y:S01]  /*7b80*/  FMUL.FTZ R218, R76, R205 ;  /* 0x000000cd4cda7220 */ /* 0x000fe20000410000 */
[-C--:B------:R-:W-:Y:S01]  /*7b90*/  FMUL.FTZ R217, R21, R139.reuse ;  /* 0x0000008b15d97220 */ /* 0x080fe20000410000 */
[C---:B------:R-:W-:Y:S01]  /*7ba0*/  FFMA.FTZ R176, R131.reuse, R150, R176 ;  /* 0x0000009683b07223 */ /* 0x040fe200000100b0 */
[----:B------:R-:W-:Y:S01]  /*7bb0*/  FFMA.FTZ R178, R131, R148, -R151 ;  /* 0x0000009483b27223 */ /* 0x000fe20000010897 */
[----:B------:R-:W-:Y:S01]  /*7bc0*/  FFMA.FTZ R139, R182, R139, -R173 ;  /* 0x0000008bb68b7223 */ /* 0x000fe200000108ad */
[-C--:B------:R-:W-:Y:S01]  /*7bd0*/  FFMA.FTZ R216, R165, R190.reuse, R216 ;  /* 0x000000bea5d87223 */ /* 0x080fe200000100d8 */
[----:B------:R-:W-:Y:S01]  /*7be0*/  FADD.FTZ R147, R147, R176 ;  /* 0x000000b093937221 */ /* 0x000fe20000010000 */
[----:B------:R-:W-:Y:S01]  /*7bf0*/  FADD.FTZ R149, R149, R178 ;  /* 0x000000b295957221 */ /* 0x000fe20000010000 */
[----:B------:R0:W-:Y:S01]  /*7c00*/  STS [R12+0x87c], R171 ;  /* 0x00087cab0c007388 */ /* 0x0001e20000000800 */
[----:B------:R-:W-:Y:S01]  /*7c10*/  FMUL.FTZ R151, R163, R190 ;  /* 0x000000bea3977220 */ /* 0x000fe20000410000 */
[----:B------:R-:W-:Y:S01]  /*7c20*/  FMUL.FTZ R178, R76, R204 ;  /* 0x000000cc4cb27220 */ /* 0x000fe20000410000 */
[----:B------:R-:W-:Y:S01]  /*7c30*/  FMUL.FTZ R173, R167, R218 ;  /* 0x000000daa7ad7220 */ /* 0x000fe20000410000 */
[----:B------:R-:W-:Y:S01]  /*7c40*/  FADD.FTZ R147, R147, R216 ;  /* 0x000000d893937221 */ /* 0x000fe20000010000 */
[----:B------:R-:W-:Y:S01]  /*7c50*/  FFMA.FTZ R176, R165, R152, -R151 ;  /* 0x00000098a5b07223 */ /* 0x000fe20000010897 */
[----:B------:R-:W-:Y:S01]  /*7c60*/  FMUL.FTZ R151, R75, R202 ;  /* 0x000000ca4b977220 */ /* 0x000fe20000410000 */
[-C--:B------:R-:W-:Y:S01]  /*7c70*/  FFMA.FTZ R216, R168, R178.reuse, R173 ;  /* 0x000000b2a8d87223 */ /* 0x080fe200000100ad */
[----:B------:R1:W-:Y:S01]  /*7c80*/  STS [R12+0x8a0], R219 ;  /* 0x0008a0db0c007388 */ /* 0x0003e20000000800 */
[----:B------:R-:W-:Y:S01]  /*7c90*/  FADD.FTZ R149, R149, R176 ;  /* 0x000000b095957221 */ /* 0x000fe20000010000 */
[----:B0-----:R-:W-:Y:S01]  /*7ca0*/  FMUL.FTZ R171, R75, R203 ;  /* 0x000000cb4bab7220 */ /* 0x001fe20000410000 */
[C---:B------:R-:W-:Y:S01]  /*7cb0*/  FMUL.FTZ R143, R26.reuse, R143 ;  /* 0x0000008f1a8f7220 */ /* 0x040fe20000410000 */
[----:B------:R0:W-:Y:S01]  /*7cc0*/  STS [R12+0x88c], R217 ;  /* 0x00088cd90c007388 */ /* 0x0001e20000000800 */
[----:B------:R-:W-:Y:S01]  /*7cd0*/  FMUL.FTZ R141, R26, R141 ;  /* 0x0000008d1a8d7220 */ /* 0x000fe20000410000 */
[----:B------:R-:W-:Y:S01]  /*7ce0*/  FMUL.FTZ R173, R164, R171 ;  /* 0x000000aba4ad7220 */ /* 0x000fe20000410000 */
[----:B------:R-:W-:Y:S01]  /*7cf0*/  FFMA.FTZ R160, R235, UR54, R160 ;  /* 0x00000036eba07c23 */ /* 0x000fe200080100a0 */
[----:B------:R-:W-:Y:S01]  /*7d00*/  STS [R12+0x8ac], R229 ;  /* 0x0008ace50c007388 */ /* 0x000fe20000000800 */
[----:B------:R-:W-:Y:S01]  /*7d10*/  FFMA.FTZ R157, R236, UR54, R157 ;  /* 0x00000036ec9d7c23 */ /* 0x000fe2000801009d */
[-C--:B------:R-:W-:Y:S01]  /*7d20*/  FFMA.FTZ R176, R166, R151.reuse, R173 ;  /* 0x00000097a6b07223 */ /* 0x080fe200000100ad */
[-C--:B-1----:R-:W-:Y:S01]  /*7d30*/  FMUL.FTZ R219, R119, R178.reuse ;  /* 0x000000b277db7220 */ /* 0x082fe20000410000 */
[-C--:B------:R-:W-:Y:S01]  /*7d40*/  FMUL.FTZ R173, R116, R151.reuse ;  /* 0x0000009774ad7220 */ /* 0x080fe20000410000 */
[----:B------:R-:W-:Y:S01]  /*7d50*/  STS [R12+0x8a4], R221 ;  /* 0x0008a4dd0c007388 */ /* 0x000fe20000000800 */
[----:B0-----:R-:W-:Y:S01]  /*7d60*/  FMUL.FTZ R217, R167, R178 ;  /* 0x000000b2a7d97220 */ /* 0x001fe20000410000 */
[----:B------:R-:W-:Y:S01]  /*7d70*/  FMUL.FTZ R178, R164, R151 ;  /* 0x00000097a4b27220 */ /* 0x000fe20000410000 */
[----:B------:R-:W-:Y:S01]  /*7d80*/  FADD.FTZ R147, R147, R176 ;  /* 0x000000b093937221 */ /* 0x000fe20000010000 */
[----:B------:R0:W-:Y:S01]  /*7d90*/  STS [R12+0x860], R173 ;  /* 0x000860ad0c007388 */ /* 0x0001e20000000800 */
[-C--:B------:R-:W-:Y:S01]  /*7da0*/  FFMA.FTZ R220, R168, R218.reuse, -R217 ;  /* 0x000000daa8dc7223 */ /* 0x080fe200000108d9 */
[-C--:B------:R-:W-:Y:S01]  /*7db0*/  FFMA.FTZ R178, R166, R171.reuse, -R178 ;  /* 0x000000aba6b27223 */ /* 0x080fe200000108b2 */
        /* <DEDUP_REMOVED lines=12> */
[----:B0-----:R-:W-:Y:S01]  /*7e80*/  FADD.FTZ R173, R13, R14 ;  /* 0x0000000e0dad7221 */ /* 0x001fe20000010000 */
[----:B------:R-:W-:Y:S01]  /*7e90*/  FMUL.FTZ R147, R108, R148 ;  /* 0x000000946c937220 */ /* 0x000fe20000410000 */
[----:B------:R-:W-:Y:S01]  /*7ea0*/  FMUL.FTZ R13, R107, R146 ;  /* 0x000000926b0d7220 */ /* 0x000fe20000410000 */
[----:B------:R-:W-:Y:S01]  /*7eb0*/  FADD.FTZ R15, R144, R15 ;  /* 0x0000000f900f7221 */ /* 0x000fe20000010000 */
[----:B------:R-:W-:Y:S01]  /*7ec0*/  FADD.FTZ R173, R173, R138 ;  /* 0x0000008aadad7221 */ /* 0x000fe20000010000 */
[----:B------:R-:W-:Y:S01]  /*7ed0*/  STS [R12+0x86c], R217 ;  /* 0x00086cd90c007388 */ /* 0x000fe20000000800 */
[----:B------:R-:W-:Y:S01]  /*7ee0*/  FMUL.FTZ R152, R214, UR55 ;  /* 0x00000037d6987c20 */ /* 0x000fe20008410000 */
[----:B------:R-:W-:Y:S01]  /*7ef0*/  FADD.FTZ R140, R15, R140 ;  /* 0x0000008c0f8c7221 */ /* 0x000fe20000010000 */
[----:B------:R-:W-:Y:S01]  /*7f00*/  FMUL.FTZ R15, R107, R142 ;  /* 0x0000008e6b0f7220 */ /* 0x000fe20000410000 */
[----:B------:R-:W-:Y:S01]  /*7f10*/  FADD.FTZ R156, R173, R156 ;  /* 0x0000009cad9c7221 */ /* 0x000fe20000010000 */
[----:B------:R-:W-:Y:S01]  /*7f20*/  MOV R173, UR20 ;  /* 0x0000001400ad7c02 */ /* 0x000fe20008000f00 */
[----:B------:R0:W-:Y:S01]  /*7f30*/  STS [R12+0x864], R171 ;  /* 0x000864ab0c007388 */ /* 0x0001e20000000800 */
[----:B------:R-:W-:Y:S01]  /*7f40*/  FADD.FTZ R140, R140, R139 ;  /* 0x0000008b8c8c7221 */ /* 0x000fe20000010000 */
[----:B------:R-:W-:Y:S01]  /*7f50*/  FADD.FTZ R156, R156, R155 ;  /* 0x0000009b9c9c7221 */ /* 0x000fe20000010000 */
[----:B------:R-:W-:Y:S01]  /*7f60*/  LEA R173, R173, -R102, 0x1 ;  /* 0x80000066adad7211 */ /* 0x000fe200078e08ff */
[----:B------:R-:W-:Y:S01]  /*7f70*/  STS [R12+0x858], R149 ;  /* 0x000858950c007388 */ /* 0x000fe20000000800 */
[----:B------:R-:W-:Y:S01]  /*7f80*/  FADD.FTZ R140, R140, R137 ;  /* 0x000000898c8c7221 */ /* 0x000fe20000010000 */
[----:B------:R-:W-:Y:S01]  /*7f90*/  FADD.FTZ R191, R156, R191 ;  /* 0x000000bf9cbf7221 */ /* 0x000fe20000010000 */
[----:B------:R-:W-:Y:S01]  /*7fa0*/  ISETP.GE.AND P0, PT, R173, 0x1, PT ;  /* 0x00000001ad00780c */ /* 0x000fe20003f06270 */
[----:B------:R-:W-:Y:S01]  /*7fb0*/  STS [R12+0x85c], R151 ;  /* 0x00085c970c007388 */ /* 0x000fe20000000800 */
[----:B------:R-:W-:Y:S01]  /*7fc0*/  FADD.FTZ R140, R140, R195 ;  /* 0x000000c38c8c7221 */ /* 0x000fe20000010000 */
[----:B------:R-:W-:Y:S01]  /*7fd0*/  FADD.FTZ R190, R191, R188 ;  /* 0x000000bcbfbe7221 */ /* 0x000fe20000010000 */
[----:B------:R-:W-:Y:S01]  /*7fe0*/  FMUL.FTZ R176, R210, UR55 ;  /* 0x00000037d2b07c20 */ /* 0x000fe20008410000 */
[----:B------:R-:W-:Y:S01]  /*7ff0*/  STS [R12+0x850], R145 ;  /* 0x000850910c007388 */ /* 0x000fe20000000800 */
[----:B------:R-:W-:Y:S01]  /*8000*/  FMUL.FTZ R155, R209, UR55 ;  /* 0x00000037d19b7c20 */ /* 0x000fe20008410000 */
[----:B------:R-:W-:Y:S01]  /*8010*/  FMUL.FTZ R188, R206, UR55 ;  /* 0x00000037cebc7c20 */ /* 0x000fe20008410000 */
[----:B0-----:R-:W-:Y:S01]  /*8020*/  FMUL.FTZ R171, R207, UR55 ;  /* 0x00000037cfab7c20 */ /* 0x001fe20008410000 */
[----:B------:R0:W-:Y:S01]  /*8030*/  STS [R12+0x854], R147 ;  /* 0x000854930c007388 */ /* 0x0001e20000000800 */
[----:B------:R-:W-:Y:S01]  /*8040*/  FMUL.FTZ R150, R204, UR55 ;  /* 0x00000037cc967c20 */ /* 0x000fe20008410000 */
[----:B------:R-:W-:Y:S01]  /*8050*/  FMUL.FTZ R148, R200, UR55 ;  /* 0x00000037c8947c20 */ /* 0x000fe20008410000 */
[----:B------:R-:W-:Y:S01]  /*8060*/  FMUL.FTZ R144, R198, UR55 ;  /* 0x00000037c6907c20 */ /* 0x000fe20008410000 */
[----:B------:R1:W-:Y:S01]  /*8070*/  STS [R12+0x848], R13 ;  /* 0x0008480d0c007388 */ /* 0x0003e20000000800 */
[----:B------:R-:W-:Y:S01]  /*8080*/  FMUL.FTZ R137, R233, UR55 ;  /* 0x00000037e9897c20 */ /* 0x000fe20008410000 */
[----:B------:R-:W-:Y:S01]  /*8090*/  FMUL.FTZ R138, R234, UR55 ;  /* 0x00000037ea8a7c20 */ /* 0x000fe20008410000 */
[----:B------:R-:W-:Y:S01]  /*80a0*/  FADD.FTZ R216, R140, R189 ;  /* 0x000000bd8cd87221 */ /* 0x000fe20000010000 */
[----:B------:R2:W-:Y:S01]  /*80b0*/  STS [R12+0x84c], R15 ;  /* 0x00084c0f0c007388 */ /* 0x0005e20000000800 */
[----:B------:R-:W-:Y:S01]  /*80c0*/  FFMA.FTZ R152, R215, UR54, -R152 ;  /* 0x00000036d7987c23 */ /* 0x000fe20008010898 */
[----:B0-----:R-:W-:Y:S01]  /*80d0*/  FMUL.FTZ R147, R213, UR55 ;  /* 0x00000037d5937c20 */ /* 0x001fe20008410000 */
[----:B------:R-:W-:Y:S01]  /*80e0*/  FFMA.FTZ R176, R211, UR54, -R176 ;  /* 0x00000036d3b07c23 */ /* 0x000fe200080108b0 */
[----:B------:R0:W-:Y:S01]  /*80f0*/  STS [R12+0x840], R143 ;  /* 0x0008408f0c007388 */ /* 0x0001e20000000800 */
[----:B------:R-:W-:Y:S01]  /*8100*/  FFMA.FTZ R155, R208, UR54, R155 ;  /* 0x00000036d09b7c23 */ /* 0x000fe2000801009b */
[----:B-1----:R-:W-:Y:S01]  /*8110*/  FMUL.FTZ R13, R215, UR55 ;  /* 0x00000037d70d7c20 */ /* 0x002fe20008410000 */
[----:B------:R-:W-:Y:S01]  /*8120*/  FFMA.FTZ R147, R212, UR54, -R147 ;  /* 0x00000036d4937c23 */ /* 0x000fe20008010893 */
[----:B------:R1:W-:Y:S01]  /*8130*/  STS [R12+0x844], R141 ;  /* 0x0008448d0c007388 */ /* 0x0003e20000000800 */
[----:B------:R-:W-:Y:S01]  /*8140*/  FFMA.FTZ R188, R207, UR54, -R188 ;  /* 0x00000036cfbc7c23 */ /* 0x000fe200080108bc */
[----:B------:R-:W-:Y:S01]  /*8150*/  FFMA.FTZ R156, R214, UR54, R13 ;  /* 0x00000036d69c7c23 */ /* 0x000fe2000801000d */
[----:B------:R-:W-:Y:S01]  /*8160*/  FMUL.FTZ R13, R211, UR55 ;  /* 0x00000037d30d7c20 */ /* 0x000fe20008410000 */
[----:B--2---:R-:W-:Y:S01]  /*8170*/  FMUL.FTZ R15, R201, UR55 ;  /* 0x00000037c90f7c20 */ /* 0x004fe20008410000 */
[----:B------:R-:W-:Y:S01]  /*8180*/  FFMA.FTZ R171, R206, UR54, R171 ;  /* 0x00000036ceab7c23 */ /* 0x000fe200080100ab */
[----:B0-----:R-:W-:Y:S01]  /*8190*/  FMUL.FTZ R143, R205, UR55 ;  /* 0x00000037cd8f7c20 */ /* 0x001fe20008410000 */
[----:B------:R-:W-:Y:S01]  /*81a0*/  FFMA.FTZ R178, R210, UR54, R13 ;  /* 0x00000036d2b27c23 */ /* 0x000fe2000801000d */
[----:B------:R-:W-:Y:S01]  /*81b0*/  FMUL.FTZ R13, R199, UR55 ;  /* 0x00000037c70d7c20 */ /* 0x000fe20008410000 */
[----:B------:R-:W-:Y:S01]  /*81c0*/  FFMA.FTZ R150, R205, UR54, -R150 ;  /* 0x00000036cd967c23 */ /* 0x000fe20008010896 */
[----:B-1----:R-:W-:Y:S01]  /*81d0*/  FMUL.FTZ R12, R212, UR55 ;  /* 0x00000037d40c7c20 */ /* 0x002fe20008410000 */
[----:B------:R-:W-:Y:S01]  /*81e0*/  FMUL.FTZ R141, R203, UR55 ;  /* 0x00000037cb8d7c20 */ /* 0x000fe20008410000 */
[----:B------:R-:W-:Y:S01]  /*81f0*/  FFMA.FTZ R142, R198, UR54, R13 ;  /* 0x00000036c68e7c23 */ /* 0x000fe2000801000d */
[----:B------:R-:W-:Y:S01]  /*8200*/  FMUL.FTZ R13, R197, UR55 ;  /* 0x00000037c50d7c20 */ /* 0x000fe20008410000 */
[----:B------:R-:W-:Y:S01]  /*8210*/  FFMA.FTZ R149, R213, UR54, R12 ;  /* 0x00000036d5957c23 */ /* 0x000fe2000801000c */
[----:B------:R-:W-:Y:S01]  /*8220*/  FMUL.FTZ R12, R208, UR55 ;  /* 0x00000037d00c7c20 */ /* 0x000fe20008410000 */
[----:B------:R-:W-:Y:S01]  /*8230*/  FFMA.FTZ R143, R204, UR54, R143 ;  /* 0x00000036cc8f7c23 */ /* 0x000fe2000801008f */
[C---:B------:R-:W-:Y:S01]  /*8240*/  FFMA.FTZ R141, R202.reuse, UR54, R141 ;  /* 0x00000036ca8d7c23 */ /* 0x040fe2000801008d */
[----:B------:R-:W-:Y:S01]  /*8250*/  FFMA.FTZ R148, R201, UR54, -R148 ;  /* 0x00000036c9947c23 */ /* 0x000fe20008010894 */
[----:B------:R-:W-:Y:S01]  /*8260*/  FFMA.FTZ R151, R209, UR54, -R12 ;  /* 0x00000036d1977c23 */ /* 0x000fe2000801080c */
[----:B------:R-:W-:Y:S01]  /*8270*/  FMUL.FTZ R12, R202, UR55 ;  /* 0x00000037ca0c7c20 */ /* 0x000fe20008410000 */
[----:B------:R-:W-:Y:S01]  /*8280*/  FFMA.FTZ R146, R200, UR54, R15 ;  /* 0x00000036c8927c23 */ /* 0x000fe2000801000f */
[----:B------:R-:W-:Y:S01]  /*8290*/  FFMA.FTZ R144, R199, UR54, -R144 ;  /* 0x00000036c7907c23 */ /* 0x000fe20008010890 */
[C---:B------:R-:W-:Y:S01]  /*82a0*/  FFMA.FTZ R140, R196.reuse, UR54, R13 ;  /* 0x00000036c48c7c23 */ /* 0x040fe2000801000d */
[----:B------:R-:W-:Y:S01]  /*82b0*/  FFMA.FTZ R145, R203, UR54, -R12 ;  /* 0x00000036cb917c23 */ /* 0x000fe2000801080c */
[----:B------:R-:W-:Y:S01]  /*82c0*/  FMUL.FTZ R12, R196, UR55 ;  /* 0x00000037c40c7c20 */ /* 0x000fe20008410000 */
[----:B------:R-:W-:Y:S01]  /*82d0*/  FFMA.FTZ R137, R234, UR54, -R137 ;  /* 0x00000036ea897c23 */ /* 0x000fe20008010889 */
[----:B------:R-:W-:-:S02]  /*82e0*/  FFMA.FTZ R138, R233, UR54, R138 ;  /* 0x00000036e98a7c23 */ /* 0x000fc4000801008a */
[----:B------:R-:W-:Y:S01]  /*82f0*/  FFMA.FTZ R139, R197, UR54, -R12 ;  /* 0x00000036c58b7c23 */ /* 0x000fe2000801080c */
[----:B------:R-:W-:Y:S06]  /*8300*/  BAR.SYNC.DEFER_BLOCKING 0x0 ;  /* 0x0000000000007b1d */ /* 0x000fec0000010000 */
[----:B------:R-:W-:Y:S05]  /*8310*/  @!P0 BRA `(.L_x_14746) ;  /* 0x0000000000708947 */ /* 0x000fea0003800000 */
[----:B------:R-:W-:Y:S01]  /*8320*/  LEA.HI.SX32 R12, R102, R102, 0x1b ;  /* 0x00000066660c7211 */ /* 0x000fe200078fdaff */
[----:B------:R-:W-:Y:S01]  /*8330*/  UIMAD UR54, UR46, UR30, URZ ;  /* 0x0000001e2e3672a4 */ /* 0x000fe2000f8e023f */
[----:B------:R-:W-:Y:S01]  /*8340*/  MOV R15, UR26 ;  /* 0x0000001a000f7c02 */ /* 0x000fe20008000f00 */
[----:B------:R-:W-:Y:S01]  /*8350*/  UIMAD.WIDE.U32 UR20, UR12, UR30, URZ ;  /* 0x0000001e0c1472a5 */ /* 0x000fe2000f8e003f */
[----:B------:R-:W-:Y:S01]  /*8360*/  LEA R14, R12, UR19, 0x2 ;  /* 0x000000130c0e7c11 */ /* 0x000fe2000f8e10ff */
        /* <DEDUP_REMOVED lines=23> */
.L_x_14746:
[----:B------:R-:W-:Y:S05]  /*84e0*/  BSYNC B0 ;  /* 0x0000000000007941 */ /* 0x000fea0003800000 */
.L_x_14745:
[----:B------:R-:W-:Y:S01]  /*84f0*/  USHF.R.U32.HI UR20, URZ, 0x1, UR29 ;  /* 0x000000013f147899 */ /* 0x000fe2000801161d */
[----:B------:R-:W1:Y:S01]  /*8500*/  LDC.64 R12, c[0x0][0x360] ;  /* 0x0000d800ff0c7b82 */ /* 0x000e620000000a00 */
[----:B------:R-:W-:Y:S01]  /*8510*/  USHF.R.U64 UR54, UR28, 0x1, UR29 ;  /* 0x000000011c367899 */ /* 0x000fe2000800121d */
[----:B0-----:R-:W-:Y:S01]  /*8520*/  FMUL.FTZ R15, R34, R228 ;  /* 0x000000e4220f7220 */ /* 0x001fe20000410000 */
[----:B------:R-:W-:Y:S01]  /*8530*/  UIMAD UR55, UR20, UR11, URZ ;  /* 0x0000000b143772a4 */ /* 0x000fe2000f8e023f */
[----:B------:R-:W-:Y:S01]  /*8540*/  FADD.FTZ R189, R216, R133 ;  /* 0x00000085d8bd7221 */ /* 0x000fe20000010000 */
[----:B------:R-:W-:Y:S01]  /*8550*/  UIMAD.WIDE.U32 UR20, UR54, UR11, URZ ;  /* 0x0000000b361472a5 */ /* 0x000fe2000f8e003f */
[----:B------:R-:W-:Y:S01]  /*8560*/  FMUL.FTZ R216, R223, R230 ;  /* 0x000000e6dfd87220 */ /* 0x000fe20000410000 */
[----:B------:R-:W-:Y:S01]  /*8570*/  UIMAD UR55, UR47, UR54, UR55 ;  /* 0x000000362f3772a4 */ /* 0x000fe2000f8e0237 */
[----:B------:R-:W-:Y:S01]  /*8580*/  FADD.FTZ R226, R226, -R15 ;  /* 0x8000000fe2e27221 */ /* 0x000fe20000010000 */
[----:B------:R-:W-:Y:S01]  /*8590*/  UIMAD UR46, UR46, UR30, URZ ;  /* 0x0000001e2e2e72a4 */ /* 0x000fe2000f8e023f */
[-C--:B------:R-:W-:Y:S01]  /*85a0*/  FFMA.FTZ R133, R161, R232.reuse, R216 ;  /* 0x000000e8a1857223 */ /* 0x080fe200000100d8 */
[----:B------:R-:W-:Y:S01]  /*85b0*/  UIADD3 UR21, UR55, UR21, URZ ;  /* 0x0000001537157290 */ /* 0x000fe2000fffe03f */
[----:B------:R-:W-:Y:S01]  /*85c0*/  FADD.FTZ R190, R190, R135 ;  /* 0x00000087bebe7221 */ /* 0x000fe20000010000 */
[----:B------:R-:W-:Y:S01]  /*85d0*/  UIMAD UR46, UR12, UR31, UR46 ;  /* 0x0000001f0c2e72a4 */ /* 0x000fe2000f8e022e */
[----:B------:R-:W-:Y:S01]  /*85e0*/  FMUL.FTZ R232, R223, R232 ;  /* 0x000000e8dfe87220 */ /* 0x000fe20000410000 */
[----:B------:R-:W-:Y:S01]  /*85f0*/  UIMAD.WIDE.U32 UR20, UR12, UR30, UR20 ;  /* 0x0000001e0c1472a5 */ /* 0x000fe2000f8e0014 */
[----:B------:R-:W-:Y:S01]  /*8600*/  IADD3 R135, R102, 0x40, RZ ;  /* 0x0000004066877810 */ /* 0x000fe20007ffe0ff */
[----:B------:R-:W-:Y:S01]  /*8610*/  FADD.FTZ R136, R189, R136 ;  /* 0x00000088bd887221 */ /* 0x000fe20000010000 */
[----:B------:R-:W-:Y:S01]  /*8620*/  FMUL.FTZ R224, R34, R224 ;  /* 0x000000e022e07220 */ /* 0x000fe20000410000 */
[----:B------:R-:W-:Y:S01]  /*8630*/  UIADD3 UR46, UR46, UR21, URZ ;  /* 0x000000152e2e7290 */ /* 0x000fe2000fffe03f */
[----:B------:R-:W-:Y:S01]  /*8640*/  FFMA.FTZ R195, R161, R230, -R232 ;  /* 0x000000e6a1c37223 */ /* 0x000fe200000108e8 */
[----:B------:R-:W-:Y:S01]  /*8650*/  ULEA UR47, UP0, UR20, UR32, 0x3 ;  /* 0x00000020142f7291 */ /* 0x000fe2000f80183f */
[C---:B------:R-:W-:Y:S01]  /*8660*/  IADD3 R189, R102.reuse, 0x60, RZ ;  /* 0x0000006066bd7810 */ /* 0x040fe20007ffe0ff */
[----:B------:R-:W-:Y:S01]  /*8670*/  UIADD3 UR21, UR6, -UR18, URZ ;  /* 0x8000001206157290 */ /* 0x000fe2000fffe03f */
[----:B------:R-:W-:Y:S01]  /*8680*/  BSSY B0, `(.L_x_14747) ;  /* 0x000001b000007945 */ /* 0x000fe20003800000 */
[----:B------:R-:W-:Y:S01]  /*8690*/  ULEA.HI.X UR46, UR20, UR33, UR46, 0x3, UP0 ;  /* 0x00000021142e7291 */ /* 0x000fe200080f1c2e */
[----:B------:R-:W-:Y:S01]  /*86a0*/  FADD.FTZ R227, R227, R224 ;  /* 0x000000e0e3e37221 */ /* 0x000fe20000010000 */
        /* <DEDUP_REMOVED lines=9> */
[----:B------:R-:W-:Y:S01]  /*8740*/  IMAD.WIDE R14, R191, 0x4, R14 ;  /* 0x00000004bf0e7825 */ /* 0x000fe200078e020e */
[----:B------:R-:W-:Y:S02]  /*8750*/  ISETP.GE.AND P2, PT, R173, 0x61, PT ;  /* 0x00000061ad00780c */ /* 0x000fe40003f46270 */
[-C--:B------:R-:W-:Y:S01]  /*8760*/  LEA.HI.SX32 R189, R189, R102.reuse, 0x1b ;  /* 0x00000066bdbd7211 */ /* 0x080fe200078fdaff */
[----:B------:R-:W-:Y:S01]  /*8770*/  IMAD R191, R13, UR20, R216 ;  /* 0x000000140dbf7c24 */ /* 0x000fe2000f8e02d8 */
[----:B------:R-:W-:Y:S01]  /*8780*/  IADD3 R13, R102, 0x20, RZ ;  /* 0x00000020660d7810 */ /* 0x000fe20007ffe0ff */
[----:B------:R-:W-:Y:S01]  /*8790*/  IMAD.WIDE.U32 R14, R12, UR20, R14 ;  /* 0x000000140c0e7c25 */ /* 0x000fe2000f8e000e */
[----:B------:R-:W-:-:S03]  /*87a0*/  LEA.HI.SX32 R12, R135, R102, 0x1b ;  /* 0x00000066870c7211 */ /* 0x000fc600078fdaff */
[----:B------:R-:W-:Y:S01]  /*87b0*/  FADD.FTZ R135, R136, R195 ;  /* 0x000000c388877221 */ /* 0x000fe20000010000 */
[----:B------:R-:W-:Y:S02]  /*87c0*/  LEA.HI.SX32 R13, R13, R102, 0x1b ;  /* 0x000000660d0d7211 */ /* 0x000fe400078fdaff */
[----:B------:R-:W-:Y:S02]  /*87d0*/  IADD3 R15, R15, R191, RZ ;  /* 0x000000bf0f0f7210 */ /* 0x000fe40007ffe0ff */
[----:B------:R-:W-:Y:S02]  /*87e0*/  LEA R13, R13, UR19, 0x2 ;  /* 0x000000130d0d7c11 */ /* 0x000fe4000f8e10ff */
[----:B------:R-:W-:-:S04]  /*87f0*/  LEA R12, R12, UR19, 0x2 ;  /* 0x000000130c0c7c11 */ /* 0x000fc8000f8e10ff */
[----:B------:R-:W0:Y:S01]  /*8800*/  LDS R13, [R13+0x8c0] ;  /* 0x0008c0000d0d7984 */ /* 0x000e220000000800 */
[----:B------:R-:W-:Y:S05]  /*8810*/  @!P0 BRA `(.L_x_14748) ;  /* 0x0000000000048947 */ /* 0x000fea0003800000 */
[----:B0-----:R1:W-:Y:S02]  /*8820*/  REDG.E.ADD.F32.FTZ.RN.STRONG.GPU desc[UR22][R14.64+-0xf80], R13 ;  /* 0xfff0800d0e0079a6 */ /* 0x0013e4000c10f396 */
.L_x_14748:
[----:B------:R-:W-:Y:S05]  /*8830*/  BSYNC B0 ;  /* 0x0000000000007941 */ /* 0x000fea0003800000 */
.L_x_14747:
[----:B01----:R0:W1:Y:S01]  /*8840*/  LDS R13, [R12+0x940] ;  /* 0x000940000c0d7984 */ /* 0x0030620000000800 */
[----:B------:R-:W-:Y:S01]  /*8850*/  BSSY B0, `(.L_x_14749) ;  /* 0x0000004000007945 */ /* 0x000fe20003800000 */
[----:B------:R-:W-:-:S03]  /*8860*/  LEA R136, R189, UR19, 0x2 ;  /* 0x00000013bd887c11 */ /* 0x000fc6000f8e10ff */
[----:B------:R-:W-:Y:S05]  /*8870*/  @!P1 BRA `(.L_x_14750) ;  /* 0x0000000000049947 */ /* 0x000fea0003800000 */
[----:B-1----:R2:W-:Y:S02]  /*8880*/  REDG.E.ADD.F32.FTZ.RN.STRONG.GPU desc[UR22][R14.64+-0xf00], R13 ;  /* 0xfff1000d0e0079a6 */ /* 0x0025e4000c10f396 */
.L_x_14750:
[----:B------:R-:W-:Y:S05]  /*8890*/  BSYNC B0 ;  /* 0x0000000000007941 */ /* 0x000fea0003800000 */
.L_x_14749:
[----:B-12---:R1:W2:Y:S01]  /*88a0*/  LDS R13, [R136+0x9c0] ;  /* 0x0009c000880d7984 */ /* 0x0062a20000000800 */
[----:B------:R-:W-:Y:S01]  /*88b0*/  BSSY B0, `(.L_x_14751) ;  /* 0x0000005000007945 */ /* 0x000fe20003800000 */
[C---:B------:R-:W-:Y:S02]  /*88c0*/  IADD3 R189, R102.reuse, 0x80, RZ ;  /* 0x0000008066bd7810 */ /* 0x040fe40007ffe0ff */
[----:B------:R-:W-:Y:S01]  /*88d0*/  IADD3 R191, R102, 0xa0, RZ ;  /* 0x000000a066bf7810 */ /* 0x000fe20007ffe0ff */
[----:B------:R-:W-:Y:S06]  /*88e0*/  @!P2 BRA `(.L_x_14752) ;  /* 0x000000000004a947 */ /* 0x000fec0003800000 */
[----:B--2---:R3:W-:Y:S02]  /*88f0*/  REDG.E.ADD.F32.FTZ.RN.STRONG.GPU desc[UR22][R14.64+-0xe80], R13 ;  /* 0xfff1800d0e0079a6 */ /* 0x0047e4000c10f396 */
.L_x_14752:
[----:B------:R-:W-:Y:S05]  /*8900*/  BSYNC B0 ;  /* 0x0000000000007941 */ /* 0x000fea0003800000 */
.L_x_14751:
[----:B--23--:R-:W-:Y:S01]  /*8910*/  IADD3 R13, R102, 0xc0, RZ ;  /* 0x000000c0660d7810 */ /* 0x00cfe20007ffe0ff */
[----:B------:R-:W-:Y:S01]  /*8920*/  BSSY B0, `(.L_x_14753) ;  /* 0x0000011000007945 */ /* 0x000fe20003800000 */
[-C--:B------:R-:W-:Y:S02]  /*8930*/  LEA.HI.SX32 R189, R189, R102.reuse, 0x1b ;  /* 0x00000066bdbd7211 */ /* 0x080fe400078fdaff */
[-C--:B0-----:R-:W-:Y:S02]  /*8940*/  LEA.HI.SX32 R12, R13, R102.reuse, 0x1b ;  /* 0x000000660d0c7211 */ /* 0x081fe400078fdaff */
        /* <DEDUP_REMOVED lines=14> */
.L_x_14754:
[----:B------:R-:W-:Y:S05]  /*8a30*/  BSYNC B0 ;  /* 0x0000000000007941 */ /* 0x000fea0003800000 */
.L_x_14753:
[----:B0-2---:R0:W2:Y:S01]  /*8a40*/  LDS R13, [R191+0xac0] ;  /* 0x000ac000bf0d7984 */ /* 0x0050a20000000800 */
[----:B------:R-:W-:Y:S01]  /*8a50*/  BSSY B0, `(.L_x_14755) ;  /* 0x0000006000007945 */ /* 0x000fe20003800000 */
[----:B------:R-:W-:Y:S02]  /*8a60*/  IADD3 R189, R102, 0x100, RZ ;  /* 0x0000010066bd7810 */ /* 0x000fe40007ffe0ff */
[----:B------:R-:W-:Y:S02]  /*8a70*/  LEA.HI.SX32 R195, R195, R102, 0x1b ;  /* 0x00000066c3c37211 */ /* 0x000fe400078fdaff */
[----:B------:R-:W-:Y:S01]  /*8a80*/  LEA R12, R12, UR19, 0x2 ;  /* 0x000000130c0c7c11 */ /* 0x000fe2000f8e10ff */
[----:B------:R-:W-:Y:S06]  /*8a90*/  @!P0 BRA `(.L_x_14756) ;  /* 0x0000000000048947 */ /* 0x000fec0003800000 */
[----:B--2---:R3:W-:Y:S02]  /*8aa0*/  REDG.E.ADD.F32.FTZ.RN.STRONG.GPU desc[UR22][R14.64+-0xd80], R13 ;  /* 0xfff2800d0e0079a6 */ /* 0x0047e4000c10f396 */
.L_x_14756:
[----:B------:R-:W-:Y:S05]  /*8ab0*/  BSYNC B0 ;  /* 0x0000000000007941 */ /* 0x000fea0003800000 */
.L_x_14755:
[----:B--23--:R2:W3:Y:S01]  /*8ac0*/  LDS R13, [R12+0xb40] ;  /* 0x000b40000c0d7984 */ /* 0x00c4e20000000800 */
[----:B------:R-:W-:Y:S01]  /*8ad0*/  BSSY B0, `(.L_x_14757) ;  /* 0x0000006000007945 */ /* 0x000fe20003800000 */
[----:B0-----:R-:W-:Y:S02]  /*8ae0*/  IADD3 R191, R102, 0x120, RZ ;  /* 0x0000012066bf7810 */ /* 0x001fe40007ffe0ff */
[----:B------:R-:W-:Y:S02]  /*8af0*/  LEA.HI.SX32 R189, R189, R102, 0x1b ;  /* 0x00000066bdbd7211 */ /* 0x000fe400078fdaff */
[----:B-1----:R-:W-:Y:S01]  /*8b00*/  LEA R136, R195, UR19, 0x2 ;  /* 0x00000013c3887c11 */ /* 0x002fe2000f8e10ff */
[----:B------:R-:W-:Y:S06]  /*8b10*/  @!P1 BRA `(.L_x_14758) ;  /* 0x0000000000049947 */ /* 0x000fec0003800000 */
[----:B---3--:R0:W-:Y:S02]  /*8b20*/  REDG.E.ADD.F32.FTZ.RN.STRONG.GPU desc[UR22][R14.64+-0xd00], R13 ;  /* 0xfff3000d0e0079a6 */ /* 0x0081e4000c10f396 */
.L_x_14758:
[----:B------:R-:W-:Y:S05]  /*8b30*/  BSYNC B0 ;  /* 0x0000000000007941 */ /* 0x000fea0003800000 */
.L_x_14757:
[----:B0--3--:R0:W1:Y:S01]  /*8b40*/  LDS R13, [R136+0xbc0] ;  /* 0x000bc000880d7984 */ /* 0x0090620000000800 */
[----:B------:R-:W-:Y:S01]  /*8b50*/  BSSY B0, `(.L_x_14759) ;  /* 0x0000006000007945 */ /* 0x000fe20003800000 */
[----:B------:R-:W-:Y:S02]  /*8b60*/  IADD3 R195, R102, 0x140, RZ ;  /* 0x0000014066c37810 */ /* 0x000fe40007ffe0ff */
[----:B------:R-:W-:Y:S02]  /*8b70*/  LEA.HI.SX32 R191, R191, R102, 0x1b ;  /* 0x00000066bfbf7211 */ /* 0x000fe400078fdaff */
[----:B------:R-:W-:Y:S01]  /*8b80*/  LEA R189, R189, UR19, 0x2 ;  /* 0x00000013bdbd7c11 */ /* 0x000fe2000f8e10ff */
[----:B------:R-:W-:Y:S06]  /*8b90*/  @!P2 BRA `(.L_x_14760) ;  /* 0x000000000004a947 */ /* 0x000fec0003800000 */
[----:B-1----:R3:W-:Y:S02]  /*8ba0*/  REDG.E.ADD.F32.FTZ.RN.STRONG.GPU desc[UR22][R14.64+-0xc80], R13 ;  /* 0xfff3800d0e0079a6 */ /* 0x0027e4000c10f396 */
.L_x_14760:
[----:B------:R-:W-:Y:S05]  /*8bb0*/  BSYNC B0 ;  /* 0x0000000000007941 */ /* 0x000fea0003800000 */
.L_x_14759:
[----:B-1-3--:R1:W3:Y:S01]  /*8bc0*/  LDS R13, [R189+0xc40] ;  /* 0x000c4000bd0d7984 */ /* 0x00a2e20000000800 */
[----:B------:R-:W-:Y:S01]  /*8bd0*/  BSSY B0, `(.L_x_14761) ;  /* 0x0000005000007945 */ /* 0x000fe20003800000 */
[----:B------:R-:W-:Y:S02]  /*8be0*/  LEA.HI.SX32 R195, R195, R102, 0x1b ;  /* 0x00000066c3c37211 */ /* 0x000fe400078fdaff */
[----:B------:R-:W-:Y:S01]  /*8bf0*/  LEA R191, R191, UR19, 0x2 ;  /* 0x00000013bfbf7c11 */ /* 0x000fe2000f8e10ff */
[----:B------:R-:W-:Y:S06]  /*8c00*/  @!P3 BRA `(.L_x_14762) ;  /* 0x000000000004b947 */ /* 0x000fec0003800000 */
[----:B---3--:R4:W-:Y:S02]  /*8c10*/  REDG.E.ADD.F32.FTZ.RN.STRONG.GPU desc[UR22][R14.64+-0xc00], R13 ;  /* 0xfff4000d0e0079a6 */ /* 0x0089e4000c10f396 */
.L_x_14762:
[----:B------:R-:W-:Y:S05]  /*8c20*/  BSYNC B0 ;  /* 0x0000000000007941 */ /* 0x000fea0003800000 */
.L_x_14761:
[----:B---34-:R3:W4:Y:S01]  /*8c30*/  LDS R13, [R191+0xcc0] ;  /* 0x000cc000bf0d7984 */ /* 0x0187220000000800 */
[----:B------:R-:W-:Y:S01]  /*8c40*/  BSSY B0, `(.L_x_14763) ;  /* 0x0000004000007945 */ /* 0x000fe20003800000 */
[----:B------:R-:W-:-:S03]  /*8c50*/  LEA R195, R195, UR19, 0x2 ;  /* 0x00000013c3c37c11 */ /* 0x000fc6000f8e10ff */
[----:B------:R-:W-:Y:S05]  /*8c60*/  @!P4 BRA `(.L_x_14764) ;  /* 0x000000000004c947 */ /* 0x000fea0003800000 */
[----:B----4-:R4:W-:Y:S02]  /*8c70*/  REDG.E.ADD.F32.FTZ.RN.STRONG.GPU desc[UR22][R14.64+-0xb80], R13 ;  /* 0xfff4800d0e0079a6 */ /* 0x0109e4000c10f396 */
.L_x_14764:
[----:B------:R-:W-:Y:S05]  /*8c80*/  BSYNC B0 ;  /* 0x0000000000007941 */ /* 0x000fea0003800000 */
.L_x_14763:
[----:B----4-:R4:W0:Y:S01]  /*8c90*/  LDS R13, [R195+0xd40] ;  /* 0x000d4000c30d7984 */ /* 0x0108220000000800 */
[----:B------:R-:W-:Y:S01]  /*8ca0*/  BSSY B0, `(.L_x_14765) ;  /* 0x0000005000007945 */ /* 0x000fe20003800000 */
[C---:B-1----:R-:W-:Y:S02]  /*8cb0*/  IADD3 R189, R102.reuse, 0x160, RZ ;  /* 0x0000016066bd7810 */ /* 0x042fe40007ffe0ff */
[----:B---3--:R-:W-:Y:S01]  /*8cc0*/  IADD3 R191, R102, 0x180, RZ ;  /* 0x0000018066bf7810 */ /* 0x008fe20007ffe0ff */
[----:B------:R-:W-:Y:S06]  /*8cd0*/  @!P5 BRA `(.L_x_14766) ;  /* 0x000000000004d947 */ /* 0x000fec0003800000 */
[----:B0-----:R1:W-:Y:S02]  /*8ce0*/  REDG.E.ADD.F32.FTZ.RN.STRONG.GPU desc[UR22][R14.64+-0xb00], R13 ;  /* 0xfff5000d0e0079a6 */ /* 0x0013e4000c10f396 */
.L_x_14766:
[----:B------:R-:W-:Y:S05]  /*8cf0*/  BSYNC B0 ;  /* 0x0000000000007941 */ /* 0x000fea0003800000 */
.L_x_14765:
[----:B01----:R-:W-:Y:S01]  /*8d00*/  IADD3 R13, R102, 0x1a0, RZ ;  /* 0x000001a0660d7810 */ /* 0x003fe20007ffe0ff */
[----:B------:R-:W-:Y:S01]  /*8d10*/  BSSY B0, `(.L_x_14767) ;  /* 0x0000011000007945 */ /* 0x000fe20003800000 */
[-C--:B------:R-:W-:Y:S02]  /*8d20*/  LEA.HI.SX32 R189, R189, R102.reuse, 0x1b ;  /* 0x00000066bdbd7211 */ /* 0x080fe400078fdaff */
[-C--:B--2---:R-:W-:Y:S02]  /*8d30*/  LEA.HI.SX32 R12, R13, R102.reuse, 0x1b ;  /* 0x000000660d0c7211 */ /* 0x084fe400078fdaff */
        /* <DEDUP_REMOVED lines=14> */
.L_x_14768:
[----:B------:R-:W-:Y:S05]  /*8e20*/  BSYNC B0 ;  /* 0x0000000000007941 */ /* 0x000fea0003800000 */
.L_x_14767:
[----:B01----:R0:W1:Y:S01]  /*8e30*/  LDS R13, [R191+0xe40] ;  /* 0x000e4000bf0d7984 */ /* 0x0030620000000800 */
[----:B------:R-:W-:Y:S01]  /*8e40*/  BSSY B0, `(.L_x_14769) ;  /* 0x0000006000007945 */ /* 0x000fe20003800000 */
[----:B------:R-:W-:Y:S02]  /*8e50*/  IADD3 R189, R102, 0x1e0, RZ ;  /* 0x000001e066bd7810 */ /* 0x000fe40007ffe0ff */
[----:B------:R-:W-:Y:S02]  /*8e60*/  LEA.HI.SX32 R195, R195, R102, 0x1b ;  /* 0x00000066c3c37211 */ /* 0x000fe400078fdaff */
[----:B------:R-:W-:Y:S01]  /*8e70*/  LEA R12, R12, UR19, 0x2 ;  /* 0x000000130c0c7c11 */ /* 0x000fe2000f8e10ff */
[----:B------:R-:W-:Y:S06]  /*8e80*/  @!P0 BRA `(.L_x_14770) ;  /* 0x0000000000048947 */ /* 0x000fec0003800000 */
[----:B-1----:R2:W-:Y:S02]  /*8e90*/  REDG.E.ADD.F32.FTZ.RN.STRONG.GPU desc[UR22][R14.64+-0xa00], R13 ;  /* 0xfff6000d0e0079a6 */ /* 0x0025e4000c10f396 */
.L_x_14770:
[----:B------:R-:W-:Y:S05]  /*8ea0*/  BSYNC B0 ;  /* 0x0000000000007941 */ /* 0x000fea0003800000 */
.L_x_14769:
[----:B-12---:R1:W2:Y:S01]  /*8eb0*/  LDS R13, [R12+0xec0] ;  /* 0x000ec0000c0d7984 */ /* 0x0062a20000000800 */
[----:B------:R-:W-:Y:S01]  /*8ec0*/  BSSY B0, `(.L_x_14771) ;  /* 0x0000006000007945 */ /* 0x000fe20003800000 */
[----:B------:R-:W-:Y:S02]  /*8ed0*/  IADD3 R217, R102, 0x200, RZ ;  /* 0x0000020066d97810 */ /* 0x000fe40007ffe0ff */
[----:B------:R-:W-:Y:S02]  /*8ee0*/  LEA.HI.SX32 R189, R189, R102, 0x1b ;  /* 0x00000066bdbd7211 */ /* 0x000fe400078fdaff */
[----:B------:R-:W-:Y:S01]  /*8ef0*/  LEA R195, R195, UR19, 0x2 ;  /* 0x00000013c3c37c11 */ /* 0x000fe2000f8e10ff */
[----:B------:R-:W-:Y:S06]  /*8f00*/  @!P1 BRA `(.L_x_14772) ;  /* 0x0000000000049947 */ /* 0x000fec0003800000 */
[----:B--2---:R3:W-:Y:S02]  /*8f10*/  REDG.E.ADD.F32.FTZ.RN.STRONG.GPU desc[UR22][R14.64+-0x980], R13 ;  /* 0xfff6800d0e0079a6 */ /* 0x0047e4000c10f396 */
.L_x_14772:
[----:B------:R-:W-:Y:S05]  /*8f20*/  BSYNC B0 ;  /* 0x0000000000007941 */ /* 0x000fea0003800000 */
.L_x_14771:
[----:B--23--:R2:W3:Y:S01]  /*8f30*/  LDS R13, [R195+0xf40] ;  /* 0x000f4000c30d7984 */ /* 0x00c4e20000000800 */
[----:B------:R-:W-:Y:S01]  /*8f40*/  BSSY B0, `(.L_x_14773) ;  /* 0x0000006000007945 */ /* 0x000fe20003800000 */
[----:B0-----:R-:W-:Y:S02]  /*8f50*/  IADD3 R191, R102, 0x220, RZ ;  /* 0x0000022066bf7810 */ /* 0x001fe40007ffe0ff */
[----:B-1----:R-:W-:Y:S02]  /*8f60*/  LEA.HI.SX32 R12, R217, R102, 0x1b ;  /* 0x00000066d90c7211 */ /* 0x002fe400078fdaff */
[----:B------:R-:W-:Y:S01]  /*8f70*/  LEA R189, R189, UR19, 0x2 ;  /* 0x00000013bdbd7c11 */ /* 0x000fe2000f8e10ff */
[----:B------:R-:W-:Y:S06]  /*8f80*/  @!P2 BRA `(.L_x_14774) ;  /* 0x000000000004a947 */ /* 0x000fec0003800000 */
[----:B---3--:R0:W-:Y:S02]  /*8f90*/  REDG.E.ADD.F32.FTZ.RN.STRONG.GPU desc[UR22][R14.64+-0x900], R13 ;  /* 0xfff7000d0e0079a6 */ /* 0x0081e4000c10f396 */
.L_x_14774:
[----:B------:R-:W-:Y:S05]  /*8fa0*/  BSYNC B0 ;  /* 0x0000000000007941 */ /* 0x000fea0003800000 */
.L_x_14773:
[----:B0--3--:R0:W1:Y:S01]  /*8fb0*/  LDS R13, [R189+0xfc0] ;  /* 0x000fc000bd0d7984 */ /* 0x0090620000000800 */
[----:B------:R-:W-:Y:S01]  /*8fc0*/  BSSY B0, `(.L_x_14775) ;  /* 0x0000005000007945 */ /* 0x000fe20003800000 */
[----:B------:R-:W-:Y:S02]  /*8fd0*/  LEA.HI.SX32 R191, R191, R102, 0x1b ;  /* 0x00000066bfbf7211 */ /* 0x000fe400078fdaff */
[----:B------:R-:W-:Y:S01]  /*8fe0*/  LEA R12, R12, UR19, 0x2 ;  /* 0x000000130c0c7c11 */ /* 0x000fe2000f8e10ff */
[----:B------:R-:W-:Y:S06]  /*8ff0*/  @!P3 BRA `(.L_x_14776) ;  /* 0x000000000004b947 */ /* 0x000fec0003800000 */
[----:B-1----:R3:W-:Y:S02]  /*9000*/  REDG.E.ADD.F32.FTZ.RN.STRONG.GPU desc[UR22][R14.64+-0x880], R13 ;  /* 0xfff7800d0e0079a6 */ /* 0x0027e4000c10f396 */
.L_x_14776:
[----:B------:R-:W-:Y:S05]  /*9010*/  BSYNC B0 ;  /* 0x0000000000007941 */ /* 0x000fea0003800000 */
.L_x_14775:
[----:B-1-3--:R1:W3:Y:S01]  /*9020*/  LDS R13, [R12+0x1040] ;  /* 0x001040000c0d7984 */ /* 0x00a2e20000000800 */
[----:B------:R-:W-:Y:S01]  /*9030*/  BSSY B0, `(.L_x_14777) ;  /* 0x0000004000007945 */ /* 0x000fe20003800000 */
[----:B------:R-:W-:-:S03]  /*9040*/  LEA R136, R191, UR19, 0x2 ;  /* 0x00000013bf887c11 */ /* 0x000fc6000f8e10ff */
[----:B------:R-:W-:Y:S05]  /*9050*/  @!P4 BRA `(.L_x_14778) ;  /* 0x000000000004c947 */ /* 0x000fea0003800000 */
[----:B---3--:R4:W-:Y:S02]  /*9060*/  REDG.E.ADD.F32.FTZ.RN.STRONG.GPU desc[UR22][R14.64+-0x800], R13 ;  /* 0xfff8000d0e0079a6 */ /* 0x0089e4000c10f396 */
.L_x_14778:
[----:B------:R-:W-:Y:S05]  /*9070*/  BSYNC B0 ;  /* 0x0000000000007941 */ /* 0x000fea0003800000 */
.L_x_14777:
[----:B---34-:R3:W4:Y:S01]  /*9080*/  LDS R13, [R136+0x10c0] ;  /* 0x0010c000880d7984 */ /* 0x0187220000000800 */
[----:B------:R-:W-:Y:S01]  /*9090*/  BSSY B0, `(.L_x_14779) ;  /* 0x0000005000007945 */ /* 0x000fe20003800000 */
[C---:B0-----:R-:W-:Y:S02]  /*90a0*/  IADD3 R189, R102.reuse, 0x240, RZ ;  /* 0x0000024066bd7810 */ /* 0x041fe40007ffe0ff */
[----:B------:R-:W-:Y:S01]  /*90b0*/  IADD3 R191, R102, 0x260, RZ ;  /* 0x0000026066bf7810 */ /* 0x000fe20007ffe0ff */
[----:B------:R-:W-:Y:S06]  /*90c0*/  @!P5 BRA `(.L_x_14780) ;  /* 0x000000000004d947 */ /* 0x000fec0003800000 */
[----:B----4-:R0:W-:Y:S02]  /*90d0*/  REDG.E.ADD.F32.FTZ.RN.STRONG.GPU desc[UR22][R14.64+-0x780], R13 ;  /* 0xfff8800d0e0079a6 */ /* 0x0101e4000c10f396 */
.L_x_14780:
[----:B------:R-:W-:Y:S05]  /*90e0*/  BSYNC B0 ;  /* 0x0000000000007941 */ /* 0x000fea0003800000 */
.L_x_14779:
[----:B0---4-:R-:W-:Y:S01]  /*90f0*/  IADD3 R13, R102, 0x280, RZ ;  /* 0x00000280660d7810 */ /* 0x011fe20007ffe0ff */
        /* <DEDUP_REMOVED lines=17> */
.L_x_14782:
[----:B------:R-:W-:Y:S05]  /*9210*/  BSYNC B0 ;  /* 0x0000000000007941 */ /* 0x000fea0003800000 */
.L_x_14781:
[----:B01----:R0:W1:Y:S01]  /*9220*/  LDS R13, [R191+0x11c0] ;  /* 0x0011c000bf0d7984 */ /* 0x0030620000000800 */
[----:B------:R-:W-:Y:S01]  /*9230*/  BSSY B0, `(.L_x_14783) ;  /* 0x0000006000007945 */ /* 0x000fe20003800000 */
[----:B------:R-:W-:Y:S02]  /*9240*/  IADD3 R189, R102, 0x2c0, RZ ;  /* 0x000002c066bd7810 */ /* 0x000fe40007ffe0ff */
[----:B------:R-:W-:Y:S02]  /*9250*/  LEA.HI.SX32 R195, R195, R102, 0x1b ;  /* 0x00000066c3c37211 */ /* 0x000fe400078fdaff */
[----:B------:R-:W-:Y:S01]  /*9260*/  LEA R12, R12, UR19, 0x2 ;  /* 0x000000130c0c7c11 */ /* 0x000fe2000f8e10ff */
[----:B------:R-:W-:Y:S06]  /*9270*/  @!P0 BRA `(.L_x_14784) ;  /* 0x0000000000048947 */ /* 0x000fec0003800000 */
[----:B-1----:R2:W-:Y:S02]  /*9280*/  REDG.E.ADD.F32.FTZ.RN.STRONG.GPU desc[UR22][R14.64+-0x680], R13 ;  /* 0xfff9800d0e0079a6 */ /* 0x0025e4000c10f396 */
.L_x_14784:
[----:B------:R-:W-:Y:S05]  /*9290*/  BSYNC B0 ;  /* 0x0000000000007941 */ /* 0x000fea0003800000 */
.L_x_14783:
[----:B-12---:R1:W2:Y:S01]  /*92a0*/  LDS R13, [R12+0x1240] ;  /* 0x001240000c0d7984 */ /* 0x0062a20000000800 */
[----:B------:R-:W-:Y:S01]  /*92b0*/  BSSY B0, `(.L_x_14785) ;  /* 0x0000006000007945 */ /* 0x000fe20003800000 */
[----:B0-----:R-:W-:Y:S02]  /*92c0*/  IADD3 R191, R102, 0x2e0, RZ ;  /* 0x000002e066bf7810 */ /* 0x001fe40007ffe0ff */
[----:B------:R-:W-:Y:S02]  /*92d0*/  LEA.HI.SX32 R189, R189, R102, 0x1b ;  /* 0x00000066bdbd7211 */ /* 0x000fe400078fdaff */
[----:B---3--:R-:W-:Y:S01]  /*92e0*/  LEA R136, R195, UR19, 0x2 ;  /* 0x00000013c3887c11 */ /* 0x008fe2000f8e10ff */
[----:B------:R-:W-:Y:S06]  /*92f0*/  @!P1 BRA `(.L_x_14786) ;  /* 0x0000000000049947 */ /* 0x000fec0003800000 */
[----:B--2---:R0:W-:Y:S02]  /*9300*/  REDG.E.ADD.F32.FTZ.RN.STRONG.GPU desc[UR22][R14.64+-0x600], R13 ;  /* 0xfffa000d0e0079a6 */ /* 0x0041e4000c10f396 */
.L_x_14786:
[----:B------:R-:W-:Y:S05]  /*9310*/  BSYNC B0 ;  /* 0x0000000000007941 */ /* 0x000fea0003800000 */
.L_x_14785:
[----:B0-2---:R0:W2:Y:S01]  /*9320*/  LDS R13, [R136+0x12c0] ;  /* 0x0012c000880d7984 */ /* 0x0050a20000000800 */
[----:B------:R-:W-:Y:S01]  /*9330*/  BSSY B0, `(.L_x_14787) ;  /* 0x0000006000007945 */ /* 0x000fe20003800000 */
[----:B------:R-:W-:Y:S02]  /*9340*/  IADD3 R195, R102, 0x300, RZ ;  /* 0x0000030066c37810 */ /* 0x000fe40007ffe0ff */
[----:B------:R-:W-:Y:S02]  /*9350*/  LEA.HI.SX32 R191, R191, R102, 0x1b ;  /* 0x00000066bfbf7211 */ /* 0x000fe400078fdaff */
[----:B------:R-:W-:Y:S01]  /*9360*/  LEA R189, R189, UR19, 0x2 ;  /* 0x00000013bdbd7c11 */ /* 0x000fe2000f8e10ff */
[----:B------:R-:W-:Y:S06]  /*9370*/  @!P2 BRA `(.L_x_14788) ;  /* 0x000000000004a947 */ /* 0x000fec0003800000 */
[----:B--2---:R3:W-:Y:S02]  /*9380*/  REDG.E.ADD.F32.FTZ.RN.STRONG.GPU desc[UR22][R14.64+-0x580], R13 ;  /* 0xfffa800d0e0079a6 */ /* 0x0047e4000c10f396 */
.L_x_14788:
[----:B------:R-:W-:Y:S05]  /*9390*/  BSYNC B0 ;  /* 0x0000000000007941 */ /* 0x000fea0003800000 */
.L_x_14787:
[----:B--23--:R2:W3:Y:S01]  /*93a0*/  LDS R13, [R189+0x1340] ;  /* 0x00134000bd0d7984 */ /* 0x00c4e20000000800 */
[----:B------:R-:W-:Y:S01]  /*93b0*/  BSSY B0, `(.L_x_14789) ;  /* 0x0000005000007945 */ /* 0x000fe20003800000 */
[----:B------:R-:W-:Y:S02]  /*93c0*/  LEA.HI.SX32 R195, R195, R102, 0x1b ;  /* 0x00000066c3c37211 */ /* 0x000fe400078fdaff */
[----:B------:R-:W-:Y:S01]  /*93d0*/  LEA R191, R191, UR19, 0x2 ;  /* 0x00000013bfbf7c11 */ /* 0x000fe2000f8e10ff */
[----:B------:R-:W-:Y:S06]  /*93e0*/  @!P3 BRA `(.L_x_14790) ;  /* 0x000000000004b947 */ /* 0x000fec0003800000 */
[----:B---3--:R4:W-:Y:S02]  /*93f0*/  REDG.E.ADD.F32.FTZ.RN.STRONG.GPU desc[UR22][R14.64+-0x500], R13 ;  /* 0xfffb000d0e0079a6 */ /* 0x0089e4000c10f396 */
.L_x_14790:
[----:B------:R-:W-:Y:S05]  /*9400*/  BSYNC B0 ;  /* 0x0000000000007941 */ /* 0x000fea0003800000 */
.L_x_14789:
[----:B---34-:R3:W4:Y:S01]  /*9410*/  LDS R13, [R191+0x13c0] ;  /* 0x0013c000bf0d7984 */ /* 0x0187220000000800 */
[----:B------:R-:W-:Y:S01]  /*9420*/  BSSY B0, `(.L_x_14791) ;  /* 0x0000004000007945 */ /* 0x000fe20003800000 */
[----:B------:R-:W-:-:S03]  /*9430*/  LEA R195, R195, UR19, 0x2 ;  /* 0x00000013c3c37c11 */ /* 0x000fc6000f8e10ff */
[----:B------:R-:W-:Y:S05]  /*9440*/  @!P4 BRA `(.L_x_14792) ;  /* 0x000000000004c947 */ /* 0x000fea0003800000 */
[----:B----4-:R4:W-:Y:S02]  /*9450*/  REDG.E.ADD.F32.FTZ.RN.STRONG.GPU desc[UR22][R14.64+-0x480], R13 ;  /* 0xfffb800d0e0079a6 */ /* 0x0109e4000c10f396 */
.L_x_14792:
[----:B------:R-:W-:Y:S05]  /*9460*/  BSYNC B0 ;  /* 0x0000000000007941 */ /* 0x000fea0003800000 */
.L_x_14791:
[----:B----4-:R4:W0:Y:S01]  /*9470*/  LDS R13, [R195+0x1440] ;  /* 0x00144000c30d7984 */ /* 0x0108220000000800 */
[----:B------:R-:W-:Y:S01]  /*9480*/  BSSY B0, `(.L_x_14793) ;  /* 0x0000005000007945 */ /* 0x000fe20003800000 */
[C---:B--2---:R-:W-:Y:S02]  /*9490*/  IADD3 R189, R102.reuse, 0x320, RZ ;  /* 0x0000032066bd7810 */ /* 0x044fe40007ffe0ff */
[----:B---3--:R-:W-:Y:S01]  /*94a0*/  IADD3 R191, R102, 0x340, RZ ;  /* 0x0000034066bf7810 */ /* 0x008fe20007ffe0ff */
[----:B------:R-:W-:Y:S06]  /*94b0*/  @!P5 BRA `(.L_x_14794) ;  /* 0x000000000004d947 */ /* 0x000fec0003800000 */
[----:B0-----:R2:W-:Y:S02]  /*94c0*/  REDG.E.ADD.F32.FTZ.RN.STRONG.GPU desc[UR22][R14.64+-0x400], R13 ;  /* 0xfffc000d0e0079a6 */ /* 0x0015e4000c10f396 */
.L_x_14794:
[----:B------:R-:W-:Y:S05]  /*94d0*/  BSYNC B0 ;  /* 0x0000000000007941 */ /* 0x000fea0003800000 */
.L_x_14793:
        /* <DEDUP_REMOVED lines=18> */
.L_x_14796:
[----:B------:R-:W-:Y:S05]  /*9600*/  BSYNC B0 ;  /* 0x0000000000007941 */ /* 0x000fea0003800000 */
.L_x_14795:
[----:B01----:R0:W1:Y:S01]  /*9610*/  LDS R13, [R191+0x1540] ;  /* 0x00154000bf0d7984 */ /* 0x0030620000000800 */
[----:B------:R-:W-:Y:S01]  /*9620*/  BSSY B0, `(.L_x_14797) ;  /* 0x0000006000007945 */ /* 0x000fe20003800000 */
[----:B------:R-:W-:Y:S02]  /*9630*/  IADD3 R173, R102, 0x3a0, RZ ;  /* 0x000003a066ad7810 */ /* 0x000fe40007ffe0ff */
[----:B------:R-:W-:Y:S02]  /*9640*/  LEA.HI.SX32 R195, R195, R102, 0x1b ;  /* 0x00000066c3c37211 */ /* 0x000fe400078fdaff */
[----:B------:R-:W-:Y:S01]  /*9650*/  LEA R12, R12, UR19, 0x2 ;  /* 0x000000130c0c7c11 */ /* 0x000fe2000f8e10ff */
[----:B------:R-:W-:Y:S06]  /*9660*/  @!P0 BRA `(.L_x_14798) ;  /* 0x0000000000048947 */ /* 0x000fec0003800000 */
[----:B-1----:R2:W-:Y:S02]  /*9670*/  REDG.E.ADD.F32.FTZ.RN.STRONG.GPU desc[UR22][R14.64+-0x300], R13 ;  /* 0xfffd000d0e0079a6 */ /* 0x0025e4000c10f396 */
.L_x_14798:
[----:B------:R-:W-:Y:S05]  /*9680*/  BSYNC B0 ;  /* 0x0000000000007941 */ /* 0x000fea0003800000 */
.L_x_14797:
[----:B-12---:R1:W2:Y:S01]  /*9690*/  LDS R13, [R12+0x15c0] ;  /* 0x0015c0000c0d7984 */ /* 0x0062a20000000800 */
[----:B------:R-:W-:Y:S01]  /*96a0*/  BSSY B0, `(.L_x_14799) ;  /* 0x0000006000007945 */ /* 0x000fe20003800000 */
[----:B------:R-:W-:Y:S02]  /*96b0*/  IADD3 R189, R102, 0x3c0, RZ ;  /* 0x000003c066bd7810 */ /* 0x000fe40007ffe0ff */
[----:B------:R-:W-:Y:S02]  /*96c0*/  LEA.HI.SX32 R173, R173, R102, 0x1b ;  /* 0x00000066adad7211 */ /* 0x000fe400078fdaff */
[----:B------:R-:W-:Y:S01]  /*96d0*/  LEA R195, R195, UR19, 0x2 ;  /* 0x00000013c3c37c11 */ /* 0x000fe2000f8e10ff */
[----:B------:R-:W-:Y:S06]  /*96e0*/  @!P1 BRA `(.L_x_14800) ;  /* 0x0000000000049947 */ /* 0x000fec0003800000 */
[----:B--2---:R3:W-:Y:S02]  /*96f0*/  REDG.E.ADD.F32.FTZ.RN.STRONG.GPU desc[UR22][R14.64+-0x280], R13 ;  /* 0xfffd800d0e0079a6 */ /* 0x0047e4000c10f396 */
.L_x_14800:
[----:B------:R-:W-:Y:S05]  /*9700*/  BSYNC B0 ;  /* 0x0000000000007941 */ /* 0x000fea0003800000 */
.L_x_14799:
[----:B--23--:R2:W3:Y:S01]  /*9710*/  LDS R13, [R195+0x1640] ;  /* 0x00164000c30d7984 */ /* 0x00c4e20000000800 */
[----:B------:R-:W-:Y:S01]  /*9720*/  BSSY B0, `(.L_x_14801) ;  /* 0x0000006000007945 */ /* 0x000fe20003800000 */
[----:B0-----:R-:W-:Y:S02]  /*9730*/  IADD3 R191, R102, 0x3e0, RZ ;  /* 0x000003e066bf7810 */ /* 0x001fe40007ffe0ff */
[----:B------:R-:W-:Y:S02]  /*9740*/  LEA.HI.SX32 R189, R189, R102, 0x1b ;  /* 0x00000066bdbd7211 */ /* 0x000fe400078fdaff */
[----:B------:R-:W-:Y:S01]  /*9750*/  LEA R173, R173, UR19, 0x2 ;  /* 0x00000013adad7c11 */ /* 0x000fe2000f8e10ff */
[----:B------:R-:W-:Y:S06]  /*9760*/  @!P2 BRA `(.L_x_14802) ;  /* 0x000000000004a947 */ /* 0x000fec0003800000 */
[----:B---3--:R0:W-:Y:S02]  /*9770*/  REDG.E.ADD.F32.FTZ.RN.STRONG.GPU desc[UR22][R14.64+-0x200], R13 ;  /* 0xfffe000d0e0079a6 */ /* 0x0081e4000c10f396 */
.L_x_14802:
[----:B------:R-:W-:Y:S05]  /*9780*/  BSYNC B0 ;  /* 0x0000000000007941 */ /* 0x000fea0003800000 */
.L_x_14801:
[----:B0--3--:R0:W3:Y:S01]  /*9790*/  LDS R13, [R173+0x16c0] ;  /* 0x0016c000ad0d7984 */ /* 0x0090e20000000800 */
[----:B------:R-:W-:Y:S01]  /*97a0*/  BSSY B0, `(.L_x_14803) ;  /* 0x0000005000007945 */ /* 0x000fe20003800000 */
[----:B------:R-:W-:Y:S02]  /*97b0*/  LEA.HI.SX32 R191, R191, R102, 0x1b ;  /* 0x00000066bfbf7211 */ /* 0x000fe400078fdaff */
[----:B------:R-:W-:Y:S01]  /*97c0*/  LEA R189, R189, UR19, 0x2 ;  /* 0x00000013bdbd7c11 */ /* 0x000fe2000f8e10ff */
[----:B------:R-:W-:Y:S06]  /*97d0*/  @!P3 BRA `(.L_x_14804) ;  /* 0x000000000004b947 */ /* 0x000fec0003800000 */
[----:B---3--:R4:W-:Y:S02]  /*97e0*/  REDG.E.ADD.F32.FTZ.RN.STRONG.GPU desc[UR22][R14.64+-0x180], R13 ;  /* 0xfffe800d0e0079a6 */ /* 0x0089e4000c10f396 */
.L_x_14804:
[----:B------:R-:W-:Y:S05]  /*97f0*/  BSYNC B0 ;  /* 0x0000000000007941 */ /* 0x000fea0003800000 */
.L_x_14803:
[----:B---34-:R3:W4:Y:S01]  /*9800*/  LDS R13, [R189+0x1740] ;  /* 0x00174000bd0d7984 */ /* 0x0187220000000800 */
[----:B------:R-:W-:Y:S01]  /*9810*/  BSSY B0, `(.L_x_14805) ;  /* 0x0000004000007945 */ /* 0x000fe20003800000 */
[----:B------:R-:W-:-:S03]  /*9820*/  LEA R191, R191, UR19, 0x2 ;  /* 0x00000013bfbf7c11 */ /* 0x000fc6000f8e10ff */
[----:B------:R-:W-:Y:S05]  /*9830*/  @!P4 BRA `(.L_x_14806) ;  /* 0x000000000004c947 */ /* 0x000fea0003800000 */
[----:B----4-:R4:W-:Y:S02]  /*9840*/  REDG.E.ADD.F32.FTZ.RN.STRONG.GPU desc[UR22][R14.64+-0x100], R13 ;  /* 0xffff000d0e0079a6 */ /* 0x0109e4000c10f396 */
.L_x_14806:
[----:B------:R-:W-:Y:S05]  /*9850*/  BSYNC B0 ;  /* 0x0000000000007941 */ /* 0x000fea0003800000 */
.L_x_14805:
[----:B----4-:R4:W0:Y:S01]  /*9860*/  LDS R13, [R191+0x17c0] ;  /* 0x0017c000bf0d7984 */ /* 0x0108220000000800 */
[----:B------:R-:W-:Y:S01]  /*9870*/  BSSY B0, `(.L_x_14807) ;  /* 0x0000004000007945 */ /* 0x000fe20003800000 */
[----:B-1----:R-:W-:-:S03]  /*9880*/  FADD.FTZ R12, R190, R133 ;  /* 0x00000085be0c7221 */ /* 0x002fc60000010000 */
[----:B------:R-:W-:Y:S05]  /*9890*/  @!P5 BRA `(.L_x_14808) ;  /* 0x000000000004d947 */ /* 0x000fea0003800000 */
[----:B0-----:R1:W-:Y:S02]  /*98a0*/  REDG.E.ADD.F32.FTZ.RN.STRONG.GPU desc[UR22][R14.64+-0x80], R13 ;  /* 0xffff800d0e0079a6 */ /* 0x0013e4000c10f396 */
.L_x_14808:
[----:B------:R-:W-:Y:S05]  /*98b0*/  BSYNC B0 ;  /* 0x0000000000007941 */ /* 0x000fea0003800000 */
.L_x_14807:
[----:B------:R-:W5:Y:S01]  /*98c0*/  SHFL.DOWN PT, R133, R12, 0x1, 0x1f ;  /* 0x08201f000c857f89 */ /* 0x000f6200000e0000 */
[----:B------:R-:W-:Y:S01]  /*98d0*/  ISETP.GT.AND P0, PT, R100, 0x1e, PT ;  /* 0x0000001e6400780c */ /* 0x000fe20003f04270 */
[----:B------:R-:W-:Y:S01]  /*98e0*/  FMUL.FTZ R215, R128, R215 ;  /* 0x000000d780d77220 */ /* 0x000fe20000410000 */
[----:B01----:R-:W-:Y:S01]  /*98f0*/  MOV R13, R135 ;  /* 0x00000087000d7202 */ /* 0x003fe20000000f00 */
[----:B------:R-:W0:Y:S01]  /*9900*/  SHFL.DOWN PT, R136, R135, 0x1, 0x1f ;  /* 0x08201f0087887f89 */ /* 0x000e2200000e0000 */
[----:B------:R-:W-:Y:S01]  /*9910*/  MOV R14, R227 ;  /* 0x000000e3000e7202 */ /* 0x000fe20000000f00 */
[----:B------:R-:W-:Y:S01]  /*9920*/  FMUL.FTZ R152, R183, R152 ;  /* 0x00000098b7987220 */ /* 0x000fe20000410000 */
        /* <DEDUP_REMOVED lines=16> */
[----:B------:R-:W-:Y:S01]  /*9a30*/  FMUL.FTZ R16, R16, R159 ;  /* 0x0000009f10107220 */ /* 0x000fe20000410000 */
[----:B-----5:R-:W-:Y:S01]  /*9a40*/  @!P0 FADD.FTZ R12, R133, R12 ;  /* 0x0000000c850c8221 */ /* 0x020fe20000010000 */
[----:B------:R-:W-:Y:S01]  /*9a50*/  FFMA.FTZ R211, R126, R210, R211 ;  /* 0x000000d27ed37223 */ /* 0x000fe200000100d3 */
[----:B------:R-:W-:Y:S01]  /*9a60*/  FFMA.FTZ R182, R21, R212, R182 ;  /* 0x000000d415b67223 */ /* 0x000fe200000100b6 */
[----:B------:R-:W-:Y:S01]  /*9a70*/  FFMA.FTZ R177, R177, R178, R176 ;  /* 0x000000b2b1b17223 */ /* 0x000fe200000100b0 */
[----:B0-----:R-:W-:Y:S01]  /*9a80*/  @!P0 FADD.FTZ R13, R13, R136 ;  /* 0x000000880d0d8221 */ /* 0x001fe20000010000 */
[----:B------:R-:W0:Y:S01]  /*9a90*/  SHFL.DOWN PT, R133, R12, 0x2, 0x1f ;  /* 0x08401f000c857f89 */ /* 0x000e2200000e0000 */
[----:B------:R-:W-:Y:S01]  /*9aa0*/  FFMA.FTZ R17, R17, R160, R16 ;  /* 0x000000a011117223 */ /* 0x000fe20000010010 */
[----:B------:R-:W-:Y:S01]  /*9ab0*/  FFMA.FTZ R177, R20, R211, R177 ;  /* 0x000000d314b17223 */ /* 0x000fe200000100b1 */
[----:B-1----:R-:W-:Y:S01]  /*9ac0*/  @!P0 FADD.FTZ R14, R14, R173 ;  /* 0x000000ad0e0e8221 */ /* 0x002fe20000010000 */
[----:B------:R-:W1:Y:S01]  /*9ad0*/  SHFL.DOWN PT, R128, R13, 0x2, 0x1f ;  /* 0x08401f000d807f89 */ /* 0x000e6200000e0000 */
[----:B------:R-:W-:Y:S01]  /*9ae0*/  FFMA.FTZ R17, R132, R187, R17 ;  /* 0x000000bb84117223 */ /* 0x000fe20000010011 */
        /* <DEDUP_REMOVED lines=8> */
[----:B------:R-:W-:Y:S01]  /*9b70*/  FFMA.FTZ R2, R125, R208, R2 ;  /* 0x000000d07d027223 */ /* 0x000fe20000010002 */
[----:B------:R-:W-:Y:S01]  /*9b80*/  FADD.FTZ R82, R17, R82 ;  /* 0x0000005211527221 */ /* 0x000fe20000010000 */
[----:B------:R-:W-:Y:S01]  /*9b90*/  FFMA.FTZ R174, R174, R155, R151 ;  /* 0x0000009baeae7223 */ /* 0x000fe20000010097 */
[----:B------:R-:W-:Y:S01]  /*9ba0*/  FFMA.FTZ R207, R122, R206, R207 ;  /* 0x000000ce7acf7223 */ /* 0x000fe200000100cf */
[----:B------:R-:W-:Y:S01]  /*9bb0*/  FFMA.FTZ R169, R170, R171, R169 ;  /* 0x000000abaaa97223 */ /* 0x000fe200000100a9 */
[-C--:B------:R-:W-:Y:S01]  /*9bc0*/  FFMA.FTZ R57, R74, R2.reuse, R57 ;  /* 0x000000024a397223 */ /* 0x080fe20000010039 */
[----:B------:R-:W-:Y:S01]  /*9bd0*/  FFMA.FTZ R174, R19, R2, R174 ;  /* 0x0000000213ae7223 */ /* 0x000fe200000100ae */
[----:B------:R-:W-:Y:S01]  /*9be0*/  FMUL.FTZ R2, R117, R205 ;  /* 0x000000cd75027220 */ /* 0x000fe20000410000 */
[----:B------:R-:W-:Y:S01]  /*9bf0*/  FFMA.FTZ R169, R18, R207, R169 ;  /* 0x000000cf12a97223 */ /* 0x000fe200000100a9 */
[----:B------:R-:W-:Y:S01]  /*9c00*/  FMUL.FTZ R167, R167, R150 ;  /* 0x00000096a7a77220 */ /* 0x000fe20000410000 */
[----:B0-----:R-:W-:Y:S01]  /*9c10*/  @!P0 FADD.FTZ R12, R12, R133 ;  /* 0x000000850c0c8221 */ /* 0x001fe20000010000 */
[----:B------:R-:W-:Y:S01]  /*9c20*/  FFMA.FTZ R2, R121, R204, R2 ;  /* 0x000000cc79027223 */ /* 0x000fe20000010002 */
[----:B------:R-:W-:Y:S01]  /*9c30*/  FMUL.FTZ R148, R163, R148 ;  /* 0x00000094a3947220 */ /* 0x000fe20000410000 */
[----:B------:R-:W-:Y:S01]  /*9c40*/  FFMA.FTZ R168, R168, R143, R167 ;  /* 0x0000008fa8a87223 */ /* 0x000fe200000100a7 */
[----:B-1----:R-:W-:Y:S01]  /*9c50*/  @!P0 FADD.FTZ R13, R13, R128 ;  /* 0x000000800d0d8221 */ /* 0x002fe20000010000 */
[----:B------:R-:W0:Y:S01]  /*9c60*/  SHFL.DOWN PT, R23, R12, 0x4, 0x1f ;  /* 0x08801f000c177f89 */ /* 0x000e2200000e0000 */
[-C--:B------:R-:W-:Y:S01]  /*9c70*/  FFMA.FTZ R59, R76, R2.reuse, R59 ;  /* 0x000000024c3b7223 */ /* 0x080fe2000001003b */
[----:B------:R-:W-:Y:S01]  /*9c80*/  FFMA.FTZ R168, R119, R2, R168 ;  /* 0x0000000277a87223 */ /* 0x000fe200000100a8 */
[----:B--2---:R-:W-:Y:S01]  /*9c90*/  @!P0 FADD.FTZ R14, R14, R135 ;  /* 0x000000870e0e8221 */ /* 0x004fe20000010000 */
[----:B------:R-:W1:Y:S01]  /*9ca0*/  SHFL.DOWN PT, R22, R13, 0x4, 0x1f ;  /* 0x08801f000d167f89 */ /* 0x000e6200000e0000 */
[----:B------:R-:W-:Y:S01]  /*9cb0*/  FMUL.FTZ R2, R115, R201 ;  /* 0x000000c973027220 */ /* 0x000fe20000410000 */
[----:B------:R-:W-:Y:S01]  /*9cc0*/  FFMA.FTZ R146, R165, R146, R148 ;  /* 0x00000092a5927223 */ /* 0x000fe20000010094 */
[----:B-----5:R-:W-:Y:S01]  /*9cd0*/  @!P0 FADD.FTZ R15, R15, R136 ;  /* 0x000000880f0f8221 */ /* 0x020fe20000010000 */
[----:B------:R-:W2:Y:S01]  /*9ce0*/  SHFL.DOWN PT, R127, R14, 0x4, 0x1f ;  /* 0x08801f000e7f7f89 */ /* 0x000ea200000e0000 */
[C---:B------:R-:W-:Y:S01]  /*9cf0*/  ISETP.GT.AND P0, PT, R100.reuse, 0x1b, PT ;  /* 0x0000001b6400780c */ /* 0x040fe20003f04270 */
[----:B------:R-:W-:Y:S01]  /*9d00*/  FFMA.FTZ R2, R111, R200, R2 ;  /* 0x000000c86f027223 */ /* 0x000fe20000010002 */
[----:B------:R-:W-:Y:S01]  /*9d10*/  ISETP.NE.AND P1, PT, R100, RZ, PT ;  /* 0x000000ff6400720c */ /* 0x000fe20003f25270 */
[----:B------:R-:W5:Y:S01]  /*9d20*/  SHFL.DOWN PT, R24, R15, 0x4, 0x1f ;  /* 0x08801f000f187f89 */ /* 0x000f6200000e0000 */
[----:B------:R-:W-:Y:S01]  /*9d30*/  ISETP.NE.AND P2, PT, R102, RZ, PT ;  /* 0x000000ff6600720c */ /* 0x000fe20003f45270 */
        /* <DEDUP_REMOVED lines=38> */
[----:B------:R-:W-:Y:S01]  /*9fa0*/  FFMA.FTZ R52, R67, R179, R52 ;  /* 0x000000b343347223 */ /* 0x000fe20000010034 */
[----:B0-----:R-:W-:Y:S01]  /*9fb0*/  @!P0 FADD.FTZ R12, R12, R21 ;  /* 0x000000150c0c8221 */ /* 0x001fe20000010000 */
[----:B------:R-:W-:Y:S01]  /*9fc0*/  FADD.FTZ R86, R185, R86 ;  /* 0x00000056b9567221 */ /* 0x000fe20000010000 */
        /* <DEDUP_REMOVED lines=8> */
[----:B------:R-:W-:Y:S01]  /*a050*/  FADD.FTZ R83, R194, R83 ;  /* 0x00000053c2537221 */ /* 0x000fe20000010000 */
[----:B------:R-:W-:Y:S01]  /*a060*/  FFMA.FTZ R56, R71, R211, R56 ;  /* 0x000000d347387223 */ /* 0x000fe20000010038 */
[----:B-----5:R-:W-:Y:S01]  /*a070*/  @!P0 FADD.FTZ R15, R15, R20 ;  /* 0x000000140f0f8221 */ /* 0x020fe20000010000 */
[----:B------:R-:W2:Y:S01]  /*a080*/  SHFL.DOWN PT, R19, R14, 0x10, 0x1f ;  /* 0x0a001f000e137f89 */ /* 0x000ea200000e0000 */
[----:B------:R-:W-:Y:S01]  /*a090*/  ISETP.GT.AND P0, PT, R100, 0xf, PT ;  /* 0x0000000f6400780c */ /* 0x000fe20003f04270 */
[----:B------:R-:W-:Y:S01]  /*a0a0*/  FFMA.FTZ R50, R65, R187, R50 ;  /* 0x000000bb41327223 */ /* 0x000fe20000010032 */
[----:B------:R-:W-:Y:S01]  /*a0b0*/  FADD.FTZ R88, R177, R88 ;  /* 0x00000058b1587221 */ /* 0x000fe20000010000 */
        /* <DEDUP_REMOVED lines=15> */
[----:B------:R-:W-:Y:S01]  /*a1b0*/  FADD.FTZ R95, R32, R95 ;  /* 0x0000005f205f7221 */ /* 0x000fe20000010000 */
[----:B-1----:R-:W-:Y:S01]  /*a1c0*/  @!P0 FADD.FTZ R13, R13, R16 ;  /* 0x000000100d0d8221 */ /* 0x002fe20000010000 */
[----:B------:R-:W-:Y:S01]  /*a1d0*/  FFMA.FTZ R17, R104, R233, R17 ;  /* 0x000000e968117223 */ /* 0x000fe20000010011 */
[----:B--2---:R-:W-:-:S03]  /*a1e0*/  @!P0 FADD.FTZ R14, R14, R19 ;  /* 0x000000130e0e8221 */ /* 0x004fc60000010000 */
[-C--:B------:R-:W-:Y:S01]  /*a1f0*/  FFMA.FTZ R3, R26, R17.reuse, R3 ;  /* 0x000000111a037223 */ /* 0x080fe20000010003 */
[----:B------:R-:W-:Y:S01]  /*a200*/  FFMA.FTZ R64, R79, R17, R64 ;  /* 0x000000114f407223 */ /* 0x000fe20000010040 */
[----:B-----5:R-:W-:Y:S02]  /*a210*/  @!P0 FADD.FTZ R15, R15, R18 ;  /* 0x000000120f0f8221 */ /* 0x020fe40000010000 */
[----:B------:R-:W-:-:S03]  /*a220*/  FADD.FTZ R96, R3, R96 ;  /* 0x0000006003607221 */ /* 0x000fc60000010000 */
        /* <DEDUP_REMOVED lines=14> */
.L_x_14810:
[----:B------:R-:W-:Y:S05]  /*a310*/  BSYNC B0 ;  /* 0x0000000000007941 */ /* 0x000fea0003800000 */
.L_x_14809:
[----:B------:R-:W-:Y:S02]  /*a320*/  UIADD3 UR7, UR7, 0x1, URZ ;  /* 0x0000000107077890 */ /* 0x000fe4000fffe03f */
[----:B------:R-:W-:Y:S02]  /*a330*/  UIADD3 UR8, UP1, UR8, 0x1, URZ ;  /* 0x0000000108087890 */ /* 0x000fe4000ff3e03f */
[----:B------:R-:W-:Y:S02]  /*a340*/  UISETP.GE.AND UP0, UPT, UR7, UR53, UPT ;  /* 0x000000350700728c */ /* 0x000fe4000bf06270 */
[----:B------:R-:W-:-:S04]  /*a350*/  UIADD3.X UR9, URZ, UR9, URZ, UP1, !UPT ;  /* 0x000000093f097290 */ /* 0x000fc80008ffe43f */
[----:B------:R-:W-:-:S13]  /*a360*/  PLOP3.LUT P0, PT, PT, PT, UP0, 0x80, 0x0 ;  /* 0x000000000000781c */ /* 0x000fda0003f0f008 */
[----:B------:R-:W-:Y:S05]  /*a370*/  @!P0 BRA `(.L_x_14811) ;  /* 0xffffff8400dc8947 */ /* 0x000fea000383ffff */
.L_x_14732:
[----:B------:R-:W-:Y:S01]  /*a380*/  BAR.SYNC.DEFER_BLOCKING 0x0 ;  /* 0x0000000000007b1d */ /* 0x000fe20000010000 */
[----:B------:R-:W-:Y:S01]  /*a390*/  F2FP.F16.F32.PACK_AB R67, R57, R58 ;  /* 0x0000003a3943723e */ /* 0x000fe200000000ff */
[----:B------:R-:W-:Y:S01]  /*a3a0*/  USHF.R.S32.HI UR26, URZ, 0x1f, UR11 ;  /* 0x0000001f3f1a7899 */ /* 0x000fe2000801140b */
[----:B------:R-:W-:Y:S01]  /*a3b0*/  F2FP.F16.F32.PACK_AB R66, R59, R60 ;  /* 0x0000003c3b42723e */ /* 0x000fe200000000ff */
[----:B------:R-:W-:Y:S01]  /*a3c0*/  ULEA UR8, UR16, 0xfffffe00, 0x9 ;  /* 0xfffffe0010087891 */ /* 0x000fe2000f8e483f */
[----:B------:R-:W-:Y:S01]  /*a3d0*/  F2FP.F16.F32.PACK_AB R65, R61, R62 ;  /* 0x0000003e3d41723e */ /* 0x000fe200000000ff */
[----:B------:R-:W-:Y:S01]  /*a3e0*/  USHF.R.S32.HI UR27, URZ, 0x1f, UR10 ;  /* 0x0000001f3f1b7899 */ /* 0x000fe2000801140a */
[----:B------:R-:W-:Y:S01]  /*a3f0*/  F2FP.F16.F32.PACK_AB R64, R63, R64 ;  /* 0x000000403f40723e */ /* 0x000fe200000000ff */
[----:B------:R-:W-:Y:S01]  /*a400*/  USHF.R.S32.HI UR9, URZ, 0x1f, UR8 ;  /* 0x0000001f3f097899 */ /* 0x000fe20008011408 */
[----:B------:R-:W-:Y:S01]  /*a410*/  F2FP.F16.F32.PACK_AB R59, R49, R50 ;  /* 0x00000032313b723e */ /* 0x000fe200000000ff */
[----:B------:R-:W-:Y:S01]  /*a420*/  ULDC.64 UR20, c[0x0][0x390] ;  /* 0x0000e40000147ab9 */ /* 0x000fe20000000a00 */
[----:B------:R-:W-:Y:S01]  /*a430*/  F2FP.F16.F32.PACK_AB R58, R51, R52 ;  /* 0x00000034333a723e */ /* 0x000fe200000000ff */
[----:B------:R-:W-:Y:S01]  /*a440*/  FADD.FTZ R0, R101, R96 ;  /* 0x0000006065007221 */ /* 0x000fe20000010000 */
[----:B------:R-:W-:Y:S01]  /*a450*/  F2FP.F16.F32.PACK_AB R57, R53, R54 ;  /* 0x000000363539723e */ /* 0x000fe200000000ff */
[----:B------:R-:W-:Y:S01]  /*a460*/  UIADD3 UR14, UP1, UR14, -0x800, URZ ;  /* 0xfffff8000e0e7890 */ /* 0x000fe2000ff3e03f */
[----:B------:R-:W-:Y:S01]  /*a470*/  LEA R24, R100, UR19, 0x5 ;  /* 0x0000001364187c11 */ /* 0x000fe2000f8e28ff */
[----:B------:R-:W-:Y:S01]  /*a480*/  ULDC.64 UR18, c[0x0][0x388] ;  /* 0x0000e20000127ab9 */ /* 0x000fe20000000a00 */
[----:B------:R-:W-:Y:S01]  /*a490*/  F2FP.F16.F32.PACK_AB R56, R55, R56 ;  /* 0x000000383738723e */ /* 0x000fe200000000ff */
[----:B------:R-:W-:Y:S01]  /*a4a0*/  UIMAD UR7, UR26, UR18, URZ ;  /* 0x000000121a0772a4 */ /* 0x000fe2000f8e023f */
[----:B------:R-:W-:Y:S01]  /*a4b0*/  FADD.FTZ R5, R0, R95 ;  /* 0x0000005f00057221 */ /* 0x000fe20000010000 */
[----:B------:R-:W-:Y:S01]  /*a4c0*/  F2FP.F16.F32.PACK_AB R4, R95, R96 ;  /* 0x000000605f04723e */ /* 0x000fe200000000ff */
[----:B------:R-:W-:Y:S01]  /*a4d0*/  UIADD3 UR48, UP2, UR48, -0x400, URZ ;  /* 0xfffffc0030307890 */ /* 0x000fe2000ff5e03f */
[----:B------:R-:W-:Y:S01]  /*a4e0*/  F2FP.F16.F32.PACK_AB R7, R89, R90 ;  /* 0x0000005a5907723e */ /* 0x000fe200000000ff */
[----:B------:R-:W-:Y:S01]  /*a4f0*/  UIMAD UR7, UR11, UR19, UR7 ;  /* 0x000000130b0772a4 */ /* 0x000fe2000f8e0207 */
[----:B------:R-:W-:Y:S01]  /*a500*/  STS.128 [R24], R64 ;  /* 0x0000004018007388 */ /* 0x000fe20000000c00 */
[----:B------:R-:W-:Y:S01]  /*a510*/  UIMAD.WIDE.U32 UR18, UR11, UR18, UR8 ;  /* 0x000000120b1272a5 */ /* 0x000fe2000f8e0008 */
[----:B------:R-:W-:Y:S01]  /*a520*/  FADD.FTZ R0, R5, R94 ;  /* 0x0000005e05007221 */ /* 0x000fe20000010000 */
[----:B------:R-:W-:Y:S01]  /*a530*/  F2FP.F16.F32.PACK_AB R5, R93, R94 ;  /* 0x0000005e5d05723e */ /* 0x000fe200000000ff */
[----:B------:R-:W-:Y:S01]  /*a540*/  STS.128 [R24+0x10], R56 ;  /* 0x0000103818007388 */ /* 0x000fe20000000c00 */
[----:B------:R-:W-:-:S03]  /*a550*/  NOP ;  /* 0x0000000000007918 */ /* 0x000fc60000000000 */
[----:B------:R-:W2:Y:S01]  /*a560*/  LDS.128 R8, [R97] ;  /* 0x0000000061087984 */ /* 0x000ea20000000c00 */
[----:B------:R-:W-:Y:S01]  /*a570*/  UIADD3 UR19, UR19, UR7, URZ ;  /* 0x0000000713137290 */ /* 0x000fe2000fffe03f */
[----:B------:R-:W-:Y:S01]  /*a580*/  F2FP.F16.F32.PACK_AB R6, R91, R92 ;  /* 0x0000005c5b06723e */ /* 0x000fe200000000ff */
[----:B------:R-:W-:Y:S01]  /*a590*/  UIMAD UR7, UR27, UR20, URZ ;  /* 0x000000141b0772a4 */ /* 0x000fe2000f8e023f */
[----:B01----:R-:W0:Y:S01]  /*a5a0*/  LDS.128 R12, [R97+0x200] ;  /* 0x00020000610c7984 */ /* 0x003e220000000c00 */
[----:B------:R-:W-:Y:S01]  /*a5b0*/  UIMAD.WIDE.U32 UR18, UR10, UR20, UR18 ;  /* 0x000000140a1272a5 */ /* 0x000fe2000f8e0012 */
[----:B------:R-:W-:Y:S01]  /*a5c0*/  F2FP.F16.F32.PACK_AB R19, R81, R82 ;  /* 0x000000525113723e */ /* 0x000fe200000000ff */
[----:B------:R-:W-:Y:S01]  /*a5d0*/  UIMAD UR7, UR10, UR21, UR7 ;  /* 0x000000150a0772a4 */ /* 0x000fe2000f8e0207 */
[----:B------:R-:W-:Y:S01]  /*a5e0*/  F2FP.F16.F32.PACK_AB R18, R83, R84 ;  /* 0x000000545312723e */ /* 0x000fe200000000ff */
[----:B------:R-:W-:Y:S01]  /*a5f0*/  FADD.FTZ R93, R0, R93 ;  /* 0x0000005d005d7221 */ /* 0x000fe20000010000 */
[----:B------:R-:W-:Y:S01]  /*a600*/  ULDC.64 UR20, c[0x0][0x3e0] ;  /* 0x0000f80000147ab9 */ /* 0x000fe20000000a00 */
[----:B------:R-:W-:Y:S01]  /*a610*/  UIADD3 UR17, UR19, UR7, URZ ;  /* 0x0000000713117290 */ /* 0x000fe2000fffe03f */
[----:B------:R-:W-:Y:S01]  /*a620*/  F2FP.F16.F32.PACK_AB R17, R85, R86 ;  /* 0x000000565511723e */ /* 0x000fe200000000ff */
[----:B------:R-:W-:Y:S01]  /*a630*/  ULEA UR7, UP0, UR18, UR20, 0x1 ;  /* 0x0000001412077291 */ /* 0x000fe2000f80083f */
[----:B------:R-:W-:Y:S01]  /*a640*/  F2FP.F16.F32.PACK_AB R16, R87, R88 ;  /* 0x000000585710723e */ /* 0x000fe200000000ff */
[----:B------:R-:W-:Y:S01]  /*a650*/  FADD.FTZ R92, R93, R92 ;  /* 0x0000005c5d5c7221 */ /* 0x000fe20000010000 */
[----:B------:R-:W-:-:S02]  /*a660*/  UIADD3 UR50, UP3, UR50, -0x400, URZ ;  /* 0xfffffc0032327890 */ /* 0x000fc4000ff7e03f */
[----:B------:R-:W-:Y:S01]  /*a670*/  ULEA.HI.X UR18, UR18, UR21, UR17, 0x1, UP0 ;  /* 0x0000001512127291 */ /* 0x000fe200080f0c11 */
[----:B------:R-:W-:Y:S01]  /*a680*/  MOV R2, UR7 ;  /* 0x0000000700027c02 */ /* 0x000fe20008000f00 */
[----:B------:R-:W-:Y:S01]  /*a690*/  FADD.FTZ R91, R92, R91 ;  /* 0x0000005b5c5b7221 */ /* 0x000fe20000010000 */
[----:B------:R-:W-:Y:S02]  /*a6a0*/  UIADD3 UR52, UP4, UR52, -0x400, URZ ;  /* 0xfffffc0034347890 */ /* 0x000fe4000ff9e03f */
[----:B------:R-:W-:Y:S01]  /*a6b0*/  UIADD3 UR6, UR6, 0x1, URZ ;  /* 0x0000000106067890 */ /* 0x000fe2000fffe03f */
[----:B------:R-:W-:Y:S01]  /*a6c0*/  MOV R3, UR18 ;  /* 0x0000001200037c02 */ /* 0x000fe20008000f00 */
[----:B------:R-:W-:Y:S01]  /*a6d0*/  ULDC.64 UR18, c[0x0][0x3a8] ;  /* 0x0000ea0000127ab9 */ /* 0x000fe20000000a00 */
        /* <DEDUP_REMOVED lines=8> */
[----:B------:R-:W-:Y:S01]  /*a760*/  ULDC.64 UR18, c[0x0][0x3b0] ;  /* 0x0000ec0000127ab9 */ /* 0x000fe20000000a00 */
[----:B------:R-:W-:Y:S02]  /*a770*/  UIADD3 UR9, UR9, UR7, URZ ;  /* 0x0000000709097290 */ /* 0x000fe4000fffe03f */
[----:B------:R-:W-:Y:S01]  /*a780*/  UIMAD UR7, UR27, UR18, URZ ;  /* 0x000000121b0772a4 */ /* 0x000fe2000f8e023f */
[----:B--2---:R-:W-:Y:S01]  /*a790*/  STG.E.128 desc[UR22][R2.64], R8 ;  /* 0x0000000802007986 */ /* 0x004fe2000c101d16 */
[----:B------:R-:W-:Y:S01]  /*a7a0*/  UIMAD.WIDE.U32 UR8, UR10, UR18, UR8 ;  /* 0x000000120a0872a5 */ /* 0x000fe2000f8e0008 */
[----:B------:R-:W-:Y:S01]  /*a7b0*/  FADD.FTZ R87, R88, R87 ;  /* 0x0000005758577221 */ /* 0x000fe20000010000 */
[----:B------:R-:W-:Y:S01]  /*a7c0*/  UIMAD UR7, UR10, UR19, UR7 ;  /* 0x000000130a0772a4 */ /* 0x000fe2000f8e0207 */
[----:B0-----:R0:W-:Y:S01]  /*a7d0*/  STG.E.128 desc[UR22][R2.64+0x200], R12 ;  /* 0x0002000c02007986 */ /* 0x0011e2000c101d16 */
[----:B------:R-:W-:Y:S01]  /*a7e0*/  UIADD3.X UR13, UR13, -0x1, URZ, UP2, !UPT ;  /* 0xffffffff0d0d7890 */ /* 0x000fe200097fe43f */
[----:B------:R-:W-:Y:S01]  /*a7f0*/  FADD.FTZ R86, R87, R86 ;  /* 0x0000005657567221 */ /* 0x000fe20000010000 */
[----:B------:R-:W-:Y:S01]  /*a800*/  ULDC.64 UR18, c[0x0][0x3f0] ;  /* 0x0000fc0000127ab9 */ /* 0x000fe20000000a00 */
[----:B------:R-:W-:Y:S01]  /*a810*/  BAR.SYNC.DEFER_BLOCKING 0x0 ;  /* 0x0000000000007b1d */ /* 0x000fe20000010000 */
[----:B------:R-:W-:Y:S01]  /*a820*/  UIADD3 UR9, UR9, UR7, URZ ;  /* 0x0000000709097290 */ /* 0x000fe2000fffe03f */
[----:B------:R-:W-:Y:S01]  /*a830*/  FADD.FTZ R85, R86, R85 ;  /* 0x0000005556557221 */ /* 0x000fe20000010000 */
[----:B------:R-:W-:-:S02]  /*a840*/  ULEA UR7, UP0, UR8, UR18, 0x1 ;  /* 0x0000001208077291 */ /* 0x000fc4000f80083f */
[----:B------:R-:W-:Y:S01]  /*a850*/  UIADD3.X UR49, UR49, -0x1, URZ, UP3, !UPT ;  /* 0xffffffff31317890 */ /* 0x000fe20009ffe43f */
[----:B------:R-:W-:Y:S01]  /*a860*/  FADD.FTZ R84, R85, R84 ;  /* 0x0000005455547221 */ /* 0x000fe20000010000 */
[----:B------:R-:W-:Y:S02]  /*a870*/  ULEA.HI.X UR8, UR8, UR19, UR9, 0x1, UP0 ;  /* 0x0000001308087291 */ /* 0x000fe400080f0c09 */
[----:B------:R-:W-:Y:S01]  /*a880*/  UISETP.GT.AND UP0, UPT, UR16, 0x1, UPT ;  /* 0x000000011000788c */ /* 0x000fe2000bf04270 */
[----:B------:R-:W-:Y:S01]  /*a890*/  FADD.FTZ R83, R84, R83 ;  /* 0x0000005354537221 */ /* 0x000fe20000010000 */
[----:B------:R-:W-:Y:S01]  /*a8a0*/  UIADD3.X UR51, UR51, -0x1, URZ, UP4, !UPT ;  /* 0xffffffff33337890 */ /* 0x000fe2000a7fe43f */
[----:B0-----:R-:W-:Y:S02]  /*a8b0*/  MOV R2, UR7 ;  /* 0x0000000700027c02 */ /* 0x001fe40008000f00 */
[----:B------:R-:W-:Y:S01]  /*a8c0*/  FADD.FTZ R82, R83, R82 ;  /* 0x0000005253527221 */ /* 0x000fe20000010000 */
[----:B------:R-:W-:-:S02]  /*a8d0*/  MOV R3, UR8 ;  /* 0x0000000800037c02 */ /* 0x000fc40008000f00 */
[----:B------:R-:W-:Y:S01]  /*a8e0*/  PLOP3.LUT P0, PT, PT, PT, UP0, 0x80, 0x0 ;  /* 0x000000000000781c */ /* 0x000fe20003f0f008 */
[----:B------:R-:W-:Y:S01]  /*a8f0*/  FADD.FTZ R101, R82, R81 ;  /* 0x0000005152657221 */ /* 0x000fe20000010000 */
[----:B------:R-:W-:Y:S01]  /*a900*/  IMAD.WIDE R2, R98, 0x10, R2 ;  /* 0x0000001062027825 */ /* 0x000fe200078e0202 */
        /* <DEDUP_REMOVED lines=8> */
.L_x_14730:
[----:B------:R-:W-:Y:S02]  /*a990*/  ULDC.64 UR4, c[0x0][0x3d8] ;  /* 0x0000f60000047ab9 */ /* 0x000fe40000000a00 */
[----:B------:R-:W-:-:S04]  /*a9a0*/  ISETP.NE.U32.AND P0, PT, RZ, UR4, PT ;  /* 0x00000004ff007c0c */ /* 0x000fc8000bf05070 */
[----:B------:R-:W-:-:S13]  /*a9b0*/  ISETP.NE.AND.EX P0, PT, RZ, UR5, PT, P0 ;  /* 0x00000005ff007c0c */ /* 0x000fda000bf05300 */
[----:B------:R-:W-:Y:S05]  /*a9c0*/  @!P0 BRA `(.L_x_14813) ;  /* 0x00000000006c8947 */ /* 0x000fea0003800000 */
[----:B------:R-:W1:Y:S01]  /*a9d0*/  SHFL.DOWN P0, R0, R103, 0x1, 0x1f ;  /* 0x08201f0067007f89 */ /* 0x000e620000000000 */
[----:B------:R-:W-:Y:S01]  /*a9e0*/  BSSY B0, `(.L_x_14813) ;  /* 0x0000019000007945 */ /* 0x000fe20003800000 */
[----:B------:R-:W2:Y:S01]  /*a9f0*/  S2R R4, SR_LANEID ;  /* 0x0000000000047919 */ /* 0x000ea20000000000 */
[----:B------:R-:W5:Y:S01]  /*aa00*/  S2R R6, SR_TID.X ;  /* 0x0000000000067919 */ /* 0x000f620000002100 */
        /* <DEDUP_REMOVED lines=17> */
[----:B------:R-:W-:Y:S02]  /*ab20*/  R2UR UR4, R28 ;  /* 0x000000001c0472ca */ /* 0x000fe400000e0000 */
[----:B------:R-:W-:-:S11]  /*ab30*/  R2UR UR5, R29 ;  /* 0x000000001d0572ca */ /* 0x000fd600000e0000 */
[----:B------:R-:W-:Y:S02]  /*ab40*/  MOV R2, UR4 ;  /* 0x0000000400027c02 */ /* 0x000fe40008000f00 */
[----:B------:R-:W-:-:S05]  /*ab50*/  MOV R3, UR5 ;  /* 0x0000000500037c02 */ /* 0x000fca0008000f00 */
[----:B------:R1:W-:Y:S02]  /*ab60*/  REDG.E.ADD.F32.FTZ.RN.STRONG.GPU desc[UR22][R2.64], R4 ;  /* 0x00000004020079a6 */ /* 0x0003e4000c10f396 */
.L_x_14814:
[----:B------:R-:W-:Y:S05]  /*ab70*/  BSYNC B0 ;  /* 0x0000000000007941 */ /* 0x000fea0003800000 */
.L_x_14813:
        /* <DEDUP_REMOVED lines=31> */
.L_x_14816:
[----:B0-----:R-:W2:Y:S02]  /*ad70*/  S2R R11, SR_TID.X ;  /* 0x00000000000b7919 */ /* 0x001ea40000002100 */
.L_x_14817:
[----:B------:R-:W-:Y:S05]  /*ad80*/  BSYNC B0 ;  /* 0x0000000000007941 */ /* 0x000fea0003800000 */
.L_x_14815:
        /* <DEDUP_REMOVED lines=23> */
.L_x_14819:
        /* <DEDUP_REMOVED lines=32> */
.L_x_14818:
[----:B------:R-:W-:Y:S05]  /*b100*/  EXIT ;  /* 0x000000000000794d */ /* 0x000fea0003800000 */
.L_x_14820:
        /* <DEDUP_REMOVED lines=15> */
.L_x_18989:


//--------------------- .text._Z25selective_scan_bwd_kernelI32Selective_Scan_bwd_kernel_traitsILi32ELi16ELb1ELb1ELb0ELb1ELb0EN3c104HalfENS1_7complexIfEEEEv12SSMParamsBwd --------------------------
	.section	.text._Z25selective_scan_bwd_kernelI32Selective_Scan_bwd_kernel_traitsILi32ELi16ELb1ELb1ELb0ELb1ELb0EN3c104HalfENS1_7complexIfEEEEv12SSMParamsBwd,"ax",@progbits
	.align	128
        .global         _Z25selective_scan_bwd_kernelI32Selective_Scan_bwd_kernel_traitsILi32ELi16ELb1ELb1ELb0ELb1ELb0EN3c104HalfENS1_7complexIfEEEEv12SSMParamsBwd
        .type           _Z25selective_scan_bwd_kernelI32Selective_Scan_bwd_kernel_traitsILi32ELi16ELb1ELb1ELb0ELb1ELb0EN3c104HalfENS1_7complexIfEEEEv12SSMParamsBwd,@function
        .size           _Z25selective_scan_bwd_kernelI32Selective_Scan_bwd_kernel_traitsILi32ELi16ELb1ELb1ELb0ELb1ELb0EN3c104HalfENS1_7complexIfEEEEv12SSMParamsBwd,(.L_x_18990 - _Z25selective_scan_bwd_kernelI32Selective_Scan_bwd_kernel_traitsILi32ELi16ELb1ELb1ELb0ELb1ELb0EN3c104HalfENS1_7complexIfEEEEv12SSMParamsBwd)
        .other          _Z25selective_scan_bwd_kernelI32Selective_Scan_bwd_kernel_traitsILi32ELi16ELb1ELb1ELb0ELb1ELb0EN3c104HalfENS1_7complexIfEEEEv12SSMParamsBwd,@"STO_CUDA_ENTRY STV_DEFAULT"
_Z25selective_scan_bwd_kernelI32Selective_Scan_bwd_kernel_traitsILi32ELi16ELb1ELb1ELb0ELb1ELb0EN3c104HalfENS1_7complexIfEEEEv12SSMParamsBwd:
.text._Z25selective_scan_bwd_kernelI32Selective_Scan_bwd_kernel_traitsILi32ELi16ELb1ELb1ELb0ELb1ELb0EN3c104HalfENS1_7complexIfEEEEv12SSMParamsBwd:
        /* <DEDUP_REMOVED lines=98> */
[----:B------:R-:W-:Y:S01]  /*0620*/  UIMAD.WIDE.U32 UR8, UR10, UR16, UR8 ;  /* 0x000000100a0872a5 */ /* 0x000fe2000f8e0008 */
[----:B------:R-:W-:Y:S01]  /*0630*/  ULDC UR17, c[0x0][0x224] ;  /* 0x0000890000117ab9 */ /* 0x000fe20000000800 */
[----:B------:R-:W-:-:S02]  /*0640*/  UIMAD.WIDE.U32 UR14, UR10, UR18, UR14 ;  /* 0x000000120a0e72a5 */ /* 0x000fc4000f8e000e */
[----:B------:R-:W-:Y:S02]  /*0650*/  ULOP3.LUT UR16, UR10, UR26, URZ, 0x3c, !UPT ;  /* 0x0000001a0a107292 */ /* 0x000fe4000f8e3c3f */
[----:B------:R-:W-:-:S03]  /*0660*/  ULEA UR18, UR17, 0xfffffe00, 0x9 ;  /* 0xfffffe0011127891 */ /* 0x000fc6000f8e483f */
[----:B------:R-:W-:Y:S02]  /*0670*/  @!UP4 UIADD3 UR12, UR12, -UR29, URZ ;  /* 0x8000001d0c0cc290 */ /* 0x000fe4000fffe03f */
[----:B------:R-:W-:Y:S02]  /*0680*/  @!UP4 UIADD3 UR25, UR25, 0x1, URZ ;  /* 0x000000011919c890 */ /* 0x000fe4000fffe03f */
[----:B------:R-:W-:Y:S02]  /*0690*/  UISETP.GE.U32.AND UP3, UPT, UR12, UR29, UPT ;  /* 0x0000001d0c00728c */ /* 0x000fe4000bf66070 */
[----:B------:R-:W-:Y:S02]  /*06a0*/  UIMAD UR24, UR10, UR19, UR24 ;  /* 0x000000130a1872a4 */ /* 0x000fe4000f8e0218 */
[----:B------:R-:W-:Y:S02]  /*06b0*/  UISETP.GE.AND UP2, UPT, UR16, URZ, UPT ;  /* 0x0000003f1000728c */ /* 0x000fe4000bf46270 */
[----:B------:R-:W-:-:S02]  /*06c0*/  USHF.R.S32.HI UR19, URZ, 0x1f, UR18 ;  /* 0x0000001f3f137899 */ /* 0x000fc40008011412 */
[----:B------:R-:W-:Y:S02]  /*06d0*/  UIADD3 UR4, UP5, UR18, UR4, URZ ;  /* 0x0000000412047290 */ /* 0x000fe4000ffbe03f */
[----:B------:R-:W-:Y:S02]  /*06e0*/  @UP0 UIMAD UR13, UR13, UR17, URZ ;  /* 0x000000110d0d02a4 */ /* 0x000fe4000f8e023f */
[----:B------:R-:W-:Y:S02]  /*06f0*/  @UP3 UIADD3 UR25, UR25, 0x1, URZ ;  /* 0x0000000119193890 */ /* 0x000fe4000fffe03f */
[----:B------:R-:W-:Y:S02]  /*0700*/  UIADD3.X UR5, UR19, UR5, UR28, UP5, !UPT ;  /* 0x0000000513057290 */ /* 0x000fe4000affe41c */
[----:B------:R-:W-:Y:S02]  /*0710*/  ULEA UR48, UP4, UR4, UR48, 0x1 ;  /* 0x0000003004307291 */ /* 0x000fe4000f88083f */
[----:B------:R-:W-:-:S02]  /*0720*/  UIADD3 UR16, UP3, UR18, UR14, URZ ;  /* 0x0000000e12107290 */ /* 0x000fc4000ff7e03f */
[----:B------:R-:W-:Y:S01]  /*0730*/  ULEA.HI.X UR14, UR4, UR49, UR5, 0x1, UP4 ;  /* 0x00000031040e7291 */ /* 0x000fe2000a0f0c05 */
[----:B------:R-:W-:Y:S01]  /*0740*/  UMOV UR12, UR25 ;  /* 0x00000019000c7c82 */ /* 0x000fe20008000000 */
[----:B------:R-:W-:Y:S02]  /*0750*/  UIADD3.X UR4, UR19, UR15, UR24, UP3, !UPT ;  /* 0x0000000f13047290 */ /* 0x000fe40009ffe418 */
[----:B------:R-:W-:Y:S02]  /*0760*/  ULEA UR15, UP3, UR16, UR20, 0x1 ;  /* 0x00000014100f7291 */ /* 0x000fe4000f86083f */
[----:B------:R-:W-:Y:S02]  /*0770*/  @!UP2 UIADD3 UR12, -UR12, URZ, URZ ;  /* 0x0000003f0c0ca290 */ /* 0x000fe4000fffe13f */
[----:B------:R-:W-:Y:S02]  /*0780*/  @!UP1 ULOP3.LUT UR12, URZ, UR26, URZ, 0x33, !UPT ;  /* 0x0000001a3f0c9292 */ /* 0x000fe4000f8e333f */
[----:B------:R-:W-:-:S02]  /*0790*/  UIADD3 UR18, UP2, UR18, UR8, URZ ;  /* 0x0000000812127290 */ /* 0x000fc4000ff5e03f */
[----:B------:R-:W-:Y:S02]  /*07a0*/  ULEA.HI.X UR16, UR16, UR21, UR4, 0x1, UP3 ;  /* 0x0000001510107291 */ /* 0x000fe400098f0c04 */
[----:B------:R-:W-:Y:S02]  /*07b0*/  USHF.R.S32.HI UR4, URZ, 0x1f, UR12 ;  /* 0x0000001f3f047899 */ /* 0x000fe4000801140c */
[----:B------:R-:W-:Y:S02]  /*07c0*/  UIADD3.X UR49, UR19, UR9, UR27, UP2, !UPT ;  /* 0x0000000913317290 */ /* 0x000fe400097fe41b */
[----:B------:R-:W-:Y:S01]  /*07d0*/  ULEA UR50, UP1, UR18, UR50, 0x1 ;  /* 0x0000003212327291 */ /* 0x000fe2000f82083f */
[----:B------:R-:W-:Y:S01]  /*07e0*/  ULDC.64 UR20, c[0x0][0x258] ;  /* 0x0000960000147ab9 */ /* 0x000fe20000000a00 */
[----:B------:R-:W-:Y:S01]  /*07f0*/  @UP0 ULDC.64 UR24, c[0x0][0x310] ;  /* 0x0000c40000180ab9 */ /* 0x000fe20000000a00 */
[----:B------:R-:W-:Y:S02]  /*0800*/  UIMAD UR4, UR4, UR20, URZ ;  /* 0x00000014040472a4 */ /* 0x000fe4000f8e023f */
[----:B------:R-:W-:-:S02]  /*0810*/  ULEA.HI.X UR49, UR18, UR51, UR49, 0x1, UP1 ;  /* 0x0000003312317291 */ /* 0x000fc400088f0c31 */
[----:B------:R-:W-:Y:S02]  /*0820*/  UISETP.GE.AND UP1, UPT, UR17, 0x1, UPT ;  /* 0x000000011100788c */ /* 0x000fe4000bf26270 */
[----:B------:R-:W-:Y:S02]  /*0830*/  UIMAD UR19, UR12, UR21, UR4 ;  /* 0x000000150c1372a4 */ /* 0x000fe4000f8e0204 */
[----:B------:R-:W-:Y:S01]  /*0840*/  UIMAD.WIDE.U32 UR8, UR12, UR20, UR6 ;  /* 0x000000140c0872a5 */ /* 0x000fe2000f8e0006 */
[----:B------:R-:W-:Y:S02]  /*0850*/  UMOV UR4, URZ ;  /* 0x0000003f00047c82 */ /* 0x000fe40008000000 */
[----:B------:R-:W-:Y:S01]  /*0860*/  @UP0 ULDC UR20, c[0x0][0x21c] ;  /* 0x0000870000140ab9 */ /* 0x000fe20000000800 */
[----:B------:R-:W-:Y:S02]  /*0870*/  ULEA UR18, UR17, 0xfffffc00, 0xa ;  /* 0xfffffc0011127891 */ /* 0x000fe4000f8e503f */
        /* <DEDUP_REMOVED lines=21> */
[----:B------:R-:W-:Y:S01]  /*09d0*/  UMOV UR15, UR6 ;  /* 0x00000006000f7c82 */ /* 0x000fe20008000000 */
[----:B------:R-:W-:Y:S01]  /*09e0*/  ULDC UR13, c[0x0][0x224] ;  /* 0x00008900000d7ab9 */ /* 0x000fe20000000800 */
[----:B------:R-:W-:Y:S01]  /*09f0*/  UMOV UR16, UR7 ;  /* 0x0000000700107c82 */ /* 0x000fe20008000000 */
[----:B------:R-:W-:Y:S01]  /*0a00*/  UMOV UR6, URZ ;  /* 0x0000003f00067c82 */ /* 0x000fe20008000000 */
[----:B0-----:R-:W-:-:S04]  /*0a10*/  SHF.L.U32 R97, R98, 0x1, RZ ;  /* 0x0000000162617819 */ /* 0x001fc800000006ff */
[----:B-1----:R-:W-:-:S07]  /*0a20*/  LOP3.LUT R97, R97, 0xffffffc0, RZ, 0xc0, !PT ;  /* 0xffffffc061617812 */ /* 0x002fce00078ec0ff */
.L_x_14934:
        /* <DEDUP_REMOVED lines=120> */
.L_x_14823:
[----:B------:R-:W-:Y:S05]  /*11b0*/  BSYNC B0 ;  /* 0x0000000000007941 */ /* 0x000fea0003800000 */
.L_x_14822:
        /* <DEDUP_REMOVED lines=39> */
.L_x_14825:
[----:B------:R-:W-:Y:S05]  /*1430*/  BSYNC B0 ;  /* 0x0000000000007941 */ /* 0x000fea0003800000 */
.L_x_14824:
        /* <DEDUP_REMOVED lines=39> */
.L_x_14827:
[----:B------:R-:W-:Y:S05]  /*16b0*/  BSYNC B0 ;  /* 0x0000000000007941 */ /* 0x000fea0003800000 */
.L_x_14826:
        /* <DEDUP_REMOVED lines=39> */
.L_x_14829:
[----:B------:R-:W-:Y:S05]  /*1930*/  BSYNC B0 ;  /* 0x0000000000007941 */ /* 0x000fea0003800000 */
.L_x_14828:
        /* <DEDUP_REMOVED lines=39> */
.L_x_14831:
[----:B------:R-:W-:Y:S05]  /*1bb0*/  BSYNC B0 ;  /* 0x0000000000007941 */ /* 0x000fea0003800000 */
.L_x_14830:
        /* <DEDUP_REMOVED lines=39> */
.L_x_14833:
[----:B------:R-:W-:Y:S05]  /*1e30*/  BSYNC B0 ;  /* 0x0000000000007941 */ /* 0x000fea0003800000 */
.L_x_14832:
        /* <DEDUP_REMOVED lines=39> */
.L_x_14835:
[----:B------:R-:W-:Y:S05]  /*20b0*/  BSYNC B0 ;  /* 0x0000000000007941 */ /* 0x000fea0003800000 */
.L_x_14834:
        /* <DEDUP_REMOVED lines=40> */
.L_x_14837:
[----:B------:R-:W-:Y:S05]  /*2340*/  BSYNC B0 ;  /* 0x0000000000007941 */ /* 0x000fea0003800000 */
.L_x_14836:
        /* <DEDUP_REMOVED lines=39> */
.L_x_14839:
[----:B------:R-:W-:Y:S05]  /*25c0*/  BSYNC B0 ;  /* 0x0000000000007941 */ /* 0x000fea0003800000 */
.L_x_14838:
        /* <DEDUP_REMOVED lines=39> */
.L_x_14841:
[----:B------:R-:W-:Y:S05]  /*2840*/  BSYNC B0 ;  /* 0x0000000000007941 */ /* 0x000fea0003800000 */
.L_x_14840:
        /* <DEDUP_REMOVED lines=37> */
.L_x_14843:
[----:B------:R-:W-:Y:S05]  /*2aa0*/  BSYNC B0 ;  /* 0x0000000000007941 */ /* 0x000fea0003800000 */
.L_x_14842:
        /* <DEDUP_REMOVED lines=33> */
.L_x_14845:
[----:B------:R-:W-:Y:S05]  /*2cc0*/  BSYNC B0 ;  /* 0x0000000000007941 */ /* 0x000fea0003800000 */
.L_x_14844:
        /* <DEDUP_REMOVED lines=33> */
.L_x_14847:
[----:B------:R-:W-:Y:S05]  /*2ee0*/  BSYNC B0 ;  /* 0x0000000000007941 */ /* 0x000fea0003800000 */
.L_x_14846:
        /* <DEDUP_REMOVED lines=33> */
.L_x_14849:
[----:B------:R-:W-:Y:S05]  /*3100*/  BSYNC B0 ;  /* 0x0000000000007941 */ /* 0x000fea0003800000 */
.L_x_14848:
        /* <DEDUP_REMOVED lines=33> */
.L_x_14851:
[----:B------:R-:W-:Y:S05]  /*3320*/  BSYNC B0 ;  /* 0x0000000000007941 */ /* 0x000fea0003800000 */
.L_x_14850:
        /* <DEDUP_REMOVED lines=33> */
.L_x_14853:
[----:B------:R-:W-:Y:S05]  /*3540*/  BSYNC B0 ;  /* 0x0000000000007941 */ /* 0x000fea0003800000 */
.L_x_14852:
        /* <DEDUP_REMOVED lines=52> */
.L_x_14933:
        /* <DEDUP_REMOVED lines=23> */
[----:B------:R-:W-:-:S05]  /*3a00*/  MOV R28, UR53 ;  /* 0x00000035001c7c02 */ /* 0x000fca0008000f00 */
[----:B------:R-:W-:Y:S01]  /*3a10*/  MOV R29, UR18 ;  /* 0x00000012001d7c02 */ /* 0x000fe20008000f00 */
[----:B------:R-:W0:Y:S01]  /*3a20*/  S2UR UR58, SR_CgaCtaId ;  /* 0x00000000003a79c3 */ /* 0x000e220000008800 */
[----:B------:R-:W-:Y:S01]  /*3a30*/  ULDC.64 UR18, c[0x0][0x268] ;  /* 0x00009a0000127ab9 */ /* 0x000fe20000000a00 */
        /* <DEDUP_REMOVED lines=16> */
[----:B0-----:R-:W-:Y:S02]  /*3b40*/  ULEA UR18, UR58, UR18, 0x18 ;  /* 0x000000123a127291 */ /* 0x001fe4000f8ec03f */
[----:B------:R-:W-:Y:S02]  /*3b50*/  UIADD3 UR58, UR21, UR19, URZ ;  /* 0x00000013153a7290 */ /* 0x000fe4000fffe03f */
[----:B------:R-:W-:Y:S02]  /*3b60*/  ULEA UR21, UP0, UR20, UR44, 0x3 ;  /* 0x0000002c14157291 */ /* 0x000fe4000f80183f */
[----:B------:R-:W-:Y:S01]  /*3b70*/  LEA R95, R191, UR18, 0x4 ;  /* 0x00000012bf5f7c11 */ /* 0x000fe2000f8e20ff */
[----:B------:R-:W-:Y:S02]  /*3b80*/  ULEA.HI UR19, UR52, UR52, URZ, 0x1 ;  /* 0x0000003434137291 */ /* 0x000fe4000f8f083f */
[----:B------:R-:W-:Y:S02]  /*3b90*/  ULEA.HI.X UR20, UR20, UR45, UR58, 0x3, UP0 ;  /* 0x0000002d14147291 */ /* 0x000fe400080f1c3a */
        /* <DEDUP_REMOVED lines=41> */
[C---:B------:R-:W-:Y:S01]  /*3e30*/  FMUL.FTZ R14, R106.reuse, R87 ;  /* 0x000000576a0e7220 */ /* 0x040fe20000410000 */
        /* <DEDUP_REMOVED lines=68> */
[C---:B------:R-:W-:Y:S01]  /*4280*/  FMUL.FTZ R112, R106.reuse, R83 ;  /* 0x000000536a707220 */ /* 0x040fe20000410000 */
        /* <DEDUP_REMOVED lines=17> */
[C---:B0-----:R-:W-:Y:S01]  /*43a0*/  FMUL.FTZ R103, R106.reuse, R81 ;  /* 0x000000516a677220 */ /* 0x041fe20000410000 */
[----:B------:R-:W-:Y:S02]  /*43b0*/  HADD2.F32 R102, -RZ, R12.H0_H0 ;  /* 0x2000000cff667230 */ /* 0x000fe40000004100 */
[----:B------:R-:W-:-:S03]  /*43c0*/  FMUL.FTZ R12, R106, R82 ;  /* 0x000000526a0c7220 */ /* 0x000fc60000410000 */
[----:B------:R-:W0:Y:S01]  /*43d0*/  MUFU.EX2 R103, R103 ;  /* 0x0000006700677308 */ /* 0x000e220000000800 */
[----:B------:R-:W-:Y:S01]  /*43e0*/  FMUL.FTZ R233, R104, R93 ;  /* 0x0000005d68e97220 */ /* 0x000fe20000410000 */
        /* <DEDUP_REMOVED lines=20> */
[-C--:B------:R-:W-:Y:S01]  /*4530*/  FMUL.FTZ R232, R101, R94.reuse ;  /* 0x0000005e65e87220 */ /* 0x080fe20000410000 */
        /* <DEDUP_REMOVED lines=25> */
[-C--:B------:R-:W-:Y:S01]  /*46d0*/  FMUL.FTZ R231, R108, R91.reuse ;  /* 0x0000005b6ce77220 */ /* 0x080fe20000410000 */
        /* <DEDUP_REMOVED lines=16> */
[----:B------:R-:W-:Y:S01]  /*47e0*/  FFMA.FTZ R115, R145, R12, -R14 ;  /* 0x0000000c91737223 */ /* 0x000fe2000001080e */
        /* <DEDUP_REMOVED lines=15> */
[C---:B------:R-:W-:Y:S01]  /*48e0*/  FFMA.FTZ R113, R143.reuse, R113, R114 ;  /* 0x000000718f717223 */ /* 0x040fe20000010072 */
        /* <DEDUP_REMOVED lines=18> */
[----:B------:R-:W-:Y:S01]  /*4a10*/  FFMA.FTZ R15, R141, R118, -R14 ;  /* 0x000000768d0f7223 */ /* 0x000fe2000001080e */
[-C--:B------:R-:W-:Y:S01]  /*4a20*/  FMUL.FTZ R162, R117, R90.reuse ;  /* 0x0000005a75a27220 */ /* 0x080fe20000410000 */
        /* <DEDUP_REMOVED lines=13> */
[C---:B------:R-:W-:Y:S01]  /*4b00*/  FFMA.FTZ R17, R139.reuse, R17, R16 ;  /* 0x000000118b117223 */ /* 0x040fe20000010010 */
        /* <DEDUP_REMOVED lines=16> */
[-C--:B------:R-:W-:Y:S01]  /*4c10*/  FMUL.FTZ R170, R121, R88.reuse ;  /* 0x0000005879aa7220 */ /* 0x080fe20000410000 */
        /* <DEDUP_REMOVED lines=59> */
[----:B------:R-:W-:Y:S01]  /*4fd0*/  FMUL.FTZ R14, R129, R12 ;  /* 0x0000000c810e7220 */ /* 0x000fe20000410000 */
[C---:B------:R-:W-:Y:S01]  /*4fe0*/  FMUL.FTZ R172, R152.reuse, R130 ;  /* 0x0000008298ac7220 */ /* 0x040fe20000410000 */
[----:B------:R-:W-:Y:S01]  /*4ff0*/  FMUL.FTZ R182, R169, R84 ;  /* 0x00000054a9b67220 */ /* 0x000fe20000410000 */
        /* <DEDUP_REMOVED lines=19> */
[-C--:B------:R-:W-:Y:S01]  /*5130*/  FMUL.FTZ R13, R149, R14.reuse ;  /* 0x0000000e950d7220 */ /* 0x080fe20000410000 */
[-C--:B------:R-:W-:Y:S01]  /*5140*/  FMUL.FTZ R195, R172, R81.reuse ;  /* 0x00000051acc37220 */ /* 0x080fe20000410000 */
        /* <DEDUP_REMOVED lines=16> */
[C---:B------:R-:W-:Y:S01]  /*5250*/  FMUL.FTZ R16, R158.reuse, R12 ;  /* 0x0000000c9e107220 */ /* 0x040fe20000410000 */
        /* <DEDUP_REMOVED lines=15> */
[C---:B------:R-:W-:Y:S01]  /*5350*/  FFMA.FTZ R17, R159.reuse, R14, R17 ;  /* 0x0000000e9f117223 */ /* 0x040fe20000010011 */
[----:B------:R-:W-:Y:S02]  /*5360*/  HADD2.F32 R130, -RZ, R7.H0_H0 ;  /* 0x20000007ff827230 */ /* 0x000fe40000004100 */
[----:B------:R-:W-:Y:S01]  /*5370*/  FMUL.FTZ R186, R32, R30 ;  /* 0x0000001e20ba7220 */ /* 0x000fe20000410000 */
[----:B------:R-:W-:Y:S02]  /*5380*/  HADD2.F32 R180, -RZ, R26.H0_H0 ;  /* 0x2000001affb47230 */ /* 0x000fe40000004100 */
[-C--:B------:R-:W-:Y:S01]  /*5390*/  FMUL.FTZ R14, R156, R188.reuse ;  /* 0x000000bc9c0e7220 */ /* 0x080fe20000410000 */
[----:B------:R-:W-:Y:S01]  /*53a0*/  ISETP.NE.AND P2, PT, R98, 0x1f, PT ;  /* 0x0000001f6200780c */ /* 0x000fe20003f45270 */
[----:B------:R-:W-:Y:S01]  /*53b0*/  FMUL.FTZ R227, R190, R75 ;  /* 0x0000004bbee37220 */ /* 0x000fe20000410000 */
[----:B------:R-:W-:Y:S01]  /*53c0*/  FFMA.FTZ R16, R159, R13, -R16 ;  /* 0x0000000d9f107223 */ /* 0x000fe20000010810 */
[----:B------:R-:W-:Y:S01]  /*53d0*/  FMUL.FTZ R13, R157, R188 ;  /* 0x000000bc9d0d7220 */ /* 0x000fe20000410000 */
[----:B------:R-:W-:Y:S01]  /*53e0*/  FMUL.FTZ R187, R33, R30 ;  /* 0x0000001e21bb7220 */ /* 0x000fe20000410000 */
[-C--:B------:R-:W-:Y:S01]  /*53f0*/  FFMA.FTZ R14, R157, R186.reuse, -R14 ;  /* 0x000000ba9d0e7223 */ /* 0x080fe2000001080e */
        /* <DEDUP_REMOVED lines=17> */
[-C--:B------:R-:W-:Y:S01]  /*5510*/  FFMA.FTZ R196, R159, R13.reuse, -R194 ;  /* 0x0000000d9fc47223 */ /* 0x080fe200000108c2 */
        /* <DEDUP_REMOVED lines=18> */
.L_x_14856:
[----:B------:R-:W-:Y:S05]  /*5640*/  BSYNC B0 ;  /* 0x0000000000007941 */ /* 0x000fea0003800000 */
.L_x_14855:
        /* <DEDUP_REMOVED lines=273> */
.L_x_14858:
[----:B------:R-:W-:Y:S05]  /*6760*/  BSYNC B0 ;  /* 0x0000000000007941 */ /* 0x000fea0003800000 */
.L_x_14857:
        /* <DEDUP_REMOVED lines=24> */
.L_x_14860:
[----:B------:R-:W-:Y:S05]  /*68f0*/  BSYNC B0 ;  /* 0x0000000000007941 */ /* 0x000fea0003800000 */
.L_x_14859:
        /* <DEDUP_REMOVED lines=18> */
.L_x_14862:
[----:B------:R-:W-:Y:S05]  /*6a20*/  BSYNC B0 ;  /* 0x0000000000007941 */ /* 0x000fea0003800000 */
.L_x_14861:
        /* <DEDUP_REMOVED lines=18> */
.L_x_14864:
[----:B------:R-:W-:Y:S05]  /*6b50*/  BSYNC B0 ;  /* 0x0000000000007941 */ /* 0x000fea0003800000 */
.L_x_14863:
        /* <DEDUP_REMOVED lines=18> */
.L_x_14866:
[----:B------:R-:W-:Y:S05]  /*6c80*/  BSYNC B0 ;  /* 0x0000000000007941 */ /* 0x000fea0003800000 */
.L_x_14865:
        /* <DEDUP_REMOVED lines=11> */
[----:B------:R-:W-:Y:S01]  /*6d40*/  BSSY B0, `(.L_x_14867) ;  /* 0x0000253000007945 */ /* 0x000fe20003800000 */
[CC--:B------:R-:W-:Y:S01]  /*6d50*/  FMUL.FTZ R30, R3.reuse, R28.reuse ;  /* 0x0000001c031e7220 */ /* 0x0c0fe20000410000 */
[-C--:B------:R-:W-:Y:S01]  /*6d60*/  FMUL.FTZ R31, R3, R29.reuse ;  /* 0x0000001d031f7220 */ /* 0x080fe20000410000 */
[----:B------:R3:W-:Y:S02]  /*6d70*/  SHFL.IDX PT, R237, R15, RZ, 0x1f ;  /* 0x00001fff0fed7589 */ /* 0x0007e400000e0000 */
        /* <DEDUP_REMOVED lines=81> */
[----:B------:R-:W-:Y:S01]  /*7290*/  FFMA.FTZ R15, R139, R242, -R14 ;  /* 0x000000f28b0f7223 */ /* 0x000fe2000001080e */
        /* <DEDUP_REMOVED lines=59> */
[C---:B------:R-:W-:Y:S01]  /*7650*/  FFMA.FTZ R244, R23.reuse, R184, R15 ;  /* 0x000000b817f47223 */ /* 0x040fe2000001000f */
        /* <DEDUP_REMOVED lines=9> */
[C---:B------:R-:W-:Y:S01]  /*76f0*/  FMUL.FTZ R181, R24.reuse, R81 ;  /* 0x0000005118b57220 */ /* 0x040fe20000410000 */
        /* <DEDUP_REMOVED lines=26> */
[-C--:B------:R-:W-:Y:S01]  /*78a0*/  FMUL.FTZ R224, R238, -R17.reuse ;  /* 0x80000011eee07220 */ /* 0x080fe20000410000 */
[C---:B------:R-:W-:Y:S01]  /*78b0*/  FMUL.FTZ R225, R237.reuse, -R17 ;  /* 0x80000011ede17220 */ /* 0x040fe20000410000 */
        /* <DEDUP_REMOVED lines=22> */
[C---:B------:R-:W-:Y:S01]  /*7a20*/  FFMA.FTZ R220, R27.reuse, R220, R227 ;  /* 0x000000dc1bdc7223 */ /* 0x040fe200000100e3 */
[----:B------:R-:W-:Y:S01]  /*7a30*/  SHF.L.U32 R227, R98, 0x5, RZ ;  /* 0x0000000562e37819 */ /* 0x000fe200000006ff */
[----:B------:R-:W-:Y:S01]  /*7a40*/  FMUL.FTZ R226, R27, R70 ;  /* 0x000000461be27220 */ /* 0x000fe20000410000 */
[----:B------:R-:W-:Y:S01]  /*7a50*/  FADD.FTZ R234, -R185, R234 ;  /* 0x000000eab9ea7221 */ /* 0x000fe20000010100 */
[----:B------:R-:W-:Y:S01]  /*7a60*/  FADD.FTZ R233, R187, R232 ;  /* 0x000000e8bbe97221 */ /* 0x000fe20000010000 */
[----:B------:R-:W-:Y:S01]  /*7a70*/  FMUL.FTZ R188, R221, R237 ;  /* 0x000000edddbc7220 */ /* 0x000fe20000410000 */
[----:B------:R0:W-:Y:S01]  /*7a80*/  @!P0 STS.128 [UR19+0x2e10], R12 ;  /* 0x002e100cff008988 */ /* 0x0001e20008000c13 */
[----:B------:R-:W-:Y:S01]  /*7a90*/  LEA.HI.SX32 R227, R227, R227, 0x1b ;  /* 0x000000e3e3e37211 */ /* 0x000fe200078fdaff */
[-C--:B------:R-:W-:Y:S01]  /*7aa0*/  FFMA.FTZ R221, R221, -R226.reuse, R220 ;  /* 0x800000e2dddd7223 */ /* 0x080fe200000100dc */
[----:B------:R-:W-:Y:S01]  /*7ab0*/  FFMA.FTZ R156, R189, -R226, R222 ;  /* 0x800000e2bd9c7223 */ /* 0x000fe200000100de */
[-C--:B------:R-:W-:Y:S01]  /*7ac0*/  FMUL.FTZ R226, R237, R70.reuse ;  /* 0x00000046ede27220 */ /* 0x080fe20000410000 */
[----:B------:R-:W-:Y:S01]  /*7ad0*/  FMUL.FTZ R230, R231, R70 ;  /* 0x00000046e7e67220 */ /* 0x000fe20000410000 */
        /* <DEDUP_REMOVED lines=13> */
[C---:B------:R-:W-:Y:S01]  /*7bb0*/  FFMA.FTZ R187, R159.reuse, R234, R158 ;  /* 0x000000ea9fbb7223 */ /* 0x040fe2000001009e */
        /* <DEDUP_REMOVED lines=9> */
[----:B------:R-:W-:Y:S01]  /*7c50*/  FMUL.FTZ R218, R187, R82 ;  /* 0x00000052bbda7220 */ /* 0x000fe20000410000 */
        /* <DEDUP_REMOVED lines=11> */
[----:B------:R-:W-:Y:S01]  /*7d10*/  FFMA.FTZ R154, R183, R227, R180 ;  /* 0x000000e3b79a7223 */ /* 0x000fe200000100b4 */
[C---:B------:R-:W-:Y:S01]  /*7d20*/  FMUL.FTZ R155, R227.reuse, UR53 ;  /* 0x00000035e39b7c20 */ /* 0x040fe20008410000 */
        /* <DEDUP_REMOVED lines=14> */
[C---:B------:R-:W-:Y:S01]  /*7e10*/  FMUL.FTZ R172, R219.reuse, UR53 ;  /* 0x00000035dbac7c20 */ /* 0x040fe20008410000 */
[----:B------:R-:W-:Y:S01]  /*7e20*/  FMUL.FTZ R183, R219, R81 ;  /* 0x00000051dbb77220 */ /* 0x000fe20000410000 */
        /* <DEDUP_REMOVED lines=8> */
[----:B------:R-:W-:Y:S01]  /*7eb0*/  FMUL.FTZ R216, R215, R84 ;  /* 0x00000054d7d87220 */ /* 0x000fe20000410000 */
        /* <DEDUP_REMOVED lines=11> */
[C---:B------:R-:W-:Y:S01]  /*7f70*/  FFMA.FTZ R214, R234.reuse, UR54, -R153 ;  /* 0x00000036ead67c23 */ /* 0x040fe20008010899 */
        /* <DEDUP_REMOVED lines=25> */
[CC--:B------:R-:W-:Y:S01]  /*8110*/  FMUL.FTZ R132, R134.reuse, -R208.reuse ;  /* 0x800000d086847220 */ /* 0x0c0fe20000410000 */
        /* <DEDUP_REMOVED lines=51> */
[----:B------:R-:W-:Y:S01]  /*8450*/  FMUL.FTZ R140, R140, -R202 ;  /* 0x800000ca8c8c7220 */ /* 0x000fe20000410000 */
[----:B------:R-:W-:Y:S01]  /*8460*/  FFMA.FTZ R134, R17, R13, -R134 ;  /* 0x0000000d11867223 */ /* 0x000fe20000010886 */
[----:B------:R-:W-:Y:S01]  /*8470*/  FMUL.FTZ R214, R203, R90 ;  /* 0x0000005acbd67220 */ /* 0x000fe20000410000 */
        /* <DEDUP_REMOVED lines=58> */
[-C--:B------:R-:W-:Y:S01]  /*8820*/  FMUL.FTZ R141, R223, R93.reuse ;  /* 0x0000005ddf8d7220 */ /* 0x080fe20000410000 */
        /* <DEDUP_REMOVED lines=14> */
[----:B------:R-:W-:Y:S01]  /*8910*/  FMUL.FTZ R141, R2, R141 ;  /* 0x0000008d028d7220 */ /* 0x000fe20000410000 */
[C---:B-1----:R-:W-:Y:S01]  /*8920*/  FFMA.FTZ R187, R29.reuse, R140, -R147 ;  /* 0x0000008c1dbb7223 */ /* 0x042fe20000010893 */
        /* <DEDUP_REMOVED lines=9> */
[-C--:B------:R-:W-:Y:S01]  /*89c0*/  FMUL.FTZ R175, R31, R145.reuse ;  /* 0x000000911faf7220 */ /* 0x080fe20000410000 */
        /* <DEDUP_REMOVED lines=12> */
[-C--:B------:R-:W-:Y:S01]  /*8a90*/  FMUL.FTZ R187, R201, R89.reuse ;  /* 0x00000059c9bb7220 */ /* 0x080fe20000410000 */
        /* <DEDUP_REMOVED lines=74> */
[----:B------:R-:W-:Y:S01]  /*8f40*/  USHF.R.S32.HI UR19, URZ, 0x1f, UR12 ;  /* 0x0000001f3f137899 */ /* 0x000fe2000801140c */
[----:B------:R-:W-:Y:S01]  /*8f50*/  FFMA.FTZ R153, R178, UR54, -R153 ;  /* 0x00000036b2997c23 */ /* 0x000fe20008010899 */
        /* <DEDUP_REMOVED lines=49> */
.L_x_14868:
[----:B------:R-:W-:Y:S05]  /*9270*/  BSYNC B0 ;  /* 0x0000000000007941 */ /* 0x000fea0003800000 */
.L_x_14867:
        /* <DEDUP_REMOVED lines=52> */
.L_x_14870:
[----:B------:R-:W-:Y:S05]  /*95c0*/  BSYNC B0 ;  /* 0x0000000000007941 */ /* 0x000fea0003800000 */
.L_x_14869:
[----:B01----:R0:W1:Y:S01]  /*95d0*/  LDS R13, [R187+0x940] ;  /* 0x00094000bb0d7984 */ /* 0x0030620000000800 */
[----:B------:R-:W-:Y:S01]  /*95e0*/  BSSY B0, `(.L_x_14871) ;  /* 0x0000004000007945 */ /* 0x000fe20003800000 */
[----:B------:R-:W-:-:S03]  /*95f0*/  LEA R12, R189, UR18, 0x2 ;  /* 0x00000012bd0c7c11 */ /* 0x000fc6000f8e10ff */
[----:B------:R-:W-:Y:S05]  /*9600*/  @!P1 BRA `(.L_x_14872) ;  /* 0x0000000000049947 */ /* 0x000fea0003800000 */
[----:B-1----:R2:W-:Y:S02]  /*9610*/  REDG.E.ADD.F32.FTZ.RN.STRONG.GPU desc[UR22][R14.64+-0xf00], R13 ;  /* 0xfff1000d0e0079a6 */ /* 0x0025e4000c10f396 */
.L_x_14872:
[----:B------:R-:W-:Y:S05]  /*9620*/  BSYNC B0 ;  /* 0x0000000000007941 */ /* 0x000fea0003800000 */
.L_x_14871:
[----:B-12---:R1:W2:Y:S01]  /*9630*/  LDS R13, [R12+0x9c0] ;  /* 0x0009c0000c0d7984 */ /* 0x0062a20000000800 */
[----:B------:R-:W-:Y:S01]  /*9640*/  BSSY B0, `(.L_x_14873) ;  /* 0x0000005000007945 */ /* 0x000fe20003800000 */
[C---:B0-----:R-:W-:Y:S02]  /*9650*/  IADD3 R187, R98.reuse, 0x80, RZ ;  /* 0x0000008062bb7810 */ /* 0x041fe40007ffe0ff */
[----:B------:R-:W-:Y:S01]  /*9660*/  IADD3 R189, R98, 0xa0, RZ ;  /* 0x000000a062bd7810 */ /* 0x000fe20007ffe0ff */
[----:B------:R-:W-:Y:S06]  /*9670*/  @!P2 BRA `(.L_x_14874) ;  /* 0x000000000004a947 */ /* 0x000fec0003800000 */
[----:B--2---:R0:W-:Y:S02]  /*9680*/  REDG.E.ADD.F32.FTZ.RN.STRONG.GPU desc[UR22][R14.64+-0xe80], R13 ;  /* 0xfff1800d0e0079a6 */ /* 0x0041e4000c10f396 */
.L_x_14874:
[----:B------:R-:W-:Y:S05]  /*9690*/  BSYNC B0 ;  /* 0x0000000000007941 */ /* 0x000fea0003800000 */
.L_x_14873:
        /* <DEDUP_REMOVED lines=18> */
.L_x_14876:
[----:B------:R-:W-:Y:S05]  /*97c0*/  BSYNC B0 ;  /* 0x0000000000007941 */ /* 0x000fea0003800000 */
.L_x_14875:
[----:B01----:R0:W1:Y:S01]  /*97d0*/  LDS R13, [R189+0xac0] ;  /* 0x000ac000bd0d7984 */ /* 0x0030620000000800 */
[----:B------:R-:W-:Y:S01]  /*97e0*/  BSSY B0, `(.L_x_14877) ;  /* 0x0000006000007945 */ /* 0x000fe20003800000 */
[----:B------:R-:W-:Y:S02]  /*97f0*/  IADD3 R187, R98, 0x100, RZ ;  /* 0x0000010062bb7810 */ /* 0x000fe40007ffe0ff */
[----:B------:R-:W-:Y:S02]  /*9800*/  LEA.HI.SX32 R195, R195, R98, 0x1b ;  /* 0x00000062c3c37211 */ /* 0x000fe400078fdaff */
[----:B------:R-:W-:Y:S01]  /*9810*/  LEA R12, R12, UR18, 0x2 ;  /* 0x000000120c0c7c11 */ /* 0x000fe2000f8e10ff */
[----:B------:R-:W-:Y:S06]  /*9820*/  @!P0 BRA `(.L_x_14878) ;  /* 0x0000000000048947 */ /* 0x000fec0003800000 */
[----:B-1----:R2:W-:Y:S02]  /*9830*/  REDG.E.ADD.F32.FTZ.RN.STRONG.GPU desc[UR22][R14.64+-0xd80], R13 ;  /* 0xfff2800d0e0079a6 */ /* 0x0025e4000c10f396 */
.L_x_14878:
[----:B------:R-:W-:Y:S05]  /*9840*/  BSYNC B0 ;  /* 0x0000000000007941 */ /* 0x000fea0003800000 */
.L_x_14877:
[----:B-12---:R1:W2:Y:S01]  /*9850*/  LDS R13, [R12+0xb40] ;  /* 0x000b40000c0d7984 */ /* 0x0062a20000000800 */
[----:B------:R-:W-:Y:S01]  /*9860*/  BSSY B0, `(.L_x_14879) ;  /* 0x0000006000007945 */ /* 0x000fe20003800000 */
[----:B0-----:R-:W-:Y:S02]  /*9870*/  IADD3 R189, R98, 0x120, RZ ;  /* 0x0000012062bd7810 */ /* 0x001fe40007ffe0ff */
[----:B------:R-:W-:Y:S02]  /*9880*/  LEA.HI.SX32 R187, R187, R98, 0x1b ;  /* 0x00000062bbbb7211 */ /* 0x000fe400078fdaff */
[----:B------:R-:W-:Y:S01]  /*9890*/  LEA R213, R195, UR18, 0x2 ;  /* 0x00000012c3d57c11 */ /* 0x000fe2000f8e10ff */
[----:B------:R-:W-:Y:S06]  /*98a0*/  @!P1 BRA `(.L_x_14880) ;  /* 0x0000000000049947 */ /* 0x000fec0003800000 */
[----:B--2---:R0:W-:Y:S02]  /*98b0*/  REDG.E.ADD.F32.FTZ.RN.STRONG.GPU desc[UR22][R14.64+-0xd00], R13 ;  /* 0xfff3000d0e0079a6 */ /* 0x0041e4000c10f396 */
.L_x_14880:
[----:B------:R-:W-:Y:S05]  /*98c0*/  BSYNC B0 ;  /* 0x0000000000007941 */ /* 0x000fea0003800000 */
.L_x_14879:
[----:B0-2---:R0:W2:Y:S01]  /*98d0*/  LDS R13, [R213+0xbc0] ;  /* 0x000bc000d50d7984 */ /* 0x0050a20000000800 */
[----:B------:R-:W-:Y:S01]  /*98e0*/  BSSY B0, `(.L_x_14881) ;  /* 0x0000006000007945 */ /* 0x000fe20003800000 */
[----:B------:R-:W-:Y:S02]  /*98f0*/  IADD3 R195, R98, 0x140, RZ ;  /* 0x0000014062c37810 */ /* 0x000fe40007ffe0ff */
[----:B------:R-:W-:Y:S02]  /*9900*/  LEA.HI.SX32 R189, R189, R98, 0x1b ;  /* 0x00000062bdbd7211 */ /* 0x000fe400078fdaff */
[----:B------:R-:W-:Y:S01]  /*9910*/  LEA R187, R187, UR18, 0x2 ;  /* 0x00000012bbbb7c11 */ /* 0x000fe2000f8e10ff */
[----:B------:R-:W-:Y:S06]  /*9920*/  @!P2 BRA `(.L_x_14882) ;  /* 0x000000000004a947 */ /* 0x000fec0003800000 */
[----:B--2---:R3:W-:Y:S02]  /*9930*/  REDG.E.ADD.F32.FTZ.RN.STRONG.GPU desc[UR22][R14.64+-0xc80], R13 ;  /* 0xfff3800d0e0079a6 */ /* 0x0047e4000c10f396 */
.L_x_14882:
[----:B------:R-:W-:Y:S05]  /*9940*/  BSYNC B0 ;  /* 0x0000000000007941 */ /* 0x000fea0003800000 */
.L_x_14881:
[----:B--23--:R2:W3:Y:S01]  /*9950*/  LDS R13, [R187+0xc40] ;  /* 0x000c4000bb0d7984 */ /* 0x00c4e20000000800 */
[----:B------:R-:W-:Y:S01]  /*9960*/  BSSY B0, `(.L_x_14883) ;  /* 0x0000005000007945 */ /* 0x000fe20003800000 */
[----:B------:R-:W-:Y:S02]  /*9970*/  LEA.HI.SX32 R195, R195, R98, 0x1b ;  /* 0x00000062c3c37211 */ /* 0x000fe400078fdaff */
[----:B------:R-:W-:Y:S01]  /*9980*/  LEA R189, R189, UR18, 0x2 ;  /* 0x00000012bdbd7c11 */ /* 0x000fe2000f8e10ff */
[----:B------:R-:W-:Y:S06]  /*9990*/  @!P3 BRA `(.L_x_14884) ;  /* 0x000000000004b947 */ /* 0x000fec0003800000 */
[----:B---3--:R4:W-:Y:S02]  /*99a0*/  REDG.E.ADD.F32.FTZ.RN.STRONG.GPU desc[UR22][R14.64+-0xc00], R13 ;  /* 0xfff4000d0e0079a6 */ /* 0x0089e4000c10f396 */
.L_x_14884:
[----:B------:R-:W-:Y:S05]  /*99b0*/  BSYNC B0 ;  /* 0x0000000000007941 */ /* 0x000fea0003800000 */
.L_x_14883:
[----:B---34-:R3:W4:Y:S01]  /*99c0*/  LDS R13, [R189+0xcc0] ;  /* 0x000cc000bd0d7984 */ /* 0x0187220000000800 */
[----:B------:R-:W-:Y:S01]  /*99d0*/  BSSY B0, `(.L_x_14885) ;  /* 0x0000004000007945 */ /* 0x000fe20003800000 */
[----:B------:R-:W-:-:S03]  /*99e0*/  LEA R195, R195, UR18, 0x2 ;  /* 0x00000012c3c37c11 */ /* 0x000fc6000f8e10ff */
[----:B------:R-:W-:Y:S05]  /*99f0*/  @!P4 BRA `(.L_x_14886) ;  /* 0x000000000004c947 */ /* 0x000fea0003800000 */
[----:B----4-:R4:W-:Y:S02]  /*9a00*/  REDG.E.ADD.F32.FTZ.RN.STRONG.GPU desc[UR22][R14.64+-0xb80], R13 ;  /* 0xfff4800d0e0079a6 */ /* 0x0109e4000c10f396 */
.L_x_14886:
[----:B------:R-:W-:Y:S05]  /*9a10*/  BSYNC B0 ;  /* 0x0000000000007941 */ /* 0x000fea0003800000 */
.L_x_14885:
[----:B----4-:R4:W0:Y:S01]  /*9a20*/  LDS R13, [R195+0xd40] ;  /* 0x000d4000c30d7984 */ /* 0x0108220000000800 */
[----:B------:R-:W-:Y:S01]  /*9a30*/  BSSY B0, `(.L_x_14887) ;  /* 0x0000005000007945 */ /* 0x000fe20003800000 */
[C---:B--2---:R-:W-:Y:S02]  /*9a40*/  IADD3 R187, R98.reuse, 0x160, RZ ;  /* 0x0000016062bb7810 */ /* 0x044fe40007ffe0ff */
[----:B---3--:R-:W-:Y:S01]  /*9a50*/  IADD3 R189, R98, 0x180, RZ ;  /* 0x0000018062bd7810 */ /* 0x008fe20007ffe0ff */
[----:B------:R-:W-:Y:S06]  /*9a60*/  @!P5 BRA `(.L_x_14888) ;  /* 0x000000000004d947 */ /* 0x000fec0003800000 */
[----:B0-----:R2:W-:Y:S02]  /*9a70*/  REDG.E.ADD.F32.FTZ.RN.STRONG.GPU desc[UR22][R14.64+-0xb00], R13 ;  /* 0xfff5000d0e0079a6 */ /* 0x0015e4000c10f396 */
.L_x_14888:
[----:B------:R-:W-:Y:S05]  /*9a80*/  BSYNC B0 ;  /* 0x0000000000007941 */ /* 0x000fea0003800000 */
.L_x_14887:
        /* <DEDUP_REMOVED lines=18> */
.L_x_14890:
[----:B------:R-:W-:Y:S05]  /*9bb0*/  BSYNC B0 ;  /* 0x0000000000007941 */ /* 0x000fea0003800000 */
.L_x_14889:
[----:B01----:R0:W1:Y:S01]  /*9bc0*/  LDS R13, [R189+0xe40] ;  /* 0x000e4000bd0d7984 */ /* 0x0030620000000800 */
[----:B------:R-:W-:Y:S01]  /*9bd0*/  BSSY B0, `(.L_x_14891) ;  /* 0x0000006000007945 */ /* 0x000fe20003800000 */
[----:B------:R-:W-:Y:S02]  /*9be0*/  IADD3 R187, R98, 0x1e0, RZ ;  /* 0x000001e062bb7810 */ /* 0x000fe40007ffe0ff */
[----:B------:R-:W-:Y:S02]  /*9bf0*/  LEA.HI.SX32 R195, R195, R98, 0x1b ;  /* 0x00000062c3c37211 */ /* 0x000fe400078fdaff */
[----:B------:R-:W-:Y:S01]  /*9c00*/  LEA R12, R12, UR18, 0x2 ;  /* 0x000000120c0c7c11 */ /* 0x000fe2000f8e10ff */
[----:B------:R-:W-:Y:S06]  /*9c10*/  @!P0 BRA `(.L_x_14892) ;  /* 0x0000000000048947 */ /* 0x000fec0003800000 */
[----:B-1----:R2:W-:Y:S02]  /*9c20*/  REDG.E.ADD.F32.FTZ.RN.STRONG.GPU desc[UR22][R14.64+-0xa00], R13 ;  /* 0xfff6000d0e0079a6 */ /* 0x0025e4000c10f396 */
.L_x_14892:
[----:B------:R-:W-:Y:S05]  /*9c30*/  BSYNC B0 ;  /* 0x0000000000007941 */ /* 0x000fea0003800000 */
.L_x_14891:
[----:B-12---:R1:W2:Y:S01]  /*9c40*/  LDS R13, [R12+0xec0] ;  /* 0x000ec0000c0d7984 */ /* 0x0062a20000000800 */
[----:B------:R-:W-:Y:S01]  /*9c50*/  BSSY B0, `(.L_x_14893) ;  /* 0x0000006000007945 */ /* 0x000fe20003800000 */
[----:B------:R-:W-:Y:S02]  /*9c60*/  IADD3 R213, R98, 0x200, RZ ;  /* 0x0000020062d57810 */ /* 0x000fe40007ffe0ff */
[----:B------:R-:W-:Y:S02]  /*9c70*/  LEA.HI.SX32 R187, R187, R98, 0x1b ;  /* 0x00000062bbbb7211 */ /* 0x000fe400078fdaff */
[----:B------:R-:W-:Y:S01]  /*9c80*/  LEA R195, R195, UR18, 0x2 ;  /* 0x00000012c3c37c11 */ /* 0x000fe2000f8e10ff */
[----:B------:R-:W-:Y:S06]  /*9c90*/  @!P1 BRA `(.L_x_14894) ;  /* 0x0000000000049947 */ /* 0x000fec0003800000 */
[----:B--2---:R3:W-:Y:S02]  /*9ca0*/  REDG.E.ADD.F32.FTZ.RN.STRONG.GPU desc[UR22][R14.64+-0x980], R13 ;  /* 0xfff6800d0e0079a6 */ /* 0x0047e4000c10f396 */
.L_x_14894:
[----:B------:R-:W-:Y:S05]  /*9cb0*/  BSYNC B0 ;  /* 0x0000000000007941 */ /* 0x000fea0003800000 */
.L_x_14893:
[----:B--23--:R2:W3:Y:S01]  /*9cc0*/  LDS R13, [R195+0xf40] ;  /* 0x000f4000c30d7984 */ /* 0x00c4e20000000800 */
[----:B------:R-:W-:Y:S01]  /*9cd0*/  BSSY B0, `(.L_x_14895) ;  /* 0x0000006000007945 */ /* 0x000fe20003800000 */
[----:B0-----:R-:W-:Y:S02]  /*9ce0*/  IADD3 R189, R98, 0x220, RZ ;  /* 0x0000022062bd7810 */ /* 0x001fe40007ffe0ff */
[----:B-1----:R-:W-:Y:S02]  /*9cf0*/  LEA.HI.SX32 R12, R213, R98, 0x1b ;  /* 0x00000062d50c7211 */ /* 0x002fe400078fdaff */
[----:B------:R-:W-:Y:S01]  /*9d00*/  LEA R187, R187, UR18, 0x2 ;  /* 0x00000012bbbb7c11 */ /* 0x000fe2000f8e10ff */
[----:B------:R-:W-:Y:S06]  /*9d10*/  @!P2 BRA `(.L_x_14896) ;  /* 0x000000000004a947 */ /* 0x000fec0003800000 */
[----:B---3--:R0:W-:Y:S02]  /*9d20*/  REDG.E.ADD.F32.FTZ.RN.STRONG.GPU desc[UR22][R14.64+-0x900], R13 ;  /* 0xfff7000d0e0079a6 */ /* 0x0081e4000c10f396 */
.L_x_14896:
[----:B------:R-:W-:Y:S05]  /*9d30*/  BSYNC B0 ;  /* 0x0000000000007941 */ /* 0x000fea0003800000 */
.L_x_14895:
[----:B0--3--:R0:W1:Y:S01]  /*9d40*/  LDS R13, [R187+0xfc0] ;  /* 0x000fc000bb0d7984 */ /* 0x0090620000000800 */
[----:B------:R-:W-:Y:S01]  /*9d50*/  BSSY B0, `(.L_x_14897) ;  /* 0x0000005000007945 */ /* 0x000fe20003800000 */
[----:B------:R-:W-:Y:S02]  /*9d60*/  LEA.HI.SX32 R189, R189, R98, 0x1b ;  /* 0x00000062bdbd7211 */ /* 0x000fe400078fdaff */
[----:B------:R-:W-:Y:S01]  /*9d70*/  LEA R12, R12, UR18, 0x2 ;  /* 0x000000120c0c7c11 */ /* 0x000fe2000f8e10ff */
[----:B------:R-:W-:Y:S06]  /*9d80*/  @!P3 BRA `(.L_x_14898) ;  /* 0x000000000004b947 */ /* 0x000fec0003800000 */
[----:B-1----:R3:W-:Y:S02]  /*9d90*/  REDG.E.ADD.F32.FTZ.RN.STRONG.GPU desc[UR22][R14.64+-0x880], R13 ;  /* 0xfff7800d0e0079a6 */ /* 0x0027e4000c10f396 */
.L_x_14898:
[----:B------:R-:W-:Y:S05]  /*9da0*/  BSYNC B0 ;  /* 0x0000000000007941 */ /* 0x000fea0003800000 */
.L_x_14897:
[----:B-1-3--:R1:W3:Y:S01]  /*9db0*/  LDS R13, [R12+0x1040] ;  /* 0x001040000c0d7984 */ /* 0x00a2e20000000800 */
[----:B------:R-:W-:Y:S01]  /*9dc0*/  BSSY B0, `(.L_x_14899) ;  /* 0x0000004000007945 */ /* 0x000fe20003800000 */
[----:B--2---:R-:W-:-:S03]  /*9dd0*/  LEA R195, R189, UR18, 0x2 ;  /* 0x00000012bdc37c11 */ /* 0x004fc6000f8e10ff */
[----:B------:R-:W-:Y:S05]  /*9de0*/  @!P4 BRA `(.L_x_14900) ;  /* 0x000000000004c947 */ /* 0x000fea0003800000 */
[----:B---3--:R2:W-:Y:S02]  /*9df0*/  REDG.E.ADD.F32.FTZ.RN.STRONG.GPU desc[UR22][R14.64+-0x800], R13 ;  /* 0xfff8000d0e0079a6 */ /* 0x0085e4000c10f396 */
.L_x_14900:
[----:B------:R-:W-:Y:S05]  /*9e00*/  BSYNC B0 ;  /* 0x0000000000007941 */ /* 0x000fea0003800000 */
.L_x_14899:
[----:B--23--:R2:W3:Y:S01]  /*9e10*/  LDS R13, [R195+0x10c0] ;  /* 0x0010c000c30d7984 */ /* 0x00c4e20000000800 */
[----:B------:R-:W-:Y:S01]  /*9e20*/  BSSY B0, `(.L_x_14901) ;  /* 0x0000005000007945 */ /* 0x000fe20003800000 */
[C---:B0-----:R-:W-:Y:S02]  /*9e30*/  IADD3 R187, R98.reuse, 0x240, RZ ;  /* 0x0000024062bb7810 */ /* 0x041fe40007ffe0ff */
[----:B------:R-:W-:Y:S01]  /*9e40*/  IADD3 R189, R98, 0x260, RZ ;  /* 0x0000026062bd7810 */ /* 0x000fe20007ffe0ff */
[----:B------:R-:W-:Y:S06]  /*9e50*/  @!P5 BRA `(.L_x_14902) ;  /* 0x000000000004d947 */ /* 0x000fec0003800000 */
[----:B---3--:R0:W-:Y:S02]  /*9e60*/  REDG.E.ADD.F32.FTZ.RN.STRONG.GPU desc[UR22][R14.64+-0x780], R13 ;  /* 0xfff8800d0e0079a6 */ /* 0x0081e4000c10f396 */
.L_x_14902:
[----:B------:R-:W-:Y:S05]  /*9e70*/  BSYNC B0 ;  /* 0x0000000000007941 */ /* 0x000fea0003800000 */
.L_x_14901:
        /* <DEDUP_REMOVED lines=18> */
.L_x_14904:
[----:B------:R-:W-:Y:S05]  /*9fa0*/  BSYNC B0 ;  /* 0x0000000000007941 */ /* 0x000fea0003800000 */
.L_x_14903:
[----:B01----:R0:W1:Y:S01]  /*9fb0*/  LDS R13, [R189+0x11c0] ;  /* 0x0011c000bd0d7984 */ /* 0x0030620000000800 */
[----:B------:R-:W-:Y:S01]  /*9fc0*/  BSSY B0, `(.L_x_14905) ;  /* 0x0000006000007945 */ /* 0x000fe20003800000 */
[----:B------:R-:W-:Y:S02]  /*9fd0*/  IADD3 R187, R98, 0x2c0, RZ ;  /* 0x000002c062bb7810 */ /* 0x000fe40007ffe0ff */
[----:B------:R-:W-:Y:S02]  /*9fe0*/  LEA.HI.SX32 R195, R195, R98, 0x1b ;  /* 0x00000062c3c37211 */ /* 0x000fe400078fdaff */
[----:B------:R-:W-:Y:S01]  /*9ff0*/  LEA R12, R12, UR18, 0x2 ;  /* 0x000000120c0c7c11 */ /* 0x000fe2000f8e10ff */
[----:B------:R-:W-:Y:S06]  /*a000*/  @!P0 BRA `(.L_x_14906) ;  /* 0x0000000000048947 */ /* 0x000fec0003800000 */
[----:B-1----:R2:W-:Y:S02]  /*a010*/  REDG.E.ADD.F32.FTZ.RN.STRONG.GPU desc[UR22][R14.64+-0x680], R13 ;  /* 0xfff9800d0e0079a6 */ /* 0x0025e4000c10f396 */
.L_x_14906:
[----:B------:R-:W-:Y:S05]  /*a020*/  BSYNC B0 ;  /* 0x0000000000007941 */ /* 0x000fea0003800000 */
.L_x_14905:
[----:B-12---:R1:W2:Y:S01]  /*a030*/  LDS R13, [R12+0x1240] ;  /* 0x001240000c0d7984 */ /* 0x0062a20000000800 */
[----:B------:R-:W-:Y:S01]  /*a040*/  BSSY B0, `(.L_x_14907) ;  /* 0x0000006000007945 */ /* 0x000fe20003800000 */
[----:B0-----:R-:W-:Y:S02]  /*a050*/  IADD3 R189, R98, 0x2e0, RZ ;  /* 0x000002e062bd7810 */ /* 0x001fe40007ffe0ff */
[----:B------:R-:W-:Y:S02]  /*a060*/  LEA.HI.SX32 R187, R187, R98, 0x1b ;  /* 0x00000062bbbb7211 */ /* 0x000fe400078fdaff */
[----:B------:R-:W-:Y:S01]  /*a070*/  LEA R213, R195, UR18, 0x2 ;  /* 0x00000012c3d57c11 */ /* 0x000fe2000f8e10ff */
[----:B------:R-:W-:Y:S06]  /*a080*/  @!P1 BRA `(.L_x_14908) ;  /* 0x0000000000049947 */ /* 0x000fec0003800000 */
[----:B--2---:R0:W-:Y:S02]  /*a090*/  REDG.E.ADD.F32.FTZ.RN.STRONG.GPU desc[UR22][R14.64+-0x600], R13 ;  /* 0xfffa000d0e0079a6 */ /* 0x0041e4000c10f396 */
.L_x_14908:
[----:B------:R-:W-:Y:S05]  /*a0a0*/  BSYNC B0 ;  /* 0x0000000000007941 */ /* 0x000fea0003800000 */
.L_x_14907:
[----:B0-2---:R0:W2:Y:S01]  /*a0b0*/  LDS R13, [R213+0x12c0] ;  /* 0x0012c000d50d7984 */ /* 0x0050a20000000800 */
[----:B------:R-:W-:Y:S01]  /*a0c0*/  BSSY B0, `(.L_x_14909) ;  /* 0x0000006000007945 */ /* 0x000fe20003800000 */
[----:B------:R-:W-:Y:S02]  /*a0d0*/  IADD3 R195, R98, 0x300, RZ ;  /* 0x0000030062c37810 */ /* 0x000fe40007ffe0ff */
[----:B------:R-:W-:Y:S02]  /*a0e0*/  LEA.HI.SX32 R189, R189, R98, 0x1b ;  /* 0x00000062bdbd7211 */ /* 0x000fe400078fdaff */
[----:B------:R-:W-:Y:S01]  /*a0f0*/  LEA R187, R187, UR18, 0x2 ;  /* 0x00000012bbbb7c11 */ /* 0x000fe2000f8e10ff */
[----:B------:R-:W-:Y:S06]  /*a100*/  @!P2 BRA `(.L_x_14910) ;  /* 0x000000000004a947 */ /* 0x000fec0003800000 */
[----:B--2---:R3:W-:Y:S02]  /*a110*/  REDG.E.ADD.F32.FTZ.RN.STRONG.GPU desc[UR22][R14.64+-0x580], R13 ;  /* 0xfffa800d0e0079a6 */ /* 0x0047e4000c10f396 */
.L_x_14910:
[----:B------:R-:W-:Y:S05]  /*a120*/  BSYNC B0 ;  /* 0x0000000000007941 */ /* 0x000fea0003800000 */
.L_x_14909:
[----:B--23--:R2:W3:Y:S01]  /*a130*/  LDS R13, [R187+0x1340] ;  /* 0x00134000bb0d7984 */ /* 0x00c4e20000000800 */
[----:B------:R-:W-:Y:S01]  /*a140*/  BSSY B0, `(.L_x_14911) ;  /* 0x0000005000007945 */ /* 0x000fe20003800000 */
[----:B------:R-:W-:Y:S02]  /*a150*/  LEA.HI.SX32 R195, R195, R98, 0x1b ;  /* 0x00000062c3c37211 */ /* 0x000fe400078fdaff */
[----:B------:R-:W-:Y:S01]  /*a160*/  LEA R189, R189, UR18, 0x2 ;  /* 0x00000012bdbd7c11 */ /* 0x000fe2000f8e10ff */
[----:B------:R-:W-:Y:S06]  /*a170*/  @!P3 BRA `(.L_x_14912) ;  /* 0x000000000004b947 */ /* 0x000fec0003800000 */
[----:B---3--:R4:W-:Y:S02]  /*a180*/  REDG.E.ADD.F32.FTZ.RN.STRONG.GPU desc[UR22][R14.64+-0x500], R13 ;  /* 0xfffb000d0e0079a6 */ /* 0x0089e4000c10f396 */
.L_x_14912:
[----:B------:R-:W-:Y:S05]  /*a190*/  BSYNC B0 ;  /* 0x0000000000007941 */ /* 0x000fea0003800000 */
.L_x_14911:
[----:B---34-:R3:W4:Y:S01]  /*a1a0*/  LDS R13, [R189+0x13c0] ;  /* 0x0013c000bd0d7984 */ /* 0x0187220000000800 */
[----:B------:R-:W-:Y:S01]  /*a1b0*/  BSSY B0, `(.L_x_14913) ;  /* 0x0000004000007945 */ /* 0x000fe20003800000 */
[----:B------:R-:W-:-:S03]  /*a1c0*/  LEA R195, R195, UR18, 0x2 ;  /* 0x00000012c3c37c11 */ /* 0x000fc6000f8e10ff */
[----:B------:R-:W-:Y:S05]  /*a1d0*/  @!P4 BRA `(.L_x_14914) ;  /* 0x000000000004c947 */ /* 0x000fea0003800000 */
[----:B----4-:R4:W-:Y:S02]  /*a1e0*/  REDG.E.ADD.F32.FTZ.RN.STRONG.GPU desc[UR22][R14.64+-0x480], R13 ;  /* 0xfffb800d0e0079a6 */ /* 0x0109e4000c10f396 */
.L_x_14914:
[----:B------:R-:W-:Y:S05]  /*a1f0*/  BSYNC B0 ;  /* 0x0000000000007941 */ /* 0x000fea0003800000 */
.L_x_14913:
[----:B----4-:R4:W0:Y:S01]  /*a200*/  LDS R13, [R195+0x1440] ;  /* 0x00144000c30d7984 */ /* 0x0108220000000800 */
[----:B------:R-:W-:Y:S01]  /*a210*/  BSSY B0, `(.L_x_14915) ;  /* 0x0000005000007945 */ /* 0x000fe20003800000 */
[C---:B--2---:R-:W-:Y:S02]  /*a220*/  IADD3 R187, R98.reuse, 0x320, RZ ;  /* 0x0000032062bb7810 */ /* 0x044fe40007ffe0ff */
[----:B---3--:R-:W-:Y:S01]  /*a230*/  IADD3 R189, R98, 0x340, RZ ;  /* 0x0000034062bd7810 */ /* 0x008fe20007ffe0ff */
[----:B------:R-:W-:Y:S06]  /*a240*/  @!P5 BRA `(.L_x_14916) ;  /* 0x000000000004d947 */ /* 0x000fec0003800000 */
[----:B0-----:R2:W-:Y:S02]  /*a250*/  REDG.E.ADD.F32.FTZ.RN.STRONG.GPU desc[UR22][R14.64+-0x400], R13 ;  /* 0xfffc000d0e0079a6 */ /* 0x0015e4000c10f396 */
.L_x_14916:
[----:B------:R-:W-:Y:S05]  /*a260*/  BSYNC B0 ;  /* 0x0000000000007941 */ /* 0x000fea0003800000 */
.L_x_14915:
        /* <DEDUP_REMOVED lines=18> */
.L_x_14918:
[----:B------:R-:W-:Y:S05]  /*a390*/  BSYNC B0 ;  /* 0x0000000000007941 */ /* 0x000fea0003800000 */
.L_x_14917:
[----:B01----:R0:W1:Y:S01]  /*a3a0*/  LDS R13, [R189+0x1540] ;  /* 0x00154000bd0d7984 */ /* 0x0030620000000800 */
[----:B------:R-:W-:Y:S01]  /*a3b0*/  BSSY B0, `(.L_x_14919) ;  /* 0x0000006000007945 */ /* 0x000fe20003800000 */
[----:B------:R-:W-:Y:S02]  /*a3c0*/  IADD3 R183, R98, 0x3a0, RZ ;  /* 0x000003a062b77810 */ /* 0x000fe40007ffe0ff */
[----:B------:R-:W-:Y:S02]  /*a3d0*/  LEA.HI.SX32 R195, R195, R98, 0x1b ;  /* 0x00000062c3c37211 */ /* 0x000fe400078fdaff */
[----:B------:R-:W-:Y:S01]  /*a3e0*/  LEA R12, R12, UR18, 0x2 ;  /* 0x000000120c0c7c11 */ /* 0x000fe2000f8e10ff */
[----:B------:R-:W-:Y:S06]  /*a3f0*/  @!P0 BRA `(.L_x_14920) ;  /* 0x0000000000048947 */ /* 0x000fec0003800000 */
[----:B-1----:R2:W-:Y:S02]  /*a400*/  REDG.E.ADD.F32.FTZ.RN.STRONG.GPU desc[UR22][R14.64+-0x300], R13 ;  /* 0xfffd000d0e0079a6 */ /* 0x0025e4000c10f396 */
.L_x_14920:
[----:B------:R-:W-:Y:S05]  /*a410*/  BSYNC B0 ;  /* 0x0000000000007941 */ /* 0x000fea0003800000 */
.L_x_14919:
[----:B-12---:R1:W2:Y:S01]  /*a420*/  LDS R13, [R12+0x15c0] ;  /* 0x0015c0000c0d7984 */ /* 0x0062a20000000800 */
[----:B------:R-:W-:Y:S01]  /*a430*/  BSSY B0, `(.L_x_14921) ;  /* 0x0000006000007945 */ /* 0x000fe20003800000 */
[----:B------:R-:W-:Y:S02]  /*a440*/  IADD3 R187, R98, 0x3c0, RZ ;  /* 0x000003c062bb7810 */ /* 0x000fe40007ffe0ff */
[----:B------:R-:W-:Y:S02]  /*a450*/  LEA.HI.SX32 R183, R183, R98, 0x1b ;  /* 0x00000062b7b77211 */ /* 0x000fe400078fdaff */
[----:B------:R-:W-:Y:S01]  /*a460*/  LEA R195, R195, UR18, 0x2 ;  /* 0x00000012c3c37c11 */ /* 0x000fe2000f8e10ff */
[----:B------:R-:W-:Y:S06]  /*a470*/  @!P1 BRA `(.L_x_14922) ;  /* 0x0000000000049947 */ /* 0x000fec0003800000 */
[----:B--2---:R3:W-:Y:S02]  /*a480*/  REDG.E.ADD.F32.FTZ.RN.STRONG.GPU desc[UR22][R14.64+-0x280], R13 ;  /* 0xfffd800d0e0079a6 */ /* 0x0047e4000c10f396 */
.L_x_14922:
[----:B------:R-:W-:Y:S05]  /*a490*/  BSYNC B0 ;  /* 0x0000000000007941 */ /* 0x000fea0003800000 */
.L_x_14921:
[----:B--23--:R2:W3:Y:S01]  /*a4a0*/  LDS R13, [R195+0x1640] ;  /* 0x00164000c30d7984 */ /* 0x00c4e20000000800 */
[----:B------:R-:W-:Y:S01]  /*a4b0*/  BSSY B0, `(.L_x_14923) ;  /* 0x0000006000007945 */ /* 0x000fe20003800000 */
[----:B0-----:R-:W-:Y:S02]  /*a4c0*/  IADD3 R189, R98, 0x3e0, RZ ;  /* 0x000003e062bd7810 */ /* 0x001fe40007ffe0ff */
[----:B------:R-:W-:Y:S02]  /*a4d0*/  LEA.HI.SX32 R187, R187, R98, 0x1b ;  /* 0x00000062bbbb7211 */ /* 0x000fe400078fdaff */
[----:B------:R-:W-:Y:S01]  /*a4e0*/  LEA R183, R183, UR18, 0x2 ;  /* 0x00000012b7b77c11 */ /* 0x000fe2000f8e10ff */
[----:B------:R-:W-:Y:S06]  /*a4f0*/  @!P2 BRA `(.L_x_14924) ;  /* 0x000000000004a947 */ /* 0x000fec0003800000 */
[----:B---3--:R0:W-:Y:S02]  /*a500*/  REDG.E.ADD.F32.FTZ.RN.STRONG.GPU desc[UR22][R14.64+-0x200], R13 ;  /* 0xfffe000d0e0079a6 */ /* 0x0081e4000c10f396 */
.L_x_14924:
[----:B------:R-:W-:Y:S05]  /*a510*/  BSYNC B0 ;  /* 0x0000000000007941 */ /* 0x000fea0003800000 */
.L_x_14923:
[----:B0--3--:R0:W3:Y:S01]  /*a520*/  LDS R13, [R183+0x16c0] ;  /* 0x0016c000b70d7984 */ /* 0x0090e20000000800 */
[----:B------:R-:W-:Y:S01]  /*a530*/  BSSY B0, `(.L_x_14925) ;  /* 0x0000005000007945 */ /* 0x000fe20003800000 */
[----:B------:R-:W-:Y:S02]  /*a540*/  LEA.HI.SX32 R189, R189, R98, 0x1b ;  /* 0x00000062bdbd7211 */ /* 0x000fe400078fdaff */
[----:B------:R-:W-:Y:S01]  /*a550*/  LEA R187, R187, UR18, 0x2 ;  /* 0x00000012bbbb7c11 */ /* 0x000fe2000f8e10ff */
[----:B------:R-:W-:Y:S06]  /*a560*/  @!P3 BRA `(.L_x_14926) ;  /* 0x000000000004b947 */ /* 0x000fec0003800000 */
[----:B---3--:R4:W-:Y:S02]  /*a570*/  REDG.E.ADD.F32.FTZ.RN.STRONG.GPU desc[UR22][R14.64+-0x180], R13 ;  /* 0xfffe800d0e0079a6 */ /* 0x0089e4000c10f396 */
.L_x_14926:
[----:B------:R-:W-:Y:S05]  /*a580*/  BSYNC B0 ;  /* 0x0000000000007941 */ /* 0x000fea0003800000 */
.L_x_14925:
[----:B---34-:R3:W4:Y:S01]  /*a590*/  LDS R13, [R187+0x1740] ;  /* 0x00174000bb0d7984 */ /* 0x0187220000000800 */
[----:B------:R-:W-:Y:S01]  /*a5a0*/  BSSY B0, `(.L_x_14927) ;  /* 0x0000004000007945 */ /* 0x000fe20003800000 */
[----:B------:R-:W-:-:S03]  /*a5b0*/  LEA R189, R189, UR18, 0x2 ;  /* 0x00000012bdbd7c11 */ /* 0x000fc6000f8e10ff */
[----:B------:R-:W-:Y:S05]  /*a5c0*/  @!P4 BRA `(.L_x_14928) ;  /* 0x000000000004c947 */ /* 0x000fea0003800000 */
[----:B----4-:R4:W-:Y:S02]  /*a5d0*/  REDG.E.ADD.F32.FTZ.RN.STRONG.GPU desc[UR22][R14.64+-0x100], R13 ;  /* 0xffff000d0e0079a6 */ /* 0x0109e4000c10f396 */
.L_x_14928:
[----:B------:R-:W-:Y:S05]  /*a5e0*/  BSYNC B0 ;  /* 0x0000000000007941 */ /* 0x000fea0003800000 */
.L_x_14927:
[----:B----4-:R4:W0:Y:S01]  /*a5f0*/  LDS R13, [R189+0x17c0] ;  /* 0x0017c000bd0d7984 */ /* 0x0108220000000800 */
[----:B------:R-:W-:Y:S01]  /*a600*/  BSSY B0, `(.L_x_14929) ;  /* 0x0000004000007945 */ /* 0x000fe20003800000 */
[----:B-1----:R-:W-:-:S03]  /*a610*/  FADD.FTZ R12, R132, R129 ;  /* 0x00000081840c7221 */ /* 0x002fc60000010000 */
[----:B------:R-:W-:Y:S05]  /*a620*/  @!P5 BRA `(.L_x_14930) ;  /* 0x000000000004d947 */ /* 0x000fea0003800000 */
[----:B0-----:R1:W-:Y:S02]  /*a630*/  REDG.E.ADD.F32.FTZ.RN.STRONG.GPU desc[UR22][R14.64+-0x80], R13 ;  /* 0xffff800d0e0079a6 */ /* 0x0013e4000c10f396 */
.L_x_14930:
[----:B------:R-:W-:Y:S05]  /*a640*/  BSYNC B0 ;  /* 0x0000000000007941 */ /* 0x000fea0003800000 */
.L_x_14929:
        /* <DEDUP_REMOVED lines=59> */
[----:B------:R-:W-:Y:S01]  /*aa00*/  FFMA.FTZ R19, R19, R16, R168 ;  /* 0x0000001013137223 */ /* 0x000fe200000100a8 */
        /* <DEDUP_REMOVED lines=105> */
.L_x_14932:
[----:B------:R-:W-:Y:S05]  /*b0a0*/  BSYNC B0 ;  /* 0x0000000000007941 */ /* 0x000fea0003800000 */
.L_x_14931:
[----:B------:R-:W-:Y:S02]  /*b0b0*/  UIADD3 UR7, UR7, 0x1, URZ ;  /* 0x0000000107077890 */ /* 0x000fe4000fffe03f */
[----:B------:R-:W-:Y:S02]  /*b0c0*/  UIADD3 UR8, UP1, UR8, 0x1, URZ ;  /* 0x0000000108087890 */ /* 0x000fe4000ff3e03f */
[----:B------:R-:W-:Y:S02]  /*b0d0*/  UISETP.GE.AND UP0, UPT, UR7, UR51, UPT ;  /* 0x000000330700728c */ /* 0x000fe4000bf06270 */
[----:B------:R-:W-:-:S04]  /*b0e0*/  UIADD3.X UR9, URZ, UR9, URZ, UP1, !UPT ;  /* 0x000000093f097290 */ /* 0x000fc80008ffe43f */
[----:B------:R-:W-:-:S13]  /*b0f0*/  PLOP3.LUT P0, PT, PT, PT, UP0, 0x80, 0x0 ;  /* 0x000000000000781c */ /* 0x000fda0003f0f008 */
[----:B------:R-:W-:Y:S05]  /*b100*/  @!P0 BRA `(.L_x_14933) ;  /* 0xffffff8400e08947 */ /* 0x000fea000383ffff */
.L_x_14854:
[----:B------:R-:W-:Y:S01]  /*b110*/  BAR.SYNC.DEFER_BLOCKING 0x0 ;  /* 0x0000000000007b1d */ /* 0x000fe20000010000 */
[----:B------:R-:W-:-:S05]  /*b120*/  MOV R3, 0x10 ;  /* 0x0000001000037802 */ /* 0x000fca0000000f00 */
[----:B------:R-:W-:Y:S01]  /*b130*/  IMAD.WIDE R2, R96, R3, UR26 ;  /* 0x0000001a60027e25 */ /* 0x000fe2000f8e0203 */
[----:B------:R-:W-:Y:S01]  /*b140*/  LEA R24, R191, UR18, 0x5 ;  /* 0x00000012bf187c11 */ /* 0x000fe2000f8e28ff */
[----:B------:R-:W-:Y:S01]  /*b150*/  UIADD3 UR7, UR13, -0x1, URZ ;  /* 0xffffffff0d077890 */ /* 0x000fe2000fffe03f */
[----:B------:R-:W-:Y:S01]  /*b160*/  F2FP.F16.F32.PACK_AB R47, R47, R48 ;  /* 0x000000302f2f723e */ /* 0x000fe200000000ff */
[----:B------:R-:W-:Y:S01]  /*b170*/  USHF.R.S32.HI UR30, URZ, 0x1f, UR11 ;  /* 0x0000001f3f1e7899 */ /* 0x000fe2000801140b */
[----:B------:R-:W-:Y:S02]  /*b180*/  F2FP.F16.F32.PACK_AB R46, R49, R50 ;  /* 0x00000032312e723e */ /* 0x000fe400000000ff */
[----:B------:R-:W-:Y:S02]  /*b190*/  F2FP.F16.F32.PACK_AB R45, R51, R52 ;  /* 0x00000034332d723e */ /* 0x000fe400000000ff */
[----:B------:R-:W-:Y:S01]  /*b1a0*/  F2FP.F16.F32.PACK_AB R44, R53, R54 ;  /* 0x00000036352c723e */ /* 0x000fe200000000ff */
[----:B------:R-:W-:Y:S01]  /*b1b0*/  USHF.R.S32.HI UR21, URZ, 0x1f, UR10 ;  /* 0x0000001f3f157899 */ /* 0x000fe2000801140a */
[----:B------:R-:W-:Y:S01]  /*b1c0*/  ULDC.64 UR28, c[0x0][0x390] ;  /* 0x0000e400001c7ab9 */ /* 0x000fe20000000a00 */
[----:B------:R-:W2:Y:S04]  /*b1d0*/  LDG.E.128 R4, desc[UR22][R2.64] ;  /* 0x0000001602047981 */ /* 0x000ea8000c1e1d00 */
[----:B01----:R-:W3:Y:S01]  /*b1e0*/  LDG.E.128 R12, desc[UR22][R2.64+0x200] ;  /* 0x00020016020c7981 */ /* 0x003ee2000c1e1d00 */
[----:B------:R-:W-:Y:S01]  /*b1f0*/  USHF.L.U32 UR8, UR7, 0x9, URZ ;  /* 0x0000000907087899 */ /* 0x000fe2000800063f */
[----:B------:R-:W-:Y:S01]  /*b200*/  ULDC.64 UR18, c[0x0][0x388] ;  /* 0x0000e20000127ab9 */ /* 0x000fe20000000a00 */
[----:B------:R-:W-:-:S02]  /*b210*/  UIMAD UR20, UR21, UR28, URZ ;  /* 0x0000001c151472a4 */ /* 0x000fc4000f8e023f */
        /* <DEDUP_REMOVED lines=20> */
[----:B--2---:R-:W-:Y:S04]  /*b360*/  STS.128 [R95], R4 ;  /* 0x000000045f007388 */ /* 0x004fe80000000c00 */
[----:B---3--:R0:W-:Y:S01]  /*b370*/  STS.128 [R95+0x200], R12 ;  /* 0x0002000c5f007388 */ /* 0x0081e20000000c00 */
[----:B------:R-:W-:-:S03]  /*b380*/  NOP ;  /* 0x0000000000007918 */ /* 0x000fc60000000000 */
[----:B------:R-:W1:Y:S04]  /*b390*/  LDS.128 R8, [R24] ;  /* 0x0000000018087984 */ /* 0x000e680000000c00 */
[----:B------:R-:W2:Y:S01]  /*b3a0*/  LDS.128 R4, [R24+0x10] ;  /* 0x0000100018047984 */ /* 0x000ea20000000c00 */
[----:B------:R-:W-:Y:S01]  /*b3b0*/  BAR.SYNC.DEFER_BLOCKING 0x0 ;  /* 0x0000000000007b1d */ /* 0x000fe20000010000 */
[----:B0-----:R-:W-:-:S05]  /*b3c0*/  F2FP.F16.F32.PACK_AB R15, R55, R56 ;  /* 0x00000038370f723e */ /* 0x001fca00000000ff */
[----:B------:R-:W-:Y:S01]  /*b3d0*/  STS.128 [R24+0x10], R44 ;  /* 0x0000102c18007388 */ /* 0x000fe20000000c00 */
[--C-:B-1----:R-:W-:Y:S02]  /*b3e0*/  HADD2.F32 R0, -RZ, R8.reuse.H0_H0 ;  /* 0x20000008ff007230 */ /* 0x102fe40000004100 */
[----:B------:R-:W-:Y:S02]  /*b3f0*/  HADD2.F32 R8, -RZ, R8.H1_H1 ;  /* 0x30000008ff087230 */ /* 0x000fe40000004100 */
[--C-:B------:R-:W-:Y:S02]  /*b400*/  HADD2.F32 R12, -RZ, R10.reuse.H0_H0 ;  /* 0x2000000aff0c7230 */ /* 0x100fe40000004100 */
[----:B------:R-:W-:Y:S01]  /*b410*/  FADD.FTZ R16, R0, UR5 ;  /* 0x0000000500107e21 */ /* 0x000fe20008010000 */
[----:B------:R-:W-:Y:S02]  /*b420*/  HADD2.F32 R0, -RZ, R9.H0_H0 ;  /* 0x20000009ff007230 */ /* 0x000fe40000004100 */
[----:B------:R-:W-:Y:S01]  /*b430*/  FADD.FTZ R8, R8, UR5 ;  /* 0x0000000508087e21 */ /* 0x000fe20008010000 */
[----:B------:R-:W-:-:S02]  /*b440*/  HADD2.F32 R10, -RZ, R10.H1_H1 ;  /* 0x3000000aff0a7230 */ /* 0x000fc40000004100 */
[----:B------:R-:W-:Y:S01]  /*b450*/  FADD.FTZ R12, R12, UR5 ;  /* 0x000000050c0c7e21 */ /* 0x000fe20008010000 */
[----:B------:R-:W-:Y:S01]  /*b460*/  FSETP.GTU.FTZ.AND P2, PT, R16, 20, PT ;  /* 0x41a000001000780b */ /* 0x000fe20003f5c000 */
[----:B------:R-:W-:Y:S01]  /*b470*/  FADD.FTZ R2, R0, UR5 ;  /* 0x0000000500027e21 */ /* 0x000fe20008010000 */
[----:B------:R-:W-:Y:S01]  /*b480*/  FSETP.GTU.FTZ.AND P1, PT, R8, 20, PT ;  /* 0x41a000000800780b */ /* 0x000fe20003f3c000 */
[----:B------:R-:W-:Y:S02]  /*b490*/  HADD2.F32 R9, -RZ, R9.H1_H1 ;  /* 0x30000009ff097230 */ /* 0x000fe40000004100 */
        /* <DEDUP_REMOVED lines=9> */
[----:B------:R-:W-:-:S06]  /*b530*/  @!P0 FMUL.FTZ R8, R2, -1.4426950216293334961 ;  /* 0xbfb8aa3b02088820 */ /* 0x000fcc0000410000 */
[----:B------:R-:W1:Y:S01]  /*b540*/  @!P1 MUFU.EX2 R3, R3 ;  /* 0x0000000300039308 */ /* 0x000e620000000800 */
[----:B------:R-:W-:-:S07]  /*b550*/  @!P4 FMUL.FTZ R9, R9, -1.4426950216293334961 ;  /* 0xbfb8aa3b0909c820 */ /* 0x000fce0000410000 */
[----:B------:R-:W3:Y:S01]  /*b560*/  @!P0 MUFU.EX2 R8, R8 ;  /* 0x0000000800088308 */ /* 0x000ee20000000800 */
[----:B0-----:R-:W-:Y:S01]  /*b570*/  @!P2 FADD.FTZ R2, R0, 1 ;  /* 0x3f8000000002a421 */ /* 0x001fe20000010000 */
[--C-:B------:R-:W-:Y:S02]  /*b580*/  HADD2.F32 R0, -RZ, R11.reuse.H0_H0 ;  /* 0x2000000bff007230 */ /* 0x100fe40000004100 */
        /* <DEDUP_REMOVED lines=24> */
[----:B------:R-:W-:Y:S01]  /*b710*/  FSETP.GTU.FTZ.AND P0, PT, R12, 20, PT ;  /* 0x41a000000c00780b */ /* 0x000fe20003f1c000 */
[--C-:B------:R-:W-:Y:S02]  /*b720*/  HADD2.F32 R11, -RZ, R5.reuse.H0_H0 ;  /* 0x20000005ff0b7230 */ /* 0x100fe40000004100 */
[----:B------:R-:W-:Y:S02]  /*b730*/  HADD2.F32 R5, -RZ, R5.H1_H1 ;  /* 0x30000005ff057230 */ /* 0x000fe40000004100 */
[----:B------:R-:W-:Y:S01]  /*b740*/  @!P1 FMUL.FTZ R8, R10, -1.4426950216293334961 ;  /* 0xbfb8aa3b0a089820 */ /* 0x000fe20000410000 */
[----:B0-----:R-:W-:Y:S01]  /*b750*/  @!P4 FADD.FTZ R9, R9, 1 ;  /* 0x3f8000000909c421 */ /* 0x001fe20000010000 */
[----:B------:R-:W0:Y:S01]  /*b760*/  @!P6 MUFU.EX2 R0, R0 ;  /* 0x000000000000e308 */ /* 0x000e220000000800 */
[----:B------:R-:W-:Y:S01]  /*b770*/  FADD.FTZ R11, R11, UR5 ;  /* 0x000000050b0b7e21 */ /* 0x000fe20008010000 */
[----:B------:R-:W-:-:S04]  /*b780*/  FADD.FTZ R5, R5, UR5 ;  /* 0x0000000505057e21 */ /* 0x000fc80008010000 */
[----:B------:R-:W-:Y:S01]  /*b790*/  @!P0 FMUL.FTZ R10, R12, -1.4426950216293334961 ;  /* 0xbfb8aa3b0c0a8820 */ /* 0x000fe20000410000 */
[----:B-1----:R-:W-:Y:S01]  /*b7a0*/  @!P3 FADD.FTZ R3, R3, 1 ;  /* 0x3f8000000303b421 */ /* 0x002fe20000010000 */
[----:B------:R-:W1:Y:S08]  /*b7b0*/  @!P1 MUFU.EX2 R8, R8 ;  /* 0x0000000800089308 */ /* 0x000e700000000800 */
[----:B------:R-:W2:Y:S01]  /*b7c0*/  @!P2 MUFU.EX2 R4, R4 ;  /* 0x000000040004a308 */ /* 0x000ea20000000800 */
[----:B0-----:R-:W-:-:S07]  /*b7d0*/  @!P6 FADD.FTZ R0, R0, 1 ;  /* 0x3f8000000000e421 */ /* 0x001fce0000010000 */
[----:B------:R-:W0:Y:S01]  /*b7e0*/  @!P4 MUFU.RCP R9, R9 ;  /* 0x000000090009c308 */ /* 0x000e220000001000 */
[----:B-1----:R-:W-:-:S07]  /*b7f0*/  @!P1 FADD.FTZ R8, R8, 1 ;  /* 0x3f80000008089421 */ /* 0x002fce0000010000 */
[----:B------:R-:W1:Y:S01]  /*b800*/  @!P5 MUFU.EX2 R2, R2 ;  /* 0x000000020002d308 */ /* 0x000e620000000800 */
[----:B--2---:R-:W-:-:S07]  /*b810*/  @!P2 FADD.FTZ R4, R4, 1 ;  /* 0x3f8000000404a421 */ /* 0x004fce0000010000 */
[----:B------:R-:W2:Y:S01]  /*b820*/  @!P3 MUFU.RCP R14, R3 ;  /* 0x00000003000eb308 */ /* 0x000ea20000001000 */
[----:B0-----:R-:W-:Y:S01]  /*b830*/  @!P4 FMUL.FTZ R66, R66, R9 ;  /* 0x000000094242c220 */ /* 0x001fe20000410000 */
[----:B------:R-:W-:-:S06]  /*b840*/  FSETP.GTU.FTZ.AND P4, PT, R11, 20, PT ;  /* 0x41a000000b00780b */ /* 0x000fcc0003f9c000 */
[----:B------:R0:W3:Y:S01]  /*b850*/  @!P6 MUFU.RCP R12, R0 ;  /* 0x00000000000ce308 */ /* 0x0000e20000001000 */
[----:B-1----:R-:W-:-:S07]  /*b860*/  @!P5 FADD.FTZ R2, R2, 1 ;  /* 0x3f8000000202d421 */ /* 0x002fce0000010000 */
[----:B------:R-:W1:Y:S01]  /*b870*/  @!P1 MUFU.RCP R8, R8 ;  /* 0x0000000800089308 */ /* 0x000e620000001000 */
[--C-:B0-----:R-:W-:Y:S02]  /*b880*/  HADD2.F32 R0, -RZ, R6.reuse.H0_H0 ;  /* 0x20000006ff007230 */ /* 0x101fe40000004100 */
[----:B--2---:R-:W-:Y:S01]  /*b890*/  @!P3 FMUL.FTZ R69, R69, R14 ;  /* 0x0000000e4545b220 */ /* 0x004fe20000410000 */
[----:B------:R-:W-:Y:S01]  /*b8a0*/  HADD2.F32 R6, -RZ, R6.H1_H1 ;  /* 0x30000006ff067230 */ /* 0x000fe20000004100 */
[----:B------:R-:W-:Y:S01]  /*b8b0*/  F2FP.F16.F32.PACK_AB R14, R57, R58 ;  /* 0x0000003a390e723e */ /* 0x000fe200000000ff */
[----:B------:R-:W-:Y:S01]  /*b8c0*/  FADD.FTZ R3, R0, UR5 ;  /* 0x0000000500037e21 */ /* 0x000fe20008010000 */
[----:B------:R-:W-:Y:S01]  /*b8d0*/  @!P4 FMUL.FTZ R0, R11, -1.4426950216293334961 ;  /* 0xbfb8aa3b0b00c820 */ /* 0x000fe20000410000 */
[----:B------:R-:W0:Y:S01]  /*b8e0*/  @!P2 MUFU.RCP R9, R4 ;  /* 0x000000040009a308 */ /* 0x000e220000001000 */
[----:B------:R-:W-:Y:S01]  /*b8f0*/  FADD.FTZ R6, R6, UR5 ;  /* 0x0000000506067e21 */ /* 0x000fe20008010000 */
[----:B---3--:R-:W-:Y:S01]  /*b900*/  @!P6 FMUL.FTZ R67, R67, R12 ;  /* 0x0000000c4343e220 */ /* 0x008fe20000410000 */
[----:B------:R-:W-:-:S02]  /*b910*/  FSETP.GTU.FTZ.AND P6, PT, R5, 20, PT ;  /* 0x41a000000500780b */ /* 0x000fc40003fdc000 */
[----:B------:R-:W-:Y:S02]  /*b920*/  F2FP.F16.F32.PACK_AB R12, R61, R62 ;  /* 0x0000003e3d0c723e */ /* 0x000fe400000000ff */
[----:B------:R-:W-:Y:S01]  /*b930*/  FSETP.GTU.FTZ.AND P3, PT, R6, 20, PT ;  /* 0x41a000000600780b */ /* 0x000fe20003f7c000 */
[----:B------:R2:W3:Y:S01]  /*b940*/  @!P5 MUFU.RCP R13, R2 ;  /* 0x00000002000dd308 */ /* 0x0004e20000001000 */
[----:B-1----:R-:W-:-:S07]  /*b950*/  @!P1 FMUL.FTZ R71, R71, R8 ;  /* 0x0000000847479220 */ /* 0x002fce0000410000 */
[----:B------:R-:W1:Y:S01]  /*b960*/  @!P0 MUFU.EX2 R10, R10 ;  /* 0x0000000a000a8308 */ /* 0x000e620000000800 */
[--C-:B--2---:R-:W-:Y:S02]  /*b970*/  HADD2.F32 R2, -RZ, R7.reuse.H0_H0 ;  /* 0x20000007ff027230 */ /* 0x104fe40000004100 */
[----:B0-----:R-:W-:Y:S01]  /*b980*/  @!P2 FMUL.FTZ R72, R72, R9 ;  /* 0x000000094848a220 */ /* 0x001fe20000410000 */
[----:B------:R-:W-:Y:S02]  /*b990*/  HADD2.F32 R7, -RZ, R7.H1_H1 ;  /* 0x30000007ff077230 */ /* 0x000fe40000004100 */
[----:B------:R-:W-:Y:S01]  /*b9a0*/  @!P3 FMUL.FTZ R4, R6, -1.4426950216293334961 ;  /* 0xbfb8aa3b0604b820 */ /* 0x000fe20000410000 */
[----:B------:R-:W-:Y:S01]  /*b9b0*/  FADD.FTZ R11, R2, UR5 ;  /* 0x00000005020b7e21 */ /* 0x000fe20008010000 */
[----:B------:R-:W-:Y:S01]  /*b9c0*/  @!P6 FMUL.FTZ R2, R5, -1.4426950216293334961 ;  /* 0xbfb8aa3b0502e820 */ /* 0x000fe20000410000 */
[----:B------:R-:W-:Y:S01]  /*b9d0*/  FADD.FTZ R7, R7, UR5 ;  /* 0x0000000507077e21 */ /* 0x000fe20008010000 */
[----:B---3--:R-:W-:Y:S01]  /*b9e0*/  @!P5 FMUL.FTZ R68, R68, R13 ;  /* 0x0000000d4444d220 */ /* 0x008fe20000410000 */
[----:B------:R-:W-:Y:S01]  /*b9f0*/  FSETP.GTU.FTZ.AND P5, PT, R3, 20, PT ;  /* 0x41a000000300780b */ /* 0x000fe20003fbc000 */
[----:B------:R-:W0:Y:S01]  /*ba00*/  @!P4 MUFU.EX2 R0, R0 ;  /* 0x000000000000c308 */ /* 0x000e220000000800 */
[----:B------:R-:W-:-:S02]  /*ba10*/  FSETP.GTU.FTZ.AND P2, PT, R11, 20, PT ;  /* 0x41a000000b00780b */ /* 0x000fc40003f5c000 */
[----:B------:R-:W-:Y:S02]  /*ba20*/  FSETP.GTU.FTZ.AND P1, PT, R7, 20, PT ;  /* 0x41a000000700780b */ /* 0x000fe40003f3c000 */
[----:B------:R-:W-:Y:S01]  /*ba30*/  F2FP.F16.F32.PACK_AB R13, R59, R60 ;  /* 0x0000003c3b0d723e */ /* 0x000fe200000000ff */
[----:B-1----:R-:W-:Y:S02]  /*ba40*/  @!P0 FADD.FTZ R10, R10, 1 ;  /* 0x3f8000000a0a8421 */ /* 0x002fe40000010000 */
[----:B------:R-:W1:Y:S02]  /*ba50*/  @!P6 MUFU.EX2 R2, R2 ;  /* 0x000000020002e308 */ /* 0x000e640000000800 */
[----:B------:R-:W-:Y:S01]  /*ba60*/  STS.128 [R24], R12 ;  /* 0x0000000c18007388 */ /* 0x000fe20000000c00 */
[----:B------:R-:W-:-:S05]  /*ba70*/  NOP ;  /* 0x0000000000007918 */ /* 0x000fca0000000000 */
[----:B------:R-:W-:Y:S01]  /*ba80*/  @!P1 FMUL.FTZ R6, R7, -1.4426950216293334961 ;  /* 0xbfb8aa3b07069820 */ /* 0x000fe20000410000 */
[----:B------:R-:W-:Y:S01]  /*ba90*/  @!P2 FMUL.FTZ R5, R11, -1.4426950216293334961 ;  /* 0xbfb8aa3b0b05a820 */ /* 0x000fe20000410000 */
[----:B------:R2:W3:Y:S01]  /*baa0*/  @!P0 MUFU.RCP R7, R10 ;  /* 0x0000000a00078308 */ /* 0x0004e20000001000 */
[----:B------:R-:W-:Y:S01]  /*bab0*/  LDS.128 R12, [R95+0x200] ;  /* 0x000200005f0c7984 */ /* 0x000fe20000000c00 */
[----:B------:R-:W-:Y:S01]  /*bac0*/  @!P5 FMUL.FTZ R3, R3, -1.4426950216293334961 ;  /* 0xbfb8aa3b0303d820 */ /* 0x000fe20000410000 */
[----:B0-----:R-:W-:Y:S01]  /*bad0*/  @!P4 FADD.FTZ R0, R0, 1 ;  /* 0x3f8000000000c421 */ /* 0x001fe20000010000 */
[----:B-1----:R-:W-:-:S04]  /*bae0*/  @!P6 FADD.FTZ R2, R2, 1 ;  /* 0x3f8000000202e421 */ /* 0x002fc80000010000 */
[----:B------:R-:W0:Y:S01]  /*baf0*/  @!P5 MUFU.EX2 R3, R3 ;  /* 0x000000030003d308 */ /* 0x000e220000000800 */
[----:B--2---:R-:W1:Y:S07]  /*bb00*/  LDS.128 R8, [R95] ;  /* 0x000000005f087984 */ /* 0x004e6e0000000c00 */
[----:B------:R-:W2:Y:S01]  /*bb10*/  @!P3 MUFU.EX2 R4, R4 ;  /* 0x000000040004b308 */ /* 0x000ea20000000800 */
[----:B---3--:R-:W-:Y:S01]  /*bb20*/  @!P0 FMUL.FTZ R74, R74, R7 ;  /* 0x000000074a4a8220 */ /* 0x008fe20000410000 */
[----:B------:R-:W-:-:S06]  /*bb30*/  F2FP.F16.F32.PACK_AB R7, R72, R69 ;  /* 0x000000454807723e */ /* 0x000fcc00000000ff */
[----:B------:R-:W3:Y:S01]  /*bb40*/  @!P2 MUFU.EX2 R5, R5 ;  /* 0x000000050005a308 */ /* 0x000ee20000000800 */
[----:B0-----:R-:W-:-:S07]  /*bb50*/  @!P5 FADD.FTZ R3, R3, 1 ;  /* 0x3f8000000303d421 */ /* 0x001fce0000010000 */
[----:B------:R-:W0:Y:S01]  /*bb60*/  @!P1 MUFU.EX2 R6, R6 ;  /* 0x0000000600069308 */ /* 0x000e220000000800 */
[----:B--2---:R-:W-:-:S07]  /*bb70*/  @!P3 FADD.FTZ R4, R4, 1 ;  /* 0x3f8000000404b421 */ /* 0x004fce0000010000 */
[----:B------:R2:W5:Y:S01]  /*bb80*/  @!P6 MUFU.RCP R17, R2 ;  /* 0x000000020011e308 */ /* 0x0005620000001000 */
[----:B---3--:R-:W-:-:S07]  /*bb90*/  @!P2 FADD.FTZ R5, R5, 1 ;  /* 0x3f8000000505a421 */ /* 0x008fce0000010000 */
[----:B------:R3:W4:Y:S01]  /*bba0*/  @!P5 MUFU.RCP R16, R3 ;  /* 0x000000030010d308 */ /* 0x0007220000001000 */
[----:B--2---:R-:W-:Y:S01]  /*bbb0*/  MOV R2, UR17 ;  /* 0x0000001100027c02 */ /* 0x004fe20008000f00 */
[----:B0-----:R-:W-:-:S06]  /*bbc0*/  @!P1 FADD.FTZ R6, R6, 1 ;  /* 0x3f80000006069421 */ /* 0x001fcc0000010000 */
[----:B------:R-:W0:Y:S01]  /*bbd0*/  @!P4 MUFU.RCP R0, R0 ;  /* 0x000000000000c308 */ /* 0x000e220000001000 */
[----:B---3--:R-:W-:Y:S01]  /*bbe0*/  MOV R3, UR18 ;  /* 0x0000001200037c02 */ /* 0x008fe20008000f00 */
[----:B-----5:R-:W-:Y:S01]  /*bbf0*/  @!P6 FMUL.FTZ R76, R76, R17 ;  /* 0x000000114c4ce220 */ /* 0x020fe20000410000 */
[----:B------:R-:W-:Y:S02]  /*bc00*/  ULDC.64 UR18, c[0x0][0x3a8] ;  /* 0x0000ea0000127ab9 */ /* 0x000fe40000000a00 */
[----:B------:R-:W-:Y:S01]  /*bc10*/  UIMAD UR17, UR30, UR18, URZ ;  /* 0x000000121e1172a4 */ /* 0x000fe2000f8e023f */
[----:B------:R-:W-:Y:S01]  /*bc20*/  IMAD.WIDE R2, R96, 0x10, R2 ;  /* 0x0000001060027825 */ /* 0x000fe200078e0202 */
[----:B------:R-:W-:Y:S01]  /*bc30*/  UIMAD.WIDE.U32 UR8, UR11, UR18, UR8 ;  /* 0x000000120b0872a5 */ /* 0x000fe2000f8e0008 */
[----:B------:R2:W3:Y:S02]  /*bc40*/  @!P3 MUFU.RCP R19, R4 ;  /* 0x000000040013b308 */ /* 0x0004e40000001000 */
[----:B----4-:R-:W-:Y:S01]  /*bc50*/  @!P5 FMUL.FTZ R77, R77, R16 ;  /* 0x000000104d4dd220 */ /* 0x010fe20000410000 */
[----:B------:R-:W-:Y:S01]  /*bc60*/  F2FP.F16.F32.PACK_AB R16, R74, R71 ;  /* 0x000000474a10723e */ /* 0x000fe200000000ff */
[----:B-1----:R-:W-:Y:S01]  /*bc70*/  STG.E.128 desc[UR22][R2.64], R8 ;  /* 0x0000000802007986 */ /* 0x002fe2000c101d16 */
[----:B------:R-:W-:-:S03]  /*bc80*/  UIMAD UR17, UR11, UR19, UR17 ;  /* 0x000000130b1172a4 */ /* 0x000fc6000f8e0211 */
[----:B------:R1:W-:Y:S01]  /*bc90*/  STG.E.128 desc[UR22][R2.64+0x200], R12 ;  /* 0x0002000c02007986 */ /* 0x0003e2000c101d16 */
[----:B------:R4:W5:Y:S01]  /*bca0*/  @!P2 MUFU.RCP R18, R5 ;  /* 0x000000050012a308 */ /* 0x0009620000001000 */
[----:B0-----:R-:W-:Y:S01]  /*bcb0*/  @!P4 FMUL.FTZ R73, R73, R0 ;  /* 0x000000004949c220 */ /* 0x001fe20000410000 */
[----:B--2---:R-:W-:Y:S01]  /*bcc0*/  F2FP.F16.F32.PACK_AB R4, R64, R63 ;  /* 0x0000003f4004723e */ /* 0x004fe200000000ff */
[----:B------:R-:W-:Y:S01]  /*bcd0*/  ULDC.64 UR18, c[0x0][0x3b0] ;  /* 0x0000ec0000127ab9 */ /* 0x000fe20000000a00 */
[----:B------:R-:W-:Y:S02]  /*bce0*/  UIADD3 UR9, UR9, UR17, URZ ;  /* 0x0000001109097290 */ /* 0x000fe4000fffe03f */
[----:B------:R-:W-:Y:S01]  /*bcf0*/  F2FP.F16.F32.PACK_AB R17, R76, R73 ;  /* 0x000000494c11723e */ /* 0x000fe200000000ff */
[----:B------:R-:W-:Y:S01]  /*bd00*/  UIMAD UR17, UR21, UR18, URZ ;  /* 0x00000012151172a4 */ /* 0x000fe2000f8e023f */
[----:B------:R0:W2:Y:S01]  /*bd10*/  @!P1 MUFU.RCP R21, R6 ;  /* 0x0000000600159308 */ /* 0x0000a20000001000 */
[----:B---3--:R-:W-:Y:S01]  /*bd20*/  @!P3 FMUL.FTZ R78, R78, R19 ;  /* 0x000000134e4eb220 */ /* 0x008fe20000410000 */
[----:B----4-:R-:W-:Y:S01]  /*bd30*/  FADD.FTZ R5, R63, R100 ;  /* 0x000000643f057221 */ /* 0x010fe20000010000 */
[----:B------:R-:W-:-:S02]  /*bd40*/  UIMAD UR17, UR10, UR19, UR17 ;  /* 0x000000130a1172a4 */ /* 0x000fc4000f8e0211 */
[----:B------:R-:W-:Y:S01]  /*bd50*/  UIMAD.WIDE.U32 UR8, UR10, UR18, UR8 ;  /* 0x000000120a0872a5 */ /* 0x000fe2000f8e0008 */
[----:B------:R-:W-:Y:S01]  /*bd60*/  FADD.FTZ R0, R5, R64 ;  /* 0x0000004005007221 */ /* 0x000fe20000010000 */
[----:B------:R-:W-:Y:S01]  /*bd70*/  F2FP.F16.F32.PACK_AB R5, R66, R65 ;  /* 0x000000414205723e */ /* 0x000fe200000000ff */
[----:B------:R-:W-:Y:S01]  /*bd80*/  ULDC.64 UR18, c[0x0][0x3f0] ;  /* 0x0000fc0000127ab9 */ /* 0x000fe20000000a00 */
[----:B-----5:R-:W-:Y:S01]  /*bd90*/  @!P2 FMUL.FTZ R79, R79, R18 ;  /* 0x000000124f4fa220 */ /* 0x020fe20000410000 */
[----:B0-----:R-:W-:Y:S01]  /*bda0*/  F2FP.F16.F32.PACK_AB R6, R68, R67 ;  /* 0x000000434406723e */ /* 0x001fe200000000ff */
[----:B------:R-:W-:Y:S01]  /*bdb0*/  BAR.SYNC.DEFER_BLOCKING 0x0 ;  /* 0x0000000000007b1d */ /* 0x000fe20000010000 */
[----:B------:R-:W-:Y:S01]  /*bdc0*/  F2FP.F16.F32.PACK_AB R18, R78, R77 ;  /* 0x0000004d4e12723e */ /* 0x000fe200000000ff */
[----:B------:R-:W-:Y:S01]  /*bdd0*/  FADD.FTZ R65, R0, R65 ;  /* 0x0000004100417221 */ /* 0x000fe20000010000 */
[----:B------:R-:W-:Y:S02]  /*bde0*/  UIADD3 UR17, UR9, UR17, URZ ;  /* 0x0000001109117290 */ /* 0x000fe4000fffe03f */
[----:B------:R-:W-:Y:S01]  /*bdf0*/  ULEA UR9, UP0, UR8, UR18, 0x1 ;  /* 0x0000001208097291 */ /* 0x000fe2000f80083f */
[----:B--2---:R-:W-:Y:S01]  /*be00*/  @!P1 FMUL.FTZ R80, R80, R21 ;  /* 0x0000001550509220 */ /* 0x004fe20000410000 */
[----:B------:R-:W-:-:S02]  /*be10*/  FADD.FTZ R66, R65, R66 ;  /* 0x0000004241427221 */ /* 0x000fc40000010000 */
[----:B------:R-:W-:Y:S02]  /*be20*/  ULEA.HI.X UR8, UR8, UR19, UR17, 0x1, UP0 ;  /* 0x0000001308087291 */ /* 0x000fe400080f0c11 */
[----:B------:R-:W-:Y:S01]  /*be30*/  F2FP.F16.F32.PACK_AB R19, R80, R79 ;  /* 0x0000004f5013723e */ /* 0x000fe200000000ff */
[----:B------:R-:W-:Y:S01]  /*be40*/  FADD.FTZ R67, R66, R67 ;  /* 0x0000004342437221 */ /* 0x000fe20000010000 */
[----:B-1----:R-:W-:Y:S01]  /*be50*/  MOV R2, UR9 ;  /* 0x0000000900027c02 */ /* 0x002fe20008000f00 */
[----:B------:R-:W-:Y:S01]  /*be60*/  UISETP.GT.AND UP0, UPT, UR13, 0x1, UPT ;  /* 0x000000010d00788c */ /* 0x000fe2000bf04270 */
[----:B------:R-:W-:Y:S01]  /*be70*/  MOV R3, UR8 ;  /* 0x0000000800037c02 */ /* 0x000fe20008000f00 */
[----:B------:R-:W-:Y:S01]  /*be80*/  FADD.FTZ R68, R67, R68 ;  /* 0x0000004443447221 */ /* 0x000fe20000010000 */
[----:B------:R-:W-:-:S03]  /*be90*/  UMOV UR13, UR7 ;  /* 0x00000007000d7c82 */ /* 0x000fc60008000000 */
[----:B------:R-:W-:Y:S01]  /*bea0*/  FADD.FTZ R69, R68, R69 ;  /* 0x0000004544457221 */ /* 0x000fe20000010000 */
[----:B------:R-:W-:Y:S01]  /*beb0*/  IMAD.WIDE R2, R96, 0x10, R2 ;  /* 0x0000001060027825 */ /* 0x000fe200078e0202 */
[----:B------:R-:W-:Y:S01]  /*bec0*/  PLOP3.LUT P0, PT, PT, PT, UP0, 0x80, 0x0 ;  /* 0x000000000000781c */ /* 0x000fe20003f0f008 */
[----:B------:R-:W-:Y:S02]  /*bed0*/  STS.128 [R24], R4 ;  /* 0x0000000418007388 */ /* 0x000fe40000000c00 */
[----:B------:R-:W-:Y:S02]  /*bee0*/  FADD.FTZ R72, R69, R72 ;  /* 0x0000004845487221 */ /* 0x000fe40000010000 */
        /* <DEDUP_REMOVED lines=15> */
.L_x_14821:
        /* <DEDUP_REMOVED lines=28> */
.L_x_14936:
[----:B------:R-:W-:Y:S05]  /*c1a0*/  BSYNC B0 ;  /* 0x0000000000007941 */ /* 0x000fea0003800000 */
.L_x_14935:
        /* <DEDUP_REMOVED lines=31> */
.L_x_14938:
[----:B0-----:R-:W0:Y:S02]  /*c3a0*/  S2R R11, SR_TID.X ;  /* 0x00000000000b7919 */ /* 0x001e240000002100 */
.L_x_14939:
[----:B------:R-:W-:Y:S05]  /*c3b0*/  BSYNC B0 ;  /* 0x0000000000007941 */ /* 0x000fea0003800000 */
.L_x_14937:
        /* <DEDUP_REMOVED lines=23> */
.L_x_14941:
        /* <DEDUP_REMOVED lines=32> */
.L_x_14940:
[----:B------:R-:W-:Y:S05]  /*c730*/  EXIT ;  /* 0x000000000000794d */ /* 0x000fea0003800000 */
.L_x_14942:
        /* <DEDUP_REMOVED lines=12> */
.L_x_18990:


//--------------------- .text._Z25selective_scan_bwd_kernelI32Selective_Scan_bwd_kernel_traitsILi32ELi16ELb1ELb1ELb0ELb1ELb1EN3c104HalfENS1_7complexIfEEEEv12SSMParamsBwd --------------------------
	.section	.text._Z25selective_scan_bwd_kernelI32Selective_Scan_bwd_kernel_traitsILi32ELi16ELb1ELb1ELb0ELb1ELb1EN3c104HalfENS1_7complexIfEEEEv12SSMParamsBwd,"ax",@progbits
	.align	128
        .global         _Z25selective_scan_bwd_kernelI32Selective_Scan_bwd_kernel_traitsILi32ELi16ELb1ELb1ELb0ELb1ELb1EN3c104HalfENS1_7complexIfEEEEv12SSMParamsBwd
        .type           _Z25selective_scan_bwd_kernelI32Selective_Scan_bwd_kernel_traitsILi32ELi16ELb1ELb1ELb0ELb1ELb1EN3c104HalfENS1_7complexIfEEEEv12SSMParamsBwd,@function
        .size           _Z25selective_scan_bwd_kernelI32Selective_Scan_bwd_kernel_traitsILi32ELi16ELb1ELb1ELb0ELb1ELb1EN3c104HalfENS1_7complexIfEEEEv12SSMParamsBwd,(.L_x_18991 - _Z25selective_scan_bwd_kernelI32Selective_Scan_bwd_kernel_traitsILi32ELi16ELb1ELb1ELb0ELb1ELb1EN3c104HalfENS1_7complexIfEEEEv12SSMParamsBwd)
        .other          _Z25selective_scan_bwd_kernelI32Selective_Scan_bwd_kernel_traitsILi32ELi16ELb1ELb1ELb0ELb1ELb1EN3c104HalfENS1_7complexIfEEEEv12SSMParamsBwd,@"STO_CUDA_ENTRY STV_DEFAULT"
_Z25selective_scan_bwd_kernelI32Selective_Scan_bwd_kernel_traitsILi32ELi16ELb1ELb1ELb0ELb1ELb1EN3c104HalfENS1_7complexIfEEEEv12SSMParamsBwd:
.text._Z25selective_scan_bwd_kernelI32Selective_Scan_bwd_kernel_traitsILi32ELi16ELb1ELb1ELb0ELb1ELb1EN3c104HalfENS1_7complexIfEEEEv12SSMParamsBwd:
        /* <DEDUP_REMOVED lines=48> */
[----:B------:R-:W-:-:S02]  /*0300*/  UISETP.NE.U32.AND UP2, UPT, UR34, URZ, UPT ;  /* 0x0000003f2200728c */ /* 0x000fc4000bf45070 */
        /* <DEDUP_REMOVED lines=8> */
[----:B------:R-:W-:Y:S01]  /*0390*/  @UP1 ULEA.HI.X UR7, UR10, UR25, UR15, 0x2, UP3 ;  /* 0x000000190a071291 */ /* 0x000fe200098f140f */
[----:B------:R-:W-:Y:S01]  /*03a0*/  MOV R28, UR6 ;  /* 0x00000006001c7c02 */ /* 0x000fe20008000f00 */
[----:B------:R-:W-:-:S02]  /*03b0*/  UISETP.NE.AND.EX UP1, UPT, UR35, URZ, UPT, UP2 ;  /* 0x0000003f2300728c */ /* 0x000fc4000bf25320 */
[----:B------:R-:W-:Y:S02]  /*03c0*/  UIMAD UR14, UR4, UR20, URZ ;  /* 0x00000014040e72a4 */ /* 0x000fe4000f8e023f */
[----:B------:R-:W-:Y:S01]  /*03d0*/  UIMAD.WIDE.U32 UR16, UR11, UR8, URZ ;  /* 0x000000080b1072a5 */ /* 0x000fe2000f8e003f */
[----:B------:R-:W-:Y:S01]  /*03e0*/  MOV R29, UR7 ;  /* 0x00000007001d7c02 */ /* 0x000fe20008000f00 */
[----:B------:R-:W-:Y:S01]  /*03f0*/  UMOV UR4, URZ ;  /* 0x0000003f00047c82 */ /* 0x000fe20008000000 */
[----:B------:R-:W-:Y:S02]  /*0400*/  UIMAD UR22, UR11, UR9, UR22 ;  /* 0x000000090b1672a4 */ /* 0x000fe4000f8e0216 */
[----:B------:R-:W-:Y:S02]  /*0410*/  UIMAD.WIDE.U32 UR8, UR11, UR20, URZ ;  /* 0x000000140b0872a5 */ /* 0x000fe4000f8e003f */
[----:B------:R-:W-:Y:S01]  /*0420*/  UIMAD UR14, UR11, UR21, UR14 ;  /* 0x000000150b0e72a4 */ /* 0x000fe2000f8e020e */
[----:B0-----:R-:W-:-:S02]  /*0430*/  IADD3 R2, R0, 0xffffffe, RZ ;  /* 0x0ffffffe00027810 */ /* 0x001fc40007ffe0ff */
[----:B------:R-:W-:Y:S01]  /*0440*/  ULDC.64 UR20, c[0x0][0x288] ;  /* 0x0000a20000147ab9 */ /* 0x000fe20000000a00 */
[----:B------:R-:W-:Y:S01]  /*0450*/  IABS R0, UR10 ;  /* 0x0000000a00007c13 */ /* 0x000fe20008000000 */
[----:B------:R-:W-:Y:S02]  /*0460*/  UIMAD UR30, UR15, UR20, URZ ;  /* 0x000000140f1e72a4 */ /* 0x000fe4000f8e023f */
[----:B------:R-:W-:Y:S01]  /*0470*/  @UP1 ULEA UR58, UP2, UR10, UR34, 0x2 ;  /* 0x000000220a3a1291 */ /* 0x000fe2000f84103f */
[----:B------:R-:W0:Y:S01]  /*0480*/  F2I.FTZ.U32.TRUNC.NTZ R2, R2 ;  /* 0x0000000200027305 */ /* 0x000e22000021f000 */
[----:B------:R-:W-:Y:S01]  /*0490*/  R2UR UR32, R0 ;  /* 0x00000000002072ca */ /* 0x000fe200000e0000 */
[----:B------:R-:W-:Y:S02]  /*04a0*/  UIMAD UR30, UR10, UR21, UR30 ;  /* 0x000000150a1e72a4 */ /* 0x000fe4000f8e021e */
[----:B------:R-:W-:Y:S02]  /*04b0*/  @UP1 ULEA.HI.X UR59, UR10, UR35, UR15, 0x2, UP2 ;  /* 0x000000230a3b1291 */ /* 0x000fe400090f140f */
[----:B------:R-:W-:-:S02]  /*04c0*/  UIADD3 UR17, UR17, UR22, URZ ;  /* 0x0000001611117290 */ /* 0x000fc4000fffe03f */
[----:B------:R-:W-:Y:S02]  /*04d0*/  UIADD3 UR13, UR13, UR23, URZ ;  /* 0x000000170d0d7290 */ /* 0x000fe4000fffe03f */
        /* <DEDUP_REMOVED lines=19> */
[----:B------:R-:W-:-:S02]  /*0610*/  UIMAD.WIDE.U32 UR16, UR10, UR20, UR12 ;  /* 0x000000140a1072a5 */ /* 0x000fc4000f8e000c */
[----:B------:R-:W-:Y:S01]  /*0620*/  UIMAD UR27, UR10, UR21, UR27 ;  /* 0x000000150a1b72a4 */ /* 0x000fe2000f8e021b */
[----:B------:R-:W-:Y:S01]  /*0630*/  ULDC UR20, c[0x0][0x224] ;  /* 0x0000890000147ab9 */ /* 0x000fe20000000800 */
[----:B------:R-:W-:-:S03]  /*0640*/  ULOP3.LUT UR12, UR10, UR26, URZ, 0x3c, !UPT ;  /* 0x0000001a0a0c7292 */ /* 0x000fc6000f8e3c3f */
[----:B------:R-:W-:Y:S02]  /*0650*/  @!UP4 UIADD3 UR15, UR15, -UR31, URZ ;  /* 0x8000001f0f0fc290 */ /* 0x000fe4000fffe03f */
[----:B------:R-:W-:Y:S02]  /*0660*/  ULEA UR21, UR20, 0xfffffe00, 0x9 ;  /* 0xfffffe0014157891 */ /* 0x000fe4000f8e483f */
[----:B------:R-:W-:Y:S02]  /*0670*/  UISETP.GE.U32.AND UP3, UPT, UR15, UR31, UPT ;  /* 0x0000001f0f00728c */ /* 0x000fe4000bf66070 */
[----:B------:R-:W-:Y:S02]  /*0680*/  @!UP4 UIADD3 UR25, UR25, 0x1, URZ ;  /* 0x000000011919c890 */ /* 0x000fe4000fffe03f */
[----:B------:R-:W-:Y:S02]  /*0690*/  UISETP.GE.AND UP2, UPT, UR12, URZ, UPT ;  /* 0x0000003f0c00728c */ /* 0x000fe4000bf46270 */
[----:B------:R-:W-:-:S02]  /*06a0*/  USHF.R.S32.HI UR22, URZ, 0x1f, UR21 ;  /* 0x0000001f3f167899 */ /* 0x000fc40008011415 */
[----:B------:R-:W-:-:S03]  /*06b0*/  UIADD3 UR49, UP5, UR21, UR4, URZ ;  /* 0x0000000415317290 */ /* 0x000fc6000ffbe03f */
[----:B------:R-:W-:Y:S02]  /*06c0*/  @UP3 UIADD3 UR25, UR25, 0x1, URZ ;  /* 0x0000000119193890 */ /* 0x000fe4000fffe03f */
[----:B------:R-:W-:Y:S02]  /*06d0*/  UIADD3.X UR4, UR22, UR5, UR30, UP5, !UPT ;  /* 0x0000000516047290 */ /* 0x000fe4000affe41e */
[----:B------:R-:W-:Y:S02]  /*06e0*/  ULEA UR50, UP4, UR49, UR50, 0x1 ;  /* 0x0000003231327291 */ /* 0x000fe4000f88083f */
[----:B------:R-:W-:Y:S01]  /*06f0*/  UIADD3 UR15, UP3, UR21, UR18, URZ ;  /* 0x00000012150f7290 */ /* 0x000fe2000ff7e03f */
[----:B------:R-:W-:Y:S01]  /*0700*/  UMOV UR12, UR25 ;  /* 0x00000019000c7c82 */ /* 0x000fe20008000000 */
[----:B------:R-:W-:Y:S02]  /*0710*/  ULEA.HI.X UR49, UR49, UR51, UR4, 0x1, UP4 ;  /* 0x0000003331317291 */ /* 0x000fe4000a0f0c04 */
[----:B------:R-:W-:Y:S01]  /*0720*/  @!UP2 UIADD3 UR12, -UR12, URZ, URZ ;  /* 0x0000003f0c0ca290 */ /* 0x000fe2000fffe13f */
[----:B------:R-:W-:Y:S01]  /*0730*/  ULDC.64 UR4, c[0x0][0x2f8] ;  /* 0x0000be0000047ab9 */ /* 0x000fe20000000a00 */
[----:B------:R-:W-:-:S02]  /*0740*/  @!UP1 ULOP3.LUT UR12, URZ, UR26, URZ, 0x33, !UPT ;  /* 0x0000001a3f0c9292 */ /* 0x000fc4000f8e333f */
[----:B------:R-:W-:Y:S02]  /*0750*/  UIADD3.X UR18, UR22, UR19, UR24, UP3, !UPT ;  /* 0x0000001316127290 */ /* 0x000fe40009ffe418 */
[----:B------:R-:W-:Y:S02]  /*0760*/  ULEA UR13, UP3, UR15, UR4, 0x1 ;  /* 0x000000040f0d7291 */ /* 0x000fe4000f86083f */
[----:B------:R-:W-:Y:S02]  /*0770*/  USHF.R.S32.HI UR14, URZ, 0x1f, UR12 ;  /* 0x0000001f3f0e7899 */ /* 0x000fe4000801140c */
[----:B------:R-:W-:Y:S02]  /*0780*/  UIADD3 UR21, UP2, UR21, UR16, URZ ;  /* 0x0000001015157290 */ /* 0x000fe4000ff5e03f */
[----:B------:R-:W-:Y:S02]  /*0790*/  ULEA.HI.X UR15, UR15, UR5, UR18, 0x1, UP3 ;  /* 0x000000050f0f7291 */ /* 0x000fe400098f0c12 */
[----:B------:R-:W-:Y:S01]  /*07a0*/  UIADD3.X UR52, UR22, UR17, UR27, UP2, !UPT ;  /* 0x0000001116347290 */ /* 0x000fe200097fe41b */
[----:B------:R-:W-:Y:S01]  /*07b0*/  ULDC.64 UR4, c[0x0][0x3b8] ;  /* 0x0000ee0000047ab9 */ /* 0x000fe20000000a00 */
[----:B------:R-:W-:Y:S01]  /*07c0*/  ULDC.64 UR18, c[0x0][0x258] ;  /* 0x0000960000127ab9 */ /* 0x000fe20000000a00 */
[----:B------:R-:W-:-:S02]  /*07d0*/  ULEA UR53, UP1, UR21, UR4, 0x1 ;  /* 0x0000000415357291 */ /* 0x000fc4000f82083f */
[----:B------:R-:W-:Y:S02]  /*07e0*/  UIMAD UR4, UR14, UR18, URZ ;  /* 0x000000120e0472a4 */ /* 0x000fe4000f8e023f */
[----:B------:R-:W-:Y:S01]  /*07f0*/  ULEA.HI.X UR52, UR21, UR5, UR52, 0x1, UP1 ;  /* 0x0000000515347291 */ /* 0x000fe200088f0c34 */
[----:B------:R-:W-:Y:S01]  /*0800*/  @UP0 ULDC UR14, c[0x0][0x214] ;  /* 0x00008500000e0ab9 */ /* 0x000fe20000000800 */
[----:B------:R-:W-:Y:S02]  /*0810*/  UISETP.GE.AND UP1, UPT, UR20, 0x1, UPT ;  /* 0x000000011400788c */ /* 0x000fe4000bf26270 */
[----:B------:R-:W-:Y:S02]  /*0820*/  @UP0 UIMAD UR14, UR11, UR14, UR10 ;  /* 0x0000000e0b0e02a4 */ /* 0x000fe4000f8e020a */
[----:B------:R-:W-:Y:S02]  /*0830*/  UIMAD UR19, UR12, UR19, UR4 ;  /* 0x000000130c1372a4 */ /* 0x000fe4000f8e0204 */
[----:B------:R-:W-:Y:S01]  /*0840*/  @UP0 UIMAD UR14, UR14, UR20, URZ ;  /* 0x000000140e0e02a4 */ /* 0x000fe2000f8e023f */
[----:B------:R-:W-:Y:S01]  /*0850*/  UMOV UR4, URZ ;  /* 0x0000003f00047c82 */ /* 0x000fe20008000000 */
[----:B------:R-:W-:Y:S01]  /*0860*/  UIMAD.WIDE.U32 UR16, UR12, UR18, UR8 ;  /* 0x000000120c1072a5 */ /* 0x000fe2000f8e0008 */
        /* <DEDUP_REMOVED lines=26> */
[----:B------:R-:W-:Y:S01]  /*0a10*/  UMOV UR6, URZ ;  /* 0x0000003f00067c82 */ /* 0x000fe20008000000 */
[----:B0-----:R-:W-:-:S04]  /*0a20*/  SHF.L.U32 R99, R102, 0x1, RZ ;  /* 0x0000000166637819 */ /* 0x001fc800000006ff */
[----:B-1----:R-:W-:-:S07]  /*0a30*/  LOP3.LUT R99, R99, 0xffffffc0, RZ, 0xc0, !PT ;  /* 0xffffffc063637812 */ /* 0x002fce00078ec0ff */
.L_x_15057:
        /* <DEDUP_REMOVED lines=94> */
.L_x_14945:
[----:B------:R-:W-:Y:S05]  /*1020*/  BSYNC B0 ;  /* 0x0000000000007941 */ /* 0x000fea0003800000 */
.L_x_14944:
        /* <DEDUP_REMOVED lines=36> */
.L_x_14947:
[----:B------:R-:W-:Y:S05]  /*1270*/  BSYNC B0 ;  /* 0x0000000000007941 */ /* 0x000fea0003800000 */
.L_x_14946:
        /* <DEDUP_REMOVED lines=36> */
.L_x_14949:
[----:B------:R-:W-:Y:S05]  /*14c0*/  BSYNC B0 ;  /* 0x0000000000007941 */ /* 0x000fea0003800000 */
.L_x_14948:
        /* <DEDUP_REMOVED lines=36> */
.L_x_14951:
[----:B------:R-:W-:Y:S05]  /*1710*/  BSYNC B0 ;  /* 0x0000000000007941 */ /* 0x000fea0003800000 */
.L_x_14950:
        /* <DEDUP_REMOVED lines=36> */
.L_x_14953:
[----:B------:R-:W-:Y:S05]  /*1960*/  BSYNC B0 ;  /* 0x0000000000007941 */ /* 0x000fea0003800000 */
.L_x_14952:
        /* <DEDUP_REMOVED lines=36> */
.L_x_14955:
[----:B------:R-:W-:Y:S05]  /*1bb0*/  BSYNC B0 ;  /* 0x0000000000007941 */ /* 0x000fea0003800000 */
.L_x_14954:
        /* <DEDUP_REMOVED lines=36> */
.L_x_14957:
[----:B------:R-:W-:Y:S05]  /*1e00*/  BSYNC B0 ;  /* 0x0000000000007941 */ /* 0x000fea0003800000 */
.L_x_14956:
        /* <DEDUP_REMOVED lines=36> */
.L_x_14959:
[----:B------:R-:W-:Y:S05]  /*2050*/  BSYNC B0 ;  /* 0x0000000000007941 */ /* 0x000fea0003800000 */
.L_x_14958:
        /* <DEDUP_REMOVED lines=36> */
.L_x_14961:
[----:B------:R-:W-:Y:S05]  /*22a0*/  BSYNC B0 ;  /* 0x0000000000007941 */ /* 0x000fea0003800000 */
.L_x_14960:
        /* <DEDUP_REMOVED lines=34> */
.L_x_14963:
[----:B------:R-:W-:Y:S05]  /*24d0*/  BSYNC B0 ;  /* 0x0000000000007941 */ /* 0x000fea0003800000 */
.L_x_14962:
        /* <DEDUP_REMOVED lines=33> */
.L_x_14965:
[----:B------:R-:W-:Y:S05]  /*26f0*/  BSYNC B0 ;  /* 0x0000000000007941 */ /* 0x000fea0003800000 */
.L_x_14964:
        /* <DEDUP_REMOVED lines=33> */
.L_x_14967:
[----:B------:R-:W-:Y:S05]  /*2910*/  BSYNC B0 ;  /* 0x0000000000007941 */ /* 0x000fea0003800000 */
.L_x_14966:
        /* <DEDUP_REMOVED lines=33> */
.L_x_14969:
[----:B------:R-:W-:Y:S05]  /*2b30*/  BSYNC B0 ;  /* 0x0000000000007941 */ /* 0x000fea0003800000 */
.L_x_14968:
        /* <DEDUP_REMOVED lines=33> */
.L_x_14971:
[----:B------:R-:W-:Y:S05]  /*2d50*/  BSYNC B0 ;  /* 0x0000000000007941 */ /* 0x000fea0003800000 */
.L_x_14970:
        /* <DEDUP_REMOVED lines=33> */
.L_x_14973:
[----:B------:R-:W-:Y:S05]  /*2f70*/  BSYNC B0 ;  /* 0x0000000000007941 */ /* 0x000fea0003800000 */
.L_x_14972:
        /* <DEDUP_REMOVED lines=33> */
.L_x_14975:
[----:B------:R-:W-:Y:S05]  /*3190*/  BSYNC B0 ;  /* 0x0000000000007941 */ /* 0x000fea0003800000 */
.L_x_14974:
        /* <DEDUP_REMOVED lines=15> */
[----:B------:R-:W-:Y:S01]  /*3290*/  HADD2.F32 R76, -RZ, R10.H1_H1 ;  /* 0x3000000aff4c7230 */ /* 0x000fe20000004100 */
[----:B------:R-:W-:Y:S01]  /*32a0*/  ULDC.64 UR22, c[0x0][0x3e8] ;  /* 0x0000fa0000167ab9 */ /* 0x000fe20000000a00 */
        /* <DEDUP_REMOVED lines=65> */
[--C-:B------:R-:W-:Y:S01]  /*36c0*/  HADD2.F32 R103, -RZ, R13.reuse.H0_H0 ;  /* 0x2000000dff677230 */ /* 0x100fe20000004100 */
[----:B------:R-:W-:Y:S01]  /*36d0*/  UIMAD.WIDE.U32 UR18, UR10, UR20, UR18 ;  /* 0x000000140a1272a5 */ /* 0x000fe2000f8e0012 */
[----:B------:R-:W-:Y:S01]  /*36e0*/  FMUL.FTZ R45, R71, -1.4426950216293334961 ;  /* 0xbfb8aa3b472d7820 */ /* 0x000fe20000410000 */
[----:B------:R-:W3:Y:S01]  /*36f0*/  MUFU.EX2 R36, R36 ;  /* 0x0000002400247308 */ /* 0x000ee20000000800 */
[----:B0-----:R-:W-:Y:S01]  /*3700*/  FADD.FTZ R30, R30, 1 ;  /* 0x3f8000001e1e7421 */ /* 0x001fe20000010000 */
[----:B------:R-:W-:Y:S01]  /*3710*/  FMUL.FTZ R32, R103, -1.4426950216293334961 ;  /* 0xbfb8aa3b67207820 */ /* 0x000fe20000410000 */
[----:B------:R-:W-:Y:S01]  /*3720*/  HADD2.F32 R105, -RZ, R13.H1_H1 ;  /* 0x3000000dff697230 */ /* 0x000fe20000004100 */
[----:B------:R-:W-:Y:S01]  /*3730*/  UIMAD UR17, UR10, UR21, UR17 ;  /* 0x000000150a1172a4 */ /* 0x000fe2000f8e0211 */
[----:B------:R-:W-:-:S02]  /*3740*/  HADD2.F32 R64, -RZ, R35.H0_H0 ;  /* 0x20000023ff407230 */ /* 0x000fc40000004100 */
[----:B------:R-:W-:Y:S01]  /*3750*/  HADD2.F32 R61, -RZ, R35.H1_H1 ;  /* 0x30000023ff3d7230 */ /* 0x000fe20000004100 */
[----:B------:R0:W5:Y:S01]  /*3760*/  MUFU.EX2 R37, R2 ;  /* 0x0000000200257308 */ /* 0x0001620000000800 */
[----:B-1----:R-:W-:Y:S01]  /*3770*/  FADD.FTZ R31, R31, 1 ;  /* 0x3f8000001f1f7421 */ /* 0x002fe20000010000 */
[----:B------:R-:W-:Y:S01]  /*3780*/  FMUL.FTZ R13, R105, -1.4426950216293334961 ;  /* 0xbfb8aa3b690d7820 */ /* 0x000fe20000410000 */
[----:B------:R-:W-:Y:S01]  /*3790*/  HADD2.F32 R60, -RZ, R34.H0_H0 ;  /* 0x20000022ff3c7230 */ /* 0x000fe20000004100 */
[----:B------:R-:W-:Y:S01]  /*37a0*/  UIADD3 UR20, UR19, UR17, URZ ;  /* 0x0000001113147290 */ /* 0x000fe2000fffe03f */
[--C-:B------:R-:W-:Y:S01]  /*37b0*/  HADD2.F32 R66, -RZ, R16.reuse.H0_H0 ;  /* 0x20000010ff427230 */ /* 0x100fe20000004100 */
[----:B------:R-:W-:Y:S01]  /*37c0*/  ULEA UR17, UP0, UR18, UR22, 0x1 ;  /* 0x0000001612117291 */ /* 0x000fe2000f80083f */
[----:B------:R-:W-:Y:S01]  /*37d0*/  HADD2.F32 R50, -RZ, R16.H1_H1 ;  /* 0x30000010ff327230 */ /* 0x000fe20000004100 */
[----:B------:R-:W1:Y:S01]  /*37e0*/  MUFU.RCP R68, R30 ;  /* 0x0000001e00447308 */ /* 0x000e620000001000 */
        /* <DEDUP_REMOVED lines=8> */
[----:B------:R-:W-:Y:S01]  /*3870*/  HADD2.F32 R111, -RZ, R14.H1_H1 ;  /* 0x3000000eff6f7230 */ /* 0x000fe20000004100 */
[----:B------:R-:W-:Y:S02]  /*3880*/  ULDC.64 UR18, c[0x0][0x320] ;  /* 0x0000c80000127ab9 */ /* 0x000fe40000000a00 */
[----:B------:R-:W-:-:S03]  /*3890*/  ISETP.NE.U32.AND P0, PT, RZ, UR18, PT ;  /* 0x00000012ff007c0c */ /* 0x000fc6000bf05070 */
[----:B------:R1:W-:Y:S01]  /*38a0*/  MUFU.EX2 R38, R3 ;  /* 0x0000000300267308 */ /* 0x0003e20000000800 */
[----:B0-----:R-:W-:Y:S01]  /*38b0*/  HADD2.F32 R31, -RZ, R8.H1_H1 ;  /* 0x30000008ff1f7230 */ /* 0x001fe20000004100 */
[----:B------:R-:W-:-:S06]  /*38c0*/  ISETP.NE.AND.EX P0, PT, RZ, UR19, PT, P0 ;  /* 0x00000013ff007c0c */ /* 0x000fcc000bf05300 */
[----:B------:R0:W5:Y:S01]  /*38d0*/  MUFU.EX2 R43, R39 ;  /* 0x00000027002b7308 */ /* 0x0001620000000800 */
[----:B-1----:R-:W-:Y:S01]  /*38e0*/  FMUL.FTZ R3, R49, R68 ;  /* 0x0000004431037220 */ /* 0x002fe20000410000 */
[----:B---3--:R-:W-:-:S04]  /*38f0*/  FMUL.FTZ R30, R44, R65 ;  /* 0x000000412c1e7220 */ /* 0x008fc80000410000 */
[----:B------:R-:W-:Y:S02]  /*3900*/  FMUL.FTZ R48, R57, R30 ;  /* 0x0000001e39307220 */ /* 0x000fe40000410000 */
[----:B------:R-:W-:Y:S01]  /*3910*/  MUFU.RCP R72, R36 ;  /* 0x0000002400487308 */ /* 0x000fe20000001000 */
[----:B0-----:R-:W-:-:S07]  /*3920*/  HADD2.F32 R39, -RZ, R8.H0_H0 ;  /* 0x20000008ff277230 */ /* 0x001fce0000004100 */
[----:B------:R0:W1:Y:S01]  /*3930*/  MUFU.EX2 R51, R40 ;  /* 0x0000002800337308 */ /* 0x0000620000000800 */
[----:B-----5:R-:W-:-:S07]  /*3940*/  FADD.FTZ R43, R43, 1 ;  /* 0x3f8000002b2b7421 */ /* 0x020fce0000010000 */
[----:B------:R3:W-:Y:S01]  /*3950*/  MUFU.RCP R73, R37 ;  /* 0x0000002500497308 */ /* 0x0007e20000001000 */
[----:B0-----:R-:W-:-:S07]  /*3960*/  HADD2.F32 R40, -RZ, R17.H0_H0 ;  /* 0x20000011ff287230 */ /* 0x001fce0000004100 */
[----:B------:R0:W5:Y:S01]  /*3970*/  MUFU.EX2 R54, R2 ;  /* 0x0000000200367308 */ /* 0x0001620000000800 */
[----:B-1----:R-:W-:Y:S01]  /*3980*/  FADD.FTZ R51, R51, 1 ;  /* 0x3f80000033337421 */ /* 0x002fe20000010000 */
[----:B---3--:R-:W-:Y:S02]  /*3990*/  HADD2.F32 R37, -RZ, R17.H1_H1 ;  /* 0x30000011ff257230 */ /* 0x008fe40000004100 */
[----:B------:R-:W-:-:S04]  /*39a0*/  HADD2.F32 R17, -RZ, R10.H0_H0 ;  /* 0x2000000aff117230 */ /* 0x000fc80000004100 */
[----:B------:R1:W-:Y:S01]  /*39b0*/  MUFU.EX2 R74, R12 ;  /* 0x0000000c004a7308 */ /* 0x0003e20000000800 */
[----:B0-----:R-:W-:-:S04]  /*39c0*/  FMUL.FTZ R2, R56, R3 ;  /* 0x0000000338027220 */ /* 0x001fc80000410000 */
[----:B------:R-:W-:-:S03]  /*39d0*/  FFMA.FTZ R39, R2, R39, R101 ;  /* 0x0000002702277223 */ /* 0x000fc60000010065 */
[----:B------:R0:W-:Y:S01]  /*39e0*/  MUFU.EX2 R55, R45 ;  /* 0x0000002d00377308 */ /* 0x0001e20000000800 */
[----:B-1----:R-:W-:Y:S01]  /*39f0*/  FADD.FTZ R12, R38, 1 ;  /* 0x3f800000260c7421 */ /* 0x002fe20000010000 */
[----:B------:R-:W-:Y:S01]  /*3a00*/  FFMA.FTZ R36, R48, R31, R39 ;  /* 0x0000001f30247223 */ /* 0x000fe20000010027 */
[----:B------:R-:W-:Y:S01]  /*3a10*/  FMUL.FTZ R31, R41, R72 ;  /* 0x00000048291f7220 */ /* 0x000fe20000410000 */
[--C-:B------:R-:W-:Y:S02]  /*3a20*/  HADD2.F32 R39, -RZ, R9.reuse.H0_H0 ;  /* 0x20000009ff277230 */ /* 0x100fe40000004100 */
[----:B-----5:R-:W-:Y:S01]  /*3a30*/  FADD.FTZ R54, R54, 1 ;  /* 0x3f80000036367421 */ /* 0x020fe20000010000 */
[----:B------:R-:W-:Y:S02]  /*3a40*/  HADD2.F32 R38, -RZ, R18.H0_H0 ;  /* 0x20000012ff267230 */ /* 0x000fe40000004100 */
[----:B------:R-:W-:Y:S01]  /*3a50*/  FMUL.FTZ R47, R58, R31 ;  /* 0x0000001f3a2f7220 */ /* 0x000fe20000410000 */
[----:B------:R1:W-:Y:S01]  /*3a60*/  MUFU.RCP R75, R12 ;  /* 0x0000000c004b7308 */ /* 0x0003e20000001000 */
[----:B0-----:R-:W-:-:S02]  /*3a70*/  HADD2.F32 R45, -RZ, R9.H1_H1 ;  /* 0x30000009ff2d7230 */ /* 0x001fc40000004100 */
[----:B------:R-:W-:Y:S01]  /*3a80*/  FFMA.FTZ R35, R47, R39, R36 ;  /* 0x000000272f237223 */ /* 0x000fe20000010024 */
[----:B------:R-:W-:Y:S02]  /*3a90*/  HADD2.F32 R39, -RZ, R14.H0_H0 ;  /* 0x2000000eff277230 */ /* 0x000fe40000004100 */
[----:B------:R-:W-:Y:S02]  /*3aa0*/  HADD2.F32 R36, -RZ, R18.H1_H1 ;  /* 0x30000012ff247230 */ /* 0x000fe40000004100 */
[----:B------:R-:W0:Y:S01]  /*3ab0*/  MUFU.RCP R78, R43 ;  /* 0x0000002b004e7308 */ /* 0x000e220000001000 */
[----:B-1----:R-:W-:Y:S01]  /*3ac0*/  FADD.FTZ R12, -R68, 1 ;  /* 0x3f800000440c7421 */ /* 0x002fe20000010100 */
[----:B------:R-:W-:Y:S01]  /*3ad0*/  FMUL.FTZ R16, R39, -1.4426950216293334961 ;  /* 0xbfb8aa3b27107820 */ /* 0x000fe20000410000 */
[----:B------:R-:W-:Y:S02]  /*3ae0*/  HADD2.F32 R14, -RZ, R11.H0_H0 ;  /* 0x2000000bff0e7230 */ /* 0x000fe40000004100 */
[----:B------:R-:W-:Y:S01]  /*3af0*/  FFMA.FTZ R70, R49, R12, 1 ;  /* 0x3f80000031467423 */ /* 0x000fe2000001000c */
[----:B------:R-:W-:-:S02]  /*3b00*/  FADD.FTZ R12, -R72, 1 ;  /* 0x3f800000480c7421 */ /* 0x000fc40000010100 */
[----:B------:R1:W3:Y:S08]  /*3b10*/  MUFU.EX2 R101, R32 ;  /* 0x0000002000657308 */ /* 0x0002f00000000800 */
[----:B------:R-:W5:Y:S01]  /*3b20*/  MUFU.RCP R80, R51 ;  /* 0x0000003300507308 */ /* 0x000f620000001000 */
[----:B-1----:R-:W-:Y:S01]  /*3b30*/  FMUL.FTZ R32, R42, R73 ;  /* 0x000000492a207220 */ /* 0x002fe20000410000 */
[----:B0-----:R-:W-:-:S03]  /*3b40*/  FMUL.FTZ R49, R53, R78 ;  /* 0x0000004e35317220 */ /* 0x001fc60000410000 */
[----:B------:R-:W-:-:S03]  /*3b50*/  FMUL.FTZ R46, R59, R32 ;  /* 0x000000203b2e7220 */ /* 0x000fc60000410000 */
[----:B------:R0:W-:Y:S01]  /*3b60*/  MUFU.RCP R106, R54 ;  /* 0x00000036006a7308 */ /* 0x0001e20000001000 */
[----:B------:R-:W-:Y:S01]  /*3b70*/  FFMA.FTZ R18, R46, R45, R35 ;  /* 0x0000002d2e127223 */ /* 0x000fe20000010023 */
[----:B------:R-:W-:Y:S01]  /*3b80*/  FMUL.FTZ R35, R52, R75 ;  /* 0x0000004b34237220 */ /* 0x000fe20000410000 */
[----:B---3--:R-:W-:-:S03]  /*3b90*/  FADD.FTZ R101, R101, 1 ;  /* 0x3f80000065657421 */ /* 0x008fc60000010000 */
[----:B------:R-:W-:Y:S02]  /*3ba0*/  FMUL.FTZ R45, R60, R35 ;  /* 0x000000233c2d7220 */ /* 0x000fe40000410000 */
[----:B------:R1:W3:Y:S01]  /*3bb0*/  MUFU.EX2 R107, R13 ;  /* 0x0000000d006b7308 */ /* 0x0002e20000000800 */
[----:B-----5:R-:W-:Y:S01]  /*3bc0*/  FMUL.FTZ R51, R63, R80 ;  /* 0x000000503f337220 */ /* 0x020fe20000410000 */
[----:B------:R-:W-:Y:S01]  /*3bd0*/  FFMA.FTZ R77, R45, R17, R18 ;  /* 0x000000112d4d7223 */ /* 0x000fe20000010012 */
[----:B0-----:R-:W-:Y:S02]  /*3be0*/  HADD2.F32 R54, -RZ, R15.H0_H0 ;  /* 0x2000000fff367230 */ /* 0x001fe40000004100 */
[----:B------:R-:W-:-:S03]  /*3bf0*/  FMUL.FTZ R43, R64, R51 ;  /* 0x00000033402b7220 */ /* 0x000fc60000410000 */
[----:B------:R-:W0:Y:S01]  /*3c00*/  MUFU.EX2 R109, R16 ;  /* 0x00000010006d7308 */ /* 0x000e220000000800 */
[----:B-1----:R-:W-:-:S04]  /*3c10*/  FADD.FTZ R13, -R65, 1 ;  /* 0x3f800000410d7421 */ /* 0x002fc80000010100 */
[----:B------:R-:W-:Y:S01]  /*3c20*/  FFMA.FTZ R69, R44, R13, 1 ;  /* 0x3f8000002c457423 */ /* 0x000fe2000001000d */
[----:B------:R-:W-:Y:S01]  /*3c30*/  FADD.FTZ R13, -R73, 1 ;  /* 0x3f800000490d7421 */ /* 0x000fe20000010100 */
[----:B------:R-:W-:Y:S01]  /*3c40*/  FMUL.FTZ R44, R62, R49 ;  /* 0x000000313e2c7220 */ /* 0x000fe20000410000 */
[----:B---3--:R-:W-:-:S03]  /*3c50*/  FADD.FTZ R107, R107, 1 ;  /* 0x3f8000006b6b7421 */ /* 0x008fc60000010000 */
[----:B------:R-:W-:Y:S01]  /*3c60*/  FFMA.FTZ R76, R44, R76, R77 ;  /* 0x0000004c2c4c7223 */ /* 0x000fe2000001004d */
[----:B0-----:R-:W-:Y:S01]  /*3c70*/  FADD.FTZ R109, R109, 1 ;  /* 0x3f8000006d6d7421 */ /* 0x001fe20000010000 */
[----:B--2---:R0:W-:Y:S04]  /*3c80*/  STS.128 [R97], R20 ;  /* 0x0000001461007388 */ /* 0x0041e80000000c00 */
[----:B----4-:R1:W-:Y:S01]  /*3c90*/  STS.128 [R97+0x200], R24 ;  /* 0x0002001861007388 */ /* 0x0103e20000000c00 */
[----:B------:R-:W-:-:S03]  /*3ca0*/  NOP ;  /* 0x0000000000007918 */ /* 0x000fc60000000000 */
[----:B------:R-:W2:Y:S01]  /*3cb0*/  LDS.128 R16, [R0] ;  /* 0x0000000000107984 */ /* 0x000ea20000000c00 */
[----:B0-----:R-:W-:Y:S01]  /*3cc0*/  FFMA.FTZ R20, R41, R12, 1 ;  /* 0x3f80000029147423 */ /* 0x001fe2000001000c */
[----:B------:R-:W-:Y:S01]  /*3cd0*/  FADD.FTZ R12, R55, 1 ;  /* 0x3f800000370c7421 */ /* 0x000fe20000010000 */
[----:B------:R-:W-:Y:S01]  /*3ce0*/  FFMA.FTZ R21, R42, R13, 1 ;  /* 0x3f8000002a157423 */ /* 0x000fe2000001000d */
[----:B------:R-:W-:Y:S01]  /*3cf0*/  FADD.FTZ R13, -R75, 1 ;  /* 0x3f8000004b0d7421 */ /* 0x000fe20000010100 */
[----:B------:R-:W-:Y:S01]  /*3d00*/  HADD2.F32 R55, -RZ, R15.H1_H1 ;  /* 0x3000000fff377230 */ /* 0x000fe20000004100 */
[----:B------:R0:W3:Y:S01]  /*3d10*/  MUFU.RCP R108, R12 ;  /* 0x0000000c006c7308 */ /* 0x0000e20000001000 */
[----:B-1----:R-:W-:Y:S01]  /*3d20*/  FMUL.FTZ R24, R111, -1.4426950216293334961 ;  /* 0xbfb8aa3b6f187820 */ /* 0x002fe20000410000 */
[----:B------:R-:W-:Y:S01]  /*3d30*/  FFMA.FTZ R23, R52, R13, 1 ;  /* 0x3f80000034177423 */ /* 0x000fe2000001000d */
[----:B------:R-:W-:Y:S01]  /*3d40*/  FMUL.FTZ R52, R67, R106 ;  /* 0x0000006a43347220 */ /* 0x000fe20000410000 */
[----:B------:R-:W-:Y:S01]  /*3d50*/  FFMA.FTZ R25, R43, R14, R76 ;  /* 0x0000000e2b197223 */ /* 0x000fe2000001004c */
[----:B------:R-:W-:-:S02]  /*3d60*/  HADD2.F32 R15, -RZ, R11.H1_H1 ;  /* 0x3000000bff0f7230 */ /* 0x000fc40000004100 */
[----:B------:R-:W-:Y:S01]  /*3d70*/  FADD.FTZ R14, -R80, 1 ;  /* 0x3f800000500e7421 */ /* 0x000fe20000010100 */
[----:B------:R-:W-:Y:S01]  /*3d80*/  FMUL.FTZ R42, R61, R52 ;  /* 0x000000343d2a7220 */ /* 0x000fe20000410000 */
[----:B------:R1:W4:Y:S01]  /*3d90*/  MUFU.EX2 R113, R24 ;  /* 0x0000001800717308 */ /* 0x0003220000000800 */
[----:B0-----:R-:W-:Y:S01]  /*3da0*/  FADD.FTZ R12, -R78, 1 ;  /* 0x3f8000004e0c7421 */ /* 0x001fe20000010100 */
[----:B------:R-:W-:Y:S01]  /*3db0*/  FMUL.FTZ R13, R54, -1.4426950216293334961 ;  /* 0xbfb8aa3b360d7820 */ /* 0x000fe20000410000 */
[----:B------:R-:W-:Y:S01]  /*3dc0*/  FFMA.FTZ R76, R42, R15, R25 ;  /* 0x0000000f2a4c7223 */ /* 0x000fe20000010019 */
[----:B------:R-:W-:Y:S02]  /*3dd0*/  HADD2.F32 R15, -RZ, R4.H0_H0 ;  /* 0x20000004ff0f7230 */ /* 0x000fe40000004100 */
[----:B------:R-:W-:Y:S01]  /*3de0*/  FFMA.FTZ R22, R53, R12, 1 ;  /* 0x3f80000035167423 */ /* 0x000fe2000001000c */
[----:B------:R-:W-:Y:S01]  /*3df0*/  FADD.FTZ R12, -R106, 1 ;  /* 0x3f8000006a0c7421 */ /* 0x000fe20000010100 */
[----:B------:R-:W-:Y:S01]  /*3e00*/  FMUL.FTZ R27, R55, -1.4426950216293334961 ;  /* 0xbfb8aa3b371b7820 */ /* 0x000fe20000410000 */
[----:B------:R0:W5:Y:S01]  /*3e10*/  MUFU.EX2 R114, R13 ;  /* 0x0000000d00727308 */ /* 0x0001620000000800 */
[----:B---3--:R-:W-:Y:S01]  /*3e20*/  FMUL.FTZ R53, R71, R108 ;  /* 0x0000006c47357220 */ /* 0x008fe20000410000 */
[----:B-1----:R-:W-:Y:S01]  /*3e30*/  FFMA.FTZ R24, R63, R14, 1 ;  /* 0x3f8000003f187423 */ /* 0x002fe2000001000e */
[----:B------:R-:W-:Y:S01]  /*3e40*/  FADD.FTZ R14, -R108, 1 ;  /* 0x3f8000006c0e7421 */ /* 0x000fe20000010100 */
[----:B------:R-:W-:Y:S01]  /*3e50*/  FFMA.FTZ R26, R67, R12, 1 ;  /* 0x3f800000431a7423 */ /* 0x000fe2000001000c */
[----:B------:R-:W-:Y:S01]  /*3e60*/  FMUL.FTZ R41, R66, R53 ;  /* 0x0000003542297220 */ /* 0x000fe20000410000 */
[----:B------:R-:W-:Y:S01]  /*3e70*/  FADD.FTZ R25, R74, 1 ;  /* 0x3f8000004a197421 */ /* 0x000fe20000010000 */
[----:B------:R-:W-:Y:S01]  /*3e80*/  FFMA.FTZ R110, R71, R14, 1 ;  /* 0x3f800000476e7423 */ /* 0x000fe2000001000e */
[----:B------:R-:W1:Y:S01]  /*3e90*/  MUFU.EX2 R115, R27 ;  /* 0x0000001b00737308 */ /* 0x000e620000000800 */
[----:B------:R-:W-:Y:S01]  /*3ea0*/  FFMA.FTZ R116, R41, R15, R76 ;  /* 0x0000000f29747223 */ /* 0x000fe2000001004c */
[----:B----4-:R-:W-:Y:S01]  /*3eb0*/  FADD.FTZ R113, R113, 1 ;  /* 0x3f80000071717421 */ /* 0x010fe20000010000 */
[----:B0-----:R-:W0:Y:S01]  /*3ec0*/  LDS.128 R12, [R0+0x10] ;  /* 0x00001000000c7984 */ /* 0x001e220000000c00 */
[----:B--2---:R-:W-:-:S02]  /*3ed0*/  HADD2.F32 R63, -RZ, R16.H0_H0 ;  /* 0x20000010ff3f7230 */ /* 0x004fc40000004100 */
[----:B------:R-:W-:Y:S02]  /*3ee0*/  HADD2.F32 R67, -RZ, R16.H1_H1 ;  /* 0x30000010ff437230 */ /* 0x000fe40000004100 */
[----:B------:R2:W-:Y:S01]  /*3ef0*/  MUFU.RCP R112, R25 ;  /* 0x0000001900707308 */ /* 0x0005e20000001000 */
[--C-:B------:R-:W-:Y:S02]  /*3f00*/  HADD2.F32 R71, -RZ, R17.reuse.H0_H0 ;  /* 0x20000011ff477230 */ /* 0x100fe40000004100 */
[----:B-----5:R-:W-:Y:S01]  /*3f10*/  FADD.FTZ R114, R114, 1 ;  /* 0x3f80000072727421 */ /* 0x020fe20000010000 */
[----:B------:R-:W-:Y:S02]  /*3f20*/  HADD2.F32 R74, -RZ, R17.H1_H1 ;  /* 0x30000011ff4a7230 */ /* 0x000fe40000004100 */
[----:B------:R-:W-:Y:S01]  /*3f30*/  FMUL.FTZ R17, R56, R63 ;  /* 0x0000003f38117220 */ /* 0x000fe20000410000 */
[----:B------:R-:W-:Y:S02]  /*3f40*/  HADD2.F32 R77, -RZ, R18.H1_H1 ;  /* 0x30000012ff4d7230 */ /* 0x000fe40000004100 */
[----:B------:R-:W-:Y:S01]  /*3f50*/  FMUL.FTZ R16, R57, R67 ;  /* 0x0000004339107220 */ /* 0x000fe20000410000 */
[----:B------:R-:W-:-:S02]  /*3f60*/  HADD2.F32 R57, -RZ, R19.H1_H1 ;  /* 0x30000013ff397230 */ /* 0x000fc40000004100 */
[----:B------:R-:W-:Y:S01]  /*3f70*/  FMUL.FTZ R17, R68, R17 ;  /* 0x0000001144117220 */ /* 0x000fe20000410000 */
[----:B------:R-:W-:Y:S01]  /*3f80*/  HADD2.F32 R76, -RZ, R18.H0_H0 ;  /* 0x20000012ff4c7230 */ /* 0x000fe20000004100 */
[----:B------:R-:W-:Y:S01]  /*3f90*/  MUFU.RCP R68, R101 ;  /* 0x0000006500447308 */ /* 0x000fe20000001000 */
[----:B--2---:R-:W-:Y:S01]  /*3fa0*/  FMUL.FTZ R25, R62, R77 ;  /* 0x0000004d3e197220 */ /* 0x004fe20000410000 */
[----:B------:R-:W-:Y:S01]  /*3fb0*/  FMUL.FTZ R61, R61, R57 ;  /* 0x000000393d3d7220 */ /* 0x000fe20000410000 */
[----:B-1----:R-:W-:Y:S01]  /*3fc0*/  FADD.FTZ R115, R115, 1 ;  /* 0x3f80000073737421 */ /* 0x002fe20000010000 */
[----:B------:R-:W-:Y:S01]  /*3fd0*/  FMUL.FTZ R60, R60, R76 ;  /* 0x0000004c3c3c7220 */ /* 0x000fe20000410000 */
[----:B------:R-:W-:Y:S02]  /*3fe0*/  HADD2.F32 R56, -RZ, R19.H0_H0 ;  /* 0x20000013ff387230 */ /* 0x000fe40000004100 */
        /* <DEDUP_REMOVED lines=21> */
[--C-:B------:R-:W-:Y:S02]  /*4140*/  HADD2.F32 R69, -RZ, R13.reuse.H1_H1 ;  /* 0x3000000dff457230 */ /* 0x100fe40000004100 */
[----:B------:R-:W-:Y:S01]  /*4150*/  FMUL.FTZ R18, R18, R21 ;  /* 0x0000001512127220 */ /* 0x000fe20000410000 */
[----:B------:R-:W-:Y:S02]  /*4160*/  HADD2.F32 R60, -RZ, R13.H0_H0 ;  /* 0x2000000dff3c7230 */ /* 0x000fe40000004100 */
[----:B------:R-:W-:Y:S01]  /*4170*/  FMUL.FTZ R13, R66, R58 ;  /* 0x0000003a420d7220 */ /* 0x000fe20000410000 */
[----:B------:R-:W-:Y:S01]  /*4180*/  HADD2.F32 R59, -RZ, R12.H1_H1 ;  /* 0x3000000cff3b7230 */ /* 0x000fe20000004100 */
[----:B------:R-:W0:Y:S01]  /*4190*/  MUFU.RCP R70, R109 ;  /* 0x0000006d00467308 */ /* 0x000e220000001000 */
[--C-:B------:R-:W-:Y:S02]  /*41a0*/  HADD2.F32 R72, -RZ, R14.reuse.H0_H0 ;  /* 0x2000000eff487230 */ /* 0x100fe40000004100 */
[----:B------:R-:W-:Y:S01]  /*41b0*/  FMUL.FTZ R27, R37, R69 ;  /* 0x00000045251b7220 */ /* 0x000fe20000410000 */
[----:B------:R-:W-:-:S02]  /*41c0*/  HADD2.F32 R73, -RZ, R14.H1_H1 ;  /* 0x3000000eff497230 */ /* 0x000fc40000004100 */
[----:B------:R-:W-:Y:S01]  /*41d0*/  FADD.FTZ R14, -R68, 1 ;  /* 0x3f800000440e7421 */ /* 0x000fe20000010100 */
[--C-:B------:R-:W-:Y:S02]  /*41e0*/  HADD2.F32 R80, -RZ, R15.reuse.H0_H0 ;  /* 0x2000000fff507230 */ /* 0x100fe40000004100 */
[----:B------:R-:W-:Y:S01]  /*41f0*/  FMUL.FTZ R13, R108, R13 ;  /* 0x0000000d6c0d7220 */ /* 0x000fe20000410000 */
[----:B------:R-:W-:Y:S01]  /*4200*/  HADD2.F32 R107, -RZ, R15.H1_H1 ;  /* 0x3000000fff6b7230 */ /* 0x000fe20000004100 */
[----:B------:R-:W1:Y:S01]  /*4210*/  MUFU.RCP R78, R113 ;  /* 0x00000071004e7308 */ /* 0x000e620000001000 */
[----:B------:R-:W-:Y:S01]  /*4220*/  FADD.FTZ R12, -R112, 1 ;  /* 0x3f800000700c7421 */ /* 0x000fe20000010100 */
[----:B------:R-:W-:Y:S01]  /*4230*/  FMUL.FTZ R15, R50, R59 ;  /* 0x0000003b320f7220 */ /* 0x000fe20000410000 */
[----:B------:R-:W-:Y:S01]  /*4240*/  FFMA.FTZ R25, R103, R14, 1 ;  /* 0x3f80000067197423 */ /* 0x000fe2000001000e */
[C---:B------:R-:W-:Y:S01]  /*4250*/  FFMA.FTZ R14, R105.reuse, R20, 1 ;  /* 0x3f800000690e7423 */ /* 0x040fe20000010014 */
[----:B------:R-:W-:Y:S01]  /*4260*/  FMUL.FTZ R64, R105, R62 ;  /* 0x0000003e69407220 */ /* 0x000fe20000410000 */
[----:B------:R-:W-:Y:S01]  /*4270*/  FMUL.FTZ R27, R62, R27 ;  /* 0x0000001b3e1b7220 */ /* 0x000fe20000410000 */
[----:B------:R-:W-:Y:S01]  /*4280*/  FMUL.FTZ R21, R40, R60 ;  /* 0x0000003c28157220 */ /* 0x000fe20000410000 */
[----:B------:R-:W-:Y:S01]  /*4290*/  FMUL.FTZ R20, R13, R110 ;  /* 0x0000006e0d147220 */ /* 0x000fe20000410000 */
[----:B--2---:R-:W-:Y:S01]  /*42a0*/  FADD.FTZ R62, -R106, 1 ;  /* 0x3f8000006a3e7421 */ /* 0x004fe20000010100 */
        /* <DEDUP_REMOVED lines=8> */
[----:B------:R-:W-:Y:S01]  /*4330*/  FMUL.FTZ R26, R27, R14 ;  /* 0x0000000e1b1a7220 */ /* 0x000fe20000410000 */
[----:B------:R-:W-:Y:S01]  /*4340*/  FFMA.FTZ R101, R54, R13, 1 ;  /* 0x3f80000036657423 */ /* 0x000fe2000001000d */
[----:B------:R-:W-:Y:S01]  /*4350*/  FMUL.FTZ R62, R33, R80 ;  /* 0x00000050213e7220 */ /* 0x000fe20000410000 */
[----:B0-----:R-:W-:Y:S01]  /*4360*/  FADD.FTZ R12, -R70, 1 ;  /* 0x3f800000460c7421 */ /* 0x001fe20000010100 */
[----:B-1----:R-:W-:Y:S01]  /*4370*/  FADD.FTZ R14, -R78, 1 ;  /* 0x3f8000004e0e7421 */ /* 0x002fe20000010100 */
        /* <DEDUP_REMOVED lines=24> */
[----:B------:R-:W-:Y:S01]  /*4500*/  BAR.SYNC.DEFER_BLOCKING 0x0 ;  /* 0x0000000000007b1d */ /* 0x000fe20000010000 */
[----:B------:R-:W-:Y:S01]  /*4510*/  F2FP.F16.F32.PACK_AB R21, R26, R25 ;  /* 0x000000191a15723e */ /* 0x000fe200000000ff */
[----:B------:R-:W-:Y:S01]  /*4520*/  FFMA.FTZ R116, R103, R16, R116 ;  /* 0x0000001067747223 */ /* 0x000fe20000010074 */
[----:B------:R-:W-:Y:S01]  /*4530*/  F2FP.F16.F32.PACK_AB R22, R62, R27 ;  /* 0x0000001b3e16723e */ /* 0x000fe200000000ff */
[----:B------:R-:W-:Y:S01]  /*4540*/  FMUL.FTZ R37, R37, R64 ;  /* 0x0000004025257220 */ /* 0x000fe20000410000 */
[----:B------:R-:W-:Y:S01]  /*4550*/  F2FP.F16.F32.PACK_AB R23, R101, R66 ;  /* 0x000000426517723e */ /* 0x000fe200000000ff */
[----:B------:R-:W-:Y:S01]  /*4560*/  FFMA.FTZ R50, R105, R50, R116 ;  /* 0x0000003269327223 */ /* 0x000fe20000010074 */
[----:B------:R-:W-:Y:S01]  /*4570*/  FMUL.FTZ R39, R39, R70 ;  /* 0x0000004627277220 */ /* 0x000fe20000410000 */
[----:B------:R-:W-:Y:S01]  /*4580*/  FMUL.FTZ R111, R111, R78 ;  /* 0x0000004e6f6f7220 */ /* 0x000fe20000410000 */
[----:B------:R-:W-:Y:S01]  /*4590*/  FMUL.FTZ R54, R54, R75 ;  /* 0x0000004b36367220 */ /* 0x000fe20000410000 */
[----:B------:R-:W-:Y:S01]  /*45a0*/  FMUL.FTZ R55, R55, R106 ;  /* 0x0000006a37377220 */ /* 0x000fe20000410000 */
[----:B------:R-:W-:-:S02]  /*45b0*/  HADD2.F32 R101, -RZ, R7.H1_H1 ;  /* 0x30000007ff657230 */ /* 0x000fc40000004100 */
[----:B------:R-:W-:Y:S01]  /*45c0*/  FMUL.FTZ R36, R36, R111 ;  /* 0x0000006f24247220 */ /* 0x000fe20000410000 */
[----:B------:R-:W-:Y:S01]  /*45d0*/  FMUL.FTZ R33, R33, R54 ;  /* 0x0000003621217220 */ /* 0x000fe20000410000 */
[----:B------:R-:W-:Y:S01]  /*45e0*/  FMUL.FTZ R34, R34, R55 ;  /* 0x0000003722227220 */ /* 0x000fe20000410000 */
[----:B------:R0:W-:Y:S04]  /*45f0*/  STS.128 [R0], R12 ;  /* 0x0000000c00007388 */ /* 0x0001e80000000c00 */
[----:B------:R1:W-:Y:S01]  /*4600*/  STS.128 [R0+0x10], R20 ;  /* 0x0000101400007388 */ /* 0x0003e20000000c00 */
[----:B------:R-:W-:-:S03]  /*4610*/  NOP ;  /* 0x0000000000007918 */ /* 0x000fc60000000000 */
[----:B------:R-:W2:Y:S04]  /*4620*/  LDS.128 R16, [R97] ;  /* 0x0000000061107984 */ /* 0x000ea80000000c00 */
[----:B------:R-:W3:Y:S01]  /*4630*/  LDS.128 R24, [R97+0x200] ;  /* 0x0002000061187984 */ /* 0x000ee20000000c00 */
[----:B0-----:R-:W-:Y:S02]  /*4640*/  HADD2.F32 R12, -RZ, R5.H1_H1 ;  /* 0x30000005ff0c7230 */ /* 0x001fe40000004100 */
[----:B------:R-:W-:Y:S02]  /*4650*/  FMUL.FTZ R14, R38, R39 ;  /* 0x00000027260e7220 */ /* 0x000fe40000410000 */
[----:B------:R-:W0:Y:S01]  /*4660*/  LDC R38, c[0x0][0x21c] ;  /* 0x00008700ff267b82 */ /* 0x000e220000000800 */
[----:B-1----:R-:W-:-:S02]  /*4670*/  HADD2.F32 R20, -RZ, R6.H1_H1 ;  /* 0x30000006ff147230 */ /* 0x002fc40000004100 */
[----:B------:R-:W-:Y:S01]  /*4680*/  FFMA.FTZ R13, R37, R12, R50 ;  /* 0x0000000c250d7223 */ /* 0x000fe20000010032 */
[----:B------:R-:W-:-:S05]  /*4690*/  HADD2.F32 R12, -RZ, R6.H0_H0 ;  /* 0x20000006ff0c7230 */ /* 0x000fca0000004100 */
        /* <DEDUP_REMOVED lines=57> */
.L_x_14976:
        /* <DEDUP_REMOVED lines=31> */
[----:B------:R-:W-:Y:S01]  /*4c20*/  FADD.FTZ R0, R2, R2 ;  /* 0x0000000202007221 */ /* 0x000fe20000010000 */
[----:B------:R-:W-:Y:S01]  /*4c30*/  FADD.FTZ R48, R48, R48 ;  /* 0x0000003030307221 */ /* 0x000fe20000010000 */
        /* <DEDUP_REMOVED lines=33> */
.L_x_15056:
        /* <DEDUP_REMOVED lines=24> */
[----:B------:R-:W-:Y:S02]  /*4fd0*/  ULDC.64 UR44, c[0x0][0x268] ;  /* 0x00009a00002c7ab9 */ /* 0x000fe40000000a00 */
        /* <DEDUP_REMOVED lines=13> */
[----:B------:R-:W-:-:S04]  /*50b0*/  UIMAD.WIDE.U32 UR46, UR7, UR42, UR46 ;  /* 0x0000002a072e72a5 */ /* 0x000fc8000f8e002e */
[----:B------:R-:W-:Y:S02]  /*50c0*/  UIADD3 UR44, UR47, UR44, URZ ;  /* 0x0000002c2f2c7290 */ /* 0x000fe4000fffe03f */
[----:B------:R-:W-:-:S04]  /*50d0*/  ULEA UR45, UP0, UR46, UR40, 0x3 ;  /* 0x000000282e2d7291 */ /* 0x000fc8000f80183f */
[----:B------:R-:W-:-:S05]  /*50e0*/  ULEA.HI.X UR46, UR46, UR41, UR44, 0x3, UP0 ;  /* 0x000000292e2e7291 */ /* 0x000fca00080f1c2c */
[----:B------:R-:W1:Y:S01]  /*50f0*/  S2UR UR44, SR_CgaCtaId ;  /* 0x00000000002c79c3 */ /* 0x000e620000008800 */
        /* <DEDUP_REMOVED lines=25> */
[----:B--2---:R-:W-:-:S07]  /*5290*/  FMUL.FTZ R12, R109, R92 ;  /* 0x0000005c6d0c7220 */ /* 0x004fce0000410000 */
        /* <DEDUP_REMOVED lines=39> */
[----:B------:R-:W2:Y:S01]  /*5510*/  LDG.E.64 R32, desc[UR28][R32.64] ;  /* 0x0000001c20207981 */ /* 0x000ea2000c1e1b00 */
[----:B------:R0:W-:Y:S08]  /*5520*/  MUFU.COS R156, R31 ;  /* 0x0000001f009c7308 */ /* 0x0001f00000000000 */
[----:B------:R-:W-:Y:S01]  /*5530*/  MUFU.SIN R126, R30 ;  /* 0x0000001e007e7308 */ /* 0x000fe20000000400 */
[----:B0-----:R-:W-:-:S04]  /*5540*/  MOV R31, UR15 ;  /* 0x0000000f001f7c02 */ /* 0x001fc80008000f00 */
[----:B------:R-:W-:-:S03]  /*5550*/  ISETP.LT.OR P2, PT, R31, 0x2, P0 ;  /* 0x000000021f00780c */ /* 0x000fc60000741670 */
[----:B------:R0:W-:Y:S01]  /*5560*/  MUFU.COS R128, R30 ;  /* 0x0000001e00807308 */ /* 0x0001e20000000000 */
[----:B------:R-:W-:Y:S01]  /*5570*/  UMOV UR46, 0x400 ;  /* 0x00000400002e7882 */ /* 0x000fe20000000000 */
[----:B------:R-:W-:Y:S01]  /*5580*/  ULEA UR45, UR48, UR7, 0x8 ;  /* 0x00000007302d7291 */ /* 0x000fe2000f8e403f */
[----:B------:R-:W-:Y:S01]  /*5590*/  MOV R14, UR15 ;  /* 0x0000000f000e7c02 */ /* 0x000fe20008000f00 */
[C---:B------:R-:W-:Y:S01]  /*55a0*/  FMUL.FTZ R13, R109.reuse, R89 ;  /* 0x000000596d0d7220 */ /* 0x040fe20000410000 */
[C---:B---3--:R-:W-:Y:S01]  /*55b0*/  FMUL.FTZ R17, R109.reuse, R90 ;  /* 0x0000005a6d117220 */ /* 0x048fe20000410000 */
[----:B------:R-:W-:Y:S02]  /*55c0*/  FMUL.FTZ R31, R109, R94 ;  /* 0x0000005e6d1f7220 */ /* 0x000fe40000410000 */
[----:B------:R-:W-:Y:S01]  /*55d0*/  MUFU.SIN R157, R3 ;  /* 0x00000003009d7308 */ /* 0x000fe20000000400 */
[----:B0-----:R-:W-:Y:S01]  /*55e0*/  FMUL.RZ R30, R2, 0.15915493667125701904 ;  /* 0x3e22f983021e7820 */ /* 0x001fe2000040c000 */
[----:B------:R-:W0:Y:S01]  /*55f0*/  @!P2 LDC R107, c[0x0][0x21c] ;  /* 0x00008700ff6bab82 */ /* 0x000e220000000800 */
[----:B------:R-:W-:-:S04]  /*5600*/  FMUL.FTZ R2, R82, UR55 ;  /* 0x0000003752027c20 */ /* 0x000fc80008410000 */
[----:B------:R-:W-:Y:S01]  /*5610*/  FMUL.RZ R119, R2, 0.15915493667125701904 ;  /* 0x3e22f98302777820 */ /* 0x000fe2000040c000 */
[----:B------:R-:W-:Y:S01]  /*5620*/  FMUL.FTZ R2, R109, R95 ;  /* 0x0000005f6d027220 */ /* 0x000fe20000410000 */
[----:B------:R-:W-:Y:S01]  /*5630*/  MUFU.COS R117, R3 ;  /* 0x0000000300757308 */ /* 0x000fe20000000000 */
[----:B-1----:R-:W-:Y:S01]  /*5640*/  ULEA UR46, UR44, UR46, 0x18 ;  /* 0x0000002e2c2e7291 */ /* 0x002fe2000f8ec03f */
[----:B------:R-:W-:-:S06]  /*5650*/  MOV R15, UR45 ;  /* 0x0000002d000f7c02 */ /* 0x000fcc0008000f00 */
[----:B------:R1:W3:Y:S01]  /*5660*/  MUFU.EX2 R3, R2 ;  /* 0x0000000200037308 */ /* 0x0002e20000000800 */
[----:B------:R-:W-:Y:S02]  /*5670*/  @!P2 IADD3 R14, R14, -0x2, RZ ;  /* 0xfffffffe0e0ea810 */ /* 0x000fe40007ffe0ff */
[----:B------:R-:W-:-:S05]  /*5680*/  LEA R103, R100, UR46, 0x6 ;  /* 0x0000002e64677c11 */ /* 0x000fca000f8e30ff */
[----:B------:R-:W-:Y:S01]  /*5690*/  MUFU.EX2 R143, R12 ;  /* 0x0000000c008f7308 */ /* 0x000fe20000000800 */
[----:B-1----:R-:W-:Y:S01]  /*56a0*/  FMUL.FTZ R2, R109, R93 ;  /* 0x0000005d6d027220 */ /* 0x002fe20000410000 */
[----:B0-----:R-:W-:Y:S01]  /*56b0*/  @!P2 IMAD R107, R14, R107, UR7 ;  /* 0x000000070e6bae24 */ /* 0x001fe2000f8e026b */
[----:B------:R-:W-:Y:S04]  /*56c0*/  LDS.128 R20, [R103+0x20] ;  /* 0x0000200067147984 */ /* 0x000fe80000000c00 */
[----:B------:R-:W-:Y:S01]  /*56d0*/  LDS.128 R24, [R103+0x30] ;  /* 0x0000300067187984 */ /* 0x000fe20000000c00 */
[----:B------:R0:W-:Y:S08]  /*56e0*/  MUFU.EX2 R149, R2 ;  /* 0x0000000200957308 */ /* 0x0001f00000000800 */
[----:B------:R1:W-:Y:S01]  /*56f0*/  MUFU.EX2 R141, R13 ;  /* 0x0000000d008d7308 */ /* 0x0003e20000000800 */
[----:B0-----:R-:W-:-:S04]  /*5700*/  IADD3 R2, R102, 0x200, RZ ;  /* 0x0000020066027810 */ /* 0x001fc80007ffe0ff */
[----:B------:R-:W-:-:S03]  /*5710*/  SEL R16, R15, R2, !P1 ;  /* 0x000000020f107207 */ /* 0x000fc60004800000 */
[----:B------:R0:W-:Y:S01]  /*5720*/  MUFU.EX2 R139, R17 ;  /* 0x00000011008b7308 */ /* 0x0001e20000000800 */
[----:B-1----:R-:W1:Y:S01]  /*5730*/  LDS.128 R12, [R103] ;  /* 0x00000000670c7984 */ /* 0x002e620000000c00 */
[C---:B---3--:R-:W-:Y:S01]  /*5740*/  FMUL.FTZ R2, R3.reuse, R108 ;  /* 0x0000006c03027220 */ /* 0x048fe20000410000 */
[----:B------:R-:W-:Y:S01]  /*5750*/  FMUL.FTZ R3, R3, R106 ;  /* 0x0000006a03037220 */ /* 0x000fe20000410000 */
[----:B------:R-:W-:Y:S01]  /*5760*/  LEA R105, R16, UR46, 0x3 ;  /* 0x0000002e10697c11 */ /* 0x000fe2000f8e18ff */
[----:B------:R-:W-:-:S03]  /*5770*/  FMUL.FTZ R108, R109, R87 ;  /* 0x000000576d6c7220 */ /* 0x000fc60000410000 */
[----:B------:R-:W-:Y:S01]  /*5780*/  MUFU.SIN R160, R30 ;  /* 0x0000001e00a07308 */ /* 0x000fe20000000400 */
[----:B0-----:R0:W3:Y:S04]  /*5790*/  LDS.128 R16, [R103+0x10] ;  /* 0x0000100067107984 */ /* 0x0010e80000000c00 */
[----:B------:R4:W-:Y:S03]  /*57a0*/  STS.64 [R105+0x1d10], R2 ;  /* 0x001d100269007388 */ /* 0x0009e60000000a00 */
[----:B------:R-:W1:Y:S01]  /*57b0*/  MUFU.EX2 R108, R108 ;  /* 0x0000006c006c7308 */ /* 0x000e620000000800 */
[----:B------:R-:W-:Y:S01]  /*57c0*/  HFMA2.MMA R106, -RZ, RZ, 0, 9.5367431640625e-07 ;  /* 0x00000010ff6a7435 */ /* 0x000fe200000001ff */
[----:B0-----:R-:W-:-:S06]  /*57d0*/  FMUL.FTZ R103, R109, R86 ;  /* 0x000000566d677220 */ /* 0x001fcc0000410000 */
[----:B------:R0:W-:Y:S01]  /*57e0*/  MUFU.COS R159, R30 ;  /* 0x0000001e009f7308 */ /* 0x0001e20000000000 */
[C---:B----4-:R-:W-:Y:S01]  /*57f0*/  FMUL.FTZ R105, R109.reuse, R83 ;  /* 0x000000536d697220 */ /* 0x050fe20000410000 */
[C---:B------:R-:W-:Y:S01]  /*5800*/  FMUL.FTZ R113, R109.reuse, R88 ;  /* 0x000000586d717220 */ /* 0x040fe20000410000 */
[----:B------:R-:W-:-:S05]  /*5810*/  FMUL.FTZ R115, R109, R85 ;  /* 0x000000556d737220 */ /* 0x000fca0000410000 */
[----:B------:R-:W-:Y:S01]  /*5820*/  MUFU.EX2 R147, R31 ;  /* 0x0000001f00937308 */ /* 0x000fe20000000800 */
[----:B0-----:R-:W-:-:S07]  /*5830*/  FMUL.FTZ R30, R109, R96 ;  /* 0x000000606d1e7220 */ /* 0x001fce0000410000 */
[----:B------:R0:W4:Y:S01]  /*5840*/  MUFU.EX2 R151, R30 ;  /* 0x0000001e00977308 */ /* 0x0001220000000800 */
[----:B------:R-:W-:-:S04]  /*5850*/  @!P2 IMAD.WIDE R106, R107, R106, UR26 ;  /* 0x0000001a6b6aae25 */ /* 0x000fc8000f8e026a */
[----:B-1----:R-:W-:-:S03]  /*5860*/  FMUL.FTZ R138, R108, R111 ;  /* 0x0000006f6c8a7220 */ /* 0x002fc60000410000 */
[----:B------:R-:W-:Y:S01]  /*5870*/  MUFU.SIN R162, R119 ;  /* 0x0000007700a27308 */ /* 0x000fe20000000400 */
[----:B0-----:R-:W-:Y:S01]  /*5880*/  FMUL.FTZ R30, R109, R91 ;  /* 0x0000005b6d1e7220 */ /* 0x001fe20000410000 */
[----:B------:R-:W-:-:S06]  /*5890*/  FMUL.FTZ R137, R108, R137 ;  /* 0x000000896c897220 */ /* 0x000fcc0000410000 */
[----:B------:R-:W0:Y:S01]  /*58a0*/  MUFU.EX2 R103, R103 ;  /* 0x0000006700677308 */ /* 0x000e220000000800 */
[----:B------:R-:W-:Y:S02]  /*58b0*/  HADD2.F32 R108, -RZ, R12.H1_H1 ;  /* 0x3000000cff6c7230 */ /* 0x000fe40000004100 */
[----:B------:R-:W-:-:S05]  /*58c0*/  FMUL.FTZ R150, R149, R150 ;  /* 0x0000009695967220 */ /* 0x000fca0000410000 */
[----:B------:R1:W-:Y:S01]  /*58d0*/  MUFU.EX2 R145, R30 ;  /* 0x0000001e00917308 */ /* 0x0003e20000000800 */
[----:B------:R-:W-:Y:S01]  /*58e0*/  FMUL.FTZ R149, R149, R112 ;  /* 0x0000007095957220 */ /* 0x000fe20000410000 */
[----:B------:R-:W-:-:S06]  /*58f0*/  HADD2.F32 R112, -RZ, R8.H0_H0 ;  /* 0x20000008ff707230 */ /* 0x000fcc0000004100 */
[----:B------:R-:W3:Y:S01]  /*5900*/  MUFU.EX2 R105, R105 ;  /* 0x0000006900697308 */ /* 0x000ee20000000800 */
[----:B-1----:R-:W-:Y:S01]  /*5910*/  CS2R R30, SRZ ;  /* 0x00000000001e7805 */ /* 0x002fe2000001ff00 */
[----:B------:R-:W-:Y:S01]  /*5920*/  BAR.SYNC.DEFER_BLOCKING 0x0 ;  /* 0x0000000000007b1d */ /* 0x000fe20000010000 */
[----:B------:R-:W-:-:S05]  /*5930*/  FMUL.FTZ R193, R108, R95 ;  /* 0x0000005f6cc17220 */ /* 0x000fca0000410000 */
[----:B------:R-:W1:Y:S01]  /*5940*/  MUFU.EX2 R113, R113 ;  /* 0x0000007100717308 */ /* 0x000e620000000800 */
[C---:B----4-:R-:W-:Y:S01]  /*5950*/  FMUL.FTZ R152, R151.reuse, R152 ;  /* 0x0000009897987220 */ /* 0x050fe20000410000 */
[----:B------:R-:W-:Y:S01]  /*5960*/  FMUL.FTZ R151, R151, R110 ;  /* 0x0000006e97977220 */ /* 0x000fe20000410000 */
[----:B------:R-:W-:Y:S01]  /*5970*/  FMUL.FTZ R193, R112, R193 ;  /* 0x000000c170c17220 */ /* 0x000fe20000410000 */
[----:B0-----:R-:W-:-:S04]  /*5980*/  FMUL.FTZ R156, R103, R156 ;  /* 0x0000009c679c7220 */ /* 0x001fc80000410000 */
[----:B------:R-:W0:Y:S01]  /*5990*/  MUFU.EX2 R115, R115 ;  /* 0x0000007300737308 */ /* 0x000e220000000800 */
[----:B------:R-:W-:Y:S01]  /*59a0*/  FMUL.FTZ R155, R103, R130 ;  /* 0x00000082679b7220 */ /* 0x000fe20000410000 */
[----:B------:R4:W5:Y:S01]  /*59b0*/  @!P2 LDG.E.64 R30, desc[UR28][R106.64+0x8] ;  /* 0x0000081c6a1ea981 */ /* 0x000962000c1e1b00 */
[--C-:B------:R-:W-:Y:S02]  /*59c0*/  HADD2.F32 R103, -RZ, R13.reuse.H0_H0 ;  /* 0x2000000dff677230 */ /* 0x100fe40000004100 */
[----:B----4-:R-:W-:Y:S02]  /*59d0*/  HADD2.F32 R106, -RZ, R12.H0_H0 ;  /* 0x2000000cff6a7230 */ /* 0x010fe40000004100 */
[----:B------:R-:W-:Y:S01]  /*59e0*/  FMUL.FTZ R12, R109, R84 ;  /* 0x000000546d0c7220 */ /* 0x000fe20000410000 */
[----:B------:R-:W-:Y:S02]  /*59f0*/  HADD2.F32 R107, -RZ, R13.H1_H1 ;  /* 0x3000000dff6b7230 */ /* 0x000fe40000004100 */
[----:B------:R-:W-:Y:S01]  /*5a00*/  FMUL.FTZ R195, R106, R95 ;  /* 0x0000005f6ac37220 */ /* 0x000fe20000410000 */
[----:B------:R-:W-:Y:S01]  /*5a10*/  FMUL.FTZ R13, R151, R193 ;  /* 0x000000c1970d7220 */ /* 0x000fe20000410000 */
[----:B------:R-:W-:-:S02]  /*5a20*/  FMUL.FTZ R148, R147, R148 ;  /* 0x0000009493947220 */ /* 0x000fc40000410000 */
[----:B------:R-:W-:Y:S01]  /*5a30*/  FMUL.FTZ R195, R112, R195 ;  /* 0x000000c370c37220 */ /* 0x000fe20000410000 */
[C---:B---3--:R-:W-:Y:S01]  /*5a40*/  FMUL.FTZ R154, R105.reuse, R154 ;  /* 0x0000009a699a7220 */ /* 0x048fe20000410000 */
[----:B------:R-:W-:Y:S01]  /*5a50*/  FMUL.FTZ R153, R105, R132 ;  /* 0x0000008469997220 */ /* 0x000fe20000410000 */
[----:B------:R-:W-:Y:S01]  /*5a60*/  FMUL.FTZ R147, R147, R114 ;  /* 0x0000007293937220 */ /* 0x000fe20000410000 */
[----:B------:R-:W3:Y:S01]  /*5a70*/  MUFU.EX2 R12, R12 ;  /* 0x0000000c000c7308 */ /* 0x000ee20000000800 */
[----:B------:R-:W-:Y:S02]  /*5a80*/  HADD2.F32 R105, -RZ, R8.H1_H1 ;  /* 0x30000008ff697230 */ /* 0x000fe40000004100 */
[----:B------:R-:W-:Y:S01]  /*5a90*/  FMUL.FTZ R232, R103, R96 ;  /* 0x0000006067e87220 */ /* 0x000fe20000410000 */
[-C--:B------:R-:W-:Y:S01]  /*5aa0*/  FMUL.FTZ R114, R151, R195.reuse ;  /* 0x000000c397727220 */ /* 0x080fe20000410000 */
[C---:B------:R-:W-:Y:S01]  /*5ab0*/  FFMA.FTZ R112, R152.reuse, R195, -R13 ;  /* 0x000000c398707223 */ /* 0x040fe2000001080d */
[C---:B-1----:R-:W-:Y:S01]  /*5ac0*/  FMUL.FTZ R136, R113.reuse, R136 ;  /* 0x0000008871887220 */ /* 0x042fe20000410000 */
[----:B------:R-:W-:Y:S01]  /*5ad0*/  FMUL.FTZ R135, R113, R124 ;  /* 0x0000007c71877220 */ /* 0x000fe20000410000 */
[----:B------:R-:W-:Y:S01]  /*5ae0*/  FMUL.FTZ R110, R109, R81 ;  /* 0x000000516d6e7220 */ /* 0x000fe20000410000 */
[----:B------:R-:W-:Y:S01]  /*5af0*/  FMUL.FTZ R230, R107, R96 ;  /* 0x000000606be67220 */ /* 0x000fe20000410000 */
[----:B------:R-:W-:Y:S01]  /*5b00*/  FFMA.FTZ R13, R152, R193, R114 ;  /* 0x000000c1980d7223 */ /* 0x000fe20000010072 */
[----:B------:R-:W-:Y:S01]  /*5b10*/  FFMA.FTZ R113, R105, R232, R112 ;  /* 0x000000e869717223 */ /* 0x000fe20000010070 */
[----:B------:R-:W-:Y:S01]  /*5b20*/  FMUL.FTZ R109, R109, R82 ;  /* 0x000000526d6d7220 */ /* 0x000fe20000410000 */
[C---:B0-----:R-:W-:Y:S01]  /*5b30*/  FMUL.FTZ R133, R115.reuse, R128 ;  /* 0x0000008073857220 */ /* 0x041fe20000410000 */
[----:B------:R-:W-:Y:S01]  /*5b40*/  FMUL.FTZ R131, R115, R126 ;  /* 0x0000007e73837220 */ /* 0x000fe20000410000 */
[----:B------:R-:W-:Y:S01]  /*5b50*/  FFMA.FTZ R13, R105, R230, R13 ;  /* 0x000000e6690d7223 */ /* 0x000fe2000001000d */
[----:B------:R-:W-:Y:S01]  /*5b60*/  FMUL.FTZ R115, R149, R113 ;  /* 0x0000007195737220 */ /* 0x000fe20000410000 */
[----:B------:R-:W-:-:S02]  /*5b70*/  HADD2.F32 R112, -RZ, R14.H1_H1 ;  /* 0x3000000eff707230 */ /* 0x000fc40000004100 */
[C---:B------:R-:W-:Y:S01]  /*5b80*/  FMUL.FTZ R146, R145.reuse, R146 ;  /* 0x0000009291927220 */ /* 0x040fe20000410000 */
[----:B------:R-:W-:Y:S01]  /*5b90*/  FMUL.FTZ R145, R145, R116 ;  /* 0x0000007491917220 */ /* 0x000fe20000410000 */
[----:B------:R0:W1:Y:S01]  /*5ba0*/  MUFU.EX2 R111, R110 ;  /* 0x0000006e006f7308 */ /* 0x0000620000000800 */
[----:B------:R-:W-:Y:S02]  /*5bb0*/  HADD2.F32 R114, -RZ, R14.H0_H0 ;  /* 0x2000000eff727230 */ /* 0x000fe40000004100 */
[-C--:B------:R-:W-:Y:S01]  /*5bc0*/  FFMA.FTZ R115, R150, R13.reuse, R115 ;  /* 0x0000000d96737223 */ /* 0x080fe20000010073 */
[----:B------:R-:W-:Y:S01]  /*5bd0*/  FMUL.FTZ R13, R149, R13 ;  /* 0x0000000d950d7220 */ /* 0x000fe20000410000 */
[----:B------:R-:W-:-:S03]  /*5be0*/  FMUL.FTZ R231, R112, R93 ;  /* 0x0000005d70e77220 */ /* 0x000fc60000410000 */
[----:B------:R-:W-:Y:S01]  /*5bf0*/  MUFU.COS R116, R119 ;  /* 0x0000007700747308 */ /* 0x000fe20000000000 */
[----:B0-----:R-:W-:Y:S02]  /*5c00*/  HADD2.F32 R110, -RZ, R9.H0_H0 ;  /* 0x20000009ff6e7230 */ /* 0x001fe40000004100 */
[C---:B---3--:R-:W-:Y:S01]  /*5c10*/  FMUL.FTZ R158, R12.reuse, R117 ;  /* 0x000000750c9e7220 */ /* 0x048fe20000410000 */
[----:B------:R-:W-:-:S04]  /*5c20*/  FMUL.FTZ R157, R12, R157 ;  /* 0x0000009d0c9d7220 */ /* 0x000fc80000410000 */
[----:B------:R-:W0:Y:S01]  /*5c30*/  MUFU.EX2 R109, R109 ;  /* 0x0000006d006d7308 */ /* 0x000e220000000800 */
[----:B------:R-:W-:Y:S01]  /*5c40*/  FFMA.FTZ R12, R150, R113, -R13 ;  /* 0x00000071960c7223 */ /* 0x000fe2000001080d */
[----:B------:R-:W-:Y:S01]  /*5c50*/  FMUL.FTZ R229, R114, R93 ;  /* 0x0000005d72e57220 */ /* 0x000fe20000410000 */
[----:B------:R-:W-:-:S03]  /*5c60*/  FFMA.FTZ R115, R110, R231, R115 ;  /* 0x000000e76e737223 */ /* 0x000fc60000010073 */
[----:B------:R-:W-:Y:S01]  /*5c70*/  FFMA.FTZ R12, R110, R229, R12 ;  /* 0x000000e56e0c7223 */ /* 0x000fe2000001000c */
[C---:B------:R-:W-:Y:S01]  /*5c80*/  FMUL.FTZ R13, R147.reuse, R115 ;  /* 0x00000073930d7220 */ /* 0x040fe20000410000 */
[--C-:B------:R-:W-:Y:S02]  /*5c90*/  HADD2.F32 R113, -RZ, R15.reuse.H1_H1 ;  /* 0x3000000fff717230 */ /* 0x100fe40000004100 */
[-C--:B------:R-:W-:Y:S01]  /*5ca0*/  FMUL.FTZ R14, R147, R12.reuse ;  /* 0x0000000c930e7220 */ /* 0x080fe20000410000 */
[----:B------:R-:W-:Y:S01]  /*5cb0*/  FFMA.FTZ R117, R148, R12, -R13 ;  /* 0x0000000c94757223 */ /* 0x000fe2000001080d */
[----:B------:R-:W-:Y:S01]  /*5cc0*/  FMUL.FTZ R12, R2, R151 ;  /* 0x00000097020c7220 */ /* 0x000fe20000410000 */
[C---:B-1----:R-:W-:Y:S01]  /*5cd0*/  FMUL.FTZ R159, R111.reuse, R159 ;  /* 0x0000009f6f9f7220 */ /* 0x042fe20000410000 */
[----:B------:R-:W-:Y:S01]  /*5ce0*/  FMUL.FTZ R160, R111, R160 ;  /* 0x000000a06fa07220 */ /* 0x000fe20000410000 */
[----:B------:R-:W-:Y:S01]  /*5cf0*/  FMUL.FTZ R13, R3, R151 ;  /* 0x00000097030d7220 */ /* 0x000fe20000410000 */
[C---:B0-----:R-:W-:Y:S01]  /*5d00*/  FMUL.FTZ R161, R109.reuse, R116 ;  /* 0x000000746da17220 */ /* 0x041fe20000410000 */
[----:B------:R-:W-:Y:S01]  /*5d10*/  FMUL.FTZ R162, R109, R162 ;  /* 0x000000a26da27220 */ /* 0x000fe20000410000 */
[----:B------:R-:W-:-:S02]  /*5d20*/  HADD2.F32 R109, -RZ, R15.H0_H0 ;  /* 0x2000000fff6d7230 */ /* 0x000fc40000004100 */
[----:B------:R-:W-:Y:S01]  /*5d30*/  FFMA.FTZ R12, R3, R152, R12 ;  /* 0x00000098030c7223 */ /* 0x000fe2000001000c */
[----:B------:R-:W-:Y:S02]  /*5d40*/  HADD2.F32 R111, -RZ, R9.H1_H1 ;  /* 0x30000009ff6f7230 */ /* 0x000fe40000004100 */
[----:B------:R-:W-:Y:S01]  /*5d50*/  FFMA.FTZ R14, R148, R115, R14 ;  /* 0x00000073940e7223 */ /* 0x000fe2000001000e */
[----:B------:R-:W-:Y:S01]  /*5d60*/  FMUL.FTZ R170, R113, R94 ;  /* 0x0000005e71aa7220 */ /* 0x000fe20000410000 */
[----:B------:R-:W-:Y:S01]  /*5d70*/  FFMA.FTZ R13, R2, R152, -R13 ;  /* 0x00000098020d7223 */ /* 0x000fe2000001080d */
[----:B------:R-:W-:Y:S01]  /*5d80*/  FMUL.FTZ R168, R109, R94 ;  /* 0x0000005e6da87220 */ /* 0x000fe20000410000 */
[----:B------:R-:W-:Y:S01]  /*5d90*/  FMUL.FTZ R15, R149, R12 ;  /* 0x0000000c950f7220 */ /* 0x000fe20000410000 */
[----:B------:R-:W-:Y:S01]  /*5da0*/  FFMA.FTZ R14, R111, R170, R14 ;  /* 0x000000aa6f0e7223 */ /* 0x000fe2000001000e */
[C---:B------:R-:W-:Y:S01]  /*5db0*/  FMUL.FTZ R142, R141.reuse, R142 ;  /* 0x0000008e8d8e7220 */ /* 0x040fe20000410000 */
[----:B------:R-:W-:Y:S01]  /*5dc0*/  FMUL.FTZ R141, R141, R120 ;  /* 0x000000788d8d7220 */ /* 0x000fe20000410000 */
[-C--:B------:R-:W-:Y:S01]  /*5dd0*/  FMUL.FTZ R115, R149, R13.reuse ;  /* 0x0000000d95737220 */ /* 0x080fe20000410000 */
[----:B------:R-:W-:Y:S01]  /*5de0*/  FFMA.FTZ R117, R111, R168, R117 ;  /* 0x000000a86f757223 */ /* 0x000fe20000010075 */
[----:B------:R-:W-:Y:S01]  /*5df0*/  FFMA.FTZ R15, R150, R13, -R15 ;  /* 0x0000000d960f7223 */ /* 0x000fe2000001080f */
[----:B------:R-:W-:-:S02]  /*5e00*/  HADD2.F32 R120, -RZ, R16.H0_H0 ;  /* 0x20000010ff787230 */ /* 0x000fc40000004100 */
[----:B------:R-:W-:Y:S01]  /*5e10*/  FMUL.FTZ R13, R145, R14 ;  /* 0x0000000e910d7220 */ /* 0x000fe20000410000 */
[C---:B------:R-:W-:Y:S01]  /*5e20*/  FMUL.FTZ R144, R143.reuse, R144 ;  /* 0x000000908f907220 */ /* 0x040fe20000410000 */
[----:B------:R-:W-:Y:S01]  /*5e30*/  FMUL.FTZ R143, R143, R118 ;  /* 0x000000768f8f7220 */ /* 0x000fe20000410000 */
[----:B------:R-:W-:Y:S02]  /*5e40*/  HADD2.F32 R116, -RZ, R16.H1_H1 ;  /* 0x30000010ff747230 */ /* 0x000fe40000004100 */
[-C--:B------:R-:W-:Y:S01]  /*5e50*/  FMUL.FTZ R119, R145, R117.reuse ;  /* 0x0000007591777220 */ /* 0x080fe20000410000 */
[----:B------:R-:W-:Y:S02]  /*5e60*/  HADD2.F32 R118, -RZ, R10.H0_H0 ;  /* 0x2000000aff767230 */ /* 0x000fe40000004100 */
        /* <DEDUP_REMOVED lines=10> */
[----:B------:R-:W-:Y:S01]  /*5f10*/  FMUL.FTZ R117, R143, R16 ;  /* 0x000000108f757220 */ /* 0x000fe20000410000 */
[----:B------:R-:W-:-:S02]  /*5f20*/  HADD2.F32 R115, -RZ, R17.H1_H1 ;  /* 0x30000011ff737230 */ /* 0x000fc40000004100 */
[----:B------:R-:W-:Y:S01]  /*5f30*/  FFMA.FTZ R13, R148, R15, -R13 ;  /* 0x0000000f940d7223 */ /* 0x000fe2000001080d */
[----:B------:R-:W-:Y:S02]  /*5f40*/  HADD2.F32 R119, -RZ, R17.H0_H0 ;  /* 0x20000011ff777230 */ /* 0x000fe40000004100 */
[-C--:B------:R-:W-:Y:S01]  /*5f50*/  FMUL.FTZ R15, R143, R14.reuse ;  /* 0x0000000e8f0f7220 */ /* 0x080fe20000410000 */
[C---:B------:R-:W-:Y:S01]  /*5f60*/  FFMA.FTZ R14, R144.reuse, R14, R117 ;  /* 0x0000000e900e7223 */ /* 0x040fe20000010075 */
        /* <DEDUP_REMOVED lines=8> */
[----:B------:R-:W-:Y:S01]  /*5ff0*/  FMUL.FTZ R139, R139, R122 ;  /* 0x0000007a8b8b7220 */ /* 0x000fe20000410000 */
[-C--:B------:R-:W-:Y:S01]  /*6000*/  FMUL.FTZ R17, R145, R13.reuse ;  /* 0x0000000d91117220 */ /* 0x080fe20000410000 */
[----:B------:R-:W-:Y:S01]  /*6010*/  FFMA.FTZ R15, R146, R13, -R15 ;  /* 0x0000000d920f7223 */ /* 0x000fe2000001080f */
[----:B------:R-:W-:-:S02]  /*6020*/  HADD2.F32 R124, -RZ, R18.H0_H0 ;  /* 0x20000012ff7c7230 */ /* 0x000fc40000004100 */
[C---:B------:R-:W-:Y:S01]  /*6030*/  FMUL.FTZ R13, R141.reuse, R14 ;  /* 0x0000000e8d0d7220 */ /* 0x040fe20000410000 */
[----:B------:R-:W-:Y:S02]  /*6040*/  HADD2.F32 R122, -RZ, R18.H1_H1 ;  /* 0x30000012ff7a7230 */ /* 0x000fe40000004100 */
[-C--:B------:R-:W-:Y:S01]  /*6050*/  FMUL.FTZ R123, R141, R121.reuse ;  /* 0x000000798d7b7220 */ /* 0x080fe20000410000 */
[----:B------:R-:W-:Y:S02]  /*6060*/  HADD2.F32 R18, -RZ, R11.H0_H0 ;  /* 0x2000000bff127230 */ /* 0x000fe40000004100 */
[----:B------:R-:W-:Y:S01]  /*6070*/  FFMA.FTZ R17, R146, R12, R17 ;  /* 0x0000000c92117223 */ /* 0x000fe20000010011 */
[----:B------:R-:W-:Y:S01]  /*6080*/  FFMA.FTZ R16, R142, R121, -R13 ;  /* 0x000000798e107223 */ /* 0x000fe2000001080d */
[-C--:B------:R-:W-:Y:S01]  /*6090*/  FMUL.FTZ R167, R124, R89.reuse ;  /* 0x000000597ca77220 */ /* 0x080fe20000410000 */
[----:B------:R-:W-:Y:S01]  /*60a0*/  FFMA.FTZ R123, R142, R14, R123 ;  /* 0x0000000e8e7b7223 */ /* 0x000fe2000001007b */
[----:B------:R-:W-:Y:S01]  /*60b0*/  FMUL.FTZ R169, R122, R89 ;  /* 0x000000597aa97220 */ /* 0x000fe20000410000 */
[C---:B------:R-:W-:Y:S01]  /*60c0*/  FMUL.FTZ R12, R143.reuse, R15 ;  /* 0x0000000f8f0c7220 */ /* 0x040fe20000410000 */
[----:B------:R-:W-:Y:S01]  /*60d0*/  FMUL.FTZ R13, R143, R17 ;  /* 0x000000118f0d7220 */ /* 0x000fe20000410000 */
[C---:B------:R-:W-:Y:S01]  /*60e0*/  FFMA.FTZ R16, R18.reuse, R167, R16 ;  /* 0x000000a712107223 */ /* 0x040fe20000010010 */
[----:B------:R-:W-:Y:S01]  /*60f0*/  FFMA.FTZ R14, R18, R169, R123 ;  /* 0x000000a9120e7223 */ /* 0x000fe2000001007b */
[----:B------:R-:W-:Y:S01]  /*6100*/  FFMA.FTZ R12, R144, R17, R12 ;  /* 0x00000011900c7223 */ /* 0x000fe2000001000c */
[----:B------:R-:W-:-:S02]  /*6110*/  HADD2.F32 R121, -RZ, R19.H1_H1 ;  /* 0x30000013ff797230 */ /* 0x000fc40000004100 */
[----:B------:R-:W-:Y:S01]  /*6120*/  FFMA.FTZ R13, R144, R15, -R13 ;  /* 0x0000000f900d7223 */ /* 0x000fe2000001080d */
[C---:B------:R-:W-:Y:S01]  /*6130*/  FMUL.FTZ R17, R139.reuse, R16 ;  /* 0x000000108b117220 */ /* 0x040fe20000410000 */
[----:B------:R-:W-:Y:S02]  /*6140*/  HADD2.F32 R123, -RZ, R19.H0_H0 ;  /* 0x20000013ff7b7230 */ /* 0x000fe40000004100 */
[-C--:B------:R-:W-:Y:S01]  /*6150*/  FMUL.FTZ R15, R139, R14.reuse ;  /* 0x0000000e8b0f7220 */ /* 0x080fe20000410000 */
[----:B------:R-:W-:Y:S02]  /*6160*/  HADD2.F32 R19, -RZ, R11.H1_H1 ;  /* 0x3000000bff137230 */ /* 0x000fe40000004100 */
[C---:B------:R-:W-:Y:S01]  /*6170*/  FFMA.FTZ R14, R140.reuse, R14, R17 ;  /* 0x0000000e8c0e7223 */ /* 0x040fe20000010011 */
[----:B------:R-:W-:Y:S01]  /*6180*/  FMUL.FTZ R174, R121, R90 ;  /* 0x0000005a79ae7220 */ /* 0x000fe20000410000 */
[----:B------:R-:W-:Y:S01]  /*6190*/  FFMA.FTZ R125, R140, R16, -R15 ;  /* 0x000000108c7d7223 */ /* 0x000fe2000001080f */
[----:B------:R-:W-:Y:S01]  /*61a0*/  FMUL.FTZ R172, R123, R90 ;  /* 0x0000005a7bac7220 */ /* 0x000fe20000410000 */
[----:B------:R-:W-:Y:S01]  /*61b0*/  FMUL.FTZ R15, R141, R12 ;  /* 0x0000000c8d0f7220 */ /* 0x000fe20000410000 */
[----:B------:R-:W-:-:S02]  /*61c0*/  FFMA.FTZ R14, R19, R174, R14 ;  /* 0x000000ae130e7223 */ /* 0x000fc4000001000e */
[----:B------:R-:W-:Y:S01]  /*61d0*/  FFMA.FTZ R125, R19, R172, R125 ;  /* 0x000000ac137d7223 */ /* 0x000fe2000001007d */
[-C--:B------:R-:W-:Y:S01]  /*61e0*/  FMUL.FTZ R17, R141, R13.reuse ;  /* 0x0000000d8d117220 */ /* 0x080fe20000410000 */
[C---:B------:R-:W-:Y:S01]  /*61f0*/  FFMA.FTZ R15, R142.reuse, R13, -R15 ;  /* 0x0000000d8e0f7223 */ /* 0x040fe2000001080f */
[--C-:B------:R-:W-:Y:S02]  /*6200*/  HADD2.F32 R128, -RZ, R20.reuse.H0_H0 ;  /* 0x20000014ff807230 */ /* 0x100fe40000004100 */
        /* <DEDUP_REMOVED lines=29> */
[----:B------:R-:W-:-:S02]  /*63e0*/  HADD2.F32 R130, -RZ, R22.H1_H1 ;  /* 0x30000016ff827230 */ /* 0x000fc40000004100 */
[----:B------:R-:W-:Y:S01]  /*63f0*/  FFMA.FTZ R17, R138, R12, R17 ;  /* 0x0000000c8a117223 */ /* 0x000fe20000010011 */
[C---:B------:R-:W-:Y:S01]  /*6400*/  FMUL.FTZ R13, R131.reuse, R14 ;  /* 0x0000000e830d7220 */ /* 0x040fe20000410000 */
[----:B------:R-:W-:Y:S02]  /*6410*/  HADD2.F32 R132, -RZ, R22.H0_H0 ;  /* 0x20000016ff847230 */ /* 0x000fe40000004100 */
[-C--:B------:R-:W-:Y:S01]  /*6420*/  FMUL.FTZ R12, R131, R16.reuse ;  /* 0x00000010830c7220 */ /* 0x080fe20000410000 */
[----:B------:R-:W-:Y:S02]  /*6430*/  HADD2.F32 R22, -RZ, R5.H0_H0 ;  /* 0x20000005ff167230 */ /* 0x000fe40000004100 */
[C---:B------:R-:W-:Y:S01]  /*6440*/  FFMA.FTZ R171, R133.reuse, R16, R13 ;  /* 0x0000001085ab7223 */ /* 0x040fe2000001000d */
[-C--:B------:R-:W-:Y:S01]  /*6450*/  FMUL.FTZ R185, R130, R85.reuse ;  /* 0x0000005582b97220 */ /* 0x080fe20000410000 */
[----:B------:R-:W-:Y:S01]  /*6460*/  FFMA.FTZ R12, R133, R14, -R12 ;  /* 0x0000000e850c7223 */ /* 0x000fe2000001080c */
[----:B------:R-:W-:Y:S01]  /*6470*/  FMUL.FTZ R183, R132, R85 ;  /* 0x0000005584b77220 */ /* 0x000fe20000410000 */
[C---:B------:R-:W-:Y:S01]  /*6480*/  FMUL.FTZ R13, R135.reuse, R17 ;  /* 0x00000011870d7220 */ /* 0x040fe20000410000 */
[C---:B------:R-:W-:Y:S01]  /*6490*/  FFMA.FTZ R134, R22.reuse, R185, R171 ;  /* 0x000000b916867223 */ /* 0x040fe200000100ab */
[----:B------:R-:W-:Y:S01]  /*64a0*/  FMUL.FTZ R14, R135, R15 ;  /* 0x0000000f870e7220 */ /* 0x000fe20000410000 */
[----:B------:R-:W-:Y:S01]  /*64b0*/  FFMA.FTZ R16, R22, R183, R12 ;  /* 0x000000b716107223 */ /* 0x000fe2000001000c */
[C---:B------:R-:W-:Y:S01]  /*64c0*/  FFMA.FTZ R12, R136.reuse, R15, -R13 ;  /* 0x0000000f880c7223 */ /* 0x040fe2000001080d */
[----:B------:R-:W-:Y:S01]  /*64d0*/  FMUL.FTZ R13, R155, R134 ;  /* 0x000000869b0d7220 */ /* 0x000fe20000410000 */
[----:B------:R-:W-:Y:S01]  /*64e0*/  FFMA.FTZ R14, R136, R17, R14 ;  /* 0x00000011880e7223 */ /* 0x000fe2000001000e */
[----:B------:R-:W-:-:S02]  /*64f0*/  HADD2.F32 R173, -RZ, R23.H1_H1 ;  /* 0x30000017ffad7230 */ /* 0x000fc40000004100 */
[-C--:B------:R-:W-:Y:S01]  /*6500*/  FMUL.FTZ R17, R155, R16.reuse ;  /* 0x000000109b117220 */ /* 0x080fe20000410000 */
[----:B------:R-:W-:Y:S02]  /*6510*/  HADD2.F32 R171, -RZ, R23.H0_H0 ;  /* 0x20000017ffab7230 */ /* 0x000fe40000004100 */
[C---:B------:R-:W-:Y:S01]  /*6520*/  FFMA.FTZ R15, R156.reuse, R16, -R13 ;  /* 0x000000109c0f7223 */ /* 0x040fe2000001080d */
[C---:B------:R-:W-:Y:S01]  /*6530*/  FMUL.FTZ R16, R131.reuse, R12 ;  /* 0x0000000c83107220 */ /* 0x040fe20000410000 */
[----:B------:R-:W-:Y:S02]  /*6540*/  HADD2.F32 R23, -RZ, R5.H1_H1 ;  /* 0x30000005ff177230 */ /* 0x000fe40000004100 */
[----:B------:R-:W-:Y:S01]  /*6550*/  FFMA.FTZ R134, R156, R134, R17 ;  /* 0x000000869c867223 */ /* 0x000fe20000010011 */
[----:B------:R-:W-:Y:S01]  /*6560*/  FMUL.FTZ R13, R131, R14 ;  /* 0x0000000e830d7220 */ /* 0x000fe20000410000 */
[-C--:B------:R-:W-:Y:S01]  /*6570*/  FMUL.FTZ R194, R173, R86.reuse ;  /* 0x00000056adc27220 */ /* 0x080fe20000410000 */
[----:B------:R-:W-:Y:S01]  /*6580*/  FMUL.FTZ R192, R171, R86 ;  /* 0x00000056abc07220 */ /* 0x000fe20000410000 */
[C---:B------:R-:W-:Y:S01]  /*6590*/  FFMA.FTZ R16, R133.reuse, R14, R16 ;  /* 0x0000000e85107223 */ /* 0x040fe20000010010 */
[----:B------:R-:W-:Y:S01]  /*65a0*/  FFMA.FTZ R13, R133, R12, -R13 ;  /* 0x0000000c850d7223 */ /* 0x000fe2000001080d */
[C---:B------:R-:W-:Y:S01]  /*65b0*/  FFMA.FTZ R134, R23.reuse, R194, R134 ;  /* 0x000000c217867223 */ /* 0x040fe20000010086 */
[----:B------:R-:W-:Y:S01]  /*65c0*/  FFMA.FTZ R12, R23, R192, R15 ;  /* 0x000000c0170c7223 */ /* 0x000fe2000001000f */
[----:B------:R-:W-:Y:S01]  /*65d0*/  FMUL.FTZ R15, R155, R16 ;  /* 0x000000109b0f7220 */ /* 0x000fe20000410000 */
[----:B------:R-:W-:-:S02]  /*65e0*/  HADD2.F32 R178, -RZ, R24.H0_H0 ;  /* 0x20000018ffb27230 */ /* 0x000fc40000004100 */
[----:B------:R-:W-:Y:S01]  /*65f0*/  FMUL.FTZ R179, R153, R134 ;  /* 0x0000008699b37220 */ /* 0x000fe20000410000 */
[-C--:B------:R-:W-:Y:S01]  /*6600*/  FMUL.FTZ R17, R155, R13.reuse ;  /* 0x0000000d9b117220 */ /* 0x080fe20000410000 */
[----:B------:R-:W-:Y:S01]  /*6610*/  FFMA.FTZ R15, R156, R13, -R15 ;  /* 0x0000000d9c0f7223 */ /* 0x000fe2000001080f */
[----:B------:R-:W-:Y:S02]  /*6620*/  HADD2.F32 R176, -RZ, R24.H1_H1 ;  /* 0x30000018ffb07230 */ /* 0x000fe40000004100 */
[CC--:B------:R-:W-:Y:S01]  /*6630*/  FMUL.FTZ R181, R153.reuse, R12.reuse ;  /* 0x0000000c99b57220 */ /* 0x0c0fe20000410000 */
[----:B------:R-:W-:Y:S02]  /*6640*/  HADD2.F32 R24, -RZ, R6.H0_H0 ;  /* 0x20000006ff187230 */ /* 0x000fe40000004100 */
[----:B------:R-:W-:Y:S01]  /*6650*/  FFMA.FTZ R14, R154, R12, -R179 ;  /* 0x0000000c9a0e7223 */ /* 0x000fe200000108b3 */
[----:B------:R-:W-:Y:S01]  /*6660*/  FMUL.FTZ R225, R178, R83 ;  /* 0x00000053b2e17220 */ /* 0x000fe20000410000 */
[----:B------:R-:W-:Y:S01]  /*6670*/  FFMA.FTZ R17, R156, R16, R17 ;  /* 0x000000109c117223 */ /* 0x000fe20000010011 */
[C---:B------:R-:W-:Y:S01]  /*6680*/  FMUL.FTZ R13, R153.reuse, R15 ;  /* 0x0000000f990d7220 */ /* 0x040fe20000410000 */
[----:B------:R-:W-:Y:S01]  /*6690*/  FFMA.FTZ R181, R154, R134, R181 ;  /* 0x000000869ab57223 */ /* 0x000fe200000100b5 */
[----:B------:R-:W-:Y:S01]  /*66a0*/  FMUL.FTZ R227, R176, R83 ;  /* 0x00000053b0e37220 */ /* 0x000fe20000410000 */
[----:B------:R-:W-:Y:S01]  /*66b0*/  FFMA.FTZ R14, R24, R225, R14 ;  /* 0x000000e1180e7223 */ /* 0x000fe2000001000e */
[-C--:B------:R-:W-:Y:S01]  /*66c0*/  FMUL.FTZ R12, R153, R17.reuse ;  /* 0x00000011990c7220 */ /* 0x080fe20000410000 */
[----:B------:R-:W-:Y:S01]  /*66d0*/  FFMA.FTZ R13, R154, R17, R13 ;  /* 0x000000119a0d7223 */ /* 0x000fe2000001000d */
[----:B------:R-:W-:Y:S01]  /*66e0*/  FFMA.FTZ R181, R24, R227, R181 ;  /* 0x000000e318b57223 */ /* 0x000fe200000100b5 */
[C---:B------:R-:W-:Y:S01]  /*66f0*/  FMUL.FTZ R134, R157.reuse, R14 ;  /* 0x0000000e9d867220 */ /* 0x040fe20000410000 */
[----:B------:R-:W-:Y:S01]  /*6700*/  FFMA.FTZ R12, R154, R15, -R12 ;  /* 0x0000000f9a0c7223 */ /* 0x000fe2000001080c */
[C---:B------:R-:W-:Y:S01]  /*6710*/  FMUL.FTZ R15, R157.reuse, R13 ;  /* 0x0000000d9d0f7220 */ /* 0x040fe20000410000 */
[CC--:B------:R-:W-:Y:S01]  /*6720*/  FMUL.FTZ R17, R157.reuse, R181.reuse ;  /* 0x000000b59d117220 */ /* 0x0c0fe20000410000 */
[----:B------:R-:W-:Y:S01]  /*6730*/  FFMA.FTZ R134, R158, R181, R134 ;  /* 0x000000b59e867223 */ /* 0x000fe20000010086 */
[----:B------:R-:W-:Y:S01]  /*6740*/  FMUL.FTZ R16, R157, R12 ;  /* 0x0000000c9d107220 */ /* 0x000fe20000410000 */
[----:B------:R-:W-:-:S02]  /*6750*/  HADD2.F32 R181, -RZ, R25.H0_H0 ;  /* 0x20000019ffb57230 */ /* 0x000fc40000004100 */
[C---:B------:R-:W-:Y:S01]  /*6760*/  FFMA.FTZ R15, R158.reuse, R12, -R15 ;  /* 0x0000000c9e0f7223 */ /* 0x040fe2000001080f */
[----:B------:R-:W-:Y:S02]  /*6770*/  HADD2.F32 R179, -RZ, R25.H1_H1 ;  /* 0x30000019ffb37230 */ /* 0x000fe40000004100 */
[C---:B------:R-:W-:Y:S01]  /*6780*/  FFMA.FTZ R16, R158.reuse, R13, R16 ;  /* 0x0000000d9e107223 */ /* 0x040fe20000010010 */
[----:B------:R-:W-:Y:S01]  /*6790*/  FFMA.FTZ R17, R158, R14, -R17 ;  /* 0x0000000e9e117223 */ /* 0x000fe20000010811 */
[----:B------:R-:W-:Y:S02]  /*67a0*/  HADD2.F32 R25, -RZ, R6.H1_H1 ;  /* 0x30000006ff197230 */ /* 0x000fe40000004100 */
[CC--:B------:R-:W-:Y:S01]  /*67b0*/  FMUL.FTZ R14, R160.reuse, R15.reuse ;  /* 0x0000000fa00e7220 */ /* 0x0c0fe20000410000 */
[-C--:B------:R-:W-:Y:S01]  /*67c0*/  FMUL.FTZ R226, R181, R84.reuse ;  /* 0x00000054b5e27220 */ /* 0x080fe20000410000 */
[----:B------:R-:W-:Y:S01]  /*67d0*/  FMUL.FTZ R228, R179, R84 ;  /* 0x00000054b3e47220 */ /* 0x000fe20000410000 */
[-C--:B------:R-:W-:Y:S01]  /*67e0*/  FMUL.FTZ R12, R160, R16.reuse ;  /* 0x00000010a00c7220 */ /* 0x080fe20000410000 */
[----:B------:R-:W-:Y:S01]  /*67f0*/  FFMA.FTZ R14, R159, R16, R14 ;  /* 0x000000109f0e7223 */ /* 0x000fe2000001000e */
[C---:B------:R-:W-:Y:S01]  /*6800*/  FFMA.FTZ R17, R25.reuse, R226, R17 ;  /* 0x000000e219117223 */ /* 0x040fe20000010011 */
[----:B------:R-:W-:Y:S01]  /*6810*/  FFMA.FTZ R134, R25, R228, R134 ;  /* 0x000000e419867223 */ /* 0x000fe20000010086 */
[----:B------:R-:W-:Y:S01]  /*6820*/  FFMA.FTZ R12, R159, R15, -R12 ;  /* 0x0000000f9f0c7223 */ /* 0x000fe2000001080c */
[----:B------:R-:W-:Y:S01]  /*6830*/  FMUL.FTZ R184, R162, R14 ;  /* 0x0000000ea2b87220 */ /* 0x000fe20000410000 */
[----:B------:R-:W-:Y:S01]  /*6840*/  FMUL.FTZ R13, R160, R17 ;  /* 0x00000011a00d7220 */ /* 0x000fe20000410000 */
[----:B------:R-:W-:-:S02]  /*6850*/  HADD2.F32 R190, -RZ, R26.H1_H1 ;  /* 0x3000001affbe7230 */ /* 0x000fc40000004100 */
[----:B------:R-:W-:Y:S01]  /*6860*/  FMUL.FTZ R16, R160, R134 ;  /* 0x00000086a0107220 */ /* 0x000fe20000410000 */
[-C--:B------:R-:W-:Y:S01]  /*6870*/  FMUL.FTZ R15, R162, R12.reuse ;  /* 0x0000000ca20f7220 */ /* 0x080fe20000410000 */
[----:B--2---:R-:W-:Y:S01]  /*6880*/  FMUL.FTZ R189, R34, R33 ;  /* 0x0000002122bd7220 */ /* 0x004fe20000410000 */
[----:B------:R-:W-:Y:S01]  /*6890*/  FFMA.FTZ R12, R161, R12, -R184 ;  /* 0x0000000ca10c7223 */ /* 0x000fe200000108b8 */
[C---:B------:R-:W-:Y:S01]  /*68a0*/  FFMA.FTZ R13, R159.reuse, R134, R13 ;  /* 0x000000869f0d7223 */ /* 0x040fe2000001000d */
[----:B------:R-:W-:Y:S02]  /*68b0*/  HADD2.F32 R134, -RZ, R7.H0_H0 ;  /* 0x20000007ff867230 */ /* 0x000fe40000004100 */
[----:B------:R-:W-:Y:S01]  /*68c0*/  FFMA.FTZ R16, R159, R17, -R16 ;  /* 0x000000119f107223 */ /* 0x000fe20000010810 */
[----:B------:R-:W-:Y:S01]  /*68d0*/  HADD2.F32 R184, -RZ, R26.H0_H0 ;  /* 0x2000001affb87230 */ /* 0x000fe20000004100 */
[----:B------:R-:W-:Y:S01]  /*68e0*/  ISETP.NE.AND P2, PT, R102, 0x1f, PT ;  /* 0x0000001f6600780c */ /* 0x000fe20003f45270 */
[----:B------:R-:W-:Y:S01]  /*68f0*/  FMUL.FTZ R237, R190, R81 ;  /* 0x00000051beed7220 */ /* 0x000fe20000410000 */
[----:B------:R-:W-:Y:S01]  /*6900*/  FMUL.FTZ R187, R34, R32 ;  /* 0x0000002022bb7220 */ /* 0x000fe20000410000 */
[CC--:B------:R-:W-:Y:S01]  /*6910*/  FMUL.FTZ R17, R161.reuse, R189.reuse ;  /* 0x000000bda1117220 */ /* 0x0c0fe20000410000 */
[----:B------:R-:W-:Y:S01]  /*6920*/  FFMA.FTZ R15, R161, R14, R15 ;  /* 0x0000000ea10f7223 */ /* 0x000fe2000001000f */
        /* <DEDUP_REMOVED lines=41> */
.L_x_14979:
[----:B------:R-:W-:Y:S05]  /*6bc0*/  BSYNC B0 ;  /* 0x0000000000007941 */ /* 0x000fea0003800000 */
.L_x_14978:
        /* <DEDUP_REMOVED lines=50> */
[C---:B------:R-:W-:Y:S01]  /*6ef0*/  FFMA.FTZ R200, R156.reuse, R205, R200 ;  /* 0x000000cd9cc87223 */ /* 0x040fe200000100c8 */
[----:B------:R-:W-:Y:S01]  /*6f00*/  FFMA.FTZ R199, R156, R204, -R199 ;  /* 0x000000cc9cc77223 */ /* 0x000fe200000108c7 */
[----:B------:R-:W-:Y:S01]  /*6f10*/  ULEA UR44, UR7, UR46, 0x4 ;  /* 0x0000002e072c7291 */ /* 0x000fe2000f8e203f */
[----:B------:R-:W3:Y:S01]  /*6f20*/  SHFL.UP PT, R26, R12, 0x2, RZ ;  /* 0x044000000c1a7989 */ /* 0x000ee200000e00ff */
[----:B------:R-:W-:Y:S01]  /*6f30*/  FADD.FTZ R202, -R215, R200 ;  /* 0x000000c8d7ca7221 */ /* 0x000fe20000010100 */
[----:B------:R-:W-:Y:S01]  /*6f40*/  FADD.FTZ R200, R214, R199 ;  /* 0x000000c7d6c87221 */ /* 0x000fe20000010000 */
[----:B------:R-:W-:Y:S01]  /*6f50*/  BSSY B0, `(.L_x_14980) ;  /* 0x00000d9000007945 */ /* 0x000fe20003800000 */
[----:B------:R-:W4:Y:S01]  /*6f60*/  SHFL.UP PT, R196, R15, 0x2, RZ ;  /* 0x044000000fc47989 */ /* 0x000f2200000e00ff */
[C---:B------:R-:W-:Y:S01]  /*6f70*/  FMUL.FTZ R204, R131.reuse, -R202 ;  /* 0x800000ca83cc7220 */ /* 0x040fe20000410000 */
[----:B------:R-:W-:-:S02]  /*6f80*/  FMUL.FTZ R199, R131, -R200 ;  /* 0x800000c883c77220 */ /* 0x000fc40000410000 */
[----:B------:R-:W-:Y:S01]  /*6f90*/  SHFL.IDX PT, R31, R31, RZ, 0x1f ;  /* 0x00001fff1f1f7589 */ /* 0x000fe200000e0000 */
[C---:B------:R-:W-:Y:S01]  /*6fa0*/  FFMA.FTZ R204, R133.reuse, R200, -R204 ;  /* 0x000000c885cc7223 */ /* 0x040fe200000108cc */
[----:B------:R-:W-:-:S03]  /*6fb0*/  FFMA.FTZ R207, R133, R202, R199 ;  /* 0x000000ca85cf7223 */ /* 0x000fc600000100c7 */
[----:B------:R-:W-:Y:S01]  /*6fc0*/  FADD.FTZ R204, R213, R204 ;  /* 0x000000ccd5cc7221 */ /* 0x000fe20000010000 */
[----:B------:R-:W-:Y:S01]  /*6fd0*/  FADD.FTZ R207, -R212, R207 ;  /* 0x000000cfd4cf7221 */ /* 0x000fe20000010100 */
[----:B0-----:R-:W-:Y:S02]  /*6fe0*/  FMUL.FTZ R203, R15, R198 ;  /* 0x000000c60fcb7220 */ /* 0x001fe40000410000 */
[----:B------:R-:W-:Y:S01]  /*6ff0*/  FMUL.FTZ R202, R135, -R204 ;  /* 0x800000cc87ca7220 */ /* 0x000fe20000410000 */
[-C--:B-1----:R-:W-:Y:S01]  /*7000*/  FMUL.FTZ R205, R15, R197.reuse ;  /* 0x000000c50fcd7220 */ /* 0x082fe20000410000 */
[C---:B------:R-:W-:Y:S01]  /*7010*/  FFMA.FTZ R200, R12.reuse, R197, -R203 ;  /* 0x000000c50cc87223 */ /* 0x040fe200000108cb */
[----:B------:R-:W-:Y:S01]  /*7020*/  FMUL.FTZ R203, R135, -R207 ;  /* 0x800000cf87cb7220 */ /* 0x000fe20000410000 */
        /* <DEDUP_REMOVED lines=14> */
[C---:B------:R-:W-:Y:S01]  /*7110*/  FFMA.FTZ R203, R136.reuse, R204, -R203 ;  /* 0x000000cc88cb7223 */ /* 0x040fe200000108cb */
[----:B------:R-:W-:Y:S01]  /*7120*/  FFMA.FTZ R204, R136, R207, R202 ;  /* 0x000000cf88cc7223 */ /* 0x000fe200000100ca */
[----:B------:R-:W1:Y:S01]  /*7130*/  SHFL.UP PT, R197, R15, 0x4, RZ ;  /* 0x048000000fc57989 */ /* 0x000e6200000e00ff */
[-C--:B------:R-:W-:Y:S01]  /*7140*/  FMUL.FTZ R26, R160, -R199.reuse ;  /* 0x800000c7a01a7220 */ /* 0x080fe20000410000 */
[----:B------:R-:W-:Y:S01]  /*7150*/  FFMA.FTZ R200, R159, R199, -R200 ;  /* 0x000000c79fc87223 */ /* 0x000fe200000108c8 */
[----:B------:R-:W-:Y:S01]  /*7160*/  FADD.FTZ R204, -R211, R204 ;  /* 0x000000ccd3cc7221 */ /* 0x000fe20000010100 */
[----:B------:R-:W-:Y:S01]  /*7170*/  ISETP.GE.AND P3, PT, R100, 0x4, PT ;  /* 0x000000046400780c */ /* 0x000fe20003f66270 */
[----:B------:R-:W-:Y:S01]  /*7180*/  FFMA.FTZ R201, R159, R198, R26 ;  /* 0x000000c69fc97223 */ /* 0x000fe2000001001a */
[----:B------:R-:W-:Y:S01]  /*7190*/  FMUL.FTZ R202, R157, -R200 ;  /* 0x800000c89dca7220 */ /* 0x000fe20000410000 */
[----:B------:R-:W2:Y:S01]  /*71a0*/  SHFL.UP PT, R26, R12, 0x4, RZ ;  /* 0x048000000c1a7989 */ /* 0x000ea200000e00ff */
[----:B------:R-:W-:Y:S01]  /*71b0*/  FMUL.FTZ R205, R137, -R204 ;  /* 0x800000cc89cd7220 */ /* 0x000fe20000410000 */
        /* <DEDUP_REMOVED lines=14> */
[----:B------:R-:W-:Y:S01]  /*72a0*/  FADD.FTZ R205, R208, R205 ;  /* 0x000000cdd0cd7221 */ /* 0x000fe20000010000 */
[----:B------:R-:W-:-:S03]  /*72b0*/  FADD.FTZ R206, -R209, R206 ;  /* 0x000000ced1ce7221 */ /* 0x000fc60000010100 */
[----:B------:R-:W-:Y:S01]  /*72c0*/  FMUL.FTZ R207, R139, -R205 ;  /* 0x800000cd8bcf7220 */ /* 0x000fe20000410000 */
[----:B--2---:R-:W-:-:S03]  /*72d0*/  FMUL.FTZ R200, R15, R26 ;  /* 0x0000001a0fc87220 */ /* 0x004fc60000410000 */
[----:B------:R-:W-:Y:S01]  /*72e0*/  FFMA.FTZ R234, R140, R206, R207 ;  /* 0x000000ce8cea7223 */ /* 0x000fe200000100cf */
[-C--:B---3--:R-:W-:Y:S01]  /*72f0*/  FMUL.FTZ R201, R15, R198.reuse ;  /* 0x000000c60fc97220 */ /* 0x088fe20000410000 */
[C---:B------:R-:W-:Y:S01]  /*7300*/  FFMA.FTZ R203, R12.reuse, R198, R203 ;  /* 0x000000c60ccb7223 */ /* 0x040fe200000100cb */
[C---:B------:R-:W-:Y:S01]  /*7310*/  FFMA.FTZ R200, R12.reuse, R197, R200 ;  /* 0x000000c50cc87223 */ /* 0x040fe200000100c8 */
[----:B------:R-:W-:Y:S01]  /*7320*/  FMUL.FTZ R207, R43, R33 ;  /* 0x000000212bcf7220 */ /* 0x000fe20000410000 */
[C---:B------:R-:W-:Y:S01]  /*7330*/  FFMA.FTZ R196, R12.reuse, R196, -R201 ;  /* 0x000000c40cc47223 */ /* 0x040fe200000108c9 */
[----:B------:R-:W-:Y:S01]  /*7340*/  @P3 FFMA.FTZ R12, R12, R26, -R199 ;  /* 0x0000001a0c0c3223 */ /* 0x000fe200000108c7 */
[----:B------:R-:W-:Y:S01]  /*7350*/  @P3 FADD.FTZ R14, R14, R203 ;  /* 0x000000cb0e0e3221 */ /* 0x000fe20000010000 */
[----:B------:R-:W-:Y:S01]  /*7360*/  FSEL R15, R15, R200, !P3 ;  /* 0x000000c80f0f7208 */ /* 0x000fe20005800000 */
[----:B------:R-:W-:Y:S01]  /*7370*/  @P3 FADD.FTZ R13, R13, R196 ;  /* 0x000000c40d0d3221 */ /* 0x000fe20000010000 */
[C---:B------:R-:W-:Y:S01]  /*7380*/  FMUL.FTZ R199, R155.reuse, -R202 ;  /* 0x800000ca9bc77220 */ /* 0x040fe20000410000 */
[----:B------:R-:W0:Y:S01]  /*7390*/  SHFL.UP PT, R26, R12, 0x8, RZ ;  /* 0x050000000c1a7989 */ /* 0x000e2200000e00ff */
[----:B------:R-:W-:Y:S01]  /*73a0*/  FMUL.FTZ R201, R155, -R204 ;  /* 0x800000cc9bc97220 */ /* 0x000fe20000410000 */
[----:B------:R-:W-:Y:S01]  /*73b0*/  FMUL.FTZ R203, R139, -R206 ;  /* 0x800000ce8bcb7220 */ /* 0x000fe20000410000 */
[----:B------:R-:W-:Y:S01]  /*73c0*/  FFMA.FTZ R204, R156, R204, -R199 ;  /* 0x000000cc9ccc7223 */ /* 0x000fe200000108c7 */
[----:B------:R-:W1:Y:S01]  /*73d0*/  SHFL.UP PT, R196, R13, 0x8, RZ ;  /* 0x050000000dc47989 */ /* 0x000e6200000e00ff */
[----:B------:R-:W-:Y:S01]  /*73e0*/  FMUL.FTZ R206, R43, R32 ;  /* 0x000000202bce7220 */ /* 0x000fe20000410000 */
[----:B------:R-:W-:Y:S01]  /*73f0*/  FFMA.FTZ R203, R140, R205, -R203 ;  /* 0x000000cd8ccb7223 */ /* 0x000fe200000108cb */
[----:B------:R-:W-:Y:S01]  /*7400*/  FFMA.FTZ R202, R156, R202, R201 ;  /* 0x000000ca9cca7223 */ /* 0x000fe200000100c9 */
[----:B------:R-:W2:Y:S01]  /*7410*/  SHFL.UP PT, R197, R14, 0x8, RZ ;  /* 0x050000000ec57989 */ /* 0x000ea200000e00ff */
[C---:B------:R-:W-:Y:S01]  /*7420*/  FMUL.FTZ R200, R131.reuse, -R204 ;  /* 0x800000cc83c87220 */ /* 0x040fe20000410000 */
[----:B------:R-:W-:Y:S01]  /*7430*/  FADD.FTZ R203, R206, R203 ;  /* 0x000000cbcecb7221 */ /* 0x000fe20000010000 */
[-C--:B------:R-:W-:Y:S01]  /*7440*/  FMUL.FTZ R199, R131, -R202.reuse ;  /* 0x800000ca83c77220 */ /* 0x080fe20000410000 */
[----:B------:R-:W3:Y:S01]  /*7450*/  SHFL.UP PT, R198, R15, 0x8, RZ ;  /* 0x050000000fc67989 */ /* 0x000ee200000e00ff */
[----:B------:R-:W-:Y:S01]  /*7460*/  FFMA.FTZ R205, R133, R202, R200 ;  /* 0x000000ca85cd7223 */ /* 0x000fe200000100c8 */
[----:B------:R-:W-:Y:S01]  /*7470*/  FADD.FTZ R234, -R207, R234 ;  /* 0x000000eacfea7221 */ /* 0x000fe20000010100 */
[----:B------:R-:W-:Y:S01]  /*7480*/  FMUL.FTZ R233, R141, -R203 ;  /* 0x800000cb8de97220 */ /* 0x000fe20000410000 */
[----:B------:R-:W-:Y:S01]  /*7490*/  FFMA.FTZ R204, R133, R204, -R199 ;  /* 0x000000cc85cc7223 */ /* 0x000fe200000108c7 */
[----:B------:R-:W-:Y:S01]  /*74a0*/  FMUL.FTZ R201, R135, -R205 ;  /* 0x800000cd87c97220 */ /* 0x000fe20000410000 */
[----:B------:R-:W-:Y:S01]  /*74b0*/  ISETP.GE.AND P3, PT, R100, 0x8, PT ;  /* 0x000000086400780c */ /* 0x000fe20003f66270 */
[-C--:B------:R-:W-:Y:S01]  /*74c0*/  FMUL.FTZ R199, R141, -R234.reuse ;  /* 0x800000ea8dc77220 */ /* 0x080fe20000410000 */
[----:B------:R-:W-:Y:S01]  /*74d0*/  FFMA.FTZ R234, R142, R234, R233 ;  /* 0x000000ea8eea7223 */ /* 0x000fe200000100e9 */
[-C--:B------:R-:W-:Y:S01]  /*74e0*/  FFMA.FTZ R233, R136, R204.reuse, -R201 ;  /* 0x000000cc88e97223 */ /* 0x080fe200000108c9 */
[----:B------:R-:W-:Y:S01]  /*74f0*/  FMUL.FTZ R239, R135, -R204 ;  /* 0x800000cc87ef7220 */ /* 0x000fe20000410000 */
[----:B------:R-:W-:Y:S01]  /*7500*/  FFMA.FTZ R199, R142, R203, -R199 ;  /* 0x000000cb8ec77223 */ /* 0x000fe200000108c7 */
[C---:B0-----:R-:W-:Y:S01]  /*7510*/  FMUL.FTZ R201, R15.reuse, R26 ;  /* 0x0000001a0fc97220 */ /* 0x041fe20000410000 */
[----:B------:R-:W-:Y:S01]  /*7520*/  FMUL.FTZ R204, R44, R32 ;  /* 0x000000202ccc7220 */ /* 0x000fe20000410000 */
[----:B------:R-:W-:Y:S01]  /*7530*/  FFMA.FTZ R239, R136, R205, R239 ;  /* 0x000000cd88ef7223 */ /* 0x000fe200000100ef */
[----:B------:R-:W-:Y:S01]  /*7540*/  FMUL.FTZ R205, R44, R33 ;  /* 0x000000212ccd7220 */ /* 0x000fe20000410000 */
[C---:B-1----:R-:W-:Y:S01]  /*7550*/  FMUL.FTZ R200, R15.reuse, R196 ;  /* 0x000000c40fc87220 */ /* 0x042fe20000410000 */
[----:B--2---:R-:W-:-:S03]  /*7560*/  FMUL.FTZ R203, R15, R197 ;  /* 0x000000c50fcb7220 */ /* 0x004fc60000410000 */
[C---:B------:R-:W-:Y:S01]  /*7570*/  FFMA.FTZ R197, R12.reuse, R197, R200 ;  /* 0x000000c50cc57223 */ /* 0x040fe200000100c8 */
[CC--:B---3--:R-:W-:Y:S01]  /*7580*/  FFMA.FTZ R202, R12.reuse, R198.reuse, R201 ;  /* 0x000000c60cca7223 */ /* 0x0c8fe200000100c9 */
[----:B------:R-:W-:Y:S01]  /*7590*/  FMUL.FTZ R201, R15, R198 ;  /* 0x000000c60fc97220 */ /* 0x000fe20000410000 */
[----:B------:R-:W-:Y:S01]  /*75a0*/  FFMA.FTZ R196, R12, R196, -R203 ;  /* 0x000000c40cc47223 */ /* 0x000fe200000108cb */
[----:B------:R-:W-:Y:S01]  /*75b0*/  @P3 FADD.FTZ R14, R14, R197 ;  /* 0x000000c50e0e3221 */ /* 0x000fe20000010000 */
[----:B------:R-:W-:Y:S01]  /*75c0*/  FMUL.FTZ R197, R137, -R239 ;  /* 0x800000ef89c57220 */ /* 0x000fe20000410000 */
[----:B------:R-:W-:Y:S01]  /*75d0*/  @P3 FFMA.FTZ R12, R12, R26, -R201 ;  /* 0x0000001a0c0c3223 */ /* 0x000fe200000108c9 */
[----:B------:R-:W-:Y:S01]  /*75e0*/  @P3 FADD.FTZ R13, R13, R196 ;  /* 0x000000c40d0d3221 */ /* 0x000fe20000010000 */
[----:B------:R-:W-:Y:S01]  /*75f0*/  FSEL R15, R15, R202, !P3 ;  /* 0x000000ca0f0f7208 */ /* 0x000fe20005800000 */
[----:B------:R-:W0:Y:S01]  /*7600*/  SHFL.UP PT, R196, R14, 0x10, RZ ;  /* 0x060000000ec47989 */ /* 0x000e2200000e00ff */
[-C--:B------:R-:W-:Y:S01]  /*7610*/  FMUL.FTZ R202, R137, -R233.reuse ;  /* 0x800000e989ca7220 */ /* 0x080fe20000410000 */
[----:B------:R-:W-:Y:S01]  /*7620*/  FADD.FTZ R203, -R205, R234 ;  /* 0x000000eacdcb7221 */ /* 0x000fe20000010100 */
[C---:B------:R-:W-:Y:S01]  /*7630*/  FFMA.FTZ R233, R138.reuse, R233, -R197 ;  /* 0x000000e98ae97223 */ /* 0x040fe200000108c5 */
[----:B------:R-:W1:Y:S01]  /*7640*/  SHFL.UP PT, R26, R12, 0x10, RZ ;  /* 0x060000000c1a7989 */ /* 0x000e6200000e00ff */
[----:B------:R-:W-:Y:S01]  /*7650*/  FFMA.FTZ R202, R138, R239, R202 ;  /* 0x000000ef8aca7223 */ /* 0x000fe200000100ca */
[----:B------:R-:W-:Y:S01]  /*7660*/  FADD.FTZ R201, R204, R199 ;  /* 0x000000c7ccc97221 */ /* 0x000fe20000010000 */
[----:B------:R-:W-:Y:S01]  /*7670*/  FMUL.FTZ R197, R143, -R203 ;  /* 0x800000cb8fc57220 */ /* 0x000fe20000410000 */
[----:B------:R-:W2:Y:S01]  /*7680*/  SHFL.UP PT, R200, R15, 0x10, RZ ;  /* 0x060000000fc87989 */ /* 0x000ea200000e00ff */
[CC--:B------:R-:W-:Y:S01]  /*7690*/  FMUL.FTZ R234, R139.reuse, -R202.reuse ;  /* 0x800000ca8bea7220 */ /* 0x0c0fe20000410000 */
[----:B------:R-:W-:Y:S01]  /*76a0*/  FMUL.FTZ R199, R139, -R233 ;  /* 0x800000e98bc77220 */ /* 0x000fe20000410000 */
[-C--:B------:R-:W-:Y:S01]  /*76b0*/  FFMA.FTZ R197, R144, R201.reuse, -R197 ;  /* 0x000000c990c57223 */ /* 0x080fe200000108c5 */
[----:B------:R-:W3:Y:S01]  /*76c0*/  SHFL.UP PT, R198, R13, 0x10, RZ ;  /* 0x060000000dc67989 */ /* 0x000ee200000e00ff */
        /* <DEDUP_REMOVED lines=10> */
[----:B0-----:R-:W-:Y:S01]  /*7770*/  FMUL.FTZ R201, R15, R196 ;  /* 0x000000c40fc97220 */ /* 0x001fe20000410000 */
[----:B------:R-:W-:Y:S01]  /*7780*/  FMUL.FTZ R202, R45, R32 ;  /* 0x000000202dca7220 */ /* 0x000fe20000410000 */
[----:B-1----:R-:W-:Y:S01]  /*7790*/  FMUL.FTZ R199, R15, R26 ;  /* 0x0000001a0fc77220 */ /* 0x002fe20000410000 */
[----:B------:R-:W-:Y:S02]  /*77a0*/  FADD.FTZ R240, -R203, R240 ;  /* 0x000000f0cbf07221 */ /* 0x000fe40000010100 */
[----:B------:R-:W-:Y:S01]  /*77b0*/  FADD.FTZ R197, R202, R197 ;  /* 0x000000c5cac57221 */ /* 0x000fe20000010000 */
[-C--:B--2---:R-:W-:Y:S01]  /*77c0*/  FFMA.FTZ R234, R12, R200.reuse, R199 ;  /* 0x000000c80cea7223 */ /* 0x084fe200000100c7 */
[----:B------:R-:W-:-:S02]  /*77d0*/  FMUL.FTZ R199, R15, R200 ;  /* 0x000000c80fc77220 */ /* 0x000fc40000410000 */
[----:B------:R-:W-:Y:S01]  /*77e0*/  FMUL.FTZ R241, R145, -R197 ;  /* 0x800000c591f17220 */ /* 0x000fe20000410000 */
[----:B------:R-:W-:Y:S01]  /*77f0*/  FMUL.FTZ R200, R46, R32 ;  /* 0x000000202ec87220 */ /* 0x000fe20000410000 */
[-C--:B---3--:R-:W-:Y:S01]  /*7800*/  FMUL.FTZ R233, R15, R198.reuse ;  /* 0x000000c60fe97220 */ /* 0x088fe20000410000 */
[----:B------:R-:W-:Y:S01]  /*7810*/  FFMA.FTZ R236, R12, R198, -R201 ;  /* 0x000000c60cec7223 */ /* 0x000fe200000108c9 */
[-C--:B------:R-:W-:Y:S01]  /*7820*/  FMUL.FTZ R201, R145, -R240.reuse ;  /* 0x800000f091c97220 */ /* 0x080fe20000410000 */
[----:B------:R-:W-:Y:S01]  /*7830*/  FFMA.FTZ R240, R146, R240, R241 ;  /* 0x000000f092f07223 */ /* 0x000fe200000100f1 */
[C---:B------:R-:W-:Y:S01]  /*7840*/  FFMA.FTZ R233, R12.reuse, R196, R233 ;  /* 0x000000c40ce97223 */ /* 0x040fe200000100e9 */
[----:B------:R-:W-:Y:S01]  /*7850*/  @P3 FFMA.FTZ R12, R12, R26, -R199 ;  /* 0x0000001a0c0c3223 */ /* 0x000fe200000108c7 */
[C---:B------:R-:W-:Y:S01]  /*7860*/  FMUL.FTZ R26, R143.reuse, -R238 ;  /* 0x800000ee8f1a7220 */ /* 0x040fe20000410000 */
[-C--:B------:R-:W-:Y:S01]  /*7870*/  FMUL.FTZ R199, R143, -R239.reuse ;  /* 0x800000ef8fc77220 */ /* 0x080fe20000410000 */
[----:B------:R-:W-:Y:S01]  /*7880*/  FMUL.FTZ R198, R47, R32 ;  /* 0x000000202fc67220 */ /* 0x000fe20000410000 */
[----:B------:R-:W-:Y:S01]  /*7890*/  @P3 FADD.FTZ R14, R14, R233 ;  /* 0x000000e90e0e3221 */ /* 0x000fe20000010000 */
        /* <DEDUP_REMOVED lines=21> */
[----:B------:R-:W-:Y:S01]  /*79f0*/  FMUL.FTZ R233, R0, R32 ;  /* 0x0000002000e97220 */ /* 0x000fe20000410000 */
[----:B------:R-:W-:-:S02]  /*7a00*/  FMUL.FTZ R243, R149, -R239 ;  /* 0x800000ef95f37220 */ /* 0x000fc40000410000 */
        /* <DEDUP_REMOVED lines=45> */
.L_x_14981:
[----:B------:R-:W-:Y:S05]  /*7ce0*/  BSYNC B0 ;  /* 0x0000000000007941 */ /* 0x000fea0003800000 */
.L_x_14980:
        /* <DEDUP_REMOVED lines=24> */
.L_x_14983:
[----:B------:R-:W-:Y:S05]  /*7e70*/  BSYNC B0 ;  /* 0x0000000000007941 */ /* 0x000fea0003800000 */
.L_x_14982:
        /* <DEDUP_REMOVED lines=18> */
.L_x_14985:
[----:B------:R-:W-:Y:S05]  /*7fa0*/  BSYNC B0 ;  /* 0x0000000000007941 */ /* 0x000fea0003800000 */
.L_x_14984:
        /* <DEDUP_REMOVED lines=18> */
.L_x_14987:
[----:B------:R-:W-:Y:S05]  /*80d0*/  BSYNC B0 ;  /* 0x0000000000007941 */ /* 0x000fea0003800000 */
.L_x_14986:
        /* <DEDUP_REMOVED lines=18> */
.L_x_14989:
[----:B------:R-:W-:Y:S05]  /*8200*/  BSYNC B0 ;  /* 0x0000000000007941 */ /* 0x000fea0003800000 */
.L_x_14988:
        /* <DEDUP_REMOVED lines=45> */
[C---:B------:R-:W-:Y:S01]  /*84e0*/  FMUL.FTZ R31, R149.reuse, R14 ;  /* 0x0000000e951f7220 */ /* 0x040fe20000410000 */
[----:B------:R-:W-:Y:S02]  /*84f0*/  FMUL.FTZ R30, R26, R95 ;  /* 0x0000005f1a1e7220 */ /* 0x000fe40000410000 */
[-C--:B------:R-:W-:Y:S01]  /*8500*/  FMUL.FTZ R15, R149, R32.reuse ;  /* 0x00000020950f7220 */ /* 0x080fe20000410000 */
[----:B------:R-:W-:-:S03]  /*8510*/  FFMA.FTZ R2, R150, R32, R31 ;  /* 0x0000002096027223 */ /* 0x000fc6000001001f */
[----:B------:R-:W-:Y:S01]  /*8520*/  FFMA.FTZ R15, R150, R14, -R15 ;  /* 0x0000000e960f7223 */ /* 0x000fe2000001080f */
[C---:B------:R-:W-:Y:S01]  /*8530*/  FFMA.FTZ R33, R110.reuse, R231, R2 ;  /* 0x000000e76e217223 */ /* 0x040fe20000010002 */
        /* <DEDUP_REMOVED lines=61> */
[C---:B------:R-:W-:Y:S01]  /*8910*/  FFMA.FTZ R244, R19.reuse, R174, R169 ;  /* 0x000000ae13f47223 */ /* 0x040fe200000100a9 */
        /* <DEDUP_REMOVED lines=20> */
[C---:B------:R-:W-:Y:S01]  /*8a60*/  FFMA.FTZ R244, R21.reuse, R182, R175 ;  /* 0x000000b615f47223 */ /* 0x040fe200000100af */
[----:B------:R-:W-:Y:S01]  /*8a70*/  FMUL.FTZ R175, R20, R87 ;  /* 0x0000005714af7220 */ /* 0x000fe20000410000 */
[C---:B------:R-:W-:Y:S01]  /*8a80*/  FFMA.FTZ R232, R21.reuse, R180, R2 ;  /* 0x000000b415e87223 */ /* 0x040fe20000010002 */
[----:B------:R-:W-:Y:S01]  /*8a90*/  FMUL.FTZ R180, R21, R88 ;  /* 0x0000005815b47220 */ /* 0x000fe20000410000 */
[C---:B------:R-:W-:Y:S01]  /*8aa0*/  FMUL.FTZ R2, R131.reuse, R244 ;  /* 0x000000f483027220 */ /* 0x040fe20000410000 */
[-C--:B------:R-:W-:Y:S01]  /*8ab0*/  FFMA.FTZ R177, R128, -R175.reuse, R231 ;  /* 0x800000af80b17223 */ /* 0x080fe200000100e7 */
[-C--:B------:R-:W-:Y:S01]  /*8ac0*/  FMUL.FTZ R14, R131, R232.reuse ;  /* 0x000000e8830e7220 */ /* 0x080fe20000410000 */
[----:B------:R-:W-:Y:S01]  /*8ad0*/  FFMA.FTZ R175, R126, -R175, R243 ;  /* 0x800000af7eaf7223 */ /* 0x000fe200000100f3 */
[----:B------:R-:W-:Y:S01]  /*8ae0*/  FFMA.FTZ R15, R133, R232, -R2 ;  /* 0x000000e8850f7223 */ /* 0x000fe20000010802 */
[----:B------:R-:W-:Y:S01]  /*8af0*/  FFMA.FTZ R182, R127, -R180, R232 ;  /* 0x800000b47fb67223 */ /* 0x000fe200000100e8 */
[-C--:B------:R-:W-:Y:S01]  /*8b00*/  FFMA.FTZ R14, R133, R244.reuse, R14 ;  /* 0x000000f4850e7223 */ /* 0x080fe2000001000e */
[----:B------:R-:W-:Y:S01]  /*8b10*/  FFMA.FTZ R230, R40, -R244, R195 ;  /* 0x800000f428e67223 */ /* 0x000fe200000100c3 */
[C---:B------:R-:W-:Y:S01]  /*8b20*/  FFMA.FTZ R231, R22.reuse, R183, R15 ;  /* 0x000000b716e77223 */ /* 0x040fe2000001000f */
[----:B------:R-:W-:Y:S01]  /*8b30*/  FFMA.FTZ R180, R125, -R180, R244 ;  /* 0x800000b47db47223 */ /* 0x000fe200000100f4 */
[----:B------:R-:W-:Y:S01]  /*8b40*/  FFMA.FTZ R243, R22, R185, R14 ;  /* 0x000000b916f37223 */ /* 0x000fe2000001000e */
[----:B------:R-:W-:Y:S01]  /*8b50*/  FFMA.FTZ R14, R40, R232, R193 ;  /* 0x000000e8280e7223 */ /* 0x000fe200000100c1 */
[----:B------:R-:W-:-:S02]  /*8b60*/  FMUL.FTZ R183, R155, R231 ;  /* 0x000000e79bb77220 */ /* 0x000fc40000410000 */
[-C--:B------:R-:W-:Y:S01]  /*8b70*/  FMUL.FTZ R15, R155, R243.reuse ;  /* 0x000000f39b0f7220 */ /* 0x080fe20000410000 */
[CC--:B------:R-:W-:Y:S01]  /*8b80*/  FFMA.FTZ R229, R39.reuse, -R243.reuse, R230 ;  /* 0x800000f327e57223 */ /* 0x0c0fe200000100e6 */
[C---:B------:R-:W-:Y:S01]  /*8b90*/  FFMA.FTZ R183, R156.reuse, R243, R183 ;  /* 0x000000f39cb77223 */ /* 0x040fe200000100b7 */
[-C--:B------:R-:W-:Y:S01]  /*8ba0*/  FFMA.FTZ R195, R39, R231.reuse, R14 ;  /* 0x000000e727c37223 */ /* 0x080fe2000001000e */
        /* <DEDUP_REMOVED lines=10> */
[-C--:B------:R-:W-:Y:S01]  /*8c50*/  FFMA.FTZ R14, R38, -R194.reuse, R229 ;  /* 0x800000c2260e7223 */ /* 0x080fe200000100e5 */
[----:B------:R-:W-:Y:S01]  /*8c60*/  FFMA.FTZ R2, R154, R194, R193 ;  /* 0x000000c29a027223 */ /* 0x000fe200000100c1 */
[C---:B------:R-:W-:Y:S01]  /*8c70*/  FMUL.FTZ R231, R24.reuse, R83 ;  /* 0x0000005318e77220 */ /* 0x040fe20000410000 */
        /* <DEDUP_REMOVED lines=11> */
[C---:B------:R-:W-:Y:S01]  /*8d30*/  FMUL.FTZ R232, R25.reuse, R84 ;  /* 0x0000005419e87220 */ /* 0x040fe20000410000 */
        /* <DEDUP_REMOVED lines=17> */
[-C--:B------:R-:W-:Y:S01]  /*8e50*/  FFMA.FTZ R240, R240, R16.reuse, -R227 ;  /* 0x00000010f0f07223 */ /* 0x080fe200000108e3 */
        /* <DEDUP_REMOVED lines=28> */
[-C--:B------:R-:W-:Y:S01]  /*9020*/  FMUL.FTZ R229, R27, R82.reuse ;  /* 0x000000521be57220 */ /* 0x080fe20000410000 */
[----:B------:R-:W-:Y:S01]  /*9030*/  FMUL.FTZ R232, R231, R82 ;  /* 0x00000052e7e87220 */ /* 0x000fe20000410000 */
[C---:B------:R-:W-:Y:S01]  /*9040*/  FFMA.FTZ R222, R191.reuse, R231, R222 ;  /* 0x000000e7bfde7223 */ /* 0x040fe200000100de */
[----:B------:R-:W-:Y:S01]  /*9050*/  UIADD3 UR44, -UR6, UR17, URZ ;  /* 0x00000011062c7290 */ /* 0x000fe2000fffe13f */
[-C--:B------:R-:W-:Y:S01]  /*9060*/  FFMA.FTZ R161, R191, -R229.reuse, R224 ;  /* 0x800000e5bfa17223 */ /* 0x080fe200000100e0 */
[----:B------:R-:W-:Y:S01]  /*9070*/  FMUL.FTZ R191, R27, R232 ;  /* 0x000000e81bbf7220 */ /* 0x000fe20000410000 */
[----:B------:R-:W-:Y:S01]  /*9080*/  FFMA.FTZ R223, R223, -R229, R228 ;  /* 0x800000e5dfdf7223 */ /* 0x000fe200000100e4 */
[----:B------:R-:W-:Y:S01]  /*9090*/  ULEA UR44, UR44, 0xfffffe00, 0x9 ;  /* 0xfffffe002c2c7891 */ /* 0x000fe2000f8e483f */
[----:B0-----:R-:W-:Y:S01]  /*90a0*/  LEA R12, R230, UR46, 0x2 ;  /* 0x0000002ee60c7c11 */ /* 0x001fe2000f8e10ff */
[C---:B------:R-:W-:Y:S01]  /*90b0*/  FMUL.FTZ R13, R235.reuse, UR55 ;  /* 0x00000037eb0d7c20 */ /* 0x040fe20008410000 */
[----:B------:R-:W-:Y:S01]  /*90c0*/  FMUL.FTZ R230, R235, R82 ;  /* 0x00000052ebe67220 */ /* 0x000fe20000410000 */
[----:B------:R-:W-:Y:S01]  /*90d0*/  FADD.FTZ R235, R188, R187 ;  /* 0x000000bbbceb7221 */ /* 0x000fe20000010000 */
[----:B------:R-:W-:Y:S01]  /*90e0*/  FADD.FTZ R188, -R186, R189 ;  /* 0x000000bdbabc7221 */ /* 0x000fe20000010100 */
[----:B------:R0:W-:Y:S01]  /*90f0*/  STS [R12+0x8b8], R191 ;  /* 0x0008b8bf0c007388 */ /* 0x0001e20000000800 */
        /* <DEDUP_REMOVED lines=8> */
[----:B------:R-:W-:Y:S01]  /*9180*/  FFMA.FTZ R187, R184, R235, R187 ;  /* 0x000000ebb8bb7223 */ /* 0x000fe200000100bb */
[----:B0-----:R-:W-:Y:S01]  /*9190*/  FMUL.FTZ R191, R134, R15 ;  /* 0x0000000f86bf7220 */ /* 0x001fe20000410000 */
[----:B------:R-:W-:Y:S01]  /*91a0*/  FADD.FTZ R236, R221, R14 ;  /* 0x0000000eddec7221 */ /* 0x000fe20000010000 */
[----:B------:R-:W-:Y:S01]  /*91b0*/  FADD.FTZ R14, -R220, R189 ;  /* 0x000000bddc0e7221 */ /* 0x000fe20000010100 */
[----:B------:R-:W-:Y:S01]  /*91c0*/  FMUL.FTZ R159, R235, UR55 ;  /* 0x00000037eb9f7c20 */ /* 0x000fe20008410000 */
[C---:B------:R-:W-:Y:S01]  /*91d0*/  FMUL.FTZ R160, R188.reuse, UR55 ;  /* 0x00000037bca07c20 */ /* 0x040fe20008410000 */
[----:B------:R0:W-:Y:S01]  /*91e0*/  STS [R12+0x8b0], R191 ;  /* 0x0008b0bf0c007388 */ /* 0x0001e20000000800 */
[C---:B------:R-:W-:Y:S01]  /*91f0*/  FMUL.FTZ R189, R157.reuse, -R14 ;  /* 0x8000000e9dbd7220 */ /* 0x040fe20000410000 */
[----:B------:R-:W-:Y:S01]  /*9200*/  FMUL.FTZ R157, R157, -R236 ;  /* 0x800000ec9d9d7220 */ /* 0x000fe20000410000 */
[----:B------:R-:W-:Y:S01]  /*9210*/  FMUL.FTZ R184, R179, R14 ;  /* 0x0000000eb3b87220 */ /* 0x000fe20000410000 */
[----:B------:R-:W-:Y:S01]  /*9220*/  FFMA.FTZ R159, R188, UR54, -R159 ;  /* 0x00000036bc9f7c23 */ /* 0x000fe2000801089f */
[C---:B------:R-:W-:Y:S01]  /*9230*/  FFMA.FTZ R189, R158.reuse, R236, -R189 ;  /* 0x000000ec9ebd7223 */ /* 0x040fe200000108bd */
[----:B------:R-:W-:Y:S01]  /*9240*/  FFMA.FTZ R190, R158, R14, R157 ;  /* 0x0000000e9ebe7223 */ /* 0x000fe2000001009d */
[----:B------:R-:W-:Y:S01]  /*9250*/  FFMA.FTZ R184, R181, R236, R184 ;  /* 0x000000ecb5b87223 */ /* 0x000fe200000100b8 */
[----:B------:R-:W-:Y:S01]  /*9260*/  FMUL.FTZ R188, R236, R84 ;  /* 0x00000054ecbc7220 */ /* 0x000fe20000410000 */
[----:B------:R-:W-:Y:S01]  /*9270*/  FADD.FTZ R218, R218, R189 ;  /* 0x000000bddada7221 */ /* 0x000fe20000010000 */
[----:B------:R-:W-:Y:S01]  /*9280*/  FADD.FTZ R190, -R219, R190 ;  /* 0x000000bedbbe7221 */ /* 0x000fe20000010100 */
[----:B------:R-:W-:Y:S01]  /*9290*/  FMUL.FTZ R229, R27, R230 ;  /* 0x000000e61be57220 */ /* 0x000fe20000410000 */
[----:B------:R-:W-:Y:S01]  /*92a0*/  FMUL.FTZ R221, R25, R188 ;  /* 0x000000bc19dd7220 */ /* 0x000fe20000410000 */
[C---:B------:R-:W-:Y:S01]  /*92b0*/  FMUL.FTZ R179, R153.reuse, -R218 ;  /* 0x800000da99b37220 */ /* 0x040fe20000410000 */
[-C--:B------:R-:W-:Y:S01]  /*92c0*/  FMUL.FTZ R153, R153, -R190.reuse ;  /* 0x800000be99997220 */ /* 0x080fe20000410000 */
[-C--:B------:R-:W-:Y:S01]  /*92d0*/  FMUL.FTZ R181, R176, R190.reuse ;  /* 0x000000beb0b57220 */ /* 0x080fe20000410000 */
[-C--:B------:R-:W-:Y:S01]  /*92e0*/  FMUL.FTZ R189, R190, R83.reuse ;  /* 0x00000053bebd7220 */ /* 0x080fe20000410000 */
[C---:B------:R-:W-:Y:S01]  /*92f0*/  FFMA.FTZ R179, R154.reuse, R190, R179 ;  /* 0x000000be9ab37223 */ /* 0x040fe200000100b3 */
[-C--:B------:R-:W-:Y:S01]  /*9300*/  FFMA.FTZ R154, R154, R218.reuse, -R153 ;  /* 0x000000da9a9a7223 */ /* 0x080fe20000010899 */
[----:B------:R-:W-:Y:S01]  /*9310*/  FFMA.FTZ R153, R178, R218, R181 ;  /* 0x000000dab2997223 */ /* 0x000fe200000100b5 */
[----:B------:R-:W-:Y:S01]  /*9320*/  FMUL.FTZ R181, R218, UR55 ;  /* 0x00000037dab57c20 */ /* 0x000fe20008410000 */
[----:B------:R-:W-:Y:S01]  /*9330*/  FADD.FTZ R176, -R216, R179 ;  /* 0x000000b3d8b07221 */ /* 0x000fe20000010100 */
[----:B------:R-:W-:Y:S01]  /*9340*/  FMUL.FTZ R179, R190, UR55 ;  /* 0x00000037beb37c20 */ /* 0x000fe20008410000 */
[----:B0-----:R-:W-:Y:S01]  /*9350*/  FMUL.FTZ R191, R218, R83 ;  /* 0x00000053dabf7220 */ /* 0x001fe20000410000 */
[----:B------:R-:W-:Y:S01]  /*9360*/  FFMA.FTZ R181, R190, UR54, -R181 ;  /* 0x00000036beb57c23 */ /* 0x000fe200080108b5 */
[----:B------:R-:W-:Y:S01]  /*9370*/  FADD.FTZ R190, R217, R154 ;  /* 0x0000009ad9be7221 */ /* 0x000fe20000010000 */
[-C--:B------:R-:W-:Y:S01]  /*9380*/  FMUL.FTZ R217, R155, -R176.reuse ;  /* 0x800000b09bd97220 */ /* 0x080fe20000410000 */
[----:B------:R-:W-:Y:S01]  /*9390*/  FMUL.FTZ R154, R173, R176 ;  /* 0x000000b0ad9a7220 */ /* 0x000fe20000410000 */
[----:B------:R-:W-:Y:S01]  /*93a0*/  FFMA.FTZ R179, R218, UR54, R179 ;  /* 0x00000036dab37c23 */ /* 0x000fe200080100b3 */
[-C--:B------:R-:W-:Y:S01]  /*93b0*/  FMUL.FTZ R155, R155, -R190.reuse ;  /* 0x800000be9b9b7220 */ /* 0x080fe20000410000 */
[-C--:B------:R-:W-:Y:S01]  /*93c0*/  FFMA.FTZ R217, R156, R190.reuse, -R217 ;  /* 0x000000be9cd97223 */ /* 0x080fe200000108d9 */
[----:B------:R-:W-:Y:S01]  /*93d0*/  FFMA.FTZ R154, R171, R190, R154 ;  /* 0x000000beab9a7223 */ /* 0x000fe2000001009a */
[----:B------:R-:W-:Y:S01]  /*93e0*/  FMUL.FTZ R171, R190, UR55 ;  /* 0x00000037beab7c20 */ /* 0x000fe20008410000 */
[----:B------:R-:W-:Y:S01]  /*93f0*/  FFMA.FTZ R156, R156, R176, R155 ;  /* 0x000000b09c9c7223 */ /* 0x000fe2000001009b */
[----:B------:R-:W-:Y:S01]  /*9400*/  FADD.FTZ R214, R214, R217 ;  /* 0x000000d9d6d67221 */ /* 0x000fe20000010000 */
[C---:B------:R-:W-:Y:S01]  /*9410*/  FMUL.FTZ R155, R176.reuse, UR55 ;  /* 0x00000037b09b7c20 */ /* 0x040fe20008410000 */
[C---:B------:R-:W-:Y:S01]  /*9420*/  FFMA.FTZ R178, R176.reuse, UR54, -R171 ;  /* 0x00000036b0b27c23 */ /* 0x040fe200080108ab */
[----:B------:R-:W-:Y:S01]  /*9430*/  FADD.FTZ R156, -R215, R156 ;  /* 0x0000009cd79c7221 */ /* 0x000fe20000010100 */
[-C--:B------:R-:W-:Y:S01]  /*9440*/  FMUL.FTZ R218, R176, R86.reuse ;  /* 0x00000056b0da7220 */ /* 0x080fe20000410000 */
[C---:B------:R-:W-:Y:S01]  /*9450*/  FMUL.FTZ R216, R190.reuse, R86 ;  /* 0x00000056bed87220 */ /* 0x040fe20000410000 */
[----:B------:R-:W-:Y:S01]  /*9460*/  FFMA.FTZ R190, R190, UR54, R155 ;  /* 0x00000036bebe7c23 */ /* 0x000fe2000801009b */
[C---:B------:R-:W-:Y:S01]  /*9470*/  FMUL.FTZ R176, R131.reuse, -R156 ;  /* 0x8000009c83b07220 */ /* 0x040fe20000410000 */
[-C--:B------:R-:W-:Y:S01]  /*9480*/  FMUL.FTZ R131, R131, -R214.reuse ;  /* 0x800000d683837220 */ /* 0x080fe20000410000 */
[----:B------:R0:W-:Y:S01]  /*9490*/  STS [R12+0x8a8], R221 ;  /* 0x0008a8dd0c007388 */ /* 0x0001e20000000800 */
[----:B------:R-:W-:Y:S01]  /*94a0*/  FMUL.FTZ R219, R24, R191 ;  /* 0x000000bf18db7220 */ /* 0x000fe20000410000 */
[C---:B------:R-:W-:Y:S01]  /*94b0*/  FFMA.FTZ R176, R133.reuse, R214, -R176 ;  /* 0x000000d685b07223 */ /* 0x040fe200000108b0 */
[----:B------:R-:W-:Y:S01]  /*94c0*/  FFMA.FTZ R131, R133, R156, R131 ;  /* 0x0000009c85837223 */ /* 0x000fe20000010083 */
[-C--:B------:R-:W-:Y:S01]  /*94d0*/  FMUL.FTZ R133, R23, R218.reuse ;  /* 0x000000da17857220 */ /* 0x080fe20000410000 */
[----:B------:R-:W-:Y:S01]  /*94e0*/  FMUL.FTZ R220, R225, R218 ;  /* 0x000000dae1dc7220 */ /* 0x000fe20000410000 */
[----:B------:R-:W-:Y:S01]  /*94f0*/  FADD.FTZ R213, R213, R176 ;  /* 0x000000b0d5d57221 */ /* 0x000fe20000010000 */
[----:B------:R-:W-:Y:S01]  /*9500*/  FADD.FTZ R212, -R212, R131 ;  /* 0x00000083d4d47221 */ /* 0x000fe20000010100 */
[----:B------:R-:W-:Y:S01]  /*9510*/  FMUL.FTZ R176, R225, R178 ;  /* 0x000000b2e1b07220 */ /* 0x000fe20000410000 */
[----:B------:R1:W-:Y:S01]  /*9520*/  STS [R12+0x89c], R133 ;  /* 0x00089c850c007388 */ /* 0x0003e20000000800 */
[C---:B------:R-:W-:Y:S01]  /*9530*/  FMUL.FTZ R131, R135.reuse, -R213 ;  /* 0x800000d587837220 */ /* 0x040fe20000410000 */
[----:B------:R-:W-:Y:S01]  /*9540*/  FMUL.FTZ R178, R135, -R212 ;  /* 0x800000d487b27220 */ /* 0x000fe20000410000 */
[----:B------:R-:W-:Y:S01]  /*9550*/  FFMA.FTZ R176, R195, R190, R176 ;  /* 0x000000bec3b07223 */ /* 0x000fe200000100b0 */
[----:B0-----:R-:W-:Y:S01]  /*9560*/  FMUL.FTZ R221, R24, R189 ;  /* 0x000000bd18dd7220 */ /* 0x001fe20000410000 */
[C---:B------:R-:W-:Y:S01]  /*9570*/  FFMA.FTZ R190, R136.reuse, R212, R131 ;  /* 0x000000d488be7223 */ /* 0x040fe20000010083 */
[----:B------:R-:W-:Y:S01]  /*9580*/  FFMA.FTZ R131, R136, R213, -R178 ;  /* 0x000000d588837223 */ /* 0x000fe200000108b2 */
[----:B------:R-:W-:Y:S01]  /*9590*/  FMUL.FTZ R135, R192, R189 ;  /* 0x000000bdc0877220 */ /* 0x000fe20000410000 */
[-C--:B------:R-:W-:Y:S01]  /*95a0*/  FMUL.FTZ R171, R23, R216.reuse ;  /* 0x000000d817ab7220 */ /* 0x080fe20000410000 */
[----:B------:R-:W-:Y:S01]  /*95b0*/  FADD.FTZ R211, -R211, R190 ;  /* 0x000000bed3d37221 */ /* 0x000fe20000010100 */
[----:B------:R-:W-:Y:S01]  /*95c0*/  FADD.FTZ R210, R210, R131 ;  /* 0x00000083d2d27221 */ /* 0x000fe20000010000 */
[----:B------:R-:W-:Y:S01]  /*95d0*/  FMUL.FTZ R190, R214, R85 ;  /* 0x00000055d6be7220 */ /* 0x000fe20000410000 */
[----:B------:R-:W-:Y:S01]  /*95e0*/  FMUL.FTZ R225, R225, R216 ;  /* 0x000000d8e1e17220 */ /* 0x000fe20000410000 */
[CC--:B------:R-:W-:Y:S01]  /*95f0*/  FMUL.FTZ R131, R137.reuse, -R211.reuse ;  /* 0x800000d389837220 */ /* 0x0c0fe20000410000 */
[----:B------:R-:W-:Y:S01]  /*9600*/  FMUL.FTZ R178, R137, -R210 ;  /* 0x800000d289b27220 */ /* 0x000fe20000410000 */
[----:B-1----:R-:W-:Y:S01]  /*9610*/  FMUL.FTZ R133, R22, R190 ;  /* 0x000000be16857220 */ /* 0x002fe20000410000 */
[----:B------:R-:W-:Y:S01]  /*9620*/  FFMA.FTZ R136, R195, R216, R220 ;  /* 0x000000d8c3887223 */ /* 0x000fe200000100dc */
[C---:B------:R-:W-:Y:S01]  /*9630*/  FFMA.FTZ R131, R138.reuse, R210, -R131 ;  /* 0x000000d28a837223 */ /* 0x040fe20000010883 */
[----:B------:R-:W-:Y:S01]  /*9640*/  FFMA.FTZ R178, R138, R211, R178 ;  /* 0x000000d38ab27223 */ /* 0x000fe200000100b2 */
[----:B------:R-:W-:Y:S01]  /*9650*/  FMUL.FTZ R216, R156, R85 ;  /* 0x000000559cd87220 */ /* 0x000fe20000410000 */
[----:B------:R0:W-:Y:S01]  /*9660*/  STS [R12+0x890], R133 ;  /* 0x000890850c007388 */ /* 0x0001e20000000800 */
[----:B------:R-:W-:Y:S01]  /*9670*/  FADD.FTZ R208, R208, R131 ;  /* 0x00000083d0d07221 */ /* 0x000fe20000010000 */
[----:B------:R-:W-:Y:S01]  /*9680*/  FADD.FTZ R209, -R209, R178 ;  /* 0x000000b2d1d17221 */ /* 0x000fe20000010100 */
[----:B------:R-:W-:Y:S01]  /*9690*/  FMUL.FTZ R158, R236, UR55 ;  /* 0x00000037ec9e7c20 */ /* 0x000fe20008410000 */
[----:B------:R1:W-:Y:S01]  /*96a0*/  STS [R12+0x8bc], R229 ;  /* 0x0008bce50c007388 */ /* 0x0003e20000000800 */
[C---:B------:R-:W-:Y:S01]  /*96b0*/  FMUL.FTZ R131, R139.reuse, -R208 ;  /* 0x800000d08b837220 */ /* 0x040fe20000410000 */
[-C--:B------:R-:W-:Y:S01]  /*96c0*/  FMUL.FTZ R139, R139, -R209.reuse ;  /* 0x800000d18b8b7220 */ /* 0x080fe20000410000 */
[----:B------:R-:W-:Y:S01]  /*96d0*/  FMUL.FTZ R155, R22, R216 ;  /* 0x000000d8169b7220 */ /* 0x000fe20000410000 */
[----:B------:R-:W-:Y:S01]  /*96e0*/  FMUL.FTZ R157, R14, UR55 ;  /* 0x000000370e9d7c20 */ /* 0x000fe20008410000 */
[C---:B------:R-:W-:Y:S01]  /*96f0*/  FFMA.FTZ R178, R140.reuse, R209, R131 ;  /* 0x000000d18cb27223 */ /* 0x040fe20000010083 */
[----:B------:R-:W-:Y:S01]  /*9700*/  FFMA.FTZ R139, R140, R208, -R139 ;  /* 0x000000d08c8b7223 */ /* 0x000fe2000001088b */
[-C--:B------:R-:W-:Y:S01]  /*9710*/  FMUL.FTZ R140, R192, R191.reuse ;  /* 0x000000bfc08c7220 */ /* 0x080fe20000410000 */
[----:B------:R-:W-:Y:S01]  /*9720*/  FFMA.FTZ R191, R2, R191, R135 ;  /* 0x000000bf02bf7223 */ /* 0x000fe20000010087 */
[----:B------:R-:W-:Y:S01]  /*9730*/  FADD.FTZ R207, -R207, R178 ;  /* 0x000000b2cfcf7221 */ /* 0x000fe20000010100 */
[----:B------:R-:W-:Y:S01]  /*9740*/  FADD.FTZ R206, R206, R139 ;  /* 0x0000008bcece7221 */ /* 0x000fe20000010000 */
[----:B------:R-:W-:Y:S01]  /*9750*/  FFMA.FTZ R189, R2, R189, -R140 ;  /* 0x000000bd02bd7223 */ /* 0x000fe2000001088c */
[----:B------:R-:W-:Y:S01]  /*9760*/  FMUL.FTZ R135, R212, R88 ;  /* 0x00000058d4877220 */ /* 0x000fe20000410000 */
[C---:B------:R-:W-:Y:S01]  /*9770*/  FMUL.FTZ R131, R141.reuse, -R207 ;  /* 0x800000cf8d837220 */ /* 0x040fe20000410000 */
[----:B------:R-:W-:Y:S01]  /*9780*/  FMUL.FTZ R140, R141, -R206 ;  /* 0x800000ce8d8c7220 */ /* 0x000fe20000410000 */
[----:B0-----:R-:W-:Y:S01]  /*9790*/  FMUL.FTZ R133, R213, R88 ;  /* 0x00000058d5857220 */ /* 0x001fe20000410000 */
[----:B------:R-:W-:Y:S01]  /*97a0*/  FMUL.FTZ R139, R180, R135 ;  /* 0x00000087b48b7220 */ /* 0x000fe20000410000 */
[C---:B------:R-:W-:Y:S01]  /*97b0*/  FFMA.FTZ R131, R142.reuse, R206, -R131 ;  /* 0x000000ce8e837223 */ /* 0x040fe20000010883 */
[----:B------:R-:W-:Y:S01]  /*97c0*/  FFMA.FTZ R140, R142, R207, R140 ;  /* 0x000000cf8e8c7223 */ /* 0x000fe2000001008c */
[-C--:B------:R-:W-:Y:S01]  /*97d0*/  FMUL.FTZ R141, R180, R133.reuse ;  /* 0x00000085b48d7220 */ /* 0x080fe20000410000 */
[-C--:B------:R-:W-:Y:S01]  /*97e0*/  FFMA.FTZ R139, R182, R133.reuse, R139 ;  /* 0x00000085b68b7223 */ /* 0x080fe2000001008b */
[----:B------:R-:W-:Y:S01]  /*97f0*/  FADD.FTZ R204, R204, R131 ;  /* 0x00000083cccc7221 */ /* 0x000fe20000010000 */
[----:B------:R-:W-:Y:S01]  /*9800*/  FADD.FTZ R205, -R205, R140 ;  /* 0x0000008ccdcd7221 */ /* 0x000fe20000010100 */
[----:B------:R-:W-:Y:S01]  /*9810*/  FMUL.FTZ R133, R21, R133 ;  /* 0x0000008515857220 */ /* 0x000fe20000410000 */
[----:B-1----:R-:W-:Y:S01]  /*9820*/  FMUL.FTZ R229, R134, R13 ;  /* 0x0000000d86e57220 */ /* 0x002fe20000410000 */
[C---:B------:R-:W-:Y:S01]  /*9830*/  FMUL.FTZ R131, R143.reuse, -R204 ;  /* 0x800000cc8f837220 */ /* 0x040fe20000410000 */
[-C--:B------:R-:W-:Y:S01]  /*9840*/  FMUL.FTZ R143, R143, -R205.reuse ;  /* 0x800000cd8f8f7220 */ /* 0x080fe20000410000 */
[C---:B------:R-:W-:Y:S01]  /*9850*/  FFMA.FTZ R158, R14.reuse, UR54, -R158 ;  /* 0x000000360e9e7c23 */ /* 0x040fe2000801089e */
[----:B------:R-:W-:Y:S01]  /*9860*/  FMUL.FTZ R14, R14, R84 ;  /* 0x000000540e0e7220 */ /* 0x000fe20000410000 */
[C---:B------:R-:W-:Y:S01]  /*9870*/  FFMA.FTZ R142, R144.reuse, R205, R131 ;  /* 0x000000cd908e7223 */ /* 0x040fe20000010083 */
[----:B------:R-:W-:Y:S01]  /*9880*/  FFMA.FTZ R143, R144, R204, -R143 ;  /* 0x000000cc908f7223 */ /* 0x000fe2000001088f */
[----:B------:R0:W-:Y:S01]  /*9890*/  STS [R12+0x888], R133 ;  /* 0x000888850c007388 */ /* 0x0001e20000000800 */
[----:B------:R-:W-:Y:S01]  /*98a0*/  FMUL.FTZ R131, R193, R188 ;  /* 0x000000bcc1837220 */ /* 0x000fe20000410000 */
[----:B------:R-:W-:Y:S01]  /*98b0*/  FADD.FTZ R203, -R203, R142 ;  /* 0x0000008ecbcb7221 */ /* 0x000fe20000010100 */
[----:B------:R-:W-:Y:S01]  /*98c0*/  FADD.FTZ R202, R202, R143 ;  /* 0x0000008fcaca7221 */ /* 0x000fe20000010000 */
[----:B------:R1:W-:Y:S01]  /*98d0*/  STS [R12+0x894], R155 ;  /* 0x0008949b0c007388 */ /* 0x0003e20000000800 */
[----:B------:R-:W-:Y:S01]  /*98e0*/  FFMA.FTZ R140, R182, R135, -R141 ;  /* 0x00000087b68c7223 */ /* 0x000fe2000001088d */
[----:B------:R-:W-:Y:S01]  /*98f0*/  FFMA.FTZ R131, R194, R14, -R131 ;  /* 0x0000000ec2837223 */ /* 0x000fe20000010883 */
[-C--:B------:R-:W-:Y:S01]  /*9900*/  FMUL.FTZ R144, R211, R87.reuse ;  /* 0x00000057d3907220 */ /* 0x080fe20000410000 */
[----:B------:R2:W-:Y:S01]  /*9910*/  STS [R12+0x8b4], R229 ;  /* 0x0008b4e50c007388 */ /* 0x0005e20000000800 */
[----:B------:R-:W-:Y:S01]  /*9920*/  FMUL.FTZ R142, R210, R87 ;  /* 0x00000057d28e7220 */ /* 0x000fe20000410000 */
[----:B0-----:R-:W-:Y:S01]  /*9930*/  FMUL.FTZ R133, R145, -R203 ;  /* 0x800000cb91857220 */ /* 0x001fe20000410000 */
[----:B------:R-:W-:Y:S01]  /*9940*/  FMUL.FTZ R178, R175, R144 ;  /* 0x00000090afb27220 */ /* 0x000fe20000410000 */
[----:B------:R-:W-:Y:S01]  /*9950*/  STS [R12+0x898], R171 ;  /* 0x000898ab0c007388 */ /* 0x000fe20000000800 */
[----:B------:R-:W-:Y:S01]  /*9960*/  FMUL.FTZ R143, R20, R142 ;  /* 0x0000008e148f7220 */ /* 0x000fe20000410000 */
[----:B-1----:R-:W-:Y:S01]  /*9970*/  FMUL.FTZ R155, R21, R135 ;  /* 0x00000087159b7220 */ /* 0x002fe20000410000 */
[----:B------:R-:W-:Y:S01]  /*9980*/  FMUL.FTZ R135, R193, R14 ;  /* 0x0000000ec1877220 */ /* 0x000fe20000410000 */
[----:B------:R-:W-:Y:S01]  /*9990*/  FFMA.FTZ R133, R146, R202, -R133 ;  /* 0x000000ca92857223 */ /* 0x000fe20000010885 */
[----:B------:R-:W-:Y:S01]  /*99a0*/  FFMA.FTZ R141, R177, R142, R178 ;  /* 0x0000008eb18d7223 */ /* 0x000fe200000100b2 */
[----:B--2---:R-:W-:Y:S01]  /*99b0*/  FMUL.FTZ R229, R25, R14 ;  /* 0x0000000e19e57220 */ /* 0x004fe20000410000 */
[----:B------:R-:W-:Y:S01]  /*99c0*/  FMUL.FTZ R14, R145, -R202 ;  /* 0x800000ca910e7220 */ /* 0x000fe20000410000 */
[----:B------:R-:W-:Y:S01]  /*99d0*/  FADD.FTZ R200, R200, R133 ;  /* 0x00000085c8c87221 */ /* 0x000fe20000010000 */
[----:B------:R-:W-:Y:S01]  /*99e0*/  FFMA.FTZ R188, R194, R188, R135 ;  /* 0x000000bcc2bc7223 */ /* 0x000fe20000010087 */
[----:B------:R-:W-:Y:S01]  /*99f0*/  FMUL.FTZ R135, R175, R142 ;  /* 0x0000008eaf877220 */ /* 0x000fe20000410000 */
[----:B------:R-:W-:Y:S01]  /*9a00*/  FFMA.FTZ R146, R146, R203, R14 ;  /* 0x000000cb92927223 */ /* 0x000fe2000001000e */
[----:B------:R-:W-:Y:S01]  /*9a10*/  FMUL.FTZ R133, R147, -R200 ;  /* 0x800000c893857220 */ /* 0x000fe20000410000 */
[-C--:B------:R-:W-:Y:S01]  /*9a20*/  FMUL.FTZ R145, R20, R144.reuse ;  /* 0x0000009014917220 */ /* 0x080fe20000410000 */
[----:B------:R-:W-:Y:S01]  /*9a30*/  FFMA.FTZ R14, R177, R144, -R135 ;  /* 0x00000090b10e7223 */ /* 0x000fe20000010887 */
[----:B------:R-:W-:Y:S01]  /*9a40*/  FADD.FTZ R201, -R201, R146 ;  /* 0x00000092c9c97221 */ /* 0x000fe20000010100 */
[C---:B------:R-:W-:Y:S01]  /*9a50*/  FMUL.FTZ R146, R16.reuse, R15 ;  /* 0x0000000f10927220 */ /* 0x040fe20000410000 */
[----:B------:R-:W-:Y:S01]  /*9a60*/  FMUL.FTZ R144, R16, R13 ;  /* 0x0000000d10907220 */ /* 0x000fe20000410000 */
[----:B------:R0:W-:Y:S01]  /*9a70*/  STS [R12+0x884], R145 ;  /* 0x000884910c007388 */ /* 0x0001e20000000800 */
[-C--:B------:R-:W-:Y:S01]  /*9a80*/  FMUL.FTZ R147, R147, -R201.reuse ;  /* 0x800000c993937220 */ /* 0x080fe20000410000 */
[C---:B------:R-:W-:Y:S01]  /*9a90*/  FFMA.FTZ R142, R148.reuse, R201, R133 ;  /* 0x000000c9948e7223 */ /* 0x040fe20000010085 */
[----:B------:R-:W-:Y:S01]  /*9aa0*/  FFMA.FTZ R135, R17, R13, -R146 ;  /* 0x0000000d11877223 */ /* 0x000fe20000010892 */
[----:B------:R1:W-:Y:S01]  /*9ab0*/  STS [R12+0x880], R143 ;  /* 0x0008808f0c007388 */ /* 0x0003e20000000800 */
[----:B------:R-:W-:Y:S01]  /*9ac0*/  FFMA.FTZ R147, R148, R200, -R147 ;  /* 0x000000c894937223 */ /* 0x000fe20000010893 */
[----:B------:R-:W-:Y:S01]  /*9ad0*/  FADD.FTZ R199, -R199, R142 ;  /* 0x0000008ec7c77221 */ /* 0x000fe20000010100 */
[----:B------:R-:W-:Y:S01]  /*9ae0*/  FFMA.FTZ R133, R17, R15, R144 ;  /* 0x0000000f11857223 */ /* 0x000fe20000010090 */
[----:B------:R2:W-:Y:S01]  /*9af0*/  STS [R12+0x88c], R155 ;  /* 0x00088c9b0c007388 */ /* 0x0005e20000000800 */
[----:B------:R-:W-:Y:S01]  /*9b00*/  FADD.FTZ R198, R198, R147 ;  /* 0x00000093c6c67221 */ /* 0x000fe20000010000 */
[----:B0-----:R-:W-:Y:S01]  /*9b10*/  FMUL.FTZ R145, R209, R90 ;  /* 0x0000005ad1917220 */ /* 0x001fe20000410000 */
[----:B------:R-:W-:Y:S01]  /*9b20*/  FMUL.FTZ R13, R149, -R199 ;  /* 0x800000c7950d7220 */ /* 0x000fe20000410000 */
[----:B------:R-:W-:Y:S01]  /*9b30*/  FMUL.FTZ R138, R183, R190 ;  /* 0x000000beb78a7220 */ /* 0x000fe20000410000 */
[----:B------:R-:W-:Y:S01]  /*9b40*/  FMUL.FTZ R142, R149, -R198 ;  /* 0x800000c6958e7220 */ /* 0x000fe20000410000 */
[----:B-1----:R-:W-:Y:S01]  /*9b50*/  FMUL.FTZ R143, R208, R90 ;  /* 0x0000005ad08f7220 */ /* 0x002fe20000410000 */
[----:B------:R-:W-:Y:S01]  /*9b60*/  FMUL.FTZ R147, R172, R145 ;  /* 0x00000091ac937220 */ /* 0x000fe20000410000 */
[C---:B------:R-:W-:Y:S01]  /*9b70*/  FFMA.FTZ R15, R150.reuse, R198, -R13 ;  /* 0x000000c6960f7223 */ /* 0x040fe2000001080d */
[----:B------:R-:W-:Y:S01]  /*9b80*/  FFMA.FTZ R142, R150, R199, R142 ;  /* 0x000000c7968e7223 */ /* 0x000fe2000001008e */
[-C--:B------:R-:W-:Y:S01]  /*9b90*/  FMUL.FTZ R171, R19, R143.reuse ;  /* 0x0000008f13ab7220 */ /* 0x080fe20000410000 */
[-C--:B------:R-:W-:Y:S01]  /*9ba0*/  FFMA.FTZ R13, R174, R143.reuse, R147 ;  /* 0x0000008fae0d7223 */ /* 0x080fe20000010093 */
[----:B------:R-:W-:Y:S01]  /*9bb0*/  FMUL.FTZ R143, R172, R143 ;  /* 0x0000008fac8f7220 */ /* 0x000fe20000410000 */
[----:B------:R-:W-:Y:S01]  /*9bc0*/  FADD.FTZ R196, R196, R15 ;  /* 0x0000000fc4c47221 */ /* 0x000fe20000010000 */
[----:B------:R-:W-:Y:S01]  /*9bd0*/  FADD.FTZ R197, -R197, R142 ;  /* 0x0000008ec5c57221 */ /* 0x000fe20000010100 */
[----:B------:R-:W-:Y:S01]  /*9be0*/  FMUL.FTZ R149, R207, R89 ;  /* 0x00000059cf957220 */ /* 0x000fe20000410000 */
[----:B------:R-:W-:Y:S01]  /*9bf0*/  FFMA.FTZ R15, R174, R145, -R143 ;  /* 0x00000091ae0f7223 */ /* 0x000fe2000001088f */
[CC--:B------:R-:W-:Y:S01]  /*9c00*/  FMUL.FTZ R143, R151.reuse, -R196.reuse ;  /* 0x800000c4978f7220 */ /* 0x0c0fe20000410000 */
[----:B------:R-:W-:Y:S01]  /*9c10*/  FMUL.FTZ R151, R151, -R197 ;  /* 0x800000c597977220 */ /* 0x000fe20000410000 */
[----:B------:R-:W-:Y:S01]  /*9c20*/  FMUL.FTZ R173, R19, R145 ;  /* 0x0000009113ad7220 */ /* 0x000fe20000410000 */
[----:B------:R-:W-:Y:S01]  /*9c30*/  FMUL.FTZ R145, R206, R89 ;  /* 0x00000059ce917220 */ /* 0x000fe20000410000 */
[C---:B------:R-:W-:Y:S01]  /*9c40*/  FFMA.FTZ R143, R152.reuse, R197, R143 ;  /* 0x000000c5988f7223 */ /* 0x040fe2000001008f */
[----:B------:R-:W-:Y:S01]  /*9c50*/  FFMA.FTZ R152, R152, R196, -R151 ;  /* 0x000000c498987223 */ /* 0x000fe20000010897 */
[----:B------:R-:W-:Y:S01]  /*9c60*/  FMUL.FTZ R147, R169, R149 ;  /* 0x00000095a9937220 */ /* 0x000fe20000410000 */
[-C--:B--2---:R-:W-:Y:S01]  /*9c70*/  FMUL.FTZ R155, R18, R145.reuse ;  /* 0x00000091129b7220 */ /* 0x084fe20000410000 */
[----:B------:R-:W-:Y:S01]  /*9c80*/  FADD.FTZ R234, -R234, R143 ;  /* 0x0000008feaea7221 */ /* 0x000fe20000010100 */
[----:B------:R-:W-:Y:S01]  /*9c90*/  FADD.FTZ R233, R233, R152 ;  /* 0x00000098e9e97221 */ /* 0x000fe20000010000 */
[-C--:B------:R-:W-:Y:S01]  /*9ca0*/  FFMA.FTZ R147, R170, R145.reuse, R147 ;  /* 0x00000091aa937223 */ /* 0x080fe20000010093 */
[----:B------:R-:W-:Y:S01]  /*9cb0*/  FMUL.FTZ R151, R169, R145 ;  /* 0x00000091a9977220 */ /* 0x000fe20000410000 */
[-C--:B------:R-:W-:Y:S01]  /*9cc0*/  FMUL.FTZ R143, R234, R95.reuse ;  /* 0x0000005fea8f7220 */ /* 0x080fe20000410000 */
[----:B------:R-:W-:Y:S01]  /*9cd0*/  FMUL.FTZ R142, R197, R96 ;  /* 0x00000060c58e7220 */ /* 0x000fe20000410000 */
[----:B------:R-:W-:Y:S01]  /*9ce0*/  FMUL.FTZ R145, R233, R95 ;  /* 0x0000005fe9917220 */ /* 0x000fe20000410000 */
[----:B------:R-:W-:Y:S01]  /*9cf0*/  FFMA.FTZ R195, R195, R218, -R225 ;  /* 0x000000dac3c37223 */ /* 0x000fe200000108e1 */
[----:B------:R-:W-:Y:S01]  /*9d00*/  FMUL.FTZ R148, R30, R143 ;  /* 0x0000008f1e947220 */ /* 0x000fe20000410000 */
[-C--:B------:R-:W-:Y:S01]  /*9d10*/  FMUL.FTZ R218, R183, R216.reuse ;  /* 0x000000d8b7da7220 */ /* 0x080fe20000410000 */
[----:B------:R-:W-:Y:S01]  /*9d20*/  FFMA.FTZ R138, R185, R216, -R138 ;  /* 0x000000d8b98a7223 */ /* 0x000fe2000001088a */
[----:B------:R-:W-:Y:S01]  /*9d30*/  FMUL.FTZ R144, R196, R96 ;  /* 0x00000060c4907220 */ /* 0x000fe20000410000 */
[----:B------:R-:W-:Y:S01]  /*9d40*/  FMUL.FTZ R150, R32, R142 ;  /* 0x0000008e20967220 */ /* 0x000fe20000410000 */
[----:B------:R-:W-:Y:S01]  /*9d50*/  FFMA.FTZ R148, R3, R145, R148 ;  /* 0x0000009103947223 */ /* 0x000fe20000010094 */
[-C--:B------:R-:W-:Y:S01]  /*9d60*/  FMUL.FTZ R216, R205, R92.reuse ;  /* 0x0000005ccdd87220 */ /* 0x080fe20000410000 */
[----:B------:R0:W-:Y:S01]  /*9d70*/  STS [R12+0x878], R171 ;  /* 0x000878ab0c007388 */ /* 0x0001e20000000800 */
[----:B------:R-:W-:Y:S01]  /*9d80*/  FFMA.FTZ R146, R170, R149, -R151 ;  /* 0x00000095aa927223 */ /* 0x000fe20000010897 */
[----:B------:R-:W-:Y:S01]  /*9d90*/  FADD.FTZ R148, RZ, R148 ;  /* 0x00000094ff947221 */ /* 0x000fe20000010000 */
[----:B------:R-:W-:Y:S01]  /*9da0*/  FMUL.FTZ R152, R204, R92 ;  /* 0x0000005ccc987220 */ /* 0x000fe20000410000 */
[----:B------:R-:W-:Y:S01]  /*9db0*/  FMUL.FTZ R151, R167, R216 ;  /* 0x000000d8a7977220 */ /* 0x000fe20000410000 */
[----:B------:R1:W-:Y:S01]  /*9dc0*/  STS [R12+0x870], R155 ;  /* 0x0008709b0c007388 */ /* 0x0003e20000000800 */
[----:B------:R-:W-:Y:S01]  /*9dd0*/  FMUL.FTZ R178, R32, R144 ;  /* 0x0000009020b27220 */ /* 0x000fe20000410000 */
[----:B------:R-:W-:Y:S01]  /*9de0*/  FFMA.FTZ R137, R185, R190, R218 ;  /* 0x000000beb9897223 */ /* 0x000fe200000100da */
[----:B------:R-:W-:Y:S01]  /*9df0*/  FMUL.FTZ R215, R203, R91 ;  /* 0x0000005bcbd77220 */ /* 0x000fe20000410000 */
[----:B------:R2:W-:Y:S01]  /*9e00*/  STS [R12+0x8a0], R219 ;  /* 0x0008a0db0c007388 */ /* 0x0005e20000000800 */
[----:B0-----:R-:W-:Y:S01]  /*9e10*/  FMUL.FTZ R171, R18, R149 ;  /* 0x0000009512ab7220 */ /* 0x001fe20000410000 */
[C---:B------:R-:W-:Y:S01]  /*9e20*/  FFMA.FTZ R149, R31.reuse, R144, R150 ;  /* 0x000000901f957223 */ /* 0x040fe20000010096 */
[----:B------:R-:W-:Y:S01]  /*9e30*/  FMUL.FTZ R150, R30, R145 ;  /* 0x000000911e967220 */ /* 0x000fe20000410000 */
[----:B------:R-:W-:Y:S01]  /*9e40*/  FFMA.FTZ R178, R31, R142, -R178 ;  /* 0x0000008e1fb27223 */ /* 0x000fe200000108b2 */
[----:B------:R0:W-:Y:S01]  /*9e50*/  STS [R12+0x8a4], R221 ;  /* 0x0008a4dd0c007388 */ /* 0x0001e20000000800 */
[----:B-1----:R-:W-:Y:S01]  /*9e60*/  FADD.FTZ R155, R148, R149 ;  /* 0x00000095949b7221 */ /* 0x002fe20000010000 */
[-C--:B------:R-:W-:Y:S01]  /*9e70*/  FFMA.FTZ R148, R168, R152.reuse, R151 ;  /* 0x00000098a8947223 */ /* 0x080fe20000010097 */
[----:B------:R-:W-:Y:S01]  /*9e80*/  FFMA.FTZ R151, R3, R143, -R150 ;  /* 0x0000008f03977223 */ /* 0x000fe20000010896 */
[-C--:B------:R-:W-:Y:S01]  /*9e90*/  FMUL.FTZ R149, R167, R152.reuse ;  /* 0x00000098a7957220 */ /* 0x080fe20000410000 */
[----:B--2---:R-:W-:Y:S01]  /*9ea0*/  FMUL.FTZ R219, R117, R152 ;  /* 0x0000009875db7220 */ /* 0x004fe20000410000 */
[-C--:B------:R-:W-:Y:S01]  /*9eb0*/  FMUL.FTZ R150, R199, R93.reuse ;  /* 0x0000005dc7967220 */ /* 0x080fe20000410000 */
[----:B------:R-:W-:Y:S01]  /*9ec0*/  FMUL.FTZ R152, R198, R93 ;  /* 0x0000005dc6987220 */ /* 0x000fe20000410000 */
[----:B------:R1:W-:Y:S01]  /*9ed0*/  STS [R12+0x874], R171 ;  /* 0x000874ab0c007388 */ /* 0x0003e20000000800 */
[----:B------:R-:W-:Y:S01]  /*9ee0*/  FADD.FTZ R151, RZ, R151 ;  /* 0x00000097ff977221 */ /* 0x000fe20000010000 */
[----:B------:R-:W-:Y:S01]  /*9ef0*/  FMUL.FTZ R190, R33, R150 ;  /* 0x0000009621be7220 */ /* 0x000fe20000410000 */
[-C--:B------:R-:W-:Y:S01]  /*9f00*/  FFMA.FTZ R149, R168, R216.reuse, -R149 ;  /* 0x000000d8a8957223 */ /* 0x080fe20000010895 */
[----:B0-----:R-:W-:Y:S01]  /*9f10*/  FMUL.FTZ R221, R117, R216 ;  /* 0x000000d875dd7220 */ /* 0x001fe20000410000 */
[----:B------:R-:W-:Y:S01]  /*9f20*/  FADD.FTZ R151, R151, R178 ;  /* 0x000000b297977221 */ /* 0x000fe20000010000 */
[-C--:B------:R-:W-:Y:S01]  /*9f30*/  FFMA.FTZ R190, R129, R152.reuse, R190 ;  /* 0x0000009881be7223 */ /* 0x080fe200000100be */
[----:B------:R0:W-:Y:S01]  /*9f40*/  STS [R12+0x87c], R173 ;  /* 0x00087cad0c007388 */ /* 0x0001e20000000800 */
[----:B------:R-:W-:Y:S01]  /*9f50*/  FMUL.FTZ R217, R164, R215 ;  /* 0x000000d7a4d97220 */ /* 0x000fe20000410000 */
[----:B------:R-:W-:Y:S01]  /*9f60*/  UIADD3 UR44, UR57, -UR44, URZ ;  /* 0x8000002c392c7290 */ /* 0x000fe2000fffe03f */
[----:B-1----:R-:W-:Y:S01]  /*9f70*/  FMUL.FTZ R171, R33, R152 ;  /* 0x0000009821ab7220 */ /* 0x002fe20000410000 */
[----:B------:R-:W-:Y:S01]  /*9f80*/  FADD.FTZ R155, R155, R190 ;  /* 0x000000be9b9b7221 */ /* 0x000fe20000010000 */
[----:B------:R-:W-:Y:S01]  /*9f90*/  FMUL.FTZ R190, R201, R94 ;  /* 0x0000005ec9be7220 */ /* 0x000fe20000410000 */
[----:B------:R1:W-:Y:S01]  /*9fa0*/  STS [R12+0x868], R219 ;  /* 0x000868db0c007388 */ /* 0x0003e20000000800 */
[----:B------:R-:W-:Y:S01]  /*9fb0*/  FFMA.FTZ R178, R129, R150, -R171 ;  /* 0x0000009681b27223 */ /* 0x000fe200000108ab */
[----:B------:R-:W-:Y:S01]  /*9fc0*/  FMUL.FTZ R145, R26, R145 ;  /* 0x000000911a917220 */ /* 0x000fe20000410000 */
[----:B------:R-:W-:Y:S01]  /*9fd0*/  FMUL.FTZ R216, R163, R190 ;  /* 0x000000bea3d87220 */ /* 0x000fe20000410000 */
[----:B0-----:R-:W-:Y:S01]  /*9fe0*/  FMUL.FTZ R173, R202, R91 ;  /* 0x0000005bcaad7220 */ /* 0x001fe20000410000 */
[----:B------:R-:W-:Y:S01]  /*9ff0*/  FADD.FTZ R151, R151, R178 ;  /* 0x000000b297977221 */ /* 0x000fe20000010000 */
[----:B------:R-:W-:Y:S01]  /*a000*/  FMUL.FTZ R178, R200, R94 ;  /* 0x0000005ec8b27220 */ /* 0x000fe20000410000 */
[----:B------:R-:W-:Y:S01]  /*a010*/  FMUL.FTZ R143, R26, R143 ;  /* 0x0000008f1a8f7220 */ /* 0x000fe20000410000 */
[-C--:B------:R-:W-:Y:S01]  /*a020*/  FFMA.FTZ R220, R166, R173.reuse, R217 ;  /* 0x000000ada6dc7223 */ /* 0x080fe200000100d9 */
[----:B------:R-:W-:Y:S01]  /*a030*/  STS [R12+0x8ac], R229 ;  /* 0x0008ace50c007388 */ /* 0x000fe20000000800 */
[-C--:B------:R-:W-:Y:S01]  /*a040*/  FMUL.FTZ R171, R163, R178.reuse ;  /* 0x000000b2a3ab7220 */ /* 0x080fe20000410000 */
[C---:B------:R-:W-:Y:S01]  /*a050*/  FFMA.FTZ R216, R165.reuse, R178, R216 ;  /* 0x000000b2a5d87223 */ /* 0x040fe200000100d8 */
[-C--:B-1----:R-:W-:Y:S01]  /*a060*/  FMUL.FTZ R219, R164, R173.reuse ;  /* 0x000000ada4db7220 */ /* 0x082fe20000410000 */
[----:B------:R-:W-:Y:S01]  /*a070*/  FMUL.FTZ R173, R118, R173 ;  /* 0x000000ad76ad7220 */ /* 0x000fe20000410000 */
[----:B------:R-:W-:Y:S01]  /*a080*/  FFMA.FTZ R218, R165, R190, -R171 ;  /* 0x000000bea5da7223 */ /* 0x000fe200000108ab */
[----:B------:R-:W-:Y:S01]  /*a090*/  FADD.FTZ R155, R155, R216 ;  /* 0x000000d89b9b7221 */ /* 0x000fe20000010000 */
[-C--:B------:R-:W-:Y:S01]  /*a0a0*/  FFMA.FTZ R216, R166, R215.reuse, -R219 ;  /* 0x000000d7a6d87223 */ /* 0x080fe200000108db */
[----:B------:R-:W-:Y:S01]  /*a0b0*/  FMUL.FTZ R215, R118, R215 ;  /* 0x000000d776d77220 */ /* 0x000fe20000410000 */
[----:B------:R-:W-:Y:S01]  /*a0c0*/  FADD.FTZ R151, R151, R218 ;  /* 0x000000da97977221 */ /* 0x000fe20000010000 */
[----:B------:R-:W-:Y:S01]  /*a0d0*/  FADD.FTZ R155, R155, R220 ;  /* 0x000000dc9b9b7221 */ /* 0x000fe20000010000 */
[----:B------:R0:W-:Y:S01]  /*a0e0*/  STS [R12+0x860], R173 ;  /* 0x000860ad0c007388 */ /* 0x0001e20000000800 */
[----:B------:R-:W-:Y:S01]  /*a0f0*/  FMUL.FTZ R171, R207, UR55 ;  /* 0x00000037cfab7c20 */ /* 0x000fe20008410000 */
        /* <DEDUP_REMOVED lines=11> */
[----:B------:R-:W-:Y:S01]  /*a1b0*/  FMUL.FTZ R13, R105, R144 ;  /* 0x00000090690d7220 */ /* 0x000fe20000410000 */
[----:B------:R-:W-:Y:S01]  /*a1c0*/  FADD.FTZ R15, R146, R15 ;  /* 0x0000000f920f7221 */ /* 0x000fe20000010000 */
[----:B------:R-:W-:Y:S01]  /*a1d0*/  FADD.FTZ R148, R148, R141 ;  /* 0x0000008d94947221 */ /* 0x000fe20000010000 */
[----:B0-----:R-:W-:Y:S01]  /*a1e0*/  MOV R173, UR44 ;  /* 0x0000002c00ad7c02 */ /* 0x001fe20008000f00 */
[----:B------:R-:W-:Y:S01]  /*a1f0*/  STS [R12+0x864], R215 ;  /* 0x000864d70c007388 */ /* 0x000fe20000000800 */
[----:B------:R-:W-:Y:S01]  /*a200*/  FADD.FTZ R15, R15, R14 ;  /* 0x0000000e0f0f7221 */ /* 0x000fe20000010000 */
[----:B------:R-:W-:Y:S01]  /*a210*/  FADD.FTZ R148, R148, R139 ;  /* 0x0000008b94947221 */ /* 0x000fe20000010000 */
[----:B------:R-:W-:Y:S01]  /*a220*/  LEA R173, R173, -R102, 0x1 ;  /* 0x80000066adad7211 */ /* 0x000fe200078e08ff */
[----:B------:R-:W-:Y:S01]  /*a230*/  STS [R12+0x858], R151 ;  /* 0x000858970c007388 */ /* 0x000fe20000000800 */
[----:B------:R-:W-:Y:S01]  /*a240*/  FADD.FTZ R15, R15, R140 ;  /* 0x0000008c0f0f7221 */ /* 0x000fe20000010000 */
[----:B------:R-:W-:Y:S01]  /*a250*/  FADD.FTZ R137, R148, R137 ;  /* 0x0000008994897221 */ /* 0x000fe20000010000 */
[----:B------:R-:W-:Y:S01]  /*a260*/  ISETP.GE.AND P0, PT, R173, 0x1, PT ;  /* 0x00000001ad00780c */ /* 0x000fe20003f06270 */
[----:B------:R0:W-:Y:S01]  /*a270*/  STS [R12+0x85c], R155 ;  /* 0x00085c9b0c007388 */ /* 0x0001e20000000800 */
[----:B------:R-:W-:Y:S01]  /*a280*/  FADD.FTZ R138, R15, R138 ;  /* 0x0000008a0f8a7221 */ /* 0x000fe20000010000 */
[----:B------:R-:W-:Y:S01]  /*a290*/  FMUL.FTZ R15, R105, R142 ;  /* 0x0000008e690f7220 */ /* 0x000fe20000410000 */
[----:B------:R-:W-:Y:S01]  /*a2a0*/  FADD.FTZ R136, R137, R136 ;  /* 0x0000008889887221 */ /* 0x000fe20000010000 */
[----:B------:R1:W-:Y:S01]  /*a2b0*/  STS [R12+0x850], R147 ;  /* 0x000850930c007388 */ /* 0x0003e20000000800 */
[----:B------:R-:W-:Y:S01]  /*a2c0*/  FMUL.FTZ R137, R214, UR55 ;  /* 0x00000037d6897c20 */ /* 0x000fe20008410000 */
[----:B------:R-:W-:Y:S01]  /*a2d0*/  FADD.FTZ R138, R138, R195 ;  /* 0x000000c38a8a7221 */ /* 0x000fe20000010000 */
[----:B------:R-:W-:Y:S01]  /*a2e0*/  FADD.FTZ R191, R136, R191 ;  /* 0x000000bf88bf7221 */ /* 0x000fe20000010000 */
[----:B------:R-:W-:Y:S01]  /*a2f0*/  STS [R12+0x854], R149 ;  /* 0x000854950c007388 */ /* 0x000fe20000000800 */
[----:B------:R-:W-:Y:S01]  /*a300*/  FFMA.FTZ R150, R156, UR54, -R137 ;  /* 0x000000369c967c23 */ /* 0x000fe20008010889 */
[----:B------:R-:W-:Y:S01]  /*a310*/  FMUL.FTZ R178, R210, UR55 ;  /* 0x00000037d2b27c20 */ /* 0x000fe20008410000 */
[----:B------:R-:W-:Y:S01]  /*a320*/  FADD.FTZ R216, R191, R188 ;  /* 0x000000bcbfd87221 */ /* 0x000fe20000010000 */
[----:B------:R2:W-:Y:S01]  /*a330*/  STS [R12+0x848], R13 ;  /* 0x0008480d0c007388 */ /* 0x0005e20000000800 */
[----:B0-----:R-:W-:Y:S01]  /*a340*/  FMUL.FTZ R155, R209, UR55 ;  /* 0x00000037d19b7c20 */ /* 0x001fe20008410000 */
[----:B-1----:R-:W-:Y:S01]  /*a350*/  FMUL.FTZ R147, R213, UR55 ;  /* 0x00000037d5937c20 */ /* 0x002fe20008410000 */
[----:B------:R-:W-:Y:S01]  /*a360*/  FMUL.FTZ R190, R206, UR55 ;  /* 0x00000037cebe7c20 */ /* 0x000fe20008410000 */
[----:B------:R0:W-:Y:S01]  /*a370*/  STS [R12+0x84c], R15 ;  /* 0x00084c0f0c007388 */ /* 0x0001e20000000800 */
[----:B------:R-:W-:Y:S01]  /*a380*/  FMUL.FTZ R148, R204, UR55 ;  /* 0x00000037cc947c20 */ /* 0x000fe20008410000 */
[----:B------:R-:W-:Y:S01]  /*a390*/  FMUL.FTZ R141, R203, UR55 ;  /* 0x00000037cb8d7c20 */ /* 0x000fe20008410000 */
[----:B------:R-:W-:Y:S01]  /*a3a0*/  FMUL.FTZ R146, R200, UR55 ;  /* 0x00000037c8927c20 */ /* 0x000fe20008410000 */
[----:B------:R-:W-:Y:S01]  /*a3b0*/  STS [R12+0x840], R145 ;  /* 0x000840910c007388 */ /* 0x000fe20000000800 */
[----:B------:R-:W-:Y:S01]  /*a3c0*/  FMUL.FTZ R142, R198, UR55 ;  /* 0x00000037c68e7c20 */ /* 0x000fe20008410000 */
[----:B--2---:R-:W-:Y:S01]  /*a3d0*/  FMUL.FTZ R13, R156, UR55 ;  /* 0x000000379c0d7c20 */ /* 0x004fe20008410000 */
[----:B------:R-:W-:Y:S01]  /*a3e0*/  FMUL.FTZ R137, R233, UR55 ;  /* 0x00000037e9897c20 */ /* 0x000fe20008410000 */
[----:B------:R1:W-:Y:S01]  /*a3f0*/  STS [R12+0x844], R143 ;  /* 0x0008448f0c007388 */ /* 0x0003e20000000800 */
[----:B------:R-:W-:Y:S01]  /*a400*/  FMUL.FTZ R136, R234, UR55 ;  /* 0x00000037ea887c20 */ /* 0x000fe20008410000 */
[----:B------:R-:W-:Y:S01]  /*a410*/  FFMA.FTZ R152, R214, UR54, R13 ;  /* 0x00000036d6987c23 */ /* 0x000fe2000801000d */
[----:B------:R-:W-:Y:S01]  /*a420*/  FMUL.FTZ R13, R211, UR55 ;  /* 0x00000037d30d7c20 */ /* 0x000fe20008410000 */
[----:B0-----:R-:W-:Y:S01]  /*a430*/  FMUL.FTZ R15, R201, UR55 ;  /* 0x00000037c90f7c20 */ /* 0x001fe20008410000 */
[----:B------:R-:W-:Y:S01]  /*a440*/  FADD.FTZ R218, R138, R189 ;  /* 0x000000bd8ada7221 */ /* 0x000fe20000010000 */
[----:B------:R-:W-:Y:S01]  /*a450*/  FFMA.FTZ R160, R235, UR54, R160 ;  /* 0x00000036eba07c23 */ /* 0x000fe200080100a0 */
[----:B------:R-:W-:Y:S01]  /*a460*/  FFMA.FTZ R188, R210, UR54, R13 ;  /* 0x00000036d2bc7c23 */ /* 0x000fe2000801000d */
[----:B------:R-:W-:Y:S01]  /*a470*/  FMUL.FTZ R13, R199, UR55 ;  /* 0x00000037c70d7c20 */ /* 0x000fe20008410000 */
[----:B------:R-:W-:Y:S01]  /*a480*/  FFMA.FTZ R157, R236, UR54, R157 ;  /* 0x00000036ec9d7c23 */ /* 0x000fe2000801009d */
[----:B-1----:R-:W-:Y:S01]  /*a490*/  FMUL.FTZ R12, R212, UR55 ;  /* 0x00000037d40c7c20 */ /* 0x002fe20008410000 */
[----:B------:R-:W-:Y:S01]  /*a4a0*/  FMUL.FTZ R143, R205, UR55 ;  /* 0x00000037cd8f7c20 */ /* 0x000fe20008410000 */
[----:B------:R-:W-:Y:S01]  /*a4b0*/  FFMA.FTZ R140, R198, UR54, R13 ;  /* 0x00000036c68c7c23 */ /* 0x000fe2000801000d */
[----:B------:R-:W-:Y:S01]  /*a4c0*/  FMUL.FTZ R13, R197, UR55 ;  /* 0x00000037c50d7c20 */ /* 0x000fe20008410000 */
[----:B------:R-:W-:Y:S01]  /*a4d0*/  FFMA.FTZ R149, R213, UR54, R12 ;  /* 0x00000036d5957c23 */ /* 0x000fe2000801000c */
[----:B------:R-:W-:Y:S01]  /*a4e0*/  FMUL.FTZ R12, R208, UR55 ;  /* 0x00000037d00c7c20 */ /* 0x000fe20008410000 */
[----:B------:R-:W-:Y:S01]  /*a4f0*/  FFMA.FTZ R147, R212, UR54, -R147 ;  /* 0x00000036d4937c23 */ /* 0x000fe20008010893 */
[----:B------:R-:W-:Y:S01]  /*a500*/  FFMA.FTZ R178, R211, UR54, -R178 ;  /* 0x00000036d3b27c23 */ /* 0x000fe200080108b2 */
[----:B------:R-:W-:Y:S01]  /*a510*/  FFMA.FTZ R155, R208, UR54, R155 ;  /* 0x00000036d09b7c23 */ /* 0x000fe2000801009b */
[----:B------:R-:W-:Y:S01]  /*a520*/  FFMA.FTZ R151, R209, UR54, -R12 ;  /* 0x00000036d1977c23 */ /* 0x000fe2000801080c */
[----:B------:R-:W-:Y:S01]  /*a530*/  FMUL.FTZ R12, R202, UR55 ;  /* 0x00000037ca0c7c20 */ /* 0x000fe20008410000 */
[----:B------:R-:W-:Y:S01]  /*a540*/  FFMA.FTZ R190, R207, UR54, -R190 ;  /* 0x00000036cfbe7c23 */ /* 0x000fe200080108be */
[----:B------:R-:W-:Y:S01]  /*a550*/  FFMA.FTZ R171, R206, UR54, R171 ;  /* 0x00000036ceab7c23 */ /* 0x000fe200080100ab */
[----:B------:R-:W-:Y:S01]  /*a560*/  FFMA.FTZ R148, R205, UR54, -R148 ;  /* 0x00000036cd947c23 */ /* 0x000fe20008010894 */
[----:B------:R-:W-:Y:S01]  /*a570*/  FFMA.FTZ R145, R203, UR54, -R12 ;  /* 0x00000036cb917c23 */ /* 0x000fe2000801080c */
[----:B------:R-:W-:Y:S01]  /*a580*/  FMUL.FTZ R12, R196, UR55 ;  /* 0x00000037c40c7c20 */ /* 0x000fe20008410000 */
[----:B------:R-:W-:Y:S01]  /*a590*/  FFMA.FTZ R143, R204, UR54, R143 ;  /* 0x00000036cc8f7c23 */ /* 0x000fe2000801008f */
[----:B------:R-:W-:Y:S01]  /*a5a0*/  FFMA.FTZ R141, R202, UR54, R141 ;  /* 0x00000036ca8d7c23 */ /* 0x000fe2000801008d */
[----:B------:R-:W-:Y:S01]  /*a5b0*/  FFMA.FTZ R146, R201, UR54, -R146 ;  /* 0x00000036c9927c23 */ /* 0x000fe20008010892 */
[----:B------:R-:W-:Y:S01]  /*a5c0*/  FFMA.FTZ R144, R200, UR54, R15 ;  /* 0x00000036c8907c23 */ /* 0x000fe2000801000f */
[----:B------:R-:W-:Y:S01]  /*a5d0*/  FFMA.FTZ R142, R199, UR54, -R142 ;  /* 0x00000036c78e7c23 */ /* 0x000fe2000801088e */
        /* <DEDUP_REMOVED lines=11> */
[----:B------:R-:W-:Y:S01]  /*a690*/  LEA R14, R12, UR46, 0x2 ;  /* 0x0000002e0c0e7c11 */ /* 0x000fe2000f8e10ff */
        /* <DEDUP_REMOVED lines=22> */
.L_x_14991:
[----:B------:R-:W-:Y:S05]  /*a800*/  BSYNC B0 ;  /* 0x0000000000007941 */ /* 0x000fea0003800000 */
.L_x_14990:
[----:B------:R-:W-:Y:S01]  /*a810*/  USHF.R.U32.HI UR44, URZ, 0x1, UR21 ;  /* 0x000000013f2c7899 */ /* 0x000fe20008011615 */
[----:B------:R-:W1:Y:S01]  /*a820*/  LDC.64 R12, c[0x0][0x360] ;  /* 0x0000d800ff0c7b82 */ /* 0x000e620000000a00 */
[----:B------:R-:W-:Y:S01]  /*a830*/  USHF.R.U64 UR54, UR20, 0x1, UR21 ;  /* 0x0000000114367899 */ /* 0x000fe20008001215 */
[----:B0-----:R-:W-:Y:S01]  /*a840*/  FMUL.FTZ R15, R34, R228 ;  /* 0x000000e4220f7220 */ /* 0x001fe20000410000 */
[----:B------:R-:W-:Y:S01]  /*a850*/  UIMAD UR55, UR44, UR11, URZ ;  /* 0x0000000b2c3772a4 */ /* 0x000fe2000f8e023f */
[----:B------:R-:W-:Y:S01]  /*a860*/  FMUL.FTZ R220, R223, R230 ;  /* 0x000000e6dfdc7220 */ /* 0x000fe20000410000 */
[----:B------:R-:W-:Y:S01]  /*a870*/  UIMAD.WIDE.U32 UR44, UR54, UR11, URZ ;  /* 0x0000000b362c72a5 */ /* 0x000fe2000f8e003f */
[----:B------:R-:W-:Y:S01]  /*a880*/  FADD.FTZ R226, R226, -R15 ;  /* 0x8000000fe2e27221 */ /* 0x000fe20000010000 */
[----:B------:R-:W-:Y:S01]  /*a890*/  UIMAD UR55, UR51, UR54, UR55 ;  /* 0x00000036333772a4 */ /* 0x000fe2000f8e0237 */
[----:B------:R-:W-:Y:S01]  /*a8a0*/  FADD.FTZ R218, R218, R131 ;  /* 0x00000083dada7221 */ /* 0x000fe20000010000 */
        /* <DEDUP_REMOVED lines=42> */
.L_x_14993:
[----:B------:R-:W-:Y:S05]  /*ab50*/  BSYNC B0 ;  /* 0x0000000000007941 */ /* 0x000fea0003800000 */
.L_x_14992:
[----:B01----:R0:W1:Y:S01]  /*ab60*/  LDS R13, [R12+0x940] ;  /* 0x000940000c0d7984 */ /* 0x0030620000000800 */
[----:B------:R-:W-:Y:S01]  /*ab70*/  BSSY B0, `(.L_x_14994) ;  /* 0x0000004000007945 */ /* 0x000fe20003800000 */
[----:B------:R-:W-:-:S03]  /*ab80*/  LEA R191, R135, UR46, 0x2 ;  /* 0x0000002e87bf7c11 */ /* 0x000fc6000f8e10ff */
[----:B------:R-:W-:Y:S05]  /*ab90*/  @!P1 BRA `(.L_x_14995) ;  /* 0x0000000000049947 */ /* 0x000fea0003800000 */
[----:B-1----:R2:W-:Y:S02]  /*aba0*/  REDG.E.ADD.F32.FTZ.RN.STRONG.GPU desc[UR28][R14.64+-0xf00], R13 ;  /* 0xfff1000d0e0079a6 */ /* 0x0025e4000c10f39c */
.L_x_14995:
[----:B------:R-:W-:Y:S05]  /*abb0*/  BSYNC B0 ;  /* 0x0000000000007941 */ /* 0x000fea0003800000 */
.L_x_14994:
[----:B-12---:R1:W2:Y:S01]  /*abc0*/  LDS R13, [R191+0x9c0] ;  /* 0x0009c000bf0d7984 */ /* 0x0062a20000000800 */
[----:B------:R-:W-:Y:S01]  /*abd0*/  BSSY B0, `(.L_x_14996) ;  /* 0x0000005000007945 */ /* 0x000fe20003800000 */
[C---:B------:R-:W-:Y:S02]  /*abe0*/  IADD3 R135, R102.reuse, 0x80, RZ ;  /* 0x0000008066877810 */ /* 0x040fe40007ffe0ff */
[----:B------:R-:W-:Y:S01]  /*abf0*/  IADD3 R189, R102, 0xa0, RZ ;  /* 0x000000a066bd7810 */ /* 0x000fe20007ffe0ff */
[----:B------:R-:W-:Y:S06]  /*ac00*/  @!P2 BRA `(.L_x_14997) ;  /* 0x000000000004a947 */ /* 0x000fec0003800000 */
[----:B--2---:R3:W-:Y:S02]  /*ac10*/  REDG.E.ADD.F32.FTZ.RN.STRONG.GPU desc[UR28][R14.64+-0xe80], R13 ;  /* 0xfff1800d0e0079a6 */ /* 0x0047e4000c10f39c */
.L_x_14997:
[----:B------:R-:W-:Y:S05]  /*ac20*/  BSYNC B0 ;  /* 0x0000000000007941 */ /* 0x000fea0003800000 */
.L_x_14996:
        /* <DEDUP_REMOVED lines=8> */
[----:B-1----:R-:W-:Y:S02]  /*acb0*/  IADD3 R191, R102, 0xe0, RZ ;  /* 0x000000e066bf7810 */ /* 0x002fe40007ffe0ff */
        /* <DEDUP_REMOVED lines=9> */
.L_x_14999:
[----:B------:R-:W-:Y:S05]  /*ad50*/  BSYNC B0 ;  /* 0x0000000000007941 */ /* 0x000fea0003800000 */
.L_x_14998:
[----:B01----:R0:W1:Y:S01]  /*ad60*/  LDS R13, [R189+0xac0] ;  /* 0x000ac000bd0d7984 */ /* 0x0030620000000800 */
[----:B------:R-:W-:Y:S01]  /*ad70*/  BSSY B0, `(.L_x_15000) ;  /* 0x0000006000007945 */ /* 0x000fe20003800000 */
[----:B------:R-:W-:Y:S02]  /*ad80*/  IADD3 R135, R102, 0x100, RZ ;  /* 0x0000010066877810 */ /* 0x000fe40007ffe0ff */
[----:B------:R-:W-:Y:S02]  /*ad90*/  LEA.HI.SX32 R191, R191, R102, 0x1b ;  /* 0x00000066bfbf7211 */ /* 0x000fe400078fdaff */
[----:B------:R-:W-:Y:S01]  /*ada0*/  LEA R12, R12, UR46, 0x2 ;  /* 0x0000002e0c0c7c11 */ /* 0x000fe2000f8e10ff */
[----:B------:R-:W-:Y:S06]  /*adb0*/  @!P0 BRA `(.L_x_15001) ;  /* 0x0000000000048947 */ /* 0x000fec0003800000 */
[----:B-1----:R2:W-:Y:S02]  /*adc0*/  REDG.E.ADD.F32.FTZ.RN.STRONG.GPU desc[UR28][R14.64+-0xd80], R13 ;  /* 0xfff2800d0e0079a6 */ /* 0x0025e4000c10f39c */
.L_x_15001:
[----:B------:R-:W-:Y:S05]  /*add0*/  BSYNC B0 ;  /* 0x0000000000007941 */ /* 0x000fea0003800000 */
.L_x_15000:
[----:B-12---:R1:W2:Y:S01]  /*ade0*/  LDS R13, [R12+0xb40] ;  /* 0x000b40000c0d7984 */ /* 0x0062a20000000800 */
[----:B------:R-:W-:Y:S01]  /*adf0*/  BSSY B0, `(.L_x_15002) ;  /* 0x0000006000007945 */ /* 0x000fe20003800000 */
[----:B0-----:R-:W-:Y:S02]  /*ae00*/  IADD3 R189, R102, 0x120, RZ ;  /* 0x0000012066bd7810 */ /* 0x001fe40007ffe0ff */
[----:B------:R-:W-:Y:S02]  /*ae10*/  LEA.HI.SX32 R135, R135, R102, 0x1b ;  /* 0x0000006687877211 */ /* 0x000fe400078fdaff */
[----:B------:R-:W-:Y:S01]  /*ae20*/  LEA R195, R191, UR46, 0x2 ;  /* 0x0000002ebfc37c11 */ /* 0x000fe2000f8e10ff */
[----:B------:R-:W-:Y:S06]  /*ae30*/  @!P1 BRA `(.L_x_15003) ;  /* 0x0000000000049947 */ /* 0x000fec0003800000 */
[----:B--2---:R0:W-:Y:S02]  /*ae40*/  REDG.E.ADD.F32.FTZ.RN.STRONG.GPU desc[UR28][R14.64+-0xd00], R13 ;  /* 0xfff3000d0e0079a6 */ /* 0x0041e4000c10f39c */
.L_x_15003:
[----:B------:R-:W-:Y:S05]  /*ae50*/  BSYNC B0 ;  /* 0x0000000000007941 */ /* 0x000fea0003800000 */
.L_x_15002:
[----:B0-2---:R0:W2:Y:S01]  /*ae60*/  LDS R13, [R195+0xbc0] ;  /* 0x000bc000c30d7984 */ /* 0x0050a20000000800 */
[----:B------:R-:W-:Y:S01]  /*ae70*/  BSSY B0, `(.L_x_15004) ;  /* 0x0000006000007945 */ /* 0x000fe20003800000 */
[----:B------:R-:W-:Y:S02]  /*ae80*/  IADD3 R191, R102, 0x140, RZ ;  /* 0x0000014066bf7810 */ /* 0x000fe40007ffe0ff */
[----:B------:R-:W-:Y:S02]  /*ae90*/  LEA.HI.SX32 R189, R189, R102, 0x1b ;  /* 0x00000066bdbd7211 */ /* 0x000fe400078fdaff */
[----:B------:R-:W-:Y:S01]  /*aea0*/  LEA R135, R135, UR46, 0x2 ;  /* 0x0000002e87877c11 */ /* 0x000fe2000f8e10ff */
[----:B------:R-:W-:Y:S06]  /*aeb0*/  @!P2 BRA `(.L_x_15005) ;  /* 0x000000000004a947 */ /* 0x000fec0003800000 */
[----:B--2---:R3:W-:Y:S02]  /*aec0*/  REDG.E.ADD.F32.FTZ.RN.STRONG.GPU desc[UR28][R14.64+-0xc80], R13 ;  /* 0xfff3800d0e0079a6 */ /* 0x0047e4000c10f39c */
.L_x_15005:
[----:B------:R-:W-:Y:S05]  /*aed0*/  BSYNC B0 ;  /* 0x0000000000007941 */ /* 0x000fea0003800000 */
.L_x_15004:
[----:B--23--:R2:W3:Y:S01]  /*aee0*/  LDS R13, [R135+0xc40] ;  /* 0x000c4000870d7984 */ /* 0x00c4e20000000800 */
[----:B------:R-:W-:Y:S01]  /*aef0*/  BSSY B0, `(.L_x_15006) ;  /* 0x0000005000007945 */ /* 0x000fe20003800000 */
[----:B------:R-:W-:Y:S02]  /*af00*/  LEA.HI.SX32 R191, R191, R102, 0x1b ;  /* 0x00000066bfbf7211 */ /* 0x000fe400078fdaff */
[----:B------:R-:W-:Y:S01]  /*af10*/  LEA R189, R189, UR46, 0x2 ;  /* 0x0000002ebdbd7c11 */ /* 0x000fe2000f8e10ff */
[----:B------:R-:W-:Y:S06]  /*af20*/  @!P3 BRA `(.L_x_15007) ;  /* 0x000000000004b947 */ /* 0x000fec0003800000 */
[----:B---3--:R4:W-:Y:S02]  /*af30*/  REDG.E.ADD.F32.FTZ.RN.STRONG.GPU desc[UR28][R14.64+-0xc00], R13 ;  /* 0xfff4000d0e0079a6 */ /* 0x0089e4000c10f39c */
.L_x_15007:
[----:B------:R-:W-:Y:S05]  /*af40*/  BSYNC B0 ;  /* 0x0000000000007941 */ /* 0x000fea0003800000 */
.L_x_15006:
[----:B---34-:R3:W4:Y:S01]  /*af50*/  LDS R13, [R189+0xcc0] ;  /* 0x000cc000bd0d7984 */ /* 0x0187220000000800 */
[----:B------:R-:W-:Y:S01]  /*af60*/  BSSY B0, `(.L_x_15008) ;  /* 0x0000004000007945 */ /* 0x000fe20003800000 */
[----:B------:R-:W-:-:S03]  /*af70*/  LEA R191, R191, UR46, 0x2 ;  /* 0x0000002ebfbf7c11 */ /* 0x000fc6000f8e10ff */
[----:B------:R-:W-:Y:S05]  /*af80*/  @!P4 BRA `(.L_x_15009) ;  /* 0x000000000004c947 */ /* 0x000fea0003800000 */
[----:B----4-:R4:W-:Y:S02]  /*af90*/  REDG.E.ADD.F32.FTZ.RN.STRONG.GPU desc[UR28][R14.64+-0xb80], R13 ;  /* 0xfff4800d0e0079a6 */ /* 0x0109e4000c10f39c */
.L_x_15009:
[----:B------:R-:W-:Y:S05]  /*afa0*/  BSYNC B0 ;  /* 0x0000000000007941 */ /* 0x000fea0003800000 */
.L_x_15008:
[----:B----4-:R4:W0:Y:S01]  /*afb0*/  LDS R13, [R191+0xd40] ;  /* 0x000d4000bf0d7984 */ /* 0x0108220000000800 */
[----:B------:R-:W-:Y:S01]  /*afc0*/  BSSY B0, `(.L_x_15010) ;  /* 0x0000005000007945 */ /* 0x000fe20003800000 */
[C---:B--2---:R-:W-:Y:S02]  /*afd0*/  IADD3 R135, R102.reuse, 0x160, RZ ;  /* 0x0000016066877810 */ /* 0x044fe40007ffe0ff */
[----:B---3--:R-:W-:Y:S01]  /*afe0*/  IADD3 R189, R102, 0x180, RZ ;  /* 0x0000018066bd7810 */ /* 0x008fe20007ffe0ff */
[----:B------:R-:W-:Y:S06]  /*aff0*/  @!P5 BRA `(.L_x_15011) ;  /* 0x000000000004d947 */ /* 0x000fec0003800000 */
[----:B0-----:R2:W-:Y:S02]  /*b000*/  REDG.E.ADD.F32.FTZ.RN.STRONG.GPU desc[UR28][R14.64+-0xb00], R13 ;  /* 0xfff5000d0e0079a6 */ /* 0x0015e4000c10f39c */
.L_x_15011:
[----:B------:R-:W-:Y:S05]  /*b010*/  BSYNC B0 ;  /* 0x0000000000007941 */ /* 0x000fea0003800000 */
.L_x_15010:
        /* <DEDUP_REMOVED lines=18> */
.L_x_15013:
[----:B------:R-:W-:Y:S05]  /*b140*/  BSYNC B0 ;  /* 0x0000000000007941 */ /* 0x000fea0003800000 */
.L_x_15012:
[----:B01----:R0:W1:Y:S01]  /*b150*/  LDS R13, [R189+0xe40] ;  /* 0x000e4000bd0d7984 */ /* 0x0030620000000800 */
[----:B------:R-:W-:Y:S01]  /*b160*/  BSSY B0, `(.L_x_15014) ;  /* 0x0000006000007945 */ /* 0x000fe20003800000 */
[----:B------:R-:W-:Y:S02]  /*b170*/  IADD3 R135, R102, 0x1e0, RZ ;  /* 0x000001e066877810 */ /* 0x000fe40007ffe0ff */
[----:B------:R-:W-:Y:S02]  /*b180*/  LEA.HI.SX32 R191, R191, R102, 0x1b ;  /* 0x00000066bfbf7211 */ /* 0x000fe400078fdaff */
[----:B------:R-:W-:Y:S01]  /*b190*/  LEA R12, R12, UR46, 0x2 ;  /* 0x0000002e0c0c7c11 */ /* 0x000fe2000f8e10ff */
[----:B------:R-:W-:Y:S06]  /*b1a0*/  @!P0 BRA `(.L_x_15015) ;  /* 0x0000000000048947 */ /* 0x000fec0003800000 */
[----:B-1----:R2:W-:Y:S02]  /*b1b0*/  REDG.E.ADD.F32.FTZ.RN.STRONG.GPU desc[UR28][R14.64+-0xa00], R13 ;  /* 0xfff6000d0e0079a6 */ /* 0x0025e4000c10f39c */
.L_x_15015:
[----:B------:R-:W-:Y:S05]  /*b1c0*/  BSYNC B0 ;  /* 0x0000000000007941 */ /* 0x000fea0003800000 */
.L_x_15014:
[----:B-12---:R1:W2:Y:S01]  /*b1d0*/  LDS R13, [R12+0xec0] ;  /* 0x000ec0000c0d7984 */ /* 0x0062a20000000800 */
[----:B------:R-:W-:Y:S01]  /*b1e0*/  BSSY B0, `(.L_x_15016) ;  /* 0x0000006000007945 */ /* 0x000fe20003800000 */
[----:B------:R-:W-:Y:S02]  /*b1f0*/  IADD3 R195, R102, 0x200, RZ ;  /* 0x0000020066c37810 */ /* 0x000fe40007ffe0ff */
[----:B------:R-:W-:Y:S02]  /*b200*/  LEA.HI.SX32 R135, R135, R102, 0x1b ;  /* 0x0000006687877211 */ /* 0x000fe400078fdaff */
[----:B------:R-:W-:Y:S01]  /*b210*/  LEA R191, R191, UR46, 0x2 ;  /* 0x0000002ebfbf7c11 */ /* 0x000fe2000f8e10ff */
[----:B------:R-:W-:Y:S06]  /*b220*/  @!P1 BRA `(.L_x_15017) ;  /* 0x0000000000049947 */ /* 0x000fec0003800000 */
[----:B--2---:R3:W-:Y:S02]  /*b230*/  REDG.E.ADD.F32.FTZ.RN.STRONG.GPU desc[UR28][R14.64+-0x980], R13 ;  /* 0xfff6800d0e0079a6 */ /* 0x0047e4000c10f39c */
.L_x_15017:
[----:B------:R-:W-:Y:S05]  /*b240*/  BSYNC B0 ;  /* 0x0000000000007941 */ /* 0x000fea0003800000 */
.L_x_15016:
[----:B--23--:R2:W3:Y:S01]  /*b250*/  LDS R13, [R191+0xf40] ;  /* 0x000f4000bf0d7984 */ /* 0x00c4e20000000800 */
[----:B------:R-:W-:Y:S01]  /*b260*/  BSSY B0, `(.L_x_15018) ;  /* 0x0000006000007945 */ /* 0x000fe20003800000 */
[----:B0-----:R-:W-:Y:S02]  /*b270*/  IADD3 R189, R102, 0x220, RZ ;  /* 0x0000022066bd7810 */ /* 0x001fe40007ffe0ff */
[----:B-1----:R-:W-:Y:S02]  /*b280*/  LEA.HI.SX32 R12, R195, R102, 0x1b ;  /* 0x00000066c30c7211 */ /* 0x002fe400078fdaff */
[----:B------:R-:W-:Y:S01]  /*b290*/  LEA R135, R135, UR46, 0x2 ;  /* 0x0000002e87877c11 */ /* 0x000fe2000f8e10ff */
[----:B------:R-:W-:Y:S06]  /*b2a0*/  @!P2 BRA `(.L_x_15019) ;  /* 0x000000000004a947 */ /* 0x000fec0003800000 */
[----:B---3--:R0:W-:Y:S02]  /*b2b0*/  REDG.E.ADD.F32.FTZ.RN.STRONG.GPU desc[UR28][R14.64+-0x900], R13 ;  /* 0xfff7000d0e0079a6 */ /* 0x0081e4000c10f39c */
.L_x_15019:
[----:B------:R-:W-:Y:S05]  /*b2c0*/  BSYNC B0 ;  /* 0x0000000000007941 */ /* 0x000fea0003800000 */
.L_x_15018:
[----:B0--3--:R0:W1:Y:S01]  /*b2d0*/  LDS R13, [R135+0xfc0] ;  /* 0x000fc000870d7984 */ /* 0x0090620000000800 */
[----:B------:R-:W-:Y:S01]  /*b2e0*/  BSSY B0, `(.L_x_15020) ;  /* 0x0000005000007945 */ /* 0x000fe20003800000 */
[----:B------:R-:W-:Y:S02]  /*b2f0*/  LEA.HI.SX32 R189, R189, R102, 0x1b ;  /* 0x00000066bdbd7211 */ /* 0x000fe400078fdaff */
[----:B------:R-:W-:Y:S01]  /*b300*/  LEA R12, R12, UR46, 0x2 ;  /* 0x0000002e0c0c7c11 */ /* 0x000fe2000f8e10ff */
[----:B------:R-:W-:Y:S06]  /*b310*/  @!P3 BRA `(.L_x_15021) ;  /* 0x000000000004b947 */ /* 0x000fec0003800000 */
[----:B-1----:R3:W-:Y:S02]  /*b320*/  REDG.E.ADD.F32.FTZ.RN.STRONG.GPU desc[UR28][R14.64+-0x880], R13 ;  /* 0xfff7800d0e0079a6 */ /* 0x0027e4000c10f39c */
.L_x_15021:
[----:B------:R-:W-:Y:S05]  /*b330*/  BSYNC B0 ;  /* 0x0000000000007941 */ /* 0x000fea0003800000 */
.L_x_15020:
[----:B-1-3--:R1:W3:Y:S01]  /*b340*/  LDS R13, [R12+0x1040] ;  /* 0x001040000c0d7984 */ /* 0x00a2e20000000800 */
[----:B------:R-:W-:Y:S01]  /*b350*/  BSSY B0, `(.L_x_15022) ;  /* 0x0000004000007945 */ /* 0x000fe20003800000 */
[----:B--2---:R-:W-:-:S03]  /*b360*/  LEA R191, R189, UR46, 0x2 ;  /* 0x0000002ebdbf7c11 */ /* 0x004fc6000f8e10ff */
[----:B------:R-:W-:Y:S05]  /*b370*/  @!P4 BRA `(.L_x_15023) ;  /* 0x000000000004c947 */ /* 0x000fea0003800000 */
[----:B---3--:R2:W-:Y:S02]  /*b380*/  REDG.E.ADD.F32.FTZ.RN.STRONG.GPU desc[UR28][R14.64+-0x800], R13 ;  /* 0xfff8000d0e0079a6 */ /* 0x0085e4000c10f39c */
.L_x_15023:
[----:B------:R-:W-:Y:S05]  /*b390*/  BSYNC B0 ;  /* 0x0000000000007941 */ /* 0x000fea0003800000 */
.L_x_15022:
[----:B--23--:R2:W3:Y:S01]  /*b3a0*/  LDS R13, [R191+0x10c0] ;  /* 0x0010c000bf0d7984 */ /* 0x00c4e20000000800 */
[----:B------:R-:W-:Y:S01]  /*b3b0*/  BSSY B0, `(.L_x_15024) ;  /* 0x0000005000007945 */ /* 0x000fe20003800000 */
[C---:B0-----:R-:W-:Y:S02]  /*b3c0*/  IADD3 R135, R102.reuse, 0x240, RZ ;  /* 0x0000024066877810 */ /* 0x041fe40007ffe0ff */
[----:B------:R-:W-:Y:S01]  /*b3d0*/  IADD3 R189, R102, 0x260, RZ ;  /* 0x0000026066bd7810 */ /* 0x000fe20007ffe0ff */
[----:B------:R-:W-:Y:S06]  /*b3e0*/  @!P5 BRA `(.L_x_15025) ;  /* 0x000000000004d947 */ /* 0x000fec0003800000 */
[----:B---3--:R0:W-:Y:S02]  /*b3f0*/  REDG.E.ADD.F32.FTZ.RN.STRONG.GPU desc[UR28][R14.64+-0x780], R13 ;  /* 0xfff8800d0e0079a6 */ /* 0x0081e4000c10f39c */
.L_x_15025:
[----:B------:R-:W-:Y:S05]  /*b400*/  BSYNC B0 ;  /* 0x0000000000007941 */ /* 0x000fea0003800000 */
.L_x_15024:
        /* <DEDUP_REMOVED lines=18> */
.L_x_15027:
[----:B------:R-:W-:Y:S05]  /*b530*/  BSYNC B0 ;  /* 0x0000000000007941 */ /* 0x000fea0003800000 */
.L_x_15026:
[----:B01----:R0:W1:Y:S01]  /*b540*/  LDS R13, [R189+0x11c0] ;  /* 0x0011c000bd0d7984 */ /* 0x0030620000000800 */
[----:B------:R-:W-:Y:S01]  /*b550*/  BSSY B0, `(.L_x_15028) ;  /* 0x0000006000007945 */ /* 0x000fe20003800000 */
[----:B------:R-:W-:Y:S02]  /*b560*/  IADD3 R135, R102, 0x2c0, RZ ;  /* 0x000002c066877810 */ /* 0x000fe40007ffe0ff */
[----:B------:R-:W-:Y:S02]  /*b570*/  LEA.HI.SX32 R191, R191, R102, 0x1b ;  /* 0x00000066bfbf7211 */ /* 0x000fe400078fdaff */
[----:B------:R-:W-:Y:S01]  /*b580*/  LEA R12, R12, UR46, 0x2 ;  /* 0x0000002e0c0c7c11 */ /* 0x000fe2000f8e10ff */
[----:B------:R-:W-:Y:S06]  /*b590*/  @!P0 BRA `(.L_x_15029) ;  /* 0x0000000000048947 */ /* 0x000fec0003800000 */
[----:B-1----:R2:W-:Y:S02]  /*b5a0*/  REDG.E.ADD.F32.FTZ.RN.STRONG.GPU desc[UR28][R14.64+-0x680], R13 ;  /* 0xfff9800d0e0079a6 */ /* 0x0025e4000c10f39c */
.L_x_15029:
[----:B------:R-:W-:Y:S05]  /*b5b0*/  BSYNC B0 ;  /* 0x0000000000007941 */ /* 0x000fea0003800000 */
.L_x_15028:
[----:B-12---:R1:W2:Y:S01]  /*b5c0*/  LDS R13, [R12+0x1240] ;  /* 0x001240000c0d7984 */ /* 0x0062a20000000800 */
[----:B------:R-:W-:Y:S01]  /*b5d0*/  BSSY B0, `(.L_x_15030) ;  /* 0x0000006000007945 */ /* 0x000fe20003800000 */
[----:B0-----:R-:W-:Y:S02]  /*b5e0*/  IADD3 R189, R102, 0x2e0, RZ ;  /* 0x000002e066bd7810 */ /* 0x001fe40007ffe0ff */
[----:B------:R-:W-:Y:S02]  /*b5f0*/  LEA.HI.SX32 R135, R135, R102, 0x1b ;  /* 0x0000006687877211 */ /* 0x000fe400078fdaff */
[----:B------:R-:W-:Y:S01]  /*b600*/  LEA R195, R191, UR46, 0x2 ;  /* 0x0000002ebfc37c11 */ /* 0x000fe2000f8e10ff */
[----:B------:R-:W-:Y:S06]  /*b610*/  @!P1 BRA `(.L_x_15031) ;  /* 0x0000000000049947 */ /* 0x000fec0003800000 */
[----:B--2---:R0:W-:Y:S02]  /*b620*/  REDG.E.ADD.F32.FTZ.RN.STRONG.GPU desc[UR28][R14.64+-0x600], R13 ;  /* 0xfffa000d0e0079a6 */ /* 0x0041e4000c10f39c */
.L_x_15031:
[----:B------:R-:W-:Y:S05]  /*b630*/  BSYNC B0 ;  /* 0x0000000000007941 */ /* 0x000fea0003800000 */
.L_x_15030:
[----:B0-2---:R0:W2:Y:S01]  /*b640*/  LDS R13, [R195+0x12c0] ;  /* 0x0012c000c30d7984 */ /* 0x0050a20000000800 */
[----:B------:R-:W-:Y:S01]  /*b650*/  BSSY B0, `(.L_x_15032) ;  /* 0x0000006000007945 */ /* 0x000fe20003800000 */
[----:B------:R-:W-:Y:S02]  /*b660*/  IADD3 R191, R102, 0x300, RZ ;  /* 0x0000030066bf7810 */ /* 0x000fe40007ffe0ff */
[----:B------:R-:W-:Y:S02]  /*b670*/  LEA.HI.SX32 R189, R189, R102, 0x1b ;  /* 0x00000066bdbd7211 */ /* 0x000fe400078fdaff */
[----:B------:R-:W-:Y:S01]  /*b680*/  LEA R135, R135, UR46, 0x2 ;  /* 0x0000002e87877c11 */ /* 0x000fe2000f8e10ff */
[----:B------:R-:W-:Y:S06]  /*b690*/  @!P2 BRA `(.L_x_15033) ;  /* 0x000000000004a947 */ /* 0x000fec0003800000 */
[----:B--2---:R3:W-:Y:S02]  /*b6a0*/  REDG.E.ADD.F32.FTZ.RN.STRONG.GPU desc[UR28][R14.64+-0x580], R13 ;  /* 0xfffa800d0e0079a6 */ /* 0x0047e4000c10f39c */
.L_x_15033:
[----:B------:R-:W-:Y:S05]  /*b6b0*/  BSYNC B0 ;  /* 0x0000000000007941 */ /* 0x000fea0003800000 */
.L_x_15032:
[----:B--23--:R2:W3:Y:S01]  /*b6c0*/  LDS R13, [R135+0x1340] ;  /* 0x00134000870d7984 */ /* 0x00c4e20000000800 */
[----:B------:R-:W-:Y:S01]  /*b6d0*/  BSSY B0, `(.L_x_15034) ;  /* 0x0000005000007945 */ /* 0x000fe20003800000 */
[----:B------:R-:W-:Y:S02]  /*b6e0*/  LEA.HI.SX32 R191, R191, R102, 0x1b ;  /* 0x00000066bfbf7211 */ /* 0x000fe400078fdaff */
[----:B------:R-:W-:Y:S01]  /*b6f0*/  LEA R189, R189, UR46, 0x2 ;  /* 0x0000002ebdbd7c11 */ /* 0x000fe2000f8e10ff */
[----:B------:R-:W-:Y:S06]  /*b700*/  @!P3 BRA `(.L_x_15035) ;  /* 0x000000000004b947 */ /* 0x000fec0003800000 */
[----:B---3--:R4:W-:Y:S02]  /*b710*/  REDG.E.ADD.F32.FTZ.RN.STRONG.GPU desc[UR28][R14.64+-0x500], R13 ;  /* 0xfffb000d0e0079a6 */ /* 0x0089e4000c10f39c */
.L_x_15035:
[----:B------:R-:W-:Y:S05]  /*b720*/  BSYNC B0 ;  /* 0x0000000000007941 */ /* 0x000fea0003800000 */
.L_x_15034:
[----:B---34-:R3:W4:Y:S01]  /*b730*/  LDS R13, [R189+0x13c0] ;  /* 0x0013c000bd0d7984 */ /* 0x0187220000000800 */
[----:B------:R-:W-:Y:S01]  /*b740*/  BSSY B0, `(.L_x_15036) ;  /* 0x0000004000007945 */ /* 0x000fe20003800000 */
[----:B------:R-:W-:-:S03]  /*b750*/  LEA R191, R191, UR46, 0x2 ;  /* 0x0000002ebfbf7c11 */ /* 0x000fc6000f8e10ff */
[----:B------:R-:W-:Y:S05]  /*b760*/  @!P4 BRA `(.L_x_15037) ;  /* 0x000000000004c947 */ /* 0x000fea0003800000 */
[----:B----4-:R4:W-:Y:S02]  /*b770*/  REDG.E.ADD.F32.FTZ.RN.STRONG.GPU desc[UR28][R14.64+-0x480], R13 ;  /* 0xfffb800d0e0079a6 */ /* 0x0109e4000c10f39c */
.L_x_15037:
[----:B------:R-:W-:Y:S05]  /*b780*/  BSYNC B0 ;  /* 0x0000000000007941 */ /* 0x000fea0003800000 */
.L_x_15036:
[----:B----4-:R4:W0:Y:S01]  /*b790*/  LDS R13, [R191+0x1440] ;  /* 0x00144000bf0d7984 */ /* 0x0108220000000800 */
[----:B------:R-:W-:Y:S01]  /*b7a0*/  BSSY B0, `(.L_x_15038) ;  /* 0x0000005000007945 */ /* 0x000fe20003800000 */
[C---:B--2---:R-:W-:Y:S02]  /*b7b0*/  IADD3 R135, R102.reuse, 0x320, RZ ;  /* 0x0000032066877810 */ /* 0x044fe40007ffe0ff */
[----:B---3--:R-:W-:Y:S01]  /*b7c0*/  IADD3 R189, R102, 0x340, RZ ;  /* 0x0000034066bd7810 */ /* 0x008fe20007ffe0ff */
[----:B------:R-:W-:Y:S06]  /*b7d0*/  @!P5 BRA `(.L_x_15039) ;  /* 0x000000000004d947 */ /* 0x000fec0003800000 */
[----:B0-----:R2:W-:Y:S02]  /*b7e0*/  REDG.E.ADD.F32.FTZ.RN.STRONG.GPU desc[UR28][R14.64+-0x400], R13 ;  /* 0xfffc000d0e0079a6 */ /* 0x0015e4000c10f39c */
.L_x_15039:
[----:B------:R-:W-:Y:S05]  /*b7f0*/  BSYNC B0 ;  /* 0x0000000000007941 */ /* 0x000fea0003800000 */
.L_x_15038:
        /* <DEDUP_REMOVED lines=18> */
.L_x_15041:
[----:B------:R-:W-:Y:S05]  /*b920*/  BSYNC B0 ;  /* 0x0000000000007941 */ /* 0x000fea0003800000 */
.L_x_15040:
[----:B01----:R0:W1:Y:S01]  /*b930*/  LDS R13, [R189+0x1540] ;  /* 0x00154000bd0d7984 */ /* 0x0030620000000800 */
[----:B------:R-:W-:Y:S01]  /*b940*/  BSSY B0, `(.L_x_15042) ;  /* 0x0000006000007945 */ /* 0x000fe20003800000 */
[----:B------:R-:W-:Y:S02]  /*b950*/  IADD3 R135, R102, 0x3a0, RZ ;  /* 0x000003a066877810 */ /* 0x000fe40007ffe0ff */
[----:B------:R-:W-:Y:S02]  /*b960*/  LEA.HI.SX32 R191, R191, R102, 0x1b ;  /* 0x00000066bfbf7211 */ /* 0x000fe400078fdaff */
[----:B------:R-:W-:Y:S01]  /*b970*/  LEA R12, R12, UR46, 0x2 ;  /* 0x0000002e0c0c7c11 */ /* 0x000fe2000f8e10ff */
[----:B------:R-:W-:Y:S06]  /*b980*/  @!P0 BRA `(.L_x_15043) ;  /* 0x0000000000048947 */ /* 0x000fec0003800000 */
[----:B-1----:R2:W-:Y:S02]  /*b990*/  REDG.E.ADD.F32.FTZ.RN.STRONG.GPU desc[UR28][R14.64+-0x300], R13 ;  /* 0xfffd000d0e0079a6 */ /* 0x0025e4000c10f39c */
.L_x_15043:
[----:B------:R-:W-:Y:S05]  /*b9a0*/  BSYNC B0 ;  /* 0x0000000000007941 */ /* 0x000fea0003800000 */
.L_x_15042:
[----:B-12---:R1:W2:Y:S01]  /*b9b0*/  LDS R13, [R12+0x15c0] ;  /* 0x0015c0000c0d7984 */ /* 0x0062a20000000800 */
[----:B------:R-:W-:Y:S01]  /*b9c0*/  BSSY B0, `(.L_x_15044) ;  /* 0x0000006000007945 */ /* 0x000fe20003800000 */
[----:B------:R-:W-:Y:S02]  /*b9d0*/  IADD3 R173, R102, 0x3c0, RZ ;  /* 0x000003c066ad7810 */ /* 0x000fe40007ffe0ff */
[----:B------:R-:W-:Y:S02]  /*b9e0*/  LEA.HI.SX32 R135, R135, R102, 0x1b ;  /* 0x0000006687877211 */ /* 0x000fe400078fdaff */
[----:B------:R-:W-:Y:S01]  /*b9f0*/  LEA R191, R191, UR46, 0x2 ;  /* 0x0000002ebfbf7c11 */ /* 0x000fe2000f8e10ff */
[----:B------:R-:W-:Y:S06]  /*ba00*/  @!P1 BRA `(.L_x_15045) ;  /* 0x0000000000049947 */ /* 0x000fec0003800000 */
[----:B--2---:R3:W-:Y:S02]  /*ba10*/  REDG.E.ADD.F32.FTZ.RN.STRONG.GPU desc[UR28][R14.64+-0x280], R13 ;  /* 0xfffd800d0e0079a6 */ /* 0x0047e4000c10f39c */
.L_x_15045:
[----:B------:R-:W-:Y:S05]  /*ba20*/  BSYNC B0 ;  /* 0x0000000000007941 */ /* 0x000fea0003800000 */
.L_x_15044:
[----:B--23--:R2:W3:Y:S01]  /*ba30*/  LDS R13, [R191+0x1640] ;  /* 0x00164000bf0d7984 */ /* 0x00c4e20000000800 */
[----:B------:R-:W-:Y:S01]  /*ba40*/  BSSY B0, `(.L_x_15046) ;  /* 0x0000006000007945 */ /* 0x000fe20003800000 */
[----:B0-----:R-:W-:Y:S02]  /*ba50*/  IADD3 R189, R102, 0x3e0, RZ ;  /* 0x000003e066bd7810 */ /* 0x001fe40007ffe0ff */
[----:B------:R-:W-:Y:S02]  /*ba60*/  LEA.HI.SX32 R173, R173, R102, 0x1b ;  /* 0x00000066adad7211 */ /* 0x000fe400078fdaff */
[----:B------:R-:W-:Y:S01]  /*ba70*/  LEA R135, R135, UR46, 0x2 ;  /* 0x0000002e87877c11 */ /* 0x000fe2000f8e10ff */
[----:B------:R-:W-:Y:S06]  /*ba80*/  @!P2 BRA `(.L_x_15047) ;  /* 0x000000000004a947 */ /* 0x000fec0003800000 */
[----:B---3--:R0:W-:Y:S02]  /*ba90*/  REDG.E.ADD.F32.FTZ.RN.STRONG.GPU desc[UR28][R14.64+-0x200], R13 ;  /* 0xfffe000d0e0079a6 */ /* 0x0081e4000c10f39c */
.L_x_15047:
[----:B------:R-:W-:Y:S05]  /*baa0*/  BSYNC B0 ;  /* 0x0000000000007941 */ /* 0x000fea0003800000 */
.L_x_15046:
[----:B0--3--:R0:W3:Y:S01]  /*bab0*/  LDS R13, [R135+0x16c0] ;  /* 0x0016c000870d7984 */ /* 0x0090e20000000800 */
[----:B------:R-:W-:Y:S01]  /*bac0*/  BSSY B0, `(.L_x_15048) ;  /* 0x0000005000007945 */ /* 0x000fe20003800000 */
[----:B------:R-:W-:Y:S02]  /*bad0*/  LEA.HI.SX32 R189, R189, R102, 0x1b ;  /* 0x00000066bdbd7211 */ /* 0x000fe400078fdaff */
[----:B------:R-:W-:Y:S01]  /*bae0*/  LEA R173, R173, UR46, 0x2 ;  /* 0x0000002eadad7c11 */ /* 0x000fe2000f8e10ff */
[----:B------:R-:W-:Y:S06]  /*baf0*/  @!P3 BRA `(.L_x_15049) ;  /* 0x000000000004b947 */ /* 0x000fec0003800000 */
[----:B---3--:R4:W-:Y:S02]  /*bb00*/  REDG.E.ADD.F32.FTZ.RN.STRONG.GPU desc[UR28][R14.64+-0x180], R13 ;  /* 0xfffe800d0e0079a6 */ /* 0x0089e4000c10f39c */
.L_x_15049:
[----:B------:R-:W-:Y:S05]  /*bb10*/  BSYNC B0 ;  /* 0x0000000000007941 */ /* 0x000fea0003800000 */
.L_x_15048:
[----:B---34-:R3:W4:Y:S01]  /*bb20*/  LDS R13, [R173+0x1740] ;  /* 0x00174000ad0d7984 */ /* 0x0187220000000800 */
[----:B------:R-:W-:Y:S01]  /*bb30*/  BSSY B0, `(.L_x_15050) ;  /* 0x0000004000007945 */ /* 0x000fe20003800000 */
[----:B------:R-:W-:-:S03]  /*bb40*/  LEA R189, R189, UR46, 0x2 ;  /* 0x0000002ebdbd7c11 */ /* 0x000fc6000f8e10ff */
[----:B------:R-:W-:Y:S05]  /*bb50*/  @!P4 BRA `(.L_x_15051) ;  /* 0x000000000004c947 */ /* 0x000fea0003800000 */
[----:B----4-:R4:W-:Y:S02]  /*bb60*/  REDG.E.ADD.F32.FTZ.RN.STRONG.GPU desc[UR28][R14.64+-0x100], R13 ;  /* 0xffff000d0e0079a6 */ /* 0x0109e4000c10f39c */
.L_x_15051:
[----:B------:R-:W-:Y:S05]  /*bb70*/  BSYNC B0 ;  /* 0x0000000000007941 */ /* 0x000fea0003800000 */
.L_x_15050:
[----:B----4-:R4:W0:Y:S01]  /*bb80*/  LDS R13, [R189+0x17c0] ;  /* 0x0017c000bd0d7984 */ /* 0x0108220000000800 */
[----:B------:R-:W-:Y:S01]  /*bb90*/  BSSY B0, `(.L_x_15052) ;  /* 0x0000004000007945 */ /* 0x000fe20003800000 */
[----:B-1----:R-:W-:-:S03]  /*bba0*/  FADD.FTZ R12, R216, R131 ;  /* 0x00000083d80c7221 */ /* 0x002fc60000010000 */
[----:B------:R-:W-:Y:S05]  /*bbb0*/  @!P5 BRA `(.L_x_15053) ;  /* 0x000000000004d947 */ /* 0x000fea0003800000 */
[----:B0-----:R1:W-:Y:S02]  /*bbc0*/  REDG.E.ADD.F32.FTZ.RN.STRONG.GPU desc[UR28][R14.64+-0x80], R13 ;  /* 0xffff800d0e0079a6 */ /* 0x0013e4000c10f39c */
.L_x_15053:
[----:B------:R-:W-:Y:S05]  /*bbd0*/  BSYNC B0 ;  /* 0x0000000000007941 */ /* 0x000fea0003800000 */
.L_x_15052:
        /* <DEDUP_REMOVED lines=9> */
[----:B------:R-:W-:Y:S01]  /*bc70*/  FFMA.FTZ R23, R23, R154, R176 ;  /* 0x0000009a17177223 */ /* 0x000fe200000100b0 */
[----:B------:R-:W-:Y:S01]  /*bc80*/  FFMA.FTZ R185, R185, R152, R150 ;  /* 0x00000098b9b97223 */ /* 0x000fe20000010096 */
[----:B------:R-:W-:Y:S01]  /*bc90*/  FFMA.FTZ R179, R2, R179, R181 ;  /* 0x000000b302b37223 */ /* 0x000fe200000100b5 */
[----:B------:R-:W2:Y:S01]  /*bca0*/  SHFL.DOWN PT, R218, R226, 0x1, 0x1f ;  /* 0x08201f00e2da7f89 */ /* 0x000ea200000e0000 */
[----:B------:R-:W-:Y:S01]  /*bcb0*/  FADD.FTZ R76, R23, R76 ;  /* 0x0000004c174c7221 */ /* 0x000fe20000010000 */
[----:B------:R-:W-:Y:S01]  /*bcc0*/  FMUL.FTZ R212, R125, R212 ;  /* 0x000000d47dd47220 */ /* 0x000fe20000410000 */
[----:B------:R-:W-:Y:S01]  /*bcd0*/  FFMA.FTZ R24, R24, R153, R179 ;  /* 0x0000009918187223 */ /* 0x000fe200000100b3 */
[----:B------:R-:W-:Y:S01]  /*bce0*/  FMUL.FTZ R147, R180, R147 ;  /* 0x00000093b4937220 */ /* 0x000fe20000410000 */
[----:B------:R-:W-:Y:S01]  /*bcf0*/  FMUL.FTZ R211, R126, R211 ;  /* 0x000000d37ed37220 */ /* 0x000fe20000410000 */
[----:B------:R-:W-:Y:S01]  /*bd00*/  FMUL.FTZ R178, R175, R178 ;  /* 0x000000b2afb27220 */ /* 0x000fe20000410000 */
[----:B------:R-:W-:Y:S01]  /*bd10*/  FADD.FTZ R77, R24, R77 ;  /* 0x0000004d184d7221 */ /* 0x000fe20000010000 */
[----:B------:R-:W-:Y:S01]  /*bd20*/  FMUL.FTZ R16, R16, R159 ;  /* 0x0000009f10107220 */ /* 0x000fe20000410000 */
[----:B------:R-:W-:Y:S01]  /*bd30*/  FFMA.FTZ R212, R127, R213, R212 ;  /* 0x000000d57fd47223 */ /* 0x000fe200000100d4 */
[----:B------:R-:W-:Y:S01]  /*bd40*/  FFMA.FTZ R182, R182, R149, R147 ;  /* 0x00000095b6b67223 */ /* 0x000fe20000010093 */
[----:B------:R-:W-:Y:S01]  /*bd50*/  FFMA.FTZ R211, R128, R210, R211 ;  /* 0x000000d280d37223 */ /* 0x000fe200000100d3 */
[----:B-----5:R-:W-:Y:S01]  /*bd60*/  @!P0 FADD.FTZ R12, R131, R12 ;  /* 0x0000000c830c8221 */ /* 0x020fe20000010000 */
[----:B------:R-:W-:Y:S01]  /*bd70*/  FMUL.FTZ R131, R130, R156 ;  /* 0x0000009c82837220 */ /* 0x000fe20000410000 */
        /* <DEDUP_REMOVED lines=13> */
[----:B------:R-:W-:Y:S01]  /*be50*/  FADD.FTZ R75, R22, R75 ;  /* 0x0000004b164b7221 */ /* 0x000fe20000010000 */
[----:B------:R-:W-:Y:S01]  /*be60*/  FFMA.FTZ R134, R134, R187, R17 ;  /* 0x000000bb86867223 */ /* 0x000fe20000010011 */
[----:B------:R-:W5:Y:S01]  /*be70*/  SHFL.DOWN PT, R156, R15, 0x2, 0x1f ;  /* 0x08401f000f9c7f89 */ /* 0x000f6200000e0000 */
        /* <DEDUP_REMOVED lines=13> */
[----:B------:R-:W-:Y:S01]  /*bf50*/  FMUL.FTZ R2, R115, R205 ;  /* 0x000000cd73027220 */ /* 0x000fe20000410000 */
[----:B------:R-:W-:Y:S01]  /*bf60*/  ISETP.NE.AND P1, PT, R100, RZ, PT ;  /* 0x000000ff6400720c */ /* 0x000fe20003f25270 */
[----:B-1----:R-:W-:Y:S01]  /*bf70*/  @!P0 FADD.FTZ R13, R13, R130 ;  /* 0x000000820d0d8221 */ /* 0x002fe20000010000 */
[----:B------:R-:W0:Y:S01]  /*bf80*/  SHFL.DOWN PT, R23, R12, 0x4, 0x1f ;  /* 0x08801f000c177f89 */ /* 0x000e2200000e0000 */
[----:B------:R-:W-:Y:S01]  /*bf90*/  FADD.FTZ R72, R19, R72 ;  /* 0x0000004813487221 */ /* 0x000fe20000010000 */
[----:B------:R-:W-:Y:S01]  /*bfa0*/  FFMA.FTZ R2, R119, R204, R2 ;  /* 0x000000cc77027223 */ /* 0x000fe20000010002 */
[----:B--2---:R-:W-:Y:S01]  /*bfb0*/  @!P0 FADD.FTZ R14, R14, R135 ;  /* 0x000000870e0e8221 */ /* 0x004fe20000010000 */
[----:B------:R-:W1:Y:S01]  /*bfc0*/  SHFL.DOWN PT, R22, R13, 0x4, 0x1f ;  /* 0x08801f000d167f89 */ /* 0x000e6200000e0000 */
[----:B------:R-:W-:Y:S01]  /*bfd0*/  ISETP.NE.AND P2, PT, R102, RZ, PT ;  /* 0x000000ff6600720c */ /* 0x000fe20003f45270 */
[----:B------:R-:W-:Y:S01]  /*bfe0*/  FFMA.FTZ R59, R2, R92, R59 ;  /* 0x0000005c023b7223 */ /* 0x000fe2000001003b */
[----:B-----5:R-:W-:Y:S01]  /*bff0*/  @!P0 FADD.FTZ R15, R15, R156 ;  /* 0x0000009c0f0f8221 */ /* 0x020fe20000010000 */
[----:B------:R-:W2:Y:S01]  /*c000*/  SHFL.DOWN PT, R125, R14, 0x4, 0x1f ;  /* 0x08801f000e7d7f89 */ /* 0x000ea200000e0000 */
[----:B------:R-:W-:Y:S01]  /*c010*/  ISETP.GT.AND P0, PT, R100, 0x1b, PT ;  /* 0x0000001b6400780c */ /* 0x000fe20003f04270 */
[----:B------:R-:W-:Y:S01]  /*c020*/  FFMA.FTZ R117, R117, R2, R168 ;  /* 0x0000000275757223 */ /* 0x000fe200000100a8 */
[----:B------:R-:W-:Y:S01]  /*c030*/  FMUL.FTZ R2, R113, R201 ;  /* 0x000000c971027220 */ /* 0x000fe20000410000 */
[----:B------:R-:W5:Y:S01]  /*c040*/  SHFL.DOWN PT, R24, R15, 0x4, 0x1f ;  /* 0x08801f000f187f89 */ /* 0x000f6200000e0000 */
        /* <DEDUP_REMOVED lines=51> */
[----:B------:R-:W-:Y:S01]  /*c380*/  FADD.FTZ R78, R25, R78 ;  /* 0x0000004e194e7221 */ /* 0x000fe20000010000 */
[----:B-----5:R-:W-:Y:S01]  /*c390*/  @!P0 FADD.FTZ R15, R15, R20 ;  /* 0x000000140f0f8221 */ /* 0x020fe20000010000 */
[----:B------:R-:W2:Y:S01]  /*c3a0*/  SHFL.DOWN PT, R19, R14, 0x10, 0x1f ;  /* 0x0a001f000e137f89 */ /* 0x000ea200000e0000 */
[----:B------:R-:W-:Y:S01]  /*c3b0*/  ISETP.GT.AND P0, PT, R100, 0xf, PT ;  /* 0x0000000f6400780c */ /* 0x000fe20003f04270 */
[----:B------:R-:W-:Y:S01]  /*c3c0*/  FFMA.FTZ R56, R211, R87, R56 ;  /* 0x00000057d3387223 */ /* 0x000fe20000010038 */
[----:B------:R-:W-:Y:S01]  /*c3d0*/  FFMA.FTZ R50, R187, R81, R50 ;  /* 0x00000051bb327223 */ /* 0x000fe20000010032 */
[----:B------:R-:W5:Y:S01]  /*c3e0*/  SHFL.DOWN PT, R20, R15, 0x10, 0x1f ;  /* 0x0a001f000f147f89 */ /* 0x000f6200000e0000 */
[----:B------:R-:W-:Y:S01]  /*c3f0*/  FADD.FTZ R79, R134, R79 ;  /* 0x0000004f864f7221 */ /* 0x000fe20000010000 */
[----:B------:R-:W-:Y:S01]  /*c400*/  FFMA.FTZ R49, R222, R82, R49 ;  /* 0x00000052de317223 */ /* 0x000fe20000010031 */
        /* <DEDUP_REMOVED lines=16> */
[----:B------:R-:W-:Y:S01]  /*c510*/  FFMA.FTZ R26, R26, R17, R3 ;  /* 0x000000111a1a7223 */ /* 0x000fe20000010003 */
        /* <DEDUP_REMOVED lines=17> */
.L_x_15055:
[----:B------:R-:W-:Y:S05]  /*c630*/  BSYNC B0 ;  /* 0x0000000000007941 */ /* 0x000fea0003800000 */
.L_x_15054:
[----:B------:R-:W-:Y:S02]  /*c640*/  UIADD3 UR7, UR7, 0x1, URZ ;  /* 0x0000000107077890 */ /* 0x000fe4000fffe03f */
[----:B------:R-:W-:Y:S02]  /*c650*/  UIADD3 UR8, UP1, UR8, 0x1, URZ ;  /* 0x0000000108087890 */ /* 0x000fe4000ff3e03f */
[----:B------:R-:W-:Y:S02]  /*c660*/  UISETP.GE.AND UP0, UPT, UR7, UR56, UPT ;  /* 0x000000380700728c */ /* 0x000fe4000bf06270 */
[----:B------:R-:W-:-:S04]  /*c670*/  UIADD3.X UR9, URZ, UR9, URZ, UP1, !UPT ;  /* 0x000000093f097290 */ /* 0x000fc80008ffe43f */
[----:B------:R-:W-:-:S13]  /*c680*/  PLOP3.LUT P0, PT, PT, PT, UP0, 0x80, 0x0 ;  /* 0x000000000000781c */ /* 0x000fda0003f0f008 */
[----:B------:R-:W-:Y:S05]  /*c690*/  @!P0 BRA `(.L_x_15056) ;  /* 0xffffff8400ec8947 */ /* 0x000fea000383ffff */
.L_x_14977:
[----:B------:R-:W-:Y:S01]  /*c6a0*/  BAR.SYNC.DEFER_BLOCKING 0x0 ;  /* 0x0000000000007b1d */ /* 0x000fe20000010000 */
[----:B------:R-:W-:-:S05]  /*c6b0*/  MOV R3, 0x10 ;  /* 0x0000001000037802 */ /* 0x000fca0000000f00 */
[----:B------:R-:W-:Y:S02]  /*c6c0*/  IMAD.WIDE R2, R98, R3, UR24 ;  /* 0x0000001862027e25 */ /* 0x000fe4000f8e0203 */
[----:B------:R-:W2:Y:S01]  /*c6d0*/  S2UR UR8, SR_CgaCtaId ;  /* 0x00000000000879c3 */ /* 0x000ea20000008800 */
[----:B------:R-:W-:Y:S01]  /*c6e0*/  UMOV UR7, 0x400 ;  /* 0x0000040000077882 */ /* 0x000fe20000000000 */
[----:B------:R-:W-:Y:S01]  /*c6f0*/  F2FP.F16.F32.PACK_AB R56, R55, R56 ;  /* 0x000000383738723e */ /* 0x000fe200000000ff */
[----:B------:R-:W-:Y:S01]  /*c700*/  USHF.R.S32.HI UR19, URZ, 0x1f, UR11 ;  /* 0x0000001f3f137899 */ /* 0x000fe2000801140b */
[----:B------:R-:W-:Y:S01]  /*c710*/  ULDC.64 UR16, c[0x0][0x388] ;  /* 0x0000e20000107ab9 */ /* 0x000fe20000000a00 */
[----:B------:R-:W-:Y:S01]  /*c720*/  USHF.R.S32.HI UR22, URZ, 0x1f, UR10 ;  /* 0x0000001f3f167899 */ /* 0x000fe2000801140a */
[----:B------:R-:W-:Y:S01]  /*c730*/  ULDC.64 UR20, c[0x0][0x390] ;  /* 0x0000e40000147ab9 */ /* 0x000fe20000000a00 */
[----:B------:R-:W5:Y:S04]  /*c740*/  LDG.E.128 R4, desc[UR28][R2.64] ;  /* 0x0000001c02047981 */ /* 0x000f68000c1e1d00 */
[----:B01----:R-:W3:Y:S01]  /*c750*/  LDG.E.128 R12, desc[UR28][R2.64+0x200] ;  /* 0x0002001c020c7981 */ /* 0x003ee2000c1e1d00 */
[----:B------:R-:W-:-:S02]  /*c760*/  UIMAD UR18, UR22, UR20, URZ ;  /* 0x00000014161272a4 */ /* 0x000fc4000f8e023f */
[----:B--2---:R-:W-:Y:S02]  /*c770*/  ULEA UR7, UR8, UR7, 0x18 ;  /* 0x0000000708077291 */ /* 0x004fe4000f8ec03f */
[----:B------:R-:W-:Y:S02]  /*c780*/  ULEA UR8, UR15, 0xfffffe00, 0x9 ;  /* 0xfffffe000f087891 */ /* 0x000fe4000f8e483f */
[----:B------:R-:W-:Y:S02]  /*c790*/  UIMAD UR18, UR10, UR21, UR18 ;  /* 0x000000150a1272a4 */ /* 0x000fe4000f8e0212 */
[----:B------:R-:W-:Y:S01]  /*c7a0*/  LEA R24, R100, UR7, 0x5 ;  /* 0x0000000764187c11 */ /* 0x000fe2000f8e28ff */
[----:B------:R-:W-:Y:S02]  /*c7b0*/  UIMAD UR7, UR19, UR16, URZ ;  /* 0x00000010130772a4 */ /* 0x000fe4000f8e023f */
[----:B------:R-:W-:Y:S02]  /*c7c0*/  USHF.R.S32.HI UR9, URZ, 0x1f, UR8 ;  /* 0x0000001f3f097899 */ /* 0x000fe40008011408 */
[----:B------:R-:W-:-:S02]  /*c7d0*/  UIMAD UR7, UR11, UR17, UR7 ;  /* 0x000000110b0772a4 */ /* 0x000fc4000f8e0207 */
[----:B------:R-:W-:Y:S02]  /*c7e0*/  UIMAD.WIDE.U32 UR16, UR11, UR16, UR8 ;  /* 0x000000100b1072a5 */ /* 0x000fe4000f8e0008 */
[----:B------:R-:W-:Y:S02]  /*c7f0*/  UIADD3 UR24, UP1, UR24, -0x400, URZ ;  /* 0xfffffc0018187890 */ /* 0x000fe4000ff3e03f */
[----:B------:R-:W-:Y:S02]  /*c800*/  UIADD3 UR17, UR17, UR7, URZ ;  /* 0x0000000711117290 */ /* 0x000fe4000fffe03f */
[----:B------:R-:W-:Y:S02]  /*c810*/  UIADD3 UR13, UP2, UR13, -0x800, URZ ;  /* 0xfffff8000d0d7890 */ /* 0x000fe4000ff5e03f */
[----:B------:R-:W-:Y:S02]  /*c820*/  UIMAD.WIDE.U32 UR16, UR10, UR20, UR16 ;  /* 0x000000140a1072a5 */ /* 0x000fe4000f8e0010 */
[----:B------:R-:W-:Y:S01]  /*c830*/  UIADD3 UR53, UP3, UR53, -0x400, URZ ;  /* 0xfffffc0035357890 */ /* 0x000fe2000ff7e03f */
[----:B------:R-:W-:Y:S01]  /*c840*/  ULDC.64 UR20, c[0x0][0x3e0] ;  /* 0x0000f80000147ab9 */ /* 0x000fe20000000a00 */
[----:B------:R-:W-:-:S02]  /*c850*/  UIADD3 UR17, UR17, UR18, URZ ;  /* 0x0000001211117290 */ /* 0x000fc4000fffe03f */
[----:B------:R-:W-:Y:S02]  /*c860*/  ULEA UR7, UP0, UR16, UR20, 0x1 ;  /* 0x0000001410077291 */ /* 0x000fe4000f80083f */
[----:B------:R-:W-:Y:S02]  /*c870*/  UIADD3 UR50, UP4, UR50, -0x400, URZ ;  /* 0xfffffc0032327890 */ /* 0x000fe4000ff9e03f */
[----:B------:R-:W-:Y:S02]  /*c880*/  ULEA.HI.X UR16, UR16, UR21, UR17, 0x1, UP0 ;  /* 0x0000001510107291 */ /* 0x000fe400080f0c11 */
[----:B------:R-:W-:Y:S02]  /*c890*/  UIADD3 UR6, UR6, 0x1, URZ ;  /* 0x0000000106067890 */ /* 0x000fe4000fffe03f */
[----:B------:R-:W-:Y:S02]  /*c8a0*/  UIADD3.X UR25, UR25, -0x1, URZ, UP1, !UPT ;  /* 0xffffffff19197890 */ /* 0x000fe40008ffe43f */
[----:B------:R-:W-:-:S02]  /*c8b0*/  UIADD3.X UR14, UR14, -0x1, URZ, UP2, !UPT ;  /* 0xffffffff0e0e7890 */ /* 0x000fc400097fe43f */
[----:B------:R-:W-:Y:S02]  /*c8c0*/  UIADD3.X UR52, UR52, -0x1, URZ, UP3, !UPT ;  /* 0xffffffff34347890 */ /* 0x000fe40009ffe43f */
[----:B------:R-:W-:Y:S01]  /*c8d0*/  UIADD3.X UR49, UR49, -0x1, URZ, UP4, !UPT ;  /* 0xffffffff31317890 */ /* 0x000fe2000a7fe43f */
[----:B-----5:R-:W-:Y:S04]  /*c8e0*/  STS.128 [R97], R4 ;  /* 0x0000000461007388 */ /* 0x020fe80000000c00 */
[----:B---3--:R0:W-:Y:S01]  /*c8f0*/  STS.128 [R97+0x200], R12 ;  /* 0x0002000c61007388 */ /* 0x0081e20000000c00 */
[----:B------:R-:W-:-:S03]  /*c900*/  NOP ;  /* 0x0000000000007918 */ /* 0x000fc60000000000 */
[----:B------:R-:W1:Y:S04]  /*c910*/  LDS.128 R8, [R24] ;  /* 0x0000000018087984 */ /* 0x000e680000000c00 */
[----:B------:R-:W2:Y:S01]  /*c920*/  LDS.128 R4, [R24+0x10] ;  /* 0x0000100018047984 */ /* 0x000ea20000000c00 */
[----:B0-----:R-:W-:Y:S02]  /*c930*/  F2FP.F16.F32.PACK_AB R15, R57, R58 ;  /* 0x0000003a390f723e */ /* 0x001fe400000000ff */
[----:B------:R-:W-:Y:S02]  /*c940*/  F2FP.F16.F32.PACK_AB R58, R51, R52 ;  /* 0x00000034333a723e */ /* 0x000fe400000000ff */
[----:B------:R-:W-:Y:S01]  /*c950*/  F2FP.F16.F32.PACK_AB R57, R53, R54 ;  /* 0x000000363539723e */ /* 0x000fe200000000ff */
[----:B-1----:R-:W-:-:S02]  /*c960*/  HADD2.F32 R0, -RZ, R8.H0_H0 ;  /* 0x20000008ff007230 */ /* 0x002fc40000004100 */
[----:B------:R-:W-:Y:S02]  /*c970*/  HADD2.F32 R8, -RZ, R8.H1_H1 ;  /* 0x30000008ff087230 */ /* 0x000fe40000004100 */
[--C-:B------:R-:W-:Y:S02]  /*c980*/  HADD2.F32 R12, -RZ, R10.reuse.H0_H0 ;  /* 0x2000000aff0c7230 */ /* 0x100fe40000004100 */
[----:B------:R-:W-:Y:S01]  /*c990*/  FADD.FTZ R16, R0, UR5 ;  /* 0x0000000500107e21 */ /* 0x000fe20008010000 */
[--C-:B------:R-:W-:Y:S02]  /*c9a0*/  HADD2.F32 R0, -RZ, R9.reuse.H0_H0 ;  /* 0x20000009ff007230 */ /* 0x100fe40000004100 */
[----:B------:R-:W-:Y:S01]  /*c9b0*/  FADD.FTZ R8, R8, UR5 ;  /* 0x0000000508087e21 */ /* 0x000fe20008010000 */
[----:B------:R-:W-:Y:S02]  /*c9c0*/  HADD2.F32 R10, -RZ, R10.H1_H1 ;  /* 0x3000000aff0a7230 */ /* 0x000fe40000004100 */
[----:B------:R-:W-:Y:S01]  /*c9d0*/  FADD.FTZ R12, R12, UR5 ;  /* 0x000000050c0c7e21 */ /* 0x000fe20008010000 */
[----:B------:R-:W-:Y:S01]  /*c9e0*/  BAR.SYNC.DEFER_BLOCKING 0x0 ;  /* 0x0000000000007b1d */ /* 0x000fe20000010000 */
        /* <DEDUP_REMOVED lines=79> */
[----:B-1----:R-:W-:Y:S01]  /*cee0*/  @!P1 FMUL.FTZ R73, R73, R8 ;  /* 0x0000000849499220 */ /* 0x002fe20000410000 */
[----:B------:R-:W-:-:S05]  /*cef0*/  F2FP.F16.F32.PACK_AB R59, R49, R50 ;  /* 0x00000032313b723e */ /* 0x000fca00000000ff */
[----:B------:R-:W-:Y:S01]  /*cf00*/  STS.128 [R24+0x10], R56 ;  /* 0x0000103818007388 */ /* 0x000fe20000000c00 */
        /* <DEDUP_REMOVED lines=82> */
[----:B------:R-:W-:-:S04]  /*d430*/  FADD.FTZ R70, R69, R70 ;  /* 0x0000004645467221 */ /* 0x000fc80000010000 */
        /* <DEDUP_REMOVED lines=20> */
.L_x_14943:
        /* <DEDUP_REMOVED lines=30> */
.L_x_15059:
[----:B------:R-:W-:Y:S05]  /*d760*/  BSYNC B0 ;  /* 0x0000000000007941 */ /* 0x000fea0003800000 */
.L_x_15058:
        /* <DEDUP_REMOVED lines=31> */
.L_x_15061:
[----:B0-----:R-:W2:Y:S02]  /*d960*/  S2R R11, SR_TID.X ;  /* 0x00000000000b7919 */ /* 0x001ea40000002100 */
.L_x_15062:
[----:B------:R-:W-:Y:S05]  /*d970*/  BSYNC B0 ;  /* 0x0000000000007941 */ /* 0x000fea0003800000 */
.L_x_15060:
        /* <DEDUP_REMOVED lines=23> */
.L_x_15064:
        /* <DEDUP_REMOVED lines=32> */
.L_x_15063:
[----:B------:R-:W-:Y:S05]  /*dcf0*/  EXIT ;  /* 0x000000000000794d */ /* 0x000fea0003800000 */
.L_x_15065:
        /* <DEDUP_REMOVED lines=16> */
.L_x_18991:


//--------------------- .text._Z25selective_scan_bwd_kernelI32Selective_Scan_bwd_kernel_traitsILi32ELi16ELb1ELb1ELb1ELb0ELb0EN3c104HalfENS1_7complexIfEEEEv12SSMParamsBwd --------------------------
	.section	.text._Z25selective_scan_bwd_kernelI32Selective_Scan_bwd_kernel_traitsILi32ELi16ELb1ELb1ELb1ELb0ELb0EN3c104HalfENS1_7complexIfEEEEv12SSMParamsBwd,"ax",@progbits
	.align	128
        .global         _Z25selective_scan_bwd_kernelI32Selective_Scan_bwd_kernel_traitsILi32ELi16ELb1ELb1ELb1ELb0ELb0EN3c104HalfENS1_7complexIfEEEEv12SSMParamsBwd
        .type           _Z25selective_scan_bwd_kernelI32Selective_Scan_bwd_kernel_traitsILi32ELi16ELb1ELb1ELb1ELb0ELb0EN3c104HalfENS1_7complexIfEEEEv12SSMParamsBwd,@function
        .size           _Z25selective_scan_bwd_kernelI32Selective_Scan_bwd_kernel_traitsILi32ELi16ELb1ELb1ELb1ELb0ELb0EN3c104HalfENS1_7complexIfEEEEv12SSMParamsBwd,(.L_x_18992 - _Z25selective_scan_bwd_kernelI32Selective_Scan_bwd_kernel_traitsILi32ELi16ELb1ELb1ELb1ELb0ELb0EN3c104HalfENS1_7complexIfEEEEv12SSMParamsBwd)
        .other          _Z25selective_scan_bwd_kernelI32Selective_Scan_bwd_kernel_traitsILi32ELi16ELb1ELb1ELb1ELb0ELb0EN3c104HalfENS1_7complexIfEEEEv12SSMParamsBwd,@"STO_CUDA_ENTRY STV_DEFAULT"
_Z25selective_scan_bwd_kernelI32Selective_Scan_bwd_kernel_traitsILi32ELi16ELb1ELb1ELb1ELb0ELb0EN3c104HalfENS1_7complexIfEEEEv12SSMParamsBwd:
.text._Z25selective_scan_bwd_kernelI32Selective_Scan_bwd_kernel_traitsILi32ELi16ELb1ELb1ELb1ELb0ELb0EN3c104HalfENS1_7complexIfEEEEv12SSMParamsBwd:
        /* <DEDUP_REMOVED lines=78> */
[----:B------:R-:W-:Y:S02]  /*04e0*/  @UP1 ULEA.HI.X UR59, UR10, UR35, UR23, 0x2, UP2 ;  /* 0x000000230a3b1291 */ /* 0x000fe400090f1417 */
[----:B------:R-:W-:Y:S02]  /*04f0*/  UIMAD UR29, UR10, UR27, UR29 ;  /* 0x0000001b0a1d72a4 */ /* 0x000fe4000f8e021d */
[----:B------:R-:W-:Y:S01]  /*0500*/  UIMAD.WIDE.U32 UR24, UR10, UR26, UR24 ;  /* 0x0000001a0a1872a5 */ /* 0x000fe2000f8e0018 */
[----:B------:R-:W-:-:S02]  /*0510*/  ULDC UR17, c[0x0][0x224] ;  /* 0x0000890000117ab9 */ /* 0x000fc40000000800 */
[----:B------:R-:W-:Y:S01]  /*0520*/  ULDC.64 UR26, c[0x0][0x298] ;  /* 0x0000a600001a7ab9 */ /* 0x000fe20000000a00 */
[----:B------:R-:W-:Y:S01]  /*0530*/  UIADD3 UR19, UR19, UR30, URZ ;  /* 0x0000001e13137290 */ /* 0x000fe2000fffe03f */
[----:B0-----:R-:W-:Y:S01]  /*0540*/  R2UR UR5, R0 ;  /* 0x00000000000572ca */ /* 0x001fe200000e0000 */
[----:B------:R-:W-:Y:S01]  /*0550*/  ULEA UR32, UR17, 0xfffffe00, 0x9 ;  /* 0xfffffe0011207891 */ /* 0x000fe2000f8e483f */
[----:B------:R-:W-:Y:S01]  /*0560*/  IABS R0, UR10 ;  /* 0x0000000a00007c13 */ /* 0x000fe20008000000 */
[----:B------:R-:W-:Y:S02]  /*0570*/  UIADD3 UR13, UR13, UR28, URZ ;  /* 0x0000001c0d0d7290 */ /* 0x000fe4000fffe03f */
[----:B------:R-:W-:Y:S01]  /*0580*/  UIADD3 UR9, UR9, UR22, URZ ;  /* 0x0000001609097290 */ /* 0x000fe2000fffe03f */
[----:B------:R-:W-:-:S07]  /*0590*/  R2UR UR37, R0 ;  /* 0x00000000002572ca */ /* 0x000fce00000e0000 */
        /* <DEDUP_REMOVED lines=8> */
[----:B------:R-:W-:Y:S02]  /*0620*/  UIMAD UR35, UR10, UR27, UR35 ;  /* 0x0000001b0a2372a4 */ /* 0x000fe4000f8e0223 */
[----:B------:R-:W-:Y:S02]  /*0630*/  UIMAD UR34, UR36, UR34, UR37 ;  /* 0x00000022242272a4 */ /* 0x000fe4000f8e0225 */
[----:B------:R-:W-:Y:S02]  /*0640*/  UIMAD.WIDE.U32 UR26, UR10, UR26, UR18 ;  /* 0x0000001a0a1a72a5 */ /* 0x000fe4000f8e0012 */
[----:B------:R-:W-:-:S02]  /*0650*/  UISETP.GT.U32.AND UP1, UPT, UR36, UR34, UPT ;  /* 0x000000222400728c */ /* 0x000fc4000bf24070 */
[----:B------:R-:W-:Y:S02]  /*0660*/  USHF.R.S32.HI UR19, URZ, 0x1f, UR32 ;  /* 0x0000001f3f137899 */ /* 0x000fe40008011420 */
[----:B------:R-:W-:Y:S02]  /*0670*/  UIADD3 UR18, UP2, UR32, UR24, URZ ;  /* 0x0000001820127290 */ /* 0x000fe4000ff5e03f */
[----:B------:R-:W-:Y:S02]  /*0680*/  UIMAD UR23, UR23, UR4, URZ ;  /* 0x00000004171772a4 */ /* 0x000fe4000f8e023f */
[----:B------:R-:W-:Y:S02]  /*0690*/  UIADD3.X UR29, UR19, UR25, UR29, UP2, !UPT ;  /* 0x00000019131d7290 */ /* 0x000fe400097fe41d */
[----:B------:R-:W-:Y:S02]  /*06a0*/  UIMAD UR23, UR10, UR5, UR23 ;  /* 0x000000050a1772a4 */ /* 0x000fe4000f8e0217 */
[----:B------:R-:W-:-:S02]  /*06b0*/  @!UP1 UIADD3 UR34, UR34, -UR36, URZ ;  /* 0x8000002422229290 */ /* 0x000fc4000fffe03f */
[----:B------:R-:W-:Y:S02]  /*06c0*/  UIMAD.WIDE.U32 UR4, UR10, UR4, UR12 ;  /* 0x000000040a0472a5 */ /* 0x000fe4000f8e000c */
[----:B------:R-:W-:Y:S02]  /*06d0*/  UISETP.GE.U32.AND UP2, UPT, UR34, UR36, UPT ;  /* 0x000000242200728c */ /* 0x000fe4000bf46070 */
[----:B------:R-:W-:Y:S02]  /*06e0*/  ULOP3.LUT UR12, UR10, UR33, URZ, 0x3c, !UPT ;  /* 0x000000210a0c7292 */ /* 0x000fe4000f8e3c3f */
[----:B------:R-:W-:Y:S02]  /*06f0*/  @!UP1 UIADD3 UR31, UR31, 0x1, URZ ;  /* 0x000000011f1f9890 */ /* 0x000fe4000fffe03f */
[----:B------:R-:W-:Y:S02]  /*0700*/  UISETP.GE.AND UP1, UPT, UR12, URZ, UPT ;  /* 0x0000003f0c00728c */ /* 0x000fe4000bf26270 */
[----:B------:R-:W-:Y:S01]  /*0710*/  ULEA UR48, UP3, UR18, UR48, 0x1 ;  /* 0x0000003012307291 */ /* 0x000fe2000f86083f */
[----:B------:R-:W-:-:S02]  /*0720*/  ULDC.64 UR24, c[0x0][0x3b8] ;  /* 0x0000ee0000187ab9 */ /* 0x000fc40000000a00 */
[----:B------:R-:W-:Y:S02]  /*0730*/  @UP2 UIADD3 UR31, UR31, 0x1, URZ ;  /* 0x000000011f1f2890 */ /* 0x000fe4000fffe03f */
[----:B------:R-:W-:Y:S02]  /*0740*/  UISETP.NE.AND UP2, UPT, UR33, URZ, UPT ;  /* 0x0000003f2100728c */ /* 0x000fe4000bf45270 */
[----:B------:R-:W-:Y:S02]  /*0750*/  ULEA.HI.X UR18, UR18, UR49, UR29, 0x1, UP3 ;  /* 0x0000003112127291 */ /* 0x000fe400098f0c1d */
[----:B------:R-:W-:Y:S01]  /*0760*/  UIADD3 UR49, UP3, UR32, UR26, URZ ;  /* 0x0000001a20317290 */ /* 0x000fe2000ff7e03f */
[----:B------:R-:W-:Y:S01]  /*0770*/  UMOV UR12, UR31 ;  /* 0x0000001f000c7c82 */ /* 0x000fe20008000000 */
[----:B------:R-:W-:Y:S02]  /*0780*/  UIADD3 UR32, UP4, UR32, UR4, URZ ;  /* 0x0000000420207290 */ /* 0x000fe4000ff9e03f */
[----:B------:R-:W-:-:S03]  /*0790*/  @!UP1 UIADD3 UR12, -UR12, URZ, URZ ;  /* 0x0000003f0c0c9290 */ /* 0x000fc6000fffe13f */
[----:B------:R-:W-:Y:S02]  /*07a0*/  @!UP2 ULOP3.LUT UR12, URZ, UR33, URZ, 0x33, !UPT ;  /* 0x000000213f0ca292 */ /* 0x000fe4000f8e333f */
[----:B------:R-:W-:Y:S02]  /*07b0*/  UIADD3.X UR52, UR19, UR5, UR23, UP4, !UPT ;  /* 0x0000000513347290 */ /* 0x000fe4000a7fe417 */
[----:B------:R-:W-:Y:S02]  /*07c0*/  USHF.R.S32.HI UR13, URZ, 0x1f, UR12 ;  /* 0x0000001f3f0d7899 */ /* 0x000fe4000801140c */
[----:B------:R-:W-:Y:S01]  /*07d0*/  ULEA UR53, UP1, UR32, UR24, 0x1 ;  /* 0x0000001820357291 */ /* 0x000fe2000f82083f */
[----:B------:R-:W-:Y:S01]  /*07e0*/  ULDC.64 UR22, c[0x0][0x258] ;  /* 0x0000960000167ab9 */ /* 0x000fe20000000a00 */
[----:B------:R-:W-:Y:S02]  /*07f0*/  UIADD3.X UR26, UR19, UR27, UR35, UP3, !UPT ;  /* 0x0000001b131a7290 */ /* 0x000fe40009ffe423 */
[----:B------:R-:W-:-:S02]  /*0800*/  UIMAD UR4, UR13, UR22, URZ ;  /* 0x000000160d0472a4 */ /* 0x000fc4000f8e023f */
[----:B------:R-:W-:Y:S02]  /*0810*/  ULEA.HI.X UR52, UR32, UR25, UR52, 0x1, UP1 ;  /* 0x0000001920347291 */ /* 0x000fe400088f0c34 */
[----:B------:R-:W-:Y:S02]  /*0820*/  UIMAD.WIDE.U32 UR24, UR12, UR22, UR8 ;  /* 0x000000160c1872a5 */ /* 0x000fe4000f8e0008 */
[----:B------:R-:W-:Y:S02]  /*0830*/  UIMAD UR8, UR12, UR23, UR4 ;  /* 0x000000170c0872a4 */ /* 0x000fe4000f8e0204 */
[----:B------:R-:W-:Y:S02]  /*0840*/  ULEA UR50, UP3, UR49, UR50, 0x1 ;  /* 0x0000003231327291 */ /* 0x000fe4000f86083f */
[----:B------:R-:W-:Y:S02]  /*0850*/  ULEA UR19, UR17, 0xfffffc00, 0xa ;  /* 0xfffffc0011137891 */ /* 0x000fe4000f8e503f */
[----:B------:R-:W-:-:S02]  /*0860*/  UIADD3 UR9, UR15, UR16, URZ ;  /* 0x000000100f097290 */ /* 0x000fc4000fffe03f */
[----:B------:R-:W-:Y:S02]  /*0870*/  UIADD3 UR8, UR25, UR8, URZ ;  /* 0x0000000819087290 */ /* 0x000fe4000fffe03f */
[----:B------:R-:W-:Y:S01]  /*0880*/  ULEA.HI.X UR49, UR49, UR51, UR26, 0x1, UP3 ;  /* 0x0000003331317291 */ /* 0x000fe200098f0c1a */
[----:B------:R-:W-:Y:S01]  /*0890*/  ULDC.64 UR22, c[0x0][0x278] ;  /* 0x00009e0000167ab9 */ /* 0x000fe20000000a00 */
[----:B------:R-:W-:Y:S02]  /*08a0*/  UIADD3 UR16, UP1, UR19, UR24, URZ ;  /* 0x0000001813107290 */ /* 0x000fe4000ff3e03f */
[----:B------:R-:W-:Y:S01]  /*08b0*/  USHF.R.S32.HI UR26, URZ, 0x1f, UR19 ;  /* 0x0000001f3f1a7899 */ /* 0x000fe20008011413 */
[----:B------:R-:W-:Y:S01]  /*08c0*/  ULDC.64 UR4, c[0x0][0x2d8] ;  /* 0x0000b60000047ab9 */ /* 0x000fe20000000a00 */
[----:B------:R-:W-:Y:S02]  /*08d0*/  UIMAD UR13, UR13, UR22, URZ ;  /* 0x000000160d0d72a4 */ /* 0x000fe4000f8e023f */
[----:B------:R-:W-:-:S02]  /*08e0*/  ULEA UR15, UP2, UR16, UR4, 0x1 ;  /* 0x00000004100f7291 */ /* 0x000fc4000f84083f */
[----:B------:R-:W-:Y:S02]  /*08f0*/  UIADD3.X UR4, UR26, UR8, URZ, UP1, !UPT ;  /* 0x000000081a047290 */ /* 0x000fe40008ffe43f */
[----:B------:R-:W-:Y:S01]  /*0900*/  UISETP.GE.AND UP1, UPT, UR17, 0x1, UPT ;  /* 0x000000011100788c */ /* 0x000fe2000bf26270 */
[----:B------:R-:W-:Y:S01]  /*0910*/  UMOV UR8, UR14 ;  /* 0x0000000e00087c82 */ /* 0x000fe20008000000 */
[----:B------:R-:W-:Y:S02]  /*0920*/  UIMAD UR14, UR12, UR23, UR13 ;  /* 0x000000170c0e72a4 */ /* 0x000fe4000f8e020d */
[----:B------:R-:W-:Y:S01]  /*0930*/  UIMAD.WIDE.U32 UR8, UR12, UR22, UR8 ;  /* 0x000000160c0872a5 */ /* 0x000fe2000f8e0008 */
[----:B------:R-:W-:Y:S01]  /*0940*/  @UP0 ULDC UR13, c[0x0][0x214] ;  /* 0x00008500000d0ab9 */ /* 0x000fe20000000800 */
[----:B------:R-:W-:Y:S02]  /*0950*/  ULEA.HI.X UR16, UR16, UR5, UR4, 0x1, UP2 ;  /* 0x0000000510107291 */ /* 0x000fe400090f0c04 */
[----:B------:R-:W-:-:S02]  /*0960*/  @UP0 UIMAD UR13, UR11, UR13, UR10 ;  /* 0x0000000d0b0d02a4 */ /* 0x000fc4000f8e020a */
[----:B------:R-:W-:Y:S02]  /*0970*/  UIADD3 UR8, UP2, UR19, UR8, URZ ;  /* 0x0000000813087290 */ /* 0x000fe4000ff5e03f */
        /* <DEDUP_REMOVED lines=24> */
[----:B------:R-:W-:Y:S01]  /*0b00*/  UMOV UR18, UR8 ;  /* 0x0000000800127c82 */ /* 0x000fe20008000000 */
[----:B------:R-:W-:-:S05]  /*0b10*/  UMOV UR6, URZ ;  /* 0x0000003f00067c82 */ /* 0x000fca0008000000 */
.L_x_15148:
[----:B------:R-:W-:Y:S01]  /*0b20*/  BAR.SYNC.DEFER_BLOCKING 0x0 ;  /* 0x0000000000007b1d */ /* 0x000fe20000010000 */
[----:B0-----:R-:W-:Y:S02]  /*0b30*/  SHF.L.U32 R107, R110, 0x1, RZ ;  /* 0x000000016e6b7819 */ /* 0x001fe400000006ff */
[----:B------:R-:W-:Y:S02]  /*0b40*/  MOV R2, UR48 ;  /* 0x0000003000027c02 */ /* 0x000fe40008000f00 */
[----:B------:R-:W-:Y:S02]  /*0b50*/  LOP3.LUT R107, R107, 0xffffffc0, RZ, 0xc0, !PT ;  /* 0xffffffc06b6b7812 */ /* 0x000fe400078ec0ff */
[----:B------:R-:W-:Y:S02]  /*0b60*/  MOV R3, UR14 ;  /* 0x0000000e00037c02 */ /* 0x000fe40008000f00 */
[----:B------:R-:W-:-:S05]  /*0b70*/  LOP3.LUT R106, R107, 0x1f, R110, 0xf8, !PT ;  /* 0x0000001f6b6a7812 */ /* 0x000fca00078ef86e */
[----:B------:R-:W-:-:S05]  /*0b80*/  IMAD.WIDE R2, R106, 0x10, R2 ;  /* 0x000000106a027825 */ /* 0x000fca00078e0202 */
[----:B--2---:R-:W2:Y:S04]  /*0b90*/  LDG.E.128 R4, desc[UR20][R2.64] ;  /* 0x0000001402047981 */ /* 0x004ea8000c1e1d00 */
[----:B---3--:R0:W3:Y:S01]  /*0ba0*/  LDG.E.128 R8, desc[UR20][R2.64+0x200] ;  /* 0x0002001402087981 */ /* 0x0080e2000c1e1d00 */
[----:B----4-:R-:W4:Y:S01]  /*0bb0*/  S2UR UR7, SR_CgaCtaId ;  /* 0x00000000000779c3 */ /* 0x010f220000008800 */
[----:B------:R-:W-:Y:S01]  /*0bc0*/  UMOV UR19, 0x400 ;  /* 0x0000040000137882 */ /* 0x000fe20000000000 */
[----:B------:R-:W-:Y:S02]  /*0bd0*/  MOV R12, UR50 ;  /* 0x00000032000c7c02 */ /* 0x000fe40008000f00 */
[----:B------:R-:W-:-:S03]  /*0be0*/  MOV R13, UR49 ;  /* 0x00000031000d7c02 */ /* 0x000fc60008000f00 */
[----:B------:R-:W-:Y:S01]  /*0bf0*/  IMAD.WIDE R12, R106, 0x10, R12 ;  /* 0x000000106a0c7825 */ /* 0x000fe200078e020c */
[----:B----4-:R-:W-:Y:S01]  /*0c00*/  ULEA UR19, UR7, UR19, 0x18 ;  /* 0x0000001307137291 */ /* 0x010fe2000f8ec03f */
[----:B0-----:R-:W-:Y:S02]  /*0c10*/  MOV R2, UR53 ;  /* 0x0000003500027c02 */ /* 0x001fe40008000f00 */
[----:B------:R-:W-:Y:S01]  /*0c20*/  MOV R3, UR52 ;  /* 0x0000003400037c02 */ /* 0x000fe20008000f00 */
[----:B------:R-:W-:Y:S02]  /*0c30*/  ULDC UR7, c[0x0][0x21c] ;  /* 0x0000870000077ab9 */ /* 0x000fe40000000800 */
[C---:B-1----:R-:W-:Y:S02]  /*0c40*/  LEA R105, R108.reuse, UR19, 0x4 ;  /* 0x000000136c697c11 */ /* 0x042fe4000f8e20ff */
        /* <DEDUP_REMOVED lines=54> */
[----:B---3--:R0:W-:Y:S04]  /*0fb0*/  STS.128 [R105], R24 ;  /* 0x0000001869007388 */ /* 0x0081e80000000c00 */
[----:B-----5:R1:W-:Y:S01]  /*0fc0*/  STS.128 [R105+0x200], R28 ;  /* 0x0002001c69007388 */ /* 0x0203e20000000c00 */
[----:B------:R-:W-:-:S03]  /*0fd0*/  NOP ;  /* 0x0000000000007918 */ /* 0x000fc60000000000 */
[----:B------:R-:W2:Y:S04]  /*0fe0*/  LDS.128 R16, [R0] ;  /* 0x0000000000107984 */ /* 0x000ea80000000c00 */
[----:B------:R3:W4:Y:S01]  /*0ff0*/  LDS.128 R12, [R0+0x10] ;  /* 0x00001000000c7984 */ /* 0x0007220000000c00 */
[----:B0-----:R-:W-:Y:S02]  /*1000*/  HADD2.F32 R24, -RZ, R64.H0_H0 ;  /* 0x20000040ff187230 */ /* 0x001fe40000004100 */
[----:B------:R-:W-:Y:S02]  /*1010*/  HADD2.F32 R26, -RZ, R65.H0_H0 ;  /* 0x20000041ff1a7230 */ /* 0x000fe40000004100 */
[----:B-1----:R-:W-:Y:S02]  /*1020*/  HADD2.F32 R28, -RZ, R66.H0_H0 ;  /* 0x20000042ff1c7230 */ /* 0x002fe40000004100 */
[----:B--2---:R-:W-:-:S02]  /*1030*/  HADD2.F32 R20, -RZ, R16.H0_H0 ;  /* 0x20000010ff147230 */ /* 0x004fc40000004100 */
[----:B------:R-:W-:Y:S02]  /*1040*/  HADD2.F32 R21, -RZ, R16.H1_H1 ;  /* 0x30000010ff157230 */ /* 0x000fe40000004100 */
[--C-:B------:R-:W-:Y:S02]  /*1050*/  HADD2.F32 R2, -RZ, R17.reuse.H0_H0 ;  /* 0x20000011ff027230 */ /* 0x100fe40000004100 */
[C---:B------:R-:W-:Y:S01]  /*1060*/  FFMA.FTZ R22, R20.reuse, R22, R111 ;  /* 0x0000001614167223 */ /* 0x040fe2000001006f */
[----:B------:R-:W-:Y:S02]  /*1070*/  HADD2.F32 R17, -RZ, R17.H1_H1 ;  /* 0x30000011ff117230 */ /* 0x000fe40000004100 */
[----:B------:R-:W-:Y:S01]  /*1080*/  FMUL.FTZ R48, R20, UR4 ;  /* 0x0000000414307c20 */ /* 0x000fe20008410000 */
[----:B---3--:R-:W-:Y:S02]  /*1090*/  HADD2.F32 R0, -RZ, R18.H0_H0 ;  /* 0x20000012ff007230 */ /* 0x008fe40000004100 */
[----:B------:R-:W-:Y:S01]  /*10a0*/  FFMA.FTZ R23, R21, R23, R22 ;  /* 0x0000001715177223 */ /* 0x000fe20000010016 */
[----:B------:R-:W-:-:S02]  /*10b0*/  HADD2.F32 R22, -RZ, R61.H1_H1 ;  /* 0x3000003dff167230 */ /* 0x000fc40000004100 */
[----:B------:R-:W-:Y:S01]  /*10c0*/  FMUL.FTZ R47, R21, UR4 ;  /* 0x00000004152f7c20 */ /* 0x000fe20008410000 */
[----:B------:R-:W-:Y:S02]  /*10d0*/  HADD2.F32 R18, -RZ, R18.H1_H1 ;  /* 0x30000012ff127230 */ /* 0x000fe40000004100 */
[C---:B------:R-:W-:Y:S01]  /*10e0*/  FFMA.FTZ R16, R2.reuse, R3, R23 ;  /* 0x0000000302107223 */ /* 0x040fe20000010017 */
[--C-:B------:R-:W-:Y:S02]  /*10f0*/  HADD2.F32 R23, -RZ, R62.reuse.H0_H0 ;  /* 0x2000003eff177230 */ /* 0x100fe40000004100 */
[----:B------:R-:W-:Y:S01]  /*1100*/  FMUL.FTZ R46, R2, UR4 ;  /* 0x00000004022e7c20 */ /* 0x000fe20008410000 */
[----:B----4-:R-:W-:Y:S02]  /*1110*/  HADD2.F32 R29, -RZ, R15.H1_H1 ;  /* 0x3000000fff1d7230 */ /* 0x010fe40000004100 */
[----:B------:R-:W-:Y:S01]  /*1120*/  FFMA.FTZ R3, R17, R22, R16 ;  /* 0x0000001611037223 */ /* 0x000fe20000010010 */
[----:B------:R-:W-:-:S02]  /*1130*/  HADD2.F32 R16, -RZ, R62.H1_H1 ;  /* 0x3000003eff107230 */ /* 0x000fc40000004100 */
[----:B------:R-:W-:Y:S01]  /*1140*/  FMUL.FTZ R45, R17, UR4 ;  /* 0x00000004112d7c20 */ /* 0x000fe20008410000 */
[----:B------:R-:W-:Y:S02]  /*1150*/  HADD2.F32 R22, -RZ, R63.H0_H0 ;  /* 0x2000003fff167230 */ /* 0x000fe40000004100 */
[C---:B------:R-:W-:Y:S01]  /*1160*/  FFMA.FTZ R23, R0.reuse, R23, R3 ;  /* 0x0000001700177223 */ /* 0x040fe20000010003 */
[--C-:B------:R-:W-:Y:S02]  /*1170*/  HADD2.F32 R3, -RZ, R19.reuse.H0_H0 ;  /* 0x20000013ff037230 */ /* 0x100fe40000004100 */
[----:B------:R-:W-:Y:S01]  /*1180*/  FMUL.FTZ R44, R0, UR4 ;  /* 0x00000004002c7c20 */ /* 0x000fe20008410000 */
[----:B------:R-:W-:Y:S02]  /*1190*/  HADD2.F32 R19, -RZ, R19.H1_H1 ;  /* 0x30000013ff137230 */ /* 0x000fe40000004100 */
[----:B------:R-:W-:Y:S01]  /*11a0*/  FFMA.FTZ R16, R18, R16, R23 ;  /* 0x0000001012107223 */ /* 0x000fe20000010017 */
[----:B------:R-:W-:-:S02]  /*11b0*/  HADD2.F32 R23, -RZ, R63.H1_H1 ;  /* 0x3000003fff177230 */ /* 0x000fc40000004100 */
[----:B------:R-:W-:Y:S01]  /*11c0*/  FMUL.FTZ R43, R18, UR4 ;  /* 0x00000004122b7c20 */ /* 0x000fe20008410000 */
[----:B------:R-:W-:Y:S02]  /*11d0*/  HADD2.F32 R111, -RZ, R67.H1_H1 ;  /* 0x30000043ff6f7230 */ /* 0x000fe40000004100 */
[C---:B------:R-:W-:Y:S01]  /*11e0*/  FFMA.FTZ R16, R3.reuse, R22, R16 ;  /* 0x0000001603107223 */ /* 0x040fe20000010010 */
[----:B------:R-:W-:Y:S02]  /*11f0*/  HADD2.F32 R22, -RZ, R12.H0_H0 ;  /* 0x2000000cff167230 */ /* 0x000fe40000004100 */
[----:B------:R-:W-:Y:S01]  /*1200*/  FMUL.FTZ R42, R3, UR4 ;  /* 0x00000004032a7c20 */ /* 0x000fe20008410000 */
[C---:B------:R-:W-:Y:S01]  /*1210*/  FMUL.FTZ R41, R19.reuse, UR4 ;  /* 0x0000000413297c20 */ /* 0x040fe20008410000 */
[----:B------:R-:W-:Y:S01]  /*1220*/  FFMA.FTZ R25, R19, R23, R16 ;  /* 0x0000001713197223 */ /* 0x000fe20000010010 */
[----:B------:R-:W-:Y:S02]  /*1230*/  HADD2.F32 R16, -RZ, R64.H1_H1 ;  /* 0x30000040ff107230 */ /* 0x000fe40000004100 */
[----:B------:R-:W-:Y:S01]  /*1240*/  FMUL.FTZ R40, R22, UR4 ;  /* 0x0000000416287c20 */ /* 0x000fe20008410000 */
[----:B------:R-:W-:-:S02]  /*1250*/  HADD2.F32 R23, -RZ, R12.H1_H1 ;  /* 0x3000000cff177230 */ /* 0x000fc40000004100 */
[----:B------:R-:W-:Y:S01]  /*1260*/  FFMA.FTZ R12, R22, R24, R25 ;  /* 0x00000018160c7223 */ /* 0x000fe20000010019 */
        /* <DEDUP_REMOVED lines=16> */
[----:B------:R-:W-:-:S03]  /*1370*/  FMUL.FTZ R35, R27, UR4 ;  /* 0x000000041b237c20 */ /* 0x000fc60008410000 */
        /* <DEDUP_REMOVED lines=17> */
.L_x_15067:
        /* <DEDUP_REMOVED lines=40> */
.L_x_15147:
[----:B------:R-:W-:Y:S01]  /*1710*/  USHF.R.S32.HI UR19, URZ, 0x1f, UR10 ;  /* 0x0000001f3f137899 */ /* 0x000fe2000801140a */
[----:B------:R-:W-:-:S03]  /*1720*/  ULDC.64 UR44, c[0x0][0x230] ;  /* 0x00008c00002c7ab9 */ /* 0x000fc60000000a00 */
[----:B------:R-:W-:Y:S02]  /*1730*/  UIMAD UR19, UR19, UR44, URZ ;  /* 0x0000002c131372a4 */ /* 0x000fe4000f8e023f */
[----:B------:R-:W-:Y:S02]  /*1740*/  UIMAD.WIDE.U32 UR42, UR10, UR44, URZ ;  /* 0x0000002c0a2a72a5 */ /* 0x000fe4000f8e003f */
[----:B------:R-:W-:Y:S02]  /*1750*/  UIMAD UR47, UR10, UR45, UR19 ;  /* 0x0000002d0a2f72a4 */ /* 0x000fe4000f8e0213 */
[----:B------:R-:W-:Y:S01]  /*1760*/  USHF.R.S32.HI UR19, URZ, 0x1f, UR7 ;  /* 0x0000001f3f137899 */ /* 0x000fe20008011407 */
[----:B------:R-:W-:Y:S01]  /*1770*/  ULDC.64 UR44, c[0x0][0x238] ;  /* 0x00008e00002c7ab9 */ /* 0x000fe20000000a00 */
[----:B------:R-:W-:Y:S02]  /*1780*/  UIADD3 UR43, UR43, UR47, URZ ;  /* 0x0000002f2b2b7290 */ /* 0x000fe4000fffe03f */
[----:B------:R-:W-:-:S02]  /*1790*/  UIMAD UR47, UR19, UR44, URZ ;  /* 0x0000002c132f72a4 */ /* 0x000fc4000f8e023f */
[----:B------:R-:W-:Y:S02]  /*17a0*/  UIMAD.WIDE.U32 UR42, UR7, UR44, UR42 ;  /* 0x0000002c072a72a5 */ /* 0x000fe4000f8e002a */
[----:B------:R-:W-:-:S03]  /*17b0*/  UIMAD UR47, UR7, UR45, UR47 ;  /* 0x0000002d072f72a4 */ /* 0x000fc6000f8e022f */
[----:B------:R-:W-:Y:S01]  /*17c0*/  ULDC.64 UR44, c[0x0][0x2d0] ;  /* 0x0000b400002c7ab9 */ /* 0x000fe20000000a00 */
[----:B------:R-:W-:Y:S02]  /*17d0*/  UIADD3 UR47, UR43, UR47, URZ ;  /* 0x0000002f2b2f7290 */ /* 0x000fe4000fffe03f */
[----:B------:R-:W-:-:S04]  /*17e0*/  ULEA UR44, UP0, UR42, UR44, 0x3 ;  /* 0x0000002c2a2c7291 */ /* 0x000fc8000f80183f */
[----:B------:R-:W-:Y:S02]  /*17f0*/  ULEA.HI.X UR45, UR42, UR45, UR47, 0x3, UP0 ;  /* 0x0000002d2a2d7291 */ /* 0x000fe400080f1c2f */
[----:B------:R-:W-:-:S04]  /*1800*/  MOV R68, UR44 ;  /* 0x0000002c00447c02 */ /* 0x000fc80008000f00 */
[----:B------:R-:W-:-:S06]  /*1810*/  MOV R69, UR45 ;  /* 0x0000002d00457c02 */ /* 0x000fcc0008000f00 */
[----:B--2---:R-:W2:Y:S01]  /*1820*/  LDG.E.64 R68, desc[UR20][R68.64] ;  /* 0x0000001444447981 */ /* 0x004ea2000c1e1b00 */
[----:B------:R-:W-:Y:S01]  /*1830*/  UIMAD UR44, UR19, UR40, URZ ;  /* 0x00000028132c72a4 */ /* 0x000fe2000f8e023f */
[C---:B------:R-:W-:Y:S01]  /*1840*/  LOP3.LUT R106, R107.reuse, 0x1f, R110, 0xf8, !PT ;  /* 0x0000001f6b6a7812 */ /* 0x040fe200078ef86e */
[----:B------:R-:W-:Y:S02]  /*1850*/  UIMAD.WIDE.U32 UR42, UR7, UR40, URZ ;  /* 0x00000028072a72a5 */ /* 0x000fe4000f8e003f */
[----:B------:R-:W-:Y:S01]  /*1860*/  UIMAD UR44, UR7, UR41, UR44 ;  /* 0x00000029072c72a4 */ /* 0x000fe2000f8e022c */
[----:B------:R-:W-:Y:S01]  /*1870*/  IADD3 R73, R107, R106, RZ ;  /* 0x0000006a6b497210 */ /* 0x000fe20007ffe0ff */
[----:B------:R-:W-:Y:S02]  /*1880*/  ULEA UR45, UP0, UR42, UR15, 0x1 ;  /* 0x0000000f2a2d7291 */ /* 0x000fe4000f80083f */
[----:B------:R-:W-:-:S04]  /*1890*/  UIADD3 UR43, UR43, UR44, URZ ;  /* 0x0000002c2b2b7290 */ /* 0x000fc8000fffe03f */
[----:B------:R-:W-:Y:S01]  /*18a0*/  ULEA.HI.X UR42, UR42, UR16, UR43, 0x1, UP0 ;  /* 0x000000102a2a7291 */ /* 0x000fe200080f0c2b */
[----:B0-----:R-:W-:-:S05]  /*18b0*/  MOV R70, UR45 ;  /* 0x0000002d00467c02 */ /* 0x001fca0008000f00 */
[----:B------:R-:W-:Y:S01]  /*18c0*/  MOV R71, UR42 ;  /* 0x0000002a00477c02 */ /* 0x000fe20008000f00 */
[----:B------:R-:W0:Y:S01]  /*18d0*/  S2UR UR47, SR_CgaCtaId ;  /* 0x00000000002f79c3 */ /* 0x000e220000008800 */
[----:B------:R-:W-:Y:S01]  /*18e0*/  ULDC.64 UR42, c[0x0][0x270] ;  /* 0x00009c00002a7ab9 */ /* 0x000fe20000000a00 */
[----:B------:R-:W-:-:S05]  /*18f0*/  IMAD.WIDE R70, R73, 0x10, R70 ;  /* 0x0000001049467825 */ /* 0x000fca00078e0246 */
[----:B---3--:R-:W3:Y:S04]  /*1900*/  LDG.E.128 R56, desc[UR20][R70.64] ;  /* 0x0000001446387981 */ /* 0x008ee8000c1e1d00 */
[----:B----4-:R-:W4:Y:S04]  /*1910*/  LDG.E.128 R84, desc[UR20][R70.64+0x200] ;  /* 0x0002001446547981 */ /* 0x010f28000c1e1d00 */
[----:B-1----:R-:W5:Y:S04]  /*1920*/  LDG.E.128 R92, desc[UR20][R70.64+0x400] ;  /* 0x00040014465c7981 */ /* 0x002f68000c1e1d00 */
[----:B------:R1:W5:Y:S01]  /*1930*/  LDG.E.128 R96, desc[UR20][R70.64+0x600] ;  /* 0x0006001446607981 */ /* 0x000362000c1e1d00 */
[----:B------:R-:W-:-:S02]  /*1940*/  UIMAD UR19, UR19, UR42, URZ ;  /* 0x0000002a131372a4 */ /* 0x000fc4000f8e023f */
[----:B------:R-:W-:Y:S02]  /*1950*/  UIMAD.WIDE.U32 UR44, UR7, UR42, URZ ;  /* 0x0000002a072c72a5 */ /* 0x000fe4000f8e003f */
[----:B------:R-:W-:Y:S02]  /*1960*/  UIMAD UR19, UR7, UR43, UR19 ;  /* 0x0000002b071372a4 */ /* 0x000fe4000f8e0213 */
[----:B------:R-:W-:Y:S02]  /*1970*/  ULEA UR42, UP0, UR44, UR17, 0x1 ;  /* 0x000000112c2a7291 */ /* 0x000fe4000f80083f */
[----:B------:R-:W-:-:S04]  /*1980*/  UIADD3 UR19, UR45, UR19, URZ ;  /* 0x000000132d137290 */ /* 0x000fc8000fffe03f */
[----:B------:R-:W-:Y:S01]  /*1990*/  ULEA.HI.X UR44, UR44, UR18, UR19, 0x1, UP0 ;  /* 0x000000122c2c7291 */ /* 0x000fe200080f0c13 */
[----:B------:R-:W-:Y:S02]  /*19a0*/  MOV R112, UR42 ;  /* 0x0000002a00707c02 */ /* 0x000fe40008000f00 */
[----:B------:R-:W-:Y:S02]  /*19b0*/  UMOV UR19, 0x400 ;  /* 0x0000040000137882 */ /* 0x000fe40000000000 */
[----:B0-----:R-:W-:Y:S01]  /*19c0*/  ULEA UR19, UR47, UR19, 0x18 ;  /* 0x000000132f137291 */ /* 0x001fe2000f8ec03f */
[----:B------:R-:W-:-:S05]  /*19d0*/  MOV R113, UR44 ;  /* 0x0000002c00717c02 */ /* 0x000fca0008000f00 */
[C---:B------:R-:W-:Y:S01]  /*19e0*/  LEA R105, R108.reuse, UR19, 0x4 ;  /* 0x000000136c697c11 */ /* 0x040fe2000f8e20ff */
[----:B------:R-:W-:Y:S01]  /*19f0*/  IMAD.WIDE R112, R73, 0x10, R112 ;  /* 0x0000001049707825 */ /* 0x000fe200078e0270 */
[----:B------:R-:W-:Y:S01]  /*1a00*/  LEA R223, R108, UR19, 0x6 ;  /* 0x000000136cdf7c11 */ /* 0x000fe2000f8e30ff */
[----:B------:R-:W-:-:S04]  /*1a10*/  UIADD3 UR42, UR13, -0x1, URZ ;  /* 0xffffffff0d2a7890 */ /* 0x000fc8000fffe03f */
        /* <DEDUP_REMOVED lines=19> */
[----:B------:R0:W-:Y:S01]  /*1b50*/  MUFU.COS R142, R72 ;  /* 0x00000048008e7308 */ /* 0x0001e20000000000 */
[----:B---3--:R1:W-:Y:S02]  /*1b60*/  STS.128 [R105], R56 ;  /* 0x0000003869007388 */ /* 0x0083e40000000c00 */
[----:B------:R-:W-:Y:S01]  /*1b70*/  FMUL.RZ R71, R69, 0.15915493667125701904 ;  /* 0x3e22f98345477820 */ /* 0x000fe2000040c000 */
[----:B------:R-:W-:Y:S01]  /*1b80*/  FMUL.FTZ R69, R100, UR56 ;  /* 0x0000003864457c20 */ /* 0x000fe20008410000 */
[----:B----4-:R-:W-:Y:S03]  /*1b90*/  STS.128 [R105+0x200], R84 ;  /* 0x0002005469007388 */ /* 0x010fe60000000c00 */
[----:B------:R-:W-:Y:S01]  /*1ba0*/  MUFU.SIN R118, R74 ;  /* 0x0000004a00767308 */ /* 0x000fe20000000400 */
[----:B0-----:R-:W-:Y:S01]  /*1bb0*/  FMUL.RZ R72, R69, 0.15915493667125701904 ;  /* 0x3e22f98345487820 */ /* 0x001fe2000040c000 */
[----:B------:R-:W-:Y:S01]  /*1bc0*/  FMUL.FTZ R69, R89, UR56 ;  /* 0x0000003859457c20 */ /* 0x000fe20008410000 */
[----:B-----5:R0:W-:Y:S04]  /*1bd0*/  STS.128 [R105+0x400], R92 ;  /* 0x0004005c69007388 */ /* 0x0201e80000000c00 */
[----:B------:R-:W-:Y:S01]  /*1be0*/  STS.128 [R105+0x600], R96 ;  /* 0x0006006069007388 */ /* 0x000fe20000000c00 */
[----:B------:R2:W-:Y:S01]  /*1bf0*/  MUFU.COS R140, R74 ;  /* 0x0000004a008c7308 */ /* 0x0005e20000000000 */
[----:B------:R-:W-:-:S02]  /*1c00*/  NOP ;  /* 0x0000000000007918 */ /* 0x000fc40000000000 */
[----:B------:R-:W3:Y:S05]  /*1c10*/  LDG.E.128 R76, desc[UR20][R112.64+0x400] ;  /* 0x00040014704c7981 */ /* 0x000eea000c1e1d00 */
[----:B------:R-:W-:Y:S01]  /*1c20*/  MUFU.SIN R120, R70 ;  /* 0x0000004600787308 */ /* 0x000fe20000000400 */
[----:B--2---:R-:W-:Y:S01]  /*1c30*/  FMUL.RZ R74, R69, 0.15915493667125701904 ;  /* 0x3e22f983454a7820 */ /* 0x004fe2000040c000 */
[----:B------:R-:W-:Y:S01]  /*1c40*/  FMUL.FTZ R69, R90, UR56 ;  /* 0x000000385a457c20 */ /* 0x000fe20008410000 */
[----:B------:R-:W2:Y:S04]  /*1c50*/  LDG.E.128 R80, desc[UR20][R112.64+0x600] ;  /* 0x0006001470507981 */ /* 0x000ea8000c1e1d00 */
[----:B------:R-:W4:Y:S01]  /*1c60*/  LDS.128 R84, [R223] ;  /* 0x00000000df547984 */ /* 0x000f220000000c00 */
[----:B------:R5:W-:Y:S08]  /*1c70*/  MUFU.COS R138, R70 ;  /* 0x00000046008a7308 */ /* 0x000bf00000000000 */
[----:B------:R-:W-:Y:S01]  /*1c80*/  MUFU.SIN R122, R71 ;  /* 0x00000047007a7308 */ /* 0x000fe20000000400 */
[----:B-----5:R-:W-:Y:S01]  /*1c90*/  FMUL.RZ R70, R69, 0.15915493667125701904 ;  /* 0x3e22f98345467820 */ /* 0x020fe2000040c000 */
[----:B------:R-:W-:-:S06]  /*1ca0*/  FMUL.FTZ R69, R55, UR56 ;  /* 0x0000003837457c20 */ /* 0x000fcc0008410000 */
        /* <DEDUP_REMOVED lines=23> */
[----:B------:R-:W-:-:S04]  /*1e20*/  FMUL.FTZ R69, R49, UR56 ;  /* 0x0000003831457c20 */ /* 0x000fc80008410000 */
[----:B------:R-:W-:Y:S02]  /*1e30*/  FMUL.RZ R69, R69, 0.15915493667125701904 ;  /* 0x3e22f98345457820 */ /* 0x000fe4000040c000 */
[----:B------:R5:W-:Y:S08]  /*1e40*/  MUFU.COS R143, R74 ;  /* 0x0000004a008f7308 */ /* 0x000bf00000000000 */
[----:B------:R-:W-:Y:S01]  /*1e50*/  MUFU.SIN R160, R72 ;  /* 0x0000004800a07308 */ /* 0x000fe20000000400 */
[----:B-----5:R-:W-:Y:S01]  /*1e60*/  FMUL.RZ R74, R68, 0.15915493667125701904 ;  /* 0x3e22f983444a7820 */ /* 0x020fe2000040c000 */
[----:B------:R-:W-:-:S04]  /*1e70*/  FMUL.FTZ R68, R103, UR56 ;  /* 0x0000003867447c20 */ /* 0x000fc80008410000 */
[----:B------:R-:W-:Y:S01]  /*1e80*/  FMUL.RZ R153, R68, 0.15915493667125701904 ;  /* 0x3e22f98344997820 */ /* 0x000fe2000040c000 */
[-C--:B------:R-:W-:Y:S01]  /*1e90*/  FMUL.FTZ R68, R103, R114.reuse ;  /* 0x0000007267447220 */ /* 0x080fe20000410000 */
[----:B------:R5:W-:Y:S08]  /*1ea0*/  MUFU.COS R162, R72 ;  /* 0x0000004800a27308 */ /* 0x000bf00000000000 */
[----:B------:R-:W-:Y:S01]  /*1eb0*/  MUFU.SIN R164, R69 ;  /* 0x0000004500a47308 */ /* 0x000fe20000000400 */
[----:B-----5:R-:W-:-:S07]  /*1ec0*/  FMUL.FTZ R72, R91, R114 ;  /* 0x000000725b487220 */ /* 0x020fce0000410000 */
[----:B------:R5:W-:Y:S08]  /*1ed0*/  MUFU.COS R166, R69 ;  /* 0x0000004500a67308 */ /* 0x000bf00000000000 */
[----:B------:R-:W-:Y:S01]  /*1ee0*/  MUFU.SIN R156, R70 ;  /* 0x00000046009c7308 */ /* 0x000fe20000000400 */
[----:B-----5:R-:W-:-:S07]  /*1ef0*/  FMUL.FTZ R69, R104, R114 ;  /* 0x0000007268457220 */ /* 0x020fce0000410000 */
[----:B------:R5:W-:Y:S08]  /*1f00*/  MUFU.COS R158, R70 ;  /* 0x00000046009e7308 */ /* 0x000bf00000000000 */
[----:B------:R-:W-:Y:S01]  /*1f10*/  MUFU.SIN R145, R71 ;  /* 0x0000004700917308 */ /* 0x000fe20000000400 */
[----:B-----5:R-:W-:-:S07]  /*1f20*/  FMUL.FTZ R70, R101, R114 ;  /* 0x0000007265467220 */ /* 0x020fce0000410000 */
[----:B------:R5:W-:Y:S08]  /*1f30*/  MUFU.COS R147, R71 ;  /* 0x0000004700937308 */ /* 0x000bf00000000000 */
[----:B------:R1:W-:Y:S01]  /*1f40*/  MUFU.EX2 R137, R68 ;  /* 0x0000004400897308 */ /* 0x0003e20000000800 */
[----:B-----5:R-:W-:-:S07]  /*1f50*/  FMUL.FTZ R71, R102, R114 ;  /* 0x0000007266477220 */ /* 0x020fce0000410000 */
[----:B------:R5:W-:Y:S01]  /*1f60*/  MUFU.EX2 R141, R69 ;  /* 0x00000045008d7308 */ /* 0x000be20000000800 */
[----:B-1----:R-:W-:-:S07]  /*1f70*/  FMUL.FTZ R68, R100, R114 ;  /* 0x0000007264447220 */ /* 0x002fce0000410000 */
[----:B------:R1:W-:Y:S01]  /*1f80*/  MUFU.EX2 R133, R72 ;  /* 0x0000004800857308 */ /* 0x0003e20000000800 */
[----:B-----5:R-:W-:-:S07]  /*1f90*/  FMUL.FTZ R69, R89, R114 ;  /* 0x0000007259457220 */ /* 0x020fce0000410000 */
[----:B------:R-:W-:Y:S01]  /*1fa0*/  MUFU.SIN R149, R74 ;  /* 0x0000004a00957308 */ /* 0x000fe20000000400 */
[----:B-1----:R-:W-:-:S07]  /*1fb0*/  FMUL.FTZ R72, R90, R114 ;  /* 0x000000725a487220 */ /* 0x002fce0000410000 */
[----:B------:R-:W-:Y:S08]  /*1fc0*/  MUFU.COS R151, R74 ;  /* 0x0000004a00977308 */ /* 0x000ff00000000000 */
[----:B------:R-:W-:Y:S08]  /*1fd0*/  MUFU.EX2 R139, R70 ;  /* 0x00000046008b7308 */ /* 0x000ff00000000800 */
[----:B------:R-:W-:Y:S08]  /*1fe0*/  MUFU.EX2 R135, R71 ;  /* 0x0000004700877308 */ /* 0x000ff00000000800 */
[----:B------:R-:W-:Y:S08]  /*1ff0*/  MUFU.EX2 R131, R68 ;  /* 0x0000004400837308 */ /* 0x000ff00000000800 */
[----:B------:R1:W5:Y:S08]  /*2000*/  MUFU.EX2 R129, R69 ;  /* 0x0000004500817308 */ /* 0x0003700000000800 */
[----:B------:R4:W5:Y:S01]  /*2010*/  MUFU.EX2 R125, R72 ;  /* 0x00000048007d7308 */ /* 0x0009620000000800 */
[----:B-1----:R-:W3:Y:S01]  /*2020*/  LDG.E.128 R68, desc[UR20][R112.64] ;  /* 0x0000001470447981 */ /* 0x002ee2000c1e1d00 */
[-C--:B------:R-:W-:Y:S01]  /*2030*/  FMUL.FTZ R56, R53, R114.reuse ;  /* 0x0000007235387220 */ /* 0x080fe20000410000 */
[----:B------:R-:W-:Y:S01]  /*2040*/  FMUL.FTZ R58, R51, R114 ;  /* 0x00000072333a7220 */ /* 0x000fe20000410000 */
[----:B0-----:R-:W-:-:S02]  /*2050*/  IADD3 R92, R110, 0x200, RZ ;  /* 0x000002006e5c7810 */ /* 0x001fc40007ffe0ff */
[----:B------:R-:W-:Y:S02]  /*2060*/  MOV R93, UR43 ;  /* 0x0000002b005d7c02 */ /* 0x000fe40008000f00 */
[----:B------:R-:W-:Y:S01]  /*2070*/  MUFU.EX2 R115, R115 ;  /* 0x0000007300737308 */ /* 0x000fe20000000800 */
[----:B----4-:R0:W4:Y:S07]  /*2080*/  LDG.E.128 R72, desc[UR20][R112.64+0x200] ;  /* 0x0002001470487981 */ /* 0x01012e000c1e1d00 */
[----:B------:R-:W1:Y:S01]  /*2090*/  MUFU.EX2 R56, R56 ;  /* 0x0000003800387308 */ /* 0x000e620000000800 */
[-C--:B------:R-:W-:Y:S01]  /*20a0*/  FMUL.FTZ R117, R88, R114.reuse ;  /* 0x0000007258757220 */ /* 0x080fe20000410000 */
[-C--:B------:R-:W-:Y:S01]  /*20b0*/  FMUL.FTZ R57, R54, R114.reuse ;  /* 0x0000007236397220 */ /* 0x080fe20000410000 */
[----:B------:R-:W-:Y:S01]  /*20c0*/  FMUL.FTZ R59, R52, R114 ;  /* 0x00000072343b7220 */ /* 0x000fe20000410000 */
[----:B------:R-:W-:Y:S01]  /*20d0*/  SEL R92, R93, R92, !P1 ;  /* 0x0000005c5d5c7207 */ /* 0x000fe20004800000 */
[----:B------:R-:W-:-:S03]  /*20e0*/  FMUL.FTZ R93, R49, R114 ;  /* 0x00000072315d7220 */ /* 0x000fc60000410000 */
[----:B------:R-:W2:Y:S01]  /*20f0*/  MUFU.EX2 R58, R58 ;  /* 0x0000003a003a7308 */ /* 0x000ea20000000800 */
[----:B------:R-:W-:Y:S01]  /*2100*/  FMUL.FTZ R114, R50, R114 ;  /* 0x0000007232727220 */ /* 0x000fe20000410000 */
[----:B-----5:R-:W-:Y:S01]  /*2110*/  FMUL.FTZ R130, R129, R130 ;  /* 0x0000008281827220 */ /* 0x020fe20000410000 */
[----:B------:R-:W-:Y:S01]  /*2120*/  FMUL.FTZ R138, R135, R138 ;  /* 0x0000008a878a7220 */ /* 0x000fe20000410000 */
[----:B------:R-:W-:Y:S01]  /*2130*/  FMUL.FTZ R129, R129, R128 ;  /* 0x0000008081817220 */ /* 0x000fe20000410000 */
[----:B------:R-:W-:Y:S01]  /*2140*/  FMUL.FTZ R135, R135, R120 ;  /* 0x0000007887877220 */ /* 0x000fe20000410000 */
[C---:B------:R-:W-:Y:S01]  /*2150*/  FMUL.FTZ R128, R125.reuse, R146 ;  /* 0x000000927d807220 */ /* 0x040fe20000410000 */
[----:B------:R-:W-:Y:S01]  /*2160*/  FMUL.FTZ R125, R125, R144 ;  /* 0x000000907d7d7220 */ /* 0x000fe20000410000 */
[----:B------:R-:W-:Y:S01]  /*2170*/  MUFU.COS R136, R153 ;  /* 0x0000009900887308 */ /* 0x000fe20000000000 */
[C---:B-1----:R-:W-:Y:S01]  /*2180*/  FMUL.FTZ R120, R56.reuse, R143 ;  /* 0x0000008f38787220 */ /* 0x042fe20000410000 */
[----:B------:R-:W-:Y:S01]  /*2190*/  FMUL.FTZ R119, R56, R119 ;  /* 0x0000007738777220 */ /* 0x000fe20000410000 */
[----:B------:R-:W-:-:S05]  /*21a0*/  FMUL.FTZ R132, R131, R132 ;  /* 0x0000008483847220 */ /* 0x000fca0000410000 */
[----:B------:R-:W1:Y:S01]  /*21b0*/  MUFU.EX2 R117, R117 ;  /* 0x0000007500757308 */ /* 0x000e620000000800 */
[----:B------:R-:W-:Y:S01]  /*21c0*/  FMUL.FTZ R131, R131, R124 ;  /* 0x0000007c83837220 */ /* 0x000fe20000410000 */
[----:B------:R-:W-:-:S06]  /*21d0*/  FMUL.FTZ R124, R115, R150 ;  /* 0x00000096737c7220 */ /* 0x000fcc0000410000 */
[----:B------:R-:W5:Y:S01]  /*21e0*/  MUFU.EX2 R57, R57 ;  /* 0x0000003900397308 */ /* 0x000f620000000800 */
[----:B------:R-:W-:-:S07]  /*21f0*/  HADD2.F32 R150, -RZ, R84.H1_H1 ;  /* 0x30000054ff967230 */ /* 0x000fce0000004100 */
[----:B------:R-:W5:Y:S08]  /*2200*/  MUFU.EX2 R59, R59 ;  /* 0x0000003b003b7308 */ /* 0x000f700000000800 */
[----:B------:R5:W5:Y:S08]  /*2210*/  MUFU.EX2 R144, R114 ;  /* 0x0000007200907308 */ /* 0x000b700000000800 */
[----:B------:R-:W5:Y:S01]  /*2220*/  MUFU.SIN R56, R153 ;  /* 0x0000009900387308 */ /* 0x000f620000000400 */
[----:B------:R-:W-:Y:S01]  /*2230*/  FMUL.FTZ R142, R141, R142 ;  /* 0x0000008e8d8e7220 */ /* 0x000fe20000410000 */
[----:B0-----:R-:W-:-:S02]  /*2240*/  HADD2.F32 R112, -RZ, R84.H0_H0 ;  /* 0x20000054ff707230 */ /* 0x001fc40000004100 */
[----:B------:R-:W-:Y:S01]  /*2250*/  FMUL.FTZ R141, R141, R116 ;  /* 0x000000748d8d7220 */ /* 0x000fe20000410000 */
[----:B------:R-:W-:Y:S01]  /*2260*/  FMUL.FTZ R123, R115, R148 ;  /* 0x00000094737b7220 */ /* 0x000fe20000410000 */
[C---:B--2---:R-:W-:Y:S01]  /*2270*/  FMUL.FTZ R116, R58.reuse, R147 ;  /* 0x000000933a747220 */ /* 0x044fe20000410000 */
[----:B------:R-:W-:Y:S01]  /*2280*/  FMUL.FTZ R115, R58, R145 ;  /* 0x000000913a737220 */ /* 0x000fe20000410000 */
[----:B------:R-:W-:Y:S01]  /*2290*/  HADD2.F32 R58, -RZ, R60.H0_H0 ;  /* 0x2000003cff3a7230 */ /* 0x000fe20000004100 */
[----:B------:R-:W0:Y:S01]  /*22a0*/  MUFU.EX2 R93, R93 ;  /* 0x0000005d005d7308 */ /* 0x000e220000000800 */
[C---:B------:R-:W-:Y:S01]  /*22b0*/  FMUL.FTZ R159, R103.reuse, R150 ;  /* 0x00000096679f7220 */ /* 0x040fe20000410000 */
[----:B------:R-:W-:Y:S01]  /*22c0*/  FMUL.FTZ R161, R103, R112 ;  /* 0x0000007067a17220 */ /* 0x000fe20000410000 */
[----:B------:R-:W-:Y:S01]  /*22d0*/  FMUL.FTZ R134, R133, R134 ;  /* 0x0000008685867220 */ /* 0x000fe20000410000 */
[----:B------:R-:W-:Y:S01]  /*22e0*/  FMUL.FTZ R140, R139, R140 ;  /* 0x0000008c8b8c7220 */ /* 0x000fe20000410000 */
[----:B------:R-:W-:Y:S01]  /*22f0*/  FMUL.FTZ R133, R133, R122 ;  /* 0x0000007a85857220 */ /* 0x000fe20000410000 */
[----:B------:R-:W-:Y:S01]  /*2300*/  FMUL.FTZ R139, R139, R118 ;  /* 0x000000768b8b7220 */ /* 0x000fe20000410000 */
[C---:B-1----:R-:W-:Y:S01]  /*2310*/  FMUL.FTZ R122, R117.reuse, R154 ;  /* 0x0000009a757a7220 */ /* 0x042fe20000410000 */
[----:B------:R-:W-:Y:S01]  /*2320*/  FMUL.FTZ R121, R117, R152 ;  /* 0x0000009875797220 */ /* 0x000fe20000410000 */
[----:B------:R-:W-:Y:S01]  /*2330*/  FMUL.FTZ R159, R58, R159 ;  /* 0x0000009f3a9f7220 */ /* 0x000fe20000410000 */
[----:B------:R-:W-:Y:S01]  /*2340*/  FMUL.FTZ R136, R137, R136 ;  /* 0x0000008889887220 */ /* 0x000fe20000410000 */
[C---:B-----5:R-:W-:Y:S01]  /*2350*/  FMUL.FTZ R118, R57.reuse, R158 ;  /* 0x0000009e39767220 */ /* 0x060fe20000410000 */
[----:B------:R-:W-:Y:S01]  /*2360*/  FMUL.FTZ R117, R57, R156 ;  /* 0x0000009c39757220 */ /* 0x000fe20000410000 */
[C---:B------:R-:W-:Y:S01]  /*2370*/  FMUL.FTZ R114, R59.reuse, R162 ;  /* 0x000000a23b727220 */ /* 0x040fe20000410000 */
[----:B------:R-:W-:Y:S01]  /*2380*/  FMUL.FTZ R113, R59, R160 ;  /* 0x000000a03b717220 */ /* 0x000fe20000410000 */
[----:B------:R-:W-:Y:S01]  /*2390*/  FMUL.FTZ R146, R144, R151 ;  /* 0x0000009790927220 */ /* 0x000fe20000410000 */
[----:B------:R-:W-:Y:S01]  /*23a0*/  FMUL.FTZ R161, R58, R161 ;  /* 0x000000a13aa17220 */ /* 0x000fe20000410000 */
[----:B------:R-:W-:Y:S01]  /*23b0*/  FMUL.FTZ R137, R137, R56 ;  /* 0x0000003889897220 */ /* 0x000fe20000410000 */
[----:B------:R-:W-:Y:S01]  /*23c0*/  FMUL.FTZ R144, R144, R149 ;  /* 0x0000009590907220 */ /* 0x000fe20000410000 */
[----:B------:R-:W1:Y:S01]  /*23d0*/  LDS.128 R56, [R223+0x10] ;  /* 0x00001000df387984 */ /* 0x000e620000000c00 */
[----:B------:R-:W-:-:S02]  /*23e0*/  HADD2.F32 R145, -RZ, R85.H0_H0 ;  /* 0x20000055ff917230 */ /* 0x000fc40000004100 */
[----:B------:R-:W-:Y:S02]  /*23f0*/  HADD2.F32 R149, -RZ, R85.H1_H1 ;  /* 0x30000055ff957230 */ /* 0x000fe40000004100 */
[C---:B------:R-:W-:Y:S01]  /*2400*/  FMUL.FTZ R85, R141.reuse, R159 ;  /* 0x0000009f8d557220 */ /* 0x040fe20000410000 */
[----:B------:R-:W-:Y:S02]  /*2410*/  HADD2.F32 R143, -RZ, R60.H1_H1 ;  /* 0x3000003cff8f7230 */ /* 0x000fe40000004100 */
[----:B------:R-:W-:Y:S01]  /*2420*/  FMUL.FTZ R168, R104, R145 ;  /* 0x0000009168a87220 */ /* 0x000fe20000410000 */
[-C--:B------:R-:W-:Y:S01]  /*2430*/  FMUL.FTZ R96, R141, R161.reuse ;  /* 0x000000a18d607220 */ /* 0x080fe20000410000 */
[----:B------:R-:W-:Y:S01]  /*2440*/  FFMA.FTZ R94, R142, R161, -R85 ;  /* 0x000000a18e5e7223 */ /* 0x000fe20000010855 */
[C---:B0-----:R-:W-:Y:S01]  /*2450*/  FMUL.FTZ R148, R93.reuse, R166 ;  /* 0x000000a65d947220 */ /* 0x041fe20000410000 */
[----:B------:R-:W-:Y:S01]  /*2460*/  FMUL.FTZ R147, R93, R164 ;  /* 0x000000a45d937220 */ /* 0x000fe20000410000 */
[----:B------:R-:W-:Y:S01]  /*2470*/  FMUL.FTZ R166, R104, R149 ;  /* 0x0000009568a67220 */ /* 0x000fe20000410000 */
[----:B------:R-:W-:Y:S01]  /*2480*/  FFMA.FTZ R93, R142, R159, R96 ;  /* 0x0000009f8e5d7223 */ /* 0x000fe20000010060 */
[----:B------:R-:W-:Y:S01]  /*2490*/  FFMA.FTZ R94, R143, R168, R94 ;  /* 0x000000a88f5e7223 */ /* 0x000fe2000001005e */
[----:B------:R-:W-:Y:S01]  /*24a0*/  FMUL.FTZ R84, R136, R141 ;  /* 0x0000008d88547220 */ /* 0x000fe20000410000 */
[----:B------:R-:W-:-:S02]  /*24b0*/  HADD2.F32 R156, -RZ, R86.H1_H1 ;  /* 0x30000056ff9c7230 */ /* 0x000fc40000004100 */
[----:B------:R-:W-:Y:S01]  /*24c0*/  FFMA.FTZ R93, R143, R166, R93 ;  /* 0x000000a68f5d7223 */ /* 0x000fe2000001005d */
[----:B------:R-:W-:Y:S01]  /*24d0*/  FMUL.FTZ R96, R139, R94 ;  /* 0x0000005e8b607220 */ /* 0x000fe20000410000 */
[C---:B------:R-:W-:Y:S01]  /*24e0*/  FMUL.FTZ R85, R137.reuse, R141 ;  /* 0x0000008d89557220 */ /* 0x040fe20000410000 */
[----:B------:R-:W-:Y:S01]  /*24f0*/  FFMA.FTZ R84, R137, R142, R84 ;  /* 0x0000008e89547223 */ /* 0x000fe20000010054 */
[----:B------:R-:W-:Y:S02]  /*2500*/  HADD2.F32 R152, -RZ, R86.H0_H0 ;  /* 0x20000056ff987230 */ /* 0x000fe40000004100 */
[-C--:B------:R-:W-:Y:S01]  /*2510*/  FFMA.FTZ R97, R140, R93.reuse, R96 ;  /* 0x0000005d8c617223 */ /* 0x080fe20000010060 */
[----:B------:R-:W-:Y:S02]  /*2520*/  HADD2.F32 R154, -RZ, R61.H0_H0 ;  /* 0x2000003dff9a7230 */ /* 0x000fe40000004100 */
[----:B------:R-:W-:Y:S01]  /*2530*/  FMUL.FTZ R93, R139, R93 ;  /* 0x0000005d8b5d7220 */ /* 0x000fe20000410000 */
[----:B------:R-:W-:Y:S01]  /*2540*/  FMUL.FTZ R171, R101, R156 ;  /* 0x0000009c65ab7220 */ /* 0x000fe20000410000 */
[----:B------:R-:W-:Y:S01]  /*2550*/  FFMA.FTZ R85, R136, R142, -R85 ;  /* 0x0000008e88557223 */ /* 0x000fe20000010855 */
[----:B------:R-:W-:Y:S01]  /*2560*/  FMUL.FTZ R95, R139, R84 ;  /* 0x000000548b5f7220 */ /* 0x000fe20000410000 */
[----:B------:R-:W-:Y:S01]  /*2570*/  FFMA.FTZ R94, R140, R94, -R93 ;  /* 0x0000005e8c5e7223 */ /* 0x000fe2000001085d */
[----:B------:R-:W-:Y:S01]  /*2580*/  FMUL.FTZ R169, R101, R152 ;  /* 0x0000009865a97220 */ /* 0x000fe20000410000 */
[----:B------:R-:W-:Y:S01]  /*2590*/  FFMA.FTZ R97, R154, R171, R97 ;  /* 0x000000ab9a617223 */ /* 0x000fe20000010061 */
[-C--:B------:R-:W-:Y:S01]  /*25a0*/  FFMA.FTZ R95, R140, R85.reuse, -R95 ;  /* 0x000000558c5f7223 */ /* 0x080fe2000001085f */
[----:B------:R-:W-:Y:S01]  /*25b0*/  FMUL.FTZ R85, R139, R85 ;  /* 0x000000558b557220 */ /* 0x000fe20000410000 */
[----:B------:R-:W-:-:S02]  /*25c0*/  HADD2.F32 R151, -RZ, R87.H0_H0 ;  /* 0x20000057ff977230 */ /* 0x000fc40000004100 */
[----:B------:R-:W-:Y:S01]  /*25d0*/  FFMA.FTZ R94, R154, R169, R94 ;  /* 0x000000a99a5e7223 */ /* 0x000fe2000001005e */
[C---:B------:R-:W-:Y:S01]  /*25e0*/  FMUL.FTZ R99, R135.reuse, R97 ;  /* 0x0000006187637220 */ /* 0x040fe20000410000 */
[----:B------:R-:W-:Y:S01]  /*25f0*/  FFMA.FTZ R85, R140, R84, R85 ;  /* 0x000000548c557223 */ /* 0x000fe20000010055 */
[----:B------:R-:W-:Y:S02]  /*2600*/  HADD2.F32 R155, -RZ, R87.H1_H1 ;  /* 0x30000057ff9b7230 */ /* 0x000fe40000004100 */
[----:B------:R-:W-:Y:S01]  /*2610*/  FMUL.FTZ R178, R102, R151 ;  /* 0x0000009766b27220 */ /* 0x000fe20000410000 */
[-C--:B------:R-:W-:Y:S01]  /*2620*/  FFMA.FTZ R84, R138, R94.reuse, -R99 ;  /* 0x0000005e8a547223 */ /* 0x080fe20000010863 */
[----:B------:R-:W-:Y:S02]  /*2630*/  HADD2.F32 R153, -RZ, R61.H1_H1 ;  /* 0x3000003dff997230 */ /* 0x000fe40000004100 */
[C---:B------:R-:W-:Y:S01]  /*2640*/  FMUL.FTZ R94, R135.reuse, R94 ;  /* 0x0000005e875e7220 */ /* 0x040fe20000410000 */
[----:B------:R-:W-:Y:S01]  /*2650*/  FMUL.FTZ R176, R102, R155 ;  /* 0x0000009b66b07220 */ /* 0x000fe20000410000 */
[----:B------:R-:W-:-:S02]  /*2660*/  FMUL.FTZ R93, R135, R85 ;  /* 0x00000055875d7220 */ /* 0x000fc40000410000 */
[C---:B------:R-:W-:Y:S01]  /*2670*/  FFMA.FTZ R97, R138.reuse, R97, R94 ;  /* 0x000000618a617223 */ /* 0x040fe2000001005e */
[C---:B------:R-:W-:Y:S01]  /*2680*/  FFMA.FTZ R84, R153.reuse, R178, R84 ;  /* 0x000000b299547223 */ /* 0x040fe20000010054 */
[--C-:B-1----:R-:W-:Y:S02]  /*2690*/  HADD2.F32 R158, -RZ, R56.reuse.H1_H1 ;  /* 0x30000038ff9e7230 */ /* 0x102fe40000004100 */
[----:B------:R-:W-:Y:S01]  /*26a0*/  FFMA.FTZ R97, R153, R176, R97 ;  /* 0x000000b099617223 */ /* 0x000fe20000010061 */
[----:B------:R-:W-:Y:S01]  /*26b0*/  FMUL.FTZ R94, R133, R84 ;  /* 0x00000054855e7220 */ /* 0x000fe20000410000 */
[-C--:B------:R-:W-:Y:S01]  /*26c0*/  FFMA.FTZ R93, R138, R95.reuse, -R93 ;  /* 0x0000005f8a5d7223 */ /* 0x080fe2000001085d */
[----:B------:R-:W-:Y:S01]  /*26d0*/  FMUL.FTZ R95, R135, R95 ;  /* 0x0000005f875f7220 */ /* 0x000fe20000410000 */
[----:B------:R-:W-:Y:S02]  /*26e0*/  HADD2.F32 R162, -RZ, R56.H0_H0 ;  /* 0x20000038ffa27230 */ /* 0x000fe40000004100 */
[----:B------:R-:W-:Y:S01]  /*26f0*/  FFMA.FTZ R99, R134, R97, R94 ;  /* 0x0000006186637223 */ /* 0x000fe2000001005e */
[----:B------:R-:W-:-:S02]  /*2700*/  HADD2.F32 R160, -RZ, R62.H0_H0 ;  /* 0x2000003effa07230 */ /* 0x000fc40000004100 */
[----:B------:R-:W-:Y:S01]  /*2710*/  FMUL.FTZ R97, R133, R97 ;  /* 0x0000006185617220 */ /* 0x000fe20000410000 */
[----:B------:R-:W-:Y:S01]  /*2720*/  FMUL.FTZ R181, R91, R158 ;  /* 0x0000009e5bb57220 */ /* 0x000fe20000410000 */
[----:B------:R-:W-:Y:S01]  /*2730*/  FFMA.FTZ R95, R138, R85, R95 ;  /* 0x000000558a5f7223 */ /* 0x000fe2000001005f */
[----:B------:R-:W-:Y:S01]  /*2740*/  FMUL.FTZ R86, R133, R93 ;  /* 0x0000005d85567220 */ /* 0x000fe20000410000 */
[----:B------:R-:W-:Y:S01]  /*2750*/  FFMA.FTZ R56, R134, R84, -R97 ;  /* 0x0000005486387223 */ /* 0x000fe20000010861 */
[----:B------:R-:W-:Y:S01]  /*2760*/  FMUL.FTZ R179, R91, R162 ;  /* 0x000000a25bb37220 */ /* 0x000fe20000410000 */
[----:B------:R-:W-:Y:S01]  /*2770*/  FFMA.FTZ R99, R160, R181, R99 ;  /* 0x000000b5a0637223 */ /* 0x000fe20000010063 */
[-C--:B------:R-:W-:Y:S01]  /*2780*/  FMUL.FTZ R85, R133, R95.reuse ;  /* 0x0000005f85557220 */ /* 0x080fe20000410000 */
[----:B------:R-:W-:Y:S01]  /*2790*/  FFMA.FTZ R95, R134, R95, R86 ;  /* 0x0000005f865f7223 */ /* 0x000fe20000010056 */
[----:B------:R-:W-:Y:S01]  /*27a0*/  FFMA.FTZ R56, R160, R179, R56 ;  /* 0x000000b3a0387223 */ /* 0x000fe20000010038 */
[----:B------:R-:W-:Y:S01]  /*27b0*/  FMUL.FTZ R163, R131, R99 ;  /* 0x0000006383a37220 */ /* 0x000fe20000410000 */
[----:B------:R-:W-:-:S02]  /*27c0*/  HADD2.F32 R157, -RZ, R57.H0_H0 ;  /* 0x20000039ff9d7230 */ /* 0x000fc40000004100 */
[----:B------:R-:W-:Y:S01]  /*27d0*/  FFMA.FTZ R93, R134, R93, -R85 ;  /* 0x0000005d865d7223 */ /* 0x000fe20000010855 */
[C---:B------:R-:W-:Y:S01]  /*27e0*/  FMUL.FTZ R97, R131.reuse, R95 ;  /* 0x0000005f83617220 */ /* 0x040fe20000410000 */
[----:B------:R-:W0:Y:S01]  /*27f0*/  LDS.128 R84, [R223+0x20] ;  /* 0x00002000df547984 */ /* 0x000e220000000c00 */
[-C--:B------:R-:W-:Y:S01]  /*2800*/  FFMA.FTZ R94, R132, R56.reuse, -R163 ;  /* 0x00000038845e7223 */ /* 0x080fe200000108a3 */
[----:B------:R-:W-:Y:S02]  /*2810*/  HADD2.F32 R165, -RZ, R57.H1_H1 ;  /* 0x30000039ffa57230 */ /* 0x000fe40000004100 */
[C---:B------:R-:W-:Y:S01]  /*2820*/  FMUL.FTZ R56, R131.reuse, R56 ;  /* 0x0000003883387220 */ /* 0x040fe20000410000 */
[----:B------:R-:W-:Y:S02]  /*2830*/  HADD2.F32 R163, -RZ, R62.H1_H1 ;  /* 0x3000003effa37230 */ /* 0x000fe40000004100 */
[----:B------:R-:W-:Y:S01]  /*2840*/  FMUL.FTZ R188, R100, R157 ;  /* 0x0000009d64bc7220 */ /* 0x000fe20000410000 */
[CC--:B------:R-:W-:Y:S01]  /*2850*/  FFMA.FTZ R97, R132.reuse, R93.reuse, -R97 ;  /* 0x0000005d84617223 */ /* 0x0c0fe20000010861 */
[----:B------:R-:W-:Y:S01]  /*2860*/  FMUL.FTZ R93, R131, R93 ;  /* 0x0000005d835d7220 */ /* 0x000fe20000410000 */
[----:B------:R-:W-:Y:S01]  /*2870*/  FFMA.FTZ R99, R132, R99, R56 ;  /* 0x0000006384637223 */ /* 0x000fe20000010038 */
[----:B------:R-:W-:Y:S01]  /*2880*/  FMUL.FTZ R186, R100, R165 ;  /* 0x000000a564ba7220 */ /* 0x000fe20000410000 */
[----:B------:R-:W-:Y:S01]  /*2890*/  FFMA.FTZ R94, R163, R188, R94 ;  /* 0x000000bca35e7223 */ /* 0x000fe2000001005e */
[----:B------:R-:W-:Y:S01]  /*28a0*/  FFMA.FTZ R93, R132, R95, R93 ;  /* 0x0000005f845d7223 */ /* 0x000fe2000001005d */
[----:B------:R-:W-:-:S02]  /*28b0*/  HADD2.F32 R172, -RZ, R58.H1_H1 ;  /* 0x3000003affac7230 */ /* 0x000fc40000004100 */
[----:B------:R-:W-:Y:S01]  /*28c0*/  FFMA.FTZ R99, R163, R186, R99 ;  /* 0x000000baa3637223 */ /* 0x000fe20000010063 */
[C---:B------:R-:W-:Y:S01]  /*28d0*/  FMUL.FTZ R56, R129.reuse, R94 ;  /* 0x0000005e81387220 */ /* 0x040fe20000410000 */
[----:B------:R-:W-:Y:S01]  /*28e0*/  FMUL.FTZ R57, R129, R93 ;  /* 0x0000005d81397220 */ /* 0x000fe20000410000 */
[----:B------:R-:W-:Y:S02]  /*28f0*/  HADD2.F32 R164, -RZ, R58.H0_H0 ;  /* 0x2000003affa47230 */ /* 0x000fe40000004100 */
[----:B------:R-:W-:Y:S01]  /*2900*/  FMUL.FTZ R191, R89, R172 ;  /* 0x000000ac59bf7220 */ /* 0x000fe20000410000 */
[CC--:B------:R-:W-:Y:S01]  /*2910*/  FFMA.FTZ R95, R130.reuse, R99.reuse, R56 ;  /* 0x00000063825f7223 */ /* 0x0c0fe20000010038 */
[----:B------:R-:W-:Y:S02]  /*2920*/  HADD2.F32 R170, -RZ, R63.H0_H0 ;  /* 0x2000003fffaa7230 */ /* 0x000fe40000004100 */
[C---:B------:R-:W-:Y:S01]  /*2930*/  FMUL.FTZ R99, R129.reuse, R99 ;  /* 0x0000006381637220 */ /* 0x040fe20000410000 */
[CC--:B------:R-:W-:Y:S01]  /*2940*/  FFMA.FTZ R57, R130.reuse, R97.reuse, -R57 ;  /* 0x0000006182397223 */ /* 0x0c0fe20000010839 */
[----:B------:R-:W-:Y:S01]  /*2950*/  FMUL.FTZ R97, R129, R97 ;  /* 0x0000006181617220 */ /* 0x000fe20000410000 */
[----:B------:R-:W-:Y:S01]  /*2960*/  FMUL.FTZ R189, R89, R164 ;  /* 0x000000a459bd7220 */ /* 0x000fe20000410000 */
[----:B------:R-:W-:Y:S01]  /*2970*/  FFMA.FTZ R94, R130, R94, -R99 ;  /* 0x0000005e825e7223 */ /* 0x000fe20000010863 */
[----:B------:R-:W-:Y:S01]  /*2980*/  FFMA.FTZ R95, R170, R191, R95 ;  /* 0x000000bfaa5f7223 */ /* 0x000fe2000001005f */
[----:B------:R-:W-:Y:S01]  /*2990*/  FFMA.FTZ R97, R130, R93, R97 ;  /* 0x0000005d82617223 */ /* 0x000fe20000010061 */
[----:B------:R-:W-:-:S02]  /*29a0*/  HADD2.F32 R167, -RZ, R59.H0_H0 ;  /* 0x2000003bffa77230 */ /* 0x000fc40000004100 */
[----:B------:R-:W-:Y:S01]  /*29b0*/  FFMA.FTZ R94, R170, R189, R94 ;  /* 0x000000bdaa5e7223 */ /* 0x000fe2000001005e */
[C---:B------:R-:W-:Y:S01]  /*29c0*/  FMUL.FTZ R99, R125.reuse, R95 ;  /* 0x0000005f7d637220 */ /* 0x040fe20000410000 */
[C---:B------:R-:W-:Y:S01]  /*29d0*/  FMUL.FTZ R93, R125.reuse, R97 ;  /* 0x000000617d5d7220 */ /* 0x040fe20000410000 */
[----:B------:R-:W-:Y:S02]  /*29e0*/  HADD2.F32 R175, -RZ, R59.H1_H1 ;  /* 0x3000003bffaf7230 */ /* 0x000fe40000004100 */
[----:B------:R-:W-:Y:S01]  /*29f0*/  FMUL.FTZ R198, R90, R167 ;  /* 0x000000a75ac67220 */ /* 0x000fe20000410000 */
[CC--:B------:R-:W-:Y:S01]  /*2a00*/  FFMA.FTZ R56, R128.reuse, R94.reuse, -R99 ;  /* 0x0000005e80387223 */ /* 0x0c0fe20000010863 */
[----:B------:R-:W-:Y:S02]  /*2a10*/  HADD2.F32 R173, -RZ, R63.H1_H1 ;  /* 0x3000003fffad7230 */ /* 0x000fe40000004100 */
[C---:B------:R-:W-:Y:S01]  /*2a20*/  FMUL.FTZ R94, R125.reuse, R94 ;  /* 0x0000005e7d5e7220 */ /* 0x040fe20000410000 */
[-C--:B------:R-:W-:Y:S01]  /*2a30*/  FFMA.FTZ R93, R128, R57.reuse, -R93 ;  /* 0x00000039805d7223 */ /* 0x080fe2000001085d */
[----:B------:R-:W-:Y:S01]  /*2a40*/  FMUL.FTZ R57, R125, R57 ;  /* 0x000000397d397220 */ /* 0x000fe20000410000 */
[----:B------:R-:W-:Y:S01]  /*2a50*/  FMUL.FTZ R196, R90, R175 ;  /* 0x000000af5ac47220 */ /* 0x000fe20000410000 */
[C---:B------:R-:W-:Y:S01]  /*2a60*/  FFMA.FTZ R95, R128.reuse, R95, R94 ;  /* 0x0000005f805f7223 */ /* 0x040fe2000001005e */
[----:B------:R-:W-:Y:S01]  /*2a70*/  FFMA.FTZ R56, R173, R198, R56 ;  /* 0x000000c6ad387223 */ /* 0x000fe20000010038 */
[----:B------:R-:W-:-:S02]  /*2a80*/  FFMA.FTZ R57, R128, R97, R57 ;  /* 0x0000006180397223 */ /* 0x000fc40000010039 */
[----:B------:R-:W-:Y:S01]  /*2a90*/  FFMA.FTZ R95, R173, R196, R95 ;  /* 0x000000c4ad5f7223 */ /* 0x000fe2000001005f */
[C---:B------:R-:W-:Y:S01]  /*2aa0*/  FMUL.FTZ R58, R123.reuse, R56 ;  /* 0x000000387b3a7220 */ /* 0x040fe20000410000 */
[C---:B------:R-:W-:Y:S01]  /*2ab0*/  FMUL.FTZ R59, R123.reuse, R57 ;  /* 0x000000397b3b7220 */ /* 0x040fe20000410000 */
[--C-:B0-----:R-:W-:Y:S02]  /*2ac0*/  HADD2.F32 R174, -RZ, R84.reuse.H0_H0 ;  /* 0x20000054ffae7230 */ /* 0x101fe40000004100 */
[CC--:B------:R-:W-:Y:S01]  /*2ad0*/  FFMA.FTZ R97, R124.reuse, R95.reuse, R58 ;  /* 0x0000005f7c617223 */ /* 0x0c0fe2000001003a */
[----:B------:R-:W-:Y:S02]  /*2ae0*/  HADD2.F32 R182, -RZ, R84.H1_H1 ;  /* 0x30000054ffb67230 */ /* 0x000fe40000004100 */
[C---:B------:R-:W-:Y:S01]  /*2af0*/  FMUL.FTZ R95, R123.reuse, R95 ;  /* 0x0000005f7b5f7220 */ /* 0x040fe20000410000 */
[-C--:B------:R-:W-:Y:S01]  /*2b00*/  FFMA.FTZ R59, R124, R93.reuse, -R59 ;  /* 0x0000005d7c3b7223 */ /* 0x080fe2000001083b */
[----:B------:R-:W-:Y:S01]  /*2b10*/  FMUL.FTZ R93, R123, R93 ;  /* 0x0000005d7b5d7220 */ /* 0x000fe20000410000 */
[----:B------:R-:W-:-:S02]  /*2b20*/  HADD2.F32 R180, -RZ, R64.H0_H0 ;  /* 0x20000040ffb47230 */ /* 0x000fc40000004100 */
[C---:B------:R-:W-:Y:S01]  /*2b30*/  FFMA.FTZ R56, R124.reuse, R56, -R95 ;  /* 0x000000387c387223 */ /* 0x040fe2000001085f */
[C---:B------:R-:W-:Y:S01]  /*2b40*/  FMUL.FTZ R199, R55.reuse, R174 ;  /* 0x000000ae37c77220 */ /* 0x040fe20000410000 */
[----:B------:R-:W-:Y:S01]  /*2b50*/  FMUL.FTZ R201, R55, R182 ;  /* 0x000000b637c97220 */ /* 0x000fe20000410000 */
[----:B------:R-:W-:Y:S01]  /*2b60*/  FFMA.FTZ R93, R124, R57, R93 ;  /* 0x000000397c5d7223 */ /* 0x000fe2000001005d */
[C---:B------:R-:W-:Y:S01]  /*2b70*/  FMUL.FTZ R58, R121.reuse, R59 ;  /* 0x0000003b793a7220 */ /* 0x040fe20000410000 */
[C---:B------:R-:W-:Y:S01]  /*2b80*/  FFMA.FTZ R56, R180.reuse, R199, R56 ;  /* 0x000000c7b4387223 */ /* 0x040fe20000010038 */
[----:B------:R-:W-:Y:S01]  /*2b90*/  FFMA.FTZ R97, R180, R201, R97 ;  /* 0x000000c9b4617223 */ /* 0x000fe20000010061 */
[CC--:B------:R-:W-:Y:S01]  /*2ba0*/  FMUL.FTZ R57, R121.reuse, R93.reuse ;  /* 0x0000005d79397220 */ /* 0x0c0fe20000410000 */
[C---:B------:R-:W-:Y:S01]  /*2bb0*/  FFMA.FTZ R93, R122.reuse, R93, R58 ;  /* 0x0000005d7a5d7223 */ /* 0x040fe2000001003a */
[C---:B------:R-:W-:Y:S01]  /*2bc0*/  FMUL.FTZ R58, R121.reuse, R56 ;  /* 0x00000038793a7220 */ /* 0x040fe20000410000 */
[----:B------:R-:W-:Y:S01]  /*2bd0*/  FMUL.FTZ R95, R121, R97 ;  /* 0x00000061795f7220 */ /* 0x000fe20000410000 */
[----:B------:R-:W-:-:S02]  /*2be0*/  FFMA.FTZ R84, R122, R59, -R57 ;  /* 0x0000003b7a547223 */ /* 0x000fc40000010839 */
[C---:B------:R-:W-:Y:S01]  /*2bf0*/  FFMA.FTZ R94, R122.reuse, R97, R58 ;  /* 0x000000617a5e7223 */ /* 0x040fe2000001003a */
[----:B------:R-:W-:Y:S02]  /*2c00*/  FFMA.FTZ R95, R122, R56, -R95 ;  /* 0x000000387a5f7223 */ /* 0x000fe4000001085f */
[----:B------:R-:W0:Y:S01]  /*2c10*/  LDS.128 R56, [R223+0x30] ;  /* 0x00003000df387984 */ /* 0x000e220000000c00 */
[--C-:B------:R-:W-:Y:S02]  /*2c20*/  HADD2.F32 R177, -RZ, R85.reuse.H1_H1 ;  /* 0x30000055ffb17230 */ /* 0x100fe40000004100 */
[----:B------:R-:W-:Y:S02]  /*2c30*/  HADD2.F32 R185, -RZ, R85.H0_H0 ;  /* 0x20000055ffb97230 */ /* 0x000fe40000004100 */
[----:B------:R-:W-:Y:S02]  /*2c40*/  HADD2.F32 R183, -RZ, R64.H1_H1 ;  /* 0x30000040ffb77230 */ /* 0x000fe40000004100 */
[C---:B------:R-:W-:Y:S01]  /*2c50*/  FMUL.FTZ R208, R88.reuse, R177 ;  /* 0x000000b158d07220 */ /* 0x040fe20000410000 */
[----:B------:R-:W-:Y:S01]  /*2c60*/  FMUL.FTZ R206, R88, R185 ;  /* 0x000000b958ce7220 */ /* 0x000fe20000410000 */
[----:B------:R-:W-:-:S02]  /*2c70*/  FMUL.FTZ R96, R119, R84 ;  /* 0x0000005477607220 */ /* 0x000fc40000410000 */
[C---:B------:R-:W-:Y:S01]  /*2c80*/  FFMA.FTZ R94, R183.reuse, R208, R94 ;  /* 0x000000d0b75e7223 */ /* 0x040fe2000001005e */
[----:B------:R-:W-:Y:S01]  /*2c90*/  FFMA.FTZ R95, R183, R206, R95 ;  /* 0x000000ceb75f7223 */ /* 0x000fe2000001005f */
[CC--:B------:R-:W-:Y:S01]  /*2ca0*/  FMUL.FTZ R85, R119.reuse, R93.reuse ;  /* 0x0000005d77557220 */ /* 0x0c0fe20000410000 */
[C---:B------:R-:W-:Y:S01]  /*2cb0*/  FFMA.FTZ R96, R120.reuse, R93, R96 ;  /* 0x0000005d78607223 */ /* 0x040fe20000010060 */
[--C-:B------:R-:W-:Y:S02]  /*2cc0*/  HADD2.F32 R184, -RZ, R86.reuse.H1_H1 ;  /* 0x30000056ffb87230 */ /* 0x100fe40000004100 */
[C---:B------:R-:W-:Y:S01]  /*2cd0*/  FMUL.FTZ R93, R119.reuse, R94 ;  /* 0x0000005e775d7220 */ /* 0x040fe20000410000 */
[----:B------:R-:W-:Y:S02]  /*2ce0*/  HADD2.F32 R192, -RZ, R86.H0_H0 ;  /* 0x20000056ffc07230 */ /* 0x000fe40000004100 */
[----:B------:R-:W-:Y:S01]  /*2cf0*/  FMUL.FTZ R97, R119, R95 ;  /* 0x0000005f77617220 */ /* 0x000fe20000410000 */
[----:B------:R-:W-:Y:S01]  /*2d00*/  FFMA.FTZ R85, R120, R84, -R85 ;  /* 0x0000005478557223 */ /* 0x000fe20000010855 */
[----:B------:R-:W-:-:S02]  /*2d10*/  HADD2.F32 R190, -RZ, R65.H0_H0 ;  /* 0x20000041ffbe7230 */ /* 0x000fc40000004100 */
[C---:B------:R-:W-:Y:S01]  /*2d20*/  FFMA.FTZ R84, R120.reuse, R95, -R93 ;  /* 0x0000005f78547223 */ /* 0x040fe2000001085d */
[----:B------:R-:W-:Y:S01]  /*2d30*/  FFMA.FTZ R97, R120, R94, R97 ;  /* 0x0000005e78617223 */ /* 0x000fe20000010061 */
[C---:B------:R-:W-:Y:S01]  /*2d40*/  FMUL.FTZ R211, R53.reuse, R184 ;  /* 0x000000b835d37220 */ /* 0x040fe20000410000 */
[----:B------:R-:W-:Y:S01]  /*2d50*/  FMUL.FTZ R209, R53, R192 ;  /* 0x000000c035d17220 */ /* 0x000fe20000410000 */
[C---:B------:R-:W-:Y:S02]  /*2d60*/  FMUL.FTZ R93, R117.reuse, R96 ;  /* 0x00000060755d7220 */ /* 0x040fe40000410000 */
[C---:B------:R-:W-:Y:S01]  /*2d70*/  FFMA.FTZ R97, R190.reuse, R211, R97 ;  /* 0x000000d3be617223 */ /* 0x040fe20000010061 */
[----:B------:R-:W-:Y:S01]  /*2d80*/  FFMA.FTZ R84, R190, R209, R84 ;  /* 0x000000d1be547223 */ /* 0x000fe20000010054 */
[-C--:B------:R-:W-:Y:S01]  /*2d90*/  FMUL.FTZ R95, R117, R85.reuse ;  /* 0x00000055755f7220 */ /* 0x080fe20000410000 */
[----:B------:R-:W-:Y:S01]  /*2da0*/  FFMA.FTZ R93, R118, R85, -R93 ;  /* 0x00000055765d7223 */ /* 0x000fe2000001085d */
[----:B------:R-:W-:-:S02]  /*2db0*/  HADD2.F32 R187, -RZ, R87.H1_H1 ;  /* 0x30000057ffbb7230 */ /* 0x000fc40000004100 */
[CC--:B------:R-:W-:Y:S01]  /*2dc0*/  FMUL.FTZ R85, R117.reuse, R97.reuse ;  /* 0x0000006175557220 */ /* 0x0c0fe20000410000 */
[----:B------:R-:W-:Y:S02]  /*2dd0*/  HADD2.F32 R195, -RZ, R87.H0_H0 ;  /* 0x20000057ffc37230 */ /* 0x000fe40000004100 */
[----:B------:R-:W-:Y:S01]  /*2de0*/  FMUL.FTZ R86, R117, R84 ;  /* 0x0000005475567220 */ /* 0x000fe20000410000 */
[C---:B------:R-:W-:Y:S01]  /*2df0*/  FFMA.FTZ R95, R118.reuse, R96, R95 ;  /* 0x00000060765f7223 */ /* 0x040fe2000001005f */
[----:B------:R-:W-:Y:S02]  /*2e00*/  HADD2.F32 R193, -RZ, R65.H1_H1 ;  /* 0x30000041ffc17230 */ /* 0x000fe40000004100 */
[C---:B------:R-:W-:Y:S01]  /*2e10*/  FFMA.FTZ R85, R118.reuse, R84, -R85 ;  /* 0x0000005476557223 */ /* 0x040fe20000010855 */
[----:B------:R-:W-:Y:S01]  /*2e20*/  FFMA.FTZ R86, R118, R97, R86 ;  /* 0x0000006176567223 */ /* 0x000fe20000010056 */
[C---:B------:R-:W-:Y:S01]  /*2e30*/  FMUL.FTZ R216, R54.reuse, R187 ;  /* 0x000000bb36d87220 */ /* 0x040fe20000410000 */
[----:B------:R-:W-:Y:S01]  /*2e40*/  FMUL.FTZ R214, R54, R195 ;  /* 0x000000c336d67220 */ /* 0x000fe20000410000 */
[C---:B------:R-:W-:Y:S01]  /*2e50*/  FMUL.FTZ R87, R115.reuse, R95 ;  /* 0x0000005f73577220 */ /* 0x040fe20000410000 */
[-C--:B------:R-:W-:Y:S01]  /*2e60*/  FMUL.FTZ R84, R115, R93.reuse ;  /* 0x0000005d73547220 */ /* 0x080fe20000410000 */
[C---:B------:R-:W-:Y:S01]  /*2e70*/  FFMA.FTZ R86, R193.reuse, R216, R86 ;  /* 0x000000d8c1567223 */ /* 0x040fe20000010056 */
[----:B------:R-:W-:Y:S01]  /*2e80*/  FFMA.FTZ R85, R193, R214, R85 ;  /* 0x000000d6c1557223 */ /* 0x000fe20000010055 */
[C---:B------:R-:W-:Y:S01]  /*2e90*/  FFMA.FTZ R87, R116.reuse, R93, -R87 ;  /* 0x0000005d74577223 */ /* 0x040fe20000010857 */
[----:B------:R-:W-:Y:S01]  /*2ea0*/  FFMA.FTZ R84, R116, R95, R84 ;  /* 0x0000005f74547223 */ /* 0x000fe20000010054 */
[----:B0-----:R-:W-:-:S02]  /*2eb0*/  HADD2.F32 R194, -RZ, R56.H1_H1 ;  /* 0x30000038ffc27230 */ /* 0x001fc40000004100 */
[C---:B------:R-:W-:Y:S01]  /*2ec0*/  FMUL.FTZ R93, R115.reuse, R86 ;  /* 0x00000056735d7220 */ /* 0x040fe20000410000 */
[----:B------:R-:W-:Y:S02]  /*2ed0*/  HADD2.F32 R202, -RZ, R56.H0_H0 ;  /* 0x20000038ffca7230 */ /* 0x000fe40000004100 */
[-C--:B------:R-:W-:Y:S01]  /*2ee0*/  FMUL.FTZ R95, R115, R85.reuse ;  /* 0x00000055735f7220 */ /* 0x080fe20000410000 */
[----:B------:R-:W-:Y:S02]  /*2ef0*/  HADD2.F32 R200, -RZ, R66.H0_H0 ;  /* 0x20000042ffc87230 */ /* 0x000fe40000004100 */
[C---:B------:R-:W-:Y:S01]  /*2f00*/  FFMA.FTZ R56, R116.reuse, R85, -R93 ;  /* 0x0000005574387223 */ /* 0x040fe2000001085d */
[C---:B------:R-:W-:Y:S01]  /*2f10*/  FMUL.FTZ R217, R51.reuse, R194 ;  /* 0x000000c233d97220 */ /* 0x040fe20000410000 */
[----:B------:R-:W-:Y:S01]  /*2f20*/  FFMA.FTZ R95, R116, R86, R95 ;  /* 0x00000056745f7223 */ /* 0x000fe2000001005f */
[----:B------:R-:W-:Y:S01]  /*2f30*/  FMUL.FTZ R215, R51, R202 ;  /* 0x000000ca33d77220 */ /* 0x000fe20000410000 */
[CC--:B------:R-:W-:Y:S01]  /*2f40*/  FMUL.FTZ R85, R113.reuse, R84.reuse ;  /* 0x0000005471557220 */ /* 0x0c0fe20000410000 */
[----:B------:R-:W-:Y:S01]  /*2f50*/  FMUL.FTZ R93, R113, R87 ;  /* 0x00000057715d7220 */ /* 0x000fe20000410000 */
[C---:B------:R-:W-:Y:S01]  /*2f60*/  FFMA.FTZ R95, R200.reuse, R217, R95 ;  /* 0x000000d9c85f7223 */ /* 0x040fe2000001005f */
[----:B------:R-:W-:Y:S01]  /*2f70*/  FFMA.FTZ R56, R200, R215, R56 ;  /* 0x000000d7c8387223 */ /* 0x000fe20000010038 */
[C---:B------:R-:W-:Y:S01]  /*2f80*/  FFMA.FTZ R85, R114.reuse, R87, -R85 ;  /* 0x0000005772557223 */ /* 0x040fe20000010855 */
[----:B------:R-:W-:Y:S01]  /*2f90*/  FFMA.FTZ R93, R114, R84, R93 ;  /* 0x00000054725d7223 */ /* 0x000fe2000001005d */
[----:B------:R-:W-:-:S02]  /*2fa0*/  HADD2.F32 R197, -RZ, R57.H1_H1 ;  /* 0x30000039ffc57230 */ /* 0x000fc40000004100 */
[C---:B------:R-:W-:Y:S01]  /*2fb0*/  FMUL.FTZ R87, R113.reuse, R95 ;  /* 0x0000005f71577220 */ /* 0x040fe20000410000 */
[----:B------:R-:W-:Y:S02]  /*2fc0*/  HADD2.F32 R205, -RZ, R57.H0_H0 ;  /* 0x20000039ffcd7230 */ /* 0x000fe40000004100 */
[-C--:B------:R-:W-:Y:S01]  /*2fd0*/  FMUL.FTZ R84, R113, R56.reuse ;  /* 0x0000003871547220 */ /* 0x080fe20000410000 */
[----:B------:R-:W-:Y:S02]  /*2fe0*/  HADD2.F32 R203, -RZ, R66.H1_H1 ;  /* 0x30000042ffcb7230 */ /* 0x000fe40000004100 */
[----:B------:R-:W-:Y:S01]  /*2ff0*/  FFMA.FTZ R87, R114, R56, -R87 ;  /* 0x0000003872577223 */ /* 0x000fe20000010857 */
[----:B------:R-:W-:Y:S01]  /*3000*/  FMUL.FTZ R220, R52, R197 ;  /* 0x000000c534dc7220 */ /* 0x000fe20000410000 */
[----:B------:R-:W-:Y:S01]  /*3010*/  FFMA.FTZ R84, R114, R95, R84 ;  /* 0x0000005f72547223 */ /* 0x000fe20000010054 */
[----:B------:R-:W-:Y:S01]  /*3020*/  FMUL.FTZ R218, R52, R205 ;  /* 0x000000cd34da7220 */ /* 0x000fe20000410000 */
[----:B------:R-:W-:-:S02]  /*3030*/  FMUL.FTZ R57, R147, R93 ;  /* 0x0000005d93397220 */ /* 0x000fc40000410000 */
[C---:B------:R-:W-:Y:S01]  /*3040*/  FFMA.FTZ R84, R203.reuse, R220, R84 ;  /* 0x000000dccb547223 */ /* 0x040fe20000010054 */
[----:B------:R-:W-:Y:S01]  /*3050*/  FFMA.FTZ R87, R203, R218, R87 ;  /* 0x000000dacb577223 */ /* 0x000fe20000010057 */
[CC--:B------:R-:W-:Y:S01]  /*3060*/  FMUL.FTZ R56, R147.reuse, R85.reuse ;  /* 0x0000005593387220 */ /* 0x0c0fe20000410000 */
[C---:B------:R-:W-:Y:S01]  /*3070*/  FFMA.FTZ R57, R148.reuse, R85, -R57 ;  /* 0x0000005594397223 */ /* 0x040fe20000010839 */
[--C-:B------:R-:W-:Y:S02]  /*3080*/  HADD2.F32 R204, -RZ, R58.reuse.H1_H1 ;  /* 0x3000003affcc7230 */ /* 0x100fe40000004100 */
[C---:B------:R-:W-:Y:S01]  /*3090*/  FMUL.FTZ R85, R147.reuse, R84 ;  /* 0x0000005493557220 */ /* 0x040fe20000410000 */
[----:B------:R-:W-:Y:S02]  /*30a0*/  HADD2.F32 R212, -RZ, R58.H0_H0 ;  /* 0x2000003affd47230 */ /* 0x000fe40000004100 */
[----:B------:R-:W-:Y:S01]  /*30b0*/  FMUL.FTZ R95, R147, R87 ;  /* 0x00000057935f7220 */ /* 0x000fe20000410000 */
[----:B------:R-:W-:Y:S01]  /*30c0*/  FFMA.FTZ R93, R148, R93, R56 ;  /* 0x0000005d945d7223 */ /* 0x000fe20000010038 */
[----:B------:R-:W-:-:S02]  /*30d0*/  HADD2.F32 R210, -RZ, R67.H0_H0 ;  /* 0x20000043ffd27230 */ /* 0x000fc40000004100 */
[C---:B------:R-:W-:Y:S01]  /*30e0*/  FFMA.FTZ R56, R148.reuse, R87, -R85 ;  /* 0x0000005794387223 */ /* 0x040fe20000010855 */
[----:B------:R-:W-:Y:S01]  /*30f0*/  FFMA.FTZ R95, R148, R84, R95 ;  /* 0x00000054945f7223 */ /* 0x000fe2000001005f */
[C---:B------:R-:W-:Y:S01]  /*3100*/  FMUL.FTZ R221, R49.reuse, R204 ;  /* 0x000000cc31dd7220 */ /* 0x040fe20000410000 */
[----:B------:R-:W-:Y:S01]  /*3110*/  FMUL.FTZ R219, R49, R212 ;  /* 0x000000d431db7220 */ /* 0x000fe20000410000 */
[----:B------:R-:W-:Y:S02]  /*3120*/  FMUL.FTZ R87, R144, R93 ;  /* 0x0000005d90577220 */ /* 0x000fe40000410000 */
[C---:B------:R-:W-:Y:S01]  /*3130*/  FFMA.FTZ R95, R210.reuse, R221, R95 ;  /* 0x000000ddd25f7223 */ /* 0x040fe2000001005f */
[----:B------:R-:W-:Y:S01]  /*3140*/  FFMA.FTZ R85, R210, R219, R56 ;  /* 0x000000dbd2557223 */ /* 0x000fe20000010038 */
[-C--:B------:R-:W-:Y:S01]  /*3150*/  FMUL.FTZ R58, R144, R57.reuse ;  /* 0x00000039903a7220 */ /* 0x080fe20000410000 */
[----:B------:R-:W-:Y:S01]  /*3160*/  FFMA.FTZ R222, R146, R57, -R87 ;  /* 0x0000003992de7223 */ /* 0x000fe20000010857 */
[C---:B------:R-:W-:Y:S01]  /*3170*/  FMUL.FTZ R57, R144.reuse, R95 ;  /* 0x0000005f90397220 */ /* 0x040fe20000410000 */
[----:B------:R-:W-:Y:S01]  /*3180*/  FMUL.FTZ R56, R144, R85 ;  /* 0x0000005590387220 */ /* 0x000fe20000410000 */
[----:B------:R-:W-:Y:S01]  /*3190*/  LEA R224, R92, UR19, 0x3 ;  /* 0x000000135ce07c11 */ /* 0x000fe2000f8e18ff */
[----:B---3--:R0:W-:Y:S01]  /*31a0*/  STS.128 [R105+0x840], R68 ;  /* 0x0008404469007388 */ /* 0x0081e20000000c00 */
[----:B------:R-:W-:Y:S01]  /*31b0*/  FFMA.FTZ R225, R146, R93, R58 ;  /* 0x0000005d92e17223 */ /* 0x000fe2000001003a */
[----:B------:R-:W-:-:S02]  /*31c0*/  HADD2.F32 R207, -RZ, R59.H0_H0 ;  /* 0x2000003bffcf7230 */ /* 0x000fc40000004100 */
[C---:B------:R-:W-:Y:S01]  /*31d0*/  FFMA.FTZ R226, R146.reuse, R85, -R57 ;  /* 0x0000005592e27223 */ /* 0x040fe20000010839 */
[----:B----4-:R-:W-:Y:S01]  /*31e0*/  STS.128 [R105+0xa40], R72 ;  /* 0x000a404869007388 */ /* 0x010fe20000000c00 */
[----:B------:R-:W-:Y:S02]  /*31f0*/  HADD2.F32 R213, -RZ, R59.H1_H1 ;  /* 0x3000003bffd57230 */ /* 0x000fe40000004100 */
[----:B------:R-:W-:Y:S01]  /*3200*/  FFMA.FTZ R227, R146, R95, R56 ;  /* 0x0000005f92e37223 */ /* 0x000fe20000010038 */
[----:B------:R1:W-:Y:S04]  /*3210*/  STS.128 [R105+0xc40], R76 ;  /* 0x000c404c69007388 */ /* 0x0003e80000000c00 */
[----:B------:R2:W-:Y:S01]  /*3220*/  STS.128 [R105+0xe40], R80 ;  /* 0x000e405069007388 */ /* 0x0005e20000000c00 */
[----:B------:R-:W-:-:S03]  /*3230*/  NOP ;  /* 0x0000000000007918 */ /* 0x000fc60000000000 */
[----:B------:R2:W3:Y:S04]  /*3240*/  LDS.128 R56, [R223+0x840] ;  /* 0x00084000df387984 */ /* 0x0004e80000000c00 */
[----:B------:R2:W4:Y:S04]  /*3250*/  LDS.128 R84, [R223+0x850] ;  /* 0x00085000df547984 */ /* 0x0005280000000c00 */
[----:B------:R2:W2:Y:S04]  /*3260*/  LDS.128 R92, [R223+0x860] ;  /* 0x00086000df5c7984 */ /* 0x0004a80000000c00 */
[----:B------:R0:W2:Y:S04]  /*3270*/  LDS.128 R96, [R223+0x870] ;  /* 0x00087000df607984 */ /* 0x0000a80000000c00 */
[----:B------:R0:W-:Y:S01]  /*3280*/  STS.64 [R224+0x35d0], R136 ;  /* 0x0035d088e0007388 */ /* 0x0001e20000000a00 */
[----:B------:R-:W-:Y:S01]  /*3290*/  BAR.SYNC.DEFER_BLOCKING 0x0 ;  /* 0x0000000000007b1d */ /* 0x000fe20000010000 */
[----:B------:R-:W-:-:S13]  /*32a0*/  ISETP.NE.AND P2, PT, R110, 0x1f, PT ;  /* 0x0000001f6e00780c */ /* 0x000fda0003f45270 */
[----:B0-----:R-:W-:-:S06]  /*32b0*/  @P2 LEA R68, R110, UR19, 0x3 ;  /* 0x000000136e442c11 */ /* 0x001fcc000f8e18ff */
[----:B------:R-:W0:Y:S01]  /*32c0*/  @P2 LDS.64 R68, [R68+0x45d8] ;  /* 0x0045d80044442984 */ /* 0x000e220000000a00 */
[----:B------:R-:W-:Y:S01]  /*32d0*/  BSSY B0, `(.L_x_15069) ;  /* 0x000000f000007945 */ /* 0x000fe20003800000 */
[----:B-1----:R-:W-:Y:S02]  /*32e0*/  HADD2.F32 R77, -RZ, R67.H1_H1 ;  /* 0x30000043ff4d7230 */ /* 0x002fe40000004100 */
[C---:B------:R-:W-:Y:S01]  /*32f0*/  FMUL.FTZ R75, R50.reuse, R207 ;  /* 0x000000cf324b7220 */ /* 0x040fe20000410000 */
[----:B------:R-:W-:Y:S01]  /*3300*/  FMUL.FTZ R74, R50, R213 ;  /* 0x000000d5324a7220 */ /* 0x000fe20000410000 */
[----:B---3--:R-:W-:Y:S06]  /*3310*/  @P2 BRA `(.L_x_15070) ;  /* 0x0000000000282947 */ /* 0x008fec0003800000 */
        /* <DEDUP_REMOVED lines=10> */
.L_x_15070:
[----:B------:R-:W-:Y:S05]  /*33c0*/  BSYNC B0 ;  /* 0x0000000000007941 */ /* 0x000fea0003800000 */
.L_x_15069:
[----:B------:R-:W3:Y:S01]  /*33d0*/  SHFL.UP PT, R70, R222, 0x1, RZ ;  /* 0x04200000de467989 */ /* 0x000ee200000e00ff */
[C---:B--2---:R-:W-:Y:S01]  /*33e0*/  FFMA.FTZ R223, R77.reuse, R74, R227 ;  /* 0x0000004a4ddf7223 */ /* 0x044fe200000100e3 */
[----:B------:R-:W-:Y:S01]  /*33f0*/  FFMA.FTZ R224, R77, R75, R226 ;  /* 0x0000004b4de07223 */ /* 0x000fe200000100e2 */
[----:B------:R-:W-:Y:S01]  /*3400*/  ISETP.GE.AND P4, PT, R108, 0x1, PT ;  /* 0x000000016c00780c */ /* 0x000fe20003f86270 */
[----:B------:R-:W2:Y:S01]  /*3410*/  SHFL.UP PT, R71, R225, 0x1, RZ ;  /* 0x04200000e1477989 */ /* 0x000ea200000e00ff */
[----:B------:R-:W-:Y:S01]  /*3420*/  LOP3.LUT R83, R110, 0x1f, RZ, 0xc0, !PT ;  /* 0x0000001f6e537812 */ /* 0x000fe200078ec0ff */
[--C-:B------:R-:W-:Y:S01]  /*3430*/  HADD2.F32 R80, -RZ, R97.reuse.H0_H0 ;  /* 0x20000061ff507230 */ /* 0x100fe20000004100 */
[----:B------:R-:W-:Y:S01]  /*3440*/  MOV R76, UR13 ;  /* 0x0000000d004c7c02 */ /* 0x000fe20008000f00 */
[----:B------:R-:W5:Y:S01]  /*3450*/  SHFL.UP PT, R73, R223, 0x1, RZ ;  /* 0x04200000df497989 */ /* 0x000f6200000e00ff */
[----:B------:R-:W-:Y:S01]  /*3460*/  ISETP.NE.AND P0, PT, R83, RZ, PT ;  /* 0x000000ff5300720c */ /* 0x000fe20003f05270 */
[----:B------:R-:W-:-:S02]  /*3470*/  HADD2.F32 R82, -RZ, R97.H1_H1 ;  /* 0x30000061ff527230 */ /* 0x000fc40000004100 */
[C---:B------:R-:W-:Y:S01]  /*3480*/  FMUL.FTZ R80, R3.reuse, R80 ;  /* 0x0000005003507220 */ /* 0x040fe20000410000 */
[----:B------:R-:W4:Y:S01]  /*3490*/  SHFL.UP PT, R72, R224, 0x1, RZ ;  /* 0x04200000e0487989 */ /* 0x000f2200000e00ff */
[----:B------:R-:W-:Y:S01]  /*34a0*/  ISETP.LT.OR P3, PT, R76, 0x2, P0 ;  /* 0x000000024c00780c */ /* 0x000fe20000761670 */
[----:B------:R-:W-:Y:S01]  /*34b0*/  FMUL.FTZ R82, R3, R82 ;  /* 0x0000005203527220 */ /* 0x000fe20000410000 */
[----:B---3--:R-:W-:-:S11]  /*34c0*/  FMUL.FTZ R79, R225, R70 ;  /* 0x00000046e14f7220 */ /* 0x008fd60000410000 */
[----:B------:R-:W3:Y:S01]  /*34d0*/  @!P3 LDC R235, c[0x0][0x21c] ;  /* 0x00008700ffebbb82 */ /* 0x000ee20000000800 */
[-C--:B--2---:R-:W-:Y:S01]  /*34e0*/  FFMA.FTZ R78, R222, R71.reuse, R79 ;  /* 0x00000047de4e7223 */ /* 0x084fe2000001004f */
[C---:B------:R-:W-:Y:S01]  /*34f0*/  FMUL.FTZ R71, R225.reuse, R71 ;  /* 0x00000047e1477220 */ /* 0x040fe20000410000 */
[C---:B-----5:R-:W-:Y:S01]  /*3500*/  FMUL.FTZ R79, R225.reuse, R73 ;  /* 0x00000049e14f7220 */ /* 0x060fe20000410000 */
[----:B----4-:R-:W-:-:S03]  /*3510*/  FMUL.FTZ R81, R225, R72 ;  /* 0x00000048e1517220 */ /* 0x010fc60000410000 */
[C---:B------:R-:W-:Y:S01]  /*3520*/  FFMA.FTZ R79, R222.reuse, R72, -R79 ;  /* 0x00000048de4f7223 */ /* 0x040fe2000001084f */
[----:B------:R-:W-:Y:S01]  /*3530*/  FSEL R225, R225, R78, !P4 ;  /* 0x0000004ee1e17208 */ /* 0x000fe20006000000 */
[----:B------:R-:W-:Y:S02]  /*3540*/  FFMA.FTZ R76, R222, R73, R81 ;  /* 0x00000049de4c7223 */ /* 0x000fe40000010051 */
[----:B------:R-:W-:Y:S01]  /*3550*/  @P4 FADD.FTZ R224, R224, R79 ;  /* 0x0000004fe0e04221 */ /* 0x000fe20000010000 */
[--C-:B------:R-:W-:Y:S02]  /*3560*/  HADD2.F32 R79, -RZ, R99.reuse.H1_H1 ;  /* 0x30000063ff4f7230 */ /* 0x100fe40000004100 */
[----:B------:R-:W-:Y:S01]  /*3570*/  @P4 FFMA.FTZ R222, R222, R70, -R71 ;  /* 0x00000046dede4223 */ /* 0x000fe20000010847 */
[----:B------:R-:W-:Y:S01]  /*3580*/  @P4 FADD.FTZ R223, R223, R76 ;  /* 0x0000004cdfdf4221 */ /* 0x000fe20000010000 */
[----:B------:R-:W-:Y:S01]  /*3590*/  HADD2.F32 R81, -RZ, R99.H0_H0 ;  /* 0x20000063ff517230 */ /* 0x000fe20000004100 */
[----:B------:R-:W2:Y:S01]  /*35a0*/  SHFL.UP PT, R72, R224, 0x2, RZ ;  /* 0x04400000e0487989 */ /* 0x000ea200000e00ff */
[C---:B------:R-:W-:Y:S01]  /*35b0*/  FMUL.FTZ R79, R0.reuse, R79 ;  /* 0x0000004f004f7220 */ /* 0x040fe20000410000 */
[--C-:B------:R-:W-:Y:S01]  /*35c0*/  HADD2.F32 R73, -RZ, R98.reuse.H1_H1 ;  /* 0x30000062ff497230 */ /* 0x100fe20000004100 */
[----:B------:R-:W-:Y:S01]  /*35d0*/  MOV R70, UR13 ;  /* 0x0000000d00467c02 */ /* 0x000fe20008000f00 */
[----:B------:R-:W4:Y:S01]  /*35e0*/  SHFL.UP PT, R226, R223, 0x2, RZ ;  /* 0x04400000dfe27989 */ /* 0x000f2200000e00ff */
[----:B------:R-:W-:Y:S01]  /*35f0*/  FMUL.FTZ R81, R0, R81 ;  /* 0x0000005100517220 */ /* 0x000fe20000410000 */
[----:B------:R-:W-:Y:S01]  /*3600*/  FMUL.FTZ R227, R146, R79 ;  /* 0x0000004f92e37220 */ /* 0x000fe20000410000 */
[----:B------:R-:W-:-:S02]  /*3610*/  HADD2.F32 R71, -RZ, R98.H0_H0 ;  /* 0x20000062ff477230 */ /* 0x000fc40000004100 */
[----:B------:R-:W-:Y:S01]  /*3620*/  FMUL.FTZ R76, R2, R73 ;  /* 0x00000049024c7220 */ /* 0x000fe20000410000 */
[C---:B------:R-:W-:Y:S01]  /*3630*/  FMUL.FTZ R73, R144.reuse, R79 ;  /* 0x0000004f90497220 */ /* 0x040fe20000410000 */
[----:B------:R-:W-:Y:S01]  /*3640*/  FFMA.FTZ R229, -R144, R81, -R227 ;  /* 0x0000005190e57223 */ /* 0x000fe200000109e3 */
[----:B------:R-:W-:Y:S01]  /*3650*/  @!P3 IADD3 R70, R70, -0x2, RZ ;  /* 0xfffffffe4646b810 */ /* 0x000fe20007ffe0ff */
[----:B------:R-:W-:Y:S01]  /*3660*/  FMUL.FTZ R78, R2, R71 ;  /* 0x00000047024e7220 */ /* 0x000fe20000410000 */
[----:B------:R-:W-:Y:S01]  /*3670*/  FFMA.FTZ R73, R146, R81, -R73 ;  /* 0x0000005192497223 */ /* 0x000fe20000010849 */
[----:B------:R-:W-:Y:S01]  /*3680*/  FADD.FTZ R229, -R76, R229 ;  /* 0x000000e54ce57221 */ /* 0x000fe20000010100 */
[--C-:B------:R-:W-:Y:S01]  /*3690*/  HADD2.F32 R99, -RZ, R96.reuse.H0_H0 ;  /* 0x20000060ff637230 */ /* 0x100fe20000004100 */
[----:B------:R-:W-:Y:S01]  /*36a0*/  SHFL.UP PT, R97, R225, 0x2, RZ ;  /* 0x04400000e1617989 */ /* 0x000fe200000e00ff */
[----:B------:R-:W-:Y:S01]  /*36b0*/  FADD.FTZ R73, R78, R73 ;  /* 0x000000494e497221 */ /* 0x000fe20000010000 */
[C---:B------:R-:W-:Y:S01]  /*36c0*/  FMUL.FTZ R71, R147.reuse, -R229 ;  /* 0x800000e593477220 */ /* 0x040fe20000410000 */
[----:B------:R-:W-:Y:S01]  /*36d0*/  HADD2.F32 R227, -RZ, R96.H1_H1 ;  /* 0x30000060ffe37230 */ /* 0x000fe20000004100 */
[----:B------:R-:W-:Y:S01]  /*36e0*/  ISETP.GE.AND P4, PT, R108, 0x2, PT ;  /* 0x000000026c00780c */ /* 0x000fe20003f86270 */
[-C--:B------:R-:W-:Y:S01]  /*36f0*/  FMUL.FTZ R231, R147, -R73.reuse ;  /* 0x8000004993e77220 */ /* 0x080fe20000410000 */
[C---:B------:R-:W-:Y:S01]  /*3700*/  FFMA.FTZ R233, R148.reuse, R73, -R71 ;  /* 0x0000004994e97223 */ /* 0x040fe20000010847 */
[----:B------:R-:W5:Y:S01]  /*3710*/  SHFL.UP PT, R96, R222, 0x2, RZ ;  /* 0x04400000de607989 */ /* 0x000f6200000e00ff */
[C---:B--2---:R-:W-:Y:S01]  /*3720*/  FMUL.FTZ R73, R225.reuse, R72 ;  /* 0x00000048e1497220 */ /* 0x044fe20000410000 */
[----:B------:R-:W-:Y:S01]  /*3730*/  FFMA.FTZ R229, R148, R229, R231 ;  /* 0x000000e594e57223 */ /* 0x000fe200000100e7 */
[----:B------:R-:W-:Y:S01]  /*3740*/  FADD.FTZ R233, R80, R233 ;  /* 0x000000e950e97221 */ /* 0x000fe20000010000 */
[-C--:B----4-:R-:W-:Y:S01]  /*3750*/  FMUL.FTZ R71, R225, R226.reuse ;  /* 0x000000e2e1477220 */ /* 0x090fe20000410000 */
[----:B------:R-:W-:Y:S01]  /*3760*/  FFMA.FTZ R226, R222, R226, R73 ;  /* 0x000000e2dee27223 */ /* 0x000fe20000010049 */
[----:B------:R-:W-:Y:S01]  /*3770*/  HFMA2.MMA R73, -RZ, RZ, 0, 9.5367431640625e-07 ;  /* 0x00000010ff497435 */ /* 0x000fe200000001ff */
[----:B------:R-:W-:Y:S01]  /*3780*/  FADD.FTZ R228, -R82, R229 ;  /* 0x000000e552e47221 */ /* 0x000fe20000010100 */
[----:B------:R-:W-:Y:S01]  /*3790*/  FFMA.FTZ R231, R222, R72, -R71 ;  /* 0x00000048dee77223 */ /* 0x000fe20000010847 */
[----:B---3--:R-:W-:Y:S01]  /*37a0*/  @!P3 IMAD R72, R70, R235, UR7 ;  /* 0x000000074648be24 */ /* 0x008fe2000f8e02eb */
[----:B------:R-:W-:Y:S01]  /*37b0*/  CS2R R70, SRZ ;  /* 0x0000000000467805 */ /* 0x000fe2000001ff00 */
[----:B------:R-:W-:Y:S01]  /*37c0*/  FMUL.FTZ R235, R113, -R228 ;  /* 0x800000e471eb7220 */ /* 0x000fe20000410000 */
[----:B------:R-:W-:-:S03]  /*37d0*/  @P4 FADD.FTZ R224, R224, R231 ;  /* 0x000000e7e0e04221 */ /* 0x000fc60000010000 */
[----:B------:R-:W-:Y:S01]  /*37e0*/  FFMA.FTZ R230, R114, R233, -R235 ;  /* 0x000000e972e67223 */ /* 0x000fe200000108eb */
[----:B------:R-:W-:-:S04]  /*37f0*/  @!P3 IMAD.WIDE R72, R72, R73, UR22 ;  /* 0x000000164848be25 */ /* 0x000fc8000f8e0249 */
[----:B------:R-:W-:Y:S01]  /*3800*/  FMUL.FTZ R233, R113, -R233 ;  /* 0x800000e971e97220 */ /* 0x000fe20000410000 */
[----:B------:R2:W3:Y:S01]  /*3810*/  @!P3 LDG.E.64 R70, desc[UR20][R72.64+0x8] ;  /* 0x000008144846b981 */ /* 0x0004e2000c1e1b00 */
[----:B-----5:R-:W-:-:S04]  /*3820*/  FMUL.FTZ R229, R225, R96 ;  /* 0x00000060e1e57220 */ /* 0x020fc80000410000 */
[-C--:B------:R-:W-:Y:S01]  /*3830*/  FFMA.FTZ R98, R222, R97.reuse, R229 ;  /* 0x00000061de627223 */ /* 0x080fe200000100e5 */
[----:B------:R-:W-:Y:S01]  /*3840*/  FMUL.FTZ R97, R225, R97 ;  /* 0x00000061e1617220 */ /* 0x000fe20000410000 */
[----:B------:R-:W-:Y:S01]  /*3850*/  @P4 FADD.FTZ R223, R223, R226 ;  /* 0x000000e2dfdf4221 */ /* 0x000fe20000010000 */
[----:B------:R-:W-:Y:S02]  /*3860*/  FFMA.FTZ R233, R114, R228, R233 ;  /* 0x000000e472e97223 */ /* 0x000fe400000100e9 */
[----:B------:R-:W-:Y:S01]  /*3870*/  @P4 FFMA.FTZ R222, R222, R96, -R97 ;  /* 0x00000060dede4223 */ /* 0x000fe20000010861 */
[----:B------:R-:W-:Y:S01]  /*3880*/  FSEL R225, R225, R98, !P4 ;  /* 0x00000062e1e17208 */ /* 0x000fe20006000000 */
[----:B------:R-:W4:Y:S01]  /*3890*/  SHFL.UP PT, R228, R224, 0x4, RZ ;  /* 0x04800000e0e47989 */ /* 0x000f2200000e00ff */
[C---:B------:R-:W-:Y:S01]  /*38a0*/  FMUL.FTZ R97, R4.reuse, R99 ;  /* 0x0000006304617220 */ /* 0x040fe20000410000 */
[----:B------:R-:W-:Y:S02]  /*38b0*/  FMUL.FTZ R96, R4, R227 ;  /* 0x000000e304607220 */ /* 0x000fe40000410000 */
[----:B------:R-:W5:Y:S01]  /*38c0*/  SHFL.UP PT, R227, R223, 0x4, RZ ;  /* 0x04800000dfe37989 */ /* 0x000f6200000e00ff */
[----:B------:R-:W-:-:S03]  /*38d0*/  FADD.FTZ R230, R97, R230 ;  /* 0x000000e661e67221 */ /* 0x000fc60000010000 */
[----:B------:R-:W0:Y:S04]  /*38e0*/  SHFL.UP PT, R226, R222, 0x4, RZ ;  /* 0x04800000dee27989 */ /* 0x000e2800000e00ff */
[----:B------:R-:W1:Y:S01]  /*38f0*/  SHFL.UP PT, R99, R225, 0x4, RZ ;  /* 0x04800000e1637989 */ /* 0x000e6200000e00ff */
[----:B------:R-:W-:Y:S01]  /*3900*/  FADD.FTZ R233, -R96, R233 ;  /* 0x000000e960e97221 */ /* 0x000fe20000010100 */
[--C-:B------:R-:W-:Y:S02]  /*3910*/  HADD2.F32 R98, -RZ, R95.reuse.H1_H1 ;  /* 0x3000005fff627230 */ /* 0x100fe40000004100 */
[C---:B--2---:R-:W-:Y:S01]  /*3920*/  FMUL.FTZ R73, R115.reuse, -R230 ;  /* 0x800000e673497220 */ /* 0x044fe20000410000 */
[----:B------:R-:W-:Y:S02]  /*3930*/  HADD2.F32 R72, -RZ, R95.H0_H0 ;  /* 0x2000005fff487230 */ /* 0x000fe40000004100 */
[-C--:B------:R-:W-:Y:S01]  /*3940*/  FMUL.FTZ R95, R115, -R233.reuse ;  /* 0x800000e9735f7220 */ /* 0x080fe20000410000 */
[----:B------:R-:W-:Y:S01]  /*3950*/  FFMA.FTZ R232, R116, R233, R73 ;  /* 0x000000e974e87223 */ /* 0x000fe20000010049 */
[----:B------:R-:W-:-:S02]  /*3960*/  FMUL.FTZ R73, R5, R98 ;  /* 0x0000006205497220 */ /* 0x000fc40000410000 */
[----:B------:R-:W-:Y:S01]  /*3970*/  FFMA.FTZ R95, R116, R230, -R95 ;  /* 0x000000e6745f7223 */ /* 0x000fe2000001085f */
[----:B------:R-:W-:Y:S01]  /*3980*/  FMUL.FTZ R72, R5, R72 ;  /* 0x0000004805487220 */ /* 0x000fe20000410000 */
[----:B------:R-:W-:Y:S01]  /*3990*/  FADD.FTZ R232, -R73, R232 ;  /* 0x000000e849e87221 */ /* 0x000fe20000010100 */
[----:B------:R-:W-:Y:S02]  /*39a0*/  ISETP.GE.AND P3, PT, R108, 0x4, PT ;  /* 0x000000046c00780c */ /* 0x000fe40003f66270 */
[----:B------:R-:W-:Y:S01]  /*39b0*/  FADD.FTZ R98, R72, R95 ;  /* 0x0000005f48627221 */ /* 0x000fe20000010000 */
[----:B------:R-:W-:Y:S01]  /*39c0*/  FMUL.FTZ R229, R117, -R232 ;  /* 0x800000e875e57220 */ /* 0x000fe20000410000 */
[----:B----4-:R-:W-:Y:S02]  /*39d0*/  FMUL.FTZ R95, R225, R228 ;  /* 0x000000e4e15f7220 */ /* 0x010fe40000410000 */
[-C--:B------:R-:W-:Y:S01]  /*39e0*/  FMUL.FTZ R231, R117, -R98.reuse ;  /* 0x8000006275e77220 */ /* 0x080fe20000410000 */
[----:B------:R-:W-:Y:S01]  /*39f0*/  FFMA.FTZ R234, R118, R98, -R229 ;  /* 0x0000006276ea7223 */ /* 0x000fe200000108e5 */
[CC--:B-----5:R-:W-:Y:S01]  /*3a00*/  FMUL.FTZ R229, R225.reuse, R227.reuse ;  /* 0x000000e3e1e57220 */ /* 0x0e0fe20000410000 */
[C---:B0-----:R-:W-:Y:S01]  /*3a10*/  FMUL.FTZ R98, R225.reuse, R226 ;  /* 0x000000e2e1627220 */ /* 0x041fe20000410000 */
[C---:B------:R-:W-:Y:S01]  /*3a20*/  FFMA.FTZ R230, R222.reuse, R227, R95 ;  /* 0x000000e3dee67223 */ /* 0x040fe2000001005f */
[-C--:B-1----:R-:W-:Y:S01]  /*3a30*/  FMUL.FTZ R227, R225, R99.reuse ;  /* 0x00000063e1e37220 */ /* 0x082fe20000410000 */
[C---:B------:R-:W-:Y:S01]  /*3a40*/  FFMA.FTZ R229, R222.reuse, R228, -R229 ;  /* 0x000000e4dee57223 */ /* 0x040fe200000108e5 */
[----:B------:R-:W-:Y:S01]  /*3a50*/  FFMA.FTZ R98, R222, R99, R98 ;  /* 0x00000063de627223 */ /* 0x000fe20000010062 */
[----:B------:R-:W-:-:S02]  /*3a60*/  HADD2.F32 R95, -RZ, R94.H0_H0 ;  /* 0x2000005eff5f7230 */ /* 0x000fc40000004100 */
[----:B------:R-:W-:Y:S01]  /*3a70*/  @P3 FFMA.FTZ R222, R222, R226, -R227 ;  /* 0x000000e2dede3223 */ /* 0x000fe200000108e3 */
[----:B------:R-:W-:Y:S02]  /*3a80*/  HADD2.F32 R99, -RZ, R94.H1_H1 ;  /* 0x3000005eff637230 */ /* 0x000fe40000004100 */
[----:B------:R-:W-:Y:S01]  /*3a90*/  @P3 FADD.FTZ R223, R223, R230 ;  /* 0x000000e6dfdf3221 */ /* 0x000fe20000010000 */
[----:B------:R-:W-:Y:S01]  /*3aa0*/  @P3 FADD.FTZ R224, R224, R229 ;  /* 0x000000e5e0e03221 */ /* 0x000fe20000010000 */
[----:B------:R-:W-:Y:S01]  /*3ab0*/  FMUL.FTZ R95, R6, R95 ;  /* 0x0000005f065f7220 */ /* 0x000fe20000410000 */
[----:B------:R-:W-:Y:S01]  /*3ac0*/  FSEL R235, R225, R98, !P3 ;  /* 0x00000062e1eb7208 */ /* 0x000fe20005800000 */
[----:B------:R-:W-:Y:S01]  /*3ad0*/  FFMA.FTZ R231, R118, R232, R231 ;  /* 0x000000e876e77223 */ /* 0x000fe200000100e7 */
[----:B------:R-:W-:Y:S01]  /*3ae0*/  FMUL.FTZ R94, R6, R99 ;  /* 0x00000063065e7220 */ /* 0x000fe20000410000 */
[----:B------:R-:W0:Y:S01]  /*3af0*/  SHFL.UP PT, R225, R222, 0x8, RZ ;  /* 0x05000000dee17989 */ /* 0x000e2200000e00ff */
[----:B------:R-:W-:-:S03]  /*3b00*/  FADD.FTZ R234, R95, R234 ;  /* 0x000000ea5fea7221 */ /* 0x000fc60000010000 */
[----:B------:R-:W1:Y:S01]  /*3b10*/  SHFL.UP PT, R230, R223, 0x8, RZ ;  /* 0x05000000dfe67989 */ /* 0x000e6200000e00ff */
[----:B------:R-:W-:-:S03]  /*3b20*/  FADD.FTZ R231, -R94, R231 ;  /* 0x000000e75ee77221 */ /* 0x000fc60000010100 */
[----:B------:R-:W2:Y:S01]  /*3b30*/  SHFL.UP PT, R229, R224, 0x8, RZ ;  /* 0x05000000e0e57989 */ /* 0x000ea200000e00ff */
[----:B------:R-:W-:-:S03]  /*3b40*/  HADD2.F32 R98, -RZ, R93.H1_H1 ;  /* 0x3000005dff627230 */ /* 0x000fc60000004100 */
[----:B------:R-:W4:Y:S01]  /*3b50*/  SHFL.UP PT, R228, R235, 0x8, RZ ;  /* 0x05000000ebe47989 */ /* 0x000f2200000e00ff */
[C---:B------:R-:W-:Y:S01]  /*3b60*/  FMUL.FTZ R99, R119.reuse, -R234 ;  /* 0x800000ea77637220 */ /* 0x040fe20000410000 */
[----:B------:R-:W-:Y:S02]  /*3b70*/  HADD2.F32 R226, -RZ, R93.H0_H0 ;  /* 0x2000005dffe27230 */ /* 0x000fe40000004100 */
[-C--:B------:R-:W-:Y:S01]  /*3b80*/  FMUL.FTZ R93, R119, -R231.reuse ;  /* 0x800000e7775d7220 */ /* 0x080fe20000410000 */
[C---:B------:R-:W-:Y:S01]  /*3b90*/  FMUL.FTZ R98, R7.reuse, R98 ;  /* 0x0000006207627220 */ /* 0x040fe20000410000 */
[C---:B------:R-:W-:Y:S02]  /*3ba0*/  FFMA.FTZ R99, R120.reuse, R231, R99 ;  /* 0x000000e778637223 */ /* 0x040fe40000010063 */
[----:B------:R-:W-:Y:S01]  /*3bb0*/  FFMA.FTZ R234, R120, R234, -R93 ;  /* 0x000000ea78ea7223 */ /* 0x000fe2000001085d */
[----:B------:R-:W-:Y:S01]  /*3bc0*/  FMUL.FTZ R93, R7, R226 ;  /* 0x000000e2075d7220 */ /* 0x000fe20000410000 */
[----:B------:R-:W-:-:S03]  /*3bd0*/  FADD.FTZ R226, -R98, R99 ;  /* 0x0000006362e27221 */ /* 0x000fc60000010100 */
[----:B------:R-:W-:Y:S01]  /*3be0*/  FADD.FTZ R234, R93, R234 ;  /* 0x000000ea5dea7221 */ /* 0x000fe20000010000 */
[C---:B------:R-:W-:Y:S01]  /*3bf0*/  FMUL.FTZ R231, R121.reuse, -R226 ;  /* 0x800000e279e77220 */ /* 0x040fe20000410000 */
[----:B------:R-:W-:Y:S02]  /*3c00*/  ISETP.GE.AND P3, PT, R108, 0x8, PT ;  /* 0x000000086c00780c */ /* 0x000fe40003f66270 */
[-C--:B------:R-:W-:Y:S01]  /*3c10*/  FMUL.FTZ R233, R121, -R234.reuse ;  /* 0x800000ea79e97220 */ /* 0x080fe20000410000 */
[--C-:B------:R-:W-:Y:S02]  /*3c20*/  HADD2.F32 R99, -RZ, R92.reuse.H0_H0 ;  /* 0x2000005cff637230 */ /* 0x100fe40000004100 */
[C---:B------:R-:W-:Y:S01]  /*3c30*/  FFMA.FTZ R234, R122.reuse, R234, -R231 ;  /* 0x000000ea7aea7223 */ /* 0x040fe200000108e7 */
[----:B------:R-:W-:Y:S02]  /*3c40*/  HADD2.F32 R227, -RZ, R92.H1_H1 ;  /* 0x3000005cffe37230 */ /* 0x000fe40000004100 */
[C---:B0-----:R-:W-:Y:S01]  /*3c50*/  FMUL.FTZ R231, R235.reuse, R225 ;  /* 0x000000e1ebe77220 */ /* 0x041fe20000410000 */
[----:B------:R-:W-:Y:S01]  /*3c60*/  FFMA.FTZ R237, R122, R226, R233 ;  /* 0x000000e27aed7223 */ /* 0x000fe200000100e9 */
[C---:B-1----:R-:W-:Y:S01]  /*3c70*/  FMUL.FTZ R92, R235.reuse, R230 ;  /* 0x000000e6eb5c7220 */ /* 0x042fe20000410000 */
[C---:B--2---:R-:W-:Y:S01]  /*3c80*/  FMUL.FTZ R233, R235.reuse, R229 ;  /* 0x000000e5ebe97220 */ /* 0x044fe20000410000 */
[-C--:B----4-:R-:W-:Y:S01]  /*3c90*/  FFMA.FTZ R232, R222, R228.reuse, R231 ;  /* 0x000000e4dee87223 */ /* 0x090fe200000100e7 */
[----:B------:R-:W-:Y:S01]  /*3ca0*/  FMUL.FTZ R99, R8, R99 ;  /* 0x0000006308637220 */ /* 0x000fe20000410000 */
[----:B------:R-:W-:Y:S01]  /*3cb0*/  FMUL.FTZ R228, R235, R228 ;  /* 0x000000e4ebe47220 */ /* 0x000fe20000410000 */
[C---:B------:R-:W-:Y:S01]  /*3cc0*/  FFMA.FTZ R229, R222.reuse, R229, -R92 ;  /* 0x000000e5dee57223 */ /* 0x040fe2000001085c */
[----:B------:R-:W-:Y:S01]  /*3cd0*/  FFMA.FTZ R230, R222, R230, R233 ;  /* 0x000000e6dee67223 */ /* 0x000fe200000100e9 */
[----:B------:R-:W-:Y:S01]  /*3ce0*/  FMUL.FTZ R92, R8, R227 ;  /* 0x000000e3085c7220 */ /* 0x000fe20000410000 */
[----:B------:R-:W-:Y:S01]  /*3cf0*/  FADD.FTZ R234, R99, R234 ;  /* 0x000000ea63ea7221 */ /* 0x000fe20000010000 */
[----:B------:R-:W-:Y:S01]  /*3d00*/  @P3 FFMA.FTZ R222, R222, R225, -R228 ;  /* 0x000000e1dede3223 */ /* 0x000fe200000108e4 */
[----:B------:R-:W-:Y:S01]  /*3d10*/  @P3 FADD.FTZ R224, R224, R229 ;  /* 0x000000e5e0e03221 */ /* 0x000fe20000010000 */
[----:B------:R-:W-:Y:S01]  /*3d20*/  @P3 FADD.FTZ R223, R223, R230 ;  /* 0x000000e6dfdf3221 */ /* 0x000fe20000010000 */
[----:B------:R-:W-:-:S02]  /*3d30*/  HADD2.F32 R228, -RZ, R87.H1_H1 ;  /* 0x30000057ffe47230 */ /* 0x000fc40000004100 */
[----:B------:R-:W-:Y:S01]  /*3d40*/  FADD.FTZ R237, -R92, R237 ;  /* 0x000000ed5ced7221 */ /* 0x000fe20000010100 */
[----:B------:R-:W-:Y:S01]  /*3d50*/  FMUL.FTZ R227, R123, -R234 ;  /* 0x800000ea7be37220 */ /* 0x000fe20000410000 */
[----:B------:R-:W-:Y:S01]  /*3d60*/  HADD2.F32 R226, -RZ, R87.H0_H0 ;  /* 0x20000057ffe27230 */ /* 0x000fe20000004100 */
[----:B------:R-:W0:Y:S01]  /*3d70*/  SHFL.UP PT, R239, R224, 0x10, RZ ;  /* 0x06000000e0ef7989 */ /* 0x000e2200000e00ff */
[----:B------:R-:W-:Y:S01]  /*3d80*/  FMUL.FTZ R225, R9, R228 ;  /* 0x000000e409e17220 */ /* 0x000fe20000410000 */
[----:B------:R-:W-:Y:S01]  /*3d90*/  FSEL R235, R235, R232, !P3 ;  /* 0x000000e8ebeb7208 */ /* 0x000fe20005800000 */
[CC--:B------:R-:W-:Y:S01]  /*3da0*/  FFMA.FTZ R228, R124.reuse, R237.reuse, R227 ;  /* 0x000000ed7ce47223 */ /* 0x0c0fe200000100e3 */
[----:B------:R-:W1:Y:S01]  /*3db0*/  SHFL.UP PT, R240, R223, 0x10, RZ ;  /* 0x06000000dff07989 */ /* 0x000e6200000e00ff */
[----:B------:R-:W-:Y:S01]  /*3dc0*/  FMUL.FTZ R237, R123, -R237 ;  /* 0x800000ed7bed7220 */ /* 0x000fe20000410000 */
[----:B------:R-:W-:Y:S02]  /*3dd0*/  FMUL.FTZ R87, R9, R226 ;  /* 0x000000e209577220 */ /* 0x000fe40000410000 */
[----:B------:R-:W2:Y:S01]  /*3de0*/  SHFL.UP PT, R226, R222, 0x10, RZ ;  /* 0x06000000dee27989 */ /* 0x000ea200000e00ff */
[----:B------:R-:W-:-:S03]  /*3df0*/  FFMA.FTZ R234, R124, R234, -R237 ;  /* 0x000000ea7cea7223 */ /* 0x000fc600000108ed */
[----:B------:R-:W4:Y:S01]  /*3e00*/  SHFL.UP PT, R236, R235, 0x10, RZ ;  /* 0x06000000ebec7989 */ /* 0x000f2200000e00ff */
[----:B------:R-:W-:Y:S01]  /*3e10*/  FADD.FTZ R231, -R225, R228 ;  /* 0x000000e4e1e77221 */ /* 0x000fe20000010100 */
[----:B------:R-:W-:Y:S01]  /*3e20*/  FADD.FTZ R234, R87, R234 ;  /* 0x000000ea57ea7221 */ /* 0x000fe20000010000 */
[C---:B------:R-:W-:Y:S01]  /*3e30*/  FMUL.FTZ R229, R144.reuse, R69 ;  /* 0x0000004590e57220 */ /* 0x040fe20000410000 */
[----:B------:R-:W-:Y:S01]  /*3e40*/  FMUL.FTZ R227, R144, -R68 ;  /* 0x8000004490e37220 */ /* 0x000fe20000410000 */
[C---:B------:R-:W-:Y:S01]  /*3e50*/  FMUL.FTZ R233, R125.reuse, -R231 ;  /* 0x800000e77de97220 */ /* 0x040fe20000410000 */
[----:B------:R-:W-:Y:S01]  /*3e60*/  FMUL.FTZ R232, R125, -R234 ;  /* 0x800000ea7de87220 */ /* 0x000fe20000410000 */
[C---:B------:R-:W-:Y:S01]  /*3e70*/  FFMA.FTZ R228, R146.reuse, R68, -R229 ;  /* 0x0000004492e47223 */ /* 0x040fe200000108e5 */
[----:B------:R-:W-:Y:S01]  /*3e80*/  FFMA.FTZ R230, R146, -R69, R227 ;  /* 0x8000004592e67223 */ /* 0x000fe200000100e3 */
[C---:B------:R-:W-:Y:S01]  /*3e90*/  FFMA.FTZ R227, R128.reuse, R234, -R233 ;  /* 0x000000ea80e37223 */ /* 0x040fe200000108e9 */
[----:B------:R-:W-:Y:S01]  /*3ea0*/  FFMA.FTZ R229, R128, R231, R232 ;  /* 0x000000e780e57223 */ /* 0x000fe200000100e8 */
[C---:B------:R-:W-:Y:S01]  /*3eb0*/  FMUL.FTZ R233, R147.reuse, -R228 ;  /* 0x800000e493e97220 */ /* 0x040fe20000410000 */
[----:B------:R-:W-:Y:S01]  /*3ec0*/  FMUL.FTZ R231, R147, -R230 ;  /* 0x800000e693e77220 */ /* 0x000fe20000410000 */
[----:B------:R-:W-:-:S02]  /*3ed0*/  ISETP.GE.AND P3, PT, R108, 0x10, PT ;  /* 0x000000106c00780c */ /* 0x000fc40003f66270 */
[C---:B------:R-:W-:Y:S01]  /*3ee0*/  FFMA.FTZ R230, R148.reuse, R230, R233 ;  /* 0x000000e694e67223 */ /* 0x040fe200000100e9 */
[----:B------:R-:W-:Y:S01]  /*3ef0*/  FFMA.FTZ R228, R148, R228, -R231 ;  /* 0x000000e494e47223 */ /* 0x000fe200000108e7 */
[C---:B0-----:R-:W-:Y:S01]  /*3f00*/  FMUL.FTZ R233, R235.reuse, R239 ;  /* 0x000000efebe97220 */ /* 0x041fe20000410000 */
[----:B-1----:R-:W-:-:S03]  /*3f10*/  FMUL.FTZ R231, R235, R240 ;  /* 0x000000f0ebe77220 */ /* 0x002fc60000410000 */
[C---:B------:R-:W-:Y:S01]  /*3f20*/  FFMA.FTZ R240, R222.reuse, R240, R233 ;  /* 0x000000f0def07223 */ /* 0x040fe200000100e9 */
[----:B------:R-:W-:Y:S01]  /*3f30*/  FFMA.FTZ R239, R222, R239, -R231 ;  /* 0x000000efdeef7223 */ /* 0x000fe200000108e7 */
[C---:B--2---:R-:W-:Y:S01]  /*3f40*/  FMUL.FTZ R233, R235.reuse, R226 ;  /* 0x000000e2ebe97220 */ /* 0x044fe20000410000 */
[----:B----4-:R-:W-:-:S03]  /*3f50*/  FMUL.FTZ R231, R235, R236 ;  /* 0x000000ecebe77220 */ /* 0x010fc60000410000 */
[C---:B------:R-:W-:Y:S01]  /*3f60*/  FFMA.FTZ R236, R222.reuse, R236, R233 ;  /* 0x000000ecdeec7223 */ /* 0x040fe200000100e9 */
[----:B------:R-:W-:Y:S01]  /*3f70*/  @P3 FFMA.FTZ R222, R222, R226, -R231 ;  /* 0x000000e2dede3223 */ /* 0x000fe200000108e7 */
[--C-:B------:R-:W-:Y:S02]  /*3f80*/  HADD2.F32 R231, -RZ, R86.reuse.H0_H0 ;  /* 0x20000056ffe77230 */ /* 0x100fe40000004100 */
[C---:B------:R-:W-:Y:S01]  /*3f90*/  FMUL.FTZ R241, R113.reuse, -R228 ;  /* 0x800000e471f17220 */ /* 0x040fe20000410000 */
[----:B------:R-:W-:Y:S02]  /*3fa0*/  HADD2.F32 R233, -RZ, R86.H1_H1 ;  /* 0x30000056ffe97230 */ /* 0x000fe40000004100 */
[-C--:B------:R-:W-:Y:S01]  /*3fb0*/  FMUL.FTZ R237, R113, -R230.reuse ;  /* 0x800000e671ed7220 */ /* 0x080fe20000410000 */
[----:B------:R-:W-:Y:S01]  /*3fc0*/  FMUL.FTZ R226, R10, R231 ;  /* 0x000000e70ae27220 */ /* 0x000fe20000410000 */
[----:B------:R-:W-:Y:S01]  /*3fd0*/  FFMA.FTZ R241, R114, R230, R241 ;  /* 0x000000e672f17223 */ /* 0x000fe200000100f1 */
[----:B------:R-:W-:Y:S01]  /*3fe0*/  FMUL.FTZ R86, R10, R233 ;  /* 0x000000e90a567220 */ /* 0x000fe20000410000 */
[----:B------:R-:W-:Y:S01]  /*3ff0*/  FFMA.FTZ R237, R114, R228, -R237 ;  /* 0x000000e472ed7223 */ /* 0x000fe200000108ed */
[----:B------:R-:W-:Y:S01]  /*4000*/  FADD.FTZ R227, R226, R227 ;  /* 0x000000e3e2e37221 */ /* 0x000fe20000010000 */
[C---:B------:R-:W-:Y:S01]  /*4010*/  FMUL.FTZ R231, R115.reuse, -R241 ;  /* 0x800000f173e77220 */ /* 0x040fe20000410000 */
[----:B------:R-:W-:Y:S01]  /*4020*/  FADD.FTZ R229, -R86, R229 ;  /* 0x000000e556e57221 */ /* 0x000fe20000010100 */
[----:B------:R-:W-:Y:S01]  /*4030*/  FMUL.FTZ R228, R115, -R237 ;  /* 0x800000ed73e47220 */ /* 0x000fe20000410000 */
[C---:B------:R-:W-:Y:S01]  /*4040*/  FMUL.FTZ R230, R129.reuse, -R227 ;  /* 0x800000e381e67220 */ /* 0x040fe20000410000 */
[C---:B------:R-:W-:Y:S01]  /*4050*/  FFMA.FTZ R231, R116.reuse, R237, -R231 ;  /* 0x000000ed74e77223 */ /* 0x040fe200000108e7 */
[----:B------:R-:W-:Y:S01]  /*4060*/  FMUL.FTZ R233, R129, -R229 ;  /* 0x800000e581e97220 */ /* 0x000fe20000410000 */
[----:B------:R-:W-:Y:S01]  /*4070*/  FFMA.FTZ R228, R116, R241, R228 ;  /* 0x000000f174e47223 */ /* 0x000fe200000100e4 */
[C---:B------:R-:W-:Y:S01]  /*4080*/  FFMA.FTZ R234, R130.reuse, R229, R230 ;  /* 0x000000e582ea7223 */ /* 0x040fe200000100e6 */
[C---:B------:R-:W-:Y:S01]  /*4090*/  FMUL.FTZ R229, R117.reuse, -R231 ;  /* 0x800000e775e57220 */ /* 0x040fe20000410000 */
[----:B------:R-:W-:Y:S01]  /*40a0*/  FFMA.FTZ R232, R130, R227, -R233 ;  /* 0x000000e382e87223 */ /* 0x000fe200000108e9 */
[----:B------:R-:W-:Y:S01]  /*40b0*/  FMUL.FTZ R227, R117, -R228 ;  /* 0x800000e475e37220 */ /* 0x000fe20000410000 */
[----:B------:R-:W-:-:S02]  /*40c0*/  HADD2.F32 R230, -RZ, R85.H1_H1 ;  /* 0x30000055ffe67230 */ /* 0x000fc40000004100 */
[C---:B------:R-:W-:Y:S01]  /*40d0*/  FFMA.FTZ R229, R118.reuse, R228, R229 ;  /* 0x000000e476e57223 */ /* 0x040fe200000100e5 */
[----:B------:R-:W-:Y:S02]  /*40e0*/  HADD2.F32 R228, -RZ, R85.H0_H0 ;  /* 0x20000055ffe47230 */ /* 0x000fe40000004100 */
[----:B------:R-:W-:Y:S01]  /*40f0*/  FFMA.FTZ R231, R118, R231, -R227 ;  /* 0x000000e776e77223 */ /* 0x000fe200000108e3 */
[----:B------:R-:W-:Y:S01]  /*4100*/  FMUL.FTZ R233, R119, -R229 ;  /* 0x800000e577e97220 */ /* 0x000fe20000410000 */
[C---:B------:R-:W-:Y:S01]  /*4110*/  FMUL.FTZ R85, R11.reuse, R230 ;  /* 0x000000e60b557220 */ /* 0x040fe20000410000 */
[----:B------:R-:W-:Y:S02]  /*4120*/  FMUL.FTZ R227, R11, R228 ;  /* 0x000000e40be37220 */ /* 0x000fe40000410000 */
[-C--:B------:R-:W-:Y:S01]  /*4130*/  FFMA.FTZ R233, R120, R231.reuse, -R233 ;  /* 0x000000e778e97223 */ /* 0x080fe200000108e9 */
[----:B------:R-:W-:Y:S01]  /*4140*/  FMUL.FTZ R231, R119, -R231 ;  /* 0x800000e777e77220 */ /* 0x000fe20000410000 */
[----:B------:R-:W-:Y:S01]  /*4150*/  FADD.FTZ R234, -R85, R234 ;  /* 0x000000ea55ea7221 */ /* 0x000fe20000010100 */
[----:B------:R-:W-:-:S02]  /*4160*/  FADD.FTZ R232, R227, R232 ;  /* 0x000000e8e3e87221 */ /* 0x000fc40000010000 */
[----:B------:R-:W-:Y:S01]  /*4170*/  FFMA.FTZ R231, R120, R229, R231 ;  /* 0x000000e578e77223 */ /* 0x000fe200000100e7 */
[----:B------:R-:W-:-:S04]  /*4180*/  FMUL.FTZ R229, R131, -R234 ;  /* 0x800000ea83e57220 */ /* 0x000fc80000410000 */
[----:B------:R-:W-:Y:S01]  /*4190*/  FFMA.FTZ R241, R132, R232, -R229 ;  /* 0x000000e884f17223 */ /* 0x000fe200000108e5 */
[C---:B------:R-:W-:Y:S01]  /*41a0*/  FMUL.FTZ R229, R121.reuse, -R233 ;  /* 0x800000e979e57220 */ /* 0x040fe20000410000 */
[----:B------:R-:W-:-:S03]  /*41b0*/  FMUL.FTZ R228, R121, -R231 ;  /* 0x800000e779e47220 */ /* 0x000fc60000410000 */
[C---:B------:R-:W-:Y:S01]  /*41c0*/  FFMA.FTZ R230, R122.reuse, R231, R229 ;  /* 0x000000e77ae67223 */ /* 0x040fe200000100e5 */
[--C-:B------:R-:W-:Y:S02]  /*41d0*/  HADD2.F32 R229, -RZ, R84.reuse.H0_H0 ;  /* 0x20000054ffe57230 */ /* 0x100fe40000004100 */
[----:B------:R-:W-:Y:S01]  /*41e0*/  FMUL.FTZ R237, R131, -R232 ;  /* 0x800000e883ed7220 */ /* 0x000fe20000410000 */
[----:B------:R-:W-:Y:S01]  /*41f0*/  FFMA.FTZ R228, R122, R233, -R228 ;  /* 0x000000e97ae47223 */ /* 0x000fe200000108e4 */
[----:B------:R-:W-:Y:S02]  /*4200*/  HADD2.F32 R231, -RZ, R84.H1_H1 ;  /* 0x30000054ffe77230 */ /* 0x000fe40000004100 */
[C---:B------:R-:W-:Y:S01]  /*4210*/  FMUL.FTZ R233, R123.reuse, -R230 ;  /* 0x800000e67be97220 */ /* 0x040fe20000410000 */
[----:B------:R-:W-:Y:S01]  /*4220*/  FMUL.FTZ R84, R12, R229 ;  /* 0x000000e50c547220 */ /* 0x000fe20000410000 */
[----:B------:R-:W-:Y:S01]  /*4230*/  FFMA.FTZ R243, R132, R234, R237 ;  /* 0x000000ea84f37223 */ /* 0x000fe200000100ed */
[-C--:B------:R-:W-:Y:S01]  /*4240*/  FMUL.FTZ R237, R123, -R228.reuse ;  /* 0x800000e47bed7220 */ /* 0x080fe20000410000 */
[----:B------:R-:W-:Y:S01]  /*4250*/  FFMA.FTZ R233, R124, R228, -R233 ;  /* 0x000000e47ce97223 */ /* 0x000fe200000108e9 */
[----:B------:R-:W-:Y:S01]  /*4260*/  FMUL.FTZ R228, R12, R231 ;  /* 0x000000e70ce47220 */ /* 0x000fe20000410000 */
[----:B------:R-:W-:Y:S01]  /*4270*/  FADD.FTZ R241, R84, R241 ;  /* 0x000000f154f17221 */ /* 0x000fe20000010000 */
[----:B------:R-:W-:-:S02]  /*4280*/  FFMA.FTZ R237, R124, R230, R237 ;  /* 0x000000e67ced7223 */ /* 0x000fc400000100ed */
[----:B------:R-:W-:Y:S01]  /*4290*/  FADD.FTZ R243, -R228, R243 ;  /* 0x000000f3e4f37221 */ /* 0x000fe20000010100 */
[----:B------:R-:W-:-:S03]  /*42a0*/  FMUL.FTZ R230, R133, -R241 ;  /* 0x800000f185e67220 */ /* 0x000fc60000410000 */
[-C--:B------:R-:W-:Y:S01]  /*42b0*/  FMUL.FTZ R229, R133, -R243.reuse ;  /* 0x800000f385e57220 */ /* 0x080fe20000410000 */
[C---:B------:R-:W-:Y:S01]  /*42c0*/  FFMA.FTZ R238, R134.reuse, R243, R230 ;  /* 0x000000f386ee7223 */ /* 0x040fe200000100e6 */
[C---:B------:R-:W-:Y:S02]  /*42d0*/  FMUL.FTZ R230, R125.reuse, -R237 ;  /* 0x800000ed7de67220 */ /* 0x040fe40000410000 */
[----:B------:R-:W-:Y:S01]  /*42e0*/  FFMA.FTZ R241, R134, R241, -R229 ;  /* 0x000000f186f17223 */ /* 0x000fe200000108e5 */
[-C--:B------:R-:W-:Y:S01]  /*42f0*/  FMUL.FTZ R229, R125, -R233.reuse ;  /* 0x800000e97de57220 */ /* 0x080fe20000410000 */
[C---:B------:R-:W-:Y:S01]  /*4300*/  FFMA.FTZ R233, R128.reuse, R233, -R230 ;  /* 0x000000e980e97223 */ /* 0x040fe200000108e6 */
[--C-:B------:R-:W-:Y:S02]  /*4310*/  HADD2.F32 R232, -RZ, R59.reuse.H1_H1 ;  /* 0x3000003bffe87230 */ /* 0x100fe40000004100 */
[----:B------:R-:W-:Y:S01]  /*4320*/  FFMA.FTZ R229, R128, R237, R229 ;  /* 0x000000ed80e57223 */ /* 0x000fe200000100e5 */
[----:B------:R-:W-:Y:S01]  /*4330*/  FMUL.FTZ R234, R129, -R233 ;  /* 0x800000e981ea7220 */ /* 0x000fe20000410000 */
[----:B------:R-:W-:-:S02]  /*4340*/  HADD2.F32 R230, -RZ, R59.H0_H0 ;  /* 0x2000003bffe67230 */ /* 0x000fc40000004100 */
[-C--:B------:R-:W-:Y:S01]  /*4350*/  FMUL.FTZ R59, R129, -R229.reuse ;  /* 0x800000e5813b7220 */ /* 0x080fe20000410000 */
[----:B------:R-:W-:Y:S01]  /*4360*/  FFMA.FTZ R234, R130, R229, R234 ;  /* 0x000000e582ea7223 */ /* 0x000fe200000100ea */
[C---:B------:R-:W-:Y:S01]  /*4370*/  FMUL.FTZ R229, R13.reuse, R232 ;  /* 0x000000e80de57220 */ /* 0x040fe20000410000 */
[----:B------:R-:W-:-:S03]  /*4380*/  FMUL.FTZ R230, R13, R230 ;  /* 0x000000e60de67220 */ /* 0x000fc60000410000 */
[----:B------:R-:W-:Y:S01]  /*4390*/  FADD.FTZ R238, -R229, R238 ;  /* 0x000000eee5ee7221 */ /* 0x000fe20000010100 */
[----:B------:R-:W-:Y:S01]  /*43a0*/  FADD.FTZ R241, R230, R241 ;  /* 0x000000f1e6f17221 */ /* 0x000fe20000010000 */
[----:B------:R-:W-:Y:S02]  /*43b0*/  FFMA.FTZ R59, R130, R233, -R59 ;  /* 0x000000e9823b7223 */ /* 0x000fe4000001083b */
[C---:B------:R-:W-:Y:S01]  /*43c0*/  FMUL.FTZ R231, R135.reuse, -R238 ;  /* 0x800000ee87e77220 */ /* 0x040fe20000410000 */
[----:B------:R-:W-:-:S03]  /*43d0*/  FMUL.FTZ R233, R135, -R241 ;  /* 0x800000f187e97220 */ /* 0x000fc60000410000 */
[----:B------:R-:W-:Y:S01]  /*43e0*/  FFMA.FTZ R241, R138, R241, -R231 ;  /* 0x000000f18af17223 */ /* 0x000fe200000108e7 */
[C---:B------:R-:W-:Y:S01]  /*43f0*/  FMUL.FTZ R231, R131.reuse, -R59 ;  /* 0x8000003b83e77220 */ /* 0x040fe20000410000 */
[----:B------:R-:W-:-:S03]  /*4400*/  FMUL.FTZ R232, R131, -R234 ;  /* 0x800000ea83e87220 */ /* 0x000fc60000410000 */
[----:B------:R-:W-:Y:S01]  /*4410*/  FFMA.FTZ R234, R132, R234, R231 ;  /* 0x000000ea84ea7223 */ /* 0x000fe200000100e7 */
[--C-:B------:R-:W-:Y:S02]  /*4420*/  HADD2.F32 R231, -RZ, R58.reuse.H1_H1 ;  /* 0x3000003affe77230 */ /* 0x100fe40000004100 */
[----:B------:R-:W-:Y:S01]  /*4430*/  FFMA.FTZ R238, R138, R238, R233 ;  /* 0x000000ee8aee7223 */ /* 0x000fe200000100e9 */
[----:B------:R-:W-:Y:S01]  /*4440*/  FFMA.FTZ R232, R132, R59, -R232 ;  /* 0x0000003b84e87223 */ /* 0x000fe200000108e8 */
[----:B------:R-:W-:Y:S02]  /*4450*/  HADD2.F32 R59, -RZ, R58.H0_H0 ;  /* 0x2000003aff3b7230 */ /* 0x000fe40000004100 */
[C---:B------:R-:W-:Y:S01]  /*4460*/  FMUL.FTZ R233, R133.reuse, -R234 ;  /* 0x800000ea85e97220 */ /* 0x040fe20000410000 */
[----:B------:R-:W-:Y:S01]  /*4470*/  FMUL.FTZ R231, R14, R231 ;  /* 0x000000e70ee77220 */ /* 0x000fe20000410000 */
[-C--:B------:R-:W-:Y:S02]  /*4480*/  FMUL.FTZ R237, R133, -R232.reuse ;  /* 0x800000e885ed7220 */ /* 0x080fe40000410000 */
[----:B------:R-:W-:Y:S01]  /*4490*/  FFMA.FTZ R233, R134, R232, -R233 ;  /* 0x000000e886e97223 */ /* 0x000fe200000108e9 */
[----:B------:R-:W-:Y:S01]  /*44a0*/  FMUL.FTZ R232, R14, R59 ;  /* 0x0000003b0ee87220 */ /* 0x000fe20000410000 */
[----:B------:R-:W-:Y:S01]  /*44b0*/  FADD.FTZ R238, -R231, R238 ;  /* 0x000000eee7ee7221 */ /* 0x000fe20000010100 */
[----:B------:R-:W-:-:S02]  /*44c0*/  FFMA.FTZ R237, R134, R234, R237 ;  /* 0x000000ea86ed7223 */ /* 0x000fc400000100ed */
[----:B------:R-:W-:Y:S01]  /*44d0*/  FADD.FTZ R241, R232, R241 ;  /* 0x000000f1e8f17221 */ /* 0x000fe20000010000 */
[----:B------:R-:W-:Y:S01]  /*44e0*/  FMUL.FTZ R59, R139, -R238 ;  /* 0x800000ee8b3b7220 */ /* 0x000fe20000410000 */
[----:B------:R-:W-:-:S03]  /*44f0*/  FMUL.FTZ R234, R135, -R237 ;  /* 0x800000ed87ea7220 */ /* 0x000fc60000410000 */
[----:B------:R-:W-:Y:S01]  /*4500*/  FFMA.FTZ R58, R140, R241, -R59 ;  /* 0x000000f18c3a7223 */ /* 0x000fe2000001083b */
[----:B------:R-:W-:Y:S01]  /*4510*/  FMUL.FTZ R59, R135, -R233 ;  /* 0x800000e9873b7220 */ /* 0x000fe20000410000 */
[C---:B------:R-:W-:Y:S01]  /*4520*/  FMUL.FTZ R243, R139.reuse, -R241 ;  /* 0x800000f18bf37220 */ /* 0x040fe20000410000 */
[C---:B------:R-:W-:Y:S01]  /*4530*/  FFMA.FTZ R233, R138.reuse, R233, -R234 ;  /* 0x000000e98ae97223 */ /* 0x040fe200000108ea */
[--C-:B------:R-:W-:Y:S02]  /*4540*/  HADD2.F32 R234, -RZ, R57.reuse.H1_H1 ;  /* 0x30000039ffea7230 */ /* 0x100fe40000004100 */
[----:B------:R-:W-:Y:S01]  /*4550*/  FFMA.FTZ R59, R138, R237, R59 ;  /* 0x000000ed8a3b7223 */ /* 0x000fe2000001003b */
[----:B------:R-:W-:Y:S01]  /*4560*/  FFMA.FTZ R243, R140, R238, R243 ;  /* 0x000000ee8cf37223 */ /* 0x000fe200000100f3 */
[----:B------:R-:W-:Y:S02]  /*4570*/  HADD2.F32 R238, -RZ, R57.H0_H0 ;  /* 0x20000039ffee7230 */ /* 0x000fe40000004100 */
[----:B------:R-:W-:Y:S01]  /*4580*/  FMUL.FTZ R57, R139, -R59 ;  /* 0x8000003b8b397220 */ /* 0x000fe20000410000 */
[----:B------:R-:W-:Y:S01]  /*4590*/  FMUL.FTZ R234, R15, R234 ;  /* 0x000000ea0fea7220 */ /* 0x000fe20000410000 */
[----:B------:R-:W-:-:S02]  /*45a0*/  FMUL.FTZ R242, R139, -R233 ;  /* 0x800000e98bf27220 */ /* 0x000fc40000410000 */
[----:B------:R-:W-:Y:S01]  /*45b0*/  FFMA.FTZ R57, R140, R233, -R57 ;  /* 0x000000e98c397223 */ /* 0x000fe20000010839 */
[----:B------:R-:W-:Y:S01]  /*45c0*/  FMUL.FTZ R233, R15, R238 ;  /* 0x000000ee0fe97220 */ /* 0x000fe20000410000 */
[----:B------:R-:W-:Y:S01]  /*45d0*/  FADD.FTZ R243, -R234, R243 ;  /* 0x000000f3eaf37221 */ /* 0x000fe20000010100 */
[----:B------:R-:W-:Y:S02]  /*45e0*/  FFMA.FTZ R242, R140, R59, R242 ;  /* 0x0000003b8cf27223 */ /* 0x000fe400000100f2 */
[----:B------:R-:W-:Y:S01]  /*45f0*/  FADD.FTZ R58, R233, R58 ;  /* 0x0000003ae93a7221 */ /* 0x000fe20000010000 */
[----:B------:R-:W-:-:S03]  /*4600*/  FMUL.FTZ R59, R141, -R243 ;  /* 0x800000f38d3b7220 */ /* 0x000fc60000410000 */
[CC--:B------:R-:W-:Y:S01]  /*4610*/  FMUL.FTZ R238, R141.reuse, -R58.reuse ;  /* 0x8000003a8dee7220 */ /* 0x0c0fe20000410000 */
[C---:B------:R-:W-:Y:S01]  /*4620*/  FFMA.FTZ R244, R142.reuse, R58, -R59 ;  /* 0x0000003a8ef47223 */ /* 0x040fe2000001083b */
[C---:B------:R-:W-:Y:S01]  /*4630*/  FMUL.FTZ R58, R141.reuse, -R242 ;  /* 0x800000f28d3a7220 */ /* 0x040fe20000410000 */
[----:B------:R-:W-:Y:S01]  /*4640*/  FMUL.FTZ R59, R141, -R57 ;  /* 0x800000398d3b7220 */ /* 0x000fe20000410000 */
[C---:B------:R-:W-:Y:S01]  /*4650*/  FFMA.FTZ R245, R142.reuse, R243, R238 ;  /* 0x000000f38ef57223 */ /* 0x040fe200000100ee */
[----:B------:R-:W-:Y:S01]  /*4660*/  FSEL R243, R235, R236, !P3 ;  /* 0x000000ecebf37208 */ /* 0x000fe20005800000 */
[----:B------:R-:W-:Y:S01]  /*4670*/  FFMA.FTZ R237, R142, R57, -R58 ;  /* 0x000000398eed7223 */ /* 0x000fe2000001083a */
[--C-:B------:R-:W-:Y:S02]  /*4680*/  HADD2.F32 R235, -RZ, R56.reuse.H0_H0 ;  /* 0x20000038ffeb7230 */ /* 0x100fe40000004100 */
[----:B------:R-:W-:Y:S01]  /*4690*/  @P3 FADD.FTZ R223, R223, R240 ;  /* 0x000000f0dfdf3221 */ /* 0x000fe20000010000 */
[----:B------:R-:W-:-:S02]  /*46a0*/  HADD2.F32 R57, -RZ, R56.H1_H1 ;  /* 0x30000038ff397230 */ /* 0x000fc40000004100 */
[----:B------:R-:W-:Y:S01]  /*46b0*/  @P3 FADD.FTZ R224, R224, R239 ;  /* 0x000000efe0e03221 */ /* 0x000fe20000010000 */
[----:B------:R-:W-:Y:S01]  /*46c0*/  ISETP.NE.AND P3, PT, R83, 0x1f, PT ;  /* 0x0000001f5300780c */ /* 0x000fe20003f65270 */
[C---:B------:R-:W-:Y:S01]  /*46d0*/  FMUL.FTZ R235, R16.reuse, R235 ;  /* 0x000000eb10eb7220 */ /* 0x040fe20000410000 */
[----:B------:R-:W-:Y:S01]  /*46e0*/  FMUL.FTZ R236, R16, R57 ;  /* 0x0000003910ec7220 */ /* 0x000fe20000410000 */
[----:B------:R-:W-:Y:S02]  /*46f0*/  FFMA.FTZ R238, R142, R242, R59 ;  /* 0x000000f28eee7223 */ /* 0x000fe4000001003b */
[----:B------:R-:W-:Y:S01]  /*4700*/  FADD.FTZ R240, R235, R244 ;  /* 0x000000f4ebf07221 */ /* 0x000fe20000010000 */
[----:B------:R-:W-:Y:S01]  /*4710*/  FADD.FTZ R239, -R236, R245 ;  /* 0x000000f5ecef7221 */ /* 0x000fe20000010100 */
[----:B---3--:R0:W1:Y:S01]  /*4720*/  SHFL.IDX PT, R242, R71, RZ, 0x1f ;  /* 0x00001fff47f27589 */ /* 0x00806200000e0000 */
[----:B------:R-:W-:Y:S01]  /*4730*/  ULEA UR42, UR7, UR19, 0x4 ;  /* 0x00000013072a7291 */ /* 0x000fe2000f8e203f */
[----:B------:R-:W-:Y:S02]  /*4740*/  BSSY B0, `(.L_x_15071) ;  /* 0x0000016000007945 */ /* 0x000fe40003800000 */
[----:B------:R0:W2:Y:S04]  /*4750*/  SHFL.IDX PT, R241, R70, RZ, 0x1f ;  /* 0x00001fff46f17589 */ /* 0x0000a800000e0000 */
[----:B------:R-:W3:Y:S04]  /*4760*/  SHFL.UP PT, R222, R222, 0x1, RZ ;  /* 0x04200000dede7989 */ /* 0x000ee800000e00ff */
[----:B------:R-:W4:Y:S04]  /*4770*/  SHFL.UP PT, R243, R243, 0x1, RZ ;  /* 0x04200000f3f37989 */ /* 0x000f2800000e00ff */
[----:B------:R-:W0:Y:S04]  /*4780*/  SHFL.UP PT, R224, R224, 0x1, RZ ;  /* 0x04200000e0e07989 */ /* 0x000e2800000e00ff */
[----:B------:R-:W0:Y:S04]  /*4790*/  SHFL.UP PT, R223, R223, 0x1, RZ ;  /* 0x04200000dfdf7989 */ /* 0x000e2800000e00ff */
[----:B------:R0:W0:Y:S04]  /*47a0*/  SHFL.DOWN PT, R59, R237, 0x1, 0x1f ;  /* 0x08201f00ed3b7f89 */ /* 0x00002800000e0000 */
[----:B------:R0:W0:Y:S04]  /*47b0*/  SHFL.DOWN PT, R71, R238, 0x1, 0x1f ;  /* 0x08201f00ee477f89 */ /* 0x00002800000e0000 */
[----:B------:R0:W0:Y:S04]  /*47c0*/  SHFL.DOWN PT, R57, R240, 0x1, 0x1f ;  /* 0x08201f00f0397f89 */ /* 0x00002800000e0000 */
[----:B------:R0:W0:Y:S01]  /*47d0*/  SHFL.DOWN PT, R245, R239, 0x1, 0x1f ;  /* 0x08201f00eff57f89 */ /* 0x00002200000e0000 */
[----:B-1234-:R-:W-:Y:S05]  /*47e0*/  @!P3 BRA `(.L_x_15072) ;  /* 0x00000000002cb947 */ /* 0x01efea0003800000 */
        /* <DEDUP_REMOVED lines=11> */
.L_x_15072:
[----:B------:R-:W-:Y:S05]  /*48a0*/  BSYNC B0 ;  /* 0x0000000000007941 */ /* 0x000fea0003800000 */
.L_x_15071:
[----:B------:R-:W-:Y:S02]  /*48b0*/  MOV R56, UR13 ;  /* 0x0000000d00387c02 */ /* 0x000fe40008000f00 */
[----:B0-----:R-:W-:Y:S02]  /*48c0*/  CS2R R58, SRZ ;  /* 0x00000000003a7805 */ /* 0x001fe4000001ff00 */
[----:B------:R-:W-:Y:S01]  /*48d0*/  MOV R57, RZ ;  /* 0x000000ff00397202 */ /* 0x000fe20000000f00 */
[----:B------:R0:W1:Y:S01]  /*48e0*/  SHFL.DOWN PT, R245, R237, 0x2, 0x1f ;  /* 0x08401f00edf57f89 */ /* 0x00006200000e0000 */
[----:B------:R-:W-:Y:S01]  /*48f0*/  ISETP.GE.OR P0, PT, R56, UR46, P0 ;  /* 0x0000002e38007c0c */ /* 0x000fe20008706670 */
[----:B------:R-:W-:Y:S01]  /*4900*/  HFMA2.MMA R56, -RZ, RZ, 1.875, 0 ;  /* 0x3f800000ff387435 */ /* 0x000fe200000001ff */
[----:B------:R-:W-:Y:S01]  /*4910*/  ISETP.GT.U32.AND P3, PT, R83, 0x1d, PT ;  /* 0x0000001d5300780c */ /* 0x000fe20003f64070 */
[----:B------:R0:W2:Y:S01]  /*4920*/  SHFL.DOWN PT, R247, R238, 0x2, 0x1f ;  /* 0x08401f00eef77f89 */ /* 0x0000a200000e0000 */
[----:B------:R-:W-:Y:S03]  /*4930*/  BSSY B0, `(.L_x_15073) ;  /* 0x0000010000007945 */ /* 0x000fe60003800000 */
[----:B------:R0:W3:Y:S04]  /*4940*/  SHFL.DOWN PT, R71, R240, 0x2, 0x1f ;  /* 0x08401f00f0477f89 */ /* 0x0000e800000e0000 */
[----:B------:R0:W4:Y:S04]  /*4950*/  SHFL.DOWN PT, R249, R239, 0x2, 0x1f ;  /* 0x08401f00eff97f89 */ /* 0x00012800000e0000 */
[----:B------:R-:W0:Y:S01]  /*4960*/  @!P0 LDS.128 R56, [UR42+0x46d0] ;  /* 0x0046d02aff388984 */ /* 0x000e220008000c00 */
[----:B------:R-:W-:Y:S05]  /*4970*/  @P3 BRA `(.L_x_15074) ;  /* 0x00000000002c3947 */ /* 0x000fea0003800000 */
[C---:B----4-:R-:W-:Y:S01]  /*4980*/  FMUL.FTZ R70, R238.reuse, R249 ;  /* 0x000000f9ee467220 */ /* 0x050fe20000410000 */
[----:B---3--:R-:W-:-:S03]  /*4990*/  FMUL.FTZ R244, R238, R71 ;  /* 0x00000047eef47220 */ /* 0x008fc60000410000 */
[C---:B------:R-:W-:Y:S01]  /*49a0*/  FFMA.FTZ R71, R237.reuse, R71, -R70 ;  /* 0x00000047ed477223 */ /* 0x040fe20000010846 */
[C---:B--2---:R-:W-:Y:S01]  /*49b0*/  FMUL.FTZ R70, R238.reuse, R247 ;  /* 0x000000f7ee467220 */ /* 0x044fe20000410000 */
[----:B01----:R-:W-:Y:S01]  /*49c0*/  FMUL.FTZ R238, R238, R245 ;  /* 0x000000f5eeee7220 */ /* 0x003fe20000410000 */
[C---:B------:R-:W-:Y:S01]  /*49d0*/  FFMA.FTZ R244, R237.reuse, R249, R244 ;  /* 0x000000f9edf47223 */ /* 0x040fe200000100f4 */
[----:B------:R-:W-:Y:S01]  /*49e0*/  FADD.FTZ R240, R240, R71 ;  /* 0x00000047f0f07221 */ /* 0x000fe20000010000 */
[C---:B------:R-:W-:Y:S01]  /*49f0*/  FFMA.FTZ R70, R237.reuse, R245, -R70 ;  /* 0x000000f5ed467223 */ /* 0x040fe20000010846 */
[----:B------:R-:W-:Y:S01]  /*4a00*/  FFMA.FTZ R238, R237, R247, R238 ;  /* 0x000000f7edee7223 */ /* 0x000fe200000100ee */
[----:B------:R-:W-:-:S03]  /*4a10*/  FADD.FTZ R239, R239, R244 ;  /* 0x000000f4efef7221 */ /* 0x000fc60000010000 */
[----:B------:R-:W-:-:S07]  /*4a20*/  MOV R237, R70 ;  /* 0x0000004600ed7202 */ /* 0x000fce0000000f00 */
.L_x_15074:
[----:B------:R-:W-:Y:S05]  /*4a30*/  BSYNC B0 ;  /* 0x0000000000007941 */ /* 0x000fea0003800000 */
.L_x_15073:
[----:B------:R-:W-:Y:S01]  /*4a40*/  ISETP.GT.U32.AND P0, PT, R83, 0x1b, PT ;  /* 0x0000001b5300780c */ /* 0x000fe20003f04070 */
[----:B-1----:R1:W0:Y:S01]  /*4a50*/  SHFL.DOWN PT, R245, R237, 0x4, 0x1f ;  /* 0x08801f00edf57f89 */ /* 0x00222200000e0000 */
[----:B------:R-:W-:Y:S03]  /*4a60*/  BSSY B0, `(.L_x_15075) ;  /* 0x0000010000007945 */ /* 0x000fe60003800000 */
[----:B--2---:R1:W2:Y:S04]  /*4a70*/  SHFL.DOWN PT, R247, R238, 0x4, 0x1f ;  /* 0x08801f00eef77f89 */ /* 0x0042a800000e0000 */
[----:B---3--:R1:W3:Y:S04]  /*4a80*/  SHFL.DOWN PT, R71, R240, 0x4, 0x1f ;  /* 0x08801f00f0477f89 */ /* 0x0082e800000e0000 */
[----:B----4-:R1:W4:Y:S01]  /*4a90*/  SHFL.DOWN PT, R249, R239, 0x4, 0x1f ;  /* 0x08801f00eff97f89 */ /* 0x01032200000e0000 */
        /* <DEDUP_REMOVED lines=12> */
.L_x_15076:
[----:B------:R-:W-:Y:S05]  /*4b60*/  BSYNC B0 ;  /* 0x0000000000007941 */ /* 0x000fea0003800000 */
.L_x_15075:
[----:B------:R-:W-:Y:S01]  /*4b70*/  ISETP.GT.U32.AND P0, PT, R83, 0x17, PT ;  /* 0x000000175300780c */ /* 0x000fe20003f04070 */
[----:B0-----:R0:W0:Y:S01]  /*4b80*/  SHFL.DOWN PT, R245, R237, 0x8, 0x1f ;  /* 0x09001f00edf57f89 */ /* 0x00102200000e0000 */
[----:B------:R-:W-:Y:S03]  /*4b90*/  BSSY B0, `(.L_x_15077) ;  /* 0x0000010000007945 */ /* 0x000fe60003800000 */
[----:B--2---:R2:W0:Y:S04]  /*4ba0*/  SHFL.DOWN PT, R247, R238, 0x8, 0x1f ;  /* 0x09001f00eef77f89 */ /* 0x00442800000e0000 */
[----:B---3--:R2:W3:Y:S04]  /*4bb0*/  SHFL.DOWN PT, R71, R240, 0x8, 0x1f ;  /* 0x09001f00f0477f89 */ /* 0x0084e800000e0000 */
[----:B----4-:R2:W4:Y:S01]  /*4bc0*/  SHFL.DOWN PT, R249, R239, 0x8, 0x1f ;  /* 0x09001f00eff97f89 */ /* 0x01052200000e0000 */
[----:B------:R-:W-:Y:S05]  /*4bd0*/  @P0 BRA `(.L_x_15078) ;  /* 0x00000000002c0947 */ /* 0x000fea0003800000 */
[C---:B----4-:R-:W-:Y:S01]  /*4be0*/  FMUL.FTZ R70, R238.reuse, R249 ;  /* 0x000000f9ee467220 */ /* 0x050fe20000410000 */
[----:B---3--:R-:W-:-:S03]  /*4bf0*/  FMUL.FTZ R244, R238, R71 ;  /* 0x00000047eef47220 */ /* 0x008fc60000410000 */
[C---:B------:R-:W-:Y:S01]  /*4c00*/  FFMA.FTZ R71, R237.reuse, R71, -R70 ;  /* 0x00000047ed477223 */ /* 0x040fe20000010846 */
[C---:B0-----:R-:W-:Y:S01]  /*4c10*/  FMUL.FTZ R70, R238.reuse, R247 ;  /* 0x000000f7ee467220 */ /* 0x041fe20000410000 */
[----:B-12---:R-:W-:Y:S01]  /*4c20*/  FMUL.FTZ R238, R238, R245 ;  /* 0x000000f5eeee7220 */ /* 0x006fe20000410000 */
[C---:B------:R-:W-:Y:S01]  /*4c30*/  FFMA.FTZ R244, R237.reuse, R249, R244 ;  /* 0x000000f9edf47223 */ /* 0x040fe200000100f4 */
[----:B------:R-:W-:Y:S01]  /*4c40*/  FADD.FTZ R240, R240, R71 ;  /* 0x00000047f0f07221 */ /* 0x000fe20000010000 */
[C---:B------:R-:W-:Y:S01]  /*4c50*/  FFMA.FTZ R70, R237.reuse, R245, -R70 ;  /* 0x000000f5ed467223 */ /* 0x040fe20000010846 */
[----:B------:R-:W-:Y:S01]  /*4c60*/  FFMA.FTZ R238, R237, R247, R238 ;  /* 0x000000f7edee7223 */ /* 0x000fe200000100ee */
[----:B------:R-:W-:-:S03]  /*4c70*/  FADD.FTZ R239, R239, R244 ;  /* 0x000000f4efef7221 */ /* 0x000fc60000010000 */
[----:B------:R-:W-:-:S07]  /*4c80*/  MOV R237, R70 ;  /* 0x0000004600ed7202 */ /* 0x000fce0000000f00 */
.L_x_15078:
[----:B------:R-:W-:Y:S05]  /*4c90*/  BSYNC B0 ;  /* 0x0000000000007941 */ /* 0x000fea0003800000 */
.L_x_15077:
[----:B------:R-:W-:Y:S01]  /*4ca0*/  ISETP.GT.U32.AND P0, PT, R83, 0xf, PT ;  /* 0x0000000f5300780c */ /* 0x000fe20003f04070 */
[----:B0-----:R0:W0:Y:S01]  /*4cb0*/  SHFL.DOWN PT, R245, R238, 0x10, 0x1f ;  /* 0x0a001f00eef57f89 */ /* 0x00102200000e0000 */
[----:B------:R-:W-:Y:S03]  /*4cc0*/  BSSY B0, `(.L_x_15079) ;  /* 0x0000010000007945 */ /* 0x000fe60003800000 */
[----:B------:R0:W0:Y:S04]  /*4cd0*/  SHFL.DOWN PT, R83, R237, 0x10, 0x1f ;  /* 0x0a001f00ed537f89 */ /* 0x00002800000e0000 */
[----:B---3--:R3:W0:Y:S04]  /*4ce0*/  SHFL.DOWN PT, R71, R240, 0x10, 0x1f ;  /* 0x0a001f00f0477f89 */ /* 0x00862800000e0000 */
[----:B------:R3:W0:Y:S01]  /*4cf0*/  SHFL.DOWN PT, R247, R239, 0x10, 0x1f ;  /* 0x0a001f00eff77f89 */ /* 0x00062200000e0000 */
[----:B------:R-:W-:Y:S05]  /*4d00*/  @P0 BRA `(.L_x_15080) ;  /* 0x00000000002c0947 */ /* 0x000fea0003800000 */
[C---:B0-----:R-:W-:Y:S01]  /*4d10*/  FMUL.FTZ R70, R238.reuse, R247 ;  /* 0x000000f7ee467220 */ /* 0x041fe20000410000 */
[----:B------:R-:W-:-:S03]  /*4d20*/  FMUL.FTZ R244, R238, R71 ;  /* 0x00000047eef47220 */ /* 0x000fc60000410000 */
[C---:B------:R-:W-:Y:S01]  /*4d30*/  FFMA.FTZ R71, R237.reuse, R71, -R70 ;  /* 0x00000047ed477223 */ /* 0x040fe20000010846 */
[C---:B------:R-:W-:Y:S01]  /*4d40*/  FMUL.FTZ R70, R238.reuse, R245 ;  /* 0x000000f5ee467220 */ /* 0x040fe20000410000 */
[----:B-12---:R-:W-:Y:S01]  /*4d50*/  FMUL.FTZ R238, R238, R83 ;  /* 0x00000053eeee7220 */ /* 0x006fe20000410000 */
[C---:B------:R-:W-:Y:S01]  /*4d60*/  FFMA.FTZ R244, R237.reuse, R247, R244 ;  /* 0x000000f7edf47223 */ /* 0x040fe200000100f4 */
[----:B---3--:R-:W-:Y:S01]  /*4d70*/  FADD.FTZ R240, R240, R71 ;  /* 0x00000047f0f07221 */ /* 0x008fe20000010000 */
[C---:B------:R-:W-:Y:S01]  /*4d80*/  FFMA.FTZ R70, R237.reuse, R83, -R70 ;  /* 0x00000053ed467223 */ /* 0x040fe20000010846 */
[----:B------:R-:W-:Y:S01]  /*4d90*/  FFMA.FTZ R238, R237, R245, R238 ;  /* 0x000000f5edee7223 */ /* 0x000fe200000100ee */
[----:B------:R-:W-:-:S03]  /*4da0*/  FADD.FTZ R239, R239, R244 ;  /* 0x000000f4efef7221 */ /* 0x000fc60000010000 */
[----:B------:R-:W-:-:S07]  /*4db0*/  MOV R237, R70 ;  /* 0x0000004600ed7202 */ /* 0x000fce0000000f00 */
.L_x_15080:
[----:B------:R-:W-:Y:S05]  /*4dc0*/  BSYNC B0 ;  /* 0x0000000000007941 */ /* 0x000fea0003800000 */
.L_x_15079:
[CC--:B0-----:R-:W-:Y:S01]  /*4dd0*/  FMUL.FTZ R71, R243.reuse, R242.reuse ;  /* 0x000000f2f3477220 */ /* 0x0c1fe20000410000 */
[-C--:B------:R-:W-:Y:S01]  /*4de0*/  FMUL.FTZ R243, R243, R241.reuse ;  /* 0x000000f1f3f37220 */ /* 0x080fe20000410000 */
[----:B------:R-:W-:Y:S01]  /*4df0*/  SHFL.DOWN PT, R244, R237, 0x1, 0x1f ;  /* 0x08201f00edf47f89 */ /* 0x000fe200000e0000 */
[----:B------:R-:W-:Y:S01]  /*4e00*/  ISETP.NE.AND P0, PT, R110, RZ, PT ;  /* 0x000000ff6e00720c */ /* 0x000fe20003f05270 */
[C---:B------:R-:W-:Y:S01]  /*4e10*/  FFMA.FTZ R71, R222.reuse, R241, -R71 ;  /* 0x000000f1de477223 */ /* 0x040fe20000010847 */
[----:B------:R-:W-:Y:S01]  /*4e20*/  FFMA.FTZ R222, R222, R242, R243 ;  /* 0x000000f2dede7223 */ /* 0x000fe200000100f3 */
[----:B------:R-:W-:Y:S01]  /*4e30*/  SHFL.IDX PT, R70, R58, RZ, 0x1f ;  /* 0x00001fff3a467589 */ /* 0x000fe200000e0000 */
[----:B------:R-:W-:Y:S01]  /*4e40*/  USHF.R.S32.HI UR51, URZ, 0x1f, UR11 ;  /* 0x0000001f3f337899 */ /* 0x000fe2000801140b */
[----:B------:R-:W-:Y:S01]  /*4e50*/  @P1 FADD.FTZ R241, R224, R71 ;  /* 0x00000047e0f11221 */ /* 0x000fe20000010000 */
[----:B------:R-:W-:Y:S01]  /*4e60*/  @P1 FADD.FTZ R242, R223, R222 ;  /* 0x000000dedff21221 */ /* 0x000fe20000010000 */
[----:B------:R-:W-:Y:S01]  /*4e70*/  SHFL.DOWN PT, R224, R238, 0x1, 0x1f ;  /* 0x08201f00eee07f89 */ /* 0x000fe200000e0000 */
[----:B------:R-:W-:Y:S01]  /*4e80*/  USHF.R.S32.HI UR47, URZ, 0x1f, UR12 ;  /* 0x0000001f3f2f7899 */ /* 0x000fe2000801140c */
[----:B------:R-:W-:Y:S01]  /*4e90*/  BSSY B0, `(.L_x_15081) ;  /* 0x000033a000007945 */ /* 0x000fe20003800000 */
[C---:B------:R-:W-:Y:S01]  /*4ea0*/  FMUL.FTZ R83, R137.reuse, R242 ;  /* 0x000000f289537220 */ /* 0x040fe20000410000 */
[----:B------:R-:W0:Y:S01]  /*4eb0*/  SHFL.IDX PT, R71, R59, RZ, 0x1f ;  /* 0x00001fff3b477589 */ /* 0x000e2200000e0000 */
[----:B------:R-:W-:-:S02]  /*4ec0*/  FMUL.FTZ R137, R137, R241 ;  /* 0x000000f189897220 */ /* 0x000fc40000410000 */
[C---:B------:R-:W-:Y:S01]  /*4ed0*/  FFMA.FTZ R222, R136.reuse, R241, -R83 ;  /* 0x000000f188de7223 */ /* 0x040fe20000010853 */
[----:B------:R-:W5:Y:S01]  /*4ee0*/  SHFL.DOWN PT, R246, R240, 0x1, 0x1f ;  /* 0x08201f00f0f67f89 */ /* 0x000f6200000e0000 */
[----:B------:R-:W-:Y:S01]  /*4ef0*/  FFMA.FTZ R136, R136, R242, R137 ;  /* 0x000000f288887223 */ /* 0x000fe20000010089 */
[----:B------:R-:W-:Y:S01]  /*4f00*/  LEA.HI.SX32 R242, R110, R110, 0x1b ;  /* 0x0000006e6ef27211 */ /* 0x000fe200078fdaff */
[----:B------:R-:W-:Y:S01]  /*4f10*/  FADD.FTZ R161, R161, R222 ;  /* 0x000000dea1a17221 */ /* 0x000fe20000010000 */
[----:B-12---:R-:W-:Y:S01]  /*4f20*/  SHFL.IDX PT, R238, R238, RZ, 0x1f ;  /* 0x00001fffeeee7589 */ /* 0x006fe200000e0000 */
[----:B------:R-:W-:Y:S01]  /*4f30*/  FADD.FTZ R159, R159, R136 ;  /* 0x000000889f9f7221 */ /* 0x000fe20000010000 */
[----:B------:R-:W-:Y:S02]  /*4f40*/  LEA R242, R242, UR19, 0x2 ;  /* 0x00000013f2f27c11 */ /* 0x000fe4000f8e10ff */
[----:B------:R-:W1:Y:S01]  /*4f50*/  SHFL.DOWN PT, R223, R239, 0x1, 0x1f ;  /* 0x08201f00efdf7f89 */ /* 0x000e6200000e0000 */
[----:B------:R-:W-:-:S03]  /*4f60*/  FMUL.FTZ R136, R141, R159 ;  /* 0x0000009f8d887220 */ /* 0x000fc60000410000 */
[----:B------:R-:W2:Y:S04]  /*4f70*/  SHFL.IDX PT, R237, R237, RZ, 0x1f ;  /* 0x00001fffeded7589 */ /* 0x000ea800000e0000 */
[----:B---3--:R-:W3:Y:S01]  /*4f80*/  SHFL.IDX PT, R240, R240, RZ, 0x1f ;  /* 0x00001ffff0f07589 */ /* 0x008ee200000e0000 */
[CC--:B0-----:R-:W-:Y:S01]  /*4f90*/  @P2 FMUL.FTZ R83, R224.reuse, R71.reuse ;  /* 0x00000047e0532220 */ /* 0x0c1fe20000410000 */
[-C--:B------:R-:W-:Y:S02]  /*4fa0*/  @P2 FMUL.FTZ R224, R224, R70.reuse ;  /* 0x00000046e0e02220 */ /* 0x080fe40000410000 */
[----:B------:R-:W0:Y:S01]  /*4fb0*/  SHFL.IDX PT, R239, R239, RZ, 0x1f ;  /* 0x00001fffefef7589 */ /* 0x000e2200000e0000 */
[C---:B------:R-:W-:Y:S01]  /*4fc0*/  @P2 FFMA.FTZ R83, R244.reuse, R70, -R83 ;  /* 0x00000046f4532223 */ /* 0x040fe20000010853 */
[----:B------:R-:W-:-:S03]  /*4fd0*/  @P2 FFMA.FTZ R224, R244, R71, R224 ;  /* 0x00000047f4e02223 */ /* 0x000fc600000100e0 */
[----:B-----5:R-:W-:Y:S01]  /*4fe0*/  @P2 FADD.FTZ R70, R246, R83 ;  /* 0x00000053f6462221 */ /* 0x020fe20000010000 */
[----:B------:R-:W-:Y:S01]  /*4ff0*/  FMUL.FTZ R83, R141, R161 ;  /* 0x000000a18d537220 */ /* 0x000fe20000410000 */
[----:B-1----:R-:W-:-:S03]  /*5000*/  @P2 FADD.FTZ R71, R223, R224 ;  /* 0x000000e0df472221 */ /* 0x002fc60000010000 */
[C---:B------:R-:W-:Y:S01]  /*5010*/  FFMA.FTZ R222, R142.reuse, R159, R83 ;  /* 0x0000009f8ede7223 */ /* 0x040fe20000010053 */
[----:B------:R-:W-:-:S03]  /*5020*/  FFMA.FTZ R83, R142, R161, -R136 ;  /* 0x000000a18e537223 */ /* 0x000fc60000010888 */
[C---:B------:R-:W-:Y:S01]  /*5030*/  FFMA.FTZ R166, R143.reuse, R166, R222 ;  /* 0x000000a68fa67223 */ /* 0x040fe200000100de */
[----:B------:R-:W-:-:S03]  /*5040*/  FFMA.FTZ R168, R143, R168, R83 ;  /* 0x000000a88fa87223 */ /* 0x000fc60000010053 */
[C---:B------:R-:W-:Y:S01]  /*5050*/  FMUL.FTZ R83, R139.reuse, R166 ;  /* 0x000000a68b537220 */ /* 0x040fe20000410000 */
[-C--:B------:R-:W-:Y:S01]  /*5060*/  FMUL.FTZ R137, R139, R168.reuse ;  /* 0x000000a88b897220 */ /* 0x080fe20000410000 */
[-C--:B------:R-:W-:Y:S02]  /*5070*/  FMUL.FTZ R244, R15, R168.reuse ;  /* 0x000000a80ff47220 */ /* 0x080fe40000410000 */
[C---:B------:R-:W-:Y:S01]  /*5080*/  FFMA.FTZ R83, R140.reuse, R168, -R83 ;  /* 0x000000a88c537223 */ /* 0x040fe20000010853 */
[----:B------:R-:W-:-:S03]  /*5090*/  FFMA.FTZ R136, R140, R166, R137 ;  /* 0x000000a68c887223 */ /* 0x000fc60000010089 */
[C---:B------:R-:W-:Y:S01]  /*50a0*/  FFMA.FTZ R169, R154.reuse, R169, R83 ;  /* 0x000000a99aa97223 */ /* 0x040fe20000010053 */
[----:B------:R-:W-:-:S03]  /*50b0*/  FFMA.FTZ R171, R154, R171, R136 ;  /* 0x000000ab9aab7223 */ /* 0x000fc60000010088 */
[C---:B------:R-:W-:Y:S01]  /*50c0*/  FMUL.FTZ R83, R135.reuse, R169 ;  /* 0x000000a987537220 */ /* 0x040fe20000410000 */
[----:B------:R-:W-:Y:S01]  /*50d0*/  FMUL.FTZ R136, R135, R171 ;  /* 0x000000ab87887220 */ /* 0x000fe20000410000 */
[----:B------:R-:W-:Y:S02]  /*50e0*/  FMUL.FTZ R246, R14, R169 ;  /* 0x000000a90ef67220 */ /* 0x000fe40000410000 */
[C---:B------:R-:W-:Y:S01]  /*50f0*/  FFMA.FTZ R222, R138.reuse, R171, R83 ;  /* 0x000000ab8ade7223 */ /* 0x040fe20000010053 */
[----:B------:R-:W-:-:S03]  /*5100*/  FFMA.FTZ R83, R138, R169, -R136 ;  /* 0x000000a98a537223 */ /* 0x000fc60000010888 */
[C---:B------:R-:W-:Y:S01]  /*5110*/  FFMA.FTZ R176, R153.reuse, R176, R222 ;  /* 0x000000b099b07223 */ /* 0x040fe200000100de */
[----:B------:R-:W-:-:S03]  /*5120*/  FFMA.FTZ R178, R153, R178, R83 ;  /* 0x000000b299b27223 */ /* 0x000fc60000010053 */
[C---:B------:R-:W-:Y:S01]  /*5130*/  FMUL.FTZ R83, R133.reuse, R176 ;  /* 0x000000b085537220 */ /* 0x040fe20000410000 */
[----:B------:R-:W-:-:S03]  /*5140*/  FMUL.FTZ R137, R133, R178 ;  /* 0x000000b285897220 */ /* 0x000fc60000410000 */
[C---:B------:R-:W-:Y:S01]  /*5150*/  FFMA.FTZ R83, R134.reuse, R178, -R83 ;  /* 0x000000b286537223 */ /* 0x040fe20000010853 */
[----:B------:R-:W-:-:S03]  /*5160*/  FFMA.FTZ R136, R134, R176, R137 ;  /* 0x000000b086887223 */ /* 0x000fc60000010089 */
[C---:B------:R-:W-:Y:S01]  /*5170*/  FFMA.FTZ R179, R160.reuse, R179, R83 ;  /* 0x000000b3a0b37223 */ /* 0x040fe20000010053 */
[----:B------:R-:W-:-:S03]  /*5180*/  FFMA.FTZ R181, R160, R181, R136 ;  /* 0x000000b5a0b57223 */ /* 0x000fc60000010088 */
[C---:B------:R-:W-:Y:S01]  /*5190*/  FMUL.FTZ R83, R131.reuse, R179 ;  /* 0x000000b383537220 */ /* 0x040fe20000410000 */
[----:B------:R-:W-:-:S03]  /*51a0*/  FMUL.FTZ R136, R131, R181 ;  /* 0x000000b583887220 */ /* 0x000fc60000410000 */
        /* <DEDUP_REMOVED lines=46> */
[----:B------:R-:W-:-:S04]  /*5490*/  FMUL.FTZ R83, R113, R215 ;  /* 0x000000d771537220 */ /* 0x000fc80000410000 */
[-C--:B------:R-:W-:Y:S01]  /*54a0*/  FFMA.FTZ R136, R114, R217.reuse, R83 ;  /* 0x000000d972887223 */ /* 0x080fe20000010053 */
[----:B------:R-:W-:-:S03]  /*54b0*/  FMUL.FTZ R83, R113, R217 ;  /* 0x000000d971537220 */ /* 0x000fc60000410000 */
[----:B------:R-:W-:Y:S01]  /*54c0*/  FFMA.FTZ R220, R203, R220, R136 ;  /* 0x000000dccbdc7223 */ /* 0x000fe20000010088 */
[----:B------:R-:W-:Y:S01]  /*54d0*/  FFMA.FTZ R83, R114, R215, -R83 ;  /* 0x000000d772537223 */ /* 0x000fe20000010853 */
[----:B------:R-:W-:-:S03]  /*54e0*/  FMUL.FTZ R136, R238, R59 ;  /* 0x0000003bee887220 */ /* 0x000fc60000410000 */
[----:B------:R-:W-:Y:S01]  /*54f0*/  FFMA.FTZ R218, R203, R218, R83 ;  /* 0x000000dacbda7223 */ /* 0x000fe20000010053 */
[----:B------:R-:W-:Y:S01]  /*5500*/  FMUL.FTZ R83, R147, R220 ;  /* 0x000000dc93537220 */ /* 0x000fe20000410000 */
[CC--:B--2---:R-:W-:Y:S01]  /*5510*/  FFMA.FTZ R137, R237.reuse, R58.reuse, -R136 ;  /* 0x0000003aed897223 */ /* 0x0c4fe20000010888 */
[----:B------:R-:W-:Y:S02]  /*5520*/  FMUL.FTZ R58, R238, R58 ;  /* 0x0000003aee3a7220 */ /* 0x000fe40000410000 */
[-C--:B------:R-:W-:Y:S02]  /*5530*/  FFMA.FTZ R83, R148, R218.reuse, -R83 ;  /* 0x000000da94537223 */ /* 0x080fe40000010853 */
[----:B------:R-:W-:Y:S01]  /*5540*/  FFMA.FTZ R136, R237, R59, R58 ;  /* 0x0000003bed887223 */ /* 0x000fe2000001003a */
[----:B------:R-:W-:Y:S01]  /*5550*/  FMUL.FTZ R58, R70, -R69 ;  /* 0x80000045463a7220 */ /* 0x000fe20000410000 */
[----:B------:R-:W-:Y:S01]  /*5560*/  FFMA.FTZ R219, R210, R219, R83 ;  /* 0x000000dbd2db7223 */ /* 0x000fe20000010053 */
[----:B------:R-:W-:-:S02]  /*5570*/  FMUL.FTZ R83, R147, R218 ;  /* 0x000000da93537220 */ /* 0x000fc40000410000 */
[----:B------:R-:W-:Y:S01]  /*5580*/  FFMA.FTZ R224, R71, R68, R58 ;  /* 0x0000004447e07223 */ /* 0x000fe2000001003a */
[----:B------:R-:W-:Y:S01]  /*5590*/  P2R R58, PR, RZ, 0x1 ;  /* 0x00000001ff3a7803 */ /* 0x000fe20000000000 */
[----:B------:R-:W-:Y:S01]  /*55a0*/  FFMA.FTZ R83, R148, R220, R83 ;  /* 0x000000dc94537223 */ /* 0x000fe20000010053 */
[----:B---3--:R-:W-:Y:S01]  /*55b0*/  FADD.FTZ R58, R240, R137 ;  /* 0x00000089f03a7221 */ /* 0x008fe20000010000 */
[----:B------:R-:W-:Y:S01]  /*55c0*/  FADD.FTZ R137, -R79, R224 ;  /* 0x000000e04f897221 */ /* 0x000fe20000010100 */
[----:B------:R-:W-:Y:S01]  /*55d0*/  FMUL.FTZ R79, R50, R77 ;  /* 0x0000004d324f7220 */ /* 0x000fe20000410000 */
[----:B------:R-:W-:Y:S01]  /*55e0*/  FFMA.FTZ R221, R210, R221, R83 ;  /* 0x000000ddd2dd7223 */ /* 0x000fe20000010053 */
[C---:B------:R-:W-:Y:S01]  /*55f0*/  FMUL.FTZ R83, R238.reuse, R57 ;  /* 0x00000039ee537220 */ /* 0x040fe20000410000 */
[-C--:B------:R-:W-:Y:S02]  /*5600*/  FMUL.FTZ R238, R238, R56.reuse ;  /* 0x00000038eeee7220 */ /* 0x080fe40000410000 */
[----:B------:R-:W-:Y:S01]  /*5610*/  FMUL.FTZ R59, R144, R221 ;  /* 0x000000dd903b7220 */ /* 0x000fe20000410000 */
[----:B------:R-:W-:Y:S01]  /*5620*/  FFMA.FTZ R56, R237, R56, -R83 ;  /* 0x00000038ed387223 */ /* 0x000fe20000010853 */
[----:B------:R-:W-:Y:S01]  /*5630*/  FMUL.FTZ R83, R71, -R69 ;  /* 0x8000004547537220 */ /* 0x000fe20000410000 */
[----:B------:R-:W-:-:S03]  /*5640*/  FFMA.FTZ R57, R237, R57, R238 ;  /* 0x00000039ed397223 */ /* 0x000fc600000100ee */
[----:B------:R-:W-:Y:S01]  /*5650*/  FFMA.FTZ R222, R70, R68, -R83 ;  /* 0x0000004446de7223 */ /* 0x000fe20000010853 */
[-C--:B------:R-:W-:Y:S01]  /*5660*/  FMUL.FTZ R70, R144, R219.reuse ;  /* 0x000000db90467220 */ /* 0x080fe20000410000 */
[C---:B------:R-:W-:Y:S01]  /*5670*/  FFMA.FTZ R68, R146.reuse, R219, -R59 ;  /* 0x000000db92447223 */ /* 0x040fe2000001083b */
[----:B0-----:R-:W-:Y:S01]  /*5680*/  FADD.FTZ R59, R239, R136 ;  /* 0x00000088ef3b7221 */ /* 0x001fe20000010000 */
[----:B------:R-:W-:Y:S01]  /*5690*/  FADD.FTZ R83, R81, R222 ;  /* 0x000000de51537221 */ /* 0x000fe20000010000 */
[----:B------:R-:W-:Y:S01]  /*56a0*/  FFMA.FTZ R69, R146, R221, R70 ;  /* 0x000000dd92457223 */ /* 0x000fe20000010046 */
[----:B------:R-:W-:Y:S01]  /*56b0*/  FFMA.FTZ R68, R77, R75, R68 ;  /* 0x0000004b4d447223 */ /* 0x000fe20000010044 */
[----:B------:R-:W-:Y:S01]  /*56c0*/  FMUL.FTZ R70, R213, R137 ;  /* 0x00000089d5467220 */ /* 0x000fe20000410000 */
[C---:B------:R-:W-:Y:S01]  /*56d0*/  FMUL.FTZ R71, R144.reuse, -R83 ;  /* 0x8000005390477220 */ /* 0x040fe20000410000 */
[----:B------:R-:W-:Y:S01]  /*56e0*/  FFMA.FTZ R74, R77, R74, R69 ;  /* 0x0000004a4d4a7223 */ /* 0x000fe20000010045 */
[-C--:B------:R-:W-:Y:S01]  /*56f0*/  FMUL.FTZ R69, R144, -R137.reuse ;  /* 0x8000008990457220 */ /* 0x080fe20000410000 */
[----:B------:R0:W-:Y:S01]  /*5700*/  @!P0 STS.128 [UR42+0x46d0], R56 ;  /* 0x0046d038ff008988 */ /* 0x0001e20008000c2a */
[----:B------:R-:W-:Y:S01]  /*5710*/  FFMA.FTZ R75, R146, R137, R71 ;  /* 0x00000089924b7223 */ /* 0x000fe20000010047 */
[----:B------:R-:W-:Y:S01]  /*5720*/  SHF.L.U32 R81, R110, 0x5, RZ ;  /* 0x000000056e517819 */ /* 0x000fe200000006ff */
[----:B------:R-:W-:Y:S01]  /*5730*/  FFMA.FTZ R69, R146, R83, -R69 ;  /* 0x0000005392457223 */ /* 0x000fe20000010845 */
[-C--:B------:R-:W-:Y:S01]  /*5740*/  FFMA.FTZ R213, R213, -R79.reuse, R74 ;  /* 0x8000004fd5d57223 */ /* 0x080fe2000001004a */
[----:B------:R-:W-:Y:S01]  /*5750*/  FADD.FTZ R224, -R76, R75 ;  /* 0x0000004b4ce07221 */ /* 0x000fe20000010100 */
[----:B------:R-:W-:Y:S01]  /*5760*/  FFMA.FTZ R71, R207, -R79, R68 ;  /* 0x8000004fcf477223 */ /* 0x000fe20000010044 */
[----:B------:R-:W-:Y:S01]  /*5770*/  FADD.FTZ R222, R78, R69 ;  /* 0x000000454ede7221 */ /* 0x000fe20000010000 */
[----:B------:R-:W-:Y:S01]  /*5780*/  LEA.HI.SX32 R81, R81, R81, 0x1b ;  /* 0x0000005151517211 */ /* 0x000fe200078fdaff */
[C---:B------:R-:W-:Y:S01]  /*5790*/  FMUL.FTZ R136, R50.reuse, R137 ;  /* 0x0000008932887220 */ /* 0x040fe20000410000 */
[----:B------:R-:W-:Y:S01]  /*57a0*/  FMUL.FTZ R69, R49, R224 ;  /* 0x000000e031457220 */ /* 0x000fe20000410000 */
[-C--:B------:R-:W-:Y:S01]  /*57b0*/  FMUL.FTZ R144, R50, R83.reuse ;  /* 0x0000005332907220 */ /* 0x080fe20000410000 */
[----:B------:R-:W-:Y:S01]  /*57c0*/  ULEA UR42, UR13, 0xfffffe00, 0x9 ;  /* 0xfffffe000d2a7891 */ /* 0x000fe2000f8e483f */
[----:B------:R-:W-:Y:S01]  /*57d0*/  FMUL.FTZ R78, R77, R136 ;  /* 0x000000884d4e7220 */ /* 0x000fe20000410000 */
[C---:B0-----:R-:W-:Y:S01]  /*57e0*/  FMUL.FTZ R59, R147.reuse, -R224 ;  /* 0x800000e0933b7220 */ /* 0x041fe20000410000 */
[-C--:B------:R-:W-:Y:S01]  /*57f0*/  FMUL.FTZ R147, R147, -R222.reuse ;  /* 0x800000de93937220 */ /* 0x080fe20000410000 */
[----:B------:R-:W-:Y:S01]  /*5800*/  FFMA.FTZ R56, R207, R83, R70 ;  /* 0x00000053cf387223 */ /* 0x000fe20000010046 */
[----:B------:R-:W-:Y:S01]  /*5810*/  FMUL.FTZ R207, R224, UR56 ;  /* 0x00000038e0cf7c20 */ /* 0x000fe20008410000 */
[C---:B------:R-:W-:Y:S01]  /*5820*/  FFMA.FTZ R75, R148.reuse, R222, -R59 ;  /* 0x000000de944b7223 */ /* 0x040fe2000001083b */
[-C--:B------:R-:W-:Y:S01]  /*5830*/  FFMA.FTZ R79, R148, R224.reuse, R147 ;  /* 0x000000e0944f7223 */ /* 0x080fe20000010093 */
[----:B------:R-:W-:Y:S01]  /*5840*/  FMUL.FTZ R147, R222, UR56 ;  /* 0x00000038de937c20 */ /* 0x000fe20008410000 */
[----:B------:R-:W-:Y:S01]  /*5850*/  FMUL.FTZ R59, R204, R224 ;  /* 0x000000e0cc3b7220 */ /* 0x000fe20000410000 */
[----:B------:R-:W-:Y:S01]  /*5860*/  LEA R57, R81, UR19, 0x2 ;  /* 0x0000001351397c11 */ /* 0x000fe2000f8e10ff */
[----:B------:R-:W-:Y:S01]  /*5870*/  FADD.FTZ R82, -R82, R79 ;  /* 0x0000004f52527221 */ /* 0x000fe20000010100 */
[----:B------:R-:W-:Y:S01]  /*5880*/  FFMA.FTZ R147, R224, UR57, -R147 ;  /* 0x00000039e0937c23 */ /* 0x000fe20008010893 */
[----:B------:R-:W-:Y:S01]  /*5890*/  FADD.FTZ R224, R80, R75 ;  /* 0x0000004b50e07221 */ /* 0x000fe20000010000 */
[----:B------:R-:W-:Y:S01]  /*58a0*/  FMUL.FTZ R70, R83, UR56 ;  /* 0x0000003853467c20 */ /* 0x000fe20008410000 */
[C---:B------:R-:W-:Y:S01]  /*58b0*/  FMUL.FTZ R75, R113.reuse, -R82 ;  /* 0x80000052714b7220 */ /* 0x040fe20000410000 */
[----:B------:R0:W-:Y:S01]  /*58c0*/  STS [R57+0x10fc], R78 ;  /* 0x0010fc4e39007388 */ /* 0x0001e20000000800 */
[----:B------:R-:W-:Y:S01]  /*58d0*/  FMUL.FTZ R113, R113, -R224 ;  /* 0x800000e071717220 */ /* 0x000fe20000410000 */
[----:B------:R-:W-:Y:S01]  /*58e0*/  FMUL.FTZ R79, R52, R203 ;  /* 0x000000cb344f7220 */ /* 0x000fe20000410000 */
[----:B------:R-:W-:Y:S01]  /*58f0*/  FMUL.FTZ R58, R137, UR56 ;  /* 0x00000038893a7c20 */ /* 0x000fe20008410000 */
[----:B------:R-:W-:Y:S01]  /*5900*/  FMUL.FTZ R146, R77, R144 ;  /* 0x000000904d927220 */ /* 0x000fe20000410000 */
[----:B------:R-:W-:Y:S01]  /*5910*/  FFMA.FTZ R70, R137, UR57, -R70 ;  /* 0x0000003989467c23 */ /* 0x000fe20008010846 */
[-C--:B------:R-:W-:Y:S01]  /*5920*/  FFMA.FTZ R59, R212, R222.reuse, R59 ;  /* 0x000000ded43b7223 */ /* 0x080fe2000001003b */
[----:B------:R-:W-:Y:S01]  /*5930*/  FMUL.FTZ R137, R49, R222 ;  /* 0x000000de31897220 */ /* 0x000fe20000410000 */
[----:B------:R-:W-:Y:S01]  /*5940*/  FFMA.FTZ R207, R222, UR57, R207 ;  /* 0x00000039decf7c23 */ /* 0x000fe200080100cf */
[----:B------:R-:W-:Y:S01]  /*5950*/  FFMA.FTZ R76, R83, UR57, R58 ;  /* 0x00000039534c7c23 */ /* 0x000fe2000801003a */
[C---:B0-----:R-:W-:Y:S01]  /*5960*/  FFMA.FTZ R78, R114.reuse, R224, -R75 ;  /* 0x000000e0724e7223 */ /* 0x041fe2000001084b */
[-C--:B------:R-:W-:Y:S01]  /*5970*/  FFMA.FTZ R75, R114, R82.reuse, R113 ;  /* 0x00000052724b7223 */ /* 0x080fe20000010071 */
[C---:B------:R-:W-:Y:S01]  /*5980*/  FMUL.FTZ R114, R197.reuse, R82 ;  /* 0x00000052c5727220 */ /* 0x040fe20000410000 */
[-C--:B------:R-:W-:Y:S01]  /*5990*/  FFMA.FTZ R197, R197, -R79.reuse, R220 ;  /* 0x8000004fc5c57223 */ /* 0x080fe200000100dc */
[----:B------:R-:W-:Y:S01]  /*59a0*/  FFMA.FTZ R113, R205, -R79, R218 ;  /* 0x8000004fcd717223 */ /* 0x000fe200000100da */
[----:B------:R-:W-:Y:S01]  /*59b0*/  FADD.FTZ R238, -R96, R75 ;  /* 0x0000004b60ee7221 */ /* 0x000fe20000010100 */
[----:B------:R-:W-:Y:S01]  /*59c0*/  FADD.FTZ R222, R97, R78 ;  /* 0x0000004e61de7221 */ /* 0x000fe20000010000 */
[----:B------:R-:W-:Y:S01]  /*59d0*/  FMUL.FTZ R79, R82, UR56 ;  /* 0x00000038524f7c20 */ /* 0x000fe20008410000 */
[----:B------:R0:W-:Y:S01]  /*59e0*/  STS [R57+0x10f8], R146 ;  /* 0x0010f89239007388 */ /* 0x0001e20000000800 */
[----:B------:R-:W-:Y:S01]  /*59f0*/  FMUL.FTZ R58, R49, R210 ;  /* 0x000000d2313a7220 */ /* 0x000fe20000410000 */
[C---:B------:R-:W-:Y:S01]  /*5a00*/  FMUL.FTZ R75, R115.reuse, -R238 ;  /* 0x800000ee734b7220 */ /* 0x040fe20000410000 */
[----:B------:R-:W-:Y:S01]  /*5a10*/  FMUL.FTZ R115, R115, -R222 ;  /* 0x800000de73737220 */ /* 0x000fe20000410000 */
[----:B------:R-:W-:Y:S01]  /*5a20*/  FFMA.FTZ R96, R224, UR57, R79 ;  /* 0x00000039e0607c23 */ /* 0x000fe2000801004f */
[----:B------:R-:W-:Y:S01]  /*5a30*/  FFMA.FTZ R204, R204, -R58, R221 ;  /* 0x8000003acccc7223 */ /* 0x000fe200000100dd */
[C---:B------:R-:W-:Y:S01]  /*5a40*/  FMUL.FTZ R79, R51.reuse, R200 ;  /* 0x000000c8334f7220 */ /* 0x040fe20000410000 */
[----:B------:R-:W-:Y:S01]  /*5a50*/  FFMA.FTZ R58, R212, -R58, R219 ;  /* 0x8000003ad43a7223 */ /* 0x000fe200000100db */
[----:B------:R-:W-:Y:S01]  /*5a60*/  FFMA.FTZ R75, R116, R222, -R75 ;  /* 0x000000de744b7223 */ /* 0x000fe2000001084b */
[-C--:B------:R-:W-:Y:S01]  /*5a70*/  FMUL.FTZ R83, R194, R238.reuse ;  /* 0x000000eec2537220 */ /* 0x080fe20000410000 */
[C---:B0-----:R-:W-:Y:S01]  /*5a80*/  FMUL.FTZ R146, R210.reuse, R137 ;  /* 0x00000089d2927220 */ /* 0x041fe20000410000 */
[----:B------:R-:W-:Y:S01]  /*5a90*/  FMUL.FTZ R80, R210, R69 ;  /* 0x00000045d2507220 */ /* 0x000fe20000410000 */
[----:B------:R-:W-:Y:S01]  /*5aa0*/  FMUL.FTZ R212, R224, UR56 ;  /* 0x00000038e0d47c20 */ /* 0x000fe20008410000 */
[----:B------:R-:W-:Y:S01]  /*5ab0*/  FFMA.FTZ R116, R116, R238, R115 ;  /* 0x000000ee74747223 */ /* 0x000fe20000010073 */
[----:B------:R-:W-:Y:S01]  /*5ac0*/  FMUL.FTZ R148, R52, R224 ;  /* 0x000000e034947220 */ /* 0x000fe20000410000 */
[----:B------:R0:W-:Y:S01]  /*5ad0*/  STS [R57+0x10f0], R146 ;  /* 0x0010f09239007388 */ /* 0x0001e20000000800 */
[-C--:B------:R-:W-:Y:S01]  /*5ae0*/  FFMA.FTZ R194, R194, -R79.reuse, R217 ;  /* 0x8000004fc2c27223 */ /* 0x080fe200000100d9 */
[C---:B------:R-:W-:Y:S01]  /*5af0*/  FFMA.FTZ R79, R202.reuse, -R79, R215 ;  /* 0x8000004fca4f7223 */ /* 0x040fe200000100d7 */
[----:B------:R-:W-:Y:S01]  /*5b00*/  FFMA.FTZ R83, R202, R222, R83 ;  /* 0x000000deca537223 */ /* 0x000fe20000010053 */
[----:B------:R-:W-:Y:S01]  /*5b10*/  FMUL.FTZ R97, R51, R238 ;  /* 0x000000ee33617220 */ /* 0x000fe20000410000 */
[----:B------:R-:W-:Y:S01]  /*5b20*/  FFMA.FTZ R114, R205, R224, R114 ;  /* 0x000000e0cd727223 */ /* 0x000fe20000010072 */
[----:B------:R-:W-:Y:S01]  /*5b30*/  FFMA.FTZ R212, R82, UR57, -R212 ;  /* 0x0000003952d47c23 */ /* 0x000fe200080108d4 */
[----:B------:R-:W-:Y:S01]  /*5b40*/  FADD.FTZ R202, -R73, R116 ;  /* 0x0000007449ca7221 */ /* 0x000fe20000010100 */
[----:B------:R1:W-:Y:S01]  /*5b50*/  STS [R57+0x10f4], R80 ;  /* 0x0010f45039007388 */ /* 0x0003e20000000800 */
[----:B------:R-:W-:Y:S01]  /*5b60*/  FADD.FTZ R224, R72, R75 ;  /* 0x0000004b48e07221 */ /* 0x000fe20000010000 */
[----:B0-----:R-:W-:Y:S01]  /*5b70*/  FMUL.FTZ R146, R52, R82 ;  /* 0x0000005234927220 */ /* 0x001fe20000410000 */
[----:B------:R-:W-:Y:S01]  /*5b80*/  FMUL.FTZ R115, R51, R222 ;  /* 0x000000de33737220 */ /* 0x000fe20000410000 */
[----:B------:R-:W-:Y:S01]  /*5b90*/  FMUL.FTZ R78, R238, UR56 ;  /* 0x00000038ee4e7c20 */ /* 0x000fe20008410000 */
[----:B------:R-:W-:Y:S01]  /*5ba0*/  FMUL.FTZ R116, R200, R97 ;  /* 0x00000061c8747220 */ /* 0x000fe20000410000 */
[----:B------:R-:W-:Y:S01]  /*5bb0*/  FMUL.FTZ R82, R203, R146 ;  /* 0x00000092cb527220 */ /* 0x000fe20000410000 */
[----:B------:R-:W-:Y:S01]  /*5bc0*/  FMUL.FTZ R73, R117, -R202 ;  /* 0x800000ca75497220 */ /* 0x000fe20000410000 */
[----:B------:R-:W-:Y:S01]  /*5bd0*/  FMUL.FTZ R75, R54, R193 ;  /* 0x000000c1364b7220 */ /* 0x000fe20000410000 */
[----:B------:R-:W-:Y:S01]  /*5be0*/  FMUL.FTZ R81, R224, UR56 ;  /* 0x00000038e0517c20 */ /* 0x000fe20008410000 */
[----:B-1----:R-:W-:Y:S01]  /*5bf0*/  FMUL.FTZ R80, R203, R148 ;  /* 0x00000094cb507220 */ /* 0x002fe20000410000 */
[----:B------:R0:W-:Y:S01]  /*5c00*/  STS [R57+0x10ec], R82 ;  /* 0x0010ec5239007388 */ /* 0x0001e20000000800 */
[----:B------:R-:W-:Y:S01]  /*5c10*/  FFMA.FTZ R72, R222, UR57, R78 ;  /* 0x00000039de487c23 */ /* 0x000fe2000801004e */
[-C--:B------:R-:W-:Y:S01]  /*5c20*/  FMUL.FTZ R117, R117, -R224.reuse ;  /* 0x800000e075757220 */ /* 0x080fe20000410000 */
[----:B------:R-:W-:Y:S01]  /*5c30*/  FFMA.FTZ R78, R118, R224, -R73 ;  /* 0x000000e0764e7223 */ /* 0x000fe20000010849 */
[----:B------:R1:W-:Y:S01]  /*5c40*/  STS [R57+0x10e8], R80 ;  /* 0x0010e85039007388 */ /* 0x0003e20000000800 */
[----:B------:R-:W-:Y:S01]  /*5c50*/  FMUL.FTZ R73, R202, UR56 ;  /* 0x00000038ca497c20 */ /* 0x000fe20008410000 */
[----:B------:R-:W-:Y:S01]  /*5c60*/  FFMA.FTZ R117, R118, R202, R117 ;  /* 0x000000ca76757223 */ /* 0x000fe20000010075 */
[----:B------:R-:W-:Y:S01]  /*5c70*/  FMUL.FTZ R118, R54, R224 ;  /* 0x000000e036767220 */ /* 0x000fe20000410000 */
[----:B------:R2:W-:Y:S01]  /*5c80*/  STS [R57+0x10e4], R116 ;  /* 0x0010e47439007388 */ /* 0x0005e20000000800 */
[----:B------:R-:W-:Y:S01]  /*5c90*/  FADD.FTZ R95, R95, R78 ;  /* 0x0000004e5f5f7221 */ /* 0x000fe20000010000 */
[----:B0-----:R-:W-:Y:S01]  /*5ca0*/  FMUL.FTZ R82, R200, R115 ;  /* 0x00000073c8527220 */ /* 0x001fe20000410000 */
[----:B------:R-:W-:Y:S01]  /*5cb0*/  FMUL.FTZ R205, R222, UR56 ;  /* 0x00000038decd7c20 */ /* 0x000fe20008410000 */
[----:B------:R-:W-:Y:S01]  /*5cc0*/  FMUL.FTZ R222, R193, R118 ;  /* 0x00000076c1de7220 */ /* 0x000fe20000410000 */
[----:B------:R-:W-:Y:S01]  /*5cd0*/  FFMA.FTZ R36, R51, R83, R36 ;  /* 0x0000005333247223 */ /* 0x000fe20000010024 */
[C---:B-1----:R-:W-:Y:S01]  /*5ce0*/  FMUL.FTZ R80, R187.reuse, R202 ;  /* 0x000000cabb507220 */ /* 0x042fe20000410000 */
[-C--:B------:R-:W-:Y:S01]  /*5cf0*/  FFMA.FTZ R187, R187, -R75.reuse, R216 ;  /* 0x8000004bbbbb7223 */ /* 0x080fe200000100d8 */
[----:B------:R0:W-:Y:S01]  /*5d00*/  STS [R57+0x10e0], R82 ;  /* 0x0010e05239007388 */ /* 0x0001e20000000800 */
[C---:B------:R-:W-:Y:S01]  /*5d10*/  FFMA.FTZ R75, R195.reuse, -R75, R214 ;  /* 0x8000004bc34b7223 */ /* 0x040fe200000100d6 */
[----:B--2---:R-:W-:Y:S01]  /*5d20*/  FFMA.FTZ R116, R202, UR57, -R81 ;  /* 0x00000039ca747c23 */ /* 0x004fe20008010851 */
[----:B------:R-:W-:Y:S01]  /*5d30*/  FFMA.FTZ R80, R195, R224, R80 ;  /* 0x000000e0c3507223 */ /* 0x000fe20000010050 */
[----:B------:R-:W-:Y:S01]  /*5d40*/  FMUL.FTZ R202, R54, R202 ;  /* 0x000000ca36ca7220 */ /* 0x000fe20000410000 */
[----:B------:R-:W-:Y:S01]  /*5d50*/  FFMA.FTZ R205, R238, UR57, -R205 ;  /* 0x00000039eecd7c23 */ /* 0x000fe200080108cd */
[----:B------:R-:W-:Y:S01]  /*5d60*/  FMUL.FTZ R116, R187, R116 ;  /* 0x00000074bb747220 */ /* 0x000fe20000410000 */
[----:B------:R-:W-:Y:S01]  /*5d70*/  FFMA.FTZ R37, R54, R80, R37 ;  /* 0x0000005036257223 */ /* 0x000fe20000010025 */
[----:B------:R-:W-:Y:S01]  /*5d80*/  FMUL.FTZ R212, R197, R212 ;  /* 0x000000d4c5d47220 */ /* 0x000fe20000410000 */
[----:B------:R-:W-:Y:S01]  /*5d90*/  FMUL.FTZ R147, R204, R147 ;  /* 0x00000093cc937220 */ /* 0x000fe20000410000 */
[----:B0-----:R-:W-:Y:S01]  /*5da0*/  FFMA.FTZ R82, R224, UR57, R73 ;  /* 0x00000039e0527c23 */ /* 0x001fe20008010049 */
[----:B------:R-:W-:Y:S01]  /*5db0*/  FADD.FTZ R224, -R94, R117 ;  /* 0x000000755ee07221 */ /* 0x000fe20000010100 */
[C---:B------:R-:W-:Y:S01]  /*5dc0*/  FMUL.FTZ R73, R187.reuse, R202 ;  /* 0x000000cabb497220 */ /* 0x040fe20000410000 */
[----:B------:R-:W-:Y:S01]  /*5dd0*/  FMUL.FTZ R187, R187, R118 ;  /* 0x00000076bbbb7220 */ /* 0x000fe20000410000 */
[----:B------:R-:W-:Y:S01]  /*5de0*/  FFMA.FTZ R82, R75, R82, R116 ;  /* 0x000000524b527223 */ /* 0x000fe20000010074 */
[C---:B------:R-:W-:Y:S01]  /*5df0*/  FMUL.FTZ R81, R119.reuse, -R224 ;  /* 0x800000e077517220 */ /* 0x040fe20000410000 */
[-C--:B------:R-:W-:Y:S01]  /*5e00*/  FMUL.FTZ R119, R119, -R95.reuse ;  /* 0x8000005f77777220 */ /* 0x080fe20000410000 */
[----:B------:R-:W-:Y:S01]  /*5e10*/  FFMA.FTZ R73, R75, R118, R73 ;  /* 0x000000764b497223 */ /* 0x000fe20000010049 */
[----:B------:R-:W-:Y:S01]  /*5e20*/  FFMA.FTZ R116, R193, R80, R82 ;  /* 0x00000050c1747223 */ /* 0x000fe20000010052 */
[----:B------:R-:W-:Y:S01]  /*5e30*/  FMUL.FTZ R80, R184, R224 ;  /* 0x000000e0b8507220 */ /* 0x000fe20000410000 */
[-C--:B------:R-:W-:Y:S01]  /*5e40*/  FFMA.FTZ R78, R120, R95.reuse, -R81 ;  /* 0x0000005f784e7223 */ /* 0x080fe20000010851 */
[----:B------:R-:W-:Y:S01]  /*5e50*/  FMUL.FTZ R82, R53, R190 ;  /* 0x000000be35527220 */ /* 0x000fe20000410000 */
[----:B------:R-:W-:Y:S01]  /*5e60*/  FMUL.FTZ R81, R95, UR56 ;  /* 0x000000385f517c20 */ /* 0x000fe20008410000 */
[-C--:B------:R-:W-:Y:S01]  /*5e70*/  FFMA.FTZ R117, R192, R95.reuse, R80 ;  /* 0x0000005fc0757223 */ /* 0x080fe20000010050 */
[----:B------:R-:W-:Y:S01]  /*5e80*/  FMUL.FTZ R80, R224, UR56 ;  /* 0x00000038e0507c20 */ /* 0x000fe20008410000 */
[----:B------:R-:W-:Y:S01]  /*5e90*/  FFMA.FTZ R184, R184, -R82, R211 ;  /* 0x80000052b8b87223 */ /* 0x000fe200000100d3 */
[----:B------:R-:W-:Y:S01]  /*5ea0*/  FFMA.FTZ R81, R224, UR57, -R81 ;  /* 0x00000039e0517c23 */ /* 0x000fe20008010851 */
[----:B------:R-:W-:Y:S01]  /*5eb0*/  FFMA.FTZ R119, R120, R224, R119 ;  /* 0x000000e078777223 */ /* 0x000fe20000010077 */
[-C--:B------:R-:W-:Y:S01]  /*5ec0*/  FMUL.FTZ R94, R193, R202.reuse ;  /* 0x000000cac15e7220 */ /* 0x080fe20000410000 */
[----:B------:R-:W-:Y:S01]  /*5ed0*/  FFMA.FTZ R75, R75, R202, -R187 ;  /* 0x000000ca4b4b7223 */ /* 0x000fe200000108bb */
[----:B------:R-:W-:Y:S01]  /*5ee0*/  FMUL.FTZ R195, R53, R224 ;  /* 0x000000e035c37220 */ /* 0x000fe20000410000 */
[----:B------:R-:W-:Y:S01]  /*5ef0*/  FFMA.FTZ R187, R95, UR57, R80 ;  /* 0x000000395fbb7c23 */ /* 0x000fe20008010050 */
[----:B------:R-:W-:Y:S01]  /*5f00*/  FMUL.FTZ R193, R53, R95 ;  /* 0x0000005f35c17220 */ /* 0x000fe20000410000 */
[----:B------:R-:W-:Y:S01]  /*5f10*/  FFMA.FTZ R82, R192, -R82, R209 ;  /* 0x80000052c0527223 */ /* 0x000fe200000100d1 */
[----:B------:R-:W-:Y:S01]  /*5f20*/  FMUL.FTZ R95, R184, R81 ;  /* 0x00000051b85f7220 */ /* 0x000fe20000410000 */
[----:B------:R-:W-:Y:S01]  /*5f30*/  FADD.FTZ R118, -R98, R119 ;  /* 0x0000007762767221 */ /* 0x000fe20000010100 */
[----:B------:R-:W-:Y:S01]  /*5f40*/  FADD.FTZ R93, R93, R78 ;  /* 0x0000004e5d5d7221 */ /* 0x000fe20000010000 */
[----:B------:R-:W-:Y:S01]  /*5f50*/  FMUL.FTZ R119, R184, R195 ;  /* 0x000000c3b8777220 */ /* 0x000fe20000410000 */
[----:B------:R-:W-:Y:S01]  /*5f60*/  FMUL.FTZ R78, R194, R205 ;  /* 0x000000cdc24e7220 */ /* 0x000fe20000410000 */
[----:B------:R-:W-:Y:S01]  /*5f70*/  FMUL.FTZ R184, R184, R193 ;  /* 0x000000c1b8b87220 */ /* 0x000fe20000410000 */
[----:B------:R-:W-:Y:S01]  /*5f80*/  FFMA.FTZ R95, R82, R187, R95 ;  /* 0x000000bb525f7223 */ /* 0x000fe2000001005f */
[----:B------:R-:W-:Y:S01]  /*5f90*/  FADD.FTZ R21, R116, R21 ;  /* 0x0000001574157221 */ /* 0x000fe20000010000 */
[----:B------:R0:W-:Y:S01]  /*5fa0*/  STS [R57+0x10dc], R94 ;  /* 0x0010dc5e39007388 */ /* 0x0001e20000000800 */
[----:B------:R-:W-:Y:S01]  /*5fb0*/  FFMA.FTZ R80, R82, R193, R119 ;  /* 0x000000c152507223 */ /* 0x000fe20000010077 */
[C---:B------:R-:W-:Y:S01]  /*5fc0*/  FMUL.FTZ R116, R194.reuse, R97 ;  /* 0x00000061c2747220 */ /* 0x040fe20000410000 */
[----:B------:R-:W-:Y:S01]  /*5fd0*/  FMUL.FTZ R194, R194, R115 ;  /* 0x00000073c2c27220 */ /* 0x000fe20000410000 */
[----:B------:R-:W-:Y:S01]  /*5fe0*/  FFMA.FTZ R119, R79, R72, R78 ;  /* 0x000000484f777223 */ /* 0x000fe2000001004e */
[----:B------:R-:W-:Y:S01]  /*5ff0*/  FFMA.FTZ R38, R53, R117, R38 ;  /* 0x0000007535267223 */ /* 0x000fe20000010026 */
[----:B------:R-:W-:Y:S01]  /*6000*/  FFMA.FTZ R81, R82, R195, -R184 ;  /* 0x000000c352517223 */ /* 0x000fe200000108b8 */
[C---:B------:R-:W-:Y:S01]  /*6010*/  FFMA.FTZ R117, R190.reuse, R117, R95 ;  /* 0x00000075be757223 */ /* 0x040fe2000001005f */
[-C--:B------:R-:W-:Y:S01]  /*6020*/  FMUL.FTZ R95, R121, -R118.reuse ;  /* 0x80000076795f7220 */ /* 0x080fe20000410000 */
[-C--:B------:R-:W-:Y:S01]  /*6030*/  FMUL.FTZ R82, R177, R118.reuse ;  /* 0x00000076b1527220 */ /* 0x080fe20000410000 */
[C---:B0-----:R-:W-:Y:S01]  /*6040*/  FMUL.FTZ R94, R190.reuse, R193 ;  /* 0x000000c1be5e7220 */ /* 0x041fe20000410000 */
[----:B------:R-:W-:Y:S01]  /*6050*/  FMUL.FTZ R98, R190, R195 ;  /* 0x000000c3be627220 */ /* 0x000fe20000410000 */
[C---:B------:R-:W-:Y:S01]  /*6060*/  FFMA.FTZ R78, R79.reuse, R115, R116 ;  /* 0x000000734f4e7223 */ /* 0x040fe20000010074 */
[----:B------:R-:W-:Y:S01]  /*6070*/  FFMA.FTZ R79, R79, R97, -R194 ;  /* 0x000000614f4f7223 */ /* 0x000fe200000108c2 */
[----:B------:R-:W-:Y:S01]  /*6080*/  FFMA.FTZ R119, R200, R83, R119 ;  /* 0x00000053c8777223 */ /* 0x000fe20000010077 */
[----:B------:R0:W-:Y:S01]  /*6090*/  STS [R57+0x10d0], R94 ;  /* 0x0010d05e39007388 */ /* 0x0001e20000000800 */
[----:B------:R-:W-:Y:S01]  /*60a0*/  FMUL.FTZ R83, R88, R183 ;  /* 0x000000b758537220 */ /* 0x000fe20000410000 */
[----:B------:R-:W-:Y:S01]  /*60b0*/  FMUL.FTZ R97, R93, UR56 ;  /* 0x000000385d617c20 */ /* 0x000fe20008410000 */
[-C--:B------:R-:W-:Y:S01]  /*60c0*/  FMUL.FTZ R121, R121, -R93.reuse ;  /* 0x8000005d79797220 */ /* 0x080fe20000410000 */
[C---:B------:R-:W-:Y:S01]  /*60d0*/  FFMA.FTZ R72, R122.reuse, R93, -R95 ;  /* 0x0000005d7a487223 */ /* 0x040fe2000001085f */
[----:B------:R1:W-:Y:S01]  /*60e0*/  STS [R57+0x10d4], R98 ;  /* 0x0010d46239007388 */ /* 0x0003e20000000800 */
[-C--:B------:R-:W-:Y:S01]  /*60f0*/  FFMA.FTZ R177, R177, -R83.reuse, R208 ;  /* 0x80000053b1b17223 */ /* 0x080fe200000100d0 */
[-C--:B------:R-:W-:Y:S01]  /*6100*/  FFMA.FTZ R121, R122, R118.reuse, R121 ;  /* 0x000000767a797223 */ /* 0x080fe20000010079 */
[----:B------:R-:W-:Y:S01]  /*6110*/  FADD.FTZ R99, R99, R72 ;  /* 0x0000004863637221 */ /* 0x000fe20000010000 */
[C---:B------:R-:W-:Y:S01]  /*6120*/  FFMA.FTZ R95, R185.reuse, -R83, R206 ;  /* 0x80000053b95f7223 */ /* 0x040fe200000100ce */
[-C--:B0-----:R-:W-:Y:S01]  /*6130*/  FFMA.FTZ R94, R185, R93.reuse, R82 ;  /* 0x0000005db95e7223 */ /* 0x081fe20000010052 */
[----:B------:R-:W-:Y:S01]  /*6140*/  FMUL.FTZ R82, R118, UR56 ;  /* 0x0000003876527c20 */ /* 0x000fe20008410000 */
[----:B------:R-:W-:Y:S01]  /*6150*/  FADD.FTZ R122, -R92, R121 ;  /* 0x000000795c7a7221 */ /* 0x000fe20000010100 */
[C---:B------:R-:W-:Y:S01]  /*6160*/  FMUL.FTZ R116, R88.reuse, R118 ;  /* 0x0000007658747220 */ /* 0x040fe20000410000 */
[----:B------:R-:W-:Y:S01]  /*6170*/  FFMA.FTZ R39, R88, R94, R39 ;  /* 0x0000005e58277223 */ /* 0x000fe20000010027 */
[----:B-1----:R-:W-:Y:S01]  /*6180*/  FFMA.FTZ R98, R118, UR57, -R97 ;  /* 0x0000003976627c23 */ /* 0x002fe20008010861 */
[----:B------:R-:W-:Y:S01]  /*6190*/  FFMA.FTZ R72, R93, UR57, R82 ;  /* 0x000000395d487c23 */ /* 0x000fe20008010052 */
[----:B------:R-:W-:Y:S01]  /*61a0*/  FMUL.FTZ R82, R88, R93 ;  /* 0x0000005d58527220 */ /* 0x000fe20000410000 */
[----:B------:R-:W-:Y:S01]  /*61b0*/  FMUL.FTZ R93, R197, R146 ;  /* 0x00000092c55d7220 */ /* 0x000fe20000410000 */
[C---:B------:R-:W-:Y:S01]  /*61c0*/  FMUL.FTZ R98, R177.reuse, R98 ;  /* 0x00000062b1627220 */ /* 0x040fe20000410000 */
[C---:B------:R-:W-:Y:S01]  /*61d0*/  FMUL.FTZ R118, R177.reuse, R116 ;  /* 0x00000074b1767220 */ /* 0x040fe20000410000 */
[----:B------:R-:W-:Y:S01]  /*61e0*/  FMUL.FTZ R177, R177, R82 ;  /* 0x00000052b1b17220 */ /* 0x000fe20000410000 */
[----:B------:R-:W-:Y:S01]  /*61f0*/  FFMA.FTZ R92, R113, R148, R93 ;  /* 0x00000094715c7223 */ /* 0x000fe2000001005d */
[----:B------:R-:W-:Y:S01]  /*6200*/  FFMA.FTZ R72, R95, R72, R98 ;  /* 0x000000485f487223 */ /* 0x000fe20000010062 */
[C---:B------:R-:W-:Y:S01]  /*6210*/  FMUL.FTZ R93, R123.reuse, -R122 ;  /* 0x8000007a7b5d7220 */ /* 0x040fe20000410000 */
[-C--:B------:R-:W-:Y:S01]  /*6220*/  FMUL.FTZ R123, R123, -R99.reuse ;  /* 0x800000637b7b7220 */ /* 0x080fe20000410000 */
[----:B------:R-:W-:Y:S01]  /*6230*/  FFMA.FTZ R83, R95, R82, R118 ;  /* 0x000000525f537223 */ /* 0x000fe20000010076 */
[C---:B------:R-:W-:Y:S01]  /*6240*/  FFMA.FTZ R98, R183.reuse, R94, R72 ;  /* 0x0000005eb7627223 */ /* 0x040fe20000010048 */
[CC--:B------:R-:W-:Y:S01]  /*6250*/  FFMA.FTZ R72, R124.reuse, R99.reuse, -R93 ;  /* 0x000000637c487223 */ /* 0x0c0fe2000001085d */
[-C--:B------:R-:W-:Y:S01]  /*6260*/  FFMA.FTZ R124, R124, R122.reuse, R123 ;  /* 0x0000007a7c7c7223 */ /* 0x080fe2000001007b */
[----:B------:R-:W-:Y:S01]  /*6270*/  FMUL.FTZ R94, R182, R122 ;  /* 0x0000007ab65e7220 */ /* 0x000fe20000410000 */
[----:B------:R-:W-:Y:S01]  /*6280*/  FMUL.FTZ R118, R183, R82 ;  /* 0x00000052b7767220 */ /* 0x000fe20000410000 */
[----:B------:R-:W-:Y:S01]  /*6290*/  FADD.FTZ R72, R87, R72 ;  /* 0x0000004857487221 */ /* 0x000fe20000010000 */
[----:B------:R-:W-:Y:S01]  /*62a0*/  FFMA.FTZ R82, R95, R116, -R177 ;  /* 0x000000745f527223 */ /* 0x000fe200000108b1 */
[----:B------:R-:W-:Y:S01]  /*62b0*/  FFMA.FTZ R96, R113, R96, R212 ;  /* 0x0000006071607223 */ /* 0x000fe200000100d4 */
[----:B------:R-:W-:Y:S01]  /*62c0*/  FADD.FTZ R225, -R225, R124 ;  /* 0x0000007ce1e17221 */ /* 0x000fe20000010100 */
[----:B------:R-:W-:Y:S01]  /*62d0*/  FMUL.FTZ R95, R55, R180 ;  /* 0x000000b4375f7220 */ /* 0x000fe20000410000 */
[----:B------:R-:W-:Y:S01]  /*62e0*/  FFMA.FTZ R115, R174, R99, R94 ;  /* 0x00000063ae737223 */ /* 0x000fe2000001005e */
[----:B------:R-:W-:Y:S01]  /*62f0*/  FMUL.FTZ R93, R99, UR56 ;  /* 0x00000038635d7c20 */ /* 0x000fe20008410000 */
[----:B------:R-:W-:Y:S01]  /*6300*/  FMUL.FTZ R120, R183, R116 ;  /* 0x00000074b7787220 */ /* 0x000fe20000410000 */
[----:B------:R-:W-:Y:S01]  /*6310*/  FMUL.FTZ R94, R125, -R72 ;  /* 0x800000487d5e7220 */ /* 0x000fe20000410000 */
[----:B------:R-:W-:Y:S01]  /*6320*/  FFMA.FTZ R116, R203, R114, R96 ;  /* 0x00000072cb747223 */ /* 0x000fe20000010060 */
[----:B------:R-:W-:Y:S01]  /*6330*/  FMUL.FTZ R87, R125, -R225 ;  /* 0x800000e17d577220 */ /* 0x000fe20000410000 */
[-C--:B------:R-:W-:Y:S01]  /*6340*/  FFMA.FTZ R182, R182, -R95.reuse, R201 ;  /* 0x8000005fb6b67223 */ /* 0x080fe200000100c9 */
[----:B------:R-:W-:Y:S01]  /*6350*/  FFMA.FTZ R96, R174, -R95, R199 ;  /* 0x8000005fae607223 */ /* 0x000fe200000100c7 */
[----:B------:R-:W-:Y:S01]  /*6360*/  FFMA.FTZ R95, R122, UR57, -R93 ;  /* 0x000000397a5f7c23 */ /* 0x000fe2000801085d */
[----:B------:R-:W-:Y:S01]  /*6370*/  FFMA.FTZ R93, R128, R225, R94 ;  /* 0x000000e1805d7223 */ /* 0x000fe2000001005e */
[----:B------:R-:W-:Y:S01]  /*6380*/  FADD.FTZ R23, R98, R23 ;  /* 0x0000001762177221 */ /* 0x000fe20000010000 */
[----:B------:R-:W-:Y:S01]  /*6390*/  FFMA.FTZ R87, R128, R72, -R87 ;  /* 0x0000004880577223 */ /* 0x000fe20000010857 */
[----:B------:R-:W-:Y:S01]  /*63a0*/  FMUL.FTZ R98, R122, UR56 ;  /* 0x000000387a627c20 */ /* 0x000fe20008410000 */
[----:B------:R-:W-:Y:S01]  /*63b0*/  FADD.FTZ R86, -R86, R93 ;  /* 0x0000005d56567221 */ /* 0x000fe20000010100 */
[----:B------:R-:W-:Y:S01]  /*63c0*/  FADD.FTZ R22, R117, R22 ;  /* 0x0000001675167221 */ /* 0x000fe20000010000 */
[----:B------:R-:W-:Y:S01]  /*63d0*/  FADD.FTZ R226, R226, R87 ;  /* 0x00000057e2e27221 */ /* 0x000fe20000010000 */
[----:B------:R-:W-:Y:S01]  /*63e0*/  FFMA.FTZ R97, R99, UR57, R98 ;  /* 0x0000003963617c23 */ /* 0x000fe20008010062 */
[----:B------:R-:W-:Y:S01]  /*63f0*/  FMUL.FTZ R117, R55, R99 ;  /* 0x0000006337757220 */ /* 0x000fe20000410000 */
[----:B------:R-:W-:Y:S01]  /*6400*/  FMUL.FTZ R99, R182, R95 ;  /* 0x0000005fb6637220 */ /* 0x000fe20000410000 */
[C---:B------:R-:W-:Y:S01]  /*6410*/  FMUL.FTZ R95, R129.reuse, -R86 ;  /* 0x80000056815f7220 */ /* 0x040fe20000410000 */
[----:B------:R-:W-:Y:S01]  /*6420*/  FMUL.FTZ R129, R129, -R226 ;  /* 0x800000e281817220 */ /* 0x000fe20000410000 */
[----:B------:R-:W-:Y:S01]  /*6430*/  FADD.FTZ R20, R119, R20 ;  /* 0x0000001477147221 */ /* 0x000fe20000010000 */
[----:B------:R-:W-:Y:S01]  /*6440*/  FMUL.FTZ R119, R55, R122 ;  /* 0x0000007a37777220 */ /* 0x000fe20000410000 */
[C---:B------:R-:W-:Y:S01]  /*6450*/  FFMA.FTZ R94, R130.reuse, R226, -R95 ;  /* 0x000000e2825e7223 */ /* 0x040fe2000001085f */
[----:B------:R-:W-:Y:S01]  /*6460*/  FFMA.FTZ R130, R130, R86, R129 ;  /* 0x0000005682827223 */ /* 0x000fe20000010081 */
[----:B------:R-:W-:Y:S01]  /*6470*/  FFMA.FTZ R99, R96, R97, R99 ;  /* 0x0000006160637223 */ /* 0x000fe20000010063 */
[C---:B------:R-:W-:Y:S01]  /*6480*/  FMUL.FTZ R121, R182.reuse, R119 ;  /* 0x00000077b6797220 */ /* 0x040fe20000410000 */
[----:B------:R-:W-:Y:S01]  /*6490*/  FMUL.FTZ R182, R182, R117 ;  /* 0x00000075b6b67220 */ /* 0x000fe20000410000 */
[----:B------:R-:W-:Y:S01]  /*64a0*/  FADD.FTZ R227, R227, R94 ;  /* 0x0000005ee3e37221 */ /* 0x000fe20000010000 */
[----:B------:R-:W-:Y:S01]  /*64b0*/  FADD.FTZ R85, -R85, R130 ;  /* 0x0000008255557221 */ /* 0x000fe20000010100 */
[----:B------:R-:W-:Y:S01]  /*64c0*/  FMUL.FTZ R95, R204, R69 ;  /* 0x00000045cc5f7220 */ /* 0x000fe20000410000 */
[C---:B------:R-:W-:Y:S01]  /*64d0*/  FFMA.FTZ R87, R96.reuse, R117, R121 ;  /* 0x0000007560577223 */ /* 0x040fe20000010079 */
[----:B------:R-:W-:Y:S01]  /*64e0*/  FFMA.FTZ R93, R96, R119, -R182 ;  /* 0x00000077605d7223 */ /* 0x000fe200000108b6 */
[----:B------:R-:W-:Y:S01]  /*64f0*/  FMUL.FTZ R204, R204, R137 ;  /* 0x00000089cccc7220 */ /* 0x000fe20000410000 */
[C---:B------:R-:W-:Y:S01]  /*6500*/  FMUL.FTZ R97, R131.reuse, -R227 ;  /* 0x800000e383617220 */ /* 0x040fe20000410000 */
[----:B------:R-:W-:Y:S01]  /*6510*/  FMUL.FTZ R96, R131, -R85 ;  /* 0x8000005583607220 */ /* 0x000fe20000410000 */
[C---:B------:R-:W-:Y:S01]  /*6520*/  FFMA.FTZ R94, R58.reuse, R137, R95 ;  /* 0x000000893a5e7223 */ /* 0x040fe2000001005f */
[----:B------:R-:W-:Y:S01]  /*6530*/  FFMA.FTZ R95, R58, R69, -R204 ;  /* 0x000000453a5f7223 */ /* 0x000fe200000108cc */
[C---:B------:R-:W-:Y:S01]  /*6540*/  FFMA.FTZ R97, R132.reuse, R85, R97 ;  /* 0x0000005584617223 */ /* 0x040fe20000010061 */
[----:B------:R-:W-:Y:S01]  /*6550*/  FFMA.FTZ R69, R132, R227, -R96 ;  /* 0x000000e384457223 */ /* 0x000fe20000010860 */
[----:B------:R-:W-:Y:S01]  /*6560*/  FMUL.FTZ R98, R180, R117 ;  /* 0x00000075b4627220 */ /* 0x000fe20000410000 */
[----:B------:R-:W-:Y:S01]  /*6570*/  FFMA.FTZ R35, R52, R114, R35 ;  /* 0x0000007234237223 */ /* 0x000fe20000010023 */
[----:B------:R-:W-:Y:S01]  /*6580*/  FADD.FTZ R228, -R228, R97 ;  /* 0x00000061e4e47221 */ /* 0x000fe20000010100 */
[----:B------:R-:W-:Y:S01]  /*6590*/  FADD.FTZ R84, R84, R69 ;  /* 0x0000004554547221 */ /* 0x000fe20000010000 */
[----:B------:R-:W-:Y:S01]  /*65a0*/  FFMA.FTZ R147, R58, R207, R147 ;  /* 0x000000cf3a937223 */ /* 0x000fe20000010093 */
[----:B------:R-:W-:Y:S01]  /*65b0*/  FMUL.FTZ R114, R180, R119 ;  /* 0x00000077b4727220 */ /* 0x000fe20000410000 */
[C---:B------:R-:W-:Y:S01]  /*65c0*/  FMUL.FTZ R69, R133.reuse, -R228 ;  /* 0x800000e485457220 */ /* 0x040fe20000410000 */
[-C--:B------:R-:W-:Y:S01]  /*65d0*/  FMUL.FTZ R133, R133, -R84.reuse ;  /* 0x8000005485857220 */ /* 0x080fe20000410000 */
[----:B------:R-:W-:Y:S01]  /*65e0*/  FMUL.FTZ R58, R90, R173 ;  /* 0x000000ad5a3a7220 */ /* 0x000fe20000410000 */
[C---:B------:R-:W-:Y:S01]  /*65f0*/  FMUL.FTZ R97, R175.reuse, R225 ;  /* 0x000000e1af617220 */ /* 0x040fe20000410000 */
[C---:B------:R-:W-:Y:S01]  /*6600*/  FFMA.FTZ R69, R134.reuse, R84, -R69 ;  /* 0x0000005486457223 */ /* 0x040fe20000010845 */
[----:B------:R-:W-:Y:S01]  /*6610*/  FFMA.FTZ R134, R134, R228, R133 ;  /* 0x000000e486867223 */ /* 0x000fe20000010085 */
[----:B------:R0:W-:Y:S01]  /*6620*/  STS [R57+0x10c0], R98 ;  /* 0x0010c06239007388 */ /* 0x0001e20000000800 */
[----:B------:R-:W-:Y:S01]  /*6630*/  FFMA.FTZ R175, R175, -R58, R196 ;  /* 0x8000003aafaf7223 */ /* 0x000fe200000100c4 */
[----:B------:R-:W-:Y:S01]  /*6640*/  FADD.FTZ R230, R230, R69 ;  /* 0x00000045e6e67221 */ /* 0x000fe20000010000 */
[----:B------:R-:W-:Y:S01]  /*6650*/  FADD.FTZ R229, -R229, R134 ;  /* 0x00000086e5e57221 */ /* 0x000fe20000010100 */
[----:B------:R1:W-:Y:S01]  /*6660*/  STS [R57+0x10c4], R114 ;  /* 0x0010c47239007388 */ /* 0x0003e20000000800 */
[----:B------:R-:W-:Y:S01]  /*6670*/  FADD.FTZ R19, R116, R19 ;  /* 0x0000001374137221 */ /* 0x000fe20000010000 */
[C---:B------:R-:W-:Y:S01]  /*6680*/  FMUL.FTZ R96, R135.reuse, -R230 ;  /* 0x800000e687607220 */ /* 0x040fe20000410000 */
[----:B------:R-:W-:Y:S01]  /*6690*/  FMUL.FTZ R69, R135, -R229 ;  /* 0x800000e587457220 */ /* 0x000fe20000410000 */
[----:B------:R-:W-:Y:S01]  /*66a0*/  FFMA.FTZ R117, R180, R115, R99 ;  /* 0x00000073b4757223 */ /* 0x000fe20000010063 */
[----:B------:R-:W-:Y:S01]  /*66b0*/  FMUL.FTZ R116, R90, R225 ;  /* 0x000000e15a747220 */ /* 0x000fe20000410000 */
[C---:B0-----:R-:W-:Y:S01]  /*66c0*/  FFMA.FTZ R98, R167.reuse, -R58, R198 ;  /* 0x8000003aa7627223 */ /* 0x041fe200000100c6 */
[C---:B------:R-:W-:Y:S01]  /*66d0*/  FFMA.FTZ R69, R138.reuse, R230, -R69 ;  /* 0x000000e68a457223 */ /* 0x040fe20000010845 */
[----:B------:R-:W-:Y:S01]  /*66e0*/  FFMA.FTZ R58, R167, R72, R97 ;  /* 0x00000048a73a7223 */ /* 0x000fe20000010061 */
[----:B------:R-:W-:Y:S01]  /*66f0*/  FFMA.FTZ R138, R138, R229, R96 ;  /* 0x000000e58a8a7223 */ /* 0x000fe20000010060 */
[----:B-1----:R-:W-:Y:S01]  /*6700*/  FMUL.FTZ R114, R72, UR56 ;  /* 0x0000003848727c20 */ /* 0x002fe20008410000 */
[----:B------:R-:W-:Y:S01]  /*6710*/  FADD.FTZ R232, R232, R69 ;  /* 0x00000045e8e87221 */ /* 0x000fe20000010000 */
[----:B------:R-:W-:Y:S01]  /*6720*/  FMUL.FTZ R97, R225, UR56 ;  /* 0x00000038e1617c20 */ /* 0x000fe20008410000 */
[----:B------:R-:W-:Y:S01]  /*6730*/  FADD.FTZ R231, -R231, R138 ;  /* 0x0000008ae7e77221 */ /* 0x000fe20000010100 */
[----:B------:R-:W-:Y:S01]  /*6740*/  FFMA.FTZ R114, R225, UR57, -R114 ;  /* 0x00000039e1727c23 */ /* 0x000fe20008010872 */
[----:B------:R-:W-:Y:S01]  /*6750*/  FMUL.FTZ R69, R139, -R232 ;  /* 0x800000e88b457220 */ /* 0x000fe20000410000 */
[----:B------:R-:W-:Y:S01]  /*6760*/  FFMA.FTZ R99, R72, UR57, R97 ;  /* 0x0000003948637c23 */ /* 0x000fe20008010061 */
[----:B------:R-:W-:Y:S01]  /*6770*/  FMUL.FTZ R72, R90, R72 ;  /* 0x000000485a487220 */ /* 0x000fe20000410000 */
[----:B------:R-:W-:Y:S01]  /*6780*/  FFMA.FTZ R40, R55, R115, R40 ;  /* 0x0000007337287223 */ /* 0x000fe20000010028 */
[-C--:B------:R-:W-:Y:S01]  /*6790*/  FMUL.FTZ R139, R139, -R231.reuse ;  /* 0x800000e78b8b7220 */ /* 0x080fe20000410000 */
[C---:B------:R-:W-:Y:S01]  /*67a0*/  FFMA.FTZ R69, R140.reuse, R231, R69 ;  /* 0x000000e78c457223 */ /* 0x040fe20000010045 */
[C---:B------:R-:W-:Y:S01]  /*67b0*/  FMUL.FTZ R97, R175.reuse, R116 ;  /* 0x00000074af617220 */ /* 0x040fe20000410000 */
[C---:B------:R-:W-:Y:S01]  /*67c0*/  FMUL.FTZ R115, R175.reuse, R114 ;  /* 0x00000072af737220 */ /* 0x040fe20000410000 */
[----:B------:R-:W-:Y:S01]  /*67d0*/  FMUL.FTZ R175, R175, R72 ;  /* 0x00000048afaf7220 */ /* 0x000fe20000410000 */
[----:B------:R-:W-:Y:S01]  /*67e0*/  FFMA.FTZ R140, R140, R232, -R139 ;  /* 0x000000e88c8c7223 */ /* 0x000fe2000001088b */
[----:B------:R-:W-:Y:S01]  /*67f0*/  FADD.FTZ R234, -R234, R69 ;  /* 0x00000045eaea7221 */ /* 0x000fe20000010100 */
[CC--:B------:R-:W-:Y:S01]  /*6800*/  FFMA.FTZ R96, R98.reuse, R72.reuse, R97 ;  /* 0x0000004862607223 */ /* 0x0c0fe20000010061 */
[----:B------:R-:W-:Y:S01]  /*6810*/  FMUL.FTZ R114, R173, R72 ;  /* 0x00000048ad727220 */ /* 0x000fe20000410000 */
[C---:B------:R-:W-:Y:S01]  /*6820*/  FMUL.FTZ R70, R213.reuse, R70 ;  /* 0x00000046d5467220 */ /* 0x040fe20000410000 */
[C---:B------:R-:W-:Y:S01]  /*6830*/  FFMA.FTZ R97, R98.reuse, R116, -R175 ;  /* 0x0000007462617223 */ /* 0x040fe200000108af */
[----:B------:R-:W-:Y:S01]  /*6840*/  FFMA.FTZ R72, R98, R99, R115 ;  /* 0x0000006362487223 */ /* 0x000fe20000010073 */
[----:B------:R-:W-:Y:S01]  /*6850*/  FMUL.FTZ R98, R213, R136 ;  /* 0x00000088d5627220 */ /* 0x000fe20000410000 */
[----:B------:R-:W-:Y:S01]  /*6860*/  FADD.FTZ R233, R233, R140 ;  /* 0x0000008ce9e97221 */ /* 0x000fe20000010000 */
[----:B------:R-:W-:Y:S01]  /*6870*/  FMUL.FTZ R99, R141, -R234 ;  /* 0x800000ea8d637220 */ /* 0x000fe20000410000 */
[----:B------:R-:W-:Y:S01]  /*6880*/  FFMA.FTZ R70, R71, R76, R70 ;  /* 0x0000004c47467223 */ /* 0x000fe20000010046 */
[----:B------:R-:W-:-:S02]  /*6890*/  HADD2.F32 R76, -RZ, R60.H0_H0 ;  /* 0x2000003cff4c7230 */ /* 0x000fc40000004100 */
[----:B------:R-:W-:Y:S01]  /*68a0*/  FFMA.FTZ R69, R71, R144, R98 ;  /* 0x0000009047457223 */ /* 0x000fe20000010062 */
[-C--:B------:R-:W-:Y:S01]  /*68b0*/  FMUL.FTZ R141, R141, -R233.reuse ;  /* 0x800000e98d8d7220 */ /* 0x080fe20000410000 */
[C---:B------:R-:W-:Y:S01]  /*68c0*/  FFMA.FTZ R98, R142.reuse, R233, -R99 ;  /* 0x000000e98e627223 */ /* 0x040fe20000010863 */
[----:B------:R-:W-:Y:S01]  /*68d0*/  FMUL.FTZ R116, R173, R116 ;  /* 0x00000074ad747220 */ /* 0x000fe20000410000 */
[----:B------:R-:W-:Y:S01]  /*68e0*/  FMUL.FTZ R177, R103, R76 ;  /* 0x0000004c67b17220 */ /* 0x000fe20000410000 */
[----:B------:R-:W-:Y:S01]  /*68f0*/  FFMA.FTZ R141, R142, R234, R141 ;  /* 0x000000ea8e8d7223 */ /* 0x000fe2000001008d */
[----:B------:R-:W-:Y:S01]  /*6900*/  FADD.FTZ R235, R235, R98 ;  /* 0x00000062ebeb7221 */ /* 0x000fe20000010000 */
[----:B------:R-:W-:Y:S01]  /*6910*/  FMUL.FTZ R174, R104, R143 ;  /* 0x0000008f68ae7220 */ /* 0x000fe20000410000 */
[-C--:B------:R-:W-:Y:S01]  /*6920*/  FFMA.FTZ R180, R112, -R177.reuse, R161 ;  /* 0x800000b170b47223 */ /* 0x080fe200000100a1 */
[----:B------:R-:W-:Y:S01]  /*6930*/  FADD.FTZ R236, -R236, R141 ;  /* 0x0000008decec7221 */ /* 0x000fe20000010100 */
[----:B------:R-:W-:Y:S01]  /*6940*/  FFMA.FTZ R177, R150, -R177, R159 ;  /* 0x800000b196b17223 */ /* 0x000fe2000001009f */
[----:B------:R-:W-:Y:S01]  /*6950*/  FMUL.FTZ R115, R103, R235 ;  /* 0x000000eb67737220 */ /* 0x000fe20000410000 */
[----:B------:R0:W-:Y:S01]  /*6960*/  STS [R57+0x10b8], R114 ;  /* 0x0010b87239007388 */ /* 0x0001e20000000800 */
[-C--:B------:R-:W-:Y:S01]  /*6970*/  FFMA.FTZ R175, R145, -R174.reuse, R168 ;  /* 0x800000ae91af7223 */ /* 0x080fe200000100a8 */
[----:B------:R-:W-:Y:S01]  /*6980*/  FFMA.FTZ R174, R149, -R174, R166 ;  /* 0x800000ae95ae7223 */ /* 0x000fe200000100a6 */
[----:B------:R-:W-:Y:S01]  /*6990*/  FMUL.FTZ R99, R103, R236 ;  /* 0x000000ec67637220 */ /* 0x000fe20000410000 */
[----:B------:R1:W-:Y:S01]  /*69a0*/  STS [R57+0x10bc], R116 ;  /* 0x0010bc7439007388 */ /* 0x0003e20000000800 */
[----:B------:R-:W-:Y:S01]  /*69b0*/  FMUL.FTZ R197, R197, R148 ;  /* 0x00000094c5c57220 */ /* 0x000fe20000410000 */
[C---:B------:R-:W-:Y:S01]  /*69c0*/  FMUL.FTZ R98, R104.reuse, R234 ;  /* 0x000000ea68627220 */ /* 0x040fe20000410000 */
[C---:B------:R-:W-:Y:S01]  /*69d0*/  FMUL.FTZ R148, R89.reuse, R170 ;  /* 0x000000aa59947220 */ /* 0x040fe20000410000 */
[----:B------:R-:W-:Y:S01]  /*69e0*/  FMUL.FTZ R123, R89, R86 ;  /* 0x00000056597b7220 */ /* 0x000fe20000410000 */
[----:B------:R-:W-:Y:S01]  /*69f0*/  FFMA.FTZ R113, R113, R146, -R197 ;  /* 0x0000009271717223 */ /* 0x000fe200000108c5 */
[----:B0-----:R-:W-:Y:S01]  /*6a00*/  FMUL.FTZ R114, R104, R233 ;  /* 0x000000e968727220 */ /* 0x001fe20000410000 */
[----:B------:R-:W-:Y:S01]  /*6a10*/  FFMA.FTZ R167, R172, -R148, R191 ;  /* 0x80000094aca77223 */ /* 0x000fe200000100bf */
[----:B------:R-:W-:Y:S01]  /*6a20*/  FMUL.FTZ R121, R89, R226 ;  /* 0x000000e259797220 */ /* 0x000fe20000410000 */
[----:B------:R-:W-:Y:S01]  /*6a30*/  FADD.FTZ R24, R117, R24 ;  /* 0x0000001875187221 */ /* 0x000fe20000010000 */
[----:B-1----:R-:W-:Y:S01]  /*6a40*/  FMUL.FTZ R116, R177, R115 ;  /* 0x00000073b1747220 */ /* 0x002fe20000410000 */
[----:B------:R-:W-:Y:S01]  /*6a50*/  FMUL.FTZ R119, R174, R114 ;  /* 0x00000072ae777220 */ /* 0x000fe20000410000 */
[----:B------:R-:W-:Y:S01]  /*6a60*/  FMUL.FTZ R146, R101, R154 ;  /* 0x0000009a65927220 */ /* 0x000fe20000410000 */
[----:B------:R-:W-:Y:S01]  /*6a70*/  FFMA.FTZ R148, R164, -R148, R189 ;  /* 0x80000094a4947223 */ /* 0x000fe200000100bd */
[-C--:B------:R-:W-:Y:S01]  /*6a80*/  FFMA.FTZ R116, R180, R99.reuse, -R116 ;  /* 0x00000063b4747223 */ /* 0x080fe20000010874 */
[----:B------:R-:W-:Y:S01]  /*6a90*/  FFMA.FTZ R119, R175, R98, -R119 ;  /* 0x00000062af777223 */ /* 0x000fe20000010877 */
[----:B------:R-:W-:Y:S01]  /*6aa0*/  FMUL.FTZ R117, R177, R99 ;  /* 0x00000063b1757220 */ /* 0x000fe20000410000 */
[----:B------:R0:W-:Y:S01]  /*6ab0*/  STS [R57+0x10cc], R120 ;  /* 0x0010cc7839007388 */ /* 0x0001e20000000800 */
[----:B------:R-:W-:Y:S01]  /*6ac0*/  FADD.FTZ R116, RZ, R116 ;  /* 0x00000074ff747221 */ /* 0x000fe20000010000 */
[-C--:B------:R-:W-:Y:S01]  /*6ad0*/  FFMA.FTZ R34, R49, R59.reuse, R34 ;  /* 0x0000003b31227223 */ /* 0x080fe20000010022 */
[----:B------:R-:W-:Y:S01]  /*6ae0*/  FFMA.FTZ R59, R210, R59, R147 ;  /* 0x0000003bd23b7223 */ /* 0x000fe20000010093 */
[----:B------:R1:W-:Y:S01]  /*6af0*/  STS [R57+0x10c8], R118 ;  /* 0x0010c87639007388 */ /* 0x0003e20000000800 */
[----:B------:R-:W-:Y:S01]  /*6b00*/  FADD.FTZ R116, R116, R119 ;  /* 0x0000007774747221 */ /* 0x000fe20000010000 */
[C---:B------:R-:W-:Y:S01]  /*6b10*/  FMUL.FTZ R119, R167.reuse, R123 ;  /* 0x0000007ba7777220 */ /* 0x040fe20000410000 */
[-C--:B------:R-:W-:Y:S01]  /*6b20*/  FFMA.FTZ R147, R152, -R146.reuse, R169 ;  /* 0x8000009298937223 */ /* 0x080fe200000100a9 */
[----:B------:R-:W-:Y:S01]  /*6b30*/  FFMA.FTZ R117, R180, R115, R117 ;  /* 0x00000073b4757223 */ /* 0x000fe20000010075 */
[----:B------:R-:W-:Y:S01]  /*6b40*/  FMUL.FTZ R142, R102, R153 ;  /* 0x00000099668e7220 */ /* 0x000fe20000410000 */
[-C--:B0-----:R-:W-:Y:S01]  /*6b50*/  FMUL.FTZ R120, R170, R121.reuse ;  /* 0x00000079aa787220 */ /* 0x081fe20000410000 */
[-C--:B------:R-:W-:Y:S01]  /*6b60*/  FFMA.FTZ R130, R148, R121.reuse, R119 ;  /* 0x0000007994827223 */ /* 0x080fe20000010077 */
[----:B------:R-:W-:Y:S01]  /*6b70*/  FFMA.FTZ R146, R156, -R146, R171 ;  /* 0x800000929c927223 */ /* 0x000fe200000100ab */
[----:B------:R-:W-:Y:S01]  /*6b80*/  FMUL.FTZ R125, R167, R121 ;  /* 0x00000079a77d7220 */ /* 0x000fe20000410000 */
[----:B-1----:R-:W-:Y:S01]  /*6b90*/  FMUL.FTZ R118, R174, R98 ;  /* 0x00000062ae767220 */ /* 0x002fe20000410000 */
[----:B------:R-:W-:Y:S01]  /*6ba0*/  FMUL.FTZ R119, R101, R232 ;  /* 0x000000e865777220 */ /* 0x000fe20000410000 */
[----:B------:R-:W-:Y:S01]  /*6bb0*/  FMUL.FTZ R213, R213, R144 ;  /* 0x00000090d5d57220 */ /* 0x000fe20000410000 */
[----:B------:R0:W-:Y:S01]  /*6bc0*/  STS [R57+0x10b0], R120 ;  /* 0x0010b07839007388 */ /* 0x0001e20000000800 */
[----:B------:R-:W-:Y:S01]  /*6bd0*/  FFMA.FTZ R118, R175, R114, R118 ;  /* 0x00000072af767223 */ /* 0x000fe20000010076 */
[----:B------:R-:W-:Y:S01]  /*6be0*/  FADD.FTZ R117, RZ, R117 ;  /* 0x00000075ff757221 */ /* 0x000fe20000010000 */
[-C--:B------:R-:W-:Y:S01]  /*6bf0*/  FFMA.FTZ R144, R151, -R142.reuse, R178 ;  /* 0x8000008e97907223 */ /* 0x080fe200000100b2 */
[----:B------:R-:W-:Y:S01]  /*6c00*/  FMUL.FTZ R121, R101, R231 ;  /* 0x000000e765797220 */ /* 0x000fe20000410000 */
[-C--:B------:R-:W-:Y:S01]  /*6c10*/  FFMA.FTZ R183, R148, R123.reuse, -R125 ;  /* 0x0000007b94b77223 */ /* 0x080fe2000001087d */
[----:B------:R-:W-:Y:S01]  /*6c20*/  FFMA.FTZ R142, R155, -R142, R176 ;  /* 0x8000008e9b8e7223 */ /* 0x000fe200000100b0 */
[----:B------:R-:W-:Y:S01]  /*6c30*/  FMUL.FTZ R125, R102, R230 ;  /* 0x000000e6667d7220 */ /* 0x000fe20000410000 */
[----:B------:R-:W-:Y:S01]  /*6c40*/  FMUL.FTZ R122, R170, R123 ;  /* 0x0000007baa7a7220 */ /* 0x000fe20000410000 */
[----:B------:R-:W-:Y:S01]  /*6c50*/  FADD.FTZ R117, R117, R118 ;  /* 0x0000007675757221 */ /* 0x000fe20000010000 */
[C---:B0-----:R-:W-:Y:S01]  /*6c60*/  FMUL.FTZ R120, R146.reuse, R119 ;  /* 0x0000007792787220 */ /* 0x041fe20000410000 */
[----:B------:R-:W-:Y:S01]  /*6c70*/  FMUL.FTZ R118, R146, R121 ;  /* 0x0000007992767220 */ /* 0x000fe20000410000 */
[----:B------:R-:W-:Y:S01]  /*6c80*/  FMUL.FTZ R129, R102, R229 ;  /* 0x000000e566817220 */ /* 0x000fe20000410000 */
[----:B------:R-:W-:Y:S01]  /*6c90*/  FMUL.FTZ R140, R91, R160 ;  /* 0x000000a05b8c7220 */ /* 0x000fe20000410000 */
[C---:B------:R-:W-:Y:S01]  /*6ca0*/  FFMA.FTZ R123, R147.reuse, R121, -R120 ;  /* 0x00000079937b7223 */ /* 0x040fe20000010878 */
[C---:B------:R-:W-:Y:S01]  /*6cb0*/  FMUL.FTZ R120, R142.reuse, R125 ;  /* 0x0000007d8e787220 */ /* 0x040fe20000410000 */
[----:B------:R-:W-:Y:S01]  /*6cc0*/  FFMA.FTZ R118, R147, R119, R118 ;  /* 0x0000007793767223 */ /* 0x000fe20000010076 */
[-C--:B------:R-:W-:Y:S01]  /*6cd0*/  FMUL.FTZ R131, R142, R129.reuse ;  /* 0x000000818e837220 */ /* 0x080fe20000410000 */
[----:B------:R-:W-:Y:S01]  /*6ce0*/  FADD.FTZ R116, R116, R123 ;  /* 0x0000007b74747221 */ /* 0x000fe20000010000 */
[----:B------:R-:W-:Y:S01]  /*6cf0*/  FFMA.FTZ R123, R144, R129, -R120 ;  /* 0x00000081907b7223 */ /* 0x000fe20000010878 */
[----:B------:R-:W-:Y:S01]  /*6d00*/  FADD.FTZ R117, R117, R118 ;  /* 0x0000007675757221 */ /* 0x000fe20000010000 */
[-C--:B------:R-:W-:Y:S01]  /*6d10*/  FFMA.FTZ R141, R162, -R140.reuse, R179 ;  /* 0x8000008ca28d7223 */ /* 0x080fe200000100b3 */
[----:B------:R-:W-:Y:S01]  /*6d20*/  FFMA.FTZ R118, R144, R125, R131 ;  /* 0x0000007d90767223 */ /* 0x000fe20000010083 */
[----:B------:R-:W-:Y:S01]  /*6d30*/  FADD.FTZ R116, R116, R123 ;  /* 0x0000007b74747221 */ /* 0x000fe20000010000 */
[----:B------:R-:W-:Y:S01]  /*6d40*/  FMUL.FTZ R137, R100, R163 ;  /* 0x000000a364897220 */ /* 0x000fe20000410000 */
[----:B------:R-:W-:Y:S01]  /*6d50*/  FFMA.FTZ R140, R158, -R140, R181 ;  /* 0x8000008c9e8c7223 */ /* 0x000fe200000100b5 */
[C---:B------:R-:W-:Y:S01]  /*6d60*/  FMUL.FTZ R123, R91.reuse, R84 ;  /* 0x000000545b7b7220 */ /* 0x040fe20000410000 */
[----:B------:R-:W-:Y:S01]  /*6d70*/  FMUL.FTZ R131, R91, R228 ;  /* 0x000000e45b837220 */ /* 0x000fe20000410000 */
[----:B------:R-:W-:Y:S01]  /*6d80*/  FADD.FTZ R117, R117, R118 ;  /* 0x0000007675757221 */ /* 0x000fe20000010000 */
[----:B------:R-:W-:Y:S01]  /*6d90*/  FFMA.FTZ R139, R157, -R137, R188 ;  /* 0x800000899d8b7223 */ /* 0x000fe200000100bc */
[C---:B------:R-:W-:Y:S01]  /*6da0*/  FMUL.FTZ R120, R140.reuse, R123 ;  /* 0x0000007b8c787220 */ /* 0x040fe20000410000 */
[----:B------:R-:W-:Y:S01]  /*6db0*/  FFMA.FTZ R137, R165, -R137, R186 ;  /* 0x80000089a5897223 */ /* 0x000fe200000100ba */
[----:B------:R-:W-:Y:S01]  /*6dc0*/  FMUL.FTZ R118, R140, R131 ;  /* 0x000000838c767220 */ /* 0x000fe20000410000 */
[----:B------:R-:W-:Y:S01]  /*6dd0*/  FMUL.FTZ R124, R100, R85 ;  /* 0x00000055647c7220 */ /* 0x000fe20000410000 */
[----:B------:R0:W-:Y:S01]  /*6de0*/  STS [R57+0x10b4], R122 ;  /* 0x0010b47a39007388 */ /* 0x0001e20000000800 */
[C---:B------:R-:W-:Y:S01]  /*6df0*/  FFMA.FTZ R133, R141.reuse, R131, -R120 ;  /* 0x000000838d857223 */ /* 0x040fe20000010878 */
[----:B------:R-:W-:Y:S01]  /*6e00*/  FFMA.FTZ R118, R141, R123, R118 ;  /* 0x0000007b8d767223 */ /* 0x000fe20000010076 */
[----:B------:R-:W-:Y:S01]  /*6e10*/  FMUL.FTZ R120, R137, R124 ;  /* 0x0000007c89787220 */ /* 0x000fe20000410000 */
[----:B------:R-:W-:Y:S01]  /*6e20*/  FMUL.FTZ R114, R143, R114 ;  /* 0x000000728f727220 */ /* 0x000fe20000410000 */
[----:B------:R-:W-:Y:S01]  /*6e30*/  FADD.FTZ R116, R116, R133 ;  /* 0x0000008574747221 */ /* 0x000fe20000010000 */
[----:B------:R-:W-:Y:S01]  /*6e40*/  FADD.FTZ R117, R117, R118 ;  /* 0x0000007675757221 */ /* 0x000fe20000010000 */
[----:B------:R-:W-:Y:S01]  /*6e50*/  FMUL.FTZ R118, R153, R129 ;  /* 0x0000008199767220 */ /* 0x000fe20000410000 */
[----:B------:R-:W-:Y:S01]  /*6e60*/  FMUL.FTZ R98, R143, R98 ;  /* 0x000000628f627220 */ /* 0x000fe20000410000 */
[----:B------:R-:W-:Y:S01]  /*6e70*/  STS [R57+0x10d8], R222 ;  /* 0x0010d8de39007388 */ /* 0x000fe20000000800 */
[----:B0-----:R-:W-:Y:S01]  /*6e80*/  FMUL.FTZ R122, R100, R227 ;  /* 0x000000e3647a7220 */ /* 0x001fe20000410000 */
[----:B------:R-:W-:Y:S01]  /*6e90*/  FFMA.FTZ R71, R71, R136, -R213 ;  /* 0x0000008847477223 */ /* 0x000fe200000108d5 */
[----:B------:R-:W-:Y:S01]  /*6ea0*/  IADD3 R213, R110, 0x200, RZ ;  /* 0x000002006ed57810 */ /* 0x000fe20007ffe0ff */
[----:B------:R-:W-:Y:S01]  /*6eb0*/  STS [R57+0x109c], R118 ;  /* 0x00109c7639007388 */ /* 0x000fe20000000800 */
[-C--:B------:R-:W-:Y:S01]  /*6ec0*/  FFMA.FTZ R120, R139, R122.reuse, R120 ;  /* 0x0000007a8b787223 */ /* 0x080fe20000010078 */
[-C--:B------:R-:W-:Y:S01]  /*6ed0*/  FMUL.FTZ R135, R137, R122.reuse ;  /* 0x0000007a89877220 */ /* 0x080fe20000410000 */
[----:B------:R-:W-:Y:S01]  /*6ee0*/  FMUL.FTZ R128, R163, R122 ;  /* 0x0000007aa3807220 */ /* 0x000fe20000410000 */
[C---:B------:R-:W-:Y:S01]  /*6ef0*/  FMUL.FTZ R122, R160.reuse, R131 ;  /* 0x00000083a07a7220 */ /* 0x040fe20000410000 */
[----:B------:R-:W-:Y:S01]  /*6f00*/  FADD.FTZ R117, R117, R120 ;  /* 0x0000007875757221 */ /* 0x000fe20000010000 */
[-C--:B------:R-:W-:Y:S01]  /*6f10*/  FFMA.FTZ R135, R139, R124.reuse, -R135 ;  /* 0x0000007c8b877223 */ /* 0x080fe20000010887 */
        /* <DEDUP_REMOVED lines=8> */
[----:B------:R0:W-:Y:S01]  /*6fa0*/  STS [R57+0x10a0], R120 ;  /* 0x0010a07839007388 */ /* 0x0001e20000000800 */
[----:B------:R-:W-:Y:S01]  /*6fb0*/  IADD3 R117, R110, 0x1a0, RZ ;  /* 0x000001a06e757810 */ /* 0x000fe20007ffe0ff */
[----:B------:R-:W-:Y:S01]  /*6fc0*/  FADD.FTZ R96, R96, R87 ;  /* 0x0000005760607221 */ /* 0x000fe20000010000 */
[----:B------:R-:W-:Y:S01]  /*6fd0*/  FADD.FTZ R130, R116, R97 ;  /* 0x0000006174827221 */ /* 0x000fe20000010000 */
[----:B------:R-:W-:Y:S01]  /*6fe0*/  FMUL.FTZ R116, R153, R125 ;  /* 0x0000007d99747220 */ /* 0x000fe20000410000 */
[----:B------:R-:W-:Y:S01]  /*6ff0*/  STS [R57+0x10ac], R124 ;  /* 0x0010ac7c39007388 */ /* 0x000fe20000000800 */
[----:B------:R-:W-:Y:S01]  /*7000*/  FADD.FTZ R83, R96, R83 ;  /* 0x0000005360537221 */ /* 0x000fe20000010000 */
[----:B------:R-:W-:Y:S01]  /*7010*/  FADD.FTZ R93, R130, R93 ;  /* 0x0000005d825d7221 */ /* 0x000fe20000010000 */
[C---:B------:R-:W-:Y:S01]  /*7020*/  FMUL.FTZ R96, R154.reuse, R121 ;  /* 0x000000799a607220 */ /* 0x040fe20000410000 */
[----:B------:R-:W-:Y:S01]  /*7030*/  STS [R57+0x10a4], R122 ;  /* 0x0010a47a39007388 */ /* 0x000fe20000000800 */
[----:B------:R-:W-:Y:S01]  /*7040*/  FADD.FTZ R80, R83, R80 ;  /* 0x0000005053507221 */ /* 0x000fe20000010000 */
[----:B0-----:R-:W-:Y:S01]  /*7050*/  FADD.FTZ R120, R93, R82 ;  /* 0x000000525d787221 */ /* 0x001fe20000010000 */
[----:B------:R-:W-:Y:S01]  /*7060*/  FMUL.FTZ R82, R154, R119 ;  /* 0x000000779a527220 */ /* 0x000fe20000410000 */
[----:B------:R-:W-:Y:S01]  /*7070*/  STS [R57+0x1098], R116 ;  /* 0x0010987439007388 */ /* 0x000fe20000000800 */
[----:B------:R-:W-:Y:S01]  /*7080*/  FADD.FTZ R73, R80, R73 ;  /* 0x0000004950497221 */ /* 0x000fe20000010000 */
[----:B------:R-:W-:Y:S01]  /*7090*/  FADD.FTZ R120, R120, R81 ;  /* 0x0000005178787221 */ /* 0x000fe20000010000 */
[C---:B------:R-:W-:Y:S01]  /*70a0*/  FMUL.FTZ R80, R76.reuse, R99 ;  /* 0x000000634c507220 */ /* 0x040fe20000410000 */
        /* <DEDUP_REMOVED lines=13> */
[----:B------:R-:W-:Y:S01]  /*7180*/  IADD3 R73, R110, 0x20, RZ ;  /* 0x000000206e497810 */ /* 0x000fe20007ffe0ff */
[----:B------:R-:W-:Y:S01]  /*7190*/  FFMA.FTZ R176, -R13, R176, -RZ ;  /* 0x000000b00db07223 */ /* 0x000fe200000109ff */
[----:B------:R-:W-:Y:S01]  /*71a0*/  FADD.FTZ R136, R120, R95 ;  /* 0x0000005f78887221 */ /* 0x000fe20000010000 */
[----:B------:R0:W-:Y:S01]  /*71b0*/  STS [R57+0x1080], R78 ;  /* 0x0010804e39007388 */ /* 0x0001e20000000800 */
[C---:B------:R-:W-:Y:S01]  /*71c0*/  IADD3 R75, R110.reuse, 0x40, RZ ;  /* 0x000000406e4b7810 */ /* 0x040fe20007ffe0ff */
[----:B------:R-:W-:Y:S01]  /*71d0*/  UIADD3 UR42, -UR42, UR55, URZ ;  /* 0x000000372a2a7290 */ /* 0x000fe2000fffe13f */
[C---:B------:R-:W-:Y:S01]  /*71e0*/  IADD3 R79, R110.reuse, 0x60, RZ ;  /* 0x000000606e4f7810 */ /* 0x040fe20007ffe0ff */
[----:B------:R1:W-:Y:S01]  /*71f0*/  STS [R57+0x1084], R80 ;  /* 0x0010845039007388 */ /* 0x0003e20000000800 */
[C---:B------:R-:W-:Y:S01]  /*7200*/  IADD3 R95, R110.reuse, 0x100, RZ ;  /* 0x000001006e5f7810 */ /* 0x040fe20007ffe0ff */
[----:B------:R-:W-:Y:S01]  /*7210*/  FFMA.FTZ R166, -R15, R166, -RZ ;  /* 0x000000a60fa67223 */ /* 0x000fe200000109ff */
[C---:B------:R-:W-:Y:S01]  /*7220*/  IADD3 R97, R110.reuse, 0x120, RZ ;  /* 0x000001206e617810 */ /* 0x040fe20007ffe0ff */
[----:B------:R-:W-:Y:S01]  /*7230*/  BAR.SYNC.DEFER_BLOCKING 0x0 ;  /* 0x0000000000007b1d */ /* 0x000fe20000010000 */
[C---:B------:R-:W-:Y:S01]  /*7240*/  IADD3 R113, R110.reuse, 0x160, RZ ;  /* 0x000001606e717810 */ /* 0x040fe20007ffe0ff */
[----:B------:R-:W-:Y:S01]  /*7250*/  FMUL.FTZ R178, R13, R178 ;  /* 0x000000b20db27220 */ /* 0x000fe20000410000 */
        /* <DEDUP_REMOVED lines=21> */
[----:B------:R-:W2:Y:S01]  /*73b0*/  LDS R241, [R242+0x1080] ;  /* 0x00108000f2f17984 */ /* 0x000ea20000000800 */
[----:B------:R-:W-:Y:S01]  /*73c0*/  IADD3 R183, R110, 0x2e0, RZ ;  /* 0x000002e06eb77810 */ /* 0x000fe20007ffe0ff */
[----:B------:R-:W-:Y:S01]  /*73d0*/  FMUL.FTZ R169, R172, R86 ;  /* 0x00000056aca97220 */ /* 0x000fe20000410000 */
[----:B------:R-:W-:Y:S01]  /*73e0*/  IADD3 R185, R110, 0x300, RZ ;  /* 0x000003006eb97810 */ /* 0x000fe20007ffe0ff */
[----:B------:R-:W-:Y:S01]  /*73f0*/  FMUL.FTZ R172, R234, UR56 ;  /* 0x00000038eaac7c20 */ /* 0x000fe20008410000 */
[----:B------:R-:W-:-:S02]  /*7400*/  IADD3 R187, R110, 0x320, RZ ;  /* 0x000003206ebb7810 */ /* 0x000fc40007ffe0ff */
[C---:B------:R-:W-:Y:S01]  /*7410*/  IADD3 R193, R110.reuse, 0x340, RZ ;  /* 0x000003406ec17810 */ /* 0x040fe20007ffe0ff */
[----:B------:R-:W-:Y:S01]  /*7420*/  FFMA.FTZ R172, R233, UR57, R172 ;  /* 0x00000039e9ac7c23 */ /* 0x000fe200080100ac */
[C---:B------:R-:W-:Y:S02]  /*7430*/  IADD3 R195, R110.reuse, 0x360, RZ ;  /* 0x000003606ec37810 */ /* 0x040fe40007ffe0ff */
        /* <DEDUP_REMOVED lines=14> */
[-C--:B0-----:R-:W-:Y:S02]  /*7520*/  LEA.HI.SX32 R78, R121, R110.reuse, 0x1b ;  /* 0x0000006e794e7211 */ /* 0x081fe400078fdaff */
[----:B------:R-:W-:-:S02]  /*7530*/  LEA.HI.SX32 R94, R135, R110, 0x1b ;  /* 0x0000006e875e7211 */ /* 0x000fc400078fdaff */
[-C--:B------:R-:W-:Y:S02]  /*7540*/  LEA.HI.SX32 R81, R81, R110.reuse, 0x1b ;  /* 0x0000006e51517211 */ /* 0x080fe400078fdaff */
[-C--:B------:R-:W-:Y:S02]  /*7550*/  LEA.HI.SX32 R83, R83, R110.reuse, 0x1b ;  /* 0x0000006e53537211 */ /* 0x080fe400078fdaff */
[-C--:B------:R-:W-:Y:S02]  /*7560*/  LEA.HI.SX32 R87, R87, R110.reuse, 0x1b ;  /* 0x0000006e57577211 */ /* 0x080fe400078fdaff */
[-C--:B------:R-:W-:Y:S02]  /*7570*/  LEA.HI.SX32 R93, R93, R110.reuse, 0x1b ;  /* 0x0000006e5d5d7211 */ /* 0x080fe400078fdaff */
[-C--:B------:R-:W-:Y:S02]  /*7580*/  LEA.HI.SX32 R118, R213, R110.reuse, 0x1b ;  /* 0x0000006ed5767211 */ /* 0x080fe400078fdaff */
[----:B-1----:R-:W-:-:S02]  /*7590*/  LEA.HI.SX32 R80, R123, R110, 0x1b ;  /* 0x0000006e7b507211 */ /* 0x002fc400078fdaff */
        /* <DEDUP_REMOVED lines=13> */
[----:B------:R-:W-:Y:S02]  /*7670*/  LEA R124, R99, UR19, 0x2 ;  /* 0x00000013637c7c11 */ /* 0x000fe4000f8e10ff */
[----:B------:R-:W-:Y:S02]  /*7680*/  LEA R120, R119, UR19, 0x2 ;  /* 0x0000001377787c11 */ /* 0x000fe4000f8e10ff */
[----:B------:R-:W-:Y:S01]  /*7690*/  LEA R135, R73, UR19, 0x2 ;  /* 0x0000001349877c11 */ /* 0x000fe2000f8e10ff */
[----:B------:R-:W0:Y:S01]  /*76a0*/  LDS R192, [R124+0x1580] ;  /* 0x001580007cc07984 */ /* 0x000e220000000800 */
[----:B------:R-:W-:Y:S02]  /*76b0*/  LEA R134, R75, UR19, 0x2 ;  /* 0x000000134b867c11 */ /* 0x000fe4000f8e10ff */
[----:B------:R-:W-:-:S02]  /*76c0*/  LEA R133, R79, UR19, 0x2 ;  /* 0x000000134f857c11 */ /* 0x000fc4000f8e10ff */
[----:B------:R-:W-:Y:S02]  /*76d0*/  LEA R128, R95, UR19, 0x2 ;  /* 0x000000135f807c11 */ /* 0x000fe4000f8e10ff */
[----:B------:R-:W-:Y:S01]  /*76e0*/  LEA R125, R97, UR19, 0x2 ;  /* 0x00000013617d7c11 */ /* 0x000fe2000f8e10ff */
[----:B------:R-:W1:Y:S01]  /*76f0*/  LDS R168, [R133+0x1200] ;  /* 0x0012000085a87984 */ /* 0x000e620000000800 */
[----:B------:R-:W-:Y:S02]  /*7700*/  LEA R123, R113, UR19, 0x2 ;  /* 0x00000013717b7c11 */ /* 0x000fe4000f8e10ff */
[----:B------:R-:W-:Y:S01]  /*7710*/  LEA R122, R115, UR19, 0x2 ;  /* 0x00000013737a7c11 */ /* 0x000fe2000f8e10ff */
[----:B------:R-:W3:Y:S01]  /*7720*/  LDS R187, [R128+0x1480] ;  /* 0x0014800080bb7984 */ /* 0x000ee20000000800 */
[----:B------:R-:W-:Y:S02]  /*7730*/  LEA R121, R117, UR19, 0x2 ;  /* 0x0000001375797c11 */ /* 0x000fe4000f8e10ff */
[----:B------:R-:W-:Y:S01]  /*7740*/  LEA R119, R78, UR19, 0x2 ;  /* 0x000000134e777c11 */ /* 0x000fe2000f8e10ff */
[----:B------:R-:W0:Y:S01]  /*7750*/  LDS R190, [R125+0x1500] ;  /* 0x001500007dbe7984 */ /* 0x000e220000000800 */
[----:B------:R-:W-:-:S02]  /*7760*/  LEA R99, R94, UR19, 0x2 ;  /* 0x000000135e637c11 */ /* 0x000fc4000f8e10ff */
[----:B------:R-:W-:Y:S01]  /*7770*/  LEA R132, R81, UR19, 0x2 ;  /* 0x0000001351847c11 */ /* 0x000fe2000f8e10ff */
[----:B------:R-:W0:Y:S01]  /*7780*/  LDS R194, [R122+0x1680] ;  /* 0x001680007ac27984 */ /* 0x000e220000000800 */
[----:B------:R-:W-:Y:S01]  /*7790*/  LEA R131, R83, UR19, 0x2 ;  /* 0x0000001353837c11 */ /* 0x000fe2000f8e10ff */
[----:B------:R-:W-:Y:S01]  /*77a0*/  FMUL.FTZ R81, R226, UR56 ;  /* 0x00000038e2517c20 */ /* 0x000fe20008410000 */
[----:B------:R-:W-:Y:S01]  /*77b0*/  LEA R130, R87, UR19, 0x2 ;  /* 0x0000001357827c11 */ /* 0x000fe2000f8e10ff */
[----:B------:R-:W0:Y:S01]  /*77c0*/  LDS R182, [R132+0x1280] ;  /* 0x0012800084b67984 */ /* 0x000e220000000800 */
[----:B------:R-:W-:Y:S02]  /*77d0*/  LEA R129, R93, UR19, 0x2 ;  /* 0x000000135d817c11 */ /* 0x000fe4000f8e10ff */
[----:B------:R-:W-:Y:S01]  /*77e0*/  LEA R118, R118, UR19, 0x2 ;  /* 0x0000001376767c11 */ /* 0x000fe2000f8e10ff */
[----:B------:R-:W0:Y:S01]  /*77f0*/  LDS R183, [R131+0x1300] ;  /* 0x0013000083b77984 */ /* 0x000e220000000800 */
[----:B------:R-:W-:Y:S01]  /*7800*/  LEA R117, R80, UR19, 0x2 ;  /* 0x0000001350757c11 */ /* 0x000fe2000f8e10ff */
[----:B------:R-:W-:Y:S01]  /*7810*/  FFMA.FTZ R80, -R16, R159, -RZ ;  /* 0x0000009f10507223 */ /* 0x000fe200000109ff */
[----:B------:R-:W-:Y:S01]  /*7820*/  LEA R116, R116, UR19, 0x2 ;  /* 0x0000001374747c11 */ /* 0x000fe2000f8e10ff */
[----:B------:R-:W0:Y:S01]  /*7830*/  LDS R159, [R135+0x1100] ;  /* 0x00110000879f7984 */ /* 0x000e220000000800 */
[----:B------:R-:W-:Y:S01]  /*7840*/  LEA R115, R82, UR19, 0x2 ;  /* 0x0000001352737c11 */ /* 0x000fe2000f8e10ff */
[----:B------:R-:W-:Y:S01]  /*7850*/  FFMA.FTZ R82, -R14, R171, -RZ ;  /* 0x000000ab0e527223 */ /* 0x000fe200000109ff */
[----:B------:R-:W-:Y:S01]  /*7860*/  LEA R114, R114, UR19, 0x2 ;  /* 0x0000001372727c11 */ /* 0x000fe2000f8e10ff */
[----:B------:R-:W0:Y:S01]  /*7870*/  LDS R184, [R130+0x1380] ;  /* 0x0013800082b87984 */ /* 0x000e220000000800 */
[----:B------:R-:W-:Y:S01]  /*7880*/  LEA R113, R92, UR19, 0x2 ;  /* 0x000000135c717c11 */ /* 0x000fe2000f8e10ff */
[----:B------:R-:W-:Y:S01]  /*7890*/  FMUL.FTZ R92, R16, R161 ;  /* 0x000000a1105c7220 */ /* 0x000fe20000410000 */
[----:B------:R-:W-:Y:S01]  /*78a0*/  LEA R98, R98, UR19, 0x2 ;  /* 0x0000001362627c11 */ /* 0x000fe2000f8e10ff */
[----:B------:R-:W0:Y:S01]  /*78b0*/  LDS R161, [R134+0x1180] ;  /* 0x0011800086a17984 */ /* 0x000e220000000800 */
[----:B------:R-:W-:Y:S01]  /*78c0*/  LEA R97, R185, UR19, 0x2 ;  /* 0x00000013b9617c11 */ /* 0x000fe2000f8e10ff */
[----:B------:R-:W-:Y:S01]  /*78d0*/  FMUL.FTZ R171, R233, UR56 ;  /* 0x00000038e9ab7c20 */ /* 0x000fe20008410000 */
[----:B------:R-:W-:Y:S01]  /*78e0*/  LEA R96, R96, UR19, 0x2 ;  /* 0x0000001360607c11 */ /* 0x000fe2000f8e10ff */
[----:B------:R-:W0:Y:S01]  /*78f0*/  LDS R185, [R129+0x1400] ;  /* 0x0014000081b97984 */ /* 0x000e220000000800 */
[----:B------:R-:W-:Y:S01]  /*7900*/  LEA R95, R193, UR19, 0x2 ;  /* 0x00000013c15f7c11 */ /* 0x000fe2000f8e10ff */
[----:B------:R-:W-:Y:S01]  /*7910*/  FFMA.FTZ R171, R234, UR57, -R171 ;  /* 0x00000039eaab7c23 */ /* 0x000fe200080108ab */
        /* <DEDUP_REMOVED lines=8> */
[----:B------:R-:W-:-:S03]  /*79a0*/  MOV R83, UR42 ;  /* 0x0000002a00537c02 */ /* 0x000fc60008000f00 */
        /* <DEDUP_REMOVED lines=21> */
[----:B------:R-:W-:-:S02]  /*7b00*/  FMUL.FTZ R179, R86, UR56 ;  /* 0x0000003856b37c20 */ /* 0x000fc40008410000 */
[----:B------:R5:W-:Y:S01]  /*7b10*/  STS [R57+0x211c], R176 ;  /* 0x00211cb039007388 */ /* 0x000be20000000800 */
[----:B----4-:R-:W-:Y:S01]  /*7b20*/  FFMA.FTZ R80, -R12, R181, -RZ ;  /* 0x000000b50c507223 */ /* 0x010fe200000109ff */
[----:B------:R-:W-:Y:S02]  /*7b30*/  FMUL.FTZ R181, R84, UR56 ;  /* 0x0000003854b57c20 */ /* 0x000fe40008410000 */
[----:B------:R4:W-:Y:S01]  /*7b40*/  STS [R57+0x210c], R166 ;  /* 0x00210ca639007388 */ /* 0x0009e20000000800 */
[----:B------:R-:W-:Y:S01]  /*7b50*/  FFMA.FTZ R179, R226, UR57, R179 ;  /* 0x00000039e2b37c23 */ /* 0x000fe200080100b3 */
[----:B--2---:R-:W-:Y:S01]  /*7b60*/  FFMA.FTZ R82, -R10, R191, -RZ ;  /* 0x000000bf0a527223 */ /* 0x004fe200000109ff */
[----:B------:R-:W-:Y:S01]  /*7b70*/  FMUL.FTZ R191, R229, UR56 ;  /* 0x00000038e5bf7c20 */ /* 0x000fe20008410000 */
[----:B------:R2:W-:Y:S01]  /*7b80*/  STS [R57+0x2120], R92 ;  /* 0x0021205c39007388 */ /* 0x0005e20000000800 */
[----:B------:R-:W-:Y:S01]  /*7b90*/  FFMA.FTZ R181, R228, UR57, -R181 ;  /* 0x00000039e4b57c23 */ /* 0x000fe200080108b5 */
[----:B-----5:R-:W-:Y:S01]  /*7ba0*/  FMUL.FTZ R176, R8, R199 ;  /* 0x000000c708b07220 */ /* 0x020fe20000410000 */
[----:B------:R-:W-:Y:S01]  /*7bb0*/  FFMA.FTZ R191, R230, UR57, R191 ;  /* 0x00000039e6bf7c23 */ /* 0x000fe200080100bf */
[----:B------:R5:W-:Y:S01]  /*7bc0*/  STS [R57+0x2124], R80 ;  /* 0x0021245039007388 */ /* 0x000be20000000800 */
[----:B----4-:R-:W-:-:S03]  /*7bd0*/  FMUL.FTZ R166, R10, R189 ;  /* 0x000000bd0aa67220 */ /* 0x010fc60000410000 */
[----:B------:R4:W-:Y:S01]  /*7be0*/  STS [R57+0x2134], R82 ;  /* 0x0021345239007388 */ /* 0x0009e20000000800 */
[----:B--2---:R-:W-:-:S03]  /*7bf0*/  FFMA.FTZ R92, -R6, R211, -RZ ;  /* 0x000000d3065c7223 */ /* 0x004fc600000109ff */
[----:B------:R2:W-:Y:S01]  /*7c00*/  STS [R57+0x2140], R176 ;  /* 0x002140b039007388 */ /* 0x0005e20000000800 */
[----:B-----5:R-:W-:-:S03]  /*7c10*/  FFMA.FTZ R80, -R8, R201, -RZ ;  /* 0x000000c908507223 */ /* 0x020fc600000109ff */
[----:B------:R5:W-:Y:S01]  /*7c20*/  STS [R57+0x2118], R178 ;  /* 0x002118b239007388 */ /* 0x000be20000000800 */
[----:B----4-:R-:W-:-:S03]  /*7c30*/  FFMA.FTZ R82, -R4, R217, -RZ ;  /* 0x000000d904527223 */ /* 0x010fc600000109ff */
[----:B------:R4:W-:Y:S01]  /*7c40*/  STS [R57+0x2130], R166 ;  /* 0x002130a639007388 */ /* 0x0009e20000000800 */
[----:B--2---:R-:W-:Y:S01]  /*7c50*/  FMUL.FTZ R176, R0, R68 ;  /* 0x0000004400b07220 */ /* 0x004fe20000410000 */
[----:B------:R-:W-:Y:S02]  /*7c60*/  LEA R68, R83, -R110, 0x1 ;  /* 0x8000006e53447211 */ /* 0x000fe400078e08ff */
[----:B------:R2:W-:Y:S01]  /*7c70*/  STS [R57+0x2144], R80 ;  /* 0x0021445039007388 */ /* 0x0005e20000000800 */
[----:B-----5:R-:W-:Y:S01]  /*7c80*/  FMUL.FTZ R178, R6, R209 ;  /* 0x000000d106b27220 */ /* 0x020fe20000410000 */
[----:B------:R-:W-:Y:S02]  /*7c90*/  ISETP.GE.AND P0, PT, R68, 0x1, PT ;  /* 0x000000014400780c */ /* 0x000fe40003f06270 */
[----:B------:R5:W-:Y:S01]  /*7ca0*/  STS [R57+0x2154], R92 ;  /* 0x0021545c39007388 */ /* 0x000be20000000800 */
[----:B----4-:R-:W-:-:S03]  /*7cb0*/  FMUL.FTZ R166, R4, R215 ;  /* 0x000000d704a67220 */ /* 0x010fc60000410000 */
[----:B------:R4:W-:Y:S01]  /*7cc0*/  STS [R57+0x2164], R82 ;  /* 0x0021645239007388 */ /* 0x0009e20000000800 */
[----:B--2---:R-:W-:-:S03]  /*7cd0*/  FFMA.FTZ R80, -R2, R221, -RZ ;  /* 0x000000dd02507223 */ /* 0x004fc600000109ff */
[----:B------:R-:W-:Y:S01]  /*7ce0*/  STS [R57+0x2108], R244 ;  /* 0x002108f439007388 */ /* 0x000fe20000000800 */
[----:B-----5:R-:W-:-:S03]  /*7cf0*/  FMUL.FTZ R92, R2, R219 ;  /* 0x000000db025c7220 */ /* 0x020fc60000410000 */
[----:B------:R-:W-:Y:S01]  /*7d00*/  STS [R57+0x2110], R246 ;  /* 0x002110f639007388 */ /* 0x000fe20000000800 */
[----:B----4-:R-:W-:Y:S01]  /*7d10*/  FFMA.FTZ R82, -R0, R74, -RZ ;  /* 0x0000004a00527223 */ /* 0x010fe200000109ff */
[----:B------:R-:W-:Y:S02]  /*7d20*/  FFMA.FTZ R74, R86, UR57, -R81 ;  /* 0x00000039564a7c23 */ /* 0x000fe40008010851 */
[----:B------:R-:W-:Y:S01]  /*7d30*/  STS [R57+0x2128], R188 ;  /* 0x002128bc39007388 */ /* 0x000fe20000000800 */
[----:B------:R-:W-:-:S03]  /*7d40*/  FMUL.FTZ R81, R228, UR56 ;  /* 0x00000038e4517c20 */ /* 0x000fc60008410000 */
[----:B------:R2:W-:Y:S04]  /*7d50*/  STS [R57+0x212c], R186 ;  /* 0x00212cba39007388 */ /* 0x0005e80000000800 */
[----:B------:R-:W-:Y:S04]  /*7d60*/  STS [R57+0x2138], R198 ;  /* 0x002138c639007388 */ /* 0x000fe80000000800 */
[----:B------:R-:W-:Y:S01]  /*7d70*/  STS [R57+0x213c], R196 ;  /* 0x00213cc439007388 */ /* 0x000fe20000000800 */
[----:B--2---:R-:W-:-:S03]  /*7d80*/  FFMA.FTZ R186, R84, UR57, R81 ;  /* 0x0000003954ba7c23 */ /* 0x004fc60008010051 */
[----:B------:R-:W-:Y:S04]  /*7d90*/  STS [R57+0x2148], R206 ;  /* 0x002148ce39007388 */ /* 0x000fe80000000800 */
[----:B------:R-:W-:Y:S04]  /*7da0*/  STS [R57+0x214c], R208 ;  /* 0x00214cd039007388 */ /* 0x000fe80000000800 */
[----:B------:R2:W-:Y:S04]  /*7db0*/  STS [R57+0x2150], R178 ;  /* 0x002150b239007388 */ /* 0x0005e80000000800 */
[----:B------:R-:W-:Y:S04]  /*7dc0*/  STS [R57+0x2158], R214 ;  /* 0x002158d639007388 */ /* 0x000fe80000000800 */
[----:B------:R-:W-:Y:S01]  /*7dd0*/  STS [R57+0x215c], R216 ;  /* 0x00215cd839007388 */ /* 0x000fe20000000800 */
[----:B--2---:R-:W-:-:S03]  /*7de0*/  FMUL.FTZ R178, R85, UR56 ;  /* 0x0000003855b27c20 */ /* 0x004fc60008410000 */
[----:B------:R-:W-:Y:S01]  /*7df0*/  STS [R57+0x2160], R166 ;  /* 0x002160a639007388 */ /* 0x000fe20000000800 */
[----:B------:R-:W-:-:S03]  /*7e00*/  FFMA.FTZ R178, R227, UR57, R178 ;  /* 0x00000039e3b27c23 */ /* 0x000fc600080100b2 */
[----:B------:R-:W-:Y:S04]  /*7e10*/  STS [R57+0x2168], R218 ;  /* 0x002168da39007388 */ /* 0x000fe80000000800 */
[----:B------:R-:W-:Y:S04]  /*7e20*/  STS [R57+0x216c], R220 ;  /* 0x00216cdc39007388 */ /* 0x000fe80000000800 */
[----:B------:R-:W-:Y:S04]  /*7e30*/  STS [R57+0x2170], R92 ;  /* 0x0021705c39007388 */ /* 0x000fe80000000800 */
[----:B------:R2:W-:Y:S04]  /*7e40*/  STS [R57+0x2174], R80 ;  /* 0x0021745039007388 */ /* 0x0005e80000000800 */
[----:B------:R4:W-:Y:S04]  /*7e50*/  STS [R57+0x2178], R176 ;  /* 0x002178b039007388 */ /* 0x0009e80000000800 */
[----:B------:R5:W-:Y:S01]  /*7e60*/  STS [R57+0x217c], R82 ;  /* 0x00217c5239007388 */ /* 0x000be20000000800 */
[----:B--2---:R-:W-:-:S04]  /*7e70*/  FMUL.FTZ R80, R232, UR56 ;  /* 0x00000038e8507c20 */ /* 0x004fc80008410000 */
[----:B------:R-:W-:Y:S01]  /*7e80*/  FFMA.FTZ R199, R231, UR57, -R80 ;  /* 0x00000039e7c77c23 */ /* 0x000fe20008010850 */
[----:B----4-:R-:W-:Y:S01]  /*7e90*/  FMUL.FTZ R176, R227, UR56 ;  /* 0x00000038e3b07c20 */ /* 0x010fe20008410000 */
[----:B------:R-:W-:Y:S01]  /*7ea0*/  FMUL.FTZ R80, R236, UR56 ;  /* 0x00000038ec507c20 */ /* 0x000fe20008410000 */
[----:B-----5:R-:W-:Y:S01]  /*7eb0*/  FMUL.FTZ R57, R231, UR56 ;  /* 0x00000038e7397c20 */ /* 0x020fe20008410000 */
[----:B------:R-:W-:Y:S01]  /*7ec0*/  FMUL.FTZ R82, R230, UR56 ;  /* 0x00000038e6527c20 */ /* 0x000fe20008410000 */
[----:B------:R-:W-:Y:S02]  /*7ed0*/  FFMA.FTZ R176, R85, UR57, -R176 ;  /* 0x0000003955b07c23 */ /* 0x000fe400080108b0 */
[----:B------:R-:W-:Y:S01]  /*7ee0*/  FFMA.FTZ R188, R232, UR57, R57 ;  /* 0x00000039e8bc7c23 */ /* 0x000fe20008010039 */
[----:B------:R-:W-:Y:S01]  /*7ef0*/  FMUL.FTZ R57, R235, UR56 ;  /* 0x00000038eb397c20 */ /* 0x000fe20008410000 */
[----:B------:R-:W-:-:S03]  /*7f00*/  FFMA.FTZ R189, R229, UR57, -R82 ;  /* 0x00000039e5bd7c23 */ /* 0x000fc60008010852 */
[----:B------:R-:W-:Y:S01]  /*7f10*/  FFMA.FTZ R166, R236, UR57, -R57 ;  /* 0x00000039eca67c23 */ /* 0x000fe20008010839 */
[----:B------:R-:W-:Y:S01]  /*7f20*/  FFMA.FTZ R57, R235, UR57, R80 ;  /* 0x00000039eb397c23 */ /* 0x000fe20008010050 */
        /* <DEDUP_REMOVED lines=48> */
.L_x_15082:
[----:B------:R-:W-:Y:S05]  /*8230*/  BSYNC B0 ;  /* 0x0000000000007941 */ /* 0x000fea0003800000 */
.L_x_15081:
[----:B------:R-:W-:Y:S01]  /*8240*/  USHF.R.U32.HI UR43, URZ, 0x1, UR27 ;  /* 0x000000013f2b7899 */ /* 0x000fe2000801161b */
[----:B------:R-:W0:Y:S01]  /*8250*/  LDS R135, [R135+0x2180] ;  /* 0x0021800087877984 */ /* 0x000e220000000800 */
[----:B------:R-:W-:Y:S01]  /*8260*/  USHF.R.U64 UR56, UR26, 0x1, UR27 ;  /* 0x000000011a387899 */ /* 0x000fe2000800121b */
[----:B------:R-:W2:Y:S01]  /*8270*/  LDC.64 R82, c[0x0][0x360] ;  /* 0x0000d800ff527b82 */ /* 0x000ea20000000a00 */
[----:B------:R-:W-:Y:S01]  /*8280*/  USHF.R.U32.HI UR57, URZ, 0x1, UR35 ;  /* 0x000000013f397899 */ /* 0x000fe20008011623 */
[----:B-1----:R-:W-:Y:S01]  /*8290*/  SHF.L.U32 R86, R110, 0x2, RZ ;  /* 0x000000026e567819 */ /* 0x002fe200000006ff */
[----:B------:R-:W-:Y:S01]  /*82a0*/  UIMAD UR43, UR43, UR11, URZ ;  /* 0x0000000b2b2b72a4 */ /* 0x000fe2000f8e023f */
[----:B------:R-:W-:Y:S01]  /*82b0*/  SHF.R.U32.HI R87, RZ, 0x1e, R110 ;  /* 0x0000001eff577819 */ /* 0x000fe2000001166e */
[----:B------:R-:W-:Y:S01]  /*82c0*/  UIMAD.WIDE.U32 UR44, UR56, UR11, URZ ;  /* 0x0000000b382c72a5 */ /* 0x000fe2000f8e003f */
[----:B------:R-:W-:Y:S01]  /*82d0*/  BSSY B0, `(.L_x_15083) ;  /* 0x0000030000007945 */ /* 0x000fe20003800000 */
[----:B------:R-:W-:Y:S01]  /*82e0*/  USHF.R.U64 UR42, UR34, 0x1, UR35 ;  /* 0x00000001222a7899 */ /* 0x000fe20008001223 */
[----:B------:R-:W1:Y:S01]  /*82f0*/  LDC.64 R80, c[0x0][0x380] ;  /* 0x0000e000ff507b82 */ /* 0x000e620000000a00 */
        /* <DEDUP_REMOVED lines=45> */
.L_x_15084:
[----:B------:R-:W-:Y:S05]  /*85d0*/  BSYNC B0 ;  /* 0x0000000000007941 */ /* 0x000fea0003800000 */
.L_x_15083:
[----:B------:R1:W2:Y:S01]  /*85e0*/  LDS R81, [R134+0x2200] ;  /* 0x0022000086517984 */ /* 0x0002a20000000800 */
[----:B------:R-:W-:Y:S04]  /*85f0*/  BSSY B0, `(.L_x_15085) ;  /* 0x0000004000007945 */ /* 0x000fe80003800000 */
[----:B------:R-:W-:Y:S05]  /*8600*/  @!P1 BRA `(.L_x_15086) ;  /* 0x0000000000089947 */ /* 0x000fea0003800000 */
[----:B------:R3:W-:Y:S04]  /*8610*/  REDG.E.ADD.F32.FTZ.RN.STRONG.GPU desc[UR20][R92.64+-0xf00], R161 ;  /* 0xfff100a15c0079a6 */ /* 0x0007e8000c10f394 */
[----:B--2---:R3:W-:Y:S02]  /*8620*/  REDG.E.ADD.F32.FTZ.RN.STRONG.GPU desc[UR20][R86.64+-0xf00], R81 ;  /* 0xfff10051560079a6 */ /* 0x0047e4000c10f394 */
.L_x_15086:
[----:B------:R-:W-:Y:S05]  /*8630*/  BSYNC B0 ;  /* 0x0000000000007941 */ /* 0x000fea0003800000 */
.L_x_15085:
[----:B------:R-:W4:Y:S01]  /*8640*/  LDS R133, [R133+0x2280] ;  /* 0x0022800085857984 */ /* 0x000f220000000800 */
[----:B------:R-:W-:Y:S04]  /*8650*/  BSSY B0, `(.L_x_15087) ;  /* 0x0000004000007945 */ /* 0x000fe80003800000 */
[----:B------:R-:W-:Y:S05]  /*8660*/  @!P2 BRA `(.L_x_15088) ;  /* 0x000000000008a947 */ /* 0x000fea0003800000 */
[----:B------:R0:W-:Y:S04]  /*8670*/  REDG.E.ADD.F32.FTZ.RN.STRONG.GPU desc[UR20][R92.64+-0xe80], R168 ;  /* 0xfff180a85c0079a6 */ /* 0x0001e8000c10f394 */
[----:B----4-:R0:W-:Y:S02]  /*8680*/  REDG.E.ADD.F32.FTZ.RN.STRONG.GPU desc[UR20][R86.64+-0xe80], R133 ;  /* 0xfff18085560079a6 */ /* 0x0101e4000c10f394 */
.L_x_15088:
[----:B------:R-:W-:Y:S05]  /*8690*/  BSYNC B0 ;  /* 0x0000000000007941 */ /* 0x000fea0003800000 */
.L_x_15087:
        /* <DEDUP_REMOVED lines=12> */
.L_x_15090:
[----:B------:R-:W-:Y:S05]  /*8760*/  BSYNC B0 ;  /* 0x0000000000007941 */ /* 0x000fea0003800000 */
.L_x_15089:
[----:B------:R-:W0:Y:S01]  /*8770*/  LDS R131, [R131+0x2380] ;  /* 0x0023800083837984 */ /* 0x000e220000000800 */
[----:B------:R-:W-:Y:S04]  /*8780*/  BSSY B0, `(.L_x_15091) ;  /* 0x0000004000007945 */ /* 0x000fe80003800000 */
[----:B------:R-:W-:Y:S05]  /*8790*/  @!P0 BRA `(.L_x_15092) ;  /* 0x0000000000088947 */ /* 0x000fea0003800000 */
[----:B------:R1:W-:Y:S04]  /*87a0*/  REDG.E.ADD.F32.FTZ.RN.STRONG.GPU desc[UR20][R92.64+-0xd80], R183 ;  /* 0xfff280b75c0079a6 */ /* 0x0003e8000c10f394 */
[----:B0-----:R1:W-:Y:S02]  /*87b0*/  REDG.E.ADD.F32.FTZ.RN.STRONG.GPU desc[UR20][R86.64+-0xd80], R131 ;  /* 0xfff28083560079a6 */ /* 0x0013e4000c10f394 */
.L_x_15092:
[----:B------:R-:W-:Y:S05]  /*87c0*/  BSYNC B0 ;  /* 0x0000000000007941 */ /* 0x000fea0003800000 */
.L_x_15091:
[----:B--23--:R2:W3:Y:S01]  /*87d0*/  LDS R81, [R130+0x2400] ;  /* 0x0024000082517984 */ /* 0x00c4e20000000800 */
[----:B------:R-:W-:Y:S04]  /*87e0*/  BSSY B0, `(.L_x_15093) ;  /* 0x0000004000007945 */ /* 0x000fe80003800000 */
[----:B------:R-:W-:Y:S05]  /*87f0*/  @!P1 BRA `(.L_x_15094) ;  /* 0x0000000000089947 */ /* 0x000fea0003800000 */
[----:B------:R0:W-:Y:S04]  /*8800*/  REDG.E.ADD.F32.FTZ.RN.STRONG.GPU desc[UR20][R92.64+-0xd00], R184 ;  /* 0xfff300b85c0079a6 */ /* 0x0001e8000c10f394 */
[----:B---3--:R3:W-:Y:S02]  /*8810*/  REDG.E.ADD.F32.FTZ.RN.STRONG.GPU desc[UR20][R86.64+-0xd00], R81 ;  /* 0xfff30051560079a6 */ /* 0x0087e4000c10f394 */
.L_x_15094:
[----:B------:R-:W-:Y:S05]  /*8820*/  BSYNC B0 ;  /* 0x0000000000007941 */ /* 0x000fea0003800000 */
.L_x_15093:
[----:B------:R-:W0:Y:S01]  /*8830*/  LDS R129, [R129+0x2480] ;  /* 0x0024800081817984 */ /* 0x000e220000000800 */
[----:B------:R-:W-:Y:S04]  /*8840*/  BSSY B0, `(.L_x_15095) ;  /* 0x0000004000007945 */ /* 0x000fe80003800000 */
[----:B------:R-:W-:Y:S05]  /*8850*/  @!P2 BRA `(.L_x_15096) ;  /* 0x000000000008a947 */ /* 0x000fea0003800000 */
[----:B------:R1:W-:Y:S04]  /*8860*/  REDG.E.ADD.F32.FTZ.RN.STRONG.GPU desc[UR20][R92.64+-0xc80], R185 ;  /* 0xfff380b95c0079a6 */ /* 0x0003e8000c10f394 */
[----:B0-----:R1:W-:Y:S02]  /*8870*/  REDG.E.ADD.F32.FTZ.RN.STRONG.GPU desc[UR20][R86.64+-0xc80], R129 ;  /* 0xfff38081560079a6 */ /* 0x0013e4000c10f394 */
.L_x_15096:
[----:B------:R-:W-:Y:S05]  /*8880*/  BSYNC B0 ;  /* 0x0000000000007941 */ /* 0x000fea0003800000 */
.L_x_15095:
[----:B---3--:R3:W0:Y:S01]  /*8890*/  LDS R81, [R128+0x2500] ;  /* 0x0025000080517984 */ /* 0x0086220000000800 */
[----:B------:R-:W-:Y:S04]  /*88a0*/  BSSY B0, `(.L_x_15097) ;  /* 0x0000004000007945 */ /* 0x000fe80003800000 */
[----:B------:R-:W-:Y:S05]  /*88b0*/  @!P3 BRA `(.L_x_15098) ;  /* 0x000000000008b947 */ /* 0x000fea0003800000 */
[----:B------:R1:W-:Y:S04]  /*88c0*/  REDG.E.ADD.F32.FTZ.RN.STRONG.GPU desc[UR20][R92.64+-0xc00], R187 ;  /* 0xfff400bb5c0079a6 */ /* 0x0003e8000c10f394 */
[----:B0-----:R1:W-:Y:S02]  /*88d0*/  REDG.E.ADD.F32.FTZ.RN.STRONG.GPU desc[UR20][R86.64+-0xc00], R81 ;  /* 0xfff40051560079a6 */ /* 0x0013e4000c10f394 */
.L_x_15098:
[----:B------:R-:W-:Y:S05]  /*88e0*/  BSYNC B0 ;  /* 0x0000000000007941 */ /* 0x000fea0003800000 */
.L_x_15097:
[----:B------:R-:W0:Y:S01]  /*88f0*/  LDS R125, [R125+0x2580] ;  /* 0x002580007d7d7984 */ /* 0x000e220000000800 */
[----:B------:R-:W-:Y:S04]  /*8900*/  BSSY B0, `(.L_x_15099) ;  /* 0x0000004000007945 */ /* 0x000fe80003800000 */
[----:B------:R-:W-:Y:S05]  /*8910*/  @!P4 BRA `(.L_x_15100) ;  /* 0x000000000008c947 */ /* 0x000fea0003800000 */
[----:B------:R1:W-:Y:S04]  /*8920*/  REDG.E.ADD.F32.FTZ.RN.STRONG.GPU desc[UR20][R92.64+-0xb80], R190 ;  /* 0xfff480be5c0079a6 */ /* 0x0003e8000c10f394 */
[----:B0-----:R1:W-:Y:S02]  /*8930*/  REDG.E.ADD.F32.FTZ.RN.STRONG.GPU desc[UR20][R86.64+-0xb80], R125 ;  /* 0xfff4807d560079a6 */ /* 0x0013e4000c10f394 */
.L_x_15100:
[----:B------:R-:W-:Y:S05]  /*8940*/  BSYNC B0 ;  /* 0x0000000000007941 */ /* 0x000fea0003800000 */
.L_x_15099:
[----:B01----:R0:W1:Y:S01]  /*8950*/  LDS R81, [R124+0x2600] ;  /* 0x002600007c517984 */ /* 0x0030620000000800 */
[----:B------:R-:W-:Y:S04]  /*8960*/  BSSY B0, `(.L_x_15101) ;  /* 0x0000004000007945 */ /* 0x000fe80003800000 */
[----:B------:R-:W-:Y:S05]  /*8970*/  @!P5 BRA `(.L_x_15102) ;  /* 0x000000000008d947 */ /* 0x000fea0003800000 */
[----:B------:R0:W-:Y:S04]  /*8980*/  REDG.E.ADD.F32.FTZ.RN.STRONG.GPU desc[UR20][R92.64+-0xb00], R192 ;  /* 0xfff500c05c0079a6 */ /* 0x0001e8000c10f394 */
[----:B-1----:R0:W-:Y:S02]  /*8990*/  REDG.E.ADD.F32.FTZ.RN.STRONG.GPU desc[UR20][R86.64+-0xb00], R81 ;  /* 0xfff50051560079a6 */ /* 0x0021e4000c10f394 */
.L_x_15102:
[----:B------:R-:W-:Y:S05]  /*89a0*/  BSYNC B0 ;  /* 0x0000000000007941 */ /* 0x000fea0003800000 */
.L_x_15101:
        /* <DEDUP_REMOVED lines=12> */
.L_x_15104:
[----:B------:R-:W-:Y:S05]  /*8a70*/  BSYNC B0 ;  /* 0x0000000000007941 */ /* 0x000fea0003800000 */
.L_x_15103:
[----:B01----:R0:W1:Y:S01]  /*8a80*/  LDS R81, [R122+0x2700] ;  /* 0x002700007a517984 */ /* 0x0030620000000800 */
[----:B------:R-:W-:Y:S04]  /*8a90*/  BSSY B0, `(.L_x_15105) ;  /* 0x0000004000007945 */ /* 0x000fe80003800000 */
[----:B------:R-:W-:Y:S05]  /*8aa0*/  @!P0 BRA `(.L_x_15106) ;  /* 0x0000000000088947 */ /* 0x000fea0003800000 */
[----:B------:R0:W-:Y:S04]  /*8ab0*/  REDG.E.ADD.F32.FTZ.RN.STRONG.GPU desc[UR20][R92.64+-0xa00], R194 ;  /* 0xfff600c25c0079a6 */ /* 0x0001e8000c10f394 */
[----:B-1----:R0:W-:Y:S02]  /*8ac0*/  REDG.E.ADD.F32.FTZ.RN.STRONG.GPU desc[UR20][R86.64+-0xa00], R81 ;  /* 0xfff60051560079a6 */ /* 0x0021e4000c10f394 */
.L_x_15106:
[----:B------:R-:W-:Y:S05]  /*8ad0*/  BSYNC B0 ;  /* 0x0000000000007941 */ /* 0x000fea0003800000 */
.L_x_15105:
[----:B------:R-:W0:Y:S01]  /*8ae0*/  LDS R121, [R121+0x2780] ;  /* 0x0027800079797984 */ /* 0x000e220000000800 */
[----:B------:R-:W-:Y:S04]  /*8af0*/  BSSY B0, `(.L_x_15107) ;  /* 0x0000004000007945 */ /* 0x000fe80003800000 */
[----:B------:R-:W-:Y:S05]  /*8b00*/  @!P1 BRA `(.L_x_15108) ;  /* 0x0000000000089947 */ /* 0x000fea0003800000 */
[----:B------:R1:W-:Y:S04]  /*8b10*/  REDG.E.ADD.F32.FTZ.RN.STRONG.GPU desc[UR20][R92.64+-0x980], R195 ;  /* 0xfff680c35c0079a6 */ /* 0x0003e8000c10f394 */
[----:B0-----:R0:W-:Y:S02]  /*8b20*/  REDG.E.ADD.F32.FTZ.RN.STRONG.GPU desc[UR20][R86.64+-0x980], R121 ;  /* 0xfff68079560079a6 */ /* 0x0011e4000c10f394 */
.L_x_15108:
[----:B------:R-:W-:Y:S05]  /*8b30*/  BSYNC B0 ;  /* 0x0000000000007941 */ /* 0x000fea0003800000 */
.L_x_15107:
[----:B01----:R0:W1:Y:S01]  /*8b40*/  LDS R81, [R120+0x2800] ;  /* 0x0028000078517984 */ /* 0x0030620000000800 */
[----:B------:R-:W-:Y:S04]  /*8b50*/  BSSY B0, `(.L_x_15109) ;  /* 0x0000004000007945 */ /* 0x000fe80003800000 */
[----:B------:R-:W-:Y:S05]  /*8b60*/  @!P2 BRA `(.L_x_15110) ;  /* 0x000000000008a947 */ /* 0x000fea0003800000 */
[----:B------:R0:W-:Y:S04]  /*8b70*/  REDG.E.ADD.F32.FTZ.RN.STRONG.GPU desc[UR20][R92.64+-0x900], R197 ;  /* 0xfff700c55c0079a6 */ /* 0x0001e8000c10f394 */
[----:B-1----:R0:W-:Y:S02]  /*8b80*/  REDG.E.ADD.F32.FTZ.RN.STRONG.GPU desc[UR20][R86.64+-0x900], R81 ;  /* 0xfff70051560079a6 */ /* 0x0021e4000c10f394 */
.L_x_15110:
[----:B------:R-:W-:Y:S05]  /*8b90*/  BSYNC B0 ;  /* 0x0000000000007941 */ /* 0x000fea0003800000 */
.L_x_15109:
[----:B------:R-:W0:Y:S01]  /*8ba0*/  LDS R119, [R119+0x2880] ;  /* 0x0028800077777984 */ /* 0x000e220000000800 */
[----:B------:R-:W-:Y:S04]  /*8bb0*/  BSSY B0, `(.L_x_15111) ;  /* 0x0000004000007945 */ /* 0x000fe80003800000 */
[----:B------:R-:W-:Y:S05]  /*8bc0*/  @!P3 BRA `(.L_x_15112) ;  /* 0x000000000008b947 */ /* 0x000fea0003800000 */
[----:B------:R1:W-:Y:S04]  /*8bd0*/  REDG.E.ADD.F32.FTZ.RN.STRONG.GPU desc[UR20][R92.64+-0x880], R200 ;  /* 0xfff780c85c0079a6 */ /* 0x0003e8000c10f394 */
[----:B0-----:R0:W-:Y:S02]  /*8be0*/  REDG.E.ADD.F32.FTZ.RN.STRONG.GPU desc[UR20][R86.64+-0x880], R119 ;  /* 0xfff78077560079a6 */ /* 0x0011e4000c10f394 */
.L_x_15112:
[----:B------:R-:W-:Y:S05]  /*8bf0*/  BSYNC B0 ;  /* 0x0000000000007941 */ /* 0x000fea0003800000 */
.L_x_15111:
[----:B01----:R0:W1:Y:S01]  /*8c00*/  LDS R81, [R118+0x2900] ;  /* 0x0029000076517984 */ /* 0x0030620000000800 */
[----:B------:R-:W-:Y:S04]  /*8c10*/  BSSY B0, `(.L_x_15113) ;  /* 0x0000004000007945 */ /* 0x000fe80003800000 */
[----:B------:R-:W-:Y:S05]  /*8c20*/  @!P4 BRA `(.L_x_15114) ;  /* 0x000000000008c947 */ /* 0x000fea0003800000 */
[----:B------:R0:W-:Y:S04]  /*8c30*/  REDG.E.ADD.F32.FTZ.RN.STRONG.GPU desc[UR20][R92.64+-0x800], R202 ;  /* 0xfff800ca5c0079a6 */ /* 0x0001e8000c10f394 */
[----:B-1----:R0:W-:Y:S02]  /*8c40*/  REDG.E.ADD.F32.FTZ.RN.STRONG.GPU desc[UR20][R86.64+-0x800], R81 ;  /* 0xfff80051560079a6 */ /* 0x0021e4000c10f394 */
.L_x_15114:
[----:B------:R-:W-:Y:S05]  /*8c50*/  BSYNC B0 ;  /* 0x0000000000007941 */ /* 0x000fea0003800000 */
.L_x_15113:
[----:B------:R-:W0:Y:S01]  /*8c60*/  LDS R117, [R117+0x2980] ;  /* 0x0029800075757984 */ /* 0x000e220000000800 */
[----:B------:R-:W-:Y:S04]  /*8c70*/  BSSY B0, `(.L_x_15115) ;  /* 0x0000004000007945 */ /* 0x000fe80003800000 */
[----:B------:R-:W-:Y:S05]  /*8c80*/  @!P5 BRA `(.L_x_15116) ;  /* 0x000000000008d947 */ /* 0x000fea0003800000 */
[----:B------:R1:W-:Y:S04]  /*8c90*/  REDG.E.ADD.F32.FTZ.RN.STRONG.GPU desc[UR20][R92.64+-0x780], R203 ;  /* 0xfff880cb5c0079a6 */ /* 0x0003e8000c10f394 */
[----:B0-----:R0:W-:Y:S02]  /*8ca0*/  REDG.E.ADD.F32.FTZ.RN.STRONG.GPU desc[UR20][R86.64+-0x780], R117 ;  /* 0xfff88075560079a6 */ /* 0x0011e4000c10f394 */
.L_x_15116:
[----:B------:R-:W-:Y:S05]  /*8cb0*/  BSYNC B0 ;  /* 0x0000000000007941 */ /* 0x000fea0003800000 */
.L_x_15115:
        /* <DEDUP_REMOVED lines=12> */
.L_x_15118:
[----:B------:R-:W-:Y:S05]  /*8d80*/  BSYNC B0 ;  /* 0x0000000000007941 */ /* 0x000fea0003800000 */
.L_x_15117:
[----:B------:R-:W0:Y:S01]  /*8d90*/  LDS R115, [R115+0x2a80] ;  /* 0x002a800073737984 */ /* 0x000e220000000800 */
[----:B------:R-:W-:Y:S04]  /*8da0*/  BSSY B0, `(.L_x_15119) ;  /* 0x0000004000007945 */ /* 0x000fe80003800000 */
[----:B------:R-:W-:Y:S05]  /*8db0*/  @!P0 BRA `(.L_x_15120) ;  /* 0x0000000000088947 */ /* 0x000fea0003800000 */
[----:B------:R1:W-:Y:S04]  /*8dc0*/  REDG.E.ADD.F32.FTZ.RN.STRONG.GPU desc[UR20][R92.64+-0x680], R205 ;  /* 0xfff980cd5c0079a6 */ /* 0x0003e8000c10f394 */
[----:B0-----:R0:W-:Y:S02]  /*8dd0*/  REDG.E.ADD.F32.FTZ.RN.STRONG.GPU desc[UR20][R86.64+-0x680], R115 ;  /* 0xfff98073560079a6 */ /* 0x0011e4000c10f394 */
.L_x_15120:
[----:B------:R-:W-:Y:S05]  /*8de0*/  BSYNC B0 ;  /* 0x0000000000007941 */ /* 0x000fea0003800000 */
.L_x_15119:
[----:B01----:R0:W1:Y:S01]  /*8df0*/  LDS R81, [R114+0x2b00] ;  /* 0x002b000072517984 */ /* 0x0030620000000800 */
[----:B------:R-:W-:Y:S04]  /*8e00*/  BSSY B0, `(.L_x_15121) ;  /* 0x0000004000007945 */ /* 0x000fe80003800000 */
[----:B------:R-:W-:Y:S05]  /*8e10*/  @!P1 BRA `(.L_x_15122) ;  /* 0x0000000000089947 */ /* 0x000fea0003800000 */
[----:B------:R0:W-:Y:S04]  /*8e20*/  REDG.E.ADD.F32.FTZ.RN.STRONG.GPU desc[UR20][R92.64+-0x600], R207 ;  /* 0xfffa00cf5c0079a6 */ /* 0x0001e8000c10f394 */
[----:B-1----:R0:W-:Y:S02]  /*8e30*/  REDG.E.ADD.F32.FTZ.RN.STRONG.GPU desc[UR20][R86.64+-0x600], R81 ;  /* 0xfffa0051560079a6 */ /* 0x0021e4000c10f394 */
.L_x_15122:
[----:B------:R-:W-:Y:S05]  /*8e40*/  BSYNC B0 ;  /* 0x0000000000007941 */ /* 0x000fea0003800000 */
.L_x_15121:
[----:B------:R-:W0:Y:S01]  /*8e50*/  LDS R113, [R113+0x2b80] ;  /* 0x002b800071717984 */ /* 0x000e220000000800 */
[----:B------:R-:W-:Y:S04]  /*8e60*/  BSSY B0, `(.L_x_15123) ;  /* 0x0000004000007945 */ /* 0x000fe80003800000 */
[----:B------:R-:W-:Y:S05]  /*8e70*/  @!P2 BRA `(.L_x_15124) ;  /* 0x000000000008a947 */ /* 0x000fea0003800000 */
[----:B------:R1:W-:Y:S04]  /*8e80*/  REDG.E.ADD.F32.FTZ.RN.STRONG.GPU desc[UR20][R92.64+-0x580], R210 ;  /* 0xfffa80d25c0079a6 */ /* 0x0003e8000c10f394 */
[----:B0-----:R0:W-:Y:S02]  /*8e90*/  REDG.E.ADD.F32.FTZ.RN.STRONG.GPU desc[UR20][R86.64+-0x580], R113 ;  /* 0xfffa8071560079a6 */ /* 0x0011e4000c10f394 */
.L_x_15124:
[----:B------:R-:W-:Y:S05]  /*8ea0*/  BSYNC B0 ;  /* 0x0000000000007941 */ /* 0x000fea0003800000 */
.L_x_15123:
[----:B------:R-:W0:Y:S01]  /*8eb0*/  LDS R99, [R99+0x2c00] ;  /* 0x002c000063637984 */ /* 0x000e220000000800 */
[----:B------:R-:W-:Y:S04]  /*8ec0*/  BSSY B0, `(.L_x_15125) ;  /* 0x0000004000007945 */ /* 0x000fe80003800000 */
[----:B------:R-:W-:Y:S05]  /*8ed0*/  @!P3 BRA `(.L_x_15126) ;  /* 0x000000000008b947 */ /* 0x000fea0003800000 */
[----:B------:R1:W-:Y:S04]  /*8ee0*/  REDG.E.ADD.F32.FTZ.RN.STRONG.GPU desc[UR20][R92.64+-0x500], R212 ;  /* 0xfffb00d45c0079a6 */ /* 0x0003e8000c10f394 */
[----:B0-----:R0:W-:Y:S02]  /*8ef0*/  REDG.E.ADD.F32.FTZ.RN.STRONG.GPU desc[UR20][R86.64+-0x500], R99 ;  /* 0xfffb0063560079a6 */ /* 0x0011e4000c10f394 */
.L_x_15126:
[----:B------:R-:W-:Y:S05]  /*8f00*/  BSYNC B0 ;  /* 0x0000000000007941 */ /* 0x000fea0003800000 */
.L_x_15125:
[----:B01----:R0:W1:Y:S01]  /*8f10*/  LDS R81, [R98+0x2c80] ;  /* 0x002c800062517984 */ /* 0x0030620000000800 */
[----:B------:R-:W-:Y:S04]  /*8f20*/  BSSY B0, `(.L_x_15127) ;  /* 0x0000004000007945 */ /* 0x000fe80003800000 */
[----:B------:R-:W-:Y:S05]  /*8f30*/  @!P4 BRA `(.L_x_15128) ;  /* 0x000000000008c947 */ /* 0x000fea0003800000 */
[----:B------:R0:W-:Y:S04]  /*8f40*/  REDG.E.ADD.F32.FTZ.RN.STRONG.GPU desc[UR20][R92.64+-0x480], R213 ;  /* 0xfffb80d55c0079a6 */ /* 0x0001e8000c10f394 */
[----:B-1----:R0:W-:Y:S02]  /*8f50*/  REDG.E.ADD.F32.FTZ.RN.STRONG.GPU desc[UR20][R86.64+-0x480], R81 ;  /* 0xfffb8051560079a6 */ /* 0x0021e4000c10f394 */
.L_x_15128:
[----:B------:R-:W-:Y:S05]  /*8f60*/  BSYNC B0 ;  /* 0x0000000000007941 */ /* 0x000fea0003800000 */
.L_x_15127:
[----:B------:R-:W0:Y:S01]  /*8f70*/  LDS R97, [R97+0x2d00] ;  /* 0x002d000061617984 */ /* 0x000e220000000800 */
[----:B------:R-:W-:Y:S04]  /*8f80*/  BSSY B0, `(.L_x_15129) ;  /* 0x0000004000007945 */ /* 0x000fe80003800000 */
[----:B------:R-:W-:Y:S05]  /*8f90*/  @!P5 BRA `(.L_x_15130) ;  /* 0x000000000008d947 */ /* 0x000fea0003800000 */
[----:B------:R1:W-:Y:S04]  /*8fa0*/  REDG.E.ADD.F32.FTZ.RN.STRONG.GPU desc[UR20][R92.64+-0x400], R222 ;  /* 0xfffc00de5c0079a6 */ /* 0x0003e8000c10f394 */
[----:B0-----:R0:W-:Y:S02]  /*8fb0*/  REDG.E.ADD.F32.FTZ.RN.STRONG.GPU desc[UR20][R86.64+-0x400], R97 ;  /* 0xfffc0061560079a6 */ /* 0x0011e4000c10f394 */
.L_x_15130:
[----:B------:R-:W-:Y:S05]  /*8fc0*/  BSYNC B0 ;  /* 0x0000000000007941 */ /* 0x000fea0003800000 */
.L_x_15129:
        /* <DEDUP_REMOVED lines=12> */
.L_x_15132:
[----:B------:R-:W-:Y:S05]  /*9090*/  BSYNC B0 ;  /* 0x0000000000007941 */ /* 0x000fea0003800000 */
.L_x_15131:
[----:B------:R-:W0:Y:S01]  /*90a0*/  LDS R95, [R95+0x2e00] ;  /* 0x002e00005f5f7984 */ /* 0x000e220000000800 */
[----:B------:R-:W-:Y:S04]  /*90b0*/  BSSY B0, `(.L_x_15133) ;  /* 0x0000004000007945 */ /* 0x000fe80003800000 */
[----:B------:R-:W-:Y:S05]  /*90c0*/  @!P0 BRA `(.L_x_15134) ;  /* 0x0000000000088947 */ /* 0x000fea0003800000 */
[----:B------:R1:W-:Y:S04]  /*90d0*/  REDG.E.ADD.F32.FTZ.RN.STRONG.GPU desc[UR20][R92.64+-0x300], R224 ;  /* 0xfffd00e05c0079a6 */ /* 0x0003e8000c10f394 */
[----:B0-----:R0:W-:Y:S02]  /*90e0*/  REDG.E.ADD.F32.FTZ.RN.STRONG.GPU desc[UR20][R86.64+-0x300], R95 ;  /* 0xfffd005f560079a6 */ /* 0x0011e4000c10f394 */
.L_x_15134:
[----:B------:R-:W-:Y:S05]  /*90f0*/  BSYNC B0 ;  /* 0x0000000000007941 */ /* 0x000fea0003800000 */
.L_x_15133:
[----:B01----:R0:W1:Y:S01]  /*9100*/  LDS R81, [R94+0x2e80] ;  /* 0x002e80005e517984 */ /* 0x0030620000000800 */
[----:B------:R-:W-:Y:S04]  /*9110*/  BSSY B0, `(.L_x_15135) ;  /* 0x0000004000007945 */ /* 0x000fe80003800000 */
[----:B------:R-:W-:Y:S05]  /*9120*/  @!P1 BRA `(.L_x_15136) ;  /* 0x0000000000089947 */ /* 0x000fea0003800000 */
[----:B------:R0:W-:Y:S04]  /*9130*/  REDG.E.ADD.F32.FTZ.RN.STRONG.GPU desc[UR20][R92.64+-0x280], R225 ;  /* 0xfffd80e15c0079a6 */ /* 0x0001e8000c10f394 */
[----:B-1----:R0:W-:Y:S02]  /*9140*/  REDG.E.ADD.F32.FTZ.RN.STRONG.GPU desc[UR20][R86.64+-0x280], R81 ;  /* 0xfffd8051560079a6 */ /* 0x0021e4000c10f394 */
.L_x_15136:
[----:B------:R-:W-:Y:S05]  /*9150*/  BSYNC B0 ;  /* 0x0000000000007941 */ /* 0x000fea0003800000 */
.L_x_15135:
[----:B------:R-:W0:Y:S01]  /*9160*/  LDS R79, [R79+0x2f00] ;  /* 0x002f00004f4f7984 */ /* 0x000e220000000800 */
[----:B------:R-:W-:Y:S04]  /*9170*/  BSSY B0, `(.L_x_15137) ;  /* 0x0000004000007945 */ /* 0x000fe80003800000 */
[----:B------:R-:W-:Y:S05]  /*9180*/  @!P2 BRA `(.L_x_15138) ;  /* 0x000000000008a947 */ /* 0x000fea0003800000 */
[----:B------:R1:W-:Y:S04]  /*9190*/  REDG.E.ADD.F32.FTZ.RN.STRONG.GPU desc[UR20][R92.64+-0x200], R237 ;  /* 0xfffe00ed5c0079a6 */ /* 0x0003e8000c10f394 */
[----:B0-----:R0:W-:Y:S02]  /*91a0*/  REDG.E.ADD.F32.FTZ.RN.STRONG.GPU desc[UR20][R86.64+-0x200], R79 ;  /* 0xfffe004f560079a6 */ /* 0x0011e4000c10f394 */
.L_x_15138:
[----:B------:R-:W-:Y:S05]  /*91b0*/  BSYNC B0 ;  /* 0x0000000000007941 */ /* 0x000fea0003800000 */
.L_x_15137:
[----:B0-----:R0:W0:Y:S01]  /*91c0*/  LDS R79, [R78+0x2f80] ;  /* 0x002f80004e4f7984 */ /* 0x0010220000000800 */
[----:B------:R-:W-:Y:S04]  /*91d0*/  BSSY B0, `(.L_x_15139) ;  /* 0x0000004000007945 */ /* 0x000fe80003800000 */
[----:B------:R-:W-:Y:S05]  /*91e0*/  @!P3 BRA `(.L_x_15140) ;  /* 0x000000000008b947 */ /* 0x000fea0003800000 */
[----:B------:R1:W-:Y:S04]  /*91f0*/  REDG.E.ADD.F32.FTZ.RN.STRONG.GPU desc[UR20][R92.64+-0x180], R238 ;  /* 0xfffe80ee5c0079a6 */ /* 0x0003e8000c10f394 */
[----:B0-----:R0:W-:Y:S02]  /*9200*/  REDG.E.ADD.F32.FTZ.RN.STRONG.GPU desc[UR20][R86.64+-0x180], R79 ;  /* 0xfffe804f560079a6 */ /* 0x0011e4000c10f394 */
.L_x_15140:
[----:B------:R-:W-:Y:S05]  /*9210*/  BSYNC B0 ;  /* 0x0000000000007941 */ /* 0x000fea0003800000 */
.L_x_15139:
[----:B------:R-:W0:Y:S01]  /*9220*/  LDS R75, [R75+0x3000] ;  /* 0x003000004b4b7984 */ /* 0x000e220000000800 */
[----:B------:R-:W-:Y:S04]  /*9230*/  BSSY B0, `(.L_x_15141) ;  /* 0x0000004000007945 */ /* 0x000fe80003800000 */
[----:B------:R-:W-:Y:S05]  /*9240*/  @!P4 BRA `(.L_x_15142) ;  /* 0x000000000008c947 */ /* 0x000fea0003800000 */
[----:B------:R1:W-:Y:S04]  /*9250*/  REDG.E.ADD.F32.FTZ.RN.STRONG.GPU desc[UR20][R92.64+-0x100], R239 ;  /* 0xffff00ef5c0079a6 */ /* 0x0003e8000c10f394 */
[----:B0-----:R0:W-:Y:S02]  /*9260*/  REDG.E.ADD.F32.FTZ.RN.STRONG.GPU desc[UR20][R86.64+-0x100], R75 ;  /* 0xffff004b560079a6 */ /* 0x0011e4000c10f394 */
.L_x_15142:
[----:B------:R-:W-:Y:S05]  /*9270*/  BSYNC B0 ;  /* 0x0000000000007941 */ /* 0x000fea0003800000 */
.L_x_15141:
[----:B------:R-:W0:Y:S01]  /*9280*/  LDS R73, [R73+0x3080] ;  /* 0x0030800049497984 */ /* 0x000e220000000800 */
[----:B------:R-:W-:Y:S04]  /*9290*/  BSSY B0, `(.L_x_15143) ;  /* 0x0000004000007945 */ /* 0x000fe80003800000 */
[----:B------:R-:W-:Y:S05]  /*92a0*/  @!P5 BRA `(.L_x_15144) ;  /* 0x000000000008d947 */ /* 0x000fea0003800000 */
[----:B------:R1:W-:Y:S04]  /*92b0*/  REDG.E.ADD.F32.FTZ.RN.STRONG.GPU desc[UR20][R92.64+-0x80], R240 ;  /* 0xffff80f05c0079a6 */ /* 0x0003e8000c10f394 */
[----:B0-----:R0:W-:Y:S02]  /*92c0*/  REDG.E.ADD.F32.FTZ.RN.STRONG.GPU desc[UR20][R86.64+-0x80], R73 ;  /* 0xffff8049560079a6 */ /* 0x0011e4000c10f394 */
.L_x_15144:
[----:B------:R-:W-:Y:S05]  /*92d0*/  BSYNC B0 ;  /* 0x0000000000007941 */ /* 0x000fea0003800000 */
.L_x_15143:
[----:B------:R-:W5:Y:S01]  /*92e0*/  SHFL.DOWN PT, R68, R69, 0x1, 0x1f ;  /* 0x08201f0045447f89 */ /* 0x000f6200000e0000 */
[----:B------:R-:W-:Y:S01]  /*92f0*/  ISETP.GT.AND P0, PT, R108, 0x1e, PT ;  /* 0x0000001e6c00780c */ /* 0x000fe20003f04270 */
[-C--:B------:R-:W-:Y:S01]  /*9300*/  FFMA.FTZ R41, R90, R58.reuse, R41 ;  /* 0x0000003a5a297223 */ /* 0x080fe20000010029 */
[----:B------:R-:W-:Y:S01]  /*9310*/  FFMA.FTZ R72, R173, R58, R72 ;  /* 0x0000003aad487223 */ /* 0x000fe20000010048 */
[----:B0-----:R-:W0:Y:S01]  /*9320*/  SHFL.DOWN PT, R78, R71, 0x1, 0x1f ;  /* 0x08201f00474e7f89 */ /* 0x001e2200000e0000 */
[----:B------:R-:W-:Y:S01]  /*9330*/  FADD.FTZ R18, R59, R18 ;  /* 0x000000123b127221 */ /* 0x000fe20000010000 */
[-C--:B------:R-:W-:Y:S01]  /*9340*/  FFMA.FTZ R33, R50, R56.reuse, R33 ;  /* 0x0000003832217223 */ /* 0x080fe20000010021 */
        /* <DEDUP_REMOVED lines=9> */
[----:B------:R-:W-:Y:S01]  /*93e0*/  ISETP.NE.AND P1, PT, R108, RZ, PT ;  /* 0x000000ff6c00720c */ /* 0x000fe20003f25270 */
[-C--:B------:R-:W-:Y:S01]  /*93f0*/  FFMA.FTZ R43, R100, R56.reuse, R43 ;  /* 0x00000038642b7223 */ /* 0x080fe2000001002b */
[----:B------:R-:W-:Y:S01]  /*9400*/  ISETP.NE.AND P2, PT, R110, RZ, PT ;  /* 0x000000ff6e00720c */ /* 0x000fe20003f45270 */
[----:B------:R-:W-:Y:S01]  /*9410*/  FFMA.FTZ R176, R163, R56, R176 ;  /* 0x00000038a3b07223 */ /* 0x000fe200000100b0 */
[-C--:B------:R-:W-:Y:S01]  /*9420*/  FFMA.FTZ R44, R91, R59.reuse, R44 ;  /* 0x0000003b5b2c7223 */ /* 0x080fe2000001002c */
[----:B------:R-:W-:Y:S01]  /*9430*/  FFMA.FTZ R141, R160, R59, R141 ;  /* 0x0000003ba08d7223 */ /* 0x000fe2000001008d */
        /* <DEDUP_REMOVED lines=8> */
[----:B------:R-:W-:Y:S01]  /*94c0*/  ISETP.GT.AND P0, PT, R108, 0x1d, PT ;  /* 0x0000001d6c00780c */ /* 0x000fe20003f04270 */
[----:B------:R-:W-:Y:S01]  /*94d0*/  FMUL.FTZ R234, R149, R234 ;  /* 0x000000ea95ea7220 */ /* 0x000fe20000410000 */
[----:B------:R-:W-:Y:S01]  /*94e0*/  FMUL.FTZ R174, R174, R171 ;  /* 0x000000abaeae7220 */ /* 0x000fe20000410000 */
[----:B------:R-:W5:Y:S01]  /*94f0*/  SHFL.DOWN PT, R78, R71, 0x2, 0x1f ;  /* 0x08401f00474e7f89 */ /* 0x000f6200000e0000 */
[----:B------:R-:W-:Y:S01]  /*9500*/  FMUL.FTZ R59, R150, R236 ;  /* 0x000000ec963b7220 */ /* 0x000fe20000410000 */
[----:B------:R-:W-:Y:S01]  /*9510*/  FMUL.FTZ R177, R177, R166 ;  /* 0x000000a6b1b17220 */ /* 0x000fe20000410000 */
[----:B------:R-:W-:Y:S01]  /*9520*/  FADD.FTZ R17, R70, R17 ;  /* 0x0000001146117221 */ /* 0x000fe20000010000 */
        /* <DEDUP_REMOVED lines=16> */
[----:B0-----:R-:W-:Y:S01]  /*9630*/  @!P0 FADD.FTZ R69, R69, R68 ;  /* 0x0000004445458221 */ /* 0x001fe20000010000 */
[----:B------:R-:W-:Y:S01]  /*9640*/  FADD.FTZ R25, R72, R25 ;  /* 0x0000001948197221 */ /* 0x000fe20000010000 */
[----:B------:R-:W-:Y:S01]  /*9650*/  FFMA.FTZ R42, R89, R169, R42 ;  /* 0x000000a9592a7223 */ /* 0x000fe2000001002a */
[----:B------:R-:W-:Y:S01]  /*9660*/  FADD.FTZ R26, R167, R26 ;  /* 0x0000001aa71a7221 */ /* 0x000fe20000010000 */
[----:B-----5:R-:W-:Y:S01]  /*9670*/  @!P0 FADD.FTZ R71, R71, R78 ;  /* 0x0000004e47478221 */ /* 0x020fe20000010000 */
[----:B------:R-:W0:Y:S01]  /*9680*/  SHFL.DOWN PT, R68, R69, 0x4, 0x1f ;  /* 0x08801f0045447f89 */ /* 0x000e2200000e0000 */
[----:B------:R-:W-:Y:S01]  /*9690*/  ISETP.GT.AND P0, PT, R108, 0x1b, PT ;  /* 0x0000001b6c00780c */ /* 0x000fe20003f04270 */
[----:B------:R-:W-:Y:S01]  /*96a0*/  FADD.FTZ R27, R176, R27 ;  /* 0x0000001bb01b7221 */ /* 0x000fe20000010000 */
[----:B------:R-:W-:Y:S01]  /*96b0*/  FFMA.FTZ R45, R102, R56, R45 ;  /* 0x00000038662d7223 */ /* 0x000fe2000001002d */
[----:B------:R-:W5:Y:S01]  /*96c0*/  SHFL.DOWN PT, R78, R71, 0x4, 0x1f ;  /* 0x08801f00474e7f89 */ /* 0x000f6200000e0000 */
        /* <DEDUP_REMOVED lines=31> */
.L_x_15146:
[----:B------:R-:W-:Y:S05]  /*98c0*/  BSYNC B0 ;  /* 0x0000000000007941 */ /* 0x000fea0003800000 */
.L_x_15145:
[----:B------:R-:W-:Y:S02]  /*98d0*/  UIADD3 UR7, UR7, 0x1, URZ ;  /* 0x0000000107077890 */ /* 0x000fe4000fffe03f */
[----:B------:R-:W-:Y:S02]  /*98e0*/  UIADD3 UR8, UP1, UR8, 0x1, URZ ;  /* 0x0000000108087890 */ /* 0x000fe4000ff3e03f */
[----:B------:R-:W-:Y:S02]  /*98f0*/  UISETP.GE.AND UP0, UPT, UR7, UR54, UPT ;  /* 0x000000360700728c */ /* 0x000fe4000bf06270 */
[----:B------:R-:W-:-:S04]  /*9900*/  UIADD3.X UR9, URZ, UR9, URZ, UP1, !UPT ;  /* 0x000000093f097290 */ /* 0x000fc80008ffe43f */
[----:B------:R-:W-:-:S13]  /*9910*/  PLOP3.LUT P0, PT, PT, PT, UP0, 0x80, 0x0 ;  /* 0x000000000000781c */ /* 0x000fda0003f0f008 */
[----:B------:R-:W-:Y:S05]  /*9920*/  @!P0 BRA `(.L_x_15147) ;  /* 0xffffff7c00788947 */ /* 0x000fea000383ffff */
.L_x_15068:
        /* <DEDUP_REMOVED lines=17> */
[----:B------:R-:W-:Y:S01]  /*9a40*/  LEA R16, R108, UR19, 0x5 ;  /* 0x000000136c107c11 */ /* 0x000fe2000f8e28ff */
[----:B------:R-:W-:Y:S01]  /*9a50*/  UIMAD UR19, UR29, UR26, URZ ;  /* 0x0000001a1d1372a4 */ /* 0x000fe2000f8e023f */
[----:B------:R-:W-:Y:S01]  /*9a60*/  F2FP.F16.F32.PACK_AB R32, R31, R32 ;  /* 0x000000201f20723e */ /* 0x000fe200000000ff */
[----:B------:R-:W-:Y:S01]  /*9a70*/  FADD.FTZ R5, R0, R31 ;  /* 0x0000001f00057221 */ /* 0x000fe20000010000 */
[----:B------:R-:W-:Y:S01]  /*9a80*/  F2FP.F16.F32.PACK_AB R33, R29, R30 ;  /* 0x0000001e1d21723e */ /* 0x000fe200000000ff */
[----:B------:R-:W-:Y:S01]  /*9a90*/  UIMAD UR19, UR11, UR27, UR19 ;  /* 0x0000001b0b1372a4 */ /* 0x000fe2000f8e0213 */
[----:B------:R-:W-:Y:S01]  /*9aa0*/  F2FP.F16.F32.PACK_AB R35, R25, R26 ;  /* 0x0000001a1923723e */ /* 0x000fe200000000ff */
[----:B------:R-:W-:Y:S01]  /*9ab0*/  STS.128 [R16], R48 ;  /* 0x0000003010007388 */ /* 0x000fe20000000c00 */
[----:B------:R-:W-:Y:S01]  /*9ac0*/  UIMAD.WIDE.U32 UR26, UR11, UR26, UR8 ;  /* 0x0000001a0b1a72a5 */ /* 0x000fe2000f8e0008 */
[----:B------:R-:W-:Y:S01]  /*9ad0*/  FADD.FTZ R0, R5, R30 ;  /* 0x0000001e05007221 */ /* 0x000fe20000010000 */
[----:B------:R-:W-:Y:S01]  /*9ae0*/  F2FP.F16.F32.PACK_AB R34, R27, R28 ;  /* 0x0000001c1b22723e */ /* 0x000fe200000000ff */
[----:B------:R-:W-:Y:S01]  /*9af0*/  STS.128 [R16+0x10], R40 ;  /* 0x0000102810007388 */ /* 0x000fe20000000c00 */
[----:B------:R-:W-:-:S03]  /*9b00*/  NOP ;  /* 0x0000000000007918 */ /* 0x000fc60000000000 */
[----:B------:R-:W5:Y:S01]  /*9b10*/  LDS.128 R8, [R105] ;  /* 0x0000000069087984 */ /* 0x000f620000000c00 */
[----:B------:R-:W-:Y:S01]  /*9b20*/  UIADD3 UR27, UR27, UR19, URZ ;  /* 0x000000131b1b7290 */ /* 0x000fe2000fffe03f */
[----:B------:R-:W-:Y:S01]  /*9b30*/  F2FP.F16.F32.PACK_AB R7, R17, R18 ;  /* 0x000000121107723e */ /* 0x000fe200000000ff */
[----:B------:R-:W-:Y:S01]  /*9b40*/  UIMAD UR19, UR28, UR24, URZ ;  /* 0x000000181c1372a4 */ /* 0x000fe2000f8e023f */
[----:B------:R-:W0:Y:S01]  /*9b50*/  LDS.128 R12, [R105+0x200] ;  /* 0x00020000690c7984 */ /* 0x000e220000000c00 */
[----:B------:R-:W-:Y:S01]  /*9b60*/  F2FP.F16.F32.PACK_AB R6, R19, R20 ;  /* 0x000000141306723e */ /* 0x000fe200000000ff */
[----:B------:R-:W-:Y:S01]  /*9b70*/  FADD.FTZ R29, R0, R29 ;  /* 0x0000001d001d7221 */ /* 0x000fe20000010000 */
[----:B------:R-:W-:Y:S01]  /*9b80*/  UIMAD UR19, UR10, UR25, UR19 ;  /* 0x000000190a1372a4 */ /* 0x000fe2000f8e0213 */
[----:B------:R-:W-:Y:S01]  /*9b90*/  F2FP.F16.F32.PACK_AB R5, R21, R22 ;  /* 0x000000161505723e */ /* 0x000fe200000000ff */
[----:B------:R-:W-:Y:S01]  /*9ba0*/  UIMAD.WIDE.U32 UR24, UR10, UR24, UR26 ;  /* 0x000000180a1872a5 */ /* 0x000fe2000f8e001a */
[----:B------:R-:W-:Y:S01]  /*9bb0*/  F2FP.F16.F32.PACK_AB R4, R23, R24 ;  /* 0x000000181704723e */ /* 0x000fe200000000ff */
[----:B------:R-:W-:Y:S01]  /*9bc0*/  FADD.FTZ R28, R29, R28 ;  /* 0x0000001c1d1c7221 */ /* 0x000fe20000010000 */
[----:B------:R-:W-:Y:S01]  /*9bd0*/  ULDC.64 UR26, c[0x0][0x3e0] ;  /* 0x0000f800001a7ab9 */ /* 0x000fe20000000a00 */
[----:B------:R-:W-:-:S02]  /*9be0*/  UIADD3 UR19, UR25, UR19, URZ ;  /* 0x0000001319137290 */ /* 0x000fc4000fffe03f */
[----:B------:R-:W-:Y:S01]  /*9bf0*/  ULEA UR26, UP0, UR24, UR26, 0x1 ;  /* 0x0000001a181a7291 */ /* 0x000fe2000f80083f */
[----:B------:R-:W-:Y:S01]  /*9c00*/  FADD.FTZ R27, R28, R27 ;  /* 0x0000001b1c1b7221 */ /* 0x000fe20000010000 */
[----:B------:R-:W-:Y:S02]  /*9c10*/  UIADD3 UR15, UP1, UR15, -0x800, URZ ;  /* 0xfffff8000f0f7890 */ /* 0x000fe4000ff3e03f */
[----:B------:R-:W-:Y:S01]  /*9c20*/  ULEA.HI.X UR27, UR24, UR27, UR19, 0x1, UP0 ;  /* 0x0000001b181b7291 */ /* 0x000fe200080f0c13 */
[----:B------:R-:W-:Y:S01]  /*9c30*/  FADD.FTZ R26, R27, R26 ;  /* 0x0000001a1b1a7221 */ /* 0x000fe20000010000 */
[----:B------:R-:W-:Y:S01]  /*9c40*/  MOV R2, UR26 ;  /* 0x0000001a00027c02 */ /* 0x000fe20008000f00 */
[----:B------:R-:W-:Y:S01]  /*9c50*/  ULDC.64 UR24, c[0x0][0x3a8] ;  /* 0x0000ea0000187ab9 */ /* 0x000fe20000000a00 */
[----:B------:R-:W-:Y:S01]  /*9c60*/  UIADD3 UR17, UP2, UR17, -0x800, URZ ;  /* 0xfffff80011117890 */ /* 0x000fe2000ff5e03f */
[----:B------:R-:W-:Y:S01]  /*9c70*/  FADD.FTZ R25, R26, R25 ;  /* 0x000000191a197221 */ /* 0x000fe20000010000 */
[----:B------:R-:W-:Y:S01]  /*9c80*/  MOV R3, UR27 ;  /* 0x0000001b00037c02 */ /* 0x000fe20008000f00 */
[----:B------:R-:W-:-:S02]  /*9c90*/  UIMAD UR19, UR29, UR24, URZ ;  /* 0x000000181d1372a4 */ /* 0x000fc4000f8e023f */
[----:B------:R-:W-:Y:S01]  /*9ca0*/  UIMAD.WIDE.U32 UR8, UR11, UR24, UR8 ;  /* 0x000000180b0872a5 */ /* 0x000fe2000f8e0008 */
[----:B------:R-:W-:Y:S01]  /*9cb0*/  FADD.FTZ R24, R25, R24 ;  /* 0x0000001819187221 */ /* 0x000fe20000010000 */
[----:B------:R-:W-:Y:S01]  /*9cc0*/  IMAD.WIDE R2, R106, 0x10, R2 ;  /* 0x000000106a027825 */ /* 0x000fe200078e0202 */
[----:B------:R-:W-:-:S03]  /*9cd0*/  UIMAD UR19, UR11, UR25, UR19 ;  /* 0x000000190b1372a4 */ /* 0x000fc6000f8e0213 */
[----:B------:R-:W-:Y:S01]  /*9ce0*/  FADD.FTZ R23, R24, R23 ;  /* 0x0000001718177221 */ /* 0x000fe20000010000 */
[----:B------:R-:W-:Y:S01]  /*9cf0*/  ULDC.64 UR24, c[0x0][0x3b0] ;  /* 0x0000ec0000187ab9 */ /* 0x000fe20000000a00 */
[----:B------:R-:W-:Y:S02]  /*9d00*/  UIADD3 UR9, UR9, UR19, URZ ;  /* 0x0000001309097290 */ /* 0x000fe4000fffe03f */
[----:B------:R-:W-:Y:S01]  /*9d10*/  UIMAD UR19, UR28, UR24, URZ ;  /* 0x000000181c1372a4 */ /* 0x000fe2000f8e023f */
[----:B------:R-:W-:Y:S01]  /*9d20*/  FADD.FTZ R22, R23, R22 ;  /* 0x0000001617167221 */ /* 0x000fe20000010000 */
[----:B------:R-:W-:Y:S01]  /*9d30*/  UIMAD.WIDE.U32 UR8, UR10, UR24, UR8 ;  /* 0x000000180a0872a5 */ /* 0x000fe2000f8e0008 */
[----:B-----5:R-:W-:Y:S01]  /*9d40*/  STG.E.128 desc[UR20][R2.64], R8 ;  /* 0x0000000802007986 */ /* 0x020fe2000c101d14 */
[----:B------:R-:W-:Y:S01]  /*9d50*/  UIMAD UR19, UR10, UR25, UR19 ;  /* 0x000000190a1372a4 */ /* 0x000fe2000f8e0213 */
[----:B------:R-:W-:Y:S01]  /*9d60*/  FADD.FTZ R21, R22, R21 ;  /* 0x0000001516157221 */ /* 0x000fe20000010000 */
[----:B------:R-:W-:Y:S01]  /*9d70*/  UIADD3 UR53, UP3, UR53, -0x400, URZ ;  /* 0xfffffc0035357890 */ /* 0x000fe2000ff7e03f */
[----:B0-----:R0:W-:Y:S01]  /*9d80*/  STG.E.128 desc[UR20][R2.64+0x200], R12 ;  /* 0x0002000c02007986 */ /* 0x0011e2000c101d14 */
[----:B------:R-:W-:Y:S01]  /*9d90*/  ULDC.64 UR24, c[0x0][0x3f0] ;  /* 0x0000fc0000187ab9 */ /* 0x000fe20000000a00 */
[----:B------:R-:W-:Y:S01]  /*9da0*/  UIADD3 UR19, UR9, UR19, URZ ;  /* 0x0000001309137290 */ /* 0x000fe2000fffe03f */
[----:B------:R-:W-:Y:S01]  /*9db0*/  FADD.FTZ R20, R21, R20 ;  /* 0x0000001415147221 */ /* 0x000fe20000010000 */
[----:B------:R-:W-:Y:S01]  /*9dc0*/  BAR.SYNC.DEFER_BLOCKING 0x0 ;  /* 0x0000000000007b1d */ /* 0x000fe20000010000 */
[----:B------:R-:W-:-:S02]  /*9dd0*/  ULEA UR9, UP0, UR8, UR24, 0x1 ;  /* 0x0000001808097291 */ /* 0x000fc4000f80083f */
[----:B------:R-:W-:Y:S01]  /*9de0*/  FADD.FTZ R19, R20, R19 ;  /* 0x0000001314137221 */ /* 0x000fe20000010000 */
[----:B------:R-:W-:Y:S02]  /*9df0*/  UIADD3 UR50, UP4, UR50, -0x400, URZ ;  /* 0xfffffc0032327890 */ /* 0x000fe4000ff9e03f */
[----:B------:R-:W-:Y:S01]  /*9e00*/  ULEA.HI.X UR8, UR8, UR25, UR19, 0x1, UP0 ;  /* 0x0000001908087291 */ /* 0x000fe200080f0c13 */
[----:B------:R-:W-:Y:S01]  /*9e10*/  FADD.FTZ R18, R19, R18 ;  /* 0x0000001213127221 */ /* 0x000fe20000010000 */
[----:B------:R-:W-:Y:S02]  /*9e20*/  UISETP.GT.AND UP0, UPT, UR13, 0x1, UPT ;  /* 0x000000010d00788c */ /* 0x000fe4000bf04270 */
[----:B------:R-:W-:Y:S01]  /*9e30*/  UIADD3 UR48, UP5, UR48, -0x400, URZ ;  /* 0xfffffc0030307890 */ /* 0x000fe2000ffbe03f */
[----:B------:R-:W-:Y:S01]  /*9e40*/  FADD.FTZ R109, R18, R17 ;  /* 0x00000011126d7221 */ /* 0x000fe20000010000 */
[----:B------:R-:W-:Y:S01]  /*9e50*/  UIADD3 UR6, UR6, 0x1, URZ ;  /* 0x0000000106067890 */ /* 0x000fe2000fffe03f */
[----:B0-----:R-:W-:Y:S01]  /*9e60*/  MOV R2, UR9 ;  /* 0x0000000900027c02 */ /* 0x001fe20008000f00 */
[----:B------:R-:W-:Y:S01]  /*9e70*/  UIADD3.X UR16, UR16, -0x1, URZ, UP1, !UPT ;  /* 0xffffffff10107890 */ /* 0x000fe20008ffe43f */
[----:B------:R-:W-:Y:S01]  /*9e80*/  MOV R3, UR8 ;  /* 0x0000000800037c02 */ /* 0x000fe20008000f00 */
[----:B------:R-:W-:Y:S01]  /*9e90*/  UIADD3.X UR18, UR18, -0x1, URZ, UP2, !UPT ;  /* 0xffffffff12127890 */ /* 0x000fe200097fe43f */
[----:B------:R-:W-:Y:S01]  /*9ea0*/  PLOP3.LUT P0, PT, PT, PT, UP0, 0x80, 0x0 ;  /* 0x000000000000781c */ /* 0x000fe20003f0f008 */
[----:B------:R-:W-:Y:S01]  /*9eb0*/  UIADD3.X UR52, UR52, -0x1, URZ, UP3, !UPT ;  /* 0xffffffff34347890 */ /* 0x000fe20009ffe43f */
[----:B------:R-:W-:Y:S01]  /*9ec0*/  IMAD.WIDE R106, R106, 0x10, R2 ;  /* 0x000000106a6a7825 */ /* 0x000fe200078e0202 */
[----:B------:R-:W-:Y:S01]  /*9ed0*/  UIADD3.X UR49, UR49, -0x1, URZ, UP4, !UPT ;  /* 0xffffffff31317890 */ /* 0x000fe2000a7fe43f */
[----:B------:R-:W-:Y:S01]  /*9ee0*/  STS.128 [R16], R32 ;  /* 0x0000002010007388 */ /* 0x000fe20000000c00 */
[----:B------:R-:W-:Y:S01]  /*9ef0*/  UIADD3.X UR14, UR14, -0x1, URZ, UP5, !UPT ;  /* 0xffffffff0e0e7890 */ /* 0x000fe2000affe43f */
[----:B------:R-:W-:-:S02]  /*9f00*/  UMOV UR13, UR7 ;  /* 0x00000007000d7c82 */ /* 0x000fc40008000000 */
[----:B------:R-:W-:Y:S01]  /*9f10*/  STS.128 [R16+0x10], R4 ;  /* 0x0000100410007388 */ /* 0x000fe20000000c00 */
[----:B------:R-:W-:-:S03]  /*9f20*/  NOP ;  /* 0x0000000000007918 */ /* 0x000fc60000000000 */
[----:B------:R-:W0:Y:S04]  /*9f30*/  LDS.128 R8, [R105] ;  /* 0x0000000069087984 */ /* 0x000e280000000c00 */
[----:B------:R-:W5:Y:S04]  /*9f40*/  LDS.128 R36, [R105+0x200] ;  /* 0x0002000069247984 */ /* 0x000f680000000c00 */
[----:B0-----:R0:W-:Y:S04]  /*9f50*/  STG.E.128 desc[UR20][R106.64], R8 ;  /* 0x000000086a007986 */ /* 0x0011e8000c101d14 */
[----:B-----5:R0:W-:Y:S01]  /*9f60*/  STG.E.128 desc[UR20][R106.64+0x200], R36 ;  /* 0x000200246a007986 */ /* 0x0201e2000c101d14 */
[----:B------:R-:W-:Y:S05]  /*9f70*/  @P0 BRA `(.L_x_15148) ;  /* 0xffffff6800e80947 */ /* 0x000fea000383ffff */
.L_x_15066:
[----:B------:R-:W-:Y:S02]  /*9f80*/  ULDC.64 UR4, c[0x0][0x3d8] ;  /* 0x0000f60000047ab9 */ /* 0x000fe40000000a00 */
[----:B------:R-:W-:-:S04]  /*9f90*/  ISETP.NE.U32.AND P0, PT, RZ, UR4, PT ;  /* 0x00000004ff007c0c */ /* 0x000fc8000bf05070 */
[----:B------:R-:W-:-:S13]  /*9fa0*/  ISETP.NE.AND.EX P0, PT, RZ, UR5, PT, P0 ;  /* 0x00000005ff007c0c */ /* 0x000fda000bf05300 */
[----:B------:R-:W-:Y:S05]  /*9fb0*/  @!P0 BRA `(.L_x_15149) ;  /* 0x00000000006c8947 */ /* 0x000fea0003800000 */
[----:B------:R-:W5:Y:S01]  /*9fc0*/  SHFL.DOWN P0, R0, R111, 0x1, 0x1f ;  /* 0x08201f006f007f89 */ /* 0x000f620000000000 */
[----:B------:R-:W-:Y:S01]  /*9fd0*/  BSSY B0, `(.L_x_15149) ;  /* 0x0000019000007945 */ /* 0x000fe20003800000 */
[----:B------:R-:W0:Y:S01]  /*9fe0*/  S2R R4, SR_LANEID ;  /* 0x0000000000047919 */ /* 0x000e220000000000 */
[----:B------:R-:W1:Y:S01]  /*9ff0*/  S2R R6, SR_TID.X ;  /* 0x0000000000067919 */ /* 0x000e620000002100 */
[----:B-----5:R-:W-:-:S05]  /*a000*/  @P0 FADD R0, R0, R111 ;  /* 0x0000006f00000221 */ /* 0x020fca0000000000 */
[----:B------:R-:W5:Y:S01]  /*a010*/  SHFL.DOWN P0, R3, R0, 0x2, 0x1f ;  /* 0x08401f0000037f89 */ /* 0x000f620000000000 */
[----:B0-----:R-:W-:-:S13]  /*a020*/  ISETP.NE.AND P1, PT, R4, RZ, PT ;  /* 0x000000ff0400720c */ /* 0x001fda0003f25270 */
[----:B------:R-:W0:Y:S01]  /*a030*/  @!P1 S2R R7, SR_CgaCtaId ;  /* 0x0000000000079919 */ /* 0x000e220000008800 */
        /* <DEDUP_REMOVED lines=18> */
.L_x_15150:
[----:B------:R-:W-:Y:S05]  /*a160*/  BSYNC B0 ;  /* 0x0000000000007941 */ /* 0x000fea0003800000 */
.L_x_15149:
[----:B------:R-:W-:Y:S01]  /*a170*/  ULDC.64 UR4, c[0x0][0x3f8] ;  /* 0x0000fe0000047ab9 */ /* 0x000fe20000000a00 */
[----:B------:R-:W-:Y:S01]  /*a180*/  BSSY B0, `(.L_x_15151) ;  /* 0x000001f000007945 */ /* 0x000fe20003800000 */
[----:B------:R-:W-:-:S04]  /*a190*/  ISETP.NE.U32.AND P0, PT, RZ, UR4, PT ;  /* 0x00000004ff007c0c */ /* 0x000fc8000bf05070 */
[----:B------:R-:W-:-:S13]  /*a1a0*/  ISETP.NE.AND.EX P0, PT, RZ, UR5, PT, P0 ;  /* 0x00000005ff007c0c */ /* 0x000fda000bf05300 */
[----:B------:R-:W-:Y:S05]  /*a1b0*/  @!P0 BRA `(.L_x_15152) ;  /* 0x0000000000688947 */ /* 0x000fea0003800000 */
[----:B------:R-:W-:Y:S06]  /*a1c0*/  BAR.SYNC.DEFER_BLOCKING 0x0 ;  /* 0x0000000000007b1d */ /* 0x000fec0000010000 */
[----:B------:R-:W5:Y:S01]  /*a1d0*/  SHFL.DOWN P0, R0, R109, 0x1, 0x1f ;  /* 0x08201f006d007f89 */ /* 0x000f620000000000 */
[----:B01----:R-:W0:Y:S01]  /*a1e0*/  S2R R4, SR_LANEID ;  /* 0x0000000000047919 */ /* 0x003e220000000000 */
        /* <DEDUP_REMOVED lines=23> */
.L_x_15152:
[----:B0-----:R-:W0:Y:S02]  /*a360*/  S2R R7, SR_TID.X ;  /* 0x0000000000077919 */ /* 0x001e240000002100 */
.L_x_15153:
[----:B------:R-:W-:Y:S05]  /*a370*/  BSYNC B0 ;  /* 0x0000000000007941 */ /* 0x000fea0003800000 */
.L_x_15151:
        /* <DEDUP_REMOVED lines=15> */
.L_x_15154:
        /* <DEDUP_REMOVED lines=19> */
.L_x_15155:
        /* <DEDUP_REMOVED lines=14> */
.L_x_18992:


//--------------------- .text._Z25selective_scan_bwd_kernelI32Selective_Scan_bwd_kernel_traitsILi32ELi16ELb1ELb1ELb1ELb0ELb1EN3c104HalfENS1_7complexIfEEEEv12SSMParamsBwd --------------------------
	.section	.text._Z25selective_scan_bwd_kernelI32Selective_Scan_bwd_kernel_traitsILi32ELi16ELb1ELb1ELb1ELb0ELb1EN3c104HalfENS1_7complexIfEEEEv12SSMParamsBwd,"ax",@progbits
	.align	128
        .global         _Z25selective_scan_bwd_kernelI32Selective_Scan_bwd_kernel_traitsILi32ELi16ELb1ELb1ELb1ELb0ELb1EN3c104HalfENS1_7complexIfEEEEv12SSMParamsBwd
        .type           _Z25selective_scan_bwd_kernelI32Selective_Scan_bwd_kernel_traitsILi32ELi16ELb1ELb1ELb1ELb0ELb1EN3c104HalfENS1_7complexIfEEEEv12SSMParamsBwd,@function
        .size           _Z25selective_scan_bwd_kernelI32Selective_Scan_bwd_kernel_traitsILi32ELi16ELb1ELb1ELb1ELb0ELb1EN3c104HalfENS1_7complexIfEEEEv12SSMParamsBwd,(.L_x_18993 - _Z25selective_scan_bwd_kernelI32Selective_Scan_bwd_kernel_traitsILi32ELi16ELb1ELb1ELb1ELb0ELb1EN3c104HalfENS1_7complexIfEEEEv12SSMParamsBwd)
        .other          _Z25selective_scan_bwd_kernelI32Selective_Scan_bwd_kernel_traitsILi32ELi16ELb1ELb1ELb1ELb0ELb1EN3c104HalfENS1_7complexIfEEEEv12SSMParamsBwd,@"STO_CUDA_ENTRY STV_DEFAULT"
_Z25selective_scan_bwd_kernelI32Selective_Scan_bwd_kernel_traitsILi32ELi16ELb1ELb1ELb1ELb0ELb1EN3c104HalfENS1_7complexIfEEEEv12SSMParamsBwd:
.text._Z25selective_scan_bwd_kernelI32Selective_Scan_bwd_kernel_traitsILi32ELi16ELb1ELb1ELb1ELb0ELb1EN3c104HalfENS1_7complexIfEEEEv12SSMParamsBwd:
        /* <DEDUP_REMOVED lines=105> */
[----:B------:R-:W-:Y:S01]  /*0690*/  UIMAD UR30, UR10, UR5, UR30 ;  /* 0x000000050a1e72a4 */ /* 0x000fe2000f8e021e */
[----:B------:R-:W-:Y:S01]  /*06a0*/  ULDC.64 UR26, c[0x0][0x2f0] ;  /* 0x0000bc00001a7ab9 */ /* 0x000fe20000000a00 */
[----:B------:R-:W-:Y:S02]  /*06b0*/  UIMAD.WIDE.U32 UR4, UR10, UR4, UR12 ;  /* 0x000000040a0472a5 */ /* 0x000fe4000f8e000c */
[----:B------:R-:W-:-:S03]  /*06c0*/  ULEA UR49, UP3, UR48, UR26, 0x1 ;  /* 0x0000001a30317291 */ /* 0x000fc6000f86083f */
[----:B------:R-:W-:Y:S02]  /*06d0*/  @!UP1 UIADD3 UR34, UR34, -UR36, URZ ;  /* 0x8000002422229290 */ /* 0x000fe4000fffe03f */
[----:B------:R-:W-:Y:S02]  /*06e0*/  @!UP1 UIADD3 UR31, UR31, 0x1, URZ ;  /* 0x000000011f1f9890 */ /* 0x000fe4000fffe03f */
[----:B------:R-:W-:Y:S02]  /*06f0*/  UISETP.GE.U32.AND UP2, UPT, UR34, UR36, UPT ;  /* 0x000000242200728c */ /* 0x000fe4000bf46070 */
[----:B------:R-:W-:Y:S02]  /*0700*/  ULEA.HI.X UR48, UR48, UR27, UR29, 0x1, UP3 ;  /* 0x0000001b30307291 */ /* 0x000fe400098f0c1d */
[----:B------:R-:W-:Y:S02]  /*0710*/  UISETP.GE.AND UP1, UPT, UR24, URZ, UPT ;  /* 0x0000003f1800728c */ /* 0x000fe4000bf26270 */
        /* <DEDUP_REMOVED lines=10> */
[----:B------:R-:W-:Y:S01]  /*07c0*/  @!UP1 UIADD3 UR12, -UR12, URZ, URZ ;  /* 0x0000003f0c0c9290 */ /* 0x000fe2000fffe13f */
[----:B------:R-:W-:Y:S01]  /*07d0*/  ULDC.64 UR18, c[0x0][0x3b8] ;  /* 0x0000ee0000127ab9 */ /* 0x000fe20000000a00 */
[----:B------:R-:W-:Y:S02]  /*07e0*/  @!UP2 ULOP3.LUT UR12, URZ, UR33, URZ, 0x33, !UPT ;  /* 0x000000213f0ca292 */ /* 0x000fe4000f8e333f */
[----:B------:R-:W-:Y:S02]  /*07f0*/  ULEA UR53, UP1, UR32, UR18, 0x1 ;  /* 0x0000001220357291 */ /* 0x000fe4000f82083f */
[----:B------:R-:W-:Y:S02]  /*0800*/  USHF.R.S32.HI UR13, URZ, 0x1f, UR12 ;  /* 0x0000001f3f0d7899 */ /* 0x000fe4000801140c */
[----:B------:R-:W-:Y:S02]  /*0810*/  ULEA.HI.X UR52, UR32, UR19, UR52, 0x1, UP1 ;  /* 0x0000001320347291 */ /* 0x000fe400088f0c34 */
[----:B------:R-:W-:Y:S01]  /*0820*/  ULEA UR24, UR17, 0xfffffc00, 0xa ;  /* 0xfffffc0011187891 */ /* 0x000fe2000f8e503f */
[----:B------:R-:W-:-:S02]  /*0830*/  ULDC.64 UR18, c[0x0][0x258] ;  /* 0x0000960000127ab9 */ /* 0x000fc40000000a00 */
[----:B------:R-:W-:Y:S02]  /*0840*/  UIMAD UR4, UR13, UR18, URZ ;  /* 0x000000120d0472a4 */ /* 0x000fe4000f8e023f */
[----:B------:R-:W-:Y:S02]  /*0850*/  UIMAD.WIDE.U32 UR22, UR12, UR18, UR8 ;  /* 0x000000120c1672a5 */ /* 0x000fe4000f8e0008 */
[----:B------:R-:W-:Y:S02]  /*0860*/  UIMAD UR8, UR12, UR19, UR4 ;  /* 0x000000130c0872a4 */ /* 0x000fe4000f8e0204 */
[----:B------:R-:W-:Y:S01]  /*0870*/  UIADD3 UR9, UR15, UR16, URZ ;  /* 0x000000100f097290 */ /* 0x000fe2000fffe03f */
[----:B------:R-:W-:Y:S01]  /*0880*/  ULDC.64 UR18, c[0x0][0x278] ;  /* 0x00009e0000127ab9 */ /* 0x000fe20000000a00 */
[----:B------:R-:W-:Y:S02]  /*0890*/  UIADD3 UR15, UP1, UR24, UR22, URZ ;  /* 0x00000016180f7290 */ /* 0x000fe4000ff3e03f */
[----:B------:R-:W-:-:S02]  /*08a0*/  UIMAD UR16, UR13, UR18, URZ ;  /* 0x000000120d1072a4 */ /* 0x000fc4000f8e023f */
[----:B------:R-:W-:Y:S02]  /*08b0*/  USHF.R.S32.HI UR25, URZ, 0x1f, UR24 ;  /* 0x0000001f3f197899 */ /* 0x000fe40008011418 */
        /* <DEDUP_REMOVED lines=38> */
.L_x_15238:
[----:B------:R-:W-:Y:S01]  /*0b20*/  BAR.SYNC.DEFER_BLOCKING 0x0 ;  /* 0x0000000000007b1d */ /* 0x000fe20000010000 */
[----:B0-----:R-:W-:Y:S02]  /*0b30*/  SHF.L.U32 R107, R110, 0x1, RZ ;  /* 0x000000016e6b7819 */ /* 0x001fe400000006ff */
[----:B------:R-:W-:Y:S02]  /*0b40*/  MOV R2, UR49 ;  /* 0x0000003100027c02 */ /* 0x000fe40008000f00 */
[----:B------:R-:W-:Y:S02]  /*0b50*/  LOP3.LUT R107, R107, 0xffffffc0, RZ, 0xc0, !PT ;  /* 0xffffffc06b6b7812 */ /* 0x000fe400078ec0ff */
[----:B------:R-:W-:Y:S01]  /*0b60*/  MOV R3, UR48 ;  /* 0x0000003000037c02 */ /* 0x000fe20008000f00 */
[----:B------:R-:W0:Y:S01]  /*0b70*/  S2UR UR7, SR_CgaCtaId ;  /* 0x00000000000779c3 */ /* 0x000e220000008800 */
[----:B------:R-:W-:Y:S01]  /*0b80*/  LOP3.LUT R106, R107, 0x1f, R110, 0xf8, !PT ;  /* 0x0000001f6b6a7812 */ /* 0x000fe200078ef86e */
[----:B------:R-:W-:Y:S01]  /*0b90*/  UMOV UR17, 0x400 ;  /* 0x0000040000117882 */ /* 0x000fe20000000000 */
[----:B------:R-:W-:Y:S01]  /*0ba0*/  MOV R12, UR51 ;  /* 0x00000033000c7c02 */ /* 0x000fe20008000f00 */
[----:B------:R-:W-:Y:S01]  /*0bb0*/  ULDC UR18, c[0x0][0x224] ;  /* 0x0000890000127ab9 */ /* 0x000fe20000000800 */
[----:B------:R-:W-:Y:S01]  /*0bc0*/  MOV R13, UR50 ;  /* 0x00000032000d7c02 */ /* 0x000fe20008000f00 */
[----:B------:R-:W-:Y:S01]  /*0bd0*/  IMAD.WIDE R2, R106, 0x10, R2 ;  /* 0x000000106a027825 */ /* 0x000fe200078e0202 */
[----:B------:R-:W-:Y:S01]  /*0be0*/  ULDC.64 UR26, c[0x0][0x2a0] ;  /* 0x0000a800001a7ab9 */ /* 0x000fe20000000a00 */
[----:B------:R-:W-:-:S03]  /*0bf0*/  ULDC.64 UR24, c[0x0][0x2a8] ;  /* 0x0000aa0000187ab9 */ /* 0x000fc60000000a00 */
[----:B--2---:R-:W2:Y:S04]  /*0c00*/  LDG.E.128 R4, desc[UR20][R2.64] ;  /* 0x0000001402047981 */ /* 0x004ea8000c1e1d00 */
[----:B---3--:R-:W3:Y:S01]  /*0c10*/  LDG.E.128 R8, desc[UR20][R2.64+0x200] ;  /* 0x0002001402087981 */ /* 0x008ee2000c1e1d00 */
[----:B------:R-:W-:Y:S01]  /*0c20*/  IMAD.WIDE R12, R106, 0x10, R12 ;  /* 0x000000106a0c7825 */ /* 0x000fe200078e020c */
[----:B0-----:R-:W-:-:S06]  /*0c30*/  ULEA UR17, UR7, UR17, 0x18 ;  /* 0x0000001107117291 */ /* 0x001fcc000f8ec03f */
[C---:B-1----:R-:W-:Y:S02]  /*0c40*/  LEA R105, R108.reuse, UR17, 0x4 ;  /* 0x000000116c697c11 */ /* 0x042fe4000f8e20ff */
        /* <DEDUP_REMOVED lines=29> */
[----:B------:R-:W-:-:S04]  /*0e20*/  UIMAD UR28, UR19, UR24, URZ ;  /* 0x00000018131c72a4 */ /* 0x000fc8000f8e023f */
[----:B------:R-:W-:Y:S02]  /*0e30*/  UIMAD UR28, UR10, UR25, UR28 ;  /* 0x000000190a1c72a4 */ /* 0x000fe4000f8e021c */
[----:B------:R-:W-:-:S03]  /*0e40*/  UIMAD.WIDE.U32 UR24, UR10, UR24, UR26 ;  /* 0x000000180a1872a5 */ /* 0x000fc6000f8e001a */
[----:B------:R-:W-:Y:S01]  /*0e50*/  ULDC.64 UR26, c[0x0][0x318] ;  /* 0x0000c600001a7ab9 */ /* 0x000fe20000000a00 */
[----:B------:R-:W-:Y:S02]  /*0e60*/  UIADD3 UR25, UR25, UR28, URZ ;  /* 0x0000001c19197290 */ /* 0x000fe4000fffe03f */
[----:B------:R-:W-:-:S04]  /*0e70*/  ULEA UR26, UP0, UR24, UR26, 0x1 ;  /* 0x0000001a181a7291 */ /* 0x000fc8000f80083f */
[----:B------:R-:W-:Y:S02]  /*0e80*/  ULEA.HI.X UR27, UR24, UR27, UR25, 0x1, UP0 ;  /* 0x0000001b181b7291 */ /* 0x000fe400080f0c19 */
[----:B0-----:R-:W-:-:S04]  /*0e90*/  MOV R2, UR26 ;  /* 0x0000001a00027c02 */ /* 0x001fc80008000f00 */
        /* <DEDUP_REMOVED lines=13> */
[----:B------:R-:W-:Y:S01]  /*0f70*/  UIMAD.WIDE.U32 UR26, UR11, UR26, UR8 ;  /* 0x0000001a0b1a72a5 */ /* 0x000fe2000f8e0008 */
[----:B------:R-:W-:-:S03]  /*0f80*/  ULDC.64 UR24, c[0x0][0x2b8] ;  /* 0x0000ae0000187ab9 */ /* 0x000fc60000000a00 */
        /* <DEDUP_REMOVED lines=8> */
[----:B-1----:R-:W-:-:S04]  /*1010*/  MOV R2, UR26 ;  /* 0x0000001a00027c02 */ /* 0x002fc80008000f00 */
[----:B------:R-:W-:Y:S01]  /*1020*/  MOV R3, UR27 ;  /* 0x0000001b00037c02 */ /* 0x000fe20008000f00 */
[----:B0-----:R-:W-:Y:S01]  /*1030*/  HADD2.F32 R45, -RZ, R28.H0_H0 ;  /* 0x2000001cff2d7230 */ /* 0x001fe20000004100 */
        /* <DEDUP_REMOVED lines=31> */
[----:B------:R-:W-:Y:S01]  /*1230*/  HADD2.F32 R51, -RZ, R61.H1_H1 ;  /* 0x3000003dff337230 */ /* 0x000fe20000004100 */
[----:B------:R-:W3:Y:S01]  /*1240*/  MUFU.EX2 R36, R36 ;  /* 0x0000002400247308 */ /* 0x000ee20000000800 */
[----:B------:R-:W-:Y:S01]  /*1250*/  FMUL.FTZ R44, R43, -1.4426950216293334961 ;  /* 0xbfb8aa3b2b2c7820 */ /* 0x000fe20000410000 */
[----:B------:R-:W-:Y:S01]  /*1260*/  FMUL.FTZ R35, R71, -1.4426950216293334961 ;  /* 0xbfb8aa3b47237820 */ /* 0x000fe20000410000 */
[--C-:B------:R-:W-:Y:S01]  /*1270*/  HADD2.F32 R50, -RZ, R31.reuse.H0_H0 ;  /* 0x2000001fff327230 */ /* 0x100fe20000004100 */
[----:B------:R-:W-:Y:S01]  /*1280*/  UIADD3 UR27, UR27, UR28, URZ ;  /* 0x0000001c1b1b7290 */ /* 0x000fe2000fffe03f */
[----:B------:R-:W-:Y:S01]  /*1290*/  HADD2.F32 R52, -RZ, R31.H1_H1 ;  /* 0x3000001fff347230 */ /* 0x000fe20000004100 */
[----:B------:R-:W-:Y:S01]  /*12a0*/  UIMAD UR28, UR19, UR24, URZ ;  /* 0x00000018131c72a4 */ /* 0x000fe2000f8e023f */
[----:B------:R-:W-:Y:S01]  /*12b0*/  HADD2.F32 R54, -RZ, R24.H0_H0 ;  /* 0x20000018ff367230 */ /* 0x000fe20000004100 */
[----:B------:R-:W5:Y:S01]  /*12c0*/  MUFU.EX2 R33, R33 ;  /* 0x0000002100217308 */ /* 0x000f620000000800 */
[----:B0-----:R-:W-:Y:S01]  /*12d0*/  FADD.FTZ R2, R32, 1 ;  /* 0x3f80000020027421 */ /* 0x001fe20000010000 */
[--C-:B-1----:R-:W-:Y:S01]  /*12e0*/  HADD2.F32 R73, -RZ, R12.reuse.H0_H0 ;  /* 0x2000000cff497230 */ /* 0x102fe20000004100 */
[----:B------:R-:W-:Y:S01]  /*12f0*/  UIMAD UR28, UR10, UR25, UR28 ;  /* 0x000000190a1c72a4 */ /* 0x000fe2000f8e021c */
[----:B------:R-:W-:Y:S01]  /*1300*/  HADD2.F32 R77, -RZ, R12.H1_H1 ;  /* 0x3000000cff4d7230 */ /* 0x000fe20000004100 */
[----:B------:R-:W-:Y:S01]  /*1310*/  UIMAD.WIDE.U32 UR24, UR10, UR24, UR26 ;  /* 0x000000180a1872a5 */ /* 0x000fe2000f8e001a */
[----:B------:R-:W-:-:S02]  /*1320*/  HADD2.F32 R49, -RZ, R30.H0_H0 ;  /* 0x2000001eff317230 */ /* 0x000fc40000004100 */
[----:B------:R-:W0:Y:S01]  /*1330*/  MUFU.RCP R76, R2 ;  /* 0x00000002004c7308 */ /* 0x000e220000001000 */
[----:B---3--:R-:W-:Y:S01]  /*1340*/  FADD.FTZ R36, R36, 1 ;  /* 0x3f80000024247421 */ /* 0x008fe20000010000 */
[----:B------:R-:W-:Y:S01]  /*1350*/  FMUL.FTZ R12, R77, -1.4426950216293334961 ;  /* 0xbfb8aa3b4d0c7820 */ /* 0x000fe20000410000 */
[--C-:B------:R-:W-:Y:S01]  /*1360*/  HADD2.F32 R59, -RZ, R62.reuse.H0_H0 ;  /* 0x2000003eff3b7230 */ /* 0x100fe20000004100 */
[----:B------:R-:W-:Y:S01]  /*1370*/  ULDC.64 UR26, c[0x0][0x3e8] ;  /* 0x0000fa00001a7ab9 */ /* 0x000fe20000000a00 */
[----:B------:R-:W-:Y:S01]  /*1380*/  HADD2.F32 R81, -RZ, R13.H0_H0 ;  /* 0x2000000dff517230 */ /* 0x000fe20000004100 */
[----:B------:R-:W-:Y:S01]  /*1390*/  UIADD3 UR25, UR25, UR28, URZ ;  /* 0x0000001c19197290 */ /* 0x000fe2000fffe03f */
[--C-:B------:R-:W-:Y:S01]  /*13a0*/  HADD2.F32 R53, -RZ, R25.reuse.H0_H0 ;  /* 0x20000019ff357230 */ /* 0x100fe20000004100 */
[----:B------:R-:W-:Y:S01]  /*13b0*/  MUFU.EX2 R3, R3 ;  /* 0x0000000300037308 */ /* 0x000fe20000000800 */
[----:B-----5:R-:W-:Y:S01]  /*13c0*/  FADD.FTZ R33, R33, 1 ;  /* 0x3f80000021217421 */ /* 0x020fe20000010000 */
[----:B------:R-:W-:Y:S01]  /*13d0*/  HADD2.F32 R74, -RZ, R25.H1_H1 ;  /* 0x30000019ff4a7230 */ /* 0x000fe20000004100 */
[----:B------:R-:W-:Y:S01]  /*13e0*/  ULEA UR26, UP0, UR24, UR26, 0x1 ;  /* 0x0000001a181a7291 */ /* 0x000fe2000f80083f */
[----:B------:R-:W-:-:S02]  /*13f0*/  HADD2.F32 R82, -RZ, R62.H1_H1 ;  /* 0x3000003eff527230 */ /* 0x000fc40000004100 */
[----:B------:R-:W-:Y:S01]  /*1400*/  HADD2.F32 R87, -RZ, R64.H0_H0 ;  /* 0x20000040ff577230 */ /* 0x000fe20000004100 */
[----:B------:R-:W-:Y:S01]  /*1410*/  ULEA.HI.X UR27, UR24, UR27, UR25, 0x1, UP0 ;  /* 0x0000001b181b7291 */ /* 0x000fe200080f0c19 */
[----:B------:R1:W3:Y:S01]  /*1420*/  MUFU.RCP R75, R36 ;  /* 0x00000024004b7308 */ /* 0x0002e20000001000 */
[----:B0-----:R-:W-:Y:S01]  /*1430*/  FMUL.FTZ R32, R55, R76 ;  /* 0x0000004c37207220 */ /* 0x001fe20000410000 */
[----:B------:R-:W-:Y:S01]  /*1440*/  HADD2.F32 R113, -RZ, R15.H1_H1 ;  /* 0x3000000fff717230 */ /* 0x000fe20000004100 */
[----:B------:R-:W-:Y:S01]  /*1450*/  ULDC.64 UR24, c[0x0][0x320] ;  /* 0x0000c80000187ab9 */ /* 0x000fe20000000a00 */
[--C-:B------:R-:W-:Y:S02]  /*1460*/  HADD2.F32 R99, -RZ, R14.reuse.H0_H0 ;  /* 0x2000000eff637230 */ /* 0x100fe40000004100 */
[----:B------:R-:W-:Y:S01]  /*1470*/  FMUL.FTZ R2, R45, R32 ;  /* 0x000000202d027220 */ /* 0x000fe20000410000 */
[----:B------:R-:W-:Y:S01]  /*1480*/  HADD2.F32 R101, -RZ, R14.H1_H1 ;  /* 0x3000000eff657230 */ /* 0x000fe20000004100 */
[----:B------:R-:W-:Y:S01]  /*1490*/  ISETP.NE.U32.AND P0, PT, RZ, UR24, PT ;  /* 0x00000018ff007c0c */ /* 0x000fe2000bf05070 */
[----:B------:R0:W5:Y:S01]  /*14a0*/  MUFU.EX2 R38, R34 ;  /* 0x0000002200267308 */ /* 0x0001620000000800 */
[----:B-1----:R-:W-:-:S02]  /*14b0*/  FMUL.FTZ R36, R73, -1.4426950216293334961 ;  /* 0xbfb8aa3b49247820 */ /* 0x002fc40000410000 */
[----:B------:R-:W-:-:S05]  /*14c0*/  ISETP.NE.AND.EX P0, PT, RZ, UR25, PT, P0 ;  /* 0x00000019ff007c0c */ /* 0x000fca000bf05300 */
[----:B------:R-:W1:Y:S01]  /*14d0*/  MUFU.RCP R80, R33 ;  /* 0x0000002100507308 */ /* 0x000e620000001000 */
[--C-:B0-----:R-:W-:Y:S02]  /*14e0*/  HADD2.F32 R34, -RZ, R60.reuse.H0_H0 ;  /* 0x2000003cff227230 */ /* 0x101fe40000004100 */
[----:B---3--:R-:W-:Y:S01]  /*14f0*/  FMUL.FTZ R28, R68, R75 ;  /* 0x0000004b441c7220 */ /* 0x008fe20000410000 */
[----:B------:R-:W-:Y:S02]  /*1500*/  FADD.FTZ R25, -R75, 1 ;  /* 0x3f8000004b197421 */ /* 0x000fe40000010100 */
[----:B------:R-:W-:Y:S01]  /*1510*/  FFMA.FTZ R111, R2, R34, R111 ;  /* 0x00000022026f7223 */ /* 0x000fe2000001006f */
[----:B------:R-:W-:Y:S01]  /*1520*/  FADD.FTZ R34, R3, 1 ;  /* 0x3f80000003227421 */ /* 0x000fe20000010000 */
[----:B------:R0:W-:Y:S01]  /*1530*/  MUFU.EX2 R58, R44 ;  /* 0x0000002c003a7308 */ /* 0x0001e20000000800 */
[----:B------:R-:W-:Y:S02]  /*1540*/  HADD2.F32 R3, -RZ, R60.H1_H1 ;  /* 0x3000003cff037230 */ /* 0x000fe40000004100 */
[----:B------:R-:W-:Y:S01]  /*1550*/  FMUL.FTZ R56, R47, R28 ;  /* 0x0000001c2f387220 */ /* 0x000fe20000410000 */
[----:B-----5:R-:W-:Y:S01]  /*1560*/  FADD.FTZ R38, R38, 1 ;  /* 0x3f80000026267421 */ /* 0x020fe20000010000 */
[----:B------:R-:W-:-:S02]  /*1570*/  FFMA.FTZ R79, R68, R25, 1 ;  /* 0x3f800000444f7423 */ /* 0x000fc40000010019 */
[----:B------:R-:W-:Y:S01]  /*1580*/  FFMA.FTZ R46, R56, R3, R111 ;  /* 0x00000003382e7223 */ /* 0x000fe2000001006f */
[----:B------:R-:W-:Y:S01]  /*1590*/  HADD2.F32 R111, -RZ, R15.H0_H0 ;  /* 0x2000000fff6f7230 */ /* 0x000fe20000004100 */
[----:B------:R3:W5:Y:S01]  /*15a0*/  MUFU.RCP R84, R34 ;  /* 0x0000002200547308 */ /* 0x0007620000001000 */
[----:B0-----:R-:W-:Y:S02]  /*15b0*/  HADD2.F32 R44, -RZ, R29.H0_H0 ;  /* 0x2000001dff2c7230 */ /* 0x001fe40000004100 */
[----:B-1----:R-:W-:Y:S01]  /*15c0*/  FMUL.FTZ R33, R37, R80 ;  /* 0x0000005025217220 */ /* 0x002fe20000410000 */
[----:B------:R-:W-:-:S03]  /*15d0*/  HADD2.F32 R15, -RZ, R65.H0_H0 ;  /* 0x20000041ff0f7230 */ /* 0x000fc60000004100 */
[----:B------:R-:W-:Y:S01]  /*15e0*/  FMUL.FTZ R3, R44, R33 ;  /* 0x000000212c037220 */ /* 0x000fe20000410000 */
[----:B------:R-:W0:Y:S03]  /*15f0*/  MUFU.EX2 R41, R41 ;  /* 0x0000002900297308 */ /* 0x000e260000000800 */
[----:B---3--:R-:W-:Y:S01]  /*1600*/  FFMA.FTZ R34, R3, R48, R46 ;  /* 0x0000003003227223 */ /* 0x008fe2000001002e */
[----:B------:R-:W-:Y:S02]  /*1610*/  HADD2.F32 R46, -RZ, R29.H1_H1 ;  /* 0x3000001dff2e7230 */ /* 0x000fe40000004100 */
[----:B------:R-:W-:Y:S02]  /*1620*/  HADD2.F32 R48, -RZ, R30.H1_H1 ;  /* 0x3000001eff307230 */ /* 0x000fe40000004100 */
[----:B------:R1:W3:Y:S01]  /*1630*/  MUFU.RCP R85, R38 ;  /* 0x0000002600557308 */ /* 0x0002e20000001000 */
[----:B-----5:R-:W-:-:S04]  /*1640*/  FMUL.FTZ R29, R39, R84 ;  /* 0x00000054271d7220 */ /* 0x020fc80000410000 */
[----:B------:R-:W-:-:S03]  /*1650*/  FMUL.FTZ R57, R46, R29 ;  /* 0x0000001d2e397220 */ /* 0x000fc60000410000 */
[----:B------:R-:W5:Y:S01]  /*1660*/  MUFU.EX2 R35, R35 ;  /* 0x0000002300237308 */ /* 0x000f620000000800 */
[----:B0-----:R-:W-:Y:S01]  /*1670*/  FADD.FTZ R41, R41, 1 ;  /* 0x3f80000029297421 */ /* 0x001fe20000010000 */
[----:B------:R-:W-:Y:S01]  /*1680*/  FFMA.FTZ R31, R57, R51, R34 ;  /* 0x00000033391f7223 */ /* 0x000fe20000010022 */
[----:B------:R-:W-:Y:S02]  /*1690*/  HADD2.F32 R51, -RZ, R24.H1_H1 ;  /* 0x30000018ff337230 */ /* 0x000fe40000004100 */
[----:B------:R-:W-:Y:S01]  /*16a0*/  FADD.FTZ R24, R58, 1 ;  /* 0x3f8000003a187421 */ /* 0x000fe20000010000 */
[----:B-1----:R-:W-:Y:S02]  /*16b0*/  HADD2.F32 R38, -RZ, R26.H1_H1 ;  /* 0x3000001aff267230 */ /* 0x002fe40000004100 */
[----:B------:R-:W-:Y:S01]  /*16c0*/  HADD2.F32 R34, -RZ, R27.H1_H1 ;  /* 0x3000001bff227230 */ /* 0x000fe20000004100 */
[----:B------:R0:W1:Y:S01]  /*16d0*/  MUFU.RCP R91, R41 ;  /* 0x00000029005b7308 */ /* 0x0000620000001000 */
[----:B---3--:R-:W-:-:S04]  /*16e0*/  FMUL.FTZ R30, R40, R85 ;  /* 0x00000055281e7220 */ /* 0x008fc80000410000 */
[----:B------:R-:W-:-:S03]  /*16f0*/  FMUL.FTZ R58, R49, R30 ;  /* 0x0000001e313a7220 */ /* 0x000fc60000410000 */
[----:B------:R3:W3:Y:S01]  /*1700*/  MUFU.RCP R90, R24 ;  /* 0x00000018005a7308 */ /* 0x0006e20000001000 */
[----:B0-----:R-:W-:Y:S02]  /*1710*/  HADD2.F32 R41, -RZ, R26.H0_H0 ;  /* 0x2000001aff297230 */ /* 0x001fe40000004100 */
[----:B-----5:R-:W-:Y:S01]  /*1720*/  FADD.FTZ R26, R35, 1 ;  /* 0x3f800000231a7421 */ /* 0x020fe20000010000 */
[----:B------:R-:W-:-:S04]  /*1730*/  FFMA.FTZ R72, R58, R59, R31 ;  /* 0x0000003b3a487223 */ /* 0x000fc8000001001f */
[----:B------:R0:W5:Y:S01]  /*1740*/  MUFU.EX2 R69, R36 ;  /* 0x0000002400457308 */ /* 0x0001620000000800 */
[----:B-1----:R-:W-:Y:S01]  /*1750*/  FMUL.FTZ R31, R42, R91 ;  /* 0x0000005b2a1f7220 */ /* 0x002fe20000410000 */
[----:B---3--:R-:W-:-:S03]  /*1760*/  FADD.FTZ R24, -R84, 1 ;  /* 0x3f80000054187421 */ /* 0x008fc60000010100 */
[----:B------:R-:W-:Y:S01]  /*1770*/  FMUL.FTZ R59, R48, R31 ;  /* 0x0000001f303b7220 */ /* 0x000fe20000410000 */
[----:B------:R-:W-:Y:S01]  /*1780*/  FFMA.FTZ R86, R39, R24, 1 ;  /* 0x3f80000027567423 */ /* 0x000fe20000010018 */
[----:B------:R-:W-:Y:S01]  /*1790*/  HADD2.F32 R39, -RZ, R63.H1_H1 ;  /* 0x3000003fff277230 */ /* 0x000fe20000004100 */
[----:B------:R1:W-:Y:S01]  /*17a0*/  MUFU.EX2 R70, R12 ;  /* 0x0000000c00467308 */ /* 0x0003e20000000800 */
[----:B0-----:R-:W-:Y:S02]  /*17b0*/  HADD2.F32 R36, -RZ, R27.H0_H0 ;  /* 0x2000001bff247230 */ /* 0x001fe40000004100 */
[----:B------:R-:W-:Y:S01]  /*17c0*/  FMUL.FTZ R27, R81, -1.4426950216293334961 ;  /* 0xbfb8aa3b511b7820 */ /* 0x000fe20000410000 */
[----:B------:R-:W-:Y:S01]  /*17d0*/  FMUL.FTZ R35, R43, R90 ;  /* 0x0000005a2b237220 */ /* 0x000fe20000410000 */
[----:B------:R-:W-:-:S03]  /*17e0*/  FFMA.FTZ R25, R59, R82, R72 ;  /* 0x000000523b197223 */ /* 0x000fc60000010048 */
[----:B------:R-:W-:Y:S01]  /*17f0*/  FMUL.FTZ R68, R50, R35 ;  /* 0x0000002332447220 */ /* 0x000fe20000410000 */
[----:B------:R0:W3:Y:S01]  /*1800*/  MUFU.RCP R94, R26 ;  /* 0x0000001a005e7308 */ /* 0x0000e20000001000 */
[----:B-1----:R-:W-:-:S04]  /*1810*/  FADD.FTZ R12, -R76, 1 ;  /* 0x3f8000004c0c7421 */ /* 0x002fc80000010100 */
[----:B------:R-:W-:Y:S01]  /*1820*/  FFMA.FTZ R78, R55, R12, 1 ;  /* 0x3f800000374e7423 */ /* 0x000fe2000001000c */
[----:B------:R-:W-:Y:S02]  /*1830*/  HADD2.F32 R55, -RZ, R13.H1_H1 ;  /* 0x3000000dff377230 */ /* 0x000fe40000004100 */
[----:B------:R-:W-:Y:S01]  /*1840*/  FADD.FTZ R12, -R80, 1 ;  /* 0x3f800000500c7421 */ /* 0x000fe20000010100 */
[----:B------:R-:W1:Y:S01]  /*1850*/  MUFU.EX2 R27, R27 ;  /* 0x0000001b001b7308 */ /* 0x000e620000000800 */
[----:B------:R-:W-:Y:S02]  /*1860*/  HADD2.F32 R13, -RZ, R63.H0_H0 ;  /* 0x2000003fff0d7230 */ /* 0x000fe40000004100 */
[----:B0-----:R-:W-:Y:S01]  /*1870*/  FMUL.FTZ R26, R55, -1.4426950216293334961 ;  /* 0xbfb8aa3b371a7820 */ /* 0x001fe20000410000 */
[----:B------:R-:W-:Y:S01]  /*1880*/  FFMA.FTZ R82, R37, R12, 1 ;  /* 0x3f80000025527423 */ /* 0x000fe2000001000c */
[----:B-----5:R-:W-:Y:S01]  /*1890*/  FADD.FTZ R12, R69, 1 ;  /* 0x3f800000450c7421 */ /* 0x020fe20000010000 */
[----:B------:R-:W-:Y:S01]  /*18a0*/  FFMA.FTZ R24, R68, R13, R25 ;  /* 0x0000000d44187223 */ /* 0x000fe20000010019 */
[----:B------:R-:W-:Y:S01]  /*18b0*/  FADD.FTZ R13, -R85, 1 ;  /* 0x3f800000550d7421 */ /* 0x000fe20000010100 */
[----:B------:R-:W0:Y:S01]  /*18c0*/  MUFU.EX2 R72, R26 ;  /* 0x0000001a00487308 */ /* 0x000e220000000800 */
[----:B------:R-:W-:Y:S01]  /*18d0*/  FADD.FTZ R25, -R91, 1 ;  /* 0x3f8000005b197421 */ /* 0x000fe20000010100 */
[----:B---3--:R-:W-:Y:S01]  /*18e0*/  FMUL.FTZ R37, R71, R94 ;  /* 0x0000005e47257220 */ /* 0x008fe20000410000 */
[----:B------:R-:W-:Y:S01]  /*18f0*/  FFMA.FTZ R89, R40, R13, 1 ;  /* 0x3f80000028597423 */ /* 0x000fe2000001000d */
[----:B------:R-:W-:Y:S01]  /*1900*/  FADD.FTZ R13, R70, 1 ;  /* 0x3f800000460d7421 */ /* 0x000fe20000010000 */
[----:B------:R-:W-:Y:S01]  /*1910*/  FFMA.FTZ R93, R42, R25, 1 ;  /* 0x3f8000002a5d7423 */ /* 0x000fe20000010019 */
[----:B------:R-:W-:Y:S01]  /*1920*/  FMUL.FTZ R69, R52, R37 ;  /* 0x0000002534457220 */ /* 0x000fe20000410000 */
[----:B------:R-:W-:Y:S01]  /*1930*/  FADD.FTZ R40, -R94, 1 ;  /* 0x3f8000005e287421 */ /* 0x000fe20000010100 */
[----:B------:R3:W5:Y:S01]  /*1940*/  MUFU.RCP R96, R12 ;  /* 0x0000000c00607308 */ /* 0x0007620000001000 */
[----:B-1----:R-:W-:Y:S01]  /*1950*/  FADD.FTZ R42, R27, 1 ;  /* 0x3f8000001b2a7421 */ /* 0x002fe20000010000 */
[----:B------:R-:W-:Y:S01]  /*1960*/  FFMA.FTZ R83, R69, R39, R24 ;  /* 0x0000002745537223 */ /* 0x000fe20000010018 */
[----:B------:R-:W-:-:S05]  /*1970*/  FFMA.FTZ R97, R71, R40, 1 ;  /* 0x3f80000047617423 */ /* 0x000fca0000010028 */
[----:B------:R1:W1:Y:S01]  /*1980*/  MUFU.RCP R100, R13 ;  /* 0x0000000d00647308 */ /* 0x0002620000001000 */
[----:B0-----:R-:W-:Y:S01]  /*1990*/  FADD.FTZ R72, R72, 1 ;  /* 0x3f80000048487421 */ /* 0x001fe20000010000 */
[----:B---3--:R-:W-:-:S06]  /*19a0*/  FADD.FTZ R12, -R90, 1 ;  /* 0x3f8000005a0c7421 */ /* 0x008fcc0000010100 */
[----:B------:R-:W0:Y:S01]  /*19b0*/  MUFU.RCP R104, R42 ;  /* 0x0000002a00687308 */ /* 0x000e220000001000 */
[----:B-----5:R-:W-:Y:S01]  /*19c0*/  FMUL.FTZ R39, R73, R96 ;  /* 0x0000006049277220 */ /* 0x020fe20000410000 */
[----:B-1----:R-:W-:-:S03]  /*19d0*/  HADD2.F32 R13, -RZ, R64.H1_H1 ;  /* 0x30000040ff0d7230 */ /* 0x002fc60000004100 */
[----:B------:R-:W-:-:S03]  /*19e0*/  FMUL.FTZ R70, R54, R39 ;  /* 0x0000002736467220 */ /* 0x000fc60000410000 */
[----:B------:R1:W3:Y:S01]  /*19f0*/  MUFU.RCP R114, R72 ;  /* 0x0000004800727308 */ /* 0x0002e20000001000 */
[----:B------:R-:W-:Y:S01]  /*1a00*/  FMUL.FTZ R40, R77, R100 ;  /* 0x000000644d287220 */ /* 0x000fe20000410000 */
[----:B------:R-:W-:-:S03]  /*1a10*/  FADD.FTZ R14, -R100, 1 ;  /* 0x3f800000640e7421 */ /* 0x000fc60000010100 */
[----:B------:R-:W-:Y:S01]  /*1a20*/  FMUL.FTZ R71, R51, R40 ;  /* 0x0000002833477220 */ /* 0x000fe20000410000 */
[----:B------:R-:W-:Y:S01]  /*1a30*/  FFMA.FTZ R102, R77, R14, 1 ;  /* 0x3f8000004d667423 */ /* 0x000fe2000001000e */
[----:B0-----:R-:W-:-:S04]  /*1a40*/  FMUL.FTZ R42, R81, R104 ;  /* 0x00000068512a7220 */ /* 0x001fc80000410000 */
[----:B-1----:R-:W-:Y:S01]  /*1a50*/  FMUL.FTZ R72, R53, R42 ;  /* 0x0000002a35487220 */ /* 0x002fe20000410000 */
[----:B---3--:R-:W-:-:S04]  /*1a60*/  FADD.FTZ R14, -R114, 1 ;  /* 0x3f800000720e7421 */ /* 0x008fc80000010100 */
[----:B------:R-:W-:Y:S01]  /*1a70*/  FFMA.FTZ R116, R55, R14, 1 ;  /* 0x3f80000037747423 */ /* 0x000fe2000001000e */
[----:B--2---:R0:W-:Y:S04]  /*1a80*/  STS.128 [R105], R16 ;  /* 0x0000001069007388 */ /* 0x0041e80000000c00 */
[----:B----4-:R1:W-:Y:S01]  /*1a90*/  STS.128 [R105+0x200], R20 ;  /* 0x0002001469007388 */ /* 0x0103e20000000c00 */
[----:B------:R-:W-:-:S03]  /*1aa0*/  NOP ;  /* 0x0000000000007918 */ /* 0x000fc60000000000 */
[----:B------:R-:W2:Y:S01]  /*1ab0*/  LDS.128 R24, [R0] ;  /* 0x0000000000187984 */ /* 0x000ea20000000c00 */
[----:B0-----:R-:W-:Y:S01]  /*1ac0*/  FMUL.FTZ R16, R99, -1.4426950216293334961 ;  /* 0xbfb8aa3b63107820 */ /* 0x001fe20000410000 */
[----:B------:R-:W-:Y:S01]  /*1ad0*/  FMUL.FTZ R17, R101, -1.4426950216293334961 ;  /* 0xbfb8aa3b65117820 */ /* 0x000fe20000410000 */
[----:B-1----:R-:W-:Y:S01]  /*1ae0*/  FFMA.FTZ R22, R43, R12, 1 ;  /* 0x3f8000002b167423 */ /* 0x002fe2000001000c */
[----:B------:R-:W-:Y:S01]  /*1af0*/  FFMA.FTZ R12, R70, R87, R83 ;  /* 0x00000057460c7223 */ /* 0x000fe20000010053 */
[----:B------:R-:W-:Y:S01]  /*1b00*/  FMUL.FTZ R43, R55, R114 ;  /* 0x00000072372b7220 */ /* 0x000fe20000410000 */
[----:B------:R-:W-:Y:S02]  /*1b10*/  MUFU.EX2 R20, R16 ;  /* 0x0000001000147308 */ /* 0x000fe40000000800 */
[----:B------:R-:W-:Y:S01]  /*1b20*/  FFMA.FTZ R13, R71, R13, R12 ;  /* 0x0000000d470d7223 */ /* 0x000fe2000001000c */
[----:B------:R-:W-:-:S03]  /*1b30*/  FADD.FTZ R12, -R96, 1 ;  /* 0x3f800000600c7421 */ /* 0x000fc60000010100 */
[----:B------:R-:W-:Y:S01]  /*1b40*/  FFMA.FTZ R18, R72, R15, R13 ;  /* 0x0000000f48127223 */ /* 0x000fe2000001000d */
[----:B------:R-:W-:Y:S01]  /*1b50*/  FFMA.FTZ R98, R73, R12, 1 ;  /* 0x3f80000049627423 */ /* 0x000fe2000001000c */
[----:B------:R-:W-:Y:S02]  /*1b60*/  HADD2.F32 R13, -RZ, R65.H1_H1 ;  /* 0x30000041ff0d7230 */ /* 0x000fe40000004100 */
[----:B------:R-:W-:Y:S01]  /*1b70*/  FADD.FTZ R12, -R104, 1 ;  /* 0x3f800000680c7421 */ /* 0x000fe20000010100 */
[----:B------:R-:W-:Y:S01]  /*1b80*/  FMUL.FTZ R73, R74, R43 ;  /* 0x0000002b4a497220 */ /* 0x000fe20000410000 */
[----:B------:R-:W0:Y:S02]  /*1b90*/  MUFU.EX2 R103, R17 ;  /* 0x0000001100677308 */ /* 0x000e240000000800 */
[----:B------:R-:W-:Y:S01]  /*1ba0*/  FFMA.FTZ R112, R81, R12, 1 ;  /* 0x3f80000051707423 */ /* 0x000fe2000001000c */
[----:B------:R-:W-:Y:S02]  /*1bb0*/  FFMA.FTZ R115, R73, R13, R18 ;  /* 0x0000000d49737223 */ /* 0x000fe40000010012 */
[----:B------:R-:W1:Y:S01]  /*1bc0*/  LDS.128 R12, [R0+0x10] ;  /* 0x00001000000c7984 */ /* 0x000e620000000c00 */
[----:B--2---:R-:W-:-:S02]  /*1bd0*/  HADD2.F32 R87, -RZ, R26.H0_H0 ;  /* 0x2000001aff577230 */ /* 0x004fc40000004100 */
[----:B0-----:R-:W-:Y:S01]  /*1be0*/  FADD.FTZ R103, R103, 1 ;  /* 0x3f80000067677421 */ /* 0x001fe20000010000 */
        /* <DEDUP_REMOVED lines=10> */
[----:B------:R-:W-:Y:S01]  /*1c90*/  FMUL.FTZ R45, R45, R55 ;  /* 0x000000372d2d7220 */ /* 0x000fe20000410000 */
[----:B------:R-:W-:Y:S01]  /*1ca0*/  FMUL.FTZ R17, R44, R81 ;  /* 0x000000512c117220 */ /* 0x000fe20000410000 */
[--C-:B------:R-:W-:Y:S02]  /*1cb0*/  HADD2.F32 R92, -RZ, R27.reuse.H0_H0 ;  /* 0x2000001bff5c7230 */ /* 0x100fe40000004100 */
[----:B------:R-:W-:Y:S01]  /*1cc0*/  FMUL.FTZ R16, R75, R16 ;  /* 0x000000104b107220 */ /* 0x000fe20000410000 */
[----:B------:R-:W-:Y:S01]  /*1cd0*/  FMUL.FTZ R19, R46, R83 ;  /* 0x000000532e137220 */ /* 0x000fe20000410000 */
[----:B------:R2:W3:Y:S01]  /*1ce0*/  MUFU.EX2 R25, R24 ;  /* 0x0000001800197308 */ /* 0x0004e20000000800 */
[----:B------:R-:W-:Y:S01]  /*1cf0*/  FMUL.FTZ R17, R80, R17 ;  /* 0x0000001150117220 */ /* 0x000fe20000410000 */
[----:B------:R-:W-:Y:S01]  /*1d00*/  FMUL.FTZ R79, R16, R79 ;  /* 0x0000004f104f7220 */ /* 0x000fe20000410000 */
[----:B------:R-:W-:Y:S01]  /*1d10*/  FMUL.FTZ R19, R84, R19 ;  /* 0x0000001354137220 */ /* 0x000fe20000410000 */
[----:B------:R-:W-:-:S02]  /*1d20*/  HADD2.F32 R95, -RZ, R27.H1_H1 ;  /* 0x3000001bff5f7230 */ /* 0x000fc40000004100 */
[----:B------:R-:W-:Y:S01]  /*1d30*/  FMUL.FTZ R45, R76, R45 ;  /* 0x0000002d4c2d7220 */ /* 0x000fe20000410000 */
[----:B------:R-:W-:Y:S01]  /*1d40*/  FMUL.FTZ R21, R50, R92 ;  /* 0x0000005c32157220 */ /* 0x000fe20000410000 */
[----:B------:R-:W-:Y:S01]  /*1d50*/  FMUL.FTZ R18, R85, R18 ;  /* 0x0000001255127220 */ /* 0x000fe20000410000 */
[----:B------:R-:W4:Y:S01]  /*1d60*/  MUFU.RCP R16, R103 ;  /* 0x0000006700107308 */ /* 0x000f220000001000 */
[----:B--2---:R-:W-:Y:S01]  /*1d70*/  FADD.FTZ R24, R20, 1 ;  /* 0x3f80000014187421 */ /* 0x004fe20000010000 */
[----:B0-----:R-:W-:Y:S01]  /*1d80*/  FADD.FTZ R26, R26, 1 ;  /* 0x3f8000001a1a7421 */ /* 0x001fe20000010000 */
[----:B-1----:R-:W-:Y:S02]  /*1d90*/  HADD2.F32 R75, -RZ, R13.H1_H1 ;  /* 0x3000000dff4b7230 */ /* 0x002fe40000004100 */
[----:B------:R-:W-:Y:S01]  /*1da0*/  FMUL.FTZ R23, R52, R95 ;  /* 0x0000005f34177220 */ /* 0x000fe20000410000 */
[----:B------:R-:W-:Y:S01]  /*1db0*/  FMUL.FTZ R20, R45, R78 ;  /* 0x0000004e2d147220 */ /* 0x000fe20000410000 */
[----:B------:R-:W-:Y:S01]  /*1dc0*/  FMUL.FTZ R21, R90, R21 ;  /* 0x000000155a157220 */ /* 0x000fe20000410000 */
[----:B------:R-:W-:Y:S01]  /*1dd0*/  FMUL.FTZ R17, R17, R82 ;  /* 0x0000005211117220 */ /* 0x000fe20000410000 */
[----:B------:R-:W0:Y:S01]  /*1de0*/  MUFU.RCP R24, R24 ;  /* 0x0000001800187308 */ /* 0x000e220000001000 */
[----:B---3--:R-:W-:Y:S01]  /*1df0*/  FADD.FTZ R25, R25, 1 ;  /* 0x3f80000019197421 */ /* 0x008fe20000010000 */
[----:B------:R-:W-:-:S02]  /*1e00*/  HADD2.F32 R76, -RZ, R14.H0_H0 ;  /* 0x2000000eff4c7230 */ /* 0x000fc40000004100 */
[----:B------:R-:W-:Y:S01]  /*1e10*/  FMUL.FTZ R94, R94, R23 ;  /* 0x000000175e5e7220 */ /* 0x000fe20000410000 */
[----:B------:R-:W-:Y:S02]  /*1e20*/  HADD2.F32 R78, -RZ, R14.H1_H1 ;  /* 0x3000000eff4e7230 */ /* 0x000fe40000004100 */
[----:B------:R-:W-:Y:S01]  /*1e30*/  FMUL.FTZ R86, R19, R86 ;  /* 0x0000005613567220 */ /* 0x000fe20000410000 */
[--C-:B------:R-:W-:Y:S02]  /*1e40*/  HADD2.F32 R82, -RZ, R15.reuse.H0_H0 ;  /* 0x2000000fff527230 */ /* 0x100fe40000004100 */
[----:B------:R-:W-:Y:S01]  /*1e50*/  FMUL.FTZ R23, R21, R22 ;  /* 0x0000001615177220 */ /* 0x000fe20000410000 */
[----:B------:R-:W1:Y:S01]  /*1e60*/  MUFU.RCP R80, R25 ;  /* 0x0000001900507308 */ /* 0x000e620000001000 */
[----:B------:R-:W-:Y:S02]  /*1e70*/  HADD2.F32 R85, -RZ, R15.H1_H1 ;  /* 0x3000000fff557230 */ /* 0x000fe40000004100 */
[----:B------:R-:W-:Y:S01]  /*1e80*/  FMUL.FTZ R15, R74, R75 ;  /* 0x0000004b4a0f7220 */ /* 0x000fe20000410000 */
[----:B------:R-:W-:-:S02]  /*1e90*/  HADD2.F32 R49, -RZ, R12.H0_H0 ;  /* 0x2000000cff317230 */ /* 0x000fc40000004100 */
[----:B----4-:R-:W-:Y:S01]  /*1ea0*/  FADD.FTZ R14, -R16, 1 ;  /* 0x3f800000100e7421 */ /* 0x010fe20000010100 */
[----:B------:R-:W-:Y:S02]  /*1eb0*/  HADD2.F32 R50, -RZ, R12.H1_H1 ;  /* 0x3000000cff327230 */ /* 0x000fe40000004100 */
[----:B------:R-:W-:Y:S01]  /*1ec0*/  FMUL.FTZ R19, R41, R76 ;  /* 0x0000004c29137220 */ /* 0x000fe20000410000 */
[----:B------:R-:W-:Y:S01]  /*1ed0*/  FMUL.FTZ R21, R38, R78 ;  /* 0x0000004e26157220 */ /* 0x000fe20000410000 */
[----:B------:R-:W2:Y:S01]  /*1ee0*/  MUFU.RCP R84, R26 ;  /* 0x0000001a00547308 */ /* 0x000ea20000001000 */
[----:B0-----:R-:W-:Y:S01]  /*1ef0*/  FADD.FTZ R12, -R24, 1 ;  /* 0x3f800000180c7421 */ /* 0x001fe20000010100 */
[----:B------:R-:W-:Y:S02]  /*1f00*/  HADD2.F32 R52, -RZ, R13.H0_H0 ;  /* 0x2000000dff347230 */ /* 0x000fe40000004100 */
[----:B------:R-:W-:Y:S01]  /*1f10*/  FMUL.FTZ R15, R114, R15 ;  /* 0x0000000f720f7220 */ /* 0x000fe20000410000 */
[----:B------:R-:W-:Y:S01]  /*1f20*/  FFMA.FTZ R14, R101, R14, 1 ;  /* 0x3f800000650e7423 */ /* 0x000fe2000001000e */
[----:B------:R-:W-:Y:S01]  /*1f30*/  FFMA.FTZ R12, R99, R12, 1 ;  /* 0x3f800000630c7423 */ /* 0x000fe2000001000c */
        /* <DEDUP_REMOVED lines=38> */
[----:B------:R-:W-:Y:S01]  /*21a0*/  BAR.SYNC.DEFER_BLOCKING 0x0 ;  /* 0x0000000000007b1d */ /* 0x000fe20000010000 */
        /* <DEDUP_REMOVED lines=8> */
[----:B------:R-:W-:Y:S01]  /*2230*/  MOV R8, UR26 ;  /* 0x0000001a00087c02 */ /* 0x000fe20008000f00 */
[----:B------:R-:W-:-:S02]  /*2240*/  HADD2.F32 R45, -RZ, R9.H0_H0 ;  /* 0x20000009ff2d7230 */ /* 0x000fc40000004100 */
[----:B------:R-:W-:Y:S01]  /*2250*/  FFMA.FTZ R86, R74, R12, R115 ;  /* 0x0000000c4a567223 */ /* 0x000fe20000010073 */
[----:B------:R-:W-:Y:S01]  /*2260*/  HADD2.F32 R46, -RZ, R9.H1_H1 ;  /* 0x30000009ff2e7230 */ /* 0x000fe20000004100 */
[----:B------:R-:W-:Y:S01]  /*2270*/  MOV R9, UR27 ;  /* 0x0000001b00097c02 */ /* 0x000fe20008000f00 */
[----:B------:R-:W-:Y:S02]  /*2280*/  HADD2.F32 R38, -RZ, R5.H1_H1 ;  /* 0x30000005ff267230 */ /* 0x000fe40000004100 */
[----:B------:R-:W-:Y:S01]  /*2290*/  FFMA.FTZ R51, R79, R51, R86 ;  /* 0x000000334f337223 */ /* 0x000fe20000010056 */
[----:B------:R-:W-:Y:S01]  /*22a0*/  FMUL.FTZ R113, R113, R84 ;  /* 0x0000005471717220 */ /* 0x000fe20000410000 */
[----:B------:R-:W0:Y:S01]  /*22b0*/  LDC R86, c[0x0][0x21c] ;  /* 0x00008700ff567b82 */ /* 0x000e220000000800 */
[--C-:B------:R-:W-:Y:S02]  /*22c0*/  HADD2.F32 R41, -RZ, R11.reuse.H0_H0 ;  /* 0x2000000bff297230 */ /* 0x100fe40000004100 */
[----:B------:R-:W-:Y:S01]  /*22d0*/  FMUL.FTZ R84, R34, R113 ;  /* 0x0000007122547220 */ /* 0x000fe20000410000 */
[----:B------:R-:W-:-:S02]  /*22e0*/  HADD2.F32 R11, -RZ, R11.H1_H1 ;  /* 0x3000000bff0b7230 */ /* 0x000fc40000004100 */
[----:B------:R-:W-:Y:S01]  /*22f0*/  HADD2.F32 R34, -RZ, R7.H1_H1 ;  /* 0x30000007ff227230 */ /* 0x000fe20000004100 */
[----:B------:R1:W-:Y:S04]  /*2300*/  STS.128 [R0], R20 ;  /* 0x0000001400007388 */ /* 0x0003e80000000c00 */
[----:B------:R-:W-:Y:S01]  /*2310*/  STS.128 [R0+0x10], R24 ;  /* 0x0000101800007388 */ /* 0x000fe20000000c00 */
[----:B------:R-:W-:-:S03]  /*2320*/  NOP ;  /* 0x0000000000007918 */ /* 0x000fc60000000000 */
[----:B------:R-:W2:Y:S04]  /*2330*/  LDS.128 R12, [R105] ;  /* 0x00000000690c7984 */ /* 0x000ea80000000c00 */
[----:B------:R-:W3:Y:S01]  /*2340*/  LDS.128 R16, [R105+0x200] ;  /* 0x0002000069107984 */ /* 0x000ee20000000c00 */
[----:B-1----:R-:W-:Y:S01]  /*2350*/  FMUL.FTZ R23, R111, R80 ;  /* 0x000000506f177220 */ /* 0x002fe20000410000 */
[----:B------:R-:W-:Y:S02]  /*2360*/  HADD2.F32 R20, -RZ, R10.H0_H0 ;  /* 0x2000000aff147230 */ /* 0x000fe40000004100 */
[----:B------:R-:W-:Y:S02]  /*2370*/  HADD2.F32 R10, -RZ, R67.H0_H0 ;  /* 0x20000043ff0a7230 */ /* 0x000fe40000004100 */
[----:B------:R-:W-:Y:S01]  /*2380*/  FMUL.FTZ R80, R36, R23 ;  /* 0x0000001724507220 */ /* 0x000fe20000410000 */
[----:B------:R-:W-:-:S02]  /*2390*/  HADD2.F32 R21, -RZ, R4.H1_H1 ;  /* 0x30000004ff157230 */ /* 0x000fc40000004100 */
[----:B------:R-:W-:Y:S02]  /*23a0*/  HADD2.F32 R22, -RZ, R5.H0_H0 ;  /* 0x20000005ff167230 */ /* 0x000fe40000004100 */
[----:B------:R-:W-:Y:S01]  /*23b0*/  FFMA.FTZ R51, R80, R10, R51 ;  /* 0x0000000a50337223 */ /* 0x000fe20000010033 */
[----:B------:R-:W-:Y:S02]  /*23c0*/  HADD2.F32 R10, -RZ, R4.H0_H0 ;  /* 0x20000004ff0a7230 */ /* 0x000fe40000004100 */
[----:B------:R-:W-:-:S04]  /*23d0*/  IMAD.WIDE R4, R106, 0x10, R8 ;  /* 0x000000106a047825 */ /* 0x000fc800078e0208 */
[----:B------:R-:W-:Y:S02]  /*23e0*/  HADD2.F32 R111, -RZ, R67.H1_H1 ;  /* 0x30000043ff6f7230 */ /* 0x000fe40000004100 */
[--C-:B------:R-:W-:Y:S02]  /*23f0*/  HADD2.F32 R8, -RZ, R6.reuse.H0_H0 ;  /* 0x20000006ff087230 */ /* 0x100fe40000004100 */
[----:B------:R-:W-:Y:S02]  /*2400*/  HADD2.F32 R36, -RZ, R6.H1_H1 ;  /* 0x30000006ff247230 */ /* 0x000fe40000004100 */
[----:B------:R-:W-:Y:S01]  /*2410*/  FFMA.FTZ R111, R84, R111, R51 ;  /* 0x0000006f546f7223 */ /* 0x000fe20000010033 */
[----:B------:R-:W-:Y:S01]  /*2420*/  HADD2.F32 R6, -RZ, R7.H0_H0 ;  /* 0x20000007ff067230 */ /* 0x000fe20000004100 */
[----:B--2---:R1:W-:Y:S04]  /*2430*/  STG.E.128 desc[UR20][R4.64], R12 ;  /* 0x0000000c04007986 */ /* 0x0043e8000c101d14 */
[----:B---3--:R1:W-:Y:S01]  /*2440*/  STG.E.128 desc[UR20][R4.64+0x200], R16 ;  /* 0x0002001004007986 */ /* 0x0083e2000c101d14 */
[----:B0-----:R-:W-:Y:S05]  /*2450*/  @!P0 BRA `(.L_x_15157) ;  /* 0x0000000000bc8947 */ /* 0x001fea0003800000 */
        /* <DEDUP_REMOVED lines=47> */
.L_x_15157:
        /* <DEDUP_REMOVED lines=76> */
.L_x_15237:
        /* <DEDUP_REMOVED lines=448> */
[----:B------:R-:W1:Y:S01]  /*4810*/  LDC R70, c[0x0][0x224] ;  /* 0x00008900ff467b82 */ /* 0x000e620000000800 */
        /* <DEDUP_REMOVED lines=11> */
.L_x_15160:
[----:B------:R-:W-:Y:S05]  /*48d0*/  BSYNC B0 ;  /* 0x0000000000007941 */ /* 0x000fea0003800000 */
.L_x_15159:
        /* <DEDUP_REMOVED lines=333> */
.L_x_15162:
[----:B------:R-:W-:Y:S05]  /*5db0*/  BSYNC B0 ;  /* 0x0000000000007941 */ /* 0x000fea0003800000 */
.L_x_15161:
        /* <DEDUP_REMOVED lines=24> */
.L_x_15164:
[----:B------:R-:W-:Y:S05]  /*5f40*/  BSYNC B0 ;  /* 0x0000000000007941 */ /* 0x000fea0003800000 */
.L_x_15163:
        /* <DEDUP_REMOVED lines=18> */
.L_x_15166:
[----:B------:R-:W-:Y:S05]  /*6070*/  BSYNC B0 ;  /* 0x0000000000007941 */ /* 0x000fea0003800000 */
.L_x_15165:
        /* <DEDUP_REMOVED lines=18> */
.L_x_15168:
[----:B------:R-:W-:Y:S05]  /*61a0*/  BSYNC B0 ;  /* 0x0000000000007941 */ /* 0x000fea0003800000 */
.L_x_15167:
        /* <DEDUP_REMOVED lines=18> */
.L_x_15170:
[----:B------:R-:W-:Y:S05]  /*62d0*/  BSYNC B0 ;  /* 0x0000000000007941 */ /* 0x000fea0003800000 */
.L_x_15169:
        /* <DEDUP_REMOVED lines=838> */
.L_x_15172:
[----:B------:R-:W-:Y:S05]  /*9740*/  BSYNC B0 ;  /* 0x0000000000007941 */ /* 0x000fea0003800000 */
.L_x_15171:
        /* <DEDUP_REMOVED lines=10> */
[----:B------:R-:W-:Y:S01]  /*97f0*/  USHF.R.U32.HI UR56, URZ, 0x1, UR35 ;  /* 0x000000013f387899 */ /* 0x000fe20008011623 */
[----:B------:R-:W1:Y:S01]  /*9800*/  LDC.64 R80, c[0x0][0x380] ;  /* 0x0000e000ff507b82 */ /* 0x000e620000000a00 */
        /* <DEDUP_REMOVED lines=34> */
[----:B--2---:R-:W-:Y:S02]  /*9a30*/  IMAD R196, R82, UR43, RZ ;  /* 0x0000002b52c47c24 */ /* 0x004fe4000f8e02ff */
        /* <DEDUP_REMOVED lines=10> */
.L_x_15174:
[----:B------:R-:W-:Y:S05]  /*9ae0*/  BSYNC B0 ;  /* 0x0000000000007941 */ /* 0x000fea0003800000 */
.L_x_15173:
[----:B------:R1:W2:Y:S01]  /*9af0*/  LDS R81, [R134+0x2200] ;  /* 0x0022000086517984 */ /* 0x0002a20000000800 */
[----:B------:R-:W-:Y:S04]  /*9b00*/  BSSY B0, `(.L_x_15175) ;  /* 0x0000004000007945 */ /* 0x000fe80003800000 */
[----:B------:R-:W-:Y:S05]  /*9b10*/  @!P1 BRA `(.L_x_15176) ;  /* 0x0000000000089947 */ /* 0x000fea0003800000 */
[----:B------:R3:W-:Y:S04]  /*9b20*/  REDG.E.ADD.F32.FTZ.RN.STRONG.GPU desc[UR20][R92.64+-0xf00], R161 ;  /* 0xfff100a15c0079a6 */ /* 0x0007e8000c10f394 */
[----:B--2---:R3:W-:Y:S02]  /*9b30*/  REDG.E.ADD.F32.FTZ.RN.STRONG.GPU desc[UR20][R86.64+-0xf00], R81 ;  /* 0xfff10051560079a6 */ /* 0x0047e4000c10f394 */
.L_x_15176:
[----:B------:R-:W-:Y:S05]  /*9b40*/  BSYNC B0 ;  /* 0x0000000000007941 */ /* 0x000fea0003800000 */
.L_x_15175:
[----:B------:R-:W4:Y:S01]  /*9b50*/  LDS R133, [R133+0x2280] ;  /* 0x0022800085857984 */ /* 0x000f220000000800 */
[----:B------:R-:W-:Y:S04]  /*9b60*/  BSSY B0, `(.L_x_15177) ;  /* 0x0000004000007945 */ /* 0x000fe80003800000 */
[----:B------:R-:W-:Y:S05]  /*9b70*/  @!P2 BRA `(.L_x_15178) ;  /* 0x000000000008a947 */ /* 0x000fea0003800000 */
[----:B------:R0:W-:Y:S04]  /*9b80*/  REDG.E.ADD.F32.FTZ.RN.STRONG.GPU desc[UR20][R92.64+-0xe80], R168 ;  /* 0xfff180a85c0079a6 */ /* 0x0001e8000c10f394 */
[----:B----4-:R0:W-:Y:S02]  /*9b90*/  REDG.E.ADD.F32.FTZ.RN.STRONG.GPU desc[UR20][R86.64+-0xe80], R133 ;  /* 0xfff18085560079a6 */ /* 0x0101e4000c10f394 */
.L_x_15178:
[----:B------:R-:W-:Y:S05]  /*9ba0*/  BSYNC B0 ;  /* 0x0000000000007941 */ /* 0x000fea0003800000 */
.L_x_15177:
        /* <DEDUP_REMOVED lines=12> */
.L_x_15180:
[----:B------:R-:W-:Y:S05]  /*9c70*/  BSYNC B0 ;  /* 0x0000000000007941 */ /* 0x000fea0003800000 */
.L_x_15179:
[----:B------:R-:W0:Y:S01]  /*9c80*/  LDS R131, [R131+0x2380] ;  /* 0x0023800083837984 */ /* 0x000e220000000800 */
[----:B------:R-:W-:Y:S04]  /*9c90*/  BSSY B0, `(.L_x_15181) ;  /* 0x0000004000007945 */ /* 0x000fe80003800000 */
[----:B------:R-:W-:Y:S05]  /*9ca0*/  @!P0 BRA `(.L_x_15182) ;  /* 0x0000000000088947 */ /* 0x000fea0003800000 */
[----:B------:R1:W-:Y:S04]  /*9cb0*/  REDG.E.ADD.F32.FTZ.RN.STRONG.GPU desc[UR20][R92.64+-0xd80], R183 ;  /* 0xfff280b75c0079a6 */ /* 0x0003e8000c10f394 */
[----:B0-----:R1:W-:Y:S02]  /*9cc0*/  REDG.E.ADD.F32.FTZ.RN.STRONG.GPU desc[UR20][R86.64+-0xd80], R131 ;  /* 0xfff28083560079a6 */ /* 0x0013e4000c10f394 */
.L_x_15182:
[----:B------:R-:W-:Y:S05]  /*9cd0*/  BSYNC B0 ;  /* 0x0000000000007941 */ /* 0x000fea0003800000 */
.L_x_15181:
[----:B--23--:R2:W3:Y:S01]  /*9ce0*/  LDS R81, [R130+0x2400] ;  /* 0x0024000082517984 */ /* 0x00c4e20000000800 */
[----:B------:R-:W-:Y:S04]  /*9cf0*/  BSSY B0, `(.L_x_15183) ;  /* 0x0000004000007945 */ /* 0x000fe80003800000 */
[----:B------:R-:W-:Y:S05]  /*9d00*/  @!P1 BRA `(.L_x_15184) ;  /* 0x0000000000089947 */ /* 0x000fea0003800000 */
[----:B------:R0:W-:Y:S04]  /*9d10*/  REDG.E.ADD.F32.FTZ.RN.STRONG.GPU desc[UR20][R92.64+-0xd00], R184 ;  /* 0xfff300b85c0079a6 */ /* 0x0001e8000c10f394 */
[----:B---3--:R3:W-:Y:S02]  /*9d20*/  REDG.E.ADD.F32.FTZ.RN.STRONG.GPU desc[UR20][R86.64+-0xd00], R81 ;  /* 0xfff30051560079a6 */ /* 0x0087e4000c10f394 */
.L_x_15184:
[----:B------:R-:W-:Y:S05]  /*9d30*/  BSYNC B0 ;  /* 0x0000000000007941 */ /* 0x000fea0003800000 */
.L_x_15183:
[----:B------:R-:W0:Y:S01]  /*9d40*/  LDS R129, [R129+0x2480] ;  /* 0x0024800081817984 */ /* 0x000e220000000800 */
[----:B------:R-:W-:Y:S04]  /*9d50*/  BSSY B0, `(.L_x_15185) ;  /* 0x0000004000007945 */ /* 0x000fe80003800000 */
[----:B------:R-:W-:Y:S05]  /*9d60*/  @!P2 BRA `(.L_x_15186) ;  /* 0x000000000008a947 */ /* 0x000fea0003800000 */
[----:B------:R1:W-:Y:S04]  /*9d70*/  REDG.E.ADD.F32.FTZ.RN.STRONG.GPU desc[UR20][R92.64+-0xc80], R185 ;  /* 0xfff380b95c0079a6 */ /* 0x0003e8000c10f394 */
[----:B0-----:R1:W-:Y:S02]  /*9d80*/  REDG.E.ADD.F32.FTZ.RN.STRONG.GPU desc[UR20][R86.64+-0xc80], R129 ;  /* 0xfff38081560079a6 */ /* 0x0013e4000c10f394 */
.L_x_15186:
[----:B------:R-:W-:Y:S05]  /*9d90*/  BSYNC B0 ;  /* 0x0000000000007941 */ /* 0x000fea0003800000 */
.L_x_15185:
[----:B---3--:R3:W0:Y:S01]  /*9da0*/  LDS R81, [R128+0x2500] ;  /* 0x0025000080517984 */ /* 0x0086220000000800 */
[----:B------:R-:W-:Y:S04]  /*9db0*/  BSSY B0, `(.L_x_15187) ;  /* 0x0000004000007945 */ /* 0x000fe80003800000 */
[----:B------:R-:W-:Y:S05]  /*9dc0*/  @!P3 BRA `(.L_x_15188) ;  /* 0x000000000008b947 */ /* 0x000fea0003800000 */
[----:B------:R1:W-:Y:S04]  /*9dd0*/  REDG.E.ADD.F32.FTZ.RN.STRONG.GPU desc[UR20][R92.64+-0xc00], R187 ;  /* 0xfff400bb5c0079a6 */ /* 0x0003e8000c10f394 */
[----:B0-----:R1:W-:Y:S02]  /*9de0*/  REDG.E.ADD.F32.FTZ.RN.STRONG.GPU desc[UR20][R86.64+-0xc00], R81 ;  /* 0xfff40051560079a6 */ /* 0x0013e4000c10f394 */
.L_x_15188:
[----:B------:R-:W-:Y:S05]  /*9df0*/  BSYNC B0 ;  /* 0x0000000000007941 */ /* 0x000fea0003800000 */
.L_x_15187:
[----:B------:R-:W0:Y:S01]  /*9e00*/  LDS R125, [R125+0x2580] ;  /* 0x002580007d7d7984 */ /* 0x000e220000000800 */
[----:B------:R-:W-:Y:S04]  /*9e10*/  BSSY B0, `(.L_x_15189) ;  /* 0x0000004000007945 */ /* 0x000fe80003800000 */
[----:B------:R-:W-:Y:S05]  /*9e20*/  @!P4 BRA `(.L_x_15190) ;  /* 0x000000000008c947 */ /* 0x000fea0003800000 */
[----:B------:R1:W-:Y:S04]  /*9e30*/  REDG.E.ADD.F32.FTZ.RN.STRONG.GPU desc[UR20][R92.64+-0xb80], R190 ;  /* 0xfff480be5c0079a6 */ /* 0x0003e8000c10f394 */
[----:B0-----:R1:W-:Y:S02]  /*9e40*/  REDG.E.ADD.F32.FTZ.RN.STRONG.GPU desc[UR20][R86.64+-0xb80], R125 ;  /* 0xfff4807d560079a6 */ /* 0x0013e4000c10f394 */
.L_x_15190:
[----:B------:R-:W-:Y:S05]  /*9e50*/  BSYNC B0 ;  /* 0x0000000000007941 */ /* 0x000fea0003800000 */
.L_x_15189:
[----:B01----:R0:W1:Y:S01]  /*9e60*/  LDS R81, [R124+0x2600] ;  /* 0x002600007c517984 */ /* 0x0030620000000800 */
[----:B------:R-:W-:Y:S04]  /*9e70*/  BSSY B0, `(.L_x_15191) ;  /* 0x0000004000007945 */ /* 0x000fe80003800000 */
[----:B------:R-:W-:Y:S05]  /*9e80*/  @!P5 BRA `(.L_x_15192) ;  /* 0x000000000008d947 */ /* 0x000fea0003800000 */
[----:B------:R0:W-:Y:S04]  /*9e90*/  REDG.E.ADD.F32.FTZ.RN.STRONG.GPU desc[UR20][R92.64+-0xb00], R192 ;  /* 0xfff500c05c0079a6 */ /* 0x0001e8000c10f394 */
[----:B-1----:R0:W-:Y:S02]  /*9ea0*/  REDG.E.ADD.F32.FTZ.RN.STRONG.GPU desc[UR20][R86.64+-0xb00], R81 ;  /* 0xfff50051560079a6 */ /* 0x0021e4000c10f394 */
.L_x_15192:
[----:B------:R-:W-:Y:S05]  /*9eb0*/  BSYNC B0 ;  /* 0x0000000000007941 */ /* 0x000fea0003800000 */
.L_x_15191:
        /* <DEDUP_REMOVED lines=12> */
.L_x_15194:
[----:B------:R-:W-:Y:S05]  /*9f80*/  BSYNC B0 ;  /* 0x0000000000007941 */ /* 0x000fea0003800000 */
.L_x_15193:
[----:B01----:R0:W1:Y:S01]  /*9f90*/  LDS R81, [R122+0x2700] ;  /* 0x002700007a517984 */ /* 0x0030620000000800 */
[----:B------:R-:W-:Y:S04]  /*9fa0*/  BSSY B0, `(.L_x_15195) ;  /* 0x0000004000007945 */ /* 0x000fe80003800000 */
[----:B------:R-:W-:Y:S05]  /*9fb0*/  @!P0 BRA `(.L_x_15196) ;  /* 0x0000000000088947 */ /* 0x000fea0003800000 */
[----:B------:R0:W-:Y:S04]  /*9fc0*/  REDG.E.ADD.F32.FTZ.RN.STRONG.GPU desc[UR20][R92.64+-0xa00], R194 ;  /* 0xfff600c25c0079a6 */ /* 0x0001e8000c10f394 */
[----:B-1----:R0:W-:Y:S02]  /*9fd0*/  REDG.E.ADD.F32.FTZ.RN.STRONG.GPU desc[UR20][R86.64+-0xa00], R81 ;  /* 0xfff60051560079a6 */ /* 0x0021e4000c10f394 */
.L_x_15196:
[----:B------:R-:W-:Y:S05]  /*9fe0*/  BSYNC B0 ;  /* 0x0000000000007941 */ /* 0x000fea0003800000 */
.L_x_15195:
[----:B------:R-:W0:Y:S01]  /*9ff0*/  LDS R121, [R121+0x2780] ;  /* 0x0027800079797984 */ /* 0x000e220000000800 */
[----:B------:R-:W-:Y:S04]  /*a000*/  BSSY B0, `(.L_x_15197) ;  /* 0x0000004000007945 */ /* 0x000fe80003800000 */
[----:B------:R-:W-:Y:S05]  /*a010*/  @!P1 BRA `(.L_x_15198) ;  /* 0x0000000000089947 */ /* 0x000fea0003800000 */
[----:B------:R1:W-:Y:S04]  /*a020*/  REDG.E.ADD.F32.FTZ.RN.STRONG.GPU desc[UR20][R92.64+-0x980], R195 ;  /* 0xfff680c35c0079a6 */ /* 0x0003e8000c10f394 */
[----:B0-----:R0:W-:Y:S02]  /*a030*/  REDG.E.ADD.F32.FTZ.RN.STRONG.GPU desc[UR20][R86.64+-0x980], R121 ;  /* 0xfff68079560079a6 */ /* 0x0011e4000c10f394 */
.L_x_15198:
[----:B------:R-:W-:Y:S05]  /*a040*/  BSYNC B0 ;  /* 0x0000000000007941 */ /* 0x000fea0003800000 */
.L_x_15197:
[----:B01----:R0:W1:Y:S01]  /*a050*/  LDS R81, [R120+0x2800] ;  /* 0x0028000078517984 */ /* 0x0030620000000800 */
[----:B------:R-:W-:Y:S04]  /*a060*/  BSSY B0, `(.L_x_15199) ;  /* 0x0000004000007945 */ /* 0x000fe80003800000 */
[----:B------:R-:W-:Y:S05]  /*a070*/  @!P2 BRA `(.L_x_15200) ;  /* 0x000000000008a947 */ /* 0x000fea0003800000 */
[----:B------:R0:W-:Y:S04]  /*a080*/  REDG.E.ADD.F32.FTZ.RN.STRONG.GPU desc[UR20][R92.64+-0x900], R197 ;  /* 0xfff700c55c0079a6 */ /* 0x0001e8000c10f394 */
[----:B-1----:R0:W-:Y:S02]  /*a090*/  REDG.E.ADD.F32.FTZ.RN.STRONG.GPU desc[UR20][R86.64+-0x900], R81 ;  /* 0xfff70051560079a6 */ /* 0x0021e4000c10f394 */
.L_x_15200:
[----:B------:R-:W-:Y:S05]  /*a0a0*/  BSYNC B0 ;  /* 0x0000000000007941 */ /* 0x000fea0003800000 */
.L_x_15199:
[----:B------:R-:W0:Y:S01]  /*a0b0*/  LDS R119, [R119+0x2880] ;  /* 0x0028800077777984 */ /* 0x000e220000000800 */
[----:B------:R-:W-:Y:S04]  /*a0c0*/  BSSY B0, `(.L_x_15201) ;  /* 0x0000004000007945 */ /* 0x000fe80003800000 */
[----:B------:R-:W-:Y:S05]  /*a0d0*/  @!P3 BRA `(.L_x_15202) ;  /* 0x000000000008b947 */ /* 0x000fea0003800000 */
[----:B------:R1:W-:Y:S04]  /*a0e0*/  REDG.E.ADD.F32.FTZ.RN.STRONG.GPU desc[UR20][R92.64+-0x880], R200 ;  /* 0xfff780c85c0079a6 */ /* 0x0003e8000c10f394 */
[----:B0-----:R0:W-:Y:S02]  /*a0f0*/  REDG.E.ADD.F32.FTZ.RN.STRONG.GPU desc[UR20][R86.64+-0x880], R119 ;  /* 0xfff78077560079a6 */ /* 0x0011e4000c10f394 */
.L_x_15202:
[----:B------:R-:W-:Y:S05]  /*a100*/  BSYNC B0 ;  /* 0x0000000000007941 */ /* 0x000fea0003800000 */
.L_x_15201:
[----:B01----:R0:W1:Y:S01]  /*a110*/  LDS R81, [R118+0x2900] ;  /* 0x0029000076517984 */ /* 0x0030620000000800 */
[----:B------:R-:W-:Y:S04]  /*a120*/  BSSY B0, `(.L_x_15203) ;  /* 0x0000004000007945 */ /* 0x000fe80003800000 */
[----:B------:R-:W-:Y:S05]  /*a130*/  @!P4 BRA `(.L_x_15204) ;  /* 0x000000000008c947 */ /* 0x000fea0003800000 */
[----:B------:R0:W-:Y:S04]  /*a140*/  REDG.E.ADD.F32.FTZ.RN.STRONG.GPU desc[UR20][R92.64+-0x800], R202 ;  /* 0xfff800ca5c0079a6 */ /* 0x0001e8000c10f394 */
[----:B-1----:R0:W-:Y:S02]  /*a150*/  REDG.E.ADD.F32.FTZ.RN.STRONG.GPU desc[UR20][R86.64+-0x800], R81 ;  /* 0xfff80051560079a6 */ /* 0x0021e4000c10f394 */
.L_x_15204:
[----:B------:R-:W-:Y:S05]  /*a160*/  BSYNC B0 ;  /* 0x0000000000007941 */ /* 0x000fea0003800000 */
.L_x_15203:
[----:B------:R-:W0:Y:S01]  /*a170*/  LDS R117, [R117+0x2980] ;  /* 0x0029800075757984 */ /* 0x000e220000000800 */
[----:B------:R-:W-:Y:S04]  /*a180*/  BSSY B0, `(.L_x_15205) ;  /* 0x0000004000007945 */ /* 0x000fe80003800000 */
[----:B------:R-:W-:Y:S05]  /*a190*/  @!P5 BRA `(.L_x_15206) ;  /* 0x000000000008d947 */ /* 0x000fea0003800000 */
[----:B------:R1:W-:Y:S04]  /*a1a0*/  REDG.E.ADD.F32.FTZ.RN.STRONG.GPU desc[UR20][R92.64+-0x780], R203 ;  /* 0xfff880cb5c0079a6 */ /* 0x0003e8000c10f394 */
[----:B0-----:R0:W-:Y:S02]  /*a1b0*/  REDG.E.ADD.F32.FTZ.RN.STRONG.GPU desc[UR20][R86.64+-0x780], R117 ;  /* 0xfff88075560079a6 */ /* 0x0011e4000c10f394 */
.L_x_15206:
[----:B------:R-:W-:Y:S05]  /*a1c0*/  BSYNC B0 ;  /* 0x0000000000007941 */ /* 0x000fea0003800000 */
.L_x_15205:
        /* <DEDUP_REMOVED lines=12> */
.L_x_15208:
[----:B------:R-:W-:Y:S05]  /*a290*/  BSYNC B0 ;  /* 0x0000000000007941 */ /* 0x000fea0003800000 */
.L_x_15207:
[----:B------:R-:W0:Y:S01]  /*a2a0*/  LDS R115, [R115+0x2a80] ;  /* 0x002a800073737984 */ /* 0x000e220000000800 */
[----:B------:R-:W-:Y:S04]  /*a2b0*/  BSSY B0, `(.L_x_15209) ;  /* 0x0000004000007945 */ /* 0x000fe80003800000 */
[----:B------:R-:W-:Y:S05]  /*a2c0*/  @!P0 BRA `(.L_x_15210) ;  /* 0x0000000000088947 */ /* 0x000fea0003800000 */
[----:B------:R1:W-:Y:S04]  /*a2d0*/  REDG.E.ADD.F32.FTZ.RN.STRONG.GPU desc[UR20][R92.64+-0x680], R205 ;  /* 0xfff980cd5c0079a6 */ /* 0x0003e8000c10f394 */
[----:B0-----:R0:W-:Y:S02]  /*a2e0*/  REDG.E.ADD.F32.FTZ.RN.STRONG.GPU desc[UR20][R86.64+-0x680], R115 ;  /* 0xfff98073560079a6 */ /* 0x0011e4000c10f394 */
.L_x_15210:
[----:B------:R-:W-:Y:S05]  /*a2f0*/  BSYNC B0 ;  /* 0x0000000000007941 */ /* 0x000fea0003800000 */
.L_x_15209:
[----:B01----:R0:W1:Y:S01]  /*a300*/  LDS R81, [R114+0x2b00] ;  /* 0x002b000072517984 */ /* 0x0030620000000800 */
[----:B------:R-:W-:Y:S04]  /*a310*/  BSSY B0, `(.L_x_15211) ;  /* 0x0000004000007945 */ /* 0x000fe80003800000 */
[----:B------:R-:W-:Y:S05]  /*a320*/  @!P1 BRA `(.L_x_15212) ;  /* 0x0000000000089947 */ /* 0x000fea0003800000 */
[----:B------:R0:W-:Y:S04]  /*a330*/  REDG.E.ADD.F32.FTZ.RN.STRONG.GPU desc[UR20][R92.64+-0x600], R207 ;  /* 0xfffa00cf5c0079a6 */ /* 0x0001e8000c10f394 */
[----:B-1----:R0:W-:Y:S02]  /*a340*/  REDG.E.ADD.F32.FTZ.RN.STRONG.GPU desc[UR20][R86.64+-0x600], R81 ;  /* 0xfffa0051560079a6 */ /* 0x0021e4000c10f394 */
.L_x_15212:
[----:B------:R-:W-:Y:S05]  /*a350*/  BSYNC B0 ;  /* 0x0000000000007941 */ /* 0x000fea0003800000 */
.L_x_15211:
[----:B------:R-:W0:Y:S01]  /*a360*/  LDS R113, [R113+0x2b80] ;  /* 0x002b800071717984 */ /* 0x000e220000000800 */
[----:B------:R-:W-:Y:S04]  /*a370*/  BSSY B0, `(.L_x_15213) ;  /* 0x0000004000007945 */ /* 0x000fe80003800000 */
[----:B------:R-:W-:Y:S05]  /*a380*/  @!P2 BRA `(.L_x_15214) ;  /* 0x000000000008a947 */ /* 0x000fea0003800000 */
[----:B------:R1:W-:Y:S04]  /*a390*/  REDG.E.ADD.F32.FTZ.RN.STRONG.GPU desc[UR20][R92.64+-0x580], R210 ;  /* 0xfffa80d25c0079a6 */ /* 0x0003e8000c10f394 */
[----:B0-----:R0:W-:Y:S02]  /*a3a0*/  REDG.E.ADD.F32.FTZ.RN.STRONG.GPU desc[UR20][R86.64+-0x580], R113 ;  /* 0xfffa8071560079a6 */ /* 0x0011e4000c10f394 */
.L_x_15214:
[----:B------:R-:W-:Y:S05]  /*a3b0*/  BSYNC B0 ;  /* 0x0000000000007941 */ /* 0x000fea0003800000 */
.L_x_15213:
[----:B------:R-:W0:Y:S01]  /*a3c0*/  LDS R99, [R99+0x2c00] ;  /* 0x002c000063637984 */ /* 0x000e220000000800 */
[----:B------:R-:W-:Y:S04]  /*a3d0*/  BSSY B0, `(.L_x_15215) ;  /* 0x0000004000007945 */ /* 0x000fe80003800000 */
[----:B------:R-:W-:Y:S05]  /*a3e0*/  @!P3 BRA `(.L_x_15216) ;  /* 0x000000000008b947 */ /* 0x000fea0003800000 */
[----:B------:R1:W-:Y:S04]  /*a3f0*/  REDG.E.ADD.F32.FTZ.RN.STRONG.GPU desc[UR20][R92.64+-0x500], R212 ;  /* 0xfffb00d45c0079a6 */ /* 0x0003e8000c10f394 */
[----:B0-----:R0:W-:Y:S02]  /*a400*/  REDG.E.ADD.F32.FTZ.RN.STRONG.GPU desc[UR20][R86.64+-0x500], R99 ;  /* 0xfffb0063560079a6 */ /* 0x0011e4000c10f394 */
.L_x_15216:
[----:B------:R-:W-:Y:S05]  /*a410*/  BSYNC B0 ;  /* 0x0000000000007941 */ /* 0x000fea0003800000 */
.L_x_15215:
[----:B01----:R0:W1:Y:S01]  /*a420*/  LDS R81, [R98+0x2c80] ;  /* 0x002c800062517984 */ /* 0x0030620000000800 */
[----:B------:R-:W-:Y:S04]  /*a430*/  BSSY B0, `(.L_x_15217) ;  /* 0x0000004000007945 */ /* 0x000fe80003800000 */
[----:B------:R-:W-:Y:S05]  /*a440*/  @!P4 BRA `(.L_x_15218) ;  /* 0x000000000008c947 */ /* 0x000fea0003800000 */
[----:B------:R0:W-:Y:S04]  /*a450*/  REDG.E.ADD.F32.FTZ.RN.STRONG.GPU desc[UR20][R92.64+-0x480], R213 ;  /* 0xfffb80d55c0079a6 */ /* 0x0001e8000c10f394 */
[----:B-1----:R0:W-:Y:S02]  /*a460*/  REDG.E.ADD.F32.FTZ.RN.STRONG.GPU desc[UR20][R86.64+-0x480], R81 ;  /* 0xfffb8051560079a6 */ /* 0x0021e4000c10f394 */
.L_x_15218:
[----:B------:R-:W-:Y:S05]  /*a470*/  BSYNC B0 ;  /* 0x0000000000007941 */ /* 0x000fea0003800000 */
.L_x_15217:
[----:B------:R-:W0:Y:S01]  /*a480*/  LDS R97, [R97+0x2d00] ;  /* 0x002d000061617984 */ /* 0x000e220000000800 */
[----:B------:R-:W-:Y:S04]  /*a490*/  BSSY B0, `(.L_x_15219) ;  /* 0x0000004000007945 */ /* 0x000fe80003800000 */
[----:B------:R-:W-:Y:S05]  /*a4a0*/  @!P5 BRA `(.L_x_15220) ;  /* 0x000000000008d947 */ /* 0x000fea0003800000 */
[----:B------:R1:W-:Y:S04]  /*a4b0*/  REDG.E.ADD.F32.FTZ.RN.STRONG.GPU desc[UR20][R92.64+-0x400], R222 ;  /* 0xfffc00de5c0079a6 */ /* 0x0003e8000c10f394 */
[----:B0-----:R0:W-:Y:S02]  /*a4c0*/  REDG.E.ADD.F32.FTZ.RN.STRONG.GPU desc[UR20][R86.64+-0x400], R97 ;  /* 0xfffc0061560079a6 */ /* 0x0011e4000c10f394 */
.L_x_15220:
[----:B------:R-:W-:Y:S05]  /*a4d0*/  BSYNC B0 ;  /* 0x0000000000007941 */ /* 0x000fea0003800000 */
.L_x_15219:
        /* <DEDUP_REMOVED lines=12> */
.L_x_15222:
[----:B------:R-:W-:Y:S05]  /*a5a0*/  BSYNC B0 ;  /* 0x0000000000007941 */ /* 0x000fea0003800000 */
.L_x_15221:
[----:B------:R-:W0:Y:S01]  /*a5b0*/  LDS R95, [R95+0x2e00] ;  /* 0x002e00005f5f7984 */ /* 0x000e220000000800 */
[----:B------:R-:W-:Y:S04]  /*a5c0*/  BSSY B0, `(.L_x_15223) ;  /* 0x0000004000007945 */ /* 0x000fe80003800000 */
[----:B------:R-:W-:Y:S05]  /*a5d0*/  @!P0 BRA `(.L_x_15224) ;  /* 0x0000000000088947 */ /* 0x000fea0003800000 */
[----:B------:R1:W-:Y:S04]  /*a5e0*/  REDG.E.ADD.F32.FTZ.RN.STRONG.GPU desc[UR20][R92.64+-0x300], R224 ;  /* 0xfffd00e05c0079a6 */ /* 0x0003e8000c10f394 */
[----:B0-----:R0:W-:Y:S02]  /*a5f0*/  REDG.E.ADD.F32.FTZ.RN.STRONG.GPU desc[UR20][R86.64+-0x300], R95 ;  /* 0xfffd005f560079a6 */ /* 0x0011e4000c10f394 */
.L_x_15224:
[----:B------:R-:W-:Y:S05]  /*a600*/  BSYNC B0 ;  /* 0x0000000000007941 */ /* 0x000fea0003800000 */
.L_x_15223:
[----:B01----:R0:W1:Y:S01]  /*a610*/  LDS R81, [R94+0x2e80] ;  /* 0x002e80005e517984 */ /* 0x0030620000000800 */
[----:B------:R-:W-:Y:S04]  /*a620*/  BSSY B0, `(.L_x_15225) ;  /* 0x0000004000007945 */ /* 0x000fe80003800000 */
[----:B------:R-:W-:Y:S05]  /*a630*/  @!P1 BRA `(.L_x_15226) ;  /* 0x0000000000089947 */ /* 0x000fea0003800000 */
[----:B------:R0:W-:Y:S04]  /*a640*/  REDG.E.ADD.F32.FTZ.RN.STRONG.GPU desc[UR20][R92.64+-0x280], R225 ;  /* 0xfffd80e15c0079a6 */ /* 0x0001e8000c10f394 */
[----:B-1----:R0:W-:Y:S02]  /*a650*/  REDG.E.ADD.F32.FTZ.RN.STRONG.GPU desc[UR20][R86.64+-0x280], R81 ;  /* 0xfffd8051560079a6 */ /* 0x0021e4000c10f394 */
.L_x_15226:
[----:B------:R-:W-:Y:S05]  /*a660*/  BSYNC B0 ;  /* 0x0000000000007941 */ /* 0x000fea0003800000 */
.L_x_15225:
[----:B------:R-:W0:Y:S01]  /*a670*/  LDS R79, [R79+0x2f00] ;  /* 0x002f00004f4f7984 */ /* 0x000e220000000800 */
[----:B------:R-:W-:Y:S04]  /*a680*/  BSSY B0, `(.L_x_15227) ;  /* 0x0000004000007945 */ /* 0x000fe80003800000 */
[----:B------:R-:W-:Y:S05]  /*a690*/  @!P2 BRA `(.L_x_15228) ;  /* 0x000000000008a947 */ /* 0x000fea0003800000 */
[----:B------:R1:W-:Y:S04]  /*a6a0*/  REDG.E.ADD.F32.FTZ.RN.STRONG.GPU desc[UR20][R92.64+-0x200], R237 ;  /* 0xfffe00ed5c0079a6 */ /* 0x0003e8000c10f394 */
[----:B0-----:R0:W-:Y:S02]  /*a6b0*/  REDG.E.ADD.F32.FTZ.RN.STRONG.GPU desc[UR20][R86.64+-0x200], R79 ;  /* 0xfffe004f560079a6 */ /* 0x0011e4000c10f394 */
.L_x_15228:
[----:B------:R-:W-:Y:S05]  /*a6c0*/  BSYNC B0 ;  /* 0x0000000000007941 */ /* 0x000fea0003800000 */
.L_x_15227:
[----:B0-----:R0:W0:Y:S01]  /*a6d0*/  LDS R79, [R78+0x2f80] ;  /* 0x002f80004e4f7984 */ /* 0x0010220000000800 */
[----:B------:R-:W-:Y:S04]  /*a6e0*/  BSSY B0, `(.L_x_15229) ;  /* 0x0000004000007945 */ /* 0x000fe80003800000 */
[----:B------:R-:W-:Y:S05]  /*a6f0*/  @!P3 BRA `(.L_x_15230) ;  /* 0x000000000008b947 */ /* 0x000fea0003800000 */
[----:B------:R1:W-:Y:S04]  /*a700*/  REDG.E.ADD.F32.FTZ.RN.STRONG.GPU desc[UR20][R92.64+-0x180], R238 ;  /* 0xfffe80ee5c0079a6 */ /* 0x0003e8000c10f394 */
[----:B0-----:R0:W-:Y:S02]  /*a710*/  REDG.E.ADD.F32.FTZ.RN.STRONG.GPU desc[UR20][R86.64+-0x180], R79 ;  /* 0xfffe804f560079a6 */ /* 0x0011e4000c10f394 */
.L_x_15230:
[----:B------:R-:W-:Y:S05]  /*a720*/  BSYNC B0 ;  /* 0x0000000000007941 */ /* 0x000fea0003800000 */
.L_x_15229:
[----:B------:R-:W0:Y:S01]  /*a730*/  LDS R75, [R75+0x3000] ;  /* 0x003000004b4b7984 */ /* 0x000e220000000800 */
[----:B------:R-:W-:Y:S04]  /*a740*/  BSSY B0, `(.L_x_15231) ;  /* 0x0000004000007945 */ /* 0x000fe80003800000 */
[----:B------:R-:W-:Y:S05]  /*a750*/  @!P4 BRA `(.L_x_15232) ;  /* 0x000000000008c947 */ /* 0x000fea0003800000 */
[----:B------:R1:W-:Y:S04]  /*a760*/  REDG.E.ADD.F32.FTZ.RN.STRONG.GPU desc[UR20][R92.64+-0x100], R239 ;  /* 0xffff00ef5c0079a6 */ /* 0x0003e8000c10f394 */
[----:B0-----:R0:W-:Y:S02]  /*a770*/  REDG.E.ADD.F32.FTZ.RN.STRONG.GPU desc[UR20][R86.64+-0x100], R75 ;  /* 0xffff004b560079a6 */ /* 0x0011e4000c10f394 */
.L_x_15232:
[----:B------:R-:W-:Y:S05]  /*a780*/  BSYNC B0 ;  /* 0x0000000000007941 */ /* 0x000fea0003800000 */
.L_x_15231:
[----:B------:R-:W0:Y:S01]  /*a790*/  LDS R73, [R73+0x3080] ;  /* 0x0030800049497984 */ /* 0x000e220000000800 */
[----:B------:R-:W-:Y:S04]  /*a7a0*/  BSSY B0, `(.L_x_15233) ;  /* 0x0000004000007945 */ /* 0x000fe80003800000 */
[----:B------:R-:W-:Y:S05]  /*a7b0*/  @!P5 BRA `(.L_x_15234) ;  /* 0x000000000008d947 */ /* 0x000fea0003800000 */
[----:B------:R1:W-:Y:S04]  /*a7c0*/  REDG.E.ADD.F32.FTZ.RN.STRONG.GPU desc[UR20][R92.64+-0x80], R240 ;  /* 0xffff80f05c0079a6 */ /* 0x0003e8000c10f394 */
[----:B0-----:R0:W-:Y:S02]  /*a7d0*/  REDG.E.ADD.F32.FTZ.RN.STRONG.GPU desc[UR20][R86.64+-0x80], R73 ;  /* 0xffff8049560079a6 */ /* 0x0011e4000c10f394 */
.L_x_15234:
[----:B------:R-:W-:Y:S05]  /*a7e0*/  BSYNC B0 ;  /* 0x0000000000007941 */ /* 0x000fea0003800000 */
.L_x_15233:
        /* <DEDUP_REMOVED lines=94> */
.L_x_15236:
[----:B------:R-:W-:Y:S05]  /*add0*/  BSYNC B0 ;  /* 0x0000000000007941 */ /* 0x000fea0003800000 */
.L_x_15235:
[----:B------:R-:W-:Y:S02]  /*ade0*/  UIADD3 UR7, UR7, 0x1, URZ ;  /* 0x0000000107077890 */ /* 0x000fe4000fffe03f */
[----:B------:R-:W-:Y:S02]  /*adf0*/  UIADD3 UR8, UP1, UR8, 0x1, URZ ;  /* 0x0000000108087890 */ /* 0x000fe4000ff3e03f */
[----:B------:R-:W-:Y:S02]  /*ae00*/  UISETP.GE.AND UP0, UPT, UR7, UR54, UPT ;  /* 0x000000360700728c */ /* 0x000fe4000bf06270 */
[----:B------:R-:W-:-:S04]  /*ae10*/  UIADD3.X UR9, URZ, UR9, URZ, UP1, !UPT ;  /* 0x000000093f097290 */ /* 0x000fc80008ffe43f */
[----:B------:R-:W-:-:S13]  /*ae20*/  PLOP3.LUT P0, PT, PT, PT, UP0, 0x80, 0x0 ;  /* 0x000000000000781c */ /* 0x000fda0003f0f008 */
[----:B------:R-:W-:Y:S05]  /*ae30*/  @!P0 BRA `(.L_x_15237) ;  /* 0xffffff7c00748947 */ /* 0x000fea000383ffff */
.L_x_15158:
        /* <DEDUP_REMOVED lines=15> */
[----:B------:R-:W-:Y:S01]  /*af30*/  LEA R28, R108, UR17, 0x5 ;  /* 0x000000116c1c7c11 */ /* 0x000fe2000f8e28ff */
[----:B------:R-:W-:Y:S01]  /*af40*/  USHF.R.S32.HI UR19, URZ, 0x1f, UR10 ;  /* 0x0000001f3f137899 */ /* 0x000fe2000801140a */
[----:B------:R-:W-:Y:S01]  /*af50*/  F2FP.F16.F32.PACK_AB R24, R23, R24 ;  /* 0x000000181718723e */ /* 0x000fe200000000ff */
[----:B------:R-:W-:Y:S01]  /*af60*/  ULDC.64 UR24, c[0x0][0x390] ;  /* 0x0000e40000187ab9 */ /* 0x000fe20000000a00 */
[----:B------:R-:W-:Y:S01]  /*af70*/  UIADD3 UR27, UR27, UR7, URZ ;  /* 0x000000071b1b7290 */ /* 0x000fe2000fffe03f */
[----:B------:R-:W-:Y:S01]  /*af80*/  FADD.FTZ R0, R109, R104 ;  /* 0x000000686d007221 */ /* 0x000fe20000010000 */
[----:B------:R-:W-:Y:S01]  /*af90*/  UIMAD UR7, UR19, UR24, URZ ;  /* 0x00000018130772a4 */ /* 0x000fe2000f8e023f */
[----:B------:R-:W-:Y:S01]  /*afa0*/  F2FP.F16.F32.PACK_AB R4, R103, R104 ;  /* 0x000000686704723e */ /* 0x000fe200000000ff */
[----:B------:R-:W-:Y:S01]  /*afb0*/  UIADD3 UR13, UP1, UR13, -0x800, URZ ;  /* 0xfffff8000d0d7890 */ /* 0x000fe2000ff3e03f */
        /* <DEDUP_REMOVED lines=9> */
[----:B------:R-:W-:Y:S01]  /*b050*/  FADD.FTZ R0, R5, R102 ;  /* 0x0000006605007221 */ /* 0x000fe20000010000 */
        /* <DEDUP_REMOVED lines=19> */
[----:B------:R-:W-:-:S02]  /*b190*/  UIMAD UR7, UR11, UR25, UR7 ;  /* 0x000000190b0772a4 */ /* 0x000fc4000f8e0207 */
[----:B------:R-:W-:Y:S01]  /*b1a0*/  FADD.FTZ R90, R91, R90 ;  /* 0x0000005a5b5a7221 */ /* 0x000fe20000010000 */
[----:B------:R-:W-:Y:S02]  /*b1b0*/  UIMAD.WIDE.U32 UR8, UR11, UR24, UR8 ;  /* 0x000000180b0872a5 */ /* 0x000fe4000f8e0008 */
        /* <DEDUP_REMOVED lines=21> */
[----:B------:R-:W-:Y:S02]  /*b310*/  UIADD3 UR53, UP5, UR53, -0x400, URZ ;  /* 0xfffffc0035357890 */ /* 0x000fe4000ffbe03f */
[----:B------:R-:W-:Y:S01]  /*b320*/  UIADD3 UR6, UR6, 0x1, URZ ;  /* 0x0000000106067890 */ /* 0x000fe2000fffe03f */
[----:B------:R-:W-:Y:S01]  /*b330*/  FADD.FTZ R51, R52, R51 ;  /* 0x0000003334337221 */ /* 0x000fe20000010000 */
[----:B------:R-:W-:Y:S01]  /*b340*/  PLOP3.LUT P0, PT, PT, PT, UP0, 0x80, 0x0 ;  /* 0x000000000000781c */ /* 0x000fe20003f0f008 */
[----:B------:R-:W-:Y:S02]  /*b350*/  UIADD3.X UR14, UR14, -0x1, URZ, UP1, !UPT ;  /* 0xffffffff0e0e7890 */ /* 0x000fe40008ffe43f */
[----:B------:R-:W-:Y:S01]  /*b360*/  FADD.FTZ R50, R51, R50 ;  /* 0x0000003233327221 */ /* 0x000fe20000010000 */
[----:B------:R-:W-:Y:S01]  /*b370*/  UIADD3.X UR16, UR16, -0x1, URZ, UP2, !UPT ;  /* 0xffffffff10107890 */ /* 0x000fe200097fe43f */
[----:B0-----:R-:W-:Y:S01]  /*b380*/  MOV R2, UR7 ;  /* 0x0000000700027c02 */ /* 0x001fe20008000f00 */
[----:B------:R-:W-:Y:S01]  /*b390*/  UIADD3.X UR48, UR48, -0x1, URZ, UP3, !UPT ;  /* 0xffffffff30307890 */ /* 0x000fe20009ffe43f */
[----:B------:R-:W-:Y:S01]  /*b3a0*/  MOV R3, UR8 ;  /* 0x0000000800037c02 */ /* 0x000fe20008000f00 */
[----:B------:R-:W-:Y:S01]  /*b3b0*/  UIADD3.X UR50, UR50, -0x1, URZ, UP4, !UPT ;  /* 0xffffffff32327890 */ /* 0x000fe2000a7fe43f */
[----:B------:R-:W-:Y:S01]  /*b3c0*/  FADD.FTZ R109, R50, R49 ;  /* 0x00000031326d7221 */ /* 0x000fe20000010000 */
[----:B------:R-:W-:Y:S01]  /*b3d0*/  UIADD3.X UR52, UR52, -0x1, URZ, UP5, !UPT ;  /* 0xffffffff34347890 */ /* 0x000fe2000affe43f */
        /* <DEDUP_REMOVED lines=9> */
.L_x_15156:
        /* <DEDUP_REMOVED lines=30> */
.L_x_15240:
[----:B------:R-:W-:Y:S05]  /*b650*/  BSYNC B0 ;  /* 0x0000000000007941 */ /* 0x000fea0003800000 */
.L_x_15239:
        /* <DEDUP_REMOVED lines=31> */
.L_x_15242:
[----:B0-----:R-:W0:Y:S02]  /*b850*/  S2R R7, SR_TID.X ;  /* 0x0000000000077919 */ /* 0x001e240000002100 */
.L_x_15243:
[----:B------:R-:W-:Y:S05]  /*b860*/  BSYNC B0 ;  /* 0x0000000000007941 */ /* 0x000fea0003800000 */
.L_x_15241:
        /* <DEDUP_REMOVED lines=15> */
.L_x_15244:
        /* <DEDUP_REMOVED lines=19> */
.L_x_15245:
        /* <DEDUP_REMOVED lines=15> */
.L_x_18993:


//--------------------- .text._Z25selective_scan_bwd_kernelI32Selective_Scan_bwd_kernel_traitsILi32ELi16ELb1ELb1ELb1ELb1ELb0EN3c104HalfENS1_7complexIfEEEEv12SSMParamsBwd --------------------------
	.section	.text._Z25selective_scan_bwd_kernelI32Selective_Scan_bwd_kernel_traitsILi32ELi16ELb1ELb1ELb1ELb1ELb0EN3c104HalfENS1_7complexIfEEEEv12SSMParamsBwd,"ax",@progbits
	.align	128
        .global         _Z25selective_scan_bwd_kernelI32Selective_Scan_bwd_kernel_traitsILi32ELi16ELb1ELb1ELb1ELb1ELb0EN3c104HalfENS1_7complexIfEEEEv12SSMParamsBwd
        .type           _Z25selective_scan_bwd_kernelI32Selective_Scan_bwd_kernel_traitsILi32ELi16ELb1ELb1ELb1ELb1ELb0EN3c104HalfENS1_7complexIfEEEEv12SSMParamsBwd,@function
        .size           _Z25selective_scan_bwd_kernelI32Selective_Scan_bwd_kernel_traitsILi32ELi16ELb1ELb1ELb1ELb1ELb0EN3c104HalfENS1_7complexIfEEEEv12SSMParamsBwd,(.L_x_18994 - _Z25selective_scan_bwd_kernelI32Selective_Scan_bwd_kernel_traitsILi32ELi16ELb1ELb1ELb1ELb1ELb0EN3c104HalfENS1_7complexIfEEEEv12SSMParamsBwd)
        .other          _Z25selective_scan_bwd_kernelI32Selective_Scan_bwd_kernel_traitsILi32ELi16ELb1ELb1ELb1ELb1ELb0EN3c104HalfENS1_7complexIfEEEEv12SSMParamsBwd,@"STO_CUDA_ENTRY STV_DEFAULT"
_Z25selective_scan_bwd_kernelI32Selective_Scan_bwd_kernel_traitsILi32ELi16ELb1ELb1ELb1ELb1ELb0EN3c104HalfENS1_7complexIfEEEEv12SSMParamsBwd:
.text._Z25selective_scan_bwd_kernelI32Selective_Scan_bwd_kernel_traitsILi32ELi16ELb1ELb1ELb1ELb1ELb0EN3c104HalfENS1_7complexIfEEEEv12SSMParamsBwd:
        /* <DEDUP_REMOVED lines=92> */
[----:B------:R-:W-:Y:S01]  /*05c0*/  UIMAD UR29, UR29, UR36, URZ ;  /* 0x000000241d1d72a4 */ /* 0x000fe2000f8e023f */
[----:B------:R-:W-:Y:S01]  /*05d0*/  ULDC.64 UR24, c[0x0][0x2f8] ;  /* 0x0000be0000187ab9 */ /* 0x000fe20000000a00 */
[----:B------:R-:W-:Y:S02]  /*05e0*/  UIADD3 UR9, UR9, UR22, URZ ;  /* 0x0000001609097290 */ /* 0x000fe4000fffe03f */
[----:B------:R-:W-:-:S04]  /*05f0*/  UIMAD.WIDE.U32 UR4, UR5, UR29, UR4 ;  /* 0x0000001d050472a5 */ /* 0x000fc8000f8e0004 */
[----:B------:R-:W-:Y:S02]  /*0600*/  UIMAD.WIDE.U32 UR34, UR5, UR33, URZ ;  /* 0x00000021052272a5 */ /* 0x000fe4000f8e003f */
[----:B------:R-:W-:Y:S01]  /*0610*/  UIMAD UR34, UR11, UR26, URZ ;  /* 0x0000001a0b2272a4 */ /* 0x000fe2000f8e023f */
[----:B------:R-:W-:Y:S02]  /*0620*/  ULDC.64 UR4, c[0x0][0x330] ;  /* 0x0000cc0000047ab9 */ /* 0x000fe40000000a00 */
[----:B------:R-:W-:Y:S02]  /*0630*/  UIMAD UR11, UR11, UR4, URZ ;  /* 0x000000040b0b72a4 */ /* 0x000fe4000f8e023f */
[----:B------:R-:W-:Y:S01]  /*0640*/  UMOV UR29, UR35 ;  /* 0x00000023001d7c82 */ /* 0x000fe20008000000 */
[----:B------:R-:W-:Y:S02]  /*0650*/  UIMAD UR34, UR46, UR27, UR34 ;  /* 0x0000001b2e2272a4 */ /* 0x000fe4000f8e0222 */
[----:B------:R-:W-:Y:S01]  /*0660*/  UIADD3 UR35, -UR29, URZ, URZ ;  /* 0x0000003f1d237290 */ /* 0x000fe2000fffe13f */
[----:B------:R-:W-:Y:S01]  /*0670*/  ULDC.64 UR26, c[0x0][0x2f0] ;  /* 0x0000bc00001a7ab9 */ /* 0x000fe20000000a00 */
[----:B------:R-:W-:-:S02]  /*0680*/  UIMAD UR52, UR46, UR5, UR11 ;  /* 0x000000052e3472a4 */ /* 0x000fc4000f8e020b */
[----:B------:R-:W-:Y:S02]  /*0690*/  UIMAD UR33, UR36, UR35, UR33 ;  /* 0x00000023242172a4 */ /* 0x000fe4000f8e0221 */
[----:B------:R-:W-:Y:S02]  /*06a0*/  ULEA UR51, UP3, UR50, UR26, 0x1 ;  /* 0x0000001a32337291 */ /* 0x000fe4000f86083f */
[----:B------:R-:W-:Y:S02]  /*06b0*/  UISETP.GT.U32.AND UP1, UPT, UR36, UR33, UPT ;  /* 0x000000212400728c */ /* 0x000fe4000bf24070 */
[----:B------:R-:W-:Y:S02]  /*06c0*/  ULOP3.LUT UR11, UR46, UR32, URZ, 0x3c, !UPT ;  /* 0x000000202e0b7292 */ /* 0x000fe4000f8e3c3f */
[----:B------:R-:W-:Y:S02]  /*06d0*/  UIMAD.WIDE.U32 UR4, UR46, UR4, UR14 ;  /* 0x000000042e0472a5 */ /* 0x000fe4000f8e000e */
[----:B------:R-:W-:-:S02]  /*06e0*/  ULEA.HI.X UR50, UR50, UR27, UR28, 0x1, UP3 ;  /* 0x0000001b32327291 */ /* 0x000fc400098f0c1c */
[----:B------:R-:W-:Y:S02]  /*06f0*/  UIADD3 UR15, UP3, UR31, UR18, URZ ;  /* 0x000000121f0f7290 */ /* 0x000fe4000ff7e03f */
[----:B------:R-:W-:Y:S02]  /*0700*/  UIADD3 UR31, UP4, UR31, UR4, URZ ;  /* 0x000000041f1f7290 */ /* 0x000fe4000ff9e03f */
[----:B------:R-:W-:Y:S02]  /*0710*/  @!UP1 UIADD3 UR33, UR33, -UR36, URZ ;  /* 0x8000002421219290 */ /* 0x000fe4000fffe03f */
[----:B------:R-:W-:Y:S02]  /*0720*/  @!UP1 UIADD3 UR29, UR29, 0x1, URZ ;  /* 0x000000011d1d9890 */ /* 0x000fe4000fffe03f */
[----:B------:R-:W-:Y:S02]  /*0730*/  UISETP.GE.U32.AND UP2, UPT, UR33, UR36, UPT ;  /* 0x000000242100728c */ /* 0x000fe4000bf46070 */
[----:B------:R-:W-:-:S02]  /*0740*/  UISETP.GE.AND UP1, UPT, UR11, URZ, UPT ;  /* 0x0000003f0b00728c */ /* 0x000fc4000bf26270 */
[----:B------:R-:W-:Y:S02]  /*0750*/  UIADD3.X UR18, UR30, UR19, UR34, UP3, !UPT ;  /* 0x000000131e127290 */ /* 0x000fe40009ffe422 */
[----:B------:R-:W-:Y:S02]  /*0760*/  ULEA UR14, UP3, UR15, UR24, 0x1 ;  /* 0x000000180f0e7291 */ /* 0x000fe4000f86083f */
[----:B------:R-:W-:Y:S02]  /*0770*/  UIADD3.X UR52, UR30, UR5, UR52, UP4, !UPT ;  /* 0x000000051e347290 */ /* 0x000fe4000a7fe434 */
[----:B------:R-:W-:Y:S02]  /*0780*/  ULEA.HI.X UR15, UR15, UR25, UR18, 0x1, UP3 ;  /* 0x000000190f0f7291 */ /* 0x000fe400098f0c12 */
[----:B------:R-:W-:Y:S02]  /*0790*/  @UP2 UIADD3 UR29, UR29, 0x1, URZ ;  /* 0x000000011d1d2890 */ /* 0x000fe4000fffe03f */
[----:B------:R-:W-:Y:S01]  /*07a0*/  UISETP.NE.AND UP2, UPT, UR32, URZ, UPT ;  /* 0x0000003f2000728c */ /* 0x000fe2000bf45270 */
[----:B------:R-:W-:Y:S01]  /*07b0*/  ULDC.64 UR18, c[0x0][0x3b8] ;  /* 0x0000ee0000127ab9 */ /* 0x000fe20000000a00 */
[----:B------:R-:W-:-:S03]  /*07c0*/  ULEA UR24, UR17, 0xfffffc00, 0xa ;  /* 0xfffffc0011187891 */ /* 0x000fc6000f8e503f */
[----:B------:R-:W-:Y:S02]  /*07d0*/  UMOV UR11, UR29 ;  /* 0x0000001d000b7c82 */ /* 0x000fe40008000000 */
        /* <DEDUP_REMOVED lines=10> */
[----:B------:R-:W-:Y:S02]  /*0880*/  UIADD3 UR26, UP1, UR24, UR22, URZ ;  /* 0x00000016181a7290 */ /* 0x000fe4000ff3e03f */
[----:B------:R-:W-:Y:S01]  /*0890*/  UIADD3 UR8, UR23, UR8, URZ ;  /* 0x0000000817087290 */ /* 0x000fe2000fffe03f */
[----:B------:R-:W-:Y:S01]  /*08a0*/  ULDC.64 UR18, c[0x0][0x278] ;  /* 0x00009e0000127ab9 */ /* 0x000fe20000000a00 */
[----:B------:R-:W-:Y:S01]  /*08b0*/  ULDC.64 UR4, c[0x0][0x2d8] ;  /* 0x0000b60000047ab9 */ /* 0x000fe20000000a00 */
[----:B------:R-:W-:-:S02]  /*08c0*/  UIADD3 UR9, UR13, UR16, URZ ;  /* 0x000000100d097290 */ /* 0x000fc4000fffe03f */
[----:B------:R-:W-:Y:S02]  /*08d0*/  UIMAD UR16, UR27, UR18, URZ ;  /* 0x000000121b1072a4 */ /* 0x000fe4000f8e023f */
[----:B------:R-:W-:Y:S02]  /*08e0*/  ULEA UR13, UP2, UR26, UR4, 0x1 ;  /* 0x000000041a0d7291 */ /* 0x000fe4000f84083f */
[----:B------:R-:W-:Y:S02]  /*08f0*/  UIADD3.X UR4, UR25, UR8, URZ, UP1, !UPT ;  /* 0x0000000819047290 */ /* 0x000fe40008ffe43f */
[----:B------:R-:W-:Y:S01]  /*0900*/  UIMAD UR22, UR11, UR19, UR16 ;  /* 0x000000130b1672a4 */ /* 0x000fe2000f8e0210 */
[----:B------:R-:W-:Y:S01]  /*0910*/  UMOV UR8, UR12 ;  /* 0x0000000c00087c82 */ /* 0x000fe20008000000 */
[----:B------:R-:W-:Y:S01]  /*0920*/  @UP0 ULDC UR12, c[0x0][0x214] ;  /* 0x00008500000c0ab9 */ /* 0x000fe20000000800 */
[----:B------:R-:W-:Y:S02]  /*0930*/  UIMAD.WIDE.U32 UR8, UR11, UR18, UR8 ;  /* 0x000000120b0872a5 */ /* 0x000fe4000f8e0008 */
[----:B------:R-:W-:-:S02]  /*0940*/  @UP0 UIMAD UR12, UR10, UR12, UR46 ;  /* 0x0000000c0a0c02a4 */ /* 0x000fc4000f8e022e */
[----:B------:R-:W-:Y:S02]  /*0950*/  UISETP.GE.AND UP1, UPT, UR17, 0x1, UPT ;  /* 0x000000011100788c */ /* 0x000fe4000bf26270 */
[----:B------:R-:W-:Y:S02]  /*0960*/  UIADD3 UR22, UR9, UR22, URZ ;  /* 0x0000001609167290 */ /* 0x000fe4000fffe03f */
[----:B------:R-:W-:Y:S02]  /*0970*/  ULEA.HI.X UR26, UR26, UR5, UR4, 0x1, UP2 ;  /* 0x000000051a1a7291 */ /* 0x000fe400090f0c04 */
[----:B------:R-:W-:Y:S01]  /*0980*/  @UP0 UIMAD UR12, UR12, UR17, URZ ;  /* 0x000000110c0c02a4 */ /* 0x000fe2000f8e023f */
[----:B------:R-:W-:Y:S01]  /*0990*/  UMOV UR4, URZ ;  /* 0x0000003f00047c82 */ /* 0x000fe20008000000 */
[----:B------:R-:W-:Y:S01]  /*09a0*/  UIADD3 UR16, UP2, UR24, UR8, URZ ;  /* 0x0000000818107290 */ /* 0x000fe2000ff5e03f */
[----:B------:R-:W-:Y:S01]  /*09b0*/  @UP0 ULDC UR23, c[0x0][0x21c] ;  /* 0x0000870000170ab9 */ /* 0x000fe20000000800 */
[----:B------:R-:W-:Y:S01]  /*09c0*/  ULDC.64 UR18, c[0x0][0x2e0] ;  /* 0x0000b80000127ab9 */ /* 0x000fe20000000a00 */
[----:B------:R-:W-:-:S02]  /*09d0*/  @UP0 UIMAD UR12, UR12, UR23, URZ ;  /* 0x000000170c0c02a4 */ /* 0x000fc4000f8e023f */
[----:B------:R-:W-:Y:S02]  /*09e0*/  UIADD3.X UR25, UR25, UR22, URZ, UP2, !UPT ;  /* 0x0000001619197290 */ /* 0x000fe400097fe43f */
        /* <DEDUP_REMOVED lines=17> */
[----:B------:R-:W-:Y:S01]  /*0b00*/  ULDC UR12, c[0x0][0x224] ;  /* 0x00008900000c7ab9 */ /* 0x000fe20000000800 */
[----:B------:R-:W-:Y:S01]  /*0b10*/  UMOV UR14, UR26 ;  /* 0x0000001a000e7c82 */ /* 0x000fe20008000000 */
[----:B------:R-:W-:Y:S01]  /*0b20*/  UMOV UR15, UR18 ;  /* 0x00000012000f7c82 */ /* 0x000fe20008000000 */
[----:B------:R-:W-:-:S05]  /*0b30*/  UMOV UR6, URZ ;  /* 0x0000003f00067c82 */ /* 0x000fca0008000000 */
.L_x_15359:
[----:B------:R-:W-:Y:S01]  /*0b40*/  BAR.SYNC.DEFER_BLOCKING 0x0 ;  /* 0x0000000000007b1d */ /* 0x000fe20000010000 */
[----:B0-2---:R-:W-:Y:S02]  /*0b50*/  SHF.L.U32 R107, R110, 0x1, RZ ;  /* 0x000000016e6b7819 */ /* 0x005fe400000006ff */
[----:B------:R-:W-:Y:S02]  /*0b60*/  MOV R2, UR51 ;  /* 0x0000003300027c02 */ /* 0x000fe40008000f00 */
[----:B------:R-:W-:Y:S02]  /*0b70*/  LOP3.LUT R107, R107, 0xffffffc0, RZ, 0xc0, !PT ;  /* 0xffffffc06b6b7812 */ /* 0x000fe400078ec0ff */
        /* <DEDUP_REMOVED lines=118> */
.L_x_15248:
[----:B------:R-:W-:Y:S05]  /*12e0*/  BSYNC B0 ;  /* 0x0000000000007941 */ /* 0x000fea0003800000 */
.L_x_15247:
        /* <DEDUP_REMOVED lines=39> */
.L_x_15250:
[----:B------:R-:W-:Y:S05]  /*1560*/  BSYNC B0 ;  /* 0x0000000000007941 */ /* 0x000fea0003800000 */
.L_x_15249:
        /* <DEDUP_REMOVED lines=39> */
.L_x_15252:
[----:B------:R-:W-:Y:S05]  /*17e0*/  BSYNC B0 ;  /* 0x0000000000007941 */ /* 0x000fea0003800000 */
.L_x_15251:
        /* <DEDUP_REMOVED lines=39> */
.L_x_15254:
[----:B------:R-:W-:Y:S05]  /*1a60*/  BSYNC B0 ;  /* 0x0000000000007941 */ /* 0x000fea0003800000 */
.L_x_15253:
        /* <DEDUP_REMOVED lines=39> */
.L_x_15256:
[----:B------:R-:W-:Y:S05]  /*1ce0*/  BSYNC B0 ;  /* 0x0000000000007941 */ /* 0x000fea0003800000 */
.L_x_15255:
        /* <DEDUP_REMOVED lines=39> */
.L_x_15258:
[----:B------:R-:W-:Y:S05]  /*1f60*/  BSYNC B0 ;  /* 0x0000000000007941 */ /* 0x000fea0003800000 */
.L_x_15257:
        /* <DEDUP_REMOVED lines=39> */
.L_x_15260:
[----:B------:R-:W-:Y:S05]  /*21e0*/  BSYNC B0 ;  /* 0x0000000000007941 */ /* 0x000fea0003800000 */
.L_x_15259:
        /* <DEDUP_REMOVED lines=40> */
.L_x_15262:
[----:B------:R-:W-:Y:S05]  /*2470*/  BSYNC B0 ;  /* 0x0000000000007941 */ /* 0x000fea0003800000 */
.L_x_15261:
        /* <DEDUP_REMOVED lines=39> */
.L_x_15264:
[----:B------:R-:W-:Y:S05]  /*26f0*/  BSYNC B0 ;  /* 0x0000000000007941 */ /* 0x000fea0003800000 */
.L_x_15263:
        /* <DEDUP_REMOVED lines=39> */
.L_x_15266:
[----:B------:R-:W-:Y:S05]  /*2970*/  BSYNC B0 ;  /* 0x0000000000007941 */ /* 0x000fea0003800000 */
.L_x_15265:
        /* <DEDUP_REMOVED lines=37> */
.L_x_15268:
[----:B------:R-:W-:Y:S05]  /*2bd0*/  BSYNC B0 ;  /* 0x0000000000007941 */ /* 0x000fea0003800000 */
.L_x_15267:
        /* <DEDUP_REMOVED lines=33> */
.L_x_15270:
[----:B------:R-:W-:Y:S05]  /*2df0*/  BSYNC B0 ;  /* 0x0000000000007941 */ /* 0x000fea0003800000 */
.L_x_15269:
        /* <DEDUP_REMOVED lines=33> */
.L_x_15272:
[----:B------:R-:W-:Y:S05]  /*3010*/  BSYNC B0 ;  /* 0x0000000000007941 */ /* 0x000fea0003800000 */
.L_x_15271:
        /* <DEDUP_REMOVED lines=33> */
.L_x_15274:
[----:B------:R-:W-:Y:S05]  /*3230*/  BSYNC B0 ;  /* 0x0000000000007941 */ /* 0x000fea0003800000 */
.L_x_15273:
        /* <DEDUP_REMOVED lines=33> */
.L_x_15276:
[----:B------:R-:W-:Y:S05]  /*3450*/  BSYNC B0 ;  /* 0x0000000000007941 */ /* 0x000fea0003800000 */
.L_x_15275:
        /* <DEDUP_REMOVED lines=33> */
.L_x_15278:
[----:B------:R-:W-:Y:S05]  /*3670*/  BSYNC B0 ;  /* 0x0000000000007941 */ /* 0x000fea0003800000 */
.L_x_15277:
        /* <DEDUP_REMOVED lines=52> */
.L_x_15358:
        /* <DEDUP_REMOVED lines=10> */
[----:B------:R-:W-:-:S04]  /*3a60*/  UIMAD UR45, UR7, UR45, UR55 ;  /* 0x0000002d072d72a4 */ /* 0x000fc8000f8e0237 */
[----:B------:R-:W-:Y:S02]  /*3a70*/  UIADD3 UR45, UR19, UR45, URZ ;  /* 0x0000002d132d7290 */ /* 0x000fe4000fffe03f */
[----:B------:R-:W-:-:S04]  /*3a80*/  ULEA UR19, UP0, UR18, UR42, 0x3 ;  /* 0x0000002a12137291 */ /* 0x000fc8000f80183f */
[----:B------:R-:W-:Y:S02]  /*3a90*/  ULEA.HI.X UR18, UR18, UR43, UR45, 0x3, UP0 ;  /* 0x0000002b12127291 */ /* 0x000fe400080f1c2d */
[----:B0-----:R-:W-:-:S04]  /*3aa0*/  MOV R68, UR19 ;  /* 0x0000001300447c02 */ /* 0x001fc80008000f00 */
        /* <DEDUP_REMOVED lines=104> */
[C---:B------:R-:W-:Y:S01]  /*4130*/  FMUL.FTZ R68, R111.reuse, R103 ;  /* 0x000000676f447220 */ /* 0x040fe20000410000 */
        /* <DEDUP_REMOVED lines=25> */
[C---:B------:R-:W-:Y:S01]  /*42d0*/  FMUL.FTZ R56, R111.reuse, R53 ;  /* 0x000000356f387220 */ /* 0x040fe20000410000 */
[----:B------:R-:W-:Y:S01]  /*42e0*/  FMUL.FTZ R58, R111, R51 ;  /* 0x000000336f3a7220 */ /* 0x000fe20000410000 */
[----:B0-----:R-:W-:-:S02]  /*42f0*/  IADD3 R92, R110, 0x200, RZ ;  /* 0x000002006e5c7810 */ /* 0x001fc40007ffe0ff */
[----:B------:R-:W-:Y:S02]  /*4300*/  MOV R93, UR19 ;  /* 0x00000013005d7c02 */ /* 0x000fe40008000f00 */
[----:B------:R-:W-:Y:S01]  /*4310*/  MUFU.EX2 R113, R113 ;  /* 0x0000007100717308 */ /* 0x000fe20000000800 */
[----:B----4-:R0:W4:Y:S07]  /*4320*/  LDG.E.128 R72, desc[UR20][R114.64+0x200] ;  /* 0x0002001472487981 */ /* 0x01012e000c1e1d00 */
[----:B------:R-:W1:Y:S01]  /*4330*/  MUFU.EX2 R56, R56 ;  /* 0x0000003800387308 */ /* 0x000e620000000800 */
[C---:B------:R-:W-:Y:S01]  /*4340*/  FMUL.FTZ R117, R111.reuse, R88 ;  /* 0x000000586f757220 */ /* 0x040fe20000410000 */
[C---:B------:R-:W-:Y:S01]  /*4350*/  FMUL.FTZ R57, R111.reuse, R54 ;  /* 0x000000366f397220 */ /* 0x040fe20000410000 */
        /* <DEDUP_REMOVED lines=26> */
[C---:B--2---:R-:W-:Y:S01]  /*4500*/  FMUL.FTZ R116, R58.reuse, R147 ;  /* 0x000000933a747220 */ /* 0x044fe20000410000 */
[----:B------:R-:W-:Y:S01]  /*4510*/  FMUL.FTZ R115, R58, R145 ;  /* 0x000000913a737220 */ /* 0x000fe20000410000 */
[----:B------:R-:W-:Y:S01]  /*4520*/  HADD2.F32 R58, -RZ, R60.H0_H0 ;  /* 0x2000003cff3a7230 */ /* 0x000fe20000004100 */
[----:B------:R-:W0:Y:S01]  /*4530*/  MUFU.EX2 R93, R93 ;  /* 0x0000005d005d7308 */ /* 0x000e220000000800 */
[-C--:B------:R-:W-:Y:S01]  /*4540*/  FMUL.FTZ R159, R150, R103.reuse ;  /* 0x00000067969f7220 */ /* 0x080fe20000410000 */
[----:B------:R-:W-:Y:S01]  /*4550*/  FMUL.FTZ R161, R114, R103 ;  /* 0x0000006772a17220 */ /* 0x000fe20000410000 */
        /* <DEDUP_REMOVED lines=20> */
[----:B------:R-:W-:Y:S01]  /*46a0*/  FMUL.FTZ R85, R141, R159 ;  /* 0x0000009f8d557220 */ /* 0x000fe20000410000 */
[----:B------:R-:W-:Y:S02]  /*46b0*/  HADD2.F32 R143, -RZ, R60.H1_H1 ;  /* 0x3000003cff8f7230 */ /* 0x000fe40000004100 */
[----:B------:R-:W-:Y:S01]  /*46c0*/  FMUL.FTZ R168, R145, R104 ;  /* 0x0000006891a87220 */ /* 0x000fe20000410000 */
[-C--:B------:R-:W-:Y:S01]  /*46d0*/  FMUL.FTZ R96, R141, R161.reuse ;  /* 0x000000a18d607220 */ /* 0x080fe20000410000 */
[C---:B------:R-:W-:Y:S01]  /*46e0*/  FFMA.FTZ R94, R142.reuse, R161, -R85 ;  /* 0x000000a18e5e7223 */ /* 0x040fe20000010855 */
        /* <DEDUP_REMOVED lines=10> */
[-C--:B------:R-:W-:Y:S01]  /*4790*/  FFMA.FTZ R84, R137, R142.reuse, R84 ;  /* 0x0000008e89547223 */ /* 0x080fe20000010054 */
[----:B------:R-:W-:Y:S02]  /*47a0*/  HADD2.F32 R152, -RZ, R86.H0_H0 ;  /* 0x20000056ff987230 */ /* 0x000fe40000004100 */
[-C--:B------:R-:W-:Y:S01]  /*47b0*/  FFMA.FTZ R97, R140, R93.reuse, R96 ;  /* 0x0000005d8c617223 */ /* 0x080fe20000010060 */
[----:B------:R-:W-:Y:S02]  /*47c0*/  HADD2.F32 R154, -RZ, R61.H0_H0 ;  /* 0x2000003dff9a7230 */ /* 0x000fe40000004100 */
[C---:B------:R-:W-:Y:S01]  /*47d0*/  FMUL.FTZ R93, R139.reuse, R93 ;  /* 0x0000005d8b5d7220 */ /* 0x040fe20000410000 */
[-C--:B------:R-:W-:Y:S01]  /*47e0*/  FMUL.FTZ R171, R156, R101.reuse ;  /* 0x000000659cab7220 */ /* 0x080fe20000410000 */
[----:B------:R-:W-:Y:S01]  /*47f0*/  FFMA.FTZ R85, R136, R142, -R85 ;  /* 0x0000008e88557223 */ /* 0x000fe20000010855 */
[C---:B------:R-:W-:Y:S01]  /*4800*/  FMUL.FTZ R95, R139.reuse, R84 ;  /* 0x000000548b5f7220 */ /* 0x040fe20000410000 */
[----:B------:R-:W-:Y:S01]  /*4810*/  FFMA.FTZ R94, R140, R94, -R93 ;  /* 0x0000005e8c5e7223 */ /* 0x000fe2000001085d */
[----:B------:R-:W-:Y:S01]  /*4820*/  FMUL.FTZ R169, R152, R101 ;  /* 0x0000006598a97220 */ /* 0x000fe20000410000 */
[----:B------:R-:W-:Y:S01]  /*4830*/  FFMA.FTZ R97, R154, R171, R97 ;  /* 0x000000ab9a617223 */ /* 0x000fe20000010061 */
[-C--:B------:R-:W-:Y:S01]  /*4840*/  FFMA.FTZ R95, R140, R85.reuse, -R95 ;  /* 0x000000558c5f7223 */ /* 0x080fe2000001085f */
[----:B------:R-:W-:Y:S01]  /*4850*/  FMUL.FTZ R85, R139, R85 ;  /* 0x000000558b557220 */ /* 0x000fe20000410000 */
[----:B------:R-:W-:-:S02]  /*4860*/  HADD2.F32 R151, -RZ, R87.H0_H0 ;  /* 0x20000057ff977230 */ /* 0x000fc40000004100 */
[----:B------:R-:W-:Y:S01]  /*4870*/  FFMA.FTZ R94, R154, R169, R94 ;  /* 0x000000a99a5e7223 */ /* 0x000fe2000001005e */
[----:B------:R-:W-:Y:S01]  /*4880*/  FMUL.FTZ R99, R135, R97 ;  /* 0x0000006187637220 */ /* 0x000fe20000410000 */
[----:B------:R-:W-:Y:S01]  /*4890*/  FFMA.FTZ R85, R140, R84, R85 ;  /* 0x000000548c557223 */ /* 0x000fe20000010055 */
[----:B------:R-:W-:Y:S02]  /*48a0*/  HADD2.F32 R155, -RZ, R87.H1_H1 ;  /* 0x30000057ff9b7230 */ /* 0x000fe40000004100 */
[----:B------:R-:W-:Y:S01]  /*48b0*/  FMUL.FTZ R178, R151, R102 ;  /* 0x0000006697b27220 */ /* 0x000fe20000410000 */
[-C--:B------:R-:W-:Y:S01]  /*48c0*/  FFMA.FTZ R84, R138, R94.reuse, -R99 ;  /* 0x0000005e8a547223 */ /* 0x080fe20000010863 */
[----:B------:R-:W-:Y:S02]  /*48d0*/  HADD2.F32 R153, -RZ, R61.H1_H1 ;  /* 0x3000003dff997230 */ /* 0x000fe40000004100 */
[----:B------:R-:W-:Y:S01]  /*48e0*/  FMUL.FTZ R94, R135, R94 ;  /* 0x0000005e875e7220 */ /* 0x000fe20000410000 */
        /* <DEDUP_REMOVED lines=27> */
[CC--:B------:R-:W-:Y:S01]  /*4aa0*/  FFMA.FTZ R94, R132.reuse, R56.reuse, -R163 ;  /* 0x00000038845e7223 */ /* 0x0c0fe200000108a3 */
[----:B------:R-:W-:Y:S02]  /*4ab0*/  HADD2.F32 R165, -RZ, R57.H1_H1 ;  /* 0x30000039ffa57230 */ /* 0x000fe40000004100 */
[----:B------:R-:W-:Y:S01]  /*4ac0*/  FMUL.FTZ R56, R131, R56 ;  /* 0x0000003883387220 */ /* 0x000fe20000410000 */
[----:B------:R-:W-:Y:S02]  /*4ad0*/  HADD2.F32 R163, -RZ, R62.H1_H1 ;  /* 0x3000003effa37230 */ /* 0x000fe40000004100 */
[-C--:B------:R-:W-:Y:S01]  /*4ae0*/  FMUL.FTZ R188, R157, R100.reuse ;  /* 0x000000649dbc7220 */ /* 0x080fe20000410000 */
[CC--:B------:R-:W-:Y:S01]  /*4af0*/  FFMA.FTZ R97, R132.reuse, R93.reuse, -R97 ;  /* 0x0000005d84617223 */ /* 0x0c0fe20000010861 */
[----:B------:R-:W-:Y:S01]  /*4b00*/  FMUL.FTZ R93, R131, R93 ;  /* 0x0000005d835d7220 */ /* 0x000fe20000410000 */
[C---:B------:R-:W-:Y:S01]  /*4b10*/  FFMA.FTZ R99, R132.reuse, R99, R56 ;  /* 0x0000006384637223 */ /* 0x040fe20000010038 */
[----:B------:R-:W-:Y:S01]  /*4b20*/  FMUL.FTZ R186, R165, R100 ;  /* 0x00000064a5ba7220 */ /* 0x000fe20000410000 */
[----:B------:R-:W-:Y:S01]  /*4b30*/  FFMA.FTZ R94, R163, R188, R94 ;  /* 0x000000bca35e7223 */ /* 0x000fe2000001005e */
[----:B------:R-:W-:Y:S01]  /*4b40*/  FFMA.FTZ R93, R132, R95, R93 ;  /* 0x0000005f845d7223 */ /* 0x000fe2000001005d */
[----:B------:R-:W-:-:S02]  /*4b50*/  HADD2.F32 R172, -RZ, R58.H1_H1 ;  /* 0x3000003affac7230 */ /* 0x000fc40000004100 */
[----:B------:R-:W-:Y:S01]  /*4b60*/  FFMA.FTZ R99, R163, R186, R99 ;  /* 0x000000baa3637223 */ /* 0x000fe20000010063 */
[CC--:B------:R-:W-:Y:S01]  /*4b70*/  FMUL.FTZ R56, R129.reuse, R94.reuse ;  /* 0x0000005e81387220 */ /* 0x0c0fe20000410000 */
[C---:B------:R-:W-:Y:S01]  /*4b80*/  FMUL.FTZ R57, R129.reuse, R93 ;  /* 0x0000005d81397220 */ /* 0x040fe20000410000 */
[----:B------:R-:W-:Y:S02]  /*4b90*/  HADD2.F32 R164, -RZ, R58.H0_H0 ;  /* 0x2000003affa47230 */ /* 0x000fe40000004100 */
[----:B------:R-:W-:Y:S01]  /*4ba0*/  FMUL.FTZ R191, R172, R89 ;  /* 0x00000059acbf7220 */ /* 0x000fe20000410000 */
[CC--:B------:R-:W-:Y:S01]  /*4bb0*/  FFMA.FTZ R95, R130.reuse, R99.reuse, R56 ;  /* 0x00000063825f7223 */ /* 0x0c0fe20000010038 */
[----:B------:R-:W-:Y:S02]  /*4bc0*/  HADD2.F32 R170, -RZ, R63.H0_H0 ;  /* 0x2000003fffaa7230 */ /* 0x000fe40000004100 */
[C---:B------:R-:W-:Y:S01]  /*4bd0*/  FMUL.FTZ R99, R129.reuse, R99 ;  /* 0x0000006381637220 */ /* 0x040fe20000410000 */
[-C--:B------:R-:W-:Y:S01]  /*4be0*/  FFMA.FTZ R57, R130, R97.reuse, -R57 ;  /* 0x0000006182397223 */ /* 0x080fe20000010839 */
        /* <DEDUP_REMOVED lines=8> */
[----:B------:R-:W-:Y:S01]  /*4c70*/  FMUL.FTZ R93, R125, R97 ;  /* 0x000000617d5d7220 */ /* 0x000fe20000410000 */
[----:B------:R-:W-:Y:S02]  /*4c80*/  HADD2.F32 R175, -RZ, R59.H1_H1 ;  /* 0x3000003bffaf7230 */ /* 0x000fe40000004100 */
[----:B------:R-:W-:Y:S01]  /*4c90*/  FMUL.FTZ R198, R167, R90 ;  /* 0x0000005aa7c67220 */ /* 0x000fe20000410000 */
[CC--:B------:R-:W-:Y:S01]  /*4ca0*/  FFMA.FTZ R56, R128.reuse, R94.reuse, -R99 ;  /* 0x0000005e80387223 */ /* 0x0c0fe20000010863 */
[----:B------:R-:W-:Y:S02]  /*4cb0*/  HADD2.F32 R173, -RZ, R63.H1_H1 ;  /* 0x3000003fffad7230 */ /* 0x000fe40000004100 */
[C---:B------:R-:W-:Y:S01]  /*4cc0*/  FMUL.FTZ R94, R125.reuse, R94 ;  /* 0x0000005e7d5e7220 */ /* 0x040fe20000410000 */
[CC--:B------:R-:W-:Y:S01]  /*4cd0*/  FFMA.FTZ R93, R128.reuse, R57.reuse, -R93 ;  /* 0x00000039805d7223 */ /* 0x0c0fe2000001085d */
        /* <DEDUP_REMOVED lines=15> */
[----:B------:R-:W-:Y:S01]  /*4dd0*/  FFMA.FTZ R56, R124, R56, -R95 ;  /* 0x000000387c387223 */ /* 0x000fe2000001085f */
[-C--:B------:R-:W-:Y:S01]  /*4de0*/  FMUL.FTZ R199, R174, R55.reuse ;  /* 0x00000037aec77220 */ /* 0x080fe20000410000 */
        /* <DEDUP_REMOVED lines=16> */
[-C--:B------:R-:W-:Y:S01]  /*4ef0*/  FMUL.FTZ R208, R177, R88.reuse ;  /* 0x00000058b1d07220 */ /* 0x080fe20000410000 */
        /* <DEDUP_REMOVED lines=14> */
[-C--:B------:R-:W-:Y:S01]  /*4fe0*/  FMUL.FTZ R211, R184, R53.reuse ;  /* 0x00000035b8d37220 */ /* 0x080fe20000410000 */
        /* <DEDUP_REMOVED lines=14> */
[-C--:B------:R-:W-:Y:S01]  /*50d0*/  FMUL.FTZ R216, R187, R54.reuse ;  /* 0x00000036bbd87220 */ /* 0x080fe20000410000 */
[----:B------:R-:W-:Y:S01]  /*50e0*/  FMUL.FTZ R214, R195, R54 ;  /* 0x00000036c3d67220 */ /* 0x000fe20000410000 */
[----:B------:R-:W-:-:S02]  /*50f0*/  FMUL.FTZ R87, R115, R95 ;  /* 0x0000005f73577220 */ /* 0x000fc40000410000 */
[C---:B------:R-:W-:Y:S01]  /*5100*/  FFMA.FTZ R86, R193.reuse, R216, R86 ;  /* 0x000000d8c1567223 */ /* 0x040fe20000010056 */
[----:B------:R-:W-:Y:S01]  /*5110*/  FFMA.FTZ R85, R193, R214, R85 ;  /* 0x000000d6c1557223 */ /* 0x000fe20000010055 */
[CC--:B------:R-:W-:Y:S01]  /*5120*/  FMUL.FTZ R94, R115.reuse, R93.reuse ;  /* 0x0000005d735e7220 */ /* 0x0c0fe20000410000 */
[C---:B------:R-:W-:Y:S01]  /*5130*/  FFMA.FTZ R84, R116.reuse, R93, -R87 ;  /* 0x0000005d74547223 */ /* 0x040fe20000010857 */
[--C-:B0-----:R-:W-:Y:S02]  /*5140*/  HADD2.F32 R194, -RZ, R56.reuse.H1_H1 ;  /* 0x30000038ffc27230 */ /* 0x101fe40000004100 */
[C---:B------:R-:W-:Y:S01]  /*5150*/  FMUL.FTZ R87, R115.reuse, R86 ;  /* 0x0000005673577220 */ /* 0x040fe20000410000 */
[----:B------:R-:W-:Y:S02]  /*5160*/  HADD2.F32 R202, -RZ, R56.H0_H0 ;  /* 0x20000038ffca7230 */ /* 0x000fe40000004100 */
[----:B------:R-:W-:Y:S01]  /*5170*/  FMUL.FTZ R93, R115, R85 ;  /* 0x00000055735d7220 */ /* 0x000fe20000410000 */
[----:B------:R-:W-:Y:S01]  /*5180*/  FFMA.FTZ R94, R116, R95, R94 ;  /* 0x0000005f745e7223 */ /* 0x000fe2000001005e */
        /* <DEDUP_REMOVED lines=19> */
[----:B------:R-:W-:-:S02]  /*52c0*/  FFMA.FTZ R85, R113, R94, R85 ;  /* 0x0000005e71557223 */ /* 0x000fc40000010055 */
[C---:B------:R-:W-:Y:S01]  /*52d0*/  FFMA.FTZ R86, R203.reuse, R220, R86 ;  /* 0x000000dccb567223 */ /* 0x040fe20000010056 */
[----:B------:R-:W-:Y:S01]  /*52e0*/  FFMA.FTZ R57, R203, R218, R57 ;  /* 0x000000dacb397223 */ /* 0x000fe20000010039 */
[C---:B------:R-:W-:Y:S01]  /*52f0*/  FMUL.FTZ R87, R147.reuse, R85 ;  /* 0x0000005593577220 */ /* 0x040fe20000410000 */
[C---:B------:R-:W-:Y:S01]  /*5300*/  FMUL.FTZ R56, R147.reuse, R96 ;  /* 0x0000006093387220 */ /* 0x040fe20000410000 */
[--C-:B------:R-:W-:Y:S02]  /*5310*/  HADD2.F32 R204, -RZ, R58.reuse.H1_H1 ;  /* 0x3000003affcc7230 */ /* 0x100fe40000004100 */
[C---:B------:R-:W-:Y:S01]  /*5320*/  FMUL.FTZ R93, R147.reuse, R86 ;  /* 0x00000056935d7220 */ /* 0x040fe20000410000 */
[----:B------:R-:W-:Y:S02]  /*5330*/  HADD2.F32 R212, -RZ, R58.H0_H0 ;  /* 0x2000003affd47230 */ /* 0x000fe40000004100 */
[----:B------:R-:W-:Y:S01]  /*5340*/  FMUL.FTZ R95, R147, R57 ;  /* 0x00000039935f7220 */ /* 0x000fe20000410000 */
[C---:B------:R-:W-:Y:S01]  /*5350*/  FFMA.FTZ R87, R148.reuse, R96, -R87 ;  /* 0x0000006094577223 */ /* 0x040fe20000010857 */
[----:B------:R-:W-:Y:S01]  /*5360*/  FFMA.FTZ R85, R148, R85, R56 ;  /* 0x0000005594557223 */ /* 0x000fe20000010038 */
[----:B------:R-:W-:-:S02]  /*5370*/  HADD2.F32 R210, -RZ, R67.H0_H0 ;  /* 0x20000043ffd27230 */ /* 0x000fc40000004100 */
[C---:B------:R-:W-:Y:S01]  /*5380*/  FFMA.FTZ R56, R148.reuse, R57, -R93 ;  /* 0x0000003994387223 */ /* 0x040fe2000001085d */
[----:B------:R-:W-:Y:S01]  /*5390*/  FFMA.FTZ R95, R148, R86, R95 ;  /* 0x00000056945f7223 */ /* 0x000fe2000001005f */
[-C--:B------:R-:W-:Y:S01]  /*53a0*/  FMUL.FTZ R221, R204, R45.reuse ;  /* 0x0000002dccdd7220 */ /* 0x080fe20000410000 */
[----:B------:R-:W-:Y:S01]  /*53b0*/  FMUL.FTZ R219, R212, R45 ;  /* 0x0000002dd4db7220 */ /* 0x000fe20000410000 */
[----:B------:R-:W-:Y:S02]  /*53c0*/  FMUL.FTZ R58, R144, R87 ;  /* 0x00000057903a7220 */ /* 0x000fe40000410000 */
[C---:B------:R-:W-:Y:S01]  /*53d0*/  FFMA.FTZ R95, R210.reuse, R221, R95 ;  /* 0x000000ddd25f7223 */ /* 0x040fe2000001005f */
[----:B------:R-:W-:Y:S01]  /*53e0*/  FFMA.FTZ R57, R210, R219, R56 ;  /* 0x000000dbd2397223 */ /* 0x000fe20000010038 */
[-C--:B------:R-:W-:Y:S01]  /*53f0*/  FMUL.FTZ R93, R144, R85.reuse ;  /* 0x00000055905d7220 */ /* 0x080fe20000410000 */
[----:B------:R-:W-:Y:S01]  /*5400*/  FFMA.FTZ R225, R146, R85, R58 ;  /* 0x0000005592e17223 */ /* 0x000fe2000001003a */
[C---:B------:R-:W-:Y:S01]  /*5410*/  FMUL.FTZ R85, R144.reuse, R95 ;  /* 0x0000005f90557220 */ /* 0x040fe20000410000 */
[----:B------:R-:W-:Y:S01]  /*5420*/  FMUL.FTZ R56, R144, R57 ;  /* 0x0000003990387220 */ /* 0x000fe20000410000 */
[----:B------:R-:W-:Y:S01]  /*5430*/  LEA R224, R92, UR17, 0x3 ;  /* 0x000000115ce07c11 */ /* 0x000fe2000f8e18ff */
[----:B---3--:R0:W-:Y:S01]  /*5440*/  STS.128 [R105+0x840], R68 ;  /* 0x0008404469007388 */ /* 0x0081e20000000c00 */
[----:B------:R-:W-:Y:S01]  /*5450*/  FFMA.FTZ R222, R146, R87, -R93 ;  /* 0x0000005792de7223 */ /* 0x000fe2000001085d */
        /* <DEDUP_REMOVED lines=19> */
[-C--:B------:R-:W-:Y:S01]  /*5590*/  FMUL.FTZ R75, R207, R40.reuse ;  /* 0x00000028cf4b7220 */ /* 0x080fe20000410000 */
[----:B------:R-:W-:Y:S01]  /*55a0*/  FMUL.FTZ R74, R213, R40 ;  /* 0x00000028d54a7220 */ /* 0x000fe20000410000 */
[----:B---3--:R-:W-:Y:S06]  /*55b0*/  @P2 BRA `(.L_x_15281) ;  /* 0x0000000000282947 */ /* 0x008fec0003800000 */
[----:B------:R-:W-:Y:S01]  /*55c0*/  UISETP.NE.AND UP0, UPT, UR12, UR47, UPT ;  /* 0x0000002f0c00728c */ /* 0x000fe2000bf05270 */
[----:B0-----:R-:W-:Y:S01]  /*55d0*/  HFMA2.MMA R68, -RZ, RZ, 1.875, 0 ;  /* 0x3f800000ff447435 */ /* 0x001fe200000001ff */
[----:B------:R-:W-:-:S04]  /*55e0*/  MOV R69, RZ ;  /* 0x000000ff00457202 */ /* 0x000fc80000000f00 */
[----:B------:R-:W-:-:S05]  /*55f0*/  PLOP3.LUT P0, PT, PT, PT, UP0, 0x80, 0x0 ;  /* 0x000000000000781c */ /* 0x000fca0003f0f008 */
[----:B------:R-:W-:-:S04]  /*5600*/  @UP0 ULEA.HI UR18, UR12, UR12, URZ, 0x1 ;  /* 0x0000000c0c120291 */ /* 0x000fc8000f8f083f */
[----:B------:R-:W-:-:S04]  /*5610*/  @UP0 ULOP3.LUT UR18, UR18, 0xfffffe, URZ, 0xc0, !UPT ;  /* 0x00fffffe12120892 */ /* 0x000fc8000f8ec03f */
[----:B------:R-:W-:-:S04]  /*5620*/  @UP0 UIADD3 UR18, -UR18, UR12, URZ ;  /* 0x0000000c12120290 */ /* 0x000fc8000fffe13f */
[----:B------:R-:W-:-:S04]  /*5630*/  @UP0 ULEA UR18, UR18, UR7, 0x8 ;  /* 0x0000000712120291 */ /* 0x000fc8000f8e403f */
[----:B------:R-:W-:-:S09]  /*5640*/  @UP0 ULEA UR18, UR18, UR17, 0x3 ;  /* 0x0000001112120291 */ /* 0x000fd2000f8e183f */
[----:B------:R-:W1:Y:S03]  /*5650*/  @P0 LDS.64 R68, [UR18+0x35d0] ;  /* 0x0035d012ff440984 */ /* 0x000e660008000a00 */
.L_x_15281:
[----:B------:R-:W-:Y:S05]  /*5660*/  BSYNC B0 ;  /* 0x0000000000007941 */ /* 0x000fea0003800000 */
.L_x_15280:
        /* <DEDUP_REMOVED lines=58> */
[----:B------:R-:W-:Y:S01]  /*5a10*/  MOV R73, 0x10 ;  /* 0x0000001000497802 */ /* 0x000fe20000000f00 */
[----:B------:R-:W-:Y:S01]  /*5a20*/  FADD.FTZ R228, -R82, R229 ;  /* 0x000000e552e47221 */ /* 0x000fe20000010100 */
[----:B------:R-:W-:Y:S01]  /*5a30*/  FFMA.FTZ R231, R222, R72, -R71 ;  /* 0x00000048dee77223 */ /* 0x000fe20000010847 */
[----:B---3--:R-:W-:Y:S01]  /*5a40*/  @!P3 IMAD R72, R70, R235, UR7 ;  /* 0x000000074648be24 */ /* 0x008fe2000f8e02eb */
[----:B------:R-:W-:Y:S01]  /*5a50*/  CS2R R70, SRZ ;  /* 0x0000000000467805 */ /* 0x000fe2000001ff00 */
[C---:B------:R-:W-:Y:S01]  /*5a60*/  FMUL.FTZ R230, R111.reuse, -R228 ;  /* 0x800000e46fe67220 */ /* 0x040fe20000410000 */
[----:B------:R-:W-:Y:S01]  /*5a70*/  FMUL.FTZ R232, R111, -R98 ;  /* 0x800000626fe87220 */ /* 0x000fe20000410000 */
[----:B------:R-:W-:-:S04]  /*5a80*/  @!P3 IMAD.WIDE R72, R72, R73, UR22 ;  /* 0x000000164848be25 */ /* 0x000fc8000f8e0249 */
[----:B------:R-:W-:Y:S01]  /*5a90*/  FFMA.FTZ R230, R113, R98, -R230 ;  /* 0x0000006271e67223 */ /* 0x000fe200000108e6 */
[----:B------:R2:W3:Y:S01]  /*5aa0*/  @!P3 LDG.E.64 R70, desc[UR20][R72.64+0x8] ;  /* 0x000008144846b981 */ /* 0x0004e2000c1e1b00 */
[----:B-----5:R-:W-:Y:S01]  /*5ab0*/  FMUL.FTZ R229, R225, R96 ;  /* 0x00000060e1e57220 */ /* 0x020fe20000410000 */
[----:B------:R-:W-:-:S03]  /*5ac0*/  @P4 FADD.FTZ R224, R224, R231 ;  /* 0x000000e7e0e04221 */ /* 0x000fc60000010000 */
[CC--:B------:R-:W-:Y:S01]  /*5ad0*/  FFMA.FTZ R98, R222.reuse, R97.reuse, R229 ;  /* 0x00000061de627223 */ /* 0x0c0fe200000100e5 */
        /* <DEDUP_REMOVED lines=116> */
[C---:B------:R-:W-:Y:S01]  /*6220*/  FMUL.FTZ R226, R111.reuse, -R228 ;  /* 0x800000e46fe27220 */ /* 0x040fe20000410000 */
[--C-:B------:R-:W-:Y:S02]  /*6230*/  HADD2.F32 R231, -RZ, R86.reuse.H0_H0 ;  /* 0x20000056ffe77230 */ /* 0x100fe40000004100 */
[-C--:B------:R-:W-:Y:S01]  /*6240*/  FMUL.FTZ R237, R111, -R230.reuse ;  /* 0x800000e66fed7220 */ /* 0x080fe20000410000 */
[----:B------:R-:W-:Y:S02]  /*6250*/  HADD2.F32 R233, -RZ, R86.H1_H1 ;  /* 0x30000056ffe97230 */ /* 0x000fe40000004100 */
[C---:B------:R-:W-:Y:S01]  /*6260*/  FFMA.FTZ R230, R113.reuse, R230, R226 ;  /* 0x000000e671e67223 */ /* 0x040fe200000100e2 */
[C---:B------:R-:W-:Y:S01]  /*6270*/  FMUL.FTZ R226, R10.reuse, R231 ;  /* 0x000000e70ae27220 */ /* 0x040fe20000410000 */
[----:B------:R-:W-:Y:S01]  /*6280*/  FFMA.FTZ R237, R113, R228, -R237 ;  /* 0x000000e471ed7223 */ /* 0x000fe200000108ed */
[----:B------:R-:W-:Y:S01]  /*6290*/  FMUL.FTZ R86, R10, R233 ;  /* 0x000000e90a567220 */ /* 0x000fe20000410000 */
[CC--:B------:R-:W-:Y:S01]  /*62a0*/  FMUL.FTZ R231, R115.reuse, -R230.reuse ;  /* 0x800000e673e77220 */ /* 0x0c0fe20000410000 */
[----:B------:R-:W-:Y:S01]  /*62b0*/  FADD.FTZ R227, R226, R227 ;  /* 0x000000e3e2e37221 */ /* 0x000fe20000010000 */
[-C--:B------:R-:W-:Y:S01]  /*62c0*/  FMUL.FTZ R233, R115, -R237.reuse ;  /* 0x800000ed73e97220 */ /* 0x080fe20000410000 */
[----:B------:R-:W-:Y:S01]  /*62d0*/  FADD.FTZ R229, -R86, R229 ;  /* 0x000000e556e57221 */ /* 0x000fe20000010100 */
[C---:B------:R-:W-:Y:S01]  /*62e0*/  FFMA.FTZ R231, R116.reuse, R237, -R231 ;  /* 0x000000ed74e77223 */ /* 0x040fe200000108e7 */
[C---:B------:R-:W-:Y:S01]  /*62f0*/  FMUL.FTZ R228, R129.reuse, -R227 ;  /* 0x800000e381e47220 */ /* 0x040fe20000410000 */
[----:B------:R-:W-:Y:S01]  /*6300*/  FFMA.FTZ R233, R116, R230, R233 ;  /* 0x000000e674e97223 */ /* 0x000fe200000100e9 */
[----:B------:R-:W-:-:S02]  /*6310*/  FMUL.FTZ R237, R129, -R229 ;  /* 0x800000e581ed7220 */ /* 0x000fc40000410000 */
[C---:B------:R-:W-:Y:S01]  /*6320*/  FFMA.FTZ R234, R130.reuse, R229, R228 ;  /* 0x000000e582ea7223 */ /* 0x040fe200000100e4 */
[C---:B------:R-:W-:Y:S01]  /*6330*/  FMUL.FTZ R228, R117.reuse, -R231 ;  /* 0x800000e775e47220 */ /* 0x040fe20000410000 */
[----:B------:R-:W-:Y:S01]  /*6340*/  FFMA.FTZ R232, R130, R227, -R237 ;  /* 0x000000e382e87223 */ /* 0x000fe200000108ed */
[-C--:B------:R-:W-:Y:S01]  /*6350*/  FMUL.FTZ R227, R117, -R233.reuse ;  /* 0x800000e975e37220 */ /* 0x080fe20000410000 */
[--C-:B------:R-:W-:Y:S02]  /*6360*/  HADD2.F32 R230, -RZ, R85.reuse.H1_H1 ;  /* 0x30000055ffe67230 */ /* 0x100fe40000004100 */
[C---:B------:R-:W-:Y:S01]  /*6370*/  FFMA.FTZ R233, R118.reuse, R233, R228 ;  /* 0x000000e976e97223 */ /* 0x040fe200000100e4 */
[----:B------:R-:W-:Y:S02]  /*6380*/  HADD2.F32 R228, -RZ, R85.H0_H0 ;  /* 0x20000055ffe47230 */ /* 0x000fe40000004100 */
[----:B------:R-:W-:Y:S01]  /*6390*/  FFMA.FTZ R231, R118, R231, -R227 ;  /* 0x000000e776e77223 */ /* 0x000fe200000108e3 */
[----:B------:R-:W-:Y:S01]  /*63a0*/  FMUL.FTZ R229, R119, -R233 ;  /* 0x800000e977e57220 */ /* 0x000fe20000410000 */
[C---:B------:R-:W-:Y:S01]  /*63b0*/  FMUL.FTZ R85, R11.reuse, R230 ;  /* 0x000000e60b557220 */ /* 0x040fe20000410000 */
[----:B------:R-:W-:-:S02]  /*63c0*/  FMUL.FTZ R227, R11, R228 ;  /* 0x000000e40be37220 */ /* 0x000fc40000410000 */
[CC--:B------:R-:W-:Y:S01]  /*63d0*/  FFMA.FTZ R229, R120.reuse, R231.reuse, -R229 ;  /* 0x000000e778e57223 */ /* 0x0c0fe200000108e5 */
[----:B------:R-:W-:Y:S01]  /*63e0*/  FMUL.FTZ R231, R119, -R231 ;  /* 0x800000e777e77220 */ /* 0x000fe20000410000 */
[----:B------:R-:W-:Y:S01]  /*63f0*/  FADD.FTZ R234, -R85, R234 ;  /* 0x000000ea55ea7221 */ /* 0x000fe20000010100 */
[----:B------:R-:W-:Y:S02]  /*6400*/  FADD.FTZ R232, R227, R232 ;  /* 0x000000e8e3e87221 */ /* 0x000fe40000010000 */
[----:B------:R-:W-:Y:S01]  /*6410*/  FFMA.FTZ R231, R120, R233, R231 ;  /* 0x000000e978e77223 */ /* 0x000fe200000100e7 */
[----:B------:R-:W-:-:S03]  /*6420*/  FMUL.FTZ R233, R131, -R234 ;  /* 0x800000ea83e97220 */ /* 0x000fc60000410000 */
[C---:B------:R-:W-:Y:S01]  /*6430*/  FMUL.FTZ R228, R121.reuse, -R231 ;  /* 0x800000e779e47220 */ /* 0x040fe20000410000 */
[-C--:B------:R-:W-:Y:S01]  /*6440*/  FFMA.FTZ R241, R132, R232.reuse, -R233 ;  /* 0x000000e884f17223 */ /* 0x080fe200000108e9 */
[-C--:B------:R-:W-:Y:S02]  /*6450*/  FMUL.FTZ R233, R121, -R229.reuse ;  /* 0x800000e579e97220 */ /* 0x080fe40000410000 */
[C---:B------:R-:W-:Y:S01]  /*6460*/  FFMA.FTZ R228, R122.reuse, R229, -R228 ;  /* 0x000000e57ae47223 */ /* 0x040fe200000108e4 */
[----:B------:R-:W-:Y:S01]  /*6470*/  FMUL.FTZ R237, R131, -R232 ;  /* 0x800000e883ed7220 */ /* 0x000fe20000410000 */
[----:B------:R-:W-:Y:S01]  /*6480*/  FFMA.FTZ R233, R122, R231, R233 ;  /* 0x000000e77ae97223 */ /* 0x000fe200000100e9 */
[--C-:B------:R-:W-:Y:S02]  /*6490*/  HADD2.F32 R229, -RZ, R84.reuse.H0_H0 ;  /* 0x20000054ffe57230 */ /* 0x100fe40000004100 */
[----:B------:R-:W-:Y:S02]  /*64a0*/  HADD2.F32 R231, -RZ, R84.H1_H1 ;  /* 0x30000054ffe77230 */ /* 0x000fe40000004100 */
[C---:B------:R-:W-:Y:S01]  /*64b0*/  FMUL.FTZ R84, R123.reuse, -R228 ;  /* 0x800000e47b547220 */ /* 0x040fe20000410000 */
[----:B------:R-:W-:Y:S01]  /*64c0*/  FFMA.FTZ R243, R132, R234, R237 ;  /* 0x000000ea84f37223 */ /* 0x000fe200000100ed */
[----:B------:R-:W-:-:S02]  /*64d0*/  FMUL.FTZ R237, R123, -R233 ;  /* 0x800000e97bed7220 */ /* 0x000fc40000410000 */
[----:B------:R-:W-:Y:S01]  /*64e0*/  FFMA.FTZ R233, R124, R233, R84 ;  /* 0x000000e97ce97223 */ /* 0x000fe20000010054 */
[----:B------:R-:W-:Y:S01]  /*64f0*/  FMUL.FTZ R84, R12, R229 ;  /* 0x000000e50c547220 */ /* 0x000fe20000410000 */
[----:B------:R-:W-:Y:S01]  /*6500*/  FFMA.FTZ R237, R124, R228, -R237 ;  /* 0x000000e47ced7223 */ /* 0x000fe200000108ed */
[----:B------:R-:W-:Y:S02]  /*6510*/  FMUL.FTZ R228, R12, R231 ;  /* 0x000000e70ce47220 */ /* 0x000fe40000410000 */
[----:B------:R-:W-:Y:S02]  /*6520*/  FADD.FTZ R241, R84, R241 ;  /* 0x000000f154f17221 */ /* 0x000fe40000010000 */
[----:B------:R-:W-:Y:S02]  /*6530*/  FADD.FTZ R243, -R228, R243 ;  /* 0x000000f3e4f37221 */ /* 0x000fe40000010100 */
[C---:B------:R-:W-:Y:S02]  /*6540*/  FMUL.FTZ R230, R133.reuse, -R241 ;  /* 0x800000f185e67220 */ /* 0x040fe40000410000 */
[----:B------:R-:W-:-:S02]  /*6550*/  FMUL.FTZ R229, R133, -R243 ;  /* 0x800000f385e57220 */ /* 0x000fc40000410000 */
[C---:B------:R-:W-:Y:S01]  /*6560*/  FFMA.FTZ R238, R134.reuse, R243, R230 ;  /* 0x000000f386ee7223 */ /* 0x040fe200000100e6 */
[C---:B------:R-:W-:Y:S01]  /*6570*/  FMUL.FTZ R230, R125.reuse, -R233 ;  /* 0x800000e97de67220 */ /* 0x040fe20000410000 */
[----:B------:R-:W-:Y:S01]  /*6580*/  FFMA.FTZ R241, R134, R241, -R229 ;  /* 0x000000f186f17223 */ /* 0x000fe200000108e5 */
[-C--:B------:R-:W-:Y:S02]  /*6590*/  FMUL.FTZ R229, R125, -R237.reuse ;  /* 0x800000ed7de57220 */ /* 0x080fe40000410000 */
        /* <DEDUP_REMOVED lines=90> */
.L_x_15283:
[----:B------:R-:W-:Y:S05]  /*6b40*/  BSYNC B0 ;  /* 0x0000000000007941 */ /* 0x000fea0003800000 */
.L_x_15282:
[----:B------:R-:W-:Y:S01]  /*6b50*/  MOV R56, UR12 ;  /* 0x0000000c00387c02 */ /* 0x000fe20008000f00 */
[----:B0-----:R-:W-:Y:S01]  /*6b60*/  HFMA2.MMA R57, -RZ, RZ, 0, 0 ;  /* 0x00000000ff397435 */ /* 0x001fe200000001ff */
[----:B------:R-:W-:Y:S02]  /*6b70*/  CS2R R58, SRZ ;  /* 0x00000000003a7805 */ /* 0x000fe4000001ff00 */
[----:B------:R-:W-:Y:S01]  /*6b80*/  ISETP.GT.U32.AND P3, PT, R83, 0x1d, PT ;  /* 0x0000001d5300780c */ /* 0x000fe20003f64070 */
[----:B------:R0:W1:Y:S01]  /*6b90*/  SHFL.DOWN PT, R245, R237, 0x2, 0x1f ;  /* 0x08401f00edf57f89 */ /* 0x00006200000e0000 */
[----:B------:R-:W-:Y:S01]  /*6ba0*/  ISETP.GE.OR P0, PT, R56, UR47, P0 ;  /* 0x0000002f38007c0c */ /* 0x000fe20008706670 */
[----:B------:R-:W-:Y:S01]  /*6bb0*/  BSSY B0, `(.L_x_15284) ;  /* 0x0000012000007945 */ /* 0x000fe20003800000 */
[----:B------:R-:W-:Y:S01]  /*6bc0*/  MOV R56, 0x3f800000 ;  /* 0x3f80000000387802 */ /* 0x000fe20000000f00 */
[----:B------:R0:W2:Y:S04]  /*6bd0*/  SHFL.DOWN PT, R247, R238, 0x2, 0x1f ;  /* 0x08401f00eef77f89 */ /* 0x0000a800000e0000 */
        /* <DEDUP_REMOVED lines=15> */
.L_x_15285:
[----:B------:R-:W-:Y:S05]  /*6cd0*/  BSYNC B0 ;  /* 0x0000000000007941 */ /* 0x000fea0003800000 */
.L_x_15284:
        /* <DEDUP_REMOVED lines=18> */
.L_x_15287:
[----:B------:R-:W-:Y:S05]  /*6e00*/  BSYNC B0 ;  /* 0x0000000000007941 */ /* 0x000fea0003800000 */
.L_x_15286:
        /* <DEDUP_REMOVED lines=18> */
.L_x_15289:
[----:B------:R-:W-:Y:S05]  /*6f30*/  BSYNC B0 ;  /* 0x0000000000007941 */ /* 0x000fea0003800000 */
.L_x_15288:
        /* <DEDUP_REMOVED lines=18> */
.L_x_15291:
[----:B------:R-:W-:Y:S05]  /*7060*/  BSYNC B0 ;  /* 0x0000000000007941 */ /* 0x000fea0003800000 */
.L_x_15290:
        /* <DEDUP_REMOVED lines=11> */
[----:B------:R-:W-:Y:S02]  /*7120*/  BSSY B0, `(.L_x_15292) ;  /* 0x000033b000007945 */ /* 0x000fe40003800000 */
        /* <DEDUP_REMOVED lines=129> */
[C---:B------:R-:W-:Y:S01]  /*7940*/  FFMA.FTZ R68, R77.reuse, R75, R68 ;  /* 0x0000004b4d447223 */ /* 0x040fe20000010044 */
[----:B------:R-:W-:Y:S01]  /*7950*/  SHF.L.U32 R81, R110, 0x5, RZ ;  /* 0x000000056e517819 */ /* 0x000fe200000006ff */
[C---:B------:R-:W-:Y:S01]  /*7960*/  FMUL.FTZ R75, R144.reuse, -R83 ;  /* 0x80000053904b7220 */ /* 0x040fe20000410000 */
[----:B------:R-:W-:Y:S01]  /*7970*/  FFMA.FTZ R74, R77, R74, R69 ;  /* 0x0000004a4d4a7223 */ /* 0x000fe20000010045 */
[-C--:B------:R-:W-:Y:S01]  /*7980*/  FMUL.FTZ R69, R144, -R137.reuse ;  /* 0x8000008990457220 */ /* 0x080fe20000410000 */
[----:B------:R0:W-:Y:S01]  /*7990*/  @!P0 STS.128 [UR18+0x46d0], R56 ;  /* 0x0046d038ff008988 */ /* 0x0001e20008000c12 */
[CC--:B------:R-:W-:Y:S01]  /*79a0*/  FFMA.FTZ R75, R146.reuse, R137.reuse, R75 ;  /* 0x00000089924b7223 */ /* 0x0c0fe2000001004b */
[----:B------:R-:W-:Y:S01]  /*79b0*/  FMUL.FTZ R70, R213, R137 ;  /* 0x00000089d5467220 */ /* 0x000fe20000410000 */
[----:B------:R-:W-:Y:S01]  /*79c0*/  FFMA.FTZ R71, R146, R83, -R69 ;  /* 0x0000005392477223 */ /* 0x000fe20000010845 */
[----:B------:R-:W-:Y:S01]  /*79d0*/  LEA.HI.SX32 R81, R81, R81, 0x1b ;  /* 0x0000005151517211 */ /* 0x000fe200078fdaff */
[----:B------:R-:W-:Y:S01]  /*79e0*/  FADD.FTZ R224, -R76, R75 ;  /* 0x0000004b4ce07221 */ /* 0x000fe20000010100 */
[-C--:B------:R-:W-:Y:S01]  /*79f0*/  FMUL.FTZ R136, R137, R40.reuse ;  /* 0x0000002889887220 */ /* 0x080fe20000410000 */
[----:B------:R-:W-:Y:S01]  /*7a00*/  FADD.FTZ R222, R78, R71 ;  /* 0x000000474ede7221 */ /* 0x000fe20000010000 */
[-C--:B------:R-:W-:Y:S01]  /*7a10*/  FFMA.FTZ R69, R207, -R79.reuse, R68 ;  /* 0x8000004fcf457223 */ /* 0x080fe20000010044 */
[----:B------:R-:W-:Y:S01]  /*7a20*/  FMUL.FTZ R144, R83, R40 ;  /* 0x0000002853907220 */ /* 0x000fe20000410000 */
[----:B------:R-:W-:Y:S01]  /*7a30*/  FMUL.FTZ R78, R77, R136 ;  /* 0x000000884d4e7220 */ /* 0x000fe20000410000 */
[----:B------:R-:W-:Y:S01]  /*7a40*/  FFMA.FTZ R213, R213, -R79, R74 ;  /* 0x8000004fd5d57223 */ /* 0x000fe2000001004a */
[----:B------:R-:W-:Y:S01]  /*7a50*/  ULEA UR18, UR12, 0xfffffe00, 0x9 ;  /* 0xfffffe000c127891 */ /* 0x000fe2000f8e483f */
[----:B------:R-:W-:Y:S01]  /*7a60*/  FMUL.FTZ R146, R77, R144 ;  /* 0x000000904d927220 */ /* 0x000fe20000410000 */
[C---:B0-----:R-:W-:Y:S01]  /*7a70*/  FMUL.FTZ R59, R147.reuse, -R224 ;  /* 0x800000e0933b7220 */ /* 0x041fe20000410000 */
[-C--:B------:R-:W-:Y:S01]  /*7a80*/  FMUL.FTZ R147, R147, -R222.reuse ;  /* 0x800000de93937220 */ /* 0x080fe20000410000 */
[----:B------:R-:W-:Y:S01]  /*7a90*/  FMUL.FTZ R58, R137, UR55 ;  /* 0x00000037893a7c20 */ /* 0x000fe20008410000 */
[----:B------:R-:W-:Y:S01]  /*7aa0*/  FFMA.FTZ R56, R207, R83, R70 ;  /* 0x00000053cf387223 */ /* 0x000fe20000010046 */
[C---:B------:R-:W-:Y:S01]  /*7ab0*/  FFMA.FTZ R71, R148.reuse, R222, -R59 ;  /* 0x000000de94477223 */ /* 0x040fe2000001083b */
[-C--:B------:R-:W-:Y:S01]  /*7ac0*/  FFMA.FTZ R75, R148, R224.reuse, R147 ;  /* 0x000000e0944b7223 */ /* 0x080fe20000010093 */
[----:B------:R-:W-:Y:S01]  /*7ad0*/  FMUL.FTZ R147, R222, UR55 ;  /* 0x00000037de937c20 */ /* 0x000fe20008410000 */
[----:B------:R-:W-:Y:S01]  /*7ae0*/  LEA R57, R81, UR17, 0x2 ;  /* 0x0000001151397c11 */ /* 0x000fe2000f8e10ff */
[C---:B------:R-:W-:Y:S01]  /*7af0*/  FMUL.FTZ R70, R83.reuse, UR55 ;  /* 0x0000003753467c20 */ /* 0x040fe20008410000 */
[----:B------:R-:W-:Y:S01]  /*7b00*/  FFMA.FTZ R76, R83, UR57, R58 ;  /* 0x00000039534c7c23 */ /* 0x000fe2000801003a */
[----:B------:R-:W-:Y:S01]  /*7b10*/  FMUL.FTZ R59, R204, R224 ;  /* 0x000000e0cc3b7220 */ /* 0x000fe20000410000 */
[C---:B------:R-:W-:Y:S01]  /*7b20*/  FMUL.FTZ R207, R224.reuse, UR55 ;  /* 0x00000037e0cf7c20 */ /* 0x040fe20008410000 */
[C---:B------:R-:W-:Y:S01]  /*7b30*/  FFMA.FTZ R147, R224.reuse, UR57, -R147 ;  /* 0x00000039e0937c23 */ /* 0x040fe20008010893 */
[-C--:B------:R-:W-:Y:S01]  /*7b40*/  FMUL.FTZ R83, R224, R45.reuse ;  /* 0x0000002de0537220 */ /* 0x080fe20000410000 */
[----:B------:R-:W-:Y:S01]  /*7b50*/  FADD.FTZ R75, -R82, R75 ;  /* 0x0000004b524b7221 */ /* 0x000fe20000010100 */
[----:B------:R-:W-:Y:S01]  /*7b60*/  FADD.FTZ R224, R80, R71 ;  /* 0x0000004750e07221 */ /* 0x000fe20000010000 */
[----:B------:R0:W-:Y:S01]  /*7b70*/  STS [R57+0x10fc], R78 ;  /* 0x0010fc4e39007388 */ /* 0x0001e20000000800 */
[----:B------:R-:W-:Y:S01]  /*7b80*/  FFMA.FTZ R70, R137, UR57, -R70 ;  /* 0x0000003989467c23 */ /* 0x000fe20008010846 */
[----:B------:R-:W-:Y:S01]  /*7b90*/  FMUL.FTZ R71, R75, UR55 ;  /* 0x000000374b477c20 */ /* 0x000fe20008410000 */
[C---:B------:R-:W-:Y:S01]  /*7ba0*/  FMUL.FTZ R80, R111.reuse, -R224 ;  /* 0x800000e06f507220 */ /* 0x040fe20000410000 */
[-C--:B------:R-:W-:Y:S01]  /*7bb0*/  FMUL.FTZ R137, R222, R45.reuse ;  /* 0x0000002dde897220 */ /* 0x080fe20000410000 */
[C---:B------:R-:W-:Y:S01]  /*7bc0*/  FMUL.FTZ R58, R210.reuse, R45 ;  /* 0x0000002dd23a7220 */ /* 0x040fe20000410000 */
[----:B------:R-:W-:Y:S01]  /*7bd0*/  FMUL.FTZ R82, R210, R83 ;  /* 0x00000053d2527220 */ /* 0x000fe20000410000 */
[----:B------:R-:W-:Y:S01]  /*7be0*/  FFMA.FTZ R59, R212, R222, R59 ;  /* 0x000000ded43b7223 */ /* 0x000fe2000001003b */
[----:B------:R-:W-:Y:S01]  /*7bf0*/  FMUL.FTZ R148, R210, R137 ;  /* 0x00000089d2947220 */ /* 0x000fe20000410000 */
[-C--:B------:R-:W-:Y:S01]  /*7c00*/  FFMA.FTZ R204, R204, -R58.reuse, R221 ;  /* 0x8000003acccc7223 */ /* 0x080fe200000100dd */
[-C--:B0-----:R-:W-:Y:S01]  /*7c10*/  FMUL.FTZ R78, R111, -R75.reuse ;  /* 0x8000004b6f4e7220 */ /* 0x081fe20000410000 */
[----:B------:R-:W-:Y:S01]  /*7c20*/  FFMA.FTZ R58, R212, -R58, R219 ;  /* 0x8000003ad43a7223 */ /* 0x000fe200000100db */
[----:B------:R-:W-:Y:S01]  /*7c30*/  FFMA.FTZ R207, R222, UR57, R207 ;  /* 0x00000039decf7c23 */ /* 0x000fe200080100cf */
[----:B------:R0:W-:Y:S01]  /*7c40*/  STS [R57+0x10f0], R148 ;  /* 0x0010f09439007388 */ /* 0x0001e20000000800 */
[C---:B------:R-:W-:Y:S01]  /*7c50*/  FFMA.FTZ R78, R113.reuse, R224, -R78 ;  /* 0x000000e0714e7223 */ /* 0x040fe2000001084e */
[----:B------:R-:W-:Y:S01]  /*7c60*/  FFMA.FTZ R113, R113, R75, R80 ;  /* 0x0000004b71717223 */ /* 0x000fe20000010050 */
[C---:B------:R-:W-:Y:S01]  /*7c70*/  FMUL.FTZ R222, R224.reuse, UR55 ;  /* 0x00000037e0de7c20 */ /* 0x040fe20008410000 */
[----:B------:R-:W-:Y:S01]  /*7c80*/  FMUL.FTZ R212, R224, R52 ;  /* 0x00000034e0d47220 */ /* 0x000fe20000410000 */
[----:B------:R-:W-:Y:S01]  /*7c90*/  FADD.FTZ R238, R97, R78 ;  /* 0x0000004e61ee7221 */ /* 0x000fe20000010000 */
[----:B------:R-:W-:Y:S01]  /*7ca0*/  FADD.FTZ R240, -R96, R113 ;  /* 0x0000007160f07221 */ /* 0x000fe20000010100 */
[----:B------:R-:W-:Y:S01]  /*7cb0*/  FFMA.FTZ R96, R224, UR57, R71 ;  /* 0x00000039e0607c23 */ /* 0x000fe20008010047 */
[-C--:B------:R-:W-:Y:S01]  /*7cc0*/  FMUL.FTZ R78, R200, R51.reuse ;  /* 0x00000033c84e7220 */ /* 0x080fe20000410000 */
[----:B------:R-:W-:Y:S01]  /*7cd0*/  FMUL.FTZ R113, R238, UR55 ;  /* 0x00000037ee717c20 */ /* 0x000fe20008410000 */
[C---:B------:R-:W-:Y:S01]  /*7ce0*/  FMUL.FTZ R71, R115.reuse, -R240 ;  /* 0x800000f073477220 */ /* 0x040fe20000410000 */
[----:B------:R-:W-:Y:S01]  /*7cf0*/  FMUL.FTZ R115, R115, -R238 ;  /* 0x800000ee73737220 */ /* 0x000fe20000410000 */
[----:B------:R-:W-:Y:S01]  /*7d00*/  FMUL.FTZ R81, R194, R240 ;  /* 0x000000f0c2517220 */ /* 0x000fe20000410000 */
[----:B0-----:R-:W-:Y:S01]  /*7d10*/  FMUL.FTZ R148, R75, R52 ;  /* 0x000000344b947220 */ /* 0x001fe20000410000 */
[C---:B------:R-:W-:Y:S01]  /*7d20*/  FFMA.FTZ R71, R116.reuse, R238, -R71 ;  /* 0x000000ee74477223 */ /* 0x040fe20000010847 */
[----:B------:R-:W-:Y:S01]  /*7d30*/  FFMA.FTZ R116, R116, R240, R115 ;  /* 0x000000f074747223 */ /* 0x000fe20000010073 */
[-C--:B------:R-:W-:Y:S01]  /*7d40*/  FFMA.FTZ R194, R194, -R78.reuse, R217 ;  /* 0x8000004ec2c27223 */ /* 0x080fe200000100d9 */
[C---:B------:R-:W-:Y:S01]  /*7d50*/  FFMA.FTZ R78, R202.reuse, -R78, R215 ;  /* 0x8000004eca4e7223 */ /* 0x040fe200000100d7 */
[----:B------:R-:W-:Y:S01]  /*7d60*/  FFMA.FTZ R81, R202, R238, R81 ;  /* 0x000000eeca517223 */ /* 0x000fe20000010051 */
[C---:B------:R-:W-:Y:S01]  /*7d70*/  FMUL.FTZ R97, R240.reuse, R51 ;  /* 0x00000033f0617220 */ /* 0x040fe20000410000 */
[----:B------:R0:W-:Y:S01]  /*7d80*/  STS [R57+0x10f4], R82 ;  /* 0x0010f45239007388 */ /* 0x0001e20000000800 */
[C---:B------:R-:W-:Y:S01]  /*7d90*/  FMUL.FTZ R115, R240.reuse, UR55 ;  /* 0x00000037f0737c20 */ /* 0x040fe20008410000 */
[----:B------:R-:W-:Y:S01]  /*7da0*/  FFMA.FTZ R113, R240, UR57, -R113 ;  /* 0x00000039f0717c23 */ /* 0x000fe20008010871 */
[----:B------:R-:W-:Y:S01]  /*7db0*/  FADD.FTZ R202, -R73, R116 ;  /* 0x0000007449ca7221 */ /* 0x000fe20000010100 */
[----:B------:R1:W-:Y:S01]  /*7dc0*/  STS [R57+0x10f8], R146 ;  /* 0x0010f89239007388 */ /* 0x0003e20000000800 */
[----:B------:R-:W-:Y:S01]  /*7dd0*/  FADD.FTZ R240, R72, R71 ;  /* 0x0000004748f07221 */ /* 0x000fe20000010000 */
[----:B------:R-:W-:Y:S01]  /*7de0*/  FFMA.FTZ R222, R75, UR57, -R222 ;  /* 0x000000394bde7c23 */ /* 0x000fe200080108de */
[----:B------:R-:W-:Y:S01]  /*7df0*/  FMUL.FTZ R80, R203, R212 ;  /* 0x000000d4cb507220 */ /* 0x000fe20000410000 */
[----:B------:R-:W-:Y:S01]  /*7e00*/  FMUL.FTZ R116, R200, R97 ;  /* 0x00000061c8747220 */ /* 0x000fe20000410000 */
[----:B------:R-:W-:Y:S01]  /*7e10*/  FMUL.FTZ R71, R117, -R202 ;  /* 0x800000ca75477220 */ /* 0x000fe20000410000 */
[----:B0-----:R-:W-:Y:S01]  /*7e20*/  FMUL.FTZ R82, R203, R148 ;  /* 0x00000094cb527220 */ /* 0x001fe20000410000 */
[----:B------:R-:W-:Y:S01]  /*7e30*/  FMUL.FTZ R73, R193, R54 ;  /* 0x00000036c1497220 */ /* 0x000fe20000410000 */
[----:B------:R-:W-:Y:S01]  /*7e40*/  FMUL.FTZ R79, R240, UR55 ;  /* 0x00000037f04f7c20 */ /* 0x000fe20008410000 */
[----:B------:R0:W-:Y:S01]  /*7e50*/  STS [R57+0x10e8], R80 ;  /* 0x0010e85039007388 */ /* 0x0001e20000000800 */
[----:B-1----:R-:W-:Y:S01]  /*7e60*/  FMUL.FTZ R146, R197, R75 ;  /* 0x0000004bc5927220 */ /* 0x002fe20000410000 */
[----:B------:R-:W-:Y:S01]  /*7e70*/  FMUL.FTZ R75, R238, R51 ;  /* 0x00000033ee4b7220 */ /* 0x000fe20000410000 */
[-C--:B------:R-:W-:Y:S01]  /*7e80*/  FMUL.FTZ R117, R117, -R240.reuse ;  /* 0x800000f075757220 */ /* 0x080fe20000410000 */
[----:B------:R1:W-:Y:S01]  /*7e90*/  STS [R57+0x10ec], R82 ;  /* 0x0010ec5239007388 */ /* 0x0003e20000000800 */
[----:B------:R-:W-:Y:S01]  /*7ea0*/  FFMA.FTZ R72, R118, R240, -R71 ;  /* 0x000000f076487223 */ /* 0x000fe20000010847 */
[----:B------:R-:W-:Y:S01]  /*7eb0*/  FMUL.FTZ R71, R202, UR55 ;  /* 0x00000037ca477c20 */ /* 0x000fe20008410000 */
[-C--:B------:R-:W-:Y:S01]  /*7ec0*/  FFMA.FTZ R117, R118, R202.reuse, R117 ;  /* 0x000000ca76757223 */ /* 0x080fe20000010075 */
[----:B------:R2:W-:Y:S01]  /*7ed0*/  STS [R57+0x10e4], R116 ;  /* 0x0010e47439007388 */ /* 0x0005e20000000800 */
[----:B------:R-:W-:Y:S01]  /*7ee0*/  FFMA.FTZ R115, R238, UR57, R115 ;  /* 0x00000039ee737c23 */ /* 0x000fe20008010073 */
[C---:B0-----:R-:W-:Y:S01]  /*7ef0*/  FMUL.FTZ R80, R187.reuse, R202 ;  /* 0x000000cabb507220 */ /* 0x041fe20000410000 */
[-C--:B------:R-:W-:Y:S01]  /*7f00*/  FFMA.FTZ R187, R187, -R73.reuse, R216 ;  /* 0x80000049bbbb7223 */ /* 0x080fe200000100d8 */
[----:B------:R-:W-:Y:S01]  /*7f10*/  FFMA.FTZ R73, R195, -R73, R214 ;  /* 0x80000049c3497223 */ /* 0x000fe200000100d6 */
[----:B------:R-:W-:Y:S01]  /*7f20*/  FMUL.FTZ R111, R203, R52 ;  /* 0x00000034cb6f7220 */ /* 0x000fe20000410000 */
[----:B-1----:R-:W-:Y:S01]  /*7f30*/  FMUL.FTZ R82, R200, R75 ;  /* 0x0000004bc8527220 */ /* 0x002fe20000410000 */
[----:B------:R-:W-:Y:S01]  /*7f40*/  FADD.FTZ R238, -R94, R117 ;  /* 0x000000755eee7221 */ /* 0x000fe20000010100 */
[----:B------:R-:W-:Y:S01]  /*7f50*/  FFMA.FTZ R80, R195, R240, R80 ;  /* 0x000000f0c3507223 */ /* 0x000fe20000010050 */
[-C--:B------:R-:W-:Y:S01]  /*7f60*/  FFMA.FTZ R197, R197, -R111.reuse, R220 ;  /* 0x8000006fc5c57223 */ /* 0x080fe200000100dc */
[C---:B--2---:R-:W-:Y:S01]  /*7f70*/  FFMA.FTZ R116, R202.reuse, UR57, -R79 ;  /* 0x00000039ca747c23 */ /* 0x044fe2000801084f */
[----:B------:R0:W-:Y:S01]  /*7f80*/  STS [R57+0x10e0], R82 ;  /* 0x0010e05239007388 */ /* 0x0001e20000000800 */
[----:B------:R-:W-:Y:S01]  /*7f90*/  FADD.FTZ R95, R95, R72 ;  /* 0x000000485f5f7221 */ /* 0x000fe20000010000 */
[----:B------:R-:W-:Y:S01]  /*7fa0*/  FMUL.FTZ R79, R119, -R238 ;  /* 0x800000ee774f7220 */ /* 0x000fe20000410000 */
[----:B------:R-:W-:Y:S01]  /*7fb0*/  FMUL.FTZ R116, R187, R116 ;  /* 0x00000074bb747220 */ /* 0x000fe20000410000 */
[C---:B------:R-:W-:Y:S01]  /*7fc0*/  FFMA.FTZ R111, R205.reuse, -R111, R218 ;  /* 0x8000006fcd6f7223 */ /* 0x040fe200000100da */
[----:B------:R-:W-:Y:S01]  /*7fd0*/  FFMA.FTZ R146, R205, R224, R146 ;  /* 0x000000e0cd927223 */ /* 0x000fe20000010092 */
[-C--:B------:R-:W-:Y:S01]  /*7fe0*/  FMUL.FTZ R202, R202, R54.reuse ;  /* 0x00000036caca7220 */ /* 0x080fe20000410000 */
[-C--:B------:R-:W-:Y:S01]  /*7ff0*/  FFMA.FTZ R21, R80, R54.reuse, R21 ;  /* 0x0000003650157223 */ /* 0x080fe20000010015 */
[----:B------:R-:W-:Y:S01]  /*8000*/  FMUL.FTZ R118, R240, R54 ;  /* 0x00000036f0767220 */ /* 0x000fe20000410000 */
[-C--:B------:R-:W-:Y:S01]  /*8010*/  FFMA.FTZ R72, R120, R95.reuse, -R79 ;  /* 0x0000005f78487223 */ /* 0x080fe2000001084f */
[----:B0-----:R-:W-:Y:S01]  /*8020*/  FFMA.FTZ R82, R240, UR57, R71 ;  /* 0x00000039f0527c23 */ /* 0x001fe20008010047 */
[----:B------:R-:W-:Y:S01]  /*8030*/  FMUL.FTZ R79, R95, UR55 ;  /* 0x000000375f4f7c20 */ /* 0x000fe20008410000 */
[C---:B------:R-:W-:Y:S01]  /*8040*/  FMUL.FTZ R71, R187.reuse, R202 ;  /* 0x000000cabb477220 */ /* 0x040fe20000410000 */
[----:B------:R-:W-:Y:S01]  /*8050*/  FMUL.FTZ R187, R187, R118 ;  /* 0x00000076bbbb7220 */ /* 0x000fe20000410000 */
[----:B------:R-:W-:Y:S01]  /*8060*/  FFMA.FTZ R82, R73, R82, R116 ;  /* 0x0000005249527223 */ /* 0x000fe20000010074 */
[----:B------:R-:W-:Y:S01]  /*8070*/  FMUL.FTZ R119, R119, -R95 ;  /* 0x8000005f77777220 */ /* 0x000fe20000410000 */
[----:B------:R-:W-:Y:S01]  /*8080*/  FFMA.FTZ R79, R238, UR57, -R79 ;  /* 0x00000039ee4f7c23 */ /* 0x000fe2000801084f */
[----:B------:R-:W-:Y:S01]  /*8090*/  FFMA.FTZ R71, R73, R118, R71 ;  /* 0x0000007649477223 */ /* 0x000fe20000010047 */
[C---:B------:R-:W-:Y:S01]  /*80a0*/  FFMA.FTZ R205, R193.reuse, R80, R82 ;  /* 0x00000050c1cd7223 */ /* 0x040fe20000010052 */
[----:B------:R-:W-:Y:S01]  /*80b0*/  FMUL.FTZ R80, R184, R238 ;  /* 0x000000eeb8507220 */ /* 0x000fe20000410000 */
[----:B------:R-:W-:Y:S01]  /*80c0*/  FMUL.FTZ R82, R190, R53 ;  /* 0x00000035be527220 */ /* 0x000fe20000410000 */
[C---:B------:R-:W-:Y:S01]  /*80d0*/  FMUL.FTZ R224, R193.reuse, R118 ;  /* 0x00000076c1e07220 */ /* 0x040fe20000410000 */
[----:B------:R-:W-:Y:S01]  /*80e0*/  FMUL.FTZ R94, R193, R202 ;  /* 0x000000cac15e7220 */ /* 0x000fe20000410000 */
[----:B------:R-:W-:Y:S01]  /*80f0*/  FFMA.FTZ R117, R192, R95, R80 ;  /* 0x0000005fc0757223 */ /* 0x000fe20000010050 */
[----:B------:R-:W-:Y:S01]  /*8100*/  FMUL.FTZ R80, R238, UR55 ;  /* 0x00000037ee507c20 */ /* 0x000fe20008410000 */
[----:B------:R-:W-:Y:S01]  /*8110*/  FFMA.FTZ R184, R184, -R82, R211 ;  /* 0x80000052b8b87223 */ /* 0x000fe200000100d3 */
[----:B------:R-:W-:Y:S01]  /*8120*/  FFMA.FTZ R73, R73, R202, -R187 ;  /* 0x000000ca49497223 */ /* 0x000fe200000108bb */
[----:B------:R-:W-:Y:S01]  /*8130*/  FFMA.FTZ R119, R120, R238, R119 ;  /* 0x000000ee78777223 */ /* 0x000fe20000010077 */
[C---:B------:R-:W-:Y:S01]  /*8140*/  FFMA.FTZ R187, R95.reuse, UR57, R80 ;  /* 0x000000395fbb7c23 */ /* 0x040fe20008010050 */
[-C--:B------:R-:W-:Y:S01]  /*8150*/  FMUL.FTZ R193, R95, R53.reuse ;  /* 0x000000355fc17220 */ /* 0x080fe20000410000 */
[----:B------:R-:W-:Y:S01]  /*8160*/  FFMA.FTZ R82, R192, -R82, R209 ;  /* 0x80000052c0527223 */ /* 0x000fe200000100d1 */
[----:B------:R-:W-:Y:S01]  /*8170*/  FMUL.FTZ R195, R238, R53 ;  /* 0x00000035eec37220 */ /* 0x000fe20000410000 */
[----:B------:R-:W-:Y:S01]  /*8180*/  FMUL.FTZ R95, R184, R79 ;  /* 0x0000004fb85f7220 */ /* 0x000fe20000410000 */
[----:B------:R-:W-:Y:S01]  /*8190*/  FMUL.FTZ R113, R194, R113 ;  /* 0x00000071c2717220 */ /* 0x000fe20000410000 */
[----:B------:R-:W-:Y:S01]  /*81a0*/  FADD.FTZ R118, -R98, R119 ;  /* 0x0000007762767221 */ /* 0x000fe20000010100 */
[C---:B------:R-:W-:Y:S01]  /*81b0*/  FMUL.FTZ R119, R184.reuse, R195 ;  /* 0x000000c3b8777220 */ /* 0x040fe20000410000 */
[----:B------:R-:W-:Y:S01]  /*81c0*/  FMUL.FTZ R80, R184, R193 ;  /* 0x000000c1b8507220 */ /* 0x000fe20000410000 */
[----:B------:R-:W-:Y:S01]  /*81d0*/  FFMA.FTZ R95, R82, R187, R95 ;  /* 0x000000bb525f7223 */ /* 0x000fe2000001005f */
[C---:B------:R-:W-:Y:S01]  /*81e0*/  FMUL.FTZ R98, R194.reuse, R97 ;  /* 0x00000061c2627220 */ /* 0x040fe20000410000 */
[----:B------:R0:W-:Y:S01]  /*81f0*/  STS [R57+0x10dc], R94 ;  /* 0x0010dc5e39007388 */ /* 0x0001e20000000800 */
[----:B------:R-:W-:Y:S01]  /*8200*/  FADD.FTZ R93, R93, R72 ;  /* 0x000000485d5d7221 */ /* 0x000fe20000010000 */
[----:B------:R-:W-:Y:S01]  /*8210*/  FMUL.FTZ R194, R194, R75 ;  /* 0x0000004bc2c27220 */ /* 0x000fe20000410000 */
[----:B------:R-:W-:Y:S01]  /*8220*/  FFMA.FTZ R113, R78, R115, R113 ;  /* 0x000000734e717223 */ /* 0x000fe20000010071 */
[-C--:B------:R-:W-:Y:S01]  /*8230*/  FMUL.FTZ R72, R190, R193.reuse ;  /* 0x000000c1be487220 */ /* 0x080fe20000410000 */
[C---:B------:R-:W-:Y:S01]  /*8240*/  FFMA.FTZ R79, R82.reuse, R193, R119 ;  /* 0x000000c1524f7223 */ /* 0x040fe20000010077 */
[----:B------:R-:W-:Y:S01]  /*8250*/  FFMA.FTZ R80, R82, R195, -R80 ;  /* 0x000000c352507223 */ /* 0x000fe20000010850 */
[C---:B------:R-:W-:Y:S01]  /*8260*/  FFMA.FTZ R75, R78.reuse, R75, R98 ;  /* 0x0000004b4e4b7223 */ /* 0x040fe20000010062 */
[-C--:B------:R-:W-:Y:S01]  /*8270*/  FMUL.FTZ R82, R177, R118.reuse ;  /* 0x00000076b1527220 */ /* 0x080fe20000410000 */
[----:B------:R-:W-:Y:S01]  /*8280*/  FFMA.FTZ R78, R78, R97, -R194 ;  /* 0x000000614e4e7223 */ /* 0x000fe200000108c2 */
[C---:B0-----:R-:W-:Y:S01]  /*8290*/  FMUL.FTZ R94, R190.reuse, R195 ;  /* 0x000000c3be5e7220 */ /* 0x041fe20000410000 */
[----:B------:R-:W-:Y:S01]  /*82a0*/  FFMA.FTZ R190, R190, R117, R95 ;  /* 0x00000075bebe7223 */ /* 0x000fe2000001005f */
[----:B------:R-:W-:Y:S01]  /*82b0*/  FMUL.FTZ R95, R121, -R118 ;  /* 0x80000076795f7220 */ /* 0x000fe20000410000 */
[----:B------:R-:W-:Y:S01]  /*82c0*/  FFMA.FTZ R20, R81, R51, R20 ;  /* 0x0000003351147223 */ /* 0x000fe20000010014 */
[----:B------:R-:W-:Y:S01]  /*82d0*/  FFMA.FTZ R200, R200, R81, R113 ;  /* 0x00000051c8c87223 */ /* 0x000fe20000010071 */
[----:B------:R-:W-:Y:S01]  /*82e0*/  FMUL.FTZ R81, R183, R88 ;  /* 0x00000058b7517220 */ /* 0x000fe20000410000 */
[----:B------:R-:W-:Y:S01]  /*82f0*/  FMUL.FTZ R97, R93, UR55 ;  /* 0x000000375d617c20 */ /* 0x000fe20008410000 */
[----:B------:R0:W-:Y:S01]  /*8300*/  STS [R57+0x10d0], R72 ;  /* 0x0010d04839007388 */ /* 0x0001e20000000800 */
[----:B------:R-:W-:Y:S01]  /*8310*/  FMUL.FTZ R121, R121, -R93 ;  /* 0x8000005d79797220 */ /* 0x000fe20000410000 */
[----:B------:R-:W-:Y:S01]  /*8320*/  FFMA.FTZ R177, R177, -R81, R208 ;  /* 0x80000051b1b17223 */ /* 0x000fe200000100d0 */
[----:B------:R-:W-:Y:S01]  /*8330*/  FFMA.FTZ R98, R118, UR57, -R97 ;  /* 0x0000003976627c23 */ /* 0x000fe20008010861 */
[----:B------:R1:W-:Y:S01]  /*8340*/  STS [R57+0x10d4], R94 ;  /* 0x0010d45e39007388 */ /* 0x0003e20000000800 */
[----:B------:R-:W-:Y:S01]  /*8350*/  FFMA.FTZ R121, R122, R118, R121 ;  /* 0x000000767a797223 */ /* 0x000fe20000010079 */
[----:B------:R-:W-:Y:S01]  /*8360*/  FMUL.FTZ R116, R93, R88 ;  /* 0x000000585d747220 */ /* 0x000fe20000410000 */
[----:B------:R-:W-:Y:S01]  /*8370*/  FMUL.FTZ R98, R177, R98 ;  /* 0x00000062b1627220 */ /* 0x000fe20000410000 */
[----:B------:R-:W-:Y:S01]  /*8380*/  FMUL.FTZ R222, R197, R222 ;  /* 0x000000dec5de7220 */ /* 0x000fe20000410000 */
[----:B------:R-:W-:Y:S01]  /*8390*/  FADD.FTZ R120, -R92, R121 ;  /* 0x000000795c787221 */ /* 0x000fe20000010100 */
[----:B0-----:R-:W-:Y:S01]  /*83a0*/  FFMA.FTZ R72, R122, R93, -R95 ;  /* 0x0000005d7a487223 */ /* 0x001fe2000001085f */
[----:B------:R-:W-:Y:S01]  /*83b0*/  FFMA.FTZ R95, R185, -R81, R206 ;  /* 0x80000051b95f7223 */ /* 0x000fe200000100ce */
[----:B------:R-:W-:Y:S01]  /*83c0*/  FMUL.FTZ R81, R177, R116 ;  /* 0x00000074b1517220 */ /* 0x000fe20000410000 */
[----:B------:R-:W-:Y:S01]  /*83d0*/  FFMA.FTZ R96, R111, R96, R222 ;  /* 0x000000606f607223 */ /* 0x000fe200000100de */
[----:B-1----:R-:W-:Y:S01]  /*83e0*/  FFMA.FTZ R94, R185, R93, R82 ;  /* 0x0000005db95e7223 */ /* 0x002fe20000010052 */
[C---:B------:R-:W-:Y:S01]  /*83f0*/  FMUL.FTZ R82, R118.reuse, UR55 ;  /* 0x0000003776527c20 */ /* 0x040fe20008410000 */
[-C--:B------:R-:W-:Y:S01]  /*8400*/  FMUL.FTZ R118, R118, R88.reuse ;  /* 0x0000005876767220 */ /* 0x080fe20000410000 */
[----:B------:R-:W-:Y:S01]  /*8410*/  FADD.FTZ R99, R99, R72 ;  /* 0x0000004863637221 */ /* 0x000fe20000010000 */
[----:B------:R-:W-:Y:S01]  /*8420*/  FFMA.FTZ R23, R94, R88, R23 ;  /* 0x000000585e177223 */ /* 0x000fe20000010017 */
[----:B------:R-:W-:Y:S01]  /*8430*/  FFMA.FTZ R72, R93, UR57, R82 ;  /* 0x000000395d487c23 */ /* 0x000fe20008010052 */
[----:B------:R-:W-:Y:S01]  /*8440*/  FMUL.FTZ R93, R197, R148 ;  /* 0x00000094c55d7220 */ /* 0x000fe20000410000 */
[----:B------:R-:W-:Y:S01]  /*8450*/  FMUL.FTZ R82, R177, R118 ;  /* 0x00000076b1527220 */ /* 0x000fe20000410000 */
[----:B------:R-:W-:Y:S01]  /*8460*/  FMUL.FTZ R197, R197, R212 ;  /* 0x000000d4c5c57220 */ /* 0x000fe20000410000 */
[----:B------:R-:W-:Y:S01]  /*8470*/  FFMA.FTZ R72, R95, R72, R98 ;  /* 0x000000485f487223 */ /* 0x000fe20000010062 */
[----:B------:R-:W-:Y:S01]  /*8480*/  FFMA.FTZ R212, R111, R212, R93 ;  /* 0x000000d46fd47223 */ /* 0x000fe2000001005d */
[----:B------:R-:W-:Y:S01]  /*8490*/  FMUL.FTZ R93, R123, -R120 ;  /* 0x800000787b5d7220 */ /* 0x000fe20000410000 */
[----:B------:R-:W-:Y:S01]  /*84a0*/  FFMA.FTZ R82, R95, R116, R82 ;  /* 0x000000745f527223 */ /* 0x000fe20000010052 */
[----:B------:R-:W-:Y:S01]  /*84b0*/  FMUL.FTZ R92, R183, R118 ;  /* 0x00000076b75c7220 */ /* 0x000fe20000410000 */
[-C--:B------:R-:W-:Y:S01]  /*84c0*/  FMUL.FTZ R123, R123, -R99.reuse ;  /* 0x800000637b7b7220 */ /* 0x080fe20000410000 */
[C---:B------:R-:W-:Y:S01]  /*84d0*/  FMUL.FTZ R116, R183.reuse, R116 ;  /* 0x00000074b7747220 */ /* 0x040fe20000410000 */
[----:B------:R-:W-:Y:S01]  /*84e0*/  FFMA.FTZ R183, R183, R94, R72 ;  /* 0x0000005eb7b77223 */ /* 0x000fe20000010048 */
[C---:B------:R-:W-:Y:S01]  /*84f0*/  FFMA.FTZ R72, R124.reuse, R99, -R93 ;  /* 0x000000637c487223 */ /* 0x040fe2000001085d */
[----:B------:R-:W-:Y:S01]  /*8500*/  FFMA.FTZ R124, R124, R120, R123 ;  /* 0x000000787c7c7223 */ /* 0x000fe2000001007b */
[----:B------:R0:W-:Y:S01]  /*8510*/  STS [R57+0x10cc], R92 ;  /* 0x0010cc5c39007388 */ /* 0x0001e20000000800 */
[----:B------:R-:W-:Y:S01]  /*8520*/  FMUL.FTZ R93, R99, UR55 ;  /* 0x00000037635d7c20 */ /* 0x000fe20008410000 */
[----:B------:R-:W-:Y:S01]  /*8530*/  FADD.FTZ R72, R87, R72 ;  /* 0x0000004857487221 */ /* 0x000fe20000010000 */
[----:B------:R-:W-:Y:S01]  /*8540*/  FADD.FTZ R225, -R225, R124 ;  /* 0x0000007ce1e17221 */ /* 0x000fe20000010100 */
[----:B------:R-:W-:Y:S01]  /*8550*/  FMUL.FTZ R94, R180, R55 ;  /* 0x00000037b45e7220 */ /* 0x000fe20000410000 */
[----:B------:R-:W-:Y:S01]  /*8560*/  FFMA.FTZ R97, R120, UR57, -R93 ;  /* 0x0000003978617c23 */ /* 0x000fe2000801085d */
[----:B------:R-:W-:Y:S01]  /*8570*/  FFMA.FTZ R81, R95, R118, -R81 ;  /* 0x000000765f517223 */ /* 0x000fe20000010851 */
[----:B------:R-:W-:Y:S01]  /*8580*/  FMUL.FTZ R87, R125, -R225 ;  /* 0x800000e17d577220 */ /* 0x000fe20000410000 */
[----:B------:R-:W-:Y:S01]  /*8590*/  FFMA.FTZ R95, R174, -R94, R199 ;  /* 0x8000005eae5f7223 */ /* 0x000fe200000100c7 */
[----:B------:R-:W-:Y:S01]  /*85a0*/  FFMA.FTZ R203, R203, R146, R96 ;  /* 0x00000092cbcb7223 */ /* 0x000fe20000010060 */
[----:B0-----:R-:W-:Y:S01]  /*85b0*/  FMUL.FTZ R92, R182, R120 ;  /* 0x00000078b65c7220 */ /* 0x001fe20000410000 */
[----:B------:R-:W-:Y:S01]  /*85c0*/  FFMA.FTZ R87, R128, R72, -R87 ;  /* 0x0000004880577223 */ /* 0x000fe20000010857 */
[----:B------:R-:W-:Y:S01]  /*85d0*/  FFMA.FTZ R182, R182, -R94, R201 ;  /* 0x8000005eb6b67223 */ /* 0x000fe200000100c9 */
[----:B------:R-:W-:Y:S01]  /*85e0*/  FMUL.FTZ R94, R120, UR55 ;  /* 0x00000037785e7c20 */ /* 0x000fe20008410000 */
[----:B------:R-:W-:Y:S01]  /*85f0*/  FFMA.FTZ R113, R174, R99, R92 ;  /* 0x00000063ae717223 */ /* 0x000fe2000001005c */
[----:B------:R-:W-:Y:S01]  /*8600*/  FMUL.FTZ R92, R125, -R72 ;  /* 0x800000487d5c7220 */ /* 0x000fe20000410000 */
[----:B------:R-:W-:Y:S01]  /*8610*/  FADD.FTZ R226, R226, R87 ;  /* 0x00000057e2e27221 */ /* 0x000fe20000010000 */
[----:B------:R-:W-:Y:S01]  /*8620*/  FMUL.FTZ R115, R120, R55 ;  /* 0x0000003778737220 */ /* 0x000fe20000410000 */
[C---:B------:R-:W-:Y:S01]  /*8630*/  FFMA.FTZ R96, R99.reuse, UR57, R94 ;  /* 0x0000003963607c23 */ /* 0x040fe2000801005e */
[----:B------:R-:W-:Y:S01]  /*8640*/  FFMA.FTZ R93, R128, R225, R92 ;  /* 0x000000e1805d7223 */ /* 0x000fe2000001005c */
[----:B------:R-:W-:Y:S01]  /*8650*/  FMUL.FTZ R99, R99, R55 ;  /* 0x0000003763637220 */ /* 0x000fe20000410000 */
[C---:B------:R-:W-:Y:S01]  /*8660*/  FMUL.FTZ R92, R182.reuse, R115 ;  /* 0x00000073b65c7220 */ /* 0x040fe20000410000 */
[----:B------:R-:W-:Y:S01]  /*8670*/  FMUL.FTZ R98, R182, R97 ;  /* 0x00000061b6627220 */ /* 0x000fe20000410000 */
[----:B------:R-:W-:Y:S01]  /*8680*/  FADD.FTZ R86, -R86, R93 ;  /* 0x0000005d56567221 */ /* 0x000fe20000010100 */
[-C--:B------:R-:W-:Y:S01]  /*8690*/  FMUL.FTZ R182, R182, R99.reuse ;  /* 0x00000063b6b67220 */ /* 0x080fe20000410000 */
[----:B------:R0:W-:Y:S01]  /*86a0*/  STS [R57+0x10c8], R116 ;  /* 0x0010c87439007388 */ /* 0x0001e20000000800 */
[----:B------:R-:W-:Y:S01]  /*86b0*/  FFMA.FTZ R87, R95, R99, R92 ;  /* 0x000000635f577223 */ /* 0x000fe2000001005c */
[C---:B------:R-:W-:Y:S01]  /*86c0*/  FMUL.FTZ R93, R129.reuse, -R86 ;  /* 0x80000056815d7220 */ /* 0x040fe20000410000 */
[-C--:B------:R-:W-:Y:S01]  /*86d0*/  FMUL.FTZ R129, R129, -R226.reuse ;  /* 0x800000e281817220 */ /* 0x080fe20000410000 */
        /* <DEDUP_REMOVED lines=8> */
[----:B0-----:R-:W-:Y:S01]  /*8760*/  FMUL.FTZ R116, R180, R99 ;  /* 0x00000063b4747220 */ /* 0x001fe20000410000 */
[----:B------:R-:W-:Y:S01]  /*8770*/  FFMA.FTZ R99, R95, R96, R98 ;  /* 0x000000605f637223 */ /* 0x000fe20000010062 */
[C---:B------:R-:W-:Y:S01]  /*8780*/  FMUL.FTZ R95, R131.reuse, -R227 ;  /* 0x800000e3835f7220 */ /* 0x040fe20000410000 */
[----:B------:R-:W-:Y:S01]  /*8790*/  FMUL.FTZ R94, R131, -R85 ;  /* 0x80000055835e7220 */ /* 0x000fe20000410000 */
[----:B------:R-:W-:Y:S01]  /*87a0*/  FFMA.FTZ R210, R210, R59, R147 ;  /* 0x0000003bd2d27223 */ /* 0x000fe20000010093 */
[----:B------:R-:W-:Y:S01]  /*87b0*/  FMUL.FTZ R93, R204, R83 ;  /* 0x00000053cc5d7220 */ /* 0x000fe20000410000 */
        /* <DEDUP_REMOVED lines=10> */
[C---:B------:R-:W-:Y:S01]  /*8860*/  FMUL.FTZ R95, R175.reuse, R225 ;  /* 0x000000e1af5f7220 */ /* 0x040fe20000410000 */
[----:B------:R-:W-:Y:S01]  /*8870*/  FFMA.FTZ R175, R175, -R58, R196 ;  /* 0x8000003aafaf7223 */ /* 0x000fe200000100c4 */
[C---:B------:R-:W-:Y:S01]  /*8880*/  FFMA.FTZ R59, R134.reuse, R84, -R59 ;  /* 0x00000054863b7223 */ /* 0x040fe2000001083b */
[----:B------:R-:W-:Y:S01]  /*8890*/  FFMA.FTZ R134, R134, R228, R133 ;  /* 0x000000e486867223 */ /* 0x000fe20000010085 */
[----:B------:R-:W-:Y:S01]  /*88a0*/  FFMA.FTZ R96, R167, -R58, R198 ;  /* 0x8000003aa7607223 */ /* 0x000fe200000100c6 */
[----:B------:R-:W-:Y:S01]  /*88b0*/  FMUL.FTZ R98, R72, UR55 ;  /* 0x0000003748627c20 */ /* 0x000fe20008410000 */
[----:B------:R-:W-:Y:S01]  /*88c0*/  FADD.FTZ R230, R230, R59 ;  /* 0x0000003be6e67221 */ /* 0x000fe20000010000 */
[----:B------:R-:W-:Y:S01]  /*88d0*/  FADD.FTZ R229, -R229, R134 ;  /* 0x00000086e5e57221 */ /* 0x000fe20000010100 */
[----:B------:R-:W-:Y:S01]  /*88e0*/  FFMA.FTZ R58, R167, R72, R95 ;  /* 0x00000048a73a7223 */ /* 0x000fe2000001005f */
[----:B------:R0:W-:Y:S01]  /*88f0*/  STS [R57+0x10c0], R116 ;  /* 0x0010c07439007388 */ /* 0x0001e20000000800 */
[CC--:B------:R-:W-:Y:S01]  /*8900*/  FMUL.FTZ R94, R135.reuse, -R230.reuse ;  /* 0x800000e6875e7220 */ /* 0x0c0fe20000410000 */
[----:B------:R-:W-:Y:S01]  /*8910*/  FMUL.FTZ R59, R135, -R229 ;  /* 0x800000e5873b7220 */ /* 0x000fe20000410000 */
[C---:B------:R-:W-:Y:S01]  /*8920*/  FMUL.FTZ R95, R225.reuse, UR55 ;  /* 0x00000037e15f7c20 */ /* 0x040fe20008410000 */
[----:B------:R-:W-:Y:S01]  /*8930*/  FFMA.FTZ R98, R225, UR57, -R98 ;  /* 0x00000039e1627c23 */ /* 0x000fe20008010862 */
[----:B------:R-:W-:Y:S01]  /*8940*/  FMUL.FTZ R118, R180, R115 ;  /* 0x00000073b4767220 */ /* 0x000fe20000410000 */
[C---:B------:R-:W-:Y:S01]  /*8950*/  FFMA.FTZ R59, R138.reuse, R230, -R59 ;  /* 0x000000e68a3b7223 */ /* 0x040fe2000001083b */
[----:B------:R-:W-:Y:S01]  /*8960*/  FFMA.FTZ R138, R138, R229, R94 ;  /* 0x000000e58a8a7223 */ /* 0x000fe2000001005e */
[----:B------:R-:W-:Y:S01]  /*8970*/  FFMA.FTZ R97, R72, UR57, R95 ;  /* 0x0000003948617c23 */ /* 0x000fe2000801005f */
[----:B------:R-:W-:Y:S01]  /*8980*/  FFMA.FTZ R180, R180, R113, R99 ;  /* 0x00000071b4b47223 */ /* 0x000fe20000010063 */
[----:B------:R-:W-:Y:S01]  /*8990*/  FADD.FTZ R232, R232, R59 ;  /* 0x0000003be8e87221 */ /* 0x000fe20000010000 */
[----:B------:R-:W-:Y:S01]  /*89a0*/  FADD.FTZ R231, -R231, R138 ;  /* 0x0000008ae7e77221 */ /* 0x000fe20000010100 */
[-C--:B0-----:R-:W-:Y:S01]  /*89b0*/  FMUL.FTZ R116, R225, R90.reuse ;  /* 0x0000005ae1747220 */ /* 0x081fe20000410000 */
[----:B------:R-:W-:Y:S01]  /*89c0*/  FMUL.FTZ R72, R72, R90 ;  /* 0x0000005a48487220 */ /* 0x000fe20000410000 */
[C---:B------:R-:W-:Y:S01]  /*89d0*/  FMUL.FTZ R59, R139.reuse, -R232 ;  /* 0x800000e88b3b7220 */ /* 0x040fe20000410000 */
[-C--:B------:R-:W-:Y:S01]  /*89e0*/  FMUL.FTZ R139, R139, -R231.reuse ;  /* 0x800000e78b8b7220 */ /* 0x080fe20000410000 */
[C---:B------:R-:W-:Y:S01]  /*89f0*/  FMUL.FTZ R95, R175.reuse, R116 ;  /* 0x00000074af5f7220 */ /* 0x040fe20000410000 */
[C---:B------:R-:W-:Y:S01]  /*8a00*/  FMUL.FTZ R99, R175.reuse, R98 ;  /* 0x00000062af637220 */ /* 0x040fe20000410000 */
[C---:B------:R-:W-:Y:S01]  /*8a10*/  FFMA.FTZ R59, R140.reuse, R231, R59 ;  /* 0x000000e78c3b7223 */ /* 0x040fe2000001003b */
[----:B------:R-:W-:Y:S01]  /*8a20*/  FFMA.FTZ R140, R140, R232, -R139 ;  /* 0x000000e88c8c7223 */ /* 0x000fe2000001088b */
[-C--:B------:R-:W-:Y:S01]  /*8a30*/  FMUL.FTZ R175, R175, R72.reuse ;  /* 0x00000048afaf7220 */ /* 0x080fe20000410000 */
[-C--:B------:R-:W-:Y:S01]  /*8a40*/  FFMA.FTZ R94, R96, R72.reuse, R95 ;  /* 0x00000048605e7223 */ /* 0x080fe2000001005f */
[----:B------:R-:W-:Y:S01]  /*8a50*/  FADD.FTZ R234, -R234, R59 ;  /* 0x0000003beaea7221 */ /* 0x000fe20000010100 */
[----:B------:R-:W-:Y:S01]  /*8a60*/  FADD.FTZ R233, R233, R140 ;  /* 0x0000008ce9e97221 */ /* 0x000fe20000010000 */
[----:B------:R-:W-:Y:S01]  /*8a70*/  FMUL.FTZ R98, R173, R72 ;  /* 0x00000048ad627220 */ /* 0x000fe20000410000 */
[----:B------:R-:W-:Y:S01]  /*8a80*/  FMUL.FTZ R70, R213, R70 ;  /* 0x00000046d5467220 */ /* 0x000fe20000410000 */
[C---:B------:R-:W-:Y:S01]  /*8a90*/  FFMA.FTZ R72, R96.reuse, R97, R99 ;  /* 0x0000006160487223 */ /* 0x040fe20000010063 */
[C---:B------:R-:W-:Y:S01]  /*8aa0*/  FMUL.FTZ R97, R141.reuse, -R234 ;  /* 0x800000ea8d617220 */ /* 0x040fe20000410000 */
[----:B------:R-:W-:Y:S01]  /*8ab0*/  FMUL.FTZ R141, R141, -R233 ;  /* 0x800000e98d8d7220 */ /* 0x000fe20000410000 */
[----:B------:R-:W-:Y:S01]  /*8ac0*/  FFMA.FTZ R95, R96, R116, -R175 ;  /* 0x00000074605f7223 */ /* 0x000fe200000108af */
[----:B------:R-:W-:Y:S01]  /*8ad0*/  FFMA.FTZ R70, R69, R76, R70 ;  /* 0x0000004c45467223 */ /* 0x000fe20000010046 */
[----:B------:R-:W-:-:S02]  /*8ae0*/  HADD2.F32 R76, -RZ, R60.H0_H0 ;  /* 0x2000003cff4c7230 */ /* 0x000fc40000004100 */
[----:B------:R-:W-:Y:S01]  /*8af0*/  FMUL.FTZ R96, R213, R136 ;  /* 0x00000088d5607220 */ /* 0x000fe20000410000 */
[C---:B------:R-:W-:Y:S01]  /*8b00*/  FFMA.FTZ R141, R142.reuse, R234, R141 ;  /* 0x000000ea8e8d7223 */ /* 0x040fe2000001008d */
[----:B------:R-:W-:Y:S01]  /*8b10*/  FMUL.FTZ R116, R173, R116 ;  /* 0x00000074ad747220 */ /* 0x000fe20000410000 */
[----:B------:R-:W-:Y:S01]  /*8b20*/  FMUL.FTZ R167, R143, R104 ;  /* 0x000000688fa77220 */ /* 0x000fe20000410000 */
[----:B------:R-:W-:Y:S01]  /*8b30*/  FFMA.FTZ R59, R69, R144, R96 ;  /* 0x00000090453b7223 */ /* 0x000fe20000010060 */
[----:B------:R-:W-:Y:S01]  /*8b40*/  FFMA.FTZ R96, R142, R233, -R97 ;  /* 0x000000e98e607223 */ /* 0x000fe20000010861 */
[----:B------:R-:W-:Y:S01]  /*8b50*/  FMUL.FTZ R175, R76, R103 ;  /* 0x000000674caf7220 */ /* 0x000fe20000410000 */
[----:B------:R-:W-:Y:S01]  /*8b60*/  FADD.FTZ R236, -R236, R141 ;  /* 0x0000008decec7221 */ /* 0x000fe20000010100 */
[----:B------:R0:W-:Y:S01]  /*8b70*/  STS [R57+0x10b8], R98 ;  /* 0x0010b86239007388 */ /* 0x0001e20000000800 */
[----:B------:R-:W-:Y:S01]  /*8b80*/  FADD.FTZ R235, R235, R96 ;  /* 0x00000060ebeb7221 */ /* 0x000fe20000010000 */
[-C--:B------:R-:W-:Y:S01]  /*8b90*/  FFMA.FTZ R177, R114, -R175.reuse, R161 ;  /* 0x800000af72b17223 */ /* 0x080fe200000100a1 */
[----:B------:R-:W-:Y:S01]  /*8ba0*/  FFMA.FTZ R175, R150, -R175, R159 ;  /* 0x800000af96af7223 */ /* 0x000fe2000001009f */
[----:B------:R-:W-:Y:S01]  /*8bb0*/  FMUL.FTZ R96, R236, R103 ;  /* 0x00000067ec607220 */ /* 0x000fe20000410000 */
[----:B------:R1:W-:Y:S01]  /*8bc0*/  STS [R57+0x10bc], R116 ;  /* 0x0010bc7439007388 */ /* 0x0003e20000000800 */
[-C--:B------:R-:W-:Y:S01]  /*8bd0*/  FFMA.FTZ R174, R145, -R167.reuse, R168 ;  /* 0x800000a791ae7223 */ /* 0x080fe200000100a8 */
[----:B------:R-:W-:Y:S01]  /*8be0*/  FFMA.FTZ R167, R149, -R167, R166 ;  /* 0x800000a795a77223 */ /* 0x000fe200000100a6 */
[----:B------:R-:W-:Y:S01]  /*8bf0*/  FMUL.FTZ R120, R175, R96 ;  /* 0x00000060af787220 */ /* 0x000fe20000410000 */
[----:B------:R2:W-:Y:S01]  /*8c00*/  STS [R57+0x10c4], R118 ;  /* 0x0010c47639007388 */ /* 0x0005e20000000800 */
[----:B0-----:R-:W-:Y:S01]  /*8c10*/  FMUL.FTZ R98, R235, R103 ;  /* 0x00000067eb627220 */ /* 0x001fe20000410000 */
[----:B------:R-:W-:Y:S01]  /*8c20*/  FMUL.FTZ R147, R170, R89 ;  /* 0x00000059aa937220 */ /* 0x000fe20000410000 */
[----:B------:R-:W-:Y:S01]  /*8c30*/  FFMA.FTZ R22, R117, R53, R22 ;  /* 0x0000003575167223 */ /* 0x000fe20000010016 */
[----:B------:R-:W-:Y:S01]  /*8c40*/  FFMA.FTZ R111, R111, R148, -R197 ;  /* 0x000000946f6f7223 */ /* 0x000fe200000108c5 */
[----:B------:R-:W-:Y:S01]  /*8c50*/  FFMA.FTZ R120, R177, R98, R120 ;  /* 0x00000062b1787223 */ /* 0x000fe20000010078 */
[----:B-1----:R-:W-:Y:S01]  /*8c60*/  FMUL.FTZ R116, R234, R104 ;  /* 0x00000068ea747220 */ /* 0x002fe20000410000 */
[----:B------:R-:W-:Y:S01]  /*8c70*/  FMUL.FTZ R97, R175, R98 ;  /* 0x00000062af617220 */ /* 0x000fe20000410000 */
[----:B------:R-:W-:Y:S01]  /*8c80*/  FFMA.FTZ R148, R172, -R147, R191 ;  /* 0x80000093ac947223 */ /* 0x000fe200000100bf */
[----:B------:R-:W-:Y:S01]  /*8c90*/  FADD.FTZ R120, RZ, R120 ;  /* 0x00000078ff787221 */ /* 0x000fe20000010000 */
[----:B--2---:R-:W-:Y:S01]  /*8ca0*/  FMUL.FTZ R118, R233, R104 ;  /* 0x00000068e9767220 */ /* 0x004fe20000410000 */
[----:B------:R-:W-:Y:S01]  /*8cb0*/  FMUL.FTZ R99, R167, R116 ;  /* 0x00000074a7637220 */ /* 0x000fe20000410000 */
[----:B------:R-:W-:Y:S01]  /*8cc0*/  FMUL.FTZ R117, R86, R89 ;  /* 0x0000005956757220 */ /* 0x000fe20000410000 */
[----:B------:R-:W-:Y:S01]  /*8cd0*/  FFMA.FTZ R24, R113, R55, R24 ;  /* 0x0000003771187223 */ /* 0x000fe20000010018 */
[----:B------:R-:W-:Y:S01]  /*8ce0*/  FMUL.FTZ R213, R213, R144 ;  /* 0x00000090d5d57220 */ /* 0x000fe20000410000 */
[-C--:B------:R-:W-:Y:S01]  /*8cf0*/  FFMA.FTZ R99, R174, R118.reuse, R99 ;  /* 0x00000076ae637223 */ /* 0x080fe20000010063 */
[----:B------:R-:W-:Y:S01]  /*8d00*/  FMUL.FTZ R115, R226, R89 ;  /* 0x00000059e2737220 */ /* 0x000fe20000410000 */
[----:B------:R-:W-:Y:S01]  /*8d10*/  FMUL.FTZ R113, R167, R118 ;  /* 0x00000076a7717220 */ /* 0x000fe20000410000 */
[----:B------:R-:W-:Y:S01]  /*8d20*/  FFMA.FTZ R97, R177, R96, -R97 ;  /* 0x00000060b1617223 */ /* 0x000fe20000010861 */
[----:B------:R-:W-:Y:S01]  /*8d30*/  FADD.FTZ R99, R120, R99 ;  /* 0x0000006378637221 */ /* 0x000fe20000010000 */
[----:B------:R-:W-:Y:S01]  /*8d40*/  FMUL.FTZ R144, R154, R101 ;  /* 0x000000659a907220 */ /* 0x000fe20000410000 */
[----:B------:R-:W-:Y:S01]  /*8d50*/  FFMA.FTZ R147, R164, -R147, R189 ;  /* 0x80000093a4937223 */ /* 0x000fe200000100bd */
[----:B------:R-:W-:Y:S01]  /*8d60*/  FMUL.FTZ R120, R148, R117 ;  /* 0x0000007594787220 */ /* 0x000fe20000410000 */
[----:B------:R-:W-:Y:S01]  /*8d70*/  FFMA.FTZ R19, R146, R52, R19 ;  /* 0x0000003492137223 */ /* 0x000fe20000010013 */
[----:B------:R-:W-:Y:S01]  /*8d80*/  FFMA.FTZ R69, R69, R136, -R213 ;  /* 0x0000008845457223 */ /* 0x000fe200000108d5 */
[-C--:B------:R-:W-:Y:S01]  /*8d90*/  FMUL.FTZ R124, R170, R115.reuse ;  /* 0x00000073aa7c7220 */ /* 0x080fe20000410000 */
[----:B------:R-:W-:Y:S01]  /*8da0*/  FFMA.FTZ R122, R174, R116, -R113 ;  /* 0x00000074ae7a7223 */ /* 0x000fe20000010871 */
[----:B------:R-:W-:Y:S01]  /*8db0*/  FADD.FTZ R97, RZ, R97 ;  /* 0x00000061ff617221 */ /* 0x000fe20000010000 */
[----:B------:R-:W-:Y:S01]  /*8dc0*/  FFMA.FTZ R146, R152, -R144, R169 ;  /* 0x8000009098927223 */ /* 0x000fe200000100a9 */
[-C--:B------:R-:W-:Y:S01]  /*8dd0*/  FFMA.FTZ R136, R147, R115.reuse, R120 ;  /* 0x0000007393887223 */ /* 0x080fe20000010078 */
[----:B------:R-:W-:Y:S01]  /*8de0*/  FMUL.FTZ R141, R153, R102 ;  /* 0x00000066998d7220 */ /* 0x000fe20000410000 */
[----:B------:R-:W-:Y:S01]  /*8df0*/  FFMA.FTZ R144, R156, -R144, R171 ;  /* 0x800000909c907223 */ /* 0x000fe200000100ab */
[----:B------:R-:W-:Y:S01]  /*8e00*/  FMUL.FTZ R120, R148, R115 ;  /* 0x0000007394787220 */ /* 0x000fe20000410000 */
[-C--:B------:R-:W-:Y:S01]  /*8e10*/  FMUL.FTZ R113, R232, R101.reuse ;  /* 0x00000065e8717220 */ /* 0x080fe20000410000 */
[----:B------:R-:W-:Y:S01]  /*8e20*/  FMUL.FTZ R115, R231, R101 ;  /* 0x00000065e7737220 */ /* 0x000fe20000410000 */
[----:B------:R-:W-:Y:S01]  /*8e30*/  FADD.FTZ R97, R97, R122 ;  /* 0x0000007a61617221 */ /* 0x000fe20000010000 */
[----:B------:R0:W-:Y:S01]  /*8e40*/  STS [R57+0x10b0], R124 ;  /* 0x0010b07c39007388 */ /* 0x0001e20000000800 */
[----:B------:R-:W-:Y:S01]  /*8e50*/  FFMA.FTZ R142, R151, -R141, R178 ;  /* 0x8000008d978e7223 */ /* 0x000fe200000100b2 */
[-C--:B------:R-:W-:Y:S01]  /*8e60*/  FFMA.FTZ R138, R147, R117.reuse, -R120 ;  /* 0x00000075938a7223 */ /* 0x080fe20000010878 */
[----:B------:R-:W-:Y:S01]  /*8e70*/  FMUL.FTZ R130, R170, R117 ;  /* 0x00000075aa827220 */ /* 0x000fe20000410000 */
[C---:B------:R-:W-:Y:S01]  /*8e80*/  FMUL.FTZ R122, R144.reuse, R113 ;  /* 0x00000071907a7220 */ /* 0x040fe20000410000 */
[----:B------:R-:W-:Y:S01]  /*8e90*/  FFMA.FTZ R141, R155, -R141, R176 ;  /* 0x8000008d9b8d7223 */ /* 0x000fe200000100b0 */
[-C--:B------:R-:W-:Y:S01]  /*8ea0*/  FMUL.FTZ R117, R144, R115.reuse ;  /* 0x0000007390757220 */ /* 0x080fe20000410000 */
[-C--:B------:R-:W-:Y:S01]  /*8eb0*/  FMUL.FTZ R128, R229, R102.reuse ;  /* 0x00000066e5807220 */ /* 0x080fe20000410000 */
[----:B------:R-:W-:Y:S01]  /*8ec0*/  FFMA.FTZ R122, R146, R115, -R122 ;  /* 0x00000073927a7223 */ /* 0x000fe2000001087a */
[----:B------:R-:W-:Y:S01]  /*8ed0*/  FMUL.FTZ R139, R160, R91 ;  /* 0x0000005ba08b7220 */ /* 0x000fe20000410000 */
[----:B0-----:R-:W-:Y:S01]  /*8ee0*/  FMUL.FTZ R124, R230, R102 ;  /* 0x00000066e67c7220 */ /* 0x001fe20000410000 */
[----:B------:R-:W-:Y:S01]  /*8ef0*/  FFMA.FTZ R120, R146, R113, R117 ;  /* 0x0000007192787223 */ /* 0x000fe20000010075 */
[----:B------:R-:W-:Y:S01]  /*8f00*/  FMUL.FTZ R117, R141, R128 ;  /* 0x000000808d757220 */ /* 0x000fe20000410000 */
[----:B------:R-:W-:Y:S01]  /*8f10*/  FADD.FTZ R97, R97, R122 ;  /* 0x0000007a61617221 */ /* 0x000fe20000010000 */
[-C--:B------:R-:W-:Y:S01]  /*8f20*/  FMUL.FTZ R119, R141, R124.reuse ;  /* 0x0000007c8d777220 */ /* 0x080fe20000410000 */
[----:B------:R-:W-:Y:S01]  /*8f30*/  FADD.FTZ R99, R99, R120 ;  /* 0x0000007863637221 */ /* 0x000fe20000010000 */
[-C--:B------:R-:W-:Y:S01]  /*8f40*/  FFMA.FTZ R140, R162, -R139.reuse, R179 ;  /* 0x8000008ba28c7223 */ /* 0x080fe200000100b3 */
[C---:B------:R-:W-:Y:S01]  /*8f50*/  FFMA.FTZ R120, R142.reuse, R124, R117 ;  /* 0x0000007c8e787223 */ /* 0x040fe20000010075 */
[----:B------:R-:W-:Y:S01]  /*8f60*/  FFMA.FTZ R122, R142, R128, -R119 ;  /* 0x000000808e7a7223 */ /* 0x000fe20000010877 */
[-C--:B------:R-:W-:Y:S01]  /*8f70*/  FMUL.FTZ R135, R163, R100.reuse ;  /* 0x00000064a3877220 */ /* 0x080fe20000410000 */
[----:B------:R-:W-:Y:S01]  /*8f80*/  FFMA.FTZ R139, R158, -R139, R181 ;  /* 0x8000008b9e8b7223 */ /* 0x000fe200000100b5 */
[-C--:B------:R-:W-:Y:S01]  /*8f90*/  FMUL.FTZ R119, R228, R91.reuse ;  /* 0x0000005be4777220 */ /* 0x080fe20000410000 */
[----:B------:R-:W-:Y:S01]  /*8fa0*/  FMUL.FTZ R117, R84, R91 ;  /* 0x0000005b54757220 */ /* 0x000fe20000410000 */
[----:B------:R0:W-:Y:S01]  /*8fb0*/  STS [R57+0x10b4], R130 ;  /* 0x0010b48239007388 */ /* 0x0001e20000000800 */
[----:B------:R-:W-:Y:S01]  /*8fc0*/  FADD.FTZ R97, R97, R122 ;  /* 0x0000007a61617221 */ /* 0x000fe20000010000 */
[----:B------:R-:W-:Y:S01]  /*8fd0*/  FFMA.FTZ R137, R157, -R135, R188 ;  /* 0x800000879d897223 */ /* 0x000fe200000100bc */
[----:B------:R-:W-:Y:S01]  /*8fe0*/  FMUL.FTZ R121, R139, R119 ;  /* 0x000000778b797220 */ /* 0x000fe20000410000 */
[----:B------:R-:W-:Y:S01]  /*8ff0*/  FFMA.FTZ R135, R165, -R135, R186 ;  /* 0x80000087a5877223 */ /* 0x000fe200000100ba */
[-C--:B------:R-:W-:Y:S01]  /*9000*/  FMUL.FTZ R122, R139, R117.reuse ;  /* 0x000000758b7a7220 */ /* 0x080fe20000410000 */
[-C--:B------:R-:W-:Y:S01]  /*9010*/  FMUL.FTZ R132, R85, R100.reuse ;  /* 0x0000006455847220 */ /* 0x080fe20000410000 */
[----:B------:R-:W-:Y:S01]  /*9020*/  FADD.FTZ R99, R99, R120 ;  /* 0x0000007863637221 */ /* 0x000fe20000010000 */
[C---:B------:R-:W-:Y:S01]  /*9030*/  FFMA.FTZ R120, R140.reuse, R117, R121 ;  /* 0x000000758c787223 */ /* 0x040fe20000010079 */
[-C--:B------:R-:W-:Y:S01]  /*9040*/  FFMA.FTZ R122, R140, R119.reuse, -R122 ;  /* 0x000000778c7a7223 */ /* 0x080fe2000001087a */
[----:B0-----:R-:W-:Y:S01]  /*9050*/  FMUL.FTZ R130, R227, R100 ;  /* 0x00000064e3827220 */ /* 0x001fe20000410000 */
[----:B------:R-:W-:Y:S01]  /*9060*/  FMUL.FTZ R134, R135, R132 ;  /* 0x0000008487867220 */ /* 0x000fe20000410000 */
[----:B------:R-:W-:Y:S01]  /*9070*/  FADD.FTZ R99, R99, R120 ;  /* 0x0000007863637221 */ /* 0x000fe20000010000 */
[----:B------:R-:W-:Y:S01]  /*9080*/  FADD.FTZ R97, R97, R122 ;  /* 0x0000007a61617221 */ /* 0x000fe20000010000 */
[-C--:B------:R-:W-:Y:S01]  /*9090*/  FMUL.FTZ R121, R135, R130.reuse ;  /* 0x0000008287797220 */ /* 0x080fe20000410000 */
[-C--:B------:R-:W-:Y:S01]  /*90a0*/  FFMA.FTZ R134, R137, R130.reuse, R134 ;  /* 0x0000008289867223 */ /* 0x080fe20000010086 */
[----:B------:R-:W-:Y:S01]  /*90b0*/  FMUL.FTZ R130, R163, R130 ;  /* 0x00000082a3827220 */ /* 0x000fe20000410000 */
[C---:B------:R-:W-:Y:S01]  /*90c0*/  FMUL.FTZ R122, R160.reuse, R119 ;  /* 0x00000077a07a7220 */ /* 0x040fe20000410000 */
        /* <DEDUP_REMOVED lines=37> */
[----:B------:R-:W-:Y:S01]  /*9320*/  FADD.FTZ R46, R205, R46 ;  /* 0x0000002ecd2e7221 */ /* 0x000fe20000010000 */
[----:B------:R-:W-:Y:S01]  /*9330*/  FADD.FTZ R44, R183, R44 ;  /* 0x0000002cb72c7221 */ /* 0x000fe20000010000 */
[----:B------:R-:W-:Y:S01]  /*9340*/  STS [R57+0x1098], R124 ;  /* 0x0010987c39007388 */ /* 0x000fe20000000800 */
[----:B------:R-:W-:Y:S01]  /*9350*/  FADD.FTZ R48, R203, R48 ;  /* 0x00000030cb307221 */ /* 0x000fe20000010000 */
[----:B------:R-:W-:Y:S01]  /*9360*/  FADD.FTZ R138, R138, R93 ;  /* 0x0000005d8a8a7221 */ /* 0x000fe20000010000 */
[----:B------:R-:W-:Y:S01]  /*9370*/  FADD.FTZ R136, R78, R83 ;  /* 0x000000534e887221 */ /* 0x000fe20000010000 */
        /* <DEDUP_REMOVED lines=18> */
[----:B------:R-:W-:Y:S01]  /*94a0*/  UIADD3 UR18, -UR18, UR56, URZ ;  /* 0x0000003812127290 */ /* 0x000fe2000fffe13f */
[C---:B------:R-:W-:Y:S01]  /*94b0*/  IADD3 R129, R110.reuse, 0x2a0, RZ ;  /* 0x000002a06e817810 */ /* 0x040fe20007ffe0ff */
[----:B------:R-:W-:Y:S01]  /*94c0*/  STS [R57+0x1080], R98 ;  /* 0x0010806239007388 */ /* 0x000fe20000000800 */
[C---:B------:R-:W-:Y:S01]  /*94d0*/  IADD3 R133, R110.reuse, 0x2e0, RZ ;  /* 0x000002e06e857810 */ /* 0x040fe20007ffe0ff */
[----:B------:R-:W-:Y:S01]  /*94e0*/  FFMA.FTZ R166, -R15, R166, -RZ ;  /* 0x000000a60fa67223 */ /* 0x000fe200000109ff */
[C---:B------:R-:W-:Y:S01]  /*94f0*/  IADD3 R81, R110.reuse, 0xa0, RZ ;  /* 0x000000a06e517810 */ /* 0x040fe20007ffe0ff */
[----:B------:R0:W-:Y:S01]  /*9500*/  STS [R57+0x1084], R96 ;  /* 0x0010846039007388 */ /* 0x0001e20000000800 */
[C---:B------:R-:W-:Y:S01]  /*9510*/  IADD3 R83, R110.reuse, 0xc0, RZ ;  /* 0x000000c06e537810 */ /* 0x040fe20007ffe0ff */
[----:B------:R-:W-:Y:S01]  /*9520*/  FMUL.FTZ R178, R13, R178 ;  /* 0x000000b20db27220 */ /* 0x000fe20000410000 */
[C---:B------:R-:W-:Y:S01]  /*9530*/  IADD3 R87, R110.reuse, 0xe0, RZ ;  /* 0x000000e06e577810 */ /* 0x040fe20007ffe0ff */
[----:B------:R-:W-:Y:S01]  /*9540*/  BAR.SYNC.DEFER_BLOCKING 0x0 ;  /* 0x0000000000007b1d */ /* 0x000fe20000010000 */
[----:B------:R-:W-:Y:S01]  /*9550*/  IADD3 R93, R110, 0x100, RZ ;  /* 0x000001006e5d7810 */ /* 0x000fe20007ffe0ff */
        /* <DEDUP_REMOVED lines=22> */
[----:B------:R-:W1:Y:S01]  /*96c0*/  LDS R241, [R242+0x1080] ;  /* 0x00108000f2f17984 */ /* 0x000e620000000800 */
[----:B------:R-:W-:Y:S01]  /*96d0*/  IADD3 R203, R110, 0x3c0, RZ ;  /* 0x000003c06ecb7810 */ /* 0x000fe20007ffe0ff */
[----:B------:R-:W-:Y:S01]  /*96e0*/  FMUL.FTZ R169, R226, UR55 ;  /* 0x00000037e2a97c20 */ /* 0x000fe20008410000 */
[----:B------:R-:W-:-:S02]  /*96f0*/  IADD3 R205, R110, 0x3e0, RZ ;  /* 0x000003e06ecd7810 */ /* 0x000fc40007ffe0ff */
[-C--:B------:R-:W-:Y:S01]  /*9700*/  LEA.HI.SX32 R97, R97, R110.reuse, 0x1b ;  /* 0x0000006e61617211 */ /* 0x080fe200078fdaff */
[----:B------:R-:W-:Y:S01]  /*9710*/  FFMA.FTZ R169, R86, UR57, -R169 ;  /* 0x0000003956a97c23 */ /* 0x000fe200080108a9 */
        /* <DEDUP_REMOVED lines=12> */
[-C--:B0-----:R-:W-:Y:S02]  /*97e0*/  LEA.HI.SX32 R96, R133, R110.reuse, 0x1b ;  /* 0x0000006e85607211 */ /* 0x081fe400078fdaff */
        /* <DEDUP_REMOVED lines=22> */
[----:B------:R-:W-:Y:S01]  /*9950*/  LEA R133, R73, UR17, 0x2 ;  /* 0x0000001149857c11 */ /* 0x000fe2000f8e10ff */
[----:B------:R-:W2:Y:S01]  /*9960*/  LDS R192, [R122+0x1600] ;  /* 0x001600007ac07984 */ /* 0x000ea20000000800 */
[----:B------:R-:W-:-:S02]  /*9970*/  LEA R132, R75, UR17, 0x2 ;  /* 0x000000114b847c11 */ /* 0x000fc4000f8e10ff */
[----:B------:R-:W-:Y:S02]  /*9980*/  LEA R131, R79, UR17, 0x2 ;  /* 0x000000114f837c11 */ /* 0x000fe4000f8e10ff */
[----:B------:R-:W-:Y:S01]  /*9990*/  LEA R124, R95, UR17, 0x2 ;  /* 0x000000115f7c7c11 */ /* 0x000fe2000f8e10ff */
[----:B------:R-:W3:Y:S01]  /*99a0*/  LDS R168, [R132+0x1200] ;  /* 0x0012000084a87984 */ /* 0x000ee20000000800 */
        /* <DEDUP_REMOVED lines=38> */
[----:B------:R-:W-:Y:S01]  /*9c10*/  MOV R81, UR18 ;  /* 0x0000001200517c02 */ /* 0x000fe20008000f00 */
[----:B------:R-:W-:Y:S02]  /*9c20*/  USHF.R.S32.HI UR18, URZ, 0x1f, UR10 ;  /* 0x0000001f3f127899 */ /* 0x000fe4000801140a */
        /* <DEDUP_REMOVED lines=22> */
[----:B----4-:R-:W-:Y:S01]  /*9d90*/  FMUL.FTZ R92, R12, R179 ;  /* 0x000000b30c5c7220 */ /* 0x010fe20000410000 */
[----:B------:R-:W-:Y:S02]  /*9da0*/  FMUL.FTZ R179, R228, UR55 ;  /* 0x00000037e4b37c20 */ /* 0x000fe40008410000 */
[----:B------:R4:W-:Y:S01]  /*9db0*/  STS [R57+0x2140], R176 ;  /* 0x002140b039007388 */ /* 0x0009e20000000800 */
[----:B-1----:R-:W-:Y:S01]  /*9dc0*/  FFMA.FTZ R80, -R12, R181, -RZ ;  /* 0x000000b50c507223 */ /* 0x002fe200000109ff */
[----:B------:R-:W-:Y:S02]  /*9dd0*/  FMUL.FTZ R181, R229, UR55 ;  /* 0x00000037e5b57c20 */ /* 0x000fe40008410000 */
[----:B------:R1:W-:Y:S01]  /*9de0*/  STS [R57+0x2114], R82 ;  /* 0x0021145239007388 */ /* 0x0003e20000000800 */
[----:B------:R-:W-:Y:S01]  /*9df0*/  FFMA.FTZ R179, R84, UR57, R179 ;  /* 0x0000003954b37c23 */ /* 0x000fe200080100b3 */
[----:B-----5:R-:W-:Y:S01]  /*9e00*/  FMUL.FTZ R166, R10, R189 ;  /* 0x000000bd0aa67220 */ /* 0x020fe20000410000 */
[----:B------:R-:W-:Y:S01]  /*9e10*/  FFMA.FTZ R181, R230, UR57, R181 ;  /* 0x00000039e6b57c23 */ /* 0x000fe200080100b5 */
[----:B------:R5:W-:Y:S01]  /*9e20*/  STS [R57+0x2120], R92 ;  /* 0x0021205c39007388 */ /* 0x000be20000000800 */
[----:B----4-:R-:W-:Y:S01]  /*9e30*/  FMUL.FTZ R176, R0, R68 ;  /* 0x0000004400b07220 */ /* 0x010fe20000410000 */
[----:B------:R-:W-:-:S02]  /*9e40*/  LEA R68, R81, -R110, 0x1 ;  /* 0x8000006e51447211 */ /* 0x000fc400078e08ff */
[----:B------:R4:W-:Y:S01]  /*9e50*/  STS [R57+0x2124], R80 ;  /* 0x0021245039007388 */ /* 0x0009e20000000800 */
[----:B------:R-:W-:Y:S01]  /*9e60*/  FMUL.FTZ R81, R86, UR55 ;  /* 0x0000003756517c20 */ /* 0x000fe20008410000 */
[----:B-1----:R-:W-:Y:S01]  /*9e70*/  FFMA.FTZ R82, -R10, R191, -RZ ;  /* 0x000000bf0a527223 */ /* 0x002fe200000109ff */
[----:B------:R-:W-:Y:S01]  /*9e80*/  ISETP.GE.AND P0, PT, R68, 0x1, PT ;  /* 0x000000014400780c */ /* 0x000fe20003f06270 */
[----:B------:R1:W-:Y:S01]  /*9e90*/  STS [R57+0x2118], R178 ;  /* 0x002118b239007388 */ /* 0x0003e20000000800 */
[----:B------:R-:W-:Y:S01]  /*9ea0*/  FMUL.FTZ R191, R231, UR55 ;  /* 0x00000037e7bf7c20 */ /* 0x000fe20008410000 */
[----:B-----5:R-:W-:Y:S02]  /*9eb0*/  FFMA.FTZ R92, -R6, R211, -RZ ;  /* 0x000000d3065c7223 */ /* 0x020fe400000109ff */
[----:B------:R5:W-:Y:S01]  /*9ec0*/  STS [R57+0x2130], R166 ;  /* 0x002130a639007388 */ /* 0x000be20000000800 */
[----:B------:R-:W-:Y:S01]  /*9ed0*/  FFMA.FTZ R191, R232, UR57, R191 ;  /* 0x00000039e8bf7c23 */ /* 0x000fe200080100bf */
[----:B----4-:R-:W-:-:S02]  /*9ee0*/  FFMA.FTZ R80, -R8, R201, -RZ ;  /* 0x000000c908507223 */ /* 0x010fc400000109ff */
[----:B------:R4:W-:Y:S01]  /*9ef0*/  STS [R57+0x2134], R82 ;  /* 0x0021345239007388 */ /* 0x0009e20000000800 */
[----:B-1----:R-:W-:-:S03]  /*9f00*/  FMUL.FTZ R178, R6, R209 ;  /* 0x000000d106b27220 */ /* 0x002fc60000410000 */
[----:B------:R1:W-:Y:S01]  /*9f10*/  STS [R57+0x2144], R80 ;  /* 0x0021445039007388 */ /* 0x0003e20000000800 */
[----:B-----5:R-:W-:-:S03]  /*9f20*/  FMUL.FTZ R166, R4, R215 ;  /* 0x000000d704a67220 */ /* 0x020fc60000410000 */
[----:B------:R5:W-:Y:S01]  /*9f30*/  STS [R57+0x2154], R92 ;  /* 0x0021545c39007388 */ /* 0x000be20000000800 */
[----:B----4-:R-:W-:-:S03]  /*9f40*/  FFMA.FTZ R82, -R4, R217, -RZ ;  /* 0x000000d904527223 */ /* 0x010fc600000109ff */
[----:B------:R4:W-:Y:S01]  /*9f50*/  STS [R57+0x2178], R176 ;  /* 0x002178b039007388 */ /* 0x0009e20000000800 */
[----:B-1----:R-:W-:-:S03]  /*9f60*/  FFMA.FTZ R80, -R2, R221, -RZ ;  /* 0x000000dd02507223 */ /* 0x002fc600000109ff */
[----:B------:R1:W-:Y:S01]  /*9f70*/  STS [R57+0x217c], R74 ;  /* 0x00217c4a39007388 */ /* 0x0003e20000000800 */
[----:B-----5:R-:W-:-:S03]  /*9f80*/  FMUL.FTZ R92, R2, R219 ;  /* 0x000000db025c7220 */ /* 0x020fc60000410000 */
[----:B------:R-:W-:Y:S01]  /*9f90*/  STS [R57+0x2108], R244 ;  /* 0x002108f439007388 */ /* 0x000fe20000000800 */
[----:B----4-:R-:W-:Y:S01]  /*9fa0*/  FFMA.FTZ R176, R226, UR57, R81 ;  /* 0x00000039e2b07c23 */ /* 0x010fe20008010051 */
[----:B------:R-:W-:Y:S02]  /*9fb0*/  FMUL.FTZ R81, R84, UR55 ;  /* 0x0000003754517c20 */ /* 0x000fe40008410000 */
[----:B------:R-:W-:Y:S01]  /*9fc0*/  STS [R57+0x2110], R246 ;  /* 0x002110f639007388 */ /* 0x000fe20000000800 */
[----:B-1----:R-:W-:-:S03]  /*9fd0*/  FMUL.FTZ R74, R232, UR55 ;  /* 0x00000037e84a7c20 */ /* 0x002fc60008410000 */
[----:B------:R1:W-:Y:S01]  /*9fe0*/  STS [R57+0x2128], R188 ;  /* 0x002128bc39007388 */ /* 0x0003e20000000800 */
[----:B------:R-:W-:Y:S01]  /*9ff0*/  FFMA.FTZ R189, R231, UR57, -R74 ;  /* 0x00000039e7bd7c23 */ /* 0x000fe2000801084a */
[----:B------:R-:W-:Y:S02]  /*a000*/  FMUL.FTZ R74, R236, UR55 ;  /* 0x00000037ec4a7c20 */ /* 0x000fe40008410000 */
[----:B------:R4:W-:Y:S02]  /*a010*/  STS [R57+0x212c], R186 ;  /* 0x00212cba39007388 */ /* 0x0009e40000000800 */
[C---:B------:R-:W-:Y:S02]  /*a020*/  FFMA.FTZ R74, R235.reuse, UR57, R74 ;  /* 0x00000039eb4a7c23 */ /* 0x040fe4000801004a */
[----:B------:R-:W-:Y:S01]  /*a030*/  STS [R57+0x2138], R198 ;  /* 0x002138c639007388 */ /* 0x000fe20000000800 */
[----:B-1----:R-:W-:Y:S01]  /*a040*/  FFMA.FTZ R188, R228, UR57, -R81 ;  /* 0x00000039e4bc7c23 */ /* 0x002fe20008010851 */
[----:B------:R-:W-:-:S02]  /*a050*/  FMUL.FTZ R81, R235, UR55 ;  /* 0x00000037eb517c20 */ /* 0x000fc40008410000 */
[----:B------:R1:W-:Y:S01]  /*a060*/  STS [R57+0x213c], R196 ;  /* 0x00213cc439007388 */ /* 0x0003e20000000800 */
[----:B----4-:R-:W-:-:S03]  /*a070*/  FMUL.FTZ R186, R85, UR55 ;  /* 0x0000003755ba7c20 */ /* 0x010fc60008410000 */
[----:B------:R-:W-:Y:S01]  /*a080*/  STS [R57+0x2148], R206 ;  /* 0x002148ce39007388 */ /* 0x000fe20000000800 */
[----:B------:R-:W-:-:S03]  /*a090*/  FFMA.FTZ R186, R227, UR57, R186 ;  /* 0x00000039e3ba7c23 */ /* 0x000fc600080100ba */
[----:B------:R-:W-:Y:S01]  /*a0a0*/  STS [R57+0x214c], R208 ;  /* 0x00214cd039007388 */ /* 0x000fe20000000800 */
[----:B-1----:R-:W-:-:S03]  /*a0b0*/  FMUL.FTZ R196, R230, UR55 ;  /* 0x00000037e6c47c20 */ /* 0x002fc60008410000 */
[----:B------:R1:W-:Y:S01]  /*a0c0*/  STS [R57+0x2150], R178 ;  /* 0x002150b239007388 */ /* 0x0003e20000000800 */
[----:B------:R-:W-:-:S03]  /*a0d0*/  FFMA.FTZ R196, R229, UR57, -R196 ;  /* 0x00000039e5c47c23 */ /* 0x000fc600080108c4 */
[----:B------:R-:W-:Y:S04]  /*a0e0*/  STS [R57+0x2158], R214 ;  /* 0x002158d639007388 */ /* 0x000fe80000000800 */
[----:B------:R-:W-:Y:S01]  /*a0f0*/  STS [R57+0x215c], R216 ;  /* 0x00215cd839007388 */ /* 0x000fe20000000800 */
[----:B-1----:R-:W-:-:S03]  /*a100*/  FMUL.FTZ R178, R227, UR55 ;  /* 0x00000037e3b27c20 */ /* 0x002fc60008410000 */
[----:B------:R1:W-:Y:S01]  /*a110*/  STS [R57+0x2160], R166 ;  /* 0x002160a639007388 */ /* 0x0003e20000000800 */
[----:B------:R-:W-:-:S03]  /*a120*/  FFMA.FTZ R178, R85, UR57, -R178 ;  /* 0x0000003955b27c23 */ /* 0x000fc600080108b2 */
[----:B------:R-:W-:Y:S04]  /*a130*/  STS [R57+0x2164], R82 ;  /* 0x0021645239007388 */ /* 0x000fe80000000800 */
[----:B------:R-:W-:Y:S01]  /*a140*/  STS [R57+0x2168], R218 ;  /* 0x002168da39007388 */ /* 0x000fe20000000800 */
[----:B-1----:R-:W-:-:S03]  /*a150*/  FFMA.FTZ R166, R236, UR57, -R81 ;  /* 0x00000039eca67c23 */ /* 0x002fc60008010851 */
[----:B------:R-:W-:Y:S04]  /*a160*/  STS [R57+0x216c], R220 ;  /* 0x00216cdc39007388 */ /* 0x000fe80000000800 */
[----:B------:R-:W-:Y:S04]  /*a170*/  STS [R57+0x2170], R92 ;  /* 0x0021705c39007388 */ /* 0x000fe80000000800 */
[----:B------:R1:W-:Y:S02]  /*a180*/  STS [R57+0x2174], R80 ;  /* 0x0021745039007388 */ /* 0x0003e40000000800 */
[----:B-1----:R-:W-:Y:S01]  /*a190*/  FMUL.FTZ R57, R233, UR55 ;  /* 0x00000037e9397c20 */ /* 0x002fe20008410000 */
[----:B------:R-:W-:-:S03]  /*a1a0*/  FMUL.FTZ R80, R234, UR55 ;  /* 0x00000037ea507c20 */ /* 0x000fc60008410000 */
        /* <DEDUP_REMOVED lines=50> */
.L_x_15293:
[----:B------:R-:W-:Y:S05]  /*a4d0*/  BSYNC B0 ;  /* 0x0000000000007941 */ /* 0x000fea0003800000 */
.L_x_15292:
[----:B------:R-:W-:Y:S01]  /*a4e0*/  USHF.R.U32.HI UR44, URZ, 0x1, UR27 ;  /* 0x000000013f2c7899 */ /* 0x000fe2000801161b */
[----:B-1----:R-:W0:Y:S01]  /*a4f0*/  LDC.64 R80, c[0x0][0x380] ;  /* 0x0000e000ff507b82 */ /* 0x002e220000000a00 */
[----:B------:R-:W-:Y:S01]  /*a500*/  USHF.R.U64 UR55, UR26, 0x1, UR27 ;  /* 0x000000011a377899 */ /* 0x000fe2000800121b */
[----:B------:R-:W-:Y:S01]  /*a510*/  SHF.L.U32 R86, R110, 0x2, RZ ;  /* 0x000000026e567819 */ /* 0x000fe200000006ff */
[----:B------:R-:W-:Y:S01]  /*a520*/  UIMAD UR57, UR44, UR10, URZ ;  /* 0x0000000a2c3972a4 */ /* 0x000fe2000f8e023f */
[----:B------:R-:W-:Y:S01]  /*a530*/  SHF.R.U32.HI R87, RZ, 0x1e, R110 ;  /* 0x0000001eff577819 */ /* 0x000fe2000001166e */
[----:B------:R-:W-:Y:S01]  /*a540*/  UIMAD.WIDE.U32 UR44, UR55, UR10, URZ ;  /* 0x0000000a372c72a5 */ /* 0x000fe2000f8e003f */
[----:B------:R-:W-:Y:S01]  /*a550*/  BSSY B0, `(.L_x_15294) ;  /* 0x0000032000007945 */ /* 0x000fe20003800000 */
[----:B------:R-:W-:Y:S01]  /*a560*/  UIMAD UR57, UR18, UR55, UR57 ;  /* 0x00000037123972a4 */ /* 0x000fe2000f8e0239 */
[----:B------:R-:W1:Y:S01]  /*a570*/  LDC.64 R82, c[0x0][0x360] ;  /* 0x0000d800ff527b82 */ /* 0x000e620000000a00 */
[----:B------:R-:W-:Y:S01]  /*a580*/  UIMAD UR55, UR19, UR28, URZ ;  /* 0x0000001c133772a4 */ /* 0x000fe2000f8e023f */
[----:B------:R-:W-:Y:S01]  /*a590*/  ISETP.GE.AND P2, PT, R68, 0x61, PT ;  /* 0x000000614400780c */ /* 0x000fe20003f46270 */
[----:B------:R-:W-:Y:S01]  /*a5a0*/  UIADD3 UR45, UR57, UR45, URZ ;  /* 0x0000002d392d7290 */ /* 0x000fe2000fffe03f */
[----:B------:R-:W-:Y:S01]  /*a5b0*/  FADD.FTZ R69, R136, R69 ;  /* 0x0000004588457221 */ /* 0x000fe20000010000 */
[----:B------:R-:W-:Y:S01]  /*a5c0*/  UIMAD UR55, UR11, UR29, UR55 ;  /* 0x0000001d0b3772a4 */ /* 0x000fe2000f8e0237 */
[----:B------:R-:W-:Y:S01]  /*a5d0*/  FADD.FTZ R59, R138, R59 ;  /* 0x0000003b8a3b7221 */ /* 0x000fe20000010000 */
[----:B------:R-:W-:-:S04]  /*a5e0*/  UIMAD.WIDE.U32 UR44, UR11, UR28, UR44 ;  /* 0x0000001c0b2c72a5 */ /* 0x000fc8000f8e002c */
[----:B------:R-:W-:Y:S02]  /*a5f0*/  UIADD3 UR57, UR55, UR45, URZ ;  /* 0x0000002d37397290 */ /* 0x000fe4000fffe03f */
[----:B------:R-:W-:Y:S02]  /*a600*/  ULEA UR55, UP0, UR44, UR30, 0x3 ;  /* 0x0000001e2c377291 */ /* 0x000fe4000f80183f */
[----:B------:R-:W-:Y:S02]  /*a610*/  USHF.R.U32.HI UR45, URZ, 0x1, UR35 ;  /* 0x000000013f2d7899 */ /* 0x000fe40008011623 */
[----:B------:R-:W-:Y:S02]  /*a620*/  ULEA.HI.X UR57, UR44, UR31, UR57, 0x3, UP0 ;  /* 0x0000001f2c397291 */ /* 0x000fe400080f1c39 */
[----:B------:R-:W-:Y:S01]  /*a630*/  USHF.R.U64 UR44, UR34, 0x1, UR35 ;  /* 0x00000001222c7899 */ /* 0x000fe20008001223 */
[----:B------:R-:W-:Y:S01]  /*a640*/  IADD3 R92, P0, R86, UR55, RZ ;  /* 0x00000037565c7c10 */ /* 0x000fe2000ff1e0ff */
[----:B------:R-:W-:-:S03]  /*a650*/  UIMAD UR45, UR45, UR10, URZ ;  /* 0x0000000a2d2d72a4 */ /* 0x000fc6000f8e023f */
[----:B------:R-:W-:Y:S01]  /*a660*/  IADD3.X R93, R87, UR57, RZ, P0, !PT ;  /* 0x00000039575d7c10 */ /* 0x000fe200087fe4ff */
[----:B------:R-:W-:Y:S01]  /*a670*/  UIMAD UR18, UR18, UR44, UR45 ;  /* 0x0000002c121272a4 */ /* 0x000fe2000f8e022d */
[----:B------:R-:W-:Y:S01]  /*a680*/  ISETP.GE.AND P0, PT, R68, 0x21, PT ;  /* 0x000000214400780c */ /* 0x000fe20003f06270 */
[----:B------:R-:W-:-:S04]  /*a690*/  UIMAD.WIDE.U32 UR44, UR44, UR10, URZ ;  /* 0x0000000a2c2c72a5 */ /* 0x000fc8000f8e003f */
[----:B------:R-:W-:Y:S02]  /*a6a0*/  UIADD3 UR45, UR18, UR45, URZ ;  /* 0x0000002d122d7290 */ /* 0x000fe4000fffe03f */
[----:B------:R-:W-:Y:S02]  /*a6b0*/  UIMAD UR18, UR19, UR36, URZ ;  /* 0x00000024131272a4 */ /* 0x000fe4000f8e023f */
[----:B------:R-:W-:Y:S02]  /*a6c0*/  UIMAD.WIDE.U32 UR44, UR11, UR36, UR44 ;  /* 0x000000240b2c72a5 */ /* 0x000fe4000f8e002c */
[----:B------:R-:W-:-:S04]  /*a6d0*/  UIMAD UR18, UR11, UR37, UR18 ;  /* 0x000000250b1272a4 */ /* 0x000fc8000f8e0212 */
[----:B------:R-:W-:Y:S02]  /*a6e0*/  UIADD3 UR19, UR18, UR45, URZ ;  /* 0x0000002d12137290 */ /* 0x000fe4000fffe03f */
[----:B------:R-:W-:Y:S02]  /*a6f0*/  ULEA UR18, UP0, UR44, UR38, 0x3 ;  /* 0x000000262c127291 */ /* 0x000fe4000f80183f */
[----:B------:R-:W-:Y:S02]  /*a700*/  USHF.L.U64.HI UR45, UR8, 0x2, UR9 ;  /* 0x00000002082d7899 */ /* 0x000fe40008010209 */
[----:B------:R-:W-:Y:S02]  /*a710*/  ULEA.HI.X UR44, UR44, UR39, UR19, 0x3, UP0 ;  /* 0x000000272c2c7291 */ /* 0x000fe400080f1c13 */
[----:B------:R-:W-:Y:S01]  /*a720*/  UIADD3 UR19, UR6, -UR47, URZ ;  /* 0x8000002f06137290 */ /* 0x000fe2000fffe03f */
[----:B------:R-:W-:Y:S01]  /*a730*/  IADD3 R86, P1, R86, UR18, RZ ;  /* 0x0000001256567c10 */ /* 0x000fe2000ff3e0ff */
[----:B------:R-:W-:Y:S01]  /*a740*/  USHF.L.U32 UR18, UR8, 0x2, URZ ;  /* 0x0000000208127899 */ /* 0x000fe2000800063f */
[----:B0-----:R-:W-:Y:S01]  /*a750*/  IMAD R206, R80, UR45, RZ ;  /* 0x0000002d50ce7c24 */ /* 0x001fe2000f8e02ff */
        /* <DEDUP_REMOVED lines=11> */
[----:B------:R-:W-:Y:S02]  /*a810*/  IADD3 R87, R87, R81, RZ ;  /* 0x0000005157577210 */ /* 0x000fe40007ffe0ff */
[----:B------:R0:W1:Y:S02]  /*a820*/  LDS R81, [R134+0x2180] ;  /* 0x0021800086517984 */ /* 0x0000640000000800 */
[----:B------:R-:W-:Y:S01]  /*a830*/  IADD3 R93, R93, R83, RZ ;  /* 0x000000535d5d7210 */ /* 0x000fe20007ffe0ff */
[----:B------:R-:W-:Y:S06]  /*a840*/  @!P0 BRA `(.L_x_15295) ;  /* 0x0000000000088947 */ /* 0x000fec0003800000 */
[----:B------:R2:W-:Y:S04]  /*a850*/  REDG.E.ADD.F32.FTZ.RN.STRONG.GPU desc[UR20][R92.64+-0xf80], R159 ;  /* 0xfff0809f5c0079a6 */ /* 0x0005e8000c10f394 */
[----:B-1----:R2:W-:Y:S02]  /*a860*/  REDG.E.ADD.F32.FTZ.RN.STRONG.GPU desc[UR20][R86.64+-0xf80], R81 ;  /* 0xfff08051560079a6 */ /* 0x0025e4000c10f394 */
.L_x_15295:
[----:B------:R-:W-:Y:S05]  /*a870*/  BSYNC B0 ;  /* 0x0000000000007941 */ /* 0x000fea0003800000 */
.L_x_15294:
[----:B------:R-:W3:Y:S01]  /*a880*/  LDS R133, [R133+0x2200] ;  /* 0x0022000085857984 */ /* 0x000ee20000000800 */
[----:B------:R-:W-:Y:S04]  /*a890*/  BSSY B0, `(.L_x_15296) ;  /* 0x0000004000007945 */ /* 0x000fe80003800000 */
[----:B------:R-:W-:Y:S05]  /*a8a0*/  @!P1 BRA `(.L_x_15297) ;  /* 0x0000000000089947 */ /* 0x000fea0003800000 */
[----:B------:R4:W-:Y:S04]  /*a8b0*/  REDG.E.ADD.F32.FTZ.RN.STRONG.GPU desc[UR20][R92.64+-0xf00], R161 ;  /* 0xfff100a15c0079a6 */ /* 0x0009e8000c10f394 */
[----:B---3--:R4:W-:Y:S02]  /*a8c0*/  REDG.E.ADD.F32.FTZ.RN.STRONG.GPU desc[UR20][R86.64+-0xf00], R133 ;  /* 0xfff10085560079a6 */ /* 0x0089e4000c10f394 */
.L_x_15297:
[----:B------:R-:W-:Y:S05]  /*a8d0*/  BSYNC B0 ;  /* 0x0000000000007941 */ /* 0x000fea0003800000 */
.L_x_15296:
[----:B-12---:R1:W2:Y:S01]  /*a8e0*/  LDS R81, [R132+0x2280] ;  /* 0x0022800084517984 */ /* 0x0062a20000000800 */
[----:B------:R-:W-:Y:S04]  /*a8f0*/  BSSY B0, `(.L_x_15298) ;  /* 0x0000004000007945 */ /* 0x000fe80003800000 */
[----:B------:R-:W-:Y:S05]  /*a900*/  @!P2 BRA `(.L_x_15299) ;  /* 0x000000000008a947 */ /* 0x000fea0003800000 */
[----:B------:R0:W-:Y:S04]  /*a910*/  REDG.E.ADD.F32.FTZ.RN.STRONG.GPU desc[UR20][R92.64+-0xe80], R168 ;  /* 0xfff180a85c0079a6 */ /* 0x0001e8000c10f394 */
[----:B--2---:R0:W-:Y:S02]  /*a920*/  REDG.E.ADD.F32.FTZ.RN.STRONG.GPU desc[UR20][R86.64+-0xe80], R81 ;  /* 0xfff18051560079a6 */ /* 0x0041e4000c10f394 */
.L_x_15299:
[----:B------:R-:W-:Y:S05]  /*a930*/  BSYNC B0 ;  /* 0x0000000000007941 */ /* 0x000fea0003800000 */
.L_x_15298:
        /* <DEDUP_REMOVED lines=12> */
.L_x_15301:
[----:B------:R-:W-:Y:S05]  /*aa00*/  BSYNC B0 ;  /* 0x0000000000007941 */ /* 0x000fea0003800000 */
.L_x_15300:
[----:B0-2---:R0:W2:Y:S01]  /*aa10*/  LDS R81, [R130+0x2380] ;  /* 0x0023800082517984 */ /* 0x0050a20000000800 */
[----:B------:R-:W-:Y:S04]  /*aa20*/  BSSY B0, `(.L_x_15302) ;  /* 0x0000004000007945 */ /* 0x000fe80003800000 */
[----:B------:R-:W-:Y:S05]  /*aa30*/  @!P0 BRA `(.L_x_15303) ;  /* 0x0000000000088947 */ /* 0x000fea0003800000 */
[----:B------:R0:W-:Y:S04]  /*aa40*/  REDG.E.ADD.F32.FTZ.RN.STRONG.GPU desc[UR20][R92.64+-0xd80], R182 ;  /* 0xfff280b65c0079a6 */ /* 0x0001e8000c10f394 */
[----:B--2---:R0:W-:Y:S02]  /*aa50*/  REDG.E.ADD.F32.FTZ.RN.STRONG.GPU desc[UR20][R86.64+-0xd80], R81 ;  /* 0xfff28051560079a6 */ /* 0x0041e4000c10f394 */
.L_x_15303:
[----:B------:R-:W-:Y:S05]  /*aa60*/  BSYNC B0 ;  /* 0x0000000000007941 */ /* 0x000fea0003800000 */
.L_x_15302:
[----:B------:R-:W0:Y:S01]  /*aa70*/  LDS R129, [R129+0x2400] ;  /* 0x0024000081817984 */ /* 0x000e220000000800 */
[----:B------:R-:W-:Y:S04]  /*aa80*/  BSSY B0, `(.L_x_15304) ;  /* 0x0000004000007945 */ /* 0x000fe80003800000 */
[----:B------:R-:W-:Y:S05]  /*aa90*/  @!P1 BRA `(.L_x_15305) ;  /* 0x0000000000089947 */ /* 0x000fea0003800000 */
[----:B------:R1:W-:Y:S04]  /*aaa0*/  REDG.E.ADD.F32.FTZ.RN.STRONG.GPU desc[UR20][R92.64+-0xd00], R183 ;  /* 0xfff300b75c0079a6 */ /* 0x0003e8000c10f394 */
[----:B0-----:R1:W-:Y:S02]  /*aab0*/  REDG.E.ADD.F32.FTZ.RN.STRONG.GPU desc[UR20][R86.64+-0xd00], R129 ;  /* 0xfff30081560079a6 */ /* 0x0013e4000c10f394 */
.L_x_15305:
[----:B------:R-:W-:Y:S05]  /*aac0*/  BSYNC B0 ;  /* 0x0000000000007941 */ /* 0x000fea0003800000 */
.L_x_15304:
[----:B0-2---:R0:W2:Y:S01]  /*aad0*/  LDS R81, [R128+0x2480] ;  /* 0x0024800080517984 */ /* 0x0050a20000000800 */
[----:B------:R-:W-:Y:S04]  /*aae0*/  BSSY B0, `(.L_x_15306) ;  /* 0x0000004000007945 */ /* 0x000fe80003800000 */
[----:B------:R-:W-:Y:S05]  /*aaf0*/  @!P2 BRA `(.L_x_15307) ;  /* 0x000000000008a947 */ /* 0x000fea0003800000 */
[----:B------:R0:W-:Y:S04]  /*ab00*/  REDG.E.ADD.F32.FTZ.RN.STRONG.GPU desc[UR20][R92.64+-0xc80], R184 ;  /* 0xfff380b85c0079a6 */ /* 0x0001e8000c10f394 */
[----:B--2---:R0:W-:Y:S02]  /*ab10*/  REDG.E.ADD.F32.FTZ.RN.STRONG.GPU desc[UR20][R86.64+-0xc80], R81 ;  /* 0xfff38051560079a6 */ /* 0x0041e4000c10f394 */
.L_x_15307:
[----:B------:R-:W-:Y:S05]  /*ab20*/  BSYNC B0 ;  /* 0x0000000000007941 */ /* 0x000fea0003800000 */
.L_x_15306:
[----:B------:R-:W0:Y:S01]  /*ab30*/  LDS R125, [R125+0x2500] ;  /* 0x002500007d7d7984 */ /* 0x000e220000000800 */
[----:B------:R-:W-:Y:S04]  /*ab40*/  BSSY B0, `(.L_x_15308) ;  /* 0x0000004000007945 */ /* 0x000fe80003800000 */
[----:B------:R-:W-:Y:S05]  /*ab50*/  @!P3 BRA `(.L_x_15309) ;  /* 0x000000000008b947 */ /* 0x000fea0003800000 */
[----:B------:R1:W-:Y:S04]  /*ab60*/  REDG.E.ADD.F32.FTZ.RN.STRONG.GPU desc[UR20][R92.64+-0xc00], R185 ;  /* 0xfff400b95c0079a6 */ /* 0x0003e8000c10f394 */
[----:B0-----:R1:W-:Y:S02]  /*ab70*/  REDG.E.ADD.F32.FTZ.RN.STRONG.GPU desc[UR20][R86.64+-0xc00], R125 ;  /* 0xfff4007d560079a6 */ /* 0x0013e4000c10f394 */
.L_x_15309:
[----:B------:R-:W-:Y:S05]  /*ab80*/  BSYNC B0 ;  /* 0x0000000000007941 */ /* 0x000fea0003800000 */
.L_x_15308:
[----:B0-2---:R0:W2:Y:S01]  /*ab90*/  LDS R81, [R124+0x2580] ;  /* 0x002580007c517984 */ /* 0x0050a20000000800 */
[----:B------:R-:W-:Y:S04]  /*aba0*/  BSSY B0, `(.L_x_15310) ;  /* 0x0000004000007945 */ /* 0x000fe80003800000 */
[----:B------:R-:W-:Y:S05]  /*abb0*/  @!P4 BRA `(.L_x_15311) ;  /* 0x000000000008c947 */ /* 0x000fea0003800000 */
[----:B------:R0:W-:Y:S04]  /*abc0*/  REDG.E.ADD.F32.FTZ.RN.STRONG.GPU desc[UR20][R92.64+-0xb80], R187 ;  /* 0xfff480bb5c0079a6 */ /* 0x0001e8000c10f394 */
[----:B--2---:R0:W-:Y:S02]  /*abd0*/  REDG.E.ADD.F32.FTZ.RN.STRONG.GPU desc[UR20][R86.64+-0xb80], R81 ;  /* 0xfff48051560079a6 */ /* 0x0041e4000c10f394 */
.L_x_15311:
[----:B------:R-:W-:Y:S05]  /*abe0*/  BSYNC B0 ;  /* 0x0000000000007941 */ /* 0x000fea0003800000 */
.L_x_15310:
[----:B------:R-:W0:Y:S01]  /*abf0*/  LDS R123, [R123+0x2600] ;  /* 0x002600007b7b7984 */ /* 0x000e220000000800 */
[----:B------:R-:W-:Y:S04]  /*ac00*/  BSSY B0, `(.L_x_15312) ;  /* 0x0000004000007945 */ /* 0x000fe80003800000 */
[----:B------:R-:W-:Y:S05]  /*ac10*/  @!P5 BRA `(.L_x_15313) ;  /* 0x000000000008d947 */ /* 0x000fea0003800000 */
[----:B------:R1:W-:Y:S04]  /*ac20*/  REDG.E.ADD.F32.FTZ.RN.STRONG.GPU desc[UR20][R92.64+-0xb00], R190 ;  /* 0xfff500be5c0079a6 */ /* 0x0003e8000c10f394 */
[----:B0-----:R1:W-:Y:S02]  /*ac30*/  REDG.E.ADD.F32.FTZ.RN.STRONG.GPU desc[UR20][R86.64+-0xb00], R123 ;  /* 0xfff5007b560079a6 */ /* 0x0013e4000c10f394 */
.L_x_15313:
[----:B------:R-:W-:Y:S05]  /*ac40*/  BSYNC B0 ;  /* 0x0000000000007941 */ /* 0x000fea0003800000 */
.L_x_15312:
[----:B0-2---:R0:W2:Y:S01]  /*ac50*/  LDS R81, [R122+0x2680] ;  /* 0x002680007a517984 */ /* 0x0050a20000000800 */
        /* <DEDUP_REMOVED lines=10> */
[----:B--2---:R0:W-:Y:S02]  /*ad00*/  REDG.E.ADD.F32.FTZ.RN.STRONG.GPU desc[UR20][R86.64+-0xa80], R81 ;  /* 0xfff58051560079a6 */ /* 0x0041e4000c10f394 */
.L_x_15315:
[----:B------:R-:W-:Y:S05]  /*ad10*/  BSYNC B0 ;  /* 0x0000000000007941 */ /* 0x000fea0003800000 */
.L_x_15314:
[----:B------:R-:W0:Y:S01]  /*ad20*/  LDS R121, [R121+0x2700] ;  /* 0x0027000079797984 */ /* 0x000e220000000800 */
[----:B------:R-:W-:Y:S04]  /*ad30*/  BSSY B0, `(.L_x_15316) ;  /* 0x0000004000007945 */ /* 0x000fe80003800000 */
[----:B------:R-:W-:Y:S05]  /*ad40*/  @!P0 BRA `(.L_x_15317) ;  /* 0x0000000000088947 */ /* 0x000fea0003800000 */
[----:B------:R1:W-:Y:S04]  /*ad50*/  REDG.E.ADD.F32.FTZ.RN.STRONG.GPU desc[UR20][R92.64+-0xa00], R193 ;  /* 0xfff600c15c0079a6 */ /* 0x0003e8000c10f394 */
[----:B0-----:R1:W-:Y:S02]  /*ad60*/  REDG.E.ADD.F32.FTZ.RN.STRONG.GPU desc[UR20][R86.64+-0xa00], R121 ;  /* 0xfff60079560079a6 */ /* 0x0013e4000c10f394 */
.L_x_15317:
[----:B------:R-:W-:Y:S05]  /*ad70*/  BSYNC B0 ;  /* 0x0000000000007941 */ /* 0x000fea0003800000 */
.L_x_15316:
[----:B0-2---:R0:W2:Y:S01]  /*ad80*/  LDS R81, [R120+0x2780] ;  /* 0x0027800078517984 */ /* 0x0050a20000000800 */
[----:B------:R-:W-:Y:S04]  /*ad90*/  BSSY B0, `(.L_x_15318) ;  /* 0x0000004000007945 */ /* 0x000fe80003800000 */
[----:B------:R-:W-:Y:S05]  /*ada0*/  @!P1 BRA `(.L_x_15319) ;  /* 0x0000000000089947 */ /* 0x000fea0003800000 */
[----:B------:R0:W-:Y:S04]  /*adb0*/  REDG.E.ADD.F32.FTZ.RN.STRONG.GPU desc[UR20][R92.64+-0x980], R194 ;  /* 0xfff680c25c0079a6 */ /* 0x0001e8000c10f394 */
[----:B--2---:R0:W-:Y:S02]  /*adc0*/  REDG.E.ADD.F32.FTZ.RN.STRONG.GPU desc[UR20][R86.64+-0x980], R81 ;  /* 0xfff68051560079a6 */ /* 0x0041e4000c10f394 */
.L_x_15319:
[----:B------:R-:W-:Y:S05]  /*add0*/  BSYNC B0 ;  /* 0x0000000000007941 */ /* 0x000fea0003800000 */
.L_x_15318:
[----:B------:R-:W0:Y:S01]  /*ade0*/  LDS R119, [R119+0x2800] ;  /* 0x0028000077777984 */ /* 0x000e220000000800 */
[----:B------:R-:W-:Y:S04]  /*adf0*/  BSSY B0, `(.L_x_15320) ;  /* 0x0000004000007945 */ /* 0x000fe80003800000 */
[----:B------:R-:W-:Y:S05]  /*ae00*/  @!P2 BRA `(.L_x_15321) ;  /* 0x000000000008a947 */ /* 0x000fea0003800000 */
[----:B------:R1:W-:Y:S04]  /*ae10*/  REDG.E.ADD.F32.FTZ.RN.STRONG.GPU desc[UR20][R92.64+-0x900], R195 ;  /* 0xfff700c35c0079a6 */ /* 0x0003e8000c10f394 */
[----:B0-----:R1:W-:Y:S02]  /*ae20*/  REDG.E.ADD.F32.FTZ.RN.STRONG.GPU desc[UR20][R86.64+-0x900], R119 ;  /* 0xfff70077560079a6 */ /* 0x0013e4000c10f394 */
.L_x_15321:
[----:B------:R-:W-:Y:S05]  /*ae30*/  BSYNC B0 ;  /* 0x0000000000007941 */ /* 0x000fea0003800000 */
.L_x_15320:
[----:B0-2---:R0:W2:Y:S01]  /*ae40*/  LDS R81, [R118+0x2880] ;  /* 0x0028800076517984 */ /* 0x0050a20000000800 */
[----:B------:R-:W-:Y:S04]  /*ae50*/  BSSY B0, `(.L_x_15322) ;  /* 0x0000004000007945 */ /* 0x000fe80003800000 */
[----:B------:R-:W-:Y:S05]  /*ae60*/  @!P3 BRA `(.L_x_15323) ;  /* 0x000000000008b947 */ /* 0x000fea0003800000 */
[----:B------:R0:W-:Y:S04]  /*ae70*/  REDG.E.ADD.F32.FTZ.RN.STRONG.GPU desc[UR20][R92.64+-0x880], R197 ;  /* 0xfff780c55c0079a6 */ /* 0x0001e8000c10f394 */
[----:B--2---:R0:W-:Y:S02]  /*ae80*/  REDG.E.ADD.F32.FTZ.RN.STRONG.GPU desc[UR20][R86.64+-0x880], R81 ;  /* 0xfff78051560079a6 */ /* 0x0041e4000c10f394 */
.L_x_15323:
[----:B------:R-:W-:Y:S05]  /*ae90*/  BSYNC B0 ;  /* 0x0000000000007941 */ /* 0x000fea0003800000 */
.L_x_15322:
[----:B------:R-:W0:Y:S01]  /*aea0*/  LDS R117, [R117+0x2900] ;  /* 0x0029000075757984 */ /* 0x000e220000000800 */
[----:B------:R-:W-:Y:S04]  /*aeb0*/  BSSY B0, `(.L_x_15324) ;  /* 0x0000004000007945 */ /* 0x000fe80003800000 */
[----:B------:R-:W-:Y:S05]  /*aec0*/  @!P4 BRA `(.L_x_15325) ;  /* 0x000000000008c947 */ /* 0x000fea0003800000 */
[----:B------:R1:W-:Y:S04]  /*aed0*/  REDG.E.ADD.F32.FTZ.RN.STRONG.GPU desc[UR20][R92.64+-0x800], R200 ;  /* 0xfff800c85c0079a6 */ /* 0x0003e8000c10f394 */
[----:B0-----:R1:W-:Y:S02]  /*aee0*/  REDG.E.ADD.F32.FTZ.RN.STRONG.GPU desc[UR20][R86.64+-0x800], R117 ;  /* 0xfff80075560079a6 */ /* 0x0013e4000c10f394 */
.L_x_15325:
[----:B------:R-:W-:Y:S05]  /*aef0*/  BSYNC B0 ;  /* 0x0000000000007941 */ /* 0x000fea0003800000 */
.L_x_15324:
[----:B0-2---:R0:W2:Y:S01]  /*af00*/  LDS R81, [R116+0x2980] ;  /* 0x0029800074517984 */ /* 0x0050a20000000800 */
[----:B------:R-:W-:Y:S04]  /*af10*/  BSSY B0, `(.L_x_15326) ;  /* 0x0000004000007945 */ /* 0x000fe80003800000 */
[----:B------:R-:W-:Y:S05]  /*af20*/  @!P5 BRA `(.L_x_15327) ;  /* 0x000000000008d947 */ /* 0x000fea0003800000 */
[----:B------:R0:W-:Y:S04]  /*af30*/  REDG.E.ADD.F32.FTZ.RN.STRONG.GPU desc[UR20][R92.64+-0x780], R202 ;  /* 0xfff880ca5c0079a6 */ /* 0x0001e8000c10f394 */
[----:B--2---:R0:W-:Y:S02]  /*af40*/  REDG.E.ADD.F32.FTZ.RN.STRONG.GPU desc[UR20][R86.64+-0x780], R81 ;  /* 0xfff88051560079a6 */ /* 0x0041e4000c10f394 */
.L_x_15327:
[----:B------:R-:W-:Y:S05]  /*af50*/  BSYNC B0 ;  /* 0x0000000000007941 */ /* 0x000fea0003800000 */
.L_x_15326:
        /* <DEDUP_REMOVED lines=12> */
.L_x_15329:
[----:B------:R-:W-:Y:S05]  /*b020*/  BSYNC B0 ;  /* 0x0000000000007941 */ /* 0x000fea0003800000 */
.L_x_15328:
[----:B------:R-:W0:Y:S01]  /*b030*/  LDS R113, [R113+0x2a80] ;  /* 0x002a800071717984 */ /* 0x000e220000000800 */
[----:B------:R-:W-:Y:S04]  /*b040*/  BSSY B0, `(.L_x_15330) ;  /* 0x0000004000007945 */ /* 0x000fe80003800000 */
[----:B------:R-:W-:Y:S05]  /*b050*/  @!P0 BRA `(.L_x_15331) ;  /* 0x0000000000088947 */ /* 0x000fea0003800000 */
[----:B------:R1:W-:Y:S04]  /*b060*/  REDG.E.ADD.F32.FTZ.RN.STRONG.GPU desc[UR20][R92.64+-0x680], R204 ;  /* 0xfff980cc5c0079a6 */ /* 0x0003e8000c10f394 */
[----:B0-----:R1:W-:Y:S02]  /*b070*/  REDG.E.ADD.F32.FTZ.RN.STRONG.GPU desc[UR20][R86.64+-0x680], R113 ;  /* 0xfff98071560079a6 */ /* 0x0013e4000c10f394 */
.L_x_15331:
[----:B------:R-:W-:Y:S05]  /*b080*/  BSYNC B0 ;  /* 0x0000000000007941 */ /* 0x000fea0003800000 */
.L_x_15330:
[----:B------:R-:W0:Y:S01]  /*b090*/  LDS R111, [R111+0x2b00] ;  /* 0x002b00006f6f7984 */ /* 0x000e220000000800 */
[----:B------:R-:W-:Y:S04]  /*b0a0*/  BSSY B0, `(.L_x_15332) ;  /* 0x0000004000007945 */ /* 0x000fe80003800000 */
[----:B------:R-:W-:Y:S05]  /*b0b0*/  @!P1 BRA `(.L_x_15333) ;  /* 0x0000000000089947 */ /* 0x000fea0003800000 */
[----:B------:R1:W-:Y:S04]  /*b0c0*/  REDG.E.ADD.F32.FTZ.RN.STRONG.GPU desc[UR20][R92.64+-0x600], R205 ;  /* 0xfffa00cd5c0079a6 */ /* 0x0003e8000c10f394 */
[----:B0-----:R1:W-:Y:S02]  /*b0d0*/  REDG.E.ADD.F32.FTZ.RN.STRONG.GPU desc[UR20][R86.64+-0x600], R111 ;  /* 0xfffa006f560079a6 */ /* 0x0013e4000c10f394 */
.L_x_15333:
[----:B------:R-:W-:Y:S05]  /*b0e0*/  BSYNC B0 ;  /* 0x0000000000007941 */ /* 0x000fea0003800000 */
.L_x_15332:
[----:B------:R-:W0:Y:S01]  /*b0f0*/  LDS R99, [R99+0x2b80] ;  /* 0x002b800063637984 */ /* 0x000e220000000800 */
[----:B------:R-:W-:Y:S04]  /*b100*/  BSSY B0, `(.L_x_15334) ;  /* 0x0000004000007945 */ /* 0x000fe80003800000 */
[----:B------:R-:W-:Y:S05]  /*b110*/  @!P2 BRA `(.L_x_15335) ;  /* 0x000000000008a947 */ /* 0x000fea0003800000 */
[----:B------:R1:W-:Y:S04]  /*b120*/  REDG.E.ADD.F32.FTZ.RN.STRONG.GPU desc[UR20][R92.64+-0x580], R207 ;  /* 0xfffa80cf5c0079a6 */ /* 0x0003e8000c10f394 */
[----:B0-----:R1:W-:Y:S02]  /*b130*/  REDG.E.ADD.F32.FTZ.RN.STRONG.GPU desc[UR20][R86.64+-0x580], R99 ;  /* 0xfffa8063560079a6 */ /* 0x0013e4000c10f394 */
.L_x_15335:
[----:B------:R-:W-:Y:S05]  /*b140*/  BSYNC B0 ;  /* 0x0000000000007941 */ /* 0x000fea0003800000 */
.L_x_15334:
[----:B0-2---:R0:W2:Y:S01]  /*b150*/  LDS R81, [R98+0x2c00] ;  /* 0x002c000062517984 */ /* 0x0050a20000000800 */
[----:B------:R-:W-:Y:S04]  /*b160*/  BSSY B0, `(.L_x_15336) ;  /* 0x0000004000007945 */ /* 0x000fe80003800000 */
[----:B------:R-:W-:Y:S05]  /*b170*/  @!P3 BRA `(.L_x_15337) ;  /* 0x000000000008b947 */ /* 0x000fea0003800000 */
[----:B------:R0:W-:Y:S04]  /*b180*/  REDG.E.ADD.F32.FTZ.RN.STRONG.GPU desc[UR20][R92.64+-0x500], R212 ;  /* 0xfffb00d45c0079a6 */ /* 0x0001e8000c10f394 */
[----:B--2---:R0:W-:Y:S02]  /*b190*/  REDG.E.ADD.F32.FTZ.RN.STRONG.GPU desc[UR20][R86.64+-0x500], R81 ;  /* 0xfffb0051560079a6 */ /* 0x0041e4000c10f394 */
.L_x_15337:
[----:B------:R-:W-:Y:S05]  /*b1a0*/  BSYNC B0 ;  /* 0x0000000000007941 */ /* 0x000fea0003800000 */
.L_x_15336:
[----:B------:R-:W0:Y:S01]  /*b1b0*/  LDS R97, [R97+0x2c80] ;  /* 0x002c800061617984 */ /* 0x000e220000000800 */
[----:B------:R-:W-:Y:S04]  /*b1c0*/  BSSY B0, `(.L_x_15338) ;  /* 0x0000004000007945 */ /* 0x000fe80003800000 */
[----:B------:R-:W-:Y:S05]  /*b1d0*/  @!P4 BRA `(.L_x_15339) ;  /* 0x000000000008c947 */ /* 0x000fea0003800000 */
[----:B------:R1:W-:Y:S04]  /*b1e0*/  REDG.E.ADD.F32.FTZ.RN.STRONG.GPU desc[UR20][R92.64+-0x480], R213 ;  /* 0xfffb80d55c0079a6 */ /* 0x0003e8000c10f394 */
[----:B0-----:R1:W-:Y:S02]  /*b1f0*/  REDG.E.ADD.F32.FTZ.RN.STRONG.GPU desc[UR20][R86.64+-0x480], R97 ;  /* 0xfffb8061560079a6 */ /* 0x0013e4000c10f394 */
.L_x_15339:
[----:B------:R-:W-:Y:S05]  /*b200*/  BSYNC B0 ;  /* 0x0000000000007941 */ /* 0x000fea0003800000 */
.L_x_15338:
[----:B0-2---:R0:W2:Y:S01]  /*b210*/  LDS R81, [R96+0x2d00] ;  /* 0x002d000060517984 */ /* 0x0050a20000000800 */
[----:B------:R-:W-:Y:S04]  /*b220*/  BSSY B0, `(.L_x_15340) ;  /* 0x0000004000007945 */ /* 0x000fe80003800000 */
[----:B------:R-:W-:Y:S05]  /*b230*/  @!P5 BRA `(.L_x_15341) ;  /* 0x000000000008d947 */ /* 0x000fea0003800000 */
[----:B------:R0:W-:Y:S04]  /*b240*/  REDG.E.ADD.F32.FTZ.RN.STRONG.GPU desc[UR20][R92.64+-0x400], R222 ;  /* 0xfffc00de5c0079a6 */ /* 0x0001e8000c10f394 */
[----:B--2---:R0:W-:Y:S02]  /*b250*/  REDG.E.ADD.F32.FTZ.RN.STRONG.GPU desc[UR20][R86.64+-0x400], R81 ;  /* 0xfffc0051560079a6 */ /* 0x0041e4000c10f394 */
.L_x_15341:
[----:B------:R-:W-:Y:S05]  /*b260*/  BSYNC B0 ;  /* 0x0000000000007941 */ /* 0x000fea0003800000 */
.L_x_15340:
        /* <DEDUP_REMOVED lines=12> */
.L_x_15343:
[----:B------:R-:W-:Y:S05]  /*b330*/  BSYNC B0 ;  /* 0x0000000000007941 */ /* 0x000fea0003800000 */
.L_x_15342:
[----:B0-2---:R0:W2:Y:S01]  /*b340*/  LDS R81, [R94+0x2e00] ;  /* 0x002e00005e517984 */ /* 0x0050a20000000800 */
[----:B------:R-:W-:Y:S04]  /*b350*/  BSSY B0, `(.L_x_15344) ;  /* 0x0000004000007945 */ /* 0x000fe80003800000 */
[----:B------:R-:W-:Y:S05]  /*b360*/  @!P0 BRA `(.L_x_15345) ;  /* 0x0000000000088947 */ /* 0x000fea0003800000 */
[----:B------:R0:W-:Y:S04]  /*b370*/  REDG.E.ADD.F32.FTZ.RN.STRONG.GPU desc[UR20][R92.64+-0x300], R224 ;  /* 0xfffd00e05c0079a6 */ /* 0x0001e8000c10f394 */
[----:B--2---:R0:W-:Y:S02]  /*b380*/  REDG.E.ADD.F32.FTZ.RN.STRONG.GPU desc[UR20][R86.64+-0x300], R81 ;  /* 0xfffd0051560079a6 */ /* 0x0041e4000c10f394 */
.L_x_15345:
[----:B------:R-:W-:Y:S05]  /*b390*/  BSYNC B0 ;  /* 0x0000000000007941 */ /* 0x000fea0003800000 */
.L_x_15344:
[----:B------:R-:W0:Y:S01]  /*b3a0*/  LDS R79, [R79+0x2e80] ;  /* 0x002e80004f4f7984 */ /* 0x000e220000000800 */
[----:B------:R-:W-:Y:S04]  /*b3b0*/  BSSY B0, `(.L_x_15346) ;  /* 0x0000004000007945 */ /* 0x000fe80003800000 */
[----:B------:R-:W-:Y:S05]  /*b3c0*/  @!P1 BRA `(.L_x_15347) ;  /* 0x0000000000089947 */ /* 0x000fea0003800000 */
[----:B------:R1:W-:Y:S04]  /*b3d0*/  REDG.E.ADD.F32.FTZ.RN.STRONG.GPU desc[UR20][R92.64+-0x280], R225 ;  /* 0xfffd80e15c0079a6 */ /* 0x0003e8000c10f394 */
[----:B0-----:R1:W-:Y:S02]  /*b3e0*/  REDG.E.ADD.F32.FTZ.RN.STRONG.GPU desc[UR20][R86.64+-0x280], R79 ;  /* 0xfffd804f560079a6 */ /* 0x0013e4000c10f394 */
.L_x_15347:
[----:B------:R-:W-:Y:S05]  /*b3f0*/  BSYNC B0 ;  /* 0x0000000000007941 */ /* 0x000fea0003800000 */
.L_x_15346:
[----:B01----:R0:W1:Y:S01]  /*b400*/  LDS R79, [R78+0x2f00] ;  /* 0x002f00004e4f7984 */ /* 0x0030620000000800 */
[----:B------:R-:W-:Y:S04]  /*b410*/  BSSY B0, `(.L_x_15348) ;  /* 0x0000004000007945 */ /* 0x000fe80003800000 */
[----:B------:R-:W-:Y:S05]  /*b420*/  @!P2 BRA `(.L_x_15349) ;  /* 0x000000000008a947 */ /* 0x000fea0003800000 */
[----:B------:R0:W-:Y:S04]  /*b430*/  REDG.E.ADD.F32.FTZ.RN.STRONG.GPU desc[UR20][R92.64+-0x200], R237 ;  /* 0xfffe00ed5c0079a6 */ /* 0x0001e8000c10f394 */
[----:B-1----:R0:W-:Y:S02]  /*b440*/  REDG.E.ADD.F32.FTZ.RN.STRONG.GPU desc[UR20][R86.64+-0x200], R79 ;  /* 0xfffe004f560079a6 */ /* 0x0021e4000c10f394 */
.L_x_15349:
[----:B------:R-:W-:Y:S05]  /*b450*/  BSYNC B0 ;  /* 0x0000000000007941 */ /* 0x000fea0003800000 */
.L_x_15348:
[----:B------:R-:W0:Y:S01]  /*b460*/  LDS R75, [R75+0x2f80] ;  /* 0x002f80004b4b7984 */ /* 0x000e220000000800 */
[----:B------:R-:W-:Y:S04]  /*b470*/  BSSY B0, `(.L_x_15350) ;  /* 0x0000004000007945 */ /* 0x000fe80003800000 */
[----:B------:R-:W-:Y:S05]  /*b480*/  @!P3 BRA `(.L_x_15351) ;  /* 0x000000000008b947 */ /* 0x000fea0003800000 */
[----:B------:R1:W-:Y:S04]  /*b490*/  REDG.E.ADD.F32.FTZ.RN.STRONG.GPU desc[UR20][R92.64+-0x180], R238 ;  /* 0xfffe80ee5c0079a6 */ /* 0x0003e8000c10f394 */
[----:B0-----:R0:W-:Y:S02]  /*b4a0*/  REDG.E.ADD.F32.FTZ.RN.STRONG.GPU desc[UR20][R86.64+-0x180], R75 ;  /* 0xfffe804b560079a6 */ /* 0x0011e4000c10f394 */
.L_x_15351:
[----:B------:R-:W-:Y:S05]  /*b4b0*/  BSYNC B0 ;  /* 0x0000000000007941 */ /* 0x000fea0003800000 */
.L_x_15350:
[----:B------:R-:W0:Y:S01]  /*b4c0*/  LDS R73, [R73+0x3000] ;  /* 0x0030000049497984 */ /* 0x000e220000000800 */
[----:B------:R-:W-:Y:S04]  /*b4d0*/  BSSY B0, `(.L_x_15352) ;  /* 0x0000004000007945 */ /* 0x000fe80003800000 */
[----:B------:R-:W-:Y:S05]  /*b4e0*/  @!P4 BRA `(.L_x_15353) ;  /* 0x000000000008c947 */ /* 0x000fea0003800000 */
[----:B------:R1:W-:Y:S04]  /*b4f0*/  REDG.E.ADD.F32.FTZ.RN.STRONG.GPU desc[UR20][R92.64+-0x100], R239 ;  /* 0xffff00ef5c0079a6 */ /* 0x0003e8000c10f394 */
[----:B0-----:R0:W-:Y:S02]  /*b500*/  REDG.E.ADD.F32.FTZ.RN.STRONG.GPU desc[UR20][R86.64+-0x100], R73 ;  /* 0xffff0049560079a6 */ /* 0x0011e4000c10f394 */
.L_x_15353:
[----:B------:R-:W-:Y:S05]  /*b510*/  BSYNC B0 ;  /* 0x0000000000007941 */ /* 0x000fea0003800000 */
.L_x_15352:
[----:B------:R-:W0:Y:S01]  /*b520*/  LDS R71, [R71+0x3080] ;  /* 0x0030800047477984 */ /* 0x000e220000000800 */
[----:B------:R-:W-:Y:S04]  /*b530*/  BSSY B0, `(.L_x_15354) ;  /* 0x0000004000007945 */ /* 0x000fe80003800000 */
[----:B------:R-:W-:Y:S05]  /*b540*/  @!P5 BRA `(.L_x_15355) ;  /* 0x000000000008d947 */ /* 0x000fea0003800000 */
[----:B------:R1:W-:Y:S04]  /*b550*/  REDG.E.ADD.F32.FTZ.RN.STRONG.GPU desc[UR20][R92.64+-0x80], R240 ;  /* 0xffff80f05c0079a6 */ /* 0x0003e8000c10f394 */
[----:B0-----:R0:W-:Y:S02]  /*b560*/  REDG.E.ADD.F32.FTZ.RN.STRONG.GPU desc[UR20][R86.64+-0x80], R71 ;  /* 0xffff8047560079a6 */ /* 0x0011e4000c10f394 */
.L_x_15355:
[----:B------:R-:W-:Y:S05]  /*b570*/  BSYNC B0 ;  /* 0x0000000000007941 */ /* 0x000fea0003800000 */
.L_x_15354:
[----:B------:R-:W5:Y:S01]  /*b580*/  SHFL.DOWN PT, R68, R59, 0x1, 0x1f ;  /* 0x08201f003b447f89 */ /* 0x000f6200000e0000 */
[----:B------:R-:W-:Y:S01]  /*b590*/  ISETP.GT.AND P0, PT, R108, 0x1e, PT ;  /* 0x0000001e6c00780c */ /* 0x000fe20003f04270 */
[----:B------:R-:W-:Y:S01]  /*b5a0*/  FFMA.FTZ R25, R58, R90, R25 ;  /* 0x0000005a3a197223 */ /* 0x000fe20000010019 */
[----:B------:R-:W-:Y:S01]  /*b5b0*/  FFMA.FTZ R173, R173, R58, R72 ;  /* 0x0000003aadad7223 */ /* 0x000fe20000010048 */
[----:B0-----:R-:W0:Y:S01]  /*b5c0*/  SHFL.DOWN PT, R78, R69, 0x1, 0x1f ;  /* 0x08201f00454e7f89 */ /* 0x001e2200000e0000 */
[----:B------:R-:W-:Y:S01]  /*b5d0*/  FFMA.FTZ R17, R56, R40, R17 ;  /* 0x0000002838117223 */ /* 0x000fe20000010011 */
[----:B------:R-:W-:Y:S01]  /*b5e0*/  FFMA.FTZ R77, R77, R56, R70 ;  /* 0x000000384d4d7223 */ /* 0x000fe20000010046 */
        /* <DEDUP_REMOVED lines=44> */
[----:B------:R-:W-:Y:S01]  /*b8b0*/  FADD.FTZ R39, R170, R39 ;  /* 0x00000027aa277221 */ /* 0x000fe20000010000 */
[----:B------:R-:W-:Y:S01]  /*b8c0*/  FADD.FTZ R38, R163, R38 ;  /* 0x00000026a3267221 */ /* 0x000fe20000010000 */
[----:B0-----:R-:W-:Y:S01]  /*b8d0*/  @!P0 FADD.FTZ R59, R59, R68 ;  /* 0x000000443b3b8221 */ /* 0x001fe20000010000 */
[----:B------:R-:W-:Y:S01]  /*b8e0*/  FFMA.FTZ R28, R71, R91, R28 ;  /* 0x0000005b471c7223 */ /* 0x000fe2000001001c */
        /* <DEDUP_REMOVED lines=8> */
[----:B------:R-:W-:Y:S01]  /*b970*/  FFMA.FTZ R31, R234, R104, R31 ;  /* 0x00000068ea1f7223 */ /* 0x000fe2000001001f */
[----:B------:R-:W-:Y:S01]  /*b980*/  FADD.FTZ R35, R154, R35 ;  /* 0x000000239a237221 */ /* 0x000fe20000010000 */
[----:B------:R-:W-:-:S07]  /*b990*/  FADD.FTZ R34, R143, R34 ;  /* 0x000000228f227221 */ /* 0x000fce0000010000 */
        /* <DEDUP_REMOVED lines=13> */
[----:B------:R-:W-:-:S04]  /*ba70*/  FMUL.FTZ R59, R150, R236 ;  /* 0x000000ec963b7220 */ /* 0x000fc80000410000 */
[----:B------:R-:W-:Y:S01]  /*ba80*/  FFMA.FTZ R59, R114, R235, R59 ;  /* 0x000000eb723b7223 */ /* 0x000fe2000001003b */
[----:B------:R0:W-:Y:S03]  /*ba90*/  @!P1 STS.64 [UR17+0x3188], R68 ;  /* 0x00318844ff009988 */ /* 0x0001e60008000a11 */
[----:B------:R-:W-:Y:S01]  /*baa0*/  FFMA.FTZ R76, R76, R59, R177 ;  /* 0x0000003b4c4c7223 */ /* 0x000fe200000100b1 */
[----:B------:R-:W-:-:S03]  /*bab0*/  FFMA.FTZ R32, R59, R103, R32 ;  /* 0x000000673b207223 */ /* 0x000fc60000010020 */
[----:B------:R-:W-:Y:S01]  /*bac0*/  FADD.FTZ R33, R76, R33 ;  /* 0x000000214c217221 */ /* 0x000fe20000010000 */
        /* <DEDUP_REMOVED lines=9> */
.L_x_15357:
[----:B------:R-:W-:Y:S05]  /*bb60*/  BSYNC B0 ;  /* 0x0000000000007941 */ /* 0x000fea0003800000 */
.L_x_15356:
[----:B------:R-:W-:Y:S02]  /*bb70*/  UIADD3 UR7, UR7, 0x1, URZ ;  /* 0x0000000107077890 */ /* 0x000fe4000fffe03f */
[----:B------:R-:W-:Y:S02]  /*bb80*/  UIADD3 UR8, UP1, UR8, 0x1, URZ ;  /* 0x0000000108087890 */ /* 0x000fe4000ff3e03f */
[----:B------:R-:W-:Y:S02]  /*bb90*/  UISETP.GE.AND UP0, UPT, UR7, UR54, UPT ;  /* 0x000000360700728c */ /* 0x000fe4000bf06270 */
[----:B------:R-:W-:-:S04]  /*bba0*/  UIADD3.X UR9, URZ, UR9, URZ, UP1, !UPT ;  /* 0x000000093f097290 */ /* 0x000fc80008ffe43f */
[----:B------:R-:W-:-:S13]  /*bbb0*/  PLOP3.LUT P0, PT, PT, PT, UP0, 0x80, 0x0 ;  /* 0x000000000000781c */ /* 0x000fda0003f0f008 */
[----:B------:R-:W-:Y:S05]  /*bbc0*/  @!P0 BRA `(.L_x_15358) ;  /* 0xffffff7c007c8947 */ /* 0x000fea000383ffff */
.L_x_15279:
[----:B------:R-:W-:Y:S01]  /*bbd0*/  BAR.SYNC.DEFER_BLOCKING 0x0 ;  /* 0x0000000000007b1d */ /* 0x000fe20000010000 */
[----:B------:R-:W-:-:S05]  /*bbe0*/  MOV R3, 0x10 ;  /* 0x0000001000037802 */ /* 0x000fca0000000f00 */
[----:B------:R-:W-:Y:S01]  /*bbf0*/  IMAD.WIDE R2, R106, R3, UR48 ;  /* 0x000000306a027e25 */ /* 0x000fe2000f8e0203 */
[----:B------:R-:W-:Y:S01]  /*bc00*/  LEA R40, R108, UR17, 0x5 ;  /* 0x000000116c287c11 */ /* 0x000fe2000f8e28ff */
        /* <DEDUP_REMOVED lines=8> */
[----:B------:R-:W-:-:S02]  /*bc90*/  USHF.L.U32 UR8, UR7, 0x9, URZ ;  /* 0x0000000907087899 */ /* 0x000fc4000800063f */
[----:B------:R-:W-:Y:S02]  /*bca0*/  UIMAD UR17, UR27, UR24, URZ ;  /* 0x000000181b1172a4 */ /* 0x000fe4000f8e023f */
[----:B------:R-:W-:Y:S02]  /*bcb0*/  USHF.R.S32.HI UR9, URZ, 0x1f, UR8 ;  /* 0x0000001f3f097899 */ /* 0x000fe40008011408 */
[----:B------:R-:W-:Y:S02]  /*bcc0*/  UIMAD UR17, UR10, UR25, UR17 ;  /* 0x000000190a1172a4 */ /* 0x000fe4000f8e0211 */
[----:B------:R-:W-:Y:S02]  /*bcd0*/  UIMAD.WIDE.U32 UR24, UR10, UR24, UR8 ;  /* 0x000000180a1872a5 */ /* 0x000fe4000f8e0008 */
[----:B------:R-:W-:Y:S02]  /*bce0*/  UIADD3 UR48, UP1, UR48, -0x400, URZ ;  /* 0xfffffc0030307890 */ /* 0x000fe4000ff3e03f */
[----:B------:R-:W-:-:S02]  /*bcf0*/  UIADD3 UR25, UR25, UR17, URZ ;  /* 0x0000001119197290 */ /* 0x000fc4000fffe03f */
[----:B------:R-:W-:Y:S02]  /*bd00*/  UIMAD UR17, UR26, UR18, URZ ;  /* 0x000000121a1172a4 */ /* 0x000fe4000f8e023f */
[----:B------:R-:W-:Y:S02]  /*bd10*/  UIADD3 UR13, UP2, UR13, -0x800, URZ ;  /* 0xfffff8000d0d7890 */ /* 0x000fe4000ff5e03f */
[----:B------:R-:W-:Y:S02]  /*bd20*/  UIMAD UR17, UR46, UR19, UR17 ;  /* 0x000000132e1172a4 */ /* 0x000fe4000f8e0211 */
[----:B------:R-:W-:Y:S02]  /*bd30*/  UIMAD.WIDE.U32 UR18, UR46, UR18, UR24 ;  /* 0x000000122e1272a5 */ /* 0x000fe4000f8e0018 */
[----:B------:R-:W-:Y:S01]  /*bd40*/  UIADD3 UR15, UP3, UR15, -0x800, URZ ;  /* 0xfffff8000f0f7890 */ /* 0x000fe2000ff7e03f */
[----:B------:R-:W-:Y:S01]  /*bd50*/  ULDC.64 UR24, c[0x0][0x3e0] ;  /* 0x0000f80000187ab9 */ /* 0x000fe20000000a00 */
[----:B------:R-:W-:-:S02]  /*bd60*/  UIADD3 UR19, UR19, UR17, URZ ;  /* 0x0000001113137290 */ /* 0x000fc4000fffe03f */
[----:B------:R-:W-:Y:S02]  /*bd70*/  ULEA UR17, UP0, UR18, UR24, 0x1 ;  /* 0x0000001812117291 */ /* 0x000fe4000f80083f */
[----:B------:R-:W-:Y:S02]  /*bd80*/  UIADD3 UR51, UP4, UR51, -0x400, URZ ;  /* 0xfffffc0033337890 */ /* 0x000fe4000ff9e03f */
[----:B------:R-:W-:Y:S02]  /*bd90*/  ULEA.HI.X UR18, UR18, UR25, UR19, 0x1, UP0 ;  /* 0x0000001912127291 */ /* 0x000fe400080f0c13 */
[----:B------:R-:W-:Y:S02]  /*bda0*/  UIADD3 UR53, UP5, UR53, -0x400, URZ ;  /* 0xfffffc0035357890 */ /* 0x000fe4000ffbe03f */
[----:B------:R-:W-:Y:S02]  /*bdb0*/  UIADD3 UR6, UR6, 0x1, URZ ;  /* 0x0000000106067890 */ /* 0x000fe4000fffe03f */
[----:B------:R-:W-:-:S02]  /*bdc0*/  UIADD3.X UR49, UR49, -0x1, URZ, UP1, !UPT ;  /* 0xffffffff31317890 */ /* 0x000fc40008ffe43f */
[----:B------:R-:W-:Y:S02]  /*bdd0*/  UIADD3.X UR14, UR14, -0x1, URZ, UP2, !UPT ;  /* 0xffffffff0e0e7890 */ /* 0x000fe400097fe43f */
[----:B------:R-:W-:Y:S02]  /*bde0*/  UIADD3.X UR16, UR16, -0x1, URZ, UP3, !UPT ;  /* 0xffffffff10107890 */ /* 0x000fe40009ffe43f */
[----:B------:R-:W-:Y:S02]  /*bdf0*/  UIADD3.X UR50, UR50, -0x1, URZ, UP4, !UPT ;  /* 0xffffffff32327890 */ /* 0x000fe4000a7fe43f */
[----:B------:R-:W-:Y:S01]  /*be00*/  UIADD3.X UR52, UR52, -0x1, URZ, UP5, !UPT ;  /* 0xffffffff34347890 */ /* 0x000fe2000affe43f */
[----:B-----5:R-:W-:Y:S04]  /*be10*/  STS.128 [R105], R4 ;  /* 0x0000000469007388 */ /* 0x020fe80000000c00 */
[----:B--2---:R2:W-:Y:S01]  /*be20*/  STS.128 [R105+0x200], R12 ;  /* 0x0002000c69007388 */ /* 0x0045e20000000c00 */
[----:B------:R-:W-:-:S03]  /*be30*/  NOP ;  /* 0x0000000000007918 */ /* 0x000fc60000000000 */
[----:B------:R-:W5:Y:S04]  /*be40*/  LDS.128 R8, [R40] ;  /* 0x0000000028087984 */ /* 0x000f680000000c00 */
[----:B------:R-:W0:Y:S01]  /*be50*/  LDS.128 R4, [R40+0x10] ;  /* 0x0000100028047984 */ /* 0x000e220000000c00 */
[----:B--2---:R-:W-:Y:S02]  /*be60*/  F2FP.F16.F32.PACK_AB R15, R25, R26 ;  /* 0x0000001a190f723e */ /* 0x004fe400000000ff */
[----:B------:R-:W-:Y:S02]  /*be70*/  F2FP.F16.F32.PACK_AB R26, R19, R20 ;  /* 0x00000014131a723e */ /* 0x000fe400000000ff */
[----:B------:R-:W-:Y:S01]  /*be80*/  F2FP.F16.F32.PACK_AB R25, R21, R22 ;  /* 0x000000161519723e */ /* 0x000fe200000000ff */
[----:B-----5:R-:W-:-:S02]  /*be90*/  HADD2.F32 R0, -RZ, R8.H0_H0 ;  /* 0x20000008ff007230 */ /* 0x020fc40000004100 */
        /* <DEDUP_REMOVED lines=20> */
[----:B------:R-:W2:Y:S02]  /*bfe0*/  @!P2 MUFU.EX2 R0, R0 ;  /* 0x000000000000a308 */ /* 0x000ea40000000800 */
[----:B------:R-:W-:-:S06]  /*bff0*/  @!P0 FMUL.FTZ R8, R2, -1.4426950216293334961 ;  /* 0xbfb8aa3b02088820 */ /* 0x000fcc0000410000 */
[----:B------:R-:W5:Y:S01]  /*c000*/  @!P1 MUFU.EX2 R3, R3 ;  /* 0x0000000300039308 */ /* 0x000f620000000800 */
[----:B------:R-:W-:-:S07]  /*c010*/  @!P4 FMUL.FTZ R9, R9, -1.4426950216293334961 ;  /* 0xbfb8aa3b0909c820 */ /* 0x000fce0000410000 */
[----:B------:R-:W1:Y:S01]  /*c020*/  @!P0 MUFU.EX2 R8, R8 ;  /* 0x0000000800088308 */ /* 0x000e620000000800 */
        /* <DEDUP_REMOVED lines=10> */
[----:B-1----:R-:W-:-:S07]  /*c0d0*/  @!P0 FADD.FTZ R8, R8, 1 ;  /* 0x3f80000008088421 */ /* 0x002fce0000010000 */
[----:B------:R-:W1:Y:S01]  /*c0e0*/  @!P0 MUFU.RCP R8, R8 ;  /* 0x0000000800088308 */ /* 0x000e620000001000 */
[--C-:B0-----:R-:W-:Y:S02]  /*c0f0*/  HADD2.F32 R3, -RZ, R4.reuse.H0_H0 ;  /* 0x20000004ff037230 */ /* 0x101fe40000004100 */
[----:B--2---:R-:W-:Y:S01]  /*c100*/  @!P2 FMUL.FTZ R33, R33, R2 ;  /* 0x000000022121a220 */ /* 0x004fe20000410000 */
[----:B------:R-:W-:Y:S01]  /*c110*/  @!P5 FMUL.FTZ R2, R10, -1.4426950216293334961 ;  /* 0xbfb8aa3b0a02d820 */ /* 0x000fe20000410000 */
[----:B------:R-:W-:Y:S01]  /*c120*/  FSETP.GTU.FTZ.AND P2, PT, R11, 20, PT ;  /* 0x41a000000b00780b */ /* 0x000fe20003f5c000 */
[----:B------:R-:W-:Y:S02]  /*c130*/  HADD2.F32 R4, -RZ, R4.H1_H1 ;  /* 0x30000004ff047230 */ /* 0x000fe40000004100 */
[----:B------:R-:W-:Y:S01]  /*c140*/  FADD.FTZ R10, R3, UR5 ;  /* 0x00000005030a7e21 */ /* 0x000fe20008010000 */
[----:B------:R-:W-:Y:S01]  /*c150*/  @!P3 FMUL.FTZ R3, R14, -1.4426950216293334961 ;  /* 0xbfb8aa3b0e03b820 */ /* 0x000fe20000410000 */
[----:B------:R-:W0:Y:S01]  /*c160*/  @!P4 MUFU.EX2 R9, R9 ;  /* 0x000000090009c308 */ /* 0x000e220000000800 */
[----:B-----5:R-:W-:Y:S01]  /*c170*/  @!P1 FMUL.FTZ R34, R34, R13 ;  /* 0x0000000d22229220 */ /* 0x020fe20000410000 */
[----:B------:R-:W-:Y:S01]  /*c180*/  FADD.FTZ R12, R4, UR5 ;  /* 0x00000005040c7e21 */ /* 0x000fe20008010000 */
[----:B------:R-:W-:-:S05]  /*c190*/  FSETP.GTU.FTZ.AND P1, PT, R10, 20, PT ;  /* 0x41a000000a00780b */ /* 0x000fca0003f3c000 */
[----:B------:R-:W2:Y:S01]  /*c1a0*/  @!P3 MUFU.EX2 R3, R3 ;  /* 0x000000030003b308 */ /* 0x000ea20000000800 */
[----:B-1----:R-:W-:Y:S01]  /*c1b0*/  @!P0 FMUL.FTZ R35, R35, R8 ;  /* 0x0000000823238220 */ /* 0x002fe20000410000 */
        /* <DEDUP_REMOVED lines=10> */
[----:B--2---:R-:W-:Y:S01]  /*c260*/  @!P3 FADD.FTZ R3, R3, 1 ;  /* 0x3f8000000303b421 */ /* 0x004fe20000010000 */
        /* <DEDUP_REMOVED lines=10> */
[----:B------:R0:W5:Y:S01]  /*c310*/  @!P6 MUFU.RCP R12, R0 ;  /* 0x00000000000ce308 */ /* 0x0001620000001000 */
        /* <DEDUP_REMOVED lines=10> */
[----:B-----5:R-:W-:Y:S01]  /*c3c0*/  @!P6 FMUL.FTZ R37, R37, R12 ;  /* 0x0000000c2525e220 */ /* 0x020fe20000410000 */
[----:B------:R-:W-:-:S02]  /*c3d0*/  FSETP.GTU.FTZ.AND P6, PT, R5, 20, PT ;  /* 0x41a000000500780b */ /* 0x000fc40003fdc000 */
[----:B------:R-:W-:Y:S02]  /*c3e0*/  F2FP.F16.F32.PACK_AB R12, R31, R32 ;  /* 0x000000201f0c723e */ /* 0x000fe400000000ff */
[----:B------:R-:W-:Y:S01]  /*c3f0*/  FSETP.GTU.FTZ.AND P3, PT, R6, 20, PT ;  /* 0x41a000000600780b */ /* 0x000fe20003f7c000 */
[----:B------:R2:W5:Y:S01]  /*c400*/  @!P5 MUFU.RCP R13, R2 ;  /* 0x00000002000dd308 */ /* 0x0005620000001000 */
        /* <DEDUP_REMOVED lines=11> */
[----:B-----5:R-:W-:Y:S01]  /*c4c0*/  @!P5 FMUL.FTZ R38, R38, R13 ;  /* 0x0000000d2626d220 */ /* 0x020fe20000410000 */
        /* <DEDUP_REMOVED lines=11> */
[----:B------:R2:W5:Y:S01]  /*c580*/  @!P0 MUFU.RCP R7, R10 ;  /* 0x0000000a00078308 */ /* 0x0005620000001000 */
[----:B------:R-:W-:Y:S01]  /*c590*/  LDS.128 R12, [R105+0x200] ;  /* 0x00020000690c7984 */ /* 0x000fe20000000c00 */
[----:B------:R-:W-:Y:S01]  /*c5a0*/  @!P5 FMUL.FTZ R3, R3, -1.4426950216293334961 ;  /* 0xbfb8aa3b0303d820 */ /* 0x000fe20000410000 */
[----:B0-----:R-:W-:Y:S01]  /*c5b0*/  @!P4 FADD.FTZ R0, R0, 1 ;  /* 0x3f8000000000c421 */ /* 0x001fe20000010000 */
[----:B-1----:R-:W-:-:S04]  /*c5c0*/  @!P6 FADD.FTZ R2, R2, 1 ;  /* 0x3f8000000202e421 */ /* 0x002fc80000010000 */
[----:B------:R-:W0:Y:S01]  /*c5d0*/  @!P5 MUFU.EX2 R3, R3 ;  /* 0x000000030003d308 */ /* 0x000e220000000800 */
[----:B--2---:R-:W1:Y:S07]  /*c5e0*/  LDS.128 R8, [R105] ;  /* 0x0000000069087984 */ /* 0x004e6e0000000c00 */
[----:B------:R-:W2:Y:S01]  /*c5f0*/  @!P3 MUFU.EX2 R4, R4 ;  /* 0x000000040004b308 */ /* 0x000ea20000000800 */
[----:B-----5:R-:W-:-:S05]  /*c600*/  @!P0 FMUL.FTZ R44, R44, R7 ;  /* 0x000000072c2c8220 */ /* 0x020fca0000410000 */
[----:B------:R-:W-:Y:S02]  /*c610*/  F2FP.F16.F32.PACK_AB R20, R44, R41 ;  /* 0x000000292c14723e */ /* 0x000fe400000000ff */
[----:B------:R-:W5:Y:S01]  /*c620*/  @!P2 MUFU.EX2 R5, R5 ;  /* 0x000000050005a308 */ /* 0x000f620000000800 */
[----:B0-----:R-:W-:-:S07]  /*c630*/  @!P5 FADD.FTZ R3, R3, 1 ;  /* 0x3f8000000303d421 */ /* 0x001fce0000010000 */
[----:B------:R-:W0:Y:S01]  /*c640*/  @!P1 MUFU.EX2 R6, R6 ;  /* 0x0000000600069308 */ /* 0x000e220000000800 */
[----:B--2---:R-:W-:-:S07]  /*c650*/  @!P3 FADD.FTZ R4, R4, 1 ;  /* 0x3f8000000404b421 */ /* 0x004fce0000010000 */
[----:B------:R2:W3:Y:S01]  /*c660*/  @!P6 MUFU.RCP R17, R2 ;  /* 0x000000020011e308 */ /* 0x0004e20000001000 */
[----:B-----5:R-:W-:-:S07]  /*c670*/  @!P2 FADD.FTZ R5, R5, 1 ;  /* 0x3f8000000505a421 */ /* 0x020fce0000010000 */
[----:B------:R5:W4:Y:S01]  /*c680*/  @!P5 MUFU.RCP R16, R3 ;  /* 0x000000030010d308 */ /* 0x000b220000001000 */
[----:B--2---:R-:W-:Y:S01]  /*c690*/  MOV R2, UR17 ;  /* 0x0000001100027c02 */ /* 0x004fe20008000f00 */
[----:B0-----:R-:W-:-:S06]  /*c6a0*/  @!P1 FADD.FTZ R6, R6, 1 ;  /* 0x3f80000006069421 */ /* 0x001fcc0000010000 */
[----:B------:R-:W0:Y:S01]  /*c6b0*/  @!P4 MUFU.RCP R0, R0 ;  /* 0x000000000000c308 */ /* 0x000e220000001000 */
[----:B-----5:R-:W-:Y:S01]  /*c6c0*/  MOV R3, UR18 ;  /* 0x0000001200037c02 */ /* 0x020fe20008000f00 */
[----:B---3--:R-:W-:Y:S01]  /*c6d0*/  @!P6 FMUL.FTZ R46, R46, R17 ;  /* 0x000000112e2ee220 */ /* 0x008fe20000410000 */
[----:B------:R-:W-:Y:S01]  /*c6e0*/  F2FP.F16.F32.PACK_AB R17, R36, R35 ;  /* 0x000000232411723e */ /* 0x000fe200000000ff */
[----:B------:R-:W-:Y:S01]  /*c6f0*/  ULDC.64 UR18, c[0x0][0x3a8] ;  /* 0x0000ea0000127ab9 */ /* 0x000fe20000000a00 */
[----:B------:R-:W-:Y:S01]  /*c700*/  IMAD.WIDE R2, R106, 0x10, R2 ;  /* 0x000000106a027825 */ /* 0x000fe200078e0202 */
[----:B------:R-:W-:Y:S02]  /*c710*/  UIMAD UR17, UR27, UR18, URZ ;  /* 0x000000121b1172a4 */ /* 0x000fe4000f8e023f */
[----:B------:R-:W2:Y:S01]  /*c720*/  @!P3 MUFU.RCP R19, R4 ;  /* 0x000000040013b308 */ /* 0x000ea20000001000 */
[----:B----4-:R-:W-:Y:S01]  /*c730*/  @!P5 FMUL.FTZ R47, R47, R16 ;  /* 0x000000102f2fd220 */ /* 0x010fe20000410000 */
[----:B------:R-:W-:Y:S01]  /*c740*/  F2FP.F16.F32.PACK_AB R16, R34, R33 ;  /* 0x000000212210723e */ /* 0x000fe200000000ff */
[----:B-1----:R-:W-:Y:S01]  /*c750*/  STG.E.128 desc[UR20][R2.64], R8 ;  /* 0x0000000802007986 */ /* 0x002fe2000c101d14 */
[----:B------:R-:W-:-:S02]  /*c760*/  UIMAD UR17, UR10, UR19, UR17 ;  /* 0x000000130a1172a4 */ /* 0x000fc4000f8e0211 */
[----:B------:R-:W-:Y:S01]  /*c770*/  UIMAD.WIDE.U32 UR8, UR10, UR18, UR8 ;  /* 0x000000120a0872a5 */ /* 0x000fe2000f8e0008 */
[----:B------:R1:W-:Y:S01]  /*c780*/  STG.E.128 desc[UR20][R2.64+0x200], R12 ;  /* 0x0002000c02007986 */ /* 0x0003e2000c101d14 */
[----:B------:R3:W4:Y:S01]  /*c790*/  @!P2 MUFU.RCP R18, R5 ;  /* 0x000000050012a308 */ /* 0x0007220000001000 */
[----:B0-----:R-:W-:Y:S01]  /*c7a0*/  @!P4 FMUL.FTZ R43, R43, R0 ;  /* 0x000000002b2bc220 */ /* 0x001fe20000410000 */
[----:B------:R-:W-:Y:S01]  /*c7b0*/  ULDC.64 UR18, c[0x0][0x3b0] ;  /* 0x0000ec0000127ab9 */ /* 0x000fe20000000a00 */
[----:B------:R-:W-:Y:S02]  /*c7c0*/  UIADD3 UR9, UR9, UR17, URZ ;  /* 0x0000001109097290 */ /* 0x000fe4000fffe03f */
[----:B------:R-:W-:Y:S02]  /*c7d0*/  UIMAD UR17, UR26, UR18, URZ ;  /* 0x000000121a1172a4 */ /* 0x000fe4000f8e023f */
[----:B------:R-:W-:Y:S01]  /*c7e0*/  UIMAD.WIDE.U32 UR8, UR46, UR18, UR8 ;  /* 0x000000122e0872a5 */ /* 0x000fe2000f8e0008 */
[----:B------:R-:W0:Y:S01]  /*c7f0*/  @!P1 MUFU.RCP R21, R6 ;  /* 0x0000000600159308 */ /* 0x000e220000001000 */
[----:B--2---:R-:W-:Y:S01]  /*c800*/  @!P3 FMUL.FTZ R48, R48, R19 ;  /* 0x000000133030b220 */ /* 0x004fe20000410000 */
[----:B------:R-:W-:Y:S01]  /*c810*/  F2FP.F16.F32.PACK_AB R19, R42, R39 ;  /* 0x000000272a13723e */ /* 0x000fe200000000ff */
[----:B---3--:R-:W-:Y:S01]  /*c820*/  FADD.FTZ R5, R33, R112 ;  /* 0x0000007021057221 */ /* 0x008fe20000010000 */
[----:B------:R-:W-:-:S02]  /*c830*/  UIMAD UR17, UR46, UR19, UR17 ;  /* 0x000000132e1172a4 */ /* 0x000fc4000f8e0211 */
[----:B------:R-:W-:Y:S01]  /*c840*/  F2FP.F16.F32.PACK_AB R22, R48, R47 ;  /* 0x0000002f3016723e */ /* 0x000fe200000000ff */
[----:B------:R-:W-:Y:S01]  /*c850*/  FADD.FTZ R0, R5, R34 ;  /* 0x0000002205007221 */ /* 0x000fe20000010000 */
[----:B------:R-:W-:Y:S01]  /*c860*/  ULDC.64 UR18, c[0x0][0x3f0] ;  /* 0x0000fc0000127ab9 */ /* 0x000fe20000000a00 */
[----:B----4-:R-:W-:Y:S01]  /*c870*/  @!P2 FMUL.FTZ R49, R49, R18 ;  /* 0x000000123131a220 */ /* 0x010fe20000410000 */
[----:B------:R-:W-:Y:S01]  /*c880*/  F2FP.F16.F32.PACK_AB R18, R38, R37 ;  /* 0x000000252612723e */ /* 0x000fe200000000ff */
[----:B------:R-:W-:Y:S01]  /*c890*/  BAR.SYNC.DEFER_BLOCKING 0x0 ;  /* 0x0000000000007b1d */ /* 0x000fe20000010000 */
[----:B------:R-:W-:Y:S01]  /*c8a0*/  FADD.FTZ R5, R0, R35 ;  /* 0x0000002300057221 */ /* 0x000fe20000010000 */
[----:B------:R-:W-:Y:S02]  /*c8b0*/  UIADD3 UR17, UR9, UR17, URZ ;  /* 0x0000001109117290 */ /* 0x000fe4000fffe03f */
[----:B------:R-:W-:Y:S01]  /*c8c0*/  ULEA UR9, UP0, UR8, UR18, 0x1 ;  /* 0x0000001208097291 */ /* 0x000fe2000f80083f */
[----:B------:R-:W-:Y:S01]  /*c8d0*/  FADD.FTZ R36, R5, R36 ;  /* 0x0000002405247221 */ /* 0x000fe20000010000 */
[----:B0-----:R-:W-:Y:S01]  /*c8e0*/  @!P1 FMUL.FTZ R50, R50, R21 ;  /* 0x0000001532329220 */ /* 0x001fe20000410000 */
[----:B------:R-:W-:Y:S01]  /*c8f0*/  F2FP.F16.F32.PACK_AB R21, R46, R43 ;  /* 0x0000002b2e15723e */ /* 0x000fe200000000ff */
[----:B------:R-:W-:Y:S01]  /*c900*/  ULEA.HI.X UR8, UR8, UR19, UR17, 0x1, UP0 ;  /* 0x0000001308087291 */ /* 0x000fe200080f0c11 */
[----:B------:R-:W-:Y:S01]  /*c910*/  FADD.FTZ R37, R36, R37 ;  /* 0x0000002524257221 */ /* 0x000fe20000010000 */
[----:B-1----:R-:W-:Y:S01]  /*c920*/  MOV R2, UR9 ;  /* 0x0000000900027c02 */ /* 0x002fe20008000f00 */
[----:B------:R-:W-:Y:S01]  /*c930*/  UISETP.GT.AND UP0, UPT, UR12, 0x1, UPT ;  /* 0x000000010c00788c */ /* 0x000fe2000bf04270 */
[----:B------:R-:W-:Y:S01]  /*c940*/  F2FP.F16.F32.PACK_AB R23, R50, R49 ;  /* 0x000000313217723e */ /* 0x000fe200000000ff */
[----:B------:R-:W-:Y:S01]  /*c950*/  FADD.FTZ R38, R37, R38 ;  /* 0x0000002625267221 */ /* 0x000fe20000010000 */
[----:B------:R-:W-:Y:S01]  /*c960*/  MOV R3, UR8 ;  /* 0x0000000800037c02 */ /* 0x000fe20008000f00 */
[----:B------:R-:W-:-:S02]  /*c970*/  UMOV UR12, UR7 ;  /* 0x00000007000c7c82 */ /* 0x000fc40008000000 */
[----:B------:R-:W-:Y:S01]  /*c980*/  FADD.FTZ R39, R38, R39 ;  /* 0x0000002726277221 */ /* 0x000fe20000010000 */
[----:B------:R-:W-:Y:S01]  /*c990*/  PLOP3.LUT P0, PT, PT, PT, UP0, 0x80, 0x0 ;  /* 0x000000000000781c */ /* 0x000fe20003f0f008 */
[----:B------:R-:W-:-:S04]  /*c9a0*/  IMAD.WIDE R106, R106, 0x10, R2 ;  /* 0x000000106a6a7825 */ /* 0x000fc800078e0202 */
        /* <DEDUP_REMOVED lines=17> */
.L_x_15246:
        /* <DEDUP_REMOVED lines=30> */
.L_x_15361:
[----:B------:R-:W-:Y:S05]  /*cca0*/  BSYNC B0 ;  /* 0x0000000000007941 */ /* 0x000fea0003800000 */
.L_x_15360:
[----:B------:R-:W-:Y:S01]  /*ccb0*/  ULDC.64 UR4, c[0x0][0x3f8] ;  /* 0x0000fe0000047ab9 */ /* 0x000fe20000000a00 */
[----:B------:R-:W-:Y:S01]  /*ccc0*/  BSSY B0, `(.L_x_15362) ;  /* 0x000001f000007945 */ /* 0x000fe20003800000 */
[----:B------:R-:W-:-:S04]  /*ccd0*/  ISETP.NE.U32.AND P0, PT, RZ, UR4, PT ;  /* 0x00000004ff007c0c */ /* 0x000fc8000bf05070 */
[----:B------:R-:W-:-:S13]  /*cce0*/  ISETP.NE.AND.EX P0, PT, RZ, UR5, PT, P0 ;  /* 0x00000005ff007c0c */ /* 0x000fda000bf05300 */
[----:B------:R-:W-:Y:S05]  /*ccf0*/  @!P0 BRA `(.L_x_15363) ;  /* 0x0000000000688947 */ /* 0x000fea0003800000 */
[----:B------:R-:W-:Y:S06]  /*cd00*/  BAR.SYNC.DEFER_BLOCKING 0x0 ;  /* 0x0000000000007b1d */ /* 0x000fec0000010000 */
[----:B-1----:R-:W1:Y:S01]  /*cd10*/  SHFL.DOWN P0, R3, R112, 0x1, 0x1f ;  /* 0x08201f0070037f89 */ /* 0x002e620000000000 */
[----:B0-----:R-:W0:Y:S01]  /*cd20*/  S2R R4, SR_LANEID ;  /* 0x0000000000047919 */ /* 0x001e220000000000 */
[----:B--2---:R-:W2:Y:S01]  /*cd30*/  S2R R9, SR_TID.X ;  /* 0x0000000000097919 */ /* 0x004ea20000002100 */
[----:B-1----:R-:W-:-:S05]  /*cd40*/  @P0 FADD R3, R3, R112 ;  /* 0x0000007003030221 */ /* 0x002fca0000000000 */
[----:B------:R-:W1:Y:S01]  /*cd50*/  SHFL.DOWN P0, R0, R3, 0x2, 0x1f ;  /* 0x08401f0003007f89 */ /* 0x000e620000000000 */
        /* <DEDUP_REMOVED lines=20> */
.L_x_15363:
[----:B--2---:R-:W2:Y:S02]  /*cea0*/  S2R R9, SR_TID.X ;  /* 0x0000000000097919 */ /* 0x004ea40000002100 */
.L_x_15364:
[----:B------:R-:W-:Y:S05]  /*ceb0*/  BSYNC B0 ;  /* 0x0000000000007941 */ /* 0x000fea0003800000 */
.L_x_15362:
        /* <DEDUP_REMOVED lines=15> */
.L_x_15365:
        /* <DEDUP_REMOVED lines=19> */
.L_x_15366:
        /* <DEDUP_REMOVED lines=10> */
.L_x_18994:


//--------------------- .text._Z25selective_scan_bwd_kernelI32Selective_Scan_bwd_kernel_traitsILi32ELi16ELb1ELb1ELb1ELb1ELb1EN3c104HalfENS1_7complexIfEEEEv12SSMParamsBwd --------------------------
	.section	.text._Z25selective_scan_bwd_kernelI32Selective_Scan_bwd_kernel_traitsILi32ELi16ELb1ELb1ELb1ELb1ELb1EN3c104HalfENS1_7complexIfEEEEv12SSMParamsBwd,"ax",@progbits
	.align	128
        .global         _Z25selective_scan_bwd_kernelI32Selective_Scan_bwd_kernel_traitsILi32ELi16ELb1ELb1ELb1ELb1ELb1EN3c104HalfENS1_7complexIfEEEEv12SSMParamsBwd
        .type           _Z25selective_scan_bwd_kernelI32Selective_Scan_bwd_kernel_traitsILi32ELi16ELb1ELb1ELb1ELb1ELb1EN3c104HalfENS1_7complexIfEEEEv12SSMParamsBwd,@function
        .size           _Z25selective_scan_bwd_kernelI32Selective_Scan_bwd_kernel_traitsILi32ELi16ELb1ELb1ELb1ELb1ELb1EN3c104HalfENS1_7complexIfEEEEv12SSMParamsBwd,(.L_x_18995 - _Z25selective_scan_bwd_kernelI32Selective_Scan_bwd_kernel_traitsILi32ELi16ELb1ELb1ELb1ELb1ELb1EN3c104HalfENS1_7complexIfEEEEv12SSMParamsBwd)
        .other          _Z25selective_scan_bwd_kernelI32Selective_Scan_bwd_kernel_traitsILi32ELi16ELb1ELb1ELb1ELb1ELb1EN3c104HalfENS1_7complexIfEEEEv12SSMParamsBwd,@"STO_CUDA_ENTRY STV_DEFAULT"
_Z25selective_scan_bwd_kernelI32Selective_Scan_bwd_kernel_traitsILi32ELi16ELb1ELb1ELb1ELb1ELb1EN3c104HalfENS1_7complexIfEEEEv12SSMParamsBwd:
.text._Z25selective_scan_bwd_kernelI32Selective_Scan_bwd_kernel_traitsILi32ELi16ELb1ELb1ELb1ELb1ELb1EN3c104HalfENS1_7complexIfEEEEv12SSMParamsBwd:
        /* <DEDUP_REMOVED lines=87> */
[----:B------:R-:W-:-:S02]  /*0570*/  UIADD3 UR13, UR13, UR28, URZ ;  /* 0x0000001c0d0d7290 */ /* 0x000fc4000fffe03f */
[----:B------:R-:W-:Y:S02]  /*0580*/  UIMAD.WIDE.U32 UR18, UR10, UR26, UR18 ;  /* 0x0000001a0a1272a5 */ /* 0x000fe4000f8e0012 */
[----:B------:R-:W-:Y:S02]  /*0590*/  UIADD3 UR31, URZ, -UR5, URZ ;  /* 0x800000053f1f7290 */ /* 0x000fe4000fffe03f */
[----:B------:R-:W-:Y:S02]  /*05a0*/  UIADD3 UR9, UR9, UR20, URZ ;  /* 0x0000001409097290 */ /* 0x000fe4000fffe03f */
        /* <DEDUP_REMOVED lines=15> */
[----:B------:R-:W-:Y:S01]  /*06a0*/  UIMAD UR35, UR10, UR27, UR35 ;  /* 0x0000001b0a2372a4 */ /* 0x000fe2000f8e0223 */
[----:B------:R-:W-:-:S02]  /*06b0*/  ULDC.64 UR24, c[0x0][0x2f8] ;  /* 0x0000be0000187ab9 */ /* 0x000fc40000000a00 */
[----:B------:R-:W-:Y:S02]  /*06c0*/  @!UP1 UIADD3 UR34, UR34, -UR36, URZ ;  /* 0x8000002422229290 */ /* 0x000fe4000fffe03f */
[----:B------:R-:W-:Y:S02]  /*06d0*/  @!UP1 UIADD3 UR31, UR31, 0x1, URZ ;  /* 0x000000011f1f9890 */ /* 0x000fe4000fffe03f */
[----:B------:R-:W-:Y:S01]  /*06e0*/  UISETP.GE.U32.AND UP2, UPT, UR34, UR36, UPT ;  /* 0x000000242200728c */ /* 0x000fe2000bf46070 */
[----:B------:R-:W-:Y:S01]  /*06f0*/  ULDC.64 UR26, c[0x0][0x2f0] ;  /* 0x0000bc00001a7ab9 */ /* 0x000fe20000000a00 */
[----:B------:R-:W-:Y:S02]  /*0700*/  UISETP.GE.AND UP1, UPT, UR12, URZ, UPT ;  /* 0x0000003f0c00728c */ /* 0x000fe4000bf26270 */
[----:B------:R-:W-:Y:S02]  /*0710*/  ULEA UR51, UP3, UR50, UR26, 0x1 ;  /* 0x0000001a32337291 */ /* 0x000fe4000f86083f */
[----:B------:R-:W-:-:S02]  /*0720*/  ULEA UR26, UR17, 0xfffffc00, 0xa ;  /* 0xfffffc00111a7891 */ /* 0x000fc4000f8e503f */
[----:B------:R-:W-:-:S03]  /*0730*/  ULEA.HI.X UR50, UR50, UR27, UR29, 0x1, UP3 ;  /* 0x0000001b32327291 */ /* 0x000fc600098f0c1d */
[----:B------:R-:W-:Y:S02]  /*0740*/  @UP2 UIADD3 UR31, UR31, 0x1, URZ ;  /* 0x000000011f1f2890 */ /* 0x000fe4000fffe03f */
[----:B------:R-:W-:Y:S02]  /*0750*/  UISETP.NE.AND UP2, UPT, UR33, URZ, UPT ;  /* 0x0000003f2100728c */ /* 0x000fe4000bf45270 */
[----:B------:R-:W-:Y:S02]  /*0760*/  UIADD3 UR18, UP3, UR32, UR18, URZ ;  /* 0x0000001220127290 */ /* 0x000fe4000ff7e03f */
[----:B------:R-:W-:Y:S01]  /*0770*/  UIADD3 UR32, UP4, UR32, UR4, URZ ;  /* 0x0000000420207290 */ /* 0x000fe2000ff9e03f */
[----:B------:R-:W-:Y:S01]  /*0780*/  UMOV UR12, UR31 ;  /* 0x0000001f000c7c82 */ /* 0x000fe20008000000 */
[----:B------:R-:W-:Y:S02]  /*0790*/  UIADD3.X UR19, UR21, UR19, UR35, UP3, !UPT ;  /* 0x0000001315137290 */ /* 0x000fe40009ffe423 */
[----:B------:R-:W-:-:S02]  /*07a0*/  ULEA UR13, UP3, UR18, UR24, 0x1 ;  /* 0x00000018120d7291 */ /* 0x000fc4000f86083f */
[----:B------:R-:W-:Y:S02]  /*07b0*/  @!UP1 UIADD3 UR12, -UR12, URZ, URZ ;  /* 0x0000003f0c0c9290 */ /* 0x000fe4000fffe13f */
[----:B------:R-:W-:Y:S02]  /*07c0*/  @!UP2 ULOP3.LUT UR12, URZ, UR33, URZ, 0x33, !UPT ;  /* 0x000000213f0ca292 */ /* 0x000fe4000f8e333f */
[----:B------:R-:W-:Y:S02]  /*07d0*/  ULEA.HI.X UR18, UR18, UR25, UR19, 0x1, UP3 ;  /* 0x0000001912127291 */ /* 0x000fe400098f0c13 */
[----:B------:R-:W-:Y:S01]  /*07e0*/  USHF.R.S32.HI UR19, URZ, 0x1f, UR12 ;  /* 0x0000001f3f137899 */ /* 0x000fe2000801140c */
[----:B------:R-:W-:Y:S01]  /*07f0*/  ULDC.64 UR24, c[0x0][0x3b8] ;  /* 0x0000ee0000187ab9 */ /* 0x000fe20000000a00 */
[----:B------:R-:W-:Y:S02]  /*0800*/  UIADD3.X UR52, UR21, UR5, UR30, UP4, !UPT ;  /* 0x0000000515347290 */ /* 0x000fe4000a7fe41e */
[----:B------:R-:W-:Y:S01]  /*0810*/  ULEA UR53, UP1, UR32, UR24, 0x1 ;  /* 0x0000001820357291 */ /* 0x000fe2000f82083f */
[----:B------:R-:W-:Y:S01]  /*0820*/  ULDC.64 UR20, c[0x0][0x258] ;  /* 0x0000960000147ab9 */ /* 0x000fe20000000a00 */
[----:B------:R-:W-:-:S02]  /*0830*/  USHF.R.S32.HI UR27, URZ, 0x1f, UR26 ;  /* 0x0000001f3f1b7899 */ /* 0x000fc4000801141a */
[----:B------:R-:W-:Y:S02]  /*0840*/  UIMAD UR4, UR19, UR20, URZ ;  /* 0x00000014130472a4 */ /* 0x000fe4000f8e023f */
[----:B------:R-:W-:Y:S02]  /*0850*/  ULEA.HI.X UR52, UR32, UR25, UR52, 0x1, UP1 ;  /* 0x0000001920347291 */ /* 0x000fe400088f0c34 */
[----:B------:R-:W-:Y:S02]  /*0860*/  UIMAD.WIDE.U32 UR24, UR12, UR20, UR8 ;  /* 0x000000140c1872a5 */ /* 0x000fe4000f8e0008 */
[----:B------:R-:W-:Y:S02]  /*0870*/  UIMAD UR8, UR12, UR21, UR4 ;  /* 0x000000150c0872a4 */ /* 0x000fe4000f8e0204 */
[----:B------:R-:W-:Y:S01]  /*0880*/  UIADD3 UR9, UR15, UR16, URZ ;  /* 0x000000100f097290 */ /* 0x000fe2000fffe03f */
[----:B------:R-:W-:Y:S01]  /*0890*/  ULDC.64 UR20, c[0x0][0x278] ;  /* 0x00009e0000147ab9 */ /* 0x000fe20000000a00 */
[----:B------:R-:W-:-:S02]  /*08a0*/  UIADD3 UR15, UP1, UR26, UR24, URZ ;  /* 0x000000181a0f7290 */ /* 0x000fc4000ff3e03f */
[----:B------:R-:W-:Y:S02]  /*08b0*/  UIMAD UR19, UR19, UR20, URZ ;  /* 0x00000014131372a4 */ /* 0x000fe4000f8e023f */
        /* <DEDUP_REMOVED lines=38> */
[----:B------:R-:W-:Y:S01]  /*0b20*/  UMOV UR15, UR8 ;  /* 0x00000008000f7c82 */ /* 0x000fe20008000000 */
[----:B------:R-:W-:Y:S01]  /*0b30*/  UMOV UR16, UR9 ;  /* 0x0000000900107c82 */ /* 0x000fe20008000000 */
[----:B------:R-:W-:-:S05]  /*0b40*/  UMOV UR6, URZ ;  /* 0x0000003f00067c82 */ /* 0x000fca0008000000 */
.L_x_15481:
[----:B------:R-:W-:Y:S01]  /*0b50*/  BAR.SYNC.DEFER_BLOCKING 0x0 ;  /* 0x0000000000007b1d */ /* 0x000fe20000010000 */
[----:B0-----:R-:W-:Y:S02]  /*0b60*/  SHF.L.U32 R106, R109, 0x1, RZ ;  /* 0x000000016d6a7819 */ /* 0x001fe400000006ff */
[----:B--2---:R-:W-:Y:S02]  /*0b70*/  MOV R2, UR51 ;  /* 0x0000003300027c02 */ /* 0x004fe40008000f00 */
[----:B------:R-:W-:Y:S02]  /*0b80*/  LOP3.LUT R106, R106, 0xffffffc0, RZ, 0xc0, !PT ;  /* 0xffffffc06a6a7812 */ /* 0x000fe400078ec0ff */
[----:B------:R-:W-:Y:S01]  /*0b90*/  MOV R3, UR50 ;  /* 0x0000003200037c02 */ /* 0x000fe20008000f00 */
[----:B------:R-:W0:Y:S01]  /*0ba0*/  S2UR UR8, SR_CgaCtaId ;  /* 0x00000000000879c3 */ /* 0x000e220000008800 */
[----:B------:R-:W-:Y:S01]  /*0bb0*/  LOP3.LUT R105, R106, 0x1f, R109, 0xf8, !PT ;  /* 0x0000001f6a697812 */ /* 0x000fe200078ef86d */
[----:B------:R-:W-:Y:S01]  /*0bc0*/  UMOV UR7, 0x400 ;  /* 0x0000040000077882 */ /* 0x000fe20000000000 */
[----:B------:R-:W-:Y:S01]  /*0bd0*/  HFMA2.MMA R8, -RZ, RZ, 0, 9.5367431640625e-07 ;  /* 0x00000010ff087435 */ /* 0x000fe200000001ff */
[----:B------:R-:W-:-:S02]  /*0be0*/  ULDC UR17, c[0x0][0x224] ;  /* 0x0000890000117ab9 */ /* 0x000fc40000000800 */
[----:B------:R-:W-:-:S05]  /*0bf0*/  IMAD.WIDE R2, R105, 0x10, R2 ;  /* 0x0000001069027825 */ /* 0x000fca00078e0202 */
[----:B------:R-:W2:Y:S04]  /*0c00*/  LDG.E.128 R4, desc[UR22][R2.64] ;  /* 0x0000001602047981 */ /* 0x000ea8000c1e1d00 */
[----:B------:R-:W3:Y:S01]  /*0c10*/  LDG.E.128 R12, desc[UR22][R2.64+0x200] ;  /* 0x00020016020c7981 */ /* 0x000ee2000c1e1d00 */
[----:B------:R-:W-:Y:S01]  /*0c20*/  IMAD.WIDE R8, R105, R8, UR48 ;  /* 0x0000003069087e25 */ /* 0x000fe2000f8e0208 */
        /* <DEDUP_REMOVED lines=82> */
.L_x_15369:
[----:B------:R-:W-:Y:S05]  /*1150*/  BSYNC B0 ;  /* 0x0000000000007941 */ /* 0x000fea0003800000 */
.L_x_15368:
        /* <DEDUP_REMOVED lines=36> */
.L_x_15371:
[----:B------:R-:W-:Y:S05]  /*13a0*/  BSYNC B0 ;  /* 0x0000000000007941 */ /* 0x000fea0003800000 */
.L_x_15370:
        /* <DEDUP_REMOVED lines=36> */
.L_x_15373:
[----:B------:R-:W-:Y:S05]  /*15f0*/  BSYNC B0 ;  /* 0x0000000000007941 */ /* 0x000fea0003800000 */
.L_x_15372:
        /* <DEDUP_REMOVED lines=36> */
.L_x_15375:
[----:B------:R-:W-:Y:S05]  /*1840*/  BSYNC B0 ;  /* 0x0000000000007941 */ /* 0x000fea0003800000 */
.L_x_15374:
        /* <DEDUP_REMOVED lines=36> */
.L_x_15377:
[----:B------:R-:W-:Y:S05]  /*1a90*/  BSYNC B0 ;  /* 0x0000000000007941 */ /* 0x000fea0003800000 */
.L_x_15376:
        /* <DEDUP_REMOVED lines=36> */
.L_x_15379:
[----:B------:R-:W-:Y:S05]  /*1ce0*/  BSYNC B0 ;  /* 0x0000000000007941 */ /* 0x000fea0003800000 */
.L_x_15378:
        /* <DEDUP_REMOVED lines=36> */
.L_x_15381:
[----:B------:R-:W-:Y:S05]  /*1f30*/  BSYNC B0 ;  /* 0x0000000000007941 */ /* 0x000fea0003800000 */
.L_x_15380:
        /* <DEDUP_REMOVED lines=36> */
.L_x_15383:
[----:B------:R-:W-:Y:S05]  /*2180*/  BSYNC B0 ;  /* 0x0000000000007941 */ /* 0x000fea0003800000 */
.L_x_15382:
        /* <DEDUP_REMOVED lines=36> */
.L_x_15385:
[----:B------:R-:W-:Y:S05]  /*23d0*/  BSYNC B0 ;  /* 0x0000000000007941 */ /* 0x000fea0003800000 */
.L_x_15384:
        /* <DEDUP_REMOVED lines=34> */
.L_x_15387:
[----:B------:R-:W-:Y:S05]  /*2600*/  BSYNC B0 ;  /* 0x0000000000007941 */ /* 0x000fea0003800000 */
.L_x_15386:
        /* <DEDUP_REMOVED lines=33> */
.L_x_15389:
[----:B------:R-:W-:Y:S05]  /*2820*/  BSYNC B0 ;  /* 0x0000000000007941 */ /* 0x000fea0003800000 */
.L_x_15388:
        /* <DEDUP_REMOVED lines=33> */
.L_x_15391:
[----:B------:R-:W-:Y:S05]  /*2a40*/  BSYNC B0 ;  /* 0x0000000000007941 */ /* 0x000fea0003800000 */
.L_x_15390:
        /* <DEDUP_REMOVED lines=33> */
.L_x_15393:
[----:B------:R-:W-:Y:S05]  /*2c60*/  BSYNC B0 ;  /* 0x0000000000007941 */ /* 0x000fea0003800000 */
.L_x_15392:
        /* <DEDUP_REMOVED lines=33> */
.L_x_15395:
[----:B------:R-:W-:Y:S05]  /*2e80*/  BSYNC B0 ;  /* 0x0000000000007941 */ /* 0x000fea0003800000 */
.L_x_15394:
        /* <DEDUP_REMOVED lines=33> */
.L_x_15397:
[----:B------:R-:W-:Y:S05]  /*30a0*/  BSYNC B0 ;  /* 0x0000000000007941 */ /* 0x000fea0003800000 */
.L_x_15396:
        /* <DEDUP_REMOVED lines=33> */
.L_x_15399:
[----:B------:R-:W-:Y:S05]  /*32c0*/  BSYNC B0 ;  /* 0x0000000000007941 */ /* 0x000fea0003800000 */
.L_x_15398:
        /* <DEDUP_REMOVED lines=72> */
[--C-:B-1----:R-:W-:Y:S01]  /*3750*/  HADD2.F32 R74, -RZ, R4.reuse.H0_H0 ;  /* 0x20000004ff4a7230 */ /* 0x102fe20000004100 */
[----:B------:R-:W1:Y:S01]  /*3760*/  MUFU.EX2 R24, R24 ;  /* 0x0000001800187308 */ /* 0x000e620000000800 */
[----:B------:R-:W-:Y:S01]  /*3770*/  FMUL.FTZ R29, R70, -1.4426950216293334961 ;  /* 0xbfb8aa3b461d7820 */ /* 0x000fe20000410000 */
[----:B------:R-:W-:Y:S01]  /*3780*/  FMUL.FTZ R30, R72, -1.4426950216293334961 ;  /* 0xbfb8aa3b481e7820 */ /* 0x000fe20000410000 */
[----:B------:R-:W-:-:S02]  /*3790*/  HADD2.F32 R78, -RZ, R4.H1_H1 ;  /* 0x30000004ff4e7230 */ /* 0x000fc40000004100 */
[----:B------:R-:W-:Y:S01]  /*37a0*/  FMUL.FTZ R31, R74, -1.4426950216293334961 ;  /* 0xbfb8aa3b4a1f7820 */ /* 0x000fe20000410000 */
[----:B------:R-:W-:Y:S01]  /*37b0*/  HADD2.F32 R43, -RZ, R21.H1_H1 ;  /* 0x30000015ff2b7230 */ /* 0x000fe20000004100 */
[----:B------:R-:W-:Y:S01]  /*37c0*/  UIADD3 UR19, UR19, UR20, URZ ;  /* 0x0000001413137290 */ /* 0x000fe2000fffe03f */
[--C-:B------:R-:W-:Y:S01]  /*37d0*/  HADD2.F32 R80, -RZ, R5.reuse.H0_H0 ;  /* 0x20000005ff507230 */ /* 0x100fe20000004100 */
[----:B------:R-:W3:Y:S01]  /*37e0*/  MUFU.EX2 R25, R25 ;  /* 0x0000001900197308 */ /* 0x000ee20000000800 */
[----:B0-----:R-:W-:Y:S01]  /*37f0*/  FADD.FTZ R37, R37, 1 ;  /* 0x3f80000025257421 */ /* 0x001fe20000010000 */
[--C-:B------:R-:W-:Y:S02]  /*3800*/  HADD2.F32 R45, -RZ, R22.reuse.H0_H0 ;  /* 0x20000016ff2d7230 */ /* 0x100fe40000004100 */
[----:B------:R-:W-:Y:S01]  /*3810*/  FMUL.FTZ R4, R78, -1.4426950216293334961 ;  /* 0xbfb8aa3b4e047820 */ /* 0x000fe20000410000 */
[----:B------:R-:W-:Y:S01]  /*3820*/  HADD2.F32 R47, -RZ, R22.H1_H1 ;  /* 0x30000016ff2f7230 */ /* 0x000fe20000004100 */
[----:B------:R-:W-:Y:S01]  /*3830*/  UIMAD UR20, UR47, UR26, URZ ;  /* 0x0000001a2f1472a4 */ /* 0x000fe2000f8e023f */
[----:B------:R-:W-:Y:S01]  /*3840*/  HADD2.F32 R84, -RZ, R5.H1_H1 ;  /* 0x30000005ff547230 */ /* 0x000fe20000004100 */
[----:B------:R-:W-:Y:S01]  /*3850*/  UIMAD.WIDE.U32 UR18, UR10, UR26, UR18 ;  /* 0x0000001a0a1272a5 */ /* 0x000fe2000f8e0012 */
[----:B------:R1:W0:Y:S01]  /*3860*/  MUFU.EX2 R26, R2 ;  /* 0x00000002001a7308 */ /* 0x0002220000000800 */
[----:B------:R-:W-:Y:S01]  /*3870*/  HADD2.F32 R5, -RZ, R61.H1_H1 ;  /* 0x3000003dff057230 */ /* 0x000fe20000004100 */
[----:B------:R-:W-:Y:S01]  /*3880*/  UIMAD UR20, UR10, UR27, UR20 ;  /* 0x0000001b0a1472a4 */ /* 0x000fe2000f8e0214 */
[----:B------:R-:W-:-:S02]  /*3890*/  HADD2.F32 R71, -RZ, R23.H0_H0 ;  /* 0x20000017ff477230 */ /* 0x000fc40000004100 */
[----:B------:R-:W-:Y:S01]  /*38a0*/  HADD2.F32 R42, -RZ, R23.H1_H1 ;  /* 0x30000017ff2a7230 */ /* 0x000fe20000004100 */
[----:B------:R-:W-:Y:S01]  /*38b0*/  ULDC.64 UR26, c[0x0][0x3e8] ;  /* 0x0000fa00001a7ab9 */ /* 0x000fe20000000a00 */
[----:B------:R-:W-:Y:S01]  /*38c0*/  HADD2.F32 R23, -RZ, R11.H0_H0 ;  /* 0x2000000bff177230 */ /* 0x000fe20000004100 */
[----:B------:R5:W5:Y:S01]  /*38d0*/  MUFU.RCP R75, R37 ;  /* 0x00000025004b7308 */ /* 0x000b620000001000 */
[----:B-1----:R-:W-:Y:S01]  /*38e0*/  FADD.FTZ R2, R24, 1 ;  /* 0x3f80000018027421 */ /* 0x002fe20000010000 */
[----:B---3--:R-:W-:Y:S01]  /*38f0*/  FADD.FTZ R25, R25, 1 ;  /* 0x3f80000019197421 */ /* 0x008fe20000010000 */
[--C-:B------:R-:W-:Y:S01]  /*3900*/  HADD2.F32 R73, -RZ, R8.reuse.H0_H0 ;  /* 0x20000008ff497230 */ /* 0x100fe20000004100 */
[----:B------:R-:W-:Y:S01]  /*3910*/  UIADD3 UR21, UR19, UR20, URZ ;  /* 0x0000001413157290 */ /* 0x000fe2000fffe03f */
[----:B------:R-:W-:Y:S01]  /*3920*/  HADD2.F32 R33, -RZ, R8.H1_H1 ;  /* 0x30000008ff217230 */ /* 0x000fe20000004100 */
[----:B------:R-:W-:Y:S02]  /*3930*/  ULEA UR20, UP0, UR18, UR26, 0x1 ;  /* 0x0000001a12147291 */ /* 0x000fe4000f80083f */
[----:B------:R-:W1:Y:S01]  /*3940*/  MUFU.RCP R79, R2 ;  /* 0x00000002004f7308 */ /* 0x000e620000001000 */
[----:B0-----:R-:W-:Y:S01]  /*3950*/  FADD.FTZ R26, R26, 1 ;  /* 0x3f8000001a1a7421 */ /* 0x001fe20000010000 */
[----:B-----5:R-:W-:Y:S01]  /*3960*/  HADD2.F32 R37, -RZ, R62.H1_H1 ;  /* 0x3000003eff257230 */ /* 0x020fe20000004100 */
[----:B------:R-:W-:-:S03]  /*3970*/  ULEA.HI.X UR21, UR18, UR27, UR21, 0x1, UP0 ;  /* 0x0000001b12157291 */ /* 0x000fc600080f0c15 */
[----:B------:R-:W-:Y:S02]  /*3980*/  ULDC.64 UR18, c[0x0][0x320] ;  /* 0x0000c80000127ab9 */ /* 0x000fe40000000a00 */
[----:B------:R0:W3:Y:S01]  /*3990*/  MUFU.RCP R83, R25 ;  /* 0x0000001900537308 */ /* 0x0000e20000001000 */
[----:B------:R-:W-:Y:S01]  /*39a0*/  FMUL.FTZ R24, R36, R75 ;  /* 0x0000004b24187220 */ /* 0x000fe20000410000 */
[----:B------:R-:W-:-:S04]  /*39b0*/  ISETP.NE.U32.AND P0, PT, RZ, UR18, PT ;  /* 0x00000012ff007c0c */ /* 0x000fc8000bf05070 */
[----:B------:R-:W-:Y:S02]  /*39c0*/  ISETP.NE.AND.EX P0, PT, RZ, UR19, PT, P0 ;  /* 0x00000013ff007c0c */ /* 0x000fe4000bf05300 */
[----:B------:R5:W3:Y:S01]  /*39d0*/  MUFU.EX2 R27, R3 ;  /* 0x00000003001b7308 */ /* 0x000ae20000000800 */
[----:B-1----:R-:W-:Y:S01]  /*39e0*/  FMUL.FTZ R20, R32, R79 ;  /* 0x0000004f20147220 */ /* 0x002fe20000410000 */
[----:B0-----:R-:W-:-:S03]  /*39f0*/  FMUL.FTZ R25, R80, -1.4426950216293334961 ;  /* 0xbfb8aa3b50197820 */ /* 0x001fc60000410000 */
[----:B------:R-:W-:-:S03]  /*3a00*/  FMUL.FTZ R2, R41, R20 ;  /* 0x0000001429027220 */ /* 0x000fc60000410000 */
[----:B------:R-:W0:Y:S01]  /*3a10*/  MUFU.RCP R85, R26 ;  /* 0x0000001a00557308 */ /* 0x000e220000001000 */
[----:B-----5:R-:W-:Y:S01]  /*3a20*/  FMUL.FTZ R3, R39, R24 ;  /* 0x0000001827037220 */ /* 0x020fe20000410000 */
[----:B---3--:R-:W-:-:S04]  /*3a30*/  FMUL.FTZ R21, R38, R83 ;  /* 0x0000005326157220 */ /* 0x008fc80000410000 */
[----:B------:R-:W-:Y:S02]  /*3a40*/  FMUL.FTZ R56, R40, R21 ;  /* 0x0000001528387220 */ /* 0x000fe40000410000 */
[----:B------:R1:W3:Y:S01]  /*3a50*/  MUFU.EX2 R34, R28 ;  /* 0x0000001c00227308 */ /* 0x0002e20000000800 */
[----:B------:R-:W-:-:S07]  /*3a60*/  FADD.FTZ R27, R27, 1 ;  /* 0x3f8000001b1b7421 */ /* 0x000fce0000010000 */
[----:B------:R5:W-:Y:S01]  /*3a70*/  MUFU.EX2 R35, R29 ;  /* 0x0000001d00237308 */ /* 0x000be20000000800 */
[----:B-1----:R-:W-:Y:S02]  /*3a80*/  HADD2.F32 R28, -RZ, R60.H0_H0 ;  /* 0x2000003cff1c7230 */ /* 0x002fe40000004100 */
[----:B0-----:R-:W-:-:S04]  /*3a90*/  FMUL.FTZ R22, R44, R85 ;  /* 0x000000552c167220 */ /* 0x001fc80000410000 */
[----:B------:R-:W-:Y:S01]  /*3aa0*/  FMUL.FTZ R57, R43, R22 ;  /* 0x000000162b397220 */ /* 0x000fe20000410000 */
[----:B------:R0:W-:Y:S01]  /*3ab0*/  MUFU.EX2 R59, R30 ;  /* 0x0000001e003b7308 */ /* 0x0001e20000000800 */
[----:B-----5:R-:W-:Y:S01]  /*3ac0*/  FFMA.FTZ R29, R3, R28, R108 ;  /* 0x0000001c031d7223 */ /* 0x020fe2000001006c */
[----:B------:R-:W-:Y:S02]  /*3ad0*/  HADD2.F32 R28, -RZ, R60.H1_H1 ;  /* 0x3000003cff1c7230 */ /* 0x000fe40000004100 */
[----:B---3--:R-:W-:-:S03]  /*3ae0*/  FADD.FTZ R34, R34, 1 ;  /* 0x3f80000022227421 */ /* 0x008fc60000010000 */
[----:B------:R-:W-:Y:S01]  /*3af0*/  FFMA.FTZ R29, R2, R28, R29 ;  /* 0x0000001c021d7223 */ /* 0x000fe2000001001d */
[----:B------:R-:W-:Y:S01]  /*3b00*/  HADD2.F32 R28, -RZ, R61.H0_H0 ;  /* 0x2000003dff1c7230 */ /* 0x000fe20000004100 */
[----:B------:R1:W-:Y:S01]  /*3b10*/  MUFU.EX2 R68, R31 ;  /* 0x0000001f00447308 */ /* 0x0003e20000000800 */
[----:B0-----:R-:W-:-:S03]  /*3b20*/  HADD2.F32 R30, -RZ, R6.H0_H0 ;  /* 0x20000006ff1e7230 */ /* 0x001fc60000004100 */
[----:B------:R-:W-:Y:S01]  /*3b30*/  FFMA.FTZ R58, R56, R28, R29 ;  /* 0x0000001c383a7223 */ /* 0x000fe2000001001d */
[--C-:B------:R-:W-:Y:S02]  /*3b40*/  HADD2.F32 R28, -RZ, R9.reuse.H1_H1 ;  /* 0x30000009ff1c7230 */ /* 0x100fe40000004100 */
[----:B------:R-:W-:Y:S01]  /*3b50*/  FMUL.FTZ R8, R30, -1.4426950216293334961 ;  /* 0xbfb8aa3b1e087820 */ /* 0x000fe20000410000 */
[----:B------:R-:W-:Y:S01]  /*3b60*/  HADD2.F32 R29, -RZ, R10.H0_H0 ;  /* 0x2000000aff1d7230 */ /* 0x000fe20000004100 */
[----:B------:R0:W3:Y:S01]  /*3b70*/  MUFU.RCP R87, R27 ;  /* 0x0000001b00577308 */ /* 0x0000e20000001000 */
[----:B-1----:R-:W-:Y:S02]  /*3b80*/  HADD2.F32 R31, -RZ, R9.H0_H0 ;  /* 0x20000009ff1f7230 */ /* 0x002fe40000004100 */
[----:B------:R-:W-:-:S04]  /*3b90*/  FADD.FTZ R9, -R79, 1 ;  /* 0x3f8000004f097421 */ /* 0x000fc80000010100 */
[----:B------:R-:W-:Y:S01]  /*3ba0*/  FFMA.FTZ R81, R32, R9, 1 ;  /* 0x3f80000020517423 */ /* 0x000fe20000010009 */
[----:B------:R1:W-:Y:S01]  /*3bb0*/  MUFU.EX2 R76, R4 ;  /* 0x00000004004c7308 */ /* 0x0003e20000000800 */
[----:B0-----:R-:W-:Y:S02]  /*3bc0*/  HADD2.F32 R27, -RZ, R10.H1_H1 ;  /* 0x3000000aff1b7230 */ /* 0x001fe40000004100 */
[----:B------:R-:W-:-:S05]  /*3bd0*/  HADD2.F32 R10, -RZ, R62.H0_H0 ;  /* 0x2000003eff0a7230 */ /* 0x000fca0000004100 */
[----:B------:R0:W5:Y:S01]  /*3be0*/  MUFU.EX2 R82, R25 ;  /* 0x0000001900527308 */ /* 0x0001620000000800 */
[----:B-1----:R-:W-:Y:S01]  /*3bf0*/  FMUL.FTZ R4, R84, -1.4426950216293334961 ;  /* 0xbfb8aa3b54047820 */ /* 0x002fe20000410000 */
[----:B---3--:R-:W-:-:S06]  /*3c00*/  FMUL.FTZ R26, R46, R87 ;  /* 0x000000572e1a7220 */ /* 0x008fcc0000410000 */
[----:B------:R-:W1:Y:S01]  /*3c10*/  MUFU.RCP R93, R34 ;  /* 0x00000022005d7308 */ /* 0x000e620000001000 */
[----:B0-----:R-:W-:Y:S02]  /*3c20*/  HADD2.F32 R25, -RZ, R11.H1_H1 ;  /* 0x3000000bff197230 */ /* 0x001fe40000004100 */
[----:B------:R-:W-:Y:S01]  /*3c30*/  FFMA.FTZ R11, R57, R5, R58 ;  /* 0x00000005390b7223 */ /* 0x000fe2000001003a */
[----:B------:R-:W-:Y:S01]  /*3c40*/  FADD.FTZ R5, -R75, 1 ;  /* 0x3f8000004b057421 */ /* 0x000fe20000010100 */
[----:B------:R-:W-:-:S03]  /*3c50*/  FMUL.FTZ R58, R45, R26 ;  /* 0x0000001a2d3a7220 */ /* 0x000fc60000410000 */
[----:B------:R-:W-:Y:S01]  /*3c60*/  FFMA.FTZ R77, R36, R5, 1 ;  /* 0x3f800000244d7423 */ /* 0x000fe20000010005 */
[----:B------:R0:W3:Y:S01]  /*3c70*/  MUFU.EX2 R86, R4 ;  /* 0x0000000400567308 */ /* 0x0000e20000000800 */
[----:B------:R-:W-:Y:S01]  /*3c80*/  FADD.FTZ R36, R59, 1 ;  /* 0x3f8000003b247421 */ /* 0x000fe20000010000 */
[----:B------:R-:W-:Y:S01]  /*3c90*/  FFMA.FTZ R94, R58, R10, R11 ;  /* 0x0000000a3a5e7223 */ /* 0x000fe2000001000b */
[----:B------:R-:W-:Y:S01]  /*3ca0*/  FADD.FTZ R5, -R83, 1 ;  /* 0x3f80000053057421 */ /* 0x000fe20000010100 */
[----:B-----5:R-:W-:-:S04]  /*3cb0*/  FADD.FTZ R82, R82, 1 ;  /* 0x3f80000052527421 */ /* 0x020fc80000010000 */
[----:B------:R-:W-:Y:S01]  /*3cc0*/  MUFU.RCP R99, R36 ;  /* 0x0000002400637308 */ /* 0x000fe20000001000 */
[----:B0-----:R-:W-:Y:S01]  /*3cd0*/  FADD.FTZ R4, R35, 1 ;  /* 0x3f80000023047421 */ /* 0x001fe20000010000 */
[----:B-1----:R-:W-:Y:S01]  /*3ce0*/  FMUL.FTZ R32, R48, R93 ;  /* 0x0000005d30207220 */ /* 0x002fe20000410000 */
[----:B------:R-:W-:-:S03]  /*3cf0*/  FADD.FTZ R35, -R85, 1 ;  /* 0x3f80000055237421 */ /* 0x000fc60000010100 */
[----:B------:R-:W-:Y:S02]  /*3d00*/  FMUL.FTZ R59, R47, R32 ;  /* 0x000000202f3b7220 */ /* 0x000fe40000410000 */
[----:B------:R-:W0:Y:S01]  /*3d10*/  MUFU.RCP R95, R4 ;  /* 0x00000004005f7308 */ /* 0x000e220000001000 */
[----:B---3--:R-:W-:-:S07]  /*3d20*/  FADD.FTZ R86, R86, 1 ;  /* 0x3f80000056567421 */ /* 0x008fce0000010000 */
[----:B------:R-:W1:Y:S01]  /*3d30*/  MUFU.EX2 R92, R8 ;  /* 0x00000008005c7308 */ /* 0x000e620000000800 */
[----:B0-----:R-:W-:Y:S01]  /*3d40*/  FMUL.FTZ R34, R70, R95 ;  /* 0x0000005f46227220 */ /* 0x001fe20000410000 */
[----:B-1----:R-:W-:Y:S01]  /*3d50*/  FADD.FTZ R92, R92, 1 ;  /* 0x3f8000005c5c7421 */ /* 0x002fe20000010000 */
[----:B--2---:R0:W-:Y:S04]  /*3d60*/  STS.128 [R110], R12 ;  /* 0x0000000c6e007388 */ /* 0x0041e80000000c00 */
[----:B----4-:R1:W-:Y:S01]  /*3d70*/  STS.128 [R110+0x200], R16 ;  /* 0x000200106e007388 */ /* 0x0103e20000000c00 */
[----:B------:R-:W-:-:S03]  /*3d80*/  NOP ;  /* 0x0000000000007918 */ /* 0x000fc60000000000 */
[----:B------:R-:W2:Y:S01]  /*3d90*/  LDS.128 R8, [R0] ;  /* 0x0000000000087984 */ /* 0x000ea20000000c00 */
[----:B0-----:R-:W-:Y:S01]  /*3da0*/  FADD.FTZ R12, R68, 1 ;  /* 0x3f800000440c7421 */ /* 0x001fe20000010000 */
[----:B------:R-:W-:Y:S01]  /*3db0*/  FFMA.FTZ R13, R38, R5, 1 ;  /* 0x3f800000260d7423 */ /* 0x000fe20000010005 */
[----:B------:R-:W-:Y:S01]  /*3dc0*/  FADD.FTZ R5, -R87, 1 ;  /* 0x3f80000057057421 */ /* 0x000fe20000010100 */
[----:B------:R-:W-:Y:S01]  /*3dd0*/  FFMA.FTZ R15, R44, R35, 1 ;  /* 0x3f8000002c0f7423 */ /* 0x000fe20000010023 */
[----:B------:R0:W3:Y:S01]  /*3de0*/  MUFU.RCP R115, R12 ;  /* 0x0000000c00737308 */ /* 0x0000e20000001000 */
[----:B-1----:R-:W-:Y:S01]  /*3df0*/  FFMA.FTZ R19, R59, R37, R94 ;  /* 0x000000253b137223 */ /* 0x002fe2000001005e */
[----:B------:R-:W-:Y:S02]  /*3e00*/  HADD2.F32 R94, -RZ, R6.H1_H1 ;  /* 0x30000006ff5e7230 */ /* 0x000fe40000004100 */
[----:B------:R-:W-:Y:S01]  /*3e10*/  FMUL.FTZ R68, R71, R34 ;  /* 0x0000002247447220 */ /* 0x000fe20000410000 */
[----:B------:R-:W-:-:S02]  /*3e20*/  HADD2.F32 R6, -RZ, R63.H0_H0 ;  /* 0x2000003fff067230 */ /* 0x000fc40000004100 */
[----:B------:R-:W-:Y:S01]  /*3e30*/  FMUL.FTZ R35, R72, R99 ;  /* 0x0000006348237220 */ /* 0x000fe20000410000 */
[----:B------:R-:W-:Y:S01]  /*3e40*/  FFMA.FTZ R17, R46, R5, 1 ;  /* 0x3f8000002e117423 */ /* 0x000fe20000010005 */
[--C-:B------:R-:W-:Y:S02]  /*3e50*/  HADD2.F32 R37, -RZ, R7.reuse.H0_H0 ;  /* 0x20000007ff257230 */ /* 0x100fe40000004100 */
[----:B------:R-:W-:Y:S01]  /*3e60*/  FMUL.FTZ R4, R94, -1.4426950216293334961 ;  /* 0xbfb8aa3b5e047820 */ /* 0x000fe20000410000 */
[----:B------:R-:W-:Y:S02]  /*3e70*/  HADD2.F32 R38, -RZ, R7.H1_H1 ;  /* 0x30000007ff267230 */ /* 0x000fe40000004100 */
[----:B------:R-:W-:Y:S01]  /*3e80*/  FADD.FTZ R5, -R93, 1 ;  /* 0x3f8000005d057421 */ /* 0x000fe20000010100 */
[----:B------:R-:W-:Y:S01]  /*3e90*/  FADD.FTZ R7, -R95, 1 ;  /* 0x3f8000005f077421 */ /* 0x000fe20000010100 */
[----:B0-----:R-:W-:Y:S02]  /*3ea0*/  HADD2.F32 R12, -RZ, R63.H1_H1 ;  /* 0x3000003fff0c7230 */ /* 0x001fe40000004100 */
[----:B------:R-:W-:Y:S01]  /*3eb0*/  FFMA.FTZ R16, R68, R6, R19 ;  /* 0x0000000644107223 */ /* 0x000fe20000010013 */
[----:B------:R-:W-:Y:S01]  /*3ec0*/  FMUL.FTZ R69, R42, R35 ;  /* 0x000000232a457220 */ /* 0x000fe20000410000 */
[----:B------:R0:W1:Y:S01]  /*3ed0*/  MUFU.EX2 R96, R4 ;  /* 0x0000000400607308 */ /* 0x0000620000000800 */
[----:B------:R-:W-:Y:S01]  /*3ee0*/  FFMA.FTZ R19, R48, R5, 1 ;  /* 0x3f80000030137423 */ /* 0x000fe20000010005 */
[----:B---3--:R-:W-:Y:S01]  /*3ef0*/  FMUL.FTZ R36, R74, R115 ;  /* 0x000000734a247220 */ /* 0x008fe20000410000 */
[----:B------:R-:W-:Y:S01]  /*3f00*/  FFMA.FTZ R97, R70, R7, 1 ;  /* 0x3f80000046617423 */ /* 0x000fe20000010007 */
[----:B------:R-:W-:Y:S01]  /*3f10*/  FMUL.FTZ R6, R37, -1.4426950216293334961 ;  /* 0xbfb8aa3b25067820 */ /* 0x000fe20000410000 */
        /* <DEDUP_REMOVED lines=11> */
[----:B--2---:R-:W-:-:S02]  /*3fd0*/  HADD2.F32 R46, -RZ, R8.H1_H1 ;  /* 0x30000008ff2e7230 */ /* 0x004fc40000004100 */
[----:B-1----:R-:W-:Y:S01]  /*3fe0*/  FADD.FTZ R96, R96, 1 ;  /* 0x3f80000060607421 */ /* 0x002fe20000010000 */
[----:B------:R1:W2:Y:S01]  /*3ff0*/  MUFU.EX2 R108, R14 ;  /* 0x0000000e006c7308 */ /* 0x0002a20000000800 */
[----:B0-----:R-:W0:Y:S01]  /*4000*/  LDS.128 R4, [R0+0x10] ;  /* 0x0000100000047984 */ /* 0x001e220000000c00 */
[----:B------:R-:W-:Y:S02]  /*4010*/  HADD2.F32 R48, -RZ, R9.H0_H0 ;  /* 0x20000009ff307230 */ /* 0x000fe40000004100 */
[--C-:B------:R-:W-:Y:S02]  /*4020*/  HADD2.F32 R74, -RZ, R10.reuse.H0_H0 ;  /* 0x2000000aff4a7230 */ /* 0x100fe40000004100 */
[----:B------:R-:W-:Y:S02]  /*4030*/  HADD2.F32 R76, -RZ, R10.H1_H1 ;  /* 0x3000000aff4c7230 */ /* 0x000fe40000004100 */
[----:B------:R-:W-:Y:S01]  /*4040*/  FMUL.FTZ R10, R41, R46 ;  /* 0x0000002e290a7220 */ /* 0x000fe20000410000 */
[----:B------:R-:W-:-:S02]  /*4050*/  HADD2.F32 R44, -RZ, R8.H0_H0 ;  /* 0x20000008ff2c7230 */ /* 0x000fc40000004100 */
[----:B------:R-:W-:Y:S01]  /*4060*/  FMUL.FTZ R40, R40, R48 ;  /* 0x0000003028287220 */ /* 0x000fe20000410000 */
[----:B------:R-:W-:Y:S02]  /*4070*/  HADD2.F32 R72, -RZ, R9.H1_H1 ;  /* 0x30000009ff487230 */ /* 0x000fe40000004100 */
[----:B---3--:R-:W-:Y:S01]  /*4080*/  FADD.FTZ R98, R98, 1 ;  /* 0x3f80000062627421 */ /* 0x008fe20000010000 */
[--C-:B------:R-:W-:Y:S01]  /*4090*/  HADD2.F32 R41, -RZ, R11.reuse.H1_H1 ;  /* 0x3000000bff297230 */ /* 0x100fe20000004100 */
[----:B------:R-:W-:Y:S01]  /*40a0*/  MUFU.RCP R9, R82 ;  /* 0x0000005200097308 */ /* 0x000fe20000001000 */
[----:B-1----:R-:W-:Y:S01]  /*40b0*/  FMUL.FTZ R14, R45, R74 ;  /* 0x0000004a2d0e7220 */ /* 0x002fe20000410000 */
[----:B------:R-:W-:Y:S01]  /*40c0*/  FMUL.FTZ R8, R39, R44 ;  /* 0x0000002c27087220 */ /* 0x000fe20000410000 */
[----:B------:R-:W-:Y:S02]  /*40d0*/  HADD2.F32 R39, -RZ, R11.H0_H0 ;  /* 0x2000000bff277230 */ /* 0x000fe40000004100 */
[----:B--2---:R-:W-:Y:S01]  /*40e0*/  FADD.FTZ R108, R108, 1 ;  /* 0x3f8000006c6c7421 */ /* 0x004fe20000010000 */
[----:B------:R-:W-:Y:S01]  /*40f0*/  FMUL.FTZ R40, R83, R40 ;  /* 0x0000002853287220 */ /* 0x000fe20000410000 */
[----:B------:R-:W-:Y:S01]  /*4100*/  FMUL.FTZ R42, R42, R41 ;  /* 0x000000292a2a7220 */ /* 0x000fe20000410000 */
[----:B------:R-:W-:Y:S01]  /*4110*/  FMUL.FTZ R14, R87, R14 ;  /* 0x0000000e570e7220 */ /* 0x000fe20000410000 */
[----:B------:R1:W2:Y:S01]  /*4120*/  MUFU.RCP R119, R12 ;  /* 0x0000000c00777308 */ /* 0x0002a20000001000 */
[----:B------:R-:W-:Y:S01]  /*4130*/  FMUL.FTZ R13, R40, R13 ;  /* 0x0000000d280d7220 */ /* 0x000fe20000410000 */
[----:B------:R-:W-:Y:S01]  /*4140*/  FMUL.FTZ R42, R99, R42 ;  /* 0x0000002a632a7220 */ /* 0x000fe20000410000 */
[----:B------:R-:W-:Y:S01]  /*4150*/  FMUL.FTZ R8, R75, R8 ;  /* 0x000000084b087220 */ /* 0x000fe20000410000 */
[----:B------:R-:W-:Y:S01]  /*4160*/  FMUL.FTZ R16, R47, R76 ;  /* 0x0000004c2f107220 */ /* 0x000fe20000410000 */
[----:B------:R-:W-:Y:S01]  /*4170*/  FMUL.FTZ R10, R79, R10 ;  /* 0x0000000a4f0a7220 */ /* 0x000fe20000410000 */
[----:B------:R-:W-:Y:S01]  /*4180*/  FMUL.FTZ R113, R42, R113 ;  /* 0x000000712a717220 */ /* 0x000fe20000410000 */
[----:B------:R-:W-:Y:S01]  /*4190*/  FMUL.FTZ R8, R8, R77 ;  /* 0x0000004d08087220 */ /* 0x000fe20000410000 */
[----:B------:R3:W4:Y:S01]  /*41a0*/  MUFU.RCP R11, R86 ;  /* 0x00000056000b7308 */ /* 0x0007220000001000 */
[----:B-1----:R-:W-:Y:S01]  /*41b0*/  FMUL.FTZ R12, R43, R72 ;  /* 0x000000482b0c7220 */ /* 0x002fe20000410000 */
[----:B------:R-:W-:Y:S01]  /*41c0*/  FMUL.FTZ R16, R93, R16 ;  /* 0x000000105d107220 */ /* 0x000fe20000410000 */
[----:B------:R-:W-:Y:S01]  /*41d0*/  FMUL.FTZ R81, R10, R81 ;  /* 0x000000510a517220 */ /* 0x000fe20000410000 */
[----:B------:R-:W-:Y:S01]  /*41e0*/  FMUL.FTZ R18, R71, R39 ;  /* 0x0000002747127220 */ /* 0x000fe20000410000 */
[----:B------:R-:W-:Y:S01]  /*41f0*/  FMUL.FTZ R12, R85, R12 ;  /* 0x0000000c550c7220 */ /* 0x000fe20000410000 */
[----:B------:R-:W-:Y:S01]  /*4200*/  FMUL.FTZ R19, R16, R19 ;  /* 0x0000001310137220 */ /* 0x000fe20000410000 */
[----:B------:R-:W-:Y:S01]  /*4210*/  FMUL.FTZ R14, R14, R17 ;  /* 0x000000110e0e7220 */ /* 0x000fe20000410000 */
[----:B------:R-:W1:Y:S01]  /*4220*/  MUFU.RCP R98, R98 ;  /* 0x0000006200627308 */ /* 0x000e620000001000 */
[----:B------:R-:W-:Y:S01]  /*4230*/  FMUL.FTZ R12, R12, R15 ;  /* 0x0000000f0c0c7220 */ /* 0x000fe20000410000 */
[----:B------:R-:W-:Y:S01]  /*4240*/  FMUL.FTZ R18, R95, R18 ;  /* 0x000000125f127220 */ /* 0x000fe20000410000 */
[----:B0-----:R-:W-:-:S02]  /*4250*/  HADD2.F32 R40, -RZ, R4.H0_H0 ;  /* 0x20000004ff287230 */ /* 0x001fc40000004100 */
[----:B------:R-:W-:Y:S02]  /*4260*/  HADD2.F32 R42, -RZ, R4.H1_H1 ;  /* 0x30000004ff2a7230 */ /* 0x000fe40000004100 */
[----:B------:R-:W-:Y:S01]  /*4270*/  FMUL.FTZ R18, R18, R97 ;  /* 0x0000006112127220 */ /* 0x000fe20000410000 */
[----:B------:R-:W0:Y:S01]  /*4280*/  MUFU.RCP R87, R108 ;  /* 0x0000006c00577308 */ /* 0x000e220000001000 */
[--C-:B------:R-:W-:Y:S02]  /*4290*/  HADD2.F32 R47, -RZ, R5.reuse.H1_H1 ;  /* 0x30000005ff2f7230 */ /* 0x100fe40000004100 */
[----:B------:R-:W-:Y:S01]  /*42a0*/  FMUL.FTZ R4, R73, R40 ;  /* 0x0000002849047220 */ /* 0x000fe20000410000 */
[----:B------:R-:W-:Y:S02]  /*42b0*/  HADD2.F32 R43, -RZ, R5.H0_H0 ;  /* 0x20000005ff2b7230 */ /* 0x000fe40000004100 */
[----:B--2---:R-:W-:Y:S01]  /*42c0*/  FADD.FTZ R5, -R119, 1 ;  /* 0x3f80000077057421 */ /* 0x004fe20000010100 */
[----:B---3--:R-:W-:-:S02]  /*42d0*/  HADD2.F32 R86, -RZ, R7.H0_H0 ;  /* 0x20000007ff567230 */ /* 0x008fc40000004100 */
[----:B------:R-:W-:Y:S01]  /*42e0*/  FMUL.FTZ R4, R115, R4 ;  /* 0x0000000473047220 */ /* 0x000fe20000410000 */
[--C-:B------:R-:W-:Y:S01]  /*42f0*/  HADD2.F32 R77, -RZ, R6.reuse.H0_H0 ;  /* 0x20000006ff4d7230 */ /* 0x100fe20000004100 */
[----:B------:R2:W3:Y:S01]  /*4300*/  MUFU.RCP R75, R92 ;  /* 0x0000005c004b7308 */ /* 0x0004e20000001000 */
[----:B------:R-:W-:Y:S02]  /*4310*/  HADD2.F32 R85, -RZ, R6.H1_H1 ;  /* 0x30000006ff557230 */ /* 0x000fe40000004100 */
[----:B------:R-:W-:Y:S01]  /*4320*/  FMUL.FTZ R82, R28, R47 ;  /* 0x0000002f1c527220 */ /* 0x000fe20000410000 */
[----:B------:R-:W-:Y:S01]  /*4330*/  FMUL.FTZ R6, R33, R42 ;  /* 0x0000002a21067220 */ /* 0x000fe20000410000 */
[----:B------:R-:W-:Y:S01]  /*4340*/  FMUL.FTZ R10, R31, R43 ;  /* 0x0000002b1f0a7220 */ /* 0x000fe20000410000 */
[C---:B----4-:R-:W-:Y:S01]  /*4350*/  FADD.FTZ R15, -R11.reuse, 1 ;  /* 0x3f8000000b0f7421 */ /* 0x050fe20000010100 */
[----:B------:R-:W-:Y:S01]  /*4360*/  FMUL.FTZ R45, R84, R11 ;  /* 0x0000000b542d7220 */ /* 0x000fe20000410000 */
[----:B------:R-:W-:Y:S01]  /*4370*/  FMUL.FTZ R82, R11, R82 ;  /* 0x000000520b527220 */ /* 0x000fe20000410000 */
[----:B------:R4:W5:Y:S01]  /*4380*/  MUFU.RCP R83, R96 ;  /* 0x0000006000537308 */ /* 0x0009620000001000 */
[----:B--2---:R-:W-:-:S02]  /*4390*/  HADD2.F32 R92, -RZ, R7.H1_H1 ;  /* 0x30000007ff5c7230 */ /* 0x004fc40000004100 */
[----:B------:R-:W-:Y:S01]  /*43a0*/  FADD.FTZ R7, -R9, 1 ;  /* 0x3f80000009077421 */ /* 0x000fe20000010100 */
[----:B------:R-:W-:Y:S01]  /*43b0*/  FMUL.FTZ R117, R4, R117 ;  /* 0x0000007504757220 */ /* 0x000fe20000410000 */
[----:B------:R-:W-:Y:S01]  /*43c0*/  FFMA.FTZ R5, R78, R5, 1 ;  /* 0x3f8000004e057423 */ /* 0x000fe20000010005 */
[----:B------:R-:W-:Y:S01]  /*43d0*/  FMUL.FTZ R6, R119, R6 ;  /* 0x0000000677067220 */ /* 0x000fe20000410000 */
[C---:B------:R-:W-:Y:S01]  /*43e0*/  FFMA.FTZ R16, R80.reuse, R7, 1 ;  /* 0x3f80000050107423 */ /* 0x040fe20000010007 */
[----:B------:R-:W-:Y:S01]  /*43f0*/  FMUL.FTZ R80, R80, R9 ;  /* 0x0000000950507220 */ /* 0x000fe20000410000 */
[----:B------:R-:W-:Y:S01]  /*4400*/  FMUL.FTZ R9, R9, R10 ;  /* 0x0000000a09097220 */ /* 0x000fe20000410000 */
[----:B-1----:R-:W-:Y:S01]  /*4410*/  FADD.FTZ R4, -R98, 1 ;  /* 0x3f80000062047421 */ /* 0x002fe20000010100 */
[----:B0-----:R-:W-:Y:S01]  /*4420*/  FADD.FTZ R11, -R87, 1 ;  /* 0x3f800000570b7421 */ /* 0x001fe20000010100 */
[----:B------:R-:W-:Y:S01]  /*4430*/  FFMA.FTZ R15, R84, R15, 1 ;  /* 0x3f800000540f7423 */ /* 0x000fe2000001000f */
[----:B------:R-:W-:Y:S01]  /*4440*/  FMUL.FTZ R10, R6, R5 ;  /* 0x00000005060a7220 */ /* 0x000fe20000410000 */
[----:B------:R-:W-:Y:S01]  /*4450*/  FMUL.FTZ R9, R9, R16 ;  /* 0x0000001009097220 */ /* 0x000fe20000410000 */
[----:B------:R-:W-:Y:S01]  /*4460*/  FFMA.FTZ R84, R37, R4, 1 ;  /* 0x3f80000025547423 */ /* 0x000fe20000010004 */
[----:B----4-:R-:W-:Y:S01]  /*4470*/  FFMA.FTZ R96, R38, R11, 1 ;  /* 0x3f80000026607423 */ /* 0x010fe2000001000b */
[----:B---3--:R-:W-:Y:S01]  /*4480*/  FADD.FTZ R5, -R75, 1 ;  /* 0x3f8000004b057421 */ /* 0x008fe20000010100 */
[----:B-----5:R-:W-:Y:S01]  /*4490*/  FADD.FTZ R7, -R83, 1 ;  /* 0x3f80000053077421 */ /* 0x020fe20000010100 */
        /* <DEDUP_REMOVED lines=23> */
[----:B------:R-:W-:Y:S01]  /*4610*/  BAR.SYNC.DEFER_BLOCKING 0x0 ;  /* 0x0000000000007b1d */ /* 0x000fe20000010000 */
[----:B------:R-:W-:Y:S01]  /*4620*/  F2FP.F16.F32.PACK_AB R12, R10, R117 ;  /* 0x000000750a0c723e */ /* 0x000fe200000000ff */
[----:B------:R-:W-:Y:S01]  /*4630*/  HADD2.F32 R33, -RZ, R65.H0_H0 ;  /* 0x20000041ff217230 */ /* 0x000fe20000004100 */
        /* <DEDUP_REMOVED lines=8> */
[----:B------:R-:W0:Y:S01]  /*46c0*/  LDC R33, c[0x0][0x21c] ;  /* 0x00008700ff217b82 */ /* 0x000e220000000800 */
        /* <DEDUP_REMOVED lines=73> */
.L_x_15400:
        /* <DEDUP_REMOVED lines=31> */
[----:B0-----:R-:W-:Y:S01]  /*4d50*/  FADD.FTZ R15, R2, R2 ;  /* 0x00000002020f7221 */ /* 0x001fe20000010000 */
        /* <DEDUP_REMOVED lines=33> */
.L_x_15480:
        /* <DEDUP_REMOVED lines=27> */
[----:B------:R-:W-:Y:S02]  /*5120*/  ULDC.64 UR20, c[0x0][0x270] ;  /* 0x00009c0000147ab9 */ /* 0x000fe40000000a00 */
[----:B------:R-:W-:-:S05]  /*5130*/  IMAD.WIDE R70, R73, 0x10, R70 ;  /* 0x0000001049467825 */ /* 0x000fca00078e0246 */
[----:B---3--:R-:W3:Y:S04]  /*5140*/  LDG.E.128 R56, desc[UR22][R70.64] ;  /* 0x0000001646387981 */ /* 0x008ee8000c1e1d00 */
[----:B----4-:R-:W4:Y:S04]  /*5150*/  LDG.E.128 R76, desc[UR22][R70.64+0x200] ;  /* 0x00020016464c7981 */ /* 0x010f28000c1e1d00 */
[----:B------:R-:W5:Y:S04]  /*5160*/  LDG.E.128 R84, desc[UR22][R70.64+0x400] ;  /* 0x0004001646547981 */ /* 0x000f68000c1e1d00 */
[----:B-1----:R0:W5:Y:S01]  /*5170*/  LDG.E.128 R92, desc[UR22][R70.64+0x600] ;  /* 0x00060016465c7981 */ /* 0x002162000c1e1d00 */
[----:B------:R-:W-:-:S02]  /*5180*/  UIMAD UR19, UR19, UR20, URZ ;  /* 0x00000014131372a4 */ /* 0x000fc4000f8e023f */
[----:B------:R-:W-:Y:S02]  /*5190*/  UIMAD.WIDE.U32 UR44, UR7, UR20, URZ ;  /* 0x00000014072c72a5 */ /* 0x000fe4000f8e003f */
[----:B------:R-:W-:Y:S02]  /*51a0*/  UIMAD UR19, UR7, UR21, UR19 ;  /* 0x00000015071372a4 */ /* 0x000fe4000f8e0213 */
[----:B------:R-:W-:Y:S02]  /*51b0*/  ULEA UR20, UP0, UR44, UR15, 0x1 ;  /* 0x0000000f2c147291 */ /* 0x000fe4000f80083f */
[----:B------:R-:W-:-:S04]  /*51c0*/  UIADD3 UR19, UR45, UR19, URZ ;  /* 0x000000132d137290 */ /* 0x000fc8000fffe03f */
[----:B------:R-:W-:Y:S01]  /*51d0*/  ULEA.HI.X UR44, UR44, UR16, UR19, 0x1, UP0 ;  /* 0x000000102c2c7291 */ /* 0x000fe200080f0c13 */
[----:B------:R-:W-:-:S04]  /*51e0*/  MOV R96, UR20 ;  /* 0x0000001400607c02 */ /* 0x000fc80008000f00 */
[----:B------:R-:W1:Y:S01]  /*51f0*/  S2UR UR20, SR_CgaCtaId ;  /* 0x00000000001479c3 */ /* 0x000e620000008800 */
[----:B------:R-:W-:-:S03]  /*5200*/  MOV R97, UR44 ;  /* 0x0000002c00617c02 */ /* 0x000fc60008000f00 */
[----:B------:R-:W-:Y:S01]  /*5210*/  IMAD.WIDE R96, R73, 0x10, R96 ;  /* 0x0000001049607825 */ /* 0x000fe200078e0260 */
[----:B------:R-:W-:Y:S02]  /*5220*/  UMOV UR19, 0x400 ;  /* 0x0000040000137882 */ /* 0x000fe40000000000 */
[----:B-1----:R-:W-:-:S06]  /*5230*/  ULEA UR19, UR20, UR19, 0x18 ;  /* 0x0000001314137291 */ /* 0x002fcc000f8ec03f */
[----:B------:R-:W-:Y:S01]  /*5240*/  LEA R223, R107, UR19, 0x6 ;  /* 0x000000136bdf7c11 */ /* 0x000fe2000f8e30ff */
        /* <DEDUP_REMOVED lines=17> */
[----:B------:R0:W-:Y:S01]  /*5360*/  MUFU.COS R142, R72 ;  /* 0x00000048008e7308 */ /* 0x0001e20000000000 */
[----:B---3--:R-:W-:Y:S02]  /*5370*/  STS.128 [R110], R56 ;  /* 0x000000386e007388 */ /* 0x008fe40000000c00 */
[----:B------:R-:W-:Y:S01]  /*5380*/  FMUL.RZ R71, R69, 0.15915493667125701904 ;  /* 0x3e22f98345477820 */ /* 0x000fe2000040c000 */
[----:B------:R-:W-:Y:S01]  /*5390*/  FMUL.FTZ R69, R100, UR55 ;  /* 0x0000003764457c20 */ /* 0x000fe20008410000 */
[----:B----4-:R1:W-:Y:S03]  /*53a0*/  STS.128 [R110+0x200], R76 ;  /* 0x0002004c6e007388 */ /* 0x0103e60000000c00 */
[----:B------:R-:W-:Y:S01]  /*53b0*/  MUFU.SIN R114, R74 ;  /* 0x0000004a00727308 */ /* 0x000fe20000000400 */
[----:B0-----:R-:W-:Y:S01]  /*53c0*/  FMUL.RZ R72, R69, 0.15915493667125701904 ;  /* 0x3e22f98345487820 */ /* 0x001fe2000040c000 */
[----:B------:R-:W-:Y:S01]  /*53d0*/  FMUL.FTZ R69, R89, UR55 ;  /* 0x0000003759457c20 */ /* 0x000fe20008410000 */
[----:B-----5:R-:W-:Y:S04]  /*53e0*/  STS.128 [R110+0x400], R84 ;  /* 0x000400546e007388 */ /* 0x020fe80000000c00 */
[----:B------:R0:W-:Y:S01]  /*53f0*/  STS.128 [R110+0x600], R92 ;  /* 0x0006005c6e007388 */ /* 0x0001e20000000c00 */
[----:B------:R2:W-:Y:S01]  /*5400*/  MUFU.COS R140, R74 ;  /* 0x0000004a008c7308 */ /* 0x0005e20000000000 */
[----:B------:R-:W-:-:S02]  /*5410*/  NOP ;  /* 0x0000000000007918 */ /* 0x000fc40000000000 */
[----:B-1----:R-:W3:Y:S05]  /*5420*/  LDG.E.128 R76, desc[UR22][R96.64+0x400] ;  /* 0x00040016604c7981 */ /* 0x002eea000c1e1d00 */
[----:B------:R-:W-:Y:S01]  /*5430*/  MUFU.SIN R116, R70 ;  /* 0x0000004600747308 */ /* 0x000fe20000000400 */
[----:B--2---:R-:W-:Y:S01]  /*5440*/  FMUL.RZ R74, R69, 0.15915493667125701904 ;  /* 0x3e22f983454a7820 */ /* 0x004fe2000040c000 */
[----:B------:R-:W-:Y:S01]  /*5450*/  FMUL.FTZ R69, R90, UR55 ;  /* 0x000000375a457c20 */ /* 0x000fe20008410000 */
[----:B------:R-:W2:Y:S04]  /*5460*/  LDG.E.128 R80, desc[UR22][R96.64+0x600] ;  /* 0x0006001660507981 */ /* 0x000ea8000c1e1d00 */
[----:B------:R-:W1:Y:S01]  /*5470*/  LDS.128 R84, [R223] ;  /* 0x00000000df547984 */ /* 0x000e620000000c00 */
[----:B------:R4:W-:Y:S08]  /*5480*/  MUFU.COS R138, R70 ;  /* 0x00000046008a7308 */ /* 0x0009f00000000000 */
[----:B------:R-:W-:Y:S01]  /*5490*/  MUFU.SIN R118, R71 ;  /* 0x0000004700767308 */ /* 0x000fe20000000400 */
[----:B----4-:R-:W-:Y:S01]  /*54a0*/  FMUL.RZ R70, R69, 0.15915493667125701904 ;  /* 0x3e22f98345467820 */ /* 0x010fe2000040c000 */
[----:B------:R-:W-:-:S06]  /*54b0*/  FMUL.FTZ R69, R55, UR55 ;  /* 0x0000003737457c20 */ /* 0x000fcc0008410000 */
        /* <DEDUP_REMOVED lines=23> */
[----:B------:R-:W-:-:S04]  /*5630*/  FMUL.FTZ R69, R49, UR55 ;  /* 0x0000003731457c20 */ /* 0x000fc80008410000 */
[----:B------:R-:W-:Y:S02]  /*5640*/  FMUL.RZ R69, R69, 0.15915493667125701904 ;  /* 0x3e22f98345457820 */ /* 0x000fe4000040c000 */
[----:B------:R4:W-:Y:S08]  /*5650*/  MUFU.COS R115, R74 ;  /* 0x0000004a00737308 */ /* 0x0009f00000000000 */
[----:B------:R-:W-:Y:S01]  /*5660*/  MUFU.SIN R156, R72 ;  /* 0x00000048009c7308 */ /* 0x000fe20000000400 */
[----:B----4-:R-:W-:Y:S01]  /*5670*/  FMUL.RZ R74, R68, 0.15915493667125701904 ;  /* 0x3e22f983444a7820 */ /* 0x010fe2000040c000 */
[----:B------:R-:W-:-:S04]  /*5680*/  FMUL.FTZ R68, R103, UR55 ;  /* 0x0000003767447c20 */ /* 0x000fc80008410000 */
[----:B------:R-:W-:Y:S01]  /*5690*/  FMUL.RZ R153, R68, 0.15915493667125701904 ;  /* 0x3e22f98344997820 */ /* 0x000fe2000040c000 */
[C---:B------:R-:W-:Y:S01]  /*56a0*/  FMUL.FTZ R68, R98.reuse, R103 ;  /* 0x0000006762447220 */ /* 0x040fe20000410000 */
[----:B------:R4:W-:Y:S08]  /*56b0*/  MUFU.COS R158, R72 ;  /* 0x00000048009e7308 */ /* 0x0009f00000000000 */
[----:B------:R-:W-:Y:S01]  /*56c0*/  MUFU.SIN R160, R69 ;  /* 0x0000004500a07308 */ /* 0x000fe20000000400 */
[----:B----4-:R-:W-:-:S07]  /*56d0*/  FMUL.FTZ R72, R98, R91 ;  /* 0x0000005b62487220 */ /* 0x010fce0000410000 */
[----:B------:R4:W-:Y:S08]  /*56e0*/  MUFU.COS R162, R69 ;  /* 0x0000004500a27308 */ /* 0x0009f00000000000 */
[----:B------:R-:W-:Y:S01]  /*56f0*/  MUFU.SIN R152, R70 ;  /* 0x0000004600987308 */ /* 0x000fe20000000400 */
[----:B----4-:R-:W-:-:S07]  /*5700*/  FMUL.FTZ R69, R98, R104 ;  /* 0x0000006862457220 */ /* 0x010fce0000410000 */
[----:B------:R4:W-:Y:S08]  /*5710*/  MUFU.COS R154, R70 ;  /* 0x00000046009a7308 */ /* 0x0009f00000000000 */
[----:B------:R-:W-:Y:S01]  /*5720*/  MUFU.SIN R143, R71 ;  /* 0x00000047008f7308 */ /* 0x000fe20000000400 */
[----:B----4-:R-:W-:-:S07]  /*5730*/  FMUL.FTZ R70, R98, R101 ;  /* 0x0000006562467220 */ /* 0x010fce0000410000 */
[----:B------:R4:W-:Y:S08]  /*5740*/  MUFU.COS R145, R71 ;  /* 0x0000004700917308 */ /* 0x0009f00000000000 */
[----:B------:R5:W-:Y:S01]  /*5750*/  MUFU.EX2 R137, R68 ;  /* 0x0000004400897308 */ /* 0x000be20000000800 */
[----:B----4-:R-:W-:-:S07]  /*5760*/  FMUL.FTZ R71, R98, R102 ;  /* 0x0000006662477220 */ /* 0x010fce0000410000 */
[----:B------:R4:W-:Y:S01]  /*5770*/  MUFU.EX2 R141, R69 ;  /* 0x00000045008d7308 */ /* 0x0009e20000000800 */
[----:B-----5:R-:W-:-:S07]  /*5780*/  FMUL.FTZ R68, R98, R100 ;  /* 0x0000006462447220 */ /* 0x020fce0000410000 */
[----:B------:R5:W-:Y:S01]  /*5790*/  MUFU.EX2 R133, R72 ;  /* 0x0000004800857308 */ /* 0x000be20000000800 */
[----:B----4-:R-:W-:-:S07]  /*57a0*/  FMUL.FTZ R69, R98, R89 ;  /* 0x0000005962457220 */ /* 0x010fce0000410000 */
[----:B------:R-:W-:Y:S01]  /*57b0*/  MUFU.SIN R149, R74 ;  /* 0x0000004a00957308 */ /* 0x000fe20000000400 */
[----:B-----5:R-:W-:-:S07]  /*57c0*/  FMUL.FTZ R72, R98, R90 ;  /* 0x0000005a62487220 */ /* 0x020fce0000410000 */
[----:B------:R-:W-:Y:S08]  /*57d0*/  MUFU.COS R151, R74 ;  /* 0x0000004a00977308 */ /* 0x000ff00000000000 */
[----:B------:R-:W-:Y:S08]  /*57e0*/  MUFU.EX2 R139, R70 ;  /* 0x00000046008b7308 */ /* 0x000ff00000000800 */
[----:B------:R-:W-:Y:S08]  /*57f0*/  MUFU.EX2 R135, R71 ;  /* 0x0000004700877308 */ /* 0x000ff00000000800 */
[----:B------:R-:W4:Y:S08]  /*5800*/  MUFU.EX2 R131, R68 ;  /* 0x0000004400837308 */ /* 0x000f300000000800 */
[----:B------:R5:W-:Y:S08]  /*5810*/  MUFU.EX2 R129, R69 ;  /* 0x0000004500817308 */ /* 0x000bf00000000800 */
[----:B------:R1:W-:Y:S01]  /*5820*/  MUFU.EX2 R125, R72 ;  /* 0x00000048007d7308 */ /* 0x0003e20000000800 */
[----:B-----5:R-:W5:Y:S01]  /*5830*/  LDG.E.128 R68, desc[UR22][R96.64] ;  /* 0x0000001660447981 */ /* 0x020f62000c1e1d00 */
[C---:B------:R-:W-:Y:S01]  /*5840*/  FMUL.FTZ R56, R98.reuse, R53 ;  /* 0x0000003562387220 */ /* 0x040fe20000410000 */
[----:B------:R-:W-:Y:S01]  /*5850*/  FMUL.FTZ R58, R98, R51 ;  /* 0x00000033623a7220 */ /* 0x000fe20000410000 */
[----:B0-----:R-:W-:-:S02]  /*5860*/  IADD3 R92, R109, 0x200, RZ ;  /* 0x000002006d5c7810 */ /* 0x001fc40007ffe0ff */
[----:B------:R-:W-:Y:S02]  /*5870*/  MOV R93, UR20 ;  /* 0x00000014005d7c02 */ /* 0x000fe40008000f00 */
[----:B------:R-:W-:Y:S01]  /*5880*/  MUFU.EX2 R113, R113 ;  /* 0x0000007100717308 */ /* 0x000fe20000000800 */
[----:B-1----:R0:W3:Y:S07]  /*5890*/  LDG.E.128 R72, desc[UR22][R96.64+0x200] ;  /* 0x0002001660487981 */ /* 0x0020ee000c1e1d00 */
[----:B------:R-:W1:Y:S01]  /*58a0*/  MUFU.EX2 R56, R56 ;  /* 0x0000003800387308 */ /* 0x000e620000000800 */
[----:B------:R-:W-:Y:S01]  /*58b0*/  SEL R92, R93, R92, !P1 ;  /* 0x0000005c5d5c7207 */ /* 0x000fe20004800000 */
[C---:B------:R-:W-:Y:S01]  /*58c0*/  FMUL.FTZ R57, R98.reuse, R54 ;  /* 0x0000003662397220 */ /* 0x040fe20000410000 */
[C---:B------:R-:W-:Y:S01]  /*58d0*/  FMUL.FTZ R59, R98.reuse, R52 ;  /* 0x00000034623b7220 */ /* 0x040fe20000410000 */
[C---:B------:R-:W-:Y:S01]  /*58e0*/  FMUL.FTZ R93, R98.reuse, R49 ;  /* 0x00000031625d7220 */ /* 0x040fe20000410000 */
[----:B------:R-:W-:-:S03]  /*58f0*/  FMUL.FTZ R98, R98, R50 ;  /* 0x0000003262627220 */ /* 0x000fc60000410000 */
[----:B------:R-:W0:Y:S01]  /*5900*/  MUFU.EX2 R58, R58 ;  /* 0x0000003a003a7308 */ /* 0x000e220000000800 */
[C---:B----4-:R-:W-:Y:S01]  /*5910*/  FMUL.FTZ R132, R131.reuse, R132 ;  /* 0x0000008483847220 */ /* 0x050fe20000410000 */
[----:B------:R-:W-:-:S06]  /*5920*/  FMUL.FTZ R131, R131, R120 ;  /* 0x0000007883837220 */ /* 0x000fcc0000410000 */
[----:B------:R-:W4:Y:S01]  /*5930*/  MUFU.COS R136, R153 ;  /* 0x0000009900887308 */ /* 0x000f220000000000 */
[C---:B-1----:R-:W-:Y:S01]  /*5940*/  FMUL.FTZ R120, R56.reuse, R115 ;  /* 0x0000007338787220 */ /* 0x042fe20000410000 */
[----:B------:R-:W-:Y:S01]  /*5950*/  FMUL.FTZ R119, R56, R119 ;  /* 0x0000007738777220 */ /* 0x000fe20000410000 */
[----:B------:R-:W-:-:S05]  /*5960*/  FMUL.FTZ R142, R141, R142 ;  /* 0x0000008e8d8e7220 */ /* 0x000fca0000410000 */
[----:B------:R-:W1:Y:S01]  /*5970*/  MUFU.EX2 R99, R99 ;  /* 0x0000006300637308 */ /* 0x000e620000000800 */
[----:B------:R-:W-:Y:S01]  /*5980*/  FMUL.FTZ R130, R129, R130 ;  /* 0x0000008281827220 */ /* 0x000fe20000410000 */
[----:B------:R-:W-:-:S06]  /*5990*/  FMUL.FTZ R141, R141, R112 ;  /* 0x000000708d8d7220 */ /* 0x000fcc0000410000 */
[----:B------:R-:W2:Y:S01]  /*59a0*/  MUFU.EX2 R57, R57 ;  /* 0x0000003900397308 */ /* 0x000ea20000000800 */
[----:B------:R-:W-:-:S07]  /*59b0*/  FMUL.FTZ R129, R129, R122 ;  /* 0x0000007a81817220 */ /* 0x000fce0000410000 */
[----:B------:R-:W2:Y:S01]  /*59c0*/  MUFU.EX2 R59, R59 ;  /* 0x0000003b003b7308 */ /* 0x000ea20000000800 */
[----:B------:R-:W-:-:S07]  /*59d0*/  FMUL.FTZ R122, R113, R150 ;  /* 0x00000096717a7220 */ /* 0x000fce0000410000 */
[----:B------:R-:W2:Y:S01]  /*59e0*/  MUFU.SIN R56, R153 ;  /* 0x0000009900387308 */ /* 0x000ea20000000400 */
[----:B------:R-:W-:-:S07]  /*59f0*/  HADD2.F32 R112, -RZ, R84.H0_H0 ;  /* 0x20000054ff707230 */ /* 0x000fce0000004100 */
[----:B------:R-:W2:Y:S01]  /*5a00*/  MUFU.EX2 R98, R98 ;  /* 0x0000006200627308 */ /* 0x000ea20000000800 */
[C---:B------:R-:W-:Y:S01]  /*5a10*/  FMUL.FTZ R138, R135.reuse, R138 ;  /* 0x0000008a878a7220 */ /* 0x040fe20000410000 */
[----:B------:R-:W-:Y:S02]  /*5a20*/  HADD2.F32 R150, -RZ, R84.H1_H1 ;  /* 0x30000054ff967230 */ /* 0x000fe40000004100 */
[----:B------:R-:W-:Y:S01]  /*5a30*/  FMUL.FTZ R135, R135, R116 ;  /* 0x0000007487877220 */ /* 0x000fe20000410000 */
[C---:B0-----:R-:W-:Y:S01]  /*5a40*/  FMUL.FTZ R116, R58.reuse, R145 ;  /* 0x000000913a747220 */ /* 0x041fe20000410000 */
        /* <DEDUP_REMOVED lines=10> */
[C---:B------:R-:W-:Y:S01]  /*5af0*/  FMUL.FTZ R161, R58.reuse, R161 ;  /* 0x000000a13aa17220 */ /* 0x040fe20000410000 */
[----:B----4-:R-:W-:Y:S01]  /*5b00*/  FMUL.FTZ R136, R137, R136 ;  /* 0x0000008889887220 */ /* 0x010fe20000410000 */
[----:B-1----:R-:W-:Y:S01]  /*5b10*/  FMUL.FTZ R123, R99, R144 ;  /* 0x00000090637b7220 */ /* 0x002fe20000410000 */
[C---:B--2---:R-:W-:Y:S01]  /*5b20*/  FMUL.FTZ R118, R57.reuse, R154 ;  /* 0x0000009a39767220 */ /* 0x044fe20000410000 */
[----:B------:R-:W-:Y:S01]  /*5b30*/  FMUL.FTZ R117, R57, R152 ;  /* 0x0000009839757220 */ /* 0x000fe20000410000 */
[C---:B------:R-:W-:Y:S01]  /*5b40*/  FMUL.FTZ R114, R59.reuse, R158 ;  /* 0x0000009e3b727220 */ /* 0x040fe20000410000 */
        /* <DEDUP_REMOVED lines=9> */
[-C--:B------:R-:W-:Y:S01]  /*5be0*/  FMUL.FTZ R94, R141, R159.reuse ;  /* 0x0000009f8d5e7220 */ /* 0x080fe20000410000 */
[----:B------:R-:W-:Y:S01]  /*5bf0*/  FMUL.FTZ R166, R149, R104 ;  /* 0x0000006895a67220 */ /* 0x000fe20000410000 */
[----:B------:R-:W-:Y:S01]  /*5c00*/  FFMA.FTZ R96, R142, R159, R85 ;  /* 0x0000009f8e607223 */ /* 0x000fe20000010055 */
[C---:B0-----:R-:W-:Y:S01]  /*5c10*/  FMUL.FTZ R148, R93.reuse, R162 ;  /* 0x000000a25d947220 */ /* 0x041fe20000410000 */
[----:B------:R-:W-:Y:S01]  /*5c20*/  FMUL.FTZ R147, R93, R160 ;  /* 0x000000a05d937220 */ /* 0x000fe20000410000 */
[----:B------:R-:W-:Y:S01]  /*5c30*/  FMUL.FTZ R84, R136, R141 ;  /* 0x0000008d88547220 */ /* 0x000fe20000410000 */
[----:B------:R-:W-:Y:S01]  /*5c40*/  FMUL.FTZ R168, R145, R104 ;  /* 0x0000006891a87220 */ /* 0x000fe20000410000 */
[----:B------:R-:W-:Y:S01]  /*5c50*/  FFMA.FTZ R93, R142, R161, -R94 ;  /* 0x000000a18e5d7223 */ /* 0x000fe2000001085e */
[----:B------:R-:W-:Y:S01]  /*5c60*/  FFMA.FTZ R96, R143, R166, R96 ;  /* 0x000000a68f607223 */ /* 0x000fe20000010060 */
[C---:B------:R-:W-:Y:S01]  /*5c70*/  FMUL.FTZ R85, R137.reuse, R141 ;  /* 0x0000008d89557220 */ /* 0x040fe20000410000 */
[----:B------:R-:W-:Y:S01]  /*5c80*/  FFMA.FTZ R84, R137, R142, R84 ;  /* 0x0000008e89547223 */ /* 0x000fe20000010054 */
[----:B------:R-:W-:-:S02]  /*5c90*/  HADD2.F32 R152, -RZ, R86.H0_H0 ;  /* 0x20000056ff987230 */ /* 0x000fc40000004100 */
[----:B------:R-:W-:Y:S01]  /*5ca0*/  FFMA.FTZ R93, R143, R168, R93 ;  /* 0x000000a88f5d7223 */ /* 0x000fe2000001005d */
[C---:B------:R-:W-:Y:S01]  /*5cb0*/  FMUL.FTZ R94, R139.reuse, R96 ;  /* 0x000000608b5e7220 */ /* 0x040fe20000410000 */
[----:B------:R-:W-:Y:S01]  /*5cc0*/  FFMA.FTZ R85, R136, R142, -R85 ;  /* 0x0000008e88557223 */ /* 0x000fe20000010855 */
[C---:B------:R-:W-:Y:S01]  /*5cd0*/  FMUL.FTZ R95, R139.reuse, R84 ;  /* 0x000000548b5f7220 */ /* 0x040fe20000410000 */
[----:B------:R-:W-:Y:S02]  /*5ce0*/  HADD2.F32 R156, -RZ, R86.H1_H1 ;  /* 0x30000056ff9c7230 */ /* 0x000fe40000004100 */
[-C--:B------:R-:W-:Y:S01]  /*5cf0*/  FFMA.FTZ R97, R140, R93.reuse, -R94 ;  /* 0x0000005d8c617223 */ /* 0x080fe2000001085e */
[----:B------:R-:W-:Y:S02]  /*5d00*/  HADD2.F32 R154, -RZ, R61.H0_H0 ;  /* 0x2000003dff9a7230 */ /* 0x000fe40000004100 */
[C---:B------:R-:W-:Y:S01]  /*5d10*/  FMUL.FTZ R93, R139.reuse, R93 ;  /* 0x0000005d8b5d7220 */ /* 0x040fe20000410000 */
[----:B------:R-:W-:Y:S01]  /*5d20*/  FMUL.FTZ R171, R152, R101 ;  /* 0x0000006598ab7220 */ /* 0x000fe20000410000 */
[CC--:B------:R-:W-:Y:S01]  /*5d30*/  FFMA.FTZ R95, R140.reuse, R85.reuse, -R95 ;  /* 0x000000558c5f7223 */ /* 0x0c0fe2000001085f */
[----:B------:R-:W-:Y:S01]  /*5d40*/  FMUL.FTZ R85, R139, R85 ;  /* 0x000000558b557220 */ /* 0x000fe20000410000 */
[----:B------:R-:W-:Y:S01]  /*5d50*/  FFMA.FTZ R96, R140, R96, R93 ;  /* 0x000000608c607223 */ /* 0x000fe2000001005d */
[----:B------:R-:W-:Y:S01]  /*5d60*/  FMUL.FTZ R169, R156, R101 ;  /* 0x000000659ca97220 */ /* 0x000fe20000410000 */
[----:B------:R-:W-:Y:S01]  /*5d70*/  FFMA.FTZ R97, R154, R171, R97 ;  /* 0x000000ab9a617223 */ /* 0x000fe20000010061 */
[C---:B------:R-:W-:Y:S01]  /*5d80*/  FMUL.FTZ R128, R125.reuse, R128 ;  /* 0x000000807d807220 */ /* 0x040fe20000410000 */
[----:B------:R-:W-:Y:S01]  /*5d90*/  FMUL.FTZ R125, R125, R124 ;  /* 0x0000007c7d7d7220 */ /* 0x000fe20000410000 */
[----:B------:R-:W-:Y:S01]  /*5da0*/  FMUL.FTZ R124, R99, R146 ;  /* 0x00000092637c7220 */ /* 0x000fe20000410000 */
[----:B------:R-:W-:Y:S01]  /*5db0*/  FFMA.FTZ R85, R140, R84, R85 ;  /* 0x000000548c557223 */ /* 0x000fe20000010055 */
[----:B------:R-:W-:Y:S01]  /*5dc0*/  FFMA.FTZ R96, R154, R169, R96 ;  /* 0x000000a99a607223 */ /* 0x000fe20000010060 */
[----:B------:R-:W-:Y:S01]  /*5dd0*/  FMUL.FTZ R99, R135, R97 ;  /* 0x0000006187637220 */ /* 0x000fe20000410000 */
[----:B------:R-:W-:-:S02]  /*5de0*/  HADD2.F32 R155, -RZ, R87.H1_H1 ;  /* 0x30000057ff9b7230 */ /* 0x000fc40000004100 */
[----:B------:R-:W-:Y:S01]  /*5df0*/  FMUL.FTZ R146, R98, R151 ;  /* 0x0000009762927220 */ /* 0x000fe20000410000 */
[C---:B------:R-:W-:Y:S01]  /*5e00*/  FMUL.FTZ R93, R135.reuse, R85 ;  /* 0x00000055875d7220 */ /* 0x040fe20000410000 */
[----:B------:R-:W-:Y:S02]  /*5e10*/  HADD2.F32 R151, -RZ, R87.H0_H0 ;  /* 0x20000057ff977230 */ /* 0x000fe40000004100 */
[CC--:B------:R-:W-:Y:S01]  /*5e20*/  FFMA.FTZ R84, R138.reuse, R96.reuse, R99 ;  /* 0x000000608a547223 */ /* 0x0c0fe20000010063 */
[----:B------:R-:W-:Y:S02]  /*5e30*/  HADD2.F32 R153, -RZ, R61.H1_H1 ;  /* 0x3000003dff997230 */ /* 0x000fe40000004100 */
[----:B------:R-:W-:Y:S01]  /*5e40*/  FMUL.FTZ R96, R135, R96 ;  /* 0x0000006087607220 */ /* 0x000fe20000410000 */
[-C--:B------:R-:W-:Y:S01]  /*5e50*/  FMUL.FTZ R178, R155, R102.reuse ;  /* 0x000000669bb27220 */ /* 0x080fe20000410000 */
[CC--:B------:R-:W-:Y:S01]  /*5e60*/  FFMA.FTZ R93, R138.reuse, R95.reuse, -R93 ;  /* 0x0000005f8a5d7223 */ /* 0x0c0fe2000001085d */
[----:B------:R-:W-:Y:S01]  /*5e70*/  FMUL.FTZ R95, R135, R95 ;  /* 0x0000005f875f7220 */ /* 0x000fe20000410000 */
[C---:B------:R-:W-:Y:S01]  /*5e80*/  FFMA.FTZ R97, R138.reuse, R97, -R96 ;  /* 0x000000618a617223 */ /* 0x040fe20000010860 */
[----:B------:R-:W-:Y:S01]  /*5e90*/  FMUL.FTZ R176, R151, R102 ;  /* 0x0000006697b07220 */ /* 0x000fe20000410000 */
[----:B------:R-:W-:Y:S01]  /*5ea0*/  FFMA.FTZ R84, R153, R178, R84 ;  /* 0x000000b299547223 */ /* 0x000fe20000010054 */
[----:B------:R-:W-:Y:S01]  /*5eb0*/  FFMA.FTZ R95, R138, R85, R95 ;  /* 0x000000558a5f7223 */ /* 0x000fe2000001005f */
[----:B------:R-:W-:Y:S01]  /*5ec0*/  FMUL.FTZ R86, R133, R93 ;  /* 0x0000005d85567220 */ /* 0x000fe20000410000 */
[----:B------:R-:W-:Y:S01]  /*5ed0*/  FFMA.FTZ R97, R153, R176, R97 ;  /* 0x000000b099617223 */ /* 0x000fe20000010061 */
[----:B------:R-:W-:Y:S01]  /*5ee0*/  FMUL.FTZ R94, R133, R84 ;  /* 0x00000054855e7220 */ /* 0x000fe20000410000 */
[----:B-1----:R-:W-:-:S02]  /*5ef0*/  HADD2.F32 R158, -RZ, R56.H0_H0 ;  /* 0x20000038ff9e7230 */ /* 0x002fc40000004100 */
[CC--:B------:R-:W-:Y:S01]  /*5f00*/  FMUL.FTZ R85, R133.reuse, R95.reuse ;  /* 0x0000005f85557220 */ /* 0x0c0fe20000410000 */
[C---:B------:R-:W-:Y:S01]  /*5f10*/  FFMA.FTZ R86, R134.reuse, R95, R86 ;  /* 0x0000005f86567223 */ /* 0x040fe20000010056 */
[-C--:B------:R-:W-:Y:S01]  /*5f20*/  FFMA.FTZ R87, R134, R97.reuse, -R94 ;  /* 0x0000006186577223 */ /* 0x080fe2000001085e */
[----:B------:R-:W-:Y:S02]  /*5f30*/  HADD2.F32 R162, -RZ, R56.H1_H1 ;  /* 0x30000038ffa27230 */ /* 0x000fe40000004100 */
[----:B------:R-:W-:Y:S01]  /*5f40*/  FMUL.FTZ R97, R133, R97 ;  /* 0x0000006185617220 */ /* 0x000fe20000410000 */
[----:B------:R-:W-:Y:S02]  /*5f50*/  HADD2.F32 R160, -RZ, R62.H0_H0 ;  /* 0x2000003effa07230 */ /* 0x000fe40000004100 */
[----:B------:R-:W-:Y:S01]  /*5f60*/  FMUL.FTZ R181, R158, R91 ;  /* 0x0000005b9eb57220 */ /* 0x000fe20000410000 */
[C---:B------:R-:W-:Y:S01]  /*5f70*/  FFMA.FTZ R85, R134.reuse, R93, -R85 ;  /* 0x0000005d86557223 */ /* 0x040fe20000010855 */
[C---:B------:R-:W-:Y:S01]  /*5f80*/  FMUL.FTZ R93, R131.reuse, R86 ;  /* 0x00000056835d7220 */ /* 0x040fe20000410000 */
[----:B------:R-:W-:Y:S01]  /*5f90*/  FFMA.FTZ R84, R134, R84, R97 ;  /* 0x0000005486547223 */ /* 0x000fe20000010061 */
[----:B------:R-:W-:Y:S01]  /*5fa0*/  FMUL.FTZ R179, R162, R91 ;  /* 0x0000005ba2b37220 */ /* 0x000fe20000410000 */
[----:B------:R-:W-:Y:S01]  /*5fb0*/  FFMA.FTZ R56, R160, R181, R87 ;  /* 0x000000b5a0387223 */ /* 0x000fe20000010057 */
[CC--:B------:R-:W-:Y:S01]  /*5fc0*/  FMUL.FTZ R87, R131.reuse, R85.reuse ;  /* 0x0000005583577220 */ /* 0x0c0fe20000410000 */
[----:B------:R-:W-:Y:S01]  /*5fd0*/  FFMA.FTZ R93, R132, R85, -R93 ;  /* 0x00000055845d7223 */ /* 0x000fe2000001085d */
[----:B------:R-:W-:Y:S01]  /*5fe0*/  FFMA.FTZ R84, R160, R179, R84 ;  /* 0x000000b3a0547223 */ /* 0x000fe20000010054 */
[----:B------:R-:W-:Y:S01]  /*5ff0*/  FMUL.FTZ R85, R131, R56 ;  /* 0x0000003883557220 */ /* 0x000fe20000410000 */
[----:B------:R-:W-:-:S02]  /*6000*/  HADD2.F32 R157, -RZ, R57.H1_H1 ;  /* 0x30000039ff9d7230 */ /* 0x000fc40000004100 */
[C---:B------:R-:W-:Y:S01]  /*6010*/  FFMA.FTZ R94, R132.reuse, R86, R87 ;  /* 0x00000056845e7223 */ /* 0x040fe20000010057 */
[----:B------:R-:W-:Y:S02]  /*6020*/  HADD2.F32 R165, -RZ, R57.H0_H0 ;  /* 0x20000039ffa57230 */ /* 0x000fe40000004100 */
[CC--:B------:R-:W-:Y:S01]  /*6030*/  FFMA.FTZ R96, R132.reuse, R84.reuse, R85 ;  /* 0x0000005484607223 */ /* 0x0c0fe20000010055 */
[----:B------:R-:W-:Y:S02]  /*6040*/  FMUL.FTZ R57, R131, R84 ;  /* 0x0000005483397220 */ /* 0x000fe40000410000 */
[----:B------:R-:W0:Y:S01]  /*6050*/  LDS.128 R84, [R223+0x20] ;  /* 0x00002000df547984 */ /* 0x000e220000000c00 */
[----:B------:R-:W-:Y:S02]  /*6060*/  HADD2.F32 R163, -RZ, R62.H1_H1 ;  /* 0x3000003effa37230 */ /* 0x000fe40000004100 */
[----:B------:R-:W-:Y:S01]  /*6070*/  FMUL.FTZ R188, R157, R100 ;  /* 0x000000649dbc7220 */ /* 0x000fe20000410000 */
[----:B------:R-:W-:Y:S01]  /*6080*/  FFMA.FTZ R57, R132, R56, -R57 ;  /* 0x0000003884397223 */ /* 0x000fe20000010839 */
[----:B------:R-:W-:-:S02]  /*6090*/  FMUL.FTZ R186, R165, R100 ;  /* 0x00000064a5ba7220 */ /* 0x000fc40000410000 */
[C---:B------:R-:W-:Y:S01]  /*60a0*/  FFMA.FTZ R96, R163.reuse, R188, R96 ;  /* 0x000000bca3607223 */ /* 0x040fe20000010060 */
[--C-:B------:R-:W-:Y:S02]  /*60b0*/  HADD2.F32 R164, -RZ, R58.reuse.H0_H0 ;  /* 0x2000003affa47230 */ /* 0x100fe40000004100 */
[----:B------:R-:W-:Y:S01]  /*60c0*/  FFMA.FTZ R57, R163, R186, R57 ;  /* 0x000000baa3397223 */ /* 0x000fe20000010039 */
[C---:B------:R-:W-:Y:S01]  /*60d0*/  FMUL.FTZ R56, R129.reuse, R96 ;  /* 0x0000006081387220 */ /* 0x040fe20000410000 */
[----:B------:R-:W-:Y:S02]  /*60e0*/  HADD2.F32 R172, -RZ, R58.H1_H1 ;  /* 0x3000003affac7230 */ /* 0x000fe40000004100 */
[----:B------:R-:W-:Y:S01]  /*60f0*/  FMUL.FTZ R191, R164, R89 ;  /* 0x00000059a4bf7220 */ /* 0x000fe20000410000 */
[----:B------:R-:W-:Y:S02]  /*6100*/  HADD2.F32 R170, -RZ, R63.H0_H0 ;  /* 0x2000003fffaa7230 */ /* 0x000fe40000004100 */
[-C--:B------:R-:W-:Y:S01]  /*6110*/  FFMA.FTZ R97, R130, R57.reuse, -R56 ;  /* 0x0000003982617223 */ /* 0x080fe20000010838 */
[C---:B------:R-:W-:Y:S01]  /*6120*/  FMUL.FTZ R57, R129.reuse, R57 ;  /* 0x0000003981397220 */ /* 0x040fe20000410000 */
[C---:B------:R-:W-:Y:S01]  /*6130*/  FMUL.FTZ R95, R129.reuse, R94 ;  /* 0x0000005e815f7220 */ /* 0x040fe20000410000 */
[----:B------:R-:W-:Y:S01]  /*6140*/  FMUL.FTZ R189, R172, R89 ;  /* 0x00000059acbd7220 */ /* 0x000fe20000410000 */
[----:B------:R-:W-:Y:S01]  /*6150*/  FFMA.FTZ R97, R170, R191, R97 ;  /* 0x000000bfaa617223 */ /* 0x000fe20000010061 */
[C---:B------:R-:W-:Y:S01]  /*6160*/  FFMA.FTZ R96, R130.reuse, R96, R57 ;  /* 0x0000006082607223 */ /* 0x040fe20000010039 */
[-C--:B------:R-:W-:Y:S01]  /*6170*/  FFMA.FTZ R95, R130, R93.reuse, -R95 ;  /* 0x0000005d825f7223 */ /* 0x080fe2000001085f */
[----:B------:R-:W-:Y:S01]  /*6180*/  FMUL.FTZ R93, R129, R93 ;  /* 0x0000005d815d7220 */ /* 0x000fe20000410000 */
[----:B------:R-:W-:Y:S01]  /*6190*/  FMUL.FTZ R99, R125, R97 ;  /* 0x000000617d637220 */ /* 0x000fe20000410000 */
[----:B------:R-:W-:Y:S01]  /*61a0*/  FFMA.FTZ R96, R170, R189, R96 ;  /* 0x000000bdaa607223 */ /* 0x000fe20000010060 */
[----:B------:R-:W-:-:S02]  /*61b0*/  HADD2.F32 R175, -RZ, R59.H1_H1 ;  /* 0x3000003bffaf7230 */ /* 0x000fc40000004100 */
[----:B------:R-:W-:Y:S01]  /*61c0*/  FFMA.FTZ R93, R130, R94, R93 ;  /* 0x0000005e825d7223 */ /* 0x000fe2000001005d */
[----:B------:R-:W-:Y:S02]  /*61d0*/  HADD2.F32 R167, -RZ, R59.H0_H0 ;  /* 0x2000003bffa77230 */ /* 0x000fe40000004100 */
[CC--:B------:R-:W-:Y:S01]  /*61e0*/  FFMA.FTZ R56, R128.reuse, R96.reuse, R99 ;  /* 0x0000006080387223 */ /* 0x0c0fe20000010063 */
[----:B------:R-:W-:Y:S02]  /*61f0*/  HADD2.F32 R173, -RZ, R63.H1_H1 ;  /* 0x3000003fffad7230 */ /* 0x000fe40000004100 */
[----:B------:R-:W-:Y:S01]  /*6200*/  FMUL.FTZ R96, R125, R96 ;  /* 0x000000607d607220 */ /* 0x000fe20000410000 */
[-C--:B------:R-:W-:Y:S01]  /*6210*/  FMUL.FTZ R198, R175, R90.reuse ;  /* 0x0000005aafc67220 */ /* 0x080fe20000410000 */
[----:B------:R-:W-:Y:S01]  /*6220*/  FMUL.FTZ R57, R125, R93 ;  /* 0x0000005d7d397220 */ /* 0x000fe20000410000 */
[----:B------:R-:W-:Y:S01]  /*6230*/  FMUL.FTZ R196, R167, R90 ;  /* 0x0000005aa7c47220 */ /* 0x000fe20000410000 */
[C---:B------:R-:W-:Y:S01]  /*6240*/  FFMA.FTZ R97, R128.reuse, R97, -R96 ;  /* 0x0000006180617223 */ /* 0x040fe20000010860 */
[----:B------:R-:W-:Y:S01]  /*6250*/  FFMA.FTZ R56, R173, R198, R56 ;  /* 0x000000c6ad387223 */ /* 0x000fe20000010038 */
[-C--:B------:R-:W-:Y:S01]  /*6260*/  FFMA.FTZ R57, R128, R95.reuse, -R57 ;  /* 0x0000005f80397223 */ /* 0x080fe20000010839 */
[----:B------:R-:W-:Y:S01]  /*6270*/  FMUL.FTZ R95, R125, R95 ;  /* 0x0000005f7d5f7220 */ /* 0x000fe20000410000 */
[----:B------:R-:W-:Y:S01]  /*6280*/  FFMA.FTZ R97, R173, R196, R97 ;  /* 0x000000c4ad617223 */ /* 0x000fe20000010061 */
[----:B------:R-:W-:Y:S01]  /*6290*/  FMUL.FTZ R94, R123, R56 ;  /* 0x000000387b5e7220 */ /* 0x000fe20000410000 */
[----:B0-----:R-:W-:-:S02]  /*62a0*/  HADD2.F32 R174, -RZ, R84.H0_H0 ;  /* 0x20000054ffae7230 */ /* 0x001fc40000004100 */
[----:B------:R-:W-:Y:S01]  /*62b0*/  FFMA.FTZ R95, R128, R93, R95 ;  /* 0x0000005d805f7223 */ /* 0x000fe2000001005f */
[----:B------:R-:W-:Y:S01]  /*62c0*/  FFMA.FTZ R99, R124, R97, -R94 ;  /* 0x000000617c637223 */ /* 0x000fe2000001085e */
[----:B------:R-:W-:Y:S02]  /*62d0*/  HADD2.F32 R182, -RZ, R84.H1_H1 ;  /* 0x30000054ffb67230 */ /* 0x000fe40000004100 */
[C---:B------:R-:W-:Y:S01]  /*62e0*/  FMUL.FTZ R58, R123.reuse, R57 ;  /* 0x000000397b3a7220 */ /* 0x040fe20000410000 */
[----:B------:R-:W-:Y:S02]  /*62f0*/  HADD2.F32 R180, -RZ, R64.H0_H0 ;  /* 0x20000040ffb47230 */ /* 0x000fe40000004100 */
[C---:B------:R-:W-:Y:S01]  /*6300*/  FMUL.FTZ R97, R123.reuse, R97 ;  /* 0x000000617b617220 */ /* 0x040fe20000410000 */
[----:B------:R-:W-:Y:S01]  /*6310*/  FMUL.FTZ R201, R174, R55 ;  /* 0x00000037aec97220 */ /* 0x000fe20000410000 */
[-C--:B------:R-:W-:Y:S01]  /*6320*/  FMUL.FTZ R59, R123, R95.reuse ;  /* 0x0000005f7b3b7220 */ /* 0x080fe20000410000 */
[C---:B------:R-:W-:Y:S01]  /*6330*/  FFMA.FTZ R95, R124.reuse, R95, R58 ;  /* 0x0000005f7c5f7223 */ /* 0x040fe2000001003a */
[----:B------:R-:W-:Y:S01]  /*6340*/  FFMA.FTZ R84, R124, R56, R97 ;  /* 0x000000387c547223 */ /* 0x000fe20000010061 */
[----:B------:R-:W-:Y:S01]  /*6350*/  FMUL.FTZ R199, R182, R55 ;  /* 0x00000037b6c77220 */ /* 0x000fe20000410000 */
[----:B------:R-:W-:Y:S01]  /*6360*/  FFMA.FTZ R99, R180, R201, R99 ;  /* 0x000000c9b4637223 */ /* 0x000fe20000010063 */
[----:B------:R-:W-:Y:S01]  /*6370*/  FFMA.FTZ R93, R124, R57, -R59 ;  /* 0x000000397c5d7223 */ /* 0x000fe2000001083b */
[C---:B------:R-:W-:Y:S01]  /*6380*/  FMUL.FTZ R97, R121.reuse, R95 ;  /* 0x0000005f79617220 */ /* 0x040fe20000410000 */
[----:B------:R-:W0:Y:S01]  /*6390*/  LDS.128 R56, [R223+0x30] ;  /* 0x00003000df387984 */ /* 0x000e220000000c00 */
[----:B------:R-:W-:Y:S01]  /*63a0*/  FFMA.FTZ R84, R180, R199, R84 ;  /* 0x000000c7b4547223 */ /* 0x000fe20000010054 */
[----:B------:R-:W-:Y:S01]  /*63b0*/  FMUL.FTZ R183, R121, R99 ;  /* 0x0000006379b77220 */ /* 0x000fe20000410000 */
[----:B------:R-:W-:-:S02]  /*63c0*/  HADD2.F32 R185, -RZ, R85.H1_H1 ;  /* 0x30000055ffb97230 */ /* 0x000fc40000004100 */
[CC--:B------:R-:W-:Y:S01]  /*63d0*/  FFMA.FTZ R97, R122.reuse, R93.reuse, -R97 ;  /* 0x0000005d7a617223 */ /* 0x0c0fe20000010861 */
[----:B------:R-:W-:Y:S02]  /*63e0*/  HADD2.F32 R177, -RZ, R85.H0_H0 ;  /* 0x20000055ffb17230 */ /* 0x000fe40000004100 */
[CC--:B------:R-:W-:Y:S01]  /*63f0*/  FFMA.FTZ R94, R122.reuse, R84.reuse, R183 ;  /* 0x000000547a5e7223 */ /* 0x0c0fe200000100b7 */
[C---:B------:R-:W-:Y:S01]  /*6400*/  FMUL.FTZ R93, R121.reuse, R93 ;  /* 0x0000005d795d7220 */ /* 0x040fe20000410000 */
[----:B------:R-:W-:Y:S02]  /*6410*/  HADD2.F32 R183, -RZ, R64.H1_H1 ;  /* 0x30000040ffb77230 */ /* 0x000fe40000004100 */
[----:B------:R-:W-:Y:S01]  /*6420*/  FMUL.FTZ R84, R121, R84 ;  /* 0x0000005479547220 */ /* 0x000fe20000410000 */
[-C--:B------:R-:W-:Y:S01]  /*6430*/  FMUL.FTZ R208, R185, R88.reuse ;  /* 0x00000058b9d07220 */ /* 0x080fe20000410000 */
[C---:B------:R-:W-:Y:S01]  /*6440*/  FFMA.FTZ R93, R122.reuse, R95, R93 ;  /* 0x0000005f7a5d7223 */ /* 0x040fe2000001005d */
[----:B------:R-:W-:Y:S01]  /*6450*/  FMUL.FTZ R206, R177, R88 ;  /* 0x00000058b1ce7220 */ /* 0x000fe20000410000 */
[----:B------:R-:W-:Y:S01]  /*6460*/  FFMA.FTZ R99, R122, R99, -R84 ;  /* 0x000000637a637223 */ /* 0x000fe20000010854 */
[----:B------:R-:W-:Y:S01]  /*6470*/  FFMA.FTZ R94, R183, R208, R94 ;  /* 0x000000d0b75e7223 */ /* 0x000fe2000001005e */
[----:B------:R-:W-:Y:S01]  /*6480*/  FMUL.FTZ R85, R119, R93 ;  /* 0x0000005d77557220 */ /* 0x000fe20000410000 */
[----:B------:R-:W-:-:S02]  /*6490*/  HADD2.F32 R184, -RZ, R86.H0_H0 ;  /* 0x20000056ffb87230 */ /* 0x000fc40000004100 */
[----:B------:R-:W-:Y:S01]  /*64a0*/  FFMA.FTZ R99, R183, R206, R99 ;  /* 0x000000ceb7637223 */ /* 0x000fe20000010063 */
[CC--:B------:R-:W-:Y:S01]  /*64b0*/  FMUL.FTZ R84, R119.reuse, R94.reuse ;  /* 0x0000005e77547220 */ /* 0x0c0fe20000410000 */
[CC--:B------:R-:W-:Y:S01]  /*64c0*/  FFMA.FTZ R85, R120.reuse, R97.reuse, -R85 ;  /* 0x0000006178557223 */ /* 0x0c0fe20000010855 */
[----:B------:R-:W-:Y:S02]  /*64d0*/  HADD2.F32 R192, -RZ, R86.H1_H1 ;  /* 0x30000056ffc07230 */ /* 0x000fe40000004100 */
[C---:B------:R-:W-:Y:S01]  /*64e0*/  FMUL.FTZ R97, R119.reuse, R97 ;  /* 0x0000006177617220 */ /* 0x040fe20000410000 */
[-C--:B------:R-:W-:Y:S01]  /*64f0*/  FFMA.FTZ R95, R120, R99.reuse, -R84 ;  /* 0x00000063785f7223 */ /* 0x080fe20000010854 */
[----:B------:R-:W-:Y:S02]  /*6500*/  HADD2.F32 R190, -RZ, R65.H0_H0 ;  /* 0x20000041ffbe7230 */ /* 0x000fe40000004100 */
[----:B------:R-:W-:Y:S01]  /*6510*/  FMUL.FTZ R99, R119, R99 ;  /* 0x0000006377637220 */ /* 0x000fe20000410000 */
[----:B------:R-:W-:Y:S01]  /*6520*/  FMUL.FTZ R211, R184, R53 ;  /* 0x00000035b8d37220 */ /* 0x000fe20000410000 */
[----:B------:R-:W-:Y:S01]  /*6530*/  FFMA.FTZ R97, R120, R93, R97 ;  /* 0x0000005d78617223 */ /* 0x000fe20000010061 */
[----:B------:R-:W-:Y:S01]  /*6540*/  FMUL.FTZ R209, R192, R53 ;  /* 0x00000035c0d17220 */ /* 0x000fe20000410000 */
[----:B------:R-:W-:Y:S01]  /*6550*/  FFMA.FTZ R94, R120, R94, R99 ;  /* 0x0000005e785e7223 */ /* 0x000fe20000010063 */
[----:B------:R-:W-:Y:S01]  /*6560*/  FFMA.FTZ R95, R190, R211, R95 ;  /* 0x000000d3be5f7223 */ /* 0x000fe2000001005f */
[----:B------:R-:W-:Y:S01]  /*6570*/  FMUL.FTZ R93, R117, R97 ;  /* 0x00000061755d7220 */ /* 0x000fe20000410000 */
[----:B------:R-:W-:-:S02]  /*6580*/  HADD2.F32 R195, -RZ, R87.H1_H1 ;  /* 0x30000057ffc37230 */ /* 0x000fc40000004100 */
[----:B------:R-:W-:Y:S01]  /*6590*/  FFMA.FTZ R94, R190, R209, R94 ;  /* 0x000000d1be5e7223 */ /* 0x000fe2000001005e */
[C---:B------:R-:W-:Y:S01]  /*65a0*/  FMUL.FTZ R99, R117.reuse, R95 ;  /* 0x0000005f75637220 */ /* 0x040fe20000410000 */
[CC--:B------:R-:W-:Y:S01]  /*65b0*/  FFMA.FTZ R93, R118.reuse, R85.reuse, -R93 ;  /* 0x00000055765d7223 */ /* 0x0c0fe2000001085d */
[----:B------:R-:W-:Y:S02]  /*65c0*/  HADD2.F32 R187, -RZ, R87.H0_H0 ;  /* 0x20000057ffbb7230 */ /* 0x000fe40000004100 */
[C---:B------:R-:W-:Y:S01]  /*65d0*/  FMUL.FTZ R85, R117.reuse, R85 ;  /* 0x0000005575557220 */ /* 0x040fe20000410000 */
[CC--:B------:R-:W-:Y:S01]  /*65e0*/  FFMA.FTZ R84, R118.reuse, R94.reuse, R99 ;  /* 0x0000005e76547223 */ /* 0x0c0fe20000010063 */
        /* <DEDUP_REMOVED lines=8> */
[----:B0-----:R-:W-:-:S02]  /*6670*/  HADD2.F32 R194, -RZ, R56.H0_H0 ;  /* 0x20000038ffc27230 */ /* 0x001fc40000004100 */
        /* <DEDUP_REMOVED lines=13> */
[----:B------:R-:W-:-:S02]  /*6750*/  FMUL.FTZ R85, R113, R93 ;  /* 0x0000005d71557220 */ /* 0x000fc40000410000 */
[----:B------:R-:W-:Y:S01]  /*6760*/  FFMA.FTZ R84, R200, R215, R84 ;  /* 0x000000d7c8547223 */ /* 0x000fe20000010054 */
[C---:B------:R-:W-:Y:S01]  /*6770*/  FMUL.FTZ R95, R113.reuse, R97 ;  /* 0x00000061715f7220 */ /* 0x040fe20000410000 */
[CC--:B------:R-:W-:Y:S01]  /*6780*/  FFMA.FTZ R85, R114.reuse, R87.reuse, -R85 ;  /* 0x0000005772557223 */ /* 0x0c0fe20000010855 */
[--C-:B------:R-:W-:Y:S02]  /*6790*/  HADD2.F32 R197, -RZ, R57.reuse.H0_H0 ;  /* 0x20000039ffc57230 */ /* 0x100fe40000004100 */
[C---:B------:R-:W-:Y:S01]  /*67a0*/  FMUL.FTZ R87, R113.reuse, R87 ;  /* 0x0000005771577220 */ /* 0x040fe20000410000 */
[----:B------:R-:W-:Y:S02]  /*67b0*/  HADD2.F32 R205, -RZ, R57.H1_H1 ;  /* 0x30000039ffcd7230 */ /* 0x000fe40000004100 */
[-C--:B------:R-:W-:Y:S01]  /*67c0*/  FFMA.FTZ R56, R114, R84.reuse, R95 ;  /* 0x0000005472387223 */ /* 0x080fe2000001005f */
[----:B------:R-:W-:Y:S01]  /*67d0*/  FMUL.FTZ R84, R113, R84 ;  /* 0x0000005471547220 */ /* 0x000fe20000410000 */
[----:B------:R-:W-:-:S02]  /*67e0*/  HADD2.F32 R203, -RZ, R66.H1_H1 ;  /* 0x30000042ffcb7230 */ /* 0x000fc40000004100 */
[C---:B------:R-:W-:Y:S01]  /*67f0*/  FFMA.FTZ R87, R114.reuse, R93, R87 ;  /* 0x0000005d72577223 */ /* 0x040fe20000010057 */
[-C--:B------:R-:W-:Y:S01]  /*6800*/  FMUL.FTZ R220, R205, R52.reuse ;  /* 0x00000034cddc7220 */ /* 0x080fe20000410000 */
[----:B------:R-:W-:Y:S01]  /*6810*/  FFMA.FTZ R97, R114, R97, -R84 ;  /* 0x0000006172617223 */ /* 0x000fe20000010854 */
[----:B------:R-:W-:Y:S01]  /*6820*/  FMUL.FTZ R218, R197, R52 ;  /* 0x00000034c5da7220 */ /* 0x000fe20000410000 */
[C---:B------:R-:W-:Y:S01]  /*6830*/  FMUL.FTZ R57, R147.reuse, R87 ;  /* 0x0000005793397220 */ /* 0x040fe20000410000 */
[-C--:B------:R-:W-:Y:S01]  /*6840*/  FMUL.FTZ R84, R147, R85.reuse ;  /* 0x0000005593547220 */ /* 0x080fe20000410000 */
[C---:B------:R-:W-:Y:S01]  /*6850*/  FFMA.FTZ R56, R203.reuse, R220, R56 ;  /* 0x000000dccb387223 */ /* 0x040fe20000010038 */
[----:B------:R-:W-:Y:S01]  /*6860*/  FFMA.FTZ R97, R203, R218, R97 ;  /* 0x000000dacb617223 */ /* 0x000fe20000010061 */
[C---:B------:R-:W-:Y:S01]  /*6870*/  FFMA.FTZ R57, R148.reuse, R85, -R57 ;  /* 0x0000005594397223 */ /* 0x040fe20000010839 */
[----:B------:R-:W-:Y:S01]  /*6880*/  FFMA.FTZ R87, R148, R87, R84 ;  /* 0x0000005794577223 */ /* 0x000fe20000010054 */
[----:B------:R-:W-:-:S02]  /*6890*/  HADD2.F32 R204, -RZ, R58.H1_H1 ;  /* 0x3000003affcc7230 */ /* 0x000fc40000004100 */
[CC--:B------:R-:W-:Y:S01]  /*68a0*/  FMUL.FTZ R86, R147.reuse, R56.reuse ;  /* 0x0000003893567220 */ /* 0x0c0fe20000410000 */
[----:B------:R-:W-:Y:S02]  /*68b0*/  HADD2.F32 R212, -RZ, R58.H0_H0 ;  /* 0x2000003affd47230 */ /* 0x000fe40000004100 */
[----:B------:R-:W-:Y:S01]  /*68c0*/  FMUL.FTZ R85, R147, R97 ;  /* 0x0000006193557220 */ /* 0x000fe20000410000 */
[----:B------:R-:W-:Y:S02]  /*68d0*/  HADD2.F32 R210, -RZ, R67.H0_H0 ;  /* 0x20000043ffd27230 */ /* 0x000fe40000004100 */
[----:B------:R-:W-:Y:S01]  /*68e0*/  FMUL.FTZ R93, R144, R87 ;  /* 0x00000057905d7220 */ /* 0x000fe20000410000 */
[C---:B------:R-:W-:Y:S01]  /*68f0*/  FFMA.FTZ R86, R148.reuse, R97, -R86 ;  /* 0x0000006194567223 */ /* 0x040fe20000010856 */
[----:B------:R-:W-:Y:S01]  /*6900*/  FFMA.FTZ R85, R148, R56, R85 ;  /* 0x0000003894557223 */ /* 0x000fe20000010055 */
[-C--:B------:R-:W-:Y:S01]  /*6910*/  FMUL.FTZ R221, R204, R49.reuse ;  /* 0x00000031ccdd7220 */ /* 0x080fe20000410000 */
[----:B------:R-:W-:Y:S01]  /*6920*/  FMUL.FTZ R219, R212, R49 ;  /* 0x00000031d4db7220 */ /* 0x000fe20000410000 */
[-C--:B------:R-:W-:Y:S01]  /*6930*/  FMUL.FTZ R56, R144, R57.reuse ;  /* 0x0000003990387220 */ /* 0x080fe20000410000 */
[----:B------:R-:W-:Y:S01]  /*6940*/  FFMA.FTZ R222, R146, R57, -R93 ;  /* 0x0000003992de7223 */ /* 0x000fe2000001085d */
[C---:B------:R-:W-:Y:S01]  /*6950*/  FFMA.FTZ R85, R210.reuse, R221, R85 ;  /* 0x000000ddd2557223 */ /* 0x040fe20000010055 */
[----:B------:R-:W-:Y:S01]  /*6960*/  FFMA.FTZ R57, R210, R219, R86 ;  /* 0x000000dbd2397223 */ /* 0x000fe20000010056 */
[----:B------:R-:W-:Y:S01]  /*6970*/  FFMA.FTZ R225, R146, R87, R56 ;  /* 0x0000005792e17223 */ /* 0x000fe20000010038 */
[----:B------:R-:W-:Y:S01]  /*6980*/  LEA R110, R107, UR19, 0x4 ;  /* 0x000000136b6e7c11 */ /* 0x000fe2000f8e20ff */
[C---:B------:R-:W-:Y:S01]  /*6990*/  FMUL.FTZ R87, R144.reuse, R85 ;  /* 0x0000005590577220 */ /* 0x040fe20000410000 */
[----:B------:R-:W-:Y:S01]  /*69a0*/  FMUL.FTZ R56, R144, R57 ;  /* 0x0000003990387220 */ /* 0x000fe20000410000 */
[----:B------:R-:W-:Y:S01]  /*69b0*/  LEA R224, R92, UR19, 0x3 ;  /* 0x000000135ce07c11 */ /* 0x000fe2000f8e18ff */
[--C-:B------:R-:W-:Y:S01]  /*69c0*/  HADD2.F32 R207, -RZ, R59.reuse.H0_H0 ;  /* 0x2000003bffcf7230 */ /* 0x100fe20000004100 */
[----:B-----5:R0:W-:Y:S01]  /*69d0*/  STS.128 [R110+0x840], R68 ;  /* 0x000840446e007388 */ /* 0x0201e20000000c00 */
[----:B------:R-:W-:-:S02]  /*69e0*/  HADD2.F32 R213, -RZ, R59.H1_H1 ;  /* 0x3000003bffd57230 */ /* 0x000fc40000004100 */
[C---:B------:R-:W-:Y:S01]  /*69f0*/  FFMA.FTZ R226, R146.reuse, R57, -R87 ;  /* 0x0000003992e27223 */ /* 0x040fe20000010857 */
[----:B------:R-:W-:Y:S01]  /*6a00*/  FFMA.FTZ R227, R146, R85, R56 ;  /* 0x0000005592e37223 */ /* 0x000fe20000010038 */
[----:B---3--:R-:W-:Y:S04]  /*6a10*/  STS.128 [R110+0xa40], R72 ;  /* 0x000a40486e007388 */ /* 0x008fe80000000c00 */
        /* <DEDUP_REMOVED lines=29> */
.L_x_15403:
[----:B------:R-:W-:Y:S05]  /*6bf0*/  BSYNC B0 ;  /* 0x0000000000007941 */ /* 0x000fea0003800000 */
.L_x_15402:
        /* <DEDUP_REMOVED lines=47> */
[----:B------:R-:W-:Y:S01]  /*6ef0*/  FMUL.FTZ R71, R147, -R229 ;  /* 0x800000e593477220 */ /* 0x000fe20000410000 */
        /* <DEDUP_REMOVED lines=82> */
[----:B------:R-:W-:Y:S01]  /*7420*/  FMUL.FTZ R231, R121, -R226 ;  /* 0x800000e279e77220 */ /* 0x000fe20000410000 */
        /* <DEDUP_REMOVED lines=202> */
.L_x_15405:
[----:B------:R-:W-:Y:S05]  /*80d0*/  BSYNC B0 ;  /* 0x0000000000007941 */ /* 0x000fea0003800000 */
.L_x_15404:
        /* <DEDUP_REMOVED lines=24> */
.L_x_15407:
[----:B------:R-:W-:Y:S05]  /*8260*/  BSYNC B0 ;  /* 0x0000000000007941 */ /* 0x000fea0003800000 */
.L_x_15406:
        /* <DEDUP_REMOVED lines=18> */
.L_x_15409:
[----:B------:R-:W-:Y:S05]  /*8390*/  BSYNC B0 ;  /* 0x0000000000007941 */ /* 0x000fea0003800000 */
.L_x_15408:
        /* <DEDUP_REMOVED lines=18> */
.L_x_15411:
[----:B------:R-:W-:Y:S05]  /*84c0*/  BSYNC B0 ;  /* 0x0000000000007941 */ /* 0x000fea0003800000 */
.L_x_15410:
        /* <DEDUP_REMOVED lines=18> */
.L_x_15413:
[----:B------:R-:W-:Y:S05]  /*85f0*/  BSYNC B0 ;  /* 0x0000000000007941 */ /* 0x000fea0003800000 */
.L_x_15412:
        /* <DEDUP_REMOVED lines=130> */
[-C--:B------:R-:W-:Y:S01]  /*8e20*/  FMUL.FTZ R238, R238, R56.reuse ;  /* 0x00000038eeee7220 */ /* 0x080fe20000410000 */
[----:B------:R-:W-:Y:S01]  /*8e30*/  IADD3 R240, R109, 0x200, RZ ;  /* 0x000002006df07810 */ /* 0x000fe20007ffe0ff */
        /* <DEDUP_REMOVED lines=16> */
[C---:B------:R-:W-:Y:S01]  /*8f40*/  FFMA.FTZ R75, R146.reuse, R137, R71 ;  /* 0x00000089924b7223 */ /* 0x040fe20000010047 */
[----:B------:R-:W-:Y:S01]  /*8f50*/  SHF.L.U32 R81, R109, 0x5, RZ ;  /* 0x000000056d517819 */ /* 0x000fe200000006ff */
[----:B------:R-:W-:Y:S01]  /*8f60*/  FFMA.FTZ R69, R146, R83, -R69 ;  /* 0x0000005392457223 */ /* 0x000fe20000010845 */
[-C--:B------:R-:W-:Y:S01]  /*8f70*/  FFMA.FTZ R213, R213, -R79.reuse, R74 ;  /* 0x8000004fd5d57223 */ /* 0x080fe2000001004a */
[----:B------:R-:W-:Y:S01]  /*8f80*/  FADD.FTZ R224, -R76, R75 ;  /* 0x0000004b4ce07221 */ /* 0x000fe20000010100 */
[----:B------:R-:W-:Y:S01]  /*8f90*/  FFMA.FTZ R71, R207, -R79, R68 ;  /* 0x8000004fcf477223 */ /* 0x000fe20000010044 */
[----:B------:R-:W-:Y:S01]  /*8fa0*/  FADD.FTZ R222, R78, R69 ;  /* 0x000000454ede7221 */ /* 0x000fe20000010000 */
[----:B------:R-:W-:Y:S01]  /*8fb0*/  LEA.HI.SX32 R81, R81, R81, 0x1b ;  /* 0x0000005151517211 */ /* 0x000fe200078fdaff */
[-C--:B------:R-:W-:Y:S01]  /*8fc0*/  FMUL.FTZ R136, R137, R50.reuse ;  /* 0x0000003289887220 */ /* 0x080fe20000410000 */
[C---:B------:R-:W-:Y:S01]  /*8fd0*/  FMUL.FTZ R69, R224.reuse, R49 ;  /* 0x00000031e0457220 */ /* 0x040fe20000410000 */
[----:B------:R-:W-:Y:S01]  /*8fe0*/  FMUL.FTZ R144, R83, R50 ;  /* 0x0000003253907220 */ /* 0x000fe20000410000 */
[----:B------:R-:W-:Y:S01]  /*8ff0*/  UIADD3 UR20, -UR6, UR46, URZ ;  /* 0x0000002e06147290 */ /* 0x000fe2000fffe13f */
        /* <DEDUP_REMOVED lines=21> */
[----:B------:R-:W-:Y:S01]  /*9150*/  FFMA.FTZ R59, R212, R222, R59 ;  /* 0x000000ded43b7223 */ /* 0x000fe2000001003b */
[C---:B------:R-:W-:Y:S01]  /*9160*/  FMUL.FTZ R137, R222.reuse, R49 ;  /* 0x00000031de897220 */ /* 0x040fe20000410000 */
        /* <DEDUP_REMOVED lines=15> */
[-C--:B------:R-:W-:Y:S01]  /*9260*/  FFMA.FTZ R204, R204, -R58.reuse, R221 ;  /* 0x8000003acccc7223 */ /* 0x080fe200000100dd */
[----:B------:R-:W-:Y:S01]  /*9270*/  FMUL.FTZ R79, R200, R51 ;  /* 0x00000033c84f7220 */ /* 0x000fe20000410000 */
        /* <DEDUP_REMOVED lines=12> */
[-C--:B------:R-:W-:Y:S01]  /*9340*/  FMUL.FTZ R97, R238, R51.reuse ;  /* 0x00000033ee617220 */ /* 0x080fe20000410000 */
        /* <DEDUP_REMOVED lines=32> */
[C---:B--2---:R-:W-:Y:S01]  /*9550*/  FFMA.FTZ R116, R194.reuse, UR57, -R81 ;  /* 0x00000039c2747c23 */ /* 0x044fe20008010851 */
        /* <DEDUP_REMOVED lines=17> */
[----:B------:R-:W-:Y:S01]  /*9670*/  FFMA.FTZ R78, R120, R95, -R81 ;  /* 0x0000005f784e7223 */ /* 0x000fe20000010851 */
[----:B------:R-:W-:Y:S01]  /*9680*/  FMUL.FTZ R82, R190, R53 ;  /* 0x00000035be527220 */ /* 0x000fe20000410000 */
[----:B------:R-:W-:Y:S01]  /*9690*/  FMUL.FTZ R81, R95, UR55 ;  /* 0x000000375f517c20 */ /* 0x000fe20008410000 */
[----:B------:R-:W-:Y:S01]  /*96a0*/  FFMA.FTZ R117, R184, R95, R80 ;  /* 0x0000005fb8757223 */ /* 0x000fe20000010050 */
[----:B------:R-:W-:Y:S01]  /*96b0*/  FMUL.FTZ R80, R224, UR55 ;  /* 0x00000037e0507c20 */ /* 0x000fe20008410000 */
[----:B------:R-:W-:Y:S01]  /*96c0*/  FFMA.FTZ R192, R192, -R82, R209 ;  /* 0x80000052c0c07223 */ /* 0x000fe200000100d1 */
[----:B------:R-:W-:Y:S01]  /*96d0*/  FFMA.FTZ R81, R224, UR57, -R81 ;  /* 0x00000039e0517c23 */ /* 0x000fe20008010851 */
[----:B------:R-:W-:Y:S01]  /*96e0*/  FFMA.FTZ R75, R75, R194, -R195 ;  /* 0x000000c24b4b7223 */ /* 0x000fe200000108c3 */
[----:B------:R-:W-:Y:S01]  /*96f0*/  FFMA.FTZ R119, R120, R224, R119 ;  /* 0x000000e078777223 */ /* 0x000fe20000010077 */
[----:B------:R-:W-:Y:S01]  /*9700*/  FMUL.FTZ R94, R193, R194 ;  /* 0x000000c2c15e7220 */ /* 0x000fe20000410000 */
[-C--:B------:R-:W-:Y:S01]  /*9710*/  FMUL.FTZ R195, R224, R53.reuse ;  /* 0x00000035e0c37220 */ /* 0x080fe20000410000 */
[C---:B------:R-:W-:Y:S01]  /*9720*/  FFMA.FTZ R187, R95.reuse, UR57, R80 ;  /* 0x000000395fbb7c23 */ /* 0x040fe20008010050 */
        /* <DEDUP_REMOVED lines=19> */
[----:B------:R-:W-:Y:S01]  /*9860*/  FMUL.FTZ R82, R185, R118 ;  /* 0x00000076b9527220 */ /* 0x000fe20000410000 */
        /* <DEDUP_REMOVED lines=12> */
[----:B------:R-:W-:Y:S01]  /*9930*/  FFMA.FTZ R121, R122, R118, R121 ;  /* 0x000000767a797223 */ /* 0x000fe20000010079 */
[----:B------:R-:W-:Y:S01]  /*9940*/  FADD.FTZ R99, R99, R72 ;  /* 0x0000004863637221 */ /* 0x000fe20000010000 */
[C---:B------:R-:W-:Y:S01]  /*9950*/  FFMA.FTZ R95, R177.reuse, -R83, R206 ;  /* 0x80000053b15f7223 */ /* 0x040fe200000100ce */
[----:B0-----:R-:W-:Y:S01]  /*9960*/  FFMA.FTZ R94, R177, R93, R82 ;  /* 0x0000005db15e7223 */ /* 0x001fe20000010052 */
[----:B------:R-:W-:Y:S01]  /*9970*/  FMUL.FTZ R82, R118, UR55 ;  /* 0x0000003776527c20 */ /* 0x000fe20008410000 */
[----:B------:R-:W-:Y:S01]  /*9980*/  FADD.FTZ R122, -R92, R121 ;  /* 0x000000795c7a7221 */ /* 0x000fe20000010100 */
[-C--:B------:R-:W-:Y:S01]  /*9990*/  FMUL.FTZ R116, R118, R88.reuse ;  /* 0x0000005876747220 */ /* 0x080fe20000410000 */
[-C--:B------:R-:W-:Y:S01]  /*99a0*/  FFMA.FTZ R23, R94, R88.reuse, R23 ;  /* 0x000000585e177223 */ /* 0x080fe20000010017 */
[----:B-1----:R-:W-:Y:S01]  /*99b0*/  FFMA.FTZ R98, R118, UR57, -R97 ;  /* 0x0000003976627c23 */ /* 0x002fe20008010861 */
[C---:B------:R-:W-:Y:S01]  /*99c0*/  FFMA.FTZ R72, R93.reuse, UR57, R82 ;  /* 0x000000395d487c23 */ /* 0x040fe20008010052 */
        /* <DEDUP_REMOVED lines=11> */
[C---:B------:R-:W-:Y:S01]  /*9a80*/  FFMA.FTZ R72, R124.reuse, R99, -R93 ;  /* 0x000000637c487223 */ /* 0x040fe2000001085d */
        /* <DEDUP_REMOVED lines=24> */
[C---:B------:R-:W-:Y:S01]  /*9c10*/  FFMA.FTZ R97, R99.reuse, UR57, R98 ;  /* 0x0000003963617c23 */ /* 0x040fe20008010062 */
[----:B------:R-:W-:Y:S01]  /*9c20*/  FMUL.FTZ R117, R99, R55 ;  /* 0x0000003763757220 */ /* 0x000fe20000410000 */
[----:B------:R-:W-:Y:S01]  /*9c30*/  FMUL.FTZ R99, R182, R95 ;  /* 0x0000005fb6637220 */ /* 0x000fe20000410000 */
[C---:B------:R-:W-:Y:S01]  /*9c40*/  FMUL.FTZ R95, R129.reuse, -R86 ;  /* 0x80000056815f7220 */ /* 0x040fe20000410000 */
[-C--:B------:R-:W-:Y:S01]  /*9c50*/  FMUL.FTZ R129, R129, -R226.reuse ;  /* 0x800000e281817220 */ /* 0x080fe20000410000 */
        /* <DEDUP_REMOVED lines=26> */
[----:B------:R-:W-:Y:S01]  /*9e00*/  FMUL.FTZ R133, R133, -R84 ;  /* 0x8000005485857220 */ /* 0x000fe20000410000 */
        /* <DEDUP_REMOVED lines=24> */
[C---:B------:R-:W-:Y:S01]  /*9f90*/  FFMA.FTZ R99, R72.reuse, UR57, R97 ;  /* 0x0000003948637c23 */ /* 0x040fe20008010061 */
        /* <DEDUP_REMOVED lines=21> */
[----:B------:R-:W-:Y:S01]  /*a0f0*/  FFMA.FTZ R98, R142, R233, -R99 ;  /* 0x000000e98e627223 */ /* 0x000fe20000010863 */
        /* <DEDUP_REMOVED lines=8> */
[-C--:B------:R-:W-:Y:S01]  /*a180*/  FMUL.FTZ R115, R235, R103.reuse ;  /* 0x00000067eb737220 */ /* 0x080fe20000410000 */
[----:B------:R0:W-:Y:S01]  /*a190*/  STS [R57+0x10b8], R114 ;  /* 0x0010b87239007388 */ /* 0x0001e20000000800 */
[-C--:B------:R-:W-:Y:S01]  /*a1a0*/  FFMA.FTZ R175, R145, -R174.reuse, R168 ;  /* 0x800000ae91af7223 */ /* 0x080fe200000100a8 */
[----:B------:R-:W-:Y:S01]  /*a1b0*/  FFMA.FTZ R174, R149, -R174, R166 ;  /* 0x800000ae95ae7223 */ /* 0x000fe200000100a6 */
[----:B------:R-:W-:Y:S01]  /*a1c0*/  FMUL.FTZ R99, R236, R103 ;  /* 0x00000067ec637220 */ /* 0x000fe20000410000 */
[----:B------:R1:W-:Y:S01]  /*a1d0*/  STS [R57+0x10bc], R116 ;  /* 0x0010bc7439007388 */ /* 0x0003e20000000800 */
[----:B------:R-:W-:Y:S01]  /*a1e0*/  FMUL.FTZ R205, R205, R148 ;  /* 0x00000094cdcd7220 */ /* 0x000fe20000410000 */
[----:B------:R-:W-:Y:S01]  /*a1f0*/  FMUL.FTZ R98, R234, R104 ;  /* 0x00000068ea627220 */ /* 0x000fe20000410000 */
[-C--:B------:R-:W-:Y:S01]  /*a200*/  FMUL.FTZ R148, R170, R89.reuse ;  /* 0x00000059aa947220 */ /* 0x080fe20000410000 */
[-C--:B------:R-:W-:Y:S01]  /*a210*/  FMUL.FTZ R123, R86, R89.reuse ;  /* 0x00000059567b7220 */ /* 0x080fe20000410000 */
        /* <DEDUP_REMOVED lines=14> */
[----:B------:R-:W-:Y:S01]  /*a300*/  FFMA.FTZ R18, R59, R49, R18 ;  /* 0x000000313b127223 */ /* 0x000fe20000010012 */
[----:B------:R-:W-:Y:S01]  /*a310*/  FFMA.FTZ R59, R210, R59, R147 ;  /* 0x0000003bd23b7223 */ /* 0x000fe20000010093 */
[----:B------:R1:W-:Y:S01]  /*a320*/  STS [R57+0x10c8], R118 ;  /* 0x0010c87639007388 */ /* 0x0003e20000000800 */
[----:B------:R-:W-:Y:S01]  /*a330*/  FADD.FTZ R116, R116, R119 ;  /* 0x0000007774747221 */ /* 0x000fe20000010000 */
[----:B------:R-:W-:Y:S01]  /*a340*/  FMUL.FTZ R119, R167, R123 ;  /* 0x0000007ba7777220 */ /* 0x000fe20000410000 */
[----:B------:R-:W-:Y:S01]  /*a350*/  FFMA.FTZ R147, R152, -R146, R171 ;  /* 0x8000009298937223 */ /* 0x000fe200000100ab */
[----:B------:R-:W-:Y:S01]  /*a360*/  FFMA.FTZ R117, R180, R115, R117 ;  /* 0x00000073b4757223 */ /* 0x000fe20000010075 */
[----:B------:R-:W-:Y:S01]  /*a370*/  FMUL.FTZ R142, R153, R102 ;  /* 0x00000066998e7220 */ /* 0x000fe20000410000 */
[-C--:B0-----:R-:W-:Y:S01]  /*a380*/  FMUL.FTZ R120, R170, R121.reuse ;  /* 0x00000079aa787220 */ /* 0x081fe20000410000 */
[-C--:B------:R-:W-:Y:S01]  /*a390*/  FFMA.FTZ R130, R148, R121.reuse, R119 ;  /* 0x0000007994827223 */ /* 0x080fe20000010077 */
[----:B------:R-:W-:Y:S01]  /*a3a0*/  FFMA.FTZ R146, R156, -R146, R169 ;  /* 0x800000929c927223 */ /* 0x000fe200000100a9 */
[----:B------:R-:W-:Y:S01]  /*a3b0*/  FMUL.FTZ R125, R167, R121 ;  /* 0x00000079a77d7220 */ /* 0x000fe20000410000 */
[----:B-1----:R-:W-:Y:S01]  /*a3c0*/  FMUL.FTZ R118, R174, R98 ;  /* 0x00000062ae767220 */ /* 0x002fe20000410000 */
[-C--:B------:R-:W-:Y:S01]  /*a3d0*/  FMUL.FTZ R119, R232, R101.reuse ;  /* 0x00000065e8777220 */ /* 0x080fe20000410000 */
        /* <DEDUP_REMOVED lines=8> */
[-C--:B------:R-:W-:Y:S01]  /*a460*/  FMUL.FTZ R125, R230, R102.reuse ;  /* 0x00000066e67d7220 */ /* 0x080fe20000410000 */
        /* <DEDUP_REMOVED lines=13> */
[----:B------:R-:W-:Y:S01]  /*a540*/  FFMA.FTZ R141, R158, -R140, R181 ;  /* 0x8000008c9e8d7223 */ /* 0x000fe200000100b5 */
[----:B------:R-:W-:Y:S01]  /*a550*/  FFMA.FTZ R118, R144, R125, R131 ;  /* 0x0000007d90767223 */ /* 0x000fe20000010083 */
[----:B------:R-:W-:Y:S01]  /*a560*/  FADD.FTZ R116, R116, R123 ;  /* 0x0000007b74747221 */ /* 0x000fe20000010000 */
[----:B------:R-:W-:Y:S01]  /*a570*/  FMUL.FTZ R137, R163, R100 ;  /* 0x00000064a3897220 */ /* 0x000fe20000410000 */
[----:B------:R-:W-:Y:S01]  /*a580*/  FFMA.FTZ R140, R162, -R140, R179 ;  /* 0x8000008ca28c7223 */ /* 0x000fe200000100b3 */
[-C--:B------:R-:W-:Y:S01]  /*a590*/  FMUL.FTZ R123, R84, R91.reuse ;  /* 0x0000005b547b7220 */ /* 0x080fe20000410000 */
[----:B------:R-:W-:Y:S01]  /*a5a0*/  FMUL.FTZ R131, R228, R91 ;  /* 0x0000005be4837220 */ /* 0x000fe20000410000 */
[----:B------:R-:W-:Y:S01]  /*a5b0*/  FADD.FTZ R117, R117, R118 ;  /* 0x0000007675757221 */ /* 0x000fe20000010000 */
[----:B------:R-:W-:Y:S01]  /*a5c0*/  FFMA.FTZ R139, R165, -R137, R186 ;  /* 0x80000089a58b7223 */ /* 0x000fe200000100ba */
[C---:B------:R-:W-:Y:S01]  /*a5d0*/  FMUL.FTZ R120, R140.reuse, R123 ;  /* 0x0000007b8c787220 */ /* 0x040fe20000410000 */
[----:B------:R-:W-:Y:S01]  /*a5e0*/  FFMA.FTZ R137, R157, -R137, R188 ;  /* 0x800000899d897223 */ /* 0x000fe200000100bc */
[-C--:B------:R-:W-:Y:S01]  /*a5f0*/  FMUL.FTZ R118, R140, R131.reuse ;  /* 0x000000838c767220 */ /* 0x080fe20000410000 */
        /* <DEDUP_REMOVED lines=14> */
[----:B------:R0:W-:Y:S01]  /*a6e0*/  STS [R57+0x109c], R118 ;  /* 0x00109c7639007388 */ /* 0x0001e20000000800 */
        /* <DEDUP_REMOVED lines=11> */
[----:B0-----:R-:W-:Y:S01]  /*a7a0*/  IADD3 R118, R109, 0x140, RZ ;  /* 0x000001406d767810 */ /* 0x001fe20007ffe0ff */
        /* <DEDUP_REMOVED lines=15> */
[----:B------:R0:W-:Y:S01]  /*a8a0*/  STS [R57+0x1098], R116 ;  /* 0x0010987439007388 */ /* 0x0001e20000000800 */
[----:B------:R-:W-:Y:S01]  /*a8b0*/  FADD.FTZ R73, R80, R73 ;  /* 0x0000004950497221 */ /* 0x000fe20000010000 */
[----:B------:R-:W-:Y:S01]  /*a8c0*/  FADD.FTZ R120, R120, R81 ;  /* 0x0000005178787221 */ /* 0x000fe20000010000 */
[C---:B------:R-:W-:Y:S01]  /*a8d0*/  FMUL.FTZ R80, R76.reuse, R99 ;  /* 0x000000634c507220 */ /* 0x040fe20000410000 */
[----:B------:R-:W-:Y:S01]  /*a8e0*/  STS [R57+0x1090], R82 ;  /* 0x0010905239007388 */ /* 0x000fe20000000800 */
        /* <DEDUP_REMOVED lines=9> */
[C---:B------:R-:W-:Y:S01]  /*a980*/  IADD3 R94, R109.reuse, 0x60, RZ ;  /* 0x000000606d5e7810 */ /* 0x040fe20007ffe0ff */
[----:B------:R-:W-:Y:S01]  /*a990*/  FADD.FTZ R120, R120, R113 ;  /* 0x0000007178787221 */ /* 0x000fe20000010000 */
[----:B------:R2:W-:Y:S01]  /*a9a0*/  STS [R57+0x108c], R98 ;  /* 0x00108c6239007388 */ /* 0x0005e20000000800 */
[----:B------:R-:W-:Y:S01]  /*a9b0*/  IADD3 R128, R109, 0x1c0, RZ ;  /* 0x000001c06d807810 */ /* 0x000fe20007ffe0ff */
[----:B------:R-:W-:Y:S01]  /*a9c0*/  FMUL.FTZ R176, R13, R176 ;  /* 0x000000b00db07220 */ /* 0x000fe20000410000 */
[----:B------:R-:W-:Y:S01]  /*a9d0*/  FADD.FTZ R136, R120, R95 ;  /* 0x0000005f78887221 */ /* 0x000fe20000010000 */
[----:B------:R3:W-:Y:S01]  /*a9e0*/  STS [R57+0x1080], R78 ;  /* 0x0010804e39007388 */ /* 0x0007e20000000800 */
[C---:B------:R-:W-:Y:S01]  /*a9f0*/  IADD3 R120, R109.reuse, 0x160, RZ ;  /* 0x000001606d787810 */ /* 0x040fe20007ffe0ff */
[----:B------:R-:W-:Y:S01]  /*aa00*/  ULEA UR20, UR20, 0xfffffe00, 0x9 ;  /* 0xfffffe0014147891 */ /* 0x000fe2000f8e483f */
[C---:B-1----:R-:W-:Y:S01]  /*aa10*/  IADD3 R96, R109.reuse, 0x80, RZ ;  /* 0x000000806d607810 */ /* 0x042fe20007ffe0ff */
[----:B------:R1:W-:Y:S01]  /*aa20*/  STS [R57+0x1084], R80 ;  /* 0x0010845039007388 */ /* 0x0003e20000000800 */
[C---:B0-----:R-:W-:Y:S01]  /*aa30*/  IADD3 R114, R109.reuse, 0xc0, RZ ;  /* 0x000000c06d727810 */ /* 0x041fe20007ffe0ff */
[----:B------:R-:W-:Y:S01]  /*aa40*/  UIADD3 UR20, UR56, -UR20, URZ ;  /* 0x8000001438147290 */ /* 0x000fe2000fffe03f */
[C---:B--2---:R-:W-:Y:S01]  /*aa50*/  IADD3 R98, R109.reuse, 0xa0, RZ ;  /* 0x000000a06d627810 */ /* 0x044fe20007ffe0ff */
[----:B------:R-:W-:Y:S01]  /*aa60*/  BAR.SYNC.DEFER_BLOCKING 0x0 ;  /* 0x0000000000007b1d */ /* 0x000fe20000010000 */
[----:B------:R-:W-:Y:S01]  /*aa70*/  IADD3 R82, R109, 0x20, RZ ;  /* 0x000000206d527810 */ /* 0x000fe20007ffe0ff */
[----:B------:R-:W-:Y:S01]  /*aa80*/  FFMA.FTZ R166, -R15, R166, -RZ ;  /* 0x000000a60fa67223 */ /* 0x000fe200000109ff */
[----:B---3--:R-:W-:Y:S01]  /*aa90*/  IADD3 R78, R109, 0x100, RZ ;  /* 0x000001006d4e7810 */ /* 0x008fe20007ffe0ff */
[----:B------:R-:W-:Y:S01]  /*aaa0*/  FFMA.FTZ R178, -R13, R178, -RZ ;  /* 0x000000b20db27223 */ /* 0x000fe200000109ff */
[----:B------:R-:W-:Y:S01]  /*aab0*/  IADD3 R92, R109, 0x40, RZ ;  /* 0x000000406d5c7810 */ /* 0x000fe20007ffe0ff */
[----:B------:R-:W-:Y:S01]  /*aac0*/  FMUL.FTZ R186, R11, R186 ;  /* 0x000000ba0bba7220 */ /* 0x000fe20000410000 */
[----:B-1----:R-:W-:Y:S01]  /*aad0*/  IADD3 R80, R109, 0x120, RZ ;  /* 0x000001206d507810 */ /* 0x002fe20007ffe0ff */
        /* <DEDUP_REMOVED lines=15> */
[C---:B------:R-:W-:Y:S01]  /*abd0*/  IADD3 R194, R109.reuse, 0x2e0, RZ ;  /* 0x000002e06dc27810 */ /* 0x040fe20007ffe0ff */
[----:B------:R-:W0:Y:S01]  /*abe0*/  LDS R241, [R242+0x1080] ;  /* 0x00108000f2f17984 */ /* 0x000e220000000800 */
[----:B------:R-:W-:Y:S01]  /*abf0*/  IADD3 R200, R109, 0x300, RZ ;  /* 0x000003006dc87810 */ /* 0x000fe20007ffe0ff */
[----:B------:R-:W-:Y:S01]  /*ac00*/  FFMA.FTZ R220, -R3, R220, -RZ ;  /* 0x000000dc03dc7223 */ /* 0x000fe200000109ff */
[C---:B------:R-:W-:Y:S01]  /*ac10*/  IADD3 R202, R109.reuse, 0x320, RZ ;  /* 0x000003206dca7810 */ /* 0x040fe20007ffe0ff */
[----:B------:R-:W-:Y:S01]  /*ac20*/  FMUL.FTZ R81, R226, UR55 ;  /* 0x00000037e2517c20 */ /* 0x000fe20008410000 */
[----:B------:R-:W-:Y:S01]  /*ac30*/  IADD3 R204, R109, 0x340, RZ ;  /* 0x000003406dcc7810 */ /* 0x000fe20007ffe0ff */
[----:B------:R-:W-:Y:S01]  /*ac40*/  FMUL.FTZ R171, R233, UR55 ;  /* 0x00000037e9ab7c20 */ /* 0x000fe20008410000 */
[----:B------:R-:W-:-:S02]  /*ac50*/  IADD3 R210, R109, 0x360, RZ ;  /* 0x000003606dd27810 */ /* 0x000fc40007ffe0ff */
[C---:B------:R-:W-:Y:S01]  /*ac60*/  IADD3 R212, R109.reuse, 0x380, RZ ;  /* 0x000003806dd47810 */ /* 0x040fe20007ffe0ff */
[----:B------:R-:W-:Y:S01]  /*ac70*/  FFMA.FTZ R171, R234, UR57, -R171 ;  /* 0x00000039eaab7c23 */ /* 0x000fe200080108ab */
[C---:B------:R-:W-:Y:S02]  /*ac80*/  IADD3 R222, R109.reuse, 0x3a0, RZ ;  /* 0x000003a06dde7810 */ /* 0x040fe40007ffe0ff */
        /* <DEDUP_REMOVED lines=34> */
[----:B------:R-:W-:Y:S02]  /*aeb0*/  LEA R124, R118, UR19, 0x2 ;  /* 0x00000013767c7c11 */ /* 0x000fe4000f8e10ff */
        /* <DEDUP_REMOVED lines=17> */
[----:B------:R-:W-:Y:S01]  /*afd0*/  FMUL.FTZ R92, R16, R161 ;  /* 0x000000a1105c7220 */ /* 0x000fe20000410000 */
        /* <DEDUP_REMOVED lines=13> */
[----:B------:R-:W-:Y:S01]  /*b0b0*/  FFMA.FTZ R172, R233, UR57, R172 ;  /* 0x00000039e9ac7c23 */ /* 0x000fe200080100ac */
        /* <DEDUP_REMOVED lines=45> */
[----:B------:R-:W-:Y:S01]  /*b390*/  FFMA.FTZ R181, R228, UR57, -R181 ;  /* 0x00000039e4b57c23 */ /* 0x000fe200080108b5 */
[----:B-----5:R-:W-:Y:S01]  /*b3a0*/  FFMA.FTZ R82, -R10, R189, -RZ ;  /* 0x000000bd0a527223 */ /* 0x020fe200000109ff */
[----:B------:R-:W-:Y:S01]  /*b3b0*/  FFMA.FTZ R179, R226, UR57, R179 ;  /* 0x00000039e2b37c23 */ /* 0x000fe200080100b3 */
[----:B------:R5:W-:Y:S01]  /*b3c0*/  STS [R57+0x2120], R92 ;  /* 0x0021205c39007388 */ /* 0x000be20000000800 */
[----:B----4-:R-:W-:Y:S01]  /*b3d0*/  FMUL.FTZ R176, R0, R68 ;  /* 0x0000004400b07220 */ /* 0x010fe20000410000 */
[----:B------:R-:W-:-:S02]  /*b3e0*/  MOV R68, UR20 ;  /* 0x0000001400447c02 */ /* 0x000fc40008000f00 */
[----:B------:R4:W-:Y:S01]  /*b3f0*/  STS [R57+0x2124], R80 ;  /* 0x0021245039007388 */ /* 0x0009e20000000800 */
[----:B------:R-:W-:Y:S01]  /*b400*/  USHF.R.S32.HI UR20, URZ, 0x1f, UR12 ;  /* 0x0000001f3f147899 */ /* 0x000fe2000801140c */
[----:B-1----:R-:W-:Y:S01]  /*b410*/  FMUL.FTZ R166, R10, R191 ;  /* 0x000000bf0aa67220 */ /* 0x002fe20000410000 */
[----:B------:R-:W-:Y:S01]  /*b420*/  LEA R68, R68, -R109, 0x1 ;  /* 0x8000006d44447211 */ /* 0x000fe200078e08ff */
[----:B------:R1:W-:Y:S01]  /*b430*/  STS [R57+0x2134], R82 ;  /* 0x0021345239007388 */ /* 0x0003e20000000800 */
[----:B------:R-:W-:Y:S01]  /*b440*/  FMUL.FTZ R191, R229, UR55 ;  /* 0x00000037e5bf7c20 */ /* 0x000fe20008410000 */
[----:B-----5:R-:W-:Y:S01]  /*b450*/  FFMA.FTZ R92, -R6, R209, -RZ ;  /* 0x000000d1065c7223 */ /* 0x020fe200000109ff */
[----:B------:R-:W-:Y:S01]  /*b460*/  ISETP.GE.AND P0, PT, R68, 0x1, PT ;  /* 0x000000014400780c */ /* 0x000fe20003f06270 */
[----:B------:R5:W-:Y:S01]  /*b470*/  STS [R57+0x211c], R178 ;  /* 0x00211cb239007388 */ /* 0x000be20000000800 */
[----:B------:R-:W-:Y:S01]  /*b480*/  FFMA.FTZ R191, R230, UR57, R191 ;  /* 0x00000039e6bf7c23 */ /* 0x000fe200080100bf */
[----:B----4-:R-:W-:-:S02]  /*b490*/  FFMA.FTZ R80, -R8, R199, -RZ ;  /* 0x000000c708507223 */ /* 0x010fc400000109ff */
[----:B------:R4:W-:Y:S01]  /*b4a0*/  STS [R57+0x2130], R166 ;  /* 0x002130a639007388 */ /* 0x0009e20000000800 */
[----:B-1----:R-:W-:-:S03]  /*b4b0*/  FFMA.FTZ R82, -R4, R215, -RZ ;  /* 0x000000d704527223 */ /* 0x002fc600000109ff */
[----:B------:R1:W-:Y:S01]  /*b4c0*/  STS [R57+0x2144], R80 ;  /* 0x0021445039007388 */ /* 0x0003e20000000800 */
[----:B-----5:R-:W-:-:S03]  /*b4d0*/  FMUL.FTZ R178, R6, R211 ;  /* 0x000000d306b27220 */ /* 0x020fc60000410000 */
[----:B------:R5:W-:Y:S01]  /*b4e0*/  STS [R57+0x2154], R92 ;  /* 0x0021545c39007388 */ /* 0x000be20000000800 */
[----:B----4-:R-:W-:-:S03]  /*b4f0*/  FMUL.FTZ R166, R4, R217 ;  /* 0x000000d904a67220 */ /* 0x010fc60000410000 */
[----:B------:R4:W-:Y:S01]  /*b500*/  STS [R57+0x2164], R82 ;  /* 0x0021645239007388 */ /* 0x0009e20000000800 */
[----:B-1----:R-:W-:-:S03]  /*b510*/  FFMA.FTZ R80, -R2, R221, -RZ ;  /* 0x000000dd02507223 */ /* 0x002fc600000109ff */
[----:B------:R-:W-:Y:S01]  /*b520*/  STS [R57+0x2108], R244 ;  /* 0x002108f439007388 */ /* 0x000fe20000000800 */
[----:B-----5:R-:W-:-:S03]  /*b530*/  FMUL.FTZ R92, R2, R219 ;  /* 0x000000db025c7220 */ /* 0x020fc60000410000 */
[----:B------:R-:W-:Y:S01]  /*b540*/  STS [R57+0x2110], R246 ;  /* 0x002110f639007388 */ /* 0x000fe20000000800 */
[----:B----4-:R-:W-:Y:S01]  /*b550*/  FFMA.FTZ R82, -R0, R74, -RZ ;  /* 0x0000004a00527223 */ /* 0x010fe200000109ff */
[----:B------:R-:W-:Y:S02]  /*b560*/  FFMA.FTZ R74, R86, UR57, -R81 ;  /* 0x00000039564a7c23 */ /* 0x000fe40008010851 */
[----:B------:R1:W-:Y:S01]  /*b570*/  STS [R57+0x2128], R186 ;  /* 0x002128ba39007388 */ /* 0x0003e20000000800 */
[----:B------:R-:W-:-:S03]  /*b580*/  FMUL.FTZ R81, R228, UR55 ;  /* 0x00000037e4517c20 */ /* 0x000fc60008410000 */
[----:B------:R-:W-:Y:S04]  /*b590*/  STS [R57+0x212c], R188 ;  /* 0x00212cbc39007388 */ /* 0x000fe80000000800 */
[----:B------:R-:W-:Y:S01]  /*b5a0*/  STS [R57+0x2138], R196 ;  /* 0x002138c439007388 */ /* 0x000fe20000000800 */
[----:B-1----:R-:W-:-:S03]  /*b5b0*/  FFMA.FTZ R186, R84, UR57, R81 ;  /* 0x0000003954ba7c23 */ /* 0x002fc60008010051 */
        /* <DEDUP_REMOVED lines=15> */
[----:B-1----:R-:W-:-:S04]  /*b6b0*/  FMUL.FTZ R80, R232, UR55 ;  /* 0x00000037e8507c20 */ /* 0x002fc80008410000 */
        /* <DEDUP_REMOVED lines=59> */
.L_x_15415:
[----:B------:R-:W-:Y:S05]  /*ba70*/  BSYNC B0 ;  /* 0x0000000000007941 */ /* 0x000fea0003800000 */
.L_x_15414:
[----:B------:R-:W-:Y:S01]  /*ba80*/  USHF.R.U32.HI UR44, URZ, 0x1, UR29 ;  /* 0x000000013f2c7899 */ /* 0x000fe2000801161d */
[----:B------:R-:W0:Y:S01]  /*ba90*/  LDS R135, [R135+0x2180] ;  /* 0x0021800087877984 */ /* 0x000e220000000800 */
[----:B------:R-:W-:Y:S01]  /*baa0*/  USHF.R.U64 UR55, UR28, 0x1, UR29 ;  /* 0x000000011c377899 */ /* 0x000fe2000800121d */
[----:B-1----:R-:W1:Y:S01]  /*bab0*/  LDC.64 R82, c[0x0][0x360] ;  /* 0x0000d800ff527b82 */ /* 0x002e620000000a00 */
[----:B------:R-:W-:Y:S01]  /*bac0*/  UIMAD UR57, UR44, UR11, URZ ;  /* 0x0000000b2c3972a4 */ /* 0x000fe2000f8e023f */
[----:B------:R-:W-:Y:S01]  /*bad0*/  SHF.L.U32 R86, R109, 0x2, RZ ;  /* 0x000000026d567819 */ /* 0x000fe200000006ff */
[----:B------:R-:W-:Y:S01]  /*bae0*/  UIMAD.WIDE.U32 UR44, UR55, UR11, URZ ;  /* 0x0000000b372c72a5 */ /* 0x000fe2000f8e003f */
[----:B------:R-:W-:Y:S01]  /*baf0*/  SHF.R.U32.HI R87, RZ, 0x1e, R109 ;  /* 0x0000001eff577819 */ /* 0x000fe2000001166d */
[----:B------:R-:W-:Y:S01]  /*bb00*/  UIMAD UR57, UR21, UR55, UR57 ;  /* 0x00000037153972a4 */ /* 0x000fe2000f8e0239 */
[----:B------:R-:W-:Y:S01]  /*bb10*/  BSSY B0, `(.L_x_15416) ;  /* 0x0000030000007945 */ /* 0x000fe20003800000 */
[----:B------:R-:W-:Y:S01]  /*bb20*/  UIMAD UR55, UR20, UR30, URZ ;  /* 0x0000001e143772a4 */ /* 0x000fe2000f8e023f */
[----:B------:R-:W2:Y:S01]  /*bb30*/  LDC.64 R80, c[0x0][0x380] ;  /* 0x0000e000ff507b82 */ /* 0x000ea20000000a00 */
        /* <DEDUP_REMOVED lines=31> */
[----:B--2---:R-:W-:Y:S01]  /*bd30*/  IMAD R198, R80, UR45, RZ ;  /* 0x0000002d50c67c24 */ /* 0x004fe2000f8e02ff */
        /* <DEDUP_REMOVED lines=13> */
.L_x_15417:
[----:B------:R-:W-:Y:S05]  /*be10*/  BSYNC B0 ;  /* 0x0000000000007941 */ /* 0x000fea0003800000 */
.L_x_15416:
[----:B------:R1:W2:Y:S01]  /*be20*/  LDS R81, [R134+0x2200] ;  /* 0x0022000086517984 */ /* 0x0002a20000000800 */
[----:B------:R-:W-:Y:S04]  /*be30*/  BSSY B0, `(.L_x_15418) ;  /* 0x0000004000007945 */ /* 0x000fe80003800000 */
[----:B------:R-:W-:Y:S05]  /*be40*/  @!P1 BRA `(.L_x_15419) ;  /* 0x0000000000089947 */ /* 0x000fea0003800000 */
[----:B------:R3:W-:Y:S04]  /*be50*/  REDG.E.ADD.F32.FTZ.RN.STRONG.GPU desc[UR22][R92.64+-0xf00], R161 ;  /* 0xfff100a15c0079a6 */ /* 0x0007e8000c10f396 */
[----:B--2---:R3:W-:Y:S02]  /*be60*/  REDG.E.ADD.F32.FTZ.RN.STRONG.GPU desc[UR22][R86.64+-0xf00], R81 ;  /* 0xfff10051560079a6 */ /* 0x0047e4000c10f396 */
.L_x_15419:
[----:B------:R-:W-:Y:S05]  /*be70*/  BSYNC B0 ;  /* 0x0000000000007941 */ /* 0x000fea0003800000 */
.L_x_15418:
[----:B------:R-:W4:Y:S01]  /*be80*/  LDS R133, [R133+0x2280] ;  /* 0x0022800085857984 */ /* 0x000f220000000800 */
[----:B------:R-:W-:Y:S04]  /*be90*/  BSSY B0, `(.L_x_15420) ;  /* 0x0000004000007945 */ /* 0x000fe80003800000 */
[----:B------:R-:W-:Y:S05]  /*bea0*/  @!P2 BRA `(.L_x_15421) ;  /* 0x000000000008a947 */ /* 0x000fea0003800000 */
[----:B------:R0:W-:Y:S04]  /*beb0*/  REDG.E.ADD.F32.FTZ.RN.STRONG.GPU desc[UR22][R92.64+-0xe80], R168 ;  /* 0xfff180a85c0079a6 */ /* 0x0001e8000c10f396 */
[----:B----4-:R0:W-:Y:S02]  /*bec0*/  REDG.E.ADD.F32.FTZ.RN.STRONG.GPU desc[UR22][R86.64+-0xe80], R133 ;  /* 0xfff18085560079a6 */ /* 0x0101e4000c10f396 */
.L_x_15421:
[----:B------:R-:W-:Y:S05]  /*bed0*/  BSYNC B0 ;  /* 0x0000000000007941 */ /* 0x000fea0003800000 */
.L_x_15420:
        /* <DEDUP_REMOVED lines=12> */
.L_x_15423:
[----:B------:R-:W-:Y:S05]  /*bfa0*/  BSYNC B0 ;  /* 0x0000000000007941 */ /* 0x000fea0003800000 */
.L_x_15422:
[----:B------:R-:W0:Y:S01]  /*bfb0*/  LDS R131, [R131+0x2380] ;  /* 0x0023800083837984 */ /* 0x000e220000000800 */
[----:B------:R-:W-:Y:S04]  /*bfc0*/  BSSY B0, `(.L_x_15424) ;  /* 0x0000004000007945 */ /* 0x000fe80003800000 */
[----:B------:R-:W-:Y:S05]  /*bfd0*/  @!P0 BRA `(.L_x_15425) ;  /* 0x0000000000088947 */ /* 0x000fea0003800000 */
[----:B------:R1:W-:Y:S04]  /*bfe0*/  REDG.E.ADD.F32.FTZ.RN.STRONG.GPU desc[UR22][R92.64+-0xd80], R183 ;  /* 0xfff280b75c0079a6 */ /* 0x0003e8000c10f396 */
[----:B0-----:R1:W-:Y:S02]  /*bff0*/  REDG.E.ADD.F32.FTZ.RN.STRONG.GPU desc[UR22][R86.64+-0xd80], R131 ;  /* 0xfff28083560079a6 */ /* 0x0013e4000c10f396 */
.L_x_15425:
[----:B------:R-:W-:Y:S05]  /*c000*/  BSYNC B0 ;  /* 0x0000000000007941 */ /* 0x000fea0003800000 */
.L_x_15424:
[----:B--23--:R2:W3:Y:S01]  /*c010*/  LDS R81, [R130+0x2400] ;  /* 0x0024000082517984 */ /* 0x00c4e20000000800 */
[----:B------:R-:W-:Y:S04]  /*c020*/  BSSY B0, `(.L_x_15426) ;  /* 0x0000004000007945 */ /* 0x000fe80003800000 */
[----:B------:R-:W-:Y:S05]  /*c030*/  @!P1 BRA `(.L_x_15427) ;  /* 0x0000000000089947 */ /* 0x000fea0003800000 */
[----:B------:R0:W-:Y:S04]  /*c040*/  REDG.E.ADD.F32.FTZ.RN.STRONG.GPU desc[UR22][R92.64+-0xd00], R184 ;  /* 0xfff300b85c0079a6 */ /* 0x0001e8000c10f396 */
[----:B---3--:R3:W-:Y:S02]  /*c050*/  REDG.E.ADD.F32.FTZ.RN.STRONG.GPU desc[UR22][R86.64+-0xd00], R81 ;  /* 0xfff30051560079a6 */ /* 0x0087e4000c10f396 */
.L_x_15427:
[----:B------:R-:W-:Y:S05]  /*c060*/  BSYNC B0 ;  /* 0x0000000000007941 */ /* 0x000fea0003800000 */
.L_x_15426:
[----:B------:R-:W0:Y:S01]  /*c070*/  LDS R129, [R129+0x2480] ;  /* 0x0024800081817984 */ /* 0x000e220000000800 */
[----:B------:R-:W-:Y:S04]  /*c080*/  BSSY B0, `(.L_x_15428) ;  /* 0x0000004000007945 */ /* 0x000fe80003800000 */
[----:B------:R-:W-:Y:S05]  /*c090*/  @!P2 BRA `(.L_x_15429) ;  /* 0x000000000008a947 */ /* 0x000fea0003800000 */
[----:B------:R1:W-:Y:S04]  /*c0a0*/  REDG.E.ADD.F32.FTZ.RN.STRONG.GPU desc[UR22][R92.64+-0xc80], R185 ;  /* 0xfff380b95c0079a6 */ /* 0x0003e8000c10f396 */
[----:B0-----:R1:W-:Y:S02]  /*c0b0*/  REDG.E.ADD.F32.FTZ.RN.STRONG.GPU desc[UR22][R86.64+-0xc80], R129 ;  /* 0xfff38081560079a6 */ /* 0x0013e4000c10f396 */
.L_x_15429:
[----:B------:R-:W-:Y:S05]  /*c0c0*/  BSYNC B0 ;  /* 0x0000000000007941 */ /* 0x000fea0003800000 */
.L_x_15428:
[----:B---3--:R3:W0:Y:S01]  /*c0d0*/  LDS R81, [R128+0x2500] ;  /* 0x0025000080517984 */ /* 0x0086220000000800 */
[----:B------:R-:W-:Y:S04]  /*c0e0*/  BSSY B0, `(.L_x_15430) ;  /* 0x0000004000007945 */ /* 0x000fe80003800000 */
[----:B------:R-:W-:Y:S05]  /*c0f0*/  @!P3 BRA `(.L_x_15431) ;  /* 0x000000000008b947 */ /* 0x000fea0003800000 */
[----:B------:R1:W-:Y:S04]  /*c100*/  REDG.E.ADD.F32.FTZ.RN.STRONG.GPU desc[UR22][R92.64+-0xc00], R187 ;  /* 0xfff400bb5c0079a6 */ /* 0x0003e8000c10f396 */
[----:B0-----:R1:W-:Y:S02]  /*c110*/  REDG.E.ADD.F32.FTZ.RN.STRONG.GPU desc[UR22][R86.64+-0xc00], R81 ;  /* 0xfff40051560079a6 */ /* 0x0013e4000c10f396 */
.L_x_15431:
[----:B------:R-:W-:Y:S05]  /*c120*/  BSYNC B0 ;  /* 0x0000000000007941 */ /* 0x000fea0003800000 */
.L_x_15430:
[----:B------:R-:W0:Y:S01]  /*c130*/  LDS R125, [R125+0x2580] ;  /* 0x002580007d7d7984 */ /* 0x000e220000000800 */
[----:B------:R-:W-:Y:S04]  /*c140*/  BSSY B0, `(.L_x_15432) ;  /* 0x0000004000007945 */ /* 0x000fe80003800000 */
[----:B------:R-:W-:Y:S05]  /*c150*/  @!P4 BRA `(.L_x_15433) ;  /* 0x000000000008c947 */ /* 0x000fea0003800000 */
[----:B------:R1:W-:Y:S04]  /*c160*/  REDG.E.ADD.F32.FTZ.RN.STRONG.GPU desc[UR22][R92.64+-0xb80], R190 ;  /* 0xfff480be5c0079a6 */ /* 0x0003e8000c10f396 */
[----:B0-----:R1:W-:Y:S02]  /*c170*/  REDG.E.ADD.F32.FTZ.RN.STRONG.GPU desc[UR22][R86.64+-0xb80], R125 ;  /* 0xfff4807d560079a6 */ /* 0x0013e4000c10f396 */
.L_x_15433:
[----:B------:R-:W-:Y:S05]  /*c180*/  BSYNC B0 ;  /* 0x0000000000007941 */ /* 0x000fea0003800000 */
.L_x_15432:
[----:B01----:R0:W1:Y:S01]  /*c190*/  LDS R81, [R124+0x2600] ;  /* 0x002600007c517984 */ /* 0x0030620000000800 */
[----:B------:R-:W-:Y:S04]  /*c1a0*/  BSSY B0, `(.L_x_15434) ;  /* 0x0000004000007945 */ /* 0x000fe80003800000 */
[----:B------:R-:W-:Y:S05]  /*c1b0*/  @!P5 BRA `(.L_x_15435) ;  /* 0x000000000008d947 */ /* 0x000fea0003800000 */
[----:B------:R0:W-:Y:S04]  /*c1c0*/  REDG.E.ADD.F32.FTZ.RN.STRONG.GPU desc[UR22][R92.64+-0xb00], R192 ;  /* 0xfff500c05c0079a6 */ /* 0x0001e8000c10f396 */
[----:B-1----:R0:W-:Y:S02]  /*c1d0*/  REDG.E.ADD.F32.FTZ.RN.STRONG.GPU desc[UR22][R86.64+-0xb00], R81 ;  /* 0xfff50051560079a6 */ /* 0x0021e4000c10f396 */
.L_x_15435:
[----:B------:R-:W-:Y:S05]  /*c1e0*/  BSYNC B0 ;  /* 0x0000000000007941 */ /* 0x000fea0003800000 */
.L_x_15434:
        /* <DEDUP_REMOVED lines=12> */
.L_x_15437:
[----:B------:R-:W-:Y:S05]  /*c2b0*/  BSYNC B0 ;  /* 0x0000000000007941 */ /* 0x000fea0003800000 */
.L_x_15436:
[----:B01----:R0:W1:Y:S01]  /*c2c0*/  LDS R81, [R122+0x2700] ;  /* 0x002700007a517984 */ /* 0x0030620000000800 */
[----:B------:R-:W-:Y:S04]  /*c2d0*/  BSSY B0, `(.L_x_15438) ;  /* 0x0000004000007945 */ /* 0x000fe80003800000 */
[----:B------:R-:W-:Y:S05]  /*c2e0*/  @!P0 BRA `(.L_x_15439) ;  /* 0x0000000000088947 */ /* 0x000fea0003800000 */
[----:B------:R0:W-:Y:S04]  /*c2f0*/  REDG.E.ADD.F32.FTZ.RN.STRONG.GPU desc[UR22][R92.64+-0xa00], R194 ;  /* 0xfff600c25c0079a6 */ /* 0x0001e8000c10f396 */
[----:B-1----:R0:W-:Y:S02]  /*c300*/  REDG.E.ADD.F32.FTZ.RN.STRONG.GPU desc[UR22][R86.64+-0xa00], R81 ;  /* 0xfff60051560079a6 */ /* 0x0021e4000c10f396 */
.L_x_15439:
[----:B------:R-:W-:Y:S05]  /*c310*/  BSYNC B0 ;  /* 0x0000000000007941 */ /* 0x000fea0003800000 */
.L_x_15438:
[----:B------:R-:W0:Y:S01]  /*c320*/  LDS R121, [R121+0x2780] ;  /* 0x0027800079797984 */ /* 0x000e220000000800 */
[----:B------:R-:W-:Y:S04]  /*c330*/  BSSY B0, `(.L_x_15440) ;  /* 0x0000004000007945 */ /* 0x000fe80003800000 */
[----:B------:R-:W-:Y:S05]  /*c340*/  @!P1 BRA `(.L_x_15441) ;  /* 0x0000000000089947 */ /* 0x000fea0003800000 */
[----:B------:R1:W-:Y:S04]  /*c350*/  REDG.E.ADD.F32.FTZ.RN.STRONG.GPU desc[UR22][R92.64+-0x980], R195 ;  /* 0xfff680c35c0079a6 */ /* 0x0003e8000c10f396 */
[----:B0-----:R0:W-:Y:S02]  /*c360*/  REDG.E.ADD.F32.FTZ.RN.STRONG.GPU desc[UR22][R86.64+-0x980], R121 ;  /* 0xfff68079560079a6 */ /* 0x0011e4000c10f396 */
.L_x_15441:
[----:B------:R-:W-:Y:S05]  /*c370*/  BSYNC B0 ;  /* 0x0000000000007941 */ /* 0x000fea0003800000 */
.L_x_15440:
[----:B01----:R0:W1:Y:S01]  /*c380*/  LDS R81, [R120+0x2800] ;  /* 0x0028000078517984 */ /* 0x0030620000000800 */
[----:B------:R-:W-:Y:S04]  /*c390*/  BSSY B0, `(.L_x_15442) ;  /* 0x0000004000007945 */ /* 0x000fe80003800000 */
[----:B------:R-:W-:Y:S05]  /*c3a0*/  @!P2 BRA `(.L_x_15443) ;  /* 0x000000000008a947 */ /* 0x000fea0003800000 */
[----:B------:R0:W-:Y:S04]  /*c3b0*/  REDG.E.ADD.F32.FTZ.RN.STRONG.GPU desc[UR22][R92.64+-0x900], R197 ;  /* 0xfff700c55c0079a6 */ /* 0x0001e8000c10f396 */
[----:B-1----:R0:W-:Y:S02]  /*c3c0*/  REDG.E.ADD.F32.FTZ.RN.STRONG.GPU desc[UR22][R86.64+-0x900], R81 ;  /* 0xfff70051560079a6 */ /* 0x0021e4000c10f396 */
.L_x_15443:
[----:B------:R-:W-:Y:S05]  /*c3d0*/  BSYNC B0 ;  /* 0x0000000000007941 */ /* 0x000fea0003800000 */
.L_x_15442:
[----:B------:R-:W0:Y:S01]  /*c3e0*/  LDS R119, [R119+0x2880] ;  /* 0x0028800077777984 */ /* 0x000e220000000800 */
[----:B------:R-:W-:Y:S04]  /*c3f0*/  BSSY B0, `(.L_x_15444) ;  /* 0x0000004000007945 */ /* 0x000fe80003800000 */
[----:B------:R-:W-:Y:S05]  /*c400*/  @!P3 BRA `(.L_x_15445) ;  /* 0x000000000008b947 */ /* 0x000fea0003800000 */
[----:B------:R1:W-:Y:S04]  /*c410*/  REDG.E.ADD.F32.FTZ.RN.STRONG.GPU desc[UR22][R92.64+-0x880], R200 ;  /* 0xfff780c85c0079a6 */ /* 0x0003e8000c10f396 */
[----:B0-----:R0:W-:Y:S02]  /*c420*/  REDG.E.ADD.F32.FTZ.RN.STRONG.GPU desc[UR22][R86.64+-0x880], R119 ;  /* 0xfff78077560079a6 */ /* 0x0011e4000c10f396 */
.L_x_15445:
[----:B------:R-:W-:Y:S05]  /*c430*/  BSYNC B0 ;  /* 0x0000000000007941 */ /* 0x000fea0003800000 */
.L_x_15444:
[----:B01----:R0:W1:Y:S01]  /*c440*/  LDS R81, [R118+0x2900] ;  /* 0x0029000076517984 */ /* 0x0030620000000800 */
[----:B------:R-:W-:Y:S04]  /*c450*/  BSSY B0, `(.L_x_15446) ;  /* 0x0000004000007945 */ /* 0x000fe80003800000 */
[----:B------:R-:W-:Y:S05]  /*c460*/  @!P4 BRA `(.L_x_15447) ;  /* 0x000000000008c947 */ /* 0x000fea0003800000 */
[----:B------:R0:W-:Y:S04]  /*c470*/  REDG.E.ADD.F32.FTZ.RN.STRONG.GPU desc[UR22][R92.64+-0x800], R202 ;  /* 0xfff800ca5c0079a6 */ /* 0x0001e8000c10f396 */
[----:B-1----:R0:W-:Y:S02]  /*c480*/  REDG.E.ADD.F32.FTZ.RN.STRONG.GPU desc[UR22][R86.64+-0x800], R81 ;  /* 0xfff80051560079a6 */ /* 0x0021e4000c10f396 */
.L_x_15447:
[----:B------:R-:W-:Y:S05]  /*c490*/  BSYNC B0 ;  /* 0x0000000000007941 */ /* 0x000fea0003800000 */
.L_x_15446:
[----:B------:R-:W0:Y:S01]  /*c4a0*/  LDS R117, [R117+0x2980] ;  /* 0x0029800075757984 */ /* 0x000e220000000800 */
[----:B------:R-:W-:Y:S04]  /*c4b0*/  BSSY B0, `(.L_x_15448) ;  /* 0x0000004000007945 */ /* 0x000fe80003800000 */
[----:B------:R-:W-:Y:S05]  /*c4c0*/  @!P5 BRA `(.L_x_15449) ;  /* 0x000000000008d947 */ /* 0x000fea0003800000 */
[----:B------:R1:W-:Y:S04]  /*c4d0*/  REDG.E.ADD.F32.FTZ.RN.STRONG.GPU desc[UR22][R92.64+-0x780], R203 ;  /* 0xfff880cb5c0079a6 */ /* 0x0003e8000c10f396 */
[----:B0-----:R0:W-:Y:S02]  /*c4e0*/  REDG.E.ADD.F32.FTZ.RN.STRONG.GPU desc[UR22][R86.64+-0x780], R117 ;  /* 0xfff88075560079a6 */ /* 0x0011e4000c10f396 */
.L_x_15449:
[----:B------:R-:W-:Y:S05]  /*c4f0*/  BSYNC B0 ;  /* 0x0000000000007941 */ /* 0x000fea0003800000 */
.L_x_15448:
        /* <DEDUP_REMOVED lines=12> */
.L_x_15451:
[----:B------:R-:W-:Y:S05]  /*c5c0*/  BSYNC B0 ;  /* 0x0000000000007941 */ /* 0x000fea0003800000 */
.L_x_15450:
[----:B------:R-:W0:Y:S01]  /*c5d0*/  LDS R115, [R115+0x2a80] ;  /* 0x002a800073737984 */ /* 0x000e220000000800 */
[----:B------:R-:W-:Y:S04]  /*c5e0*/  BSSY B0, `(.L_x_15452) ;  /* 0x0000004000007945 */ /* 0x000fe80003800000 */
[----:B------:R-:W-:Y:S05]  /*c5f0*/  @!P0 BRA `(.L_x_15453) ;  /* 0x0000000000088947 */ /* 0x000fea0003800000 */
[----:B------:R1:W-:Y:S04]  /*c600*/  REDG.E.ADD.F32.FTZ.RN.STRONG.GPU desc[UR22][R92.64+-0x680], R205 ;  /* 0xfff980cd5c0079a6 */ /* 0x0003e8000c10f396 */
[----:B0-----:R0:W-:Y:S02]  /*c610*/  REDG.E.ADD.F32.FTZ.RN.STRONG.GPU desc[UR22][R86.64+-0x680], R115 ;  /* 0xfff98073560079a6 */ /* 0x0011e4000c10f396 */
.L_x_15453:
[----:B------:R-:W-:Y:S05]  /*c620*/  BSYNC B0 ;  /* 0x0000000000007941 */ /* 0x000fea0003800000 */
.L_x_15452:
[----:B01----:R0:W1:Y:S01]  /*c630*/  LDS R81, [R114+0x2b00] ;  /* 0x002b000072517984 */ /* 0x0030620000000800 */
[----:B------:R-:W-:Y:S04]  /*c640*/  BSSY B0, `(.L_x_15454) ;  /* 0x0000004000007945 */ /* 0x000fe80003800000 */
[----:B------:R-:W-:Y:S05]  /*c650*/  @!P1 BRA `(.L_x_15455) ;  /* 0x0000000000089947 */ /* 0x000fea0003800000 */
[----:B------:R0:W-:Y:S04]  /*c660*/  REDG.E.ADD.F32.FTZ.RN.STRONG.GPU desc[UR22][R92.64+-0x600], R207 ;  /* 0xfffa00cf5c0079a6 */ /* 0x0001e8000c10f396 */
[----:B-1----:R0:W-:Y:S02]  /*c670*/  REDG.E.ADD.F32.FTZ.RN.STRONG.GPU desc[UR22][R86.64+-0x600], R81 ;  /* 0xfffa0051560079a6 */ /* 0x0021e4000c10f396 */
.L_x_15455:
[----:B------:R-:W-:Y:S05]  /*c680*/  BSYNC B0 ;  /* 0x0000000000007941 */ /* 0x000fea0003800000 */
.L_x_15454:
[----:B------:R-:W0:Y:S01]  /*c690*/  LDS R113, [R113+0x2b80] ;  /* 0x002b800071717984 */ /* 0x000e220000000800 */
[----:B------:R-:W-:Y:S04]  /*c6a0*/  BSSY B0, `(.L_x_15456) ;  /* 0x0000004000007945 */ /* 0x000fe80003800000 */
[----:B------:R-:W-:Y:S05]  /*c6b0*/  @!P2 BRA `(.L_x_15457) ;  /* 0x000000000008a947 */ /* 0x000fea0003800000 */
[----:B------:R1:W-:Y:S04]  /*c6c0*/  REDG.E.ADD.F32.FTZ.RN.STRONG.GPU desc[UR22][R92.64+-0x580], R210 ;  /* 0xfffa80d25c0079a6 */ /* 0x0003e8000c10f396 */
[----:B0-----:R0:W-:Y:S02]  /*c6d0*/  REDG.E.ADD.F32.FTZ.RN.STRONG.GPU desc[UR22][R86.64+-0x580], R113 ;  /* 0xfffa8071560079a6 */ /* 0x0011e4000c10f396 */
.L_x_15457:
[----:B------:R-:W-:Y:S05]  /*c6e0*/  BSYNC B0 ;  /* 0x0000000000007941 */ /* 0x000fea0003800000 */
.L_x_15456:
[----:B------:R-:W0:Y:S01]  /*c6f0*/  LDS R99, [R99+0x2c00] ;  /* 0x002c000063637984 */ /* 0x000e220000000800 */
[----:B------:R-:W-:Y:S04]  /*c700*/  BSSY B0, `(.L_x_15458) ;  /* 0x0000004000007945 */ /* 0x000fe80003800000 */
[----:B------:R-:W-:Y:S05]  /*c710*/  @!P3 BRA `(.L_x_15459) ;  /* 0x000000000008b947 */ /* 0x000fea0003800000 */
[----:B------:R1:W-:Y:S04]  /*c720*/  REDG.E.ADD.F32.FTZ.RN.STRONG.GPU desc[UR22][R92.64+-0x500], R212 ;  /* 0xfffb00d45c0079a6 */ /* 0x0003e8000c10f396 */
[----:B0-----:R0:W-:Y:S02]  /*c730*/  REDG.E.ADD.F32.FTZ.RN.STRONG.GPU desc[UR22][R86.64+-0x500], R99 ;  /* 0xfffb0063560079a6 */ /* 0x0011e4000c10f396 */
.L_x_15459:
[----:B------:R-:W-:Y:S05]  /*c740*/  BSYNC B0 ;  /* 0x0000000000007941 */ /* 0x000fea0003800000 */
.L_x_15458:
[----:B01----:R0:W1:Y:S01]  /*c750*/  LDS R81, [R98+0x2c80] ;  /* 0x002c800062517984 */ /* 0x0030620000000800 */
[----:B------:R-:W-:Y:S04]  /*c760*/  BSSY B0, `(.L_x_15460) ;  /* 0x0000004000007945 */ /* 0x000fe80003800000 */
[----:B------:R-:W-:Y:S05]  /*c770*/  @!P4 BRA `(.L_x_15461) ;  /* 0x000000000008c947 */ /* 0x000fea0003800000 */
[----:B------:R0:W-:Y:S04]  /*c780*/  REDG.E.ADD.F32.FTZ.RN.STRONG.GPU desc[UR22][R92.64+-0x480], R213 ;  /* 0xfffb80d55c0079a6 */ /* 0x0001e8000c10f396 */
[----:B-1----:R0:W-:Y:S02]  /*c790*/  REDG.E.ADD.F32.FTZ.RN.STRONG.GPU desc[UR22][R86.64+-0x480], R81 ;  /* 0xfffb8051560079a6 */ /* 0x0021e4000c10f396 */
.L_x_15461:
[----:B------:R-:W-:Y:S05]  /*c7a0*/  BSYNC B0 ;  /* 0x0000000000007941 */ /* 0x000fea0003800000 */
.L_x_15460:
[----:B------:R-:W0:Y:S01]  /*c7b0*/  LDS R97, [R97+0x2d00] ;  /* 0x002d000061617984 */ /* 0x000e220000000800 */
[----:B------:R-:W-:Y:S04]  /*c7c0*/  BSSY B0, `(.L_x_15462) ;  /* 0x0000004000007945 */ /* 0x000fe80003800000 */
[----:B------:R-:W-:Y:S05]  /*c7d0*/  @!P5 BRA `(.L_x_15463) ;  /* 0x000000000008d947 */ /* 0x000fea0003800000 */
[----:B------:R1:W-:Y:S04]  /*c7e0*/  REDG.E.ADD.F32.FTZ.RN.STRONG.GPU desc[UR22][R92.64+-0x400], R222 ;  /* 0xfffc00de5c0079a6 */ /* 0x0003e8000c10f396 */
[----:B0-----:R0:W-:Y:S02]  /*c7f0*/  REDG.E.ADD.F32.FTZ.RN.STRONG.GPU desc[UR22][R86.64+-0x400], R97 ;  /* 0xfffc0061560079a6 */ /* 0x0011e4000c10f396 */
.L_x_15463:
[----:B------:R-:W-:Y:S05]  /*c800*/  BSYNC B0 ;  /* 0x0000000000007941 */ /* 0x000fea0003800000 */
.L_x_15462:
        /* <DEDUP_REMOVED lines=12> */
.L_x_15465:
[----:B------:R-:W-:Y:S05]  /*c8d0*/  BSYNC B0 ;  /* 0x0000000000007941 */ /* 0x000fea0003800000 */
.L_x_15464:
[----:B------:R-:W0:Y:S01]  /*c8e0*/  LDS R95, [R95+0x2e00] ;  /* 0x002e00005f5f7984 */ /* 0x000e220000000800 */
[----:B------:R-:W-:Y:S04]  /*c8f0*/  BSSY B0, `(.L_x_15466) ;  /* 0x0000004000007945 */ /* 0x000fe80003800000 */
[----:B------:R-:W-:Y:S05]  /*c900*/  @!P0 BRA `(.L_x_15467) ;  /* 0x0000000000088947 */ /* 0x000fea0003800000 */
[----:B------:R1:W-:Y:S04]  /*c910*/  REDG.E.ADD.F32.FTZ.RN.STRONG.GPU desc[UR22][R92.64+-0x300], R224 ;  /* 0xfffd00e05c0079a6 */ /* 0x0003e8000c10f396 */
[----:B0-----:R0:W-:Y:S02]  /*c920*/  REDG.E.ADD.F32.FTZ.RN.STRONG.GPU desc[UR22][R86.64+-0x300], R95 ;  /* 0xfffd005f560079a6 */ /* 0x0011e4000c10f396 */
.L_x_15467:
[----:B------:R-:W-:Y:S05]  /*c930*/  BSYNC B0 ;  /* 0x0000000000007941 */ /* 0x000fea0003800000 */
.L_x_15466:
[----:B01----:R0:W1:Y:S01]  /*c940*/  LDS R81, [R94+0x2e80] ;  /* 0x002e80005e517984 */ /* 0x0030620000000800 */
[----:B------:R-:W-:Y:S04]  /*c950*/  BSSY B0, `(.L_x_15468) ;  /* 0x0000004000007945 */ /* 0x000fe80003800000 */
[----:B------:R-:W-:Y:S05]  /*c960*/  @!P1 BRA `(.L_x_15469) ;  /* 0x0000000000089947 */ /* 0x000fea0003800000 */
[----:B------:R0:W-:Y:S04]  /*c970*/  REDG.E.ADD.F32.FTZ.RN.STRONG.GPU desc[UR22][R92.64+-0x280], R225 ;  /* 0xfffd80e15c0079a6 */ /* 0x0001e8000c10f396 */
[----:B-1----:R0:W-:Y:S02]  /*c980*/  REDG.E.ADD.F32.FTZ.RN.STRONG.GPU desc[UR22][R86.64+-0x280], R81 ;  /* 0xfffd8051560079a6 */ /* 0x0021e4000c10f396 */
.L_x_15469:
[----:B------:R-:W-:Y:S05]  /*c990*/  BSYNC B0 ;  /* 0x0000000000007941 */ /* 0x000fea0003800000 */
.L_x_15468:
[----:B------:R-:W0:Y:S01]  /*c9a0*/  LDS R79, [R79+0x2f00] ;  /* 0x002f00004f4f7984 */ /* 0x000e220000000800 */
[----:B------:R-:W-:Y:S04]  /*c9b0*/  BSSY B0, `(.L_x_15470) ;  /* 0x0000004000007945 */ /* 0x000fe80003800000 */
[----:B------:R-:W-:Y:S05]  /*c9c0*/  @!P2 BRA `(.L_x_15471) ;  /* 0x000000000008a947 */ /* 0x000fea0003800000 */
[----:B------:R1:W-:Y:S04]  /*c9d0*/  REDG.E.ADD.F32.FTZ.RN.STRONG.GPU desc[UR22][R92.64+-0x200], R237 ;  /* 0xfffe00ed5c0079a6 */ /* 0x0003e8000c10f396 */
[----:B0-----:R0:W-:Y:S02]  /*c9e0*/  REDG.E.ADD.F32.FTZ.RN.STRONG.GPU desc[UR22][R86.64+-0x200], R79 ;  /* 0xfffe004f560079a6 */ /* 0x0011e4000c10f396 */
.L_x_15471:
[----:B------:R-:W-:Y:S05]  /*c9f0*/  BSYNC B0 ;  /* 0x0000000000007941 */ /* 0x000fea0003800000 */
.L_x_15470:
[----:B0-----:R0:W0:Y:S01]  /*ca00*/  LDS R79, [R78+0x2f80] ;  /* 0x002f80004e4f7984 */ /* 0x0010220000000800 */
[----:B------:R-:W-:Y:S04]  /*ca10*/  BSSY B0, `(.L_x_15472) ;  /* 0x0000004000007945 */ /* 0x000fe80003800000 */
[----:B------:R-:W-:Y:S05]  /*ca20*/  @!P3 BRA `(.L_x_15473) ;  /* 0x000000000008b947 */ /* 0x000fea0003800000 */
[----:B------:R1:W-:Y:S04]  /*ca30*/  REDG.E.ADD.F32.FTZ.RN.STRONG.GPU desc[UR22][R92.64+-0x180], R238 ;  /* 0xfffe80ee5c0079a6 */ /* 0x0003e8000c10f396 */
[----:B0-----:R0:W-:Y:S02]  /*ca40*/  REDG.E.ADD.F32.FTZ.RN.STRONG.GPU desc[UR22][R86.64+-0x180], R79 ;  /* 0xfffe804f560079a6 */ /* 0x0011e4000c10f396 */
.L_x_15473:
[----:B------:R-:W-:Y:S05]  /*ca50*/  BSYNC B0 ;  /* 0x0000000000007941 */ /* 0x000fea0003800000 */
.L_x_15472:
[----:B------:R-:W0:Y:S01]  /*ca60*/  LDS R75, [R75+0x3000] ;  /* 0x003000004b4b7984 */ /* 0x000e220000000800 */
[----:B------:R-:W-:Y:S04]  /*ca70*/  BSSY B0, `(.L_x_15474) ;  /* 0x0000004000007945 */ /* 0x000fe80003800000 */
[----:B------:R-:W-:Y:S05]  /*ca80*/  @!P4 BRA `(.L_x_15475) ;  /* 0x000000000008c947 */ /* 0x000fea0003800000 */
[----:B------:R1:W-:Y:S04]  /*ca90*/  REDG.E.ADD.F32.FTZ.RN.STRONG.GPU desc[UR22][R92.64+-0x100], R239 ;  /* 0xffff00ef5c0079a6 */ /* 0x0003e8000c10f396 */
[----:B0-----:R0:W-:Y:S02]  /*caa0*/  REDG.E.ADD.F32.FTZ.RN.STRONG.GPU desc[UR22][R86.64+-0x100], R75 ;  /* 0xffff004b560079a6 */ /* 0x0011e4000c10f396 */
.L_x_15475:
[----:B------:R-:W-:Y:S05]  /*cab0*/  BSYNC B0 ;  /* 0x0000000000007941 */ /* 0x000fea0003800000 */
.L_x_15474:
[----:B------:R-:W0:Y:S01]  /*cac0*/  LDS R73, [R73+0x3080] ;  /* 0x0030800049497984 */ /* 0x000e220000000800 */
[----:B------:R-:W-:Y:S04]  /*cad0*/  BSSY B0, `(.L_x_15476) ;  /* 0x0000004000007945 */ /* 0x000fe80003800000 */
[----:B------:R-:W-:Y:S05]  /*cae0*/  @!P5 BRA `(.L_x_15477) ;  /* 0x000000000008d947 */ /* 0x000fea0003800000 */
[----:B------:R1:W-:Y:S04]  /*caf0*/  REDG.E.ADD.F32.FTZ.RN.STRONG.GPU desc[UR22][R92.64+-0x80], R240 ;  /* 0xffff80f05c0079a6 */ /* 0x0003e8000c10f396 */
[----:B0-----:R0:W-:Y:S02]  /*cb00*/  REDG.E.ADD.F32.FTZ.RN.STRONG.GPU desc[UR22][R86.64+-0x80], R73 ;  /* 0xffff8049560079a6 */ /* 0x0011e4000c10f396 */
.L_x_15477:
[----:B------:R-:W-:Y:S05]  /*cb10*/  BSYNC B0 ;  /* 0x0000000000007941 */ /* 0x000fea0003800000 */
.L_x_15476:
[----:B------:R-:W5:Y:S01]  /*cb20*/  SHFL.DOWN PT, R68, R69, 0x1, 0x1f ;  /* 0x08201f0045447f89 */ /* 0x000f6200000e0000 */
[----:B------:R-:W-:Y:S01]  /*cb30*/  ISETP.GT.AND P0, PT, R107, 0x1e, PT ;  /* 0x0000001e6b00780c */ /* 0x000fe20003f04270 */
[----:B------:R-:W-:Y:S01]  /*cb40*/  FFMA.FTZ R25, R58, R90, R25 ;  /* 0x0000005a3a197223 */ /* 0x000fe20000010019 */
[----:B------:R-:W-:Y:S01]  /*cb50*/  FFMA.FTZ R72, R173, R58, R72 ;  /* 0x0000003aad487223 */ /* 0x000fe20000010048 */
[----:B0-----:R-:W0:Y:S01]  /*cb60*/  SHFL.DOWN PT, R78, R71, 0x1, 0x1f ;  /* 0x08201f00474e7f89 */ /* 0x001e2200000e0000 */
[----:B------:R-:W-:Y:S01]  /*cb70*/  FADD.FTZ R34, R59, R34 ;  /* 0x000000223b227221 */ /* 0x000fe20000010000 */
[----:B------:R-:W-:Y:S01]  /*cb80*/  FFMA.FTZ R17, R56, R50, R17 ;  /* 0x0000003238117223 */ /* 0x000fe20000010011 */
        /* <DEDUP_REMOVED lines=10> */
[----:B------:R-:W-:Y:S01]  /*cc30*/  FFMA.FTZ R27, R56, R100, R27 ;  /* 0x00000064381b7223 */ /* 0x000fe2000001001b */
[----:B------:R-:W-:Y:S01]  /*cc40*/  ISETP.NE.AND P2, PT, R109, RZ, PT ;  /* 0x000000ff6d00720c */ /* 0x000fe20003f45270 */
[----:B------:R-:W-:Y:S01]  /*cc50*/  FFMA.FTZ R176, R163, R56, R176 ;  /* 0x00000038a3b07223 */ /* 0x000fe200000100b0 */
[----:B------:R-:W-:Y:S01]  /*cc60*/  FFMA.FTZ R28, R59, R91, R28 ;  /* 0x0000005b3b1c7223 */ /* 0x000fe2000001001c */
        /* <DEDUP_REMOVED lines=73> */
.L_x_15479:
[----:B------:R-:W-:Y:S05]  /*d100*/  BSYNC B0 ;  /* 0x0000000000007941 */ /* 0x000fea0003800000 */
.L_x_15478:
[----:B------:R-:W-:Y:S02]  /*d110*/  UIADD3 UR7, UR7, 0x1, URZ ;  /* 0x0000000107077890 */ /* 0x000fe4000fffe03f */
[----:B------:R-:W-:Y:S02]  /*d120*/  UIADD3 UR8, UP1, UR8, 0x1, URZ ;  /* 0x0000000108087890 */ /* 0x000fe4000ff3e03f */
[----:B------:R-:W-:Y:S02]  /*d130*/  UISETP.GE.AND UP0, UPT, UR7, UR54, UPT ;  /* 0x000000360700728c */ /* 0x000fe4000bf06270 */
[----:B------:R-:W-:-:S04]  /*d140*/  UIADD3.X UR9, URZ, UR9, URZ, UP1, !UPT ;  /* 0x000000093f097290 */ /* 0x000fc80008ffe43f */
[----:B------:R-:W-:-:S13]  /*d150*/  PLOP3.LUT P0, PT, PT, PT, UP0, 0x80, 0x0 ;  /* 0x000000000000781c */ /* 0x000fda0003f0f008 */
[----:B------:R-:W-:Y:S05]  /*d160*/  @!P0 BRA `(.L_x_15480) ;  /* 0xffffff7c00808947 */ /* 0x000fea000383ffff */
.L_x_15401:
[----:B------:R-:W-:Y:S01]  /*d170*/  BAR.SYNC.DEFER_BLOCKING 0x0 ;  /* 0x0000000000007b1d */ /* 0x000fe20000010000 */
[----:B------:R-:W-:-:S05]  /*d180*/  MOV R2, 0x10 ;  /* 0x0000001000027802 */ /* 0x000fca0000000f00 */
[----:B------:R-:W-:Y:S02]  /*d190*/  IMAD.WIDE R2, R105, R2, UR48 ;  /* 0x0000003069027e25 */ /* 0x000fe4000f8e0202 */
[----:B------:R-:W5:Y:S01]  /*d1a0*/  S2UR UR8, SR_CgaCtaId ;  /* 0x00000000000879c3 */ /* 0x000f620000008800 */
[----:B------:R-:W-:Y:S01]  /*d1b0*/  UMOV UR7, 0x400 ;  /* 0x0000040000077882 */ /* 0x000fe20000000000 */
[----:B------:R-:W-:Y:S01]  /*d1c0*/  F2FP.F16.F32.PACK_AB R24, R23, R24 ;  /* 0x000000181718723e */ /* 0x000fe200000000ff */
[----:B------:R-:W-:Y:S01]  /*d1d0*/  USHF.R.S32.HI UR27, URZ, 0x1f, UR11 ;  /* 0x0000001f3f1b7899 */ /* 0x000fe2000801140b */
[----:B------:R-:W-:Y:S01]  /*d1e0*/  ULDC.64 UR18, c[0x0][0x388] ;  /* 0x0000e20000127ab9 */ /* 0x000fe20000000a00 */
[----:B------:R-:W-:Y:S01]  /*d1f0*/  USHF.R.S32.HI UR26, URZ, 0x1f, UR10 ;  /* 0x0000001f3f1a7899 */ /* 0x000fe2000801140a */
[----:B------:R-:W-:Y:S01]  /*d200*/  ULDC.64 UR20, c[0x0][0x390] ;  /* 0x0000e40000147ab9 */ /* 0x000fe20000000a00 */
[----:B0-----:R-:W2:Y:S04]  /*d210*/  LDG.E.128 R4, desc[UR22][R2.64] ;  /* 0x0000001602047981 */ /* 0x001ea8000c1e1d00 */
[----:B------:R-:W3:Y:S01]  /*d220*/  LDG.E.128 R12, desc[UR22][R2.64+0x200] ;  /* 0x00020016020c7981 */ /* 0x000ee2000c1e1d00 */
[----:B------:R-:W-:-:S02]  /*d230*/  UIADD3 UR48, UP1, UR48, -0x400, URZ ;  /* 0xfffffc0030307890 */ /* 0x000fc4000ff3e03f */
[----:B-----5:R-:W-:Y:S02]  /*d240*/  ULEA UR7, UR8, UR7, 0x18 ;  /* 0x0000000708077291 */ /* 0x020fe4000f8ec03f */
[----:B------:R-:W-:Y:S02]  /*d250*/  ULEA UR8, UR17, 0xfffffe00, 0x9 ;  /* 0xfffffe0011087891 */ /* 0x000fe4000f8e483f */
[----:B------:R-:W-:Y:S02]  /*d260*/  UIADD3 UR13, UP2, UR13, -0x800, URZ ;  /* 0xfffff8000d0d7890 */ /* 0x000fe4000ff5e03f */
[----:B------:R-:W-:Y:S01]  /*d270*/  LEA R52, R107, UR7, 0x5 ;  /* 0x000000076b347c11 */ /* 0x000fe2000f8e28ff */
        /* <DEDUP_REMOVED lines=15> */
[----:B------:R-:W-:-:S02]  /*d370*/  UIADD3 UR6, UR6, 0x1, URZ ;  /* 0x0000000106067890 */ /* 0x000fc4000fffe03f */
[----:B------:R-:W-:Y:S02]  /*d380*/  UIADD3.X UR49, UR49, -0x1, URZ, UP1, !UPT ;  /* 0xffffffff31317890 */ /* 0x000fe40008ffe43f */
[----:B------:R-:W-:Y:S02]  /*d390*/  UIADD3.X UR14, UR14, -0x1, URZ, UP2, !UPT ;  /* 0xffffffff0e0e7890 */ /* 0x000fe400097fe43f */
[----:B------:R-:W-:Y:S02]  /*d3a0*/  UIADD3.X UR16, UR16, -0x1, URZ, UP3, !UPT ;  /* 0xffffffff10107890 */ /* 0x000fe40009ffe43f */
[----:B------:R-:W-:Y:S02]  /*d3b0*/  UIADD3.X UR52, UR52, -0x1, URZ, UP4, !UPT ;  /* 0xffffffff34347890 */ /* 0x000fe4000a7fe43f */
[----:B------:R-:W-:Y:S01]  /*d3c0*/  UIADD3.X UR50, UR50, -0x1, URZ, UP5, !UPT ;  /* 0xffffffff32327890 */ /* 0x000fe2000affe43f */
[----:B--2---:R-:W-:Y:S04]  /*d3d0*/  STS.128 [R110], R4 ;  /* 0x000000046e007388 */ /* 0x004fe80000000c00 */
[----:B---3--:R-:W-:Y:S01]  /*d3e0*/  STS.128 [R110+0x200], R12 ;  /* 0x0002000c6e007388 */ /* 0x008fe20000000c00 */
        /* <DEDUP_REMOVED lines=28> */
[----:B------:R-:W5:Y:S01]  /*d5b0*/  @!P0 MUFU.EX2 R8, R8 ;  /* 0x0000000800088308 */ /* 0x000f620000000800 */
[----:B0-----:R-:W-:Y:S01]  /*d5c0*/  @!P2 FADD.FTZ R2, R0, 1 ;  /* 0x3f8000000002a421 */ /* 0x001fe20000010000 */
[----:B------:R-:W-:-:S02]  /*d5d0*/  HADD2.F32 R0, -RZ, R11.H0_H0 ;  /* 0x2000000bff007230 */ /* 0x000fc40000004100 */
[----:B------:R-:W-:-:S03]  /*d5e0*/  HADD2.F32 R11, -RZ, R11.H1_H1 ;  /* 0x3000000bff0b7230 */ /* 0x000fc60000004100 */
[----:B------:R-:W-:Y:S01]  /*d5f0*/  FADD.FTZ R16, R0, UR5 ;  /* 0x0000000500107e21 */ /* 0x000fe20008010000 */
[----:B------:R0:W1:Y:S01]  /*d600*/  @!P2 MUFU.RCP R13, R2 ;  /* 0x00000002000da308 */ /* 0x0000620000001000 */
[----:B---3--:R-:W-:Y:S01]  /*d610*/  @!P1 FADD.FTZ R3, R3, 1 ;  /* 0x3f80000003039421 */ /* 0x008fe20000010000 */
[----:B------:R-:W-:Y:S01]  /*d620*/  FADD.FTZ R11, R11, UR5 ;  /* 0x000000050b0b7e21 */ /* 0x000fe20008010000 */
[----:B------:R-:W-:Y:S01]  /*d630*/  @!P6 FMUL.FTZ R0, R14, -1.4426950216293334961 ;  /* 0xbfb8aa3b0e00e820 */ /* 0x000fe20000410000 */
[----:B------:R-:W-:Y:S02]  /*d640*/  FSETP.GTU.FTZ.AND P3, PT, R16, 20, PT ;  /* 0x41a000001000780b */ /* 0x000fe40003f7c000 */
[----:B------:R-:W-:Y:S02]  /*d650*/  F2FP.F16.F32.PACK_AB R14, R27, R28 ;  /* 0x0000001c1b0e723e */ /* 0x000fe400000000ff */
[----:B------:R2:W3:Y:S01]  /*d660*/  @!P1 MUFU.RCP R12, R3 ;  /* 0x00000003000c9308 */ /* 0x0004e20000001000 */
[----:B-----5:R-:W-:Y:S01]  /*d670*/  @!P0 FADD.FTZ R8, R8, 1 ;  /* 0x3f80000008088421 */ /* 0x020fe20000010000 */
[----:B0-----:R-:W-:Y:S01]  /*d680*/  @!P5 FMUL.FTZ R2, R10, -1.4426950216293334961 ;  /* 0xbfb8aa3b0a02d820 */ /* 0x001fe20000410000 */
[----:B------:R-:W-:-:S05]  /*d690*/  F2FP.F16.F32.PACK_AB R27, R17, R18 ;  /* 0x00000012111b723e */ /* 0x000fca00000000ff */
[----:B------:R-:W0:Y:S01]  /*d6a0*/  @!P4 MUFU.EX2 R9, R9 ;  /* 0x000000090009c308 */ /* 0x000e220000000800 */
[----:B-1----:R-:W-:Y:S01]  /*d6b0*/  @!P2 FMUL.FTZ R48, R48, R13 ;  /* 0x0000000d3030a220 */ /* 0x002fe20000410000 */
[----:B------:R-:W-:Y:S01]  /*d6c0*/  FSETP.GTU.FTZ.AND P2, PT, R11, 20, PT ;  /* 0x41a000000b00780b */ /* 0x000fe20003f5c000 */
[--C-:B--2---:R-:W-:Y:S02]  /*d6d0*/  HADD2.F32 R3, -RZ, R4.reuse.H0_H0 ;  /* 0x20000004ff037230 */ /* 0x104fe40000004100 */
[----:B------:R-:W-:-:S03]  /*d6e0*/  HADD2.F32 R4, -RZ, R4.H1_H1 ;  /* 0x30000004ff047230 */ /* 0x000fc60000004100 */
[----:B------:R1:W2:Y:S01]  /*d6f0*/  @!P0 MUFU.RCP R15, R8 ;  /* 0x00000008000f8308 */ /* 0x0002a20000001000 */
[----:B---3--:R-:W-:Y:S01]  /*d700*/  @!P1 FMUL.FTZ R47, R47, R12 ;  /* 0x0000000c2f2f9220 */ /* 0x008fe20000410000 */
[----:B------:R-:W-:-:S05]  /*d710*/  FADD.FTZ R10, R4, UR5 ;  /* 0x00000005040a7e21 */ /* 0x000fca0008010000 */
[----:B------:R-:W-:Y:S01]  /*d720*/  @!P2 FMUL.FTZ R4, R11, -1.4426950216293334961 ;  /* 0xbfb8aa3b0b04a820 */ /* 0x000fe20000410000 */
[----:B------:R-:W3:Y:S01]  /*d730*/  @!P5 MUFU.EX2 R2, R2 ;  /* 0x000000020002d308 */ /* 0x000ee20000000800 */
[----:B-1----:R-:W-:Y:S01]  /*d740*/  FADD.FTZ R8, R3, UR5 ;  /* 0x0000000503087e21 */ /* 0x002fe20008010000 */
[----:B------:R-:W-:Y:S01]  /*d750*/  @!P3 FMUL.FTZ R3, R16, -1.4426950216293334961 ;  /* 0xbfb8aa3b1003b820 */ /* 0x000fe20000410000 */
[----:B0-----:R-:W-:Y:S01]  /*d760*/  @!P4 FADD.FTZ R9, R9, 1 ;  /* 0x3f8000000909c421 */ /* 0x001fe20000010000 */
[--C-:B------:R-:W-:Y:S02]  /*d770*/  HADD2.F32 R11, -RZ, R5.reuse.H0_H0 ;  /* 0x20000005ff0b7230 */ /* 0x100fe40000004100 */
[----:B------:R-:W-:Y:S01]  /*d780*/  FSETP.GTU.FTZ.AND P1, PT, R8, 20, PT ;  /* 0x41a000000800780b */ /* 0x000fe20003f3c000 */
[----:B------:R-:W-:Y:S01]  /*d790*/  HADD2.F32 R5, -RZ, R5.H1_H1 ;  /* 0x30000005ff057230 */ /* 0x000fe20000004100 */
[----:B------:R-:W0:Y:S01]  /*d7a0*/  @!P2 MUFU.EX2 R4, R4 ;  /* 0x000000040004a308 */ /* 0x000e220000000800 */
[----:B--2---:R-:W-:Y:S01]  /*d7b0*/  @!P0 FMUL.FTZ R46, R46, R15 ;  /* 0x0000000f2e2e8220 */ /* 0x004fe20000410000 */
[----:B------:R-:W-:Y:S01]  /*d7c0*/  FSETP.GTU.FTZ.AND P0, PT, R10, 20, PT ;  /* 0x41a000000a00780b */ /* 0x000fe20003f1c000 */
[----:B------:R-:W-:Y:S01]  /*d7d0*/  FADD.FTZ R11, R11, UR5 ;  /* 0x000000050b0b7e21 */ /* 0x000fe20008010000 */
[----:B------:R-:W-:-:S02]  /*d7e0*/  F2FP.F16.F32.PACK_AB R15, R25, R26 ;  /* 0x0000001a190f723e */ /* 0x000fc400000000ff */
[----:B------:R-:W-:Y:S02]  /*d7f0*/  F2FP.F16.F32.PACK_AB R26, R19, R20 ;  /* 0x00000014131a723e */ /* 0x000fe400000000ff */
[----:B------:R-:W1:Y:S01]  /*d800*/  @!P6 MUFU.EX2 R0, R0 ;  /* 0x000000000000e308 */ /* 0x000e620000000800 */
[----:B---3--:R-:W-:Y:S01]  /*d810*/  @!P5 FADD.FTZ R2, R2, 1 ;  /* 0x3f8000000202d421 */ /* 0x008fe20000010000 */
[----:B------:R-:W-:Y:S01]  /*d820*/  F2FP.F16.F32.PACK_AB R25, R21, R22 ;  /* 0x000000161519723e */ /* 0x000fe200000000ff */
[----:B------:R-:W-:-:S04]  /*d830*/  @!P1 FMUL.FTZ R8, R8, -1.4426950216293334961 ;  /* 0xbfb8aa3b08089820 */ /* 0x000fc80000410000 */
[----:B------:R-:W-:Y:S01]  /*d840*/  @!P0 FMUL.FTZ R10, R10, -1.4426950216293334961 ;  /* 0xbfb8aa3b0a0a8820 */ /* 0x000fe20000410000 */
[----:B------:R2:W3:Y:S01]  /*d850*/  @!P4 MUFU.RCP R12, R9 ;  /* 0x00000009000cc308 */ /* 0x0004e20000001000 */
[----:B0-----:R-:W-:Y:S01]  /*d860*/  @!P2 FADD.FTZ R4, R4, 1 ;  /* 0x3f8000000404a421 */ /* 0x001fe20000010000 */
[----:B------:R-:W-:Y:S06]  /*d870*/  STS.128 [R52+0x10], R24 ;  /* 0x0000101834007388 */ /* 0x000fec0000000c00 */
[----:B------:R-:W0:Y:S01]  /*d880*/  @!P3 MUFU.EX2 R3, R3 ;  /* 0x000000030003b308 */ /* 0x000e220000000800 */
[----:B-1----:R-:W-:Y:S01]  /*d890*/  @!P6 FADD.FTZ R0, R0, 1 ;  /* 0x3f8000000000e421 */ /* 0x002fe20000010000 */
[----:B--2---:R-:W-:-:S06]  /*d8a0*/  FADD.FTZ R9, R5, UR5 ;  /* 0x0000000505097e21 */ /* 0x004fcc0008010000 */
[----:B------:R-:W1:Y:S01]  /*d8b0*/  @!P1 MUFU.EX2 R8, R8 ;  /* 0x0000000800089308 */ /* 0x000e620000000800 */
[----:B---3--:R-:W-:Y:S01]  /*d8c0*/  @!P4 FMUL.FTZ R45, R45, R12 ;  /* 0x0000000c2d2dc220 */ /* 0x008fe20000410000 */
[----:B------:R-:W-:-:S04]  /*d8d0*/  FSETP.GTU.FTZ.AND P4, PT, R11, 20, PT ;  /* 0x41a000000b00780b */ /* 0x000fc80003f9c000 */
[----:B------:R-:W-:Y:S02]  /*d8e0*/  F2FP.F16.F32.PACK_AB R49, R45, R46 ;  /* 0x0000002e2d31723e */ /* 0x000fe400000000ff */
[----:B------:R-:W2:Y:S01]  /*d8f0*/  @!P5 MUFU.RCP R2, R2 ;  /* 0x000000020002d308 */ /* 0x000ea20000001000 */
[----:B0-----:R-:W-:-:S07]  /*d900*/  @!P3 FADD.FTZ R3, R3, 1 ;  /* 0x3f8000000303b421 */ /* 0x001fce0000010000 */
[----:B------:R0:W3:Y:S01]  /*d910*/  @!P6 MUFU.RCP R13, R0 ;  /* 0x00000000000de308 */ /* 0x0000e20000001000 */
[----:B-1----:R-:W-:-:S07]  /*d920*/  @!P1 FADD.FTZ R8, R8, 1 ;  /* 0x3f80000008089421 */ /* 0x002fce0000010000 */
[----:B------:R-:W1:Y:S01]  /*d930*/  @!P2 MUFU.RCP R4, R4 ;  /* 0x000000040004a308 */ /* 0x000e620000001000 */
[--C-:B0-----:R-:W-:Y:S02]  /*d940*/  HADD2.F32 R0, -RZ, R6.reuse.H0_H0 ;  /* 0x20000006ff007230 */ /* 0x101fe40000004100 */
[----:B--2---:R-:W-:Y:S01]  /*d950*/  @!P5 FMUL.FTZ R43, R43, R2 ;  /* 0x000000022b2bd220 */ /* 0x004fe20000410000 */
[--C-:B------:R-:W-:Y:S02]  /*d960*/  HADD2.F32 R2, -RZ, R7.reuse.H0_H0 ;  /* 0x20000007ff027230 */ /* 0x100fe40000004100 */
[----:B------:R-:W-:Y:S02]  /*d970*/  HADD2.F32 R6, -RZ, R6.H1_H1 ;  /* 0x30000006ff067230 */ /* 0x000fe40000004100 */
[----:B------:R-:W-:Y:S01]  /*d980*/  FADD.FTZ R12, R0, UR5 ;  /* 0x00000005000c7e21 */ /* 0x000fe20008010000 */
[----:B------:R-:W-:Y:S01]  /*d990*/  @!P4 FMUL.FTZ R0, R11, -1.4426950216293334961 ;  /* 0xbfb8aa3b0b00c820 */ /* 0x000fe20000410000 */
[----:B------:R-:W0:Y:S01]  /*d9a0*/  @!P3 MUFU.RCP R3, R3 ;  /* 0x000000030003b308 */ /* 0x000e220000001000 */
[----:B------:R-:W-:Y:S01]  /*d9b0*/  FADD.FTZ R11, R2, UR5 ;  /* 0x00000005020b7e21 */ /* 0x000fe20008010000 */
[----:B---3--:R-:W-:Y:S01]  /*d9c0*/  @!P6 FMUL.FTZ R44, R44, R13 ;  /* 0x0000000d2c2ce220 */ /* 0x008fe20000410000 */
[----:B------:R-:W-:Y:S01]  /*d9d0*/  FSETP.GTU.FTZ.AND P5, PT, R12, 20, PT ;  /* 0x41a000000c00780b */ /* 0x000fe20003fbc000 */
[----:B------:R-:W-:Y:S01]  /*d9e0*/  HADD2.F32 R7, -RZ, R7.H1_H1 ;  /* 0x30000007ff077230 */ /* 0x000fe20000004100 */
[----:B------:R-:W-:Y:S01]  /*d9f0*/  FSETP.GTU.FTZ.AND P6, PT, R9, 20, PT ;  /* 0x41a000000900780b */ /* 0x000fe20003fdc000 */
[----:B------:R-:W-:Y:S01]  /*da00*/  FADD.FTZ R6, R6, UR5 ;  /* 0x0000000506067e21 */ /* 0x000fe20008010000 */
[----:B------:R-:W-:Y:S01]  /*da10*/  F2FP.F16.F32.PACK_AB R13, R29, R30 ;  /* 0x0000001e1d0d723e */ /* 0x000fe200000000ff */
[----:B------:R-:W2:Y:S01]  /*da20*/  @!P0 MUFU.EX2 R10, R10 ;  /* 0x0000000a000a8308 */ /* 0x000ea20000000800 */
[----:B-1----:R-:W-:Y:S01]  /*da30*/  @!P2 FMUL.FTZ R41, R41, R4 ;  /* 0x000000042929a220 */ /* 0x002fe20000410000 */
[----:B------:R-:W-:Y:S01]  /*da40*/  FSETP.GTU.FTZ.AND P2, PT, R11, 20, PT ;  /* 0x41a000000b00780b */ /* 0x000fe20003f5c000 */
[----:B------:R-:W-:Y:S01]  /*da50*/  FADD.FTZ R7, R7, UR5 ;  /* 0x0000000507077e21 */ /* 0x000fe20008010000 */
[----:B------:R-:W-:-:S04]  /*da60*/  F2FP.F16.F32.PACK_AB R50, R43, R44 ;  /* 0x0000002c2b32723e */ /* 0x000fc800000000ff */
[----:B------:R-:W1:Y:S01]  /*da70*/  @!P1 MUFU.RCP R5, R8 ;  /* 0x0000000800059308 */ /* 0x000e620000001000 */
[----:B0-----:R-:W-:Y:S01]  /*da80*/  @!P3 FMUL.FTZ R42, R42, R3 ;  /* 0x000000032a2ab220 */ /* 0x001fe20000410000 */
[----:B------:R-:W-:Y:S01]  /*da90*/  @!P5 FMUL.FTZ R3, R12, -1.4426950216293334961 ;  /* 0xbfb8aa3b0c03d820 */ /* 0x000fe20000410000 */
[----:B------:R-:W-:Y:S01]  /*daa0*/  F2FP.F16.F32.PACK_AB R12, R31, R32 ;  /* 0x000000201f0c723e */ /* 0x000fe200000000ff */
[----:B------:R-:W-:Y:S01]  /*dab0*/  @!P6 FMUL.FTZ R2, R9, -1.4426950216293334961 ;  /* 0xbfb8aa3b0902e820 */ /* 0x000fe20000410000 */
[----:B------:R-:W-:Y:S02]  /*dac0*/  FSETP.GTU.FTZ.AND P3, PT, R6, 20, PT ;  /* 0x41a000000600780b */ /* 0x000fe40003f7c000 */
[----:B------:R-:W-:Y:S01]  /*dad0*/  F2FP.F16.F32.PACK_AB R51, R41, R42 ;  /* 0x0000002a2933723e */ /* 0x000fe200000000ff */
[----:B------:R-:W-:Y:S01]  /*dae0*/  STS.128 [R52], R12 ;  /* 0x0000000c34007388 */ /* 0x000fe20000000c00 */
[----:B--2---:R-:W-:Y:S01]  /*daf0*/  @!P0 FADD.FTZ R10, R10, 1 ;  /* 0x3f8000000a0a8421 */ /* 0x004fe20000010000 */
[----:B------:R-:W-:-:S03]  /*db00*/  NOP ;  /* 0x0000000000007918 */ /* 0x000fc60000000000 */
[----:B------:R0:W2:Y:S01]  /*db10*/  @!P0 MUFU.RCP R16, R10 ;  /* 0x0000000a00108308 */ /* 0x0000a20000001000 */
[----:B-1----:R-:W-:Y:S01]  /*db20*/  @!P1 FMUL.FTZ R40, R40, R5 ;  /* 0x0000000528289220 */ /* 0x002fe20000410000 */
[----:B------:R-:W-:Y:S01]  /*db30*/  FSETP.GTU.FTZ.AND P1, PT, R7, 20, PT ;  /* 0x41a000000700780b */ /* 0x000fe20003f3c000 */
[----:B------:R-:W-:Y:S01]  /*db40*/  @!P2 FMUL.FTZ R5, R11, -1.4426950216293334961 ;  /* 0xbfb8aa3b0b05a820 */ /* 0x000fe20000410000 */
[----:B------:R-:W-:Y:S01]  /*db50*/  LDS.128 R12, [R110+0x200] ;  /* 0x000200006e0c7984 */ /* 0x000fe20000000c00 */
[----:B------:R-:W-:-:S03]  /*db60*/  @!P3 FMUL.FTZ R4, R6, -1.4426950216293334961 ;  /* 0xbfb8aa3b0604b820 */ /* 0x000fc60000410000 */
[----:B------:R-:W1:Y:S01]  /*db70*/  @!P6 MUFU.EX2 R2, R2 ;  /* 0x000000020002e308 */ /* 0x000e620000000800 */
[----:B0-----:R-:W0:Y:S06]  /*db80*/  LDS.128 R8, [R110] ;  /* 0x000000006e087984 */ /* 0x001e2c0000000c00 */
[----:B------:R-:W-:Y:S01]  /*db90*/  @!P1 FMUL.FTZ R6, R7, -1.4426950216293334961 ;  /* 0xbfb8aa3b07069820 */ /* 0x000fe20000410000 */
[----:B------:R-:W3:Y:S01]  /*dba0*/  @!P5 MUFU.EX2 R3, R3 ;  /* 0x000000030003d308 */ /* 0x000ee20000000800 */
[----:B--2---:R-:W-:-:S07]  /*dbb0*/  @!P0 FMUL.FTZ R39, R39, R16 ;  /* 0x0000001027278220 */ /* 0x004fce0000410000 */
[----:B------:R-:W2:Y:S01]  /*dbc0*/  @!P2 MUFU.EX2 R5, R5 ;  /* 0x000000050005a308 */ /* 0x000ea20000000800 */
[----:B-1----:R-:W-:-:S07]  /*dbd0*/  @!P6 FADD.FTZ R2, R2, 1 ;  /* 0x3f8000000202e421 */ /* 0x002fce0000010000 */
[----:B------:R-:W1:Y:S01]  /*dbe0*/  @!P3 MUFU.EX2 R4, R4 ;  /* 0x000000040004b308 */ /* 0x000e620000000800 */
[----:B---3--:R-:W-:-:S07]  /*dbf0*/  @!P5 FADD.FTZ R3, R3, 1 ;  /* 0x3f8000000303d421 */ /* 0x008fce0000010000 */
[----:B------:R-:W3:Y:S01]  /*dc00*/  @!P1 MUFU.EX2 R6, R6 ;  /* 0x0000000600069308 */ /* 0x000ee20000000800 */
[----:B--2---:R-:W-:-:S07]  /*dc10*/  @!P2 FADD.FTZ R5, R5, 1 ;  /* 0x3f8000000505a421 */ /* 0x004fce0000010000 */
[----:B------:R-:W2:Y:S01]  /*dc20*/  @!P4 MUFU.EX2 R0, R0 ;  /* 0x000000000000c308 */ /* 0x000ea20000000800 */
[----:B-1----:R-:W-:-:S07]  /*dc30*/  @!P3 FADD.FTZ R4, R4, 1 ;  /* 0x3f8000000404b421 */ /* 0x002fce0000010000 */
[----:B------:R1:W5:Y:S01]  /*dc40*/  @!P6 MUFU.RCP R18, R2 ;  /* 0x000000020012e308 */ /* 0x0003620000001000 */
[----:B---3--:R-:W-:-:S07]  /*dc50*/  @!P1 FADD.FTZ R6, R6, 1 ;  /* 0x3f80000006069421 */ /* 0x008fce0000010000 */
[----:B------:R3:W4:Y:S01]  /*dc60*/  @!P5 MUFU.RCP R17, R3 ;  /* 0x000000030011d308 */ /* 0x0007220000001000 */
[----:B-1----:R-:W-:Y:S01]  /*dc70*/  MOV R2, UR7 ;  /* 0x0000000700027c02 */ /* 0x002fe20008000f00 */
[----:B--2---:R-:W-:-:S06]  /*dc80*/  @!P4 FADD.FTZ R0, R0, 1 ;  /* 0x3f8000000000c421 */ /* 0x004fcc0000010000 */
[----:B------:R-:W1:Y:S01]  /*dc90*/  @!P2 MUFU.RCP R5, R5 ;  /* 0x000000050005a308 */ /* 0x000e620000001000 */
        /* <DEDUP_REMOVED lines=8> */
[----:B------:R-:W-:Y:S01]  /*dd20*/  UIMAD UR7, UR11, UR19, UR7 ;  /* 0x000000130b0772a4 */ /* 0x000fe2000f8e0207 */
[----:B0-----:R-:W-:Y:S02]  /*dd30*/  STG.E.128 desc[UR22][R2.64], R8 ;  /* 0x0000000802007986 */ /* 0x001fe4000c101d16 */
[----:B------:R-:W-:Y:S01]  /*dd40*/  ULDC.64 UR18, c[0x0][0x3b0] ;  /* 0x0000ec0000127ab9 */ /* 0x000fe20000000a00 */
[----:B------:R-:W-:Y:S01]  /*dd50*/  UIADD3 UR9, UR9, UR7, URZ ;  /* 0x0000000709097290 */ /* 0x000fe2000fffe03f */
[----:B------:R0:W-:Y:S01]  /*dd60*/  STG.E.128 desc[UR22][R2.64+0x200], R12 ;  /* 0x0002000c02007986 */ /* 0x0001e2000c101d16 */
[----:B------:R-:W4:Y:S01]  /*dd70*/  @!P3 MUFU.RCP R4, R4 ;  /* 0x000000040004b308 */ /* 0x000f220000001000 */
[----:B--2---:R-:W-:Y:S01]  /*dd80*/  FADD.FTZ R0, R48, R111 ;  /* 0x0000006f30007221 */ /* 0x004fe20000010000 */
[----:B-1----:R-:W-:Y:S01]  /*dd90*/  @!P2 FMUL.FTZ R34, R34, R5 ;  /* 0x000000052222a220 */ /* 0x002fe20000410000 */
[----:B------:R-:W-:Y:S01]  /*dda0*/  F2FP.F16.F32.PACK_AB R48, R47, R48 ;  /* 0x000000302f30723e */ /* 0x000fe200000000ff */
[----:B------:R-:W-:Y:S01]  /*ddb0*/  BAR.SYNC.DEFER_BLOCKING 0x0 ;  /* 0x0000000000007b1d */ /* 0x000fe20000010000 */
[----:B------:R-:W-:Y:S01]  /*ddc0*/  FADD.FTZ R5, R0, R47 ;  /* 0x0000002f00057221 */ /* 0x000fe20000010000 */
[----:B------:R-:W-:-:S02]  /*ddd0*/  UIMAD UR7, UR26, UR18, URZ ;  /* 0x000000121a0772a4 */ /* 0x000fc4000f8e023f */
[----:B------:R-:W-:Y:S01]  /*dde0*/  UIMAD.WIDE.U32 UR8, UR10, UR18, UR8 ;  /* 0x000000120a0872a5 */ /* 0x000fe2000f8e0008 */
[----:B---3--:R-:W-:Y:S01]  /*ddf0*/  @!P4 FMUL.FTZ R38, R38, R7 ;  /* 0x000000072626c220 */ /* 0x008fe20000410000 */
[----:B------:R-:W1:Y:S01]  /*de00*/  @!P1 MUFU.RCP R6, R6 ;  /* 0x0000000600069308 */ /* 0x000e620000001000 */
[----:B------:R-:W-:Y:S01]  /*de10*/  FADD.FTZ R0, R5, R46 ;  /* 0x0000002e05007221 */ /* 0x000fe20000010000 */
[----:B------:R-:W-:Y:S02]  /*de20*/  UIMAD UR7, UR10, UR19, UR7 ;  /* 0x000000130a0772a4 */ /* 0x000fe4000f8e0207 */
[----:B------:R-:W-:Y:S01]  /*de30*/  F2FP.F16.F32.PACK_AB R5, R37, R38 ;  /* 0x000000262505723e */ /* 0x000fe200000000ff */
[----:B------:R-:W-:Y:S01]  /*de40*/  FADD.FTZ R45, R0, R45 ;  /* 0x0000002d002d7221 */ /* 0x000fe20000010000 */
[----:B------:R-:W-:Y:S01]  /*de50*/  ULDC.64 UR18, c[0x0][0x3f0] ;  /* 0x0000fc0000127ab9 */ /* 0x000fe20000000a00 */
[----:B----4-:R-:W-:Y:S01]  /*de60*/  @!P3 FMUL.FTZ R35, R35, R4 ;  /* 0x000000042323b220 */ /* 0x010fe20000410000 */
[----:B------:R-:W-:Y:S01]  /*de70*/  F2FP.F16.F32.PACK_AB R4, R39, R40 ;  /* 0x000000282704723e */ /* 0x000fe200000000ff */
[----:B------:R-:W-:Y:S01]  /*de80*/  FADD.FTZ R44, R45, R44 ;  /* 0x0000002c2d2c7221 */ /* 0x000fe20000010000 */
[----:B------:R-:W-:-:S02]  /*de90*/  UIADD3 UR9, UR9, UR7, URZ ;  /* 0x0000000709097290 */ /* 0x000fc4000fffe03f */
[----:B------:R-:W-:Y:S01]  /*dea0*/  ULEA UR7, UP0, UR8, UR18, 0x1 ;  /* 0x0000001208077291 */ /* 0x000fe2000f80083f */
[----:B------:R-:W-:-:S03]  /*deb0*/  FADD.FTZ R43, R44, R43 ;  /* 0x0000002b2c2b7221 */ /* 0x000fc60000010000 */
[----:B------:R-:W-:Y:S01]  /*dec0*/  ULEA.HI.X UR8, UR8, UR19, UR9, 0x1, UP0 ;  /* 0x0000001308087291 */ /* 0x000fe200080f0c09 */
[----:B-1----:R-:W-:Y:S01]  /*ded0*/  @!P1 FMUL.FTZ R33, R33, R6 ;  /* 0x0000000621219220 */ /* 0x002fe20000410000 */
[----:B------:R-:W-:Y:S01]  /*dee0*/  F2FP.F16.F32.PACK_AB R6, R35, R36 ;  /* 0x000000242306723e */ /* 0x000fe200000000ff */
[----:B------:R-:W-:Y:S01]  /*def0*/  STS.128 [R52], R48 ;  /* 0x0000003034007388 */ /* 0x000fe20000000c00 */
[----:B------:R-:W-:Y:S01]  /*df00*/  FADD.FTZ R42, R43, R42 ;  /* 0x0000002a2b2a7221 */ /* 0x000fe20000010000 */
[----:B0-----:R-:W-:Y:S01]  /*df10*/  MOV R2, UR7 ;  /* 0x0000000700027c02 */ /* 0x001fe20008000f00 */
[----:B------:R-:W-:Y:S01]  /*df20*/  UISETP.GT.AND UP0, UPT, UR17, 0x1, UPT ;  /* 0x000000011100788c */ /* 0x000fe2000bf04270 */
[----:B------:R-:W-:Y:S01]  /*df30*/  F2FP.F16.F32.PACK_AB R7, R33, R34 ;  /* 0x000000222107723e */ /* 0x000fe200000000ff */
[----:B------:R-:W-:Y:S01]  /*df40*/  FADD.FTZ R41, R42, R41 ;  /* 0x000000292a297221 */ /* 0x000fe20000010000 */
[----:B------:R-:W-:-:S03]  /*df50*/  MOV R3, UR8 ;  /* 0x0000000800037c02 */ /* 0x000fc60008000f00 */
        /* <DEDUP_REMOVED lines=17> */
.L_x_15367:
[----:B------:R-:W-:Y:S02]  /*e070*/  ULDC.64 UR4, c[0x0][0x3d8] ;  /* 0x0000f60000047ab9 */ /* 0x000fe40000000a00 */
[----:B------:R-:W-:-:S04]  /*e080*/  ISETP.NE.U32.AND P0, PT, RZ, UR4, PT ;  /* 0x00000004ff007c0c */ /* 0x000fc8000bf05070 */
[----:B------:R-:W-:-:S13]  /*e090*/  ISETP.NE.AND.EX P0, PT, RZ, UR5, PT, P0 ;  /* 0x00000005ff007c0c */ /* 0x000fda000bf05300 */
[----:B------:R-:W-:Y:S05]  /*e0a0*/  @!P0 BRA `(.L_x_15482) ;  /* 0x00000000006c8947 */ /* 0x000fea0003800000 */
[----:B--2---:R-:W0:Y:S01]  /*e0b0*/  SHFL.DOWN P0, R3, R108, 0x1, 0x1f ;  /* 0x08201f006c037f89 */ /* 0x004e220000000000 */
        /* <DEDUP_REMOVED lines=25> */
.L_x_15483:
[----:B------:R-:W-:Y:S05]  /*e250*/  BSYNC B0 ;  /* 0x0000000000007941 */ /* 0x000fea0003800000 */
.L_x_15482:
[----:B------:R-:W-:Y:S01]  /*e260*/  ULDC.64 UR4, c[0x0][0x3f8] ;  /* 0x0000fe0000047ab9 */ /* 0x000fe20000000a00 */
[----:B------:R-:W-:Y:S01]  /*e270*/  BSSY B0, `(.L_x_15484) ;  /* 0x000001f000007945 */ /* 0x000fe20003800000 */
[----:B------:R-:W-:-:S04]  /*e280*/  ISETP.NE.U32.AND P0, PT, RZ, UR4, PT ;  /* 0x00000004ff007c0c */ /* 0x000fc8000bf05070 */
[----:B------:R-:W-:-:S13]  /*e290*/  ISETP.NE.AND.EX P0, PT, RZ, UR5, PT, P0 ;  /* 0x00000005ff007c0c */ /* 0x000fda000bf05300 */
[----:B------:R-:W-:Y:S05]  /*e2a0*/  @!P0 BRA `(.L_x_15485) ;  /* 0x0000000000688947 */ /* 0x000fea0003800000 */
[----:B------:R-:W-:Y:S06]  /*e2b0*/  BAR.SYNC.DEFER_BLOCKING 0x0 ;  /* 0x0000000000007b1d */ /* 0x000fec0000010000 */
[----:B------:R-:W3:Y:S01]  /*e2c0*/  SHFL.DOWN P0, R0, R111, 0x1, 0x1f ;  /* 0x08201f006f007f89 */ /* 0x000ee20000000000 */
[----:B0-----:R-:W0:Y:S01]  /*e2d0*/  S2R R4, SR_LANEID ;  /* 0x0000000000047919 */ /* 0x001e220000000000 */
[----:B-1----:R-:W1:Y:S01]  /*e2e0*/  S2R R7, SR_TID.X ;  /* 0x0000000000077919 */ /* 0x002e620000002100 */
[----:B---3--:R-:W-:-:S05]  /*e2f0*/  @P0 FADD R0, R0, R111 ;  /* 0x0000006f00000221 */ /* 0x008fca0000000000 */
[----:B--2---:R-:W2:Y:S01]  /*e300*/  SHFL.DOWN P0, R3, R0, 0x2, 0x1f ;  /* 0x08401f0000037f89 */ /* 0x004ea20000000000 */
        /* <DEDUP_REMOVED lines=20> */
.L_x_15485:
[----:B01----:R-:W3:Y:S02]  /*e450*/  S2R R7, SR_TID.X ;  /* 0x0000000000077919 */ /* 0x003ee40000002100 */
.L_x_15486:
[----:B------:R-:W-:Y:S05]  /*e460*/  BSYNC B0 ;  /* 0x0000000000007941 */ /* 0x000fea0003800000 */
.L_x_15484:
        /* <DEDUP_REMOVED lines=15> */
.L_x_15487:
[C---:B------:R-:W-:Y:S02]  /*e560*/  LEA R0, R7.reuse, UR7, 0x3 ;  /* 0x0000000707007c11 */ /* 0x040fe4000f8e18ff */
[----:B01----:R-:W-:Y:S02]  /*e570*/  SHF.R.S32.HI R4, RZ, 0x1f, R7 ;  /* 0x0000001fff047819 */ /* 0x003fe40000011407 */
        /* <DEDUP_REMOVED lines=17> */
.L_x_15488:
        /* <DEDUP_REMOVED lines=15> */
.L_x_18995:


//--------------------- .text._Z25selective_scan_bwd_kernelI32Selective_Scan_bwd_kernel_traitsILi32ELi8ELb0ELb0ELb0ELb0ELb0EN3c104HalfENS1_7complexIfEEEEv12SSMParamsBwd --------------------------
	.section	.text._Z25selective_scan_bwd_kernelI32Selective_Scan_bwd_kernel_traitsILi32ELi8ELb0ELb0ELb0ELb0ELb0EN3c104HalfENS1_7complexIfEEEEv12SSMParamsBwd,"ax",@progbits
	.align	128
        .global         _Z25selective_scan_bwd_kernelI32Selective_Scan_bwd_kernel_traitsILi32ELi8ELb0ELb0ELb0ELb0ELb0EN3c104HalfENS1_7complexIfEEEEv12SSMParamsBwd
        .type           _Z25selective_scan_bwd_kernelI32Selective_Scan_bwd_kernel_traitsILi32ELi8ELb0ELb0ELb0ELb0ELb0EN3c104HalfENS1_7complexIfEEEEv12SSMParamsBwd,@function
        .size           _Z25selective_scan_bwd_kernelI32Selective_Scan_bwd_kernel_traitsILi32ELi8ELb0ELb0ELb0ELb0ELb0EN3c104HalfENS1_7complexIfEEEEv12SSMParamsBwd,(.L_x_18996 - _Z25selective_scan_bwd_kernelI32Selective_Scan_bwd_kernel_traitsILi32ELi8ELb0ELb0ELb0ELb0ELb0EN3c104HalfENS1_7complexIfEEEEv12SSMParamsBwd)
        .other          _Z25selective_scan_bwd_kernelI32Selective_Scan_bwd_kernel_traitsILi32ELi8ELb0ELb0ELb0ELb0ELb0EN3c104HalfENS1_7complexIfEEEEv12SSMParamsBwd,@"STO_CUDA_ENTRY STV_DEFAULT"
_Z25selective_scan_bwd_kernelI32Selective_Scan_bwd_kernel_traitsILi32ELi8ELb0ELb0ELb0ELb0ELb0EN3c104HalfENS1_7complexIfEEEEv12SSMParamsBwd:
.text._Z25selective_scan_bwd_kernelI32Selective_Scan_bwd_kernel_traitsILi32ELi8ELb0ELb0ELb0ELb0ELb0EN3c104HalfENS1_7complexIfEEEEv12SSMParamsBwd:
        /* <DEDUP_REMOVED lines=13> */
[----:B--2---:R-:W-:-:S05]  /*00d0*/  ISETP.NE.U32.AND P1, PT, R4, RZ, PT ;  /* 0x000000ff0400720c */ /* 0x004fca0003f25070 */
[----:B------:R-:W2:Y:S01]  /*00e0*/  LDC R31, c[0x0][0x224] ;  /* 0x00008900ff1f7b82 */ /* 0x000ea20000000800 */
[----:B-1----:R-:W-:Y:S02]  /*00f0*/  SHF.R.S32.HI R28, RZ, 0x1f, R29 ;  /* 0x0000001fff1c7819 */ /* 0x002fe4000001141d */
[----:B------:R-:W-:-:S03]  /*0100*/  ISETP.NE.AND.EX P1, PT, R5, RZ, PT, P1 ;  /* 0x000000ff0500720c */ /* 0x000fc60003f25310 */
[C---:B------:R-:W-:Y:S02]  /*0110*/  @P0 LEA R2, P2, R29.reuse, R2, 0x2 ;  /* 0x000000021d020211 */ /* 0x040fe400078410ff */
[----:B------:R-:W1:Y:S02]  /*0120*/  LDC.64 R6, c[0x0][0x288] ;  /* 0x0000a200ff067b82 */ /* 0x000e640000000a00 */
[----:B------:R-:W-:-:S06]  /*0130*/  @P0 LEA.HI.X R3, R29, R3, R28, 0x2, P2 ;  /* 0x000000031d030211 */ /* 0x000fcc00010f141c */
[----:B------:R-:W4:Y:S01]  /*0140*/  LDC.64 R16, c[0x0][0x3d8] ;  /* 0x0000f600ff107b82 */ /* 0x000f220000000a00 */
[----:B------:R1:W5:Y:S01]  /*0150*/  @P0 LDG.E R27, desc[UR14][R2.64] ;  /* 0x0000000e021b0981 */ /* 0x000362000c1e1900 */
[----:B---3--:R-:W-:Y:S01]  /*0160*/  ISETP.NE.U32.AND P0, PT, R8, RZ, PT ;  /* 0x000000ff0800720c */ /* 0x008fe20003f05070 */
[----:B0-----:R-:W-:Y:S01]  /*0170*/  USHF.R.S32.HI UR17, URZ, 0x1f, UR16 ;  /* 0x0000001f3f117899 */ /* 0x001fe20008011410 */
[----:B------:R-:W-:Y:S02]  /*0180*/  @P1 LEA R4, P3, R29, R4, 0x2 ;  /* 0x000000041d041211 */ /* 0x000fe400078610ff */
[----:B------:R-:W-:Y:S02]  /*0190*/  ISETP.NE.AND.EX P0, PT, R9, RZ, PT, P0 ;  /* 0x000000ff0900720c */ /* 0x000fe40003f05300 */
[----:B------:R-:W0:Y:S01]  /*01a0*/  LDC.64 R18, c[0x0][0x3f8] ;  /* 0x0000fe00ff127b82 */ /* 0x000e220000000a00 */
[----:B------:R-:W-:Y:S01]  /*01b0*/  UIMAD.WIDE.U32 UR4, UR16, UR6, URZ ;  /* 0x00000006100472a5 */ /* 0x000fe2000f8e003f */
[----:B------:R-:W-:Y:S01]  /*01c0*/  @P1 LEA.HI.X R5, R29, R5, R28, 0x2, P3 ;  /* 0x000000051d051211 */ /* 0x000fe200018f141c */
[----:B------:R-:W-:-:S05]  /*01d0*/  UIMAD UR6, UR17, UR6, URZ ;  /* 0x00000006110672a4 */ /* 0x000fca000f8e023f */
[----:B------:R-:W3:Y:S01]  /*01e0*/  LDC.64 R12, c[0x0][0x298] ;  /* 0x0000a600ff0c7b82 */ /* 0x000ee20000000a00 */
[----:B------:R-:W-:-:S07]  /*01f0*/  UIMAD UR8, UR16, UR7, UR6 ;  /* 0x00000007100872a4 */ /* 0x000fce000f8e0206 */
[----:B------:R-:W3:Y:S01]  /*0200*/  LDC.64 R14, c[0x0][0x330] ;  /* 0x0000cc00ff0e7b82 */ /* 0x000ee20000000a00 */
[----:B------:R-:W-:Y:S01]  /*0210*/  UIMAD UR9, UR17, UR10, URZ ;  /* 0x0000000a110972a4 */ /* 0x000fe2000f8e023f */
[----:B--2---:R-:W-:Y:S01]  /*0220*/  SHF.L.U32 R30, R31, 0x8, RZ ;  /* 0x000000081f1e7819 */ /* 0x004fe200000006ff */
[----:B------:R-:W-:Y:S01]  /*0230*/  UIMAD.WIDE.U32 UR6, UR16, UR10, URZ ;  /* 0x0000000a100672a5 */ /* 0x000fe2000f8e003f */
[-C--:B-1----:R-:W-:Y:S01]  /*0240*/  IMAD R0, R28, R6.reuse, RZ ;  /* 0x000000061c007224 */ /* 0x082fe200078e02ff */
[----:B------:R-:W-:Y:S01]  /*0250*/  UIADD3 UR5, UR5, UR8, URZ ;  /* 0x0000000805057290 */ /* 0x000fe2000fffe03f */
[----:B------:R1:W5:Y:S02]  /*0260*/  @P1 LDG.E R26, desc[UR14][R4.64] ;  /* 0x0000000e041a1981 */ /* 0x000364000c1e1900 */
[----:B------:R-:W2:Y:S01]  /*0270*/  @P0 LDC R32, c[0x0][0x214] ;  /* 0x00008500ff200b82 */ /* 0x000ea20000000800 */
[----:B------:R-:W-:Y:S02]  /*0280*/  UIMAD UR10, UR16, UR11, UR9 ;  /* 0x0000000b100a72a4 */ /* 0x000fe4000f8e0209 */
[----:B------:R-:W-:Y:S01]  /*0290*/  UIMAD UR11, UR17, UR12, URZ ;  /* 0x0000000c110b72a4 */ /* 0x000fe2000f8e023f */
[C---:B------:R-:W-:Y:S01]  /*02a0*/  IMAD.WIDE.U32 R2, R29.reuse, R6, UR4 ;  /* 0x000000041d027e25 */ /* 0x040fe2000f8e0006 */
[----:B------:R-:W-:Y:S01]  /*02b0*/  UIADD3 UR7, UR7, UR10, URZ ;  /* 0x0000000a07077290 */ /* 0x000fe2000fffe03f */
[----:B------:R-:W-:Y:S01]  /*02c0*/  IADD3 R9, R30, -0x100, RZ ;  /* 0xffffff001e097810 */ /* 0x000fe20007ffe0ff */
[----:B------:R-:W-:Y:S01]  /*02d0*/  UIMAD.WIDE.U32 UR8, UR16, UR12, URZ ;  /* 0x0000000c100872a5 */ /* 0x000fe2000f8e003f */
[----:B------:R-:W2:Y:S01]  /*02e0*/  LDC.64 R38, c[0x0][0x2f0] ;  /* 0x0000bc00ff267b82 */ /* 0x000ea20000000a00 */
[----:B------:R-:W-:Y:S01]  /*02f0*/  UIMAD UR11, UR16, UR13, UR11 ;  /* 0x0000000d100b72a4 */ /* 0x000fe2000f8e020b */
[----:B----4-:R-:W-:Y:S01]  /*0300*/  ISETP.NE.U32.AND P1, PT, R16, RZ, PT ;  /* 0x000000ff1000720c */ /* 0x010fe20003f25070 */
[----:B------:R-:W-:Y:S01]  /*0310*/  IMAD R0, R29, R7, R0 ;  /* 0x000000071d007224 */ /* 0x000fe200078e0200 */
[----:B0-----:R-:W-:Y:S01]  /*0320*/  ISETP.NE.U32.AND P2, PT, R18, RZ, PT ;  /* 0x000000ff1200720c */ /* 0x001fe20003f45070 */
[----:B------:R-:W-:-:S03]  /*0330*/  UIADD3 UR9, UR9, UR11, URZ ;  /* 0x0000000b09097290 */ /* 0x000fc6000fffe03f */
[----:B------:R-:W0:Y:S01]  /*0340*/  @P0 LDC R33, c[0x0][0x21c] ;  /* 0x00008700ff210b82 */ /* 0x000e220000000800 */
[-C--:B---3--:R-:W-:Y:S01]  /*0350*/  IMAD R8, R28, R12.reuse, RZ ;  /* 0x0000000c1c087224 */ /* 0x088fe200078e02ff */
[----:B------:R-:W-:Y:S01]  /*0360*/  SHF.R.S32.HI R11, RZ, 0x1f, R9 ;  /* 0x0000001fff0b7819 */ /* 0x000fe20000011409 */
[----:B-1----:R-:W-:Y:S01]  /*0370*/  IMAD.WIDE.U32 R4, R29, R12, UR6 ;  /* 0x000000061d047e25 */ /* 0x002fe2000f8e000c */
[----:B------:R-:W-:-:S04]  /*0380*/  IADD3 R35, P3, R9, R2, RZ ;  /* 0x0000000209237210 */ /* 0x000fc80007f7e0ff */
[----:B------:R-:W1:Y:S01]  /*0390*/  LDC.64 R40, c[0x0][0x2f8] ;  /* 0x0000be00ff287b82 */ /* 0x000e620000000a00 */
[----:B------:R-:W-:-:S07]  /*03a0*/  ISETP.NE.AND.EX P1, PT, R17, RZ, PT, P1 ;  /* 0x000000ff1100720c */ /* 0x000fce0003f25310 */
[----:B------:R-:W3:Y:S01]  /*03b0*/  LDC.64 R42, c[0x0][0x3b8] ;  /* 0x0000ee00ff2a7b82 */ /* 0x000ee20000000a00 */
[----:B------:R-:W-:Y:S01]  /*03c0*/  ISETP.NE.AND.EX P2, PT, R19, RZ, PT, P2 ;  /* 0x000000ff1300720c */ /* 0x000fe20003f45320 */
[----:B------:R-:W-:Y:S01]  /*03d0*/  IMAD R8, R29, R13, R8 ;  /* 0x0000000d1d087224 */ /* 0x000fe200078e0208 */
[----:B------:R-:W-:-:S05]  /*03e0*/  IADD3.X R2, R11, R3, R0, P3, !PT ;  /* 0x000000030b027210 */ /* 0x000fca0001ffe400 */
[----:B------:R-:W4:Y:S01]  /*03f0*/  @P0 LDC.64 R24, c[0x0][0x310] ;  /* 0x0000c400ff180b82 */ /* 0x000f220000000a00 */
[----:B------:R-:W-:Y:S01]  /*0400*/  IMAD R10, R28, R14, RZ ;  /* 0x0000000e1c0a7224 */ /* 0x000fe200078e02ff */
[----:B------:R-:W-:Y:S01]  /*0410*/  IADD3 R37, P3, R9, R4, RZ ;  /* 0x0000000409257210 */ /* 0x000fe20007f7e0ff */
[----:B------:R-:W-:-:S03]  /*0420*/  IMAD.WIDE.U32 R6, R29, R14, UR8 ;  /* 0x000000081d067e25 */ /* 0x000fc6000f8e000e */
[----:B------:R-:W-:Y:S01]  /*0430*/  IADD3.X R4, R11, R5, R8, P3, !PT ;  /* 0x000000050b047210 */ /* 0x000fe20001ffe408 */
[----:B------:R-:W-:Y:S01]  /*0440*/  IMAD R10, R29, R15, R10 ;  /* 0x0000000f1d0a7224 */ /* 0x000fe200078e020a */
[----:B------:R-:W-:Y:S02]  /*0450*/  IADD3 R9, P4, R9, R6, RZ ;  /* 0x0000000609097210 */ /* 0x000fe40007f9e0ff */
[----:B------:R-:W-:Y:S01]  /*0460*/  ISETP.GE.AND P3, PT, R31, 0x1, PT ;  /* 0x000000011f00780c */ /* 0x000fe20003f66270 */
[----:B--2---:R-:W-:Y:S01]  /*0470*/  @P0 IMAD R0, R32, UR16, R29 ;  /* 0x0000001020000c24 */ /* 0x004fe2000f8e021d */
[----:B------:R-:W-:Y:S02]  /*0480*/  CS2R R22, SRZ ;  /* 0x0000000000167805 */ /* 0x000fe4000001ff00 */
[----:B------:R-:W-:Y:S02]  /*0490*/  CS2R R20, SRZ ;  /* 0x0000000000147805 */ /* 0x000fe4000001ff00 */
[----:B------:R-:W-:Y:S01]  /*04a0*/  IADD3.X R6, R11, R7, R10, P4, !PT ;  /* 0x000000070b067210 */ /* 0x000fe200027fe40a */
[----:B------:R-:W-:Y:S01]  /*04b0*/  @P0 IMAD R0, R0, R31, RZ ;  /* 0x0000001f00000224 */ /* 0x000fe200078e02ff */
[----:B------:R-:W-:-:S02]  /*04c0*/  @P1 LEA R22, P4, R29, R16, 0x2 ;  /* 0x000000101d161211 */ /* 0x000fc400078810ff */
[C---:B------:R-:W-:Y:S01]  /*04d0*/  @P2 LEA R20, P5, R29.reuse, R18, 0x2 ;  /* 0x000000121d142211 */ /* 0x040fe200078a10ff */
[----:B0-----:R-:W-:Y:S01]  /*04e0*/  @P0 IMAD R3, R0, R33, RZ ;  /* 0x0000002100030224 */ /* 0x001fe200078e02ff */
[C-C-:B------:R-:W-:Y:S02]  /*04f0*/  @P1 LEA.HI.X R23, R29.reuse, R17, R28.reuse, 0x2, P4 ;  /* 0x000000111d171211 */ /* 0x140fe400020f141c */
[----:B------:R-:W-:Y:S02]  /*0500*/  @P2 LEA.HI.X R21, R29, R19, R28, 0x2, P5 ;  /* 0x000000131d152211 */ /* 0x000fe400028f141c */
[----:B------:R-:W-:Y:S02]  /*0510*/  LEA R34, P1, R35, R38, 0x1 ;  /* 0x0000002623227211 */ /* 0x000fe400078208ff */
[----:B-1----:R-:W-:Y:S02]  /*0520*/  LEA R36, P2, R37, R40, 0x1 ;  /* 0x0000002825247211 */ /* 0x002fe400078408ff */
[----:B---3--:R-:W-:Y:S01]  /*0530*/  LEA R38, P4, R9, R42, 0x1 ;  /* 0x0000002a09267211 */ /* 0x008fe200078808ff */
[----:B------:R-:W-:Y:S01]  /*0540*/  HFMA2.MMA R31, -RZ, RZ, 0, 0 ;  /* 0x00000000ff1f7435 */ /* 0x000fe200000001ff */
[----:B------:R-:W-:Y:S01]  /*0550*/  LEA.HI.X R35, R35, R39, R2, 0x1, P1 ;  /* 0x0000002723237211 */ /* 0x000fe200008f0c02 */
[----:B----4-:R-:W-:Y:S01]  /*0560*/  @P0 IMAD.WIDE R24, R3, 0x10, R24 ;  /* 0x0000001003180825 */ /* 0x010fe200078e0218 */
[----:B------:R-:W-:-:S02]  /*0570*/  LEA.HI.X R37, R37, R41, R4, 0x1, P2 ;  /* 0x0000002925257211 */ /* 0x000fc400010f0c04 */
[----:B------:R-:W-:Y:S02]  /*0580*/  @!P0 CS2R R24, SRZ ;  /* 0x0000000000188805 */ /* 0x000fe4000001ff00 */
[----:B------:R-:W-:Y:S02]  /*0590*/  LEA.HI.X R39, R9, R43, R6, 0x1, P4 ;  /* 0x0000002b09277211 */ /* 0x000fe400020f0c06 */
[----:B------:R-:W-:Y:S01]  /*05a0*/  MOV R45, RZ ;  /* 0x000000ff002d7202 */ /* 0x000fe20000000f00 */
[----:B------:R-:W-:Y:S06]  /*05b0*/  @!P3 BRA `(.L_x_15489) ;  /* 0x000000500050b947 */ /* 0x000fec0003800000 */
[----:B------:R-:W0:Y:S01]  /*05c0*/  S2R R32, SR_TID.X ;  /* 0x0000000000207919 */ /* 0x000e220000002100 */
[----:B------:R-:W-:Y:S02]  /*05d0*/  MOV R45, RZ ;  /* 0x000000ff002d7202 */ /* 0x000fe40000000f00 */
[----:B------:R-:W-:Y:S01]  /*05e0*/  MOV R41, RZ ;  /* 0x000000ff00297202 */ /* 0x000fe20000000f00 */
[----:B------:R-:W1:Y:S01]  /*05f0*/  S2R R33, SR_LANEID ;  /* 0x0000000000217919 */ /* 0x000e620000000000 */
[----:B------:R-:W-:Y:S02]  /*0600*/  MOV R31, RZ ;  /* 0x000000ff001f7202 */ /* 0x000fe40000000f00 */
[----:B0-----:R-:W-:-:S04]  /*0610*/  SHF.L.U32 R43, R32, 0x3, RZ ;  /* 0x00000003202b7819 */ /* 0x001fc800000006ff */
[----:B-1----:R-:W-:-:S07]  /*0620*/  LOP3.LUT R43, R43, 0xffffff00, RZ, 0xc0, !PT ;  /* 0xffffff002b2b7812 */ /* 0x002fce00078ec0ff */
.L_x_15510:
[----:B0-----:R-:W0:Y:S01]  /*0630*/  LDC R40, c[0x0][0x224] ;  /* 0x00008900ff287b82 */ /* 0x001e220000000800 */
[----:B------:R-:W-:Y:S01]  /*0640*/  LOP3.LUT R51, R43, 0x1f, R32, 0xf8, !PT ;  /* 0x0000001f2b337812 */ /* 0x000fe200078ef820 */
[----:B------:R-:W-:Y:S01]  /*0650*/  ULDC UR4, c[0x0][0x218] ;  /* 0x0000860000047ab9 */ /* 0x000fe20000000800 */
[----:B------:R-:W-:Y:S02]  /*0660*/  PRMT R5, RZ, 0x7610, R5 ;  /* 0x00007610ff057816 */ /* 0x000fe40000000005 */
[C---:B------:R-:W-:Y:S01]  /*0670*/  LOP3.LUT R42, R51.reuse, 0x20, RZ, 0xfc, !PT ;  /* 0x00000020332a7812 */ /* 0x040fe200078efcff */
[C---:B------:R-:W-:Y:S01]  /*0680*/  IMAD.WIDE R2, R51.reuse, 0x2, R34 ;  /* 0x0000000233027825 */ /* 0x040fe200078e0222 */
[----:B------:R-:W-:Y:S02]  /*0690*/  LOP3.LUT R44, R51, 0x40, RZ, 0xfc, !PT ;  /* 0x00000040332c7812 */ /* 0x000fe400078efcff */
        /* <DEDUP_REMOVED lines=8> */
[----:B------:R-:W-:-:S02]  /*0720*/  LOP3.LUT R46, R51, 0x60, RZ, 0xfc, !PT ;  /* 0x00000060332e7812 */ /* 0x000fc400078efcff */
[----:B0-----:R-:W-:Y:S02]  /*0730*/  IADD3 R40, -R41, R40, RZ ;  /* 0x0000002829287210 */ /* 0x001fe40007ffe1ff */
[----:B------:R-:W-:-:S03]  /*0740*/  LOP3.LUT R47, R51, 0x80, RZ, 0xfc, !PT ;  /* 0x00000080332f7812 */ /* 0x000fc600078efcff */
[----:B------:R-:W0:Y:S01]  /*0750*/  S2UR UR5, SR_CgaCtaId ;  /* 0x00000000000579c3 */ /* 0x000e220000008800 */
[----:B------:R-:W-:Y:S02]  /*0760*/  LEA R62, R40, 0xffffff00, 0x8 ;  /* 0xffffff00283e7811 */ /* 0x000fe400078e40ff */
[----:B------:R-:W-:Y:S02]  /*0770*/  LOP3.LUT R48, R51, 0xa0, RZ, 0xfc, !PT ;  /* 0x000000a033307812 */ /* 0x000fe400078efcff */
[----:B------:R-:W-:Y:S02]  /*0780*/  IADD3 R17, -R62, UR4, RZ ;  /* 0x000000043e117c10 */ /* 0x000fe4000fffe1ff */
[----:B------:R-:W-:Y:S01]  /*0790*/  IADD3 R10, R33, 0x20, RZ ;  /* 0x00000020210a7810 */ /* 0x000fe20007ffe0ff */
[----:B------:R-:W1:Y:S01]  /*07a0*/  LDC R94, c[0x0][0x21c] ;  /* 0x00008700ff5e7b82 */ /* 0x000e620000000800 */
[-C--:B------:R-:W-:Y:S02]  /*07b0*/  ISETP.GE.AND P0, PT, R51, R17.reuse, PT ;  /* 0x000000113300720c */ /* 0x080fe40003f06270 */
[----:B------:R-:W-:-:S02]  /*07c0*/  ISETP.GE.AND P1, PT, R42, R17, PT ;  /* 0x000000112a00720c */ /* 0x000fc40003f26270 */
[----:B------:R-:W-:Y:S02]  /*07d0*/  ISETP.GE.AND P2, PT, R44, R17, PT ;  /* 0x000000112c00720c */ /* 0x000fe40003f46270 */
[C---:B------:R-:W-:Y:S02]  /*07e0*/  LOP3.LUT R49, R51.reuse, 0xc0, RZ, 0xfc, !PT ;  /* 0x000000c033317812 */ /* 0x040fe400078efcff */
[----:B------:R-:W-:-:S05]  /*07f0*/  LOP3.LUT R50, R51, 0xe0, RZ, 0xfc, !PT ;  /* 0x000000e033327812 */ /* 0x000fca00078efcff */
[----:B------:R-:W2:Y:S01]  /*0800*/  @!P0 LDG.E.U16 R5, desc[UR14][R2.64] ;  /* 0x0000000e02058981 */ /* 0x000ea2000c1e1500 */
[----:B------:R-:W-:-:S03]  /*0810*/  ISETP.GE.AND P0, PT, R46, R17, PT ;  /* 0x000000112e00720c */ /* 0x000fc60003f06270 */
[----:B------:R-:W3:Y:S01]  /*0820*/  @!P1 LDG.E.U16 R0, desc[UR14][R2.64+0x40] ;  /* 0x0000400e02009981 */ /* 0x000ee2000c1e1500 */
[----:B------:R-:W-:-:S03]  /*0830*/  ISETP.GE.AND P1, PT, R47, R17, PT ;  /* 0x000000112f00720c */ /* 0x000fc60003f26270 */
[----:B------:R-:W4:Y:S01]  /*0840*/  @!P2 LDG.E.U16 R7, desc[UR14][R2.64+0x80] ;  /* 0x0000800e0207a981 */ /* 0x000f22000c1e1500 */
[-C--:B------:R-:W-:Y:S02]  /*0850*/  ISETP.GE.AND P2, PT, R48, R17.reuse, PT ;  /* 0x000000113000720c */ /* 0x080fe40003f46270 */
[-C--:B------:R-:W-:Y:S02]  /*0860*/  ISETP.GE.AND P3, PT, R49, R17.reuse, PT ;  /* 0x000000113100720c */ /* 0x080fe40003f66270 */
[----:B------:R-:W-:Y:S01]  /*0870*/  ISETP.GE.AND P4, PT, R50, R17, PT ;  /* 0x000000113200720c */ /* 0x000fe20003f86270 */
[----:B------:R-:W4:Y:S04]  /*0880*/  @!P0 LDG.E.U16 R4, desc[UR14][R2.64+0xc0] ;  /* 0x0000c00e02048981 */ /* 0x000f28000c1e1500 */
[----:B------:R-:W4:Y:S04]  /*0890*/  @!P1 LDG.E.U16 R9, desc[UR14][R2.64+0x100] ;  /* 0x0001000e02099981 */ /* 0x000f28000c1e1500 */
[----:B------:R-:W4:Y:S04]  /*08a0*/  @!P2 LDG.E.U16 R6, desc[UR14][R2.64+0x140] ;  /* 0x0001400e0206a981 */ /* 0x000f28000c1e1500 */
[----:B------:R-:W4:Y:S04]  /*08b0*/  @!P3 LDG.E.U16 R11, desc[UR14][R2.64+0x180] ;  /* 0x0001800e020bb981 */ /* 0x000f28000c1e1500 */
[----:B------:R1:W4:Y:S01]  /*08c0*/  @!P4 LDG.E.U16 R8, desc[UR14][R2.64+0x1c0] ;  /* 0x0001c00e0208c981 */ /* 0x000322000c1e1500 */
[----:B------:R-:W-:Y:S01]  /*08d0*/  UMOV UR4, 0x400 ;  /* 0x0000040000047882 */ /* 0x000fe20000000000 */
[C---:B------:R-:W-:Y:S01]  /*08e0*/  IADD3 R12, R33.reuse, 0x40, RZ ;  /* 0x00000040210c7810 */ /* 0x040fe20007ffe0ff */
[----:B0-----:R-:W-:Y:S01]  /*08f0*/  ULEA UR4, UR5, UR4, 0x18 ;  /* 0x0000000405047291 */ /* 0x001fe2000f8ec03f */
[----:B------:R-:W-:-:S02]  /*0900*/  LEA.HI.SX32 R52, R33, R33, 0x1b ;  /* 0x0000002121347211 */ /* 0x000fc400078fdaff */
[-C--:B------:R-:W-:Y:S02]  /*0910*/  LEA.HI.SX32 R10, R10, R33.reuse, 0x1b ;  /* 0x000000210a0a7211 */ /* 0x080fe400078fdaff */
[----:B------:R-:W-:Y:S02]  /*0920*/  LEA.HI.SX32 R12, R12, R33, 0x1b ;  /* 0x000000210c0c7211 */ /* 0x000fe400078fdaff */
[----:B------:R-:W-:Y:S02]  /*0930*/  MOV R61, UR4 ;  /* 0x00000004003d7c02 */ /* 0x000fe40008000f00 */
[----:B-1----:R-:W-:Y:S02]  /*0940*/  IADD3 R2, R33, 0x60, RZ ;  /* 0x0000006021027810 */ /* 0x002fe40007ffe0ff */
[-C--:B------:R-:W-:Y:S02]  /*0950*/  LEA R52, R52, R61.reuse, 0x1 ;  /* 0x0000003d34347211 */ /* 0x080fe400078e08ff */
[----:B------:R-:W-:-:S02]  /*0960*/  LEA R53, R10, R61, 0x1 ;  /* 0x0000003d0a357211 */ /* 0x000fc400078e08ff */
[----:B------:R-:W-:Y:S02]  /*0970*/  LEA R54, R12, R61, 0x1 ;  /* 0x0000003d0c367211 */ /* 0x000fe400078e08ff */
[C---:B------:R-:W-:Y:S02]  /*0980*/  IADD3 R10, R33.reuse, 0x80, RZ ;  /* 0x00000080210a7810 */ /* 0x040fe40007ffe0ff */
[C---:B------:R-:W-:Y:S02]  /*0990*/  IADD3 R12, R33.reuse, 0xa0, RZ ;  /* 0x000000a0210c7810 */ /* 0x040fe40007ffe0ff */
[C---:B------:R-:W-:Y:S02]  /*09a0*/  IADD3 R14, R33.reuse, 0xc0, RZ ;  /* 0x000000c0210e7810 */ /* 0x040fe40007ffe0ff */
[----:B------:R-:W-:Y:S02]  /*09b0*/  IADD3 R16, R33, 0xe0, RZ ;  /* 0x000000e021107810 */ /* 0x000fe40007ffe0ff */
[----:B------:R-:W-:-:S02]  /*09c0*/  LEA.HI.SX32 R2, R2, R33, 0x1b ;  /* 0x0000002102027211 */ /* 0x000fc400078fdaff */
[-C--:B------:R-:W-:Y:S02]  /*09d0*/  LEA.HI.SX32 R10, R10, R33.reuse, 0x1b ;  /* 0x000000210a0a7211 */ /* 0x080fe400078fdaff */
[-C--:B------:R-:W-:Y:S02]  /*09e0*/  LEA.HI.SX32 R12, R12, R33.reuse, 0x1b ;  /* 0x000000210c0c7211 */ /* 0x080fe400078fdaff */
[----:B------:R-:W-:Y:S02]  /*09f0*/  LEA.HI.SX32 R14, R14, R33, 0x1b ;  /* 0x000000210e0e7211 */ /* 0x000fe400078fdaff */
[----:B------:R-:W-:Y:S01]  /*0a00*/  LEA R55, R2, R61, 0x1 ;  /* 0x0000003d02377211 */ /* 0x000fe200078e08ff */
[----:B------:R-:W-:Y:S01]  /*0a10*/  IMAD.WIDE R2, R51, 0x2, R36 ;  /* 0x0000000233027825 */ /* 0x000fe200078e0224 */
[----:B------:R-:W-:Y:S02]  /*0a20*/  LEA.HI.SX32 R16, R16, R33, 0x1b ;  /* 0x0000002110107211 */ /* 0x000fe400078fdaff */
[----:B------:R-:W-:-:S02]  /*0a30*/  LEA R56, R10, R61, 0x1 ;  /* 0x0000003d0a387211 */ /* 0x000fc400078e08ff */
[-C--:B------:R-:W-:Y:S02]  /*0a40*/  LEA R57, R12, R61.reuse, 0x1 ;  /* 0x0000003d0c397211 */ /* 0x080fe400078e08ff */
[-C--:B------:R-:W-:Y:S02]  /*0a50*/  LEA R58, R14, R61.reuse, 0x1 ;  /* 0x0000003d0e3a7211 */ /* 0x080fe400078e08ff */
[----:B------:R-:W-:Y:S02]  /*0a60*/  LEA R59, R16, R61, 0x1 ;  /* 0x0000003d103b7211 */ /* 0x000fe400078e08ff */
[-C--:B------:R-:W-:Y:S02]  /*0a70*/  ISETP.GE.AND P6, PT, R51, R17.reuse, PT ;  /* 0x000000113300720c */ /* 0x080fe40003fc6270 */
[-C--:B------:R-:W-:Y:S02]  /*0a80*/  ISETP.GE.AND P5, PT, R42, R17.reuse, PT ;  /* 0x000000112a00720c */ /* 0x080fe40003fa6270 */
[----:B------:R-:W-:-:S02]  /*0a90*/  ISETP.GE.AND P4, PT, R44, R17, PT ;  /* 0x000000112c00720c */ /* 0x000fc40003f86270 */
[-C--:B------:R-:W-:Y:S02]  /*0aa0*/  ISETP.GE.AND P3, PT, R46, R17.reuse, PT ;  /* 0x000000112e00720c */ /* 0x080fe40003f66270 */
[-C--:B------:R-:W-:Y:S02]  /*0ab0*/  ISETP.GE.AND P2, PT, R47, R17.reuse, PT ;  /* 0x000000112f00720c */ /* 0x080fe40003f46270 */
[-C--:B------:R-:W-:Y:S02]  /*0ac0*/  ISETP.GE.AND P1, PT, R48, R17.reuse, PT ;  /* 0x000000113000720c */ /* 0x080fe40003f26270 */
[----:B------:R-:W-:Y:S02]  /*0ad0*/  ISETP.GE.AND P0, PT, R49, R17, PT ;  /* 0x000000113100720c */ /* 0x000fe40003f06270 */
[----:B------:R-:W-:Y:S02]  /*0ae0*/  PRMT R10, RZ, 0x7610, R10 ;  /* 0x00007610ff0a7816 */ /* 0x000fe4000000000a */
[----:B------:R-:W-:-:S02]  /*0af0*/  PRMT R13, RZ, 0x7610, R13 ;  /* 0x00007610ff0d7816 */ /* 0x000fc4000000000d */
[----:B------:R-:W-:Y:S01]  /*0b00*/  PRMT R12, RZ, 0x7610, R12 ;  /* 0x00007610ff0c7816 */ /* 0x000fe2000000000c */
[----:B--2---:R-:W-:Y:S04]  /*0b10*/  STS.U16 [R52], R5 ;  /* 0x0000000534007388 */ /* 0x004fe80000000400 */
[----:B---3--:R0:W-:Y:S04]  /*0b20*/  STS.U16 [R53+0x40], R0 ;  /* 0x0000400035007388 */ /* 0x0081e80000000400 */
[----:B----4-:R1:W-:Y:S01]  /*0b30*/  STS.U16 [R54+0x80], R7 ;  /* 0x0000800736007388 */ /* 0x0103e20000000400 */
[----:B0-----:R-:W-:-:S03]  /*0b40*/  SHF.L.U32 R0, R33, 0x3, RZ ;  /* 0x0000000321007819 */ /* 0x001fc600000006ff */
[----:B------:R-:W-:Y:S01]  /*0b50*/  STS.U16 [R55+0xc0], R4 ;  /* 0x0000c00437007388 */ /* 0x000fe20000000400 */
[----:B------:R-:W-:-:S03]  /*0b60*/  LEA.HI.SX32 R60, R0, R0, 0x1b ;  /* 0x00000000003c7211 */ /* 0x000fc600078fdaff */
[----:B------:R0:W-:Y:S01]  /*0b70*/  STS.U16 [R56+0x100], R9 ;  /* 0x0001000938007388 */ /* 0x0001e20000000400 */
[----:B-1----:R-:W-:Y:S02]  /*0b80*/  PRMT R7, RZ, 0x7610, R7 ;  /* 0x00007610ff077816 */ /* 0x002fe40000000007 */
[----:B------:R-:W-:Y:S01]  /*0b90*/  LEA R60, R60, R61, 0x1 ;  /* 0x0000003d3c3c7211 */ /* 0x000fe200078e08ff */
[----:B------:R-:W-:Y:S04]  /*0ba0*/  STS.U16 [R57+0x140], R6 ;  /* 0x0001400639007388 */ /* 0x000fe80000000400 */
[----:B------:R1:W-:Y:S01]  /*0bb0*/  STS.U16 [R58+0x180], R11 ;  /* 0x0001800b3a007388 */ /* 0x0003e20000000400 */
[----:B------:R-:W-:Y:S02]  /*0bc0*/  PRMT R0, RZ, 0x7610, R0 ;  /* 0x00007610ff007816 */ /* 0x000fe40000000000 */
[----:B0-----:R-:W-:Y:S01]  /*0bd0*/  PRMT R9, RZ, 0x7610, R9 ;  /* 0x00007610ff097816 */ /* 0x001fe20000000009 */
[----:B------:R-:W-:Y:S01]  /*0be0*/  STS.U16 [R59+0x1c0], R8 ;  /* 0x0001c0083b007388 */ /* 0x000fe20000000400 */
[----:B------:R-:W-:-:S03]  /*0bf0*/  NOP ;  /* 0x0000000000007918 */ /* 0x000fc60000000000 */
[----:B------:R-:W-:Y:S04]  /*0c00*/  LDS.U16 R161, [R60] ;  /* 0x000000003ca17984 */ /* 0x000fe80000000400 */
[----:B------:R-:W0:Y:S04]  /*0c10*/  LDS.U16 R70, [R60+0x2] ;  /* 0x000002003c467984 */ /* 0x000e280000000400 */
[----:B------:R-:W2:Y:S04]  /*0c20*/  LDS.U16 R71, [R60+0x4] ;  /* 0x000004003c477984 */ /* 0x000ea80000000400 */
[----:B------:R-:W3:Y:S04]  /*0c30*/  LDS.U16 R72, [R60+0x6] ;  /* 0x000006003c487984 */ /* 0x000ee80000000400 */
[----:B------:R-:W4:Y:S04]  /*0c40*/  LDS.U16 R73, [R60+0x8] ;  /* 0x000008003c497984 */ /* 0x000f280000000400 */
[----:B------:R-:W4:Y:S04]  /*0c50*/  LDS.U16 R74, [R60+0xa] ;  /* 0x00000a003c4a7984 */ /* 0x000f280000000400 */
[----:B------:R-:W4:Y:S04]  /*0c60*/  LDS.U16 R75, [R60+0xc] ;  /* 0x00000c003c4b7984 */ /* 0x000f280000000400 */
[----:B------:R-:W4:Y:S01]  /*0c70*/  LDS.U16 R76, [R60+0xe] ;  /* 0x00000e003c4c7984 */ /* 0x000f220000000400 */
[----:B------:R-:W-:Y:S01]  /*0c80*/  BAR.SYNC.DEFER_BLOCKING 0x0 ;  /* 0x0000000000007b1d */ /* 0x000fe20000010000 */
[----:B-1----:R-:W-:-:S02]  /*0c90*/  PRMT R11, RZ, 0x7610, R11 ;  /* 0x00007610ff0b7816 */ /* 0x002fc4000000000b */
[----:B------:R-:W-:-:S03]  /*0ca0*/  PRMT R6, RZ, 0x7610, R6 ;  /* 0x00007610ff067816 */ /* 0x000fc60000000006 */
[----:B------:R-:W2:Y:S01]  /*0cb0*/  @!P6 LDG.E.U16 R7, desc[UR14][R2.64] ;  /* 0x0000000e0207e981 */ /* 0x000ea2000c1e1500 */
[----:B------:R-:W-:-:S03]  /*0cc0*/  ISETP.GE.AND P6, PT, R50, R17, PT ;  /* 0x000000113200720c */ /* 0x000fc60003fc6270 */
[----:B------:R-:W3:Y:S04]  /*0cd0*/  @!P5 LDG.E.U16 R10, desc[UR14][R2.64+0x40] ;  /* 0x0000400e020ad981 */ /* 0x000ee8000c1e1500 */
[----:B------:R-:W4:Y:S04]  /*0ce0*/  @!P4 LDG.E.U16 R13, desc[UR14][R2.64+0x80] ;  /* 0x0000800e020dc981 */ /* 0x000f28000c1e1500 */
[----:B------:R-:W4:Y:S04]  /*0cf0*/  @!P3 LDG.E.U16 R12, desc[UR14][R2.64+0xc0] ;  /* 0x0000c00e020cb981 */ /* 0x000f28000c1e1500 */
[----:B------:R-:W4:Y:S04]  /*0d00*/  @!P2 LDG.E.U16 R9, desc[UR14][R2.64+0x100] ;  /* 0x0001000e0209a981 */ /* 0x000f28000c1e1500 */
[----:B------:R-:W4:Y:S04]  /*0d10*/  @!P1 LDG.E.U16 R0, desc[UR14][R2.64+0x140] ;  /* 0x0001400e02009981 */ /* 0x000f28000c1e1500 */
[----:B------:R-:W4:Y:S04]  /*0d20*/  @!P0 LDG.E.U16 R11, desc[UR14][R2.64+0x180] ;  /* 0x0001800e020b8981 */ /* 0x000f28000c1e1500 */
[----:B------:R1:W4:Y:S01]  /*0d30*/  @!P6 LDG.E.U16 R6, desc[UR14][R2.64+0x1c0] ;  /* 0x0001c00e0206e981 */ /* 0x000322000c1e1500 */
[C---:B------:R-:W-:Y:S01]  /*0d40*/  ISETP.GE.AND P6, PT, R51.reuse, R17, PT ;  /* 0x000000113300720c */ /* 0x040fe20003fc6270 */
[----:B------:R-:W-:Y:S01]  /*0d50*/  IMAD.WIDE R4, R51, 0x2, R38 ;  /* 0x0000000233047825 */ /* 0x000fe200078e0226 */
[----:B------:R-:W-:-:S02]  /*0d60*/  PRMT R15, RZ, 0x7610, R15 ;  /* 0x00007610ff0f7816 */ /* 0x000fc4000000000f */
[-C--:B------:R-:W-:Y:S02]  /*0d70*/  ISETP.GE.AND P5, PT, R42, R17.reuse, PT ;  /* 0x000000112a00720c */ /* 0x080fe40003fa6270 */
[-C--:B------:R-:W-:Y:S02]  /*0d80*/  ISETP.GE.AND P4, PT, R44, R17.reuse, PT ;  /* 0x000000112c00720c */ /* 0x080fe40003f86270 */
[-C--:B------:R-:W-:Y:S02]  /*0d90*/  ISETP.GE.AND P3, PT, R46, R17.reuse, PT ;  /* 0x000000112e00720c */ /* 0x080fe40003f66270 */
[-C--:B------:R-:W-:Y:S02]  /*0da0*/  ISETP.GE.AND P2, PT, R47, R17.reuse, PT ;  /* 0x000000112f00720c */ /* 0x080fe40003f46270 */
[-C--:B------:R-:W-:Y:S02]  /*0db0*/  ISETP.GE.AND P1, PT, R48, R17.reuse, PT ;  /* 0x000000113000720c */ /* 0x080fe40003f26270 */
[----:B------:R-:W-:-:S02]  /*0dc0*/  ISETP.GE.AND P0, PT, R49, R17, PT ;  /* 0x000000113100720c */ /* 0x000fc40003f06270 */
[----:B-1----:R-:W-:Y:S02]  /*0dd0*/  PRMT R2, RZ, 0x7610, R2 ;  /* 0x00007610ff027816 */ /* 0x002fe40000000002 */
[----:B------:R-:W-:Y:S02]  /*0de0*/  PRMT R14, RZ, 0x7610, R14 ;  /* 0x00007610ff0e7816 */ /* 0x000fe4000000000e */
[----:B------:R-:W-:Y:S02]  /*0df0*/  PRMT R19, RZ, 0x7610, R19 ;  /* 0x00007610ff137816 */ /* 0x000fe40000000013 */
[----:B------:R-:W-:Y:S01]  /*0e00*/  PRMT R16, RZ, 0x7610, R16 ;  /* 0x00007610ff107816 */ /* 0x000fe20000000010 */
[----:B--2---:R-:W-:Y:S04]  /*0e10*/  STS.U16 [R52], R7 ;  /* 0x0000000734007388 */ /* 0x004fe80000000400 */
[----:B---3--:R-:W-:Y:S04]  /*0e20*/  STS.U16 [R53+0x40], R10 ;  /* 0x0000400a35007388 */ /* 0x008fe80000000400 */
[----:B----4-:R1:W-:Y:S04]  /*0e30*/  STS.U16 [R54+0x80], R13 ;  /* 0x0000800d36007388 */ /* 0x0103e80000000400 */
        /* <DEDUP_REMOVED lines=16> */
[----:B--2---:R-:W-:-:S03]  /*0f40*/  PRMT R12, RZ, 0x7610, R12 ;  /* 0x00007610ff0c7816 */ /* 0x004fc6000000000c */
[----:B------:R-:W2:Y:S01]  /*0f50*/  @!P6 LDG.E.U16 R15, desc[UR14][R4.64] ;  /* 0x0000000e040fe981 */ /* 0x000ea2000c1e1500 */
[----:B------:R-:W-:Y:S02]  /*0f60*/  ISETP.GE.AND P6, PT, R50, R17, PT ;  /* 0x000000113200720c */ /* 0x000fe40003fc6270 */
[----:B------:R-:W-:Y:S01]  /*0f70*/  PRMT R17, RZ, 0x7610, R17 ;  /* 0x00007610ff117816 */ /* 0x000fe20000000011 */
[----:B------:R-:W3:Y:S04]  /*0f80*/  @!P5 LDG.E.U16 R2, desc[UR14][R4.64+0x40] ;  /* 0x0000400e0402d981 */ /* 0x000ee8000c1e1500 */
[----:B------:R-:W4:Y:S04]  /*0f90*/  @!P4 LDG.E.U16 R13, desc[UR14][R4.64+0x80] ;  /* 0x0000800e040dc981 */ /* 0x000f28000c1e1500 */
[----:B------:R-:W4:Y:S04]  /*0fa0*/  @!P3 LDG.E.U16 R12, desc[UR14][R4.64+0xc0] ;  /* 0x0000c00e040cb981 */ /* 0x000f28000c1e1500 */
[----:B------:R-:W4:Y:S04]  /*0fb0*/  @!P2 LDG.E.U16 R17, desc[UR14][R4.64+0x100] ;  /* 0x0001000e0411a981 */ /* 0x000f28000c1e1500 */
[----:B------:R-:W4:Y:S04]  /*0fc0*/  @!P1 LDG.E.U16 R14, desc[UR14][R4.64+0x140] ;  /* 0x0001400e040e9981 */ /* 0x000f28000c1e1500 */
[----:B------:R-:W4:Y:S04]  /*0fd0*/  @!P0 LDG.E.U16 R19, desc[UR14][R4.64+0x180] ;  /* 0x0001800e04138981 */ /* 0x000f28000c1e1500 */
[----:B------:R-:W4:Y:S01]  /*0fe0*/  @!P6 LDG.E.U16 R16, desc[UR14][R4.64+0x1c0] ;  /* 0x0001c00e0410e981 */ /* 0x000f22000c1e1500 */
[----:B0-----:R-:W-:Y:S01]  /*0ff0*/  HADD2.F32 R77, -RZ, R70.H0_H0 ;  /* 0x20000046ff4d7230 */ /* 0x001fe20000004100 */
[----:B------:R-:W-:Y:S01]  /*1000*/  ISETP.GE.AND P0, PT, R94, 0x1, PT ;  /* 0x000000015e00780c */ /* 0x000fe20003f06270 */
[----:B------:R-:W-:Y:S01]  /*1010*/  HADD2.F32 R80, -RZ, R71.H0_H0 ;  /* 0x20000047ff507230 */ /* 0x000fe20000004100 */
[----:B------:R-:W-:Y:S01]  /*1020*/  HFMA2.MMA R78, -RZ, RZ, 0, 0 ;  /* 0x00000000ff4e7435 */ /* 0x000fe200000001ff */
[----:B------:R-:W-:Y:S01]  /*1030*/  HADD2.F32 R79, -RZ, R72.H0_H0 ;  /* 0x20000048ff4f7230 */ /* 0x000fe20000004100 */
[----:B------:R-:W-:Y:S01]  /*1040*/  MOV R63, RZ ;  /* 0x000000ff003f7202 */ /* 0x000fe20000000f00 */
[----:B------:R-:W-:Y:S01]  /*1050*/  HADD2.F32 R81, -RZ, R73.H0_H0 ;  /* 0x20000049ff517230 */ /* 0x000fe20000004100 */
[----:B------:R-:W-:Y:S01]  /*1060*/  CS2R R64, SRZ ;  /* 0x0000000000407805 */ /* 0x000fe2000001ff00 */
[----:B------:R-:W-:Y:S01]  /*1070*/  HADD2.F32 R82, -RZ, R74.H0_H0 ;  /* 0x2000004aff527230 */ /* 0x000fe20000004100 */
[----:B------:R-:W-:Y:S01]  /*1080*/  CS2R R66, SRZ ;  /* 0x0000000000427805 */ /* 0x000fe2000001ff00 */
[----:B------:R-:W-:Y:S01]  /*1090*/  HADD2.F32 R83, -RZ, R75.H0_H0 ;  /* 0x2000004bff537230 */ /* 0x000fe20000004100 */
[----:B------:R-:W-:Y:S01]  /*10a0*/  CS2R R68, SRZ ;  /* 0x0000000000447805 */ /* 0x000fe2000001ff00 */
[----:B------:R-:W-:Y:S01]  /*10b0*/  HADD2.F32 R84, -RZ, R76.H0_H0 ;  /* 0x2000004cff547230 */ /* 0x000fe20000004100 */
[----:B--2---:R-:W-:Y:S04]  /*10c0*/  STS.U16 [R52], R15 ;  /* 0x0000000f34007388 */ /* 0x004fe80000000400 */
[----:B---3--:R0:W-:Y:S04]  /*10d0*/  STS.U16 [R53+0x40], R2 ;  /* 0x0000400235007388 */ /* 0x0081e80000000400 */
[----:B----4-:R-:W-:Y:S04]  /*10e0*/  STS.U16 [R54+0x80], R13 ;  /* 0x0000800d36007388 */ /* 0x010fe80000000400 */
[----:B------:R-:W-:Y:S01]  /*10f0*/  STS.U16 [R55+0xc0], R12 ;  /* 0x0000c00c37007388 */ /* 0x000fe20000000400 */
[----:B0-----:R-:W-:-:S03]  /*1100*/  HADD2.F32 R2, -RZ, R161.H0_H0 ;  /* 0x200000a1ff027230 */ /* 0x001fc60000004100 */
        /* <DEDUP_REMOVED lines=12> */
[----:B------:R-:W4:Y:S01]  /*11d0*/  LDS.U16 R17, [R60+0xe] ;  /* 0x00000e003c117984 */ /* 0x000f220000000400 */
[----:B0-----:R-:W-:-:S02]  /*11e0*/  HADD2.F32 R18, -RZ, R18.H0_H0 ;  /* 0x20000012ff127230 */ /* 0x001fc40000004100 */
[----:B-1----:R-:W-:-:S03]  /*11f0*/  HADD2.F32 R16, -RZ, R4.H0_H0 ;  /* 0x20000004ff107230 */ /* 0x002fc60000004100 */
[C---:B------:R-:W-:Y:S01]  /*1200*/  FFMA.FTZ R31, R18.reuse, R2, R31 ;  /* 0x00000002121f7223 */ /* 0x040fe2000001001f */
[----:B-----5:R-:W-:Y:S01]  /*1210*/  FMUL.FTZ R85, R18, R27 ;  /* 0x0000001b12557220 */ /* 0x020fe20000410000 */
[----:B--2---:R-:W-:Y:S02]  /*1220*/  HADD2.F32 R102, -RZ, R5.H0_H0 ;  /* 0x20000005ff667230 */ /* 0x004fe40000004100 */
[C---:B------:R-:W-:Y:S01]  /*1230*/  FFMA.FTZ R31, R16.reuse, R77, R31 ;  /* 0x0000004d101f7223 */ /* 0x040fe2000001001f */
[-C--:B------:R-:W-:Y:S01]  /*1240*/  FMUL.FTZ R86, R16, R27.reuse ;  /* 0x0000001b10567220 */ /* 0x080fe20000410000 */
[----:B---3--:R-:W-:Y:S02]  /*1250*/  HADD2.F32 R104, -RZ, R15.H0_H0 ;  /* 0x2000000fff687230 */ /* 0x008fe40000004100 */
[C---:B------:R-:W-:Y:S01]  /*1260*/  FFMA.FTZ R31, R102.reuse, R80, R31 ;  /* 0x00000050661f7223 */ /* 0x040fe2000001001f */
[----:B------:R-:W-:Y:S01]  /*1270*/  FMUL.FTZ R87, R102, R27 ;  /* 0x0000001b66577220 */ /* 0x000fe20000410000 */
[----:B----4-:R-:W-:-:S02]  /*1280*/  HADD2.F32 R106, -RZ, R13.H0_H0 ;  /* 0x2000000dff6a7230 */ /* 0x010fc40000004100 */
[C---:B------:R-:W-:Y:S01]  /*1290*/  FFMA.FTZ R31, R104.reuse, R79, R31 ;  /* 0x0000004f681f7223 */ /* 0x040fe2000001001f */
[----:B------:R-:W-:Y:S01]  /*12a0*/  FMUL.FTZ R88, R104, R27 ;  /* 0x0000001b68587220 */ /* 0x000fe20000410000 */
[----:B------:R-:W-:Y:S02]  /*12b0*/  HADD2.F32 R12, -RZ, R12.H0_H0 ;  /* 0x2000000cff0c7230 */ /* 0x000fe40000004100 */
[C---:B------:R-:W-:Y:S01]  /*12c0*/  FFMA.FTZ R31, R106.reuse, R81, R31 ;  /* 0x000000516a1f7223 */ /* 0x040fe2000001001f */
[-C--:B------:R-:W-:Y:S01]  /*12d0*/  FMUL.FTZ R89, R106, R27.reuse ;  /* 0x0000001b6a597220 */ /* 0x080fe20000410000 */
[----:B------:R-:W-:Y:S02]  /*12e0*/  HADD2.F32 R108, -RZ, R14.H0_H0 ;  /* 0x2000000eff6c7230 */ /* 0x000fe40000004100 */
[C---:B------:R-:W-:Y:S01]  /*12f0*/  FFMA.FTZ R31, R12.reuse, R82, R31 ;  /* 0x000000520c1f7223 */ /* 0x040fe2000001001f */
[----:B------:R-:W-:Y:S01]  /*1300*/  FMUL.FTZ R90, R12, R27 ;  /* 0x0000001b0c5a7220 */ /* 0x000fe20000410000 */
[----:B------:R-:W-:-:S02]  /*1310*/  HADD2.F32 R107, -RZ, R17.H0_H0 ;  /* 0x20000011ff6b7230 */ /* 0x000fc40000004100 */
[C---:B------:R-:W-:Y:S01]  /*1320*/  FFMA.FTZ R4, R108.reuse, R83, R31 ;  /* 0x000000536c047223 */ /* 0x040fe2000001001f */
[-C--:B------:R-:W-:Y:S02]  /*1330*/  FMUL.FTZ R91, R108, R27.reuse ;  /* 0x0000001b6c5b7220 */ /* 0x080fe40000410000 */
[C---:B------:R-:W-:Y:S01]  /*1340*/  FMUL.FTZ R92, R107.reuse, R27 ;  /* 0x0000001b6b5c7220 */ /* 0x040fe20000410000 */
[----:B------:R-:W-:Y:S01]  /*1350*/  FFMA.FTZ R31, R107, R84, R4 ;  /* 0x000000546b1f7223 */ /* 0x000fe20000010004 */
[----:B------:R-:W-:Y:S06]  /*1360*/  BAR.SYNC.DEFER_BLOCKING 0x0 ;  /* 0x0000000000007b1d */ /* 0x000fec0000010000 */
[----:B------:R-:W-:Y:S05]  /*1370*/  @!P0 BRA `(.L_x_15490) ;  /* 0x0000003800048947 */ /* 0x000fea0003800000 */
        /* <DEDUP_REMOVED lines=8> */
[----:B------:R-:W-:Y:S01]  /*1400*/  IMAD R13, R13, R94, RZ ;  /* 0x0000005e0d0d7224 */ /* 0x000fe200078e02ff */
[----:B------:R-:W-:Y:S01]  /*1410*/  LOP3.LUT R5, R5, 0xfffffe, RZ, 0xc0, !PT ;  /* 0x00fffffe05057812 */ /* 0x000fe200078ec0ff */
[----:B------:R-:W-:Y:S01]  /*1420*/  IMAD.WIDE.U32 R98, R29, UR4, RZ ;  /* 0x000000041d627c25 */ /* 0x000fe2000f8e00ff */
[----:B------:R-:W1:Y:S03]  /*1430*/  LDC.64 R110, c[0x0][0x2d0] ;  /* 0x0000b400ff6e7b82 */ /* 0x000e660000000a00 */
[----:B------:R-:W-:Y:S01]  /*1440*/  FADD.FTZ R103, R104, R104 ;  /* 0x0000006868677221 */ /* 0x000fe20000010000 */
[----:B------:R-:W-:Y:S01]  /*1450*/  IADD3 R122, R4, -R5, RZ ;  /* 0x80000005047a7210 */ /* 0x000fe20007ffe0ff */
[----:B------:R-:W-:-:S02]  /*1460*/  IMAD R4, R28, UR4, RZ ;  /* 0x000000041c047c24 */ /* 0x000fc4000f8e02ff */
[----:B------:R-:W-:Y:S01]  /*1470*/  FADD.FTZ R104, R106, R106 ;  /* 0x0000006a6a687221 */ /* 0x000fe20000010000 */
[----:B------:R-:W-:Y:S02]  /*1480*/  IMAD R78, R28, UR8, RZ ;  /* 0x000000081c4e7c24 */ /* 0x000fe4000f8e02ff */
[----:B------:R-:W-:Y:S01]  /*1490*/  FADD.FTZ R106, R108, R108 ;  /* 0x0000006c6c6a7221 */ /* 0x000fe20000010000 */
[C---:B------:R-:W-:Y:S01]  /*14a0*/  IMAD R15, R29.reuse, UR5, R4 ;  /* 0x000000051d0f7c24 */ /* 0x040fe2000f8e0204 */
[----:B------:R-:W2:Y:S01]  /*14b0*/  LDC.64 R114, c[0x0][0x2e0] ;  /* 0x0000b800ff727b82 */ /* 0x000ea20000000a00 */
[----:B------:R-:W-:-:S04]  /*14c0*/  IMAD.WIDE.U32 R4, R29, UR6, RZ ;  /* 0x000000061d047c25 */ /* 0x000fc8000f8e00ff */
[----:B------:R-:W-:Y:S01]  /*14d0*/  FADD.FTZ R102, R102, R102 ;  /* 0x0000006666667221 */ /* 0x000fe20000010000 */
[----:B------:R-:W-:Y:S01]  /*14e0*/  FADD.FTZ R105, R12, R12 ;  /* 0x0000000c0c697221 */ /* 0x000fe20000010000 */
[----:B------:R-:W-:Y:S01]  /*14f0*/  FADD.FTZ R107, R107, R107 ;  /* 0x0000006b6b6b7221 */ /* 0x000fe20000010000 */
[----:B------:R-:W-:Y:S01]  /*1500*/  IMAD R17, R29, UR7, R14 ;  /* 0x000000071d117c24 */ /* 0x000fe2000f8e020e */
[----:B0-----:R-:W-:Y:S01]  /*1510*/  LEA R94, P1, R4, R112, 0x3 ;  /* 0x00000070045e7211 */ /* 0x001fe200078218ff */
[----:B------:R-:W-:Y:S01]  /*1520*/  IMAD.WIDE R96, R13, 0x10, R24 ;  /* 0x000000100d607825 */ /* 0x000fe200078e0218 */
[----:B------:R-:W-:Y:S01]  /*1530*/  IADD3 R13, R99, R15, RZ ;  /* 0x0000000f630d7210 */ /* 0x000fe20007ffe0ff */
[----:B------:R-:W0:Y:S01]  /*1540*/  LDC R109, c[0x0][0x224] ;  /* 0x00008900ff6d7b82 */ /* 0x000e220000000800 */
[----:B------:R-:W-:Y:S01]  /*1550*/  IADD3 R99, R5, R17, RZ ;  /* 0x0000001105637210 */ /* 0x000fe20007ffe0ff */
[C---:B------:R-:W-:Y:S01]  /*1560*/  IMAD.WIDE.U32 R100, R29.reuse, UR8, RZ ;  /* 0x000000081d647c25 */ /* 0x040fe2000f8e00ff */
[----:B------:R-:W-:Y:S01]  /*1570*/  LOP3.LUT R163, R32, 0x1f, RZ, 0xc0, !PT ;  /* 0x0000001f20a37812 */ /* 0x000fe200078ec0ff */
[----:B------:R-:W-:Y:S01]  /*1580*/  UMOV UR4, URZ ;  /* 0x0000003f00047c82 */ /* 0x000fe20008000000 */
[----:B------:R-:W-:Y:S01]  /*1590*/  LEA.HI.X R99, R4, R113, R99, 0x3, P1 ;  /* 0x0000007104637211 */ /* 0x000fe200008f1c63 */
[----:B------:R-:W-:Y:S01]  /*15a0*/  IMAD R19, R29, UR9, R78 ;  /* 0x000000091d137c24 */ /* 0x000fe2000f8e024e */
[----:B-1----:R-:W-:Y:S01]  /*15b0*/  LEA R93, P0, R98, R110, 0x3 ;  /* 0x0000006e625d7211 */ /* 0x002fe200078018ff */
[----:B------:R-:W-:-:S02]  /*15c0*/  HADD2.F32 R113, -RZ, R0.H0_H0 ;  /* 0x20000000ff717230 */ /* 0x000fc40000004100 */
[----:B------:R-:W-:Y:S01]  /*15d0*/  FADD.FTZ R0, R18, R18 ;  /* 0x0000001212007221 */ /* 0x000fe20000010000 */
[----:B------:R-:W1:Y:S01]  /*15e0*/  LDC.64 R14, c[0x0][0x238] ;  /* 0x00008e00ff0e7b82 */ /* 0x000e620000000a00 */
[----:B------:R-:W-:Y:S01]  /*15f0*/  IADD3 R5, R101, R19, RZ ;  /* 0x0000001365057210 */ /* 0x000fe20007ffe0ff */
[----:B------:R-:W-:Y:S01]  /*1600*/  FADD.FTZ R101, R16, R16 ;  /* 0x0000001010657221 */ /* 0x000fe20000010000 */
[----:B------:R-:W-:Y:S01]  /*1610*/  HADD2.F32 R3, -RZ, R3.H0_H0 ;  /* 0x20000003ff037230 */ /* 0x000fe20000004100 */
[----:B------:R-:W-:Y:S01]  /*1620*/  LEA.HI R4, R40, R40, RZ, 0x1 ;  /* 0x0000002828047211 */ /* 0x000fe200078f08ff */
[----:B------:R-:W-:Y:S01]  /*1630*/  HADD2.F32 R7, -RZ, R7.H0_H0 ;  /* 0x20000007ff077230 */ /* 0x000fe20000004100 */
[----:B--2---:R-:W-:Y:S01]  /*1640*/  LEA R95, P2, R100, R114, 0x3 ;  /* 0x00000072645f7211 */ /* 0x004fe200078418ff */
[----:B------:R-:W-:Y:S01]  /*1650*/  HADD2.F32 R9, -RZ, R9.H0_H0 ;  /* 0x20000009ff097230 */ /* 0x000fe20000004100 */
[----:B------:R-:W2:Y:S01]  /*1660*/  LDC.64 R16, c[0x0][0x250] ;  /* 0x00009400ff107b82 */ /* 0x000ea20000000a00 */
[----:B------:R-:W-:Y:S01]  /*1670*/  LEA.HI.X R98, R98, R111, R13, 0x3, P0 ;  /* 0x0000006f62627211 */ /* 0x000fe200000f1c0d */
[----:B------:R-:W-:Y:S01]  /*1680*/  HADD2.F32 R13, -RZ, R10.H0_H0 ;  /* 0x2000000aff0d7230 */ /* 0x000fe20000004100 */
[----:B------:R-:W-:Y:S01]  /*1690*/  LEA.HI.X R100, R100, R115, R5, 0x3, P2 ;  /* 0x0000007364647211 */ /* 0x000fe200010f1c05 */
[----:B------:R-:W-:-:S02]  /*16a0*/  HADD2.F32 R115, -RZ, R6.H0_H0 ;  /* 0x20000006ff737230 */ /* 0x000fc40000004100 */
[--C-:B------:R-:W-:Y:S01]  /*16b0*/  FADD.FTZ R112, R3, R26.reuse ;  /* 0x0000001a03707221 */ /* 0x100fe20000010000 */
[----:B------:R-:W-:Y:S01]  /*16c0*/  HADD2.F32 R5, -RZ, R8.H0_H0 ;  /* 0x20000008ff057230 */ /* 0x000fe20000004100 */
[----:B------:R-:W-:Y:S01]  /*16d0*/  LOP3.LUT R3, R4, 0x1ffffe, RZ, 0xc0, !PT ;  /* 0x001ffffe04037812 */ /* 0x000fe200078ec0ff */
[----:B------:R-:W3:Y:S01]  /*16e0*/  LDC.64 R18, c[0x0][0x270] ;  /* 0x00009c00ff127b82 */ /* 0x000ee20000000a00 */
[----:B------:R-:W-:Y:S01]  /*16f0*/  HADD2.F32 R11, -RZ, R11.H0_H0 ;  /* 0x2000000bff0b7230 */ /* 0x000fe20000004100 */
[C---:B------:R-:W-:Y:S01]  /*1700*/  ISETP.NE.AND P1, PT, R32.reuse, RZ, PT ;  /* 0x000000ff2000720c */ /* 0x040fe20003f25270 */
[--C-:B------:R-:W-:Y:S01]  /*1710*/  FADD.FTZ R113, R113, R26.reuse ;  /* 0x0000001a71717221 */ /* 0x100fe20000010000 */
[C---:B------:R-:W-:Y:S01]  /*1720*/  ISETP.NE.AND P2, PT, R32.reuse, 0x1f, PT ;  /* 0x0000001f2000780c */ /* 0x040fe20003f45270 */
[--C-:B------:R-:W-:Y:S01]  /*1730*/  FADD.FTZ R115, R115, R26.reuse ;  /* 0x0000001a73737221 */ /* 0x100fe20000010000 */
[-C--:B------:R-:W-:Y:S01]  /*1740*/  MOV R108, R61.reuse ;  /* 0x0000003d006c7202 */ /* 0x080fe20000000f00 */
[--C-:B------:R-:W-:Y:S01]  /*1750*/  FADD.FTZ R114, R7, R26.reuse ;  /* 0x0000001a07727221 */ /* 0x100fe20000010000 */
[----:B------:R-:W4:Y:S01]  /*1760*/  LDC R165, c[0x0][0x21c] ;  /* 0x00008700ffa57b82 */ /* 0x000f220000000800 */
[----:B------:R-:W-:Y:S01]  /*1770*/  MOV R78, RZ ;  /* 0x000000ff004e7202 */ /* 0x000fe20000000f00 */
[--C-:B------:R-:W-:Y:S01]  /*1780*/  FADD.FTZ R116, R5, R26.reuse ;  /* 0x0000001a05747221 */ /* 0x100fe20000010000 */
[----:B------:R-:W-:Y:S01]  /*1790*/  MOV R110, R61 ;  /* 0x0000003d006e7202 */ /* 0x000fe20000000f00 */
[--C-:B------:R-:W-:Y:S01]  /*17a0*/  FADD.FTZ R117, R9, R26.reuse ;  /* 0x0000001a09757221 */ /* 0x100fe20000010000 */
[----:B------:R-:W-:Y:S01]  /*17b0*/  IADD3 R111, R32, 0x200, RZ ;  /* 0x00000200206f7810 */ /* 0x000fe20007ffe0ff */
[--C-:B------:R-:W-:Y:S01]  /*17c0*/  FADD.FTZ R118, R13, R26.reuse ;  /* 0x0000001a0d767221 */ /* 0x100fe20000010000 */
[----:B------:R-:W-:Y:S01]  /*17d0*/  FADD.FTZ R119, R11, R26 ;  /* 0x0000001a0b777221 */ /* 0x000fe20000010000 */
[----:B--2---:R-:W-:Y:S01]  /*17e0*/  SHF.L.U64.HI R120, R16, 0x3, R17 ;  /* 0x0000000310787819 */ /* 0x004fe20000010211 */
[----:B------:R-:W-:Y:S01]  /*17f0*/  ULDC UR5, c[0x0][0x224] ;  /* 0x0000890000057ab9 */ /* 0x000fe20000000800 */
[----:B-1----:R-:W-:-:S02]  /*1800*/  SHF.L.U64.HI R15, R14, 0x3, R15 ;  /* 0x000000030e0f7819 */ /* 0x002fc4000001020f */
[----:B------:R-:W-:Y:S02]  /*1810*/  IADD3 R17, R40, -R3, RZ ;  /* 0x8000000328117210 */ /* 0x000fe40007ffe0ff */
[----:B------:R-:W-:Y:S02]  /*1820*/  SHF.L.U32 R122, R122, 0x8, RZ ;  /* 0x000000087a7a7819 */ /* 0x000fe400000006ff */
[----:B0--3--:R-:W-:-:S07]  /*1830*/  SHF.L.U64.HI R19, R18, 0x3, R19 ;  /* 0x0000000312137819 */ /* 0x009fce0000010213 */
.L_x_15505:
[----:B------:R-:W-:Y:S02]  /*1840*/  MOV R4, R93 ;  /* 0x0000005d00047202 */ /* 0x000fe40000000f00 */
[----:B------:R-:W-:-:S05]  /*1850*/  MOV R5, R98 ;  /* 0x0000006200057202 */ /* 0x000fca0000000f00 */
[----:B0-----:R0:W2:Y:S01]  /*1860*/  LDG.E.64 R12, desc[UR14][R4.64] ;  /* 0x0000000e040c7981 */ /* 0x0010a2000c1e1b00 */
[----:B------:R-:W-:Y:S02]  /*1870*/  SEL R8, R122, R111, !P1 ;  /* 0x0000006f7a087207 */ /* 0x000fe40004800000 */
[----:B------:R-:W-:Y:S02]  /*1880*/  ISETP.NE.AND P0, PT, R163, RZ, PT ;  /* 0x000000ffa300720c */ /* 0x000fe40003f05270 */
[----:B------:R-:W-:Y:S02]  /*1890*/  LEA R121, R8, R61, 0x3 ;  /* 0x0000003d08797211 */ /* 0x000fe400078e18ff */
[----:B------:R-:W-:Y:S02]  /*18a0*/  ISETP.LT.OR P3, PT, R40, 0x2, P0 ;  /* 0x000000022800780c */ /* 0x000fe40000761670 */
[----:B0-----:R-:W-:Y:S02]  /*18b0*/  MOV R4, R95 ;  /* 0x0000005f00047202 */ /* 0x001fe40000000f00 */
[----:B------:R-:W-:-:S06]  /*18c0*/  MOV R5, R100 ;  /* 0x0000006400057202 */ /* 0x000fcc0000000f00 */
[----:B------:R-:W5:Y:S01]  /*18d0*/  LDG.E.64 R4, desc[UR14][R4.64] ;  /* 0x0000000e04047981 */ /* 0x000f62000c1e1b00 */
[----:B------:R-:W0:Y:S01]  /*18e0*/  @P2 S2R R147, SR_CgaCtaId ;  /* 0x0000000000932919 */ /* 0x000e220000008800 */
[----:B--2---:R-:W-:Y:S01]  /*18f0*/  FMUL.FTZ R3, R12, 1.4426950216293334961 ;  /* 0x3fb8aa3b0c037820 */ /* 0x004fe20000410000 */
[----:B------:R-:W-:-:S03]  /*1900*/  FMUL.FTZ R7, R113, R13 ;  /* 0x0000000d71077220 */ /* 0x000fc60000410000 */
[----:B------:R-:W-:Y:S01]  /*1910*/  FMUL.FTZ R6, R113, R3 ;  /* 0x0000000371067220 */ /* 0x000fe20000410000 */
[----:B------:R-:W-:-:S04]  /*1920*/  FMUL.RZ R9, R7, 0.15915493667125701904 ;  /* 0x3e22f98307097820 */ /* 0x000fc8000040c000 */
[----:B------:R-:W-:Y:S08]  /*1930*/  MUFU.COS R7, R9 ;  /* 0x0000000900077308 */ /* 0x000ff00000000000 */
[----:B------:R-:W1:Y:S08]  /*1940*/  MUFU.EX2 R6, R6 ;  /* 0x0000000600067308 */ /* 0x000e700000000800 */
[----:B------:R2:W3:Y:S01]  /*1950*/  MUFU.SIN R11, R9 ;  /* 0x00000009000b7308 */ /* 0x0004e20000000400 */
[----:B-1----:R-:W-:Y:S01]  /*1960*/  FMUL.FTZ R10, R6, R7 ;  /* 0x00000007060a7220 */ /* 0x002fe20000410000 */
[----:B------:R-:W-:-:S02]  /*1970*/  MOV R7, R99 ;  /* 0x0000006300077202 */ /* 0x000fc40000000f00 */
[----:B--2---:R-:W-:Y:S01]  /*1980*/  CS2R R8, SRZ ;  /* 0x0000000000087805 */ /* 0x004fe2000001ff00 */
[----:B---3--:R-:W-:Y:S01]  /*1990*/  FMUL.FTZ R11, R6, R11 ;  /* 0x0000000b060b7220 */ /* 0x008fe20000410000 */
[----:B------:R-:W-:-:S04]  /*19a0*/  MOV R6, R94 ;  /* 0x0000005e00067202 */ /* 0x000fc80000000f00 */
[----:B------:R1:W-:Y:S04]  /*19b0*/  STS.64 [R121+0x670], R10 ;  /* 0x0006700a79007388 */ /* 0x0003e80000000a00 */
[----:B------:R-:W5:Y:S01]  /*19c0*/  LDG.E.64 R6, desc[UR14][R6.64] ;  /* 0x0000000e06067981 */ /* 0x000f62000c1e1b00 */
[----:B------:R-:W-:Y:S06]  /*19d0*/  BAR.SYNC.DEFER_BLOCKING 0x0 ;  /* 0x0000000000007b1d */ /* 0x000fec0000010000 */
[----:B------:R2:W5:Y:S01]  /*19e0*/  @!P3 LDG.E.64 R8, desc[UR14][R96.64+0x8] ;  /* 0x0000080e6008b981 */ /* 0x000562000c1e1b00 */
[C---:B------:R-:W-:Y:S01]  /*19f0*/  FMUL.FTZ R123, R112.reuse, R13 ;  /* 0x0000000d707b7220 */ /* 0x040fe20000410000 */
[----:B-1----:R-:W-:-:S03]  /*1a00*/  FMUL.FTZ R121, R112, R3 ;  /* 0x0000000370797220 */ /* 0x002fc60000410000 */
[----:B------:R-:W-:Y:S01]  /*1a10*/  FMUL.RZ R128, R123, 0.15915493667125701904 ;  /* 0x3e22f9837b807820 */ /* 0x000fe2000040c000 */
[-C--:B------:R-:W-:Y:S01]  /*1a20*/  FMUL.FTZ R125, R115, R13.reuse ;  /* 0x0000000d737d7220 */ /* 0x080fe20000410000 */
[----:B------:R1:W-:Y:S01]  /*1a30*/  MUFU.EX2 R123, R121 ;  /* 0x00000079007b7308 */ /* 0x0003e20000000800 */
[----:B------:R-:W-:Y:S02]  /*1a40*/  FMUL.FTZ R127, R114, R13 ;  /* 0x0000000d727f7220 */ /* 0x000fe40000410000 */
[----:B------:R-:W-:-:S05]  /*1a50*/  FMUL.RZ R129, R125, 0.15915493667125701904 ;  /* 0x3e22f9837d817820 */ /* 0x000fca000040c000 */
[----:B------:R-:W3:Y:S01]  /*1a60*/  MUFU.SIN R124, R128 ;  /* 0x00000080007c7308 */ /* 0x000ee20000000400 */
[----:B------:R-:W-:Y:S01]  /*1a70*/  FMUL.RZ R133, R127, 0.15915493667125701904 ;  /* 0x3e22f9837f857820 */ /* 0x000fe2000040c000 */
[-C--:B------:R-:W-:Y:S01]  /*1a80*/  FMUL.FTZ R125, R115, R3.reuse ;  /* 0x00000003737d7220 */ /* 0x080fe20000410000 */
[----:B------:R-:W-:Y:S01]  /*1a90*/  FMUL.FTZ R127, R114, R3 ;  /* 0x00000003727f7220 */ /* 0x000fe20000410000 */
[----:B-1----:R-:W-:-:S04]  /*1aa0*/  FMUL.FTZ R121, R116, R13 ;  /* 0x0000000d74797220 */ /* 0x002fc80000410000 */
[----:B------:R1:W4:Y:S01]  /*1ab0*/  MUFU.COS R126, R128 ;  /* 0x00000080007e7308 */ /* 0x0003220000000000 */
[----:B------:R-:W-:Y:S01]  /*1ac0*/  FMUL.RZ R139, R121, 0.15915493667125701904 ;  /* 0x3e22f983798b7820 */ /* 0x000fe2000040c000 */
[----:B------:R-:W-:-:S06]  /*1ad0*/  FMUL.FTZ R121, R117, R13 ;  /* 0x0000000d75797220 */ /* 0x000fcc0000410000 */
[----:B------:R-:W-:Y:S01]  /*1ae0*/  MUFU.COS R132, R129 ;  /* 0x0000008100847308 */ /* 0x000fe20000000000 */
[----:B-1----:R-:W-:Y:S01]  /*1af0*/  FMUL.FTZ R128, R116, R3 ;  /* 0x0000000374807220 */ /* 0x002fe20000410000 */
[----:B------:R-:W-:-:S06]  /*1b00*/  FMUL.RZ R141, R121, 0.15915493667125701904 ;  /* 0x3e22f983798d7820 */ /* 0x000fcc000040c000 */
[----:B------:R-:W1:Y:S01]  /*1b10*/  MUFU.EX2 R125, R125 ;  /* 0x0000007d007d7308 */ /* 0x000e620000000800 */
[----:B---3--:R-:W-:-:S07]  /*1b20*/  FMUL.FTZ R121, R123, R124 ;  /* 0x0000007c7b797220 */ /* 0x008fce0000410000 */
[----:B------:R-:W-:Y:S08]  /*1b30*/  MUFU.COS R136, R133 ;  /* 0x0000008500887308 */ /* 0x000ff00000000000 */
[----:B------:R-:W-:Y:S08]  /*1b40*/  MUFU.EX2 R127, R127 ;  /* 0x0000007f007f7308 */ /* 0x000ff00000000800 */
[----:B------:R3:W0:Y:S01]  /*1b50*/  MUFU.SIN R130, R129 ;  /* 0x0000008100827308 */ /* 0x0006220000000400 */
[----:B----4-:R-:W-:Y:S01]  /*1b60*/  FMUL.FTZ R123, R123, R126 ;  /* 0x0000007e7b7b7220 */ /* 0x010fe20000410000 */
[----:B------:R-:W-:-:S06]  /*1b70*/  FMUL.FTZ R126, RZ, R121 ;  /* 0x00000079ff7e7220 */ /* 0x000fcc0000410000 */
[----:B------:R-:W4:Y:S01]  /*1b80*/  MUFU.SIN R134, R133 ;  /* 0x0000008500867308 */ /* 0x000f220000000400 */
[----:B---3--:R-:W-:Y:S01]  /*1b90*/  FMUL.FTZ R129, R117, R3 ;  /* 0x0000000375817220 */ /* 0x008fe20000410000 */
[----:B------:R-:W-:-:S06]  /*1ba0*/  FMUL.FTZ R137, R118, R13 ;  /* 0x0000000d76897220 */ /* 0x000fcc0000410000 */
[----:B------:R3:W-:Y:S01]  /*1bb0*/  MUFU.EX2 R131, R128 ;  /* 0x0000008000837308 */ /* 0x0007e20000000800 */
[----:B------:R-:W-:Y:S01]  /*1bc0*/  FMUL.FTZ R135, R118, R3 ;  /* 0x0000000376877220 */ /* 0x000fe20000410000 */
[----:B-1----:R-:W-:Y:S01]  /*1bd0*/  FMUL.FTZ R124, R125, R132 ;  /* 0x000000847d7c7220 */ /* 0x002fe20000410000 */
[----:B---3--:R-:W-:-:S05]  /*1be0*/  FMUL.FTZ R128, R113, R2 ;  /* 0x0000000271807220 */ /* 0x008fca0000410000 */
[----:B------:R1:W-:Y:S01]  /*1bf0*/  MUFU.EX2 R133, R129 ;  /* 0x0000008100857308 */ /* 0x0003e20000000800 */
[----:B------:R-:W-:Y:S01]  /*1c00*/  FMUL.FTZ R2, R121, R128 ;  /* 0x0000008079027220 */ /* 0x000fe20000410000 */
[----:B------:R-:W-:Y:S01]  /*1c10*/  FMUL.RZ R143, R137, 0.15915493667125701904 ;  /* 0x3e22f983898f7820 */ /* 0x000fe2000040c000 */
[----:B0-----:R-:W-:Y:S01]  /*1c20*/  FMUL.FTZ R125, R125, R130 ;  /* 0x000000827d7d7220 */ /* 0x001fe20000410000 */
[----:B-1----:R-:W-:Y:S01]  /*1c30*/  FFMA.FTZ R129, R123, R128, -R126 ;  /* 0x000000807b817223 */ /* 0x002fe2000001087e */
[C---:B------:R-:W-:Y:S01]  /*1c40*/  FMUL.FTZ R126, R127.reuse, R136 ;  /* 0x000000887f7e7220 */ /* 0x040fe20000410000 */
[----:B------:R-:W-:Y:S02]  /*1c50*/  FFMA.FTZ R2, RZ, R123, R2 ;  /* 0x0000007bff027223 */ /* 0x000fe40000010002 */
[----:B------:R-:W-:Y:S01]  /*1c60*/  FFMA.FTZ R136, R112, R77, R129 ;  /* 0x0000004d70887223 */ /* 0x000fe20000010081 */
[----:B------:R-:W-:Y:S01]  /*1c70*/  MUFU.SIN R138, R139 ;  /* 0x0000008b008a7308 */ /* 0x000fe20000000400 */
[----:B----4-:R-:W-:Y:S01]  /*1c80*/  FMUL.FTZ R127, R127, R134 ;  /* 0x000000867f7f7220 */ /* 0x010fe20000410000 */
[----:B------:R-:W-:-:S06]  /*1c90*/  FADD.FTZ R2, RZ, R2 ;  /* 0x00000002ff027221 */ /* 0x000fcc0000010000 */
[----:B------:R0:W1:Y:S01]  /*1ca0*/  MUFU.COS R140, R139 ;  /* 0x0000008b008c7308 */ /* 0x0000620000000000 */
[----:B------:R-:W-:-:S07]  /*1cb0*/  FMUL.FTZ R137, R125, R2 ;  /* 0x000000027d897220 */ /* 0x000fce0000410000 */
[----:B------:R-:W-:Y:S01]  /*1cc0*/  MUFU.SIN R142, R141 ;  /* 0x0000008d008e7308 */ /* 0x000fe20000000400 */
[----:B0-----:R-:W-:-:S07]  /*1cd0*/  FMUL.FTZ R139, R125, R136 ;  /* 0x000000887d8b7220 */ /* 0x001fce0000410000 */
[----:B------:R-:W0:Y:S01]  /*1ce0*/  MUFU.COS R144, R141 ;  /* 0x0000008d00907308 */ /* 0x000e220000000000 */
[----:B------:R-:W-:-:S07]  /*1cf0*/  FFMA.FTZ R139, R124, R2, R139 ;  /* 0x000000027c8b7223 */ /* 0x000fce000001008b */
[----:B------:R-:W-:Y:S08]  /*1d00*/  MUFU.EX2 R135, R135 ;  /* 0x0000008700877308 */ /* 0x000ff00000000800 */
[----:B------:R-:W3:Y:S08]  /*1d10*/  MUFU.COS R146, R143 ;  /* 0x0000008f00927308 */ /* 0x000ef00000000000 */
[----:B------:R-:W4:Y:S01]  /*1d20*/  MUFU.SIN R134, R143 ;  /* 0x0000008f00867308 */ /* 0x000f220000000400 */
[----:B------:R-:W-:Y:S01]  /*1d30*/  FFMA.FTZ R136, R124, R136, -R137 ;  /* 0x000000887c887223 */ /* 0x000fe20000010889 */
[----:B------:R-:W-:-:S03]  /*1d40*/  FADD.FTZ R139, RZ, R139 ;  /* 0x0000008bff8b7221 */ /* 0x000fc60000010000 */
[----:B------:R-:W-:Y:S01]  /*1d50*/  FFMA.FTZ R136, R115, R80, R136 ;  /* 0x0000005073887223 */ /* 0x000fe20000010088 */
[----:B------:R-:W-:Y:S01]  /*1d60*/  FMUL.FTZ R137, R127, R139 ;  /* 0x0000008b7f897220 */ /* 0x000fe20000410000 */
[C---:B-1----:R-:W-:Y:S01]  /*1d70*/  FMUL.FTZ R129, R131.reuse, R140 ;  /* 0x0000008c83817220 */ /* 0x042fe20000410000 */
[----:B------:R-:W-:Y:S01]  /*1d80*/  FMUL.FTZ R130, R131, R138 ;  /* 0x0000008a83827220 */ /* 0x000fe20000410000 */
[C---:B0-----:R-:W-:Y:S01]  /*1d90*/  FMUL.FTZ R131, R133.reuse, R144 ;  /* 0x0000009085837220 */ /* 0x041fe20000410000 */
[----:B------:R-:W-:Y:S01]  /*1da0*/  FMUL.FTZ R132, R133, R142 ;  /* 0x0000008e85847220 */ /* 0x000fe20000410000 */
[-C--:B------:R-:W-:Y:S01]  /*1db0*/  FFMA.FTZ R137, R126, R136.reuse, -R137 ;  /* 0x000000887e897223 */ /* 0x080fe20000010889 */
[----:B------:R-:W-:Y:S01]  /*1dc0*/  FMUL.FTZ R141, R127, R136 ;  /* 0x000000887f8d7220 */ /* 0x000fe20000410000 */
[C---:B---3--:R-:W-:Y:S01]  /*1dd0*/  FMUL.FTZ R133, R135.reuse, R146 ;  /* 0x0000009287857220 */ /* 0x048fe20000410000 */
[-C--:B------:R-:W-:Y:S01]  /*1de0*/  FMUL.FTZ R136, R10, R121.reuse ;  /* 0x000000790a887220 */ /* 0x080fe20000410000 */
[----:B----4-:R-:W-:Y:S01]  /*1df0*/  FMUL.FTZ R134, R135, R134 ;  /* 0x0000008687867220 */ /* 0x010fe20000410000 */
[C---:B------:R-:W-:Y:S01]  /*1e00*/  FMUL.FTZ R135, R11.reuse, R121 ;  /* 0x000000790b877220 */ /* 0x040fe20000410000 */
[----:B------:R-:W-:Y:S01]  /*1e10*/  FFMA.FTZ R141, R126, R139, R141 ;  /* 0x0000008b7e8d7223 */ /* 0x000fe2000001008d */
[----:B------:R-:W-:Y:S01]  /*1e20*/  FFMA.FTZ R138, R114, R79, R137 ;  /* 0x0000004f728a7223 */ /* 0x000fe20000010089 */
[-C--:B------:R-:W-:Y:S01]  /*1e30*/  FFMA.FTZ R136, R11, R123.reuse, R136 ;  /* 0x0000007b0b887223 */ /* 0x080fe20000010088 */
[----:B------:R-:W-:Y:S01]  /*1e40*/  FFMA.FTZ R135, R10, R123, -R135 ;  /* 0x0000007b0a877223 */ /* 0x000fe20000010887 */
[C---:B------:R-:W-:Y:S01]  /*1e50*/  FMUL.FTZ R2, R119.reuse, R13 ;  /* 0x0000000d77027220 */ /* 0x040fe20000410000 */
[----:B------:R-:W-:Y:S01]  /*1e60*/  FADD.FTZ R141, RZ, R141 ;  /* 0x0000008dff8d7221 */ /* 0x000fe20000010000 */
[----:B------:R-:W-:Y:S01]  /*1e70*/  FMUL.FTZ R142, R130, R138 ;  /* 0x0000008a828e7220 */ /* 0x000fe20000410000 */
[----:B------:R-:W-:Y:S01]  /*1e80*/  FMUL.FTZ R3, R119, R3 ;  /* 0x0000000377037220 */ /* 0x000fe20000410000 */
[C---:B------:R-:W-:Y:S01]  /*1e90*/  FMUL.FTZ R139, R125.reuse, R135 ;  /* 0x000000877d8b7220 */ /* 0x040fe20000410000 */
[-C--:B------:R-:W-:Y:S01]  /*1ea0*/  FMUL.FTZ R137, R125, R136.reuse ;  /* 0x000000887d897220 */ /* 0x080fe20000410000 */
[----:B------:R-:W-:Y:S01]  /*1eb0*/  FMUL.RZ R145, R2, 0.15915493667125701904 ;  /* 0x3e22f98302917820 */ /* 0x000fe2000040c000 */
[-C--:B------:R-:W-:Y:S01]  /*1ec0*/  FMUL.FTZ R140, R130, R141.reuse ;  /* 0x0000008d828c7220 */ /* 0x080fe20000410000 */
[C---:B------:R-:W-:Y:S01]  /*1ed0*/  FFMA.FTZ R142, R129.reuse, R141, R142 ;  /* 0x0000008d818e7223 */ /* 0x040fe2000001008e */
[C---:B------:R-:W-:Y:S01]  /*1ee0*/  FFMA.FTZ R139, R124.reuse, R136, R139 ;  /* 0x000000887c8b7223 */ /* 0x040fe2000001008b */
[----:B------:R-:W-:Y:S01]  /*1ef0*/  FFMA.FTZ R137, R124, R135, -R137 ;  /* 0x000000877c897223 */ /* 0x000fe20000010889 */
[----:B------:R-:W-:Y:S01]  /*1f00*/  MUFU.EX2 R3, R3 ;  /* 0x0000000300037308 */ /* 0x000fe20000000800 */
[----:B------:R-:W-:Y:S01]  /*1f10*/  FFMA.FTZ R143, R129, R138, -R140 ;  /* 0x0000008a818f7223 */ /* 0x000fe2000001088c */
[----:B------:R-:W-:Y:S01]  /*1f20*/  FADD.FTZ R141, RZ, R142 ;  /* 0x0000008eff8d7221 */ /* 0x000fe20000010000 */
[C---:B------:R-:W-:Y:S01]  /*1f30*/  FMUL.FTZ R138, R127.reuse, R139 ;  /* 0x0000008b7f8a7220 */ /* 0x040fe20000410000 */
[----:B------:R-:W-:-:S04]  /*1f40*/  FMUL.FTZ R135, R127, R137 ;  /* 0x000000897f877220 */ /* 0x000fc80000410000 */
[----:B------:R-:W0:Y:S01]  /*1f50*/  MUFU.COS R2, R145 ;  /* 0x0000009100027308 */ /* 0x000e220000000000 */
[----:B------:R-:W-:Y:S01]  /*1f60*/  FFMA.FTZ R143, R116, R81, R143 ;  /* 0x00000051748f7223 */ /* 0x000fe2000001008f */
[----:B------:R-:W-:Y:S01]  /*1f70*/  FMUL.FTZ R142, R132, R141 ;  /* 0x0000008d848e7220 */ /* 0x000fe20000410000 */
[C---:B------:R-:W-:Y:S01]  /*1f80*/  FFMA.FTZ R138, R126.reuse, R137, -R138 ;  /* 0x000000897e8a7223 */ /* 0x040fe2000001088a */
[----:B------:R-:W-:-:S04]  /*1f90*/  FFMA.FTZ R135, R126, R139, R135 ;  /* 0x0000008b7e877223 */ /* 0x000fc80000010087 */
[----:B------:R-:W1:Y:S01]  /*1fa0*/  MUFU.SIN R136, R145 ;  /* 0x0000009100887308 */ /* 0x000e620000000400 */
[-C--:B------:R-:W-:Y:S01]  /*1fb0*/  FMUL.FTZ R146, R132, R143.reuse ;  /* 0x0000008f84927220 */ /* 0x080fe20000410000 */
[C---:B------:R-:W-:Y:S01]  /*1fc0*/  FFMA.FTZ R144, R131.reuse, R143, -R142 ;  /* 0x0000008f83907223 */ /* 0x040fe2000001088e */
[C---:B------:R-:W-:Y:S01]  /*1fd0*/  FMUL.FTZ R142, R130.reuse, R138 ;  /* 0x0000008a828e7220 */ /* 0x040fe20000410000 */
[----:B------:R-:W-:Y:S01]  /*1fe0*/  FMUL.FTZ R140, R130, R135 ;  /* 0x00000087828c7220 */ /* 0x000fe20000410000 */
[----:B------:R-:W-:Y:S01]  /*1ff0*/  FFMA.FTZ R146, R131, R141, R146 ;  /* 0x0000008d83927223 */ /* 0x000fe20000010092 */
[----:B------:R-:W-:Y:S01]  /*2000*/  FFMA.FTZ R144, R117, R82, R144 ;  /* 0x0000005275907223 */ /* 0x000fe20000010090 */
[C---:B------:R-:W-:Y:S01]  /*2010*/  FFMA.FTZ R142, R129.reuse, R135, R142 ;  /* 0x00000087818e7223 */ /* 0x040fe2000001008e */
[----:B------:R-:W-:Y:S01]  /*2020*/  FFMA.FTZ R140, R129, R138, -R140 ;  /* 0x0000008a818c7223 */ /* 0x000fe2000001088c */
[----:B------:R-:W-:Y:S01]  /*2030*/  FADD.FTZ R146, RZ, R146 ;  /* 0x00000092ff927221 */ /* 0x000fe20000010000 */
[----:B------:R-:W-:Y:S01]  /*2040*/  FMUL.FTZ R138, R134, R144 ;  /* 0x00000090868a7220 */ /* 0x000fe20000410000 */
[----:B0-----:R-:W-:Y:S01]  /*2050*/  FMUL.FTZ R135, R3, R2 ;  /* 0x0000000203877220 */ /* 0x001fe20000410000 */
[----:B------:R-:W-:Y:S01]  /*2060*/  FMUL.FTZ R2, R132, R142 ;  /* 0x0000008e84027220 */ /* 0x000fe20000410000 */
[-C--:B------:R-:W-:Y:S01]  /*2070*/  FMUL.FTZ R137, R134, R146.reuse ;  /* 0x0000009286897220 */ /* 0x080fe20000410000 */
[----:B------:R-:W-:Y:S01]  /*2080*/  FFMA.FTZ R138, R133, R146, R138 ;  /* 0x00000092858a7223 */ /* 0x000fe2000001008a */
[----:B-1----:R-:W-:Y:S01]  /*2090*/  FMUL.FTZ R136, R3, R136 ;  /* 0x0000008803887220 */ /* 0x002fe20000410000 */
[-C--:B------:R-:W-:Y:S01]  /*20a0*/  FFMA.FTZ R3, R131, R140.reuse, -R2 ;  /* 0x0000008c83037223 */ /* 0x080fe20000010802 */
[----:B------:R-:W-:Y:S01]  /*20b0*/  FMUL.FTZ R140, R132, R140 ;  /* 0x0000008c848c7220 */ /* 0x000fe20000410000 */
[----:B------:R-:W-:Y:S01]  /*20c0*/  FFMA.FTZ R137, R133, R144, -R137 ;  /* 0x0000009085897223 */ /* 0x000fe20000010889 */
[----:B------:R-:W-:Y:S01]  /*20d0*/  FADD.FTZ R139, RZ, R138 ;  /* 0x0000008aff8b7221 */ /* 0x000fe20000010000 */
[----:B------:R-:W-:Y:S01]  /*20e0*/  @P2 MOV R138, 0x400 ;  /* 0x00000400008a2802 */ /* 0x000fe20000000f00 */
[----:B------:R-:W-:Y:S01]  /*20f0*/  FFMA.FTZ R140, R131, R142, R140 ;  /* 0x0000008e838c7223 */ /* 0x000fe2000001008c */
[----:B------:R-:W-:Y:S01]  /*2100*/  FFMA.FTZ R2, R118, R83, R137 ;  /* 0x0000005376027223 */ /* 0x000fe20000010089 */
[----:B------:R-:W-:Y:S01]  /*2110*/  FMUL.FTZ R142, R136, R139 ;  /* 0x0000008b888e7220 */ /* 0x000fe20000410000 */
[----:B------:R-:W-:-:S02]  /*2120*/  @P2 LEA R61, R147, R138, 0x18 ;  /* 0x0000008a933d2211 */ /* 0x000fc400078ec0ff */
[-C--:B------:R-:W-:Y:S01]  /*2130*/  FMUL.FTZ R144, R136, R2.reuse ;  /* 0x0000000288907220 */ /* 0x080fe20000410000 */
[----:B------:R-:W-:Y:S01]  /*2140*/  FFMA.FTZ R142, R135, R2, -R142 ;  /* 0x00000002878e7223 */ /* 0x000fe2000001088e */
[----:B------:R-:W-:Y:S01]  /*2150*/  @P2 LEA R2, R32, R61, 0x3 ;  /* 0x0000003d20022211 */ /* 0x000fe200078e18ff */
[C---:B------:R-:W-:Y:S01]  /*2160*/  FMUL.FTZ R138, R134.reuse, R140 ;  /* 0x0000008c868a7220 */ /* 0x040fe20000410000 */
[----:B------:R-:W-:-:S03]  /*2170*/  FMUL.FTZ R137, R134, R3 ;  /* 0x0000000386897220 */ /* 0x000fc60000410000 */
[----:B------:R-:W-:Y:S02]  /*2180*/  FFMA.FTZ R138, R133, R3, -R138 ;  /* 0x00000003858a7223 */ /* 0x000fe4000001088a */
[----:B------:R-:W0:Y:S01]  /*2190*/  @P2 LDS.64 R2, [R2+0x1678] ;  /* 0x0016780002022984 */ /* 0x000e220000000a00 */
[----:B------:R-:W-:Y:S01]  /*21a0*/  BSSY B0, `(.L_x_15491) ;  /* 0x000000a000007945 */ /* 0x000fe20003800000 */
[----:B------:R-:W-:Y:S01]  /*21b0*/  FFMA.FTZ R144, R135, R139, R144 ;  /* 0x0000008b87907223 */ /* 0x000fe20000010090 */
[----:B------:R-:W-:Y:S01]  /*21c0*/  FFMA.FTZ R137, R133, R140, R137 ;  /* 0x0000008c85897223 */ /* 0x000fe20000010089 */
[----:B------:R-:W-:Y:S01]  /*21d0*/  FFMA.FTZ R139, R119, R84, R142 ;  /* 0x00000054778b7223 */ /* 0x000fe2000001008e */
[----:B--2---:R-:W-:Y:S06]  /*21e0*/  @P2 BRA `(.L_x_15492) ;  /* 0x0000000000142947 */ /* 0x004fec0003800000 */
[----:B------:R-:W-:Y:S01]  /*21f0*/  ISETP.NE.AND P2, PT, R40, R109, PT ;  /* 0x0000006d2800720c */ /* 0x000fe20003f45270 */
[----:B0-----:R-:W-:Y:S01]  /*2200*/  HFMA2.MMA R3, -RZ, RZ, 0, 0 ;  /* 0x00000000ff037435 */ /* 0x001fe200000001ff */
[----:B------:R-:W-:-:S11]  /*2210*/  MOV R2, 0x3f800000 ;  /* 0x3f80000000027802 */ /* 0x000fd60000000f00 */
[----:B------:R-:W-:-:S05]  /*2220*/  @P2 LEA R140, R17, R110, 0xb ;  /* 0x0000006e118c2211 */ /* 0x000fca00078e58ff */
[----:B------:R1:W2:Y:S02]  /*2230*/  @P2 LDS.64 R2, [R140+0x670] ;  /* 0x000670008c022984 */ /* 0x0002a40000000a00 */
.L_x_15492:
[----:B------:R-:W-:Y:S05]  /*2240*/  BSYNC B0 ;  /* 0x0000000000007941 */ /* 0x000fea0003800000 */
.L_x_15491:
[----:B-1----:R-:W-:Y:S01]  /*2250*/  FADD.FTZ R140, RZ, R144 ;  /* 0x00000090ff8c7221 */ /* 0x002fe20000010000 */
[CC--:B------:R-:W-:Y:S01]  /*2260*/  FMUL.FTZ R142, R136.reuse, R137.reuse ;  /* 0x00000089888e7220 */ /* 0x0c0fe20000410000 */
[-C--:B------:R-:W-:Y:S01]  /*2270*/  FMUL.FTZ R144, R136, R138.reuse ;  /* 0x0000008a88907220 */ /* 0x080fe20000410000 */
[----:B------:R-:W1:Y:S01]  /*2280*/  SHFL.UP PT, R143, R139, 0x1, RZ ;  /* 0x042000008b8f7989 */ /* 0x000e6200000e00ff */
[----:B------:R-:W-:Y:S01]  /*2290*/  ISETP.GE.AND P2, PT, R33, 0x1, PT ;  /* 0x000000012100780c */ /* 0x000fe20003f46270 */
[C---:B------:R-:W-:Y:S01]  /*22a0*/  FFMA.FTZ R141, R135.reuse, R138, -R142 ;  /* 0x0000008a878d7223 */ /* 0x040fe2000001088e */
[----:B------:R-:W-:Y:S01]  /*22b0*/  FFMA.FTZ R144, R135, R137, R144 ;  /* 0x0000008987907223 */ /* 0x000fe20000010090 */
[----:B------:R-:W3:Y:S01]  /*22c0*/  SHFL.UP PT, R145, R140, 0x1, RZ ;  /* 0x042000008c917989 */ /* 0x000ee200000e00ff */
[CC--:B-----5:R-:W-:Y:S01]  /*22d0*/  FMUL.FTZ R151, R7.reuse, R5.reuse ;  /* 0x0000000507977220 */ /* 0x0e0fe20000410000 */
[-C--:B------:R-:W-:Y:S01]  /*22e0*/  FMUL.FTZ R7, R7, R4.reuse ;  /* 0x0000000407077220 */ /* 0x080fe20000410000 */
[----:B------:R-:W-:Y:S01]  /*22f0*/  ISETP.GE.OR P0, PT, R40, UR5, P0 ;  /* 0x0000000528007c0c */ /* 0x000fe20008706670 */
[----:B------:R-:W4:Y:S01]  /*2300*/  SHFL.UP PT, R137, R141, 0x1, RZ ;  /* 0x042000008d897989 */ /* 0x000f2200000e00ff */
[C---:B------:R-:W-:Y:S01]  /*2310*/  FFMA.FTZ R151, R6.reuse, R4, -R151 ;  /* 0x0000000406977223 */ /* 0x040fe20000010897 */
[----:B------:R-:W-:Y:S01]  /*2320*/  FFMA.FTZ R152, R6, R5, R7 ;  /* 0x0000000506987223 */ /* 0x000fe20000010007 */
[----:B------:R-:W-:Y:S01]  /*2330*/  BSSY B0, `(.L_x_15493) ;  /* 0x00000c2000007945 */ /* 0x000fe20003800000 */
[----:B------:R-:W0:Y:S01]  /*2340*/  SHFL.UP PT, R138, R144, 0x1, RZ ;  /* 0x04200000908a7989 */ /* 0x000e2200000e00ff */
[C---:B------:R-:W-:Y:S01]  /*2350*/  FMUL.FTZ R148, R107.reuse, R151 ;  /* 0x000000976b947220 */ /* 0x040fe20000410000 */
[----:B------:R-:W-:Y:S01]  /*2360*/  FMUL.FTZ R147, R107, R152 ;  /* 0x000000986b937220 */ /* 0x000fe20000410000 */
[C---:B------:R-:W-:Y:S01]  /*2370*/  ISETP.GT.U32.AND P3, PT, R163.reuse, 0x1b, PT ;  /* 0x0000001ba300780c */ /* 0x040fe20003f64070 */
[----:B------:R-:W-:Y:S01]  /*2380*/  SHFL.IDX PT, R8, R8, RZ, 0x1f ;  /* 0x00001fff08087589 */ /* 0x000fe200000e0000 */
[----:B------:R-:W-:Y:S01]  /*2390*/  ISETP.GT.U32.AND P4, PT, R163, 0x17, PT ;  /* 0x00000017a300780c */ /* 0x000fe20003f84070 */
[----:B------:R-:W-:Y:S01]  /*23a0*/  FMUL.FTZ R7, R135, R147 ;  /* 0x0000009387077220 */ /* 0x000fe20000410000 */
[----:B------:R-:W-:-:S03]  /*23b0*/  ISETP.GT.U32.AND P5, PT, R163, 0xf, PT ;  /* 0x0000000fa300780c */ /* 0x000fc60003fa4070 */
[----:B------:R-:W-:Y:S01]  /*23c0*/  FFMA.FTZ R7, -R136, R148, -R7 ;  /* 0x0000009488077223 */ /* 0x000fe20000010907 */
[C---:B-1----:R-:W-:Y:S01]  /*23d0*/  FMUL.FTZ R146, R144.reuse, R143 ;  /* 0x0000008f90927220 */ /* 0x042fe20000410000 */
[----:B---3--:R-:W-:-:S03]  /*23e0*/  FMUL.FTZ R142, R144, R145 ;  /* 0x00000091908e7220 */ /* 0x008fc60000410000 */
[C---:B------:R-:W-:Y:S01]  /*23f0*/  FFMA.FTZ R145, R141.reuse, R145, R146 ;  /* 0x000000918d917223 */ /* 0x040fe20000010092 */
[----:B------:R-:W-:Y:S01]  /*2400*/  FFMA.FTZ R146, R141, R143, -R142 ;  /* 0x0000008f8d927223 */ /* 0x000fe2000001088e */
[----:B----4-:R-:W-:Y:S02]  /*2410*/  FMUL.FTZ R142, R144, R137 ;  /* 0x00000089908e7220 */ /* 0x010fe40000410000 */
[----:B------:R-:W-:Y:S01]  /*2420*/  @P2 FADD.FTZ R140, R140, R145 ;  /* 0x000000918c8c2221 */ /* 0x000fe20000010000 */
[----:B------:R-:W-:Y:S01]  /*2430*/  FMUL.FTZ R143, R106, R151 ;  /* 0x000000976a8f7220 */ /* 0x000fe20000410000 */
[-C--:B0-----:R-:W-:Y:S01]  /*2440*/  FMUL.FTZ R4, R144, R138.reuse ;  /* 0x0000008a90047220 */ /* 0x081fe20000410000 */
[----:B------:R-:W-:Y:S01]  /*2450*/  @P2 FADD.FTZ R139, R139, R146 ;  /* 0x000000928b8b2221 */ /* 0x000fe20000010000 */
[C---:B------:R-:W-:Y:S01]  /*2460*/  FFMA.FTZ R5, R141.reuse, R138, R142 ;  /* 0x0000008a8d057223 */ /* 0x040fe2000001008e */
[----:B------:R-:W0:Y:S01]  /*2470*/  SHFL.UP PT, R146, R140, 0x2, RZ ;  /* 0x044000008c927989 */ /* 0x000e2200000e00ff */
[----:B------:R-:W-:Y:S01]  /*2480*/  @P2 FFMA.FTZ R141, R141, R137, -R4 ;  /* 0x000000898d8d2223 */ /* 0x000fe20000010804 */
[----:B------:R-:W-:-:S02]  /*2490*/  FMUL.FTZ R142, R106, R152 ;  /* 0x000000986a8e7220 */ /* 0x000fc40000410000 */
[----:B------:R-:W1:Y:S01]  /*24a0*/  SHFL.UP PT, R138, R139, 0x2, RZ ;  /* 0x044000008b8a7989 */ /* 0x000e6200000e00ff */
[----:B------:R-:W-:Y:S01]  /*24b0*/  FSEL R5, R144, R5, !P2 ;  /* 0x0000000590057208 */ /* 0x000fe20005000000 */
[----:B------:R-:W-:Y:S01]  /*24c0*/  FMUL.FTZ R144, R136, R147 ;  /* 0x0000009388907220 */ /* 0x000fe20000410000 */
[----:B------:R-:W-:Y:S01]  /*24d0*/  FADD.FTZ R7, -R142, R7 ;  /* 0x000000078e077221 */ /* 0x000fe20000010100 */
[----:B------:R-:W3:Y:S01]  /*24e0*/  SHFL.UP PT, R4, R141, 0x2, RZ ;  /* 0x044000008d047989 */ /* 0x000ee200000e00ff */
[----:B------:R-:W-:Y:S01]  /*24f0*/  ISETP.GE.AND P2, PT, R33, 0x2, PT ;  /* 0x000000022100780c */ /* 0x000fe20003f46270 */
[----:B------:R-:W-:Y:S01]  /*2500*/  FFMA.FTZ R144, R135, R148, -R144 ;  /* 0x0000009487907223 */ /* 0x000fe20000010890 */
[----:B------:R-:W-:Y:S01]  /*2510*/  FMUL.FTZ R150, R134, -R7 ;  /* 0x8000000786967220 */ /* 0x000fe20000410000 */
[----:B------:R-:W4:Y:S02]  /*2520*/  SHFL.UP PT, R6, R5, 0x2, RZ ;  /* 0x0440000005067989 */ /* 0x000f2400000e00ff */
[----:B------:R-:W-:-:S04]  /*2530*/  FADD.FTZ R144, R143, R144 ;  /* 0x000000908f907221 */ /* 0x000fc80000010000 */
[-C--:B------:R-:W-:Y:S01]  /*2540*/  FMUL.FTZ R154, R134, -R144.reuse ;  /* 0x80000090869a7220 */ /* 0x080fe20000410000 */
[----:B------:R-:W-:-:S03]  /*2550*/  FFMA.FTZ R145, R133, R144, -R150 ;  /* 0x0000009085917223 */ /* 0x000fc60000010896 */
[----:B------:R-:W-:Y:S01]  /*2560*/  FFMA.FTZ R149, R133, R7, R154 ;  /* 0x0000000785957223 */ /* 0x000fe2000001009a */
[C---:B0-----:R-:W-:Y:S01]  /*2570*/  FMUL.FTZ R144, R5.reuse, R146 ;  /* 0x0000009205907220 */ /* 0x041fe20000410000 */
[----:B-1----:R-:W-:-:S03]  /*2580*/  FMUL.FTZ R137, R5, R138 ;  /* 0x0000008a05897220 */ /* 0x002fc60000410000 */
[----:B------:R-:W-:Y:S01]  /*2590*/  FFMA.FTZ R138, R141, R138, -R144 ;  /* 0x0000008a8d8a7223 */ /* 0x000fe20000010890 */
[----:B------:R-:W-:Y:S01]  /*25a0*/  FMUL.FTZ R144, R105, R152 ;  /* 0x0000009869907220 */ /* 0x000fe20000410000 */
[----:B---3--:R-:W-:Y:S01]  /*25b0*/  FMUL.FTZ R7, R5, R4 ;  /* 0x0000000405077220 */ /* 0x008fe20000410000 */
[----:B------:R-:W-:Y:S01]  /*25c0*/  FFMA.FTZ R137, R141, R146, R137 ;  /* 0x000000928d897223 */ /* 0x000fe20000010089 */
[----:B------:R-:W-:Y:S01]  /*25d0*/  FMUL.FTZ R146, R105, R151 ;  /* 0x0000009769927220 */ /* 0x000fe20000410000 */
[----:B------:R-:W-:Y:S01]  /*25e0*/  @P2 FADD.FTZ R139, R139, R138 ;  /* 0x0000008a8b8b2221 */ /* 0x000fe20000010000 */
[-C--:B----4-:R-:W-:Y:S01]  /*25f0*/  FFMA.FTZ R154, R141, R6.reuse, R7 ;  /* 0x000000068d9a7223 */ /* 0x090fe20000010007 */
[----:B------:R-:W-:Y:S01]  /*2600*/  FMUL.FTZ R6, R5, R6 ;  /* 0x0000000605067220 */ /* 0x000fe20000410000 */
[----:B------:R-:W-:Y:S01]  /*2610*/  FADD.FTZ R145, R146, R145 ;  /* 0x0000009192917221 */ /* 0x000fe20000010000 */
[----:B------:R-:W-:Y:S01]  /*2620*/  @P2 FADD.FTZ R140, R140, R137 ;  /* 0x000000898c8c2221 */ /* 0x000fe20000010000 */
[----:B------:R-:W-:Y:S01]  /*2630*/  FADD.FTZ R149, -R144, R149 ;  /* 0x0000009590957221 */ /* 0x000fe20000010100 */
[----:B------:R-:W-:Y:S01]  /*2640*/  @P2 FFMA.FTZ R141, R141, R4, -R6 ;  /* 0x000000048d8d2223 */ /* 0x000fe20000010806 */
[C---:B------:R-:W-:Y:S01]  /*2650*/  FMUL.FTZ R4, R132.reuse, -R145 ;  /* 0x8000009184047220 */ /* 0x040fe20000410000 */
[----:B------:R-:W0:Y:S01]  /*2660*/  SHFL.UP PT, R6, R139, 0x4, RZ ;  /* 0x048000008b067989 */ /* 0x000e2200000e00ff */
[-C--:B------:R-:W-:Y:S01]  /*2670*/  FMUL.FTZ R150, R132, -R149.reuse ;  /* 0x8000009584967220 */ /* 0x080fe20000410000 */
[----:B------:R-:W-:Y:S01]  /*2680*/  FSEL R154, R5, R154, !P2 ;  /* 0x0000009a059a7208 */ /* 0x000fe20005000000 */
[C---:B------:R-:W-:Y:S01]  /*2690*/  FFMA.FTZ R138, R131.reuse, R149, R4 ;  /* 0x00000095838a7223 */ /* 0x040fe20000010004 */
[----:B------:R-:W1:Y:S01]  /*26a0*/  SHFL.UP PT, R7, R140, 0x4, RZ ;  /* 0x048000008c077989 */ /* 0x000e6200000e00ff */
[----:B------:R-:W-:Y:S01]  /*26b0*/  FFMA.FTZ R137, R131, R145, -R150 ;  /* 0x0000009183897223 */ /* 0x000fe20000010896 */
[C---:B------:R-:W-:Y:S01]  /*26c0*/  FMUL.FTZ R150, R104.reuse, R151 ;  /* 0x0000009768967220 */ /* 0x040fe20000410000 */
[-C--:B------:R-:W-:Y:S01]  /*26d0*/  FMUL.FTZ R149, R104, R152.reuse ;  /* 0x0000009868957220 */ /* 0x080fe20000410000 */
[----:B------:R-:W3:Y:S01]  /*26e0*/  SHFL.UP PT, R4, R141, 0x4, RZ ;  /* 0x048000008d047989 */ /* 0x000ee200000e00ff */
[----:B------:R-:W-:Y:S01]  /*26f0*/  ISETP.GE.AND P2, PT, R33, 0x4, PT ;  /* 0x000000042100780c */ /* 0x000fe20003f46270 */
[----:B------:R-:W-:Y:S01]  /*2700*/  FADD.FTZ R137, R150, R137 ;  /* 0x0000008996897221 */ /* 0x000fe20000010000 */
[----:B------:R-:W-:Y:S01]  /*2710*/  FADD.FTZ R138, -R149, R138 ;  /* 0x0000008a958a7221 */ /* 0x000fe20000010100 */
[----:B------:R-:W4:Y:S01]  /*2720*/  SHFL.UP PT, R5, R154, 0x4, RZ ;  /* 0x048000009a057989 */ /* 0x000f2200000e00ff */
[----:B------:R-:W-:Y:S01]  /*2730*/  FMUL.FTZ R145, R103, R152 ;  /* 0x0000009867917220 */ /* 0x000fe20000410000 */
[C---:B------:R-:W-:Y:S01]  /*2740*/  FMUL.FTZ R158, R130.reuse, -R137 ;  /* 0x80000089829e7220 */ /* 0x040fe20000410000 */
[----:B------:R-:W-:-:S03]  /*2750*/  FMUL.FTZ R156, R130, -R138 ;  /* 0x8000008a829c7220 */ /* 0x000fc60000410000 */
[C---:B------:R-:W-:Y:S01]  /*2760*/  FFMA.FTZ R158, R129.reuse, R138, R158 ;  /* 0x0000008a819e7223 */ /* 0x040fe2000001009e */
[----:B------:R-:W-:Y:S01]  /*2770*/  FFMA.FTZ R137, R129, R137, -R156 ;  /* 0x0000008981897223 */ /* 0x000fe2000001089c */
[----:B------:R-:W-:Y:S02]  /*2780*/  FMUL.FTZ R138, R103, R151 ;  /* 0x00000097678a7220 */ /* 0x000fe40000410000 */
[----:B------:R-:W-:Y:S02]  /*2790*/  FADD.FTZ R158, -R145, R158 ;  /* 0x0000009e919e7221 */ /* 0x000fe40000010100 */
[----:B------:R-:W-:Y:S01]  /*27a0*/  FADD.FTZ R153, R138, R137 ;  /* 0x000000898a997221 */ /* 0x000fe20000010000 */
[C---:B0-----:R-:W-:Y:S01]  /*27b0*/  FMUL.FTZ R156, R154.reuse, R6 ;  /* 0x000000069a9c7220 */ /* 0x041fe20000410000 */
[C---:B------:R-:W-:Y:S01]  /*27c0*/  FMUL.FTZ R155, R127.reuse, -R158 ;  /* 0x8000009e7f9b7220 */ /* 0x040fe20000410000 */
[----:B-1----:R-:W-:Y:S01]  /*27d0*/  FMUL.FTZ R137, R154, R7 ;  /* 0x000000079a897220 */ /* 0x002fe20000410000 */
[----:B------:R-:W-:Y:S01]  /*27e0*/  FMUL.FTZ R157, R127, -R153 ;  /* 0x800000997f9d7220 */ /* 0x000fe20000410000 */
[C---:B------:R-:W-:Y:S01]  /*27f0*/  FFMA.FTZ R7, R141.reuse, R7, R156 ;  /* 0x000000078d077223 */ /* 0x040fe2000001009c */
[----:B------:R-:W-:Y:S01]  /*2800*/  FFMA.FTZ R155, R126, R153, -R155 ;  /* 0x000000997e9b7223 */ /* 0x000fe2000001089b */
[C---:B------:R-:W-:Y:S01]  /*2810*/  FFMA.FTZ R156, R141.reuse, R6, -R137 ;  /* 0x000000068d9c7223 */ /* 0x040fe20000010889 */
[----:B---3--:R-:W-:Y:S01]  /*2820*/  FMUL.FTZ R6, R154, R4 ;  /* 0x000000049a067220 */ /* 0x008fe20000410000 */
[----:B------:R-:W-:Y:S01]  /*2830*/  FFMA.FTZ R160, R126, R158, R157 ;  /* 0x0000009e7ea07223 */ /* 0x000fe2000001009d */
[----:B--2---:R-:W-:Y:S01]  /*2840*/  FMUL.FTZ R158, R136, -R2 ;  /* 0x80000002889e7220 */ /* 0x004fe20000410000 */
[----:B------:R-:W-:Y:S01]  /*2850*/  @P2 FADD.FTZ R140, R140, R7 ;  /* 0x000000078c8c2221 */ /* 0x000fe20000010000 */
[-C--:B----4-:R-:W-:Y:S01]  /*2860*/  FFMA.FTZ R7, R141, R5.reuse, R6 ;  /* 0x000000058d077223 */ /* 0x090fe20000010006 */
[----:B------:R-:W-:Y:S01]  /*2870*/  FMUL.FTZ R6, R154, R5 ;  /* 0x000000059a067220 */ /* 0x000fe20000410000 */
[-C--:B------:R-:W-:Y:S01]  /*2880*/  FMUL.FTZ R137, R136, R3.reuse ;  /* 0x0000000388897220 */ /* 0x080fe20000410000 */
[----:B------:R-:W-:Y:S01]  /*2890*/  FFMA.FTZ R5, R135, -R3, R158 ;  /* 0x8000000387057223 */ /* 0x000fe2000001009e */
[----:B------:R-:W-:Y:S01]  /*28a0*/  @P2 FADD.FTZ R139, R139, R156 ;  /* 0x0000009c8b8b2221 */ /* 0x000fe20000010000 */
[----:B------:R-:W-:Y:S01]  /*28b0*/  @P2 FFMA.FTZ R141, R141, R4, -R6 ;  /* 0x000000048d8d2223 */ /* 0x000fe20000010806 */
[----:B------:R-:W-:Y:S01]  /*28c0*/  FFMA.FTZ R137, R135, R2, -R137 ;  /* 0x0000000287897223 */ /* 0x000fe20000010889 */
[----:B------:R-:W-:Y:S01]  /*28d0*/  FMUL.FTZ R4, R134, -R5 ;  /* 0x8000000586047220 */ /* 0x000fe20000410000 */
[----:B------:R-:W0:Y:S01]  /*28e0*/  SHFL.UP PT, R158, R140, 0x8, RZ ;  /* 0x050000008c9e7989 */ /* 0x000e2200000e00ff */
[----:B------:R-:W-:Y:S01]  /*28f0*/  FSEL R7, R154, R7, !P2 ;  /* 0x000000079a077208 */ /* 0x000fe20005000000 */
[-C--:B------:R-:W-:Y:S01]  /*2900*/  FMUL.FTZ R6, R134, -R137.reuse ;  /* 0x8000008986067220 */ /* 0x080fe20000410000 */
[C---:B------:R-:W-:Y:S01]  /*2910*/  FFMA.FTZ R137, R133.reuse, R137, -R4 ;  /* 0x0000008985897223 */ /* 0x040fe20000010804 */
[----:B------:R-:W1:Y:S01]  /*2920*/  SHFL.UP PT, R156, R139, 0x8, RZ ;  /* 0x050000008b9c7989 */ /* 0x000e6200000e00ff */
[----:B------:R-:W-:Y:S01]  /*2930*/  FMUL.FTZ R153, R102, R152 ;  /* 0x0000009866997220 */ /* 0x000fe20000410000 */
[----:B------:R-:W-:Y:S01]  /*2940*/  FFMA.FTZ R5, R133, R5, R6 ;  /* 0x0000000585057223 */ /* 0x000fe20000010006 */
[C---:B------:R-:W-:Y:S01]  /*2950*/  FMUL.FTZ R162, R132.reuse, -R137 ;  /* 0x8000008984a27220 */ /* 0x040fe20000410000 */
[----:B------:R-:W2:Y:S01]  /*2960*/  SHFL.UP PT, R4, R141, 0x8, RZ ;  /* 0x050000008d047989 */ /* 0x000ea200000e00ff */
[----:B------:R-:W-:Y:S01]  /*2970*/  FADD.FTZ R157, -R153, R160 ;  /* 0x000000a0999d7221 */ /* 0x000fe20000010100 */
[-C--:B------:R-:W-:Y:S01]  /*2980*/  FMUL.FTZ R160, R132, -R5.reuse ;  /* 0x8000000584a07220 */ /* 0x080fe20000410000 */
[C---:B------:R-:W-:Y:S01]  /*2990*/  FFMA.FTZ R162, R131.reuse, R5, R162 ;  /* 0x0000000583a27223 */ /* 0x040fe200000100a2 */
[----:B------:R-:W3:Y:S01]  /*29a0*/  SHFL.UP PT, R6, R7, 0x8, RZ ;  /* 0x0500000007067989 */ /* 0x000ee200000e00ff */
[----:B------:R-:W-:Y:S01]  /*29b0*/  FMUL.FTZ R154, R102, R151 ;  /* 0x00000097669a7220 */ /* 0x000fe20000410000 */
[----:B------:R-:W-:Y:S01]  /*29c0*/  FFMA.FTZ R137, R131, R137, -R160 ;  /* 0x0000008983897223 */ /* 0x000fe200000108a0 */
[----:B------:R-:W-:Y:S01]  /*29d0*/  ISETP.GE.AND P2, PT, R33, 0x8, PT ;  /* 0x000000082100780c */ /* 0x000fe20003f46270 */
[----:B------:R-:W-:Y:S01]  /*29e0*/  FMUL.FTZ R164, R130, -R162 ;  /* 0x800000a282a47220 */ /* 0x000fe20000410000 */
[----:B------:R-:W-:Y:S01]  /*29f0*/  FADD.FTZ R155, R154, R155 ;  /* 0x0000009b9a9b7221 */ /* 0x000fe20000010000 */
[----:B------:R-:W-:Y:S01]  /*2a00*/  FMUL.FTZ R160, R130, -R137 ;  /* 0x8000008982a07220 */ /* 0x000fe20000410000 */
[----:B------:R-:W-:Y:S01]  /*2a10*/  FMUL.FTZ R159, R125, -R157 ;  /* 0x8000009d7d9f7220 */ /* 0x000fe20000410000 */
[----:B------:R-:W-:-:S02]  /*2a20*/  FFMA.FTZ R164, R129, R137, -R164 ;  /* 0x0000008981a47223 */ /* 0x000fc400000108a4 */
[----:B------:R-:W-:Y:S01]  /*2a30*/  FFMA.FTZ R162, R129, R162, R160 ;  /* 0x000000a281a27223 */ /* 0x000fe200000100a0 */
[CC--:B------:R-:W-:Y:S01]  /*2a40*/  FFMA.FTZ R167, R124.reuse, R155.reuse, -R159 ;  /* 0x0000009b7ca77223 */ /* 0x0c0fe2000001089f */
[----:B0-----:R-:W-:Y:S01]  /*2a50*/  FMUL.FTZ R160, R7, R158 ;  /* 0x0000009e07a07220 */ /* 0x001fe20000410000 */
[----:B------:R-:W-:Y:S01]  /*2a60*/  FMUL.FTZ R155, R125, -R155 ;  /* 0x8000009b7d9b7220 */ /* 0x000fe20000410000 */
[----:B------:R-:W-:Y:S01]  /*2a70*/  FMUL.FTZ R137, R127, -R162 ;  /* 0x800000a27f897220 */ /* 0x000fe20000410000 */
[-C--:B-1----:R-:W-:Y:S01]  /*2a80*/  FMUL.FTZ R5, R7, R156.reuse ;  /* 0x0000009c07057220 */ /* 0x082fe20000410000 */
[----:B------:R-:W-:Y:S01]  /*2a90*/  FFMA.FTZ R160, R141, R156, -R160 ;  /* 0x0000009c8da07223 */ /* 0x000fe200000108a0 */
[----:B------:R-:W-:Y:S01]  /*2aa0*/  FFMA.FTZ R166, R124, R157, R155 ;  /* 0x0000009d7ca67223 */ /* 0x000fe2000001009b */
[----:B------:R-:W-:Y:S01]  /*2ab0*/  FMUL.FTZ R155, R127, -R164 ;  /* 0x800000a47f9b7220 */ /* 0x000fe20000410000 */
[----:B------:R-:W-:Y:S01]  /*2ac0*/  FFMA.FTZ R5, R141, R158, R5 ;  /* 0x0000009e8d057223 */ /* 0x000fe20000010005 */
[----:B--2---:R-:W-:Y:S01]  /*2ad0*/  FMUL.FTZ R156, R7, R4 ;  /* 0x00000004079c7220 */ /* 0x004fe20000410000 */
[C---:B------:R-:W-:Y:S01]  /*2ae0*/  FFMA.FTZ R137, R126.reuse, R164, -R137 ;  /* 0x000000a47e897223 */ /* 0x040fe20000010889 */
[----:B------:R-:W-:Y:S01]  /*2af0*/  FFMA.FTZ R164, R126, R162, R155 ;  /* 0x000000a27ea47223 */ /* 0x000fe2000001009b */
[----:B------:R-:W-:Y:S01]  /*2b00*/  @P2 FADD.FTZ R140, R140, R5 ;  /* 0x000000058c8c2221 */ /* 0x000fe20000010000 */
[-C--:B---3--:R-:W-:Y:S01]  /*2b10*/  FFMA.FTZ R156, R141, R6.reuse, R156 ;  /* 0x000000068d9c7223 */ /* 0x088fe2000001009c */
[----:B------:R-:W-:Y:S01]  /*2b20*/  FMUL.FTZ R6, R7, R6 ;  /* 0x0000000607067220 */ /* 0x000fe20000410000 */
[----:B------:R-:W-:Y:S01]  /*2b30*/  @P2 FADD.FTZ R139, R139, R160 ;  /* 0x000000a08b8b2221 */ /* 0x000fe20000010000 */
[----:B------:R-:W-:Y:S01]  /*2b40*/  FMUL.FTZ R157, R101, R152 ;  /* 0x00000098659d7220 */ /* 0x000fe20000410000 */
[----:B------:R-:W0:Y:S01]  /*2b50*/  SHFL.UP PT, R162, R140, 0x10, RZ ;  /* 0x060000008ca27989 */ /* 0x000e2200000e00ff */
[----:B------:R-:W-:Y:S01]  /*2b60*/  @P2 FFMA.FTZ R141, R141, R4, -R6 ;  /* 0x000000048d8d2223 */ /* 0x000fe20000010806 */
[----:B------:R-:W-:Y:S01]  /*2b70*/  FSEL R158, R7, R156, !P2 ;  /* 0x0000009c079e7208 */ /* 0x000fe20005000000 */
[----:B------:R-:W-:Y:S01]  /*2b80*/  FMUL.FTZ R7, R125, -R164 ;  /* 0x800000a47d077220 */ /* 0x000fe20000410000 */
[----:B------:R-:W1:Y:S01]  /*2b90*/  SHFL.UP PT, R160, R139, 0x10, RZ ;  /* 0x060000008ba07989 */ /* 0x000e6200000e00ff */
[----:B------:R-:W-:Y:S01]  /*2ba0*/  FMUL.FTZ R156, R101, R151 ;  /* 0x00000097659c7220 */ /* 0x000fe20000410000 */
[----:B------:R-:W-:Y:S01]  /*2bb0*/  FADD.FTZ R168, -R157, R166 ;  /* 0x000000a69da87221 */ /* 0x000fe20000010100 */
[-C--:B------:R-:W-:Y:S01]  /*2bc0*/  FFMA.FTZ R170, R124, R137.reuse, -R7 ;  /* 0x000000897caa7223 */ /* 0x080fe20000010807 */
[----:B------:R-:W2:Y:S01]  /*2bd0*/  SHFL.UP PT, R159, R141, 0x10, RZ ;  /* 0x060000008d9f7989 */ /* 0x000ea200000e00ff */
[----:B------:R-:W-:Y:S01]  /*2be0*/  FMUL.FTZ R137, R125, -R137 ;  /* 0x800000897d897220 */ /* 0x000fe20000410000 */
[----:B------:R-:W-:Y:S01]  /*2bf0*/  FADD.FTZ R166, R156, R167 ;  /* 0x000000a79ca67221 */ /* 0x000fe20000010000 */
[----:B------:R-:W-:Y:S01]  /*2c00*/  FMUL.FTZ R174, R121, -R168 ;  /* 0x800000a879ae7220 */ /* 0x000fe20000410000 */
[----:B------:R-:W3:Y:S01]  /*2c10*/  SHFL.UP PT, R155, R158, 0x10, RZ ;  /* 0x060000009e9b7989 */ /* 0x000ee200000e00ff */
[----:B------:R-:W-:Y:S01]  /*2c20*/  FFMA.FTZ R172, R124, R164, R137 ;  /* 0x000000a47cac7223 */ /* 0x000fe20000010089 */
[----:B------:R-:W-:Y:S01]  /*2c30*/  HFMA2.MMA R5, -RZ, RZ, 0, 0 ;  /* 0x00000000ff057435 */ /* 0x000fe200000001ff */
[----:B------:R-:W-:Y:S01]  /*2c40*/  ISETP.GE.AND P2, PT, R33, 0x10, PT ;  /* 0x000000102100780c */ /* 0x000fe20003f46270 */
[-C--:B------:R-:W-:Y:S01]  /*2c50*/  FMUL.FTZ R167, R121, -R166.reuse ;  /* 0x800000a679a77220 */ /* 0x080fe20000410000 */
[----:B------:R-:W-:Y:S01]  /*2c60*/  FFMA.FTZ R171, R123, R166, -R174 ;  /* 0x000000a67bab7223 */ /* 0x000fe200000108ae */
[----:B------:R-:W-:-:S02]  /*2c70*/  MOV R4, 0x3f800000 ;  /* 0x3f80000000047802 */ /* 0x000fc40000000f00 */
[----:B------:R-:W-:Y:S01]  /*2c80*/  CS2R R6, SRZ ;  /* 0x0000000000067805 */ /* 0x000fe2000001ff00 */
[----:B------:R-:W-:Y:S01]  /*2c90*/  FFMA.FTZ R174, R123, R168, R167 ;  /* 0x000000a87bae7223 */ /* 0x000fe200000100a7 */
[----:B------:R-:W-:Y:S01]  /*2ca0*/  FMUL.FTZ R137, R121, -R172 ;  /* 0x800000ac79897220 */ /* 0x000fe20000410000 */
[----:B0-----:R-:W-:-:S03]  /*2cb0*/  FMUL.FTZ R164, R158, R162 ;  /* 0x000000a29ea47220 */ /* 0x001fc60000410000 */
[----:B------:R0:W4:Y:S01]  /*2cc0*/  @!P0 LDS.128 R4, [R108+0x1770] ;  /* 0x001770006c048984 */ /* 0x0001220000000c00 */
[----:B------:R-:W-:Y:S01]  /*2cd0*/  ISETP.NE.AND P0, PT, R163, 0x1f, PT ;  /* 0x0000001fa300780c */ /* 0x000fe20003f05270 */
[----:B------:R-:W-:Y:S01]  /*2ce0*/  FFMA.FTZ R137, R123, R170, -R137 ;  /* 0x000000aa7b897223 */ /* 0x000fe20000010889 */
[-C--:B-1----:R-:W-:Y:S01]  /*2cf0*/  FFMA.FTZ R166, R141, R160.reuse, -R164 ;  /* 0x000000a08da67223 */ /* 0x082fe200000108a4 */
[C---:B------:R-:W-:Y:S01]  /*2d00*/  FMUL.FTZ R168, R158.reuse, R160 ;  /* 0x000000a09ea87220 */ /* 0x040fe20000410000 */
[----:B------:R-:W-:Y:S01]  /*2d10*/  FMUL.FTZ R170, R121, -R170 ;  /* 0x800000aa79aa7220 */ /* 0x000fe20000410000 */
[C---:B--2---:R-:W-:Y:S02]  /*2d20*/  FMUL.FTZ R164, R158.reuse, R159 ;  /* 0x0000009f9ea47220 */ /* 0x044fe40000410000 */
[----:B------:R-:W-:Y:S01]  /*2d30*/  FFMA.FTZ R167, R141, R162, R168 ;  /* 0x000000a28da77223 */ /* 0x000fe200000100a8 */
[----:B------:R-:W-:Y:S01]  /*2d40*/  @P2 FADD.FTZ R139, R139, R166 ;  /* 0x000000a68b8b2221 */ /* 0x000fe20000010000 */
[-C--:B---3--:R-:W-:Y:S01]  /*2d50*/  FFMA.FTZ R169, R141, R155.reuse, R164 ;  /* 0x0000009b8da97223 */ /* 0x088fe200000100a4 */
[----:B------:R-:W-:Y:S01]  /*2d60*/  FMUL.FTZ R160, R158, R155 ;  /* 0x0000009b9ea07220 */ /* 0x000fe20000410000 */
[----:B------:R-:W-:Y:S01]  /*2d70*/  @P2 FADD.FTZ R140, R140, R167 ;  /* 0x000000a78c8c2221 */ /* 0x000fe20000010000 */
[----:B------:R-:W-:Y:S01]  /*2d80*/  FFMA.FTZ R155, R123, R172, R170 ;  /* 0x000000ac7b9b7223 */ /* 0x000fe200000100aa */
[----:B------:R0:W1:Y:S01]  /*2d90*/  SHFL.DOWN PT, R167, R137, 0x1, 0x1f ;  /* 0x08201f0089a77f89 */ /* 0x00006200000e0000 */
[----:B------:R-:W-:Y:S01]  /*2da0*/  @P2 FFMA.FTZ R141, R141, R159, -R160 ;  /* 0x0000009f8d8d2223 */ /* 0x000fe200000108a0 */
[----:B------:R-:W-:Y:S01]  /*2db0*/  FSEL R169, R158, R169, !P2 ;  /* 0x000000a99ea97208 */ /* 0x000fe20005000000 */
[C---:B------:R-:W-:Y:S01]  /*2dc0*/  FMUL.FTZ R158, R0.reuse, R151 ;  /* 0x00000097009e7220 */ /* 0x040fe20000410000 */
[----:B------:R-:W-:Y:S01]  /*2dd0*/  FMUL.FTZ R159, R0, R152 ;  /* 0x00000098009f7220 */ /* 0x000fe20000410000 */
[----:B------:R0:W2:Y:S01]  /*2de0*/  SHFL.IDX PT, R160, R9, RZ, 0x1f ;  /* 0x00001fff09a07589 */ /* 0x0000a200000e0000 */
[----:B------:R-:W-:Y:S01]  /*2df0*/  ISETP.GT.U32.AND P2, PT, R163, 0x1d, PT ;  /* 0x0000001da300780c */ /* 0x000fe20003f44070 */
[----:B------:R-:W-:Y:S01]  /*2e00*/  FADD.FTZ R151, R158, R171 ;  /* 0x000000ab9e977221 */ /* 0x000fe20000010000 */
[----:B------:R-:W-:Y:S01]  /*2e10*/  FADD.FTZ R152, -R159, R174 ;  /* 0x000000ae9f987221 */ /* 0x000fe20000010100 */
[----:B------:R0:W3:Y:S04]  /*2e20*/  SHFL.DOWN PT, R171, R155, 0x1, 0x1f ;  /* 0x08201f009bab7f89 */ /* 0x0000e800000e0000 */
[----:B------:R0:W0:Y:S04]  /*2e30*/  SHFL.DOWN PT, R166, R151, 0x1, 0x1f ;  /* 0x08201f0097a67f89 */ /* 0x00002800000e0000 */
[----:B------:R0:W0:Y:S04]  /*2e40*/  SHFL.DOWN PT, R9, R152, 0x1, 0x1f ;  /* 0x08201f0098097f89 */ /* 0x00002800000e0000 */
[----:B------:R-:W0:Y:S04]  /*2e50*/  SHFL.UP PT, R139, R139, 0x1, RZ ;  /* 0x042000008b8b7989 */ /* 0x000e2800000e00ff */
[----:B------:R-:W0:Y:S04]  /*2e60*/  SHFL.UP PT, R140, R140, 0x1, RZ ;  /* 0x042000008c8c7989 */ /* 0x000e2800000e00ff */
[----:B------:R-:W0:Y:S04]  /*2e70*/  SHFL.UP PT, R141, R141, 0x1, RZ ;  /* 0x042000008d8d7989 */ /* 0x000e2800000e00ff */
[----:B------:R-:W0:Y:S01]  /*2e80*/  SHFL.UP PT, R169, R169, 0x1, RZ ;  /* 0x04200000a9a97989 */ /* 0x000e2200000e00ff */
[----:B-1234-:R-:W-:Y:S05]  /*2e90*/  @!P0 BRA `(.L_x_15494) ;  /* 0x00000000002c8947 */ /* 0x01efea0003800000 */
[C---:B0-----:R-:W-:Y:S01]  /*2ea0*/  FMUL.FTZ R164, R155.reuse, R9 ;  /* 0x000000099ba47220 */ /* 0x041fe20000410000 */
[C---:B------:R-:W-:Y:S01]  /*2eb0*/  FMUL.FTZ R162, R155.reuse, R171 ;  /* 0x000000ab9ba27220 */ /* 0x040fe20000410000 */
[-C--:B------:R-:W-:Y:S02]  /*2ec0*/  FMUL.FTZ R168, R155, R166.reuse ;  /* 0x000000a69ba87220 */ /* 0x080fe40000410000 */
[----:B------:R-:W-:Y:S01]  /*2ed0*/  FFMA.FTZ R166, R137, R166, -R164 ;  /* 0x000000a689a67223 */ /* 0x000fe200000108a4 */
[C---:B------:R-:W-:Y:S01]  /*2ee0*/  FMUL.FTZ R164, R167.reuse, R155 ;  /* 0x0000009ba7a47220 */ /* 0x040fe20000410000 */
[----:B------:R-:W-:Y:S01]  /*2ef0*/  FFMA.FTZ R162, R167, R137, -R162 ;  /* 0x00000089a7a27223 */ /* 0x000fe200000108a2 */
[----:B------:R-:W-:Y:S01]  /*2f00*/  FFMA.FTZ R9, R137, R9, R168 ;  /* 0x0000000989097223 */ /* 0x000fe200000100a8 */
[----:B------:R-:W-:Y:S01]  /*2f10*/  FADD.FTZ R151, R151, R166 ;  /* 0x000000a697977221 */ /* 0x000fe20000010000 */
[----:B------:R-:W-:Y:S02]  /*2f20*/  FFMA.FTZ R155, R137, R171, R164 ;  /* 0x000000ab899b7223 */ /* 0x000fe400000100a4 */
[----:B------:R-:W-:Y:S01]  /*2f30*/  FADD.FTZ R152, R152, R9 ;  /* 0x0000000998987221 */ /* 0x000fe20000010000 */
[----:B------:R-:W-:-:S07]  /*2f40*/  MOV R137, R162 ;  /* 0x000000a200897202 */ /* 0x000fce0000000f00 */
.L_x_15494:
[----:B------:R-:W-:Y:S05]  /*2f50*/  BSYNC B0 ;  /* 0x0000000000007941 */ /* 0x000fea0003800000 */
.L_x_15493:
[----:B------:R1:W2:Y:S01]  /*2f60*/  SHFL.DOWN PT, R167, R137, 0x2, 0x1f ;  /* 0x08401f0089a77f89 */ /* 0x0002a200000e0000 */
[----:B------:R-:W-:Y:S03]  /*2f70*/  BSSY B0, `(.L_x_15495) ;  /* 0x0000010000007945 */ /* 0x000fe60003800000 */
[----:B------:R1:W3:Y:S04]  /*2f80*/  SHFL.DOWN PT, R171, R155, 0x2, 0x1f ;  /* 0x08401f009bab7f89 */ /* 0x0002e800000e0000 */
[----:B0-----:R1:W0:Y:S04]  /*2f90*/  SHFL.DOWN PT, R166, R151, 0x2, 0x1f ;  /* 0x08401f0097a67f89 */ /* 0x00122800000e0000 */
[----:B------:R1:W4:Y:S01]  /*2fa0*/  SHFL.DOWN PT, R9, R152, 0x2, 0x1f ;  /* 0x08401f0098097f89 */ /* 0x00032200000e0000 */
[----:B------:R-:W-:Y:S05]  /*2fb0*/  @P2 BRA `(.L_x_15496) ;  /* 0x00000000002c2947 */ /* 0x000fea0003800000 */
[C---:B----4-:R-:W-:Y:S01]  /*2fc0*/  FMUL.FTZ R164, R155.reuse, R9 ;  /* 0x000000099ba47220 */ /* 0x050fe20000410000 */
[C---:B---3--:R-:W-:Y:S01]  /*2fd0*/  FMUL.FTZ R162, R155.reuse, R171 ;  /* 0x000000ab9ba27220 */ /* 0x048fe20000410000 */
[-C--:B0-----:R-:W-:Y:S02]  /*2fe0*/  FMUL.FTZ R168, R155, R166.reuse ;  /* 0x000000a69ba87220 */ /* 0x081fe40000410000 */
[----:B------:R-:W-:Y:S01]  /*2ff0*/  FFMA.FTZ R166, R137, R166, -R164 ;  /* 0x000000a689a67223 */ /* 0x000fe200000108a4 */
[-C--:B--2---:R-:W-:Y:S01]  /*3000*/  FMUL.FTZ R164, R155, R167.reuse ;  /* 0x000000a79ba47220 */ /* 0x084fe20000410000 */
[C---:B------:R-:W-:Y:S01]  /*3010*/  FFMA.FTZ R162, R137.reuse, R167, -R162 ;  /* 0x000000a789a27223 */ /* 0x040fe200000108a2 */
[----:B------:R-:W-:Y:S01]  /*3020*/  FFMA.FTZ R9, R137, R9, R168 ;  /* 0x0000000989097223 */ /* 0x000fe200000100a8 */
[----:B-1----:R-:W-:Y:S01]  /*3030*/  FADD.FTZ R151, R151, R166 ;  /* 0x000000a697977221 */ /* 0x002fe20000010000 */
[----:B------:R-:W-:Y:S02]  /*3040*/  FFMA.FTZ R155, R137, R171, R164 ;  /* 0x000000ab899b7223 */ /* 0x000fe400000100a4 */
[----:B------:R-:W-:Y:S01]  /*3050*/  FADD.FTZ R152, R152, R9 ;  /* 0x0000000998987221 */ /* 0x000fe20000010000 */
[----:B------:R-:W-:-:S07]  /*3060*/  MOV R137, R162 ;  /* 0x000000a200897202 */ /* 0x000fce0000000f00 */
.L_x_15496:
[----:B------:R-:W-:Y:S05]  /*3070*/  BSYNC B0 ;  /* 0x0000000000007941 */ /* 0x000fea0003800000 */
.L_x_15495:
[----:B--2---:R2:W1:Y:S01]  /*3080*/  SHFL.DOWN PT, R167, R137, 0x4, 0x1f ;  /* 0x08801f0089a77f89 */ /* 0x00446200000e0000 */
[----:B------:R-:W-:Y:S03]  /*3090*/  BSSY B0, `(.L_x_15497) ;  /* 0x0000010000007945 */ /* 0x000fe60003800000 */
[----:B---3--:R2:W3:Y:S04]  /*30a0*/  SHFL.DOWN PT, R171, R155, 0x4, 0x1f ;  /* 0x08801f009bab7f89 */ /* 0x0084e800000e0000 */
[----:B0-----:R2:W0:Y:S04]  /*30b0*/  SHFL.DOWN PT, R166, R151, 0x4, 0x1f ;  /* 0x08801f0097a67f89 */ /* 0x00142800000e0000 */
[----:B----4-:R2:W4:Y:S01]  /*30c0*/  SHFL.DOWN PT, R9, R152, 0x4, 0x1f ;  /* 0x08801f0098097f89 */ /* 0x01052200000e0000 */
[----:B------:R-:W-:Y:S05]  /*30d0*/  @P3 BRA `(.L_x_15498) ;  /* 0x00000000002c3947 */ /* 0x000fea0003800000 */
[C---:B----4-:R-:W-:Y:S01]  /*30e0*/  FMUL.FTZ R164, R155.reuse, R9 ;  /* 0x000000099ba47220 */ /* 0x050fe20000410000 */
[C---:B---3--:R-:W-:Y:S01]  /*30f0*/  FMUL.FTZ R162, R155.reuse, R171 ;  /* 0x000000ab9ba27220 */ /* 0x048fe20000410000 */
[-C--:B0-----:R-:W-:Y:S02]  /*3100*/  FMUL.FTZ R168, R155, R166.reuse ;  /* 0x000000a69ba87220 */ /* 0x081fe40000410000 */
        /* <DEDUP_REMOVED lines=8> */
.L_x_15498:
[----:B------:R-:W-:Y:S05]  /*3190*/  BSYNC B0 ;  /* 0x0000000000007941 */ /* 0x000fea0003800000 */
.L_x_15497:
[----:B-1----:R1:W1:Y:S01]  /*31a0*/  SHFL.DOWN PT, R167, R137, 0x8, 0x1f ;  /* 0x09001f0089a77f89 */ /* 0x00226200000e0000 */
[----:B------:R-:W-:Y:S03]  /*31b0*/  BSSY B0, `(.L_x_15499) ;  /* 0x0000010000007945 */ /* 0x000fe60003800000 */
[----:B---3--:R3:W1:Y:S04]  /*31c0*/  SHFL.DOWN PT, R171, R155, 0x8, 0x1f ;  /* 0x09001f009bab7f89 */ /* 0x00866800000e0000 */
[----:B0-----:R3:W0:Y:S04]  /*31d0*/  SHFL.DOWN PT, R166, R151, 0x8, 0x1f ;  /* 0x09001f0097a67f89 */ /* 0x00162800000e0000 */
        /* <DEDUP_REMOVED lines=13> */
.L_x_15500:
[----:B------:R-:W-:Y:S05]  /*32b0*/  BSYNC B0 ;  /* 0x0000000000007941 */ /* 0x000fea0003800000 */
.L_x_15499:
[----:B-1----:R1:W1:Y:S01]  /*32c0*/  SHFL.DOWN PT, R167, R137, 0x10, 0x1f ;  /* 0x0a001f0089a77f89 */ /* 0x00226200000e0000 */
[----:B------:R-:W-:Y:S03]  /*32d0*/  BSSY B0, `(.L_x_15501) ;  /* 0x0000010000007945 */ /* 0x000fe60003800000 */
[----:B------:R1:W1:Y:S04]  /*32e0*/  SHFL.DOWN PT, R171, R155, 0x10, 0x1f ;  /* 0x0a001f009bab7f89 */ /* 0x00026800000e0000 */
[----:B0-----:R0:W0:Y:S04]  /*32f0*/  SHFL.DOWN PT, R166, R151, 0x10, 0x1f ;  /* 0x0a001f0097a67f89 */ /* 0x00102800000e0000 */
[----:B----4-:R4:W0:Y:S01]  /*3300*/  SHFL.DOWN PT, R9, R152, 0x10, 0x1f ;  /* 0x0a001f0098097f89 */ /* 0x01082200000e0000 */
[----:B------:R-:W-:Y:S05]  /*3310*/  @P5 BRA `(.L_x_15502) ;  /* 0x00000000002c5947 */ /* 0x000fea0003800000 */
[C---:B0-----:R-:W-:Y:S01]  /*3320*/  FMUL.FTZ R164, R155.reuse, R9 ;  /* 0x000000099ba47220 */ /* 0x041fe20000410000 */
[C---:B-1----:R-:W-:Y:S01]  /*3330*/  FMUL.FTZ R162, R155.reuse, R171 ;  /* 0x000000ab9ba27220 */ /* 0x042fe20000410000 */
[-C--:B------:R-:W-:Y:S02]  /*3340*/  FMUL.FTZ R168, R155, R166.reuse ;  /* 0x000000a69ba87220 */ /* 0x080fe40000410000 */
[----:B------:R-:W-:Y:S01]  /*3350*/  FFMA.FTZ R166, R137, R166, -R164 ;  /* 0x000000a689a67223 */ /* 0x000fe200000108a4 */
[-C--:B------:R-:W-:Y:S01]  /*3360*/  FMUL.FTZ R164, R155, R167.reuse ;  /* 0x000000a79ba47220 */ /* 0x080fe20000410000 */
[C---:B------:R-:W-:Y:S01]  /*3370*/  FFMA.FTZ R162, R137.reuse, R167, -R162 ;  /* 0x000000a789a27223 */ /* 0x040fe200000108a2 */
[----:B------:R-:W-:Y:S01]  /*3380*/  FFMA.FTZ R9, R137, R9, R168 ;  /* 0x0000000989097223 */ /* 0x000fe200000100a8 */
[----:B--23--:R-:W-:Y:S01]  /*3390*/  FADD.FTZ R151, R151, R166 ;  /* 0x000000a697977221 */ /* 0x00cfe20000010000 */
[----:B------:R-:W-:Y:S02]  /*33a0*/  FFMA.FTZ R155, R137, R171, R164 ;  /* 0x000000ab899b7223 */ /* 0x000fe400000100a4 */
[----:B----4-:R-:W-:Y:S01]  /*33b0*/  FADD.FTZ R152, R152, R9 ;  /* 0x0000000998987221 */ /* 0x010fe20000010000 */
[----:B------:R-:W-:-:S07]  /*33c0*/  MOV R137, R162 ;  /* 0x000000a200897202 */ /* 0x000fce0000000f00 */
.L_x_15502:
[----:B------:R-:W-:Y:S05]  /*33d0*/  BSYNC B0 ;  /* 0x0000000000007941 */ /* 0x000fea0003800000 */
.L_x_15501:
[----:B-1----:R-:W-:Y:S01]  /*33e0*/  SHFL.DOWN PT, R167, R155, 0x1, 0x1f ;  /* 0x08201f009ba77f89 */ /* 0x002fe200000e0000 */
[----:B------:R-:W-:Y:S01]  /*33f0*/  ISETP.NE.AND P2, PT, R32, 0x1f, PT ;  /* 0x0000001f2000780c */ /* 0x000fe20003f45270 */
[C---:B------:R-:W-:Y:S01]  /*3400*/  FMUL.FTZ R162, R169.reuse, R160 ;  /* 0x000000a0a9a27220 */ /* 0x040fe20000410000 */
[-C--:B------:R-:W-:Y:S01]  /*3410*/  FMUL.FTZ R169, R169, R8.reuse ;  /* 0x00000008a9a97220 */ /* 0x080fe20000410000 */
[----:B0-----:R-:W0:Y:S01]  /*3420*/  SHFL.IDX PT, R166, R7, RZ, 0x1f ;  /* 0x00001fff07a67589 */ /* 0x001e2200000e0000 */
[----:B------:R-:W-:Y:S01]  /*3430*/  ISETP.GT.AND P0, PT, R33, 0x1e, PT ;  /* 0x0000001e2100780c */ /* 0x000fe20003f04270 */
[C---:B------:R-:W-:Y:S01]  /*3440*/  FFMA.FTZ R162, R141.reuse, R8, -R162 ;  /* 0x000000088da27223 */ /* 0x040fe200000108a2 */
[----:B------:R-:W-:Y:S01]  /*3450*/  FFMA.FTZ R169, R141, R160, R169 ;  /* 0x000000a08da97223 */ /* 0x000fe200000100a9 */
[----:B------:R-:W1:Y:S01]  /*3460*/  SHFL.IDX PT, R164, R6, RZ, 0x1f ;  /* 0x00001fff06a47589 */ /* 0x000e6200000e0000 */
[----:B------:R-:W-:Y:S01]  /*3470*/  ISETP.GT.AND P3, PT, R33, 0x1d, PT ;  /* 0x0000001d2100780c */ /* 0x000fe20003f64270 */
[----:B------:R-:W-:Y:S01]  /*3480*/  @P1 FADD.FTZ R8, R139, R162 ;  /* 0x000000a28b081221 */ /* 0x000fe20000010000 */
[----:B------:R-:W-:Y:S01]  /*3490*/  @P1 FADD.FTZ R160, R140, R169 ;  /* 0x000000a98ca01221 */ /* 0x000fe20000010000 */
[----:B------:R-:W5:Y:S01]  /*34a0*/  SHFL.DOWN PT, R168, R137, 0x1, 0x1f ;  /* 0x08201f0089a87f89 */ /* 0x000f6200000e0000 */
[----:B------:R-:W-:Y:S01]  /*34b0*/  ISETP.NE.AND P4, PT, R32, RZ, PT ;  /* 0x000000ff2000720c */ /* 0x000fe20003f85270 */
[----:B------:R-:W-:Y:S02]  /*34c0*/  BSSY B0, `(.L_x_15503) ;  /* 0x000015e000007945 */ /* 0x000fe40003800000 */
[----:B------:R-:W4:Y:S04]  /*34d0*/  SHFL.DOWN PT, R170, R151, 0x1, 0x1f ;  /* 0x08201f0097aa7f89 */ /* 0x000f2800000e0000 */
[----:B------:R-:W4:Y:S04]  /*34e0*/  SHFL.DOWN PT, R172, R152, 0x1, 0x1f ;  /* 0x08201f0098ac7f89 */ /* 0x000f2800000e0000 */
[----:B--23--:R-:W2:Y:S01]  /*34f0*/  SHFL.IDX PT, R155, R155, RZ, 0x1f ;  /* 0x00001fff9b9b7589 */ /* 0x00cea200000e0000 */
[----:B0-----:R-:W-:-:S03]  /*3500*/  @P2 FMUL.FTZ R9, R167, R166 ;  /* 0x000000a6a7092220 */ /* 0x001fc60000410000 */
[----:B------:R-:W-:Y:S01]  /*3510*/  SHFL.IDX PT, R137, R137, RZ, 0x1f ;  /* 0x00001fff89897589 */ /* 0x000fe200000e0000 */
[----:B-1----:R-:W-:-:S03]  /*3520*/  @P2 FMUL.FTZ R167, R167, R164 ;  /* 0x000000a4a7a72220 */ /* 0x002fc60000410000 */
[----:B------:R-:W-:Y:S01]  /*3530*/  SHFL.IDX PT, R151, R151, RZ, 0x1f ;  /* 0x00001fff97977589 */ /* 0x000fe200000e0000 */
[C---:B-----5:R-:W-:Y:S01]  /*3540*/  @P2 FFMA.FTZ R9, R168.reuse, R164, -R9 ;  /* 0x000000a4a8092223 */ /* 0x060fe20000010809 */
[----:B------:R-:W-:Y:S02]  /*3550*/  @P2 FFMA.FTZ R167, R168, R166, R167 ;  /* 0x000000a6a8a72223 */ /* 0x000fe400000100a7 */
[----:B----4-:R-:W-:Y:S01]  /*3560*/  SHFL.IDX PT, R152, R152, RZ, 0x1f ;  /* 0x00001fff98987589 */ /* 0x010fe200000e0000 */
[----:B------:R-:W-:Y:S01]  /*3570*/  @P2 FADD.FTZ R164, R170, R9 ;  /* 0x00000009aaa42221 */ /* 0x000fe20000010000 */
[C---:B------:R-:W-:Y:S01]  /*3580*/  FMUL.FTZ R9, R11.reuse, R8 ;  /* 0x000000080b097220 */ /* 0x040fe20000410000 */
[----:B------:R-:W-:Y:S01]  /*3590*/  FMUL.FTZ R11, R11, R160 ;  /* 0x000000a00b0b7220 */ /* 0x000fe20000410000 */
[----:B------:R-:W-:Y:S01]  /*35a0*/  @P2 FADD.FTZ R166, R172, R167 ;  /* 0x000000a7aca62221 */ /* 0x000fe20000010000 */
[-C--:B------:R-:W-:Y:S02]  /*35b0*/  FMUL.FTZ R139, R164, -R3.reuse ;  /* 0x80000003a48b7220 */ /* 0x080fe40000410000 */
[C---:B------:R-:W-:Y:S01]  /*35c0*/  FFMA.FTZ R11, R10.reuse, R8, -R11 ;  /* 0x000000080a0b7223 */ /* 0x040fe2000001080b */
[----:B------:R-:W-:Y:S01]  /*35d0*/  FFMA.FTZ R9, R10, R160, R9 ;  /* 0x000000a00a097223 */ /* 0x000fe20000010009 */
[C---:B------:R-:W-:Y:S01]  /*35e0*/  FMUL.FTZ R3, R166.reuse, -R3 ;  /* 0x80000003a6037220 */ /* 0x040fe20000410000 */
[-C--:B------:R-:W-:Y:S01]  /*35f0*/  FFMA.FTZ R166, R166, R2.reuse, R139 ;  /* 0x00000002a6a67223 */ /* 0x080fe2000001008b */
[----:B------:R-:W-:Y:S01]  /*3600*/  FADD.FTZ R162, R128, R11 ;  /* 0x0000000b80a27221 */ /* 0x000fe20000010000 */
[----:B------:R-:W-:Y:S01]  /*3610*/  FADD.FTZ R140, RZ, R9 ;  /* 0x00000009ff8c7221 */ /* 0x000fe20000010000 */
[----:B------:R-:W-:Y:S01]  /*3620*/  FFMA.FTZ R3, R164, R2, -R3 ;  /* 0x00000002a4037223 */ /* 0x000fe20000010803 */
[----:B------:R-:W-:Y:S01]  /*3630*/  FADD.FTZ R128, -R147, R166 ;  /* 0x000000a693807221 */ /* 0x000fe20000010100 */
[C---:B------:R-:W-:Y:S01]  /*3640*/  FMUL.FTZ R9, R121.reuse, R162 ;  /* 0x000000a279097220 */ /* 0x040fe20000410000 */
        /* <DEDUP_REMOVED lines=8> */
[----:B------:R-:W-:Y:S01]  /*36d0*/  FFMA.FTZ R164, R112, R77, R3 ;  /* 0x0000004d70a47223 */ /* 0x000fe20000010003 */
[----:B------:R-:W-:Y:S01]  /*36e0*/  FFMA.FTZ R11, R135, R128, R11 ;  /* 0x00000080870b7223 */ /* 0x000fe2000001000b */
[----:B------:R-:W-:Y:S01]  /*36f0*/  FADD.FTZ R143, R143, R8 ;  /* 0x000000088f8f7221 */ /* 0x000fe20000010000 */
[----:B------:R-:W-:-:S02]  /*3700*/  FMUL.FTZ R9, R125, R160 ;  /* 0x000000a07d097220 */ /* 0x000fc40000410000 */
[----:B------:R-:W-:Y:S01]  /*3710*/  FADD.FTZ R3, -R142, R11 ;  /* 0x0000000b8e037221 */ /* 0x000fe20000010100 */
[----:B------:R-:W-:Y:S01]  /*3720*/  FMUL.FTZ R10, R134, -R143 ;  /* 0x8000008f860a7220 */ /* 0x000fe20000410000 */
[-C--:B------:R-:W-:Y:S01]  /*3730*/  FMUL.FTZ R11, R125, R164.reuse ;  /* 0x000000a47d0b7220 */ /* 0x080fe20000410000 */
[----:B------:R-:W-:Y:S01]  /*3740*/  FFMA.FTZ R2, R124, R164, -R9 ;  /* 0x000000a47c027223 */ /* 0x000fe20000010809 */
[-C--:B------:R-:W-:Y:S01]  /*3750*/  FMUL.FTZ R8, R134, -R3.reuse ;  /* 0x8000000386087220 */ /* 0x080fe20000410000 */
[----:B------:R-:W-:Y:S01]  /*3760*/  FFMA.FTZ R77, R133, R3, R10 ;  /* 0x00000003854d7223 */ /* 0x000fe2000001000a */
[----:B------:R-:W-:Y:S01]  /*3770*/  FFMA.FTZ R11, R124, R160, R11 ;  /* 0x000000a07c0b7223 */ /* 0x000fe2000001000b */
[----:B------:R-:W-:Y:S01]  /*3780*/  FFMA.FTZ R166, R115, R80, R2 ;  /* 0x0000005073a67223 */ /* 0x000fe20000010002 */
[----:B------:R-:W-:Y:S01]  /*3790*/  FFMA.FTZ R9, R133, R143, -R8 ;  /* 0x0000008f85097223 */ /* 0x000fe20000010808 */
[----:B------:R-:W-:Y:S01]  /*37a0*/  FADD.FTZ R144, -R144, R77 ;  /* 0x0000004d90907221 */ /* 0x000fe20000010100 */
[----:B------:R-:W-:Y:S01]  /*37b0*/  FADD.FTZ R139, RZ, R11 ;  /* 0x0000000bff8b7221 */ /* 0x000fe20000010000 */
[C---:B------:R-:W-:Y:S01]  /*37c0*/  FMUL.FTZ R2, R127.reuse, R166 ;  /* 0x000000a67f027220 */ /* 0x040fe20000410000 */
[----:B------:R-:W-:Y:S01]  /*37d0*/  FADD.FTZ R146, R146, R9 ;  /* 0x0000000992927221 */ /* 0x000fe20000010000 */
[----:B------:R-:W-:Y:S01]  /*37e0*/  FMUL.FTZ R8, R132, -R144 ;  /* 0x8000009084087220 */ /* 0x000fe20000410000 */
[-C--:B------:R-:W-:Y:S01]  /*37f0*/  FMUL.FTZ R9, R127, R139.reuse ;  /* 0x0000008b7f097220 */ /* 0x080fe20000410000 */
[----:B------:R-:W-:Y:S01]  /*3800*/  FFMA.FTZ R2, R126, R139, R2 ;  /* 0x0000008b7e027223 */ /* 0x000fe20000010002 */
[-C--:B------:R-:W-:Y:S01]  /*3810*/  FMUL.FTZ R77, R132, -R146.reuse ;  /* 0x80000092844d7220 */ /* 0x080fe20000410000 */
[C---:B------:R-:W-:Y:S01]  /*3820*/  FFMA.FTZ R11, R131.reuse, R146, -R8 ;  /* 0x00000092830b7223 */ /* 0x040fe20000010808 */
[----:B------:R-:W-:Y:S01]  /*3830*/  FFMA.FTZ R9, R126, R166, -R9 ;  /* 0x000000a67e097223 */ /* 0x000fe20000010809 */
[----:B------:R-:W-:Y:S01]  /*3840*/  FADD.FTZ R142, RZ, R2 ;  /* 0x00000002ff8e7221 */ /* 0x000fe20000010000 */
[----:B------:R-:W-:Y:S01]  /*3850*/  FFMA.FTZ R8, R131, R144, R77 ;  /* 0x0000009083087223 */ /* 0x000fe2000001004d */
[----:B------:R-:W-:Y:S01]  /*3860*/  FADD.FTZ R150, R150, R11 ;  /* 0x0000000b96967221 */ /* 0x000fe20000010000 */
[----:B------:R-:W-:Y:S01]  /*3870*/  FFMA.FTZ R141, R114, R79, R9 ;  /* 0x0000004f728d7223 */ /* 0x000fe20000010009 */
[C---:B------:R-:W-:Y:S01]  /*3880*/  FMUL.FTZ R2, R130.reuse, R142 ;  /* 0x0000008e82027220 */ /* 0x040fe20000410000 */
[----:B------:R-:W-:Y:S01]  /*3890*/  FADD.FTZ R149, -R149, R8 ;  /* 0x0000000895957221 */ /* 0x000fe20000010100 */
[C---:B------:R-:W-:Y:S01]  /*38a0*/  FMUL.FTZ R10, R130.reuse, -R150 ;  /* 0x80000096820a7220 */ /* 0x040fe20000410000 */
[CC--:B------:R-:W-:Y:S01]  /*38b0*/  FMUL.FTZ R8, R130.reuse, R141.reuse ;  /* 0x0000008d82087220 */ /* 0x0c0fe20000410000 */
[C---:B------:R-:W-:Y:S01]  /*38c0*/  FFMA.FTZ R9, R129.reuse, R141, -R2 ;  /* 0x0000008d81097223 */ /* 0x040fe20000010802 */
[-C--:B------:R-:W-:Y:S01]  /*38d0*/  FMUL.FTZ R11, R130, -R149.reuse ;  /* 0x80000095820b7220 */ /* 0x080fe20000410000 */
[C---:B------:R-:W-:Y:S01]  /*38e0*/  FFMA.FTZ R10, R129.reuse, R149, R10 ;  /* 0x00000095810a7223 */ /* 0x040fe2000001000a */
[C---:B------:R-:W-:Y:S01]  /*38f0*/  FFMA.FTZ R8, R129.reuse, R142, R8 ;  /* 0x0000008e81087223 */ /* 0x040fe20000010008 */
[----:B------:R-:W-:Y:S01]  /*3900*/  FFMA.FTZ R147, R116, R81, R9 ;  /* 0x0000005174937223 */ /* 0x000fe20000010009 */
[----:B------:R-:W-:Y:S01]  /*3910*/  FFMA.FTZ R11, R129, R150, -R11 ;  /* 0x00000096810b7223 */ /* 0x000fe2000001080b */
[----:B------:R-:W-:Y:S01]  /*3920*/  FADD.FTZ R145, -R145, R10 ;  /* 0x0000000a91917221 */ /* 0x000fe20000010100 */
[----:B------:R-:W-:Y:S01]  /*3930*/  FADD.FTZ R129, RZ, R8 ;  /* 0x00000008ff817221 */ /* 0x000fe20000010000 */
[----:B------:R-:W-:-:S02]  /*3940*/  HADD2.F32 R77, -RZ, R70.H0_H0 ;  /* 0x20000046ff4d7230 */ /* 0x000fc40000004100 */
[----:B------:R-:W-:Y:S01]  /*3950*/  FADD.FTZ R138, R138, R11 ;  /* 0x0000000b8a8a7221 */ /* 0x000fe20000010000 */
[C---:B------:R-:W-:Y:S01]  /*3960*/  FMUL.FTZ R9, R127.reuse, -R145 ;  /* 0x800000917f097220 */ /* 0x040fe20000410000 */
[C---:B------:R-:W-:Y:S01]  /*3970*/  FMUL.FTZ R2, R132.reuse, R129 ;  /* 0x0000008184027220 */ /* 0x040fe20000410000 */
[-C--:B------:R-:W-:Y:S01]  /*3980*/  FMUL.FTZ R132, R132, R147.reuse ;  /* 0x0000009384847220 */ /* 0x080fe20000410000 */
[-C--:B------:R-:W-:Y:S01]  /*3990*/  FMUL.FTZ R8, R127, -R138.reuse ;  /* 0x8000008a7f087220 */ /* 0x080fe20000410000 */
[C---:B------:R-:W-:Y:S01]  /*39a0*/  FFMA.FTZ R9, R126.reuse, R138, -R9 ;  /* 0x0000008a7e097223 */ /* 0x040fe20000010809 */
[C---:B------:R-:W-:Y:S01]  /*39b0*/  FFMA.FTZ R2, R131.reuse, R147, -R2 ;  /* 0x0000009383027223 */ /* 0x040fe20000010802 */
[----:B------:R-:W-:Y:S01]  /*39c0*/  FFMA.FTZ R132, R131, R129, R132 ;  /* 0x0000008183847223 */ /* 0x000fe20000010084 */
[----:B------:R-:W-:Y:S01]  /*39d0*/  FFMA.FTZ R126, R126, R145, R8 ;  /* 0x000000917e7e7223 */ /* 0x000fe20000010008 */
[----:B------:R-:W-:Y:S01]  /*39e0*/  FADD.FTZ R154, R154, R9 ;  /* 0x000000099a9a7221 */ /* 0x000fe20000010000 */
[----:B------:R-:W-:Y:S01]  /*39f0*/  FFMA.FTZ R167, R117, R82, R2 ;  /* 0x0000005275a77223 */ /* 0x000fe20000010002 */
[----:B------:R-:W-:Y:S01]  /*3a00*/  FADD.FTZ R132, RZ, R132 ;  /* 0x00000084ff847221 */ /* 0x000fe20000010000 */
[----:B------:R-:W-:Y:S01]  /*3a10*/  FADD.FTZ R126, -R153, R126 ;  /* 0x0000007e997e7221 */ /* 0x000fe20000010100 */
[C---:B------:R-:W-:Y:S01]  /*3a20*/  FMUL.FTZ R9, R125.reuse, -R154 ;  /* 0x8000009a7d097220 */ /* 0x040fe20000410000 */
[CC--:B------:R-:W-:Y:S01]  /*3a30*/  FMUL.FTZ R2, R134.reuse, R167.reuse ;  /* 0x000000a786027220 */ /* 0x0c0fe20000410000 */
[----:B------:R-:W-:Y:S01]  /*3a40*/  FMUL.FTZ R134, R134, R132 ;  /* 0x0000008486867220 */ /* 0x000fe20000410000 */
[-C--:B------:R-:W-:Y:S01]  /*3a50*/  FMUL.FTZ R125, R125, -R126.reuse ;  /* 0x8000007e7d7d7220 */ /* 0x080fe20000410000 */
[C---:B------:R-:W-:Y:S01]  /*3a60*/  FFMA.FTZ R8, R124.reuse, R126, R9 ;  /* 0x0000007e7c087223 */ /* 0x040fe20000010009 */
[C---:B------:R-:W-:Y:S01]  /*3a70*/  FFMA.FTZ R2, R133.reuse, R132, R2 ;  /* 0x0000008485027223 */ /* 0x040fe20000010002 */
[----:B------:R-:W-:Y:S01]  /*3a80*/  FFMA.FTZ R133, R133, R167, -R134 ;  /* 0x000000a785857223 */ /* 0x000fe20000010886 */
[----:B------:R-:W-:Y:S01]  /*3a90*/  FFMA.FTZ R125, R124, R154, -R125 ;  /* 0x0000009a7c7d7223 */ /* 0x000fe2000001087d */
[----:B------:R-:W-:Y:S01]  /*3aa0*/  FADD.FTZ R124, -R157, R8 ;  /* 0x000000089d7c7221 */ /* 0x000fe20000010100 */
[----:B------:R-:W-:Y:S01]  /*3ab0*/  FADD.FTZ R127, RZ, R2 ;  /* 0x00000002ff7f7221 */ /* 0x000fe20000010000 */
[----:B------:R-:W-:Y:S01]  /*3ac0*/  FFMA.FTZ R171, R118, R83, R133 ;  /* 0x0000005376ab7223 */ /* 0x000fe20000010085 */
[----:B------:R-:W-:Y:S01]  /*3ad0*/  FADD.FTZ R156, R156, R125 ;  /* 0x0000007d9c9c7221 */ /* 0x000fe20000010000 */
[C---:B------:R-:W-:Y:S01]  /*3ae0*/  FMUL.FTZ R10, R121.reuse, -R124 ;  /* 0x8000007c790a7220 */ /* 0x040fe20000410000 */
[C---:B------:R-:W-:Y:S01]  /*3af0*/  FMUL.FTZ R2, R136.reuse, R127 ;  /* 0x0000007f88027220 */ /* 0x040fe20000410000 */
[----:B------:R-:W-:Y:S01]  /*3b00*/  FMUL.FTZ R136, R136, R171 ;  /* 0x000000ab88887220 */ /* 0x000fe20000410000 */
[-C--:B------:R-:W-:Y:S01]  /*3b10*/  FMUL.FTZ R121, R121, -R156.reuse ;  /* 0x8000009c79797220 */ /* 0x080fe20000410000 */
[----:B------:R-:W-:Y:S01]  /*3b20*/  FFMA.FTZ R9, R123, R156, -R10 ;  /* 0x0000009c7b097223 */ /* 0x000fe2000001080a */
[----:B------:R-:W-:Y:S01]  /*3b30*/  FFMA.FTZ R10, R0, R162, RZ ;  /* 0x000000a2000a7223 */ /* 0x000fe200000100ff */
[----:B------:R-:W-:Y:S01]  /*3b40*/  FFMA.FTZ R11, R135, R127, R136 ;  /* 0x0000007f870b7223 */ /* 0x000fe20000010088 */
[----:B------:R-:W-:Y:S01]  /*3b50*/  FFMA.FTZ R136, R123, R124, R121 ;  /* 0x0000007c7b887223 */ /* 0x000fe20000010079 */
[----:B------:R-:W-:Y:S01]  /*3b60*/  FADD.FTZ R158, R158, R9 ;  /* 0x000000099e9e7221 */ /* 0x000fe20000010000 */
[----:B------:R-:W-:Y:S01]  /*3b70*/  FFMA.FTZ R8, R135, R171, -R2 ;  /* 0x000000ab87087223 */ /* 0x000fe20000010802 */
[----:B------:R-:W-:-:S02]  /*3b80*/  HADD2.F32 R2, -RZ, R161.H0_H0 ;  /* 0x200000a1ff027230 */ /* 0x000fc40000004100 */
[----:B------:R-:W-:Y:S01]  /*3b90*/  FFMA.FTZ R9, R101, R164, R10 ;  /* 0x000000a465097223 */ /* 0x000fe2000001000a */
[----:B------:R-:W-:Y:S01]  /*3ba0*/  FADD.FTZ R136, -R159, R136 ;  /* 0x000000889f887221 */ /* 0x000fe20000010100 */
[C---:B------:R-:W-:Y:S01]  /*3bb0*/  FMUL.FTZ R121, R113.reuse, R158 ;  /* 0x0000009e71797220 */ /* 0x040fe20000410000 */
[C---:B------:R-:W-:Y:S01]  /*3bc0*/  FMUL.FTZ R123, R112.reuse, R156 ;  /* 0x0000009c707b7220 */ /* 0x040fe20000410000 */
[----:B------:R-:W-:Y:S01]  /*3bd0*/  FFMA.FTZ R134, -R112, R77, R164 ;  /* 0x0000004d70867223 */ /* 0x000fe200000101a4 */
[----:B------:R-:W-:Y:S01]  /*3be0*/  FFMA.FTZ R164, R102, R166, R9 ;  /* 0x000000a666a47223 */ /* 0x000fe20000010009 */
[C---:B------:R-:W-:Y:S01]  /*3bf0*/  FFMA.FTZ R130, -R113.reuse, R2, R162 ;  /* 0x0000000271827223 */ /* 0x040fe200000101a2 */
[----:B------:R-:W-:Y:S01]  /*3c00*/  FMUL.FTZ R9, R113, R136 ;  /* 0x0000008871097220 */ /* 0x000fe20000410000 */
[----:B------:R-:W-:Y:S01]  /*3c10*/  FMUL.FTZ R79, R140, R121 ;  /* 0x000000798c4f7220 */ /* 0x000fe20000410000 */
[----:B------:R-:W-:Y:S01]  /*3c20*/  FMUL.FTZ R81, R112, R124 ;  /* 0x0000007c70517220 */ /* 0x000fe20000410000 */
[----:B------:R-:W-:Y:S01]  /*3c30*/  FMUL.FTZ R83, R160, R123 ;  /* 0x0000007ba0537220 */ /* 0x000fe20000410000 */
[----:B------:R-:W-:-:S02]  /*3c40*/  HADD2.F32 R80, -RZ, R71.H0_H0 ;  /* 0x20000047ff507230 */ /* 0x000fc40000004100 */
[-C--:B------:R-:W-:Y:S01]  /*3c50*/  FFMA.FTZ R79, R130, R9.reuse, -R79 ;  /* 0x00000009824f7223 */ /* 0x080fe2000001084f */
[----:B------:R-:W-:Y:S01]  /*3c60*/  FMUL.FTZ R9, R140, R9 ;  /* 0x000000098c097220 */ /* 0x000fe20000410000 */
[-C--:B------:R-:W-:Y:S01]  /*3c70*/  FFMA.FTZ R82, R134, R81.reuse, -R83 ;  /* 0x0000005186527223 */ /* 0x080fe20000010853 */
[----:B------:R-:W-:Y:S01]  /*3c80*/  FMUL.FTZ R81, R160, R81 ;  /* 0x00000051a0517220 */ /* 0x000fe20000410000 */
[C---:B------:R-:W-:Y:S01]  /*3c90*/  FMUL.FTZ R162, R115.reuse, R154 ;  /* 0x0000009a73a27220 */ /* 0x040fe20000410000 */
[C---:B------:R-:W-:Y:S01]  /*3ca0*/  FFMA.FTZ R125, -R115.reuse, R80, R166 ;  /* 0x00000050737d7223 */ /* 0x040fe200000101a6 */
[----:B------:R-:W-:Y:S01]  /*3cb0*/  FFMA.FTZ R9, R130, R121, R9 ;  /* 0x0000007982097223 */ /* 0x000fe20000010009 */
[----:B------:R-:W-:Y:S01]  /*3cc0*/  FFMA.FTZ R10, R134, R123, R81 ;  /* 0x0000007b860a7223 */ /* 0x000fe20000010051 */
[----:B------:R-:W-:Y:S01]  /*3cd0*/  FMUL.FTZ R166, R115, R126 ;  /* 0x0000007e73a67220 */ /* 0x000fe20000410000 */
[----:B------:R-:W-:Y:S01]  /*3ce0*/  FMUL.FTZ R81, R139, R162 ;  /* 0x000000a28b517220 */ /* 0x000fe20000410000 */
[----:B------:R-:W-:Y:S01]  /*3cf0*/  FADD.FTZ R79, RZ, R79 ;  /* 0x0000004fff4f7221 */ /* 0x000fe20000010000 */
[----:B------:R-:W-:Y:S01]  /*3d00*/  FFMA.FTZ R83, R103, R141, R164 ;  /* 0x0000008d67537223 */ /* 0x000fe200000100a4 */
[----:B------:R-:W-:Y:S01]  /*3d10*/  FADD.FTZ R9, RZ, R9 ;  /* 0x00000009ff097221 */ /* 0x000fe20000010000 */
[----:B------:R-:W-:Y:S01]  /*3d20*/  FFMA.FTZ R81, R125, R166, -R81 ;  /* 0x000000a67d517223 */ /* 0x000fe20000010851 */
[----:B------:R-:W-:Y:S01]  /*3d30*/  FADD.FTZ R82, R79, R82 ;  /* 0x000000524f527221 */ /* 0x000fe20000010000 */
[----:B------:R-:W-:Y:S01]  /*3d40*/  FFMA.FTZ R176, R119, R84, R8 ;  /* 0x0000005477b07223 */ /* 0x000fe20000010008 */
[----:B------:R-:W-:Y:S01]  /*3d50*/  FMUL.FTZ R168, R139, R166 ;  /* 0x000000a68ba87220 */ /* 0x000fe20000410000 */
[----:B------:R-:W-:-:S02]  /*3d60*/  HADD2.F32 R79, -RZ, R72.H0_H0 ;  /* 0x20000048ff4f7230 */ /* 0x000fc40000004100 */
[----:B------:R-:W-:Y:S01]  /*3d70*/  FFMA.FTZ R84, R104, R147, R83 ;  /* 0x0000009368547223 */ /* 0x000fe20000010053 */
[----:B------:R-:W-:Y:S01]  /*3d80*/  FMUL.FTZ R133, R114, R138 ;  /* 0x0000008a72857220 */ /* 0x000fe20000410000 */
[----:B------:R-:W-:Y:S01]  /*3d90*/  FADD.FTZ R9, R9, R10 ;  /* 0x0000000a09097221 */ /* 0x000fe20000010000 */
[----:B------:R-:W-:Y:S01]  /*3da0*/  FADD.FTZ R10, R82, R81 ;  /* 0x00000051520a7221 */ /* 0x000fe20000010000 */
[----:B------:R-:W-:Y:S01]  /*3db0*/  FFMA.FTZ R168, R125, R162, R168 ;  /* 0x000000a27da87223 */ /* 0x000fe200000100a8 */
[----:B------:R-:W-:Y:S02]  /*3dc0*/  HADD2.F32 R81, -RZ, R73.H0_H0 ;  /* 0x20000049ff517230 */ /* 0x000fe40000004100 */
[----:B------:R-:W-:Y:S01]  /*3dd0*/  FFMA.FTZ R159, R105, R167, R84 ;  /* 0x000000a7699f7223 */ /* 0x000fe20000010054 */
[C---:B------:R-:W-:Y:S01]  /*3de0*/  FFMA.FTZ R131, -R114.reuse, R79, R141 ;  /* 0x0000004f72837223 */ /* 0x040fe2000001018d */
[----:B------:R-:W-:Y:S01]  /*3df0*/  FMUL.FTZ R83, R114, R145 ;  /* 0x0000009172537220 */ /* 0x000fe20000410000 */
[----:B------:R-:W-:Y:S01]  /*3e00*/  FMUL.FTZ R84, R142, R133 ;  /* 0x000000858e547220 */ /* 0x000fe20000410000 */
[----:B------:R-:W-:Y:S01]  /*3e10*/  FMUL.FTZ R164, R116, R150 ;  /* 0x0000009674a47220 */ /* 0x000fe20000410000 */
[----:B------:R-:W-:Y:S01]  /*3e20*/  FADD.FTZ R9, R9, R168 ;  /* 0x000000a809097221 */ /* 0x000fe20000010000 */
[----:B------:R-:W-:-:S02]  /*3e30*/  HADD2.F32 R82, -RZ, R74.H0_H0 ;  /* 0x2000004aff527230 */ /* 0x000fc40000004100 */
[C---:B------:R-:W-:Y:S01]  /*3e40*/  FFMA.FTZ R135, -R116.reuse, R81, R147 ;  /* 0x0000005174877223 */ /* 0x040fe20000010193 */
[----:B------:R-:W-:Y:S01]  /*3e50*/  FFMA.FTZ R153, R131, R83, -R84 ;  /* 0x0000005383997223 */ /* 0x000fe20000010854 */
[----:B------:R-:W-:Y:S01]  /*3e60*/  FMUL.FTZ R166, R116, R149 ;  /* 0x0000009574a67220 */ /* 0x000fe20000410000 */
[----:B------:R-:W-:Y:S01]  /*3e70*/  FMUL.FTZ R168, R129, R164 ;  /* 0x000000a481a87220 */ /* 0x000fe20000410000 */
[----:B------:R-:W-:Y:S01]  /*3e80*/  FMUL.FTZ R84, R142, R83 ;  /* 0x000000538e547220 */ /* 0x000fe20000410000 */
[C---:B------:R-:W-:Y:S01]  /*3e90*/  FFMA.FTZ R141, -R117.reuse, R82, R167 ;  /* 0x00000052758d7223 */ /* 0x040fe200000101a7 */
[----:B------:R-:W-:Y:S01]  /*3ea0*/  FMUL.FTZ R167, R117, R144 ;  /* 0x0000009075a77220 */ /* 0x000fe20000410000 */
[-C--:B------:R-:W-:Y:S01]  /*3eb0*/  FFMA.FTZ R157, R135, R166.reuse, -R168 ;  /* 0x000000a6879d7223 */ /* 0x080fe200000108a8 */
[----:B------:R-:W-:Y:S01]  /*3ec0*/  FFMA.FTZ R84, R131, R133, R84 ;  /* 0x0000008583547223 */ /* 0x000fe20000010054 */
[----:B------:R-:W-:Y:S01]  /*3ed0*/  FMUL.FTZ R166, R129, R166 ;  /* 0x000000a681a67220 */ /* 0x000fe20000410000 */
[----:B------:R-:W-:Y:S01]  /*3ee0*/  FFMA.FTZ R8, R0, -R140, RZ ;  /* 0x8000008c00087223 */ /* 0x000fe200000100ff */
[----:B------:R-:W-:Y:S01]  /*3ef0*/  FMUL.FTZ R147, R117, R146 ;  /* 0x0000009275937220 */ /* 0x000fe20000410000 */
[----:B------:R-:W-:Y:S01]  /*3f00*/  FADD.FTZ R84, R9, R84 ;  /* 0x0000005409547221 */ /* 0x000fe20000010000 */
[----:B------:R-:W-:Y:S01]  /*3f10*/  FFMA.FTZ R83, R135, R164, R166 ;  /* 0x000000a487537223 */ /* 0x000fe200000100a6 */
[----:B------:R-:W-:Y:S01]  /*3f20*/  FMUL.FTZ R166, R132, R167 ;  /* 0x000000a784a67220 */ /* 0x000fe20000410000 */
[----:B------:R-:W-:Y:S01]  /*3f30*/  FFMA.FTZ R9, R101, -R160, R8 ;  /* 0x800000a065097223 */ /* 0x000fe20000010008 */
[----:B------:R-:W-:Y:S01]  /*3f40*/  FADD.FTZ R10, R10, R153 ;  /* 0x000000990a0a7221 */ /* 0x000fe20000010000 */
[----:B------:R-:W-:Y:S01]  /*3f50*/  FADD.FTZ R84, R84, R83 ;  /* 0x0000005354547221 */ /* 0x000fe20000010000 */
[-C--:B------:R-:W-:Y:S01]  /*3f60*/  FMUL.FTZ R170, R132, R147.reuse ;  /* 0x0000009384aa7220 */ /* 0x080fe20000410000 */
[----:B------:R-:W-:Y:S01]  /*3f70*/  FFMA.FTZ R153, R141, R147, R166 ;  /* 0x000000938d997223 */ /* 0x000fe200000100a6 */
[----:B------:R-:W-:-:S02]  /*3f80*/  HADD2.F32 R83, -RZ, R75.H0_H0 ;  /* 0x2000004bff537230 */ /* 0x000fc40000004100 */
[----:B------:R-:W-:Y:S01]  /*3f90*/  FMUL.FTZ R174, R118, R143 ;  /* 0x0000008f76ae7220 */ /* 0x000fe20000410000 */
[----:B------:R-:W-:Y:S01]  /*3fa0*/  FFMA.FTZ R8, R102, -R139, R9 ;  /* 0x8000008b66087223 */ /* 0x000fe20000010009 */
[----:B------:R-:W-:Y:S01]  /*3fb0*/  FFMA.FTZ R169, R141, R167, -R170 ;  /* 0x000000a78da97223 */ /* 0x000fe200000108aa */
[----:B------:R-:W-:Y:S01]  /*3fc0*/  FADD.FTZ R10, R10, R157 ;  /* 0x0000009d0a0a7221 */ /* 0x000fe20000010000 */
[----:B------:R-:W-:Y:S01]  /*3fd0*/  FADD.FTZ R153, R84, R153 ;  /* 0x0000009954997221 */ /* 0x000fe20000010000 */
[----:B------:R-:W-:Y:S01]  /*3fe0*/  FFMA.FTZ R166, R106, R171, R159 ;  /* 0x000000ab6aa67223 */ /* 0x000fe2000001009f */
[C---:B------:R-:W-:Y:S01]  /*3ff0*/  FFMA.FTZ R157, -R118.reuse, R83, R171 ;  /* 0x00000053769d7223 */ /* 0x040fe200000101ab */
[----:B------:R-:W-:Y:S01]  /*4000*/  FMUL.FTZ R168, R118, R3 ;  /* 0x0000000376a87220 */ /* 0x000fe20000410000 */
[----:B------:R-:W-:Y:S01]  /*4010*/  FMUL.FTZ R170, R127, R174 ;  /* 0x000000ae7faa7220 */ /* 0x000fe20000410000 */
[----:B------:R-:W-:Y:S02]  /*4020*/  HADD2.F32 R84, -RZ, R76.H0_H0 ;  /* 0x2000004cff547230 */ /* 0x000fe40000004100 */
[----:B------:R-:W-:Y:S01]  /*4030*/  FFMA.FTZ R9, R103, -R142, R8 ;  /* 0x8000008e67097223 */ /* 0x000fe20000010008 */
[----:B------:R-:W-:Y:S01]  /*4040*/  FADD.FTZ R172, RZ, R11 ;  /* 0x0000000bffac7221 */ /* 0x000fe20000010000 */
[----:B------:R-:W-:Y:S01]  /*4050*/  FMUL.FTZ R171, R119, R148 ;  /* 0x0000009477ab7220 */ /* 0x000fe20000410000 */
[----:B------:R-:W-:Y:S01]  /*4060*/  FFMA.FTZ R11, R157, R168, -R170 ;  /* 0x000000a89d0b7223 */ /* 0x000fe200000108aa */
[----:B------:R-:W-:Y:S01]  /*4070*/  FFMA.FTZ R8, R104, -R129, R9 ;  /* 0x8000008168087223 */ /* 0x000fe20000010009 */
[C---:B------:R-:W-:Y:S01]  /*4080*/  FMUL.FTZ R159, R119.reuse, R128 ;  /* 0x00000080779f7220 */ /* 0x040fe20000410000 */
[----:B------:R-:W-:Y:S01]  /*4090*/  FMUL.FTZ R170, R172, R171 ;  /* 0x000000abacaa7220 */ /* 0x000fe20000410000 */
[----:B------:R-:W-:Y:S01]  /*40a0*/  FFMA.FTZ R167, -R119, R84, R176 ;  /* 0x0000005477a77223 */ /* 0x000fe200000101b0 */
[----:B------:R-:W-:Y:S01]  /*40b0*/  FMUL.FTZ R168, R127, R168 ;  /* 0x000000a87fa87220 */ /* 0x000fe20000410000 */
[----:B------:R-:W-:Y:S01]  /*40c0*/  FADD.FTZ R10, R10, R169 ;  /* 0x000000a90a0a7221 */ /* 0x000fe20000010000 */
[----:B------:R-:W-:Y:S01]  /*40d0*/  FFMA.FTZ R9, R105, -R132, R8 ;  /* 0x8000008469097223 */ /* 0x000fe20000010008 */
[-C--:B------:R-:W-:Y:S01]  /*40e0*/  FFMA.FTZ R169, R167, R159.reuse, -R170 ;  /* 0x0000009fa7a97223 */ /* 0x080fe200000108aa */
[----:B------:R-:W-:Y:S01]  /*40f0*/  FFMA.FTZ R168, R157, R174, R168 ;  /* 0x000000ae9da87223 */ /* 0x000fe200000100a8 */
[----:B------:R-:W-:Y:S01]  /*4100*/  FMUL.FTZ R170, R172, R159 ;  /* 0x0000009facaa7220 */ /* 0x000fe20000410000 */
[----:B------:R-:W-:Y:S01]  /*4110*/  FFMA.FTZ R8, R106, -R127, R9 ;  /* 0x8000007f6a087223 */ /* 0x000fe20000010009 */
[----:B------:R-:W-:Y:S01]  /*4120*/  FADD.FTZ R10, R10, R11 ;  /* 0x0000000b0a0a7221 */ /* 0x000fe20000010000 */
[----:B------:R-:W-:Y:S01]  /*4130*/  FADD.FTZ R153, R153, R168 ;  /* 0x000000a899997221 */ /* 0x000fe20000010000 */
[----:B------:R-:W-:Y:S01]  /*4140*/  FFMA.FTZ R170, R167, R171, R170 ;  /* 0x000000aba7aa7223 */ /* 0x000fe200000100aa */
[C---:B------:R-:W-:Y:S01]  /*4150*/  FFMA.FTZ R159, R107.reuse, -R172, R8 ;  /* 0x800000ac6b9f7223 */ /* 0x040fe20000010008 */
[----:B------:R-:W-:Y:S01]  /*4160*/  FFMA.FTZ R166, R107, R176, R166 ;  /* 0x000000b06ba67223 */ /* 0x000fe200000100a6 */
[----:B------:R-:W-:Y:S01]  /*4170*/  FADD.FTZ R169, R10, R169 ;  /* 0x000000a90aa97221 */ /* 0x000fe20000010000 */
[----:B------:R-:W-:Y:S01]  /*4180*/  FADD.FTZ R8, R153, R170 ;  /* 0x000000aa99087221 */ /* 0x000fe20000010000 */
[----:B------:R-:W-:Y:S01]  /*4190*/  FADD.FTZ R92, R171, R92 ;  /* 0x0000005cab5c7221 */ /* 0x000fe20000010000 */
[----:B------:R-:W0:Y:S01]  /*41a0*/  SHFL.DOWN PT, R170, R159, 0x1, 0x1f ;  /* 0x08201f009faa7f89 */ /* 0x000e2200000e0000 */
[----:B------:R-:W-:Y:S01]  /*41b0*/  MOV R10, R166 ;  /* 0x000000a6000a7202 */ /* 0x000fe20000000f00 */
[----:B------:R-:W-:Y:S01]  /*41c0*/  FADD.FTZ R91, R174, R91 ;  /* 0x0000005bae5b7221 */ /* 0x000fe20000010000 */
[----:B------:R-:W-:Y:S01]  /*41d0*/  MOV R11, R159 ;  /* 0x0000009f000b7202 */ /* 0x000fe20000000f00 */
[----:B------:R-:W1:Y:S01]  /*41e0*/  SHFL.DOWN PT, R153, R8, 0x1, 0x1f ;  /* 0x08201f0008997f89 */ /* 0x000e6200000e0000 */
[----:B------:R-:W-:Y:S01]  /*41f0*/  MOV R9, R169 ;  /* 0x000000a900097202 */ /* 0x000fe20000000f00 */
[----:B------:R-:W-:Y:S01]  /*4200*/  FADD.FTZ R90, R147, R90 ;  /* 0x0000005a935a7221 */ /* 0x000fe20000010000 */
[----:B------:R-:W-:Y:S01]  /*4210*/  FADD.FTZ R89, R164, R89 ;  /* 0x00000059a4597221 */ /* 0x000fe20000010000 */
[----:B------:R2:W3:Y:S01]  /*4220*/  SHFL.DOWN PT, R173, R166, 0x1, 0x1f ;  /* 0x08201f00a6ad7f89 */ /* 0x0004e200000e0000 */
[----:B------:R-:W-:Y:S01]  /*4230*/  FADD.FTZ R88, R133, R88 ;  /* 0x0000005885587221 */ /* 0x000fe20000010000 */
[----:B------:R-:W-:Y:S01]  /*4240*/  FADD.FTZ R87, R162, R87 ;  /* 0x00000057a2577221 */ /* 0x000fe20000010000 */
[----:B------:R-:W-:Y:S01]  /*4250*/  FADD.FTZ R86, R123, R86 ;  /* 0x000000567b567221 */ /* 0x000fe20000010000 */
[----:B------:R-:W4:Y:S01]  /*4260*/  SHFL.DOWN PT, R168, R169, 0x1, 0x1f ;  /* 0x08201f00a9a87f89 */ /* 0x000f2200000e0000 */
[----:B------:R-:W-:Y:S01]  /*4270*/  FADD.FTZ R85, R121, R85 ;  /* 0x0000005579557221 */ /* 0x000fe20000010000 */
[----:B--2---:R-:W-:Y:S01]  /*4280*/  FMUL.FTZ R166, R155, R7 ;  /* 0x000000079ba67220 */ /* 0x004fe20000410000 */
[----:B0-----:R-:W-:Y:S01]  /*4290*/  @!P0 FADD.FTZ R11, R11, R170 ;  /* 0x000000aa0b0b8221 */ /* 0x001fe20000010000 */
[----:B------:R-:W-:Y:S01]  /*42a0*/  FMUL.FTZ R170, R155, R6 ;  /* 0x000000069baa7220 */ /* 0x000fe20000410000 */
[----:B-1----:R-:W-:-:S03]  /*42b0*/  @!P0 FADD.FTZ R8, R153, R8 ;  /* 0x0000000899088221 */ /* 0x002fc60000010000 */
[----:B------:R-:W0:Y:S01]  /*42c0*/  SHFL.DOWN PT, R178, R11, 0x2, 0x1f ;  /* 0x08401f000bb27f89 */ /* 0x000e2200000e0000 */
[----:B------:R-:W-:Y:S01]  /*42d0*/  FFMA.FTZ R7, R137, R7, R170 ;  /* 0x0000000789077223 */ /* 0x000fe200000100aa */
[----:B---3--:R-:W-:Y:S02]  /*42e0*/  @!P0 FADD.FTZ R10, R10, R173 ;  /* 0x000000ad0a0a8221 */ /* 0x008fe40000010000 */
[----:B------:R-:W1:Y:S01]  /*42f0*/  SHFL.DOWN PT, R153, R8, 0x2, 0x1f ;  /* 0x08401f0008997f89 */ /* 0x000e6200000e0000 */
[----:B------:R-:W-:Y:S01]  /*4300*/  FADD.FTZ R7, R152, R7 ;  /* 0x0000000798077221 */ /* 0x000fe20000010000 */
[----:B----4-:R-:W-:Y:S02]  /*4310*/  @!P0 FADD.FTZ R9, R9, R168 ;  /* 0x000000a809098221 */ /* 0x010fe40000010000 */
[----:B------:R-:W2:Y:S01]  /*4320*/  SHFL.DOWN PT, R159, R10, 0x2, 0x1f ;  /* 0x08401f000a9f7f89 */ /* 0x000ea200000e0000 */
[----:B------:R-:W-:Y:S01]  /*4330*/  FFMA.FTZ R168, R137, R6, -R166 ;  /* 0x0000000689a87223 */ /* 0x000fe200000108a6 */
[CC--:B------:R-:W-:Y:S01]  /*4340*/  FMUL.FTZ R6, R155.reuse, R5.reuse ;  /* 0x000000059b067220 */ /* 0x0c0fe20000410000 */
[-C--:B------:R-:W-:Y:S01]  /*4350*/  FMUL.FTZ R166, R155, R4.reuse ;  /* 0x000000049ba67220 */ /* 0x080fe20000410000 */
[----:B------:R-:W3:Y:S01]  /*4360*/  SHFL.DOWN PT, R176, R9, 0x2, 0x1f ;  /* 0x08401f0009b07f89 */ /* 0x000ee200000e0000 */
[----:B------:R-:W-:Y:S01]  /*4370*/  ISETP.NE.AND P0, PT, R33, RZ, PT ;  /* 0x000000ff2100720c */ /* 0x000fe20003f05270 */
[C---:B------:R-:W-:Y:S01]  /*4380*/  FFMA.FTZ R4, R137.reuse, R4, -R6 ;  /* 0x0000000489047223 */ /* 0x040fe20000010806 */
[----:B------:R-:W-:Y:S01]  /*4390*/  FFMA.FTZ R5, R137, R5, R166 ;  /* 0x0000000589057223 */ /* 0x000fe200000100a6 */
[----:B------:R-:W-:Y:S01]  /*43a0*/  FADD.FTZ R6, R151, R168 ;  /* 0x000000a897067221 */ /* 0x000fe20000010000 */
[----:B------:R-:W-:-:S04]  /*43b0*/  FMUL.FTZ R137, R13, R128 ;  /* 0x000000800d897220 */ /* 0x000fc80000410000 */
[----:B------:R4:W-:Y:S01]  /*43c0*/  @!P4 STS.128 [R108+0x1770], R4 ;  /* 0x001770046c00c388 */ /* 0x0009e20000000c00 */
[----:B0-----:R-:W-:-:S04]  /*43d0*/  @!P3 FADD.FTZ R11, R11, R178 ;  /* 0x000000b20b0bb221 */ /* 0x001fc80000010000 */
[----:B------:R-:W0:Y:S01]  /*43e0*/  @!P0 S2R R180, SR_CgaCtaId ;  /* 0x0000000000b48919 */ /* 0x000e220000008800 */
[----:B------:R-:W-:Y:S01]  /*43f0*/  @!P0 MOV R151, 0x400 ;  /* 0x0000040000978802 */ /* 0x000fe20000000f00 */
[----:B-1----:R-:W-:Y:S01]  /*4400*/  @!P3 FADD.FTZ R8, R8, R153 ;  /* 0x000000990808b221 */ /* 0x002fe20000010000 */
[----:B------:R-:W-:Y:S01]  /*4410*/  FMUL.FTZ R153, R13, R148 ;  /* 0x000000940d997220 */ /* 0x000fe20000410000 */
[----:B--2---:R-:W-:-:S03]  /*4420*/  @!P3 FADD.FTZ R10, R10, R159 ;  /* 0x0000009f0a0ab221 */ /* 0x004fc60000010000 */
[----:B------:R-:W1:Y:S01]  /*4430*/  SHFL.DOWN PT, R155, R8, 0x4, 0x1f ;  /* 0x08801f00089b7f89 */ /* 0x000e6200000e0000 */
[C---:B------:R-:W-:Y:S01]  /*4440*/  FFMA.FTZ R153, R12.reuse, R128, -R153 ;  /* 0x000000800c997223 */ /* 0x040fe20000010899 */
[----:B------:R-:W-:Y:S01]  /*4450*/  FFMA.FTZ R128, R12, R148, R137 ;  /* 0x000000940c807223 */ /* 0x000fe20000010089 */
[----:B---3--:R-:W-:Y:S01]  /*4460*/  @!P3 FADD.FTZ R9, R9, R176 ;  /* 0x000000b00909b221 */ /* 0x008fe20000010000 */
[----:B------:R-:W2:Y:S01]  /*4470*/  SHFL.DOWN PT, R159, R10, 0x4, 0x1f ;  /* 0x08801f000a9f7f89 */ /* 0x000ea200000e0000 */
[----:B------:R-:W-:Y:S01]  /*4480*/  ISETP.GT.AND P3, PT, R33, 0x1b, PT ;  /* 0x0000001b2100780c */ /* 0x000fe20003f64270 */
[----:B------:R-:W-:Y:S01]  /*4490*/  FMUL.FTZ R172, R172, R153 ;  /* 0x00000099acac7220 */ /* 0x000fe20000410000 */
[C---:B------:R-:W-:Y:S01]  /*44a0*/  FMUL.FTZ R137, R13.reuse, R143 ;  /* 0x0000008f0d897220 */ /* 0x040fe20000410000 */
[----:B------:R-:W3:Y:S01]  /*44b0*/  SHFL.DOWN PT, R176, R11, 0x4, 0x1f ;  /* 0x08801f000bb07f89 */ /* 0x000ee200000e0000 */
[-C--:B----4-:R-:W-:Y:S01]  /*44c0*/  FMUL.FTZ R5, R13, R3.reuse ;  /* 0x000000030d057220 */ /* 0x090fe20000410000 */
[----:B------:R-:W-:Y:S01]  /*44d0*/  FFMA.FTZ R167, R167, R128, R172 ;  /* 0x00000080a7a77223 */ /* 0x000fe200000100ac */
[----:B------:R-:W-:Y:S01]  /*44e0*/  FFMA.FTZ R128, R12, R3, -R137 ;  /* 0x000000030c807223 */ /* 0x000fe20000010889 */
[----:B------:R-:W4:Y:S01]  /*44f0*/  SHFL.DOWN PT, R170, R9, 0x4, 0x1f ;  /* 0x08801f0009aa7f89 */ /* 0x000f2200000e0000 */
[----:B------:R-:W-:Y:S01]  /*4500*/  FMUL.FTZ R3, R13, R146 ;  /* 0x000000920d037220 */ /* 0x000fe20000410000 */
[----:B------:R-:W-:Y:S01]  /*4510*/  FFMA.FTZ R167, R84, R148, R167 ;  /* 0x0000009454a77223 */ /* 0x000fe200000100a7 */
[C---:B------:R-:W-:Y:S01]  /*4520*/  FFMA.FTZ R4, R12.reuse, R143, R5 ;  /* 0x0000008f0c047223 */ /* 0x040fe20000010005 */
[----:B------:R-:W-:Y:S01]  /*4530*/  FMUL.FTZ R128, R127, R128 ;  /* 0x000000807f807220 */ /* 0x000fe20000410000 */
[-C--:B------:R-:W-:Y:S01]  /*4540*/  FFMA.FTZ R5, R12, R144.reuse, -R3 ;  /* 0x000000900c057223 */ /* 0x080fe20000010803 */
[----:B------:R-:W-:Y:S01]  /*4550*/  FMUL.FTZ R3, R13, R144 ;  /* 0x000000900d037220 */ /* 0x000fe20000410000 */
[----:B------:R-:W-:Y:S01]  /*4560*/  FADD.FTZ R78, R167, R78 ;  /* 0x0000004ea74e7221 */ /* 0x000fe20000010000 */
[----:B------:R-:W-:Y:S01]  /*4570*/  FFMA.FTZ R128, R157, R4, R128 ;  /* 0x000000049d807223 */ /* 0x000fe20000010080 */
[----:B------:R-:W-:Y:S01]  /*4580*/  FMUL.FTZ R132, R132, R5 ;  /* 0x0000000584847220 */ /* 0x000fe20000410000 */
[----:B------:R-:W-:Y:S01]  /*4590*/  FFMA.FTZ R4, R12, R146, R3 ;  /* 0x000000920c047223 */ /* 0x000fe20000010003 */
[----:B------:R-:W-:Y:S01]  /*45a0*/  FMUL.FTZ R3, R13, R150 ;  /* 0x000000960d037220 */ /* 0x000fe20000410000 */
[----:B-1----:R-:W-:Y:S01]  /*45b0*/  @!P3 FADD.FTZ R8, R8, R155 ;  /* 0x0000009b0808b221 */ /* 0x002fe20000010000 */
[----:B------:R-:W-:Y:S01]  /*45c0*/  FFMA.FTZ R128, R83, R143, R128 ;  /* 0x0000008f53807223 */ /* 0x000fe20000010080 */
[----:B------:R-:W-:Y:S01]  /*45d0*/  FFMA.FTZ R141, R141, R4, R132 ;  /* 0x000000048d8d7223 */ /* 0x000fe20000010084 */
[-C--:B------:R-:W-:Y:S01]  /*45e0*/  FFMA.FTZ R4, R12, R149.reuse, -R3 ;  /* 0x000000950c047223 */ /* 0x080fe20000010803 */
[----:B--2---:R-:W-:Y:S01]  /*45f0*/  @!P3 FADD.FTZ R10, R10, R159 ;  /* 0x0000009f0a0ab221 */ /* 0x004fe20000010000 */
[----:B------:R-:W1:Y:S01]  /*4600*/  SHFL.DOWN PT, R7, R8, 0x8, 0x1f ;  /* 0x09001f0008077f89 */ /* 0x000e6200000e0000 */
[C---:B------:R-:W-:Y:S01]  /*4610*/  FMUL.FTZ R3, R13.reuse, R138 ;  /* 0x0000008a0d037220 */ /* 0x040fe20000410000 */
[----:B------:R-:W-:Y:S01]  /*4620*/  FMUL.FTZ R149, R13, R149 ;  /* 0x000000950d957220 */ /* 0x000fe20000410000 */
[----:B---3--:R-:W-:Y:S01]  /*4630*/  @!P3 FADD.FTZ R11, R11, R176 ;  /* 0x000000b00b0bb221 */ /* 0x008fe20000010000 */
[----:B------:R-:W2:Y:S01]  /*4640*/  SHFL.DOWN PT, R137, R10, 0x8, 0x1f ;  /* 0x09001f000a897f89 */ /* 0x000ea200000e0000 */
[----:B------:R-:W-:Y:S01]  /*4650*/  FADD.FTZ R63, R128, R63 ;  /* 0x0000003f803f7221 */ /* 0x000fe20000010000 */
[C---:B------:R-:W-:Y:S01]  /*4660*/  FFMA.FTZ R3, R12.reuse, R145, -R3 ;  /* 0x000000910c037223 */ /* 0x040fe20000010803 */
[----:B----4-:R-:W-:Y:S01]  /*4670*/  @!P3 FADD.FTZ R9, R9, R170 ;  /* 0x000000aa0909b221 */ /* 0x010fe20000010000 */
[----:B------:R-:W3:Y:S01]  /*4680*/  SHFL.DOWN PT, R152, R11, 0x8, 0x1f ;  /* 0x09001f000b987f89 */ /* 0x000ee200000e0000 */
[----:B------:R-:W-:Y:S01]  /*4690*/  ISETP.GT.AND P3, PT, R33, 0x17, PT ;  /* 0x000000172100780c */ /* 0x000fe20003f64270 */
[----:B------:R-:W-:Y:S01]  /*46a0*/  FMUL.FTZ R6, R129, R4 ;  /* 0x0000000481067220 */ /* 0x000fe20000410000 */
[----:B------:R-:W-:Y:S01]  /*46b0*/  FFMA.FTZ R4, R12, R150, R149 ;  /* 0x000000960c047223 */ /* 0x000fe20000010095 */
[----:B------:R-:W4:Y:S01]  /*46c0*/  SHFL.DOWN PT, R148, R9, 0x8, 0x1f ;  /* 0x09001f0009947f89 */ /* 0x000f2200000e0000 */
[----:B------:R-:W-:Y:S01]  /*46d0*/  FMUL.FTZ R142, R142, R3 ;  /* 0x000000038e8e7220 */ /* 0x000fe20000410000 */
[----:B------:R-:W-:Y:S01]  /*46e0*/  FMUL.FTZ R3, R13, R156 ;  /* 0x0000009c0d037220 */ /* 0x000fe20000410000 */
[----:B------:R-:W-:Y:S01]  /*46f0*/  FFMA.FTZ R4, R135, R4, R6 ;  /* 0x0000000487047223 */ /* 0x000fe20000010006 */
[C---:B------:R-:W-:Y:S01]  /*4700*/  FMUL.FTZ R145, R13.reuse, R145 ;  /* 0x000000910d917220 */ /* 0x040fe20000410000 */
[----:B------:R-:W-:Y:S01]  /*4710*/  FMUL.FTZ R5, R13, R154 ;  /* 0x0000009a0d057220 */ /* 0x000fe20000410000 */
[C---:B------:R-:W-:Y:S01]  /*4720*/  FFMA.FTZ R3, R12.reuse, R124, -R3 ;  /* 0x0000007c0c037223 */ /* 0x040fe20000010803 */
[----:B------:R-:W-:Y:S01]  /*4730*/  FFMA.FTZ R150, R81, R150, R4 ;  /* 0x0000009651967223 */ /* 0x000fe20000010004 */
[----:B------:R-:W-:Y:S01]  /*4740*/  FFMA.FTZ R4, R12, R138, R145 ;  /* 0x0000008a0c047223 */ /* 0x000fe20000010091 */
[----:B0-----:R-:W-:Y:S01]  /*4750*/  @!P0 LEA R61, R180, R151, 0x18 ;  /* 0x00000097b43d8211 */ /* 0x001fe200078ec0ff */
[----:B------:R-:W-:Y:S01]  /*4760*/  FFMA.FTZ R141, R82, R146, R141 ;  /* 0x00000092528d7223 */ /* 0x000fe2000001008d */
[----:B------:R-:W-:Y:S01]  /*4770*/  FADD.FTZ R65, R150, R65 ;  /* 0x0000004196417221 */ /* 0x000fe20000010000 */
[----:B-1----:R-:W-:Y:S01]  /*4780*/  @!P3 FADD.FTZ R8, R8, R7 ;  /* 0x000000070808b221 */ /* 0x002fe20000010000 */
[----:B------:R-:W-:Y:S01]  /*4790*/  FMUL.FTZ R7, R160, R3 ;  /* 0x00000003a0077220 */ /* 0x000fe20000410000 */
[----:B------:R-:W-:Y:S01]  /*47a0*/  FMUL.FTZ R3, R13, R158 ;  /* 0x0000009e0d037220 */ /* 0x000fe20000410000 */
[----:B------:R-:W-:Y:S01]  /*47b0*/  FFMA.FTZ R142, R131, R4, R142 ;  /* 0x00000004838e7223 */ /* 0x000fe2000001008e */
[----:B--2---:R-:W-:Y:S01]  /*47c0*/  @!P3 FADD.FTZ R10, R10, R137 ;  /* 0x000000890a0ab221 */ /* 0x004fe20000010000 */
[----:B------:R-:W0:Y:S01]  /*47d0*/  SHFL.DOWN PT, R127, R8, 0x10, 0x1f ;  /* 0x0a001f00087f7f89 */ /* 0x000e2200000e0000 */
[C---:B------:R-:W-:Y:S01]  /*47e0*/  FFMA.FTZ R4, R12.reuse, R126, -R5 ;  /* 0x0000007e0c047223 */ /* 0x040fe20000010805 */
[----:B------:R-:W-:Y:S01]  /*47f0*/  FMUL.FTZ R5, R13, R124 ;  /* 0x0000007c0d057220 */ /* 0x000fe20000410000 */
[----:B---3--:R-:W-:Y:S01]  /*4800*/  @!P3 FADD.FTZ R11, R11, R152 ;  /* 0x000000980b0bb221 */ /* 0x008fe20000010000 */
[----:B------:R-:W1:Y:S01]  /*4810*/  SHFL.DOWN PT, R137, R10, 0x10, 0x1f ;  /* 0x0a001f000a897f89 */ /* 0x000e6200000e0000 */
[C---:B------:R-:W-:Y:S01]  /*4820*/  FFMA.FTZ R3, R12.reuse, R136, -R3 ;  /* 0x000000880c037223 */ /* 0x040fe20000010803 */
[----:B------:R-:W-:Y:S01]  /*4830*/  FMUL.FTZ R6, R139, R4 ;  /* 0x000000048b067220 */ /* 0x000fe20000410000 */
[----:B----4-:R-:W-:Y:S01]  /*4840*/  @!P3 FADD.FTZ R9, R9, R148 ;  /* 0x000000940909b221 */ /* 0x010fe20000010000 */
[----:B------:R-:W2:Y:S01]  /*4850*/  SHFL.DOWN PT, R132, R11, 0x10, 0x1f ;  /* 0x0a001f000b847f89 */ /* 0x000ea200000e0000 */
[----:B------:R-:W-:Y:S01]  /*4860*/  ISETP.GT.AND P3, PT, R33, 0xf, PT ;  /* 0x0000000f2100780c */ /* 0x000fe20003f64270 */
[----:B------:R-:W-:Y:S01]  /*4870*/  FFMA.FTZ R5, R12, R156, R5 ;  /* 0x0000009c0c057223 */ /* 0x000fe20000010005 */
[----:B------:R-:W-:Y:S01]  /*4880*/  FMUL.FTZ R3, R140, R3 ;  /* 0x000000038c037220 */ /* 0x000fe20000410000 */
[----:B------:R-:W3:Y:S01]  /*4890*/  SHFL.DOWN PT, R128, R9, 0x10, 0x1f ;  /* 0x0a001f0009807f89 */ /* 0x000ee200000e0000 */
[----:B------:R-:W-:Y:S01]  /*48a0*/  FFMA.FTZ R129, R79, R138, R142 ;  /* 0x0000008a4f817223 */ /* 0x000fe2000001008e */
[----:B------:R-:W-:Y:S01]  /*48b0*/  FFMA.FTZ R134, R134, R5, R7 ;  /* 0x0000000586867223 */ /* 0x000fe20000010007 */
[----:B------:R-:W-:-:S02]  /*48c0*/  FADD.FTZ R64, R141, R64 ;  /* 0x000000408d407221 */ /* 0x000fc40000010000 */
[----:B------:R-:W-:Y:S01]  /*48d0*/  FADD.FTZ R66, R129, R66 ;  /* 0x0000004281427221 */ /* 0x000fe20000010000 */
[----:B------:R-:W-:-:S04]  /*48e0*/  FFMA.FTZ R5, R77, R156, R134 ;  /* 0x0000009c4d057223 */ /* 0x000fc80000010086 */
[----:B------:R-:W-:Y:S01]  /*48f0*/  FADD.FTZ R68, R5, R68 ;  /* 0x0000004405447221 */ /* 0x000fe20000010000 */
[----:B0-----:R-:W-:Y:S01]  /*4900*/  @!P3 FADD.FTZ R8, R8, R127 ;  /* 0x0000007f0808b221 */ /* 0x001fe20000010000 */
[C---:B------:R-:W-:Y:S01]  /*4910*/  FMUL.FTZ R127, R13.reuse, R126 ;  /* 0x0000007e0d7f7220 */ /* 0x040fe20000410000 */
[----:B------:R-:W-:Y:S01]  /*4920*/  FMUL.FTZ R13, R13, R136 ;  /* 0x000000880d0d7220 */ /* 0x000fe20000410000 */
[----:B-1----:R-:W-:Y:S02]  /*4930*/  @!P3 FADD.FTZ R10, R10, R137 ;  /* 0x000000890a0ab221 */ /* 0x002fe40000010000 */
[C---:B------:R-:W-:Y:S01]  /*4940*/  FFMA.FTZ R4, R12.reuse, R154, R127 ;  /* 0x0000009a0c047223 */ /* 0x040fe2000001007f */
[----:B------:R-:W-:Y:S01]  /*4950*/  FFMA.FTZ R13, R12, R158, R13 ;  /* 0x0000009e0c0d7223 */ /* 0x000fe2000001000d */
[----:B--2---:R-:W-:Y:S02]  /*4960*/  @!P3 FADD.FTZ R11, R11, R132 ;  /* 0x000000840b0bb221 */ /* 0x004fe40000010000 */
[----:B------:R-:W-:Y:S01]  /*4970*/  FFMA.FTZ R125, R125, R4, R6 ;  /* 0x000000047d7d7223 */ /* 0x000fe20000010006 */
[----:B------:R-:W-:Y:S01]  /*4980*/  FFMA.FTZ R3, R130, R13, R3 ;  /* 0x0000000d82037223 */ /* 0x000fe20000010003 */
[----:B---3--:R-:W-:-:S02]  /*4990*/  @!P3 FADD.FTZ R9, R9, R128 ;  /* 0x000000800909b221 */ /* 0x008fc40000010000 */
[----:B------:R-:W-:Y:S01]  /*49a0*/  FFMA.FTZ R154, R80, R154, R125 ;  /* 0x0000009a509a7223 */ /* 0x000fe2000001007d */
[----:B------:R-:W-:Y:S02]  /*49b0*/  FFMA.FTZ R158, R2, R158, R3 ;  /* 0x0000009e029e7223 */ /* 0x000fe40000010003 */
[----:B------:R0:W-:Y:S01]  /*49c0*/  @!P0 STS.128 [R61+0x230], R8 ;  /* 0x000230083d008388 */ /* 0x0001e20000000c00 */
        /* <DEDUP_REMOVED lines=13> */
.L_x_15504:
[----:B------:R-:W-:Y:S05]  /*4aa0*/  BSYNC B0 ;  /* 0x0000000000007941 */ /* 0x000fea0003800000 */
.L_x_15503:
        /* <DEDUP_REMOVED lines=14> */
.L_x_15490:
[----:B------:R-:W1:Y:S08]  /*4b90*/  S2UR UR5, SR_CgaCtaId ;  /* 0x00000000000579c3 */ /* 0x000e700000008800 */
[----:B------:R-:W-:Y:S01]  /*4ba0*/  BAR.SYNC.DEFER_BLOCKING 0x0 ;  /* 0x0000000000007b1d */ /* 0x000fe20000010000 */
[----:B------:R-:W-:Y:S02]  /*4bb0*/  ISETP.NE.AND P0, PT, R32, RZ, PT ;  /* 0x000000ff2000720c */ /* 0x000fe40003f05270 */
[----:B------:R-:W-:-:S02]  /*4bc0*/  F2FP.F16.F32.PACK_AB R85, R86, R85 ;  /* 0x000000555655723e */ /* 0x000fc400000000ff */
[----:B------:R-:W-:Y:S01]  /*4bd0*/  F2FP.F16.F32.PACK_AB R87, R88, R87 ;  /* 0x000000575857723e */ /* 0x000fe200000000ff */
[----:B------:R-:W-:Y:S01]  /*4be0*/  UMOV UR4, 0x400 ;  /* 0x0000040000047882 */ /* 0x000fe20000000000 */
[----:B------:R-:W-:Y:S01]  /*4bf0*/  F2FP.F16.F32.PACK_AB R89, R90, R89 ;  /* 0x000000595a59723e */ /* 0x000fe200000000ff */
[----:B------:R-:W-:Y:S01]  /*4c00*/  ULDC UR6, c[0x0][0x218] ;  /* 0x0000860000067ab9 */ /* 0x000fe20000000800 */
[----:B------:R-:W-:Y:S01]  /*4c10*/  F2FP.F16.F32.PACK_AB R91, R92, R91 ;  /* 0x0000005b5c5b723e */ /* 0x000fe200000000ff */
[----:B0-----:R-:W0:Y:S01]  /*4c20*/  LDC.64 R8, c[0x0][0x388] ;  /* 0x0000e200ff087b82 */ /* 0x001e220000000a00 */
[----:B------:R-:W-:Y:S01]  /*4c30*/  PRMT R0, R85, 0x7632, R0 ;  /* 0x0000763255007816 */ /* 0x000fe20000000000 */
[----:B------:R-:W-:Y:S01]  /*4c40*/  BSSY B0, `(.L_x_15506) ;  /* 0x000002e000007945 */ /* 0x000fe20003800000 */
[----:B------:R-:W-:Y:S02]  /*4c50*/  PRMT R2, R87, 0x7632, R2 ;  /* 0x0000763257027816 */ /* 0x000fe40000000002 */
[----:B------:R-:W-:-:S02]  /*4c60*/  PRMT R3, R89, 0x7632, R3 ;  /* 0x0000763259037816 */ /* 0x000fc40000000003 */
[----:B------:R-:W-:Y:S02]  /*4c70*/  PRMT R4, R91, 0x7632, R4 ;  /* 0x000076325b047816 */ /* 0x000fe40000000004 */
[----:B------:R-:W-:Y:S02]  /*4c80*/  IADD3 R12, -R62, UR6, RZ ;  /* 0x000000063e0c7c10 */ /* 0x000fe4000fffe1ff */
[----:B------:R-:W-:Y:S01]  /*4c90*/  SHF.R.S32.HI R10, RZ, 0x1f, R51 ;  /* 0x0000001fff0a7819 */ /* 0x000fe20000011433 */
[----:B-1----:R-:W-:Y:S01]  /*4ca0*/  ULEA UR4, UR5, UR4, 0x18 ;  /* 0x0000000405047291 */ /* 0x002fe2000f8ec03f */
[----:B------:R-:W-:Y:S01]  /*4cb0*/  STS.U16 [R60], R85 ;  /* 0x000000553c007388 */ /* 0x000fe20000000400 */
[----:B------:R-:W-:-:S03]  /*4cc0*/  IADD3 R6, P2, R51, R62, RZ ;  /* 0x0000003e33067210 */ /* 0x000fc60007f5e0ff */
[----:B------:R0:W-:Y:S01]  /*4cd0*/  STS.U16 [R60+0x2], R0 ;  /* 0x000002003c007388 */ /* 0x0001e20000000400 */
[----:B------:R-:W-:-:S03]  /*4ce0*/  LEA.HI.X.SX32 R7, R62, R10, 0x1, P2 ;  /* 0x0000000a3e077211 */ /* 0x000fc600010f0eff */
[----:B------:R-:W-:Y:S04]  /*4cf0*/  STS.U16 [R60+0x4], R87 ;  /* 0x000004573c007388 */ /* 0x000fe80000000400 */
[----:B------:R-:W-:Y:S01]  /*4d00*/  STS.U16 [R60+0x6], R2 ;  /* 0x000006023c007388 */ /* 0x000fe20000000400 */
[----:B0-----:R-:W-:-:S03]  /*4d10*/  IMAD R0, R8, UR17, RZ ;  /* 0x0000001108007c24 */ /* 0x001fc6000f8e02ff */
[----:B------:R-:W-:Y:S01]  /*4d20*/  STS.U16 [R60+0x8], R89 ;  /* 0x000008593c007388 */ /* 0x000fe20000000400 */
[----:B------:R-:W-:-:S03]  /*4d30*/  IMAD R9, R9, UR16, R0 ;  /* 0x0000001009097c24 */ /* 0x000fc6000f8e0200 */
[----:B------:R0:W-:Y:S04]  /*4d40*/  STS.U16 [R60+0xa], R3 ;  /* 0x00000a033c007388 */ /* 0x0001e80000000400 */
[----:B------:R-:W-:Y:S04]  /*4d50*/  STS.U16 [R60+0xc], R91 ;  /* 0x00000c5b3c007388 */ /* 0x000fe80000000400 */
        /* <DEDUP_REMOVED lines=28> */
.L_x_15507:
[----:B------:R-:W-:Y:S05]  /*4f20*/  BSYNC B0 ;  /* 0x0000000000007941 */ /* 0x000fea0003800000 */
.L_x_15506:
[----:B------:R-:W-:Y:S01]  /*4f30*/  MOV R3, R77 ;  /* 0x0000004d00037202 */ /* 0x000fe20000000f00 */
[----:B------:R-:W-:Y:S01]  /*4f40*/  ULDC.64 UR8, c[0x0][0x390] ;  /* 0x0000e40000087ab9 */ /* 0x000fe20000000a00 */
[----:B------:R-:W-:Y:S01]  /*4f50*/  IMAD R79, R41, -0x100, R30 ;  /* 0xffffff00294f7824 */ /* 0x000fe200078e021e */
[----:B------:R-:W-:Y:S01]  /*4f60*/  ULDC.64 UR6, c[0x0][0x3e0] ;  /* 0x0000f80000067ab9 */ /* 0x000fe20000000a00 */
[----:B------:R-:W-:Y:S01]  /*4f70*/  IMAD R0, R28, UR8, RZ ;  /* 0x000000081c007c24 */ /* 0x000fe2000f8e02ff */
[----:B------:R-:W-:Y:S01]  /*4f80*/  LEA R5, P1, R51, UR6, 0x1 ;  /* 0x0000000633057c11 */ /* 0x000fe2000f8208ff */
[----:B------:R-:W-:Y:S01]  /*4f90*/  IMAD.WIDE.U32 R2, R29, UR8, R2 ;  /* 0x000000081d027c25 */ /* 0x000fe2000f8e0002 */
[----:B------:R-:W-:-:S03]  /*4fa0*/  SHF.R.S32.HI R77, RZ, 0x1f, R79 ;  /* 0x0000001fff4d7819 */ /* 0x000fc6000001144f */
[----:B------:R-:W-:Y:S01]  /*4fb0*/  FADD.FTZ R45, R69, R45 ;  /* 0x0000002d452d7221 */ /* 0x000fe20000010000 */
[----:B------:R-:W-:Y:S01]  /*4fc0*/  ISETP.GE.AND P6, PT, R44, R75, PT ;  /* 0x0000004b2c00720c */ /* 0x000fe20003fc6270 */
[----:B0-----:R-:W-:Y:S01]  /*4fd0*/  IMAD R8, R29, UR9, R0 ;  /* 0x000000091d087c24 */ /* 0x001fe2000f8e0200 */
[----:B------:R-:W-:Y:S01]  /*4fe0*/  IADD3 R0, P2, R79, R2, RZ ;  /* 0x000000024f007210 */ /* 0x000fe20007f5e0ff */
[----:B------:R-:W-:Y:S01]  /*4ff0*/  BSSY B0, `(.L_x_15508) ;  /* 0x000004d000007945 */ /* 0x000fe20003800000 */
[----:B------:R-:W-:Y:S02]  /*5000*/  LEA.HI.X R4, R51, UR7, R10, 0x1, P1 ;  /* 0x0000000733047c11 */ /* 0x000fe400088f0c0a */
[----:B------:R-:W-:Y:S02]  /*5010*/  IADD3.X R3, R77, R8, R3, P2, !PT ;  /* 0x000000084d037210 */ /* 0x000fe400017fe403 */
[----:B------:R-:W-:Y:S02]  /*5020*/  LEA R2, P1, R0, R5, 0x1 ;  /* 0x0000000500027211 */ /* 0x000fe400078208ff */
[----:B------:R-:W-:-:S02]  /*5030*/  ISETP.GE.AND P5, PT, R46, R75, PT ;  /* 0x0000004b2e00720c */ /* 0x000fc40003fa6270 */
[----:B------:R-:W-:Y:S02]  /*5040*/  LEA.HI.X R3, R0, R4, R3, 0x1, P1 ;  /* 0x0000000400037211 */ /* 0x000fe400008f0c03 */
[-C--:B------:R-:W-:Y:S02]  /*5050*/  ISETP.GE.AND P4, PT, R47, R75.reuse, PT ;  /* 0x0000004b2f00720c */ /* 0x080fe40003f86270 */
[-C--:B------:R-:W-:Y:S01]  /*5060*/  ISETP.GE.AND P3, PT, R48, R75.reuse, PT ;  /* 0x0000004b3000720c */ /* 0x080fe20003f66270 */
[----:B------:R-:W-:Y:S01]  /*5070*/  @!P6 STG.E.U16 desc[UR14][R2.64+-0x180], R15 ;  /* 0xfffe800f0200e986 */ /* 0x000fe2000c10150e */
[-C--:B------:R-:W-:Y:S02]  /*5080*/  ISETP.GE.AND P2, PT, R49, R75.reuse, PT ;  /* 0x0000004b3100720c */ /* 0x080fe40003f46270 */
[-C--:B------:R-:W-:Y:S02]  /*5090*/  ISETP.GE.AND P1, PT, R42, R75.reuse, PT ;  /* 0x0000004b2a00720c */ /* 0x080fe40003f26270 */
[----:B------:R-:W-:Y:S01]  /*50a0*/  ISETP.GE.AND P6, PT, R50, R75, PT ;  /* 0x0000004b3200720c */ /* 0x000fe20003fc6270 */
        /* <DEDUP_REMOVED lines=9> */
[----:B------:R-:W-:Y:S01]  /*5140*/  F2FP.F16.F32.PACK_AB R0, R64, R65 ;  /* 0x000000414000723e */ /* 0x000fe200000000ff */
[----:B------:R-:W-:Y:S01]  /*5150*/  FADD.FTZ R66, R67, R66 ;  /* 0x0000004243427221 */ /* 0x000fe20000010000 */
[----:B------:R-:W-:Y:S01]  /*5160*/  PRMT R14, R4, 0x7632, R14 ;  /* 0x00007632040e7816 */ /* 0x000fe2000000000e */
[----:B------:R-:W-:Y:S01]  /*5170*/  @!P2 STG.E.U16 desc[UR14][R2.64+-0x80], R71 ;  /* 0xffff80470200a986 */ /* 0x000fe2000c10150e */
[----:B------:R-:W-:Y:S01]  /*5180*/  PRMT R16, R0, 0x7632, R16 ;  /* 0x0000763200107816 */ /* 0x000fe20000000010 */
[----:B------:R-:W-:-:S02]  /*5190*/  FADD.FTZ R65, R66, R65 ;  /* 0x0000004142417221 */ /* 0x000fc40000010000 */
[----:B------:R-:W-:Y:S02]  /*51a0*/  @!P1 STG.E.U16 desc[UR14][R2.64+-0x1c0], R13 ;  /* 0xfffe400d02009986 */ /* 0x000fe4000c10150e */
[----:B------:R-:W-:Y:S02]  /*51b0*/  FADD.FTZ R64, R65, R64 ;  /* 0x0000004041407221 */ /* 0x000fe40000010000 */
[----:B------:R0:W-:Y:S02]  /*51c0*/  @!P6 STG.E.U16 desc[UR14][R2.64+-0x40], R73 ;  /* 0xffffc0490200e986 */ /* 0x0001e4000c10150e */
[----:B------:R-:W-:Y:S01]  /*51d0*/  FADD.FTZ R45, R64, R63 ;  /* 0x0000003f402d7221 */ /* 0x000fe20000010000 */
[----:B------:R-:W-:Y:S03]  /*51e0*/  BAR.SYNC.DEFER_BLOCKING 0x0 ;  /* 0x0000000000007b1d */ /* 0x000fe60000010000 */
[----:B------:R-:W-:Y:S01]  /*51f0*/  FADD.FTZ R45, R45, R78 ;  /* 0x0000004e2d2d7221 */ /* 0x000fe20000010000 */
[----:B0-----:R-:W-:-:S04]  /*5200*/  F2FP.F16.F32.PACK_AB R3, R78, R63 ;  /* 0x0000003f4e03723e */ /* 0x001fc800000000ff */
[----:B------:R-:W-:Y:S01]  /*5210*/  PRMT R2, R3, 0x7632, R2 ;  /* 0x0000763203027816 */ /* 0x000fe20000000002 */
[----:B------:R-:W-:Y:S04]  /*5220*/  STS.U16 [R60], R5 ;  /* 0x000000053c007388 */ /* 0x000fe80000000400 */
        /* <DEDUP_REMOVED lines=17> */
[----:B------:R-:W-:Y:S01]  /*5340*/  LDS.U16 R59, [R59+0x1c0] ;  /* 0x0001c0003b3b7984 */ /* 0x000fe20000000400 */
[----:B------:R-:W-:-:S03]  /*5350*/  IMAD.WIDE.U32 R2, R60, UR16, RZ ;  /* 0x000000103c027c25 */ /* 0x000fc6000f8e00ff */
[----:B------:R-:W-:Y:S01]  /*5360*/  @!P0 STS [UR4+0x210], R12 ;  /* 0x0002100cff008988 */ /* 0x000fe20008000804 */
[----:B------:R-:W-:Y:S01]  /*5370*/  IMAD R61, R61, UR16, R0 ;  /* 0x000000103d3d7c24 */ /* 0x000fe2000f8e0200 */
[----:B------:R-:W-:Y:S04]  /*5380*/  BAR.SYNC.DEFER_BLOCKING 0x0 ;  /* 0x0000000000007b1d */ /* 0x000fe80000010000 */
[----:B------:R-:W-:Y:S02]  /*5390*/  IADD3 R19, R3, R61, RZ ;  /* 0x0000003d03137210 */ /* 0x000fe40007ffe0ff */
[----:B------:R-:W0:Y:S02]  /*53a0*/  LDS R17, [UR4+0x210] ;  /* 0x00021004ff117984 */ /* 0x000e240008000800 */
[----:B0-----:R-:W-:-:S02]  /*53b0*/  ISETP.GE.AND P0, PT, R51, R17, PT ;  /* 0x000000113300720c */ /* 0x001fc40003f06270 */
[----:B------:R-:W-:-:S04]  /*53c0*/  IADD3 R51, P1, R51, -0xe0, RZ ;  /* 0xffffff2033337810 */ /* 0x000fc80007f3e0ff */
[----:B------:R-:W-:-:S07]  /*53d0*/  IADD3.X R10, R10, -0x1, RZ, P1, !PT ;  /* 0xffffffff0a0a7810 */ /* 0x000fce0000ffe4ff */
[----:B------:R-:W-:Y:S05]  /*53e0*/  @P0 BRA `(.L_x_15509) ;  /* 0x0000000000340947 */ /* 0x000fea0003800000 */
[----:B------:R-:W-:Y:S01]  /*53f0*/  MOV R4, R6 ;  /* 0x0000000600047202 */ /* 0x000fe20000000f00 */
[----:B------:R-:W-:Y:S01]  /*5400*/  ULDC.64 UR4, c[0x0][0x3b0] ;  /* 0x0000ec0000047ab9 */ /* 0x000fe20000000a00 */
[----:B------:R-:W-:Y:S01]  /*5410*/  MOV R5, R7 ;  /* 0x0000000700057202 */ /* 0x000fe20000000f00 */
[----:B------:R-:W-:Y:S02]  /*5420*/  IMAD R0, R28, UR4, RZ ;  /* 0x000000041c007c24 */ /* 0x000fe4000f8e02ff */
[----:B------:R-:W-:-:S04]  /*5430*/  IMAD.WIDE.U32 R4, R60, UR16, R4 ;  /* 0x000000103c047c25 */ /* 0x000fc8000f8e0004 */
[----:B------:R-:W-:Y:S01]  /*5440*/  IMAD R7, R29, UR5, R0 ;  /* 0x000000051d077c24 */ /* 0x000fe2000f8e0200 */
[----:B------:R-:W-:-:S03]  /*5450*/  IADD3 R5, R61, R5, RZ ;  /* 0x000000053d057210 */ /* 0x000fc60007ffe0ff */
[----:B------:R-:W-:Y:S01]  /*5460*/  IMAD.WIDE.U32 R4, R29, UR4, R4 ;  /* 0x000000041d047c25 */ /* 0x000fe2000f8e0004 */
[----:B------:R-:W-:-:S04]  /*5470*/  ULDC.64 UR4, c[0x0][0x3f0] ;  /* 0x0000fc0000047ab9 */ /* 0x000fc80000000a00 */
[----:B------:R-:W-:Y:S02]  /*5480*/  IADD3 R5, R5, R7, RZ ;  /* 0x0000000705057210 */ /* 0x000fe40007ffe0ff */
[----:B------:R-:W-:-:S04]  /*5490*/  LEA R6, P0, R4, UR4, 0x1 ;  /* 0x0000000404067c11 */ /* 0x000fc8000f8008ff */
[----:B------:R-:W-:-:S05]  /*54a0*/  LEA.HI.X R7, R4, UR5, R5, 0x1, P0 ;  /* 0x0000000504077c11 */ /* 0x000fca00080f0c05 */
[----:B------:R0:W-:Y:S04]  /*54b0*/  STG.E.U16 desc[UR14][R6.64], R9 ;  /* 0x0000000906007986 */ /* 0x0001e8000c10150e */
.L_x_15509:
[----:B------:R-:W-:Y:S05]  /*54c0*/  BSYNC B0 ;  /* 0x0000000000007941 */ /* 0x000fea0003800000 */
.L_x_15508:
[----:B------:R-:W-:Y:S01]  /*54d0*/  MOV R3, R19 ;  /* 0x0000001300037202 */ /* 0x000fe20000000f00 */
[----:B------:R-:W-:Y:S01]  /*54e0*/  ULDC.64 UR4, c[0x0][0x3b0] ;  /* 0x0000ec0000047ab9 */ /* 0x000fe20000000a00 */
[----:B------:R-:W-:Y:S01]  /*54f0*/  ULDC.64 UR6, c[0x0][0x3f0] ;  /* 0x0000fc0000067ab9 */ /* 0x000fe20000000a00 */
[----:B------:R-:W-:Y:S01]  /*5500*/  IMAD R0, R28, UR4, RZ ;  /* 0x000000041c007c24 */ /* 0x000fe2000f8e02ff */
[-C--:B------:R-:W-:Y:S01]  /*5510*/  ISETP.GE.AND P5, PT, R49, R17.reuse, PT ;  /* 0x000000113100720c */ /* 0x080fe20003fa6270 */
[C---:B------:R-:W-:Y:S01]  /*5520*/  IMAD.WIDE.U32 R2, R29.reuse, UR4, R2 ;  /* 0x000000041d027c25 */ /* 0x040fe2000f8e0002 */
[-C--:B------:R-:W-:Y:S02]  /*5530*/  ISETP.GE.AND P0, PT, R42, R17.reuse, PT ;  /* 0x000000112a00720c */ /* 0x080fe40003f06270 */
[----:B------:R-:W-:Y:S01]  /*5540*/  ISETP.GE.AND P1, PT, R44, R17, PT ;  /* 0x000000112c00720c */ /* 0x000fe20003f26270 */
[----:B0-----:R-:W-:Y:S01]  /*5550*/  IMAD R6, R29, UR5, R0 ;  /* 0x000000051d067c24 */ /* 0x001fe2000f8e0200 */
[----:B------:R-:W-:-:S02]  /*5560*/  LEA R0, P4, R51, UR6, 0x1 ;  /* 0x0000000633007c11 */ /* 0x000fc4000f8808ff */
[----:B------:R-:W-:Y:S02]  /*5570*/  IADD3 R5, P3, R79, R2, RZ ;  /* 0x000000024f057210 */ /* 0x000fe40007f7e0ff */
[----:B------:R-:W-:Y:S02]  /*5580*/  LEA.HI.X R4, R51, UR7, R10, 0x1, P4 ;  /* 0x0000000733047c11 */ /* 0x000fe4000a0f0c0a */
[----:B------:R-:W-:Y:S02]  /*5590*/  IADD3.X R3, R77, R6, R3, P3, !PT ;  /* 0x000000064d037210 */ /* 0x000fe40001ffe403 */
[C---:B------:R-:W-:Y:S02]  /*55a0*/  LEA R2, P6, R5.reuse, R0, 0x1 ;  /* 0x0000000005027211 */ /* 0x040fe400078c08ff */
[----:B------:R-:W-:Y:S02]  /*55b0*/  ISETP.GE.AND P4, PT, R48, R17, PT ;  /* 0x000000113000720c */ /* 0x000fe40003f86270 */
[----:B------:R-:W-:-:S02]  /*55c0*/  LEA.HI.X R3, R5, R4, R3, 0x1, P6 ;  /* 0x0000000405037211 */ /* 0x000fc400030f0c03 */
[-C--:B------:R-:W-:Y:S02]  /*55d0*/  ISETP.GE.AND P6, PT, R50, R17.reuse, PT ;  /* 0x000000113200720c */ /* 0x080fe40003fc6270 */
[-C--:B------:R-:W-:Y:S01]  /*55e0*/  ISETP.GE.AND P2, PT, R46, R17.reuse, PT ;  /* 0x000000112e00720c */ /* 0x080fe20003f46270 */
[----:B------:R0:W-:Y:S01]  /*55f0*/  @!P5 STG.E.U16 desc[UR14][R2.64+0x140], R15 ;  /* 0x0001400f0200d986 */ /* 0x0001e2000c10150e */
[----:B------:R-:W-:Y:S02]  /*5600*/  ISETP.GE.AND P3, PT, R47, R17, PT ;  /* 0x000000112f00720c */ /* 0x000fe40003f66270 */
[----:B------:R-:W-:Y:S01]  /*5610*/  IADD3 R41, R41, 0x1, RZ ;  /* 0x0000000129297810 */ /* 0x000fe20007ffe0ff */
[----:B------:R0:W-:Y:S01]  /*5620*/  @!P0 STG.E.U16 desc[UR14][R2.64], R53 ;  /* 0x0000003502008986 */ /* 0x0001e2000c10150e */
[----:B------:R-:W-:-:S03]  /*5630*/  ISETP.GT.AND P0, PT, R40, 0x1, PT ;  /* 0x000000012800780c */ /* 0x000fc60003f04270 */
[----:B------:R0:W-:Y:S04]  /*5640*/  @!P4 STG.E.U16 desc[UR14][R2.64+0x100], R57 ;  /* 0x000100390200c986 */ /* 0x0001e8000c10150e */
[----:B------:R0:W-:Y:S04]  /*5650*/  @!P6 STG.E.U16 desc[UR14][R2.64+0x180], R59 ;  /* 0x0001803b0200e986 */ /* 0x0001e8000c10150e */
[----:B------:R0:W-:Y:S01]  /*5660*/  @!P1 STG.E.U16 desc[UR14][R2.64+0x40], R11 ;  /* 0x0000400b02009986 */ /* 0x0001e2000c10150e */
[----:B------:R-:W-:-:S03]  /*5670*/  IADD3 R34, P1, R34, -0x200, RZ ;  /* 0xfffffe0022227810 */ /* 0x000fc60007f3e0ff */
[----:B------:R0:W-:Y:S01]  /*5680*/  @!P2 STG.E.U16 desc[UR14][R2.64+0x80], R55 ;  /* 0x000080370200a986 */ /* 0x0001e2000c10150e */
[----:B------:R-:W-:Y:S02]  /*5690*/  IADD3 R38, P2, R38, -0x200, RZ ;  /* 0xfffffe0026267810 */ /* 0x000fe40007f5e0ff */
[----:B------:R-:W-:Y:S01]  /*56a0*/  IADD3.X R35, R35, -0x1, RZ, P1, !PT ;  /* 0xffffffff23237810 */ /* 0x000fe20000ffe4ff */
[----:B------:R0:W-:Y:S01]  /*56b0*/  @!P3 STG.E.U16 desc[UR14][R2.64+0xc0], R13 ;  /* 0x0000c00d0200b986 */ /* 0x0001e2000c10150e */
[----:B------:R-:W-:Y:S02]  /*56c0*/  IADD3 R36, P3, R36, -0x200, RZ ;  /* 0xfffffe0024247810 */ /* 0x000fe40007f7e0ff */
[----:B------:R-:W-:Y:S02]  /*56d0*/  IADD3.X R39, R39, -0x1, RZ, P2, !PT ;  /* 0xffffffff27277810 */ /* 0x000fe400017fe4ff */
[----:B------:R-:W-:Y:S01]  /*56e0*/  IADD3.X R37, R37, -0x1, RZ, P3, !PT ;  /* 0xffffffff25257810 */ /* 0x000fe20001ffe4ff */
[----:B------:R-:W-:Y:S08]  /*56f0*/  @P0 BRA `(.L_x_15510) ;  /* 0xffffffac00cc0947 */ /* 0x000ff0000383ffff */
.L_x_15489:
        /* <DEDUP_REMOVED lines=26> */
.L_x_15512:
[----:B------:R-:W-:Y:S05]  /*58a0*/  BSYNC B0 ;  /* 0x0000000000007941 */ /* 0x000fea0003800000 */
.L_x_15511:
        /* <DEDUP_REMOVED lines=29> */
.L_x_15514:
[----:B-1----:R-:W1:Y:S02]  /*5a80*/  S2R R23, SR_TID.X ;  /* 0x0000000000177919 */ /* 0x002e640000002100 */
.L_x_15515:
[----:B------:R-:W-:Y:S05]  /*5a90*/  BSYNC B0 ;  /* 0x0000000000007941 */ /* 0x000fea0003800000 */
.L_x_15513:
        /* <DEDUP_REMOVED lines=11> */
[C---:B------:R-:W-:Y:S01]  /*5b50*/  IMAD R5, R29.reuse, UR7, R0 ;  /* 0x000000071d057c24 */ /* 0x040fe2000f8e0200 */
[----:B------:R-:W-:Y:S01]  /*5b60*/  ULDC.64 UR6, c[0x0][0x358] ;  /* 0x0000d60000067ab9 */ /* 0x000fe20000000a00 */
[----:B------:R-:W-:Y:S01]  /*5b70*/  IMAD.WIDE.U32 R8, R29, UR8, RZ ;  /* 0x000000081d087c25 */ /* 0x000fe2000f8e00ff */
[----:B------:R-:W-:Y:S01]  /*5b80*/  ULDC.64 UR30, c[0x0][0x2d8] ;  /* 0x0000b600001e7ab9 */ /* 0x000fe20000000a00 */
[----:B------:R-:W-:Y:S01]  /*5b90*/  ULDC.64 UR26, c[0x0][0x2e0] ;  /* 0x0000b800001a7ab9 */ /* 0x000fe20000000a00 */
[----:B------:R-:W-:Y:S01]  /*5ba0*/  IADD3 R39, R17, R5, RZ ;  /* 0x0000000511277210 */ /* 0x000fe20007ffe0ff */
[C---:B------:R-:W-:Y:S01]  /*5bb0*/  IMAD R0, R28.reuse, UR6, RZ ;  /* 0x000000061c007c24 */ /* 0x040fe2000f8e02ff */
[----:B------:R-:W-:Y:S01]  /*5bc0*/  ULDC.64 UR24, c[0x0][0x270] ;  /* 0x00009c0000187ab9 */ /* 0x000fe20000000a00 */
[C---:B0-----:R-:W-:Y:S01]  /*5bd0*/  IMAD R2, R28.reuse, UR10, RZ ;  /* 0x0000000a1c027c24 */ /* 0x041fe2000f8e02ff */
[----:B------:R-:W-:Y:S01]  /*5be0*/  ULDC.64 UR28, c[0x0][0x250] ;  /* 0x00009400001c7ab9 */ /* 0x000fe20000000a00 */
[C---:B------:R-:W-:Y:S01]  /*5bf0*/  IMAD R33, R29.reuse, UR7, R0 ;  /* 0x000000071d217c24 */ /* 0x040fe2000f8e0200 */
[----:B------:R-:W-:Y:S01]  /*5c00*/  ULDC.64 UR12, c[0x0][0x3c0] ;  /* 0x0000f000000c7ab9 */ /* 0x000fe20000000a00 */
[C---:B------:R-:W-:Y:S01]  /*5c10*/  IMAD R0, R28.reuse, UR8, RZ ;  /* 0x000000081c007c24 */ /* 0x040fe2000f8e02ff */
[----:B------:R-:W-:Y:S01]  /*5c20*/  ULDC.64 UR16, c[0x0][0x360] ;  /* 0x0000d80000107ab9 */ /* 0x000fe20000000a00 */
[C---:B--2---:R-:W-:Y:S01]  /*5c30*/  IMAD.WIDE.U32 R6, R29.reuse, UR6, RZ ;  /* 0x000000061d067c25 */ /* 0x044fe2000f8e00ff */
        /* <DEDUP_REMOVED lines=17> */
.L_x_15517:
        /* <DEDUP_REMOVED lines=22> */
[----:B-----5:R2:W1:Y:S01]  /*5eb0*/  LDG.E.64 R26, desc[UR14][R14.64] ;  /* 0x0000000e0e1a7981 */ /* 0x020462000c1e1b00 */
        /* <DEDUP_REMOVED lines=41> */
.L_x_15516:
[----:B------:R-:W-:Y:S05]  /*6150*/  EXIT ;  /* 0x000000000000794d */ /* 0x000fea0003800000 */
.L_x_15518:
        /* <DEDUP_REMOVED lines=10> */
.L_x_18996:


//--------------------- .text._Z25selective_scan_bwd_kernelI32Selective_Scan_bwd_kernel_traitsILi32ELi8ELb0ELb0ELb0ELb0ELb1EN3c104HalfENS1_7complexIfEEEEv12SSMParamsBwd --------------------------
	.section	.text._Z25selective_scan_bwd_kernelI32Selective_Scan_bwd_kernel_traitsILi32ELi8ELb0ELb0ELb0ELb0ELb1EN3c104HalfENS1_7complexIfEEEEv12SSMParamsBwd,"ax",@progbits
	.align	128
        .global         _Z25selective_scan_bwd_kernelI32Selective_Scan_bwd_kernel_traitsILi32ELi8ELb0ELb0ELb0ELb0ELb1EN3c104HalfENS1_7complexIfEEEEv12SSMParamsBwd
        .type           _Z25selective_scan_bwd_kernelI32Selective_Scan_bwd_kernel_traitsILi32ELi8ELb0ELb0ELb0ELb0ELb1EN3c104HalfENS1_7complexIfEEEEv12SSMParamsBwd,@function
        .size           _Z25selective_scan_bwd_kernelI32Selective_Scan_bwd_kernel_traitsILi32ELi8ELb0ELb0ELb0ELb0ELb1EN3c104HalfENS1_7complexIfEEEEv12SSMParamsBwd,(.L_x_18997 - _Z25selective_scan_bwd_kernelI32Selective_Scan_bwd_kernel_traitsILi32ELi8ELb0ELb0ELb0ELb0ELb1EN3c104HalfENS1_7complexIfEEEEv12SSMParamsBwd)
        .other          _Z25selective_scan_bwd_kernelI32Selective_Scan_bwd_kernel_traitsILi32ELi8ELb0ELb0ELb0ELb0ELb1EN3c104HalfENS1_7complexIfEEEEv12SSMParamsBwd,@"STO_CUDA_ENTRY STV_DEFAULT"
_Z25selective_scan_bwd_kernelI32Selective_Scan_bwd_kernel_traitsILi32ELi8ELb0ELb0ELb0ELb0ELb1EN3c104HalfENS1_7complexIfEEEEv12SSMParamsBwd:
.text._Z25selective_scan_bwd_kernelI32Selective_Scan_bwd_kernel_traitsILi32ELi8ELb0ELb0ELb0ELb0ELb1EN3c104HalfENS1_7complexIfEEEEv12SSMParamsBwd:
        /* <DEDUP_REMOVED lines=27> */
[----:B------:R-:W-:Y:S01]  /*01b0*/  UIMAD UR6, UR17, UR8, URZ ;  /* 0x00000008110672a4 */ /* 0x000fe2000f8e023f */
[----:B------:R-:W-:-:S06]  /*01c0*/  @P1 LEA.HI.X R5, R33, R5, R32, 0x2, P3 ;  /* 0x0000000521051211 */ /* 0x000fcc00018f1420 */
[----:B------:R-:W3:Y:S01]  /*01d0*/  LDC.64 R12, c[0x0][0x298] ;  /* 0x0000a600ff0c7b82 */ /* 0x000ee20000000a00 */
[----:B------:R-:W-:-:S07]  /*01e0*/  UIMAD.WIDE.U32 UR4, UR16, UR8, URZ ;  /* 0x00000008100472a5 */ /* 0x000fce000f8e003f */
[----:B------:R-:W3:Y:S01]  /*01f0*/  LDC.64 R14, c[0x0][0x330] ;  /* 0x0000cc00ff0e7b82 */ /* 0x000ee20000000a00 */
[----:B------:R-:W-:Y:S01]  /*0200*/  UIMAD UR8, UR16, UR9, UR6 ;  /* 0x00000009100872a4 */ /* 0x000fe2000f8e0206 */
[----:B--2---:R-:W-:Y:S01]  /*0210*/  IMAD R0, R32, R6, RZ ;  /* 0x0000000620007224 */ /* 0x004fe200078e02ff */
[----:B------:R-:W-:Y:S01]  /*0220*/  UIMAD UR9, UR17, UR10, URZ ;  /* 0x0000000a110972a4 */ /* 0x000fe2000f8e023f */
[----:B-1----:R-:W-:Y:S01]  /*0230*/  LEA R9, R27, 0xffffff00, 0x8 ;  /* 0xffffff001b097811 */ /* 0x002fe200078e40ff */
[----:B------:R-:W-:Y:S01]  /*0240*/  UIMAD.WIDE.U32 UR6, UR16, UR10, URZ ;  /* 0x0000000a100672a5 */ /* 0x000fe2000f8e003f */
[----:B------:R1:W5:Y:S01]  /*0250*/  @P1 LDG.E R30, desc[UR14][R4.64] ;  /* 0x0000000e041e1981 */ /* 0x000362000c1e1900 */
[----:B------:R-:W-:Y:S01]  /*0260*/  UIADD3 UR5, UR5, UR8, URZ ;  /* 0x0000000805057290 */ /* 0x000fe2000fffe03f */
[----:B------:R-:W2:Y:S01]  /*0270*/  @P0 LDC R26, c[0x0][0x214] ;  /* 0x00008500ff1a0b82 */ /* 0x000ea20000000800 */
[----:B------:R-:W-:Y:S02]  /*0280*/  UIMAD UR10, UR16, UR11, UR9 ;  /* 0x0000000b100a72a4 */ /* 0x000fe4000f8e0209 */
[----:B------:R-:W-:-:S02]  /*0290*/  UIMAD UR11, UR17, UR12, URZ ;  /* 0x0000000c110b72a4 */ /* 0x000fc4000f8e023f */
[----:B------:R-:W-:Y:S01]  /*02a0*/  UIADD3 UR7, UR7, UR10, URZ ;  /* 0x0000000a07077290 */ /* 0x000fe2000fffe03f */
[C---:B------:R-:W-:Y:S01]  /*02b0*/  IMAD.WIDE.U32 R2, R33.reuse, R6, UR4 ;  /* 0x0000000421027e25 */ /* 0x040fe2000f8e0006 */
        /* <DEDUP_REMOVED lines=8> */
[----:B------:R-:W-:Y:S01]  /*0340*/  SHF.R.S32.HI R11, RZ, 0x1f, R9 ;  /* 0x0000001fff0b7819 */ /* 0x000fe20000011409 */
[----:B---3--:R-:W-:Y:S01]  /*0350*/  IMAD R8, R32, R12, RZ ;  /* 0x0000000c20087224 */ /* 0x008fe200078e02ff */
[----:B------:R-:W-:Y:S01]  /*0360*/  IADD3 R39, P3, R9, R2, RZ ;  /* 0x0000000209277210 */ /* 0x000fe20007f7e0ff */
[----:B-1----:R-:W-:-:S04]  /*0370*/  IMAD.WIDE.U32 R4, R33, R12, UR6 ;  /* 0x0000000621047e25 */ /* 0x002fc8000f8e000c */
        /* <DEDUP_REMOVED lines=27> */
[----:B----4-:R-:W-:Y:S01]  /*0530*/  @P0 IMAD.WIDE R20, R3, 0x10, R20 ;  /* 0x0000001003140825 */ /* 0x010fe200078e0214 */
[----:B------:R-:W-:-:S02]  /*0540*/  LEA.HI.X R39, R39, R35, R2, 0x1, P1 ;  /* 0x0000002327277211 */ /* 0x000fc400008f0c02 */
[----:B------:R-:W-:Y:S02]  /*0550*/  CS2R R34, SRZ ;  /* 0x0000000000227805 */ /* 0x000fe4000001ff00 */
[----:B------:R-:W-:Y:S02]  /*0560*/  LEA.HI.X R41, R41, R37, R4, 0x1, P2 ;  /* 0x0000002529297211 */ /* 0x000fe400010f0c04 */
[----:B------:R-:W-:Y:S02]  /*0570*/  @!P0 CS2R R20, SRZ ;  /* 0x0000000000148805 */ /* 0x000fe4000001ff00 */
[----:B------:R-:W-:Y:S01]  /*0580*/  LEA.HI.X R43, R9, R43, R6, 0x1, P4 ;  /* 0x0000002b092b7211 */ /* 0x000fe200020f0c06 */
[----:B------:R-:W-:Y:S06]  /*0590*/  @!P3 BRA `(.L_x_15519) ;  /* 0x0000006800b0b947 */ /* 0x000fec0003800000 */
[----:B------:R-:W0:Y:S01]  /*05a0*/  S2R R36, SR_TID.X ;  /* 0x0000000000247919 */ /* 0x000e220000002100 */
[----:B------:R-:W-:Y:S01]  /*05b0*/  HFMA2.MMA R44, -RZ, RZ, 0, 0 ;  /* 0x00000000ff2c7435 */ /* 0x000fe200000001ff */
[----:B------:R-:W-:Y:S01]  /*05c0*/  CS2R R34, SRZ ;  /* 0x0000000000227805 */ /* 0x000fe2000001ff00 */
[----:B------:R-:W1:Y:S01]  /*05d0*/  S2R R37, SR_LANEID ;  /* 0x0000000000257919 */ /* 0x000e620000000000 */
[C---:B0-----:R-:W-:Y:S02]  /*05e0*/  SHF.L.U32 R0, R36.reuse, 0x3, RZ ;  /* 0x0000000324007819 */ /* 0x041fe400000006ff */
[----:B------:R-:W-:Y:S02]  /*05f0*/  LOP3.LUT R157, R36, 0x1f, RZ, 0xc0, !PT ;  /* 0x0000001f249d7812 */ /* 0x000fe400078ec0ff */
[----:B------:R-:W-:-:S04]  /*0600*/  LOP3.LUT R45, R0, 0xffffff00, RZ, 0xc0, !PT ;  /* 0xffffff00002d7812 */ /* 0x000fc800078ec0ff */
[----:B------:R-:W-:-:S04]  /*0610*/  LOP3.LUT R45, R45, 0x1f, R36, 0xf8, !PT ;  /* 0x0000001f2d2d7812 */ /* 0x000fc800078ef824 */
[----:B-1----:R-:W-:-:S07]  /*0620*/  SHF.R.S32.HI R46, RZ, 0x1f, R45 ;  /* 0x0000001fff2e7819 */ /* 0x002fce000001142d */
.L_x_15545:
[----:B0-----:R-:W0:Y:S01]  /*0630*/  LDC R65, c[0x0][0x224] ;  /* 0x00008900ff417b82 */ /* 0x001e220000000800 */
[----:B------:R-:W-:Y:S01]  /*0640*/  ULDC UR4, c[0x0][0x218] ;  /* 0x0000860000047ab9 */ /* 0x000fe20000000800 */
[C---:B------:R-:W-:Y:S01]  /*0650*/  LOP3.LUT R7, R45.reuse, 0x20, RZ, 0xfc, !PT ;  /* 0x000000202d077812 */ /* 0x040fe200078efcff */
[----:B------:R-:W-:Y:S01]  /*0660*/  ULDC.64 UR6, c[0x0][0x318] ;  /* 0x0000c60000067ab9 */ /* 0x000fe20000000a00 */
[C---:B------:R-:W-:Y:S02]  /*0670*/  LOP3.LUT R0, R45.reuse, 0x40, RZ, 0xfc, !PT ;  /* 0x000000402d007812 */ /* 0x040fe400078efcff */
[----:B------:R-:W-:Y:S02]  /*0680*/  LEA R10, P3, R45, R38, 0x1 ;  /* 0x000000262d0a7211 */ /* 0x000fe400078608ff */
[----:B------:R-:W-:Y:S02]  /*0690*/  PRMT R9, RZ, 0x7610, R9 ;  /* 0x00007610ff097816 */ /* 0x000fe40000000009 */
[----:B------:R-:W-:-:S02]  /*06a0*/  PRMT R13, RZ, 0x7610, R13 ;  /* 0x00007610ff0d7816 */ /* 0x000fc4000000000d */
[----:B------:R-:W-:Y:S02]  /*06b0*/  PRMT R12, RZ, 0x7610, R12 ;  /* 0x00007610ff0c7816 */ /* 0x000fe4000000000c */
[C---:B------:R-:W-:Y:S02]  /*06c0*/  LOP3.LUT R2, R45.reuse, 0x60, RZ, 0xfc, !PT ;  /* 0x000000602d027812 */ /* 0x040fe400078efcff */
        /* <DEDUP_REMOVED lines=9> */
[----:B------:R-:W-:Y:S01]  /*0760*/  BAR.SYNC.DEFER_BLOCKING 0x0 ;  /* 0x0000000000007b1d */ /* 0x000fe20000010000 */
[----:B0-----:R-:W-:-:S02]  /*0770*/  IADD3 R47, -R44, R65, RZ ;  /* 0x000000412c2f7210 */ /* 0x001fc40007ffe1ff */
[----:B------:R-:W-:Y:S02]  /*0780*/  LEA.HI.X R11, R45, R39, R46, 0x1, P3 ;  /* 0x000000272d0b7211 */ /* 0x000fe400018f0c2e */
[----:B------:R-:W-:-:S03]  /*0790*/  LEA R14, R47, 0xffffff00, 0x8 ;  /* 0xffffff002f0e7811 */ /* 0x000fc600078e40ff */
[----:B------:R-:W0:Y:S01]  /*07a0*/  S2UR UR5, SR_CgaCtaId ;  /* 0x00000000000579c3 */ /* 0x000e220000008800 */
[----:B------:R-:W-:-:S04]  /*07b0*/  IADD3 R8, -R14, UR4, RZ ;  /* 0x000000040e087c10 */ /* 0x000fc8000fffe1ff */
[----:B------:R-:W-:-:S03]  /*07c0*/  ISETP.GE.AND P0, PT, R45, R8, PT ;  /* 0x000000082d00720c */ /* 0x000fc60003f06270 */
[----:B------:R-:W1:Y:S01]  /*07d0*/  LDC.64 R76, c[0x0][0x2a0] ;  /* 0x0000a800ff4c7b82 */ /* 0x000e620000000a00 */
[-C--:B------:R-:W-:Y:S02]  /*07e0*/  ISETP.GE.AND P1, PT, R7, R8.reuse, PT ;  /* 0x000000080700720c */ /* 0x080fe40003f26270 */
[-C--:B------:R-:W-:Y:S02]  /*07f0*/  ISETP.GE.AND P2, PT, R0, R8.reuse, PT ;  /* 0x000000080000720c */ /* 0x080fe40003f46270 */
[-C--:B------:R-:W-:Y:S02]  /*0800*/  ISETP.GE.AND P3, PT, R5, R8.reuse, PT ;  /* 0x000000080500720c */ /* 0x080fe40003f66270 */
[-C--:B------:R-:W-:Y:S01]  /*0810*/  ISETP.GE.AND P4, PT, R6, R8.reuse, PT ;  /* 0x000000080600720c */ /* 0x080fe20003f86270 */
[----:B------:R-:W2:Y:S02]  /*0820*/  LDC.64 R78, c[0x0][0x2b0] ;  /* 0x0000ac00ff4e7b82 */ /* 0x000ea40000000a00 */
[----:B------:R-:W3:Y:S01]  /*0830*/  @!P0 LDG.E.U16 R9, desc[UR14][R10.64] ;  /* 0x0000000e0a098981 */ /* 0x000ee2000c1e1500 */
[----:B------:R-:W-:-:S03]  /*0840*/  ISETP.GE.AND P0, PT, R2, R8, PT ;  /* 0x000000080200720c */ /* 0x000fc60003f06270 */
[----:B------:R-:W4:Y:S01]  /*0850*/  @!P1 LDG.E.U16 R13, desc[UR14][R10.64+0x40] ;  /* 0x0000400e0a0d9981 */ /* 0x000f22000c1e1500 */
[----:B------:R-:W-:-:S03]  /*0860*/  ISETP.GE.AND P1, PT, R3, R8, PT ;  /* 0x000000080300720c */ /* 0x000fc60003f26270 */
[----:B------:R-:W2:Y:S01]  /*0870*/  @!P2 LDG.E.U16 R12, desc[UR14][R10.64+0x80] ;  /* 0x0000800e0a0ca981 */ /* 0x000ea2000c1e1500 */
[----:B------:R-:W-:-:S03]  /*0880*/  ISETP.GE.AND P2, PT, R4, R8, PT ;  /* 0x000000080400720c */ /* 0x000fc60003f46270 */
[----:B------:R-:W2:Y:S04]  /*0890*/  @!P3 LDG.E.U16 R24, desc[UR14][R10.64+0x180] ;  /* 0x0001800e0a18b981 */ /* 0x000ea8000c1e1500 */
[----:B------:R-:W2:Y:S04]  /*08a0*/  @!P0 LDG.E.U16 R15, desc[UR14][R10.64+0xc0] ;  /* 0x0000c00e0a0f8981 */ /* 0x000ea8000c1e1500 */
[----:B------:R-:W2:Y:S04]  /*08b0*/  @!P1 LDG.E.U16 R22, desc[UR14][R10.64+0x100] ;  /* 0x0001000e0a169981 */ /* 0x000ea8000c1e1500 */
[----:B------:R-:W2:Y:S04]  /*08c0*/  @!P2 LDG.E.U16 R23, desc[UR14][R10.64+0x140] ;  /* 0x0001400e0a17a981 */ /* 0x000ea8000c1e1500 */
[----:B------:R1:W2:Y:S01]  /*08d0*/  @!P4 LDG.E.U16 R25, desc[UR14][R10.64+0x1c0] ;  /* 0x0001c00e0a19c981 */ /* 0x0002a2000c1e1500 */
[----:B------:R-:W-:-:S02]  /*08e0*/  UMOV UR4, 0x400 ;  /* 0x0000040000047882 */ /* 0x000fc40000000000 */
[----:B0-----:R-:W-:Y:S01]  /*08f0*/  ULEA UR4, UR5, UR4, 0x18 ;  /* 0x0000000405047291 */ /* 0x001fe2000f8ec03f */
[C---:B------:R-:W-:Y:S02]  /*0900*/  IADD3 R26, R37.reuse, 0x20, RZ ;  /* 0x00000020251a7810 */ /* 0x040fe40007ffe0ff */
[C---:B------:R-:W-:Y:S02]  /*0910*/  IADD3 R28, R37.reuse, 0x40, RZ ;  /* 0x00000040251c7810 */ /* 0x040fe40007ffe0ff */
[-C--:B------:R-:W-:Y:S02]  /*0920*/  LEA.HI.SX32 R48, R37, R37.reuse, 0x1b ;  /* 0x0000002525307211 */ /* 0x080fe400078fdaff */
[----:B------:R-:W-:Y:S01]  /*0930*/  MOV R49, UR4 ;  /* 0x0000000400317c02 */ /* 0x000fe20008000f00 */
[----:B------:R-:W-:Y:S01]  /*0940*/  ULDC.64 UR4, c[0x0][0x2a8] ;  /* 0x0000aa0000047ab9 */ /* 0x000fe20000000a00 */
[-C--:B------:R-:W-:Y:S02]  /*0950*/  LEA.HI.SX32 R26, R26, R37.reuse, 0x1b ;  /* 0x000000251a1a7211 */ /* 0x080fe400078fdaff */
[----:B------:R-:W-:-:S02]  /*0960*/  LEA.HI.SX32 R28, R28, R37, 0x1b ;  /* 0x000000251c1c7211 */ /* 0x000fc400078fdaff */
[C---:B-1----:R-:W-:Y:S02]  /*0970*/  IADD3 R10, R37.reuse, 0x60, RZ ;  /* 0x00000060250a7810 */ /* 0x042fe40007ffe0ff */
[-C--:B------:R-:W-:Y:S02]  /*0980*/  LEA R48, R48, R49.reuse, 0x1 ;  /* 0x0000003130307211 */ /* 0x080fe400078e08ff */
[-C--:B------:R-:W-:Y:S02]  /*0990*/  LEA R50, R26, R49.reuse, 0x1 ;  /* 0x000000311a327211 */ /* 0x080fe400078e08ff */
[----:B------:R-:W-:Y:S02]  /*09a0*/  LEA R51, R28, R49, 0x1 ;  /* 0x000000311c337211 */ /* 0x000fe400078e08ff */
[C---:B------:R-:W-:Y:S02]  /*09b0*/  IADD3 R26, R37.reuse, 0x80, RZ ;  /* 0x00000080251a7810 */ /* 0x040fe40007ffe0ff */
[----:B------:R-:W-:-:S02]  /*09c0*/  IADD3 R28, R37, 0xa0, RZ ;  /* 0x000000a0251c7810 */ /* 0x000fc40007ffe0ff */
[C---:B------:R-:W-:Y:S02]  /*09d0*/  IADD3 R52, R37.reuse, 0xc0, RZ ;  /* 0x000000c025347810 */ /* 0x040fe40007ffe0ff */
[-C--:B------:R-:W-:Y:S02]  /*09e0*/  LEA.HI.SX32 R10, R10, R37.reuse, 0x1b ;  /* 0x000000250a0a7211 */ /* 0x080fe400078fdaff */
[----:B------:R-:W-:Y:S02]  /*09f0*/  IADD3 R54, R37, 0xe0, RZ ;  /* 0x000000e025367810 */ /* 0x000fe40007ffe0ff */
[-C--:B------:R-:W-:Y:S02]  /*0a00*/  LEA.HI.SX32 R26, R26, R37.reuse, 0x1b ;  /* 0x000000251a1a7211 */ /* 0x080fe400078fdaff */
[-C--:B------:R-:W-:Y:S02]  /*0a10*/  LEA.HI.SX32 R28, R28, R37.reuse, 0x1b ;  /* 0x000000251c1c7211 */ /* 0x080fe400078fdaff */
[----:B------:R-:W-:-:S02]  /*0a20*/  LEA.HI.SX32 R56, R52, R37, 0x1b ;  /* 0x0000002534387211 */ /* 0x000fc400078fdaff */
[----:B------:R-:W-:Y:S02]  /*0a30*/  LEA R52, R10, R49, 0x1 ;  /* 0x000000310a347211 */ /* 0x000fe400078e08ff */
[----:B------:R-:W-:Y:S02]  /*0a40*/  LEA.HI.SX32 R10, R54, R37, 0x1b ;  /* 0x00000025360a7211 */ /* 0x000fe400078fdaff */
[-C--:B------:R-:W-:Y:S02]  /*0a50*/  LEA R53, R26, R49.reuse, 0x1 ;  /* 0x000000311a357211 */ /* 0x080fe400078e08ff */
[-C--:B------:R-:W-:Y:S02]  /*0a60*/  LEA R54, R28, R49.reuse, 0x1 ;  /* 0x000000311c367211 */ /* 0x080fe400078e08ff */
[-C--:B------:R-:W-:Y:S02]  /*0a70*/  LEA R55, R56, R49.reuse, 0x1 ;  /* 0x0000003138377211 */ /* 0x080fe400078e08ff */
[----:B------:R-:W-:-:S02]  /*0a80*/  LEA R56, R10, R49, 0x1 ;  /* 0x000000310a387211 */ /* 0x000fc400078e08ff */
[C---:B------:R-:W-:Y:S02]  /*0a90*/  ISETP.GE.AND P6, PT, R45.reuse, R8, PT ;  /* 0x000000082d00720c */ /* 0x040fe40003fc6270 */
[----:B------:R-:W-:Y:S02]  /*0aa0*/  LEA R10, P0, R45, R40, 0x1 ;  /* 0x000000282d0a7211 */ /* 0x000fe400078008ff */
[-C--:B------:R-:W-:Y:S02]  /*0ab0*/  ISETP.GE.AND P5, PT, R7, R8.reuse, PT ;  /* 0x000000080700720c */ /* 0x080fe40003fa6270 */
[----:B------:R-:W-:Y:S02]  /*0ac0*/  LEA.HI.X R11, R45, R41, R46, 0x1, P0 ;  /* 0x000000292d0b7211 */ /* 0x000fe400000f0c2e */
[-C--:B------:R-:W-:Y:S02]  /*0ad0*/  ISETP.GE.AND P4, PT, R0, R8.reuse, PT ;  /* 0x000000080000720c */ /* 0x080fe40003f86270 */
[----:B------:R-:W-:-:S02]  /*0ae0*/  ISETP.GE.AND P3, PT, R2, R8, PT ;  /* 0x000000080200720c */ /* 0x000fc40003f66270 */
[-C--:B------:R-:W-:Y:S02]  /*0af0*/  ISETP.GE.AND P2, PT, R3, R8.reuse, PT ;  /* 0x000000080300720c */ /* 0x080fe40003f46270 */
[-C--:B------:R-:W-:Y:S02]  /*0b00*/  ISETP.GE.AND P1, PT, R4, R8.reuse, PT ;  /* 0x000000080400720c */ /* 0x080fe40003f26270 */
[----:B------:R-:W-:Y:S02]  /*0b10*/  ISETP.GE.AND P0, PT, R5, R8, PT ;  /* 0x000000080500720c */ /* 0x000fe40003f06270 */
[----:B------:R-:W-:Y:S01]  /*0b20*/  PRMT R27, RZ, 0x7610, R27 ;  /* 0x00007610ff1b7816 */ /* 0x000fe2000000001b */
[----:B---3--:R0:W-:Y:S04]  /*0b30*/  STS.U16 [R48], R9 ;  /* 0x0000000930007388 */ /* 0x0081e80000000400 */
[----:B----4-:R-:W-:Y:S01]  /*0b40*/  STS.U16 [R50+0x40], R13 ;  /* 0x0000400d32007388 */ /* 0x010fe20000000400 */
[----:B0-----:R-:W-:-:S03]  /*0b50*/  SHF.L.U32 R9, R37, 0x3, RZ ;  /* 0x0000000325097819 */ /* 0x001fc600000006ff */
[----:B--2---:R0:W-:Y:S04]  /*0b60*/  STS.U16 [R51+0x80], R12 ;  /* 0x0000800c33007388 */ /* 0x0041e80000000400 */
[----:B------:R-:W-:Y:S01]  /*0b70*/  STS.U16 [R52+0xc0], R15 ;  /* 0x0000c00f34007388 */ /* 0x000fe20000000400 */
[----:B0-----:R-:W-:-:S03]  /*0b80*/  LEA.HI.SX32 R12, R9, R9, 0x1b ;  /* 0x00000009090c7211 */ /* 0x001fc600078fdaff */
[----:B------:R0:W-:Y:S01]  /*0b90*/  STS.U16 [R53+0x100], R22 ;  /* 0x0001001635007388 */ /* 0x0001e20000000400 */
[----:B------:R-:W-:-:S03]  /*0ba0*/  LEA R57, R12, R49, 0x1 ;  /* 0x000000310c397211 */ /* 0x000fc600078e08ff */
        /* <DEDUP_REMOVED lines=13> */
[----:B------:R-:W-:-:S02]  /*0c80*/  PRMT R13, RZ, 0x7610, R13 ;  /* 0x00007610ff0d7816 */ /* 0x000fc4000000000d */
[----:B0-----:R-:W-:Y:S02]  /*0c90*/  PRMT R22, RZ, 0x7610, R22 ;  /* 0x00007610ff167816 */ /* 0x001fe40000000016 */
[----:B------:R-:W-:Y:S02]  /*0ca0*/  PRMT R9, RZ, 0x7610, R9 ;  /* 0x00007610ff097816 */ /* 0x000fe40000000009 */
[----:B------:R-:W-:Y:S02]  /*0cb0*/  PRMT R12, RZ, 0x7610, R12 ;  /* 0x00007610ff0c7816 */ /* 0x000fe4000000000c */
[----:B------:R-:W-:Y:S02]  /*0cc0*/  PRMT R15, RZ, 0x7610, R15 ;  /* 0x00007610ff0f7816 */ /* 0x000fe4000000000f */
[----:B-1----:R-:W-:Y:S02]  /*0cd0*/  PRMT R24, RZ, 0x7610, R24 ;  /* 0x00007610ff187816 */ /* 0x002fe40000000018 */
[----:B------:R-:W-:Y:S01]  /*0ce0*/  PRMT R23, RZ, 0x7610, R23 ;  /* 0x00007610ff177816 */ /* 0x000fe20000000017 */
        /* <DEDUP_REMOVED lines=8> */
[----:B------:R-:W4:Y:S01]  /*0d70*/  @!P6 LDG.E.U16 R23, desc[UR14][R10.64+0x1c0] ;  /* 0x0001c00e0a17e981 */ /* 0x000f22000c1e1500 */
[----:B------:R-:W-:-:S02]  /*0d80*/  LEA R28, P0, R45, R42, 0x1 ;  /* 0x0000002a2d1c7211 */ /* 0x000fc400078008ff */
[-C--:B------:R-:W-:Y:S02]  /*0d90*/  ISETP.GE.AND P1, PT, R7, R8.reuse, PT ;  /* 0x000000080700720c */ /* 0x080fe40003f26270 */
[C---:B------:R-:W-:Y:S02]  /*0da0*/  LEA.HI.X R29, R45.reuse, R43, R46, 0x1, P0 ;  /* 0x0000002b2d1d7211 */ /* 0x040fe400000f0c2e */
[-C--:B------:R-:W-:Y:S02]  /*0db0*/  ISETP.GE.AND P0, PT, R45, R8.reuse, PT ;  /* 0x000000082d00720c */ /* 0x080fe40003f06270 */
[-C--:B------:R-:W-:Y:S02]  /*0dc0*/  ISETP.GE.AND P2, PT, R0, R8.reuse, PT ;  /* 0x000000080000720c */ /* 0x080fe40003f46270 */
[----:B------:R-:W-:Y:S02]  /*0dd0*/  ISETP.GE.AND P3, PT, R2, R8, PT ;  /* 0x000000080200720c */ /* 0x000fe40003f66270 */
[----:B------:R-:W-:-:S02]  /*0de0*/  PRMT R67, RZ, 0x7610, R67 ;  /* 0x00007610ff437816 */ /* 0x000fc40000000043 */
[----:B------:R-:W-:Y:S02]  /*0df0*/  PRMT R69, RZ, 0x7610, R69 ;  /* 0x00007610ff457816 */ /* 0x000fe40000000045 */
[----:B------:R-:W-:Y:S02]  /*0e00*/  ISETP.GE.AND P4, PT, R3, R8, PT ;  /* 0x000000080300720c */ /* 0x000fe40003f86270 */
[----:B------:R-:W-:Y:S02]  /*0e10*/  PRMT R66, RZ, 0x7610, R66 ;  /* 0x00007610ff427816 */ /* 0x000fe40000000042 */
[----:B------:R-:W-:Y:S02]  /*0e20*/  PRMT R68, RZ, 0x7610, R68 ;  /* 0x00007610ff447816 */ /* 0x000fe40000000044 */
[----:B------:R-:W-:Y:S02]  /*0e30*/  PRMT R71, RZ, 0x7610, R71 ;  /* 0x00007610ff477816 */ /* 0x000fe40000000047 */
[----:B------:R-:W-:-:S02]  /*0e40*/  PRMT R70, RZ, 0x7610, R70 ;  /* 0x00007610ff467816 */ /* 0x000fc40000000046 */
[----:B------:R-:W-:Y:S01]  /*0e50*/  PRMT R75, RZ, 0x7610, R75 ;  /* 0x00007610ff4b7816 */ /* 0x000fe2000000004b */
[----:B--2---:R-:W-:Y:S04]  /*0e60*/  STS.U16 [R48], R13 ;  /* 0x0000000d30007388 */ /* 0x004fe80000000400 */
[----:B---3--:R0:W-:Y:S04]  /*0e70*/  STS.U16 [R50+0x40], R27 ;  /* 0x0000401b32007388 */ /* 0x0081e80000000400 */
[----:B----4-:R-:W-:Y:S04]  /*0e80*/  STS.U16 [R51+0x80], R22 ;  /* 0x0000801633007388 */ /* 0x010fe80000000400 */
[----:B------:R-:W-:Y:S04]  /*0e90*/  STS.U16 [R52+0xc0], R9 ;  /* 0x0000c00934007388 */ /* 0x000fe80000000400 */
[----:B------:R1:W-:Y:S04]  /*0ea0*/  STS.U16 [R53+0x100], R12 ;  /* 0x0001000c35007388 */ /* 0x0003e80000000400 */
        /* <DEDUP_REMOVED lines=14> */
[----:B------:R-:W3:Y:S01]  /*0f90*/  @!P0 LDG.E.U16 R67, desc[UR14][R28.64] ;  /* 0x0000000e1c438981 */ /* 0x000ee2000c1e1500 */
[----:B------:R-:W-:-:S03]  /*0fa0*/  ISETP.GE.AND P0, PT, R4, R8, PT ;  /* 0x000000080400720c */ /* 0x000fc60003f06270 */
[----:B------:R-:W4:Y:S04]  /*0fb0*/  @!P1 LDG.E.U16 R69, desc[UR14][R28.64+0x40] ;  /* 0x0000400e1c459981 */ /* 0x000f28000c1e1500 */
[----:B------:R-:W4:Y:S01]  /*0fc0*/  @!P2 LDG.E.U16 R66, desc[UR14][R28.64+0x80] ;  /* 0x0000800e1c42a981 */ /* 0x000f22000c1e1500 */
[----:B------:R-:W-:-:S03]  /*0fd0*/  ISETP.GE.AND P1, PT, R5, R8, PT ;  /* 0x000000080500720c */ /* 0x000fc60003f26270 */
[----:B------:R-:W4:Y:S04]  /*0fe0*/  @!P3 LDG.E.U16 R27, desc[UR14][R28.64+0xc0] ;  /* 0x0000c00e1c1bb981 */ /* 0x000f28000c1e1500 */
[----:B------:R-:W4:Y:S04]  /*0ff0*/  @!P4 LDG.E.U16 R68, desc[UR14][R28.64+0x100] ;  /* 0x0001000e1c44c981 */ /* 0x000f28000c1e1500 */
[----:B------:R-:W4:Y:S01]  /*1000*/  @!P0 LDG.E.U16 R71, desc[UR14][R28.64+0x140] ;  /* 0x0001400e1c478981 */ /* 0x000f22000c1e1500 */
[----:B------:R-:W-:-:S03]  /*1010*/  ISETP.GE.AND P0, PT, R6, R8, PT ;  /* 0x000000080600720c */ /* 0x000fc60003f06270 */
[----:B------:R-:W4:Y:S10]  /*1020*/  @!P1 LDG.E.U16 R70, desc[UR14][R28.64+0x180] ;  /* 0x0001800e1c469981 */ /* 0x000f34000c1e1500 */
[----:B------:R0:W4:Y:S01]  /*1030*/  @!P0 LDG.E.U16 R75, desc[UR14][R28.64+0x1c0] ;  /* 0x0001c00e1c4b8981 */ /* 0x000122000c1e1500 */
[----:B-1----:R-:W-:Y:S01]  /*1040*/  IMAD R12, R76, UR17, RZ ;  /* 0x000000114c0c7c24 */ /* 0x002fe2000f8e02ff */
[----:B------:R-:W-:-:S03]  /*1050*/  ISETP.GE.AND P0, PT, R45, R8, PT ;  /* 0x000000082d00720c */ /* 0x000fc60003f06270 */
[----:B------:R-:W-:Y:S02]  /*1060*/  IMAD R73, R77, UR16, R12 ;  /* 0x000000104d497c24 */ /* 0x000fe4000f8e020c */
[----:B------:R-:W-:Y:S01]  /*1070*/  IMAD.WIDE.U32 R12, R76, UR16, RZ ;  /* 0x000000104c0c7c25 */ /* 0x000fe2000f8e00ff */
[----:B------:R-:W-:-:S04]  /*1080*/  IADD3 R65, R44, -R65, RZ ;  /* 0x800000412c417210 */ /* 0x000fc80007ffe0ff */
[----:B------:R-:W-:Y:S01]  /*1090*/  IADD3 R13, R13, R73, RZ ;  /* 0x000000490d0d7210 */ /* 0x000fe20007ffe0ff */
[----:B------:R-:W-:Y:S01]  /*10a0*/  IMAD R65, R65, -0x100, RZ ;  /* 0xffffff0041417824 */ /* 0x000fe200078e02ff */
[----:B--2---:R-:W-:Y:S01]  /*10b0*/  SHF.R.S32.HI R15, RZ, 0x1f, R14 ;  /* 0x0000001fff0f7819 */ /* 0x004fe2000001140e */
[----:B------:R-:W-:Y:S02]  /*10c0*/  IMAD R72, R32, UR4, RZ ;  /* 0x0000000420487c24 */ /* 0x000fe4000f8e02ff */
[----:B0-----:R-:W-:-:S04]  /*10d0*/  IMAD.WIDE.U32 R28, R33, UR4, R12 ;  /* 0x00000004211c7c25 */ /* 0x001fc8000f8e000c */
[----:B------:R-:W-:-:S04]  /*10e0*/  @!P0 IMAD.WIDE.U32 R12, R76, UR16, R14 ;  /* 0x000000104c0c8c25 */ /* 0x000fc8000f8e000e */
[----:B------:R-:W-:Y:S01]  /*10f0*/  IMAD R77, R33, UR5, R72 ;  /* 0x00000005214d7c24 */ /* 0x000fe2000f8e0248 */
[----:B------:R-:W-:-:S03]  /*1100*/  @!P0 IADD3 R13, R73, R13, RZ ;  /* 0x0000000d490d8210 */ /* 0x000fc60007ffe0ff */
[----:B------:R-:W-:Y:S01]  /*1110*/  @!P0 IMAD.WIDE.U32 R12, R33, UR4, R12 ;  /* 0x00000004210c8c25 */ /* 0x000fe2000f8e000c */
[----:B------:R-:W-:Y:S01]  /*1120*/  ULDC.64 UR4, c[0x0][0x2b8] ;  /* 0x0000ae0000047ab9 */ /* 0x000fe20000000a00 */
[-C--:B------:R-:W-:Y:S02]  /*1130*/  ISETP.GE.AND P6, PT, R7, R8.reuse, PT ;  /* 0x000000080700720c */ /* 0x080fe40003fc6270 */
[-C--:B------:R-:W-:Y:S02]  /*1140*/  ISETP.GE.AND P4, PT, R4, R8.reuse, PT ;  /* 0x000000080400720c */ /* 0x080fe40003f86270 */
[----:B------:R-:W-:Y:S02]  /*1150*/  ISETP.GE.AND P5, PT, R5, R8, PT ;  /* 0x000000080500720c */ /* 0x000fe40003fa6270 */
[----:B------:R-:W-:Y:S02]  /*1160*/  PRMT R83, RZ, 0x7610, R83 ;  /* 0x00007610ff537816 */ /* 0x000fe40000000053 */
[----:B------:R-:W-:Y:S01]  /*1170*/  PRMT R85, RZ, 0x7610, R85 ;  /* 0x00007610ff557816 */ /* 0x000fe20000000055 */
[----:B---3--:R-:W-:Y:S04]  /*1180*/  STS.U16 [R48], R67 ;  /* 0x0000004330007388 */ /* 0x008fe80000000400 */
[----:B----4-:R0:W-:Y:S04]  /*1190*/  STS.U16 [R50+0x40], R69 ;  /* 0x0000404532007388 */ /* 0x0101e80000000400 */
[----:B------:R1:W-:Y:S04]  /*11a0*/  STS.U16 [R51+0x80], R66 ;  /* 0x0000804233007388 */ /* 0x0003e80000000400 */
[----:B------:R2:W-:Y:S01]  /*11b0*/  STS.U16 [R52+0xc0], R27 ;  /* 0x0000c01b34007388 */ /* 0x0005e20000000400 */
[----:B0-----:R-:W-:-:S02]  /*11c0*/  @!P0 MOV R69, R15 ;  /* 0x0000000f00458202 */ /* 0x001fc40000000f00 */
[----:B-1----:R-:W-:Y:S02]  /*11d0*/  SHF.R.S32.HI R66, RZ, 0x1f, R65 ;  /* 0x0000001fff427819 */ /* 0x002fe40000011441 */
[----:B--2---:R-:W-:Y:S01]  /*11e0*/  IADD3 R27, P1, R65, R28, RZ ;  /* 0x0000001c411b7210 */ /* 0x004fe20007f3e0ff */
[----:B------:R-:W-:Y:S01]  /*11f0*/  IMAD R28, R78, UR17, RZ ;  /* 0x000000114e1c7c24 */ /* 0x000fe2000f8e02ff */
[----:B------:R0:W-:Y:S02]  /*1200*/  STS.U16 [R53+0x100], R68 ;  /* 0x0001004435007388 */ /* 0x0001e40000000400 */
[----:B------:R-:W-:Y:S01]  /*1210*/  IADD3.X R74, R66, R77, R29, P1, !PT ;  /* 0x0000004d424a7210 */ /* 0x000fe20000ffe41d */
[----:B------:R-:W-:Y:S02]  /*1220*/  IMAD R79, R79, UR16, R28 ;  /* 0x000000104f4f7c24 */ /* 0x000fe4000f8e021c */
[----:B------:R-:W-:Y:S01]  /*1230*/  IMAD.WIDE.U32 R28, R78, UR16, RZ ;  /* 0x000000104e1c7c25 */ /* 0x000fe2000f8e00ff */
[----:B0-----:R-:W-:-:S02]  /*1240*/  @!P0 MOV R68, R14 ;  /* 0x0000000e00448202 */ /* 0x001fc40000000f00 */
[----:B------:R-:W-:Y:S02]  /*1250*/  LEA R72, P1, R45, UR6, 0x1 ;  /* 0x000000062d487c11 */ /* 0x000fe4000f8208ff */
[----:B------:R-:W-:Y:S01]  /*1260*/  IADD3 R29, R29, R79, RZ ;  /* 0x0000004f1d1d7210 */ /* 0x000fe20007ffe0ff */
[----:B------:R-:W-:Y:S01]  /*1270*/  @!P0 IMAD.WIDE.U32 R68, R78, UR16, R68 ;  /* 0x000000104e448c25 */ /* 0x000fe2000f8e0044 */
[----:B------:R-:W-:Y:S01]  /*1280*/  STS.U16 [R54+0x140], R71 ;  /* 0x0001404736007388 */ /* 0x000fe20000000400 */
[C---:B------:R-:W-:Y:S02]  /*1290*/  LEA.HI.X R67, R45.reuse, UR7, R46, 0x1, P1 ;  /* 0x000000072d437c11 */ /* 0x040fe400088f0c2e */
[----:B------:R-:W-:Y:S01]  /*12a0*/  @!P0 IADD3 R76, P1, R45, R12, RZ ;  /* 0x0000000c2d4c8210 */ /* 0x000fe20007f3e0ff */
[----:B------:R0:W-:Y:S01]  /*12b0*/  STS.U16 [R55+0x180], R70 ;  /* 0x0001804637007388 */ /* 0x0001e20000000400 */
[----:B------:R-:W-:Y:S01]  /*12c0*/  @!P0 IADD3 R69, R79, R69, RZ ;  /* 0x000000454f458210 */ /* 0x000fe20007ffe0ff */
[----:B------:R-:W-:Y:S01]  /*12d0*/  IMAD R12, R32, UR4, RZ ;  /* 0x00000004200c7c24 */ /* 0x000fe2000f8e02ff */
[----:B------:R-:W-:-:S02]  /*12e0*/  @!P0 IADD3.X R13, R46, R13, R77, P1, !PT ;  /* 0x0000000d2e0d8210 */ /* 0x000fc40000ffe44d */
[----:B------:R-:W-:Y:S01]  /*12f0*/  LEA R72, P2, R27, R72, 0x1 ;  /* 0x000000481b487211 */ /* 0x000fe200078408ff */
[C---:B------:R-:W-:Y:S02]  /*1300*/  IMAD R81, R33.reuse, UR5, R12 ;  /* 0x0000000521517c24 */ /* 0x040fe4000f8e020c */
[----:B0-----:R-:W-:Y:S01]  /*1310*/  IMAD.WIDE.U32 R70, R33, UR4, R28 ;  /* 0x0000000421467c25 */ /* 0x001fe2000f8e001c */
[----:B------:R-:W-:-:S03]  /*1320*/  @!P0 LEA R12, P1, R76, UR6, 0x1 ;  /* 0x000000064c0c8c11 */ /* 0x000fc6000f8208ff */
[----:B------:R-:W-:Y:S01]  /*1330*/  @!P0 IMAD.WIDE.U32 R28, R33, UR4, R68 ;  /* 0x00000004211c8c25 */ /* 0x000fe2000f8e0044 */
[----:B------:R-:W-:Y:S01]  /*1340*/  IADD3 R69, P3, R65, R70, RZ ;  /* 0x0000004641457210 */ /* 0x000fe20007f7e0ff */
[----:B------:R-:W-:Y:S01]  /*1350*/  STS.U16 [R56+0x1c0], R75 ;  /* 0x0001c04b38007388 */ /* 0x000fe20000000400 */
[----:B------:R-:W-:Y:S01]  /*1360*/  LEA.HI.X R73, R27, R67, R74, 0x1, P2 ;  /* 0x000000431b497211 */ /* 0x000fe200010f0c4a */
[----:B------:R-:W-:Y:S01]  /*1370*/  NOP ;  /* 0x0000000000007918 */ /* 0x000fe20000000000 */
[----:B------:R-:W-:Y:S01]  /*1380*/  @!P0 LEA.HI.X R13, R76, UR7, R13, 0x1, P1 ;  /* 0x000000074c0d8c11 */ /* 0x000fe200088f0c0d */
[----:B------:R-:W-:Y:S01]  /*1390*/  LDS.U16 R27, [R57] ;  /* 0x00000000391b7984 */ /* 0x000fe20000000400 */
[----:B------:R-:W-:Y:S01]  /*13a0*/  IADD3.X R78, R66, R81, R71, P3, !PT ;  /* 0x00000051424e7210 */ /* 0x000fe20001ffe447 */
[----:B------:R-:W-:Y:S02]  /*13b0*/  ULDC.64 UR4, c[0x0][0x308] ;  /* 0x0000c20000047ab9 */ /* 0x000fe40000000a00 */
        /* <DEDUP_REMOVED lines=8> */
[----:B------:R-:W-:-:S02]  /*1440*/  @!P0 IADD3 R80, P2, R45, R28, RZ ;  /* 0x0000001c2d508210 */ /* 0x000fc40007f5e0ff */
[C---:B------:R-:W-:Y:S02]  /*1450*/  LEA R68, P1, R45.reuse, UR4, 0x1 ;  /* 0x000000042d447c11 */ /* 0x040fe4000f8208ff */
[----:B------:R-:W-:Y:S02]  /*1460*/  @!P0 IADD3.X R81, R46, R29, R81, P2, !PT ;  /* 0x0000001d2e518210 */ /* 0x000fe400017fe451 */
[----:B------:R-:W-:Y:S02]  /*1470*/  LEA.HI.X R29, R45, UR5, R46, 0x1, P1 ;  /* 0x000000052d1d7c11 */ /* 0x000fe400088f0c2e */
[C---:B------:R-:W-:Y:S02]  /*1480*/  LEA R68, P2, R69.reuse, R68, 0x1 ;  /* 0x0000004445447211 */ /* 0x040fe400078408ff */
[----:B------:R-:W-:Y:S02]  /*1490*/  @!P0 LEA R28, P1, R80, UR4, 0x1 ;  /* 0x00000004501c8c11 */ /* 0x000fe4000f8208ff */
[----:B------:R-:W-:-:S02]  /*14a0*/  LEA.HI.X R69, R69, R29, R78, 0x1, P2 ;  /* 0x0000001d45457211 */ /* 0x000fc400010f0c4e */
[--C-:B------:R-:W-:Y:S02]  /*14b0*/  @!P0 LEA.HI.X R29, R80, UR5, R81.reuse, 0x1, P1 ;  /* 0x00000005501d8c11 */ /* 0x100fe400088f0c51 */
[----:B------:R-:W-:Y:S02]  /*14c0*/  PRMT R81, RZ, 0x7610, R81 ;  /* 0x00007610ff517816 */ /* 0x000fe40000000051 */
[-C--:B------:R-:W-:Y:S02]  /*14d0*/  ISETP.GE.AND P1, PT, R0, R8.reuse, PT ;  /* 0x000000080000720c */ /* 0x080fe40003f26270 */
[----:B------:R-:W-:Y:S02]  /*14e0*/  PRMT R79, RZ, 0x7610, R79 ;  /* 0x00007610ff4f7816 */ /* 0x000fe4000000004f */
[-C--:B------:R-:W-:Y:S01]  /*14f0*/  ISETP.GE.AND P2, PT, R2, R8.reuse, PT ;  /* 0x000000080200720c */ /* 0x080fe20003f46270 */
[----:B------:R-:W2:Y:S01]  /*1500*/  @!P6 LDG.E.U16 R81, desc[UR14][R72.64+-0x1c0] ;  /* 0xfffe400e4851e981 */ /* 0x000ea2000c1e1500 */
[----:B------:R-:W-:-:S02]  /*1510*/  ISETP.GE.AND P3, PT, R3, R8, PT ;  /* 0x000000080300720c */ /* 0x000fc40003f66270 */
[----:B------:R-:W-:Y:S01]  /*1520*/  ISETP.GE.AND P6, PT, R6, R8, PT ;  /* 0x000000080600720c */ /* 0x000fe20003fc6270 */
[----:B------:R0:W3:Y:S01]  /*1530*/  @!P0 LDG.E.U16 R79, desc[UR14][R12.64] ;  /* 0x0000000e0c4f8981 */ /* 0x0000e2000c1e1500 */
[----:B------:R-:W-:Y:S02]  /*1540*/  PRMT R78, RZ, 0x7610, R78 ;  /* 0x00007610ff4e7816 */ /* 0x000fe4000000004e */
[----:B------:R-:W-:Y:S01]  /*1550*/  PRMT R80, RZ, 0x7610, R80 ;  /* 0x00007610ff507816 */ /* 0x000fe20000000050 */
[----:B------:R-:W4:Y:S04]  /*1560*/  @!P4 LDG.E.U16 R83, desc[UR14][R72.64+-0xc0] ;  /* 0xffff400e4853c981 */ /* 0x000f28000c1e1500 */
[----:B------:R-:W4:Y:S01]  /*1570*/  @!P1 LDG.E.U16 R78, desc[UR14][R72.64+-0x180] ;  /* 0xfffe800e484e9981 */ /* 0x000f22000c1e1500 */
[----:B0-----:R-:W-:-:S02]  /*1580*/  PRMT R13, RZ, 0x7610, R13 ;  /* 0x00007610ff0d7816 */ /* 0x001fc4000000000d */
[----:B------:R-:W-:Y:S01]  /*1590*/  PRMT R12, RZ, 0x7610, R12 ;  /* 0x00007610ff0c7816 */ /* 0x000fe2000000000c */
[----:B------:R-:W4:Y:S04]  /*15a0*/  @!P5 LDG.E.U16 R80, desc[UR14][R72.64+-0x80] ;  /* 0xffff800e4850d981 */ /* 0x000f28000c1e1500 */
[----:B------:R-:W4:Y:S04]  /*15b0*/  @!P2 LDG.E.U16 R13, desc[UR14][R72.64+-0x140] ;  /* 0xfffec00e480da981 */ /* 0x000f28000c1e1500 */
[----:B------:R-:W4:Y:S04]  /*15c0*/  @!P3 LDG.E.U16 R12, desc[UR14][R72.64+-0x100] ;  /* 0xffff000e480cb981 */ /* 0x000f28000c1e1500 */
[----:B------:R-:W4:Y:S01]  /*15d0*/  @!P6 LDG.E.U16 R85, desc[UR14][R72.64+-0x40] ;  /* 0xffffc00e4855e981 */ /* 0x000f22000c1e1500 */
[----:B------:R-:W-:-:S02]  /*15e0*/  PRMT R87, RZ, 0x7610, R87 ;  /* 0x00007610ff577816 */ /* 0x000fc40000000057 */
[----:B------:R-:W-:Y:S02]  /*15f0*/  PRMT R82, RZ, 0x7610, R82 ;  /* 0x00007610ff527816 */ /* 0x000fe40000000052 */
[----:B------:R-:W-:Y:S02]  /*1600*/  PRMT R84, RZ, 0x7610, R84 ;  /* 0x00007610ff547816 */ /* 0x000fe40000000054 */
[----:B------:R-:W-:Y:S02]  /*1610*/  PRMT R89, RZ, 0x7610, R89 ;  /* 0x00007610ff597816 */ /* 0x000fe40000000059 */
[----:B------:R-:W-:Y:S01]  /*1620*/  PRMT R86, RZ, 0x7610, R86 ;  /* 0x00007610ff567816 */ /* 0x000fe20000000056 */
[----:B---3--:R-:W-:Y:S04]  /*1630*/  STS.U16 [R48], R79 ;  /* 0x0000004f30007388 */ /* 0x008fe80000000400 */
[----:B--2---:R-:W-:Y:S04]  /*1640*/  STS.U16 [R50+0x40], R81 ;  /* 0x0000405132007388 */ /* 0x004fe80000000400 */
[----:B----4-:R-:W-:Y:S04]  /*1650*/  STS.U16 [R51+0x80], R78 ;  /* 0x0000804e33007388 */ /* 0x010fe80000000400 */
        /* <DEDUP_REMOVED lines=10> */
[----:B------:R-:W2:Y:S04]  /*1700*/  LDS.U16 R13, [R57+0x8] ;  /* 0x00000800390d7984 */ /* 0x000ea80000000400 */
[----:B------:R-:W3:Y:S04]  /*1710*/  LDS.U16 R12, [R57+0xa] ;  /* 0x00000a00390c7984 */ /* 0x000ee80000000400 */
[----:B------:R-:W-:Y:S04]  /*1720*/  LDS.U16 R81, [R57+0xc] ;  /* 0x00000c0039517984 */ /* 0x000fe80000000400 */
[----:B------:R-:W4:Y:S01]  /*1730*/  LDS.U16 R80, [R57+0xe] ;  /* 0x00000e0039507984 */ /* 0x000f220000000400 */
[----:B------:R-:W-:Y:S01]  /*1740*/  BAR.SYNC.DEFER_BLOCKING 0x0 ;  /* 0x0000000000007b1d */ /* 0x000fe20000010000 */
[----:B0-----:R-:W-:-:S02]  /*1750*/  PRMT R83, RZ, 0x7610, R83 ;  /* 0x00007610ff537816 */ /* 0x001fc40000000053 */
[----:B-1----:R-:W-:-:S03]  /*1760*/  PRMT R85, RZ, 0x7610, R85 ;  /* 0x00007610ff557816 */ /* 0x002fc60000000055 */
[----:B------:R0:W4:Y:S01]  /*1770*/  @!P0 LDG.E.U16 R87, desc[UR14][R28.64] ;  /* 0x0000000e1c578981 */ /* 0x000122000c1e1500 */
[----:B------:R-:W-:-:S03]  /*1780*/  ISETP.GE.AND P0, PT, R7, R8, PT ;  /* 0x000000080700720c */ /* 0x000fc60003f06270 */
[----:B------:R-:W4:Y:S04]  /*1790*/  @!P1 LDG.E.U16 R82, desc[UR14][R68.64+-0x180] ;  /* 0xfffe800e44529981 */ /* 0x000f28000c1e1500 */
[----:B------:R-:W4:Y:S01]  /*17a0*/  @!P2 LDG.E.U16 R85, desc[UR14][R68.64+-0x140] ;  /* 0xfffec00e4455a981 */ /* 0x000f22000c1e1500 */
[----:B0-----:R-:W-:-:S03]  /*17b0*/  PRMT R29, RZ, 0x7610, R29 ;  /* 0x00007610ff1d7816 */ /* 0x001fc6000000001d */
[----:B------:R-:W4:Y:S04]  /*17c0*/  @!P3 LDG.E.U16 R84, desc[UR14][R68.64+-0x100] ;  /* 0xffff000e4454b981 */ /* 0x000f28000c1e1500 */
[----:B------:R-:W4:Y:S04]  /*17d0*/  @!P0 LDG.E.U16 R83, desc[UR14][R68.64+-0x1c0] ;  /* 0xfffe400e44538981 */ /* 0x000f28000c1e1500 */
[----:B------:R-:W4:Y:S04]  /*17e0*/  @!P4 LDG.E.U16 R89, desc[UR14][R68.64+-0xc0] ;  /* 0xffff400e4459c981 */ /* 0x000f28000c1e1500 */
[----:B------:R-:W4:Y:S04]  /*17f0*/  @!P5 LDG.E.U16 R86, desc[UR14][R68.64+-0x80] ;  /* 0xffff800e4456d981 */ /* 0x000f28000c1e1500 */
[----:B------:R0:W4:Y:S01]  /*1800*/  @!P6 LDG.E.U16 R29, desc[UR14][R68.64+-0x40] ;  /* 0xffffc00e441de981 */ /* 0x000122000c1e1500 */
[----:B--2---:R-:W-:-:S02]  /*1810*/  HADD2.F32 R98, -RZ, R13.H0_H0 ;  /* 0x2000000dff627230 */ /* 0x004fc40000004100 */
[----:B------:R-:W-:-:S03]  /*1820*/  HADD2.F32 R72, -RZ, R72.H0_H0 ;  /* 0x20000048ff487230 */ /* 0x000fc60000004100 */
[----:B------:R-:W-:Y:S02]  /*1830*/  FMUL.FTZ R13, R98, -1.4426950216293334961 ;  /* 0xbfb8aa3b620d7820 */ /* 0x000fe40000410000 */
[----:B------:R-:W-:Y:S02]  /*1840*/  FMUL.FTZ R28, R72, -1.4426950216293334961 ;  /* 0xbfb8aa3b481c7820 */ /* 0x000fe40000410000 */
[----:B------:R-:W-:Y:S01]  /*1850*/  MUFU.EX2 R91, R13 ;  /* 0x0000000d005b7308 */ /* 0x000fe20000000800 */
[----:B---3--:R-:W-:Y:S02]  /*1860*/  HADD2.F32 R101, -RZ, R12.H0_H0 ;  /* 0x2000000cff657230 */ /* 0x008fe40000004100 */
[----:B------:R-:W-:-:S05]  /*1870*/  HADD2.F32 R90, -RZ, R73.H0_H0 ;  /* 0x20000049ff5a7230 */ /* 0x000fca0000004100 */
[----:B------:R-:W1:Y:S01]  /*1880*/  MUFU.EX2 R28, R28 ;  /* 0x0000001c001c7308 */ /* 0x000e620000000800 */
[----:B------:R-:W-:Y:S01]  /*1890*/  FMUL.FTZ R73, R90, -1.4426950216293334961 ;  /* 0xbfb8aa3b5a497820 */ /* 0x000fe20000410000 */
[----:B------:R-:W-:-:S06]  /*18a0*/  HADD2.F32 R95, -RZ, R78.H0_H0 ;  /* 0x2000004eff5f7230 */ /* 0x000fcc0000004100 */
[----:B------:R-:W2:Y:S01]  /*18b0*/  MUFU.EX2 R73, R73 ;  /* 0x0000004900497308 */ /* 0x000ea20000000800 */
[----:B0-----:R-:W-:Y:S01]  /*18c0*/  FMUL.FTZ R68, R95, -1.4426950216293334961 ;  /* 0xbfb8aa3b5f447820 */ /* 0x001fe20000410000 */
[----:B------:R-:W-:Y:S02]  /*18d0*/  HADD2.F32 R92, -RZ, R79.H0_H0 ;  /* 0x2000004fff5c7230 */ /* 0x000fe40000004100 */
[----:B-1----:R-:W-:-:S04]  /*18e0*/  FADD.FTZ R69, R28, 1 ;  /* 0x3f8000001c457421 */ /* 0x002fc80000010000 */
[----:B------:R0:W-:Y:S01]  /*18f0*/  MUFU.EX2 R88, R68 ;  /* 0x0000004400587308 */ /* 0x0001e20000000800 */
[----:B----4-:R-:W-:Y:S02]  /*1900*/  HADD2.F32 R106, -RZ, R80.H0_H0 ;  /* 0x20000050ff6a7230 */ /* 0x010fe40000004100 */
[----:B------:R-:W-:Y:S01]  /*1910*/  FMUL.FTZ R78, R92, -1.4426950216293334961 ;  /* 0xbfb8aa3b5c4e7820 */ /* 0x000fe20000410000 */
[----:B------:R-:W-:Y:S02]  /*1920*/  HADD2.F32 R104, -RZ, R81.H0_H0 ;  /* 0x20000051ff687230 */ /* 0x000fe40000004100 */
[----:B0-----:R-:W-:Y:S01]  /*1930*/  FMUL.FTZ R68, R101, -1.4426950216293334961 ;  /* 0xbfb8aa3b65447820 */ /* 0x001fe20000410000 */
[----:B------:R-:W-:Y:S01]  /*1940*/  FMUL.FTZ R81, R106, -1.4426950216293334961 ;  /* 0xbfb8aa3b6a517820 */ /* 0x000fe20000410000 */
[----:B------:R2:W0:Y:S01]  /*1950*/  MUFU.EX2 R79, R78 ;  /* 0x0000004e004f7308 */ /* 0x0004220000000800 */
[----:B------:R-:W-:Y:S01]  /*1960*/  FMUL.FTZ R80, R104, -1.4426950216293334961 ;  /* 0xbfb8aa3b68507820 */ /* 0x000fe20000410000 */
[----:B--2---:R-:W-:Y:S01]  /*1970*/  FADD.FTZ R78, R73, 1 ;  /* 0x3f800000494e7421 */ /* 0x004fe20000010000 */
[----:B------:R-:W-:-:S02]  /*1980*/  HADD2.F32 R73, -RZ, R67.H0_H0 ;  /* 0x20000043ff497230 */ /* 0x000fc40000004100 */
[----:B------:R-:W-:Y:S02]  /*1990*/  HADD2.F32 R27, -RZ, R27.H0_H0 ;  /* 0x2000001bff1b7230 */ /* 0x000fe40000004100 */
[----:B0-----:R-:W-:-:S04]  /*19a0*/  FADD.FTZ R79, R79, 1 ;  /* 0x3f8000004f4f7421 */ /* 0x001fc80000010000 */
[----:B------:R-:W-:Y:S01]  /*19b0*/  MUFU.RCP R93, R79 ;  /* 0x0000004f005d7308 */ /* 0x000fe20000001000 */
[----:B------:R-:W-:Y:S01]  /*19c0*/  HADD2.F32 R75, -RZ, R75.H0_H0 ;  /* 0x2000004bff4b7230 */ /* 0x000fe20000004100 */
[----:B------:R-:W-:Y:S01]  /*19d0*/  ISETP.NE.AND P1, PT, R36, RZ, PT ;  /* 0x000000ff2400720c */ /* 0x000fe20003f25270 */
[----:B------:R0:W-:Y:S04]  /*19e0*/  STS.U16 [R48], R87 ;  /* 0x0000005730007388 */ /* 0x0001e80000000400 */
        /* <DEDUP_REMOVED lines=9> */
[----:B------:R-:W4:Y:S01]  /*1a80*/  LDS.U16 R12, [R57] ;  /* 0x00000000390c7984 */ /* 0x000f220000000400 */
[----:B0-----:R-:W0:Y:S03]  /*1a90*/  MUFU.RCP R87, R69 ;  /* 0x0000004500577308 */ /* 0x001e260000001000 */
[----:B------:R-:W4:Y:S04]  /*1aa0*/  LDS.U16 R29, [R57+0x6] ;  /* 0x00000600391d7984 */ /* 0x000f280000000400 */
[----:B------:R-:W-:Y:S01]  /*1ab0*/  LDS.U16 R28, [R57+0x4] ;  /* 0x00000400391c7984 */ /* 0x000fe20000000400 */
[----:B-1----:R1:W4:Y:S03]  /*1ac0*/  MUFU.EX2 R83, R68 ;  /* 0x0000004400537308 */ /* 0x0023260000000800 */
[----:B------:R-:W-:Y:S04]  /*1ad0*/  LDS.U16 R67, [R57+0xa] ;  /* 0x00000a0039437984 */ /* 0x000fe80000000400 */
[----:B-1----:R-:W1:Y:S01]  /*1ae0*/  LDS.U16 R68, [R57+0x8] ;  /* 0x0000080039447984 */ /* 0x002e620000000400 */
[----:B--2---:R2:W-:Y:S02]  /*1af0*/  MUFU.EX2 R86, R81 ;  /* 0x0000005100567308 */ /* 0x0045e40000000800 */
[----:B--2---:R-:W-:-:S06]  /*1b00*/  FADD.FTZ R81, R91, 1 ;  /* 0x3f8000005b517421 */ /* 0x004fcc0000010000 */
[----:B------:R2:W-:Y:S01]  /*1b10*/  MUFU.EX2 R85, R80 ;  /* 0x0000005000557308 */ /* 0x0005e20000000800 */
[----:B---3--:R-:W-:Y:S02]  /*1b20*/  HADD2.F32 R91, -RZ, R13.H0_H0 ;  /* 0x2000000dff5b7230 */ /* 0x008fe40000004100 */
[----:B0-----:R-:W-:Y:S01]  /*1b30*/  FADD.FTZ R13, -R87, 1 ;  /* 0x3f800000570d7421 */ /* 0x001fe20000010100 */
[----:B--2---:R-:W-:-:S04]  /*1b40*/  FADD.FTZ R80, R88, 1 ;  /* 0x3f80000058507421 */ /* 0x004fc80000010000 */
[----:B------:R0:W2:Y:S01]  /*1b50*/  MUFU.RCP R89, R78 ;  /* 0x0000004e00597308 */ /* 0x0000a20000001000 */
[----:B----4-:R-:W-:Y:S02]  /*1b60*/  HADD2.F32 R88, -RZ, R12.H0_H0 ;  /* 0x2000000cff587230 */ /* 0x010fe40000004100 */
[----:B------:R-:W-:Y:S01]  /*1b70*/  FFMA.FTZ R69, R72, R13, 1 ;  /* 0x3f80000048457423 */ /* 0x000fe2000001000d */
[----:B------:R-:W3:Y:S04]  /*1b80*/  LDS.U16 R12, [R57+0xc] ;  /* 0x00000c00390c7984 */ /* 0x000ee80000000400 */
[----:B------:R-:W4:Y:S01]  /*1b90*/  LDS.U16 R13, [R57+0xe] ;  /* 0x00000e00390d7984 */ /* 0x000f220000000400 */
[----:B------:R1:W1:Y:S01]  /*1ba0*/  MUFU.RCP R82, R80 ;  /* 0x0000005000527308 */ /* 0x0002620000001000 */
[----:B------:R-:W-:Y:S01]  /*1bb0*/  FADD.FTZ R84, R83, 1 ;  /* 0x3f80000053547421 */ /* 0x000fe20000010000 */
[----:B0-----:R-:W-:-:S06]  /*1bc0*/  FMUL.FTZ R78, R27, R88 ;  /* 0x000000581b4e7220 */ /* 0x001fcc0000410000 */
[----:B------:R0:W3:Y:S01]  /*1bd0*/  MUFU.RCP R99, R81 ;  /* 0x0000005100637308 */ /* 0x0000e20000001000 */
[----:B--2---:R-:W-:Y:S01]  /*1be0*/  FADD.FTZ R79, -R89, 1 ;  /* 0x3f800000594f7421 */ /* 0x004fe20000010100 */
[----:B-1----:R-:W-:Y:S01]  /*1bf0*/  FMUL.FTZ R80, R73, R91 ;  /* 0x0000005b49507220 */ /* 0x002fe20000410000 */
[----:B------:R-:W-:Y:S01]  /*1c00*/  FMUL.FTZ R78, R87, R78 ;  /* 0x0000004e574e7220 */ /* 0x000fe20000410000 */
[----:B------:R-:W-:Y:S02]  /*1c10*/  HADD2.F32 R97, -RZ, R29.H0_H0 ;  /* 0x2000001dff617230 */ /* 0x000fe40000004100 */
[----:B------:R-:W-:Y:S01]  /*1c20*/  FFMA.FTZ R79, R90, R79, 1 ;  /* 0x3f8000005a4f7423 */ /* 0x000fe2000001004f */
[----:B------:R-:W-:Y:S01]  /*1c30*/  FMUL.FTZ R80, R89, R80 ;  /* 0x0000005059507220 */ /* 0x000fe20000410000 */
[----:B------:R-:W1:Y:S01]  /*1c40*/  MUFU.RCP R102, R84 ;  /* 0x0000005400667308 */ /* 0x000e620000001000 */
[----:B0-----:R-:W-:Y:S02]  /*1c50*/  HADD2.F32 R81, -RZ, R71.H0_H0 ;  /* 0x20000047ff517230 */ /* 0x001fe40000004100 */
[----:B------:R-:W-:Y:S01]  /*1c60*/  FMUL.FTZ R69, R78, R69 ;  /* 0x000000454e457220 */ /* 0x000fe20000410000 */
[----:B------:R-:W-:Y:S01]  /*1c70*/  FADD.FTZ R78, R85, 1 ;  /* 0x3f800000554e7421 */ /* 0x000fe20000010000 */
[----:B------:R-:W-:Y:S01]  /*1c80*/  FADD.FTZ R86, R86, 1 ;  /* 0x3f80000056567421 */ /* 0x000fe20000010000 */
[----:B------:R-:W-:Y:S01]  /*1c90*/  FMUL.FTZ R80, R80, R79 ;  /* 0x0000004f50507220 */ /* 0x000fe20000410000 */
[----:B------:R-:W-:-:S02]  /*1ca0*/  HADD2.F32 R79, -RZ, R70.H0_H0 ;  /* 0x20000046ff4f7230 */ /* 0x000fc40000004100 */
[C---:B------:R-:W-:Y:S01]  /*1cb0*/  FADD.FTZ R70, -R82.reuse, 1 ;  /* 0x3f80000052467421 */ /* 0x040fe20000010100 */
[----:B------:R-:W-:Y:S02]  /*1cc0*/  HADD2.F32 R83, -RZ, R74.H0_H0 ;  /* 0x2000004aff537230 */ /* 0x000fe40000004100 */
[----:B------:R-:W-:Y:S01]  /*1cd0*/  FMUL.FTZ R29, R81, R97 ;  /* 0x00000061511d7220 */ /* 0x000fe20000410000 */
[----:B------:R-:W-:Y:S01]  /*1ce0*/  HADD2.F32 R100, -RZ, R68.H0_H0 ;  /* 0x20000044ff647230 */ /* 0x000fe20000004100 */
[----:B------:R-:W0:Y:S01]  /*1cf0*/  MUFU.RCP R105, R78 ;  /* 0x0000004e00697308 */ /* 0x000e220000001000 */
[----:B------:R-:W-:Y:S02]  /*1d00*/  HADD2.F32 R94, -RZ, R28.H0_H0 ;  /* 0x2000001cff5e7230 */ /* 0x000fe40000004100 */
[----:B---3--:R-:W-:Y:S01]  /*1d10*/  FADD.FTZ R85, -R99, 1 ;  /* 0x3f80000063557421 */ /* 0x008fe20000010100 */
[----:B------:R-:W-:Y:S01]  /*1d20*/  FFMA.FTZ R70, R95, R70, 1 ;  /* 0x3f8000005f467423 */ /* 0x000fe20000010046 */
[----:B------:R-:W-:Y:S01]  /*1d30*/  FMUL.FTZ R68, R83, R100 ;  /* 0x0000006453447220 */ /* 0x000fe20000410000 */
[----:B------:R-:W-:-:S02]  /*1d40*/  FMUL.FTZ R29, R82, R29 ;  /* 0x0000001d521d7220 */ /* 0x000fc40000410000 */
[----:B------:R-:W2:Y:S01]  /*1d50*/  MUFU.RCP R107, R86 ;  /* 0x00000056006b7308 */ /* 0x000ea20000001000 */
[----:B------:R-:W-:Y:S02]  /*1d60*/  HADD2.F32 R103, -RZ, R67.H0_H0 ;  /* 0x20000043ff677230 */ /* 0x000fe40000004100 */
[----:B------:R-:W-:Y:S01]  /*1d70*/  FFMA.FTZ R85, R98, R85, 1 ;  /* 0x3f80000062557423 */ /* 0x000fe20000010055 */
[----:B------:R-:W-:Y:S01]  /*1d80*/  FMUL.FTZ R68, R99, R68 ;  /* 0x0000004463447220 */ /* 0x000fe20000410000 */
[----:B------:R-:W-:Y:S01]  /*1d90*/  FMUL.FTZ R29, R29, R70 ;  /* 0x000000461d1d7220 */ /* 0x000fe20000410000 */
[----:B------:R-:W-:Y:S01]  /*1da0*/  FADD.FTZ R71, -R93, 1 ;  /* 0x3f8000005d477421 */ /* 0x000fe20000010100 */
[----:B------:R-:W-:Y:S01]  /*1db0*/  FMUL.FTZ R28, R79, R94 ;  /* 0x0000005e4f1c7220 */ /* 0x000fe20000410000 */
[----:B-1----:R-:W-:Y:S01]  /*1dc0*/  FADD.FTZ R70, -R102, 1 ;  /* 0x3f80000066467421 */ /* 0x002fe20000010100 */
[----:B------:R-:W-:Y:S01]  /*1dd0*/  FMUL.FTZ R67, R75, R103 ;  /* 0x000000674b437220 */ /* 0x000fe20000410000 */
[----:B------:R-:W-:Y:S01]  /*1de0*/  FMUL.FTZ R68, R68, R85 ;  /* 0x0000005544447220 */ /* 0x000fe20000410000 */
[----:B------:R-:W-:Y:S01]  /*1df0*/  FFMA.FTZ R71, R92, R71, 1 ;  /* 0x3f8000005c477423 */ /* 0x000fe20000010047 */
[----:B------:R-:W-:Y:S01]  /*1e00*/  FMUL.FTZ R28, R93, R28 ;  /* 0x0000001c5d1c7220 */ /* 0x000fe20000410000 */
[----:B------:R-:W-:-:S02]  /*1e10*/  HADD2.F32 R84, -RZ, R76.H0_H0 ;  /* 0x2000004cff547230 */ /* 0x000fc40000004100 */
[----:B------:R-:W-:Y:S01]  /*1e20*/  FFMA.FTZ R70, R101, R70, 1 ;  /* 0x3f80000065467423 */ /* 0x000fe20000010046 */
[----:B------:R-:W-:Y:S02]  /*1e30*/  HADD2.F32 R109, -RZ, R12.H0_H0 ;  /* 0x2000000cff6d7230 */ /* 0x000fe40000004100 */
[----:B------:R-:W-:Y:S01]  /*1e40*/  FMUL.FTZ R67, R102, R67 ;  /* 0x0000004366437220 */ /* 0x000fe20000410000 */
[----:B------:R-:W-:Y:S01]  /*1e50*/  HADD2.F32 R85, -RZ, R77.H0_H0 ;  /* 0x2000004dff557230 */ /* 0x000fe20000004100 */
[----:B------:R-:W-:Y:S01]  /*1e60*/  BAR.SYNC.DEFER_BLOCKING 0x0 ;  /* 0x0000000000007b1d */ /* 0x000fe20000010000 */
[----:B----4-:R-:W-:Y:S02]  /*1e70*/  HADD2.F32 R111, -RZ, R13.H0_H0 ;  /* 0x2000000dff6f7230 */ /* 0x010fe40000004100 */
[----:B------:R-:W-:Y:S01]  /*1e80*/  FMUL.FTZ R28, R28, R71 ;  /* 0x000000471c1c7220 */ /* 0x000fe20000410000 */
[----:B------:R-:W-:Y:S01]  /*1e90*/  FMUL.FTZ R67, R67, R70 ;  /* 0x0000004643437220 */ /* 0x000fe20000410000 */
[----:B0-----:R-:W-:Y:S01]  /*1ea0*/  FADD.FTZ R71, -R105, 1 ;  /* 0x3f80000069477421 */ /* 0x001fe20000010100 */
[----:B------:R-:W-:Y:S01]  /*1eb0*/  FMUL.FTZ R12, R84, R109 ;  /* 0x0000006d540c7220 */ /* 0x000fe20000410000 */
[----:B--2---:R-:W-:Y:S01]  /*1ec0*/  FADD.FTZ R13, -R107, 1 ;  /* 0x3f8000006b0d7421 */ /* 0x004fe20000010100 */
[----:B------:R-:W-:Y:S01]  /*1ed0*/  FMUL.FTZ R70, R85, R111 ;  /* 0x0000006f55467220 */ /* 0x000fe20000410000 */
[----:B------:R-:W-:Y:S01]  /*1ee0*/  FFMA.FTZ R71, R104, R71, 1 ;  /* 0x3f80000068477423 */ /* 0x000fe20000010047 */
[----:B------:R-:W-:Y:S01]  /*1ef0*/  FMUL.FTZ R12, R105, R12 ;  /* 0x0000000c690c7220 */ /* 0x000fe20000410000 */
[----:B------:R-:W-:Y:S01]  /*1f00*/  FFMA.FTZ R13, R106, R13, 1 ;  /* 0x3f8000006a0d7423 */ /* 0x000fe2000001000d */
[----:B------:R-:W-:-:S02]  /*1f10*/  FMUL.FTZ R70, R107, R70 ;  /* 0x000000466b467220 */ /* 0x000fc40000410000 */
[----:B------:R-:W-:Y:S02]  /*1f20*/  FMUL.FTZ R12, R12, R71 ;  /* 0x000000470c0c7220 */ /* 0x000fe40000410000 */
[----:B------:R-:W-:Y:S01]  /*1f30*/  FMUL.FTZ R13, R70, R13 ;  /* 0x0000000d460d7220 */ /* 0x000fe20000410000 */
[----:B------:R-:W-:Y:S02]  /*1f40*/  F2FP.F16.F32.PACK_AB R69, R80, R69 ;  /* 0x000000455045723e */ /* 0x000fe400000000ff */
[----:B------:R-:W-:Y:S02]  /*1f50*/  F2FP.F16.F32.PACK_AB R28, R29, R28 ;  /* 0x0000001c1d1c723e */ /* 0x000fe400000000ff */
[----:B------:R-:W-:Y:S02]  /*1f60*/  F2FP.F16.F32.PACK_AB R67, R67, R68 ;  /* 0x000000444343723e */ /* 0x000fe400000000ff */
[----:B------:R-:W-:Y:S02]  /*1f70*/  F2FP.F16.F32.PACK_AB R12, R13, R12 ;  /* 0x0000000c0d0c723e */ /* 0x000fe400000000ff */
[----:B------:R-:W-:-:S02]  /*1f80*/  PRMT R29, R69, 0x7632, R29 ;  /* 0x00007632451d7816 */ /* 0x000fc4000000001d */
[----:B------:R-:W-:Y:S02]  /*1f90*/  PRMT R13, R28, 0x7632, R13 ;  /* 0x000076321c0d7816 */ /* 0x000fe4000000000d */
[C---:B------:R-:W-:Y:S02]  /*1fa0*/  PRMT R68, R67.reuse, 0x7610, R68 ;  /* 0x0000761043447816 */ /* 0x040fe40000000044 */
[----:B------:R-:W-:Y:S02]  /*1fb0*/  PRMT R70, R67, 0x7632, R70 ;  /* 0x0000763243467816 */ /* 0x000fe40000000046 */
        /* <DEDUP_REMOVED lines=22> */
[----:B0-----:R-:W-:-:S02]  /*2120*/  IMAD R12, R70, UR17, RZ ;  /* 0x00000011460c7c24 */ /* 0x001fc4000f8e02ff */
[----:B------:R-:W-:Y:S01]  /*2130*/  IMAD.WIDE.U32 R28, R70, UR16, RZ ;  /* 0x00000010461c7c25 */ /* 0x000fe2000f8e00ff */
[----:B------:R-:W-:Y:S03]  /*2140*/  BSSY B0, `(.L_x_15520) ;  /* 0x0000012000007945 */ /* 0x000fe60003800000 */
[----:B------:R-:W-:Y:S01]  /*2150*/  IMAD R71, R71, UR16, R12 ;  /* 0x0000001047477c24 */ /* 0x000fe2000f8e020c */
[----:B------:R-:W-:-:S04]  /*2160*/  IADD3 R12, P2, R45, R14, RZ ;  /* 0x0000000e2d0c7210 */ /* 0x000fc80007f5e0ff */
[----:B------:R-:W-:Y:S02]  /*2170*/  IADD3 R125, R29, R71, RZ ;  /* 0x000000471d7d7210 */ /* 0x000fe40007ffe0ff */
[----:B------:R-:W-:Y:S02]  /*2180*/  IADD3.X R13, R46, R15, RZ, P2, !PT ;  /* 0x0000000f2e0d7210 */ /* 0x000fe400017fe4ff */
        /* <DEDUP_REMOVED lines=13> */
.L_x_15521:
[----:B------:R-:W-:Y:S05]  /*2260*/  BSYNC B0 ;  /* 0x0000000000007941 */ /* 0x000fea0003800000 */
.L_x_15520:
[----:B------:R-:W-:Y:S01]  /*2270*/  MOV R29, R125 ;  /* 0x0000007d001d7202 */ /* 0x000fe20000000f00 */
[----:B------:R-:W-:Y:S01]  /*2280*/  ULDC.64 UR6, c[0x0][0x3a0] ;  /* 0x0000e80000067ab9 */ /* 0x000fe20000000a00 */
[----:B------:R-:W-:Y:S01]  /*2290*/  ULDC.64 UR4, c[0x0][0x3e8] ;  /* 0x0000fa0000047ab9 */ /* 0x000fe20000000a00 */
[----:B------:R-:W-:Y:S01]  /*22a0*/  IMAD R68, R32, UR6, RZ ;  /* 0x0000000620447c24 */ /* 0x000fe2000f8e02ff */
[----:B0-----:R-:W-:Y:S01]  /*22b0*/  LEA R70, P0, R45, UR4, 0x1 ;  /* 0x000000042d467c11 */ /* 0x001fe2000f8008ff */
[----:B------:R-:W-:Y:S01]  /*22c0*/  IMAD.WIDE.U32 R28, R33, UR6, R28 ;  /* 0x00000006211c7c25 */ /* 0x000fe2000f8e001c */
[----:B------:R-:W-:-:S03]  /*22d0*/  ISETP.GE.AND P2, PT, R0, R74, PT ;  /* 0x0000004a0000720c */ /* 0x000fc60003f46270 */
[----:B------:R-:W-:Y:S01]  /*22e0*/  FMUL.FTZ R105, R104, R105 ;  /* 0x0000006968697220 */ /* 0x000fe20000410000 */
[----:B------:R-:W-:Y:S01]  /*22f0*/  LEA.HI.X R69, R45, UR5, R46, 0x1, P0 ;  /* 0x000000052d457c11 */ /* 0x000fe200080f0c2e */
[----:B------:R-:W-:Y:S01]  /*2300*/  IMAD R71, R33, UR7, R68 ;  /* 0x0000000721477c24 */ /* 0x000fe2000f8e0244 */
[----:B------:R-:W-:Y:S01]  /*2310*/  IADD3 R67, P3, R65, R28, RZ ;  /* 0x0000001c41437210 */ /* 0x000fe20007f7e0ff */
[----:B------:R-:W-:Y:S01]  /*2320*/  ULDC.64 UR4, c[0x0][0x320] ;  /* 0x0000c80000047ab9 */ /* 0x000fe20000000a00 */
[----:B------:R-:W-:Y:S01]  /*2330*/  ISETP.GE.AND P5, PT, R3, R74, PT ;  /* 0x0000004a0300720c */ /* 0x000fe20003fa6270 */
[----:B------:R-:W-:Y:S01]  /*2340*/  HADD2.F32 R25, -RZ, R25.H0_H0 ;  /* 0x20000019ff197230 */ /* 0x000fe20000004100 */
[----:B------:R-:W-:Y:S01]  /*2350*/  IADD3.X R68, R66, R71, R29, P3, !PT ;  /* 0x0000004742447210 */ /* 0x000fe20001ffe41d */
[----:B------:R-:W-:Y:S01]  /*2360*/  HADD2.F32 R23, -RZ, R23.H0_H0 ;  /* 0x20000017ff177230 */ /* 0x000fe20000004100 */
[C---:B------:R-:W-:Y:S01]  /*2370*/  LEA R28, P0, R67.reuse, R70, 0x1 ;  /* 0x00000046431c7211 */ /* 0x040fe200078008ff */
[----:B------:R-:W-:Y:S01]  /*2380*/  HADD2.F32 R71, -RZ, R22.H0_H0 ;  /* 0x20000016ff477230 */ /* 0x000fe20000004100 */
[-C--:B------:R-:W-:Y:S01]  /*2390*/  ISETP.GE.AND P6, PT, R4, R74.reuse, PT ;  /* 0x0000004a0400720c */ /* 0x080fe20003fc6270 */
[----:B------:R-:W-:Y:S01]  /*23a0*/  HADD2.F32 R11, -RZ, R11.H0_H0 ;  /* 0x2000000bff0b7230 */ /* 0x000fe20000004100 */
[----:B------:R-:W-:Y:S01]  /*23b0*/  LEA.HI.X R29, R67, R69, R68, 0x1, P0 ;  /* 0x00000045431d7211 */ /* 0x000fe200000f0c44 */
[----:B------:R-:W-:Y:S01]  /*23c0*/  HADD2.F32 R67, -RZ, R26.H0_H0 ;  /* 0x2000001aff437230 */ /* 0x000fe20000004100 */
[-C--:B------:R-:W-:Y:S01]  /*23d0*/  ISETP.GE.AND P0, PT, R2, R74.reuse, PT ;  /* 0x0000004a0200720c */ /* 0x080fe20003f06270 */
[----:B------:R-:W-:Y:S01]  /*23e0*/  HADD2.F32 R69, -RZ, R24.H0_H0 ;  /* 0x20000018ff457230 */ /* 0x000fe20000004100 */
[-C--:B------:R-:W-:Y:S01]  /*23f0*/  ISETP.GE.AND P3, PT, R7, R74.reuse, PT ;  /* 0x0000004a0700720c */ /* 0x080fe20003f66270 */
[----:B------:R0:W-:Y:S01]  /*2400*/  @!P2 STG.E.U16 desc[UR14][R28.64+-0x180], R77 ;  /* 0xfffe804d1c00a986 */ /* 0x0001e2000c10150e */
[-C--:B------:R-:W-:Y:S01]  /*2410*/  ISETP.GE.AND P2, PT, R5, R74.reuse, PT ;  /* 0x0000004a0500720c */ /* 0x080fe20003f46270 */
[----:B------:R-:W-:Y:S01]  /*2420*/  HADD2.F32 R9, -RZ, R9.H0_H0 ;  /* 0x20000009ff097230 */ /* 0x000fe20000004100 */
[----:B------:R-:W-:Y:S01]  /*2430*/  ISETP.GE.AND P4, PT, R6, R74, PT ;  /* 0x0000004a0600720c */ /* 0x000fe20003f86270 */
[----:B------:R1:W-:Y:S01]  /*2440*/  @!P5 STG.E.U16 desc[UR14][R28.64+-0x100], R117 ;  /* 0xffff00751c00d986 */ /* 0x0003e2000c10150e */
[----:B------:R-:W-:Y:S01]  /*2450*/  FMUL.FTZ R86, R72, R87 ;  /* 0x0000005748567220 */ /* 0x000fe20000410000 */
[----:B------:R-:W-:Y:S01]  /*2460*/  FMUL.FTZ R90, R90, R89 ;  /* 0x000000595a5a7220 */ /* 0x000fe20000410000 */
[----:B------:R-:W-:Y:S01]  /*2470*/  FMUL.FTZ R92, R92, R93 ;  /* 0x0000005d5c5c7220 */ /* 0x000fe20000410000 */
[----:B------:R1:W-:Y:S01]  /*2480*/  @!P6 STG.E.U16 desc[UR14][R28.64+-0xc0], R119 ;  /* 0xffff40771c00e986 */ /* 0x0003e2000c10150e */
[----:B------:R-:W-:Y:S01]  /*2490*/  FMUL.FTZ R96, R95, R82 ;  /* 0x000000525f607220 */ /* 0x000fe20000410000 */
[----:B------:R-:W-:Y:S01]  /*24a0*/  FMUL.FTZ R98, R98, R99 ;  /* 0x0000006362627220 */ /* 0x000fe20000410000 */
[----:B------:R-:W-:Y:S01]  /*24b0*/  FMUL.FTZ R102, R101, R102 ;  /* 0x0000006665667220 */ /* 0x000fe20000410000 */
[----:B------:R1:W-:Y:S01]  /*24c0*/  @!P0 STG.E.U16 desc[UR14][R28.64+-0x140], R115 ;  /* 0xfffec0731c008986 */ /* 0x0003e2000c10150e */
[----:B------:R-:W-:Y:S01]  /*24d0*/  ISETP.NE.U32.AND P0, PT, RZ, UR4, PT ;  /* 0x00000004ff007c0c */ /* 0x000fe2000bf05070 */
[----:B0-----:R-:W-:-:S02]  /*24e0*/  HADD2.F32 R77, -RZ, R10.H0_H0 ;  /* 0x2000000aff4d7230 */ /* 0x001fc40000004100 */
[----:B------:R-:W-:Y:S01]  /*24f0*/  FMUL.FTZ R104, R106, R107 ;  /* 0x0000006b6a687220 */ /* 0x000fe20000410000 */
[----:B------:R1:W-:Y:S01]  /*2500*/  @!P2 STG.E.U16 desc[UR14][R28.64+-0x80], R121 ;  /* 0xffff80791c00a986 */ /* 0x0003e2000c10150e */
[----:B------:R-:W-:Y:S01]  /*2510*/  ISETP.NE.AND.EX P0, PT, RZ, UR5, PT, P0 ;  /* 0x00000005ff007c0c */ /* 0x000fe2000bf05300 */
[--C-:B-----5:R-:W-:Y:S01]  /*2520*/  FADD.FTZ R68, R67, R30.reuse ;  /* 0x0000001e43447221 */ /* 0x120fe20000010000 */
[--C-:B------:R-:W-:Y:S01]  /*2530*/  FADD.FTZ R70, R25, R30.reuse ;  /* 0x0000001e19467221 */ /* 0x100fe20000010000 */
[----:B------:R1:W-:Y:S01]  /*2540*/  @!P3 STG.E.U16 desc[UR14][R28.64+-0x1c0], R113 ;  /* 0xfffe40711c00b986 */ /* 0x0003e2000c10150e */
[--C-:B------:R-:W-:Y:S01]  /*2550*/  FADD.FTZ R72, R69, R30.reuse ;  /* 0x0000001e45487221 */ /* 0x100fe20000010000 */
[--C-:B------:R-:W-:Y:S01]  /*2560*/  FADD.FTZ R74, R23, R30.reuse ;  /* 0x0000001e174a7221 */ /* 0x100fe20000010000 */
[--C-:B------:R-:W-:Y:S01]  /*2570*/  FADD.FTZ R76, R71, R30.reuse ;  /* 0x0000001e474c7221 */ /* 0x100fe20000010000 */
[----:B------:R1:W-:Y:S01]  /*2580*/  @!P4 STG.E.U16 desc[UR14][R28.64+-0x40], R123 ;  /* 0xffffc07b1c00c986 */ /* 0x0003e2000c10150e */
[--C-:B------:R-:W-:Y:S01]  /*2590*/  FADD.FTZ R78, R11, R30.reuse ;  /* 0x0000001e0b4e7221 */ /* 0x100fe20000010000 */
[--C-:B------:R-:W-:Y:S01]  /*25a0*/  FADD.FTZ R80, R77, R30.reuse ;  /* 0x0000001e4d507221 */ /* 0x100fe20000010000 */
        /* <DEDUP_REMOVED lines=9> */
[----:B-1----:R-:W-:Y:S06]  /*2640*/  @!P0 BRA `(.L_x_15522) ;  /* 0x0000000400508947 */ /* 0x002fec0003800000 */
        /* <DEDUP_REMOVED lines=11> */
[----:B------:R-:W-:Y:S01]  /*2700*/  F2FP.F16.F32.PACK_AB R92, R97, R92 ;  /* 0x0000005c615c723e */ /* 0x000fe200000000ff */
[----:B------:R-:W-:Y:S01]  /*2710*/  BSSY B0, `(.L_x_15523) ;  /* 0x000002d000007945 */ /* 0x000fe20003800000 */
[----:B------:R-:W-:-:S02]  /*2720*/  F2FP.F16.F32.PACK_AB R98, R103, R98 ;  /* 0x000000626762723e */ /* 0x000fc400000000ff */
[----:B------:R-:W-:Y:S02]  /*2730*/  F2FP.F16.F32.PACK_AB R104, R104, R105 ;  /* 0x000000696868723e */ /* 0x000fe400000000ff */
[----:B------:R-:W-:Y:S02]  /*2740*/  PRMT R9, R86, 0x7632, R9 ;  /* 0x0000763256097816 */ /* 0x000fe40000000009 */
[----:B------:R-:W-:Y:S02]  /*2750*/  PRMT R10, R92, 0x7632, R10 ;  /* 0x000076325c0a7816 */ /* 0x000fe4000000000a */
[----:B------:R-:W-:Y:S02]  /*2760*/  PRMT R11, R98, 0x7632, R11 ;  /* 0x00007632620b7816 */ /* 0x000fe4000000000b */
[----:B------:R-:W-:Y:S01]  /*2770*/  PRMT R22, R104, 0x7632, R22 ;  /* 0x0000763268167816 */ /* 0x000fe20000000016 */
[----:B------:R-:W-:Y:S04]  /*2780*/  STS.U16 [R57], R86 ;  /* 0x0000005639007388 */ /* 0x000fe80000000400 */
        /* <DEDUP_REMOVED lines=25> */
[----:B------:R-:W-:Y:S01]  /*2920*/  MOV R8, R12 ;  /* 0x0000000c00087202 */ /* 0x000fe20000000f00 */
[----:B------:R-:W-:Y:S01]  /*2930*/  ULDC.64 UR6, c[0x0][0x2c8] ;  /* 0x0000b20000067ab9 */ /* 0x000fe20000000a00 */
[----:B------:R-:W-:Y:S01]  /*2940*/  MOV R9, R13 ;  /* 0x0000000d00097202 */ /* 0x000fe20000000f00 */
[----:B------:R-:W-:Y:S02]  /*2950*/  IMAD R22, R32, UR6, RZ ;  /* 0x0000000620167c24 */ /* 0x000fe4000f8e02ff */
[----:B------:R-:W-:-:S05]  /*2960*/  IMAD.WIDE.U32 R8, R84, UR16, R8 ;  /* 0x0000001054087c25 */ /* 0x000fca000f8e0008 */
[----:B------:R-:W-:Y:S01]  /*2970*/  IADD3 R9, R23, R9, RZ ;  /* 0x0000000917097210 */ /* 0x000fe20007ffe0ff */
[C---:B------:R-:W-:Y:S02]  /*2980*/  IMAD R23, R33.reuse, UR7, R22 ;  /* 0x0000000721177c24 */ /* 0x040fe4000f8e0216 */
[----:B------:R-:W-:-:S05]  /*2990*/  IMAD.WIDE.U32 R8, R33, UR6, R8 ;  /* 0x0000000621087c25 */ /* 0x000fca000f8e0008 */
[----:B------:R-:W-:Y:S02]  /*29a0*/  IADD3 R9, R9, R23, RZ ;  /* 0x0000001709097210 */ /* 0x000fe40007ffe0ff */
[----:B------:R-:W-:-:S04]  /*29b0*/  LEA R22, P0, R8, UR4, 0x1 ;  /* 0x0000000408167c11 */ /* 0x000fc8000f8008ff */
[----:B------:R-:W-:-:S05]  /*29c0*/  LEA.HI.X R23, R8, UR5, R9, 0x1, P0 ;  /* 0x0000000508177c11 */ /* 0x000fca00080f0c09 */
[----:B------:R0:W-:Y:S04]  /*29d0*/  STG.E.U16 desc[UR14][R22.64], R25 ;  /* 0x0000001916007986 */ /* 0x0001e8000c10150e */
.L_x_15524:
[----:B------:R-:W-:Y:S05]  /*29e0*/  BSYNC B0 ;  /* 0x0000000000007941 */ /* 0x000fea0003800000 */
.L_x_15523:
        /* <DEDUP_REMOVED lines=9> */
[----:B0-----:R-:W-:Y:S01]  /*2a80*/  IMAD R23, R33, UR7, R10 ;  /* 0x0000000721177c24 */ /* 0x001fe2000f8e020a */
[----:B------:R-:W-:-:S02]  /*2a90*/  IADD3 R10, P2, R65, R8, RZ ;  /* 0x00000008410a7210 */ /* 0x000fc40007f5e0ff */
[-C--:B------:R-:W-:Y:S02]  /*2aa0*/  ISETP.GE.AND P4, PT, R2, R24.reuse, PT ;  /* 0x000000180200720c */ /* 0x080fe40003f86270 */
[----:B------:R-:W-:Y:S02]  /*2ab0*/  IADD3.X R9, R66, R23, R9, P2, !PT ;  /* 0x0000001742097210 */ /* 0x000fe400017fe409 */
[C---:B------:R-:W-:Y:S02]  /*2ac0*/  LEA R8, P0, R10.reuse, R11, 0x1 ;  /* 0x0000000b0a087211 */ /* 0x040fe400078008ff */
[-C--:B------:R-:W-:Y:S02]  /*2ad0*/  ISETP.GE.AND P3, PT, R3, R24.reuse, PT ;  /* 0x000000180300720c */ /* 0x080fe40003f66270 */
[----:B------:R-:W-:Y:S02]  /*2ae0*/  LEA.HI.X R9, R10, R7, R9, 0x1, P0 ;  /* 0x000000070a097211 */ /* 0x000fe400000f0c09 */
[----:B------:R-:W-:-:S02]  /*2af0*/  ISETP.GE.AND P2, PT, R4, R24, PT ;  /* 0x000000180400720c */ /* 0x000fc40003f46270 */
[-C--:B------:R-:W-:Y:S01]  /*2b00*/  ISETP.GE.AND P0, PT, R5, R24.reuse, PT ;  /* 0x000000180500720c */ /* 0x080fe20003f06270 */
        /* <DEDUP_REMOVED lines=8> */
.L_x_15522:
[----:B------:R-:W1:Y:S01]  /*2b90*/  LDC R101, c[0x0][0x21c] ;  /* 0x00008700ff657b82 */ /* 0x000e620000000800 */
[----:B------:R-:W-:Y:S01]  /*2ba0*/  HADD2.F32 R3, -RZ, R159.H0_H0 ;  /* 0x2000009fff037230 */ /* 0x000fe20000004100 */
[----:B------:R-:W-:Y:S01]  /*2bb0*/  HFMA2.MMA R90, -RZ, RZ, 0, 0 ;  /* 0x00000000ff5a7435 */ /* 0x000fe200000001ff */
[----:B0-----:R-:W-:Y:S01]  /*2bc0*/  HADD2.F32 R75, -RZ, R58.H0_H0 ;  /* 0x2000003aff4b7230 */ /* 0x001fe20000004100 */
[----:B------:R-:W-:Y:S01]  /*2bd0*/  HFMA2.MMA R69, -RZ, RZ, 0, 0 ;  /* 0x00000000ff457435 */ /* 0x000fe200000001ff */
[----:B------:R-:W-:Y:S02]  /*2be0*/  HADD2.F32 R77, -RZ, R59.H0_H0 ;  /* 0x2000003bff4d7230 */ /* 0x000fe40000004100 */
[----:B------:R-:W-:Y:S01]  /*2bf0*/  FFMA.FTZ R5, R107, R3, R34 ;  /* 0x000000036b057223 */ /* 0x000fe20000010022 */
[----:B------:R-:W-:Y:S01]  /*2c00*/  HADD2.F32 R79, -RZ, R60.H0_H0 ;  /* 0x2000003cff4f7230 */ /* 0x000fe20000004100 */
[----:B------:R-:W-:Y:S01]  /*2c10*/  HFMA2.MMA R71, -RZ, RZ, 0, 0 ;  /* 0x00000000ff477435 */ /* 0x000fe200000001ff */
[----:B------:R-:W-:-:S02]  /*2c20*/  HADD2.F32 R81, -RZ, R61.H0_H0 ;  /* 0x2000003dff517230 */ /* 0x000fc40000004100 */
[----:B------:R-:W-:Y:S01]  /*2c30*/  FFMA.FTZ R5, R106, R75, R5 ;  /* 0x0000004b6a057223 */ /* 0x000fe20000010005 */
[----:B------:R-:W-:Y:S01]  /*2c40*/  HADD2.F32 R83, -RZ, R62.H0_H0 ;  /* 0x2000003eff537230 */ /* 0x000fe20000004100 */
[----:B------:R-:W-:Y:S01]  /*2c50*/  HFMA2.MMA R73, -RZ, RZ, 0, 0 ;  /* 0x00000000ff497435 */ /* 0x000fe200000001ff */
[----:B------:R-:W-:Y:S02]  /*2c60*/  HADD2.F32 R85, -RZ, R63.H0_H0 ;  /* 0x2000003fff557230 */ /* 0x000fe40000004100 */
[----:B------:R-:W-:Y:S01]  /*2c70*/  FFMA.FTZ R5, R108, R77, R5 ;  /* 0x0000004d6c057223 */ /* 0x000fe20000010005 */
[----:B------:R-:W-:Y:S02]  /*2c80*/  HADD2.F32 R87, -RZ, R64.H0_H0 ;  /* 0x20000040ff577230 */ /* 0x000fe40000004100 */
[-C--:B------:R-:W-:Y:S01]  /*2c90*/  FMUL.FTZ R89, R107, R31.reuse ;  /* 0x0000001f6b597220 */ /* 0x080fe20000410000 */
[----:B------:R-:W-:Y:S01]  /*2ca0*/  FMUL.FTZ R92, R106, R31 ;  /* 0x0000001f6a5c7220 */ /* 0x000fe20000410000 */
[----:B------:R-:W-:Y:S01]  /*2cb0*/  FFMA.FTZ R5, R110, R79, R5 ;  /* 0x0000004f6e057223 */ /* 0x000fe20000010005 */
[-C--:B------:R-:W-:Y:S01]  /*2cc0*/  FMUL.FTZ R91, R108, R31.reuse ;  /* 0x0000001f6c5b7220 */ /* 0x080fe20000410000 */
[-C--:B------:R-:W-:Y:S01]  /*2cd0*/  FMUL.FTZ R94, R110, R31.reuse ;  /* 0x0000001f6e5e7220 */ /* 0x080fe20000410000 */
[C---:B------:R-:W-:Y:S01]  /*2ce0*/  FMUL.FTZ R93, R112.reuse, R31 ;  /* 0x0000001f705d7220 */ /* 0x040fe20000410000 */
[----:B------:R-:W-:Y:S01]  /*2cf0*/  FFMA.FTZ R5, R112, R81, R5 ;  /* 0x0000005170057223 */ /* 0x000fe20000010005 */
[-C--:B------:R-:W-:Y:S01]  /*2d00*/  FMUL.FTZ R96, R114, R31.reuse ;  /* 0x0000001f72607220 */ /* 0x080fe20000410000 */
[----:B-1----:R-:W-:Y:S01]  /*2d10*/  ISETP.GE.AND P0, PT, R101, 0x1, PT ;  /* 0x000000016500780c */ /* 0x002fe20003f06270 */
[----:B------:R-:W-:Y:S01]  /*2d20*/  FMUL.FTZ R95, R116, R31 ;  /* 0x0000001f745f7220 */ /* 0x000fe20000410000 */
[----:B------:R-:W-:Y:S01]  /*2d30*/  FFMA.FTZ R5, R114, R83, R5 ;  /* 0x0000005372057223 */ /* 0x000fe20000010005 */
[----:B------:R-:W-:Y:S01]  /*2d40*/  FMUL.FTZ R98, R118, R31 ;  /* 0x0000001f76627220 */ /* 0x000fe20000410000 */
[----:B------:R-:W-:-:S02]  /*2d50*/  MOV R67, RZ ;  /* 0x000000ff00437202 */ /* 0x000fc40000000f00 */
[----:B------:R-:W-:Y:S01]  /*2d60*/  FFMA.FTZ R5, R116, R85, R5 ;  /* 0x0000005574057223 */ /* 0x000fe20000010005 */
[----:B------:R-:W-:Y:S02]  /*2d70*/  MOV R84, RZ ;  /* 0x000000ff00547202 */ /* 0x000fe40000000f00 */
[----:B------:R-:W-:Y:S01]  /*2d80*/  MOV R86, RZ ;  /* 0x000000ff00567202 */ /* 0x000fe20000000f00 */
[----:B------:R-:W-:Y:S01]  /*2d90*/  FFMA.FTZ R34, R118, R87, R5 ;  /* 0x0000005776227223 */ /* 0x000fe20000010005 */
[----:B------:R-:W-:Y:S01]  /*2da0*/  MOV R88, RZ ;  /* 0x000000ff00587202 */ /* 0x000fe20000000f00 */
[----:B------:R-:W-:Y:S06]  /*2db0*/  BAR.SYNC.DEFER_BLOCKING 0x0 ;  /* 0x0000000000007b1d */ /* 0x000fec0000010000 */
[----:B------:R-:W-:Y:S05]  /*2dc0*/  @!P0 BRA `(.L_x_15525) ;  /* 0x0000003400bc8947 */ /* 0x000fea0003800000 */
[----:B------:R-:W0:Y:S01]  /*2dd0*/  LDC.64 R120, c[0x0][0x2d8] ;  /* 0x0000b600ff787b82 */ /* 0x000e220000000a00 */
[C---:B------:R-:W-:Y:S01]  /*2de0*/  IADD3 R0, R47.reuse, -0x1, RZ ;  /* 0xffffffff2f007810 */ /* 0x040fe20007ffe0ff */
[----:B------:R-:W-:Y:S01]  /*2df0*/  ULDC.64 UR4, c[0x0][0x230] ;  /* 0x00008c0000047ab9 */ /* 0x000fe20000000a00 */
[----:B------:R-:W-:Y:S01]  /*2e00*/  ULDC.64 UR6, c[0x0][0x248] ;  /* 0x0000920000067ab9 */ /* 0x000fe20000000a00 */
[----:B------:R-:W-:Y:S01]  /*2e10*/  ULDC.64 UR8, c[0x0][0x268] ;  /* 0x00009a0000087ab9 */ /* 0x000fe20000000a00 */
[----:B------:R-:W-:Y:S01]  /*2e20*/  LEA.HI R2, R0, R0, RZ, 0x1 ;  /* 0x0000000000027211 */ /* 0x000fe200078f08ff */
[----:B------:R-:W-:Y:S01]  /*2e30*/  IMAD R6, R32, UR6, RZ ;  /* 0x0000000620067c24 */ /* 0x000fe2000f8e02ff */
[----:B------:R-:W-:Y:S01]  /*2e40*/  IADD3 R4, R47, -0x2, RZ ;  /* 0xfffffffe2f047810 */ /* 0x000fe20007ffe0ff */
[----:B------:R-:W1:Y:S01]  /*2e50*/  LDC.64 R22, c[0x0][0x2d0] ;  /* 0x0000b400ff167b82 */ /* 0x000e620000000a00 */
[----:B------:R-:W-:Y:S01]  /*2e60*/  LOP3.LUT R5, R2, 0xfffffe, RZ, 0xc0, !PT ;  /* 0x00fffffe02057812 */ /* 0x000fe200078ec0ff */
[----:B------:R-:W-:-:S04]  /*2e70*/  IMAD.WIDE.U32 R104, R33, UR6, RZ ;  /* 0x0000000621687c25 */ /* 0x000fc8000f8e00ff */
[----:B------:R-:W-:Y:S01]  /*2e80*/  FADD.FTZ R109, R112, R112 ;  /* 0x00000070706d7221 */ /* 0x000fe20000010000 */
[----:B------:R-:W-:Y:S01]  /*2e90*/  FADD.FTZ R111, R114, R114 ;  /* 0x00000072726f7221 */ /* 0x000fe20000010000 */
[----:B------:R-:W-:Y:S01]  /*2ea0*/  IADD3 R2, R0, -R5, RZ ;  /* 0x8000000500027210 */ /* 0x000fe20007ffe0ff */
[----:B------:R-:W-:Y:S02]  /*2eb0*/  IMAD R0, R32, UR4, RZ ;  /* 0x0000000420007c24 */ /* 0x000fe4000f8e02ff */
[----:B------:R-:W-:Y:S01]  /*2ec0*/  FADD.FTZ R112, R116, R116 ;  /* 0x0000007474707221 */ /* 0x000fe20000010000 */
[C---:B------:R-:W-:Y:S01]  /*2ed0*/  IMAD R9, R33.reuse, UR7, R6 ;  /* 0x0000000721097c24 */ /* 0x040fe2000f8e0206 */
[----:B------:R-:W2:Y:S01]  /*2ee0*/  LDC.64 R122, c[0x0][0x2e0] ;  /* 0x0000b800ff7a7b82 */ /* 0x000ea20000000a00 */
[----:B------:R-:W-:Y:S02]  /*2ef0*/  IMAD R103, R33, UR5, R0 ;  /* 0x0000000521677c24 */ /* 0x000fe4000f8e0200 */
[----:B------:R-:W-:Y:S01]  /*2f00*/  FADD.FTZ R113, R118, R118 ;  /* 0x0000007676717221 */ /* 0x000fe20000010000 */
[----:B------:R-:W-:-:S02]  /*2f10*/  IMAD R0, R32, UR8, RZ ;  /* 0x0000000820007c24 */ /* 0x000fc4000f8e02ff */
[----:B------:R-:W-:Y:S01]  /*2f20*/  FADD.FTZ R106, R106, R106 ;  /* 0x0000006a6a6a7221 */ /* 0x000fe20000010000 */
[----:B------:R-:W-:Y:S01]  /*2f30*/  IMAD R101, R4, R101, RZ ;  /* 0x0000006504657224 */ /* 0x000fe200078e02ff */
[----:B------:R-:W-:Y:S01]  /*2f40*/  MOV R114, R49 ;  /* 0x0000003100727202 */ /* 0x000fe20000000f00 */
[----:B------:R-:W-:Y:S01]  /*2f50*/  IMAD R11, R33, UR9, R0 ;  /* 0x00000009210b7c24 */ /* 0x000fe2000f8e0200 */
[C---:B0-----:R-:W-:Y:S01]  /*2f60*/  LEA R99, P2, R104.reuse, R120, 0x3 ;  /* 0x0000007868637211 */ /* 0x041fe200078418ff */
[----:B------:R-:W0:Y:S01]  /*2f70*/  LDC.64 R24, c[0x0][0x238] ;  /* 0x00008e00ff187b82 */ /* 0x000e220000000a00 */
[----:B------:R-:W-:Y:S01]  /*2f80*/  IADD3 R0, R105, R9, RZ ;  /* 0x0000000969007210 */ /* 0x000fe20007ffe0ff */
[----:B------:R-:W-:Y:S01]  /*2f90*/  IMAD.WIDE.U32 R4, R33, UR4, RZ ;  /* 0x0000000421047c25 */ /* 0x000fe2000f8e00ff */
[----:B------:R-:W-:Y:S01]  /*2fa0*/  MOV R90, RZ ;  /* 0x000000ff005a7202 */ /* 0x000fe20000000f00 */
[----:B------:R-:W-:Y:S01]  /*2fb0*/  UMOV UR4, URZ ;  /* 0x0000003f00047c82 */ /* 0x000fe20008000000 */
[----:B------:R-:W-:Y:S01]  /*2fc0*/  LEA.HI.X R104, R104, R121, R0, 0x3, P2 ;  /* 0x0000007968687211 */ /* 0x000fe200010f1c00 */
[----:B------:R-:W-:Y:S01]  /*2fd0*/  FADD.FTZ R0, R107, R107 ;  /* 0x0000006b6b007221 */ /* 0x000fe20000010000 */
[----:B------:R-:W-:Y:S01]  /*2fe0*/  FADD.FTZ R107, R108, R108 ;  /* 0x0000006c6c6b7221 */ /* 0x000fe20000010000 */
[----:B------:R-:W3:Y:S01]  /*2ff0*/  LDC.64 R28, c[0x0][0x270] ;  /* 0x00009c00ff1c7b82 */ /* 0x000ee20000000a00 */
[----:B------:R-:W-:Y:S01]  /*3000*/  FADD.FTZ R108, R110, R110 ;  /* 0x0000006e6e6c7221 */ /* 0x000fe20000010000 */
[----:B-1----:R-:W-:Y:S01]  /*3010*/  LEA R97, P0, R4, R22, 0x3 ;  /* 0x0000001604617211 */ /* 0x002fe200078018ff */
[----:B------:R-:W-:Y:S01]  /*3020*/  IMAD.WIDE.U32 R6, R33, UR8, RZ ;  /* 0x0000000821067c25 */ /* 0x000fe2000f8e00ff */
[----:B------:R-:W-:Y:S01]  /*3030*/  IADD3 R103, R5, R103, RZ ;  /* 0x0000006705677210 */ /* 0x000fe20007ffe0ff */
[----:B------:R-:W-:Y:S01]  /*3040*/  ULDC UR5, c[0x0][0x224] ;  /* 0x0000890000057ab9 */ /* 0x000fe20000000800 */
[----:B------:R-:W-:Y:S01]  /*3050*/  ISETP.NE.AND P2, PT, R36, RZ, PT ;  /* 0x000000ff2400720c */ /* 0x000fe20003f45270 */
[----:B------:R-:W-:Y:S01]  /*3060*/  IMAD.WIDE R100, R101, 0x10, R20 ;  /* 0x0000001065647825 */ /* 0x000fe200078e0214 */
[----:B------:R-:W1:Y:S01]  /*3070*/  LDC.64 R26, c[0x0][0x250] ;  /* 0x00009400ff1a7b82 */ /* 0x000e620000000a00 */
[----:B------:R-:W-:-:S02]  /*3080*/  LEA.HI.X R103, R4, R23, R103, 0x3, P0 ;  /* 0x0000001704677211 */ /* 0x000fc400000f1c67 */
[----:B------:R-:W-:Y:S02]  /*3090*/  LEA.HI R4, R47, R47, RZ, 0x1 ;  /* 0x0000002f2f047211 */ /* 0x000fe400078f08ff */
[----:B--2---:R-:W-:Y:S02]  /*30a0*/  LEA R102, P3, R6, R122, 0x3 ;  /* 0x0000007a06667211 */ /* 0x004fe400078618ff */
[----:B------:R-:W-:Y:S01]  /*30b0*/  IADD3 R105, R7, R11, RZ ;  /* 0x0000000b07697210 */ /* 0x000fe20007ffe0ff */
[----:B------:R-:W2:Y:S01]  /*30c0*/  LDC R110, c[0x0][0x224] ;  /* 0x00008900ff6e7b82 */ /* 0x000ea20000000800 */
[----:B------:R-:W-:Y:S02]  /*30d0*/  LOP3.LUT R4, R4, 0x1ffffe, RZ, 0xc0, !PT ;  /* 0x001ffffe04047812 */ /* 0x000fe400078ec0ff */
[----:B------:R-:W-:Y:S02]  /*30e0*/  LEA.HI.X R105, R6, R123, R105, 0x3, P3 ;  /* 0x0000007b06697211 */ /* 0x000fe400018f1c69 */
[----:B0-----:R-:W-:-:S02]  /*30f0*/  SHF.L.U64.HI R120, R24, 0x3, R25 ;  /* 0x0000000318787819 */ /* 0x001fc40000010219 */
[C---:B------:R-:W-:Y:S01]  /*3100*/  ISETP.NE.AND P3, PT, R36.reuse, 0x1f, PT ;  /* 0x0000001f2400780c */ /* 0x040fe20003f65270 */
[----:B------:R-:W0:Y:S01]  /*3110*/  LDC R161, c[0x0][0x21c] ;  /* 0x00008700ffa17b82 */ /* 0x000e220000000800 */
[----:B------:R-:W-:Y:S02]  /*3120*/  MOV R115, R49 ;  /* 0x0000003100737202 */ /* 0x000fe40000000f00 */
[----:B------:R-:W-:Y:S02]  /*3130*/  IADD3 R116, R36, 0x200, RZ ;  /* 0x0000020024747810 */ /* 0x000fe40007ffe0ff */
[----:B---3--:R-:W-:Y:S02]  /*3140*/  SHF.L.U64.HI R118, R28, 0x3, R29 ;  /* 0x000000031c767819 */ /* 0x008fe4000001021d */
[----:B------:R-:W-:Y:S02]  /*3150*/  IADD3 R122, R47, -R4, RZ ;  /* 0x800000042f7a7210 */ /* 0x000fe40007ffe0ff */
[----:B-1----:R-:W-:-:S02]  /*3160*/  SHF.L.U64.HI R27, R26, 0x3, R27 ;  /* 0x000000031a1b7819 */ /* 0x002fc4000001021b */
[----:B------:R-:W-:-:S07]  /*3170*/  SHF.L.U32 R25, R2, 0x8, RZ ;  /* 0x0000000802197819 */ /* 0x000fce00000006ff */
.L_x_15540:
[----:B------:R-:W-:Y:S02]  /*3180*/  MOV R4, R97 ;  /* 0x0000006100047202 */ /* 0x000fe40000000f00 */
[----:B------:R-:W-:-:S05]  /*3190*/  MOV R5, R103 ;  /* 0x0000006700057202 */ /* 0x000fca0000000f00 */
[----:B------:R1:W3:Y:S01]  /*31a0*/  LDG.E.64 R22, desc[UR14][R4.64] ;  /* 0x0000000e04167981 */ /* 0x0002e2000c1e1b00 */
[----:B------:R-:W-:-:S04]  /*31b0*/  ISETP.NE.AND P0, PT, R157, RZ, PT ;  /* 0x000000ff9d00720c */ /* 0x000fc80003f05270 */
[----:B------:R-:W-:Y:S02]  /*31c0*/  ISETP.LT.OR P4, PT, R47, 0x2, P0 ;  /* 0x000000022f00780c */ /* 0x000fe40000781670 */
[----:B-1----:R-:W-:Y:S02]  /*31d0*/  MOV R4, R102 ;  /* 0x0000006600047202 */ /* 0x002fe40000000f00 */
[----:B------:R-:W-:-:S06]  /*31e0*/  MOV R5, R105 ;  /* 0x0000006900057202 */ /* 0x000fcc0000000f00 */
[----:B------:R-:W5:Y:S01]  /*31f0*/  LDG.E.64 R4, desc[UR14][R4.64] ;  /* 0x0000000e04047981 */ /* 0x000f62000c1e1b00 */
[----:B------:R-:W1:Y:S01]  /*3200*/  @P3 S2R R139, SR_CgaCtaId ;  /* 0x00000000008b3919 */ /* 0x000e620000008800 */
[----:B---3--:R-:W-:Y:S01]  /*3210*/  FMUL.FTZ R29, R22, 1.4426950216293334961 ;  /* 0x3fb8aa3b161d7820 */ /* 0x008fe20000410000 */
[----:B------:R-:W-:-:S03]  /*3220*/  FMUL.FTZ R6, R68, R23 ;  /* 0x0000001744067220 */ /* 0x000fc60000410000 */
[----:B------:R-:W-:Y:S01]  /*3230*/  FMUL.FTZ R2, R68, R29 ;  /* 0x0000001d44027220 */ /* 0x000fe20000410000 */
[----:B0-----:R-:W-:Y:S01]  /*3240*/  FMUL.RZ R9, R6, 0.15915493667125701904 ;  /* 0x3e22f98306097820 */ /* 0x001fe2000040c000 */
[----:B------:R-:W-:-:S03]  /*3250*/  SEL R6, R25, R116, !P2 ;  /* 0x0000007419067207 */ /* 0x000fc60005000000 */
[----:B------:R-:W-:Y:S01]  /*3260*/  MUFU.COS R7, R9 ;  /* 0x0000000900077308 */ /* 0x000fe20000000000 */
[----:B------:R-:W-:Y:S02]  /*3270*/  LEA R117, R6, R49, 0x3 ;  /* 0x0000003106757211 */ /* 0x000fe400078e18ff */
[----:B------:R-:W-:-:S05]  /*3280*/  MOV R6, R99 ;  /* 0x0000006300067202 */ /* 0x000fca0000000f00 */
[----:B------:R-:W3:Y:S08]  /*3290*/  MUFU.EX2 R2, R2 ;  /* 0x0000000200027308 */ /* 0x000ef00000000800 */
[----:B------:R4:W2:Y:S01]  /*32a0*/  MUFU.SIN R11, R9 ;  /* 0x00000009000b7308 */ /* 0x0008a20000000400 */
[----:B---3--:R-:W-:Y:S01]  /*32b0*/  FMUL.FTZ R10, R2, R7 ;  /* 0x00000007020a7220 */ /* 0x008fe20000410000 */
[----:B------:R-:W-:-:S02]  /*32c0*/  MOV R7, R104 ;  /* 0x0000006800077202 */ /* 0x000fc40000000f00 */
[----:B----4-:R-:W-:-:S04]  /*32d0*/  CS2R R8, SRZ ;  /* 0x0000000000087805 */ /* 0x010fc8000001ff00 */
[----:B------:R-:W5:Y:S01]  /*32e0*/  LDG.E.64 R6, desc[UR14][R6.64] ;  /* 0x0000000e06067981 */ /* 0x000f62000c1e1b00 */
[----:B--2---:R-:W-:-:S05]  /*32f0*/  FMUL.FTZ R11, R2, R11 ;  /* 0x0000000b020b7220 */ /* 0x004fca0000410000 */
[----:B------:R2:W-:Y:S01]  /*3300*/  STS.64 [R117+0x670], R10 ;  /* 0x0006700a75007388 */ /* 0x0005e20000000a00 */
[----:B------:R-:W-:Y:S06]  /*3310*/  BAR.SYNC.DEFER_BLOCKING 0x0 ;  /* 0x0000000000007b1d */ /* 0x000fec0000010000 */
[----:B------:R3:W5:Y:S01]  /*3320*/  @!P4 LDG.E.64 R8, desc[UR14][R100.64+0x8] ;  /* 0x0000080e6408c981 */ /* 0x000762000c1e1b00 */
[----:B------:R-:W-:-:S04]  /*3330*/  FMUL.FTZ R2, R70, R23 ;  /* 0x0000001746027220 */ /* 0x000fc80000410000 */
[----:B------:R-:W-:Y:S01]  /*3340*/  FMUL.RZ R125, R2, 0.15915493667125701904 ;  /* 0x3e22f983027d7820 */ /* 0x000fe2000040c000 */
[----:B------:R-:W-:Y:S01]  /*3350*/  FMUL.FTZ R2, R70, R29 ;  /* 0x0000001d46027220 */ /* 0x000fe20000410000 */
[-C--:B------:R-:W-:Y:S01]  /*3360*/  FMUL.FTZ R123, R74, R23.reuse ;  /* 0x000000174a7b7220 */ /* 0x080fe20000410000 */
[-C--:B------:R-:W-:Y:S01]  /*3370*/  FMUL.FTZ R126, R76, R23.reuse ;  /* 0x000000174c7e7220 */ /* 0x080fe20000410000 */
[----:B--2---:R-:W-:Y:S01]  /*3380*/  MUFU.SIN R117, R125 ;  /* 0x0000007d00757308 */ /* 0x004fe20000000400 */
[----:B------:R-:W-:Y:S01]  /*3390*/  FMUL.FTZ R121, R72, R23 ;  /* 0x0000001748797220 */ /* 0x000fe20000410000 */
[----:B------:R-:W-:Y:S01]  /*33a0*/  FMUL.RZ R131, R123, 0.15915493667125701904 ;  /* 0x3e22f9837b837820 */ /* 0x000fe2000040c000 */
[----:B------:R-:W-:Y:S01]  /*33b0*/  FMUL.FTZ R123, R74, R29 ;  /* 0x0000001d4a7b7220 */ /* 0x000fe20000410000 */
[----:B------:R-:W-:-:S04]  /*33c0*/  FMUL.RZ R133, R126, 0.15915493667125701904 ;  /* 0x3e22f9837e857820 */ /* 0x000fc8000040c000 */
[----:B------:R-:W2:Y:S01]  /*33d0*/  MUFU.EX2 R2, R2 ;  /* 0x0000000200027308 */ /* 0x000ea20000000800 */
[----:B------:R-:W-:Y:S01]  /*33e0*/  FMUL.RZ R127, R121, 0.15915493667125701904 ;  /* 0x3e22f983797f7820 */ /* 0x000fe2000040c000 */
[----:B------:R-:W-:-:S06]  /*33f0*/  FMUL.FTZ R121, R72, R29 ;  /* 0x0000001d48797220 */ /* 0x000fcc0000410000 */
[----:B------:R-:W4:Y:S01]  /*3400*/  MUFU.COS R119, R125 ;  /* 0x0000007d00777308 */ /* 0x000f220000000000 */
[----:B------:R-:W-:Y:S01]  /*3410*/  FMUL.FTZ R126, R76, R29 ;  /* 0x0000001d4c7e7220 */ /* 0x000fe20000410000 */
[----:B------:R-:W-:-:S06]  /*3420*/  FMUL.FTZ R129, R78, R23 ;  /* 0x000000174e817220 */ /* 0x000fcc0000410000 */
[----:B------:R-:W-:Y:S01]  /*3430*/  MUFU.SIN R130, R131 ;  /* 0x0000008300827308 */ /* 0x000fe20000000400 */
[----:B------:R-:W-:-:S07]  /*3440*/  FMUL.RZ R135, R129, 0.15915493667125701904 ;  /* 0x3e22f98381877820 */ /* 0x000fce000040c000 */
[----:B------:R0:W-:Y:S08]  /*3450*/  MUFU.COS R132, R131 ;  /* 0x0000008300847308 */ /* 0x0001f00000000000 */
[----:B------:R1:W-:Y:S01]  /*3460*/  MUFU.EX2 R125, R123 ;  /* 0x0000007b007d7308 */ /* 0x0003e20000000800 */
[----:B0-----:R-:W-:-:S07]  /*3470*/  FMUL.FTZ R131, R80, R29 ;  /* 0x0000001d50837220 */ /* 0x001fce0000410000 */
[----:B------:R-:W-:Y:S01]  /*3480*/  MUFU.SIN R134, R133 ;  /* 0x0000008500867308 */ /* 0x000fe20000000400 */
[----:B-1----:R-:W-:-:S07]  /*3490*/  FMUL.FTZ R123, R78, R29 ;  /* 0x0000001d4e7b7220 */ /* 0x002fce0000410000 */
[----:B------:R0:W-:Y:S02]  /*34a0*/  MUFU.COS R136, R133 ;  /* 0x0000008500887308 */ /* 0x0001e40000000000 */
[----:B0-----:R-:W-:Y:S01]  /*34b0*/  FMUL.FTZ R133, R82, R29 ;  /* 0x0000001d52857220 */ /* 0x001fe20000410000 */
[----:B------:R-:W-:-:S05]  /*34c0*/  FMUL.FTZ R29, R80, R23 ;  /* 0x00000017501d7220 */ /* 0x000fca0000410000 */
[----:B------:R-:W-:Y:S01]  /*34d0*/  MUFU.COS R128, R127 ;  /* 0x0000007f00807308 */ /* 0x000fe20000000000 */
[----:B------:R-:W-:Y:S01]  /*34e0*/  FMUL.RZ R137, R29, 0.15915493667125701904 ;  /* 0x3e22f9831d897820 */ /* 0x000fe2000040c000 */
[----:B------:R-:W-:-:S06]  /*34f0*/  FMUL.FTZ R29, R82, R23 ;  /* 0x00000017521d7220 */ /* 0x000fcc0000410000 */
[----:B------:R-:W0:Y:S01]  /*3500*/  MUFU.EX2 R121, R121 ;  /* 0x0000007900797308 */ /* 0x000e220000000800 */
[----:B--2---:R-:W-:-:S07]  /*3510*/  FMUL.FTZ R117, R2, R117 ;  /* 0x0000007502757220 */ /* 0x004fce0000410000 */
[----:B------:R-:W1:Y:S01]  /*3520*/  MUFU.SIN R124, R127 ;  /* 0x0000007f007c7308 */ /* 0x000e620000000400 */
[----:B------:R-:W-:-:S07]  /*3530*/  FMUL.FTZ R148, RZ, R117 ;  /* 0x00000075ff947220 */ /* 0x000fce0000410000 */
[----:B------:R-:W-:Y:S08]  /*3540*/  MUFU.SIN R138, R135 ;  /* 0x00000087008a7308 */ /* 0x000ff00000000400 */
[----:B------:R2:W-:Y:S02]  /*3550*/  MUFU.COS R140, R135 ;  /* 0x00000087008c7308 */ /* 0x0005e40000000000 */
[----:B--2---:R-:W-:Y:S01]  /*3560*/  FMUL.RZ R135, R29, 0.15915493667125701904 ;  /* 0x3e22f9831d877820 */ /* 0x004fe2000040c000 */
[----:B----4-:R-:W-:-:S05]  /*3570*/  FMUL.FTZ R29, R2, R119 ;  /* 0x00000077021d7220 */ /* 0x010fca0000410000 */
[----:B------:R2:W4:Y:S01]  /*3580*/  MUFU.EX2 R127, R126 ;  /* 0x0000007e007f7308 */ /* 0x0005220000000800 */
[----:B------:R-:W-:-:S04]  /*3590*/  @P3 MOV R2, 0x400 ;  /* 0x0000040000023802 */ /* 0x000fc80000000f00 */
[----:B------:R-:W-:Y:S01]  /*35a0*/  @P3 LEA R49, R139, R2, 0x18 ;  /* 0x000000028b313211 */ /* 0x000fe200078ec0ff */
[----:B--2---:R-:W-:-:S04]  /*35b0*/  FMUL.FTZ R126, R68, R3 ;  /* 0x00000003447e7220 */ /* 0x004fc80000410000 */
[-C--:B------:R-:W-:Y:S01]  /*35c0*/  FMUL.FTZ R2, R117, R126.reuse ;  /* 0x0000007e75027220 */ /* 0x080fe20000410000 */
[----:B------:R-:W-:Y:S01]  /*35d0*/  FFMA.FTZ R3, R29, R126, -R148 ;  /* 0x0000007e1d037223 */ /* 0x000fe20000010894 */
[C---:B0-----:R-:W-:Y:S01]  /*35e0*/  FMUL.FTZ R119, R121.reuse, R128 ;  /* 0x0000008079777220 */ /* 0x041fe20000410000 */
[----:B-1----:R-:W-:Y:S01]  /*35f0*/  FMUL.FTZ R121, R121, R124 ;  /* 0x0000007c79797220 */ /* 0x002fe20000410000 */
[----:B------:R-:W-:Y:S01]  /*3600*/  FFMA.FTZ R2, RZ, R29, R2 ;  /* 0x0000001dff027223 */ /* 0x000fe20000010002 */
[----:B------:R-:W-:-:S03]  /*3610*/  FFMA.FTZ R150, R70, R75, R3 ;  /* 0x0000004b46967223 */ /* 0x000fc60000010003 */
[----:B------:R-:W-:Y:S01]  /*3620*/  FADD.FTZ R2, RZ, R2 ;  /* 0x00000002ff027221 */ /* 0x000fe20000010000 */
[----:B------:R-:W-:-:S03]  /*3630*/  FMUL.FTZ R128, R121, R150 ;  /* 0x0000009679807220 */ /* 0x000fc60000410000 */
[-C--:B------:R-:W-:Y:S01]  /*3640*/  FMUL.FTZ R3, R121, R2.reuse ;  /* 0x0000000279037220 */ /* 0x080fe20000410000 */
[----:B------:R-:W-:Y:S01]  /*3650*/  FFMA.FTZ R2, R119, R2, R128 ;  /* 0x0000000277027223 */ /* 0x000fe20000010080 */
[----:B------:R0:W1:Y:S01]  /*3660*/  MUFU.EX2 R129, R123 ;  /* 0x0000007b00817308 */ /* 0x0000620000000800 */
[----:B------:R-:W-:Y:S01]  /*3670*/  FMUL.FTZ R124, R125, R130 ;  /* 0x000000827d7c7220 */ /* 0x000fe20000410000 */
[----:B------:R-:W-:Y:S01]  /*3680*/  FFMA.FTZ R3, R119, R150, -R3 ;  /* 0x0000009677037223 */ /* 0x000fe20000010803 */
[----:B------:R-:W-:-:S03]  /*3690*/  FADD.FTZ R2, RZ, R2 ;  /* 0x00000002ff027221 */ /* 0x000fc60000010000 */
[----:B------:R-:W-:Y:S01]  /*36a0*/  FFMA.FTZ R3, R72, R77, R3 ;  /* 0x0000004d48037223 */ /* 0x000fe20000010003 */
[----:B0-----:R-:W-:Y:S01]  /*36b0*/  FMUL.FTZ R123, R125, R132 ;  /* 0x000000847d7b7220 */ /* 0x001fe20000410000 */
[C---:B----4-:R-:W-:Y:S01]  /*36c0*/  FMUL.FTZ R125, R127.reuse, R136 ;  /* 0x000000887f7d7220 */ /* 0x050fe20000410000 */
[----:B------:R-:W-:Y:S01]  /*36d0*/  FMUL.FTZ R127, R127, R134 ;  /* 0x000000867f7f7220 */ /* 0x000fe20000410000 */
[C---:B------:R-:W-:Y:S01]  /*36e0*/  FMUL.FTZ R134, R124.reuse, R2 ;  /* 0x000000027c867220 */ /* 0x040fe20000410000 */
[----:B------:R-:W-:Y:S08]  /*36f0*/  MUFU.EX2 R131, R131 ;  /* 0x0000008300837308 */ /* 0x000ff00000000800 */
[----:B------:R-:W0:Y:S08]  /*3700*/  MUFU.SIN R142, R137 ;  /* 0x00000089008e7308 */ /* 0x000e300000000400 */
[----:B------:R2:W4:Y:S08]  /*3710*/  MUFU.COS R144, R137 ;  /* 0x0000008900907308 */ /* 0x0005300000000000 */
[----:B------:R-:W-:Y:S01]  /*3720*/  MUFU.SIN R146, R135 ;  /* 0x0000008700927308 */ /* 0x000fe20000000400 */
[----:B--2---:R-:W-:-:S07]  /*3730*/  FMUL.FTZ R137, R124, R3 ;  /* 0x000000037c897220 */ /* 0x004fce0000410000 */
[----:B------:R2:W-:Y:S01]  /*3740*/  MUFU.COS R148, R135 ;  /* 0x0000008700947308 */ /* 0x0005e20000000000 */
[----:B------:R-:W-:Y:S01]  /*3750*/  FFMA.FTZ R137, R123, R2, R137 ;  /* 0x000000027b897223 */ /* 0x000fe20000010089 */
[----:B-1----:R-:W-:Y:S01]  /*3760*/  FMUL.FTZ R128, R129, R140 ;  /* 0x0000008c81807220 */ /* 0x002fe20000410000 */
[----:B--2---:R-:W-:Y:S01]  /*3770*/  FFMA.FTZ R135, R123, R3, -R134 ;  /* 0x000000037b877223 */ /* 0x004fe20000010886 */
[-C--:B------:R-:W-:Y:S01]  /*3780*/  FMUL.FTZ R3, R11, R117.reuse ;  /* 0x000000750b037220 */ /* 0x080fe20000410000 */
[----:B------:R-:W-:-:S03]  /*3790*/  FMUL.FTZ R134, R10, R117 ;  /* 0x000000750a867220 */ /* 0x000fc60000410000 */
[-C--:B------:R-:W-:Y:S01]  /*37a0*/  FFMA.FTZ R2, R10, R29.reuse, -R3 ;  /* 0x0000001d0a027223 */ /* 0x080fe20000010803 */
[----:B------:R-:W-:Y:S01]  /*37b0*/  FFMA.FTZ R134, R11, R29, R134 ;  /* 0x0000001d0b867223 */ /* 0x000fe20000010086 */
[----:B------:R-:W-:Y:S01]  /*37c0*/  FADD.FTZ R140, RZ, R137 ;  /* 0x00000089ff8c7221 */ /* 0x000fe20000010000 */
[----:B------:R-:W-:Y:S01]  /*37d0*/  FMUL.FTZ R129, R129, R138 ;  /* 0x0000008a81817220 */ /* 0x000fe20000410000 */
[C---:B------:R-:W-:Y:S01]  /*37e0*/  FMUL.FTZ R136, R121.reuse, R2 ;  /* 0x0000000279887220 */ /* 0x040fe20000410000 */
[----:B------:R-:W-:Y:S01]  /*37f0*/  FFMA.FTZ R138, R74, R79, R135 ;  /* 0x0000004f4a8a7223 */ /* 0x000fe20000010087 */
[----:B------:R-:W-:Y:S01]  /*3800*/  FMUL.FTZ R3, R121, R134 ;  /* 0x0000008679037220 */ /* 0x000fe20000410000 */
[----:B------:R-:W-:Y:S01]  /*3810*/  FMUL.FTZ R135, R127, R140 ;  /* 0x0000008c7f877220 */ /* 0x000fe20000410000 */
[----:B------:R-:W-:Y:S01]  /*3820*/  FFMA.FTZ R136, R119, R134, R136 ;  /* 0x0000008677887223 */ /* 0x000fe20000010088 */
[----:B0-----:R-:W-:Y:S01]  /*3830*/  FMUL.FTZ R132, R131, R142 ;  /* 0x0000008e83847220 */ /* 0x001fe20000410000 */
[----:B------:R-:W-:Y:S01]  /*3840*/  FFMA.FTZ R3, R119, R2, -R3 ;  /* 0x0000000277037223 */ /* 0x000fe20000010803 */
[-C--:B------:R-:W-:Y:S01]  /*3850*/  FMUL.FTZ R142, R127, R138.reuse ;  /* 0x0000008a7f8e7220 */ /* 0x080fe20000410000 */
[C---:B------:R-:W-:Y:S01]  /*3860*/  FFMA.FTZ R137, R125.reuse, R138, -R135 ;  /* 0x0000008a7d897223 */ /* 0x040fe20000010887 */
[C---:B------:R-:W-:Y:S01]  /*3870*/  FMUL.FTZ R2, R124.reuse, R136 ;  /* 0x000000887c027220 */ /* 0x040fe20000410000 */
[----:B------:R-:W-:Y:S01]  /*3880*/  FMUL.FTZ R135, R124, R3 ;  /* 0x000000037c877220 */ /* 0x000fe20000410000 */
[----:B------:R-:W-:Y:S01]  /*3890*/  FFMA.FTZ R142, R125, R140, R142 ;  /* 0x0000008c7d8e7223 */ /* 0x000fe2000001008e */
[----:B------:R-:W-:Y:S01]  /*38a0*/  FFMA.FTZ R137, R76, R81, R137 ;  /* 0x000000514c897223 */ /* 0x000fe20000010089 */
[C---:B------:R-:W-:Y:S01]  /*38b0*/  FFMA.FTZ R2, R123.reuse, R3, -R2 ;  /* 0x000000037b027223 */ /* 0x040fe20000010802 */
[----:B------:R-:W-:Y:S01]  /*38c0*/  FFMA.FTZ R136, R123, R136, R135 ;  /* 0x000000887b887223 */ /* 0x000fe20000010087 */
[----:B------:R-:W-:Y:S01]  /*38d0*/  FADD.FTZ R142, RZ, R142 ;  /* 0x0000008eff8e7221 */ /* 0x000fe20000010000 */
[-C--:B------:R-:W-:Y:S01]  /*38e0*/  FMUL.FTZ R135, R129, R137.reuse ;  /* 0x0000008981877220 */ /* 0x080fe20000410000 */
[C---:B------:R-:W-:Y:S01]  /*38f0*/  FMUL.FTZ R134, R127.reuse, R2 ;  /* 0x000000027f867220 */ /* 0x040fe20000410000 */
[----:B------:R-:W0:Y:S01]  /*3900*/  MUFU.EX2 R133, R133 ;  /* 0x0000008500857308 */ /* 0x000e220000000800 */
[----:B------:R-:W-:Y:S01]  /*3910*/  FMUL.FTZ R3, R127, R136 ;  /* 0x000000887f037220 */ /* 0x000fe20000410000 */
[C---:B------:R-:W-:Y:S01]  /*3920*/  FFMA.FTZ R135, R128.reuse, R142, R135 ;  /* 0x0000008e80877223 */ /* 0x040fe20000010087 */
[----:B------:R-:W-:Y:S01]  /*3930*/  FFMA.FTZ R134, R125, R136, R134 ;  /* 0x000000887d867223 */ /* 0x000fe20000010086 */
[----:B------:R-:W-:Y:S01]  /*3940*/  FMUL.FTZ R139, R129, R142 ;  /* 0x0000008e818b7220 */ /* 0x000fe20000410000 */
[----:B------:R-:W-:Y:S01]  /*3950*/  FFMA.FTZ R3, R125, R2, -R3 ;  /* 0x000000027d037223 */ /* 0x000fe20000010803 */
[----:B------:R-:W-:Y:S01]  /*3960*/  FADD.FTZ R141, RZ, R135 ;  /* 0x00000087ff8d7221 */ /* 0x000fe20000010000 */
[C---:B------:R-:W-:Y:S01]  /*3970*/  FMUL.FTZ R135, R129.reuse, R134 ;  /* 0x0000008681877220 */ /* 0x040fe20000410000 */
[----:B------:R-:W-:Y:S01]  /*3980*/  FFMA.FTZ R139, R128, R137, -R139 ;  /* 0x00000089808b7223 */ /* 0x000fe2000001088b */
[----:B------:R-:W-:-:S02]  /*3990*/  FMUL.FTZ R137, R129, R3 ;  /* 0x0000000381897220 */ /* 0x000fc40000410000 */
[----:B------:R-:W-:Y:S01]  /*39a0*/  FFMA.FTZ R135, R128, R3, -R135 ;  /* 0x0000000380877223 */ /* 0x000fe20000010887 */
[----:B------:R-:W-:Y:S01]  /*39b0*/  FFMA.FTZ R139, R78, R83, R139 ;  /* 0x000000534e8b7223 */ /* 0x000fe2000001008b */
[----:B----4-:R-:W-:Y:S01]  /*39c0*/  FMUL.FTZ R130, R131, R144 ;  /* 0x0000009083827220 */ /* 0x010fe20000410000 */
[----:B------:R-:W-:Y:S01]  /*39d0*/  FMUL.FTZ R2, R132, R141 ;  /* 0x0000008d84027220 */ /* 0x000fe20000410000 */
[----:B------:R-:W-:Y:S01]  /*39e0*/  FFMA.FTZ R137, R128, R134, R137 ;  /* 0x0000008680897223 */ /* 0x000fe20000010089 */
[C---:B------:R-:W-:Y:S01]  /*39f0*/  FMUL.FTZ R3, R132.reuse, R135 ;  /* 0x0000008784037220 */ /* 0x040fe20000410000 */
[-C--:B------:R-:W-:Y:S01]  /*3a00*/  FMUL.FTZ R143, R132, R139.reuse ;  /* 0x0000008b848f7220 */ /* 0x080fe20000410000 */
[----:B------:R-:W-:Y:S01]  /*3a10*/  FFMA.FTZ R139, R130, R139, -R2 ;  /* 0x0000008b828b7223 */ /* 0x000fe20000010802 */
[C---:B0-----:R-:W-:Y:S01]  /*3a20*/  FMUL.FTZ R131, R133.reuse, R148 ;  /* 0x0000009485837220 */ /* 0x041fe20000410000 */
[-C--:B------:R-:W-:Y:S01]  /*3a30*/  FMUL.FTZ R2, R132, R137.reuse ;  /* 0x0000008984027220 */ /* 0x080fe20000410000 */
[----:B------:R-:W-:Y:S01]  /*3a40*/  FMUL.FTZ R133, R133, R146 ;  /* 0x0000009285857220 */ /* 0x000fe20000410000 */
[----:B------:R-:W-:-:S02]  /*3a50*/  FFMA.FTZ R134, R130, R137, R3 ;  /* 0x0000008982867223 */ /* 0x000fc40000010003 */
[----:B------:R-:W-:Y:S01]  /*3a60*/  FFMA.FTZ R136, R130, R135, -R2 ;  /* 0x0000008782887223 */ /* 0x000fe20000010802 */
[----:B------:R-:W-:Y:S01]  /*3a70*/  @P3 LEA R2, R36, R49, 0x3 ;  /* 0x0000003124023211 */ /* 0x000fe200078e18ff */
[C---:B------:R-:W-:Y:S02]  /*3a80*/  FMUL.FTZ R3, R133.reuse, R134 ;  /* 0x0000008685037220 */ /* 0x040fe40000410000 */
[-C--:B------:R-:W-:Y:S02]  /*3a90*/  FMUL.FTZ R135, R133, R136.reuse ;  /* 0x0000008885877220 */ /* 0x080fe40000410000 */
[----:B------:R-:W-:Y:S02]  /*3aa0*/  FFMA.FTZ R136, R131, R136, -R3 ;  /* 0x0000008883887223 */ /* 0x000fe40000010803 */
[----:B------:R-:W0:Y:S01]  /*3ab0*/  @P3 LDS.64 R2, [R2+0x1678] ;  /* 0x0016780002023984 */ /* 0x000e220000000a00 */
[----:B------:R-:W-:Y:S01]  /*3ac0*/  FFMA.FTZ R143, R130, R141, R143 ;  /* 0x0000008d828f7223 */ /* 0x000fe2000001008f */
[----:B------:R-:W-:-:S03]  /*3ad0*/  FFMA.FTZ R138, R80, R85, R139 ;  /* 0x00000055508a7223 */ /* 0x000fc6000001008b */
[----:B------:R-:W-:Y:S01]  /*3ae0*/  FADD.FTZ R140, RZ, R143 ;  /* 0x0000008fff8c7221 */ /* 0x000fe20000010000 */
[----:B------:R-:W-:-:S03]  /*3af0*/  FMUL.FTZ R139, R133, R138 ;  /* 0x0000008a858b7220 */ /* 0x000fc60000410000 */
[-C--:B------:R-:W-:Y:S01]  /*3b00*/  FMUL.FTZ R142, R133, R140.reuse ;  /* 0x0000008c858e7220 */ /* 0x080fe20000410000 */
[C---:B------:R-:W-:Y:S01]  /*3b10*/  FFMA.FTZ R139, R131.reuse, R140, R139 ;  /* 0x0000008c838b7223 */ /* 0x040fe2000001008b */
[----:B------:R-:W-:Y:S02]  /*3b20*/  BSSY B0, `(.L_x_15526) ;  /* 0x000000b000007945 */ /* 0x000fe40003800000 */
[C---:B------:R-:W-:Y:S01]  /*3b30*/  FFMA.FTZ R137, R131.reuse, R138, -R142 ;  /* 0x0000008a83897223 */ /* 0x040fe2000001088e */
[----:B------:R-:W-:Y:S01]  /*3b40*/  FFMA.FTZ R134, R131, R134, R135 ;  /* 0x0000008683867223 */ /* 0x000fe20000010087 */
[----:B------:R-:W-:Y:S02]  /*3b50*/  FADD.FTZ R135, RZ, R139 ;  /* 0x0000008bff877221 */ /* 0x000fe40000010000 */
[----:B------:R-:W-:Y:S01]  /*3b60*/  FFMA.FTZ R137, R82, R87, R137 ;  /* 0x0000005752897223 */ /* 0x000fe20000010089 */
[----:B---3--:R-:W-:Y:S06]  /*3b70*/  @P3 BRA `(.L_x_15527) ;  /* 0x0000000000143947 */ /* 0x008fec0003800000 */
[----:B------:R-:W-:Y:S01]  /*3b80*/  ISETP.NE.AND P3, PT, R47, R110, PT ;  /* 0x0000006e2f00720c */ /* 0x000fe20003f65270 */
[----:B0-----:R-:W-:Y:S01]  /*3b90*/  HFMA2.MMA R3, -RZ, RZ, 0, 0 ;  /* 0x00000000ff037435 */ /* 0x001fe200000001ff */
[----:B------:R-:W-:-:S11]  /*3ba0*/  MOV R2, 0x3f800000 ;  /* 0x3f80000000027802 */ /* 0x000fd60000000f00 */
[----:B------:R-:W-:-:S05]  /*3bb0*/  @P3 LEA R138, R122, R115, 0xb ;  /* 0x000000737a8a3211 */ /* 0x000fca00078e58ff */
[----:B------:R1:W2:Y:S02]  /*3bc0*/  @P3 LDS.64 R2, [R138+0x670] ;  /* 0x000670008a023984 */ /* 0x0002a40000000a00 */
.L_x_15527:
[----:B------:R-:W-:Y:S05]  /*3bd0*/  BSYNC B0 ;  /* 0x0000000000007941 */ /* 0x000fea0003800000 */
.L_x_15526:
[----:B------:R-:W3:Y:S01]  /*3be0*/  SHFL.UP PT, R145, R137, 0x1, RZ ;  /* 0x0420000089917989 */ /* 0x000ee200000e00ff */
[----:B------:R-:W-:Y:S01]  /*3bf0*/  ISETP.GE.AND P3, PT, R37, 0x1, PT ;  /* 0x000000012500780c */ /* 0x000fe20003f66270 */
[CC--:B-----5:R-:W-:Y:S01]  /*3c00*/  FMUL.FTZ R139, R7.reuse, R5.reuse ;  /* 0x00000005078b7220 */ /* 0x0e0fe20000410000 */
[-C--:B------:R-:W-:Y:S01]  /*3c10*/  FMUL.FTZ R147, R7, R4.reuse ;  /* 0x0000000407937220 */ /* 0x080fe20000410000 */
[----:B------:R-:W1:Y:S01]  /*3c20*/  SHFL.UP PT, R141, R136, 0x1, RZ ;  /* 0x04200000888d7989 */ /* 0x000e6200000e00ff */
[----:B------:R-:W-:Y:S01]  /*3c30*/  ISETP.GE.OR P0, PT, R47, UR5, P0 ;  /* 0x000000052f007c0c */ /* 0x000fe20008706670 */
[C---:B------:R-:W-:Y:S01]  /*3c40*/  FFMA.FTZ R144, R6.reuse, R4, -R139 ;  /* 0x0000000406907223 */ /* 0x040fe2000001088b */
[----:B------:R-:W-:Y:S01]  /*3c50*/  FFMA.FTZ R147, R6, R5, R147 ;  /* 0x0000000506937223 */ /* 0x000fe20000010093 */
[----:B------:R-:W4:Y:S01]  /*3c60*/  SHFL.UP PT, R149, R135, 0x1, RZ ;  /* 0x0420000087957989 */ /* 0x000f2200000e00ff */
[----:B------:R-:W-:Y:S01]  /*3c70*/  BSSY B0, `(.L_x_15528) ;  /* 0x00000c2000007945 */ /* 0x000fe20003800000 */
[----:B------:R-:W-:Y:S01]  /*3c80*/  FMUL.FTZ R139, R112, R144 ;  /* 0x00000090708b7220 */ /* 0x000fe20000410000 */
[----:B------:R-:W-:Y:S01]  /*3c90*/  FMUL.FTZ R142, R113, R147 ;  /* 0x00000093718e7220 */ /* 0x000fe20000410000 */
[----:B------:R-:W0:Y:S01]  /*3ca0*/  SHFL.UP PT, R143, R134, 0x1, RZ ;  /* 0x04200000868f7989 */ /* 0x000e2200000e00ff */
[----:B------:R-:W-:-:S02]  /*3cb0*/  ISETP.GT.U32.AND P4, PT, R157, 0x1b, PT ;  /* 0x0000001b9d00780c */ /* 0x000fc40003f84070 */
[-C--:B------:R-:W-:Y:S01]  /*3cc0*/  FMUL.FTZ R148, R131, R142.reuse ;  /* 0x0000008e83947220 */ /* 0x080fe20000410000 */
[----:B------:R-:W-:Y:S01]  /*3cd0*/  FMUL.FTZ R146, R133, R142 ;  /* 0x0000008e85927220 */ /* 0x000fe20000410000 */
[----:B------:R-:W-:Y:S01]  /*3ce0*/  SHFL.IDX PT, R9, R9, RZ, 0x1f ;  /* 0x00001fff09097589 */ /* 0x000fe200000e0000 */
[C---:B------:R-:W-:Y:S02]  /*3cf0*/  ISETP.GT.U32.AND P5, PT, R157.reuse, 0x17, PT ;  /* 0x000000179d00780c */ /* 0x040fe40003fa4070 */
[----:B------:R-:W-:Y:S01]  /*3d00*/  ISETP.GT.U32.AND P6, PT, R157, 0xf, PT ;  /* 0x0000000f9d00780c */ /* 0x000fe20003fc4070 */
[C---:B---3--:R-:W-:Y:S01]  /*3d10*/  FMUL.FTZ R7, R134.reuse, R145 ;  /* 0x0000009186077220 */ /* 0x048fe20000410000 */
[C---:B-1----:R-:W-:Y:S01]  /*3d20*/  FMUL.FTZ R138, R134.reuse, R141 ;  /* 0x0000008d868a7220 */ /* 0x042fe20000410000 */
[-C--:B----4-:R-:W-:Y:S02]  /*3d30*/  FMUL.FTZ R140, R134, R149.reuse ;  /* 0x00000095868c7220 */ /* 0x090fe40000410000 */
[C---:B------:R-:W-:Y:S01]  /*3d40*/  FFMA.FTZ R4, R136.reuse, R149, R7 ;  /* 0x0000009588047223 */ /* 0x040fe20000010007 */
[C---:B0-----:R-:W-:Y:S01]  /*3d50*/  FFMA.FTZ R7, R136.reuse, R143, R138 ;  /* 0x0000008f88077223 */ /* 0x041fe2000001008a */
[----:B------:R-:W-:Y:S01]  /*3d60*/  FFMA.FTZ R140, R136, R145, -R140 ;  /* 0x00000091888c7223 */ /* 0x000fe2000001088c */
[----:B------:R-:W-:Y:S01]  /*3d70*/  FMUL.FTZ R143, R134, R143 ;  /* 0x0000008f868f7220 */ /* 0x000fe20000410000 */
[----:B------:R-:W-:Y:S01]  /*3d80*/  @P3 FADD.FTZ R135, R135, R4 ;  /* 0x0000000487873221 */ /* 0x000fe20000010000 */
[----:B------:R-:W-:Y:S01]  /*3d90*/  FMUL.FTZ R138, R112, R147 ;  /* 0x00000093708a7220 */ /* 0x000fe20000410000 */
[----:B------:R-:W-:Y:S01]  /*3da0*/  @P3 FADD.FTZ R137, R137, R140 ;  /* 0x0000008c89893221 */ /* 0x000fe20000010000 */
[----:B------:R-:W-:Y:S01]  /*3db0*/  @P3 FFMA.FTZ R136, R136, R141, -R143 ;  /* 0x0000008d88883223 */ /* 0x000fe2000001088f */
[----:B------:R-:W-:Y:S01]  /*3dc0*/  FSEL R7, R134, R7, !P3 ;  /* 0x0000000786077208 */ /* 0x000fe20005800000 */
[----:B------:R-:W-:Y:S01]  /*3dd0*/  FMUL.FTZ R140, R113, R144 ;  /* 0x00000090718c7220 */ /* 0x000fe20000410000 */
[----:B------:R-:W0:Y:S01]  /*3de0*/  SHFL.UP PT, R134, R135, 0x2, RZ ;  /* 0x0440000087867989 */ /* 0x000e2200000e00ff */
[----:B------:R-:W-:-:S02]  /*3df0*/  ISETP.GE.AND P3, PT, R37, 0x2, PT ;  /* 0x000000022500780c */ /* 0x000fc40003f66270 */
[-C--:B------:R-:W-:Y:S01]  /*3e00*/  FFMA.FTZ R141, -R133, R140.reuse, -R148 ;  /* 0x0000008c858d7223 */ /* 0x080fe20000010994 */
[----:B------:R-:W1:Y:S01]  /*3e10*/  SHFL.UP PT, R6, R137, 0x2, RZ ;  /* 0x0440000089067989 */ /* 0x000e6200000e00ff */
[----:B------:R-:W-:Y:S02]  /*3e20*/  FFMA.FTZ R146, R131, R140, -R146 ;  /* 0x0000008c83927223 */ /* 0x000fe40000010892 */
[----:B------:R-:W-:Y:S01]  /*3e30*/  FADD.FTZ R145, -R138, R141 ;  /* 0x0000008d8a917221 */ /* 0x000fe20000010100 */
[----:B------:R-:W3:Y:S01]  /*3e40*/  SHFL.UP PT, R4, R136, 0x2, RZ ;  /* 0x0440000088047989 */ /* 0x000ee200000e00ff */
[----:B------:R-:W-:Y:S02]  /*3e50*/  FADD.FTZ R141, R139, R146 ;  /* 0x000000928b8d7221 */ /* 0x000fe40000010000 */
[C---:B------:R-:W-:Y:S01]  /*3e60*/  FMUL.FTZ R143, R132.reuse, -R145 ;  /* 0x80000091848f7220 */ /* 0x040fe20000410000 */
[----:B------:R-:W4:Y:S01]  /*3e70*/  SHFL.UP PT, R5, R7, 0x2, RZ ;  /* 0x0440000007057989 */ /* 0x000f2200000e00ff */
[----:B------:R-:W-:-:S02]  /*3e80*/  FMUL.FTZ R146, R132, -R141 ;  /* 0x8000008d84927220 */ /* 0x000fc40000410000 */
[C---:B------:R-:W-:Y:S02]  /*3e90*/  FFMA.FTZ R148, R130.reuse, R141, -R143 ;  /* 0x0000008d82947223 */ /* 0x040fe4000001088f */
[----:B------:R-:W-:Y:S01]  /*3ea0*/  FFMA.FTZ R150, R130, R145, R146 ;  /* 0x0000009182967223 */ /* 0x000fe20000010092 */
[C---:B0-----:R-:W-:Y:S01]  /*3eb0*/  FMUL.FTZ R141, R7.reuse, R134 ;  /* 0x00000086078d7220 */ /* 0x041fe20000410000 */
[----:B-1----:R-:W-:-:S03]  /*3ec0*/  FMUL.FTZ R143, R7, R6 ;  /* 0x00000006078f7220 */ /* 0x002fc60000410000 */
[C---:B------:R-:W-:Y:S01]  /*3ed0*/  FFMA.FTZ R6, R136.reuse, R6, -R141 ;  /* 0x0000000688067223 */ /* 0x040fe2000001088d */
[----:B------:R-:W-:Y:S01]  /*3ee0*/  FMUL.FTZ R141, R111, R144 ;  /* 0x000000906f8d7220 */ /* 0x000fe20000410000 */
[----:B---3--:R-:W-:Y:S01]  /*3ef0*/  FMUL.FTZ R146, R7, R4 ;  /* 0x0000000407927220 */ /* 0x008fe20000410000 */
[C---:B------:R-:W-:Y:S01]  /*3f00*/  FFMA.FTZ R134, R136.reuse, R134, R143 ;  /* 0x0000008688867223 */ /* 0x040fe2000001008f */
[----:B------:R-:W-:Y:S01]  /*3f10*/  @P3 FADD.FTZ R137, R137, R6 ;  /* 0x0000000689893221 */ /* 0x000fe20000010000 */
[----:B------:R-:W-:Y:S01]  /*3f20*/  FMUL.FTZ R143, R111, R147 ;  /* 0x000000936f8f7220 */ /* 0x000fe20000410000 */
[-C--:B----4-:R-:W-:Y:S01]  /*3f30*/  FMUL.FTZ R145, R7, R5.reuse ;  /* 0x0000000507917220 */ /* 0x090fe20000410000 */
[C---:B------:R-:W-:Y:S01]  /*3f40*/  FFMA.FTZ R146, R136.reuse, R5, R146 ;  /* 0x0000000588927223 */ /* 0x040fe20000010092 */
[----:B------:R-:W-:Y:S01]  /*3f50*/  @P3 FADD.FTZ R135, R135, R134 ;  /* 0x0000008687873221 */ /* 0x000fe20000010000 */
[----:B------:R-:W-:Y:S01]  /*3f60*/  FADD.FTZ R150, -R143, R150 ;  /* 0x000000968f967221 */ /* 0x000fe20000010100 */
[----:B------:R-:W-:Y:S01]  /*3f70*/  @P3 FFMA.FTZ R136, R136, R4, -R145 ;  /* 0x0000000488883223 */ /* 0x000fe20000010891 */
[----:B------:R-:W0:Y:S01]  /*3f80*/  SHFL.UP PT, R6, R137, 0x4, RZ ;  /* 0x0480000089067989 */ /* 0x000e2200000e00ff */
[----:B------:R-:W-:Y:S01]  /*3f90*/  FSEL R7, R7, R146, !P3 ;  /* 0x0000009207077208 */ /* 0x000fe20005800000 */
[----:B------:R-:W-:Y:S01]  /*3fa0*/  FADD.FTZ R148, R141, R148 ;  /* 0x000000948d947221 */ /* 0x000fe20000010000 */
[----:B------:R-:W-:Y:S01]  /*3fb0*/  FMUL.FTZ R145, R129, -R150 ;  /* 0x8000009681917220 */ /* 0x000fe20000410000 */
[----:B------:R-:W1:Y:S01]  /*3fc0*/  SHFL.UP PT, R134, R135, 0x4, RZ ;  /* 0x0480000087867989 */ /* 0x000e6200000e00ff */
[----:B------:R-:W-:Y:S01]  /*3fd0*/  FMUL.FTZ R146, R109, R144 ;  /* 0x000000906d927220 */ /* 0x000fe20000410000 */
[-C--:B------:R-:W-:Y:S01]  /*3fe0*/  FMUL.FTZ R149, R129, -R148.reuse ;  /* 0x8000009481957220 */ /* 0x080fe20000410000 */
[C---:B------:R-:W-:Y:S01]  /*3ff0*/  FFMA.FTZ R151, R128.reuse, R148, -R145 ;  /* 0x0000009480977223 */ /* 0x040fe20000010891 */
[----:B------:R-:W3:Y:S01]  /*4000*/  SHFL.UP PT, R4, R136, 0x4, RZ ;  /* 0x0480000088047989 */ /* 0x000ee200000e00ff */
[----:B------:R-:W-:Y:S01]  /*4010*/  FMUL.FTZ R145, R109, R147 ;  /* 0x000000936d917220 */ /* 0x000fe20000410000 */
[----:B------:R-:W-:Y:S01]  /*4020*/  FFMA.FTZ R150, R128, R150, R149 ;  /* 0x0000009680967223 */ /* 0x000fe20000010095 */
[CC--:B--2---:R-:W-:Y:S01]  /*4030*/  FMUL.FTZ R148, R133.reuse, -R2.reuse ;  /* 0x8000000285947220 */ /* 0x0c4fe20000410000 */
[----:B------:R-:W2:Y:S01]  /*4040*/  SHFL.UP PT, R5, R7, 0x4, RZ ;  /* 0x0480000007057989 */ /* 0x000ea200000e00ff */
[-C--:B------:R-:W-:Y:S01]  /*4050*/  FMUL.FTZ R149, R133, R3.reuse ;  /* 0x0000000385957220 */ /* 0x080fe20000410000 */
[----:B------:R-:W-:Y:S01]  /*4060*/  FADD.FTZ R152, -R145, R150 ;  /* 0x0000009691987221 */ /* 0x000fe20000010100 */
[----:B------:R-:W-:Y:S01]  /*4070*/  FADD.FTZ R150, R146, R151 ;  /* 0x0000009792967221 */ /* 0x000fe20000010000 */
[C---:B------:R-:W-:Y:S01]  /*4080*/  FFMA.FTZ R151, R131.reuse, -R3, R148 ;  /* 0x8000000383977223 */ /* 0x040fe20000010094 */
[----:B------:R-:W-:Y:S01]  /*4090*/  FFMA.FTZ R149, R131, R2, -R149 ;  /* 0x0000000283957223 */ /* 0x000fe20000010895 */
        /* <DEDUP_REMOVED lines=9> */
[C---:B0-----:R-:W-:Y:S01]  /*4130*/  FMUL.FTZ R153, R7.reuse, R6 ;  /* 0x0000000607997220 */ /* 0x041fe20000410000 */
[----:B-1----:R-:W-:-:S03]  /*4140*/  FMUL.FTZ R151, R7, R134 ;  /* 0x0000008607977220 */ /* 0x002fc60000410000 */
[C---:B------:R-:W-:Y:S01]  /*4150*/  FFMA.FTZ R134, R136.reuse, R134, R153 ;  /* 0x0000008688867223 */ /* 0x040fe20000010099 */
[----:B---3--:R-:W-:Y:S01]  /*4160*/  FMUL.FTZ R148, R7, R4 ;  /* 0x0000000407947220 */ /* 0x008fe20000410000 */
[C---:B------:R-:W-:Y:S01]  /*4170*/  FFMA.FTZ R6, R136.reuse, R6, -R151 ;  /* 0x0000000688067223 */ /* 0x040fe20000010897 */
[----:B------:R-:W-:Y:S01]  /*4180*/  FMUL.FTZ R151, R129, -R154 ;  /* 0x8000009a81977220 */ /* 0x000fe20000410000 */
[----:B------:R-:W-:Y:S01]  /*4190*/  @P3 FADD.FTZ R135, R135, R134 ;  /* 0x0000008687873221 */ /* 0x000fe20000010000 */
[-C--:B--2---:R-:W-:Y:S01]  /*41a0*/  FMUL.FTZ R149, R7, R5.reuse ;  /* 0x0000000507957220 */ /* 0x084fe20000410000 */
[----:B------:R-:W-:Y:S01]  /*41b0*/  FFMA.FTZ R150, R136, R5, R148 ;  /* 0x0000000588967223 */ /* 0x000fe20000010094 */
[----:B------:R-:W-:Y:S01]  /*41c0*/  @P3 FADD.FTZ R137, R137, R6 ;  /* 0x0000000689893221 */ /* 0x000fe20000010000 */
[----:B------:R-:W-:Y:S01]  /*41d0*/  FMUL.FTZ R148, R108, R147 ;  /* 0x000000936c947220 */ /* 0x000fe20000410000 */
[----:B------:R-:W-:Y:S01]  /*41e0*/  @P3 FFMA.FTZ R136, R136, R4, -R149 ;  /* 0x0000000488883223 */ /* 0x000fe20000010895 */
[----:B------:R-:W-:Y:S01]  /*41f0*/  FMUL.FTZ R149, R108, R144 ;  /* 0x000000906c957220 */ /* 0x000fe20000410000 */
[----:B------:R-:W-:Y:S01]  /*4200*/  FSEL R7, R7, R150, !P3 ;  /* 0x0000009607077208 */ /* 0x000fe20005800000 */
[----:B------:R-:W-:Y:S01]  /*4210*/  FADD.FTZ R155, -R148, R155 ;  /* 0x0000009b949b7221 */ /* 0x000fe20000010100 */
[----:B------:R-:W0:Y:S01]  /*4220*/  SHFL.UP PT, R6, R137, 0x8, RZ ;  /* 0x0500000089067989 */ /* 0x000e2200000e00ff */
[----:B------:R-:W-:Y:S01]  /*4230*/  FADD.FTZ R156, R149, R156 ;  /* 0x0000009c959c7221 */ /* 0x000fe20000010000 */
[----:B------:R-:W-:Y:S01]  /*4240*/  FMUL.FTZ R153, R129, -R152 ;  /* 0x8000009881997220 */ /* 0x000fe20000410000 */
[CC--:B------:R-:W-:Y:S01]  /*4250*/  FMUL.FTZ R150, R124.reuse, -R155.reuse ;  /* 0x8000009b7c967220 */ /* 0x0c0fe20000410000 */
[----:B------:R-:W1:Y:S01]  /*4260*/  SHFL.UP PT, R4, R136, 0x8, RZ ;  /* 0x0500000088047989 */ /* 0x000e6200000e00ff */
[----:B------:R-:W-:Y:S01]  /*4270*/  FMUL.FTZ R160, R124, -R156 ;  /* 0x8000009c7ca07220 */ /* 0x000fe20000410000 */
[C---:B------:R-:W-:Y:S01]  /*4280*/  FFMA.FTZ R152, R128.reuse, R152, -R151 ;  /* 0x0000009880987223 */ /* 0x040fe20000010897 */
[----:B------:R-:W-:Y:S01]  /*4290*/  FFMA.FTZ R154, R128, R154, R153 ;  /* 0x0000009a809a7223 */ /* 0x000fe20000010099 */
[----:B------:R-:W2:Y:S01]  /*42a0*/  SHFL.UP PT, R134, R135, 0x8, RZ ;  /* 0x0500000087867989 */ /* 0x000ea200000e00ff */
[----:B------:R-:W-:Y:S01]  /*42b0*/  FFMA.FTZ R158, R123, R156, -R150 ;  /* 0x0000009c7b9e7223 */ /* 0x000fe20000010896 */
[----:B------:R-:W-:Y:S01]  /*42c0*/  FMUL.FTZ R151, R107, R144 ;  /* 0x000000906b977220 */ /* 0x000fe20000410000 */
[----:B------:R-:W-:Y:S01]  /*42d0*/  FFMA.FTZ R155, R123, R155, R160 ;  /* 0x0000009b7b9b7223 */ /* 0x000fe200000100a0 */
[----:B------:R-:W3:Y:S01]  /*42e0*/  SHFL.UP PT, R5, R7, 0x8, RZ ;  /* 0x0500000007057989 */ /* 0x000ee200000e00ff */
[----:B------:R-:W-:Y:S01]  /*42f0*/  FMUL.FTZ R150, R107, R147 ;  /* 0x000000936b967220 */ /* 0x000fe20000410000 */
[C---:B------:R-:W-:Y:S01]  /*4300*/  FMUL.FTZ R153, R127.reuse, -R154 ;  /* 0x8000009a7f997220 */ /* 0x040fe20000410000 */
[-C--:B------:R-:W-:Y:S01]  /*4310*/  FMUL.FTZ R156, R127, -R152.reuse ;  /* 0x800000987f9c7220 */ /* 0x080fe20000410000 */
[----:B------:R-:W-:Y:S01]  /*4320*/  FADD.FTZ R158, R151, R158 ;  /* 0x0000009e979e7221 */ /* 0x000fe20000010000 */
[----:B------:R-:W-:Y:S01]  /*4330*/  FADD.FTZ R160, -R150, R155 ;  /* 0x0000009b96a07221 */ /* 0x000fe20000010100 */
[C---:B------:R-:W-:Y:S01]  /*4340*/  FFMA.FTZ R152, R125.reuse, R152, -R153 ;  /* 0x000000987d987223 */ /* 0x040fe20000010899 */
[----:B------:R-:W-:Y:S01]  /*4350*/  FFMA.FTZ R156, R125, R154, R156 ;  /* 0x0000009a7d9c7223 */ /* 0x000fe2000001009c */
[----:B------:R-:W-:Y:S01]  /*4360*/  FMUL.FTZ R153, R121, -R158 ;  /* 0x8000009e79997220 */ /* 0x000fe20000410000 */
[----:B------:R-:W-:Y:S01]  /*4370*/  ISETP.GE.AND P3, PT, R37, 0x8, PT ;  /* 0x000000082500780c */ /* 0x000fe20003f66270 */
[----:B------:R-:W-:Y:S01]  /*4380*/  FMUL.FTZ R162, R121, -R160 ;  /* 0x800000a079a27220 */ /* 0x000fe20000410000 */
[C---:B------:R-:W-:Y:S01]  /*4390*/  FMUL.FTZ R154, R124.reuse, -R156 ;  /* 0x8000009c7c9a7220 */ /* 0x040fe20000410000 */
[----:B------:R-:W-:Y:S01]  /*43a0*/  FFMA.FTZ R166, R119, R160, R153 ;  /* 0x000000a077a67223 */ /* 0x000fe20000010099 */
[----:B0-----:R-:W-:Y:S01]  /*43b0*/  FMUL.FTZ R163, R7, R6 ;  /* 0x0000000607a37220 */ /* 0x001fe20000410000 */
[----:B------:R-:W-:Y:S01]  /*43c0*/  FFMA.FTZ R165, R119, R158, -R162 ;  /* 0x0000009e77a57223 */ /* 0x000fe200000108a2 */
[----:B------:R-:W-:Y:S01]  /*43d0*/  FFMA.FTZ R154, R123, R152, -R154 ;  /* 0x000000987b9a7223 */ /* 0x000fe2000001089a */
[C---:B-1----:R-:W-:Y:S01]  /*43e0*/  FMUL.FTZ R153, R7.reuse, R4 ;  /* 0x0000000407997220 */ /* 0x042fe20000410000 */
[----:B------:R-:W-:Y:S01]  /*43f0*/  FMUL.FTZ R158, R124, -R152 ;  /* 0x800000987c9e7220 */ /* 0x000fe20000410000 */
[-C--:B--2---:R-:W-:Y:S01]  /*4400*/  FMUL.FTZ R155, R7, R134.reuse ;  /* 0x00000086079b7220 */ /* 0x084fe20000410000 */
[----:B------:R-:W-:-:S02]  /*4410*/  FFMA.FTZ R134, R136, R134, R163 ;  /* 0x0000008688867223 */ /* 0x000fc400000100a3 */
[----:B------:R-:W-:Y:S01]  /*4420*/  FFMA.FTZ R162, R123, R156, R158 ;  /* 0x0000009c7ba27223 */ /* 0x000fe2000001009e */
[CC--:B---3--:R-:W-:Y:S01]  /*4430*/  FFMA.FTZ R152, R136.reuse, R5.reuse, R153 ;  /* 0x0000000588987223 */ /* 0x0c8fe20000010099 */
[----:B------:R-:W-:Y:S01]  /*4440*/  FMUL.FTZ R5, R7, R5 ;  /* 0x0000000507057220 */ /* 0x000fe20000410000 */
[----:B------:R-:W-:Y:S01]  /*4450*/  FFMA.FTZ R6, R136, R6, -R155 ;  /* 0x0000000688067223 */ /* 0x000fe2000001089b */
[----:B------:R-:W-:Y:S01]  /*4460*/  @P3 FADD.FTZ R135, R135, R134 ;  /* 0x0000008687873221 */ /* 0x000fe20000010000 */
[----:B------:R-:W-:Y:S01]  /*4470*/  FMUL.FTZ R153, R106, R147 ;  /* 0x000000936a997220 */ /* 0x000fe20000410000 */
[----:B------:R-:W-:Y:S01]  /*4480*/  @P3 FFMA.FTZ R136, R136, R4, -R5 ;  /* 0x0000000488883223 */ /* 0x000fe20000010805 */
[----:B------:R-:W-:Y:S01]  /*4490*/  @P3 FADD.FTZ R137, R137, R6 ;  /* 0x0000000689893221 */ /* 0x000fe20000010000 */
[----:B------:R-:W-:Y:S01]  /*44a0*/  FSEL R155, R7, R152, !P3 ;  /* 0x00000098079b7208 */ /* 0x000fe20005800000 */
[----:B------:R-:W-:Y:S01]  /*44b0*/  FMUL.FTZ R4, R121, -R162 ;  /* 0x800000a279047220 */ /* 0x000fe20000410000 */
[----:B------:R-:W0:Y:S01]  /*44c0*/  SHFL.UP PT, R160, R135, 0x10, RZ ;  /* 0x0600000087a07989 */ /* 0x000e2200000e00ff */
[----:B------:R-:W-:Y:S01]  /*44d0*/  FADD.FTZ R168, -R153, R166 ;  /* 0x000000a699a87221 */ /* 0x000fe20000010100 */
[----:B------:R-:W-:Y:S01]  /*44e0*/  HFMA2.MMA R5, -RZ, RZ, 0, 0 ;  /* 0x00000000ff057435 */ /* 0x000fe200000001ff */
[-C--:B------:R-:W-:Y:S01]  /*44f0*/  FFMA.FTZ R164, R119, R154.reuse, -R4 ;  /* 0x0000009a77a47223 */ /* 0x080fe20000010804 */
[----:B------:R-:W1:Y:S01]  /*4500*/  SHFL.UP PT, R156, R136, 0x10, RZ ;  /* 0x06000000889c7989 */ /* 0x000e6200000e00ff */
[----:B------:R-:W-:Y:S01]  /*4510*/  FMUL.FTZ R4, R121, -R154 ;  /* 0x8000009a79047220 */ /* 0x000fe20000410000 */
[----:B------:R-:W-:Y:S01]  /*4520*/  FMUL.FTZ R154, R106, R144 ;  /* 0x000000906a9a7220 */ /* 0x000fe20000410000 */
[----:B------:R-:W-:Y:S01]  /*4530*/  ISETP.GE.AND P3, PT, R37, 0x10, PT ;  /* 0x000000102500780c */ /* 0x000fe20003f66270 */
[----:B------:R-:W2:Y:S01]  /*4540*/  SHFL.UP PT, R158, R137, 0x10, RZ ;  /* 0x06000000899e7989 */ /* 0x000ea200000e00ff */
[----:B------:R-:W-:Y:S01]  /*4550*/  FFMA.FTZ R166, R119, R162, R4 ;  /* 0x000000a277a67223 */ /* 0x000fe20000010004 */
[----:B------:R-:W-:Y:S01]  /*4560*/  FADD.FTZ R134, R154, R165 ;  /* 0x000000a59a867221 */ /* 0x000fe20000010000 */
[C---:B------:R-:W-:Y:S01]  /*4570*/  FMUL.FTZ R162, R117.reuse, -R168 ;  /* 0x800000a875a27220 */ /* 0x040fe20000410000 */
[----:B------:R-:W3:Y:S01]  /*4580*/  SHFL.UP PT, R152, R155, 0x10, RZ ;  /* 0x060000009b987989 */ /* 0x000ee200000e00ff */
[----:B------:R-:W-:Y:S01]  /*4590*/  FMUL.FTZ R163, R117, -R166 ;  /* 0x800000a675a37220 */ /* 0x000fe20000410000 */
[----:B------:R-:W-:Y:S01]  /*45a0*/  MOV R4, 0x3f800000 ;  /* 0x3f80000000047802 */ /* 0x000fe20000000f00 */
[-C--:B------:R-:W-:Y:S01]  /*45b0*/  FFMA.FTZ R170, R29, R134.reuse, -R162 ;  /* 0x000000861daa7223 */ /* 0x080fe200000108a2 */
[----:B------:R-:W-:Y:S01]  /*45c0*/  FMUL.FTZ R134, R117, -R134 ;  /* 0x8000008675867220 */ /* 0x000fe20000410000 */
[----:B------:R-:W-:-:S03]  /*45d0*/  CS2R R6, SRZ ;  /* 0x0000000000067805 */ /* 0x000fc6000001ff00 */
[C---:B------:R-:W-:Y:S01]  /*45e0*/  FFMA.FTZ R169, R29.reuse, R168, R134 ;  /* 0x000000a81da97223 */ /* 0x040fe20000010086 */
[-C--:B------:R-:W-:Y:S01]  /*45f0*/  FFMA.FTZ R134, R29, R164.reuse, -R163 ;  /* 0x000000a41d867223 */ /* 0x080fe200000108a3 */
[----:B------:R-:W-:Y:S01]  /*4600*/  FMUL.FTZ R164, R117, -R164 ;  /* 0x800000a475a47220 */ /* 0x000fe20000410000 */
[----:B------:R4:W4:Y:S01]  /*4610*/  @!P0 LDS.128 R4, [R114+0x1770] ;  /* 0x0017700072048984 */ /* 0x0009220000000c00 */
[----:B0-----:R-:W-:Y:S01]  /*4620*/  FMUL.FTZ R165, R155, R160 ;  /* 0x000000a09ba57220 */ /* 0x001fe20000410000 */
[----:B------:R-:W-:Y:S01]  /*4630*/  ISETP.NE.AND P0, PT, R157, 0x1f, PT ;  /* 0x0000001f9d00780c */ /* 0x000fe20003f05270 */
[C---:B-1----:R-:W-:Y:S01]  /*4640*/  FMUL.FTZ R163, R155.reuse, R156 ;  /* 0x0000009c9ba37220 */ /* 0x042fe20000410000 */
[CC--:B--2---:R-:W-:Y:S01]  /*4650*/  FMUL.FTZ R167, R155.reuse, R158.reuse ;  /* 0x0000009e9ba77220 */ /* 0x0c4fe20000410000 */
[C---:B------:R-:W-:Y:S02]  /*4660*/  FFMA.FTZ R158, R136.reuse, R158, -R165 ;  /* 0x0000009e889e7223 */ /* 0x040fe400000108a5 */
[CC--:B---3--:R-:W-:Y:S01]  /*4670*/  FFMA.FTZ R162, R136.reuse, R152.reuse, R163 ;  /* 0x0000009888a27223 */ /* 0x0c8fe200000100a3 */
[----:B------:R-:W-:Y:S01]  /*4680*/  FMUL.FTZ R163, R155, R152 ;  /* 0x000000989ba37220 */ /* 0x000fe20000410000 */
[C---:B------:R-:W-:Y:S01]  /*4690*/  FFMA.FTZ R160, R136.reuse, R160, R167 ;  /* 0x000000a088a07223 */ /* 0x040fe200000100a7 */
[----:B------:R-:W-:Y:S01]  /*46a0*/  @P3 FADD.FTZ R137, R137, R158 ;  /* 0x0000009e89893221 */ /* 0x000fe20000010000 */
[----:B------:R-:W-:Y:S01]  /*46b0*/  FFMA.FTZ R152, R29, R166, R164 ;  /* 0x000000a61d987223 */ /* 0x000fe200000100a4 */
[----:B------:R-:W-:Y:S01]  /*46c0*/  @P3 FFMA.FTZ R136, R136, R156, -R163 ;  /* 0x0000009c88883223 */ /* 0x000fe200000108a3 */
[----:B------:R-:W-:Y:S01]  /*46d0*/  FSEL R162, R155, R162, !P3 ;  /* 0x000000a29ba27208 */ /* 0x000fe20005800000 */
[C---:B------:R-:W-:Y:S01]  /*46e0*/  FMUL.FTZ R155, R0.reuse, R144 ;  /* 0x00000090009b7220 */ /* 0x040fe20000410000 */
[----:B------:R-:W-:Y:S01]  /*46f0*/  FMUL.FTZ R156, R0, R147 ;  /* 0x00000093009c7220 */ /* 0x000fe20000410000 */
[----:B------:R-:W-:Y:S01]  /*4700*/  @P3 FADD.FTZ R135, R135, R160 ;  /* 0x000000a087873221 */ /* 0x000fe20000010000 */
[----:B------:R0:W1:Y:S01]  /*4710*/  SHFL.IDX PT, R163, R8, RZ, 0x1f ;  /* 0x00001fff08a37589 */ /* 0x00006200000e0000 */
[----:B------:R-:W-:Y:S01]  /*4720*/  FADD.FTZ R144, R155, R170 ;  /* 0x000000aa9b907221 */ /* 0x000fe20000010000 */
[----:B------:R-:W-:Y:S01]  /*4730*/  FADD.FTZ R147, -R156, R169 ;  /* 0x000000a99c937221 */ /* 0x000fe20000010100 */
[----:B------:R-:W-:Y:S01]  /*4740*/  ISETP.GT.U32.AND P3, PT, R157, 0x1d, PT ;  /* 0x0000001d9d00780c */ /* 0x000fe20003f64070 */
[----:B------:R0:W2:Y:S04]  /*4750*/  SHFL.DOWN PT, R158, R134, 0x1, 0x1f ;  /* 0x08201f00869e7f89 */ /* 0x0000a800000e0000 */
        /* <DEDUP_REMOVED lines=19> */
.L_x_15529:
[----:B------:R-:W-:Y:S05]  /*4890*/  BSYNC B0 ;  /* 0x0000000000007941 */ /* 0x000fea0003800000 */
.L_x_15528:
        /* <DEDUP_REMOVED lines=17> */
.L_x_15531:
[----:B------:R-:W-:Y:S05]  /*49b0*/  BSYNC B0 ;  /* 0x0000000000007941 */ /* 0x000fea0003800000 */
.L_x_15530:
        /* <DEDUP_REMOVED lines=17> */
.L_x_15533:
[----:B------:R-:W-:Y:S05]  /*4ad0*/  BSYNC B0 ;  /* 0x0000000000007941 */ /* 0x000fea0003800000 */
.L_x_15532:
        /* <DEDUP_REMOVED lines=17> */
.L_x_15535:
[----:B------:R-:W-:Y:S05]  /*4bf0*/  BSYNC B0 ;  /* 0x0000000000007941 */ /* 0x000fea0003800000 */
.L_x_15534:
        /* <DEDUP_REMOVED lines=17> */
.L_x_15537:
[----:B------:R-:W-:Y:S05]  /*4d10*/  BSYNC B0 ;  /* 0x0000000000007941 */ /* 0x000fea0003800000 */
.L_x_15536:
[----:B0-----:R-:W-:Y:S01]  /*4d20*/  SHFL.DOWN PT, R169, R152, 0x1, 0x1f ;  /* 0x08201f0098a97f89 */ /* 0x001fe200000e0000 */
[----:B------:R-:W-:Y:S01]  /*4d30*/  ISETP.NE.AND P3, PT, R36, 0x1f, PT ;  /* 0x0000001f2400780c */ /* 0x000fe20003f65270 */
[C---:B------:R-:W-:Y:S01]  /*4d40*/  FMUL.FTZ R165, R162.reuse, R9 ;  /* 0x00000009a2a57220 */ /* 0x040fe20000410000 */
[-C--:B------:R-:W-:Y:S01]  /*4d50*/  FMUL.FTZ R162, R162, R163.reuse ;  /* 0x000000a3a2a27220 */ /* 0x080fe20000410000 */
[----:B-1----:R-:W0:Y:S01]  /*4d60*/  SHFL.IDX PT, R160, R7, RZ, 0x1f ;  /* 0x00001fff07a07589 */ /* 0x002e2200000e0000 */
[C---:B------:R-:W-:Y:S01]  /*4d70*/  ISETP.GT.AND P0, PT, R37.reuse, 0x1e, PT ;  /* 0x0000001e2500780c */ /* 0x040fe20003f04270 */
[C---:B------:R-:W-:Y:S01]  /*4d80*/  FFMA.FTZ R8, R136.reuse, R163, -R165 ;  /* 0x000000a388087223 */ /* 0x040fe200000108a5 */
[----:B------:R-:W-:Y:S01]  /*4d90*/  FFMA.FTZ R162, R136, R9, R162 ;  /* 0x0000000988a27223 */ /* 0x000fe200000100a2 */
[----:B------:R-:W1:Y:S01]  /*4da0*/  SHFL.IDX PT, R158, R6, RZ, 0x1f ;  /* 0x00001fff069e7589 */ /* 0x000e6200000e0000 */
[----:B------:R-:W-:Y:S01]  /*4db0*/  ISETP.GT.AND P4, PT, R37, 0x1d, PT ;  /* 0x0000001d2500780c */ /* 0x000fe20003f84270 */
[----:B------:R-:W-:Y:S01]  /*4dc0*/  @P2 FADD.FTZ R163, R137, R8 ;  /* 0x0000000889a32221 */ /* 0x000fe20000010000 */
[----:B------:R-:W-:Y:S01]  /*4dd0*/  @P2 FADD.FTZ R9, R135, R162 ;  /* 0x000000a287092221 */ /* 0x000fe20000010000 */
[----:B------:R-:W5:Y:S01]  /*4de0*/  SHFL.DOWN PT, R164, R134, 0x1, 0x1f ;  /* 0x08201f0086a47f89 */ /* 0x000f6200000e0000 */
[----:B------:R-:W-:Y:S01]  /*4df0*/  BSSY B0, `(.L_x_15538) ;  /* 0x000015e000007945 */ /* 0x000fe20003800000 */
[C---:B------:R-:W-:Y:S01]  /*4e00*/  FMUL.FTZ R135, R11.reuse, R163 ;  /* 0x000000a30b877220 */ /* 0x040fe20000410000 */
[-C--:B------:R-:W-:Y:S01]  /*4e10*/  FMUL.FTZ R8, R11, R9.reuse ;  /* 0x000000090b087220 */ /* 0x080fe20000410000 */
[----:B------:R-:W4:Y:S02]  /*4e20*/  SHFL.DOWN PT, R166, R144, 0x1, 0x1f ;  /* 0x08201f0090a67f89 */ /* 0x000f2400000e0000 */
[C---:B------:R-:W-:Y:S01]  /*4e30*/  FFMA.FTZ R135, R10.reuse, R9, R135 ;  /* 0x000000090a877223 */ /* 0x040fe20000010087 */
[----:B------:R-:W-:Y:S01]  /*4e40*/  FFMA.FTZ R163, R10, R163, -R8 ;  /* 0x000000a30aa37223 */ /* 0x000fe20000010808 */
[----:B------:R-:W4:Y:S03]  /*4e50*/  SHFL.DOWN PT, R168, R147, 0x1, 0x1f ;  /* 0x08201f0093a87f89 */ /* 0x000f2600000e0000 */
[----:B------:R-:W-:Y:S01]  /*4e60*/  FADD.FTZ R163, R126, R163 ;  /* 0x000000a37ea37221 */ /* 0x000fe20000010000 */
[----:B--23--:R-:W-:Y:S03]  /*4e70*/  SHFL.IDX PT, R152, R152, RZ, 0x1f ;  /* 0x00001fff98987589 */ /* 0x00cfe600000e0000 */
[----:B------:R-:W-:Y:S01]  /*4e80*/  FMUL.FTZ R9, R117, R163 ;  /* 0x000000a375097220 */ /* 0x000fe20000410000 */
[C---:B0-----:R-:W-:Y:S01]  /*4e90*/  @P3 FMUL.FTZ R167, R169.reuse, R160 ;  /* 0x000000a0a9a73220 */ /* 0x041fe20000410000 */
[----:B------:R-:W-:Y:S01]  /*4ea0*/  SHFL.IDX PT, R134, R134, RZ, 0x1f ;  /* 0x00001fff86867589 */ /* 0x000fe200000e0000 */
[----:B-1----:R-:W-:-:S03]  /*4eb0*/  @P3 FMUL.FTZ R169, R169, R158 ;  /* 0x0000009ea9a93220 */ /* 0x002fc60000410000 */
[----:B------:R-:W-:Y:S01]  /*4ec0*/  SHFL.IDX PT, R144, R144, RZ, 0x1f ;  /* 0x00001fff90907589 */ /* 0x000fe200000e0000 */
[C---:B-----5:R-:W-:Y:S01]  /*4ed0*/  @P3 FFMA.FTZ R167, R164.reuse, R158, -R167 ;  /* 0x0000009ea4a73223 */ /* 0x060fe200000108a7 */
[----:B------:R-:W-:Y:S02]  /*4ee0*/  @P3 FFMA.FTZ R169, R164, R160, R169 ;  /* 0x000000a0a4a93223 */ /* 0x000fe400000100a9 */
[----:B----4-:R-:W-:Y:S01]  /*4ef0*/  SHFL.IDX PT, R147, R147, RZ, 0x1f ;  /* 0x00001fff93937589 */ /* 0x010fe200000e0000 */
[----:B------:R-:W-:Y:S01]  /*4f00*/  @P3 FADD.FTZ R158, R166, R167 ;  /* 0x000000a7a69e3221 */ /* 0x000fe20000010000 */
[----:B------:R-:W-:-:S03]  /*4f10*/  @P3 FADD.FTZ R160, R168, R169 ;  /* 0x000000a9a8a03221 */ /* 0x000fc60000010000 */
[-C--:B------:R-:W-:Y:S01]  /*4f20*/  FMUL.FTZ R11, R158, -R3.reuse ;  /* 0x800000039e0b7220 */ /* 0x080fe20000410000 */
[----:B------:R-:W-:-:S03]  /*4f30*/  FMUL.FTZ R3, R160, -R3 ;  /* 0x80000003a0037220 */ /* 0x000fc60000410000 */
[-C--:B------:R-:W-:Y:S01]  /*4f40*/  FFMA.FTZ R11, R160, R2.reuse, R11 ;  /* 0x00000002a00b7223 */ /* 0x080fe2000001000b */
[----:B------:R-:W-:-:S03]  /*4f50*/  FFMA.FTZ R3, R158, R2, -R3 ;  /* 0x000000029e037223 */ /* 0x000fc60000010803 */
[----:B------:R-:W-:Y:S01]  /*4f60*/  FADD.FTZ R142, -R142, R11 ;  /* 0x0000000b8e8e7221 */ /* 0x000fe20000010100 */
[----:B------:R-:W-:Y:S01]  /*4f70*/  FADD.FTZ R2, RZ, R135 ;  /* 0x00000087ff027221 */ /* 0x000fe20000010000 */
[----:B------:R-:W-:Y:S02]  /*4f80*/  FADD.FTZ R140, R140, R3 ;  /* 0x000000038c8c7221 */ /* 0x000fe40000010000 */
[----:B------:R-:W-:Y:S01]  /*4f90*/  FMUL.FTZ R10, R133, -R142 ;  /* 0x8000008e850a7220 */ /* 0x000fe20000410000 */
[-C--:B------:R-:W-:Y:S01]  /*4fa0*/  FMUL.FTZ R8, R117, R2.reuse ;  /* 0x0000000275087220 */ /* 0x080fe20000410000 */
[----:B------:R-:W-:Y:S01]  /*4fb0*/  FFMA.FTZ R9, R29, R2, R9 ;  /* 0x000000021d097223 */ /* 0x000fe20000010009 */
[-C--:B------:R-:W-:Y:S01]  /*4fc0*/  FMUL.FTZ R11, R133, -R140.reuse ;  /* 0x8000008c850b7220 */ /* 0x080fe20000410000 */
[----:B------:R-:W-:Y:S01]  /*4fd0*/  FFMA.FTZ R10, R131, R140, -R10 ;  /* 0x0000008c830a7223 */ /* 0x000fe2000001080a */
[----:B------:R-:W-:Y:S01]  /*4fe0*/  FFMA.FTZ R3, R29, R163, -R8 ;  /* 0x000000a31d037223 */ /* 0x000fe20000010808 */
[----:B------:R-:W-:Y:S01]  /*4ff0*/  FADD.FTZ R126, RZ, R9 ;  /* 0x00000009ff7e7221 */ /* 0x000fe20000010000 */
[----:B------:R-:W-:Y:S01]  /*5000*/  FFMA.FTZ R11, R131, R142, R11 ;  /* 0x0000008e830b7223 */ /* 0x000fe2000001000b */
[----:B------:R-:W-:Y:S01]  /*5010*/  FADD.FTZ R139, R139, R10 ;  /* 0x0000000a8b8b7221 */ /* 0x000fe20000010000 */
[----:B------:R-:W-:Y:S01]  /*5020*/  FFMA.FTZ R137, R70, R75, R3 ;  /* 0x0000004b46897223 */ /* 0x000fe20000010003 */
[CC--:B------:R-:W-:Y:S01]  /*5030*/  FMUL.FTZ R8, R121.reuse, R126.reuse ;  /* 0x0000007e79087220 */ /* 0x0c0fe20000410000 */
[----:B------:R-:W-:Y:S01]  /*5040*/  FADD.FTZ R135, -R138, R11 ;  /* 0x0000000b8a877221 */ /* 0x000fe20000010100 */
[C---:B------:R-:W-:Y:S01]  /*5050*/  FMUL.FTZ R9, R132.reuse, -R139 ;  /* 0x8000008b84097220 */ /* 0x040fe20000410000 */
[-C--:B------:R-:W-:Y:S01]  /*5060*/  FMUL.FTZ R10, R121, R137.reuse ;  /* 0x00000089790a7220 */ /* 0x080fe20000410000 */
[C---:B------:R-:W-:Y:S01]  /*5070*/  FFMA.FTZ R3, R119.reuse, R137, -R8 ;  /* 0x0000008977037223 */ /* 0x040fe20000010808 */
        /* <DEDUP_REMOVED lines=19> */
[----:B------:R-:W-:Y:S01]  /*51b0*/  FMUL.FTZ R8, R127, R138 ;  /* 0x0000008a7f087220 */ /* 0x000fe20000410000 */
[----:B------:R-:W-:Y:S01]  /*51c0*/  FADD.FTZ R158, -R145, R10 ;  /* 0x0000000a919e7221 */ /* 0x000fe20000010100 */
[C---:B------:R-:W-:Y:S01]  /*51d0*/  FMUL.FTZ R9, R127.reuse, -R146 ;  /* 0x800000927f097220 */ /* 0x040fe20000410000 */
[-C--:B------:R-:W-:Y:S01]  /*51e0*/  FMUL.FTZ R10, R127, R167.reuse ;  /* 0x000000a77f0a7220 */ /* 0x080fe20000410000 */
[----:B------:R-:W-:Y:S01]  /*51f0*/  FFMA.FTZ R3, R125, R167, -R8 ;  /* 0x000000a77d037223 */ /* 0x000fe20000010808 */
[-C--:B------:R-:W-:Y:S01]  /*5200*/  FMUL.FTZ R127, R127, -R158.reuse ;  /* 0x8000009e7f7f7220 */ /* 0x080fe20000410000 */
[C---:B------:R-:W-:Y:S01]  /*5210*/  FFMA.FTZ R9, R125.reuse, R158, R9 ;  /* 0x0000009e7d097223 */ /* 0x040fe20000010009 */
[C---:B------:R-:W-:Y:S01]  /*5220*/  FFMA.FTZ R10, R125.reuse, R138, R10 ;  /* 0x0000008a7d0a7223 */ /* 0x040fe2000001000a */
[----:B------:R-:W-:Y:S01]  /*5230*/  FFMA.FTZ R145, R76, R81, R3 ;  /* 0x000000514c917223 */ /* 0x000fe20000010003 */
[----:B------:R-:W-:Y:S01]  /*5240*/  FFMA.FTZ R8, R125, R146, -R127 ;  /* 0x000000927d087223 */ /* 0x000fe2000001087f */
[----:B------:R-:W-:Y:S01]  /*5250*/  FADD.FTZ R125, -R148, R9 ;  /* 0x00000009947d7221 */ /* 0x000fe20000010100 */
[----:B------:R-:W-:Y:S01]  /*5260*/  FADD.FTZ R160, RZ, R10 ;  /* 0x0000000affa07221 */ /* 0x000fe20000010000 */
[----:B------:R-:W-:Y:S01]  /*5270*/  FFMA.FTZ R11, R0, R163, RZ ;  /* 0x000000a3000b7223 */ /* 0x000fe200000100ff */
[----:B------:R-:W-:Y:S01]  /*5280*/  FADD.FTZ R149, R149, R8 ;  /* 0x0000000895957221 */ /* 0x000fe20000010000 */
[C---:B------:R-:W-:Y:S01]  /*5290*/  FMUL.FTZ R8, R124.reuse, -R125 ;  /* 0x8000007d7c087220 */ /* 0x040fe20000410000 */
[CC--:B------:R-:W-:Y:S01]  /*52a0*/  FMUL.FTZ R3, R129.reuse, R160.reuse ;  /* 0x000000a081037220 */ /* 0x0c0fe20000410000 */
[----:B------:R-:W-:Y:S01]  /*52b0*/  FMUL.FTZ R129, R129, R145 ;  /* 0x0000009181817220 */ /* 0x000fe20000410000 */
        /* <DEDUP_REMOVED lines=10> */
[C---:B------:R-:W-:Y:S01]  /*5360*/  FMUL.FTZ R9, R132.reuse, R169 ;  /* 0x000000a984097220 */ /* 0x040fe20000410000 */
[-C--:B------:R-:W-:Y:S01]  /*5370*/  FMUL.FTZ R3, R132, R123.reuse ;  /* 0x0000007b84037220 */ /* 0x080fe20000410000 */
[-C--:B------:R-:W-:Y:S01]  /*5380*/  FMUL.FTZ R121, R121, -R150.reuse ;  /* 0x8000009679797220 */ /* 0x080fe20000410000 */
[C---:B------:R-:W-:Y:S01]  /*5390*/  FFMA.FTZ R8, R119.reuse, R150, R8 ;  /* 0x0000009677087223 */ /* 0x040fe20000010008 */
[C---:B------:R-:W-:Y:S01]  /*53a0*/  FFMA.FTZ R9, R130.reuse, R123, R9 ;  /* 0x0000007b82097223 */ /* 0x040fe20000010009 */
[----:B------:R-:W-:Y:S01]  /*53b0*/  FFMA.FTZ R3, R130, R169, -R3 ;  /* 0x000000a982037223 */ /* 0x000fe20000010803 */
[----:B------:R-:W-:Y:S01]  /*53c0*/  FFMA.FTZ R121, R119, R124, -R121 ;  /* 0x0000007c77797223 */ /* 0x000fe20000010879 */
[----:B------:R-:W-:Y:S01]  /*53d0*/  FADD.FTZ R128, -R153, R8 ;  /* 0x0000000899807221 */ /* 0x000fe20000010100 */
[----:B------:R-:W-:-:S02]  /*53e0*/  HADD2.F32 R75, -RZ, R58.H0_H0 ;  /* 0x2000003aff4b7230 */ /* 0x000fc40000004100 */
[----:B------:R-:W-:Y:S01]  /*53f0*/  FFMA.FTZ R151, R80, R85, R3 ;  /* 0x0000005550977223 */ /* 0x000fe20000010003 */
[----:B------:R-:W-:Y:S01]  /*5400*/  FADD.FTZ R154, R154, R121 ;  /* 0x000000799a9a7221 */ /* 0x000fe20000010000 */
[C---:B------:R-:W-:Y:S01]  /*5410*/  FMUL.FTZ R10, R117.reuse, -R128 ;  /* 0x80000080750a7220 */ /* 0x040fe20000410000 */
[----:B------:R-:W-:Y:S02]  /*5420*/  HADD2.F32 R3, -RZ, R159.H0_H0 ;  /* 0x2000009fff037230 */ /* 0x000fe40000004100 */
[C---:B------:R-:W-:Y:S01]  /*5430*/  FFMA.FTZ R132, -R70.reuse, R75, R137 ;  /* 0x0000004b46847223 */ /* 0x040fe20000010189 */
[-C--:B------:R-:W-:Y:S01]  /*5440*/  FMUL.FTZ R117, R117, -R154.reuse ;  /* 0x8000009a75757220 */ /* 0x080fe20000410000 */
[C---:B------:R-:W-:Y:S01]  /*5450*/  FFMA.FTZ R10, R29.reuse, R154, -R10 ;  /* 0x0000009a1d0a7223 */ /* 0x040fe2000001080a */
[-C--:B------:R-:W-:Y:S01]  /*5460*/  FMUL.FTZ R81, R70, R128.reuse ;  /* 0x0000008046517220 */ /* 0x080fe20000410000 */
[----:B------:R-:W-:Y:S01]  /*5470*/  FFMA.FTZ R130, -R68, R3, R163 ;  /* 0x0000000344827223 */ /* 0x000fe200000101a3 */
[----:B------:R-:W-:Y:S01]  /*5480*/  FFMA.FTZ R117, R29, R128, R117 ;  /* 0x000000801d757223 */ /* 0x000fe20000010075 */
[----:B------:R-:W-:Y:S01]  /*5490*/  FADD.FTZ R155, R155, R10 ;  /* 0x0000000a9b9b7221 */ /* 0x000fe20000010000 */
[----:B------:R-:W-:Y:S01]  /*54a0*/  FFMA.FTZ R10, R106, R137, R11 ;  /* 0x000000896a0a7223 */ /* 0x000fe2000001000b */
[----:B------:R-:W-:-:S02]  /*54b0*/  HADD2.F32 R77, -RZ, R59.H0_H0 ;  /* 0x2000003bff4d7230 */ /* 0x000fc40000004100 */
[----:B------:R-:W-:Y:S01]  /*54c0*/  FADD.FTZ R121, -R156, R117 ;  /* 0x000000759c797221 */ /* 0x000fe20000010100 */
[----:B------:R-:W-:Y:S01]  /*54d0*/  FMUL.FTZ R29, R68, R155 ;  /* 0x0000009b441d7220 */ /* 0x000fe20000410000 */
[----:B------:R-:W-:Y:S01]  /*54e0*/  FMUL.FTZ R117, R70, R154 ;  /* 0x0000009a46757220 */ /* 0x000fe20000410000 */
[----:B------:R-:W-:Y:S01]  /*54f0*/  FMUL.FTZ R156, R72, R124 ;  /* 0x0000007c489c7220 */ /* 0x000fe20000410000 */
[----:B------:R-:W-:Y:S01]  /*5500*/  FMUL.FTZ R11, R68, R121 ;  /* 0x00000079440b7220 */ /* 0x000fe20000410000 */
[----:B------:R-:W-:Y:S01]  /*5510*/  FMUL.FTZ R79, R2, R29 ;  /* 0x0000001d024f7220 */ /* 0x000fe20000410000 */
[----:B------:R-:W-:Y:S01]  /*5520*/  FMUL.FTZ R83, R126, R117 ;  /* 0x000000757e537220 */ /* 0x000fe20000410000 */
[----:B------:R-:W-:Y:S01]  /*5530*/  FFMA.FTZ R85, R107, R165, R10 ;  /* 0x000000a56b557223 */ /* 0x000fe2000001000a */
[----:B------:R-:W-:Y:S01]  /*5540*/  FFMA.FTZ R119, -R72, R77, R165 ;  /* 0x0000004d48777223 */ /* 0x000fe200000101a5 */
[-C--:B------:R-:W-:Y:S01]  /*5550*/  FFMA.FTZ R79, R130, R11.reuse, -R79 ;  /* 0x0000000b824f7223 */ /* 0x080fe2000001084f */
[----:B------:R-:W-:Y:S01]  /*5560*/  FMUL.FTZ R11, R2, R11 ;  /* 0x0000000b020b7220 */ /* 0x000fe20000410000 */
[-C--:B------:R-:W-:Y:S01]  /*5570*/  FFMA.FTZ R162, R132, R81.reuse, -R83 ;  /* 0x0000005184a27223 */ /* 0x080fe20000010853 */
[----:B------:R-:W-:Y:S01]  /*5580*/  FMUL.FTZ R81, R126, R81 ;  /* 0x000000517e517220 */ /* 0x000fe20000410000 */
[----:B------:R-:W-:Y:S01]  /*5590*/  FMUL.FTZ R83, R72, R150 ;  /* 0x0000009648537220 */ /* 0x000fe20000410000 */
[----:B------:R-:W-:Y:S01]  /*55a0*/  FFMA.FTZ R11, R130, R29, R11 ;  /* 0x0000001d820b7223 */ /* 0x000fe2000001000b */
[-C--:B------:R-:W-:Y:S01]  /*55b0*/  FMUL.FTZ R166, R136, R156.reuse ;  /* 0x0000009c88a67220 */ /* 0x080fe20000410000 */
[----:B------:R-:W-:Y:S01]  /*55c0*/  FFMA.FTZ R10, R132, R117, R81 ;  /* 0x00000075840a7223 */ /* 0x000fe20000010051 */
[-C--:B------:R-:W-:Y:S01]  /*55d0*/  FMUL.FTZ R164, R136, R83.reuse ;  /* 0x0000005388a47220 */ /* 0x080fe20000410000 */
[----:B------:R-:W-:Y:S01]  /*55e0*/  FADD.FTZ R11, RZ, R11 ;  /* 0x0000000bff0b7221 */ /* 0x000fe20000010000 */
[----:B------:R-:W-:Y:S01]  /*55f0*/  FADD.FTZ R79, RZ, R79 ;  /* 0x0000004fff4f7221 */ /* 0x000fe20000010000 */
[----:B------:R-:W-:Y:S01]  /*5600*/  FADD.FTZ R148, RZ, R9 ;  /* 0x00000009ff947221 */ /* 0x000fe20000010000 */
[----:B------:R-:W-:Y:S01]  /*5610*/  FFMA.FTZ R83, R119, R83, -R166 ;  /* 0x0000005377537223 */ /* 0x000fe200000108a6 */
[----:B------:R-:W-:Y:S01]  /*5620*/  FADD.FTZ R10, R11, R10 ;  /* 0x0000000a0b0a7221 */ /* 0x000fe20000010000 */
[----:B------:R-:W-:Y:S01]  /*5630*/  FFMA.FTZ R11, R119, R156, R164 ;  /* 0x0000009c770b7223 */ /* 0x000fe200000100a4 */
[----:B------:R-:W-:Y:S01]  /*5640*/  FADD.FTZ R162, R79, R162 ;  /* 0x000000a24fa27221 */ /* 0x000fe20000010000 */
[----:B------:R-:W-:-:S02]  /*5650*/  HADD2.F32 R79, -RZ, R60.H0_H0 ;  /* 0x2000003cff4f7230 */ /* 0x000fc40000004100 */
[----:B------:R-:W-:Y:S01]  /*5660*/  FMUL.FTZ R129, R74, R149 ;  /* 0x000000954a817220 */ /* 0x000fe20000410000 */
[----:B------:R-:W-:Y:S01]  /*5670*/  FMUL.FTZ R8, R133, R148 ;  /* 0x0000009485087220 */ /* 0x000fe20000410000 */
[----:B------:R-:W-:Y:S01]  /*5680*/  FADD.FTZ R10, R10, R11 ;  /* 0x0000000b0a0a7221 */ /* 0x000fe20000010000 */
[----:B------:R-:W-:Y:S01]  /*5690*/  FADD.FTZ R11, R162, R83 ;  /* 0x00000053a20b7221 */ /* 0x000fe20000010000 */
[----:B------:R-:W-:Y:S01]  /*56a0*/  FFMA.FTZ R162, R108, R167, R85 ;  /* 0x000000a76ca27223 */ /* 0x000fe20000010055 */
[C---:B------:R-:W-:Y:S01]  /*56b0*/  FFMA.FTZ R127, -R74.reuse, R79, R167 ;  /* 0x0000004f4a7f7223 */ /* 0x040fe200000101a7 */
[----:B------:R-:W-:Y:S01]  /*56c0*/  FMUL.FTZ R85, R74, R125 ;  /* 0x0000007d4a557220 */ /* 0x000fe20000410000 */
[----:B------:R-:W-:Y:S01]  /*56d0*/  FMUL.FTZ R166, R138, R129 ;  /* 0x000000818aa67220 */ /* 0x000fe20000410000 */
[-C--:B------:R-:W-:Y:S01]  /*56e0*/  FFMA.FTZ R9, R131, R151.reuse, -R8 ;  /* 0x0000009783097223 */ /* 0x080fe20000010808 */
[----:B------:R-:W-:Y:S01]  /*56f0*/  FMUL.FTZ R133, R133, R151 ;  /* 0x0000009785857220 */ /* 0x000fe20000410000 */
[----:B------:R-:W-:-:S02]  /*5700*/  HADD2.F32 R81, -RZ, R61.H0_H0 ;  /* 0x2000003dff517230 */ /* 0x000fc40000004100 */
[----:B------:R-:W-:Y:S01]  /*5710*/  FFMA.FTZ R168, R127, R85, -R166 ;  /* 0x000000557fa87223 */ /* 0x000fe200000108a6 */
[----:B------:R-:W-:Y:S01]  /*5720*/  FFMA.FTZ R163, R82, R87, R9 ;  /* 0x0000005752a37223 */ /* 0x000fe20000010009 */
[----:B------:R-:W-:Y:S01]  /*5730*/  FFMA.FTZ R162, R109, R145, R162 ;  /* 0x000000916da27223 */ /* 0x000fe200000100a2 */
[----:B------:R-:W-:Y:S02]  /*5740*/  HADD2.F32 R83, -RZ, R62.H0_H0 ;  /* 0x2000003eff537230 */ /* 0x000fe40000004100 */
[----:B------:R-:W-:Y:S01]  /*5750*/  FMUL.FTZ R166, R138, R85 ;  /* 0x000000558aa67220 */ /* 0x000fe20000410000 */
[----:B------:R-:W-:Y:S01]  /*5760*/  FMUL.FTZ R164, R78, R141 ;  /* 0x0000008d4ea47220 */ /* 0x000fe20000410000 */
[C---:B------:R-:W-:Y:S01]  /*5770*/  FMUL.FTZ R87, R76.reuse, R158 ;  /* 0x0000009e4c577220 */ /* 0x040fe20000410000 */
[----:B------:R-:W-:Y:S01]  /*5780*/  FFMA.FTZ R8, R131, R148, R133 ;  /* 0x0000009483087223 */ /* 0x000fe20000010085 */
[----:B------:R-:W-:Y:S01]  /*5790*/  FFMA.FTZ R137, R111, R169, R162 ;  /* 0x000000a96f897223 */ /* 0x000fe200000100a2 */
[----:B------:R-:W-:Y:S01]  /*57a0*/  FFMA.FTZ R85, R127, R129, R166 ;  /* 0x000000817f557223 */ /* 0x000fe200000100a6 */
[----:B------:R-:W-:Y:S01]  /*57b0*/  FFMA.FTZ R131, -R76, R81, R145 ;  /* 0x000000514c837223 */ /* 0x000fe20000010191 */
[----:B------:R-:W-:Y:S01]  /*57c0*/  FFMA.FTZ R133, -R78, R83, R169 ;  /* 0x000000534e857223 */ /* 0x000fe200000101a9 */
[----:B------:R-:W-:Y:S01]  /*57d0*/  FMUL.FTZ R162, R76, R146 ;  /* 0x000000924ca27220 */ /* 0x000fe20000410000 */
[----:B------:R-:W-:Y:S01]  /*57e0*/  FMUL.FTZ R172, R78, R143 ;  /* 0x0000008f4eac7220 */ /* 0x000fe20000410000 */
[----:B------:R-:W-:Y:S01]  /*57f0*/  FMUL.FTZ R174, R123, R164 ;  /* 0x000000a47bae7220 */ /* 0x000fe20000410000 */
[-C--:B------:R-:W-:Y:S01]  /*5800*/  FMUL.FTZ R166, R160, R87.reuse ;  /* 0x00000057a0a67220 */ /* 0x080fe20000410000 */
[----:B------:R-:W-:Y:S01]  /*5810*/  FFMA.FTZ R9, R0, -R2, RZ ;  /* 0x8000000200097223 */ /* 0x000fe200000100ff */
[----:B------:R-:W-:Y:S01]  /*5820*/  FMUL.FTZ R170, R160, R162 ;  /* 0x000000a2a0aa7220 */ /* 0x000fe20000410000 */
[----:B------:R-:W-:Y:S01]  /*5830*/  FADD.FTZ R85, R10, R85 ;  /* 0x000000550a557221 */ /* 0x000fe20000010000 */
[----:B------:R-:W-:Y:S01]  /*5840*/  FFMA.FTZ R174, R133, R172, -R174 ;  /* 0x000000ac85ae7223 */ /* 0x000fe200000108ae */
[----:B------:R-:W-:Y:S01]  /*5850*/  FFMA.FTZ R166, R131, R162, R166 ;  /* 0x000000a283a67223 */ /* 0x000fe200000100a6 */
[----:B------:R-:W-:Y:S01]  /*5860*/  FMUL.FTZ R172, R123, R172 ;  /* 0x000000ac7bac7220 */ /* 0x000fe20000410000 */
[----:B------:R-:W-:Y:S01]  /*5870*/  FFMA.FTZ R10, R106, -R126, R9 ;  /* 0x8000007e6a0a7223 */ /* 0x000fe20000010009 */
[----:B------:R-:W-:Y:S01]  /*5880*/  FFMA.FTZ R170, R131, R87, -R170 ;  /* 0x0000005783aa7223 */ /* 0x000fe200000108aa */
[----:B------:R-:W-:Y:S01]  /*5890*/  FADD.FTZ R166, R85, R166 ;  /* 0x000000a655a67221 */ /* 0x000fe20000010000 */
[----:B------:R-:W-:Y:S01]  /*58a0*/  FFMA.FTZ R87, R133, R164, R172 ;  /* 0x000000a485577223 */ /* 0x000fe200000100ac */
[----:B------:R-:W-:-:S02]  /*58b0*/  HADD2.F32 R85, -RZ, R63.H0_H0 ;  /* 0x2000003fff557230 */ /* 0x000fc40000004100 */
[----:B------:R-:W-:Y:S01]  /*58c0*/  FFMA.FTZ R9, R107, -R136, R10 ;  /* 0x800000886b097223 */ /* 0x000fe2000001000a */
[----:B------:R-:W-:Y:S01]  /*58d0*/  FMUL.FTZ R172, R80, R139 ;  /* 0x0000008b50ac7220 */ /* 0x000fe20000410000 */
[----:B------:R-:W-:Y:S01]  /*58e0*/  FADD.FTZ R11, R11, R168 ;  /* 0x000000a80b0b7221 */ /* 0x000fe20000010000 */
[----:B------:R-:W-:Y:S01]  /*58f0*/  FADD.FTZ R168, RZ, R8 ;  /* 0x00000008ffa87221 */ /* 0x000fe20000010000 */
[----:B------:R-:W-:Y:S01]  /*5900*/  FFMA.FTZ R10, R108, -R138, R9 ;  /* 0x8000008a6c0a7223 */ /* 0x000fe20000010009 */
[C---:B------:R-:W-:Y:S01]  /*5910*/  FFMA.FTZ R153, -R80.reuse, R85, R151 ;  /* 0x0000005550997223 */ /* 0x040fe20000010197 */
[----:B------:R-:W-:Y:S01]  /*5920*/  FMUL.FTZ R8, R80, R135 ;  /* 0x0000008750087220 */ /* 0x000fe20000410000 */
[----:B------:R-:W-:Y:S01]  /*5930*/  FMUL.FTZ R176, R148, R172 ;  /* 0x000000ac94b07220 */ /* 0x000fe20000410000 */
[----:B------:R-:W-:Y:S01]  /*5940*/  FADD.FTZ R11, R11, R170 ;  /* 0x000000aa0b0b7221 */ /* 0x000fe20000010000 */
[----:B------:R-:W-:Y:S01]  /*5950*/  FADD.FTZ R166, R166, R87 ;  /* 0x00000057a6a67221 */ /* 0x000fe20000010000 */
[----:B------:R-:W-:Y:S01]  /*5960*/  FFMA.FTZ R10, R109, -R160, R10 ;  /* 0x800000a06d0a7223 */ /* 0x000fe2000001000a */
[----:B------:R-:W-:Y:S01]  /*5970*/  FFMA.FTZ R170, R112, R151, R137 ;  /* 0x0000009770aa7223 */ /* 0x000fe20000010089 */
[----:B------:R-:W-:-:S02]  /*5980*/  HADD2.F32 R87, -RZ, R64.H0_H0 ;  /* 0x20000040ff577230 */ /* 0x000fc40000004100 */
[----:B------:R-:W-:Y:S01]  /*5990*/  FFMA.FTZ R176, R153, R8, -R176 ;  /* 0x0000000899b07223 */ /* 0x000fe200000108b0 */
[C---:B------:R-:W-:Y:S01]  /*59a0*/  FMUL.FTZ R165, R82.reuse, R140 ;  /* 0x0000008c52a57220 */ /* 0x040fe20000410000 */
[----:B------:R-:W-:Y:S01]  /*59b0*/  FMUL.FTZ R145, R82, R142 ;  /* 0x0000008e52917220 */ /* 0x000fe20000410000 */
[----:B------:R-:W-:Y:S01]  /*59c0*/  FMUL.FTZ R8, R148, R8 ;  /* 0x0000000894087220 */ /* 0x000fe20000410000 */
[----:B------:R-:W-:Y:S01]  /*59d0*/  FFMA.FTZ R170, R113, R163, R170 ;  /* 0x000000a371aa7223 */ /* 0x000fe200000100aa */
[----:B------:R-:W-:Y:S01]  /*59e0*/  FFMA.FTZ R9, R111, -R123, R10 ;  /* 0x8000007b6f097223 */ /* 0x000fe2000001000a */
[----:B------:R-:W-:Y:S01]  /*59f0*/  FMUL.FTZ R178, R168, R165 ;  /* 0x000000a5a8b27220 */ /* 0x000fe20000410000 */
[----:B------:R-:W-:Y:S01]  /*5a00*/  FFMA.FTZ R163, -R82, R87, R163 ;  /* 0x0000005752a37223 */ /* 0x000fe200000101a3 */
[----:B------:R-:W-:Y:S01]  /*5a10*/  FADD.FTZ R11, R11, R174 ;  /* 0x000000ae0b0b7221 */ /* 0x000fe20000010000 */
[----:B------:R-:W-:Y:S01]  /*5a20*/  FFMA.FTZ R137, R153, R172, R8 ;  /* 0x000000ac99897223 */ /* 0x000fe20000010008 */
[-C--:B------:R-:W-:Y:S01]  /*5a30*/  FMUL.FTZ R10, R168, R145.reuse ;  /* 0x00000091a80a7220 */ /* 0x080fe20000410000 */
[----:B------:R-:W-:Y:S01]  /*5a40*/  FFMA.FTZ R8, R112, -R148, R9 ;  /* 0x8000009470087223 */ /* 0x000fe20000010009 */
[----:B------:R-:W-:Y:S01]  /*5a50*/  FFMA.FTZ R178, R163, R145, -R178 ;  /* 0x00000091a3b27223 */ /* 0x000fe200000108b2 */
[----:B------:R-:W-:Y:S01]  /*5a60*/  FADD.FTZ R137, R166, R137 ;  /* 0x00000089a6897221 */ /* 0x000fe20000010000 */
[----:B------:R-:W-:Y:S01]  /*5a70*/  FADD.FTZ R11, R11, R176 ;  /* 0x000000b00b0b7221 */ /* 0x000fe20000010000 */
[----:B------:R-:W-:Y:S01]  /*5a80*/  FFMA.FTZ R10, R163, R165, R10 ;  /* 0x000000a5a30a7223 */ /* 0x000fe2000001000a */
[----:B------:R-:W-:Y:S01]  /*5a90*/  FFMA.FTZ R145, R113, -R168, R8 ;  /* 0x800000a871917223 */ /* 0x000fe20000010008 */
[----:B------:R-:W0:Y:S01]  /*5aa0*/  SHFL.DOWN PT, R151, R170, 0x1, 0x1f ;  /* 0x08201f00aa977f89 */ /* 0x000e2200000e0000 */
[----:B------:R-:W-:Y:S01]  /*5ab0*/  FADD.FTZ R178, R11, R178 ;  /* 0x000000b20bb27221 */ /* 0x000fe20000010000 */
[----:B------:R-:W-:Y:S01]  /*5ac0*/  FADD.FTZ R8, R137, R10 ;  /* 0x0000000a89087221 */ /* 0x000fe20000010000 */
[----:B------:R-:W-:Y:S01]  /*5ad0*/  MOV R10, R170 ;  /* 0x000000aa000a7202 */ /* 0x000fe20000000f00 */
[----:B------:R-:W1:Y:S01]  /*5ae0*/  SHFL.DOWN PT, R174, R145, 0x1, 0x1f ;  /* 0x08201f0091ae7f89 */ /* 0x000e6200000e0000 */
[----:B------:R-:W-:Y:S01]  /*5af0*/  MOV R11, R145 ;  /* 0x00000091000b7202 */ /* 0x000fe20000000f00 */
[----:B------:R-:W-:Y:S01]  /*5b00*/  FMUL.FTZ R167, R23, R140 ;  /* 0x0000008c17a77220 */ /* 0x000fe20000410000 */
[----:B------:R-:W-:Y:S01]  /*5b10*/  MOV R9, R178 ;  /* 0x000000b200097202 */ /* 0x000fe20000000f00 */
[----:B------:R-:W2:Y:S01]  /*5b20*/  SHFL.DOWN PT, R166, R178, 0x1, 0x1f ;  /* 0x08201f00b2a67f89 */ /* 0x000ea200000e0000 */
[----:B------:R-:W-:Y:S01]  /*5b30*/  FADD.FTZ R98, R165, R98 ;  /* 0x00000062a5627221 */ /* 0x000fe20000010000 */
[----:B------:R-:W-:Y:S01]  /*5b40*/  FFMA.FTZ R167, R22, R142, -R167 ;  /* 0x0000008e16a77223 */ /* 0x000fe200000108a7 */
[----:B------:R-:W-:Y:S01]  /*5b50*/  FADD.FTZ R95, R172, R95 ;  /* 0x0000005fac5f7221 */ /* 0x000fe20000010000 */
[----:B------:R-:W3:Y:S01]  /*5b60*/  SHFL.DOWN PT, R137, R8, 0x1, 0x1f ;  /* 0x08201f0008897f89 */ /* 0x000ee200000e0000 */
[----:B------:R-:W-:Y:S01]  /*5b70*/  FADD.FTZ R96, R164, R96 ;  /* 0x00000060a4607221 */ /* 0x000fe20000010000 */
[----:B------:R-:W-:Y:S01]  /*5b80*/  FMUL.FTZ R168, R168, R167 ;  /* 0x000000a7a8a87220 */ /* 0x000fe20000410000 */
[----:B------:R-:W-:Y:S01]  /*5b90*/  FADD.FTZ R93, R162, R93 ;  /* 0x0000005da25d7221 */ /* 0x000fe20000010000 */
[----:B------:R-:W-:Y:S01]  /*5ba0*/  FADD.FTZ R94, R129, R94 ;  /* 0x0000005e815e7221 */ /* 0x000fe20000010000 */
[----:B------:R-:W-:Y:S01]  /*5bb0*/  FADD.FTZ R91, R156, R91 ;  /* 0x0000005b9c5b7221 */ /* 0x000fe20000010000 */
[----:B------:R-:W-:Y:S01]  /*5bc0*/  FADD.FTZ R92, R117, R92 ;  /* 0x0000005c755c7221 */ /* 0x000fe20000010000 */
[----:B------:R-:W-:Y:S01]  /*5bd0*/  FADD.FTZ R89, R29, R89 ;  /* 0x000000591d597221 */ /* 0x000fe20000010000 */
[----:B0-----:R-:W-:Y:S01]  /*5be0*/  @!P0 FADD.FTZ R10, R10, R151 ;  /* 0x000000970a0a8221 */ /* 0x001fe20000010000 */
[----:B------:R-:W-:Y:S01]  /*5bf0*/  FMUL.FTZ R151, R152, R6 ;  /* 0x0000000698977220 */ /* 0x000fe20000410000 */
[----:B-1----:R-:W-:Y:S01]  /*5c00*/  @!P0 FADD.FTZ R11, R11, R174 ;  /* 0x000000ae0b0b8221 */ /* 0x002fe20000010000 */
[----:B--2---:R-:W-:-:S04]  /*5c10*/  @!P0 FADD.FTZ R9, R9, R166 ;  /* 0x000000a609098221 */ /* 0x004fc80000010000 */
[----:B------:R-:W0:Y:S01]  /*5c20*/  SHFL.DOWN PT, R170, R11, 0x2, 0x1f ;  /* 0x08401f000baa7f89 */ /* 0x000e2200000e0000 */
[----:B---3--:R-:W-:-:S03]  /*5c30*/  @!P0 FADD.FTZ R8, R137, R8 ;  /* 0x0000000889088221 */ /* 0x008fc60000010000 */
[----:B------:R-:W1:Y:S01]  /*5c40*/  SHFL.DOWN PT, R166, R9, 0x2, 0x1f ;  /* 0x08401f0009a67f89 */ /* 0x000e6200000e0000 */
[----:B------:R-:W-:-:S03]  /*5c50*/  ISETP.NE.AND P0, PT, R37, RZ, PT ;  /* 0x000000ff2500720c */ /* 0x000fc60003f05270 */
[----:B------:R-:W2:Y:S04]  /*5c60*/  SHFL.DOWN PT, R137, R10, 0x2, 0x1f ;  /* 0x08401f000a897f89 */ /* 0x000ea800000e0000 */
[----:B------:R-:W3:Y:S06]  /*5c70*/  SHFL.DOWN PT, R145, R8, 0x2, 0x1f ;  /* 0x08401f0008917f89 */ /* 0x000eec00000e0000 */
[----:B------:R-:W4:Y:S01]  /*5c80*/  @!P0 S2R R173, SR_CgaCtaId ;  /* 0x0000000000ad8919 */ /* 0x000f220000008800 */
[----:B0-----:R-:W-:Y:S01]  /*5c90*/  @!P4 FADD.FTZ R11, R11, R170 ;  /* 0x000000aa0b0bc221 */ /* 0x001fe20000010000 */
[----:B-1----:R-:W-:-:S04]  /*5ca0*/  @!P4 FADD.FTZ R9, R9, R166 ;  /* 0x000000a60909c221 */ /* 0x002fc80000010000 */
[----:B------:R-:W0:Y:S01]  /*5cb0*/  SHFL.DOWN PT, R174, R11, 0x4, 0x1f ;  /* 0x08801f000bae7f89 */ /* 0x000e2200000e0000 */
[-C--:B------:R-:W-:Y:S01]  /*5cc0*/  FFMA.FTZ R166, R134, R7.reuse, R151 ;  /* 0x0000000786a67223 */ /* 0x080fe20000010097 */
[----:B--2---:R-:W-:Y:S02]  /*5cd0*/  @!P4 FADD.FTZ R10, R10, R137 ;  /* 0x000000890a0ac221 */ /* 0x004fe40000010000 */
[----:B------:R-:W1:Y:S01]  /*5ce0*/  SHFL.DOWN PT, R170, R9, 0x4, 0x1f ;  /* 0x08801f0009aa7f89 */ /* 0x000e6200000e0000 */
[----:B------:R-:W-:Y:S01]  /*5cf0*/  FMUL.FTZ R137, R152, R7 ;  /* 0x0000000798897220 */ /* 0x000fe20000410000 */
[----:B------:R-:W-:Y:S01]  /*5d00*/  FADD.FTZ R7, R147, R166 ;  /* 0x000000a693077221 */ /* 0x000fe20000010000 */
[----:B---3--:R-:W-:Y:S01]  /*5d10*/  @!P4 FADD.FTZ R8, R8, R145 ;  /* 0x000000910808c221 */ /* 0x008fe20000010000 */
[----:B------:R-:W2:Y:S01]  /*5d20*/  SHFL.DOWN PT, R171, R10, 0x4, 0x1f ;  /* 0x08801f000aab7f89 */ /* 0x000ea200000e0000 */
[----:B------:R-:W-:Y:S01]  /*5d30*/  FFMA.FTZ R145, R134, R6, -R137 ;  /* 0x0000000686917223 */ /* 0x000fe20000010889 */
[CC--:B------:R-:W-:Y:S01]  /*5d40*/  FMUL.FTZ R137, R152.reuse, R5.reuse ;  /* 0x0000000598897220 */ /* 0x0c0fe20000410000 */
[----:B------:R-:W-:Y:S01]  /*5d50*/  ISETP.GT.AND P4, PT, R37, 0x1b, PT ;  /* 0x0000001b2500780c */ /* 0x000fe20003f84270 */
[----:B------:R-:W3:Y:S01]  /*5d60*/  SHFL.DOWN PT, R169, R8, 0x4, 0x1f ;  /* 0x08801f0008a97f89 */ /* 0x000ee200000e0000 */
[-C--:B------:R-:W-:Y:S01]  /*5d70*/  FMUL.FTZ R152, R152, R4.reuse ;  /* 0x0000000498987220 */ /* 0x080fe20000410000 */
[----:B------:R-:W-:Y:S01]  /*5d80*/  FFMA.FTZ R4, R134, R4, -R137 ;  /* 0x0000000486047223 */ /* 0x000fe20000010889 */
[C---:B------:R-:W-:Y:S01]  /*5d90*/  FMUL.FTZ R137, R23.reuse, R142 ;  /* 0x0000008e17897220 */ /* 0x040fe20000410000 */
[----:B------:R-:W-:Y:S01]  /*5da0*/  FADD.FTZ R6, R144, R145 ;  /* 0x0000009190067221 */ /* 0x000fe20000010000 */
[----:B------:R-:W-:Y:S01]  /*5db0*/  FFMA.FTZ R5, R134, R5, R152 ;  /* 0x0000000586057223 */ /* 0x000fe20000010098 */
[----:B------:R-:W-:Y:S01]  /*5dc0*/  @!P0 MOV R142, 0x400 ;  /* 0x00000400008e8802 */ /* 0x000fe20000000f00 */
[----:B------:R-:W-:Y:S01]  /*5dd0*/  FFMA.FTZ R134, R22, R140, R137 ;  /* 0x0000008c16867223 */ /* 0x000fe20000010089 */
[----:B------:R-:W-:-:S02]  /*5de0*/  FMUL.FTZ R137, R23, R139 ;  /* 0x0000008b17897220 */ /* 0x000fc40000410000 */
[----:B------:R5:W-:Y:S01]  /*5df0*/  @!P1 STS.128 [R114+0x1770], R4 ;  /* 0x0017700472009388 */ /* 0x000be20000000c00 */
        /* <DEDUP_REMOVED lines=8> */
[----:B----4-:R-:W-:Y:S01]  /*5e80*/  @!P0 LEA R49, R173, R142, 0x18 ;  /* 0x0000008ead318211 */ /* 0x010fe200078ec0ff */
[----:B--2---:R-:W-:Y:S01]  /*5e90*/  @!P4 FADD.FTZ R10, R10, R171 ;  /* 0x000000ab0a0ac221 */ /* 0x004fe20000010000 */
[----:B------:R-:W1:Y:S01]  /*5ea0*/  SHFL.DOWN PT, R134, R9, 0x8, 0x1f ;  /* 0x09001f0009867f89 */ /* 0x000e6200000e0000 */
[----:B------:R-:W-:Y:S01]  /*5eb0*/  FADD.FTZ R90, R145, R90 ;  /* 0x0000005a915a7221 */ /* 0x000fe20000010000 */
[----:B---3--:R-:W-:-:S02]  /*5ec0*/  @!P4 FADD.FTZ R8, R8, R169 ;  /* 0x000000a90808c221 */ /* 0x008fc40000010000 */
[----:B------:R-:W2:Y:S01]  /*5ed0*/  SHFL.DOWN PT, R147, R10, 0x8, 0x1f ;  /* 0x09001f000a937f89 */ /* 0x000ea200000e0000 */
[C---:B-----5:R-:W-:Y:S01]  /*5ee0*/  FMUL.FTZ R4, R23.reuse, R141 ;  /* 0x0000008d17047220 */ /* 0x060fe20000410000 */
[C---:B------:R-:W-:Y:S01]  /*5ef0*/  FFMA.FTZ R6, R22.reuse, R139, R135 ;  /* 0x0000008b16067223 */ /* 0x040fe20000010087 */
[C---:B------:R-:W-:Y:S01]  /*5f00*/  FMUL.FTZ R5, R23.reuse, R146 ;  /* 0x0000009217057220 */ /* 0x040fe20000410000 */
[----:B------:R-:W3:Y:S01]  /*5f10*/  SHFL.DOWN PT, R7, R8, 0x8, 0x1f ;  /* 0x09001f0008077f89 */ /* 0x000ee200000e0000 */
[CC--:B------:R-:W-:Y:S01]  /*5f20*/  FFMA.FTZ R4, R22.reuse, R143.reuse, -R4 ;  /* 0x0000008f16047223 */ /* 0x0c0fe20000010804 */
[----:B------:R-:W-:Y:S01]  /*5f30*/  FMUL.FTZ R143, R23, R143 ;  /* 0x0000008f178f7220 */ /* 0x000fe20000410000 */
[----:B------:R-:W-:Y:S01]  /*5f40*/  ISETP.GT.AND P4, PT, R37, 0x17, PT ;  /* 0x000000172500780c */ /* 0x000fe20003f84270 */
[----:B------:R-:W-:Y:S01]  /*5f50*/  FFMA.FTZ R148, R153, R6, R148 ;  /* 0x0000000699947223 */ /* 0x000fe20000010094 */
[----:B------:R-:W-:Y:S01]  /*5f60*/  FMUL.FTZ R6, R123, R4 ;  /* 0x000000047b067220 */ /* 0x000fe20000410000 */
[C---:B------:R-:W-:Y:S01]  /*5f70*/  FFMA.FTZ R4, R22.reuse, R141, R143 ;  /* 0x0000008d16047223 */ /* 0x040fe2000001008f */
[----:B------:R-:W-:Y:S01]  /*5f80*/  FFMA.FTZ R5, R22, R158, -R5 ;  /* 0x0000009e16057223 */ /* 0x000fe20000010805 */
[----:B------:R-:W-:-:S02]  /*5f90*/  FFMA.FTZ R148, R85, R139, R148 ;  /* 0x0000008b55947223 */ /* 0x000fc40000010094 */
[----:B------:R-:W-:Y:S01]  /*5fa0*/  FFMA.FTZ R4, R133, R4, R6 ;  /* 0x0000000485047223 */ /* 0x000fe20000010006 */
[----:B------:R-:W-:Y:S01]  /*5fb0*/  FMUL.FTZ R160, R160, R5 ;  /* 0x00000005a0a07220 */ /* 0x000fe20000410000 */
[----:B------:R-:W-:Y:S01]  /*5fc0*/  FMUL.FTZ R5, R23, R158 ;  /* 0x0000009e17057220 */ /* 0x000fe20000410000 */
[----:B------:R-:W-:Y:S01]  /*5fd0*/  FADD.FTZ R67, R148, R67 ;  /* 0x0000004394437221 */ /* 0x000fe20000010000 */
[----:B------:R-:W-:Y:S02]  /*5fe0*/  FFMA.FTZ R6, R83, R141, R4 ;  /* 0x0000008d53067223 */ /* 0x000fe40000010004 */
[----:B------:R-:W-:Y:S01]  /*5ff0*/  FFMA.FTZ R4, R22, R146, R5 ;  /* 0x0000009216047223 */ /* 0x000fe20000010005 */
[----:B0-----:R-:W-:Y:S01]  /*6000*/  @!P4 FADD.FTZ R11, R11, R140 ;  /* 0x0000008c0b0bc221 */ /* 0x001fe20000010000 */
[----:B-1----:R-:W-:Y:S01]  /*6010*/  @!P4 FADD.FTZ R9, R9, R134 ;  /* 0x000000860909c221 */ /* 0x002fe20000010000 */
[----:B------:R-:W-:Y:S01]  /*6020*/  FMUL.FTZ R5, R23, R149 ;  /* 0x0000009517057220 */ /* 0x000fe20000410000 */
[----:B--2---:R-:W-:Y:S01]  /*6030*/  @!P4 FADD.FTZ R10, R10, R147 ;  /* 0x000000930a0ac221 */ /* 0x004fe20000010000 */
[----:B------:R-:W-:Y:S01]  /*6040*/  FFMA.FTZ R4, R131, R4, R160 ;  /* 0x0000000483047223 */ /* 0x000fe200000100a0 */
[----:B------:R-:W-:Y:S01]  /*6050*/  SHFL.DOWN PT, R142, R11, 0x10, 0x1f ;  /* 0x0a001f000b8e7f89 */ /* 0x000fe200000e0000 */
[-C--:B------:R-:W-:Y:S01]  /*6060*/  FFMA.FTZ R5, R22, R125.reuse, -R5 ;  /* 0x0000007d16057223 */ /* 0x080fe20000010805 */
[----:B---3--:R-:W-:Y:S01]  /*6070*/  @!P4 FADD.FTZ R8, R8, R7 ;  /* 0x000000070808c221 */ /* 0x008fe20000010000 */
[C---:B------:R-:W-:Y:S01]  /*6080*/  FMUL.FTZ R125, R23.reuse, R125 ;  /* 0x0000007d177d7220 */ /* 0x040fe20000410000 */
[----:B------:R-:W0:Y:S01]  /*6090*/  SHFL.DOWN PT, R135, R10, 0x10, 0x1f ;  /* 0x0a001f000a877f89 */ /* 0x000e2200000e0000 */
[----:B------:R-:W-:Y:S01]  /*60a0*/  FMUL.FTZ R138, R138, R5 ;  /* 0x000000058a8a7220 */ /* 0x000fe20000410000 */
[----:B------:R-:W-:Y:S01]  /*60b0*/  FMUL.FTZ R5, R23, R154 ;  /* 0x0000009a17057220 */ /* 0x000fe20000410000 */
[----:B------:R-:W-:Y:S01]  /*60c0*/  FFMA.FTZ R123, R81, R146, R4 ;  /* 0x00000092517b7223 */ /* 0x000fe20000010004 */
[----:B------:R-:W1:Y:S01]  /*60d0*/  SHFL.DOWN PT, R140, R9, 0x10, 0x1f ;  /* 0x0a001f00098c7f89 */ /* 0x000e6200000e0000 */
[C---:B------:R-:W-:Y:S01]  /*60e0*/  FFMA.FTZ R4, R22.reuse, R149, R125 ;  /* 0x0000009516047223 */ /* 0x040fe2000001007d */
[----:B------:R-:W-:Y:S01]  /*60f0*/  FMUL.FTZ R7, R23, R124 ;  /* 0x0000007c17077220 */ /* 0x000fe20000410000 */
[C---:B------:R-:W-:Y:S01]  /*6100*/  FFMA.FTZ R5, R22.reuse, R128, -R5 ;  /* 0x0000008016057223 */ /* 0x040fe20000010805 */
[----:B------:R-:W2:Y:S01]  /*6110*/  SHFL.DOWN PT, R133, R8, 0x10, 0x1f ;  /* 0x0a001f0008857f89 */ /* 0x000ea200000e0000 */
[----:B------:R-:W-:Y:S01]  /*6120*/  ISETP.GT.AND P4, PT, R37, 0xf, PT ;  /* 0x0000000f2500780c */ /* 0x000fe20003f84270 */
[----:B------:R-:W-:Y:S01]  /*6130*/  FADD.FTZ R84, R123, R84 ;  /* 0x000000547b547221 */ /* 0x000fe20000010000 */
[----:B------:R-:W-:Y:S01]  /*6140*/  FFMA.FTZ R4, R127, R4, R138 ;  /* 0x000000047f047223 */ /* 0x000fe2000001008a */
[-C--:B------:R-:W-:Y:S01]  /*6150*/  FFMA.FTZ R7, R22, R150.reuse, -R7 ;  /* 0x0000009616077223 */ /* 0x080fe20000010807 */
[----:B------:R-:W-:Y:S01]  /*6160*/  FMUL.FTZ R123, R126, R5 ;  /* 0x000000057e7b7220 */ /* 0x000fe20000410000 */
[----:B------:R-:W-:Y:S01]  /*6170*/  FMUL.FTZ R5, R23, R155 ;  /* 0x0000009b17057220 */ /* 0x000fe20000410000 */
[----:B------:R-:W-:Y:S01]  /*6180*/  FFMA.FTZ R134, R79, R149, R4 ;  /* 0x000000954f867223 */ /* 0x000fe20000010004 */
[----:B------:R-:W-:Y:S01]  /*6190*/  FMUL.FTZ R136, R136, R7 ;  /* 0x0000000788887220 */ /* 0x000fe20000410000 */
[CC--:B------:R-:W-:Y:S01]  /*61a0*/  FMUL.FTZ R4, R23.reuse, R121.reuse ;  /* 0x0000007917047220 */ /* 0x0c0fe20000410000 */
[C---:B------:R-:W-:Y:S01]  /*61b0*/  FMUL.FTZ R125, R23.reuse, R150 ;  /* 0x00000096177d7220 */ /* 0x040fe20000410000 */
[----:B------:R-:W-:Y:S01]  /*61c0*/  FMUL.FTZ R7, R23, R128 ;  /* 0x0000008017077220 */ /* 0x000fe20000410000 */
[----:B------:R-:W-:Y:S01]  /*61d0*/  FFMA.FTZ R121, R22, R121, -R5 ;  /* 0x0000007916797223 */ /* 0x000fe20000010805 */
[----:B------:R-:W-:Y:S01]  /*61e0*/  FADD.FTZ R69, R6, R69 ;  /* 0x0000004506457221 */ /* 0x000fe20000010000 */
[C---:B------:R-:W-:Y:S01]  /*61f0*/  FFMA.FTZ R6, R22.reuse, R124, R125 ;  /* 0x0000007c16067223 */ /* 0x040fe2000001007d */
[C---:B------:R-:W-:Y:S01]  /*6200*/  FFMA.FTZ R7, R22.reuse, R154, R7 ;  /* 0x0000009a16077223 */ /* 0x040fe20000010007 */
[----:B------:R-:W-:Y:S01]  /*6210*/  FFMA.FTZ R5, R22, R155, R4 ;  /* 0x0000009b16057223 */ /* 0x000fe20000010004 */
[----:B------:R-:W-:Y:S01]  /*6220*/  FMUL.FTZ R121, R2, R121 ;  /* 0x0000007902797220 */ /* 0x000fe20000410000 */
[----:B0-----:R-:W-:Y:S01]  /*6230*/  @!P4 FADD.FTZ R10, R10, R135 ;  /* 0x000000870a0ac221 */ /* 0x001fe20000010000 */
[----:B------:R-:W-:Y:S01]  /*6240*/  @!P4 FADD.FTZ R11, R11, R142 ;  /* 0x0000008e0b0bc221 */ /* 0x000fe20000010000 */
        /* <DEDUP_REMOVED lines=24> */
.L_x_15539:
[----:B------:R-:W-:Y:S05]  /*63d0*/  BSYNC B0 ;  /* 0x0000000000007941 */ /* 0x000fea0003800000 */
.L_x_15538:
[----:B------:R-:W-:Y:S01]  /*63e0*/  UIADD3 UR4, UR4, 0x1, URZ ;  /* 0x0000000104047890 */ /* 0x000fe2000fffe03f */
[----:B------:R-:W-:Y:S02]  /*63f0*/  LEA R102, P6, R28, R102, 0x3 ;  /* 0x000000661c667211 */ /* 0x000fe400078c18ff */
[----:B------:R-:W-:Y:S02]  /*6400*/  LEA R99, P0, R26, R99, 0x3 ;  /* 0x000000631a637211 */ /* 0x000fe400078018ff */
[----:B------:R-:W-:Y:S02]  /*6410*/  IADD3.X R105, R105, R118, RZ, P6, !PT ;  /* 0x0000007669697210 */ /* 0x000fe400037fe4ff */
[----:B------:R-:W-:Y:S02]  /*6420*/  ISETP.LE.AND P6, PT, R161, UR4, PT ;  /* 0x00000004a1007c0c */ /* 0x000fe4000bfc3270 */
[----:B------:R-:W-:Y:S02]  /*6430*/  LEA R97, P4, R24, R97, 0x3 ;  /* 0x0000006118617211 */ /* 0x000fe400078818ff */
[----:B------:R-:W-:-:S02]  /*6440*/  IADD3 R100, P5, R100, 0x10, RZ ;  /* 0x0000001064647810 */ /* 0x000fc40007fbe0ff */
[----:B-1----:R-:W-:Y:S02]  /*6450*/  IADD3 R115, R115, 0x8, RZ ;  /* 0x0000000873737810 */ /* 0x002fe40007ffe0ff */
[----:B------:R-:W-:Y:S02]  /*6460*/  IADD3 R114, R114, 0x10, RZ ;  /* 0x0000001072727810 */ /* 0x000fe40007ffe0ff */
[----:B------:R-:W-:Y:S02]  /*6470*/  IADD3 R25, R25, 0x1, RZ ;  /* 0x0000000119197810 */ /* 0x000fe40007ffe0ff */
[----:B------:R-:W-:Y:S02]  /*6480*/  IADD3.X R104, R104, R27, RZ, P0, !PT ;  /* 0x0000001b68687210 */ /* 0x000fe400007fe4ff */
[----:B------:R-:W-:Y:S02]  /*6490*/  IADD3.X R103, R103, R120, RZ, P4, !PT ;  /* 0x0000007867677210 */ /* 0x000fe400027fe4ff */
[----:B------:R-:W-:Y:S01]  /*64a0*/  IADD3.X R101, RZ, R101, RZ, P5, !PT ;  /* 0x00000065ff657210 */ /* 0x000fe20002ffe4ff */
[----:B------:R-:W-:Y:S06]  /*64b0*/  @!P6 BRA `(.L_x_15540) ;  /* 0xffffffcc0030e947 */ /* 0x000fec000383ffff */
.L_x_15525:
[----:B------:R-:W1:Y:S08]  /*64c0*/  S2UR UR5, SR_CgaCtaId ;  /* 0x00000000000579c3 */ /* 0x000e700000008800 */
[----:B------:R-:W-:Y:S01]  /*64d0*/  BAR.SYNC.DEFER_BLOCKING 0x0 ;  /* 0x0000000000007b1d */ /* 0x000fe20000010000 */
[----:B------:R-:W-:Y:S02]  /*64e0*/  F2FP.F16.F32.PACK_AB R89, R92, R89 ;  /* 0x000000595c59723e */ /* 0x000fe400000000ff */
[----:B------:R-:W-:-:S02]  /*64f0*/  F2FP.F16.F32.PACK_AB R91, R94, R91 ;  /* 0x0000005b5e5b723e */ /* 0x000fc400000000ff */
[----:B------:R-:W-:Y:S01]  /*6500*/  F2FP.F16.F32.PACK_AB R93, R96, R93 ;  /* 0x0000005d605d723e */ /* 0x000fe200000000ff */
[----:B------:R-:W-:Y:S01]  /*6510*/  UMOV UR4, 0x400 ;  /* 0x0000040000047882 */ /* 0x000fe20000000000 */
[----:B------:R-:W-:Y:S01]  /*6520*/  F2FP.F16.F32.PACK_AB R95, R98, R95 ;  /* 0x0000005f625f723e */ /* 0x000fe200000000ff */
[----:B------:R-:W-:Y:S01]  /*6530*/  ULDC UR6, c[0x0][0x218] ;  /* 0x0000860000067ab9 */ /* 0x000fe20000000800 */
[----:B------:R-:W-:Y:S01]  /*6540*/  PRMT R0, R89, 0x7632, R0 ;  /* 0x0000763259007816 */ /* 0x000fe20000000000 */
[----:B------:R-:W2:Y:S01]  /*6550*/  LDC.64 R6, c[0x0][0x388] ;  /* 0x0000e200ff067b82 */ /* 0x000ea20000000a00 */
[----:B------:R-:W-:Y:S01]  /*6560*/  PRMT R2, R91, 0x7632, R2 ;  /* 0x000076325b027816 */ /* 0x000fe20000000002 */
[----:B------:R-:W-:Y:S01]  /*6570*/  BSSY B0, `(.L_x_15541) ;  /* 0x000002c000007945 */ /* 0x000fe20003800000 */
[----:B------:R-:W-:Y:S02]  /*6580*/  PRMT R3, R93, 0x7632, R3 ;  /* 0x000076325d037816 */ /* 0x000fe40000000003 */
[----:B------:R-:W-:-:S02]  /*6590*/  PRMT R4, R95, 0x7632, R4 ;  /* 0x000076325f047816 */ /* 0x000fc40000000004 */
[----:B------:R-:W-:Y:S01]  /*65a0*/  IADD3 R14, -R14, UR6, RZ ;  /* 0x000000060e0e7c10 */ /* 0x000fe2000fffe1ff */
[----:B-1----:R-:W-:Y:S01]  /*65b0*/  ULEA UR4, UR5, UR4, 0x18 ;  /* 0x0000000405047291 */ /* 0x002fe2000f8ec03f */
        /* <DEDUP_REMOVED lines=9> */
[----:B0-----:R-:W-:Y:S01]  /*6650*/  LDS.U16 R9, [R48] ;  /* 0x0000000030097984 */ /* 0x001fe20000000400 */
[----:B--2---:R-:W-:-:S03]  /*6660*/  IMAD.WIDE.U32 R2, R6, UR16, RZ ;  /* 0x0000001006027c25 */ /* 0x004fc6000f8e00ff */
        /* <DEDUP_REMOVED lines=15> */
[----:B------:R-:W-:Y:S01]  /*6760*/  MOV R4, R12 ;  /* 0x0000000c00047202 */ /* 0x000fe20000000f00 */
[----:B------:R-:W-:Y:S01]  /*6770*/  ULDC.64 UR6, c[0x0][0x390] ;  /* 0x0000e40000067ab9 */ /* 0x000fe20000000a00 */
[----:B------:R-:W-:-:S03]  /*6780*/  MOV R5, R13 ;  /* 0x0000000d00057202 */ /* 0x000fc60000000f00 */
[----:B------:R-:W-:-:S04]  /*6790*/  IMAD.WIDE.U32 R4, R6, UR16, R4 ;  /* 0x0000001006047c25 */ /* 0x000fc8000f8e0004 */
        /* <DEDUP_REMOVED lines=9> */
.L_x_15542:
[----:B------:R-:W-:Y:S05]  /*6830*/  BSYNC B0 ;  /* 0x0000000000007941 */ /* 0x000fea0003800000 */
.L_x_15541:
[----:B------:R-:W-:Y:S01]  /*6840*/  MOV R3, R59 ;  /* 0x0000003b00037202 */ /* 0x000fe20000000f00 */
[----:B------:R-:W-:Y:S01]  /*6850*/  ULDC.64 UR8, c[0x0][0x390] ;  /* 0x0000e40000087ab9 */ /* 0x000fe20000000a00 */
[----:B------:R-:W-:Y:S01]  /*6860*/  LOP3.LUT R59, R45, 0x20, RZ, 0xfc, !PT ;  /* 0x000000202d3b7812 */ /* 0x000fe200078efcff */
[----:B------:R-:W-:Y:S01]  /*6870*/  IMAD R4, R32, UR8, RZ ;  /* 0x0000000820047c24 */ /* 0x000fe2000f8e02ff */
[----:B------:R-:W-:Y:S01]  /*6880*/  ULDC.64 UR6, c[0x0][0x3e0] ;  /* 0x0000f80000067ab9 */ /* 0x000fe20000000a00 */
[----:B------:R-:W-:Y:S01]  /*6890*/  IMAD.WIDE.U32 R2, R33, UR8, R2 ;  /* 0x0000000821027c25 */ /* 0x000fe2000f8e0002 */
[----:B------:R-:W-:Y:S01]  /*68a0*/  LEA R5, P0, R45, UR6, 0x1 ;  /* 0x000000062d057c11 */ /* 0x000fe2000f8008ff */
[----:B------:R-:W-:Y:S01]  /*68b0*/  BSSY B0, `(.L_x_15543) ;  /* 0x0000057000007945 */ /* 0x000fe20003800000 */
[----:B------:R-:W-:Y:S01]  /*68c0*/  ISETP.GE.AND P6, PT, R59, R0, PT ;  /* 0x000000003b00720c */ /* 0x000fe20003fc6270 */
[----:B0-----:R-:W-:Y:S01]  /*68d0*/  IMAD R7, R33, UR9, R4 ;  /* 0x0000000921077c24 */ /* 0x001fe2000f8e0204 */
[----:B------:R-:W-:-:S02]  /*68e0*/  IADD3 R4, P2, R65, R2, RZ ;  /* 0x0000000241047210 */ /* 0x000fc40007f5e0ff */
[C---:B------:R-:W-:Y:S02]  /*68f0*/  LEA.HI.X R6, R45.reuse, UR7, R46, 0x1, P0 ;  /* 0x000000072d067c11 */ /* 0x040fe400080f0c2e */
[----:B------:R-:W-:Y:S02]  /*6900*/  IADD3.X R3, R66, R7, R3, P2, !PT ;  /* 0x0000000742037210 */ /* 0x000fe400017fe403 */
[C---:B------:R-:W-:Y:S02]  /*6910*/  LEA R2, P0, R4.reuse, R5, 0x1 ;  /* 0x0000000504027211 */ /* 0x040fe400078008ff */
[C---:B------:R-:W-:Y:S02]  /*6920*/  LOP3.LUT R61, R45.reuse, 0x40, RZ, 0xfc, !PT ;  /* 0x000000402d3d7812 */ /* 0x040fe400078efcff */
[----:B------:R-:W-:Y:S02]  /*6930*/  LEA.HI.X R3, R4, R6, R3, 0x1, P0 ;  /* 0x0000000604037211 */ /* 0x000fe400000f0c03 */
[----:B------:R-:W-:-:S02]  /*6940*/  LOP3.LUT R63, R45, 0x60, RZ, 0xfc, !PT ;  /* 0x000000602d3f7812 */ /* 0x000fc400078efcff */
[C---:B------:R-:W-:Y:S01]  /*6950*/  LOP3.LUT R75, R45.reuse, 0x80, RZ, 0xfc, !PT ;  /* 0x000000802d4b7812 */ /* 0x040fe200078efcff */
[----:B------:R-:W-:Y:S01]  /*6960*/  @!P6 STG.E.U16 desc[UR14][R2.64+-0x1c0], R11 ;  /* 0xfffe400b0200e986 */ /* 0x000fe2000c10150e */
[C---:B------:R-:W-:Y:S02]  /*6970*/  LOP3.LUT R77, R45.reuse, 0xa0, RZ, 0xfc, !PT ;  /* 0x000000a02d4d7812 */ /* 0x040fe400078efcff */
[C---:B------:R-:W-:Y:S02]  /*6980*/  LOP3.LUT R79, R45.reuse, 0xc0, RZ, 0xfc, !PT ;  /* 0x000000c02d4f7812 */ /* 0x040fe400078efcff */
[----:B------:R-:W-:Y:S02]  /*6990*/  LOP3.LUT R81, R45, 0xe0, RZ, 0xfc, !PT ;  /* 0x000000e02d517812 */ /* 0x000fe400078efcff */
[-C--:B------:R-:W-:Y:S02]  /*69a0*/  ISETP.GE.AND P5, PT, R61, R0.reuse, PT ;  /* 0x000000003d00720c */ /* 0x080fe40003fa6270 */
[----:B------:R-:W-:-:S02]  /*69b0*/  ISETP.GE.AND P4, PT, R63, R0, PT ;  /* 0x000000003f00720c */ /* 0x000fc40003f86270 */
[-C--:B------:R-:W-:Y:S02]  /*69c0*/  ISETP.GE.AND P3, PT, R75, R0.reuse, PT ;  /* 0x000000004b00720c */ /* 0x080fe40003f66270 */
[-C--:B------:R-:W-:Y:S02]  /*69d0*/  ISETP.GE.AND P2, PT, R77, R0.reuse, PT ;  /* 0x000000004d00720c */ /* 0x080fe40003f46270 */
[-C--:B------:R-:W-:Y:S02]  /*69e0*/  ISETP.GE.AND P0, PT, R79, R0.reuse, PT ;  /* 0x000000004f00720c */ /* 0x080fe40003f06270 */
[----:B------:R-:W-:Y:S02]  /*69f0*/  ISETP.GE.AND P6, PT, R81, R0, PT ;  /* 0x000000005100720c */ /* 0x000fe40003fc6270 */
[----:B------:R-:W-:Y:S01]  /*6a00*/  F2FP.F16.F32.PACK_AB R0, R73, R88 ;  /* 0x000000584900723e */ /* 0x000fe200000000ff */
[----:B------:R-:W-:Y:S01]  /*6a10*/  @!P5 STG.E.U16 desc[UR14][R2.64+-0x180], R15 ;  /* 0xfffe800f0200d986 */ /* 0x000fe2000c10150e */
[----:B------:R-:W-:Y:S01]  /*6a20*/  F2FP.F16.F32.PACK_AB R4, R71, R86 ;  /* 0x000000564704723e */ /* 0x000fe200000000ff */
[----:B------:R-:W-:Y:S01]  /*6a30*/  FADD.FTZ R88, R88, R35 ;  /* 0x0000002358587221 */ /* 0x000fe20000010000 */
[C---:B------:R-:W-:Y:S01]  /*6a40*/  PRMT R5, R0.reuse, 0x7610, R5 ;  /* 0x0000761000057816 */ /* 0x040fe20000000005 */
[----:B------:R-:W-:Y:S01]  /*6a50*/  @!P4 STG.E.U16 desc[UR14][R2.64+-0x140], R23 ;  /* 0xfffec0170200c986 */ /* 0x000fe2000c10150e */
[----:B------:R-:W-:Y:S01]  /*6a60*/  PRMT R6, R0, 0x7632, R6 ;  /* 0x0000763200067816 */ /* 0x000fe20000000006 */
[----:B------:R-:W-:Y:S01]  /*6a70*/  FADD.FTZ R73, R88, R73 ;  /* 0x0000004958497221 */ /* 0x000fe20000010000 */
[----:B------:R-:W-:Y:S01]  /*6a80*/  F2FP.F16.F32.PACK_AB R0, R69, R84 ;  /* 0x000000544500723e */ /* 0x000fe200000000ff */
[----:B------:R-:W-:Y:S01]  /*6a90*/  @!P3 STG.E.U16 desc[UR14][R2.64+-0x100], R25 ;  /* 0xffff00190200b986 */ /* 0x000fe2000c10150e */
[----:B------:R-:W-:Y:S01]  /*6aa0*/  PRMT R7, R4, 0x7632, R7 ;  /* 0x0000763204077816 */ /* 0x000fe20000000007 */
[----:B------:R-:W-:Y:S01]  /*6ab0*/  FADD.FTZ R86, R73, R86 ;  /* 0x0000005649567221 */ /* 0x000fe20000010000 */
[----:B------:R-:W-:Y:S01]  /*6ac0*/  PRMT R8, R0, 0x7632, R8 ;  /* 0x0000763200087816 */ /* 0x000fe20000000008 */
[----:B------:R-:W-:Y:S02]  /*6ad0*/  @!P2 STG.E.U16 desc[UR14][R2.64+-0xc0], R27 ;  /* 0xffff401b0200a986 */ /* 0x000fe4000c10150e */
[----:B------:R-:W-:-:S02]  /*6ae0*/  FADD.FTZ R71, R86, R71 ;  /* 0x0000004756477221 */ /* 0x000fc40000010000 */
[----:B------:R-:W-:Y:S02]  /*6af0*/  @!P0 STG.E.U16 desc[UR14][R2.64+-0x80], R29 ;  /* 0xffff801d02008986 */ /* 0x000fe4000c10150e */
[----:B------:R-:W-:Y:S02]  /*6b00*/  FADD.FTZ R84, R71, R84 ;  /* 0x0000005447547221 */ /* 0x000fe40000010000 */
[----:B------:R0:W-:Y:S02]  /*6b10*/  @!P6 STG.E.U16 desc[UR14][R2.64+-0x40], R49 ;  /* 0xffffc0310200e986 */ /* 0x0001e4000c10150e */
[----:B------:R-:W-:Y:S01]  /*6b20*/  FADD.FTZ R84, R84, R69 ;  /* 0x0000004554547221 */ /* 0x000fe20000010000 */
[----:B------:R-:W-:Y:S03]  /*6b30*/  BAR.SYNC.DEFER_BLOCKING 0x0 ;  /* 0x0000000000007b1d */ /* 0x000fe60000010000 */
[----:B------:R-:W-:-:S04]  /*6b40*/  FADD.FTZ R35, R84, R67 ;  /* 0x0000004354237221 */ /* 0x000fc80000010000 */
[----:B------:R-:W-:Y:S01]  /*6b50*/  FADD.FTZ R35, R35, R90 ;  /* 0x0000005a23237221 */ /* 0x000fe20000010000 */
[----:B0-----:R-:W-:-:S04]  /*6b60*/  F2FP.F16.F32.PACK_AB R3, R90, R67 ;  /* 0x000000435a03723e */ /* 0x001fc800000000ff */
[----:B------:R-:W-:Y:S01]  /*6b70*/  PRMT R2, R3, 0x7632, R2 ;  /* 0x0000763203027816 */ /* 0x000fe20000000002 */
[----:B------:R-:W-:Y:S04]  /*6b80*/  STS.U16 [R57], R5 ;  /* 0x0000000539007388 */ /* 0x000fe80000000400 */
[----:B------:R-:W-:Y:S04]  /*6b90*/  STS.U16 [R57+0x2], R6 ;  /* 0x0000020639007388 */ /* 0x000fe80000000400 */
[----:B------:R-:W-:Y:S04]  /*6ba0*/  STS.U16 [R57+0x4], R4 ;  /* 0x0000040439007388 */ /* 0x000fe80000000400 */
[----:B------:R0:W-:Y:S04]  /*6bb0*/  STS.U16 [R57+0x6], R7 ;  /* 0x0000060739007388 */ /* 0x0001e80000000400 */
[----:B------:R-:W-:Y:S04]  /*6bc0*/  STS.U16 [R57+0x8], R0 ;  /* 0x0000080039007388 */ /* 0x000fe80000000400 */
[----:B------:R-:W-:Y:S01]  /*6bd0*/  STS.U16 [R57+0xa], R8 ;  /* 0x00000a0839007388 */ /* 0x000fe20000000400 */
[----:B0-----:R-:W0:Y:S03]  /*6be0*/  LDC.64 R6, c[0x0][0x3a8] ;  /* 0x0000ea00ff067b82 */ /* 0x001e260000000a00 */
[----:B------:R-:W-:Y:S04]  /*6bf0*/  STS.U16 [R57+0xc], R3 ;  /* 0x00000c0339007388 */ /* 0x000fe80000000400 */
[----:B------:R0:W-:Y:S01]  /*6c00*/  STS.U16 [R57+0xe], R2 ;  /* 0x00000e0239007388 */ /* 0x0001e20000000400 */
[----:B------:R-:W-:-:S03]  /*6c10*/  NOP ;  /* 0x0000000000007918 */ /* 0x000fc60000000000 */
[----:B------:R-:W-:Y:S04]  /*6c20*/  LDS.U16 R9, [R48] ;  /* 0x0000000030097984 */ /* 0x000fe80000000400 */
[----:B------:R-:W-:Y:S04]  /*6c30*/  LDS.U16 R11, [R50+0x40] ;  /* 0x00004000320b7984 */ /* 0x000fe80000000400 */
[----:B------:R-:W-:Y:S01]  /*6c40*/  LDS.U16 R51, [R51+0x80] ;  /* 0x0000800033337984 */ /* 0x000fe20000000400 */
[----:B0-----:R-:W-:-:S03]  /*6c50*/  IMAD R2, R6, UR17, RZ ;  /* 0x0000001106027c24 */ /* 0x001fc6000f8e02ff */
[----:B------:R-:W-:Y:S01]  /*6c60*/  LDS.U16 R15, [R52+0xc0] ;  /* 0x0000c000340f7984 */ /* 0x000fe20000000400 */
[----:B------:R-:W-:-:S03]  /*6c70*/  IMAD R7, R7, UR16, R2 ;  /* 0x0000001007077c24 */ /* 0x000fc6000f8e0202 */
[----:B------:R-:W-:Y:S01]  /*6c80*/  LDS.U16 R53, [R53+0x100] ;  /* 0x0001000035357984 */ /* 0x000fe20000000400 */
[----:B------:R-:W-:-:S03]  /*6c90*/  IMAD.WIDE.U32 R2, R6, UR16, RZ ;  /* 0x0000001006027c25 */ /* 0x000fc6000f8e00ff */
[----:B------:R-:W-:Y:S02]  /*6ca0*/  LDS.U16 R23, [R54+0x140] ;  /* 0x0001400036177984 */ /* 0x000fe40000000400 */
[----:B------:R-:W-:Y:S02]  /*6cb0*/  IADD3 R29, R3, R7, RZ ;  /* 0x00000007031d7210 */ /* 0x000fe40007ffe0ff */
        /* <DEDUP_REMOVED lines=22> */
.L_x_15544:
[----:B------:R-:W-:Y:S05]  /*6e20*/  BSYNC B0 ;  /* 0x0000000000007941 */ /* 0x000fea0003800000 */
.L_x_15543:
[----:B------:R-:W-:Y:S01]  /*6e30*/  MOV R3, R29 ;  /* 0x0000001d00037202 */ /* 0x000fe20000000f00 */
[----:B------:R-:W-:Y:S01]  /*6e40*/  ULDC.64 UR4, c[0x0][0x3b0] ;  /* 0x0000ec0000047ab9 */ /* 0x000fe20000000a00 */
[----:B------:R-:W-:Y:S01]  /*6e50*/  ULDC.64 UR6, c[0x0][0x3f0] ;  /* 0x0000fc0000067ab9 */ /* 0x000fe20000000a00 */
[----:B------:R-:W-:Y:S01]  /*6e60*/  IMAD R4, R32, UR4, RZ ;  /* 0x0000000420047c24 */ /* 0x000fe2000f8e02ff */
[-C--:B------:R-:W-:Y:S01]  /*6e70*/  ISETP.GE.AND P5, PT, R79, R0.reuse, PT ;  /* 0x000000004f00720c */ /* 0x080fe20003fa6270 */
[----:B------:R-:W-:Y:S01]  /*6e80*/  IMAD.WIDE.U32 R2, R33, UR4, R2 ;  /* 0x0000000421027c25 */ /* 0x000fe2000f8e0002 */
[-C--:B------:R-:W-:Y:S02]  /*6e90*/  ISETP.GE.AND P0, PT, R59, R0.reuse, PT ;  /* 0x000000003b00720c */ /* 0x080fe40003f06270 */
[----:B------:R-:W-:Y:S01]  /*6ea0*/  ISETP.GE.AND P1, PT, R61, R0, PT ;  /* 0x000000003d00720c */ /* 0x000fe20003f26270 */
[----:B0-----:R-:W-:Y:S01]  /*6eb0*/  IMAD R7, R33, UR5, R4 ;  /* 0x0000000521077c24 */ /* 0x001fe2000f8e0204 */
[----:B------:R-:W-:-:S02]  /*6ec0*/  LEA R4, P4, R8, UR6, 0x1 ;  /* 0x0000000608047c11 */ /* 0x000fc4000f8808ff */
[----:B------:R-:W-:Y:S02]  /*6ed0*/  IADD3 R65, P3, R65, R2, RZ ;  /* 0x0000000241417210 */ /* 0x000fe40007f7e0ff */
[----:B------:R-:W-:Y:S02]  /*6ee0*/  LEA.HI.X R5, R8, UR7, R27, 0x1, P4 ;  /* 0x0000000708057c11 */ /* 0x000fe4000a0f0c1b */
[----:B------:R-:W-:Y:S02]  /*6ef0*/  IADD3.X R66, R66, R7, R3, P3, !PT ;  /* 0x0000000742427210 */ /* 0x000fe40001ffe403 */
[----:B------:R-:W-:Y:S02]  /*6f00*/  LEA R2, P6, R65, R4, 0x1 ;  /* 0x0000000441027211 */ /* 0x000fe400078c08ff */
        /* <DEDUP_REMOVED lines=21> */
.L_x_15519:
        /* <DEDUP_REMOVED lines=26> */
.L_x_15547:
[----:B------:R-:W-:Y:S05]  /*7200*/  BSYNC B0 ;  /* 0x0000000000007941 */ /* 0x000fea0003800000 */
.L_x_15546:
        /* <DEDUP_REMOVED lines=29> */
.L_x_15549:
[----:B------:R-:W2:Y:S02]  /*73e0*/  S2R R21, SR_TID.X ;  /* 0x0000000000157919 */ /* 0x000ea40000002100 */
.L_x_15550:
[----:B------:R-:W-:Y:S05]  /*73f0*/  BSYNC B0 ;  /* 0x0000000000007941 */ /* 0x000fea0003800000 */
.L_x_15548:
[----:B------:R-:W-:Y:S02]  /*7400*/  ULDC UR22, c[0x0][0x21c] ;  /* 0x0000870000167ab9 */ /* 0x000fe40000000800 */
[----:B--2---:R-:W-:-:S13]  /*7410*/  ISETP.GE.AND P0, PT, R21, UR22, PT ;  /* 0x0000001615007c0c */ /* 0x004fda000bf06270 */
[----:B------:R-:W-:Y:S05]  /*7420*/  @P0 EXIT ;  /* 0x000000000000094d */ /* 0x000fea0003800000 */
[----:B------:R-:W-:Y:S01]  /*7430*/  ULDC.64 UR6, c[0x0][0x248] ;  /* 0x0000920000067ab9 */ /* 0x000fe20000000a00 */
[----:B------:R-:W2:Y:S01]  /*7440*/  S2UR UR5, SR_CgaCtaId ;  /* 0x00000000000579c3 */ /* 0x000ea20000008800 */
[C---:B------:R-:W-:Y:S01]  /*7450*/  IMAD R0, R32.reuse, UR6, RZ ;  /* 0x0000000620007c24 */ /* 0x040fe2000f8e02ff */
[----:B------:R-:W-:Y:S01]  /*7460*/  ULDC.64 UR8, c[0x0][0x378] ;  /* 0x0000de0000087ab9 */ /* 0x000fe20000000a00 */
[C---:B----4-:R-:W-:Y:S01]  /*7470*/  IMAD.WIDE.U32 R16, R33.reuse, UR6, RZ ;  /* 0x0000000621107c25 */ /* 0x050fe2000f8e00ff */
        /* <DEDUP_REMOVED lines=15> */
[----:B------:R-:W-:Y:S01]  /*7570*/  IMAD R0, R32, UR8, RZ ;  /* 0x0000000820007c24 */ /* 0x000fe2000f8e02ff */
[----:B------:R-:W-:Y:S01]  /*7580*/  ULDC.64 UR16, c[0x0][0x360] ;  /* 0x0000d80000107ab9 */ /* 0x000fe20000000a00 */
[C---:B-1-3--:R-:W-:Y:S01]  /*7590*/  IMAD.WIDE.U32 R6, R33.reuse, UR6, RZ ;  /* 0x0000000621067c25 */ /* 0x04afe2000f8e00ff */
[----:B------:R-:W-:Y:S01]  /*75a0*/  ULDC UR6, c[0x0][0x0] ;  /* 0x0000000000067ab9 */ /* 0x000fe20000000800 */
[----:B------:R-:W-:Y:S01]  /*75b0*/  ULDC.64 UR18, c[0x0][0x3c8] ;  /* 0x0000f20000127ab9 */ /* 0x000fe20000000a00 */
[----:B--2---:R-:W-:Y:S01]  /*75c0*/  ULEA UR4, UR5, UR4, 0x18 ;  /* 0x0000000405047291 */ /* 0x004fe2000f8ec03f */
[C---:B-----5:R-:W-:Y:S01]  /*75d0*/  IMAD R31, R33.reuse, UR9, R0 ;  /* 0x00000009211f7c24 */ /* 0x060fe2000f8e0200 */
[----:B------:R-:W-:Y:S01]  /*75e0*/  ULDC.64 UR8, c[0x0][0x338] ;  /* 0x0000ce0000087ab9 */ /* 0x000fe20000000a00 */
[----:B------:R-:W-:Y:S01]  /*75f0*/  IMAD.WIDE.U32 R18, R33, UR10, RZ ;  /* 0x0000000a21127c25 */ /* 0x000fe2000f8e00ff */
[----:B------:R-:W-:-:S02]  /*7600*/  ULDC.64 UR20, c[0x0][0x3d0] ;  /* 0x0000f40000147ab9 */ /* 0x000fc40000000a00 */
[----:B------:R-:W-:Y:S01]  /*7610*/  IADD3 R31, R9, R31, RZ ;  /* 0x0000001f091f7210 */ /* 0x000fe20007ffe0ff */
[----:B------:R-:W-:Y:S02]  /*7620*/  IMAD R32, R32, UR8, RZ ;  /* 0x0000000820207c24 */ /* 0x000fe4000f8e02ff */
[C---:B------:R-:W-:Y:S01]  /*7630*/  IMAD R13, R33.reuse, UR11, R2 ;  /* 0x0000000b210d7c24 */ /* 0x040fe2000f8e0202 */
[----:B------:R-:W-:Y:S01]  /*7640*/  ULDC.64 UR10, c[0x0][0x340] ;  /* 0x0000d000000a7ab9 */ /* 0x000fe20000000a00 */
[C---:B------:R-:W-:Y:S02]  /*7650*/  IMAD R29, R33.reuse, UR9, R32 ;  /* 0x00000009211d7c24 */ /* 0x040fe4000f8e0220 */
[----:B------:R-:W-:Y:S01]  /*7660*/  IMAD.WIDE.U32 R10, R33, UR8, RZ ;  /* 0x00000008210a7c25 */ /* 0x000fe2000f8e00ff */
[----:B------:R-:W-:Y:S01]  /*7670*/  IADD3 R33, R7, R3, RZ ;  /* 0x0000000307217210 */ /* 0x000fe20007ffe0ff */
[----:B------:R-:W-:Y:S01]  /*7680*/  ULDC.64 UR8, c[0x0][0x380] ;  /* 0x0000e00000087ab9 */ /* 0x000fe20000000a00 */
[----:B------:R-:W-:-:S02]  /*7690*/  IADD3 R41, R19, R13, RZ ;  /* 0x0000000d13297210 */ /* 0x000fc40007ffe0ff */
[----:B------:R-:W-:-:S07]  /*76a0*/  IADD3 R29, R11, R29, RZ ;  /* 0x0000001d0b1d7210 */ /* 0x000fce0007ffe0ff */
.L_x_15552:
        /* <DEDUP_REMOVED lines=64> */
.L_x_15551:
[----:B------:R-:W-:Y:S05]  /*7ab0*/  EXIT ;  /* 0x000000000000794d */ /* 0x000fea0003800000 */
.L_x_15553:
        /* <DEDUP_REMOVED lines=12> */
.L_x_18997:


//--------------------- .text._Z25selective_scan_bwd_kernelI32Selective_Scan_bwd_kernel_traitsILi32ELi8ELb0ELb0ELb0ELb1ELb0EN3c104HalfENS1_7complexIfEEEEv12SSMParamsBwd --------------------------
	.section	.text._Z25selective_scan_bwd_kernelI32Selective_Scan_bwd_kernel_traitsILi32ELi8ELb0ELb0ELb0ELb1ELb0EN3c104HalfENS1_7complexIfEEEEv12SSMParamsBwd,"ax",@progbits
	.align	128
        .global         _Z25selective_scan_bwd_kernelI32Selective_Scan_bwd_kernel_traitsILi32ELi8ELb0ELb0ELb0ELb1ELb0EN3c104HalfENS1_7complexIfEEEEv12SSMParamsBwd
        .type           _Z25selective_scan_bwd_kernelI32Selective_Scan_bwd_kernel_traitsILi32ELi8ELb0ELb0ELb0ELb1ELb0EN3c104HalfENS1_7complexIfEEEEv12SSMParamsBwd,@function
        .size           _Z25selective_scan_bwd_kernelI32Selective_Scan_bwd_kernel_traitsILi32ELi8ELb0ELb0ELb0ELb1ELb0EN3c104HalfENS1_7complexIfEEEEv12SSMParamsBwd,(.L_x_18998 - _Z25selective_scan_bwd_kernelI32Selective_Scan_bwd_kernel_traitsILi32ELi8ELb0ELb0ELb0ELb1ELb0EN3c104HalfENS1_7complexIfEEEEv12SSMParamsBwd)
        .other          _Z25selective_scan_bwd_kernelI32Selective_Scan_bwd_kernel_traitsILi32ELi8ELb0ELb0ELb0ELb1ELb0EN3c104HalfENS1_7complexIfEEEEv12SSMParamsBwd,@"STO_CUDA_ENTRY STV_DEFAULT"
_Z25selective_scan_bwd_kernelI32Selective_Scan_bwd_kernel_traitsILi32ELi8ELb0ELb0ELb0ELb1ELb0EN3c104HalfENS1_7complexIfEEEEv12SSMParamsBwd:
.text._Z25selective_scan_bwd_kernelI32Selective_Scan_bwd_kernel_traitsILi32ELi8ELb0ELb0ELb0ELb1ELb0EN3c104HalfENS1_7complexIfEEEEv12SSMParamsBwd:
        /* <DEDUP_REMOVED lines=14> */
[----:B------:R-:W1:Y:S01]  /*00e0*/  LDC R25, c[0x0][0x224] ;  /* 0x00008900ff197b82 */ /* 0x000e620000000800 */
[----:B---3--:R-:W-:-:S05]  /*00f0*/  ISETP.NE.U32.AND P1, PT, R4, RZ, PT ;  /* 0x000000ff0400720c */ /* 0x008fca0003f25070 */
[C---:B------:R-:W-:Y:S02]  /*0100*/  @P0 LEA R2, P2, R28.reuse, R2, 0x2 ;  /* 0x000000021c020211 */ /* 0x040fe400078410ff */
[----:B------:R-:W3:Y:S01]  /*0110*/  LDC.64 R6, c[0x0][0x288] ;  /* 0x0000a200ff067b82 */ /* 0x000ee20000000a00 */
        /* <DEDUP_REMOVED lines=8> */
[----:B------:R-:W-:Y:S01]  /*01a0*/  UIMAD.WIDE.U32 UR4, UR16, UR6, URZ ;  /* 0x00000006100472a5 */ /* 0x000fe2000f8e003f */
[----:B------:R-:W-:Y:S01]  /*01b0*/  @P1 LEA R4, P3, R28, R4, 0x2 ;  /* 0x000000041c041211 */ /* 0x000fe200078610ff */
[----:B------:R-:W-:-:S05]  /*01c0*/  UIMAD UR6, UR17, UR6, URZ ;  /* 0x00000006110672a4 */ /* 0x000fca000f8e023f */
[----:B------:R-:W0:Y:S01]  /*01d0*/  LDC.64 R12, c[0x0][0x298] ;  /* 0x0000a600ff0c7b82 */ /* 0x000e220000000a00 */
[----:B------:R-:W-:-:S07]  /*01e0*/  UIMAD UR8, UR16, UR7, UR6 ;  /* 0x00000007100872a4 */ /* 0x000fce000f8e0206 */
[----:B------:R-:W0:Y:S01]  /*01f0*/  LDC.64 R14, c[0x0][0x330] ;  /* 0x0000cc00ff0e7b82 */ /* 0x000e220000000a00 */
[----:B------:R-:W-:Y:S01]  /*0200*/  UIMAD UR9, UR17, UR10, URZ ;  /* 0x0000000a110972a4 */ /* 0x000fe2000f8e023f */
[----:B-1----:R-:W-:Y:S01]  /*0210*/  SHF.L.U32 R32, R25, 0x8, RZ ;  /* 0x0000000819207819 */ /* 0x002fe200000006ff */
[----:B------:R-:W-:Y:S01]  /*0220*/  UIMAD.WIDE.U32 UR6, UR16, UR10, URZ ;  /* 0x0000000a100672a5 */ /* 0x000fe2000f8e003f */
[----:B------:R-:W-:Y:S01]  /*0230*/  @P1 LEA.HI.X R5, R28, R5, R29, 0x2, P3 ;  /* 0x000000051c051211 */ /* 0x000fe200018f141d */
[----:B------:R-:W-:-:S03]  /*0240*/  UIADD3 UR5, UR5, UR8, URZ ;  /* 0x0000000805057290 */ /* 0x000fc6000fffe03f */
[----:B------:R-:W1:Y:S01]  /*0250*/  @P0 LDC R17, c[0x0][0x214] ;  /* 0x00008500ff110b82 */ /* 0x000e620000000800 */
[----:B------:R-:W-:Y:S01]  /*0260*/  UIMAD UR10, UR16, UR11, UR9 ;  /* 0x0000000b100a72a4 */ /* 0x000fe2000f8e0209 */
[CC--:B---3--:R-:W-:Y:S01]  /*0270*/  IMAD R0, R29.reuse, R6.reuse, RZ ;  /* 0x000000061d007224 */ /* 0x0c8fe200078e02ff */
[----:B------:R-:W-:Y:S01]  /*0280*/  UIMAD UR11, UR17, UR12, URZ ;  /* 0x0000000c110b72a4 */ /* 0x000fe2000f8e023f */
[----:B----4-:R-:W-:Y:S01]  /*0290*/  IMAD.WIDE.U32 R2, R28, R6, UR4 ;  /* 0x000000041c027e25 */ /* 0x010fe2000f8e0006 */
[----:B------:R-:W-:Y:S01]  /*02a0*/  UIADD3 UR7, UR7, UR10, URZ ;  /* 0x0000000a07077290 */ /* 0x000fe2000fffe03f */
[----:B------:R-:W-:Y:S01]  /*02b0*/  IADD3 R9, R32, -0x100, RZ ;  /* 0xffffff0020097810 */ /* 0x000fe20007ffe0ff */
[----:B------:R-:W-:Y:S01]  /*02c0*/  UIMAD.WIDE.U32 UR8, UR16, UR12, URZ ;  /* 0x0000000c100872a5 */ /* 0x000fe2000f8e003f */
[----:B------:R-:W3:Y:S01]  /*02d0*/  @P0 LDC R27, c[0x0][0x21c] ;  /* 0x00008700ff1b0b82 */ /* 0x000ee20000000800 */
[----:B------:R-:W-:Y:S01]  /*02e0*/  UIMAD UR11, UR16, UR13, UR11 ;  /* 0x0000000d100b72a4 */ /* 0x000fe2000f8e020b */
[----:B------:R4:W5:Y:S01]  /*02f0*/  @P1 LDG.E R31, desc[UR14][R4.64] ;  /* 0x0000000e041f1981 */ /* 0x000962000c1e1900 */
[----:B------:R-:W-:Y:S01]  /*0300*/  IMAD R0, R28, R7, R0 ;  /* 0x000000071c007224 */ /* 0x000fe200078e0200 */
[----:B--2---:R-:W-:Y:S01]  /*0310*/  ISETP.NE.U32.AND P1, PT, R20, RZ, PT ;  /* 0x000000ff1400720c */ /* 0x004fe20003f25070 */
[----:B0-----:R-:W-:Y:S01]  /*0320*/  IMAD R8, R29, R12, RZ ;  /* 0x0000000c1d087224 */ /* 0x001fe200078e02ff */
[----:B------:R-:W-:-:S02]  /*0330*/  ISETP.NE.U32.AND P2, PT, R22, RZ, PT ;  /* 0x000000ff1600720c */ /* 0x000fc40003f45070 */
[----:B------:R-:W0:Y:S01]  /*0340*/  LDC.64 R34, c[0x0][0x2f0] ;  /* 0x0000bc00ff227b82 */ /* 0x000e220000000a00 */
[----:B------:R-:W-:Y:S01]  /*0350*/  UIADD3 UR9, UR9, UR11, URZ ;  /* 0x0000000b09097290 */ /* 0x000fe2000fffe03f */
[----:B------:R-:W-:Y:S02]  /*0360*/  SHF.R.S32.HI R11, RZ, 0x1f, R9 ;  /* 0x0000001fff0b7819 */ /* 0x000fe40000011409 */
[----:B------:R-:W-:Y:S01]  /*0370*/  IADD3 R39, P3, R9, R2, RZ ;  /* 0x0000000209277210 */ /* 0x000fe20007f7e0ff */
[----:B----4-:R-:W-:-:S03]  /*0380*/  IMAD.WIDE.U32 R4, R28, R12, UR6 ;  /* 0x000000061c047e25 */ /* 0x010fc6000f8e000c */
[----:B------:R-:W2:Y:S01]  /*0390*/  LDC.64 R36, c[0x0][0x2f8] ;  /* 0x0000be00ff247b82 */ /* 0x000ea20000000a00 */
[----:B------:R-:W-:-:S07]  /*03a0*/  ISETP.NE.AND.EX P1, PT, R21, RZ, PT, P1 ;  /* 0x000000ff1500720c */ /* 0x000fce0003f25310 */
[----:B------:R-:W4:Y:S01]  /*03b0*/  LDC.64 R42, c[0x0][0x3b8] ;  /* 0x0000ee00ff2a7b82 */ /* 0x000f220000000a00 */
[----:B------:R-:W-:Y:S01]  /*03c0*/  ISETP.NE.AND.EX P2, PT, R23, RZ, PT, P2 ;  /* 0x000000ff1700720c */ /* 0x000fe20003f45320 */
[----:B------:R-:W-:Y:S01]  /*03d0*/  IMAD R8, R28, R13, R8 ;  /* 0x0000000d1c087224 */ /* 0x000fe200078e0208 */
[----:B------:R-:W-:-:S05]  /*03e0*/  IADD3.X R2, R11, R3, R0, P3, !PT ;  /* 0x000000030b027210 */ /* 0x000fca0001ffe400 */
[----:B------:R-:W4:Y:S01]  /*03f0*/  @P0 LDC.64 R18, c[0x0][0x310] ;  /* 0x0000c400ff120b82 */ /* 0x000f220000000a00 */
        /* <DEDUP_REMOVED lines=8> */
[----:B-1----:R-:W-:Y:S01]  /*0480*/  @P0 IMAD R0, R17, UR16, R28 ;  /* 0x0000001011000c24 */ /* 0x002fe2000f8e021c */
[----:B------:R-:W-:-:S02]  /*0490*/  CS2R R14, SRZ ;  /* 0x00000000000e7805 */ /* 0x000fc4000001ff00 */
[----:B------:R-:W-:Y:S01]  /*04a0*/  IADD3.X R6, R11, R7, R10, P4, !PT ;  /* 0x000000070b067210 */ /* 0x000fe200027fe40a */
[----:B------:R-:W-:Y:S01]  /*04b0*/  @P0 IMAD R0, R0, R25, RZ ;  /* 0x0000001900000224 */ /* 0x000fe200078e02ff */
[C---:B------:R-:W-:Y:S02]  /*04c0*/  @P1 LEA R16, P4, R28.reuse, R20, 0x2 ;  /* 0x000000141c101211 */ /* 0x040fe400078810ff */
[----:B------:R-:W-:Y:S01]  /*04d0*/  @P2 LEA R14, P5, R28, R22, 0x2 ;  /* 0x000000161c0e2211 */ /* 0x000fe200078a10ff */
[----:B---3--:R-:W-:Y:S01]  /*04e0*/  @P0 IMAD R3, R0, R27, RZ ;  /* 0x0000001b00030224 */ /* 0x008fe200078e02ff */
[----:B------:R-:W-:Y:S02]  /*04f0*/  MOV R17, RZ ;  /* 0x000000ff00117202 */ /* 0x000fe40000000f00 */
[C-C-:B------:R-:W-:Y:S02]  /*0500*/  @P1 LEA.HI.X R17, R28.reuse, R21, R29.reuse, 0x2, P4 ;  /* 0x000000151c111211 */ /* 0x140fe400020f141d */
[----:B------:R-:W-:-:S02]  /*0510*/  @P2 LEA.HI.X R15, R28, R23, R29, 0x2, P5 ;  /* 0x000000171c0f2211 */ /* 0x000fc400028f141d */
[----:B0-----:R-:W-:Y:S02]  /*0520*/  LEA R38, P1, R39, R34, 0x1 ;  /* 0x0000002227267211 */ /* 0x001fe400078208ff */
[----:B--2---:R-:W-:Y:S02]  /*0530*/  LEA R40, P2, R41, R36, 0x1 ;  /* 0x0000002429287211 */ /* 0x004fe400078408ff */
[----:B----4-:R-:W-:Y:S01]  /*0540*/  LEA R42, P4, R9, R42, 0x1 ;  /* 0x0000002a092a7211 */ /* 0x010fe200078808ff */
        /* <DEDUP_REMOVED lines=15> */
.L_x_15591:
[----:B0-----:R-:W0:Y:S01]  /*0640*/  LDC R0, c[0x0][0x224] ;  /* 0x00008900ff007b82 */ /* 0x001e220000000800 */
[----:B------:R-:W-:Y:S01]  /*0650*/  LOP3.LUT R53, R44, 0x1f, R35, 0xf8, !PT ;  /* 0x0000001f2c357812 */ /* 0x000fe200078ef823 */
[----:B------:R-:W-:Y:S01]  /*0660*/  ULDC UR4, c[0x0][0x218] ;  /* 0x0000860000047ab9 */ /* 0x000fe20000000800 */
[----:B------:R-:W-:Y:S02]  /*0670*/  PRMT R5, RZ, 0x7610, R5 ;  /* 0x00007610ff057816 */ /* 0x000fe40000000005 */
[C---:B------:R-:W-:Y:S01]  /*0680*/  LOP3.LUT R46, R53.reuse, 0x20, RZ, 0xfc, !PT ;  /* 0x00000020352e7812 */ /* 0x040fe200078efcff */
[C---:B------:R-:W-:Y:S01]  /*0690*/  IMAD.WIDE R2, R53.reuse, 0x2, R38 ;  /* 0x0000000235027825 */ /* 0x040fe200078e0226 */
[C---:B------:R-:W-:Y:S02]  /*06a0*/  LOP3.LUT R47, R53.reuse, 0x40, RZ, 0xfc, !PT ;  /* 0x00000040352f7812 */ /* 0x040fe400078efcff */
[----:B------:R-:W-:Y:S02]  /*06b0*/  PRMT R7, RZ, 0x7610, R7 ;  /* 0x00007610ff077816 */ /* 0x000fe40000000007 */
[----:B------:R-:W-:-:S02]  /*06c0*/  LOP3.LUT R52, R53, 0x60, RZ, 0xfc, !PT ;  /* 0x0000006035347812 */ /* 0x000fc400078efcff */
[C---:B------:R-:W-:Y:S02]  /*06d0*/  LOP3.LUT R51, R53.reuse, 0x80, RZ, 0xfc, !PT ;  /* 0x0000008035337812 */ /* 0x040fe400078efcff */
[----:B------:R-:W-:Y:S02]  /*06e0*/  LOP3.LUT R50, R53, 0xa0, RZ, 0xfc, !PT ;  /* 0x000000a035327812 */ /* 0x000fe400078efcff */
[----:B0-----:R-:W-:Y:S02]  /*06f0*/  IADD3 R45, -R37, R0, RZ ;  /* 0x00000000252d7210 */ /* 0x001fe40007ffe1ff */
[----:B------:R-:W-:Y:S02]  /*0700*/  PRMT R0, RZ, 0x7610, R0 ;  /* 0x00007610ff007816 */ /* 0x000fe40000000000 */
[----:B------:R-:W-:-:S04]  /*0710*/  LEA R64, R45, 0xffffff00, 0x8 ;  /* 0xffffff002d407811 */ /* 0x000fc800078e40ff */
[----:B------:R-:W-:-:S04]  /*0720*/  IADD3 R22, -R64, UR4, RZ ;  /* 0x0000000440167c10 */ /* 0x000fc8000fffe1ff */
[-C--:B------:R-:W-:Y:S01]  /*0730*/  ISETP.GE.AND P0, PT, R53, R22.reuse, PT ;  /* 0x000000163500720c */ /* 0x080fe20003f06270 */
[----:B------:R-:W-:Y:S01]  /*0740*/  BAR.SYNC.DEFER_BLOCKING 0x0 ;  /* 0x0000000000007b1d */ /* 0x000fe20000010000 */
[-C--:B------:R-:W-:Y:S02]  /*0750*/  ISETP.GE.AND P1, PT, R46, R22.reuse, PT ;  /* 0x000000162e00720c */ /* 0x080fe40003f26270 */
[-C--:B------:R-:W-:Y:S02]  /*0760*/  ISETP.GE.AND P2, PT, R47, R22.reuse, PT ;  /* 0x000000162f00720c */ /* 0x080fe40003f46270 */
[C---:B------:R-:W-:Y:S02]  /*0770*/  LOP3.LUT R49, R53.reuse, 0xc0, RZ, 0xfc, !PT ;  /* 0x000000c035317812 */ /* 0x040fe400078efcff */
[----:B------:R-:W-:Y:S02]  /*0780*/  LOP3.LUT R48, R53, 0xe0, RZ, 0xfc, !PT ;  /* 0x000000e035307812 */ /* 0x000fe400078efcff */
[----:B------:R-:W-:-:S02]  /*0790*/  ISETP.GE.AND P3, PT, R49, R22, PT ;  /* 0x000000163100720c */ /* 0x000fc40003f66270 */
        /* <DEDUP_REMOVED lines=8> */
[----:B------:R-:W-:Y:S02]  /*0820*/  ISETP.GE.AND P2, PT, R50, R22, PT ;  /* 0x000000163200720c */ /* 0x000fe40003f46270 */
        /* <DEDUP_REMOVED lines=8> */
[----:B------:R-:W1:Y:S01]  /*08b0*/  S2UR UR5, SR_CgaCtaId ;  /* 0x00000000000579c3 */ /* 0x000e620000008800 */
[----:B------:R-:W-:Y:S01]  /*08c0*/  UMOV UR4, 0x400 ;  /* 0x0000040000047882 */ /* 0x000fe20000000000 */
[----:B------:R-:W-:-:S02]  /*08d0*/  IADD3 R21, R36, 0x20, RZ ;  /* 0x0000002024157810 */ /* 0x000fc40007ffe0ff */
[C---:B------:R-:W-:Y:S02]  /*08e0*/  IADD3 R23, R36.reuse, 0x40, RZ ;  /* 0x0000004024177810 */ /* 0x040fe40007ffe0ff */
[CC--:B------:R-:W-:Y:S02]  /*08f0*/  LEA.HI.SX32 R13, R36.reuse, R36.reuse, 0x1b ;  /* 0x00000024240d7211 */ /* 0x0c0fe400078fdaff */
[-C--:B------:R-:W-:Y:S02]  /*0900*/  LEA.HI.SX32 R21, R21, R36.reuse, 0x1b ;  /* 0x0000002415157211 */ /* 0x080fe400078fdaff */
[----:B------:R-:W-:Y:S02]  /*0910*/  LEA.HI.SX32 R23, R23, R36, 0x1b ;  /* 0x0000002417177211 */ /* 0x000fe400078fdaff */
[C---:B0-----:R-:W-:Y:S02]  /*0920*/  IADD3 R3, R36.reuse, 0x60, RZ ;  /* 0x0000006024037810 */ /* 0x041fe40007ffe0ff */
[----:B------:R-:W-:-:S02]  /*0930*/  IADD3 R25, R36, 0xe0, RZ ;  /* 0x000000e024197810 */ /* 0x000fc40007ffe0ff */
[-C--:B------:R-:W-:Y:S02]  /*0940*/  LEA.HI.SX32 R3, R3, R36.reuse, 0x1b ;  /* 0x0000002403037211 */ /* 0x080fe400078fdaff */
[----:B------:R-:W-:Y:S02]  /*0950*/  LEA.HI.SX32 R25, R25, R36, 0x1b ;  /* 0x0000002419197211 */ /* 0x000fe400078fdaff */
[-C--:B------:R-:W-:Y:S02]  /*0960*/  ISETP.GE.AND P6, PT, R53, R22.reuse, PT ;  /* 0x000000163500720c */ /* 0x080fe40003fc6270 */
[-C--:B------:R-:W-:Y:S01]  /*0970*/  ISETP.GE.AND P0, PT, R46, R22.reuse, PT ;  /* 0x000000162e00720c */ /* 0x080fe20003f06270 */
[----:B-1----:R-:W-:Y:S01]  /*0980*/  ULEA UR4, UR5, UR4, 0x18 ;  /* 0x0000000405047291 */ /* 0x002fe2000f8ec03f */
[-C--:B------:R-:W-:Y:S02]  /*0990*/  ISETP.GE.AND P1, PT, R47, R22.reuse, PT ;  /* 0x000000162f00720c */ /* 0x080fe40003f26270 */
[----:B------:R-:W-:-:S02]  /*09a0*/  ISETP.GE.AND P2, PT, R52, R22, PT ;  /* 0x000000163400720c */ /* 0x000fc40003f46270 */
[-C--:B------:R-:W-:Y:S02]  /*09b0*/  ISETP.GE.AND P3, PT, R51, R22.reuse, PT ;  /* 0x000000163300720c */ /* 0x080fe40003f66270 */
[----:B------:R-:W-:Y:S02]  /*09c0*/  MOV R66, UR4 ;  /* 0x0000000400427c02 */ /* 0x000fe40008000f00 */
[----:B------:R-:W-:Y:S02]  /*09d0*/  ISETP.GE.AND P4, PT, R50, R22, PT ;  /* 0x000000163200720c */ /* 0x000fe40003f86270 */
[-C--:B------:R-:W-:Y:S02]  /*09e0*/  LEA R54, R13, R66.reuse, 0x1 ;  /* 0x000000420d367211 */ /* 0x080fe400078e08ff */
[----:B------:R-:W-:Y:S02]  /*09f0*/  LEA R55, R21, R66, 0x1 ;  /* 0x0000004215377211 */ /* 0x000fe400078e08ff */
[----:B------:R-:W-:-:S02]  /*0a00*/  IADD3 R13, R36, 0x80, RZ ;  /* 0x00000080240d7810 */ /* 0x000fc40007ffe0ff */
[----:B------:R-:W-:Y:S02]  /*0a10*/  LEA R56, R23, R66, 0x1 ;  /* 0x0000004217387211 */ /* 0x000fe400078e08ff */
[C---:B------:R-:W-:Y:S02]  /*0a20*/  IADD3 R21, R36.reuse, 0xa0, RZ ;  /* 0x000000a024157810 */ /* 0x040fe40007ffe0ff */
[----:B------:R-:W-:Y:S02]  /*0a30*/  IADD3 R23, R36, 0xc0, RZ ;  /* 0x000000c024177810 */ /* 0x000fe40007ffe0ff */
[-C--:B------:R-:W-:Y:S02]  /*0a40*/  LEA.HI.SX32 R13, R13, R36.reuse, 0x1b ;  /* 0x000000240d0d7211 */ /* 0x080fe400078fdaff */
[-C--:B------:R-:W-:Y:S02]  /*0a50*/  LEA.HI.SX32 R21, R21, R36.reuse, 0x1b ;  /* 0x0000002415157211 */ /* 0x080fe400078fdaff */
[----:B------:R-:W-:-:S02]  /*0a60*/  LEA.HI.SX32 R23, R23, R36, 0x1b ;  /* 0x0000002417177211 */ /* 0x000fc400078fdaff */
[-C--:B------:R-:W-:Y:S02]  /*0a70*/  LEA R57, R3, R66.reuse, 0x1 ;  /* 0x0000004203397211 */ /* 0x080fe400078e08ff */
[-C--:B------:R-:W-:Y:S01]  /*0a80*/  LEA R58, R13, R66.reuse, 0x1 ;  /* 0x000000420d3a7211 */ /* 0x080fe200078e08ff */
[----:B------:R-:W-:Y:S01]  /*0a90*/  IMAD.WIDE R12, R53, 0x2, R40 ;  /* 0x00000002350c7825 */ /* 0x000fe200078e0228 */
[-C--:B------:R-:W-:Y:S02]  /*0aa0*/  LEA R59, R21, R66.reuse, 0x1 ;  /* 0x00000042153b7211 */ /* 0x080fe400078e08ff */
[-C--:B------:R-:W-:Y:S02]  /*0ab0*/  LEA R60, R23, R66.reuse, 0x1 ;  /* 0x00000042173c7211 */ /* 0x080fe400078e08ff */
[----:B------:R-:W-:Y:S02]  /*0ac0*/  LEA R61, R25, R66, 0x1 ;  /* 0x00000042193d7211 */ /* 0x000fe400078e08ff */
[----:B------:R-:W-:-:S02]  /*0ad0*/  ISETP.GE.AND P5, PT, R49, R22, PT ;  /* 0x000000163100720c */ /* 0x000fc40003fa6270 */
[----:B------:R-:W-:Y:S02]  /*0ae0*/  PRMT R10, RZ, 0x7610, R10 ;  /* 0x00007610ff0a7816 */ /* 0x000fe4000000000a */
[----:B------:R-:W-:Y:S02]  /*0af0*/  PRMT R20, RZ, 0x7610, R20 ;  /* 0x00007610ff147816 */ /* 0x000fe40000000014 */
[----:B------:R-:W-:Y:S01]  /*0b00*/  PRMT R21, RZ, 0x7610, R21 ;  /* 0x00007610ff157816 */ /* 0x000fe20000000015 */
[----:B--2---:R0:W-:Y:S04]  /*0b10*/  STS.U16 [R54], R5 ;  /* 0x0000000536007388 */ /* 0x0041e80000000400 */
[----:B---3--:R1:W-:Y:S04]  /*0b20*/  STS.U16 [R55+0x40], R0 ;  /* 0x0000400037007388 */ /* 0x0083e80000000400 */
[----:B----4-:R2:W-:Y:S01]  /*0b30*/  STS.U16 [R56+0x80], R7 ;  /* 0x0000800738007388 */ /* 0x0105e20000000400 */
[----:B0-----:R-:W-:-:S02]  /*0b40*/  PRMT R5, RZ, 0x7610, R5 ;  /* 0x00007610ff057816 */ /* 0x001fc40000000005 */
[----:B-1----:R-:W-:Y:S01]  /*0b50*/  SHF.L.U32 R0, R36, 0x3, RZ ;  /* 0x0000000324007819 */ /* 0x002fe200000006ff */
[----:B------:R0:W-:Y:S03]  /*0b60*/  STS.U16 [R57+0xc0], R4 ;  /* 0x0000c00439007388 */ /* 0x0001e60000000400 */
[----:B------:R-:W-:Y:S01]  /*0b70*/  LEA.HI.SX32 R3, R0, R0, 0x1b ;  /* 0x0000000000037211 */ /* 0x000fe200078fdaff */
[----:B------:R1:W-:Y:S01]  /*0b80*/  STS.U16 [R58+0x100], R9 ;  /* 0x000100093a007388 */ /* 0x0003e20000000400 */
[----:B--2---:R-:W-:Y:S02]  /*0b90*/  PRMT R7, RZ, 0x7610, R7 ;  /* 0x00007610ff077816 */ /* 0x004fe40000000007 */
[----:B------:R-:W-:Y:S01]  /*0ba0*/  LEA R62, R3, R66, 0x1 ;  /* 0x00000042033e7211 */ /* 0x000fe200078e08ff */
[----:B------:R-:W-:Y:S01]  /*0bb0*/  STS.U16 [R59+0x140], R6 ;  /* 0x000140063b007388 */ /* 0x000fe20000000400 */
[----:B------:R-:W-:-:S02]  /*0bc0*/  PRMT R0, RZ, 0x7610, R0 ;  /* 0x00007610ff007816 */ /* 0x000fc40000000000 */
[----:B0-----:R-:W-:Y:S01]  /*0bd0*/  PRMT R4, RZ, 0x7610, R4 ;  /* 0x00007610ff047816 */ /* 0x001fe20000000004 */
[----:B------:R-:W-:Y:S01]  /*0be0*/  STS.U16 [R60+0x180], R11 ;  /* 0x0001800b3c007388 */ /* 0x000fe20000000400 */
[----:B-1----:R-:W-:-:S03]  /*0bf0*/  PRMT R9, RZ, 0x7610, R9 ;  /* 0x00007610ff097816 */ /* 0x002fc60000000009 */
        /* <DEDUP_REMOVED lines=12> */
[----:B------:R-:W-:-:S03]  /*0cc0*/  ISETP.GE.AND P6, PT, R48, R22, PT ;  /* 0x000000163000720c */ /* 0x000fc60003fc6270 */
[----:B------:R-:W3:Y:S01]  /*0cd0*/  @!P0 LDG.E.U16 R10, desc[UR14][R12.64+0x40] ;  /* 0x0000400e0c0a8981 */ /* 0x000ee2000c1e1500 */
[----:B------:R-:W-:-:S03]  /*0ce0*/  P2R R24, PR, RZ, 0x1 ;  /* 0x00000001ff187803 */ /* 0x000fc60000000000 */
[----:B------:R-:W4:Y:S04]  /*0cf0*/  @!P1 LDG.E.U16 R7, desc[UR14][R12.64+0x80] ;  /* 0x0000800e0c079981 */ /* 0x000f28000c1e1500 */
[----:B------:R-:W4:Y:S04]  /*0d00*/  @!P2 LDG.E.U16 R20, desc[UR14][R12.64+0xc0] ;  /* 0x0000c00e0c14a981 */ /* 0x000f28000c1e1500 */
[----:B------:R-:W4:Y:S04]  /*0d10*/  @!P3 LDG.E.U16 R21, desc[UR14][R12.64+0x100] ;  /* 0x0001000e0c15b981 */ /* 0x000f28000c1e1500 */
[----:B------:R-:W4:Y:S04]  /*0d20*/  @!P4 LDG.E.U16 R4, desc[UR14][R12.64+0x140] ;  /* 0x0001400e0c04c981 */ /* 0x000f28000c1e1500 */
[----:B------:R-:W4:Y:S04]  /*0d30*/  @!P5 LDG.E.U16 R9, desc[UR14][R12.64+0x180] ;  /* 0x0001800e0c09d981 */ /* 0x000f28000c1e1500 */
[----:B------:R-:W4:Y:S01]  /*0d40*/  @!P6 LDG.E.U16 R0, desc[UR14][R12.64+0x1c0] ;  /* 0x0001c00e0c00e981 */ /* 0x000f22000c1e1500 */
[C---:B------:R-:W-:Y:S01]  /*0d50*/  ISETP.GE.AND P0, PT, R53.reuse, R22, PT ;  /* 0x000000163500720c */ /* 0x040fe20003f06270 */
[----:B------:R-:W-:Y:S01]  /*0d60*/  IMAD.WIDE R2, R53, 0x2, R42 ;  /* 0x0000000235027825 */ /* 0x000fe200078e022a */
[----:B------:R-:W-:-:S02]  /*0d70*/  PRMT R23, RZ, 0x7610, R23 ;  /* 0x00007610ff177816 */ /* 0x000fc40000000017 */
[----:B------:R-:W-:Y:S02]  /*0d80*/  PRMT R22, RZ, 0x7610, R22 ;  /* 0x00007610ff167816 */ /* 0x000fe40000000016 */
[----:B------:R-:W-:Y:S02]  /*0d90*/  PRMT R25, RZ, 0x7610, R25 ;  /* 0x00007610ff197816 */ /* 0x000fe40000000019 */
[----:B------:R-:W-:Y:S02]  /*0da0*/  PRMT R27, RZ, 0x7610, R27 ;  /* 0x00007610ff1b7816 */ /* 0x000fe4000000001b */
[----:B------:R-:W-:Y:S01]  /*0db0*/  PRMT R26, RZ, 0x7610, R26 ;  /* 0x00007610ff1a7816 */ /* 0x000fe2000000001a */
[----:B--2---:R-:W-:Y:S04]  /*0dc0*/  STS.U16 [R54], R5 ;  /* 0x0000000536007388 */ /* 0x004fe80000000400 */
[----:B---3--:R-:W-:Y:S04]  /*0dd0*/  STS.U16 [R55+0x40], R10 ;  /* 0x0000400a37007388 */ /* 0x008fe80000000400 */
[----:B----4-:R-:W-:Y:S04]  /*0de0*/  STS.U16 [R56+0x80], R7 ;  /* 0x0000800738007388 */ /* 0x010fe80000000400 */
[----:B------:R-:W-:Y:S04]  /*0df0*/  STS.U16 [R57+0xc0], R20 ;  /* 0x0000c01439007388 */ /* 0x000fe80000000400 */
[----:B------:R-:W-:Y:S04]  /*0e00*/  STS.U16 [R58+0x100], R21 ;  /* 0x000100153a007388 */ /* 0x000fe80000000400 */
[----:B------:R0:W-:Y:S04]  /*0e10*/  STS.U16 [R59+0x140], R4 ;  /* 0x000140043b007388 */ /* 0x0001e80000000400 */
[----:B------:R-:W-:Y:S04]  /*0e20*/  STS.U16 [R60+0x180], R9 ;  /* 0x000180093c007388 */ /* 0x000fe80000000400 */
[----:B------:R1:W-:Y:S01]  /*0e30*/  STS.U16 [R61+0x1c0], R0 ;  /* 0x0001c0003d007388 */ /* 0x0003e20000000400 */
[----:B------:R-:W-:-:S03]  /*0e40*/  NOP ;  /* 0x0000000000007918 */ /* 0x000fc60000000000 */
[----:B------:R-:W2:Y:S01]  /*0e50*/  LDS.U16 R6, [R62] ;  /* 0x000000003e067984 */ /* 0x000ea20000000400 */
[----:B0-----:R-:W-:Y:S02]  /*0e60*/  PRMT R4, RZ, 0x7610, R4 ;  /* 0x00007610ff047816 */ /* 0x001fe40000000004 */
[----:B------:R-:W-:Y:S01]  /*0e70*/  PRMT R5, RZ, 0x7610, R5 ;  /* 0x00007610ff057816 */ /* 0x000fe20000000005 */
[----:B------:R-:W0:Y:S01]  /*0e80*/  LDS.U16 R7, [R62+0x2] ;  /* 0x000002003e077984 */ /* 0x000e220000000400 */
[----:B-1----:R-:W1:Y:S03]  /*0e90*/  LDC R0, c[0x0][0x21c] ;  /* 0x00008700ff007b82 */ /* 0x002e660000000800 */
[----:B------:R-:W3:Y:S04]  /*0ea0*/  LDS.U16 R8, [R62+0x4] ;  /* 0x000004003e087984 */ /* 0x000ee80000000400 */
[----:B------:R-:W4:Y:S04]  /*0eb0*/  LDS.U16 R10, [R62+0x6] ;  /* 0x000006003e0a7984 */ /* 0x000f280000000400 */
[----:B------:R-:W1:Y:S04]  /*0ec0*/  LDS.U16 R11, [R62+0x8] ;  /* 0x000008003e0b7984 */ /* 0x000e680000000400 */
[----:B------:R-:W1:Y:S04]  /*0ed0*/  LDS.U16 R20, [R62+0xa] ;  /* 0x00000a003e147984 */ /* 0x000e680000000400 */
[----:B------:R-:W1:Y:S04]  /*0ee0*/  LDS.U16 R9, [R62+0xc] ;  /* 0x00000c003e097984 */ /* 0x000e680000000400 */
[----:B------:R-:W1:Y:S01]  /*0ef0*/  LDS.U16 R21, [R62+0xe] ;  /* 0x00000e003e157984 */ /* 0x000e620000000400 */
[----:B------:R-:W-:Y:S06]  /*0f00*/  BAR.SYNC.DEFER_BLOCKING 0x0 ;  /* 0x0000000000007b1d */ /* 0x000fec0000010000 */
[----:B------:R-:W4:Y:S01]  /*0f10*/  @!P0 LDG.E.U16 R23, desc[UR14][R2.64] ;  /* 0x0000000e02178981 */ /* 0x000f22000c1e1500 */
[----:B------:R-:W-:-:S02]  /*0f20*/  ISETP.NE.AND P0, PT, R24, RZ, PT ;  /* 0x000000ff1800720c */ /* 0x000fc40003f05270 */
[----:B------:R-:W-:Y:S01]  /*0f30*/  PRMT R24, RZ, 0x7610, R24 ;  /* 0x00007610ff187816 */ /* 0x000fe20000000018 */
[----:B------:R-:W4:Y:S04]  /*0f40*/  @!P1 LDG.E.U16 R5, desc[UR14][R2.64+0x80] ;  /* 0x0000800e02059981 */ /* 0x000f28000c1e1500 */
[----:B------:R-:W4:Y:S04]  /*0f50*/  @!P2 LDG.E.U16 R22, desc[UR14][R2.64+0xc0] ;  /* 0x0000c00e0216a981 */ /* 0x000f28000c1e1500 */
[----:B------:R-:W4:Y:S04]  /*0f60*/  @!P3 LDG.E.U16 R25, desc[UR14][R2.64+0x100] ;  /* 0x0001000e0219b981 */ /* 0x000f28000c1e1500 */
[----:B------:R-:W4:Y:S04]  /*0f70*/  @!P0 LDG.E.U16 R4, desc[UR14][R2.64+0x40] ;  /* 0x0000400e02048981 */ /* 0x000f28000c1e1500 */
[----:B------:R-:W4:Y:S04]  /*0f80*/  @!P4 LDG.E.U16 R24, desc[UR14][R2.64+0x140] ;  /* 0x0001400e0218c981 */ /* 0x000f28000c1e1500 */
[----:B------:R-:W4:Y:S04]  /*0f90*/  @!P5 LDG.E.U16 R27, desc[UR14][R2.64+0x180] ;  /* 0x0001800e021bd981 */ /* 0x000f28000c1e1500 */
[----:B------:R1:W4:Y:S01]  /*0fa0*/  @!P6 LDG.E.U16 R26, desc[UR14][R2.64+0x1c0] ;  /* 0x0001c00e021ae981 */ /* 0x000322000c1e1500 */
[----:B--2---:R-:W-:-:S05]  /*0fb0*/  HADD2.F32 R6, -RZ, R6.H0_H0 ;  /* 0x20000006ff067230 */ /* 0x004fca0000004100 */
[----:B-----5:R-:W-:-:S05]  /*0fc0*/  FADD.FTZ R94, R6, R31 ;  /* 0x0000001f065e7221 */ /* 0x020fca0000010000 */
[----:B------:R-:W-:Y:S01]  /*0fd0*/  FSETP.GTU.FTZ.AND P0, PT, R94, 20, PT ;  /* 0x41a000005e00780b */ /* 0x000fe20003f1c000 */
[----:B0-----:R-:W-:Y:S02]  /*0fe0*/  HADD2.F32 R82, -RZ, R7.H0_H0 ;  /* 0x20000007ff527230 */ /* 0x001fe40000004100 */
[----:B---3--:R-:W-:Y:S02]  /*0ff0*/  HADD2.F32 R8, -RZ, R8.H0_H0 ;  /* 0x20000008ff087230 */ /* 0x008fe40000004100 */
[----:B----4-:R-:W-:Y:S02]  /*1000*/  HADD2.F32 R10, -RZ, R10.H0_H0 ;  /* 0x2000000aff0a7230 */ /* 0x010fe40000004100 */
[----:B-1----:R-:W-:Y:S02]  /*1010*/  HADD2.F32 R88, -RZ, R11.H0_H0 ;  /* 0x2000000bff587230 */ /* 0x002fe40000004100 */
[----:B------:R-:W-:Y:S02]  /*1020*/  HADD2.F32 R20, -RZ, R20.H0_H0 ;  /* 0x20000014ff147230 */ /* 0x000fe40000004100 */
[--C-:B------:R-:W-:Y:S01]  /*1030*/  FADD.FTZ R82, R82, R31.reuse ;  /* 0x0000001f52527221 */ /* 0x100fe20000010000 */
[--C-:B------:R-:W-:Y:S01]  /*1040*/  FADD.FTZ R84, R8, R31.reuse ;  /* 0x0000001f08547221 */ /* 0x100fe20000010000 */
[--C-:B------:R-:W-:Y:S01]  /*1050*/  FADD.FTZ R86, R10, R31.reuse ;  /* 0x0000001f0a567221 */ /* 0x100fe20000010000 */
[--C-:B------:R-:W-:Y:S01]  /*1060*/  FADD.FTZ R88, R88, R31.reuse ;  /* 0x0000001f58587221 */ /* 0x100fe20000010000 */
[----:B------:R-:W-:Y:S01]  /*1070*/  FADD.FTZ R90, R20, R31 ;  /* 0x0000001f145a7221 */ /* 0x000fe20000010000 */
[----:B------:R-:W-:Y:S01]  /*1080*/  HADD2.F32 R92, -RZ, R9.H0_H0 ;  /* 0x20000009ff5c7230 */ /* 0x000fe20000004100 */
[----:B------:R-:W-:Y:S01]  /*1090*/  BSSY B0, `(.L_x_15555) ;  /* 0x0000045000007945 */ /* 0x000fe20003800000 */
[----:B------:R-:W-:-:S02]  /*10a0*/  HFMA2.MMA R63, -RZ, RZ, 0, 0 ;  /* 0x00000000ff3f7435 */ /* 0x000fc400000001ff */
[----:B------:R-:W-:Y:S01]  /*10b0*/  HFMA2.MMA R78, -RZ, RZ, 0, 0 ;  /* 0x00000000ff4e7435 */ /* 0x000fe200000001ff */
[----:B------:R-:W-:Y:S02]  /*10c0*/  LOP3.LUT R79, R35, 0x1f, RZ, 0xc0, !PT ;  /* 0x0000001f234f7812 */ /* 0x000fe400078ec0ff */
[----:B------:R-:W-:Y:S02]  /*10d0*/  CS2R R76, SRZ ;  /* 0x00000000004c7805 */ /* 0x000fe4000001ff00 */
[----:B------:R-:W-:Y:S02]  /*10e0*/  MOV R80, RZ ;  /* 0x000000ff00507202 */ /* 0x000fe40000000f00 */
[----:B------:R-:W-:Y:S02]  /*10f0*/  CS2R R74, SRZ ;  /* 0x00000000004a7805 */ /* 0x000fe4000001ff00 */
[----:B------:R-:W-:Y:S01]  /*1100*/  MOV R73, RZ ;  /* 0x000000ff00497202 */ /* 0x000fe20000000f00 */
[----:B------:R-:W-:Y:S01]  /*1110*/  HADD2.F32 R3, -RZ, R163.H0_H0 ;  /* 0x200000a3ff037230 */ /* 0x000fe20000004100 */
[----:B------:R-:W-:Y:S01]  /*1120*/  ISETP.GE.AND P5, PT, R0, 0x1, PT ;  /* 0x000000010000780c */ /* 0x000fe20003fa6270 */
[----:B------:R-:W-:Y:S01]  /*1130*/  HADD2.F32 R81, -RZ, R65.H0_H0 ;  /* 0x20000041ff517230 */ /* 0x000fe20000004100 */
[----:B------:R-:W-:Y:S01]  /*1140*/  FSETP.GTU.FTZ.AND P6, PT, R82, 20, PT ;  /* 0x41a000005200780b */ /* 0x000fe20003fdc000 */
[----:B------:R-:W-:Y:S01]  /*1150*/  HADD2.F32 R83, -RZ, R67.H0_H0 ;  /* 0x20000043ff537230 */ /* 0x000fe20000004100 */
[----:B------:R-:W-:Y:S01]  /*1160*/  FSETP.GTU.FTZ.AND P4, PT, R84, 20, PT ;  /* 0x41a000005400780b */ /* 0x000fe20003f9c000 */
[----:B------:R-:W-:Y:S01]  /*1170*/  HADD2.F32 R85, -RZ, R68.H0_H0 ;  /* 0x20000044ff557230 */ /* 0x000fe20000004100 */
[----:B------:R-:W-:Y:S01]  /*1180*/  FSETP.GTU.FTZ.AND P3, PT, R86, 20, PT ;  /* 0x41a000005600780b */ /* 0x000fe20003f7c000 */
[----:B------:R-:W-:Y:S01]  /*1190*/  HADD2.F32 R96, -RZ, R21.H0_H0 ;  /* 0x20000015ff607230 */ /* 0x000fe20000004100 */
[----:B------:R-:W-:Y:S01]  /*11a0*/  FSETP.GTU.FTZ.AND P2, PT, R88, 20, PT ;  /* 0x41a000005800780b */ /* 0x000fe20003f5c000 */
[----:B------:R-:W-:Y:S01]  /*11b0*/  FADD.FTZ R92, R92, R31 ;  /* 0x0000001f5c5c7221 */ /* 0x000fe20000010000 */
        /* <DEDUP_REMOVED lines=10> */
[----:B------:R0:W1:Y:S04]  /*1260*/  LDS.U16 R23, [R62] ;  /* 0x000000003e177984 */ /* 0x0000680000000400 */
[----:B------:R0:W2:Y:S04]  /*1270*/  LDS.U16 R91, [R62+0x2] ;  /* 0x000002003e5b7984 */ /* 0x0000a80000000400 */
[----:B------:R0:W3:Y:S04]  /*1280*/  LDS.U16 R113, [R62+0x4] ;  /* 0x000004003e717984 */ /* 0x0000e80000000400 */
[----:B------:R0:W4:Y:S04]  /*1290*/  LDS.U16 R114, [R62+0x6] ;  /* 0x000006003e727984 */ /* 0x0001280000000400 */
[----:B------:R0:W0:Y:S04]  /*12a0*/  LDS.U16 R22, [R62+0x8] ;  /* 0x000008003e167984 */ /* 0x0000280000000400 */
[----:B------:R0:W0:Y:S04]  /*12b0*/  LDS.U16 R5, [R62+0xa] ;  /* 0x00000a003e057984 */ /* 0x0000280000000400 */
[----:B------:R0:W0:Y:S04]  /*12c0*/  LDS.U16 R4, [R62+0xc] ;  /* 0x00000c003e047984 */ /* 0x0000280000000400 */
[----:B------:R0:W0:Y:S01]  /*12d0*/  LDS.U16 R2, [R62+0xe] ;  /* 0x00000e003e027984 */ /* 0x0000220000000400 */
[----:B------:R-:W-:Y:S05]  /*12e0*/  @P0 BRA `(.L_x_15556) ;  /* 0x00000000007c0947 */ /* 0x000fea0003800000 */
[----:B------:R-:W-:Y:S01]  /*12f0*/  FMUL.FTZ R94, R94, 1.4426950216293334961 ;  /* 0x3fb8aa3b5e5e7820 */ /* 0x000fe20000410000 */
[----:B------:R-:W-:Y:S02]  /*1300*/  MOV R9, 0x3e800000 ;  /* 0x3e80000000097802 */ /* 0x000fe40000000f00 */
[----:B------:R-:W-:Y:S01]  /*1310*/  MOV R10, 0x3d39bf78 ;  /* 0x3d39bf78000a7802 */ /* 0x000fe20000000f00 */
[----:B------:R-:W5:Y:S02]  /*1320*/  MUFU.EX2 R11, R94 ;  /* 0x0000005e000b7308 */ /* 0x000f640000000800 */
[C---:B-----5:R-:W-:Y:S01]  /*1330*/  FADD.FTZ.RZ R6, R11.reuse, 1 ;  /* 0x3f8000000b067421 */ /* 0x060fe2000001c000 */
        /* <DEDUP_REMOVED lines=26> */
.L_x_15556:
[----:B------:R-:W-:Y:S05]  /*14e0*/  BSYNC B0 ;  /* 0x0000000000007941 */ /* 0x000fea0003800000 */
.L_x_15555:
[----:B-1----:R-:W-:Y:S01]  /*14f0*/  HADD2.F32 R6, -RZ, R23.H0_H0 ;  /* 0x20000017ff067230 */ /* 0x002fe20000004100 */
[----:B------:R-:W-:Y:S01]  /*1500*/  BSSY B0, `(.L_x_15557) ;  /* 0x0000027000007945 */ /* 0x000fe20003800000 */
[----:B------:R-:W-:Y:S01]  /*1510*/  FSETP.GTU.FTZ.AND P0, PT, R92, 20, PT ;  /* 0x41a000005c00780b */ /* 0x000fe20003f1c000 */
[----:B------:R-:W-:Y:S02]  /*1520*/  HADD2.F32 R87, -RZ, R69.H0_H0 ;  /* 0x20000045ff577230 */ /* 0x000fe40000004100 */
[----:B------:R-:W-:Y:S01]  /*1530*/  FADD.FTZ R96, R96, R31 ;  /* 0x0000001f60607221 */ /* 0x000fe20000010000 */
[----:B------:R-:W-:Y:S02]  /*1540*/  HADD2.F32 R89, -RZ, R70.H0_H0 ;  /* 0x20000046ff597230 */ /* 0x000fe40000004100 */
[----:B------:R-:W-:Y:S01]  /*1550*/  FFMA.FTZ R20, R6, R3, R33 ;  /* 0x0000000306147223 */ /* 0x000fe20000010021 */
[----:B--2---:R-:W-:Y:S01]  /*1560*/  HADD2.F32 R7, -RZ, R91.H0_H0 ;  /* 0x2000005bff077230 */ /* 0x004fe20000004100 */
[----:B------:R-:W-:Y:S06]  /*1570*/  @P6 BRA `(.L_x_15558) ;  /* 0x00000000007c6947 */ /* 0x000fec0003800000 */
[----:B------:R-:W-:Y:S01]  /*1580*/  FMUL.FTZ R82, R82, 1.4426950216293334961 ;  /* 0x3fb8aa3b52527820 */ /* 0x000fe20000410000 */
[----:B------:R-:W-:Y:S01]  /*1590*/  HFMA2.MMA R21, -RZ, RZ, 1.625, 0 ;  /* 0x3e800000ff157435 */ /* 0x000fe200000001ff */
[----:B0-----:R-:W-:Y:S02]  /*15a0*/  MOV R24, 0x3d39bf78 ;  /* 0x3d39bf7800187802 */ /* 0x001fe40000000f00 */
        /* <DEDUP_REMOVED lines=28> */
.L_x_15558:
[----:B------:R-:W-:Y:S05]  /*1770*/  BSYNC B0 ;  /* 0x0000000000007941 */ /* 0x000fea0003800000 */
.L_x_15557:
[----:B---3--:R-:W-:Y:S02]  /*1780*/  HADD2.F32 R113, -RZ, R113.H0_H0 ;  /* 0x20000071ff717230 */ /* 0x008fe40000004100 */
[----:B------:R-:W-:Y:S01]  /*1790*/  FFMA.FTZ R20, R7, R81, R20 ;  /* 0x0000005107147223 */ /* 0x000fe20000010014 */
[----:B------:R-:W-:Y:S01]  /*17a0*/  BSSY B0, `(.L_x_15559) ;  /* 0x0000026000007945 */ /* 0x000fe20003800000 */
[----:B------:R-:W-:Y:S01]  /*17b0*/  FSETP.GTU.FTZ.AND P6, PT, R96, 20, PT ;  /* 0x41a000006000780b */ /* 0x000fe20003fdc000 */
[----:B------:R-:W-:Y:S02]  /*17c0*/  HADD2.F32 R91, -RZ, R71.H0_H0 ;  /* 0x20000047ff5b7230 */ /* 0x000fe40000004100 */
[----:B------:R-:W-:Y:S01]  /*17d0*/  FFMA.FTZ R21, R113, R83, R20 ;  /* 0x0000005371157223 */ /* 0x000fe20000010014 */
[----:B----4-:R-:W-:Y:S02]  /*17e0*/  HADD2.F32 R114, -RZ, R114.H0_H0 ;  /* 0x20000072ff727230 */ /* 0x010fe40000004100 */
        /* <DEDUP_REMOVED lines=33> */
.L_x_15560:
[----:B------:R-:W-:Y:S05]  /*1a00*/  BSYNC B0 ;  /* 0x0000000000007941 */ /* 0x000fea0003800000 */
.L_x_15559:
        /* <DEDUP_REMOVED lines=33> */
.L_x_15562:
[----:B------:R-:W-:Y:S05]  /*1c20*/  BSYNC B0 ;  /* 0x0000000000007941 */ /* 0x000fea0003800000 */
.L_x_15561:
        /* <DEDUP_REMOVED lines=33> */
.L_x_15564:
[----:B------:R-:W-:Y:S05]  /*1e40*/  BSYNC B0 ;  /* 0x0000000000007941 */ /* 0x000fea0003800000 */
.L_x_15563:
        /* <DEDUP_REMOVED lines=33> */
.L_x_15566:
[----:B------:R-:W-:Y:S05]  /*2060*/  BSYNC B0 ;  /* 0x0000000000007941 */ /* 0x000fea0003800000 */
.L_x_15565:
        /* <DEDUP_REMOVED lines=33> */
.L_x_15568:
[----:B------:R-:W-:Y:S05]  /*2280*/  BSYNC B0 ;  /* 0x0000000000007941 */ /* 0x000fea0003800000 */
.L_x_15567:
        /* <DEDUP_REMOVED lines=33> */
.L_x_15570:
[----:B------:R-:W-:Y:S05]  /*24a0*/  BSYNC B0 ;  /* 0x0000000000007941 */ /* 0x000fea0003800000 */
.L_x_15569:
[----:B------:R-:W-:Y:S01]  /*24b0*/  FFMA.FTZ R21, R114, R85, R21 ;  /* 0x0000005572157223 */ /* 0x000fe20000010015 */
[----:B------:R-:W-:Y:S01]  /*24c0*/  HADD2.F32 R116, -RZ, R5.H0_H0 ;  /* 0x20000005ff747230 */ /* 0x000fe20000004100 */
[----:B------:R-:W-:Y:S01]  /*24d0*/  BAR.SYNC.DEFER_BLOCKING 0x0 ;  /* 0x0000000000007b1d */ /* 0x000fe20000010000 */
[----:B------:R-:W-:Y:S02]  /*24e0*/  HADD2.F32 R117, -RZ, R4.H0_H0 ;  /* 0x20000004ff757230 */ /* 0x000fe40000004100 */
[----:B------:R-:W-:Y:S01]  /*24f0*/  FFMA.FTZ R21, R8, R87, R21 ;  /* 0x0000005708157223 */ /* 0x000fe20000010015 */
[----:B------:R-:W-:Y:S02]  /*2500*/  HADD2.F32 R93, -RZ, R72.H0_H0 ;  /* 0x20000048ff5d7230 */ /* 0x000fe40000004100 */
[-C--:B------:R-:W-:Y:S01]  /*2510*/  FMUL.FTZ R95, R6, R30.reuse ;  /* 0x0000001e065f7220 */ /* 0x080fe20000410000 */
[----:B------:R-:W-:Y:S02]  /*2520*/  HADD2.F32 R2, -RZ, R2.H0_H0 ;  /* 0x20000002ff027230 */ /* 0x000fe40000004100 */
[----:B------:R-:W-:Y:S01]  /*2530*/  FFMA.FTZ R4, R116, R89, R21 ;  /* 0x0000005974047223 */ /* 0x000fe20000010015 */
[-C--:B------:R-:W-:Y:S01]  /*2540*/  FMUL.FTZ R98, R7, R30.reuse ;  /* 0x0000001e07627220 */ /* 0x080fe20000410000 */
[-C--:B------:R-:W-:Y:S01]  /*2550*/  FMUL.FTZ R97, R113, R30.reuse ;  /* 0x0000001e71617220 */ /* 0x080fe20000410000 */
[-C--:B------:R-:W-:Y:S01]  /*2560*/  FMUL.FTZ R100, R114, R30.reuse ;  /* 0x0000001e72647220 */ /* 0x080fe20000410000 */
[C---:B------:R-:W-:Y:S01]  /*2570*/  FFMA.FTZ R33, R117.reuse, R91, R4 ;  /* 0x0000005b75217223 */ /* 0x040fe20000010004 */
        /* <DEDUP_REMOVED lines=10> */
[----:B------:R-:W-:Y:S01]  /*2620*/  IMAD R11, R29, UR4, RZ ;  /* 0x000000041d0b7c24 */ /* 0x000fe2000f8e02ff */
[----:B------:R-:W-:Y:S01]  /*2630*/  LEA.HI R5, R4, R4, RZ, 0x1 ;  /* 0x0000000404057211 */ /* 0x000fe200078f08ff */
[----:B------:R-:W-:Y:S01]  /*2640*/  ULDC.64 UR6, c[0x0][0x248] ;  /* 0x0000920000067ab9 */ /* 0x000fe20000000a00 */
[----:B------:R-:W-:Y:S01]  /*2650*/  ULDC.64 UR8, c[0x0][0x268] ;  /* 0x00009a0000087ab9 */ /* 0x000fe20000000a00 */
[----:B------:R-:W-:Y:S01]  /*2660*/  IMAD R109, R9, R0, RZ ;  /* 0x00000000096d7224 */ /* 0x000fe200078e02ff */
[----:B------:R-:W-:Y:S01]  /*2670*/  LOP3.LUT R5, R5, 0xfffffe, RZ, 0xc0, !PT ;  /* 0x00fffffe05057812 */ /* 0x000fe200078ec0ff */
[----:B------:R-:W-:Y:S01]  /*2680*/  IMAD R21, R29, UR6, RZ ;  /* 0x000000061d157c24 */ /* 0x000fe2000f8e02ff */
[----:B------:R-:W1:Y:S01]  /*2690*/  LDC.64 R26, c[0x0][0x2d8] ;  /* 0x0000b600ff1a7b82 */ /* 0x000e620000000a00 */
[----:B------:R-:W-:Y:S01]  /*26a0*/  IMAD R107, R28, UR5, R11 ;  /* 0x000000051c6b7c24 */ /* 0x000fe2000f8e020b */
[----:B------:R-:W-:Y:S01]  /*26b0*/  IADD3 R9, R4, -R5, RZ ;  /* 0x8000000504097210 */ /* 0x000fe20007ffe0ff */
[----:B------:R-:W-:-:S04]  /*26c0*/  IMAD.WIDE.U32 R4, R28, UR4, RZ ;  /* 0x000000041c047c25 */ /* 0x000fc8000f8e00ff */
[----:B------:R-:W-:Y:S01]  /*26d0*/  FADD.FTZ R118, R2, R2 ;  /* 0x0000000202767221 */ /* 0x000fe20000010000 */
[----:B------:R-:W-:Y:S01]  /*26e0*/  LEA.HI R2, R45, R45, RZ, 0x1 ;  /* 0x0000002d2d027211 */ /* 0x000fe200078f08ff */
[----:B------:R-:W-:Y:S01]  /*26f0*/  HFMA2.MMA R63, -RZ, RZ, 0, 0 ;  /* 0x00000000ff3f7435 */ /* 0x000fe200000001ff */
[----:B------:R-:W-:Y:S01]  /*2700*/  IMAD R23, R29, UR8, RZ ;  /* 0x000000081d177c24 */ /* 0x000fe2000f8e02ff */
[----:B------:R-:W2:Y:S01]  /*2710*/  LDC.64 R74, c[0x0][0x2e0] ;  /* 0x0000b800ff4a7b82 */ /* 0x000ea20000000a00 */
[----:B------:R-:W-:Y:S01]  /*2720*/  IMAD.WIDE.U32 R110, R28, UR6, RZ ;  /* 0x000000061c6e7c25 */ /* 0x000fe2000f8e00ff */
[----:B------:R-:W-:Y:S01]  /*2730*/  IADD3 R107, R5, R107, RZ ;  /* 0x0000006b056b7210 */ /* 0x000fe20007ffe0ff */
[----:B------:R-:W-:Y:S01]  /*2740*/  HFMA2.MMA R80, -RZ, RZ, 0, 0 ;  /* 0x00000000ff507435 */ /* 0x000fe200000001ff */
[----:B------:R-:W-:Y:S01]  /*2750*/  LOP3.LUT R2, R2, 0x1ffffe, RZ, 0xc0, !PT ;  /* 0x001ffffe02027812 */ /* 0x000fe200078ec0ff */
[----:B------:R-:W-:Y:S01]  /*2760*/  IMAD R21, R28, UR7, R21 ;  /* 0x000000071c157c24 */ /* 0x000fe2000f8e0215 */
[----:B0-----:R-:W-:Y:S01]  /*2770*/  LEA R103, P0, R4, R24, 0x3 ;  /* 0x0000001804677211 */ /* 0x001fe200078018ff */
[C---:B------:R-:W-:Y:S01]  /*2780*/  IMAD.WIDE.U32 R10, R28.reuse, UR8, RZ ;  /* 0x000000081c0a7c25 */ /* 0x040fe2000f8e00ff */
[----:B------:R-:W0:Y:S01]  /*2790*/  LDC R120, c[0x0][0x224] ;  /* 0x00008900ff787b82 */ /* 0x000e220000000800 */
[----:B------:R-:W-:Y:S01]  /*27a0*/  HFMA2.MMA R73, -RZ, RZ, 0, 0 ;  /* 0x00000000ff497435 */ /* 0x000fe200000001ff */
[----:B------:R-:W-:Y:S01]  /*27b0*/  IADD3 R0, R111, R21, RZ ;  /* 0x000000156f007210 */ /* 0x000fe20007ffe0ff */
[----:B------:R-:W-:Y:S01]  /*27c0*/  IMAD R23, R28, UR9, R23 ;  /* 0x000000091c177c24 */ /* 0x000fe2000f8e0217 */
[----:B------:R-:W-:Y:S01]  /*27d0*/  LEA.HI.X R107, R4, R25, R107, 0x3, P0 ;  /* 0x00000019046b7211 */ /* 0x000fe200000f1c6b */
[----:B------:R-:W-:-:S04]  /*27e0*/  IMAD.WIDE R108, R109, 0x10, R18 ;  /* 0x000000106d6c7825 */ /* 0x000fc800078e0212 */
[----:B------:R-:W-:Y:S01]  /*27f0*/  FADD.FTZ R112, R7, R7 ;  /* 0x0000000707707221 */ /* 0x000fe20000010000 */
[----:B------:R-:W-:Y:S01]  /*2800*/  FADD.FTZ R113, R113, R113 ;  /* 0x0000007171717221 */ /* 0x000fe20000010000 */
[----:B------:R-:W-:Y:S01]  /*2810*/  IADD3 R111, R11, R23, RZ ;  /* 0x000000170b6f7210 */ /* 0x000fe20007ffe0ff */
[----:B------:R-:W3:Y:S01]  /*2820*/  LDC.64 R20, c[0x0][0x238] ;  /* 0x00008e00ff147b82 */ /* 0x000ee20000000a00 */
[----:B-1----:R-:W-:Y:S01]  /*2830*/  LEA R105, P1, R110, R26, 0x3 ;  /* 0x0000001a6e697211 */ /* 0x002fe200078218ff */
[----:B------:R-:W-:Y:S01]  /*2840*/  FADD.FTZ R114, R114, R114 ;  /* 0x0000007272727221 */ /* 0x000fe20000010000 */
[----:B------:R-:W-:Y:S01]  /*2850*/  FADD.FTZ R115, R8, R8 ;  /* 0x0000000808737221 */ /* 0x000fe20000010000 */
[----:B------:R-:W-:Y:S01]  /*2860*/  FADD.FTZ R116, R116, R116 ;  /* 0x0000007474747221 */ /* 0x000fe20000010000 */
[----:B------:R-:W-:Y:S01]  /*2870*/  LEA.HI.X R110, R110, R27, R0, 0x3, P1 ;  /* 0x0000001b6e6e7211 */ /* 0x000fe200008f1c00 */
[----:B------:R-:W-:Y:S01]  /*2880*/  FADD.FTZ R0, R6, R6 ;  /* 0x0000000606007221 */ /* 0x000fe20000010000 */
[----:B--2---:R-:W-:Y:S01]  /*2890*/  LEA R106, P2, R10, R74, 0x3 ;  /* 0x0000004a0a6a7211 */ /* 0x004fe200078418ff */
[----:B------:R-:W1:Y:S01]  /*28a0*/  LDC.64 R24, c[0x0][0x270] ;  /* 0x00009c00ff187b82 */ /* 0x000e620000000a00 */
[----:B------:R-:W-:Y:S01]  /*28b0*/  FADD.FTZ R117, R117, R117 ;  /* 0x0000007575757221 */ /* 0x000fe20000010000 */
[----:B------:R-:W-:-:S02]  /*28c0*/  ISETP.NE.AND P1, PT, R35, RZ, PT ;  /* 0x000000ff2300720c */ /* 0x000fc40003f25270 */
[----:B------:R-:W-:Y:S02]  /*28d0*/  CS2R R76, SRZ ;  /* 0x00000000004c7805 */ /* 0x000fe4000001ff00 */
[----:B------:R-:W-:Y:S02]  /*28e0*/  LEA.HI.X R111, R10, R75, R111, 0x3, P2 ;  /* 0x0000004b0a6f7211 */ /* 0x000fe400010f1c6f */
[----:B------:R-:W-:Y:S02]  /*28f0*/  CS2R R74, SRZ ;  /* 0x00000000004a7805 */ /* 0x000fe4000001ff00 */
[----:B------:R-:W-:Y:S01]  /*2900*/  ISETP.NE.AND P2, PT, R35, 0x1f, PT ;  /* 0x0000001f2300780c */ /* 0x000fe20003f45270 */
[----:B------:R-:W-:Y:S01]  /*2910*/  UMOV UR4, URZ ;  /* 0x0000003f00047c82 */ /* 0x000fe20008000000 */
[----:B------:R-:W2:Y:S01]  /*2920*/  LDC.64 R22, c[0x0][0x250] ;  /* 0x00009400ff167b82 */ /* 0x000ea20000000a00 */
[-C--:B------:R-:W-:Y:S01]  /*2930*/  MOV R119, R66.reuse ;  /* 0x0000004200777202 */ /* 0x080fe20000000f00 */
[----:B------:R-:W-:Y:S01]  /*2940*/  ULDC UR5, c[0x0][0x224] ;  /* 0x0000890000057ab9 */ /* 0x000fe20000000800 */
[----:B------:R-:W-:-:S02]  /*2950*/  MOV R121, R66 ;  /* 0x0000004200797202 */ /* 0x000fc40000000f00 */
[----:B------:R-:W-:Y:S02]  /*2960*/  MOV R78, RZ ;  /* 0x000000ff004e7202 */ /* 0x000fe40000000f00 */
[----:B------:R-:W-:Y:S01]  /*2970*/  IADD3 R122, R35, 0x200, RZ ;  /* 0x00000200237a7810 */ /* 0x000fe20007ffe0ff */
[----:B------:R-:W4:Y:S01]  /*2980*/  LDC R165, c[0x0][0x21c] ;  /* 0x00008700ffa57b82 */ /* 0x000f220000000800 */
[----:B---3--:R-:W-:Y:S02]  /*2990*/  SHF.L.U64.HI R126, R20, 0x3, R21 ;  /* 0x00000003147e7819 */ /* 0x008fe40000010215 */
[----:B------:R-:W-:Y:S02]  /*29a0*/  IADD3 R128, R45, -R2, RZ ;  /* 0x800000022d807210 */ /* 0x000fe40007ffe0ff */
[----:B------:R-:W-:Y:S02]  /*29b0*/  SHF.L.U32 R21, R9, 0x8, RZ ;  /* 0x0000000809157819 */ /* 0x000fe400000006ff */
[----:B-1----:R-:W-:-:S02]  /*29c0*/  SHF.L.U64.HI R124, R24, 0x3, R25 ;  /* 0x00000003187c7819 */ /* 0x002fc40000010219 */
[----:B0-2---:R-:W-:-:S07]  /*29d0*/  SHF.L.U64.HI R23, R22, 0x3, R23 ;  /* 0x0000000316177819 */ /* 0x005fce0000010217 */
.L_x_15586:
[----:B------:R-:W-:Y:S02]  /*29e0*/  MOV R4, R103 ;  /* 0x0000006700047202 */ /* 0x000fe40000000f00 */
[----:B------:R-:W-:-:S05]  /*29f0*/  MOV R5, R107 ;  /* 0x0000006b00057202 */ /* 0x000fca0000000f00 */
[----:B0-----:R0:W2:Y:S01]  /*2a00*/  LDG.E.64 R26, desc[UR14][R4.64] ;  /* 0x0000000e041a7981 */ /* 0x0010a2000c1e1b00 */
[----:B------:R-:W-:Y:S02]  /*2a10*/  SEL R9, R21, R122, !P1 ;  /* 0x0000007a15097207 */ /* 0x000fe40004800000 */
[----:B------:R-:W-:Y:S02]  /*2a20*/  ISETP.NE.AND P0, PT, R79, RZ, PT ;  /* 0x000000ff4f00720c */ /* 0x000fe40003f05270 */
[----:B------:R-:W-:Y:S02]  /*2a30*/  LEA R25, R9, R66, 0x3 ;  /* 0x0000004209197211 */ /* 0x000fe400078e18ff */
[----:B------:R-:W-:Y:S02]  /*2a40*/  CS2R R8, SRZ ;  /* 0x0000000000087805 */ /* 0x000fe4000001ff00 */
[----:B------:R-:W-:Y:S02]  /*2a50*/  ISETP.LT.OR P3, PT, R45, 0x2, P0 ;  /* 0x000000022d00780c */ /* 0x000fe40000761670 */
[----:B0-----:R-:W-:-:S02]  /*2a60*/  MOV R4, R106 ;  /* 0x0000006a00047202 */ /* 0x001fc40000000f00 */
        /* <DEDUP_REMOVED lines=11> */
[----:B--2---:R-:W-:-:S02]  /*2b20*/  MOV R6, R105 ;  /* 0x0000006900067202 */ /* 0x004fc40000000f00 */
[----:B------:R-:W-:Y:S01]  /*2b30*/  MOV R7, R110 ;  /* 0x0000006e00077202 */ /* 0x000fe20000000f00 */
[----:B---3--:R-:W-:-:S05]  /*2b40*/  FMUL.FTZ R11, R2, R11 ;  /* 0x0000000b020b7220 */ /* 0x008fca0000410000 */
[----:B------:R-:W5:Y:S04]  /*2b50*/  LDG.E.64 R6, desc[UR14][R6.64] ;  /* 0x0000000e06067981 */ /* 0x000f68000c1e1b00 */
[----:B------:R1:W-:Y:S01]  /*2b60*/  STS.64 [R25+0x670], R10 ;  /* 0x0006700a19007388 */ /* 0x0003e20000000a00 */
[----:B------:R-:W-:Y:S06]  /*2b70*/  BAR.SYNC.DEFER_BLOCKING 0x0 ;  /* 0x0000000000007b1d */ /* 0x000fec0000010000 */
[----:B------:R2:W5:Y:S01]  /*2b80*/  @!P3 LDG.E.64 R8, desc[UR14][R108.64+0x8] ;  /* 0x0000080e6c08b981 */ /* 0x000562000c1e1b00 */
[----:B------:R-:W-:-:S04]  /*2b90*/  FMUL.FTZ R2, R27, R82 ;  /* 0x000000521b027220 */ /* 0x000fc80000410000 */
[----:B------:R-:W-:Y:S01]  /*2ba0*/  FMUL.RZ R131, R2, 0.15915493667125701904 ;  /* 0x3e22f98302837820 */ /* 0x000fe2000040c000 */
[----:B------:R-:W-:Y:S01]  /*2bb0*/  FMUL.FTZ R2, R137, R82 ;  /* 0x0000005289027220 */ /* 0x000fe20000410000 */
[C---:B------:R-:W-:Y:S02]  /*2bc0*/  FMUL.FTZ R125, R27.reuse, R84 ;  /* 0x000000541b7d7220 */ /* 0x040fe40000410000 */
[----:B-1----:R-:W-:Y:S01]  /*2bd0*/  MUFU.SIN R25, R131 ;  /* 0x0000008300197308 */ /* 0x002fe20000000400 */
[----:B------:R-:W-:Y:S01]  /*2be0*/  FMUL.FTZ R129, R27, R86 ;  /* 0x000000561b817220 */ /* 0x000fe20000410000 */
[----:B------:R-:W-:-:S06]  /*2bf0*/  FMUL.RZ R133, R125, 0.15915493667125701904 ;  /* 0x3e22f9837d857820 */ /* 0x000fcc000040c000 */
[----:B------:R-:W1:Y:S01]  /*2c00*/  MUFU.EX2 R2, R2 ;  /* 0x0000000200027308 */ /* 0x000e620000000800 */
[----:B------:R-:W-:Y:S01]  /*2c10*/  FMUL.FTZ R125, R137, R84 ;  /* 0x00000054897d7220 */ /* 0x000fe20000410000 */
[----:B------:R-:W-:-:S06]  /*2c20*/  FMUL.RZ R135, R129, 0.15915493667125701904 ;  /* 0x3e22f98381877820 */ /* 0x000fcc000040c000 */
[----:B------:R-:W3:Y:S01]  /*2c30*/  MUFU.COS R123, R131 ;  /* 0x00000083007b7308 */ /* 0x000ee20000000000 */
[----:B------:R-:W-:Y:S01]  /*2c40*/  FMUL.FTZ R129, R137, R86 ;  /* 0x0000005689817220 */ /* 0x000fe20000410000 */
[----:B------:R-:W-:-:S06]  /*2c50*/  FMUL.FTZ R132, R27, R88 ;  /* 0x000000581b847220 */ /* 0x000fcc0000410000 */
[----:B------:R-:W-:Y:S01]  /*2c60*/  MUFU.COS R134, R133 ;  /* 0x0000008500867308 */ /* 0x000fe20000000000 */
[----:B------:R-:W-:Y:S01]  /*2c70*/  FMUL.RZ R139, R132, 0.15915493667125701904 ;  /* 0x3e22f983848b7820 */ /* 0x000fe2000040c000 */
[----:B------:R-:W-:-:S06]  /*2c80*/  FMUL.FTZ R132, R137, R88 ;  /* 0x0000005889847220 */ /* 0x000fcc0000410000 */
[----:B------:R4:W0:Y:S01]  /*2c90*/  MUFU.EX2 R127, R125 ;  /* 0x0000007d007f7308 */ /* 0x0008220000000800 */
[----:B-1----:R-:W-:-:S07]  /*2ca0*/  FMUL.FTZ R25, R2, R25 ;  /* 0x0000001902197220 */ /* 0x002fce0000410000 */
[----:B------:R-:W1:Y:S01]  /*2cb0*/  MUFU.SIN R130, R133 ;  /* 0x0000008500827308 */ /* 0x000e620000000400 */
[----:B----4-:R-:W-:Y:S01]  /*2cc0*/  FMUL.FTZ R125, R27, R90 ;  /* 0x0000005a1b7d7220 */ /* 0x010fe20000410000 */
[----:B---3--:R-:W-:-:S06]  /*2cd0*/  FMUL.FTZ R123, R2, R123 ;  /* 0x0000007b027b7220 */ /* 0x008fcc0000410000 */
[----:B------:R-:W-:Y:S01]  /*2ce0*/  MUFU.SIN R136, R135 ;  /* 0x0000008700887308 */ /* 0x000fe20000000400 */
[----:B------:R-:W-:-:S07]  /*2cf0*/  FMUL.FTZ R150, RZ, R25 ;  /* 0x00000019ff967220 */ /* 0x000fce0000410000 */
[----:B------:R-:W3:Y:S01]  /*2d00*/  MUFU.EX2 R131, R129 ;  /* 0x0000008100837308 */ /* 0x000ee20000000800 */
[----:B------:R-:W-:Y:S01]  /*2d10*/  FMUL.RZ R141, R125, 0.15915493667125701904 ;  /* 0x3e22f9837d8d7820 */ /* 0x000fe2000040c000 */
[----:B------:R-:W-:-:S06]  /*2d20*/  FMUL.FTZ R125, R27, R92 ;  /* 0x0000005c1b7d7220 */ /* 0x000fcc0000410000 */
[----:B------:R4:W-:Y:S01]  /*2d30*/  MUFU.EX2 R133, R132 ;  /* 0x0000008400857308 */ /* 0x0009e20000000800 */
[----:B------:R-:W-:-:S07]  /*2d40*/  FMUL.RZ R143, R125, 0.15915493667125701904 ;  /* 0x3e22f9837d8f7820 */ /* 0x000fce000040c000 */
[----:B------:R2:W3:Y:S01]  /*2d50*/  MUFU.COS R138, R135 ;  /* 0x00000087008a7308 */ /* 0x0004e20000000000 */
[----:B----4-:R-:W-:Y:S01]  /*2d60*/  FMUL.FTZ R132, R3, R94 ;  /* 0x0000005e03847220 */ /* 0x010fe20000410000 */
[----:B0-----:R-:W-:-:S03]  /*2d70*/  FMUL.FTZ R125, R127, R134 ;  /* 0x000000867f7d7220 */ /* 0x001fc60000410000 */
[----:B------:R-:W-:-:S03]  /*2d80*/  FMUL.FTZ R2, R25, R132 ;  /* 0x0000008419027220 */ /* 0x000fc60000410000 */
[----:B------:R-:W0:Y:S01]  /*2d90*/  MUFU.COS R142, R139 ;  /* 0x0000008b008e7308 */ /* 0x000e220000000000 */
[----:B------:R-:W-:Y:S01]  /*2da0*/  FFMA.FTZ R150, R123, R132, -R150 ;  /* 0x000000847b967223 */ /* 0x000fe20000010896 */
[----:B------:R-:W-:-:S06]  /*2db0*/  FMUL.FTZ R129, R137, R92 ;  /* 0x0000005c89817220 */ /* 0x000fcc0000410000 */
[----:B------:R-:W4:Y:S01]  /*2dc0*/  MUFU.SIN R140, R139 ;  /* 0x0000008b008c7308 */ /* 0x000f220000000400 */
[----:B-1----:R-:W-:Y:S01]  /*2dd0*/  FMUL.FTZ R127, R127, R130 ;  /* 0x000000827f7f7220 */ /* 0x002fe20000410000 */
[----:B------:R-:W-:Y:S01]  /*2de0*/  FFMA.FTZ R3, RZ, R123, R2 ;  /* 0x0000007bff037223 */ /* 0x000fe20000010002 */
[----:B------:R-:W-:Y:S01]  /*2df0*/  FFMA.FTZ R150, R81, R82, R150 ;  /* 0x0000005251967223 */ /* 0x000fe20000010096 */
[----:B--2---:R-:W-:Y:S01]  /*2e00*/  FMUL.FTZ R135, R137, R90 ;  /* 0x0000005a89877220 */ /* 0x004fe20000410000 */
[----:B---3--:R-:W-:Y:S01]  /*2e10*/  FMUL.FTZ R130, R131, R136 ;  /* 0x0000008883827220 */ /* 0x008fe20000410000 */
[----:B------:R-:W-:Y:S01]  /*2e20*/  FADD.FTZ R134, RZ, R3 ;  /* 0x00000003ff867221 */ /* 0x000fe20000010000 */
[C---:B------:R-:W-:Y:S01]  /*2e30*/  FMUL.FTZ R136, R127.reuse, R150 ;  /* 0x000000967f887220 */ /* 0x040fe20000410000 */
[----:B------:R1:W-:Y:S02]  /*2e40*/  MUFU.EX2 R139, R129 ;  /* 0x00000081008b7308 */ /* 0x0003e40000000800 */
[-C--:B------:R-:W-:Y:S01]  /*2e50*/  FMUL.FTZ R3, R127, R134.reuse ;  /* 0x000000867f037220 */ /* 0x080fe20000410000 */
[----:B------:R-:W-:-:S05]  /*2e60*/  FFMA.FTZ R136, R125, R134, R136 ;  /* 0x000000867d887223 */ /* 0x000fca0000010088 */
[----:B------:R-:W2:Y:S01]  /*2e70*/  MUFU.SIN R2, R143 ;  /* 0x0000008f00027308 */ /* 0x000ea20000000400 */
[----:B-1----:R-:W-:Y:S01]  /*2e80*/  FMUL.FTZ R129, R131, R138 ;  /* 0x0000008a83817220 */ /* 0x002fe20000410000 */
[C---:B0-----:R-:W-:Y:S01]  /*2e90*/  FMUL.FTZ R131, R133.reuse, R142 ;  /* 0x0000008e85837220 */ /* 0x041fe20000410000 */
[----:B----4-:R-:W-:-:S05]  /*2ea0*/  FMUL.FTZ R133, R133, R140 ;  /* 0x0000008c85857220 */ /* 0x010fca0000410000 */
[----:B------:R-:W0:Y:S01]  /*2eb0*/  MUFU.COS R148, R143 ;  /* 0x0000008f00947308 */ /* 0x000e220000000000 */
[----:B------:R-:W-:Y:S01]  /*2ec0*/  FFMA.FTZ R150, R125, R150, -R3 ;  /* 0x000000967d967223 */ /* 0x000fe20000010803 */
[----:B------:R-:W-:-:S06]  /*2ed0*/  FADD.FTZ R140, RZ, R136 ;  /* 0x00000088ff8c7221 */ /* 0x000fcc0000010000 */
[----:B------:R-:W-:Y:S08]  /*2ee0*/  MUFU.COS R146, R141 ;  /* 0x0000008d00927308 */ /* 0x000ff00000000000 */
[----:B------:R-:W1:Y:S01]  /*2ef0*/  MUFU.EX2 R135, R135 ;  /* 0x0000008700877308 */ /* 0x000e620000000800 */
[----:B------:R-:W-:-:S07]  /*2f00*/  FFMA.FTZ R150, R83, R84, R150 ;  /* 0x0000005453967223 */ /* 0x000fce0000010096 */
[----:B------:R-:W3:Y:S01]  /*2f10*/  MUFU.SIN R144, R141 ;  /* 0x0000008d00907308 */ /* 0x000ee20000000400 */
[C---:B------:R-:W-:Y:S01]  /*2f20*/  FMUL.FTZ R142, R130.reuse, R140 ;  /* 0x0000008c828e7220 */ /* 0x040fe20000410000 */
[----:B------:R-:W-:Y:S01]  /*2f30*/  FMUL.FTZ R3, R137, R96 ;  /* 0x0000006089037220 */ /* 0x000fe20000410000 */
[----:B--2---:R-:W-:Y:S02]  /*2f40*/  FMUL.FTZ R137, R139, R2 ;  /* 0x000000028b897220 */ /* 0x004fe40000410000 */
[-C--:B------:R-:W-:Y:S01]  /*2f50*/  FFMA.FTZ R142, R129, R150.reuse, -R142 ;  /* 0x00000096818e7223 */ /* 0x080fe2000001088e */
[----:B------:R-:W-:Y:S01]  /*2f60*/  FMUL.FTZ R150, R130, R150 ;  /* 0x0000009682967220 */ /* 0x000fe20000410000 */
[CC--:B------:R-:W-:Y:S01]  /*2f70*/  FMUL.FTZ R2, R10.reuse, R25.reuse ;  /* 0x000000190a027220 */ /* 0x0c0fe20000410000 */
[----:B0-----:R-:W-:Y:S01]  /*2f80*/  FMUL.FTZ R136, R139, R148 ;  /* 0x000000948b887220 */ /* 0x001fe20000410000 */
[----:B------:R-:W-:Y:S01]  /*2f90*/  FMUL.FTZ R139, R11, R25 ;  /* 0x000000190b8b7220 */ /* 0x000fe20000410000 */
[----:B-1----:R-:W-:Y:S01]  /*2fa0*/  FMUL.FTZ R134, R135, R146 ;  /* 0x0000009287867220 */ /* 0x002fe20000410000 */
[----:B------:R-:W-:Y:S01]  /*2fb0*/  FFMA.FTZ R150, R129, R140, R150 ;  /* 0x0000008c81967223 */ /* 0x000fe20000010096 */
[-C--:B------:R-:W-:Y:S01]  /*2fc0*/  FFMA.FTZ R140, R11, R123.reuse, R2 ;  /* 0x0000007b0b8c7223 */ /* 0x080fe20000010002 */
[----:B------:R-:W-:Y:S01]  /*2fd0*/  FFMA.FTZ R2, R10, R123, -R139 ;  /* 0x0000007b0a027223 */ /* 0x000fe2000001088b */
[----:B------:R-:W-:Y:S01]  /*2fe0*/  FMUL.FTZ R138, R27, R96 ;  /* 0x000000601b8a7220 */ /* 0x000fe20000410000 */
[----:B---3--:R-:W-:Y:S01]  /*2ff0*/  FMUL.FTZ R135, R135, R144 ;  /* 0x0000009087877220 */ /* 0x008fe20000410000 */
[----:B------:R-:W-:Y:S01]  /*3000*/  FFMA.FTZ R144, R85, R86, R142 ;  /* 0x0000005655907223 */ /* 0x000fe2000001008e */
[----:B------:R-:W-:Y:S01]  /*3010*/  FADD.FTZ R150, RZ, R150 ;  /* 0x00000096ff967221 */ /* 0x000fe20000010000 */
[C---:B------:R-:W-:Y:S01]  /*3020*/  FMUL.FTZ R142, R127.reuse, R140 ;  /* 0x0000008c7f8e7220 */ /* 0x040fe20000410000 */
[----:B------:R-:W-:Y:S01]  /*3030*/  FMUL.FTZ R139, R127, R2 ;  /* 0x000000027f8b7220 */ /* 0x000fe20000410000 */
[C---:B------:R-:W-:Y:S01]  /*3040*/  FMUL.FTZ R141, R133.reuse, R144 ;  /* 0x00000090858d7220 */ /* 0x040fe20000410000 */
[----:B------:R-:W-:Y:S01]  /*3050*/  FMUL.RZ R145, R138, 0.15915493667125701904 ;  /* 0x3e22f9838a917820 */ /* 0x000fe2000040c000 */
[----:B------:R-:W-:Y:S01]  /*3060*/  FMUL.FTZ R146, R133, R150 ;  /* 0x0000009685927220 */ /* 0x000fe20000410000 */
[----:B------:R-:W-:Y:S01]  /*3070*/  FFMA.FTZ R142, R125, R2, -R142 ;  /* 0x000000027d8e7223 */ /* 0x000fe2000001088e */
[----:B------:R-:W-:Y:S01]  /*3080*/  FFMA.FTZ R141, R131, R150, R141 ;  /* 0x00000096838d7223 */ /* 0x000fe2000001008d */
[----:B------:R-:W-:Y:S01]  /*3090*/  FFMA.FTZ R139, R125, R140, R139 ;  /* 0x0000008c7d8b7223 */ /* 0x000fe2000001008b */
[----:B------:R-:W-:Y:S01]  /*30a0*/  MUFU.EX2 R3, R3 ;  /* 0x0000000300037308 */ /* 0x000fe20000000800 */
[----:B------:R-:W-:Y:S01]  /*30b0*/  FFMA.FTZ R146, R131, R144, -R146 ;  /* 0x0000009083927223 */ /* 0x000fe20000010892 */
[C---:B------:R-:W-:Y:S01]  /*30c0*/  FMUL.FTZ R140, R130.reuse, R142 ;  /* 0x0000008e828c7220 */ /* 0x040fe20000410000 */
[----:B------:R-:W-:Y:S01]  /*30d0*/  FADD.FTZ R143, RZ, R141 ;  /* 0x0000008dff8f7221 */ /* 0x000fe20000010000 */
[----:B------:R-:W-:-:S04]  /*30e0*/  FMUL.FTZ R141, R130, R139 ;  /* 0x0000008b828d7220 */ /* 0x000fc80000410000 */
[----:B------:R-:W0:Y:S01]  /*30f0*/  MUFU.SIN R2, R145 ;  /* 0x0000009100027308 */ /* 0x000e220000000400 */
[----:B------:R-:W-:Y:S01]  /*3100*/  FFMA.FTZ R140, R129, R139, R140 ;  /* 0x0000008b818c7223 */ /* 0x000fe2000001008c */
[----:B------:R-:W-:Y:S01]  /*3110*/  FFMA.FTZ R146, R87, R88, R146 ;  /* 0x0000005857927223 */ /* 0x000fe20000010092 */
[----:B------:R-:W-:Y:S01]  /*3120*/  FMUL.FTZ R139, R135, R143 ;  /* 0x0000008f878b7220 */ /* 0x000fe20000410000 */
[----:B------:R-:W-:-:S04]  /*3130*/  FFMA.FTZ R142, R129, R142, -R141 ;  /* 0x0000008e818e7223 */ /* 0x000fc8000001088d */
[----:B------:R-:W1:Y:S01]  /*3140*/  MUFU.COS R138, R145 ;  /* 0x00000091008a7308 */ /* 0x000e620000000000 */
[-C--:B------:R-:W-:Y:S01]  /*3150*/  FMUL.FTZ R148, R135, R146.reuse ;  /* 0x0000009287947220 */ /* 0x080fe20000410000 */
[----:B------:R-:W-:Y:S01]  /*3160*/  FFMA.FTZ R146, R134, R146, -R139 ;  /* 0x0000009286927223 */ /* 0x000fe2000001088b */
[C---:B------:R-:W-:Y:S01]  /*3170*/  FMUL.FTZ R139, R133.reuse, R142 ;  /* 0x0000008e858b7220 */ /* 0x040fe20000410000 */
[----:B------:R-:W-:-:S03]  /*3180*/  FMUL.FTZ R144, R133, R140 ;  /* 0x0000008c85907220 */ /* 0x000fc60000410000 */
[C---:B------:R-:W-:Y:S01]  /*3190*/  FFMA.FTZ R140, R131.reuse, R140, R139 ;  /* 0x0000008c838c7223 */ /* 0x040fe2000001008b */
[----:B------:R-:W-:Y:S01]  /*31a0*/  FFMA.FTZ R144, R131, R142, -R144 ;  /* 0x0000008e83907223 */ /* 0x000fe20000010890 */
[----:B0-----:R-:W-:Y:S01]  /*31b0*/  FMUL.FTZ R139, R3, R2 ;  /* 0x00000002038b7220 */ /* 0x001fe20000410000 */
[C---:B------:R-:W-:Y:S01]  /*31c0*/  FFMA.FTZ R148, R134.reuse, R143, R148 ;  /* 0x0000008f86947223 */ /* 0x040fe20000010094 */
[----:B------:R-:W-:Y:S01]  /*31d0*/  @P2 MOV R2, 0x400 ;  /* 0x0000040000022802 */ /* 0x000fe20000000f00 */
[----:B------:R-:W-:Y:S02]  /*31e0*/  FMUL.FTZ R141, R135, R140 ;  /* 0x0000008c878d7220 */ /* 0x000fe40000410000 */
[----:B------:R-:W-:Y:S01]  /*31f0*/  FADD.FTZ R148, RZ, R148 ;  /* 0x00000094ff947221 */ /* 0x000fe20000010000 */
[----:B------:R-:W-:Y:S01]  /*3200*/  @P2 LEA R66, R149, R2, 0x18 ;  /* 0x0000000295422211 */ /* 0x000fe200078ec0ff */
[----:B-1----:R-:W-:Y:S01]  /*3210*/  FMUL.FTZ R138, R3, R138 ;  /* 0x0000008a038a7220 */ /* 0x002fe20000410000 */
[-C--:B------:R-:W-:Y:S01]  /*3220*/  FMUL.FTZ R3, R135, R144.reuse ;  /* 0x0000009087037220 */ /* 0x080fe20000410000 */
[C---:B------:R-:W-:Y:S01]  /*3230*/  FFMA.FTZ R141, R134.reuse, R144, -R141 ;  /* 0x00000090868d7223 */ /* 0x040fe2000001088d */
[----:B------:R-:W-:Y:S01]  /*3240*/  FFMA.FTZ R146, R89, R90, R146 ;  /* 0x0000005a59927223 */ /* 0x000fe20000010092 */
[----:B------:R-:W-:Y:S01]  /*3250*/  FMUL.FTZ R143, R137, R148 ;  /* 0x00000094898f7220 */ /* 0x000fe20000410000 */
[----:B------:R-:W-:Y:S01]  /*3260*/  FFMA.FTZ R3, R134, R140, R3 ;  /* 0x0000008c86037223 */ /* 0x000fe20000010003 */
[----:B------:R-:W-:Y:S01]  /*3270*/  @P2 LEA R2, R35, R66, 0x3 ;  /* 0x0000004223022211 */ /* 0x000fe200078e18ff */
[C---:B------:R-:W-:Y:S01]  /*3280*/  FMUL.FTZ R140, R137.reuse, R141 ;  /* 0x0000008d898c7220 */ /* 0x040fe20000410000 */
[CC--:B------:R-:W-:Y:S01]  /*3290*/  FMUL.FTZ R145, R137.reuse, R146.reuse ;  /* 0x0000009289917220 */ /* 0x0c0fe20000410000 */
[C---:B------:R-:W-:Y:S01]  /*32a0*/  FFMA.FTZ R146, R136.reuse, R146, -R143 ;  /* 0x0000009288927223 */ /* 0x040fe2000001088f */
[-C--:B------:R-:W-:Y:S01]  /*32b0*/  FMUL.FTZ R143, R137, R3.reuse ;  /* 0x00000003898f7220 */ /* 0x080fe20000410000 */
[----:B------:R-:W-:-:S02]  /*32c0*/  FFMA.FTZ R140, R136, R3, R140 ;  /* 0x00000003888c7223 */ /* 0x000fc4000001008c */
[----:B------:R-:W0:Y:S01]  /*32d0*/  @P2 LDS.64 R2, [R2+0x1678] ;  /* 0x0016780002022984 */ /* 0x000e220000000a00 */
[----:B------:R-:W-:-:S04]  /*32e0*/  FFMA.FTZ R145, R136, R148, R145 ;  /* 0x0000009488917223 */ /* 0x000fc80000010091 */
[----:B------:R-:W-:Y:S01]  /*32f0*/  FADD.FTZ R145, RZ, R145 ;  /* 0x00000091ff917221 */ /* 0x000fe20000010000 */
[----:B------:R-:W-:-:S03]  /*3300*/  FFMA.FTZ R146, R91, R92, R146 ;  /* 0x0000005c5b927223 */ /* 0x000fc60000010092 */
[C---:B------:R-:W-:Y:S01]  /*3310*/  FMUL.FTZ R147, R139.reuse, R145 ;  /* 0x000000918b937220 */ /* 0x040fe20000410000 */
[----:B------:R-:W-:Y:S03]  /*3320*/  BSSY B0, `(.L_x_15572) ;  /* 0x000000c000007945 */ /* 0x000fe60003800000 */
[-C--:B------:R-:W-:Y:S01]  /*3330*/  FFMA.FTZ R142, R138, R146.reuse, -R147 ;  /* 0x000000928a8e7223 */ /* 0x080fe20000010893 */
[----:B------:R-:W-:Y:S01]  /*3340*/  FMUL.FTZ R147, R139, R146 ;  /* 0x000000928b937220 */ /* 0x000fe20000410000 */
[----:B------:R-:W-:Y:S02]  /*3350*/  FFMA.FTZ R141, R136, R141, -R143 ;  /* 0x0000008d888d7223 */ /* 0x000fe4000001088f */
[----:B------:R-:W-:Y:S01]  /*3360*/  FFMA.FTZ R143, R93, R96, R142 ;  /* 0x000000605d8f7223 */ /* 0x000fe2000001008e */
[----:B------:R-:W-:Y:S01]  /*3370*/  FFMA.FTZ R145, R138, R145, R147 ;  /* 0x000000918a917223 */ /* 0x000fe20000010093 */
[----:B------:R-:W-:Y:S06]  /*3380*/  @P2 BRA `(.L_x_15573) ;  /* 0x0000000000142947 */ /* 0x000fec0003800000 */
[----:B------:R-:W-:Y:S01]  /*3390*/  ISETP.NE.AND P2, PT, R45, R120, PT ;  /* 0x000000782d00720c */ /* 0x000fe20003f45270 */
[----:B0-----:R-:W-:Y:S01]  /*33a0*/  HFMA2.MMA R3, -RZ, RZ, 0, 0 ;  /* 0x00000000ff037435 */ /* 0x001fe200000001ff */
[----:B------:R-:W-:-:S11]  /*33b0*/  MOV R2, 0x3f800000 ;  /* 0x3f80000000027802 */ /* 0x000fd60000000f00 */
[----:B------:R-:W-:-:S05]  /*33c0*/  @P2 LEA R142, R128, R121, 0xb ;  /* 0x00000079808e2211 */ /* 0x000fca00078e58ff */
[----:B------:R1:W2:Y:S02]  /*33d0*/  @P2 LDS.64 R2, [R142+0x670] ;  /* 0x000670008e022984 */ /* 0x0002a40000000a00 */
.L_x_15573:
[----:B------:R-:W-:Y:S05]  /*33e0*/  BSYNC B0 ;  /* 0x0000000000007941 */ /* 0x000fea0003800000 */
.L_x_15572:
[----:B------:R-:W-:Y:S01]  /*33f0*/  FADD.FTZ R145, RZ, R145 ;  /* 0x00000091ff917221 */ /* 0x000fe20000010000 */
[----:B-1----:R-:W1:Y:S01]  /*3400*/  SHFL.UP PT, R142, R143, 0x1, RZ ;  /* 0x042000008f8e7989 */ /* 0x002e6200000e00ff */
[CC--:B------:R-:W-:Y:S01]  /*3410*/  FMUL.FTZ R147, R139.reuse, R140.reuse ;  /* 0x0000008c8b937220 */ /* 0x0c0fe20000410000 */
[-C--:B------:R-:W-:Y:S01]  /*3420*/  FMUL.FTZ R149, R139, R141.reuse ;  /* 0x0000008d8b957220 */ /* 0x080fe20000410000 */
[----:B------:R-:W-:Y:S01]  /*3430*/  ISETP.GE.AND P2, PT, R36, 0x1, PT ;  /* 0x000000012400780c */ /* 0x000fe20003f46270 */
[----:B------:R-:W3:Y:S01]  /*3440*/  SHFL.UP PT, R144, R145, 0x1, RZ ;  /* 0x0420000091907989 */ /* 0x000ee200000e00ff */
[C---:B------:R-:W-:Y:S01]  /*3450*/  FFMA.FTZ R146, R138.reuse, R141, -R147 ;  /* 0x0000008d8a927223 */ /* 0x040fe20000010893 */
[----:B------:R-:W-:Y:S01]  /*3460*/  FFMA.FTZ R149, R138, R140, R149 ;  /* 0x0000008c8a957223 */ /* 0x000fe20000010095 */
[CC--:B-----5:R-:W-:Y:S01]  /*3470*/  FMUL.FTZ R157, R7.reuse, R4.reuse ;  /* 0x00000004079d7220 */ /* 0x0e0fe20000410000 */
[-C--:B------:R-:W-:Y:S01]  /*3480*/  FMUL.FTZ R155, R7, R5.reuse ;  /* 0x00000005079b7220 */ /* 0x080fe20000410000 */
[----:B------:R-:W-:Y:S01]  /*3490*/  ISETP.GE.OR P0, PT, R45, UR5, P0 ;  /* 0x000000052d007c0c */ /* 0x000fe20008706670 */
[----:B------:R-:W4:Y:S01]  /*34a0*/  SHFL.UP PT, R140, R146, 0x1, RZ ;  /* 0x04200000928c7989 */ /* 0x000f2200000e00ff */
[C---:B------:R-:W-:Y:S01]  /*34b0*/  FFMA.FTZ R157, R6.reuse, R5, R157 ;  /* 0x00000005069d7223 */ /* 0x040fe2000001009d */
[----:B------:R-:W-:Y:S01]  /*34c0*/  FFMA.FTZ R155, R6, R4, -R155 ;  /* 0x00000004069b7223 */ /* 0x000fe2000001089b */
[----:B------:R-:W-:Y:S01]  /*34d0*/  BSSY B0, `(.L_x_15574) ;  /* 0x00000c2000007945 */ /* 0x000fe20003800000 */
[----:B------:R-:W0:Y:S01]  /*34e0*/  SHFL.UP PT, R141, R149, 0x1, RZ ;  /* 0x04200000958d7989 */ /* 0x000e2200000e00ff */
[----:B------:R-:W-:Y:S01]  /*34f0*/  FMUL.FTZ R154, R115, R157 ;  /* 0x0000009d739a7220 */ /* 0x000fe20000410000 */
[-C--:B------:R-:W-:Y:S01]  /*3500*/  FMUL.FTZ R152, R118, R155.reuse ;  /* 0x0000009b76987220 */ /* 0x080fe20000410000 */
[-C--:B------:R-:W-:Y:S01]  /*3510*/  FMUL.FTZ R148, R117, R155.reuse ;  /* 0x0000009b75947220 */ /* 0x080fe20000410000 */
[----:B------:R-:W-:Y:S01]  /*3520*/  FMUL.FTZ R150, R116, R155 ;  /* 0x0000009b74967220 */ /* 0x000fe20000410000 */
[----:B------:R-:W-:Y:S01]  /*3530*/  SHFL.IDX PT, R9, R9, RZ, 0x1f ;  /* 0x00001fff09097589 */ /* 0x000fe200000e0000 */
[----:B------:R-:W-:-:S02]  /*3540*/  ISETP.GT.U32.AND P3, PT, R79, 0x1b, PT ;  /* 0x0000001b4f00780c */ /* 0x000fc40003f64070 */
[----:B------:R-:W-:Y:S01]  /*3550*/  ISETP.GT.U32.AND P4, PT, R79, 0x17, PT ;  /* 0x000000174f00780c */ /* 0x000fe20003f84070 */
[----:B-1----:R-:W-:Y:S01]  /*3560*/  FMUL.FTZ R151, R149, R142 ;  /* 0x0000008e95977220 */ /* 0x002fe20000410000 */
[----:B------:R-:W-:Y:S01]  /*3570*/  ISETP.GT.U32.AND P5, PT, R79, 0xf, PT ;  /* 0x0000000f4f00780c */ /* 0x000fe20003fa4070 */
[-C--:B---3--:R-:W-:Y:S02]  /*3580*/  FMUL.FTZ R147, R149, R144.reuse ;  /* 0x0000009095937220 */ /* 0x088fe40000410000 */
[----:B------:R-:W-:Y:S01]  /*3590*/  FFMA.FTZ R144, R146, R144, R151 ;  /* 0x0000009092907223 */ /* 0x000fe20000010097 */
[----:B------:R-:W-:Y:S01]  /*35a0*/  FMUL.FTZ R151, R118, R157 ;  /* 0x0000009d76977220 */ /* 0x000fe20000410000 */
[----:B------:R-:W-:Y:S02]  /*35b0*/  FFMA.FTZ R142, R146, R142, -R147 ;  /* 0x0000008e928e7223 */ /* 0x000fe40000010893 */
[----:B------:R-:W-:Y:S01]  /*35c0*/  @P2 FADD.FTZ R145, R145, R144 ;  /* 0x0000009091912221 */ /* 0x000fe20000010000 */
[----:B----4-:R-:W-:Y:S01]  /*35d0*/  FMUL.FTZ R7, R149, R140 ;  /* 0x0000008c95077220 */ /* 0x010fe20000410000 */
[----:B------:R-:W-:Y:S01]  /*35e0*/  FMUL.FTZ R6, R138, R151 ;  /* 0x000000978a067220 */ /* 0x000fe20000410000 */
[----:B------:R-:W-:Y:S01]  /*35f0*/  @P2 FADD.FTZ R143, R143, R142 ;  /* 0x0000008e8f8f2221 */ /* 0x000fe20000010000 */
[----:B------:R-:W-:Y:S01]  /*3600*/  FMUL.FTZ R147, R117, R157 ;  /* 0x0000009d75937220 */ /* 0x000fe20000410000 */
[-C--:B0-----:R-:W-:Y:S01]  /*3610*/  FMUL.FTZ R5, R149, R141.reuse ;  /* 0x0000008d95057220 */ /* 0x081fe20000410000 */
[----:B------:R-:W0:Y:S01]  /*3620*/  SHFL.UP PT, R153, R145, 0x2, RZ ;  /* 0x0440000091997989 */ /* 0x000e2200000e00ff */
[C---:B------:R-:W-:Y:S01]  /*3630*/  FFMA.FTZ R4, R146.reuse, R141, R7 ;  /* 0x0000008d92047223 */ /* 0x040fe20000010007 */
[----:B------:R-:W-:Y:S01]  /*3640*/  FFMA.FTZ R6, -R139, R152, -R6 ;  /* 0x000000988b067223 */ /* 0x000fe20000010906 */
[----:B------:R-:W-:Y:S01]  /*3650*/  @P2 FFMA.FTZ R146, R146, R140, -R5 ;  /* 0x0000008c92922223 */ /* 0x000fe20000010805 */
[----:B------:R-:W1:Y:S02]  /*3660*/  SHFL.UP PT, R141, R143, 0x2, RZ ;  /* 0x044000008f8d7989 */ /* 0x000e6400000e00ff */
[----:B------:R-:W-:Y:S01]  /*3670*/  FSEL R4, R149, R4, !P2 ;  /* 0x0000000495047208 */ /* 0x000fe20005000000 */
[----:B------:R-:W-:Y:S01]  /*3680*/  FMUL.FTZ R149, R139, R151 ;  /* 0x000000978b957220 */ /* 0x000fe20000410000 */
[----:B------:R-:W3:Y:S01]  /*3690*/  SHFL.UP PT, R5, R146, 0x2, RZ ;  /* 0x0440000092057989 */ /* 0x000ee200000e00ff */
[----:B------:R-:W-:Y:S01]  /*36a0*/  FADD.FTZ R6, -R147, R6 ;  /* 0x0000000693067221 */ /* 0x000fe20000010100 */
[----:B------:R-:W-:Y:S01]  /*36b0*/  ISETP.GE.AND P2, PT, R36, 0x2, PT ;  /* 0x000000022400780c */ /* 0x000fe20003f46270 */
[----:B------:R-:W-:Y:S01]  /*36c0*/  FFMA.FTZ R149, R138, R152, -R149 ;  /* 0x000000988a957223 */ /* 0x000fe20000010895 */
[----:B------:R-:W4:Y:S01]  /*36d0*/  SHFL.UP PT, R7, R4, 0x2, RZ ;  /* 0x0440000004077989 */ /* 0x000f2200000e00ff */
[----:B------:R-:W-:-:S02]  /*36e0*/  FMUL.FTZ R159, R137, -R6 ;  /* 0x80000006899f7220 */ /* 0x000fc40000410000 */
[----:B------:R-:W-:-:S04]  /*36f0*/  FADD.FTZ R149, R148, R149 ;  /* 0x0000009594957221 */ /* 0x000fc80000010000 */
[-C--:B------:R-:W-:Y:S01]  /*3700*/  FMUL.FTZ R161, R137, -R149.reuse ;  /* 0x8000009589a17220 */ /* 0x080fe20000410000 */
[----:B------:R-:W-:-:S03]  /*3710*/  FFMA.FTZ R159, R136, R149, -R159 ;  /* 0x00000095889f7223 */ /* 0x000fc6000001089f */
[----:B------:R-:W-:Y:S01]  /*3720*/  FFMA.FTZ R144, R136, R6, R161 ;  /* 0x0000000688907223 */ /* 0x000fe200000100a1 */
[----:B0-----:R-:W-:Y:S01]  /*3730*/  FMUL.FTZ R149, R4, R153 ;  /* 0x0000009904957220 */ /* 0x001fe20000410000 */
[----:B------:R-:W-:-:S03]  /*3740*/  FADD.FTZ R159, R150, R159 ;  /* 0x0000009f969f7221 */ /* 0x000fc60000010000 */
[----:B-1----:R-:W-:Y:S01]  /*3750*/  FFMA.FTZ R140, R146, R141, -R149 ;  /* 0x0000008d928c7223 */ /* 0x002fe20000010895 */
[----:B------:R-:W-:Y:S01]  /*3760*/  FMUL.FTZ R149, R116, R157 ;  /* 0x0000009d74957220 */ /* 0x000fe20000410000 */
[C---:B------:R-:W-:Y:S01]  /*3770*/  FMUL.FTZ R142, R4.reuse, R141 ;  /* 0x0000008d048e7220 */ /* 0x040fe20000410000 */
[----:B---3--:R-:W-:Y:S02]  /*3780*/  FMUL.FTZ R6, R4, R5 ;  /* 0x0000000504067220 */ /* 0x008fe40000410000 */
[----:B------:R-:W-:Y:S01]  /*3790*/  FADD.FTZ R144, -R149, R144 ;  /* 0x0000009095907221 */ /* 0x000fe20000010100 */
[C---:B------:R-:W-:Y:S01]  /*37a0*/  FFMA.FTZ R142, R146.reuse, R153, R142 ;  /* 0x00000099928e7223 */ /* 0x040fe2000001008e */
[----:B------:R-:W-:Y:S01]  /*37b0*/  @P2 FADD.FTZ R143, R143, R140 ;  /* 0x0000008c8f8f2221 */ /* 0x000fe20000010000 */
[-C--:B----4-:R-:W-:Y:S01]  /*37c0*/  FFMA.FTZ R141, R146, R7.reuse, R6 ;  /* 0x00000007928d7223 */ /* 0x090fe20000010006 */
[----:B------:R-:W-:Y:S01]  /*37d0*/  FMUL.FTZ R7, R4, R7 ;  /* 0x0000000704077220 */ /* 0x000fe20000410000 */
[-C--:B------:R-:W-:Y:S01]  /*37e0*/  FMUL.FTZ R153, R135, -R144.reuse ;  /* 0x8000009087997220 */ /* 0x080fe20000410000 */
[----:B------:R-:W-:Y:S01]  /*37f0*/  @P2 FADD.FTZ R145, R145, R142 ;  /* 0x0000008e91912221 */ /* 0x000fe20000010000 */
[----:B------:R-:W0:Y:S01]  /*3800*/  SHFL.UP PT, R6, R143, 0x4, RZ ;  /* 0x048000008f067989 */ /* 0x000e2200000e00ff */
[----:B------:R-:W-:Y:S01]  /*3810*/  @P2 FFMA.FTZ R146, R146, R5, -R7 ;  /* 0x0000000592922223 */ /* 0x000fe20000010807 */
[-C--:B------:R-:W-:Y:S01]  /*3820*/  FFMA.FTZ R140, R134, R159.reuse, -R153 ;  /* 0x0000009f868c7223 */ /* 0x080fe20000010899 */
[----:B------:R-:W-:Y:S01]  /*3830*/  FMUL.FTZ R159, R135, -R159 ;  /* 0x8000009f879f7220 */ /* 0x000fe20000410000 */
[----:B------:R-:W-:Y:S01]  /*3840*/  FMUL.FTZ R153, R115, R155 ;  /* 0x0000009b73997220 */ /* 0x000fe20000410000 */
[----:B------:R-:W1:Y:S01]  /*3850*/  SHFL.UP PT, R7, R145, 0x4, RZ ;  /* 0x0480000091077989 */ /* 0x000e6200000e00ff */
[----:B------:R-:W-:Y:S01]  /*3860*/  FSEL R141, R4, R141, !P2 ;  /* 0x0000008d048d7208 */ /* 0x000fe20005000000 */
[----:B------:R-:W-:Y:S01]  /*3870*/  FFMA.FTZ R159, R134, R144, R159 ;  /* 0x00000090869f7223 */ /* 0x000fe2000001009f */
[----:B------:R-:W-:Y:S01]  /*3880*/  FADD.FTZ R140, R153, R140 ;  /* 0x0000008c998c7221 */ /* 0x000fe20000010000 */
[----:B------:R-:W3:Y:S01]  /*3890*/  SHFL.UP PT, R4, R146, 0x4, RZ ;  /* 0x0480000092047989 */ /* 0x000ee200000e00ff */
[----:B------:R-:W-:Y:S01]  /*38a0*/  ISETP.GE.AND P2, PT, R36, 0x4, PT ;  /* 0x000000042400780c */ /* 0x000fe20003f46270 */
[----:B------:R-:W-:Y:S01]  /*38b0*/  FADD.FTZ R142, -R154, R159 ;  /* 0x0000009f9a8e7221 */ /* 0x000fe20000010100 */
[C---:B------:R-:W-:Y:S01]  /*38c0*/  FMUL.FTZ R144, R133.reuse, -R140 ;  /* 0x8000008c85907220 */ /* 0x040fe20000410000 */
[----:B------:R-:W4:Y:S02]  /*38d0*/  SHFL.UP PT, R5, R141, 0x4, RZ ;  /* 0x048000008d057989 */ /* 0x000f2400000e00ff */
[-C--:B------:R-:W-:Y:S01]  /*38e0*/  FMUL.FTZ R159, R133, -R142.reuse ;  /* 0x8000008e859f7220 */ /* 0x080fe20000410000 */
[C---:B------:R-:W-:Y:S01]  /*38f0*/  FFMA.FTZ R161, R131.reuse, R142, R144 ;  /* 0x0000008e83a17223 */ /* 0x040fe20000010090 */
[C---:B------:R-:W-:Y:S01]  /*3900*/  FMUL.FTZ R144, R114.reuse, R157 ;  /* 0x0000009d72907220 */ /* 0x040fe20000410000 */
[----:B------:R-:W-:Y:S01]  /*3910*/  FMUL.FTZ R142, R114, R155 ;  /* 0x0000009b728e7220 */ /* 0x000fe20000410000 */
[----:B------:R-:W-:-:S02]  /*3920*/  FFMA.FTZ R159, R131, R140, -R159 ;  /* 0x0000008c839f7223 */ /* 0x000fc4000001089f */
[----:B------:R-:W-:Y:S02]  /*3930*/  FADD.FTZ R156, -R144, R161 ;  /* 0x000000a1909c7221 */ /* 0x000fe40000010100 */
[----:B------:R-:W-:Y:S01]  /*3940*/  FADD.FTZ R140, R142, R159 ;  /* 0x0000009f8e8c7221 */ /* 0x000fe20000010000 */
[----:B0-----:R-:W-:Y:S01]  /*3950*/  FMUL.FTZ R161, R141, R6 ;  /* 0x000000068da17220 */ /* 0x001fe20000410000 */
[C---:B------:R-:W-:Y:S02]  /*3960*/  FMUL.FTZ R158, R130.reuse, -R156 ;  /* 0x8000009c829e7220 */ /* 0x040fe40000410000 */
[-C--:B------:R-:W-:Y:S02]  /*3970*/  FMUL.FTZ R167, R130, -R140.reuse ;  /* 0x8000008c82a77220 */ /* 0x080fe40000410000 */
[----:B------:R-:W-:Y:S01]  /*3980*/  FFMA.FTZ R169, R129, R140, -R158 ;  /* 0x0000008c81a97223 */ /* 0x000fe2000001089e */
[-C--:B-1----:R-:W-:Y:S01]  /*3990*/  FMUL.FTZ R159, R141, R7.reuse ;  /* 0x000000078d9f7220 */ /* 0x082fe20000410000 */
[C---:B------:R-:W-:Y:S01]  /*39a0*/  FFMA.FTZ R140, R146.reuse, R7, R161 ;  /* 0x00000007928c7223 */ /* 0x040fe200000100a1 */
[----:B--2---:R-:W-:Y:S01]  /*39b0*/  FMUL.FTZ R161, R139, -R2 ;  /* 0x800000028ba17220 */ /* 0x004fe20000410000 */
[----:B---3--:R-:W-:Y:S01]  /*39c0*/  FMUL.FTZ R7, R141, R4 ;  /* 0x000000048d077220 */ /* 0x008fe20000410000 */
[C---:B------:R-:W-:Y:S01]  /*39d0*/  FFMA.FTZ R6, R146.reuse, R6, -R159 ;  /* 0x0000000692067223 */ /* 0x040fe2000001089f */
[----:B------:R-:W-:Y:S01]  /*39e0*/  @P2 FADD.FTZ R145, R145, R140 ;  /* 0x0000008c91912221 */ /* 0x000fe20000010000 */
[----:B------:R-:W-:Y:S01]  /*39f0*/  FMUL.FTZ R159, R139, R3 ;  /* 0x000000038b9f7220 */ /* 0x000fe20000410000 */
[-C--:B----4-:R-:W-:Y:S01]  /*3a00*/  FFMA.FTZ R140, R146, R5.reuse, R7 ;  /* 0x00000005928c7223 */ /* 0x090fe20000010007 */
[----:B------:R-:W-:Y:S01]  /*3a10*/  FFMA.FTZ R171, R129, R156, R167 ;  /* 0x0000009c81ab7223 */ /* 0x000fe200000100a7 */
[----:B------:R-:W-:Y:S01]  /*3a20*/  FMUL.FTZ R5, R141, R5 ;  /* 0x000000058d057220 */ /* 0x000fe20000410000 */
[C---:B------:R-:W-:Y:S01]  /*3a30*/  FFMA.FTZ R156, R138.reuse, -R3, R161 ;  /* 0x800000038a9c7223 */ /* 0x040fe200000100a1 */
[----:B------:R-:W-:Y:S01]  /*3a40*/  @P2 FADD.FTZ R143, R143, R6 ;  /* 0x000000068f8f2221 */ /* 0x000fe20000010000 */
[----:B------:R-:W-:Y:S01]  /*3a50*/  FFMA.FTZ R7, R138, R2, -R159 ;  /* 0x000000028a077223 */ /* 0x000fe2000001089f */
[----:B------:R-:W-:Y:S01]  /*3a60*/  @P2 FFMA.FTZ R146, R146, R4, -R5 ;  /* 0x0000000492922223 */ /* 0x000fe20000010805 */
[C---:B------:R-:W-:Y:S01]  /*3a70*/  FMUL.FTZ R5, R137.reuse, -R156 ;  /* 0x8000009c89057220 */ /* 0x040fe20000410000 */
[----:B------:R-:W0:Y:S01]  /*3a80*/  SHFL.UP PT, R161, R145, 0x8, RZ ;  /* 0x0500000091a17989 */ /* 0x000e2200000e00ff */
[-C--:B------:R-:W-:Y:S01]  /*3a90*/  FMUL.FTZ R167, R137, -R7.reuse ;  /* 0x8000000789a77220 */ /* 0x080fe20000410000 */
[----:B------:R-:W-:Y:S01]  /*3aa0*/  FSEL R140, R141, R140, !P2 ;  /* 0x0000008c8d8c7208 */ /* 0x000fe20005000000 */
[C---:B------:R-:W-:Y:S01]  /*3ab0*/  FFMA.FTZ R4, R136.reuse, R7, -R5 ;  /* 0x0000000788047223 */ /* 0x040fe20000010805 */
[----:B------:R-:W1:Y:S01]  /*3ac0*/  SHFL.UP PT, R159, R143, 0x8, RZ ;  /* 0x050000008f9f7989 */ /* 0x000e6200000e00ff */
[----:B------:R-:W-:Y:S01]  /*3ad0*/  FFMA.FTZ R167, R136, R156, R167 ;  /* 0x0000009c88a77223 */ /* 0x000fe200000100a7 */
[C---:B------:R-:W-:Y:S01]  /*3ae0*/  FMUL.FTZ R156, R113.reuse, R157 ;  /* 0x0000009d719c7220 */ /* 0x040fe20000410000 */
[----:B------:R-:W-:Y:S01]  /*3af0*/  FMUL.FTZ R158, R113, R155 ;  /* 0x0000009b719e7220 */ /* 0x000fe20000410000 */
[----:B------:R-:W2:Y:S01]  /*3b00*/  SHFL.UP PT, R5, R146, 0x8, RZ ;  /* 0x0500000092057989 */ /* 0x000ea200000e00ff */
[CC--:B------:R-:W-:Y:S01]  /*3b10*/  FMUL.FTZ R141, R135.reuse, -R167.reuse ;  /* 0x800000a7878d7220 */ /* 0x0c0fe20000410000 */
[----:B------:R-:W-:Y:S01]  /*3b20*/  FADD.FTZ R162, -R156, R171 ;  /* 0x000000ab9ca27221 */ /* 0x000fe20000010100 */
[----:B------:R-:W-:Y:S01]  /*3b30*/  FADD.FTZ R160, R158, R169 ;  /* 0x000000a99ea07221 */ /* 0x000fe20000010000 */
[----:B------:R-:W3:Y:S01]  /*3b40*/  SHFL.UP PT, R7, R140, 0x8, RZ ;  /* 0x050000008c077989 */ /* 0x000ee200000e00ff */
[----:B------:R-:W-:Y:S01]  /*3b50*/  FMUL.FTZ R6, R135, -R4 ;  /* 0x8000000487067220 */ /* 0x000fe20000410000 */
[----:B------:R-:W-:Y:S01]  /*3b60*/  FMUL.FTZ R164, R127, -R162 ;  /* 0x800000a27fa47220 */ /* 0x000fe20000410000 */
[----:B------:R-:W-:Y:S01]  /*3b70*/  FFMA.FTZ R4, R134, R4, -R141 ;  /* 0x0000000486047223 */ /* 0x000fe2000001088d */
[----:B------:R-:W-:Y:S01]  /*3b80*/  ISETP.GE.AND P2, PT, R36, 0x8, PT ;  /* 0x000000082400780c */ /* 0x000fe20003f46270 */
[----:B------:R-:W-:Y:S01]  /*3b90*/  FFMA.FTZ R6, R134, R167, R6 ;  /* 0x000000a786067223 */ /* 0x000fe20000010006 */
[-C--:B------:R-:W-:Y:S01]  /*3ba0*/  FFMA.FTZ R174, R125, R160.reuse, -R164 ;  /* 0x000000a07dae7223 */ /* 0x080fe200000108a4 */
[----:B------:R-:W-:Y:S01]  /*3bb0*/  FMUL.FTZ R164, R127, -R160 ;  /* 0x800000a07fa47220 */ /* 0x000fe20000410000 */
[C---:B------:R-:W-:Y:S01]  /*3bc0*/  FMUL.FTZ R160, R133.reuse, -R4 ;  /* 0x8000000485a07220 */ /* 0x040fe20000410000 */
[----:B------:R-:W-:-:S02]  /*3bd0*/  FMUL.FTZ R167, R133, -R6 ;  /* 0x8000000685a77220 */ /* 0x000fc40000410000 */
[----:B------:R-:W-:Y:S01]  /*3be0*/  FFMA.FTZ R169, R125, R162, R164 ;  /* 0x000000a27da97223 */ /* 0x000fe200000100a4 */
[C---:B------:R-:W-:Y:S01]  /*3bf0*/  FFMA.FTZ R160, R131.reuse, R6, R160 ;  /* 0x0000000683a07223 */ /* 0x040fe200000100a0 */
[C---:B0-----:R-:W-:Y:S01]  /*3c00*/  FMUL.FTZ R141, R140.reuse, R161 ;  /* 0x000000a18c8d7220 */ /* 0x041fe20000410000 */
[----:B------:R-:W-:Y:S01]  /*3c10*/  FFMA.FTZ R167, R131, R4, -R167 ;  /* 0x0000000483a77223 */ /* 0x000fe200000108a7 */
[-C--:B-1----:R-:W-:Y:S02]  /*3c20*/  FMUL.FTZ R6, R140, R159.reuse ;  /* 0x0000009f8c067220 */ /* 0x082fe40000410000 */
[----:B------:R-:W-:Y:S01]  /*3c30*/  FFMA.FTZ R4, R146, R159, -R141 ;  /* 0x0000009f92047223 */ /* 0x000fe2000001088d */
[-C--:B------:R-:W-:Y:S01]  /*3c40*/  FMUL.FTZ R162, R130, -R160.reuse ;  /* 0x800000a082a27220 */ /* 0x080fe20000410000 */
[----:B------:R-:W-:Y:S01]  /*3c50*/  FMUL.FTZ R159, R112, R155 ;  /* 0x0000009b709f7220 */ /* 0x000fe20000410000 */
[----:B------:R-:W-:Y:S01]  /*3c60*/  FFMA.FTZ R6, R146, R161, R6 ;  /* 0x000000a192067223 */ /* 0x000fe20000010006 */
[----:B--2---:R-:W-:Y:S01]  /*3c70*/  FMUL.FTZ R141, R140, R5 ;  /* 0x000000058c8d7220 */ /* 0x004fe20000410000 */
[-C--:B------:R-:W-:Y:S01]  /*3c80*/  FFMA.FTZ R168, R129, R167.reuse, -R162 ;  /* 0x000000a781a87223 */ /* 0x080fe200000108a2 */
[----:B------:R-:W-:Y:S01]  /*3c90*/  FMUL.FTZ R162, R130, -R167 ;  /* 0x800000a782a27220 */ /* 0x000fe20000410000 */
[----:B------:R-:W-:Y:S01]  /*3ca0*/  @P2 FADD.FTZ R145, R145, R6 ;  /* 0x0000000691912221 */ /* 0x000fe20000010000 */
[-C--:B---3--:R-:W-:Y:S01]  /*3cb0*/  FFMA.FTZ R141, R146, R7.reuse, R141 ;  /* 0x00000007928d7223 */ /* 0x088fe2000001008d */
[----:B------:R-:W-:Y:S01]  /*3cc0*/  FMUL.FTZ R7, R140, R7 ;  /* 0x000000078c077220 */ /* 0x000fe20000410000 */
[----:B------:R-:W-:Y:S01]  /*3cd0*/  @P2 FADD.FTZ R143, R143, R4 ;  /* 0x000000048f8f2221 */ /* 0x000fe20000010000 */
[----:B------:R-:W-:Y:S01]  /*3ce0*/  FFMA.FTZ R170, R129, R160, R162 ;  /* 0x000000a081aa7223 */ /* 0x000fe200000100a2 */
[----:B------:R-:W0:Y:S01]  /*3cf0*/  SHFL.UP PT, R166, R145, 0x10, RZ ;  /* 0x0600000091a67989 */ /* 0x000e2200000e00ff */
[----:B------:R-:W-:Y:S01]  /*3d00*/  @P2 FFMA.FTZ R146, R146, R5, -R7 ;  /* 0x0000000592922223 */ /* 0x000fe20000010807 */
[----:B------:R-:W-:Y:S01]  /*3d10*/  FSEL R161, R140, R141, !P2 ;  /* 0x0000008d8ca17208 */ /* 0x000fe20005000000 */
[----:B------:R-:W-:Y:S01]  /*3d20*/  FMUL.FTZ R140, R127, -R170 ;  /* 0x800000aa7f8c7220 */ /* 0x000fe20000410000 */
[----:B------:R-:W1:Y:S01]  /*3d30*/  SHFL.UP PT, R164, R143, 0x10, RZ ;  /* 0x060000008fa47989 */ /* 0x000e6200000e00ff */
[----:B------:R-:W-:Y:S01]  /*3d40*/  FMUL.FTZ R160, R112, R157 ;  /* 0x0000009d70a07220 */ /* 0x000fe20000410000 */
[----:B------:R-:W-:Y:S01]  /*3d50*/  FADD.FTZ R174, R159, R174 ;  /* 0x000000ae9fae7221 */ /* 0x000fe20000010000 */
[-C--:B------:R-:W-:Y:S01]  /*3d60*/  FFMA.FTZ R172, R125, R168.reuse, -R140 ;  /* 0x000000a87dac7223 */ /* 0x080fe2000001088c */
[----:B------:R-:W2:Y:S01]  /*3d70*/  SHFL.UP PT, R162, R146, 0x10, RZ ;  /* 0x0600000092a27989 */ /* 0x000ea200000e00ff */
[----:B------:R-:W-:Y:S01]  /*3d80*/  FMUL.FTZ R168, R127, -R168 ;  /* 0x800000a87fa87220 */ /* 0x000fe20000410000 */
[----:B------:R-:W-:Y:S01]  /*3d90*/  FADD.FTZ R140, -R160, R169 ;  /* 0x000000a9a08c7221 */ /* 0x000fe20000010100 */
[----:B------:R-:W-:Y:S01]  /*3da0*/  FMUL.FTZ R171, R25, -R174 ;  /* 0x800000ae19ab7220 */ /* 0x000fe20000410000 */
[----:B------:R-:W3:Y:S01]  /*3db0*/  SHFL.UP PT, R141, R161, 0x10, RZ ;  /* 0x06000000a18d7989 */ /* 0x000ee200000e00ff */
[----:B------:R-:W-:Y:S01]  /*3dc0*/  FFMA.FTZ R170, R125, R170, R168 ;  /* 0x000000aa7daa7223 */ /* 0x000fe200000100a8 */
[C---:B------:R-:W-:Y:S01]  /*3dd0*/  FMUL.FTZ R168, R25.reuse, -R140 ;  /* 0x8000008c19a87220 */ /* 0x040fe20000410000 */
[----:B------:R-:W-:Y:S01]  /*3de0*/  HFMA2.MMA R5, -RZ, RZ, 0, 0 ;  /* 0x00000000ff057435 */ /* 0x000fe200000001ff */
[----:B------:R-:W-:Y:S01]  /*3df0*/  ISETP.GE.AND P2, PT, R36, 0x10, PT ;  /* 0x000000102400780c */ /* 0x000fe20003f46270 */
[----:B------:R-:W-:Y:S01]  /*3e00*/  FMUL.FTZ R169, R25, -R170 ;  /* 0x800000aa19a97220 */ /* 0x000fe20000410000 */
[C---:B------:R-:W-:Y:S01]  /*3e10*/  FFMA.FTZ R171, R123.reuse, R140, R171 ;  /* 0x0000008c7bab7223 */ /* 0x040fe200000100ab */
[C---:B------:R-:W-:Y:S01]  /*3e20*/  FFMA.FTZ R174, R123.reuse, R174, -R168 ;  /* 0x000000ae7bae7223 */ /* 0x040fe200000108a8 */
[----:B------:R-:W-:Y:S01]  /*3e30*/  MOV R4, 0x3f800000 ;  /* 0x3f80000000047802 */ /* 0x000fe20000000f00 */
[-C--:B------:R-:W-:Y:S01]  /*3e40*/  FFMA.FTZ R140, R123, R172.reuse, -R169 ;  /* 0x000000ac7b8c7223 */ /* 0x080fe200000108a9 */
[----:B------:R-:W-:Y:S01]  /*3e50*/  CS2R R6, SRZ ;  /* 0x0000000000067805 */ /* 0x000fe2000001ff00 */
[----:B------:R-:W-:Y:S01]  /*3e60*/  FMUL.FTZ R172, R25, -R172 ;  /* 0x800000ac19ac7220 */ /* 0x000fe20000410000 */
[----:B0-----:R-:W-:-:S04]  /*3e70*/  FMUL.FTZ R167, R161, R166 ;  /* 0x000000a6a1a77220 */ /* 0x001fc80000410000 */
[CC--:B-1----:R-:W-:Y:S01]  /*3e80*/  FFMA.FTZ R168, R146.reuse, R164.reuse, -R167 ;  /* 0x000000a492a87223 */ /* 0x0c2fe200000108a7 */
[----:B------:R-:W-:Y:S01]  /*3e90*/  FMUL.FTZ R169, R161, R164 ;  /* 0x000000a4a1a97220 */ /* 0x000fe20000410000 */
[----:B------:R0:W1:Y:S01]  /*3ea0*/  @!P0 LDS.128 R4, [R119+0x1770] ;  /* 0x0017700077048984 */ /* 0x0000620000000c00 */
[----:B------:R-:W-:Y:S01]  /*3eb0*/  ISETP.NE.AND P0, PT, R79, 0x1f, PT ;  /* 0x0000001f4f00780c */ /* 0x000fe20003f05270 */
[----:B--2---:R-:W-:Y:S01]  /*3ec0*/  FMUL.FTZ R164, R161, R162 ;  /* 0x000000a2a1a47220 */ /* 0x004fe20000410000 */
[C---:B------:R-:W-:Y:S01]  /*3ed0*/  FFMA.FTZ R166, R146.reuse, R166, R169 ;  /* 0x000000a692a67223 */ /* 0x040fe200000100a9 */
[----:B------:R-:W-:Y:S02]  /*3ee0*/  @P2 FADD.FTZ R143, R143, R168 ;  /* 0x000000a88f8f2221 */ /* 0x000fe40000010000 */
[CC--:B---3--:R-:W-:Y:S01]  /*3ef0*/  FFMA.FTZ R164, R146.reuse, R141.reuse, R164 ;  /* 0x0000008d92a47223 */ /* 0x0c8fe200000100a4 */
[----:B------:R-:W-:Y:S01]  /*3f00*/  FMUL.FTZ R167, R161, R141 ;  /* 0x0000008da1a77220 */ /* 0x000fe20000410000 */
[----:B------:R-:W-:Y:S01]  /*3f10*/  @P2 FADD.FTZ R145, R145, R166 ;  /* 0x000000a691912221 */ /* 0x000fe20000010000 */
[----:B------:R-:W-:Y:S01]  /*3f20*/  FFMA.FTZ R141, R123, R170, R172 ;  /* 0x000000aa7b8d7223 */ /* 0x000fe200000100ac */
[----:B------:R0:W2:Y:S01]  /*3f30*/  SHFL.DOWN PT, R168, R140, 0x1, 0x1f ;  /* 0x08201f008ca87f89 */ /* 0x0000a200000e0000 */
[----:B------:R-:W-:Y:S01]  /*3f40*/  @P2 FFMA.FTZ R146, R146, R162, -R167 ;  /* 0x000000a292922223 */ /* 0x000fe200000108a7 */
[----:B------:R-:W-:Y:S01]  /*3f50*/  FSEL R164, R161, R164, !P2 ;  /* 0x000000a4a1a47208 */ /* 0x000fe20005000000 */
[C---:B------:R-:W-:Y:S01]  /*3f60*/  FMUL.FTZ R161, R0.reuse, R155 ;  /* 0x0000009b00a17220 */ /* 0x040fe20000410000 */
[----:B------:R-:W-:Y:S01]  /*3f70*/  FMUL.FTZ R162, R0, R157 ;  /* 0x0000009d00a27220 */ /* 0x000fe20000410000 */
[----:B------:R0:W3:Y:S01]  /*3f80*/  SHFL.IDX PT, R167, R8, RZ, 0x1f ;  /* 0x00001fff08a77589 */ /* 0x0000e200000e0000 */
[----:B------:R-:W-:Y:S01]  /*3f90*/  ISETP.GT.U32.AND P2, PT, R79, 0x1d, PT ;  /* 0x0000001d4f00780c */ /* 0x000fe20003f44070 */
[----:B------:R-:W-:Y:S01]  /*3fa0*/  FADD.FTZ R155, R161, R174 ;  /* 0x000000aea19b7221 */ /* 0x000fe20000010000 */
[----:B------:R-:W-:Y:S01]  /*3fb0*/  FADD.FTZ R157, -R162, R171 ;  /* 0x000000aba29d7221 */ /* 0x000fe20000010100 */
[----:B------:R0:W4:Y:S04]  /*3fc0*/  SHFL.DOWN PT, R170, R141, 0x1, 0x1f ;  /* 0x08201f008daa7f89 */ /* 0x00012800000e0000 */
[----:B------:R0:W0:Y:S04]  /*3fd0*/  SHFL.DOWN PT, R8, R155, 0x1, 0x1f ;  /* 0x08201f009b087f89 */ /* 0x00002800000e0000 */
[----:B------:R0:W0:Y:S04]  /*3fe0*/  SHFL.DOWN PT, R166, R157, 0x1, 0x1f ;  /* 0x08201f009da67f89 */ /* 0x00002800000e0000 */
[----:B------:R-:W0:Y:S04]  /*3ff0*/  SHFL.UP PT, R143, R143, 0x1, RZ ;  /* 0x042000008f8f7989 */ /* 0x000e2800000e00ff */
[----:B------:R-:W0:Y:S04]  /*4000*/  SHFL.UP PT, R145, R145, 0x1, RZ ;  /* 0x0420000091917989 */ /* 0x000e2800000e00ff */
[----:B------:R-:W0:Y:S04]  /*4010*/  SHFL.UP PT, R146, R146, 0x1, RZ ;  /* 0x0420000092927989 */ /* 0x000e2800000e00ff */
[----:B------:R-:W0:Y:S01]  /*4020*/  SHFL.UP PT, R164, R164, 0x1, RZ ;  /* 0x04200000a4a47989 */ /* 0x000e2200000e00ff */
[----:B-1234-:R-:W-:Y:S05]  /*4030*/  @!P0 BRA `(.L_x_15575) ;  /* 0x00000000002c8947 */ /* 0x01efea0003800000 */
[C---:B------:R-:W-:Y:S01]  /*4040*/  FMUL.FTZ R169, R141.reuse, R170 ;  /* 0x000000aa8da97220 */ /* 0x040fe20000410000 */
[C---:B0-----:R-:W-:Y:S01]  /*4050*/  FMUL.FTZ R171, R141.reuse, R166 ;  /* 0x000000a68dab7220 */ /* 0x041fe20000410000 */
[----:B------:R-:W-:Y:S01]  /*4060*/  FMUL.FTZ R173, R141, R8 ;  /* 0x000000088dad7220 */ /* 0x000fe20000410000 */
[C---:B------:R-:W-:Y:S01]  /*4070*/  FMUL.FTZ R141, R168.reuse, R141 ;  /* 0x0000008da88d7220 */ /* 0x040fe20000410000 */
[----:B------:R-:W-:Y:S01]  /*4080*/  FFMA.FTZ R169, R168, R140, -R169 ;  /* 0x0000008ca8a97223 */ /* 0x000fe200000108a9 */
[C---:B------:R-:W-:Y:S01]  /*4090*/  FFMA.FTZ R8, R140.reuse, R8, -R171 ;  /* 0x000000088c087223 */ /* 0x040fe200000108ab */
[C---:B------:R-:W-:Y:S01]  /*40a0*/  FFMA.FTZ R166, R140.reuse, R166, R173 ;  /* 0x000000a68ca67223 */ /* 0x040fe200000100ad */
[----:B------:R-:W-:Y:S02]  /*40b0*/  FFMA.FTZ R141, R140, R170, R141 ;  /* 0x000000aa8c8d7223 */ /* 0x000fe4000001008d */
[----:B------:R-:W-:Y:S01]  /*40c0*/  FADD.FTZ R155, R155, R8 ;  /* 0x000000089b9b7221 */ /* 0x000fe20000010000 */
[----:B------:R-:W-:Y:S01]  /*40d0*/  FADD.FTZ R157, R157, R166 ;  /* 0x000000a69d9d7221 */ /* 0x000fe20000010000 */
[----:B------:R-:W-:-:S07]  /*40e0*/  MOV R140, R169 ;  /* 0x000000a9008c7202 */ /* 0x000fce0000000f00 */
.L_x_15575:
[----:B------:R-:W-:Y:S05]  /*40f0*/  BSYNC B0 ;  /* 0x0000000000007941 */ /* 0x000fea0003800000 */
.L_x_15574:
[----:B------:R1:W2:Y:S01]  /*4100*/  SHFL.DOWN PT, R168, R140, 0x2, 0x1f ;  /* 0x08401f008ca87f89 */ /* 0x0002a200000e0000 */
[----:B------:R-:W-:Y:S03]  /*4110*/  BSSY B0, `(.L_x_15576) ;  /* 0x0000010000007945 */ /* 0x000fe60003800000 */
[----:B------:R1:W3:Y:S04]  /*4120*/  SHFL.DOWN PT, R170, R141, 0x2, 0x1f ;  /* 0x08401f008daa7f89 */ /* 0x0002e800000e0000 */
[----:B0-----:R1:W0:Y:S04]  /*4130*/  SHFL.DOWN PT, R8, R155, 0x2, 0x1f ;  /* 0x08401f009b087f89 */ /* 0x00122800000e0000 */
[----:B------:R1:W4:Y:S01]  /*4140*/  SHFL.DOWN PT, R166, R157, 0x2, 0x1f ;  /* 0x08401f009da67f89 */ /* 0x00032200000e0000 */
[----:B------:R-:W-:Y:S05]  /*4150*/  @P2 BRA `(.L_x_15577) ;  /* 0x00000000002c2947 */ /* 0x000fea0003800000 */
[C---:B---3--:R-:W-:Y:S01]  /*4160*/  FMUL.FTZ R169, R141.reuse, R170 ;  /* 0x000000aa8da97220 */ /* 0x048fe20000410000 */
[C---:B----4-:R-:W-:Y:S01]  /*4170*/  FMUL.FTZ R171, R141.reuse, R166 ;  /* 0x000000a68dab7220 */ /* 0x050fe20000410000 */
[C---:B0-----:R-:W-:Y:S01]  /*4180*/  FMUL.FTZ R173, R141.reuse, R8 ;  /* 0x000000088dad7220 */ /* 0x041fe20000410000 */
        /* <DEDUP_REMOVED lines=8> */
.L_x_15577:
[----:B------:R-:W-:Y:S05]  /*4210*/  BSYNC B0 ;  /* 0x0000000000007941 */ /* 0x000fea0003800000 */
.L_x_15576:
[----:B--2---:R2:W1:Y:S01]  /*4220*/  SHFL.DOWN PT, R168, R140, 0x4, 0x1f ;  /* 0x08801f008ca87f89 */ /* 0x00446200000e0000 */
[----:B------:R-:W-:Y:S03]  /*4230*/  BSSY B0, `(.L_x_15578) ;  /* 0x0000010000007945 */ /* 0x000fe60003800000 */
[----:B---3--:R2:W3:Y:S04]  /*4240*/  SHFL.DOWN PT, R170, R141, 0x4, 0x1f ;  /* 0x08801f008daa7f89 */ /* 0x0084e800000e0000 */
[----:B0-----:R2:W0:Y:S04]  /*4250*/  SHFL.DOWN PT, R8, R155, 0x4, 0x1f ;  /* 0x08801f009b087f89 */ /* 0x00142800000e0000 */
[----:B----4-:R2:W4:Y:S01]  /*4260*/  SHFL.DOWN PT, R166, R157, 0x4, 0x1f ;  /* 0x08801f009da67f89 */ /* 0x01052200000e0000 */
        /* <DEDUP_REMOVED lines=12> */
.L_x_15579:
[----:B------:R-:W-:Y:S05]  /*4330*/  BSYNC B0 ;  /* 0x0000000000007941 */ /* 0x000fea0003800000 */
.L_x_15578:
[----:B-1----:R1:W1:Y:S01]  /*4340*/  SHFL.DOWN PT, R168, R140, 0x8, 0x1f ;  /* 0x09001f008ca87f89 */ /* 0x00226200000e0000 */
[----:B------:R-:W-:Y:S03]  /*4350*/  BSSY B0, `(.L_x_15580) ;  /* 0x0000010000007945 */ /* 0x000fe60003800000 */
[----:B---3--:R3:W1:Y:S04]  /*4360*/  SHFL.DOWN PT, R170, R141, 0x8, 0x1f ;  /* 0x09001f008daa7f89 */ /* 0x00866800000e0000 */
[----:B0-----:R3:W0:Y:S04]  /*4370*/  SHFL.DOWN PT, R8, R155, 0x8, 0x1f ;  /* 0x09001f009b087f89 */ /* 0x00162800000e0000 */
[----:B----4-:R3:W4:Y:S01]  /*4380*/  SHFL.DOWN PT, R166, R157, 0x8, 0x1f ;  /* 0x09001f009da67f89 */ /* 0x01072200000e0000 */
[----:B------:R-:W-:Y:S05]  /*4390*/  @P4 BRA `(.L_x_15581) ;  /* 0x00000000002c4947 */ /* 0x000fea0003800000 */
[C---:B-1----:R-:W-:Y:S01]  /*43a0*/  FMUL.FTZ R169, R141.reuse, R170 ;  /* 0x000000aa8da97220 */ /* 0x042fe20000410000 */
[C---:B----4-:R-:W-:Y:S01]  /*43b0*/  FMUL.FTZ R171, R141.reuse, R166 ;  /* 0x000000a68dab7220 */ /* 0x050fe20000410000 */
[C---:B0-----:R-:W-:Y:S01]  /*43c0*/  FMUL.FTZ R173, R141.reuse, R8 ;  /* 0x000000088dad7220 */ /* 0x041fe20000410000 */
        /* <DEDUP_REMOVED lines=8> */
.L_x_15581:
[----:B------:R-:W-:Y:S05]  /*4450*/  BSYNC B0 ;  /* 0x0000000000007941 */ /* 0x000fea0003800000 */
.L_x_15580:
[----:B-1----:R1:W1:Y:S01]  /*4460*/  SHFL.DOWN PT, R168, R140, 0x10, 0x1f ;  /* 0x0a001f008ca87f89 */ /* 0x00226200000e0000 */
[----:B------:R-:W-:Y:S03]  /*4470*/  BSSY B0, `(.L_x_15582) ;  /* 0x0000010000007945 */ /* 0x000fe60003800000 */
[----:B------:R1:W1:Y:S04]  /*4480*/  SHFL.DOWN PT, R170, R141, 0x10, 0x1f ;  /* 0x0a001f008daa7f89 */ /* 0x00026800000e0000 */
[----:B0-----:R0:W0:Y:S04]  /*4490*/  SHFL.DOWN PT, R8, R155, 0x10, 0x1f ;  /* 0x0a001f009b087f89 */ /* 0x00102800000e0000 */
[----:B----4-:R4:W0:Y:S01]  /*44a0*/  SHFL.DOWN PT, R166, R157, 0x10, 0x1f ;  /* 0x0a001f009da67f89 */ /* 0x01082200000e0000 */
        /* <DEDUP_REMOVED lines=9> */
[----:B------:R-:W-:Y:S01]  /*4540*/  FADD.FTZ R155, R155, R8 ;  /* 0x000000089b9b7221 */ /* 0x000fe20000010000 */
[----:B----4-:R-:W-:Y:S01]  /*4550*/  FADD.FTZ R157, R157, R166 ;  /* 0x000000a69d9d7221 */ /* 0x010fe20000010000 */
[----:B------:R-:W-:-:S07]  /*4560*/  MOV R140, R169 ;  /* 0x000000a9008c7202 */ /* 0x000fce0000000f00 */
.L_x_15583:
[----:B------:R-:W-:Y:S05]  /*4570*/  BSYNC B0 ;  /* 0x0000000000007941 */ /* 0x000fea0003800000 */
.L_x_15582:
[----:B------:R-:W-:Y:S01]  /*4580*/  SHFL.DOWN PT, R173, R141, 0x1, 0x1f ;  /* 0x08201f008dad7f89 */ /* 0x000fe200000e0000 */
[----:B------:R-:W-:Y:S01]  /*4590*/  ISETP.NE.AND P2, PT, R35, 0x1f, PT ;  /* 0x0000001f2300780c */ /* 0x000fe20003f45270 */
[C---:B------:R-:W-:Y:S01]  /*45a0*/  FMUL.FTZ R169, R164.reuse, R9 ;  /* 0x00000009a4a97220 */ /* 0x040fe20000410000 */
[-C--:B------:R-:W-:Y:S01]  /*45b0*/  FMUL.FTZ R164, R164, R167.reuse ;  /* 0x000000a7a4a47220 */ /* 0x080fe20000410000 */
[----:B-1----:R-:W1:Y:S01]  /*45c0*/  SHFL.IDX PT, R168, R7, RZ, 0x1f ;  /* 0x00001fff07a87589 */ /* 0x002e6200000e0000 */
[----:B------:R-:W-:Y:S01]  /*45d0*/  ISETP.GT.AND P0, PT, R36, 0x1e, PT ;  /* 0x0000001e2400780c */ /* 0x000fe20003f04270 */
[C---:B0-----:R-:W-:Y:S01]  /*45e0*/  FFMA.FTZ R8, R146.reuse, R167, -R169 ;  /* 0x000000a792087223 */ /* 0x041fe200000108a9 */
[----:B------:R-:W-:Y:S01]  /*45f0*/  FFMA.FTZ R164, R146, R9, R164 ;  /* 0x0000000992a47223 */ /* 0x000fe200000100a4 */
[----:B------:R-:W0:Y:S01]  /*4600*/  SHFL.IDX PT, R166, R6, RZ, 0x1f ;  /* 0x00001fff06a67589 */ /* 0x000e2200000e0000 */
[----:B------:R-:W-:Y:S01]  /*4610*/  ISETP.GT.AND P3, PT, R36, 0x1d, PT ;  /* 0x0000001d2400780c */ /* 0x000fe20003f64270 */
[----:B------:R-:W-:Y:S01]  /*4620*/  @P1 FADD.FTZ R167, R143, R8 ;  /* 0x000000088fa71221 */ /* 0x000fe20000010000 */
[----:B------:R-:W-:Y:S01]  /*4630*/  @P1 FADD.FTZ R9, R145, R164 ;  /* 0x000000a491091221 */ /* 0x000fe20000010000 */
[----:B------:R-:W5:Y:S01]  /*4640*/  SHFL.DOWN PT, R170, R140, 0x1, 0x1f ;  /* 0x08201f008caa7f89 */ /* 0x000f6200000e0000 */
[----:B------:R-:W-:Y:S01]  /*4650*/  ISETP.NE.AND P4, PT, R35, RZ, PT ;  /* 0x000000ff2300720c */ /* 0x000fe20003f85270 */
[C---:B------:R-:W-:Y:S01]  /*4660*/  FMUL.FTZ R143, R11.reuse, R167 ;  /* 0x000000a70b8f7220 */ /* 0x040fe20000410000 */
[-C--:B------:R-:W-:Y:S01]  /*4670*/  FMUL.FTZ R8, R11, R9.reuse ;  /* 0x000000090b087220 */ /* 0x080fe20000410000 */
[----:B------:R-:W4:Y:S01]  /*4680*/  SHFL.DOWN PT, R172, R155, 0x1, 0x1f ;  /* 0x08201f009bac7f89 */ /* 0x000f2200000e0000 */
[----:B------:R-:W-:Y:S01]  /*4690*/  BSSY B0, `(.L_x_15584) ;  /* 0x000015b000007945 */ /* 0x000fe20003800000 */
[C---:B------:R-:W-:Y:S01]  /*46a0*/  FFMA.FTZ R143, R10.reuse, R9, R143 ;  /* 0x000000090a8f7223 */ /* 0x040fe2000001008f */
[----:B------:R-:W-:Y:S01]  /*46b0*/  FFMA.FTZ R167, R10, R167, -R8 ;  /* 0x000000a70aa77223 */ /* 0x000fe20000010808 */
[----:B------:R-:W4:Y:S04]  /*46c0*/  SHFL.DOWN PT, R174, R157, 0x1, 0x1f ;  /* 0x08201f009dae7f89 */ /* 0x000f2800000e0000 */
[----:B--23--:R-:W2:Y:S01]  /*46d0*/  SHFL.IDX PT, R141, R141, RZ, 0x1f ;  /* 0x00001fff8d8d7589 */ /* 0x00cea200000e0000 */
[----:B-1----:R-:W-:-:S03]  /*46e0*/  @P2 FMUL.FTZ R171, R173, R168 ;  /* 0x000000a8adab2220 */ /* 0x002fc60000410000 */
[----:B------:R-:W-:Y:S01]  /*46f0*/  SHFL.IDX PT, R140, R140, RZ, 0x1f ;  /* 0x00001fff8c8c7589 */ /* 0x000fe200000e0000 */
[----:B0-----:R-:W-:-:S03]  /*4700*/  @P2 FMUL.FTZ R173, R173, R166 ;  /* 0x000000a6adad2220 */ /* 0x001fc60000410000 */
[----:B------:R-:W-:Y:S01]  /*4710*/  SHFL.IDX PT, R155, R155, RZ, 0x1f ;  /* 0x00001fff9b9b7589 */ /* 0x000fe200000e0000 */
[C---:B-----5:R-:W-:Y:S01]  /*4720*/  @P2 FFMA.FTZ R171, R170.reuse, R166, -R171 ;  /* 0x000000a6aaab2223 */ /* 0x060fe200000108ab */
[----:B------:R-:W-:Y:S01]  /*4730*/  @P2 FFMA.FTZ R173, R170, R168, R173 ;  /* 0x000000a8aaad2223 */ /* 0x000fe200000100ad */
[----:B------:R-:W-:Y:S01]  /*4740*/  FADD.FTZ R170, R132, R167 ;  /* 0x000000a784aa7221 */ /* 0x000fe20000010000 */
[----:B----4-:R-:W-:Y:S01]  /*4750*/  SHFL.IDX PT, R157, R157, RZ, 0x1f ;  /* 0x00001fff9d9d7589 */ /* 0x010fe200000e0000 */
[----:B------:R-:W-:Y:S01]  /*4760*/  @P2 FADD.FTZ R166, R172, R171 ;  /* 0x000000abaca62221 */ /* 0x000fe20000010000 */
[----:B------:R-:W-:-:S03]  /*4770*/  @P2 FADD.FTZ R168, R174, R173 ;  /* 0x000000adaea82221 */ /* 0x000fc60000010000 */
[-C--:B------:R-:W-:Y:S01]  /*4780*/  FMUL.FTZ R11, R166, -R3.reuse ;  /* 0x80000003a60b7220 */ /* 0x080fe20000410000 */
[----:B------:R-:W-:-:S03]  /*4790*/  FMUL.FTZ R3, R168, -R3 ;  /* 0x80000003a8037220 */ /* 0x000fc60000410000 */
[----:B------:R-:W-:Y:S01]  /*47a0*/  FFMA.FTZ R168, R168, R2, R11 ;  /* 0x00000002a8a87223 */ /* 0x000fe2000001000b */
[----:B------:R-:W-:Y:S01]  /*47b0*/  FFMA.FTZ R11, R0, R170, RZ ;  /* 0x000000aa000b7223 */ /* 0x000fe200000100ff */
[----:B------:R-:W-:Y:S01]  /*47c0*/  FFMA.FTZ R3, R166, R2, -R3 ;  /* 0x00000002a6037223 */ /* 0x000fe20000010803 */
[----:B------:R-:W-:Y:S01]  /*47d0*/  FADD.FTZ R2, RZ, R143 ;  /* 0x0000008fff027221 */ /* 0x000fe20000010000 */
[----:B------:R-:W-:Y:S02]  /*47e0*/  FADD.FTZ R151, -R151, R168 ;  /* 0x000000a897977221 */ /* 0x000fe40000010100 */
[----:B------:R-:W-:Y:S01]  /*47f0*/  FADD.FTZ R152, R152, R3 ;  /* 0x0000000398987221 */ /* 0x000fe20000010000 */
[----:B------:R-:W-:Y:S01]  /*4800*/  FMUL.FTZ R8, R25, R2 ;  /* 0x0000000219087220 */ /* 0x000fe20000410000 */
[-C--:B------:R-:W-:Y:S01]  /*4810*/  FMUL.FTZ R9, R139, -R151.reuse ;  /* 0x800000978b097220 */ /* 0x080fe20000410000 */
[----:B------:R-:W-:Y:S01]  /*4820*/  FMUL.FTZ R3, R25, R170 ;  /* 0x000000aa19037220 */ /* 0x000fe20000410000 */
[----:B------:R-:W-:Y:S01]  /*4830*/  FMUL.FTZ R10, R139, -R152 ;  /* 0x800000988b0a7220 */ /* 0x000fe20000410000 */
[C---:B------:R-:W-:Y:S01]  /*4840*/  FFMA.FTZ R8, R123.reuse, R170, -R8 ;  /* 0x000000aa7b087223 */ /* 0x040fe20000010808 */
[C---:B------:R-:W-:Y:S01]  /*4850*/  FFMA.FTZ R9, R138.reuse, R152, -R9 ;  /* 0x000000988a097223 */ /* 0x040fe20000010809 */
[----:B------:R-:W-:Y:S01]  /*4860*/  FFMA.FTZ R3, R123, R2, R3 ;  /* 0x000000027b037223 */ /* 0x000fe20000010003 */
[----:B------:R-:W-:Y:S01]  /*4870*/  FFMA.FTZ R10, R138, R151, R10 ;  /* 0x000000978a0a7223 */ /* 0x000fe2000001000a */
[----:B------:R-:W-:Y:S01]  /*4880*/  FFMA.FTZ R172, R81, R82, R8 ;  /* 0x0000005251ac7223 */ /* 0x000fe20000010008 */
[----:B------:R-:W-:Y:S01]  /*4890*/  FADD.FTZ R148, R148, R9 ;  /* 0x0000000994947221 */ /* 0x000fe20000010000 */
[----:B------:R-:W-:Y:S01]  /*48a0*/  FADD.FTZ R132, RZ, R3 ;  /* 0x00000003ff847221 */ /* 0x000fe20000010000 */
[----:B------:R-:W-:Y:S01]  /*48b0*/  FADD.FTZ R147, -R147, R10 ;  /* 0x0000000a93937221 */ /* 0x000fe20000010100 */
[----:B------:R-:W-:Y:S01]  /*48c0*/  FMUL.FTZ R10, R127, R172 ;  /* 0x000000ac7f0a7220 */ /* 0x000fe20000410000 */
[----:B------:R-:W-:Y:S01]  /*48d0*/  FMUL.FTZ R9, R137, -R148 ;  /* 0x8000009489097220 */ /* 0x000fe20000410000 */
[-C--:B------:R-:W-:Y:S01]  /*48e0*/  FMUL.FTZ R8, R127, R132.reuse ;  /* 0x000000847f087220 */ /* 0x080fe20000410000 */
[-C--:B------:R-:W-:Y:S01]  /*48f0*/  FMUL.FTZ R3, R137, -R147.reuse ;  /* 0x8000009389037220 */ /* 0x080fe20000410000 */
[C---:B------:R-:W-:Y:S01]  /*4900*/  FFMA.FTZ R10, R125.reuse, R132, R10 ;  /* 0x000000847d0a7223 */ /* 0x040fe2000001000a */
[C---:B------:R-:W-:Y:S01]  /*4910*/  FFMA.FTZ R164, R136.reuse, R147, R9 ;  /* 0x0000009388a47223 */ /* 0x040fe20000010009 */
[----:B------:R-:W-:Y:S01]  /*4920*/  FFMA.FTZ R8, R125, R172, -R8 ;  /* 0x000000ac7d087223 */ /* 0x000fe20000010808 */
[----:B------:R-:W-:Y:S01]  /*4930*/  FFMA.FTZ R3, R136, R148, -R3 ;  /* 0x0000009488037223 */ /* 0x000fe20000010803 */
[----:B------:R-:W-:Y:S01]  /*4940*/  FADD.FTZ R146, RZ, R10 ;  /* 0x0000000aff927221 */ /* 0x000fe20000010000 */
[----:B------:R-:W-:Y:S01]  /*4950*/  FADD.FTZ R149, -R149, R164 ;  /* 0x000000a495957221 */ /* 0x000fe20000010100 */
[----:B------:R-:W-:Y:S01]  /*4960*/  FFMA.FTZ R174, R83, R84, R8 ;  /* 0x0000005453ae7223 */ /* 0x000fe20000010008 */
        /* <DEDUP_REMOVED lines=13> */
[C---:B------:R-:W-:Y:S01]  /*4a40*/  FMUL.FTZ R10, R133.reuse, R176 ;  /* 0x000000b0850a7220 */ /* 0x040fe20000410000 */
[C---:B------:R-:W-:Y:S01]  /*4a50*/  FMUL.FTZ R3, R133.reuse, -R166 ;  /* 0x800000a685037220 */ /* 0x040fe20000410000 */
[C---:B------:R-:W-:Y:S01]  /*4a60*/  FMUL.FTZ R8, R133.reuse, R164 ;  /* 0x000000a485087220 */ /* 0x040fe20000410000 */
[----:B------:R-:W-:Y:S01]  /*4a70*/  FMUL.FTZ R133, R133, -R154 ;  /* 0x8000009a85857220 */ /* 0x000fe20000410000 */
[C---:B------:R-:W-:Y:S01]  /*4a80*/  FFMA.FTZ R10, R131.reuse, R164, R10 ;  /* 0x000000a4830a7223 */ /* 0x040fe2000001000a */
[C---:B------:R-:W-:Y:S01]  /*4a90*/  FFMA.FTZ R3, R131.reuse, R154, R3 ;  /* 0x0000009a83037223 */ /* 0x040fe20000010003 */
[C---:B------:R-:W-:Y:S01]  /*4aa0*/  FFMA.FTZ R8, R131.reuse, R176, -R8 ;  /* 0x000000b083087223 */ /* 0x040fe20000010808 */
        /* <DEDUP_REMOVED lines=29> */
[----:B------:R-:W-:Y:S01]  /*4c80*/  FMUL.FTZ R3, R139, R144 ;  /* 0x000000908b037220 */ /* 0x000fe20000410000 */
[----:B------:R-:W-:Y:S01]  /*4c90*/  FMUL.FTZ R10, R25, -R160 ;  /* 0x800000a0190a7220 */ /* 0x000fe20000410000 */
[----:B------:R-:W-:-:S02]  /*4ca0*/  HADD2.F32 R81, -RZ, R65.H0_H0 ;  /* 0x20000041ff517230 */ /* 0x000fc40000004100 */
[----:B------:R-:W-:Y:S01]  /*4cb0*/  FMUL.FTZ R25, R25, -R130 ;  /* 0x8000008219197220 */ /* 0x000fe20000410000 */
[----:B------:R-:W-:Y:S01]  /*4cc0*/  FFMA.FTZ R8, R138, R184, -R3 ;  /* 0x000000b88a087223 */ /* 0x000fe20000010803 */
[C---:B------:R-:W-:Y:S01]  /*4cd0*/  FFMA.FTZ R10, R123.reuse, R130, -R10 ;  /* 0x000000827b0a7223 */ /* 0x040fe2000001080a */
[----:B------:R-:W-:Y:S02]  /*4ce0*/  HADD2.F32 R3, -RZ, R163.H0_H0 ;  /* 0x200000a3ff037230 */ /* 0x000fe40000004100 */
[----:B------:R-:W-:Y:S01]  /*4cf0*/  FFMA.FTZ R25, R123, R160, R25 ;  /* 0x000000a07b197223 */ /* 0x000fe20000010019 */
[----:B------:R-:W-:Y:S01]  /*4d00*/  FMUL.FTZ R123, R130, R82 ;  /* 0x00000052827b7220 */ /* 0x000fe20000410000 */
[----:B------:R-:W-:Y:S01]  /*4d10*/  FADD.FTZ R161, R161, R10 ;  /* 0x0000000aa1a17221 */ /* 0x000fe20000010000 */
[----:B------:R-:W-:Y:S01]  /*4d20*/  FFMA.FTZ R10, R112, R172, R11 ;  /* 0x000000ac700a7223 */ /* 0x000fe2000001000b */
[----:B------:R-:W-:Y:S01]  /*4d30*/  FADD.FTZ R127, -R162, R25 ;  /* 0x00000019a27f7221 */ /* 0x000fe20000010100 */
[-C--:B------:R-:W-:Y:S01]  /*4d40*/  FFMA.FTZ R134, R3, -R94.reuse, R170 ;  /* 0x8000005e03867223 */ /* 0x080fe200000100aa */
[----:B------:R-:W-:Y:S01]  /*4d50*/  FMUL.FTZ R25, R161, R94 ;  /* 0x0000005ea1197220 */ /* 0x000fe20000410000 */
[----:B------:R-:W-:Y:S01]  /*4d60*/  FMUL.FTZ R139, R139, R184 ;  /* 0x000000b88b8b7220 */ /* 0x000fe20000410000 */
[----:B------:R-:W-:Y:S01]  /*4d70*/  FMUL.FTZ R11, R127, R94 ;  /* 0x0000005e7f0b7220 */ /* 0x000fe20000410000 */
[-C--:B------:R-:W-:Y:S01]  /*4d80*/  FFMA.FTZ R136, R81, -R82.reuse, R172 ;  /* 0x8000005251887223 */ /* 0x080fe200000100ac */
[----:B------:R-:W-:Y:S01]  /*4d90*/  FMUL.FTZ R85, R2, R25 ;  /* 0x0000001902557220 */ /* 0x000fe20000410000 */
[----:B------:R-:W-:Y:S01]  /*4da0*/  FMUL.FTZ R87, R160, R82 ;  /* 0x00000052a0577220 */ /* 0x000fe20000410000 */
[----:B------:R-:W-:Y:S01]  /*4db0*/  FMUL.FTZ R89, R132, R123 ;  /* 0x0000007b84597220 */ /* 0x000fe20000410000 */
[----:B------:R-:W-:Y:S01]  /*4dc0*/  FFMA.FTZ R9, R138, R144, R139 ;  /* 0x000000908a097223 */ /* 0x000fe2000001008b */
[----:B------:R-:W-:Y:S01]  /*4dd0*/  FFMA.FTZ R85, R134, R11, -R85 ;  /* 0x0000000b86557223 */ /* 0x000fe20000010855 */
[----:B------:R-:W-:-:S02]  /*4de0*/  HADD2.F32 R83, -RZ, R67.H0_H0 ;  /* 0x20000043ff537230 */ /* 0x000fc40000004100 */
[----:B------:R-:W-:Y:S01]  /*4df0*/  FMUL.FTZ R138, R158, R84 ;  /* 0x000000549e8a7220 */ /* 0x000fe20000410000 */
[----:B------:R-:W-:Y:S01]  /*4e00*/  FFMA.FTZ R162, R136, R87, -R89 ;  /* 0x0000005788a27223 */ /* 0x000fe20000010859 */
[----:B------:R-:W-:Y:S01]  /*4e10*/  FADD.FTZ R85, RZ, R85 ;  /* 0x00000055ff557221 */ /* 0x000fe20000010000 */
[----:B------:R-:W-:Y:S01]  /*4e20*/  FFMA.FTZ R91, R113, R174, R10 ;  /* 0x000000ae715b7223 */ /* 0x000fe2000001000a */
[----:B------:R-:W-:Y:S01]  /*4e30*/  FMUL.FTZ R11, R2, R11 ;  /* 0x0000000b020b7220 */ /* 0x000fe20000410000 */
[-C--:B------:R-:W-:Y:S01]  /*4e40*/  FMUL.FTZ R89, R156, R84.reuse ;  /* 0x000000549c597220 */ /* 0x080fe20000410000 */
[----:B------:R-:W-:Y:S01]  /*4e50*/  FFMA.FTZ R125, R83, -R84, R174 ;  /* 0x80000054537d7223 */ /* 0x000fe200000100ae */
[----:B------:R-:W-:Y:S01]  /*4e60*/  FMUL.FTZ R172, R146, R138 ;  /* 0x0000008a92ac7220 */ /* 0x000fe20000410000 */
[----:B------:R-:W-:Y:S01]  /*4e70*/  FADD.FTZ R162, R85, R162 ;  /* 0x000000a255a27221 */ /* 0x000fe20000010000 */
[----:B------:R-:W-:Y:S01]  /*4e80*/  FFMA.FTZ R186, R93, R96, R8 ;  /* 0x000000605dba7223 */ /* 0x000fe20000010008 */
[----:B------:R-:W-:Y:S01]  /*4e90*/  FMUL.FTZ R87, R132, R87 ;  /* 0x0000005784577220 */ /* 0x000fe20000410000 */
[----:B------:R-:W-:Y:S01]  /*4ea0*/  FFMA.FTZ R11, R134, R25, R11 ;  /* 0x00000019860b7223 */ /* 0x000fe2000001000b */
[----:B------:R-:W-:Y:S01]  /*4eb0*/  FMUL.FTZ R170, R146, R89 ;  /* 0x0000005992aa7220 */ /* 0x000fe20000410000 */
[----:B------:R-:W-:-:S02]  /*4ec0*/  HADD2.F32 R85, -RZ, R68.H0_H0 ;  /* 0x20000044ff557230 */ /* 0x000fc40000004100 */
[----:B------:R-:W-:Y:S01]  /*4ed0*/  FFMA.FTZ R8, R114, R176, R91 ;  /* 0x000000b072087223 */ /* 0x000fe2000001005b */
[----:B------:R-:W-:Y:S01]  /*4ee0*/  FFMA.FTZ R89, R125, R89, -R172 ;  /* 0x000000597d597223 */ /* 0x000fe200000108ac */
[----:B------:R-:W-:Y:S01]  /*4ef0*/  FMUL.FTZ R135, R142, R86 ;  /* 0x000000568e877220 */ /* 0x000fe20000410000 */
[----:B------:R-:W-:Y:S01]  /*4f00*/  FFMA.FTZ R10, R136, R123, R87 ;  /* 0x0000007b880a7223 */ /* 0x000fe20000010057 */
[----:B------:R-:W-:Y:S01]  /*4f10*/  FADD.FTZ R11, RZ, R11 ;  /* 0x0000000bff0b7221 */ /* 0x000fe20000010000 */
[----:B------:R-:W-:Y:S01]  /*4f20*/  FFMA.FTZ R91, R115, R178, R8 ;  /* 0x000000b2735b7223 */ /* 0x000fe20000010008 */
[----:B------:R-:W-:Y:S01]  /*4f30*/  FADD.FTZ R93, R162, R89 ;  /* 0x00000059a25d7221 */ /* 0x000fe20000010000 */
[----:B------:R-:W-:Y:S02]  /*4f40*/  HADD2.F32 R87, -RZ, R69.H0_H0 ;  /* 0x20000045ff577230 */ /* 0x000fe40000004100 */
[-C--:B------:R-:W-:Y:S01]  /*4f50*/  FFMA.FTZ R133, R85, -R86.reuse, R176 ;  /* 0x8000005655857223 */ /* 0x080fe200000100b0 */
[----:B------:R-:W-:Y:S01]  /*4f60*/  FMUL.FTZ R8, R131, R86 ;  /* 0x0000005683087220 */ /* 0x000fe20000410000 */
[----:B------:R-:W-:Y:S01]  /*4f70*/  FMUL.FTZ R172, R164, R135 ;  /* 0x00000087a4ac7220 */ /* 0x000fe20000410000 */
[----:B------:R-:W-:Y:S01]  /*4f80*/  FMUL.FTZ R162, R166, R88 ;  /* 0x00000058a6a27220 */ /* 0x000fe20000410000 */
[----:B------:R-:W-:Y:S01]  /*4f90*/  FADD.FTZ R10, R11, R10 ;  /* 0x0000000a0b0a7221 */ /* 0x000fe20000010000 */
[----:B------:R-:W-:-:S02]  /*4fa0*/  HADD2.F32 R89, -RZ, R70.H0_H0 ;  /* 0x20000046ff597230 */ /* 0x000fc40000004100 */
[----:B------:R-:W-:Y:S01]  /*4fb0*/  FFMA.FTZ R11, R125, R138, R170 ;  /* 0x0000008a7d0b7223 */ /* 0x000fe200000100aa */
[----:B------:R-:W-:Y:S01]  /*4fc0*/  FFMA.FTZ R172, R133, R8, -R172 ;  /* 0x0000000885ac7223 */ /* 0x000fe200000108ac */
[----:B------:R-:W-:Y:S01]  /*4fd0*/  FFMA.FTZ R137, R87, -R88, R178 ;  /* 0x8000005857897223 */ /* 0x000fe200000100b2 */
[----:B------:R-:W-:Y:S01]  /*4fe0*/  FMUL.FTZ R170, R150, R90 ;  /* 0x0000005a96aa7220 */ /* 0x000fe20000410000 */
[----:B------:R-:W-:Y:S01]  /*4ff0*/  FMUL.FTZ R8, R164, R8 ;  /* 0x00000008a4087220 */ /* 0x000fe20000410000 */
[----:B------:R-:W-:Y:S01]  /*5000*/  FMUL.FTZ R143, R154, R88 ;  /* 0x000000589a8f7220 */ /* 0x000fe20000410000 */
[----:B------:R-:W-:Y:S01]  /*5010*/  FMUL.FTZ R174, R168, R162 ;  /* 0x000000a2a8ae7220 */ /* 0x000fe20000410000 */
[----:B------:R-:W-:Y:S01]  /*5020*/  FFMA.FTZ R178, R116, R180, R91 ;  /* 0x000000b474b27223 */ /* 0x000fe2000001005b */
[-C--:B------:R-:W-:Y:S01]  /*5030*/  FFMA.FTZ R139, R89, -R90.reuse, R180 ;  /* 0x8000005a598b7223 */ /* 0x080fe200000100b4 */
[----:B------:R-:W-:Y:S01]  /*5040*/  FADD.FTZ R10, R10, R11 ;  /* 0x0000000b0a0a7221 */ /* 0x000fe20000010000 */
[----:B------:R-:W-:Y:S01]  /*5050*/  FMUL.FTZ R180, R149, R90 ;  /* 0x0000005a95b47220 */ /* 0x000fe20000410000 */
[----:B------:R-:W-:Y:S01]  /*5060*/  FFMA.FTZ R91, R133, R135, R8 ;  /* 0x00000087855b7223 */ /* 0x000fe20000010008 */
[----:B------:R-:W-:Y:S01]  /*5070*/  FMUL.FTZ R182, R129, R170 ;  /* 0x000000aa81b67220 */ /* 0x000fe20000410000 */
[-C--:B------:R-:W-:Y:S01]  /*5080*/  FFMA.FTZ R176, R137, R143.reuse, -R174 ;  /* 0x0000008f89b07223 */ /* 0x080fe200000108ae */
[----:B------:R-:W-:Y:S01]  /*5090*/  FMUL.FTZ R174, R168, R143 ;  /* 0x0000008fa8ae7220 */ /* 0x000fe20000410000 */
[----:B------:R-:W-:Y:S01]  /*50a0*/  FFMA.FTZ R11, R0, -R2, RZ ;  /* 0x80000002000b7223 */ /* 0x000fe200000100ff */
[----:B------:R-:W-:Y:S01]  /*50b0*/  FADD.FTZ R10, R10, R91 ;  /* 0x0000005b0a0a7221 */ /* 0x000fe20000010000 */
[----:B------:R-:W-:Y:S01]  /*50c0*/  FFMA.FTZ R153, R139, R180, -R182 ;  /* 0x000000b48b997223 */ /* 0x000fe200000108b6 */
[----:B------:R-:W-:Y:S01]  /*50d0*/  FFMA.FTZ R91, R137, R162, R174 ;  /* 0x000000a2895b7223 */ /* 0x000fe200000100ae */
[----:B------:R-:W-:Y:S01]  /*50e0*/  FMUL.FTZ R180, R129, R180 ;  /* 0x000000b481b47220 */ /* 0x000fe20000410000 */
[----:B------:R-:W-:Y:S01]  /*50f0*/  FFMA.FTZ R8, R112, -R132, R11 ;  /* 0x8000008470087223 */ /* 0x000fe2000001000b */
[----:B------:R-:W-:Y:S01]  /*5100*/  FADD.FTZ R93, R93, R172 ;  /* 0x000000ac5d5d7221 */ /* 0x000fe20000010000 */
[----:B------:R-:W-:Y:S01]  /*5110*/  FADD.FTZ R10, R10, R91 ;  /* 0x0000005b0a0a7221 */ /* 0x000fe20000010000 */
[----:B------:R-:W-:Y:S01]  /*5120*/  FFMA.FTZ R143, R139, R170, R180 ;  /* 0x000000aa8b8f7223 */ /* 0x000fe200000100b4 */
[----:B------:R-:W-:Y:S01]  /*5130*/  FFMA.FTZ R11, R113, -R146, R8 ;  /* 0x80000092710b7223 */ /* 0x000fe20000010008 */
[----:B------:R-:W-:-:S02]  /*5140*/  HADD2.F32 R91, -RZ, R71.H0_H0 ;  /* 0x20000047ff5b7230 */ /* 0x000fc40000004100 */
[----:B------:R-:W-:Y:S01]  /*5150*/  FADD.FTZ R176, R93, R176 ;  /* 0x000000b05db07221 */ /* 0x000fe20000010000 */
[----:B------:R-:W-:Y:S01]  /*5160*/  FADD.FTZ R10, R10, R143 ;  /* 0x0000008f0a0a7221 */ /* 0x000fe20000010000 */
[----:B------:R-:W-:Y:S01]  /*5170*/  FFMA.FTZ R8, R114, -R164, R11 ;  /* 0x800000a472087223 */ /* 0x000fe2000001000b */
[----:B------:R-:W-:Y:S01]  /*5180*/  FFMA.FTZ R143, R117, R184, R178 ;  /* 0x000000b8758f7223 */ /* 0x000fe200000100b2 */
[-C--:B------:R-:W-:Y:S01]  /*5190*/  FMUL.FTZ R178, R148, R92.reuse ;  /* 0x0000005c94b27220 */ /* 0x080fe20000410000 */
[----:B------:R-:W-:Y:S01]  /*51a0*/  FFMA.FTZ R159, R91, -R92, R184 ;  /* 0x8000005c5b9f7223 */ /* 0x000fe200000100b8 */
[----:B------:R-:W-:Y:S01]  /*51b0*/  FFMA.FTZ R11, R115, -R168, R8 ;  /* 0x800000a8730b7223 */ /* 0x000fe20000010008 */
[----:B------:R-:W-:Y:S01]  /*51c0*/  FMUL.FTZ R8, R147, R92 ;  /* 0x0000005c93087220 */ /* 0x000fe20000410000 */
[----:B------:R-:W-:Y:S01]  /*51d0*/  FMUL.FTZ R172, R144, R178 ;  /* 0x000000b290ac7220 */ /* 0x000fe20000410000 */
[----:B------:R-:W-:Y:S02]  /*51e0*/  HADD2.F32 R93, -RZ, R72.H0_H0 ;  /* 0x20000048ff5d7230 */ /* 0x000fe40000004100 */
[----:B------:R-:W-:Y:S01]  /*51f0*/  FADD.FTZ R145, RZ, R9 ;  /* 0x00000009ff917221 */ /* 0x000fe20000010000 */
[----:B------:R-:W-:Y:S01]  /*5200*/  FMUL.FTZ R180, R152, R96 ;  /* 0x0000006098b47220 */ /* 0x000fe20000410000 */
[----:B------:R-:W-:Y:S01]  /*5210*/  FFMA.FTZ R172, R159, R8, -R172 ;  /* 0x000000089fac7223 */ /* 0x000fe200000108ac */
[----:B------:R-:W-:Y:S01]  /*5220*/  FMUL.FTZ R174, R151, R96 ;  /* 0x0000006097ae7220 */ /* 0x000fe20000410000 */
[----:B------:R-:W-:Y:S01]  /*5230*/  FMUL.FTZ R8, R144, R8 ;  /* 0x0000000890087220 */ /* 0x000fe20000410000 */
[----:B------:R-:W-:Y:S01]  /*5240*/  FMUL.FTZ R182, R145, R180 ;  /* 0x000000b491b67220 */ /* 0x000fe20000410000 */
[----:B------:R-:W-:Y:S01]  /*5250*/  FFMA.FTZ R169, R93, -R96, R186 ;  /* 0x800000605da97223 */ /* 0x000fe200000100ba */
[----:B------:R-:W-:Y:S01]  /*5260*/  FADD.FTZ R153, R176, R153 ;  /* 0x00000099b0997221 */ /* 0x000fe20000010000 */
[----:B------:R-:W-:Y:S01]  /*5270*/  FFMA.FTZ R9, R159, R178, R8 ;  /* 0x000000b29f097223 */ /* 0x000fe20000010008 */
[----:B------:R-:W-:Y:S01]  /*5280*/  FFMA.FTZ R8, R116, -R129, R11 ;  /* 0x8000008174087223 */ /* 0x000fe2000001000b */
[-C--:B------:R-:W-:Y:S01]  /*5290*/  FFMA.FTZ R182, R169, R174.reuse, -R182 ;  /* 0x000000aea9b67223 */ /* 0x080fe200000108b6 */
[----:B------:R-:W-:Y:S01]  /*52a0*/  FMUL.FTZ R174, R145, R174 ;  /* 0x000000ae91ae7220 */ /* 0x000fe20000410000 */
[----:B------:R-:W-:Y:S01]  /*52b0*/  FADD.FTZ R153, R153, R172 ;  /* 0x000000ac99997221 */ /* 0x000fe20000010000 */
[----:B------:R-:W-:Y:S01]  /*52c0*/  FADD.FTZ R10, R10, R9 ;  /* 0x000000090a0a7221 */ /* 0x000fe20000010000 */
[----:B------:R-:W-:Y:S01]  /*52d0*/  FFMA.FTZ R9, R117, -R144, R8 ;  /* 0x8000009075097223 */ /* 0x000fe20000010008 */
[----:B------:R-:W-:Y:S01]  /*52e0*/  FFMA.FTZ R11, R169, R180, R174 ;  /* 0x000000b4a90b7223 */ /* 0x000fe200000100ae */
[----:B------:R-:W-:Y:S01]  /*52f0*/  FADD.FTZ R153, R153, R182 ;  /* 0x000000b699997221 */ /* 0x000fe20000010000 */
[C---:B------:R-:W-:Y:S01]  /*5300*/  FFMA.FTZ R143, R118.reuse, R186, R143 ;  /* 0x000000ba768f7223 */ /* 0x040fe2000001008f */
[----:B------:R-:W-:Y:S01]  /*5310*/  FFMA.FTZ R167, R118, -R145, R9 ;  /* 0x8000009176a77223 */ /* 0x000fe20000010009 */
[----:B------:R-:W-:Y:S01]  /*5320*/  FADD.FTZ R8, R10, R11 ;  /* 0x0000000b0a087221 */ /* 0x000fe20000010000 */
[----:B------:R-:W-:Y:S01]  /*5330*/  FADD.FTZ R104, R180, R104 ;  /* 0x00000068b4687221 */ /* 0x000fe20000010000 */
[----:B------:R-:W0:Y:S01]  /*5340*/  SHFL.DOWN PT, R172, R153, 0x1, 0x1f ;  /* 0x08201f0099ac7f89 */ /* 0x000e2200000e0000 */
[----:B------:R-:W-:Y:S01]  /*5350*/  MOV R9, R153 ;  /* 0x0000009900097202 */ /* 0x000fe20000000f00 */
[----:B------:R-:W-:Y:S01]  /*5360*/  FADD.FTZ R101, R178, R101 ;  /* 0x00000065b2657221 */ /* 0x000fe20000010000 */
[----:B------:R-:W-:Y:S01]  /*5370*/  MOV R10, R143 ;  /* 0x0000008f000a7202 */ /* 0x000fe20000000f00 */
[----:B------:R2:W1:Y:S01]  /*5380*/  SHFL.DOWN PT, R173, R143, 0x1, 0x1f ;  /* 0x08201f008fad7f89 */ /* 0x00046200000e0000 */
[----:B------:R-:W-:Y:S01]  /*5390*/  MOV R11, R167 ;  /* 0x000000a7000b7202 */ /* 0x000fe20000000f00 */
[----:B------:R-:W-:Y:S01]  /*53a0*/  FADD.FTZ R102, R170, R102 ;  /* 0x00000066aa667221 */ /* 0x000fe20000010000 */
[----:B------:R-:W-:Y:S01]  /*53b0*/  FADD.FTZ R99, R162, R99 ;  /* 0x00000063a2637221 */ /* 0x000fe20000010000 */
[----:B------:R-:W3:Y:S01]  /*53c0*/  SHFL.DOWN PT, R174, R167, 0x1, 0x1f ;  /* 0x08201f00a7ae7f89 */ /* 0x000ee200000e0000 */
[----:B------:R-:W-:Y:S01]  /*53d0*/  FADD.FTZ R100, R135, R100 ;  /* 0x0000006487647221 */ /* 0x000fe20000010000 */
[----:B------:R-:W-:Y:S01]  /*53e0*/  FADD.FTZ R97, R138, R97 ;  /* 0x000000618a617221 */ /* 0x000fe20000010000 */
[----:B------:R-:W-:Y:S01]  /*53f0*/  FADD.FTZ R98, R123, R98 ;  /* 0x000000627b627221 */ /* 0x000fe20000010000 */
[----:B------:R-:W4:Y:S01]  /*5400*/  SHFL.DOWN PT, R171, R8, 0x1, 0x1f ;  /* 0x08201f0008ab7f89 */ /* 0x000f2200000e0000 */
[----:B--2---:R-:W-:Y:S01]  /*5410*/  FMUL.FTZ R143, R141, R7 ;  /* 0x000000078d8f7220 */ /* 0x004fe20000410000 */
[----:B------:R-:W-:Y:S01]  /*5420*/  FADD.FTZ R95, R25, R95 ;  /* 0x0000005f195f7221 */ /* 0x000fe20000010000 */
[----:B0-----:R-:W-:-:S02]  /*5430*/  @!P0 FADD.FTZ R9, R9, R172 ;  /* 0x000000ac09098221 */ /* 0x001fc40000010000 */
[----:B------:R-:W-:Y:S01]  /*5440*/  FFMA.FTZ R172, R140, R6, -R143 ;  /* 0x000000068cac7223 */ /* 0x000fe2000001088f */
[----:B-1----:R-:W-:Y:S02]  /*5450*/  @!P0 FADD.FTZ R10, R10, R173 ;  /* 0x000000ad0a0a8221 */ /* 0x002fe40000010000 */
[----:B------:R-:W0:Y:S01]  /*5460*/  SHFL.DOWN PT, R176, R9, 0x2, 0x1f ;  /* 0x08401f0009b07f89 */ /* 0x000e2200000e0000 */
[----:B---3--:R-:W-:-:S03]  /*5470*/  @!P0 FADD.FTZ R11, R11, R174 ;  /* 0x000000ae0b0b8221 */ /* 0x008fc60000010000 */
[----:B------:R-:W1:Y:S01]  /*5480*/  SHFL.DOWN PT, R167, R10, 0x2, 0x1f ;  /* 0x08401f000aa77f89 */ /* 0x000e6200000e0000 */
[C---:B------:R-:W-:Y:S01]  /*5490*/  FMUL.FTZ R174, R141.reuse, R6 ;  /* 0x000000068dae7220 */ /* 0x040fe20000410000 */
[----:B------:R-:W-:Y:S01]  /*54a0*/  FMUL.FTZ R6, R141, R4 ;  /* 0x000000048d067220 */ /* 0x000fe20000410000 */
[----:B----4-:R-:W-:Y:S01]  /*54b0*/  @!P0 FADD.FTZ R8, R171, R8 ;  /* 0x00000008ab088221 */ /* 0x010fe20000010000 */
[----:B------:R-:W2:Y:S01]  /*54c0*/  SHFL.DOWN PT, R182, R11, 0x2, 0x1f ;  /* 0x08401f000bb67f89 */ /* 0x000ea200000e0000 */
[----:B------:R-:W-:Y:S01]  /*54d0*/  ISETP.NE.AND P0, PT, R36, RZ, PT ;  /* 0x000000ff2400720c */ /* 0x000fe20003f05270 */
[C---:B------:R-:W-:Y:S01]  /*54e0*/  FFMA.FTZ R174, R140.reuse, R7, R174 ;  /* 0x000000078cae7223 */ /* 0x040fe200000100ae */
[-C--:B------:R-:W-:Y:S01]  /*54f0*/  FMUL.FTZ R7, R141, R5.reuse ;  /* 0x000000058d077220 */ /* 0x080fe20000410000 */
[----:B------:R-:W3:Y:S01]  /*5500*/  SHFL.DOWN PT, R153, R8, 0x2, 0x1f ;  /* 0x08401f0008997f89 */ /* 0x000ee200000e0000 */
[----:B------:R-:W-:Y:S01]  /*5510*/  FMUL.FTZ R141, R27, R152 ;  /* 0x000000981b8d7220 */ /* 0x000fe20000410000 */
[C---:B------:R-:W-:Y:S01]  /*5520*/  FFMA.FTZ R5, R140.reuse, R5, R6 ;  /* 0x000000058c057223 */ /* 0x040fe20000010006 */
[----:B------:R-:W-:Y:S01]  /*5530*/  FFMA.FTZ R4, R140, R4, -R7 ;  /* 0x000000048c047223 */ /* 0x000fe20000010807 */
[----:B------:R-:W-:Y:S01]  /*5540*/  FADD.FTZ R6, R155, R172 ;  /* 0x000000ac9b067221 */ /* 0x000fe20000010000 */
[----:B------:R-:W-:-:S05]  /*5550*/  FADD.FTZ R7, R157, R174 ;  /* 0x000000ae9d077221 */ /* 0x000fca0000010000 */
[----:B------:R-:W4:Y:S01]  /*5560*/  @!P0 S2R R186, SR_CgaCtaId ;  /* 0x0000000000ba8919 */ /* 0x000f220000008800 */
[----:B0-----:R-:W-:Y:S01]  /*5570*/  @!P3 FADD.FTZ R9, R9, R176 ;  /* 0x000000b00909b221 */ /* 0x001fe20000010000 */
[-C--:B------:R-:W-:Y:S01]  /*5580*/  FFMA.FTZ R176, R26, R151.reuse, -R141 ;  /* 0x000000971ab07223 */ /* 0x080fe2000001088d */
[----:B------:R-:W-:Y:S01]  /*5590*/  FMUL.FTZ R151, R27, R151 ;  /* 0x000000971b977220 */ /* 0x000fe20000410000 */
[----:B------:R-:W-:Y:S01]  /*55a0*/  @!P0 MOV R141, 0x400 ;  /* 0x00000400008d8802 */ /* 0x000fe20000000f00 */
[----:B-1----:R-:W-:Y:S01]  /*55b0*/  @!P3 FADD.FTZ R10, R10, R167 ;  /* 0x000000a70a0ab221 */ /* 0x002fe20000010000 */
[----:B------:R-:W-:Y:S01]  /*55c0*/  FMUL.FTZ R176, R145, R176 ;  /* 0x000000b091b07220 */ /* 0x000fe20000410000 */
[----:B------:R-:W-:Y:S01]  /*55d0*/  FFMA.FTZ R140, R26, R152, R151 ;  /* 0x000000981a8c7223 */ /* 0x000fe20000010097 */
[----:B------:R0:W-:Y:S01]  /*55e0*/  @!P4 STS.128 [R119+0x1770], R4 ;  /* 0x001770047700c388 */ /* 0x0001e20000000c00 */
[----:B--2---:R-:W-:Y:S02]  /*55f0*/  @!P3 FADD.FTZ R11, R11, R182 ;  /* 0x000000b60b0bb221 */ /* 0x004fe40000010000 */
[----:B------:R-:W-:Y:S01]  /*5600*/  FFMA.FTZ R140, R169, R140, R176 ;  /* 0x0000008ca98c7223 */ /* 0x000fe200000100b0 */
[----:B------:R-:W1:Y:S01]  /*5610*/  SHFL.DOWN PT, R182, R9, 0x4, 0x1f ;  /* 0x08801f0009b67f89 */ /* 0x000e6200000e0000 */
[----:B---3--:R-:W-:Y:S01]  /*5620*/  @!P3 FADD.FTZ R8, R8, R153 ;  /* 0x000000990808b221 */ /* 0x008fe20000010000 */
[----:B------:R-:W-:Y:S01]  /*5630*/  ISETP.GT.AND P3, PT, R36, 0x1b, PT ;  /* 0x0000001b2400780c */ /* 0x000fe20003f64270 */
[----:B------:R-:W-:Y:S01]  /*5640*/  FFMA.FTZ R140, R93, R152, R140 ;  /* 0x000000985d8c7223 */ /* 0x000fe2000001008c */
[----:B------:R-:W2:Y:S03]  /*5650*/  SHFL.DOWN PT, R153, R10, 0x4, 0x1f ;  /* 0x08801f000a997f89 */ /* 0x000ea600000e0000 */
[----:B------:R-:W-:Y:S01]  /*5660*/  FADD.FTZ R63, R140, R63 ;  /* 0x0000003f8c3f7221 */ /* 0x000fe20000010000 */
[----:B------:R-:W3:Y:S04]  /*5670*/  SHFL.DOWN PT, R184, R11, 0x4, 0x1f ;  /* 0x08801f000bb87f89 */ /* 0x000ee800000e0000 */
[----:B------:R-:W5:Y:S01]  /*5680*/  SHFL.DOWN PT, R143, R8, 0x4, 0x1f ;  /* 0x08801f00088f7f89 */ /* 0x000f6200000e0000 */
[C---:B0-----:R-:W-:Y:S01]  /*5690*/  FMUL.FTZ R4, R27.reuse, R150 ;  /* 0x000000961b047220 */ /* 0x041fe20000410000 */
[----:B------:R-:W-:-:S03]  /*56a0*/  FMUL.FTZ R5, R27, R166 ;  /* 0x000000a61b057220 */ /* 0x000fc60000410000 */
[-C--:B------:R-:W-:Y:S01]  /*56b0*/  FFMA.FTZ R4, R26, R149.reuse, -R4 ;  /* 0x000000951a047223 */ /* 0x080fe20000010804 */
[C---:B------:R-:W-:Y:S01]  /*56c0*/  FMUL.FTZ R149, R27.reuse, R149 ;  /* 0x000000951b957220 */ /* 0x040fe20000410000 */
[----:B----4-:R-:W-:Y:S01]  /*56d0*/  @!P0 LEA R66, R186, R141, 0x18 ;  /* 0x0000008dba428211 */ /* 0x010fe200078ec0ff */
[----:B------:R-:W-:Y:S01]  /*56e0*/  FMUL.FTZ R141, R27, R148 ;  /* 0x000000941b8d7220 */ /* 0x000fe20000410000 */
[C---:B------:R-:W-:Y:S01]  /*56f0*/  FFMA.FTZ R5, R26.reuse, R154, -R5 ;  /* 0x0000009a1a057223 */ /* 0x040fe20000010805 */
[----:B-1----:R-:W-:Y:S02]  /*5700*/  @!P3 FADD.FTZ R9, R9, R182 ;  /* 0x000000b60909b221 */ /* 0x002fe40000010000 */
[-C--:B------:R-:W-:Y:S01]  /*5710*/  FFMA.FTZ R141, R26, R147.reuse, -R141 ;  /* 0x000000931a8d7223 */ /* 0x080fe2000001088d */
[----:B------:R-:W-:Y:S01]  /*5720*/  FMUL.FTZ R147, R27, R147 ;  /* 0x000000931b937220 */ /* 0x000fe20000410000 */
[----:B------:R-:W-:Y:S01]  /*5730*/  FMUL.FTZ R168, R168, R5 ;  /* 0x00000005a8a87220 */ /* 0x000fe20000410000 */
[----:B--2---:R-:W-:Y:S01]  /*5740*/  @!P3 FADD.FTZ R10, R10, R153 ;  /* 0x000000990a0ab221 */ /* 0x004fe20000010000 */
[----:B------:R-:W0:Y:S01]  /*5750*/  SHFL.DOWN PT, R152, R9, 0x8, 0x1f ;  /* 0x09001f0009987f89 */ /* 0x000e2200000e0000 */
[----:B------:R-:W-:Y:S01]  /*5760*/  FMUL.FTZ R144, R144, R141 ;  /* 0x0000008d90907220 */ /* 0x000fe20000410000 */
[----:B------:R-:W-:Y:S01]  /*5770*/  FFMA.FTZ R6, R26, R148, R147 ;  /* 0x000000941a067223 */ /* 0x000fe20000010093 */
[----:B---3--:R-:W-:Y:S01]  /*5780*/  @!P3 FADD.FTZ R11, R11, R184 ;  /* 0x000000b80b0bb221 */ /* 0x008fe20000010000 */
[----:B------:R-:W1:Y:S01]  /*5790*/  SHFL.DOWN PT, R145, R10, 0x8, 0x1f ;  /* 0x09001f000a917f89 */ /* 0x000e6200000e0000 */
[----:B------:R-:W-:Y:S01]  /*57a0*/  FMUL.FTZ R5, R27, R154 ;  /* 0x0000009a1b057220 */ /* 0x000fe20000410000 */
[----:B------:R-:W-:Y:S01]  /*57b0*/  FFMA.FTZ R144, R159, R6, R144 ;  /* 0x000000069f907223 */ /* 0x000fe20000010090 */
[----:B-----5:R-:W-:Y:S01]  /*57c0*/  @!P3 FADD.FTZ R8, R8, R143 ;  /* 0x0000008f0808b221 */ /* 0x020fe20000010000 */
[----:B------:R-:W2:Y:S01]  /*57d0*/  SHFL.DOWN PT, R172, R11, 0x8, 0x1f ;  /* 0x09001f000bac7f89 */ /* 0x000ea200000e0000 */
[----:B------:R-:W-:Y:S01]  /*57e0*/  ISETP.GT.AND P3, PT, R36, 0x17, PT ;  /* 0x000000172400780c */ /* 0x000fe20003f64270 */
[----:B------:R-:W-:Y:S01]  /*57f0*/  FMUL.FTZ R6, R129, R4 ;  /* 0x0000000481067220 */ /* 0x000fe20000410000 */
[----:B------:R-:W-:Y:S01]  /*5800*/  FFMA.FTZ R4, R26, R150, R149 ;  /* 0x000000961a047223 */ /* 0x000fe20000010095 */
[----:B------:R-:W3:Y:S01]  /*5810*/  SHFL.DOWN PT, R143, R8, 0x8, 0x1f ;  /* 0x09001f00088f7f89 */ /* 0x000ee200000e0000 */
[----:B------:R-:W-:-:S02]  /*5820*/  FFMA.FTZ R7, R91, R148, R144 ;  /* 0x000000945b077223 */ /* 0x000fc40000010090 */
[----:B------:R-:W-:Y:S02]  /*5830*/  FFMA.FTZ R4, R139, R4, R6 ;  /* 0x000000048b047223 */ /* 0x000fe40000010006 */
[----:B------:R-:W-:Y:S02]  /*5840*/  FADD.FTZ R80, R7, R80 ;  /* 0x0000005007507221 */ /* 0x000fe40000010000 */
[----:B------:R-:W-:Y:S01]  /*5850*/  FFMA.FTZ R7, R89, R150, R4 ;  /* 0x0000009659077223 */ /* 0x000fe20000010004 */
[C---:B------:R-:W-:Y:S01]  /*5860*/  FFMA.FTZ R4, R26.reuse, R166, R5 ;  /* 0x000000a61a047223 */ /* 0x040fe20000010005 */
[----:B------:R-:W-:Y:S02]  /*5870*/  FMUL.FTZ R5, R27, R142 ;  /* 0x0000008e1b057220 */ /* 0x000fe40000410000 */
[----:B------:R-:W-:Y:S01]  /*5880*/  FADD.FTZ R78, R7, R78 ;  /* 0x0000004e074e7221 */ /* 0x000fe20000010000 */
[----:B0-----:R-:W-:Y:S01]  /*5890*/  @!P3 FADD.FTZ R9, R9, R152 ;  /* 0x000000980909b221 */ /* 0x001fe20000010000 */
[-C--:B------:R-:W-:Y:S01]  /*58a0*/  FFMA.FTZ R5, R26, R131.reuse, -R5 ;  /* 0x000000831a057223 */ /* 0x080fe20000010805 */
[----:B------:R-:W-:Y:S01]  /*58b0*/  FFMA.FTZ R4, R137, R4, R168 ;  /* 0x0000000489047223 */ /* 0x000fe200000100a8 */
[C---:B------:R-:W-:Y:S01]  /*58c0*/  FMUL.FTZ R131, R27.reuse, R131 ;  /* 0x000000831b837220 */ /* 0x040fe20000410000 */
[----:B-1----:R-:W-:Y:S01]  /*58d0*/  @!P3 FADD.FTZ R10, R10, R145 ;  /* 0x000000910a0ab221 */ /* 0x002fe20000010000 */
[----:B------:R-:W0:Y:S01]  /*58e0*/  SHFL.DOWN PT, R6, R9, 0x10, 0x1f ;  /* 0x0a001f0009067f89 */ /* 0x000e2200000e0000 */
[----:B------:R-:W-:Y:S01]  /*58f0*/  FMUL.FTZ R164, R164, R5 ;  /* 0x00000005a4a47220 */ /* 0x000fe20000410000 */
[----:B------:R-:W-:Y:S01]  /*5900*/  FMUL.FTZ R5, R27, R130 ;  /* 0x000000821b057220 */ /* 0x000fe20000410000 */
[----:B--2---:R-:W-:Y:S01]  /*5910*/  @!P3 FADD.FTZ R11, R11, R172 ;  /* 0x000000ac0b0bb221 */ /* 0x004fe20000010000 */
[----:B------:R-:W1:Y:S01]  /*5920*/  SHFL.DOWN PT, R141, R10, 0x10, 0x1f ;  /* 0x0a001f000a8d7f89 */ /* 0x000e6200000e0000 */
[----:B------:R-:W-:Y:S01]  /*5930*/  FFMA.FTZ R166, R87, R166, R4 ;  /* 0x000000a657a67223 */ /* 0x000fe20000010004 */
[----:B------:R-:W-:Y:S01]  /*5940*/  FFMA.FTZ R4, R26, R142, R131 ;  /* 0x0000008e1a047223 */ /* 0x000fe20000010083 */
[----:B---3--:R-:W-:Y:S01]  /*5950*/  @!P3 FADD.FTZ R8, R8, R143 ;  /* 0x0000008f0808b221 */ /* 0x008fe20000010000 */
[----:B------:R-:W2:Y:S01]  /*5960*/  SHFL.DOWN PT, R140, R11, 0x10, 0x1f ;  /* 0x0a001f000b8c7f89 */ /* 0x000ea200000e0000 */
[----:B------:R-:W-:Y:S01]  /*5970*/  ISETP.GT.AND P3, PT, R36, 0xf, PT ;  /* 0x0000000f2400780c */ /* 0x000fe20003f64270 */
[----:B------:R-:W-:Y:S01]  /*5980*/  FMUL.FTZ R7, R27, R158 ;  /* 0x0000009e1b077220 */ /* 0x000fe20000410000 */
[C---:B------:R-:W-:Y:S01]  /*5990*/  FFMA.FTZ R5, R26.reuse, R160, -R5 ;  /* 0x000000a01a057223 */ /* 0x040fe20000010805 */
[----:B------:R-:W3:Y:S01]  /*59a0*/  SHFL.DOWN PT, R139, R8, 0x10, 0x1f ;  /* 0x0a001f00088b7f89 */ /* 0x000ee200000e0000 */
[----:B------:R-:W-:Y:S01]  /*59b0*/  FFMA.FTZ R4, R133, R4, R164 ;  /* 0x0000000485047223 */ /* 0x000fe200000100a4 */
[----:B------:R-:W-:Y:S01]  /*59c0*/  FFMA.FTZ R7, R26, R156, -R7 ;  /* 0x0000009c1a077223 */ /* 0x000fe20000010807 */
[----:B------:R-:W-:Y:S01]  /*59d0*/  FMUL.FTZ R129, R132, R5 ;  /* 0x0000000584817220 */ /* 0x000fe20000410000 */
[----:B------:R-:W-:Y:S01]  /*59e0*/  FMUL.FTZ R5, R27, R161 ;  /* 0x000000a11b057220 */ /* 0x000fe20000410000 */
[----:B------:R-:W-:Y:S01]  /*59f0*/  FFMA.FTZ R133, R85, R142, R4 ;  /* 0x0000008e55857223 */ /* 0x000fe20000010004 */
[----:B------:R-:W-:Y:S01]  /*5a00*/  FMUL.FTZ R146, R146, R7 ;  /* 0x0000000792927220 */ /* 0x000fe20000410000 */
[CC--:B------:R-:W-:Y:S01]  /*5a10*/  FMUL.FTZ R4, R27.reuse, R127.reuse ;  /* 0x0000007f1b047220 */ /* 0x0c0fe20000410000 */
[C---:B------:R-:W-:Y:S01]  /*5a20*/  FMUL.FTZ R131, R27.reuse, R156 ;  /* 0x0000009c1b837220 */ /* 0x040fe20000410000 */
[----:B------:R-:W-:Y:S01]  /*5a30*/  FMUL.FTZ R7, R27, R160 ;  /* 0x000000a01b077220 */ /* 0x000fe20000410000 */
[C---:B------:R-:W-:Y:S01]  /*5a40*/  FFMA.FTZ R127, R26.reuse, R127, -R5 ;  /* 0x0000007f1a7f7223 */ /* 0x040fe20000010805 */
[C---:B------:R-:W-:Y:S01]  /*5a50*/  FFMA.FTZ R5, R26.reuse, R161, R4 ;  /* 0x000000a11a057223 */ /* 0x040fe20000010004 */
[----:B0-----:R-:W-:Y:S01]  /*5a60*/  @!P3 FADD.FTZ R9, R9, R6 ;  /* 0x000000060909b221 */ /* 0x001fe20000010000 */
[C---:B------:R-:W-:Y:S01]  /*5a70*/  FFMA.FTZ R6, R26.reuse, R158, R131 ;  /* 0x0000009e1a067223 */ /* 0x040fe20000010083 */
[----:B------:R-:W-:Y:S01]  /*5a80*/  FFMA.FTZ R7, R26, R130, R7 ;  /* 0x000000821a077223 */ /* 0x000fe20000010007 */
[----:B------:R-:W-:Y:S01]  /*5a90*/  FMUL.FTZ R127, R2, R127 ;  /* 0x0000007f027f7220 */ /* 0x000fe20000410000 */
        /* <DEDUP_REMOVED lines=9> */
[----:B------:R-:W-:Y:S01]  /*5b30*/  FADD.FTZ R77, R166, R77 ;  /* 0x0000004da64d7221 */ /* 0x000fe20000010000 */
[----:B------:R-:W-:Y:S01]  /*5b40*/  FADD.FTZ R76, R133, R76 ;  /* 0x0000004c854c7221 */ /* 0x000fe20000010000 */
[----:B------:R-:W-:Y:S01]  /*5b50*/  FADD.FTZ R75, R6, R75 ;  /* 0x0000004b064b7221 */ /* 0x000fe20000010000 */
[----:B------:R-:W-:Y:S01]  /*5b60*/  FADD.FTZ R74, R5, R74 ;  /* 0x0000004a054a7221 */ /* 0x000fe20000010000 */
[----:B------:R0:W-:Y:S01]  /*5b70*/  @!P0 STS.128 [R66+0x230], R8 ;  /* 0x0002300842008388 */ /* 0x0001e20000000c00 */
        /* <DEDUP_REMOVED lines=12> */
.L_x_15585:
[----:B------:R-:W-:Y:S05]  /*5c40*/  BSYNC B0 ;  /* 0x0000000000007941 */ /* 0x000fea0003800000 */
.L_x_15584:
        /* <DEDUP_REMOVED lines=14> */
.L_x_15571:
[----:B------:R-:W-:Y:S01]  /*5d30*/  BAR.SYNC.DEFER_BLOCKING 0x0 ;  /* 0x0000000000007b1d */ /* 0x000fe20000010000 */
[----:B------:R-:W-:Y:S02]  /*5d40*/  PRMT R3, RZ, 0x7610, R3 ;  /* 0x00007610ff037816 */ /* 0x000fe40000000003 */
[----:B------:R-:W-:-:S03]  /*5d50*/  PRMT R0, RZ, 0x7610, R0 ;  /* 0x00007610ff007816 */ /* 0x000fc60000000000 */
[----:B------:R-:W-:Y:S01]  /*5d60*/  ULDC UR4, c[0x0][0x218] ;  /* 0x0000860000047ab9 */ /* 0x000fe20000000800 */
[----:B------:R-:W-:Y:S02]  /*5d70*/  PRMT R5, RZ, 0x7610, R5 ;  /* 0x00007610ff057816 */ /* 0x000fe40000000005 */
[----:B------:R-:W-:Y:S02]  /*5d80*/  PRMT R2, RZ, 0x7610, R2 ;  /* 0x00007610ff027816 */ /* 0x000fe40000000002 */
[----:B------:R-:W-:Y:S02]  /*5d90*/  PRMT R7, RZ, 0x7610, R7 ;  /* 0x00007610ff077816 */ /* 0x000fe40000000007 */
[----:B------:R-:W-:Y:S02]  /*5da0*/  PRMT R4, RZ, 0x7610, R4 ;  /* 0x00007610ff047816 */ /* 0x000fe40000000004 */
[----:B0-----:R-:W-:Y:S02]  /*5db0*/  PRMT R9, RZ, 0x7610, R9 ;  /* 0x00007610ff097816 */ /* 0x001fe40000000009 */
[----:B------:R-:W-:Y:S01]  /*5dc0*/  PRMT R6, RZ, 0x7610, R6 ;  /* 0x00007610ff067816 */ /* 0x000fe20000000006 */
[----:B------:R-:W0:Y:S01]  /*5dd0*/  S2UR UR5, SR_CgaCtaId ;  /* 0x00000000000579c3 */ /* 0x000e220000008800 */
[----:B------:R-:W-:-:S04]  /*5de0*/  IADD3 R26, -R64, UR4, RZ ;  /* 0x00000004401a7c10 */ /* 0x000fc8000fffe1ff */
[-C--:B------:R-:W-:Y:S02]  /*5df0*/  ISETP.GE.AND P6, PT, R53, R26.reuse, PT ;  /* 0x0000001a3500720c */ /* 0x080fe40003fc6270 */
[-C--:B------:R-:W-:Y:S01]  /*5e00*/  ISETP.GE.AND P5, PT, R46, R26.reuse, PT ;  /* 0x0000001a2e00720c */ /* 0x080fe20003fa6270 */
[----:B------:R-:W1:Y:S01]  /*5e10*/  LDC.64 R70, c[0x0][0x388] ;  /* 0x0000e200ff467b82 */ /* 0x000e620000000a00 */
[-C--:B------:R-:W-:Y:S02]  /*5e20*/  ISETP.GE.AND P4, PT, R47, R26.reuse, PT ;  /* 0x0000001a2f00720c */ /* 0x080fe40003f86270 */
[-C--:B------:R-:W-:Y:S02]  /*5e30*/  ISETP.GE.AND P3, PT, R52, R26.reuse, PT ;  /* 0x0000001a3400720c */ /* 0x080fe40003f66270 */
[-C--:B------:R-:W-:Y:S02]  /*5e40*/  ISETP.GE.AND P2, PT, R51, R26.reuse, PT ;  /* 0x0000001a3300720c */ /* 0x080fe40003f46270 */
[----:B------:R-:W-:-:S02]  /*5e50*/  ISETP.GE.AND P1, PT, R50, R26, PT ;  /* 0x0000001a3200720c */ /* 0x000fc40003f26270 */
[-C--:B------:R-:W-:Y:S01]  /*5e60*/  ISETP.GE.AND P0, PT, R49, R26.reuse, PT ;  /* 0x0000001a3100720c */ /* 0x080fe20003f06270 */
[----:B------:R-:W2:Y:S01]  /*5e70*/  @!P6 LDG.E.U16 R3, desc[UR14][R12.64] ;  /* 0x0000000e0c03e981 */ /* 0x000ea2000c1e1500 */
[----:B------:R-:W-:-:S03]  /*5e80*/  ISETP.GE.AND P6, PT, R48, R26, PT ;  /* 0x0000001a3000720c */ /* 0x000fc60003fc6270 */
[----:B------:R-:W3:Y:S04]  /*5e90*/  @!P5 LDG.E.U16 R0, desc[UR14][R12.64+0x40] ;  /* 0x0000400e0c00d981 */ /* 0x000ee8000c1e1500 */
[----:B------:R-:W4:Y:S04]  /*5ea0*/  @!P4 LDG.E.U16 R5, desc[UR14][R12.64+0x80] ;  /* 0x0000800e0c05c981 */ /* 0x000f28000c1e1500 */
[----:B------:R-:W5:Y:S04]  /*5eb0*/  @!P3 LDG.E.U16 R2, desc[UR14][R12.64+0xc0] ;  /* 0x0000c00e0c02b981 */ /* 0x000f68000c1e1500 */
[----:B------:R-:W5:Y:S04]  /*5ec0*/  @!P2 LDG.E.U16 R7, desc[UR14][R12.64+0x100] ;  /* 0x0001000e0c07a981 */ /* 0x000f68000c1e1500 */
[----:B------:R-:W5:Y:S04]  /*5ed0*/  @!P1 LDG.E.U16 R4, desc[UR14][R12.64+0x140] ;  /* 0x0001400e0c049981 */ /* 0x000f68000c1e1500 */
[----:B------:R-:W5:Y:S04]  /*5ee0*/  @!P0 LDG.E.U16 R9, desc[UR14][R12.64+0x180] ;  /* 0x0001800e0c098981 */ /* 0x000f68000c1e1500 */
[----:B------:R-:W5:Y:S01]  /*5ef0*/  @!P6 LDG.E.U16 R6, desc[UR14][R12.64+0x1c0] ;  /* 0x0001c00e0c06e981 */ /* 0x000f62000c1e1500 */
[----:B------:R-:W-:Y:S01]  /*5f00*/  F2FP.F16.F32.PACK_AB R95, R98, R95 ;  /* 0x0000005f625f723e */ /* 0x000fe200000000ff */
[----:B------:R-:W-:Y:S01]  /*5f10*/  UMOV UR4, 0x400 ;  /* 0x0000040000047882 */ /* 0x000fe20000000000 */
[----:B------:R-:W-:Y:S01]  /*5f20*/  F2FP.F16.F32.PACK_AB R97, R100, R97 ;  /* 0x000000616461723e */ /* 0x000fe200000000ff */
[----:B0-----:R-:W-:Y:S01]  /*5f30*/  ULEA UR4, UR5, UR4, 0x18 ;  /* 0x0000000405047291 */ /* 0x001fe2000f8ec03f */
[----:B------:R-:W-:Y:S01]  /*5f40*/  F2FP.F16.F32.PACK_AB R99, R102, R99 ;  /* 0x000000636663723e */ /* 0x000fe200000000ff */
[----:B------:R-:W-:Y:S01]  /*5f50*/  BSSY B0, `(.L_x_15587) ;  /* 0x0000079000007945 */ /* 0x000fe20003800000 */
[----:B------:R-:W-:-:S02]  /*5f60*/  F2FP.F16.F32.PACK_AB R101, R104, R101 ;  /* 0x000000656865723e */ /* 0x000fc400000000ff */
[----:B------:R-:W-:Y:S01]  /*5f70*/  SHF.R.S32.HI R22, RZ, 0x1f, R53 ;  /* 0x0000001fff167819 */ /* 0x000fe20000011435 */
[----:B--2---:R-:W-:Y:S04]  /*5f80*/  STS.U16 [R54], R3 ;  /* 0x0000000336007388 */ /* 0x004fe80000000400 */
        /* <DEDUP_REMOVED lines=12> */
[----:B------:R-:W-:Y:S04]  /*6050*/  LDS.U16 R3, [R62+0x8] ;  /* 0x000008003e037984 */ /* 0x000fe80000000400 */
[----:B------:R-:W5:Y:S04]  /*6060*/  LDS.U16 R4, [R62+0xa] ;  /* 0x00000a003e047984 */ /* 0x000f680000000400 */
[----:B------:R-:W1:Y:S01]  /*6070*/  LDS.U16 R6, [R62+0xe] ;  /* 0x00000e003e067984 */ /* 0x000e620000000400 */
[----:B0-----:R-:W-:-:S02]  /*6080*/  HADD2.F32 R8, -RZ, R8.H0_H0 ;  /* 0x20000008ff087230 */ /* 0x001fc40000004100 */
[----:B--2---:R-:W-:-:S03]  /*6090*/  HADD2.F32 R10, -RZ, R10.H0_H0 ;  /* 0x2000000aff0a7230 */ /* 0x004fc60000004100 */
[--C-:B------:R-:W-:Y:S01]  /*60a0*/  FADD.FTZ R8, R8, R31.reuse ;  /* 0x0000001f08087221 */ /* 0x100fe20000010000 */
[----:B---3--:R-:W-:Y:S02]  /*60b0*/  HADD2.F32 R0, -RZ, R0.H0_H0 ;  /* 0x20000000ff007230 */ /* 0x008fe40000004100 */
[----:B------:R-:W-:Y:S02]  /*60c0*/  FADD.FTZ R10, R10, R31 ;  /* 0x0000001f0a0a7221 */ /* 0x000fe40000010000 */
[----:B------:R-:W-:Y:S01]  /*60d0*/  FSETP.GTU.FTZ.AND P0, PT, R8, 20, PT ;  /* 0x41a000000800780b */ /* 0x000fe20003f1c000 */
[----:B----4-:R-:W-:Y:S02]  /*60e0*/  HADD2.F32 R2, -RZ, R2.H0_H0 ;  /* 0x20000002ff027230 */ /* 0x010fe40000004100 */
[----:B------:R-:W-:Y:S01]  /*60f0*/  FSETP.GTU.FTZ.AND P1, PT, R10, 20, PT ;  /* 0x41a000000a00780b */ /* 0x000fe20003f3c000 */
[----:B-----5:R-:W-:-:S09]  /*6100*/  HADD2.F32 R4, -RZ, R4.H0_H0 ;  /* 0x20000004ff047230 */ /* 0x020fd20000004100 */
[----:B------:R-:W-:Y:S01]  /*6110*/  @!P0 FMUL.FTZ R5, R8, -1.4426950216293334961 ;  /* 0xbfb8aa3b08058820 */ /* 0x000fe20000410000 */
[----:B-1----:R-:W-:Y:S02]  /*6120*/  HADD2.F32 R6, -RZ, R6.H0_H0 ;  /* 0x20000006ff067230 */ /* 0x002fe40000004100 */
[----:B------:R-:W-:Y:S01]  /*6130*/  FADD.FTZ R4, R4, R31 ;  /* 0x0000001f04047221 */ /* 0x000fe20000010000 */
[----:B------:R-:W-:Y:S02]  /*6140*/  @!P1 FMUL.FTZ R8, R10, -1.4426950216293334961 ;  /* 0xbfb8aa3b0a089820 */ /* 0x000fe40000410000 */
[----:B------:R-:W0:Y:S02]  /*6150*/  @!P0 MUFU.EX2 R5, R5 ;  /* 0x0000000500058308 */ /* 0x000e240000000800 */
[----:B------:R-:W-:-:S06]  /*6160*/  FSETP.GTU.FTZ.AND P3, PT, R4, 20, PT ;  /* 0x41a000000400780b */ /* 0x000fcc0003f7c000 */
[----:B------:R-:W1:Y:S01]  /*6170*/  @!P1 MUFU.EX2 R8, R8 ;  /* 0x0000000800089308 */ /* 0x000e620000000800 */
[----:B0-----:R-:W-:Y:S02]  /*6180*/  @!P0 FADD.FTZ R7, R5, 1 ;  /* 0x3f80000005078421 */ /* 0x001fe40000010000 */
[----:B------:R-:W0:Y:S05]  /*6190*/  LDS.U16 R5, [R62+0xc] ;  /* 0x00000c003e057984 */ /* 0x000e2a0000000400 */
[----:B------:R2:W3:Y:S01]  /*61a0*/  @!P0 MUFU.RCP R10, R7 ;  /* 0x00000007000a8308 */ /* 0x0004e20000001000 */
[----:B------:R-:W-:Y:S01]  /*61b0*/  BAR.SYNC.DEFER_BLOCKING 0x0 ;  /* 0x0000000000007b1d */ /* 0x000fe20000010000 */
[----:B-1----:R-:W-:Y:S01]  /*61c0*/  @!P1 FADD.FTZ R9, R8, 1 ;  /* 0x3f80000008099421 */ /* 0x002fe20000010000 */
[----:B------:R-:W-:-:S02]  /*61d0*/  PRMT R8, R97, 0x7632, R8 ;  /* 0x0000763261087816 */ /* 0x000fc40000000008 */
[----:B--2---:R-:W-:-:S03]  /*61e0*/  PRMT R7, R95, 0x7632, R7 ;  /* 0x000076325f077816 */ /* 0x004fc60000000007 */
[----:B------:R-:W1:Y:S01]  /*61f0*/  @!P1 MUFU.RCP R9, R9 ;  /* 0x0000000900099308 */ /* 0x000e620000001000 */
[----:B---3--:R-:W-:Y:S01]  /*6200*/  @!P0 FMUL.FTZ R73, R73, R10 ;  /* 0x0000000a49498220 */ /* 0x008fe20000410000 */
[----:B------:R-:W-:Y:S02]  /*6210*/  ISETP.NE.AND P0, PT, R35, RZ, PT ;  /* 0x000000ff2300720c */ /* 0x000fe40003f05270 */
[----:B------:R-:W-:Y:S01]  /*6220*/  PRMT R10, R101, 0x7632, R10 ;  /* 0x00007632650a7816 */ /* 0x000fe2000000000a */
[----:B------:R-:W-:Y:S01]  /*6230*/  STS.U16 [R62], R95 ;  /* 0x0000005f3e007388 */ /* 0x000fe20000000400 */
[----:B-1----:R-:W-:Y:S01]  /*6240*/  @!P1 FMUL.FTZ R74, R74, R9 ;  /* 0x000000094a4a9220 */ /* 0x002fe20000410000 */
[----:B------:R-:W-:Y:S02]  /*6250*/  PRMT R9, R99, 0x7632, R9 ;  /* 0x0000763263097816 */ /* 0x000fe40000000009 */
[----:B------:R1:W-:Y:S04]  /*6260*/  STS.U16 [R62+0x2], R7 ;  /* 0x000002073e007388 */ /* 0x0003e80000000400 */
[----:B------:R-:W-:Y:S04]  /*6270*/  STS.U16 [R62+0x4], R97 ;  /* 0x000004613e007388 */ /* 0x000fe80000000400 */
[----:B------:R2:W-:Y:S01]  /*6280*/  STS.U16 [R62+0x6], R8 ;  /* 0x000006083e007388 */ /* 0x0005e20000000400 */
[----:B-1----:R-:W-:Y:S01]  /*6290*/  FADD.FTZ R7, R0, R31 ;  /* 0x0000001f00077221 */ /* 0x002fe20000010000 */
[----:B------:R-:W-:-:S02]  /*62a0*/  HADD2.F32 R0, -RZ, R3.H0_H0 ;  /* 0x20000003ff007230 */ /* 0x000fc40000004100 */
[----:B------:R-:W-:Y:S02]  /*62b0*/  STS.U16 [R62+0x8], R99 ;  /* 0x000008633e007388 */ /* 0x000fe40000000400 */
[----:B------:R-:W-:Y:S02]  /*62c0*/  FSETP.GTU.FTZ.AND P6, PT, R7, 20, PT ;  /* 0x41a000000700780b */ /* 0x000fe40003fdc000 */
[----:B------:R1:W-:Y:S01]  /*62d0*/  STS.U16 [R62+0xa], R9 ;  /* 0x00000a093e007388 */ /* 0x0003e20000000400 */
[--C-:B------:R-:W-:Y:S01]  /*62e0*/  FADD.FTZ R3, R0, R31.reuse ;  /* 0x0000001f00037221 */ /* 0x100fe20000010000 */
[----:B--2---:R-:W-:Y:S01]  /*62f0*/  FADD.FTZ R8, R2, R31 ;  /* 0x0000001f02087221 */ /* 0x004fe20000010000 */
[----:B0-----:R-:W-:Y:S01]  /*6300*/  HADD2.F32 R2, -RZ, R5.H0_H0 ;  /* 0x20000005ff027230 */ /* 0x001fe20000004100 */
[----:B------:R-:W-:Y:S01]  /*6310*/  STS.U16 [R62+0xc], R101 ;  /* 0x00000c653e007388 */ /* 0x000fe20000000400 */
[----:B------:R-:W-:Y:S01]  /*6320*/  @!P3 FMUL.FTZ R5, R4, -1.4426950216293334961 ;  /* 0xbfb8aa3b0405b820 */ /* 0x000fe20000410000 */
[----:B------:R-:W-:-:S02]  /*6330*/  FSETP.GTU.FTZ.AND P2, PT, R3, 20, PT ;  /* 0x41a000000300780b */ /* 0x000fc40003f5c000 */
[----:B------:R0:W-:Y:S01]  /*6340*/  STS.U16 [R62+0xe], R10 ;  /* 0x00000e0a3e007388 */ /* 0x0001e20000000400 */
[----:B------:R-:W-:-:S03]  /*6350*/  NOP ;  /* 0x0000000000007918 */ /* 0x000fc60000000000 */
[----:B------:R-:W-:Y:S01]  /*6360*/  LDS.U16 R11, [R54] ;  /* 0x00000000360b7984 */ /* 0x000fe20000000400 */
[----:B------:R-:W-:Y:S01]  /*6370*/  FSETP.GTU.FTZ.AND P5, PT, R8, 20, PT ;  /* 0x41a000000800780b */ /* 0x000fe20003fbc000 */
[----:B------:R-:W-:Y:S01]  /*6380*/  @!P6 FMUL.FTZ R0, R7, -1.4426950216293334961 ;  /* 0xbfb8aa3b0700e820 */ /* 0x000fe20000410000 */
[--C-:B-1----:R-:W-:Y:S01]  /*6390*/  FADD.FTZ R9, R2, R31.reuse ;  /* 0x0000001f02097221 */ /* 0x102fe20000010000 */
[----:B------:R-:W-:Y:S03]  /*63a0*/  LDS.U16 R13, [R55+0x40] ;  /* 0x00004000370d7984 */ /* 0x000fe60000000400 */
[----:B------:R-:W-:Y:S01]  /*63b0*/  @!P2 FMUL.FTZ R3, R3, -1.4426950216293334961 ;  /* 0xbfb8aa3b0303a820 */ /* 0x000fe20000410000 */
[----:B------:R-:W1:Y:S01]  /*63c0*/  @!P3 MUFU.EX2 R5, R5 ;  /* 0x000000050005b308 */ /* 0x000e620000000800 */
[----:B0-----:R-:W-:Y:S01]  /*63d0*/  FADD.FTZ R10, R6, R31 ;  /* 0x0000001f060a7221 */ /* 0x001fe20000010000 */
[----:B------:R-:W-:Y:S01]  /*63e0*/  LDS.U16 R21, [R56+0x80] ;  /* 0x0000800038157984 */ /* 0x000fe20000000400 */
[----:B------:R-:W-:-:S03]  /*63f0*/  FSETP.GTU.FTZ.AND P4, PT, R9, 20, PT ;  /* 0x41a000000900780b */ /* 0x000fc60003f9c000 */
[----:B------:R-:W-:Y:S01]  /*6400*/  LDS.U16 R23, [R57+0xc0] ;  /* 0x0000c00039177984 */ /* 0x000fe20000000400 */
[----:B------:R-:W-:Y:S01]  /*6410*/  FSETP.GTU.FTZ.AND P1, PT, R10, 20, PT ;  /* 0x41a000000a00780b */ /* 0x000fe20003f3c000 */
[----:B------:R-:W0:Y:S01]  /*6420*/  @!P6 MUFU.EX2 R0, R0 ;  /* 0x000000000000e308 */ /* 0x000e220000000800 */
[----:B------:R-:W-:Y:S01]  /*6430*/  @!P5 FMUL.FTZ R2, R8, -1.4426950216293334961 ;  /* 0xbfb8aa3b0802d820 */ /* 0x000fe20000410000 */
[----:B------:R-:W-:Y:S04]  /*6440*/  LDS.U16 R25, [R58+0x100] ;  /* 0x000100003a197984 */ /* 0x000fe80000000400 */
[----:B------:R-:W-:Y:S02]  /*6450*/  LDS.U16 R27, [R59+0x140] ;  /* 0x000140003b1b7984 */ /* 0x000fe40000000400 */
[----:B------:R-:W2:Y:S01]  /*6460*/  @!P5 MUFU.EX2 R2, R2 ;  /* 0x000000020002d308 */ /* 0x000ea20000000800 */
[----:B------:R-:W-:Y:S01]  /*6470*/  @!P4 FMUL.FTZ R6, R9, -1.4426950216293334961 ;  /* 0xbfb8aa3b0906c820 */ /* 0x000fe20000410000 */
[----:B------:R-:W-:Y:S01]  /*6480*/  LDS.U16 R65, [R60+0x180] ;  /* 0x000180003c417984 */ /* 0x000fe20000000400 */
[----:B-1----:R-:W-:Y:S01]  /*6490*/  @!P3 FADD.FTZ R5, R5, 1 ;  /* 0x3f8000000505b421 */ /* 0x002fe20000010000 */
[----:B------:R-:W-:-:S02]  /*64a0*/  @!P1 FMUL.FTZ R8, R10, -1.4426950216293334961 ;  /* 0xbfb8aa3b0a089820 */ /* 0x000fc40000410000 */
[----:B------:R-:W-:Y:S02]  /*64b0*/  LDS.U16 R67, [R61+0x1c0] ;  /* 0x0001c0003d437984 */ /* 0x000fe40000000400 */
[----:B------:R-:W1:Y:S01]  /*64c0*/  @!P2 MUFU.EX2 R3, R3 ;  /* 0x000000030003a308 */ /* 0x000e620000000800 */
[----:B0-----:R-:W-:Y:S01]  /*64d0*/  @!P6 FADD.FTZ R0, R0, 1 ;  /* 0x3f8000000000e421 */ /* 0x001fe20000010000 */
[----:B------:R-:W-:Y:S01]  /*64e0*/  @!P0 STS [UR4+0x210], R26 ;  /* 0x0002101aff008988 */ /* 0x000fe20008000804 */
[----:B------:R-:W-:Y:S01]  /*64f0*/  BAR.SYNC.DEFER_BLOCKING 0x0 ;  /* 0x0000000000007b1d */ /* 0x000fe20000010000 */
[----:B--2---:R-:W-:-:S05]  /*6500*/  @!P5 FADD.FTZ R2, R2, 1 ;  /* 0x3f8000000202d421 */ /* 0x004fca0000010000 */
[----:B------:R-:W0:Y:S01]  /*6510*/  @!P6 MUFU.RCP R0, R0 ;  /* 0x000000000000e308 */ /* 0x000e220000001000 */
[----:B-1----:R-:W-:-:S07]  /*6520*/  @!P2 FADD.FTZ R4, R3, 1 ;  /* 0x3f8000000304a421 */ /* 0x002fce0000010000 */
[----:B------:R1:W2:Y:S08]  /*6530*/  @!P5 MUFU.RCP R9, R2 ;  /* 0x000000020009d308 */ /* 0x0002b00000001000 */
[----:B------:R3:W4:Y:S01]  /*6540*/  @!P4 MUFU.EX2 R7, R6 ;  /* 0x000000060007c308 */ /* 0x0007220000000800 */
[----:B0-----:R-:W-:Y:S01]  /*6550*/  @!P6 FMUL.FTZ R75, R75, R0 ;  /* 0x000000004b4be220 */ /* 0x001fe20000410000 */
[----:B------:R-:W0:Y:S01]  /*6560*/  LDS R12, [UR4+0x210] ;  /* 0x00021004ff0c7984 */ /* 0x000e220008000800 */
[----:B-1----:R-:W-:-:S05]  /*6570*/  IMAD.WIDE.U32 R2, R70, UR16, RZ ;  /* 0x0000001046027c25 */ /* 0x002fca000f8e00ff */
[----:B------:R-:W1:Y:S01]  /*6580*/  @!P2 MUFU.RCP R20, R4 ;  /* 0x000000040014a308 */ /* 0x000e620000001000 */
[----:B--2---:R-:W-:Y:S01]  /*6590*/  @!P5 FMUL.FTZ R76, R76, R9 ;  /* 0x000000094c4cd220 */ /* 0x004fe20000410000 */
[----:B---3--:R-:W-:-:S06]  /*65a0*/  IADD3 R6, P5, R53, R64, RZ ;  /* 0x0000004035067210 */ /* 0x008fcc0007fbe0ff */
[----:B------:R-:W2:Y:S01]  /*65b0*/  @!P3 MUFU.RCP R69, R5 ;  /* 0x000000050045b308 */ /* 0x000ea20000001000 */
[----:B----4-:R-:W-:Y:S01]  /*65c0*/  @!P4 FADD.FTZ R0, R7, 1 ;  /* 0x3f8000000700c421 */ /* 0x010fe20000010000 */
[----:B------:R-:W-:-:S06]  /*65d0*/  LEA.HI.X.SX32 R7, R64, R22, 0x1, P5 ;  /* 0x0000001640077211 */ /* 0x000fcc00028f0eff */
[----:B------:R3:W4:Y:S02]  /*65e0*/  @!P1 MUFU.EX2 R10, R8 ;  /* 0x00000008000a9308 */ /* 0x0007240000000800 */
[----:B---3--:R-:W-:-:S04]  /*65f0*/  IMAD R8, R70, UR17, RZ ;  /* 0x0000001146087c24 */ /* 0x008fc8000f8e02ff */
[----:B------:R-:W-:Y:S01]  /*6600*/  IMAD R71, R71, UR16, R8 ;  /* 0x0000001047477c24 */ /* 0x000fe2000f8e0208 */
[----:B0-----:R-:W-:-:S13]  /*6610*/  ISETP.GE.AND P6, PT, R53, R12, PT ;  /* 0x0000000c3500720c */ /* 0x001fda0003fc6270 */
[----:B-12-4-:R-:W-:Y:S05]  /*6620*/  @P6 BRA `(.L_x_15588) ;  /* 0x00000000002c6947 */ /* 0x016fea0003800000 */
        /* <DEDUP_REMOVED lines=11> */
.L_x_15588:
[----:B------:R-:W-:Y:S05]  /*66e0*/  BSYNC B0 ;  /* 0x0000000000007941 */ /* 0x000fea0003800000 */
.L_x_15587:
[----:B------:R-:W-:Y:S01]  /*66f0*/  IADD3 R3, R3, R71, RZ ;  /* 0x0000004703037210 */ /* 0x000fe20007ffe0ff */
[----:B------:R-:W-:Y:S01]  /*6700*/  ULDC.64 UR6, c[0x0][0x390] ;  /* 0x0000e40000067ab9 */ /* 0x000fe20000000a00 */
[----:B------:R-:W-:Y:S01]  /*6710*/  @!P1 FADD.FTZ R10, R10, 1 ;  /* 0x3f8000000a0a9421 */ /* 0x000fe20000010000 */
[----:B0-----:R-:W-:Y:S01]  /*6720*/  IMAD R9, R29, UR6, RZ ;  /* 0x000000061d097c24 */ /* 0x001fe2000f8e02ff */
[----:B------:R0:W1:Y:S01]  /*6730*/  @!P4 MUFU.RCP R5, R0 ;  /* 0x000000000005c308 */ /* 0x0000620000001000 */
[----:B------:R-:W-:Y:S02]  /*6740*/  IMAD R71, R37, -0x100, R32 ;  /* 0xffffff0025477824 */ /* 0x000fe400078e0220 */
[----:B------:R-:W-:Y:S01]  /*6750*/  @!P2 FMUL.FTZ R77, R77, R20 ;  /* 0x000000144d4da220 */ /* 0x000fe20000410000 */
[----:B------:R-:W-:Y:S01]  /*6760*/  IMAD.WIDE.U32 R2, R28, UR6, R2 ;  /* 0x000000061c027c25 */ /* 0x000fe2000f8e0002 */
[----:B------:R-:W-:-:S03]  /*6770*/  ISETP.GE.AND P2, PT, R47, R12, PT ;  /* 0x0000000c2f00720c */ /* 0x000fc60003f46270 */
[----:B------:R-:W-:Y:S01]  /*6780*/  @!P3 FMUL.FTZ R78, R78, R69 ;  /* 0x000000454e4eb220 */ /* 0x000fe20000410000 */
[----:B------:R-:W-:Y:S01]  /*6790*/  SHF.R.S32.HI R79, RZ, 0x1f, R71 ;  /* 0x0000001fff4f7819 */ /* 0x000fe20000011447 */
[----:B------:R-:W-:Y:S01]  /*67a0*/  IMAD R4, R28, UR7, R9 ;  /* 0x000000071c047c24 */ /* 0x000fe2000f8e0209 */
[----:B------:R-:W2:Y:S01]  /*67b0*/  @!P1 MUFU.RCP R10, R10 ;  /* 0x0000000a000a9308 */ /* 0x000ea20000001000 */
[----:B------:R-:W-:Y:S01]  /*67c0*/  ULDC.64 UR6, c[0x0][0x3e0] ;  /* 0x0000f80000067ab9 */ /* 0x000fe20000000a00 */
[----:B0-----:R-:W-:Y:S01]  /*67d0*/  IADD3 R0, P6, R71, R2, RZ ;  /* 0x0000000247007210 */ /* 0x001fe20007fde0ff */
[----:B------:R-:W-:Y:S01]  /*67e0*/  BSSY B0, `(.L_x_15589) ;  /* 0x0000051000007945 */ /* 0x000fe20003800000 */
[----:B------:R-:W-:Y:S02]  /*67f0*/  LEA R9, P5, R53, UR6, 0x1 ;  /* 0x0000000635097c11 */ /* 0x000fe4000f8a08ff */
[----:B------:R-:W-:Y:S02]  /*6800*/  IADD3.X R3, R79, R4, R3, P6, !PT ;  /* 0x000000044f037210 */ /* 0x000fe400037fe403 */
[----:B------:R-:W-:Y:S01]  /*6810*/  LEA.HI.X R4, R53, UR7, R22, 0x1, P5 ;  /* 0x0000000735047c11 */ /* 0x000fe2000a8f0c16 */
[----:B-1----:R-:W-:Y:S01]  /*6820*/  @!P4 FMUL.FTZ R80, R80, R5 ;  /* 0x000000055050c220 */ /* 0x002fe20000410000 */
[----:B------:R-:W-:-:S02]  /*6830*/  LEA R2, P5, R0, R9, 0x1 ;  /* 0x0000000900027211 */ /* 0x000fc400078a08ff */
[----:B------:R-:W-:Y:S02]  /*6840*/  ISETP.GE.AND P3, PT, R52, R12, PT ;  /* 0x0000000c3400720c */ /* 0x000fe40003f66270 */
[----:B------:R-:W-:Y:S02]  /*6850*/  LEA.HI.X R3, R0, R4, R3, 0x1, P5 ;  /* 0x0000000400037211 */ /* 0x000fe400028f0c03 */
[----:B------:R-:W-:Y:S01]  /*6860*/  ISETP.GE.AND P5, PT, R51, R12, PT ;  /* 0x0000000c3300720c */ /* 0x000fe20003fa6270 */
[----:B--2---:R-:W-:Y:S01]  /*6870*/  @!P1 FMUL.FTZ R63, R63, R10 ;  /* 0x0000000a3f3f9220 */ /* 0x004fe20000410000 */
[-C--:B------:R-:W-:Y:S01]  /*6880*/  ISETP.GE.AND P4, PT, R50, R12.reuse, PT ;  /* 0x0000000c3200720c */ /* 0x080fe20003f86270 */
[----:B------:R-:W-:Y:S01]  /*6890*/  @!P2 STG.E.U16 desc[UR14][R2.64+-0x180], R21 ;  /* 0xfffe80150200a986 */ /* 0x000fe2000c10150e */
[-C--:B------:R-:W-:Y:S02]  /*68a0*/  ISETP.GE.AND P6, PT, R49, R12.reuse, PT ;  /* 0x0000000c3100720c */ /* 0x080fe40003fc6270 */
[----:B------:R-:W-:-:S02]  /*68b0*/  ISETP.GE.AND P1, PT, R46, R12, PT ;  /* 0x0000000c2e00720c */ /* 0x000fc40003f26270 */
[----:B------:R-:W-:Y:S01]  /*68c0*/  ISETP.GE.AND P2, PT, R48, R12, PT ;  /* 0x0000000c3000720c */ /* 0x000fe20003f46270 */
[----:B------:R-:W-:Y:S01]  /*68d0*/  @!P3 STG.E.U16 desc[UR14][R2.64+-0x140], R23 ;  /* 0xfffec0170200b986 */ /* 0x000fe2000c10150e */
[----:B------:R-:W-:Y:S01]  /*68e0*/  F2FP.F16.F32.PACK_AB R0, R74, R73 ;  /* 0x000000494a00723e */ /* 0x000fe200000000ff */
[----:B------:R-:W-:Y:S01]  /*68f0*/  FADD.FTZ R73, R73, R34 ;  /* 0x0000002249497221 */ /* 0x000fe20000010000 */
[----:B------:R-:W-:Y:S01]  /*6900*/  F2FP.F16.F32.PACK_AB R4, R76, R75 ;  /* 0x0000004b4c04723e */ /* 0x000fe200000000ff */
[----:B------:R0:W-:Y:S01]  /*6910*/  @!P5 STG.E.U16 desc[UR14][R2.64+-0x100], R25 ;  /* 0xffff00190200d986 */ /* 0x0001e2000c10150e */
[C---:B------:R-:W-:Y:S01]  /*6920*/  PRMT R5, R0.reuse, 0x7610, R5 ;  /* 0x0000761000057816 */ /* 0x040fe20000000005 */
        /* <DEDUP_REMOVED lines=9> */
[----:B------:R-:W-:Y:S01]  /*69c0*/  @!P1 STG.E.U16 desc[UR14][R2.64+-0x1c0], R13 ;  /* 0xfffe400d02009986 */ /* 0x000fe2000c10150e */
[----:B0-----:R-:W0:Y:S01]  /*69d0*/  LDC.64 R24, c[0x0][0x3a8] ;  /* 0x0000ea00ff187b82 */ /* 0x001e220000000a00 */
[----:B------:R-:W-:Y:S02]  /*69e0*/  FADD.FTZ R77, R76, R77 ;  /* 0x0000004d4c4d7221 */ /* 0x000fe40000010000 */
[----:B------:R1:W-:Y:S02]  /*69f0*/  @!P2 STG.E.U16 desc[UR14][R2.64+-0x40], R67 ;  /* 0xffffc0430200a986 */ /* 0x0003e4000c10150e */
[----:B------:R-:W-:-:S03]  /*6a00*/  FADD.FTZ R77, R77, R78 ;  /* 0x0000004e4d4d7221 */ /* 0x000fc60000010000 */
[----:B------:R-:W-:Y:S01]  /*6a10*/  BAR.SYNC.DEFER_BLOCKING 0x0 ;  /* 0x0000000000007b1d */ /* 0x000fe20000010000 */
[----:B------:R-:W-:-:S04]  /*6a20*/  FADD.FTZ R34, R77, R80 ;  /* 0x000000504d227221 */ /* 0x000fc80000010000 */
[----:B------:R-:W-:Y:S01]  /*6a30*/  FADD.FTZ R34, R34, R63 ;  /* 0x0000003f22227221 */ /* 0x000fe20000010000 */
[----:B-1----:R-:W-:-:S04]  /*6a40*/  F2FP.F16.F32.PACK_AB R3, R63, R80 ;  /* 0x000000503f03723e */ /* 0x002fc800000000ff */
        /* <DEDUP_REMOVED lines=42> */
.L_x_15590:
[----:B------:R-:W-:Y:S05]  /*6cf0*/  BSYNC B0 ;  /* 0x0000000000007941 */ /* 0x000fea0003800000 */
.L_x_15589:
[----:B------:R-:W-:Y:S01]  /*6d00*/  MOV R3, R23 ;  /* 0x0000001700037202 */ /* 0x000fe20000000f00 */
[----:B------:R-:W-:Y:S01]  /*6d10*/  ULDC.64 UR4, c[0x0][0x3b0] ;  /* 0x0000ec0000047ab9 */ /* 0x000fe20000000a00 */
[----:B------:R-:W-:Y:S01]  /*6d20*/  ULDC.64 UR6, c[0x0][0x3f0] ;  /* 0x0000fc0000067ab9 */ /* 0x000fe20000000a00 */
[----:B------:R-:W-:Y:S01]  /*6d30*/  IMAD R5, R29, UR4, RZ ;  /* 0x000000041d057c24 */ /* 0x000fe2000f8e02ff */
[----:B------:R-:W-:Y:S01]  /*6d40*/  LEA R4, P4, R53, UR6, 0x1 ;  /* 0x0000000635047c11 */ /* 0x000fe2000f8808ff */
[----:B------:R-:W-:Y:S01]  /*6d50*/  IMAD.WIDE.U32 R2, R28, UR4, R2 ;  /* 0x000000041c027c25 */ /* 0x000fe2000f8e0002 */
[-C--:B------:R-:W-:Y:S02]  /*6d60*/  ISETP.GE.AND P5, PT, R49, R0.reuse, PT ;  /* 0x000000003100720c */ /* 0x080fe40003fa6270 */
[----:B------:R-:W-:Y:S01]  /*6d70*/  ISETP.GE.AND P0, PT, R46, R0, PT ;  /* 0x000000002e00720c */ /* 0x000fe20003f06270 */
[----:B0-----:R-:W-:Y:S01]  /*6d80*/  IMAD R7, R28, UR5, R5 ;  /* 0x000000051c077c24 */ /* 0x001fe2000f8e0205 */
[----:B------:R-:W-:-:S02]  /*6d90*/  IADD3 R6, P3, R71, R2, RZ ;  /* 0x0000000247067210 */ /* 0x000fc40007f7e0ff */
[----:B------:R-:W-:Y:S02]  /*6da0*/  LEA.HI.X R5, R53, UR7, R22, 0x1, P4 ;  /* 0x0000000735057c11 */ /* 0x000fe4000a0f0c16 */
[----:B------:R-:W-:Y:S02]  /*6db0*/  IADD3.X R3, R79, R7, R3, P3, !PT ;  /* 0x000000074f037210 */ /* 0x000fe40001ffe403 */
[----:B------:R-:W-:Y:S02]  /*6dc0*/  LEA R2, P6, R6, R4, 0x1 ;  /* 0x0000000406027211 */ /* 0x000fe400078c08ff */
[-C--:B------:R-:W-:Y:S02]  /*6dd0*/  ISETP.GE.AND P4, PT, R50, R0.reuse, PT ;  /* 0x000000003200720c */ /* 0x080fe40003f86270 */
[----:B------:R-:W-:Y:S02]  /*6de0*/  LEA.HI.X R3, R6, R5, R3, 0x1, P6 ;  /* 0x0000000506037211 */ /* 0x000fe400030f0c03 */
[----:B------:R-:W-:-:S02]  /*6df0*/  ISETP.GE.AND P6, PT, R48, R0, PT ;  /* 0x000000003000720c */ /* 0x000fc40003fc6270 */
[-C--:B------:R-:W-:Y:S01]  /*6e00*/  ISETP.GE.AND P1, PT, R47, R0.reuse, PT ;  /* 0x000000002f00720c */ /* 0x080fe20003f26270 */
[----:B------:R0:W-:Y:S01]  /*6e10*/  @!P5 STG.E.U16 desc[UR14][R2.64+0x140], R21 ;  /* 0x000140150200d986 */ /* 0x0001e2000c10150e */
[-C--:B------:R-:W-:Y:S02]  /*6e20*/  ISETP.GE.AND P2, PT, R52, R0.reuse, PT ;  /* 0x000000003400720c */ /* 0x080fe40003f46270 */
[----:B------:R-:W-:Y:S01]  /*6e30*/  ISETP.GE.AND P3, PT, R51, R0, PT ;  /* 0x000000003300720c */ /* 0x000fe20003f66270 */
[----:B------:R0:W-:Y:S01]  /*6e40*/  @!P0 STG.E.U16 desc[UR14][R2.64], R55 ;  /* 0x0000003702008986 */ /* 0x0001e2000c10150e */
[----:B------:R-:W-:Y:S02]  /*6e50*/  ISETP.GT.AND P0, PT, R45, 0x1, PT ;  /* 0x000000012d00780c */ /* 0x000fe40003f04270 */
[----:B------:R-:W-:Y:S01]  /*6e60*/  IADD3 R37, R37, 0x1, RZ ;  /* 0x0000000125257810 */ /* 0x000fe20007ffe0ff */
        /* <DEDUP_REMOVED lines=12> */
.L_x_15554:
        /* <DEDUP_REMOVED lines=26> */
.L_x_15593:
[----:B------:R-:W-:Y:S05]  /*70d0*/  BSYNC B0 ;  /* 0x0000000000007941 */ /* 0x000fea0003800000 */
.L_x_15592:
        /* <DEDUP_REMOVED lines=29> */
.L_x_15595:
[----:B------:R-:W2:Y:S02]  /*72b0*/  S2R R19, SR_TID.X ;  /* 0x0000000000137919 */ /* 0x000ea40000002100 */
.L_x_15596:
[----:B------:R-:W-:Y:S05]  /*72c0*/  BSYNC B0 ;  /* 0x0000000000007941 */ /* 0x000fea0003800000 */
.L_x_15594:
[----:B------:R-:W-:Y:S02]  /*72d0*/  ULDC UR22, c[0x0][0x21c] ;  /* 0x0000870000167ab9 */ /* 0x000fe40000000800 */
[----:B--2---:R-:W-:-:S13]  /*72e0*/  ISETP.GE.AND P0, PT, R19, UR22, PT ;  /* 0x0000001613007c0c */ /* 0x004fda000bf06270 */
[----:B------:R-:W-:Y:S05]  /*72f0*/  @P0 EXIT ;  /* 0x000000000000094d */ /* 0x000fea0003800000 */
[----:B------:R-:W2:Y:S01]  /*7300*/  S2UR UR5, SR_CgaCtaId ;  /* 0x00000000000579c3 */ /* 0x000ea20000008800 */
        /* <DEDUP_REMOVED lines=9> */
[C---:B----4-:R-:W-:Y:S01]  /*73a0*/  IMAD.WIDE.U32 R14, R28.reuse, UR6, RZ ;  /* 0x000000061c0e7c25 */ /* 0x050fe2000f8e00ff */
        /* <DEDUP_REMOVED lines=14> */
[----:B--2---:R-:W-:Y:S01]  /*7490*/  ULEA UR4, UR5, UR4, 0x18 ;  /* 0x0000000405047291 */ /* 0x004fe2000f8ec03f */
[----:B------:R-:W-:Y:S01]  /*74a0*/  IMAD R29, R29, UR8, RZ ;  /* 0x000000081d1d7c24 */ /* 0x000fe2000f8e02ff */
[----:B-----5:R-:W-:Y:S01]  /*74b0*/  IADD3 R31, R9, R5, RZ ;  /* 0x00000005091f7210 */ /* 0x020fe20007ffe0ff */
[----:B---3--:R-:W-:Y:S01]  /*74c0*/  IMAD.WIDE.U32 R6, R28, UR6, RZ ;  /* 0x000000061c067c25 */ /* 0x008fe2000f8e00ff */
[----:B------:R-:W-:Y:S01]  /*74d0*/  ULDC UR6, c[0x0][0x0] ;  /* 0x0000000000067ab9 */ /* 0x000fe20000000800 */
[----:B------:R-:W-:-:S02]  /*74e0*/  ULDC.64 UR20, c[0x0][0x3d0] ;  /* 0x0000f40000147ab9 */ /* 0x000fc40000000a00 */
[C---:B------:R-:W-:Y:S02]  /*74f0*/  IMAD R3, R28.reuse, UR7, R3 ;  /* 0x000000071c037c24 */ /* 0x040fe4000f8e0203 */
[C---:B-1----:R-:W-:Y:S01]  /*7500*/  IMAD.WIDE.U32 R16, R28.reuse, UR10, RZ ;  /* 0x0000000a1c107c25 */ /* 0x042fe2000f8e00ff */
[----:B------:R-:W-:Y:S02]  /*7510*/  ULDC.64 UR10, c[0x0][0x340] ;  /* 0x0000d000000a7ab9 */ /* 0x000fe40000000a00 */
[----:B------:R-:W-:Y:S01]  /*7520*/  IADD3 R33, R7, R3, RZ ;  /* 0x0000000307217210 */ /* 0x000fe20007ffe0ff */
[C---:B------:R-:W-:Y:S01]  /*7530*/  IMAD R27, R28.reuse, UR9, R29 ;  /* 0x000000091c1b7c24 */ /* 0x040fe2000f8e021d */
[----:B------:R-:W-:Y:S01]  /*7540*/  IADD3 R41, R17, R13, RZ ;  /* 0x0000000d11297210 */ /* 0x000fe20007ffe0ff */
[----:B------:R-:W-:Y:S01]  /*7550*/  IMAD.WIDE.U32 R28, R28, UR8, RZ ;  /* 0x000000081c1c7c25 */ /* 0x000fe2000f8e00ff */
[----:B------:R-:W-:-:S04]  /*7560*/  ULDC.64 UR8, c[0x0][0x380] ;  /* 0x0000e00000087ab9 */ /* 0x000fc80000000a00 */
[----:B------:R-:W-:-:S07]  /*7570*/  IADD3 R27, R29, R27, RZ ;  /* 0x0000001b1d1b7210 */ /* 0x000fce0007ffe0ff */
.L_x_15598:
        /* <DEDUP_REMOVED lines=64> */
.L_x_15597:
[----:B------:R-:W-:Y:S05]  /*7980*/  EXIT ;  /* 0x000000000000794d */ /* 0x000fea0003800000 */
.L_x_15599:
        /* <DEDUP_REMOVED lines=15> */
.L_x_18998:


//--------------------- .text._Z25selective_scan_bwd_kernelI32Selective_Scan_bwd_kernel_traitsILi32ELi8ELb0ELb0ELb0ELb1ELb1EN3c104HalfENS1_7complexIfEEEEv12SSMParamsBwd --------------------------
	.section	.text._Z25selective_scan_bwd_kernelI32Selective_Scan_bwd_kernel_traitsILi32ELi8ELb0ELb0ELb0ELb1ELb1EN3c104HalfENS1_7complexIfEEEEv12SSMParamsBwd,"ax",@progbits
	.align	128
        .global         _Z25selective_scan_bwd_kernelI32Selective_Scan_bwd_kernel_traitsILi32ELi8ELb0ELb0ELb0ELb1ELb1EN3c104HalfENS1_7complexIfEEEEv12SSMParamsBwd
        .type           _Z25selective_scan_bwd_kernelI32Selective_Scan_bwd_kernel_traitsILi32ELi8ELb0ELb0ELb0ELb1ELb1EN3c104HalfENS1_7complexIfEEEEv12SSMParamsBwd,@function
        .size           _Z25selective_scan_bwd_kernelI32Selective_Scan_bwd_kernel_traitsILi32ELi8ELb0ELb0ELb0ELb1ELb1EN3c104HalfENS1_7complexIfEEEEv12SSMParamsBwd,(.L_x_18999 - _Z25selective_scan_bwd_kernelI32Selective_Scan_bwd_kernel_traitsILi32ELi8ELb0ELb0ELb0ELb1ELb1EN3c104HalfENS1_7complexIfEEEEv12SSMParamsBwd)
        .other          _Z25selective_scan_bwd_kernelI32Selective_Scan_bwd_kernel_traitsILi32ELi8ELb0ELb0ELb0ELb1ELb1EN3c104HalfENS1_7complexIfEEEEv12SSMParamsBwd,@"STO_CUDA_ENTRY STV_DEFAULT"
_Z25selective_scan_bwd_kernelI32Selective_Scan_bwd_kernel_traitsILi32ELi8ELb0ELb0ELb0ELb1ELb1EN3c104HalfENS1_7complexIfEEEEv12SSMParamsBwd:
.text._Z25selective_scan_bwd_kernelI32Selective_Scan_bwd_kernel_traitsILi32ELi8ELb0ELb0ELb0ELb1ELb1EN3c104HalfENS1_7complexIfEEEEv12SSMParamsBwd:
        /* <DEDUP_REMOVED lines=73> */
[----:B------:R-:W-:Y:S01]  /*0490*/  IADD3.X R6, R11, R7, R10, P4, !PT ;  /* 0x000000070b067210 */ /* 0x000fe200027fe40a */
[----:B------:R-:W-:Y:S01]  /*04a0*/  @P0 IMAD R0, R0, R25, RZ ;  /* 0x0000001900000224 */ /* 0x000fe200078e02ff */
[C---:B------:R-:W-:Y:S02]  /*04b0*/  @P1 LEA R16, P4, R32.reuse, R20, 0x2 ;  /* 0x0000001420101211 */ /* 0x040fe400078810ff */
[----:B------:R-:W-:Y:S01]  /*04c0*/  @P2 LEA R14, P5, R32, R22, 0x2 ;  /* 0x00000016200e2211 */ /* 0x000fe200078a10ff */
[----:B----4-:R-:W-:Y:S01]  /*04d0*/  @P0 IMAD R3, R0, R27, RZ ;  /* 0x0000001b00030224 */ /* 0x010fe200078e02ff */
[----:B------:R-:W-:Y:S02]  /*04e0*/  MOV R17, RZ ;  /* 0x000000ff00117202 */ /* 0x000fe40000000f00 */
        /* <DEDUP_REMOVED lines=13> */
[----:B------:R-:W-:Y:S02]  /*05c0*/  CS2R R36, SRZ ;  /* 0x0000000000247805 */ /* 0x000fe4000001ff00 */
[----:B------:R-:W-:Y:S01]  /*05d0*/  MOV R46, RZ ;  /* 0x000000ff002e7202 */ /* 0x000fe20000000f00 */
[----:B------:R-:W1:Y:S01]  /*05e0*/  S2R R39, SR_LANEID ;  /* 0x0000000000277919 */ /* 0x000e620000000000 */
[C---:B0-----:R-:W-:Y:S02]  /*05f0*/  SHF.L.U32 R0, R38.reuse, 0x3, RZ ;  /* 0x0000000326007819 */ /* 0x041fe400000006ff */
[----:B------:R-:W-:Y:S02]  /*0600*/  LOP3.LUT R159, R38, 0x1f, RZ, 0xc0, !PT ;  /* 0x0000001f269f7812 */ /* 0x000fe400078ec0ff */
[----:B------:R-:W-:-:S04]  /*0610*/  LOP3.LUT R47, R0, 0xffffff00, RZ, 0xc0, !PT ;  /* 0xffffff00002f7812 */ /* 0x000fc800078ec0ff */
[----:B------:R-:W-:-:S04]  /*0620*/  LOP3.LUT R47, R47, 0x1f, R38, 0xf8, !PT ;  /* 0x0000001f2f2f7812 */ /* 0x000fc800078ef826 */
[----:B-1----:R-:W-:-:S07]  /*0630*/  SHF.R.S32.HI R48, RZ, 0x1f, R47 ;  /* 0x0000001fff307819 */ /* 0x002fce000001142f */
.L_x_15642:
[----:B0-----:R-:W0:Y:S01]  /*0640*/  LDC R79, c[0x0][0x224] ;  /* 0x00008900ff4f7b82 */ /* 0x001e220000000800 */
[----:B------:R-:W-:Y:S01]  /*0650*/  ULDC UR4, c[0x0][0x218] ;  /* 0x0000860000047ab9 */ /* 0x000fe20000000800 */
[C---:B------:R-:W-:Y:S02]  /*0660*/  LOP3.LUT R9, R47.reuse, 0x20, RZ, 0xfc, !PT ;  /* 0x000000202f097812 */ /* 0x040fe400078efcff */
[C---:B------:R-:W-:Y:S02]  /*0670*/  LOP3.LUT R0, R47.reuse, 0x40, RZ, 0xfc, !PT ;  /* 0x000000402f007812 */ /* 0x040fe400078efcff */
[----:B------:R-:W-:Y:S02]  /*0680*/  LEA R2, P3, R47, R40, 0x1 ;  /* 0x000000282f027211 */ /* 0x000fe400078608ff */
[----:B------:R-:W-:Y:S02]  /*0690*/  PRMT R11, RZ, 0x7610, R11 ;  /* 0x00007610ff0b7816 */ /* 0x000fe4000000000b */
[----:B------:R-:W-:-:S02]  /*06a0*/  PRMT R13, RZ, 0x7610, R13 ;  /* 0x00007610ff0d7816 */ /* 0x000fc4000000000d */
[C---:B------:R-:W-:Y:S02]  /*06b0*/  LOP3.LUT R4, R47.reuse, 0x60, RZ, 0xfc, !PT ;  /* 0x000000602f047812 */ /* 0x040fe400078efcff */
        /* <DEDUP_REMOVED lines=19> */
[----:B------:R-:W-:-:S07]  /*07f0*/  ISETP.GE.AND P2, PT, R0, R10, PT ;  /* 0x0000000a0000720c */ /* 0x000fce0003f46270 */
        /* <DEDUP_REMOVED lines=16> */
[----:B------:R-:W-:-:S02]  /*0900*/  IADD3 R28, R39, 0x40, RZ ;  /* 0x00000040271c7810 */ /* 0x000fc40007ffe0ff */
[-C--:B------:R-:W-:Y:S02]  /*0910*/  LEA.HI.SX32 R26, R26, R39.reuse, 0x1b ;  /* 0x000000271a1a7211 */ /* 0x080fe400078fdaff */
[C---:B------:R-:W-:Y:S02]  /*0920*/  LEA.HI.SX32 R50, R39.reuse, R39, 0x1b ;  /* 0x0000002727327211 */ /* 0x040fe400078fdaff */
[----:B------:R-:W-:Y:S02]  /*0930*/  MOV R51, UR4 ;  /* 0x0000000400337c02 */ /* 0x000fe40008000f00 */
[C---:B-1----:R-:W-:Y:S02]  /*0940*/  IADD3 R2, R39.reuse, 0x60, RZ ;  /* 0x0000006027027810 */ /* 0x042fe40007ffe0ff */
[----:B------:R-:W-:Y:S02]  /*0950*/  LEA R52, R26, R51, 0x1 ;  /* 0x000000331a347211 */ /* 0x000fe400078e08ff */
[----:B------:R-:W-:-:S02]  /*0960*/  IADD3 R26, R39, 0x80, RZ ;  /* 0x00000080271a7810 */ /* 0x000fc40007ffe0ff */
[-C--:B------:R-:W-:Y:S02]  /*0970*/  LEA.HI.SX32 R28, R28, R39.reuse, 0x1b ;  /* 0x000000271c1c7211 */ /* 0x080fe400078fdaff */
[----:B------:R-:W-:Y:S02]  /*0980*/  LEA.HI.SX32 R2, R2, R39, 0x1b ;  /* 0x0000002702027211 */ /* 0x000fe400078fdaff */
[----:B------:R-:W-:Y:S02]  /*0990*/  LEA R50, R50, R51, 0x1 ;  /* 0x0000003332327211 */ /* 0x000fe400078e08ff */
[----:B------:R-:W-:Y:S02]  /*09a0*/  LEA.HI.SX32 R26, R26, R39, 0x1b ;  /* 0x000000271a1a7211 */ /* 0x000fe400078fdaff */
[----:B------:R-:W-:Y:S02]  /*09b0*/  LEA R53, R28, R51, 0x1 ;  /* 0x000000331c357211 */ /* 0x000fe400078e08ff */
[----:B------:R-:W-:-:S02]  /*09c0*/  IADD3 R28, R39, 0xa0, RZ ;  /* 0x000000a0271c7810 */ /* 0x000fc40007ffe0ff */
[C---:B------:R-:W-:Y:S02]  /*09d0*/  IADD3 R30, R39.reuse, 0xc0, RZ ;  /* 0x000000c0271e7810 */ /* 0x040fe40007ffe0ff */
[-C--:B------:R-:W-:Y:S02]  /*09e0*/  LEA R54, R2, R51.reuse, 0x1 ;  /* 0x0000003302367211 */ /* 0x080fe400078e08ff */
[C---:B------:R-:W-:Y:S02]  /*09f0*/  IADD3 R56, R39.reuse, 0xe0, RZ ;  /* 0x000000e027387810 */ /* 0x040fe40007ffe0ff */
[----:B------:R-:W-:Y:S02]  /*0a00*/  LEA R55, R26, R51, 0x1 ;  /* 0x000000331a377211 */ /* 0x000fe400078e08ff */
[----:B------:R-:W-:Y:S02]  /*0a10*/  LEA.HI.SX32 R28, R28, R39, 0x1b ;  /* 0x000000271c1c7211 */ /* 0x000fe400078fdaff */
[----:B------:R-:W-:-:S02]  /*0a20*/  SHF.L.U32 R3, R39, 0x3, RZ ;  /* 0x0000000327037819 */ /* 0x000fc400000006ff */
[-C--:B------:R-:W-:Y:S02]  /*0a30*/  LEA.HI.SX32 R30, R30, R39.reuse, 0x1b ;  /* 0x000000271e1e7211 */ /* 0x080fe400078fdaff */
[----:B------:R-:W-:Y:S02]  /*0a40*/  LEA.HI.SX32 R58, R56, R39, 0x1b ;  /* 0x00000027383a7211 */ /* 0x000fe400078fdaff */
[-C--:B------:R-:W-:Y:S02]  /*0a50*/  LEA R56, R28, R51.reuse, 0x1 ;  /* 0x000000331c387211 */ /* 0x080fe400078e08ff */
[-C--:B------:R-:W-:Y:S02]  /*0a60*/  LEA R57, R30, R51.reuse, 0x1 ;  /* 0x000000331e397211 */ /* 0x080fe400078e08ff */
[----:B------:R-:W-:Y:S02]  /*0a70*/  LEA R58, R58, R51, 0x1 ;  /* 0x000000333a3a7211 */ /* 0x000fe400078e08ff */
[----:B------:R-:W-:-:S02]  /*0a80*/  ISETP.GE.AND P6, PT, R47, R10, PT ;  /* 0x0000000a2f00720c */ /* 0x000fc40003fc6270 */
[----:B------:R-:W-:Y:S02]  /*0a90*/  LEA R2, P1, R47, R44, 0x1 ;  /* 0x0000002c2f027211 */ /* 0x000fe400078208ff */
[-C--:B------:R-:W-:Y:S02]  /*0aa0*/  ISETP.GE.AND P2, PT, R4, R10.reuse, PT ;  /* 0x0000000a0400720c */ /* 0x080fe40003f46270 */
[-C--:B------:R-:W-:Y:S02]  /*0ab0*/  ISETP.GE.AND P3, PT, R5, R10.reuse, PT ;  /* 0x0000000a0500720c */ /* 0x080fe40003f66270 */
[-C--:B------:R-:W-:Y:S02]  /*0ac0*/  ISETP.GE.AND P4, PT, R6, R10.reuse, PT ;  /* 0x0000000a0600720c */ /* 0x080fe40003f86270 */
[----:B------:R-:W-:Y:S02]  /*0ad0*/  ISETP.GE.AND P5, PT, R7, R10, PT ;  /* 0x0000000a0700720c */ /* 0x000fe40003fa6270 */
[----:B------:R-:W-:-:S02]  /*0ae0*/  PRMT R27, RZ, 0x7610, R27 ;  /* 0x00007610ff1b7816 */ /* 0x000fc4000000001b */
[----:B------:R-:W-:Y:S02]  /*0af0*/  PRMT R26, RZ, 0x7610, R26 ;  /* 0x00007610ff1a7816 */ /* 0x000fe4000000001a */
[----:B------:R-:W-:Y:S02]  /*0b00*/  PRMT R28, RZ, 0x7610, R28 ;  /* 0x00007610ff1c7816 */ /* 0x000fe4000000001c */
[----:B------:R-:W-:Y:S01]  /*0b10*/  PRMT R29, RZ, 0x7610, R29 ;  /* 0x00007610ff1d7816 */ /* 0x000fe2000000001d */
[----:B--2---:R0:W-:Y:S04]  /*0b20*/  STS.U16 [R50], R11 ;  /* 0x0000000b32007388 */ /* 0x0041e80000000400 */
[----:B---3--:R-:W-:Y:S04]  /*0b30*/  STS.U16 [R52+0x40], R13 ;  /* 0x0000400d34007388 */ /* 0x008fe80000000400 */
[----:B----4-:R1:W-:Y:S01]  /*0b40*/  STS.U16 [R53+0x80], R12 ;  /* 0x0000800c35007388 */ /* 0x0103e20000000400 */
[----:B0-----:R-:W-:-:S03]  /*0b50*/  PRMT R11, RZ, 0x7610, R11 ;  /* 0x00007610ff0b7816 */ /* 0x001fc6000000000b */
[----:B------:R0:W-:Y:S04]  /*0b60*/  STS.U16 [R54+0xc0], R21 ;  /* 0x0000c01536007388 */ /* 0x0001e80000000400 */
[----:B------:R2:W-:Y:S01]  /*0b70*/  STS.U16 [R55+0x100], R22 ;  /* 0x0001001637007388 */ /* 0x0005e20000000400 */
[----:B-1----:R-:W-:-:S03]  /*0b80*/  LEA R12, P0, R47, R42, 0x1 ;  /* 0x0000002a2f0c7211 */ /* 0x002fc600078008ff */
[----:B------:R-:W-:Y:S01]  /*0b90*/  STS.U16 [R56+0x140], R23 ;  /* 0x0001401738007388 */ /* 0x000fe20000000400 */
[--C-:B------:R-:W-:Y:S02]  /*0ba0*/  LEA.HI.X R13, R47, R43, R48.reuse, 0x1, P0 ;  /* 0x0000002b2f0d7211 */ /* 0x100fe400000f0c30 */
[----:B------:R-:W-:Y:S01]  /*0bb0*/  ISETP.GE.AND P0, PT, R9, R10, PT ;  /* 0x0000000a0900720c */ /* 0x000fe20003f06270 */
[----:B------:R1:W-:Y:S01]  /*0bc0*/  STS.U16 [R57+0x180], R24 ;  /* 0x0001801839007388 */ /* 0x0003e20000000400 */
[----:B0-----:R-:W-:Y:S02]  /*0bd0*/  PRMT R21, RZ, 0x7610, R21 ;  /* 0x00007610ff157816 */ /* 0x001fe40000000015 */
[----:B--2---:R-:W-:Y:S01]  /*0be0*/  LEA.HI.SX32 R22, R3, R3, 0x1b ;  /* 0x0000000303167211 */ /* 0x004fe200078fdaff */
[----:B------:R-:W-:Y:S01]  /*0bf0*/  STS.U16 [R58+0x1c0], R25 ;  /* 0x0001c0193a007388 */ /* 0x000fe20000000400 */
[----:B------:R-:W-:Y:S02]  /*0c00*/  LEA.HI.X R3, R47, R45, R48, 0x1, P1 ;  /* 0x0000002d2f037211 */ /* 0x000fe400008f0c30 */
[----:B------:R-:W-:Y:S01]  /*0c10*/  LEA R59, R22, R51, 0x1 ;  /* 0x00000033163b7211 */ /* 0x000fe200078e08ff */
[----:B------:R-:W-:-:S04]  /*0c20*/  NOP ;  /* 0x0000000000007918 */ /* 0x000fc80000000000 */
[----:B------:R-:W-:Y:S01]  /*0c30*/  LDS.U16 R161, [R59] ;  /* 0x000000003ba17984 */ /* 0x000fe20000000400 */
[----:B------:R-:W-:Y:S02]  /*0c40*/  ISETP.GE.AND P1, PT, R0, R10, PT ;  /* 0x0000000a0000720c */ /* 0x000fe40003f26270 */
[----:B-1----:R-:W-:Y:S01]  /*0c50*/  PRMT R24, RZ, 0x7610, R24 ;  /* 0x00007610ff187816 */ /* 0x002fe20000000018 */
[----:B------:R-:W-:Y:S01]  /*0c60*/  LDS.U16 R60, [R59+0x2] ;  /* 0x000002003b3c7984 */ /* 0x000fe20000000400 */
[----:B------:R-:W-:-:S03]  /*0c70*/  PRMT R23, RZ, 0x7610, R23 ;  /* 0x00007610ff177816 */ /* 0x000fc60000000017 */
        /* <DEDUP_REMOVED lines=17> */
[----:B------:R-:W-:-:S02]  /*0d90*/  ISETP.GE.AND P0, PT, R47, R10, PT ;  /* 0x0000000a2f00720c */ /* 0x000fc40003f06270 */
        /* <DEDUP_REMOVED lines=18> */
[----:B------:R-:W-:Y:S04]  /*0ec0*/  LDS.U16 R27, [R59+0x4] ;  /* 0x000004003b1b7984 */ /* 0x000fe80000000400 */
[----:B------:R-:W-:Y:S04]  /*0ed0*/  LDS.U16 R26, [R59+0x6] ;  /* 0x000006003b1a7984 */ /* 0x000fe80000000400 */
[----:B------:R-:W3:Y:S04]  /*0ee0*/  LDS.U16 R31, [R59+0x8] ;  /* 0x000008003b1f7984 */ /* 0x000ee80000000400 */
[----:B------:R-:W4:Y:S04]  /*0ef0*/  LDS.U16 R28, [R59+0xa] ;  /* 0x00000a003b1c7984 */ /* 0x000f280000000400 */
[----:B------:R-:W4:Y:S04]  /*0f00*/  LDS.U16 R29, [R59+0xc] ;  /* 0x00000c003b1d7984 */ /* 0x000f280000000400 */
[----:B------:R-:W2:Y:S01]  /*0f10*/  LDS.U16 R67, [R59+0xe] ;  /* 0x00000e003b437984 */ /* 0x000ea20000000400 */
[----:B------:R-:W-:Y:S01]  /*0f20*/  BAR.SYNC.DEFER_BLOCKING 0x0 ;  /* 0x0000000000007b1d */ /* 0x000fe20000010000 */
[----:B0-----:R-:W-:-:S05]  /*0f30*/  PRMT R23, RZ, 0x7610, R23 ;  /* 0x00007610ff177816 */ /* 0x001fca0000000017 */
[----:B------:R-:W4:Y:S01]  /*0f40*/  @!P0 LDG.E.U16 R69, desc[UR14][R2.64] ;  /* 0x0000000e02458981 */ /* 0x000f22000c1e1500 */
[----:B------:R-:W-:-:S03]  /*0f50*/  ISETP.NE.AND P0, PT, R22, RZ, PT ;  /* 0x000000ff1600720c */ /* 0x000fc60003f05270 */
[----:B------:R-:W4:Y:S04]  /*0f60*/  @!P1 LDG.E.U16 R68, desc[UR14][R2.64+0x80] ;  /* 0x0000800e02449981 */ /* 0x000f28000c1e1500 */
[----:B------:R-:W4:Y:S04]  /*0f70*/  @!P2 LDG.E.U16 R71, desc[UR14][R2.64+0xc0] ;  /* 0x0000c00e0247a981 */ /* 0x000f28000c1e1500 */
[----:B------:R-:W4:Y:S04]  /*0f80*/  @!P3 LDG.E.U16 R70, desc[UR14][R2.64+0x100] ;  /* 0x0001000e0246b981 */ /* 0x000f28000c1e1500 */
[----:B------:R-:W4:Y:S04]  /*0f90*/  @!P0 LDG.E.U16 R23, desc[UR14][R2.64+0x40] ;  /* 0x0000400e02178981 */ /* 0x000f28000c1e1500 */
[----:B------:R-:W4:Y:S04]  /*0fa0*/  @!P4 LDG.E.U16 R73, desc[UR14][R2.64+0x140] ;  /* 0x0001400e0249c981 */ /* 0x000f28000c1e1500 */
[----:B------:R-:W4:Y:S04]  /*0fb0*/  @!P5 LDG.E.U16 R72, desc[UR14][R2.64+0x180] ;  /* 0x0001800e0248d981 */ /* 0x000f28000c1e1500 */
[----:B------:R0:W4:Y:S01]  /*0fc0*/  @!P6 LDG.E.U16 R75, desc[UR14][R2.64+0x1c0] ;  /* 0x0001c00e024be981 */ /* 0x000122000c1e1500 */
[----:B------:R-:W-:Y:S01]  /*0fd0*/  ISETP.GE.AND P0, PT, R47, R10, PT ;  /* 0x0000000a2f00720c */ /* 0x000fe20003f06270 */
[----:B-1----:R-:W-:Y:S01]  /*0fe0*/  HADD2.F32 R30, -RZ, R30.H0_H0 ;  /* 0x2000001eff1e7230 */ /* 0x002fe20000004100 */
[----:B------:R-:W-:Y:S01]  /*0ff0*/  SHF.R.S32.HI R21, RZ, 0x1f, R20 ;  /* 0x0000001fff157819 */ /* 0x000fe20000011414 */
[----:B------:R-:W-:Y:S01]  /*1000*/  IMAD R22, R76, UR17, RZ ;  /* 0x000000114c167c24 */ /* 0x000fe2000f8e02ff */
[----:B0-----:R-:W0:Y:S03]  /*1010*/  LDC.64 R2, c[0x0][0x2b0] ;  /* 0x0000ac00ff027b82 */ /* 0x001e260000000a00 */
[----:B------:R-:W-:-:S06]  /*1020*/  IMAD R77, R77, UR16, R22 ;  /* 0x000000104d4d7c24 */ /* 0x000fcc000f8e0216 */
[----:B------:R-:W-:-:S04]  /*1030*/  @!P0 IMAD.WIDE.U32 R24, R76, UR16, R20 ;  /* 0x000000104c188c25 */ /* 0x000fc8000f8e0014 */
[----:B--2---:R-:W-:Y:S02]  /*1040*/  HADD2.F32 R74, -RZ, R11.H0_H0 ;  /* 0x2000000bff4a7230 */ /* 0x004fe40000004100 */
[----:B---3--:R-:W-:Y:S02]  /*1050*/  HADD2.F32 R78, -RZ, R31.H0_H0 ;  /* 0x2000001fff4e7230 */ /* 0x008fe40000004100 */
[----:B------:R-:W-:Y:S02]  /*1060*/  HADD2.F32 R26, -RZ, R26.H0_H0 ;  /* 0x2000001aff1a7230 */ /* 0x000fe40000004100 */
[----:B----4-:R-:W-:Y:S02]  /*1070*/  HADD2.F32 R28, -RZ, R28.H0_H0 ;  /* 0x2000001cff1c7230 */ /* 0x010fe40000004100 */
[----:B------:R-:W-:Y:S01]  /*1080*/  HADD2.F32 R80, -RZ, R29.H0_H0 ;  /* 0x2000001dff507230 */ /* 0x000fe20000004100 */
[----:B------:R-:W-:Y:S04]  /*1090*/  BSSY B0, `(.L_x_15601) ;  /* 0x0000039000007945 */ /* 0x000fe80003800000 */
[--C-:B-----5:R-:W-:Y:S01]  /*10a0*/  FADD.FTZ R80, R80, R35.reuse ;  /* 0x0000002350507221 */ /* 0x120fe20000010000 */
[----:B------:R-:W-:Y:S04]  /*10b0*/  STS.U16 [R50], R69 ;  /* 0x0000004532007388 */ /* 0x000fe80000000400 */
[----:B------:R-:W-:Y:S04]  /*10c0*/  STS.U16 [R52+0x40], R23 ;  /* 0x0000401734007388 */ /* 0x000fe80000000400 */
[----:B------:R1:W-:Y:S02]  /*10d0*/  STS.U16 [R53+0x80], R68 ;  /* 0x0000804435007388 */ /* 0x0003e40000000400 */
[----:B-1----:R-:W-:Y:S01]  /*10e0*/  FADD.FTZ R68, R30, R35 ;  /* 0x000000231e447221 */ /* 0x002fe20000010000 */
[----:B------:R-:W-:-:S04]  /*10f0*/  IMAD.WIDE.U32 R22, R76, UR16, RZ ;  /* 0x000000104c167c25 */ /* 0x000fc8000f8e00ff */
[----:B------:R-:W-:Y:S01]  /*1100*/  FSETP.GTU.FTZ.AND P1, PT, R68, 20, PT ;  /* 0x41a000004400780b */ /* 0x000fe20003f3c000 */
[----:B------:R-:W-:Y:S01]  /*1110*/  HADD2.F32 R76, -RZ, R27.H0_H0 ;  /* 0x2000001bff4c7230 */ /* 0x000fe20000004100 */
[----:B------:R-:W-:Y:S04]  /*1120*/  STS.U16 [R54+0xc0], R71 ;  /* 0x0000c04736007388 */ /* 0x000fe80000000400 */
[----:B------:R1:W-:Y:S04]  /*1130*/  STS.U16 [R55+0x100], R70 ;  /* 0x0001004637007388 */ /* 0x0003e80000000400 */
[----:B------:R-:W-:Y:S04]  /*1140*/  STS.U16 [R56+0x140], R73 ;  /* 0x0001404938007388 */ /* 0x000fe80000000400 */
[----:B------:R2:W-:Y:S01]  /*1150*/  STS.U16 [R57+0x180], R72 ;  /* 0x0001804839007388 */ /* 0x0005e20000000400 */
[--C-:B-1----:R-:W-:Y:S01]  /*1160*/  FADD.FTZ R70, R74, R35.reuse ;  /* 0x000000234a467221 */ /* 0x102fe20000010000 */
[----:B------:R-:W-:-:S02]  /*1170*/  FADD.FTZ R74, R26, R35 ;  /* 0x000000231a4a7221 */ /* 0x000fc40000010000 */
[----:B------:R1:W-:Y:S01]  /*1180*/  STS.U16 [R58+0x1c0], R75 ;  /* 0x0001c04b3a007388 */ /* 0x0003e20000000400 */
[--C-:B--2---:R-:W-:Y:S01]  /*1190*/  FADD.FTZ R72, R76, R35.reuse ;  /* 0x000000234c487221 */ /* 0x104fe20000010000 */
[--C-:B------:R-:W-:Y:S01]  /*11a0*/  FADD.FTZ R76, R78, R35.reuse ;  /* 0x000000234e4c7221 */ /* 0x100fe20000010000 */
[----:B------:R-:W-:Y:S01]  /*11b0*/  FADD.FTZ R78, R28, R35 ;  /* 0x000000231c4e7221 */ /* 0x000fe20000010000 */
[----:B------:R-:W-:Y:S02]  /*11c0*/  FSETP.GTU.FTZ.AND P6, PT, R70, 20, PT ;  /* 0x41a000004600780b */ /* 0x000fe40003fdc000 */
[----:B------:R-:W-:Y:S02]  /*11d0*/  FSETP.GTU.FTZ.AND P5, PT, R72, 20, PT ;  /* 0x41a000004800780b */ /* 0x000fe40003fbc000 */
[----:B------:R-:W-:Y:S02]  /*11e0*/  FSETP.GTU.FTZ.AND P4, PT, R74, 20, PT ;  /* 0x41a000004a00780b */ /* 0x000fe40003f9c000 */
[----:B------:R-:W-:-:S02]  /*11f0*/  FSETP.GTU.FTZ.AND P3, PT, R76, 20, PT ;  /* 0x41a000004c00780b */ /* 0x000fc40003f7c000 */
[----:B------:R-:W-:Y:S01]  /*1200*/  FSETP.GTU.FTZ.AND P2, PT, R78, 20, PT ;  /* 0x41a000004e00780b */ /* 0x000fe20003f5c000 */
[----:B------:R-:W-:Y:S01]  /*1210*/  NOP ;  /* 0x0000000000007918 */ /* 0x000fe20000000000 */
[----:B01----:R-:W-:Y:S11]  /*1220*/  @P1 BRA `(.L_x_15602) ;  /* 0x00000000007c1947 */ /* 0x003ff60003800000 */
        /* <DEDUP_REMOVED lines=31> */
.L_x_15602:
[----:B------:R-:W-:Y:S05]  /*1420*/  BSYNC B0 ;  /* 0x0000000000007941 */ /* 0x000fea0003800000 */
.L_x_15601:
[----:B------:R-:W-:Y:S01]  /*1430*/  HADD2.F32 R82, -RZ, R67.H0_H0 ;  /* 0x20000043ff527230 */ /* 0x000fe20000004100 */
[----:B------:R-:W-:Y:S01]  /*1440*/  BSSY B0, `(.L_x_15603) ;  /* 0x0000026000007945 */ /* 0x000fe20003800000 */
[----:B------:R-:W-:Y:S02]  /*1450*/  FSETP.GTU.FTZ.AND P1, PT, R80, 20, PT ;  /* 0x41a000005000780b */ /* 0x000fe40003f3c000 */
[----:B------:R-:W-:Y:S01]  /*1460*/  IADD3 R67, R46, -R79, RZ ;  /* 0x8000004f2e437210 */ /* 0x000fe20007ffe0ff */
[----:B------:R-:W-:Y:S01]  /*1470*/  FADD.FTZ R82, R82, R35 ;  /* 0x0000002352527221 */ /* 0x000fe20000010000 */
        /* <DEDUP_REMOVED lines=34> */
.L_x_15604:
[----:B------:R-:W-:Y:S05]  /*16a0*/  BSYNC B0 ;  /* 0x0000000000007941 */ /* 0x000fea0003800000 */
.L_x_15603:
        /* <DEDUP_REMOVED lines=39> */
.L_x_15606:
[----:B------:R-:W-:Y:S05]  /*1920*/  BSYNC B0 ;  /* 0x0000000000007941 */ /* 0x000fea0003800000 */
.L_x_15605:
        /* <DEDUP_REMOVED lines=33> */
.L_x_15608:
[----:B------:R-:W-:Y:S05]  /*1b40*/  BSYNC B0 ;  /* 0x0000000000007941 */ /* 0x000fea0003800000 */
.L_x_15607:
        /* <DEDUP_REMOVED lines=33> */
.L_x_15610:
[----:B------:R-:W-:Y:S05]  /*1d60*/  BSYNC B0 ;  /* 0x0000000000007941 */ /* 0x000fea0003800000 */
.L_x_15609:
        /* <DEDUP_REMOVED lines=33> */
.L_x_15612:
[----:B------:R-:W-:Y:S05]  /*1f80*/  BSYNC B0 ;  /* 0x0000000000007941 */ /* 0x000fea0003800000 */
.L_x_15611:
        /* <DEDUP_REMOVED lines=33> */
.L_x_15614:
[----:B------:R-:W-:Y:S05]  /*21a0*/  BSYNC B0 ;  /* 0x0000000000007941 */ /* 0x000fea0003800000 */
.L_x_15613:
        /* <DEDUP_REMOVED lines=33> */
.L_x_15616:
[----:B------:R-:W-:Y:S05]  /*23c0*/  BSYNC B0 ;  /* 0x0000000000007941 */ /* 0x000fea0003800000 */
.L_x_15615:
[----:B------:R-:W-:Y:S01]  /*23d0*/  ULDC.64 UR4, c[0x0][0x2a8] ;  /* 0x0000aa0000047ab9 */ /* 0x000fe20000000a00 */
[----:B------:R-:W-:Y:S01]  /*23e0*/  @!P0 IMAD.WIDE.U32 R26, R2, UR16, R20 ;  /* 0x00000010021a8c25 */ /* 0x000fe2000f8e0014 */
[----:B------:R-:W-:Y:S01]  /*23f0*/  ULDC.64 UR6, c[0x0][0x2b8] ;  /* 0x0000ae0000067ab9 */ /* 0x000fe20000000a00 */
[----:B------:R-:W-:Y:S01]  /*2400*/  SHF.R.S32.HI R69, RZ, 0x1f, R67 ;  /* 0x0000001fff457819 */ /* 0x000fe20000011443 */
[----:B------:R-:W-:Y:S01]  /*2410*/  LDS.U16 R73, [R59+0xc] ;  /* 0x00000c003b497984 */ /* 0x000fe20000000400 */
[----:B------:R-:W-:Y:S01]  /*2420*/  IMAD R11, R33, UR4, RZ ;  /* 0x00000004210b7c24 */ /* 0x000fe2000f8e02ff */
[----:B------:R-:W-:Y:S01]  /*2430*/  @!P0 IADD3 R27, R71, R27, RZ ;  /* 0x0000001b471b8210 */ /* 0x000fe20007ffe0ff */
[C---:B------:R-:W-:Y:S01]  /*2440*/  @!P0 IMAD.WIDE.U32 R24, R32.reuse, UR4, R24 ;  /* 0x0000000420188c25 */ /* 0x040fe2000f8e0018 */
[----:B------:R-:W-:Y:S01]  /*2450*/  LDS.U16 R75, [R59+0xe] ;  /* 0x00000e003b4b7984 */ /* 0x000fe20000000400 */
[----:B------:R-:W-:Y:S02]  /*2460*/  PRMT R77, RZ, 0x7610, R77 ;  /* 0x00007610ff4d7816 */ /* 0x000fe4000000004d */
[----:B------:R-:W-:Y:S01]  /*2470*/  IMAD.WIDE.U32 R22, R32, UR4, R22 ;  /* 0x0000000420167c25 */ /* 0x000fe2000f8e0016 */
[----:B------:R-:W-:-:S03]  /*2480*/  @!P0 IADD3 R29, P1, R47, R24, RZ ;  /* 0x000000182f1d8210 */ /* 0x000fc60007f3e0ff */
[----:B------:R-:W-:Y:S01]  /*2490*/  IMAD R31, R32, UR5, R11 ;  /* 0x00000005201f7c24 */ /* 0x000fe2000f8e020b */
[----:B------:R-:W-:Y:S01]  /*24a0*/  IADD3 R11, P2, R67, R22, RZ ;  /* 0x00000016430b7210 */ /* 0x000fe20007f5e0ff */
[----:B------:R-:W-:Y:S01]  /*24b0*/  IMAD.WIDE.U32 R2, R2, UR16, RZ ;  /* 0x0000001002027c25 */ /* 0x000fe2000f8e00ff */
[----:B------:R-:W-:Y:S02]  /*24c0*/  ULDC.64 UR4, c[0x0][0x318] ;  /* 0x0000c60000047ab9 */ /* 0x000fe40000000a00 */
[----:B------:R-:W-:Y:S01]  /*24d0*/  @!P0 IADD3.X R84, R48, R25, R31, P1, !PT ;  /* 0x0000001930548210 */ /* 0x000fe20000ffe41f */
[----:B------:R-:W-:Y:S01]  /*24e0*/  IMAD R25, R33, UR6, RZ ;  /* 0x0000000621197c24 */ /* 0x000fe2000f8e02ff */
[----:B------:R-:W-:Y:S02]  /*24f0*/  IADD3 R3, R3, R71, RZ ;  /* 0x0000004703037210 */ /* 0x000fe40007ffe0ff */
[----:B------:R-:W-:Y:S01]  /*2500*/  IADD3.X R28, R69, R31, R23, P2, !PT ;  /* 0x0000001f451c7210 */ /* 0x000fe200017fe417 */
[C---:B------:R-:W-:Y:S01]  /*2510*/  IMAD R31, R32.reuse, UR7, R25 ;  /* 0x00000007201f7c24 */ /* 0x040fe2000f8e0219 */
[----:B------:R-:W-:Y:S01]  /*2520*/  LEA R30, P1, R47, UR4, 0x1 ;  /* 0x000000042f1e7c11 */ /* 0x000fe2000f8208ff */
[C---:B------:R-:W-:Y:S01]  /*2530*/  @!P0 IMAD.WIDE.U32 R22, R32.reuse, UR6, R26 ;  /* 0x0000000620168c25 */ /* 0x040fe2000f8e001a */
[----:B------:R-:W-:Y:S02]  /*2540*/  LDS.U16 R71, [R59+0xa] ;  /* 0x00000a003b477984 */ /* 0x000fe40000000400 */
[----:B------:R-:W-:Y:S01]  /*2550*/  LEA R26, P2, R11, R30, 0x1 ;  /* 0x0000001e0b1a7211 */ /* 0x000fe200078408ff */
[----:B------:R-:W-:Y:S01]  /*2560*/  IMAD.WIDE.U32 R24, R32, UR6, R2 ;  /* 0x0000000620187c25 */ /* 0x000fe2000f8e0002 */
[----:B------:R-:W-:Y:S01]  /*2570*/  LEA.HI.X R3, R47, UR5, R48, 0x1, P1 ;  /* 0x000000052f037c11 */ /* 0x000fe200088f0c30 */
[----:B------:R-:W-:Y:S01]  /*2580*/  LDS.U16 R30, [R59+0x6] ;  /* 0x000006003b1e7984 */ /* 0x000fe20000000400 */
[----:B------:R-:W-:-:S02]  /*2590*/  @!P0 LEA R2, P1, R29, UR4, 0x1 ;  /* 0x000000041d028c11 */ /* 0x000fc4000f8208ff */
[----:B------:R-:W-:Y:S02]  /*25a0*/  @!P0 IADD3 R81, P3, R47, R22, RZ ;  /* 0x000000162f518210 */ /* 0x000fe40007f7e0ff */
[----:B------:R-:W-:Y:S02]  /*25b0*/  IADD3 R79, P4, R67, R24, RZ ;  /* 0x00000018434f7210 */ /* 0x000fe40007f9e0ff */
[----:B------:R-:W-:Y:S02]  /*25c0*/  LEA.HI.X R27, R11, R3, R28, 0x1, P2 ;  /* 0x000000030b1b7211 */ /* 0x000fe400010f0c1c */
[----:B------:R-:W-:Y:S01]  /*25d0*/  @!P0 LEA.HI.X R3, R29, UR5, R84, 0x1, P1 ;  /* 0x000000051d038c11 */ /* 0x000fe200088f0c54 */
[----:B------:R-:W-:Y:S01]  /*25e0*/  LDS.U16 R11, [R59] ;  /* 0x000000003b0b7984 */ /* 0x000fe20000000400 */
[----:B------:R-:W-:Y:S01]  /*25f0*/  @!P0 IADD3.X R86, R48, R23, R31, P3, !PT ;  /* 0x0000001730568210 */ /* 0x000fe20001ffe41f */
[----:B------:R-:W-:Y:S01]  /*2600*/  ULDC.64 UR4, c[0x0][0x308] ;  /* 0x0000c20000047ab9 */ /* 0x000fe20000000a00 */
[----:B------:R-:W-:Y:S01]  /*2610*/  IADD3.X R84, R69, R31, R25, P4, !PT ;  /* 0x0000001f45547210 */ /* 0x000fe200027fe419 */
[----:B------:R-:W-:Y:S01]  /*2620*/  LDS.U16 R28, [R59+0x2] ;  /* 0x000002003b1c7984 */ /* 0x000fe20000000400 */
[----:B------:R-:W-:-:S03]  /*2630*/  LEA R24, P1, R47, UR4, 0x1 ;  /* 0x000000042f187c11 */ /* 0x000fc6000f8208ff */
[----:B------:R-:W-:Y:S01]  /*2640*/  LDS.U16 R29, [R59+0x4] ;  /* 0x000004003b1d7984 */ /* 0x000fe20000000400 */
[----:B------:R-:W-:Y:S02]  /*2650*/  ISETP.GE.AND P6, PT, R9, R10, PT ;  /* 0x0000000a0900720c */ /* 0x000fe40003fc6270 */
[----:B------:R-:W-:Y:S01]  /*2660*/  LEA.HI.X R23, R47, UR5, R48, 0x1, P1 ;  /* 0x000000052f177c11 */ /* 0x000fe200088f0c30 */
[----:B------:R-:W-:Y:S01]  /*2670*/  LDS.U16 R31, [R59+0x8] ;  /* 0x000008003b1f7984 */ /* 0x000fe20000000400 */
[----:B------:R-:W-:Y:S02]  /*2680*/  LEA R24, P2, R79, R24, 0x1 ;  /* 0x000000184f187211 */ /* 0x000fe400078408ff */
[----:B------:R-:W-:Y:S01]  /*2690*/  @!P0 LEA R22, P1, R81, UR4, 0x1 ;  /* 0x0000000451168c11 */ /* 0x000fe2000f8208ff */
[----:B------:R-:W-:Y:S01]  /*26a0*/  BAR.SYNC.DEFER_BLOCKING 0x0 ;  /* 0x0000000000007b1d */ /* 0x000fe20000010000 */
[----:B------:R-:W-:Y:S02]  /*26b0*/  LEA.HI.X R25, R79, R23, R84, 0x1, P2 ;  /* 0x000000174f197211 */ /* 0x000fe400010f0c54 */
[----:B------:R-:W-:-:S02]  /*26c0*/  PRMT R79, RZ, 0x7610, R79 ;  /* 0x00007610ff4f7816 */ /* 0x000fc4000000004f */
[----:B------:R-:W-:Y:S02]  /*26d0*/  @!P0 LEA.HI.X R23, R81, UR5, R86, 0x1, P1 ;  /* 0x0000000551178c11 */ /* 0x000fe400088f0c56 */
[-C--:B------:R-:W-:Y:S02]  /*26e0*/  ISETP.GE.AND P1, PT, R0, R10.reuse, PT ;  /* 0x0000000a0000720c */ /* 0x080fe40003f26270 */
[-C--:B------:R-:W-:Y:S02]  /*26f0*/  ISETP.GE.AND P2, PT, R4, R10.reuse, PT ;  /* 0x0000000a0400720c */ /* 0x080fe40003f46270 */
[-C--:B------:R-:W-:Y:S02]  /*2700*/  ISETP.GE.AND P3, PT, R5, R10.reuse, PT ;  /* 0x0000000a0500720c */ /* 0x080fe40003f66270 */
[-C--:B------:R-:W-:Y:S02]  /*2710*/  ISETP.GE.AND P4, PT, R6, R10.reuse, PT ;  /* 0x0000000a0600720c */ /* 0x080fe40003f86270 */
[----:B------:R-:W-:-:S02]  /*2720*/  ISETP.GE.AND P5, PT, R7, R10, PT ;  /* 0x0000000a0700720c */ /* 0x000fc40003fa6270 */
[----:B------:R-:W-:Y:S01]  /*2730*/  PRMT R84, RZ, 0x7610, R84 ;  /* 0x00007610ff547816 */ /* 0x000fe20000000054 */
[----:B------:R-:W2:Y:S01]  /*2740*/  @!P6 LDG.E.U16 R79, desc[UR14][R26.64+-0x1c0] ;  /* 0xfffe400e1a4fe981 */ /* 0x000ea2000c1e1500 */
[----:B------:R-:W-:-:S03]  /*2750*/  ISETP.GE.AND P6, PT, R8, R10, PT ;  /* 0x0000000a0800720c */ /* 0x000fc60003fc6270 */
[----:B------:R0:W3:Y:S01]  /*2760*/  @!P0 LDG.E.U16 R77, desc[UR14][R2.64] ;  /* 0x0000000e024d8981 */ /* 0x0000e2000c1e1500 */
[----:B------:R-:W-:Y:S02]  /*2770*/  PRMT R81, RZ, 0x7610, R81 ;  /* 0x00007610ff517816 */ /* 0x000fe40000000051 */
[----:B------:R-:W-:Y:S01]  /*2780*/  PRMT R86, RZ, 0x7610, R86 ;  /* 0x00007610ff567816 */ /* 0x000fe20000000056 */
[----:B------:R-:W4:Y:S01]  /*2790*/  @!P1 LDG.E.U16 R84, desc[UR14][R26.64+-0x180] ;  /* 0xfffe800e1a549981 */ /* 0x000f22000c1e1500 */
[----:B------:R-:W-:-:S03]  /*27a0*/  PRMT R83, RZ, 0x7610, R83 ;  /* 0x00007610ff537816 */ /* 0x000fc60000000053 */
[----:B------:R-:W5:Y:S01]  /*27b0*/  @!P4 LDG.E.U16 R81, desc[UR14][R26.64+-0xc0] ;  /* 0xffff400e1a51c981 */ /* 0x000f62000c1e1500 */
[----:B0-----:R-:W-:Y:S02]  /*27c0*/  PRMT R3, RZ, 0x7610, R3 ;  /* 0x00007610ff037816 */ /* 0x001fe40000000003 */
[----:B------:R-:W-:Y:S01]  /*27d0*/  PRMT R2, RZ, 0x7610, R2 ;  /* 0x00007610ff027816 */ /* 0x000fe20000000002 */
[----:B------:R-:W5:Y:S04]  /*27e0*/  @!P5 LDG.E.U16 R86, desc[UR14][R26.64+-0x80] ;  /* 0xffff800e1a56d981 */ /* 0x000f68000c1e1500 */
[----:B------:R-:W5:Y:S04]  /*27f0*/  @!P2 LDG.E.U16 R3, desc[UR14][R26.64+-0x140] ;  /* 0xfffec00e1a03a981 */ /* 0x000f68000c1e1500 */
[----:B------:R-:W5:Y:S04]  /*2800*/  @!P3 LDG.E.U16 R2, desc[UR14][R26.64+-0x100] ;  /* 0xffff000e1a02b981 */ /* 0x000f68000c1e1500 */
[----:B------:R-:W5:Y:S01]  /*2810*/  @!P6 LDG.E.U16 R83, desc[UR14][R26.64+-0x40] ;  /* 0xffffc00e1a53e981 */ /* 0x000f62000c1e1500 */
        /* <DEDUP_REMOVED lines=8> */
[----:B-----5:R-:W-:Y:S04]  /*28a0*/  STS.U16 [R54+0xc0], R3 ;  /* 0x0000c00336007388 */ /* 0x020fe80000000400 */
        /* <DEDUP_REMOVED lines=9> */
[----:B------:R-:W1:Y:S04]  /*2940*/  LDS.U16 R3, [R59+0x8] ;  /* 0x000008003b037984 */ /* 0x000e680000000400 */
[----:B------:R-:W2:Y:S04]  /*2950*/  LDS.U16 R2, [R59+0xa] ;  /* 0x00000a003b027984 */ /* 0x000ea80000000400 */
[----:B------:R-:W3:Y:S04]  /*2960*/  LDS.U16 R81, [R59+0xc] ;  /* 0x00000c003b517984 */ /* 0x000ee80000000400 */
[----:B------:R-:W4:Y:S01]  /*2970*/  LDS.U16 R84, [R59+0xe] ;  /* 0x00000e003b547984 */ /* 0x000f220000000400 */
[----:B------:R-:W-:Y:S01]  /*2980*/  BAR.SYNC.DEFER_BLOCKING 0x0 ;  /* 0x0000000000007b1d */ /* 0x000fe20000010000 */
[----:B0-----:R-:W-:-:S02]  /*2990*/  PRMT R83, RZ, 0x7610, R83 ;  /* 0x00007610ff537816 */ /* 0x001fc40000000053 */
[----:B------:R-:W-:-:S03]  /*29a0*/  PRMT R86, RZ, 0x7610, R86 ;  /* 0x00007610ff567816 */ /* 0x000fc60000000056 */
[----:B------:R0:W5:Y:S01]  /*29b0*/  @!P0 LDG.E.U16 R85, desc[UR14][R22.64] ;  /* 0x0000000e16558981 */ /* 0x000162000c1e1500 */
[----:B------:R-:W-:-:S03]  /*29c0*/  ISETP.GE.AND P0, PT, R9, R10, PT ;  /* 0x0000000a0900720c */ /* 0x000fc60003f06270 */
[----:B------:R-:W5:Y:S04]  /*29d0*/  @!P1 LDG.E.U16 R86, desc[UR14][R24.64+-0x180] ;  /* 0xfffe800e18569981 */ /* 0x000f68000c1e1500 */
[----:B------:R-:W5:Y:S01]  /*29e0*/  @!P2 LDG.E.U16 R87, desc[UR14][R24.64+-0x140] ;  /* 0xfffec00e1857a981 */ /* 0x000f62000c1e1500 */
[----:B0-----:R-:W-:-:S03]  /*29f0*/  PRMT R23, RZ, 0x7610, R23 ;  /* 0x00007610ff177816 */ /* 0x001fc60000000017 */
[----:B------:R-:W5:Y:S04]  /*2a00*/  @!P3 LDG.E.U16 R88, desc[UR14][R24.64+-0x100] ;  /* 0xffff000e1858b981 */ /* 0x000f68000c1e1500 */
[----:B------:R-:W5:Y:S04]  /*2a10*/  @!P0 LDG.E.U16 R83, desc[UR14][R24.64+-0x1c0] ;  /* 0xfffe400e18538981 */ /* 0x000f68000c1e1500 */
[----:B------:R-:W5:Y:S04]  /*2a20*/  @!P4 LDG.E.U16 R89, desc[UR14][R24.64+-0xc0] ;  /* 0xffff400e1859c981 */ /* 0x000f68000c1e1500 */
[----:B------:R-:W5:Y:S04]  /*2a30*/  @!P5 LDG.E.U16 R90, desc[UR14][R24.64+-0x80] ;  /* 0xffff800e185ad981 */ /* 0x000f68000c1e1500 */
[----:B------:R0:W5:Y:S01]  /*2a40*/  @!P6 LDG.E.U16 R23, desc[UR14][R24.64+-0x40] ;  /* 0xffffc00e1817e981 */ /* 0x000162000c1e1500 */
[----:B-1----:R-:W-:-:S02]  /*2a50*/  HADD2.F32 R95, -RZ, R3.H0_H0 ;  /* 0x20000003ff5f7230 */ /* 0x002fc40000004100 */
[----:B------:R-:W-:Y:S02]  /*2a60*/  HADD2.F32 R91, -RZ, R26.H0_H0 ;  /* 0x2000001aff5b7230 */ /* 0x000fe40000004100 */
[----:B--2---:R-:W-:Y:S02]  /*2a70*/  HADD2.F32 R99, -RZ, R2.H0_H0 ;  /* 0x20000002ff637230 */ /* 0x004fe40000004100 */
[----:B------:R-:W-:Y:S01]  /*2a80*/  FMUL.FTZ R3, R95, -1.4426950216293334961 ;  /* 0xbfb8aa3b5f037820 */ /* 0x000fe20000410000 */
[----:B------:R-:W-:-:S03]  /*2a90*/  FMUL.FTZ R22, R91, -1.4426950216293334961 ;  /* 0xbfb8aa3b5b167820 */ /* 0x000fc60000410000 */
[----:B------:R-:W-:Y:S01]  /*2aa0*/  MUFU.EX2 R96, R3 ;  /* 0x0000000300607308 */ /* 0x000fe20000000800 */
[----:B------:R-:W-:Y:S02]  /*2ab0*/  HADD2.F32 R92, -RZ, R27.H0_H0 ;  /* 0x2000001bff5c7230 */ /* 0x000fe40000004100 */
[----:B------:R-:W-:-:S05]  /*2ac0*/  HADD2.F32 R94, -RZ, R79.H0_H0 ;  /* 0x2000004fff5e7230 */ /* 0x000fca0000004100 */
[----:B------:R-:W1:Y:S01]  /*2ad0*/  MUFU.EX2 R22, R22 ;  /* 0x0000001600167308 */ /* 0x000e620000000800 */
[----:B------:R-:W-:Y:S02]  /*2ae0*/  HADD2.F32 R93, -RZ, R77.H0_H0 ;  /* 0x2000004dff5d7230 */ /* 0x000fe40000004100 */
[----:B------:R-:W-:Y:S01]  /*2af0*/  FMUL.FTZ R26, R92, -1.4426950216293334961 ;  /* 0xbfb8aa3b5c1a7820 */ /* 0x000fe20000410000 */
[----:B0-----:R-:W-:Y:S02]  /*2b00*/  FMUL.FTZ R24, R94, -1.4426950216293334961 ;  /* 0xbfb8aa3b5e187820 */ /* 0x001fe40000410000 */
[----:B------:R-:W-:Y:S02]  /*2b10*/  FMUL.FTZ R27, R93, -1.4426950216293334961 ;  /* 0xbfb8aa3b5d1b7820 */ /* 0x000fe40000410000 */
[----:B------:R0:W-:Y:S01]  /*2b20*/  MUFU.EX2 R77, R24 ;  /* 0x00000018004d7308 */ /* 0x0001e20000000800 */
[----:B---3--:R-:W-:Y:S02]  /*2b30*/  HADD2.F32 R101, -RZ, R81.H0_H0 ;  /* 0x20000051ff657230 */ /* 0x008fe40000004100 */
[----:B----4-:R-:W-:-:S05]  /*2b40*/  HADD2.F32 R103, -RZ, R84.H0_H0 ;  /* 0x20000054ff677230 */ /* 0x010fca0000004100 */
[----:B------:R-:W2:Y:S01]  /*2b50*/  MUFU.EX2 R26, R26 ;  /* 0x0000001a001a7308 */ /* 0x000ea20000000800 */
[----:B0-----:R-:W-:Y:S01]  /*2b60*/  FMUL.FTZ R24, R99, -1.4426950216293334961 ;  /* 0xbfb8aa3b63187820 */ /* 0x001fe20000410000 */
[----:B-1----:R-:W-:-:S06]  /*2b70*/  FADD.FTZ R25, R22, 1 ;  /* 0x3f80000016197421 */ /* 0x002fcc0000010000 */
[----:B------:R-:W-:Y:S08]  /*2b80*/  MUFU.EX2 R81, R24 ;  /* 0x0000001800517308 */ /* 0x000ff00000000800 */
[----:B------:R-:W0:Y:S08]  /*2b90*/  MUFU.EX2 R27, R27 ;  /* 0x0000001b001b7308 */ /* 0x000e300000000800 */
[----:B------:R-:W1:Y:S01]  /*2ba0*/  MUFU.RCP R84, R25 ;  /* 0x0000001900547308 */ /* 0x000e620000001000 */
[----:B--2---:R-:W-:Y:S01]  /*2bb0*/  FADD.FTZ R26, R26, 1 ;  /* 0x3f8000001a1a7421 */ /* 0x004fe20000010000 */
[----:B------:R-:W-:-:S06]  /*2bc0*/  HADD2.F32 R11, -RZ, R11.H0_H0 ;  /* 0x2000000bff0b7230 */ /* 0x000fcc0000004100 */
[----:B------:R1:W-:Y:S01]  /*2bd0*/  MUFU.RCP R79, R26 ;  /* 0x0000001a004f7308 */ /* 0x0003e20000001000 */
[----:B0-----:R-:W-:Y:S01]  /*2be0*/  FADD.FTZ R27, R27, 1 ;  /* 0x3f8000001b1b7421 */ /* 0x001fe20000010000 */
[----:B-1----:R-:W-:Y:S01]  /*2bf0*/  FADD.FTZ R26, -R84, 1 ;  /* 0x3f800000541a7421 */ /* 0x002fe20000010100 */
[----:B------:R-:W-:Y:S01]  /*2c00*/  FADD.FTZ R96, R96, 1 ;  /* 0x3f80000060607421 */ /* 0x000fe20000010000 */
[----:B------:R-:W-:-:S05]  /*2c10*/  HADD2.F32 R28, -RZ, R28.H0_H0 ;  /* 0x2000001cff1c7230 */ /* 0x000fca0000004100 */
[----:B------:R-:W0:Y:S01]  /*2c20*/  MUFU.RCP R96, R96 ;  /* 0x0000006000607308 */ /* 0x000e220000001000 */
[----:B------:R-:W-:Y:S02]  /*2c30*/  HADD2.F32 R29, -RZ, R29.H0_H0 ;  /* 0x2000001dff1d7230 */ /* 0x000fe40000004100 */
[----:B------:R-:W-:Y:S02]  /*2c40*/  HADD2.F32 R31, -RZ, R31.H0_H0 ;  /* 0x2000001fff1f7230 */ /* 0x000fe40000004100 */
[----:B------:R-:W-:Y:S02]  /*2c50*/  HADD2.F32 R30, -RZ, R30.H0_H0 ;  /* 0x2000001eff1e7230 */ /* 0x000fe40000004100 */
[----:B------:R-:W-:Y:S02]  /*2c60*/  HADD2.F32 R71, -RZ, R71.H0_H0 ;  /* 0x20000047ff477230 */ /* 0x000fe40000004100 */
[----:B0-----:R-:W-:-:S04]  /*2c70*/  FADD.FTZ R98, -R96, 1 ;  /* 0x3f80000060627421 */ /* 0x001fc80000010100 */
[----:B------:R-:W-:Y:S01]  /*2c80*/  FFMA.FTZ R98, R95, R98, 1 ;  /* 0x3f8000005f627423 */ /* 0x000fe20000010062 */
[----:B------:R-:W-:Y:S02]  /*2c90*/  HADD2.F32 R73, -RZ, R73.H0_H0 ;  /* 0x20000049ff497230 */ /* 0x000fe40000004100 */
[----:B------:R-:W-:Y:S01]  /*2ca0*/  HADD2.F32 R75, -RZ, R75.H0_H0 ;  /* 0x2000004bff4b7230 */ /* 0x000fe20000004100 */
[----:B------:R-:W-:Y:S01]  /*2cb0*/  ISETP.NE.AND P1, PT, R38, RZ, PT ;  /* 0x000000ff2600720c */ /* 0x000fe20003f25270 */
[----:B-----5:R0:W-:Y:S04]  /*2cc0*/  STS.U16 [R50], R85 ;  /* 0x0000005532007388 */ /* 0x0201e80000000400 */
        /* <DEDUP_REMOVED lines=8> */
[----:B------:R-:W2:Y:S04]  /*2d50*/  LDS.U16 R2, [R59] ;  /* 0x000000003b027984 */ /* 0x000ea80000000400 */
[----:B------:R-:W3:Y:S01]  /*2d60*/  LDS.U16 R3, [R59+0x2] ;  /* 0x000002003b037984 */ /* 0x000ee20000000400 */
[----:B0-----:R-:W-:-:S03]  /*2d70*/  FADD.FTZ R85, R77, 1 ;  /* 0x3f8000004d557421 */ /* 0x001fc60000010000 */
[----:B------:R-:W-:Y:S04]  /*2d80*/  LDS.U16 R22, [R59+0x4] ;  /* 0x000004003b167984 */ /* 0x000fe80000000400 */
[----:B------:R-:W0:Y:S01]  /*2d90*/  LDS.U16 R24, [R59+0x8] ;  /* 0x000008003b187984 */ /* 0x000e220000000400 */
[----:B-1----:R-:W-:-:S03]  /*2da0*/  FADD.FTZ R89, R81, 1 ;  /* 0x3f80000051597421 */ /* 0x002fc60000010000 */
[----:B------:R-:W1:Y:S01]  /*2db0*/  LDS.U16 R23, [R59+0x6] ;  /* 0x000006003b177984 */ /* 0x000e620000000400 */
[----:B------:R4:W-:Y:S01]  /*2dc0*/  MUFU.RCP R88, R27 ;  /* 0x0000001b00587308 */ /* 0x0009e20000001000 */
[----:B------:R-:W-:Y:S02]  /*2dd0*/  FMUL.FTZ R86, R103, -1.4426950216293334961 ;  /* 0xbfb8aa3b67567820 */ /* 0x000fe40000410000 */
[----:B------:R-:W5:Y:S01]  /*2de0*/  LDS.U16 R25, [R59+0xa] ;  /* 0x00000a003b197984 */ /* 0x000f620000000400 */
[----:B------:R-:W-:Y:S01]  /*2df0*/  FMUL.FTZ R83, R101, -1.4426950216293334961 ;  /* 0xbfb8aa3b65537820 */ /* 0x000fe20000410000 */
[----:B----4-:R-:W-:Y:S01]  /*2e00*/  FFMA.FTZ R27, R91, R26, 1 ;  /* 0x3f8000005b1b7423 */ /* 0x010fe2000001001a */
[----:B--2---:R-:W-:Y:S02]  /*2e10*/  HADD2.F32 R77, -RZ, R2.H0_H0 ;  /* 0x20000002ff4d7230 */ /* 0x004fe40000004100 */
[----:B------:R-:W2:Y:S01]  /*2e20*/  LDS.U16 R2, [R59+0xc] ;  /* 0x00000c003b027984 */ /* 0x000ea20000000400 */
[----:B---3--:R-:W-:-:S02]  /*2e30*/  HADD2.F32 R81, -RZ, R3.H0_H0 ;  /* 0x20000003ff517230 */ /* 0x008fc40000004100 */
[----:B------:R-:W-:-:S04]  /*2e40*/  FMUL.FTZ R3, R11, R77 ;  /* 0x0000004d0b037220 */ /* 0x000fc80000410000 */
[----:B------:R-:W-:Y:S02]  /*2e50*/  FMUL.FTZ R26, R84, R3 ;  /* 0x00000003541a7220 */ /* 0x000fe40000410000 */
[----:B------:R-:W3:Y:S01]  /*2e60*/  LDS.U16 R3, [R59+0xe] ;  /* 0x00000e003b037984 */ /* 0x000ee20000000400 */
[----:B------:R4:W0:Y:S08]  /*2e70*/  MUFU.EX2 R90, R86 ;  /* 0x00000056005a7308 */ /* 0x0008300000000800 */
[----:B------:R1:W5:Y:S01]  /*2e80*/  MUFU.EX2 R97, R83 ;  /* 0x0000005300617308 */ /* 0x0003620000000800 */
[----:B----4-:R-:W-:-:S07]  /*2e90*/  FMUL.FTZ R86, R28, R81 ;  /* 0x000000511c567220 */ /* 0x010fce0000410000 */
[----:B------:R4:W2:Y:S01]  /*2ea0*/  MUFU.RCP R87, R85 ;  /* 0x0000005500577308 */ /* 0x0008a20000001000 */
[C---:B-1----:R-:W-:Y:S01]  /*2eb0*/  FADD.FTZ R83, -R79.reuse, 1 ;  /* 0x3f8000004f537421 */ /* 0x042fe20000010100 */
[----:B0-----:R-:W-:Y:S01]  /*2ec0*/  FADD.FTZ R104, R90, 1 ;  /* 0x3f8000005a687421 */ /* 0x001fe20000010000 */
[----:B------:R-:W-:Y:S01]  /*2ed0*/  FMUL.FTZ R86, R79, R86 ;  /* 0x000000564f567220 */ /* 0x000fe20000410000 */
[----:B------:R-:W-:Y:S02]  /*2ee0*/  HADD2.F32 R90, -RZ, R24.H0_H0 ;  /* 0x20000018ff5a7230 */ /* 0x000fe40000004100 */
[----:B------:R-:W-:Y:S01]  /*2ef0*/  FFMA.FTZ R83, R92, R83, 1 ;  /* 0x3f8000005c537423 */ /* 0x000fe20000010053 */
[----:B-----5:R-:W-:Y:S01]  /*2f00*/  FADD.FTZ R97, R97, 1 ;  /* 0x3f80000061617421 */ /* 0x020fe20000010000 */
[----:B----4-:R-:W-:Y:S01]  /*2f10*/  HADD2.F32 R85, -RZ, R22.H0_H0 ;  /* 0x20000016ff557230 */ /* 0x010fe20000004100 */
[----:B------:R0:W1:Y:S01]  /*2f20*/  MUFU.RCP R100, R89 ;  /* 0x0000005900647308 */ /* 0x0000620000001000 */
[----:B------:R-:W-:Y:S01]  /*2f30*/  FMUL.FTZ R83, R86, R83 ;  /* 0x0000005356537220 */ /* 0x000fe20000410000 */
[----:B------:R-:W-:-:S06]  /*2f40*/  FADD.FTZ R86, -R88, 1 ;  /* 0x3f80000058567421 */ /* 0x000fcc0000010100 */
[----:B------:R4:W5:Y:S01]  /*2f50*/  MUFU.RCP R102, R97 ;  /* 0x0000006100667308 */ /* 0x0009620000001000 */
[----:B0-----:R-:W-:Y:S02]  /*2f60*/  HADD2.F32 R89, -RZ, R23.H0_H0 ;  /* 0x20000017ff597230 */ /* 0x001fe40000004100 */
[----:B------:R-:W-:-:S05]  /*2f70*/  FMUL.FTZ R23, R29, R85 ;  /* 0x000000551d177220 */ /* 0x000fca0000410000 */
[----:B------:R-:W0:Y:S01]  /*2f80*/  MUFU.RCP R104, R104 ;  /* 0x0000006800687308 */ /* 0x000e220000001000 */
[----:B----4-:R-:W-:Y:S01]  /*2f90*/  FMUL.FTZ R97, R31, R90 ;  /* 0x0000005a1f617220 */ /* 0x010fe20000410000 */
[----:B------:R-:W-:Y:S01]  /*2fa0*/  FMUL.FTZ R26, R26, R27 ;  /* 0x0000001b1a1a7220 */ /* 0x000fe20000410000 */
[----:B------:R-:W-:Y:S01]  /*2fb0*/  FFMA.FTZ R86, R93, R86, 1 ;  /* 0x3f8000005d567423 */ /* 0x000fe20000010056 */
[----:B------:R-:W-:Y:S01]  /*2fc0*/  FMUL.FTZ R23, R88, R23 ;  /* 0x0000001758177220 */ /* 0x000fe20000410000 */
[----:B------:R-:W-:Y:S01]  /*2fd0*/  FMUL.FTZ R97, R96, R97 ;  /* 0x0000006160617220 */ /* 0x000fe20000410000 */
[----:B--2---:R-:W-:Y:S01]  /*2fe0*/  FADD.FTZ R27, -R87, 1 ;  /* 0x3f800000571b7421 */ /* 0x004fe20000010100 */
[----:B------:R-:W-:Y:S01]  /*2ff0*/  FMUL.FTZ R22, R30, R89 ;  /* 0x000000591e167220 */ /* 0x000fe20000410000 */
[----:B------:R-:W-:Y:S01]  /*3000*/  FMUL.FTZ R23, R23, R86 ;  /* 0x0000005617177220 */ /* 0x000fe20000410000 */
[----:B------:R-:W-:Y:S01]  /*3010*/  FMUL.FTZ R97, R97, R98 ;  /* 0x0000006261617220 */ /* 0x000fe20000410000 */
[----:B------:R-:W-:Y:S01]  /*3020*/  FFMA.FTZ R27, R94, R27, 1 ;  /* 0x3f8000005e1b7423 */ /* 0x000fe2000001001b */
[----:B------:R-:W-:Y:S01]  /*3030*/  FMUL.FTZ R22, R87, R22 ;  /* 0x0000001657167220 */ /* 0x000fe20000410000 */
[----:B------:R-:W-:-:S02]  /*3040*/  HADD2.F32 R86, -RZ, R25.H0_H0 ;  /* 0x20000019ff567230 */ /* 0x000fc40000004100 */
[----:B------:R-:W-:Y:S02]  /*3050*/  HADD2.F32 R98, -RZ, R2.H0_H0 ;  /* 0x20000002ff627230 */ /* 0x000fe40000004100 */
[----:B---3--:R-:W-:Y:S02]  /*3060*/  HADD2.F32 R105, -RZ, R3.H0_H0 ;  /* 0x20000003ff697230 */ /* 0x008fe40000004100 */
[----:B------:R-:W-:Y:S01]  /*3070*/  FMUL.FTZ R22, R22, R27 ;  /* 0x0000001b16167220 */ /* 0x000fe20000410000 */
[----:B-1----:R-:W-:Y:S01]  /*3080*/  FADD.FTZ R24, -R100, 1 ;  /* 0x3f80000064187421 */ /* 0x002fe20000010100 */
[----:B------:R-:W-:Y:S01]  /*3090*/  FMUL.FTZ R25, R71, R86 ;  /* 0x0000005647197220 */ /* 0x000fe20000410000 */
[----:B-----5:R-:W-:Y:S01]  /*30a0*/  FADD.FTZ R2, -R102, 1 ;  /* 0x3f80000066027421 */ /* 0x020fe20000010100 */
[----:B------:R-:W-:Y:S01]  /*30b0*/  FMUL.FTZ R27, R73, R98 ;  /* 0x00000062491b7220 */ /* 0x000fe20000410000 */
[----:B0-----:R-:W-:Y:S01]  /*30c0*/  FADD.FTZ R106, -R104, 1 ;  /* 0x3f800000686a7421 */ /* 0x001fe20000010100 */
        /* <DEDUP_REMOVED lines=8> */
[----:B------:R-:W-:-:S02]  /*3150*/  FMUL.FTZ R2, R27, R2 ;  /* 0x000000021b027220 */ /* 0x000fc40000410000 */
[----:B------:R-:W-:Y:S01]  /*3160*/  FMUL.FTZ R3, R3, R106 ;  /* 0x0000006a03037220 */ /* 0x000fe20000410000 */
[----:B------:R-:W-:Y:S01]  /*3170*/  F2FP.F16.F32.PACK_AB R26, R83, R26 ;  /* 0x0000001a531a723e */ /* 0x000fe200000000ff */
[----:B------:R-:W-:Y:S01]  /*3180*/  BAR.SYNC.DEFER_BLOCKING 0x0 ;  /* 0x0000000000007b1d */ /* 0x000fe20000010000 */
[----:B------:R-:W-:Y:S02]  /*3190*/  F2FP.F16.F32.PACK_AB R22, R22, R23 ;  /* 0x000000171616723e */ /* 0x000fe400000000ff */
[----:B------:R-:W-:Y:S02]  /*31a0*/  F2FP.F16.F32.PACK_AB R24, R24, R97 ;  /* 0x000000611818723e */ /* 0x000fe400000000ff */
[----:B------:R-:W-:Y:S02]  /*31b0*/  F2FP.F16.F32.PACK_AB R2, R3, R2 ;  /* 0x000000020302723e */ /* 0x000fe400000000ff */
[----:B------:R-:W-:Y:S02]  /*31c0*/  PRMT R23, R26, 0x7632, R23 ;  /* 0x000076321a177816 */ /* 0x000fe40000000017 */
[----:B------:R-:W-:-:S02]  /*31d0*/  PRMT R3, R22, 0x7632, R3 ;  /* 0x0000763216037816 */ /* 0x000fc40000000003 */
        /* <DEDUP_REMOVED lines=43> */
.L_x_15618:
[----:B------:R-:W-:Y:S05]  /*3490*/  BSYNC B0 ;  /* 0x0000000000007941 */ /* 0x000fea0003800000 */
.L_x_15617:
[----:B------:R-:W-:Y:S01]  /*34a0*/  MOV R3, R119 ;  /* 0x0000007700037202 */ /* 0x000fe20000000f00 */
[----:B------:R-:W-:Y:S01]  /*34b0*/  ULDC.64 UR6, c[0x0][0x3a0] ;  /* 0x0000e80000067ab9 */ /* 0x000fe20000000a00 */
[----:B------:R-:W-:Y:S01]  /*34c0*/  ULDC.64 UR4, c[0x0][0x3e8] ;  /* 0x0000fa0000047ab9 */ /* 0x000fe20000000a00 */
[----:B0-----:R-:W-:Y:S01]  /*34d0*/  IMAD R27, R33, UR6, RZ ;  /* 0x00000006211b7c24 */ /* 0x001fe2000f8e02ff */
[----:B------:R-:W-:Y:S01]  /*34e0*/  LEA R25, P0, R47, UR4, 0x1 ;  /* 0x000000042f197c11 */ /* 0x000fe2000f8008ff */
        /* <DEDUP_REMOVED lines=21> */
[----:B------:R-:W-:Y:S01]  /*3640*/  ISETP.GE.AND P3, PT, R9, R106, PT ;  /* 0x0000006a0900720c */ /* 0x000fe20003f66270 */
        /* <DEDUP_REMOVED lines=8> */
[----:B------:R-:W-:Y:S01]  /*36d0*/  FMUL.FTZ R112, R71, R100 ;  /* 0x0000006447707220 */ /* 0x000fe20000410000 */
[----:B------:R-:W-:Y:S01]  /*36e0*/  FMUL.FTZ R114, R75, R104 ;  /* 0x000000684b727220 */ /* 0x000fe20000410000 */
[----:B------:R0:W-:Y:S01]  /*36f0*/  @!P0 STG.E.U16 desc[UR14][R2.64+-0x100], R111 ;  /* 0xffff006f02008986 */ /* 0x0001e2000c10150e */
[----:B------:R-:W-:-:S03]  /*3700*/  ISETP.NE.U32.AND P0, PT, RZ, UR4, PT ;  /* 0x00000004ff007c0c */ /* 0x000fc6000bf05070 */
[----:B------:R-:W-:Y:S01]  /*3710*/  @!P3 STG.E.U16 desc[UR14][R2.64+-0x1c0], R97 ;  /* 0xfffe40610200b986 */ /* 0x000fe2000c10150e */
[----:B------:R-:W-:-:S03]  /*3720*/  ISETP.NE.AND.EX P0, PT, RZ, UR5, PT, P0 ;  /* 0x00000005ff007c0c */ /* 0x000fc6000bf05300 */
[----:B------:R-:W-:Y:S04]  /*3730*/  @!P6 STG.E.U16 desc[UR14][R2.64+-0x40], R117 ;  /* 0xffffc0750200e986 */ /* 0x000fe8000c10150e */
[----:B------:R1:W-:Y:S01]  /*3740*/  @!P4 STG.E.U16 desc[UR14][R2.64+-0xc0], R113 ;  /* 0xffff40710200c986 */ /* 0x0003e2000c10150e */
[----:B0-----:R-:W-:Y:S01]  /*3750*/  FMUL.FTZ R111, R31, R96 ;  /* 0x000000601f6f7220 */ /* 0x001fe20000410000 */
[----:B-1----:R-:W-:-:S04]  /*3760*/  FMUL.FTZ R113, R73, R102 ;  /* 0x0000006649717220 */ /* 0x002fc80000410000 */
        /* <DEDUP_REMOVED lines=11> */
[----:B------:R-:W-:Y:S01]  /*3820*/  BSSY B0, `(.L_x_15620) ;  /* 0x000002f000007945 */ /* 0x000fe20003800000 */
[----:B------:R-:W-:-:S02]  /*3830*/  F2FP.F16.F32.PACK_AB R24, R24, R85 ;  /* 0x000000551818723e */ /* 0x000fc400000000ff */
[----:B------:R-:W-:Y:S02]  /*3840*/  F2FP.F16.F32.PACK_AB R3, R3, R90 ;  /* 0x0000005a0303723e */ /* 0x000fe400000000ff */
        /* <DEDUP_REMOVED lines=25> */
[----:B------:R-:W-:Y:S01]  /*39e0*/  @!P1 STS [R51+0x210], R10 ;  /* 0x0002100a33009388 */ /* 0x000fe20000000800 */
[----:B------:R-:W-:Y:S01]  /*39f0*/  IMAD R25, R85, UR16, R24 ;  /* 0x0000001055197c24 */ /* 0x000fe2000f8e0218 */
[----:B------:R-:W-:Y:S04]  /*3a00*/  BAR.SYNC.DEFER_BLOCKING 0x0 ;  /* 0x0000000000007b1d */ /* 0x000fe80000010000 */
[----:B------:R-:W-:Y:S02]  /*3a10*/  IADD3 R85, R3, R25, RZ ;  /* 0x0000001903557210 */ /* 0x000fe40007ffe0ff */
[----:B------:R-:W0:Y:S02]  /*3a20*/  LDS R26, [R51+0x210] ;  /* 0x00021000331a7984 */ /* 0x000e240000000800 */
[----:B0-----:R-:W-:-:S13]  /*3a30*/  ISETP.GE.AND P0, PT, R47, R26, PT ;  /* 0x0000001a2f00720c */ /* 0x001fda0003f06270 */
        /* <DEDUP_REMOVED lines=8> */
[----:B------:R-:W-:-:S05]  /*3ac0*/  IMAD.WIDE.U32 R10, R32, UR6, R10 ;  /* 0x00000006200a7c25 */ /* 0x000fca000f8e000a */
[----:B------:R-:W-:Y:S02]  /*3ad0*/  IADD3 R11, R11, R87, RZ ;  /* 0x000000570b0b7210 */ /* 0x000fe40007ffe0ff */
[----:B------:R-:W-:-:S04]  /*3ae0*/  LEA R24, P0, R10, UR4, 0x1 ;  /* 0x000000040a187c11 */ /* 0x000fc8000f8008ff */
[----:B------:R-:W-:-:S05]  /*3af0*/  LEA.HI.X R25, R10, UR5, R11, 0x1, P0 ;  /* 0x000000050a197c11 */ /* 0x000fca00080f0c0b */
[----:B------:R0:W-:Y:S04]  /*3b00*/  STG.E.U16 desc[UR14][R24.64], R31 ;  /* 0x0000001f18007986 */ /* 0x0001e8000c10150e */
.L_x_15621:
[----:B------:R-:W-:Y:S05]  /*3b10*/  BSYNC B0 ;  /* 0x0000000000007941 */ /* 0x000fea0003800000 */
.L_x_15620:
[----:B------:R-:W-:Y:S01]  /*3b20*/  MOV R3, R85 ;  /* 0x0000005500037202 */ /* 0x000fe20000000f00 */
[----:B------:R-:W-:Y:S01]  /*3b30*/  ULDC.64 UR6, c[0x0][0x2c8] ;  /* 0x0000b20000067ab9 */ /* 0x000fe20000000a00 */
[----:B------:R-:W-:Y:S01]  /*3b40*/  LEA R11, P0, R47, UR4, 0x1 ;  /* 0x000000042f0b7c11 */ /* 0x000fe2000f8008ff */
[----:B0-----:R-:W-:Y:S01]  /*3b50*/  IMAD R25, R33, UR6, RZ ;  /* 0x0000000621197c24 */ /* 0x001fe2000f8e02ff */
[-C--:B------:R-:W-:Y:S01]  /*3b60*/  ISETP.GE.AND P6, PT, R9, R26.reuse, PT ;  /* 0x0000001a0900720c */ /* 0x080fe20003fc6270 */
[----:B------:R-:W-:Y:S01]  /*3b70*/  IMAD.WIDE.U32 R2, R32, UR6, R2 ;  /* 0x0000000620027c25 */ /* 0x000fe2000f8e0002 */
[----:B------:R-:W-:Y:S02]  /*3b80*/  LEA.HI.X R9, R47, UR5, R48, 0x1, P0 ;  /* 0x000000052f097c11 */ /* 0x000fe400080f0c30 */
[----:B------:R-:W-:Y:S01]  /*3b90*/  ISETP.GE.AND P5, PT, R0, R26, PT ;  /* 0x0000001a0000720c */ /* 0x000fe20003fa6270 */
[----:B------:R-:W-:Y:S01]  /*3ba0*/  IMAD R25, R32, UR7, R25 ;  /* 0x0000000720197c24 */ /* 0x000fe2000f8e0219 */
        /* <DEDUP_REMOVED lines=16> */
.L_x_15619:
[----:B------:R-:W1:Y:S01]  /*3cb0*/  LDC R105, c[0x0][0x21c] ;  /* 0x00008700ff697b82 */ /* 0x000e620000000800 */
[----:B0-----:R-:W-:Y:S01]  /*3cc0*/  HADD2.F32 R3, -RZ, R161.H0_H0 ;  /* 0x200000a1ff037230 */ /* 0x001fe20000004100 */
[----:B------:R-:W-:Y:S01]  /*3cd0*/  HFMA2.MMA R71, -RZ, RZ, 0, 0 ;  /* 0x00000000ff477435 */ /* 0x000fe200000001ff */
[----:B------:R-:W-:Y:S01]  /*3ce0*/  HADD2.F32 R77, -RZ, R60.H0_H0 ;  /* 0x2000003cff4d7230 */ /* 0x000fe20000004100 */
[----:B------:R-:W-:Y:S01]  /*3cf0*/  HFMA2.MMA R73, -RZ, RZ, 0, 0 ;  /* 0x00000000ff497435 */ /* 0x000fe200000001ff */
[----:B------:R-:W-:Y:S02]  /*3d00*/  HADD2.F32 R79, -RZ, R61.H0_H0 ;  /* 0x2000003dff4f7230 */ /* 0x000fe40000004100 */
[----:B------:R-:W-:Y:S01]  /*3d10*/  FFMA.FTZ R5, R27, R3, R36 ;  /* 0x000000031b057223 */ /* 0x000fe20000010024 */
[----:B------:R-:W-:Y:S01]  /*3d20*/  HADD2.F32 R81, -RZ, R62.H0_H0 ;  /* 0x2000003eff517230 */ /* 0x000fe20000004100 */
[----:B------:R-:W-:Y:S01]  /*3d30*/  HFMA2.MMA R75, -RZ, RZ, 0, 0 ;  /* 0x00000000ff4b7435 */ /* 0x000fe200000001ff */
[----:B------:R-:W-:-:S02]  /*3d40*/  HADD2.F32 R83, -RZ, R63.H0_H0 ;  /* 0x2000003fff537230 */ /* 0x000fc40000004100 */
[C---:B------:R-:W-:Y:S01]  /*3d50*/  FFMA.FTZ R0, R28.reuse, R77, R5 ;  /* 0x0000004d1c007223 */ /* 0x040fe20000010005 */
[----:B------:R-:W-:Y:S02]  /*3d60*/  HADD2.F32 R85, -RZ, R64.H0_H0 ;  /* 0x20000040ff557230 */ /* 0x000fe40000004100 */
[-C--:B------:R-:W-:Y:S01]  /*3d70*/  FMUL.FTZ R88, R27, R34.reuse ;  /* 0x000000221b587220 */ /* 0x080fe20000410000 */
[----:B------:R-:W-:Y:S02]  /*3d80*/  HADD2.F32 R87, -RZ, R65.H0_H0 ;  /* 0x20000041ff577230 */ /* 0x000fe40000004100 */
[C---:B------:R-:W-:Y:S01]  /*3d90*/  FFMA.FTZ R5, R29.reuse, R79, R0 ;  /* 0x0000004f1d057223 */ /* 0x040fe20000010000 */
[----:B------:R-:W-:Y:S02]  /*3da0*/  HADD2.F32 R89, -RZ, R66.H0_H0 ;  /* 0x20000042ff597230 */ /* 0x000fe40000004100 */
[-C--:B------:R-:W-:Y:S01]  /*3db0*/  FMUL.FTZ R91, R28, R34.reuse ;  /* 0x000000221c5b7220 */ /* 0x080fe20000410000 */
[-C--:B------:R-:W-:Y:S01]  /*3dc0*/  FMUL.FTZ R94, R29, R34.reuse ;  /* 0x000000221d5e7220 */ /* 0x080fe20000410000 */
[C---:B------:R-:W-:Y:S01]  /*3dd0*/  FFMA.FTZ R0, R30.reuse, R81, R5 ;  /* 0x000000511e007223 */ /* 0x040fe20000010005 */
[-C--:B------:R-:W-:Y:S01]  /*3de0*/  FMUL.FTZ R95, R30, R34.reuse ;  /* 0x000000221e5f7220 */ /* 0x080fe20000410000 */
[CC--:B------:R-:W-:Y:S01]  /*3df0*/  FMUL.FTZ R96, R111.reuse, R34.reuse ;  /* 0x000000226f607220 */ /* 0x0c0fe20000410000 */
[CC--:B------:R-:W-:Y:S01]  /*3e00*/  FMUL.FTZ R97, R112.reuse, R34.reuse ;  /* 0x0000002270617220 */ /* 0x0c0fe20000410000 */
[----:B------:R-:W-:Y:S01]  /*3e10*/  FFMA.FTZ R5, R111, R83, R0 ;  /* 0x000000536f057223 */ /* 0x000fe20000010000 */
[-C--:B------:R-:W-:Y:S01]  /*3e20*/  FMUL.FTZ R98, R113, R34.reuse ;  /* 0x0000002271627220 */ /* 0x080fe20000410000 */
[----:B------:R-:W-:Y:S01]  /*3e30*/  BAR.SYNC.DEFER_BLOCKING 0x0 ;  /* 0x0000000000007b1d */ /* 0x000fe20000010000 */
[----:B-1----:R-:W-:Y:S01]  /*3e40*/  ISETP.GE.AND P0, PT, R105, 0x1, PT ;  /* 0x000000016900780c */ /* 0x002fe20003f06270 */
[----:B------:R-:W-:Y:S01]  /*3e50*/  FFMA.FTZ R0, R112, R85, R5 ;  /* 0x0000005570007223 */ /* 0x000fe20000010005 */
[----:B------:R-:W-:Y:S01]  /*3e60*/  FMUL.FTZ R99, R114, R34 ;  /* 0x0000002272637220 */ /* 0x000fe20000410000 */
[----:B------:R-:W-:-:S02]  /*3e70*/  MOV R84, RZ ;  /* 0x000000ff00547202 */ /* 0x000fc40000000f00 */
[----:B------:R-:W-:Y:S01]  /*3e80*/  CS2R R92, SRZ ;  /* 0x00000000005c7805 */ /* 0x000fe2000001ff00 */
[----:B------:R-:W-:Y:S01]  /*3e90*/  FFMA.FTZ R5, R113, R87, R0 ;  /* 0x0000005771057223 */ /* 0x000fe20000010000 */
[----:B------:R-:W-:Y:S02]  /*3ea0*/  MOV R86, RZ ;  /* 0x000000ff00567202 */ /* 0x000fe40000000f00 */
[----:B------:R-:W-:Y:S01]  /*3eb0*/  MOV R90, RZ ;  /* 0x000000ff005a7202 */ /* 0x000fe20000000f00 */
[----:B------:R-:W-:-:S03]  /*3ec0*/  FFMA.FTZ R36, R114, R89, R5 ;  /* 0x0000005972247223 */ /* 0x000fc60000010005 */
[----:B------:R-:W-:Y:S05]  /*3ed0*/  @!P0 BRA `(.L_x_15622) ;  /* 0x0000003400d48947 */ /* 0x000fea0003800000 */
[----:B------:R-:W0:Y:S01]  /*3ee0*/  LDC.64 R92, c[0x0][0x2d8] ;  /* 0x0000b600ff5c7b82 */ /* 0x000e220000000a00 */
[----:B------:R-:W-:Y:S01]  /*3ef0*/  IADD3 R0, R49, -0x1, RZ ;  /* 0xffffffff31007810 */ /* 0x000fe20007ffe0ff */
[----:B------:R-:W-:Y:S01]  /*3f00*/  ULDC.64 UR4, c[0x0][0x230] ;  /* 0x00008c0000047ab9 */ /* 0x000fe20000000a00 */
[----:B------:R-:W-:Y:S01]  /*3f10*/  ULDC.64 UR6, c[0x0][0x248] ;  /* 0x0000920000067ab9 */ /* 0x000fe20000000a00 */
[----:B------:R-:W-:Y:S01]  /*3f20*/  ULDC.64 UR8, c[0x0][0x268] ;  /* 0x00009a0000087ab9 */ /* 0x000fe20000000a00 */
[----:B------:R-:W-:Y:S01]  /*3f30*/  LEA.HI R2, R0, R0, RZ, 0x1 ;  /* 0x0000000000027211 */ /* 0x000fe200078f08ff */
[C---:B------:R-:W-:Y:S02]  /*3f40*/  IMAD R7, R33.reuse, UR4, RZ ;  /* 0x0000000421077c24 */ /* 0x040fe4000f8e02ff */
[----:B------:R-:W-:Y:S01]  /*3f50*/  FADD.FTZ R110, R30, R30 ;  /* 0x0000001e1e6e7221 */ /* 0x000fe20000010000 */
[----:B------:R-:W1:Y:S01]  /*3f60*/  LDC.64 R108, c[0x0][0x2e0] ;  /* 0x0000b800ff6c7b82 */ /* 0x000e620000000a00 */
[C---:B------:R-:W-:Y:S01]  /*3f70*/  IMAD R9, R33.reuse, UR6, RZ ;  /* 0x0000000621097c24 */ /* 0x040fe2000f8e02ff */
[----:B------:R-:W-:Y:S01]  /*3f80*/  LOP3.LUT R5, R2, 0xfffffe, RZ, 0xc0, !PT ;  /* 0x00fffffe02057812 */ /* 0x000fe200078ec0ff */
[----:B------:R-:W-:Y:S01]  /*3f90*/  IMAD R11, R33, UR8, RZ ;  /* 0x00000008210b7c24 */ /* 0x000fe2000f8e02ff */
[----:B------:R-:W-:Y:S01]  /*3fa0*/  IADD3 R4, R49, -0x2, RZ ;  /* 0xfffffffe31047810 */ /* 0x000fe20007ffe0ff */
[----:B------:R-:W-:Y:S01]  /*3fb0*/  IMAD R103, R32, UR5, R7 ;  /* 0x0000000520677c24 */ /* 0x000fe2000f8e0207 */
[----:B------:R-:W-:Y:S01]  /*3fc0*/  IADD3 R2, R0, -R5, RZ ;  /* 0x8000000500027210 */ /* 0x000fe20007ffe0ff */
        /* <DEDUP_REMOVED lines=8> */
[----:B------:R-:W-:Y:S01]  /*4050*/  MOV R115, R51 ;  /* 0x0000003300737202 */ /* 0x000fe20000000f00 */
[----:B------:R-:W3:Y:S01]  /*4060*/  LDC.64 R30, c[0x0][0x270] ;  /* 0x00009c00ff1e7b82 */ /* 0x000ee20000000a00 */
[----:B------:R-:W-:Y:S01]  /*4070*/  IMAD R11, R32, UR9, R11 ;  /* 0x00000009200b7c24 */ /* 0x000fe2000f8e020b */
[----:B0-----:R-:W-:Y:S01]  /*4080*/  LEA R101, P2, R106, R92, 0x3 ;  /* 0x0000005c6a657211 */ /* 0x001fe200078418ff */
[----:B------:R-:W-:Y:S01]  /*4090*/  IMAD R105, R4, R105, RZ ;  /* 0x0000006904697224 */ /* 0x000fe200078e02ff */
[----:B------:R-:W-:Y:S01]  /*40a0*/  IADD3 R0, R107, R9, RZ ;  /* 0x000000096b007210 */ /* 0x000fe20007ffe0ff */
[----:B------:R-:W-:Y:S01]  /*40b0*/  IMAD.WIDE.U32 R4, R32, UR4, RZ ;  /* 0x0000000420047c25 */ /* 0x000fe2000f8e00ff */
[----:B------:R-:W-:Y:S01]  /*40c0*/  IADD3 R107, R7, R11, RZ ;  /* 0x0000000b076b7210 */ /* 0x000fe20007ffe0ff */
[----:B------:R-:W-:Y:S01]  /*40d0*/  UMOV UR4, URZ ;  /* 0x0000003f00047c82 */ /* 0x000fe20008000000 */
[----:B-1----:R-:W-:Y:S01]  /*40e0*/  LEA R102, P3, R6, R108, 0x3 ;  /* 0x0000006c06667211 */ /* 0x002fe200078618ff */
[----:B------:R-:W-:Y:S01]  /*40f0*/  FADD.FTZ R108, R28, R28 ;  /* 0x0000001c1c6c7221 */ /* 0x000fe20000010000 */
[----:B------:R-:W-:Y:S01]  /*4100*/  LEA.HI.X R106, R106, R93, R0, 0x3, P2 ;  /* 0x0000005d6a6a7211 */ /* 0x000fe200010f1c00 */
[----:B------:R-:W-:Y:S01]  /*4110*/  FADD.FTZ R0, R27, R27 ;  /* 0x0000001b1b007221 */ /* 0x000fe20000010000 */
[----:B------:R-:W-:Y:S01]  /*4120*/  LEA.HI.X R107, R6, R109, R107, 0x3, P3 ;  /* 0x0000006d066b7211 */ /* 0x000fe200018f1c6b */
[----:B------:R-:W-:Y:S01]  /*4130*/  FADD.FTZ R109, R29, R29 ;  /* 0x0000001d1d6d7221 */ /* 0x000fe20000010000 */
[----:B------:R-:W0:Y:S01]  /*4140*/  LDC.64 R26, c[0x0][0x238] ;  /* 0x00008e00ff1a7b82 */ /* 0x000e220000000a00 */
[----:B------:R-:W-:Y:S01]  /*4150*/  IADD3 R103, R5, R103, RZ ;  /* 0x0000006705677210 */ /* 0x000fe20007ffe0ff */
[----:B------:R-:W-:Y:S01]  /*4160*/  IMAD.WIDE R104, R105, 0x10, R18 ;  /* 0x0000001069687825 */ /* 0x000fe200078e0212 */
[----:B--2---:R-:W-:-:S02]  /*4170*/  LEA R100, P0, R4, R24, 0x3 ;  /* 0x0000001804647211 */ /* 0x004fc400078018ff */
[----:B------:R-:W-:Y:S02]  /*4180*/  CS2R R92, SRZ ;  /* 0x00000000005c7805 */ /* 0x000fe4000001ff00 */
[----:B------:R-:W-:Y:S01]  /*4190*/  ISETP.NE.AND P3, PT, R38, 0x1f, PT ;  /* 0x0000001f2600780c */ /* 0x000fe20003f65270 */
[----:B------:R-:W-:Y:S01]  /*41a0*/  ULDC UR5, c[0x0][0x224] ;  /* 0x0000890000057ab9 */ /* 0x000fe20000000800 */
[----:B------:R-:W-:Y:S01]  /*41b0*/  LEA.HI.X R103, R4, R25, R103, 0x3, P0 ;  /* 0x0000001904677211 */ /* 0x000fe200000f1c67 */
[----:B------:R-:W1:Y:S01]  /*41c0*/  LDC.64 R28, c[0x0][0x250] ;  /* 0x00009400ff1c7b82 */ /* 0x000e620000000a00 */
[----:B------:R-:W-:Y:S02]  /*41d0*/  LEA.HI R4, R49, R49, RZ, 0x1 ;  /* 0x0000003131047211 */ /* 0x000fe400078f08ff */
[----:B------:R-:W-:Y:S02]  /*41e0*/  ISETP.NE.AND P2, PT, R38, RZ, PT ;  /* 0x000000ff2600720c */ /* 0x000fe40003f45270 */
[----:B------:R-:W-:-:S02]  /*41f0*/  LOP3.LUT R4, R4, 0x1ffffe, RZ, 0xc0, !PT ;  /* 0x001ffffe04047812 */ /* 0x000fc400078ec0ff */
[----:B------:R-:W-:Y:S01]  /*4200*/  MOV R71, RZ ;  /* 0x000000ff00477202 */ /* 0x000fe20000000f00 */
[----:B------:R-:W2:Y:S01]  /*4210*/  LDC R116, c[0x0][0x224] ;  /* 0x00008900ff747b82 */ /* 0x000ea20000000800 */
[----:B------:R-:W-:Y:S02]  /*4220*/  MOV R117, R51 ;  /* 0x0000003300757202 */ /* 0x000fe40000000f00 */
[----:B------:R-:W-:Y:S02]  /*4230*/  MOV R84, RZ ;  /* 0x000000ff00547202 */ /* 0x000fe40000000f00 */
[----:B------:R-:W-:Y:S02]  /*4240*/  MOV R73, RZ ;  /* 0x000000ff00497202 */ /* 0x000fe40000000f00 */
[----:B------:R-:W-:Y:S01]  /*4250*/  MOV R86, RZ ;  /* 0x000000ff00567202 */ /* 0x000fe20000000f00 */
[----:B------:R-:W4:Y:S01]  /*4260*/  LDC R163, c[0x0][0x21c] ;  /* 0x00008700ffa37b82 */ /* 0x000f220000000800 */
[----:B0-----:R-:W-:-:S02]  /*4270*/  SHF.L.U64.HI R122, R26, 0x3, R27 ;  /* 0x000000031a7a7819 */ /* 0x001fc4000001021b */
[----:B------:R-:W-:Y:S02]  /*4280*/  MOV R75, RZ ;  /* 0x000000ff004b7202 */ /* 0x000fe40000000f00 */
[----:B------:R-:W-:Y:S02]  /*4290*/  MOV R90, RZ ;  /* 0x000000ff005a7202 */ /* 0x000fe40000000f00 */
[----:B------:R-:W-:Y:S02]  /*42a0*/  IADD3 R118, R38, 0x200, RZ ;  /* 0x0000020026767810 */ /* 0x000fe40007ffe0ff */
[----:B---3--:R-:W-:Y:S02]  /*42b0*/  SHF.L.U64.HI R120, R30, 0x3, R31 ;  /* 0x000000031e787819 */ /* 0x008fe4000001021f */
[----:B-1----:R-:W-:Y:S02]  /*42c0*/  SHF.L.U64.HI R29, R28, 0x3, R29 ;  /* 0x000000031c1d7819 */ /* 0x002fe4000001021d */
[----:B------:R-:W-:-:S02]  /*42d0*/  IADD3 R124, R49, -R4, RZ ;  /* 0x80000004317c7210 */ /* 0x000fc40007ffe0ff */
[----:B------:R-:W-:-:S07]  /*42e0*/  SHF.L.U32 R27, R2, 0x8, RZ ;  /* 0x00000008021b7819 */ /* 0x000fce00000006ff */
.L_x_15637:
[----:B------:R-:W-:Y:S02]  /*42f0*/  MOV R4, R100 ;  /* 0x0000006400047202 */ /* 0x000fe40000000f00 */
[----:B------:R-:W-:-:S05]  /*4300*/  MOV R5, R103 ;  /* 0x0000006700057202 */ /* 0x000fca0000000f00 */
[----:B0-----:R0:W3:Y:S01]  /*4310*/  LDG.E.64 R24, desc[UR14][R4.64] ;  /* 0x0000000e04187981 */ /* 0x0010e2000c1e1b00 */
[----:B------:R-:W-:-:S04]  /*4320*/  ISETP.NE.AND P0, PT, R159, RZ, PT ;  /* 0x000000ff9f00720c */ /* 0x000fc80003f05270 */
[----:B------:R-:W-:Y:S02]  /*4330*/  ISETP.LT.OR P4, PT, R49, 0x2, P0 ;  /* 0x000000023100780c */ /* 0x000fe40000781670 */
[----:B0-----:R-:W-:Y:S02]  /*4340*/  MOV R4, R102 ;  /* 0x0000006600047202 */ /* 0x001fe40000000f00 */
[----:B------:R-:W-:-:S06]  /*4350*/  MOV R5, R107 ;  /* 0x0000006b00057202 */ /* 0x000fcc0000000f00 */
[----:B------:R-:W5:Y:S01]  /*4360*/  LDG.E.64 R4, desc[UR14][R4.64] ;  /* 0x0000000e04047981 */ /* 0x000f62000c1e1b00 */
[----:B------:R-:W0:Y:S01]  /*4370*/  @P3 S2R R141, SR_CgaCtaId ;  /* 0x00000000008d3919 */ /* 0x000e220000008800 */
[----:B---3--:R-:W-:Y:S01]  /*4380*/  FMUL.FTZ R31, R24, 1.4426950216293334961 ;  /* 0x3fb8aa3b181f7820 */ /* 0x008fe20000410000 */
[----:B------:R-:W-:-:S03]  /*4390*/  FMUL.FTZ R6, R25, R68 ;  /* 0x0000004419067220 */ /* 0x000fc60000410000 */
[----:B------:R-:W-:Y:S01]  /*43a0*/  FMUL.FTZ R2, R31, R68 ;  /* 0x000000441f027220 */ /* 0x000fe20000410000 */
[----:B------:R-:W-:Y:S01]  /*43b0*/  FMUL.RZ R9, R6, 0.15915493667125701904 ;  /* 0x3e22f98306097820 */ /* 0x000fe2000040c000 */
[----:B------:R-:W-:-:S03]  /*43c0*/  SEL R6, R27, R118, !P2 ;  /* 0x000000761b067207 */ /* 0x000fc60005000000 */
[----:B------:R-:W-:Y:S01]  /*43d0*/  MUFU.COS R7, R9 ;  /* 0x0000000900077308 */ /* 0x000fe20000000000 */
[----:B------:R-:W-:Y:S02]  /*43e0*/  LEA R119, R6, R51, 0x3 ;  /* 0x0000003306777211 */ /* 0x000fe400078e18ff */
[----:B------:R-:W-:-:S05]  /*43f0*/  MOV R6, R101 ;  /* 0x0000006500067202 */ /* 0x000fca0000000f00 */
[----:B------:R-:W1:Y:S08]  /*4400*/  MUFU.EX2 R2, R2 ;  /* 0x0000000200027308 */ /* 0x000e700000000800 */
[----:B------:R3:W2:Y:S01]  /*4410*/  MUFU.SIN R11, R9 ;  /* 0x00000009000b7308 */ /* 0x0006a20000000400 */
[----:B-1----:R-:W-:Y:S01]  /*4420*/  FMUL.FTZ R10, R2, R7 ;  /* 0x00000007020a7220 */ /* 0x002fe20000410000 */
[----:B------:R-:W-:-:S02]  /*4430*/  MOV R7, R106 ;  /* 0x0000006a00077202 */ /* 0x000fc40000000f00 */
[----:B---3--:R-:W-:-:S04]  /*4440*/  CS2R R8, SRZ ;  /* 0x0000000000087805 */ /* 0x008fc8000001ff00 */
[----:B------:R-:W5:Y:S01]  /*4450*/  LDG.E.64 R6, desc[UR14][R6.64] ;  /* 0x0000000e06067981 */ /* 0x000f62000c1e1b00 */
[----:B--2---:R-:W-:-:S05]  /*4460*/  FMUL.FTZ R11, R2, R11 ;  /* 0x0000000b020b7220 */ /* 0x004fca0000410000 */
[----:B------:R1:W-:Y:S01]  /*4470*/  STS.64 [R119+0x670], R10 ;  /* 0x0006700a77007388 */ /* 0x0003e20000000a00 */
[----:B------:R-:W-:Y:S06]  /*4480*/  BAR.SYNC.DEFER_BLOCKING 0x0 ;  /* 0x0000000000007b1d */ /* 0x000fec0000010000 */
[----:B------:R2:W5:Y:S01]  /*4490*/  @!P4 LDG.E.64 R8, desc[UR14][R104.64+0x8] ;  /* 0x0000080e6808c981 */ /* 0x000562000c1e1b00 */
[C---:B------:R-:W-:Y:S01]  /*44a0*/  FMUL.FTZ R2, R25.reuse, R70 ;  /* 0x0000004619027220 */ /* 0x040fe20000410000 */
[----:B------:R-:W-:-:S03]  /*44b0*/  FMUL.FTZ R123, R25, R72 ;  /* 0x00000048197b7220 */ /* 0x000fc60000410000 */
[----:B------:R-:W-:Y:S01]  /*44c0*/  FMUL.RZ R127, R2, 0.15915493667125701904 ;  /* 0x3e22f983027f7820 */ /* 0x000fe2000040c000 */
[----:B------:R-:W-:Y:S01]  /*44d0*/  FMUL.FTZ R2, R31, R70 ;  /* 0x000000461f027220 */ /* 0x000fe20000410000 */
[C---:B------:R-:W-:Y:S01]  /*44e0*/  FMUL.FTZ R125, R25.reuse, R74 ;  /* 0x0000004a197d7220 */ /* 0x040fe20000410000 */
[----:B------:R-:W-:Y:S01]  /*44f0*/  FMUL.FTZ R128, R25, R76 ;  /* 0x0000004c19807220 */ /* 0x000fe20000410000 */
[----:B-1----:R-:W-:Y:S01]  /*4500*/  MUFU.SIN R119, R127 ;  /* 0x0000007f00777308 */ /* 0x002fe20000000400 */
[----:B------:R-:W-:Y:S01]  /*4510*/  FMUL.RZ R129, R123, 0.15915493667125701904 ;  /* 0x3e22f9837b817820 */ /* 0x000fe2000040c000 */
[----:B------:R-:W-:Y:S01]  /*4520*/  FMUL.RZ R133, R125, 0.15915493667125701904 ;  /* 0x3e22f9837d857820 */ /* 0x000fe2000040c000 */
[C---:B------:R-:W-:Y:S01]  /*4530*/  FMUL.FTZ R123, R31.reuse, R72 ;  /* 0x000000481f7b7220 */ /* 0x040fe20000410000 */
[----:B------:R-:W-:Y:S01]  /*4540*/  FMUL.FTZ R125, R31, R74 ;  /* 0x0000004a1f7d7220 */ /* 0x000fe20000410000 */
[----:B------:R-:W-:-:S03]  /*4550*/  FMUL.RZ R135, R128, 0.15915493667125701904 ;  /* 0x3e22f98380877820 */ /* 0x000fc6000040c000 */
[----:B------:R-:W-:Y:S01]  /*4560*/  MUFU.COS R121, R127 ;  /* 0x0000007f00797308 */ /* 0x000fe20000000000 */
[----:B------:R-:W-:-:S07]  /*4570*/  FMUL.FTZ R128, R31, R76 ;  /* 0x0000004c1f807220 */ /* 0x000fce0000410000 */
[----:B------:R-:W1:Y:S01]  /*4580*/  MUFU.EX2 R2, R2 ;  /* 0x0000000200027308 */ /* 0x000e620000000800 */
[----:B------:R-:W-:-:S07]  /*4590*/  FMUL.FTZ R131, R25, R78 ;  /* 0x0000004e19837220 */ /* 0x000fce0000410000 */
[----:B------:R-:W-:Y:S01]  /*45a0*/  MUFU.SIN R132, R133 ;  /* 0x0000008500847308 */ /* 0x000fe20000000400 */
[----:B------:R-:W-:-:S07]  /*45b0*/  FMUL.RZ R137, R131, 0.15915493667125701904 ;  /* 0x3e22f98383897820 */ /* 0x000fce000040c000 */
[----:B------:R3:W-:Y:S08]  /*45c0*/  MUFU.COS R134, R133 ;  /* 0x0000008500867308 */ /* 0x0007f00000000000 */
[----:B------:R4:W-:Y:S01]  /*45d0*/  MUFU.EX2 R127, R125 ;  /* 0x0000007d007f7308 */ /* 0x0009e20000000800 */
[----:B---3--:R-:W-:-:S07]  /*45e0*/  FMUL.FTZ R133, R31, R80 ;  /* 0x000000501f857220 */ /* 0x008fce0000410000 */
[----:B------:R-:W-:Y:S01]  /*45f0*/  MUFU.SIN R136, R135 ;  /* 0x0000008700887308 */ /* 0x000fe20000000400 */
[----:B----4-:R-:W-:-:S07]  /*4600*/  FMUL.FTZ R125, R31, R78 ;  /* 0x0000004e1f7d7220 */ /* 0x010fce0000410000 */
[----:B------:R3:W-:Y:S08]  /*4610*/  MUFU.COS R138, R135 ;  /* 0x00000087008a7308 */ /* 0x0007f00000000000 */
[----:B------:R-:W-:Y:S01]  /*4620*/  MUFU.COS R130, R129 ;  /* 0x0000008100827308 */ /* 0x000fe20000000000 */
[----:B---3--:R-:W-:Y:S01]  /*4630*/  FMUL.FTZ R135, R31, R82 ;  /* 0x000000521f877220 */ /* 0x008fe20000410000 */
[----:B------:R-:W-:-:S06]  /*4640*/  FMUL.FTZ R31, R25, R80 ;  /* 0x00000050191f7220 */ /* 0x000fcc0000410000 */
[----:B------:R-:W3:Y:S01]  /*4650*/  MUFU.EX2 R123, R123 ;  /* 0x0000007b007b7308 */ /* 0x000ee20000000800 */
[----:B------:R-:W-:Y:S01]  /*4660*/  FMUL.RZ R139, R31, 0.15915493667125701904 ;  /* 0x3e22f9831f8b7820 */ /* 0x000fe2000040c000 */
[----:B------:R-:W-:Y:S01]  /*4670*/  FMUL.FTZ R31, R25, R82 ;  /* 0x00000052191f7220 */ /* 0x000fe20000410000 */
[----:B-1----:R-:W-:-:S05]  /*4680*/  FMUL.FTZ R119, R2, R119 ;  /* 0x0000007702777220 */ /* 0x002fca0000410000 */
[----:B------:R-:W1:Y:S01]  /*4690*/  MUFU.SIN R126, R129 ;  /* 0x00000081007e7308 */ /* 0x000e620000000400 */
[----:B------:R-:W-:-:S07]  /*46a0*/  FMUL.FTZ R150, RZ, R119 ;  /* 0x00000077ff967220 */ /* 0x000fce0000410000 */
[----:B------:R-:W-:Y:S08]  /*46b0*/  MUFU.SIN R140, R137 ;  /* 0x00000089008c7308 */ /* 0x000ff00000000400 */
[----:B------:R4:W-:Y:S02]  /*46c0*/  MUFU.COS R142, R137 ;  /* 0x00000089008e7308 */ /* 0x0009e40000000000 */
[----:B----4-:R-:W-:Y:S01]  /*46d0*/  FMUL.RZ R137, R31, 0.15915493667125701904 ;  /* 0x3e22f9831f897820 */ /* 0x010fe2000040c000 */
[----:B------:R-:W-:-:S05]  /*46e0*/  FMUL.FTZ R31, R2, R121 ;  /* 0x00000079021f7220 */ /* 0x000fca0000410000 */
[----:B------:R4:W2:Y:S01]  /*46f0*/  MUFU.EX2 R129, R128 ;  /* 0x0000008000817308 */ /* 0x0008a20000000800 */
[----:B------:R-:W-:Y:S01]  /*4700*/  @P3 MOV R2, 0x400 ;  /* 0x0000040000023802 */ /* 0x000fe20000000f00 */
[----:B---3--:R-:W-:-:S03]  /*4710*/  FMUL.FTZ R121, R123, R130 ;  /* 0x000000827b797220 */ /* 0x008fc60000410000 */
[----:B0-----:R-:W-:Y:S01]  /*4720*/  @P3 LEA R51, R141, R2, 0x18 ;  /* 0x000000028d333211 */ /* 0x001fe200078ec0ff */
[----:B----4-:R-:W-:-:S04]  /*4730*/  FMUL.FTZ R128, R3, R68 ;  /* 0x0000004403807220 */ /* 0x010fc80000410000 */
[-C--:B------:R-:W-:Y:S01]  /*4740*/  FMUL.FTZ R2, R119, R128.reuse ;  /* 0x0000008077027220 */ /* 0x080fe20000410000 */
[----:B------:R-:W-:Y:S01]  /*4750*/  FFMA.FTZ R130, R31, R128, -R150 ;  /* 0x000000801f827223 */ /* 0x000fe20000010896 */
[----:B-1----:R-:W-:Y:S02]  /*4760*/  FMUL.FTZ R123, R123, R126 ;  /* 0x0000007e7b7b7220 */ /* 0x002fe40000410000 */
[----:B------:R-:W-:Y:S01]  /*4770*/  FFMA.FTZ R2, RZ, R31, R2 ;  /* 0x0000001fff027223 */ /* 0x000fe20000010002 */
[----:B------:R-:W-:-:S03]  /*4780*/  FFMA.FTZ R152, R77, R70, R130 ;  /* 0x000000464d987223 */ /* 0x000fc60000010082 */
[----:B------:R-:W-:Y:S01]  /*4790*/  FADD.FTZ R2, RZ, R2 ;  /* 0x00000002ff027221 */ /* 0x000fe20000010000 */
[C---:B------:R-:W-:Y:S01]  /*47a0*/  FMUL.FTZ R130, R123.reuse, R152 ;  /* 0x000000987b827220 */ /* 0x040fe20000410000 */
[----:B------:R0:W1:Y:S02]  /*47b0*/  MUFU.EX2 R131, R125 ;  /* 0x0000007d00837308 */ /* 0x0000640000000800 */
[-C--:B------:R-:W-:Y:S01]  /*47c0*/  FMUL.FTZ R3, R123, R2.reuse ;  /* 0x000000027b037220 */ /* 0x080fe20000410000 */
[----:B------:R-:W-:Y:S01]  /*47d0*/  FFMA.FTZ R2, R121, R2, R130 ;  /* 0x0000000279027223 */ /* 0x000fe20000010082 */
[----:B------:R-:W-:Y:S02]  /*47e0*/  FMUL.FTZ R126, R127, R132 ;  /* 0x000000847f7e7220 */ /* 0x000fe40000410000 */
[----:B------:R-:W-:Y:S01]  /*47f0*/  FFMA.FTZ R152, R121, R152, -R3 ;  /* 0x0000009879987223 */ /* 0x000fe20000010803 */
[----:B------:R-:W-:Y:S01]  /*4800*/  FADD.FTZ R2, RZ, R2 ;  /* 0x00000002ff027221 */ /* 0x000fe20000010000 */
[----:B0-----:R-:W-:Y:S01]  /*4810*/  FMUL.FTZ R125, R127, R134 ;  /* 0x000000867f7d7220 */ /* 0x001fe20000410000 */
[----:B--2---:R-:W-:Y:S01]  /*4820*/  FMUL.FTZ R127, R129, R138 ;  /* 0x0000008a817f7220 */ /* 0x004fe20000410000 */
[----:B------:R-:W-:Y:S01]  /*4830*/  FFMA.FTZ R152, R79, R72, R152 ;  /* 0x000000484f987223 */ /* 0x000fe20000010098 */
[----:B------:R-:W-:Y:S01]  /*4840*/  FMUL.FTZ R129, R129, R136 ;  /* 0x0000008881817220 */ /* 0x000fe20000410000 */
[----:B------:R-:W-:Y:S01]  /*4850*/  FMUL.FTZ R136, R126, R2 ;  /* 0x000000027e887220 */ /* 0x000fe20000410000 */
[----:B------:R-:W-:Y:S01]  /*4860*/  MUFU.SIN R148, R137 ;  /* 0x0000008900947308 */ /* 0x000fe20000000400 */
[----:B------:R-:W-:-:S07]  /*4870*/  FMUL.FTZ R3, R11, R119 ;  /* 0x000000770b037220 */ /* 0x000fce0000410000 */
[----:B------:R0:W-:Y:S01]  /*4880*/  MUFU.COS R150, R137 ;  /* 0x0000008900967308 */ /* 0x0001e20000000000 */
[C---:B-1----:R-:W-:Y:S01]  /*4890*/  FMUL.FTZ R130, R131.reuse, R142 ;  /* 0x0000008e83827220 */ /* 0x042fe20000410000 */
[----:B------:R-:W-:Y:S01]  /*48a0*/  FMUL.FTZ R131, R131, R140 ;  /* 0x0000008c83837220 */ /* 0x000fe20000410000 */
[-C--:B0-----:R-:W-:Y:S01]  /*48b0*/  FMUL.FTZ R137, R126, R152.reuse ;  /* 0x000000987e897220 */ /* 0x081fe20000410000 */
[C---:B------:R-:W-:Y:S01]  /*48c0*/  FFMA.FTZ R152, R125.reuse, R152, -R136 ;  /* 0x000000987d987223 */ /* 0x040fe20000010888 */
[C---:B------:R-:W-:Y:S02]  /*48d0*/  FMUL.FTZ R136, R10.reuse, R119 ;  /* 0x000000770a887220 */ /* 0x040fe40000410000 */
[----:B------:R-:W-:Y:S01]  /*48e0*/  FFMA.FTZ R137, R125, R2, R137 ;  /* 0x000000027d897223 */ /* 0x000fe20000010089 */
[-C--:B------:R-:W-:Y:S01]  /*48f0*/  FFMA.FTZ R2, R10, R31.reuse, -R3 ;  /* 0x0000001f0a027223 */ /* 0x080fe20000010803 */
[----:B------:R-:W-:Y:S02]  /*4900*/  FFMA.FTZ R136, R11, R31, R136 ;  /* 0x0000001f0b887223 */ /* 0x000fe40000010088 */
[----:B------:R-:W-:Y:S01]  /*4910*/  FADD.FTZ R140, RZ, R137 ;  /* 0x00000089ff8c7221 */ /* 0x000fe20000010000 */
[----:B------:R-:W-:Y:S01]  /*4920*/  FMUL.FTZ R138, R123, R2 ;  /* 0x000000027b8a7220 */ /* 0x000fe20000410000 */
[----:B------:R-:W-:Y:S01]  /*4930*/  FFMA.FTZ R152, R81, R74, R152 ;  /* 0x0000004a51987223 */ /* 0x000fe20000010098 */
[----:B------:R-:W-:Y:S01]  /*4940*/  FMUL.FTZ R3, R123, R136 ;  /* 0x000000887b037220 */ /* 0x000fe20000410000 */
[----:B------:R-:W-:Y:S01]  /*4950*/  FMUL.FTZ R137, R129, R140 ;  /* 0x0000008c81897220 */ /* 0x000fe20000410000 */
[----:B------:R-:W-:Y:S01]  /*4960*/  FFMA.FTZ R138, R121, R136, R138 ;  /* 0x00000088798a7223 */ /* 0x000fe2000001008a */
[----:B------:R-:W-:Y:S01]  /*4970*/  MUFU.EX2 R133, R133 ;  /* 0x0000008500857308 */ /* 0x000fe20000000800 */
[----:B------:R-:W-:Y:S01]  /*4980*/  FMUL.FTZ R142, R129, R152 ;  /* 0x00000098818e7220 */ /* 0x000fe20000410000 */
[----:B------:R-:W-:Y:S01]  /*4990*/  FFMA.FTZ R3, R121, R2, -R3 ;  /* 0x0000000279037223 */ /* 0x000fe20000010803 */
[----:B------:R-:W-:Y:S01]  /*49a0*/  FFMA.FTZ R152, R127, R152, -R137 ;  /* 0x000000987f987223 */ /* 0x000fe20000010889 */
[----:B------:R-:W-:-:S04]  /*49b0*/  FMUL.FTZ R2, R126, R138 ;  /* 0x0000008a7e027220 */ /* 0x000fc80000410000 */
[----:B------:R-:W0:Y:S01]  /*49c0*/  MUFU.SIN R144, R139 ;  /* 0x0000008b00907308 */ /* 0x000e220000000400 */
[-C--:B------:R-:W-:Y:S01]  /*49d0*/  FMUL.FTZ R137, R126, R3.reuse ;  /* 0x000000037e897220 */ /* 0x080fe20000410000 */
[----:B------:R-:W-:Y:S01]  /*49e0*/  FFMA.FTZ R142, R127, R140, R142 ;  /* 0x0000008c7f8e7223 */ /* 0x000fe2000001008e */
[----:B------:R-:W-:Y:S01]  /*49f0*/  FFMA.FTZ R152, R83, R76, R152 ;  /* 0x0000004c53987223 */ /* 0x000fe20000010098 */
[----:B------:R-:W-:-:S04]  /*4a00*/  FFMA.FTZ R2, R125, R3, -R2 ;  /* 0x000000037d027223 */ /* 0x000fc80000010802 */
[----:B------:R1:W2:Y:S01]  /*4a10*/  MUFU.COS R146, R139 ;  /* 0x0000008b00927308 */ /* 0x0002a20000000000 */
[----:B------:R-:W-:Y:S01]  /*4a20*/  FFMA.FTZ R138, R125, R138, R137 ;  /* 0x0000008a7d8a7223 */ /* 0x000fe20000010089 */
[----:B------:R-:W-:Y:S01]  /*4a30*/  FADD.FTZ R142, RZ, R142 ;  /* 0x0000008eff8e7221 */ /* 0x000fe20000010000 */
[----:B------:R-:W-:Y:S01]  /*4a40*/  FMUL.FTZ R137, R131, R152 ;  /* 0x0000009883897220 */ /* 0x000fe20000410000 */
[C---:B------:R-:W-:Y:S01]  /*4a50*/  FMUL.FTZ R136, R129.reuse, R2 ;  /* 0x0000000281887220 */ /* 0x040fe20000410000 */
[----:B------:R-:W-:Y:S02]  /*4a60*/  FMUL.FTZ R3, R129, R138 ;  /* 0x0000008a81037220 */ /* 0x000fe40000410000 */
[CC--:B------:R-:W-:Y:S01]  /*4a70*/  FFMA.FTZ R137, R130.reuse, R142.reuse, R137 ;  /* 0x0000008e82897223 */ /* 0x0c0fe20000010089 */
[----:B------:R-:W3:Y:S01]  /*4a80*/  MUFU.EX2 R135, R135 ;  /* 0x0000008700877308 */ /* 0x000ee20000000800 */
[----:B-1----:R-:W-:Y:S01]  /*4a90*/  FMUL.FTZ R139, R131, R142 ;  /* 0x0000008e838b7220 */ /* 0x002fe20000410000 */
[C---:B------:R-:W-:Y:S01]  /*4aa0*/  FFMA.FTZ R136, R127.reuse, R138, R136 ;  /* 0x0000008a7f887223 */ /* 0x040fe20000010088 */
[----:B------:R-:W-:Y:S01]  /*4ab0*/  FFMA.FTZ R3, R127, R2, -R3 ;  /* 0x000000027f037223 */ /* 0x000fe20000010803 */
[----:B0-----:R-:W-:Y:S01]  /*4ac0*/  FMUL.FTZ R134, R133, R144 ;  /* 0x0000009085867220 */ /* 0x001fe20000410000 */
[----:B------:R-:W-:Y:S01]  /*4ad0*/  FFMA.FTZ R152, R130, R152, -R139 ;  /* 0x0000009882987223 */ /* 0x000fe2000001088b */
[----:B------:R-:W-:Y:S01]  /*4ae0*/  FADD.FTZ R143, RZ, R137 ;  /* 0x00000089ff8f7221 */ /* 0x000fe20000010000 */
[C---:B------:R-:W-:Y:S01]  /*4af0*/  FMUL.FTZ R137, R131.reuse, R136 ;  /* 0x0000008883897220 */ /* 0x040fe20000410000 */
[----:B------:R-:W-:Y:S01]  /*4b00*/  FMUL.FTZ R139, R131, R3 ;  /* 0x00000003838b7220 */ /* 0x000fe20000410000 */
[----:B--2---:R-:W-:Y:S01]  /*4b10*/  FMUL.FTZ R132, R133, R146 ;  /* 0x0000009285847220 */ /* 0x004fe20000410000 */
[----:B------:R-:W-:Y:S01]  /*4b20*/  FFMA.FTZ R141, R85, R78, R152 ;  /* 0x0000004e558d7223 */ /* 0x000fe20000010098 */
[----:B------:R-:W-:Y:S01]  /*4b30*/  FMUL.FTZ R2, R134, R143 ;  /* 0x0000008f86027220 */ /* 0x000fe20000410000 */
[C---:B------:R-:W-:Y:S01]  /*4b40*/  FFMA.FTZ R137, R130.reuse, R3, -R137 ;  /* 0x0000000382897223 */ /* 0x040fe20000010889 */
[----:B------:R-:W-:-:S02]  /*4b50*/  FFMA.FTZ R139, R130, R136, R139 ;  /* 0x00000088828b7223 */ /* 0x000fc4000001008b */
[----:B------:R-:W-:Y:S01]  /*4b60*/  FFMA.FTZ R136, R132, R141, -R2 ;  /* 0x0000008d84887223 */ /* 0x000fe20000010802 */
[C---:B------:R-:W-:Y:S01]  /*4b70*/  FMUL.FTZ R3, R134.reuse, R137 ;  /* 0x0000008986037220 */ /* 0x040fe20000410000 */
[----:B---3--:R-:W-:Y:S01]  /*4b80*/  FMUL.FTZ R133, R135, R150 ;  /* 0x0000009687857220 */ /* 0x008fe20000410000 */
[-C--:B------:R-:W-:Y:S01]  /*4b90*/  FMUL.FTZ R2, R134, R139.reuse ;  /* 0x0000008b86027220 */ /* 0x080fe20000410000 */
[----:B------:R-:W-:Y:S01]  /*4ba0*/  FFMA.FTZ R140, R87, R80, R136 ;  /* 0x00000050578c7223 */ /* 0x000fe20000010088 */
[----:B------:R-:W-:Y:S01]  /*4bb0*/  FMUL.FTZ R135, R135, R148 ;  /* 0x0000009487877220 */ /* 0x000fe20000410000 */
[C---:B------:R-:W-:Y:S01]  /*4bc0*/  FFMA.FTZ R136, R132.reuse, R139, R3 ;  /* 0x0000008b84887223 */ /* 0x040fe20000010003 */
[----:B------:R-:W-:Y:S01]  /*4bd0*/  FFMA.FTZ R138, R132, R137, -R2 ;  /* 0x00000089848a7223 */ /* 0x000fe20000010802 */
[----:B------:R-:W-:Y:S02]  /*4be0*/  @P3 LEA R2, R38, R51, 0x3 ;  /* 0x0000003326023211 */ /* 0x000fe400078e18ff */
[C---:B------:R-:W-:Y:S01]  /*4bf0*/  FMUL.FTZ R3, R135.reuse, R136 ;  /* 0x0000008887037220 */ /* 0x040fe20000410000 */
[----:B------:R-:W-:-:S03]  /*4c00*/  FMUL.FTZ R137, R135, R138 ;  /* 0x0000008a87897220 */ /* 0x000fc60000410000 */
[----:B------:R-:W-:Y:S02]  /*4c10*/  FFMA.FTZ R138, R133, R138, -R3 ;  /* 0x0000008a858a7223 */ /* 0x000fe40000010803 */
[----:B------:R-:W0:Y:S01]  /*4c20*/  @P3 LDS.64 R2, [R2+0x1678] ;  /* 0x0016780002023984 */ /* 0x000e220000000a00 */
[----:B------:R-:W-:-:S04]  /*4c30*/  FMUL.FTZ R145, R134, R141 ;  /* 0x0000008d86917220 */ /* 0x000fc80000410000 */
[----:B------:R-:W-:-:S04]  /*4c40*/  FFMA.FTZ R145, R132, R143, R145 ;  /* 0x0000008f84917223 */ /* 0x000fc80000010091 */
        /* <DEDUP_REMOVED lines=9> */
[----:B------:R-:W-:Y:S06]  /*4ce0*/  @P3 BRA `(.L_x_15624) ;  /* 0x0000000000143947 */ /* 0x000fec0003800000 */
[----:B------:R-:W-:Y:S01]  /*4cf0*/  ISETP.NE.AND P3, PT, R49, R116, PT ;  /* 0x000000743100720c */ /* 0x000fe20003f65270 */
[----:B0-----:R-:W-:Y:S01]  /*4d00*/  HFMA2.MMA R3, -RZ, RZ, 0, 0 ;  /* 0x00000000ff037435 */ /* 0x001fe200000001ff */
[----:B------:R-:W-:-:S11]  /*4d10*/  MOV R2, 0x3f800000 ;  /* 0x3f80000000027802 */ /* 0x000fd60000000f00 */
[----:B------:R-:W-:-:S05]  /*4d20*/  @P3 LEA R139, R124, R117, 0xb ;  /* 0x000000757c8b3211 */ /* 0x000fca00078e58ff */
[----:B------:R1:W2:Y:S02]  /*4d30*/  @P3 LDS.64 R2, [R139+0x670] ;  /* 0x000670008b023984 */ /* 0x0002a40000000a00 */
.L_x_15624:
[----:B------:R-:W-:Y:S05]  /*4d40*/  BSYNC B0 ;  /* 0x0000000000007941 */ /* 0x000fea0003800000 */
.L_x_15623:
[----:B------:R-:W3:Y:S01]  /*4d50*/  SHFL.UP PT, R143, R140, 0x1, RZ ;  /* 0x042000008c8f7989 */ /* 0x000ee200000e00ff */
[----:B------:R-:W-:Y:S01]  /*4d60*/  ISETP.GE.AND P3, PT, R39, 0x1, PT ;  /* 0x000000012700780c */ /* 0x000fe20003f66270 */
[CC--:B-----5:R-:W-:Y:S01]  /*4d70*/  FMUL.FTZ R147, R7.reuse, R5.reuse ;  /* 0x0000000507937220 */ /* 0x0e0fe20000410000 */
[-C--:B------:R-:W-:Y:S01]  /*4d80*/  FMUL.FTZ R149, R7, R4.reuse ;  /* 0x0000000407957220 */ /* 0x080fe20000410000 */
[----:B------:R-:W4:Y:S01]  /*4d90*/  SHFL.UP PT, R145, R137, 0x1, RZ ;  /* 0x0420000089917989 */ /* 0x000f2200000e00ff */
[----:B------:R-:W-:Y:S01]  /*4da0*/  ISETP.GE.OR P0, PT, R49, UR5, P0 ;  /* 0x0000000531007c0c */ /* 0x000fe20008706670 */
[C---:B------:R-:W-:Y:S01]  /*4db0*/  FFMA.FTZ R147, R6.reuse, R4, -R147 ;  /* 0x0000000406937223 */ /* 0x040fe20000010893 */
[----:B------:R-:W-:Y:S01]  /*4dc0*/  FFMA.FTZ R149, R6, R5, R149 ;  /* 0x0000000506957223 */ /* 0x000fe20000010095 */
[----:B-1----:R-:W1:Y:S01]  /*4dd0*/  SHFL.UP PT, R139, R138, 0x1, RZ ;  /* 0x042000008a8b7989 */ /* 0x002e6200000e00ff */
[----:B------:R-:W-:Y:S01]  /*4de0*/  BSSY B0, `(.L_x_15625) ;  /* 0x00000c2000007945 */ /* 0x000fe20003800000 */
[----:B------:R-:W-:-:S02]  /*4df0*/  ISETP.GT.U32.AND P4, PT, R159, 0x1b, PT ;  /* 0x0000001b9f00780c */ /* 0x000fc40003f84070 */
[----:B------:R-:W0:Y:S01]  /*4e00*/  SHFL.UP PT, R141, R136, 0x1, RZ ;  /* 0x04200000888d7989 */ /* 0x000e2200000e00ff */
[C---:B------:R-:W-:Y:S02]  /*4e10*/  ISETP.GT.U32.AND P5, PT, R159.reuse, 0x17, PT ;  /* 0x000000179f00780c */ /* 0x040fe40003fa4070 */
[----:B------:R-:W-:Y:S01]  /*4e20*/  ISETP.GT.U32.AND P6, PT, R159, 0xf, PT ;  /* 0x0000000f9f00780c */ /* 0x000fe20003fc4070 */
[----:B------:R-:W-:Y:S01]  /*4e30*/  SHFL.IDX PT, R9, R9, RZ, 0x1f ;  /* 0x00001fff09097589 */ /* 0x000fe200000e0000 */
[C---:B---3--:R-:W-:Y:S01]  /*4e40*/  FMUL.FTZ R7, R136.reuse, R143 ;  /* 0x0000008f88077220 */ /* 0x048fe20000410000 */
[----:B----4-:R-:W-:-:S03]  /*4e50*/  FMUL.FTZ R144, R136, R145 ;  /* 0x0000009188907220 */ /* 0x010fc60000410000 */
[----:B------:R-:W-:Y:S01]  /*4e60*/  FFMA.FTZ R4, R138, R145, R7 ;  /* 0x000000918a047223 */ /* 0x000fe20000010007 */
[----:B-1----:R-:W-:Y:S01]  /*4e70*/  FMUL.FTZ R142, R136, R139 ;  /* 0x0000008b888e7220 */ /* 0x002fe20000410000 */
[----:B------:R-:W-:Y:S02]  /*4e80*/  FFMA.FTZ R143, R138, R143, -R144 ;  /* 0x0000008f8a8f7223 */ /* 0x000fe40000010890 */
[----:B------:R-:W-:Y:S01]  /*4e90*/  @P3 FADD.FTZ R137, R137, R4 ;  /* 0x0000000489893221 */ /* 0x000fe20000010000 */
[----:B------:R-:W-:Y:S01]  /*4ea0*/  FMUL.FTZ R144, R114, R149 ;  /* 0x0000009572907220 */ /* 0x000fe20000410000 */
[-C--:B0-----:R-:W-:Y:S01]  /*4eb0*/  FFMA.FTZ R7, R138, R141.reuse, R142 ;  /* 0x0000008d8a077223 */ /* 0x081fe2000001008e */
[----:B------:R-:W-:Y:S01]  /*4ec0*/  FMUL.FTZ R141, R136, R141 ;  /* 0x0000008d888d7220 */ /* 0x000fe20000410000 */
[----:B------:R-:W-:Y:S01]  /*4ed0*/  @P3 FADD.FTZ R140, R140, R143 ;  /* 0x0000008f8c8c3221 */ /* 0x000fe20000010000 */
[----:B------:R-:W-:Y:S01]  /*4ee0*/  FMUL.FTZ R142, R114, R147 ;  /* 0x00000093728e7220 */ /* 0x000fe20000410000 */
[-C--:B------:R-:W-:Y:S01]  /*4ef0*/  FMUL.FTZ R148, R133, R144.reuse ;  /* 0x0000009085947220 */ /* 0x080fe20000410000 */
[----:B------:R-:W-:Y:S01]  /*4f00*/  @P3 FFMA.FTZ R138, R138, R139, -R141 ;  /* 0x0000008b8a8a3223 */ /* 0x000fe2000001088d */
[----:B------:R-:W-:Y:S01]  /*4f10*/  FSEL R7, R136, R7, !P3 ;  /* 0x0000000788077208 */ /* 0x000fe20005800000 */
[----:B------:R-:W0:Y:S01]  /*4f20*/  SHFL.UP PT, R6, R140, 0x2, RZ ;  /* 0x044000008c067989 */ /* 0x000e2200000e00ff */
[----:B------:R-:W-:Y:S01]  /*4f30*/  FMUL.FTZ R146, R135, R144 ;  /* 0x0000009087927220 */ /* 0x000fe20000410000 */
[----:B------:R-:W-:Y:S01]  /*4f40*/  FMUL.FTZ R139, R113, R149 ;  /* 0x00000095718b7220 */ /* 0x000fe20000410000 */
[-C--:B------:R-:W-:Y:S01]  /*4f50*/  FFMA.FTZ R148, -R135, R142.reuse, -R148 ;  /* 0x0000008e87947223 */ /* 0x080fe20000010994 */
[----:B------:R-:W1:Y:S01]  /*4f60*/  SHFL.UP PT, R136, R137, 0x2, RZ ;  /* 0x0440000089887989 */ /* 0x000e6200000e00ff */
[----:B------:R-:W-:Y:S01]  /*4f70*/  FMUL.FTZ R141, R113, R147 ;  /* 0x00000093718d7220 */ /* 0x000fe20000410000 */
[----:B------:R-:W-:Y:S01]  /*4f80*/  FFMA.FTZ R146, R133, R142, -R146 ;  /* 0x0000008e85927223 */ /* 0x000fe20000010892 */
[----:B------:R-:W-:Y:S01]  /*4f90*/  FADD.FTZ R151, -R139, R148 ;  /* 0x000000948b977221 */ /* 0x000fe20000010100 */
[----:B------:R-:W3:Y:S01]  /*4fa0*/  SHFL.UP PT, R4, R138, 0x2, RZ ;  /* 0x044000008a047989 */ /* 0x000ee200000e00ff */
[----:B------:R-:W-:Y:S01]  /*4fb0*/  ISETP.GE.AND P3, PT, R39, 0x2, PT ;  /* 0x000000022700780c */ /* 0x000fe20003f66270 */
[----:B------:R-:W-:Y:S01]  /*4fc0*/  FADD.FTZ R143, R141, R146 ;  /* 0x000000928d8f7221 */ /* 0x000fe20000010000 */
[C---:B------:R-:W-:Y:S01]  /*4fd0*/  FMUL.FTZ R145, R134.reuse, -R151 ;  /* 0x8000009786917220 */ /* 0x040fe20000410000 */
[----:B------:R-:W4:Y:S02]  /*4fe0*/  SHFL.UP PT, R5, R7, 0x2, RZ ;  /* 0x0440000007057989 */ /* 0x000f2400000e00ff */
[-C--:B------:R-:W-:Y:S01]  /*4ff0*/  FMUL.FTZ R146, R134, -R143.reuse ;  /* 0x8000008f86927220 */ /* 0x080fe20000410000 */
[----:B------:R-:W-:-:S03]  /*5000*/  FFMA.FTZ R148, R132, R143, -R145 ;  /* 0x0000008f84947223 */ /* 0x000fc60000010891 */
[----:B------:R-:W-:Y:S01]  /*5010*/  FFMA.FTZ R150, R132, R151, R146 ;  /* 0x0000009784967223 */ /* 0x000fe20000010092 */
[C---:B0-----:R-:W-:Y:S01]  /*5020*/  FMUL.FTZ R145, R7.reuse, R6 ;  /* 0x0000000607917220 */ /* 0x041fe20000410000 */
[----:B-1----:R-:W-:-:S03]  /*5030*/  FMUL.FTZ R143, R7, R136 ;  /* 0x00000088078f7220 */ /* 0x002fc60000410000 */
[----:B------:R-:W-:Y:S01]  /*5040*/  FFMA.FTZ R136, R138, R136, R145 ;  /* 0x000000888a887223 */ /* 0x000fe20000010091 */
[----:B------:R-:W-:Y:S01]  /*5050*/  FMUL.FTZ R145, R112, R149 ;  /* 0x0000009570917220 */ /* 0x000fe20000410000 */
[----:B---3--:R-:W-:Y:S01]  /*5060*/  FMUL.FTZ R146, R7, R4 ;  /* 0x0000000407927220 */ /* 0x008fe20000410000 */
[----:B------:R-:W-:Y:S01]  /*5070*/  FFMA.FTZ R153, R138, R6, -R143 ;  /* 0x000000068a997223 */ /* 0x000fe2000001088f */
[----:B------:R-:W-:Y:S01]  /*5080*/  @P3 FADD.FTZ R137, R137, R136 ;  /* 0x0000008889893221 */ /* 0x000fe20000010000 */
[----:B------:R-:W-:Y:S01]  /*5090*/  FMUL.FTZ R143, R112, R147 ;  /* 0x00000093708f7220 */ /* 0x000fe20000410000 */
[-C--:B----4-:R-:W-:Y:S01]  /*50a0*/  FMUL.FTZ R151, R7, R5.reuse ;  /* 0x0000000507977220 */ /* 0x090fe20000410000 */
[----:B------:R-:W-:Y:S01]  /*50b0*/  FFMA.FTZ R146, R138, R5, R146 ;  /* 0x000000058a927223 */ /* 0x000fe20000010092 */
[----:B------:R-:W-:Y:S01]  /*50c0*/  @P3 FADD.FTZ R140, R140, R153 ;  /* 0x000000998c8c3221 */ /* 0x000fe20000010000 */
[----:B------:R-:W0:Y:S01]  /*50d0*/  SHFL.UP PT, R136, R137, 0x4, RZ ;  /* 0x0480000089887989 */ /* 0x000e2200000e00ff */
[----:B------:R-:W-:Y:S01]  /*50e0*/  @P3 FFMA.FTZ R138, R138, R4, -R151 ;  /* 0x000000048a8a3223 */ /* 0x000fe20000010897 */
[----:B------:R-:W-:Y:S01]  /*50f0*/  FADD.FTZ R150, -R145, R150 ;  /* 0x0000009691967221 */ /* 0x000fe20000010100 */
[----:B------:R-:W-:Y:S01]  /*5100*/  FSEL R7, R7, R146, !P3 ;  /* 0x0000009207077208 */ /* 0x000fe20005800000 */
[----:B------:R-:W1:Y:S01]  /*5110*/  SHFL.UP PT, R6, R140, 0x4, RZ ;  /* 0x048000008c067989 */ /* 0x000e6200000e00ff */
[----:B------:R-:W-:Y:S01]  /*5120*/  FADD.FTZ R148, R143, R148 ;  /* 0x000000948f947221 */ /* 0x000fe20000010000 */
[----:B------:R-:W-:Y:S01]  /*5130*/  FMUL.FTZ R151, R131, -R150 ;  /* 0x8000009683977220 */ /* 0x000fe20000410000 */
[----:B------:R-:W-:Y:S01]  /*5140*/  FMUL.FTZ R146, R111, R149 ;  /* 0x000000956f927220 */ /* 0x000fe20000410000 */
[----:B------:R-:W3:Y:S01]  /*5150*/  SHFL.UP PT, R4, R138, 0x4, RZ ;  /* 0x048000008a047989 */ /* 0x000ee200000e00ff */
[-C--:B------:R-:W-:Y:S01]  /*5160*/  FMUL.FTZ R155, R131, -R148.reuse ;  /* 0x80000094839b7220 */ /* 0x080fe20000410000 */
[C---:B------:R-:W-:Y:S01]  /*5170*/  FFMA.FTZ R153, R130.reuse, R148, -R151 ;  /* 0x0000009482997223 */ /* 0x040fe20000010897 */
[----:B------:R-:W-:Y:S01]  /*5180*/  FMUL.FTZ R148, R111, R147 ;  /* 0x000000936f947220 */ /* 0x000fe20000410000 */
[----:B------:R-:W4:Y:S01]  /*5190*/  SHFL.UP PT, R5, R7, 0x4, RZ ;  /* 0x0480000007057989 */ /* 0x000f2200000e00ff */
[----:B------:R-:W-:Y:S01]  /*51a0*/  FFMA.FTZ R155, R130, R150, R155 ;  /* 0x00000096829b7223 */ /* 0x000fe2000001009b */
[CC--:B--2---:R-:W-:Y:S01]  /*51b0*/  FMUL.FTZ R150, R135.reuse, -R2.reuse ;  /* 0x8000000287967220 */ /* 0x0c4fe20000410000 */
[-C--:B------:R-:W-:Y:S01]  /*51c0*/  FMUL.FTZ R151, R135, R3.reuse ;  /* 0x0000000387977220 */ /* 0x080fe20000410000 */
[----:B------:R-:W-:Y:S01]  /*51d0*/  FADD.FTZ R152, R148, R153 ;  /* 0x0000009994987221 */ /* 0x000fe20000010000 */
[----:B------:R-:W-:Y:S01]  /*51e0*/  FADD.FTZ R154, -R146, R155 ;  /* 0x0000009b929a7221 */ /* 0x000fe20000010100 */
        /* <DEDUP_REMOVED lines=12> */
[----:B-1----:R-:W-:Y:S01]  /*52b0*/  FMUL.FTZ R155, R7, R6 ;  /* 0x00000006079b7220 */ /* 0x002fe20000410000 */
[----:B------:R-:W-:Y:S01]  /*52c0*/  FMUL.FTZ R165, R131, -R152 ;  /* 0x8000009883a57220 */ /* 0x000fe20000410000 */
[C---:B---3--:R-:W-:Y:S01]  /*52d0*/  FMUL.FTZ R150, R7.reuse, R4 ;  /* 0x0000000407967220 */ /* 0x048fe20000410000 */
[C---:B------:R-:W-:Y:S01]  /*52e0*/  FFMA.FTZ R153, R138.reuse, R6, -R153 ;  /* 0x000000068a997223 */ /* 0x040fe20000010899 */
[C---:B------:R-:W-:Y:S01]  /*52f0*/  FFMA.FTZ R136, R138.reuse, R136, R155 ;  /* 0x000000888a887223 */ /* 0x040fe2000001009b */
[-C--:B----4-:R-:W-:Y:S01]  /*5300*/  FMUL.FTZ R151, R7, R5.reuse ;  /* 0x0000000507977220 */ /* 0x090fe20000410000 */
[----:B------:R-:W-:Y:S01]  /*5310*/  FFMA.FTZ R6, R138, R5, R150 ;  /* 0x000000058a067223 */ /* 0x000fe20000010096 */
[----:B------:R-:W-:Y:S01]  /*5320*/  @P3 FADD.FTZ R140, R140, R153 ;  /* 0x000000998c8c3221 */ /* 0x000fe20000010000 */
[----:B------:R-:W-:Y:S01]  /*5330*/  FMUL.FTZ R150, R110, R149 ;  /* 0x000000956e967220 */ /* 0x000fe20000410000 */
[----:B------:R-:W-:Y:S01]  /*5340*/  @P3 FFMA.FTZ R138, R138, R4, -R151 ;  /* 0x000000048a8a3223 */ /* 0x000fe20000010897 */
[-C--:B------:R-:W-:Y:S01]  /*5350*/  FMUL.FTZ R151, R110, R147.reuse ;  /* 0x000000936e977220 */ /* 0x080fe20000410000 */
[----:B------:R-:W-:Y:S01]  /*5360*/  @P3 FADD.FTZ R137, R137, R136 ;  /* 0x0000008889893221 */ /* 0x000fe20000010000 */
[----:B------:R-:W-:Y:S01]  /*5370*/  FSEL R6, R7, R6, !P3 ;  /* 0x0000000607067208 */ /* 0x000fe20005800000 */
[----:B------:R-:W-:Y:S01]  /*5380*/  FADD.FTZ R4, -R150, R157 ;  /* 0x0000009d96047221 */ /* 0x000fe20000010100 */
[----:B------:R-:W-:Y:S01]  /*5390*/  FADD.FTZ R156, R151, R156 ;  /* 0x0000009c979c7221 */ /* 0x000fe20000010000 */
[----:B------:R-:W0:Y:S01]  /*53a0*/  SHFL.UP PT, R5, R138, 0x8, RZ ;  /* 0x050000008a057989 */ /* 0x000e2200000e00ff */
[----:B------:R-:W-:Y:S01]  /*53b0*/  FMUL.FTZ R153, R131, -R154 ;  /* 0x8000009a83997220 */ /* 0x000fe20000410000 */
[C---:B------:R-:W-:Y:S01]  /*53c0*/  FMUL.FTZ R136, R126.reuse, -R4 ;  /* 0x800000047e887220 */ /* 0x040fe20000410000 */
[----:B------:R-:W-:Y:S01]  /*53d0*/  FMUL.FTZ R167, R126, -R156 ;  /* 0x8000009c7ea77220 */ /* 0x000fe20000410000 */
[----:B------:R-:W1:Y:S01]  /*53e0*/  SHFL.UP PT, R155, R140, 0x8, RZ ;  /* 0x050000008c9b7989 */ /* 0x000e6200000e00ff */
[C---:B------:R-:W-:Y:S01]  /*53f0*/  FFMA.FTZ R154, R130.reuse, R154, R165 ;  /* 0x0000009a829a7223 */ /* 0x040fe200000100a5 */
[C---:B------:R-:W-:Y:S01]  /*5400*/  FFMA.FTZ R156, R125.reuse, R156, -R136 ;  /* 0x0000009c7d9c7223 */ /* 0x040fe20000010888 */
[----:B------:R-:W-:Y:S01]  /*5410*/  FFMA.FTZ R167, R125, R4, R167 ;  /* 0x000000047da77223 */ /* 0x000fe200000100a7 */
[----:B------:R-:W2:Y:S01]  /*5420*/  SHFL.UP PT, R157, R137, 0x8, RZ ;  /* 0x05000000899d7989 */ /* 0x000ea200000e00ff */
[----:B------:R-:W-:Y:S01]  /*5430*/  FFMA.FTZ R4, R130, R152, -R153 ;  /* 0x0000009882047223 */ /* 0x000fe20000010899 */
[C---:B------:R-:W-:Y:S01]  /*5440*/  FMUL.FTZ R153, R109.reuse, R147 ;  /* 0x000000936d997220 */ /* 0x040fe20000410000 */
[----:B------:R-:W-:Y:S01]  /*5450*/  FMUL.FTZ R152, R109, R149 ;  /* 0x000000956d987220 */ /* 0x000fe20000410000 */
[----:B------:R-:W3:Y:S01]  /*5460*/  SHFL.UP PT, R7, R6, 0x8, RZ ;  /* 0x0500000006077989 */ /* 0x000ee200000e00ff */
[C---:B------:R-:W-:Y:S01]  /*5470*/  FMUL.FTZ R136, R129.reuse, -R4 ;  /* 0x8000000481887220 */ /* 0x040fe20000410000 */
[-C--:B------:R-:W-:Y:S01]  /*5480*/  FMUL.FTZ R165, R129, -R154.reuse ;  /* 0x8000009a81a57220 */ /* 0x080fe20000410000 */
[----:B------:R-:W-:Y:S01]  /*5490*/  FADD.FTZ R158, R153, R156 ;  /* 0x0000009c999e7221 */ /* 0x000fe20000010000 */
[----:B------:R-:W-:Y:S01]  /*54a0*/  FADD.FTZ R160, -R152, R167 ;  /* 0x000000a798a07221 */ /* 0x000fe20000010100 */
[C---:B------:R-:W-:Y:S01]  /*54b0*/  FFMA.FTZ R156, R127.reuse, R154, R136 ;  /* 0x0000009a7f9c7223 */ /* 0x040fe20000010088 */
[----:B------:R-:W-:Y:S01]  /*54c0*/  FFMA.FTZ R4, R127, R4, -R165 ;  /* 0x000000047f047223 */ /* 0x000fe200000108a5 */
[C---:B------:R-:W-:Y:S01]  /*54d0*/  FMUL.FTZ R165, R123.reuse, -R158 ;  /* 0x8000009e7ba57220 */ /* 0x040fe20000410000 */
[----:B------:R-:W-:Y:S01]  /*54e0*/  FMUL.FTZ R154, R123, -R160 ;  /* 0x800000a07b9a7220 */ /* 0x000fe20000410000 */
[----:B------:R-:W-:Y:S01]  /*54f0*/  FMUL.FTZ R136, R126, -R156 ;  /* 0x8000009c7e887220 */ /* 0x000fe20000410000 */
[----:B------:R-:W-:Y:S01]  /*5500*/  ISETP.GE.AND P3, PT, R39, 0x8, PT ;  /* 0x000000082700780c */ /* 0x000fe20003f66270 */
[C---:B------:R-:W-:Y:S01]  /*5510*/  FFMA.FTZ R166, R121.reuse, R160, R165 ;  /* 0x000000a079a67223 */ /* 0x040fe200000100a5 */
[----:B------:R-:W-:Y:S01]  /*5520*/  FFMA.FTZ R167, R121, R158, -R154 ;  /* 0x0000009e79a77223 */ /* 0x000fe2000001089a */
[-C--:B------:R-:W-:Y:S01]  /*5530*/  FFMA.FTZ R162, R125, R4.reuse, -R136 ;  /* 0x000000047da27223 */ /* 0x080fe20000010888 */
[----:B0-----:R-:W-:Y:S01]  /*5540*/  FMUL.FTZ R165, R6, R5 ;  /* 0x0000000506a57220 */ /* 0x001fe20000410000 */
[----:B------:R-:W-:Y:S01]  /*5550*/  FMUL.FTZ R158, R126, -R4 ;  /* 0x800000047e9e7220 */ /* 0x000fe20000410000 */
[C---:B-1----:R-:W-:Y:S01]  /*5560*/  FMUL.FTZ R154, R6.reuse, R155 ;  /* 0x0000009b069a7220 */ /* 0x042fe20000410000 */
[----:B--2---:R-:W-:-:S03]  /*5570*/  FMUL.FTZ R136, R6, R157 ;  /* 0x0000009d06887220 */ /* 0x004fc60000410000 */
[C---:B------:R-:W-:Y:S01]  /*5580*/  FFMA.FTZ R154, R138.reuse, R157, R154 ;  /* 0x0000009d8a9a7223 */ /* 0x040fe2000001009a */
[-C--:B---3--:R-:W-:Y:S01]  /*5590*/  FFMA.FTZ R165, R138, R7.reuse, R165 ;  /* 0x000000078aa57223 */ /* 0x088fe200000100a5 */
[----:B------:R-:W-:Y:S01]  /*55a0*/  FMUL.FTZ R4, R6, R7 ;  /* 0x0000000706047220 */ /* 0x000fe20000410000 */
[C---:B------:R-:W-:Y:S01]  /*55b0*/  FFMA.FTZ R155, R138.reuse, R155, -R136 ;  /* 0x0000009b8a9b7223 */ /* 0x040fe20000010888 */
[----:B------:R-:W-:Y:S01]  /*55c0*/  @P3 FADD.FTZ R137, R137, R154 ;  /* 0x0000009a89893221 */ /* 0x000fe20000010000 */
[----:B------:R-:W-:Y:S01]  /*55d0*/  FFMA.FTZ R136, R125, R156, R158 ;  /* 0x0000009c7d887223 */ /* 0x000fe2000001009e */
[----:B------:R-:W-:Y:S01]  /*55e0*/  @P3 FFMA.FTZ R138, R138, R5, -R4 ;  /* 0x000000058a8a3223 */ /* 0x000fe20000010804 */
[----:B------:R-:W-:Y:S01]  /*55f0*/  @P3 FADD.FTZ R140, R140, R155 ;  /* 0x0000009b8c8c3221 */ /* 0x000fe20000010000 */
[----:B------:R-:W-:Y:S01]  /*5600*/  FSEL R165, R6, R165, !P3 ;  /* 0x000000a506a57208 */ /* 0x000fe20005800000 */
[----:B------:R-:W0:Y:S01]  /*5610*/  SHFL.UP PT, R160, R137, 0x10, RZ ;  /* 0x0600000089a07989 */ /* 0x000e2200000e00ff */
[----:B------:R-:W-:Y:S01]  /*5620*/  FMUL.FTZ R4, R123, -R136 ;  /* 0x800000887b047220 */ /* 0x000fe20000410000 */
[C---:B------:R-:W-:Y:S01]  /*5630*/  FMUL.FTZ R155, R108.reuse, R149 ;  /* 0x000000956c9b7220 */ /* 0x040fe20000410000 */
[----:B------:R-:W-:Y:S01]  /*5640*/  FMUL.FTZ R156, R108, R147 ;  /* 0x000000936c9c7220 */ /* 0x000fe20000410000 */
[----:B------:R-:W1:Y:S01]  /*5650*/  SHFL.UP PT, R157, R138, 0x10, RZ ;  /* 0x060000008a9d7989 */ /* 0x000e6200000e00ff */
[-C--:B------:R-:W-:Y:S01]  /*5660*/  FFMA.FTZ R164, R121, R162.reuse, -R4 ;  /* 0x000000a279a47223 */ /* 0x080fe20000010804 */
[----:B------:R-:W-:Y:S01]  /*5670*/  FMUL.FTZ R162, R123, -R162 ;  /* 0x800000a27ba27220 */ /* 0x000fe20000410000 */
[----:B------:R-:W-:Y:S01]  /*5680*/  FADD.FTZ R168, -R155, R166 ;  /* 0x000000a69ba87221 */ /* 0x000fe20000010100 */
[----:B------:R-:W2:Y:S01]  /*5690*/  SHFL.UP PT, R158, R140, 0x10, RZ ;  /* 0x060000008c9e7989 */ /* 0x000ea200000e00ff */
[----:B------:R-:W-:Y:S01]  /*56a0*/  HFMA2.MMA R5, -RZ, RZ, 0, 0 ;  /* 0x00000000ff057435 */ /* 0x000fe200000001ff */
[----:B------:R-:W-:Y:S01]  /*56b0*/  FFMA.FTZ R166, R121, R136, R162 ;  /* 0x0000008879a67223 */ /* 0x000fe200000100a2 */
[----:B------:R-:W-:Y:S01]  /*56c0*/  FADD.FTZ R136, R156, R167 ;  /* 0x000000a79c887221 */ /* 0x000fe20000010000 */
[----:B------:R-:W3:Y:S01]  /*56d0*/  SHFL.UP PT, R154, R165, 0x10, RZ ;  /* 0x06000000a59a7989 */ /* 0x000ee200000e00ff */
[----:B------:R-:W-:Y:S01]  /*56e0*/  FMUL.FTZ R162, R119, -R168 ;  /* 0x800000a877a27220 */ /* 0x000fe20000410000 */
[----:B------:R-:W-:Y:S01]  /*56f0*/  ISETP.GE.AND P3, PT, R39, 0x10, PT ;  /* 0x000000102700780c */ /* 0x000fe20003f66270 */
[----:B------:R-:W-:Y:S01]  /*5700*/  FMUL.FTZ R167, R119, -R166 ;  /* 0x800000a677a77220 */ /* 0x000fe20000410000 */
[----:B------:R-:W-:Y:S01]  /*5710*/  MOV R4, 0x3f800000 ;  /* 0x3f80000000047802 */ /* 0x000fe20000000f00 */
[-C--:B------:R-:W-:Y:S01]  /*5720*/  FFMA.FTZ R170, R31, R136.reuse, -R162 ;  /* 0x000000881faa7223 */ /* 0x080fe200000108a2 */
[----:B------:R-:W-:Y:S01]  /*5730*/  FMUL.FTZ R136, R119, -R136 ;  /* 0x8000008877887220 */ /* 0x000fe20000410000 */
[----:B------:R-:W-:-:S03]  /*5740*/  CS2R R6, SRZ ;  /* 0x0000000000067805 */ /* 0x000fc6000001ff00 */
[C---:B------:R-:W-:Y:S01]  /*5750*/  FFMA.FTZ R173, R31.reuse, R168, R136 ;  /* 0x000000a81fad7223 */ /* 0x040fe20000010088 */
[----:B------:R-:W-:Y:S01]  /*5760*/  FFMA.FTZ R136, R31, R164, -R167 ;  /* 0x000000a41f887223 */ /* 0x000fe200000108a7 */
[----:B0-----:R-:W-:Y:S01]  /*5770*/  FMUL.FTZ R169, R165, R160 ;  /* 0x000000a0a5a97220 */ /* 0x001fe20000410000 */
[----:B------:R0:W4:Y:S01]  /*5780*/  @!P0 LDS.128 R4, [R115+0x1770] ;  /* 0x0017700073048984 */ /* 0x0001220000000c00 */
[----:B------:R-:W-:Y:S01]  /*5790*/  FMUL.FTZ R168, R119, -R164 ;  /* 0x800000a477a87220 */ /* 0x000fe20000410000 */
[----:B------:R-:W-:Y:S01]  /*57a0*/  ISETP.NE.AND P0, PT, R159, 0x1f, PT ;  /* 0x0000001f9f00780c */ /* 0x000fe20003f05270 */
[C---:B-1----:R-:W-:Y:S01]  /*57b0*/  FMUL.FTZ R167, R165.reuse, R157 ;  /* 0x0000009da5a77220 */ /* 0x042fe20000410000 */
[CC--:B--2---:R-:W-:Y:S01]  /*57c0*/  FMUL.FTZ R171, R165.reuse, R158.reuse ;  /* 0x0000009ea5ab7220 */ /* 0x0c4fe20000410000 */
[----:B------:R-:W-:Y:S01]  /*57d0*/  FFMA.FTZ R169, R138, R158, -R169 ;  /* 0x0000009e8aa97223 */ /* 0x000fe200000108a9 */
[----:B------:R-:W-:Y:S01]  /*57e0*/  FMUL.FTZ R158, R0, R149 ;  /* 0x00000095009e7220 */ /* 0x000fe20000410000 */
[-C--:B---3--:R-:W-:Y:S01]  /*57f0*/  FMUL.FTZ R162, R165, R154.reuse ;  /* 0x0000009aa5a27220 */ /* 0x088fe20000410000 */
[C---:B------:R-:W-:Y:S01]  /*5800*/  FFMA.FTZ R164, R138.reuse, R154, R167 ;  /* 0x0000009a8aa47223 */ /* 0x040fe200000100a7 */
[----:B------:R-:W-:Y:S01]  /*5810*/  FFMA.FTZ R160, R138, R160, R171 ;  /* 0x000000a08aa07223 */ /* 0x000fe200000100ab */
[----:B------:R-:W-:Y:S01]  /*5820*/  @P3 FADD.FTZ R140, R140, R169 ;  /* 0x000000a98c8c3221 */ /* 0x000fe20000010000 */
[----:B------:R-:W-:Y:S01]  /*5830*/  @P3 FFMA.FTZ R138, R138, R157, -R162 ;  /* 0x0000009d8a8a3223 */ /* 0x000fe200000108a2 */
[----:B------:R-:W-:Y:S01]  /*5840*/  FMUL.FTZ R157, R0, R147 ;  /* 0x00000093009d7220 */ /* 0x000fe20000410000 */
[----:B------:R-:W-:Y:S01]  /*5850*/  @P3 FADD.FTZ R137, R137, R160 ;  /* 0x000000a089893221 */ /* 0x000fe20000010000 */
[----:B------:R-:W-:Y:S01]  /*5860*/  FSEL R164, R165, R164, !P3 ;  /* 0x000000a4a5a47208 */ /* 0x000fe20005800000 */
[----:B------:R-:W-:Y:S01]  /*5870*/  FFMA.FTZ R154, R31, R166, R168 ;  /* 0x000000a61f9a7223 */ /* 0x000fe200000100a8 */
[----:B------:R-:W-:Y:S01]  /*5880*/  FADD.FTZ R147, R157, R170 ;  /* 0x000000aa9d937221 */ /* 0x000fe20000010000 */
[----:B------:R-:W-:Y:S01]  /*5890*/  FADD.FTZ R149, -R158, R173 ;  /* 0x000000ad9e957221 */ /* 0x000fe20000010100 */
[----:B------:R0:W1:Y:S01]  /*58a0*/  SHFL.IDX PT, R165, R8, RZ, 0x1f ;  /* 0x00001fff08a57589 */ /* 0x00006200000e0000 */
[----:B------:R-:W-:-:S03]  /*58b0*/  ISETP.GT.U32.AND P3, PT, R159, 0x1d, PT ;  /* 0x0000001d9f00780c */ /* 0x000fc60003f64070 */
        /* <DEDUP_REMOVED lines=15> */
[C---:B------:R-:W-:Y:S01]  /*59b0*/  FFMA.FTZ R160, R136.reuse, R160, R171 ;  /* 0x000000a088a07223 */ /* 0x040fe200000100ab */
[----:B------:R-:W-:Y:S01]  /*59c0*/  FADD.FTZ R147, R147, R8 ;  /* 0x0000000893937221 */ /* 0x000fe20000010000 */
[----:B------:R-:W-:Y:S02]  /*59d0*/  FFMA.FTZ R154, R136, R166, R169 ;  /* 0x000000a6889a7223 */ /* 0x000fe400000100a9 */
[----:B------:R-:W-:Y:S01]  /*59e0*/  FADD.FTZ R149, R149, R160 ;  /* 0x000000a095957221 */ /* 0x000fe20000010000 */
[----:B------:R-:W-:-:S07]  /*59f0*/  MOV R136, R167 ;  /* 0x000000a700887202 */ /* 0x000fce0000000f00 */
.L_x_15626:
[----:B------:R-:W-:Y:S05]  /*5a00*/  BSYNC B0 ;  /* 0x0000000000007941 */ /* 0x000fea0003800000 */
.L_x_15625:
        /* <DEDUP_REMOVED lines=12> */
[C---:B------:R-:W-:Y:S01]  /*5ad0*/  FFMA.FTZ R160, R136.reuse, R160, R171 ;  /* 0x000000a088a07223 */ /* 0x040fe200000100ab */
[----:B-1----:R-:W-:Y:S01]  /*5ae0*/  FADD.FTZ R147, R147, R8 ;  /* 0x0000000893937221 */ /* 0x002fe20000010000 */
[----:B------:R-:W-:Y:S02]  /*5af0*/  FFMA.FTZ R154, R136, R166, R169 ;  /* 0x000000a6889a7223 */ /* 0x000fe400000100a9 */
[----:B------:R-:W-:Y:S01]  /*5b00*/  FADD.FTZ R149, R149, R160 ;  /* 0x000000a095957221 */ /* 0x000fe20000010000 */
[----:B------:R-:W-:-:S07]  /*5b10*/  MOV R136, R167 ;  /* 0x000000a700887202 */ /* 0x000fce0000000f00 */
.L_x_15628:
[----:B------:R-:W-:Y:S05]  /*5b20*/  BSYNC B0 ;  /* 0x0000000000007941 */ /* 0x000fea0003800000 */
.L_x_15627:
        /* <DEDUP_REMOVED lines=12> */
[C---:B------:R-:W-:Y:S01]  /*5bf0*/  FFMA.FTZ R160, R136.reuse, R160, R171 ;  /* 0x000000a088a07223 */ /* 0x040fe200000100ab */
[----:B--2---:R-:W-:Y:S01]  /*5c00*/  FADD.FTZ R147, R147, R8 ;  /* 0x0000000893937221 */ /* 0x004fe20000010000 */
[----:B------:R-:W-:Y:S02]  /*5c10*/  FFMA.FTZ R154, R136, R166, R169 ;  /* 0x000000a6889a7223 */ /* 0x000fe400000100a9 */
[----:B------:R-:W-:Y:S01]  /*5c20*/  FADD.FTZ R149, R149, R160 ;  /* 0x000000a095957221 */ /* 0x000fe20000010000 */
[----:B------:R-:W-:-:S07]  /*5c30*/  MOV R136, R167 ;  /* 0x000000a700887202 */ /* 0x000fce0000000f00 */
.L_x_15630:
[----:B------:R-:W-:Y:S05]  /*5c40*/  BSYNC B0 ;  /* 0x0000000000007941 */ /* 0x000fea0003800000 */
.L_x_15629:
        /* <DEDUP_REMOVED lines=12> */
[C---:B------:R-:W-:Y:S01]  /*5d10*/  FFMA.FTZ R160, R136.reuse, R160, R171 ;  /* 0x000000a088a07223 */ /* 0x040fe200000100ab */
[----:B--23--:R-:W-:Y:S01]  /*5d20*/  FADD.FTZ R147, R147, R8 ;  /* 0x0000000893937221 */ /* 0x00cfe20000010000 */
[----:B------:R-:W-:Y:S02]  /*5d30*/  FFMA.FTZ R154, R136, R166, R169 ;  /* 0x000000a6889a7223 */ /* 0x000fe400000100a9 */
[----:B------:R-:W-:Y:S01]  /*5d40*/  FADD.FTZ R149, R149, R160 ;  /* 0x000000a095957221 */ /* 0x000fe20000010000 */
[----:B------:R-:W-:-:S07]  /*5d50*/  MOV R136, R167 ;  /* 0x000000a700887202 */ /* 0x000fce0000000f00 */
.L_x_15632:
[----:B------:R-:W-:Y:S05]  /*5d60*/  BSYNC B0 ;  /* 0x0000000000007941 */ /* 0x000fea0003800000 */
.L_x_15631:
        /* <DEDUP_REMOVED lines=13> */
[----:B--23--:R-:W-:Y:S01]  /*5e40*/  FADD.FTZ R147, R147, R8 ;  /* 0x0000000893937221 */ /* 0x00cfe20000010000 */
[----:B------:R-:W-:Y:S02]  /*5e50*/  FFMA.FTZ R154, R136, R166, R169 ;  /* 0x000000a6889a7223 */ /* 0x000fe400000100a9 */
[----:B----4-:R-:W-:Y:S01]  /*5e60*/  FADD.FTZ R149, R149, R160 ;  /* 0x000000a095957221 */ /* 0x010fe20000010000 */
[----:B------:R-:W-:-:S07]  /*5e70*/  MOV R136, R167 ;  /* 0x000000a700887202 */ /* 0x000fce0000000f00 */
.L_x_15634:
[----:B------:R-:W-:Y:S05]  /*5e80*/  BSYNC B0 ;  /* 0x0000000000007941 */ /* 0x000fea0003800000 */
.L_x_15633:
[----:B------:R-:W-:Y:S01]  /*5e90*/  SHFL.DOWN PT, R171, R154, 0x1, 0x1f ;  /* 0x08201f009aab7f89 */ /* 0x000fe200000e0000 */
[----:B------:R-:W-:Y:S01]  /*5ea0*/  ISETP.NE.AND P3, PT, R38, 0x1f, PT ;  /* 0x0000001f2600780c */ /* 0x000fe20003f65270 */
[C---:B------:R-:W-:Y:S01]  /*5eb0*/  FMUL.FTZ R167, R164.reuse, R9 ;  /* 0x00000009a4a77220 */ /* 0x040fe20000410000 */
[-C--:B------:R-:W-:Y:S01]  /*5ec0*/  FMUL.FTZ R164, R164, R165.reuse ;  /* 0x000000a5a4a47220 */ /* 0x080fe20000410000 */
[----:B-1----:R-:W1:Y:S01]  /*5ed0*/  SHFL.IDX PT, R162, R7, RZ, 0x1f ;  /* 0x00001fff07a27589 */ /* 0x002e6200000e0000 */
[C---:B------:R-:W-:Y:S01]  /*5ee0*/  ISETP.GT.AND P0, PT, R39.reuse, 0x1e, PT ;  /* 0x0000001e2700780c */ /* 0x040fe20003f04270 */
[C---:B------:R-:W-:Y:S01]  /*5ef0*/  FFMA.FTZ R167, R138.reuse, R165, -R167 ;  /* 0x000000a58aa77223 */ /* 0x040fe200000108a7 */
[----:B------:R-:W-:Y:S01]  /*5f00*/  FFMA.FTZ R164, R138, R9, R164 ;  /* 0x000000098aa47223 */ /* 0x000fe200000100a4 */
[----:B0-----:R-:W0:Y:S01]  /*5f10*/  SHFL.IDX PT, R160, R6, RZ, 0x1f ;  /* 0x00001fff06a07589 */ /* 0x001e2200000e0000 */
[----:B------:R-:W-:Y:S01]  /*5f20*/  ISETP.GT.AND P4, PT, R39, 0x1d, PT ;  /* 0x0000001d2700780c */ /* 0x000fe20003f84270 */
[----:B------:R-:W-:Y:S01]  /*5f30*/  @P2 FADD.FTZ R165, R140, R167 ;  /* 0x000000a78ca52221 */ /* 0x000fe20000010000 */
[----:B------:R-:W-:Y:S01]  /*5f40*/  @P2 FADD.FTZ R9, R137, R164 ;  /* 0x000000a489092221 */ /* 0x000fe20000010000 */
[----:B------:R-:W5:Y:S01]  /*5f50*/  SHFL.DOWN PT, R8, R136, 0x1, 0x1f ;  /* 0x08201f0088087f89 */ /* 0x000f6200000e0000 */
[----:B------:R-:W-:Y:S01]  /*5f60*/  BSSY B0, `(.L_x_15635) ;  /* 0x000015e000007945 */ /* 0x000fe20003800000 */
[----:B------:R-:W-:-:S02]  /*5f70*/  FMUL.FTZ R137, R11, R165 ;  /* 0x000000a50b897220 */ /* 0x000fc40000410000 */
[----:B------:R-:W4:Y:S02]  /*5f80*/  SHFL.DOWN PT, R166, R147, 0x1, 0x1f ;  /* 0x08201f0093a67f89 */ /* 0x000f2400000e0000 */
[----:B------:R-:W-:Y:S02]  /*5f90*/  FFMA.FTZ R137, R10, R9, R137 ;  /* 0x000000090a897223 */ /* 0x000fe40000010089 */
[----:B------:R-:W4:Y:S04]  /*5fa0*/  SHFL.DOWN PT, R168, R149, 0x1, 0x1f ;  /* 0x08201f0095a87f89 */ /* 0x000f2800000e0000 */
[----:B--23--:R-:W-:Y:S01]  /*5fb0*/  SHFL.IDX PT, R154, R154, RZ, 0x1f ;  /* 0x00001fff9a9a7589 */ /* 0x00cfe200000e0000 */
[----:B-1----:R-:W-:-:S03]  /*5fc0*/  @P3 FMUL.FTZ R169, R171, R162 ;  /* 0x000000a2aba93220 */ /* 0x002fc60000410000 */
[----:B------:R-:W-:Y:S01]  /*5fd0*/  SHFL.IDX PT, R136, R136, RZ, 0x1f ;  /* 0x00001fff88887589 */ /* 0x000fe200000e0000 */
[----:B0-----:R-:W-:-:S03]  /*5fe0*/  @P3 FMUL.FTZ R171, R171, R160 ;  /* 0x000000a0abab3220 */ /* 0x001fc60000410000 */
[----:B------:R-:W-:Y:S01]  /*5ff0*/  SHFL.IDX PT, R147, R147, RZ, 0x1f ;  /* 0x00001fff93937589 */ /* 0x000fe200000e0000 */
[C---:B-----5:R-:W-:Y:S01]  /*6000*/  @P3 FFMA.FTZ R169, R8.reuse, R160, -R169 ;  /* 0x000000a008a93223 */ /* 0x060fe200000108a9 */
[----:B------:R-:W-:Y:S01]  /*6010*/  @P3 FFMA.FTZ R171, R8, R162, R171 ;  /* 0x000000a208ab3223 */ /* 0x000fe200000100ab */
[----:B------:R-:W-:Y:S01]  /*6020*/  FMUL.FTZ R8, R11, R9 ;  /* 0x000000090b087220 */ /* 0x000fe20000410000 */
[----:B----4-:R-:W-:Y:S01]  /*6030*/  SHFL.IDX PT, R149, R149, RZ, 0x1f ;  /* 0x00001fff95957589 */ /* 0x010fe200000e0000 */
[----:B------:R-:W-:Y:S02]  /*6040*/  @P3 FADD.FTZ R160, R166, R169 ;  /* 0x000000a9a6a03221 */ /* 0x000fe40000010000 */
[----:B------:R-:W-:Y:S01]  /*6050*/  FFMA.FTZ R165, R10, R165, -R8 ;  /* 0x000000a50aa57223 */ /* 0x000fe20000010808 */
[----:B------:R-:W-:Y:S01]  /*6060*/  @P3 FADD.FTZ R162, R168, R171 ;  /* 0x000000aba8a23221 */ /* 0x000fe20000010000 */
[-C--:B------:R-:W-:Y:S02]  /*6070*/  FMUL.FTZ R11, R160, -R3.reuse ;  /* 0x80000003a00b7220 */ /* 0x080fe40000410000 */
[----:B------:R-:W-:Y:S01]  /*6080*/  FADD.FTZ R164, R128, R165 ;  /* 0x000000a580a47221 */ /* 0x000fe20000010000 */
[C---:B------:R-:W-:Y:S01]  /*6090*/  FMUL.FTZ R3, R162.reuse, -R3 ;  /* 0x80000003a2037220 */ /* 0x040fe20000410000 */
[----:B------:R-:W-:-:S03]  /*60a0*/  FFMA.FTZ R11, R162, R2, R11 ;  /* 0x00000002a20b7223 */ /* 0x000fc6000001000b */
[----:B------:R-:W-:Y:S01]  /*60b0*/  FFMA.FTZ R3, R160, R2, -R3 ;  /* 0x00000002a0037223 */ /* 0x000fe20000010803 */
[----:B------:R-:W-:Y:S01]  /*60c0*/  FADD.FTZ R144, -R144, R11 ;  /* 0x0000000b90907221 */ /* 0x000fe20000010100 */
[----:B------:R-:W-:Y:S02]  /*60d0*/  FADD.FTZ R2, RZ, R137 ;  /* 0x00000089ff027221 */ /* 0x000fe40000010000 */
[----:B------:R-:W-:Y:S01]  /*60e0*/  FADD.FTZ R142, R142, R3 ;  /* 0x000000038e8e7221 */ /* 0x000fe20000010000 */
[----:B------:R-:W-:Y:S01]  /*60f0*/  FMUL.FTZ R10, R135, -R144 ;  /* 0x80000090870a7220 */ /* 0x000fe20000410000 */
        /* <DEDUP_REMOVED lines=37> */
[C---:B------:R-:W-:Y:S01]  /*6350*/  FMUL.FTZ R8, R129.reuse, R140 ;  /* 0x0000008c81087220 */ /* 0x040fe20000410000 */
[-C--:B------:R-:W-:Y:S01]  /*6360*/  FMUL.FTZ R129, R129, -R146.reuse ;  /* 0x8000009281817220 */ /* 0x080fe20000410000 */
[C---:B------:R-:W-:Y:S01]  /*6370*/  FFMA.FTZ R3, R127.reuse, R146, R3 ;  /* 0x000000927f037223 */ /* 0x040fe20000010003 */
[C---:B------:R-:W-:Y:S01]  /*6380*/  FFMA.FTZ R10, R127.reuse, R140, R10 ;  /* 0x0000008c7f0a7223 */ /* 0x040fe2000001000a */
[C---:B------:R-:W-:Y:S01]  /*6390*/  FFMA.FTZ R8, R127.reuse, R170, -R8 ;  /* 0x000000aa7f087223 */ /* 0x040fe20000010808 */
        /* <DEDUP_REMOVED lines=27> */
[----:B------:R-:W-:Y:S01]  /*6550*/  FFMA.FTZ R11, R0, R164, RZ ;  /* 0x000000a4000b7223 */ /* 0x000fe200000100ff */
[----:B------:R-:W-:Y:S01]  /*6560*/  FADD.FTZ R156, R156, R123 ;  /* 0x0000007b9c9c7221 */ /* 0x000fe20000010000 */
[----:B------:R-:W-:Y:S01]  /*6570*/  FMUL.FTZ R10, R119, -R130 ;  /* 0x80000082770a7220 */ /* 0x000fe20000410000 */
[----:B------:R-:W-:Y:S02]  /*6580*/  HADD2.F32 R77, -RZ, R60.H0_H0 ;  /* 0x2000003cff4d7230 */ /* 0x000fe40000004100 */
[----:B------:R-:W-:Y:S01]  /*6590*/  FFMA.FTZ R176, R87, R80, R132 ;  /* 0x0000005057b07223 */ /* 0x000fe20000010084 */
[-C--:B------:R-:W-:Y:S01]  /*65a0*/  FMUL.FTZ R119, R119, -R156.reuse ;  /* 0x8000009c77777220 */ /* 0x080fe20000410000 */
[----:B------:R-:W-:Y:S01]  /*65b0*/  FFMA.FTZ R10, R31, R156, -R10 ;  /* 0x0000009c1f0a7223 */ /* 0x000fe2000001080a */
[----:B------:R-:W-:Y:S01]  /*65c0*/  FFMA.FTZ R132, R3, -R68, R164 ;  /* 0x8000004403847223 */ /* 0x000fe200000100a4 */
[----:B------:R-:W-:Y:S01]  /*65d0*/  FFMA.FTZ R134, R77, -R70, R166 ;  /* 0x800000464d867223 */ /* 0x000fe200000100a6 */
[----:B------:R-:W-:Y:S01]  /*65e0*/  FFMA.FTZ R119, R31, R130, R119 ;  /* 0x000000821f777223 */ /* 0x000fe20000010077 */
[----:B------:R-:W-:Y:S01]  /*65f0*/  FADD.FTZ R157, R157, R10 ;  /* 0x0000000a9d9d7221 */ /* 0x000fe20000010000 */
[----:B------:R-:W-:Y:S01]  /*6600*/  FFMA.FTZ R10, R108, R166, R11 ;  /* 0x000000a66c0a7223 */ /* 0x000fe2000001000b */
[----:B------:R-:W-:Y:S01]  /*6610*/  FMUL.FTZ R83, R130, R70 ;  /* 0x0000004682537220 */ /* 0x000fe20000410000 */
[----:B------:R-:W-:Y:S01]  /*6620*/  FADD.FTZ R123, -R158, R119 ;  /* 0x000000779e7b7221 */ /* 0x000fe20000010100 */
[----:B------:R-:W-:Y:S01]  /*6630*/  FMUL.FTZ R31, R157, R68 ;  /* 0x000000449d1f7220 */ /* 0x000fe20000410000 */
[----:B------:R-:W-:Y:S01]  /*6640*/  FMUL.FTZ R119, R156, R70 ;  /* 0x000000469c777220 */ /* 0x000fe20000410000 */
[----:B------:R-:W-:Y:S01]  /*6650*/  FADD.FTZ R150, RZ, R9 ;  /* 0x00000009ff967221 */ /* 0x000fe20000010000 */
[----:B------:R-:W-:Y:S01]  /*6660*/  FMUL.FTZ R11, R123, R68 ;  /* 0x000000447b0b7220 */ /* 0x000fe20000410000 */
[----:B------:R-:W-:Y:S01]  /*6670*/  FMUL.FTZ R81, R2, R31 ;  /* 0x0000001f02517220 */ /* 0x000fe20000410000 */
[----:B------:R-:W-:Y:S01]  /*6680*/  FMUL.FTZ R85, R128, R119 ;  /* 0x0000007780557220 */ /* 0x000fe20000410000 */
[----:B------:R-:W-:-:S02]  /*6690*/  HADD2.F32 R79, -RZ, R61.H0_H0 ;  /* 0x2000003dff4f7230 */ /* 0x000fc40000004100 */
[----:B------:R-:W-:Y:S01]  /*66a0*/  FMUL.FTZ R129, R126, R72 ;  /* 0x000000487e817220 */ /* 0x000fe20000410000 */
[----:B------:R-:W-:Y:S01]  /*66b0*/  FFMA.FTZ R81, R132, R11, -R81 ;  /* 0x0000000b84517223 */ /* 0x000fe20000010851 */
[----:B------:R-:W-:Y:S01]  /*66c0*/  FFMA.FTZ R158, R134, R83, -R85 ;  /* 0x00000053869e7223 */ /* 0x000fe20000010855 */
[----:B------:R-:W-:Y:S01]  /*66d0*/  FMUL.FTZ R8, R135, R150 ;  /* 0x0000009687087220 */ /* 0x000fe20000410000 */
[-C--:B------:R-:W-:Y:S01]  /*66e0*/  FMUL.FTZ R85, R152, R72.reuse ;  /* 0x0000004898557220 */ /* 0x080fe20000410000 */
[----:B------:R-:W-:Y:S01]  /*66f0*/  FFMA.FTZ R121, R79, -R72, R168 ;  /* 0x800000484f797223 */ /* 0x000fe200000100a8 */
[----:B------:R-:W-:Y:S01]  /*6700*/  FMUL.FTZ R164, R138, R129 ;  /* 0x000000818aa47220 */ /* 0x000fe20000410000 */
[----:B------:R-:W-:Y:S01]  /*6710*/  FADD.FTZ R81, RZ, R81 ;  /* 0x00000051ff517221 */ /* 0x000fe20000010000 */
[----:B------:R-:W-:Y:S01]  /*6720*/  FMUL.FTZ R11, R2, R11 ;  /* 0x0000000b020b7220 */ /* 0x000fe20000410000 */
[----:B------:R-:W-:Y:S01]  /*6730*/  FFMA.FTZ R8, R133, R176, -R8 ;  /* 0x000000b085087223 */ /* 0x000fe20000010808 */
[-C--:B------:R-:W-:Y:S01]  /*6740*/  FMUL.FTZ R162, R138, R85.reuse ;  /* 0x000000558aa27220 */ /* 0x080fe20000410000 */
[----:B------:R-:W-:Y:S01]  /*6750*/  FFMA.FTZ R87, R109, R168, R10 ;  /* 0x000000a86d577223 */ /* 0x000fe2000001000a */
[----:B------:R-:W-:Y:S01]  /*6760*/  FFMA.FTZ R85, R121, R85, -R164 ;  /* 0x0000005579557223 */ /* 0x000fe200000108a4 */
[----:B------:R-:W-:Y:S01]  /*6770*/  FADD.FTZ R158, R81, R158 ;  /* 0x0000009e519e7221 */ /* 0x000fe20000010000 */
[----:B------:R-:W-:Y:S01]  /*6780*/  FMUL.FTZ R83, R128, R83 ;  /* 0x0000005380537220 */ /* 0x000fe20000410000 */
[----:B------:R-:W-:Y:S01]  /*6790*/  FFMA.FTZ R11, R132, R31, R11 ;  /* 0x0000001f840b7223 */ /* 0x000fe2000001000b */
[----:B------:R-:W-:Y:S01]  /*67a0*/  FFMA.FTZ R178, R89, R82, R8 ;  /* 0x0000005259b27223 */ /* 0x000fe20000010008 */
[----:B------:R-:W-:-:S02]  /*67b0*/  HADD2.F32 R81, -RZ, R62.H0_H0 ;  /* 0x2000003eff517230 */ /* 0x000fc40000004100 */
[----:B------:R-:W-:Y:S01]  /*67c0*/  FADD.FTZ R89, R158, R85 ;  /* 0x000000559e597221 */ /* 0x000fe20000010000 */
[----:B------:R-:W-:Y:S01]  /*67d0*/  FFMA.FTZ R8, R110, R170, R87 ;  /* 0x000000aa6e087223 */ /* 0x000fe20000010057 */
[----:B------:R-:W-:Y:S01]  /*67e0*/  FMUL.FTZ R135, R135, R176 ;  /* 0x000000b087877220 */ /* 0x000fe20000410000 */
[----:B------:R-:W-:Y:S01]  /*67f0*/  FMUL.FTZ R158, R151, R74 ;  /* 0x0000004a979e7220 */ /* 0x000fe20000410000 */
[----:B------:R-:W-:Y:S01]  /*6800*/  FFMA.FTZ R10, R134, R119, R83 ;  /* 0x00000077860a7223 */ /* 0x000fe20000010053 */
[----:B------:R-:W-:Y:S01]  /*6810*/  FADD.FTZ R11, RZ, R11 ;  /* 0x0000000bff0b7221 */ /* 0x000fe20000010000 */
[----:B------:R-:W-:Y:S01]  /*6820*/  FFMA.FTZ R87, R111, R172, R8 ;  /* 0x000000ac6f577223 */ /* 0x000fe20000010008 */
[----:B------:R-:W-:Y:S01]  /*6830*/  FFMA.FTZ R9, R133, R150, R135 ;  /* 0x0000009685097223 */ /* 0x000fe20000010087 */
[----:B------:R-:W-:Y:S02]  /*6840*/  HADD2.F32 R83, -RZ, R63.H0_H0 ;  /* 0x2000003fff537230 */ /* 0x000fe40000004100 */
[-C--:B------:R-:W-:Y:S01]  /*6850*/  FFMA.FTZ R131, R81, -R74.reuse, R170 ;  /* 0x8000004a51837223 */ /* 0x080fe200000100aa */
[----:B------:R-:W-:Y:S01]  /*6860*/  FMUL.FTZ R8, R127, R74 ;  /* 0x0000004a7f087220 */ /* 0x000fe20000410000 */
[----:B------:R-:W-:Y:S01]  /*6870*/  FMUL.FTZ R164, R140, R158 ;  /* 0x0000009e8ca47220 */ /* 0x000fe20000410000 */
[----:B------:R-:W-:Y:S01]  /*6880*/  FADD.FTZ R10, R11, R10 ;  /* 0x0000000a0b0a7221 */ /* 0x000fe20000010000 */
[----:B------:R-:W-:Y:S01]  /*6890*/  FMUL.FTZ R135, R148, R76 ;  /* 0x0000004c94877220 */ /* 0x000fe20000410000 */
[----:B------:R-:W-:Y:S01]  /*68a0*/  FFMA.FTZ R11, R121, R129, R162 ;  /* 0x00000081790b7223 */ /* 0x000fe200000100a2 */
[----:B------:R-:W-:Y:S01]  /*68b0*/  FFMA.FTZ R164, R131, R8, -R164 ;  /* 0x0000000883a47223 */ /* 0x000fe200000108a4 */
[----:B------:R-:W-:Y:S01]  /*68c0*/  FFMA.FTZ R133, R83, -R76, R172 ;  /* 0x8000004c53857223 */ /* 0x000fe200000100ac */
[----:B------:R-:W-:Y:S01]  /*68d0*/  FMUL.FTZ R8, R140, R8 ;  /* 0x000000088c087220 */ /* 0x000fe20000410000 */
[----:B------:R-:W-:Y:S01]  /*68e0*/  FMUL.FTZ R153, R146, R76 ;  /* 0x0000004c92997220 */ /* 0x000fe20000410000 */
[----:B------:R-:W-:Y:S01]  /*68f0*/  FMUL.FTZ R166, R160, R135 ;  /* 0x00000087a0a67220 */ /* 0x000fe20000410000 */
[----:B------:R-:W-:Y:S01]  /*6900*/  FADD.FTZ R10, R10, R11 ;  /* 0x0000000b0a0a7221 */ /* 0x000fe20000010000 */
[----:B------:R-:W-:Y:S01]  /*6910*/  FFMA.FTZ R11, R0, -R2, RZ ;  /* 0x80000002000b7223 */ /* 0x000fe200000100ff */
[----:B------:R-:W-:Y:S01]  /*6920*/  FFMA.FTZ R170, R112, R174, R87 ;  /* 0x000000ae70aa7223 */ /* 0x000fe20000010057 */
[----:B------:R-:W-:Y:S01]  /*6930*/  FFMA.FTZ R87, R131, R158, R8 ;  /* 0x0000009e83577223 */ /* 0x000fe20000010008 */
[-C--:B------:R-:W-:Y:S01]  /*6940*/  FFMA.FTZ R168, R133, R153.reuse, -R166 ;  /* 0x0000009985a87223 */ /* 0x080fe200000108a6 */
[----:B------:R-:W-:Y:S01]  /*6950*/  FMUL.FTZ R166, R160, R153 ;  /* 0x00000099a0a67220 */ /* 0x000fe20000410000 */
[----:B------:R-:W-:Y:S01]  /*6960*/  FFMA.FTZ R8, R108, -R128, R11 ;  /* 0x800000806c087223 */ /* 0x000fe2000001000b */
[----:B------:R-:W-:Y:S01]  /*6970*/  FADD.FTZ R10, R10, R87 ;  /* 0x000000570a0a7221 */ /* 0x000fe20000010000 */
[----:B------:R-:W-:-:S02]  /*6980*/  HADD2.F32 R85, -RZ, R64.H0_H0 ;  /* 0x20000040ff557230 */ /* 0x000fc40000004100 */
[----:B------:R-:W-:Y:S01]  /*6990*/  FFMA.FTZ R87, R133, R135, R166 ;  /* 0x0000008785577223 */ /* 0x000fe200000100a6 */
[----:B------:R-:W-:Y:S01]  /*69a0*/  FFMA.FTZ R11, R109, -R138, R8 ;  /* 0x8000008a6d0b7223 */ /* 0x000fe20000010008 */
[-C--:B------:R-:W-:Y:S01]  /*69b0*/  FMUL.FTZ R162, R143, R78.reuse ;  /* 0x0000004e8fa27220 */ /* 0x080fe20000410000 */
[-C--:B------:R-:W-:Y:S01]  /*69c0*/  FMUL.FTZ R172, R145, R78.reuse ;  /* 0x0000004e91ac7220 */ /* 0x080fe20000410000 */
[----:B------:R-:W-:Y:S01]  /*69d0*/  FADD.FTZ R10, R10, R87 ;  /* 0x000000570a0a7221 */ /* 0x000fe20000010000 */
[----:B------:R-:W-:Y:S01]  /*69e0*/  FFMA.FTZ R137, R85, -R78, R174 ;  /* 0x8000004e55897223 */ /* 0x000fe200000100ae */
[----:B------:R-:W-:Y:S01]  /*69f0*/  FFMA.FTZ R8, R110, -R140, R11 ;  /* 0x8000008c6e087223 */ /* 0x000fe2000001000b */
[----:B------:R-:W-:Y:S02]  /*6a00*/  HADD2.F32 R87, -RZ, R65.H0_H0 ;  /* 0x20000041ff577230 */ /* 0x000fe40000004100 */
[----:B------:R-:W-:Y:S01]  /*6a10*/  FMUL.FTZ R174, R125, R162 ;  /* 0x000000a27dae7220 */ /* 0x000fe20000410000 */
[----:B------:R-:W-:Y:S01]  /*6a20*/  FMUL.FTZ R169, R141, R80 ;  /* 0x000000508da97220 */ /* 0x000fe20000410000 */
[----:B------:R-:W-:Y:S01]  /*6a30*/  FADD.FTZ R89, R89, R164 ;  /* 0x000000a459597221 */ /* 0x000fe20000010000 */
[----:B------:R-:W-:Y:S01]  /*6a40*/  FFMA.FTZ R11, R111, -R160, R8 ;  /* 0x800000a06f0b7223 */ /* 0x000fe20000010008 */
[----:B------:R-:W-:Y:S01]  /*6a50*/  FFMA.FTZ R155, R137, R172, -R174 ;  /* 0x000000ac899b7223 */ /* 0x000fe200000108ae */
[-C--:B------:R-:W-:Y:S01]  /*6a60*/  FFMA.FTZ R167, R87, -R80.reuse, R176 ;  /* 0x8000005057a77223 */ /* 0x080fe200000100b0 */
[----:B------:R-:W-:Y:S01]  /*6a70*/  FMUL.FTZ R8, R139, R80 ;  /* 0x000000508b087220 */ /* 0x000fe20000410000 */
[----:B------:R-:W-:Y:S01]  /*6a80*/  FMUL.FTZ R164, R150, R169 ;  /* 0x000000a996a47220 */ /* 0x000fe20000410000 */
[----:B------:R-:W-:Y:S01]  /*6a90*/  FMUL.FTZ R172, R125, R172 ;  /* 0x000000ac7dac7220 */ /* 0x000fe20000410000 */
[----:B------:R-:W-:Y:S01]  /*6aa0*/  FADD.FTZ R168, R89, R168 ;  /* 0x000000a859a87221 */ /* 0x000fe20000010000 */
[----:B------:R-:W-:-:S02]  /*6ab0*/  HADD2.F32 R89, -RZ, R66.H0_H0 ;  /* 0x20000042ff597230 */ /* 0x000fc40000004100 */
[----:B------:R-:W-:Y:S01]  /*6ac0*/  FFMA.FTZ R164, R167, R8, -R164 ;  /* 0x00000008a7a47223 */ /* 0x000fe200000108a4 */
[----:B------:R-:W-:Y:S01]  /*6ad0*/  FFMA.FTZ R153, R137, R162, R172 ;  /* 0x000000a289997223 */ /* 0x000fe200000100ac */
[----:B------:R-:W-:Y:S01]  /*6ae0*/  FMUL.FTZ R8, R150, R8 ;  /* 0x0000000896087220 */ /* 0x000fe20000410000 */
[----:B------:R-:W-:Y:S01]  /*6af0*/  FADD.FTZ R165, RZ, R9 ;  /* 0x00000009ffa57221 */ /* 0x000fe20000010000 */
[-C--:B------:R-:W-:Y:S01]  /*6b00*/  FMUL.FTZ R172, R142, R82.reuse ;  /* 0x000000528eac7220 */ /* 0x080fe20000410000 */
[----:B------:R-:W-:Y:S01]  /*6b10*/  FMUL.FTZ R166, R144, R82 ;  /* 0x0000005290a67220 */ /* 0x000fe20000410000 */
[----:B------:R-:W-:Y:S01]  /*6b20*/  FADD.FTZ R10, R10, R153 ;  /* 0x000000990a0a7221 */ /* 0x000fe20000010000 */
[----:B------:R-:W-:Y:S01]  /*6b30*/  FFMA.FTZ R9, R167, R169, R8 ;  /* 0x000000a9a7097223 */ /* 0x000fe20000010008 */
[----:B------:R-:W-:Y:S01]  /*6b40*/  FFMA.FTZ R153, R113, R176, R170 ;  /* 0x000000b071997223 */ /* 0x000fe200000100aa */
[----:B------:R-:W-:Y:S01]  /*6b50*/  FFMA.FTZ R8, R112, -R125, R11 ;  /* 0x8000007d70087223 */ /* 0x000fe2000001000b */
[----:B------:R-:W-:Y:S01]  /*6b60*/  FMUL.FTZ R171, R165, R172 ;  /* 0x000000aca5ab7220 */ /* 0x000fe20000410000 */
[----:B------:R-:W-:Y:S01]  /*6b70*/  FFMA.FTZ R170, R89, -R82, R178 ;  /* 0x8000005259aa7223 */ /* 0x000fe200000100b2 */
[----:B------:R-:W-:Y:S01]  /*6b80*/  FADD.FTZ R155, R168, R155 ;  /* 0x0000009ba89b7221 */ /* 0x000fe20000010000 */
[-C--:B------:R-:W-:Y:S01]  /*6b90*/  FMUL.FTZ R11, R165, R166.reuse ;  /* 0x000000a6a50b7220 */ /* 0x080fe20000410000 */
[----:B------:R-:W-:Y:S01]  /*6ba0*/  FADD.FTZ R10, R10, R9 ;  /* 0x000000090a0a7221 */ /* 0x000fe20000010000 */
[C---:B------:R-:W-:Y:S01]  /*6bb0*/  FFMA.FTZ R168, R170.reuse, R166, -R171 ;  /* 0x000000a6aaa87223 */ /* 0x040fe200000108ab */
[----:B------:R-:W-:Y:S01]  /*6bc0*/  FFMA.FTZ R9, R113, -R150, R8 ;  /* 0x8000009671097223 */ /* 0x000fe20000010008 */
[----:B------:R-:W-:Y:S01]  /*6bd0*/  FADD.FTZ R155, R155, R164 ;  /* 0x000000a49b9b7221 */ /* 0x000fe20000010000 */
[----:B------:R-:W-:Y:S01]  /*6be0*/  FFMA.FTZ R11, R170, R172, R11 ;  /* 0x000000acaa0b7223 */ /* 0x000fe2000001000b */
[C---:B------:R-:W-:Y:S01]  /*6bf0*/  FFMA.FTZ R153, R114.reuse, R178, R153 ;  /* 0x000000b272997223 */ /* 0x040fe20000010099 */
[----:B------:R-:W-:Y:S01]  /*6c00*/  FFMA.FTZ R164, R114, -R165, R9 ;  /* 0x800000a572a47223 */ /* 0x000fe20000010009 */
        /* <DEDUP_REMOVED lines=17> */
[----:B0-----:R-:W-:Y:S01]  /*6d20*/  @!P0 FADD.FTZ R10, R10, R173 ;  /* 0x000000ad0a0a8221 */ /* 0x001fe20000010000 */
[----:B-1----:R-:W-:-:S04]  /*6d30*/  @!P0 FADD.FTZ R11, R11, R168 ;  /* 0x000000a80b0b8221 */ /* 0x002fc80000010000 */
[----:B------:R-:W0:Y:S01]  /*6d40*/  SHFL.DOWN PT, R153, R10, 0x2, 0x1f ;  /* 0x08401f000a997f89 */ /* 0x000e2200000e0000 */
[----:B--2---:R-:W-:-:S03]  /*6d50*/  @!P0 FADD.FTZ R9, R9, R166 ;  /* 0x000000a609098221 */ /* 0x004fc60000010000 */
[----:B------:R-:W1:Y:S01]  /*6d60*/  SHFL.DOWN PT, R166, R11, 0x2, 0x1f ;  /* 0x08401f000ba67f89 */ /* 0x000e6200000e0000 */
[----:B---3--:R-:W-:Y:S01]  /*6d70*/  @!P0 FADD.FTZ R8, R171, R8 ;  /* 0x00000008ab088221 */ /* 0x008fe20000010000 */
[----:B------:R-:W-:Y:S02]  /*6d80*/  ISETP.NE.AND P0, PT, R39, RZ, PT ;  /* 0x000000ff2700720c */ /* 0x000fe40003f05270 */
[----:B------:R-:W2:Y:S01]  /*6d90*/  SHFL.DOWN PT, R164, R9, 0x2, 0x1f ;  /* 0x08401f0009a47f89 */ /* 0x000ea200000e0000 */
[----:B------:R-:W-:-:S03]  /*6da0*/  FMUL.FTZ R171, R25, R142 ;  /* 0x0000008e19ab7220 */ /* 0x000fc60000410000 */
[----:B------:R-:W3:Y:S07]  /*6db0*/  SHFL.DOWN PT, R155, R8, 0x2, 0x1f ;  /* 0x08401f00089b7f89 */ /* 0x000eee00000e0000 */
[----:B------:R-:W4:Y:S01]  /*6dc0*/  @!P0 S2R R177, SR_CgaCtaId ;  /* 0x0000000000b18919 */ /* 0x000f220000008800 */
[----:B0-----:R-:W-:Y:S01]  /*6dd0*/  @!P4 FADD.FTZ R10, R10, R153 ;  /* 0x000000990a0ac221 */ /* 0x001fe20000010000 */
[----:B------:R-:W-:Y:S01]  /*6de0*/  FMUL.FTZ R153, R154, R7 ;  /* 0x000000079a997220 */ /* 0x000fe20000410000 */
[----:B-1----:R-:W-:-:S03]  /*6df0*/  @!P4 FADD.FTZ R11, R11, R166 ;  /* 0x000000a60b0bc221 */ /* 0x002fc60000010000 */
[----:B------:R-:W0:Y:S01]  /*6e00*/  SHFL.DOWN PT, R175, R10, 0x4, 0x1f ;  /* 0x08801f000aaf7f89 */ /* 0x000e2200000e0000 */
[----:B--2---:R-:W-:-:S03]  /*6e10*/  @!P4 FADD.FTZ R9, R9, R164 ;  /* 0x000000a40909c221 */ /* 0x004fc60000010000 */
[----:B------:R-:W1:Y:S01]  /*6e20*/  SHFL.DOWN PT, R174, R11, 0x4, 0x1f ;  /* 0x08801f000bae7f89 */ /* 0x000e6200000e0000 */
[-C--:B------:R-:W-:Y:S01]  /*6e30*/  FFMA.FTZ R164, R136, R6.reuse, -R153 ;  /* 0x0000000688a47223 */ /* 0x080fe20000010899 */
[----:B------:R-:W-:Y:S01]  /*6e40*/  FMUL.FTZ R153, R154, R5 ;  /* 0x000000059a997220 */ /* 0x000fe20000410000 */
[----:B---3--:R-:W-:Y:S01]  /*6e50*/  @!P4 FADD.FTZ R8, R8, R155 ;  /* 0x0000009b0808c221 */ /* 0x008fe20000010000 */
[----:B------:R-:W2:Y:S01]  /*6e60*/  SHFL.DOWN PT, R168, R9, 0x4, 0x1f ;  /* 0x08801f0009a87f89 */ /* 0x000ea200000e0000 */
[----:B------:R-:W-:Y:S01]  /*6e70*/  ISETP.GT.AND P4, PT, R39, 0x1b, PT ;  /* 0x0000001b2700780c */ /* 0x000fe20003f84270 */
[C---:B------:R-:W-:Y:S01]  /*6e80*/  FMUL.FTZ R155, R154.reuse, R6 ;  /* 0x000000069a9b7220 */ /* 0x040fe20000410000 */
[-C--:B------:R-:W-:Y:S01]  /*6e90*/  FMUL.FTZ R154, R154, R4.reuse ;  /* 0x000000049a9a7220 */ /* 0x080fe20000410000 */
[----:B------:R-:W3:Y:S01]  /*6ea0*/  SHFL.DOWN PT, R173, R8, 0x4, 0x1f ;  /* 0x08801f0008ad7f89 */ /* 0x000ee200000e0000 */
[----:B------:R-:W-:Y:S01]  /*6eb0*/  FFMA.FTZ R4, R136, R4, -R153 ;  /* 0x0000000488047223 */ /* 0x000fe20000010899 */
[-C--:B------:R-:W-:Y:S01]  /*6ec0*/  FFMA.FTZ R6, R24, R144.reuse, -R171 ;  /* 0x0000009018067223 */ /* 0x080fe200000108ab */
[----:B------:R-:W-:Y:S01]  /*6ed0*/  FMUL.FTZ R153, R25, R144 ;  /* 0x0000009019997220 */ /* 0x000fe20000410000 */
[C---:B------:R-:W-:Y:S01]  /*6ee0*/  FFMA.FTZ R166, R136.reuse, R7, R155 ;  /* 0x0000000788a67223 */ /* 0x040fe2000001009b */
[----:B------:R-:W-:Y:S01]  /*6ef0*/  FFMA.FTZ R5, R136, R5, R154 ;  /* 0x0000000588057223 */ /* 0x000fe2000001009a */
[----:B------:R-:W-:Y:S01]  /*6f00*/  FMUL.FTZ R165, R165, R6 ;  /* 0x00000006a5a57220 */ /* 0x000fe20000410000 */
[----:B------:R-:W-:Y:S01]  /*6f10*/  FFMA.FTZ R153, R24, R142, R153 ;  /* 0x0000008e18997223 */ /* 0x000fe20000010099 */
[----:B------:R-:W-:Y:S01]  /*6f20*/  FADD.FTZ R6, R147, R164 ;  /* 0x000000a493067221 */ /* 0x000fe20000010000 */
[----:B------:R-:W-:Y:S01]  /*6f30*/  FADD.FTZ R7, R149, R166 ;  /* 0x000000a695077221 */ /* 0x000fe20000010000 */
[----:B------:R-:W-:Y:S01]  /*6f40*/  @!P0 MOV R136, 0x400 ;  /* 0x0000040000888802 */ /* 0x000fe20000000f00 */
[----:B------:R-:W-:Y:S01]  /*6f50*/  FFMA.FTZ R170, R170, R153, R165 ;  /* 0x00000099aaaa7223 */ /* 0x000fe200000100a5 */
[----:B0-----:R-:W-:Y:S01]  /*6f60*/  @!P4 FADD.FTZ R10, R10, R175 ;  /* 0x000000af0a0ac221 */ /* 0x001fe20000010000 */
[----:B------:R-:W-:Y:S01]  /*6f70*/  FMUL.FTZ R147, R25, R141 ;  /* 0x0000008d19937220 */ /* 0x000fe20000410000 */
[----:B----4-:R-:W-:Y:S01]  /*6f80*/  @!P0 LEA R51, R177, R136, 0x18 ;  /* 0x00000088b1338211 */ /* 0x010fe200078ec0ff */
[----:B------:R0:W-:Y:S01]  /*6f90*/  @!P1 STS.128 [R115+0x1770], R4 ;  /* 0x0017700473009388 */ /* 0x0001e20000000c00 */
[----:B-1----:R-:W-:Y:S01]  /*6fa0*/  @!P4 FADD.FTZ R11, R11, R174 ;  /* 0x000000ae0b0bc221 */ /* 0x002fe20000010000 */
[----:B------:R-:W-:Y:S01]  /*6fb0*/  FFMA.FTZ R170, R89, R142, R170 ;  /* 0x0000008e59aa7223 */ /* 0x000fe200000100aa */
[-C--:B------:R-:W-:Y:S01]  /*6fc0*/  FFMA.FTZ R147, R24, R139.reuse, -R147 ;  /* 0x0000008b18937223 */ /* 0x080fe20000010893 */
[----:B------:R-:W1:Y:S01]  /*6fd0*/  SHFL.DOWN PT, R149, R10, 0x8, 0x1f ;  /* 0x09001f000a957f89 */ /* 0x000e6200000e0000 */
[----:B--2---:R-:W-:Y:S01]  /*6fe0*/  @!P4 FADD.FTZ R9, R9, R168 ;  /* 0x000000a80909c221 */ /* 0x004fe20000010000 */
[----:B------:R-:W-:Y:S01]  /*6ff0*/  FMUL.FTZ R139, R25, R139 ;  /* 0x0000008b198b7220 */ /* 0x000fe20000410000 */
[----:B------:R-:W-:Y:S01]  /*7000*/  FMUL.FTZ R150, R150, R147 ;  /* 0x0000009396967220 */ /* 0x000fe20000410000 */
[----:B------:R-:W2:Y:S01]  /*7010*/  SHFL.DOWN PT, R142, R11, 0x8, 0x1f ;  /* 0x09001f000b8e7f89 */ /* 0x000ea200000e0000 */
[----:B---3--:R-:W-:Y:S01]  /*7020*/  @!P4 FADD.FTZ R8, R8, R173 ;  /* 0x000000ad0808c221 */ /* 0x008fe20000010000 */
[----:B------:R-:W-:Y:S01]  /*7030*/  ISETP.GT.AND P4, PT, R39, 0x17, PT ;  /* 0x000000172700780c */ /* 0x000fe20003f84270 */
[----:B------:R-:W-:Y:S01]  /*7040*/  FADD.FTZ R71, R170, R71 ;  /* 0x00000047aa477221 */ /* 0x000fe20000010000 */
[----:B------:R-:W3:Y:S04]  /*7050*/  SHFL.DOWN PT, R136, R9, 0x8, 0x1f ;  /* 0x09001f0009887f89 */ /* 0x000ee800000e0000 */
[----:B------:R-:W4:Y:S01]  /*7060*/  SHFL.DOWN PT, R7, R8, 0x8, 0x1f ;  /* 0x09001f0008077f89 */ /* 0x000f2200000e0000 */
[C---:B0-----:R-:W-:Y:S01]  /*7070*/  FMUL.FTZ R4, R25.reuse, R143 ;  /* 0x0000008f19047220 */ /* 0x041fe20000410000 */
[----:B------:R-:W-:Y:S01]  /*7080*/  FFMA.FTZ R6, R24, R141, R139 ;  /* 0x0000008d18067223 */ /* 0x000fe2000001008b */
[----:B------:R-:W-:-:S02]  /*7090*/  FMUL.FTZ R5, R25, R148 ;  /* 0x0000009419057220 */ /* 0x000fc40000410000 */
[CC--:B------:R-:W-:Y:S01]  /*70a0*/  FFMA.FTZ R4, R24.reuse, R145.reuse, -R4 ;  /* 0x0000009118047223 */ /* 0x0c0fe20000010804 */
[----:B------:R-:W-:Y:S01]  /*70b0*/  FMUL.FTZ R145, R25, R145 ;  /* 0x0000009119917220 */ /* 0x000fe20000410000 */
[----:B------:R-:W-:Y:S01]  /*70c0*/  FFMA.FTZ R150, R167, R6, R150 ;  /* 0x00000006a7967223 */ /* 0x000fe20000010096 */
[C---:B------:R-:W-:Y:S01]  /*70d0*/  FFMA.FTZ R5, R24.reuse, R146, -R5 ;  /* 0x0000009218057223 */ /* 0x040fe20000010805 */
[----:B------:R-:W-:Y:S01]  /*70e0*/  FMUL.FTZ R6, R125, R4 ;  /* 0x000000047d067220 */ /* 0x000fe20000410000 */
[----:B------:R-:W-:Y:S01]  /*70f0*/  FFMA.FTZ R4, R24, R143, R145 ;  /* 0x0000008f18047223 */ /* 0x000fe20000010091 */
[----:B------:R-:W-:Y:S01]  /*7100*/  FFMA.FTZ R141, R87, R141, R150 ;  /* 0x0000008d578d7223 */ /* 0x000fe20000010096 */
[----:B------:R-:W-:Y:S01]  /*7110*/  FMUL.FTZ R160, R160, R5 ;  /* 0x00000005a0a07220 */ /* 0x000fe20000410000 */
[----:B------:R-:W-:Y:S01]  /*7120*/  FMUL.FTZ R5, R25, R146 ;  /* 0x0000009219057220 */ /* 0x000fe20000410000 */
[----:B------:R-:W-:Y:S01]  /*7130*/  FFMA.FTZ R4, R137, R4, R6 ;  /* 0x0000000489047223 */ /* 0x000fe20000010006 */
[----:B-1----:R-:W-:Y:S01]  /*7140*/  @!P4 FADD.FTZ R10, R10, R149 ;  /* 0x000000950a0ac221 */ /* 0x002fe20000010000 */
[----:B--2---:R-:W-:Y:S01]  /*7150*/  @!P4 FADD.FTZ R11, R11, R142 ;  /* 0x0000008e0b0bc221 */ /* 0x004fe20000010000 */
[----:B------:R-:W-:Y:S01]  /*7160*/  FADD.FTZ R84, R141, R84 ;  /* 0x000000548d547221 */ /* 0x000fe20000010000 */
[----:B------:R-:W-:Y:S01]  /*7170*/  FFMA.FTZ R6, R85, R143, R4 ;  /* 0x0000008f55067223 */ /* 0x000fe20000010004 */
[----:B------:R-:W-:Y:S01]  /*7180*/  FFMA.FTZ R4, R24, R148, R5 ;  /* 0x0000009418047223 */ /* 0x000fe20000010005 */
[----:B---3--:R-:W-:Y:S01]  /*7190*/  @!P4 FADD.FTZ R9, R9, R136 ;  /* 0x000000880909c221 */ /* 0x008fe20000010000 */
[----:B------:R-:W-:Y:S01]  /*71a0*/  FMUL.FTZ R5, R25, R151 ;  /* 0x0000009719057220 */ /* 0x000fe20000410000 */
[----:B------:R-:W0:Y:S01]  /*71b0*/  SHFL.DOWN PT, R137, R10, 0x10, 0x1f ;  /* 0x0a001f000a897f89 */ /* 0x000e2200000e0000 */
[----:B------:R-:W-:Y:S01]  /*71c0*/  FFMA.FTZ R4, R133, R4, R160 ;  /* 0x0000000485047223 */ /* 0x000fe200000100a0 */
[----:B----4-:R-:W-:Y:S01]  /*71d0*/  @!P4 FADD.FTZ R8, R8, R7 ;  /* 0x000000070808c221 */ /* 0x010fe20000010000 */
[-C--:B------:R-:W-:Y:S01]  /*71e0*/  FFMA.FTZ R5, R24, R127.reuse, -R5 ;  /* 0x0000007f18057223 */ /* 0x080fe20000010805 */
[----:B------:R-:W1:Y:S01]  /*71f0*/  SHFL.DOWN PT, R144, R11, 0x10, 0x1f ;  /* 0x0a001f000b907f89 */ /* 0x000e6200000e0000 */
[----:B------:R-:W-:Y:S01]  /*7200*/  FMUL.FTZ R127, R25, R127 ;  /* 0x0000007f197f7220 */ /* 0x000fe20000410000 */
[----:B------:R-:W-:Y:S01]  /*7210*/  FFMA.FTZ R125, R83, R148, R4 ;  /* 0x00000094537d7223 */ /* 0x000fe20000010004 */
[----:B------:R-:W-:Y:S01]  /*7220*/  FMUL.FTZ R140, R140, R5 ;  /* 0x000000058c8c7220 */ /* 0x000fe20000410000 */
[----:B------:R-:W2:Y:S01]  /*7230*/  SHFL.DOWN PT, R142, R9, 0x10, 0x1f ;  /* 0x0a001f00098e7f89 */ /* 0x000ea200000e0000 */
[C---:B------:R-:W-:Y:S01]  /*7240*/  FMUL.FTZ R5, R25.reuse, R156 ;  /* 0x0000009c19057220 */ /* 0x040fe20000410000 */
[C---:B------:R-:W-:Y:S01]  /*7250*/  FFMA.FTZ R4, R24.reuse, R151, R127 ;  /* 0x0000009718047223 */ /* 0x040fe2000001007f */
[----:B------:R-:W-:Y:S01]  /*7260*/  FMUL.FTZ R7, R25, R126 ;  /* 0x0000007e19077220 */ /* 0x000fe20000410000 */
[----:B------:R-:W3:Y:S01]  /*7270*/  SHFL.DOWN PT, R135, R8, 0x10, 0x1f ;  /* 0x0a001f0008877f89 */ /* 0x000ee200000e0000 */
[C---:B------:R-:W-:Y:S01]  /*7280*/  FFMA.FTZ R5, R24.reuse, R130, -R5 ;  /* 0x0000008218057223 */ /* 0x040fe20000010805 */
        /* <DEDUP_REMOVED lines=18> */
[----:B-1----:R-:W-:Y:S01]  /*73b0*/  @!P4 FADD.FTZ R11, R11, R144 ;  /* 0x000000900b0bc221 */ /* 0x002fe20000010000 */
[----:B--2---:R-:W-:Y:S01]  /*73c0*/  @!P4 FADD.FTZ R9, R9, R142 ;  /* 0x0000008e0909c221 */ /* 0x004fe20000010000 */
        /* <DEDUP_REMOVED lines=8> */
[----:B------:R-:W-:Y:S01]  /*7450*/  FFMA.FTZ R132, R3, R157, R132 ;  /* 0x0000009d03847223 */ /* 0x000fe20000010084 */
[----:B------:R-:W-:Y:S01]  /*7460*/  FADD.FTZ R90, R7, R90 ;  /* 0x0000005a075a7221 */ /* 0x000fe20000010000 */
[----:B------:R-:W-:-:S02]  /*7470*/  FADD.FTZ R92, R5, R92 ;  /* 0x0000005c055c7221 */ /* 0x000fc40000010000 */
        /* <DEDUP_REMOVED lines=12> */
.L_x_15636:
[----:B------:R-:W-:Y:S05]  /*7540*/  BSYNC B0 ;  /* 0x0000000000007941 */ /* 0x000fea0003800000 */
.L_x_15635:
        /* <DEDUP_REMOVED lines=14> */
.L_x_15622:
[----:B------:R-:W-:Y:S01]  /*7630*/  BAR.SYNC.DEFER_BLOCKING 0x0 ;  /* 0x0000000000007b1d */ /* 0x000fe20000010000 */
[C---:B------:R-:W-:Y:S02]  /*7640*/  LOP3.LUT R65, R47.reuse, 0x20, RZ, 0xfc, !PT ;  /* 0x000000202f417812 */ /* 0x040fe400078efcff */
[C---:B------:R-:W-:Y:S02]  /*7650*/  LOP3.LUT R77, R47.reuse, 0x40, RZ, 0xfc, !PT ;  /* 0x000000402f4d7812 */ /* 0x040fe400078efcff */
[----:B------:R-:W-:Y:S01]  /*7660*/  PRMT R3, RZ, 0x7610, R3 ;  /* 0x00007610ff037816 */ /* 0x000fe20000000003 */
[----:B------:R-:W-:Y:S01]  /*7670*/  ULDC UR4, c[0x0][0x218] ;  /* 0x0000860000047ab9 */ /* 0x000fe20000000800 */
        /* <DEDUP_REMOVED lines=9> */
[----:B0-----:R-:W-:Y:S02]  /*7710*/  PRMT R9, RZ, 0x7610, R9 ;  /* 0x00007610ff097816 */ /* 0x001fe40000000009 */
[----:B------:R-:W-:Y:S02]  /*7720*/  PRMT R4, RZ, 0x7610, R4 ;  /* 0x00007610ff047816 */ /* 0x000fe40000000004 */
        /* <DEDUP_REMOVED lines=9> */
[----:B------:R-:W-:-:S03]  /*77c0*/  ISETP.GE.AND P5, PT, R83, R24, PT ;  /* 0x000000185300720c */ /* 0x000fc60003fa6270 */
[----:B------:R-:W2:Y:S01]  /*77d0*/  @!P6 LDG.E.U16 R3, desc[UR14][R12.64] ;  /* 0x0000000e0c03e981 */ /* 0x000ea2000c1e1500 */
[----:B------:R-:W-:-:S03]  /*77e0*/  ISETP.GE.AND P6, PT, R85, R24, PT ;  /* 0x000000185500720c */ /* 0x000fc60003fc6270 */
[----:B------:R-:W3:Y:S01]  /*77f0*/  @!P0 LDG.E.U16 R5, desc[UR14][R12.64+0x40] ;  /* 0x0000400e0c058981 */ /* 0x000ee2000c1e1500 */
[----:B------:R-:W-:-:S03]  /*7800*/  ISETP.GE.AND P0, PT, R87, R24, PT ;  /* 0x000000185700720c */ /* 0x000fc60003f06270 */
        /* <DEDUP_REMOVED lines=27> */
[----:B------:R-:W5:Y:S01]  /*79c0*/  LDS.U16 R4, [R59+0xa] ;  /* 0x00000a003b047984 */ /* 0x000f620000000400 */
        /* <DEDUP_REMOVED lines=10> */
[----:B------:R-:W-:Y:S02]  /*7a70*/  FADD.FTZ R4, R4, R35 ;  /* 0x0000002304047221 */ /* 0x000fe40000010000 */
[----:B------:R-:W-:-:S03]  /*7a80*/  @!P0 FMUL.FTZ R5, R6, -1.4426950216293334961 ;  /* 0xbfb8aa3b06058820 */ /* 0x000fc60000410000 */
[----:B------:R-:W0:Y:S01]  /*7a90*/  @!P2 MUFU.EX2 R8, R8 ;  /* 0x000000080008a308 */ /* 0x000e220000000800 */
[----:B------:R-:W2:Y:S01]  /*7aa0*/  LDS.U16 R6, [R59+0xe] ;  /* 0x00000e003b067984 */ /* 0x000ea20000000400 */
[----:B------:R-:W-:-:S06]  /*7ab0*/  FSETP.GTU.FTZ.AND P4, PT, R4, 20, PT ;  /* 0x41a000000400780b */ /* 0x000fcc0003f9c000 */
[----:B------:R-:W3:Y:S01]  /*7ac0*/  @!P0 MUFU.EX2 R5, R5 ;  /* 0x0000000500058308 */ /* 0x000ee20000000800 */
[----:B0-----:R-:W-:Y:S01]  /*7ad0*/  @!P2 FADD.FTZ R9, R8, 1 ;  /* 0x3f8000000809a421 */ /* 0x001fe20000010000 */
[----:B------:R-:W-:-:S06]  /*7ae0*/  PRMT R8, R94, 0x7632, R8 ;  /* 0x000076325e087816 */ /* 0x000fcc0000000008 */
[----:B------:R-:W0:Y:S01]  /*7af0*/  @!P2 MUFU.RCP R9, R9 ;  /* 0x000000090009a308 */ /* 0x000e220000001000 */
[----:B---3--:R-:W-:Y:S02]  /*7b00*/  @!P0 FADD.FTZ R7, R5, 1 ;  /* 0x3f80000005078421 */ /* 0x008fe40000010000 */
[----:B------:R-:W3:Y:S01]  /*7b10*/  LDS.U16 R5, [R59+0xc] ;  /* 0x00000c003b057984 */ /* 0x000ee20000000400 */
[----:B------:R-:W-:Y:S06]  /*7b20*/  BAR.SYNC.DEFER_BLOCKING 0x0 ;  /* 0x0000000000007b1d */ /* 0x000fec0000010000 */
[----:B------:R4:W5:Y:S01]  /*7b30*/  @!P0 MUFU.RCP R10, R7 ;  /* 0x00000007000a8308 */ /* 0x0009620000001000 */
[----:B0-----:R-:W-:Y:S01]  /*7b40*/  @!P2 FMUL.FTZ R92, R92, R9 ;  /* 0x000000095c5ca220 */ /* 0x001fe20000410000 */
[----:B------:R-:W-:Y:S01]  /*7b50*/  PRMT R9, R96, 0x7632, R9 ;  /* 0x0000763260097816 */ /* 0x000fe20000000009 */
[----:B--2---:R-:W-:Y:S01]  /*7b60*/  HADD2.F32 R6, -RZ, R6.H0_H0 ;  /* 0x20000006ff067230 */ /* 0x004fe20000004100 */
[----:B----4-:R-:W-:-:S04]  /*7b70*/  PRMT R7, R88, 0x7632, R7 ;  /* 0x0000763258077816 */ /* 0x010fc80000000007 */
[--C-:B------:R-:W-:Y:S01]  /*7b80*/  FADD.FTZ R12, R6, R35.reuse ;  /* 0x00000023060c7221 */ /* 0x100fe20000010000 */
[----:B------:R-:W-:Y:S01]  /*7b90*/  @!P4 FMUL.FTZ R6, R4, -1.4426950216293334961 ;  /* 0xbfb8aa3b0406c820 */ /* 0x000fe20000410000 */
[----:B-----5:R-:W-:Y:S01]  /*7ba0*/  @!P0 FMUL.FTZ R93, R93, R10 ;  /* 0x0000000a5d5d8220 */ /* 0x020fe20000410000 */
[----:B------:R-:W-:Y:S01]  /*7bb0*/  PRMT R10, R98, 0x7632, R10 ;  /* 0x00007632620a7816 */ /* 0x000fe2000000000a */
[----:B------:R-:W-:Y:S03]  /*7bc0*/  STS.U16 [R59], R88 ;  /* 0x000000583b007388 */ /* 0x000fe60000000400 */
[----:B------:R-:W0:Y:S01]  /*7bd0*/  @!P4 MUFU.EX2 R6, R6 ;  /* 0x000000060006c308 */ /* 0x000e220000000800 */
[----:B------:R-:W-:Y:S01]  /*7be0*/  FSETP.GTU.FTZ.AND P0, PT, R12, 20, PT ;  /* 0x41a000000c00780b */ /* 0x000fe20003f1c000 */
[----:B------:R2:W-:Y:S04]  /*7bf0*/  STS.U16 [R59+0x2], R7 ;  /* 0x000002073b007388 */ /* 0x0005e80000000400 */
[----:B------:R-:W-:Y:S04]  /*7c00*/  STS.U16 [R59+0x4], R94 ;  /* 0x0000045e3b007388 */ /* 0x000fe80000000400 */
[----:B------:R4:W-:Y:S01]  /*7c10*/  STS.U16 [R59+0x6], R8 ;  /* 0x000006083b007388 */ /* 0x0009e20000000400 */
[----:B--2---:R-:W-:Y:S01]  /*7c20*/  FADD.FTZ R7, R0, R35 ;  /* 0x0000002300077221 */ /* 0x004fe20000010000 */
[----:B------:R-:W-:-:S02]  /*7c30*/  HADD2.F32 R0, -RZ, R3.H0_H0 ;  /* 0x20000003ff007230 */ /* 0x000fc40000004100 */
[----:B------:R-:W-:Y:S01]  /*7c40*/  STS.U16 [R59+0x8], R96 ;  /* 0x000008603b007388 */ /* 0x000fe20000000400 */
[----:B0-----:R-:W-:Y:S01]  /*7c50*/  @!P4 FADD.FTZ R6, R6, 1 ;  /* 0x3f8000000606c421 */ /* 0x001fe20000010000 */
[----:B------:R-:W-:Y:S02]  /*7c60*/  FSETP.GTU.FTZ.AND P6, PT, R7, 20, PT ;  /* 0x41a000000700780b */ /* 0x000fe40003fdc000 */
[----:B------:R-:W-:Y:S01]  /*7c70*/  STS.U16 [R59+0xa], R9 ;  /* 0x00000a093b007388 */ /* 0x000fe20000000400 */
[--C-:B------:R-:W-:Y:S01]  /*7c80*/  FADD.FTZ R3, R0, R35.reuse ;  /* 0x0000002300037221 */ /* 0x100fe20000010000 */
[----:B----4-:R-:W-:Y:S01]  /*7c90*/  FADD.FTZ R8, R2, R35 ;  /* 0x0000002302087221 */ /* 0x010fe20000010000 */
[----:B---3--:R-:W-:Y:S01]  /*7ca0*/  HADD2.F32 R2, -RZ, R5.H0_H0 ;  /* 0x20000005ff027230 */ /* 0x008fe20000004100 */
[----:B------:R-:W-:Y:S01]  /*7cb0*/  STS.U16 [R59+0xc], R98 ;  /* 0x00000c623b007388 */ /* 0x000fe20000000400 */
[----:B------:R-:W-:Y:S01]  /*7cc0*/  @!P4 MUFU.RCP R20, R6 ;  /* 0x000000060014c308 */ /* 0x000fe20000001000 */
[----:B------:R-:W-:-:S02]  /*7cd0*/  FSETP.GTU.FTZ.AND P5, PT, R3, 20, PT ;  /* 0x41a000000300780b */ /* 0x000fc40003fbc000 */
[----:B------:R-:W-:Y:S01]  /*7ce0*/  STS.U16 [R59+0xe], R10 ;  /* 0x00000e0a3b007388 */ /* 0x000fe20000000400 */
[----:B------:R-:W-:-:S03]  /*7cf0*/  NOP ;  /* 0x0000000000007918 */ /* 0x000fc60000000000 */
[----:B------:R-:W-:Y:S01]  /*7d00*/  LDS.U16 R9, [R50] ;  /* 0x0000000032097984 */ /* 0x000fe20000000400 */
[----:B------:R-:W-:Y:S01]  /*7d10*/  @!P6 FMUL.FTZ R0, R7, -1.4426950216293334961 ;  /* 0xbfb8aa3b0700e820 */ /* 0x000fe20000410000 */
[----:B------:R-:W-:Y:S01]  /*7d20*/  FSETP.GTU.FTZ.AND P2, PT, R8, 20, PT ;  /* 0x41a000000800780b */ /* 0x000fe20003f5c000 */
[----:B------:R-:W-:Y:S01]  /*7d30*/  FADD.FTZ R5, R2, R35 ;  /* 0x0000002302057221 */ /* 0x000fe20000010000 */
[----:B------:R-:W-:Y:S03]  /*7d40*/  LDS.U16 R11, [R52+0x40] ;  /* 0x00004000340b7984 */ /* 0x000fe60000000400 */
[----:B------:R-:W-:Y:S01]  /*7d50*/  @!P5 FMUL.FTZ R3, R3, -1.4426950216293334961 ;  /* 0xbfb8aa3b0303d820 */ /* 0x000fe20000410000 */
[----:B------:R-:W0:Y:S01]  /*7d60*/  @!P6 MUFU.EX2 R0, R0 ;  /* 0x000000000000e308 */ /* 0x000e220000000800 */
[----:B------:R-:W-:Y:S01]  /*7d70*/  LDS.U16 R13, [R53+0x80] ;  /* 0x00008000350d7984 */ /* 0x000fe20000000400 */
[----:B------:R-:W-:-:S03]  /*7d80*/  FSETP.GTU.FTZ.AND P3, PT, R5, 20, PT ;  /* 0x41a000000500780b */ /* 0x000fc60003f7c000 */
[----:B------:R-:W-:Y:S02]  /*7d90*/  LDS.U16 R21, [R54+0xc0] ;  /* 0x0000c00036157984 */ /* 0x000fe40000000400 */
[----:B------:R-:W-:Y:S02]  /*7da0*/  @!P2 FMUL.FTZ R2, R8, -1.4426950216293334961 ;  /* 0xbfb8aa3b0802a820 */ /* 0x000fe40000410000 */
[----:B------:R-:W-:Y:S01]  /*7db0*/  LDS.U16 R25, [R55+0x100] ;  /* 0x0001000037197984 */ /* 0x000fe20000000400 */
[----:B------:R-:W2:Y:S01]  /*7dc0*/  @!P5 MUFU.EX2 R3, R3 ;  /* 0x000000030003d308 */ /* 0x000ea20000000800 */
[----:B------:R-:W-:Y:S02]  /*7dd0*/  @!P0 FMUL.FTZ R8, R12, -1.4426950216293334961 ;  /* 0xbfb8aa3b0c088820 */ /* 0x000fe40000410000 */
[----:B------:R-:W-:Y:S02]  /*7de0*/  LDS.U16 R27, [R56+0x140] ;  /* 0x00014000381b7984 */ /* 0x000fe40000000400 */
[----:B------:R-:W-:-:S02]  /*7df0*/  @!P3 FMUL.FTZ R7, R5, -1.4426950216293334961 ;  /* 0xbfb8aa3b0507b820 */ /* 0x000fc40000410000 */
[----:B------:R-:W-:Y:S01]  /*7e00*/  LDS.U16 R29, [R57+0x180] ;  /* 0x00018000391d7984 */ /* 0x000fe20000000400 */
[----:B0-----:R-:W-:Y:S01]  /*7e10*/  @!P6 FADD.FTZ R0, R0, 1 ;  /* 0x3f8000000000e421 */ /* 0x001fe20000010000 */
[----:B------:R-:W0:Y:S02]  /*7e20*/  @!P2 MUFU.EX2 R2, R2 ;  /* 0x000000020002a308 */ /* 0x000e240000000800 */
[----:B------:R-:W-:Y:S04]  /*7e30*/  LDS.U16 R31, [R58+0x1c0] ;  /* 0x0001c0003a1f7984 */ /* 0x000fe80000000400 */
[----:B------:R-:W-:Y:S02]  /*7e40*/  @!P1 STS [UR4+0x210], R24 ;  /* 0x00021018ff009988 */ /* 0x000fe40008000804 */
[----:B------:R-:W3:Y:S01]  /*7e50*/  @!P6 MUFU.RCP R51, R0 ;  /* 0x000000000033e308 */ /* 0x000ee20000001000 */
[----:B--2---:R-:W-:Y:S01]  /*7e60*/  @!P5 FADD.FTZ R5, R3, 1 ;  /* 0x3f8000000305d421 */ /* 0x004fe20000010000 */
[----:B------:R-:W-:Y:S06]  /*7e70*/  BAR.SYNC.DEFER_BLOCKING 0x0 ;  /* 0x0000000000007b1d */ /* 0x000fec0000010000 */
[----:B------:R-:W2:Y:S01]  /*7e80*/  @!P3 MUFU.EX2 R7, R7 ;  /* 0x000000070007b308 */ /* 0x000ea20000000800 */
[----:B0-----:R-:W-:Y:S01]  /*7e90*/  @!P2 FADD.FTZ R4, R2, 1 ;  /* 0x3f8000000204a421 */ /* 0x001fe20000010000 */
[----:B-1----:R-:W-:-:S04]  /*7ea0*/  IMAD R2, R62, UR17, RZ ;  /* 0x000000113e027c24 */ /* 0x002fc8000f8e02ff */
[----:B------:R-:W-:Y:S02]  /*7eb0*/  IMAD R63, R63, UR16, R2 ;  /* 0x000000103f3f7c24 */ /* 0x000fe4000f8e0202 */
[----:B------:R-:W0:Y:S01]  /*7ec0*/  @!P0 MUFU.EX2 R8, R8 ;  /* 0x0000000800088308 */ /* 0x000e220000000800 */
[----:B---3--:R-:W-:Y:S01]  /*7ed0*/  @!P6 FMUL.FTZ R90, R90, R51 ;  /* 0x000000335a5ae220 */ /* 0x008fe20000410000 */
[----:B------:R-:W-:-:S05]  /*7ee0*/  IMAD.WIDE.U32 R2, R62, UR16, RZ ;  /* 0x000000103e027c25 */ /* 0x000fca000f8e00ff */
[----:B------:R-:W-:Y:S01]  /*7ef0*/  IADD3 R51, R3, R63, RZ ;  /* 0x0000003f03337210 */ /* 0x000fe20007ffe0ff */
[----:B------:R1:W3:Y:S01]  /*7f00*/  @!P2 MUFU.RCP R12, R4 ;  /* 0x00000004000ca308 */ /* 0x0002e20000001000 */
[----:B--2---:R-:W-:Y:S01]  /*7f10*/  @!P3 FADD.FTZ R0, R7, 1 ;  /* 0x3f8000000700b421 */ /* 0x004fe20000010000 */
[----:B------:R-:W2:Y:S06]  /*7f20*/  LDS R10, [UR4+0x210] ;  /* 0x00021004ff0a7984 */ /* 0x000eac0008000800 */
[----:B------:R1:W4:Y:S01]  /*7f30*/  @!P5 MUFU.RCP R61, R5 ;  /* 0x00000005003dd308 */ /* 0x0003220000001000 */
[----:B--2---:R-:W-:-:S13]  /*7f40*/  ISETP.GE.AND P6, PT, R47, R10, PT ;  /* 0x0000000a2f00720c */ /* 0x004fda0003fc6270 */
[----:B01-34-:R-:W-:Y:S05]  /*7f50*/  @P6 BRA `(.L_x_15639) ;  /* 0x0000000000346947 */ /* 0x01bfea0003800000 */
        /* <DEDUP_REMOVED lines=13> */
.L_x_15639:
[----:B------:R-:W-:Y:S05]  /*8030*/  BSYNC B0 ;  /* 0x0000000000007941 */ /* 0x000fea0003800000 */
.L_x_15638:
[----:B------:R-:W-:Y:S01]  /*8040*/  ULDC.64 UR6, c[0x0][0x390] ;  /* 0x0000e40000067ab9 */ /* 0x000fe20000000a00 */
[----:B------:R-:W-:Y:S01]  /*8050*/  MOV R3, R51 ;  /* 0x0000003300037202 */ /* 0x000fe20000000f00 */
[----:B0-----:R-:W-:Y:S02]  /*8060*/  IMAD R7, R33, UR6, RZ ;  /* 0x0000000621077c24 */ /* 0x001fe4000f8e02ff */
[----:B------:R-:W-:Y:S01]  /*8070*/  @!P0 FADD.FTZ R8, R8, 1 ;  /* 0x3f80000008088421 */ /* 0x000fe20000010000 */
[----:B------:R-:W-:Y:S01]  /*8080*/  @!P2 FMUL.FTZ R75, R75, R12 ;  /* 0x0000000c4b4ba220 */ /* 0x000fe20000410000 */
[----:B------:R0:W1:Y:S01]  /*8090*/  @!P3 MUFU.RCP R5, R0 ;  /* 0x000000000005b308 */ /* 0x0000620000001000 */
[----:B------:R-:W-:-:S04]  /*80a0*/  IMAD.WIDE.U32 R2, R32, UR6, R2 ;  /* 0x0000000620027c25 */ /* 0x000fc8000f8e0002 */
[----:B------:R-:W-:Y:S01]  /*80b0*/  @!P5 FMUL.FTZ R86, R86, R61 ;  /* 0x0000003d5656d220 */ /* 0x000fe20000410000 */
[----:B------:R-:W-:Y:S01]  /*80c0*/  @!P4 FMUL.FTZ R73, R73, R20 ;  /* 0x000000144949c220 */ /* 0x000fe20000410000 */
[----:B------:R-:W-:Y:S01]  /*80d0*/  ISETP.GE.AND P4, PT, R83, R10, PT ;  /* 0x0000000a5300720c */ /* 0x000fe20003f86270 */
[----:B------:R-:W-:Y:S01]  /*80e0*/  IMAD R6, R32, UR7, R7 ;  /* 0x0000000720067c24 */ /* 0x000fe2000f8e0207 */
[----:B------:R-:W-:Y:S01]  /*80f0*/  ULDC.64 UR6, c[0x0][0x3e0] ;  /* 0x0000f80000067ab9 */ /* 0x000fe20000000a00 */
[----:B------:R-:W-:Y:S01]  /*8100*/  IADD3 R4, P6, R67, R2, RZ ;  /* 0x0000000243047210 */ /* 0x000fe20007fde0ff */
[----:B------:R-:W2:Y:S01]  /*8110*/  @!P0 MUFU.RCP R8, R8 ;  /* 0x0000000800088308 */ /* 0x000ea20000001000 */
[----:B------:R-:W-:Y:S01]  /*8120*/  LEA R7, P2, R47, UR6, 0x1 ;  /* 0x000000062f077c11 */ /* 0x000fe2000f8408ff */
[----:B------:R-:W-:Y:S01]  /*8130*/  FADD.FTZ R37, R93, R37 ;  /* 0x000000255d257221 */ /* 0x000fe20000010000 */
[----:B------:R-:W-:Y:S01]  /*8140*/  IADD3.X R3, R69, R6, R3, P6, !PT ;  /* 0x0000000645037210 */ /* 0x000fe200037fe403 */
[----:B------:R-:W-:Y:S01]  /*8150*/  BSSY B0, `(.L_x_15640) ;  /* 0x000004e000007945 */ /* 0x000fe20003800000 */
[----:B0-----:R-:W-:Y:S01]  /*8160*/  LEA.HI.X R0, R47, UR7, R48, 0x1, P2 ;  /* 0x000000072f007c11 */ /* 0x001fe200090f0c30 */
[----:B------:R-:W-:Y:S01]  /*8170*/  FADD.FTZ R37, R37, R92 ;  /* 0x0000005c25257221 */ /* 0x000fe20000010000 */
[----:B------:R-:W-:-:S02]  /*8180*/  ISETP.GE.AND P2, PT, R77, R10, PT ;  /* 0x0000000a4d00720c */ /* 0x000fc40003f46270 */
[----:B------:R-:W-:Y:S01]  /*8190*/  LEA R2, P5, R4, R7, 0x1 ;  /* 0x0000000704027211 */ /* 0x000fe200078a08ff */
[----:B-1----:R-:W-:Y:S01]  /*81a0*/  @!P3 FMUL.FTZ R84, R84, R5 ;  /* 0x000000055454b220 */ /* 0x002fe20000410000 */
[----:B------:R-:W-:Y:S02]  /*81b0*/  ISETP.GE.AND P3, PT, R79, R10, PT ;  /* 0x0000000a4f00720c */ /* 0x000fe40003f66270 */
[----:B------:R-:W-:Y:S02]  /*81c0*/  LEA.HI.X R3, R4, R0, R3, 0x1, P5 ;  /* 0x0000000004037211 */ /* 0x000fe400028f0c03 */
[----:B------:R-:W-:Y:S01]  /*81d0*/  ISETP.GE.AND P5, PT, R81, R10, PT ;  /* 0x0000000a5100720c */ /* 0x000fe20003fa6270 */
[----:B--2---:R-:W-:Y:S01]  /*81e0*/  @!P0 FMUL.FTZ R71, R71, R8 ;  /* 0x0000000847478220 */ /* 0x004fe20000410000 */
[-C--:B------:R-:W-:Y:S01]  /*81f0*/  ISETP.GE.AND P6, PT, R85, R10.reuse, PT ;  /* 0x0000000a5500720c */ /* 0x080fe20003fc6270 */
[----:B------:R-:W-:Y:S01]  /*8200*/  @!P4 STG.E.U16 desc[UR14][R2.64+-0xc0], R27 ;  /* 0xffff401b0200c986 */ /* 0x000fe2000c10150e */
[----:B------:R-:W-:-:S02]  /*8210*/  ISETP.GE.AND P0, PT, R65, R10, PT ;  /* 0x0000000a4100720c */ /* 0x000fc40003f06270 */
[----:B------:R-:W-:Y:S01]  /*8220*/  F2FP.F16.F32.PACK_AB R0, R92, R93 ;  /* 0x0000005d5c00723e */ /* 0x000fe200000000ff */
[----:B------:R-:W-:Y:S01]  /*8230*/  @!P2 STG.E.U16 desc[UR14][R2.64+-0x180], R13 ;  /* 0xfffe800d0200a986 */ /* 0x000fe2000c10150e */
[----:B------:R-:W-:Y:S02]  /*8240*/  ISETP.GE.AND P2, PT, R87, R10, PT ;  /* 0x0000000a5700720c */ /* 0x000fe40003f46270 */
[C---:B------:R-:W-:Y:S01]  /*8250*/  PRMT R5, R0.reuse, 0x7610, R5 ;  /* 0x0000761000057816 */ /* 0x040fe20000000005 */
[----:B------:R-:W-:Y:S01]  /*8260*/  @!P3 STG.E.U16 desc[UR14][R2.64+-0x140], R21 ;  /* 0xfffec0150200b986 */ /* 0x000fe2000c10150e */
[----:B------:R-:W-:Y:S02]  /*8270*/  PRMT R6, R0, 0x7632, R6 ;  /* 0x0000763200067816 */ /* 0x000fe40000000006 */
[----:B------:R-:W-:Y:S01]  /*8280*/  F2FP.F16.F32.PACK_AB R4, R75, R90 ;  /* 0x0000005a4b04723e */ /* 0x000fe200000000ff */
        /* <DEDUP_REMOVED lines=11> */
[----:B------:R-:W-:Y:S01]  /*8340*/  BAR.SYNC.DEFER_BLOCKING 0x0 ;  /* 0x0000000000007b1d */ /* 0x000fe20000010000 */
[----:B0-----:R-:W-:Y:S02]  /*8350*/  F2FP.F16.F32.PACK_AB R3, R71, R84 ;  /* 0x000000544703723e */ /* 0x001fe400000000ff */
[----:B------:R-:W-:-:S02]  /*8360*/  FADD.FTZ R84, R73, R84 ;  /* 0x0000005449547221 */ /* 0x000fc40000010000 */
[----:B------:R-:W-:Y:S02]  /*8370*/  PRMT R2, R3, 0x7632, R2 ;  /* 0x0000763203027816 */ /* 0x000fe40000000002 */
[----:B------:R-:W-:Y:S01]  /*8380*/  FADD.FTZ R37, R84, R71 ;  /* 0x0000004754257221 */ /* 0x000fe20000010000 */
        /* <DEDUP_REMOVED lines=42> */
.L_x_15641:
[----:B------:R-:W-:Y:S05]  /*8630*/  BSYNC B0 ;  /* 0x0000000000007941 */ /* 0x000fea0003800000 */
.L_x_15640:
[----:B------:R-:W-:Y:S01]  /*8640*/  MOV R3, R29 ;  /* 0x0000001d00037202 */ /* 0x000fe20000000f00 */
[----:B------:R-:W-:Y:S01]  /*8650*/  ULDC.64 UR4, c[0x0][0x3b0] ;  /* 0x0000ec0000047ab9 */ /* 0x000fe20000000a00 */
[----:B------:R-:W-:Y:S01]  /*8660*/  ULDC.64 UR6, c[0x0][0x3f0] ;  /* 0x0000fc0000067ab9 */ /* 0x000fe20000000a00 */
[----:B------:R-:W-:Y:S01]  /*8670*/  IMAD R5, R33, UR4, RZ ;  /* 0x0000000421057c24 */ /* 0x000fe2000f8e02ff */
[----:B------:R-:W-:Y:S01]  /*8680*/  LEA R4, P4, R8, UR6, 0x1 ;  /* 0x0000000608047c11 */ /* 0x000fe2000f8808ff */
[C---:B------:R-:W-:Y:S01]  /*8690*/  IMAD.WIDE.U32 R2, R32.reuse, UR4, R2 ;  /* 0x0000000420027c25 */ /* 0x040fe2000f8e0002 */
        /* <DEDUP_REMOVED lines=29> */
.L_x_15600:
        /* <DEDUP_REMOVED lines=26> */
.L_x_15644:
[----:B------:R-:W-:Y:S05]  /*8a10*/  BSYNC B0 ;  /* 0x0000000000007941 */ /* 0x000fea0003800000 */
.L_x_15643:
        /* <DEDUP_REMOVED lines=29> */
.L_x_15646:
[----:B------:R-:W2:Y:S02]  /*8bf0*/  S2R R19, SR_TID.X ;  /* 0x0000000000137919 */ /* 0x000ea40000002100 */
.L_x_15647:
[----:B------:R-:W-:Y:S05]  /*8c00*/  BSYNC B0 ;  /* 0x0000000000007941 */ /* 0x000fea0003800000 */
.L_x_15645:
        /* <DEDUP_REMOVED lines=31> */
[----:B-1-3--:R-:W-:Y:S01]  /*8e00*/  IMAD.WIDE.U32 R6, R32, UR6, RZ ;  /* 0x0000000620067c25 */ /* 0x00afe2000f8e00ff */
        /* <DEDUP_REMOVED lines=11> */
.L_x_15649:
        /* <DEDUP_REMOVED lines=27> */
[----:B-----5:R-:W-:-:S02]  /*9070*/  IMAD R35, R19, UR17, R26 ;  /* 0x0000001113237c24 */ /* 0x020fc4000f8e021a */
        /* <DEDUP_REMOVED lines=36> */
.L_x_15648:
[----:B------:R-:W-:Y:S05]  /*92c0*/  EXIT ;  /* 0x000000000000794d */ /* 0x000fea0003800000 */
.L_x_15650:
        /* <DEDUP_REMOVED lines=11> */
.L_x_18999:


//--------------------- .text._Z25selective_scan_bwd_kernelI32Selective_Scan_bwd_kernel_traitsILi32ELi8ELb0ELb0ELb1ELb0ELb0EN3c104HalfENS1_7complexIfEEEEv12SSMParamsBwd --------------------------
	.section	.text._Z25selective_scan_bwd_kernelI32Selective_Scan_bwd_kernel_traitsILi32ELi8ELb0ELb0ELb1ELb0ELb0EN3c104HalfENS1_7complexIfEEEEv12SSMParamsBwd,"ax",@progbits
	.align	128
        .global         _Z25selective_scan_bwd_kernelI32Selective_Scan_bwd_kernel_traitsILi32ELi8ELb0ELb0ELb1ELb0ELb0EN3c104HalfENS1_7complexIfEEEEv12SSMParamsBwd
        .type           _Z25selective_scan_bwd_kernelI32Selective_Scan_bwd_kernel_traitsILi32ELi8ELb0ELb0ELb1ELb0ELb0EN3c104HalfENS1_7complexIfEEEEv12SSMParamsBwd,@function
        .size           _Z25selective_scan_bwd_kernelI32Selective_Scan_bwd_kernel_traitsILi32ELi8ELb0ELb0ELb1ELb0ELb0EN3c104HalfENS1_7complexIfEEEEv12SSMParamsBwd,(.L_x_19000 - _Z25selective_scan_bwd_kernelI32Selective_Scan_bwd_kernel_traitsILi32ELi8ELb0ELb0ELb1ELb0ELb0EN3c104HalfENS1_7complexIfEEEEv12SSMParamsBwd)
        .other          _Z25selective_scan_bwd_kernelI32Selective_Scan_bwd_kernel_traitsILi32ELi8ELb0ELb0ELb1ELb0ELb0EN3c104HalfENS1_7complexIfEEEEv12SSMParamsBwd,@"STO_CUDA_ENTRY STV_DEFAULT"
_Z25selective_scan_bwd_kernelI32Selective_Scan_bwd_kernel_traitsILi32ELi8ELb0ELb0ELb1ELb0ELb0EN3c104HalfENS1_7complexIfEEEEv12SSMParamsBwd:
.text._Z25selective_scan_bwd_kernelI32Selective_Scan_bwd_kernel_traitsILi32ELi8ELb0ELb0ELb1ELb0ELb0EN3c104HalfENS1_7complexIfEEEEv12SSMParamsBwd:
[----:B------:R-:W-:Y:S08]  /*0000*/  LDC R1, c[0x0][0x28] ;  /* 0x00000a00ff017b82 */ /* 0x000ff00000000800 */
[----:B------:R-:W0:Y:S01]  /*0010*/  LDC R8, c[0x0][0x228] ;  /* 0x00008a00ff087b82 */ /* 0x000e220000000800 */
[----:B------:R-:W1:Y:S01]  /*0020*/  S2R R115, SR_CTAID.Y ;  /* 0x0000000000737919 */ /* 0x000e620000002600 */
[----:B------:R-:W-:Y:S01]  /*0030*/  HFMA2.MMA R116, -RZ, RZ, 0, 0 ;  /* 0x00000000ff747435 */ /* 0x000fe200000001ff */
[----:B------:R-:W-:Y:S01]  /*0040*/  ULDC.64 UR12, c[0x0][0x208] ;  /* 0x00008200000c7ab9 */ /* 0x000fe20000000a00 */
[----:B------:R-:W-:Y:S01]  /*0050*/  CS2R R112, SRZ ;  /* 0x0000000000707805 */ /* 0x000fe2000001ff00 */
[----:B------:R-:W-:Y:S01]  /*0060*/  ULDC.64 UR8, c[0x0][0x280] ;  /* 0x0000a00000087ab9 */ /* 0x000fe20000000a00 */
[----:B------:R-:W-:-:S02]  /*0070*/  ULDC.64 UR10, c[0x0][0x290] ;  /* 0x0000a400000a7ab9 */ /* 0x000fc40000000a00 */
[----:B------:R-:W2:Y:S08]  /*0080*/  LDC.64 R2, c[0x0][0x2e8] ;  /* 0x0000ba00ff027b82 */ /* 0x000eb00000000a00 */
[----:B------:R-:W3:Y:S01]  /*0090*/  LDC.64 R4, c[0x0][0x300] ;  /* 0x0000c000ff047b82 */ /* 0x000ee20000000a00 */
[----:B0-----:R-:W-:-:S07]  /*00a0*/  IABS R9, R8 ;  /* 0x0000000800097213 */ /* 0x001fce0000000000 */
[----:B------:R-:W0:Y:S01]  /*00b0*/  S2UR UR14, SR_CTAID.X ;  /* 0x00000000000e79c3 */ /* 0x000e220000002500 */
[----:B------:R-:W4:Y:S01]  /*00c0*/  I2F.RP R0, R9 ;  /* 0x0000000900007306 */ /* 0x000f220000209400 */
[----:B--2---:R-:W-:-:S06]  /*00d0*/  ISETP.NE.U32.AND P0, PT, R2, RZ, PT ;  /* 0x000000ff0200720c */ /* 0x004fcc0003f05070 */
[----:B------:R-:W2:Y:S01]  /*00e0*/  LDC R21, c[0x0][0x224] ;  /* 0x00008900ff157b82 */ /* 0x000ea20000000800 */
[----:B-1----:R-:W-:Y:S02]  /*00f0*/  SHF.R.S32.HI R118, RZ, 0x1f, R115 ;  /* 0x0000001fff767819 */ /* 0x002fe40000011473 */
[----:B------:R-:W-:Y:S02]  /*0100*/  ISETP.NE.AND.EX P0, PT, R3, RZ, PT, P0 ;  /* 0x000000ff0300720c */ /* 0x000fe40003f05300 */
[----:B---3--:R-:W-:-:S03]  /*0110*/  ISETP.NE.U32.AND P1, PT, R4, RZ, PT ;  /* 0x000000ff0400720c */ /* 0x008fc60003f25070 */
[----:B------:R-:W1:Y:S01]  /*0120*/  LDC.64 R16, c[0x0][0x3d8] ;  /* 0x0000f600ff107b82 */ /* 0x000e620000000a00 */
[----:B----4-:R-:W3:Y:S01]  /*0130*/  MUFU.RCP R0, R0 ;  /* 0x0000000000007308 */ /* 0x010ee20000001000 */
[----:B------:R-:W-:-:S06]  /*0140*/  ISETP.NE.AND.EX P1, PT, R5, RZ, PT, P1 ;  /* 0x000000ff0500720c */ /* 0x000fcc0003f25310 */
[C---:B------:R-:W-:Y:S01]  /*0150*/  @P0 LEA R2, P2, R115.reuse, R2, 0x2 ;  /* 0x0000000273020211 */ /* 0x040fe200078410ff */
[----:B------:R-:W4:Y:S03]  /*0160*/  LDC.64 R14, c[0x0][0x278] ;  /* 0x00009e00ff0e7b82 */ /* 0x000f260000000a00 */
[----:B------:R-:W-:-:S03]  /*0170*/  @P0 LEA.HI.X R3, R115, R3, R118, 0x2, P2 ;  /* 0x0000000373030211 */ /* 0x000fc600010f1476 */
[C---:B------:R-:W-:Y:S02]  /*0180*/  @P1 LEA R4, P3, R115.reuse, R4, 0x2 ;  /* 0x0000000473041211 */ /* 0x040fe400078610ff */
[----:B------:R0:W5:Y:S01]  /*0190*/  @P0 LDG.E R116, desc[UR12][R2.64] ;  /* 0x0000000c02740981 */ /* 0x000162000c1e1900 */
[----:B------:R-:W4:Y:S01]  /*01a0*/  LDC.64 R12, c[0x0][0x330] ;  /* 0x0000cc00ff0c7b82 */ /* 0x000f220000000a00 */
[----:B---3--:R-:W-:Y:S02]  /*01b0*/  IADD3 R6, R0, 0xffffffe, RZ ;  /* 0x0ffffffe00067810 */ /* 0x008fe40007ffe0ff */
[----:B------:R-:W-:Y:S02]  /*01c0*/  @P1 LEA.HI.X R5, R115, R5, R118, 0x2, P3 ;  /* 0x0000000573051211 */ /* 0x000fe400018f1476 */
[----:B------:R3:W2:Y:S03]  /*01d0*/  F2I.FTZ.U32.TRUNC.NTZ R7, R6 ;  /* 0x0000000600077305 */ /* 0x0006a6000021f000 */
[----:B------:R2:W5:Y:S01]  /*01e0*/  @P1 LDG.E R113, desc[UR12][R4.64] ;  /* 0x0000000c04711981 */ /* 0x000562000c1e1900 */
[----:B------:R-:W4:Y:S01]  /*01f0*/  LDC.64 R18, c[0x0][0x3f8] ;  /* 0x0000fe00ff127b82 */ /* 0x000f220000000a00 */
[----:B---3--:R-:W-:-:S02]  /*0200*/  MOV R6, RZ ;  /* 0x000000ff00067202 */ /* 0x008fc40000000f00 */
[----:B0-----:R-:W-:Y:S01]  /*0210*/  IABS R2, R115 ;  /* 0x0000007300027213 */ /* 0x001fe20000000000 */
[----:B------:R-:W-:-:S04]  /*0220*/  USHF.R.S32.HI UR15, URZ, 0x1f, UR14 ;  /* 0x0000001f3f0f7899 */ /* 0x000fc8000801140e */
[----:B--2---:R-:W0:Y:S01]  /*0230*/  LDC.64 R4, c[0x0][0x298] ;  /* 0x0000a600ff047b82 */ /* 0x004e220000000a00 */
[----:B------:R-:W-:-:S05]  /*0240*/  IADD3 R10, RZ, -R7, RZ ;  /* 0x80000007ff0a7210 */ /* 0x000fca0007ffe0ff */
[----:B------:R-:W-:Y:S02]  /*0250*/  IMAD R3, R10, R9, RZ ;  /* 0x000000090a037224 */ /* 0x000fe400078e02ff */
[----:B------:R-:W2:Y:S02]  /*0260*/  LDC.64 R24, c[0x0][0x2f0] ;  /* 0x0000bc00ff187b82 */ /* 0x000ea40000000a00 */
[----:B------:R-:W-:-:S06]  /*0270*/  IMAD.HI.U32 R7, R7, R3, R6 ;  /* 0x0000000307077227 */ /* 0x000fcc00078e0006 */
[----:B------:R-:W3:Y:S01]  /*0280*/  LDC.64 R26, c[0x0][0x2f8] ;  /* 0x0000be00ff1a7b82 */ /* 0x000ee20000000a00 */
[----:B------:R-:W-:-:S05]  /*0290*/  IMAD.HI.U32 R111, R7, R2, RZ ;  /* 0x00000002076f7227 */ /* 0x000fca00078e00ff */
[----:B------:R-:W-:Y:S02]  /*02a0*/  IADD3 R0, -R111, RZ, RZ ;  /* 0x000000ff6f007210 */ /* 0x000fe40007ffe1ff */
[----:B------:R-:W3:Y:S03]  /*02b0*/  LDC.64 R102, c[0x0][0x3b8] ;  /* 0x0000ee00ff667b82 */ /* 0x000ee60000000a00 */
[----:B------:R-:W-:-:S05]  /*02c0*/  IMAD R0, R9, R0, R2 ;  /* 0x0000000009007224 */ /* 0x000fca00078e0202 */
[----:B------:R-:W1:Y:S01]  /*02d0*/  LDC.64 R2, c[0x0][0x288] ;  /* 0x0000a200ff027b82 */ /* 0x000e620000000a00 */
[----:B------:R-:W-:Y:S01]  /*02e0*/  ISETP.GT.U32.AND P1, PT, R9, R0, PT ;  /* 0x000000000900720c */ /* 0x000fe20003f24070 */
[----:B------:R-:W-:Y:S01]  /*02f0*/  UIMAD UR6, UR15, UR8, URZ ;  /* 0x000000080f0672a4 */ /* 0x000fe2000f8e023f */
[----:B------:R-:W-:Y:S01]  /*0300*/  LOP3.LUT R6, R115, R8, RZ, 0x3c, !PT ;  /* 0x0000000873067212 */ /* 0x000fe200078e3cff */
[----:B------:R-:W-:Y:S02]  /*0310*/  UIMAD.WIDE.U32 UR4, UR14, UR8, URZ ;  /* 0x000000080e0472a5 */ /* 0x000fe4000f8e003f */
[----:B------:R-:W-:Y:S02]  /*0320*/  UIMAD UR8, UR14, UR9, UR6 ;  /* 0x000000090e0872a4 */ /* 0x000fe4000f8e0206 */
[----:B------:R-:W3:Y:S06]  /*0330*/  LDC.64 R28, c[0x0][0x2e0] ;  /* 0x0000b800ff1c7b82 */ /* 0x000eec0000000a00 */
[----:B------:R-:W-:-:S04]  /*0340*/  @!P1 IADD3 R0, R0, -R9, RZ ;  /* 0x8000000900009210 */ /* 0x000fc80007ffe0ff */
[----:B------:R-:W-:Y:S01]  /*0350*/  ISETP.GE.U32.AND P0, PT, R0, R9, PT ;  /* 0x000000090000720c */ /* 0x000fe20003f06070 */
[----:B------:R-:W-:Y:S01]  /*0360*/  UIADD3 UR5, UR5, UR8, URZ ;  /* 0x0000000805057290 */ /* 0x000fe2000fffe03f */
[----:B------:R-:W-:Y:S02]  /*0370*/  ISETP.GE.AND P2, PT, R6, RZ, PT ;  /* 0x000000ff0600720c */ /* 0x000fe40003f46270 */
[----:B------:R-:W-:Y:S01]  /*0380*/  @!P1 IADD3 R111, R111, 0x1, RZ ;  /* 0x000000016f6f9810 */ /* 0x000fe20007ffe0ff */
[----:B-1----:R-:W-:Y:S01]  /*0390*/  IMAD R0, R118, R2, RZ ;  /* 0x0000000276007224 */ /* 0x002fe200078e02ff */
[----:B------:R-:W-:-:S03]  /*03a0*/  ISETP.NE.AND P1, PT, R8, RZ, PT ;  /* 0x000000ff0800720c */ /* 0x000fc60003f25270 */
[----:B------:R-:W-:Y:S01]  /*03b0*/  IMAD R0, R115, R3, R0 ;  /* 0x0000000373007224 */ /* 0x000fe200078e0200 */
[----:B------:R-:W-:Y:S01]  /*03c0*/  LEA R7, R21, 0xffffff00, 0x8 ;  /* 0xffffff0015077811 */ /* 0x000fe200078e40ff */
[----:B------:R-:W-:Y:S01]  /*03d0*/  IMAD.WIDE.U32 R2, R115, R2, UR4 ;  /* 0x0000000473027e25 */ /* 0x000fe2000f8e0002 */
[----:B------:R-:W-:Y:S01]  /*03e0*/  UIMAD UR9, UR15, UR10, URZ ;  /* 0x0000000a0f0972a4 */ /* 0x000fe2000f8e023f */
[----:B------:R-:W-:Y:S02]  /*03f0*/  @P0 IADD3 R111, R111, 0x1, RZ ;  /* 0x000000016f6f0810 */ /* 0x000fe40007ffe0ff */
[----:B------:R-:W-:Y:S02]  /*0400*/  SHF.R.S32.HI R11, RZ, 0x1f, R7 ;  /* 0x0000001fff0b7819 */ /* 0x000fe40000011407 */
[----:B------:R-:W-:Y:S01]  /*0410*/  IADD3 R107, P0, R7, R2, RZ ;  /* 0x00000002076b7210 */ /* 0x000fe20007f1e0ff */
[----:B------:R-:W-:Y:S01]  /*0420*/  UIMAD.WIDE.U32 UR6, UR14, UR10, URZ ;  /* 0x0000000a0e0672a5 */ /* 0x000fe2000f8e003f */
[----:B------:R-:W-:Y:S01]  /*0430*/  @!P2 IADD3 R111, -R111, RZ, RZ ;  /* 0x000000ff6f6fa210 */ /* 0x000fe20007ffe1ff */
[----:B------:R-:W-:Y:S01]  /*0440*/  UIMAD UR9, UR14, UR11, UR9 ;  /* 0x0000000b0e0972a4 */ /* 0x000fe2000f8e0209 */
[----:B------:R-:W-:-:S02]  /*0450*/  @!P1 LOP3.LUT R111, RZ, R8, RZ, 0x33, !PT ;  /* 0x00000008ff6f9212 */ /* 0x000fc400078e33ff */
[----:B------:R-:W-:Y:S01]  /*0460*/  ULDC.64 UR10, c[0x0][0x310] ;  /* 0x0000c400000a7ab9 */ /* 0x000fe20000000a00 */
[----:B------:R-:W-:Y:S02]  /*0470*/  IADD3.X R8, R11, R3, R0, P0, !PT ;  /* 0x000000030b087210 */ /* 0x000fe400007fe400 */
[----:B------:R-:W-:Y:S01]  /*0480*/  ISETP.NE.U32.AND P0, PT, RZ, UR10, PT ;  /* 0x0000000aff007c0c */ /* 0x000fe2000bf05070 */
[----:B------:R-:W-:-:S03]  /*0490*/  UIADD3 UR7, UR7, UR9, URZ ;  /* 0x0000000907077290 */ /* 0x000fc6000fffe03f */
[----:B------:R-:W-:Y:S01]  /*04a0*/  ISETP.NE.AND.EX P0, PT, RZ, UR11, PT, P0 ;  /* 0x0000000bff007c0c */ /* 0x000fe2000bf05300 */
[----:B------:R-:W-:Y:S01]  /*04b0*/  ULDC.64 UR8, c[0x0][0x260] ;  /* 0x0000980000087ab9 */ /* 0x000fe20000000a00 */
[----:B------:R-:W-:Y:S01]  /*04c0*/  ULDC.64 UR10, c[0x0][0x328] ;  /* 0x0000ca00000a7ab9 */ /* 0x000fe20000000a00 */
[----:B------:R-:W-:Y:S01]  /*04d0*/  UIMAD UR4, UR15, UR8, URZ ;  /* 0x000000080f0472a4 */ /* 0x000fe2000f8e023f */
[CC--:B0-----:R-:W-:Y:S01]  /*04e0*/  IMAD.WIDE.U32 R2, R115.reuse, R4.reuse, UR6 ;  /* 0x0000000673027e25 */ /* 0x0c1fe2000f8e0004 */
[----:B------:R-:W-:Y:S02]  /*04f0*/  UIMAD.WIDE.U32 UR6, UR14, UR8, URZ ;  /* 0x000000080e0672a5 */ /* 0x000fe4000f8e003f */
[----:B------:R-:W-:Y:S01]  /*0500*/  UIMAD UR4, UR14, UR9, UR4 ;  /* 0x000000090e0472a4 */ /* 0x000fe2000f8e0204 */
[----:B------:R-:W-:Y:S01]  /*0510*/  IMAD R0, R118, R4, RZ ;  /* 0x0000000476007224 */ /* 0x000fe200078e02ff */
[----:B------:R-:W-:Y:S01]  /*0520*/  UIMAD UR8, UR15, UR10, URZ ;  /* 0x0000000a0f0872a4 */ /* 0x000fe2000f8e023f */
[----:B------:R-:W-:Y:S01]  /*0530*/  ISETP.NE.U32.AND P2, PT, R16, RZ, PT ;  /* 0x000000ff1000720c */ /* 0x000fe20003f45070 */
[----:B------:R-:W-:Y:S01]  /*0540*/  UIADD3 UR7, UR7, UR4, URZ ;  /* 0x0000000407077290 */ /* 0x000fe2000fffe03f */
[----:B------:R-:W-:Y:S01]  /*0550*/  IMAD R0, R115, R5, R0 ;  /* 0x0000000573007224 */ /* 0x000fe200078e0200 */
[----:B------:R-:W0:Y:S01]  /*0560*/  @P0 LDC R10, c[0x0][0x214] ;  /* 0x00008500ff0a0b82 */ /* 0x000e220000000800 */
[----:B------:R-:W-:Y:S01]  /*0570*/  SHF.R.S32.HI R109, RZ, 0x1f, R111 ;  /* 0x0000001fff6d7819 */ /* 0x000fe2000001146f */
[----:B------:R-:W-:Y:S01]  /*0580*/  UIMAD.WIDE.U32 UR4, UR14, UR10, URZ ;  /* 0x0000000a0e0472a5 */ /* 0x000fe2000f8e003f */
[----:B------:R-:W-:Y:S01]  /*0590*/  IADD3 R105, P1, R7, R2, RZ ;  /* 0x0000000207697210 */ /* 0x000fe20007f3e0ff */
[----:B------:R-:W-:Y:S01]  /*05a0*/  UIMAD UR8, UR14, UR11, UR8 ;  /* 0x0000000b0e0872a4 */ /* 0x000fe2000f8e0208 */
[----:B------:R-:W-:Y:S01]  /*05b0*/  ISETP.NE.AND.EX P2, PT, R17, RZ, PT, P2 ;  /* 0x000000ff1100720c */ /* 0x000fe20003f45320 */
[----:B----4-:R-:W-:Y:S01]  /*05c0*/  IMAD R2, R109, R14, RZ ;  /* 0x0000000e6d027224 */ /* 0x010fe200078e02ff */
[----:B------:R-:W-:Y:S01]  /*05d0*/  IADD3.X R6, R11, R3, R0, P1, !PT ;  /* 0x000000030b067210 */ /* 0x000fe20000ffe400 */
[----:B------:R-:W-:Y:S01]  /*05e0*/  UIADD3 UR5, UR5, UR8, URZ ;  /* 0x0000000805057290 */ /* 0x000fe2000fffe03f */
[----:B------:R-:W-:Y:S01]  /*05f0*/  IMAD R0, R118, R12, RZ ;  /* 0x0000000c76007224 */ /* 0x000fe200078e02ff */
[----:B------:R-:W1:Y:S01]  /*0600*/  @P0 LDC R23, c[0x0][0x21c] ;  /* 0x00008700ff170b82 */ /* 0x000e620000000800 */
[C---:B------:R-:W-:Y:S01]  /*0610*/  IMAD R15, R111.reuse, R15, R2 ;  /* 0x0000000f6f0f7224 */ /* 0x040fe200078e0202 */
[----:B------:R-:W-:Y:S01]  /*0620*/  ISETP.NE.U32.AND P1, PT, R18, RZ, PT ;  /* 0x000000ff1200720c */ /* 0x000fe20003f25070 */
[----:B------:R-:W-:Y:S01]  /*0630*/  IMAD.WIDE.U32 R4, R111, R14, UR6 ;  /* 0x000000066f047e25 */ /* 0x000fe2000f8e000e */
[----:B------:R-:W-:-:S03]  /*0640*/  HFMA2.MMA R14, -RZ, RZ, 0, 0 ;  /* 0x00000000ff0e7435 */ /* 0x000fc600000001ff */
[C---:B------:R-:W-:Y:S02]  /*0650*/  IMAD R0, R115.reuse, R13, R0 ;  /* 0x0000000d73007224 */ /* 0x040fe400078e0200 */
[----:B------:R-:W-:Y:S02]  /*0660*/  IMAD.WIDE.U32 R2, R115, R12, UR4 ;  /* 0x0000000473027e25 */ /* 0x000fe4000f8e000c */
[----:B------:R-:W4:Y:S01]  /*0670*/  @P0 LDC.64 R12, c[0x0][0x310] ;  /* 0x0000c400ff0c0b82 */ /* 0x000f220000000a00 */
[----:B------:R-:W-:Y:S02]  /*0680*/  LEA R9, R21, 0xfffffe00, 0x9 ;  /* 0xfffffe0015097811 */ /* 0x000fe400078e48ff */
[----:B------:R-:W-:Y:S02]  /*0690*/  ISETP.NE.AND.EX P1, PT, R19, RZ, PT, P1 ;  /* 0x000000ff1300720c */ /* 0x000fe40003f25310 */
[----:B------:R-:W-:Y:S02]  /*06a0*/  @P2 LEA R14, P3, R115, R16, 0x2 ;  /* 0x00000010730e2211 */ /* 0x000fe400078610ff */
[----:B------:R-:W-:-:S02]  /*06b0*/  IADD3 R100, P5, R9, R4, RZ ;  /* 0x0000000409647210 */ /* 0x000fc40007fbe0ff */
[----:B------:R-:W-:Y:S02]  /*06c0*/  IADD3 R4, R5, R15, RZ ;  /* 0x0000000f05047210 */ /* 0x000fe40007ffe0ff */
[----:B------:R-:W-:Y:S02]  /*06d0*/  IADD3 R7, P4, R7, R2, RZ ;  /* 0x0000000207077210 */ /* 0x000fe40007f9e0ff */
[----:B------:R-:W-:Y:S01]  /*06e0*/  MOV R15, RZ ;  /* 0x000000ff000f7202 */ /* 0x000fe20000000f00 */
[----:B------:R-:W-:Y:S01]  /*06f0*/  HFMA2.MMA R16, -RZ, RZ, 0, 0 ;  /* 0x00000000ff107435 */ /* 0x000fe200000001ff */
[----:B------:R-:W-:Y:S02]  /*0700*/  @P2 LEA.HI.X R15, R115, R17, R118, 0x2, P3 ;  /* 0x00000011730f2211 */ /* 0x000fe400018f1476 */
[----:B------:R-:W-:Y:S02]  /*0710*/  ISETP.GE.AND P2, PT, R21, 0x1, PT ;  /* 0x000000011500780c */ /* 0x000fe40003f46270 */
[----:B------:R-:W-:Y:S01]  /*0720*/  IADD3.X R2, R11, R3, R0, P4, !PT ;  /* 0x000000030b027210 */ /* 0x000fe200027fe400 */
[----:B0-----:R-:W-:Y:S01]  /*0730*/  @P0 IMAD R0, R10, UR14, R115 ;  /* 0x0000000e0a000c24 */ /* 0x001fe2000f8e0273 */
[----:B------:R-:W-:-:S02]  /*0740*/  @P1 LEA R16, P3, R115, R18, 0x2 ;  /* 0x0000001273101211 */ /* 0x000fc400078610ff */
[----:B--2---:R-:W-:Y:S01]  /*0750*/  LEA R106, P4, R107, R24, 0x1 ;  /* 0x000000186b6a7211 */ /* 0x004fe200078808ff */
[----:B------:R-:W-:Y:S01]  /*0760*/  @P0 IMAD R0, R0, R21, RZ ;  /* 0x0000001500000224 */ /* 0x000fe200078e02ff */
[----:B------:R-:W-:Y:S02]  /*0770*/  MOV R17, RZ ;  /* 0x000000ff00117202 */ /* 0x000fe40000000f00 */
[----:B------:R-:W-:Y:S01]  /*0780*/  @P1 LEA.HI.X R17, R115, R19, R118, 0x2, P3 ;  /* 0x0000001373111211 */ /* 0x000fe200018f1476 */
[----:B-1----:R-:W-:Y:S01]  /*0790*/  @P0 IMAD R3, R0, R23, RZ ;  /* 0x0000001700030224 */ /* 0x002fe200078e02ff */
[----:B------:R-:W-:Y:S02]  /*07a0*/  LEA.HI.X R107, R107, R25, R8, 0x1, P4 ;  /* 0x000000196b6b7211 */ /* 0x000fe400020f0c08 */
[----:B------:R-:W-:Y:S02]  /*07b0*/  LEA.HI.X.SX32 R9, R9, R4, 0x1, P5 ;  /* 0x0000000409097211 */ /* 0x000fe400028f0eff */
[----:B---3--:R-:W-:-:S02]  /*07c0*/  LEA R104, P1, R105, R26, 0x1 ;  /* 0x0000001a69687211 */ /* 0x008fc400078208ff */
[----:B------:R-:W-:Y:S02]  /*07d0*/  LEA R102, P3, R7, R102, 0x1 ;  /* 0x0000006607667211 */ /* 0x000fe400078608ff */
[C---:B------:R-:W-:Y:S01]  /*07e0*/  LEA R101, P4, R100.reuse, R28, 0x1 ;  /* 0x0000001c64657211 */ /* 0x040fe200078808ff */
[----:B------:R-:W-:Y:S01]  /*07f0*/  HFMA2.MMA R114, -RZ, RZ, 0, 0 ;  /* 0x00000000ff727435 */ /* 0x000fe200000001ff */
[----:B----4-:R-:W-:Y:S01]  /*0800*/  @P0 IMAD.WIDE R12, R3, 0x10, R12 ;  /* 0x00000010030c0825 */ /* 0x010fe200078e020c */
[----:B------:R-:W-:Y:S02]  /*0810*/  LEA.HI.X R105, R105, R27, R6, 0x1, P1 ;  /* 0x0000001b69697211 */ /* 0x000fe400008f0c06 */
[----:B------:R-:W-:Y:S02]  /*0820*/  @!P0 CS2R R12, SRZ ;  /* 0x00000000000c8805 */ /* 0x000fe4000001ff00 */
[----:B------:R-:W-:Y:S02]  /*0830*/  LEA.HI.X R103, R7, R103, R2, 0x1, P3 ;  /* 0x0000006707677211 */ /* 0x000fe400018f0c02 */
[----:B------:R-:W-:Y:S01]  /*0840*/  LEA.HI.X R100, R100, R29, R9, 0x1, P4 ;  /* 0x0000001d64647211 */ /* 0x000fe200020f0c09 */
[----:B------:R-:W-:Y:S06]  /*0850*/  @!P2 BRA `(.L_x_15651) ;  /* 0x0000006c00aca947 */ /* 0x000fec0003800000 */
[----:B------:R-:W0:Y:S01]  /*0860*/  S2R R110, SR_TID.X ;  /* 0x00000000006e7919 */ /* 0x000e220000002100 */
[----:B------:R-:W-:Y:S01]  /*0870*/  MOV R112, RZ ;  /* 0x000000ff00707202 */ /* 0x000fe20000000f00 */
[----:B------:R-:W-:Y:S01]  /*0880*/  UMOV UR4, URZ ;  /* 0x0000003f00047c82 */ /* 0x000fe20008000000 */
[----:B------:R-:W-:Y:S01]  /*0890*/  MOV R114, RZ ;  /* 0x000000ff00727202 */ /* 0x000fe20000000f00 */
[----:B------:R-:W1:Y:S01]  /*08a0*/  S2R R108, SR_LANEID ;  /* 0x00000000006c7919 */ /* 0x000e620000000000 */
[----:B0-----:R-:W-:-:S04]  /*08b0*/  SHF.L.U32 R99, R110, 0x3, RZ ;  /* 0x000000036e637819 */ /* 0x001fc800000006ff */
[----:B-1----:R-:W-:-:S07]  /*08c0*/  LOP3.LUT R99, R99, 0xffffff00, RZ, 0xc0, !PT ;  /* 0xffffff0063637812 */ /* 0x002fce00078ec0ff */
.L_x_15704:
[----:B------:R-:W-:Y:S01]  /*08d0*/  ULDC UR5, c[0x0][0x224] ;  /* 0x0000890000057ab9 */ /* 0x000fe20000000800 */
[----:B------:R-:W-:Y:S02]  /*08e0*/  LOP3.LUT R96, R99, 0x1f, R110, 0xf8, !PT ;  /* 0x0000001f63607812 */ /* 0x000fe400078ef86e */
[----:B------:R-:W-:Y:S01]  /*08f0*/  MOV R117, UR5 ;  /* 0x0000000500757c02 */ /* 0x000fe20008000f00 */
[----:B------:R-:W-:Y:S01]  /*0900*/  ULDC UR5, c[0x0][0x218] ;  /* 0x0000860000057ab9 */ /* 0x000fe20000000800 */
[C---:B------:R-:W-:Y:S01]  /*0910*/  LOP3.LUT R10, R96.reuse, 0x20, RZ, 0xfc, !PT ;  /* 0x00000020600a7812 */ /* 0x040fe200078efcff */
[C---:B0-----:R-:W-:Y:S01]  /*0920*/  IMAD.WIDE R2, R96.reuse, 0x2, R106 ;  /* 0x0000000260027825 */ /* 0x041fe200078e026a */
[----:B------:R-:W-:Y:S02]  /*0930*/  IADD3 R98, R117, -UR4, RZ ;  /* 0x8000000475627c10 */ /* 0x000fe4000fffe0ff */
[----:B------:R-:W-:Y:S02]  /*0940*/  LOP3.LUT R18, R96, 0x40, RZ, 0xfc, !PT ;  /* 0x0000004060127812 */ /* 0x000fe400078efcff */
[----:B------:R-:W-:-:S02]  /*0950*/  LEA R97, R98, 0xffffff00, 0x8 ;  /* 0xffffff0062617811 */ /* 0x000fc400078e40ff */
[----:B------:R-:W-:Y:S02]  /*0960*/  PRMT R0, RZ, 0x7610, R0 ;  /* 0x00007610ff007816 */ /* 0x000fe40000000000 */
[----:B------:R-:W-:Y:S02]  /*0970*/  IADD3 R9, -R97, UR5, RZ ;  /* 0x0000000561097c10 */ /* 0x000fe4000fffe1ff */
[----:B------:R-:W-:Y:S02]  /*0980*/  PRMT R5, RZ, 0x7610, R5 ;  /* 0x00007610ff057816 */ /* 0x000fe40000000005 */
[-C--:B------:R-:W-:Y:S01]  /*0990*/  ISETP.GE.AND P0, PT, R96, R9.reuse, PT ;  /* 0x000000096000720c */ /* 0x080fe20003f06270 */
[----:B------:R-:W-:Y:S01]  /*09a0*/  BAR.SYNC.DEFER_BLOCKING 0x0 ;  /* 0x0000000000007b1d */ /* 0x000fe20000010000 */
[-C--:B------:R-:W-:Y:S02]  /*09b0*/  ISETP.GE.AND P1, PT, R10, R9.reuse, PT ;  /* 0x000000090a00720c */ /* 0x080fe40003f26270 */
[----:B------:R-:W-:-:S02]  /*09c0*/  ISETP.GE.AND P2, PT, R18, R9, PT ;  /* 0x000000091200720c */ /* 0x000fc40003f46270 */
[----:B------:R-:W-:Y:S02]  /*09d0*/  PRMT R4, RZ, 0x7610, R4 ;  /* 0x00007610ff047816 */ /* 0x000fe40000000004 */
[C---:B------:R-:W-:Y:S02]  /*09e0*/  LOP3.LUT R20, R96.reuse, 0x60, RZ, 0xfc, !PT ;  /* 0x0000006060147812 */ /* 0x040fe400078efcff */
[C---:B------:R-:W-:Y:S02]  /*09f0*/  LOP3.LUT R22, R96.reuse, 0x80, RZ, 0xfc, !PT ;  /* 0x0000008060167812 */ /* 0x040fe400078efcff */
[C---:B------:R-:W-:Y:S02]  /*0a00*/  LOP3.LUT R24, R96.reuse, 0xa0, RZ, 0xfc, !PT ;  /* 0x000000a060187812 */ /* 0x040fe400078efcff */
[C---:B------:R-:W-:Y:S02]  /*0a10*/  LOP3.LUT R26, R96.reuse, 0xc0, RZ, 0xfc, !PT ;  /* 0x000000c0601a7812 */ /* 0x040fe400078efcff */
[----:B------:R-:W-:-:S02]  /*0a20*/  LOP3.LUT R28, R96, 0xe0, RZ, 0xfc, !PT ;  /* 0x000000e0601c7812 */ /* 0x000fc400078efcff */
[-C--:B------:R-:W-:Y:S02]  /*0a30*/  ISETP.GE.AND P3, PT, R26, R9.reuse, PT ;  /* 0x000000091a00720c */ /* 0x080fe40003f66270 */
[-C--:B------:R-:W-:Y:S01]  /*0a40*/  ISETP.GE.AND P4, PT, R28, R9.reuse, PT ;  /* 0x000000091c00720c */ /* 0x080fe20003f86270 */
[----:B------:R-:W2:Y:S01]  /*0a50*/  @!P0 LDG.E.U16 R0, desc[UR12][R2.64] ;  /* 0x0000000c02008981 */ /* 0x000ea2000c1e1500 */
[----:B------:R-:W-:-:S03]  /*0a60*/  ISETP.GE.AND P0, PT, R20, R9, PT ;  /* 0x000000091400720c */ /* 0x000fc60003f06270 */
[----:B------:R-:W3:Y:S01]  /*0a70*/  @!P1 LDG.E.U16 R5, desc[UR12][R2.64+0x40] ;  /* 0x0000400c02059981 */ /* 0x000ee2000c1e1500 */
[----:B------:R-:W-:-:S03]  /*0a80*/  ISETP.GE.AND P1, PT, R22, R9, PT ;  /* 0x000000091600720c */ /* 0x000fc60003f26270 */
[----:B----4-:R-:W4:Y:S01]  /*0a90*/  @!P2 LDG.E.U16 R4, desc[UR12][R2.64+0x80] ;  /* 0x0000800c0204a981 */ /* 0x010f22000c1e1500 */
[----:B------:R-:W-:Y:S02]  /*0aa0*/  ISETP.GE.AND P2, PT, R24, R9, PT ;  /* 0x000000091800720c */ /* 0x000fe40003f46270 */
        /* <DEDUP_REMOVED lines=16> */
[----:B0-----:R-:W-:Y:S02]  /*0bb0*/  IADD3 R3, R108, 0x60, RZ ;  /* 0x000000606c037810 */ /* 0x001fe40007ffe0ff */
[-C--:B------:R-:W-:Y:S02]  /*0bc0*/  LEA.HI.SX32 R23, R23, R108.reuse, 0x1b ;  /* 0x0000006c17177211 */ /* 0x080fe400078fdaff */
[----:B------:R-:W-:-:S02]  /*0bd0*/  LEA.HI.SX32 R3, R3, R108, 0x1b ;  /* 0x0000006c03037211 */ /* 0x000fc400078fdaff */
[----:B------:R-:W-:Y:S02]  /*0be0*/  IADD3 R25, R108, 0xc0, RZ ;  /* 0x000000c06c197810 */ /* 0x000fe40007ffe0ff */
[-C--:B------:R-:W-:Y:S02]  /*0bf0*/  ISETP.GE.AND P6, PT, R96, R9.reuse, PT ;  /* 0x000000096000720c */ /* 0x080fe40003fc6270 */
[----:B------:R-:W-:Y:S02]  /*0c00*/  LEA.HI.SX32 R25, R25, R108, 0x1b ;  /* 0x0000006c19197211 */ /* 0x000fe400078fdaff */
[-C--:B------:R-:W-:Y:S01]  /*0c10*/  ISETP.GE.AND P5, PT, R10, R9.reuse, PT ;  /* 0x000000090a00720c */ /* 0x080fe20003fa6270 */
[----:B-1----:R-:W-:Y:S01]  /*0c20*/  ULEA UR7, UR7, UR5, 0x18 ;  /* 0x0000000507077291 */ /* 0x002fe2000f8ec03f */
[-C--:B------:R-:W-:Y:S02]  /*0c30*/  ISETP.GE.AND P4, PT, R18, R9.reuse, PT ;  /* 0x000000091200720c */ /* 0x080fe40003f86270 */
[----:B------:R-:W-:-:S02]  /*0c40*/  ISETP.GE.AND P3, PT, R20, R9, PT ;  /* 0x000000091400720c */ /* 0x000fc40003f66270 */
[----:B------:R-:W-:Y:S02]  /*0c50*/  ISETP.GE.AND P2, PT, R22, R9, PT ;  /* 0x000000091600720c */ /* 0x000fe40003f46270 */
[----:B------:R-:W-:Y:S02]  /*0c60*/  LEA R95, R95, UR7, 0x1 ;  /* 0x000000075f5f7c11 */ /* 0x000fe4000f8e08ff */
[----:B------:R-:W-:Y:S02]  /*0c70*/  LEA R94, R21, UR7, 0x1 ;  /* 0x00000007155e7c11 */ /* 0x000fe4000f8e08ff */
[----:B------:R-:W-:Y:S02]  /*0c80*/  LEA R93, R23, UR7, 0x1 ;  /* 0x00000007175d7c11 */ /* 0x000fe4000f8e08ff */
[C---:B------:R-:W-:Y:S02]  /*0c90*/  IADD3 R21, R108.reuse, 0x80, RZ ;  /* 0x000000806c157810 */ /* 0x040fe40007ffe0ff */
[----:B------:R-:W-:-:S02]  /*0ca0*/  IADD3 R23, R108, 0xa0, RZ ;  /* 0x000000a06c177810 */ /* 0x000fc40007ffe0ff */
[----:B------:R-:W-:Y:S02]  /*0cb0*/  LEA R92, R3, UR7, 0x1 ;  /* 0x00000007035c7c11 */ /* 0x000fe4000f8e08ff */
[----:B------:R-:W-:Y:S02]  /*0cc0*/  IADD3 R3, R108, 0xe0, RZ ;  /* 0x000000e06c037810 */ /* 0x000fe40007ffe0ff */
[-C--:B------:R-:W-:Y:S02]  /*0cd0*/  LEA.HI.SX32 R21, R21, R108.reuse, 0x1b ;  /* 0x0000006c15157211 */ /* 0x080fe400078fdaff */
[-C--:B------:R-:W-:Y:S02]  /*0ce0*/  LEA.HI.SX32 R23, R23, R108.reuse, 0x1b ;  /* 0x0000006c17177211 */ /* 0x080fe400078fdaff */
[----:B------:R-:W-:Y:S02]  /*0cf0*/  LEA.HI.SX32 R3, R3, R108, 0x1b ;  /* 0x0000006c03037211 */ /* 0x000fe400078fdaff */
[----:B------:R-:W-:-:S02]  /*0d00*/  LEA R91, R21, UR7, 0x1 ;  /* 0x00000007155b7c11 */ /* 0x000fc4000f8e08ff */
[----:B------:R-:W-:Y:S02]  /*0d10*/  LEA R90, R23, UR7, 0x1 ;  /* 0x00000007175a7c11 */ /* 0x000fe4000f8e08ff */
[----:B------:R-:W-:Y:S02]  /*0d20*/  LEA R89, R25, UR7, 0x1 ;  /* 0x0000000719597c11 */ /* 0x000fe4000f8e08ff */
[----:B------:R-:W-:Y:S01]  /*0d30*/  LEA R88, R3, UR7, 0x1 ;  /* 0x0000000703587c11 */ /* 0x000fe2000f8e08ff */
[----:B------:R-:W-:Y:S01]  /*0d40*/  IMAD.WIDE R2, R96, 0x2, R104 ;  /* 0x0000000260027825 */ /* 0x000fe200078e0268 */
[-C--:B------:R-:W-:Y:S02]  /*0d50*/  ISETP.GE.AND P1, PT, R24, R9.reuse, PT ;  /* 0x000000091800720c */ /* 0x080fe40003f26270 */
[----:B------:R-:W-:Y:S01]  /*0d60*/  ISETP.GE.AND P0, PT, R26, R9, PT ;  /* 0x000000091a00720c */ /* 0x000fe20003f06270 */
[----:B--2---:R0:W-:Y:S04]  /*0d70*/  STS.U16 [R95], R0 ;  /* 0x000000005f007388 */ /* 0x0041e80000000400 */
[----:B---3--:R1:W-:Y:S04]  /*0d80*/  STS.U16 [R94+0x40], R5 ;  /* 0x000040055e007388 */ /* 0x0083e80000000400 */
[----:B----4-:R2:W-:Y:S01]  /*0d90*/  STS.U16 [R93+0x80], R4 ;  /* 0x000080045d007388 */ /* 0x0105e20000000400 */
[----:B0-----:R-:W-:-:S04]  /*0da0*/  SHF.L.U32 R0, R108, 0x3, RZ ;  /* 0x000000036c007819 */ /* 0x001fc800000006ff */
[----:B------:R-:W-:Y:S02]  /*0db0*/  LEA.HI.SX32 R87, R0, R0, 0x1b ;  /* 0x0000000000577211 */ /* 0x000fe400078fdaff */
[----:B-1----:R-:W-:Y:S01]  /*0dc0*/  PRMT R5, RZ, 0x7610, R5 ;  /* 0x00007610ff057816 */ /* 0x002fe20000000005 */
[----:B------:R0:W-:Y:S01]  /*0dd0*/  STS.U16 [R92+0xc0], R7 ;  /* 0x0000c0075c007388 */ /* 0x0001e20000000400 */
[----:B------:R-:W-:Y:S02]  /*0de0*/  LEA R87, R87, UR7, 0x1 ;  /* 0x0000000757577c11 */ /* 0x000fe4000f8e08ff */
[----:B--2---:R-:W-:Y:S01]  /*0df0*/  PRMT R4, RZ, 0x7610, R4 ;  /* 0x00007610ff047816 */ /* 0x004fe20000000004 */
[----:B------:R1:W-:Y:S04]  /*0e00*/  STS.U16 [R91+0x100], R6 ;  /* 0x000100065b007388 */ /* 0x0003e80000000400 */
[----:B------:R2:W-:Y:S04]  /*0e10*/  STS.U16 [R90+0x140], R11 ;  /* 0x0001400b5a007388 */ /* 0x0005e80000000400 */
[----:B------:R3:W-:Y:S04]  /*0e20*/  STS.U16 [R89+0x180], R8 ;  /* 0x0001800859007388 */ /* 0x0007e80000000400 */
[----:B------:R4:W-:Y:S01]  /*0e30*/  STS.U16 [R88+0x1c0], R19 ;  /* 0x0001c01358007388 */ /* 0x0009e20000000400 */
[----:B------:R-:W-:-:S03]  /*0e40*/  NOP ;  /* 0x0000000000007918 */ /* 0x000fc60000000000 */
[----:B------:R-:W4:Y:S04]  /*0e50*/  LDS.U16 R182, [R87] ;  /* 0x0000000057b67984 */ /* 0x000f280000000400 */
[----:B------:R-:W4:Y:S04]  /*0e60*/  LDS.U16 R86, [R87+0x2] ;  /* 0x0000020057567984 */ /* 0x000f280000000400 */
[----:B------:R-:W-:Y:S04]  /*0e70*/  LDS.U16 R85, [R87+0x4] ;  /* 0x0000040057557984 */ /* 0x000fe80000000400 */
[----:B------:R-:W4:Y:S04]  /*0e80*/  LDS.U16 R84, [R87+0x6] ;  /* 0x0000060057547984 */ /* 0x000f280000000400 */
[----:B------:R-:W-:Y:S04]  /*0e90*/  LDS.U16 R83, [R87+0x8] ;  /* 0x0000080057537984 */ /* 0x000fe80000000400 */
[----:B------:R-:W-:Y:S04]  /*0ea0*/  LDS.U16 R82, [R87+0xa] ;  /* 0x00000a0057527984 */ /* 0x000fe80000000400 */
[----:B------:R-:W-:Y:S04]  /*0eb0*/  LDS.U16 R81, [R87+0xc] ;  /* 0x00000c0057517984 */ /* 0x000fe80000000400 */
[----:B------:R-:W-:Y:S01]  /*0ec0*/  LDS.U16 R80, [R87+0xe] ;  /* 0x00000e0057507984 */ /* 0x000fe20000000400 */
[----:B------:R-:W-:Y:S01]  /*0ed0*/  BAR.SYNC.DEFER_BLOCKING 0x0 ;  /* 0x0000000000007b1d */ /* 0x000fe20000010000 */
[----:B------:R-:W-:-:S02]  /*0ee0*/  PRMT R0, RZ, 0x7610, R0 ;  /* 0x00007610ff007816 */ /* 0x000fc40000000000 */
[----:B0-----:R-:W-:Y:S02]  /*0ef0*/  PRMT R7, RZ, 0x7610, R7 ;  /* 0x00007610ff077816 */ /* 0x001fe40000000007 */
[----:B-1----:R-:W-:Y:S02]  /*0f00*/  PRMT R6, RZ, 0x7610, R6 ;  /* 0x00007610ff067816 */ /* 0x002fe40000000006 */
[----:B--2---:R-:W-:Y:S02]  /*0f10*/  PRMT R11, RZ, 0x7610, R11 ;  /* 0x00007610ff0b7816 */ /* 0x004fe4000000000b */
[----:B---3--:R-:W-:Y:S02]  /*0f20*/  PRMT R8, RZ, 0x7610, R8 ;  /* 0x00007610ff087816 */ /* 0x008fe40000000008 */
[----:B----4-:R-:W-:Y:S01]  /*0f30*/  PRMT R19, RZ, 0x7610, R19 ;  /* 0x00007610ff137816 */ /* 0x010fe20000000013 */
        /* <DEDUP_REMOVED lines=9> */
[----:B------:R-:W-:-:S02]  /*0fd0*/  ISETP.GE.AND P6, PT, R10, R9, PT ;  /* 0x000000090a00720c */ /* 0x000fc40003fc6270 */
[----:B------:R-:W-:Y:S02]  /*0fe0*/  PRMT R21, RZ, 0x7610, R21 ;  /* 0x00007610ff157816 */ /* 0x000fe40000000015 */
[-C--:B------:R-:W-:Y:S02]  /*0ff0*/  ISETP.GE.AND P5, PT, R96, R9.reuse, PT ;  /* 0x000000096000720c */ /* 0x080fe40003fa6270 */
[-C--:B------:R-:W-:Y:S02]  /*1000*/  ISETP.GE.AND P4, PT, R18, R9.reuse, PT ;  /* 0x000000091200720c */ /* 0x080fe40003f86270 */
[-C--:B------:R-:W-:Y:S01]  /*1010*/  ISETP.GE.AND P3, PT, R20, R9.reuse, PT ;  /* 0x000000091400720c */ /* 0x080fe20003f66270 */
[----:B0-----:R-:W-:Y:S01]  /*1020*/  IMAD.WIDE R2, R96, 0x2, R102 ;  /* 0x0000000260027825 */ /* 0x001fe200078e0266 */
[-C--:B------:R-:W-:Y:S02]  /*1030*/  ISETP.GE.AND P2, PT, R22, R9.reuse, PT ;  /* 0x000000091600720c */ /* 0x080fe40003f46270 */
[----:B------:R-:W-:-:S02]  /*1040*/  ISETP.GE.AND P1, PT, R24, R9, PT ;  /* 0x000000091800720c */ /* 0x000fc40003f26270 */
[----:B------:R-:W-:Y:S02]  /*1050*/  ISETP.GE.AND P0, PT, R26, R9, PT ;  /* 0x000000091a00720c */ /* 0x000fe40003f06270 */
        /* <DEDUP_REMOVED lines=34> */
[----:B------:R-:W-:Y:S01]  /*1280*/  HFMA2.MMA R67, -RZ, RZ, 0, 0 ;  /* 0x00000000ff437435 */ /* 0x000fe200000001ff */
[----:B------:R-:W-:Y:S01]  /*1290*/  MOV R74, RZ ;  /* 0x000000ff004a7202 */ /* 0x000fe20000000f00 */
[----:B------:R-:W-:Y:S01]  /*12a0*/  HFMA2.MMA R65, -RZ, RZ, 0, 0 ;  /* 0x00000000ff417435 */ /* 0x000fe200000001ff */
[----:B------:R-:W-:Y:S01]  /*12b0*/  MOV R72, RZ ;  /* 0x000000ff00487202 */ /* 0x000fe20000000f00 */
[----:B------:R-:W-:Y:S01]  /*12c0*/  HFMA2.MMA R63, -RZ, RZ, 0, 0 ;  /* 0x00000000ff3f7435 */ /* 0x000fe200000001ff */
[----:B------:R-:W-:Y:S01]  /*12d0*/  MOV R70, RZ ;  /* 0x000000ff00467202 */ /* 0x000fe20000000f00 */
[----:B------:R-:W-:Y:S01]  /*12e0*/  HFMA2.MMA R61, -RZ, RZ, 0, 0 ;  /* 0x00000000ff3d7435 */ /* 0x000fe200000001ff */
[----:B------:R-:W-:Y:S01]  /*12f0*/  MOV R68, RZ ;  /* 0x000000ff00447202 */ /* 0x000fe20000000f00 */
[----:B0-----:R-:W-:Y:S01]  /*1300*/  HADD2.F32 R2, -RZ, R182.H0_H0 ;  /* 0x200000b6ff027230 */ /* 0x001fe20000004100 */
[----:B---3--:R0:W-:Y:S04]  /*1310*/  STS.U16 [R95], R18 ;  /* 0x000000125f007388 */ /* 0x0081e80000000400 */
[----:B--2---:R-:W-:Y:S04]  /*1320*/  STS.U16 [R94+0x40], R21 ;  /* 0x000040155e007388 */ /* 0x004fe80000000400 */
[----:B----4-:R1:W-:Y:S01]  /*1330*/  STS.U16 [R93+0x80], R20 ;  /* 0x000080145d007388 */ /* 0x0103e20000000400 */
[----:B0-----:R-:W-:-:S03]  /*1340*/  HADD2.F32 R18, -RZ, R86.H0_H0 ;  /* 0x20000056ff127230 */ /* 0x001fc60000004100 */
[----:B------:R0:W-:Y:S04]  /*1350*/  STS.U16 [R92+0xc0], R19 ;  /* 0x0000c0135c007388 */ /* 0x0001e80000000400 */
[----:B------:R-:W-:Y:S01]  /*1360*/  STS.U16 [R91+0x100], R22 ;  /* 0x000100165b007388 */ /* 0x000fe20000000400 */
[----:B-1----:R-:W1:Y:S03]  /*1370*/  LDC R20, c[0x0][0x21c] ;  /* 0x00008700ff147b82 */ /* 0x002e660000000800 */
[----:B------:R-:W-:Y:S01]  /*1380*/  STS.U16 [R90+0x140], R23 ;  /* 0x000140175a007388 */ /* 0x000fe20000000400 */
[----:B0-----:R-:W-:-:S03]  /*1390*/  HADD2.F32 R19, -RZ, R84.H0_H0 ;  /* 0x20000054ff137230 */ /* 0x001fc60000004100 */
[----:B------:R-:W-:Y:S04]  /*13a0*/  STS.U16 [R89+0x180], R24 ;  /* 0x0001801859007388 */ /* 0x000fe80000000400 */
[----:B------:R-:W-:Y:S01]  /*13b0*/  STS.U16 [R88+0x1c0], R25 ;  /* 0x0001c01958007388 */ /* 0x000fe20000000400 */
[----:B------:R-:W-:-:S03]  /*13c0*/  NOP ;  /* 0x0000000000007918 */ /* 0x000fc60000000000 */
[----:B------:R-:W0:Y:S04]  /*13d0*/  LDS.U16 R79, [R87] ;  /* 0x00000000574f7984 */ /* 0x000e280000000400 */
[----:B------:R-:W2:Y:S01]  /*13e0*/  LDS.U16 R78, [R87+0x2] ;  /* 0x00000200574e7984 */ /* 0x000ea20000000400 */
[----:B-1----:R-:W-:-:S03]  /*13f0*/  ISETP.GE.AND P0, PT, R20, 0x1, PT ;  /* 0x000000011400780c */ /* 0x002fc60003f06270 */
[----:B------:R-:W1:Y:S04]  /*1400*/  LDS.U16 R77, [R87+0x4] ;  /* 0x00000400574d7984 */ /* 0x000e680000000400 */
[----:B------:R-:W3:Y:S04]  /*1410*/  LDS.U16 R76, [R87+0x6] ;  /* 0x00000600574c7984 */ /* 0x000ee80000000400 */
[----:B------:R-:W4:Y:S04]  /*1420*/  LDS.U16 R75, [R87+0x8] ;  /* 0x00000800574b7984 */ /* 0x000f280000000400 */
[----:B------:R-:W4:Y:S04]  /*1430*/  LDS.U16 R73, [R87+0xa] ;  /* 0x00000a0057497984 */ /* 0x000f280000000400 */
[----:B------:R-:W4:Y:S04]  /*1440*/  LDS.U16 R71, [R87+0xc] ;  /* 0x00000c0057477984 */ /* 0x000f280000000400 */
[----:B------:R-:W4:Y:S01]  /*1450*/  LDS.U16 R69, [R87+0xe] ;  /* 0x00000e0057457984 */ /* 0x000f220000000400 */
[----:B0-----:R-:W-:-:S02]  /*1460*/  HADD2.F32 R79, -RZ, R79.H0_H0 ;  /* 0x2000004fff4f7230 */ /* 0x001fc40000004100 */
[----:B--2---:R-:W-:-:S03]  /*1470*/  HADD2.F32 R78, -RZ, R78.H0_H0 ;  /* 0x2000004eff4e7230 */ /* 0x004fc60000004100 */
[C---:B------:R-:W-:Y:S01]  /*1480*/  FFMA.FTZ R3, R79.reuse, R2, R114 ;  /* 0x000000024f037223 */ /* 0x040fe20000010072 */
[----:B------:R-:W-:Y:S02]  /*1490*/  HADD2.F32 R2, -RZ, R85.H0_H0 ;  /* 0x20000055ff027230 */ /* 0x000fe40000004100 */
[----:B-----5:R-:W-:Y:S01]  /*14a0*/  FMUL.FTZ R66, R79, R116 ;  /* 0x000000744f427220 */ /* 0x020fe20000410000 */
[----:B-1----:R-:W-:Y:S02]  /*14b0*/  HADD2.F32 R77, -RZ, R77.H0_H0 ;  /* 0x2000004dff4d7230 */ /* 0x002fe40000004100 */
[C---:B------:R-:W-:Y:S01]  /*14c0*/  FFMA.FTZ R18, R78.reuse, R18, R3 ;  /* 0x000000124e127223 */ /* 0x040fe20000010003 */
[----:B------:R-:W-:Y:S02]  /*14d0*/  HADD2.F32 R114, -RZ, R80.H0_H0 ;  /* 0x20000050ff727230 */ /* 0x000fe40000004100 */
[----:B------:R-:W-:Y:S01]  /*14e0*/  FMUL.FTZ R59, R78, R116 ;  /* 0x000000744e3b7220 */ /* 0x000fe20000410000 */
[----:B---3--:R-:W-:-:S02]  /*14f0*/  HADD2.F32 R76, -RZ, R76.H0_H0 ;  /* 0x2000004cff4c7230 */ /* 0x008fc40000004100 */
[C---:B------:R-:W-:Y:S01]  /*1500*/  FFMA.FTZ R3, R77.reuse, R2, R18 ;  /* 0x000000024d037223 */ /* 0x040fe20000010012 */
[----:B------:R-:W-:Y:S02]  /*1510*/  HADD2.F32 R18, -RZ, R83.H0_H0 ;  /* 0x20000053ff127230 */ /* 0x000fe40000004100 */
[-C--:B------:R-:W-:Y:S01]  /*1520*/  FMUL.FTZ R64, R77, R116.reuse ;  /* 0x000000744d407220 */ /* 0x080fe20000410000 */
[----:B----4-:R-:W-:Y:S02]  /*1530*/  HADD2.F32 R75, -RZ, R75.H0_H0 ;  /* 0x2000004bff4b7230 */ /* 0x010fe40000004100 */
[C---:B------:R-:W-:Y:S01]  /*1540*/  FFMA.FTZ R2, R76.reuse, R19, R3 ;  /* 0x000000134c027223 */ /* 0x040fe20000010003 */
[----:B------:R-:W-:Y:S02]  /*1550*/  HADD2.F32 R3, -RZ, R82.H0_H0 ;  /* 0x20000052ff037230 */ /* 0x000fe40000004100 */
[----:B------:R-:W-:Y:S01]  /*1560*/  FMUL.FTZ R57, R76, R116 ;  /* 0x000000744c397220 */ /* 0x000fe20000410000 */
[----:B------:R-:W-:-:S02]  /*1570*/  HADD2.F32 R73, -RZ, R73.H0_H0 ;  /* 0x20000049ff497230 */ /* 0x000fc40000004100 */
[C---:B------:R-:W-:Y:S01]  /*1580*/  FFMA.FTZ R2, R75.reuse, R18, R2 ;  /* 0x000000124b027223 */ /* 0x040fe20000010002 */
[----:B------:R-:W-:Y:S02]  /*1590*/  HADD2.F32 R18, -RZ, R81.H0_H0 ;  /* 0x20000051ff127230 */ /* 0x000fe40000004100 */
[-C--:B------:R-:W-:Y:S01]  /*15a0*/  FMUL.FTZ R62, R75, R116.reuse ;  /* 0x000000744b3e7220 */ /* 0x080fe20000410000 */
[----:B------:R-:W-:Y:S02]  /*15b0*/  HADD2.F32 R71, -RZ, R71.H0_H0 ;  /* 0x20000047ff477230 */ /* 0x000fe40000004100 */
[C---:B------:R-:W-:Y:S01]  /*15c0*/  FFMA.FTZ R2, R73.reuse, R3, R2 ;  /* 0x0000000349027223 */ /* 0x040fe20000010002 */
[----:B------:R-:W-:Y:S01]  /*15d0*/  FMUL.FTZ R55, R73, R116 ;  /* 0x0000007449377220 */ /* 0x000fe20000410000 */
[----:B------:R-:W-:Y:S02]  /*15e0*/  HADD2.F32 R69, -RZ, R69.H0_H0 ;  /* 0x20000045ff457230 */ /* 0x000fe40000004100 */
[C---:B------:R-:W-:Y:S01]  /*15f0*/  FFMA.FTZ R2, R71.reuse, R18, R2 ;  /* 0x0000001247027223 */ /* 0x040fe20000010002 */
[----:B------:R-:W-:-:S03]  /*1600*/  FMUL.FTZ R60, R71, R116 ;  /* 0x00000074473c7220 */ /* 0x000fc60000410000 */
[C---:B------:R-:W-:Y:S01]  /*1610*/  FFMA.FTZ R114, R69.reuse, R114, R2 ;  /* 0x0000007245727223 */ /* 0x040fe20000010002 */
[----:B------:R-:W-:Y:S01]  /*1620*/  FMUL.FTZ R53, R69, R116 ;  /* 0x0000007445357220 */ /* 0x000fe20000410000 */
[----:B------:R-:W-:Y:S06]  /*1630*/  BAR.SYNC.DEFER_BLOCKING 0x0 ;  /* 0x0000000000007b1d */ /* 0x000fec0000010000 */
[----:B------:R-:W-:Y:S05]  /*1640*/  @!P0 BRA `(.L_x_15652) ;  /* 0x0000005400408947 */ /* 0x000fea0003800000 */
[----:B------:R-:W0:Y:S01]  /*1650*/  LDC R117, c[0x0][0x224] ;  /* 0x00008900ff757b82 */ /* 0x000e220000000800 */
[----:B------:R-:W-:Y:S01]  /*1660*/  IADD3 R58, R98, -0x1, RZ ;  /* 0xffffffff623a7810 */ /* 0x000fe20007ffe0ff */
[----:B------:R-:W-:Y:S01]  /*1670*/  ULDC.64 UR8, c[0x0][0x248] ;  /* 0x0000920000087ab9 */ /* 0x000fe20000000a00 */
[----:B------:R-:W-:Y:S01]  /*1680*/  ULDC.64 UR6, c[0x0][0x230] ;  /* 0x00008c0000067ab9 */ /* 0x000fe20000000a00 */
[----:B------:R-:W-:Y:S01]  /*1690*/  IMAD R22, R118, UR8, RZ ;  /* 0x0000000876167c24 */ /* 0x000fe2000f8e02ff */
[----:B------:R-:W-:Y:S01]  /*16a0*/  LEA.HI R2, R58, R58, RZ, 0x1 ;  /* 0x0000003a3a027211 */ /* 0x000fe200078f08ff */
[----:B------:R-:W-:Y:S01]  /*16b0*/  IMAD.WIDE.U32 R18, R115, UR6, RZ ;  /* 0x0000000673127c25 */ /* 0x000fe2000f8e00ff */
[----:B------:R-:W-:Y:S01]  /*16c0*/  SHF.L.U32 R51, R9, 0x1, RZ ;  /* 0x0000000109337819 */ /* 0x000fe200000006ff */
[----:B------:R-:W1:Y:S01]  /*16d0*/  LDC R49, c[0x0][0x218] ;  /* 0x00008600ff317b82 */ /* 0x000e620000000800 */
[----:B------:R-:W-:Y:S01]  /*16e0*/  LOP3.LUT R3, R2, 0xfffffe, RZ, 0xc0, !PT ;  /* 0x00fffffe02037812 */ /* 0x000fe200078ec0ff */
[----:B------:R-:W-:Y:S01]  /*16f0*/  IMAD R2, R118, UR6, RZ ;  /* 0x0000000676027c24 */ /* 0x000fe2000f8e02ff */
[----:B------:R-:W-:Y:S01]  /*1700*/  LOP3.LUT R181, R110, 0x1f, RZ, 0xc0, !PT ;  /* 0x0000001f6eb57812 */ /* 0x000fe200078ec0ff */
[----:B------:R-:W-:Y:S01]  /*1710*/  IMAD R43, R115, UR9, R22 ;  /* 0x00000009732b7c24 */ /* 0x000fe2000f8e0216 */
[----:B------:R-:W-:Y:S01]  /*1720*/  IADD3 R22, R99, R96, RZ ;  /* 0x0000006063167210 */ /* 0x000fe20007ffe0ff */
[C---:B------:R-:W-:Y:S01]  /*1730*/  IMAD R45, R115.reuse, UR7, R2 ;  /* 0x00000007732d7c24 */ /* 0x040fe2000f8e0202 */
[----:B------:R-:W-:Y:S01]  /*1740*/  IADD3 R58, R58, -R3, RZ ;  /* 0x800000033a3a7210 */ /* 0x000fe20007ffe0ff */
[----:B------:R-:W2:Y:S01]  /*1750*/  LDC.64 R24, c[0x0][0x368] ;  /* 0x0000da00ff187b82 */ /* 0x000ea20000000a00 */
[----:B------:R-:W-:Y:S01]  /*1760*/  IMAD.WIDE.U32 R20, R115, UR8, RZ ;  /* 0x0000000873147c25 */ /* 0x000fe2000f8e00ff */
[----:B------:R-:W-:Y:S01]  /*1770*/  ISETP.GE.AND P0, PT, R22, R51, PT ;  /* 0x000000331600720c */ /* 0x000fe20003f06270 */
[----:B------:R-:W-:Y:S01]  /*1780*/  UMOV UR5, URZ ;  /* 0x0000003f00057c82 */ /* 0x000fe20008000000 */
[----:B------:R-:W-:Y:S01]  /*1790*/  MOV R47, RZ ;  /* 0x000000ff002f7202 */ /* 0x000fe20000000f00 */
[----:B------:R-:W-:Y:S01]  /*17a0*/  HADD2.F32 R0, -RZ, R0.H0_H0 ;  /* 0x20000000ff007230 */ /* 0x000fe20000004100 */
[----:B------:R-:W-:Y:S01]  /*17b0*/  MOV R74, RZ ;  /* 0x000000ff004a7202 */ /* 0x000fe20000000f00 */
[----:B------:R-:W-:Y:S01]  /*17c0*/  HADD2.F32 R4, -RZ, R4.H0_H0 ;  /* 0x20000004ff047230 */ /* 0x000fe20000004100 */
[----:B------:R-:W3:Y:S01]  /*17d0*/  LDC.64 R26, c[0x0][0x370] ;  /* 0x0000dc00ff1a7b82 */ /* 0x000ee20000000a00 */
[----:B------:R-:W-:-:S02]  /*17e0*/  HADD2.F32 R52, -RZ, R5.H0_H0 ;  /* 0x20000005ff347230 */ /* 0x000fc40000004100 */
[--C-:B------:R-:W-:Y:S01]  /*17f0*/  FADD.FTZ R56, R0, R113.reuse ;  /* 0x0000007100387221 */ /* 0x100fe20000010000 */
[----:B------:R-:W-:Y:S02]  /*1800*/  HADD2.F32 R6, -RZ, R6.H0_H0 ;  /* 0x20000006ff067230 */ /* 0x000fe40000004100 */
[--C-:B------:R-:W-:Y:S01]  /*1810*/  FADD.FTZ R54, R4, R113.reuse ;  /* 0x0000007104367221 */ /* 0x100fe20000010000 */
[----:B------:R-:W-:Y:S02]  /*1820*/  HADD2.F32 R48, -RZ, R7.H0_H0 ;  /* 0x20000007ff307230 */ /* 0x000fe40000004100 */
[--C-:B------:R-:W-:Y:S01]  /*1830*/  FADD.FTZ R52, R52, R113.reuse ;  /* 0x0000007134347221 */ /* 0x100fe20000010000 */
[----:B------:R-:W-:Y:S01]  /*1840*/  HADD2.F32 R8, -RZ, R8.H0_H0 ;  /* 0x20000008ff087230 */ /* 0x000fe20000004100 */
[----:B------:R-:W4:Y:S01]  /*1850*/  LDC.64 R28, c[0x0][0x3d0] ;  /* 0x0000f400ff1c7b82 */ /* 0x000f220000000a00 */
[----:B------:R-:W-:Y:S02]  /*1860*/  HADD2.F32 R10, -RZ, R10.H0_H0 ;  /* 0x2000000aff0a7230 */ /* 0x000fe40000004100 */
[----:B------:R-:W-:Y:S01]  /*1870*/  FADD.FTZ R50, R6, R113 ;  /* 0x0000007106327221 */ /* 0x000fe20000010000 */
[----:B------:R-:W-:-:S02]  /*1880*/  HADD2.F32 R42, -RZ, R11.H0_H0 ;  /* 0x2000000bff2a7230 */ /* 0x000fc40000004100 */
[--C-:B------:R-:W-:Y:S01]  /*1890*/  FADD.FTZ R48, R48, R113.reuse ;  /* 0x0000007130307221 */ /* 0x100fe20000010000 */
[--C-:B------:R-:W-:Y:S01]  /*18a0*/  FADD.FTZ R46, R8, R113.reuse ;  /* 0x00000071082e7221 */ /* 0x100fe20000010000 */
[--C-:B------:R-:W-:Y:S01]  /*18b0*/  FADD.FTZ R44, R10, R113.reuse ;  /* 0x000000710a2c7221 */ /* 0x100fe20000010000 */
[----:B------:R-:W-:Y:S01]  /*18c0*/  P2R R180, PR, RZ, 0x1 ;  /* 0x00000001ffb47803 */ /* 0x000fe20000000000 */
[----:B------:R-:W0:Y:S01]  /*18d0*/  LDC.64 R30, c[0x0][0x380] ;  /* 0x0000e000ff1e7b82 */ /* 0x000e220000000a00 */
[----:B------:R-:W-:Y:S01]  /*18e0*/  FADD.FTZ R42, R42, R113 ;  /* 0x000000712a2a7221 */ /* 0x000fe20000010000 */
[----:B------:R-:W-:Y:S01]  /*18f0*/  SHF.R.S32.HI R23, RZ, 0x1f, R22 ;  /* 0x0000001fff177819 */ /* 0x000fe20000011416 */
[----:B------:R-:W-:Y:S01]  /*1900*/  UMOV UR6, URZ ;  /* 0x0000003f00067c82 */ /* 0x000fe20008000000 */
[----:B------:R-:W-:Y:S01]  /*1910*/  IADD3 R45, R19, R45, RZ ;  /* 0x0000002d132d7210 */ /* 0x000fe20007ffe0ff */
[----:B------:R-:W-:Y:S01]  /*1920*/  ULDC UR26, c[0x0][0x21c] ;  /* 0x00008700001a7ab9 */ /* 0x000fe20000000800 */
[----:B------:R-:W-:Y:S01]  /*1930*/  IADD3 R43, R21, R43, RZ ;  /* 0x0000002b152b7210 */ /* 0x000fe20007ffe0ff */
[----:B------:R-:W-:Y:S01]  /*1940*/  ULDC.64 UR24, c[0x0][0x368] ;  /* 0x0000da0000187ab9 */ /* 0x000fe20000000a00 */
[----:B------:R-:W0:Y:S01]  /*1950*/  LDC.64 R32, c[0x0][0x2d0] ;  /* 0x0000b400ff207b82 */ /* 0x000e220000000a00 */
[----:B------:R-:W-:Y:S01]  /*1960*/  ULDC.64 UR22, c[0x0][0x380] ;  /* 0x0000e00000167ab9 */ /* 0x000fe20000000a00 */
[----:B------:R-:W-:Y:S01]  /*1970*/  ULDC.64 UR16, c[0x0][0x238] ;  /* 0x00008e0000107ab9 */ /* 0x000fe20000000a00 */
[----:B------:R-:W-:Y:S01]  /*1980*/  ULDC.64 UR18, c[0x0][0x250] ;  /* 0x0000940000127ab9 */ /* 0x000fe20000000a00 */
[----:B------:R-:W-:-:S04]  /*1990*/  ULDC.64 UR20, c[0x0][0x270] ;  /* 0x00009c0000147ab9 */ /* 0x000fc80000000a00 */
[----:B-1----:R-:W0:Y:S02]  /*19a0*/  LDC.64 R34, c[0x0][0x2d8] ;  /* 0x0000b600ff227b82 */ /* 0x002e240000000a00 */
.L_x_15699:
[----:B------:R-:W-:Y:S01]  /*19b0*/  SHF.R.S32.HI R120, RZ, 0x1f, R47 ;  /* 0x0000001fff787819 */ /* 0x000fe2000001142f */
[C---:B01----:R-:W-:Y:S01]  /*19c0*/  IMAD.WIDE.U32 R4, R47.reuse, UR20, R22 ;  /* 0x000000142f047c25 */ /* 0x043fe2000f8e0016 */
[C---:B------:R-:W-:Y:S02]  /*19d0*/  IADD3 R2, R22.reuse, 0x40, RZ ;  /* 0x0000004016027810 */ /* 0x040fe40007ffe0ff */
[----:B------:R-:W-:Y:S02]  /*19e0*/  IADD3 R0, R22, 0x20, RZ ;  /* 0x0000002016007810 */ /* 0x000fe40007ffe0ff */
[-C--:B------:R-:W-:Y:S01]  /*19f0*/  ISETP.GE.AND P5, PT, R2, R51.reuse, PT ;  /* 0x000000330200720c */ /* 0x080fe20003fa6270 */
[----:B------:R-:W-:Y:S01]  /*1a00*/  IMAD R2, R120, UR20, RZ ;  /* 0x0000001478027c24 */ /* 0x000fe2000f8e02ff */
[----:B------:R-:W-:Y:S02]  /*1a10*/  ISETP.GE.AND P0, PT, R0, R51, PT ;  /* 0x000000330000720c */ /* 0x000fe40003f06270 */
[----:B------:R-:W-:Y:S01]  /*1a20*/  IADD3 R0, R22, 0x60, RZ ;  /* 0x0000006016007810 */ /* 0x000fe20007ffe0ff */
[----:B------:R-:W-:Y:S01]  /*1a30*/  IMAD R3, R47, UR21, R2 ;  /* 0x000000152f037c24 */ /* 0x000fe2000f8e0202 */
[----:B------:R-:W-:-:S02]  /*1a40*/  LEA R2, P1, R4, R101, 0x1 ;  /* 0x0000006504027211 */ /* 0x000fc400078208ff */
[----:B------:R-:W-:Y:S02]  /*1a50*/  ISETP.GE.AND P4, PT, R0, R51, PT ;  /* 0x000000330000720c */ /* 0x000fe40003f86270 */
[----:B------:R-:W-:Y:S02]  /*1a60*/  IADD3 R3, R5, R3, RZ ;  /* 0x0000000305037210 */ /* 0x000fe40007ffe0ff */
[C---:B------:R-:W-:Y:S02]  /*1a70*/  IADD3 R0, R22.reuse, 0x80, RZ ;  /* 0x0000008016007810 */ /* 0x040fe40007ffe0ff */
[----:B------:R-:W-:Y:S02]  /*1a80*/  IADD3 R6, R22, 0xa0, RZ ;  /* 0x000000a016067810 */ /* 0x000fe40007ffe0ff */
[----:B------:R-:W-:Y:S02]  /*1a90*/  ISETP.NE.AND P6, PT, R180, RZ, PT ;  /* 0x000000ffb400720c */ /* 0x000fe40003fc5270 */
[----:B------:R-:W-:-:S02]  /*1aa0*/  LEA.HI.X R3, R4, R100, R3, 0x1, P1 ;  /* 0x0000006404037211 */ /* 0x000fc400008f0c03 */
[----:B------:R-:W-:Y:S02]  /*1ab0*/  IADD3 R8, R22, 0xc0, RZ ;  /* 0x000000c016087810 */ /* 0x000fe40007ffe0ff */
[----:B------:R-:W-:Y:S01]  /*1ac0*/  ISETP.GE.AND P3, PT, R0, R51, PT ;  /* 0x000000330000720c */ /* 0x000fe20003f66270 */
[----:B------:R-:W-:Y:S01]  /*1ad0*/  IMAD R0, R120, UR16, RZ ;  /* 0x0000001078007c24 */ /* 0x000fe2000f8e02ff */
[----:B------:R-:W-:Y:S02]  /*1ae0*/  MOV R4, R18 ;  /* 0x0000001200047202 */ /* 0x000fe40000000f00 */
[----:B------:R-:W-:Y:S01]  /*1af0*/  MOV R5, R45 ;  /* 0x0000002d00057202 */ /* 0x000fe20000000f00 */
[C---:B------:R-:W-:Y:S01]  /*1b00*/  IMAD R11, R47.reuse, UR17, R0 ;  /* 0x000000112f0b7c24 */ /* 0x040fe2000f8e0200 */
[-C--:B------:R-:W-:Y:S02]  /*1b10*/  ISETP.GE.AND P2, PT, R6, R51.reuse, PT ;  /* 0x000000330600720c */ /* 0x080fe40003f46270 */
[----:B------:R-:W-:Y:S01]  /*1b20*/  PRMT R6, RZ, 0x7610, R6 ;  /* 0x00007610ff067816 */ /* 0x000fe20000000006 */
[----:B------:R-:W-:Y:S01]  /*1b30*/  IMAD.WIDE.U32 R4, R47, UR16, R4 ;  /* 0x000000102f047c25 */ /* 0x000fe2000f8e0004 */
[----:B------:R-:W-:-:S02]  /*1b40*/  ISETP.GE.AND P1, PT, R8, R51, PT ;  /* 0x000000330800720c */ /* 0x000fc40003f26270 */
[----:B------:R-:W-:Y:S02]  /*1b50*/  PRMT R9, RZ, 0x7610, R9 ;  /* 0x00007610ff097816 */ /* 0x000fe40000000009 */
[C---:B------:R-:W-:Y:S01]  /*1b60*/  IADD3 R8, R22.reuse, 0xe0, RZ ;  /* 0x000000e016087810 */ /* 0x040fe20007ffe0ff */
[----:B------:R-:W2:Y:S01]  /*1b70*/  @!P5 LDG.E.U16 R6, desc[UR12][R2.64+0x80] ;  /* 0x0000800c0206d981 */ /* 0x000ea2000c1e1500 */
[----:B------:R-:W-:Y:S02]  /*1b80*/  PRMT R0, RZ, 0x7610, R0 ;  /* 0x00007610ff007816 */ /* 0x000fe40000000000 */
[----:B------:R-:W-:Y:S01]  /*1b90*/  PRMT R7, RZ, 0x7610, R7 ;  /* 0x00007610ff077816 */ /* 0x000fe20000000007 */
[----:B------:R-:W3:Y:S01]  /*1ba0*/  @!P4 LDG.E.U16 R9, desc[UR12][R2.64+0xc0] ;  /* 0x0000c00c0209c981 */ /* 0x000ee2000c1e1500 */
[----:B------:R-:W-:Y:S02]  /*1bb0*/  IADD3 R10, R22, 0x100, RZ ;  /* 0x00000100160a7810 */ /* 0x000fe40007ffe0ff */
[----:B------:R-:W-:Y:S01]  /*1bc0*/  ISETP.GE.AND P5, PT, R8, R51, PT ;  /* 0x000000330800720c */ /* 0x000fe20003fa6270 */
[----:B----4-:R-:W4:Y:S01]  /*1bd0*/  @!P6 LDG.E.U16 R0, desc[UR12][R2.64] ;  /* 0x0000000c0200e981 */ /* 0x010f22000c1e1500 */
[----:B------:R-:W-:-:S02]  /*1be0*/  IADD3 R5, R5, R11, RZ ;  /* 0x0000000b05057210 */ /* 0x000fc40007ffe0ff */
[----:B------:R-:W-:Y:S01]  /*1bf0*/  PRMT R8, RZ, 0x7610, R8 ;  /* 0x00007610ff087816 */ /* 0x000fe20000000008 */
[----:B------:R-:W2:Y:S01]  /*1c00*/  @!P0 LDG.E.U16 R7, desc[UR12][R2.64+0x40] ;  /* 0x0000400c02078981 */ /* 0x000ea2000c1e1500 */
[----:B------:R-:W-:Y:S02]  /*1c10*/  ISETP.GE.AND P4, PT, R10, R51, PT ;  /* 0x000000330a00720c */ /* 0x000fe40003f86270 */
[----:B------:R-:W-:Y:S02]  /*1c20*/  PRMT R11, RZ, 0x7610, R11 ;  /* 0x00007610ff0b7816 */ /* 0x000fe4000000000b */
[----:B------:R-:W-:Y:S01]  /*1c30*/  PRMT R10, RZ, 0x7610, R10 ;  /* 0x00007610ff0a7816 */ /* 0x000fe2000000000a */
[----:B------:R-:W3:Y:S01]  /*1c40*/  @!P3 LDG.E.U16 R8, desc[UR12][R2.64+0x100] ;  /* 0x0001000c0208b981 */ /* 0x000ee2000c1e1500 */
[----:B0-----:R-:W-:-:S03]  /*1c50*/  LEA R36, P0, R4, R32, 0x3 ;  /* 0x0000002004247211 */ /* 0x001fc600078018ff */
[----:B------:R-:W3:Y:S01]  /*1c60*/  @!P2 LDG.E.U16 R11, desc[UR12][R2.64+0x140] ;  /* 0x0001400c020ba981 */ /* 0x000ee2000c1e1500 */
[----:B------:R-:W-:-:S03]  /*1c70*/  LEA.HI.X R37, R4, R33, R5, 0x3, P0 ;  /* 0x0000002104257211 */ /* 0x000fc600000f1c05 */
[----:B------:R-:W3:Y:S01]  /*1c80*/  @!P1 LDG.E.U16 R10, desc[UR12][R2.64+0x180] ;  /* 0x0001800c020a9981 */ /* 0x000ee2000c1e1500 */
[C---:B------:R-:W-:Y:S02]  /*1c90*/  IADD3 R4, R22.reuse, 0x120, RZ ;  /* 0x0000012016047810 */ /* 0x040fe40007ffe0ff */
[C---:B------:R-:W-:Y:S01]  /*1ca0*/  IADD3 R38, R22.reuse, 0x140, RZ ;  /* 0x0000014016267810 */ /* 0x040fe20007ffe0ff */
[----:B------:R-:W3:Y:S01]  /*1cb0*/  LDG.E.64 R36, desc[UR12][R36.64] ;  /* 0x0000000c24247981 */ /* 0x000ee2000c1e1b00 */
[----:B------:R-:W-:Y:S02]  /*1cc0*/  IADD3 R122, R22, 0x160, RZ ;  /* 0x00000160167a7810 */ /* 0x000fe40007ffe0ff */
[-C--:B------:R-:W-:Y:S02]  /*1cd0*/  ISETP.GE.AND P0, PT, R4, R51.reuse, PT ;  /* 0x000000330400720c */ /* 0x080fe40003f06270 */
[-C--:B------:R-:W-:Y:S02]  /*1ce0*/  ISETP.GE.AND P1, PT, R38, R51.reuse, PT ;  /* 0x000000332600720c */ /* 0x080fe40003f26270 */
[----:B------:R-:W-:-:S02]  /*1cf0*/  ISETP.GE.AND P2, PT, R122, R51, PT ;  /* 0x000000337a00720c */ /* 0x000fc40003f46270 */
[----:B------:R-:W-:Y:S02]  /*1d00*/  PRMT R41, RZ, 0x7610, R41 ;  /* 0x00007610ff297816 */ /* 0x000fe40000000029 */
[----:B------:R-:W-:Y:S02]  /*1d10*/  PRMT R119, RZ, 0x7610, R119 ;  /* 0x00007610ff777816 */ /* 0x000fe40000000077 */
[----:B------:R-:W-:Y:S02]  /*1d20*/  PRMT R40, RZ, 0x7610, R40 ;  /* 0x00007610ff287816 */ /* 0x000fe40000000028 */
[----:B------:R-:W-:Y:S01]  /*1d30*/  PRMT R121, RZ, 0x7610, R121 ;  /* 0x00007610ff797816 */ /* 0x000fe20000000079 */
[----:B------:R-:W3:Y:S01]  /*1d40*/  @!P5 LDG.E.U16 R41, desc[UR12][R2.64+0x1c0] ;  /* 0x0001c00c0229d981 */ /* 0x000ee2000c1e1500 */
[----:B------:R-:W-:Y:S02]  /*1d50*/  PRMT R122, RZ, 0x7610, R122 ;  /* 0x00007610ff7a7816 */ /* 0x000fe4000000007a */
[C---:B------:R-:W-:Y:S01]  /*1d60*/  IADD3 R4, R22.reuse, 0x180, RZ ;  /* 0x0000018016047810 */ /* 0x040fe20007ffe0ff */
[----:B------:R-:W3:Y:S01]  /*1d70*/  @!P0 LDG.E.U16 R119, desc[UR12][R2.64+0x240] ;  /* 0x0002400c02778981 */ /* 0x000ee2000c1e1500 */
[----:B------:R-:W-:-:S02]  /*1d80*/  IADD3 R38, R22, 0x1a0, RZ ;  /* 0x000001a016267810 */ /* 0x000fc40007ffe0ff */
[C---:B------:R-:W-:Y:S01]  /*1d90*/  IADD3 R124, R22.reuse, 0x1c0, RZ ;  /* 0x000001c0167c7810 */ /* 0x040fe20007ffe0ff */
[----:B------:R-:W3:Y:S01]  /*1da0*/  @!P4 LDG.E.U16 R40, desc[UR12][R2.64+0x200] ;  /* 0x0002000c0228c981 */ /* 0x000ee2000c1e1500 */
[----:B------:R-:W-:Y:S02]  /*1db0*/  IADD3 R126, R22, 0x1e0, RZ ;  /* 0x000001e0167e7810 */ /* 0x000fe40007ffe0ff */
[-C--:B------:R-:W-:Y:S01]  /*1dc0*/  ISETP.GE.AND P0, PT, R4, R51.reuse, PT ;  /* 0x000000330400720c */ /* 0x080fe20003f06270 */
[----:B------:R-:W3:Y:S01]  /*1dd0*/  @!P1 LDG.E.U16 R121, desc[UR12][R2.64+0x280] ;  /* 0x0002800c02799981 */ /* 0x000ee2000c1e1500 */
[----:B------:R-:W-:-:S03]  /*1de0*/  ISETP.GE.AND P1, PT, R38, R51, PT ;  /* 0x000000332600720c */ /* 0x000fc60003f26270 */
[----:B------:R-:W3:Y:S01]  /*1df0*/  @!P2 LDG.E.U16 R122, desc[UR12][R2.64+0x2c0] ;  /* 0x0002c00c027aa981 */ /* 0x000ee2000c1e1500 */
[-C--:B------:R-:W-:Y:S02]  /*1e00*/  ISETP.GE.AND P2, PT, R124, R51.reuse, PT ;  /* 0x000000337c00720c */ /* 0x080fe40003f46270 */
[----:B------:R-:W-:Y:S02]  /*1e10*/  ISETP.GE.AND P3, PT, R126, R51, PT ;  /* 0x000000337e00720c */ /* 0x000fe40003f66270 */
        /* <DEDUP_REMOVED lines=8> */
[----:B------:R-:W-:-:S04]  /*1ea0*/  IMAD R38, R120, UR18, RZ ;  /* 0x0000001278267c24 */ /* 0x000fc8000f8e02ff */
[----:B------:R-:W-:Y:S01]  /*1eb0*/  IMAD R39, R47, UR19, R38 ;  /* 0x000000132f277c24 */ /* 0x000fe2000f8e0226 */
[----:B0-----:R-:W-:Y:S02]  /*1ec0*/  MOV R2, R20 ;  /* 0x0000001400027202 */ /* 0x001fe40000000f00 */
[----:B------:R-:W-:-:S03]  /*1ed0*/  MOV R3, R43 ;  /* 0x0000002b00037202 */ /* 0x000fc60000000f00 */
[----:B------:R-:W-:-:S03]  /*1ee0*/  IMAD.WIDE.U32 R4, R47, UR18, R2 ;  /* 0x000000122f047c25 */ /* 0x000fc6000f8e0002 */
[C---:B------:R-:W-:Y:S02]  /*1ef0*/  LEA R38, P0, R4.reuse, R34, 0x3 ;  /* 0x0000002204267211 */ /* 0x040fe400078018ff */
[----:B------:R-:W-:Y:S01]  /*1f00*/  IADD3 R5, R5, R39, RZ ;  /* 0x0000002705057210 */ /* 0x000fe20007ffe0ff */
[----:B------:R-:W0:Y:S03]  /*1f10*/  S2UR UR8, SR_CgaCtaId ;  /* 0x00000000000879c3 */ /* 0x000e260000008800 */
[----:B------:R-:W-:Y:S02]  /*1f20*/  LEA.HI.X R39, R4, R35, R5, 0x3, P0 ;  /* 0x0000002304277211 */ /* 0x000fe400000f1c05 */
[----:B------:R-:W-:-:S04]  /*1f30*/  ISETP.NE.AND P0, PT, R181, RZ, PT ;  /* 0x000000ffb500720c */ /* 0x000fc80003f05270 */
[----:B------:R-:W-:Y:S01]  /*1f40*/  ISETP.LT.OR P1, PT, R98, 0x2, P0 ;  /* 0x000000026200780c */ /* 0x000fe20000721670 */
[----:B------:R-:W-:Y:S01]  /*1f50*/  UMOV UR7, 0x400 ;  /* 0x0000040000077882 */ /* 0x000fe20000000000 */
[C---:B------:R-:W-:Y:S01]  /*1f60*/  IADD3 R5, R108.reuse, 0x100, RZ ;  /* 0x000001006c057810 */ /* 0x040fe20007ffe0ff */
[----:B------:R-:W5:Y:S01]  /*1f70*/  LDG.E.64 R38, desc[UR12][R38.64] ;  /* 0x0000000c26267981 */ /* 0x000f62000c1e1b00 */
[----:B------:R-:W-:Y:S02]  /*1f80*/  IADD3 R3, R108, 0x120, RZ ;  /* 0x000001206c037810 */ /* 0x000fe40007ffe0ff */
[-C--:B------:R-:W-:Y:S02]  /*1f90*/  LEA.HI.SX32 R5, R5, R108.reuse, 0x1b ;  /* 0x0000006c05057211 */ /* 0x080fe400078fdaff */
[----:B------:R-:W-:Y:S01]  /*1fa0*/  LEA.HI.SX32 R3, R3, R108, 0x1b ;  /* 0x0000006c03037211 */ /* 0x000fe200078fdaff */
[----:B0-----:R-:W-:Y:S01]  /*1fb0*/  ULEA UR7, UR8, UR7, 0x18 ;  /* 0x0000000708077291 */ /* 0x001fe2000f8ec03f */
[----:B------:R-:W-:-:S05]  /*1fc0*/  ISETP.NE.AND P2, PT, R110, RZ, PT ;  /* 0x000000ff6e00720c */ /* 0x000fca0003f45270 */
[----:B------:R-:W-:Y:S01]  /*1fd0*/  LEA R5, R5, UR7, 0x1 ;  /* 0x0000000705057c11 */ /* 0x000fe2000f8e08ff */
[----:B------:R-:W-:Y:S02]  /*1fe0*/  HADD2.F32 R133, -RZ, R86.H0_H0 ;  /* 0x20000056ff857230 */ /* 0x000fe40000004100 */
[----:B------:R-:W-:Y:S01]  /*1ff0*/  HADD2.F32 R131, -RZ, R85.H0_H0 ;  /* 0x20000055ff837230 */ /* 0x000fe20000004100 */
[----:B----4-:R-:W-:Y:S04]  /*2000*/  STS.U16 [R95], R0 ;  /* 0x000000005f007388 */ /* 0x010fe80000000400 */
[----:B--2---:R-:W-:Y:S04]  /*2010*/  STS.U16 [R94+0x40], R7 ;  /* 0x000040075e007388 */ /* 0x004fe80000000400 */
[----:B------:R-:W-:Y:S04]  /*2020*/  STS.U16 [R93+0x80], R6 ;  /* 0x000080065d007388 */ /* 0x000fe80000000400 */
[----:B---3--:R-:W-:Y:S04]  /*2030*/  STS.U16 [R92+0xc0], R9 ;  /* 0x0000c0095c007388 */ /* 0x008fe80000000400 */
[----:B------:R-:W-:Y:S04]  /*2040*/  STS.U16 [R91+0x100], R8 ;  /* 0x000100085b007388 */ /* 0x000fe80000000400 */
[----:B------:R-:W-:Y:S04]  /*2050*/  STS.U16 [R90+0x140], R11 ;  /* 0x0001400b5a007388 */ /* 0x000fe80000000400 */
[----:B------:R0:W-:Y:S01]  /*2060*/  STS.U16 [R89+0x180], R10 ;  /* 0x0001800a59007388 */ /* 0x0001e20000000400 */
[----:B------:R-:W-:Y:S01]  /*2070*/  FMUL.FTZ R127, R36, 1.4426950216293334961 ;  /* 0x3fb8aa3b247f7820 */ /* 0x000fe20000410000 */
[----:B0-----:R-:W0:Y:S01]  /*2080*/  @!P1 LDC R10, c[0x0][0x21c] ;  /* 0x00008700ff0a9b82 */ /* 0x001e220000000800 */
[----:B------:R-:W-:Y:S01]  /*2090*/  FMUL.FTZ R4, R56, R37 ;  /* 0x0000002538047220 */ /* 0x000fe20000410000 */
[----:B------:R-:W-:Y:S01]  /*20a0*/  IADD3 R7, R108, 0x140, RZ ;  /* 0x000001406c077810 */ /* 0x000fe20007ffe0ff */
[----:B------:R-:W-:-:S02]  /*20b0*/  FMUL.FTZ R6, R56, R127 ;  /* 0x0000007f38067220 */ /* 0x000fc40000410000 */
[----:B------:R-:W-:Y:S01]  /*20c0*/  FMUL.RZ R8, R4, 0.15915493667125701904 ;  /* 0x3e22f98304087820 */ /* 0x000fe2000040c000 */
[----:B------:R-:W-:Y:S01]  /*20d0*/  LEA.HI.SX32 R7, R7, R108, 0x1b ;  /* 0x0000006c07077211 */ /* 0x000fe200078fdaff */
[----:B------:R1:W-:Y:S01]  /*20e0*/  STS.U16 [R88+0x1c0], R41 ;  /* 0x0001c02958007388 */ /* 0x0003e20000000400 */
[C---:B------:R-:W-:Y:S01]  /*20f0*/  IADD3 R9, R108.reuse, 0x160, RZ ;  /* 0x000001606c097810 */ /* 0x040fe20007ffe0ff */
[----:B------:R-:W-:Y:S01]  /*2100*/  MUFU.EX2 R6, R6 ;  /* 0x0000000600067308 */ /* 0x000fe20000000800 */
[----:B------:R-:W-:Y:S02]  /*2110*/  LEA R0, R3, UR7, 0x1 ;  /* 0x0000000703007c11 */ /* 0x000fe4000f8e08ff */
[----:B------:R-:W-:Y:S01]  /*2120*/  LEA R2, R7, UR7, 0x1 ;  /* 0x0000000707027c11 */ /* 0x000fe2000f8e08ff */
[----:B------:R2:W-:Y:S01]  /*2130*/  STS.U16 [R5+0x200], R40 ;  /* 0x0002002805007388 */ /* 0x0005e20000000400 */
[----:B------:R-:W-:-:S03]  /*2140*/  IADD3 R3, R108, 0x180, RZ ;  /* 0x000001806c037810 */ /* 0x000fc60007ffe0ff */
[----:B------:R-:W3:Y:S01]  /*2150*/  MUFU.COS R129, R8 ;  /* 0x0000000800817308 */ /* 0x000ee20000000000 */
[----:B------:R-:W-:Y:S02]  /*2160*/  @!P1 IADD3 R4, R98, -0x2, RZ ;  /* 0xfffffffe62049810 */ /* 0x000fe40007ffe0ff */
[----:B------:R-:W-:-:S05]  /*2170*/  IADD3 R7, R108, 0x1c0, RZ ;  /* 0x000001c06c077810 */ /* 0x000fca0007ffe0ff */
[----:B-1----:R-:W1:Y:S01]  /*2180*/  MUFU.SIN R41, R8 ;  /* 0x0000000800297308 */ /* 0x002e620000000400 */
[C---:B--2---:R-:W-:Y:S01]  /*2190*/  IADD3 R5, R108.reuse, 0x1a0, RZ ;  /* 0x000001a06c057810 */ /* 0x044fe20007ffe0ff */
[----:B------:R0:W-:Y:S01]  /*21a0*/  STS.U16 [R0+0x240], R119 ;  /* 0x0002407700007388 */ /* 0x0001e20000000400 */
[-C--:B------:R-:W-:Y:S02]  /*21b0*/  LEA.HI.SX32 R9, R9, R108.reuse, 0x1b ;  /* 0x0000006c09097211 */ /* 0x080fe400078fdaff */
[----:B------:R-:W-:Y:S02]  /*21c0*/  IADD3 R11, R108, 0x1e0, RZ ;  /* 0x000001e06c0b7810 */ /* 0x000fe40007ffe0ff */
[-C--:B------:R-:W-:Y:S02]  /*21d0*/  LEA.HI.SX32 R3, R3, R108.reuse, 0x1b ;  /* 0x0000006c03037211 */ /* 0x080fe400078fdaff */
[-C--:B------:R-:W-:Y:S02]  /*21e0*/  LEA.HI.SX32 R7, R7, R108.reuse, 0x1b ;  /* 0x0000006c07077211 */ /* 0x080fe400078fdaff */
[----:B------:R-:W-:Y:S01]  /*21f0*/  LEA.HI.SX32 R5, R5, R108, 0x1b ;  /* 0x0000006c05057211 */ /* 0x000fe200078fdaff */
[----:B0-----:R-:W-:Y:S01]  /*2200*/  @!P1 IMAD R119, R4, R10, R47 ;  /* 0x0000000a04779224 */ /* 0x001fe200078e022f */
[----:B------:R-:W-:Y:S01]  /*2210*/  SHF.L.U32 R4, R108, 0x4, RZ ;  /* 0x000000046c047819 */ /* 0x000fe200000006ff */
[----:B------:R0:W-:Y:S01]  /*2220*/  STS.U16 [R2+0x280], R121 ;  /* 0x0002807902007388 */ /* 0x0001e20000000400 */
[----:B------:R-:W-:-:S02]  /*2230*/  LEA R9, R9, UR7, 0x1 ;  /* 0x0000000709097c11 */ /* 0x000fc4000f8e08ff */
[----:B------:R-:W-:Y:S02]  /*2240*/  LEA.HI.SX32 R11, R11, R108, 0x1b ;  /* 0x0000006c0b0b7211 */ /* 0x000fe400078fdaff */
[----:B------:R-:W-:Y:S02]  /*2250*/  LEA R0, R3, UR7, 0x1 ;  /* 0x0000000703007c11 */ /* 0x000fe4000f8e08ff */
[----:B------:R-:W-:Y:S02]  /*2260*/  LEA R5, R5, UR7, 0x1 ;  /* 0x0000000705057c11 */ /* 0x000fe4000f8e08ff */
[----:B------:R-:W-:Y:S02]  /*2270*/  LEA.HI.SX32 R4, R4, R4, 0x1b ;  /* 0x0000000404047211 */ /* 0x000fe400078fdaff */
[----:B0-----:R-:W-:Y:S02]  /*2280*/  LEA R2, R7, UR7, 0x1 ;  /* 0x0000000707027c11 */ /* 0x001fe4000f8e08ff */
[----:B------:R-:W-:Y:S01]  /*2290*/  LEA R7, R58, R47, 0x8 ;  /* 0x0000002f3a077211 */ /* 0x000fe200078e40ff */
[----:B------:R-:W-:Y:S01]  /*22a0*/  STS.U16 [R9+0x2c0], R122 ;  /* 0x0002c07a09007388 */ /* 0x000fe20000000400 */
[----:B------:R-:W-:-:S02]  /*22b0*/  @P2 IADD3 R7, R110, 0x200, RZ ;  /* 0x000002006e072810 */ /* 0x000fc40007ffe0ff */
[----:B------:R-:W-:Y:S01]  /*22c0*/  LEA R3, R11, UR7, 0x1 ;  /* 0x000000070b037c11 */ /* 0x000fe2000f8e08ff */
[----:B------:R0:W-:Y:S01]  /*22d0*/  STS.U16 [R0+0x300], R123 ;  /* 0x0003007b00007388 */ /* 0x0001e20000000400 */
[C---:B---3--:R-:W-:Y:S01]  /*22e0*/  FMUL.FTZ R10, R6.reuse, R129 ;  /* 0x00000081060a7220 */ /* 0x048fe20000410000 */
[----:B-1----:R-:W-:Y:S01]  /*22f0*/  FMUL.FTZ R11, R6, R41 ;  /* 0x00000029060b7220 */ /* 0x002fe20000410000 */
[----:B------:R-:W-:Y:S01]  /*2300*/  LEA R40, R7, UR7, 0x3 ;  /* 0x0000000707287c11 */ /* 0x000fe2000f8e18ff */
[----:B------:R-:W-:Y:S04]  /*2310*/  STS.U16 [R5+0x340], R124 ;  /* 0x0003407c05007388 */ /* 0x000fe80000000400 */
[----:B------:R-:W-:Y:S01]  /*2320*/  STS.U16 [R2+0x380], R125 ;  /* 0x0003807d02007388 */ /* 0x000fe20000000400 */
[----:B0-----:R-:W-:-:S03]  /*2330*/  LEA R0, R4, UR7, 0x1 ;  /* 0x0000000704007c11 */ /* 0x001fc6000f8e08ff */
[----:B------:R0:W-:Y:S01]  /*2340*/  STS.U16 [R3+0x3c0], R126 ;  /* 0x0003c07e03007388 */ /* 0x0001e20000000400 */
[----:B------:R-:W-:-:S03]  /*2350*/  NOP ;  /* 0x0000000000007918 */ /* 0x000fc60000000000 */
[----:B------:R-:W1:Y:S04]  /*2360*/  LDS.U16 R122, [R0] ;  /* 0x00000000007a7984 */ /* 0x000e680000000400 */
[----:B------:R-:W2:Y:S04]  /*2370*/  LDS.U16 R124, [R0+0x2] ;  /* 0x00000200007c7984 */ /* 0x000ea80000000400 */
[----:B------:R-:W3:Y:S04]  /*2380*/  LDS.U16 R130, [R0+0x4] ;  /* 0x0000040000827984 */ /* 0x000ee80000000400 */
[----:B------:R-:W4:Y:S04]  /*2390*/  LDS.U16 R7, [R0+0x6] ;  /* 0x0000060000077984 */ /* 0x000f280000000400 */
[----:B------:R-:W0:Y:S04]  /*23a0*/  LDS.U16 R134, [R0+0x8] ;  /* 0x0000080000867984 */ /* 0x000e280000000400 */
[----:B------:R-:W0:Y:S04]  /*23b0*/  LDS.U16 R6, [R0+0xa] ;  /* 0x00000a0000067984 */ /* 0x000e280000000400 */
[----:B------:R-:W0:Y:S04]  /*23c0*/  LDS.U16 R5, [R0+0xc] ;  /* 0x00000c0000057984 */ /* 0x000e280000000400 */
        /* <DEDUP_REMOVED lines=8> */
[----:B------:R2:W1:Y:S04]  /*2450*/  LDS.U16 R145, [R0+0x1e] ;  /* 0x00001e0000917984 */ /* 0x0004680000000400 */
[----:B------:R3:W-:Y:S01]  /*2460*/  STS.64 [R40+0x10b0], R10 ;  /* 0x0010b00a28007388 */ /* 0x0007e20000000a00 */
[C---:B------:R-:W-:Y:S01]  /*2470*/  FMUL.FTZ R41, R54.reuse, R37 ;  /* 0x0000002536297220 */ /* 0x040fe20000410000 */
[----:B------:R-:W-:Y:S01]  /*2480*/  CS2R R8, SRZ ;  /* 0x0000000000087805 */ /* 0x000fe2000001ff00 */
[----:B0-----:R-:W-:Y:S01]  /*2490*/  @!P1 IMAD.WIDE R2, R119, 0x10, R12 ;  /* 0x0000001077029825 */ /* 0x001fe200078e020c */
[----:B------:R-:W-:Y:S03]  /*24a0*/  BAR.SYNC.DEFER_BLOCKING 0x0 ;  /* 0x0000000000007b1d */ /* 0x000fe60000010000 */
[----:B------:R-:W-:Y:S01]  /*24b0*/  FMUL.RZ R121, R41, 0.15915493667125701904 ;  /* 0x3e22f98329797820 */ /* 0x000fe2000040c000 */
[----:B------:R-:W-:Y:S01]  /*24c0*/  FMUL.FTZ R41, R54, R127 ;  /* 0x0000007f36297220 */ /* 0x000fe20000410000 */
[C---:B------:R-:W-:Y:S01]  /*24d0*/  FMUL.FTZ R119, R52.reuse, R37 ;  /* 0x0000002534777220 */ /* 0x040fe20000410000 */
[----:B--2---:R-:W-:Y:S01]  /*24e0*/  FMUL.FTZ R0, R52, R127 ;  /* 0x0000007f34007220 */ /* 0x004fe20000410000 */
[----:B---3--:R-:W-:-:S02]  /*24f0*/  FMUL.FTZ R40, R48, R37 ;  /* 0x0000002530287220 */ /* 0x008fc40000410000 */
[----:B------:R-:W-:Y:S01]  /*2500*/  FMUL.RZ R119, R119, 0.15915493667125701904 ;  /* 0x3e22f98377777820 */ /* 0x000fe2000040c000 */
[----:B------:R-:W-:Y:S01]  /*2510*/  MUFU.SIN R126, R121 ;  /* 0x00000079007e7308 */ /* 0x000fe20000000400 */
[----:B------:R-:W-:Y:S01]  /*2520*/  FMUL.RZ R129, R40, 0.15915493667125701904 ;  /* 0x3e22f98328817820 */ /* 0x000fe2000040c000 */
[----:B------:R-:W-:-:S06]  /*2530*/  FMUL.FTZ R40, R48, R127 ;  /* 0x0000007f30287220 */ /* 0x000fcc0000410000 */
[----:B------:R-:W0:Y:S01]  /*2540*/  MUFU.EX2 R41, R41 ;  /* 0x0000002900297308 */ /* 0x000e220000000800 */
[----:B------:R2:W5:Y:S07]  /*2550*/  @!P1 LDG.E.64 R8, desc[UR12][R2.64+0x8] ;  /* 0x0000080c02089981 */ /* 0x00056e000c1e1b00 */
[----:B------:R-:W-:Y:S01]  /*2560*/  MUFU.SIN R141, R119 ;  /* 0x00000077008d7308 */ /* 0x000fe20000000400 */
[----:B------:R-:W-:Y:S01]  /*2570*/  FMUL.FTZ R123, R46, R127 ;  /* 0x0000007f2e7b7220 */ /* 0x000fe20000410000 */
[----:B--2---:R-:W-:-:S06]  /*2580*/  FMUL.FTZ R2, R50, R37 ;  /* 0x0000002532027220 */ /* 0x004fcc0000410000 */
[----:B------:R2:W-:Y:S01]  /*2590*/  MUFU.COS R135, R119 ;  /* 0x0000007700877308 */ /* 0x0005e20000000000 */
[----:B------:R-:W-:Y:S01]  /*25a0*/  FMUL.RZ R125, R2, 0.15915493667125701904 ;  /* 0x3e22f983027d7820 */ /* 0x000fe2000040c000 */
[----:B------:R-:W-:-:S06]  /*25b0*/  FMUL.FTZ R2, R50, R127 ;  /* 0x0000007f32027220 */ /* 0x000fcc0000410000 */
[----:B------:R-:W3:Y:S01]  /*25c0*/  MUFU.EX2 R0, R0 ;  /* 0x0000000000007308 */ /* 0x000ee20000000800 */
[----:B--2---:R-:W-:-:S07]  /*25d0*/  FMUL.FTZ R119, R46, R37 ;  /* 0x000000252e777220 */ /* 0x004fce0000410000 */
[----:B------:R-:W2:Y:S08]  /*25e0*/  MUFU.COS R128, R121 ;  /* 0x0000007900807308 */ /* 0x000eb00000000000 */
[----:B------:R-:W-:Y:S08]  /*25f0*/  MUFU.SIN R3, R125 ;  /* 0x0000007d00037308 */ /* 0x000ff00000000400 */
[----:B------:R4:W-:Y:S08]  /*2600*/  MUFU.COS R121, R125 ;  /* 0x0000007d00797308 */ /* 0x0009f00000000000 */
[----:B------:R-:W-:Y:S01]  /*2610*/  MUFU.SIN R149, R129 ;  /* 0x0000008100957308 */ /* 0x000fe20000000400 */
[----:B----4-:R-:W-:Y:S01]  /*2620*/  FMUL.RZ R125, R119, 0.15915493667125701904 ;  /* 0x3e22f983777d7820 */ /* 0x010fe2000040c000 */
[----:B------:R-:W-:-:S06]  /*2630*/  HADD2.F32 R119, -RZ, R182.H0_H0 ;  /* 0x200000b6ff777230 */ /* 0x000fcc0000004100 */
[----:B------:R-:W-:Y:S08]  /*2640*/  MUFU.COS R151, R129 ;  /* 0x0000008100977308 */ /* 0x000ff00000000000 */
[----:B------:R-:W4:Y:S01]  /*2650*/  MUFU.EX2 R40, R40 ;  /* 0x0000002800287308 */ /* 0x000f220000000800 */
[----:B0-----:R-:W-:Y:S01]  /*2660*/  FMUL.FTZ R137, R41, R126 ;  /* 0x0000007e29897220 */ /* 0x001fe20000410000 */
[----:B------:R-:W-:-:S06]  /*2670*/  FMUL.FTZ R132, R56, R119 ;  /* 0x0000007738847220 */ /* 0x000fcc0000410000 */
[----:B------:R-:W0:Y:S08]  /*2680*/  MUFU.EX2 R2, R2 ;  /* 0x0000000200027308 */ /* 0x000e300000000800 */
[----:B------:R-:W-:Y:S08]  /*2690*/  MUFU.EX2 R123, R123 ;  /* 0x0000007b007b7308 */ /* 0x000ff00000000800 */
[----:B------:R-:W1:Y:S01]  /*26a0*/  MUFU.COS R144, R125 ;  /* 0x0000007d00907308 */ /* 0x000e620000000000 */
[C---:B---3--:R-:W-:Y:S01]  /*26b0*/  FMUL.FTZ R135, R0.reuse, R135 ;  /* 0x0000008700877220 */ /* 0x048fe20000410000 */
[----:B------:R-:W-:-:S06]  /*26c0*/  FMUL.FTZ R141, R0, R141 ;  /* 0x0000008d008d7220 */ /* 0x000fcc0000410000 */
[----:B------:R-:W3:Y:S01]  /*26d0*/  MUFU.SIN R142, R125 ;  /* 0x0000007d008e7308 */ /* 0x000ee20000000400 */
[----:B--2---:R-:W-:Y:S01]  /*26e0*/  FMUL.FTZ R139, R41, R128 ;  /* 0x00000080298b7220 */ /* 0x004fe20000410000 */
[----:B------:R-:W-:Y:S01]  /*26f0*/  FMUL.FTZ R0, R137, R132 ;  /* 0x0000008489007220 */ /* 0x000fe20000410000 */
[C---:B----4-:R-:W-:Y:S01]  /*2700*/  FMUL.FTZ R151, R40.reuse, R151 ;  /* 0x0000009728977220 */ /* 0x050fe20000410000 */
[----:B------:R-:W-:Y:S01]  /*2710*/  FMUL.FTZ R149, R40, R149 ;  /* 0x0000009528957220 */ /* 0x000fe20000410000 */
[----:B------:R-:W-:Y:S01]  /*2720*/  FMUL.FTZ R40, RZ, R137 ;  /* 0x00000089ff287220 */ /* 0x000fe20000410000 */
[----:B------:R-:W-:Y:S01]  /*2730*/  FFMA.FTZ R0, RZ, R139, R0 ;  /* 0x0000008bff007223 */ /* 0x000fe20000010000 */
[----:B0-----:R-:W-:Y:S01]  /*2740*/  FMUL.FTZ R126, R2, R3 ;  /* 0x00000003027e7220 */ /* 0x001fe20000410000 */
[----:B-1----:R-:W-:Y:S01]  /*2750*/  FMUL.FTZ R153, R123, R144 ;  /* 0x000000907b997220 */ /* 0x002fe20000410000 */
[----:B------:R-:W-:Y:S01]  /*2760*/  FFMA.FTZ R3, R139, R132, -R40 ;  /* 0x000000848b037223 */ /* 0x000fe20000010828 */
[----:B------:R-:W-:Y:S01]  /*2770*/  FADD.FTZ R144, RZ, R0 ;  /* 0x00000000ff907221 */ /* 0x000fe20000010000 */
[----:B------:R-:W-:-:S02]  /*2780*/  FMUL.FTZ R0, R44, R37 ;  /* 0x000000252c007220 */ /* 0x000fc40000410000 */
[----:B------:R-:W-:Y:S01]  /*2790*/  FFMA.FTZ R40, R54, R133, R3 ;  /* 0x0000008536287223 */ /* 0x000fe20000010003 */
[----:B---3--:R-:W-:Y:S01]  /*27a0*/  FMUL.FTZ R155, R123, R142 ;  /* 0x0000008e7b9b7220 */ /* 0x008fe20000410000 */
[----:B------:R-:W-:Y:S01]  /*27b0*/  FMUL.FTZ R142, R141, R144 ;  /* 0x000000908d8e7220 */ /* 0x000fe20000410000 */
[----:B------:R-:W-:Y:S01]  /*27c0*/  FMUL.FTZ R128, R2, R121 ;  /* 0x0000007902807220 */ /* 0x000fe20000410000 */
[----:B------:R-:W-:Y:S01]  /*27d0*/  FMUL.RZ R146, R0, 0.15915493667125701904 ;  /* 0x3e22f98300927820 */ /* 0x000fe2000040c000 */
[----:B------:R-:W-:Y:S01]  /*27e0*/  FMUL.FTZ R0, R10, R137 ;  /* 0x000000890a007220 */ /* 0x000fe20000410000 */
[-C--:B------:R-:W-:Y:S01]  /*27f0*/  FFMA.FTZ R121, R135, R40.reuse, -R142 ;  /* 0x0000002887797223 */ /* 0x080fe2000001088e */
[----:B------:R-:W-:Y:S01]  /*2800*/  FMUL.FTZ R40, R141, R40 ;  /* 0x000000288d287220 */ /* 0x000fe20000410000 */
[-C--:B------:R-:W-:Y:S01]  /*2810*/  FMUL.FTZ R2, R44, R127.reuse ;  /* 0x0000007f2c027220 */ /* 0x080fe20000410000 */
[----:B------:R-:W-:Y:S01]  /*2820*/  FMUL.FTZ R127, R42, R127 ;  /* 0x0000007f2a7f7220 */ /* 0x000fe20000410000 */
[----:B------:R-:W-:Y:S01]  /*2830*/  FFMA.FTZ R142, R11, R139, R0 ;  /* 0x0000008b0b8e7223 */ /* 0x000fe20000010000 */
[----:B------:R-:W-:Y:S01]  /*2840*/  FFMA.FTZ R0, R135, R144, R40 ;  /* 0x0000009087007223 */ /* 0x000fe20000010028 */
[----:B------:R-:W-:Y:S01]  /*2850*/  FFMA.FTZ R123, R52, R131, R121 ;  /* 0x00000083347b7223 */ /* 0x000fe20000010079 */
[----:B------:R0:W-:Y:S01]  /*2860*/  MUFU.EX2 R154, R127 ;  /* 0x0000007f009a7308 */ /* 0x0001e20000000800 */
[----:B------:R-:W-:Y:S01]  /*2870*/  FMUL.FTZ R41, R11, R137 ;  /* 0x000000890b297220 */ /* 0x000fe20000410000 */
[----:B------:R-:W-:Y:S01]  /*2880*/  FADD.FTZ R125, RZ, R0 ;  /* 0x00000000ff7d7221 */ /* 0x000fe20000010000 */
[----:B------:R-:W-:-:S02]  /*2890*/  FMUL.FTZ R144, R141, R142 ;  /* 0x0000008e8d907220 */ /* 0x000fc40000410000 */
[----:B------:R-:W-:Y:S01]  /*28a0*/  FFMA.FTZ R40, R10, R139, -R41 ;  /* 0x0000008b0a287223 */ /* 0x000fe20000010829 */
[----:B0-----:R-:W-:-:S03]  /*28b0*/  FMUL.FTZ R127, R126, R123 ;  /* 0x0000007b7e7f7220 */ /* 0x001fc60000410000 */
[-C--:B------:R-:W-:Y:S01]  /*28c0*/  FFMA.FTZ R121, R135, R40.reuse, -R144 ;  /* 0x0000002887797223 */ /* 0x080fe20000010890 */
[-C--:B------:R-:W-:Y:S01]  /*28d0*/  FFMA.FTZ R143, R128, R125.reuse, R127 ;  /* 0x0000007d808f7223 */ /* 0x080fe2000001007f */
[----:B------:R-:W-:Y:S01]  /*28e0*/  FMUL.FTZ R125, R126, R125 ;  /* 0x0000007d7e7d7220 */ /* 0x000fe20000410000 */
[----:B------:R-:W-:Y:S01]  /*28f0*/  FMUL.FTZ R40, R141, R40 ;  /* 0x000000288d287220 */ /* 0x000fe20000410000 */
[----:B------:R-:W-:Y:S02]  /*2900*/  HADD2.F32 R129, -RZ, R84.H0_H0 ;  /* 0x20000054ff817230 */ /* 0x000fe40000004100 */
[----:B------:R-:W-:Y:S01]  /*2910*/  FFMA.FTZ R127, R128, R123, -R125 ;  /* 0x0000007b807f7223 */ /* 0x000fe2000001087d */
[----:B------:R-:W-:Y:S01]  /*2920*/  MUFU.EX2 R2, R2 ;  /* 0x0000000200027308 */ /* 0x000fe20000000800 */
[----:B------:R-:W-:Y:S01]  /*2930*/  FFMA.FTZ R125, R135, R142, R40 ;  /* 0x0000008e877d7223 */ /* 0x000fe20000010028 */
[----:B------:R-:W-:Y:S01]  /*2940*/  FMUL.FTZ R0, R42, R37 ;  /* 0x000000252a007220 */ /* 0x000fe20000410000 */
[----:B------:R-:W-:-:S05]  /*2950*/  FFMA.FTZ R142, R50, R129, R127 ;  /* 0x00000081328e7223 */ /* 0x000fca000001007f */
[----:B------:R-:W-:Y:S01]  /*2960*/  MUFU.SIN R3, R146 ;  /* 0x0000009200037308 */ /* 0x000fe20000000400 */
[----:B------:R-:W-:Y:S01]  /*2970*/  FADD.FTZ R144, RZ, R143 ;  /* 0x0000008fff907221 */ /* 0x000fe20000010000 */
[----:B------:R-:W-:-:S06]  /*2980*/  FMUL.FTZ R40, R126, R121 ;  /* 0x000000797e287220 */ /* 0x000fcc0000410000 */
[----:B------:R0:W1:Y:S01]  /*2990*/  MUFU.COS R41, R146 ;  /* 0x0000009200297308 */ /* 0x0000620000000000 */
[----:B------:R-:W-:Y:S01]  /*29a0*/  FMUL.FTZ R143, R149, R142 ;  /* 0x0000008e958f7220 */ /* 0x000fe20000410000 */
[----:B------:R-:W-:Y:S01]  /*29b0*/  FMUL.RZ R152, R0, 0.15915493667125701904 ;  /* 0x3e22f98300987820 */ /* 0x000fe2000040c000 */
[-C--:B------:R-:W-:Y:S01]  /*29c0*/  FMUL.FTZ R127, R126, R125.reuse ;  /* 0x0000007d7e7f7220 */ /* 0x080fe20000410000 */
[C---:B------:R-:W-:Y:S01]  /*29d0*/  FFMA.FTZ R40, R128.reuse, R125, R40 ;  /* 0x0000007d80287223 */ /* 0x040fe20000010028 */
[-C--:B------:R-:W-:Y:S02]  /*29e0*/  FFMA.FTZ R143, R151, R144.reuse, R143 ;  /* 0x00000090978f7223 */ /* 0x080fe4000001008f */
[----:B------:R-:W-:Y:S01]  /*29f0*/  FFMA.FTZ R0, R128, R121, -R127 ;  /* 0x0000007980007223 */ /* 0x000fe2000001087f */
[----:B0-----:R-:W-:Y:S01]  /*2a00*/  FMUL.FTZ R146, R149, R144 ;  /* 0x0000009095927220 */ /* 0x001fe20000410000 */
[----:B------:R-:W0:Y:S01]  /*2a10*/  MUFU.COS R123, R152 ;  /* 0x00000098007b7308 */ /* 0x000e220000000000 */
[----:B------:R-:W-:-:S02]  /*2a20*/  HADD2.F32 R127, -RZ, R83.H0_H0 ;  /* 0x20000053ff7f7230 */ /* 0x000fc40000004100 */
[----:B------:R-:W-:Y:S01]  /*2a30*/  FADD.FTZ R148, RZ, R143 ;  /* 0x0000008fff947221 */ /* 0x000fe20000010000 */
[----:B------:R-:W-:Y:S01]  /*2a40*/  FFMA.FTZ R125, R151, R142, -R146 ;  /* 0x0000008e977d7223 */ /* 0x000fe20000010892 */
[----:B------:R-:W-:-:S03]  /*2a50*/  FMUL.FTZ R146, R149, R40 ;  /* 0x0000002895927220 */ /* 0x000fc60000410000 */
[----:B------:R0:W2:Y:S01]  /*2a60*/  MUFU.SIN R121, R152 ;  /* 0x0000009800797308 */ /* 0x0000a20000000400 */
[C---:B-1----:R-:W-:Y:S01]  /*2a70*/  FMUL.FTZ R142, R2.reuse, R41 ;  /* 0x00000029028e7220 */ /* 0x042fe20000410000 */
[----:B------:R-:W-:Y:S01]  /*2a80*/  FMUL.FTZ R144, R2, R3 ;  /* 0x0000000302907220 */ /* 0x000fe20000410000 */
[----:B------:R-:W-:Y:S01]  /*2a90*/  FFMA.FTZ R2, R48, R127, R125 ;  /* 0x0000007f30027223 */ /* 0x000fe2000001007d */
[----:B------:R-:W-:Y:S01]  /*2aa0*/  FFMA.FTZ R146, R151, R0, -R146 ;  /* 0x0000000097927223 */ /* 0x000fe20000010892 */
[----:B------:R-:W-:Y:S01]  /*2ab0*/  FMUL.FTZ R150, R155, R148 ;  /* 0x000000949b967220 */ /* 0x000fe20000410000 */
[----:B------:R-:W-:Y:S01]  /*2ac0*/  FMUL.FTZ R0, R149, R0 ;  /* 0x0000000095007220 */ /* 0x000fe20000410000 */
[----:B------:R-:W-:Y:S02]  /*2ad0*/  HADD2.F32 R125, -RZ, R82.H0_H0 ;  /* 0x20000052ff7d7230 */ /* 0x000fe40000004100 */
[-C--:B------:R-:W-:Y:S01]  /*2ae0*/  FMUL.FTZ R41, R155, R2.reuse ;  /* 0x000000029b297220 */ /* 0x080fe20000410000 */
[----:B------:R-:W-:Y:S01]  /*2af0*/  FFMA.FTZ R3, R153, R2, -R150 ;  /* 0x0000000299037223 */ /* 0x000fe20000010896 */
[----:B------:R-:W-:-:S02]  /*2b00*/  FFMA.FTZ R0, R151, R40, R0 ;  /* 0x0000002897007223 */ /* 0x000fc40000010000 */
[----:B------:R-:W-:Y:S01]  /*2b10*/  FFMA.FTZ R41, R153, R148, R41 ;  /* 0x0000009499297223 */ /* 0x000fe20000010029 */
[----:B------:R-:W-:Y:S01]  /*2b20*/  FFMA.FTZ R143, R46, R125, R3 ;  /* 0x0000007d2e8f7223 */ /* 0x000fe20000010003 */
[----:B------:R-:W-:Y:S01]  /*2b30*/  FMUL.FTZ R2, R155, R0 ;  /* 0x000000009b027220 */ /* 0x000fe20000410000 */
[C---:B0-----:R-:W-:Y:S01]  /*2b40*/  FMUL.FTZ R152, R154.reuse, R123 ;  /* 0x0000007b9a987220 */ /* 0x041fe20000410000 */
[----:B------:R-:W-:Y:S01]  /*2b50*/  FADD.FTZ R41, RZ, R41 ;  /* 0x00000029ff297221 */ /* 0x000fe20000010000 */
[----:B--2---:R-:W-:Y:S01]  /*2b60*/  FMUL.FTZ R154, R154, R121 ;  /* 0x000000799a9a7220 */ /* 0x004fe20000410000 */
[C---:B------:R-:W-:Y:S01]  /*2b70*/  FMUL.FTZ R121, R144.reuse, R143 ;  /* 0x0000008f90797220 */ /* 0x040fe20000410000 */
[-C--:B------:R-:W-:Y:S01]  /*2b80*/  FFMA.FTZ R3, R153, R146.reuse, -R2 ;  /* 0x0000009299037223 */ /* 0x080fe20000010802 */
[----:B------:R-:W-:Y:S01]  /*2b90*/  FMUL.FTZ R146, R155, R146 ;  /* 0x000000929b927220 */ /* 0x000fe20000410000 */
[-C--:B------:R-:W-:Y:S01]  /*2ba0*/  FMUL.FTZ R2, R144, R41.reuse ;  /* 0x0000002990027220 */ /* 0x080fe20000410000 */
[----:B------:R-:W-:Y:S01]  /*2bb0*/  FFMA.FTZ R121, R142, R41, R121 ;  /* 0x000000298e797223 */ /* 0x000fe20000010079 */
[----:B------:R-:W-:Y:S01]  /*2bc0*/  ISETP.NE.AND P1, PT, R110, 0x1f, PT ;  /* 0x0000001f6e00780c */ /* 0x000fe20003f25270 */
[----:B------:R-:W-:Y:S01]  /*2bd0*/  FFMA.FTZ R41, R153, R0, R146 ;  /* 0x0000000099297223 */ /* 0x000fe20000010092 */
[----:B------:R-:W-:-:S02]  /*2be0*/  HADD2.F32 R123, -RZ, R81.H0_H0 ;  /* 0x20000051ff7b7230 */ /* 0x000fc40000004100 */
        /* <DEDUP_REMOVED lines=9> */
[----:B------:R-:W-:Y:S01]  /*2c80*/  FFMA.FTZ R161, R152, R143, -R161 ;  /* 0x0000008f98a17223 */ /* 0x000fe200000108a1 */
[----:B------:R-:W-:Y:S01]  /*2c90*/  FMUL.FTZ R143, R154, R41 ;  /* 0x000000299a8f7220 */ /* 0x000fe20000410000 */
[----:B------:R-:W-:Y:S01]  /*2ca0*/  @P1 LEA R40, R110, UR7, 0x3 ;  /* 0x000000076e281c11 */ /* 0x000fe2000f8e18ff */
[----:B------:R-:W-:-:S02]  /*2cb0*/  FMUL.FTZ R0, R154, R3 ;  /* 0x000000039a007220 */ /* 0x000fc40000410000 */
[C---:B------:R-:W-:Y:S02]  /*2cc0*/  FFMA.FTZ R166, R152.reuse, R3, -R143 ;  /* 0x0000000398a67223 */ /* 0x040fe4000001088f */
[C---:B------:R-:W-:Y:S02]  /*2cd0*/  FFMA.FTZ R3, R152.reuse, R41, R0 ;  /* 0x0000002998037223 */ /* 0x040fe40000010000 */
[----:B------:R-:W0:Y:S01]  /*2ce0*/  @P1 LDS.64 R40, [R40+0x20b8] ;  /* 0x0020b80028281984 */ /* 0x000e220000000a00 */
[----:B------:R-:W-:Y:S02]  /*2cf0*/  HADD2.F32 R121, -RZ, R80.H0_H0 ;  /* 0x20000050ff797230 */ /* 0x000fe40000004100 */
[----:B------:R-:W-:Y:S01]  /*2d00*/  FFMA.FTZ R2, R152, R157, R2 ;  /* 0x0000009d98027223 */ /* 0x000fe20000010002 */
[----:B------:R-:W-:Y:S03]  /*2d10*/  BSSY B0, `(.L_x_15653) ;  /* 0x000000f000007945 */ /* 0x000fe60003800000 */
[----:B------:R-:W-:Y:S01]  /*2d20*/  FADD.FTZ R143, RZ, R2 ;  /* 0x00000002ff8f7221 */ /* 0x000fe20000010000 */
[----:B------:R-:W-:Y:S01]  /*2d30*/  FFMA.FTZ R168, R42, R121, R161 ;  /* 0x000000792aa87223 */ /* 0x000fe200000100a1 */
[----:B------:R-:W-:Y:S06]  /*2d40*/  @P1 BRA `(.L_x_15654) ;  /* 0x00000000002c1947 */ /* 0x000fec0003800000 */
[----:B------:R-:W-:Y:S01]  /*2d50*/  ISETP.NE.AND P3, PT, R98, R117, PT ;  /* 0x000000756200720c */ /* 0x000fe20003f65270 */
[----:B0-----:R-:W-:Y:S01]  /*2d60*/  HFMA2.MMA R41, -RZ, RZ, 0, 0 ;  /* 0x00000000ff297435 */ /* 0x001fe200000001ff */
[----:B------:R-:W-:-:S11]  /*2d70*/  MOV R40, 0x3f800000 ;  /* 0x3f80000000287802 */ /* 0x000fd60000000f00 */
[----:B------:R-:W-:Y:S05]  /*2d80*/  @!P3 BRA `(.L_x_15654) ;  /* 0x00000000001cb947 */ /* 0x000fea0003800000 */
[----:B------:R-:W-:-:S04]  /*2d90*/  IADD3 R41, R117, -UR4, RZ ;  /* 0x8000000475297c10 */ /* 0x000fc8000fffe0ff */
[----:B------:R-:W-:-:S04]  /*2da0*/  LEA.HI R0, R41, R41, RZ, 0x1 ;  /* 0x0000002929007211 */ /* 0x000fc800078f08ff */
[----:B------:R-:W-:-:S04]  /*2db0*/  LOP3.LUT R0, R0, 0xfffffe, RZ, 0xc0, !PT ;  /* 0x00fffffe00007812 */ /* 0x000fc800078ec0ff */
[----:B------:R-:W-:-:S04]  /*2dc0*/  IADD3 R0, -R0, R41, RZ ;  /* 0x0000002900007210 */ /* 0x000fc80007ffe1ff */
[----:B------:R-:W-:-:S04]  /*2dd0*/  LEA R0, R0, R47, 0x8 ;  /* 0x0000002f00007211 */ /* 0x000fc800078e40ff */
[----:B------:R-:W-:-:S05]  /*2de0*/  LEA R0, R0, UR7, 0x3 ;  /* 0x0000000700007c11 */ /* 0x000fca000f8e18ff */
[----:B------:R1:W2:Y:S02]  /*2df0*/  LDS.64 R40, [R0+0x10b0] ;  /* 0x0010b00000287984 */ /* 0x0002a40000000a00 */
.L_x_15654:
[----:B------:R-:W-:Y:S05]  /*2e00*/  BSYNC B0 ;  /* 0x0000000000007941 */ /* 0x000fea0003800000 */
.L_x_15653:
[----:B------:R-:W3:Y:S01]  /*2e10*/  SHFL.UP PT, R148, R143, 0x1, RZ ;  /* 0x042000008f947989 */ /* 0x000ee200000e00ff */
[----:B------:R-:W-:Y:S01]  /*2e20*/  ISETP.GE.AND P3, PT, R108, 0x1, PT ;  /* 0x000000016c00780c */ /* 0x000fe20003f66270 */
[----:B------:R-:W-:Y:S01]  /*2e30*/  HADD2.F32 R145, -RZ, R145.H0_H0 ;  /* 0x20000091ff917230 */ /* 0x000fe20000004100 */
[----:B------:R-:W-:Y:S01]  /*2e40*/  BSSY B0, `(.L_x_15655) ;  /* 0x00000fd000007945 */ /* 0x000fe20003800000 */
[----:B-1----:R-:W1:Y:S01]  /*2e50*/  SHFL.UP PT, R0, R166, 0x1, RZ ;  /* 0x04200000a6007989 */ /* 0x002e6200000e00ff */
[----:B------:R-:W-:Y:S02]  /*2e60*/  HADD2.F32 R159, -RZ, R159.H0_H0 ;  /* 0x2000009fff9f7230 */ /* 0x000fe40000004100 */
[----:B------:R-:W-:Y:S01]  /*2e70*/  HADD2.F32 R147, -RZ, R147.H0_H0 ;  /* 0x20000093ff937230 */ /* 0x000fe20000004100 */
[----:B------:R-:W4:Y:S01]  /*2e80*/  SHFL.UP PT, R146, R168, 0x1, RZ ;  /* 0x04200000a8927989 */ /* 0x000f2200000e00ff */
[----:B------:R-:W-:Y:S02]  /*2e90*/  HADD2.F32 R167, -RZ, R167.H0_H0 ;  /* 0x200000a7ffa77230 */ /* 0x000fe40000004100 */
[----:B------:R-:W-:Y:S01]  /*2ea0*/  HADD2.F32 R164, -RZ, R164.H0_H0 ;  /* 0x200000a4ffa47230 */ /* 0x000fe20000004100 */
[----:B------:R-:W0:Y:S01]  /*2eb0*/  SHFL.UP PT, R2, R3, 0x1, RZ ;  /* 0x0420000003027989 */ /* 0x000e2200000e00ff */
[----:B------:R-:W-:-:S02]  /*2ec0*/  HADD2.F32 R136, -RZ, R136.H0_H0 ;  /* 0x20000088ff887230 */ /* 0x000fc40000004100 */
[----:B------:R-:W-:Y:S02]  /*2ed0*/  HADD2.F32 R178, -RZ, R6.H0_H0 ;  /* 0x20000006ffb27230 */ /* 0x000fe40000004100 */
[----:B------:R-:W-:Y:S01]  /*2ee0*/  FADD.FTZ R6, R77, R77 ;  /* 0x0000004d4d067221 */ /* 0x000fe20000010000 */
[----:B------:R-:W-:Y:S02]  /*2ef0*/  HADD2.F32 R134, -RZ, R134.H0_H0 ;  /* 0x20000086ff867230 */ /* 0x000fe40000004100 */
[C---:B---3--:R-:W-:Y:S01]  /*2f00*/  FMUL.FTZ R161, R3.reuse, R148 ;  /* 0x0000009403a17220 */ /* 0x048fe20000410000 */
[C---:B-1----:R-:W-:Y:S01]  /*2f10*/  FMUL.FTZ R157, R3.reuse, R0 ;  /* 0x00000000039d7220 */ /* 0x042fe20000410000 */
[CC--:B----4-:R-:W-:Y:S02]  /*2f20*/  FMUL.FTZ R163, R3.reuse, R146.reuse ;  /* 0x0000009203a37220 */ /* 0x0d0fe40000410000 */
[C---:B------:R-:W-:Y:S01]  /*2f30*/  FFMA.FTZ R161, R166.reuse, R146, -R161 ;  /* 0x00000092a6a17223 */ /* 0x040fe200000108a1 */
[CC--:B0-----:R-:W-:Y:S01]  /*2f40*/  FFMA.FTZ R146, R166.reuse, R2.reuse, R157 ;  /* 0x00000002a6927223 */ /* 0x0c1fe2000001009d */
[----:B------:R-:W-:Y:S01]  /*2f50*/  FMUL.FTZ R157, R3, R2 ;  /* 0x00000002039d7220 */ /* 0x000fe20000410000 */
[----:B------:R-:W-:Y:S01]  /*2f60*/  FFMA.FTZ R148, R166, R148, R163 ;  /* 0x00000094a6947223 */ /* 0x000fe200000100a3 */
[----:B------:R-:W-:-:S02]  /*2f70*/  @P3 FADD.FTZ R168, R168, R161 ;  /* 0x000000a1a8a83221 */ /* 0x000fc40000010000 */
[----:B------:R-:W-:Y:S01]  /*2f80*/  @P3 FFMA.FTZ R166, R166, R0, -R157 ;  /* 0x00000000a6a63223 */ /* 0x000fe2000001089d */
[----:B------:R-:W-:Y:S01]  /*2f90*/  FSEL R146, R3, R146, !P3 ;  /* 0x0000009203927208 */ /* 0x000fe20005800000 */
[----:B------:R-:W-:Y:S01]  /*2fa0*/  @P3 FADD.FTZ R143, R143, R148 ;  /* 0x000000948f8f3221 */ /* 0x000fe20000010000 */
[----:B------:R-:W0:Y:S01]  /*2fb0*/  SHFL.UP PT, R161, R168, 0x2, RZ ;  /* 0x04400000a8a17989 */ /* 0x000e2200000e00ff */
[----:B------:R-:W-:-:S03]  /*2fc0*/  ISETP.GE.AND P3, PT, R108, 0x2, PT ;  /* 0x000000026c00780c */ /* 0x000fc60003f66270 */
[----:B------:R-:W1:Y:S04]  /*2fd0*/  SHFL.UP PT, R3, R166, 0x2, RZ ;  /* 0x04400000a6037989 */ /* 0x000e6800000e00ff */
[----:B------:R-:W3:Y:S04]  /*2fe0*/  SHFL.UP PT, R157, R146, 0x2, RZ ;  /* 0x04400000929d7989 */ /* 0x000ee800000e00ff */
[----:B------:R-:W4:Y:S01]  /*2ff0*/  SHFL.UP PT, R163, R143, 0x2, RZ ;  /* 0x044000008fa37989 */ /* 0x000f2200000e00ff */
[C---:B0-----:R-:W-:Y:S01]  /*3000*/  FMUL.FTZ R148, R146.reuse, R161 ;  /* 0x000000a192947220 */ /* 0x041fe20000410000 */
[C---:B-1----:R-:W-:Y:S01]  /*3010*/  FMUL.FTZ R2, R146.reuse, R3 ;  /* 0x0000000392027220 */ /* 0x042fe20000410000 */
[----:B---3--:R-:W-:-:S03]  /*3020*/  FMUL.FTZ R0, R146, R157 ;  /* 0x0000009d92007220 */ /* 0x008fc60000410000 */
[----:B------:R-:W-:Y:S01]  /*3030*/  FFMA.FTZ R157, R166, R157, R2 ;  /* 0x0000009da69d7223 */ /* 0x000fe20000010002 */
[----:B------:R-:W-:Y:S01]  /*3040*/  FADD.FTZ R2, R71, R71 ;  /* 0x0000004747027221 */ /* 0x000fe20000010000 */
[-C--:B----4-:R-:W-:Y:S01]  /*3050*/  FMUL.FTZ R165, R146, R163.reuse ;  /* 0x000000a392a57220 */ /* 0x090fe20000410000 */
[----:B------:R-:W-:Y:S02]  /*3060*/  FFMA.FTZ R148, R166, R163, R148 ;  /* 0x000000a3a6947223 */ /* 0x000fe40000010094 */
[----:B------:R-:W-:Y:S01]  /*3070*/  FSEL R150, R146, R157, !P3 ;  /* 0x0000009d92967208 */ /* 0x000fe20005800000 */
[----:B-----5:R-:W-:Y:S01]  /*3080*/  FMUL.FTZ R146, R38, R145 ;  /* 0x0000009126927220 */ /* 0x020fe20000410000 */
[C---:B------:R-:W-:Y:S01]  /*3090*/  FFMA.FTZ R165, R166.reuse, R161, -R165 ;  /* 0x000000a1a6a57223 */ /* 0x040fe200000108a5 */
[----:B------:R-:W-:Y:S01]  /*30a0*/  @P3 FFMA.FTZ R166, R166, R3, -R0 ;  /* 0x00000003a6a63223 */ /* 0x000fe20000010800 */
[----:B------:R-:W-:Y:S01]  /*30b0*/  FADD.FTZ R0, R69, R69 ;  /* 0x0000004545007221 */ /* 0x000fe20000010000 */
[C---:B------:R-:W-:Y:S01]  /*30c0*/  FMUL.FTZ R157, R39.reuse, R145 ;  /* 0x00000091279d7220 */ /* 0x040fe20000410000 */
[C---:B------:R-:W-:Y:S01]  /*30d0*/  FFMA.FTZ R163, R39.reuse, R159, R146 ;  /* 0x0000009f27a37223 */ /* 0x040fe20000010092 */
[----:B------:R-:W-:Y:S01]  /*30e0*/  @P3 FADD.FTZ R168, R168, R165 ;  /* 0x000000a5a8a83221 */ /* 0x000fe20000010000 */
[----:B------:R-:W-:Y:S01]  /*30f0*/  FMUL.FTZ R146, R39, R147 ;  /* 0x0000009327927220 */ /* 0x000fe20000410000 */
[----:B------:R-:W-:Y:S01]  /*3100*/  FFMA.FTZ R165, R38, R159, -R157 ;  /* 0x0000009f26a57223 */ /* 0x000fe2000001089d */
[----:B------:R-:W-:Y:S01]  /*3110*/  FMUL.FTZ R163, R0, R163 ;  /* 0x000000a300a37220 */ /* 0x000fe20000410000 */
[----:B------:R-:W-:Y:S01]  /*3120*/  @P3 FADD.FTZ R143, R143, R148 ;  /* 0x000000948f8f3221 */ /* 0x000fe20000010000 */
[----:B------:R-:W-:Y:S01]  /*3130*/  FMUL.FTZ R148, R38, R147 ;  /* 0x0000009326947220 */ /* 0x000fe20000410000 */
[----:B------:R-:W-:Y:S01]  /*3140*/  FMUL.FTZ R165, R0, R165 ;  /* 0x000000a500a57220 */ /* 0x000fe20000410000 */
[-C--:B------:R-:W-:Y:S01]  /*3150*/  FMUL.FTZ R169, R154, R163.reuse ;  /* 0x000000a39aa97220 */ /* 0x080fe20000410000 */
[----:B------:R-:W-:Y:S01]  /*3160*/  FMUL.FTZ R171, R152, R163 ;  /* 0x000000a398ab7220 */ /* 0x000fe20000410000 */
[-C--:B------:R-:W-:Y:S01]  /*3170*/  FFMA.FTZ R157, R38, R167.reuse, -R146 ;  /* 0x000000a7269d7223 */ /* 0x080fe20000010892 */
[----:B------:R-:W-:Y:S01]  /*3180*/  FFMA.FTZ R161, R39, R167, R148 ;  /* 0x000000a727a17223 */ /* 0x000fe20000010094 */
[-C--:B------:R-:W-:Y:S01]  /*3190*/  FFMA.FTZ R169, R152, R165.reuse, -R169 ;  /* 0x000000a598a97223 */ /* 0x080fe200000108a9 */
[----:B------:R-:W-:Y:S01]  /*31a0*/  FFMA.FTZ R148, -R154, R165, -R171 ;  /* 0x000000a59a947223 */ /* 0x000fe200000109ab */
[C---:B------:R-:W-:Y:S01]  /*31b0*/  FMUL.FTZ R162, R2.reuse, R157 ;  /* 0x0000009d02a27220 */ /* 0x040fe20000410000 */
[----:B------:R-:W0:Y:S01]  /*31c0*/  SHFL.UP PT, R171, R166, 0x4, RZ ;  /* 0x04800000a6ab7989 */ /* 0x000e2200000e00ff */
[----:B------:R-:W-:Y:S01]  /*31d0*/  FMUL.FTZ R161, R2, R161 ;  /* 0x000000a102a17220 */ /* 0x000fe20000410000 */
[-C--:B------:R-:W-:Y:S01]  /*31e0*/  FMUL.FTZ R146, R38, R164.reuse ;  /* 0x000000a426927220 */ /* 0x080fe20000410000 */
[----:B------:R-:W-:Y:S01]  /*31f0*/  FADD.FTZ R177, R162, R169 ;  /* 0x000000a9a2b17221 */ /* 0x000fe20000010000 */
[----:B------:R-:W1:Y:S01]  /*3200*/  SHFL.UP PT, R175, R143, 0x4, RZ ;  /* 0x048000008faf7989 */ /* 0x000e6200000e00ff */
[----:B------:R-:W-:Y:S01]  /*3210*/  FADD.FTZ R179, -R161, R148 ;  /* 0x00000094a1b37221 */ /* 0x000fe20000010100 */
[----:B------:R-:W-:Y:S01]  /*3220*/  FMUL.FTZ R157, R39, R164 ;  /* 0x000000a4279d7220 */ /* 0x000fe20000410000 */
[----:B------:R-:W-:Y:S01]  /*3230*/  FADD.FTZ R3, R73, R73 ;  /* 0x0000004949037221 */ /* 0x000fe20000010000 */
[----:B------:R-:W3:Y:S01]  /*3240*/  SHFL.UP PT, R173, R168, 0x4, RZ ;  /* 0x04800000a8ad7989 */ /* 0x000ee200000e00ff */
[C---:B------:R-:W-:Y:S01]  /*3250*/  FMUL.FTZ R183, R144.reuse, -R177 ;  /* 0x800000b190b77220 */ /* 0x040fe20000410000 */
[-C--:B------:R-:W-:Y:S01]  /*3260*/  FFMA.FTZ R160, R39, R136.reuse, R146 ;  /* 0x0000008827a07223 */ /* 0x080fe20000010092 */
[-C--:B------:R-:W-:Y:S01]  /*3270*/  FMUL.FTZ R148, R144, -R179.reuse ;  /* 0x800000b390947220 */ /* 0x080fe20000410000 */
[----:B------:R-:W4:Y:S01]  /*3280*/  SHFL.UP PT, R169, R150, 0x4, RZ ;  /* 0x0480000096a97989 */ /* 0x000f2200000e00ff */
[----:B------:R-:W-:Y:S01]  /*3290*/  FFMA.FTZ R146, R38, R136, -R157 ;  /* 0x0000008826927223 */ /* 0x000fe2000001089d */
[C---:B------:R-:W-:Y:S01]  /*32a0*/  FFMA.FTZ R183, R142.reuse, R179, R183 ;  /* 0x000000b38eb77223 */ /* 0x040fe200000100b7 */
[C---:B------:R-:W-:Y:S01]  /*32b0*/  FMUL.FTZ R160, R3.reuse, R160 ;  /* 0x000000a003a07220 */ /* 0x040fe20000410000 */
[----:B------:R-:W-:Y:S01]  /*32c0*/  FFMA.FTZ R148, R142, R177, -R148 ;  /* 0x000000b18e947223 */ /* 0x000fe20000010894 */
[----:B------:R-:W-:Y:S01]  /*32d0*/  FMUL.FTZ R157, R3, R146 ;  /* 0x00000092039d7220 */ /* 0x000fe20000410000 */
[----:B------:R-:W-:Y:S01]  /*32e0*/  ISETP.GE.AND P3, PT, R108, 0x4, PT ;  /* 0x000000046c00780c */ /* 0x000fe20003f66270 */
[----:B------:R-:W-:-:S02]  /*32f0*/  FADD.FTZ R146, -R160, R183 ;  /* 0x000000b7a0927221 */ /* 0x000fc40000010100 */
[----:B------:R-:W-:Y:S02]  /*3300*/  FADD.FTZ R148, R157, R148 ;  /* 0x000000949d947221 */ /* 0x000fe40000010000 */
[C---:B------:R-:W-:Y:S01]  /*3310*/  FMUL.FTZ R156, R155.reuse, -R146 ;  /* 0x800000929b9c7220 */ /* 0x040fe20000410000 */
[C---:B0-----:R-:W-:Y:S01]  /*3320*/  FMUL.FTZ R177, R150.reuse, R171 ;  /* 0x000000ab96b17220 */ /* 0x041fe20000410000 */
[-C--:B------:R-:W-:Y:S02]  /*3330*/  FMUL.FTZ R179, R155, -R148.reuse ;  /* 0x800000949bb37220 */ /* 0x080fe40000410000 */
[C---:B------:R-:W-:Y:S01]  /*3340*/  FFMA.FTZ R183, R153.reuse, R148, -R156 ;  /* 0x0000009499b77223 */ /* 0x040fe2000001089c */
[C---:B-1----:R-:W-:Y:S01]  /*3350*/  FMUL.FTZ R148, R150.reuse, R175 ;  /* 0x000000af96947220 */ /* 0x042fe20000410000 */
[----:B------:R-:W-:Y:S01]  /*3360*/  FFMA.FTZ R185, R153, R146, R179 ;  /* 0x0000009299b97223 */ /* 0x000fe200000100b3 */
[----:B---3--:R-:W-:Y:S01]  /*3370*/  FMUL.FTZ R156, R150, R173 ;  /* 0x000000ad969c7220 */ /* 0x008fe20000410000 */
[-C--:B----4-:R-:W-:Y:S01]  /*3380*/  FFMA.FTZ R179, R166, R169.reuse, R177 ;  /* 0x000000a9a6b37223 */ /* 0x090fe200000100b1 */
[----:B------:R-:W-:Y:S01]  /*3390*/  FMUL.FTZ R146, R150, R169 ;  /* 0x000000a996927220 */ /* 0x000fe20000410000 */
[----:B------:R-:W-:-:S02]  /*33a0*/  HADD2.F32 R169, -RZ, R140.H0_H0 ;  /* 0x2000008cffa97230 */ /* 0x000fc40000004100 */
[C---:B------:R-:W-:Y:S01]  /*33b0*/  FFMA.FTZ R177, R166.reuse, R173, -R148 ;  /* 0x000000ada6b17223 */ /* 0x040fe20000010894 */
[C---:B------:R-:W-:Y:S01]  /*33c0*/  FFMA.FTZ R156, R166.reuse, R175, R156 ;  /* 0x000000afa69c7223 */ /* 0x040fe2000001009c */
[----:B------:R-:W-:Y:S01]  /*33d0*/  @P3 FFMA.FTZ R166, R166, R171, -R146 ;  /* 0x000000aba6a63223 */ /* 0x000fe20000010892 */
[----:B------:R-:W-:Y:S02]  /*33e0*/  HADD2.F32 R171, -RZ, R4.H0_H0 ;  /* 0x20000004ffab7230 */ /* 0x000fe40000004100 */
[-C--:B------:R-:W-:Y:S01]  /*33f0*/  FMUL.FTZ R173, R39, R169.reuse ;  /* 0x000000a927ad7220 */ /* 0x080fe20000410000 */
[----:B------:R-:W-:Y:S01]  /*3400*/  FMUL.FTZ R140, R38, R169 ;  /* 0x000000a9268c7220 */ /* 0x000fe20000410000 */
[----:B------:R-:W-:Y:S01]  /*3410*/  FADD.FTZ R4, R75, R75 ;  /* 0x0000004b4b047221 */ /* 0x000fe20000010000 */
[----:B------:R-:W-:Y:S01]  /*3420*/  @P3 FADD.FTZ R168, R168, R177 ;  /* 0x000000b1a8a83221 */ /* 0x000fe20000010000 */
[-C--:B------:R-:W-:Y:S01]  /*3430*/  FFMA.FTZ R175, R38, R171.reuse, -R173 ;  /* 0x000000ab26af7223 */ /* 0x080fe200000108ad */
[----:B------:R-:W-:Y:S01]  /*3440*/  FFMA.FTZ R177, R39, R171, R140 ;  /* 0x000000ab27b17223 */ /* 0x000fe2000001008c */
[----:B------:R-:W-:-:S02]  /*3450*/  HADD2.F32 R173, -RZ, R138.H0_H0 ;  /* 0x2000008affad7230 */ /* 0x000fc40000004100 */
[----:B------:R-:W-:Y:S01]  /*3460*/  @P3 FADD.FTZ R143, R143, R156 ;  /* 0x0000009c8f8f3221 */ /* 0x000fe20000010000 */
[----:B------:R-:W-:Y:S01]  /*3470*/  FMUL.FTZ R158, R4, R175 ;  /* 0x000000af049e7220 */ /* 0x000fe20000410000 */
[----:B------:R-:W-:Y:S01]  /*3480*/  FSEL R179, R150, R179, !P3 ;  /* 0x000000b396b37208 */ /* 0x000fe20005800000 */
[----:B------:R-:W0:Y:S01]  /*3490*/  SHFL.UP PT, R140, R166, 0x8, RZ ;  /* 0x05000000a68c7989 */ /* 0x000e2200000e00ff */
[----:B------:R-:W-:Y:S01]  /*34a0*/  FMUL.FTZ R156, R4, R177 ;  /* 0x000000b1049c7220 */ /* 0x000fe20000410000 */
[----:B------:R-:W-:Y:S01]  /*34b0*/  FADD.FTZ R174, R158, R183 ;  /* 0x000000b79eae7221 */ /* 0x000fe20000010000 */
[----:B------:R-:W-:Y:S02]  /*34c0*/  HADD2.F32 R175, -RZ, R5.H0_H0 ;  /* 0x20000005ffaf7230 */ /* 0x000fe40000004100 */
[-C--:B------:R-:W-:Y:S01]  /*34d0*/  FMUL.FTZ R138, R38, R173.reuse ;  /* 0x000000ad268a7220 */ /* 0x080fe20000410000 */
[----:B------:R-:W1:Y:S01]  /*34e0*/  SHFL.UP PT, R170, R168, 0x8, RZ ;  /* 0x05000000a8aa7989 */ /* 0x000e6200000e00ff */
[----:B------:R-:W-:Y:S01]  /*34f0*/  FADD.FTZ R146, -R156, R185 ;  /* 0x000000b99c927221 */ /* 0x000fe20000010100 */
[----:B------:R-:W-:Y:S01]  /*3500*/  FMUL.FTZ R150, R149, -R174 ;  /* 0x800000ae95967220 */ /* 0x000fe20000410000 */
[C---:B------:R-:W-:Y:S01]  /*3510*/  FMUL.FTZ R177, R39.reuse, R173 ;  /* 0x000000ad27b17220 */ /* 0x040fe20000410000 */
[----:B------:R-:W3:Y:S01]  /*3520*/  SHFL.UP PT, R172, R143, 0x8, RZ ;  /* 0x050000008fac7989 */ /* 0x000ee200000e00ff */
[----:B------:R-:W-:Y:S01]  /*3530*/  FADD.FTZ R5, R76, R76 ;  /* 0x0000004c4c057221 */ /* 0x000fe20000010000 */
[-C--:B------:R-:W-:Y:S01]  /*3540*/  FFMA.FTZ R138, R39, R175.reuse, R138 ;  /* 0x000000af278a7223 */ /* 0x080fe2000001008a */
[-C--:B------:R-:W-:Y:S01]  /*3550*/  FFMA.FTZ R183, R151, R146.reuse, R150 ;  /* 0x0000009297b77223 */ /* 0x080fe20000010096 */
[----:B------:R-:W4:Y:S01]  /*3560*/  SHFL.UP PT, R148, R179, 0x8, RZ ;  /* 0x05000000b3947989 */ /* 0x000f2200000e00ff */
[----:B------:R-:W-:Y:S01]  /*3570*/  FMUL.FTZ R176, R149, -R146 ;  /* 0x8000009295b07220 */ /* 0x000fe20000410000 */
[----:B------:R-:W-:Y:S01]  /*3580*/  FFMA.FTZ R146, R38, R175, -R177 ;  /* 0x000000af26927223 */ /* 0x000fe200000108b1 */
[----:B------:R-:W-:Y:S01]  /*3590*/  FMUL.FTZ R150, R5, R138 ;  /* 0x0000008a05967220 */ /* 0x000fe20000410000 */
[----:B------:R-:W-:Y:S01]  /*35a0*/  ISETP.GE.AND P3, PT, R108, 0x8, PT ;  /* 0x000000086c00780c */ /* 0x000fe20003f66270 */
[----:B------:R-:W-:Y:S01]  /*35b0*/  FFMA.FTZ R177, R151, R174, -R176 ;  /* 0x000000ae97b17223 */ /* 0x000fe200000108b0 */
[----:B------:R-:W-:Y:S01]  /*35c0*/  FMUL.FTZ R146, R5, R146 ;  /* 0x0000009205927220 */ /* 0x000fe20000410000 */
[----:B------:R-:W-:-:S03]  /*35d0*/  FADD.FTZ R187, -R150, R183 ;  /* 0x000000b796bb7221 */ /* 0x000fc60000010100 */
[----:B------:R-:W-:Y:S01]  /*35e0*/  FADD.FTZ R183, R146, R177 ;  /* 0x000000b192b77221 */ /* 0x000fe20000010000 */
[----:B------:R-:W-:-:S03]  /*35f0*/  FMUL.FTZ R177, R126, -R187 ;  /* 0x800000bb7eb17220 */ /* 0x000fc60000410000 */
[-C--:B------:R-:W-:Y:S01]  /*3600*/  FMUL.FTZ R189, R126, -R183.reuse ;  /* 0x800000b77ebd7220 */ /* 0x080fe20000410000 */
[C---:B------:R-:W-:Y:S01]  /*3610*/  FFMA.FTZ R197, R128.reuse, R183, -R177 ;  /* 0x000000b780c57223 */ /* 0x040fe200000108b1 */
[C---:B0-----:R-:W-:Y:S01]  /*3620*/  FMUL.FTZ R177, R179.reuse, R140 ;  /* 0x0000008cb3b17220 */ /* 0x041fe20000410000 */
[C---:B-1----:R-:W-:Y:S01]  /*3630*/  FMUL.FTZ R185, R179.reuse, R170 ;  /* 0x000000aab3b97220 */ /* 0x042fe20000410000 */
[----:B------:R-:W-:Y:S01]  /*3640*/  FFMA.FTZ R199, R128, R187, R189 ;  /* 0x000000bb80c77223 */ /* 0x000fe200000100bd */
[CC--:B---3--:R-:W-:Y:S02]  /*3650*/  FMUL.FTZ R183, R179.reuse, R172.reuse ;  /* 0x000000acb3b77220 */ /* 0x0c8fe40000410000 */
[C---:B------:R-:W-:Y:S01]  /*3660*/  FFMA.FTZ R172, R166.reuse, R172, R185 ;  /* 0x000000aca6ac7223 */ /* 0x040fe200000100b9 */
[CC--:B----4-:R-:W-:Y:S01]  /*3670*/  FFMA.FTZ R138, R166.reuse, R148.reuse, R177 ;  /* 0x00000094a68a7223 */ /* 0x0d0fe200000100b1 */
[----:B------:R-:W-:Y:S01]  /*3680*/  FMUL.FTZ R177, R179, R148 ;  /* 0x00000094b3b17220 */ /* 0x000fe20000410000 */
[----:B------:R-:W-:Y:S01]  /*3690*/  FFMA.FTZ R183, R166, R170, -R183 ;  /* 0x000000aaa6b77223 */ /* 0x000fe200000108b7 */
[----:B------:R-:W-:-:S02]  /*36a0*/  @P3 FADD.FTZ R143, R143, R172 ;  /* 0x000000ac8f8f3221 */ /* 0x000fc40000010000 */
[----:B------:R-:W-:Y:S01]  /*36b0*/  @P3 FFMA.FTZ R166, R166, R140, -R177 ;  /* 0x0000008ca6a63223 */ /* 0x000fe200000108b1 */
[----:B------:R-:W-:Y:S01]  /*36c0*/  FSEL R140, R179, R138, !P3 ;  /* 0x0000008ab38c7208 */ /* 0x000fe20005800000 */
[C---:B--2---:R-:W-:Y:S01]  /*36d0*/  FMUL.FTZ R177, R154.reuse, -R40 ;  /* 0x800000289ab17220 */ /* 0x044fe20000410000 */
[-C--:B------:R-:W-:Y:S01]  /*36e0*/  FMUL.FTZ R179, R154, R41.reuse ;  /* 0x000000299ab37220 */ /* 0x080fe20000410000 */
[----:B------:R-:W-:Y:S01]  /*36f0*/  @P3 FADD.FTZ R168, R168, R183 ;  /* 0x000000b7a8a83221 */ /* 0x000fe20000010000 */
[----:B------:R-:W-:Y:S01]  /*3700*/  FMUL.FTZ R138, R38, R178 ;  /* 0x000000b2268a7220 */ /* 0x000fe20000410000 */
[----:B------:R-:W0:Y:S01]  /*3710*/  SHFL.UP PT, R183, R166, 0x10, RZ ;  /* 0x06000000a6b77989 */ /* 0x000e2200000e00ff */
[C---:B------:R-:W-:Y:S01]  /*3720*/  FFMA.FTZ R193, R152.reuse, -R41, R177 ;  /* 0x8000002998c17223 */ /* 0x040fe200000100b1 */
[----:B------:R-:W-:Y:S01]  /*3730*/  FFMA.FTZ R191, R152, R40, -R179 ;  /* 0x0000002898bf7223 */ /* 0x000fe200000108b3 */
[C---:B------:R-:W-:Y:S01]  /*3740*/  FMUL.FTZ R177, R39.reuse, R178 ;  /* 0x000000b227b17220 */ /* 0x040fe20000410000 */
[----:B------:R-:W1:Y:S01]  /*3750*/  SHFL.UP PT, R185, R140, 0x10, RZ ;  /* 0x060000008cb97989 */ /* 0x000e6200000e00ff */
[C---:B------:R-:W-:Y:S01]  /*3760*/  FMUL.FTZ R195, R144.reuse, -R193 ;  /* 0x800000c190c37220 */ /* 0x040fe20000410000 */
[----:B------:R-:W-:Y:S01]  /*3770*/  FMUL.FTZ R148, R144, -R191 ;  /* 0x800000bf90947220 */ /* 0x000fe20000410000 */
[-C--:B------:R-:W-:Y:S01]  /*3780*/  FFMA.FTZ R177, R38, R134.reuse, -R177 ;  /* 0x0000008626b17223 */ /* 0x080fe200000108b1 */
[----:B------:R-:W2:Y:S01]  /*3790*/  SHFL.UP PT, R189, R143, 0x10, RZ ;  /* 0x060000008fbd7989 */ /* 0x000ea200000e00ff */
[----:B------:R-:W-:Y:S01]  /*37a0*/  FFMA.FTZ R179, R39, R134, R138 ;  /* 0x0000008627b37223 */ /* 0x000fe2000001008a */
[----:B------:R-:W-:Y:S01]  /*37b0*/  FFMA.FTZ R172, R142, R193, R148 ;  /* 0x000000c18eac7223 */ /* 0x000fe20000010094 */
[----:B------:R-:W-:Y:S01]  /*37c0*/  FMUL.FTZ R170, R6, R177 ;  /* 0x000000b106aa7220 */ /* 0x000fe20000410000 */
[----:B------:R-:W3:Y:S01]  /*37d0*/  SHFL.UP PT, R187, R168, 0x10, RZ ;  /* 0x06000000a8bb7989 */ /* 0x000ee200000e00ff */
[----:B------:R-:W-:Y:S01]  /*37e0*/  FFMA.FTZ R138, R142, R191, -R195 ;  /* 0x000000bf8e8a7223 */ /* 0x000fe200000108c3 */
[C---:B------:R-:W-:Y:S01]  /*37f0*/  FMUL.FTZ R177, R155.reuse, -R172 ;  /* 0x800000ac9bb17220 */ /* 0x040fe20000410000 */
        /* <DEDUP_REMOVED lines=10> */
[----:B0-----:R-:W-:Y:S01]  /*38a0*/  FMUL.FTZ R177, R140, R183 ;  /* 0x000000b78cb17220 */ /* 0x001fe20000410000 */
[----:B------:R-:W-:Y:S01]  /*38b0*/  FMUL.FTZ R172, R149, -R176 ;  /* 0x800000b095ac7220 */ /* 0x000fe20000410000 */
[----:B------:R-:W-:Y:S01]  /*38c0*/  FFMA.FTZ R197, R135, R184, -R174 ;  /* 0x000000b887c57223 */ /* 0x000fe200000108ae */
[-C--:B------:R-:W-:Y:S01]  /*38d0*/  FMUL.FTZ R184, R149, -R138.reuse ;  /* 0x8000008a95b87220 */ /* 0x080fe20000410000 */
[-C--:B-1----:R-:W-:Y:S01]  /*38e0*/  FFMA.FTZ R177, R166, R185.reuse, R177 ;  /* 0x000000b9a6b17223 */ /* 0x082fe200000100b1 */
[C---:B------:R-:W-:Y:S01]  /*38f0*/  FFMA.FTZ R193, R151.reuse, R138, -R172 ;  /* 0x0000008a97c17223 */ /* 0x040fe200000108ac */
[C---:B------:R-:W-:Y:S01]  /*3900*/  FMUL.FTZ R138, R140.reuse, R185 ;  /* 0x000000b98c8a7220 */ /* 0x040fe20000410000 */
[----:B--2---:R-:W-:Y:S01]  /*3910*/  FMUL.FTZ R172, R140, R189 ;  /* 0x000000bd8cac7220 */ /* 0x004fe20000410000 */
[----:B------:R0:W-:Y:S01]  /*3920*/  SHFL.IDX PT, R191, R9, RZ, 0x1f ;  /* 0x00001fff09bf7589 */ /* 0x0001e200000e0000 */
[----:B------:R-:W-:Y:S01]  /*3930*/  FFMA.FTZ R195, R151, R176, R184 ;  /* 0x000000b097c37223 */ /* 0x000fe200000100b8 */
[----:B------:R-:W-:-:S02]  /*3940*/  HADD2.F32 R185, -RZ, R7.H0_H0 ;  /* 0x20000007ffb97230 */ /* 0x000fc40000004100 */
[C---:B---3--:R-:W-:Y:S01]  /*3950*/  FMUL.FTZ R174, R140.reuse, R187 ;  /* 0x000000bb8cae7220 */ /* 0x048fe20000410000 */
[----:B------:R-:W-:Y:S01]  /*3960*/  FSEL R140, R140, R177, !P3 ;  /* 0x000000b18c8c7208 */ /* 0x000fe20005800000 */
[C---:B------:R-:W-:Y:S01]  /*3970*/  FFMA.FTZ R187, R166.reuse, R187, -R172 ;  /* 0x000000bba6bb7223 */ /* 0x040fe200000108ac */
[----:B------:R-:W-:Y:S02]  /*3980*/  HADD2.F32 R177, -RZ, R130.H0_H0 ;  /* 0x20000082ffb17230 */ /* 0x000fe40000004100 */
[C---:B------:R-:W-:Y:S01]  /*3990*/  FFMA.FTZ R174, R166.reuse, R189, R174 ;  /* 0x000000bda6ae7223 */ /* 0x040fe200000100ae */
[----:B------:R-:W-:Y:S01]  /*39a0*/  @P3 FFMA.FTZ R166, R166, R183, -R138 ;  /* 0x000000b7a6a63223 */ /* 0x000fe2000001088a */
[----:B------:R-:W-:Y:S01]  /*39b0*/  @P3 FADD.FTZ R168, R168, R187 ;  /* 0x000000bba8a83221 */ /* 0x000fe20000010000 */
[----:B------:R-:W1:Y:S01]  /*39c0*/  SHFL.UP PT, R140, R140, 0x1, RZ ;  /* 0x042000008c8c7989 */ /* 0x000e6200000e00ff */
[----:B------:R-:W-:Y:S01]  /*39d0*/  FMUL.FTZ R183, R126, -R195 ;  /* 0x800000c37eb77220 */ /* 0x000fe20000410000 */
[----:B------:R-:W-:Y:S01]  /*39e0*/  @P3 FADD.FTZ R143, R143, R174 ;  /* 0x000000ae8f8f3221 */ /* 0x000fe20000010000 */
[C---:B------:R-:W-:Y:S01]  /*39f0*/  FMUL.FTZ R179, R39.reuse, R185 ;  /* 0x000000b927b37220 */ /* 0x040fe20000410000 */
[----:B------:R-:W2:Y:S01]  /*3a00*/  SHFL.IDX PT, R189, R8, RZ, 0x1f ;  /* 0x00001fff08bd7589 */ /* 0x000ea200000e0000 */
[-C--:B------:R-:W-:Y:S01]  /*3a10*/  FFMA.FTZ R138, R128, R193.reuse, -R183 ;  /* 0x000000c1808a7223 */ /* 0x080fe200000108b7 */
[----:B------:R-:W-:Y:S01]  /*3a20*/  FMUL.FTZ R193, R126, -R193 ;  /* 0x800000c17ec17220 */ /* 0x000fe20000410000 */
[----:B------:R-:W-:Y:S01]  /*3a30*/  FMUL.FTZ R130, R38, R185 ;  /* 0x000000b926827220 */ /* 0x000fe20000410000 */
[----:B------:R-:W3:Y:S01]  /*3a40*/  SHFL.UP PT, R166, R166, 0x1, RZ ;  /* 0x04200000a6a67989 */ /* 0x000ee200000e00ff */
[----:B------:R-:W-:Y:S01]  /*3a50*/  FADD.FTZ R7, R78, R78 ;  /* 0x0000004e4e077221 */ /* 0x000fe20000010000 */
[----:B------:R-:W-:Y:S01]  /*3a60*/  FFMA.FTZ R176, R128, R195, R193 ;  /* 0x000000c380b07223 */ /* 0x000fe200000100c1 */
[-C--:B------:R-:W-:Y:S01]  /*3a70*/  FFMA.FTZ R130, R39, R177.reuse, R130 ;  /* 0x000000b127827223 */ /* 0x080fe20000010082 */
[----:B------:R-:W4:Y:S01]  /*3a80*/  SHFL.UP PT, R168, R168, 0x1, RZ ;  /* 0x04200000a8a87989 */ /* 0x000f2200000e00ff */
[----:B------:R-:W-:Y:S01]  /*3a90*/  FFMA.FTZ R174, R38, R177, -R179 ;  /* 0x000000b126ae7223 */ /* 0x000fe200000108b3 */
[----:B0-----:R-:W-:Y:S01]  /*3aa0*/  FMUL.FTZ R9, R141, -R176 ;  /* 0x800000b08d097220 */ /* 0x001fe20000410000 */
[C---:B------:R-:W-:Y:S01]  /*3ab0*/  FMUL.FTZ R172, R7.reuse, R130 ;  /* 0x0000008207ac7220 */ /* 0x040fe20000410000 */
[----:B------:R0:W4:Y:S01]  /*3ac0*/  SHFL.UP PT, R8, R143, 0x1, RZ ;  /* 0x042000008f087989 */ /* 0x00012200000e00ff */
[----:B------:R-:W-:Y:S01]  /*3ad0*/  FMUL.FTZ R174, R7, R174 ;  /* 0x000000ae07ae7220 */ /* 0x000fe20000410000 */
[-C--:B------:R-:W-:Y:S01]  /*3ae0*/  FMUL.FTZ R130, R141, -R138.reuse ;  /* 0x8000008a8d827220 */ /* 0x080fe20000410000 */
[C---:B------:R-:W-:Y:S01]  /*3af0*/  FFMA.FTZ R138, R135.reuse, R138, -R9 ;  /* 0x0000008a878a7223 */ /* 0x040fe20000010809 */
[----:B------:R-:W-:Y:S01]  /*3b00*/  FADD.FTZ R186, -R172, R199 ;  /* 0x000000c7acba7221 */ /* 0x000fe20000010100 */
[----:B------:R-:W-:Y:S01]  /*3b10*/  FADD.FTZ R184, R174, R197 ;  /* 0x000000c5aeb87221 */ /* 0x000fe20000010000 */
[----:B------:R-:W-:Y:S01]  /*3b20*/  FFMA.FTZ R130, R135, R176, R130 ;  /* 0x000000b087827223 */ /* 0x000fe20000010082 */
[----:B-1----:R-:W-:-:S02]  /*3b30*/  FMUL.FTZ R9, R140, R191 ;  /* 0x000000bf8c097220 */ /* 0x002fc40000410000 */
[C---:B------:R-:W-:Y:S01]  /*3b40*/  FMUL.FTZ R183, R137.reuse, -R184 ;  /* 0x800000b889b77220 */ /* 0x040fe20000410000 */
[----:B0-----:R-:W-:Y:S02]  /*3b50*/  HADD2.F32 R143, -RZ, R124.H0_H0 ;  /* 0x2000007cff8f7230 */ /* 0x001fe40000004100 */
[C---:B------:R-:W-:Y:S01]  /*3b60*/  FMUL.FTZ R176, R137.reuse, -R186 ;  /* 0x800000ba89b07220 */ /* 0x040fe20000410000 */
[----:B--2---:R-:W-:Y:S01]  /*3b70*/  FMUL.FTZ R140, R140, R189 ;  /* 0x000000bd8c8c7220 */ /* 0x004fe20000410000 */
[----:B------:R-:W-:Y:S01]  /*3b80*/  FMUL.FTZ R179, R137, -R130 ;  /* 0x8000008289b37220 */ /* 0x000fe20000410000 */
[----:B------:R-:W-:Y:S01]  /*3b90*/  FFMA.FTZ R197, R139, R186, R183 ;  /* 0x000000ba8bc57223 */ /* 0x000fe200000100b7 */
[----:B------:R-:W-:Y:S01]  /*3ba0*/  FMUL.FTZ R183, R39, R143 ;  /* 0x0000008f27b77220 */ /* 0x000fe20000410000 */
[C---:B---3--:R-:W-:Y:S01]  /*3bb0*/  FFMA.FTZ R9, R166.reuse, R189, -R9 ;  /* 0x000000bda6097223 */ /* 0x048fe20000010809 */
[----:B------:R-:W-:Y:S01]  /*3bc0*/  FFMA.FTZ R187, R166, R191, R140 ;  /* 0x000000bfa6bb7223 */ /* 0x000fe2000001008c */
[C---:B------:R-:W-:Y:S01]  /*3bd0*/  FFMA.FTZ R195, R139.reuse, R184, -R176 ;  /* 0x000000b88bc37223 */ /* 0x040fe200000108b0 */
[----:B------:R-:W-:Y:S01]  /*3be0*/  FFMA.FTZ R176, R139, R138, -R179 ;  /* 0x0000008a8bb07223 */ /* 0x000fe200000108b3 */
[----:B----4-:R-:W-:Y:S01]  /*3bf0*/  @P2 FADD.FTZ R189, R168, R9 ;  /* 0x00000009a8bd2221 */ /* 0x010fe20000010000 */
[----:B------:R-:W-:-:S02]  /*3c00*/  HADD2.F32 R9, -RZ, R122.H0_H0 ;  /* 0x2000007aff097230 */ /* 0x000fc40000004100 */
[----:B------:R-:W-:Y:S01]  /*3c10*/  FMUL.FTZ R122, R38, R143 ;  /* 0x0000008f267a7220 */ /* 0x000fe20000410000 */
[----:B------:R-:W-:Y:S01]  /*3c20*/  FMUL.FTZ R138, R137, -R138 ;  /* 0x8000008a898a7220 */ /* 0x000fe20000410000 */
[----:B------:R-:W-:Y:S01]  /*3c30*/  @P2 FADD.FTZ R191, R8, R187 ;  /* 0x000000bb08bf2221 */ /* 0x000fe20000010000 */
[----:B------:R-:W-:Y:S01]  /*3c40*/  FADD.FTZ R8, R79, R79 ;  /* 0x0000004f4f087221 */ /* 0x000fe20000010000 */
[-C--:B------:R-:W-:Y:S01]  /*3c50*/  FFMA.FTZ R183, R38, R9.reuse, -R183 ;  /* 0x0000000926b77223 */ /* 0x080fe200000108b7 */
[----:B------:R-:W-:Y:S01]  /*3c60*/  FFMA.FTZ R187, R39, R9, R122 ;  /* 0x0000000927bb7223 */ /* 0x000fe2000001007a */
[----:B------:R-:W-:Y:S01]  /*3c70*/  ISETP.NE.AND P2, PT, R181, 0x1f, PT ;  /* 0x0000001fb500780c */ /* 0x000fe20003f45270 */
[----:B------:R-:W-:Y:S01]  /*3c80*/  FFMA.FTZ R179, R139, R130, R138 ;  /* 0x000000828bb37223 */ /* 0x000fe2000001008a */
[C---:B------:R-:W-:Y:S01]  /*3c90*/  FMUL.FTZ R140, R8.reuse, R183 ;  /* 0x000000b7088c7220 */ /* 0x040fe20000410000 */
[----:B------:R-:W-:Y:S01]  /*3ca0*/  FMUL.FTZ R138, R8, R187 ;  /* 0x000000bb088a7220 */ /* 0x000fe20000410000 */
[C---:B------:R-:W-:Y:S01]  /*3cb0*/  FMUL.FTZ R193, R11.reuse, R191 ;  /* 0x000000bf0bc17220 */ /* 0x040fe20000410000 */
[-C--:B------:R-:W-:Y:S01]  /*3cc0*/  FMUL.FTZ R122, R11, R189.reuse ;  /* 0x000000bd0b7a7220 */ /* 0x080fe20000410000 */
[----:B------:R-:W-:Y:S01]  /*3cd0*/  FADD.FTZ R183, R140, R195 ;  /* 0x000000c38cb77221 */ /* 0x000fe20000010000 */
[----:B------:R-:W-:Y:S01]  /*3ce0*/  FADD.FTZ R184, -R138, R197 ;  /* 0x000000c58ab87221 */ /* 0x000fe20000010100 */
[C---:B------:R-:W-:Y:S01]  /*3cf0*/  FFMA.FTZ R193, R10.reuse, R189, -R193 ;  /* 0x000000bd0ac17223 */ /* 0x040fe200000108c1 */
[----:B------:R-:W-:Y:S01]  /*3d00*/  FFMA.FTZ R122, R10, R191, R122 ;  /* 0x000000bf0a7a7223 */ /* 0x000fe2000001007a */
[----:B------:R0:W1:Y:S04]  /*3d10*/  SHFL.DOWN PT, R124, R176, 0x1, 0x1f ;  /* 0x08201f00b07c7f89 */ /* 0x00006800000e0000 */
[----:B------:R0:W2:Y:S04]  /*3d20*/  SHFL.DOWN PT, R130, R179, 0x1, 0x1f ;  /* 0x08201f00b3827f89 */ /* 0x0000a800000e0000 */
[----:B------:R0:W3:Y:S04]  /*3d30*/  SHFL.DOWN PT, R10, R183, 0x1, 0x1f ;  /* 0x08201f00b70a7f89 */ /* 0x0000e800000e0000 */
[----:B------:R0:W4:Y:S01]  /*3d40*/  SHFL.DOWN PT, R166, R184, 0x1, 0x1f ;  /* 0x08201f00b8a67f89 */ /* 0x00012200000e0000 */
[----:B------:R-:W-:Y:S05]  /*3d50*/  @!P2 BRA `(.L_x_15656) ;  /* 0x00000000002ca947 */ /* 0x000fea0003800000 */
[C---:B--2---:R-:W-:Y:S01]  /*3d60*/  FMUL.FTZ R11, R179.reuse, R130 ;  /* 0x00000082b30b7220 */ /* 0x044fe20000410000 */
[C---:B----4-:R-:W-:Y:S01]  /*3d70*/  FMUL.FTZ R187, R179.reuse, R166 ;  /* 0x000000a6b3bb7220 */ /* 0x050fe20000410000 */
[----:B---3--:R-:W-:Y:S01]  /*3d80*/  FMUL.FTZ R189, R179, R10 ;  /* 0x0000000ab3bd7220 */ /* 0x008fe20000410000 */
[C---:B01----:R-:W-:Y:S01]  /*3d90*/  FMUL.FTZ R179, R124.reuse, R179 ;  /* 0x000000b37cb37220 */ /* 0x043fe20000410000 */
[----:B------:R-:W-:Y:S01]  /*3da0*/  FFMA.FTZ R11, R124, R176, -R11 ;  /* 0x000000b07c0b7223 */ /* 0x000fe2000001080b */
[C---:B------:R-:W-:Y:S01]  /*3db0*/  FFMA.FTZ R10, R176.reuse, R10, -R187 ;  /* 0x0000000ab00a7223 */ /* 0x040fe200000108bb */
[C---:B------:R-:W-:Y:S01]  /*3dc0*/  FFMA.FTZ R189, R176.reuse, R166, R189 ;  /* 0x000000a6b0bd7223 */ /* 0x040fe200000100bd */
[----:B------:R-:W-:Y:S02]  /*3dd0*/  FFMA.FTZ R179, R176, R130, R179 ;  /* 0x00000082b0b37223 */ /* 0x000fe400000100b3 */
[----:B------:R-:W-:Y:S01]  /*3de0*/  FADD.FTZ R183, R183, R10 ;  /* 0x0000000ab7b77221 */ /* 0x000fe20000010000 */
[----:B------:R-:W-:Y:S01]  /*3df0*/  FADD.FTZ R184, R184, R189 ;  /* 0x000000bdb8b87221 */ /* 0x000fe20000010000 */
[----:B------:R-:W-:-:S07]  /*3e00*/  MOV R176, R11 ;  /* 0x0000000b00b07202 */ /* 0x000fce0000000f00 */
.L_x_15656:
[----:B------:R-:W-:Y:S05]  /*3e10*/  BSYNC B0 ;  /* 0x0000000000007941 */ /* 0x000fea0003800000 */
.L_x_15655:
[----:B------:R-:W-:Y:S01]  /*3e20*/  ISETP.GT.U32.AND P2, PT, R181, 0x1d, PT ;  /* 0x0000001db500780c */ /* 0x000fe20003f44070 */
[----:B----4-:R-:W-:Y:S01]  /*3e30*/  FADD.FTZ R166, R132, R193 ;  /* 0x000000c184a67221 */ /* 0x010fe20000010000 */
[----:B-1----:R-:W-:Y:S01]  /*3e40*/  FADD.FTZ R124, RZ, R122 ;  /* 0x0000007aff7c7221 */ /* 0x002fe20000010000 */
[----:B--2---:R1:W2:Y:S01]  /*3e50*/  SHFL.DOWN PT, R130, R176, 0x2, 0x1f ;  /* 0x08401f00b0827f89 */ /* 0x0042a200000e0000 */
[----:B------:R-:W-:Y:S01]  /*3e60*/  BSSY B0, `(.L_x_15657) ;  /* 0x0000012000007945 */ /* 0x000fe20003800000 */
[C---:B------:R-:W-:Y:S01]  /*3e70*/  FMUL.FTZ R189, R143.reuse, R166 ;  /* 0x000000a68fbd7220 */ /* 0x040fe20000410000 */
[----:B------:R-:W-:Y:S01]  /*3e80*/  FMUL.FTZ R122, R143, R124 ;  /* 0x0000007c8f7a7220 */ /* 0x000fe20000410000 */
[----:B------:R1:W4:Y:S04]  /*3e90*/  SHFL.DOWN PT, R132, R179, 0x2, 0x1f ;  /* 0x08401f00b3847f89 */ /* 0x00032800000e0000 */
[----:B---3--:R1:W3:Y:S04]  /*3ea0*/  SHFL.DOWN PT, R10, R183, 0x2, 0x1f ;  /* 0x08401f00b70a7f89 */ /* 0x0082e800000e0000 */
[----:B------:R1:W0:Y:S01]  /*3eb0*/  SHFL.DOWN PT, R168, R184, 0x2, 0x1f ;  /* 0x08401f00b8a87f89 */ /* 0x00022200000e0000 */
[----:B------:R-:W-:Y:S05]  /*3ec0*/  @P2 BRA `(.L_x_15658) ;  /* 0x00000000002c2947 */ /* 0x000fea0003800000 */
[C---:B----4-:R-:W-:Y:S01]  /*3ed0*/  FMUL.FTZ R11, R179.reuse, R132 ;  /* 0x00000084b30b7220 */ /* 0x050fe20000410000 */
[C---:B0-----:R-:W-:Y:S01]  /*3ee0*/  FMUL.FTZ R143, R179.reuse, R168 ;  /* 0x000000a8b38f7220 */ /* 0x041fe20000410000 */
[C---:B---3--:R-:W-:Y:S01]  /*3ef0*/  FMUL.FTZ R187, R179.reuse, R10 ;  /* 0x0000000ab3bb7220 */ /* 0x048fe20000410000 */
        /* <DEDUP_REMOVED lines=8> */
.L_x_15658:
[----:B------:R-:W-:Y:S05]  /*3f80*/  BSYNC B0 ;  /* 0x0000000000007941 */ /* 0x000fea0003800000 */
.L_x_15657:
[C---:B---3--:R-:W-:Y:S01]  /*3f90*/  FMUL.FTZ R10, R137.reuse, R166 ;  /* 0x000000a6890a7220 */ /* 0x048fe20000410000 */
[----:B------:R-:W-:Y:S01]  /*3fa0*/  FMUL.FTZ R11, R137, R124 ;  /* 0x0000007c890b7220 */ /* 0x000fe20000410000 */
[----:B------:R-:W-:Y:S01]  /*3fb0*/  FFMA.FTZ R143, R9, R166, -R122 ;  /* 0x000000a6098f7223 */ /* 0x000fe2000001087a */
[----:B------:R-:W-:Y:S01]  /*3fc0*/  ISETP.GT.U32.AND P2, PT, R181, 0x1b, PT ;  /* 0x0000001bb500780c */ /* 0x000fe20003f44070 */
[-C--:B------:R-:W-:Y:S01]  /*3fd0*/  FMUL.FTZ R122, R38, R124.reuse ;  /* 0x0000007c267a7220 */ /* 0x080fe20000410000 */
[C---:B------:R-:W-:Y:S01]  /*3fe0*/  FFMA.FTZ R10, R139.reuse, R124, R10 ;  /* 0x0000007c8b0a7223 */ /* 0x040fe2000001000a */
[----:B------:R-:W-:Y:S01]  /*3ff0*/  FFMA.FTZ R11, R139, R166, -R11 ;  /* 0x000000a68b0b7223 */ /* 0x000fe2000001080b */
[-C--:B------:R-:W-:Y:S01]  /*4000*/  FMUL.FTZ R187, R39, R124.reuse ;  /* 0x0000007c27bb7220 */ /* 0x080fe20000410000 */
[----:B------:R-:W-:Y:S01]  /*4010*/  FFMA.FTZ R9, R9, R124, R189 ;  /* 0x0000007c09097223 */ /* 0x000fe200000100bd */
[-C--:B------:R-:W-:Y:S01]  /*4020*/  FFMA.FTZ R189, R39, R166.reuse, R122 ;  /* 0x000000a627bd7223 */ /* 0x080fe2000001007a */
[----:B------:R-:W-:Y:S01]  /*4030*/  FADD.FTZ R122, RZ, R10 ;  /* 0x0000000aff7a7221 */ /* 0x000fe20000010000 */
[----:B0-----:R-:W-:Y:S01]  /*4040*/  FFMA.FTZ R168, R54, R133, R11 ;  /* 0x0000008536a87223 */ /* 0x001fe2000001000b */
[----:B------:R-:W-:Y:S01]  /*4050*/  FFMA.FTZ R187, R38, R166, -R187 ;  /* 0x000000a626bb7223 */ /* 0x000fe200000108bb */
[C---:B--2---:R-:W-:Y:S01]  /*4060*/  FFMA.FTZ R130, -R8.reuse, R9, RZ ;  /* 0x0000000908827223 */ /* 0x044fe200000101ff */
[C---:B----4-:R-:W-:Y:S01]  /*4070*/  FMUL.FTZ R132, R185.reuse, R122 ;  /* 0x0000007ab9847220 */ /* 0x050fe20000410000 */
[-C--:B------:R-:W-:Y:S01]  /*4080*/  FMUL.FTZ R9, R185, R168.reuse ;  /* 0x000000a8b9097220 */ /* 0x080fe20000410000 */
[C---:B------:R-:W-:Y:S01]  /*4090*/  FFMA.FTZ R10, R8.reuse, R143, RZ ;  /* 0x0000008f080a7223 */ /* 0x040fe200000100ff */
[C---:B------:R-:W-:Y:S01]  /*40a0*/  FMUL.FTZ R185, R8.reuse, R187 ;  /* 0x000000bb08b97220 */ /* 0x040fe20000410000 */
[----:B------:R-:W-:Y:S01]  /*40b0*/  FFMA.FTZ R186, -R8, R189, -RZ ;  /* 0x000000bd08ba7223 */ /* 0x000fe200000109ff */
[----:B------:R0:W2:Y:S01]  /*40c0*/  SHFL.DOWN PT, R188, R176, 0x4, 0x1f ;  /* 0x08801f00b0bc7f89 */ /* 0x0000a200000e0000 */
[----:B------:R-:W-:Y:S01]  /*40d0*/  BSSY B0, `(.L_x_15659) ;  /* 0x0000012000007945 */ /* 0x000fe20003800000 */
[C---:B------:R-:W-:Y:S01]  /*40e0*/  FFMA.FTZ R132, R177.reuse, R168, -R132 ;  /* 0x000000a8b1847223 */ /* 0x040fe20000010884 */
[----:B------:R-:W-:Y:S01]  /*40f0*/  FFMA.FTZ R177, R177, R122, R9 ;  /* 0x0000007ab1b17223 */ /* 0x000fe20000010009 */
[----:B------:R0:W3:Y:S04]  /*4100*/  SHFL.DOWN PT, R190, R179, 0x4, 0x1f ;  /* 0x08801f00b3be7f89 */ /* 0x0000e800000e0000 */
[----:B------:R0:W4:Y:S04]  /*4110*/  SHFL.DOWN PT, R8, R183, 0x4, 0x1f ;  /* 0x08801f00b7087f89 */ /* 0x00012800000e0000 */
[----:B------:R0:W0:Y:S01]  /*4120*/  SHFL.DOWN PT, R192, R184, 0x4, 0x1f ;  /* 0x08801f00b8c07f89 */ /* 0x00002200000e0000 */
[----:B------:R-:W-:Y:S05]  /*4130*/  @P2 BRA `(.L_x_15660) ;  /* 0x00000000002c2947 */ /* 0x000fea0003800000 */
        /* <DEDUP_REMOVED lines=11> */
.L_x_15660:
[----:B------:R-:W-:Y:S05]  /*41f0*/  BSYNC B0 ;  /* 0x0000000000007941 */ /* 0x000fea0003800000 */
.L_x_15659:
[C---:B----4-:R-:W-:Y:S01]  /*4200*/  FMUL.FTZ R8, R141.reuse, R168 ;  /* 0x000000a88d087220 */ /* 0x050fe20000410000 */
[----:B------:R-:W-:Y:S01]  /*4210*/  FMUL.FTZ R9, R141, R122 ;  /* 0x0000007a8d097220 */ /* 0x000fe20000410000 */
[----:B------:R-:W-:Y:S01]  /*4220*/  ISETP.GT.U32.AND P2, PT, R181, 0x17, PT ;  /* 0x00000017b500780c */ /* 0x000fe20003f44070 */
[----:B------:R-:W-:Y:S01]  /*4230*/  FFMA.FTZ R189, R7, R132, R10 ;  /* 0x0000008407bd7223 */ /* 0x000fe2000001000a */
[C---:B------:R-:W-:Y:S01]  /*4240*/  FFMA.FTZ R8, R135.reuse, R122, R8 ;  /* 0x0000007a87087223 */ /* 0x040fe20000010008 */
[----:B------:R-:W-:Y:S01]  /*4250*/  FFMA.FTZ R9, R135, R168, -R9 ;  /* 0x000000a887097223 */ /* 0x000fe20000010809 */
[----:B------:R-:W-:Y:S01]  /*4260*/  FFMA.FTZ R191, -R7, R177, R130 ;  /* 0x000000b107bf7223 */ /* 0x000fe20000010182 */
[-C--:B------:R-:W-:Y:S01]  /*4270*/  FMUL.FTZ R10, R38, R122.reuse ;  /* 0x0000007a260a7220 */ /* 0x080fe20000410000 */
[----:B------:R-:W-:Y:S01]  /*4280*/  FADD.FTZ R143, RZ, R8 ;  /* 0x00000008ff8f7221 */ /* 0x000fe20000010000 */
[----:B------:R-:W-:Y:S01]  /*4290*/  FFMA.FTZ R177, R52, R131, R9 ;  /* 0x0000008334b17223 */ /* 0x000fe20000010009 */
[C---:B------:R-:W-:Y:S01]  /*42a0*/  FMUL.FTZ R11, R39.reuse, R122 ;  /* 0x0000007a270b7220 */ /* 0x040fe20000410000 */
[-C--:B------:R-:W-:Y:S01]  /*42b0*/  FFMA.FTZ R10, R39, R168.reuse, R10 ;  /* 0x000000a8270a7223 */ /* 0x080fe2000001000a */
[C---:B------:R-:W-:Y:S01]  /*42c0*/  FMUL.FTZ R9, R178.reuse, R143 ;  /* 0x0000008fb2097220 */ /* 0x040fe20000410000 */
[-C--:B------:R-:W-:Y:S01]  /*42d0*/  FMUL.FTZ R178, R178, R177.reuse ;  /* 0x000000b1b2b27220 */ /* 0x080fe20000410000 */
[----:B--2---:R-:W-:Y:S01]  /*42e0*/  FFMA.FTZ R188, R38, R168, -R11 ;  /* 0x000000a826bc7223 */ /* 0x004fe2000001080b */
[C---:B------:R-:W-:Y:S01]  /*42f0*/  FFMA.FTZ R187, -R7.reuse, R10, -RZ ;  /* 0x0000000a07bb7223 */ /* 0x040fe200000109ff */
[C---:B------:R-:W-:Y:S01]  /*4300*/  FFMA.FTZ R130, R134.reuse, R177, -R9 ;  /* 0x000000b186827223 */ /* 0x040fe20000010809 */
[----:B------:R-:W-:Y:S01]  /*4310*/  FFMA.FTZ R178, R134, R143, R178 ;  /* 0x0000008f86b27223 */ /* 0x000fe200000100b2 */
[----:B------:R2:W4:Y:S01]  /*4320*/  SHFL.DOWN PT, R10, R176, 0x8, 0x1f ;  /* 0x09001f00b00a7f89 */ /* 0x00052200000e0000 */
[----:B------:R-:W-:Y:S01]  /*4330*/  BSSY B0, `(.L_x_15661) ;  /* 0x0000012000007945 */ /* 0x000fe20003800000 */
[----:B------:R-:W-:Y:S01]  /*4340*/  ISETP.GE.OR P0, PT, R98, R117, P0 ;  /* 0x000000756200720c */ /* 0x000fe20000706670 */
        /* <DEDUP_REMOVED lines=16> */
.L_x_15662:
[----:B------:R-:W-:Y:S05]  /*4450*/  BSYNC B0 ;  /* 0x0000000000007941 */ /* 0x000fea0003800000 */
.L_x_15661:
[----:B---3--:R-:W-:Y:S01]  /*4460*/  FFMA.FTZ R190, R6, R130, R189 ;  /* 0x0000008206be7223 */ /* 0x008fe200000100bd */
[C---:B------:R-:W-:Y:S01]  /*4470*/  FMUL.FTZ R7, R126.reuse, R177 ;  /* 0x000000b17e077220 */ /* 0x040fe20000410000 */
[-C--:B------:R-:W-:Y:S01]  /*4480*/  FMUL.FTZ R130, R126, R143.reuse ;  /* 0x0000008f7e827220 */ /* 0x080fe20000410000 */
[CC--:B------:R-:W-:Y:S01]  /*4490*/  FMUL.FTZ R189, R39.reuse, R143.reuse ;  /* 0x0000008f27bd7220 */ /* 0x0c0fe20000410000 */
[-C--:B------:R-:W-:Y:S01]  /*44a0*/  FMUL.FTZ R194, R38, R143.reuse ;  /* 0x0000008f26c27220 */ /* 0x080fe20000410000 */
[C---:B0-----:R-:W-:Y:S01]  /*44b0*/  FFMA.FTZ R132, R128.reuse, R143, R7 ;  /* 0x0000008f80847223 */ /* 0x041fe20000010007 */
[----:B------:R-:W-:Y:S01]  /*44c0*/  FFMA.FTZ R7, R128, R177, -R130 ;  /* 0x000000b180077223 */ /* 0x000fe20000010882 */
[----:B------:R-:W-:Y:S01]  /*44d0*/  HFMA2.MMA R9, -RZ, RZ, 0, 0 ;  /* 0x00000000ff097435 */ /* 0x000fe200000001ff */
[----:B------:R-:W-:Y:S01]  /*44e0*/  FFMA.FTZ R192, -R6, R178, R191 ;  /* 0x000000b206c07223 */ /* 0x000fe200000101bf */
[----:B------:R-:W-:Y:S01]  /*44f0*/  FADD.FTZ R130, RZ, R132 ;  /* 0x00000084ff827221 */ /* 0x000fe20000010000 */
[----:B------:R-:W-:Y:S01]  /*4500*/  FFMA.FTZ R178, R50, R129, R7 ;  /* 0x0000008132b27223 */ /* 0x000fe20000010007 */
[-C--:B------:R-:W-:Y:S01]  /*4510*/  FFMA.FTZ R189, R38, R177.reuse, -R189 ;  /* 0x000000b126bd7223 */ /* 0x080fe200000108bd */
[----:B------:R-:W-:Y:S01]  /*4520*/  FFMA.FTZ R7, R39, R177, R194 ;  /* 0x000000b127077223 */ /* 0x000fe200000100c2 */
[----:B------:R-:W-:-:S02]  /*4530*/  MOV R8, 0x3f800000 ;  /* 0x3f80000000087802 */ /* 0x000fc40000000f00 */
[----:B----4-:R-:W-:Y:S01]  /*4540*/  CS2R R10, SRZ ;  /* 0x00000000000a7805 */ /* 0x010fe2000001ff00 */
[----:B------:R-:W-:Y:S01]  /*4550*/  FMUL.FTZ R132, R173, R130 ;  /* 0x00000082ad847220 */ /* 0x000fe20000410000 */
[----:B------:R-:W-:Y:S01]  /*4560*/  @!P0 LEA R134, R47, UR7, 0x4 ;  /* 0x000000072f868c11 */ /* 0x000fe2000f8e20ff */
[-C--:B------:R-:W-:Y:S01]  /*4570*/  FMUL.FTZ R191, R173, R178.reuse ;  /* 0x000000b2adbf7220 */ /* 0x080fe20000410000 */
[C---:B------:R-:W-:Y:S01]  /*4580*/  FMUL.FTZ R173, R6.reuse, R189 ;  /* 0x000000bd06ad7220 */ /* 0x040fe20000410000 */
[----:B------:R-:W-:Y:S01]  /*4590*/  FFMA.FTZ R189, -R6, R7, -RZ ;  /* 0x0000000706bd7223 */ /* 0x000fe200000109ff */
[----:B------:R-:W-:Y:S01]  /*45a0*/  FFMA.FTZ R132, R175, R178, -R132 ;  /* 0x000000b2af847223 */ /* 0x000fe20000010884 */
[CC--:B------:R-:W-:Y:S01]  /*45b0*/  FMUL.FTZ R6, R38.reuse, R130.reuse ;  /* 0x0000008226067220 */ /* 0x0c0fe20000410000 */
[----:B------:R-:W-:Y:S01]  /*45c0*/  FMUL.FTZ R7, R39, R130 ;  /* 0x0000008227077220 */ /* 0x000fe20000410000 */
[----:B------:R0:W3:Y:S01]  /*45d0*/  @!P0 LDS.128 R8, [R134+0x21b0] ;  /* 0x0021b00086088984 */ /* 0x0000e20000000c00 */
[----:B------:R-:W-:Y:S01]  /*45e0*/  ISETP.GT.U32.AND P0, PT, R181, 0xf, PT ;  /* 0x0000000fb500780c */ /* 0x000fe20003f04070 */
[----:B------:R-:W-:Y:S01]  /*45f0*/  FFMA.FTZ R193, R5, R132, R190 ;  /* 0x0000008405c17223 */ /* 0x000fe200000100be */
[----:B------:R-:W-:Y:S01]  /*4600*/  FFMA.FTZ R132, R38, R178, -R7 ;  /* 0x000000b226847223 */ /* 0x000fe20000010807 */
[-C--:B------:R-:W-:Y:S01]  /*4610*/  FMUL.FTZ R7, R149, R130.reuse ;  /* 0x0000008295077220 */ /* 0x080fe20000410000 */
[----:B------:R-:W-:Y:S01]  /*4620*/  FFMA.FTZ R191, R175, R130, R191 ;  /* 0x00000082afbf7223 */ /* 0x000fe200000100bf */
[----:B------:R4:W1:Y:S01]  /*4630*/  SHFL.DOWN PT, R194, R179, 0x10, 0x1f ;  /* 0x0a001f00b3c27f89 */ /* 0x00086200000e0000 */
[----:B------:R-:W-:Y:S01]  /*4640*/  FMUL.FTZ R175, R5, R132 ;  /* 0x0000008405af7220 */ /* 0x000fe20000410000 */
[-C--:B0-----:R-:W-:Y:S01]  /*4650*/  FFMA.FTZ R134, R39, R178.reuse, R6 ;  /* 0x000000b227867223 */ /* 0x081fe20000010006 */
[-C--:B------:R-:W-:Y:S01]  /*4660*/  FMUL.FTZ R6, R149, R178.reuse ;  /* 0x000000b295067220 */ /* 0x080fe20000410000 */
[----:B------:R-:W-:Y:S01]  /*4670*/  FFMA.FTZ R7, R151, R178, -R7 ;  /* 0x000000b297077223 */ /* 0x000fe20000010807 */
[C---:B------:R-:W-:Y:S01]  /*4680*/  FFMA.FTZ R195, -R5.reuse, R191, R192 ;  /* 0x000000bf05c37223 */ /* 0x040fe200000101c0 */
[----:B------:R-:W-:Y:S01]  /*4690*/  FFMA.FTZ R5, -R5, R134, -RZ ;  /* 0x0000008605057223 */ /* 0x000fe200000109ff */
[----:B------:R-:W-:Y:S01]  /*46a0*/  FFMA.FTZ R6, R151, R130, R6 ;  /* 0x0000008297067223 */ /* 0x000fe20000010006 */
[----:B------:R4:W0:Y:S01]  /*46b0*/  SHFL.DOWN PT, R192, R176, 0x10, 0x1f ;  /* 0x0a001f00b0c07f89 */ /* 0x00082200000e0000 */
[----:B------:R-:W-:Y:S02]  /*46c0*/  BSSY B0, `(.L_x_15663) ;  /* 0x0000013000007945 */ /* 0x000fe40003800000 */
[----:B------:R-:W-:Y:S01]  /*46d0*/  FADD.FTZ R132, RZ, R6 ;  /* 0x00000006ff847221 */ /* 0x000fe20000010000 */
[----:B------:R-:W-:Y:S01]  /*46e0*/  FFMA.FTZ R6, R48, R127, R7 ;  /* 0x0000007f30067223 */ /* 0x000fe20000010007 */
[----:B------:R4:W0:Y:S02]  /*46f0*/  SHFL.DOWN PT, R134, R183, 0x10, 0x1f ;  /* 0x0a001f00b7867f89 */ /* 0x00082400000e0000 */
[C---:B------:R-:W-:Y:S01]  /*4700*/  FMUL.FTZ R190, R169.reuse, R132 ;  /* 0x00000084a9be7220 */ /* 0x040fe20000410000 */
[----:B------:R-:W-:Y:S01]  /*4710*/  FMUL.FTZ R197, R169, R6 ;  /* 0x00000006a9c57220 */ /* 0x000fe20000410000 */
[----:B------:R4:W0:Y:S01]  /*4720*/  SHFL.DOWN PT, R196, R184, 0x10, 0x1f ;  /* 0x0a001f00b8c47f89 */ /* 0x00082200000e0000 */
[----:B------:R-:W-:Y:S05]  /*4730*/  @P0 BRA `(.L_x_15664) ;  /* 0x00000000002c0947 */ /* 0x000fea0003800000 */
[C---:B-1----:R-:W-:Y:S01]  /*4740*/  FMUL.FTZ R7, R179.reuse, R194 ;  /* 0x000000c2b3077220 */ /* 0x042fe20000410000 */
[C---:B0-----:R-:W-:Y:S01]  /*4750*/  FMUL.FTZ R169, R179.reuse, R196 ;  /* 0x000000c4b3a97220 */ /* 0x041fe20000410000 */
[C---:B------:R-:W-:Y:S01]  /*4760*/  FMUL.FTZ R191, R179.reuse, R134 ;  /* 0x00000086b3bf7220 */ /* 0x040fe20000410000 */
[-C--:B--2-4-:R-:W-:Y:S01]  /*4770*/  FMUL.FTZ R179, R179, R192.reuse ;  /* 0x000000c0b3b37220 */ /* 0x094fe20000410000 */
[C---:B------:R-:W-:Y:S01]  /*4780*/  FFMA.FTZ R7, R176.reuse, R192, -R7 ;  /* 0x000000c0b0077223 */ /* 0x040fe20000010807 */
[C---:B------:R-:W-:Y:S01]  /*4790*/  FFMA.FTZ R134, R176.reuse, R134, -R169 ;  /* 0x00000086b0867223 */ /* 0x040fe200000108a9 */
[C---:B------:R-:W-:Y:S01]  /*47a0*/  FFMA.FTZ R191, R176.reuse, R196, R191 ;  /* 0x000000c4b0bf7223 */ /* 0x040fe200000100bf */
[----:B------:R-:W-:Y:S02]  /*47b0*/  FFMA.FTZ R179, R176, R194, R179 ;  /* 0x000000c2b0b37223 */ /* 0x000fe400000100b3 */
[----:B------:R-:W-:Y:S01]  /*47c0*/  FADD.FTZ R183, R183, R134 ;  /* 0x00000086b7b77221 */ /* 0x000fe20000010000 */
[----:B------:R-:W-:Y:S01]  /*47d0*/  FADD.FTZ R184, R184, R191 ;  /* 0x000000bfb8b87221 */ /* 0x000fe20000010000 */
[----:B------:R-:W-:-:S07]  /*47e0*/  MOV R176, R7 ;  /* 0x0000000700b07202 */ /* 0x000fce0000000f00 */
.L_x_15664:
[----:B------:R-:W-:Y:S05]  /*47f0*/  BSYNC B0 ;  /* 0x0000000000007941 */ /* 0x000fea0003800000 */
.L_x_15663:
[C---:B0-----:R-:W-:Y:S01]  /*4800*/  FMUL.FTZ R134, R155.reuse, R6 ;  /* 0x000000069b867220 */ /* 0x041fe20000410000 */
[----:B------:R-:W-:Y:S01]  /*4810*/  FMUL.FTZ R7, R155, R132 ;  /* 0x000000849b077220 */ /* 0x000fe20000410000 */
[----:B------:R-:W-:Y:S01]  /*4820*/  FFMA.FTZ R190, R171, R6, -R190 ;  /* 0x00000006abbe7223 */ /* 0x000fe200000108be */
[-C--:B------:R-:W-:Y:S01]  /*4830*/  FMUL.FTZ R169, R39, R132.reuse ;  /* 0x0000008427a97220 */ /* 0x080fe20000410000 */
[C---:B------:R-:W-:Y:S01]  /*4840*/  FFMA.FTZ R134, R153.reuse, R132, R134 ;  /* 0x0000008499867223 */ /* 0x040fe20000010086 */
[----:B------:R-:W-:Y:S01]  /*4850*/  FFMA.FTZ R7, R153, R6, -R7 ;  /* 0x0000000699077223 */ /* 0x000fe20000010807 */
[-C--:B-1----:R-:W-:Y:S01]  /*4860*/  FMUL.FTZ R194, R38, R132.reuse ;  /* 0x0000008426c27220 */ /* 0x082fe20000410000 */
[----:B------:R-:W-:Y:S01]  /*4870*/  FFMA.FTZ R192, R171, R132, R197 ;  /* 0x00000084abc07223 */ /* 0x000fe200000100c5 */
[----:B------:R-:W-:Y:S01]  /*4880*/  FADD.FTZ R134, RZ, R134 ;  /* 0x00000086ff867221 */ /* 0x000fe20000010000 */
[----:B------:R-:W-:Y:S01]  /*4890*/  FFMA.FTZ R7, R46, R125, R7 ;  /* 0x0000007d2e077223 */ /* 0x000fe20000010007 */
[----:B------:R-:W-:Y:S01]  /*48a0*/  FFMA.FTZ R190, R4, R190, R193 ;  /* 0x000000be04be7223 */ /* 0x000fe200000100c1 */
[----:B------:R-:W-:Y:S01]  /*48b0*/  FFMA.FTZ R169, R38, R6, -R169 ;  /* 0x0000000626a97223 */ /* 0x000fe200000108a9 */
[C---:B------:R-:W-:Y:S01]  /*48c0*/  FMUL.FTZ R171, R164.reuse, R134 ;  /* 0x00000086a4ab7220 */ /* 0x040fe20000410000 */
[----:B------:R-:W-:Y:S01]  /*48d0*/  FFMA.FTZ R191, R39, R6, R194 ;  /* 0x0000000627bf7223 */ /* 0x000fe200000100c2 */
[-C--:B------:R-:W-:Y:S01]  /*48e0*/  FMUL.FTZ R193, R164, R7.reuse ;  /* 0x00000007a4c17220 */ /* 0x080fe20000410000 */
[----:B------:R-:W-:Y:S01]  /*48f0*/  FFMA.FTZ R192, -R4, R192, R195 ;  /* 0x000000c004c07223 */ /* 0x000fe200000101c3 */
[----:B------:R-:W-:Y:S01]  /*4900*/  FFMA.FTZ R164, R136, R7, -R171 ;  /* 0x0000000788a47223 */ /* 0x000fe200000108ab */
[C---:B------:R-:W-:Y:S01]  /*4910*/  FMUL.FTZ R171, R4.reuse, R169 ;  /* 0x000000a904ab7220 */ /* 0x040fe20000410000 */
[----:B------:R-:W-:Y:S01]  /*4920*/  FFMA.FTZ R4, -R4, R191, -RZ ;  /* 0x000000bf04047223 */ /* 0x000fe200000109ff */
[-C--:B------:R-:W-:Y:S01]  /*4930*/  FFMA.FTZ R191, R136, R134.reuse, R193 ;  /* 0x0000008688bf7223 */ /* 0x080fe200000100c1 */
[----:B------:R-:W-:Y:S01]  /*4940*/  SHFL.DOWN PT, R198, R179, 0x1, 0x1f ;  /* 0x08201f00b3c67f89 */ /* 0x000fe200000e0000 */
[CC--:B------:R-:W-:Y:S01]  /*4950*/  FMUL.FTZ R169, R144.reuse, R7.reuse ;  /* 0x0000000790a97220 */ /* 0x0c0fe20000410000 */
[----:B------:R-:W-:Y:S01]  /*4960*/  FMUL.FTZ R136, R144, R134 ;  /* 0x0000008690887220 */ /* 0x000fe20000410000 */
[C---:B------:R-:W-:Y:S01]  /*4970*/  FFMA.FTZ R195, R3.reuse, R164, R190 ;  /* 0x000000a403c37223 */ /* 0x040fe200000100be */
[----:B---3--:R-:W0:Y:S01]  /*4980*/  SHFL.IDX PT, R193, R10, RZ, 0x1f ;  /* 0x00001fff0ac17589 */ /* 0x008e2200000e0000 */
[CC--:B------:R-:W-:Y:S01]  /*4990*/  FFMA.FTZ R164, R142.reuse, R134.reuse, R169 ;  /* 0x000000868ea47223 */ /* 0x0c0fe200000100a9 */
[----:B------:R-:W-:Y:S01]  /*49a0*/  FFMA.FTZ R169, R142, R7, -R136 ;  /* 0x000000078ea97223 */ /* 0x000fe20000010888 */
[----:B------:R-:W-:Y:S01]  /*49b0*/  FFMA.FTZ R197, -R3, R191, R192 ;  /* 0x000000bf03c57223 */ /* 0x000fe200000101c0 */
[----:B------:R-:W1:Y:S01]  /*49c0*/  SHFL.IDX PT, R194, R11, RZ, 0x1f ;  /* 0x00001fff0bc27589 */ /* 0x000e6200000e0000 */
[----:B------:R-:W-:Y:S01]  /*49d0*/  FADD.FTZ R136, RZ, R164 ;  /* 0x000000a4ff887221 */ /* 0x000fe20000010000 */
[----:B------:R-:W-:Y:S01]  /*49e0*/  FFMA.FTZ R169, R44, R123, R169 ;  /* 0x0000007b2ca97223 */ /* 0x000fe200000100a9 */
[----:B------:R-:W-:Y:S01]  /*49f0*/  FMUL.FTZ R191, R39, R134 ;  /* 0x0000008627bf7220 */ /* 0x000fe20000410000 */
[----:B------:R-:W3:Y:S01]  /*4a00*/  SHFL.DOWN PT, R196, R176, 0x1, 0x1f ;  /* 0x08201f00b0c47f89 */ /* 0x000ee200000e0000 */
[C---:B------:R-:W-:Y:S01]  /*4a10*/  FMUL.FTZ R192, R147.reuse, R136 ;  /* 0x0000008893c07220 */ /* 0x040fe20000410000 */
[----:B------:R-:W-:Y:S01]  /*4a20*/  FMUL.FTZ R147, R147, R169 ;  /* 0x000000a993937220 */ /* 0x000fe20000410000 */
[C---:B------:R-:W-:Y:S01]  /*4a30*/  FMUL.FTZ R190, R38.reuse, R134 ;  /* 0x0000008626be7220 */ /* 0x040fe20000410000 */
[----:B------:R-:W5:Y:S01]  /*4a40*/  SHFL.DOWN PT, R200, R183, 0x1, 0x1f ;  /* 0x08201f00b7c87f89 */ /* 0x000f6200000e0000 */
[----:B------:R-:W-:Y:S01]  /*4a50*/  FFMA.FTZ R164, R38, R7, -R191 ;  /* 0x0000000726a47223 */ /* 0x000fe200000108bf */
[C---:B------:R-:W-:Y:S01]  /*4a60*/  FFMA.FTZ R191, R167.reuse, R169, -R192 ;  /* 0x000000a9a7bf7223 */ /* 0x040fe200000108c0 */
[----:B------:R-:W-:Y:S01]  /*4a70*/  FFMA.FTZ R192, R167, R136, R147 ;  /* 0x00000088a7c07223 */ /* 0x000fe20000010093 */
[----:B------:R-:W5:Y:S01]  /*4a80*/  SHFL.DOWN PT, R199, R184, 0x1, 0x1f ;  /* 0x08201f00b8c77f89 */ /* 0x000f6200000e0000 */
[----:B------:R-:W-:Y:S01]  /*4a90*/  FFMA.FTZ R190, R39, R7, R190 ;  /* 0x0000000727be7223 */ /* 0x000fe200000100be */
[C---:B------:R-:W-:Y:S01]  /*4aa0*/  FMUL.FTZ R167, R3.reuse, R164 ;  /* 0x000000a403a77220 */ /* 0x040fe20000410000 */
[----:B------:R-:W-:Y:S01]  /*4ab0*/  FFMA.FTZ R164, -R2, R192, R197 ;  /* 0x000000c002a47223 */ /* 0x000fe200000101c5 */
[----:B------:R-:W-:Y:S01]  /*4ac0*/  FMUL.FTZ R192, R38, R136 ;  /* 0x0000008826c07220 */ /* 0x000fe20000410000 */
[----:B------:R-:W-:Y:S01]  /*4ad0*/  FFMA.FTZ R3, -R3, R190, -RZ ;  /* 0x000000be03037223 */ /* 0x000fe200000109ff */
[----:B------:R-:W-:Y:S01]  /*4ae0*/  FFMA.FTZ R191, R2, R191, R195 ;  /* 0x000000bf02bf7223 */ /* 0x000fe200000100c3 */
[C---:B------:R-:W-:Y:S01]  /*4af0*/  FMUL.FTZ R195, R39.reuse, R136 ;  /* 0x0000008827c37220 */ /* 0x040fe20000410000 */
[----:B0-----:R-:W-:Y:S01]  /*4b00*/  @P1 FMUL.FTZ R147, R198, R193 ;  /* 0x000000c1c6931220 */ /* 0x001fe20000410000 */
[-C--:B------:R-:W-:Y:S01]  /*4b10*/  FFMA.FTZ R197, R39, R169.reuse, R192 ;  /* 0x000000a927c57223 */ /* 0x080fe200000100c0 */
[----:B--2-4-:R-:W0:Y:S01]  /*4b20*/  SHFL.IDX PT, R179, R179, RZ, 0x1f ;  /* 0x00001fffb3b37589 */ /* 0x014e2200000e0000 */
[----:B------:R-:W-:Y:S01]  /*4b30*/  FFMA.FTZ R195, R38, R169, -R195 ;  /* 0x000000a926c37223 */ /* 0x000fe200000108c3 */
[-C--:B-1----:R-:W-:Y:S01]  /*4b40*/  @P1 FMUL.FTZ R190, R198, R194.reuse ;  /* 0x000000c2c6be1220 */ /* 0x082fe20000410000 */
[----:B------:R-:W-:Y:S01]  /*4b50*/  ISETP.NE.AND P0, PT, R110, RZ, PT ;  /* 0x000000ff6e00720c */ /* 0x000fe20003f05270 */
[----:B------:R-:W1:Y:S01]  /*4b60*/  SHFL.IDX PT, R176, R176, RZ, 0x1f ;  /* 0x00001fffb0b07589 */ /* 0x000e6200000e0000 */
[----:B------:R-:W-:Y:S01]  /*4b70*/  BSSY B0, `(.L_x_15665) ;  /* 0x0000088000007945 */ /* 0x000fe20003800000 */
[C---:B---3--:R-:W-:Y:S01]  /*4b80*/  @P1 FFMA.FTZ R192, R196.reuse, R194, R147 ;  /* 0x000000c2c4c01223 */ /* 0x048fe20000010093 */
[----:B------:R-:W-:Y:S01]  /*4b90*/  @P1 FFMA.FTZ R147, R196, R193, -R190 ;  /* 0x000000c1c4931223 */ /* 0x000fe200000108be */
[C---:B------:R-:W-:Y:S01]  /*4ba0*/  FMUL.FTZ R190, R2.reuse, R195 ;  /* 0x000000c302be7220 */ /* 0x040fe20000410000 */
[----:B------:R-:W2:Y:S01]  /*4bb0*/  SHFL.IDX PT, R183, R183, RZ, 0x1f ;  /* 0x00001fffb7b77589 */ /* 0x000ea200000e0000 */
[----:B------:R-:W-:Y:S01]  /*4bc0*/  FFMA.FTZ R2, -R2, R197, -RZ ;  /* 0x000000c502027223 */ /* 0x000fe200000109ff */
[----:B-----5:R-:W-:Y:S01]  /*4bd0*/  @P1 FADD.FTZ R193, R200, R147 ;  /* 0x00000093c8c11221 */ /* 0x020fe20000010000 */
[C---:B------:R-:W-:Y:S01]  /*4be0*/  FMUL.FTZ R147, R154.reuse, R169 ;  /* 0x000000a99a937220 */ /* 0x040fe20000410000 */
[----:B------:R-:W3:Y:S01]  /*4bf0*/  SHFL.IDX PT, R184, R184, RZ, 0x1f ;  /* 0x00001fffb8b87589 */ /* 0x000ee200000e0000 */
[----:B------:R-:W-:Y:S01]  /*4c00*/  @P1 FADD.FTZ R194, R199, R192 ;  /* 0x000000c0c7c21221 */ /* 0x000fe20000010000 */
[-C--:B------:R-:W-:Y:S01]  /*4c10*/  FMUL.FTZ R192, R154, R136.reuse ;  /* 0x000000889ac07220 */ /* 0x080fe20000410000 */
[----:B------:R-:W-:-:S02]  /*4c20*/  FFMA.FTZ R195, R152, R136, R147 ;  /* 0x0000008898c37223 */ /* 0x000fc40000010093 */
[-C--:B------:R-:W-:Y:S01]  /*4c30*/  FMUL.FTZ R196, R194, -R41.reuse ;  /* 0x80000029c2c47220 */ /* 0x080fe20000410000 */
[C---:B------:R-:W-:Y:S01]  /*4c40*/  FMUL.FTZ R41, R193.reuse, -R41 ;  /* 0x80000029c1297220 */ /* 0x040fe20000410000 */
[----:B------:R-:W-:Y:S02]  /*4c50*/  FFMA.FTZ R147, R152, R169, -R192 ;  /* 0x000000a998937223 */ /* 0x000fe400000108c0 */
[-C--:B------:R-:W-:Y:S01]  /*4c60*/  FFMA.FTZ R196, R193, R40.reuse, -R196 ;  /* 0x00000028c1c47223 */ /* 0x080fe200000108c4 */
[----:B------:R-:W-:Y:S01]  /*4c70*/  FFMA.FTZ R194, R194, R40, R41 ;  /* 0x00000028c2c27223 */ /* 0x000fe20000010029 */
[----:B------:R-:W-:Y:S01]  /*4c80*/  FADD.FTZ R40, RZ, R195 ;  /* 0x000000c3ff287221 */ /* 0x000fe20000010000 */
[----:B------:R-:W-:Y:S01]  /*4c90*/  FFMA.FTZ R147, R42, R121, R147 ;  /* 0x000000792a937223 */ /* 0x000fe20000010093 */
[----:B------:R-:W-:Y:S02]  /*4ca0*/  FADD.FTZ R41, R165, R196 ;  /* 0x000000c4a5297221 */ /* 0x000fe40000010000 */
[CC--:B------:R-:W-:Y:S01]  /*4cb0*/  FMUL.FTZ R192, R145.reuse, R40.reuse ;  /* 0x0000002891c07220 */ /* 0x0c0fe20000410000 */
[-C--:B------:R-:W-:Y:S01]  /*4cc0*/  FMUL.FTZ R165, R145, R147.reuse ;  /* 0x0000009391a57220 */ /* 0x080fe20000410000 */
[----:B------:R-:W-:Y:S01]  /*4cd0*/  FADD.FTZ R145, -R163, R194 ;  /* 0x000000c2a3917221 */ /* 0x000fe20000010100 */
[-C--:B------:R-:W-:Y:S01]  /*4ce0*/  FMUL.FTZ R193, R39, R40.reuse ;  /* 0x0000002827c17220 */ /* 0x080fe20000410000 */
[C---:B------:R-:W-:Y:S01]  /*4cf0*/  FFMA.FTZ R163, R159.reuse, R147, -R192 ;  /* 0x000000939fa37223 */ /* 0x040fe200000108c0 */
[-C--:B------:R-:W-:Y:S01]  /*4d00*/  FFMA.FTZ R165, R159, R40.reuse, R165 ;  /* 0x000000289fa57223 */ /* 0x080fe200000100a5 */
[C---:B------:R-:W-:Y:S01]  /*4d10*/  FMUL.FTZ R159, R154.reuse, -R145 ;  /* 0x800000919a9f7220 */ /* 0x040fe20000410000 */
[----:B------:R-:W-:Y:S01]  /*4d20*/  FMUL.FTZ R154, R154, -R41 ;  /* 0x800000299a9a7220 */ /* 0x000fe20000410000 */
[C---:B------:R-:W-:Y:S01]  /*4d30*/  FMUL.FTZ R192, R38.reuse, R40 ;  /* 0x0000002826c07220 */ /* 0x040fe20000410000 */
        /* <DEDUP_REMOVED lines=8> */
[----:B------:R-:W-:Y:S01]  /*4dc0*/  FMUL.FTZ R193, R0, R193 ;  /* 0x000000c100c17220 */ /* 0x000fe20000410000 */
[C---:B------:R-:W-:Y:S01]  /*4dd0*/  FMUL.FTZ R165, R144.reuse, -R39 ;  /* 0x8000002790a57220 */ /* 0x040fe20000410000 */
[----:B------:R-:W-:Y:S01]  /*4de0*/  FMUL.FTZ R144, R144, -R161 ;  /* 0x800000a190907220 */ /* 0x000fe20000410000 */
[----:B------:R-:W-:Y:S01]  /*4df0*/  FFMA.FTZ R195, -R0, R195, -RZ ;  /* 0x000000c300c37223 */ /* 0x000fe200000109ff */
[C---:B0-----:R-:W-:Y:S01]  /*4e00*/  FMUL.FTZ R163, R179.reuse, R11 ;  /* 0x0000000bb3a37220 */ /* 0x041fe20000410000 */
[C---:B------:R-:W-:Y:S01]  /*4e10*/  FFMA.FTZ R165, R142.reuse, R161, R165 ;  /* 0x000000a18ea57223 */ /* 0x040fe200000100a5 */
[----:B------:R-:W-:Y:S01]  /*4e20*/  FFMA.FTZ R0, R142, R39, -R144 ;  /* 0x000000278e007223 */ /* 0x000fe20000010890 */
[-C--:B------:R-:W-:Y:S01]  /*4e30*/  FMUL.FTZ R142, R179, R10.reuse ;  /* 0x0000000ab38e7220 */ /* 0x080fe20000410000 */
[----:B-1----:R-:W-:Y:S01]  /*4e40*/  FFMA.FTZ R38, R176, R10, -R163 ;  /* 0x0000000ab0267223 */ /* 0x002fe200000108a3 */
[----:B------:R-:W-:Y:S01]  /*4e50*/  FADD.FTZ R160, -R160, R165 ;  /* 0x000000a5a0a07221 */ /* 0x000fe20000010100 */
[----:B------:R-:W-:Y:S01]  /*4e60*/  FADD.FTZ R0, R157, R0 ;  /* 0x000000009d007221 */ /* 0x000fe20000010000 */
[C---:B------:R-:W-:Y:S01]  /*4e70*/  FFMA.FTZ R157, R176.reuse, R11, R142 ;  /* 0x0000000bb09d7223 */ /* 0x040fe2000001008e */
[-C--:B------:R-:W-:Y:S01]  /*4e80*/  FMUL.FTZ R11, R179, R9.reuse ;  /* 0x00000009b30b7220 */ /* 0x080fe20000410000 */
[C---:B------:R-:W-:Y:S01]  /*4e90*/  FMUL.FTZ R142, R155.reuse, -R160 ;  /* 0x800000a09b8e7220 */ /* 0x040fe20000410000 */
[----:B------:R-:W-:Y:S01]  /*4ea0*/  FMUL.FTZ R163, R155, -R0 ;  /* 0x800000009ba37220 */ /* 0x000fe20000410000 */
[-C--:B------:R-:W-:Y:S01]  /*4eb0*/  FMUL.FTZ R10, R179, R8.reuse ;  /* 0x00000008b30a7220 */ /* 0x080fe20000410000 */
[----:B------:R-:W-:Y:S01]  /*4ec0*/  FFMA.FTZ R8, R176, R8, -R11 ;  /* 0x00000008b0087223 */ /* 0x000fe2000001080b */
[----:B------:R-:W-:Y:S01]  /*4ed0*/  SHF.L.U32 R11, R110, 0x4, RZ ;  /* 0x000000046e0b7819 */ /* 0x000fe200000006ff */
[C---:B------:R-:W-:Y:S01]  /*4ee0*/  FFMA.FTZ R155, R153.reuse, R0, -R142 ;  /* 0x00000000999b7223 */ /* 0x040fe2000001088e */
[----:B------:R-:W-:Y:S01]  /*4ef0*/  FFMA.FTZ R163, R153, R160, R163 ;  /* 0x000000a099a37223 */ /* 0x000fe200000100a3 */
[----:B------:R-:W-:Y:S01]  /*4f00*/  FFMA.FTZ R9, R176, R9, R10 ;  /* 0x00000009b0097223 */ /* 0x000fe2000001000a */
[----:B------:R-:W-:Y:S01]  /*4f10*/  LEA.HI.SX32 R142, R11, R11, 0x1b ;  /* 0x0000000b0b8e7211 */ /* 0x000fe200078fdaff */
[----:B------:R-:W-:Y:S01]  /*4f20*/  FADD.FTZ R158, R158, R155 ;  /* 0x0000009b9e9e7221 */ /* 0x000fe20000010000 */
[----:B------:R-:W-:Y:S01]  /*4f30*/  FADD.FTZ R156, -R156, R163 ;  /* 0x000000a39c9c7221 */ /* 0x000fe20000010100 */
[----:B--2---:R-:W-:Y:S01]  /*4f40*/  FADD.FTZ R10, R183, R38 ;  /* 0x00000026b70a7221 */ /* 0x004fe20000010000 */
[----:B------:R-:W-:Y:S01]  /*4f50*/  LEA R144, R142, UR7, 0x2 ;  /* 0x000000078e907c11 */ /* 0x000fe2000f8e10ff */
[C---:B------:R-:W-:Y:S01]  /*4f60*/  FMUL.FTZ R142, R149.reuse, -R158 ;  /* 0x8000009e958e7220 */ /* 0x040fe20000410000 */
[-C--:B------:R-:W-:Y:S01]  /*4f70*/  FMUL.FTZ R149, R149, -R156.reuse ;  /* 0x8000009c95957220 */ /* 0x080fe20000410000 */
[----:B---3--:R-:W-:Y:S01]  /*4f80*/  FADD.FTZ R11, R184, R157 ;  /* 0x0000009db80b7221 */ /* 0x008fe20000010000 */
[----:B------:R-:W-:Y:S01]  /*4f90*/  @!P0 LEA R154, R47, UR7, 0x4 ;  /* 0x000000072f9a8c11 */ /* 0x000fe2000f8e20ff */
[C---:B------:R-:W-:Y:S01]  /*4fa0*/  FFMA.FTZ R153, R151.reuse, R156, R142 ;  /* 0x0000009c97997223 */ /* 0x040fe2000001008e */
[----:B------:R-:W-:Y:S01]  /*4fb0*/  FFMA.FTZ R149, R151, R158, -R149 ;  /* 0x0000009e97957223 */ /* 0x000fe20000010895 */
[----:B------:R-:W-:-:S02]  /*4fc0*/  FADD.FTZ R38, R191, R152 ;  /* 0x00000098bf267221 */ /* 0x000fc40000010000 */
[----:B------:R-:W-:Y:S01]  /*4fd0*/  FADD.FTZ R151, -R150, R153 ;  /* 0x0000009996977221 */ /* 0x000fe20000010100 */
[----:B------:R-:W-:Y:S01]  /*4fe0*/  FADD.FTZ R149, R146, R149 ;  /* 0x0000009592957221 */ /* 0x000fe20000010000 */
[----:B------:R0:W-:Y:S02]  /*4ff0*/  @!P0 STS.128 [R154+0x21b0], R8 ;  /* 0x0021b0089a008388 */ /* 0x0001e40000000c00 */
[C---:B------:R-:W-:Y:S01]  /*5000*/  FMUL.FTZ R153, R126.reuse, -R151 ;  /* 0x800000977e997220 */ /* 0x040fe20000410000 */
[-C--:B------:R-:W-:Y:S01]  /*5010*/  FMUL.FTZ R126, R126, -R149.reuse ;  /* 0x800000957e7e7220 */ /* 0x080fe20000410000 */
[----:B------:R1:W-:Y:S02]  /*5020*/  STS [R144+0x444], R4 ;  /* 0x0004440490007388 */ /* 0x0003e40000000800 */
[----:B------:R-:W-:Y:S02]  /*5030*/  FFMA.FTZ R153, R128, R149, -R153 ;  /* 0x0000009580997223 */ /* 0x000fe40000010899 */
[----:B------:R2:W-:Y:S02]  /*5040*/  STS [R144+0x420], R185 ;  /* 0x000420b990007388 */ /* 0x0005e40000000800 */
[----:B------:R-:W-:-:S02]  /*5050*/  FADD.FTZ R170, R170, R153 ;  /* 0x00000099aaaa7221 */ /* 0x000fc40000010000 */
[----:B------:R2:W-:Y:S01]  /*5060*/  STS [R144+0x424], R186 ;  /* 0x000424ba90007388 */ /* 0x0005e20000000800 */
[----:B0-----:R-:W-:Y:S01]  /*5070*/  FFMA.FTZ R9, R128, R151, R126 ;  /* 0x0000009780097223 */ /* 0x001fe2000001007e */
[----:B------:R-:W-:Y:S02]  /*5080*/  FMUL.FTZ R8, R141, -R170 ;  /* 0x800000aa8d087220 */ /* 0x000fe40000410000 */
[----:B------:R2:W-:Y:S01]  /*5090*/  STS [R144+0x428], R188 ;  /* 0x000428bc90007388 */ /* 0x0005e20000000800 */
[----:B------:R-:W-:Y:S02]  /*50a0*/  IMAD R128, R109, R26, RZ ;  /* 0x0000001a6d807224 */ /* 0x000fe400078e02ff */
[----:B------:R-:W-:Y:S01]  /*50b0*/  FADD.FTZ R148, -R148, R9 ;  /* 0x0000000994947221 */ /* 0x000fe20000010100 */
[----:B------:R-:W-:Y:S01]  /*50c0*/  IADD3 R9, -R97, R49, RZ ;  /* 0x0000003161097210 */ /* 0x000fe20007ffe1ff */
[----:B------:R2:W-:Y:S02]  /*50d0*/  STS [R144+0x42c], R187 ;  /* 0x00042cbb90007388 */ /* 0x0005e40000000800 */
[----:B------:R-:W-:Y:S01]  /*50e0*/  FMUL.FTZ R141, R141, -R148 ;  /* 0x800000948d8d7220 */ /* 0x000fe20000410000 */
[----:B------:R-:W-:Y:S01]  /*50f0*/  LEA R126, R9, -R110, 0x1 ;  /* 0x8000006e097e7211 */ /* 0x000fe200078e08ff */
[C---:B------:R-:W-:Y:S01]  /*5100*/  FFMA.FTZ R11, R135.reuse, R148, R8 ;  /* 0x00000094870b7223 */ /* 0x040fe20000010008 */
[----:B------:R2:W-:Y:S01]  /*5110*/  STS [R144+0x430], R173 ;  /* 0x000430ad90007388 */ /* 0x0005e20000000800 */
[----:B------:R-:W-:Y:S01]  /*5120*/  FFMA.FTZ R141, R135, R170, -R141 ;  /* 0x000000aa878d7223 */ /* 0x000fe2000001088d */
[----:B------:R-:W-:Y:S01]  /*5130*/  ISETP.GE.AND P1, PT, R126, 0x1, PT ;  /* 0x000000017e00780c */ /* 0x000fe20003f26270 */
[----:B------:R-:W-:Y:S01]  /*5140*/  FADD.FTZ R172, -R172, R11 ;  /* 0x0000000bacac7221 */ /* 0x000fe20000010100 */
[----:B------:R2:W-:Y:S01]  /*5150*/  STS [R144+0x434], R189 ;  /* 0x000434bd90007388 */ /* 0x0005e20000000800 */
[----:B------:R-:W-:-:S02]  /*5160*/  FADD.FTZ R174, R174, R141 ;  /* 0x0000008daeae7221 */ /* 0x000fc40000010000 */
[C---:B-1----:R-:W-:Y:S01]  /*5170*/  FMUL.FTZ R4, R137.reuse, -R172 ;  /* 0x800000ac89047220 */ /* 0x042fe20000410000 */
[----:B------:R2:W-:Y:S01]  /*5180*/  STS [R144+0x438], R175 ;  /* 0x000438af90007388 */ /* 0x0005e20000000800 */
[-C--:B------:R-:W-:Y:S02]  /*5190*/  FMUL.FTZ R137, R137, -R174.reuse ;  /* 0x800000ae89897220 */ /* 0x080fe40000410000 */
[C---:B------:R-:W-:Y:S01]  /*51a0*/  FFMA.FTZ R11, R139.reuse, R174, -R4 ;  /* 0x000000ae8b0b7223 */ /* 0x040fe20000010804 */
[----:B------:R2:W-:Y:S01]  /*51b0*/  STS [R144+0x43c], R5 ;  /* 0x00043c0590007388 */ /* 0x0005e20000000800 */
[----:B------:R-:W-:-:S03]  /*51c0*/  FFMA.FTZ R137, R139, R172, R137 ;  /* 0x000000ac8b897223 */ /* 0x000fc60000010089 */
[----:B------:R2:W-:Y:S04]  /*51d0*/  STS [R144+0x440], R171 ;  /* 0x000440ab90007388 */ /* 0x0005e80000000800 */
[----:B------:R2:W-:Y:S04]  /*51e0*/  STS [R144+0x448], R167 ;  /* 0x000448a790007388 */ /* 0x0005e80000000800 */
[----:B------:R2:W-:Y:S04]  /*51f0*/  STS [R144+0x44c], R3 ;  /* 0x00044c0390007388 */ /* 0x0005e80000000800 */
[----:B------:R2:W-:Y:S04]  /*5200*/  STS [R144+0x450], R190 ;  /* 0x000450be90007388 */ /* 0x0005e80000000800 */
[----:B------:R2:W-:Y:S04]  /*5210*/  STS [R144+0x454], R2 ;  /* 0x0004540290007388 */ /* 0x0005e80000000800 */
[----:B------:R2:W-:Y:S04]  /*5220*/  STS [R144+0x458], R193 ;  /* 0x000458c190007388 */ /* 0x0005e80000000800 */
[----:B------:R2:W-:Y:S01]  /*5230*/  STS [R144+0x45c], R195 ;  /* 0x00045cc390007388 */ /* 0x0005e20000000800 */
[----:B------:R-:W-:Y:S06]  /*5240*/  BAR.SYNC.DEFER_BLOCKING 0x0 ;  /* 0x0000000000007b1d */ /* 0x000fec0000010000 */
[----:B------:R-:W-:Y:S05]  /*5250*/  @!P1 BRA `(.L_x_15666) ;  /* 0x0000000000649947 */ /* 0x000fea0003800000 */
[----:B--2---:R-:W-:Y:S01]  /*5260*/  LEA.HI.SX32 R2, R110, R110, 0x1b ;  /* 0x0000006e6e027211 */ /* 0x004fe200078fdaff */
[-C--:B------:R-:W-:Y:S01]  /*5270*/  IMAD.WIDE.U32 R4, R111, R26.reuse, RZ ;  /* 0x0000001a6f047225 */ /* 0x080fe200078e00ff */
[----:B------:R-:W-:Y:S02]  /*5280*/  SHF.R.U32.HI R10, RZ, 0x1, R25 ;  /* 0x00000001ff0a7819 */ /* 0x000fe40000011619 */
[----:B------:R-:W-:Y:S01]  /*5290*/  LEA R8, R2, UR7, 0x2 ;  /* 0x0000000702087c11 */ /* 0x000fe2000f8e10ff */
[----:B------:R-:W-:Y:S01]  /*52a0*/  IMAD R2, R109, R26, RZ ;  /* 0x0000001a6d027224 */ /* 0x000fe200078e02ff */
[----:B------:R-:W-:Y:S01]  /*52b0*/  LEA R3, R98, 0xfffffe00, 0x9 ;  /* 0xfffffe0062037811 */ /* 0x000fe200078e48ff */
[----:B------:R-:W-:Y:S02]  /*52c0*/  IMAD R10, R10, UR14, RZ ;  /* 0x0000000e0a0a7c24 */ /* 0x000fe4000f8e02ff */
[----:B------:R0:W1:Y:S01]  /*52d0*/  LDS R135, [R8+0x420] ;  /* 0x0004200008877984 */ /* 0x0000620000000800 */
[----:B------:R-:W-:Y:S01]  /*52e0*/  IMAD R139, R111, R27, R2 ;  /* 0x0000001b6f8b7224 */ /* 0x000fe200078e0202 */
[----:B------:R-:W-:Y:S01]  /*52f0*/  IADD3 R2, P1, R3, R110, RZ ;  /* 0x0000006e03027210 */ /* 0x000fe20007f3e0ff */
[----:B------:R-:W-:-:S03]  /*5300*/  IMAD R120, R120, UR22, RZ ;  /* 0x0000001678787c24 */ /* 0x000fc6000f8e02ff */
[----:B------:R-:W-:Y:S02]  /*5310*/  IADD3 R5, R5, R139, RZ ;  /* 0x0000008b05057210 */ /* 0x000fe40007ffe0ff */
[----:B------:R-:W-:Y:S02]  /*5320*/  SHF.R.U64 R139, R24, 0x1, R25 ;  /* 0x00000001188b7819 */ /* 0x000fe40000001219 */
[----:B------:R-:W-:-:S03]  /*5330*/  LEA.HI.X.SX32 R3, R3, RZ, 0x1, P1 ;  /* 0x000000ff03037211 */ /* 0x000fc600008f0eff */
[C---:B------:R-:W-:Y:S02]  /*5340*/  IMAD R141, R139.reuse, UR15, R10 ;  /* 0x0000000f8b8d7c24 */ /* 0x040fe4000f8e020a */
[----:B------:R-:W-:-:S04]  /*5350*/  IMAD.WIDE.U32 R4, R139, UR14, R4 ;  /* 0x0000000e8b047c25 */ /* 0x000fc8000f8e0004 */
[----:B------:R-:W-:Y:S01]  /*5360*/  IMAD R139, R47, UR23, R120 ;  /* 0x000000172f8b7c24 */ /* 0x000fe2000f8e0278 */
[----:B0-----:R-:W-:Y:S01]  /*5370*/  IADD3 R8, R5, R141, RZ ;  /* 0x0000008d05087210 */ /* 0x001fe20007ffe0ff */
[----:B------:R-:W-:Y:S01]  /*5380*/  IMAD.WIDE.U32 R2, R47, UR22, R2 ;  /* 0x000000162f027c25 */ /* 0x000fe2000f8e0002 */
[----:B------:R-:W-:-:S04]  /*5390*/  LEA R5, P1, R4, R28, 0x3 ;  /* 0x0000001c04057211 */ /* 0x000fc800078218ff */
[----:B------:R-:W-:Y:S02]  /*53a0*/  LEA.HI.X R8, R4, R29, R8, 0x3, P1 ;  /* 0x0000001d04087211 */ /* 0x000fe400008f1c08 */
[----:B------:R-:W-:Y:S02]  /*53b0*/  IADD3 R3, R3, R139, RZ ;  /* 0x0000008b03037210 */ /* 0x000fe40007ffe0ff */
[----:B------:R-:W-:-:S04]  /*53c0*/  LEA R4, P1, R2, R5, 0x2 ;  /* 0x0000000502047211 */ /* 0x000fc800078210ff */
[----:B------:R-:W-:-:S05]  /*53d0*/  LEA.HI.X R5, R2, R8, R3, 0x2, P1 ;  /* 0x0000000802057211 */ /* 0x000fca00008f1403 */
[----:B-1----:R0:W-:Y:S04]  /*53e0*/  REDG.E.ADD.F32.FTZ.RN.STRONG.GPU desc[UR12][R4.64], R135 ;  /* 0x00000087040079a6 */ /* 0x0021e8000c10f38c */
.L_x_15666:
[----:B------:R-:W-:Y:S05]  /*53f0*/  BSYNC B0 ;  /* 0x0000000000007941 */ /* 0x000fea0003800000 */
.L_x_15665:
[----:B------:R-:W-:Y:S01]  /*5400*/  FADD.FTZ R140, R140, R11 ;  /* 0x0000000b8c8c7221 */ /* 0x000fe20000010000 */
[----:B------:R-:W-:Y:S01]  /*5410*/  FADD.FTZ R137, -R138, R137 ;  /* 0x000000898a897221 */ /* 0x000fe20000010100 */
[----:B------:R-:W-:Y:S01]  /*5420*/  USHF.R.U32.HI UR11, URZ, 0x1, UR25 ;  /* 0x000000013f0b7899 */ /* 0x000fe20008011619 */
[C---:B------:R-:W-:Y:S01]  /*5430*/  FFMA.FTZ R166, -R56.reuse, R119, R166 ;  /* 0x0000007738a67223 */ /* 0x040fe200000101a6 */
[----:B------:R-:W-:Y:S01]  /*5440*/  FMUL.FTZ R11, R56, R140 ;  /* 0x0000008c380b7220 */ /* 0x000fe20000410000 */
[----:B------:R-:W-:Y:S01]  /*5450*/  USHF.R.U64 UR10, UR24, 0x1, UR25 ;  /* 0x00000001180a7899 */ /* 0x000fe20008001219 */
[----:B------:R-:W-:Y:S01]  /*5460*/  FMUL.FTZ R8, R54, R174 ;  /* 0x000000ae36087220 */ /* 0x000fe20000410000 */
[----:B------:R-:W-:Y:S01]  /*5470*/  UIMAD UR11, UR11, UR14, URZ ;  /* 0x0000000e0b0b72a4 */ /* 0x000fe2000f8e023f */
[----:B--2---:R-:W-:Y:S01]  /*5480*/  FMUL.FTZ R3, R56, R137 ;  /* 0x0000008938037220 */ /* 0x004fe20000410000 */
[----:B0-----:R-:W-:Y:S01]  /*5490*/  FMUL.FTZ R5, R124, R11 ;  /* 0x0000000b7c057220 */ /* 0x001fe20000410000 */
[C---:B------:R-:W-:Y:S01]  /*54a0*/  FFMA.FTZ R135, -R54.reuse, R133, R168 ;  /* 0x0000008536877223 */ /* 0x040fe200000101a8 */
[----:B------:R-:W-:Y:S01]  /*54b0*/  UIMAD.WIDE.U32 UR8, UR10, UR14, URZ ;  /* 0x0000000e0a0872a5 */ /* 0x000fe2000f8e003f */
[----:B------:R-:W-:Y:S01]  /*54c0*/  FMUL.FTZ R2, R54, R172 ;  /* 0x000000ac36027220 */ /* 0x000fe20000410000 */
[----:B------:R-:W-:Y:S01]  /*54d0*/  UIMAD UR11, UR15, UR10, UR11 ;  /* 0x0000000a0f0b72a4 */ /* 0x000fe2000f8e020b */
[----:B------:R-:W-:Y:S01]  /*54e0*/  FMUL.FTZ R4, R122, R8 ;  /* 0x000000087a047220 */ /* 0x000fe20000410000 */
[-C--:B------:R-:W-:Y:S01]  /*54f0*/  FFMA.FTZ R5, R166, R3.reuse, -R5 ;  /* 0x00000003a6057223 */ /* 0x080fe20000010805 */
[----:B------:R-:W-:Y:S01]  /*5500*/  FMUL.FTZ R3, R124, R3 ;  /* 0x000000037c037220 */ /* 0x000fe20000410000 */
[----:B------:R-:W-:Y:S01]  /*5510*/  FMUL.FTZ R10, R52, R170 ;  /* 0x000000aa340a7220 */ /* 0x000fe20000410000 */
[----:B------:R-:W-:Y:S01]  /*5520*/  UIADD3 UR9, UR11, UR9, URZ ;  /* 0x000000090b097290 */ /* 0x000fe2000fffe03f */
[-C--:B------:R-:W-:Y:S01]  /*5530*/  FFMA.FTZ R120, R135, R2.reuse, -R4 ;  /* 0x0000000287787223 */ /* 0x080fe20000010804 */
[----:B------:R-:W-:Y:S01]  /*5540*/  FMUL.FTZ R2, R122, R2 ;  /* 0x000000027a027220 */ /* 0x000fe20000410000 */
[----:B------:R-:W-:Y:S01]  /*5550*/  FFMA.FTZ R3, R166, R11, R3 ;  /* 0x0000000ba6037223 */ /* 0x000fe20000010003 */
[----:B------:R-:W-:-:S02]  /*5560*/  IMAD R165, R111, R27, R128 ;  /* 0x0000001b6fa57224 */ /* 0x000fc400078e0280 */
[C---:B------:R-:W-:Y:S01]  /*5570*/  FFMA.FTZ R177, -R52.reuse, R131, R177 ;  /* 0x0000008334b17223 */ /* 0x040fe200000101b1 */
[----:B------:R-:W-:Y:S01]  /*5580*/  FMUL.FTZ R128, R52, R148 ;  /* 0x0000009434807220 */ /* 0x000fe20000410000 */
[----:B------:R-:W-:Y:S01]  /*5590*/  FMUL.FTZ R138, R143, R10 ;  /* 0x0000000a8f8a7220 */ /* 0x000fe20000410000 */
[----:B------:R-:W-:Y:S01]  /*55a0*/  FFMA.FTZ R139, R135, R8, R2 ;  /* 0x00000008878b7223 */ /* 0x000fe20000010002 */
[----:B------:R-:W-:Y:S01]  /*55b0*/  FADD.FTZ R4, RZ, R3 ;  /* 0x00000003ff047221 */ /* 0x000fe20000010000 */
[----:B------:R-:W-:-:S04]  /*55c0*/  IMAD.WIDE.U32 R2, R111, R26, UR8 ;  /* 0x000000086f027e25 */ /* 0x000fc8000f8e001a */
[-C--:B------:R-:W-:Y:S01]  /*55d0*/  FFMA.FTZ R138, R177, R128.reuse, -R138 ;  /* 0x00000080b18a7223 */ /* 0x080fe2000001088a */
[----:B------:R-:W-:Y:S01]  /*55e0*/  FMUL.FTZ R128, R143, R128 ;  /* 0x000000808f807220 */ /* 0x000fe20000410000 */
[----:B------:R-:W-:Y:S01]  /*55f0*/  FADD.FTZ R4, R4, R139 ;  /* 0x0000008b04047221 */ /* 0x000fe20000010000 */
[----:B------:R-:W-:Y:S01]  /*5600*/  FADD.FTZ R5, RZ, R5 ;  /* 0x00000005ff057221 */ /* 0x000fe20000010000 */
[----:B------:R-:W-:Y:S01]  /*5610*/  IADD3 R165, R165, R3, RZ ;  /* 0x00000003a5a57210 */ /* 0x000fe20007ffe0ff */
[----:B------:R-:W-:Y:S01]  /*5620*/  FFMA.FTZ R3, R177, R10, R128 ;  /* 0x0000000ab1037223 */ /* 0x000fe20000010080 */
[----:B------:R-:W-:Y:S01]  /*5630*/  FMUL.FTZ R139, R50, R149 ;  /* 0x00000095328b7220 */ /* 0x000fe20000410000 */
[----:B------:R-:W-:Y:S01]  /*5640*/  LEA R155, P1, R2, R28, 0x3 ;  /* 0x0000001c029b7211 */ /* 0x000fe200078218ff */
[----:B------:R-:W-:Y:S01]  /*5650*/  FADD.FTZ R5, R5, R120 ;  /* 0x0000007805057221 */ /* 0x000fe20000010000 */
[----:B------:R-:W-:Y:S01]  /*5660*/  FADD.FTZ R4, R4, R3 ;  /* 0x0000000304047221 */ /* 0x000fe20000010000 */
[C---:B------:R-:W-:Y:S01]  /*5670*/  FFMA.FTZ R178, -R50.reuse, R129, R178 ;  /* 0x0000008132b27223 */ /* 0x040fe200000101b2 */
[----:B------:R-:W-:Y:S01]  /*5680*/  FMUL.FTZ R3, R50, R151 ;  /* 0x0000009732037220 */ /* 0x000fe20000410000 */
[----:B------:R-:W-:Y:S01]  /*5690*/  FMUL.FTZ R153, R130, R139 ;  /* 0x0000008b82997220 */ /* 0x000fe20000410000 */
[----:B------:R-:W-:Y:S01]  /*56a0*/  LEA.HI.X R165, R2, R29, R165, 0x3, P1 ;  /* 0x0000001d02a57211 */ /* 0x000fe200008f1ca5 */
[C---:B------:R-:W-:Y:S01]  /*56b0*/  FMUL.FTZ R141, R48.reuse, R158 ;  /* 0x0000009e308d7220 */ /* 0x040fe20000410000 */
[----:B------:R-:W-:Y:S01]  /*56c0*/  IADD3 R163, -R117, UR4, RZ ;  /* 0x0000000475a37c10 */ /* 0x000fe2000fffe1ff */
[----:B------:R-:W-:Y:S01]  /*56d0*/  FFMA.FTZ R120, -R48, R127, R6 ;  /* 0x0000007f30787223 */ /* 0x000fe20000010106 */
[----:B------:R-:W-:Y:S01]  /*56e0*/  LEA R2, P1, R110, R155, 0x2 ;  /* 0x0000009b6e027211 */ /* 0x000fe200078210ff */
[----:B------:R-:W-:Y:S01]  /*56f0*/  FADD.FTZ R5, R5, R138 ;  /* 0x0000008a05057221 */ /* 0x000fe20000010000 */
[----:B------:R-:W-:Y:S01]  /*5700*/  FFMA.FTZ R6, R178, R3, -R153 ;  /* 0x00000003b2067223 */ /* 0x000fe20000010899 */
[----:B------:R-:W-:Y:S01]  /*5710*/  FMUL.FTZ R157, R48, R156 ;  /* 0x0000009c309d7220 */ /* 0x000fe20000410000 */
[----:B------:R-:W-:Y:S01]  /*5720*/  FMUL.FTZ R155, R132, R141 ;  /* 0x0000008d849b7220 */ /* 0x000fe20000410000 */
[----:B------:R-:W-:Y:S01]  /*5730*/  FMUL.FTZ R153, R130, R3 ;  /* 0x0000000382997220 */ /* 0x000fe20000410000 */
[----:B------:R-:W-:Y:S01]  /*5740*/  LEA.HI.X R3, R110, R165, RZ, 0x2, P1 ;  /* 0x000000a56e037211 */ /* 0x000fe200008f14ff */
[----:B------:R-:W-:Y:S01]  /*5750*/  IMAD R163, R163, -0x200, RZ ;  /* 0xfffffe00a3a37824 */ /* 0x000fe200078e02ff */
[----:B------:R-:W-:Y:S01]  /*5760*/  USHF.L.U64.HI UR9, UR5, 0x2, UR6 ;  /* 0x0000000205097899 */ /* 0x000fe20008010206 */
[----:B------:R-:W-:Y:S01]  /*5770*/  FADD.FTZ R5, R5, R6 ;  /* 0x0000000605057221 */ /* 0x000fe20000010000 */
[----:B------:R-:W-:Y:S01]  /*5780*/  FFMA.FTZ R153, R178, R139, R153 ;  /* 0x0000008bb2997223 */ /* 0x000fe20000010099 */
[----:B------:R-:W-:Y:S01]  /*5790*/  FFMA.FTZ R6, R120, R157, -R155 ;  /* 0x0000009d78067223 */ /* 0x000fe2000001089b */
[----:B------:R-:W-:Y:S01]  /*57a0*/  FMUL.FTZ R128, R46, R0 ;  /* 0x000000002e807220 */ /* 0x000fe20000410000 */
[----:B------:R-:W-:Y:S01]  /*57b0*/  IMAD.WIDE R2, R163, 0x4, R2 ;  /* 0x00000004a3027825 */ /* 0x000fe200078e0202 */
[----:B------:R-:W-:-:S03]  /*57c0*/  USHF.L.U32 UR8, UR5, 0x2, URZ ;  /* 0x0000000205087899 */ /* 0x000fc6000800063f */
[----:B------:R-:W-:Y:S01]  /*57d0*/  FADD.FTZ R4, R4, R153 ;  /* 0x0000009904047221 */ /* 0x000fe20000010000 */
[----:B------:R-:W-:Y:S01]  /*57e0*/  FADD.FTZ R5, R5, R6 ;  /* 0x0000000605057221 */ /* 0x000fe20000010000 */
[----:B------:R-:W-:Y:S02]  /*57f0*/  IMAD R144, R30, UR9, RZ ;  /* 0x000000091e907c24 */ /* 0x000fe4000f8e02ff */
[C---:B------:R-:W-:Y:S01]  /*5800*/  FFMA.FTZ R153, -R46.reuse, R125, R7 ;  /* 0x0000007d2e997223 */ /* 0x040fe20000010107 */
[----:B------:R-:W-:Y:S01]  /*5810*/  FMUL.FTZ R6, R46, R160 ;  /* 0x000000a02e067220 */ /* 0x000fe20000410000 */
[----:B------:R-:W-:Y:S01]  /*5820*/  FMUL.FTZ R142, R134, R128 ;  /* 0x00000080868e7220 */ /* 0x000fe20000410000 */
[----:B------:R-:W-:Y:S01]  /*5830*/  FMUL.FTZ R157, R132, R157 ;  /* 0x0000009d849d7220 */ /* 0x000fe20000410000 */
[----:B------:R-:W-:Y:S02]  /*5840*/  IMAD R7, R31, UR8, R144 ;  /* 0x000000081f077c24 */ /* 0x000fe4000f8e0290 */
[----:B------:R-:W-:Y:S01]  /*5850*/  FMUL.FTZ R155, R44, R39 ;  /* 0x000000272c9b7220 */ /* 0x000fe20000410000 */
[----:B------:R-:W-:-:S04]  /*5860*/  IMAD.WIDE.U32 R2, R30, UR8, R2 ;  /* 0x000000081e027c25 */ /* 0x000fc8000f8e0002 */
[-C--:B------:R-:W-:Y:S01]  /*5870*/  FFMA.FTZ R142, R153, R6.reuse, -R142 ;  /* 0x00000006998e7223 */ /* 0x080fe2000001088e */
[----:B------:R-:W-:Y:S01]  /*5880*/  FFMA.FTZ R157, R120, R141, R157 ;  /* 0x0000008d789d7223 */ /* 0x000fe2000001009d */
[----:B------:R-:W-:Y:S01]  /*5890*/  FMUL.FTZ R6, R134, R6 ;  /* 0x0000000686067220 */ /* 0x000fe20000410000 */
[----:B------:R-:W-:Y:S01]  /*58a0*/  FFMA.FTZ R138, -R44, R123, R169 ;  /* 0x0000007b2c8a7223 */ /* 0x000fe200000101a9 */
[----:B------:R-:W-:Y:S01]  /*58b0*/  IADD3 R3, R3, R7, RZ ;  /* 0x0000000703037210 */ /* 0x000fe20007ffe0ff */
[----:B------:R-:W-:Y:S01]  /*58c0*/  FADD.FTZ R4, R4, R157 ;  /* 0x0000009d04047221 */ /* 0x000fe20000010000 */
[----:B------:R-:W-:Y:S01]  /*58d0*/  FFMA.FTZ R7, R153, R128, R6 ;  /* 0x0000008099077223 */ /* 0x000fe20000010006 */
[----:B------:R-:W-:Y:S01]  /*58e0*/  FMUL.FTZ R163, R44, R161 ;  /* 0x000000a12ca37220 */ /* 0x000fe20000410000 */
[----:B------:R-:W-:Y:S01]  /*58f0*/  FMUL.FTZ R165, R136, R155 ;  /* 0x0000009b88a57220 */ /* 0x000fe20000410000 */
[----:B------:R-:W-:Y:S01]  /*5900*/  ISETP.GE.AND P1, PT, R126, 0x21, PT ;  /* 0x000000217e00780c */ /* 0x000fe20003f26270 */
[----:B------:R-:W-:Y:S01]  /*5910*/  FADD.FTZ R4, R4, R7 ;  /* 0x0000000704047221 */ /* 0x000fe20000010000 */
[----:B------:R-:W-:Y:S01]  /*5920*/  IADD3 R7, R110, 0x20, RZ ;  /* 0x000000206e077810 */ /* 0x000fe20007ffe0ff */
[----:B------:R-:W-:Y:S01]  /*5930*/  FADD.FTZ R5, R5, R142 ;  /* 0x0000008e05057221 */ /* 0x000fe20000010000 */
[----:B------:R-:W-:Y:S01]  /*5940*/  FFMA.FTZ R6, R138, R163, -R165 ;  /* 0x000000a38a067223 */ /* 0x000fe200000108a5 */
[C---:B------:R-:W-:Y:S01]  /*5950*/  FMUL.FTZ R142, R42.reuse, R41 ;  /* 0x000000292a8e7220 */ /* 0x040fe20000410000 */
[----:B------:R-:W-:Y:S01]  /*5960*/  LEA.HI.SX32 R7, R7, R110, 0x1b ;  /* 0x0000006e07077211 */ /* 0x000fe200078fdaff */
[----:B------:R-:W-:Y:S01]  /*5970*/  FFMA.FTZ R147, -R42, R121, R147 ;  /* 0x000000792a937223 */ /* 0x000fe20000010193 */
[----:B------:R-:W-:Y:S01]  /*5980*/  FADD.FTZ R144, R5, R6 ;  /* 0x0000000605907221 */ /* 0x000fe20000010000 */
[----:B------:R-:W-:Y:S01]  /*5990*/  IADD3 R157, R110, 0x40, RZ ;  /* 0x000000406e9d7810 */ /* 0x000fe20007ffe0ff */
[----:B------:R-:W-:Y:S01]  /*59a0*/  FMUL.FTZ R5, R42, R145 ;  /* 0x000000912a057220 */ /* 0x000fe20000410000 */
[----:B------:R-:W-:Y:S01]  /*59b0*/  LEA R7, R7, UR7, 0x2 ;  /* 0x0000000707077c11 */ /* 0x000fe2000f8e10ff */
[----:B------:R-:W-:Y:S01]  /*59c0*/  FMUL.FTZ R163, R136, R163 ;  /* 0x000000a388a37220 */ /* 0x000fe20000410000 */
[----:B------:R-:W-:Y:S01]  /*59d0*/  FMUL.FTZ R6, R40, R142 ;  /* 0x0000008e28067220 */ /* 0x000fe20000410000 */
[----:B------:R-:W-:Y:S01]  /*59e0*/  IADD3 R165, R110, 0x60, RZ ;  /* 0x000000606ea57810 */ /* 0x000fe20007ffe0ff */
[----:B------:R-:W-:Y:S01]  /*59f0*/  BSSY B0, `(.L_x_15667) ;  /* 0x000000e000007945 */ /* 0x000fe20003800000 */
[----:B------:R-:W-:Y:S01]  /*5a00*/  FFMA.FTZ R163, R138, R155, R163 ;  /* 0x0000009b8aa37223 */ /* 0x000fe200000100a3 */
[----:B------:R-:W0:Y:S01]  /*5a10*/  LDS R7, [R7+0x4a0] ;  /* 0x0004a00007077984 */ /* 0x000e220000000800 */
[----:B------:R-:W-:Y:S01]  /*5a20*/  FFMA.FTZ R167, R147, R5, -R6 ;  /* 0x0000000593a77223 */ /* 0x000fe20000010806 */
[-C--:B------:R-:W-:Y:S01]  /*5a30*/  LEA.HI.SX32 R157, R157, R110.reuse, 0x1b ;  /* 0x0000006e9d9d7211 */ /* 0x080fe200078fdaff */
[----:B------:R-:W-:Y:S01]  /*5a40*/  FADD.FTZ R159, R164, -R159 ;  /* 0x8000009fa49f7221 */ /* 0x000fe20000010000 */
[----:B------:R-:W-:Y:S01]  /*5a50*/  ISETP.GE.AND P2, PT, R126, 0x41, PT ;  /* 0x000000417e00780c */ /* 0x000fe20003f46270 */
[----:B------:R-:W-:Y:S01]  /*5a60*/  FADD.FTZ R6, R4, R163 ;  /* 0x000000a304067221 */ /* 0x000fe20000010000 */
[----:B------:R-:W-:Y:S01]  /*5a70*/  ISETP.GE.AND P3, PT, R126, 0x61, PT ;  /* 0x000000617e00780c */ /* 0x000fe20003f66270 */
[----:B------:R-:W-:Y:S01]  /*5a80*/  FADD.FTZ R144, R144, R167 ;  /* 0x000000a790907221 */ /* 0x000fe20000010000 */
[----:B------:R-:W-:-:S02]  /*5a90*/  LEA.HI.SX32 R165, R165, R110, 0x1b ;  /* 0x0000006ea5a57211 */ /* 0x000fc400078fdaff */
[----:B------:R-:W-:Y:S01]  /*5aa0*/  LEA R157, R157, UR7, 0x2 ;  /* 0x000000079d9d7c11 */ /* 0x000fe2000f8e10ff */
[----:B------:R-:W-:Y:S08]  /*5ab0*/  @!P1 BRA `(.L_x_15668) ;  /* 0x0000000000049947 */ /* 0x000ff00003800000 */
[----:B0-----:R1:W-:Y:S02]  /*5ac0*/  REDG.E.ADD.F32.FTZ.RN.STRONG.GPU desc[UR12][R2.64+-0x780], R7 ;  /* 0xfff88007020079a6 */ /* 0x0013e4000c10f38c */
.L_x_15668:
[----:B------:R-:W-:Y:S05]  /*5ad0*/  BSYNC B0 ;  /* 0x0000000000007941 */ /* 0x000fea0003800000 */
.L_x_15667:
[----:B01----:R0:W1:Y:S01]  /*5ae0*/  LDS R7, [R157+0x520] ;  /* 0x000520009d077984 */ /* 0x0030620000000800 */
[----:B------:R-:W-:Y:S01]  /*5af0*/  BSSY B0, `(.L_x_15669) ;  /* 0x0000004000007945 */ /* 0x000fe20003800000 */
[----:B------:R-:W-:-:S03]  /*5b00*/  LEA R165, R165, UR7, 0x2 ;  /* 0x00000007a5a57c11 */ /* 0x000fc6000f8e10ff */
[----:B------:R-:W-:Y:S05]  /*5b10*/  @!P2 BRA `(.L_x_15670) ;  /* 0x000000000004a947 */ /* 0x000fea0003800000 */
[----:B-1----:R2:W-:Y:S02]  /*5b20*/  REDG.E.ADD.F32.FTZ.RN.STRONG.GPU desc[UR12][R2.64+-0x700], R7 ;  /* 0xfff90007020079a6 */ /* 0x0025e4000c10f38c */
.L_x_15670:
[----:B------:R-:W-:Y:S05]  /*5b30*/  BSYNC B0 ;  /* 0x0000000000007941 */ /* 0x000fea0003800000 */
.L_x_15669:
[----:B-12---:R1:W2:Y:S01]  /*5b40*/  LDS R7, [R165+0x5a0] ;  /* 0x0005a000a5077984 */ /* 0x0062a20000000800 */
[----:B------:R-:W-:Y:S01]  /*5b50*/  BSSY B0, `(.L_x_15671) ;  /* 0x0000005000007945 */ /* 0x000fe20003800000 */
[C---:B0-----:R-:W-:Y:S02]  /*5b60*/  IADD3 R157, R110.reuse, 0x80, RZ ;  /* 0x000000806e9d7810 */ /* 0x041fe40007ffe0ff */
[----:B------:R-:W-:Y:S01]  /*5b70*/  IADD3 R163, R110, 0xa0, RZ ;  /* 0x000000a06ea37810 */ /* 0x000fe20007ffe0ff */
[----:B------:R-:W-:Y:S06]  /*5b80*/  @!P3 BRA `(.L_x_15672) ;  /* 0x000000000004b947 */ /* 0x000fec0003800000 */
[----:B--2---:R0:W-:Y:S02]  /*5b90*/  REDG.E.ADD.F32.FTZ.RN.STRONG.GPU desc[UR12][R2.64+-0x680], R7 ;  /* 0xfff98007020079a6 */ /* 0x0041e4000c10f38c */
.L_x_15672:
[----:B------:R-:W-:Y:S05]  /*5ba0*/  BSYNC B0 ;  /* 0x0000000000007941 */ /* 0x000fea0003800000 */
.L_x_15671:
[----:B0-2---:R-:W-:Y:S01]  /*5bb0*/  IADD3 R7, R110, 0xc0, RZ ;  /* 0x000000c06e077810 */ /* 0x005fe20007ffe0ff */
[----:B------:R-:W-:Y:S01]  /*5bc0*/  BSSY B0, `(.L_x_15673) ;  /* 0x0000010000007945 */ /* 0x000fe20003800000 */
[-C--:B------:R-:W-:Y:S02]  /*5bd0*/  LEA.HI.SX32 R157, R157, R110.reuse, 0x1b ;  /* 0x0000006e9d9d7211 */ /* 0x080fe400078fdaff */
[-C--:B------:R-:W-:Y:S02]  /*5be0*/  LEA.HI.SX32 R4, R7, R110.reuse, 0x1b ;  /* 0x0000006e07047211 */ /* 0x080fe400078fdaff */
        /* <DEDUP_REMOVED lines=13> */
.L_x_15674:
[----:B------:R-:W-:Y:S05]  /*5cc0*/  BSYNC B0 ;  /* 0x0000000000007941 */ /* 0x000fea0003800000 */
.L_x_15673:
[----:B01----:R0:W1:Y:S01]  /*5cd0*/  LDS R7, [R163+0x6a0] ;  /* 0x0006a000a3077984 */ /* 0x0030620000000800 */
[----:B------:R-:W-:Y:S01]  /*5ce0*/  BSSY B0, `(.L_x_15675) ;  /* 0x0000006000007945 */ /* 0x000fe20003800000 */
[----:B------:R-:W-:Y:S02]  /*5cf0*/  IADD3 R157, R110, 0x100, RZ ;  /* 0x000001006e9d7810 */ /* 0x000fe40007ffe0ff */
[----:B------:R-:W-:Y:S02]  /*5d00*/  LEA.HI.SX32 R165, R165, R110, 0x1b ;  /* 0x0000006ea5a57211 */ /* 0x000fe400078fdaff */
[----:B------:R-:W-:Y:S01]  /*5d10*/  LEA R4, R4, UR7, 0x2 ;  /* 0x0000000704047c11 */ /* 0x000fe2000f8e10ff */
[----:B------:R-:W-:Y:S06]  /*5d20*/  @!P1 BRA `(.L_x_15676) ;  /* 0x0000000000049947 */ /* 0x000fec0003800000 */
[----:B-1----:R2:W-:Y:S02]  /*5d30*/  REDG.E.ADD.F32.FTZ.RN.STRONG.GPU desc[UR12][R2.64+-0x580], R7 ;  /* 0xfffa8007020079a6 */ /* 0x0025e4000c10f38c */
.L_x_15676:
[----:B------:R-:W-:Y:S05]  /*5d40*/  BSYNC B0 ;  /* 0x0000000000007941 */ /* 0x000fea0003800000 */
.L_x_15675:
[----:B-12---:R1:W2:Y:S01]  /*5d50*/  LDS R7, [R4+0x720] ;  /* 0x0007200004077984 */ /* 0x0062a20000000800 */
[----:B------:R-:W-:Y:S01]  /*5d60*/  BSSY B0, `(.L_x_15677) ;  /* 0x0000006000007945 */ /* 0x000fe20003800000 */
[----:B0-----:R-:W-:Y:S02]  /*5d70*/  IADD3 R163, R110, 0x120, RZ ;  /* 0x000001206ea37810 */ /* 0x001fe40007ffe0ff */
[----:B------:R-:W-:Y:S02]  /*5d80*/  LEA.HI.SX32 R157, R157, R110, 0x1b ;  /* 0x0000006e9d9d7211 */ /* 0x000fe400078fdaff */
[----:B------:R-:W-:Y:S01]  /*5d90*/  LEA R165, R165, UR7, 0x2 ;  /* 0x00000007a5a57c11 */ /* 0x000fe2000f8e10ff */
[----:B------:R-:W-:Y:S06]  /*5da0*/  @!P2 BRA `(.L_x_15678) ;  /* 0x000000000004a947 */ /* 0x000fec0003800000 */
[----:B--2---:R0:W-:Y:S02]  /*5db0*/  REDG.E.ADD.F32.FTZ.RN.STRONG.GPU desc[UR12][R2.64+-0x500], R7 ;  /* 0xfffb0007020079a6 */ /* 0x0041e4000c10f38c */
.L_x_15678:
[----:B------:R-:W-:Y:S05]  /*5dc0*/  BSYNC B0 ;  /* 0x0000000000007941 */ /* 0x000fea0003800000 */
.L_x_15677:
[----:B0-2---:R0:W2:Y:S01]  /*5dd0*/  LDS R7, [R165+0x7a0] ;  /* 0x0007a000a5077984 */ /* 0x0050a20000000800 */
[----:B------:R-:W-:Y:S01]  /*5de0*/  BSSY B0, `(.L_x_15679) ;  /* 0x0000005000007945 */ /* 0x000fe20003800000 */
[----:B------:R-:W-:Y:S02]  /*5df0*/  LEA.HI.SX32 R163, R163, R110, 0x1b ;  /* 0x0000006ea3a37211 */ /* 0x000fe400078fdaff */
[----:B------:R-:W-:Y:S01]  /*5e00*/  LEA R157, R157, UR7, 0x2 ;  /* 0x000000079d9d7c11 */ /* 0x000fe2000f8e10ff */
[----:B------:R-:W-:Y:S06]  /*5e10*/  @!P3 BRA `(.L_x_15680) ;  /* 0x000000000004b947 */ /* 0x000fec0003800000 */
[----:B--2---:R3:W-:Y:S02]  /*5e20*/  REDG.E.ADD.F32.FTZ.RN.STRONG.GPU desc[UR12][R2.64+-0x480], R7 ;  /* 0xfffb8007020079a6 */ /* 0x0047e4000c10f38c */
.L_x_15680:
[----:B------:R-:W-:Y:S05]  /*5e30*/  BSYNC B0 ;  /* 0x0000000000007941 */ /* 0x000fea0003800000 */
.L_x_15679:
[----:B--23--:R2:W3:Y:S01]  /*5e40*/  LDS R7, [R157+0x820] ;  /* 0x000820009d077984 */ /* 0x00c4e20000000800 */
[----:B------:R-:W-:Y:S01]  /*5e50*/  BSSY B0, `(.L_x_15681) ;  /* 0x0000004000007945 */ /* 0x000fe20003800000 */
[----:B-1----:R-:W-:-:S03]  /*5e60*/  LEA R4, R163, UR7, 0x2 ;  /* 0x00000007a3047c11 */ /* 0x002fc6000f8e10ff */
[----:B------:R-:W-:Y:S05]  /*5e70*/  @!P4 BRA `(.L_x_15682) ;  /* 0x000000000004c947 */ /* 0x000fea0003800000 */
[----:B---3--:R1:W-:Y:S02]  /*5e80*/  REDG.E.ADD.F32.FTZ.RN.STRONG.GPU desc[UR12][R2.64+-0x400], R7 ;  /* 0xfffc0007020079a6 */ /* 0x0083e4000c10f38c */
.L_x_15682:
[----:B------:R-:W-:Y:S05]  /*5e90*/  BSYNC B0 ;  /* 0x0000000000007941 */ /* 0x000fea0003800000 */
.L_x_15681:
[----:B-1-3--:R1:W3:Y:S01]  /*5ea0*/  LDS R7, [R4+0x8a0] ;  /* 0x0008a00004077984 */ /* 0x00a2e20000000800 */
[----:B------:R-:W-:Y:S01]  /*5eb0*/  BSSY B0, `(.L_x_15683) ;  /* 0x0000005000007945 */ /* 0x000fe20003800000 */
[C---:B--2---:R-:W-:Y:S02]  /*5ec0*/  IADD3 R157, R110.reuse, 0x140, RZ ;  /* 0x000001406e9d7810 */ /* 0x044fe40007ffe0ff */
[----:B------:R-:W-:Y:S01]  /*5ed0*/  IADD3 R163, R110, 0x160, RZ ;  /* 0x000001606ea37810 */ /* 0x000fe20007ffe0ff */
[----:B------:R-:W-:Y:S06]  /*5ee0*/  @!P5 BRA `(.L_x_15684) ;  /* 0x000000000004d947 */ /* 0x000fec0003800000 */
[----:B---3--:R2:W-:Y:S02]  /*5ef0*/  REDG.E.ADD.F32.FTZ.RN.STRONG.GPU desc[UR12][R2.64+-0x380], R7 ;  /* 0xfffc8007020079a6 */ /* 0x0085e4000c10f38c */
.L_x_15684:
[----:B------:R-:W-:Y:S05]  /*5f00*/  BSYNC B0 ;  /* 0x0000000000007941 */ /* 0x000fea0003800000 */
.L_x_15683:
        /* <DEDUP_REMOVED lines=17> */
.L_x_15686:
[----:B------:R-:W-:Y:S05]  /*6020*/  BSYNC B0 ;  /* 0x0000000000007941 */ /* 0x000fea0003800000 */
.L_x_15685:
[----:B01----:R0:W1:Y:S01]  /*6030*/  LDS R7, [R163+0x9a0] ;  /* 0x0009a000a3077984 */ /* 0x0030620000000800 */
[----:B------:R-:W-:Y:S01]  /*6040*/  BSSY B0, `(.L_x_15687) ;  /* 0x0000006000007945 */ /* 0x000fe20003800000 */
[----:B------:R-:W-:Y:S02]  /*6050*/  IADD3 R157, R110, 0x1c0, RZ ;  /* 0x000001c06e9d7810 */ /* 0x000fe40007ffe0ff */
[----:B------:R-:W-:Y:S02]  /*6060*/  LEA.HI.SX32 R165, R165, R110, 0x1b ;  /* 0x0000006ea5a57211 */ /* 0x000fe400078fdaff */
[----:B------:R-:W-:Y:S01]  /*6070*/  LEA R4, R4, UR7, 0x2 ;  /* 0x0000000704047c11 */ /* 0x000fe2000f8e10ff */
[----:B------:R-:W-:Y:S06]  /*6080*/  @!P1 BRA `(.L_x_15688) ;  /* 0x0000000000049947 */ /* 0x000fec0003800000 */
[----:B-1----:R2:W-:Y:S02]  /*6090*/  REDG.E.ADD.F32.FTZ.RN.STRONG.GPU desc[UR12][R2.64+-0x280], R7 ;  /* 0xfffd8007020079a6 */ /* 0x0025e4000c10f38c */
.L_x_15688:
[----:B------:R-:W-:Y:S05]  /*60a0*/  BSYNC B0 ;  /* 0x0000000000007941 */ /* 0x000fea0003800000 */
.L_x_15687:
[----:B-12---:R1:W2:Y:S01]  /*60b0*/  LDS R7, [R4+0xa20] ;  /* 0x000a200004077984 */ /* 0x0062a20000000800 */
[----:B------:R-:W-:Y:S01]  /*60c0*/  BSSY B0, `(.L_x_15689) ;  /* 0x0000006000007945 */ /* 0x000fe20003800000 */
[----:B0-----:R-:W-:Y:S02]  /*60d0*/  IADD3 R163, R110, 0x1e0, RZ ;  /* 0x000001e06ea37810 */ /* 0x001fe40007ffe0ff */
[----:B------:R-:W-:Y:S02]  /*60e0*/  LEA.HI.SX32 R157, R157, R110, 0x1b ;  /* 0x0000006e9d9d7211 */ /* 0x000fe400078fdaff */
[----:B------:R-:W-:Y:S01]  /*60f0*/  LEA R165, R165, UR7, 0x2 ;  /* 0x00000007a5a57c11 */ /* 0x000fe2000f8e10ff */
[----:B------:R-:W-:Y:S06]  /*6100*/  @!P2 BRA `(.L_x_15690) ;  /* 0x000000000004a947 */ /* 0x000fec0003800000 */
[----:B--2---:R0:W-:Y:S02]  /*6110*/  REDG.E.ADD.F32.FTZ.RN.STRONG.GPU desc[UR12][R2.64+-0x200], R7 ;  /* 0xfffe0007020079a6 */ /* 0x0041e4000c10f38c */
.L_x_15690:
[----:B------:R-:W-:Y:S05]  /*6120*/  BSYNC B0 ;  /* 0x0000000000007941 */ /* 0x000fea0003800000 */
.L_x_15689:
[----:B0-2---:R0:W2:Y:S01]  /*6130*/  LDS R7, [R165+0xaa0] ;  /* 0x000aa000a5077984 */ /* 0x0050a20000000800 */
[----:B------:R-:W-:Y:S01]  /*6140*/  BSSY B0, `(.L_x_15691) ;  /* 0x0000005000007945 */ /* 0x000fe20003800000 */
[----:B------:R-:W-:Y:S02]  /*6150*/  LEA.HI.SX32 R163, R163, R110, 0x1b ;  /* 0x0000006ea3a37211 */ /* 0x000fe400078fdaff */
[----:B------:R-:W-:Y:S01]  /*6160*/  LEA R157, R157, UR7, 0x2 ;  /* 0x000000079d9d7c11 */ /* 0x000fe2000f8e10ff */
[----:B------:R-:W-:Y:S06]  /*6170*/  @!P3 BRA `(.L_x_15692) ;  /* 0x000000000004b947 */ /* 0x000fec0003800000 */
[----:B--2---:R3:W-:Y:S02]  /*6180*/  REDG.E.ADD.F32.FTZ.RN.STRONG.GPU desc[UR12][R2.64+-0x180], R7 ;  /* 0xfffe8007020079a6 */ /* 0x0047e4000c10f38c */
.L_x_15692:
[----:B------:R-:W-:Y:S05]  /*6190*/  BSYNC B0 ;  /* 0x0000000000007941 */ /* 0x000fea0003800000 */
.L_x_15691:
[----:B-1----:R-:W-:Y:S01]  /*61a0*/  FMUL.FTZ R4, R40, R5 ;  /* 0x0000000528047220 */ /* 0x002fe20000410000 */
[----:B------:R-:W-:Y:S01]  /*61b0*/  BSSY B0, `(.L_x_15693) ;  /* 0x0000005000007945 */ /* 0x000fe20003800000 */
[----:B------:R1:W4:Y:S01]  /*61c0*/  LDS R5, [R157+0xb20] ;  /* 0x000b20009d057984 */ /* 0x0003220000000800 */
[----:B------:R-:W-:Y:S02]  /*61d0*/  LEA R163, R163, UR7, 0x2 ;  /* 0x00000007a3a37c11 */ /* 0x000fe4000f8e10ff */
[----:B------:R-:W-:Y:S05]  /*61e0*/  @!P4 BRA `(.L_x_15694) ;  /* 0x000000000004c947 */ /* 0x000fea0003800000 */
[----:B----4-:R4:W-:Y:S02]  /*61f0*/  REDG.E.ADD.F32.FTZ.RN.STRONG.GPU desc[UR12][R2.64+-0x100], R5 ;  /* 0xffff0005020079a6 */ /* 0x0109e4000c10f38c */
.L_x_15694:
[----:B------:R-:W-:Y:S05]  /*6200*/  BSYNC B0 ;  /* 0x0000000000007941 */ /* 0x000fea0003800000 */
.L_x_15693:
[----:B----4-:R4:W0:Y:S01]  /*6210*/  LDS R5, [R163+0xba0] ;  /* 0x000ba000a3057984 */ /* 0x0108220000000800 */
[----:B------:R-:W-:Y:S01]  /*6220*/  BSSY B0, `(.L_x_15695) ;  /* 0x0000004000007945 */ /* 0x000fe20003800000 */
[----:B--23--:R-:W-:-:S03]  /*6230*/  FFMA.FTZ R7, R147, R142, R4 ;  /* 0x0000008e93077223 */ /* 0x00cfc60000010004 */
[----:B------:R-:W-:Y:S05]  /*6240*/  @!P5 BRA `(.L_x_15696) ;  /* 0x000000000004d947 */ /* 0x000fea0003800000 */
[----:B0-----:R2:W-:Y:S02]  /*6250*/  REDG.E.ADD.F32.FTZ.RN.STRONG.GPU desc[UR12][R2.64+-0x80], R5 ;  /* 0xffff8005020079a6 */ /* 0x0015e4000c10f38c */
.L_x_15696:
[----:B------:R-:W-:Y:S05]  /*6260*/  BSYNC B0 ;  /* 0x0000000000007941 */ /* 0x000fea0003800000 */
.L_x_15695:
[----:B------:R-:W-:Y:S01]  /*6270*/  FADD.FTZ R4, R6, R7 ;  /* 0x0000000706047221 */ /* 0x000fe20000010000 */
[----:B--2---:R-:W2:Y:S01]  /*6280*/  SHFL.DOWN PT, R2, R144, 0x1, 0x1f ;  /* 0x08201f0090027f89 */ /* 0x004ea200000e0000 */
[----:B------:R-:W-:Y:S01]  /*6290*/  ISETP.GT.AND P1, PT, R108, 0x1e, PT ;  /* 0x0000001e6c00780c */ /* 0x000fe20003f24270 */
[----:B------:R-:W-:Y:S01]  /*62a0*/  FADD.FTZ R64, R10, R64 ;  /* 0x000000400a407221 */ /* 0x000fe20000010000 */
[----:B0-----:R-:W-:Y:S01]  /*62b0*/  MOV R5, R144 ;  /* 0x0000009000057202 */ /* 0x001fe20000000f00 */
[----:B-1----:R-:W0:Y:S01]  /*62c0*/  SHFL.DOWN PT, R157, R38, 0x1, 0x1f ;  /* 0x08201f00269d7f89 */ /* 0x002e2200000e0000 */
[----:B------:R-:W-:Y:S01]  /*62d0*/  MOV R6, R38 ;  /* 0x0000002600067202 */ /* 0x000fe20000000f00 */
[----:B------:R-:W-:Y:S01]  /*62e0*/  BSSY B0, `(.L_x_15697) ;  /* 0x0000081000007945 */ /* 0x000fe20003800000 */
[----:B------:R-:W-:Y:S01]  /*62f0*/  MOV R7, R159 ;  /* 0x0000009f00077202 */ /* 0x000fe20000000f00 */
[----:B------:R-:W1:Y:S01]  /*6300*/  SHFL.DOWN PT, R126, R159, 0x1, 0x1f ;  /* 0x08201f009f7e7f89 */ /* 0x000e6200000e0000 */
[----:B------:R-:W-:Y:S01]  /*6310*/  ISETP.NE.AND P2, PT, R108, RZ, PT ;  /* 0x000000ff6c00720c */ /* 0x000fe20003f45270 */
        /* <DEDUP_REMOVED lines=8> */
[----:B--2---:R-:W-:Y:S01]  /*63a0*/  @!P1 FADD.FTZ R5, R5, R2 ;  /* 0x0000000205059221 */ /* 0x004fe20000010000 */
[----:B0-----:R-:W-:-:S04]  /*63b0*/  @!P1 FADD.FTZ R6, R6, R157 ;  /* 0x0000009d06069221 */ /* 0x001fc80000010000 */
[----:B------:R-:W0:Y:S01]  /*63c0*/  SHFL.DOWN PT, R2, R5, 0x2, 0x1f ;  /* 0x08401f0005027f89 */ /* 0x000e2200000e0000 */
[----:B-1----:R-:W-:-:S03]  /*63d0*/  @!P1 FADD.FTZ R7, R7, R126 ;  /* 0x0000007e07079221 */ /* 0x002fc60000010000 */
[----:B------:R-:W1:Y:S01]  /*63e0*/  SHFL.DOWN PT, R157, R6, 0x2, 0x1f ;  /* 0x08401f00069d7f89 */ /* 0x000e6200000e0000 */
[----:B---3--:R-:W-:-:S03]  /*63f0*/  @!P1 FADD.FTZ R4, R3, R4 ;  /* 0x0000000403049221 */ /* 0x008fc60000010000 */
[----:B------:R-:W2:Y:S01]  /*6400*/  SHFL.DOWN PT, R38, R7, 0x2, 0x1f ;  /* 0x08401f0007267f89 */ /* 0x000ea200000e0000 */
[----:B------:R-:W-:-:S03]  /*6410*/  ISETP.GT.AND P1, PT, R108, 0x1d, PT ;  /* 0x0000001d6c00780c */ /* 0x000fc60003f24270 */
[----:B------:R-:W3:Y:S10]  /*6420*/  SHFL.DOWN PT, R3, R4, 0x2, 0x1f ;  /* 0x08401f0004037f89 */ /* 0x000ef400000e0000 */
[----:B0-----:R-:W-:Y:S01]  /*6430*/  @!P1 FADD.FTZ R5, R5, R2 ;  /* 0x0000000205059221 */ /* 0x001fe20000010000 */
[----:B------:R-:W-:Y:S01]  /*6440*/  FMUL.FTZ R2, R37, R39 ;  /* 0x0000002725027220 */ /* 0x000fe20000410000 */
[----:B-1----:R-:W-:-:S03]  /*6450*/  @!P1 FADD.FTZ R6, R6, R157 ;  /* 0x0000009d06069221 */ /* 0x002fc60000010000 */
[----:B------:R-:W0:Y:S01]  /*6460*/  SHFL.DOWN PT, R126, R5, 0x4, 0x1f ;  /* 0x08801f00057e7f89 */ /* 0x000e2200000e0000 */
[----:B--2---:R-:W-:-:S03]  /*6470*/  @!P1 FADD.FTZ R7, R7, R38 ;  /* 0x0000002607079221 */ /* 0x004fc60000010000 */
[----:B------:R-:W1:Y:S01]  /*6480*/  SHFL.DOWN PT, R159, R6, 0x4, 0x1f ;  /* 0x08801f00069f7f89 */ /* 0x000e6200000e0000 */
[----:B---3--:R-:W-:-:S03]  /*6490*/  @!P1 FADD.FTZ R4, R4, R3 ;  /* 0x0000000304049221 */ /* 0x008fc60000010000 */
[----:B------:R-:W2:Y:S01]  /*64a0*/  SHFL.DOWN PT, R144, R7, 0x4, 0x1f ;  /* 0x08801f0007907f89 */ /* 0x000ea200000e0000 */
[C---:B------:R-:W-:Y:S01]  /*64b0*/  FMUL.FTZ R3, R37.reuse, R41 ;  /* 0x0000002925037220 */ /* 0x040fe20000410000 */
[----:B------:R-:W-:Y:S02]  /*64c0*/  ISETP.GT.AND P1, PT, R108, 0x1b, PT ;  /* 0x0000001b6c00780c */ /* 0x000fe40003f24270 */
[----:B------:R-:W3:Y:S01]  /*64d0*/  SHFL.DOWN PT, R157, R4, 0x4, 0x1f ;  /* 0x08801f00049d7f89 */ /* 0x000ee200000e0000 */
[-C--:B------:R-:W-:Y:S01]  /*64e0*/  FFMA.FTZ R3, R36, R145.reuse, -R3 ;  /* 0x0000009124037223 */ /* 0x080fe20000010803 */
[----:B------:R-:W-:-:S03]  /*64f0*/  FMUL.FTZ R145, R37, R145 ;  /* 0x0000009125917220 */ /* 0x000fc60000410000 */
[----:B------:R-:W-:Y:S01]  /*6500*/  FMUL.FTZ R40, R40, R3 ;  /* 0x0000000328287220 */ /* 0x000fe20000410000 */
[C---:B------:R-:W-:Y:S01]  /*6510*/  FFMA.FTZ R38, R36.reuse, R41, R145 ;  /* 0x0000002924267223 */ /* 0x040fe20000010091 */
[CC--:B------:R-:W-:Y:S01]  /*6520*/  FFMA.FTZ R3, R36.reuse, R161.reuse, -R2 ;  /* 0x000000a124037223 */ /* 0x0c0fe20000010802 */
[----:B------:R-:W-:Y:S02]  /*6530*/  FMUL.FTZ R161, R37, R161 ;  /* 0x000000a125a17220 */ /* 0x000fe40000410000 */
[----:B------:R-:W-:Y:S01]  /*6540*/  FFMA.FTZ R38, R147, R38, R40 ;  /* 0x0000002693267223 */ /* 0x000fe20000010028 */
[----:B0-----:R-:W-:Y:S01]  /*6550*/  @!P1 FADD.FTZ R5, R5, R126 ;  /* 0x0000007e05059221 */ /* 0x001fe20000010000 */
[----:B------:R-:W-:Y:S02]  /*6560*/  FFMA.FTZ R161, R36, R39, R161 ;  /* 0x0000002724a17223 */ /* 0x000fe400000100a1 */
[----:B------:R-:W-:Y:S01]  /*6570*/  FFMA.FTZ R121, R121, R41, R38 ;  /* 0x0000002979797223 */ /* 0x000fe20000010026 */
[----:B------:R-:W-:Y:S01]  /*6580*/  FMUL.FTZ R41, R136, R3 ;  /* 0x0000000388297220 */ /* 0x000fe20000410000 */
[----:B-1----:R-:W-:Y:S01]  /*6590*/  @!P1 FADD.FTZ R6, R6, R159 ;  /* 0x0000009f06069221 */ /* 0x002fe20000010000 */
[----:B------:R-:W0:Y:S01]  /*65a0*/  SHFL.DOWN PT, R38, R5, 0x8, 0x1f ;  /* 0x09001f0005267f89 */ /* 0x000e2200000e0000 */
[----:B------:R-:W-:Y:S01]  /*65b0*/  FMUL.FTZ R3, R37, R0 ;  /* 0x0000000025037220 */ /* 0x000fe20000410000 */
[----:B------:R-:W-:Y:S01]  /*65c0*/  FADD.FTZ R74, R121, R74 ;  /* 0x0000004a794a7221 */ /* 0x000fe20000010000 */
[----:B--2---:R-:W-:Y:S01]  /*65d0*/  @!P1 FADD.FTZ R7, R7, R144 ;  /* 0x0000009007079221 */ /* 0x004fe20000010000 */
[----:B------:R-:W1:Y:S01]  /*65e0*/  SHFL.DOWN PT, R147, R6, 0x8, 0x1f ;  /* 0x09001f0006937f89 */ /* 0x000e6200000e0000 */
[----:B------:R-:W-:Y:S01]  /*65f0*/  FFMA.FTZ R138, R138, R161, R41 ;  /* 0x000000a18a8a7223 */ /* 0x000fe20000010029 */
[-C--:B------:R-:W-:Y:S01]  /*6600*/  FFMA.FTZ R121, R36, R160.reuse, -R3 ;  /* 0x000000a024797223 */ /* 0x080fe20000010803 */
[----:B---3--:R-:W-:Y:S01]  /*6610*/  @!P1 FADD.FTZ R4, R4, R157 ;  /* 0x0000009d04049221 */ /* 0x008fe20000010000 */
[----:B------:R-:W2:Y:S01]  /*6620*/  SHFL.DOWN PT, R40, R7, 0x8, 0x1f ;  /* 0x09001f0007287f89 */ /* 0x000ea200000e0000 */
[----:B------:R-:W-:Y:S01]  /*6630*/  ISETP.GT.AND P1, PT, R108, 0x17, PT ;  /* 0x000000176c00780c */ /* 0x000fe20003f24270 */
[C---:B------:R-:W-:Y:S01]  /*6640*/  FMUL.FTZ R41, R37.reuse, R160 ;  /* 0x000000a025297220 */ /* 0x040fe20000410000 */
[C---:B------:R-:W-:Y:S01]  /*6650*/  FMUL.FTZ R3, R37.reuse, R158 ;  /* 0x0000009e25037220 */ /* 0x040fe20000410000 */
[----:B------:R-:W3:Y:S01]  /*6660*/  SHFL.DOWN PT, R145, R4, 0x8, 0x1f ;  /* 0x09001f0004917f89 */ /* 0x000ee200000e0000 */
[----:B------:R-:W-:Y:S01]  /*6670*/  FMUL.FTZ R134, R134, R121 ;  /* 0x0000007986867220 */ /* 0x000fe20000410000 */
[C---:B------:R-:W-:Y:S01]  /*6680*/  FFMA.FTZ R2, R36.reuse, R0, R41 ;  /* 0x0000000024027223 */ /* 0x040fe20000010029 */
[-C--:B------:R-:W-:Y:S01]  /*6690*/  FFMA.FTZ R41, R36, R156.reuse, -R3 ;  /* 0x0000009c24297223 */ /* 0x080fe20000010803 */
[----:B------:R-:W-:Y:S01]  /*66a0*/  FMUL.FTZ R3, R37, R156 ;  /* 0x0000009c25037220 */ /* 0x000fe20000410000 */
[----:B------:R-:W-:Y:S01]  /*66b0*/  FFMA.FTZ R138, R123, R39, R138 ;  /* 0x000000277b8a7223 */ /* 0x000fe2000001008a */
[----:B------:R-:W-:Y:S01]  /*66c0*/  FFMA.FTZ R2, R153, R2, R134 ;  /* 0x0000000299027223 */ /* 0x000fe20000010086 */
[----:B------:R-:W-:Y:S01]  /*66d0*/  FMUL.FTZ R41, R132, R41 ;  /* 0x0000002984297220 */ /* 0x000fe20000410000 */
[----:B------:R-:W-:Y:S01]  /*66e0*/  FFMA.FTZ R3, R36, R158, R3 ;  /* 0x0000009e24037223 */ /* 0x000fe20000010003 */
[----:B------:R-:W-:Y:S01]  /*66f0*/  FMUL.FTZ R39, R37, R170 ;  /* 0x000000aa25277220 */ /* 0x000fe20000410000 */
[----:B------:R-:W-:Y:S01]  /*6700*/  FFMA.FTZ R125, R125, R0, R2 ;  /* 0x000000007d7d7223 */ /* 0x000fe20000010002 */
[----:B------:R-:W-:Y:S01]  /*6710*/  FADD.FTZ R67, R138, R67 ;  /* 0x000000438a437221 */ /* 0x000fe20000010000 */
[----:B0-----:R-:W-:Y:S01]  /*6720*/  @!P1 FADD.FTZ R5, R5, R38 ;  /* 0x0000002605059221 */ /* 0x001fe20000010000 */
[----:B------:R-:W-:Y:S01]  /*6730*/  FFMA.FTZ R120, R120, R3, R41 ;  /* 0x0000000378787223 */ /* 0x000fe20000010029 */
[C---:B------:R-:W-:Y:S01]  /*6740*/  FMUL.FTZ R3, R37.reuse, R149 ;  /* 0x0000009525037220 */ /* 0x040fe20000410000 */
[----:B------:R-:W-:Y:S01]  /*6750*/  FFMA.FTZ R0, R36, R148, -R39 ;  /* 0x0000009424007223 */ /* 0x000fe20000010827 */
[----:B-1----:R-:W-:Y:S01]  /*6760*/  @!P1 FADD.FTZ R6, R6, R147 ;  /* 0x0000009306069221 */ /* 0x002fe20000010000 */
[----:B------:R-:W0:Y:S01]  /*6770*/  SHFL.DOWN PT, R2, R5, 0x10, 0x1f ;  /* 0x0a001f0005027f89 */ /* 0x000e2200000e0000 */
[-C--:B------:R-:W-:Y:S01]  /*6780*/  FFMA.FTZ R3, R36, R151.reuse, -R3 ;  /* 0x0000009724037223 */ /* 0x080fe20000010803 */
[----:B------:R-:W-:Y:S01]  /*6790*/  FMUL.FTZ R151, R37, R151 ;  /* 0x0000009725977220 */ /* 0x000fe20000410000 */
[----:B--2---:R-:W-:Y:S01]  /*67a0*/  @!P1 FADD.FTZ R7, R7, R40 ;  /* 0x0000002807079221 */ /* 0x004fe20000010000 */
[----:B------:R-:W1:Y:S01]  /*67b0*/  SHFL.DOWN PT, R123, R6, 0x10, 0x1f ;  /* 0x0a001f00067b7f89 */ /* 0x000e6200000e0000 */
[----:B------:R-:W-:Y:S01]  /*67c0*/  FMUL.FTZ R41, R130, R3 ;  /* 0x0000000382297220 */ /* 0x000fe20000410000 */
[C---:B------:R-:W-:Y:S01]  /*67d0*/  FMUL.FTZ R3, R37.reuse, R174 ;  /* 0x000000ae25037220 */ /* 0x040fe20000410000 */
[----:B---3--:R-:W-:Y:S01]  /*67e0*/  @!P1 FADD.FTZ R4, R4, R145 ;  /* 0x0000009104049221 */ /* 0x008fe20000010000 */
[----:B------:R-:W2:Y:S01]  /*67f0*/  SHFL.DOWN PT, R38, R7, 0x10, 0x1f ;  /* 0x0a001f0007267f89 */ /* 0x000ea200000e0000 */
[----:B------:R-:W-:Y:S01]  /*6800*/  ISETP.GT.AND P1, PT, R108, 0xf, PT ;  /* 0x0000000f6c00780c */ /* 0x000fe20003f24270 */
[CC--:B------:R-:W-:Y:S01]  /*6810*/  FFMA.FTZ R3, R36.reuse, R172.reuse, -R3 ;  /* 0x000000ac24037223 */ /* 0x0c0fe20000010803 */
[----:B------:R-:W-:Y:S01]  /*6820*/  FFMA.FTZ R151, R36, R149, R151 ;  /* 0x0000009524977223 */ /* 0x000fe20000010097 */
[----:B------:R-:W3:Y:S01]  /*6830*/  SHFL.DOWN PT, R121, R4, 0x10, 0x1f ;  /* 0x0a001f0004797f89 */ /* 0x000ee200000e0000 */
[C---:B------:R-:W-:Y:S01]  /*6840*/  FMUL.FTZ R39, R37.reuse, R172 ;  /* 0x000000ac25277220 */ /* 0x040fe20000410000 */
[----:B------:R-:W-:Y:S01]  /*6850*/  FMUL.FTZ R122, R122, R3 ;  /* 0x000000037a7a7220 */ /* 0x000fe20000410000 */
[C---:B------:R-:W-:Y:S01]  /*6860*/  FMUL.FTZ R3, R37.reuse, R140 ;  /* 0x0000008c25037220 */ /* 0x040fe20000410000 */
[----:B------:R-:W-:Y:S01]  /*6870*/  FFMA.FTZ R178, R178, R151, R41 ;  /* 0x00000097b2b27223 */ /* 0x000fe20000010029 */
[C---:B------:R-:W-:Y:S01]  /*6880*/  FMUL.FTZ R41, R37.reuse, R148 ;  /* 0x0000009425297220 */ /* 0x040fe20000410000 */
[-C--:B------:R-:W-:Y:S01]  /*6890*/  FMUL.FTZ R37, R37, R137.reuse ;  /* 0x0000008925257220 */ /* 0x080fe20000410000 */
[C---:B------:R-:W-:Y:S01]  /*68a0*/  FFMA.FTZ R3, R36.reuse, R137, -R3 ;  /* 0x0000008924037223 */ /* 0x040fe20000010803 */
[----:B------:R-:W-:Y:S01]  /*68b0*/  FMUL.FTZ R10, R143, R0 ;  /* 0x000000008f0a7220 */ /* 0x000fe20000410000 */
        /* <DEDUP_REMOVED lines=20> */
[----:B------:R0:W-:Y:S01]  /*6a00*/  @!P2 STS.128 [UR7+0xc70], R4 ;  /* 0x000c7004ff00a988 */ /* 0x0001e20008000c07 */
[----:B------:R-:W-:Y:S01]  /*6a10*/  FADD.FTZ R68, R133, R68 ;  /* 0x0000004485447221 */ /* 0x000fe20000010000 */
[----:B------:R-:W-:Y:S01]  /*6a20*/  FADD.FTZ R61, R166, R61 ;  /* 0x0000003da63d7221 */ /* 0x000fe20000010000 */
[----:B------:R-:W-:Y:S06]  /*6a30*/  BAR.SYNC.DEFER_BLOCKING 0x0 ;  /* 0x0000000000007b1d */ /* 0x000fec0000010000 */
[----:B------:R-:W-:Y:S05]  /*6a40*/  @P0 BRA `(.L_x_15698) ;  /* 0x0000000000280947 */ /* 0x000fea0003800000 */
[----:B------:R-:W-:Y:S02]  /*6a50*/  ISETP.NE.AND P0, PT, R98, R117, PT ;  /* 0x000000756200720c */ /* 0x000fe40003f05270 */
[----:B------:R-:W-:-:S11]  /*6a60*/  LEA R0, R47, UR7, 0x3 ;  /* 0x000000072f007c11 */ /* 0x000fd6000f8e18ff */
        /* <DEDUP_REMOVED lines=8> */
.L_x_15698:
[----:B------:R-:W-:Y:S05]  /*6af0*/  BSYNC B0 ;  /* 0x0000000000007941 */ /* 0x000fea0003800000 */
.L_x_15697:
[----:B------:R-:W-:Y:S01]  /*6b00*/  IADD3 R47, R47, 0x1, RZ ;  /* 0x000000012f2f7810 */ /* 0x000fe20007ffe0ff */
[----:B------:R-:W-:-:S03]  /*6b10*/  UIADD3 UR5, UP0, UR5, 0x1, URZ ;  /* 0x0000000105057890 */ /* 0x000fc6000ff1e03f */
[----:B------:R-:W-:Y:S01]  /*6b20*/  ISETP.GE.AND P0, PT, R47, UR26, PT ;  /* 0x0000001a2f007c0c */ /* 0x000fe2000bf06270 */
[----:B------:R-:W-:-:S12]  /*6b30*/  UIADD3.X UR6, URZ, UR6, URZ, UP0, !UPT ;  /* 0x000000063f067290 */ /* 0x000fd800087fe43f */
[----:B------:R-:W-:Y:S05]  /*6b40*/  @!P0 BRA `(.L_x_15699) ;  /* 0xffffffac00988947 */ /* 0x000fea000383ffff */
.L_x_15652:
[----:B------:R-:W-:Y:S01]  /*6b50*/  BAR.SYNC.DEFER_BLOCKING 0x0 ;  /* 0x0000000000007b1d */ /* 0x000fe20000010000 */
[----:B------:R-:W-:Y:S02]  /*6b60*/  ISETP.NE.AND P0, PT, R110, RZ, PT ;  /* 0x000000ff6e00720c */ /* 0x000fe40003f05270 */
[----:B------:R-:W-:Y:S02]  /*6b70*/  F2FP.F16.F32.PACK_AB R59, R59, R66 ;  /* 0x000000423b3b723e */ /* 0x000fe400000000ff */
[----:B------:R-:W-:-:S03]  /*6b80*/  F2FP.F16.F32.PACK_AB R57, R57, R64 ;  /* 0x000000403939723e */ /* 0x000fc600000000ff */
[----:B------:R-:W2:Y:S01]  /*6b90*/  LDC.64 R10, c[0x0][0x388] ;  /* 0x0000e200ff0a7b82 */ /* 0x000ea20000000a00 */
[----:B------:R-:W-:Y:S01]  /*6ba0*/  F2FP.F16.F32.PACK_AB R55, R55, R62 ;  /* 0x0000003e3737723e */ /* 0x000fe200000000ff */
[----:B------:R-:W-:Y:S01]  /*6bb0*/  BSSY B0, `(.L_x_15700) ;  /* 0x000002f000007945 */ /* 0x000fe20003800000 */
[----:B------:R-:W-:Y:S02]  /*6bc0*/  F2FP.F16.F32.PACK_AB R53, R53, R60 ;  /* 0x0000003c3535723e */ /* 0x000fe400000000ff */
[----:B-1----:R-:W-:Y:S02]  /*6bd0*/  PRMT R0, R59, 0x7632, R0 ;  /* 0x000076323b007816 */ /* 0x002fe40000000000 */
[----:B------:R-:W-:Y:S02]  /*6be0*/  PRMT R2, R57, 0x7632, R2 ;  /* 0x0000763239027816 */ /* 0x000fe40000000002 */
[----:B------:R-:W-:Y:S02]  /*6bf0*/  PRMT R3, R55, 0x7632, R3 ;  /* 0x0000763237037816 */ /* 0x000fe40000000003 */
[----:B0-----:R-:W-:-:S02]  /*6c00*/  PRMT R4, R53, 0x7632, R4 ;  /* 0x0000763235047816 */ /* 0x001fc40000000004 */
[----:B------:R-:W-:Y:S02]  /*6c10*/  SHF.R.S32.HI R8, RZ, 0x1f, R96 ;  /* 0x0000001fff087819 */ /* 0x000fe40000011460 */
[----:B------:R-:W-:Y:S02]  /*6c20*/  IADD3 R6, P2, R96, R97, RZ ;  /* 0x0000006160067210 */ /* 0x000fe40007f5e0ff */
[----:B------:R-:W-:Y:S01]  /*6c30*/  IADD3 R39, -R117, UR4, RZ ;  /* 0x0000000475277c10 */ /* 0x000fe2000fffe1ff */
[----:B------:R-:W-:Y:S01]  /*6c40*/  STS.U16 [R87], R59 ;  /* 0x0000003b57007388 */ /* 0x000fe20000000400 */
[----:B------:R-:W-:-:S03]  /*6c50*/  LEA.HI.X.SX32 R7, R97, R8, 0x1, P2 ;  /* 0x0000000861077211 */ /* 0x000fc600010f0eff */
[----:B------:R2:W-:Y:S04]  /*6c60*/  STS.U16 [R87+0x2], R0 ;  /* 0x0000020057007388 */ /* 0x0005e80000000400 */
[----:B------:R-:W-:Y:S04]  /*6c70*/  STS.U16 [R87+0x4], R57 ;  /* 0x0000043957007388 */ /* 0x000fe80000000400 */
[----:B------:R-:W-:Y:S01]  /*6c80*/  STS.U16 [R87+0x6], R2 ;  /* 0x0000060257007388 */ /* 0x000fe20000000400 */
[----:B--2---:R-:W-:-:S03]  /*6c90*/  IMAD R0, R10, UR15, RZ ;  /* 0x0000000f0a007c24 */ /* 0x004fc6000f8e02ff */
        /* <DEDUP_REMOVED lines=32> */
.L_x_15701:
[----:B------:R-:W-:Y:S05]  /*6ea0*/  BSYNC B0 ;  /* 0x0000000000007941 */ /* 0x000fea0003800000 */
.L_x_15700:
[----:B------:R-:W-:Y:S01]  /*6eb0*/  MOV R3, R37 ;  /* 0x0000002500037202 */ /* 0x000fe20000000f00 */
[----:B------:R-:W-:Y:S01]  /*6ec0*/  ULDC.64 UR10, c[0x0][0x390] ;  /* 0x0000e400000a7ab9 */ /* 0x000fe20000000a00 */
[----:B------:R-:W-:Y:S01]  /*6ed0*/  IMAD R39, R39, -0x100, RZ ;  /* 0xffffff0027277824 */ /* 0x000fe200078e02ff */
[----:B0-----:R-:W-:Y:S01]  /*6ee0*/  LOP3.LUT R10, R96, 0x20, RZ, 0xfc, !PT ;  /* 0x00000020600a7812 */ /* 0x001fe200078efcff */
[----:B------:R-:W-:Y:S01]  /*6ef0*/  IMAD R0, R118, UR10, RZ ;  /* 0x0000000a76007c24 */ /* 0x000fe2000f8e02ff */
[----:B------:R-:W-:Y:S01]  /*6f00*/  ULDC.64 UR8, c[0x0][0x3e0] ;  /* 0x0000f80000087ab9 */ /* 0x000fe20000000a00 */
[C---:B------:R-:W-:Y:S01]  /*6f10*/  IMAD.WIDE.U32 R2, R115.reuse, UR10, R2 ;  /* 0x0000000a73027c25 */ /* 0x040fe2000f8e0002 */
[----:B------:R-:W-:Y:S01]  /*6f20*/  LEA R5, P1, R96, UR8, 0x1 ;  /* 0x0000000860057c11 */ /* 0x000fe2000f8208ff */
[----:B------:R-:W-:Y:S01]  /*6f30*/  BSSY B0, `(.L_x_15702) ;  /* 0x0000058000007945 */ /* 0x000fe20003800000 */
[----:B------:R-:W-:Y:S01]  /*6f40*/  SHF.R.S32.HI R37, RZ, 0x1f, R39 ;  /* 0x0000001fff257819 */ /* 0x000fe20000011427 */
[----:B------:R-:W-:Y:S01]  /*6f50*/  IMAD R11, R115, UR11, R0 ;  /* 0x0000000b730b7c24 */ /* 0x000fe2000f8e0200 */
[----:B------:R-:W-:-:S02]  /*6f60*/  IADD3 R0, P2, R39, R2, RZ ;  /* 0x0000000227007210 */ /* 0x000fc40007f5e0ff */
[----:B------:R-:W-:Y:S02]  /*6f70*/  ISETP.GE.AND P6, PT, R10, R35, PT ;  /* 0x000000230a00720c */ /* 0x000fe40003fc6270 */
[----:B------:R-:W-:Y:S02]  /*6f80*/  LEA.HI.X R4, R96, UR9, R8, 0x1, P1 ;  /* 0x0000000960047c11 */ /* 0x000fe400088f0c08 */
[----:B------:R-:W-:Y:S02]  /*6f90*/  IADD3.X R3, R37, R11, R3, P2, !PT ;  /* 0x0000000b25037210 */ /* 0x000fe400017fe403 */
[----:B------:R-:W-:Y:S02]  /*6fa0*/  LEA R2, P1, R0, R5, 0x1 ;  /* 0x0000000500027211 */ /* 0x000fe400078208ff */
[----:B------:R-:W-:Y:S02]  /*6fb0*/  LOP3.LUT R18, R96, 0x40, RZ, 0xfc, !PT ;  /* 0x0000004060127812 */ /* 0x000fe400078efcff */
[----:B------:R-:W-:-:S02]  /*6fc0*/  LEA.HI.X R3, R0, R4, R3, 0x1, P1 ;  /* 0x0000000400037211 */ /* 0x000fc400008f0c03 */
[C---:B------:R-:W-:Y:S02]  /*6fd0*/  LOP3.LUT R20, R96.reuse, 0x60, RZ, 0xfc, !PT ;  /* 0x0000006060147812 */ /* 0x040fe400078efcff */
[C---:B------:R-:W-:Y:S01]  /*6fe0*/  LOP3.LUT R22, R96.reuse, 0x80, RZ, 0xfc, !PT ;  /* 0x0000008060167812 */ /* 0x040fe200078efcff */
[----:B------:R0:W-:Y:S01]  /*6ff0*/  @!P6 STG.E.U16 desc[UR12][R2.64+-0x1c0], R21 ;  /* 0xfffe40150200e986 */ /* 0x0001e2000c10150c */
[C---:B------:R-:W-:Y:S02]  /*7000*/  LOP3.LUT R24, R96.reuse, 0xa0, RZ, 0xfc, !PT ;  /* 0x000000a060187812 */ /* 0x040fe400078efcff */
[C---:B------:R-:W-:Y:S02]  /*7010*/  LOP3.LUT R26, R96.reuse, 0xc0, RZ, 0xfc, !PT ;  /* 0x000000c0601a7812 */ /* 0x040fe400078efcff */
[----:B------:R-:W-:Y:S02]  /*7020*/  LOP3.LUT R30, R96, 0xe0, RZ, 0xfc, !PT ;  /* 0x000000e0601e7812 */ /* 0x000fe400078efcff */
[----:B------:R-:W-:-:S02]  /*7030*/  ISETP.GE.AND P5, PT, R18, R35, PT ;  /* 0x000000231200720c */ /* 0x000fc40003fa6270 */
[-C--:B------:R-:W-:Y:S02]  /*7040*/  ISETP.GE.AND P4, PT, R20, R35.reuse, PT ;  /* 0x000000231400720c */ /* 0x080fe40003f86270 */
[-C--:B------:R-:W-:Y:S02]  /*7050*/  ISETP.GE.AND P3, PT, R22, R35.reuse, PT ;  /* 0x000000231600720c */ /* 0x080fe40003f66270 */
[-C--:B------:R-:W-:Y:S02]  /*7060*/  ISETP.GE.AND P2, PT, R24, R35.reuse, PT ;  /* 0x000000231800720c */ /* 0x080fe40003f46270 */
[-C--:B------:R-:W-:Y:S02]  /*7070*/  ISETP.GE.AND P1, PT, R26, R35.reuse, PT ;  /* 0x000000231a00720c */ /* 0x080fe40003f26270 */
[----:B------:R-:W-:Y:S02]  /*7080*/  ISETP.GE.AND P6, PT, R30, R35, PT ;  /* 0x000000231e00720c */ /* 0x000fe40003fc6270 */
[----:B------:R-:W-:Y:S01]  /*7090*/  F2FP.F16.F32.PACK_AB R0, R68, R61 ;  /* 0x0000003d4400723e */ /* 0x000fe200000000ff */
[----:B------:R1:W-:Y:S01]  /*70a0*/  @!P5 STG.E.U16 desc[UR12][R2.64+-0x180], R23 ;  /* 0xfffe80170200d986 */ /* 0x0003e2000c10150c */
        /* <DEDUP_REMOVED lines=8> */
[----:B0-----:R-:W-:Y:S01]  /*7130*/  PRMT R21, R4, 0x7632, R21 ;  /* 0x0000763204157816 */ /* 0x001fe20000000015 */
[----:B------:R-:W-:-:S02]  /*7140*/  FADD.FTZ R63, R68, R63 ;  /* 0x0000003f443f7221 */ /* 0x000fc40000010000 */
[----:B------:R0:W-:Y:S01]  /*7150*/  @!P2 STG.E.U16 desc[UR12][R2.64+-0xc0], R29 ;  /* 0xffff401d0200a986 */ /* 0x0001e2000c10150c */
[----:B-1----:R-:W-:Y:S01]  /*7160*/  PRMT R23, R0, 0x7632, R23 ;  /* 0x0000763200177816 */ /* 0x002fe20000000017 */
[----:B------:R-:W-:Y:S02]  /*7170*/  FADD.FTZ R70, R63, R70 ;  /* 0x000000463f467221 */ /* 0x000fe40000010000 */
[----:B------:R-:W-:Y:S02]  /*7180*/  @!P1 STG.E.U16 desc[UR12][R2.64+-0x80], R31 ;  /* 0xffff801f02009986 */ /* 0x000fe4000c10150c */
[----:B------:R-:W-:Y:S02]  /*7190*/  FADD.FTZ R65, R70, R65 ;  /* 0x0000004146417221 */ /* 0x000fe40000010000 */
[----:B------:R1:W-:Y:S02]  /*71a0*/  @!P6 STG.E.U16 desc[UR12][R2.64+-0x40], R33 ;  /* 0xffffc0210200e986 */ /* 0x0003e4000c10150c */
[----:B------:R-:W-:Y:S01]  /*71b0*/  FADD.FTZ R72, R65, R72 ;  /* 0x0000004841487221 */ /* 0x000fe20000010000 */
[----:B------:R-:W-:Y:S08]  /*71c0*/  BAR.SYNC.DEFER_BLOCKING 0x0 ;  /* 0x0000000000007b1d */ /* 0x000ff00000010000 */
[----:B0-----:R-:W0:Y:S01]  /*71d0*/  LDC.64 R28, c[0x0][0x3a8] ;  /* 0x0000ea00ff1c7b82 */ /* 0x001e220000000a00 */
[----:B-1----:R-:W-:Y:S01]  /*71e0*/  F2FP.F16.F32.PACK_AB R3, R74, R67 ;  /* 0x000000434a03723e */ /* 0x002fe200000000ff */
[----:B------:R-:W-:-:S03]  /*71f0*/  FADD.FTZ R67, R72, R67 ;  /* 0x0000004348437221 */ /* 0x000fc60000010000 */
[----:B------:R-:W-:Y:S01]  /*7200*/  PRMT R2, R3, 0x7632, R2 ;  /* 0x0000763203027816 */ /* 0x000fe20000000002 */
[----:B------:R-:W-:Y:S01]  /*7210*/  FADD.FTZ R112, R67, R74 ;  /* 0x0000004a43707221 */ /* 0x000fe20000010000 */
[----:B------:R-:W-:Y:S04]  /*7220*/  STS.U16 [R87], R5 ;  /* 0x0000000557007388 */ /* 0x000fe80000000400 */
[----:B------:R-:W-:Y:S04]  /*7230*/  STS.U16 [R87+0x2], R11 ;  /* 0x0000020b57007388 */ /* 0x000fe80000000400 */
[----:B------:R-:W-:Y:S04]  /*7240*/  STS.U16 [R87+0x4], R4 ;  /* 0x0000040457007388 */ /* 0x000fe80000000400 */
[----:B------:R-:W-:Y:S04]  /*7250*/  STS.U16 [R87+0x6], R21 ;  /* 0x0000061557007388 */ /* 0x000fe80000000400 */
[----:B------:R0:W-:Y:S04]  /*7260*/  STS.U16 [R87+0x8], R0 ;  /* 0x0000080057007388 */ /* 0x0001e80000000400 */
[----:B------:R-:W-:Y:S04]  /*7270*/  STS.U16 [R87+0xa], R23 ;  /* 0x00000a1757007388 */ /* 0x000fe80000000400 */
[----:B------:R-:W-:Y:S01]  /*7280*/  STS.U16 [R87+0xc], R3 ;  /* 0x00000c0357007388 */ /* 0x000fe20000000400 */
[----:B0-----:R-:W-:-:S03]  /*7290*/  IMAD R0, R28, UR15, RZ ;  /* 0x0000000f1c007c24 */ /* 0x001fc6000f8e02ff */
[----:B------:R0:W-:Y:S01]  /*72a0*/  STS.U16 [R87+0xe], R2 ;  /* 0x00000e0257007388 */ /* 0x0001e20000000400 */
[----:B------:R-:W-:-:S03]  /*72b0*/  NOP ;  /* 0x0000000000007918 */ /* 0x000fc60000000000 */
[----:B------:R-:W-:Y:S01]  /*72c0*/  LDS.U16 R95, [R95] ;  /* 0x000000005f5f7984 */ /* 0x000fe20000000400 */
[----:B------:R-:W-:Y:S02]  /*72d0*/  IMAD R29, R29, UR14, R0 ;  /* 0x0000000e1d1d7c24 */ /* 0x000fe4000f8e0200 */
[----:B0-----:R-:W-:Y:S01]  /*72e0*/  IMAD.WIDE.U32 R2, R28, UR14, RZ ;  /* 0x0000000e1c027c25 */ /* 0x001fe2000f8e00ff */
[----:B------:R-:W-:Y:S04]  /*72f0*/  LDS.U16 R11, [R94+0x40] ;  /* 0x000040005e0b7984 */ /* 0x000fe80000000400 */
[----:B------:R-:W-:Y:S01]  /*7300*/  LDS.U16 R93, [R93+0x80] ;  /* 0x000080005d5d7984 */ /* 0x000fe20000000400 */
[----:B------:R-:W-:-:S03]  /*7310*/  IADD3 R27, R3, R29, RZ ;  /* 0x0000001d031b7210 */ /* 0x000fc60007ffe0ff */
        /* <DEDUP_REMOVED lines=25> */
.L_x_15703:
[----:B------:R-:W-:Y:S05]  /*74b0*/  BSYNC B0 ;  /* 0x0000000000007941 */ /* 0x000fea0003800000 */
.L_x_15702:
[----:B------:R-:W-:Y:S01]  /*74c0*/  MOV R3, R27 ;  /* 0x0000001b00037202 */ /* 0x000fe20000000f00 */
[----:B------:R-:W-:Y:S01]  /*74d0*/  ULDC.64 UR6, c[0x0][0x3b0] ;  /* 0x0000ec0000067ab9 */ /* 0x000fe20000000a00 */
[----:B------:R-:W-:Y:S01]  /*74e0*/  ULDC.64 UR8, c[0x0][0x3f0] ;  /* 0x0000fc0000087ab9 */ /* 0x000fe20000000a00 */
[----:B------:R-:W-:Y:S01]  /*74f0*/  IMAD R0, R118, UR6, RZ ;  /* 0x0000000676007c24 */ /* 0x000fe2000f8e02ff */
[-C--:B------:R-:W-:Y:S01]  /*7500*/  ISETP.GE.AND P5, PT, R26, R25.reuse, PT ;  /* 0x000000191a00720c */ /* 0x080fe20003fa6270 */
[C---:B------:R-:W-:Y:S01]  /*7510*/  IMAD.WIDE.U32 R2, R115.reuse, UR6, R2 ;  /* 0x0000000673027c25 */ /* 0x040fe2000f8e0002 */
[-C--:B------:R-:W-:Y:S01]  /*7520*/  ISETP.GE.AND P0, PT, R10, R25.reuse, PT ;  /* 0x000000190a00720c */ /* 0x080fe20003f06270 */
[----:B------:R-:W-:Y:S01]  /*7530*/  UIADD3 UR4, UR4, 0x1, URZ ;  /* 0x0000000104047890 */ /* 0x000fe2000fffe03f */
        /* <DEDUP_REMOVED lines=12> */
[----:B------:R-:W-:-:S03]  /*7600*/  ISETP.GE.AND P4, PT, R24, R25, PT ;  /* 0x000000191800720c */ /* 0x000fc60003f86270 */
[----:B------:R0:W-:Y:S01]  /*7610*/  @!P0 STG.E.U16 desc[UR12][R2.64], R11 ;  /* 0x0000000b02008986 */ /* 0x0001e2000c10150c */
[----:B------:R-:W-:-:S03]  /*7620*/  ISETP.GT.AND P0, PT, R98, 0x1, PT ;  /* 0x000000016200780c */ /* 0x000fc60003f04270 */
[----:B------:R0:W-:Y:S01]  /*7630*/  @!P1 STG.E.U16 desc[UR12][R2.64+0x40], R93 ;  /* 0x0000405d02009986 */ /* 0x0001e2000c10150c */
[----:B------:R-:W-:-:S03]  /*7640*/  IADD3 R101, P1, R101, -0x400, RZ ;  /* 0xfffffc0065657810 */ /* 0x000fc60007f3e0ff */
[----:B------:R0:W-:Y:S01]  /*7650*/  @!P6 STG.E.U16 desc[UR12][R2.64+0x180], R23 ;  /* 0x000180170200e986 */ /* 0x0001e2000c10150c */
[----:B------:R-:W-:-:S03]  /*7660*/  IADD3.X R100, R100, -0x1, RZ, P1, !PT ;  /* 0xffffffff64647810 */ /* 0x000fc60000ffe4ff */
        /* <DEDUP_REMOVED lines=10> */
.L_x_15651:
        /* <DEDUP_REMOVED lines=26> */
.L_x_15706:
[----:B------:R-:W-:Y:S05]  /*78b0*/  BSYNC B0 ;  /* 0x0000000000007941 */ /* 0x000fea0003800000 */
.L_x_15705:
        /* <DEDUP_REMOVED lines=13> */
[----:B0-----:R-:W-:Y:S01]  /*7990*/  @P0 FADD R0, R3, R0 ;  /* 0x0000000003000221 */ /* 0x001fe20000000000 */
[----:B------:R-:W-:-:S04]  /*79a0*/  @!P1 MOV R3, 0x400 ;  /* 0x0000040000039802 */ /* 0x000fc80000000f00 */
[----:B------:R-:W0:Y:S01]  /*79b0*/  SHFL.DOWN P0, R5, R0, 0x4, 0x1f ;  /* 0x08801f0000057f89 */ /* 0x000e220000000000 */
[----:B--2---:R-:W-:Y:S01]  /*79c0*/  @!P1 LEA R4, R4, R3, 0x18 ;  /* 0x0000000304049211 */ /* 0x004fe200078ec0ff */
[----:B0-----:R-:W-:-:S05]  /*79d0*/  @P0 FADD R5, R0, R5 ;  /* 0x0000000500050221 */ /* 0x001fca0000000000 */
        /* <DEDUP_REMOVED lines=11> */
.L_x_15708:
[----:B-1----:R-:W1:Y:S02]  /*7a90*/  S2R R15, SR_TID.X ;  /* 0x00000000000f7919 */ /* 0x002e640000002100 */
.L_x_15709:
[----:B------:R-:W-:Y:S05]  /*7aa0*/  BSYNC B0 ;  /* 0x0000000000007941 */ /* 0x000fea0003800000 */
.L_x_15707:
[----:B------:R-:W-:Y:S02]  /*7ab0*/  ULDC UR16, c[0x0][0x21c] ;  /* 0x0000870000107ab9 */ /* 0x000fe40000000800 */
[----:B-1----:R-:W-:-:S13]  /*7ac0*/  ISETP.GE.AND P0, PT, R15, UR16, PT ;  /* 0x000000100f007c0c */ /* 0x002fda000bf06270 */
[----:B------:R-:W-:Y:S05]  /*7ad0*/  @P0 EXIT ;  /* 0x000000000000094d */ /* 0x000fea0003800000 */
[----:B------:R-:W1:Y:S01]  /*7ae0*/  S2UR UR5, SR_CgaCtaId ;  /* 0x00000000000579c3 */ /* 0x000e620000008800 */
[----:B------:R-:W-:Y:S01]  /*7af0*/  ULDC.64 UR6, c[0x0][0x358] ;  /* 0x0000d60000067ab9 */ /* 0x000fe20000000a00 */
[----:B------:R-:W-:Y:S01]  /*7b00*/  ULDC.64 UR8, c[0x0][0x338] ;  /* 0x0000ce0000087ab9 */ /* 0x000fe20000000a00 */
[C---:B------:R-:W-:Y:S01]  /*7b10*/  IMAD R0, R118.reuse, UR6, RZ ;  /* 0x0000000676007c24 */ /* 0x040fe2000f8e02ff */
[----:B------:R-:W-:Y:S01]  /*7b20*/  BSSY B0, `(.L_x_15710) ;  /* 0x000002a000007945 */ /* 0x000fe20003800000 */
[----:B------:R-:W-:Y:S01]  /*7b30*/  IMAD R118, R118, UR8, RZ ;  /* 0x0000000876767c24 */ /* 0x000fe2000f8e02ff */
[----:B------:R-:W-:Y:S01]  /*7b40*/  UMOV UR4, 0x400 ;  /* 0x0000040000047882 */ /* 0x000fe20000000000 */
[C---:B0-23--:R-:W-:Y:S01]  /*7b50*/  IMAD.WIDE.U32 R6, R115.reuse, UR6, RZ ;  /* 0x0000000673067c25 */ /* 0x04dfe2000f8e00ff */
[----:B------:R-:W-:Y:S01]  /*7b60*/  ULDC.64 UR10, c[0x0][0x360] ;  /* 0x0000d800000a7ab9 */ /* 0x000fe20000000a00 */
[----:B------:R-:W-:Y:S02]  /*7b70*/  ULDC.64 UR14, c[0x0][0x3c8] ;  /* 0x0000f200000e7ab9 */ /* 0x000fe40000000a00 */
[C---:B------:R-:W-:Y:S01]  /*7b80*/  IMAD R23, R115.reuse, UR7, R0 ;  /* 0x0000000773177c24 */ /* 0x040fe2000f8e0200 */
[----:B------:R-:W-:Y:S01]  /*7b90*/  ULDC.64 UR6, c[0x0][0x340] ;  /* 0x0000d00000067ab9 */ /* 0x000fe20000000a00 */
[----:B------:R-:W-:-:S02]  /*7ba0*/  IMAD R21, R115, UR9, R118 ;  /* 0x0000000973157c24 */ /* 0x000fc4000f8e0276 */
[----:B------:R-:W-:Y:S01]  /*7bb0*/  IMAD.WIDE.U32 R8, R115, UR8, RZ ;  /* 0x0000000873087c25 */ /* 0x000fe2000f8e00ff */
[----:B------:R-:W-:Y:S01]  /*7bc0*/  IADD3 R23, R7, R23, RZ ;  /* 0x0000001707177210 */ /* 0x000fe20007ffe0ff */
[----:B------:R-:W-:-:S03]  /*7bd0*/  ULDC.64 UR8, c[0x0][0x3c0] ;  /* 0x0000f00000087ab9 */ /* 0x000fc60000000a00 */
[----:B------:R-:W-:Y:S01]  /*7be0*/  IADD3 R21, R9, R21, RZ ;  /* 0x0000001509157210 */ /* 0x000fe20007ffe0ff */
[----:B-1----:R-:W-:-:S03]  /*7bf0*/  ULEA UR4, UR5, UR4, 0x18 ;  /* 0x0000000405047291 */ /* 0x002fc6000f8ec03f */
[----:B------:R-:W-:-:S09]  /*7c00*/  ULDC UR5, c[0x0][0x0] ;  /* 0x0000000000057ab9 */ /* 0x000fd20000000800 */
.L_x_15711:
[C---:B------:R-:W-:Y:S02]  /*7c10*/  LEA R0, R15.reuse, UR4, 0x3 ;  /* 0x000000040f007c11 */ /* 0x040fe4000f8e18ff */
[----:B------:R-:W-:Y:S02]  /*7c20*/  SHF.R.S32.HI R10, RZ, 0x1f, R15 ;  /* 0x0000001fff0a7819 */ /* 0x000fe4000001140f */
[----:B0-----:R-:W-:Y:S01]  /*7c30*/  MOV R2, R8 ;  /* 0x0000000800027202 */ /* 0x001fe20000000f00 */
[----:B------:R-:W0:Y:S01]  /*7c40*/  LDS.64 R16, [R0+0x31b0] ;  /* 0x0031b00000107984 */ /* 0x000e220000000a00 */
[----:B------:R-:W-:Y:S01]  /*7c50*/  MOV R3, R21 ;  /* 0x0000001500037202 */ /* 0x000fe20000000f00 */
[C---:B------:R-:W-:Y:S01]  /*7c60*/  IMAD R14, R10.reuse, UR6, RZ ;  /* 0x000000060a0e7c24 */ /* 0x040fe2000f8e02ff */
[----:B------:R-:W-:Y:S01]  /*7c70*/  MOV R4, R6 ;  /* 0x0000000600047202 */ /* 0x000fe20000000f00 */
[----:B------:R-:W1:Y:S01]  /*7c80*/  LDS.64 R18, [R0+0x39b0] ;  /* 0x0039b00000127984 */ /* 0x000e620000000a00 */
[----:B------:R-:W-:Y:S01]  /*7c90*/  IMAD R20, R10, UR10, RZ ;  /* 0x0000000a0a147c24 */ /* 0x000fe2000f8e02ff */
[----:B------:R-:W-:Y:S01]  /*7ca0*/  MOV R5, R23 ;  /* 0x0000001700057202 */ /* 0x000fe20000000f00 */
[----:B------:R-:W-:-:S04]  /*7cb0*/  IMAD.WIDE.U32 R10, R15, UR6, R2 ;  /* 0x000000060f0a7c25 */ /* 0x000fc8000f8e0002 */
[C---:B------:R-:W-:Y:S01]  /*7cc0*/  IMAD R3, R15.reuse, UR7, R14 ;  /* 0x000000070f037c24 */ /* 0x040fe2000f8e020e */
[----:B------:R-:W-:Y:S01]  /*7cd0*/  LEA R2, P0, R10, UR8, 0x3 ;  /* 0x000000080a027c11 */ /* 0x000fe2000f8018ff */
[----:B------:R-:W-:-:S03]  /*7ce0*/  IMAD.WIDE.U32 R12, R15, UR10, R4 ;  /* 0x0000000a0f0c7c25 */ /* 0x000fc6000f8e0004 */
[----:B------:R-:W-:Y:S01]  /*7cf0*/  IADD3 R3, R11, R3, RZ ;  /* 0x000000030b037210 */ /* 0x000fe20007ffe0ff */
[C---:B------:R-:W-:Y:S01]  /*7d00*/  IMAD R5, R15.reuse, UR11, R20 ;  /* 0x0000000b0f057c24 */ /* 0x040fe2000f8e0214 */
[----:B------:R-:W-:Y:S02]  /*7d10*/  IADD3 R15, R15, UR5, RZ ;  /* 0x000000050f0f7c10 */ /* 0x000fe4000fffe0ff */
[----:B------:R-:W-:Y:S02]  /*7d20*/  LEA.HI.X R3, R10, UR9, R3, 0x3, P0 ;  /* 0x000000090a037c11 */ /* 0x000fe400080f1c03 */
[----:B------:R-:W-:Y:S02]  /*7d30*/  ISETP.GE.AND P0, PT, R15, UR16, PT ;  /* 0x000000100f007c0c */ /* 0x000fe4000bf06270 */
[----:B------:R-:W-:Y:S02]  /*7d40*/  LEA R4, P1, R12, UR14, 0x3 ;  /* 0x0000000e0c047c11 */ /* 0x000fe4000f8218ff */
[----:B------:R-:W-:-:S04]  /*7d50*/  IADD3 R5, R13, R5, RZ ;  /* 0x000000050d057210 */ /* 0x000fc80007ffe0ff */
[----:B------:R-:W-:Y:S01]  /*7d60*/  LEA.HI.X R5, R12, UR15, R5, 0x3, P1 ;  /* 0x0000000f0c057c11 */ /* 0x000fe200088f1c05 */
[----:B0-----:R0:W-:Y:S04]  /*7d70*/  REDG.E.ADD.F32.FTZ.RN.STRONG.GPU desc[UR12][R2.64], R16 ;  /* 0x00000010020079a6 */ /* 0x0011e8000c10f38c */
[----:B------:R0:W-:Y:S04]  /*7d80*/  REDG.E.ADD.F32.FTZ.RN.STRONG.GPU desc[UR12][R2.64+0x4], R17 ;  /* 0x00000411020079a6 */ /* 0x0001e8000c10f38c */
[----:B-1----:R0:W-:Y:S04]  /*7d90*/  REDG.E.ADD.F32.FTZ.RN.STRONG.GPU desc[UR12][R4.64], R18 ;  /* 0x00000012040079a6 */ /* 0x0021e8000c10f38c */
[----:B------:R0:W-:Y:S01]  /*7da0*/  REDG.E.ADD.F32.FTZ.RN.STRONG.GPU desc[UR12][R4.64+0x4], R19 ;  /* 0x00000413040079a6 */ /* 0x0001e2000c10f38c */
[----:B------:R-:W-:Y:S05]  /*7db0*/  @!P0 BRA `(.L_x_15711) ;  /* 0xfffffffc00948947 */ /* 0x000fea000383ffff */
[----:B------:R-:W-:Y:S05]  /*7dc0*/  BSYNC B0 ;  /* 0x0000000000007941 */ /* 0x000fea0003800000 */
.L_x_15710:
[----:B------:R-:W-:Y:S05]  /*7dd0*/  EXIT ;  /* 0x000000000000794d */ /* 0x000fea0003800000 */
.L_x_15712:
        /* <DEDUP_REMOVED lines=10> */
.L_x_19000:


//--------------------- .text._Z25selective_scan_bwd_kernelI32Selective_Scan_bwd_kernel_traitsILi32ELi8ELb0ELb0ELb1ELb0ELb1EN3c104HalfENS1_7complexIfEEEEv12SSMParamsBwd --------------------------
	.section	.text._Z25selective_scan_bwd_kernelI32Selective_Scan_bwd_kernel_traitsILi32ELi8ELb0ELb0ELb1ELb0ELb1EN3c104HalfENS1_7complexIfEEEEv12SSMParamsBwd,"ax",@progbits
	.align	128
        .global         _Z25selective_scan_bwd_kernelI32Selective_Scan_bwd_kernel_traitsILi32ELi8ELb0ELb0ELb1ELb0ELb1EN3c104HalfENS1_7complexIfEEEEv12SSMParamsBwd
        .type           _Z25selective_scan_bwd_kernelI32Selective_Scan_bwd_kernel_traitsILi32ELi8ELb0ELb0ELb1ELb0ELb1EN3c104HalfENS1_7complexIfEEEEv12SSMParamsBwd,@function
        .size           _Z25selective_scan_bwd_kernelI32Selective_Scan_bwd_kernel_traitsILi32ELi8ELb0ELb0ELb1ELb0ELb1EN3c104HalfENS1_7complexIfEEEEv12SSMParamsBwd,(.L_x_19001 - _Z25selective_scan_bwd_kernelI32Selective_Scan_bwd_kernel_traitsILi32ELi8ELb0ELb0ELb1ELb0ELb1EN3c104HalfENS1_7complexIfEEEEv12SSMParamsBwd)
        .other          _Z25selective_scan_bwd_kernelI32Selective_Scan_bwd_kernel_traitsILi32ELi8ELb0ELb0ELb1ELb0ELb1EN3c104HalfENS1_7complexIfEEEEv12SSMParamsBwd,@"STO_CUDA_ENTRY STV_DEFAULT"
_Z25selective_scan_bwd_kernelI32Selective_Scan_bwd_kernel_traitsILi32ELi8ELb0ELb0ELb1ELb0ELb1EN3c104HalfENS1_7complexIfEEEEv12SSMParamsBwd:
.text._Z25selective_scan_bwd_kernelI32Selective_Scan_bwd_kernel_traitsILi32ELi8ELb0ELb0ELb1ELb0ELb1EN3c104HalfENS1_7complexIfEEEEv12SSMParamsBwd:
[----:B------:R-:W-:Y:S08]  /*0000*/  LDC R1, c[0x0][0x28] ;  /* 0x00000a00ff017b82 */ /* 0x000ff00000000800 */
[----:B------:R-:W0:Y:S01]  /*0010*/  LDC R8, c[0x0][0x228] ;  /* 0x00008a00ff087b82 */ /* 0x000e220000000800 */
[----:B------:R-:W1:Y:S01]  /*0020*/  S2R R85, SR_CTAID.Y ;  /* 0x0000000000557919 */ /* 0x000e620000002600 */
[----:B------:R-:W-:Y:S01]  /*0030*/  CS2R R82, SRZ ;  /* 0x0000000000527805 */ /* 0x000fe2000001ff00 */
[----:B------:R-:W-:Y:S01]  /*0040*/  ULDC.64 UR12, c[0x0][0x208] ;  /* 0x00008200000c7ab9 */ /* 0x000fe20000000a00 */
[----:B------:R-:W-:Y:S01]  /*0050*/  ULDC.64 UR8, c[0x0][0x280] ;  /* 0x0000a00000087ab9 */ /* 0x000fe20000000a00 */
[----:B------:R-:W-:-:S03]  /*0060*/  ULDC.64 UR10, c[0x0][0x290] ;  /* 0x0000a400000a7ab9 */ /* 0x000fc60000000a00 */
        /* <DEDUP_REMOVED lines=24> */
[----:B---3--:R-:W-:Y:S01]  /*01f0*/  HFMA2.MMA R6, -RZ, RZ, 0, 0 ;  /* 0x00000000ff067435 */ /* 0x008fe200000001ff */
[----:B0-----:R-:W-:Y:S01]  /*0200*/  IABS R2, R85 ;  /* 0x0000005500027213 */ /* 0x001fe20000000000 */
[----:B------:R-:W-:-:S05]  /*0210*/  USHF.R.S32.HI UR15, URZ, 0x1f, UR14 ;  /* 0x0000001f3f0f7899 */ /* 0x000fca000801140e */
[----:B------:R-:W0:Y:S01]  /*0220*/  LDC.64 R22, c[0x0][0x2f0] ;  /* 0x0000bc00ff167b82 */ /* 0x000e220000000a00 */
[----:B--2---:R-:W-:-:S05]  /*0230*/  IADD3 R10, RZ, -R7, RZ ;  /* 0x80000007ff0a7210 */ /* 0x004fca0007ffe0ff */
[----:B------:R-:W-:Y:S01]  /*0240*/  IMAD R3, R10, R9, RZ ;  /* 0x000000090a037224 */ /* 0x000fe200078e02ff */
[----:B------:R-:W-:Y:S01]  /*0250*/  UIMAD.WIDE.U32 UR4, UR14, UR8, URZ ;  /* 0x000000080e0472a5 */ /* 0x000fe2000f8e003f */
[----:B------:R-:W2:Y:S02]  /*0260*/  LDC.64 R4, c[0x0][0x298] ;  /* 0x0000a600ff047b82 */ /* 0x000ea40000000a00 */
[----:B------:R-:W-:-:S06]  /*0270*/  IMAD.HI.U32 R7, R7, R3, R6 ;  /* 0x0000000307077227 */ /* 0x000fcc00078e0006 */
[----:B------:R-:W-:Y:S01]  /*0280*/  IMAD.HI.U32 R80, R7, R2, RZ ;  /* 0x0000000207507227 */ /* 0x000fe200078e00ff */
[----:B------:R-:W3:Y:S04]  /*0290*/  LDC.64 R68, c[0x0][0x3b8] ;  /* 0x0000ee00ff447b82 */ /* 0x000ee80000000a00 */
[----:B------:R-:W-:-:S04]  /*02a0*/  IADD3 R0, -R80, RZ, RZ ;  /* 0x000000ff50007210 */ /* 0x000fc80007ffe1ff */
[----:B------:R-:W3:Y:S01]  /*02b0*/  LDC.64 R24, c[0x0][0x2f8] ;  /* 0x0000be00ff187b82 */ /* 0x000ee20000000a00 */
[----:B------:R-:W-:-:S05]  /*02c0*/  IMAD R0, R9, R0, R2 ;  /* 0x0000000009007224 */ /* 0x000fca00078e0202 */
[----:B------:R-:W-:Y:S02]  /*02d0*/  ISETP.GT.U32.AND P1, PT, R9, R0, PT ;  /* 0x000000000900720c */ /* 0x000fe40003f24070 */
[----:B------:R-:W1:Y:S01]  /*02e0*/  LDC.64 R2, c[0x0][0x288] ;  /* 0x0000a200ff027b82 */ /* 0x000e620000000a00 */
[----:B------:R-:W-:Y:S01]  /*02f0*/  UIMAD UR6, UR15, UR8, URZ ;  /* 0x000000080f0672a4 */ /* 0x000fe2000f8e023f */
[----:B------:R-:W-:-:S03]  /*0300*/  LOP3.LUT R6, R85, R8, RZ, 0x3c, !PT ;  /* 0x0000000855067212 */ /* 0x000fc600078e3cff */
[----:B------:R-:W-:-:S03]  /*0310*/  UIMAD UR8, UR14, UR9, UR6 ;  /* 0x000000090e0872a4 */ /* 0x000fc6000f8e0206 */
[----:B------:R-:W3:Y:S03]  /*0320*/  LDC.64 R26, c[0x0][0x2e0] ;  /* 0x0000b800ff1a7b82 */ /* 0x000ee60000000a00 */
[----:B------:R-:W-:-:S04]  /*0330*/  @!P1 IADD3 R0, R0, -R9, RZ ;  /* 0x8000000900009210 */ /* 0x000fc80007ffe0ff */
[----:B------:R-:W-:Y:S01]  /*0340*/  ISETP.GE.U32.AND P0, PT, R0, R9, PT ;  /* 0x000000090000720c */ /* 0x000fe20003f06070 */
[----:B------:R-:W-:Y:S01]  /*0350*/  UIADD3 UR5, UR5, UR8, URZ ;  /* 0x0000000805057290 */ /* 0x000fe2000fffe03f */
[----:B------:R-:W-:Y:S02]  /*0360*/  ISETP.GE.AND P2, PT, R6, RZ, PT ;  /* 0x000000ff0600720c */ /* 0x000fe40003f46270 */
[----:B------:R-:W-:Y:S02]  /*0370*/  @!P1 IADD3 R80, R80, 0x1, RZ ;  /* 0x0000000150509810 */ /* 0x000fe40007ffe0ff */
[----:B------:R-:W-:Y:S01]  /*0380*/  ISETP.NE.AND P1, PT, R8, RZ, PT ;  /* 0x000000ff0800720c */ /* 0x000fe20003f25270 */
[----:B-1----:R-:W-:Y:S01]  /*0390*/  IMAD R0, R84, R2, RZ ;  /* 0x0000000254007224 */ /* 0x002fe200078e02ff */
[----:B------:R-:W-:-:S03]  /*03a0*/  LEA R7, R21, 0xffffff00, 0x8 ;  /* 0xffffff0015077811 */ /* 0x000fc600078e40ff */
[C---:B------:R-:W-:Y:S02]  /*03b0*/  IMAD R0, R85.reuse, R3, R0 ;  /* 0x0000000355007224 */ /* 0x040fe400078e0200 */
        /* <DEDUP_REMOVED lines=14> */
[-C--:B--2---:R-:W-:Y:S01]  /*04a0*/  IMAD R0, R84, R4.reuse, RZ ;  /* 0x0000000454007224 */ /* 0x084fe200078e02ff */
[----:B------:R-:W-:Y:S01]  /*04b0*/  ULDC.64 UR8, c[0x0][0x260] ;  /* 0x0000980000087ab9 */ /* 0x000fe20000000a00 */
[C---:B------:R-:W-:Y:S01]  /*04c0*/  IMAD.WIDE.U32 R2, R85.reuse, R4, UR6 ;  /* 0x0000000655027e25 */ /* 0x040fe2000f8e0004 */
[----:B------:R-:W-:Y:S01]  /*04d0*/  UIMAD UR4, UR15, UR8, URZ ;  /* 0x000000080f0472a4 */ /* 0x000fe2000f8e023f */
[----:B------:R-:W-:Y:S01]  /*04e0*/  SHF.R.S32.HI R81, RZ, 0x1f, R80 ;  /* 0x0000001fff517819 */ /* 0x000fe20000011450 */
[----:B------:R-:W-:Y:S01]  /*04f0*/  ULDC.64 UR10, c[0x0][0x328] ;  /* 0x0000ca00000a7ab9 */ /* 0x000fe20000000a00 */
[----:B------:R-:W-:Y:S01]  /*0500*/  IMAD R0, R85, R5, R0 ;  /* 0x0000000555007224 */ /* 0x000fe200078e0200 */
[----:B------:R-:W-:Y:S01]  /*0510*/  IADD3 R70, P1, R7, R2, RZ ;  /* 0x0000000207467210 */ /* 0x000fe20007f3e0ff */
[----:B------:R-:W-:Y:S01]  /*0520*/  UIMAD.WIDE.U32 UR6, UR14, UR8, URZ ;  /* 0x000000080e0672a5 */ /* 0x000fe2000f8e003f */
[----:B------:R-:W-:Y:S01]  /*0530*/  ISETP.NE.U32.AND P2, PT, R16, RZ, PT ;  /* 0x000000ff1000720c */ /* 0x000fe20003f45070 */
[----:B------:R-:W-:Y:S01]  /*0540*/  UIMAD UR4, UR14, UR9, UR4 ;  /* 0x000000090e0472a4 */ /* 0x000fe2000f8e0204 */
[----:B------:R-:W-:Y:S01]  /*0550*/  IADD3.X R6, R11, R3, R0, P1, !PT ;  /* 0x000000030b067210 */ /* 0x000fe20000ffe400 */
[----:B------:R-:W-:Y:S01]  /*0560*/  UIMAD UR8, UR15, UR10, URZ ;  /* 0x0000000a0f0872a4 */ /* 0x000fe2000f8e023f */
[----:B------:R-:W1:Y:S01]  /*0570*/  @P0 LDC R10, c[0x0][0x214] ;  /* 0x00008500ff0a0b82 */ /* 0x000e620000000800 */
[----:B----4-:R-:W-:Y:S01]  /*0580*/  IMAD R0, R84, R12, RZ ;  /* 0x0000000c54007224 */ /* 0x010fe200078e02ff */
[----:B------:R-:W-:Y:S01]  /*0590*/  UIADD3 UR7, UR7, UR4, URZ ;  /* 0x0000000407077290 */ /* 0x000fe2000fffe03f */
[----:B------:R-:W-:Y:S01]  /*05a0*/  IMAD R2, R81, R14, RZ ;  /* 0x0000000e51027224 */ /* 0x000fe200078e02ff */
[----:B------:R-:W-:Y:S01]  /*05b0*/  UIMAD.WIDE.U32 UR4, UR14, UR10, URZ ;  /* 0x0000000a0e0472a5 */ /* 0x000fe2000f8e003f */
[----:B------:R-:W-:Y:S01]  /*05c0*/  ISETP.NE.AND.EX P2, PT, R17, RZ, PT, P2 ;  /* 0x000000ff1100720c */ /* 0x000fe20003f45320 */
[----:B------:R-:W-:Y:S01]  /*05d0*/  UIMAD UR8, UR14, UR11, UR8 ;  /* 0x0000000b0e0872a4 */ /* 0x000fe2000f8e0208 */
[----:B------:R-:W-:Y:S01]  /*05e0*/  IMAD R0, R85, R13, R0 ;  /* 0x0000000d55007224 */ /* 0x000fe200078e0200 */
[----:B------:R-:W2:Y:S01]  /*05f0*/  @P0 LDC.64 R40, c[0x0][0x310] ;  /* 0x0000c400ff280b82 */ /* 0x000ea20000000a00 */
[----:B------:R-:W-:Y:S01]  /*0600*/  IMAD R13, R80, R15, R2 ;  /* 0x0000000f500d7224 */ /* 0x000fe200078e0202 */
[----:B------:R-:W-:Y:S01]  /*0610*/  UIADD3 UR5, UR5, UR8, URZ ;  /* 0x0000000805057290 */ /* 0x000fe2000fffe03f */
[----:B------:R-:W-:-:S05]  /*0620*/  ISETP.NE.U32.AND P1, PT, R18, RZ, PT ;  /* 0x000000ff1200720c */ /* 0x000fca0003f25070 */
[----:B------:R-:W4:Y:S01]  /*0630*/  @P0 LDC R15, c[0x0][0x21c] ;  /* 0x00008700ff0f0b82 */ /* 0x000f220000000800 */
[----:B------:R-:W-:Y:S01]  /*0640*/  ISETP.NE.AND.EX P1, PT, R19, RZ, PT, P1 ;  /* 0x000000ff1300720c */ /* 0x000fe20003f25310 */
[----:B------:R-:W-:Y:S01]  /*0650*/  IMAD.WIDE.U32 R2, R85, R12, UR4 ;  /* 0x0000000455027e25 */ /* 0x000fe2000f8e000c */
[----:B------:R-:W-:Y:S02]  /*0660*/  CS2R R38, SRZ ;  /* 0x0000000000267805 */ /* 0x000fe4000001ff00 */
[----:B------:R-:W-:Y:S01]  /*0670*/  LEA R9, R21, 0xfffffe00, 0x9 ;  /* 0xfffffe0015097811 */ /* 0x000fe200078e48ff */
[----:B------:R-:W-:Y:S01]  /*0680*/  IMAD.WIDE.U32 R4, R80, R14, UR6 ;  /* 0x0000000650047e25 */ /* 0x000fe2000f8e000e */
[----:B------:R-:W-:Y:S02]  /*0690*/  @P2 LEA R38, P3, R85, R16, 0x2 ;  /* 0x0000001055262211 */ /* 0x000fe400078610ff */
[----:B------:R-:W-:Y:S02]  /*06a0*/  IADD3 R7, P4, R7, R2, RZ ;  /* 0x0000000207077210 */ /* 0x000fe40007f9e0ff */
[----:B------:R-:W-:-:S02]  /*06b0*/  @P2 LEA.HI.X R39, R85, R17, R84, 0x2, P3 ;  /* 0x0000001155272211 */ /* 0x000fc400018f1454 */
[----:B------:R-:W-:Y:S02]  /*06c0*/  IADD3 R67, P5, R9, R4, RZ ;  /* 0x0000000409437210 */ /* 0x000fe40007fbe0ff */
[----:B------:R-:W-:Y:S02]  /*06d0*/  ISETP.GE.AND P2, PT, R21, 0x1, PT ;  /* 0x000000011500780c */ /* 0x000fe40003f46270 */
[----:B------:R-:W-:Y:S01]  /*06e0*/  IADD3.X R4, R11, R3, R0, P4, !PT ;  /* 0x000000030b047210 */ /* 0x000fe200027fe400 */
[----:B-1----:R-:W-:Y:S01]  /*06f0*/  @P0 IMAD R0, R10, UR14, R85 ;  /* 0x0000000e0a000c24 */ /* 0x002fe2000f8e0255 */
[----:B------:R-:W-:Y:S02]  /*0700*/  CS2R R36, SRZ ;  /* 0x0000000000247805 */ /* 0x000fe4000001ff00 */
[----:B0-----:R-:W-:Y:S02]  /*0710*/  LEA R77, P4, R72, R22, 0x1 ;  /* 0x00000016484d7211 */ /* 0x001fe400078808ff */
[----:B------:R-:W-:Y:S01]  /*0720*/  @P1 LEA R36, P3, R85, R18, 0x2 ;  /* 0x0000001255241211 */ /* 0x000fe200078610ff */
[----:B------:R-:W-:Y:S01]  /*0730*/  @P0 IMAD R0, R0, R21, RZ ;  /* 0x0000001500000224 */ /* 0x000fe200078e02ff */
[----:B------:R-:W-:-:S02]  /*0740*/  IADD3 R12, R5, R13, RZ ;  /* 0x0000000d050c7210 */ /* 0x000fc40007ffe0ff */
[----:B------:R-:W-:Y:S01]  /*0750*/  @P1 LEA.HI.X R37, R85, R19, R84, 0x2, P3 ;  /* 0x0000001355251211 */ /* 0x000fe200018f1454 */
[----:B----4-:R-:W-:Y:S01]  /*0760*/  @P0 IMAD R3, R0, R15, RZ ;  /* 0x0000000f00030224 */ /* 0x010fe200078e02ff */
[----:B------:R-:W-:Y:S02]  /*0770*/  LEA.HI.X R72, R72, R23, R8, 0x1, P4 ;  /* 0x0000001748487211 */ /* 0x000fe400020f0c08 */
[----:B---3--:R-:W-:Y:S02]  /*0780*/  LEA R73, P3, R7, R68, 0x1 ;  /* 0x0000004407497211 */ /* 0x008fe400078608ff */
[----:B------:R-:W-:Y:S02]  /*0790*/  LEA.HI.X.SX32 R2, R9, R12, 0x1, P5 ;  /* 0x0000000c09027211 */ /* 0x000fe400028f0eff */
[C---:B------:R-:W-:Y:S02]  /*07a0*/  LEA R75, P1, R70.reuse, R24, 0x1 ;  /* 0x00000018464b7211 */ /* 0x040fe400078208ff */
[----:B------:R-:W-:Y:S01]  /*07b0*/  LEA R68, P4, R67, R26, 0x1 ;  /* 0x0000001a43447211 */ /* 0x000fe200078808ff */
[----:B--2---:R-:W-:Y:S01]  /*07c0*/  @P0 IMAD.WIDE R40, R3, 0x10, R40 ;  /* 0x0000001003280825 */ /* 0x004fe200078e0228 */
[----:B------:R-:W-:-:S02]  /*07d0*/  LEA.HI.X R70, R70, R25, R6, 0x1, P1 ;  /* 0x0000001946467211 */ /* 0x000fc400008f0c06 */
[----:B------:R-:W-:Y:S02]  /*07e0*/  CS2R R78, SRZ ;  /* 0x00000000004e7805 */ /* 0x000fe4000001ff00 */
[----:B------:R-:W-:Y:S02]  /*07f0*/  LEA.HI.X R69, R7, R69, R4, 0x1, P3 ;  /* 0x0000004507457211 */ /* 0x000fe400018f0c04 */
[----:B------:R-:W-:Y:S02]  /*0800*/  @!P0 CS2R R40, SRZ ;  /* 0x0000000000288805 */ /* 0x000fe4000001ff00 */
[----:B------:R-:W-:Y:S01]  /*0810*/  LEA.HI.X R67, R67, R27, R2, 0x1, P4 ;  /* 0x0000001b43437211 */ /* 0x000fe200020f0c02 */
[----:B------:R-:W-:Y:S06]  /*0820*/  @!P2 BRA `(.L_x_15713) ;  /* 0x0000008400dca947 */ /* 0x000fec0003800000 */
[----:B------:R-:W0:Y:S01]  /*0830*/  S2R R76, SR_TID.X ;  /* 0x00000000004c7919 */ /* 0x000e220000002100 */
[----:B------:R-:W-:Y:S01]  /*0840*/  CS2R R78, SRZ ;  /* 0x00000000004e7805 */ /* 0x000fe2000001ff00 */
[----:B------:R-:W-:Y:S01]  /*0850*/  UMOV UR4, URZ ;  /* 0x0000003f00047c82 */ /* 0x000fe20008000000 */
[----:B------:R-:W1:Y:S01]  /*0860*/  S2R R74, SR_LANEID ;  /* 0x00000000004a7919 */ /* 0x000e620000000000 */
[C---:B0-----:R-:W-:Y:S02]  /*0870*/  SHF.L.U32 R71, R76.reuse, 0x3, RZ ;  /* 0x000000034c477819 */ /* 0x041fe400000006ff */
[----:B------:R-:W-:Y:S02]  /*0880*/  LOP3.LUT R180, R76, 0x1f, RZ, 0xc0, !PT ;  /* 0x0000001f4cb47812 */ /* 0x000fe400078ec0ff */
[----:B------:R-:W-:-:S04]  /*0890*/  LOP3.LUT R71, R71, 0xffffff00, RZ, 0xc0, !PT ;  /* 0xffffff0047477812 */ /* 0x000fc800078ec0ff */
[----:B------:R-:W-:-:S04]  /*08a0*/  LOP3.LUT R66, R71, 0x1f, R76, 0xf8, !PT ;  /* 0x0000001f47427812 */ /* 0x000fc800078ef84c */
[----:B-1----:R-:W-:-:S07]  /*08b0*/  SHF.R.S32.HI R65, RZ, 0x1f, R66 ;  /* 0x0000001fff417819 */ /* 0x002fce0000011442 */
.L_x_15771:
[----:B0-----:R-:W0:Y:S01]  /*08c0*/  LDC R47, c[0x0][0x224] ;  /* 0x00008900ff2f7b82 */ /* 0x001e220000000800 */
[----:B------:R-:W-:Y:S01]  /*08d0*/  ULDC UR5, c[0x0][0x218] ;  /* 0x0000860000057ab9 */ /* 0x000fe20000000800 */
[C---:B------:R-:W-:Y:S02]  /*08e0*/  LOP3.LUT R12, R66.reuse, 0x20, RZ, 0xfc, !PT ;  /* 0x00000020420c7812 */ /* 0x040fe400078efcff */
[C---:B------:R-:W-:Y:S02]  /*08f0*/  LOP3.LUT R0, R66.reuse, 0x40, RZ, 0xfc, !PT ;  /* 0x0000004042007812 */ /* 0x040fe400078efcff */
[----:B------:R-:W-:Y:S02]  /*0900*/  LEA R14, P3, R66, R77, 0x1 ;  /* 0x0000004d420e7211 */ /* 0x000fe400078608ff */
[----:B------:R-:W-:Y:S02]  /*0910*/  PRMT R16, RZ, 0x7610, R16 ;  /* 0x00007610ff107816 */ /* 0x000fe40000000010 */
[----:B-1----:R-:W-:-:S02]  /*0920*/  PRMT R3, RZ, 0x7610, R3 ;  /* 0x00007610ff037816 */ /* 0x002fc40000000003 */
        /* <DEDUP_REMOVED lines=12> */
[----:B0-----:R-:W-:-:S02]  /*09f0*/  IADD3 R64, R47, -UR4, RZ ;  /* 0x800000042f407c10 */ /* 0x001fc4000fffe0ff */
[----:B------:R-:W-:Y:S02]  /*0a00*/  LEA.HI.X R15, R66, R72, R65, 0x1, P3 ;  /* 0x00000048420f7211 */ /* 0x000fe400018f0c41 */
[----:B------:R-:W-:Y:S01]  /*0a10*/  LEA R34, R64, 0xffffff00, 0x8 ;  /* 0xffffff0040227811 */ /* 0x000fe200078e40ff */
[----:B------:R-:W-:Y:S01]  /*0a20*/  UMOV UR7, 0x400 ;  /* 0x0000040000077882 */ /* 0x000fe20000000000 */
[----:B------:R-:W-:Y:S01]  /*0a30*/  IADD3 R13, R74, 0x20, RZ ;  /* 0x000000204a0d7810 */ /* 0x000fe20007ffe0ff */
[----:B------:R-:W0:Y:S01]  /*0a40*/  LDC.64 R32, c[0x0][0x2a0] ;  /* 0x0000a800ff207b82 */ /* 0x000e220000000a00 */
[----:B------:R-:W-:Y:S01]  /*0a50*/  IADD3 R9, -R34, UR5, RZ ;  /* 0x0000000522097c10 */ /* 0x000fe2000fffe1ff */
[----:B------:R-:W-:Y:S01]  /*0a60*/  ULDC.64 UR8, c[0x0][0x2a8] ;  /* 0x0000aa0000087ab9 */ /* 0x000fe20000000a00 */
[----:B------:R-:W-:Y:S01]  /*0a70*/  IADD3 R17, R74, 0x40, RZ ;  /* 0x000000404a117810 */ /* 0x000fe20007ffe0ff */
[----:B------:R-:W-:Y:S01]  /*0a80*/  ULDC.64 UR10, c[0x0][0x318] ;  /* 0x0000c600000a7ab9 */ /* 0x000fe20000000a00 */
[----:B------:R-:W-:-:S02]  /*0a90*/  ISETP.GE.AND P0, PT, R66, R9, PT ;  /* 0x000000094200720c */ /* 0x000fc40003f06270 */
[-C--:B------:R-:W-:Y:S01]  /*0aa0*/  ISETP.GE.AND P1, PT, R12, R9.reuse, PT ;  /* 0x000000090c00720c */ /* 0x080fe20003f26270 */
[----:B------:R-:W1:Y:S01]  /*0ab0*/  LDC.64 R42, c[0x0][0x2b0] ;  /* 0x0000ac00ff2a7b82 */ /* 0x000e620000000a00 */
[-C--:B------:R-:W-:Y:S02]  /*0ac0*/  ISETP.GE.AND P2, PT, R0, R9.reuse, PT ;  /* 0x000000090000720c */ /* 0x080fe40003f46270 */
[-C--:B------:R-:W-:Y:S02]  /*0ad0*/  ISETP.GE.AND P3, PT, R8, R9.reuse, PT ;  /* 0x000000090800720c */ /* 0x080fe40003f66270 */
[----:B------:R-:W-:-:S05]  /*0ae0*/  ISETP.GE.AND P4, PT, R10, R9, PT ;  /* 0x000000090a00720c */ /* 0x000fca0003f86270 */
[----:B------:R-:W2:Y:S01]  /*0af0*/  @!P0 LDG.E.U16 R16, desc[UR12][R14.64] ;  /* 0x0000000c0e108981 */ /* 0x000ea2000c1e1500 */
[----:B------:R-:W-:-:S03]  /*0b00*/  ISETP.GE.AND P0, PT, R2, R9, PT ;  /* 0x000000090200720c */ /* 0x000fc60003f06270 */
[----:B------:R-:W3:Y:S01]  /*0b10*/  @!P1 LDG.E.U16 R3, desc[UR12][R14.64+0x40] ;  /* 0x0000400c0e039981 */ /* 0x000ee2000c1e1500 */
[----:B------:R-:W-:-:S03]  /*0b20*/  ISETP.GE.AND P1, PT, R4, R9, PT ;  /* 0x000000090400720c */ /* 0x000fc60003f26270 */
[----:B------:R-:W4:Y:S01]  /*0b30*/  @!P2 LDG.E.U16 R18, desc[UR12][R14.64+0x80] ;  /* 0x0000800c0e12a981 */ /* 0x000f22000c1e1500 */
[----:B------:R-:W-:-:S03]  /*0b40*/  ISETP.GE.AND P2, PT, R6, R9, PT ;  /* 0x000000090600720c */ /* 0x000fc60003f46270 */
[----:B------:R-:W4:Y:S04]  /*0b50*/  @!P3 LDG.E.U16 R22, desc[UR12][R14.64+0x180] ;  /* 0x0001800c0e16b981 */ /* 0x000f28000c1e1500 */
[----:B------:R-:W4:Y:S04]  /*0b60*/  @!P0 LDG.E.U16 R5, desc[UR12][R14.64+0xc0] ;  /* 0x0000c00c0e058981 */ /* 0x000f28000c1e1500 */
[----:B------:R-:W4:Y:S04]  /*0b70*/  @!P1 LDG.E.U16 R20, desc[UR12][R14.64+0x100] ;  /* 0x0001000c0e149981 */ /* 0x000f28000c1e1500 */
[----:B------:R-:W4:Y:S04]  /*0b80*/  @!P2 LDG.E.U16 R7, desc[UR12][R14.64+0x140] ;  /* 0x0001400c0e07a981 */ /* 0x000f28000c1e1500 */
[----:B------:R0:W4:Y:S01]  /*0b90*/  @!P4 LDG.E.U16 R11, desc[UR12][R14.64+0x1c0] ;  /* 0x0001c00c0e0bc981 */ /* 0x000122000c1e1500 */
[----:B------:R-:W1:Y:S01]  /*0ba0*/  S2UR UR5, SR_CgaCtaId ;  /* 0x00000000000579c3 */ /* 0x000e620000008800 */
[----:B------:R-:W-:-:S02]  /*0bb0*/  LEA.HI.SX32 R63, R74, R74, 0x1b ;  /* 0x0000004a4a3f7211 */ /* 0x000fc400078fdaff */
[-C--:B------:R-:W-:Y:S02]  /*0bc0*/  LEA.HI.SX32 R13, R13, R74.reuse, 0x1b ;  /* 0x0000004a0d0d7211 */ /* 0x080fe400078fdaff */
[----:B------:R-:W-:Y:S02]  /*0bd0*/  LEA.HI.SX32 R17, R17, R74, 0x1b ;  /* 0x0000004a11117211 */ /* 0x000fe400078fdaff */
[C---:B------:R-:W-:Y:S02]  /*0be0*/  IADD3 R19, R74.reuse, 0xc0, RZ ;  /* 0x000000c04a137810 */ /* 0x040fe40007ffe0ff */
[C---:B0-----:R-:W-:Y:S02]  /*0bf0*/  IADD3 R15, R74.reuse, 0x80, RZ ;  /* 0x000000804a0f7810 */ /* 0x041fe40007ffe0ff */
[----:B------:R-:W-:Y:S01]  /*0c00*/  IADD3 R21, R74, 0xe0, RZ ;  /* 0x000000e04a157810 */ /* 0x000fe20007ffe0ff */
[----:B-1----:R-:W-:-:S06]  /*0c10*/  ULEA UR7, UR5, UR7, 0x18 ;  /* 0x0000000705077291 */ /* 0x002fcc000f8ec03f */
[----:B------:R-:W-:Y:S02]  /*0c20*/  LEA R63, R63, UR7, 0x1 ;  /* 0x000000073f3f7c11 */ /* 0x000fe4000f8e08ff */
[----:B------:R-:W-:Y:S02]  /*0c30*/  LEA R62, R13, UR7, 0x1 ;  /* 0x000000070d3e7c11 */ /* 0x000fe4000f8e08ff */
[C---:B------:R-:W-:Y:S02]  /*0c40*/  IADD3 R13, R74.reuse, 0x60, RZ ;  /* 0x000000604a0d7810 */ /* 0x040fe40007ffe0ff */
[----:B------:R-:W-:Y:S02]  /*0c50*/  LEA R61, R17, UR7, 0x1 ;  /* 0x00000007113d7c11 */ /* 0x000fe4000f8e08ff */
[----:B------:R-:W-:Y:S02]  /*0c60*/  IADD3 R17, R74, 0xa0, RZ ;  /* 0x000000a04a117810 */ /* 0x000fe40007ffe0ff */
[----:B------:R-:W-:-:S02]  /*0c70*/  LEA.HI.SX32 R13, R13, R74, 0x1b ;  /* 0x0000004a0d0d7211 */ /* 0x000fc400078fdaff */
[-C--:B------:R-:W-:Y:S02]  /*0c80*/  LEA.HI.SX32 R15, R15, R74.reuse, 0x1b ;  /* 0x0000004a0f0f7211 */ /* 0x080fe400078fdaff */
[-C--:B------:R-:W-:Y:S02]  /*0c90*/  LEA.HI.SX32 R17, R17, R74.reuse, 0x1b ;  /* 0x0000004a11117211 */ /* 0x080fe400078fdaff */
[-C--:B------:R-:W-:Y:S02]  /*0ca0*/  LEA.HI.SX32 R19, R19, R74.reuse, 0x1b ;  /* 0x0000004a13137211 */ /* 0x080fe400078fdaff */
[----:B------:R-:W-:Y:S02]  /*0cb0*/  LEA R60, R13, UR7, 0x1 ;  /* 0x000000070d3c7c11 */ /* 0x000fe4000f8e08ff */
[----:B------:R-:W-:Y:S02]  /*0cc0*/  LEA.HI.SX32 R21, R21, R74, 0x1b ;  /* 0x0000004a15157211 */ /* 0x000fe400078fdaff */
[----:B------:R-:W-:-:S02]  /*0cd0*/  LEA R59, R15, UR7, 0x1 ;  /* 0x000000070f3b7c11 */ /* 0x000fc4000f8e08ff */
[----:B------:R-:W-:Y:S02]  /*0ce0*/  LEA R58, R17, UR7, 0x1 ;  /* 0x00000007113a7c11 */ /* 0x000fe4000f8e08ff */
[----:B------:R-:W-:Y:S02]  /*0cf0*/  LEA R57, R19, UR7, 0x1 ;  /* 0x0000000713397c11 */ /* 0x000fe4000f8e08ff */
[----:B------:R-:W-:Y:S02]  /*0d00*/  LEA R56, R21, UR7, 0x1 ;  /* 0x0000000715387c11 */ /* 0x000fe4000f8e08ff */
[C---:B------:R-:W-:Y:S02]  /*0d10*/  ISETP.GE.AND P6, PT, R66.reuse, R9, PT ;  /* 0x000000094200720c */ /* 0x040fe40003fc6270 */
[----:B------:R-:W-:Y:S02]  /*0d20*/  LEA R14, P0, R66, R75, 0x1 ;  /* 0x0000004b420e7211 */ /* 0x000fe400078008ff */
[----:B------:R-:W-:-:S02]  /*0d30*/  ISETP.GE.AND P5, PT, R12, R9, PT ;  /* 0x000000090c00720c */ /* 0x000fc40003fa6270 */
[----:B------:R-:W-:Y:S02]  /*0d40*/  LEA.HI.X R15, R66, R70, R65, 0x1, P0 ;  /* 0x00000046420f7211 */ /* 0x000fe400000f0c41 */
[-C--:B------:R-:W-:Y:S02]  /*0d50*/  ISETP.GE.AND P4, PT, R0, R9.reuse, PT ;  /* 0x000000090000720c */ /* 0x080fe40003f86270 */
[-C--:B------:R-:W-:Y:S02]  /*0d60*/  ISETP.GE.AND P3, PT, R2, R9.reuse, PT ;  /* 0x000000090200720c */ /* 0x080fe40003f66270 */
[-C--:B------:R-:W-:Y:S02]  /*0d70*/  ISETP.GE.AND P2, PT, R4, R9.reuse, PT ;  /* 0x000000090400720c */ /* 0x080fe40003f46270 */
[-C--:B------:R-:W-:Y:S02]  /*0d80*/  ISETP.GE.AND P1, PT, R6, R9.reuse, PT ;  /* 0x000000090600720c */ /* 0x080fe40003f26270 */
[----:B------:R-:W-:-:S02]  /*0d90*/  ISETP.GE.AND P0, PT, R8, R9, PT ;  /* 0x000000090800720c */ /* 0x000fc40003f06270 */
[----:B------:R-:W-:Y:S01]  /*0da0*/  PRMT R24, RZ, 0x7610, R24 ;  /* 0x00007610ff187816 */ /* 0x000fe20000000018 */
[----:B--2---:R-:W-:Y:S04]  /*0db0*/  STS.U16 [R63], R16 ;  /* 0x000000103f007388 */ /* 0x004fe80000000400 */
[----:B---3--:R0:W-:Y:S04]  /*0dc0*/  STS.U16 [R62+0x40], R3 ;  /* 0x000040033e007388 */ /* 0x0081e80000000400 */
[----:B----4-:R1:W-:Y:S01]  /*0dd0*/  STS.U16 [R61+0x80], R18 ;  /* 0x000080123d007388 */ /* 0x0103e20000000400 */
[----:B0-----:R-:W-:-:S04]  /*0de0*/  SHF.L.U32 R3, R74, 0x3, RZ ;  /* 0x000000034a037819 */ /* 0x001fc800000006ff */
[----:B------:R-:W-:Y:S01]  /*0df0*/  LEA.HI.SX32 R55, R3, R3, 0x1b ;  /* 0x0000000303377211 */ /* 0x000fe200078fdaff */
[----:B------:R0:W-:Y:S03]  /*0e00*/  STS.U16 [R60+0xc0], R5 ;  /* 0x0000c0053c007388 */ /* 0x0001e60000000400 */
[----:B------:R-:W-:Y:S01]  /*0e10*/  LEA R55, R55, UR7, 0x1 ;  /* 0x0000000737377c11 */ /* 0x000fe2000f8e08ff */
        /* <DEDUP_REMOVED lines=15> */
[----:B------:R-:W-:Y:S02]  /*0f10*/  PRMT R3, RZ, 0x7610, R3 ;  /* 0x00007610ff037816 */ /* 0x000fe40000000003 */
[----:B-1----:R-:W-:Y:S02]  /*0f20*/  PRMT R18, RZ, 0x7610, R18 ;  /* 0x00007610ff127816 */ /* 0x002fe40000000012 */
[----:B0-----:R-:W-:Y:S02]  /*0f30*/  PRMT R5, RZ, 0x7610, R5 ;  /* 0x00007610ff057816 */ /* 0x001fe40000000005 */
[----:B--2---:R-:W-:Y:S02]  /*0f40*/  PRMT R22, RZ, 0x7610, R22 ;  /* 0x00007610ff167816 */ /* 0x004fe40000000016 */
[----:B------:R-:W-:Y:S02]  /*0f50*/  PRMT R7, RZ, 0x7610, R7 ;  /* 0x00007610ff077816 */ /* 0x000fe40000000007 */
[----:B---3--:R-:W-:Y:S01]  /*0f60*/  PRMT R11, RZ, 0x7610, R11 ;  /* 0x00007610ff0b7816 */ /* 0x008fe2000000000b */
        /* <DEDUP_REMOVED lines=9> */
[----:B------:R-:W-:-:S04]  /*1000*/  LEA R20, P0, R66, R73, 0x1 ;  /* 0x0000004942147211 */ /* 0x000fc800078008ff */
[C---:B------:R-:W-:Y:S02]  /*1010*/  LEA.HI.X R21, R66.reuse, R69, R65, 0x1, P0 ;  /* 0x0000004542157211 */ /* 0x040fe400000f0c41 */
[-C--:B------:R-:W-:Y:S02]  /*1020*/  ISETP.GE.AND P0, PT, R66, R9.reuse, PT ;  /* 0x000000094200720c */ /* 0x080fe40003f06270 */
[-C--:B------:R-:W-:Y:S02]  /*1030*/  ISETP.GE.AND P1, PT, R12, R9.reuse, PT ;  /* 0x000000090c00720c */ /* 0x080fe40003f26270 */
[-C--:B------:R-:W-:Y:S02]  /*1040*/  ISETP.GE.AND P2, PT, R0, R9.reuse, PT ;  /* 0x000000090000720c */ /* 0x080fe40003f46270 */
[-C--:B------:R-:W-:Y:S02]  /*1050*/  ISETP.GE.AND P3, PT, R2, R9.reuse, PT ;  /* 0x000000090200720c */ /* 0x080fe40003f66270 */
[----:B------:R-:W-:-:S02]  /*1060*/  ISETP.GE.AND P4, PT, R4, R9, PT ;  /* 0x000000090400720c */ /* 0x000fc40003f86270 */
[----:B------:R-:W-:Y:S02]  /*1070*/  PRMT R26, RZ, 0x7610, R26 ;  /* 0x00007610ff1a7816 */ /* 0x000fe4000000001a */
        /* <DEDUP_REMOVED lines=25> */
[----:B------:R-:W2:Y:S01]  /*1210*/  @!P0 LDG.E.U16 R26, desc[UR12][R20.64] ;  /* 0x0000000c141a8981 */ /* 0x000ea2000c1e1500 */
[----:B------:R-:W-:-:S03]  /*1220*/  ISETP.GE.AND P0, PT, R6, R9, PT ;  /* 0x000000090600720c */ /* 0x000fc60003f06270 */
[----:B------:R-:W3:Y:S01]  /*1230*/  @!P1 LDG.E.U16 R17, desc[UR12][R20.64+0x40] ;  /* 0x0000400c14119981 */ /* 0x000ee2000c1e1500 */
        /* <DEDUP_REMOVED lines=8> */
[----:B------:R-:W-:-:S04]  /*12c0*/  IMAD R18, R32, UR15, RZ ;  /* 0x0000000f20127c24 */ /* 0x000fc8000f8e02ff */
[----:B------:R-:W-:Y:S02]  /*12d0*/  IMAD R27, R33, UR14, R18 ;  /* 0x0000000e211b7c24 */ /* 0x000fe4000f8e0212 */
[----:B------:R-:W-:Y:S01]  /*12e0*/  IMAD.WIDE.U32 R18, R32, UR14, RZ ;  /* 0x0000000e20127c25 */ /* 0x000fe2000f8e00ff */
[----:B------:R-:W-:Y:S02]  /*12f0*/  ISETP.GE.AND P0, PT, R66, R9, PT ;  /* 0x000000094200720c */ /* 0x000fe40003f06270 */
[----:B------:R-:W-:Y:S02]  /*1300*/  IADD3 R47, -R47, UR4, RZ ;  /* 0x000000042f2f7c10 */ /* 0x000fe4000fffe1ff */
[----:B------:R-:W-:Y:S01]  /*1310*/  IADD3 R19, R19, R27, RZ ;  /* 0x0000001b13137210 */ /* 0x000fe20007ffe0ff */
[----:B------:R-:W-:Y:S01]  /*1320*/  IMAD R30, R84, UR8, RZ ;  /* 0x00000008541e7c24 */ /* 0x000fe2000f8e02ff */
[----:B------:R-:W-:Y:S01]  /*1330*/  SHF.R.S32.HI R35, RZ, 0x1f, R34 ;  /* 0x0000001fff237819 */ /* 0x000fe20000011422 */
[----:B------:R-:W-:-:S02]  /*1340*/  IMAD R47, R47, -0x100, RZ ;  /* 0xffffff002f2f7824 */ /* 0x000fc400078e02ff */
[----:B0-----:R-:W-:-:S03]  /*1350*/  IMAD.WIDE.U32 R20, R85, UR8, R18 ;  /* 0x0000000855147c25 */ /* 0x001fc6000f8e0012 */
[----:B------:R-:W-:Y:S01]  /*1360*/  SHF.R.S32.HI R46, RZ, 0x1f, R47 ;  /* 0x0000001fff2e7819 */ /* 0x000fe2000001142f */
[----:B------:R-:W-:Y:S02]  /*1370*/  IMAD R31, R85, UR9, R30 ;  /* 0x00000009551f7c24 */ /* 0x000fe4000f8e021e */
[----:B------:R-:W-:-:S05]  /*1380*/  @!P0 IMAD.WIDE.U32 R18, R32, UR14, R34 ;  /* 0x0000000e20128c25 */ /* 0x000fca000f8e0022 */
[----:B------:R-:W-:-:S03]  /*1390*/  @!P0 IADD3 R19, R27, R19, RZ ;  /* 0x000000131b138210 */ /* 0x000fc60007ffe0ff */
[----:B------:R-:W-:Y:S01]  /*13a0*/  @!P0 IMAD.WIDE.U32 R18, R85, UR8, R18 ;  /* 0x0000000855128c25 */ /* 0x000fe2000f8e0012 */
[----:B------:R-:W-:Y:S01]  /*13b0*/  ULDC.64 UR8, c[0x0][0x2b8] ;  /* 0x0000ae0000087ab9 */ /* 0x000fe20000000a00 */
[-C--:B------:R-:W-:Y:S02]  /*13c0*/  ISETP.GE.AND P6, PT, R12, R9.reuse, PT ;  /* 0x000000090c00720c */ /* 0x080fe40003fc6270 */
[-C--:B------:R-:W-:Y:S02]  /*13d0*/  ISETP.GE.AND P4, PT, R6, R9.reuse, PT ;  /* 0x000000090600720c */ /* 0x080fe40003f86270 */
[----:B------:R-:W-:Y:S02]  /*13e0*/  ISETP.GE.AND P5, PT, R8, R9, PT ;  /* 0x000000090800720c */ /* 0x000fe40003fa6270 */
[----:B------:R-:W-:Y:S01]  /*13f0*/  PRMT R45, RZ, 0x7610, R45 ;  /* 0x00007610ff2d7816 */ /* 0x000fe2000000002d */
[----:B--2---:R-:W-:Y:S04]  /*1400*/  STS.U16 [R63], R26 ;  /* 0x0000001a3f007388 */ /* 0x004fe80000000400 */
[----:B---3--:R0:W-:Y:S04]  /*1410*/  STS.U16 [R62+0x40], R17 ;  /* 0x000040113e007388 */ /* 0x0081e80000000400 */
[----:B----4-:R1:W-:Y:S04]  /*1420*/  STS.U16 [R61+0x80], R28 ;  /* 0x0000801c3d007388 */ /* 0x0103e80000000400 */
[----:B------:R2:W-:Y:S01]  /*1430*/  STS.U16 [R60+0xc0], R23 ;  /* 0x0000c0173c007388 */ /* 0x0005e20000000400 */
[----:B0-----:R-:W-:Y:S01]  /*1440*/  IADD3 R17, P1, R47, R20, RZ ;  /* 0x000000142f117210 */ /* 0x001fe20007f3e0ff */
[----:B------:R-:W-:-:S02]  /*1450*/  IMAD R20, R42, UR15, RZ ;  /* 0x0000000f2a147c24 */ /* 0x000fc4000f8e02ff */
[----:B------:R0:W-:Y:S01]  /*1460*/  STS.U16 [R59+0x100], R22 ;  /* 0x000100163b007388 */ /* 0x0001e20000000400 */
[----:B-1----:R-:W-:Y:S01]  /*1470*/  IADD3.X R28, R46, R31, R21, P1, !PT ;  /* 0x0000001f2e1c7210 */ /* 0x002fe20000ffe415 */
[----:B------:R-:W-:Y:S01]  /*1480*/  IMAD R33, R43, UR14, R20 ;  /* 0x0000000e2b217c24 */ /* 0x000fe2000f8e0214 */
[----:B--2---:R-:W-:Y:S02]  /*1490*/  @!P0 MOV R23, R35 ;  /* 0x0000002300178202 */ /* 0x004fe40000000f00 */
[----:B0-----:R-:W-:Y:S01]  /*14a0*/  @!P0 MOV R22, R34 ;  /* 0x0000002200168202 */ /* 0x001fe20000000f00 */
[----:B------:R-:W-:Y:S01]  /*14b0*/  IMAD.WIDE.U32 R20, R42, UR14, RZ ;  /* 0x0000000e2a147c25 */ /* 0x000fe2000f8e00ff */
[----:B------:R-:W-:-:S03]  /*14c0*/  LEA R26, P1, R66, UR10, 0x1 ;  /* 0x0000000a421a7c11 */ /* 0x000fc6000f8208ff */
[----:B------:R-:W-:Y:S01]  /*14d0*/  @!P0 IMAD.WIDE.U32 R22, R42, UR14, R22 ;  /* 0x0000000e2a168c25 */ /* 0x000fe2000f8e0016 */
[----:B------:R0:W-:Y:S01]  /*14e0*/  STS.U16 [R58+0x140], R25 ;  /* 0x000140193a007388 */ /* 0x0001e20000000400 */
[----:B------:R-:W-:Y:S02]  /*14f0*/  LEA R26, P2, R17, R26, 0x1 ;  /* 0x0000001a111a7211 */ /* 0x000fe400078408ff */
[----:B------:R-:W-:Y:S02]  /*1500*/  IADD3 R21, R21, R33, RZ ;  /* 0x0000002115157210 */ /* 0x000fe40007ffe0ff */
[----:B------:R-:W-:Y:S01]  /*1510*/  @!P0 IADD3 R23, R33, R23, RZ ;  /* 0x0000001721178210 */ /* 0x000fe20007ffe0ff */
[----:B------:R1:W-:Y:S01]  /*1520*/  STS.U16 [R57+0x180], R24 ;  /* 0x0001801839007388 */ /* 0x0003e20000000400 */
[C---:B0-----:R-:W-:Y:S02]  /*1530*/  LEA.HI.X R25, R66.reuse, UR11, R65, 0x1, P1 ;  /* 0x0000000b42197c11 */ /* 0x041fe400088f0c41 */
[----:B------:R-:W-:-:S02]  /*1540*/  @!P0 IADD3 R30, P1, R66, R18, RZ ;  /* 0x00000012421e8210 */ /* 0x000fc40007f3e0ff */
[----:B------:R-:W-:Y:S01]  /*1550*/  LEA.HI.X R27, R17, R25, R28, 0x1, P2 ;  /* 0x00000019111b7211 */ /* 0x000fe200010f0c1c */
[----:B------:R-:W-:Y:S02]  /*1560*/  IMAD R18, R84, UR8, RZ ;  /* 0x0000000854127c24 */ /* 0x000fe4000f8e02ff */
[----:B-1----:R-:W-:-:S04]  /*1570*/  IMAD.WIDE.U32 R24, R85, UR8, R20 ;  /* 0x0000000855187c25 */ /* 0x002fc8000f8e0014 */
[----:B------:R-:W-:Y:S01]  /*1580*/  @!P0 IMAD.WIDE.U32 R20, R85, UR8, R22 ;  /* 0x0000000855148c25 */ /* 0x000fe2000f8e0016 */
[----:B------:R-:W-:Y:S02]  /*1590*/  @!P0 IADD3.X R19, R65, R19, R31, P1, !PT ;  /* 0x0000001341138210 */ /* 0x000fe40000ffe41f */
[----:B------:R-:W-:Y:S01]  /*15a0*/  IADD3 R23, P3, R47, R24, RZ ;  /* 0x000000182f177210 */ /* 0x000fe20007f7e0ff */
[----:B------:R-:W-:Y:S01]  /*15b0*/  IMAD R17, R85, UR9, R18 ;  /* 0x0000000955117c24 */ /* 0x000fe2000f8e0212 */
[----:B------:R-:W-:Y:S01]  /*15c0*/  @!P0 LEA R18, P1, R30, UR10, 0x1 ;  /* 0x0000000a1e128c11 */ /* 0x000fe2000f8208ff */
[----:B------:R-:W-:Y:S01]  /*15d0*/  STS.U16 [R56+0x1c0], R29 ;  /* 0x0001c01d38007388 */ /* 0x000fe20000000400 */
[----:B------:R-:W-:Y:S01]  /*15e0*/  @!P0 IADD3 R33, P2, R66, R20, RZ ;  /* 0x0000001442218210 */ /* 0x000fe20007f5e0ff */
[----:B------:R-:W-:Y:S01]  /*15f0*/  NOP ;  /* 0x0000000000007918 */ /* 0x000fe20000000000 */
[----:B------:R-:W-:Y:S01]  /*1600*/  @!P0 LEA.HI.X R19, R30, UR11, R19, 0x1, P1 ;  /* 0x0000000b1e138c11 */ /* 0x000fe200088f0c13 */
[----:B------:R-:W-:Y:S01]  /*1610*/  LDS.U16 R24, [R55+0x2] ;  /* 0x0000020037187984 */ /* 0x000fe20000000400 */
[----:B------:R-:W-:Y:S01]  /*1620*/  IADD3.X R44, R46, R17, R25, P3, !PT ;  /* 0x000000112e2c7210 */ /* 0x000fe20001ffe419 */
[----:B------:R-:W-:Y:S01]  /*1630*/  ULDC.64 UR8, c[0x0][0x308] ;  /* 0x0000c20000087ab9 */ /* 0x000fe20000000a00 */
[----:B------:R-:W-:Y:S01]  /*1640*/  @!P0 IADD3.X R86, R65, R21, R17, P2, !PT ;  /* 0x0000001541568210 */ /* 0x000fe200017fe411 */
[----:B------:R-:W-:Y:S04]  /*1650*/  LDS.U16 R25, [R55+0x4] ;  /* 0x0000040037197984 */ /* 0x000fe80000000400 */
[----:B------:R-:W-:Y:S04]  /*1660*/  LDS.U16 R17, [R55] ;  /* 0x0000000037117984 */ /* 0x000fe80000000400 */
[----:B------:R-:W-:Y:S04]  /*1670*/  LDS.U16 R28, [R55+0x6] ;  /* 0x00000600371c7984 */ /* 0x000fe80000000400 */
[----:B------:R-:W-:Y:S04]  /*1680*/  LDS.U16 R29, [R55+0x8] ;  /* 0x00000800371d7984 */ /* 0x000fe80000000400 */
[----:B------:R-:W-:Y:S04]  /*1690*/  LDS.U16 R30, [R55+0xa] ;  /* 0x00000a00371e7984 */ /* 0x000fe80000000400 */
[----:B------:R-:W-:Y:S04]  /*16a0*/  LDS.U16 R31, [R55+0xc] ;  /* 0x00000c00371f7984 */ /* 0x000fe80000000400 */
[----:B------:R-:W-:Y:S01]  /*16b0*/  LDS.U16 R32, [R55+0xe] ;  /* 0x00000e0037207984 */ /* 0x000fe20000000400 */
[----:B------:R-:W-:-:S04]  /*16c0*/  LEA R22, P1, R66, UR8, 0x1 ;  /* 0x0000000842167c11 */ /* 0x000fc8000f8208ff */
[----:B------:R-:W-:Y:S02]  /*16d0*/  LEA.HI.X R21, R66, UR9, R65, 0x1, P1 ;  /* 0x0000000942157c11 */ /* 0x000fe400088f0c41 */
[----:B------:R-:W-:Y:S02]  /*16e0*/  LEA R22, P2, R23, R22, 0x1 ;  /* 0x0000001617167211 */ /* 0x000fe400078408ff */
[----:B------:R-:W-:Y:S02]  /*16f0*/  @!P0 LEA R20, P1, R33, UR8, 0x1 ;  /* 0x0000000821148c11 */ /* 0x000fe4000f8208ff */
[----:B------:R-:W-:Y:S02]  /*1700*/  LEA.HI.X R23, R23, R21, R44, 0x1, P2 ;  /* 0x0000001517177211 */ /* 0x000fe400010f0c2c */
[----:B------:R-:W-:Y:S02]  /*1710*/  @!P0 LEA.HI.X R21, R33, UR9, R86, 0x1, P1 ;  /* 0x0000000921158c11 */ /* 0x000fe400088f0c56 */
[----:B------:R-:W-:Y:S01]  /*1720*/  PRMT R33, RZ, 0x7610, R33 ;  /* 0x00007610ff217816 */ /* 0x000fe20000000021 */
[----:B------:R-:W-:Y:S01]  /*1730*/  BAR.SYNC.DEFER_BLOCKING 0x0 ;  /* 0x0000000000007b1d */ /* 0x000fe20000010000 */
[----:B------:R-:W-:-:S02]  /*1740*/  ISETP.GE.AND P1, PT, R0, R9, PT ;  /* 0x000000090000720c */ /* 0x000fc40003f26270 */
[----:B------:R-:W-:Y:S02]  /*1750*/  PRMT R42, RZ, 0x7610, R42 ;  /* 0x00007610ff2a7816 */ /* 0x000fe4000000002a */
[-C--:B------:R-:W-:Y:S02]  /*1760*/  ISETP.GE.AND P2, PT, R2, R9.reuse, PT ;  /* 0x000000090200720c */ /* 0x080fe40003f46270 */
[-C--:B------:R-:W-:Y:S02]  /*1770*/  ISETP.GE.AND P3, PT, R4, R9.reuse, PT ;  /* 0x000000090400720c */ /* 0x080fe40003f66270 */
[----:B------:R-:W-:Y:S02]  /*1780*/  PRMT R44, RZ, 0x7610, R44 ;  /* 0x00007610ff2c7816 */ /* 0x000fe4000000002c */
[----:B------:R-:W-:Y:S02]  /*1790*/  PRMT R43, RZ, 0x7610, R43 ;  /* 0x00007610ff2b7816 */ /* 0x000fe4000000002b */
[----:B------:R-:W-:Y:S01]  /*17a0*/  PRMT R86, RZ, 0x7610, R86 ;  /* 0x00007610ff567816 */ /* 0x000fe20000000056 */
[----:B------:R-:W2:Y:S01]  /*17b0*/  @!P6 LDG.E.U16 R33, desc[UR12][R26.64+-0x1c0] ;  /* 0xfffe400c1a21e981 */ /* 0x000ea2000c1e1500 */
[----:B------:R-:W-:-:S03]  /*17c0*/  ISETP.GE.AND P6, PT, R10, R9, PT ;  /* 0x000000090a00720c */ /* 0x000fc60003fc6270 */
[----:B------:R0:W3:Y:S04]  /*17d0*/  @!P0 LDG.E.U16 R42, desc[UR12][R18.64] ;  /* 0x0000000c122a8981 */ /* 0x0000e8000c1e1500 */
[----:B------:R-:W4:Y:S04]  /*17e0*/  @!P1 LDG.E.U16 R44, desc[UR12][R26.64+-0x180] ;  /* 0xfffe800c1a2c9981 */ /* 0x000f28000c1e1500 */
[----:B------:R-:W4:Y:S01]  /*17f0*/  @!P4 LDG.E.U16 R43, desc[UR12][R26.64+-0xc0] ;  /* 0xffff400c1a2bc981 */ /* 0x000f22000c1e1500 */
[----:B0-----:R-:W-:Y:S02]  /*1800*/  PRMT R19, RZ, 0x7610, R19 ;  /* 0x00007610ff137816 */ /* 0x001fe40000000013 */
        /* <DEDUP_REMOVED lines=25> */
[----:B------:R-:W-:Y:S04]  /*19a0*/  LDS.U16 R43, [R55+0xc] ;  /* 0x00000c00372b7984 */ /* 0x000fe80000000400 */
[----:B------:R-:W3:Y:S01]  /*19b0*/  LDS.U16 R44, [R55+0xe] ;  /* 0x00000e00372c7984 */ /* 0x000ee20000000400 */
[----:B------:R-:W-:Y:S01]  /*19c0*/  BAR.SYNC.DEFER_BLOCKING 0x0 ;  /* 0x0000000000007b1d */ /* 0x000fe20000010000 */
[----:B0-----:R-:W-:-:S02]  /*19d0*/  PRMT R45, RZ, 0x7610, R45 ;  /* 0x00007610ff2d7816 */ /* 0x001fc4000000002d */
[----:B------:R-:W-:-:S03]  /*19e0*/  PRMT R86, RZ, 0x7610, R86 ;  /* 0x00007610ff567816 */ /* 0x000fc60000000056 */
        /* <DEDUP_REMOVED lines=10> */
[----:B-1----:R-:W-:-:S02]  /*1a90*/  HADD2.F32 R96, -RZ, R19.H0_H0 ;  /* 0x20000013ff607230 */ /* 0x002fc40000004100 */
[----:B------:R-:W-:-:S03]  /*1aa0*/  HADD2.F32 R26, -RZ, R26.H0_H0 ;  /* 0x2000001aff1a7230 */ /* 0x000fc60000004100 */
[----:B------:R-:W-:Y:S02]  /*1ab0*/  FMUL.FTZ R19, R96, -1.4426950216293334961 ;  /* 0xbfb8aa3b60137820 */ /* 0x000fe40000410000 */
[----:B------:R-:W-:Y:S01]  /*1ac0*/  FMUL.FTZ R20, R26, -1.4426950216293334961 ;  /* 0xbfb8aa3b1a147820 */ /* 0x000fe20000410000 */
[----:B--2---:R-:W-:Y:S01]  /*1ad0*/  HADD2.F32 R98, -RZ, R18.H0_H0 ;  /* 0x20000012ff627230 */ /* 0x004fe20000004100 */
[----:B------:R-:W-:Y:S01]  /*1ae0*/  MUFU.EX2 R97, R19 ;  /* 0x0000001300617308 */ /* 0x000fe20000000800 */
[----:B------:R-:W-:-:S07]  /*1af0*/  HADD2.F32 R93, -RZ, R33.H0_H0 ;  /* 0x20000021ff5d7230 */ /* 0x000fce0000004100 */
[----:B------:R-:W1:Y:S01]  /*1b00*/  MUFU.EX2 R20, R20 ;  /* 0x0000001400147308 */ /* 0x000e620000000800 */
[----:B------:R-:W-:Y:S02]  /*1b10*/  HADD2.F32 R94, -RZ, R42.H0_H0 ;  /* 0x2000002aff5e7230 */ /* 0x000fe40000004100 */
[----:B------:R-:W-:Y:S01]  /*1b20*/  FMUL.FTZ R42, R93, -1.4426950216293334961 ;  /* 0xbfb8aa3b5d2a7820 */ /* 0x000fe20000410000 */
[----:B------:R-:W-:Y:S02]  /*1b30*/  HADD2.F32 R91, -RZ, R27.H0_H0 ;  /* 0x2000001bff5b7230 */ /* 0x000fe40000004100 */
[----:B0-----:R-:W-:-:S03]  /*1b40*/  FMUL.FTZ R22, R94, -1.4426950216293334961 ;  /* 0xbfb8aa3b5e167820 */ /* 0x001fc60000410000 */
[----:B------:R-:W-:Y:S01]  /*1b50*/  FMUL.FTZ R27, R91, -1.4426950216293334961 ;  /* 0xbfb8aa3b5b1b7820 */ /* 0x000fe20000410000 */
[----:B------:R-:W0:Y:S01]  /*1b60*/  MUFU.EX2 R42, R42 ;  /* 0x0000002a002a7308 */ /* 0x000e220000000800 */
[----:B---3--:R-:W-:Y:S02]  /*1b70*/  HADD2.F32 R102, -RZ, R44.H0_H0 ;  /* 0x2000002cff667230 */ /* 0x008fe40000004100 */
[----:B-1----:R-:W-:-:S05]  /*1b80*/  FADD.FTZ R23, R20, 1 ;  /* 0x3f80000014177421 */ /* 0x002fca0000010000 */
[----:B------:R-:W1:Y:S08]  /*1b90*/  MUFU.EX2 R33, R27 ;  /* 0x0000001b00217308 */ /* 0x000e700000000800 */
[----:B------:R2:W3:Y:S02]  /*1ba0*/  MUFU.EX2 R95, R22 ;  /* 0x00000016005f7308 */ /* 0x0004e40000000800 */
[----:B--2---:R-:W-:-:S06]  /*1bb0*/  FMUL.FTZ R22, R98, -1.4426950216293334961 ;  /* 0xbfb8aa3b62167820 */ /* 0x004fcc0000410000 */
[----:B------:R-:W-:Y:S01]  /*1bc0*/  MUFU.RCP R27, R23 ;  /* 0x00000017001b7308 */ /* 0x000fe20000001000 */
[----:B------:R-:W-:-:S07]  /*1bd0*/  HADD2.F32 R100, -RZ, R43.H0_H0 ;  /* 0x2000002bff647230 */ /* 0x000fce0000004100 */
[----:B------:R-:W-:Y:S01]  /*1be0*/  MUFU.EX2 R44, R22 ;  /* 0x00000016002c7308 */ /* 0x000fe20000000800 */
[----:B0-----:R-:W-:Y:S01]  /*1bf0*/  FADD.FTZ R43, R42, 1 ;  /* 0x3f8000002a2b7421 */ /* 0x001fe20000010000 */
[----:B-1----:R-:W-:Y:S01]  /*1c00*/  FADD.FTZ R33, R33, 1 ;  /* 0x3f80000021217421 */ /* 0x002fe20000010000 */
[----:B---3--:R-:W-:Y:S01]  /*1c10*/  FADD.FTZ R95, R95, 1 ;  /* 0x3f8000005f5f7421 */ /* 0x008fe20000010000 */
[----:B------:R-:W-:Y:S01]  /*1c20*/  FADD.FTZ R97, R97, 1 ;  /* 0x3f80000061617421 */ /* 0x000fe20000010000 */
[----:B------:R-:W-:Y:S02]  /*1c30*/  HADD2.F32 R17, -RZ, R17.H0_H0 ;  /* 0x20000011ff117230 */ /* 0x000fe40000004100 */
[----:B------:R-:W-:Y:S02]  /*1c40*/  HADD2.F32 R24, -RZ, R24.H0_H0 ;  /* 0x20000018ff187230 */ /* 0x000fe40000004100 */
[----:B------:R-:W-:Y:S08]  /*1c50*/  MUFU.RCP R95, R95 ;  /* 0x0000005f005f7308 */ /* 0x000ff00000001000 */
[----:B------:R-:W0:Y:S01]  /*1c60*/  MUFU.RCP R97, R97 ;  /* 0x0000006100617308 */ /* 0x000e220000001000 */
[----:B------:R-:W-:-:S02]  /*1c70*/  HADD2.F32 R28, -RZ, R28.H0_H0 ;  /* 0x2000001cff1c7230 */ /* 0x000fc40000004100 */
[----:B------:R-:W-:Y:S02]  /*1c80*/  HADD2.F32 R29, -RZ, R29.H0_H0 ;  /* 0x2000001dff1d7230 */ /* 0x000fe40000004100 */
[----:B------:R-:W-:Y:S02]  /*1c90*/  HADD2.F32 R25, -RZ, R25.H0_H0 ;  /* 0x20000019ff197230 */ /* 0x000fe40000004100 */
[----:B------:R-:W-:Y:S02]  /*1ca0*/  HADD2.F32 R30, -RZ, R30.H0_H0 ;  /* 0x2000001eff1e7230 */ /* 0x000fe40000004100 */
[----:B0-----:R-:W-:-:S04]  /*1cb0*/  FADD.FTZ R101, -R97, 1 ;  /* 0x3f80000061657421 */ /* 0x001fc80000010100 */
[----:B------:R-:W-:Y:S01]  /*1cc0*/  FFMA.FTZ R101, R96, R101, 1 ;  /* 0x3f80000060657423 */ /* 0x000fe20000010065 */
[----:B------:R-:W-:Y:S01]  /*1cd0*/  HADD2.F32 R31, -RZ, R31.H0_H0 ;  /* 0x2000001fff1f7230 */ /* 0x000fe20000004100 */
[----:B------:R-:W-:Y:S01]  /*1ce0*/  ISETP.NE.AND P6, PT, R76, RZ, PT ;  /* 0x000000ff4c00720c */ /* 0x000fe20003fc5270 */
[----:B----4-:R-:W-:Y:S04]  /*1cf0*/  STS.U16 [R63], R88 ;  /* 0x000000583f007388 */ /* 0x010fe80000000400 */
        /* <DEDUP_REMOVED lines=8> */
[----:B------:R-:W1:Y:S04]  /*1d80*/  LDS.U16 R19, [R55+0x2] ;  /* 0x0000020037137984 */ /* 0x000e680000000400 */
[----:B------:R-:W2:Y:S04]  /*1d90*/  LDS.U16 R18, [R55] ;  /* 0x0000000037127984 */ /* 0x000ea80000000400 */
[----:B------:R-:W-:Y:S04]  /*1da0*/  LDS.U16 R21, [R55+0x6] ;  /* 0x0000060037157984 */ /* 0x000fe80000000400 */
[----:B------:R-:W-:Y:S04]  /*1db0*/  LDS.U16 R20, [R55+0x4] ;  /* 0x0000040037147984 */ /* 0x000fe80000000400 */
[----:B------:R-:W3:Y:S01]  /*1dc0*/  LDS.U16 R22, [R55+0x8] ;  /* 0x0000080037167984 */ /* 0x000ee20000000400 */
[----:B0-----:R1:W-:Y:S03]  /*1dd0*/  MUFU.RCP R90, R43 ;  /* 0x0000002b005a7308 */ /* 0x0013e60000001000 */
[----:B------:R-:W0:Y:S01]  /*1de0*/  LDS.U16 R23, [R55+0xa] ;  /* 0x00000a0037177984 */ /* 0x000e220000000400 */
[----:B------:R-:W-:-:S04]  /*1df0*/  FMUL.FTZ R86, R102, -1.4426950216293334961 ;  /* 0xbfb8aa3b66567820 */ /* 0x000fc80000410000 */
[----:B------:R4:W3:Y:S01]  /*1e00*/  MUFU.RCP R88, R33 ;  /* 0x0000002100587308 */ /* 0x0008e20000001000 */
[----:B------:R-:W-:Y:S01]  /*1e10*/  FMUL.FTZ R45, R100, -1.4426950216293334961 ;  /* 0xbfb8aa3b642d7820 */ /* 0x000fe20000410000 */
[----:B-1----:R-:W-:Y:S02]  /*1e20*/  HADD2.F32 R43, -RZ, R19.H0_H0 ;  /* 0x20000013ff2b7230 */ /* 0x002fe40000004100 */
[----:B------:R-:W-:Y:S01]  /*1e30*/  FADD.FTZ R19, -R27, 1 ;  /* 0x3f8000001b137421 */ /* 0x000fe20000010100 */
[----:B--2---:R-:W-:Y:S02]  /*1e40*/  HADD2.F32 R42, -RZ, R18.H0_H0 ;  /* 0x20000012ff2a7230 */ /* 0x004fe40000004100 */
[----:B------:R-:W1:Y:S01]  /*1e50*/  LDS.U16 R18, [R55+0xc] ;  /* 0x00000c0037127984 */ /* 0x000e620000000400 */
[----:B----4-:R-:W-:-:S03]  /*1e60*/  FFMA.FTZ R33, R26, R19, 1 ;  /* 0x3f8000001a217423 */ /* 0x010fc60000010013 */
[----:B------:R-:W2:Y:S01]  /*1e70*/  LDS.U16 R19, [R55+0xe] ;  /* 0x00000e0037137984 */ /* 0x000ea20000000400 */
[----:B------:R3:W4:Y:S01]  /*1e80*/  MUFU.EX2 R99, R86 ;  /* 0x0000005600637308 */ /* 0x0007220000000800 */
[----:B------:R-:W-:-:S07]  /*1e90*/  FADD.FTZ R87, R44, 1 ;  /* 0x3f8000002c577421 */ /* 0x000fce0000010000 */
[----:B------:R0:W4:Y:S01]  /*1ea0*/  MUFU.EX2 R89, R45 ;  /* 0x0000002d00597308 */ /* 0x0001220000000800 */
[----:B------:R-:W-:Y:S01]  /*1eb0*/  FMUL.FTZ R44, R17, R42 ;  /* 0x0000002a112c7220 */ /* 0x000fe20000410000 */
[----:B---3--:R-:W-:-:S03]  /*1ec0*/  FADD.FTZ R86, -R88, 1 ;  /* 0x3f80000058567421 */ /* 0x008fc60000010100 */
[----:B------:R-:W-:Y:S01]  /*1ed0*/  FMUL.FTZ R44, R27, R44 ;  /* 0x0000002c1b2c7220 */ /* 0x000fe20000410000 */
[----:B0-----:R-:W-:Y:S01]  /*1ee0*/  FMUL.FTZ R45, R24, R43 ;  /* 0x0000002b182d7220 */ /* 0x001fe20000410000 */
[----:B------:R-:W-:Y:S01]  /*1ef0*/  FFMA.FTZ R86, R91, R86, 1 ;  /* 0x3f8000005b567423 */ /* 0x000fe20000010056 */
[----:B------:R0:W3:Y:S02]  /*1f00*/  MUFU.RCP R103, R87 ;  /* 0x0000005700677308 */ /* 0x0000e40000001000 */
[----:B------:R-:W-:Y:S01]  /*1f10*/  FMUL.FTZ R45, R88, R45 ;  /* 0x0000002d582d7220 */ /* 0x000fe20000410000 */
[----:B------:R-:W-:Y:S01]  /*1f20*/  FMUL.FTZ R33, R44, R33 ;  /* 0x000000212c217220 */ /* 0x000fe20000410000 */
[----:B----4-:R-:W-:Y:S01]  /*1f30*/  FADD.FTZ R104, R99, 1 ;  /* 0x3f80000063687421 */ /* 0x010fe20000010000 */
[----:B------:R-:W-:Y:S02]  /*1f40*/  HADD2.F32 R99, -RZ, R22.H0_H0 ;  /* 0x20000016ff637230 */ /* 0x000fe40000004100 */
[----:B------:R-:W-:Y:S01]  /*1f50*/  FMUL.FTZ R44, R45, R86 ;  /* 0x000000562d2c7220 */ /* 0x000fe20000410000 */
[----:B0-----:R-:W-:-:S02]  /*1f60*/  HADD2.F32 R87, -RZ, R21.H0_H0 ;  /* 0x20000015ff577230 */ /* 0x001fc40000004100 */
[----:B------:R-:W-:Y:S01]  /*1f70*/  FADD.FTZ R92, R89, 1 ;  /* 0x3f800000595c7421 */ /* 0x000fe20000010000 */
[----:B------:R-:W-:Y:S02]  /*1f80*/  HADD2.F32 R45, -RZ, R20.H0_H0 ;  /* 0x20000014ff2d7230 */ /* 0x000fe40000004100 */
[----:B------:R-:W-:Y:S01]  /*1f90*/  FADD.FTZ R89, -R95, 1 ;  /* 0x3f8000005f597421 */ /* 0x000fe20000010100 */
[----:B------:R-:W-:Y:S01]  /*1fa0*/  FMUL.FTZ R20, R28, R87 ;  /* 0x000000571c147220 */ /* 0x000fe20000410000 */
[----:B------:R-:W-:Y:S02]  /*1fb0*/  FMUL.FTZ R22, R29, R99 ;  /* 0x000000631d167220 */ /* 0x000fe40000410000 */
[----:B------:R-:W-:Y:S01]  /*1fc0*/  FFMA.FTZ R89, R94, R89, 1 ;  /* 0x3f8000005e597423 */ /* 0x000fe20000010059 */
[----:B------:R-:W-:Y:S01]  /*1fd0*/  FMUL.FTZ R20, R95, R20 ;  /* 0x000000145f147220 */ /* 0x000fe20000410000 */
[----:B------:R-:W0:Y:S01]  /*1fe0*/  MUFU.RCP R105, R92 ;  /* 0x0000005c00697308 */ /* 0x000e220000001000 */
[----:B------:R-:W-:Y:S01]  /*1ff0*/  FMUL.FTZ R22, R97, R22 ;  /* 0x0000001661167220 */ /* 0x000fe20000410000 */
[----:B------:R-:W-:Y:S01]  /*2000*/  FADD.FTZ R86, -R90, 1 ;  /* 0x3f8000005a567421 */ /* 0x000fe20000010100 */
[----:B------:R-:W-:Y:S01]  /*2010*/  FMUL.FTZ R20, R20, R89 ;  /* 0x0000005914147220 */ /* 0x000fe20000410000 */
[----:B------:R-:W-:Y:S01]  /*2020*/  FMUL.FTZ R21, R25, R45 ;  /* 0x0000002d19157220 */ /* 0x000fe20000410000 */
[----:B------:R-:W-:-:S03]  /*2030*/  HADD2.F32 R89, -RZ, R23.H0_H0 ;  /* 0x20000017ff597230 */ /* 0x000fc60000004100 */
[----:B------:R-:W4:Y:S01]  /*2040*/  MUFU.RCP R109, R104 ;  /* 0x00000068006d7308 */ /* 0x000f220000001000 */
[----:B------:R-:W-:Y:S01]  /*2050*/  FMUL.FTZ R22, R22, R101 ;  /* 0x0000006516167220 */ /* 0x000fe20000410000 */
[----:B------:R-:W-:Y:S01]  /*2060*/  FFMA.FTZ R86, R93, R86, 1 ;  /* 0x3f8000005d567423 */ /* 0x000fe20000010056 */
[----:B------:R-:W-:Y:S01]  /*2070*/  FMUL.FTZ R21, R90, R21 ;  /* 0x000000155a157220 */ /* 0x000fe20000410000 */
[----:B-1----:R-:W-:Y:S02]  /*2080*/  HADD2.F32 R101, -RZ, R18.H0_H0 ;  /* 0x20000012ff657230 */ /* 0x002fe40000004100 */
[----:B---3--:R-:W-:Y:S01]  /*2090*/  FADD.FTZ R23, -R103, 1 ;  /* 0x3f80000067177421 */ /* 0x008fe20000010100 */
[----:B------:R-:W-:Y:S01]  /*20a0*/  FMUL.FTZ R18, R30, R89 ;  /* 0x000000591e127220 */ /* 0x000fe20000410000 */
[----:B------:R-:W-:Y:S01]  /*20b0*/  FMUL.FTZ R21, R21, R86 ;  /* 0x0000005615157220 */ /* 0x000fe20000410000 */
[----:B------:R-:W-:Y:S02]  /*20c0*/  HADD2.F32 R86, -RZ, R32.H0_H0 ;  /* 0x20000020ff567230 */ /* 0x000fe40000004100 */
[----:B------:R-:W-:Y:S01]  /*20d0*/  FFMA.FTZ R23, R98, R23, 1 ;  /* 0x3f80000062177423 */ /* 0x000fe20000010017 */
[----:B------:R-:W-:Y:S01]  /*20e0*/  FMUL.FTZ R18, R103, R18 ;  /* 0x0000001267127220 */ /* 0x000fe20000410000 */
[----:B--2---:R-:W-:-:S02]  /*20f0*/  HADD2.F32 R111, -RZ, R19.H0_H0 ;  /* 0x20000013ff6f7230 */ /* 0x004fc40000004100 */
[----:B0-----:R-:W-:Y:S01]  /*2100*/  FADD.FTZ R107, -R105, 1 ;  /* 0x3f800000696b7421 */ /* 0x001fe20000010100 */
[----:B------:R-:W-:Y:S01]  /*2110*/  FMUL.FTZ R32, R31, R101 ;  /* 0x000000651f207220 */ /* 0x000fe20000410000 */
[----:B------:R-:W-:Y:S01]  /*2120*/  FMUL.FTZ R23, R18, R23 ;  /* 0x0000001712177220 */ /* 0x000fe20000410000 */
[----:B------:R-:W-:Y:S01]  /*2130*/  FMUL.FTZ R18, R86, R111 ;  /* 0x0000006f56127220 */ /* 0x000fe20000410000 */
[----:B----4-:R-:W-:Y:S01]  /*2140*/  FADD.FTZ R19, -R109, 1 ;  /* 0x3f8000006d137421 */ /* 0x010fe20000010100 */
[----:B------:R-:W-:Y:S01]  /*2150*/  FFMA.FTZ R107, R100, R107, 1 ;  /* 0x3f800000646b7423 */ /* 0x000fe2000001006b */
[----:B------:R-:W-:Y:S01]  /*2160*/  FMUL.FTZ R32, R105, R32 ;  /* 0x0000002069207220 */ /* 0x000fe20000410000 */
[----:B------:R-:W-:Y:S01]  /*2170*/  FMUL.FTZ R18, R109, R18 ;  /* 0x000000126d127220 */ /* 0x000fe20000410000 */
[----:B------:R-:W-:Y:S02]  /*2180*/  FFMA.FTZ R19, R102, R19, 1 ;  /* 0x3f80000066137423 */ /* 0x000fe40000010013 */
[----:B------:R-:W-:Y:S01]  /*2190*/  FMUL.FTZ R32, R32, R107 ;  /* 0x0000006b20207220 */ /* 0x000fe20000410000 */
[----:B------:R-:W-:Y:S01]  /*21a0*/  BAR.SYNC.DEFER_BLOCKING 0x0 ;  /* 0x0000000000007b1d */ /* 0x000fe20000010000 */
[----:B------:R-:W-:Y:S01]  /*21b0*/  FMUL.FTZ R19, R18, R19 ;  /* 0x0000001312137220 */ /* 0x000fe20000410000 */
[----:B------:R-:W-:-:S02]  /*21c0*/  F2FP.F16.F32.PACK_AB R33, R44, R33 ;  /* 0x000000212c21723e */ /* 0x000fc400000000ff */
[----:B------:R-:W-:Y:S02]  /*21d0*/  F2FP.F16.F32.PACK_AB R20, R20, R21 ;  /* 0x000000151414723e */ /* 0x000fe400000000ff */
[----:B------:R-:W-:Y:S02]  /*21e0*/  F2FP.F16.F32.PACK_AB R22, R23, R22 ;  /* 0x000000161716723e */ /* 0x000fe400000000ff */
[----:B------:R-:W-:Y:S02]  /*21f0*/  F2FP.F16.F32.PACK_AB R19, R19, R32 ;  /* 0x000000201313723e */ /* 0x000fe400000000ff */
[----:B------:R-:W-:Y:S02]  /*2200*/  PRMT R21, R33, 0x7632, R21 ;  /* 0x0000763221157816 */ /* 0x000fe40000000015 */
[----:B------:R-:W-:Y:S02]  /*2210*/  PRMT R18, R20, 0x7632, R18 ;  /* 0x0000763214127816 */ /* 0x000fe40000000012 */
[----:B------:R-:W-:-:S02]  /*2220*/  PRMT R23, R22, 0x7632, R23 ;  /* 0x0000763216177816 */ /* 0x000fc40000000017 */
[----:B------:R-:W-:Y:S01]  /*2230*/  PRMT R32, R19, 0x7632, R32 ;  /* 0x0000763213207816 */ /* 0x000fe20000000020 */
[----:B------:R-:W-:Y:S04]  /*2240*/  STS.U16 [R55], R33 ;  /* 0x0000002137007388 */ /* 0x000fe80000000400 */
        /* <DEDUP_REMOVED lines=19> */
[----:B------:R-:W3:Y:S01]  /*2380*/  LDS R127, [UR7+0x210] ;  /* 0x00021007ff7f7984 */ /* 0x000ee20008000800 */
[C---:B0-----:R-:W-:Y:S01]  /*2390*/  IMAD R20, R22.reuse, UR15, RZ ;  /* 0x0000000f16147c24 */ /* 0x041fe2000f8e02ff */
[----:B------:R-:W-:Y:S01]  /*23a0*/  P2R R18, PR, RZ, 0x40 ;  /* 0x00000040ff127803 */ /* 0x000fe20000000000 */
[----:B-1----:R-:W-:Y:S01]  /*23b0*/  IMAD.WIDE.U32 R18, R22, UR14, RZ ;  /* 0x0000000e16127c25 */ /* 0x002fe2000f8e00ff */
[----:B--2---:R-:W-:Y:S01]  /*23c0*/  IADD3 R32, P1, R66, R34, RZ ;  /* 0x0000002242207210 */ /* 0x004fe20007f3e0ff */
[----:B------:R-:W-:Y:S02]  /*23d0*/  BSSY B0, `(.L_x_15714) ;  /* 0x0000011000007945 */ /* 0x000fe40003800000 */
[----:B------:R-:W-:Y:S01]  /*23e0*/  IMAD R23, R23, UR14, R20 ;  /* 0x0000000e17177c24 */ /* 0x000fe2000f8e0214 */
[----:B------:R-:W-:-:S04]  /*23f0*/  IADD3.X R33, R65, R35, RZ, P1, !PT ;  /* 0x0000002341217210 */ /* 0x000fc80000ffe4ff */
[----:B------:R-:W-:Y:S02]  /*2400*/  IADD3 R129, R19, R23, RZ ;  /* 0x0000001713817210 */ /* 0x000fe40007ffe0ff */
[----:B---3--:R-:W-:-:S13]  /*2410*/  ISETP.GE.AND P0, PT, R66, R127, PT ;  /* 0x0000007f4200720c */ /* 0x008fda0003f06270 */
        /* <DEDUP_REMOVED lines=12> */
.L_x_15715:
[----:B------:R-:W-:Y:S05]  /*24e0*/  BSYNC B0 ;  /* 0x0000000000007941 */ /* 0x000fea0003800000 */
.L_x_15714:
        /* <DEDUP_REMOVED lines=13> */
[----:B------:R-:W-:Y:S01]  /*25c0*/  HADD2.F32 R15, -RZ, R15.H0_H0 ;  /* 0x2000000fff0f7230 */ /* 0x000fe20000004100 */
[----:B------:R-:W-:Y:S01]  /*25d0*/  IADD3.X R19, R46, R23, R19, P2, !PT ;  /* 0x000000172e137210 */ /* 0x000fe200017fe413 */
[----:B------:R-:W-:Y:S01]  /*25e0*/  HADD2.F32 R23, -RZ, R14.H0_H0 ;  /* 0x2000000eff177230 */ /* 0x000fe20000004100 */
[----:B------:R-:W-:Y:S01]  /*25f0*/  LEA R18, P0, R20, R21, 0x1 ;  /* 0x0000001514127211 */ /* 0x000fe200078008ff */
        /* <DEDUP_REMOVED lines=13> */
[----:B------:R-:W-:-:S02]  /*26d0*/  HADD2.F32 R3, -RZ, R3.H0_H0 ;  /* 0x20000003ff037230 */ /* 0x000fc40000004100 */
        /* <DEDUP_REMOVED lines=30> */
[----:B0-----:R-:W-:Y:S06]  /*28c0*/  @!P0 BRA `(.L_x_15716) ;  /* 0x00000004004c8947 */ /* 0x001fec0003800000 */
        /* <DEDUP_REMOVED lines=21> */
[----:B------:R-:W-:Y:S01]  /*2a20*/  STS.U16 [R55+0x4], R20 ;  /* 0x0000041437007388 */ /* 0x000fe20000000400 */
[----:B0-----:R-:W-:-:S03]  /*2a30*/  IMAD R16, R18, UR15, RZ ;  /* 0x0000000f12107c24 */ /* 0x001fc6000f8e02ff */
[----:B------:R0:W-:Y:S04]  /*2a40*/  STS.U16 [R55+0x6], R13 ;  /* 0x0000060d37007388 */ /* 0x0001e80000000400 */
[----:B------:R-:W-:Y:S04]  /*2a50*/  STS.U16 [R55+0x8], R22 ;  /* 0x0000081637007388 */ /* 0x000fe80000000400 */
[----:B------:R-:W-:Y:S01]  /*2a60*/  STS.U16 [R55+0xa], R14 ;  /* 0x00000a0e37007388 */ /* 0x000fe20000000400 */
[----:B0-----:R-:W-:-:S03]  /*2a70*/  IMAD R13, R19, UR14, R16 ;  /* 0x0000000e130d7c24 */ /* 0x001fc6000f8e0210 */
[----:B------:R-:W-:Y:S04]  /*2a80*/  STS.U16 [R55+0xc], R44 ;  /* 0x00000c2c37007388 */ /* 0x000fe80000000400 */
[----:B------:R0:W-:Y:S01]  /*2a90*/  STS.U16 [R55+0xe], R15 ;  /* 0x00000e0f37007388 */ /* 0x0001e20000000400 */
[----:B------:R-:W-:-:S03]  /*2aa0*/  NOP ;  /* 0x0000000000007918 */ /* 0x000fc60000000000 */
[----:B------:R-:W-:Y:S01]  /*2ab0*/  LDS.U16 R3, [R63] ;  /* 0x000000003f037984 */ /* 0x000fe20000000400 */
[----:B0-----:R-:W-:-:S03]  /*2ac0*/  IMAD.WIDE.U32 R14, R18, UR14, RZ ;  /* 0x0000000e120e7c25 */ /* 0x001fc6000f8e00ff */
        /* <DEDUP_REMOVED lines=25> */
.L_x_15718:
[----:B------:R-:W-:Y:S05]  /*2c60*/  BSYNC B0 ;  /* 0x0000000000007941 */ /* 0x000fea0003800000 */
.L_x_15717:
[----:B------:R-:W-:Y:S01]  /*2c70*/  MOV R15, R31 ;  /* 0x0000001f000f7202 */ /* 0x000fe20000000f00 */
[----:B------:R-:W-:Y:S01]  /*2c80*/  ULDC.64 UR10, c[0x0][0x2c8] ;  /* 0x0000b200000a7ab9 */ /* 0x000fe20000000a00 */
[----:B------:R-:W-:Y:S01]  /*2c90*/  LEA R16, P0, R66, UR8, 0x1 ;  /* 0x0000000842107c11 */ /* 0x000fe2000f8008ff */
[----:B0-----:R-:W-:Y:S01]  /*2ca0*/  IMAD R18, R84, UR10, RZ ;  /* 0x0000000a54127c24 */ /* 0x001fe2000f8e02ff */
[-C--:B------:R-:W-:Y:S01]  /*2cb0*/  ISETP.GE.AND P5, PT, R12, R29.reuse, PT ;  /* 0x0000001d0c00720c */ /* 0x080fe20003fa6270 */
[C---:B------:R-:W-:Y:S01]  /*2cc0*/  IMAD.WIDE.U32 R14, R85.reuse, UR10, R14 ;  /* 0x0000000a550e7c25 */ /* 0x040fe2000f8e000e */
[----:B------:R-:W-:Y:S02]  /*2cd0*/  LEA.HI.X R13, R66, UR9, R65, 0x1, P0 ;  /* 0x00000009420d7c11 */ /* 0x000fe400080f0c41 */
[----:B------:R-:W-:Y:S01]  /*2ce0*/  ISETP.GE.AND P4, PT, R0, R29, PT ;  /* 0x0000001d0000720c */ /* 0x000fe20003f86270 */
[----:B------:R-:W-:Y:S01]  /*2cf0*/  IMAD R17, R85, UR11, R18 ;  /* 0x0000000b55117c24 */ /* 0x000fe2000f8e0212 */
[----:B------:R-:W-:-:S02]  /*2d00*/  IADD3 R3, P1, R47, R14, RZ ;  /* 0x0000000e2f037210 */ /* 0x000fc40007f3e0ff */
[----:B------:R-:W-:Y:S02]  /*2d10*/  ISETP.GE.AND P3, PT, R2, R29, PT ;  /* 0x0000001d0200720c */ /* 0x000fe40003f66270 */
[----:B------:R-:W-:Y:S02]  /*2d20*/  IADD3.X R14, R46, R17, R15, P1, !PT ;  /* 0x000000112e0e7210 */ /* 0x000fe40000ffe40f */
[C---:B------:R-:W-:Y:S02]  /*2d30*/  LEA R12, P0, R3.reuse, R16, 0x1 ;  /* 0x00000010030c7211 */ /* 0x040fe400078008ff */
[----:B------:R-:W-:Y:S02]  /*2d40*/  ISETP.GE.AND P2, PT, R4, R29, PT ;  /* 0x0000001d0400720c */ /* 0x000fe40003f46270 */
        /* <DEDUP_REMOVED lines=11> */
.L_x_15716:
[----:B------:R-:W1:Y:S01]  /*2e00*/  LDC R3, c[0x0][0x21c] ;  /* 0x00008700ff037b82 */ /* 0x000e620000000800 */
[----:B------:R-:W-:Y:S01]  /*2e10*/  HADD2.F32 R0, -RZ, R179.H0_H0 ;  /* 0x200000b3ff007230 */ /* 0x000fe20000004100 */
[----:B------:R-:W-:Y:S01]  /*2e20*/  HFMA2.MMA R126, -RZ, RZ, 0, 0 ;  /* 0x00000000ff7e7435 */ /* 0x000fe200000001ff */
[----:B------:R-:W-:Y:S01]  /*2e30*/  HADD2.F32 R2, -RZ, R54.H0_H0 ;  /* 0x20000036ff027230 */ /* 0x000fe20000004100 */
[----:B------:R-:W-:Y:S01]  /*2e40*/  HFMA2.MMA R124, -RZ, RZ, 0, 0 ;  /* 0x00000000ff7c7435 */ /* 0x000fe200000001ff */
[CC--:B------:R-:W-:Y:S01]  /*2e50*/  FMUL.FTZ R134, R100.reuse, R83.reuse ;  /* 0x0000005364867220 */ /* 0x0c0fe20000410000 */
[----:B------:R-:W-:Y:S01]  /*2e60*/  FFMA.FTZ R79, R100, R0, R79 ;  /* 0x00000000644f7223 */ /* 0x000fe2000001004f */
[----:B------:R-:W-:Y:S01]  /*2e70*/  HADD2.F32 R0, -RZ, R53.H0_H0 ;  /* 0x20000035ff007230 */ /* 0x000fe20000004100 */
[----:B------:R-:W-:Y:S01]  /*2e80*/  HFMA2.MMA R122, -RZ, RZ, 0, 0 ;  /* 0x00000000ff7a7435 */ /* 0x000fe200000001ff */
[CC--:B------:R-:W-:Y:S01]  /*2e90*/  FMUL.FTZ R113, R98.reuse, R83.reuse ;  /* 0x0000005362717220 */ /* 0x0c0fe20000410000 */
[----:B------:R-:W-:Y:S01]  /*2ea0*/  FFMA.FTZ R79, R98, R2, R79 ;  /* 0x00000002624f7223 */ /* 0x000fe2000001004f */
[----:B------:R-:W-:Y:S01]  /*2eb0*/  HADD2.F32 R2, -RZ, R52.H0_H0 ;  /* 0x20000034ff027230 */ /* 0x000fe20000004100 */
[----:B------:R-:W-:Y:S01]  /*2ec0*/  HFMA2.MMA R120, -RZ, RZ, 0, 0 ;  /* 0x00000000ff787435 */ /* 0x000fe200000001ff */
[C---:B------:R-:W-:Y:S01]  /*2ed0*/  FMUL.FTZ R132, R96.reuse, R83 ;  /* 0x0000005360847220 */ /* 0x040fe20000410000 */
[----:B------:R-:W-:Y:S01]  /*2ee0*/  FFMA.FTZ R79, R96, R0, R79 ;  /* 0x00000000604f7223 */ /* 0x000fe2000001004f */
[----:B------:R-:W-:-:S02]  /*2ef0*/  HADD2.F32 R0, -RZ, R51.H0_H0 ;  /* 0x20000033ff007230 */ /* 0x000fc40000004100 */
[-C--:B------:R-:W-:Y:S01]  /*2f00*/  FMUL.FTZ R111, R94, R83.reuse ;  /* 0x000000535e6f7220 */ /* 0x080fe20000410000 */
[-C--:B------:R-:W-:Y:S01]  /*2f10*/  FMUL.FTZ R130, R92, R83.reuse ;  /* 0x000000535c827220 */ /* 0x080fe20000410000 */
[----:B------:R-:W-:Y:S01]  /*2f20*/  FFMA.FTZ R79, R94, R2, R79 ;  /* 0x000000025e4f7223 */ /* 0x000fe2000001004f */
[----:B------:R-:W-:Y:S02]  /*2f30*/  HADD2.F32 R2, -RZ, R50.H0_H0 ;  /* 0x20000032ff027230 */ /* 0x000fe40000004100 */
[-C--:B------:R-:W-:Y:S01]  /*2f40*/  FMUL.FTZ R109, R90, R83.reuse ;  /* 0x000000535a6d7220 */ /* 0x080fe20000410000 */
[----:B------:R-:W-:Y:S01]  /*2f50*/  FMUL.FTZ R128, R88, R83 ;  /* 0x0000005358807220 */ /* 0x000fe20000410000 */
[----:B------:R-:W-:Y:S01]  /*2f60*/  FFMA.FTZ R79, R92, R0, R79 ;  /* 0x000000005c4f7223 */ /* 0x000fe2000001004f */
[----:B------:R-:W-:Y:S01]  /*2f70*/  HADD2.F32 R0, -RZ, R49.H0_H0 ;  /* 0x20000031ff007230 */ /* 0x000fe20000004100 */
[----:B------:R-:W-:Y:S01]  /*2f80*/  BAR.SYNC.DEFER_BLOCKING 0x0 ;  /* 0x0000000000007b1d */ /* 0x000fe20000010000 */
[----:B-1----:R-:W-:Y:S01]  /*2f90*/  ISETP.GE.AND P0, PT, R3, 0x1, PT ;  /* 0x000000010300780c */ /* 0x002fe20003f06270 */
[----:B------:R-:W-:Y:S01]  /*2fa0*/  FFMA.FTZ R79, R90, R2, R79 ;  /* 0x000000025a4f7223 */ /* 0x000fe2000001004f */
[----:B------:R-:W-:-:S02]  /*2fb0*/  HADD2.F32 R2, -RZ, R48.H0_H0 ;  /* 0x20000030ff027230 */ /* 0x000fc40000004100 */
[----:B------:R-:W-:Y:S01]  /*2fc0*/  FMUL.FTZ R107, R86, R83 ;  /* 0x00000053566b7220 */ /* 0x000fe20000410000 */
[----:B------:R-:W-:Y:S01]  /*2fd0*/  MOV R105, RZ ;  /* 0x000000ff00697202 */ /* 0x000fe20000000f00 */
[----:B------:R-:W-:Y:S01]  /*2fe0*/  FFMA.FTZ R79, R88, R0, R79 ;  /* 0x00000000584f7223 */ /* 0x000fe2000001004f */
[----:B------:R-:W-:Y:S02]  /*2ff0*/  MOV R103, RZ ;  /* 0x000000ff00677202 */ /* 0x000fe40000000f00 */
[----:B------:R-:W-:Y:S01]  /*3000*/  MOV R101, RZ ;  /* 0x000000ff00657202 */ /* 0x000fe20000000f00 */
[----:B------:R-:W-:Y:S01]  /*3010*/  FFMA.FTZ R79, R86, R2, R79 ;  /* 0x00000002564f7223 */ /* 0x000fe2000001004f */
[----:B------:R-:W-:Y:S02]  /*3020*/  MOV R99, RZ ;  /* 0x000000ff00637202 */ /* 0x000fe40000000f00 */
[----:B------:R-:W-:Y:S05]  /*3030*/  @!P0 BRA `(.L_x_15719) ;  /* 0x0000005000f88947 */ /* 0x000fea0003800000 */
[----:B------:R-:W1:Y:S01]  /*3040*/  LDC R97, c[0x0][0x224] ;  /* 0x00008900ff617b82 */ /* 0x000e620000000800 */
[----:B------:R-:W-:Y:S01]  /*3050*/  IADD3 R118, R64, -0x1, RZ ;  /* 0xffffffff40767810 */ /* 0x000fe20007ffe0ff */
[----:B------:R-:W-:Y:S01]  /*3060*/  ULDC.64 UR6, c[0x0][0x230] ;  /* 0x00008c0000067ab9 */ /* 0x000fe20000000a00 */
[----:B------:R-:W-:Y:S01]  /*3070*/  ULDC.64 UR8, c[0x0][0x248] ;  /* 0x0000920000087ab9 */ /* 0x000fe20000000a00 */
[----:B------:R-:W-:Y:S01]  /*3080*/  IMAD.WIDE.U32 R18, R85, UR6, RZ ;  /* 0x0000000655127c25 */ /* 0x000fe2000f8e00ff */
[----:B------:R-:W-:Y:S01]  /*3090*/  LEA.HI R0, R118, R118, RZ, 0x1 ;  /* 0x0000007676007211 */ /* 0x000fe200078f08ff */
[----:B------:R-:W-:Y:S01]  /*30a0*/  UMOV UR5, URZ ;  /* 0x0000003f00057c82 */ /* 0x000fe20008000000 */
[----:B------:R-:W-:Y:S01]  /*30b0*/  SHF.L.U32 R93, R9, 0x1, RZ ;  /* 0x00000001095d7819 */ /* 0x000fe200000006ff */
[----:B------:R-:W2:Y:S01]  /*30c0*/  LDC R95, c[0x0][0x218] ;  /* 0x00008600ff5f7b82 */ /* 0x000ea20000000800 */
[----:B------:R-:W-:Y:S01]  /*30d0*/  LOP3.LUT R3, R0, 0xfffffe, RZ, 0xc0, !PT ;  /* 0x00fffffe00037812 */ /* 0x000fe200078ec0ff */
[C---:B------:R-:W-:Y:S01]  /*30e0*/  IMAD R0, R84.reuse, UR6, RZ ;  /* 0x0000000654007c24 */ /* 0x040fe2000f8e02ff */
[----:B------:R-:W-:Y:S01]  /*30f0*/  IADD3 R14, R71, R66, RZ ;  /* 0x00000042470e7210 */ /* 0x000fe20007ffe0ff */
[----:B------:R-:W-:Y:S01]  /*3100*/  IMAD R2, R84, UR8, RZ ;  /* 0x0000000854027c24 */ /* 0x000fe2000f8e02ff */
[----:B------:R-:W-:Y:S01]  /*3110*/  IADD3 R118, R118, -R3, RZ ;  /* 0x8000000376767210 */ /* 0x000fe20007ffe0ff */
[C---:B------:R-:W-:Y:S01]  /*3120*/  IMAD R89, R85.reuse, UR7, R0 ;  /* 0x0000000755597c24 */ /* 0x040fe2000f8e0200 */
[----:B------:R-:W-:Y:S01]  /*3130*/  MOV R91, RZ ;  /* 0x000000ff005b7202 */ /* 0x000fe20000000f00 */
[----:B------:R-:W3:Y:S01]  /*3140*/  LDC.64 R30, c[0x0][0x368] ;  /* 0x0000da00ff1e7b82 */ /* 0x000ee20000000a00 */
[C---:B------:R-:W-:Y:S01]  /*3150*/  IMAD.WIDE.U32 R16, R85.reuse, UR8, RZ ;  /* 0x0000000855107c25 */ /* 0x040fe2000f8e00ff */
[----:B------:R-:W-:Y:S01]  /*3160*/  MOV R126, RZ ;  /* 0x000000ff007e7202 */ /* 0x000fe20000000f00 */
[----:B------:R-:W-:Y:S01]  /*3170*/  UMOV UR6, URZ ;  /* 0x0000003f00067c82 */ /* 0x000fe20008000000 */
[----:B------:R-:W-:Y:S01]  /*3180*/  ISETP.GE.AND P0, PT, R14, R93, PT ;  /* 0x0000005d0e00720c */ /* 0x000fe20003f06270 */
[----:B------:R-:W-:Y:S01]  /*3190*/  IMAD R87, R85, UR9, R2 ;  /* 0x0000000955577c24 */ /* 0x000fe2000f8e0202 */
[----:B------:R-:W-:Y:S01]  /*31a0*/  SHF.R.S32.HI R15, RZ, 0x1f, R14 ;  /* 0x0000001fff0f7819 */ /* 0x000fe2000001140e */
[----:B------:R-:W-:Y:S01]  /*31b0*/  ULDC UR26, c[0x0][0x21c] ;  /* 0x00008700001a7ab9 */ /* 0x000fe20000000800 */
[----:B------:R-:W4:Y:S01]  /*31c0*/  LDC.64 R28, c[0x0][0x370] ;  /* 0x0000dc00ff1c7b82 */ /* 0x000f220000000a00 */
[----:B------:R-:W-:Y:S01]  /*31d0*/  IADD3 R89, R19, R89, RZ ;  /* 0x0000005913597210 */ /* 0x000fe20007ffe0ff */
[----:B------:R-:W-:Y:S01]  /*31e0*/  ULDC.64 UR24, c[0x0][0x368] ;  /* 0x0000da0000187ab9 */ /* 0x000fe20000000a00 */
[----:B------:R-:W-:Y:S01]  /*31f0*/  IADD3 R87, R17, R87, RZ ;  /* 0x0000005711577210 */ /* 0x000fe20007ffe0ff */
[----:B------:R-:W-:Y:S01]  /*3200*/  ULDC.64 UR22, c[0x0][0x380] ;  /* 0x0000e00000167ab9 */ /* 0x000fe20000000a00 */
[----:B------:R-:W-:Y:S01]  /*3210*/  ULDC.64 UR16, c[0x0][0x238] ;  /* 0x00008e0000107ab9 */ /* 0x000fe20000000a00 */
[----:B------:R-:W-:Y:S01]  /*3220*/  ULDC.64 UR18, c[0x0][0x250] ;  /* 0x0000940000127ab9 */ /* 0x000fe20000000a00 */
[----:B------:R-:W-:Y:S01]  /*3230*/  ULDC.64 UR20, c[0x0][0x270] ;  /* 0x00009c0000147ab9 */ /* 0x000fe20000000a00 */
[----:B0-----:R-:W0:Y:S08]  /*3240*/  LDC.64 R26, c[0x0][0x3d0] ;  /* 0x0000f400ff1a7b82 */ /* 0x001e300000000a00 */
[----:B------:R-:W0:Y:S08]  /*3250*/  LDC.64 R24, c[0x0][0x380] ;  /* 0x0000e000ff187b82 */ /* 0x000e300000000a00 */
[----:B------:R-:W0:Y:S08]  /*3260*/  LDC.64 R22, c[0x0][0x2d0] ;  /* 0x0000b400ff167b82 */ /* 0x000e300000000a00 */
[----:B-12---:R-:W0:Y:S02]  /*3270*/  LDC.64 R20, c[0x0][0x2d8] ;  /* 0x0000b600ff147b82 */ /* 0x006e240000000a00 */
.L_x_15766:
[----:B------:R-:W-:Y:S01]  /*3280*/  SHF.R.S32.HI R131, RZ, 0x1f, R91 ;  /* 0x0000001fff837819 */ /* 0x000fe2000001145b */
[----:B01----:R-:W-:Y:S01]  /*3290*/  IMAD.WIDE.U32 R4, R91, UR20, R14 ;  /* 0x000000145b047c25 */ /* 0x003fe2000f8e000e */
[C---:B------:R-:W-:Y:S02]  /*32a0*/  IADD3 R2, R14.reuse, 0x40, RZ ;  /* 0x000000400e027810 */ /* 0x040fe40007ffe0ff */
[----:B------:R-:W-:Y:S01]  /*32b0*/  IADD3 R0, R14, 0x20, RZ ;  /* 0x000000200e007810 */ /* 0x000fe20007ffe0ff */
[----:B------:R-:W-:Y:S01]  /*32c0*/  IMAD R6, R131, UR20, RZ ;  /* 0x0000001483067c24 */ /* 0x000fe2000f8e02ff */
[-C--:B------:R-:W-:Y:S02]  /*32d0*/  ISETP.GE.AND P5, PT, R2, R93.reuse, PT ;  /* 0x0000005d0200720c */ /* 0x080fe40003fa6270 */
[----:B------:R-:W-:Y:S01]  /*32e0*/  ISETP.GE.AND P4, PT, R0, R93, PT ;  /* 0x0000005d0000720c */ /* 0x000fe20003f86270 */
[----:B------:R-:W-:Y:S01]  /*32f0*/  IMAD R3, R91, UR21, R6 ;  /* 0x000000155b037c24 */ /* 0x000fe2000f8e0206 */
[----:B------:R-:W-:-:S02]  /*3300*/  IADD3 R6, R14, 0x80, RZ ;  /* 0x000000800e067810 */ /* 0x000fc40007ffe0ff */
[----:B------:R-:W-:Y:S02]  /*3310*/  LEA R2, P3, R4, R68, 0x1 ;  /* 0x0000004404027211 */ /* 0x000fe400078608ff */
[----:B------:R-:W-:Y:S02]  /*3320*/  IADD3 R3, R5, R3, RZ ;  /* 0x0000000305037210 */ /* 0x000fe40007ffe0ff */
[----:B------:R-:W-:Y:S02]  /*3330*/  IADD3 R0, R14, 0x60, RZ ;  /* 0x000000600e007810 */ /* 0x000fe40007ffe0ff */
[----:B------:R-:W-:Y:S02]  /*3340*/  ISETP.GE.AND P2, PT, R6, R93, PT ;  /* 0x0000005d0600720c */ /* 0x000fe40003f46270 */
[----:B------:R-:W-:Y:S02]  /*3350*/  PRMT R6, RZ, 0x7610, R6 ;  /* 0x00007610ff067816 */ /* 0x000fe40000000006 */
[----:B------:R-:W-:-:S02]  /*3360*/  LEA.HI.X R3, R4, R67, R3, 0x1, P3 ;  /* 0x0000004304037211 */ /* 0x000fc400018f0c03 */
[----:B------:R-:W-:Y:S02]  /*3370*/  PRMT R7, RZ, 0x7610, R7 ;  /* 0x00007610ff077816 */ /* 0x000fe40000000007 */
[----:B------:R-:W-:Y:S01]  /*3380*/  IADD3 R8, R14, 0xa0, RZ ;  /* 0x000000a00e087810 */ /* 0x000fe20007ffe0ff */
[----:B------:R-:W2:Y:S01]  /*3390*/  @!P5 LDG.E.U16 R6, desc[UR12][R2.64+0x80] ;  /* 0x0000800c0206d981 */ /* 0x000ea2000c1e1500 */
[-C--:B------:R-:W-:Y:S02]  /*33a0*/  ISETP.GE.AND P1, PT, R0, R93.reuse, PT ;  /* 0x0000005d0000720c */ /* 0x080fe40003f26270 */
[C---:B------:R-:W-:Y:S01]  /*33b0*/  IADD3 R4, R14.reuse, 0xe0, RZ ;  /* 0x000000e00e047810 */ /* 0x040fe20007ffe0ff */
[----:B------:R-:W3:Y:S01]  /*33c0*/  @!P4 LDG.E.U16 R7, desc[UR12][R2.64+0x40] ;  /* 0x0000400c0207c981 */ /* 0x000ee2000c1e1500 */
[----:B------:R-:W-:Y:S02]  /*33d0*/  IADD3 R0, R14, 0xc0, RZ ;  /* 0x000000c00e007810 */ /* 0x000fe40007ffe0ff */
[----:B------:R-:W-:-:S02]  /*33e0*/  ISETP.GE.AND P3, PT, R8, R93, PT ;  /* 0x0000005d0800720c */ /* 0x000fc40003f66270 */
[-C--:B------:R-:W-:Y:S02]  /*33f0*/  ISETP.GE.AND P5, PT, R4, R93.reuse, PT ;  /* 0x0000005d0400720c */ /* 0x080fe40003fa6270 */
[----:B------:R-:W-:Y:S01]  /*3400*/  ISETP.GE.AND P4, PT, R0, R93, PT ;  /* 0x0000005d0000720c */ /* 0x000fe20003f86270 */
[----:B------:R-:W-:Y:S01]  /*3410*/  IMAD R0, R131, UR16, RZ ;  /* 0x0000001083007c24 */ /* 0x000fe2000f8e02ff */
[----:B------:R-:W-:Y:S02]  /*3420*/  PRMT R8, RZ, 0x7610, R8 ;  /* 0x00007610ff087816 */ /* 0x000fe40000000008 */
[----:B------:R-:W-:Y:S02]  /*3430*/  MOV R4, R18 ;  /* 0x0000001200047202 */ /* 0x000fe40000000f00 */
[----:B------:R-:W-:Y:S02]  /*3440*/  MOV R5, R89 ;  /* 0x0000005900057202 */ /* 0x000fe40000000f00 */
[----:B------:R-:W-:-:S02]  /*3450*/  PRMT R9, RZ, 0x7610, R9 ;  /* 0x00007610ff097816 */ /* 0x000fc40000000009 */
[----:B------:R-:W-:Y:S01]  /*3460*/  IADD3 R10, R14, 0x100, RZ ;  /* 0x000001000e0a7810 */ /* 0x000fe20007ffe0ff */
[C---:B------:R-:W-:Y:S01]  /*3470*/  IMAD.WIDE.U32 R4, R91.reuse, UR16, R4 ;  /* 0x000000105b047c25 */ /* 0x040fe2000f8e0004 */
[----:B------:R-:W4:Y:S03]  /*3480*/  @!P2 LDG.E.U16 R8, desc[UR12][R2.64+0x100] ;  /* 0x0001000c0208a981 */ /* 0x000f26000c1e1500 */
[----:B------:R-:W-:Y:S01]  /*3490*/  IMAD R11, R91, UR17, R0 ;  /* 0x000000115b0b7c24 */ /* 0x000fe2000f8e0200 */
[----:B------:R-:W-:Y:S01]  /*34a0*/  ISETP.GE.AND P2, PT, R10, R93, PT ;  /* 0x0000005d0a00720c */ /* 0x000fe20003f46270 */
[----:B------:R-:W4:Y:S01]  /*34b0*/  @!P1 LDG.E.U16 R9, desc[UR12][R2.64+0xc0] ;  /* 0x0000c00c02099981 */ /* 0x000f22000c1e1500 */
[----:B0-----:R-:W-:Y:S02]  /*34c0*/  LEA R12, P1, R4, R22, 0x3 ;  /* 0x00000016040c7211 */ /* 0x001fe400078218ff */
[----:B------:R-:W-:-:S02]  /*34d0*/  IADD3 R5, R5, R11, RZ ;  /* 0x0000000b05057210 */ /* 0x000fc40007ffe0ff */
[----:B------:R-:W-:Y:S02]  /*34e0*/  PRMT R0, RZ, 0x7610, R0 ;  /* 0x00007610ff007816 */ /* 0x000fe40000000000 */
[----:B------:R-:W-:Y:S02]  /*34f0*/  LEA.HI.X R13, R4, R23, R5, 0x3, P1 ;  /* 0x00000017040d7211 */ /* 0x000fe400008f1c05 */
[----:B------:R-:W-:Y:S02]  /*3500*/  PRMT R44, RZ, 0x7610, R44 ;  /* 0x00007610ff2c7816 */ /* 0x000fe4000000002c */
[----:B------:R-:W-:Y:S01]  /*3510*/  PRMT R11, RZ, 0x7610, R11 ;  /* 0x00007610ff0b7816 */ /* 0x000fe2000000000b */
[----:B------:R-:W2:Y:S01]  /*3520*/  @!P0 LDG.E.U16 R0, desc[UR12][R2.64] ;  /* 0x0000000c02008981 */ /* 0x000ea2000c1e1500 */
[C---:B------:R-:W-:Y:S02]  /*3530*/  IADD3 R4, R14.reuse, 0x120, RZ ;  /* 0x000001200e047810 */ /* 0x040fe40007ffe0ff */
[----:B------:R-:W-:Y:S01]  /*3540*/  IADD3 R42, R14, 0x140, RZ ;  /* 0x000001400e2a7810 */ /* 0x000fe20007ffe0ff */
[----:B------:R-:W4:Y:S01]  /*3550*/  @!P2 LDG.E.U16 R44, desc[UR12][R2.64+0x200] ;  /* 0x0002000c022ca981 */ /* 0x000f22000c1e1500 */
[----:B------:R-:W-:-:S02]  /*3560*/  PRMT R10, RZ, 0x7610, R10 ;  /* 0x00007610ff0a7816 */ /* 0x000fc4000000000a */
[----:B------:R-:W-:Y:S01]  /*3570*/  IADD3 R136, R14, 0x160, RZ ;  /* 0x000001600e887810 */ /* 0x000fe20007ffe0ff */
[----:B------:R-:W4:Y:S01]  /*3580*/  @!P3 LDG.E.U16 R11, desc[UR12][R2.64+0x140] ;  /* 0x0001400c020bb981 */ /* 0x000f22000c1e1500 */
[----:B------:R-:W-:Y:S02]  /*3590*/  PRMT R45, RZ, 0x7610, R45 ;  /* 0x00007610ff2d7816 */ /* 0x000fe4000000002d */
[-C--:B------:R-:W-:Y:S01]  /*35a0*/  ISETP.GE.AND P1, PT, R4, R93.reuse, PT ;  /* 0x0000005d0400720c */ /* 0x080fe20003f26270 */
[----:B------:R-:W4:Y:S01]  /*35b0*/  LDG.E.64 R12, desc[UR12][R12.64] ;  /* 0x0000000c0c0c7981 */ /* 0x000f22000c1e1b00 */
[-C--:B------:R-:W-:Y:S02]  /*35c0*/  ISETP.GE.AND P2, PT, R42, R93.reuse, PT ;  /* 0x0000005d2a00720c */ /* 0x080fe40003f46270 */
[----:B------:R-:W-:Y:S01]  /*35d0*/  ISETP.GE.AND P3, PT, R136, R93, PT ;  /* 0x0000005d8800720c */ /* 0x000fe20003f66270 */
[----:B------:R-:W4:Y:S01]  /*35e0*/  @!P4 LDG.E.U16 R10, desc[UR12][R2.64+0x180] ;  /* 0x0001800c020ac981 */ /* 0x000f22000c1e1500 */
[----:B------:R-:W-:-:S03]  /*35f0*/  PRMT R115, RZ, 0x7610, R115 ;  /* 0x00007610ff737816 */ /* 0x000fc60000000073 */
[----:B------:R-:W4:Y:S01]  /*3600*/  @!P5 LDG.E.U16 R45, desc[UR12][R2.64+0x1c0] ;  /* 0x0001c00c022dd981 */ /* 0x000f22000c1e1500 */
[----:B------:R-:W-:Y:S02]  /*3610*/  PRMT R117, RZ, 0x7610, R117 ;  /* 0x00007610ff757816 */ /* 0x000fe40000000075 */
[----:B------:R-:W-:Y:S01]  /*3620*/  PRMT R119, RZ, 0x7610, R119 ;  /* 0x00007610ff777816 */ /* 0x000fe20000000077 */
[----:B------:R-:W4:Y:S01]  /*3630*/  @!P1 LDG.E.U16 R115, desc[UR12][R2.64+0x240] ;  /* 0x0002400c02739981 */ /* 0x000f22000c1e1500 */
[C---:B------:R-:W-:Y:S02]  /*3640*/  IADD3 R4, R14.reuse, 0x180, RZ ;  /* 0x000001800e047810 */ /* 0x040fe40007ffe0ff */
[C---:B------:R-:W-:Y:S01]  /*3650*/  IADD3 R42, R14.reuse, 0x1a0, RZ ;  /* 0x000001a00e2a7810 */ /* 0x040fe20007ffe0ff */
[----:B------:R-:W4:Y:S01]  /*3660*/  @!P2 LDG.E.U16 R117, desc[UR12][R2.64+0x280] ;  /* 0x0002800c0275a981 */ /* 0x000f22000c1e1500 */
[C---:B------:R-:W-:Y:S02]  /*3670*/  IADD3 R136, R14.reuse, 0x1c0, RZ ;  /* 0x000001c00e887810 */ /* 0x040fe40007ffe0ff */
[----:B------:R-:W-:Y:S01]  /*3680*/  IADD3 R138, R14, 0x1e0, RZ ;  /* 0x000001e00e8a7810 */ /* 0x000fe20007ffe0ff */
[----:B------:R-:W4:Y:S01]  /*3690*/  @!P3 LDG.E.U16 R119, desc[UR12][R2.64+0x2c0] ;  /* 0x0002c00c0277b981 */ /* 0x000f22000c1e1500 */
[----:B------:R-:W-:-:S02]  /*36a0*/  ISETP.GE.AND P1, PT, R4, R93, PT ;  /* 0x0000005d0400720c */ /* 0x000fc40003f26270 */
[-C--:B------:R-:W-:Y:S02]  /*36b0*/  ISETP.GE.AND P2, PT, R42, R93.reuse, PT ;  /* 0x0000005d2a00720c */ /* 0x080fe40003f46270 */
[-C--:B------:R-:W-:Y:S02]  /*36c0*/  ISETP.GE.AND P3, PT, R136, R93.reuse, PT ;  /* 0x0000005d8800720c */ /* 0x080fe40003f66270 */
[----:B------:R-:W-:Y:S02]  /*36d0*/  ISETP.GE.AND P4, PT, R138, R93, PT ;  /* 0x0000005d8a00720c */ /* 0x000fe40003f86270 */
[----:B------:R-:W-:Y:S02]  /*36e0*/  PRMT R121, RZ, 0x7610, R121 ;  /* 0x00007610ff797816 */ /* 0x000fe40000000079 */
[----:B------:R-:W-:Y:S02]  /*36f0*/  PRMT R123, RZ, 0x7610, R123 ;  /* 0x00007610ff7b7816 */ /* 0x000fe4000000007b */
[----:B------:R-:W-:-:S02]  /*3700*/  PRMT R125, RZ, 0x7610, R125 ;  /* 0x00007610ff7d7816 */ /* 0x000fc4000000007d */
[----:B------:R-:W-:Y:S01]  /*3710*/  PRMT R127, RZ, 0x7610, R127 ;  /* 0x00007610ff7f7816 */ /* 0x000fe2000000007f */
[----:B------:R-:W4:Y:S04]  /*3720*/  @!P1 LDG.E.U16 R121, desc[UR12][R2.64+0x300] ;  /* 0x0003000c02799981 */ /* 0x000f28000c1e1500 */
[----:B------:R-:W4:Y:S04]  /*3730*/  @!P2 LDG.E.U16 R123, desc[UR12][R2.64+0x340] ;  /* 0x0003400c027ba981 */ /* 0x000f28000c1e1500 */
[----:B------:R-:W4:Y:S04]  /*3740*/  @!P3 LDG.E.U16 R125, desc[UR12][R2.64+0x380] ;  /* 0x0003800c027db981 */ /* 0x000f28000c1e1500 */
[----:B------:R0:W4:Y:S01]  /*3750*/  @!P4 LDG.E.U16 R127, desc[UR12][R2.64+0x3c0] ;  /* 0x0003c00c027fc981 */ /* 0x000122000c1e1500 */
[----:B------:R-:W1:Y:S01]  /*3760*/  S2UR UR8, SR_CgaCtaId ;  /* 0x00000000000879c3 */ /* 0x000e620000008800 */
[----:B------:R-:W-:Y:S01]  /*3770*/  IMAD R42, R131, UR18, RZ ;  /* 0x00000012832a7c24 */ /* 0x000fe2000f8e02ff */
[----:B0-----:R-:W-:-:S02]  /*3780*/  MOV R2, R16 ;  /* 0x0000001000027202 */ /* 0x001fc40000000f00 */
[----:B------:R-:W-:Y:S01]  /*3790*/  MOV R3, R87 ;  /* 0x0000005700037202 */ /* 0x000fe20000000f00 */
[C---:B------:R-:W-:Y:S02]  /*37a0*/  IMAD R43, R91.reuse, UR19, R42 ;  /* 0x000000135b2b7c24 */ /* 0x040fe4000f8e022a */
[----:B------:R-:W-:-:S03]  /*37b0*/  IMAD.WIDE.U32 R4, R91, UR18, R2 ;  /* 0x000000125b047c25 */ /* 0x000fc6000f8e0002 */
[----:B------:R-:W-:Y:S02]  /*37c0*/  LEA R42, P1, R4, R20, 0x3 ;  /* 0x00000014042a7211 */ /* 0x000fe400078218ff */
[----:B------:R-:W-:-:S04]  /*37d0*/  IADD3 R5, R5, R43, RZ ;  /* 0x0000002b05057210 */ /* 0x000fc80007ffe0ff */
[----:B------:R-:W-:Y:S02]  /*37e0*/  LEA.HI.X R43, R4, R21, R5, 0x3, P1 ;  /* 0x00000015042b7211 */ /* 0x000fe400008f1c05 */
[----:B------:R-:W-:-:S04]  /*37f0*/  ISETP.NE.AND P1, PT, R180, RZ, PT ;  /* 0x000000ffb400720c */ /* 0x000fc80003f25270 */
[----:B------:R-:W-:Y:S01]  /*3800*/  ISETP.LT.OR P2, PT, R64, 0x2, P1 ;  /* 0x000000024000780c */ /* 0x000fe20000f41670 */
[----:B------:R-:W-:Y:S01]  /*3810*/  UMOV UR7, 0x400 ;  /* 0x0000040000077882 */ /* 0x000fe20000000000 */
[C---:B------:R-:W-:Y:S01]  /*3820*/  IADD3 R5, R74.reuse, 0x100, RZ ;  /* 0x000001004a057810 */ /* 0x040fe20007ffe0ff */
[----:B-1----:R-:W-:Y:S01]  /*3830*/  ULEA UR7, UR8, UR7, 0x18 ;  /* 0x0000000708077291 */ /* 0x002fe2000f8ec03f */
[----:B------:R-:W-:Y:S01]  /*3840*/  IADD3 R3, R74, 0x120, RZ ;  /* 0x000001204a037810 */ /* 0x000fe20007ffe0ff */
[----:B------:R-:W5:Y:S01]  /*3850*/  LDG.E.64 R42, desc[UR12][R42.64] ;  /* 0x0000000c2a2a7981 */ /* 0x000f62000c1e1b00 */
[----:B------:R-:W-:-:S04]  /*3860*/  LEA.HI.SX32 R5, R5, R74, 0x1b ;  /* 0x0000004a05057211 */ /* 0x000fc800078fdaff */
[----:B------:R-:W-:-:S03]  /*3870*/  LEA R5, R5, UR7, 0x1 ;  /* 0x0000000705057c11 */ /* 0x000fc6000f8e08ff */
[----:B------:R-:W0:Y:S01]  /*3880*/  @!P2 LDC R129, c[0x0][0x21c] ;  /* 0x00008700ff81ab82 */ /* 0x000e220000000800 */
[----:B------:R-:W-:Y:S02]  /*3890*/  LEA.HI.SX32 R3, R3, R74, 0x1b ;  /* 0x0000004a03037211 */ /* 0x000fe400078fdaff */
[----:B------:R-:W-:Y:S01]  /*38a0*/  ISETP.NE.AND P3, PT, R76, RZ, PT ;  /* 0x000000ff4c00720c */ /* 0x000fe20003f65270 */
[----:B--2---:R-:W-:Y:S04]  /*38b0*/  STS.U16 [R63], R0 ;  /* 0x000000003f007388 */ /* 0x004fe80000000400 */
[----:B---3--:R-:W-:Y:S04]  /*38c0*/  STS.U16 [R62+0x40], R7 ;  /* 0x000040073e007388 */ /* 0x008fe80000000400 */
[----:B------:R1:W-:Y:S04]  /*38d0*/  STS.U16 [R61+0x80], R6 ;  /* 0x000080063d007388 */ /* 0x0003e80000000400 */
[----:B----4-:R2:W-:Y:S01]  /*38e0*/  STS.U16 [R60+0xc0], R9 ;  /* 0x0000c0093c007388 */ /* 0x0105e20000000400 */
[----:B------:R-:W-:-:S03]  /*38f0*/  FMUL.FTZ R149, R12, 1.4426950216293334961 ;  /* 0x3fb8aa3b0c957820 */ /* 0x000fc60000410000 */
[----:B------:R3:W-:Y:S01]  /*3900*/  STS.U16 [R59+0x100], R8 ;  /* 0x000100083b007388 */ /* 0x0007e20000000400 */
[----:B-1----:R-:W-:-:S03]  /*3910*/  FMUL.FTZ R6, R116, R13 ;  /* 0x0000000d74067220 */ /* 0x002fc60000410000 */
[----:B------:R-:W-:Y:S01]  /*3920*/  STS.U16 [R58+0x140], R11 ;  /* 0x0001400b3a007388 */ /* 0x000fe20000000400 */
[----:B------:R-:W-:-:S03]  /*3930*/  IADD3 R7, R74, 0x140, RZ ;  /* 0x000001404a077810 */ /* 0x000fc60007ffe0ff */
[----:B------:R1:W-:Y:S01]  /*3940*/  STS.U16 [R57+0x180], R10 ;  /* 0x0001800a39007388 */ /* 0x0003e20000000400 */
[----:B--2---:R-:W-:Y:S01]  /*3950*/  IADD3 R9, R74, 0x160, RZ ;  /* 0x000001604a097810 */ /* 0x004fe20007ffe0ff */
[----:B---3--:R-:W-:Y:S02]  /*3960*/  FMUL.FTZ R8, R116, R149 ;  /* 0x0000009574087220 */ /* 0x008fe40000410000 */
[----:B------:R-:W-:Y:S01]  /*3970*/  STS.U16 [R56+0x1c0], R45 ;  /* 0x0001c02d38007388 */ /* 0x000fe20000000400 */
[----:B------:R-:W-:-:S03]  /*3980*/  LEA R0, R3, UR7, 0x1 ;  /* 0x0000000703007c11 */ /* 0x000fc6000f8e08ff */
[----:B------:R2:W-:Y:S01]  /*3990*/  STS.U16 [R5+0x200], R44 ;  /* 0x0002002c05007388 */ /* 0x0005e20000000400 */
[----:B------:R-:W-:Y:S01]  /*39a0*/  IADD3 R3, R74, 0x180, RZ ;  /* 0x000001804a037810 */ /* 0x000fe20007ffe0ff */
[----:B-1----:R1:W-:Y:S01]  /*39b0*/  MUFU.EX2 R10, R8 ;  /* 0x00000008000a7308 */ /* 0x0023e20000000800 */
[-C--:B------:R-:W-:Y:S02]  /*39c0*/  LEA.HI.SX32 R7, R7, R74.reuse, 0x1b ;  /* 0x0000004a07077211 */ /* 0x080fe400078fdaff */
[----:B------:R-:W-:Y:S01]  /*39d0*/  LEA.HI.SX32 R9, R9, R74, 0x1b ;  /* 0x0000004a09097211 */ /* 0x000fe200078fdaff */
[----:B--2---:R-:W-:Y:S01]  /*39e0*/  FMUL.RZ R44, R6, 0.15915493667125701904 ;  /* 0x3e22f983062c7820 */ /* 0x004fe2000040c000 */
[----:B------:R-:W-:-:S03]  /*39f0*/  IADD3 R5, R74, 0x1a0, RZ ;  /* 0x000001a04a057810 */ /* 0x000fc60007ffe0ff */
[----:B------:R-:W2:Y:S01]  /*3a00*/  MUFU.COS R45, R44 ;  /* 0x0000002c002d7308 */ /* 0x000ea20000000000 */
[----:B------:R-:W-:Y:S02]  /*3a10*/  LEA.HI.SX32 R3, R3, R74, 0x1b ;  /* 0x0000004a03037211 */ /* 0x000fe400078fdaff */
[----:B------:R-:W-:-:S05]  /*3a20*/  LEA R2, R7, UR7, 0x1 ;  /* 0x0000000707027c11 */ /* 0x000fca000f8e08ff */
[----:B------:R-:W3:Y:S01]  /*3a30*/  MUFU.SIN R11, R44 ;  /* 0x0000002c000b7308 */ /* 0x000ee20000000400 */
[----:B------:R-:W-:Y:S01]  /*3a40*/  LEA R4, R9, UR7, 0x1 ;  /* 0x0000000709047c11 */ /* 0x000fe2000f8e08ff */
[----:B------:R4:W-:Y:S01]  /*3a50*/  STS.U16 [R0+0x240], R115 ;  /* 0x0002407300007388 */ /* 0x0009e20000000400 */
[C---:B------:R-:W-:Y:S02]  /*3a60*/  IADD3 R7, R74.reuse, 0x1c0, RZ ;  /* 0x000001c04a077810 */ /* 0x040fe40007ffe0ff */
[----:B------:R-:W-:Y:S02]  /*3a70*/  IADD3 R9, R74, 0x1e0, RZ ;  /* 0x000001e04a097810 */ /* 0x000fe40007ffe0ff */
[-C--:B------:R-:W-:Y:S01]  /*3a80*/  LEA.HI.SX32 R5, R5, R74.reuse, 0x1b ;  /* 0x0000004a05057211 */ /* 0x080fe200078fdaff */
[----:B------:R0:W-:Y:S01]  /*3a90*/  STS.U16 [R2+0x280], R117 ;  /* 0x0002807502007388 */ /* 0x0001e20000000400 */
[----:B------:R-:W-:Y:S02]  /*3aa0*/  LEA.HI.SX32 R7, R7, R74, 0x1b ;  /* 0x0000004a07077211 */ /* 0x000fe400078fdaff */
[----:B----4-:R-:W-:-:S02]  /*3ab0*/  LEA R0, R3, UR7, 0x1 ;  /* 0x0000000703007c11 */ /* 0x010fc4000f8e08ff */
[----:B------:R-:W-:Y:S02]  /*3ac0*/  SHF.L.U32 R3, R74, 0x4, RZ ;  /* 0x000000044a037819 */ /* 0x000fe400000006ff */
[----:B------:R-:W-:Y:S02]  /*3ad0*/  LEA.HI.SX32 R9, R9, R74, 0x1b ;  /* 0x0000004a09097211 */ /* 0x000fe400078fdaff */
[----:B-1----:R-:W-:Y:S01]  /*3ae0*/  @!P2 IADD3 R8, R64, -0x2, RZ ;  /* 0xfffffffe4008a810 */ /* 0x002fe20007ffe0ff */
[----:B------:R1:W-:Y:S01]  /*3af0*/  STS.U16 [R4+0x2c0], R119 ;  /* 0x0002c07704007388 */ /* 0x0003e20000000400 */
[----:B0-----:R-:W-:Y:S02]  /*3b00*/  LEA R2, R5, UR7, 0x1 ;  /* 0x0000000705027c11 */ /* 0x001fe4000f8e08ff */
[----:B------:R-:W-:Y:S02]  /*3b10*/  LEA R5, R118, R91, 0x8 ;  /* 0x0000005b76057211 */ /* 0x000fe400078e40ff */
[----:B------:R-:W-:-:S02]  /*3b20*/  LEA.HI.SX32 R3, R3, R3, 0x1b ;  /* 0x0000000303037211 */ /* 0x000fc400078fdaff */
[----:B------:R-:W-:Y:S01]  /*3b30*/  @P3 IADD3 R5, R76, 0x200, RZ ;  /* 0x000002004c053810 */ /* 0x000fe20007ffe0ff */
[----:B------:R0:W-:Y:S01]  /*3b40*/  STS.U16 [R0+0x300], R121 ;  /* 0x0003007900007388 */ /* 0x0001e20000000400 */
[----:B------:R-:W-:Y:S02]  /*3b50*/  LEA R6, R9, UR7, 0x1 ;  /* 0x0000000709067c11 */ /* 0x000fe4000f8e08ff */
[----:B-1----:R-:W-:Y:S01]  /*3b60*/  LEA R4, R7, UR7, 0x1 ;  /* 0x0000000707047c11 */ /* 0x002fe2000f8e08ff */
[----:B------:R-:W-:Y:S01]  /*3b70*/  @!P2 IMAD R7, R8, R129, R91 ;  /* 0x000000810807a224 */ /* 0x000fe200078e025b */
[----:B------:R1:W-:Y:S01]  /*3b80*/  STS.U16 [R2+0x340], R123 ;  /* 0x0003407b02007388 */ /* 0x0003e20000000400 */
[C---:B--2---:R-:W-:Y:S01]  /*3b90*/  FMUL.FTZ R8, R10.reuse, R45 ;  /* 0x0000002d0a087220 */ /* 0x044fe20000410000 */
[----:B---3--:R-:W-:Y:S01]  /*3ba0*/  FMUL.FTZ R9, R10, R11 ;  /* 0x0000000b0a097220 */ /* 0x008fe20000410000 */
[----:B------:R-:W-:Y:S02]  /*3bb0*/  LEA R44, R5, UR7, 0x3 ;  /* 0x00000007052c7c11 */ /* 0x000fe4000f8e18ff */
[----:B0-----:R-:W-:Y:S01]  /*3bc0*/  LEA R0, R3, UR7, 0x1 ;  /* 0x0000000703007c11 */ /* 0x001fe2000f8e08ff */
[----:B------:R-:W-:Y:S04]  /*3bd0*/  STS.U16 [R4+0x380], R125 ;  /* 0x0003807d04007388 */ /* 0x000fe80000000400 */
[----:B------:R-:W-:Y:S01]  /*3be0*/  STS.U16 [R6+0x3c0], R127 ;  /* 0x0003c07f06007388 */ /* 0x000fe20000000400 */
[----:B-1----:R-:W-:Y:S01]  /*3bf0*/  @!P2 IMAD.WIDE R2, R7, 0x10, R40 ;  /* 0x000000100702a825 */ /* 0x002fe200078e0228 */
[----:B------:R-:W-:-:S02]  /*3c00*/  NOP ;  /* 0x0000000000007918 */ /* 0x000fc40000000000 */
[----:B------:R-:W0:Y:S04]  /*3c10*/  LDS.U16 R7, [R0] ;  /* 0x0000000000077984 */ /* 0x000e280000000400 */
[----:B------:R-:W1:Y:S04]  /*3c20*/  LDS.U16 R133, [R0+0x2] ;  /* 0x0000020000857984 */ /* 0x000e680000000400 */
[----:B------:R-:W2:Y:S04]  /*3c30*/  LDS.U16 R143, [R0+0x4] ;  /* 0x00000400008f7984 */ /* 0x000ea80000000400 */
[----:B------:R-:W3:Y:S04]  /*3c40*/  LDS.U16 R6, [R0+0x6] ;  /* 0x0000060000067984 */ /* 0x000ee80000000400 */
[----:B------:R-:W4:Y:S04]  /*3c50*/  LDS.U16 R144, [R0+0x8] ;  /* 0x0000080000907984 */ /* 0x000f280000000400 */
        /* <DEDUP_REMOVED lines=12> */
[C---:B------:R-:W-:Y:S01]  /*3d20*/  FMUL.FTZ R45, R114.reuse, R13 ;  /* 0x0000000d722d7220 */ /* 0x040fe20000410000 */
[----:B------:R-:W-:Y:S01]  /*3d30*/  CS2R R10, SRZ ;  /* 0x00000000000a7805 */ /* 0x000fe2000001ff00 */
[----:B------:R-:W-:Y:S02]  /*3d40*/  BAR.SYNC.DEFER_BLOCKING 0x0 ;  /* 0x0000000000007b1d */ /* 0x000fe40000010000 */
[----:B------:R-:W-:Y:S01]  /*3d50*/  FMUL.RZ R119, R45, 0.15915493667125701904 ;  /* 0x3e22f9832d777820 */ /* 0x000fe2000040c000 */
[----:B------:R-:W-:Y:S01]  /*3d60*/  FMUL.FTZ R45, R114, R149 ;  /* 0x00000095722d7220 */ /* 0x000fe20000410000 */
[C---:B------:R-:W-:Y:S01]  /*3d70*/  FMUL.FTZ R115, R112.reuse, R13 ;  /* 0x0000000d70737220 */ /* 0x040fe20000410000 */
[----:B-1----:R-:W-:Y:S01]  /*3d80*/  FMUL.FTZ R0, R112, R149 ;  /* 0x0000009570007220 */ /* 0x002fe20000410000 */
[----:B--2---:R-:W-:-:S02]  /*3d90*/  FMUL.FTZ R44, R108, R13 ;  /* 0x0000000d6c2c7220 */ /* 0x004fc40000410000 */
[----:B------:R-:W-:Y:S01]  /*3da0*/  FMUL.RZ R115, R115, 0.15915493667125701904 ;  /* 0x3e22f98373737820 */ /* 0x000fe2000040c000 */
[----:B------:R-:W-:Y:S01]  /*3db0*/  MUFU.SIN R136, R119 ;  /* 0x0000007700887308 */ /* 0x000fe20000000400 */
[----:B------:R-:W-:Y:S01]  /*3dc0*/  FMUL.RZ R125, R44, 0.15915493667125701904 ;  /* 0x3e22f9832c7d7820 */ /* 0x000fe2000040c000 */
[----:B------:R-:W-:-:S06]  /*3dd0*/  FMUL.FTZ R44, R108, R149 ;  /* 0x000000956c2c7220 */ /* 0x000fcc0000410000 */
[----:B------:R-:W1:Y:S01]  /*3de0*/  MUFU.EX2 R45, R45 ;  /* 0x0000002d002d7308 */ /* 0x000e620000000800 */
[----:B------:R2:W5:Y:S07]  /*3df0*/  @!P2 LDG.E.64 R10, desc[UR12][R2.64+0x8] ;  /* 0x0000080c020aa981 */ /* 0x00056e000c1e1b00 */
[----:B------:R-:W3:Y:S01]  /*3e00*/  MUFU.COS R138, R119 ;  /* 0x00000077008a7308 */ /* 0x000ee20000000000 */
[----:B--2---:R-:W-:-:S07]  /*3e10*/  FMUL.FTZ R2, R110, R13 ;  /* 0x0000000d6e027220 */ /* 0x004fce0000410000 */
[----:B------:R-:W-:Y:S01]  /*3e20*/  MUFU.SIN R117, R115 ;  /* 0x0000007300757308 */ /* 0x000fe20000000400 */
[----:B------:R-:W-:Y:S01]  /*3e30*/  FMUL.RZ R123, R2, 0.15915493667125701904 ;  /* 0x3e22f983027b7820 */ /* 0x000fe2000040c000 */
[----:B------:R-:W-:-:S06]  /*3e40*/  FMUL.FTZ R2, R110, R149 ;  /* 0x000000956e027220 */ /* 0x000fcc0000410000 */
[----:B------:R2:W-:Y:S08]  /*3e50*/  MUFU.COS R137, R115 ;  /* 0x0000007300897308 */ /* 0x0005f00000000000 */
[----:B------:R-:W4:Y:S01]  /*3e60*/  MUFU.EX2 R0, R0 ;  /* 0x0000000000007308 */ /* 0x000f220000000800 */
[----:B--2---:R-:W-:-:S07]  /*3e70*/  FMUL.FTZ R115, R106, R13 ;  /* 0x0000000d6a737220 */ /* 0x004fce0000410000 */
[----:B------:R-:W-:Y:S08]  /*3e80*/  MUFU.SIN R119, R125 ;  /* 0x0000007d00777308 */ /* 0x000ff00000000400 */
[----:B------:R-:W-:Y:S08]  /*3e90*/  MUFU.COS R141, R125 ;  /* 0x0000007d008d7308 */ /* 0x000ff00000000000 */
[----:B------:R-:W2:Y:S01]  /*3ea0*/  MUFU.EX2 R44, R44 ;  /* 0x0000002c002c7308 */ /* 0x000ea20000000800 */
[----:B-1----:R-:W-:-:S07]  /*3eb0*/  FMUL.FTZ R136, R45, R136 ;  /* 0x000000882d887220 */ /* 0x002fce0000410000 */
[----:B------:R-:W-:Y:S08]  /*3ec0*/  MUFU.SIN R3, R123 ;  /* 0x0000007b00037308 */ /* 0x000ff00000000400 */
[----:B------:R1:W-:Y:S08]  /*3ed0*/  MUFU.COS R139, R123 ;  /* 0x0000007b008b7308 */ /* 0x0003f00000000000 */
[----:B------:R-:W0:Y:S01]  /*3ee0*/  MUFU.EX2 R2, R2 ;  /* 0x0000000200027308 */ /* 0x000e220000000800 */
[----:B-1----:R-:W-:Y:S01]  /*3ef0*/  FMUL.RZ R123, R115, 0.15915493667125701904 ;  /* 0x3e22f983737b7820 */ /* 0x002fe2000040c000 */
[----:B------:R-:W-:-:S02]  /*3f00*/  HADD2.F32 R115, -RZ, R179.H0_H0 ;  /* 0x200000b3ff737230 */ /* 0x000fc40000004100 */
[----:B---3--:R-:W-:Y:S01]  /*3f10*/  FMUL.FTZ R135, R45, R138 ;  /* 0x0000008a2d877220 */ /* 0x008fe20000410000 */
[----:B----4-:R-:W-:Y:S02]  /*3f20*/  FMUL.FTZ R137, R0, R137 ;  /* 0x0000008900897220 */ /* 0x010fe40000410000 */
[----:B------:R-:W-:Y:S01]  /*3f30*/  FMUL.FTZ R151, R116, R115 ;  /* 0x0000007374977220 */ /* 0x000fe20000410000 */
[----:B------:R-:W-:Y:S01]  /*3f40*/  FMUL.FTZ R138, R0, R117 ;  /* 0x00000075008a7220 */ /* 0x000fe20000410000 */
[----:B------:R-:W-:Y:S02]  /*3f50*/  FMUL.FTZ R121, R106, R149 ;  /* 0x000000956a797220 */ /* 0x000fe40000410000 */
[----:B------:R-:W-:Y:S01]  /*3f60*/  FMUL.FTZ R0, R136, R151 ;  /* 0x0000009788007220 */ /* 0x000fe20000410000 */
[C---:B--2---:R-:W-:Y:S01]  /*3f70*/  FMUL.FTZ R141, R44.reuse, R141 ;  /* 0x0000008d2c8d7220 */ /* 0x044fe20000410000 */
[----:B------:R-:W-:Y:S01]  /*3f80*/  FMUL.FTZ R142, R44, R119 ;  /* 0x000000772c8e7220 */ /* 0x000fe20000410000 */
[----:B------:R-:W-:Y:S01]  /*3f90*/  FMUL.FTZ R44, RZ, R136 ;  /* 0x00000088ff2c7220 */ /* 0x000fe20000410000 */
[----:B------:R-:W-:Y:S01]  /*3fa0*/  FFMA.FTZ R0, RZ, R135, R0 ;  /* 0x00000087ff007223 */ /* 0x000fe20000010000 */
[----:B------:R-:W-:Y:S01]  /*3fb0*/  MUFU.EX2 R121, R121 ;  /* 0x0000007900797308 */ /* 0x000fe20000000800 */
[----:B0-----:R-:W-:Y:S01]  /*3fc0*/  FMUL.FTZ R140, R2, R3 ;  /* 0x00000003028c7220 */ /* 0x001fe20000410000 */
[----:B------:R-:W-:-:S02]  /*3fd0*/  HADD2.F32 R129, -RZ, R54.H0_H0 ;  /* 0x20000036ff817230 */ /* 0x000fc40000004100 */
[----:B------:R-:W-:Y:S01]  /*3fe0*/  FFMA.FTZ R3, R135, R151, -R44 ;  /* 0x0000009787037223 */ /* 0x000fe2000001082c */
[----:B------:R-:W-:-:S03]  /*3ff0*/  FADD.FTZ R44, RZ, R0 ;  /* 0x00000000ff2c7221 */ /* 0x000fc60000010000 */
[----:B------:R-:W0:Y:S01]  /*4000*/  MUFU.COS R154, R123 ;  /* 0x0000007b009a7308 */ /* 0x000e220000000000 */
[----:B------:R-:W-:Y:S01]  /*4010*/  FMUL.FTZ R0, R104, R13 ;  /* 0x0000000d68007220 */ /* 0x000fe20000410000 */
[----:B------:R-:W-:Y:S01]  /*4020*/  FFMA.FTZ R3, R114, R129, R3 ;  /* 0x0000008172037223 */ /* 0x000fe20000010003 */
[----:B------:R-:W-:-:S05]  /*4030*/  FMUL.FTZ R148, R138, R44 ;  /* 0x0000002c8a947220 */ /* 0x000fca0000410000 */
[----:B------:R-:W1:Y:S01]  /*4040*/  MUFU.SIN R152, R123 ;  /* 0x0000007b00987308 */ /* 0x000e620000000400 */
[----:B------:R-:W-:Y:S01]  /*4050*/  FMUL.RZ R153, R0, 0.15915493667125701904 ;  /* 0x3e22f98300997820 */ /* 0x000fe2000040c000 */
[----:B------:R-:W-:Y:S02]  /*4060*/  HADD2.F32 R127, -RZ, R53.H0_H0 ;  /* 0x20000035ff7f7230 */ /* 0x000fe40000004100 */
[----:B------:R-:W-:Y:S01]  /*4070*/  FMUL.FTZ R0, R8, R136 ;  /* 0x0000008808007220 */ /* 0x000fe20000410000 */
[-C--:B------:R-:W-:Y:S01]  /*4080*/  FFMA.FTZ R119, R137, R3.reuse, -R148 ;  /* 0x0000000389777223 */ /* 0x080fe20000010894 */
[----:B------:R-:W-:Y:S02]  /*4090*/  FMUL.FTZ R148, R138, R3 ;  /* 0x000000038a947220 */ /* 0x000fe40000410000 */
[----:B------:R-:W-:Y:S01]  /*40a0*/  FFMA.FTZ R117, R9, R135, R0 ;  /* 0x0000008709757223 */ /* 0x000fe20000010000 */
[----:B------:R-:W-:Y:S01]  /*40b0*/  FFMA.FTZ R119, R112, R127, R119 ;  /* 0x0000007f70777223 */ /* 0x000fe20000010077 */
[----:B------:R-:W-:Y:S01]  /*40c0*/  FFMA.FTZ R0, R137, R44, R148 ;  /* 0x0000002c89007223 */ /* 0x000fe20000010094 */
[----:B0-----:R-:W-:Y:S01]  /*40d0*/  FMUL.FTZ R154, R121, R154 ;  /* 0x0000009a799a7220 */ /* 0x001fe20000410000 */
[----:B------:R-:W-:Y:S01]  /*40e0*/  FMUL.FTZ R139, R2, R139 ;  /* 0x0000008b028b7220 */ /* 0x000fe20000410000 */
[----:B------:R-:W-:Y:S01]  /*40f0*/  FMUL.FTZ R156, R140, R119 ;  /* 0x000000778c9c7220 */ /* 0x000fe20000410000 */
[----:B------:R-:W-:Y:S01]  /*4100*/  FMUL.FTZ R2, R104, R149 ;  /* 0x0000009568027220 */ /* 0x000fe20000410000 */
[----:B------:R-:W-:Y:S01]  /*4110*/  FMUL.FTZ R45, R9, R136 ;  /* 0x00000088092d7220 */ /* 0x000fe20000410000 */
[----:B-1----:R-:W-:Y:S01]  /*4120*/  FMUL.FTZ R152, R121, R152 ;  /* 0x0000009879987220 */ /* 0x002fe20000410000 */
[----:B------:R-:W-:-:S02]  /*4130*/  FADD.FTZ R121, RZ, R0 ;  /* 0x00000000ff797221 */ /* 0x000fc40000010000 */
[----:B------:R-:W-:Y:S01]  /*4140*/  FFMA.FTZ R44, R8, R135, -R45 ;  /* 0x00000087082c7223 */ /* 0x000fe2000001082d */
[----:B------:R-:W-:Y:S01]  /*4150*/  FMUL.FTZ R148, R138, R117 ;  /* 0x000000758a947220 */ /* 0x000fe20000410000 */
[-C--:B------:R-:W-:Y:S01]  /*4160*/  FFMA.FTZ R123, R139, R121.reuse, R156 ;  /* 0x000000798b7b7223 */ /* 0x080fe2000001009c */
[----:B------:R-:W-:Y:S01]  /*4170*/  FMUL.FTZ R156, R140, R121 ;  /* 0x000000798c9c7220 */ /* 0x000fe20000410000 */
[----:B------:R-:W-:Y:S01]  /*4180*/  MUFU.EX2 R2, R2 ;  /* 0x0000000200027308 */ /* 0x000fe20000000800 */
[----:B------:R-:W-:Y:S02]  /*4190*/  HADD2.F32 R125, -RZ, R52.H0_H0 ;  /* 0x20000034ff7d7230 */ /* 0x000fe40000004100 */
[-C--:B------:R-:W-:Y:S01]  /*41a0*/  FFMA.FTZ R148, R137, R44.reuse, -R148 ;  /* 0x0000002c89947223 */ /* 0x080fe20000010894 */
[----:B------:R-:W-:Y:S01]  /*41b0*/  FFMA.FTZ R119, R139, R119, -R156 ;  /* 0x000000778b777223 */ /* 0x000fe2000001089c */
[----:B------:R-:W-:-:S03]  /*41c0*/  FMUL.FTZ R44, R138, R44 ;  /* 0x0000002c8a2c7220 */ /* 0x000fc60000410000 */
[----:B------:R-:W0:Y:S01]  /*41d0*/  MUFU.COS R45, R153 ;  /* 0x00000099002d7308 */ /* 0x000e220000000000 */
[----:B------:R-:W-:Y:S01]  /*41e0*/  FFMA.FTZ R119, R110, R125, R119 ;  /* 0x0000007d6e777223 */ /* 0x000fe20000010077 */
[----:B------:R-:W-:Y:S01]  /*41f0*/  FMUL.FTZ R0, R102, R13 ;  /* 0x0000000d66007220 */ /* 0x000fe20000410000 */
[----:B------:R-:W-:-:S05]  /*4200*/  FFMA.FTZ R44, R137, R117, R44 ;  /* 0x00000075892c7223 */ /* 0x000fca000001002c */
[----:B------:R-:W1:Y:S01]  /*4210*/  MUFU.SIN R3, R153 ;  /* 0x0000009900037308 */ /* 0x000e620000000400 */
[----:B------:R-:W-:Y:S01]  /*4220*/  FADD.FTZ R123, RZ, R123 ;  /* 0x0000007bff7b7221 */ /* 0x000fe20000010000 */
[----:B------:R-:W-:Y:S01]  /*4230*/  FMUL.FTZ R117, R140, R148 ;  /* 0x000000948c757220 */ /* 0x000fe20000410000 */
[----:B------:R-:W-:Y:S01]  /*4240*/  FMUL.FTZ R158, R142, R119 ;  /* 0x000000778e9e7220 */ /* 0x000fe20000410000 */
[----:B------:R-:W-:Y:S01]  /*4250*/  FMUL.RZ R155, R0, 0.15915493667125701904 ;  /* 0x3e22f983009b7820 */ /* 0x000fe2000040c000 */
[-C--:B------:R-:W-:Y:S01]  /*4260*/  FMUL.FTZ R0, R140, R44.reuse ;  /* 0x0000002c8c007220 */ /* 0x080fe20000410000 */
[----:B------:R-:W-:Y:S01]  /*4270*/  FMUL.FTZ R156, R142, R123 ;  /* 0x0000007b8e9c7220 */ /* 0x000fe20000410000 */
[----:B------:R-:W-:Y:S01]  /*4280*/  FFMA.FTZ R117, R139, R44, R117 ;  /* 0x0000002c8b757223 */ /* 0x000fe20000010075 */
[----:B------:R-:W-:Y:S01]  /*4290*/  FMUL.FTZ R149, R102, R149 ;  /* 0x0000009566957220 */ /* 0x000fe20000410000 */
[----:B------:R-:W-:Y:S01]  /*42a0*/  FFMA.FTZ R158, R141, R123, R158 ;  /* 0x0000007b8d9e7223 */ /* 0x000fe2000001009e */
[----:B------:R-:W-:-:S02]  /*42b0*/  HADD2.F32 R123, -RZ, R51.H0_H0 ;  /* 0x20000033ff7b7230 */ /* 0x000fc40000004100 */
[----:B------:R-:W-:Y:S01]  /*42c0*/  FFMA.FTZ R148, R139, R148, -R0 ;  /* 0x000000948b947223 */ /* 0x000fe20000010800 */
[C---:B------:R-:W-:Y:S01]  /*42d0*/  FFMA.FTZ R119, R141.reuse, R119, -R156 ;  /* 0x000000778d777223 */ /* 0x040fe2000001089c */
[----:B------:R-:W-:Y:S01]  /*42e0*/  FMUL.FTZ R44, R142, R117 ;  /* 0x000000758e2c7220 */ /* 0x000fe20000410000 */
[C---:B0-----:R-:W-:Y:S01]  /*42f0*/  FMUL.FTZ R156, R2.reuse, R45 ;  /* 0x0000002d029c7220 */ /* 0x041fe20000410000 */
[----:B------:R-:W-:Y:S01]  /*4300*/  FADD.FTZ R45, RZ, R158 ;  /* 0x0000009eff2d7221 */ /* 0x000fe20000010000 */
[----:B------:R-:W-:Y:S01]  /*4310*/  MUFU.EX2 R149, R149 ;  /* 0x0000009500957308 */ /* 0x000fe20000000800 */
[----:B-1----:R-:W-:Y:S01]  /*4320*/  FMUL.FTZ R158, R2, R3 ;  /* 0x00000003029e7220 */ /* 0x002fe20000410000 */
[----:B------:R-:W-:Y:S01]  /*4330*/  FFMA.FTZ R119, R108, R123, R119 ;  /* 0x0000007b6c777223 */ /* 0x000fe20000010077 */
[-C--:B------:R-:W-:Y:S01]  /*4340*/  FFMA.FTZ R3, R141, R148.reuse, -R44 ;  /* 0x000000948d037223 */ /* 0x080fe2000001082c */
[----:B------:R-:W-:-:S04]  /*4350*/  FMUL.FTZ R148, R142, R148 ;  /* 0x000000948e947220 */ /* 0x000fc80000410000 */
[----:B------:R-:W0:Y:S01]  /*4360*/  MUFU.SIN R0, R155 ;  /* 0x0000009b00007308 */ /* 0x000e220000000400 */
[----:B------:R-:W-:Y:S01]  /*4370*/  FMUL.FTZ R2, R152, R119 ;  /* 0x0000007798027220 */ /* 0x000fe20000410000 */
[----:B------:R-:W-:-:S06]  /*4380*/  FFMA.FTZ R117, R141, R117, R148 ;  /* 0x000000758d757223 */ /* 0x000fcc0000010094 */
[----:B------:R-:W1:Y:S01]  /*4390*/  MUFU.COS R166, R155 ;  /* 0x0000009b00a67308 */ /* 0x000e620000000000 */
[-C--:B------:R-:W-:Y:S01]  /*43a0*/  FMUL.FTZ R153, R152, R45.reuse ;  /* 0x0000002d98997220 */ /* 0x080fe20000410000 */
[----:B------:R-:W-:Y:S01]  /*43b0*/  FFMA.FTZ R2, R154, R45, R2 ;  /* 0x0000002d9a027223 */ /* 0x000fe20000010002 */
[----:B------:R-:W-:Y:S01]  /*43c0*/  ISETP.NE.AND P2, PT, R76, 0x1f, PT ;  /* 0x0000001f4c00780c */ /* 0x000fe20003f45270 */
[----:B------:R-:W-:Y:S01]  /*43d0*/  FMUL.FTZ R45, R152, R117 ;  /* 0x00000075982d7220 */ /* 0x000fe20000410000 */
[----:B------:R-:W-:Y:S02]  /*43e0*/  HADD2.F32 R121, -RZ, R50.H0_H0 ;  /* 0x20000032ff797230 */ /* 0x000fe40000004100 */
[C---:B------:R-:W-:Y:S01]  /*43f0*/  FFMA.FTZ R153, R154.reuse, R119, -R153 ;  /* 0x000000779a997223 */ /* 0x040fe20000010899 */
[----:B------:R-:W-:Y:S01]  /*4400*/  FADD.FTZ R119, RZ, R2 ;  /* 0x00000002ff777221 */ /* 0x000fe20000010000 */
[-C--:B------:R-:W-:Y:S01]  /*4410*/  FFMA.FTZ R45, R154, R3.reuse, -R45 ;  /* 0x000000039a2d7223 */ /* 0x080fe2000001082d */
[----:B------:R-:W-:Y:S01]  /*4420*/  FMUL.FTZ R3, R152, R3 ;  /* 0x0000000398037220 */ /* 0x000fe20000410000 */
[----:B------:R-:W-:Y:S01]  /*4430*/  FFMA.FTZ R153, R106, R121, R153 ;  /* 0x000000796a997223 */ /* 0x000fe20000010099 */
[C---:B0-----:R-:W-:Y:S01]  /*4440*/  FMUL.FTZ R167, R149.reuse, R0 ;  /* 0x0000000095a77220 */ /* 0x041fe20000410000 */
[----:B------:R-:W-:Y:S01]  /*4450*/  FMUL.FTZ R0, R158, R119 ;  /* 0x000000779e007220 */ /* 0x000fe20000410000 */
[----:B------:R-:W-:Y:S01]  /*4460*/  FFMA.FTZ R3, R154, R117, R3 ;  /* 0x000000759a037223 */ /* 0x000fe20000010003 */
[----:B-1----:R-:W-:Y:S01]  /*4470*/  FMUL.FTZ R166, R149, R166 ;  /* 0x000000a695a67220 */ /* 0x002fe20000410000 */
[-C--:B------:R-:W-:Y:S01]  /*4480*/  FMUL.FTZ R149, R158, R153.reuse ;  /* 0x000000999e957220 */ /* 0x080fe20000410000 */
[----:B------:R-:W-:Y:S01]  /*4490*/  FFMA.FTZ R153, R156, R153, -R0 ;  /* 0x000000999c997223 */ /* 0x000fe20000010800 */
[----:B------:R-:W-:Y:S01]  /*44a0*/  @P2 LEA R44, R76, UR7, 0x3 ;  /* 0x000000074c2c2c11 */ /* 0x000fe2000f8e18ff */
[C---:B------:R-:W-:Y:S01]  /*44b0*/  FMUL.FTZ R0, R158.reuse, R3 ;  /* 0x000000039e007220 */ /* 0x040fe20000410000 */
[----:B------:R-:W-:-:S03]  /*44c0*/  FMUL.FTZ R117, R158, R45 ;  /* 0x0000002d9e757220 */ /* 0x000fc60000410000 */
[C---:B------:R-:W-:Y:S02]  /*44d0*/  FFMA.FTZ R0, R156.reuse, R45, -R0 ;  /* 0x0000002d9c007223 */ /* 0x040fe40000010800 */
[----:B------:R-:W0:Y:S01]  /*44e0*/  @P2 LDS.64 R44, [R44+0x20b8] ;  /* 0x0020b8002c2c2984 */ /* 0x000e220000000a00 */
[----:B------:R-:W-:Y:S01]  /*44f0*/  FFMA.FTZ R149, R156, R119, R149 ;  /* 0x000000779c957223 */ /* 0x000fe20000010095 */
[----:B------:R-:W-:-:S03]  /*4500*/  HADD2.F32 R119, -RZ, R49.H0_H0 ;  /* 0x20000031ff777230 */ /* 0x000fc60000004100 */
[----:B------:R-:W-:Y:S02]  /*4510*/  FADD.FTZ R149, RZ, R149 ;  /* 0x00000095ff957221 */ /* 0x000fe40000010000 */
[----:B------:R-:W-:Y:S01]  /*4520*/  FFMA.FTZ R153, R104, R119, R153 ;  /* 0x0000007768997223 */ /* 0x000fe20000010099 */
[----:B------:R-:W-:Y:S01]  /*4530*/  FFMA.FTZ R3, R156, R3, R117 ;  /* 0x000000039c037223 */ /* 0x000fe20000010075 */
[C---:B------:R-:W-:Y:S02]  /*4540*/  FMUL.FTZ R155, R167.reuse, R149 ;  /* 0x00000095a79b7220 */ /* 0x040fe40000410000 */
[CC--:B------:R-:W-:Y:S01]  /*4550*/  FMUL.FTZ R2, R167.reuse, R153.reuse ;  /* 0x00000099a7027220 */ /* 0x0c0fe20000410000 */
[----:B------:R-:W-:Y:S02]  /*4560*/  HADD2.F32 R117, -RZ, R48.H0_H0 ;  /* 0x20000030ff757230 */ /* 0x000fe40000004100 */
[C---:B------:R-:W-:Y:S01]  /*4570*/  FFMA.FTZ R153, R166.reuse, R153, -R155 ;  /* 0x00000099a6997223 */ /* 0x040fe2000001089b */
[C---:B------:R-:W-:Y:S01]  /*4580*/  FFMA.FTZ R148, R166.reuse, R149, R2 ;  /* 0x00000095a6947223 */ /* 0x040fe20000010002 */
[CC--:B------:R-:W-:Y:S01]  /*4590*/  FMUL.FTZ R149, R167.reuse, R3.reuse ;  /* 0x00000003a7957220 */ /* 0x0c0fe20000410000 */
[-C--:B------:R-:W-:Y:S01]  /*45a0*/  FMUL.FTZ R2, R167, R0.reuse ;  /* 0x00000000a7027220 */ /* 0x080fe20000410000 */
[----:B------:R-:W-:Y:S01]  /*45b0*/  BSSY B0, `(.L_x_15720) ;  /* 0x0000011000007945 */ /* 0x000fe20003800000 */
[----:B------:R-:W-:Y:S01]  /*45c0*/  FADD.FTZ R148, RZ, R148 ;  /* 0x00000094ff947221 */ /* 0x000fe20000010000 */
[C---:B------:R-:W-:Y:S01]  /*45d0*/  FFMA.FTZ R149, R166.reuse, R0, -R149 ;  /* 0x00000000a6957223 */ /* 0x040fe20000010895 */
[----:B------:R-:W-:Y:S01]  /*45e0*/  FFMA.FTZ R2, R166, R3, R2 ;  /* 0x00000003a6027223 */ /* 0x000fe20000010002 */
        /* <DEDUP_REMOVED lines=13> */
.L_x_15721:
[----:B------:R-:W-:Y:S05]  /*46c0*/  BSYNC B0 ;  /* 0x0000000000007941 */ /* 0x000fea0003800000 */
.L_x_15720:
        /* <DEDUP_REMOVED lines=13> */
[C---:B---3--:R-:W-:Y:S01]  /*47a0*/  FMUL.FTZ R162, R2.reuse, R157 ;  /* 0x0000009d02a27220 */ /* 0x048fe20000410000 */
[C---:B-1----:R-:W-:Y:S01]  /*47b0*/  FMUL.FTZ R160, R2.reuse, R0 ;  /* 0x0000000002a07220 */ /* 0x042fe20000410000 */
[CC--:B----4-:R-:W-:Y:S02]  /*47c0*/  FMUL.FTZ R164, R2.reuse, R155.reuse ;  /* 0x0000009b02a47220 */ /* 0x0d0fe40000410000 */
[C---:B------:R-:W-:Y:S01]  /*47d0*/  FFMA.FTZ R162, R149.reuse, R155, -R162 ;  /* 0x0000009b95a27223 */ /* 0x040fe200000108a2 */
[C---:B0-----:R-:W-:Y:S01]  /*47e0*/  FFMA.FTZ R155, R149.reuse, R3, R160 ;  /* 0x00000003959b7223 */ /* 0x041fe200000100a0 */
[----:B------:R-:W-:Y:S01]  /*47f0*/  FFMA.FTZ R157, R149, R157, R164 ;  /* 0x0000009d959d7223 */ /* 0x000fe200000100a4 */
[----:B------:R-:W-:Y:S01]  /*4800*/  FMUL.FTZ R160, R2, R3 ;  /* 0x0000000302a07220 */ /* 0x000fe20000410000 */
[----:B------:R-:W-:-:S02]  /*4810*/  @P4 FADD.FTZ R153, R153, R162 ;  /* 0x000000a299994221 */ /* 0x000fc40000010000 */
[----:B------:R-:W-:Y:S01]  /*4820*/  @P4 FADD.FTZ R148, R148, R157 ;  /* 0x0000009d94944221 */ /* 0x000fe20000010000 */
[----:B------:R-:W-:Y:S01]  /*4830*/  @P4 FFMA.FTZ R149, R149, R0, -R160 ;  /* 0x0000000095954223 */ /* 0x000fe200000108a0 */
[----:B------:R-:W-:Y:S01]  /*4840*/  FSEL R155, R2, R155, !P4 ;  /* 0x0000009b029b7208 */ /* 0x000fe20006000000 */
[----:B------:R-:W0:Y:S01]  /*4850*/  SHFL.UP PT, R160, R153, 0x2, RZ ;  /* 0x0440000099a07989 */ /* 0x000e2200000e00ff */
[----:B------:R-:W-:-:S03]  /*4860*/  ISETP.GE.AND P4, PT, R74, 0x2, PT ;  /* 0x000000024a00780c */ /* 0x000fc60003f86270 */
[----:B------:R-:W1:Y:S04]  /*4870*/  SHFL.UP PT, R162, R148, 0x2, RZ ;  /* 0x0440000094a27989 */ /* 0x000e6800000e00ff */
[----:B------:R-:W3:Y:S04]  /*4880*/  SHFL.UP PT, R0, R149, 0x2, RZ ;  /* 0x0440000095007989 */ /* 0x000ee800000e00ff */
[----:B------:R-:W4:Y:S01]  /*4890*/  SHFL.UP PT, R2, R155, 0x2, RZ ;  /* 0x044000009b027989 */ /* 0x000f2200000e00ff */
[C---:B0-----:R-:W-:Y:S01]  /*48a0*/  FMUL.FTZ R159, R155.reuse, R160 ;  /* 0x000000a09b9f7220 */ /* 0x041fe20000410000 */
[----:B-1----:R-:W-:-:S03]  /*48b0*/  FMUL.FTZ R164, R155, R162 ;  /* 0x000000a29ba47220 */ /* 0x002fc60000410000 */
[----:B------:R-:W-:Y:S01]  /*48c0*/  FFMA.FTZ R159, R149, R162, R159 ;  /* 0x000000a2959f7223 */ /* 0x000fe2000001009f */
[CC--:B-----5:R-:W-:Y:S01]  /*48d0*/  FMUL.FTZ R162, R42.reuse, R161.reuse ;  /* 0x000000a12aa27220 */ /* 0x0e0fe20000410000 */
[----:B---3--:R-:W-:Y:S01]  /*48e0*/  FMUL.FTZ R157, R155, R0 ;  /* 0x000000009b9d7220 */ /* 0x008fe20000410000 */
[----:B------:R-:W-:Y:S01]  /*48f0*/  FFMA.FTZ R164, R149, R160, -R164 ;  /* 0x000000a095a47223 */ /* 0x000fe200000108a4 */
[----:B------:R-:W-:Y:S01]  /*4900*/  FMUL.FTZ R160, R42, R170 ;  /* 0x000000aa2aa07220 */ /* 0x000fe20000410000 */
[----:B------:R-:W-:Y:S01]  /*4910*/  @P4 FADD.FTZ R148, R148, R159 ;  /* 0x0000009f94944221 */ /* 0x000fe20000010000 */
[-C--:B----4-:R-:W-:Y:S01]  /*4920*/  FMUL.FTZ R3, R155, R2.reuse ;  /* 0x000000029b037220 */ /* 0x090fe20000410000 */
[----:B------:R-:W-:Y:S01]  /*4930*/  FFMA.FTZ R2, R149, R2, R157 ;  /* 0x0000000295027223 */ /* 0x000fe2000001009d */
[----:B------:R-:W-:Y:S01]  /*4940*/  @P4 FADD.FTZ R153, R153, R164 ;  /* 0x000000a499994221 */ /* 0x000fe20000010000 */
[----:B------:R-:W-:Y:S01]  /*4950*/  FFMA.FTZ R159, R43, R172, R160 ;  /* 0x000000ac2b9f7223 */ /* 0x000fe200000100a0 */
[----:B------:R-:W-:Y:S01]  /*4960*/  @P4 FFMA.FTZ R149, R149, R0, -R3 ;  /* 0x0000000095954223 */ /* 0x000fe20000010803 */
[----:B------:R-:W-:Y:S01]  /*4970*/  FADD.FTZ R0, R86, R86 ;  /* 0x0000005656007221 */ /* 0x000fe20000010000 */
[----:B------:R-:W-:Y:S01]  /*4980*/  FSEL R164, R155, R2, !P4 ;  /* 0x000000029ba47208 */ /* 0x000fe20006000000 */
[C---:B------:R-:W-:Y:S01]  /*4990*/  FMUL.FTZ R155, R43.reuse, R170 ;  /* 0x000000aa2b9b7220 */ /* 0x040fe20000410000 */
[----:B------:R-:W-:Y:S01]  /*49a0*/  FMUL.FTZ R160, R43, R161 ;  /* 0x000000a12ba07220 */ /* 0x000fe20000410000 */
[----:B------:R-:W-:Y:S01]  /*49b0*/  FMUL.FTZ R159, R0, R159 ;  /* 0x0000009f009f7220 */ /* 0x000fe20000410000 */
[----:B------:R-:W-:Y:S01]  /*49c0*/  FADD.FTZ R2, R88, R88 ;  /* 0x0000005858027221 */ /* 0x000fe20000010000 */
[C---:B------:R-:W-:Y:S01]  /*49d0*/  FFMA.FTZ R155, R42.reuse, R172, -R155 ;  /* 0x000000ac2a9b7223 */ /* 0x040fe2000001089b */
[----:B------:R-:W-:Y:S01]  /*49e0*/  FFMA.FTZ R175, R42, R177, -R160 ;  /* 0x000000b12aaf7223 */ /* 0x000fe200000108a0 */
[-C--:B------:R-:W-:Y:S01]  /*49f0*/  FMUL.FTZ R157, R167, R159.reuse ;  /* 0x0000009fa79d7220 */ /* 0x080fe20000410000 */
[----:B------:R-:W-:Y:S01]  /*4a00*/  FMUL.FTZ R160, R166, R159 ;  /* 0x0000009fa6a07220 */ /* 0x000fe20000410000 */
[----:B------:R-:W-:Y:S01]  /*4a10*/  FMUL.FTZ R176, R0, R155 ;  /* 0x0000009b00b07220 */ /* 0x000fe20000410000 */
[----:B------:R-:W-:Y:S01]  /*4a20*/  FFMA.FTZ R155, R43, R177, R162 ;  /* 0x000000b12b9b7223 */ /* 0x000fe200000100a2 */
[----:B------:R-:W-:Y:S01]  /*4a30*/  FMUL.FTZ R175, R2, R175 ;  /* 0x000000af02af7220 */ /* 0x000fe20000410000 */
[----:B------:R-:W-:Y:S01]  /*4a40*/  SHFL.UP PT, R168, R148, 0x4, RZ ;  /* 0x0480000094a87989 */ /* 0x000fe200000e00ff */
[-C--:B------:R-:W-:Y:S01]  /*4a50*/  FFMA.FTZ R162, R166, R176.reuse, -R157 ;  /* 0x000000b0a6a27223 */ /* 0x080fe2000001089d */
[----:B------:R-:W-:Y:S01]  /*4a60*/  FMUL.FTZ R174, R2, R155 ;  /* 0x0000009b02ae7220 */ /* 0x000fe20000410000 */
[----:B------:R-:W-:Y:S01]  /*4a70*/  FFMA.FTZ R155, -R167, R176, -R160 ;  /* 0x000000b0a79b7223 */ /* 0x000fe200000109a0 */
[----:B------:R-:W0:Y:S01]  /*4a80*/  SHFL.UP PT, R157, R149, 0x4, RZ ;  /* 0x04800000959d7989 */ /* 0x000e2200000e00ff */
[-C--:B------:R-:W-:Y:S01]  /*4a90*/  FMUL.FTZ R160, R42, R178.reuse ;  /* 0x000000b22aa07220 */ /* 0x080fe20000410000 */
[----:B------:R-:W-:Y:S01]  /*4aa0*/  FADD.FTZ R169, R175, R162 ;  /* 0x000000a2afa97221 */ /* 0x000fe20000010000 */
[----:B------:R-:W-:Y:S01]  /*4ab0*/  FADD.FTZ R171, -R174, R155 ;  /* 0x0000009baeab7221 */ /* 0x000fe20000010100 */
[----:B------:R-:W1:Y:S01]  /*4ac0*/  SHFL.UP PT, R165, R153, 0x4, RZ ;  /* 0x0480000099a57989 */ /* 0x000e6200000e00ff */
[C---:B------:R-:W-:Y:S01]  /*4ad0*/  FMUL.FTZ R155, R43.reuse, R178 ;  /* 0x000000b22b9b7220 */ /* 0x040fe20000410000 */
[C---:B------:R-:W-:Y:S01]  /*4ae0*/  FMUL.FTZ R173, R158.reuse, -R169 ;  /* 0x800000a99ead7220 */ /* 0x040fe20000410000 */
[-C--:B------:R-:W-:Y:S01]  /*4af0*/  FFMA.FTZ R162, R43, R150.reuse, R160 ;  /* 0x000000962ba27223 */ /* 0x080fe200000100a0 */
[----:B------:R-:W3:Y:S01]  /*4b00*/  SHFL.UP PT, R163, R164, 0x4, RZ ;  /* 0x04800000a4a37989 */ /* 0x000ee200000e00ff */
[-C--:B------:R-:W-:Y:S01]  /*4b10*/  FMUL.FTZ R182, R158, -R171.reuse ;  /* 0x800000ab9eb67220 */ /* 0x080fe20000410000 */
[----:B------:R-:W-:Y:S01]  /*4b20*/  FADD.FTZ R3, R90, R90 ;  /* 0x0000005a5a037221 */ /* 0x000fe20000010000 */
[----:B------:R-:W-:Y:S01]  /*4b30*/  FFMA.FTZ R160, R42, R150, -R155 ;  /* 0x000000962aa07223 */ /* 0x000fe2000001089b */
[C---:B------:R-:W-:Y:S01]  /*4b40*/  FFMA.FTZ R184, R156.reuse, R171, R173 ;  /* 0x000000ab9cb87223 */ /* 0x040fe200000100ad */
[----:B------:R-:W-:Y:S01]  /*4b50*/  FFMA.FTZ R182, R156, R169, -R182 ;  /* 0x000000a99cb67223 */ /* 0x000fe200000108b6 */
[C---:B------:R-:W-:Y:S01]  /*4b60*/  FMUL.FTZ R173, R3.reuse, R162 ;  /* 0x000000a203ad7220 */ /* 0x040fe20000410000 */
[----:B------:R-:W-:Y:S01]  /*4b70*/  FMUL.FTZ R169, R3, R160 ;  /* 0x000000a003a97220 */ /* 0x000fe20000410000 */
[----:B------:R-:W-:-:S02]  /*4b80*/  ISETP.GE.AND P4, PT, R74, 0x4, PT ;  /* 0x000000044a00780c */ /* 0x000fc40003f86270 */
[----:B------:R-:W-:Y:S01]  /*4b90*/  FADD.FTZ R171, -R173, R184 ;  /* 0x000000b8adab7221 */ /* 0x000fe20000010100 */
[----:B------:R-:W-:Y:S01]  /*4ba0*/  FADD.FTZ R155, R169, R182 ;  /* 0x000000b6a99b7221 */ /* 0x000fe20000010000 */
[----:B------:R-:W-:Y:S02]  /*4bb0*/  HADD2.F32 R182, -RZ, R146.H0_H0 ;  /* 0x20000092ffb67230 */ /* 0x000fe40000004100 */
[C---:B------:R-:W-:Y:S01]  /*4bc0*/  FMUL.FTZ R181, R152.reuse, -R171 ;  /* 0x800000ab98b57220 */ /* 0x040fe20000410000 */
[----:B------:R-:W-:Y:S01]  /*4bd0*/  FMUL.FTZ R162, R152, -R155 ;  /* 0x8000009b98a27220 */ /* 0x000fe20000410000 */
[----:B0-----:R-:W-:Y:S01]  /*4be0*/  FMUL.FTZ R160, R164, R157 ;  /* 0x0000009da4a07220 */ /* 0x001fe20000410000 */
[----:B------:R-:W-:Y:S01]  /*4bf0*/  FMUL.FTZ R146, R42, R182 ;  /* 0x000000b62a927220 */ /* 0x000fe20000410000 */
[C---:B------:R-:W-:Y:S01]  /*4c00*/  FFMA.FTZ R184, R154.reuse, R155, -R181 ;  /* 0x0000009b9ab87223 */ /* 0x040fe200000108b5 */
[----:B------:R-:W-:Y:S01]  /*4c10*/  FFMA.FTZ R183, R154, R171, R162 ;  /* 0x000000ab9ab77223 */ /* 0x000fe200000100a2 */
[C---:B------:R-:W-:Y:S01]  /*4c20*/  FMUL.FTZ R162, R164.reuse, R168 ;  /* 0x000000a8a4a27220 */ /* 0x040fe20000410000 */
[----:B-1----:R-:W-:Y:S01]  /*4c30*/  FMUL.FTZ R171, R164, R165 ;  /* 0x000000a5a4ab7220 */ /* 0x002fe20000410000 */
[----:B------:R-:W-:-:S02]  /*4c40*/  HADD2.F32 R155, -RZ, R147.H0_H0 ;  /* 0x20000093ff9b7230 */ /* 0x000fc40000004100 */
[----:B------:R-:W-:Y:S01]  /*4c50*/  FMUL.FTZ R145, R43, R182 ;  /* 0x000000b62b917220 */ /* 0x000fe20000410000 */
[CC--:B---3--:R-:W-:Y:S01]  /*4c60*/  FFMA.FTZ R181, R149.reuse, R163.reuse, R160 ;  /* 0x000000a395b57223 */ /* 0x0c8fe200000100a0 */
[----:B------:R-:W-:Y:S01]  /*4c70*/  FMUL.FTZ R160, R164, R163 ;  /* 0x000000a3a4a07220 */ /* 0x000fe20000410000 */
[C---:B------:R-:W-:Y:S01]  /*4c80*/  FFMA.FTZ R162, R149.reuse, R165, -R162 ;  /* 0x000000a595a27223 */ /* 0x040fe200000108a2 */
[----:B------:R-:W-:Y:S01]  /*4c90*/  FFMA.FTZ R171, R149, R168, R171 ;  /* 0x000000a895ab7223 */ /* 0x000fe200000100ab */
[----:B------:R-:W-:Y:S01]  /*4ca0*/  FMUL.FTZ R147, R43, R155 ;  /* 0x0000009b2b937220 */ /* 0x000fe20000410000 */
[----:B------:R-:W-:Y:S01]  /*4cb0*/  @P4 FFMA.FTZ R149, R149, R157, -R160 ;  /* 0x0000009d95954223 */ /* 0x000fe200000108a0 */
[----:B------:R-:W-:Y:S02]  /*4cc0*/  HADD2.F32 R157, -RZ, R4.H0_H0 ;  /* 0x20000004ff9d7230 */ /* 0x000fe40000004100 */
[----:B------:R-:W-:Y:S01]  /*4cd0*/  @P4 FADD.FTZ R153, R153, R162 ;  /* 0x000000a299994221 */ /* 0x000fe20000010000 */
[----:B------:R-:W-:Y:S01]  /*4ce0*/  FMUL.FTZ R160, R42, R155 ;  /* 0x0000009b2aa07220 */ /* 0x000fe20000410000 */
[----:B------:R-:W-:Y:S01]  /*4cf0*/  FADD.FTZ R4, R92, R92 ;  /* 0x0000005c5c047221 */ /* 0x000fe20000010000 */
[----:B------:R-:W-:Y:S01]  /*4d00*/  @P4 FADD.FTZ R148, R148, R171 ;  /* 0x000000ab94944221 */ /* 0x000fe20000010000 */
[----:B------:R-:W-:Y:S01]  /*4d10*/  FFMA.FTZ R147, R42, R157, -R147 ;  /* 0x0000009d2a937223 */ /* 0x000fe20000010893 */
[----:B------:R-:W-:Y:S01]  /*4d20*/  FSEL R181, R164, R181, !P4 ;  /* 0x000000b5a4b57208 */ /* 0x000fe20006000000 */
[----:B------:R-:W0:Y:S01]  /*4d30*/  SHFL.UP PT, R190, R153, 0x8, RZ ;  /* 0x0500000099be7989 */ /* 0x000e2200000e00ff */
[C---:B------:R-:W-:Y:S01]  /*4d40*/  FFMA.FTZ R163, R43.reuse, R157, R160 ;  /* 0x0000009d2ba37223 */ /* 0x040fe200000100a0 */
[C---:B------:R-:W-:Y:S01]  /*4d50*/  FMUL.FTZ R171, R4.reuse, R147 ;  /* 0x0000009304ab7220 */ /* 0x040fe20000410000 */
[----:B------:R-:W-:Y:S01]  /*4d60*/  FFMA.FTZ R147, R43, R186, R146 ;  /* 0x000000ba2b937223 */ /* 0x000fe20000010092 */
[----:B------:R-:W1:Y:S01]  /*4d70*/  SHFL.UP PT, R162, R149, 0x8, RZ ;  /* 0x0500000095a27989 */ /* 0x000e6200000e00ff */
[----:B------:R-:W-:Y:S01]  /*4d80*/  FMUL.FTZ R168, R4, R163 ;  /* 0x000000a304a87220 */ /* 0x000fe20000410000 */
[----:B------:R-:W-:Y:S01]  /*4d90*/  FADD.FTZ R160, R171, R184 ;  /* 0x000000b8aba07221 */ /* 0x000fe20000010000 */
[----:B------:R-:W-:Y:S01]  /*4da0*/  FADD.FTZ R184, R94, R94 ;  /* 0x0000005e5eb87221 */ /* 0x000fe20000010000 */
[----:B------:R-:W3:Y:S01]  /*4db0*/  SHFL.UP PT, R192, R148, 0x8, RZ ;  /* 0x0500000094c07989 */ /* 0x000ee200000e00ff */
[----:B------:R-:W-:Y:S01]  /*4dc0*/  FADD.FTZ R183, -R168, R183 ;  /* 0x000000b7a8b77221 */ /* 0x000fe20000010100 */
[----:B------:R-:W-:Y:S01]  /*4dd0*/  FMUL.FTZ R164, R142, -R160 ;  /* 0x800000a08ea47220 */ /* 0x000fe20000410000 */
[----:B------:R-:W-:Y:S01]  /*4de0*/  FFMA.FTZ R145, R42, R186, -R145 ;  /* 0x000000ba2a917223 */ /* 0x000fe20000010891 */
[----:B------:R-:W4:Y:S01]  /*4df0*/  SHFL.UP PT, R188, R181, 0x8, RZ ;  /* 0x05000000b5bc7989 */ /* 0x000f2200000e00ff */
[-C--:B------:R-:W-:Y:S01]  /*4e00*/  FMUL.FTZ R146, R142, -R183.reuse ;  /* 0x800000b78e927220 */ /* 0x080fe20000410000 */
[C---:B------:R-:W-:Y:S01]  /*4e10*/  FFMA.FTZ R163, R141.reuse, R183, R164 ;  /* 0x000000b78da37223 */ /* 0x040fe200000100a4 */
[----:B------:R-:W-:Y:S01]  /*4e20*/  FMUL.FTZ R164, R184, R147 ;  /* 0x00000093b8a47220 */ /* 0x000fe20000410000 */
[----:B------:R-:W-:Y:S01]  /*4e30*/  ISETP.GE.AND P4, PT, R74, 0x8, PT ;  /* 0x000000084a00780c */ /* 0x000fe20003f86270 */
[----:B------:R-:W-:Y:S01]  /*4e40*/  FFMA.FTZ R147, R141, R160, -R146 ;  /* 0x000000a08d937223 */ /* 0x000fe20000010892 */
[----:B------:R-:W-:Y:S01]  /*4e50*/  FMUL.FTZ R160, R184, R145 ;  /* 0x00000091b8a07220 */ /* 0x000fe20000410000 */
[----:B------:R-:W-:-:S03]  /*4e60*/  FADD.FTZ R165, -R164, R163 ;  /* 0x000000a3a4a57221 */ /* 0x000fc60000010100 */
[----:B------:R-:W-:Y:S01]  /*4e70*/  FADD.FTZ R147, R160, R147 ;  /* 0x00000093a0937221 */ /* 0x000fe20000010000 */
[C---:B------:R-:W-:Y:S01]  /*4e80*/  FMUL.FTZ R146, R140.reuse, -R165 ;  /* 0x800000a58c927220 */ /* 0x040fe20000410000 */
[----:B0-----:R-:W-:Y:S02]  /*4e90*/  FMUL.FTZ R163, R181, R190 ;  /* 0x000000beb5a37220 */ /* 0x001fe40000410000 */
[-C--:B------:R-:W-:Y:S01]  /*4ea0*/  FMUL.FTZ R196, R140, -R147.reuse ;  /* 0x800000938cc47220 */ /* 0x080fe20000410000 */
[----:B------:R-:W-:Y:S01]  /*4eb0*/  FFMA.FTZ R194, R139, R147, -R146 ;  /* 0x000000938bc27223 */ /* 0x000fe20000010892 */
[----:B-1----:R-:W-:Y:S02]  /*4ec0*/  FMUL.FTZ R146, R181, R162 ;  /* 0x000000a2b5927220 */ /* 0x002fe40000410000 */
[----:B------:R-:W-:Y:S01]  /*4ed0*/  FFMA.FTZ R193, R139, R165, R196 ;  /* 0x000000a58bc17223 */ /* 0x000fe200000100c4 */
[----:B--2---:R-:W-:Y:S01]  /*4ee0*/  FMUL.FTZ R165, R167, R45 ;  /* 0x0000002da7a57220 */ /* 0x004fe20000410000 */
[-C--:B---3--:R-:W-:Y:S01]  /*4ef0*/  FMUL.FTZ R147, R181, R192.reuse ;  /* 0x000000c0b5937220 */ /* 0x088fe20000410000 */
[----:B------:R-:W-:Y:S01]  /*4f00*/  FFMA.FTZ R163, R149, R192, R163 ;  /* 0x000000c095a37223 */ /* 0x000fe200000100a3 */
[----:B------:R-:W-:Y:S01]  /*4f10*/  SHFL.IDX PT, R196, R11, RZ, 0x1f ;  /* 0x00001fff0bc47589 */ /* 0x000fe200000e0000 */
[----:B------:R-:W-:Y:S01]  /*4f20*/  FFMA.FTZ R165, R166, R44, -R165 ;  /* 0x0000002ca6a57223 */ /* 0x000fe200000108a5 */
[-C--:B----4-:R-:W-:Y:S01]  /*4f30*/  FMUL.FTZ R145, R181, R188.reuse ;  /* 0x000000bcb5917220 */ /* 0x090fe20000410000 */
[C---:B------:R-:W-:Y:S01]  /*4f40*/  FFMA.FTZ R146, R149.reuse, R188, R146 ;  /* 0x000000bc95927223 */ /* 0x040fe20000010092 */
[C---:B------:R-:W-:Y:S01]  /*4f50*/  FFMA.FTZ R190, R149.reuse, R190, -R147 ;  /* 0x000000be95be7223 */ /* 0x040fe20000010893 */
[----:B------:R-:W-:Y:S01]  /*4f60*/  @P4 FADD.FTZ R148, R148, R163 ;  /* 0x000000a394944221 */ /* 0x000fe20000010000 */
[----:B------:R-:W-:Y:S01]  /*4f70*/  @P4 FFMA.FTZ R149, R149, R162, -R145 ;  /* 0x000000a295954223 */ /* 0x000fe20000010891 */
[----:B------:R-:W-:Y:S01]  /*4f80*/  FMUL.FTZ R147, R167, -R44 ;  /* 0x8000002ca7937220 */ /* 0x000fe20000410000 */
[----:B------:R-:W-:Y:S01]  /*4f90*/  HADD2.F32 R163, -RZ, R5.H0_H0 ;  /* 0x20000005ffa37230 */ /* 0x000fe20000004100 */
[----:B------:R-:W-:Y:S01]  /*4fa0*/  FSEL R146, R181, R146, !P4 ;  /* 0x00000092b5927208 */ /* 0x000fe20006000000 */
[----:B------:R-:W-:-:S02]  /*4fb0*/  HADD2.F32 R145, -RZ, R144.H0_H0 ;  /* 0x20000090ff917230 */ /* 0x000fc40000004100 */
[----:B------:R-:W-:Y:S01]  /*4fc0*/  FFMA.FTZ R189, R166, -R45, R147 ;  /* 0x8000002da6bd7223 */ /* 0x000fe20000010093 */
[----:B------:R-:W0:Y:S01]  /*4fd0*/  SHFL.UP PT, R181, R149, 0x10, RZ ;  /* 0x0600000095b57989 */ /* 0x000e2200000e00ff */
[-C--:B------:R-:W-:Y:S01]  /*4fe0*/  FMUL.FTZ R144, R42, R163.reuse ;  /* 0x000000a32a907220 */ /* 0x080fe20000410000 */
[----:B------:R-:W-:Y:S01]  /*4ff0*/  @P4 FADD.FTZ R153, R153, R190 ;  /* 0x000000be99994221 */ /* 0x000fe20000010000 */
[C---:B------:R-:W-:Y:S01]  /*5000*/  FMUL.FTZ R147, R43.reuse, R163 ;  /* 0x000000a32b937220 */ /* 0x040fe20000410000 */
[----:B------:R-:W-:Y:S01]  /*5010*/  FMUL.FTZ R191, R158, -R189 ;  /* 0x800000bd9ebf7220 */ /* 0x000fe20000410000 */
[----:B------:R-:W1:Y:S01]  /*5020*/  SHFL.UP PT, R183, R146, 0x10, RZ ;  /* 0x0600000092b77989 */ /* 0x000e6200000e00ff */
[----:B------:R-:W-:Y:S01]  /*5030*/  FFMA.FTZ R162, R43, R145, R144 ;  /* 0x000000912ba27223 */ /* 0x000fe20000010090 */
[----:B------:R-:W-:Y:S01]  /*5040*/  FADD.FTZ R5, R96, R96 ;  /* 0x0000006060057221 */ /* 0x000fe20000010000 */
[----:B------:R-:W-:Y:S01]  /*5050*/  FMUL.FTZ R188, R158, -R165 ;  /* 0x800000a59ebc7220 */ /* 0x000fe20000410000 */
[----:B------:R-:W-:Y:S01]  /*5060*/  FFMA.FTZ R144, R42, R145, -R147 ;  /* 0x000000912a907223 */ /* 0x000fe20000010893 */
[----:B------:R-:W2:Y:S01]  /*5070*/  SHFL.UP PT, R187, R148, 0x10, RZ ;  /* 0x0600000094bb7989 */ /* 0x000ea200000e00ff */
[C---:B------:R-:W-:Y:S01]  /*5080*/  FFMA.FTZ R191, R156.reuse, R165, -R191 ;  /* 0x000000a59cbf7223 */ /* 0x040fe200000108bf */
[----:B------:R-:W-:Y:S01]  /*5090*/  FFMA.FTZ R189, R156, R189, R188 ;  /* 0x000000bd9cbd7223 */ /* 0x000fe200000100bc */
[C---:B------:R-:W-:Y:S01]  /*50a0*/  FMUL.FTZ R165, R5.reuse, R144 ;  /* 0x0000009005a57220 */ /* 0x040fe20000410000 */
[----:B------:R-:W3:Y:S01]  /*50b0*/  SHFL.UP PT, R185, R153, 0x10, RZ ;  /* 0x0600000099b97989 */ /* 0x000ee200000e00ff */
[C---:B------:R-:W-:Y:S01]  /*50c0*/  FMUL.FTZ R147, R152.reuse, -R191 ;  /* 0x800000bf98937220 */ /* 0x040fe20000410000 */
[----:B------:R-:W-:Y:S01]  /*50d0*/  FMUL.FTZ R162, R5, R162 ;  /* 0x000000a205a27220 */ /* 0x000fe20000410000 */
[-C--:B------:R-:W-:Y:S01]  /*50e0*/  FMUL.FTZ R144, R152, -R189.reuse ;  /* 0x800000bd98907220 */ /* 0x080fe20000410000 */
[----:B------:R-:W-:Y:S01]  /*50f0*/  FADD.FTZ R194, R165, R194 ;  /* 0x000000c2a5c27221 */ /* 0x000fe20000010000 */
[----:B------:R-:W-:Y:S01]  /*5100*/  FFMA.FTZ R189, R154, R189, R147 ;  /* 0x000000bd9abd7223 */ /* 0x000fe20000010093 */
[----:B------:R-:W-:Y:S01]  /*5110*/  FADD.FTZ R193, -R162, R193 ;  /* 0x000000c1a2c17221 */ /* 0x000fe20000010100 */
[----:B------:R-:W-:Y:S01]  /*5120*/  FFMA.FTZ R191, R154, R191, -R144 ;  /* 0x000000bf9abf7223 */ /* 0x000fe20000010890 */
[-C--:B------:R-:W-:Y:S01]  /*5130*/  FMUL.FTZ R190, R138, -R194.reuse ;  /* 0x800000c28abe7220 */ /* 0x080fe20000410000 */
[----:B------:R-:W-:Y:S01]  /*5140*/  FMUL.FTZ R144, R142, -R189 ;  /* 0x800000bd8e907220 */ /* 0x000fe20000410000 */
[-C--:B------:R-:W-:Y:S01]  /*5150*/  FMUL.FTZ R188, R138, -R193.reuse ;  /* 0x800000c18abc7220 */ /* 0x080fe20000410000 */
[----:B------:R-:W-:Y:S01]  /*5160*/  ISETP.GE.AND P4, PT, R74, 0x10, PT ;  /* 0x000000104a00780c */ /* 0x000fe20003f86270 */
[----:B------:R-:W-:Y:S01]  /*5170*/  FFMA.FTZ R200, R137, R193, R190 ;  /* 0x000000c189c87223 */ /* 0x000fe200000100be */
[----:B------:R-:W-:Y:S01]  /*5180*/  FFMA.FTZ R193, R141, R191, -R144 ;  /* 0x000000bf8dc17223 */ /* 0x000fe20000010890 */
[----:B0-----:R-:W-:Y:S01]  /*5190*/  FMUL.FTZ R144, R146, R181 ;  /* 0x000000b592907220 */ /* 0x001fe20000410000 */
[----:B------:R-:W-:Y:S01]  /*51a0*/  FFMA.FTZ R198, R137, R194, -R188 ;  /* 0x000000c289c67223 */ /* 0x000fe200000108bc */
[----:B------:R-:W-:Y:S01]  /*51b0*/  FMUL.FTZ R192, R142, -R191 ;  /* 0x800000bf8ec07220 */ /* 0x000fe20000410000 */
[----:B------:R-:W-:-:S02]  /*51c0*/  HADD2.F32 R194, -RZ, R143.H0_H0 ;  /* 0x2000008fffc27230 */ /* 0x000fc40000004100 */
[-C--:B-1----:R-:W-:Y:S01]  /*51d0*/  FFMA.FTZ R147, R149, R183.reuse, R144 ;  /* 0x000000b795937223 */ /* 0x082fe20000010090 */
[C---:B------:R-:W-:Y:S01]  /*51e0*/  FMUL.FTZ R144, R146.reuse, R183 ;  /* 0x000000b792907220 */ /* 0x040fe20000410000 */
[C---:B--2---:R-:W-:Y:S01]  /*51f0*/  FMUL.FTZ R188, R146.reuse, R187 ;  /* 0x000000bb92bc7220 */ /* 0x044fe20000410000 */
[----:B------:R-:W-:Y:S02]  /*5200*/  FFMA.FTZ R189, R141, R189, R192 ;  /* 0x000000bd8dbd7223 */ /* 0x000fe400000100c0 */
[C---:B------:R-:W-:Y:S01]  /*5210*/  FSEL R147, R146.reuse, R147, !P4 ;  /* 0x0000009392937208 */ /* 0x040fe20006000000 */
[-C--:B---3--:R-:W-:Y:S01]  /*5220*/  FMUL.FTZ R190, R146, R185.reuse ;  /* 0x000000b992be7220 */ /* 0x088fe20000410000 */
[C---:B------:R-:W-:Y:S01]  /*5230*/  FFMA.FTZ R188, R149.reuse, R185, -R188 ;  /* 0x000000b995bc7223 */ /* 0x040fe200000108bc */
[----:B------:R0:W-:Y:S02]  /*5240*/  SHFL.IDX PT, R192, R10, RZ, 0x1f ;  /* 0x00001fff0ac07589 */ /* 0x0001e400000e0000 */
[C---:B------:R-:W-:Y:S01]  /*5250*/  FFMA.FTZ R187, R149.reuse, R187, R190 ;  /* 0x000000bb95bb7223 */ /* 0x040fe200000100be */
[----:B------:R-:W-:Y:S01]  /*5260*/  @P4 FFMA.FTZ R149, R149, R181, -R144 ;  /* 0x000000b595954223 */ /* 0x000fe20000010890 */
[----:B------:R-:W-:Y:S01]  /*5270*/  HADD2.F32 R144, -RZ, R6.H0_H0 ;  /* 0x20000006ff907230 */ /* 0x000fe20000004100 */
[----:B------:R-:W1:Y:S01]  /*5280*/  SHFL.UP PT, R147, R147, 0x1, RZ ;  /* 0x0420000093937989 */ /* 0x000e6200000e00ff */
[----:B------:R-:W-:Y:S01]  /*5290*/  @P4 FADD.FTZ R153, R153, R188 ;  /* 0x000000bc99994221 */ /* 0x000fe20000010000 */
[----:B------:R-:W-:Y:S01]  /*52a0*/  FMUL.FTZ R188, R140, -R189 ;  /* 0x800000bd8cbc7220 */ /* 0x000fe20000410000 */
[----:B------:R-:W-:Y:S01]  /*52b0*/  FADD.FTZ R6, R98, R98 ;  /* 0x0000006262067221 */ /* 0x000fe20000010000 */
[CC--:B------:R-:W-:Y:S01]  /*52c0*/  FMUL.FTZ R143, R43.reuse, R144.reuse ;  /* 0x000000902b8f7220 */ /* 0x0c0fe20000410000 */
[----:B------:R-:W-:Y:S01]  /*52d0*/  FMUL.FTZ R146, R42, R144 ;  /* 0x000000902a927220 */ /* 0x000fe20000410000 */
[----:B------:R-:W2:Y:S01]  /*52e0*/  SHFL.UP PT, R149, R149, 0x1, RZ ;  /* 0x0420000095957989 */ /* 0x000ea200000e00ff */
[----:B------:R-:W-:Y:S01]  /*52f0*/  @P4 FADD.FTZ R148, R148, R187 ;  /* 0x000000bb94944221 */ /* 0x000fe20000010000 */
[-C--:B------:R-:W-:Y:S01]  /*5300*/  FFMA.FTZ R143, R42, R194.reuse, -R143 ;  /* 0x000000c22a8f7223 */ /* 0x080fe2000001088f */
[----:B------:R-:W-:Y:S01]  /*5310*/  FFMA.FTZ R183, R43, R194, R146 ;  /* 0x000000c22bb77223 */ /* 0x000fe20000010092 */
[----:B------:R-:W3:Y:S01]  /*5320*/  SHFL.UP PT, R153, R153, 0x1, RZ ;  /* 0x0420000099997989 */ /* 0x000ee200000e00ff */
[CC--:B------:R-:W-:Y:S01]  /*5330*/  FFMA.FTZ R188, R139.reuse, R193.reuse, -R188 ;  /* 0x000000c18bbc7223 */ /* 0x0c0fe200000108bc */
[----:B0-----:R-:W-:Y:S01]  /*5340*/  FMUL.FTZ R10, R140, -R193 ;  /* 0x800000c18c0a7220 */ /* 0x001fe20000410000 */
[C---:B------:R-:W-:Y:S01]  /*5350*/  FMUL.FTZ R183, R6.reuse, R183 ;  /* 0x000000b706b77220 */ /* 0x040fe20000410000 */
[----:B------:R-:W-:Y:S01]  /*5360*/  FMUL.FTZ R181, R6, R143 ;  /* 0x0000008f06b57220 */ /* 0x000fe20000410000 */
[----:B------:R-:W-:Y:S01]  /*5370*/  FMUL.FTZ R146, R138, -R188 ;  /* 0x800000bc8a927220 */ /* 0x000fe20000410000 */
[----:B------:R0:W4:Y:S01]  /*5380*/  SHFL.UP PT, R143, R148, 0x1, RZ ;  /* 0x04200000948f7989 */ /* 0x00012200000e00ff */
[----:B------:R-:W-:Y:S01]  /*5390*/  FFMA.FTZ R10, R139, R189, R10 ;  /* 0x000000bd8b0a7223 */ /* 0x000fe2000001000a */
[----:B------:R-:W-:Y:S01]  /*53a0*/  FADD.FTZ R200, -R183, R200 ;  /* 0x000000c8b7c87221 */ /* 0x000fe20000010100 */
[----:B------:R-:W-:-:S02]  /*53b0*/  FADD.FTZ R198, R181, R198 ;  /* 0x000000c6b5c67221 */ /* 0x000fc40000010000 */
[-C--:B------:R-:W-:Y:S01]  /*53c0*/  FMUL.FTZ R11, R138, -R10.reuse ;  /* 0x8000000a8a0b7220 */ /* 0x080fe20000410000 */
[C---:B------:R-:W-:Y:S01]  /*53d0*/  FFMA.FTZ R146, R137.reuse, R10, R146 ;  /* 0x0000000a89927223 */ /* 0x040fe20000010092 */
[C---:B------:R-:W-:Y:S01]  /*53e0*/  FMUL.FTZ R10, R136.reuse, -R200 ;  /* 0x800000c8880a7220 */ /* 0x040fe20000410000 */
[C---:B------:R-:W-:Y:S01]  /*53f0*/  FMUL.FTZ R185, R136.reuse, -R198 ;  /* 0x800000c688b97220 */ /* 0x040fe20000410000 */
[----:B------:R-:W-:Y:S01]  /*5400*/  FFMA.FTZ R11, R137, R188, -R11 ;  /* 0x000000bc890b7223 */ /* 0x000fe2000001080b */
[C---:B------:R-:W-:Y:S01]  /*5410*/  FMUL.FTZ R188, R136.reuse, -R146 ;  /* 0x8000009288bc7220 */ /* 0x040fe20000410000 */
[----:B------:R-:W-:Y:S01]  /*5420*/  FFMA.FTZ R198, R135, R198, -R10 ;  /* 0x000000c687c67223 */ /* 0x000fe2000001080a */
[----:B-1----:R-:W-:Y:S01]  /*5430*/  FMUL.FTZ R10, R147, R196 ;  /* 0x000000c4930a7220 */ /* 0x002fe20000410000 */
[C---:B------:R-:W-:Y:S01]  /*5440*/  FFMA.FTZ R191, R135.reuse, R200, R185 ;  /* 0x000000c887bf7223 */ /* 0x040fe200000100b9 */
[-C--:B------:R-:W-:Y:S01]  /*5450*/  FFMA.FTZ R185, R135, R11.reuse, -R188 ;  /* 0x0000000b87b97223 */ /* 0x080fe200000108bc */
[----:B------:R-:W-:Y:S01]  /*5460*/  FMUL.FTZ R188, R136, -R11 ;  /* 0x8000000b88bc7220 */ /* 0x000fe20000410000 */
[-C--:B--2---:R-:W-:Y:S01]  /*5470*/  FFMA.FTZ R10, R149, R192.reuse, -R10 ;  /* 0x000000c0950a7223 */ /* 0x084fe2000001080a */
[----:B------:R-:W-:Y:S01]  /*5480*/  FMUL.FTZ R147, R147, R192 ;  /* 0x000000c093937220 */ /* 0x000fe20000410000 */
[----:B0-----:R-:W-:-:S02]  /*5490*/  HADD2.F32 R148, -RZ, R133.H0_H0 ;  /* 0x20000085ff947230 */ /* 0x001fc40000004100 */
[----:B------:R-:W-:Y:S01]  /*54a0*/  FFMA.FTZ R188, R135, R146, R188 ;  /* 0x0000009287bc7223 */ /* 0x000fe200000100bc */
[----:B---3--:R-:W-:Y:S01]  /*54b0*/  @P3 FADD.FTZ R192, R153, R10 ;  /* 0x0000000a99c03221 */ /* 0x008fe20000010000 */
[----:B------:R-:W-:Y:S01]  /*54c0*/  FFMA.FTZ R146, R149, R196, R147 ;  /* 0x000000c495927223 */ /* 0x000fe20000010093 */
[----:B------:R-:W-:Y:S02]  /*54d0*/  HADD2.F32 R10, -RZ, R7.H0_H0 ;  /* 0x20000007ff0a7230 */ /* 0x000fe40000004100 */
[-C--:B------:R-:W-:Y:S01]  /*54e0*/  FMUL.FTZ R11, R43, R148.reuse ;  /* 0x000000942b0b7220 */ /* 0x080fe20000410000 */
[----:B------:R-:W-:Y:S01]  /*54f0*/  FMUL.FTZ R190, R42, R148 ;  /* 0x000000942abe7220 */ /* 0x000fe20000410000 */
[----:B----4-:R-:W-:Y:S01]  /*5500*/  @P3 FADD.FTZ R196, R143, R146 ;  /* 0x000000928fc43221 */ /* 0x010fe20000010000 */
[----:B------:R-:W-:Y:S01]  /*5510*/  FADD.FTZ R7, R100, R100 ;  /* 0x0000006464077221 */ /* 0x000fe20000010000 */
[-C--:B------:R-:W-:Y:S01]  /*5520*/  FFMA.FTZ R146, R42, R10.reuse, -R11 ;  /* 0x0000000a2a927223 */ /* 0x080fe2000001080b */
[----:B------:R-:W-:Y:S01]  /*5530*/  FFMA.FTZ R190, R43, R10, R190 ;  /* 0x0000000a2bbe7223 */ /* 0x000fe200000100be */
[----:B------:R-:W-:Y:S01]  /*5540*/  ISETP.NE.AND P3, PT, R180, 0x1f, PT ;  /* 0x0000001fb400780c */ /* 0x000fe20003f65270 */
[----:B------:R-:W-:Y:S01]  /*5550*/  FMUL.FTZ R11, R9, R196 ;  /* 0x000000c4090b7220 */ /* 0x000fe20000410000 */
[C---:B------:R-:W-:Y:S01]  /*5560*/  FMUL.FTZ R147, R7.reuse, R146 ;  /* 0x0000009207937220 */ /* 0x040fe20000410000 */
[----:B------:R-:W-:Y:S01]  /*5570*/  FMUL.FTZ R146, R7, R190 ;  /* 0x000000be07927220 */ /* 0x000fe20000410000 */
[-C--:B------:R-:W-:Y:S01]  /*5580*/  FMUL.FTZ R9, R9, R192.reuse ;  /* 0x000000c009097220 */ /* 0x080fe20000410000 */
[----:B------:R-:W-:Y:S01]  /*5590*/  FFMA.FTZ R192, R8, R192, -R11 ;  /* 0x000000c008c07223 */ /* 0x000fe2000001080b */
[----:B------:R-:W-:Y:S01]  /*55a0*/  FADD.FTZ R189, R147, R198 ;  /* 0x000000c693bd7221 */ /* 0x000fe20000010000 */
[----:B------:R-:W-:Y:S01]  /*55b0*/  FADD.FTZ R191, -R146, R191 ;  /* 0x000000bf92bf7221 */ /* 0x000fe20000010100 */
[----:B------:R0:W1:Y:S01]  /*55c0*/  SHFL.DOWN PT, R11, R185, 0x1, 0x1f ;  /* 0x08201f00b90b7f89 */ /* 0x00006200000e0000 */
[----:B------:R-:W-:-:S03]  /*55d0*/  FFMA.FTZ R9, R8, R196, R9 ;  /* 0x000000c408097223 */ /* 0x000fc60000010009 */
        /* <DEDUP_REMOVED lines=15> */
.L_x_15723:
[----:B------:R-:W-:Y:S05]  /*56d0*/  BSYNC B0 ;  /* 0x0000000000007941 */ /* 0x000fea0003800000 */
.L_x_15722:
[----:B------:R-:W-:Y:S01]  /*56e0*/  ISETP.GT.U32.AND P3, PT, R180, 0x1d, PT ;  /* 0x0000001db400780c */ /* 0x000fe20003f64070 */
[----:B------:R-:W-:Y:S01]  /*56f0*/  FADD.FTZ R151, R151, R192 ;  /* 0x000000c097977221 */ /* 0x000fe20000010000 */
[----:B--2---:R-:W-:Y:S01]  /*5700*/  FADD.FTZ R133, RZ, R9 ;  /* 0x00000009ff857221 */ /* 0x004fe20000010000 */
[----:B-1----:R1:W2:Y:S01]  /*5710*/  SHFL.DOWN PT, R11, R185, 0x2, 0x1f ;  /* 0x08401f00b90b7f89 */ /* 0x0022a200000e0000 */
[----:B------:R-:W-:Y:S01]  /*5720*/  BSSY B0, `(.L_x_15724) ;  /* 0x0000012000007945 */ /* 0x000fe20003800000 */
[C---:B------:R-:W-:Y:S01]  /*5730*/  FMUL.FTZ R192, R148.reuse, R151 ;  /* 0x0000009794c07220 */ /* 0x040fe20000410000 */
[----:B------:R-:W-:Y:S01]  /*5740*/  FMUL.FTZ R9, R148, R133 ;  /* 0x0000008594097220 */ /* 0x000fe20000410000 */
[----:B---3--:R1:W3:Y:S04]  /*5750*/  SHFL.DOWN PT, R143, R188, 0x2, 0x1f ;  /* 0x08401f00bc8f7f89 */ /* 0x0082e800000e0000 */
[----:B----4-:R1:W4:Y:S04]  /*5760*/  SHFL.DOWN PT, R149, R189, 0x2, 0x1f ;  /* 0x08401f00bd957f89 */ /* 0x01032800000e0000 */
        /* <DEDUP_REMOVED lines=13> */
.L_x_15725:
[----:B------:R-:W-:Y:S05]  /*5840*/  BSYNC B0 ;  /* 0x0000000000007941 */ /* 0x000fea0003800000 */
.L_x_15724:
[C---:B------:R-:W-:Y:S01]  /*5850*/  FFMA.FTZ R190, R10.reuse, R151, -R9 ;  /* 0x000000970abe7223 */ /* 0x040fe20000010809 */
[----:B------:R-:W-:Y:S01]  /*5860*/  FFMA.FTZ R8, R10, R133, R192 ;  /* 0x000000850a087223 */ /* 0x000fe200000100c0 */
[----:B------:R-:W-:Y:S01]  /*5870*/  FMUL.FTZ R10, R136, R151 ;  /* 0x00000097880a7220 */ /* 0x000fe20000410000 */
[----:B------:R-:W-:Y:S01]  /*5880*/  ISETP.GT.U32.AND P3, PT, R180, 0x1b, PT ;  /* 0x0000001bb400780c */ /* 0x000fe20003f64070 */
[-C--:B------:R-:W-:Y:S01]  /*5890*/  FMUL.FTZ R9, R43, R133.reuse ;  /* 0x000000852b097220 */ /* 0x080fe20000410000 */
[-C--:B------:R-:W-:Y:S01]  /*58a0*/  FMUL.FTZ R196, R42, R133.reuse ;  /* 0x000000852ac47220 */ /* 0x080fe20000410000 */
[-C--:B------:R-:W-:Y:S01]  /*58b0*/  FMUL.FTZ R148, R136, R133.reuse ;  /* 0x0000008588947220 */ /* 0x080fe20000410000 */
[----:B---3--:R-:W-:Y:S01]  /*58c0*/  FFMA.FTZ R143, R135, R133, R10 ;  /* 0x00000085878f7223 */ /* 0x008fe2000001000a */
[-C--:B------:R-:W-:Y:S01]  /*58d0*/  FFMA.FTZ R192, R42, R151.reuse, -R9 ;  /* 0x000000972ac07223 */ /* 0x080fe20000010809 */
[-C--:B------:R-:W-:Y:S01]  /*58e0*/  FFMA.FTZ R10, R43, R151.reuse, R196 ;  /* 0x000000972b0a7223 */ /* 0x080fe200000100c4 */
[----:B0-----:R-:W-:Y:S01]  /*58f0*/  FFMA.FTZ R153, R135, R151, -R148 ;  /* 0x0000009787997223 */ /* 0x001fe20000010894 */
[----:B------:R-:W-:Y:S01]  /*5900*/  FADD.FTZ R143, RZ, R143 ;  /* 0x0000008fff8f7221 */ /* 0x000fe20000010000 */
[C---:B------:R-:W-:Y:S01]  /*5910*/  FFMA.FTZ R9, R7.reuse, R190, RZ ;  /* 0x000000be07097223 */ /* 0x040fe200000100ff */
[C---:B------:R-:W-:Y:S01]  /*5920*/  FMUL.FTZ R190, R7.reuse, R192 ;  /* 0x000000c007be7220 */ /* 0x040fe20000410000 */
[C---:B--2---:R-:W-:Y:S01]  /*5930*/  FFMA.FTZ R11, -R7.reuse, R8, RZ ;  /* 0x00000008070b7223 */ /* 0x044fe200000101ff */
[----:B------:R-:W-:Y:S01]  /*5940*/  FFMA.FTZ R192, -R7, R10, -RZ ;  /* 0x0000000a07c07223 */ /* 0x000fe200000109ff */
[----:B------:R-:W-:Y:S01]  /*5950*/  FFMA.FTZ R153, R114, R129, R153 ;  /* 0x0000008172997223 */ /* 0x000fe20000010099 */
[C---:B------:R-:W-:Y:S01]  /*5960*/  FMUL.FTZ R7, R144.reuse, R143 ;  /* 0x0000008f90077220 */ /* 0x040fe20000410000 */
[----:B------:R0:W2:Y:S01]  /*5970*/  SHFL.DOWN PT, R187, R185, 0x4, 0x1f ;  /* 0x08801f00b9bb7f89 */ /* 0x0000a200000e0000 */
[----:B------:R-:W-:Y:S01]  /*5980*/  BSSY B0, `(.L_x_15726) ;  /* 0x0000012000007945 */ /* 0x000fe20003800000 */
[-C--:B----4-:R-:W-:Y:S01]  /*5990*/  FMUL.FTZ R149, R144, R153.reuse ;  /* 0x0000009990957220 */ /* 0x090fe20000410000 */
[----:B------:R-:W-:Y:S01]  /*59a0*/  FFMA.FTZ R7, R194, R153, -R7 ;  /* 0x00000099c2077223 */ /* 0x000fe20000010807 */
        /* <DEDUP_REMOVED lines=15> */
.L_x_15727:
[----:B------:R-:W-:Y:S05]  /*5aa0*/  BSYNC B0 ;  /* 0x0000000000007941 */ /* 0x000fea0003800000 */
.L_x_15726:
[C---:B------:R-:W-:Y:S01]  /*5ab0*/  FMUL.FTZ R10, R138.reuse, R153 ;  /* 0x000000998a0a7220 */ /* 0x040fe20000410000 */
[----:B------:R-:W-:Y:S01]  /*5ac0*/  FMUL.FTZ R8, R138, R143 ;  /* 0x0000008f8a087220 */ /* 0x000fe20000410000 */
[----:B------:R-:W-:Y:S01]  /*5ad0*/  ISETP.GT.U32.AND P3, PT, R180, 0x17, PT ;  /* 0x00000017b400780c */ /* 0x000fe20003f64070 */
[----:B------:R-:W-:Y:S01]  /*5ae0*/  FFMA.FTZ R198, R6, R7, R9 ;  /* 0x0000000706c67223 */ /* 0x000fe20000010009 */
[C---:B------:R-:W-:Y:S01]  /*5af0*/  FFMA.FTZ R10, R137.reuse, R143, R10 ;  /* 0x0000008f890a7223 */ /* 0x040fe2000001000a */
[----:B--2---:R-:W-:Y:S01]  /*5b00*/  FFMA.FTZ R187, R137, R153, -R8 ;  /* 0x0000009989bb7223 */ /* 0x004fe20000010808 */
[----:B------:R-:W-:Y:S01]  /*5b10*/  FMUL.FTZ R8, R42, R143 ;  /* 0x0000008f2a087220 */ /* 0x000fe20000410000 */
[----:B------:R-:W-:Y:S01]  /*5b20*/  ISETP.GE.OR P1, PT, R64, R97, P1 ;  /* 0x000000614000720c */ /* 0x000fe20000f26670 */
[C---:B------:R-:W-:Y:S01]  /*5b30*/  FMUL.FTZ R7, R43.reuse, R143 ;  /* 0x0000008f2b077220 */ /* 0x040fe20000410000 */
[----:B------:R-:W-:Y:S01]  /*5b40*/  FADD.FTZ R144, RZ, R10 ;  /* 0x0000000aff907221 */ /* 0x000fe20000010000 */
[----:B------:R-:W-:Y:S01]  /*5b50*/  FFMA.FTZ R187, R112, R127, R187 ;  /* 0x0000007f70bb7223 */ /* 0x000fe200000100bb */
[-C--:B------:R-:W-:Y:S01]  /*5b60*/  FFMA.FTZ R9, R43, R153.reuse, R8 ;  /* 0x000000992b097223 */ /* 0x080fe20000010008 */
[----:B------:R-:W-:Y:S01]  /*5b70*/  FFMA.FTZ R7, R42, R153, -R7 ;  /* 0x000000992a077223 */ /* 0x000fe20000010807 */
[C---:B------:R-:W-:Y:S01]  /*5b80*/  FMUL.FTZ R8, R163.reuse, R144 ;  /* 0x00000090a3087220 */ /* 0x040fe20000410000 */
[----:B------:R-:W-:Y:S01]  /*5b90*/  FFMA.FTZ R194, R194, R143, R149 ;  /* 0x0000008fc2c27223 */ /* 0x000fe20000010095 */
[----:B------:R-:W-:Y:S01]  /*5ba0*/  FMUL.FTZ R163, R163, R187 ;  /* 0x000000bba3a37220 */ /* 0x000fe20000410000 */
[C---:B---3--:R-:W-:Y:S01]  /*5bb0*/  FMUL.FTZ R193, R6.reuse, R7 ;  /* 0x0000000706c17220 */ /* 0x048fe20000410000 */
[C---:B------:R-:W-:Y:S01]  /*5bc0*/  FFMA.FTZ R7, R145.reuse, R187, -R8 ;  /* 0x000000bb91077223 */ /* 0x040fe20000010808 */
[C---:B------:R-:W-:Y:S01]  /*5bd0*/  FFMA.FTZ R200, -R6.reuse, R194, R11 ;  /* 0x000000c206c87223 */ /* 0x040fe2000001010b */
[----:B------:R-:W-:Y:S01]  /*5be0*/  FFMA.FTZ R163, R145, R144, R163 ;  /* 0x0000009091a37223 */ /* 0x000fe200000100a3 */
[----:B------:R-:W-:Y:S01]  /*5bf0*/  FFMA.FTZ R6, -R6, R9, -RZ ;  /* 0x0000000906067223 */ /* 0x000fe200000109ff */
[----:B------:R2:W3:Y:S01]  /*5c00*/  SHFL.DOWN PT, R145, R185, 0x8, 0x1f ;  /* 0x09001f00b9917f89 */ /* 0x0004e200000e0000 */
[----:B------:R-:W-:Y:S01]  /*5c10*/  BSSY B0, `(.L_x_15728) ;  /* 0x0000014000007945 */ /* 0x000fe20003800000 */
[----:B------:R-:W-:Y:S01]  /*5c20*/  HFMA2.MMA R9, -RZ, RZ, 0, 0 ;  /* 0x00000000ff097435 */ /* 0x000fe200000001ff */
[----:B------:R-:W-:Y:S01]  /*5c30*/  MOV R8, 0x3f800000 ;  /* 0x3f80000000087802 */ /* 0x000fe20000000f00 */
[----:B----4-:R2:W4:Y:S01]  /*5c40*/  SHFL.DOWN PT, R195, R188, 0x8, 0x1f ;  /* 0x09001f00bcc37f89 */ /* 0x01052200000e0000 */
[----:B------:R-:W-:-:S02]  /*5c50*/  CS2R R10, SRZ ;  /* 0x00000000000a7805 */ /* 0x000fc4000001ff00 */
[----:B------:R-:W-:Y:S01]  /*5c60*/  @!P1 LEA R149, R91, UR7, 0x4 ;  /* 0x000000075b959c11 */ /* 0x000fe2000f8e20ff */
[----:B0-----:R2:W0:Y:S04]  /*5c70*/  SHFL.DOWN PT, R197, R189, 0x8, 0x1f ;  /* 0x09001f00bdc57f89 */ /* 0x00142800000e0000 */
[----:B------:R2:W0:Y:S01]  /*5c80*/  SHFL.DOWN PT, R199, R191, 0x8, 0x1f ;  /* 0x09001f00bfc77f89 */ /* 0x00042200000e0000 */
[----:B------:R-:W-:Y:S05]  /*5c90*/  @P3 BRA `(.L_x_15729) ;  /* 0x00000000002c3947 */ /* 0x000fea0003800000 */
[C---:B----4-:R-:W-:Y:S01]  /*5ca0*/  FMUL.FTZ R148, R188.reuse, R195 ;  /* 0x000000c3bc947220 */ /* 0x050fe20000410000 */
[C---:B0-----:R-:W-:Y:S01]  /*5cb0*/  FMUL.FTZ R194, R188.reuse, R199 ;  /* 0x000000c7bcc27220 */ /* 0x041fe20000410000 */
[C---:B------:R-:W-:Y:S01]  /*5cc0*/  FMUL.FTZ R196, R188.reuse, R197 ;  /* 0x000000c5bcc47220 */ /* 0x040fe20000410000 */
[-C--:B-123--:R-:W-:Y:S01]  /*5cd0*/  FMUL.FTZ R188, R188, R145.reuse ;  /* 0x00000091bcbc7220 */ /* 0x08efe20000410000 */
[C---:B------:R-:W-:Y:S01]  /*5ce0*/  FFMA.FTZ R148, R185.reuse, R145, -R148 ;  /* 0x00000091b9947223 */ /* 0x040fe20000010894 */
[C---:B------:R-:W-:Y:S01]  /*5cf0*/  FFMA.FTZ R194, R185.reuse, R197, -R194 ;  /* 0x000000c5b9c27223 */ /* 0x040fe200000108c2 */
[C---:B------:R-:W-:Y:S01]  /*5d00*/  FFMA.FTZ R196, R185.reuse, R199, R196 ;  /* 0x000000c7b9c47223 */ /* 0x040fe200000100c4 */
[----:B------:R-:W-:Y:S02]  /*5d10*/  FFMA.FTZ R188, R185, R195, R188 ;  /* 0x000000c3b9bc7223 */ /* 0x000fe400000100bc */
[----:B------:R-:W-:Y:S01]  /*5d20*/  FADD.FTZ R189, R189, R194 ;  /* 0x000000c2bdbd7221 */ /* 0x000fe20000010000 */
[----:B------:R-:W-:Y:S01]  /*5d30*/  FADD.FTZ R191, R191, R196 ;  /* 0x000000c4bfbf7221 */ /* 0x000fe20000010000 */
[----:B------:R-:W-:-:S07]  /*5d40*/  MOV R185, R148 ;  /* 0x0000009400b97202 */ /* 0x000fce0000000f00 */
.L_x_15729:
[----:B------:R-:W-:Y:S05]  /*5d50*/  BSYNC B0 ;  /* 0x0000000000007941 */ /* 0x000fea0003800000 */
.L_x_15728:
[C---:B------:R-:W-:Y:S01]  /*5d60*/  FMUL.FTZ R194, R140.reuse, R187 ;  /* 0x000000bb8cc27220 */ /* 0x040fe20000410000 */
[-C--:B------:R-:W-:Y:S01]  /*5d70*/  FMUL.FTZ R148, R140, R144.reuse ;  /* 0x000000908c947220 */ /* 0x080fe20000410000 */
[-C--:B----4-:R-:W-:Y:S01]  /*5d80*/  FMUL.FTZ R195, R43, R144.reuse ;  /* 0x000000902bc37220 */ /* 0x090fe20000410000 */
[CC--:B------:R-:W-:Y:S01]  /*5d90*/  FMUL.FTZ R196, R42.reuse, R144.reuse ;  /* 0x000000902ac47220 */ /* 0x0c0fe20000410000 */
[----:B0-----:R-:W-:Y:S01]  /*5da0*/  FFMA.FTZ R197, R5, R7, R198 ;  /* 0x0000000705c57223 */ /* 0x001fe200000100c6 */
[C---:B---3--:R-:W-:Y:S01]  /*5db0*/  FFMA.FTZ R145, R139.reuse, R144, R194 ;  /* 0x000000908b917223 */ /* 0x048fe200000100c2 */
[-C--:B------:R-:W-:Y:S01]  /*5dc0*/  FFMA.FTZ R7, R139, R187.reuse, -R148 ;  /* 0x000000bb8b077223 */ /* 0x080fe20000010894 */
[-C--:B------:R-:W-:Y:S01]  /*5dd0*/  FFMA.FTZ R194, R42, R187.reuse, -R195 ;  /* 0x000000bb2ac27223 */ /* 0x080fe200000108c3 */
[----:B------:R-:W-:Y:S01]  /*5de0*/  FFMA.FTZ R196, R43, R187, R196 ;  /* 0x000000bb2bc47223 */ /* 0x000fe200000100c4 */
[----:B------:R-:W-:Y:S01]  /*5df0*/  FADD.FTZ R145, RZ, R145 ;  /* 0x00000091ff917221 */ /* 0x000fe20000010000 */
[----:B------:R-:W-:Y:S01]  /*5e00*/  FFMA.FTZ R7, R110, R125, R7 ;  /* 0x0000007d6e077223 */ /* 0x000fe20000010007 */
[C---:B------:R-:W-:Y:S01]  /*5e10*/  FFMA.FTZ R163, -R5.reuse, R163, R200 ;  /* 0x000000a305a37223 */ /* 0x040fe200000101c8 */
[C---:B------:R-:W-:Y:S01]  /*5e20*/  FMUL.FTZ R194, R5.reuse, R194 ;  /* 0x000000c205c27220 */ /* 0x040fe20000410000 */
[----:B------:R-:W-:Y:S01]  /*5e30*/  FFMA.FTZ R195, -R5, R196, -RZ ;  /* 0x000000c405c37223 */ /* 0x000fe200000109ff */
[C---:B------:R-:W-:Y:S01]  /*5e40*/  FMUL.FTZ R5, R182.reuse, R145 ;  /* 0x00000091b6057220 */ /* 0x040fe20000410000 */
[----:B------:R0:W3:Y:S01]  /*5e50*/  @!P1 LDS.128 R8, [R149+0x21b0] ;  /* 0x0021b00095089984 */ /* 0x0000e20000000c00 */
[----:B------:R-:W-:Y:S01]  /*5e60*/  FMUL.FTZ R182, R182, R7 ;  /* 0x00000007b6b67220 */ /* 0x000fe20000410000 */
[----:B------:R-:W-:Y:S01]  /*5e70*/  FMUL.FTZ R196, R42, R145 ;  /* 0x000000912ac47220 */ /* 0x000fe20000410000 */
[----:B------:R-:W-:Y:S01]  /*5e80*/  ISETP.GT.U32.AND P1, PT, R180, 0xf, PT ;  /* 0x0000000fb400780c */ /* 0x000fe20003f24070 */
[C---:B------:R-:W-:Y:S01]  /*5e90*/  FFMA.FTZ R148, R186.reuse, R7, -R5 ;  /* 0x00000007ba947223 */ /* 0x040fe20000010805 */
[----:B------:R-:W-:Y:S01]  /*5ea0*/  FFMA.FTZ R182, R186, R145, R182 ;  /* 0x00000091bab67223 */ /* 0x000fe200000100b6 */
[C---:B------:R-:W-:Y:S01]  /*5eb0*/  FFMA.FTZ R5, R43.reuse, R7, R196 ;  /* 0x000000072b057223 */ /* 0x040fe200000100c4 */
[----:B------:R4:W1:Y:S01]  /*5ec0*/  SHFL.DOWN PT, R201, R188, 0x10, 0x1f ;  /* 0x0a001f00bcc97f89 */ /* 0x00086200000e0000 */
[----:B0-----:R-:W-:Y:S01]  /*5ed0*/  FMUL.FTZ R149, R43, R145 ;  /* 0x000000912b957220 */ /* 0x001fe20000410000 */
[C---:B------:R-:W-:Y:S01]  /*5ee0*/  FFMA.FTZ R197, R184.reuse, R148, R197 ;  /* 0x00000094b8c57223 */ /* 0x040fe200000100c5 */
[C---:B------:R-:W-:Y:S01]  /*5ef0*/  FFMA.FTZ R199, -R184.reuse, R182, R163 ;  /* 0x000000b6b8c77223 */ /* 0x040fe200000101a3 */
[----:B------:R-:W-:Y:S01]  /*5f00*/  FFMA.FTZ R5, -R184, R5, -RZ ;  /* 0x00000005b8057223 */ /* 0x000fe200000109ff */
[----:B------:R-:W-:Y:S01]  /*5f10*/  FFMA.FTZ R149, R42, R7, -R149 ;  /* 0x000000072a957223 */ /* 0x000fe20000010895 */
[----:B------:R-:W-:Y:S01]  /*5f20*/  FMUL.FTZ R148, R142, R145 ;  /* 0x000000918e947220 */ /* 0x000fe20000410000 */
[----:B------:R4:W0:Y:S01]  /*5f30*/  SHFL.DOWN PT, R203, R189, 0x10, 0x1f ;  /* 0x0a001f00bdcb7f89 */ /* 0x00082200000e0000 */
[----:B------:R-:W-:Y:S01]  /*5f40*/  BSSY B0, `(.L_x_15730) ;  /* 0x0000015000007945 */ /* 0x000fe20003800000 */
[----:B------:R-:W-:Y:S01]  /*5f50*/  FMUL.FTZ R182, R184, R149 ;  /* 0x00000095b8b67220 */ /* 0x000fe20000410000 */
[-C--:B------:R-:W-:Y:S01]  /*5f60*/  FMUL.FTZ R184, R142, R7.reuse ;  /* 0x000000078eb87220 */ /* 0x080fe20000410000 */
[C---:B------:R-:W-:Y:S01]  /*5f70*/  FFMA.FTZ R163, R141.reuse, R7, -R148 ;  /* 0x000000078da37223 */ /* 0x040fe20000010894 */
[----:B------:R4:W0:Y:S02]  /*5f80*/  SHFL.DOWN PT, R149, R185, 0x10, 0x1f ;  /* 0x0a001f00b9957f89 */ /* 0x00082400000e0000 */
[----:B------:R-:W-:Y:S01]  /*5f90*/  FFMA.FTZ R148, R141, R145, R184 ;  /* 0x000000918d947223 */ /* 0x000fe200000100b8 */
[----:B------:R-:W-:Y:S01]  /*5fa0*/  FFMA.FTZ R163, R108, R123, R163 ;  /* 0x0000007b6ca37223 */ /* 0x000fe200000100a3 */
[----:B------:R4:W0:Y:S02]  /*5fb0*/  SHFL.DOWN PT, R205, R191, 0x10, 0x1f ;  /* 0x0a001f00bfcd7f89 */ /* 0x00082400000e0000 */
[----:B------:R-:W-:Y:S01]  /*5fc0*/  FADD.FTZ R148, RZ, R148 ;  /* 0x00000094ff947221 */ /* 0x000fe20000010000 */
[----:B------:R-:W-:Y:S06]  /*5fd0*/  @P1 BRA `(.L_x_15731) ;  /* 0x00000000002c1947 */ /* 0x000fec0003800000 */
        /* <DEDUP_REMOVED lines=11> */
.L_x_15731:
[----:B------:R-:W-:Y:S05]  /*6090*/  BSYNC B0 ;  /* 0x0000000000007941 */ /* 0x000fea0003800000 */
.L_x_15730:
[CC--:B------:R-:W-:Y:S01]  /*60a0*/  FMUL.FTZ R184, R155.reuse, R148.reuse ;  /* 0x000000949bb87220 */ /* 0x0c0fe20000410000 */
[-C--:B-1----:R-:W-:Y:S01]  /*60b0*/  FMUL.FTZ R201, R155, R163.reuse ;  /* 0x000000a39bc97220 */ /* 0x082fe20000410000 */
[CC--:B------:R-:W-:Y:S01]  /*60c0*/  FMUL.FTZ R155, R152.reuse, R163.reuse ;  /* 0x000000a3989b7220 */ /* 0x0c0fe20000410000 */
[-C--:B0-----:R-:W-:Y:S01]  /*60d0*/  FMUL.FTZ R149, R152, R148.reuse ;  /* 0x0000009498957220 */ /* 0x081fe20000410000 */
[CC--:B------:R-:W-:Y:S01]  /*60e0*/  FFMA.FTZ R184, R157.reuse, R163.reuse, -R184 ;  /* 0x000000a39db87223 */ /* 0x0c0fe200000108b8 */
[-C--:B------:R-:W-:Y:S01]  /*60f0*/  FFMA.FTZ R186, R157, R148.reuse, R201 ;  /* 0x000000949dba7223 */ /* 0x080fe200000100c9 */
[CC--:B------:R-:W-:Y:S01]  /*6100*/  FFMA.FTZ R157, R154.reuse, R148.reuse, R155 ;  /* 0x000000949a9d7223 */ /* 0x0c0fe2000001009b */
[----:B------:R-:W-:Y:S01]  /*6110*/  FFMA.FTZ R155, R154, R163, -R149 ;  /* 0x000000a39a9b7223 */ /* 0x000fe20000010895 */
[----:B------:R-:W-:Y:S01]  /*6120*/  FMUL.FTZ R196, R42, R148 ;  /* 0x000000942ac47220 */ /* 0x000fe20000410000 */
[----:B------:R-:W-:Y:S01]  /*6130*/  FFMA.FTZ R186, -R4, R186, R199 ;  /* 0x000000ba04ba7223 */ /* 0x000fe200000101c7 */
[----:B------:R-:W-:Y:S01]  /*6140*/  FADD.FTZ R149, RZ, R157 ;  /* 0x0000009dff957221 */ /* 0x000fe20000010000 */
[----:B------:R-:W-:Y:S01]  /*6150*/  FFMA.FTZ R155, R106, R121, R155 ;  /* 0x000000796a9b7223 */ /* 0x000fe2000001009b */
[C---:B------:R-:W-:Y:S01]  /*6160*/  FMUL.FTZ R157, R43.reuse, R148 ;  /* 0x000000942b9d7220 */ /* 0x040fe20000410000 */
[----:B------:R-:W-:Y:S01]  /*6170*/  FFMA.FTZ R184, R4, R184, R197 ;  /* 0x000000b804b87223 */ /* 0x000fe200000100c5 */
[C---:B------:R-:W-:Y:S01]  /*6180*/  FMUL.FTZ R199, R178.reuse, R149 ;  /* 0x00000095b2c77220 */ /* 0x040fe20000410000 */
[----:B------:R-:W-:Y:S01]  /*6190*/  FMUL.FTZ R178, R178, R155 ;  /* 0x0000009bb2b27220 */ /* 0x000fe20000410000 */
[-C--:B------:R-:W-:Y:S01]  /*61a0*/  FFMA.FTZ R157, R42, R163.reuse, -R157 ;  /* 0x000000a32a9d7223 */ /* 0x080fe2000001089d */
[----:B------:R-:W-:Y:S01]  /*61b0*/  FFMA.FTZ R197, R43, R163, R196 ;  /* 0x000000a32bc57223 */ /* 0x000fe200000100c4 */
[C---:B------:R-:W-:Y:S01]  /*61c0*/  FFMA.FTZ R199, R150.reuse, R155, -R199 ;  /* 0x0000009b96c77223 */ /* 0x040fe200000108c7 */
[----:B------:R-:W-:Y:S01]  /*61d0*/  FFMA.FTZ R201, R150, R149, R178 ;  /* 0x0000009596c97223 */ /* 0x000fe200000100b2 */
[C---:B------:R-:W-:Y:S01]  /*61e0*/  FMUL.FTZ R178, R4.reuse, R157 ;  /* 0x0000009d04b27220 */ /* 0x040fe20000410000 */
[----:B------:R-:W-:Y:S01]  /*61f0*/  FFMA.FTZ R4, -R4, R197, -RZ ;  /* 0x000000c504047223 */ /* 0x000fe200000109ff */
[----:B------:R-:W-:Y:S01]  /*6200*/  SHFL.DOWN PT, R200, R188, 0x1, 0x1f ;  /* 0x08201f00bcc87f89 */ /* 0x000fe200000e0000 */
[C---:B------:R-:W-:Y:S01]  /*6210*/  FFMA.FTZ R203, R3.reuse, R199, R184 ;  /* 0x000000c703cb7223 */ /* 0x040fe200000100b8 */
[C---:B------:R-:W-:Y:S01]  /*6220*/  FMUL.FTZ R157, R158.reuse, R155 ;  /* 0x0000009b9e9d7220 */ /* 0x040fe20000410000 */
[----:B------:R-:W-:Y:S01]  /*6230*/  FMUL.FTZ R150, R158, R149 ;  /* 0x000000959e967220 */ /* 0x000fe20000410000 */
[----:B---3--:R-:W0:Y:S01]  /*6240*/  SHFL.IDX PT, R197, R10, RZ, 0x1f ;  /* 0x00001fff0ac57589 */ /* 0x008e2200000e0000 */
[----:B------:R-:W-:Y:S01]  /*6250*/  FFMA.FTZ R201, -R3, R201, R186 ;  /* 0x000000c903c97223 */ /* 0x000fe200000101ba */
[C---:B------:R-:W-:Y:S01]  /*6260*/  FFMA.FTZ R184, R156.reuse, R149, R157 ;  /* 0x000000959cb87223 */ /* 0x040fe2000001009d */
[----:B------:R-:W-:Y:S01]  /*6270*/  FFMA.FTZ R157, R156, R155, -R150 ;  /* 0x0000009b9c9d7223 */ /* 0x000fe20000010896 */
[----:B------:R-:W1:Y:S01]  /*6280*/  SHFL.IDX PT, R199, R11, RZ, 0x1f ;  /* 0x00001fff0bc77589 */ /* 0x000e6200000e0000 */
[-C--:B------:R-:W-:Y:S01]  /*6290*/  FMUL.FTZ R205, R43, R149.reuse ;  /* 0x000000952bcd7220 */ /* 0x080fe20000410000 */
[----:B------:R-:W-:Y:S01]  /*62a0*/  FADD.FTZ R150, RZ, R184 ;  /* 0x000000b8ff967221 */ /* 0x000fe20000010000 */
[----:B------:R-:W-:Y:S01]  /*62b0*/  FMUL.FTZ R186, R42, R149 ;  /* 0x000000952aba7220 */ /* 0x000fe20000410000 */
[----:B------:R-:W3:Y:S01]  /*62c0*/  SHFL.DOWN PT, R207, R185, 0x1, 0x1f ;  /* 0x08201f00b9cf7f89 */ /* 0x000ee200000e0000 */
[----:B------:R-:W-:Y:S01]  /*62d0*/  FFMA.FTZ R157, R104, R119, R157 ;  /* 0x00000077689d7223 */ /* 0x000fe2000001009d */
[CC--:B------:R-:W-:Y:S01]  /*62e0*/  FFMA.FTZ R184, R42.reuse, R155.reuse, -R205 ;  /* 0x0000009b2ab87223 */ /* 0x0c0fe200000108cd */
[----:B------:R-:W-:Y:S01]  /*62f0*/  FMUL.FTZ R196, R161, R150 ;  /* 0x00000096a1c47220 */ /* 0x000fe20000410000 */
[----:B------:R-:W5:Y:S01]  /*6300*/  SHFL.DOWN PT, R202, R191, 0x1, 0x1f ;  /* 0x08201f00bfca7f89 */ /* 0x000f6200000e0000 */
[----:B------:R-:W-:Y:S01]  /*6310*/  FFMA.FTZ R186, R43, R155, R186 ;  /* 0x0000009b2bba7223 */ /* 0x000fe200000100ba */
[-C--:B------:R-:W-:Y:S01]  /*6320*/  FMUL.FTZ R161, R161, R157.reuse ;  /* 0x0000009da1a17220 */ /* 0x080fe20000410000 */
[C---:B------:R-:W-:Y:S01]  /*6330*/  FMUL.FTZ R184, R3.reuse, R184 ;  /* 0x000000b803b87220 */ /* 0x040fe20000410000 */
[----:B------:R-:W5:Y:S01]  /*6340*/  SHFL.DOWN PT, R209, R189, 0x1, 0x1f ;  /* 0x08201f00bdd17f89 */ /* 0x000f6200000e0000 */
[----:B------:R-:W-:Y:S01]  /*6350*/  FFMA.FTZ R3, -R3, R186, -RZ ;  /* 0x000000ba03037223 */ /* 0x000fe200000109ff */
[CC--:B------:R-:W-:Y:S01]  /*6360*/  FFMA.FTZ R186, R177.reuse, R150.reuse, R161 ;  /* 0x00000096b1ba7223 */ /* 0x0c0fe200000100a1 */
[----:B------:R-:W-:Y:S01]  /*6370*/  FFMA.FTZ R196, R177, R157, -R196 ;  /* 0x0000009db1c47223 */ /* 0x000fe200000108c4 */
[-C--:B------:R-:W-:Y:S01]  /*6380*/  FMUL.FTZ R198, R42, R150.reuse ;  /* 0x000000962ac67220 */ /* 0x080fe20000410000 */
[C---:B------:R-:W-:Y:S01]  /*6390*/  FMUL.FTZ R161, R43.reuse, R150 ;  /* 0x000000962ba17220 */ /* 0x040fe20000410000 */
[C---:B------:R-:W-:Y:S01]  /*63a0*/  FFMA.FTZ R177, -R2.reuse, R186, R201 ;  /* 0x000000ba02b17223 */ /* 0x040fe200000101c9 */
[----:B------:R-:W-:Y:S01]  /*63b0*/  FFMA.FTZ R196, R2, R196, R203 ;  /* 0x000000c402c47223 */ /* 0x000fe200000100cb */
[----:B0-----:R-:W-:Y:S01]  /*63c0*/  @P2 FMUL.FTZ R186, R200, R197 ;  /* 0x000000c5c8ba2220 */ /* 0x001fe20000410000 */
[-C--:B------:R-:W-:Y:S01]  /*63d0*/  FFMA.FTZ R203, R43, R157.reuse, R198 ;  /* 0x0000009d2bcb7223 */ /* 0x080fe200000100c6 */
[----:B------:R-:W-:Y:S01]  /*63e0*/  FFMA.FTZ R201, R42, R157, -R161 ;  /* 0x0000009d2ac97223 */ /* 0x000fe200000108a1 */
[----:B--2-4-:R-:W0:Y:S01]  /*63f0*/  SHFL.IDX PT, R188, R188, RZ, 0x1f ;  /* 0x00001fffbcbc7589 */ /* 0x014e2200000e0000 */
[-C--:B-1----:R-:W-:Y:S01]  /*6400*/  @P2 FMUL.FTZ R198, R200, R199.reuse ;  /* 0x000000c7c8c62220 */ /* 0x082fe20000410000 */
[----:B------:R-:W-:Y:S01]  /*6410*/  ISETP.NE.AND P1, PT, R76, RZ, PT ;  /* 0x000000ff4c00720c */ /* 0x000fe20003f25270 */
[----:B------:R-:W-:Y:S01]  /*6420*/  BSSY B0, `(.L_x_15732) ;  /* 0x0000089000007945 */ /* 0x000fe20003800000 */
[----:B------:R-:W1:Y:S01]  /*6430*/  SHFL.IDX PT, R185, R185, RZ, 0x1f ;  /* 0x00001fffb9b97589 */ /* 0x000e6200000e0000 */
[C---:B---3--:R-:W-:Y:S01]  /*6440*/  @P2 FFMA.FTZ R161, R207.reuse, R199, R186 ;  /* 0x000000c7cfa12223 */ /* 0x048fe200000100ba */
[----:B------:R-:W-:Y:S01]  /*6450*/  @P2 FFMA.FTZ R200, R207, R197, -R198 ;  /* 0x000000c5cfc82223 */ /* 0x000fe200000108c6 */
[CC--:B------:R-:W-:Y:S01]  /*6460*/  FMUL.FTZ R198, R167.reuse, R150.reuse ;  /* 0x00000096a7c67220 */ /* 0x0c0fe20000410000 */
[----:B------:R-:W-:Y:S01]  /*6470*/  FMUL.FTZ R186, R2, R201 ;  /* 0x000000c902ba7220 */ /* 0x000fe20000410000 */
[----:B-----5:R-:W-:Y:S01]  /*6480*/  @P2 FADD.FTZ R199, R202, R161 ;  /* 0x000000a1cac72221 */ /* 0x020fe20000010000 */
[----:B------:R-:W-:Y:S01]  /*6490*/  FMUL.FTZ R161, R167, R157 ;  /* 0x0000009da7a17220 */ /* 0x000fe20000410000 */
[----:B------:R-:W-:Y:S01]  /*64a0*/  FFMA.FTZ R2, -R2, R203, -RZ ;  /* 0x000000cb02027223 */ /* 0x000fe200000109ff */
[----:B------:R-:W2:Y:S01]  /*64b0*/  SHFL.IDX PT, R189, R189, RZ, 0x1f ;  /* 0x00001fffbdbd7589 */ /* 0x000ea200000e0000 */
[----:B------:R-:W-:Y:S01]  /*64c0*/  @P2 FADD.FTZ R197, R209, R200 ;  /* 0x000000c8d1c52221 */ /* 0x000fe20000010000 */
[----:B------:R-:W-:Y:S01]  /*64d0*/  FMUL.FTZ R200, R199, -R45 ;  /* 0x8000002dc7c87220 */ /* 0x000fe20000410000 */
[C---:B------:R-:W-:Y:S01]  /*64e0*/  FFMA.FTZ R201, R166.reuse, R150, R161 ;  /* 0x00000096a6c97223 */ /* 0x040fe200000100a1 */
[----:B------:R-:W-:Y:S01]  /*64f0*/  FFMA.FTZ R161, R166, R157, -R198 ;  /* 0x0000009da6a17223 */ /* 0x000fe200000108c6 */
[C---:B------:R-:W-:Y:S01]  /*6500*/  FMUL.FTZ R198, R197.reuse, -R45 ;  /* 0x8000002dc5c67220 */ /* 0x040fe20000410000 */
[-C--:B------:R-:W-:Y:S01]  /*6510*/  FFMA.FTZ R197, R197, R44.reuse, -R200 ;  /* 0x0000002cc5c57223 */ /* 0x080fe200000108c8 */
[----:B------:R-:W-:Y:S01]  /*6520*/  FADD.FTZ R45, RZ, R201 ;  /* 0x000000c9ff2d7221 */ /* 0x000fe20000010000 */
[----:B------:R-:W-:Y:S01]  /*6530*/  FFMA.FTZ R161, R102, R117, R161 ;  /* 0x0000007566a17223 */ /* 0x000fe200000100a1 */
[----:B------:R-:W-:Y:S01]  /*6540*/  FFMA.FTZ R198, R199, R44, R198 ;  /* 0x0000002cc7c67223 */ /* 0x000fe200000100c6 */
[----:B------:R-:W-:Y:S01]  /*6550*/  FADD.FTZ R44, R176, R197 ;  /* 0x000000c5b02c7221 */ /* 0x000fe20000010000 */
[C---:B------:R-:W-:Y:S01]  /*6560*/  FMUL.FTZ R197, R170.reuse, R45 ;  /* 0x0000002daac57220 */ /* 0x040fe20000410000 */
[----:B------:R-:W-:Y:S01]  /*6570*/  FMUL.FTZ R170, R170, R161 ;  /* 0x000000a1aaaa7220 */ /* 0x000fe20000410000 */
[----:B------:R-:W-:Y:S01]  /*6580*/  FADD.FTZ R159, -R159, R198 ;  /* 0x000000c69f9f7221 */ /* 0x000fe20000010100 */
[----:B------:R-:W-:Y:S01]  /*6590*/  FMUL.FTZ R176, R42, R45 ;  /* 0x0000002d2ab07220 */ /* 0x000fe20000410000 */
[C---:B------:R-:W-:Y:S01]  /*65a0*/  FFMA.FTZ R199, R172.reuse, R161, -R197 ;  /* 0x000000a1acc77223 */ /* 0x040fe200000108c5 */
[----:B------:R-:W-:Y:S01]  /*65b0*/  FFMA.FTZ R201, R172, R45, R170 ;  /* 0x0000002dacc97223 */ /* 0x000fe200000100aa */
[C---:B------:R-:W-:Y:S01]  /*65c0*/  FMUL.FTZ R197, R167.reuse, -R159 ;  /* 0x8000009fa7c57220 */ /* 0x040fe20000410000 */
[-C--:B------:R-:W-:Y:S01]  /*65d0*/  FMUL.FTZ R172, R167, -R44.reuse ;  /* 0x8000002ca7ac7220 */ /* 0x080fe20000410000 */
[C---:B------:R-:W-:Y:S01]  /*65e0*/  FMUL.FTZ R203, R43.reuse, R45 ;  /* 0x0000002d2bcb7220 */ /* 0x040fe20000410000 */
[----:B------:R-:W-:Y:S01]  /*65f0*/  FMUL.FTZ R199, R0, R199 ;  /* 0x000000c700c77220 */ /* 0x000fe20000410000 */
[C---:B------:R-:W-:Y:S01]  /*6600*/  FFMA.FTZ R170, R166.reuse, R44, -R197 ;  /* 0x0000002ca6aa7223 */ /* 0x040fe200000108c5 */
[----:B------:R-:W-:Y:S01]  /*6610*/  FFMA.FTZ R167, R166, R159, R172 ;  /* 0x0000009fa6a77223 */ /* 0x000fe200000100ac */
[-C--:B------:R-:W-:Y:S01]  /*6620*/  FFMA.FTZ R197, R43, R161.reuse, R176 ;  /* 0x000000a12bc57223 */ /* 0x080fe200000100b0 */
[----:B------:R-:W-:Y:S01]  /*6630*/  FFMA.FTZ R203, R42, R161, -R203 ;  /* 0x000000a12acb7223 */ /* 0x000fe200000108cb */
[----:B------:R-:W-:Y:S01]  /*6640*/  FADD.FTZ R175, R175, R170 ;  /* 0x000000aaafaf7221 */ /* 0x000fe20000010000 */
[----:B------:R-:W-:Y:S01]  /*6650*/  FADD.FTZ R43, -R174, R167 ;  /* 0x000000a7ae2b7221 */ /* 0x000fe20000010100 */
[C---:B------:R-:W-:Y:S01]  /*6660*/  FMUL.FTZ R42, R0.reuse, R201 ;  /* 0x000000c9002a7220 */ /* 0x040fe20000410000 */
[----:B------:R-:W-:Y:S01]  /*6670*/  FMUL.FTZ R203, R0, R203 ;  /* 0x000000cb00cb7220 */ /* 0x000fe20000410000 */
[C---:B------:R-:W-:Y:S01]  /*6680*/  FMUL.FTZ R167, R158.reuse, -R175 ;  /* 0x800000af9ea77220 */ /* 0x040fe20000410000 */
[----:B------:R-:W-:Y:S01]  /*6690*/  FMUL.FTZ R158, R158, -R43 ;  /* 0x8000002b9e9e7220 */ /* 0x000fe20000410000 */
[----:B------:R-:W-:Y:S01]  /*66a0*/  FFMA.FTZ R197, -R0, R197, -RZ ;  /* 0x000000c500c57223 */ /* 0x000fe200000109ff */
[----:B0-----:R-:W-:Y:S01]  /*66b0*/  FMUL.FTZ R0, R188, R11 ;  /* 0x0000000bbc007220 */ /* 0x001fe20000410000 */
[C---:B------:R-:W-:Y:S01]  /*66c0*/  FFMA.FTZ R166, R156.reuse, R43, R167 ;  /* 0x0000002b9ca67223 */ /* 0x040fe200000100a7 */
[----:B------:R-:W-:Y:S01]  /*66d0*/  FFMA.FTZ R158, R156, R175, -R158 ;  /* 0x000000af9c9e7223 */ /* 0x000fe2000001089e */
[-C--:B------:R-:W-:Y:S01]  /*66e0*/  FMUL.FTZ R156, R188, R10.reuse ;  /* 0x0000000abc9c7220 */ /* 0x080fe20000410000 */
[----:B------:R-:W0:Y:S01]  /*66f0*/  SHFL.IDX PT, R191, R191, RZ, 0x1f ;  /* 0x00001fffbfbf7589 */ /* 0x000e2200000e0000 */
[----:B------:R-:W-:Y:S01]  /*6700*/  FADD.FTZ R173, -R173, R166 ;  /* 0x000000a6adad7221 */ /* 0x000fe20000010100 */
[----:B------:R-:W-:Y:S01]  /*6710*/  FADD.FTZ R169, R169, R158 ;  /* 0x0000009ea9a97221 */ /* 0x000fe20000010000 */
[C---:B-1----:R-:W-:Y:S01]  /*6720*/  FFMA.FTZ R156, R185.reuse, R11, R156 ;  /* 0x0000000bb99c7223 */ /* 0x042fe2000001009c */
[----:B------:R-:W-:Y:S01]  /*6730*/  FFMA.FTZ R10, R185, R10, -R0 ;  /* 0x0000000ab90a7223 */ /* 0x000fe20000010800 */
[C---:B------:R-:W-:Y:S01]  /*6740*/  FMUL.FTZ R11, R152.reuse, -R173 ;  /* 0x800000ad980b7220 */ /* 0x040fe20000410000 */
[----:B------:R-:W-:Y:S01]  /*6750*/  FMUL.FTZ R158, R152, -R169 ;  /* 0x800000a9989e7220 */ /* 0x000fe20000410000 */
[C---:B------:R-:W-:Y:S01]  /*6760*/  FMUL.FTZ R0, R188.reuse, R9 ;  /* 0x00000009bc007220 */ /* 0x040fe20000410000 */
[-C--:B------:R-:W-:Y:S01]  /*6770*/  FMUL.FTZ R188, R188, R8.reuse ;  /* 0x00000008bcbc7220 */ /* 0x080fe20000410000 */
[C---:B------:R-:W-:Y:S01]  /*6780*/  FFMA.FTZ R152, R154.reuse, R169, -R11 ;  /* 0x000000a99a987223 */ /* 0x040fe2000001080b */
[----:B------:R-:W-:Y:S01]  /*6790*/  FFMA.FTZ R167, R154, R173, R158 ;  /* 0x000000ad9aa77223 */ /* 0x000fe2000001009e */
[----:B--2---:R-:W-:Y:S01]  /*67a0*/  FADD.FTZ R10, R189, R10 ;  /* 0x0000000abd0a7221 */ /* 0x004fe20000010000 */
[----:B------:R-:W-:Y:S01]  /*67b0*/  FFMA.FTZ R8, R185, R8, -R0 ;  /* 0x00000008b9087223 */ /* 0x000fe20000010800 */
[----:B------:R-:W-:Y:S01]  /*67c0*/  FADD.FTZ R171, R171, R152 ;  /* 0x00000098abab7221 */ /* 0x000fe20000010000 */
[----:B------:R-:W-:Y:S01]  /*67d0*/  FADD.FTZ R167, -R168, R167 ;  /* 0x000000a7a8a77221 */ /* 0x000fe20000010100 */
[----:B------:R-:W-:Y:S01]  /*67e0*/  FFMA.FTZ R9, R185, R9, R188 ;  /* 0x00000009b9097223 */ /* 0x000fe200000100bc */
[----:B------:R-:W-:Y:S01]  /*67f0*/  SHF.L.U32 R0, R76, 0x4, RZ ;  /* 0x000000044c007819 */ /* 0x000fe200000006ff */
[C---:B------:R-:W-:Y:S01]  /*6800*/  FMUL.FTZ R152, R142.reuse, -R171 ;  /* 0x800000ab8e987220 */ /* 0x040fe20000410000 */
[----:B------:R-:W-:Y:S01]  /*6810*/  FMUL.FTZ R142, R142, -R167 ;  /* 0x800000a78e8e7220 */ /* 0x000fe20000410000 */
[----:B------:R-:W-:-:S02]  /*6820*/  @!P1 LEA R154, R91, UR7, 0x4 ;  /* 0x000000075b9a9c11 */ /* 0x000fc4000f8e20ff */
[C---:B------:R-:W-:Y:S01]  /*6830*/  FFMA.FTZ R189, R141.reuse, R167, R152 ;  /* 0x000000a78dbd7223 */ /* 0x040fe20000010098 */
[----:B------:R-:W-:Y:S01]  /*6840*/  FFMA.FTZ R185, R141, R171, -R142 ;  /* 0x000000ab8db97223 */ /* 0x000fe2000001088e */
[----:B------:R-:W-:Y:S01]  /*6850*/  LEA.HI.SX32 R0, R0, R0, 0x1b ;  /* 0x0000000000007211 */ /* 0x000fe200078fdaff */
[----:B0-----:R-:W-:Y:S01]  /*6860*/  FADD.FTZ R11, R191, R156 ;  /* 0x0000009cbf0b7221 */ /* 0x001fe20000010000 */
[----:B------:R-:W-:Y:S01]  /*6870*/  FADD.FTZ R141, -R164, R189 ;  /* 0x000000bda48d7221 */ /* 0x000fe20000010100 */
[----:B------:R-:W-:Y:S01]  /*6880*/  FADD.FTZ R160, R160, R185 ;  /* 0x000000b9a0a07221 */ /* 0x000fe20000010000 */
[----:B------:R-:W-:Y:S01]  /*6890*/  LEA R191, R0, UR7, 0x2 ;  /* 0x0000000700bf7c11 */ /* 0x000fe2000f8e10ff */
[----:B------:R-:W-:Y:S01]  /*68a0*/  FADD.FTZ R0, R196, R199 ;  /* 0x000000c7c4007221 */ /* 0x000fe20000010000 */
[C---:B------:R-:W-:Y:S01]  /*68b0*/  FMUL.FTZ R142, R140.reuse, -R141 ;  /* 0x8000008d8c8e7220 */ /* 0x040fe20000410000 */
[-C--:B------:R-:W-:Y:S01]  /*68c0*/  FMUL.FTZ R140, R140, -R160.reuse ;  /* 0x800000a08c8c7220 */ /* 0x080fe20000410000 */
[----:B------:R-:W-:Y:S02]  /*68d0*/  @!P1 STS.128 [R154+0x21b0], R8 ;  /* 0x0021b0089a009388 */ /* 0x000fe40000000c00 */
[----:B------:R-:W-:-:S02]  /*68e0*/  FFMA.FTZ R142, R139, R160, -R142 ;  /* 0x000000a08b8e7223 */ /* 0x000fc4000001088e */
[----:B------:R0:W-:Y:S02]  /*68f0*/  STS [R191+0x42c], R6 ;  /* 0x00042c06bf007388 */ /* 0x0001e40000000800 */
[----:B------:R-:W-:Y:S02]  /*6900*/  FADD.FTZ R165, R165, R142 ;  /* 0x0000008ea5a57221 */ /* 0x000fe40000010000 */
[----:B------:R1:W-:Y:S04]  /*6910*/  STS [R191+0x444], R4 ;  /* 0x00044404bf007388 */ /* 0x0003e80000000800 */
[----:B------:R2:W-:Y:S01]  /*6920*/  STS [R191+0x420], R190 ;  /* 0x000420bebf007388 */ /* 0x0005e20000000800 */
[----:B0-----:R-:W-:Y:S01]  /*6930*/  FMUL.FTZ R6, R138, -R165 ;  /* 0x800000a58a067220 */ /* 0x001fe20000410000 */
[----:B------:R-:W-:Y:S01]  /*6940*/  FFMA.FTZ R11, R139, R141, R140 ;  /* 0x0000008d8b0b7223 */ /* 0x000fe2000001008c */
[----:B------:R-:W-:Y:S01]  /*6950*/  IADD3 R9, -R34, R95, RZ ;  /* 0x0000005f22097210 */ /* 0x000fe20007ffe1ff */
[----:B------:R2:W-:Y:S02]  /*6960*/  STS [R191+0x424], R192 ;  /* 0x000424c0bf007388 */ /* 0x0005e40000000800 */
[----:B------:R-:W-:-:S02]  /*6970*/  FADD.FTZ R11, -R162, R11 ;  /* 0x0000000ba20b7221 */ /* 0x000fc40000010100 */
[----:B------:R2:W-:Y:S02]  /*6980*/  STS [R191+0x428], R193 ;  /* 0x000428c1bf007388 */ /* 0x0005e40000000800 */
[-C--:B------:R-:W-:Y:S01]  /*6990*/  FFMA.FTZ R8, R137, R11.reuse, R6 ;  /* 0x0000000b89087223 */ /* 0x080fe20000010006 */
[----:B------:R-:W-:Y:S01]  /*69a0*/  LEA R6, R9, -R76, 0x1 ;  /* 0x8000004c09067211 */ /* 0x000fe200078e08ff */
[----:B------:R-:W-:Y:S01]  /*69b0*/  FMUL.FTZ R138, R138, -R11 ;  /* 0x8000000b8a8a7220 */ /* 0x000fe20000410000 */
[----:B------:R2:W-:Y:S01]  /*69c0*/  STS [R191+0x430], R194 ;  /* 0x000430c2bf007388 */ /* 0x0005e20000000800 */
[----:B------:R-:W-:Y:S01]  /*69d0*/  FADD.FTZ R183, -R183, R8 ;  /* 0x00000008b7b77221 */ /* 0x000fe20000010100 */
[----:B------:R-:W-:Y:S01]  /*69e0*/  ISETP.GE.AND P1, PT, R6, 0x1, PT ;  /* 0x000000010600780c */ /* 0x000fe20003f26270 */
[----:B------:R-:W-:Y:S01]  /*69f0*/  FFMA.FTZ R138, R137, R165, -R138 ;  /* 0x000000a5898a7223 */ /* 0x000fe2000001088a */
[----:B------:R2:W-:Y:S01]  /*6a00*/  STS [R191+0x434], R195 ;  /* 0x000434c3bf007388 */ /* 0x0005e20000000800 */
[----:B-1----:R-:W-:-:S02]  /*6a10*/  FMUL.FTZ R4, R136, -R183 ;  /* 0x800000b788047220 */ /* 0x002fc40000410000 */
[----:B------:R-:W-:Y:S01]  /*6a20*/  FADD.FTZ R181, R181, R138 ;  /* 0x0000008ab5b57221 */ /* 0x000fe20000010000 */
[----:B------:R2:W-:Y:S01]  /*6a30*/  STS [R191+0x438], R182 ;  /* 0x000438b6bf007388 */ /* 0x0005e20000000800 */
[----:B------:R-:W-:Y:S02]  /*6a40*/  IMAD R138, R81, R28, RZ ;  /* 0x0000001c518a7224 */ /* 0x000fe400078e02ff */
[-C--:B------:R-:W-:Y:S01]  /*6a50*/  FMUL.FTZ R136, R136, -R181.reuse ;  /* 0x800000b588887220 */ /* 0x080fe20000410000 */
[----:B------:R2:W-:Y:S01]  /*6a60*/  STS [R191+0x43c], R5 ;  /* 0x00043c05bf007388 */ /* 0x0005e20000000800 */
[C---:B------:R-:W-:Y:S02]  /*6a70*/  FFMA.FTZ R8, R135.reuse, R181, -R4 ;  /* 0x000000b587087223 */ /* 0x040fe40000010804 */
[----:B------:R-:W-:Y:S01]  /*6a80*/  FFMA.FTZ R135, R135, R183, R136 ;  /* 0x000000b787877223 */ /* 0x000fe20000010088 */
        /* <DEDUP_REMOVED lines=18> */
[----:B------:R-:W-:-:S04]  /*6bb0*/  IADD3 R2, P1, R3, R76, RZ ;  /* 0x0000004c03027210 */ /* 0x000fc80007f3e0ff */
[----:B------:R-:W-:Y:S02]  /*6bc0*/  IADD3 R5, R5, R139, RZ ;  /* 0x0000008b05057210 */ /* 0x000fe40007ffe0ff */
[----:B------:R-:W-:Y:S01]  /*6bd0*/  SHF.R.U64 R139, R30, 0x1, R31 ;  /* 0x000000011e8b7819 */ /* 0x000fe2000000121f */
[----:B0-----:R-:W-:Y:S01]  /*6be0*/  IMAD R10, R131, UR22, RZ ;  /* 0x00000016830a7c24 */ /* 0x001fe2000f8e02ff */
[----:B------:R-:W-:-:S03]  /*6bf0*/  LEA.HI.X.SX32 R3, R3, RZ, 0x1, P1 ;  /* 0x000000ff03037211 */ /* 0x000fc600008f0eff */
[C---:B------:R-:W-:Y:S02]  /*6c00*/  IMAD R131, R139.reuse, UR15, R136 ;  /* 0x0000000f8b837c24 */ /* 0x040fe4000f8e0288 */
[----:B------:R-:W-:-:S04]  /*6c10*/  IMAD.WIDE.U32 R4, R139, UR14, R4 ;  /* 0x0000000e8b047c25 */ /* 0x000fc8000f8e0004 */
[----:B------:R-:W-:Y:S01]  /*6c20*/  IMAD R139, R91, UR23, R10 ;  /* 0x000000175b8b7c24 */ /* 0x000fe2000f8e020a */
[----:B------:R-:W-:Y:S01]  /*6c30*/  IADD3 R10, R5, R131, RZ ;  /* 0x00000083050a7210 */ /* 0x000fe20007ffe0ff */
[----:B------:R-:W-:Y:S01]  /*6c40*/  IMAD.WIDE.U32 R2, R91, UR22, R2 ;  /* 0x000000165b027c25 */ /* 0x000fe2000f8e0002 */
[----:B------:R-:W-:-:S04]  /*6c50*/  LEA R5, P1, R4, R26, 0x3 ;  /* 0x0000001a04057211 */ /* 0x000fc800078218ff */
[----:B------:R-:W-:Y:S02]  /*6c60*/  LEA.HI.X R10, R4, R27, R10, 0x3, P1 ;  /* 0x0000001b040a7211 */ /* 0x000fe400008f1c0a */
[----:B------:R-:W-:Y:S02]  /*6c70*/  IADD3 R3, R3, R139, RZ ;  /* 0x0000008b03037210 */ /* 0x000fe40007ffe0ff */
[----:B------:R-:W-:-:S04]  /*6c80*/  LEA R4, P1, R2, R5, 0x2 ;  /* 0x0000000502047211 */ /* 0x000fc800078210ff */
[----:B------:R-:W-:-:S05]  /*6c90*/  LEA.HI.X R5, R2, R10, R3, 0x2, P1 ;  /* 0x0000000a02057211 */ /* 0x000fca00008f1403 */
[----:B-1----:R0:W-:Y:S04]  /*6ca0*/  REDG.E.ADD.F32.FTZ.RN.STRONG.GPU desc[UR12][R4.64], R137 ;  /* 0x00000089040079a6 */ /* 0x0021e8000c10f38c */
.L_x_15733:
[----:B------:R-:W-:Y:S05]  /*6cb0*/  BSYNC B0 ;  /* 0x0000000000007941 */ /* 0x000fea0003800000 */
.L_x_15732:
[----:B------:R-:W-:Y:S01]  /*6cc0*/  FADD.FTZ R147, R147, R8 ;  /* 0x0000000893937221 */ /* 0x000fe20000010000 */
[----:B------:R-:W-:Y:S01]  /*6cd0*/  FADD.FTZ R131, -R146, R135 ;  /* 0x0000008792837221 */ /* 0x000fe20000010100 */
[----:B------:R-:W-:Y:S01]  /*6ce0*/  USHF.R.U32.HI UR11, URZ, 0x1, UR25 ;  /* 0x000000013f0b7899 */ /* 0x000fe20008011619 */
[C---:B------:R-:W-:Y:S01]  /*6cf0*/  FFMA.FTZ R151, -R116.reuse, R115, R151 ;  /* 0x0000007374977223 */ /* 0x040fe20000010197 */
[----:B------:R-:W-:Y:S01]  /*6d00*/  FMUL.FTZ R8, R116, R147 ;  /* 0x0000009374087220 */ /* 0x000fe20000410000 */
[----:B------:R-:W-:Y:S01]  /*6d10*/  FMUL.FTZ R10, R114, R181 ;  /* 0x000000b5720a7220 */ /* 0x000fe20000410000 */
[----:B--2---:R-:W-:Y:S01]  /*6d20*/  FMUL.FTZ R2, R116, R131 ;  /* 0x0000008374027220 */ /* 0x004fe20000410000 */
[----:B------:R-:W-:Y:S01]  /*6d30*/  USHF.R.U64 UR10, UR24, 0x1, UR25 ;  /* 0x00000001180a7899 */ /* 0x000fe20008001219 */
[----:B0-----:R-:W-:Y:S01]  /*6d40*/  FMUL.FTZ R4, R133, R8 ;  /* 0x0000000885047220 */ /* 0x001fe20000410000 */
[----:B------:R-:W-:Y:S01]  /*6d50*/  UIMAD UR11, UR11, UR14, URZ ;  /* 0x0000000e0b0b72a4 */ /* 0x000fe2000f8e023f */
[----:B------:R-:W-:-:S02]  /*6d60*/  IMAD R189, R80, R29, R138 ;  /* 0x0000001d50bd7224 */ /* 0x000fc400078e028a */
[C---:B------:R-:W-:Y:S01]  /*6d70*/  FFMA.FTZ R153, -R114.reuse, R129, R153 ;  /* 0x0000008172997223 */ /* 0x040fe20000010199 */
[----:B------:R-:W-:Y:S01]  /*6d80*/  FMUL.FTZ R136, R114, R183 ;  /* 0x000000b772887220 */ /* 0x000fe20000410000 */
[----:B------:R-:W-:Y:S01]  /*6d90*/  FMUL.FTZ R138, R143, R10 ;  /* 0x0000000a8f8a7220 */ /* 0x000fe20000410000 */
[-C--:B------:R-:W-:Y:S01]  /*6da0*/  FFMA.FTZ R4, R151, R2.reuse, -R4 ;  /* 0x0000000297047223 */ /* 0x080fe20000010804 */
[----:B------:R-:W-:Y:S01]  /*6db0*/  FMUL.FTZ R2, R133, R2 ;  /* 0x0000000285027220 */ /* 0x000fe20000410000 */
[----:B------:R-:W-:Y:S01]  /*6dc0*/  UIMAD.WIDE.U32 UR8, UR10, UR14, URZ ;  /* 0x0000000e0a0872a5 */ /* 0x000fe2000f8e003f */
[-C--:B------:R-:W-:Y:S01]  /*6dd0*/  FFMA.FTZ R137, R153, R136.reuse, -R138 ;  /* 0x0000008899897223 */ /* 0x080fe2000001088a */
[----:B------:R-:W-:Y:S01]  /*6de0*/  UIMAD UR11, UR15, UR10, UR11 ;  /* 0x0000000a0f0b72a4 */ /* 0x000fe2000f8e020b */
[----:B------:R-:W-:Y:S01]  /*6df0*/  FMUL.FTZ R136, R143, R136 ;  /* 0x000000888f887220 */ /* 0x000fe20000410000 */
[----:B------:R-:W-:Y:S01]  /*6e00*/  FFMA.FTZ R2, R151, R8, R2 ;  /* 0x0000000897027223 */ /* 0x000fe20000010002 */
[C---:B------:R-:W-:Y:S01]  /*6e10*/  FMUL.FTZ R135, R112.reuse, R165 ;  /* 0x000000a570877220 */ /* 0x040fe20000410000 */
[----:B------:R-:W-:Y:S01]  /*6e20*/  UIADD3 UR9, UR11, UR9, URZ ;  /* 0x000000090b097290 */ /* 0x000fe2000fffe03f */
[C---:B------:R-:W-:Y:S01]  /*6e30*/  FFMA.FTZ R187, -R112.reuse, R127, R187 ;  /* 0x0000007f70bb7223 */ /* 0x040fe200000101bb */
[----:B------:R-:W-:Y:S01]  /*6e40*/  FMUL.FTZ R138, R112, R11 ;  /* 0x0000000b708a7220 */ /* 0x000fe20000410000 */
[----:B------:R-:W-:Y:S01]  /*6e50*/  FFMA.FTZ R136, R153, R10, R136 ;  /* 0x0000000a99887223 */ /* 0x000fe20000010088 */
[----:B------:R-:W-:Y:S01]  /*6e60*/  FADD.FTZ R5, RZ, R2 ;  /* 0x00000002ff057221 */ /* 0x000fe20000010000 */
[----:B------:R-:W-:Y:S01]  /*6e70*/  FMUL.FTZ R140, R144, R135 ;  /* 0x00000087908c7220 */ /* 0x000fe20000410000 */
[----:B------:R-:W-:-:S04]  /*6e80*/  IMAD.WIDE.U32 R2, R80, R28, UR8 ;  /* 0x0000000850027e25 */ /* 0x000fc8000f8e001c */
[----:B------:R-:W-:Y:S01]  /*6e90*/  FADD.FTZ R4, RZ, R4 ;  /* 0x00000004ff047221 */ /* 0x000fe20000010000 */
[----:B------:R-:W-:Y:S01]  /*6ea0*/  FADD.FTZ R5, R5, R136 ;  /* 0x0000008805057221 */ /* 0x000fe20000010000 */
[-C--:B------:R-:W-:Y:S01]  /*6eb0*/  FFMA.FTZ R139, R187, R138.reuse, -R140 ;  /* 0x0000008abb8b7223 */ /* 0x080fe2000001088c */
[----:B------:R-:W-:Y:S01]  /*6ec0*/  FMUL.FTZ R138, R144, R138 ;  /* 0x0000008a908a7220 */ /* 0x000fe20000410000 */
[----:B------:R-:W-:Y:S01]  /*6ed0*/  FMUL.FTZ R136, R110, R160 ;  /* 0x000000a06e887220 */ /* 0x000fe20000410000 */
[----:B------:R-:W-:Y:S01]  /*6ee0*/  FADD.FTZ R177, R177, -R42 ;  /* 0x8000002ab1b17221 */ /* 0x000fe20000010000 */
[----:B------:R-:W-:Y:S01]  /*6ef0*/  IADD3 R189, R189, R3, RZ ;  /* 0x00000003bdbd7210 */ /* 0x000fe20007ffe0ff */
[----:B------:R-:W-:Y:S01]  /*6f00*/  FADD.FTZ R4, R4, R137 ;  /* 0x0000008904047221 */ /* 0x000fe20000010000 */
[----:B------:R-:W-:Y:S01]  /*6f10*/  LEA R185, P1, R2, R26, 0x3 ;  /* 0x0000001a02b97211 */ /* 0x000fe200078218ff */
[C---:B------:R-:W-:Y:S01]  /*6f20*/  FFMA.FTZ R42, -R110.reuse, R125, R7 ;  /* 0x0000007d6e2a7223 */ /* 0x040fe20000010107 */
[----:B------:R-:W-:Y:S01]  /*6f30*/  FFMA.FTZ R138, R187, R135, R138 ;  /* 0x00000087bb8a7223 */ /* 0x000fe2000001008a */
[----:B------:R-:W-:Y:S01]  /*6f40*/  FMUL.FTZ R3, R110, R141 ;  /* 0x0000008d6e037220 */ /* 0x000fe20000410000 */
[----:B------:R-:W-:Y:S01]  /*6f50*/  FMUL.FTZ R7, R145, R136 ;  /* 0x0000008891077220 */ /* 0x000fe20000410000 */
[----:B------:R-:W-:Y:S01]  /*6f60*/  FMUL.FTZ R137, R108, R171 ;  /* 0x000000ab6c897220 */ /* 0x000fe20000410000 */
[----:B------:R-:W-:Y:S01]  /*6f70*/  LEA.HI.X R189, R2, R27, R189, 0x3, P1 ;  /* 0x0000001b02bd7211 */ /* 0x000fe200008f1cbd */
[----:B------:R-:W-:Y:S01]  /*6f80*/  FADD.FTZ R4, R4, R139 ;  /* 0x0000008b04047221 */ /* 0x000fe20000010000 */
[----:B------:R-:W-:Y:S01]  /*6f90*/  FADD.FTZ R5, R5, R138 ;  /* 0x0000008a05057221 */ /* 0x000fe20000010000 */
[----:B------:R-:W-:Y:S01]  /*6fa0*/  IADD3 R140, -R97, UR4, RZ ;  /* 0x00000004618c7c10 */ /* 0x000fe2000fffe1ff */
[----:B------:R-:W-:Y:S01]  /*6fb0*/  FFMA.FTZ R139, R42, R3, -R7 ;  /* 0x000000032a8b7223 */ /* 0x000fe20000010807 */
[----:B------:R-:W-:Y:S01]  /*6fc0*/  LEA R2, P1, R76, R185, 0x2 ;  /* 0x000000b94c027211 */ /* 0x000fe200078210ff */
[C---:B------:R-:W-:Y:S01]  /*6fd0*/  FFMA.FTZ R138, -R108.reuse, R123, R163 ;  /* 0x0000007b6c8a7223 */ /* 0x040fe200000101a3 */
[----:B------:R-:W-:Y:S01]  /*6fe0*/  FMUL.FTZ R7, R145, R3 ;  /* 0x0000000391077220 */ /* 0x000fe20000410000 */
[----:B------:R-:W-:Y:S01]  /*6ff0*/  FMUL.FTZ R163, R108, R167 ;  /* 0x000000a76ca37220 */ /* 0x000fe20000410000 */
[----:B------:R-:W-:Y:S01]  /*7000*/  FMUL.FTZ R185, R148, R137 ;  /* 0x0000008994b97220 */ /* 0x000fe20000410000 */
[----:B------:R-:W-:Y:S01]  /*7010*/  LEA.HI.X R3, R76, R189, RZ, 0x2, P1 ;  /* 0x000000bd4c037211 */ /* 0x000fe200008f14ff */
[----:B------:R-:W-:Y:S01]  /*7020*/  FADD.FTZ R139, R4, R139 ;  /* 0x0000008b048b7221 */ /* 0x000fe20000010000 */
[----:B------:R-:W-:-:S02]  /*7030*/  IMAD R189, R140, -0x200, RZ ;  /* 0xfffffe008cbd7824 */ /* 0x000fc400078e02ff */
[----:B------:R-:W-:Y:S01]  /*7040*/  FFMA.FTZ R4, R42, R136, R7 ;  /* 0x000000882a047223 */ /* 0x000fe20000010007 */
[----:B------:R-:W-:Y:S01]  /*7050*/  FFMA.FTZ R140, R138, R163, -R185 ;  /* 0x000000a38a8c7223 */ /* 0x000fe200000108b9 */
[----:B------:R-:W-:Y:S01]  /*7060*/  USHF.L.U64.HI UR9, UR5, 0x2, UR6 ;  /* 0x0000000205097899 */ /* 0x000fe20008010206 */
[----:B------:R-:W-:-:S04]  /*7070*/  IMAD.WIDE R2, R189, 0x4, R2 ;  /* 0x00000004bd027825 */ /* 0x000fc800078e0202 */
[----:B------:R-:W-:Y:S01]  /*7080*/  FADD.FTZ R4, R5, R4 ;  /* 0x0000000405047221 */ /* 0x000fe20000010000 */
[----:B------:R-:W-:Y:S01]  /*7090*/  FADD.FTZ R5, R139, R140 ;  /* 0x0000008c8b057221 */ /* 0x000fe20000010000 */
[----:B------:R-:W-:Y:S01]  /*70a0*/  FMUL.FTZ R140, R106, R169 ;  /* 0x000000a96a8c7220 */ /* 0x000fe20000410000 */
[----:B------:R-:W-:Y:S01]  /*70b0*/  USHF.L.U32 UR8, UR5, 0x2, URZ ;  /* 0x0000000205087899 */ /* 0x000fe2000800063f */
[----:B------:R-:W-:Y:S02]  /*70c0*/  IMAD R154, R24, UR9, RZ ;  /* 0x00000009189a7c24 */ /* 0x000fe4000f8e02ff */
[C---:B------:R-:W-:Y:S01]  /*70d0*/  FFMA.FTZ R155, -R106.reuse, R121, R155 ;  /* 0x000000796a9b7223 */ /* 0x040fe2000001019b */
[----:B------:R-:W-:Y:S01]  /*70e0*/  FMUL.FTZ R146, R106, R173 ;  /* 0x000000ad6a927220 */ /* 0x000fe20000410000 */
[----:B------:R-:W-:Y:S01]  /*70f0*/  FMUL.FTZ R152, R149, R140 ;  /* 0x0000008c95987220 */ /* 0x000fe20000410000 */
[----:B------:R-:W-:Y:S01]  /*7100*/  FMUL.FTZ R163, R148, R163 ;  /* 0x000000a394a37220 */ /* 0x000fe20000410000 */
[----:B------:R-:W-:-:S02]  /*7110*/  IMAD R7, R25, UR8, R154 ;  /* 0x0000000819077c24 */ /* 0x000fc4000f8e029a */
[----:B------:R-:W-:Y:S01]  /*7120*/  FMUL.FTZ R139, R104, R175 ;  /* 0x000000af688b7220 */ /* 0x000fe20000410000 */
[----:B------:R-:W-:-:S04]  /*7130*/  IMAD.WIDE.U32 R2, R24, UR8, R2 ;  /* 0x0000000818027c25 */ /* 0x000fc8000f8e0002 */
[-C--:B------:R-:W-:Y:S01]  /*7140*/  FFMA.FTZ R152, R155, R146.reuse, -R152 ;  /* 0x000000929b987223 */ /* 0x080fe20000010898 */
[----:B------:R-:W-:Y:S01]  /*7150*/  FFMA.FTZ R163, R138, R137, R163 ;  /* 0x000000898aa37223 */ /* 0x000fe200000100a3 */
[----:B------:R-:W-:Y:S01]  /*7160*/  FMUL.FTZ R146, R149, R146 ;  /* 0x0000009295927220 */ /* 0x000fe20000410000 */
[C---:B------:R-:W-:Y:S01]  /*7170*/  FFMA.FTZ R142, -R104.reuse, R119, R157 ;  /* 0x00000077688e7223 */ /* 0x040fe2000001019d */
[----:B------:R-:W-:Y:S01]  /*7180*/  FMUL.FTZ R157, R104, R43 ;  /* 0x0000002b689d7220 */ /* 0x000fe20000410000 */
[----:B------:R-:W-:Y:S01]  /*7190*/  FMUL.FTZ R185, R150, R139 ;  /* 0x0000008b96b97220 */ /* 0x000fe20000410000 */
[----:B------:R-:W-:Y:S01]  /*71a0*/  IADD3 R3, R3, R7, RZ ;  /* 0x0000000703037210 */ /* 0x000fe20007ffe0ff */
[----:B------:R-:W-:Y:S01]  /*71b0*/  FADD.FTZ R4, R4, R163 ;  /* 0x000000a304047221 */ /* 0x000fe20000010000 */
[----:B------:R-:W-:Y:S01]  /*71c0*/  FFMA.FTZ R7, R155, R140, R146 ;  /* 0x0000008c9b077223 */ /* 0x000fe20000010092 */
[----:B------:R-:W-:Y:S01]  /*71d0*/  FADD.FTZ R5, R5, R152 ;  /* 0x0000009805057221 */ /* 0x000fe20000010000 */
[-C--:B------:R-:W-:Y:S01]  /*71e0*/  FFMA.FTZ R146, R142, R157.reuse, -R185 ;  /* 0x0000009d8e927223 */ /* 0x080fe200000108b9 */
[----:B------:R-:W-:Y:S01]  /*71f0*/  FMUL.FTZ R157, R150, R157 ;  /* 0x0000009d969d7220 */ /* 0x000fe20000410000 */
[----:B------:R-:W-:Y:S01]  /*7200*/  FADD.FTZ R4, R4, R7 ;  /* 0x0000000704047221 */ /* 0x000fe20000010000 */
[C---:B------:R-:W-:Y:S01]  /*7210*/  IADD3 R7, R76.reuse, 0x20, RZ ;  /* 0x000000204c077810 */ /* 0x040fe20007ffe0ff */
[----:B------:R-:W-:Y:S01]  /*7220*/  FADD.FTZ R158, R5, R146 ;  /* 0x00000092059e7221 */ /* 0x000fe20000010000 */
[----:B------:R-:W-:Y:S01]  /*7230*/  IADD3 R5, R76, 0x40, RZ ;  /* 0x000000404c057810 */ /* 0x000fe20007ffe0ff */
[----:B------:R-:W-:Y:S01]  /*7240*/  FFMA.FTZ R157, R142, R139, R157 ;  /* 0x0000008b8e9d7223 */ /* 0x000fe2000001009d */
[----:B------:R-:W-:Y:S01]  /*7250*/  LEA.HI.SX32 R7, R7, R76, 0x1b ;  /* 0x0000004c07077211 */ /* 0x000fe200078fdaff */
[----:B------:R-:W-:Y:S01]  /*7260*/  FMUL.FTZ R146, R102, R44 ;  /* 0x0000002c66927220 */ /* 0x000fe20000410000 */
[----:B------:R-:W-:Y:S01]  /*7270*/  LEA.HI.SX32 R5, R5, R76, 0x1b ;  /* 0x0000004c05057211 */ /* 0x000fe200078fdaff */
[----:B------:R-:W-:Y:S01]  /*7280*/  FADD.FTZ R156, R4, R157 ;  /* 0x0000009d049c7221 */ /* 0x000fe20000010000 */
[----:B------:R-:W-:Y:S01]  /*7290*/  LEA R7, R7, UR7, 0x2 ;  /* 0x0000000707077c11 */ /* 0x000fe2000f8e10ff */
[C---:B------:R-:W-:Y:S01]  /*72a0*/  FMUL.FTZ R152, R102.reuse, R159 ;  /* 0x0000009f66987220 */ /* 0x040fe20000410000 */
[----:B------:R-:W-:Y:S01]  /*72b0*/  LEA R4, R5, UR7, 0x2 ;  /* 0x0000000705047c11 */ /* 0x000fe2000f8e10ff */
[----:B------:R-:W-:Y:S01]  /*72c0*/  FFMA.FTZ R161, -R102, R117, R161 ;  /* 0x0000007566a17223 */ /* 0x000fe200000101a1 */
[----:B------:R-:W-:Y:S01]  /*72d0*/  ISETP.GE.AND P1, PT, R6, 0x21, PT ;  /* 0x000000210600780c */ /* 0x000fe20003f26270 */
[----:B------:R0:W1:Y:S01]  /*72e0*/  LDS R5, [R7+0x4a0] ;  /* 0x0004a00007057984 */ /* 0x0000620000000800 */
[----:B------:R-:W-:Y:S01]  /*72f0*/  FMUL.FTZ R154, R45, R146 ;  /* 0x000000922d9a7220 */ /* 0x000fe20000410000 */
[----:B------:R-:W-:Y:S01]  /*7300*/  IADD3 R163, R76, 0x60, RZ ;  /* 0x000000604ca37810 */ /* 0x000fe20007ffe0ff */
[----:B------:R-:W-:Y:S01]  /*7310*/  BSSY B0, `(.L_x_15734) ;  /* 0x0000008000007945 */ /* 0x000fe20003800000 */
[C---:B------:R-:W-:Y:S01]  /*7320*/  ISETP.GE.AND P2, PT, R6.reuse, 0x41, PT ;  /* 0x000000410600780c */ /* 0x040fe20003f46270 */
[----:B------:R-:W-:Y:S01]  /*7330*/  FFMA.FTZ R185, R161, R152, -R154 ;  /* 0x00000098a1b97223 */ /* 0x000fe2000001089a */
[----:B------:R-:W-:-:S02]  /*7340*/  ISETP.GE.AND P3, PT, R6, 0x61, PT ;  /* 0x000000610600780c */ /* 0x000fc40003f66270 */
[----:B------:R-:W-:Y:S01]  /*7350*/  LEA.HI.SX32 R163, R163, R76, 0x1b ;  /* 0x0000004ca3a37211 */ /* 0x000fe200078fdaff */
[----:B------:R-:W-:-:S03]  /*7360*/  FADD.FTZ R154, R158, R185 ;  /* 0x000000b99e9a7221 */ /* 0x000fc60000010000 */
[----:B0-----:R-:W-:Y:S07]  /*7370*/  @!P1 BRA `(.L_x_15735) ;  /* 0x0000000000049947 */ /* 0x001fee0003800000 */
[----:B-1----:R0:W-:Y:S02]  /*7380*/  REDG.E.ADD.F32.FTZ.RN.STRONG.GPU desc[UR12][R2.64+-0x780], R5 ;  /* 0xfff88005020079a6 */ /* 0x0021e4000c10f38c */
.L_x_15735:
[----:B------:R-:W-:Y:S05]  /*7390*/  BSYNC B0 ;  /* 0x0000000000007941 */ /* 0x000fea0003800000 */
.L_x_15734:
[----:B01----:R0:W1:Y:S01]  /*73a0*/  LDS R5, [R4+0x520] ;  /* 0x0005200004057984 */ /* 0x0030620000000800 */
[----:B------:R-:W-:Y:S01]  /*73b0*/  BSSY B0, `(.L_x_15736) ;  /* 0x0000004000007945 */ /* 0x000fe20003800000 */
[----:B------:R-:W-:-:S03]  /*73c0*/  LEA R163, R163, UR7, 0x2 ;  /* 0x00000007a3a37c11 */ /* 0x000fc6000f8e10ff */
[----:B------:R-:W-:Y:S05]  /*73d0*/  @!P2 BRA `(.L_x_15737) ;  /* 0x000000000004a947 */ /* 0x000fea0003800000 */
[----:B-1----:R2:W-:Y:S02]  /*73e0*/  REDG.E.ADD.F32.FTZ.RN.STRONG.GPU desc[UR12][R2.64+-0x700], R5 ;  /* 0xfff90005020079a6 */ /* 0x0025e4000c10f38c */
.L_x_15737:
[----:B------:R-:W-:Y:S05]  /*73f0*/  BSYNC B0 ;  /* 0x0000000000007941 */ /* 0x000fea0003800000 */
.L_x_15736:
[----:B-12---:R1:W2:Y:S01]  /*7400*/  LDS R5, [R163+0x5a0] ;  /* 0x0005a000a3057984 */ /* 0x0062a20000000800 */
[----:B------:R-:W-:Y:S01]  /*7410*/  BSSY B0, `(.L_x_15738) ;  /* 0x0000005000007945 */ /* 0x000fe20003800000 */
[C---:B------:R-:W-:Y:S02]  /*7420*/  IADD3 R7, R76.reuse, 0x80, RZ ;  /* 0x000000804c077810 */ /* 0x040fe40007ffe0ff */
[----:B------:R-:W-:Y:S01]  /*7430*/  IADD3 R157, R76, 0xa0, RZ ;  /* 0x000000a04c9d7810 */ /* 0x000fe20007ffe0ff */
[----:B------:R-:W-:Y:S06]  /*7440*/  @!P3 BRA `(.L_x_15739) ;  /* 0x000000000004b947 */ /* 0x000fec0003800000 */
[----:B--2---:R3:W-:Y:S02]  /*7450*/  REDG.E.ADD.F32.FTZ.RN.STRONG.GPU desc[UR12][R2.64+-0x680], R5 ;  /* 0xfff98005020079a6 */ /* 0x0047e4000c10f38c */
.L_x_15739:
[----:B------:R-:W-:Y:S05]  /*7460*/  BSYNC B0 ;  /* 0x0000000000007941 */ /* 0x000fea0003800000 */
.L_x_15738:
        /* <DEDUP_REMOVED lines=17> */
.L_x_15741:
[----:B------:R-:W-:Y:S05]  /*7580*/  BSYNC B0 ;  /* 0x0000000000007941 */ /* 0x000fea0003800000 */
.L_x_15740:
[----:B01----:R0:W1:Y:S01]  /*7590*/  LDS R5, [R157+0x6a0] ;  /* 0x0006a0009d057984 */ /* 0x0030620000000800 */
[----:B------:R-:W-:Y:S01]  /*75a0*/  BSSY B0, `(.L_x_15742) ;  /* 0x0000006000007945 */ /* 0x000fe20003800000 */
[----:B------:R-:W-:Y:S02]  /*75b0*/  IADD3 R7, R76, 0x100, RZ ;  /* 0x000001004c077810 */ /* 0x000fe40007ffe0ff */
[----:B------:R-:W-:Y:S02]  /*75c0*/  LEA.HI.SX32 R163, R163, R76, 0x1b ;  /* 0x0000004ca3a37211 */ /* 0x000fe400078fdaff */
[----:B------:R-:W-:Y:S01]  /*75d0*/  LEA R4, R4, UR7, 0x2 ;  /* 0x0000000704047c11 */ /* 0x000fe2000f8e10ff */
[----:B------:R-:W-:Y:S06]  /*75e0*/  @!P1 BRA `(.L_x_15743) ;  /* 0x0000000000049947 */ /* 0x000fec0003800000 */
[----:B-1----:R2:W-:Y:S02]  /*75f0*/  REDG.E.ADD.F32.FTZ.RN.STRONG.GPU desc[UR12][R2.64+-0x580], R5 ;  /* 0xfffa8005020079a6 */ /* 0x0025e4000c10f38c */
.L_x_15743:
[----:B------:R-:W-:Y:S05]  /*7600*/  BSYNC B0 ;  /* 0x0000000000007941 */ /* 0x000fea0003800000 */
.L_x_15742:
[----:B-12---:R1:W2:Y:S01]  /*7610*/  LDS R5, [R4+0x720] ;  /* 0x0007200004057984 */ /* 0x0062a20000000800 */
[----:B------:R-:W-:Y:S01]  /*7620*/  BSSY B0, `(.L_x_15744) ;  /* 0x0000006000007945 */ /* 0x000fe20003800000 */
[----:B0-----:R-:W-:Y:S02]  /*7630*/  IADD3 R157, R76, 0x120, RZ ;  /* 0x000001204c9d7810 */ /* 0x001fe40007ffe0ff */
[----:B------:R-:W-:Y:S02]  /*7640*/  LEA.HI.SX32 R7, R7, R76, 0x1b ;  /* 0x0000004c07077211 */ /* 0x000fe400078fdaff */
[----:B------:R-:W-:Y:S01]  /*7650*/  LEA R163, R163, UR7, 0x2 ;  /* 0x00000007a3a37c11 */ /* 0x000fe2000f8e10ff */
[----:B------:R-:W-:Y:S06]  /*7660*/  @!P2 BRA `(.L_x_15745) ;  /* 0x000000000004a947 */ /* 0x000fec0003800000 */
[----:B--2---:R0:W-:Y:S02]  /*7670*/  REDG.E.ADD.F32.FTZ.RN.STRONG.GPU desc[UR12][R2.64+-0x500], R5 ;  /* 0xfffb0005020079a6 */ /* 0x0041e4000c10f38c */
.L_x_15745:
[----:B------:R-:W-:Y:S05]  /*7680*/  BSYNC B0 ;  /* 0x0000000000007941 */ /* 0x000fea0003800000 */
.L_x_15744:
[----:B0-2---:R0:W2:Y:S01]  /*7690*/  LDS R5, [R163+0x7a0] ;  /* 0x0007a000a3057984 */ /* 0x0050a20000000800 */
[----:B------:R-:W-:Y:S01]  /*76a0*/  BSSY B0, `(.L_x_15746) ;  /* 0x0000005000007945 */ /* 0x000fe20003800000 */
[----:B------:R-:W-:Y:S02]  /*76b0*/  LEA.HI.SX32 R157, R157, R76, 0x1b ;  /* 0x0000004c9d9d7211 */ /* 0x000fe400078fdaff */
[----:B------:R-:W-:Y:S01]  /*76c0*/  LEA R7, R7, UR7, 0x2 ;  /* 0x0000000707077c11 */ /* 0x000fe2000f8e10ff */
[----:B------:R-:W-:Y:S06]  /*76d0*/  @!P3 BRA `(.L_x_15747) ;  /* 0x000000000004b947 */ /* 0x000fec0003800000 */
[----:B--2---:R3:W-:Y:S02]  /*76e0*/  REDG.E.ADD.F32.FTZ.RN.STRONG.GPU desc[UR12][R2.64+-0x480], R5 ;  /* 0xfffb8005020079a6 */ /* 0x0047e4000c10f38c */
.L_x_15747:
[----:B------:R-:W-:Y:S05]  /*76f0*/  BSYNC B0 ;  /* 0x0000000000007941 */ /* 0x000fea0003800000 */
.L_x_15746:
[----:B--23--:R2:W3:Y:S01]  /*7700*/  LDS R5, [R7+0x820] ;  /* 0x0008200007057984 */ /* 0x00c4e20000000800 */
[----:B------:R-:W-:Y:S01]  /*7710*/  BSSY B0, `(.L_x_15748) ;  /* 0x0000004000007945 */ /* 0x000fe20003800000 */
[----:B-1----:R-:W-:-:S03]  /*7720*/  LEA R4, R157, UR7, 0x2 ;  /* 0x000000079d047c11 */ /* 0x002fc6000f8e10ff */
[----:B------:R-:W-:Y:S05]  /*7730*/  @!P4 BRA `(.L_x_15749) ;  /* 0x000000000004c947 */ /* 0x000fea0003800000 */
[----:B---3--:R1:W-:Y:S02]  /*7740*/  REDG.E.ADD.F32.FTZ.RN.STRONG.GPU desc[UR12][R2.64+-0x400], R5 ;  /* 0xfffc0005020079a6 */ /* 0x0083e4000c10f38c */
.L_x_15749:
[----:B------:R-:W-:Y:S05]  /*7750*/  BSYNC B0 ;  /* 0x0000000000007941 */ /* 0x000fea0003800000 */
.L_x_15748:
[----:B-1-3--:R1:W3:Y:S01]  /*7760*/  LDS R5, [R4+0x8a0] ;  /* 0x0008a00004057984 */ /* 0x00a2e20000000800 */
[----:B------:R-:W-:Y:S01]  /*7770*/  BSSY B0, `(.L_x_15750) ;  /* 0x0000005000007945 */ /* 0x000fe20003800000 */
[C---:B--2---:R-:W-:Y:S02]  /*7780*/  IADD3 R7, R76.reuse, 0x140, RZ ;  /* 0x000001404c077810 */ /* 0x044fe40007ffe0ff */
[----:B------:R-:W-:Y:S01]  /*7790*/  IADD3 R157, R76, 0x160, RZ ;  /* 0x000001604c9d7810 */ /* 0x000fe20007ffe0ff */
[----:B------:R-:W-:Y:S06]  /*77a0*/  @!P5 BRA `(.L_x_15751) ;  /* 0x000000000004d947 */ /* 0x000fec0003800000 */
[----:B---3--:R2:W-:Y:S02]  /*77b0*/  REDG.E.ADD.F32.FTZ.RN.STRONG.GPU desc[UR12][R2.64+-0x380], R5 ;  /* 0xfffc8005020079a6 */ /* 0x0085e4000c10f38c */
.L_x_15751:
[----:B------:R-:W-:Y:S05]  /*77c0*/  BSYNC B0 ;  /* 0x0000000000007941 */ /* 0x000fea0003800000 */
.L_x_15750:
        /* <DEDUP_REMOVED lines=17> */
.L_x_15753:
[----:B------:R-:W-:Y:S05]  /*78e0*/  BSYNC B0 ;  /* 0x0000000000007941 */ /* 0x000fea0003800000 */
.L_x_15752:
[----:B01----:R0:W1:Y:S01]  /*78f0*/  LDS R5, [R157+0x9a0] ;  /* 0x0009a0009d057984 */ /* 0x0030620000000800 */
[----:B------:R-:W-:Y:S01]  /*7900*/  BSSY B0, `(.L_x_15754) ;  /* 0x0000006000007945 */ /* 0x000fe20003800000 */
[----:B------:R-:W-:Y:S02]  /*7910*/  IADD3 R7, R76, 0x1c0, RZ ;  /* 0x000001c04c077810 */ /* 0x000fe40007ffe0ff */
[----:B------:R-:W-:Y:S02]  /*7920*/  LEA.HI.SX32 R163, R163, R76, 0x1b ;  /* 0x0000004ca3a37211 */ /* 0x000fe400078fdaff */
[----:B------:R-:W-:Y:S01]  /*7930*/  LEA R4, R4, UR7, 0x2 ;  /* 0x0000000704047c11 */ /* 0x000fe2000f8e10ff */
[----:B------:R-:W-:Y:S06]  /*7940*/  @!P1 BRA `(.L_x_15755) ;  /* 0x0000000000049947 */ /* 0x000fec0003800000 */
[----:B-1----:R2:W-:Y:S02]  /*7950*/  REDG.E.ADD.F32.FTZ.RN.STRONG.GPU desc[UR12][R2.64+-0x280], R5 ;  /* 0xfffd8005020079a6 */ /* 0x0025e4000c10f38c */
.L_x_15755:
[----:B------:R-:W-:Y:S05]  /*7960*/  BSYNC B0 ;  /* 0x0000000000007941 */ /* 0x000fea0003800000 */
.L_x_15754:
[----:B-12---:R1:W2:Y:S01]  /*7970*/  LDS R5, [R4+0xa20] ;  /* 0x000a200004057984 */ /* 0x0062a20000000800 */
[----:B------:R-:W-:Y:S01]  /*7980*/  BSSY B0, `(.L_x_15756) ;  /* 0x0000006000007945 */ /* 0x000fe20003800000 */
[----:B0-----:R-:W-:Y:S02]  /*7990*/  IADD3 R157, R76, 0x1e0, RZ ;  /* 0x000001e04c9d7810 */ /* 0x001fe40007ffe0ff */
[----:B------:R-:W-:Y:S02]  /*79a0*/  LEA.HI.SX32 R7, R7, R76, 0x1b ;  /* 0x0000004c07077211 */ /* 0x000fe400078fdaff */
[----:B------:R-:W-:Y:S01]  /*79b0*/  LEA R163, R163, UR7, 0x2 ;  /* 0x00000007a3a37c11 */ /* 0x000fe2000f8e10ff */
[----:B------:R-:W-:Y:S06]  /*79c0*/  @!P2 BRA `(.L_x_15757) ;  /* 0x000000000004a947 */ /* 0x000fec0003800000 */
[----:B--2---:R0:W-:Y:S02]  /*79d0*/  REDG.E.ADD.F32.FTZ.RN.STRONG.GPU desc[UR12][R2.64+-0x200], R5 ;  /* 0xfffe0005020079a6 */ /* 0x0041e4000c10f38c */
.L_x_15757:
[----:B------:R-:W-:Y:S05]  /*79e0*/  BSYNC B0 ;  /* 0x0000000000007941 */ /* 0x000fea0003800000 */
.L_x_15756:
[----:B0-2---:R0:W2:Y:S01]  /*79f0*/  LDS R5, [R163+0xaa0] ;  /* 0x000aa000a3057984 */ /* 0x0050a20000000800 */
[----:B------:R-:W-:Y:S01]  /*7a00*/  BSSY B0, `(.L_x_15758) ;  /* 0x0000005000007945 */ /* 0x000fe20003800000 */
[----:B------:R-:W-:Y:S02]  /*7a10*/  LEA.HI.SX32 R157, R157, R76, 0x1b ;  /* 0x0000004c9d9d7211 */ /* 0x000fe400078fdaff */
[----:B------:R-:W-:Y:S01]  /*7a20*/  LEA R7, R7, UR7, 0x2 ;  /* 0x0000000707077c11 */ /* 0x000fe2000f8e10ff */
[----:B------:R-:W-:Y:S06]  /*7a30*/  @!P3 BRA `(.L_x_15759) ;  /* 0x000000000004b947 */ /* 0x000fec0003800000 */
[----:B--2---:R3:W-:Y:S02]  /*7a40*/  REDG.E.ADD.F32.FTZ.RN.STRONG.GPU desc[UR12][R2.64+-0x180], R5 ;  /* 0xfffe8005020079a6 */ /* 0x0047e4000c10f38c */
.L_x_15759:
[----:B------:R-:W-:Y:S05]  /*7a50*/  BSYNC B0 ;  /* 0x0000000000007941 */ /* 0x000fea0003800000 */
.L_x_15758:
[----:B--23--:R2:W3:Y:S01]  /*7a60*/  LDS R5, [R7+0xb20] ;  /* 0x000b200007057984 */ /* 0x00c4e20000000800 */
[----:B------:R-:W-:Y:S01]  /*7a70*/  BSSY B0, `(.L_x_15760) ;  /* 0x0000005000007945 */ /* 0x000fe20003800000 */
[----:B------:R-:W-:Y:S01]  /*7a80*/  LEA R157, R157, UR7, 0x2 ;  /* 0x000000079d9d7c11 */ /* 0x000fe2000f8e10ff */
[----:B------:R-:W-:Y:S02]  /*7a90*/  FMUL.FTZ R152, R45, R152 ;  /* 0x000000982d987220 */ /* 0x000fe40000410000 */
[----:B------:R-:W-:Y:S05]  /*7aa0*/  @!P4 BRA `(.L_x_15761) ;  /* 0x000000000004c947 */ /* 0x000fea0003800000 */
[----:B---3--:R4:W-:Y:S02]  /*7ab0*/  REDG.E.ADD.F32.FTZ.RN.STRONG.GPU desc[UR12][R2.64+-0x100], R5 ;  /* 0xffff0005020079a6 */ /* 0x0089e4000c10f38c */
.L_x_15761:
[----:B------:R-:W-:Y:S05]  /*7ac0*/  BSYNC B0 ;  /* 0x0000000000007941 */ /* 0x000fea0003800000 */
.L_x_15760:
[----:B---34-:R3:W4:Y:S01]  /*7ad0*/  LDS R5, [R157+0xba0] ;  /* 0x000ba0009d057984 */ /* 0x0187220000000800 */
[----:B------:R-:W-:Y:S01]  /*7ae0*/  BSSY B0, `(.L_x_15762) ;  /* 0x0000004000007945 */ /* 0x000fe20003800000 */
[----:B--2---:R-:W-:-:S03]  /*7af0*/  FFMA.FTZ R7, R161, R146, R152 ;  /* 0x00000092a1077223 */ /* 0x004fc60000010098 */
[----:B------:R-:W-:Y:S05]  /*7b00*/  @!P5 BRA `(.L_x_15763) ;  /* 0x000000000004d947 */ /* 0x000fea0003800000 */
[----:B----4-:R2:W-:Y:S02]  /*7b10*/  REDG.E.ADD.F32.FTZ.RN.STRONG.GPU desc[UR12][R2.64+-0x80], R5 ;  /* 0xffff8005020079a6 */ /* 0x0105e4000c10f38c */
.L_x_15763:
[----:B------:R-:W-:Y:S05]  /*7b20*/  BSYNC B0 ;  /* 0x0000000000007941 */ /* 0x000fea0003800000 */
.L_x_15762:
[----:B--2---:R-:W2:Y:S01]  /*7b30*/  SHFL.DOWN PT, R2, R154, 0x1, 0x1f ;  /* 0x08201f009a027f89 */ /* 0x004ea200000e0000 */
[----:B-1----:R-:W-:Y:S01]  /*7b40*/  FADD.FTZ R4, R156, R7 ;  /* 0x000000079c047221 */ /* 0x002fe20000010000 */
[----:B------:R-:W-:Y:S01]  /*7b50*/  ISETP.GT.AND P1, PT, R74, 0x1e, PT ;  /* 0x0000001e4a00780c */ /* 0x000fe20003f24270 */
[----:B------:R-:W-:Y:S01]  /*7b60*/  FADD.FTZ R107, R146, R107 ;  /* 0x0000006b926b7221 */ /* 0x000fe20000010000 */
[----:B---3--:R-:W1:Y:S01]  /*7b70*/  SHFL.DOWN PT, R157, R0, 0x1, 0x1f ;  /* 0x08201f00009d7f89 */ /* 0x008e6200000e0000 */
[----:B----4-:R-:W-:Y:S01]  /*7b80*/  MOV R5, R154 ;  /* 0x0000009a00057202 */ /* 0x010fe20000000f00 */
[----:B------:R-:W-:Y:S01]  /*7b90*/  FADD.FTZ R109, R140, R109 ;  /* 0x0000006d8c6d7221 */ /* 0x000fe20000010000 */
[----:B------:R-:W-:Y:S01]  /*7ba0*/  MOV R6, R0 ;  /* 0x0000000000067202 */ /* 0x000fe20000000f00 */
[----:B------:R-:W3:Y:S01]  /*7bb0*/  SHFL.DOWN PT, R152, R177, 0x1, 0x1f ;  /* 0x08201f00b1987f89 */ /* 0x000ee200000e0000 */
[----:B------:R-:W-:Y:S01]  /*7bc0*/  MOV R7, R177 ;  /* 0x000000b100077202 */ /* 0x000fe20000000f00 */
[----:B------:R-:W-:Y:S01]  /*7bd0*/  FADD.FTZ R111, R136, R111 ;  /* 0x0000006f886f7221 */ /* 0x000fe20000010000 */
[----:B------:R-:W-:Y:S01]  /*7be0*/  ISETP.NE.AND P2, PT, R74, RZ, PT ;  /* 0x000000ff4a00720c */ /* 0x000fe20003f45270 */
[----:B------:R-:W4:Y:S01]  /*7bf0*/  SHFL.DOWN PT, R3, R4, 0x1, 0x1f ;  /* 0x08201f0004037f89 */ /* 0x000f2200000e0000 */
[----:B------:R-:W-:Y:S01]  /*7c00*/  FMUL.FTZ R136, R13, R11 ;  /* 0x0000000b0d887220 */ /* 0x000fe20000410000 */
[----:B------:R-:W-:Y:S01]  /*7c10*/  ISETP.NE.AND P3, PT, R76, RZ, PT ;  /* 0x000000ff4c00720c */ /* 0x000fe20003f65270 */
[----:B------:R-:W-:Y:S01]  /*7c20*/  BSSY B0, `(.L_x_15764) ;  /* 0x000007a000007945 */ /* 0x000fe20003800000 */
[----:B------:R-:W-:Y:S01]  /*7c30*/  FADD.FTZ R128, R139, R128 ;  /* 0x000000808b807221 */ /* 0x000fe20000010000 */
[----:B------:R-:W-:Y:S01]  /*7c40*/  FFMA.FTZ R136, R12, R165, R136 ;  /* 0x000000a50c887223 */ /* 0x000fe20000010088 */
[----:B------:R-:W-:Y:S01]  /*7c50*/  FADD.FTZ R130, R137, R130 ;  /* 0x0000008289827221 */ /* 0x000fe20000010000 */
[----:B------:R-:W-:Y:S01]  /*7c60*/  FADD.FTZ R132, R135, R132 ;  /* 0x0000008487847221 */ /* 0x000fe20000010000 */
[----:B------:R-:W-:Y:S01]  /*7c70*/  FADD.FTZ R113, R10, R113 ;  /* 0x000000710a717221 */ /* 0x000fe20000010000 */
[----:B------:R-:W-:Y:S01]  /*7c80*/  FADD.FTZ R134, R8, R134 ;  /* 0x0000008608867221 */ /* 0x000fe20000010000 */
[----:B--2---:R-:W-:Y:S01]  /*7c90*/  @!P1 FADD.FTZ R5, R5, R2 ;  /* 0x0000000205059221 */ /* 0x004fe20000010000 */
[----:B-1----:R-:W-:-:S04]  /*7ca0*/  @!P1 FADD.FTZ R6, R6, R157 ;  /* 0x0000009d06069221 */ /* 0x002fc80000010000 */
[----:B------:R-:W1:Y:S01]  /*7cb0*/  SHFL.DOWN PT, R0, R5, 0x2, 0x1f ;  /* 0x08401f0005007f89 */ /* 0x000e6200000e0000 */
[----:B---3--:R-:W-:-:S03]  /*7cc0*/  @!P1 FADD.FTZ R7, R7, R152 ;  /* 0x0000009807079221 */ /* 0x008fc60000010000 */
[----:B------:R-:W2:Y:S01]  /*7cd0*/  SHFL.DOWN PT, R157, R6, 0x2, 0x1f ;  /* 0x08401f00069d7f89 */ /* 0x000ea200000e0000 */
[----:B----4-:R-:W-:-:S03]  /*7ce0*/  @!P1 FADD.FTZ R4, R3, R4 ;  /* 0x0000000403049221 */ /* 0x010fc60000010000 */
[----:B------:R-:W3:Y:S01]  /*7cf0*/  SHFL.DOWN PT, R2, R7, 0x2, 0x1f ;  /* 0x08401f0007027f89 */ /* 0x000ee200000e0000 */
[----:B------:R-:W-:-:S03]  /*7d00*/  ISETP.GT.AND P1, PT, R74, 0x1d, PT ;  /* 0x0000001d4a00780c */ /* 0x000fc60003f24270 */
[----:B------:R-:W4:Y:S10]  /*7d10*/  SHFL.DOWN PT, R3, R4, 0x2, 0x1f ;  /* 0x08401f0004037f89 */ /* 0x000f3400000e0000 */
[----:B-1----:R-:W-:Y:S01]  /*7d20*/  @!P1 FADD.FTZ R5, R5, R0 ;  /* 0x0000000005059221 */ /* 0x002fe20000010000 */
[----:B--2---:R-:W-:-:S04]  /*7d30*/  @!P1 FADD.FTZ R6, R6, R157 ;  /* 0x0000009d06069221 */ /* 0x004fc80000010000 */
[----:B------:R-:W1:Y:S01]  /*7d40*/  SHFL.DOWN PT, R154, R5, 0x4, 0x1f ;  /* 0x08801f00059a7f89 */ /* 0x000e6200000e0000 */
[----:B---3--:R-:W-:-:S03]  /*7d50*/  @!P1 FADD.FTZ R7, R7, R2 ;  /* 0x0000000207079221 */ /* 0x008fc60000010000 */
[----:B0-----:R-:W0:Y:S01]  /*7d60*/  SHFL.DOWN PT, R163, R6, 0x4, 0x1f ;  /* 0x08801f0006a37f89 */ /* 0x001e2200000e0000 */
[----:B----4-:R-:W-:-:S03]  /*7d70*/  @!P1 FADD.FTZ R4, R4, R3 ;  /* 0x0000000304049221 */ /* 0x010fc60000010000 */
[----:B------:R-:W2:Y:S01]  /*7d80*/  SHFL.DOWN PT, R156, R7, 0x4, 0x1f ;  /* 0x08801f00079c7f89 */ /* 0x000ea200000e0000 */
[----:B------:R-:W-:Y:S01]  /*7d90*/  ISETP.GT.AND P1, PT, R74, 0x1b, PT ;  /* 0x0000001b4a00780c */ /* 0x000fe20003f24270 */
[C---:B------:R-:W-:Y:S02]  /*7da0*/  FMUL.FTZ R3, R13.reuse, R44 ;  /* 0x0000002c0d037220 */ /* 0x040fe40000410000 */
[----:B------:R-:W3:Y:S02]  /*7db0*/  SHFL.DOWN PT, R157, R4, 0x4, 0x1f ;  /* 0x08801f00049d7f89 */ /* 0x000ee400000e0000 */
[-C--:B------:R-:W-:Y:S01]  /*7dc0*/  FFMA.FTZ R0, R12, R159.reuse, -R3 ;  /* 0x0000009f0c007223 */ /* 0x080fe20000010803 */
[----:B------:R-:W-:-:S03]  /*7dd0*/  FMUL.FTZ R159, R13, R159 ;  /* 0x0000009f0d9f7220 */ /* 0x000fc60000410000 */
[----:B------:R-:W-:Y:S01]  /*7de0*/  FMUL.FTZ R152, R45, R0 ;  /* 0x000000002d987220 */ /* 0x000fe20000410000 */
[----:B------:R-:W-:Y:S01]  /*7df0*/  FMUL.FTZ R0, R13, R175 ;  /* 0x000000af0d007220 */ /* 0x000fe20000410000 */
[----:B------:R-:W-:-:S03]  /*7e00*/  FFMA.FTZ R2, R12, R44, R159 ;  /* 0x0000002c0c027223 */ /* 0x000fc6000001009f */
[----:B------:R-:W-:Y:S01]  /*7e10*/  FFMA.FTZ R3, R12, R43, -R0 ;  /* 0x0000002b0c037223 */ /* 0x000fe20000010800 */
[----:B-1----:R-:W-:Y:S01]  /*7e20*/  @!P1 FADD.FTZ R5, R5, R154 ;  /* 0x0000009a05059221 */ /* 0x002fe20000010000 */
[----:B------:R-:W-:Y:S01]  /*7e30*/  FFMA.FTZ R2, R161, R2, R152 ;  /* 0x00000002a1027223 */ /* 0x000fe20000010098 */
[C---:B------:R-:W-:Y:S01]  /*7e40*/  FMUL.FTZ R0, R13.reuse, R171 ;  /* 0x000000ab0d007220 */ /* 0x040fe20000410000 */
[----:B------:R-:W-:Y:S01]  /*7e50*/  FMUL.FTZ R45, R150, R3 ;  /* 0x00000003962d7220 */ /* 0x000fe20000410000 */
[----:B0-----:R-:W-:Y:S01]  /*7e60*/  @!P1 FADD.FTZ R6, R6, R163 ;  /* 0x000000a306069221 */ /* 0x001fe20000010000 */
        /* <DEDUP_REMOVED lines=10> */
[----:B------:R-:W-:Y:S01]  /*7f10*/  FMUL.FTZ R44, R149, R2 ;  /* 0x00000002952c7220 */ /* 0x000fe20000410000 */
[C---:B------:R-:W-:Y:S01]  /*7f20*/  FFMA.FTZ R2, R12.reuse, R169, R173 ;  /* 0x000000a90c027223 */ /* 0x040fe200000100ad */
[----:B------:R-:W3:Y:S01]  /*7f30*/  SHFL.DOWN PT, R157, R4, 0x8, 0x1f ;  /* 0x09001f00049d7f89 */ /* 0x000ee200000e0000 */
[----:B------:R-:W-:Y:S01]  /*7f40*/  FFMA.FTZ R3, R12, R167, -R0 ;  /* 0x000000a70c037223 */ /* 0x000fe20000010800 */
[----:B------:R-:W-:Y:S01]  /*7f50*/  FMUL.FTZ R43, R13, R43 ;  /* 0x0000002b0d2b7220 */ /* 0x000fe20000410000 */
[----:B------:R-:W-:Y:S01]  /*7f60*/  FFMA.FTZ R2, R155, R2, R44 ;  /* 0x000000029b027223 */ /* 0x000fe2000001002c */
[----:B------:R-:W-:Y:S01]  /*7f70*/  FMUL.FTZ R167, R13, R167 ;  /* 0x000000a70da77220 */ /* 0x000fe20000410000 */
[----:B------:R-:W-:Y:S01]  /*7f80*/  FMUL.FTZ R3, R148, R3 ;  /* 0x0000000394037220 */ /* 0x000fe20000410000 */
[C---:B------:R-:W-:Y:S01]  /*7f90*/  FFMA.FTZ R43, R12.reuse, R175, R43 ;  /* 0x000000af0c2b7223 */ /* 0x040fe2000001002b */
[----:B------:R-:W-:Y:S01]  /*7fa0*/  FFMA.FTZ R121, R121, R169, R2 ;  /* 0x000000a979797223 */ /* 0x000fe20000010002 */
[----:B------:R-:W-:Y:S01]  /*7fb0*/  FFMA.FTZ R167, R12, R171, R167 ;  /* 0x000000ab0ca77223 */ /* 0x000fe200000100a7 */
[----:B------:R-:W-:Y:S01]  /*7fc0*/  FADD.FTZ R126, R117, R126 ;  /* 0x0000007e757e7221 */ /* 0x000fe20000010000 */
[----:B------:R-:W-:Y:S01]  /*7fd0*/  FFMA.FTZ R142, R142, R43, R45 ;  /* 0x0000002b8e8e7223 */ /* 0x000fe2000001002d */
[----:B------:R-:W-:Y:S01]  /*7fe0*/  FADD.FTZ R124, R121, R124 ;  /* 0x0000007c797c7221 */ /* 0x000fe20000010000 */
[----:B0-----:R-:W-:Y:S01]  /*7ff0*/  @!P1 FADD.FTZ R5, R5, R146 ;  /* 0x0000009205059221 */ /* 0x001fe20000010000 */
[----:B------:R-:W-:Y:S01]  /*8000*/  FFMA.FTZ R138, R138, R167, R3 ;  /* 0x000000a78a8a7223 */ /* 0x000fe20000010003 */
        /* <DEDUP_REMOVED lines=13> */
[CC--:B------:R-:W-:Y:S01]  /*80e0*/  FFMA.FTZ R141, R12.reuse, R160.reuse, R141 ;  /* 0x000000a00c8d7223 */ /* 0x0c0fe2000001008d */
[----:B------:R-:W-:Y:S01]  /*80f0*/  FMUL.FTZ R0, R13, R181 ;  /* 0x000000b50d007220 */ /* 0x000fe20000410000 */
[----:B------:R-:W3:Y:S01]  /*8100*/  SHFL.DOWN PT, R43, R4, 0x10, 0x1f ;  /* 0x0a001f00042b7f89 */ /* 0x000ee200000e0000 */
[----:B------:R-:W-:Y:S01]  /*8110*/  FFMA.FTZ R3, R12, R11, -R3 ;  /* 0x0000000b0c037223 */ /* 0x000fe20000010803 */
[----:B------:R-:W-:Y:S01]  /*8120*/  FFMA.FTZ R42, R42, R141, R145 ;  /* 0x0000008d2a2a7223 */ /* 0x000fe20000010091 */
[----:B------:R-:W-:Y:S01]  /*8130*/  FFMA.FTZ R0, R12, R183, -R0 ;  /* 0x000000b70c007223 */ /* 0x000fe20000010800 */
[----:B------:R-:W-:Y:S01]  /*8140*/  FFMA.FTZ R138, R123, R171, R138 ;  /* 0x000000ab7b8a7223 */ /* 0x000fe2000001008a */
[----:B------:R-:W-:Y:S01]  /*8150*/  FMUL.FTZ R144, R144, R3 ;  /* 0x0000000390907220 */ /* 0x000fe20000410000 */
[----:B------:R-:W-:Y:S01]  /*8160*/  FMUL.FTZ R3, R13, R147 ;  /* 0x000000930d037220 */ /* 0x000fe20000410000 */
[----:B------:R-:W-:Y:S01]  /*8170*/  FFMA.FTZ R125, R125, R160, R42 ;  /* 0x000000a07d7d7223 */ /* 0x000fe2000001002a */
[----:B------:R-:W-:Y:S01]  /*8180*/  FMUL.FTZ R44, R143, R0 ;  /* 0x000000008f2c7220 */ /* 0x000fe20000410000 */
[C---:B------:R-:W-:Y:S01]  /*8190*/  FMUL.FTZ R42, R13.reuse, R183 ;  /* 0x000000b70d2a7220 */ /* 0x040fe20000410000 */
[-C--:B------:R-:W-:Y:S01]  /*81a0*/  FMUL.FTZ R0, R13, R131.reuse ;  /* 0x000000830d007220 */ /* 0x080fe20000410000 */
[----:B------:R-:W-:Y:S01]  /*81b0*/  FFMA.FTZ R136, R187, R136, R144 ;  /* 0x00000088bb887223 */ /* 0x000fe20000010090 */
[----:B0-----:R-:W-:Y:S01]  /*81c0*/  @!P1 FADD.FTZ R5, R5, R2 ;  /* 0x0000000205059221 */ /* 0x001fe20000010000 */
[C---:B------:R-:W-:Y:S01]  /*81d0*/  FFMA.FTZ R2, R12.reuse, R131, -R3 ;  /* 0x000000830c027223 */ /* 0x040fe20000010803 */
[C---:B------:R-:W-:Y:S01]  /*81e0*/  FFMA.FTZ R42, R12.reuse, R181, R42 ;  /* 0x000000b50c2a7223 */ /* 0x040fe2000001002a */
[----:B------:R-:W-:Y:S01]  /*81f0*/  FFMA.FTZ R0, R12, R147, R0 ;  /* 0x000000930c007223 */ /* 0x000fe20000010000 */
[----:B-1----:R-:W-:Y:S01]  /*8200*/  @!P1 FADD.FTZ R6, R6, R45 ;  /* 0x0000002d06069221 */ /* 0x002fe20000010000 */
[----:B------:R-:W-:Y:S01]  /*8210*/  FMUL.FTZ R2, R133, R2 ;  /* 0x0000000285027220 */ /* 0x000fe20000410000 */
        /* <DEDUP_REMOVED lines=26> */
.L_x_15765:
[----:B------:R-:W-:Y:S05]  /*83c0*/  BSYNC B0 ;  /* 0x0000000000007941 */ /* 0x000fea0003800000 */
.L_x_15764:
[----:B------:R-:W-:Y:S01]  /*83d0*/  IADD3 R91, R91, 0x1, RZ ;  /* 0x000000015b5b7810 */ /* 0x000fe20007ffe0ff */
[----:B------:R-:W-:-:S03]  /*83e0*/  UIADD3 UR5, UP0, UR5, 0x1, URZ ;  /* 0x0000000105057890 */ /* 0x000fc6000ff1e03f */
[----:B------:R-:W-:Y:S01]  /*83f0*/  ISETP.GE.AND P1, PT, R91, UR26, PT ;  /* 0x0000001a5b007c0c */ /* 0x000fe2000bf26270 */
[----:B------:R-:W-:-:S12]  /*8400*/  UIADD3.X UR6, URZ, UR6, URZ, UP0, !UPT ;  /* 0x000000063f067290 */ /* 0x000fd800087fe43f */
[----:B------:R-:W-:Y:S05]  /*8410*/  @!P1 BRA `(.L_x_15766) ;  /* 0xffffffac00989947 */ /* 0x000fea000383ffff */
.L_x_15719:
[----:B------:R-:W-:Y:S01]  /*8420*/  BAR.SYNC.DEFER_BLOCKING 0x0 ;  /* 0x0000000000007b1d */ /* 0x000fe20000010000 */
[----:B------:R-:W-:Y:S02]  /*8430*/  ISETP.NE.AND P6, PT, R76, RZ, PT ;  /* 0x000000ff4c00720c */ /* 0x000fe40003fc5270 */
[----:B------:R-:W-:Y:S02]  /*8440*/  F2FP.F16.F32.PACK_AB R113, R113, R134 ;  /* 0x000000867171723e */ /* 0x000fe400000000ff */
[----:B------:R-:W-:-:S03]  /*8450*/  F2FP.F16.F32.PACK_AB R111, R111, R132 ;  /* 0x000000846f6f723e */ /* 0x000fc600000000ff */
[----:B01----:R-:W0:Y:S01]  /*8460*/  LDC.64 R6, c[0x0][0x388] ;  /* 0x0000e200ff067b82 */ /* 0x003e220000000a00 */
[----:B------:R-:W-:Y:S01]  /*8470*/  F2FP.F16.F32.PACK_AB R109, R109, R130 ;  /* 0x000000826d6d723e */ /* 0x000fe200000000ff */
[----:B------:R-:W-:Y:S01]  /*8480*/  BSSY B0, `(.L_x_15767) ;  /* 0x000002d000007945 */ /* 0x000fe20003800000 */
[----:B------:R-:W-:Y:S02]  /*8490*/  F2FP.F16.F32.PACK_AB R107, R107, R128 ;  /* 0x000000806b6b723e */ /* 0x000fe400000000ff */
[----:B------:R-:W-:Y:S02]  /*84a0*/  PRMT R0, R113, 0x7632, R0 ;  /* 0x0000763271007816 */ /* 0x000fe40000000000 */
[----:B------:R-:W-:Y:S02]  /*84b0*/  PRMT R2, R111, 0x7632, R2 ;  /* 0x000076326f027816 */ /* 0x000fe40000000002 */
[----:B------:R-:W-:Y:S02]  /*84c0*/  PRMT R3, R109, 0x7632, R3 ;  /* 0x000076326d037816 */ /* 0x000fe40000000003 */
[----:B------:R-:W-:Y:S01]  /*84d0*/  PRMT R4, R107, 0x7632, R4 ;  /* 0x000076326b047816 */ /* 0x000fe20000000004 */
[----:B------:R-:W-:Y:S04]  /*84e0*/  STS.U16 [R55], R113 ;  /* 0x0000007137007388 */ /* 0x000fe80000000400 */
[----:B------:R0:W-:Y:S04]  /*84f0*/  STS.U16 [R55+0x2], R0 ;  /* 0x0000020037007388 */ /* 0x0001e80000000400 */
        /* <DEDUP_REMOVED lines=31> */
[----:B------:R-:W-:Y:S01]  /*86f0*/  IMAD.WIDE.U32 R4, R85, UR8, R4 ;  /* 0x0000000855047c25 */ /* 0x000fe2000f8e0004 */
[----:B------:R-:W-:-:S04]  /*8700*/  ULDC.64 UR8, c[0x0][0x3e0] ;  /* 0x0000f80000087ab9 */ /* 0x000fc80000000a00 */
[----:B------:R-:W-:Y:S02]  /*8710*/  IADD3 R5, R5, R7, RZ ;  /* 0x0000000705057210 */ /* 0x000fe40007ffe0ff */
[----:B------:R-:W-:-:S04]  /*8720*/  LEA R6, P0, R4, UR8, 0x1 ;  /* 0x0000000804067c11 */ /* 0x000fc8000f8008ff */
[----:B------:R-:W-:-:S05]  /*8730*/  LEA.HI.X R7, R4, UR9, R5, 0x1, P0 ;  /* 0x0000000904077c11 */ /* 0x000fca00080f0c05 */
[----:B------:R0:W-:Y:S04]  /*8740*/  STG.E.U16 desc[UR12][R6.64], R11 ;  /* 0x0000000b06007986 */ /* 0x0001e8000c10150c */
.L_x_15768:
[----:B------:R-:W-:Y:S05]  /*8750*/  BSYNC B0 ;  /* 0x0000000000007941 */ /* 0x000fea0003800000 */
.L_x_15767:
[----:B------:R-:W-:Y:S01]  /*8760*/  MOV R3, R29 ;  /* 0x0000001d00037202 */ /* 0x000fe20000000f00 */
[----:B------:R-:W-:Y:S01]  /*8770*/  ULDC.64 UR10, c[0x0][0x390] ;  /* 0x0000e400000a7ab9 */ /* 0x000fe20000000a00 */
[----:B------:R-:W-:Y:S01]  /*8780*/  LOP3.LUT R10, R66, 0x20, RZ, 0xfc, !PT ;  /* 0x00000020420a7812 */ /* 0x000fe200078efcff */
[----:B------:R-:W-:Y:S01]  /*8790*/  IMAD R0, R84, UR10, RZ ;  /* 0x0000000a54007c24 */ /* 0x000fe2000f8e02ff */
[----:B------:R-:W-:Y:S01]  /*87a0*/  ULDC.64 UR8, c[0x0][0x3e0] ;  /* 0x0000f80000087ab9 */ /* 0x000fe20000000a00 */
[C---:B------:R-:W-:Y:S01]  /*87b0*/  IMAD.WIDE.U32 R2, R85.reuse, UR10, R2 ;  /* 0x0000000a55027c25 */ /* 0x040fe2000f8e0002 */
[----:B------:R-:W-:Y:S01]  /*87c0*/  LEA R5, P0, R66, UR8, 0x1 ;  /* 0x0000000842057c11 */ /* 0x000fe2000f8008ff */
[----:B------:R-:W-:Y:S01]  /*87d0*/  BSSY B0, `(.L_x_15769) ;  /* 0x0000057000007945 */ /* 0x000fe20003800000 */
[----:B------:R-:W-:Y:S01]  /*87e0*/  ISETP.GE.AND P5, PT, R10, R27, PT ;  /* 0x0000001b0a00720c */ /* 0x000fe20003fa6270 */
[----:B0-----:R-:W-:Y:S01]  /*87f0*/  IMAD R7, R85, UR11, R0 ;  /* 0x0000000b55077c24 */ /* 0x001fe2000f8e0200 */
[----:B------:R-:W-:-:S02]  /*8800*/  IADD3 R0, P1, R47, R2, RZ ;  /* 0x000000022f007210 */ /* 0x000fc40007f3e0ff */
[----:B------:R-:W-:Y:S02]  /*8810*/  LEA.HI.X R4, R66, UR9, R65, 0x1, P0 ;  /* 0x0000000942047c11 */ /* 0x000fe400080f0c41 */
[----:B------:R-:W-:Y:S02]  /*8820*/  IADD3.X R3, R46, R7, R3, P1, !PT ;  /* 0x000000072e037210 */ /* 0x000fe40000ffe403 */
[----:B------:R-:W-:Y:S02]  /*8830*/  LEA R2, P0, R0, R5, 0x1 ;  /* 0x0000000500027211 */ /* 0x000fe400078008ff */
[----:B------:R-:W-:Y:S02]  /*8840*/  LOP3.LUT R12, R66, 0x40, RZ, 0xfc, !PT ;  /* 0x00000040420c7812 */ /* 0x000fe400078efcff */
        /* <DEDUP_REMOVED lines=42> */
[----:B------:R1:W-:Y:S01]  /*8af0*/  STS.U16 [R55+0xa], R8 ;  /* 0x00000a0837007388 */ /* 0x0003e20000000400 */
[----:B0-----:R-:W0:Y:S03]  /*8b00*/  LDC.64 R6, c[0x0][0x3a8] ;  /* 0x0000ea00ff067b82 */ /* 0x001e260000000a00 */
[----:B------:R-:W-:Y:S04]  /*8b10*/  STS.U16 [R55+0xc], R3 ;  /* 0x00000c0337007388 */ /* 0x000fe80000000400 */
[----:B------:R2:W-:Y:S01]  /*8b20*/  STS.U16 [R55+0xe], R2 ;  /* 0x00000e0237007388 */ /* 0x0005e20000000400 */
[----:B------:R-:W-:-:S03]  /*8b30*/  NOP ;  /* 0x0000000000007918 */ /* 0x000fc60000000000 */
[----:B------:R-:W-:Y:S01]  /*8b40*/  LDS.U16 R63, [R63] ;  /* 0x000000003f3f7984 */ /* 0x000fe20000000400 */
[----:B-1----:R-:W-:-:S03]  /*8b50*/  IADD3 R8, P1, R66, -0xe0, RZ ;  /* 0xffffff2042087810 */ /* 0x002fc60007f3e0ff */
[----:B------:R-:W-:Y:S04]  /*8b60*/  LDS.U16 R11, [R62+0x40] ;  /* 0x000040003e0b7984 */ /* 0x000fe80000000400 */
[----:B------:R-:W-:Y:S01]  /*8b70*/  LDS.U16 R61, [R61+0x80] ;  /* 0x000080003d3d7984 */ /* 0x000fe20000000400 */
[----:B0-----:R-:W-:-:S03]  /*8b80*/  IMAD R0, R6, UR15, RZ ;  /* 0x0000000f06007c24 */ /* 0x001fc6000f8e02ff */
[----:B------:R-:W-:Y:S01]  /*8b90*/  LDS.U16 R13, [R60+0xc0] ;  /* 0x0000c0003c0d7984 */ /* 0x000fe20000000400 */
[----:B--2---:R-:W-:-:S03]  /*8ba0*/  IMAD.WIDE.U32 R2, R6, UR14, RZ ;  /* 0x0000000e06027c25 */ /* 0x004fc6000f8e00ff */
[----:B------:R-:W-:Y:S01]  /*8bb0*/  LDS.U16 R59, [R59+0x100] ;  /* 0x000100003b3b7984 */ /* 0x000fe20000000400 */
[----:B------:R-:W-:-:S03]  /*8bc0*/  IMAD R7, R7, UR14, R0 ;  /* 0x0000000e07077c24 */ /* 0x000fc6000f8e0200 */
[----:B------:R-:W-:Y:S02]  /*8bd0*/  LDS.U16 R15, [R58+0x140] ;  /* 0x000140003a0f7984 */ /* 0x000fe40000000400 */
[----:B------:R-:W-:Y:S02]  /*8be0*/  IADD3 R21, R3, R7, RZ ;  /* 0x0000000703157210 */ /* 0x000fe40007ffe0ff */
[----:B------:R-:W-:Y:S04]  /*8bf0*/  LDS.U16 R57, [R57+0x180] ;  /* 0x0001800039397984 */ /* 0x000fe80000000400 */
[----:B------:R-:W-:Y:S04]  /*8c00*/  LDS.U16 R17, [R56+0x1c0] ;  /* 0x0001c00038117984 */ /* 0x000fe80000000400 */
[----:B------:R0:W-:Y:S01]  /*8c10*/  @!P6 STS [UR7+0x210], R9 ;  /* 0x00021009ff00e988 */ /* 0x0001e20008000807 */
[----:B------:R-:W-:Y:S01]  /*8c20*/  BAR.SYNC.DEFER_BLOCKING 0x0 ;  /* 0x0000000000007b1d */ /* 0x000fe20000010000 */
[----:B0-----:R-:W-:-:S05]  /*8c30*/  IADD3.X R9, R65, -0x1, RZ, P1, !PT ;  /* 0xffffffff41097810 */ /* 0x001fca0000ffe4ff */
        /* <DEDUP_REMOVED lines=16> */
.L_x_15770:
[----:B------:R-:W-:Y:S05]  /*8d40*/  BSYNC B0 ;  /* 0x0000000000007941 */ /* 0x000fea0003800000 */
.L_x_15769:
        /* <DEDUP_REMOVED lines=9> */
[----:B------:R-:W-:Y:S01]  /*8de0*/  IMAD R5, R85, UR7, R0 ;  /* 0x0000000755057c24 */ /* 0x000fe2000f8e0200 */
        /* <DEDUP_REMOVED lines=27> */
.L_x_15713:
[----:B------:R-:W-:Y:S02]  /*8fa0*/  ULDC.64 UR4, c[0x0][0x3d8] ;  /* 0x0000f60000047ab9 */ /* 0x000fe40000000a00 */
[----:B------:R-:W-:-:S04]  /*8fb0*/  ISETP.NE.U32.AND P0, PT, RZ, UR4, PT ;  /* 0x00000004ff007c0c */ /* 0x000fc8000bf05070 */
[----:B------:R-:W-:-:S13]  /*8fc0*/  ISETP.NE.AND.EX P0, PT, RZ, UR5, PT, P0 ;  /* 0x00000005ff007c0c */ /* 0x000fda000bf05300 */
[----:B------:R-:W-:Y:S05]  /*8fd0*/  @!P0 BRA `(.L_x_15772) ;  /* 0x00000000005c8947 */ /* 0x000fea0003800000 */
[----:B------:R-:W2:Y:S01]  /*8fe0*/  SHFL.DOWN P0, R0, R79, 0x1, 0x1f ;  /* 0x08201f004f007f89 */ /* 0x000ea20000000000 */
[----:B------:R-:W-:Y:S01]  /*8ff0*/  BSSY B0, `(.L_x_15772) ;  /* 0x0000015000007945 */ /* 0x000fe20003800000 */
[----:B------:R-:W3:Y:S01]  /*9000*/  S2R R4, SR_LANEID ;  /* 0x0000000000047919 */ /* 0x000ee20000000000 */
[----:B0-----:R-:W0:Y:S01]  /*9010*/  S2R R6, SR_TID.X ;  /* 0x0000000000067919 */ /* 0x001e220000002100 */
[----:B--2---:R-:W-:-:S05]  /*9020*/  @P0 FADD R0, R0, R79 ;  /* 0x0000004f00000221 */ /* 0x004fca0000000000 */
[----:B-1----:R-:W1:Y:S01]  /*9030*/  SHFL.DOWN P0, R3, R0, 0x2, 0x1f ;  /* 0x08401f0000037f89 */ /* 0x002e620000000000 */
[----:B---3--:R-:W-:-:S13]  /*9040*/  ISETP.NE.AND P1, PT, R4, RZ, PT ;  /* 0x000000ff0400720c */ /* 0x008fda0003f25270 */
        /* <DEDUP_REMOVED lines=10> */
[----:B0-----:R-:W-:-:S04]  /*90f0*/  ISETP.NE.AND P0, PT, R6, RZ, PT ;  /* 0x000000ff0600720c */ /* 0x001fc80003f05270 */
[----:B------:R0:W-:Y:S01]  /*9100*/  @!P1 STS [R7+0xc64], R4 ;  /* 0x000c640407009388 */ /* 0x0001e20000000800 */
[----:B------:R-:W-:Y:S08]  /*9110*/  BAR.SYNC.DEFER_BLOCKING 0x0 ;  /* 0x0000000000007b1d */ /* 0x000ff00000010000 */
[----:B------:R-:W-:Y:S05]  /*9120*/  @P0 BRA `(.L_x_15773) ;  /* 0x0000000000040947 */ /* 0x000fea0003800000 */
[----:B------:R1:W-:Y:S02]  /*9130*/  REDG.E.ADD.F32.FTZ.RN.STRONG.GPU desc[UR12][R38.64], R4 ;  /* 0x00000004260079a6 */ /* 0x0003e4000c10f38c */
.L_x_15773:
[----:B------:R-:W-:Y:S05]  /*9140*/  BSYNC B0 ;  /* 0x0000000000007941 */ /* 0x000fea0003800000 */
.L_x_15772:
        /* <DEDUP_REMOVED lines=8> */
[----:B------:R-:W2:Y:S01]  /*91d0*/  S2R R15, SR_TID.X ;  /* 0x00000000000f7919 */ /* 0x000ea20000002100 */
        /* <DEDUP_REMOVED lines=20> */
.L_x_15775:
[----:B-1----:R-:W1:Y:S02]  /*9320*/  S2R R15, SR_TID.X ;  /* 0x00000000000f7919 */ /* 0x002e640000002100 */
.L_x_15776:
[----:B------:R-:W-:Y:S05]  /*9330*/  BSYNC B0 ;  /* 0x0000000000007941 */ /* 0x000fea0003800000 */
.L_x_15774:
        /* <DEDUP_REMOVED lines=22> */
.L_x_15778:
        /* <DEDUP_REMOVED lines=28> */
.L_x_15777:
[----:B------:R-:W-:Y:S05]  /*9660*/  EXIT ;  /* 0x000000000000794d */ /* 0x000fea0003800000 */
.L_x_15779:
        /* <DEDUP_REMOVED lines=9> */
.L_x_19001:


//--------------------- .text._Z25selective_scan_bwd_kernelI32Selective_Scan_bwd_kernel_traitsILi32ELi8ELb0ELb0ELb1ELb1ELb0EN3c104HalfENS1_7complexIfEEEEv12SSMParamsBwd --------------------------
	.section	.text._Z25selective_scan_bwd_kernelI32Selective_Scan_bwd_kernel_traitsILi32ELi8ELb0ELb0ELb1ELb1ELb0EN3c104HalfENS1_7complexIfEEEEv12SSMParamsBwd,"ax",@progbits
	.align	128
        .global         _Z25selective_scan_bwd_kernelI32Selective_Scan_bwd_kernel_traitsILi32ELi8ELb0ELb0ELb1ELb1ELb0EN3c104HalfENS1_7complexIfEEEEv12SSMParamsBwd
        .type           _Z25selective_scan_bwd_kernelI32Selective_Scan_bwd_kernel_traitsILi32ELi8ELb0ELb0ELb1ELb1ELb0EN3c104HalfENS1_7complexIfEEEEv12SSMParamsBwd,@function
        .size           _Z25selective_scan_bwd_kernelI32Selective_Scan_bwd_kernel_traitsILi32ELi8ELb0ELb0ELb1ELb1ELb0EN3c104HalfENS1_7complexIfEEEEv12SSMParamsBwd,(.L_x_19002 - _Z25selective_scan_bwd_kernelI32Selective_Scan_bwd_kernel_traitsILi32ELi8ELb0ELb0ELb1ELb1ELb0EN3c104HalfENS1_7complexIfEEEEv12SSMParamsBwd)
        .other          _Z25selective_scan_bwd_kernelI32Selective_Scan_bwd_kernel_traitsILi32ELi8ELb0ELb0ELb1ELb1ELb0EN3c104HalfENS1_7complexIfEEEEv12SSMParamsBwd,@"STO_CUDA_ENTRY STV_DEFAULT"
_Z25selective_scan_bwd_kernelI32Selective_Scan_bwd_kernel_traitsILi32ELi8ELb0ELb0ELb1ELb1ELb0EN3c104HalfENS1_7complexIfEEEEv12SSMParamsBwd:
.text._Z25selective_scan_bwd_kernelI32Selective_Scan_bwd_kernel_traitsILi32ELi8ELb0ELb0ELb1ELb1ELb0EN3c104HalfENS1_7complexIfEEEEv12SSMParamsBwd:
        /* <DEDUP_REMOVED lines=141> */
.L_x_15849:
        /* <DEDUP_REMOVED lines=28> */
[----:B------:R-:W4:Y:S01]  /*0a90*/  @!P2 LDG.E.U16 R7, desc[UR12][R2.64+0x80] ;  /* 0x0000800c0207a981 */ /* 0x000f22000c1e1500 */
        /* <DEDUP_REMOVED lines=19> */
[C---:B------:R-:W-:Y:S01]  /*0bd0*/  IADD3 R25, R104.reuse, 0xc0, RZ ;  /* 0x000000c068197810 */ /* 0x040fe20007ffe0ff */
[----:B-1----:R-:W-:Y:S01]  /*0be0*/  ULEA UR7, UR7, UR5, 0x18 ;  /* 0x0000000507077291 */ /* 0x002fe2000f8ec03f */
[----:B------:R-:W-:-:S05]  /*0bf0*/  IADD3 R27, R104, 0xe0, RZ ;  /* 0x000000e0681b7810 */ /* 0x000fca0007ffe0ff */
[----:B------:R-:W-:Y:S02]  /*0c00*/  LEA R92, R92, UR7, 0x1 ;  /* 0x000000075c5c7c11 */ /* 0x000fe4000f8e08ff */
[----:B------:R-:W-:Y:S02]  /*0c10*/  LEA R91, R21, UR7, 0x1 ;  /* 0x00000007155b7c11 */ /* 0x000fe4000f8e08ff */
[----:B------:R-:W-:Y:S02]  /*0c20*/  LEA R90, R23, UR7, 0x1 ;  /* 0x00000007175a7c11 */ /* 0x000fe4000f8e08ff */
[C---:B------:R-:W-:Y:S02]  /*0c30*/  IADD3 R21, R104.reuse, 0x80, RZ ;  /* 0x0000008068157810 */ /* 0x040fe40007ffe0ff */
[----:B------:R-:W-:Y:S02]  /*0c40*/  IADD3 R23, R104, 0xa0, RZ ;  /* 0x000000a068177810 */ /* 0x000fe40007ffe0ff */
[----:B------:R-:W-:-:S02]  /*0c50*/  LEA.HI.SX32 R3, R3, R104, 0x1b ;  /* 0x0000006803037211 */ /* 0x000fc400078fdaff */
[-C--:B------:R-:W-:Y:S02]  /*0c60*/  LEA.HI.SX32 R21, R21, R104.reuse, 0x1b ;  /* 0x0000006815157211 */ /* 0x080fe400078fdaff */
[-C--:B------:R-:W-:Y:S02]  /*0c70*/  LEA.HI.SX32 R23, R23, R104.reuse, 0x1b ;  /* 0x0000006817177211 */ /* 0x080fe400078fdaff */
[-C--:B------:R-:W-:Y:S02]  /*0c80*/  LEA.HI.SX32 R25, R25, R104.reuse, 0x1b ;  /* 0x0000006819197211 */ /* 0x080fe400078fdaff */
[----:B------:R-:W-:Y:S02]  /*0c90*/  LEA.HI.SX32 R27, R27, R104, 0x1b ;  /* 0x000000681b1b7211 */ /* 0x000fe400078fdaff */
[----:B------:R-:W-:Y:S02]  /*0ca0*/  LEA R89, R3, UR7, 0x1 ;  /* 0x0000000703597c11 */ /* 0x000fe4000f8e08ff */
[----:B------:R-:W-:-:S02]  /*0cb0*/  LEA R88, R21, UR7, 0x1 ;  /* 0x0000000715587c11 */ /* 0x000fc4000f8e08ff */
[----:B------:R-:W-:Y:S02]  /*0cc0*/  LEA R87, R23, UR7, 0x1 ;  /* 0x0000000717577c11 */ /* 0x000fe4000f8e08ff */
[----:B------:R-:W-:Y:S02]  /*0cd0*/  LEA R86, R25, UR7, 0x1 ;  /* 0x0000000719567c11 */ /* 0x000fe4000f8e08ff */
[----:B------:R-:W-:Y:S02]  /*0ce0*/  LEA R85, R27, UR7, 0x1 ;  /* 0x000000071b557c11 */ /* 0x000fe4000f8e08ff */
        /* <DEDUP_REMOVED lines=12> */
[----:B----4-:R-:W-:Y:S01]  /*0db0*/  STS.U16 [R90+0x80], R7 ;  /* 0x000080075a007388 */ /* 0x010fe20000000400 */
[----:B0-----:R-:W-:-:S04]  /*0dc0*/  SHF.L.U32 R0, R104, 0x3, RZ ;  /* 0x0000000368007819 */ /* 0x001fc800000006ff */
[----:B------:R-:W-:Y:S01]  /*0dd0*/  LEA.HI.SX32 R84, R0, R0, 0x1b ;  /* 0x0000000000547211 */ /* 0x000fe200078fdaff */
[----:B------:R-:W-:Y:S03]  /*0de0*/  STS.U16 [R89+0xc0], R4 ;  /* 0x0000c00459007388 */ /* 0x000fe60000000400 */
[----:B------:R-:W-:Y:S01]  /*0df0*/  LEA R84, R84, UR7, 0x1 ;  /* 0x0000000754547c11 */ /* 0x000fe2000f8e08ff */
        /* <DEDUP_REMOVED lines=14> */
[----:B0-----:R-:W-:Y:S01]  /*0ee0*/  IMAD.WIDE R18, R24, 0x2, R100 ;  /* 0x0000000218127825 */ /* 0x001fe200078e0264 */
[----:B------:R-:W-:Y:S01]  /*0ef0*/  BAR.SYNC.DEFER_BLOCKING 0x0 ;  /* 0x0000000000007b1d */ /* 0x000fe20000010000 */
[----:B------:R-:W-:-:S02]  /*0f00*/  PRMT R7, RZ, 0x7610, R7 ;  /* 0x00007610ff077816 */ /* 0x000fc40000000007 */
[----:B------:R-:W-:Y:S02]  /*0f10*/  PRMT R4, RZ, 0x7610, R4 ;  /* 0x00007610ff047816 */ /* 0x000fe40000000004 */
[----:B------:R-:W-:Y:S02]  /*0f20*/  PRMT R11, RZ, 0x7610, R11 ;  /* 0x00007610ff0b7816 */ /* 0x000fe4000000000b */
        /* <DEDUP_REMOVED lines=10> */
[----:B------:R-:W-:-:S02]  /*0fd0*/  P2R R22, PR, RZ, 0x20 ;  /* 0x00000020ff167803 */ /* 0x000fc40000000000 */
[C---:B------:R-:W-:Y:S01]  /*0fe0*/  ISETP.GE.AND P5, PT, R24.reuse, R9, PT ;  /* 0x000000091800720c */ /* 0x040fe20003fa6270 */
[----:B------:R-:W-:Y:S01]  /*0ff0*/  IMAD.WIDE R2, R24, 0x2, R98 ;  /* 0x0000000218027825 */ /* 0x000fe200078e0262 */
        /* <DEDUP_REMOVED lines=18> */
[----:B------:R-:W4:Y:S04]  /*1120*/  LDS.U16 R4, [R84+0x8] ;  /* 0x0000080054047984 */ /* 0x000f280000000400 */
[----:B------:R-:W4:Y:S04]  /*1130*/  LDS.U16 R10, [R84+0xa] ;  /* 0x00000a00540a7984 */ /* 0x000f280000000400 */
[----:B------:R-:W4:Y:S04]  /*1140*/  LDS.U16 R11, [R84+0xc] ;  /* 0x00000c00540b7984 */ /* 0x000f280000000400 */
[----:B------:R-:W4:Y:S01]  /*1150*/  LDS.U16 R20, [R84+0xe] ;  /* 0x00000e0054147984 */ /* 0x000f220000000400 */
[----:B------:R-:W-:Y:S01]  /*1160*/  BAR.SYNC.DEFER_BLOCKING 0x0 ;  /* 0x0000000000007b1d */ /* 0x000fe20000010000 */
[----:B0-----:R-:W-:-:S02]  /*1170*/  PRMT R0, RZ, 0x7610, R0 ;  /* 0x00007610ff007816 */ /* 0x001fc40000000000 */
[----:B------:R-:W-:-:S03]  /*1180*/  PRMT R21, RZ, 0x7610, R21 ;  /* 0x00007610ff157816 */ /* 0x000fc60000000015 */
[----:B------:R-:W4:Y:S01]  /*1190*/  @!P5 LDG.E.U16 R23, desc[UR12][R2.64] ;  /* 0x0000000c0217d981 */ /* 0x000f22000c1e1500 */
[----:B------:R-:W-:Y:S02]  /*11a0*/  ISETP.NE.AND P5, PT, R22, RZ, PT ;  /* 0x000000ff1600720c */ /* 0x000fe40003fa5270 */
        /* <DEDUP_REMOVED lines=8> */
[----:B-1----:R-:W-:-:S05]  /*1230*/  HADD2.F32 R78, -RZ, R5.H0_H0 ;  /* 0x20000005ff4e7230 */ /* 0x002fca0000004100 */
[----:B-----5:R-:W-:Y:S01]  /*1240*/  FADD.FTZ R78, R78, R109 ;  /* 0x0000006d4e4e7221 */ /* 0x020fe20000010000 */
[----:B0-----:R-:W-:-:S04]  /*1250*/  HADD2.F32 R2, -RZ, R83.H0_H0 ;  /* 0x20000053ff027230 */ /* 0x001fc80000004100 */
[----:B------:R-:W-:Y:S01]  /*1260*/  FSETP.GTU.FTZ.AND P0, PT, R78, 20, PT ;  /* 0x41a000004e00780b */ /* 0x000fe20003f1c000 */
[----:B--2---:R-:W-:Y:S02]  /*1270*/  HADD2.F32 R6, -RZ, R6.H0_H0 ;  /* 0x20000006ff067230 */ /* 0x004fe40000004100 */
[----:B---3--:R-:W-:Y:S02]  /*1280*/  HADD2.F32 R74, -RZ, R7.H0_H0 ;  /* 0x20000007ff4a7230 */ /* 0x008fe40000004100 */
[----:B----4-:R-:W-:Y:S02]  /*1290*/  HADD2.F32 R8, -RZ, R8.H0_H0 ;  /* 0x20000008ff087230 */ /* 0x010fe40000004100 */
[----:B------:R-:W-:Y:S02]  /*12a0*/  HADD2.F32 R4, -RZ, R4.H0_H0 ;  /* 0x20000004ff047230 */ /* 0x000fe40000004100 */
[----:B------:R-:W-:Y:S02]  /*12b0*/  HADD2.F32 R10, -RZ, R10.H0_H0 ;  /* 0x2000000aff0a7230 */ /* 0x000fe40000004100 */
[----:B------:R-:W-:-:S02]  /*12c0*/  HADD2.F32 R3, -RZ, R81.H0_H0 ;  /* 0x20000051ff037230 */ /* 0x000fc40000004100 */
[--C-:B------:R-:W-:Y:S01]  /*12d0*/  FADD.FTZ R76, R6, R109.reuse ;  /* 0x0000006d064c7221 */ /* 0x100fe20000010000 */
[----:B------:R-:W-:Y:S02]  /*12e0*/  HADD2.F32 R66, -RZ, R11.H0_H0 ;  /* 0x2000000bff427230 */ /* 0x000fe40000004100 */
[--C-:B------:R-:W-:Y:S01]  /*12f0*/  FADD.FTZ R74, R74, R109.reuse ;  /* 0x0000006d4a4a7221 */ /* 0x100fe20000010000 */
[--C-:B------:R-:W-:Y:S01]  /*1300*/  FADD.FTZ R72, R8, R109.reuse ;  /* 0x0000006d08487221 */ /* 0x100fe20000010000 */
[--C-:B------:R-:W-:Y:S01]  /*1310*/  FADD.FTZ R70, R4, R109.reuse ;  /* 0x0000006d04467221 */ /* 0x100fe20000010000 */
[--C-:B------:R-:W-:Y:S01]  /*1320*/  FADD.FTZ R68, R10, R109.reuse ;  /* 0x0000006d0a447221 */ /* 0x100fe20000010000 */
[----:B------:R-:W-:Y:S01]  /*1330*/  BSSY B0, `(.L_x_15781) ;  /* 0x000004a000007945 */ /* 0x000fe20003800000 */
[----:B------:R-:W-:Y:S01]  /*1340*/  FSETP.GTU.FTZ.AND P6, PT, R76, 20, PT ;  /* 0x41a000004c00780b */ /* 0x000fe20003fdc000 */
[----:B------:R-:W-:Y:S01]  /*1350*/  HADD2.F32 R5, -RZ, R79.H0_H0 ;  /* 0x2000004fff057230 */ /* 0x000fe20000004100 */
[----:B------:R-:W-:Y:S01]  /*1360*/  FSETP.GTU.FTZ.AND P4, PT, R74, 20, PT ;  /* 0x41a000004a00780b */ /* 0x000fe20003f9c000 */
[----:B------:R-:W-:Y:S01]  /*1370*/  HADD2.F32 R20, -RZ, R20.H0_H0 ;  /* 0x20000014ff147230 */ /* 0x000fe20000004100 */
[----:B------:R-:W-:Y:S01]  /*1380*/  FSETP.GTU.FTZ.AND P3, PT, R72, 20, PT ;  /* 0x41a000004800780b */ /* 0x000fe20003f7c000 */
[----:B------:R-:W-:Y:S01]  /*1390*/  FADD.FTZ R66, R66, R109 ;  /* 0x0000006d42427221 */ /* 0x000fe20000010000 */
[----:B------:R-:W-:-:S02]  /*13a0*/  FSETP.GTU.FTZ.AND P2, PT, R70, 20, PT ;  /* 0x41a000004600780b */ /* 0x000fc40003f5c000 */
[----:B------:R-:W-:Y:S01]  /*13b0*/  FSETP.GTU.FTZ.AND P1, PT, R68, 20, PT ;  /* 0x41a000004400780b */ /* 0x000fe20003f3c000 */
[----:B------:R-:W-:Y:S04]  /*13c0*/  STS.U16 [R92], R23 ;  /* 0x000000175c007388 */ /* 0x000fe80000000400 */
[----:B------:R0:W-:Y:S04]  /*13d0*/  STS.U16 [R91+0x40], R0 ;  /* 0x000040005b007388 */ /* 0x0001e80000000400 */
[----:B------:R1:W-:Y:S04]  /*13e0*/  STS.U16 [R90+0x80], R21 ;  /* 0x000080155a007388 */ /* 0x0003e80000000400 */
[----:B------:R-:W-:Y:S04]  /*13f0*/  STS.U16 [R89+0xc0], R22 ;  /* 0x0000c01659007388 */ /* 0x000fe80000000400 */
[----:B------:R-:W-:Y:S01]  /*1400*/  STS.U16 [R88+0x100], R25 ;  /* 0x0001001958007388 */ /* 0x000fe20000000400 */
[----:B0-----:R-:W-:Y:S01]  /*1410*/  HADD2.F32 R0, -RZ, R184.H0_H0 ;  /* 0x200000b8ff007230 */ /* 0x001fe20000004100 */
[----:B-1----:R-:W0:Y:S02]  /*1420*/  LDC R21, c[0x0][0x21c] ;  /* 0x00008700ff157b82 */ /* 0x002e240000000800 */
        /* <DEDUP_REMOVED lines=8> */
[----:B------:R-:W0:Y:S04]  /*14b0*/  LDS.U16 R65, [R84+0x8] ;  /* 0x0000080054417984 */ /* 0x000e280000000400 */
[----:B------:R-:W0:Y:S04]  /*14c0*/  LDS.U16 R63, [R84+0xa] ;  /* 0x00000a00543f7984 */ /* 0x000e280000000400 */
[----:B------:R0:W0:Y:S04]  /*14d0*/  LDS.U16 R62, [R84+0xc] ;  /* 0x00000c00543e7984 */ /* 0x0000280000000400 */
[----:B------:R0:W0:Y:S01]  /*14e0*/  LDS.U16 R61, [R84+0xe] ;  /* 0x00000e00543d7984 */ /* 0x0000220000000400 */
[----:B-1----:R-:W-:-:S02]  /*14f0*/  HADD2.F32 R73, -RZ, R73.H0_H0 ;  /* 0x20000049ff497230 */ /* 0x002fc40000004100 */
[----:B--2---:R-:W-:-:S03]  /*1500*/  HADD2.F32 R71, -RZ, R71.H0_H0 ;  /* 0x20000047ff477230 */ /* 0x004fc60000004100 */
[----:B------:R-:W-:Y:S01]  /*1510*/  FFMA.FTZ R0, R73, R0, R110 ;  /* 0x0000000049007223 */ /* 0x000fe2000001006e */
[----:B---3--:R-:W-:-:S03]  /*1520*/  HADD2.F32 R69, -RZ, R69.H0_H0 ;  /* 0x20000045ff457230 */ /* 0x008fc60000004100 */
[----:B------:R-:W-:Y:S01]  /*1530*/  FFMA.FTZ R0, R71, R2, R0 ;  /* 0x0000000247007223 */ /* 0x000fe20000010000 */
[----:B------:R-:W-:Y:S02]  /*1540*/  HADD2.F32 R2, -RZ, R82.H0_H0 ;  /* 0x20000052ff027230 */ /* 0x000fe40000004100 */
[----:B----4-:R-:W-:-:S03]  /*1550*/  HADD2.F32 R67, -RZ, R67.H0_H0 ;  /* 0x20000043ff437230 */ /* 0x010fc60000004100 */
[----:B------:R-:W-:Y:S01]  /*1560*/  FFMA.FTZ R0, R69, R2, R0 ;  /* 0x0000000245007223 */ /* 0x000fe20000010000 */
[----:B------:R-:W-:Y:S02]  /*1570*/  HADD2.F32 R2, -RZ, R80.H0_H0 ;  /* 0x20000050ff027230 */ /* 0x000fe40000004100 */
[----:B0-----:R-:W-:Y:S02]  /*1580*/  HADD2.F32 R65, -RZ, R65.H0_H0 ;  /* 0x20000041ff417230 */ /* 0x001fe40000004100 */
[----:B------:R-:W-:Y:S01]  /*1590*/  FFMA.FTZ R0, R67, R3, R0 ;  /* 0x0000000343007223 */ /* 0x000fe20000010000 */
[----:B------:R-:W-:Y:S01]  /*15a0*/  ISETP.GE.AND P5, PT, R21, 0x1, PT ;  /* 0x000000011500780c */ /* 0x000fe20003fa6270 */
[----:B------:R-:W-:Y:S02]  /*15b0*/  HADD2.F32 R63, -RZ, R63.H0_H0 ;  /* 0x2000003fff3f7230 */ /* 0x000fe40000004100 */
[----:B------:R-:W-:Y:S01]  /*15c0*/  FFMA.FTZ R4, R65, R2, R0 ;  /* 0x0000000241047223 */ /* 0x000fe20000010000 */
[----:B------:R-:W-:Y:S09]  /*15d0*/  @P0 BRA `(.L_x_15782) ;  /* 0x00000000007c0947 */ /* 0x000ff20003800000 */
[----:B------:R-:W-:Y:S01]  /*15e0*/  FMUL.FTZ R78, R78, 1.4426950216293334961 ;  /* 0x3fb8aa3b4e4e7820 */ /* 0x000fe20000410000 */
[----:B------:R-:W-:Y:S01]  /*15f0*/  MOV R6, 0x3e800000 ;  /* 0x3e80000000067802 */ /* 0x000fe20000000f00 */
[----:B------:R-:W-:Y:S02]  /*1600*/  HFMA2.MMA R7, -RZ, RZ, 1.3056640625, -1.8671875 ;  /* 0x3d39bf78ff077435 */ /* 0x000fe400000001ff */
        /* <DEDUP_REMOVED lines=28> */
.L_x_15782:
[----:B------:R-:W-:Y:S05]  /*17d0*/  BSYNC B0 ;  /* 0x0000000000007941 */ /* 0x000fea0003800000 */
.L_x_15781:
[----:B------:R-:W-:Y:S01]  /*17e0*/  BSSY B0, `(.L_x_15783) ;  /* 0x0000027000007945 */ /* 0x000fe20003800000 */
[----:B------:R-:W-:Y:S01]  /*17f0*/  FFMA.FTZ R5, R63, R5, R4 ;  /* 0x000000053f057223 */ /* 0x000fe20000010004 */
[----:B------:R-:W-:Y:S01]  /*1800*/  FSETP.GTU.FTZ.AND P0, PT, R66, 20, PT ;  /* 0x41a000004200780b */ /* 0x000fe20003f1c000 */
[----:B------:R-:W-:Y:S02]  /*1810*/  HADD2.F32 R4, -RZ, R77.H0_H0 ;  /* 0x2000004dff047230 */ /* 0x000fe40000004100 */
[----:B------:R-:W-:Y:S01]  /*1820*/  FADD.FTZ R64, R20, R109 ;  /* 0x0000006d14407221 */ /* 0x000fe20000010000 */
[----:B------:R-:W-:Y:S02]  /*1830*/  HADD2.F32 R110, -RZ, R75.H0_H0 ;  /* 0x2000004bff6e7230 */ /* 0x000fe40000004100 */
[----:B------:R-:W-:Y:S01]  /*1840*/  HADD2.F32 R62, -RZ, R62.H0_H0 ;  /* 0x2000003eff3e7230 */ /* 0x000fe20000004100 */
[----:B------:R-:W-:Y:S06]  /*1850*/  @P6 BRA `(.L_x_15784) ;  /* 0x00000000007c6947 */ /* 0x000fec0003800000 */
        /* <DEDUP_REMOVED lines=31> */
.L_x_15784:
[----:B------:R-:W-:Y:S05]  /*1a50*/  BSYNC B0 ;  /* 0x0000000000007941 */ /* 0x000fea0003800000 */
.L_x_15783:
[----:B------:R-:W-:Y:S02]  /*1a60*/  HADD2.F32 R61, -RZ, R61.H0_H0 ;  /* 0x2000003dff3d7230 */ /* 0x000fe40000004100 */
[----:B------:R-:W-:Y:S01]  /*1a70*/  FFMA.FTZ R4, R62, R4, R5 ;  /* 0x000000043e047223 */ /* 0x000fe20000010005 */
[----:B------:R-:W-:Y:S01]  /*1a80*/  BSSY B0, `(.L_x_15785) ;  /* 0x0000023000007945 */ /* 0x000fe20003800000 */
[----:B------:R-:W-:Y:S02]  /*1a90*/  FSETP.GTU.FTZ.AND P6, PT, R64, 20, PT ;  /* 0x41a000004000780b */ /* 0x000fe40003fdc000 */
[----:B------:R-:W-:Y:S01]  /*1aa0*/  FFMA.FTZ R110, R61, R110, R4 ;  /* 0x0000006e3d6e7223 */ /* 0x000fe20000010004 */
[----:B------:R-:W-:Y:S10]  /*1ab0*/  @P4 BRA `(.L_x_15786) ;  /* 0x00000000007c4947 */ /* 0x000ff40003800000 */
        /* <DEDUP_REMOVED lines=31> */
.L_x_15786:
[----:B------:R-:W-:Y:S05]  /*1cb0*/  BSYNC B0 ;  /* 0x0000000000007941 */ /* 0x000fea0003800000 */
.L_x_15785:
[----:B------:R-:W-:Y:S04]  /*1cc0*/  BSSY B0, `(.L_x_15787) ;  /* 0x0000021000007945 */ /* 0x000fe80003800000 */
[----:B------:R-:W-:Y:S05]  /*1cd0*/  @P3 BRA `(.L_x_15788) ;  /* 0x00000000007c3947 */ /* 0x000fea0003800000 */
        /* <DEDUP_REMOVED lines=31> */
.L_x_15788:
[----:B------:R-:W-:Y:S05]  /*1ed0*/  BSYNC B0 ;  /* 0x0000000000007941 */ /* 0x000fea0003800000 */
.L_x_15787:
        /* <DEDUP_REMOVED lines=33> */
.L_x_15790:
[----:B------:R-:W-:Y:S05]  /*20f0*/  BSYNC B0 ;  /* 0x0000000000007941 */ /* 0x000fea0003800000 */
.L_x_15789:
        /* <DEDUP_REMOVED lines=33> */
.L_x_15792:
[----:B------:R-:W-:Y:S05]  /*2310*/  BSYNC B0 ;  /* 0x0000000000007941 */ /* 0x000fea0003800000 */
.L_x_15791:
        /* <DEDUP_REMOVED lines=33> */
.L_x_15794:
[----:B------:R-:W-:Y:S05]  /*2530*/  BSYNC B0 ;  /* 0x0000000000007941 */ /* 0x000fea0003800000 */
.L_x_15793:
        /* <DEDUP_REMOVED lines=33> */
.L_x_15796:
[----:B------:R-:W-:Y:S05]  /*2750*/  BSYNC B0 ;  /* 0x0000000000007941 */ /* 0x000fea0003800000 */
.L_x_15795:
[----:B------:R-:W-:Y:S01]  /*2760*/  BAR.SYNC.DEFER_BLOCKING 0x0 ;  /* 0x0000000000007b1d */ /* 0x000fe20000010000 */
[----:B------:R-:W-:Y:S01]  /*2770*/  HFMA2.MMA R53, -RZ, RZ, 0, 0 ;  /* 0x00000000ff357435 */ /* 0x000fe200000001ff */
[----:B------:R-:W-:Y:S02]  /*2780*/  LOP3.LUT R182, R106, 0x1f, RZ, 0xc0, !PT ;  /* 0x0000001f6ab67812 */ /* 0x000fe400078ec0ff */
[----:B------:R-:W-:Y:S02]  /*2790*/  CS2R R58, SRZ ;  /* 0x00000000003a7805 */ /* 0x000fe4000001ff00 */
[----:B------:R-:W-:Y:S02]  /*27a0*/  MOV R60, RZ ;  /* 0x000000ff003c7202 */ /* 0x000fe40000000f00 */
[----:B------:R-:W-:Y:S02]  /*27b0*/  CS2R R56, SRZ ;  /* 0x0000000000387805 */ /* 0x000fe4000001ff00 */
[----:B------:R-:W-:Y:S01]  /*27c0*/  CS2R R54, SRZ ;  /* 0x0000000000367805 */ /* 0x000fe2000001ff00 */
        /* <DEDUP_REMOVED lines=9> */
[----:B------:R-:W0:Y:S01]  /*2860*/  LDC R121, c[0x0][0x224] ;  /* 0x00008900ff797b82 */ /* 0x000e220000000800 */
[----:B------:R-:W-:Y:S01]  /*2870*/  IADD3 R44, R94, -0x1, RZ ;  /* 0xffffffff5e2c7810 */ /* 0x000fe20007ffe0ff */
[----:B------:R-:W-:Y:S01]  /*2880*/  ULDC.64 UR6, c[0x0][0x230] ;  /* 0x00008c0000067ab9 */ /* 0x000fe20000000a00 */
[----:B------:R-:W-:Y:S01]  /*2890*/  ULDC.64 UR8, c[0x0][0x248] ;  /* 0x0000920000087ab9 */ /* 0x000fe20000000a00 */
[----:B------:R-:W-:Y:S01]  /*28a0*/  IADD3 R24, R95, R24, RZ ;  /* 0x000000185f187210 */ /* 0x000fe20007ffe0ff */
[----:B------:R-:W-:Y:S01]  /*28b0*/  IMAD R2, R114, UR8, RZ ;  /* 0x0000000872027c24 */ /* 0x000fe2000f8e02ff */
[----:B------:R-:W-:Y:S01]  /*28c0*/  LEA.HI R0, R44, R44, RZ, 0x1 ;  /* 0x0000002c2c007211 */ /* 0x000fe200078f08ff */
[----:B------:R-:W-:Y:S01]  /*28d0*/  IMAD.WIDE.U32 R20, R111, UR6, RZ ;  /* 0x000000066f147c25 */ /* 0x000fe2000f8e00ff */
[----:B------:R-:W1:Y:S01]  /*28e0*/  LDC R116, c[0x0][0x218] ;  /* 0x00008600ff747b82 */ /* 0x000e620000000800 */
[----:B------:R-:W-:Y:S02]  /*28f0*/  SHF.L.U32 R119, R9, 0x1, RZ ;  /* 0x0000000109777819 */ /* 0x000fe400000006ff */
[----:B------:R-:W-:-:S02]  /*2900*/  CS2R R58, SRZ ;  /* 0x00000000003a7805 */ /* 0x000fc4000001ff00 */
[----:B------:R-:W-:Y:S01]  /*2910*/  LOP3.LUT R3, R0, 0xfffffe, RZ, 0xc0, !PT ;  /* 0x00fffffe00037812 */ /* 0x000fe200078ec0ff */
[----:B------:R-:W-:Y:S01]  /*2920*/  IMAD R0, R114, UR6, RZ ;  /* 0x0000000672007c24 */ /* 0x000fe2000f8e02ff */
[----:B------:R-:W-:Y:S01]  /*2930*/  ISETP.GE.AND P0, PT, R24, R119, PT ;  /* 0x000000771800720c */ /* 0x000fe20003f06270 */
[C---:B------:R-:W-:Y:S01]  /*2940*/  IMAD.WIDE.U32 R22, R111.reuse, UR8, RZ ;  /* 0x000000086f167c25 */ /* 0x040fe2000f8e00ff */
[----:B------:R-:W-:Y:S01]  /*2950*/  IADD3 R44, R44, -R3, RZ ;  /* 0x800000032c2c7210 */ /* 0x000fe20007ffe0ff */
[----:B------:R-:W2:Y:S01]  /*2960*/  LDC.64 R26, c[0x0][0x368] ;  /* 0x0000da00ff1a7b82 */ /* 0x000ea20000000a00 */
[----:B------:R-:W-:Y:S01]  /*2970*/  MOV R117, RZ ;  /* 0x000000ff00757202 */ /* 0x000fe20000000f00 */
[C---:B------:R-:W-:Y:S01]  /*2980*/  IMAD R115, R111.reuse, UR7, R0 ;  /* 0x000000076f737c24 */ /* 0x040fe2000f8e0200 */
[----:B------:R-:W-:Y:S01]  /*2990*/  MOV R60, RZ ;  /* 0x000000ff003c7202 */ /* 0x000fe20000000f00 */
[----:B------:R-:W-:Y:S01]  /*29a0*/  IMAD R113, R111, UR9, R2 ;  /* 0x000000096f717c24 */ /* 0x000fe2000f8e0202 */
[----:B------:R-:W-:-:S02]  /*29b0*/  CS2R R56, SRZ ;  /* 0x0000000000387805 */ /* 0x000fc4000001ff00 */
[----:B------:R-:W-:Y:S02]  /*29c0*/  CS2R R54, SRZ ;  /* 0x0000000000367805 */ /* 0x000fe4000001ff00 */
[----:B------:R-:W-:Y:S01]  /*29d0*/  MOV R53, RZ ;  /* 0x000000ff00357202 */ /* 0x000fe20000000f00 */
[----:B------:R-:W3:Y:S01]  /*29e0*/  LDC.64 R28, c[0x0][0x370] ;  /* 0x0000dc00ff1c7b82 */ /* 0x000ee20000000a00 */
[----:B------:R-:W-:Y:S01]  /*29f0*/  P2R R185, PR, RZ, 0x1 ;  /* 0x00000001ffb97803 */ /* 0x000fe20000000000 */
[----:B------:R-:W-:Y:S01]  /*2a00*/  UMOV UR5, URZ ;  /* 0x0000003f00057c82 */ /* 0x000fe20008000000 */
[----:B------:R-:W-:Y:S01]  /*2a10*/  SHF.R.S32.HI R25, RZ, 0x1f, R24 ;  /* 0x0000001fff197819 */ /* 0x000fe20000011418 */
[----:B------:R-:W-:Y:S01]  /*2a20*/  UMOV UR6, URZ ;  /* 0x0000003f00067c82 */ /* 0x000fe20008000000 */
[----:B------:R-:W-:Y:S01]  /*2a30*/  IADD3 R115, R21, R115, RZ ;  /* 0x0000007315737210 */ /* 0x000fe20007ffe0ff */
[----:B------:R-:W-:Y:S01]  /*2a40*/  ULDC UR26, c[0x0][0x21c] ;  /* 0x00008700001a7ab9 */ /* 0x000fe20000000800 */
[----:B------:R-:W-:Y:S01]  /*2a50*/  IADD3 R113, R23, R113, RZ ;  /* 0x0000007117717210 */ /* 0x000fe20007ffe0ff */
[----:B------:R-:W4:Y:S01]  /*2a60*/  LDC.64 R30, c[0x0][0x3d0] ;  /* 0x0000f400ff1e7b82 */ /* 0x000f220000000a00 */
[----:B------:R-:W-:Y:S01]  /*2a70*/  ULDC.64 UR24, c[0x0][0x368] ;  /* 0x0000da0000187ab9 */ /* 0x000fe20000000a00 */
[----:B------:R-:W-:Y:S01]  /*2a80*/  ULDC.64 UR22, c[0x0][0x380] ;  /* 0x0000e00000167ab9 */ /* 0x000fe20000000a00 */
[----:B------:R-:W-:Y:S01]  /*2a90*/  ULDC.64 UR16, c[0x0][0x238] ;  /* 0x00008e0000107ab9 */ /* 0x000fe20000000a00 */
[----:B------:R-:W-:Y:S01]  /*2aa0*/  ULDC.64 UR18, c[0x0][0x250] ;  /* 0x0000940000127ab9 */ /* 0x000fe20000000a00 */
[----:B------:R-:W-:-:S03]  /*2ab0*/  ULDC.64 UR20, c[0x0][0x270] ;  /* 0x00009c0000147ab9 */ /* 0x000fc60000000a00 */
[----:B------:R-:W0:Y:S08]  /*2ac0*/  LDC.64 R32, c[0x0][0x380] ;  /* 0x0000e000ff207b82 */ /* 0x000e300000000a00 */
[----:B------:R-:W0:Y:S08]  /*2ad0*/  LDC.64 R34, c[0x0][0x2d0] ;  /* 0x0000b400ff227b82 */ /* 0x000e300000000a00 */
[----:B-1----:R-:W0:Y:S02]  /*2ae0*/  LDC.64 R36, c[0x0][0x2d8] ;  /* 0x0000b600ff247b82 */ /* 0x002e240000000a00 */
.L_x_15844:
[----:B------:R-:W-:Y:S01]  /*2af0*/  SHF.R.S32.HI R118, RZ, 0x1f, R117 ;  /* 0x0000001fff767819 */ /* 0x000fe20000011475 */
[C---:B0--3--:R-:W-:Y:S01]  /*2b00*/  IMAD.WIDE.U32 R4, R117.reuse, UR20, R24 ;  /* 0x0000001475047c25 */ /* 0x049fe2000f8e0018 */
[C---:B------:R-:W-:Y:S02]  /*2b10*/  IADD3 R2, R24.reuse, 0x40, RZ ;  /* 0x0000004018027810 */ /* 0x040fe40007ffe0ff */
[----:B------:R-:W-:Y:S01]  /*2b20*/  IADD3 R0, R24, 0x20, RZ ;  /* 0x0000002018007810 */ /* 0x000fe20007ffe0ff */
[----:B------:R-:W-:Y:S01]  /*2b30*/  IMAD R38, R118, UR16, RZ ;  /* 0x0000001076267c24 */ /* 0x000fe2000f8e02ff */
[-C--:B------:R-:W-:Y:S01]  /*2b40*/  ISETP.GE.AND P5, PT, R2, R119.reuse, PT ;  /* 0x000000770200720c */ /* 0x080fe20003fa6270 */
[----:B------:R-:W-:Y:S01]  /*2b50*/  IMAD R2, R118, UR20, RZ ;  /* 0x0000001476027c24 */ /* 0x000fe2000f8e02ff */
[----:B------:R-:W-:Y:S01]  /*2b60*/  ISETP.GE.AND P0, PT, R0, R119, PT ;  /* 0x000000770000720c */ /* 0x000fe20003f06270 */
[C---:B------:R-:W-:Y:S01]  /*2b70*/  IMAD R11, R117.reuse, UR17, R38 ;  /* 0x00000011750b7c24 */ /* 0x040fe2000f8e0226 */
[----:B------:R-:W-:Y:S01]  /*2b80*/  IADD3 R0, R24, 0x60, RZ ;  /* 0x0000006018007810 */ /* 0x000fe20007ffe0ff */
[----:B------:R-:W-:Y:S01]  /*2b90*/  IMAD R3, R117, UR21, R2 ;  /* 0x0000001575037c24 */ /* 0x000fe2000f8e0202 */
[----:B------:R-:W-:-:S02]  /*2ba0*/  LEA R2, P1, R4, R97, 0x1 ;  /* 0x0000006104027211 */ /* 0x000fc400078208ff */
[----:B------:R-:W-:Y:S02]  /*2bb0*/  IADD3 R8, R24, 0xc0, RZ ;  /* 0x000000c018087810 */ /* 0x000fe40007ffe0ff */
[----:B------:R-:W-:Y:S02]  /*2bc0*/  IADD3 R3, R5, R3, RZ ;  /* 0x0000000305037210 */ /* 0x000fe40007ffe0ff */
[----:B------:R-:W-:Y:S02]  /*2bd0*/  ISETP.GE.AND P4, PT, R0, R119, PT ;  /* 0x000000770000720c */ /* 0x000fe40003f86270 */
[----:B------:R-:W-:Y:S02]  /*2be0*/  LEA.HI.X R3, R4, R96, R3, 0x1, P1 ;  /* 0x0000006004037211 */ /* 0x000fe400008f0c03 */
[----:B------:R-:W-:Y:S02]  /*2bf0*/  ISETP.NE.AND P6, PT, R185, RZ, PT ;  /* 0x000000ffb900720c */ /* 0x000fe40003fc5270 */
[----:B------:R-:W-:-:S02]  /*2c00*/  IADD3 R0, R24, 0x80, RZ ;  /* 0x0000008018007810 */ /* 0x000fc40007ffe0ff */
[----:B------:R-:W-:Y:S02]  /*2c10*/  PRMT R9, RZ, 0x7610, R9 ;  /* 0x00007610ff097816 */ /* 0x000fe40000000009 */
[----:B------:R-:W-:Y:S02]  /*2c20*/  MOV R4, R20 ;  /* 0x0000001400047202 */ /* 0x000fe40000000f00 */
[----:B------:R-:W-:Y:S02]  /*2c30*/  MOV R5, R115 ;  /* 0x0000007300057202 */ /* 0x000fe40000000f00 */
[----:B------:R-:W-:Y:S01]  /*2c40*/  IADD3 R6, R24, 0xa0, RZ ;  /* 0x000000a018067810 */ /* 0x000fe20007ffe0ff */
[----:B--2---:R-:W2:Y:S01]  /*2c50*/  @!P5 LDG.E.U16 R9, desc[UR12][R2.64+0x80] ;  /* 0x0000800c0209d981 */ /* 0x004ea2000c1e1500 */
[----:B------:R-:W-:Y:S01]  /*2c60*/  ISETP.GE.AND P1, PT, R8, R119, PT ;  /* 0x000000770800720c */ /* 0x000fe20003f26270 */
[----:B------:R-:W-:Y:S01]  /*2c70*/  IMAD.WIDE.U32 R4, R117, UR16, R4 ;  /* 0x0000001075047c25 */ /* 0x000fe2000f8e0004 */
[----:B------:R-:W-:-:S02]  /*2c80*/  IADD3 R8, R24, 0xe0, RZ ;  /* 0x000000e018087810 */ /* 0x000fc40007ffe0ff */
[-C--:B------:R-:W-:Y:S02]  /*2c90*/  ISETP.GE.AND P3, PT, R0, R119.reuse, PT ;  /* 0x000000770000720c */ /* 0x080fe40003f66270 */
[-C--:B------:R-:W-:Y:S02]  /*2ca0*/  ISETP.GE.AND P2, PT, R6, R119.reuse, PT ;  /* 0x000000770600720c */ /* 0x080fe40003f46270 */
[----:B------:R-:W-:Y:S02]  /*2cb0*/  PRMT R6, RZ, 0x7610, R6 ;  /* 0x00007610ff067816 */ /* 0x000fe40000000006 */
[----:B------:R-:W-:Y:S02]  /*2cc0*/  PRMT R7, RZ, 0x7610, R7 ;  /* 0x00007610ff077816 */ /* 0x000fe40000000007 */
[----:B------:R-:W-:Y:S02]  /*2cd0*/  ISETP.GE.AND P5, PT, R8, R119, PT ;  /* 0x000000770800720c */ /* 0x000fe40003fa6270 */
[----:B------:R-:W-:Y:S01]  /*2ce0*/  PRMT R0, RZ, 0x7610, R0 ;  /* 0x00007610ff007816 */ /* 0x000fe20000000000 */
[----:B------:R-:W3:Y:S01]  /*2cf0*/  @!P4 LDG.E.U16 R6, desc[UR12][R2.64+0xc0] ;  /* 0x0000c00c0206c981 */ /* 0x000ee2000c1e1500 */
[----:B------:R-:W-:-:S02]  /*2d00*/  IADD3 R10, R24, 0x100, RZ ;  /* 0x00000100180a7810 */ /* 0x000fc40007ffe0ff */
[----:B------:R-:W-:Y:S01]  /*2d10*/  IADD3 R5, R5, R11, RZ ;  /* 0x0000000b05057210 */ /* 0x000fe20007ffe0ff */
[----:B------:R-:W4:Y:S01]  /*2d20*/  @!P6 LDG.E.U16 R7, desc[UR12][R2.64] ;  /* 0x0000000c0207e981 */ /* 0x000f22000c1e1500 */
[----:B------:R-:W-:Y:S02]  /*2d30*/  PRMT R11, RZ, 0x7610, R11 ;  /* 0x00007610ff0b7816 */ /* 0x000fe4000000000b */
[----:B------:R-:W-:Y:S01]  /*2d40*/  PRMT R8, RZ, 0x7610, R8 ;  /* 0x00007610ff087816 */ /* 0x000fe20000000008 */
[----:B------:R-:W2:Y:S01]  /*2d50*/  @!P0 LDG.E.U16 R0, desc[UR12][R2.64+0x40] ;  /* 0x0000400c02008981 */ /* 0x000ea2000c1e1500 */
[----:B------:R-:W-:Y:S02]  /*2d60*/  ISETP.GE.AND P4, PT, R10, R119, PT ;  /* 0x000000770a00720c */ /* 0x000fe40003f86270 */
[----:B------:R-:W-:Y:S01]  /*2d70*/  PRMT R43, RZ, 0x7610, R43 ;  /* 0x00007610ff2b7816 */ /* 0x000fe2000000002b */
[----:B------:R-:W3:Y:S01]  /*2d80*/  @!P3 LDG.E.U16 R11, desc[UR12][R2.64+0x100] ;  /* 0x0001000c020bb981 */ /* 0x000ee2000c1e1500 */
[----:B------:R-:W-:-:S02]  /*2d90*/  PRMT R10, RZ, 0x7610, R10 ;  /* 0x00007610ff0a7816 */ /* 0x000fc4000000000a */
[----:B0-----:R-:W-:Y:S01]  /*2da0*/  LEA R38, P0, R4, R34, 0x3 ;  /* 0x0000002204267211 */ /* 0x001fe200078018ff */
[----:B------:R-:W3:Y:S01]  /*2db0*/  @!P2 LDG.E.U16 R8, desc[UR12][R2.64+0x140] ;  /* 0x0001400c0208a981 */ /* 0x000ee2000c1e1500 */
[----:B------:R-:W-:Y:S02]  /*2dc0*/  IADD3 R40, R24, 0x140, RZ ;  /* 0x0000014018287810 */ /* 0x000fe40007ffe0ff */
[----:B------:R-:W-:Y:S01]  /*2dd0*/  LEA.HI.X R39, R4, R35, R5, 0x3, P0 ;  /* 0x0000002304277211 */ /* 0x000fe200000f1c05 */
[----:B------:R-:W3:Y:S01]  /*2de0*/  @!P1 LDG.E.U16 R43, desc[UR12][R2.64+0x180] ;  /* 0x0001800c022b9981 */ /* 0x000ee2000c1e1500 */
[----:B------:R-:W-:-:S03]  /*2df0*/  IADD3 R4, R24, 0x120, RZ ;  /* 0x0000012018047810 */ /* 0x000fc60007ffe0ff */
[----:B------:R-:W3:Y:S01]  /*2e00*/  @!P5 LDG.E.U16 R10, desc[UR12][R2.64+0x1c0] ;  /* 0x0001c00c020ad981 */ /* 0x000ee2000c1e1500 */
[----:B------:R-:W-:Y:S02]  /*2e10*/  IADD3 R120, R24, 0x160, RZ ;  /* 0x0000016018787810 */ /* 0x000fe40007ffe0ff */
[-C--:B------:R-:W-:Y:S01]  /*2e20*/  ISETP.GE.AND P0, PT, R4, R119.reuse, PT ;  /* 0x000000770400720c */ /* 0x080fe20003f06270 */
[----:B------:R-:W3:Y:S01]  /*2e30*/  LDG.E.64 R38, desc[UR12][R38.64] ;  /* 0x0000000c26267981 */ /* 0x000ee2000c1e1b00 */
[-C--:B------:R-:W-:Y:S02]  /*2e40*/  ISETP.GE.AND P1, PT, R40, R119.reuse, PT ;  /* 0x000000772800720c */ /* 0x080fe40003f26270 */
[----:B------:R-:W-:Y:S02]  /*2e50*/  ISETP.GE.AND P2, PT, R120, R119, PT ;  /* 0x000000777800720c */ /* 0x000fe40003f46270 */
[----:B------:R-:W-:Y:S02]  /*2e60*/  PRMT R42, RZ, 0x7610, R42 ;  /* 0x00007610ff2a7816 */ /* 0x000fe4000000002a */
[----:B------:R-:W-:-:S02]  /*2e70*/  PRMT R120, RZ, 0x7610, R120 ;  /* 0x00007610ff787816 */ /* 0x000fc40000000078 */
[----:B------:R-:W-:Y:S02]  /*2e80*/  PRMT R122, RZ, 0x7610, R122 ;  /* 0x00007610ff7a7816 */ /* 0x000fe4000000007a */
[C---:B------:R-:W-:Y:S01]  /*2e90*/  IADD3 R4, R24.reuse, 0x180, RZ ;  /* 0x0000018018047810 */ /* 0x040fe20007ffe0ff */
[----:B------:R-:W3:Y:S01]  /*2ea0*/  @!P4 LDG.E.U16 R42, desc[UR12][R2.64+0x200] ;  /* 0x0002000c022ac981 */ /* 0x000ee2000c1e1500 */
[----:B------:R-:W-:Y:S02]  /*2eb0*/  PRMT R123, RZ, 0x7610, R123 ;  /* 0x00007610ff7b7816 */ /* 0x000fe4000000007b */
[C---:B------:R-:W-:Y:S01]  /*2ec0*/  IADD3 R40, R24.reuse, 0x1a0, RZ ;  /* 0x000001a018287810 */ /* 0x040fe20007ffe0ff */
[----:B------:R-:W3:Y:S01]  /*2ed0*/  @!P0 LDG.E.U16 R120, desc[UR12][R2.64+0x240] ;  /* 0x0002400c02788981 */ /* 0x000ee2000c1e1500 */
[----:B------:R-:W-:Y:S02]  /*2ee0*/  IADD3 R124, R24, 0x1c0, RZ ;  /* 0x000001c0187c7810 */ /* 0x000fe40007ffe0ff */
[----:B------:R-:W-:Y:S01]  /*2ef0*/  ISETP.GE.AND P0, PT, R4, R119, PT ;  /* 0x000000770400720c */ /* 0x000fe20003f06270 */
[----:B------:R-:W3:Y:S01]  /*2f00*/  @!P1 LDG.E.U16 R122, desc[UR12][R2.64+0x280] ;  /* 0x0002800c027a9981 */ /* 0x000ee2000c1e1500 */
[----:B------:R-:W-:-:S02]  /*2f10*/  IADD3 R126, R24, 0x1e0, RZ ;  /* 0x000001e0187e7810 */ /* 0x000fc40007ffe0ff */
[-C--:B------:R-:W-:Y:S01]  /*2f20*/  ISETP.GE.AND P1, PT, R40, R119.reuse, PT ;  /* 0x000000772800720c */ /* 0x080fe20003f26270 */
[----:B------:R-:W3:Y:S01]  /*2f30*/  @!P2 LDG.E.U16 R123, desc[UR12][R2.64+0x2c0] ;  /* 0x0002c00c027ba981 */ /* 0x000ee2000c1e1500 */
[-C--:B------:R-:W-:Y:S02]  /*2f40*/  ISETP.GE.AND P2, PT, R124, R119.reuse, PT ;  /* 0x000000777c00720c */ /* 0x080fe40003f46270 */
[----:B------:R-:W-:Y:S02]  /*2f50*/  ISETP.GE.AND P3, PT, R126, R119, PT ;  /* 0x000000777e00720c */ /* 0x000fe40003f66270 */
[----:B------:R-:W-:Y:S02]  /*2f60*/  PRMT R124, RZ, 0x7610, R124 ;  /* 0x00007610ff7c7816 */ /* 0x000fe4000000007c */
[----:B------:R-:W-:Y:S02]  /*2f70*/  PRMT R125, RZ, 0x7610, R125 ;  /* 0x00007610ff7d7816 */ /* 0x000fe4000000007d */
[----:B------:R-:W-:-:S02]  /*2f80*/  PRMT R126, RZ, 0x7610, R126 ;  /* 0x00007610ff7e7816 */ /* 0x000fc4000000007e */
        /* <DEDUP_REMOVED lines=9> */
[----:B------:R-:W-:Y:S01]  /*3020*/  IMAD.WIDE.U32 R4, R117, UR18, R2 ;  /* 0x0000001275047c25 */ /* 0x000fe2000f8e0002 */
[----:B------:R-:W0:Y:S02]  /*3030*/  S2UR UR8, SR_CgaCtaId ;  /* 0x00000000000879c3 */ /* 0x000e240000008800 */
[----:B------:R-:W-:Y:S02]  /*3040*/  LEA R40, P0, R4, R36, 0x3 ;  /* 0x0000002404287211 */ /* 0x000fe400078018ff */
[----:B------:R-:W-:-:S04]  /*3050*/  IADD3 R5, R5, R41, RZ ;  /* 0x0000002905057210 */ /* 0x000fc80007ffe0ff */
[----:B------:R-:W-:Y:S02]  /*3060*/  LEA.HI.X R41, R4, R37, R5, 0x3, P0 ;  /* 0x0000002504297211 */ /* 0x000fe400000f1c05 */
[----:B------:R-:W-:-:S04]  /*3070*/  ISETP.NE.AND P0, PT, R182, RZ, PT ;  /* 0x000000ffb600720c */ /* 0x000fc80003f05270 */
[----:B------:R-:W-:Y:S01]  /*3080*/  ISETP.LT.OR P1, PT, R94, 0x2, P0 ;  /* 0x000000025e00780c */ /* 0x000fe20000721670 */
[----:B------:R-:W-:Y:S01]  /*3090*/  UMOV UR7, 0x400 ;  /* 0x0000040000077882 */ /* 0x000fe20000000000 */
[C---:B------:R-:W-:Y:S01]  /*30a0*/  IADD3 R5, R104.reuse, 0x100, RZ ;  /* 0x0000010068057810 */ /* 0x040fe20007ffe0ff */
[----:B------:R-:W5:Y:S03]  /*30b0*/  LDG.E.64 R40, desc[UR12][R40.64] ;  /* 0x0000000c28287981 */ /* 0x000f66000c1e1b00 */
[----:B------:R-:W-:Y:S01]  /*30c0*/  LEA.HI.SX32 R5, R5, R104, 0x1b ;  /* 0x0000006805057211 */ /* 0x000fe200078fdaff */
[----:B0-----:R-:W-:Y:S01]  /*30d0*/  ULEA UR7, UR8, UR7, 0x18 ;  /* 0x0000000708077291 */ /* 0x001fe2000f8ec03f */
[----:B------:R-:W-:-:S05]  /*30e0*/  IADD3 R3, R104, 0x120, RZ ;  /* 0x0000012068037810 */ /* 0x000fca0007ffe0ff */
[----:B------:R-:W-:Y:S02]  /*30f0*/  LEA R5, R5, UR7, 0x1 ;  /* 0x0000000705057c11 */ /* 0x000fe4000f8e08ff */
[----:B------:R-:W-:Y:S02]  /*3100*/  LEA.HI.SX32 R3, R3, R104, 0x1b ;  /* 0x0000006803037211 */ /* 0x000fe400078fdaff */
[----:B------:R-:W-:Y:S02]  /*3110*/  ISETP.NE.AND P2, PT, R106, RZ, PT ;  /* 0x000000ff6a00720c */ /* 0x000fe40003f45270 */
        /* <DEDUP_REMOVED lines=9> */
[----:B------:R-:W-:Y:S04]  /*31b0*/  STS.U16 [R86+0x180], R43 ;  /* 0x0001802b56007388 */ /* 0x000fe80000000400 */
[----:B------:R0:W-:Y:S01]  /*31c0*/  STS.U16 [R85+0x1c0], R10 ;  /* 0x0001c00a55007388 */ /* 0x0001e20000000400 */
[----:B------:R-:W-:Y:S01]  /*31d0*/  FMUL.FTZ R129, R38, 1.4426950216293334961 ;  /* 0x3fb8aa3b26817820 */ /* 0x000fe20000410000 */
[----:B0-----:R-:W0:Y:S01]  /*31e0*/  @!P1 LDC R10, c[0x0][0x21c] ;  /* 0x00008700ff0a9b82 */ /* 0x001e220000000800 */
[-C--:B------:R-:W-:Y:S01]  /*31f0*/  FMUL.FTZ R2, R39, R78.reuse ;  /* 0x0000004e27027220 */ /* 0x080fe20000410000 */
[C---:B------:R-:W-:Y:S01]  /*3200*/  IADD3 R9, R104.reuse, 0x160, RZ ;  /* 0x0000016068097810 */ /* 0x040fe20007ffe0ff */
[----:B------:R-:W-:Y:S01]  /*3210*/  FMUL.FTZ R4, R129, R78 ;  /* 0x0000004e81047220 */ /* 0x000fe20000410000 */
[----:B------:R-:W-:Y:S01]  /*3220*/  IADD3 R7, R104, 0x140, RZ ;  /* 0x0000014068077810 */ /* 0x000fe20007ffe0ff */
[----:B------:R-:W-:Y:S01]  /*3230*/  FMUL.RZ R8, R2, 0.15915493667125701904 ;  /* 0x3e22f98302087820 */ /* 0x000fe2000040c000 */
[----:B------:R-:W-:-:S02]  /*3240*/  LEA.HI.SX32 R9, R9, R104, 0x1b ;  /* 0x0000006809097211 */ /* 0x000fc400078fdaff */
[C---:B------:R-:W-:Y:S01]  /*3250*/  IADD3 R43, R104.reuse, 0x1e0, RZ ;  /* 0x000001e0682b7810 */ /* 0x040fe20007ffe0ff */
[----:B-1----:R1:W-:Y:S01]  /*3260*/  STS.U16 [R5+0x200], R42 ;  /* 0x0002002a05007388 */ /* 0x0023e20000000400 */
[-C--:B------:R-:W-:Y:S01]  /*3270*/  LEA.HI.SX32 R7, R7, R104.reuse, 0x1b ;  /* 0x0000006807077211 */ /* 0x080fe200078fdaff */
[----:B------:R2:W-:Y:S01]  /*3280*/  MUFU.EX2 R6, R4 ;  /* 0x0000000400067308 */ /* 0x0005e20000000800 */
[----:B------:R-:W-:Y:S02]  /*3290*/  LEA R0, R9, UR7, 0x1 ;  /* 0x0000000709007c11 */ /* 0x000fe4000f8e08ff */
[----:B------:R-:W-:Y:S02]  /*32a0*/  IADD3 R9, R104, 0x1a0, RZ ;  /* 0x000001a068097810 */ /* 0x000fe40007ffe0ff */
[----:B------:R-:W-:-:S03]  /*32b0*/  LEA.HI.SX32 R43, R43, R104, 0x1b ;  /* 0x000000682b2b7211 */ /* 0x000fc600078fdaff */
[----:B------:R-:W3:Y:S01]  /*32c0*/  MUFU.COS R133, R8 ;  /* 0x0000000800857308 */ /* 0x000ee20000000000 */
[----:B-1----:R-:W-:Y:S02]  /*32d0*/  IADD3 R5, R104, 0x180, RZ ;  /* 0x0000018068057810 */ /* 0x002fe40007ffe0ff */
[----:B--2---:R-:W-:Y:S02]  /*32e0*/  @!P1 IADD3 R4, R94, -0x2, RZ ;  /* 0xfffffffe5e049810 */ /* 0x004fe40007ffe0ff */
[----:B------:R-:W-:-:S03]  /*32f0*/  LEA R7, R7, UR7, 0x1 ;  /* 0x0000000707077c11 */ /* 0x000fc6000f8e08ff */
[----:B------:R-:W1:Y:S01]  /*3300*/  MUFU.SIN R131, R8 ;  /* 0x0000000800837308 */ /* 0x000e620000000400 */
[----:B------:R-:W-:Y:S02]  /*3310*/  IADD3 R11, R104, 0x1c0, RZ ;  /* 0x000001c0680b7810 */ /* 0x000fe40007ffe0ff */
[-C--:B------:R-:W-:Y:S01]  /*3320*/  LEA.HI.SX32 R5, R5, R104.reuse, 0x1b ;  /* 0x0000006805057211 */ /* 0x080fe200078fdaff */
[----:B------:R2:W-:Y:S01]  /*3330*/  STS.U16 [R3+0x240], R120 ;  /* 0x0002407803007388 */ /* 0x0005e20000000400 */
[----:B------:R-:W-:Y:S02]  /*3340*/  LEA.HI.SX32 R9, R9, R104, 0x1b ;  /* 0x0000006809097211 */ /* 0x000fe400078fdaff */
[----:B------:R-:W-:Y:S01]  /*3350*/  LEA R2, R43, UR7, 0x1 ;  /* 0x000000072b027c11 */ /* 0x000fe2000f8e08ff */
[----:B0-----:R-:W-:Y:S01]  /*3360*/  @!P1 IMAD R43, R4, R10, R117 ;  /* 0x0000000a042b9224 */ /* 0x001fe200078e0275 */
[----:B------:R0:W-:Y:S01]  /*3370*/  STS.U16 [R7+0x280], R122 ;  /* 0x0002807a07007388 */ /* 0x0001e20000000400 */
[----:B------:R-:W-:-:S02]  /*3380*/  SHF.L.U32 R4, R104, 0x4, RZ ;  /* 0x0000000468047819 */ /* 0x000fc400000006ff */
[----:B------:R-:W-:Y:S01]  /*3390*/  LEA.HI.SX32 R11, R11, R104, 0x1b ;  /* 0x000000680b0b7211 */ /* 0x000fe200078fdaff */
[----:B------:R4:W-:Y:S01]  /*33a0*/  STS.U16 [R0+0x2c0], R123 ;  /* 0x0002c07b00007388 */ /* 0x0009e20000000400 */
[----:B------:R-:W-:Y:S02]  /*33b0*/  LEA R5, R5, UR7, 0x1 ;  /* 0x0000000705057c11 */ /* 0x000fe4000f8e08ff */
[----:B------:R-:W-:Y:S02]  /*33c0*/  LEA.HI.SX32 R4, R4, R4, 0x1b ;  /* 0x0000000404047211 */ /* 0x000fe400078fdaff */
[----:B--2---:R-:W-:Y:S02]  /*33d0*/  LEA R3, R11, UR7, 0x1 ;  /* 0x000000070b037c11 */ /* 0x004fe4000f8e08ff */
[----:B0-----:R-:W-:Y:S02]  /*33e0*/  LEA R7, R44, R117, 0x8 ;  /* 0x000000752c077211 */ /* 0x001fe400078e40ff */
[----:B----4-:R-:W-:Y:S01]  /*33f0*/  LEA R0, R9, UR7, 0x1 ;  /* 0x0000000709007c11 */ /* 0x010fe2000f8e08ff */
[----:B------:R-:W-:Y:S01]  /*3400*/  STS.U16 [R5+0x300], R124 ;  /* 0x0003007c05007388 */ /* 0x000fe20000000400 */
[----:B------:R-:W-:Y:S01]  /*3410*/  @P2 IADD3 R7, R106, 0x200, RZ ;  /* 0x000002006a072810 */ /* 0x000fe20007ffe0ff */
[----:B---3--:R-:W-:-:S02]  /*3420*/  FMUL.FTZ R10, R6, R133 ;  /* 0x00000085060a7220 */ /* 0x008fc40000410000 */
[----:B------:R0:W-:Y:S01]  /*3430*/  STS.U16 [R0+0x340], R125 ;  /* 0x0003407d00007388 */ /* 0x0001e20000000400 */
[----:B-1----:R-:W-:Y:S01]  /*3440*/  FMUL.FTZ R11, R6, R131 ;  /* 0x00000083060b7220 */ /* 0x002fe20000410000 */
[----:B------:R-:W-:Y:S02]  /*3450*/  LEA R42, R7, UR7, 0x3 ;  /* 0x00000007072a7c11 */ /* 0x000fe4000f8e18ff */
        /* <DEDUP_REMOVED lines=21> */
[----:B0-----:R-:W-:-:S04]  /*35b0*/  @!P1 IMAD.WIDE R2, R43, 0x10, R12 ;  /* 0x000000102b029825 */ /* 0x001fc800078e020c */
[C---:B------:R-:W-:Y:S01]  /*35c0*/  FMUL.FTZ R43, R39.reuse, R76 ;  /* 0x0000004c272b7220 */ /* 0x040fe20000410000 */
[----:B------:R-:W-:-:S03]  /*35d0*/  FMUL.FTZ R123, R39, R74 ;  /* 0x0000004a277b7220 */ /* 0x000fc60000410000 */
[----:B------:R-:W-:Y:S01]  /*35e0*/  FMUL.RZ R125, R43, 0.15915493667125701904 ;  /* 0x3e22f9832b7d7820 */ /* 0x000fe2000040c000 */
[C---:B------:R-:W-:Y:S01]  /*35f0*/  FMUL.FTZ R43, R129.reuse, R76 ;  /* 0x0000004c812b7220 */ /* 0x040fe20000410000 */
[----:B--2---:R-:W-:Y:S01]  /*3600*/  FMUL.FTZ R0, R129, R74 ;  /* 0x0000004a81007220 */ /* 0x004fe20000410000 */
[----:B------:R-:W-:Y:S01]  /*3610*/  FMUL.RZ R123, R123, 0.15915493667125701904 ;  /* 0x3e22f9837b7b7820 */ /* 0x000fe2000040c000 */
[-C--:B---3--:R-:W-:Y:S01]  /*3620*/  FMUL.FTZ R42, R39, R70.reuse ;  /* 0x00000046272a7220 */ /* 0x088fe20000410000 */
[----:B------:R-:W-:Y:S01]  /*3630*/  MUFU.SIN R124, R125 ;  /* 0x0000007d007c7308 */ /* 0x000fe20000000400 */
[----:B------:R-:W-:Y:S01]  /*3640*/  CS2R R8, SRZ ;  /* 0x0000000000087805 */ /* 0x000fe2000001ff00 */
[----:B------:R-:W-:Y:S01]  /*3650*/  BAR.SYNC.DEFER_BLOCKING 0x0 ;  /* 0x0000000000007b1d */ /* 0x000fe20000010000 */
[----:B------:R-:W-:Y:S01]  /*3660*/  FMUL.RZ R131, R42, 0.15915493667125701904 ;  /* 0x3e22f9832a837820 */ /* 0x000fe2000040c000 */
[----:B------:R-:W-:-:S04]  /*3670*/  FMUL.FTZ R42, R129, R70 ;  /* 0x00000046812a7220 */ /* 0x000fc80000410000 */
[----:B------:R-:W0:Y:S01]  /*3680*/  MUFU.EX2 R43, R43 ;  /* 0x0000002b002b7308 */ /* 0x000e220000000800 */
[----:B------:R-:W-:-:S07]  /*3690*/  FMUL.FTZ R127, R129, R68 ;  /* 0x00000044817f7220 */ /* 0x000fce0000410000 */
[----:B------:R-:W-:Y:S08]  /*36a0*/  MUFU.SIN R145, R123 ;  /* 0x0000007b00917308 */ /* 0x000ff00000000400 */
[----:B------:R2:W-:Y:S01]  /*36b0*/  MUFU.COS R139, R123 ;  /* 0x0000007b008b7308 */ /* 0x0005e20000000000 */
[----:B------:R3:W5:Y:S07]  /*36c0*/  @!P1 LDG.E.64 R8, desc[UR12][R2.64+0x8] ;  /* 0x0000080c02089981 */ /* 0x00076e000c1e1b00 */
[----:B------:R-:W4:Y:S01]  /*36d0*/  MUFU.EX2 R0, R0 ;  /* 0x0000000000007308 */ /* 0x000f220000000800 */
[C---:B--2---:R-:W-:Y:S01]  /*36e0*/  FMUL.FTZ R123, R39.reuse, R68 ;  /* 0x00000044277b7220 */ /* 0x044fe20000410000 */
[----:B---3--:R-:W-:-:S03]  /*36f0*/  FMUL.FTZ R2, R39, R72 ;  /* 0x0000004827027220 */ /* 0x008fc60000410000 */
[----:B------:R-:W-:-:S03]  /*3700*/  FMUL.RZ R133, R123, 0.15915493667125701904 ;  /* 0x3e22f9837b857820 */ /* 0x000fc6000040c000 */
[----:B------:R-:W2:Y:S01]  /*3710*/  MUFU.COS R126, R125 ;  /* 0x0000007d007e7308 */ /* 0x000ea20000000000 */
[----:B------:R-:W-:Y:S01]  /*3720*/  FMUL.RZ R130, R2, 0.15915493667125701904 ;  /* 0x3e22f98302827820 */ /* 0x000fe2000040c000 */
[----:B------:R-:W-:-:S06]  /*3730*/  HADD2.F32 R123, -RZ, R184.H0_H0 ;  /* 0x200000b8ff7b7230 */ /* 0x000fcc0000004100 */
[----:B------:R-:W-:Y:S08]  /*3740*/  MUFU.SIN R151, R131 ;  /* 0x0000008300977308 */ /* 0x000ff00000000400 */
[----:B------:R-:W-:Y:S08]  /*3750*/  MUFU.COS R149, R131 ;  /* 0x0000008300957308 */ /* 0x000ff00000000000 */
[----:B------:R-:W3:Y:S01]  /*3760*/  MUFU.EX2 R42, R42 ;  /* 0x0000002a002a7308 */ /* 0x000ee20000000800 */
[----:B0-----:R-:W-:-:S07]  /*3770*/  FMUL.FTZ R141, R43, R124 ;  /* 0x0000007c2b8d7220 */ /* 0x001fce0000410000 */
[----:B------:R-:W-:Y:S08]  /*3780*/  MUFU.EX2 R127, R127 ;  /* 0x0000007f007f7308 */ /* 0x000ff00000000800 */
[----:B------:R-:W0:Y:S01]  /*3790*/  MUFU.COS R140, R133 ;  /* 0x00000085008c7308 */ /* 0x000e220000000000 */
[----:B------:R-:W-:Y:S01]  /*37a0*/  FMUL.FTZ R2, R129, R72 ;  /* 0x0000004881027220 */ /* 0x000fe20000410000 */
[C---:B----4-:R-:W-:Y:S01]  /*37b0*/  FMUL.FTZ R139, R0.reuse, R139 ;  /* 0x0000008b008b7220 */ /* 0x050fe20000410000 */
[----:B------:R-:W-:-:S05]  /*37c0*/  FMUL.FTZ R145, R0, R145 ;  /* 0x0000009100917220 */ /* 0x000fca0000410000 */
[----:B------:R-:W4:Y:S01]  /*37d0*/  MUFU.SIN R138, R133 ;  /* 0x00000085008a7308 */ /* 0x000f220000000400 */
[----:B--2---:R-:W-:-:S07]  /*37e0*/  FMUL.FTZ R143, R43, R126 ;  /* 0x0000007e2b8f7220 */ /* 0x004fce0000410000 */
[----:B------:R-:W-:Y:S08]  /*37f0*/  MUFU.SIN R3, R130 ;  /* 0x0000008200037308 */ /* 0x000ff00000000400 */
[----:B------:R2:W-:Y:S01]  /*3800*/  MUFU.COS R125, R130 ;  /* 0x00000082007d7308 */ /* 0x0005e20000000000 */
[C---:B---3--:R-:W-:Y:S01]  /*3810*/  FMUL.FTZ R149, R42.reuse, R149 ;  /* 0x000000952a957220 */ /* 0x048fe20000410000 */
[----:B------:R-:W-:Y:S01]  /*3820*/  FMUL.FTZ R151, R42, R151 ;  /* 0x000000972a977220 */ /* 0x000fe20000410000 */
[----:B--2---:R-:W-:-:S04]  /*3830*/  FMUL.FTZ R130, R123, R78 ;  /* 0x0000004e7b827220 */ /* 0x004fc80000410000 */
[----:B------:R-:W-:Y:S01]  /*3840*/  FMUL.FTZ R0, R141, R130 ;  /* 0x000000828d007220 */ /* 0x000fe20000410000 */
[----:B------:R-:W2:Y:S01]  /*3850*/  MUFU.EX2 R2, R2 ;  /* 0x0000000200027308 */ /* 0x000ea20000000800 */
[----:B------:R-:W-:Y:S02]  /*3860*/  FMUL.FTZ R42, RZ, R141 ;  /* 0x0000008dff2a7220 */ /* 0x000fe40000410000 */
[----:B------:R-:W-:Y:S01]  /*3870*/  FFMA.FTZ R0, RZ, R143, R0 ;  /* 0x0000008fff007223 */ /* 0x000fe20000010000 */
[----:B0-----:R-:W-:Y:S01]  /*3880*/  FMUL.FTZ R155, R127, R140 ;  /* 0x0000008c7f9b7220 */ /* 0x001fe20000410000 */
[----:B------:R-:W-:Y:S02]  /*3890*/  FFMA.FTZ R42, R143, R130, -R42 ;  /* 0x000000828f2a7223 */ /* 0x000fe4000001082a */
[----:B------:R-:W-:Y:S01]  /*38a0*/  FADD.FTZ R140, RZ, R0 ;  /* 0x00000000ff8c7221 */ /* 0x000fe20000010000 */
[----:B----4-:R-:W-:Y:S01]  /*38b0*/  FMUL.FTZ R157, R127, R138 ;  /* 0x0000008a7f9d7220 */ /* 0x010fe20000410000 */
[----:B------:R-:W-:Y:S01]  /*38c0*/  FMUL.FTZ R0, R39, R66 ;  /* 0x0000004227007220 */ /* 0x000fe20000410000 */
[----:B------:R-:W-:Y:S01]  /*38d0*/  FFMA.FTZ R42, R137, R76, R42 ;  /* 0x0000004c892a7223 */ /* 0x000fe2000001002a */
[----:B------:R-:W-:-:S02]  /*38e0*/  FMUL.FTZ R138, R145, R140 ;  /* 0x0000008c918a7220 */ /* 0x000fc40000410000 */
[----:B------:R-:W-:Y:S01]  /*38f0*/  FMUL.RZ R131, R0, 0.15915493667125701904 ;  /* 0x3e22f98300837820 */ /* 0x000fe2000040c000 */
[----:B------:R-:W-:Y:S01]  /*3900*/  FMUL.FTZ R0, R10, R141 ;  /* 0x0000008d0a007220 */ /* 0x000fe20000410000 */
[-C--:B------:R-:W-:Y:S01]  /*3910*/  FFMA.FTZ R142, R139, R42.reuse, -R138 ;  /* 0x0000002a8b8e7223 */ /* 0x080fe2000001088a */
[----:B------:R-:W-:Y:S01]  /*3920*/  FMUL.FTZ R42, R145, R42 ;  /* 0x0000002a912a7220 */ /* 0x000fe20000410000 */
[C---:B--2---:R-:W-:Y:S01]  /*3930*/  FMUL.FTZ R124, R2.reuse, R3 ;  /* 0x00000003027c7220 */ /* 0x044fe20000410000 */
[----:B------:R-:W-:Y:S01]  /*3940*/  FFMA.FTZ R138, R11, R143, R0 ;  /* 0x0000008f0b8a7223 */ /* 0x000fe20000010000 */
[----:B------:R-:W-:Y:S01]  /*3950*/  FFMA.FTZ R43, R135, R74, R142 ;  /* 0x0000004a872b7223 */ /* 0x000fe2000001008e */
[----:B------:R-:W-:Y:S01]  /*3960*/  FFMA.FTZ R0, R139, R140, R42 ;  /* 0x0000008c8b007223 */ /* 0x000fe2000001002a */
[----:B------:R-:W-:Y:S01]  /*3970*/  FMUL.FTZ R126, R2, R125 ;  /* 0x0000007d027e7220 */ /* 0x000fe20000410000 */
[----:B------:R-:W-:Y:S01]  /*3980*/  FMUL.FTZ R3, R11, R141 ;  /* 0x0000008d0b037220 */ /* 0x000fe20000410000 */
[----:B------:R-:W-:Y:S01]  /*3990*/  FMUL.FTZ R127, R124, R43 ;  /* 0x0000002b7c7f7220 */ /* 0x000fe20000410000 */
[----:B------:R-:W-:Y:S01]  /*39a0*/  FADD.FTZ R125, RZ, R0 ;  /* 0x00000000ff7d7221 */ /* 0x000fe20000010000 */
[----:B------:R-:W-:Y:S01]  /*39b0*/  FMUL.FTZ R140, R145, R138 ;  /* 0x0000008a918c7220 */ /* 0x000fe20000410000 */
[----:B------:R-:W-:Y:S01]  /*39c0*/  FFMA.FTZ R42, R10, R143, -R3 ;  /* 0x0000008f0a2a7223 */ /* 0x000fe20000010803 */
[----:B------:R-:W-:Y:S01]  /*39d0*/  FMUL.FTZ R0, R39, R64 ;  /* 0x0000004027007220 */ /* 0x000fe20000410000 */
[-C--:B------:R-:W-:Y:S01]  /*39e0*/  FFMA.FTZ R127, R126, R125.reuse, R127 ;  /* 0x0000007d7e7f7223 */ /* 0x080fe2000001007f */
[----:B------:R-:W-:Y:S01]  /*39f0*/  FMUL.FTZ R2, R129, R66 ;  /* 0x0000004281027220 */ /* 0x000fe20000410000 */
[----:B------:R-:W-:Y:S01]  /*3a00*/  FMUL.FTZ R125, R124, R125 ;  /* 0x0000007d7c7d7220 */ /* 0x000fe20000410000 */
[-C--:B------:R-:W-:Y:S01]  /*3a10*/  FFMA.FTZ R3, R139, R42.reuse, -R140 ;  /* 0x0000002a8b037223 */ /* 0x080fe2000001088c */
[----:B------:R-:W-:Y:S01]  /*3a20*/  FMUL.FTZ R42, R145, R42 ;  /* 0x0000002a912a7220 */ /* 0x000fe20000410000 */
[----:B------:R-:W-:Y:S01]  /*3a30*/  FMUL.RZ R144, R0, 0.15915493667125701904 ;  /* 0x3e22f98300907820 */ /* 0x000fe2000040c000 */
[----:B------:R-:W-:-:S02]  /*3a40*/  HADD2.F32 R133, -RZ, R81.H0_H0 ;  /* 0x20000051ff857230 */ /* 0x000fc40000004100 */
[----:B------:R-:W-:Y:S01]  /*3a50*/  FFMA.FTZ R0, R126, R43, -R125 ;  /* 0x0000002b7e007223 */ /* 0x000fe2000001087d */
[----:B------:R-:W-:Y:S01]  /*3a60*/  MUFU.EX2 R2, R2 ;  /* 0x0000000200027308 */ /* 0x000fe20000000800 */
[----:B------:R-:W-:Y:S01]  /*3a70*/  FMUL.FTZ R129, R129, R64 ;  /* 0x0000004081817220 */ /* 0x000fe20000410000 */
[----:B------:R-:W-:Y:S01]  /*3a80*/  FFMA.FTZ R125, R139, R138, R42 ;  /* 0x0000008a8b7d7223 */ /* 0x000fe2000001002a */
[----:B------:R-:W-:Y:S01]  /*3a90*/  FADD.FTZ R140, RZ, R127 ;  /* 0x0000007fff8c7221 */ /* 0x000fe20000010000 */
[----:B------:R-:W-:-:S04]  /*3aa0*/  FFMA.FTZ R138, R133, R72, R0 ;  /* 0x00000048858a7223 */ /* 0x000fc80000010000 */
[----:B------:R-:W-:Y:S01]  /*3ab0*/  MUFU.SIN R161, R131 ;  /* 0x0000008300a17308 */ /* 0x000fe20000000400 */
[----:B------:R-:W-:Y:S01]  /*3ac0*/  FMUL.FTZ R42, R124, R3 ;  /* 0x000000037c2a7220 */ /* 0x000fe20000410000 */
[----:B------:R-:W-:-:S06]  /*3ad0*/  FMUL.FTZ R142, R151, R140 ;  /* 0x0000008c978e7220 */ /* 0x000fcc0000410000 */
[----:B------:R0:W2:Y:S01]  /*3ae0*/  MUFU.COS R159, R131 ;  /* 0x00000083009f7308 */ /* 0x0000a20000000000 */
[-C--:B------:R-:W-:Y:S01]  /*3af0*/  FMUL.FTZ R127, R124, R125.reuse ;  /* 0x0000007d7c7f7220 */ /* 0x080fe20000410000 */
[----:B------:R-:W-:Y:S01]  /*3b00*/  FFMA.FTZ R42, R126, R125, R42 ;  /* 0x0000007d7e2a7223 */ /* 0x000fe2000001002a */
[----:B------:R-:W-:-:S05]  /*3b10*/  FFMA.FTZ R142, R149, R138, -R142 ;  /* 0x0000008a958e7223 */ /* 0x000fca000001088e */
[----:B------:R3:W-:Y:S01]  /*3b20*/  MUFU.EX2 R152, R129 ;  /* 0x0000008100987308 */ /* 0x0007e20000000800 */
[----:B0-----:R-:W-:Y:S02]  /*3b30*/  HADD2.F32 R131, -RZ, R80.H0_H0 ;  /* 0x20000050ff837230 */ /* 0x001fe40000004100 */
[----:B------:R-:W-:Y:S01]  /*3b40*/  FFMA.FTZ R0, R126, R3, -R127 ;  /* 0x000000037e007223 */ /* 0x000fe2000001087f */
[----:B---3--:R-:W-:-:S04]  /*3b50*/  FMUL.FTZ R129, R151, R138 ;  /* 0x0000008a97817220 */ /* 0x008fc80000410000 */
[----:B------:R-:W0:Y:S01]  /*3b60*/  MUFU.COS R43, R144 ;  /* 0x00000090002b7308 */ /* 0x000e220000000000 */
[----:B------:R-:W-:Y:S01]  /*3b70*/  FFMA.FTZ R129, R149, R140, R129 ;  /* 0x0000008c95817223 */ /* 0x000fe20000010081 */
[----:B------:R-:W-:Y:S01]  /*3b80*/  FMUL.FTZ R138, R151, R42 ;  /* 0x0000002a978a7220 */ /* 0x000fe20000410000 */
[----:B------:R-:W-:-:S05]  /*3b90*/  FFMA.FTZ R142, R131, R70, R142 ;  /* 0x00000046838e7223 */ /* 0x000fca000001008e */
[----:B------:R-:W3:Y:S01]  /*3ba0*/  MUFU.SIN R3, R144 ;  /* 0x0000009000037308 */ /* 0x000ee20000000400 */
[----:B------:R-:W-:Y:S01]  /*3bb0*/  FADD.FTZ R140, RZ, R129 ;  /* 0x00000081ff8c7221 */ /* 0x000fe20000010000 */
[C---:B--2---:R-:W-:Y:S01]  /*3bc0*/  FMUL.FTZ R159, R2.reuse, R159 ;  /* 0x0000009f029f7220 */ /* 0x044fe20000410000 */
[----:B------:R-:W-:Y:S01]  /*3bd0*/  FMUL.FTZ R161, R2, R161 ;  /* 0x000000a102a17220 */ /* 0x000fe20000410000 */
[----:B------:R-:W-:Y:S01]  /*3be0*/  FFMA.FTZ R138, R149, R0, -R138 ;  /* 0x00000000958a7223 */ /* 0x000fe2000001088a */
[C---:B------:R-:W-:Y:S01]  /*3bf0*/  FMUL.FTZ R2, R157.reuse, R140 ;  /* 0x0000008c9d027220 */ /* 0x040fe20000410000 */
[----:B------:R-:W-:Y:S01]  /*3c00*/  FMUL.FTZ R125, R157, R142 ;  /* 0x0000008e9d7d7220 */ /* 0x000fe20000410000 */
[----:B------:R-:W-:Y:S01]  /*3c10*/  FMUL.FTZ R0, R151, R0 ;  /* 0x0000000097007220 */ /* 0x000fe20000410000 */
[----:B------:R-:W-:Y:S02]  /*3c20*/  HADD2.F32 R129, -RZ, R79.H0_H0 ;  /* 0x2000004fff817230 */ /* 0x000fe40000004100 */
[C---:B------:R-:W-:Y:S01]  /*3c30*/  FFMA.FTZ R2, R155.reuse, R142, -R2 ;  /* 0x0000008e9b027223 */ /* 0x040fe20000010802 */
[----:B------:R-:W-:Y:S01]  /*3c40*/  FFMA.FTZ R125, R155, R140, R125 ;  /* 0x0000008c9b7d7223 */ /* 0x000fe2000001007d */
[----:B------:R-:W-:-:S02]  /*3c50*/  FFMA.FTZ R0, R149, R42, R0 ;  /* 0x0000002a95007223 */ /* 0x000fc40000010000 */
[----:B------:R-:W-:Y:S01]  /*3c60*/  FFMA.FTZ R42, R129, R68, R2 ;  /* 0x00000044812a7223 */ /* 0x000fe20000010002 */
[----:B------:R-:W-:Y:S01]  /*3c70*/  FADD.FTZ R140, RZ, R125 ;  /* 0x0000007dff8c7221 */ /* 0x000fe20000010000 */
[----:B------:R-:W-:Y:S01]  /*3c80*/  FMUL.FTZ R2, R157, R0 ;  /* 0x000000009d027220 */ /* 0x000fe20000410000 */
[C---:B0-----:R-:W-:Y:S01]  /*3c90*/  FMUL.FTZ R150, R152.reuse, R43 ;  /* 0x0000002b98967220 */ /* 0x041fe20000410000 */
[----:B---3--:R-:W-:Y:S01]  /*3ca0*/  FMUL.FTZ R152, R152, R3 ;  /* 0x0000000398987220 */ /* 0x008fe20000410000 */
[----:B------:R-:W-:Y:S01]  /*3cb0*/  FMUL.FTZ R3, R161, R140 ;  /* 0x0000008ca1037220 */ /* 0x000fe20000410000 */
[-C--:B------:R-:W-:Y:S01]  /*3cc0*/  FFMA.FTZ R2, R155, R138.reuse, -R2 ;  /* 0x0000008a9b027223 */ /* 0x080fe20000010802 */
[----:B------:R-:W-:Y:S01]  /*3cd0*/  FMUL.FTZ R138, R157, R138 ;  /* 0x0000008a9d8a7220 */ /* 0x000fe20000410000 */
[-C--:B------:R-:W-:Y:S01]  /*3ce0*/  FMUL.FTZ R142, R161, R42.reuse ;  /* 0x0000002aa18e7220 */ /* 0x080fe20000410000 */
[----:B------:R-:W-:Y:S02]  /*3cf0*/  HADD2.F32 R127, -RZ, R77.H0_H0 ;  /* 0x2000004dff7f7230 */ /* 0x000fe40000004100 */
[----:B------:R-:W-:Y:S01]  /*3d00*/  FFMA.FTZ R42, R159, R42, -R3 ;  /* 0x0000002a9f2a7223 */ /* 0x000fe20000010803 */
[----:B------:R-:W-:Y:S01]  /*3d10*/  ISETP.NE.AND P1, PT, R106, 0x1f, PT ;  /* 0x0000001f6a00780c */ /* 0x000fe20003f25270 */
[----:B------:R-:W-:Y:S01]  /*3d20*/  FFMA.FTZ R138, R155, R0, R138 ;  /* 0x000000009b8a7223 */ /* 0x000fe2000001008a */
[----:B------:R-:W-:Y:S01]  /*3d30*/  FFMA.FTZ R142, R159, R140, R142 ;  /* 0x0000008c9f8e7223 */ /* 0x000fe2000001008e */
[----:B------:R-:W-:Y:S01]  /*3d40*/  FFMA.FTZ R125, R127, R66, R42 ;  /* 0x000000427f7d7223 */ /* 0x000fe2000001002a */
[C---:B------:R-:W-:Y:S01]  /*3d50*/  FMUL.FTZ R0, R161.reuse, R2 ;  /* 0x00000002a1007220 */ /* 0x040fe20000410000 */
[-C--:B------:R-:W-:Y:S01]  /*3d60*/  FMUL.FTZ R3, R161, R138.reuse ;  /* 0x0000008aa1037220 */ /* 0x080fe20000410000 */
[----:B------:R-:W-:Y:S01]  /*3d70*/  FADD.FTZ R147, RZ, R142 ;  /* 0x0000008eff937221 */ /* 0x000fe20000010000 */
[----:B------:R-:W-:Y:S01]  /*3d80*/  FMUL.FTZ R42, R152, R125 ;  /* 0x0000007d982a7220 */ /* 0x000fe20000410000 */
[C---:B------:R-:W-:Y:S01]  /*3d90*/  FFMA.FTZ R43, R159.reuse, R138, R0 ;  /* 0x0000008a9f2b7223 */ /* 0x040fe20000010000 */
[----:B------:R-:W-:-:S02]  /*3da0*/  FFMA.FTZ R3, R159, R2, -R3 ;  /* 0x000000029f037223 */ /* 0x000fc40000010803 */
[----:B------:R-:W-:Y:S02]  /*3db0*/  FFMA.FTZ R138, R150, R147, R42 ;  /* 0x00000093968a7223 */ /* 0x000fe4000001002a */
[----:B------:R-:W-:Y:S01]  /*3dc0*/  @P1 LEA R42, R106, UR7, 0x3 ;  /* 0x000000076a2a1c11 */ /* 0x000fe2000f8e18ff */
[C---:B------:R-:W-:Y:S01]  /*3dd0*/  FMUL.FTZ R0, R152.reuse, R3 ;  /* 0x0000000398007220 */ /* 0x040fe20000410000 */
[C---:B------:R-:W-:Y:S01]  /*3de0*/  FMUL.FTZ R165, R152.reuse, R147 ;  /* 0x0000009398a57220 */ /* 0x040fe20000410000 */
[-C--:B------:R-:W-:Y:S02]  /*3df0*/  FMUL.FTZ R147, R152, R43.reuse ;  /* 0x0000002b98937220 */ /* 0x080fe40000410000 */
[C---:B------:R-:W-:Y:S02]  /*3e00*/  FFMA.FTZ R2, R150.reuse, R43, R0 ;  /* 0x0000002b96027223 */ /* 0x040fe40000010000 */
[----:B------:R-:W0:Y:S01]  /*3e10*/  @P1 LDS.64 R42, [R42+0x20b8] ;  /* 0x0020b8002a2a1984 */ /* 0x000e220000000a00 */
[C---:B------:R-:W-:Y:S01]  /*3e20*/  FFMA.FTZ R142, R150.reuse, R125, -R165 ;  /* 0x0000007d968e7223 */ /* 0x040fe200000108a5 */
[----:B------:R-:W-:Y:S01]  /*3e30*/  HADD2.F32 R125, -RZ, R75.H0_H0 ;  /* 0x2000004bff7d7230 */ /* 0x000fe20000004100 */
[----:B------:R-:W-:Y:S01]  /*3e40*/  BSSY B0, `(.L_x_15798) ;  /* 0x0000010000007945 */ /* 0x000fe20003800000 */
[----:B------:R-:W-:Y:S01]  /*3e50*/  FFMA.FTZ R140, R150, R3, -R147 ;  /* 0x00000003968c7223 */ /* 0x000fe20000010893 */
[----:B------:R-:W-:-:S02]  /*3e60*/  FADD.FTZ R138, RZ, R138 ;  /* 0x0000008aff8a7221 */ /* 0x000fc40000010000 */
[----:B------:R-:W-:Y:S01]  /*3e70*/  FFMA.FTZ R142, R125, R64, R142 ;  /* 0x000000407d8e7223 */ /* 0x000fe2000001008e */
[----:B-1----:R-:W-:Y:S06]  /*3e80*/  @P1 BRA `(.L_x_15799) ;  /* 0x00000000002c1947 */ /* 0x002fec0003800000 */
        /* <DEDUP_REMOVED lines=11> */
.L_x_15799:
[----:B------:R-:W-:Y:S05]  /*3f40*/  BSYNC B0 ;  /* 0x0000000000007941 */ /* 0x000fea0003800000 */
.L_x_15798:
[----:B------:R-:W3:Y:S01]  /*3f50*/  SHFL.UP PT, R165, R142, 0x1, RZ ;  /* 0x042000008ea57989 */ /* 0x000ee200000e00ff */
[----:B------:R-:W-:Y:S01]  /*3f60*/  ISETP.GE.AND P3, PT, R104, 0x1, PT ;  /* 0x000000016800780c */ /* 0x000fe20003f66270 */
[----:B------:R-:W-:Y:S01]  /*3f70*/  HADD2.F32 R153, -RZ, R153.H0_H0 ;  /* 0x20000099ff997230 */ /* 0x000fe20000004100 */
[----:B------:R-:W-:Y:S01]  /*3f80*/  BSSY B0, `(.L_x_15800) ;  /* 0x00000fd000007945 */ /* 0x000fe20003800000 */
[----:B------:R-:W4:Y:S01]  /*3f90*/  SHFL.UP PT, R167, R138, 0x1, RZ ;  /* 0x042000008aa77989 */ /* 0x000f2200000e00ff */
[----:B------:R-:W-:Y:S02]  /*3fa0*/  HADD2.F32 R163, -RZ, R163.H0_H0 ;  /* 0x200000a3ffa37230 */ /* 0x000fe40000004100 */
[----:B------:R-:W-:Y:S01]  /*3fb0*/  HADD2.F32 R171, -RZ, R171.H0_H0 ;  /* 0x200000abffab7230 */ /* 0x000fe20000004100 */
[----:B------:R-:W1:Y:S01]  /*3fc0*/  SHFL.UP PT, R3, R140, 0x1, RZ ;  /* 0x042000008c037989 */ /* 0x000e6200000e00ff */
[----:B------:R-:W-:Y:S02]  /*3fd0*/  HADD2.F32 R173, -RZ, R173.H0_H0 ;  /* 0x200000adffad7230 */ /* 0x000fe40000004100 */
[----:B------:R-:W-:Y:S01]  /*3fe0*/  HADD2.F32 R175, -RZ, R175.H0_H0 ;  /* 0x200000afffaf7230 */ /* 0x000fe20000004100 */
[----:B------:R-:W0:Y:S01]  /*3ff0*/  SHFL.UP PT, R147, R2, 0x1, RZ ;  /* 0x0420000002937989 */ /* 0x000e2200000e00ff */
[----:B-----5:R-:W-:Y:S01]  /*4000*/  FMUL.FTZ R146, R40, R171 ;  /* 0x000000ab28927220 */ /* 0x020fe20000410000 */
[----:B------:R-:W-:-:S02]  /*4010*/  HADD2.F32 R169, -RZ, R169.H0_H0 ;  /* 0x200000a9ffa97230 */ /* 0x000fc40000004100 */
[----:B------:R-:W-:Y:S02]  /*4020*/  HADD2.F32 R132, -RZ, R132.H0_H0 ;  /* 0x20000084ff847230 */ /* 0x000fe40000004100 */
[C---:B---3--:R-:W-:Y:S01]  /*4030*/  FMUL.FTZ R177, R2.reuse, R165 ;  /* 0x000000a502b17220 */ /* 0x048fe20000410000 */
[----:B----4-:R-:W-:-:S03]  /*4040*/  FMUL.FTZ R144, R2, R167 ;  /* 0x000000a702907220 */ /* 0x010fc60000410000 */
[----:B------:R-:W-:Y:S01]  /*4050*/  FFMA.FTZ R177, R140, R167, R177 ;  /* 0x000000a78cb17223 */ /* 0x000fe200000100b1 */
[----:B-1----:R-:W-:Y:S01]  /*4060*/  FMUL.FTZ R0, R2, R3 ;  /* 0x0000000302007220 */ /* 0x002fe20000410000 */
[----:B------:R-:W-:Y:S02]  /*4070*/  FFMA.FTZ R165, R140, R165, -R144 ;  /* 0x000000a58ca57223 */ /* 0x000fe40000010890 */
[----:B------:R-:W-:Y:S01]  /*4080*/  @P3 FADD.FTZ R138, R138, R177 ;  /* 0x000000b18a8a3221 */ /* 0x000fe20000010000 */
[-C--:B0-----:R-:W-:Y:S01]  /*4090*/  FFMA.FTZ R167, R140, R147.reuse, R0 ;  /* 0x000000938ca77223 */ /* 0x081fe20000010000 */
        /* <DEDUP_REMOVED lines=12> */
[C---:B---3--:R-:W-:Y:S01]  /*4160*/  FMUL.FTZ R147, R167.reuse, R0 ;  /* 0x00000000a7937220 */ /* 0x048fe20000410000 */
[----:B------:R-:W-:Y:S01]  /*4170*/  FFMA.FTZ R177, R140, R144, R177 ;  /* 0x000000908cb17223 */ /* 0x000fe200000100b1 */
[-C--:B------:R-:W-:Y:S01]  /*4180*/  FMUL.FTZ R144, R40, R153.reuse ;  /* 0x0000009928907220 */ /* 0x080fe20000410000 */
[----:B------:R-:W-:Y:S01]  /*4190*/  @P3 FADD.FTZ R142, R142, R165 ;  /* 0x000000a58e8e3221 */ /* 0x000fe20000010000 */
[-C--:B----4-:R-:W-:Y:S01]  /*41a0*/  FMUL.FTZ R3, R167, R2.reuse ;  /* 0x00000002a7037220 */ /* 0x090fe20000410000 */
[C---:B------:R-:W-:Y:S01]  /*41b0*/  FFMA.FTZ R2, R140.reuse, R2, R147 ;  /* 0x000000028c027223 */ /* 0x040fe20000010093 */
[C---:B------:R-:W-:Y:S01]  /*41c0*/  FMUL.FTZ R147, R41.reuse, R153 ;  /* 0x0000009929937220 */ /* 0x040fe20000410000 */
[-C--:B------:R-:W-:Y:S01]  /*41d0*/  FFMA.FTZ R165, R41, R163.reuse, R144 ;  /* 0x000000a329a57223 */ /* 0x080fe20000010090 */
[----:B------:R-:W-:Y:S01]  /*41e0*/  @P3 FFMA.FTZ R140, R140, R0, -R3 ;  /* 0x000000008c8c3223 */ /* 0x000fe20000010803 */
[----:B------:R-:W-:Y:S01]  /*41f0*/  FADD.FTZ R0, R61, R61 ;  /* 0x0000003d3d007221 */ /* 0x000fe20000010000 */
[----:B------:R-:W-:Y:S01]  /*4200*/  FSEL R148, R167, R2, !P3 ;  /* 0x00000002a7947208 */ /* 0x000fe20005800000 */
[----:B------:R-:W-:Y:S01]  /*4210*/  FFMA.FTZ R167, R40, R163, -R147 ;  /* 0x000000a328a77223 */ /* 0x000fe20000010893 */
[C---:B------:R-:W-:Y:S01]  /*4220*/  FMUL.FTZ R144, R41.reuse, R171 ;  /* 0x000000ab29907220 */ /* 0x040fe20000410000 */
[----:B------:R-:W-:Y:S01]  /*4230*/  FMUL.FTZ R165, R0, R165 ;  /* 0x000000a500a57220 */ /* 0x000fe20000410000 */
[----:B------:R-:W-:Y:S01]  /*4240*/  FADD.FTZ R2, R62, R62 ;  /* 0x0000003e3e027221 */ /* 0x000fe20000010000 */
[----:B------:R-:W-:Y:S01]  /*4250*/  FMUL.FTZ R167, R0, R167 ;  /* 0x000000a700a77220 */ /* 0x000fe20000410000 */
[----:B------:R-:W-:Y:S01]  /*4260*/  FFMA.FTZ R147, R40, R173, -R144 ;  /* 0x000000ad28937223 */ /* 0x000fe20000010890 */
[-C--:B------:R-:W-:Y:S01]  /*4270*/  FMUL.FTZ R179, R152, R165.reuse ;  /* 0x000000a598b37220 */ /* 0x080fe20000410000 */
[----:B------:R-:W-:Y:S01]  /*4280*/  @P3 FADD.FTZ R138, R138, R177 ;  /* 0x000000b18a8a3221 */ /* 0x000fe20000010000 */
[C---:B------:R-:W-:Y:S01]  /*4290*/  FMUL.FTZ R181, R150.reuse, R165 ;  /* 0x000000a596b57220 */ /* 0x040fe20000410000 */
[C---:B------:R-:W-:Y:S01]  /*42a0*/  FFMA.FTZ R177, R41.reuse, R173, R146 ;  /* 0x000000ad29b17223 */ /* 0x040fe20000010092 */
[----:B------:R-:W-:Y:S01]  /*42b0*/  FFMA.FTZ R179, R150, R167, -R179 ;  /* 0x000000a796b37223 */ /* 0x000fe200000108b3 */
[----:B------:R-:W-:Y:S01]  /*42c0*/  FMUL.FTZ R164, R2, R147 ;  /* 0x0000009302a47220 */ /* 0x000fe20000410000 */
[----:B------:R-:W-:Y:S01]  /*42d0*/  FFMA.FTZ R181, -R152, R167, -R181 ;  /* 0x000000a798b57223 */ /* 0x000fe200000109b5 */
[----:B------:R-:W-:Y:S01]  /*42e0*/  FMUL.FTZ R162, R2, R177 ;  /* 0x000000b102a27220 */ /* 0x000fe20000410000 */
[----:B------:R-:W-:Y:S01]  /*42f0*/  SHFL.UP PT, R183, R138, 0x4, RZ ;  /* 0x048000008ab77989 */ /* 0x000fe200000e00ff */
[----:B------:R-:W-:Y:S01]  /*4300*/  FADD.FTZ R146, R164, R179 ;  /* 0x000000b3a4927221 */ /* 0x000fe20000010000 */
[-C--:B------:R-:W-:Y:S01]  /*4310*/  FMUL.FTZ R144, R40, R175.reuse ;  /* 0x000000af28907220 */ /* 0x080fe20000410000 */
[----:B------:R-:W-:Y:S01]  /*4320*/  FADD.FTZ R154, -R162, R181 ;  /* 0x000000b5a29a7221 */ /* 0x000fe20000010100 */
[----:B------:R-:W0:Y:S01]  /*4330*/  SHFL.UP PT, R179, R140, 0x4, RZ ;  /* 0x048000008cb37989 */ /* 0x000e2200000e00ff */
[----:B------:R-:W-:Y:S01]  /*4340*/  FMUL.FTZ R147, R41, R175 ;  /* 0x000000af29937220 */ /* 0x000fe20000410000 */
[----:B------:R-:W-:Y:S01]  /*4350*/  FADD.FTZ R3, R63, R63 ;  /* 0x0000003f3f037221 */ /* 0x000fe20000010000 */
[----:B------:R-:W-:Y:S01]  /*4360*/  FMUL.FTZ R158, R161, -R146 ;  /* 0x80000092a19e7220 */ /* 0x000fe20000410000 */
[----:B------:R-:W1:Y:S01]  /*4370*/  SHFL.UP PT, R181, R142, 0x4, RZ ;  /* 0x048000008eb57989 */ /* 0x000e6200000e00ff */
[-C--:B------:R-:W-:Y:S01]  /*4380*/  FFMA.FTZ R144, R41, R169.reuse, R144 ;  /* 0x000000a929907223 */ /* 0x080fe20000010090 */
[-C--:B------:R-:W-:Y:S01]  /*4390*/  FMUL.FTZ R187, R161, -R154.reuse ;  /* 0x8000009aa1bb7220 */ /* 0x080fe20000410000 */
[----:B------:R-:W-:Y:S01]  /*43a0*/  FFMA.FTZ R156, R40, R169, -R147 ;  /* 0x000000a9289c7223 */ /* 0x000fe20000010893 */
[----:B------:R-:W3:Y:S01]  /*43b0*/  SHFL.UP PT, R177, R148, 0x4, RZ ;  /* 0x0480000094b17989 */ /* 0x000ee200000e00ff */
[----:B------:R-:W-:Y:S01]  /*43c0*/  FFMA.FTZ R147, R159, R154, R158 ;  /* 0x0000009a9f937223 */ /* 0x000fe2000001009e */
[----:B------:R-:W-:Y:S01]  /*43d0*/  FMUL.FTZ R160, R3, R144 ;  /* 0x0000009003a07220 */ /* 0x000fe20000410000 */
[----:B------:R-:W-:Y:S01]  /*43e0*/  FFMA.FTZ R187, R159, R146, -R187 ;  /* 0x000000929fbb7223 */ /* 0x000fe200000108bb */
[----:B------:R-:W-:Y:S01]  /*43f0*/  FMUL.FTZ R156, R3, R156 ;  /* 0x0000009c039c7220 */ /* 0x000fe20000410000 */
[----:B------:R-:W-:Y:S01]  /*4400*/  ISETP.GE.AND P3, PT, R104, 0x4, PT ;  /* 0x000000046800780c */ /* 0x000fe20003f66270 */
[----:B------:R-:W-:-:S02]  /*4410*/  FADD.FTZ R146, -R160, R147 ;  /* 0x00000093a0927221 */ /* 0x000fc40000010100 */
[----:B------:R-:W-:Y:S02]  /*4420*/  FADD.FTZ R144, R156, R187 ;  /* 0x000000bb9c907221 */ /* 0x000fe40000010000 */
[C---:B------:R-:W-:Y:S02]  /*4430*/  FMUL.FTZ R154, R157.reuse, -R146 ;  /* 0x800000929d9a7220 */ /* 0x040fe40000410000 */
[-C--:B------:R-:W-:Y:S02]  /*4440*/  FMUL.FTZ R187, R157, -R144.reuse ;  /* 0x800000909dbb7220 */ /* 0x080fe40000410000 */
[C---:B------:R-:W-:Y:S01]  /*4450*/  FFMA.FTZ R189, R155.reuse, R144, -R154 ;  /* 0x000000909bbd7223 */ /* 0x040fe2000001089a */
[C---:B0-----:R-:W-:Y:S01]  /*4460*/  FMUL.FTZ R147, R148.reuse, R179 ;  /* 0x000000b394937220 */ /* 0x041fe20000410000 */
[----:B------:R-:W-:Y:S01]  /*4470*/  FFMA.FTZ R191, R155, R146, R187 ;  /* 0x000000929bbf7223 */ /* 0x000fe200000100bb */
[C---:B------:R-:W-:Y:S01]  /*4480*/  FMUL.FTZ R146, R148.reuse, R183 ;  /* 0x000000b794927220 */ /* 0x040fe20000410000 */
[----:B-1----:R-:W-:-:S03]  /*4490*/  FMUL.FTZ R154, R148, R181 ;  /* 0x000000b5949a7220 */ /* 0x002fc60000410000 */
[C---:B------:R-:W-:Y:S01]  /*44a0*/  FFMA.FTZ R181, R140.reuse, R181, -R146 ;  /* 0x000000b58cb57223 */ /* 0x040fe20000010892 */
[-C--:B---3--:R-:W-:Y:S01]  /*44b0*/  FFMA.FTZ R187, R140, R177.reuse, R147 ;  /* 0x000000b18cbb7223 */ /* 0x088fe20000010093 */
[----:B------:R-:W-:Y:S01]  /*44c0*/  FMUL.FTZ R144, R148, R177 ;  /* 0x000000b194907220 */ /* 0x000fe20000410000 */
[----:B------:R-:W-:Y:S02]  /*44d0*/  HADD2.F32 R177, -RZ, R136.H0_H0 ;  /* 0x20000088ffb17230 */ /* 0x000fe40000004100 */
[----:B------:R-:W-:Y:S01]  /*44e0*/  FFMA.FTZ R183, R140, R183, R154 ;  /* 0x000000b78cb77223 */ /* 0x000fe2000001009a */
[----:B------:R-:W-:Y:S01]  /*44f0*/  @P3 FADD.FTZ R142, R142, R181 ;  /* 0x000000b58e8e3221 */ /* 0x000fe20000010000 */
        /* <DEDUP_REMOVED lines=8> */
[----:B------:R-:W-:Y:S01]  /*4580*/  HADD2.F32 R181, -RZ, R134.H0_H0 ;  /* 0x20000086ffb57230 */ /* 0x000fe20000004100 */
[----:B------:R-:W-:Y:S01]  /*4590*/  FSEL R187, R148, R187, !P3 ;  /* 0x000000bb94bb7208 */ /* 0x000fe20005800000 */
[C---:B------:R-:W-:Y:S01]  /*45a0*/  FMUL.FTZ R158, R4.reuse, R147 ;  /* 0x00000093049e7220 */ /* 0x040fe20000410000 */
[----:B------:R-:W0:Y:S01]  /*45b0*/  SHFL.UP PT, R136, R140, 0x8, RZ ;  /* 0x050000008c887989 */ /* 0x000e2200000e00ff */
[----:B------:R-:W-:Y:S01]  /*45c0*/  FMUL.FTZ R154, R4, R183 ;  /* 0x000000b7049a7220 */ /* 0x000fe20000410000 */
[----:B------:R-:W-:-:S02]  /*45d0*/  HADD2.F32 R183, -RZ, R5.H0_H0 ;  /* 0x20000005ffb77230 */ /* 0x000fc40000004100 */
[----:B------:R-:W-:Y:S01]  /*45e0*/  FADD.FTZ R170, R158, R189 ;  /* 0x000000bd9eaa7221 */ /* 0x000fe20000010000 */
[-C--:B------:R-:W-:Y:S01]  /*45f0*/  FMUL.FTZ R134, R40, R181.reuse ;  /* 0x000000b528867220 */ /* 0x080fe20000410000 */
[----:B------:R-:W1:Y:S01]  /*4600*/  SHFL.UP PT, R166, R142, 0x8, RZ ;  /* 0x050000008ea67989 */ /* 0x000e6200000e00ff */
[----:B------:R-:W-:Y:S01]  /*4610*/  FADD.FTZ R144, -R154, R191 ;  /* 0x000000bf9a907221 */ /* 0x000fe20000010100 */
[----:B------:R-:W-:Y:S01]  /*4620*/  FMUL.FTZ R148, R151, -R170 ;  /* 0x800000aa97947220 */ /* 0x000fe20000410000 */
[----:B------:R-:W-:Y:S01]  /*4630*/  FMUL.FTZ R147, R41, R181 ;  /* 0x000000b529937220 */ /* 0x000fe20000410000 */
        /* <DEDUP_REMOVED lines=27> */
[----:B------:R-:W-:Y:S01]  /*47f0*/  @P3 FADD.FTZ R142, R142, R189 ;  /* 0x000000bd8e8e3221 */ /* 0x000fe20000010000 */
[----:B------:R-:W-:Y:S02]  /*4800*/  HADD2.F32 R134, -RZ, R6.H0_H0 ;  /* 0x20000006ff867230 */ /* 0x000fe40000004100 */
[CC--:B--2---:R-:W-:Y:S01]  /*4810*/  FMUL.FTZ R147, R152.reuse, -R42.reuse ;  /* 0x8000002a98937220 */ /* 0x0c4fe20000410000 */
[-C--:B------:R-:W-:Y:S01]  /*4820*/  FMUL.FTZ R187, R152, R43.reuse ;  /* 0x0000002b98bb7220 */ /* 0x080fe20000410000 */
[----:B------:R-:W0:Y:S01]  /*4830*/  SHFL.UP PT, R189, R140, 0x10, RZ ;  /* 0x060000008cbd7989 */ /* 0x000e2200000e00ff */
[----:B------:R-:W-:Y:S01]  /*4840*/  FADD.FTZ R6, R69, R69 ;  /* 0x0000004545067221 */ /* 0x000fe20000010000 */
[C---:B------:R-:W-:Y:S01]  /*4850*/  FFMA.FTZ R166, R150.reuse, -R43, R147 ;  /* 0x8000002b96a67223 */ /* 0x040fe20000010093 */
[----:B------:R-:W-:Y:S01]  /*4860*/  FFMA.FTZ R146, R150, R42, -R187 ;  /* 0x0000002a96927223 */ /* 0x000fe200000108bb */
[-C--:B------:R-:W-:Y:S01]  /*4870*/  FMUL.FTZ R147, R41, R134.reuse ;  /* 0x0000008629937220 */ /* 0x080fe20000410000 */
[----:B------:R-:W1:Y:S01]  /*4880*/  SHFL.UP PT, R195, R138, 0x10, RZ ;  /* 0x060000008ac37989 */ /* 0x000e6200000e00ff */
[C---:B------:R-:W-:Y:S01]  /*4890*/  FMUL.FTZ R136, R40.reuse, R134 ;  /* 0x0000008628887220 */ /* 0x040fe20000410000 */
[C---:B------:R-:W-:Y:S01]  /*48a0*/  FMUL.FTZ R170, R161.reuse, -R166 ;  /* 0x800000a6a1aa7220 */ /* 0x040fe20000410000 */
[----:B------:R-:W-:Y:S01]  /*48b0*/  FMUL.FTZ R197, R161, -R146 ;  /* 0x80000092a1c57220 */ /* 0x000fe20000410000 */
[----:B------:R-:W2:Y:S01]  /*48c0*/  SHFL.UP PT, R193, R142, 0x10, RZ ;  /* 0x060000008ec17989 */ /* 0x000ea200000e00ff */
[-C--:B------:R-:W-:Y:S01]  /*48d0*/  FFMA.FTZ R147, R40, R132.reuse, -R147 ;  /* 0x0000008428937223 */ /* 0x080fe20000010893 */
[----:B------:R-:W-:Y:S01]  /*48e0*/  FFMA.FTZ R187, R41, R132, R136 ;  /* 0x0000008429bb7223 */ /* 0x000fe20000010088 */
[C---:B------:R-:W-:Y:S01]  /*48f0*/  FFMA.FTZ R170, R159.reuse, R146, -R170 ;  /* 0x000000929faa7223 */ /* 0x040fe200000108aa */
[----:B------:R-:W3:Y:S01]  /*4900*/  SHFL.UP PT, R191, R168, 0x10, RZ ;  /* 0x06000000a8bf7989 */ /* 0x000ee200000e00ff */
[----:B------:R-:W-:Y:S01]  /*4910*/  FFMA.FTZ R136, R159, R166, R197 ;  /* 0x000000a69f887223 */ /* 0x000fe200000100c5 */
[C---:B------:R-:W-:Y:S01]  /*4920*/  FMUL.FTZ R166, R6.reuse, R147 ;  /* 0x0000009306a67220 */ /* 0x040fe20000410000 */
[----:B------:R-:W-:Y:S01]  /*4930*/  FMUL.FTZ R146, R6, R187 ;  /* 0x000000bb06927220 */ /* 0x000fe20000410000 */
[C---:B------:R-:W-:Y:S01]  /*4940*/  FMUL.FTZ R172, R157.reuse, -R170 ;  /* 0x800000aa9dac7220 */ /* 0x040fe20000410000 */
[-C--:B------:R-:W-:Y:S01]  /*4950*/  FMUL.FTZ R147, R157, -R136.reuse ;  /* 0x800000889d937220 */ /* 0x080fe20000410000 */
[----:B------:R-:W-:Y:S01]  /*4960*/  FADD.FTZ R176, R166, R199 ;  /* 0x000000c7a6b07221 */ /* 0x000fe20000010000 */
[----:B------:R-:W-:Y:S01]  /*4970*/  FADD.FTZ R178, -R146, R201 ;  /* 0x000000c992b27221 */ /* 0x000fe20000010100 */
[C---:B------:R-:W-:Y:S01]  /*4980*/  FFMA.FTZ R174, R155.reuse, R136, R172 ;  /* 0x000000889bae7223 */ /* 0x040fe200000100ac */
[----:B------:R-:W-:Y:S01]  /*4990*/  FFMA.FTZ R170, R155, R170, -R147 ;  /* 0x000000aa9baa7223 */ /* 0x000fe20000010893 */
[C---:B------:R-:W-:Y:S01]  /*49a0*/  FMUL.FTZ R147, R145.reuse, -R176 ;  /* 0x800000b091937220 */ /* 0x040fe20000410000 */
[----:B------:R-:W-:Y:S01]  /*49b0*/  ISETP.GE.AND P3, PT, R104, 0x10, PT ;  /* 0x000000106800780c */ /* 0x000fe20003f66270 */
[----:B------:R-:W-:Y:S01]  /*49c0*/  FMUL.FTZ R172, R145, -R178 ;  /* 0x800000b291ac7220 */ /* 0x000fe20000410000 */
[----:B------:R-:W-:Y:S01]  /*49d0*/  FMUL.FTZ R136, R151, -R174 ;  /* 0x800000ae97887220 */ /* 0x000fe20000410000 */
[C---:B------:R-:W-:Y:S01]  /*49e0*/  FFMA.FTZ R205, R139.reuse, R178, R147 ;  /* 0x000000b28bcd7223 */ /* 0x040fe20000010093 */
[C---:B0-----:R-:W-:Y:S01]  /*49f0*/  FMUL.FTZ R147, R168.reuse, R189 ;  /* 0x000000bda8937220 */ /* 0x041fe20000410000 */
[----:B------:R-:W-:Y:S01]  /*4a00*/  FFMA.FTZ R203, R139, R176, -R172 ;  /* 0x000000b08bcb7223 */ /* 0x000fe200000108ac */
[-C--:B------:R-:W-:Y:S01]  /*4a10*/  FFMA.FTZ R199, R149, R170.reuse, -R136 ;  /* 0x000000aa95c77223 */ /* 0x080fe20000010888 */
[----:B------:R-:W-:Y:S01]  /*4a20*/  FMUL.FTZ R176, R151, -R170 ;  /* 0x800000aa97b07220 */ /* 0x000fe20000410000 */
[C---:B-1----:R-:W-:Y:S01]  /*4a30*/  FMUL.FTZ R170, R168.reuse, R195 ;  /* 0x000000c3a8aa7220 */ /* 0x042fe20000410000 */
[-C--:B--2---:R-:W-:Y:S01]  /*4a40*/  FMUL.FTZ R172, R168, R193.reuse ;  /* 0x000000c1a8ac7220 */ /* 0x084fe20000410000 */
[----:B------:R-:W-:Y:S01]  /*4a50*/  SHFL.IDX PT, R197, R9, RZ, 0x1f ;  /* 0x00001fff09c57589 */ /* 0x000fe200000e0000 */
[----:B------:R-:W-:Y:S01]  /*4a60*/  FFMA.FTZ R201, R149, R174, R176 ;  /* 0x000000ae95c97223 */ /* 0x000fe200000100b0 */
[C---:B------:R-:W-:Y:S01]  /*4a70*/  FFMA.FTZ R193, R140.reuse, R193, -R170 ;  /* 0x000000c18cc17223 */ /* 0x040fe200000108aa */
[-C--:B---3--:R-:W-:Y:S01]  /*4a80*/  FFMA.FTZ R147, R140, R191.reuse, R147 ;  /* 0x000000bf8c937223 */ /* 0x088fe20000010093 */
[----:B------:R-:W-:Y:S01]  /*4a90*/  FMUL.FTZ R136, R168, R191 ;  /* 0x000000bfa8887220 */ /* 0x000fe20000410000 */
[----:B------:R-:W-:Y:S01]  /*4aa0*/  FFMA.FTZ R195, R140, R195, R172 ;  /* 0x000000c38cc37223 */ /* 0x000fe200000100ac */
[----:B------:R-:W-:Y:S01]  /*4ab0*/  @P3 FADD.FTZ R142, R142, R193 ;  /* 0x000000c18e8e3221 */ /* 0x000fe20000010000 */
[----:B------:R-:W-:-:S02]  /*4ac0*/  HADD2.F32 R191, -RZ, R7.H0_H0 ;  /* 0x20000007ffbf7230 */ /* 0x000fc40000004100 */
[----:B------:R-:W-:Y:S01]  /*4ad0*/  @P3 FFMA.FTZ R140, R140, R189, -R136 ;  /* 0x000000bd8c8c3223 */ /* 0x000fe20000010888 */
[----:B------:R-:W-:Y:S01]  /*4ae0*/  FSEL R136, R168, R147, !P3 ;  /* 0x00000093a8887208 */ /* 0x000fe20005800000 */
[----:B------:R-:W-:Y:S01]  /*4af0*/  @P3 FADD.FTZ R138, R138, R195 ;  /* 0x000000c38a8a3221 */ /* 0x000fe20000010000 */
[----:B------:R-:W-:Y:S01]  /*4b00*/  FMUL.FTZ R189, R124, -R201 ;  /* 0x800000c97cbd7220 */ /* 0x000fe20000410000 */
[----:B------:R0:W-:Y:S01]  /*4b10*/  SHFL.IDX PT, R195, R8, RZ, 0x1f ;  /* 0x00001fff08c37589 */ /* 0x0001e200000e0000 */
[----:B------:R-:W-:Y:S02]  /*4b20*/  HADD2.F32 R147, -RZ, R128.H0_H0 ;  /* 0x20000080ff937230 */ /* 0x000fe40000004100 */
[----:B------:R-:W-:Y:S01]  /*4b30*/  FMUL.FTZ R187, R41, R191 ;  /* 0x000000bf29bb7220 */ /* 0x000fe20000410000 */
[-C--:B------:R-:W-:Y:S01]  /*4b40*/  FFMA.FTZ R172, R126, R199.reuse, -R189 ;  /* 0x000000c77eac7223 */ /* 0x080fe200000108bd */
[----:B------:R-:W1:Y:S01]  /*4b50*/  SHFL.UP PT, R136, R136, 0x1, RZ ;  /* 0x0420000088887989 */ /* 0x000e6200000e00ff */
[----:B------:R-:W-:Y:S01]  /*4b60*/  FMUL.FTZ R199, R124, -R199 ;  /* 0x800000c77cc77220 */ /* 0x000fe20000410000 */
[----:B------:R-:W-:Y:S01]  /*4b70*/  FMUL.FTZ R128, R40, R191 ;  /* 0x000000bf28807220 */ /* 0x000fe20000410000 */
[----:B------:R-:W-:Y:S01]  /*4b80*/  FADD.FTZ R7, R71, R71 ;  /* 0x0000004747077221 */ /* 0x000fe20000010000 */
[----:B------:R-:W2:Y:S01]  /*4b90*/  SHFL.UP PT, R140, R140, 0x1, RZ ;  /* 0x042000008c8c7989 */ /* 0x000ea200000e00ff */
[----:B0-----:R-:W-:Y:S01]  /*4ba0*/  FFMA.FTZ R8, R126, R201, R199 ;  /* 0x000000c97e087223 */ /* 0x001fe200000100c7 */
[-C--:B------:R-:W-:Y:S01]  /*4bb0*/  FFMA.FTZ R128, R41, R147.reuse, R128 ;  /* 0x0000009329807223 */ /* 0x080fe20000010080 */
[----:B------:R-:W-:Y:S01]  /*4bc0*/  FFMA.FTZ R170, R40, R147, -R187 ;  /* 0x0000009328aa7223 */ /* 0x000fe200000108bb */
[----:B------:R-:W0:Y:S01]  /*4bd0*/  SHFL.UP PT, R142, R142, 0x1, RZ ;  /* 0x042000008e8e7989 */ /* 0x000e2200000e00ff */
[----:B------:R-:W-:Y:S01]  /*4be0*/  FMUL.FTZ R9, R145, -R8 ;  /* 0x8000000891097220 */ /* 0x000fe20000410000 */
[C---:B------:R-:W-:Y:S01]  /*4bf0*/  FMUL.FTZ R168, R7.reuse, R128 ;  /* 0x0000008007a87220 */ /* 0x040fe20000410000 */
[----:B------:R-:W-:Y:S01]  /*4c00*/  FMUL.FTZ R170, R7, R170 ;  /* 0x000000aa07aa7220 */ /* 0x000fe20000410000 */
[----:B------:R-:W3:Y:S01]  /*4c10*/  SHFL.UP PT, R138, R138, 0x1, RZ ;  /* 0x042000008a8a7989 */ /* 0x000ee200000e00ff */
[-C--:B------:R-:W-:Y:S01]  /*4c20*/  FMUL.FTZ R128, R145, -R172.reuse ;  /* 0x800000ac91807220 */ /* 0x080fe20000410000 */
[C---:B------:R-:W-:Y:S01]  /*4c30*/  FFMA.FTZ R172, R139.reuse, R172, -R9 ;  /* 0x000000ac8bac7223 */ /* 0x040fe20000010809 */
[----:B------:R-:W-:Y:S01]  /*4c40*/  FADD.FTZ R174, R170, R203 ;  /* 0x000000cbaaae7221 */ /* 0x000fe20000010000 */
[----:B------:R-:W-:Y:S01]  /*4c50*/  FADD.FTZ R176, -R168, R205 ;  /* 0x000000cda8b07221 */ /* 0x000fe20000010100 */
[----:B------:R-:W-:Y:S01]  /*4c60*/  FFMA.FTZ R128, R139, R8, R128 ;  /* 0x000000088b807223 */ /* 0x000fe20000010080 */
[----:B------:R-:W-:-:S02]  /*4c70*/  HADD2.F32 R193, -RZ, R122.H0_H0 ;  /* 0x2000007affc17230 */ /* 0x000fc40000004100 */
[C---:B------:R-:W-:Y:S01]  /*4c80*/  FMUL.FTZ R189, R141.reuse, -R174 ;  /* 0x800000ae8dbd7220 */ /* 0x040fe20000410000 */
[C---:B------:R-:W-:Y:S01]  /*4c90*/  FMUL.FTZ R8, R141.reuse, -R176 ;  /* 0x800000b08d087220 */ /* 0x040fe20000410000 */
[----:B------:R-:W-:Y:S02]  /*4ca0*/  FMUL.FTZ R187, R141, -R128 ;  /* 0x800000808dbb7220 */ /* 0x000fe40000410000 */
[C---:B------:R-:W-:Y:S01]  /*4cb0*/  FFMA.FTZ R203, R143.reuse, R176, R189 ;  /* 0x000000b08fcb7223 */ /* 0x040fe200000100bd */
[C---:B-1----:R-:W-:Y:S01]  /*4cc0*/  FMUL.FTZ R9, R136.reuse, R197 ;  /* 0x000000c588097220 */ /* 0x042fe20000410000 */
[----:B------:R-:W-:Y:S01]  /*4cd0*/  FMUL.FTZ R136, R136, R195 ;  /* 0x000000c388887220 */ /* 0x000fe20000410000 */
[----:B------:R-:W-:Y:S01]  /*4ce0*/  FFMA.FTZ R176, R143, R172, -R187 ;  /* 0x000000ac8fb07223 */ /* 0x000fe200000108bb */
[----:B------:R-:W-:Y:S01]  /*4cf0*/  FMUL.FTZ R187, R41, R193 ;  /* 0x000000c129bb7220 */ /* 0x000fe20000410000 */
[C---:B--2---:R-:W-:Y:S01]  /*4d00*/  FFMA.FTZ R9, R140.reuse, R195, -R9 ;  /* 0x000000c38c097223 */ /* 0x044fe20000010809 */
[----:B------:R-:W-:Y:S01]  /*4d10*/  FFMA.FTZ R189, R140, R197, R136 ;  /* 0x000000c58cbd7223 */ /* 0x000fe20000010088 */
[----:B------:R-:W-:Y:S01]  /*4d20*/  FFMA.FTZ R201, R143, R174, -R8 ;  /* 0x000000ae8fc97223 */ /* 0x000fe20000010808 */
[----:B------:R-:W-:Y:S01]  /*4d30*/  FADD.FTZ R8, R73, R73 ;  /* 0x0000004949087221 */ /* 0x000fe20000010000 */
[----:B0-----:R-:W-:Y:S01]  /*4d40*/  @P2 FADD.FTZ R195, R142, R9 ;  /* 0x000000098ec32221 */ /* 0x001fe20000010000 */
[----:B------:R-:W-:-:S02]  /*4d50*/  HADD2.F32 R9, -RZ, R120.H0_H0 ;  /* 0x20000078ff097230 */ /* 0x000fc40000004100 */
[----:B------:R-:W-:Y:S01]  /*4d60*/  FMUL.FTZ R120, R40, R193 ;  /* 0x000000c128787220 */ /* 0x000fe20000410000 */
[----:B------:R-:W-:Y:S01]  /*4d70*/  FMUL.FTZ R172, R141, -R172 ;  /* 0x800000ac8dac7220 */ /* 0x000fe20000410000 */
[----:B---3--:R-:W-:Y:S01]  /*4d80*/  @P2 FADD.FTZ R197, R138, R189 ;  /* 0x000000bd8ac52221 */ /* 0x008fe20000010000 */
[----:B------:R-:W-:Y:S01]  /*4d90*/  ISETP.NE.AND P2, PT, R182, 0x1f, PT ;  /* 0x0000001fb600780c */ /* 0x000fe20003f45270 */
[-C--:B------:R-:W-:Y:S01]  /*4da0*/  FFMA.FTZ R187, R40, R9.reuse, -R187 ;  /* 0x0000000928bb7223 */ /* 0x080fe200000108bb */
[----:B------:R-:W-:Y:S01]  /*4db0*/  FFMA.FTZ R189, R41, R9, R120 ;  /* 0x0000000929bd7223 */ /* 0x000fe20000010078 */
[----:B------:R-:W-:Y:S01]  /*4dc0*/  FFMA.FTZ R180, R143, R128, R172 ;  /* 0x000000808fb47223 */ /* 0x000fe200000100ac */
[C---:B------:R-:W-:Y:S01]  /*4dd0*/  FMUL.FTZ R199, R11.reuse, R197 ;  /* 0x000000c50bc77220 */ /* 0x040fe20000410000 */
[C---:B------:R-:W-:Y:S01]  /*4de0*/  FMUL.FTZ R142, R8.reuse, R187 ;  /* 0x000000bb088e7220 */ /* 0x040fe20000410000 */
[----:B------:R-:W-:Y:S01]  /*4df0*/  FMUL.FTZ R140, R8, R189 ;  /* 0x000000bd088c7220 */ /* 0x000fe20000410000 */
[-C--:B------:R-:W-:Y:S01]  /*4e00*/  FMUL.FTZ R120, R11, R195.reuse ;  /* 0x000000c30b787220 */ /* 0x080fe20000410000 */
[----:B------:R0:W1:Y:S01]  /*4e10*/  SHFL.DOWN PT, R128, R176, 0x1, 0x1f ;  /* 0x08201f00b0807f89 */ /* 0x00006200000e0000 */
[----:B------:R-:W-:Y:S01]  /*4e20*/  FADD.FTZ R187, R142, R201 ;  /* 0x000000c98ebb7221 */ /* 0x000fe20000010000 */
[----:B------:R-:W-:Y:S01]  /*4e30*/  FADD.FTZ R189, -R140, R203 ;  /* 0x000000cb8cbd7221 */ /* 0x000fe20000010100 */
[C---:B------:R-:W-:Y:S01]  /*4e40*/  FFMA.FTZ R199, R10.reuse, R195, -R199 ;  /* 0x000000c30ac77223 */ /* 0x040fe200000108c7 */
[----:B------:R0:W2:Y:S01]  /*4e50*/  SHFL.DOWN PT, R136, R180, 0x1, 0x1f ;  /* 0x08201f00b4887f89 */ /* 0x0000a200000e0000 */
[----:B------:R-:W-:-:S03]  /*4e60*/  FFMA.FTZ R120, R10, R197, R120 ;  /* 0x000000c50a787223 */ /* 0x000fc60000010078 */
[----:B------:R0:W3:Y:S04]  /*4e70*/  SHFL.DOWN PT, R201, R187, 0x1, 0x1f ;  /* 0x08201f00bbc97f89 */ /* 0x0000e800000e0000 */
[----:B------:R0:W4:Y:S01]  /*4e80*/  SHFL.DOWN PT, R122, R189, 0x1, 0x1f ;  /* 0x08201f00bd7a7f89 */ /* 0x00012200000e0000 */
[----:B------:R-:W-:Y:S05]  /*4e90*/  @!P2 BRA `(.L_x_15801) ;  /* 0x00000000002ca947 */ /* 0x000fea0003800000 */
[C---:B----4-:R-:W-:Y:S01]  /*4ea0*/  FMUL.FTZ R195, R180.reuse, R122 ;  /* 0x0000007ab4c37220 */ /* 0x050fe20000410000 */
[C---:B--2---:R-:W-:Y:S01]  /*4eb0*/  FMUL.FTZ R11, R180.reuse, R136 ;  /* 0x00000088b40b7220 */ /* 0x044fe20000410000 */
[-C--:B---3--:R-:W-:Y:S02]  /*4ec0*/  FMUL.FTZ R197, R180, R201.reuse ;  /* 0x000000c9b4c57220 */ /* 0x088fe40000410000 */
[----:B------:R-:W-:Y:S01]  /*4ed0*/  FFMA.FTZ R10, R176, R201, -R195 ;  /* 0x000000c9b00a7223 */ /* 0x000fe200000108c3 */
[C---:B-1----:R-:W-:Y:S01]  /*4ee0*/  FMUL.FTZ R195, R128.reuse, R180 ;  /* 0x000000b480c37220 */ /* 0x042fe20000410000 */
[----:B------:R-:W-:Y:S01]  /*4ef0*/  FFMA.FTZ R11, R128, R176, -R11 ;  /* 0x000000b0800b7223 */ /* 0x000fe2000001080b */
[C---:B------:R-:W-:Y:S01]  /*4f00*/  FFMA.FTZ R122, R176.reuse, R122, R197 ;  /* 0x0000007ab07a7223 */ /* 0x040fe200000100c5 */
[----:B0-----:R-:W-:Y:S01]  /*4f10*/  FADD.FTZ R187, R187, R10 ;  /* 0x0000000abbbb7221 */ /* 0x001fe20000010000 */
[----:B------:R-:W-:Y:S02]  /*4f20*/  FFMA.FTZ R180, R176, R136, R195 ;  /* 0x00000088b0b47223 */ /* 0x000fe400000100c3 */
[----:B------:R-:W-:Y:S01]  /*4f30*/  FADD.FTZ R189, R189, R122 ;  /* 0x0000007abdbd7221 */ /* 0x000fe20000010000 */
[----:B------:R-:W-:-:S07]  /*4f40*/  MOV R176, R11 ;  /* 0x0000000b00b07202 */ /* 0x000fce0000000f00 */
.L_x_15801:
[----:B------:R-:W-:Y:S05]  /*4f50*/  BSYNC B0 ;  /* 0x0000000000007941 */ /* 0x000fea0003800000 */
.L_x_15800:
[----:B------:R-:W-:Y:S01]  /*4f60*/  ISETP.GT.U32.AND P2, PT, R182, 0x1d, PT ;  /* 0x0000001db600780c */ /* 0x000fe20003f44070 */
[----:B------:R-:W-:Y:S01]  /*4f70*/  FADD.FTZ R172, R130, R199 ;  /* 0x000000c782ac7221 */ /* 0x000fe20000010000 */
[----:B----4-:R-:W-:Y:S01]  /*4f80*/  FADD.FTZ R122, RZ, R120 ;  /* 0x00000078ff7a7221 */ /* 0x010fe20000010000 */
[----:B------:R4:W0:Y:S01]  /*4f90*/  SHFL.DOWN PT, R130, R176, 0x2, 0x1f ;  /* 0x08401f00b0827f89 */ /* 0x00082200000e0000 */
[----:B------:R-:W-:Y:S01]  /*4fa0*/  BSSY B0, `(.L_x_15802) ;  /* 0x0000012000007945 */ /* 0x000fe20003800000 */
[C---:B------:R-:W-:Y:S01]  /*4fb0*/  FMUL.FTZ R197, R193.reuse, R172 ;  /* 0x000000acc1c57220 */ /* 0x040fe20000410000 */
[----:B-1----:R-:W-:Y:S01]  /*4fc0*/  FMUL.FTZ R128, R193, R122 ;  /* 0x0000007ac1807220 */ /* 0x002fe20000410000 */
[----:B--2---:R4:W1:Y:S04]  /*4fd0*/  SHFL.DOWN PT, R136, R180, 0x2, 0x1f ;  /* 0x08401f00b4887f89 */ /* 0x00486800000e0000 */
[----:B------:R4:W2:Y:S04]  /*4fe0*/  SHFL.DOWN PT, R199, R187, 0x2, 0x1f ;  /* 0x08401f00bbc77f89 */ /* 0x0008a800000e0000 */
[----:B------:R4:W0:Y:S01]  /*4ff0*/  SHFL.DOWN PT, R120, R189, 0x2, 0x1f ;  /* 0x08401f00bd787f89 */ /* 0x00082200000e0000 */
[----:B------:R-:W-:Y:S05]  /*5000*/  @P2 BRA `(.L_x_15803) ;  /* 0x00000000002c2947 */ /* 0x000fea0003800000 */
[C---:B0-----:R-:W-:Y:S01]  /*5010*/  FMUL.FTZ R193, R180.reuse, R120 ;  /* 0x00000078b4c17220 */ /* 0x041fe20000410000 */
[C---:B-1----:R-:W-:Y:S01]  /*5020*/  FMUL.FTZ R11, R180.reuse, R136 ;  /* 0x00000088b40b7220 */ /* 0x042fe20000410000 */
[-C--:B--2---:R-:W-:Y:S02]  /*5030*/  FMUL.FTZ R195, R180, R199.reuse ;  /* 0x000000c7b4c37220 */ /* 0x084fe40000410000 */
[----:B------:R-:W-:Y:S01]  /*5040*/  FFMA.FTZ R10, R176, R199, -R193 ;  /* 0x000000c7b00a7223 */ /* 0x000fe200000108c1 */
[-C--:B------:R-:W-:Y:S01]  /*5050*/  FMUL.FTZ R193, R180, R130.reuse ;  /* 0x00000082b4c17220 */ /* 0x080fe20000410000 */
[C---:B------:R-:W-:Y:S01]  /*5060*/  FFMA.FTZ R11, R176.reuse, R130, -R11 ;  /* 0x00000082b00b7223 */ /* 0x040fe2000001080b */
[C---:B------:R-:W-:Y:S01]  /*5070*/  FFMA.FTZ R120, R176.reuse, R120, R195 ;  /* 0x00000078b0787223 */ /* 0x040fe200000100c3 */
[----:B----4-:R-:W-:Y:S01]  /*5080*/  FADD.FTZ R187, R187, R10 ;  /* 0x0000000abbbb7221 */ /* 0x010fe20000010000 */
[----:B------:R-:W-:Y:S02]  /*5090*/  FFMA.FTZ R180, R176, R136, R193 ;  /* 0x00000088b0b47223 */ /* 0x000fe400000100c1 */
[----:B------:R-:W-:Y:S01]  /*50a0*/  FADD.FTZ R189, R189, R120 ;  /* 0x00000078bdbd7221 */ /* 0x000fe20000010000 */
[----:B------:R-:W-:-:S07]  /*50b0*/  MOV R176, R11 ;  /* 0x0000000b00b07202 */ /* 0x000fce0000000f00 */
.L_x_15803:
[----:B------:R-:W-:Y:S05]  /*50c0*/  BSYNC B0 ;  /* 0x0000000000007941 */ /* 0x000fea0003800000 */
.L_x_15802:
[C---:B------:R-:W-:Y:S01]  /*50d0*/  FMUL.FTZ R10, R141.reuse, R172 ;  /* 0x000000ac8d0a7220 */ /* 0x040fe20000410000 */
[-C--:B------:R-:W-:Y:S01]  /*50e0*/  FMUL.FTZ R11, R141, R122.reuse ;  /* 0x0000007a8d0b7220 */ /* 0x080fe20000410000 */
[-C--:B0-----:R-:W-:Y:S01]  /*50f0*/  FMUL.FTZ R120, R40, R122.reuse ;  /* 0x0000007a28787220 */ /* 0x081fe20000410000 */
[----:B------:R-:W-:Y:S01]  /*5100*/  ISETP.GT.U32.AND P2, PT, R182, 0x1b, PT ;  /* 0x0000001bb600780c */ /* 0x000fe20003f44070 */
[C---:B------:R-:W-:Y:S01]  /*5110*/  FFMA.FTZ R10, R143.reuse, R122, R10 ;  /* 0x0000007a8f0a7223 */ /* 0x040fe2000001000a */
[-C--:B------:R-:W-:Y:S01]  /*5120*/  FFMA.FTZ R174, R143, R172.reuse, -R11 ;  /* 0x000000ac8fae7223 */ /* 0x080fe2000001080b */
[C---:B------:R-:W-:Y:S01]  /*5130*/  FFMA.FTZ R11, R41.reuse, R172, R120 ;  /* 0x000000ac290b7223 */ /* 0x040fe20000010078 */
[----:B------:R-:W-:Y:S01]  /*5140*/  FMUL.FTZ R195, R41, R122 ;  /* 0x0000007a29c37220 */ /* 0x000fe20000410000 */
[----:B------:R-:W-:Y:S01]  /*5150*/  FADD.FTZ R120, RZ, R10 ;  /* 0x0000000aff787221 */ /* 0x000fe20000010000 */
[C---:B------:R-:W-:Y:S01]  /*5160*/  FFMA.FTZ R193, R9.reuse, R172, -R128 ;  /* 0x000000ac09c17223 */ /* 0x040fe20000010880 */
[----:B------:R-:W-:Y:S01]  /*5170*/  FFMA.FTZ R9, R9, R122, R197 ;  /* 0x0000007a09097223 */ /* 0x000fe200000100c5 */
[----:B------:R-:W-:Y:S01]  /*5180*/  FFMA.FTZ R195, R40, R172, -R195 ;  /* 0x000000ac28c37223 */ /* 0x000fe200000108c3 */
[----:B------:R-:W-:Y:S01]  /*5190*/  FMUL.FTZ R10, R191, R120 ;  /* 0x00000078bf0a7220 */ /* 0x000fe20000410000 */
[----:B------:R-:W-:Y:S01]  /*51a0*/  FFMA.FTZ R174, R137, R76, R174 ;  /* 0x0000004c89ae7223 */ /* 0x000fe200000100ae */
[C---:B------:R-:W-:Y:S01]  /*51b0*/  FFMA.FTZ R130, -R8.reuse, R9, RZ ;  /* 0x0000000908827223 */ /* 0x040fe200000101ff */
[C---:B------:R-:W-:Y:S01]  /*51c0*/  FMUL.FTZ R190, R8.reuse, R195 ;  /* 0x000000c308be7220 */ /* 0x040fe20000410000 */
[----:B------:R0:W0:Y:S01]  /*51d0*/  SHFL.DOWN PT, R138, R176, 0x4, 0x1f ;  /* 0x08801f00b08a7f89 */ /* 0x00002200000e0000 */
[-C--:B------:R-:W-:Y:S01]  /*51e0*/  FMUL.FTZ R9, R191, R174.reuse ;  /* 0x000000aebf097220 */ /* 0x080fe20000410000 */
[C---:B-1----:R-:W-:Y:S01]  /*51f0*/  FFMA.FTZ R136, R147.reuse, R174, -R10 ;  /* 0x000000ae93887223 */ /* 0x042fe2000001080a */
[----:B------:R-:W-:Y:S01]  /*5200*/  BSSY B0, `(.L_x_15804) ;  /* 0x0000013000007945 */ /* 0x000fe20003800000 */
[----:B------:R1:W0:Y:S01]  /*5210*/  SHFL.DOWN PT, R178, R180, 0x4, 0x1f ;  /* 0x08801f00b4b27f89 */ /* 0x00022200000e0000 */
[C---:B------:R-:W-:Y:S01]  /*5220*/  FFMA.FTZ R128, R8.reuse, R193, RZ ;  /* 0x000000c108807223 */ /* 0x040fe200000100ff */
[----:B------:R-:W-:Y:S01]  /*5230*/  FFMA.FTZ R191, -R8, R11, -RZ ;  /* 0x0000000b08bf7223 */ /* 0x000fe200000109ff */
[----:B------:R-:W-:Y:S01]  /*5240*/  FFMA.FTZ R193, R147, R120, R9 ;  /* 0x0000007893c17223 */ /* 0x000fe20000010009 */
[----:B------:R1:W0:Y:S04]  /*5250*/  SHFL.DOWN PT, R195, R187, 0x4, 0x1f ;  /* 0x08801f00bbc37f89 */ /* 0x00022800000e0000 */
[----:B------:R1:W0:Y:S01]  /*5260*/  SHFL.DOWN PT, R10, R189, 0x4, 0x1f ;  /* 0x08801f00bd0a7f89 */ /* 0x00022200000e0000 */
[----:B------:R-:W-:Y:S05]  /*5270*/  @P2 BRA `(.L_x_15805) ;  /* 0x00000000002c2947 */ /* 0x000fea0003800000 */
[C---:B0-----:R-:W-:Y:S01]  /*5280*/  FMUL.FTZ R11, R180.reuse, R10 ;  /* 0x0000000ab40b7220 */ /* 0x041fe20000410000 */
[C---:B------:R-:W-:Y:S01]  /*5290*/  FMUL.FTZ R9, R180.reuse, R178 ;  /* 0x000000b2b4097220 */ /* 0x040fe20000410000 */
[-C--:B------:R-:W-:Y:S02]  /*52a0*/  FMUL.FTZ R147, R180, R195.reuse ;  /* 0x000000c3b4937220 */ /* 0x080fe40000410000 */
[----:B------:R-:W-:Y:S01]  /*52b0*/  FFMA.FTZ R8, R176, R195, -R11 ;  /* 0x000000c3b0087223 */ /* 0x000fe2000001080b */
[-C--:B------:R-:W-:Y:S01]  /*52c0*/  FMUL.FTZ R11, R180, R138.reuse ;  /* 0x0000008ab40b7220 */ /* 0x080fe20000410000 */
[C---:B------:R-:W-:Y:S01]  /*52d0*/  FFMA.FTZ R9, R176.reuse, R138, -R9 ;  /* 0x0000008ab0097223 */ /* 0x040fe20000010809 */
[C---:B------:R-:W-:Y:S01]  /*52e0*/  FFMA.FTZ R10, R176.reuse, R10, R147 ;  /* 0x0000000ab00a7223 */ /* 0x040fe20000010093 */
[----:B-1--4-:R-:W-:Y:S01]  /*52f0*/  FADD.FTZ R187, R187, R8 ;  /* 0x00000008bbbb7221 */ /* 0x012fe20000010000 */
[----:B------:R-:W-:Y:S02]  /*5300*/  FFMA.FTZ R180, R176, R178, R11 ;  /* 0x000000b2b0b47223 */ /* 0x000fe4000001000b */
[----:B------:R-:W-:Y:S01]  /*5310*/  FADD.FTZ R189, R189, R10 ;  /* 0x0000000abdbd7221 */ /* 0x000fe20000010000 */
[----:B------:R-:W-:-:S07]  /*5320*/  MOV R176, R9 ;  /* 0x0000000900b07202 */ /* 0x000fce0000000f00 */
.L_x_15805:
[----:B------:R-:W-:Y:S05]  /*5330*/  BSYNC B0 ;  /* 0x0000000000007941 */ /* 0x000fea0003800000 */
.L_x_15804:
[C---:B------:R-:W-:Y:S01]  /*5340*/  FMUL.FTZ R8, R145.reuse, R174 ;  /* 0x000000ae91087220 */ /* 0x040fe20000410000 */
[-C--:B------:R-:W-:Y:S01]  /*5350*/  FMUL.FTZ R9, R145, R120.reuse ;  /* 0x0000007891097220 */ /* 0x080fe20000410000 */
[----:B------:R-:W-:Y:S01]  /*5360*/  ISETP.GT.U32.AND P2, PT, R182, 0x17, PT ;  /* 0x00000017b600780c */ /* 0x000fe20003f44070 */
[CC--:B0-----:R-:W-:Y:S01]  /*5370*/  FMUL.FTZ R10, R40.reuse, R120.reuse ;  /* 0x00000078280a7220 */ /* 0x0c1fe20000410000 */
[C---:B------:R-:W-:Y:S01]  /*5380*/  FFMA.FTZ R8, R139.reuse, R120, R8 ;  /* 0x000000788b087223 */ /* 0x040fe20000010008 */
[----:B------:R-:W-:Y:S01]  /*5390*/  FFMA.FTZ R178, R139, R174, -R9 ;  /* 0x000000ae8bb27223 */ /* 0x000fe20000010809 */
[C---:B------:R-:W-:Y:S01]  /*53a0*/  FMUL.FTZ R9, R41.reuse, R120 ;  /* 0x0000007829097220 */ /* 0x040fe20000410000 */
[----:B------:R-:W-:Y:S01]  /*53b0*/  FFMA.FTZ R10, R41, R174, R10 ;  /* 0x000000ae290a7223 */ /* 0x000fe2000001000a */
[----:B------:R-:W-:Y:S01]  /*53c0*/  FADD.FTZ R147, RZ, R8 ;  /* 0x00000008ff937221 */ /* 0x000fe20000010000 */
[----:B------:R-:W-:Y:S01]  /*53d0*/  FFMA.FTZ R178, R135, R74, R178 ;  /* 0x0000004a87b27223 */ /* 0x000fe200000100b2 */
[----:B------:R-:W-:Y:S01]  /*53e0*/  FFMA.FTZ R192, R40, R174, -R9 ;  /* 0x000000ae28c07223 */ /* 0x000fe20000010809 */
[C---:B------:R-:W-:Y:S01]  /*53f0*/  FFMA.FTZ R195, R7.reuse, R136, R128 ;  /* 0x0000008807c37223 */ /* 0x040fe20000010080 */
[C---:B------:R-:W-:Y:S01]  /*5400*/  FMUL.FTZ R9, R134.reuse, R147 ;  /* 0x0000009386097220 */ /* 0x040fe20000410000 */
[----:B------:R-:W-:Y:S01]  /*5410*/  FMUL.FTZ R134, R134, R178 ;  /* 0x000000b286867220 */ /* 0x000fe20000410000 */
[C---:B------:R-:W-:Y:S01]  /*5420*/  FFMA.FTZ R197, -R7.reuse, R193, R130 ;  /* 0x000000c107c57223 */ /* 0x040fe20000010182 */
[C---:B------:R-:W-:Y:S01]  /*5430*/  FMUL.FTZ R192, R7.reuse, R192 ;  /* 0x000000c007c07220 */ /* 0x040fe20000410000 */
[----:B------:R-:W-:Y:S01]  /*5440*/  FFMA.FTZ R7, -R7, R10, -RZ ;  /* 0x0000000a07077223 */ /* 0x000fe200000109ff */
[C---:B------:R-:W-:Y:S01]  /*5450*/  FFMA.FTZ R128, R132.reuse, R178, -R9 ;  /* 0x000000b284807223 */ /* 0x040fe20000010809 */
[----:B------:R-:W-:Y:S01]  /*5460*/  FFMA.FTZ R134, R132, R147, R134 ;  /* 0x0000009384867223 */ /* 0x000fe20000010086 */
[----:B------:R0:W0:Y:S01]  /*5470*/  SHFL.DOWN PT, R130, R176, 0x8, 0x1f ;  /* 0x09001f00b0827f89 */ /* 0x00002200000e0000 */
[----:B------:R-:W-:Y:S01]  /*5480*/  BSSY B0, `(.L_x_15806) ;  /* 0x0000011000007945 */ /* 0x000fe20003800000 */
[----:B------:R-:W-:-:S02]  /*5490*/  ISETP.GE.OR P0, PT, R94, R121, P0 ;  /* 0x000000795e00720c */ /* 0x000fc40000706670 */
[----:B------:R0:W0:Y:S04]  /*54a0*/  SHFL.DOWN PT, R132, R180, 0x8, 0x1f ;  /* 0x09001f00b4847f89 */ /* 0x00002800000e0000 */
[----:B--2---:R2:W0:Y:S04]  /*54b0*/  SHFL.DOWN PT, R199, R187, 0x8, 0x1f ;  /* 0x09001f00bbc77f89 */ /* 0x00442800000e0000 */
        /* <DEDUP_REMOVED lines=9> */
[----:B-12-4-:R-:W-:Y:S01]  /*5550*/  FADD.FTZ R187, R187, R8 ;  /* 0x00000008bbbb7221 */ /* 0x016fe20000010000 */
[----:B------:R-:W-:Y:S02]  /*5560*/  FFMA.FTZ R180, R176, R132, R11 ;  /* 0x00000084b0b47223 */ /* 0x000fe4000001000b */
[----:B------:R-:W-:Y:S01]  /*5570*/  FADD.FTZ R189, R189, R10 ;  /* 0x0000000abdbd7221 */ /* 0x000fe20000010000 */
[----:B------:R-:W-:-:S07]  /*5580*/  MOV R176, R9 ;  /* 0x0000000900b07202 */ /* 0x000fce0000000f00 */
.L_x_15807:
[----:B------:R-:W-:Y:S05]  /*5590*/  BSYNC B0 ;  /* 0x0000000000007941 */ /* 0x000fea0003800000 */
.L_x_15806:
[----:B0-----:R-:W-:Y:S01]  /*55a0*/  FFMA.FTZ R132, R6, R128, R195 ;  /* 0x0000008006847223 */ /* 0x001fe200000100c3 */
[CC--:B------:R-:W-:Y:S01]  /*55b0*/  FMUL.FTZ R195, R124.reuse, R178.reuse ;  /* 0x000000b27cc37220 */ /* 0x0c0fe20000410000 */
[-C--:B------:R-:W-:Y:S01]  /*55c0*/  FMUL.FTZ R193, R124, R147.reuse ;  /* 0x000000937cc17220 */ /* 0x080fe20000410000 */
[-C--:B------:R-:W-:Y:S01]  /*55d0*/  FMUL.FTZ R138, R40, R147.reuse ;  /* 0x00000093288a7220 */ /* 0x080fe20000410000 */
[----:B------:R-:W-:Y:S01]  /*55e0*/  HFMA2.MMA R9, -RZ, RZ, 0, 0 ;  /* 0x00000000ff097435 */ /* 0x000fe200000001ff */
[CC--:B------:R-:W-:Y:S01]  /*55f0*/  FFMA.FTZ R128, R126.reuse, R147.reuse, R195 ;  /* 0x000000937e807223 */ /* 0x0c0fe200000100c3 */
[-C--:B------:R-:W-:Y:S01]  /*5600*/  FFMA.FTZ R136, R126, R178.reuse, -R193 ;  /* 0x000000b27e887223 */ /* 0x080fe200000108c1 */
[C---:B------:R-:W-:Y:S01]  /*5610*/  FMUL.FTZ R193, R41.reuse, R147 ;  /* 0x0000009329c17220 */ /* 0x040fe20000410000 */
[----:B------:R-:W-:Y:S01]  /*5620*/  FFMA.FTZ R195, R41, R178, R138 ;  /* 0x000000b229c37223 */ /* 0x000fe2000001008a */
[----:B------:R-:W-:Y:S01]  /*5630*/  FADD.FTZ R128, RZ, R128 ;  /* 0x00000080ff807221 */ /* 0x000fe20000010000 */
[----:B------:R-:W-:Y:S01]  /*5640*/  FFMA.FTZ R136, R133, R72, R136 ;  /* 0x0000004885887223 */ /* 0x000fe20000010088 */
[----:B------:R-:W-:Y:S01]  /*5650*/  FFMA.FTZ R193, R40, R178, -R193 ;  /* 0x000000b228c17223 */ /* 0x000fe200000108c1 */
[----:B------:R-:W-:-:S02]  /*5660*/  MOV R8, 0x3f800000 ;  /* 0x3f80000000087802 */ /* 0x000fc40000000f00 */
[----:B------:R-:W-:Y:S01]  /*5670*/  CS2R R10, SRZ ;  /* 0x00000000000a7805 */ /* 0x000fe2000001ff00 */
[----:B------:R-:W-:Y:S01]  /*5680*/  FMUL.FTZ R138, R181, R128 ;  /* 0x00000080b58a7220 */ /* 0x000fe20000410000 */
[----:B------:R-:W-:Y:S01]  /*5690*/  @!P0 LEA R130, R117, UR7, 0x4 ;  /* 0x0000000775828c11 */ /* 0x000fe2000f8e20ff */
[C---:B------:R-:W-:Y:S01]  /*56a0*/  FFMA.FTZ R134, -R6.reuse, R134, R197 ;  /* 0x0000008606867223 */ /* 0x040fe200000101c5 */
[-C--:B------:R-:W-:Y:S01]  /*56b0*/  FMUL.FTZ R197, R181, R136.reuse ;  /* 0x00000088b5c57220 */ /* 0x080fe20000410000 */
[C---:B------:R-:W-:Y:S01]  /*56c0*/  FMUL.FTZ R181, R6.reuse, R193 ;  /* 0x000000c106b57220 */ /* 0x040fe20000410000 */
[----:B------:R-:W-:Y:S01]  /*56d0*/  FFMA.FTZ R193, -R6, R195, -RZ ;  /* 0x000000c306c17223 */ /* 0x000fe200000109ff */
[C---:B------:R-:W-:Y:S01]  /*56e0*/  FFMA.FTZ R138, R183.reuse, R136, -R138 ;  /* 0x00000088b78a7223 */ /* 0x040fe2000001088a */
[-C--:B------:R-:W-:Y:S01]  /*56f0*/  FMUL.FTZ R6, R40, R128.reuse ;  /* 0x0000008028067220 */ /* 0x080fe20000410000 */
[----:B------:R0:W1:Y:S01]  /*5700*/  @!P0 LDS.128 R8, [R130+0x21b0] ;  /* 0x0021b00082088984 */ /* 0x0000620000000c00 */
[----:B------:R-:W-:Y:S01]  /*5710*/  ISETP.GT.U32.AND P0, PT, R182, 0xf, PT ;  /* 0x0000000fb600780c */ /* 0x000fe20003f04070 */
[----:B------:R-:W-:Y:S01]  /*5720*/  FFMA.FTZ R197, R183, R128, R197 ;  /* 0x00000080b7c57223 */ /* 0x000fe200000100c5 */
[----:B------:R-:W-:Y:S01]  /*5730*/  FFMA.FTZ R199, R5, R138, R132 ;  /* 0x0000008a05c77223 */ /* 0x000fe20000010084 */
[C---:B------:R-:W-:Y:S01]  /*5740*/  FMUL.FTZ R183, R41.reuse, R128 ;  /* 0x0000008029b77220 */ /* 0x040fe20000410000 */
[-C--:B------:R-:W-:Y:S01]  /*5750*/  FFMA.FTZ R132, R41, R136.reuse, R6 ;  /* 0x0000008829847223 */ /* 0x080fe20000010006 */
[C---:B------:R-:W-:Y:S01]  /*5760*/  FMUL.FTZ R6, R151.reuse, R136 ;  /* 0x0000008897067220 */ /* 0x040fe20000410000 */
[----:B------:R-:W-:Y:S01]  /*5770*/  FMUL.FTZ R195, R151, R128 ;  /* 0x0000008097c37220 */ /* 0x000fe20000410000 */
[----:B0-----:R-:W-:Y:S01]  /*5780*/  FFMA.FTZ R130, R40, R136, -R183 ;  /* 0x0000008828827223 */ /* 0x001fe200000108b7 */
[----:B---3--:R-:W-:Y:S01]  /*5790*/  FFMA.FTZ R201, -R5, R197, R134 ;  /* 0x000000c505c97223 */ /* 0x008fe20000010186 */
[C---:B------:R-:W-:Y:S01]  /*57a0*/  FFMA.FTZ R6, R149.reuse, R128, R6 ;  /* 0x0000008095067223 */ /* 0x040fe20000010006 */
[----:B------:R-:W-:Y:S01]  /*57b0*/  FFMA.FTZ R186, R149, R136, -R195 ;  /* 0x0000008895ba7223 */ /* 0x000fe200000108c3 */
[C---:B------:R-:W-:Y:S01]  /*57c0*/  FMUL.FTZ R183, R5.reuse, R130 ;  /* 0x0000008205b77220 */ /* 0x040fe20000410000 */
[----:B------:R-:W-:Y:S01]  /*57d0*/  FFMA.FTZ R5, -R5, R132, -RZ ;  /* 0x0000008405057223 */ /* 0x000fe200000109ff */
[----:B------:R-:W-:Y:S01]  /*57e0*/  FADD.FTZ R130, RZ, R6 ;  /* 0x00000006ff827221 */ /* 0x000fe20000010000 */
[----:B------:R-:W-:Y:S01]  /*57f0*/  FFMA.FTZ R186, R131, R70, R186 ;  /* 0x0000004683ba7223 */ /* 0x000fe200000100ba */
[----:B------:R0:W3:Y:S01]  /*5800*/  SHFL.DOWN PT, R138, R176, 0x10, 0x1f ;  /* 0x0a001f00b08a7f89 */ /* 0x0000e200000e0000 */
[----:B------:R-:W-:Y:S01]  /*5810*/  BSSY B0, `(.L_x_15808) ;  /* 0x0000012000007945 */ /* 0x000fe20003800000 */
[C---:B------:R-:W-:Y:S01]  /*5820*/  FMUL.FTZ R134, R177.reuse, R130 ;  /* 0x00000082b1867220 */ /* 0x040fe20000410000 */
[----:B------:R-:W-:Y:S01]  /*5830*/  FMUL.FTZ R203, R177, R186 ;  /* 0x000000bab1cb7220 */ /* 0x000fe20000410000 */
[----:B------:R0:W0:Y:S04]  /*5840*/  SHFL.DOWN PT, R188, R180, 0x10, 0x1f ;  /* 0x0a001f00b4bc7f89 */ /* 0x00002800000e0000 */
[----:B------:R0:W0:Y:S04]  /*5850*/  SHFL.DOWN PT, R205, R187, 0x10, 0x1f ;  /* 0x0a001f00bbcd7f89 */ /* 0x00002800000e0000 */
[----:B------:R0:W0:Y:S01]  /*5860*/  SHFL.DOWN PT, R132, R189, 0x10, 0x1f ;  /* 0x0a001f00bd847f89 */ /* 0x00002200000e0000 */
[----:B------:R-:W-:Y:S05]  /*5870*/  @P0 BRA `(.L_x_15809) ;  /* 0x00000000002c0947 */ /* 0x000fea0003800000 */
[C---:B0-----:R-:W-:Y:S01]  /*5880*/  FMUL.FTZ R195, R180.reuse, R132 ;  /* 0x00000084b4c37220 */ /* 0x041fe20000410000 */
[C---:B------:R-:W-:Y:S01]  /*5890*/  FMUL.FTZ R177, R180.reuse, R188 ;  /* 0x000000bcb4b17220 */ /* 0x040fe20000410000 */
[-C--:B------:R-:W-:Y:S02]  /*58a0*/  FMUL.FTZ R197, R180, R205.reuse ;  /* 0x000000cdb4c57220 */ /* 0x080fe40000410000 */
[----:B------:R-:W-:Y:S01]  /*58b0*/  FFMA.FTZ R6, R176, R205, -R195 ;  /* 0x000000cdb0067223 */ /* 0x000fe200000108c3 */
[-C--:B---3--:R-:W-:Y:S01]  /*58c0*/  FMUL.FTZ R195, R180, R138.reuse ;  /* 0x0000008ab4c37220 */ /* 0x088fe20000410000 */
[C---:B------:R-:W-:Y:S01]  /*58d0*/  FFMA.FTZ R177, R176.reuse, R138, -R177 ;  /* 0x0000008ab0b17223 */ /* 0x040fe200000108b1 */
[C---:B------:R-:W-:Y:S01]  /*58e0*/  FFMA.FTZ R132, R176.reuse, R132, R197 ;  /* 0x00000084b0847223 */ /* 0x040fe200000100c5 */
[----:B-12-4-:R-:W-:Y:S01]  /*58f0*/  FADD.FTZ R187, R187, R6 ;  /* 0x00000006bbbb7221 */ /* 0x016fe20000010000 */
[----:B------:R-:W-:Y:S02]  /*5900*/  FFMA.FTZ R180, R176, R188, R195 ;  /* 0x000000bcb0b47223 */ /* 0x000fe400000100c3 */
[----:B------:R-:W-:Y:S01]  /*5910*/  FADD.FTZ R189, R189, R132 ;  /* 0x00000084bdbd7221 */ /* 0x000fe20000010000 */
[----:B------:R-:W-:-:S07]  /*5920*/  MOV R176, R177 ;  /* 0x000000b100b07202 */ /* 0x000fce0000000f00 */
.L_x_15809:
[----:B------:R-:W-:Y:S05]  /*5930*/  BSYNC B0 ;  /* 0x0000000000007941 */ /* 0x000fea0003800000 */
.L_x_15808:
[C---:B------:R-:W-:Y:S01]  /*5940*/  FMUL.FTZ R6, R157.reuse, R186 ;  /* 0x000000ba9d067220 */ /* 0x040fe20000410000 */
[----:B------:R-:W-:Y:S01]  /*5950*/  FMUL.FTZ R177, R157, R130 ;  /* 0x000000829db17220 */ /* 0x000fe20000410000 */
[----:B------:R-:W-:Y:S01]  /*5960*/  FFMA.FTZ R134, R179, R186, -R134 ;  /* 0x000000bab3867223 */ /* 0x000fe20000010886 */
[----:B------:R-:W-:Y:S01]  /*5970*/  SHFL.DOWN PT, R197, R180, 0x1, 0x1f ;  /* 0x08201f00b4c57f89 */ /* 0x000fe200000e0000 */
[C---:B0-----:R-:W-:Y:S01]  /*5980*/  FFMA.FTZ R132, R155.reuse, R130, R6 ;  /* 0x000000829b847223 */ /* 0x041fe20000010006 */
[----:B------:R-:W-:Y:S01]  /*5990*/  FFMA.FTZ R6, R155, R186, -R177 ;  /* 0x000000ba9b067223 */ /* 0x000fe200000108b1 */
[----:B------:R-:W-:Y:S01]  /*59a0*/  FMUL.FTZ R177, R41, R130 ;  /* 0x0000008229b17220 */ /* 0x000fe20000410000 */
[----:B------:R-:W-:Y:S01]  /*59b0*/  FFMA.FTZ R134, R4, R134, R199 ;  /* 0x0000008604867223 */ /* 0x000fe200000100c7 */
[----:B------:R-:W-:Y:S01]  /*59c0*/  FADD.FTZ R132, RZ, R132 ;  /* 0x00000084ff847221 */ /* 0x000fe20000010000 */
[----:B------:R-:W-:Y:S01]  /*59d0*/  FFMA.FTZ R6, R129, R68, R6 ;  /* 0x0000004481067223 */ /* 0x000fe20000010006 */
[----:B------:R-:W-:Y:S01]  /*59e0*/  FFMA.FTZ R177, R40, R186, -R177 ;  /* 0x000000ba28b17223 */ /* 0x000fe200000108b1 */
[----:B-1----:R-:W0:Y:S01]  /*59f0*/  SHFL.IDX PT, R196, R11, RZ, 0x1f ;  /* 0x00001fff0bc47589 */ /* 0x002e2200000e0000 */
[C---:B------:R-:W-:Y:S01]  /*5a00*/  FMUL.FTZ R194, R175.reuse, R132 ;  /* 0x00000084afc27220 */ /* 0x040fe20000410000 */
[----:B------:R-:W-:Y:S01]  /*5a10*/  FMUL.FTZ R195, R175, R6 ;  /* 0x00000006afc37220 */ /* 0x000fe20000410000 */
[----:B------:R-:W-:Y:S01]  /*5a20*/  FMUL.FTZ R175, R4, R177 ;  /* 0x000000b104af7220 */ /* 0x000fe20000410000 */
[----:B------:R-:W-:Y:S01]  /*5a30*/  FMUL.FTZ R188, R40, R130 ;  /* 0x0000008228bc7220 */ /* 0x000fe20000410000 */
[C---:B------:R-:W-:Y:S01]  /*5a40*/  FFMA.FTZ R194, R169.reuse, R6, -R194 ;  /* 0x00000006a9c27223 */ /* 0x040fe200000108c2 */
[-C--:B------:R-:W-:Y:S01]  /*5a50*/  FFMA.FTZ R195, R169, R132.reuse, R195 ;  /* 0x00000084a9c37223 */ /* 0x080fe200000100c3 */
[----:B------:R-:W-:Y:S01]  /*5a60*/  FMUL.FTZ R169, R161, R132 ;  /* 0x00000084a1a97220 */ /* 0x000fe20000410000 */
[----:B------:R-:W-:Y:S01]  /*5a70*/  SHFL.DOWN PT, R204, R176, 0x1, 0x1f ;  /* 0x08201f00b0cc7f89 */ /* 0x000fe200000e0000 */
[----:B------:R-:W-:Y:S01]  /*5a80*/  FFMA.FTZ R177, R3, R194, R134 ;  /* 0x000000c203b17223 */ /* 0x000fe20000010086 */
[----:B------:R-:W-:Y:S01]  /*5a90*/  FMUL.FTZ R134, R161, R6 ;  /* 0x00000006a1867220 */ /* 0x000fe20000410000 */
[----:B---3--:R-:W-:Y:S01]  /*5aa0*/  FFMA.FTZ R138, R179, R130, R203 ;  /* 0x00000082b38a7223 */ /* 0x008fe200000100cb */
[----:B------:R-:W1:Y:S01]  /*5ab0*/  SHFL.IDX PT, R194, R10, RZ, 0x1f ;  /* 0x00001fff0ac27589 */ /* 0x000e6200000e0000 */
[----:B------:R-:W-:Y:S01]  /*5ac0*/  FFMA.FTZ R179, R41, R186, R188 ;  /* 0x000000ba29b37223 */ /* 0x000fe200000100bc */
[C---:B------:R-:W-:Y:S01]  /*5ad0*/  FFMA.FTZ R134, R159.reuse, R132, R134 ;  /* 0x000000849f867223 */ /* 0x040fe20000010086 */
[----:B------:R-:W-:Y:S01]  /*5ae0*/  FFMA.FTZ R188, R159, R6, -R169 ;  /* 0x000000069fbc7223 */ /* 0x000fe200000108a9 */
[----:B------:R-:W3:Y:S01]  /*5af0*/  SHFL.DOWN PT, R206, R189, 0x1, 0x1f ;  /* 0x08201f00bdce7f89 */ /* 0x000ee200000e0000 */
[----:B------:R-:W-:Y:S01]  /*5b00*/  FFMA.FTZ R138, -R4, R138, R201 ;  /* 0x0000008a048a7223 */ /* 0x000fe200000101c9 */
[----:B------:R-:W-:Y:S01]  /*5b10*/  FADD.FTZ R134, RZ, R134 ;  /* 0x00000086ff867221 */ /* 0x000fe20000010000 */
[----:B------:R-:W-:Y:S01]  /*5b20*/  FFMA.FTZ R188, R127, R66, R188 ;  /* 0x000000427fbc7223 */ /* 0x000fe200000100bc */
[----:B------:R-:W5:Y:S01]  /*5b30*/  SHFL.DOWN PT, R199, R187, 0x1, 0x1f ;  /* 0x08201f00bbc77f89 */ /* 0x000f6200000e0000 */
[----:B------:R-:W-:Y:S01]  /*5b40*/  FMUL.FTZ R169, R41, R132 ;  /* 0x0000008429a97220 */ /* 0x000fe20000410000 */
[C---:B------:R-:W-:Y:S01]  /*5b50*/  FMUL.FTZ R200, R171.reuse, R134 ;  /* 0x00000086abc87220 */ /* 0x040fe20000410000 */
[----:B------:R-:W-:Y:S01]  /*5b60*/  FMUL.FTZ R171, R171, R188 ;  /* 0x000000bcabab7220 */ /* 0x000fe20000410000 */
[----:B------:R-:W-:Y:S01]  /*5b70*/  FFMA.FTZ R195, -R3, R195, R138 ;  /* 0x000000c303c37223 */ /* 0x000fe2000001018a */
[----:B------:R-:W-:Y:S01]  /*5b80*/  FFMA.FTZ R138, R40, R6, -R169 ;  /* 0x00000006288a7223 */ /* 0x000fe200000108a9 */
[----:B------:R-:W-:Y:S01]  /*5b90*/  FFMA.FTZ R4, -R4, R179, -RZ ;  /* 0x000000b304047223 */ /* 0x000fe200000109ff */
[C---:B------:R-:W-:Y:S01]  /*5ba0*/  FFMA.FTZ R202, R173.reuse, R134, R171 ;  /* 0x00000086adca7223 */ /* 0x040fe200000100ab */
[----:B------:R-:W-:Y:S01]  /*5bb0*/  FFMA.FTZ R200, R173, R188, -R200 ;  /* 0x000000bcadc87223 */ /* 0x000fe200000108c8 */
[----:B------:R-:W-:Y:S01]  /*5bc0*/  FMUL.FTZ R171, R3, R138 ;  /* 0x0000008a03ab7220 */ /* 0x000fe20000410000 */
[----:B------:R-:W-:Y:S01]  /*5bd0*/  FMUL.FTZ R138, R40, R134 ;  /* 0x00000086288a7220 */ /* 0x000fe20000410000 */
[C---:B------:R-:W-:Y:S01]  /*5be0*/  FFMA.FTZ R169, -R2.reuse, R202, R195 ;  /* 0x000000ca02a97223 */ /* 0x040fe200000101c3 */
[----:B------:R-:W-:Y:S01]  /*5bf0*/  FMUL.FTZ R195, R41, R134 ;  /* 0x0000008629c37220 */ /* 0x000fe20000410000 */
[C---:B0-----:R-:W-:Y:S01]  /*5c00*/  @P1 FMUL.FTZ R173, R197.reuse, R196 ;  /* 0x000000c4c5ad1220 */ /* 0x041fe20000410000 */
[----:B------:R-:W-:Y:S01]  /*5c10*/  FFMA.FTZ R177, R2, R200, R177 ;  /* 0x000000c802b17223 */ /* 0x000fe200000100b1 */
[----:B----4-:R-:W0:Y:S01]  /*5c20*/  SHFL.IDX PT, R180, R180, RZ, 0x1f ;  /* 0x00001fffb4b47589 */ /* 0x010e2200000e0000 */
[----:B-1----:R-:W-:Y:S01]  /*5c30*/  @P1 FMUL.FTZ R179, R197, R194 ;  /* 0x000000c2c5b31220 */ /* 0x002fe20000410000 */
[-C--:B------:R-:W-:Y:S01]  /*5c40*/  FFMA.FTZ R197, R41, R188.reuse, R138 ;  /* 0x000000bc29c57223 */ /* 0x080fe2000001008a */
[----:B------:R-:W-:Y:S01]  /*5c50*/  FFMA.FTZ R195, R40, R188, -R195 ;  /* 0x000000bc28c37223 */ /* 0x000fe200000108c3 */
[C---:B------:R-:W-:Y:S01]  /*5c60*/  @P1 FFMA.FTZ R138, R204.reuse, R194, -R173 ;  /* 0x000000c2cc8a1223 */ /* 0x040fe200000108ad */
[----:B------:R-:W-:Y:S01]  /*5c70*/  @P1 FFMA.FTZ R179, R204, R196, R179 ;  /* 0x000000c4ccb31223 */ /* 0x000fe200000100b3 */
[----:B------:R-:W1:Y:S01]  /*5c80*/  SHFL.IDX PT, R176, R176, RZ, 0x1f ;  /* 0x00001fffb0b07589 */ /* 0x000e6200000e0000 */
[----:B------:R-:W-:Y:S01]  /*5c90*/  FMUL.FTZ R173, R2, R195 ;  /* 0x000000c302ad7220 */ /* 0x000fe20000410000 */
[----:B------:R-:W-:Y:S01]  /*5ca0*/  FMUL.FTZ R195, R152, R188 ;  /* 0x000000bc98c37220 */ /* 0x000fe20000410000 */
[----:B---3--:R-:W-:Y:S01]  /*5cb0*/  @P1 FADD.FTZ R196, R206, R179 ;  /* 0x000000b3cec41221 */ /* 0x008fe20000010000 */
[----:B-----5:R-:W-:Y:S01]  /*5cc0*/  @P1 FADD.FTZ R194, R199, R138 ;  /* 0x0000008ac7c21221 */ /* 0x020fe20000010000 */
[-C--:B------:R-:W-:Y:S01]  /*5cd0*/  FMUL.FTZ R179, R152, R134.reuse ;  /* 0x0000008698b37220 */ /* 0x080fe20000410000 */
[----:B------:R-:W-:Y:S01]  /*5ce0*/  FFMA.FTZ R2, -R2, R197, -RZ ;  /* 0x000000c502027223 */ /* 0x000fe200000109ff */
[-C--:B------:R-:W-:Y:S01]  /*5cf0*/  FMUL.FTZ R197, R196, -R43.reuse ;  /* 0x8000002bc4c57220 */ /* 0x080fe20000410000 */
[----:B------:R-:W-:Y:S01]  /*5d00*/  FMUL.FTZ R43, R194, -R43 ;  /* 0x8000002bc22b7220 */ /* 0x000fe20000410000 */
[C---:B------:R-:W-:Y:S01]  /*5d10*/  FFMA.FTZ R195, R150.reuse, R134, R195 ;  /* 0x0000008696c37223 */ /* 0x040fe200000100c3 */
[----:B------:R-:W-:Y:S01]  /*5d20*/  FFMA.FTZ R138, R150, R188, -R179 ;  /* 0x000000bc968a7223 */ /* 0x000fe200000108b3 */
[-C--:B------:R-:W-:Y:S01]  /*5d30*/  FFMA.FTZ R194, R194, R42.reuse, -R197 ;  /* 0x0000002ac2c27223 */ /* 0x080fe200000108c5 */
[----:B------:R-:W-:Y:S01]  /*5d40*/  FFMA.FTZ R196, R196, R42, R43 ;  /* 0x0000002ac4c47223 */ /* 0x000fe2000001002b */
[----:B------:R-:W-:Y:S01]  /*5d50*/  FADD.FTZ R42, RZ, R195 ;  /* 0x000000c3ff2a7221 */ /* 0x000fe20000010000 */
[----:B------:R-:W-:Y:S01]  /*5d60*/  FFMA.FTZ R138, R125, R64, R138 ;  /* 0x000000407d8a7223 */ /* 0x000fe2000001008a */
[----:B------:R-:W-:Y:S01]  /*5d70*/  FADD.FTZ R43, R167, R194 ;  /* 0x000000c2a72b7221 */ /* 0x000fe20000010000 */
[----:B------:R-:W-:Y:S01]  /*5d80*/  FMUL.FTZ R198, R40, R132 ;  /* 0x0000008428c67220 */ /* 0x000fe20000410000 */
[C---:B------:R-:W-:Y:S01]  /*5d90*/  FMUL.FTZ R194, R153.reuse, R42 ;  /* 0x0000002a99c27220 */ /* 0x040fe20000410000 */
[----:B------:R-:W-:Y:S01]  /*5da0*/  FMUL.FTZ R179, R153, R138 ;  /* 0x0000008a99b37220 */ /* 0x000fe20000410000 */
[----:B------:R-:W-:Y:S01]  /*5db0*/  FADD.FTZ R153, -R165, R196 ;  /* 0x000000c4a5997221 */ /* 0x000fe20000010100 */
[----:B------:R-:W-:Y:S01]  /*5dc0*/  FMUL.FTZ R195, R41, R42 ;  /* 0x0000002a29c37220 */ /* 0x000fe20000410000 */
[C---:B------:R-:W-:Y:S01]  /*5dd0*/  FFMA.FTZ R167, R163.reuse, R138, -R194 ;  /* 0x0000008aa3a77223 */ /* 0x040fe200000108c2 */
[-C--:B------:R-:W-:Y:S01]  /*5de0*/  FFMA.FTZ R179, R163, R42.reuse, R179 ;  /* 0x0000002aa3b37223 */ /* 0x080fe200000100b3 */
[C---:B------:R-:W-:Y:S01]  /*5df0*/  FMUL.FTZ R163, R152.reuse, -R153 ;  /* 0x8000009998a37220 */ /* 0x040fe20000410000 */
[-C--:B------:R-:W-:Y:S01]  /*5e00*/  FMUL.FTZ R152, R152, -R43.reuse ;  /* 0x8000002b98987220 */ /* 0x080fe20000410000 */
[----:B------:R-:W-:Y:S01]  /*5e10*/  FMUL.FTZ R194, R40, R42 ;  /* 0x0000002a28c27220 */ /* 0x000fe20000410000 */
[C---:B------:R-:W-:Y:S01]  /*5e20*/  FFMA.FTZ R198, R41.reuse, R6, R198 ;  /* 0x0000000629c67223 */ /* 0x040fe200000100c6 */
[C---:B------:R-:W-:Y:S01]  /*5e30*/  FFMA.FTZ R163, R150.reuse, R43, -R163 ;  /* 0x0000002b96a37223 */ /* 0x040fe200000108a3 */
[----:B------:R-:W-:Y:S01]  /*5e40*/  FFMA.FTZ R165, R150, R153, R152 ;  /* 0x0000009996a57223 */ /* 0x000fe20000010098 */
[-C--:B------:R-:W-:Y:S01]  /*5e50*/  FFMA.FTZ R195, R40, R138.reuse, -R195 ;  /* 0x0000008a28c37223 */ /* 0x080fe200000108c3 */
[----:B------:R-:W-:Y:S01]  /*5e60*/  FFMA.FTZ R41, R41, R138, R194 ;  /* 0x0000008a29297223 */ /* 0x000fe200000100c2 */
[----:B------:R-:W-:Y:S01]  /*5e70*/  FADD.FTZ R164, R164, R163 ;  /* 0x000000a3a4a47221 */ /* 0x000fe20000010000 */
[----:B------:R-:W-:Y:S01]  /*5e80*/  FADD.FTZ R162, -R162, R165 ;  /* 0x000000a5a2a27221 */ /* 0x000fe20000010100 */
[C---:B------:R-:W-:Y:S01]  /*5e90*/  FMUL.FTZ R194, R0.reuse, R167 ;  /* 0x000000a700c27220 */ /* 0x040fe20000410000 */
[C---:B------:R-:W-:Y:S01]  /*5ea0*/  FMUL.FTZ R40, R0.reuse, R179 ;  /* 0x000000b300287220 */ /* 0x040fe20000410000 */
[C---:B------:R-:W-:Y:S01]  /*5eb0*/  FMUL.FTZ R150, R161.reuse, -R164 ;  /* 0x800000a4a1967220 */ /* 0x040fe20000410000 */
[-C--:B------:R-:W-:Y:S01]  /*5ec0*/  FMUL.FTZ R161, R161, -R162.reuse ;  /* 0x800000a2a1a17220 */ /* 0x080fe20000410000 */
[C---:B------:R-:W-:Y:S01]  /*5ed0*/  FMUL.FTZ R195, R0.reuse, R195 ;  /* 0x000000c300c37220 */ /* 0x040fe20000410000 */
[----:B------:R-:W-:Y:S01]  /*5ee0*/  FFMA.FTZ R152, -R0, R41, -RZ ;  /* 0x0000002900987223 */ /* 0x000fe200000109ff */
[C---:B------:R-:W-:Y:S01]  /*5ef0*/  FFMA.FTZ R163, R159.reuse, R162, R150 ;  /* 0x000000a29fa37223 */ /* 0x040fe20000010096 */
[----:B------:R-:W-:Y:S01]  /*5f00*/  FFMA.FTZ R161, R159, R164, -R161 ;  /* 0x000000a49fa17223 */ /* 0x000fe200000108a1 */
[----:B0-----:R-:W-:Y:S01]  /*5f10*/  FMUL.FTZ R0, R180, R10 ;  /* 0x0000000ab4007220 */ /* 0x001fe20000410000 */
[----:B--2---:R-:W0:Y:S01]  /*5f20*/  SHFL.IDX PT, R187, R187, RZ, 0x1f ;  /* 0x00001fffbbbb7589 */ /* 0x004e2200000e0000 */
[----:B------:R-:W-:Y:S01]  /*5f30*/  FADD.FTZ R160, -R160, R163 ;  /* 0x000000a3a0a07221 */ /* 0x000fe20000010100 */
[----:B------:R-:W-:Y:S01]  /*5f40*/  FADD.FTZ R156, R156, R161 ;  /* 0x000000a19c9c7221 */ /* 0x000fe20000010000 */
[-C--:B------:R-:W-:Y:S01]  /*5f50*/  FMUL.FTZ R41, R180, R11.reuse ;  /* 0x0000000bb4297220 */ /* 0x080fe20000410000 */
[----:B------:R-:W2:Y:S01]  /*5f60*/  SHFL.IDX PT, R189, R189, RZ, 0x1f ;  /* 0x00001fffbdbd7589 */ /* 0x000ea200000e0000 */
[C---:B------:R-:W-:Y:S01]  /*5f70*/  FMUL.FTZ R150, R157.reuse, -R160 ;  /* 0x800000a09d967220 */ /* 0x040fe20000410000 */
[----:B------:R-:W-:Y:S01]  /*5f80*/  FMUL.FTZ R157, R157, -R156 ;  /* 0x8000009c9d9d7220 */ /* 0x000fe20000410000 */
[C---:B-1----:R-:W-:Y:S01]  /*5f90*/  FFMA.FTZ R0, R176.reuse, R11, R0 ;  /* 0x0000000bb0007223 */ /* 0x042fe20000010000 */
[----:B------:R-:W-:Y:S01]  /*5fa0*/  FFMA.FTZ R10, R176, R10, -R41 ;  /* 0x0000000ab00a7223 */ /* 0x000fe20000010829 */
[CC--:B------:R-:W-:Y:S01]  /*5fb0*/  FMUL.FTZ R11, R180.reuse, R9.reuse ;  /* 0x00000009b40b7220 */ /* 0x0c0fe20000410000 */
[C---:B------:R-:W-:Y:S01]  /*5fc0*/  FFMA.FTZ R41, R155.reuse, R156, -R150 ;  /* 0x0000009c9b297223 */ /* 0x040fe20000010896 */
[----:B------:R-:W-:Y:S01]  /*5fd0*/  FFMA.FTZ R157, R155, R160, R157 ;  /* 0x000000a09b9d7223 */ /* 0x000fe2000001009d */
[-C--:B------:R-:W-:Y:S01]  /*5fe0*/  FMUL.FTZ R180, R180, R8.reuse ;  /* 0x00000008b4b47220 */ /* 0x080fe20000410000 */
[----:B------:R-:W-:Y:S01]  /*5ff0*/  FFMA.FTZ R8, R176, R8, -R11 ;  /* 0x00000008b0087223 */ /* 0x000fe2000001080b */
[----:B------:R-:W-:Y:S01]  /*6000*/  SHF.L.U32 R11, R106, 0x4, RZ ;  /* 0x000000046a0b7819 */ /* 0x000fe200000006ff */
[----:B------:R-:W-:Y:S01]  /*6010*/  FADD.FTZ R158, R158, R41 ;  /* 0x000000299e9e7221 */ /* 0x000fe20000010000 */
[----:B------:R-:W-:Y:S01]  /*6020*/  FADD.FTZ R154, -R154, R157 ;  /* 0x0000009d9a9a7221 */ /* 0x000fe20000010100 */
[----:B------:R-:W-:Y:S01]  /*6030*/  ISETP.NE.AND P0, PT, R106, RZ, PT ;  /* 0x000000ff6a00720c */ /* 0x000fe20003f05270 */
[----:B------:R-:W-:Y:S01]  /*6040*/  FFMA.FTZ R9, R176, R9, R180 ;  /* 0x00000009b0097223 */ /* 0x000fe200000100b4 */
[----:B------:R-:W-:Y:S01]  /*6050*/  LEA.HI.SX32 R41, R11, R11, 0x1b ;  /* 0x0000000b0b297211 */ /* 0x000fe200078fdaff */
[C---:B------:R-:W-:Y:S01]  /*6060*/  FMUL.FTZ R150, R151.reuse, -R158 ;  /* 0x8000009e97967220 */ /* 0x040fe20000410000 */
[----:B------:R-:W-:Y:S01]  /*6070*/  FMUL.FTZ R151, R151, -R154 ;  /* 0x8000009a97977220 */ /* 0x000fe20000410000 */
[----:B------:R-:W-:Y:S01]  /*6080*/  FFMA.FTZ R3, -R3, R198, -RZ ;  /* 0x000000c603037223 */ /* 0x000fe200000109ff */
[----:B------:R-:W-:Y:S01]  /*6090*/  LEA R176, R41, UR7, 0x2 ;  /* 0x0000000729b07c11 */ /* 0x000fe2000f8e10ff */
[C---:B------:R-:W-:Y:S01]  /*60a0*/  FFMA.FTZ R155, R149.reuse, R154, R150 ;  /* 0x0000009a959b7223 */ /* 0x040fe20000010096 */
[----:B------:R-:W-:Y:S01]  /*60b0*/  FFMA.FTZ R41, R149, R158, -R151 ;  /* 0x0000009e95297223 */ /* 0x000fe20000010897 */
[----:B0-----:R-:W-:Y:S01]  /*60c0*/  FADD.FTZ R10, R187, R10 ;  /* 0x0000000abb0a7221 */ /* 0x001fe20000010000 */
[----:B------:R-:W-:Y:S01]  /*60d0*/  BSSY B0, `(.L_x_15810) ;  /* 0x0000046000007945 */ /* 0x000fe20003800000 */
[----:B------:R-:W-:Y:S01]  /*60e0*/  FADD.FTZ R149, -R148, R155 ;  /* 0x0000009b94957221 */ /* 0x000fe20000010100 */
[----:B------:R-:W-:Y:S01]  /*60f0*/  FADD.FTZ R41, R144, R41 ;  /* 0x0000002990297221 */ /* 0x000fe20000010000 */
[----:B--2---:R-:W-:Y:S01]  /*6100*/  FADD.FTZ R11, R189, R0 ;  /* 0x00000000bd0b7221 */ /* 0x004fe20000010000 */
[----:B------:R-:W-:Y:S01]  /*6110*/  @!P0 LEA R157, R117, UR7, 0x4 ;  /* 0x00000007759d8c11 */ /* 0x000fe2000f8e20ff */
[C---:B------:R-:W-:Y:S01]  /*6120*/  FMUL.FTZ R151, R124.reuse, -R149 ;  /* 0x800000957c977220 */ /* 0x040fe20000410000 */
[----:B------:R-:W-:Y:S01]  /*6130*/  FMUL.FTZ R124, R124, -R41 ;  /* 0x800000297c7c7220 */ /* 0x000fe20000410000 */
[----:B------:R-:W-:-:S02]  /*6140*/  FADD.FTZ R0, R177, R194 ;  /* 0x000000c2b1007221 */ /* 0x000fc40000010000 */
[----:B------:R0:W-:Y:S01]  /*6150*/  @!P0 STS.128 [R157+0x21b0], R8 ;  /* 0x0021b0089d008388 */ /* 0x0001e20000000c00 */
[----:B------:R-:W-:-:S03]  /*6160*/  FFMA.FTZ R151, R126, R41, -R151 ;  /* 0x000000297e977223 */ /* 0x000fc60000010897 */
[----:B------:R1:W-:Y:S01]  /*6170*/  STS [R176+0x42c], R7 ;  /* 0x00042c07b0007388 */ /* 0x0003e20000000800 */
[----:B------:R-:W-:-:S03]  /*6180*/  FADD.FTZ R166, R166, R151 ;  /* 0x00000097a6a67221 */ /* 0x000fc60000010000 */
[----:B------:R2:W-:Y:S04]  /*6190*/  STS [R176+0x444], R4 ;  /* 0x00044404b0007388 */ /* 0x0005e80000000800 */
        /* <DEDUP_REMOVED lines=9> */
[----:B-1----:R-:W-:Y:S01]  /*6230*/  LEA R7, R9, -R106, 0x1 ;  /* 0x8000006a09077211 */ /* 0x002fe200078e08ff */
[C---:B------:R-:W-:Y:S01]  /*6240*/  FFMA.FTZ R11, R139.reuse, R146, R8 ;  /* 0x000000928b0b7223 */ /* 0x040fe20000010008 */
[----:B------:R3:W-:Y:S01]  /*6250*/  STS [R176+0x430], R181 ;  /* 0x000430b5b0007388 */ /* 0x0007e20000000800 */
[----:B------:R-:W-:Y:S01]  /*6260*/  FFMA.FTZ R145, R139, R166, -R145 ;  /* 0x000000a68b917223 */ /* 0x000fe20000010891 */
[----:B------:R-:W-:Y:S01]  /*6270*/  ISETP.GE.AND P1, PT, R7, 0x1, PT ;  /* 0x000000010700780c */ /* 0x000fe20003f26270 */
[----:B------:R-:W-:Y:S01]  /*6280*/  FADD.FTZ R168, -R168, R11 ;  /* 0x0000000ba8a87221 */ /* 0x000fe20000010100 */
[----:B------:R3:W-:Y:S01]  /*6290*/  STS [R176+0x434], R193 ;  /* 0x000434c1b0007388 */ /* 0x0007e20000000800 */
[----:B------:R-:W-:-:S02]  /*62a0*/  FADD.FTZ R170, R170, R145 ;  /* 0x00000091aaaa7221 */ /* 0x000fc40000010000 */
[C---:B--2---:R-:W-:Y:S01]  /*62b0*/  FMUL.FTZ R4, R141.reuse, -R168 ;  /* 0x800000a88d047220 */ /* 0x044fe20000410000 */
        /* <DEDUP_REMOVED lines=14> */
[----:B---3--:R-:W-:Y:S01]  /*63a0*/  LEA.HI.SX32 R2, R106, R106, 0x1b ;  /* 0x0000006a6a027211 */ /* 0x008fe200078fdaff */
        /* <DEDUP_REMOVED lines=24> */
.L_x_15811:
[----:B------:R-:W-:Y:S05]  /*6530*/  BSYNC B0 ;  /* 0x0000000000007941 */ /* 0x000fea0003800000 */
.L_x_15810:
[----:B------:R-:W-:Y:S01]  /*6540*/  FADD.FTZ R142, R142, R11 ;  /* 0x0000000b8e8e7221 */ /* 0x000fe20000010000 */
[----:B------:R-:W-:Y:S01]  /*6550*/  FADD.FTZ R141, -R140, R141 ;  /* 0x0000008d8c8d7221 */ /* 0x000fe20000010100 */
[----:B------:R-:W-:Y:S01]  /*6560*/  FFMA.FTZ R172, R123, -R78, R172 ;  /* 0x8000004e7bac7223 */ /* 0x000fe200000100ac */
[----:B------:R-:W-:Y:S01]  /*6570*/  FMUL.FTZ R8, R170, R76 ;  /* 0x0000004caa087220 */ /* 0x000fe20000410000 */
[-C--:B------:R-:W-:Y:S01]  /*6580*/  FMUL.FTZ R11, R142, R78.reuse ;  /* 0x0000004e8e0b7220 */ /* 0x080fe20000410000 */
[----:B---3--:R-:W-:Y:S01]  /*6590*/  FMUL.FTZ R3, R141, R78 ;  /* 0x0000004e8d037220 */ /* 0x008fe20000410000 */
[-C--:B0-----:R-:W-:Y:S01]  /*65a0*/  FFMA.FTZ R139, R137, -R76.reuse, R174 ;  /* 0x8000004c898b7223 */ /* 0x081fe200000100ae */
[----:B------:R-:W-:Y:S01]  /*65b0*/  FMUL.FTZ R2, R168, R76 ;  /* 0x0000004ca8027220 */ /* 0x000fe20000410000 */
[----:B------:R-:W-:Y:S01]  /*65c0*/  FMUL.FTZ R5, R122, R11 ;  /* 0x0000000b7a057220 */ /* 0x000fe20000410000 */
[----:B------:R-:W-:Y:S01]  /*65d0*/  FMUL.FTZ R4, R120, R8 ;  /* 0x0000000878047220 */ /* 0x000fe20000410000 */
[----:B------:R-:W-:Y:S01]  /*65e0*/  USHF.R.U32.HI UR11, URZ, 0x1, UR25 ;  /* 0x000000013f0b7899 */ /* 0x000fe20008011619 */
[----:B------:R-:W-:Y:S01]  /*65f0*/  FMUL.FTZ R118, R146, R74 ;  /* 0x0000004a92767220 */ /* 0x000fe20000410000 */
[-C--:B------:R-:W-:Y:S01]  /*6600*/  FFMA.FTZ R5, R172, R3.reuse, -R5 ;  /* 0x00000003ac057223 */ /* 0x080fe20000010805 */
[----:B------:R-:W-:Y:S01]  /*6610*/  FMUL.FTZ R3, R122, R3 ;  /* 0x000000037a037220 */ /* 0x000fe20000410000 */
[CC--:B------:R-:W-:Y:S01]  /*6620*/  FFMA.FTZ R10, R139.reuse, R2.reuse, -R4 ;  /* 0x000000028b0a7223 */ /* 0x0c0fe20000010804 */
[----:B------:R-:W-:Y:S01]  /*6630*/  FMUL.FTZ R2, R120, R2 ;  /* 0x0000000278027220 */ /* 0x000fe20000410000 */
[----:B------:R-:W-:Y:S01]  /*6640*/  USHF.R.U64 UR10, UR24, 0x1, UR25 ;  /* 0x00000001180a7899 */ /* 0x000fe20008001219 */
[----:B------:R-:W-:Y:S01]  /*6650*/  FFMA.FTZ R3, R172, R11, R3 ;  /* 0x0000000bac037223 */ /* 0x000fe20000010003 */
[----:B------:R-:W-:Y:S01]  /*6660*/  UIMAD UR11, UR11, UR14, URZ ;  /* 0x0000000e0b0b72a4 */ /* 0x000fe2000f8e023f */
[----:B------:R-:W-:Y:S01]  /*6670*/  FFMA.FTZ R145, R139, R8, R2 ;  /* 0x000000088b917223 */ /* 0x000fe20000010002 */
[----:B------:R-:W-:Y:S01]  /*6680*/  UIMAD.WIDE.U32 UR8, UR10, UR14, URZ ;  /* 0x0000000e0a0872a5 */ /* 0x000fe2000f8e003f */
[----:B------:R-:W-:Y:S01]  /*6690*/  FADD.FTZ R4, RZ, R3 ;  /* 0x00000003ff047221 */ /* 0x000fe20000010000 */
[----:B------:R-:W-:Y:S01]  /*66a0*/  UIMAD UR11, UR15, UR10, UR11 ;  /* 0x0000000a0f0b72a4 */ /* 0x000fe2000f8e020b */
[-C--:B------:R-:W-:Y:S01]  /*66b0*/  FFMA.FTZ R178, R135, -R74.reuse, R178 ;  /* 0x8000004a87b27223 */ /* 0x080fe200000100b2 */
[----:B------:R-:W-:Y:S01]  /*66c0*/  FMUL.FTZ R143, R166, R74 ;  /* 0x0000004aa68f7220 */ /* 0x000fe20000410000 */
[----:B------:R-:W-:Y:S01]  /*66d0*/  FADD.FTZ R4, R4, R145 ;  /* 0x0000009104047221 */ /* 0x000fe20000010000 */
[----:B------:R-:W-:Y:S01]  /*66e0*/  FMUL.FTZ R145, R147, R118 ;  /* 0x0000007693917220 */ /* 0x000fe20000410000 */
[----:B------:R-:W-:Y:S01]  /*66f0*/  UIADD3 UR9, UR11, UR9, URZ ;  /* 0x000000090b097290 */ /* 0x000fe2000fffe03f */
[----:B------:R-:W-:-:S02]  /*6700*/  IMAD R163, R107, R29, R124 ;  /* 0x0000001d6ba37224 */ /* 0x000fc400078e027c */
[-C--:B------:R-:W-:Y:S01]  /*6710*/  FMUL.FTZ R151, R147, R143.reuse ;  /* 0x0000008f93977220 */ /* 0x080fe20000410000 */
[----:B------:R-:W-:Y:S01]  /*6720*/  FFMA.FTZ R145, R178, R143, R145 ;  /* 0x0000008fb2917223 */ /* 0x000fe20000010091 */
[----:B------:R-:W-:Y:S01]  /*6730*/  FADD.FTZ R5, RZ, R5 ;  /* 0x00000005ff057221 */ /* 0x000fe20000010000 */
[----:B------:R-:W-:Y:S01]  /*6740*/  FFMA.FTZ R136, R133, -R72, R136 ;  /* 0x8000004885887223 */ /* 0x000fe20000010088 */
[----:B------:R-:W-:-:S04]  /*6750*/  IMAD.WIDE.U32 R2, R107, R28, UR8 ;  /* 0x000000086b027e25 */ /* 0x000fc8000f8e001c */
[----:B------:R-:W-:Y:S01]  /*6760*/  FADD.FTZ R4, R4, R145 ;  /* 0x0000009104047221 */ /* 0x000fe20000010000 */
[----:B------:R-:W-:Y:S01]  /*6770*/  FMUL.FTZ R145, R41, R72 ;  /* 0x0000004829917220 */ /* 0x000fe20000410000 */
[----:B------:R-:W-:Y:S01]  /*6780*/  FFMA.FTZ R124, R178, R118, -R151 ;  /* 0x00000076b27c7223 */ /* 0x000fe20000010897 */
[----:B------:R-:W-:Y:S01]  /*6790*/  FADD.FTZ R5, R5, R10 ;  /* 0x0000000a05057221 */ /* 0x000fe20000010000 */
[----:B------:R-:W-:Y:S01]  /*67a0*/  IADD3 R163, R163, R3, RZ ;  /* 0x00000003a3a37210 */ /* 0x000fe20007ffe0ff */
[----:B------:R-:W-:Y:S01]  /*67b0*/  FMUL.FTZ R3, R149, R72 ;  /* 0x0000004895037220 */ /* 0x000fe20000410000 */
[----:B------:R-:W-:Y:S01]  /*67c0*/  LEA R157, P1, R2, R30, 0x3 ;  /* 0x0000001e029d7211 */ /* 0x000fe200078218ff */
[----:B------:R-:W-:Y:S01]  /*67d0*/  FMUL.FTZ R155, R128, R145 ;  /* 0x00000091809b7220 */ /* 0x000fe20000410000 */
[-C--:B------:R-:W-:Y:S01]  /*67e0*/  FMUL.FTZ R151, R158, R70.reuse ;  /* 0x000000469e977220 */ /* 0x080fe20000410000 */
[----:B------:R-:W-:Y:S01]  /*67f0*/  FADD.FTZ R5, R5, R124 ;  /* 0x0000007c05057221 */ /* 0x000fe20000010000 */
[----:B------:R-:W-:Y:S01]  /*6800*/  LEA.HI.X R163, R2, R31, R163, 0x3, P1 ;  /* 0x0000001f02a37211 */ /* 0x000fe200008f1ca3 */
[----:B------:R-:W-:Y:S01]  /*6810*/  FFMA.FTZ R10, R136, R3, -R155 ;  /* 0x00000003880a7223 */ /* 0x000fe2000001089b */
[----:B------:R-:W-:Y:S01]  /*6820*/  LEA R2, P1, R106, R157, 0x2 ;  /* 0x0000009d6a027211 */ /* 0x000fe200078210ff */
[-C--:B------:R-:W-:Y:S01]  /*6830*/  FFMA.FTZ R186, R131, -R70.reuse, R186 ;  /* 0x8000004683ba7223 */ /* 0x080fe200000100ba */
[----:B------:R-:W-:Y:S01]  /*6840*/  FMUL.FTZ R159, R154, R70 ;  /* 0x000000469a9f7220 */ /* 0x000fe20000410000 */
[----:B------:R-:W-:Y:S01]  /*6850*/  FMUL.FTZ R157, R130, R151 ;  /* 0x00000097829d7220 */ /* 0x000fe20000410000 */
[----:B------:R-:W-:Y:S01]  /*6860*/  FMUL.FTZ R155, R128, R3 ;  /* 0x00000003809b7220 */ /* 0x000fe20000410000 */
[----:B------:R-:W-:Y:S01]  /*6870*/  FADD.FTZ R5, R5, R10 ;  /* 0x0000000a05057221 */ /* 0x000fe20000010000 */
[----:B------:R-:W-:Y:S01]  /*6880*/  IADD3 R161, -R121, UR4, RZ ;  /* 0x0000000479a17c10 */ /* 0x000fe2000fffe1ff */
[----:B------:R-:W-:Y:S01]  /*6890*/  FFMA.FTZ R10, R186, R159, -R157 ;  /* 0x0000009fba0a7223 */ /* 0x000fe2000001089d */
[----:B------:R-:W-:Y:S01]  /*68a0*/  FFMA.FTZ R155, R136, R145, R155 ;  /* 0x00000091889b7223 */ /* 0x000fe2000001009b */
[----:B------:R-:W-:Y:S01]  /*68b0*/  FMUL.FTZ R159, R130, R159 ;  /* 0x0000009f829f7220 */ /* 0x000fe20000410000 */
[----:B------:R-:W-:Y:S01]  /*68c0*/  LEA.HI.X R3, R106, R163, RZ, 0x2, P1 ;  /* 0x000000a36a037211 */ /* 0x000fe200008f14ff */
[----:B------:R-:W-:Y:S01]  /*68d0*/  FADD.FTZ R5, R5, R10 ;  /* 0x0000000a05057221 */ /* 0x000fe20000010000 */
[-C--:B------:R-:W-:Y:S01]  /*68e0*/  FMUL.FTZ R10, R156, R68.reuse ;  /* 0x000000449c0a7220 */ /* 0x080fe20000410000 */
[----:B------:R-:W-:Y:S01]  /*68f0*/  FADD.FTZ R4, R4, R155 ;  /* 0x0000009b04047221 */ /* 0x000fe20000010000 */
[-C--:B------:R-:W-:Y:S01]  /*6900*/  FFMA.FTZ R155, R129, -R68.reuse, R6 ;  /* 0x80000044819b7223 */ /* 0x080fe20000010006 */
[----:B------:R-:W-:Y:S01]  /*6910*/  FMUL.FTZ R6, R160, R68 ;  /* 0x00000044a0067220 */ /* 0x000fe20000410000 */
[----:B------:R-:W-:Y:S01]  /*6920*/  FMUL.FTZ R118, R132, R10 ;  /* 0x0000000a84767220 */ /* 0x000fe20000410000 */
[----:B------:R-:W-:Y:S01]  /*6930*/  FFMA.FTZ R159, R186, R151, R159 ;  /* 0x00000097ba9f7223 */ /* 0x000fe2000001009f */
[----:B------:R-:W-:-:S02]  /*6940*/  IMAD R161, R161, -0x200, RZ ;  /* 0xfffffe00a1a17824 */ /* 0x000fc400078e02ff */
[----:B------:R-:W-:Y:S01]  /*6950*/  FMUL.FTZ R157, R164, R66 ;  /* 0x00000042a49d7220 */ /* 0x000fe20000410000 */
[-C--:B------:R-:W-:Y:S01]  /*6960*/  FFMA.FTZ R118, R155, R6.reuse, -R118 ;  /* 0x000000069b767223 */ /* 0x080fe20000010876 */
[----:B------:R-:W-:Y:S01]  /*6970*/  FMUL.FTZ R6, R132, R6 ;  /* 0x0000000684067220 */ /* 0x000fe20000410000 */
[----:B------:R-:W-:Y:S01]  /*6980*/  USHF.L.U64.HI UR9, UR5, 0x2, UR6 ;  /* 0x0000000205097899 */ /* 0x000fe20008010206 */
[----:B------:R-:W-:Y:S01]  /*6990*/  FADD.FTZ R4, R4, R159 ;  /* 0x0000009f04047221 */ /* 0x000fe20000010000 */
[----:B------:R-:W-:-:S04]  /*69a0*/  IMAD.WIDE R2, R161, 0x4, R2 ;  /* 0x00000004a1027825 */ /* 0x000fc800078e0202 */
[----:B------:R-:W-:Y:S01]  /*69b0*/  FFMA.FTZ R159, R155, R10, R6 ;  /* 0x0000000a9b9f7223 */ /* 0x000fe20000010006 */
[-C--:B------:R-:W-:Y:S01]  /*69c0*/  FFMA.FTZ R188, R127, -R66.reuse, R188 ;  /* 0x800000427fbc7223 */ /* 0x080fe200000100bc */
[----:B------:R-:W-:Y:S01]  /*69d0*/  FMUL.FTZ R161, R162, R66 ;  /* 0x00000042a2a17220 */ /* 0x000fe20000410000 */
[----:B------:R-:W-:Y:S01]  /*69e0*/  FMUL.FTZ R163, R134, R157 ;  /* 0x0000009d86a37220 */ /* 0x000fe20000410000 */
[----:B------:R-:W-:Y:S01]  /*69f0*/  USHF.L.U32 UR8, UR5, 0x2, URZ ;  /* 0x0000000205087899 */ /* 0x000fe2000800063f */
[----:B------:R-:W-:Y:S02]  /*6a00*/  IMAD R124, R32, UR9, RZ ;  /* 0x00000009207c7c24 */ /* 0x000fe4000f8e02ff */
[----:B------:R-:W-:Y:S01]  /*6a10*/  FADD.FTZ R4, R4, R159 ;  /* 0x0000009f04047221 */ /* 0x000fe20000010000 */
[----:B------:R-:W-:Y:S01]  /*6a20*/  FADD.FTZ R5, R5, R118 ;  /* 0x0000007605057221 */ /* 0x000fe20000010000 */
[----:B------:R-:W-:Y:S01]  /*6a30*/  FFMA.FTZ R6, R188, R161, -R163 ;  /* 0x000000a1bc067223 */ /* 0x000fe200000108a3 */
[----:B------:R-:W-:Y:S01]  /*6a40*/  IADD3 R159, R106, 0x20, RZ ;  /* 0x000000206a9f7810 */ /* 0x000fe20007ffe0ff */
[----:B------:R-:W-:Y:S01]  /*6a50*/  FMUL.FTZ R118, R43, R64 ;  /* 0x000000402b767220 */ /* 0x000fe20000410000 */
[----:B------:R-:W-:-:S02]  /*6a60*/  IMAD R165, R33, UR8, R124 ;  /* 0x0000000821a57c24 */ /* 0x000fc4000f8e027c */
[----:B------:R-:W-:Y:S01]  /*6a70*/  FADD.FTZ R140, R5, R6 ;  /* 0x00000006058c7221 */ /* 0x000fe20000010000 */
[----:B------:R-:W-:Y:S01]  /*6a80*/  LEA.HI.SX32 R124, R159, R106, 0x1b ;  /* 0x0000006a9f7c7211 */ /* 0x000fe200078fdaff */
[-C--:B------:R-:W-:Y:S01]  /*6a90*/  FMUL.FTZ R5, R153, R64.reuse ;  /* 0x0000004099057220 */ /* 0x080fe20000410000 */
[----:B------:R-:W-:Y:S01]  /*6aa0*/  FFMA.FTZ R159, R125, -R64, R138 ;  /* 0x800000407d9f7223 */ /* 0x000fe2000001008a */
[----:B------:R-:W-:Y:S01]  /*6ab0*/  FMUL.FTZ R161, R134, R161 ;  /* 0x000000a186a17220 */ /* 0x000fe20000410000 */
[----:B------:R-:W-:Y:S01]  /*6ac0*/  FMUL.FTZ R6, R42, R118 ;  /* 0x000000762a067220 */ /* 0x000fe20000410000 */
[----:B------:R-:W-:Y:S01]  /*6ad0*/  ISETP.GE.AND P1, PT, R7, 0x21, PT ;  /* 0x000000210700780c */ /* 0x000fe20003f26270 */
[----:B------:R-:W-:-:S04]  /*6ae0*/  IMAD.WIDE.U32 R2, R32, UR8, R2 ;  /* 0x0000000820027c25 */ /* 0x000fc8000f8e0002 */
[----:B------:R-:W-:Y:S01]  /*6af0*/  FFMA.FTZ R161, R188, R157, R161 ;  /* 0x0000009dbca17223 */ /* 0x000fe200000100a1 */
[----:B------:R-:W-:Y:S01]  /*6b00*/  FFMA.FTZ R167, R159, R5, -R6 ;  /* 0x000000059fa77223 */ /* 0x000fe20000010806 */
[----:B------:R-:W-:Y:S01]  /*6b10*/  LEA R6, R124, UR7, 0x2 ;  /* 0x000000077c067c11 */ /* 0x000fe2000f8e10ff */
[----:B------:R-:W-:Y:S01]  /*6b20*/  BSSY B0, `(.L_x_15812) ;  /* 0x000000f000007945 */ /* 0x000fe20003800000 */
[----:B------:R-:W-:Y:S01]  /*6b30*/  FADD.FTZ R126, R4, R161 ;  /* 0x000000a1047e7221 */ /* 0x000fe20000010000 */
[----:B------:R-:W-:Y:S01]  /*6b40*/  IADD3 R163, R106, 0x40, RZ ;  /* 0x000000406aa37810 */ /* 0x000fe20007ffe0ff */
[----:B------:R-:W-:Y:S01]  /*6b50*/  FADD.FTZ R40, R169, -R40 ;  /* 0x80000028a9287221 */ /* 0x000fe20000010000 */
[----:B------:R0:W1:Y:S01]  /*6b60*/  LDS R161, [R6+0x4a0] ;  /* 0x0004a00006a17984 */ /* 0x0000620000000800 */
[----:B------:R-:W-:Y:S01]  /*6b70*/  IADD3 R3, R3, R165, RZ ;  /* 0x000000a503037210 */ /* 0x000fe20007ffe0ff */
[----:B------:R-:W-:Y:S01]  /*6b80*/  FADD.FTZ R124, R140, R167 ;  /* 0x000000a78c7c7221 */ /* 0x000fe20000010000 */
[----:B------:R-:W-:-:S02]  /*6b90*/  IADD3 R165, R106, 0x60, RZ ;  /* 0x000000606aa57810 */ /* 0x000fc40007ffe0ff */
[-C--:B------:R-:W-:Y:S02]  /*6ba0*/  LEA.HI.SX32 R163, R163, R106.reuse, 0x1b ;  /* 0x0000006aa3a37211 */ /* 0x080fe400078fdaff */
[C---:B------:R-:W-:Y:S02]  /*6bb0*/  ISETP.GE.AND P2, PT, R7.reuse, 0x41, PT ;  /* 0x000000410700780c */ /* 0x040fe40003f46270 */
[----:B------:R-:W-:Y:S02]  /*6bc0*/  ISETP.GE.AND P3, PT, R7, 0x61, PT ;  /* 0x000000610700780c */ /* 0x000fe40003f66270 */
[----:B------:R-:W-:Y:S02]  /*6bd0*/  LEA.HI.SX32 R165, R165, R106, 0x1b ;  /* 0x0000006aa5a57211 */ /* 0x000fe400078fdaff */
[----:B------:R-:W-:Y:S01]  /*6be0*/  LEA R163, R163, UR7, 0x2 ;  /* 0x00000007a3a37c11 */ /* 0x000fe2000f8e10ff */
[----:B0-----:R-:W-:Y:S08]  /*6bf0*/  @!P1 BRA `(.L_x_15813) ;  /* 0x0000000000049947 */ /* 0x001ff00003800000 */
[----:B-1----:R0:W-:Y:S02]  /*6c00*/  REDG.E.ADD.F32.FTZ.RN.STRONG.GPU desc[UR12][R2.64+-0x780], R161 ;  /* 0xfff880a1020079a6 */ /* 0x0021e4000c10f38c */
.L_x_15813:
[----:B------:R-:W-:Y:S05]  /*6c10*/  BSYNC B0 ;  /* 0x0000000000007941 */ /* 0x000fea0003800000 */
.L_x_15812:
[----:B01----:R0:W1:Y:S01]  /*6c20*/  LDS R161, [R163+0x520] ;  /* 0x00052000a3a17984 */ /* 0x0030620000000800 */
[----:B------:R-:W-:Y:S01]  /*6c30*/  BSSY B0, `(.L_x_15814) ;  /* 0x0000004000007945 */ /* 0x000fe20003800000 */
[----:B------:R-:W-:-:S03]  /*6c40*/  LEA R4, R165, UR7, 0x2 ;  /* 0x00000007a5047c11 */ /* 0x000fc6000f8e10ff */
[----:B------:R-:W-:Y:S05]  /*6c50*/  @!P2 BRA `(.L_x_15815) ;  /* 0x000000000004a947 */ /* 0x000fea0003800000 */
[----:B-1----:R2:W-:Y:S02]  /*6c60*/  REDG.E.ADD.F32.FTZ.RN.STRONG.GPU desc[UR12][R2.64+-0x700], R161 ;  /* 0xfff900a1020079a6 */ /* 0x0025e4000c10f38c */
.L_x_15815:
[----:B------:R-:W-:Y:S05]  /*6c70*/  BSYNC B0 ;  /* 0x0000000000007941 */ /* 0x000fea0003800000 */
.L_x_15814:
[----:B-12---:R1:W2:Y:S01]  /*6c80*/  LDS R161, [R4+0x5a0] ;  /* 0x0005a00004a17984 */ /* 0x0062a20000000800 */
[----:B------:R-:W-:Y:S01]  /*6c90*/  BSSY B0, `(.L_x_15816) ;  /* 0x0000005000007945 */ /* 0x000fe20003800000 */
[C---:B0-----:R-:W-:Y:S02]  /*6ca0*/  IADD3 R163, R106.reuse, 0x80, RZ ;  /* 0x000000806aa37810 */ /* 0x041fe40007ffe0ff */
[----:B------:R-:W-:Y:S01]  /*6cb0*/  IADD3 R165, R106, 0xa0, RZ ;  /* 0x000000a06aa57810 */ /* 0x000fe20007ffe0ff */
[----:B------:R-:W-:Y:S06]  /*6cc0*/  @!P3 BRA `(.L_x_15817) ;  /* 0x000000000004b947 */ /* 0x000fec0003800000 */
[----:B--2---:R0:W-:Y:S02]  /*6cd0*/  REDG.E.ADD.F32.FTZ.RN.STRONG.GPU desc[UR12][R2.64+-0x680], R161 ;  /* 0xfff980a1020079a6 */ /* 0x0041e4000c10f38c */
.L_x_15817:
[----:B------:R-:W-:Y:S05]  /*6ce0*/  BSYNC B0 ;  /* 0x0000000000007941 */ /* 0x000fea0003800000 */
.L_x_15816:
        /* <DEDUP_REMOVED lines=17> */
.L_x_15819:
[----:B------:R-:W-:Y:S05]  /*6e00*/  BSYNC B0 ;  /* 0x0000000000007941 */ /* 0x000fea0003800000 */
.L_x_15818:
[----:B01----:R0:W1:Y:S01]  /*6e10*/  LDS R161, [R165+0x6a0] ;  /* 0x0006a000a5a17984 */ /* 0x0030620000000800 */
[----:B------:R-:W-:Y:S01]  /*6e20*/  BSSY B0, `(.L_x_15820) ;  /* 0x0000006000007945 */ /* 0x000fe20003800000 */
[----:B------:R-:W-:Y:S02]  /*6e30*/  IADD3 R163, R106, 0x100, RZ ;  /* 0x000001006aa37810 */ /* 0x000fe40007ffe0ff */
[----:B------:R-:W-:Y:S02]  /*6e40*/  LEA.HI.SX32 R167, R167, R106, 0x1b ;  /* 0x0000006aa7a77211 */ /* 0x000fe400078fdaff */
[----:B------:R-:W-:Y:S01]  /*6e50*/  LEA R4, R4, UR7, 0x2 ;  /* 0x0000000704047c11 */ /* 0x000fe2000f8e10ff */
[----:B------:R-:W-:Y:S06]  /*6e60*/  @!P1 BRA `(.L_x_15821) ;  /* 0x0000000000049947 */ /* 0x000fec0003800000 */
[----:B-1----:R2:W-:Y:S02]  /*6e70*/  REDG.E.ADD.F32.FTZ.RN.STRONG.GPU desc[UR12][R2.64+-0x580], R161 ;  /* 0xfffa80a1020079a6 */ /* 0x0025e4000c10f38c */
.L_x_15821:
[----:B------:R-:W-:Y:S05]  /*6e80*/  BSYNC B0 ;  /* 0x0000000000007941 */ /* 0x000fea0003800000 */
.L_x_15820:
[----:B-12---:R1:W2:Y:S01]  /*6e90*/  LDS R161, [R4+0x720] ;  /* 0x0007200004a17984 */ /* 0x0062a20000000800 */
[----:B------:R-:W-:Y:S01]  /*6ea0*/  BSSY B0, `(.L_x_15822) ;  /* 0x0000006000007945 */ /* 0x000fe20003800000 */
[----:B0-----:R-:W-:Y:S02]  /*6eb0*/  IADD3 R165, R106, 0x120, RZ ;  /* 0x000001206aa57810 */ /* 0x001fe40007ffe0ff */
[----:B------:R-:W-:Y:S02]  /*6ec0*/  LEA.HI.SX32 R163, R163, R106, 0x1b ;  /* 0x0000006aa3a37211 */ /* 0x000fe400078fdaff */
[----:B------:R-:W-:Y:S01]  /*6ed0*/  LEA R167, R167, UR7, 0x2 ;  /* 0x00000007a7a77c11 */ /* 0x000fe2000f8e10ff */
[----:B------:R-:W-:Y:S06]  /*6ee0*/  @!P2 BRA `(.L_x_15823) ;  /* 0x000000000004a947 */ /* 0x000fec0003800000 */
[----:B--2---:R0:W-:Y:S02]  /*6ef0*/  REDG.E.ADD.F32.FTZ.RN.STRONG.GPU desc[UR12][R2.64+-0x500], R161 ;  /* 0xfffb00a1020079a6 */ /* 0x0041e4000c10f38c */
.L_x_15823:
[----:B------:R-:W-:Y:S05]  /*6f00*/  BSYNC B0 ;  /* 0x0000000000007941 */ /* 0x000fea0003800000 */
.L_x_15822:
[----:B0-2---:R0:W2:Y:S01]  /*6f10*/  LDS R161, [R167+0x7a0] ;  /* 0x0007a000a7a17984 */ /* 0x0050a20000000800 */
[----:B------:R-:W-:Y:S01]  /*6f20*/  BSSY B0, `(.L_x_15824) ;  /* 0x0000005000007945 */ /* 0x000fe20003800000 */
[----:B------:R-:W-:Y:S02]  /*6f30*/  LEA.HI.SX32 R165, R165, R106, 0x1b ;  /* 0x0000006aa5a57211 */ /* 0x000fe400078fdaff */
[----:B------:R-:W-:Y:S01]  /*6f40*/  LEA R163, R163, UR7, 0x2 ;  /* 0x00000007a3a37c11 */ /* 0x000fe2000f8e10ff */
[----:B------:R-:W-:Y:S06]  /*6f50*/  @!P3 BRA `(.L_x_15825) ;  /* 0x000000000004b947 */ /* 0x000fec0003800000 */
[----:B--2---:R3:W-:Y:S02]  /*6f60*/  REDG.E.ADD.F32.FTZ.RN.STRONG.GPU desc[UR12][R2.64+-0x480], R161 ;  /* 0xfffb80a1020079a6 */ /* 0x0047e4000c10f38c */
.L_x_15825:
[----:B------:R-:W-:Y:S05]  /*6f70*/  BSYNC B0 ;  /* 0x0000000000007941 */ /* 0x000fea0003800000 */
.L_x_15824:
[----:B--23--:R2:W3:Y:S01]  /*6f80*/  LDS R161, [R163+0x820] ;  /* 0x00082000a3a17984 */ /* 0x00c4e20000000800 */
[----:B------:R-:W-:Y:S01]  /*6f90*/  BSSY B0, `(.L_x_15826) ;  /* 0x0000004000007945 */ /* 0x000fe20003800000 */
[----:B-1----:R-:W-:-:S03]  /*6fa0*/  LEA R4, R165, UR7, 0x2 ;  /* 0x00000007a5047c11 */ /* 0x002fc6000f8e10ff */
[----:B------:R-:W-:Y:S05]  /*6fb0*/  @!P4 BRA `(.L_x_15827) ;  /* 0x000000000004c947 */ /* 0x000fea0003800000 */
[----:B---3--:R1:W-:Y:S02]  /*6fc0*/  REDG.E.ADD.F32.FTZ.RN.STRONG.GPU desc[UR12][R2.64+-0x400], R161 ;  /* 0xfffc00a1020079a6 */ /* 0x0083e4000c10f38c */
.L_x_15827:
[----:B------:R-:W-:Y:S05]  /*6fd0*/  BSYNC B0 ;  /* 0x0000000000007941 */ /* 0x000fea0003800000 */
.L_x_15826:
[----:B-1-3--:R1:W3:Y:S01]  /*6fe0*/  LDS R161, [R4+0x8a0] ;  /* 0x0008a00004a17984 */ /* 0x00a2e20000000800 */
[----:B------:R-:W-:Y:S01]  /*6ff0*/  BSSY B0, `(.L_x_15828) ;  /* 0x0000005000007945 */ /* 0x000fe20003800000 */
[C---:B--2---:R-:W-:Y:S02]  /*7000*/  IADD3 R163, R106.reuse, 0x140, RZ ;  /* 0x000001406aa37810 */ /* 0x044fe40007ffe0ff */
[----:B------:R-:W-:Y:S01]  /*7010*/  IADD3 R165, R106, 0x160, RZ ;  /* 0x000001606aa57810 */ /* 0x000fe20007ffe0ff */
[----:B------:R-:W-:Y:S06]  /*7020*/  @!P5 BRA `(.L_x_15829) ;  /* 0x000000000004d947 */ /* 0x000fec0003800000 */
[----:B---3--:R2:W-:Y:S02]  /*7030*/  REDG.E.ADD.F32.FTZ.RN.STRONG.GPU desc[UR12][R2.64+-0x380], R161 ;  /* 0xfffc80a1020079a6 */ /* 0x0085e4000c10f38c */
.L_x_15829:
[----:B------:R-:W-:Y:S05]  /*7040*/  BSYNC B0 ;  /* 0x0000000000007941 */ /* 0x000fea0003800000 */
.L_x_15828:
        /* <DEDUP_REMOVED lines=17> */
.L_x_15831:
[----:B------:R-:W-:Y:S05]  /*7160*/  BSYNC B0 ;  /* 0x0000000000007941 */ /* 0x000fea0003800000 */
.L_x_15830:
[----:B------:R2:W3:Y:S01]  /*7170*/  LDS R7, [R165+0x9a0] ;  /* 0x0009a000a5077984 */ /* 0x0004e20000000800 */
[----:B------:R-:W-:Y:S01]  /*7180*/  BSSY B0, `(.L_x_15832) ;  /* 0x0000006000007945 */ /* 0x000fe20003800000 */
[----:B01----:R-:W-:Y:S02]  /*7190*/  IADD3 R161, R106, 0x1c0, RZ ;  /* 0x000001c06aa17810 */ /* 0x003fe40007ffe0ff */
[----:B------:R-:W-:Y:S02]  /*71a0*/  LEA.HI.SX32 R167, R167, R106, 0x1b ;  /* 0x0000006aa7a77211 */ /* 0x000fe400078fdaff */
[----:B------:R-:W-:Y:S01]  /*71b0*/  LEA R4, R4, UR7, 0x2 ;  /* 0x0000000704047c11 */ /* 0x000fe2000f8e10ff */
[----:B------:R-:W-:Y:S06]  /*71c0*/  @!P1 BRA `(.L_x_15833) ;  /* 0x0000000000049947 */ /* 0x000fec0003800000 */
[----:B---3--:R0:W-:Y:S02]  /*71d0*/  REDG.E.ADD.F32.FTZ.RN.STRONG.GPU desc[UR12][R2.64+-0x280], R7 ;  /* 0xfffd8007020079a6 */ /* 0x0081e4000c10f38c */
.L_x_15833:
[----:B------:R-:W-:Y:S05]  /*71e0*/  BSYNC B0 ;  /* 0x0000000000007941 */ /* 0x000fea0003800000 */
.L_x_15832:
[----:B0--3--:R0:W1:Y:S01]  /*71f0*/  LDS R7, [R4+0xa20] ;  /* 0x000a200004077984 */ /* 0x0090620000000800 */
[----:B------:R-:W-:Y:S01]  /*7200*/  BSSY B0, `(.L_x_15834) ;  /* 0x0000006000007945 */ /* 0x000fe20003800000 */
[----:B------:R-:W-:Y:S02]  /*7210*/  IADD3 R163, R106, 0x1e0, RZ ;  /* 0x000001e06aa37810 */ /* 0x000fe40007ffe0ff */
[----:B------:R-:W-:Y:S02]  /*7220*/  LEA.HI.SX32 R161, R161, R106, 0x1b ;  /* 0x0000006aa1a17211 */ /* 0x000fe400078fdaff */
[----:B------:R-:W-:Y:S01]  /*7230*/  LEA R167, R167, UR7, 0x2 ;  /* 0x00000007a7a77c11 */ /* 0x000fe2000f8e10ff */
[----:B------:R-:W-:Y:S06]  /*7240*/  @!P2 BRA `(.L_x_15835) ;  /* 0x000000000004a947 */ /* 0x000fec0003800000 */
[----:B-1----:R3:W-:Y:S02]  /*7250*/  REDG.E.ADD.F32.FTZ.RN.STRONG.GPU desc[UR12][R2.64+-0x200], R7 ;  /* 0xfffe0007020079a6 */ /* 0x0027e4000c10f38c */
.L_x_15835:
[----:B------:R-:W-:Y:S05]  /*7260*/  BSYNC B0 ;  /* 0x0000000000007941 */ /* 0x000fea0003800000 */
.L_x_15834:
[----:B-1-3--:R1:W3:Y:S01]  /*7270*/  LDS R7, [R167+0xaa0] ;  /* 0x000aa000a7077984 */ /* 0x00a2e20000000800 */
[----:B------:R-:W-:Y:S01]  /*7280*/  BSSY B0, `(.L_x_15836) ;  /* 0x0000005000007945 */ /* 0x000fe20003800000 */
[----:B------:R-:W-:Y:S02]  /*7290*/  LEA.HI.SX32 R163, R163, R106, 0x1b ;  /* 0x0000006aa3a37211 */ /* 0x000fe400078fdaff */
[----:B------:R-:W-:Y:S01]  /*72a0*/  LEA R161, R161, UR7, 0x2 ;  /* 0x00000007a1a17c11 */ /* 0x000fe2000f8e10ff */
[----:B------:R-:W-:Y:S06]  /*72b0*/  @!P3 BRA `(.L_x_15837) ;  /* 0x000000000004b947 */ /* 0x000fec0003800000 */
[----:B---3--:R4:W-:Y:S02]  /*72c0*/  REDG.E.ADD.F32.FTZ.RN.STRONG.GPU desc[UR12][R2.64+-0x180], R7 ;  /* 0xfffe8007020079a6 */ /* 0x0089e4000c10f38c */
.L_x_15837:
[----:B------:R-:W-:Y:S05]  /*72d0*/  BSYNC B0 ;  /* 0x0000000000007941 */ /* 0x000fea0003800000 */
.L_x_15836:
[----:B0-----:R-:W-:Y:S01]  /*72e0*/  FMUL.FTZ R4, R42, R5 ;  /* 0x000000052a047220 */ /* 0x001fe20000410000 */
[----:B------:R-:W-:Y:S01]  /*72f0*/  BSSY B0, `(.L_x_15838) ;  /* 0x0000005000007945 */ /* 0x000fe20003800000 */
[----:B------:R0:W0:Y:S01]  /*7300*/  LDS R5, [R161+0xb20] ;  /* 0x000b2000a1057984 */ /* 0x0000220000000800 */
[----:B------:R-:W-:Y:S02]  /*7310*/  LEA R163, R163, UR7, 0x2 ;  /* 0x00000007a3a37c11 */ /* 0x000fe4000f8e10ff */
[----:B------:R-:W-:Y:S05]  /*7320*/  @!P4 BRA `(.L_x_15839) ;  /* 0x000000000004c947 */ /* 0x000fea0003800000 */
[----:B0-----:R0:W-:Y:S02]  /*7330*/  REDG.E.ADD.F32.FTZ.RN.STRONG.GPU desc[UR12][R2.64+-0x100], R5 ;  /* 0xffff0005020079a6 */ /* 0x0011e4000c10f38c */
.L_x_15839:
[----:B------:R-:W-:Y:S05]  /*7340*/  BSYNC B0 ;  /* 0x0000000000007941 */ /* 0x000fea0003800000 */
.L_x_15838:
[----:B0-----:R0:W0:Y:S01]  /*7350*/  LDS R5, [R163+0xba0] ;  /* 0x000ba000a3057984 */ /* 0x0010220000000800 */
[----:B------:R-:W-:Y:S01]  /*7360*/  BSSY B0, `(.L_x_15840) ;  /* 0x0000004000007945 */ /* 0x000fe20003800000 */
[----:B---34-:R-:W-:-:S03]  /*7370*/  FFMA.FTZ R7, R159, R118, R4 ;  /* 0x000000769f077223 */ /* 0x018fc60000010004 */
[----:B------:R-:W-:Y:S05]  /*7380*/  @!P5 BRA `(.L_x_15841) ;  /* 0x000000000004d947 */ /* 0x000fea0003800000 */
[----:B0-----:R3:W-:Y:S02]  /*7390*/  REDG.E.ADD.F32.FTZ.RN.STRONG.GPU desc[UR12][R2.64+-0x80], R5 ;  /* 0xffff8005020079a6 */ /* 0x0017e4000c10f38c */
.L_x_15841:
[----:B------:R-:W-:Y:S05]  /*73a0*/  BSYNC B0 ;  /* 0x0000000000007941 */ /* 0x000fea0003800000 */
.L_x_15840:
[----:B------:R-:W-:Y:S01]  /*73b0*/  FADD.FTZ R4, R126, R7 ;  /* 0x000000077e047221 */ /* 0x000fe20000010000 */
[----:B---3--:R-:W3:Y:S01]  /*73c0*/  SHFL.DOWN PT, R2, R124, 0x1, 0x1f ;  /* 0x08201f007c027f89 */ /* 0x008ee200000e0000 */
[----:B------:R-:W-:Y:S01]  /*73d0*/  ISETP.GT.AND P1, PT, R104, 0x1e, PT ;  /* 0x0000001e6800780c */ /* 0x000fe20003f24270 */
[----:B------:R-:W-:Y:S01]  /*73e0*/  FADD.FTZ R47, R10, R47 ;  /* 0x0000002f0a2f7221 */ /* 0x000fe20000010000 */
[----:B0-----:R-:W-:Y:S01]  /*73f0*/  MOV R5, R124 ;  /* 0x0000007c00057202 */ /* 0x001fe20000000f00 */
[----:B------:R-:W0:Y:S01]  /*7400*/  SHFL.DOWN PT, R161, R0, 0x1, 0x1f ;  /* 0x08201f0000a17f89 */ /* 0x000e2200000e0000 */
[----:B------:R-:W-:Y:S01]  /*7410*/  MOV R6, R0 ;  /* 0x0000000000067202 */ /* 0x000fe20000000f00 */
[----:B------:R-:W-:Y:S01]  /*7420*/  BSSY B0, `(.L_x_15842) ;  /* 0x0000081000007945 */ /* 0x000fe20003800000 */
[----:B------:R-:W-:Y:S01]  /*7430*/  MOV R7, R40 ;  /* 0x0000002800077202 */ /* 0x000fe20000000f00 */
[----:B------:R-:W4:Y:S01]  /*7440*/  SHFL.DOWN PT, R126, R40, 0x1, 0x1f ;  /* 0x08201f00287e7f89 */ /* 0x000f2200000e0000 */
[----:B------:R-:W-:Y:S01]  /*7450*/  ISETP.NE.AND P2, PT, R104, RZ, PT ;  /* 0x000000ff6800720c */ /* 0x000fe20003f45270 */
        /* <DEDUP_REMOVED lines=8> */
[----:B---3--:R-:W-:Y:S01]  /*74e0*/  @!P1 FADD.FTZ R5, R5, R2 ;  /* 0x0000000205059221 */ /* 0x008fe20000010000 */
[----:B0-----:R-:W-:-:S04]  /*74f0*/  @!P1 FADD.FTZ R6, R6, R161 ;  /* 0x000000a106069221 */ /* 0x001fc80000010000 */
[----:B------:R-:W0:Y:S01]  /*7500*/  SHFL.DOWN PT, R0, R5, 0x2, 0x1f ;  /* 0x08401f0005007f89 */ /* 0x000e2200000e0000 */
[----:B----4-:R-:W-:-:S03]  /*7510*/  @!P1 FADD.FTZ R7, R7, R126 ;  /* 0x0000007e07079221 */ /* 0x010fc60000010000 */
[----:B------:R-:W3:Y:S01]  /*7520*/  SHFL.DOWN PT, R161, R6, 0x2, 0x1f ;  /* 0x08401f0006a17f89 */ /* 0x000ee200000e0000 */
[----:B-----5:R-:W-:-:S03]  /*7530*/  @!P1 FADD.FTZ R4, R3, R4 ;  /* 0x0000000403049221 */ /* 0x020fc60000010000 */
[----:B------:R-:W4:Y:S01]  /*7540*/  SHFL.DOWN PT, R2, R7, 0x2, 0x1f ;  /* 0x08401f0007027f89 */ /* 0x000f2200000e0000 */
[----:B------:R-:W-:-:S03]  /*7550*/  ISETP.GT.AND P1, PT, R104, 0x1d, PT ;  /* 0x0000001d6800780c */ /* 0x000fc60003f24270 */
[----:B------:R-:W5:Y:S10]  /*7560*/  SHFL.DOWN PT, R3, R4, 0x2, 0x1f ;  /* 0x08401f0004037f89 */ /* 0x000f7400000e0000 */
[----:B0-----:R-:W-:Y:S01]  /*7570*/  @!P1 FADD.FTZ R5, R5, R0 ;  /* 0x0000000005059221 */ /* 0x001fe20000010000 */
[----:B---3--:R-:W-:Y:S01]  /*7580*/  @!P1 FADD.FTZ R6, R6, R161 ;  /* 0x000000a106069221 */ /* 0x008fe20000010000 */
[----:B----4-:R-:W-:-:S04]  /*7590*/  @!P1 FADD.FTZ R7, R7, R2 ;  /* 0x0000000207079221 */ /* 0x010fc80000010000 */
[----:B------:R-:W0:Y:S01]  /*75a0*/  SHFL.DOWN PT, R163, R6, 0x4, 0x1f ;  /* 0x08801f0006a37f89 */ /* 0x000e2200000e0000 */
[----:B-----5:R-:W-:-:S03]  /*75b0*/  @!P1 FADD.FTZ R4, R4, R3 ;  /* 0x0000000304049221 */ /* 0x020fc60000010000 */
[----:B------:R-:W3:Y:S01]  /*75c0*/  SHFL.DOWN PT, R2, R5, 0x4, 0x1f ;  /* 0x08801f0005027f89 */ /* 0x000ee200000e0000 */
[C---:B------:R-:W-:Y:S01]  /*75d0*/  FMUL.FTZ R3, R39.reuse, R43 ;  /* 0x0000002b27037220 */ /* 0x040fe20000410000 */
[----:B------:R-:W-:Y:S02]  /*75e0*/  ISETP.GT.AND P1, PT, R104, 0x1b, PT ;  /* 0x0000001b6800780c */ /* 0x000fe40003f24270 */
[----:B------:R-:W4:Y:S01]  /*75f0*/  SHFL.DOWN PT, R40, R7, 0x4, 0x1f ;  /* 0x08801f0007287f89 */ /* 0x000f2200000e0000 */
[-C--:B------:R-:W-:Y:S01]  /*7600*/  FFMA.FTZ R3, R38, R153.reuse, -R3 ;  /* 0x0000009926037223 */ /* 0x080fe20000010803 */
[C---:B------:R-:W-:Y:S02]  /*7610*/  FMUL.FTZ R153, R39.reuse, R153 ;  /* 0x0000009927997220 */ /* 0x040fe40000410000 */
[----:B------:R-:W5:Y:S01]  /*7620*/  SHFL.DOWN PT, R161, R4, 0x4, 0x1f ;  /* 0x08801f0004a17f89 */ /* 0x000f6200000e0000 */
[----:B------:R-:W-:Y:S01]  /*7630*/  FMUL.FTZ R42, R42, R3 ;  /* 0x000000032a2a7220 */ /* 0x000fe20000410000 */
[----:B------:R-:W-:Y:S01]  /*7640*/  FFMA.FTZ R0, R38, R43, R153 ;  /* 0x0000002b26007223 */ /* 0x000fe20000010099 */
[----:B------:R-:W-:-:S03]  /*7650*/  FMUL.FTZ R3, R39, R164 ;  /* 0x000000a427037220 */ /* 0x000fc60000410000 */
[----:B------:R-:W-:Y:S01]  /*7660*/  FFMA.FTZ R0, R159, R0, R42 ;  /* 0x000000009f007223 */ /* 0x000fe2000001002a */
[----:B------:R-:W-:-:S03]  /*7670*/  FFMA.FTZ R3, R38, R162, -R3 ;  /* 0x000000a226037223 */ /* 0x000fc60000010803 */
[----:B------:R-:W-:Y:S01]  /*7680*/  FFMA.FTZ R153, R125, R43, R0 ;  /* 0x0000002b7d997223 */ /* 0x000fe20000010000 */
[----:B------:R-:W-:Y:S01]  /*7690*/  FMUL.FTZ R125, R134, R3 ;  /* 0x00000003867d7220 */ /* 0x000fe20000410000 */
[----:B0-----:R-:W-:Y:S01]  /*76a0*/  @!P1 FADD.FTZ R6, R6, R163 ;  /* 0x000000a306069221 */ /* 0x001fe20000010000 */
[----:B------:R-:W-:Y:S01]  /*76b0*/  FMUL.FTZ R3, R39, R162 ;  /* 0x000000a227037220 */ /* 0x000fe20000410000 */
[----:B------:R-:W-:Y:S01]  /*76c0*/  FADD.FTZ R60, R153, R60 ;  /* 0x0000003c993c7221 */ /* 0x000fe20000010000 */
[----:B---3--:R-:W-:Y:S02]  /*76d0*/  @!P1 FADD.FTZ R5, R5, R2 ;  /* 0x0000000205059221 */ /* 0x008fe40000010000 */
[----:B------:R-:W-:Y:S01]  /*76e0*/  FFMA.FTZ R43, R38, R164, R3 ;  /* 0x000000a4262b7223 */ /* 0x000fe20000010003 */
[----:B------:R-:W-:Y:S01]  /*76f0*/  FMUL.FTZ R3, R39, R156 ;  /* 0x0000009c27037220 */ /* 0x000fe20000410000 */
[----:B----4-:R-:W-:Y:S01]  /*7700*/  @!P1 FADD.FTZ R7, R7, R40 ;  /* 0x0000002807079221 */ /* 0x010fe20000010000 */
[----:B------:R-:W0:Y:S01]  /*7710*/  SHFL.DOWN PT, R2, R5, 0x8, 0x1f ;  /* 0x09001f0005027f89 */ /* 0x000e2200000e0000 */
[----:B------:R-:W-:Y:S01]  /*7720*/  FFMA.FTZ R188, R188, R43, R125 ;  /* 0x0000002bbcbc7223 */ /* 0x000fe2000001007d */
[-C--:B------:R-:W-:Y:S01]  /*7730*/  FFMA.FTZ R125, R38, R160.reuse, -R3 ;  /* 0x000000a0267d7223 */ /* 0x080fe20000010803 */
[----:B-----5:R-:W-:Y:S01]  /*7740*/  @!P1 FADD.FTZ R4, R4, R161 ;  /* 0x000000a104049221 */ /* 0x020fe20000010000 */
[----:B------:R-:W3:Y:S01]  /*7750*/  SHFL.DOWN PT, R40, R7, 0x8, 0x1f ;  /* 0x09001f0007287f89 */ /* 0x000ee200000e0000 */
[C---:B------:R-:W-:Y:S01]  /*7760*/  FMUL.FTZ R43, R39.reuse, R160 ;  /* 0x000000a0272b7220 */ /* 0x040fe20000410000 */
[C---:B------:R-:W-:Y:S01]  /*7770*/  FMUL.FTZ R3, R39.reuse, R158 ;  /* 0x0000009e27037220 */ /* 0x040fe20000410000 */
[----:B------:R-:W-:Y:S01]  /*7780*/  ISETP.GT.AND P1, PT, R104, 0x17, PT ;  /* 0x000000176800780c */ /* 0x000fe20003f24270 */
[----:B------:R-:W4:Y:S01]  /*7790*/  SHFL.DOWN PT, R161, R6, 0x8, 0x1f ;  /* 0x09001f0006a17f89 */ /* 0x000f2200000e0000 */
[C---:B------:R-:W-:Y:S01]  /*77a0*/  FFMA.FTZ R0, R38.reuse, R156, R43 ;  /* 0x0000009c26007223 */ /* 0x040fe2000001002b */
[-C--:B------:R-:W-:Y:S01]  /*77b0*/  FFMA.FTZ R43, R38, R154.reuse, -R3 ;  /* 0x0000009a262b7223 */ /* 0x080fe20000010803 */
[----:B------:R-:W-:Y:S01]  /*77c0*/  FMUL.FTZ R3, R39, R154 ;  /* 0x0000009a27037220 */ /* 0x000fe20000410000 */
[----:B------:R-:W5:Y:S01]  /*77d0*/  SHFL.DOWN PT, R159, R4, 0x8, 0x1f ;  /* 0x09001f00049f7f89 */ /* 0x000f6200000e0000 */
[----:B------:R-:W-:Y:S01]  /*77e0*/  FFMA.FTZ R188, R127, R164, R188 ;  /* 0x000000a47fbc7223 */ /* 0x000fe200000100bc */
[----:B------:R-:W-:Y:S01]  /*77f0*/  FMUL.FTZ R43, R130, R43 ;  /* 0x0000002b822b7220 */ /* 0x000fe20000410000 */
[----:B------:R-:W-:Y:S01]  /*7800*/  FFMA.FTZ R3, R38, R158, R3 ;  /* 0x0000009e26037223 */ /* 0x000fe20000010003 */
[----:B------:R-:W-:Y:S01]  /*7810*/  FMUL.FTZ R132, R132, R125 ;  /* 0x0000007d84847220 */ /* 0x000fe20000410000 */
[----:B------:R-:W-:-:S02]  /*7820*/  FADD.FTZ R59, R188, R59 ;  /* 0x0000003bbc3b7221 */ /* 0x000fc40000010000 */
[----:B------:R-:W-:Y:S01]  /*7830*/  FFMA.FTZ R186, R186, R3, R43 ;  /* 0x00000003baba7223 */ /* 0x000fe2000001002b */
[----:B------:R-:W-:Y:S01]  /*7840*/  FMUL.FTZ R3, R39, R41 ;  /* 0x0000002927037220 */ /* 0x000fe20000410000 */
[----:B------:R-:W-:Y:S01]  /*7850*/  FFMA.FTZ R0, R155, R0, R132 ;  /* 0x000000009b007223 */ /* 0x000fe20000010084 */
[----:B------:R-:W-:Y:S01]  /*7860*/  FMUL.FTZ R43, R39, R166 ;  /* 0x000000a6272b7220 */ /* 0x000fe20000410000 */
[----:B------:R-:W-:Y:S01]  /*7870*/  FFMA.FTZ R186, R131, R158, R186 ;  /* 0x0000009e83ba7223 */ /* 0x000fe200000100ba */
[----:B0-----:R-:W-:Y:S01]  /*7880*/  @!P1 FADD.FTZ R5, R5, R2 ;  /* 0x0000000205059221 */ /* 0x001fe20000010000 */
[-C--:B------:R-:W-:Y:S01]  /*7890*/  FFMA.FTZ R3, R38, R149.reuse, -R3 ;  /* 0x0000009526037223 */ /* 0x080fe20000010803 */
[----:B------:R-:W-:Y:S01]  /*78a0*/  FMUL.FTZ R149, R39, R149 ;  /* 0x0000009527957220 */ /* 0x000fe20000410000 */
[----:B------:R-:W-:Y:S01]  /*78b0*/  FFMA.FTZ R129, R129, R156, R0 ;  /* 0x0000009c81817223 */ /* 0x000fe20000010000 */
[----:B---3--:R-:W-:Y:S01]  /*78c0*/  @!P1 FADD.FTZ R7, R7, R40 ;  /* 0x0000002807079221 */ /* 0x008fe20000010000 */
[----:B------:R-:W0:Y:S01]  /*78d0*/  SHFL.DOWN PT, R2, R5, 0x10, 0x1f ;  /* 0x0a001f0005027f89 */ /* 0x000e2200000e0000 */
[----:B------:R-:W-:Y:S01]  /*78e0*/  FMUL.FTZ R125, R128, R3 ;  /* 0x00000003807d7220 */ /* 0x000fe20000410000 */
[C---:B------:R-:W-:Y:S01]  /*78f0*/  FMUL.FTZ R3, R39.reuse, R170 ;  /* 0x000000aa27037220 */ /* 0x040fe20000410000 */
[----:B----4-:R-:W-:Y:S01]  /*7900*/  @!P1 FADD.FTZ R6, R6, R161 ;  /* 0x000000a106069221 */ /* 0x010fe20000010000 */
[----:B------:R-:W3:Y:S01]  /*7910*/  SHFL.DOWN PT, R10, R7, 0x10, 0x1f ;  /* 0x0a001f00070a7f89 */ /* 0x000ee200000e0000 */
[C---:B------:R-:W-:Y:S01]  /*7920*/  FFMA.FTZ R149, R38.reuse, R41, R149 ;  /* 0x0000002926957223 */ /* 0x040fe20000010095 */
[----:B------:R-:W-:Y:S01]  /*7930*/  FFMA.FTZ R3, R38, R168, -R3 ;  /* 0x000000a826037223 */ /* 0x000fe20000010803 */
[----:B-----5:R-:W-:Y:S01]  /*7940*/  @!P1 FADD.FTZ R4, R4, R159 ;  /* 0x0000009f04049221 */ /* 0x020fe20000010000 */
[----:B------:R-:W4:Y:S01]  /*7950*/  SHFL.DOWN PT, R153, R6, 0x10, 0x1f ;  /* 0x0a001f0006997f89 */ /* 0x000f2200000e0000 */
[----:B------:R-:W-:Y:S01]  /*7960*/  ISETP.GT.AND P1, PT, R104, 0xf, PT ;  /* 0x0000000f6800780c */ /* 0x000fe20003f24270 */
[----:B------:R-:W-:Y:S01]  /*7970*/  FFMA.FTZ R136, R136, R149, R125 ;  /* 0x0000009588887223 */ /* 0x000fe2000001007d */
[----:B------:R-:W-:Y:S01]  /*7980*/  FMUL.FTZ R120, R120, R3 ;  /* 0x0000000378787220 */ /* 0x000fe20000410000 */
[----:B------:R-:W5:Y:S01]  /*7990*/  SHFL.DOWN PT, R127, R4, 0x10, 0x1f ;  /* 0x0a001f00047f7f89 */ /* 0x000f6200000e0000 */
[----:B------:R-:W-:Y:S01]  /*79a0*/  FMUL.FTZ R3, R39, R142 ;  /* 0x0000008e27037220 */ /* 0x000fe20000410000 */
[CC--:B------:R-:W-:Y:S01]  /*79b0*/  FFMA.FTZ R0, R38.reuse, R146.reuse, -R43 ;  /* 0x0000009226007223 */ /* 0x0c0fe2000001082b */
[----:B------:R-:W-:Y:S01]  /*79c0*/  FFMA.FTZ R133, R133, R41, R136 ;  /* 0x0000002985857223 */ /* 0x000fe20000010088 */
[C---:B------:R-:W-:Y:S01]  /*79d0*/  FMUL.FTZ R43, R39.reuse, R146 ;  /* 0x00000092272b7220 */ /* 0x040fe20000410000 */
[C---:B------:R-:W-:Y:S01]  /*79e0*/  FMUL.FTZ R41, R39.reuse, R168 ;  /* 0x000000a827297220 */ /* 0x040fe20000410000 */
[-C--:B------:R-:W-:Y:S01]  /*79f0*/  FMUL.FTZ R39, R39, R141.reuse ;  /* 0x0000008d27277220 */ /* 0x080fe20000410000 */
[C---:B------:R-:W-:Y:S01]  /*7a00*/  FFMA.FTZ R3, R38.reuse, R141, -R3 ;  /* 0x0000008d26037223 */ /* 0x040fe20000010803 */
        /* <DEDUP_REMOVED lines=8> */
[----:B---3--:R-:W-:Y:S01]  /*7a90*/  @!P1 FADD.FTZ R7, R7, R10 ;  /* 0x0000000a07079221 */ /* 0x008fe20000010000 */
[----:B------:R-:W-:Y:S01]  /*7aa0*/  FFMA.FTZ R172, R172, R39, R3 ;  /* 0x00000027acac7223 */ /* 0x000fe20000010003 */
[----:B------:R-:W-:Y:S01]  /*7ab0*/  FFMA.FTZ R178, R135, R166, R178 ;  /* 0x000000a687b27223 */ /* 0x000fe200000100b2 */
[----:B------:R-:W-:Y:S01]  /*7ac0*/  FFMA.FTZ R137, R137, R170, R0 ;  /* 0x000000aa89897223 */ /* 0x000fe20000010000 */
[----:B----4-:R-:W-:Y:S01]  /*7ad0*/  @!P1 FADD.FTZ R6, R6, R153 ;  /* 0x0000009906069221 */ /* 0x010fe20000010000 */
[----:B------:R-:W-:Y:S01]  /*7ae0*/  FFMA.FTZ R172, R123, R142, R172 ;  /* 0x0000008e7bac7223 */ /* 0x000fe200000100ac */
[----:B------:R-:W-:Y:S01]  /*7af0*/  FADD.FTZ R58, R129, R58 ;  /* 0x0000003a813a7221 */ /* 0x000fe20000010000 */
[----:B------:R-:W-:Y:S01]  /*7b00*/  FADD.FTZ R57, R186, R57 ;  /* 0x00000039ba397221 */ /* 0x000fe20000010000 */
[----:B-----5:R-:W-:Y:S01]  /*7b10*/  @!P1 FADD.FTZ R4, R4, R127 ;  /* 0x0000007f04049221 */ /* 0x020fe20000010000 */
[----:B------:R-:W-:Y:S01]  /*7b20*/  FADD.FTZ R56, R133, R56 ;  /* 0x0000003885387221 */ /* 0x000fe20000010000 */
[----:B------:R-:W-:Y:S01]  /*7b30*/  FADD.FTZ R55, R178, R55 ;  /* 0x00000037b2377221 */ /* 0x000fe20000010000 */
[----:B------:R-:W-:Y:S01]  /*7b40*/  FADD.FTZ R54, R137, R54 ;  /* 0x0000003689367221 */ /* 0x000fe20000010000 */
[----:B------:R-:W-:Y:S01]  /*7b50*/  FADD.FTZ R53, R172, R53 ;  /* 0x00000035ac357221 */ /* 0x000fe20000010000 */
[----:B------:R0:W-:Y:S01]  /*7b60*/  @!P2 STS.128 [UR7+0xc70], R4 ;  /* 0x000c7004ff00a988 */ /* 0x0001e20008000c07 */
[----:B------:R-:W-:Y:S06]  /*7b70*/  BAR.SYNC.DEFER_BLOCKING 0x0 ;  /* 0x0000000000007b1d */ /* 0x000fec0000010000 */
[----:B------:R-:W-:Y:S05]  /*7b80*/  @P0 BRA `(.L_x_15843) ;  /* 0x0000000000280947 */ /* 0x000fea0003800000 */
[----:B------:R-:W-:Y:S02]  /*7b90*/  ISETP.NE.AND P0, PT, R94, R121, PT ;  /* 0x000000795e00720c */ /* 0x000fe40003f05270 */
[----:B------:R-:W-:-:S11]  /*7ba0*/  LEA R0, R117, UR7, 0x3 ;  /* 0x0000000775007c11 */ /* 0x000fd6000f8e18ff */
[----:B------:R-:W0:Y:S04]  /*7bb0*/  @P0 LDS.64 R2, [R0+0x39b0] ;  /* 0x0039b00000020984 */ /* 0x000e280000000a00 */
[----:B------:R-:W3:Y:S01]  /*7bc0*/  @P0 LDS.64 R10, [R0+0x31b0] ;  /* 0x0031b000000a0984 */ /* 0x000ee20000000a00 */
[----:B0-----:R-:W-:Y:S01]  /*7bd0*/  @P0 FADD.FTZ R7, R7, R3 ;  /* 0x0000000307070221 */ /* 0x001fe20000010000 */
[----:B------:R-:W-:Y:S01]  /*7be0*/  @P0 FADD.FTZ R6, R6, R2 ;  /* 0x0000000206060221 */ /* 0x000fe20000010000 */
[----:B---3--:R-:W-:Y:S01]  /*7bf0*/  @P0 FADD.FTZ R5, R5, R11 ;  /* 0x0000000b05050221 */ /* 0x008fe20000010000 */
[----:B------:R-:W-:-:S03]  /*7c00*/  @P0 FADD.FTZ R4, R4, R10 ;  /* 0x0000000a04040221 */ /* 0x000fc60000010000 */
[----:B------:R3:W-:Y:S04]  /*7c10*/  STS.64 [R0+0x39b0], R6 ;  /* 0x0039b00600007388 */ /* 0x0007e80000000a00 */
[----:B------:R3:W-:Y:S02]  /*7c20*/  STS.64 [R0+0x31b0], R4 ;  /* 0x0031b00400007388 */ /* 0x0007e40000000a00 */
.L_x_15843:
[----:B------:R-:W-:Y:S05]  /*7c30*/  BSYNC B0 ;  /* 0x0000000000007941 */ /* 0x000fea0003800000 */
.L_x_15842:
[----:B------:R-:W-:Y:S01]  /*7c40*/  IADD3 R117, R117, 0x1, RZ ;  /* 0x0000000175757810 */ /* 0x000fe20007ffe0ff */
[----:B------:R-:W-:-:S03]  /*7c50*/  UIADD3 UR5, UP0, UR5, 0x1, URZ ;  /* 0x0000000105057890 */ /* 0x000fc6000ff1e03f */
[----:B------:R-:W-:Y:S01]  /*7c60*/  ISETP.GE.AND P0, PT, R117, UR26, PT ;  /* 0x0000001a75007c0c */ /* 0x000fe2000bf06270 */
[----:B------:R-:W-:-:S12]  /*7c70*/  UIADD3.X UR6, URZ, UR6, URZ, UP0, !UPT ;  /* 0x000000063f067290 */ /* 0x000fd800087fe43f */
[----:B------:R-:W-:Y:S05]  /*7c80*/  @!P0 BRA `(.L_x_15844) ;  /* 0xffffffac00988947 */ /* 0x000fea000383ffff */
.L_x_15797:
[----:B------:R-:W-:Y:S01]  /*7c90*/  BAR.SYNC.DEFER_BLOCKING 0x0 ;  /* 0x0000000000007b1d */ /* 0x000fe20000010000 */
[----:B------:R-:W-:Y:S02]  /*7ca0*/  LOP3.LUT R41, R95, 0x1f, R106, 0xf8, !PT ;  /* 0x0000001f5f297812 */ /* 0x000fe400078ef86a */
[----:B------:R-:W-:Y:S02]  /*7cb0*/  PRMT R3, RZ, 0x7610, R3 ;  /* 0x00007610ff037816 */ /* 0x000fe40000000003 */
[----:B------:R-:W-:-:S03]  /*7cc0*/  ISETP.GE.AND P0, PT, R41, R9, PT ;  /* 0x000000092900720c */ /* 0x000fc60003f06270 */
[----:B------:R-:W4:Y:S01]  /*7cd0*/  LDC.64 R36, c[0x0][0x388] ;  /* 0x0000e200ff247b82 */ /* 0x000f220000000a00 */
[C---:B------:R-:W-:Y:S02]  /*7ce0*/  LOP3.LUT R43, R41.reuse, 0x20, RZ, 0xfc, !PT ;  /* 0x00000020292b7812 */ /* 0x040fe400078efcff */
[C---:B------:R-:W-:Y:S02]  /*7cf0*/  LOP3.LUT R61, R41.reuse, 0x40, RZ, 0xfc, !PT ;  /* 0x00000040293d7812 */ /* 0x040fe400078efcff */
[C---:B------:R-:W-:Y:S02]  /*7d00*/  LOP3.LUT R63, R41.reuse, 0x60, RZ, 0xfc, !PT ;  /* 0x00000060293f7812 */ /* 0x040fe400078efcff */
[C---:B------:R-:W-:Y:S02]  /*7d10*/  LOP3.LUT R65, R41.reuse, 0x80, RZ, 0xfc, !PT ;  /* 0x0000008029417812 */ /* 0x040fe400078efcff */
[C---:B------:R-:W-:Y:S02]  /*7d20*/  LOP3.LUT R67, R41.reuse, 0xa0, RZ, 0xfc, !PT ;  /* 0x000000a029437812 */ /* 0x040fe400078efcff */
[----:B------:R-:W-:-:S02]  /*7d30*/  LOP3.LUT R69, R41, 0xc0, RZ, 0xfc, !PT ;  /* 0x000000c029457812 */ /* 0x000fc400078efcff */
[-C--:B------:R-:W-:Y:S02]  /*7d40*/  ISETP.GE.AND P1, PT, R61, R9.reuse, PT ;  /* 0x000000093d00720c */ /* 0x080fe40003f26270 */
[----:B------:R-:W-:Y:S02]  /*7d50*/  LOP3.LUT R71, R41, 0xe0, RZ, 0xfc, !PT ;  /* 0x000000e029477812 */ /* 0x000fe400078efcff */
[----:B---3--:R-:W-:Y:S01]  /*7d60*/  PRMT R0, RZ, 0x7610, R0 ;  /* 0x00007610ff007816 */ /* 0x008fe20000000000 */
[----:B------:R-:W3:Y:S01]  /*7d70*/  @!P0 LDG.E.U16 R3, desc[UR12][R18.64] ;  /* 0x0000000c12038981 */ /* 0x000ee2000c1e1500 */
[-C--:B------:R-:W-:Y:S02]  /*7d80*/  ISETP.GE.AND P0, PT, R43, R9.reuse, PT ;  /* 0x000000092b00720c */ /* 0x080fe40003f06270 */
[-C--:B------:R-:W-:Y:S02]  /*7d90*/  ISETP.GE.AND P2, PT, R63, R9.reuse, PT ;  /* 0x000000093f00720c */ /* 0x080fe40003f46270 */
[----:B------:R-:W-:-:S02]  /*7da0*/  ISETP.GE.AND P3, PT, R65, R9, PT ;  /* 0x000000094100720c */ /* 0x000fc40003f66270 */
[-C--:B------:R-:W-:Y:S02]  /*7db0*/  ISETP.GE.AND P4, PT, R67, R9.reuse, PT ;  /* 0x000000094300720c */ /* 0x080fe40003f86270 */
[-C--:B------:R-:W-:Y:S02]  /*7dc0*/  ISETP.GE.AND P5, PT, R69, R9.reuse, PT ;  /* 0x000000094500720c */ /* 0x080fe40003fa6270 */
[----:B------:R-:W-:Y:S02]  /*7dd0*/  ISETP.GE.AND P6, PT, R71, R9, PT ;  /* 0x000000094700720c */ /* 0x000fe40003fc6270 */
[----:B0-----:R-:W-:Y:S01]  /*7de0*/  PRMT R5, RZ, 0x7610, R5 ;  /* 0x00007610ff057816 */ /* 0x001fe20000000005 */
[----:B------:R-:W5:Y:S01]  /*7df0*/  @!P0 LDG.E.U16 R0, desc[UR12][R18.64+0x40] ;  /* 0x0000400c12008981 */ /* 0x000f62000c1e1500 */
[----:B------:R-:W-:Y:S02]  /*7e00*/  PRMT R2, RZ, 0x7610, R2 ;  /* 0x00007610ff027816 */ /* 0x000fe40000000002 */
[----:B------:R-:W-:-:S02]  /*7e10*/  PRMT R7, RZ, 0x7610, R7 ;  /* 0x00007610ff077816 */ /* 0x000fc40000000007 */
[----:B------:R-:W-:Y:S01]  /*7e20*/  PRMT R4, RZ, 0x7610, R4 ;  /* 0x00007610ff047816 */ /* 0x000fe20000000004 */
[----:B------:R-:W2:Y:S01]  /*7e30*/  @!P1 LDG.E.U16 R5, desc[UR12][R18.64+0x80] ;  /* 0x0000800c12059981 */ /* 0x000ea2000c1e1500 */
[----:B------:R-:W-:Y:S02]  /*7e40*/  PRMT R11, RZ, 0x7610, R11 ;  /* 0x00007610ff0b7816 */ /* 0x000fe4000000000b */
[----:B------:R-:W-:Y:S01]  /*7e50*/  PRMT R6, RZ, 0x7610, R6 ;  /* 0x00007610ff067816 */ /* 0x000fe20000000006 */
[----:B------:R-:W4:Y:S04]  /*7e60*/  @!P2 LDG.E.U16 R2, desc[UR12][R18.64+0xc0] ;  /* 0x0000c00c1202a981 */ /* 0x000f28000c1e1500 */
[----:B------:R-:W4:Y:S04]  /*7e70*/  @!P3 LDG.E.U16 R7, desc[UR12][R18.64+0x100] ;  /* 0x0001000c1207b981 */ /* 0x000f28000c1e1500 */
[----:B------:R-:W4:Y:S04]  /*7e80*/  @!P4 LDG.E.U16 R4, desc[UR12][R18.64+0x140] ;  /* 0x0001400c1204c981 */ /* 0x000f28000c1e1500 */
[----:B------:R-:W4:Y:S04]  /*7e90*/  @!P5 LDG.E.U16 R11, desc[UR12][R18.64+0x180] ;  /* 0x0001800c120bd981 */ /* 0x000f28000c1e1500 */
[----:B------:R-:W4:Y:S01]  /*7ea0*/  @!P6 LDG.E.U16 R6, desc[UR12][R18.64+0x1c0] ;  /* 0x0001c00c1206e981 */ /* 0x000f22000c1e1500 */
[----:B------:R-:W-:-:S02]  /*7eb0*/  F2FP.F16.F32.PACK_AB R51, R51, R52 ;  /* 0x000000343333723e */ /* 0x000fc400000000ff */
[----:B------:R-:W-:Y:S02]  /*7ec0*/  F2FP.F16.F32.PACK_AB R49, R49, R50 ;  /* 0x000000323131723e */ /* 0x000fe400000000ff */
[----:B------:R-:W-:Y:S02]  /*7ed0*/  PRMT R42, R51, 0x7632, R42 ;  /* 0x00007632332a7816 */ /* 0x000fe4000000002a */
[----:B------:R-:W-:Y:S02]  /*7ee0*/  F2FP.F16.F32.PACK_AB R47, R47, R48 ;  /* 0x000000302f2f723e */ /* 0x000fe400000000ff */
[----:B------:R-:W-:Y:S01]  /*7ef0*/  F2FP.F16.F32.PACK_AB R45, R45, R46 ;  /* 0x0000002e2d2d723e */ /* 0x000fe200000000ff */
[----:B------:R-:W-:Y:S01]  /*7f00*/  BSSY B0, `(.L_x_15845) ;  /* 0x0000078000007945 */ /* 0x000fe20003800000 */
[----:B------:R-:W-:Y:S02]  /*7f10*/  SHF.R.S32.HI R22, RZ, 0x1f, R41 ;  /* 0x0000001fff167819 */ /* 0x000fe40000011429 */
[----:B------:R-:W-:Y:S01]  /*7f20*/  IADD3 R121, -R121, UR4, RZ ;  /* 0x0000000479797c10 */ /* 0x000fe2000fffe1ff */
[----:B---3--:R-:W-:Y:S04]  /*7f30*/  STS.U16 [R92], R3 ;  /* 0x000000035c007388 */ /* 0x008fe80000000400 */
[----:B-----5:R-:W-:Y:S04]  /*7f40*/  STS.U16 [R91+0x40], R0 ;  /* 0x000040005b007388 */ /* 0x020fe80000000400 */
[----:B--2---:R-:W-:Y:S04]  /*7f50*/  STS.U16 [R90+0x80], R5 ;  /* 0x000080055a007388 */ /* 0x004fe80000000400 */
[----:B----4-:R-:W-:Y:S04]  /*7f60*/  STS.U16 [R89+0xc0], R2 ;  /* 0x0000c00259007388 */ /* 0x010fe80000000400 */
        /* <DEDUP_REMOVED lines=9> */
[----:B------:R-:W5:Y:S04]  /*8000*/  LDS.U16 R3, [R84+0x8] ;  /* 0x0000080054037984 */ /* 0x000f680000000400 */
[----:B------:R-:W1:Y:S04]  /*8010*/  LDS.U16 R4, [R84+0xa] ;  /* 0x00000a0054047984 */ /* 0x000e680000000400 */
[----:B------:R-:W-:Y:S01]  /*8020*/  LDS.U16 R6, [R84+0xe] ;  /* 0x00000e0054067984 */ /* 0x000fe20000000400 */
[----:B0-----:R-:W-:-:S05]  /*8030*/  HADD2.F32 R8, -RZ, R8.H0_H0 ;  /* 0x20000008ff087230 */ /* 0x001fca0000004100 */
[----:B------:R-:W-:-:S05]  /*8040*/  FADD.FTZ R8, R8, R109 ;  /* 0x0000006d08087221 */ /* 0x000fca0000010000 */
[----:B------:R-:W-:Y:S01]  /*8050*/  FSETP.GTU.FTZ.AND P0, PT, R8, 20, PT ;  /* 0x41a000000800780b */ /* 0x000fe20003f1c000 */
[----:B--2---:R-:W-:-:S05]  /*8060*/  HADD2.F32 R10, -RZ, R10.H0_H0 ;  /* 0x2000000aff0a7230 */ /* 0x004fca0000004100 */
[----:B------:R-:W-:-:S07]  /*8070*/  FADD.FTZ R10, R10, R109 ;  /* 0x0000006d0a0a7221 */ /* 0x000fce0000010000 */
[----:B------:R-:W-:Y:S01]  /*8080*/  @!P0 FMUL.FTZ R5, R8, -1.4426950216293334961 ;  /* 0xbfb8aa3b08058820 */ /* 0x000fe20000410000 */
[----:B------:R-:W-:-:S05]  /*8090*/  FSETP.GTU.FTZ.AND P1, PT, R10, 20, PT ;  /* 0x41a000000a00780b */ /* 0x000fca0003f3c000 */
[----:B------:R-:W0:Y:S08]  /*80a0*/  @!P0 MUFU.EX2 R5, R5 ;  /* 0x0000000500058308 */ /* 0x000e300000000800 */
[----:B------:R-:W-:Y:S01]  /*80b0*/  @!P1 FMUL.FTZ R8, R10, -1.4426950216293334961 ;  /* 0xbfb8aa3b0a089820 */ /* 0x000fe20000410000 */
[----:B0-----:R-:W-:Y:S02]  /*80c0*/  @!P0 FADD.FTZ R7, R5, 1 ;  /* 0x3f80000005078421 */ /* 0x001fe40000010000 */
[----:B------:R-:W0:Y:S03]  /*80d0*/  LDS.U16 R5, [R84+0xc] ;  /* 0x00000c0054057984 */ /* 0x000e260000000400 */
[----:B------:R-:W2:Y:S01]  /*80e0*/  @!P1 MUFU.EX2 R8, R8 ;  /* 0x0000000800089308 */ /* 0x000ea20000000800 */
[----:B------:R-:W-:Y:S07]  /*80f0*/  BAR.SYNC.DEFER_BLOCKING 0x0 ;  /* 0x0000000000007b1d */ /* 0x000fee0000010000 */
[----:B------:R-:W3:Y:S01]  /*8100*/  @!P0 MUFU.RCP R18, R7 ;  /* 0x0000000700128308 */ /* 0x000ee20000001000 */
[----:B--2---:R-:W-:Y:S01]  /*8110*/  @!P1 FADD.FTZ R10, R8, 1 ;  /* 0x3f800000080a9421 */ /* 0x004fe20000010000 */
[----:B------:R-:W-:-:S06]  /*8120*/  PRMT R8, R49, 0x7632, R8 ;  /* 0x0000763231087816 */ /* 0x000fcc0000000008 */
[----:B------:R2:W-:Y:S01]  /*8130*/  @!P1 MUFU.RCP R11, R10 ;  /* 0x0000000a000b9308 */ /* 0x0005e20000001000 */
[----:B---3--:R-:W-:Y:S01]  /*8140*/  @!P0 FMUL.FTZ R53, R53, R18 ;  /* 0x0000001235358220 */ /* 0x008fe20000410000 */
[----:B------:R-:W-:Y:S01]  /*8150*/  ISETP.NE.AND P0, PT, R106, RZ, PT ;  /* 0x000000ff6a00720c */ /* 0x000fe20003f05270 */
[----:B------:R3:W-:Y:S01]  /*8160*/  STS.U16 [R84+0x2], R42 ;  /* 0x0000022a54007388 */ /* 0x0007e20000000400 */
[----:B--2---:R-:W-:Y:S01]  /*8170*/  PRMT R10, R47, 0x7632, R10 ;  /* 0x000076322f0a7816 */ /* 0x004fe2000000000a */
[----:B------:R-:W-:Y:S02]  /*8180*/  HADD2.F32 R0, -RZ, R0.H0_H0 ;  /* 0x20000000ff007230 */ /* 0x000fe40000004100 */
[----:B------:R-:W-:Y:S01]  /*8190*/  STS.U16 [R84], R51 ;  /* 0x0000003354007388 */ /* 0x000fe20000000400 */
[----:B---3--:R-:W-:-:S03]  /*81a0*/  PRMT R42, R45, 0x7632, R42 ;  /* 0x000076322d2a7816 */ /* 0x008fc6000000002a */
[----:B------:R-:W-:Y:S01]  /*81b0*/  STS.U16 [R84+0x4], R49 ;  /* 0x0000043154007388 */ /* 0x000fe20000000400 */
[----:B------:R-:W-:-:S03]  /*81c0*/  FADD.FTZ R7, R0, R109 ;  /* 0x0000006d00077221 */ /* 0x000fc60000010000 */
        /* <DEDUP_REMOVED lines=17> */
[----:B----4-:R-:W-:-:S02]  /*82e0*/  HADD2.F32 R2, -RZ, R2.H0_H0 ;  /* 0x20000002ff027230 */ /* 0x010fc40000004100 */
[----:B-----5:R-:W-:-:S03]  /*82f0*/  HADD2.F32 R0, -RZ, R3.H0_H0 ;  /* 0x20000003ff007230 */ /* 0x020fc60000004100 */
[--C-:B------:R-:W-:Y:S02]  /*8300*/  FADD.FTZ R3, R2, R109.reuse ;  /* 0x0000006d02037221 */ /* 0x100fe40000010000 */
[--C-:B--2---:R-:W-:Y:S01]  /*8310*/  FADD.FTZ R8, R0, R109.reuse ;  /* 0x0000006d00087221 */ /* 0x104fe20000010000 */
[----:B-1----:R-:W-:Y:S02]  /*8320*/  HADD2.F32 R4, -RZ, R4.H0_H0 ;  /* 0x20000004ff047230 */ /* 0x002fe40000004100 */
[----:B------:R-:W-:Y:S02]  /*8330*/  FSETP.GTU.FTZ.AND P5, PT, R3, 20, PT ;  /* 0x41a000000300780b */ /* 0x000fe40003fbc000 */
[----:B------:R-:W-:Y:S01]  /*8340*/  @!P6 FMUL.FTZ R0, R7, -1.4426950216293334961 ;  /* 0xbfb8aa3b0700e820 */ /* 0x000fe20000410000 */
[----:B0-----:R-:W-:Y:S02]  /*8350*/  HADD2.F32 R2, -RZ, R5.H0_H0 ;  /* 0x20000005ff027230 */ /* 0x001fe40000004100 */
[----:B------:R-:W-:-:S03]  /*8360*/  FADD.FTZ R4, R4, R109 ;  /* 0x0000006d04047221 */ /* 0x000fc60000010000 */
[----:B------:R-:W0:Y:S01]  /*8370*/  @!P6 MUFU.EX2 R0, R0 ;  /* 0x000000000000e308 */ /* 0x000e220000000800 */
[----:B------:R-:W1:Y:S01]  /*8380*/  LDS R18, [UR7+0x210] ;  /* 0x00021007ff127984 */ /* 0x000e620008000800 */
[----:B------:R-:W-:Y:S01]  /*8390*/  FADD.FTZ R7, R2, R109 ;  /* 0x0000006d02077221 */ /* 0x000fe20000010000 */
[----:B------:R-:W-:Y:S02]  /*83a0*/  FSETP.GTU.FTZ.AND P3, PT, R4, 20, PT ;  /* 0x41a000000400780b */ /* 0x000fe40003f7c000 */
[----:B------:R-:W-:Y:S01]  /*83b0*/  @!P5 FMUL.FTZ R2, R3, -1.4426950216293334961 ;  /* 0xbfb8aa3b0302d820 */ /* 0x000fe20000410000 */
[----:B------:R-:W-:Y:S01]  /*83c0*/  FSETP.GTU.FTZ.AND P2, PT, R8, 20, PT ;  /* 0x41a000000800780b */ /* 0x000fe20003f5c000 */
[----:B------:R-:W-:-:S04]  /*83d0*/  HADD2.F32 R6, -RZ, R6.H0_H0 ;  /* 0x20000006ff067230 */ /* 0x000fc80000004100 */
[----:B------:R-:W2:Y:S01]  /*83e0*/  @!P5 MUFU.EX2 R2, R2 ;  /* 0x000000020002d308 */ /* 0x000ea20000000800 */
[----:B------:R-:W-:Y:S01]  /*83f0*/  FADD.FTZ R6, R6, R109 ;  /* 0x0000006d06067221 */ /* 0x000fe20000010000 */
[----:B0-----:R-:W-:Y:S01]  /*8400*/  @!P6 FADD.FTZ R0, R0, 1 ;  /* 0x3f8000000000e421 */ /* 0x001fe20000010000 */
[----:B------:R-:W-:Y:S02]  /*8410*/  FSETP.GTU.FTZ.AND P4, PT, R7, 20, PT ;  /* 0x41a000000700780b */ /* 0x000fe40003f9c000 */
[----:B------:R-:W-:Y:S01]  /*8420*/  @!P3 FMUL.FTZ R4, R4, -1.4426950216293334961 ;  /* 0xbfb8aa3b0404b820 */ /* 0x000fe20000410000 */
[----:B------:R-:W-:Y:S01]  /*8430*/  @!P1 FMUL.FTZ R54, R54, R11 ;  /* 0x0000000b36369220 */ /* 0x000fe20000410000 */
[----:B------:R-:W-:Y:S02]  /*8440*/  FSETP.GTU.FTZ.AND P1, PT, R6, 20, PT ;  /* 0x41a000000600780b */ /* 0x000fe40003f3c000 */
[----:B------:R-:W0:Y:S01]  /*8450*/  @!P3 MUFU.EX2 R5, R4 ;  /* 0x000000040005b308 */ /* 0x000e220000000800 */
[----:B------:R-:W-:-:S07]  /*8460*/  @!P2 FMUL.FTZ R3, R8, -1.4426950216293334961 ;  /* 0xbfb8aa3b0803a820 */ /* 0x000fce0000410000 */
[----:B------:R-:W3:Y:S01]  /*8470*/  @!P6 MUFU.RCP R0, R0 ;  /* 0x000000000000e308 */ /* 0x000ee20000001000 */
[----:B--2---:R-:W-:Y:S01]  /*8480*/  @!P5 FADD.FTZ R2, R2, 1 ;  /* 0x3f8000000202d421 */ /* 0x004fe20000010000 */
[----:B------:R-:W-:Y:S01]  /*8490*/  @!P4 FMUL.FTZ R7, R7, -1.4426950216293334961 ;  /* 0xbfb8aa3b0707c820 */ /* 0x000fe20000410000 */
[----:B------:R-:W-:-:S05]  /*84a0*/  @!P1 FMUL.FTZ R8, R6, -1.4426950216293334961 ;  /* 0xbfb8aa3b06089820 */ /* 0x000fca0000410000 */
[----:B------:R-:W2:Y:S01]  /*84b0*/  @!P2 MUFU.EX2 R3, R3 ;  /* 0x000000030003a308 */ /* 0x000ea20000000800 */
[----:B0-----:R-:W-:-:S07]  /*84c0*/  @!P3 FADD.FTZ R6, R5, 1 ;  /* 0x3f8000000506b421 */ /* 0x001fce0000010000 */
[----:B------:R-:W0:Y:S01]  /*84d0*/  @!P5 MUFU.RCP R11, R2 ;  /* 0x00000002000bd308 */ /* 0x000e220000001000 */
[----:B---3--:R-:W-:Y:S01]  /*84e0*/  @!P6 FMUL.FTZ R55, R55, R0 ;  /* 0x000000003737e220 */ /* 0x008fe20000410000 */
[----:B-1----:R-:W-:-:S06]  /*84f0*/  ISETP.GE.AND P6, PT, R41, R18, PT ;  /* 0x000000122900720c */ /* 0x002fcc0003fc6270 */
[----:B------:R-:W1:Y:S01]  /*8500*/  @!P4 MUFU.EX2 R7, R7 ;  /* 0x000000070007c308 */ /* 0x000e620000000800 */
[----:B--2---:R-:W-:-:S07]  /*8510*/  @!P2 FADD.FTZ R4, R3, 1 ;  /* 0x3f8000000304a421 */ /* 0x004fce0000010000 */
[----:B------:R-:W2:Y:S01]  /*8520*/  @!P1 MUFU.EX2 R8, R8 ;  /* 0x0000000800089308 */ /* 0x000ea20000000800 */
[----:B0-----:R-:W-:-:S07]  /*8530*/  @!P5 FMUL.FTZ R56, R56, R11 ;  /* 0x0000000b3838d220 */ /* 0x001fce0000410000 */
[----:B------:R-:W0:Y:S01]  /*8540*/  @!P3 MUFU.RCP R35, R6 ;  /* 0x000000060023b308 */ /* 0x000e220000001000 */
[C---:B------:R-:W-:Y:S01]  /*8550*/  IMAD R10, R36.reuse, UR15, RZ ;  /* 0x0000000f240a7c24 */ /* 0x040fe2000f8e02ff */
[----:B------:R-:W-:Y:S01]  /*8560*/  IADD3 R2, P5, R41, R93, RZ ;  /* 0x0000005d29027210 */ /* 0x000fe20007fbe0ff */
[----:B-1----:R-:W-:Y:S02]  /*8570*/  @!P4 FADD.FTZ R0, R7, 1 ;  /* 0x3f8000000700c421 */ /* 0x002fe40000010000 */
[----:B------:R-:W-:Y:S01]  /*8580*/  IMAD R37, R37, UR14, R10 ;  /* 0x0000000e25257c24 */ /* 0x000fe2000f8e020a */
[----:B------:R-:W-:Y:S02]  /*8590*/  LEA.HI.X.SX32 R3, R93, R22, 0x1, P5 ;  /* 0x000000165d037211 */ /* 0x000fe400028f0eff */
[----:B------:R1:W3:Y:S02]  /*85a0*/  @!P2 MUFU.RCP R20, R4 ;  /* 0x000000040014a308 */ /* 0x0002e40000001000 */
[----:B-1----:R-:W-:Y:S01]  /*85b0*/  IMAD.WIDE.U32 R4, R36, UR14, RZ ;  /* 0x0000000e24047c25 */ /* 0x002fe2000f8e00ff */
[----:B0-2---:R-:W-:Y:S06]  /*85c0*/  @P6 BRA `(.L_x_15846) ;  /* 0x00000000002c6947 */ /* 0x005fec0003800000 */
        /* <DEDUP_REMOVED lines=11> */
.L_x_15846:
[----:B------:R-:W-:Y:S05]  /*8680*/  BSYNC B0 ;  /* 0x0000000000007941 */ /* 0x000fea0003800000 */
.L_x_15845:
[----:B------:R-:W-:Y:S01]  /*8690*/  IADD3 R5, R5, R37, RZ ;  /* 0x0000002505057210 */ /* 0x000fe20007ffe0ff */
[----:B------:R-:W-:Y:S01]  /*86a0*/  ULDC.64 UR8, c[0x0][0x390] ;  /* 0x0000e40000087ab9 */ /* 0x000fe20000000a00 */
[----:B------:R-:W-:Y:S01]  /*86b0*/  @!P1 FADD.FTZ R8, R8, 1 ;  /* 0x3f80000008089421 */ /* 0x000fe20000010000 */
[----:B------:R-:W-:Y:S01]  /*86c0*/  IMAD R6, R114, UR8, RZ ;  /* 0x0000000872067c24 */ /* 0x000fe2000f8e02ff */
[----:B------:R-:W1:Y:S01]  /*86d0*/  @!P4 MUFU.RCP R0, R0 ;  /* 0x000000000000c308 */ /* 0x000e620000001000 */
[----:B------:R-:W-:Y:S02]  /*86e0*/  IMAD R37, R121, -0x100, RZ ;  /* 0xffffff0079257824 */ /* 0x000fe400078e02ff */
[----:B---3--:R-:W-:Y:S01]  /*86f0*/  @!P2 FMUL.FTZ R57, R57, R20 ;  /* 0x000000143939a220 */ /* 0x008fe20000410000 */
[----:B------:R-:W-:Y:S01]  /*8700*/  IMAD.WIDE.U32 R4, R111, UR8, R4 ;  /* 0x000000086f047c25 */ /* 0x000fe2000f8e0004 */
[----:B------:R-:W-:-:S03]  /*8710*/  ISETP.GE.AND P2, PT, R61, R18, PT ;  /* 0x000000123d00720c */ /* 0x000fc60003f46270 */
[----:B------:R-:W-:Y:S01]  /*8720*/  @!P3 FMUL.FTZ R58, R58, R35 ;  /* 0x000000233a3ab220 */ /* 0x000fe20000410000 */
[----:B------:R-:W-:Y:S01]  /*8730*/  SHF.R.S32.HI R39, RZ, 0x1f, R37 ;  /* 0x0000001fff277819 */ /* 0x000fe20000011425 */
[----:B0-----:R-:W-:Y:S01]  /*8740*/  IMAD R10, R111, UR9, R6 ;  /* 0x000000096f0a7c24 */ /* 0x001fe2000f8e0206 */
[----:B------:R-:W0:Y:S01]  /*8750*/  @!P1 MUFU.RCP R7, R8 ;  /* 0x0000000800079308 */ /* 0x000e220000001000 */
[----:B------:R-:W-:Y:S01]  /*8760*/  ULDC.64 UR8, c[0x0][0x3e0] ;  /* 0x0000f80000087ab9 */ /* 0x000fe20000000a00 */
[----:B------:R-:W-:Y:S01]  /*8770*/  IADD3 R6, P6, R37, R4, RZ ;  /* 0x0000000425067210 */ /* 0x000fe20007fde0ff */
        /* <DEDUP_REMOVED lines=8> */
[-C--:B------:R-:W-:Y:S01]  /*8800*/  ISETP.GE.AND P5, PT, R65, R18.reuse, PT ;  /* 0x000000124100720c */ /* 0x080fe20003fa6270 */
[----:B0-----:R-:W-:Y:S01]  /*8810*/  @!P1 FMUL.FTZ R60, R60, R7 ;  /* 0x000000073c3c9220 */ /* 0x001fe20000410000 */
        /* <DEDUP_REMOVED lines=9> */
[----:B------:R-:W-:Y:S01]  /*88b0*/  @!P5 STG.E.U16 desc[UR12][R4.64+-0x100], R27 ;  /* 0xffff001b0400d986 */ /* 0x000fe2000c10150c */
        /* <DEDUP_REMOVED lines=21> */
[----:B------:R0:W-:Y:S04]  /*8a10*/  STS.U16 [R84+0x4], R6 ;  /* 0x0000040654007388 */ /* 0x0001e80000000400 */
[----:B------:R1:W-:Y:S04]  /*8a20*/  STS.U16 [R84+0x6], R8 ;  /* 0x0000060854007388 */ /* 0x0003e80000000400 */
[----:B------:R-:W-:Y:S01]  /*8a30*/  STS.U16 [R84+0x8], R0 ;  /* 0x0000080054007388 */ /* 0x000fe20000000400 */
[----:B0-----:R-:W0:Y:S03]  /*8a40*/  LDC.64 R6, c[0x0][0x3a8] ;  /* 0x0000ea00ff067b82 */ /* 0x001e260000000a00 */
[----:B------:R-:W-:Y:S01]  /*8a50*/  STS.U16 [R84+0xa], R10 ;  /* 0x00000a0a54007388 */ /* 0x000fe20000000400 */
[----:B-1----:R-:W-:-:S03]  /*8a60*/  IADD3 R8, P1, R41, -0xe0, RZ ;  /* 0xffffff2029087810 */ /* 0x002fc60007f3e0ff */
[----:B------:R-:W-:Y:S04]  /*8a70*/  STS.U16 [R84+0xc], R5 ;  /* 0x00000c0554007388 */ /* 0x000fe80000000400 */
[----:B------:R0:W-:Y:S01]  /*8a80*/  STS.U16 [R84+0xe], R4 ;  /* 0x00000e0454007388 */ /* 0x0001e20000000400 */
[----:B------:R-:W-:-:S03]  /*8a90*/  NOP ;  /* 0x0000000000007918 */ /* 0x000fc60000000000 */
[----:B------:R-:W-:Y:S04]  /*8aa0*/  LDS.U16 R11, [R92] ;  /* 0x000000005c0b7984 */ /* 0x000fe80000000400 */
        /* <DEDUP_REMOVED lines=28> */
.L_x_15848:
[----:B------:R-:W-:Y:S05]  /*8c70*/  BSYNC B0 ;  /* 0x0000000000007941 */ /* 0x000fea0003800000 */
.L_x_15847:
[----:B------:R-:W-:Y:S01]  /*8c80*/  MOV R2, R4 ;  /* 0x0000000400027202 */ /* 0x000fe20000000f00 */
[----:B------:R-:W-:Y:S01]  /*8c90*/  ULDC.64 UR6, c[0x0][0x3b0] ;  /* 0x0000ec0000067ab9 */ /* 0x000fe20000000a00 */
[----:B------:R-:W-:Y:S01]  /*8ca0*/  MOV R3, R25 ;  /* 0x0000001900037202 */ /* 0x000fe20000000f00 */
[----:B------:R-:W-:Y:S01]  /*8cb0*/  IMAD R4, R114, UR6, RZ ;  /* 0x0000000672047c24 */ /* 0x000fe2000f8e02ff */
[----:B------:R-:W-:Y:S01]  /*8cc0*/  ULDC.64 UR8, c[0x0][0x3f0] ;  /* 0x0000fc0000087ab9 */ /* 0x000fe20000000a00 */
[-C--:B------:R-:W-:Y:S01]  /*8cd0*/  ISETP.GE.AND P5, PT, R69, R0.reuse, PT ;  /* 0x000000004500720c */ /* 0x080fe20003fa6270 */
[----:B------:R-:W-:Y:S01]  /*8ce0*/  UIADD3 UR4, UR4, 0x1, URZ ;  /* 0x0000000104047890 */ /* 0x000fe2000fffe03f */
        /* <DEDUP_REMOVED lines=31> */
.L_x_15780:
        /* <DEDUP_REMOVED lines=26> */
.L_x_15851:
[----:B------:R-:W-:Y:S05]  /*9080*/  BSYNC B0 ;  /* 0x0000000000007941 */ /* 0x000fea0003800000 */
.L_x_15850:
        /* <DEDUP_REMOVED lines=29> */
.L_x_15853:
[----:B-1----:R-:W1:Y:S02]  /*9260*/  S2R R15, SR_TID.X ;  /* 0x00000000000f7919 */ /* 0x002e640000002100 */
.L_x_15854:
[----:B------:R-:W-:Y:S05]  /*9270*/  BSYNC B0 ;  /* 0x0000000000007941 */ /* 0x000fea0003800000 */
.L_x_15852:
        /* <DEDUP_REMOVED lines=22> */
.L_x_15856:
        /* <DEDUP_REMOVED lines=28> */
.L_x_15855:
[----:B------:R-:W-:Y:S05]  /*95a0*/  EXIT ;  /* 0x000000000000794d */ /* 0x000fea0003800000 */
.L_x_15857:
        /* <DEDUP_REMOVED lines=13> */
.L_x_19002:


//--------------------- .text._Z25selective_scan_bwd_kernelI32Selective_Scan_bwd_kernel_traitsILi32ELi8ELb0ELb0ELb1ELb1ELb1EN3c104HalfENS1_7complexIfEEEEv12SSMParamsBwd --------------------------
	.section	.text._Z25selective_scan_bwd_kernelI32Selective_Scan_bwd_kernel_traitsILi32ELi8ELb0ELb0ELb1ELb1ELb1EN3c104HalfENS1_7complexIfEEEEv12SSMParamsBwd,"ax",@progbits
	.align	128
        .global         _Z25selective_scan_bwd_kernelI32Selective_Scan_bwd_kernel_traitsILi32ELi8ELb0ELb0ELb1ELb1ELb1EN3c104HalfENS1_7complexIfEEEEv12SSMParamsBwd
        .type           _Z25selective_scan_bwd_kernelI32Selective_Scan_bwd_kernel_traitsILi32ELi8ELb0ELb0ELb1ELb1ELb1EN3c104HalfENS1_7complexIfEEEEv12SSMParamsBwd,@function
        .size           _Z25selective_scan_bwd_kernelI32Selective_Scan_bwd_kernel_traitsILi32ELi8ELb0ELb0ELb1ELb1ELb1EN3c104HalfENS1_7complexIfEEEEv12SSMParamsBwd,(.L_x_19003 - _Z25selective_scan_bwd_kernelI32Selective_Scan_bwd_kernel_traitsILi32ELi8ELb0ELb0ELb1ELb1ELb1EN3c104HalfENS1_7complexIfEEEEv12SSMParamsBwd)
        .other          _Z25selective_scan_bwd_kernelI32Selective_Scan_bwd_kernel_traitsILi32ELi8ELb0ELb0ELb1ELb1ELb1EN3c104HalfENS1_7complexIfEEEEv12SSMParamsBwd,@"STO_CUDA_ENTRY STV_DEFAULT"
_Z25selective_scan_bwd_kernelI32Selective_Scan_bwd_kernel_traitsILi32ELi8ELb0ELb0ELb1ELb1ELb1EN3c104HalfENS1_7complexIfEEEEv12SSMParamsBwd:
.text._Z25selective_scan_bwd_kernelI32Selective_Scan_bwd_kernel_traitsILi32ELi8ELb0ELb0ELb1ELb1ELb1EN3c104HalfENS1_7complexIfEEEEv12SSMParamsBwd:
        /* <DEDUP_REMOVED lines=140> */
.L_x_15932:
[----:B0-----:R-:W0:Y:S01]  /*08c0*/  LDC R94, c[0x0][0x224] ;  /* 0x00008900ff5e7b82 */ /* 0x001e220000000800 */
[----:B------:R-:W-:Y:S01]  /*08d0*/  ULDC UR5, c[0x0][0x218] ;  /* 0x0000860000057ab9 */ /* 0x000fe20000000800 */
[C---:B------:R-:W-:Y:S02]  /*08e0*/  LOP3.LUT R12, R74.reuse, 0x20, RZ, 0xfc, !PT ;  /* 0x000000204a0c7812 */ /* 0x040fe400078efcff */
        /* <DEDUP_REMOVED lines=22> */
[----:B------:R-:W-:-:S04]  /*0a50*/  IADD3 R9, -R36, UR5, RZ ;  /* 0x0000000524097c10 */ /* 0x000fc8000fffe1ff */
[-C--:B------:R-:W-:Y:S02]  /*0a60*/  ISETP.GE.AND P0, PT, R74, R9.reuse, PT ;  /* 0x000000094a00720c */ /* 0x080fe40003f06270 */
[-C--:B------:R-:W-:Y:S02]  /*0a70*/  ISETP.GE.AND P1, PT, R12, R9.reuse, PT ;  /* 0x000000090c00720c */ /* 0x080fe40003f26270 */
        /* <DEDUP_REMOVED lines=14> */
[----:B------:R-:W0:Y:S01]  /*0b60*/  S2UR UR5, SR_CgaCtaId ;  /* 0x00000000000579c3 */ /* 0x000e220000008800 */
[----:B------:R-:W-:-:S02]  /*0b70*/  IADD3 R17, R82, 0x40, RZ ;  /* 0x0000004052117810 */ /* 0x000fc40007ffe0ff */
[CC--:B------:R-:W-:Y:S02]  /*0b80*/  LEA.HI.SX32 R71, R82.reuse, R82.reuse, 0x1b ;  /* 0x0000005252477211 */ /* 0x0c0fe400078fdaff */
[-C--:B------:R-:W-:Y:S02]  /*0b90*/  LEA.HI.SX32 R13, R13, R82.reuse, 0x1b ;  /* 0x000000520d0d7211 */ /* 0x080fe400078fdaff */
[----:B------:R-:W-:Y:S02]  /*0ba0*/  LEA.HI.SX32 R17, R17, R82, 0x1b ;  /* 0x0000005211117211 */ /* 0x000fe400078fdaff */
[C---:B-1----:R-:W-:Y:S02]  /*0bb0*/  IADD3 R15, R82.reuse, 0x80, RZ ;  /* 0x00000080520f7810 */ /* 0x042fe40007ffe0ff */
[C---:B------:R-:W-:Y:S02]  /*0bc0*/  IADD3 R19, R82.reuse, 0xc0, RZ ;  /* 0x000000c052137810 */ /* 0x040fe40007ffe0ff */
[----:B------:R-:W-:Y:S01]  /*0bd0*/  IADD3 R21, R82, 0xe0, RZ ;  /* 0x000000e052157810 */ /* 0x000fe20007ffe0ff */
[----:B0-----:R-:W-:-:S06]  /*0be0*/  ULEA UR7, UR5, UR7, 0x18 ;  /* 0x0000000705077291 */ /* 0x001fcc000f8ec03f */
        /* <DEDUP_REMOVED lines=16> */
[C---:B------:R-:W-:Y:S02]  /*0cf0*/  LEA R34, P0, R74.reuse, R83, 0x1 ;  /* 0x000000534a227211 */ /* 0x040fe400078008ff */
[----:B------:R-:W-:-:S02]  /*0d00*/  LEA R14, P1, R74, R81, 0x1 ;  /* 0x000000514a0e7211 */ /* 0x000fc400078208ff */
[C-C-:B------:R-:W-:Y:S02]  /*0d10*/  LEA.HI.X R35, R74.reuse, R78, R73.reuse, 0x1, P0 ;  /* 0x0000004e4a237211 */ /* 0x140fe400000f0c49 */
[----:B------:R-:W-:Y:S02]  /*0d20*/  LEA.HI.X R15, R74, R77, R73, 0x1, P1 ;  /* 0x0000004d4a0f7211 */ /* 0x000fe400008f0c49 */
[-C--:B------:R-:W-:Y:S02]  /*0d30*/  ISETP.GE.AND P0, PT, R12, R9.reuse, PT ;  /* 0x000000090c00720c */ /* 0x080fe40003f06270 */
[-C--:B------:R-:W-:Y:S02]  /*0d40*/  ISETP.GE.AND P1, PT, R0, R9.reuse, PT ;  /* 0x000000090000720c */ /* 0x080fe40003f26270 */
[-C--:B------:R-:W-:Y:S02]  /*0d50*/  ISETP.GE.AND P2, PT, R2, R9.reuse, PT ;  /* 0x000000090200720c */ /* 0x080fe40003f46270 */
[----:B------:R-:W-:-:S02]  /*0d60*/  ISETP.GE.AND P3, PT, R4, R9, PT ;  /* 0x000000090400720c */ /* 0x000fc40003f66270 */
[-C--:B------:R-:W-:Y:S02]  /*0d70*/  ISETP.GE.AND P4, PT, R6, R9.reuse, PT ;  /* 0x000000090600720c */ /* 0x080fe40003f86270 */
[----:B------:R-:W-:Y:S02]  /*0d80*/  ISETP.GE.AND P5, PT, R8, R9, PT ;  /* 0x000000090800720c */ /* 0x000fe40003fa6270 */
[----:B------:R-:W-:Y:S02]  /*0d90*/  PRMT R13, RZ, 0x7610, R13 ;  /* 0x00007610ff0d7816 */ /* 0x000fe4000000000d */
        /* <DEDUP_REMOVED lines=23> */
[----:B-1----:R-:W-:Y:S02]  /*0f10*/  PRMT R18, RZ, 0x7610, R18 ;  /* 0x00007610ff127816 */ /* 0x002fe40000000012 */
[----:B0-----:R-:W-:Y:S02]  /*0f20*/  PRMT R5, RZ, 0x7610, R5 ;  /* 0x00007610ff057816 */ /* 0x001fe40000000005 */
[----:B--2---:R-:W-:Y:S02]  /*0f30*/  PRMT R20, RZ, 0x7610, R20 ;  /* 0x00007610ff147816 */ /* 0x004fe40000000014 */
[----:B---3--:R-:W-:Y:S02]  /*0f40*/  PRMT R22, RZ, 0x7610, R22 ;  /* 0x00007610ff167816 */ /* 0x008fe40000000016 */
        /* <DEDUP_REMOVED lines=33> */
[----:B------:R-:W-:Y:S04]  /*1160*/  LDS.U16 R20, [R63+0xa] ;  /* 0x00000a003f147984 */ /* 0x000fe80000000400 */
        /* <DEDUP_REMOVED lines=15> */
[----:B0-----:R-:W0:Y:S04]  /*1260*/  LDC.64 R14, c[0x0][0x2b0] ;  /* 0x0000ac00ff0e7b82 */ /* 0x001e280000000a00 */
[----:B------:R-:W-:Y:S02]  /*1270*/  FSETP.GTU.FTZ.AND P1, PT, R62, 20, PT ;  /* 0x41a000003e00780b */ /* 0x000fe40003f3c000 */
[----:B------:R-:W-:Y:S01]  /*1280*/  ISETP.GE.AND P0, PT, R74, R9, PT ;  /* 0x000000094a00720c */ /* 0x000fe20003f06270 */
[----:B--2---:R-:W-:Y:S02]  /*1290*/  HADD2.F32 R11, -RZ, R11.H0_H0 ;  /* 0x2000000bff0b7230 */ /* 0x004fe40000004100 */
[----:B---3--:R-:W-:-:S02]  /*12a0*/  HADD2.F32 R13, -RZ, R13.H0_H0 ;  /* 0x2000000dff0d7230 */ /* 0x008fc40000004100 */
[----:B----4-:R-:W-:Y:S02]  /*12b0*/  HADD2.F32 R21, -RZ, R21.H0_H0 ;  /* 0x20000015ff157230 */ /* 0x010fe40000004100 */
[----:B------:R-:W-:Y:S01]  /*12c0*/  HADD2.F32 R5, -RZ, R5.H0_H0 ;  /* 0x20000005ff057230 */ /* 0x000fe20000004100 */
[----:B------:R-:W-:Y:S01]  /*12d0*/  SHF.R.S32.HI R37, RZ, 0x1f, R36 ;  /* 0x0000001fff257819 */ /* 0x000fe20000011424 */
[----:B------:R-:W-:Y:S02]  /*12e0*/  IMAD R16, R32, UR15, RZ ;  /* 0x0000000f20107c24 */ /* 0x000fe4000f8e02ff */
[--C-:B------:R-:W-:Y:S01]  /*12f0*/  FADD.FTZ R60, R11, R90.reuse ;  /* 0x0000005a0b3c7221 */ /* 0x100fe20000010000 */
[----:B------:R-:W-:Y:S02]  /*1300*/  HADD2.F32 R23, -RZ, R23.H0_H0 ;  /* 0x20000017ff177230 */ /* 0x000fe40000004100 */
[--C-:B------:R-:W-:Y:S01]  /*1310*/  FADD.FTZ R58, R13, R90.reuse ;  /* 0x0000005a0d3a7221 */ /* 0x100fe20000010000 */
[--C-:B------:R-:W-:Y:S01]  /*1320*/  FADD.FTZ R56, R21, R90.reuse ;  /* 0x0000005a15387221 */ /* 0x100fe20000010000 */
[----:B------:R-:W-:Y:S01]  /*1330*/  FADD.FTZ R54, R5, R90 ;  /* 0x0000005a05367221 */ /* 0x000fe20000010000 */
[----:B------:R-:W-:Y:S01]  /*1340*/  BSSY B0, `(.L_x_15859) ;  /* 0x0000035000007945 */ /* 0x000fe20003800000 */
[----:B------:R-:W-:Y:S01]  /*1350*/  IMAD R31, R33, UR14, R16 ;  /* 0x0000000e211f7c24 */ /* 0x000fe2000f8e0210 */
[----:B------:R-:W-:Y:S01]  /*1360*/  FSETP.GTU.FTZ.AND P6, PT, R60, 20, PT ;  /* 0x41a000003c00780b */ /* 0x000fe20003fdc000 */
[----:B------:R-:W-:Y:S01]  /*1370*/  @!P0 IMAD.WIDE.U32 R18, R32, UR14, R36 ;  /* 0x0000000e20128c25 */ /* 0x000fe2000f8e0024 */
[----:B------:R-:W-:-:S03]  /*1380*/  FSETP.GTU.FTZ.AND P5, PT, R58, 20, PT ;  /* 0x41a000003a00780b */ /* 0x000fc60003fbc000 */
[----:B------:R-:W-:Y:S01]  /*1390*/  FADD.FTZ R50, R23, R90 ;  /* 0x0000005a17327221 */ /* 0x000fe20000010000 */
[----:B------:R-:W-:Y:S01]  /*13a0*/  FSETP.GTU.FTZ.AND P4, PT, R56, 20, PT ;  /* 0x41a000003800780b */ /* 0x000fe20003f9c000 */
[----:B------:R-:W-:Y:S01]  /*13b0*/  IMAD.WIDE.U32 R16, R32, UR14, RZ ;  /* 0x0000000e20107c25 */ /* 0x000fe2000f8e00ff */
[----:B------:R-:W-:Y:S01]  /*13c0*/  FSETP.GTU.FTZ.AND P3, PT, R54, 20, PT ;  /* 0x41a000003600780b */ /* 0x000fe20003f7c000 */
[----:B------:R-:W-:Y:S04]  /*13d0*/  STS.U16 [R71], R24 ;  /* 0x0000001847007388 */ /* 0x000fe80000000400 */
[----:B------:R1:W-:Y:S04]  /*13e0*/  STS.U16 [R70+0x40], R3 ;  /* 0x0000400346007388 */ /* 0x0003e80000000400 */
[----:B------:R2:W-:Y:S04]  /*13f0*/  STS.U16 [R69+0x80], R26 ;  /* 0x0000801a45007388 */ /* 0x0005e80000000400 */
[----:B------:R2:W-:Y:S01]  /*1400*/  STS.U16 [R68+0xc0], R25 ;  /* 0x0000c01944007388 */ /* 0x0005e20000000400 */
[----:B-1----:R-:W-:-:S03]  /*1410*/  HADD2.F32 R3, -RZ, R20.H0_H0 ;  /* 0x20000014ff037230 */ /* 0x002fc60000004100 */
[----:B------:R2:W-:Y:S02]  /*1420*/  STS.U16 [R67+0x100], R28 ;  /* 0x0001001c43007388 */ /* 0x0005e40000000400 */
[----:B------:R-:W-:Y:S02]  /*1430*/  FADD.FTZ R52, R3, R90 ;  /* 0x0000005a03347221 */ /* 0x000fe40000010000 */
[----:B------:R2:W-:Y:S04]  /*1440*/  STS.U16 [R66+0x140], R27 ;  /* 0x0001401b42007388 */ /* 0x0005e80000000400 */
[----:B------:R2:W-:Y:S04]  /*1450*/  STS.U16 [R65+0x180], R30 ;  /* 0x0001801e41007388 */ /* 0x0005e80000000400 */
[----:B------:R2:W-:Y:S01]  /*1460*/  STS.U16 [R64+0x1c0], R29 ;  /* 0x0001c01d40007388 */ /* 0x0005e20000000400 */
[----:B------:R-:W-:Y:S01]  /*1470*/  FSETP.GTU.FTZ.AND P2, PT, R52, 20, PT ;  /* 0x41a000003400780b */ /* 0x000fe20003f5c000 */
[----:B------:R-:W-:Y:S01]  /*1480*/  NOP ;  /* 0x0000000000007918 */ /* 0x000fe20000000000 */
[----:B0-----:R-:W-:Y:S11]  /*1490*/  @P1 BRA `(.L_x_15860) ;  /* 0x00000000007c1947 */ /* 0x001ff60003800000 */
[----:B------:R-:W-:Y:S01]  /*14a0*/  FMUL.FTZ R62, R62, 1.4426950216293334961 ;  /* 0x3fb8aa3b3e3e7820 */ /* 0x000fe20000410000 */
[----:B------:R-:W-:Y:S01]  /*14b0*/  MOV R20, 0x3e800000 ;  /* 0x3e80000000147802 */ /* 0x000fe20000000f00 */
[----:B------:R-:W-:Y:S02]  /*14c0*/  HFMA2.MMA R24, -RZ, RZ, 1.3056640625, -1.8671875 ;  /* 0x3d39bf78ff187435 */ /* 0x000fe400000001ff */
[----:B--2---:R-:W0:Y:S02]  /*14d0*/  MUFU.EX2 R26, R62 ;  /* 0x0000003e001a7308 */ /* 0x004e240000000800 */
        /* <DEDUP_REMOVED lines=27> */
.L_x_15860:
[----:B------:R-:W-:Y:S05]  /*1690*/  BSYNC B0 ;  /* 0x0000000000007941 */ /* 0x000fea0003800000 */
.L_x_15859:
[----:B------:R-:W-:Y:S01]  /*16a0*/  HADD2.F32 R3, -RZ, R22.H0_H0 ;  /* 0x20000016ff037230 */ /* 0x000fe20000004100 */
[----:B------:R-:W-:Y:S01]  /*16b0*/  BSSY B0, `(.L_x_15861) ;  /* 0x0000026000007945 */ /* 0x000fe20003800000 */
[----:B------:R-:W-:Y:S02]  /*16c0*/  FSETP.GTU.FTZ.AND P1, PT, R50, 20, PT ;  /* 0x41a000003200780b */ /* 0x000fe40003f3c000 */
[----:B------:R-:W-:Y:S01]  /*16d0*/  IADD3 R94, -R94, UR4, RZ ;  /* 0x000000045e5e7c10 */ /* 0x000fe2000fffe1ff */
[----:B------:R-:W-:Y:S01]  /*16e0*/  FADD.FTZ R48, R3, R90 ;  /* 0x0000005a03307221 */ /* 0x000fe20000010000 */
[----:B------:R-:W-:Y:S02]  /*16f0*/  IADD3 R13, R17, R31, RZ ;  /* 0x0000001f110d7210 */ /* 0x000fe40007ffe0ff */
[----:B------:R-:W-:Y:S01]  /*1700*/  @!P0 IADD3 R11, R31, R19, RZ ;  /* 0x000000131f0b8210 */ /* 0x000fe20007ffe0ff */
        /* <DEDUP_REMOVED lines=32> */
.L_x_15862:
[----:B------:R-:W-:Y:S05]  /*1910*/  BSYNC B0 ;  /* 0x0000000000007941 */ /* 0x000fea0003800000 */
.L_x_15861:
[----:B------:R-:W-:Y:S01]  /*1920*/  IMAD R20, R14, UR15, RZ ;  /* 0x0000000f0e147c24 */ /* 0x000fe2000f8e02ff */
[----:B------:R-:W-:Y:S01]  /*1930*/  BSSY B0, `(.L_x_15863) ;  /* 0x0000028000007945 */ /* 0x000fe20003800000 */
[----:B------:R-:W-:Y:S01]  /*1940*/  @!P0 MOV R19, R11 ;  /* 0x0000000b00138202 */ /* 0x000fe20000000f00 */
[----:B------:R-:W-:Y:S01]  /*1950*/  IMAD R94, R94, -0x100, RZ ;  /* 0xffffff005e5e7824 */ /* 0x000fe200078e02ff */
[----:B------:R-:W-:Y:S01]  /*1960*/  FSETP.GTU.FTZ.AND P6, PT, R48, 20, PT ;  /* 0x41a000003000780b */ /* 0x000fe20003fdc000 */
[----:B------:R-:W-:Y:S01]  /*1970*/  IMAD R11, R15, UR14, R20 ;  /* 0x0000000e0f0b7c24 */ /* 0x000fe2000f8e0214 */
[----:B------:R-:W-:Y:S02]  /*1980*/  MOV R17, R13 ;  /* 0x0000000d00117202 */ /* 0x000fe40000000f00 */
[----:B------:R-:W-:Y:S02]  /*1990*/  @!P0 MOV R20, R36 ;  /* 0x0000002400148202 */ /* 0x000fe40000000f00 */
[----:B------:R-:W-:Y:S01]  /*19a0*/  @!P0 MOV R21, R37 ;  /* 0x0000002500158202 */ /* 0x000fe20000000f00 */
[----:B------:R-:W-:Y:S06]  /*19b0*/  @P5 BRA `(.L_x_15864) ;  /* 0x00000000007c5947 */ /* 0x000fec0003800000 */
[----:B------:R-:W-:Y:S01]  /*19c0*/  FMUL.FTZ R58, R58, 1.4426950216293334961 ;  /* 0x3fb8aa3b3a3a7820 */ /* 0x000fe20000410000 */
[----:B------:R-:W-:Y:S01]  /*19d0*/  HFMA2.MMA R22, -RZ, RZ, 1.625, 0 ;  /* 0x3e800000ff167435 */ /* 0x000fe200000001ff */
[----:B--2---:R-:W-:Y:S02]  /*19e0*/  MOV R26, 0x3d39bf78 ;  /* 0x3d39bf78001a7802 */ /* 0x004fe40000000f00 */
        /* <DEDUP_REMOVED lines=28> */
.L_x_15864:
[----:B------:R-:W-:Y:S05]  /*1bb0*/  BSYNC B0 ;  /* 0x0000000000007941 */ /* 0x000fea0003800000 */
.L_x_15863:
[----:B------:R-:W-:Y:S04]  /*1bc0*/  BSSY B0, `(.L_x_15865) ;  /* 0x0000021000007945 */ /* 0x000fe80003800000 */
[----:B------:R-:W-:Y:S05]  /*1bd0*/  @P4 BRA `(.L_x_15866) ;  /* 0x00000000007c4947 */ /* 0x000fea0003800000 */
        /* <DEDUP_REMOVED lines=31> */
.L_x_15866:
[----:B------:R-:W-:Y:S05]  /*1dd0*/  BSYNC B0 ;  /* 0x0000000000007941 */ /* 0x000fea0003800000 */
.L_x_15865:
        /* <DEDUP_REMOVED lines=33> */
.L_x_15868:
[----:B------:R-:W-:Y:S05]  /*1ff0*/  BSYNC B0 ;  /* 0x0000000000007941 */ /* 0x000fea0003800000 */
.L_x_15867:
        /* <DEDUP_REMOVED lines=33> */
.L_x_15870:
[----:B------:R-:W-:Y:S05]  /*2210*/  BSYNC B0 ;  /* 0x0000000000007941 */ /* 0x000fea0003800000 */
.L_x_15869:
        /* <DEDUP_REMOVED lines=33> */
.L_x_15872:
[----:B------:R-:W-:Y:S05]  /*2430*/  BSYNC B0 ;  /* 0x0000000000007941 */ /* 0x000fea0003800000 */
.L_x_15871:
        /* <DEDUP_REMOVED lines=33> */
.L_x_15874:
[----:B------:R-:W-:Y:S05]  /*2650*/  BSYNC B0 ;  /* 0x0000000000007941 */ /* 0x000fea0003800000 */
.L_x_15873:
        /* <DEDUP_REMOVED lines=8> */
[----:B------:R-:W-:Y:S03]  /*26e0*/  LDS.U16 R23, [R63+0xc] ;  /* 0x00000c003f177984 */ /* 0x000fe60000000400 */
[----:B------:R-:W-:Y:S01]  /*26f0*/  IMAD.WIDE.U32 R16, R93, UR8, R16 ;  /* 0x000000085d107c25 */ /* 0x000fe2000f8e0010 */
[----:B------:R-:W-:-:S03]  /*2700*/  @!P0 IADD3 R7, P1, R74, R18, RZ ;  /* 0x000000124a078210 */ /* 0x000fc60007f3e0ff */
[----:B------:R-:W-:Y:S01]  /*2710*/  IMAD.WIDE.U32 R14, R14, UR14, RZ ;  /* 0x0000000e0e0e7c25 */ /* 0x000fe2000f8e00ff */
[----:B------:R-:W-:-:S03]  /*2720*/  IADD3 R3, P2, R94, R16, RZ ;  /* 0x000000105e037210 */ /* 0x000fc60007f5e0ff */
[----:B------:R-:W-:Y:S01]  /*2730*/  IMAD R22, R93, UR9, R22 ;  /* 0x000000095d167c24 */ /* 0x000fe2000f8e0216 */
[----:B------:R-:W-:Y:S01]  /*2740*/  ULDC.64 UR8, c[0x0][0x318] ;  /* 0x0000c60000087ab9 */ /* 0x000fe20000000a00 */
[----:B------:R-:W-:Y:S01]  /*2750*/  IADD3 R15, R15, R11, RZ ;  /* 0x0000000b0f0f7210 */ /* 0x000fe20007ffe0ff */
[----:B------:R-:W-:Y:S01]  /*2760*/  IMAD R18, R92, UR10, RZ ;  /* 0x0000000a5c127c24 */ /* 0x000fe2000f8e02ff */
[----:B------:R-:W-:Y:S01]  /*2770*/  LDS.U16 R11, [R63+0x6] ;  /* 0x000006003f0b7984 */ /* 0x000fe20000000400 */
[----:B--2---:R-:W-:Y:S02]  /*2780*/  @!P0 IADD3.X R26, R73, R19, R22, P1, !PT ;  /* 0x00000013491a8210 */ /* 0x004fe40000ffe416 */
[C---:B------:R-:W-:Y:S01]  /*2790*/  LEA R24, P1, R74.reuse, UR8, 0x1 ;  /* 0x000000084a187c11 */ /* 0x040fe2000f8208ff */
[----:B------:R-:W-:Y:S01]  /*27a0*/  IMAD R28, R93, UR11, R18 ;  /* 0x0000000b5d1c7c24 */ /* 0x000fe2000f8e0212 */
[----:B------:R-:W-:Y:S01]  /*27b0*/  IADD3.X R22, R95, R22, R17, P2, !PT ;  /* 0x000000165f167210 */ /* 0x000fe200017fe411 */
[----:B------:R-:W-:Y:S01]  /*27c0*/  @!P0 IMAD.WIDE.U32 R16, R93, UR10, R20 ;  /* 0x0000000a5d108c25 */ /* 0x000fe2000f8e0014 */
[----:B------:R-:W-:-:S02]  /*27d0*/  LEA.HI.X R5, R74, UR9, R73, 0x1, P1 ;  /* 0x000000094a057c11 */ /* 0x000fc400088f0c49 */
[----:B------:R-:W-:Y:S01]  /*27e0*/  LEA R20, P2, R3, R24, 0x1 ;  /* 0x0000001803147211 */ /* 0x000fe200078408ff */
[----:B------:R-:W-:Y:S01]  /*27f0*/  IMAD.WIDE.U32 R18, R93, UR10, R14 ;  /* 0x0000000a5d127c25 */ /* 0x000fe2000f8e000e */
[----:B------:R-:W-:Y:S01]  /*2800*/  @!P0 LEA R14, P1, R7, UR8, 0x1 ;  /* 0x00000008070e8c11 */ /* 0x000fe2000f8208ff */
[----:B------:R-:W-:Y:S01]  /*2810*/  LDS.U16 R24, [R63+0xe] ;  /* 0x00000e003f187984 */ /* 0x000fe20000000400 */
[----:B------:R-:W-:Y:S02]  /*2820*/  LEA.HI.X R21, R3, R5, R22, 0x1, P2 ;  /* 0x0000000503157211 */ /* 0x000fe400010f0c16 */
[----:B------:R-:W-:Y:S01]  /*2830*/  @!P0 LEA.HI.X R15, R7, UR9, R26, 0x1, P1 ;  /* 0x00000009070f8c11 */ /* 0x000fe200088f0c1a */
[----:B------:R-:W-:Y:S01]  /*2840*/  LDS.U16 R3, [R63] ;  /* 0x000000003f037984 */ /* 0x000fe20000000400 */
[----:B------:R-:W-:Y:S01]  /*2850*/  ULDC.64 UR8, c[0x0][0x308] ;  /* 0x0000c20000087ab9 */ /* 0x000fe20000000a00 */
[----:B------:R-:W-:Y:S02]  /*2860*/  @!P0 IADD3 R27, P3, R74, R16, RZ ;  /* 0x000000104a1b8210 */ /* 0x000fe40007f7e0ff */
[----:B------:R-:W-:Y:S01]  /*2870*/  LDS.U16 R5, [R63+0x2] ;  /* 0x000002003f057984 */ /* 0x000fe20000000400 */
[----:B------:R-:W-:-:S02]  /*2880*/  IADD3 R25, P4, R94, R18, RZ ;  /* 0x000000125e197210 */ /* 0x000fc40007f9e0ff */
[----:B------:R-:W-:Y:S01]  /*2890*/  LEA R18, P1, R74, UR8, 0x1 ;  /* 0x000000084a127c11 */ /* 0x000fe2000f8208ff */
[----:B------:R-:W-:Y:S01]  /*28a0*/  LDS.U16 R7, [R63+0x4] ;  /* 0x000004003f077984 */ /* 0x000fe20000000400 */
[----:B------:R-:W-:Y:S02]  /*28b0*/  ISETP.GE.AND P6, PT, R12, R9, PT ;  /* 0x000000090c00720c */ /* 0x000fe40003fc6270 */
[----:B------:R-:W-:Y:S01]  /*28c0*/  @!P0 IADD3.X R30, R73, R17, R28, P3, !PT ;  /* 0x00000011491e8210 */ /* 0x000fe20001ffe41c */
[----:B------:R-:W-:Y:S01]  /*28d0*/  LDS.U16 R22, [R63+0xa] ;  /* 0x00000a003f167984 */ /* 0x000fe20000000400 */
[----:B------:R-:W-:Y:S02]  /*28e0*/  IADD3.X R28, R95, R28, R19, P4, !PT ;  /* 0x0000001c5f1c7210 */ /* 0x000fe400027fe413 */
[----:B------:R-:W-:Y:S02]  /*28f0*/  LEA.HI.X R17, R74, UR9, R73, 0x1, P1 ;  /* 0x000000094a117c11 */ /* 0x000fe400088f0c49 */
[----:B------:R-:W-:-:S02]  /*2900*/  LEA R18, P2, R25, R18, 0x1 ;  /* 0x0000001219127211 */ /* 0x000fc400078408ff */
[----:B------:R-:W-:Y:S02]  /*2910*/  @!P0 LEA R16, P1, R27, UR8, 0x1 ;  /* 0x000000081b108c11 */ /* 0x000fe4000f8208ff */
[----:B------:R-:W-:Y:S02]  /*2920*/  LEA.HI.X R19, R25, R17, R28, 0x1, P2 ;  /* 0x0000001119137211 */ /* 0x000fe400010f0c1c */
[----:B------:R-:W-:Y:S01]  /*2930*/  PRMT R25, RZ, 0x7610, R25 ;  /* 0x00007610ff197816 */ /* 0x000fe20000000019 */
[----:B------:R-:W-:Y:S01]  /*2940*/  BAR.SYNC.DEFER_BLOCKING 0x0 ;  /* 0x0000000000007b1d */ /* 0x000fe20000010000 */
[----:B------:R-:W-:Y:S02]  /*2950*/  @!P0 LEA.HI.X R17, R27, UR9, R30, 0x1, P1 ;  /* 0x000000091b118c11 */ /* 0x000fe400088f0c1e */
[----:B------:R-:W-:Y:S02]  /*2960*/  ISETP.GE.AND P1, PT, R0, R9, PT ;  /* 0x000000090000720c */ /* 0x000fe40003f26270 */
[----:B------:R-:W-:-:S02]  /*2970*/  PRMT R26, RZ, 0x7610, R26 ;  /* 0x00007610ff1a7816 */ /* 0x000fc4000000001a */
[-C--:B------:R-:W-:Y:S02]  /*2980*/  ISETP.GE.AND P2, PT, R2, R9.reuse, PT ;  /* 0x000000090200720c */ /* 0x080fe40003f46270 */
[-C--:B------:R-:W-:Y:S02]  /*2990*/  ISETP.GE.AND P3, PT, R4, R9.reuse, PT ;  /* 0x000000090400720c */ /* 0x080fe40003f66270 */
[-C--:B------:R-:W-:Y:S02]  /*29a0*/  ISETP.GE.AND P4, PT, R6, R9.reuse, PT ;  /* 0x000000090600720c */ /* 0x080fe40003f86270 */
[-C--:B------:R-:W-:Y:S02]  /*29b0*/  ISETP.GE.AND P5, PT, R8, R9.reuse, PT ;  /* 0x000000090800720c */ /* 0x080fe40003fa6270 */
[----:B------:R-:W-:Y:S02]  /*29c0*/  PRMT R28, RZ, 0x7610, R28 ;  /* 0x00007610ff1c7816 */ /* 0x000fe4000000001c */
[----:B------:R-:W-:Y:S01]  /*29d0*/  PRMT R27, RZ, 0x7610, R27 ;  /* 0x00007610ff1b7816 */ /* 0x000fe2000000001b */
[----:B------:R-:W2:Y:S01]  /*29e0*/  @!P6 LDG.E.U16 R25, desc[UR12][R20.64+-0x1c0] ;  /* 0xfffe400c1419e981 */ /* 0x000ea2000c1e1500 */
[----:B------:R-:W-:-:S03]  /*29f0*/  ISETP.GE.AND P6, PT, R10, R9, PT ;  /* 0x000000090a00720c */ /* 0x000fc60003fc6270 */
[----:B------:R0:W3:Y:S01]  /*2a00*/  @!P0 LDG.E.U16 R26, desc[UR12][R14.64] ;  /* 0x0000000c0e1a8981 */ /* 0x0000e2000c1e1500 */
[----:B------:R-:W-:Y:S02]  /*2a10*/  PRMT R30, RZ, 0x7610, R30 ;  /* 0x00007610ff1e7816 */ /* 0x000fe4000000001e */
[----:B------:R-:W-:Y:S01]  /*2a20*/  PRMT R29, RZ, 0x7610, R29 ;  /* 0x00007610ff1d7816 */ /* 0x000fe2000000001d */
[----:B------:R-:W4:Y:S04]  /*2a30*/  @!P1 LDG.E.U16 R28, desc[UR12][R20.64+-0x180] ;  /* 0xfffe800c141c9981 */ /* 0x000f28000c1e1500 */
        /* <DEDUP_REMOVED lines=53> */
[----:B0-----:R-:W-:Y:S02]  /*2d90*/  FMUL.FTZ R18, R96, -1.4426950216293334961 ;  /* 0xbfb8aa3b60127820 */ /* 0x001fe40000410000 */
[----:B------:R-:W0:Y:S01]  /*2da0*/  MUFU.EX2 R25, R21 ;  /* 0x0000001500197308 */ /* 0x000e220000000800 */
[----:B------:R-:W-:Y:S01]  /*2db0*/  FMUL.FTZ R26, R47, -1.4426950216293334961 ;  /* 0xbfb8aa3b2f1a7820 */ /* 0x000fe20000410000 */
[----:B---3--:R-:W-:-:S06]  /*2dc0*/  HADD2.F32 R102, -RZ, R27.H0_H0 ;  /* 0x2000001bff667230 */ /* 0x008fcc0000004100 */
[----:B------:R2:W-:Y:S01]  /*2dd0*/  MUFU.EX2 R97, R18 ;  /* 0x0000001200617308 */ /* 0x0005e20000000800 */
[----:B-1----:R-:W-:Y:S01]  /*2de0*/  FADD.FTZ R19, R16, 1 ;  /* 0x3f80000010137421 */ /* 0x002fe20000010000 */
[----:B--2---:R-:W-:-:S06]  /*2df0*/  FMUL.FTZ R18, R100, -1.4426950216293334961 ;  /* 0xbfb8aa3b64127820 */ /* 0x004fcc0000410000 */
[----:B------:R-:W-:Y:S08]  /*2e00*/  MUFU.RCP R21, R19 ;  /* 0x0000001300157308 */ /* 0x000ff00000001000 */
[----:B------:R-:W-:Y:S01]  /*2e10*/  MUFU.EX2 R27, R18 ;  /* 0x00000012001b7308 */ /* 0x000fe20000000800 */
[----:B0-----:R-:W-:-:S07]  /*2e20*/  FADD.FTZ R25, R25, 1 ;  /* 0x3f80000019197421 */ /* 0x001fce0000010000 */
[----:B------:R-:W0:Y:S01]  /*2e30*/  MUFU.EX2 R26, R26 ;  /* 0x0000001a001a7308 */ /* 0x000e220000000800 */
[----:B----4-:R-:W-:-:S07]  /*2e40*/  HADD2.F32 R106, -RZ, R28.H0_H0 ;  /* 0x2000001cff6a7230 */ /* 0x010fce0000004100 */
[----:B------:R-:W-:Y:S01]  /*2e50*/  MUFU.RCP R28, R25 ;  /* 0x00000019001c7308 */ /* 0x000fe20000001000 */
[----:B------:R-:W-:Y:S01]  /*2e60*/  FADD.FTZ R99, R99, 1 ;  /* 0x3f80000063637421 */ /* 0x000fe20000010000 */
[----:B------:R-:W-:Y:S02]  /*2e70*/  HADD2.F32 R3, -RZ, R3.H0_H0 ;  /* 0x20000003ff037230 */ /* 0x000fe40000004100 */
[----:B0-----:R-:W-:Y:S01]  /*2e80*/  FADD.FTZ R26, R26, 1 ;  /* 0x3f8000001a1a7421 */ /* 0x001fe20000010000 */
[----:B------:R-:W-:-:S03]  /*2e90*/  HADD2.F32 R5, -RZ, R5.H0_H0 ;  /* 0x20000005ff057230 */ /* 0x000fc60000004100 */
[----:B------:R-:W0:Y:S01]  /*2ea0*/  MUFU.RCP R99, R99 ;  /* 0x0000006300637308 */ /* 0x000e220000001000 */
[----:B------:R-:W-:Y:S01]  /*2eb0*/  FADD.FTZ R97, R97, 1 ;  /* 0x3f80000061617421 */ /* 0x000fe20000010000 */
[----:B------:R-:W-:Y:S02]  /*2ec0*/  HADD2.F32 R7, -RZ, R7.H0_H0 ;  /* 0x20000007ff077230 */ /* 0x000fe40000004100 */
[----:B------:R-:W-:-:S04]  /*2ed0*/  HADD2.F32 R13, -RZ, R13.H0_H0 ;  /* 0x2000000dff0d7230 */ /* 0x000fc80000004100 */
[----:B------:R-:W-:Y:S01]  /*2ee0*/  MUFU.RCP R97, R97 ;  /* 0x0000006100617308 */ /* 0x000fe20000001000 */
[----:B------:R-:W-:Y:S02]  /*2ef0*/  HADD2.F32 R11, -RZ, R11.H0_H0 ;  /* 0x2000000bff0b7230 */ /* 0x000fe40000004100 */
[----:B------:R-:W-:Y:S02]  /*2f00*/  HADD2.F32 R22, -RZ, R22.H0_H0 ;  /* 0x20000016ff167230 */ /* 0x000fe40000004100 */
[----:B0-----:R-:W-:-:S04]  /*2f10*/  FADD.FTZ R103, -R99, 1 ;  /* 0x3f80000063677421 */ /* 0x001fc80000010100 */
[----:B------:R-:W-:Y:S01]  /*2f20*/  FFMA.FTZ R103, R98, R103, 1 ;  /* 0x3f80000062677423 */ /* 0x000fe20000010067 */
[----:B------:R-:W-:Y:S02]  /*2f30*/  HADD2.F32 R23, -RZ, R23.H0_H0 ;  /* 0x20000017ff177230 */ /* 0x000fe40000004100 */
[----:B------:R-:W-:Y:S01]  /*2f40*/  HADD2.F32 R24, -RZ, R24.H0_H0 ;  /* 0x20000018ff187230 */ /* 0x000fe20000004100 */
[----:B------:R-:W-:Y:S01]  /*2f50*/  ISETP.NE.AND P6, PT, R84, RZ, PT ;  /* 0x000000ff5400720c */ /* 0x000fe20003fc5270 */
[----:B-----5:R-:W-:Y:S04]  /*2f60*/  STS.U16 [R71], R32 ;  /* 0x0000002047007388 */ /* 0x020fe80000000400 */
[----:B------:R0:W-:Y:S04]  /*2f70*/  STS.U16 [R70+0x40], R29 ;  /* 0x0000401d46007388 */ /* 0x0001e80000000400 */
[----:B------:R-:W-:Y:S04]  /*2f80*/  STS.U16 [R69+0x80], R30 ;  /* 0x0000801e45007388 */ /* 0x000fe80000000400 */
[----:B------:R-:W-:Y:S04]  /*2f90*/  STS.U16 [R68+0xc0], R31 ;  /* 0x0000c01f44007388 */ /* 0x000fe80000000400 */
[----:B------:R-:W-:Y:S04]  /*2fa0*/  STS.U16 [R67+0x100], R44 ;  /* 0x0001002c43007388 */ /* 0x000fe80000000400 */
[----:B------:R1:W-:Y:S04]  /*2fb0*/  STS.U16 [R66+0x140], R33 ;  /* 0x0001402142007388 */ /* 0x0003e80000000400 */
[----:B------:R2:W-:Y:S04]  /*2fc0*/  STS.U16 [R65+0x180], R46 ;  /* 0x0001802e41007388 */ /* 0x0005e80000000400 */
[----:B------:R-:W-:Y:S01]  /*2fd0*/  STS.U16 [R64+0x1c0], R17 ;  /* 0x0001c01140007388 */ /* 0x000fe20000000400 */
[----:B------:R-:W-:-:S03]  /*2fe0*/  NOP ;  /* 0x0000000000007918 */ /* 0x000fc60000000000 */
[----:B------:R-:W3:Y:S04]  /*2ff0*/  LDS.U16 R15, [R63+0x2] ;  /* 0x000002003f0f7984 */ /* 0x000ee80000000400 */
[----:B------:R-:W4:Y:S04]  /*3000*/  LDS.U16 R14, [R63] ;  /* 0x000000003f0e7984 */ /* 0x000f280000000400 */
[----:B------:R-:W5:Y:S04]  /*3010*/  LDS.U16 R16, [R63+0x4] ;  /* 0x000004003f107984 */ /* 0x000f680000000400 */
[----:B------:R-:W5:Y:S04]  /*3020*/  LDS.U16 R17, [R63+0x6] ;  /* 0x000006003f117984 */ /* 0x000f680000000400 */
[----:B------:R-:W5:Y:S01]  /*3030*/  LDS.U16 R18, [R63+0x8] ;  /* 0x000008003f127984 */ /* 0x000f620000000400 */
[----:B0-----:R-:W-:-:S03]  /*3040*/  FMUL.FTZ R29, R102, -1.4426950216293334961 ;  /* 0xbfb8aa3b661d7820 */ /* 0x001fc60000410000 */
[----:B------:R-:W0:Y:S01]  /*3050*/  LDS.U16 R19, [R63+0xa] ;  /* 0x00000a003f137984 */ /* 0x000e220000000400 */
[----:B-1----:R3:W-:Y:S01]  /*3060*/  MUFU.EX2 R33, R29 ;  /* 0x0000001d00217308 */ /* 0x0027e20000000800 */
[----:B------:R-:W-:Y:S01]  /*3070*/  FADD.FTZ R32, R27, 1 ;  /* 0x3f8000001b207421 */ /* 0x000fe20000010000 */
[----:B------:R-:W-:-:S06]  /*3080*/  FMUL.FTZ R30, R106, -1.4426950216293334961 ;  /* 0xbfb8aa3b6a1e7820 */ /* 0x000fcc0000410000 */
[----:B--2---:R1:W2:Y:S01]  /*3090*/  MUFU.EX2 R46, R30 ;  /* 0x0000001e002e7308 */ /* 0x0042a20000000800 */
[----:B---3--:R-:W-:Y:S02]  /*30a0*/  HADD2.F32 R29, -RZ, R15.H0_H0 ;  /* 0x2000000fff1d7230 */ /* 0x008fe40000004100 */
[----:B------:R-:W-:Y:S01]  /*30b0*/  FADD.FTZ R15, -R21, 1 ;  /* 0x3f800000150f7421 */ /* 0x000fe20000010100 */
[----:B----4-:R-:W-:Y:S02]  /*30c0*/  HADD2.F32 R25, -RZ, R14.H0_H0 ;  /* 0x2000000eff197230 */ /* 0x010fe40000004100 */
[----:B------:R-:W3:Y:S01]  /*30d0*/  LDS.U16 R14, [R63+0xc] ;  /* 0x00000c003f0e7984 */ /* 0x000ee20000000400 */
[----:B------:R-:W-:-:S03]  /*30e0*/  FFMA.FTZ R27, R20, R15, 1 ;  /* 0x3f800000141b7423 */ /* 0x000fc6000001000f */
[----:B------:R-:W4:Y:S01]  /*30f0*/  LDS.U16 R15, [R63+0xe] ;  /* 0x00000e003f0f7984 */ /* 0x000f220000000400 */
[----:B------:R2:W0:Y:S01]  /*3100*/  MUFU.RCP R44, R26 ;  /* 0x0000001a002c7308 */ /* 0x0004220000001000 */
[----:B-1----:R-:W-:Y:S01]  /*3110*/  FADD.FTZ R30, -R28, 1 ;  /* 0x3f8000001c1e7421 */ /* 0x002fe20000010100 */
[----:B------:R-:W-:Y:S01]  /*3120*/  FMUL.FTZ R31, R5, R29 ;  /* 0x0000001d051f7220 */ /* 0x000fe20000410000 */
[----:B--2---:R-:W-:-:S04]  /*3130*/  FMUL.FTZ R26, R3, R25 ;  /* 0x00000019031a7220 */ /* 0x004fc80000410000 */
[----:B------:R-:W-:Y:S01]  /*3140*/  FMUL.FTZ R26, R21, R26 ;  /* 0x0000001a151a7220 */ /* 0x000fe20000410000 */
[----:B------:R-:W-:Y:S01]  /*3150*/  FFMA.FTZ R30, R45, R30, 1 ;  /* 0x3f8000002d1e7423 */ /* 0x000fe2000001001e */
[----:B------:R-:W-:Y:S02]  /*3160*/  FMUL.FTZ R31, R28, R31 ;  /* 0x0000001f1c1f7220 */ /* 0x000fe40000410000 */
[----:B------:R-:W-:Y:S01]  /*3170*/  FMUL.FTZ R26, R26, R27 ;  /* 0x0000001b1a1a7220 */ /* 0x000fe20000410000 */
[----:B-----5:R-:W-:Y:S01]  /*3180*/  HADD2.F32 R27, -RZ, R16.H0_H0 ;  /* 0x20000010ff1b7230 */ /* 0x020fe20000004100 */
[----:B------:R-:W1:Y:S01]  /*3190*/  MUFU.RCP R105, R32 ;  /* 0x0000002000697308 */ /* 0x000e620000001000 */
[----:B------:R-:W-:Y:S01]  /*31a0*/  FADD.FTZ R108, R46, 1 ;  /* 0x3f8000002e6c7421 */ /* 0x000fe20000010000 */
[----:B------:R-:W-:Y:S01]  /*31b0*/  FMUL.FTZ R31, R31, R30 ;  /* 0x0000001e1f1f7220 */ /* 0x000fe20000410000 */
[----:B------:R-:W-:Y:S02]  /*31c0*/  HADD2.F32 R46, -RZ, R17.H0_H0 ;  /* 0x20000011ff2e7230 */ /* 0x000fe40000004100 */
[----:B0-----:R-:W-:Y:S01]  /*31d0*/  FADD.FTZ R30, -R44, 1 ;  /* 0x3f8000002c1e7421 */ /* 0x001fe20000010100 */
[----:B------:R-:W-:-:S02]  /*31e0*/  HADD2.F32 R101, -RZ, R18.H0_H0 ;  /* 0x20000012ff657230 */ /* 0x000fc40000004100 */
[----:B------:R-:W-:Y:S01]  /*31f0*/  FMUL.FTZ R17, R7, R27 ;  /* 0x0000001b07117220 */ /* 0x000fe20000410000 */
[----:B------:R-:W-:Y:S01]  /*3200*/  FADD.FTZ R104, R33, 1 ;  /* 0x3f80000021687421 */ /* 0x000fe20000010000 */
[----:B------:R-:W-:Y:S01]  /*3210*/  FFMA.FTZ R30, R47, R30, 1 ;  /* 0x3f8000002f1e7423 */ /* 0x000fe2000001001e */
[----:B------:R-:W-:Y:S01]  /*3220*/  FMUL.FTZ R18, R13, R101 ;  /* 0x000000650d127220 */ /* 0x000fe20000410000 */
[----:B------:R-:W-:Y:S01]  /*3230*/  FMUL.FTZ R17, R44, R17 ;  /* 0x000000112c117220 */ /* 0x000fe20000410000 */
[----:B------:R-:W0:Y:S02]  /*3240*/  MUFU.RCP R107, R104 ;  /* 0x00000068006b7308 */ /* 0x000e240000001000 */
[----:B------:R-:W-:Y:S01]  /*3250*/  FMUL.FTZ R18, R99, R18 ;  /* 0x0000001263127220 */ /* 0x000fe20000410000 */
[----:B------:R-:W-:Y:S01]  /*3260*/  FMUL.FTZ R17, R17, R30 ;  /* 0x0000001e11117220 */ /* 0x000fe20000410000 */
[----:B------:R-:W-:-:S04]  /*3270*/  HADD2.F32 R30, -RZ, R19.H0_H0 ;  /* 0x20000013ff1e7230 */ /* 0x000fc80000004100 */
[----:B------:R-:W2:Y:S01]  /*3280*/  MUFU.RCP R109, R108 ;  /* 0x0000006c006d7308 */ /* 0x000ea20000001000 */
[----:B------:R-:W-:Y:S01]  /*3290*/  FMUL.FTZ R18, R18, R103 ;  /* 0x0000006712127220 */ /* 0x000fe20000410000 */
[----:B---3--:R-:W-:Y:S02]  /*32a0*/  HADD2.F32 R103, -RZ, R14.H0_H0 ;  /* 0x2000000eff677230 */ /* 0x008fe40000004100 */
[----:B------:R-:W-:Y:S01]  /*32b0*/  FADD.FTZ R33, -R97, 1 ;  /* 0x3f80000061217421 */ /* 0x000fe20000010100 */
[----:B------:R-:W-:Y:S01]  /*32c0*/  FMUL.FTZ R16, R11, R46 ;  /* 0x0000002e0b107220 */ /* 0x000fe20000410000 */
[----:B-1----:R-:W-:Y:S01]  /*32d0*/  FADD.FTZ R19, -R105, 1 ;  /* 0x3f80000069137421 */ /* 0x002fe20000010100 */
[----:B------:R-:W-:Y:S01]  /*32e0*/  FMUL.FTZ R14, R22, R30 ;  /* 0x0000001e160e7220 */ /* 0x000fe20000410000 */
[----:B------:R-:W-:Y:S01]  /*32f0*/  FFMA.FTZ R33, R96, R33, 1 ;  /* 0x3f80000060217423 */ /* 0x000fe20000010021 */
[----:B------:R-:W-:Y:S01]  /*3300*/  FMUL.FTZ R16, R97, R16 ;  /* 0x0000001061107220 */ /* 0x000fe20000410000 */
[----:B------:R-:W-:Y:S01]  /*3310*/  FFMA.FTZ R19, R100, R19, 1 ;  /* 0x3f80000064137423 */ /* 0x000fe20000010013 */
[----:B------:R-:W-:Y:S01]  /*3320*/  FMUL.FTZ R14, R105, R14 ;  /* 0x0000000e690e7220 */ /* 0x000fe20000410000 */
[----:B----4-:R-:W-:-:S02]  /*3330*/  HADD2.F32 R111, -RZ, R15.H0_H0 ;  /* 0x2000000fff6f7230 */ /* 0x010fc40000004100 */
[----:B------:R-:W-:Y:S01]  /*3340*/  FMUL.FTZ R16, R16, R33 ;  /* 0x0000002110107220 */ /* 0x000fe20000410000 */
[----:B0-----:R-:W-:Y:S01]  /*3350*/  FADD.FTZ R33, -R107, 1 ;  /* 0x3f8000006b217421 */ /* 0x001fe20000010100 */
[----:B------:R-:W-:Y:S01]  /*3360*/  FMUL.FTZ R19, R14, R19 ;  /* 0x000000130e137220 */ /* 0x000fe20000410000 */
[----:B------:R-:W-:Y:S01]  /*3370*/  FMUL.FTZ R32, R23, R103 ;  /* 0x0000006717207220 */ /* 0x000fe20000410000 */
[----:B------:R-:W-:Y:S01]  /*3380*/  FMUL.FTZ R14, R24, R111 ;  /* 0x0000006f180e7220 */ /* 0x000fe20000410000 */
[----:B--2---:R-:W-:Y:S01]  /*3390*/  FADD.FTZ R15, -R109, 1 ;  /* 0x3f8000006d0f7421 */ /* 0x004fe20000010100 */
[----:B------:R-:W-:Y:S01]  /*33a0*/  FFMA.FTZ R33, R102, R33, 1 ;  /* 0x3f80000066217423 */ /* 0x000fe20000010021 */
[----:B------:R-:W-:Y:S01]  /*33b0*/  FMUL.FTZ R32, R107, R32 ;  /* 0x000000206b207220 */ /* 0x000fe20000410000 */
[----:B------:R-:W-:Y:S01]  /*33c0*/  FMUL.FTZ R14, R109, R14 ;  /* 0x0000000e6d0e7220 */ /* 0x000fe20000410000 */
[----:B------:R-:W-:Y:S02]  /*33d0*/  FFMA.FTZ R15, R106, R15, 1 ;  /* 0x3f8000006a0f7423 */ /* 0x000fe4000001000f */
        /* <DEDUP_REMOVED lines=53> */
.L_x_15876:
[----:B------:R-:W-:Y:S05]  /*3730*/  BSYNC B0 ;  /* 0x0000000000007941 */ /* 0x000fea0003800000 */
.L_x_15875:
        /* <DEDUP_REMOVED lines=25> */
[----:B------:R0:W-:Y:S01]  /*38d0*/  @!P2 STG.E.U16 desc[UR12][R14.64+-0x180], R115 ;  /* 0xfffe80730e00a986 */ /* 0x0001e2000c10150c */
[----:B------:R-:W-:Y:S01]  /*38e0*/  ISETP.GE.AND P2, PT, R12, R127, PT ;  /* 0x0000007f0c00720c */ /* 0x000fe20003f46270 */
[----:B------:R-:W-:Y:S01]  /*38f0*/  FMUL.FTZ R109, R106, R109 ;  /* 0x0000006d6a6d7220 */ /* 0x000fe20000410000 */
        /* <DEDUP_REMOVED lines=14> */
[----:B------:R-:W-:-:S03]  /*39e0*/  ISETP.NE.AND.EX P0, PT, RZ, UR9, PT, P0 ;  /* 0x00000009ff007c0c */ /* 0x000fc6000bf05300 */
[----:B------:R0:W-:Y:S04]  /*39f0*/  @!P2 STG.E.U16 desc[UR12][R14.64+-0x1c0], R113 ;  /* 0xfffe40710e00a986 */ /* 0x0001e8000c10150c */
[----:B------:R0:W-:Y:S06]  /*3a00*/  @!P5 STG.E.U16 desc[UR12][R14.64+-0x40], R125 ;  /* 0xffffc07d0e00d986 */ /* 0x0001ec000c10150c */
        /* <DEDUP_REMOVED lines=17> */
[----:B0-----:R-:W-:Y:S02]  /*3b20*/  PRMT R14, R18, 0x7632, R14 ;  /* 0x00007632120e7816 */ /* 0x001fe4000000000e */
[----:B------:R-:W-:Y:S01]  /*3b30*/  PRMT R15, R26, 0x7632, R15 ;  /* 0x000076321a0f7816 */ /* 0x000fe2000000000f */
[----:B------:R-:W-:Y:S04]  /*3b40*/  STS.U16 [R63], R20 ;  /* 0x000000143f007388 */ /* 0x000fe80000000400 */
[----:B------:R-:W-:Y:S04]  /*3b50*/  STS.U16 [R63+0x2], R3 ;  /* 0x000002033f007388 */ /* 0x000fe80000000400 */
[----:B------:R-:W-:Y:S04]  /*3b60*/  STS.U16 [R63+0x4], R16 ;  /* 0x000004103f007388 */ /* 0x000fe80000000400 */
[----:B------:R-:W-:Y:S04]  /*3b70*/  STS.U16 [R63+0x6], R13 ;  /* 0x0000060d3f007388 */ /* 0x000fe80000000400 */
[----:B------:R0:W-:Y:S04]  /*3b80*/  STS.U16 [R63+0x8], R18 ;  /* 0x000008123f007388 */ /* 0x0001e80000000400 */
[----:B------:R-:W-:Y:S04]  /*3b90*/  STS.U16 [R63+0xa], R14 ;  /* 0x00000a0e3f007388 */ /* 0x000fe80000000400 */
[----:B------:R-:W-:Y:S01]  /*3ba0*/  STS.U16 [R63+0xc], R26 ;  /* 0x00000c1a3f007388 */ /* 0x000fe20000000400 */
[----:B0-----:R-:W0:Y:S03]  /*3bb0*/  LDC.64 R18, c[0x0][0x2c0] ;  /* 0x0000b000ff127b82 */ /* 0x001e260000000a00 */
[----:B------:R1:W-:Y:S01]  /*3bc0*/  STS.U16 [R63+0xe], R15 ;  /* 0x00000e0f3f007388 */ /* 0x0003e20000000400 */
[----:B------:R-:W-:-:S03]  /*3bd0*/  NOP ;  /* 0x0000000000007918 */ /* 0x000fc60000000000 */
[----:B------:R-:W-:Y:S04]  /*3be0*/  LDS.U16 R3, [R71] ;  /* 0x0000000047037984 */ /* 0x000fe80000000400 */
[----:B------:R-:W-:Y:S04]  /*3bf0*/  LDS.U16 R5, [R70+0x40] ;  /* 0x0000400046057984 */ /* 0x000fe80000000400 */
[----:B------:R-:W-:Y:S04]  /*3c00*/  LDS.U16 R7, [R69+0x80] ;  /* 0x0000800045077984 */ /* 0x000fe80000000400 */
[----:B------:R-:W-:Y:S01]  /*3c10*/  LDS.U16 R11, [R68+0xc0] ;  /* 0x0000c000440b7984 */ /* 0x000fe20000000400 */
[----:B0-----:R-:W-:-:S03]  /*3c20*/  IMAD R16, R18, UR15, RZ ;  /* 0x0000000f12107c24 */ /* 0x001fc6000f8e02ff */
[----:B------:R-:W-:Y:S01]  /*3c30*/  LDS.U16 R21, [R67+0x100] ;  /* 0x0001000043157984 */ /* 0x000fe20000000400 */
[----:B-1----:R-:W-:-:S03]  /*3c40*/  IMAD.WIDE.U32 R14, R18, UR14, RZ ;  /* 0x0000000e120e7c25 */ /* 0x002fc6000f8e00ff */
[----:B------:R-:W-:Y:S01]  /*3c50*/  LDS.U16 R23, [R66+0x140] ;  /* 0x0001400042177984 */ /* 0x000fe20000000400 */
[----:B------:R-:W-:-:S03]  /*3c60*/  IMAD R13, R19, UR14, R16 ;  /* 0x0000000e130d7c24 */ /* 0x000fc6000f8e0210 */
[----:B------:R-:W-:Y:S02]  /*3c70*/  LDS.U16 R25, [R65+0x180] ;  /* 0x0001800041197984 */ /* 0x000fe40000000400 */
[----:B------:R-:W-:Y:S02]  /*3c80*/  IADD3 R31, R15, R13, RZ ;  /* 0x0000000d0f1f7210 */ /* 0x000fe40007ffe0ff */
        /* <DEDUP_REMOVED lines=18> */
.L_x_15879:
[----:B------:R-:W-:Y:S05]  /*3db0*/  BSYNC B0 ;  /* 0x0000000000007941 */ /* 0x000fea0003800000 */
.L_x_15878:
        /* <DEDUP_REMOVED lines=10> */
[-C--:B------:R-:W-:Y:S02]  /*3e60*/  ISETP.GE.AND P3, PT, R2, R29.reuse, PT ;  /* 0x0000001d0200720c */ /* 0x080fe40003f66270 */
        /* <DEDUP_REMOVED lines=14> */
.L_x_15877:
[----:B------:R-:W2:Y:S01]  /*3f50*/  LDC R3, c[0x0][0x21c] ;  /* 0x00008700ff037b82 */ /* 0x000ea20000000800 */
[----:B------:R-:W-:Y:S01]  /*3f60*/  HADD2.F32 R0, -RZ, R182.H0_H0 ;  /* 0x200000b6ff007230 */ /* 0x000fe20000004100 */
[----:B------:R-:W-:Y:S01]  /*3f70*/  HFMA2.MMA R120, -RZ, RZ, 0, 0 ;  /* 0x00000000ff787435 */ /* 0x000fe200000001ff */
[----:B------:R-:W-:Y:S01]  /*3f80*/  HADD2.F32 R2, -RZ, R61.H0_H0 ;  /* 0x2000003dff027230 */ /* 0x000fe20000004100 */
[----:B0-----:R-:W-:Y:S01]  /*3f90*/  HFMA2.MMA R113, -RZ, RZ, 0, 0 ;  /* 0x00000000ff717435 */ /* 0x001fe200000001ff */
        /* <DEDUP_REMOVED lines=20> */
[----:B--2---:R-:W-:Y:S01]  /*40e0*/  ISETP.GE.AND P0, PT, R3, 0x1, PT ;  /* 0x000000010300780c */ /* 0x004fe20003f06270 */
[----:B------:R-:W-:Y:S01]  /*40f0*/  FFMA.FTZ R87, R100, R2, R87 ;  /* 0x0000000264577223 */ /* 0x000fe20000010057 */
[----:B------:R-:W-:Y:S01]  /*4100*/  HADD2.F32 R2, -RZ, R49.H0_H0 ;  /* 0x20000031ff027230 */ /* 0x000fe20000004100 */
[----:B------:R-:W-:-:S02]  /*4110*/  CS2R R114, SRZ ;  /* 0x0000000000727805 */ /* 0x000fc4000001ff00 */
[----:B------:R-:W-:Y:S01]  /*4120*/  MOV R118, RZ ;  /* 0x000000ff00767202 */ /* 0x000fe20000000f00 */
[----:B------:R-:W-:Y:S01]  /*4130*/  FFMA.FTZ R87, R98, R0, R87 ;  /* 0x0000000062577223 */ /* 0x000fe20000010057 */
[----:B------:R-:W-:Y:S02]  /*4140*/  MOV R116, RZ ;  /* 0x000000ff00747202 */ /* 0x000fe40000000f00 */
[----:B------:R-:W-:Y:S01]  /*4150*/  MOV R109, RZ ;  /* 0x000000ff006d7202 */ /* 0x000fe20000000f00 */
[----:B------:R-:W-:-:S03]  /*4160*/  FFMA.FTZ R87, R96, R2, R87 ;  /* 0x0000000260577223 */ /* 0x000fc60000010057 */
[----:B------:R-:W-:Y:S05]  /*4170*/  @!P0 BRA `(.L_x_15880) ;  /* 0x0000005400108947 */ /* 0x000fea0003800000 */
[----:B------:R-:W0:Y:S01]  /*4180*/  LDC R105, c[0x0][0x224] ;  /* 0x00008900ff697b82 */ /* 0x000e220000000800 */
[----:B------:R-:W-:Y:S01]  /*4190*/  IADD3 R112, R72, -0x1, RZ ;  /* 0xffffffff48707810 */ /* 0x000fe20007ffe0ff */
[----:B------:R-:W-:Y:S01]  /*41a0*/  ULDC.64 UR6, c[0x0][0x230] ;  /* 0x00008c0000067ab9 */ /* 0x000fe20000000a00 */
[----:B------:R-:W-:Y:S01]  /*41b0*/  ULDC.64 UR8, c[0x0][0x248] ;  /* 0x0000920000087ab9 */ /* 0x000fe20000000a00 */
[----:B------:R-:W-:Y:S01]  /*41c0*/  IMAD.WIDE.U32 R30, R93, UR6, RZ ;  /* 0x000000065d1e7c25 */ /* 0x000fe2000f8e00ff */
[----:B------:R-:W-:Y:S02]  /*41d0*/  LEA.HI R0, R112, R112, RZ, 0x1 ;  /* 0x0000007070007211 */ /* 0x000fe400078f08ff */
[----:B------:R-:W-:Y:S02]  /*41e0*/  CS2R R114, SRZ ;  /* 0x0000000000727805 */ /* 0x000fe4000001ff00 */
        /* <DEDUP_REMOVED lines=9> */
[----:B-1----:R-:W1:Y:S01]  /*4280*/  LDC.64 R26, c[0x0][0x368] ;  /* 0x0000da00ff1a7b82 */ /* 0x002e620000000a00 */
[C---:B------:R-:W-:Y:S01]  /*4290*/  IMAD.WIDE.U32 R28, R93.reuse, UR8, RZ ;  /* 0x000000085d1c7c25 */ /* 0x040fe2000f8e00ff */
[----:B------:R-:W-:Y:S01]  /*42a0*/  MOV R120, RZ ;  /* 0x000000ff00787202 */ /* 0x000fe20000000f00 */
[----:B------:R-:W-:Y:S01]  /*42b0*/  UMOV UR5, URZ ;  /* 0x0000003f00057c82 */ /* 0x000fe20008000000 */
[----:B------:R-:W-:Y:S01]  /*42c0*/  MOV R118, RZ ;  /* 0x000000ff00767202 */ /* 0x000fe20000000f00 */
[----:B------:R-:W-:Y:S01]  /*42d0*/  IMAD R97, R93, UR9, R2 ;  /* 0x000000095d617c24 */ /* 0x000fe2000f8e0202 */
[----:B------:R-:W-:Y:S01]  /*42e0*/  MOV R113, RZ ;  /* 0x000000ff00717202 */ /* 0x000fe20000000f00 */
[----:B------:R-:W-:Y:S01]  /*42f0*/  UMOV UR6, URZ ;  /* 0x0000003f00067c82 */ /* 0x000fe20008000000 */
[----:B------:R-:W3:Y:S01]  /*4300*/  LDC.64 R24, c[0x0][0x370] ;  /* 0x0000dc00ff187b82 */ /* 0x000ee20000000a00 */
[----:B------:R-:W-:Y:S01]  /*4310*/  MOV R116, RZ ;  /* 0x000000ff00747202 */ /* 0x000fe20000000f00 */
[----:B------:R-:W-:Y:S01]  /*4320*/  ULDC UR26, c[0x0][0x21c] ;  /* 0x00008700001a7ab9 */ /* 0x000fe20000000800 */
[----:B------:R-:W-:Y:S01]  /*4330*/  MOV R111, RZ ;  /* 0x000000ff006f7202 */ /* 0x000fe20000000f00 */
[----:B------:R-:W-:Y:S01]  /*4340*/  ULDC.64 UR24, c[0x0][0x368] ;  /* 0x0000da0000187ab9 */ /* 0x000fe20000000a00 */
[----:B------:R-:W-:Y:S01]  /*4350*/  MOV R109, RZ ;  /* 0x000000ff006d7202 */ /* 0x000fe20000000f00 */
[----:B------:R-:W-:Y:S01]  /*4360*/  ULDC.64 UR22, c[0x0][0x380] ;  /* 0x0000e00000167ab9 */ /* 0x000fe20000000a00 */
[----:B------:R-:W-:Y:S01]  /*4370*/  ISETP.GE.AND P0, PT, R14, R107, PT ;  /* 0x0000006b0e00720c */ /* 0x000fe20003f06270 */
[----:B------:R-:W4:Y:S01]  /*4380*/  LDC.64 R22, c[0x0][0x3d0] ;  /* 0x0000f400ff167b82 */ /* 0x000f220000000a00 */
[----:B------:R-:W-:Y:S01]  /*4390*/  SHF.R.S32.HI R15, RZ, 0x1f, R14 ;  /* 0x0000001fff0f7819 */ /* 0x000fe2000001140e */
[----:B------:R-:W-:Y:S01]  /*43a0*/  ULDC.64 UR16, c[0x0][0x238] ;  /* 0x00008e0000107ab9 */ /* 0x000fe20000000a00 */
[----:B------:R-:W-:Y:S01]  /*43b0*/  IADD3 R99, R31, R99, RZ ;  /* 0x000000631f637210 */ /* 0x000fe20007ffe0ff */
[----:B------:R-:W-:Y:S01]  /*43c0*/  ULDC.64 UR18, c[0x0][0x250] ;  /* 0x0000940000127ab9 */ /* 0x000fe20000000a00 */
[----:B------:R-:W-:Y:S01]  /*43d0*/  IADD3 R97, R29, R97, RZ ;  /* 0x000000611d617210 */ /* 0x000fe20007ffe0ff */
[----:B------:R-:W-:-:S02]  /*43e0*/  ULDC.64 UR20, c[0x0][0x270] ;  /* 0x00009c0000147ab9 */ /* 0x000fc40000000a00 */
[----:B------:R-:W0:Y:S08]  /*43f0*/  LDC.64 R20, c[0x0][0x380] ;  /* 0x0000e000ff147b82 */ /* 0x000e300000000a00 */
[----:B------:R-:W0:Y:S08]  /*4400*/  LDC.64 R18, c[0x0][0x2d0] ;  /* 0x0000b400ff127b82 */ /* 0x000e300000000a00 */
[----:B--2---:R-:W0:Y:S02]  /*4410*/  LDC.64 R16, c[0x0][0x2d8] ;  /* 0x0000b600ff107b82 */ /* 0x004e240000000a00 */
.L_x_15927:
[----:B------:R-:W-:Y:S01]  /*4420*/  SHF.R.S32.HI R130, RZ, 0x1f, R101 ;  /* 0x0000001fff827819 */ /* 0x000fe20000011465 */
[C---:B-12---:R-:W-:Y:S01]  /*4430*/  IMAD.WIDE.U32 R4, R101.reuse, UR20, R14 ;  /* 0x0000001465047c25 */ /* 0x046fe2000f8e000e */
        /* <DEDUP_REMOVED lines=27> */
[----:B------:R-:W-:Y:S01]  /*45f0*/  IADD3 R10, R14, 0x100, RZ ;  /* 0x000001000e0a7810 */ /* 0x000fe20007ffe0ff */
[C-C-:B------:R-:W-:Y:S01]  /*4600*/  IMAD R11, R101.reuse, UR17, R0.reuse ;  /* 0x00000011650b7c24 */ /* 0x140fe2000f8e0200 */
[----:B------:R-:W-:Y:S01]  /*4610*/  PRMT R0, RZ, 0x7610, R0 ;  /* 0x00007610ff007816 */ /* 0x000fe20000000000 */
[----:B------:R-:W-:Y:S01]  /*4620*/  IMAD.WIDE.U32 R4, R101, UR16, R4 ;  /* 0x0000001065047c25 */ /* 0x000fe2000f8e0004 */
[----:B------:R-:W4:Y:S01]  /*4630*/  @!P2 LDG.E.U16 R8, desc[UR12][R2.64+0x100] ;  /* 0x0001000c0208a981 */ /* 0x000f22000c1e1500 */
[----:B------:R-:W-:-:S02]  /*4640*/  ISETP.GE.AND P2, PT, R10, R107, PT ;  /* 0x0000006b0a00720c */ /* 0x000fc40003f46270 */
[----:B------:R-:W-:Y:S01]  /*4650*/  PRMT R9, RZ, 0x7610, R9 ;  /* 0x00007610ff097816 */ /* 0x000fe20000000009 */
[----:B------:R-:W2:Y:S01]  /*4660*/  @!P0 LDG.E.U16 R0, desc[UR12][R2.64] ;  /* 0x0000000c02008981 */ /* 0x000ea2000c1e1500 */
[----:B------:R-:W-:Y:S02]  /*4670*/  IADD3 R5, R5, R11, RZ ;  /* 0x0000000b05057210 */ /* 0x000fe40007ffe0ff */
[----:B------:R-:W-:Y:S02]  /*4680*/  PRMT R11, RZ, 0x7610, R11 ;  /* 0x00007610ff0b7816 */ /* 0x000fe4000000000b */
[----:B------:R-:W-:Y:S01]  /*4690*/  PRMT R10, RZ, 0x7610, R10 ;  /* 0x00007610ff0a7816 */ /* 0x000fe2000000000a */
[----:B------:R-:W4:Y:S01]  /*46a0*/  @!P1 LDG.E.U16 R9, desc[UR12][R2.64+0xc0] ;  /* 0x0000c00c02099981 */ /* 0x000f22000c1e1500 */
[----:B------:R-:W-:Y:S02]  /*46b0*/  PRMT R47, RZ, 0x7610, R47 ;  /* 0x00007610ff2f7816 */ /* 0x000fe4000000002f */
[----:B------:R-:W-:Y:S01]  /*46c0*/  PRMT R46, RZ, 0x7610, R46 ;  /* 0x00007610ff2e7816 */ /* 0x000fe2000000002e */
[----:B------:R-:W4:Y:S01]  /*46d0*/  @!P3 LDG.E.U16 R11, desc[UR12][R2.64+0x140] ;  /* 0x0001400c020bb981 */ /* 0x000f22000c1e1500 */
[----:B0-----:R-:W-:-:S03]  /*46e0*/  LEA R12, P1, R4, R18, 0x3 ;  /* 0x00000012040c7211 */ /* 0x001fc600078218ff */
[----:B------:R-:W4:Y:S01]  /*46f0*/  @!P4 LDG.E.U16 R10, desc[UR12][R2.64+0x180] ;  /* 0x0001800c020ac981 */ /* 0x000f22000c1e1500 */
[----:B------:R-:W-:Y:S02]  /*4700*/  LEA.HI.X R13, R4, R19, R5, 0x3, P1 ;  /* 0x00000013040d7211 */ /* 0x000fe400008f1c05 */
[C---:B------:R-:W-:Y:S01]  /*4710*/  IADD3 R4, R14.reuse, 0x120, RZ ;  /* 0x000001200e047810 */ /* 0x040fe20007ffe0ff */
[----:B------:R-:W4:Y:S01]  /*4720*/  @!P5 LDG.E.U16 R47, desc[UR12][R2.64+0x1c0] ;  /* 0x0001c00c022fd981 */ /* 0x000f22000c1e1500 */
[----:B------:R-:W-:-:S03]  /*4730*/  IADD3 R44, R14, 0x140, RZ ;  /* 0x000001400e2c7810 */ /* 0x000fc60007ffe0ff */
[----:B------:R-:W4:Y:S01]  /*4740*/  @!P2 LDG.E.U16 R46, desc[UR12][R2.64+0x200] ;  /* 0x0002000c022ea981 */ /* 0x000f22000c1e1500 */
[----:B------:R-:W-:Y:S02]  /*4750*/  IADD3 R132, R14, 0x160, RZ ;  /* 0x000001600e847810 */ /* 0x000fe40007ffe0ff */
[-C--:B------:R-:W-:Y:S01]  /*4760*/  ISETP.GE.AND P1, PT, R4, R107.reuse, PT ;  /* 0x0000006b0400720c */ /* 0x080fe20003f26270 */
[----:B------:R-:W4:Y:S01]  /*4770*/  LDG.E.64 R12, desc[UR12][R12.64] ;  /* 0x0000000c0c0c7981 */ /* 0x000f22000c1e1b00 */
[-C--:B------:R-:W-:Y:S02]  /*4780*/  ISETP.GE.AND P2, PT, R44, R107.reuse, PT ;  /* 0x0000006b2c00720c */ /* 0x080fe40003f46270 */
[----:B------:R-:W-:Y:S02]  /*4790*/  ISETP.GE.AND P3, PT, R132, R107, PT ;  /* 0x0000006b8400720c */ /* 0x000fe40003f66270 */
[----:B------:R-:W-:Y:S02]  /*47a0*/  PRMT R125, RZ, 0x7610, R125 ;  /* 0x00007610ff7d7816 */ /* 0x000fe4000000007d */
[----:B------:R-:W-:-:S02]  /*47b0*/  PRMT R127, RZ, 0x7610, R127 ;  /* 0x00007610ff7f7816 */ /* 0x000fc4000000007f */
[----:B------:R-:W-:Y:S02]  /*47c0*/  PRMT R129, RZ, 0x7610, R129 ;  /* 0x00007610ff817816 */ /* 0x000fe40000000081 */
[C---:B------:R-:W-:Y:S01]  /*47d0*/  IADD3 R4, R14.reuse, 0x180, RZ ;  /* 0x000001800e047810 */ /* 0x040fe20007ffe0ff */
[----:B------:R-:W4:Y:S01]  /*47e0*/  @!P1 LDG.E.U16 R125, desc[UR12][R2.64+0x240] ;  /* 0x0002400c027d9981 */ /* 0x000f22000c1e1500 */
[C---:B------:R-:W-:Y:S02]  /*47f0*/  IADD3 R44, R14.reuse, 0x1a0, RZ ;  /* 0x000001a00e2c7810 */ /* 0x040fe40007ffe0ff */
[C---:B------:R-:W-:Y:S01]  /*4800*/  IADD3 R132, R14.reuse, 0x1c0, RZ ;  /* 0x000001c00e847810 */ /* 0x040fe20007ffe0ff */
[----:B------:R-:W4:Y:S01]  /*4810*/  @!P2 LDG.E.U16 R127, desc[UR12][R2.64+0x280] ;  /* 0x0002800c027fa981 */ /* 0x000f22000c1e1500 */
[----:B------:R-:W-:Y:S02]  /*4820*/  IADD3 R134, R14, 0x1e0, RZ ;  /* 0x000001e00e867810 */ /* 0x000fe40007ffe0ff */
[-C--:B------:R-:W-:Y:S01]  /*4830*/  ISETP.GE.AND P1, PT, R4, R107.reuse, PT ;  /* 0x0000006b0400720c */ /* 0x080fe20003f26270 */
[----:B------:R-:W4:Y:S01]  /*4840*/  @!P3 LDG.E.U16 R129, desc[UR12][R2.64+0x2c0] ;  /* 0x0002c00c0281b981 */ /* 0x000f22000c1e1500 */
[----:B------:R-:W-:-:S02]  /*4850*/  ISETP.GE.AND P2, PT, R44, R107, PT ;  /* 0x0000006b2c00720c */ /* 0x000fc40003f46270 */
[-C--:B------:R-:W-:Y:S02]  /*4860*/  ISETP.GE.AND P3, PT, R132, R107.reuse, PT ;  /* 0x0000006b8400720c */ /* 0x080fe40003f66270 */
[----:B------:R-:W-:Y:S02]  /*4870*/  ISETP.GE.AND P4, PT, R134, R107, PT ;  /* 0x0000006b8600720c */ /* 0x000fe40003f86270 */
[----:B------:R-:W-:Y:S02]  /*4880*/  PRMT R131, RZ, 0x7610, R131 ;  /* 0x00007610ff837816 */ /* 0x000fe40000000083 */
[----:B------:R-:W-:Y:S02]  /*4890*/  PRMT R132, RZ, 0x7610, R132 ;  /* 0x00007610ff847816 */ /* 0x000fe40000000084 */
[----:B------:R-:W-:Y:S02]  /*48a0*/  PRMT R133, RZ, 0x7610, R133 ;  /* 0x00007610ff857816 */ /* 0x000fe40000000085 */
        /* <DEDUP_REMOVED lines=14> */
[----:B------:R-:W-:Y:S01]  /*4990*/  ISETP.NE.AND P1, PT, R183, RZ, PT ;  /* 0x000000ffb700720c */ /* 0x000fe20003f25270 */
[----:B------:R-:W-:Y:S01]  /*49a0*/  UMOV UR7, 0x400 ;  /* 0x0000040000077882 */ /* 0x000fe20000000000 */
[----:B------:R-:W-:Y:S01]  /*49b0*/  IADD3 R5, R82, 0x100, RZ ;  /* 0x0000010052057810 */ /* 0x000fe20007ffe0ff */
[----:B-1----:R-:W-:Y:S01]  /*49c0*/  ULEA UR7, UR8, UR7, 0x18 ;  /* 0x0000000708077291 */ /* 0x002fe2000f8ec03f */
[----:B------:R-:W-:Y:S01]  /*49d0*/  ISETP.LT.OR P2, PT, R72, 0x2, P1 ;  /* 0x000000024800780c */ /* 0x000fe20000f41670 */
[----:B------:R-:W5:Y:S01]  /*49e0*/  LDG.E.64 R44, desc[UR12][R44.64] ;  /* 0x0000000c2c2c7981 */ /* 0x000f62000c1e1b00 */
[----:B------:R-:W-:-:S04]  /*49f0*/  LEA.HI.SX32 R5, R5, R82, 0x1b ;  /* 0x0000005205057211 */ /* 0x000fc800078fdaff */
[----:B------:R-:W-:Y:S02]  /*4a00*/  LEA R5, R5, UR7, 0x1 ;  /* 0x0000000705057c11 */ /* 0x000fe4000f8e08ff */
[----:B------:R-:W-:-:S04]  /*4a10*/  IADD3 R3, R82, 0x120, RZ ;  /* 0x0000012052037810 */ /* 0x000fc80007ffe0ff */
[----:B------:R-:W-:Y:S02]  /*4a20*/  LEA.HI.SX32 R3, R3, R82, 0x1b ;  /* 0x0000005203037211 */ /* 0x000fe400078fdaff */
[----:B------:R-:W-:Y:S01]  /*4a30*/  ISETP.NE.AND P3, PT, R84, RZ, PT ;  /* 0x000000ff5400720c */ /* 0x000fe20003f65270 */
[----:B--2---:R-:W-:Y:S04]  /*4a40*/  STS.U16 [R71], R0 ;  /* 0x0000000047007388 */ /* 0x004fe80000000400 */
[----:B---3--:R0:W-:Y:S04]  /*4a50*/  STS.U16 [R70+0x40], R7 ;  /* 0x0000400746007388 */ /* 0x0081e80000000400 */
[----:B------:R-:W-:Y:S04]  /*4a60*/  STS.U16 [R69+0x80], R6 ;  /* 0x0000800645007388 */ /* 0x000fe80000000400 */
[----:B----4-:R1:W-:Y:S04]  /*4a70*/  STS.U16 [R68+0xc0], R9 ;  /* 0x0000c00944007388 */ /* 0x0103e80000000400 */
[----:B------:R-:W-:Y:S04]  /*4a80*/  STS.U16 [R67+0x100], R8 ;  /* 0x0001000843007388 */ /* 0x000fe80000000400 */
[----:B------:R-:W-:Y:S04]  /*4a90*/  STS.U16 [R66+0x140], R11 ;  /* 0x0001400b42007388 */ /* 0x000fe80000000400 */
[----:B------:R-:W-:Y:S04]  /*4aa0*/  STS.U16 [R65+0x180], R10 ;  /* 0x0001800a41007388 */ /* 0x000fe80000000400 */
[----:B------:R-:W-:Y:S04]  /*4ab0*/  STS.U16 [R64+0x1c0], R47 ;  /* 0x0001c02f40007388 */ /* 0x000fe80000000400 */
[----:B------:R2:W-:Y:S01]  /*4ac0*/  STS.U16 [R5+0x200], R46 ;  /* 0x0002002e05007388 */ /* 0x0005e20000000400 */
[----:B0-----:R-:W-:-:S02]  /*4ad0*/  IADD3 R7, R82, 0x140, RZ ;  /* 0x0000014052077810 */ /* 0x001fc40007ffe0ff */
[----:B-1----:R-:W-:Y:S01]  /*4ae0*/  IADD3 R9, R82, 0x160, RZ ;  /* 0x0000016052097810 */ /* 0x002fe20007ffe0ff */
[----:B--2---:R-:W0:Y:S01]  /*4af0*/  @!P2 LDC R46, c[0x0][0x21c] ;  /* 0x00008700ff2eab82 */ /* 0x004e220000000800 */
[-C--:B------:R-:W-:Y:S01]  /*4b00*/  LEA.HI.SX32 R7, R7, R82.reuse, 0x1b ;  /* 0x0000005207077211 */ /* 0x080fe200078fdaff */
[----:B------:R-:W-:Y:S01]  /*4b10*/  FMUL.FTZ R135, R12, 1.4426950216293334961 ;  /* 0x3fb8aa3b0c877820 */ /* 0x000fe20000410000 */
[----:B------:R-:W-:Y:S01]  /*4b20*/  LEA.HI.SX32 R9, R9, R82, 0x1b ;  /* 0x0000005209097211 */ /* 0x000fe200078fdaff */
[-C--:B------:R-:W-:Y:S01]  /*4b30*/  FMUL.FTZ R6, R13, R62.reuse ;  /* 0x0000003e0d067220 */ /* 0x080fe20000410000 */
[----:B------:R-:W-:Y:S01]  /*4b40*/  LEA R0, R3, UR7, 0x1 ;  /* 0x0000000703007c11 */ /* 0x000fe2000f8e08ff */
[----:B------:R-:W-:Y:S01]  /*4b50*/  FMUL.FTZ R8, R135, R62 ;  /* 0x0000003e87087220 */ /* 0x000fe20000410000 */
[----:B------:R-:W-:Y:S01]  /*4b60*/  LEA R2, R7, UR7, 0x1 ;  /* 0x0000000707027c11 */ /* 0x000fe2000f8e08ff */
[----:B------:R-:W-:Y:S01]  /*4b70*/  FMUL.RZ R6, R6, 0.15915493667125701904 ;  /* 0x3e22f98306067820 */ /* 0x000fe2000040c000 */
[----:B------:R-:W-:Y:S01]  /*4b80*/  LEA R4, R9, UR7, 0x1 ;  /* 0x0000000709047c11 */ /* 0x000fe2000f8e08ff */
[----:B------:R-:W-:Y:S01]  /*4b90*/  STS.U16 [R0+0x240], R125 ;  /* 0x0002407d00007388 */ /* 0x000fe20000000400 */
[C---:B------:R-:W-:Y:S01]  /*4ba0*/  IADD3 R7, R82.reuse, 0x1c0, RZ ;  /* 0x000001c052077810 */ /* 0x040fe20007ffe0ff */
[----:B------:R-:W-:Y:S02]  /*4bb0*/  MUFU.EX2 R10, R8 ;  /* 0x00000008000a7308 */ /* 0x000fe40000000800 */
[----:B------:R-:W-:Y:S01]  /*4bc0*/  STS.U16 [R2+0x280], R127 ;  /* 0x0002807f02007388 */ /* 0x000fe20000000400 */
[----:B------:R-:W-:-:S02]  /*4bd0*/  IADD3 R3, R82, 0x180, RZ ;  /* 0x0000018052037810 */ /* 0x000fc40007ffe0ff */
[----:B------:R-:W-:Y:S01]  /*4be0*/  LEA.HI.SX32 R7, R7, R82, 0x1b ;  /* 0x0000005207077211 */ /* 0x000fe200078fdaff */
[----:B------:R1:W-:Y:S02]  /*4bf0*/  STS.U16 [R4+0x2c0], R129 ;  /* 0x0002c08104007388 */ /* 0x0003e40000000400 */
[----:B------:R-:W2:Y:S01]  /*4c00*/  MUFU.COS R47, R6 ;  /* 0x00000006002f7308 */ /* 0x000ea20000000000 */
[----:B------:R-:W-:-:S07]  /*4c10*/  IADD3 R5, R82, 0x1a0, RZ ;  /* 0x000001a052057810 */ /* 0x000fce0007ffe0ff */
[----:B------:R3:W4:Y:S01]  /*4c20*/  MUFU.SIN R11, R6 ;  /* 0x00000006000b7308 */ /* 0x0007220000000400 */
[----:B-1----:R-:W-:Y:S02]  /*4c30*/  @!P2 IADD3 R4, R72, -0x2, RZ ;  /* 0xfffffffe4804a810 */ /* 0x002fe40007ffe0ff */
[----:B------:R-:W-:Y:S02]  /*4c40*/  IADD3 R9, R82, 0x1e0, RZ ;  /* 0x000001e052097810 */ /* 0x000fe40007ffe0ff */
[----:B------:R-:W-:Y:S02]  /*4c50*/  LEA.HI.SX32 R3, R3, R82, 0x1b ;  /* 0x0000005203037211 */ /* 0x000fe400078fdaff */
[----:B------:R-:W-:Y:S01]  /*4c60*/  LEA R2, R7, UR7, 0x1 ;  /* 0x0000000707027c11 */ /* 0x000fe2000f8e08ff */
[----:B0-----:R-:W-:Y:S01]  /*4c70*/  @!P2 IMAD R7, R4, R46, R101 ;  /* 0x0000002e0407a224 */ /* 0x001fe200078e0265 */
[----:B------:R-:W-:Y:S02]  /*4c80*/  LEA.HI.SX32 R5, R5, R82, 0x1b ;  /* 0x0000005205057211 */ /* 0x000fe400078fdaff */
[----:B------:R-:W-:-:S02]  /*4c90*/  SHF.L.U32 R4, R82, 0x4, RZ ;  /* 0x0000000452047819 */ /* 0x000fc400000006ff */
[----:B------:R-:W-:Y:S02]  /*4ca0*/  LEA.HI.SX32 R9, R9, R82, 0x1b ;  /* 0x0000005209097211 */ /* 0x000fe400078fdaff */
[----:B------:R-:W-:Y:S02]  /*4cb0*/  LEA R0, R3, UR7, 0x1 ;  /* 0x0000000703007c11 */ /* 0x000fe4000f8e08ff */
[----:B------:R-:W-:Y:S02]  /*4cc0*/  LEA R5, R5, UR7, 0x1 ;  /* 0x0000000705057c11 */ /* 0x000fe4000f8e08ff */
[----:B---3--:R-:W-:Y:S02]  /*4cd0*/  LEA R6, R112, R101, 0x8 ;  /* 0x0000006570067211 */ /* 0x008fe400078e40ff */
[----:B------:R-:W-:Y:S02]  /*4ce0*/  LEA.HI.SX32 R4, R4, R4, 0x1b ;  /* 0x0000000404047211 */ /* 0x000fe400078fdaff */
[----:B------:R-:W-:Y:S01]  /*4cf0*/  @P3 IADD3 R6, R84, 0x200, RZ ;  /* 0x0000020054063810 */ /* 0x000fe20007ffe0ff */
[----:B------:R0:W-:Y:S01]  /*4d00*/  STS.U16 [R0+0x300], R131 ;  /* 0x0003008300007388 */ /* 0x0001e20000000400 */
[----:B------:R-:W-:Y:S01]  /*4d10*/  LEA R3, R9, UR7, 0x1 ;  /* 0x0000000709037c11 */ /* 0x000fe2000f8e08ff */
[C---:B--2---:R-:W-:Y:S01]  /*4d20*/  FMUL.FTZ R8, R10.reuse, R47 ;  /* 0x0000002f0a087220 */ /* 0x044fe20000410000 */
[----:B----4-:R-:W-:Y:S01]  /*4d30*/  FMUL.FTZ R9, R10, R11 ;  /* 0x0000000b0a097220 */ /* 0x010fe20000410000 */
[----:B------:R-:W-:Y:S01]  /*4d40*/  STS.U16 [R5+0x340], R132 ;  /* 0x0003408405007388 */ /* 0x000fe20000000400 */
[----:B------:R-:W-:-:S03]  /*4d50*/  LEA R46, R6, UR7, 0x3 ;  /* 0x00000007062e7c11 */ /* 0x000fc6000f8e18ff */
[----:B------:R-:W-:Y:S01]  /*4d60*/  STS.U16 [R2+0x380], R133 ;  /* 0x0003808502007388 */ /* 0x000fe20000000400 */
[----:B0-----:R-:W-:-:S03]  /*4d70*/  LEA R0, R4, UR7, 0x1 ;  /* 0x0000000704007c11 */ /* 0x001fc6000f8e08ff */
[----:B------:R0:W-:Y:S01]  /*4d80*/  STS.U16 [R3+0x3c0], R134 ;  /* 0x0003c08603007388 */ /* 0x0001e20000000400 */
[----:B------:R-:W-:-:S03]  /*4d90*/  NOP ;  /* 0x0000000000007918 */ /* 0x000fc60000000000 */
[----:B------:R-:W1:Y:S01]  /*4da0*/  LDS.U16 R132, [R0+0x2] ;  /* 0x0000020000847984 */ /* 0x000e620000000400 */
[----:B0-----:R-:W-:-:S03]  /*4db0*/  @!P2 IMAD.WIDE R2, R7, 0x10, R42 ;  /* 0x000000100702a825 */ /* 0x001fc600078e022a */
[----:B------:R-:W0:Y:S04]  /*4dc0*/  LDS.U16 R145, [R0+0x4] ;  /* 0x0000040000917984 */ /* 0x000e280000000400 */
[----:B------:R-:W2:Y:S04]  /*4dd0*/  LDS.U16 R7, [R0] ;  /* 0x0000000000077984 */ /* 0x000ea80000000400 */
        /* <DEDUP_REMOVED lines=15> */
[----:B------:R-:W-:-:S03]  /*4ed0*/  FMUL.FTZ R125, R13, R58 ;  /* 0x0000003a0d7d7220 */ /* 0x000fc60000410000 */
[----:B------:R-:W-:Y:S01]  /*4ee0*/  FMUL.RZ R131, R47, 0.15915493667125701904 ;  /* 0x3e22f9832f837820 */ /* 0x000fe2000040c000 */
[----:B------:R-:W-:Y:S01]  /*4ef0*/  FMUL.FTZ R47, R135, R60 ;  /* 0x0000003c872f7220 */ /* 0x000fe20000410000 */
[----:B------:R-:W-:Y:S01]  /*4f00*/  CS2R R10, SRZ ;  /* 0x00000000000a7805 */ /* 0x000fe2000001ff00 */
[----:B------:R-:W-:Y:S01]  /*4f10*/  BAR.SYNC.DEFER_BLOCKING 0x0 ;  /* 0x0000000000007b1d */ /* 0x000fe20000010000 */
[----:B------:R-:W-:Y:S01]  /*4f20*/  FMUL.RZ R125, R125, 0.15915493667125701904 ;  /* 0x3e22f9837d7d7820 */ /* 0x000fe2000040c000 */
[----:B-1----:R-:W-:Y:S01]  /*4f30*/  FMUL.FTZ R0, R135, R58 ;  /* 0x0000003a87007220 */ /* 0x002fe20000410000 */
[----:B--2---:R-:W-:-:S03]  /*4f40*/  FMUL.FTZ R46, R13, R54 ;  /* 0x000000360d2e7220 */ /* 0x004fc60000410000 */
[----:B------:R-:W-:Y:S01]  /*4f50*/  MUFU.SIN R134, R131 ;  /* 0x0000008300867308 */ /* 0x000fe20000000400 */
[----:B------:R-:W-:Y:S01]  /*4f60*/  FMUL.RZ R140, R46, 0.15915493667125701904 ;  /* 0x3e22f9832e8c7820 */ /* 0x000fe2000040c000 */
[C---:B------:R-:W-:Y:S01]  /*4f70*/  FMUL.FTZ R46, R135.reuse, R54 ;  /* 0x00000036872e7220 */ /* 0x040fe20000410000 */
[----:B------:R-:W-:-:S05]  /*4f80*/  FMUL.FTZ R139, R135, R52 ;  /* 0x00000034878b7220 */ /* 0x000fca0000410000 */
[----:B------:R-:W1:Y:S08]  /*4f90*/  MUFU.EX2 R47, R47 ;  /* 0x0000002f002f7308 */ /* 0x000e700000000800 */
[----:B------:R-:W-:Y:S01]  /*4fa0*/  MUFU.SIN R127, R125 ;  /* 0x0000007d007f7308 */ /* 0x000fe20000000400 */
[----:B------:R2:W5:Y:S07]  /*4fb0*/  @!P2 LDG.E.64 R10, desc[UR12][R2.64+0x8] ;  /* 0x0000080c020aa981 */ /* 0x00056e000c1e1b00 */
[----:B------:R3:W-:Y:S01]  /*4fc0*/  MUFU.COS R129, R125 ;  /* 0x0000007d00817308 */ /* 0x0007e20000000000 */
[----:B--2---:R-:W-:-:S07]  /*4fd0*/  FMUL.FTZ R2, R13, R56 ;  /* 0x000000380d027220 */ /* 0x004fce0000410000 */
[----:B------:R-:W2:Y:S01]  /*4fe0*/  MUFU.COS R136, R131 ;  /* 0x0000008300887308 */ /* 0x000ea20000000000 */
[----:B---3--:R-:W-:Y:S01]  /*4ff0*/  FMUL.FTZ R125, R13, R52 ;  /* 0x000000340d7d7220 */ /* 0x008fe20000410000 */
[----:B------:R-:W-:-:S03]  /*5000*/  FMUL.RZ R138, R2, 0.15915493667125701904 ;  /* 0x3e22f983028a7820 */ /* 0x000fc6000040c000 */
[----:B------:R-:W-:-:S03]  /*5010*/  FMUL.RZ R151, R125, 0.15915493667125701904 ;  /* 0x3e22f9837d977820 */ /* 0x000fc6000040c000 */
[----:B------:R-:W3:Y:S01]  /*5020*/  MUFU.EX2 R0, R0 ;  /* 0x0000000000007308 */ /* 0x000ee20000000800 */
[----:B------:R-:W-:Y:S01]  /*5030*/  FMUL.FTZ R2, R135, R56 ;  /* 0x0000003887027220 */ /* 0x000fe20000410000 */
[----:B------:R-:W-:-:S06]  /*5040*/  HADD2.F32 R125, -RZ, R182.H0_H0 ;  /* 0x200000b6ff7d7230 */ /* 0x000fcc0000004100 */
[----:B------:R-:W-:Y:S08]  /*5050*/  MUFU.SIN R133, R140 ;  /* 0x0000008c00857308 */ /* 0x000ff00000000400 */
[----:B------:R-:W-:Y:S08]  /*5060*/  MUFU.COS R137, R140 ;  /* 0x0000008c00897308 */ /* 0x000ff00000000000 */
[----:B------:R-:W4:Y:S01]  /*5070*/  MUFU.EX2 R46, R46 ;  /* 0x0000002e002e7308 */ /* 0x000f220000000800 */
[----:B-1----:R-:W-:-:S07]  /*5080*/  FMUL.FTZ R143, R47, R134 ;  /* 0x000000862f8f7220 */ /* 0x002fce0000410000 */
[----:B------:R-:W-:Y:S01]  /*5090*/  MUFU.EX2 R139, R139 ;  /* 0x0000008b008b7308 */ /* 0x000fe20000000800 */
[----:B------:R-:W-:-:S07]  /*50a0*/  FMUL.FTZ R152, R125, R62 ;  /* 0x0000003e7d987220 */ /* 0x000fce0000410000 */
[----:B------:R-:W1:Y:S08]  /*50b0*/  MUFU.COS R154, R151 ;  /* 0x00000097009a7308 */ /* 0x000e700000000000 */
[----:B------:R-:W0:Y:S01]  /*50c0*/  MUFU.SIN R150, R151 ;  /* 0x0000009700967308 */ /* 0x000e220000000400 */
[----:B--2---:R-:W-:Y:S01]  /*50d0*/  FMUL.FTZ R141, R47, R136 ;  /* 0x000000882f8d7220 */ /* 0x004fe20000410000 */
[C---:B---3--:R-:W-:Y:S01]  /*50e0*/  FMUL.FTZ R134, R0.reuse, R129 ;  /* 0x0000008100867220 */ /* 0x048fe20000410000 */
[----:B------:R-:W-:-:S05]  /*50f0*/  FMUL.FTZ R136, R0, R127 ;  /* 0x0000007f00887220 */ /* 0x000fca0000410000 */
[----:B------:R-:W-:Y:S01]  /*5100*/  MUFU.SIN R3, R138 ;  /* 0x0000008a00037308 */ /* 0x000fe20000000400 */
[----:B------:R-:W-:-:S07]  /*5110*/  FMUL.FTZ R0, R143, R152 ;  /* 0x000000988f007220 */ /* 0x000fce0000410000 */
[----:B------:R-:W2:Y:S01]  /*5120*/  MUFU.EX2 R2, R2 ;  /* 0x0000000200027308 */ /* 0x000ea20000000800 */
[C---:B----4-:R-:W-:Y:S01]  /*5130*/  FMUL.FTZ R142, R46.reuse, R137 ;  /* 0x000000892e8e7220 */ /* 0x050fe20000410000 */
[----:B------:R-:W-:Y:S01]  /*5140*/  FMUL.FTZ R144, R46, R133 ;  /* 0x000000852e907220 */ /* 0x000fe20000410000 */
[----:B------:R-:W-:Y:S01]  /*5150*/  FMUL.FTZ R46, RZ, R143 ;  /* 0x0000008fff2e7220 */ /* 0x000fe20000410000 */
[----:B------:R-:W-:-:S04]  /*5160*/  FFMA.FTZ R0, RZ, R141, R0 ;  /* 0x0000008dff007223 */ /* 0x000fc80000010000 */
[----:B------:R-:W3:Y:S01]  /*5170*/  MUFU.COS R131, R138 ;  /* 0x0000008a00837308 */ /* 0x000ee20000000000 */
[C---:B-1----:R-:W-:Y:S01]  /*5180*/  FMUL.FTZ R157, R139.reuse, R154 ;  /* 0x0000009a8b9d7220 */ /* 0x042fe20000410000 */
[----:B0-----:R-:W-:Y:S01]  /*5190*/  FMUL.FTZ R155, R139, R150 ;  /* 0x000000968b9b7220 */ /* 0x001fe20000410000 */
[----:B------:R-:W-:Y:S02]  /*51a0*/  HADD2.F32 R139, -RZ, R61.H0_H0 ;  /* 0x2000003dff8b7230 */ /* 0x000fe40000004100 */
[----:B------:R-:W-:Y:S01]  /*51b0*/  FFMA.FTZ R46, R141, R152, -R46 ;  /* 0x000000988d2e7223 */ /* 0x000fe2000001082e */
[----:B------:R-:W-:Y:S01]  /*51c0*/  FADD.FTZ R127, RZ, R0 ;  /* 0x00000000ff7f7221 */ /* 0x000fe20000010000 */
[----:B--2---:R-:W-:Y:S02]  /*51d0*/  FMUL.FTZ R140, R2, R3 ;  /* 0x00000003028c7220 */ /* 0x004fe40000410000 */
[----:B------:R-:W-:Y:S01]  /*51e0*/  FFMA.FTZ R3, R139, R60, R46 ;  /* 0x0000003c8b037223 */ /* 0x000fe2000001002e */
[----:B------:R-:W-:Y:S01]  /*51f0*/  FMUL.FTZ R47, R136, R127 ;  /* 0x0000007f882f7220 */ /* 0x000fe20000410000 */
[----:B------:R-:W-:Y:S01]  /*5200*/  FMUL.FTZ R0, R13, R50 ;  /* 0x000000320d007220 */ /* 0x000fe20000410000 */
[----:B------:R-:W-:-:S02]  /*5210*/  HADD2.F32 R137, -RZ, R59.H0_H0 ;  /* 0x2000003bff897230 */ /* 0x000fc40000004100 */
[-C--:B------:R-:W-:Y:S01]  /*5220*/  FMUL.FTZ R129, R136, R3.reuse ;  /* 0x0000000388817220 */ /* 0x080fe20000410000 */
[----:B------:R-:W-:Y:S01]  /*5230*/  FFMA.FTZ R46, R134, R3, -R47 ;  /* 0x00000003862e7223 */ /* 0x000fe2000001082f */
[----:B------:R-:W-:Y:S01]  /*5240*/  FMUL.RZ R150, R0, 0.15915493667125701904 ;  /* 0x3e22f98300967820 */ /* 0x000fe2000040c000 */
[----:B---3--:R-:W-:Y:S01]  /*5250*/  FMUL.FTZ R138, R2, R131 ;  /* 0x00000083028a7220 */ /* 0x008fe20000410000 */
[----:B------:R-:W-:Y:S01]  /*5260*/  FMUL.FTZ R0, R8, R143 ;  /* 0x0000008f08007220 */ /* 0x000fe20000410000 */
[----:B------:R-:W-:Y:S01]  /*5270*/  FFMA.FTZ R129, R134, R127, R129 ;  /* 0x0000007f86817223 */ /* 0x000fe20000010081 */
[----:B------:R-:W-:Y:S01]  /*5280*/  FFMA.FTZ R131, R137, R58, R46 ;  /* 0x0000003a89837223 */ /* 0x000fe2000001002e */
[C---:B------:R-:W-:Y:S01]  /*5290*/  FMUL.FTZ R3, R9.reuse, R143 ;  /* 0x0000008f09037220 */ /* 0x040fe20000410000 */
[----:B------:R-:W-:Y:S01]  /*52a0*/  FFMA.FTZ R47, R9, R141, R0 ;  /* 0x0000008d092f7223 */ /* 0x000fe20000010000 */
[----:B------:R-:W-:Y:S01]  /*52b0*/  FADD.FTZ R129, RZ, R129 ;  /* 0x00000081ff817221 */ /* 0x000fe20000010000 */
[----:B------:R-:W-:Y:S01]  /*52c0*/  FMUL.FTZ R133, R140, R131 ;  /* 0x000000838c857220 */ /* 0x000fe20000410000 */
[C---:B------:R-:W-:Y:S01]  /*52d0*/  FMUL.FTZ R2, R135.reuse, R50 ;  /* 0x0000003287027220 */ /* 0x040fe20000410000 */
[-C--:B------:R-:W-:Y:S01]  /*52e0*/  FMUL.FTZ R135, R135, R48.reuse ;  /* 0x0000003087877220 */ /* 0x080fe20000410000 */
[----:B------:R-:W-:Y:S01]  /*52f0*/  FFMA.FTZ R3, R8, R141, -R3 ;  /* 0x0000008d08037223 */ /* 0x000fe20000010803 */
[----:B------:R-:W-:Y:S01]  /*5300*/  FMUL.FTZ R127, R136, R47 ;  /* 0x0000002f887f7220 */ /* 0x000fe20000410000 */
[----:B------:R-:W-:Y:S01]  /*5310*/  FMUL.FTZ R0, R13, R48 ;  /* 0x000000300d007220 */ /* 0x000fe20000410000 */
[-C--:B------:R-:W-:Y:S01]  /*5320*/  FFMA.FTZ R133, R138, R129.reuse, R133 ;  /* 0x000000818a857223 */ /* 0x080fe20000010085 */
[----:B------:R-:W-:Y:S01]  /*5330*/  FMUL.FTZ R129, R140, R129 ;  /* 0x000000818c817220 */ /* 0x000fe20000410000 */
[----:B------:R0:W-:Y:S01]  /*5340*/  MUFU.EX2 R170, R135 ;  /* 0x0000008700aa7308 */ /* 0x0001e20000000800 */
[-C--:B------:R-:W-:Y:S01]  /*5350*/  FFMA.FTZ R127, R134, R3.reuse, -R127 ;  /* 0x00000003867f7223 */ /* 0x080fe2000001087f */
[----:B------:R-:W-:Y:S01]  /*5360*/  FMUL.RZ R151, R0, 0.15915493667125701904 ;  /* 0x3e22f98300977820 */ /* 0x000fe2000040c000 */
[----:B------:R-:W-:Y:S01]  /*5370*/  FMUL.FTZ R3, R136, R3 ;  /* 0x0000000388037220 */ /* 0x000fe20000410000 */
[----:B------:R-:W-:-:S04]  /*5380*/  FFMA.FTZ R0, R138, R131, -R129 ;  /* 0x000000838a007223 */ /* 0x000fc80000010881 */
[----:B------:R-:W-:Y:S01]  /*5390*/  MUFU.EX2 R2, R2 ;  /* 0x0000000200027308 */ /* 0x000fe20000000800 */
[----:B0-----:R-:W-:Y:S02]  /*53a0*/  HADD2.F32 R135, -RZ, R57.H0_H0 ;  /* 0x20000039ff877230 */ /* 0x001fe40000004100 */
[----:B------:R-:W-:-:S05]  /*53b0*/  FFMA.FTZ R3, R134, R47, R3 ;  /* 0x0000002f86037223 */ /* 0x000fca0000010003 */
[----:B------:R-:W0:Y:S01]  /*53c0*/  MUFU.SIN R163, R150 ;  /* 0x0000009600a37308 */ /* 0x000e220000000400 */
[----:B------:R-:W-:Y:S01]  /*53d0*/  FFMA.FTZ R129, R135, R56, R0 ;  /* 0x0000003887817223 */ /* 0x000fe20000010000 */
[----:B------:R-:W-:-:S06]  /*53e0*/  FADD.FTZ R133, RZ, R133 ;  /* 0x00000085ff857221 */ /* 0x000fcc0000010000 */
[----:B------:R-:W1:Y:S01]  /*53f0*/  MUFU.COS R161, R150 ;  /* 0x0000009600a17308 */ /* 0x000e620000000000 */
[----:B------:R-:W-:Y:S01]  /*5400*/  FMUL.FTZ R47, R140, R3 ;  /* 0x000000038c2f7220 */ /* 0x000fe20000410000 */
[----:B------:R-:W-:Y:S01]  /*5410*/  FMUL.FTZ R46, R144, R129 ;  /* 0x00000081902e7220 */ /* 0x000fe20000410000 */
[----:B------:R-:W-:Y:S01]  /*5420*/  FMUL.FTZ R0, R140, R127 ;  /* 0x0000007f8c007220 */ /* 0x000fe20000410000 */
[----:B------:R-:W-:Y:S01]  /*5430*/  FMUL.FTZ R131, R144, R133 ;  /* 0x0000008590837220 */ /* 0x000fe20000410000 */
[----:B------:R-:W-:Y:S01]  /*5440*/  FFMA.FTZ R47, R138, R127, -R47 ;  /* 0x0000007f8a2f7223 */ /* 0x000fe2000001082f */
[----:B------:R-:W-:Y:S01]  /*5450*/  FFMA.FTZ R46, R142, R133, R46 ;  /* 0x000000858e2e7223 */ /* 0x000fe2000001002e */
[----:B------:R-:W-:Y:S01]  /*5460*/  FFMA.FTZ R127, R138, R3, R0 ;  /* 0x000000038a7f7223 */ /* 0x000fe20000010000 */
[----:B------:R-:W-:Y:S02]  /*5470*/  HADD2.F32 R133, -RZ, R55.H0_H0 ;  /* 0x20000037ff857230 */ /* 0x000fe40000004100 */
[----:B------:R-:W-:Y:S01]  /*5480*/  FFMA.FTZ R0, R142, R129, -R131 ;  /* 0x000000818e007223 */ /* 0x000fe20000010883 */
[----:B------:R-:W2:Y:S01]  /*5490*/  MUFU.COS R169, R151 ;  /* 0x0000009700a97308 */ /* 0x000ea20000000000 */
[----:B------:R-:W-:Y:S01]  /*54a0*/  FMUL.FTZ R129, R144, R127 ;  /* 0x0000007f90817220 */ /* 0x000fe20000410000 */
[----:B------:R-:W-:Y:S01]  /*54b0*/  FADD.FTZ R46, RZ, R46 ;  /* 0x0000002eff2e7221 */ /* 0x000fe20000010000 */
[C---:B0-----:R-:W-:Y:S01]  /*54c0*/  FMUL.FTZ R163, R2.reuse, R163 ;  /* 0x000000a302a37220 */ /* 0x041fe20000410000 */
[----:B-1----:R-:W-:-:S04]  /*54d0*/  FMUL.FTZ R161, R2, R161 ;  /* 0x000000a102a17220 */ /* 0x002fc80000410000 */
[----:B------:R-:W0:Y:S01]  /*54e0*/  MUFU.SIN R3, R151 ;  /* 0x0000009700037308 */ /* 0x000e220000000400 */
[----:B------:R-:W-:Y:S01]  /*54f0*/  FFMA.FTZ R2, R133, R54, R0 ;  /* 0x0000003685027223 */ /* 0x000fe20000010000 */
[-C--:B------:R-:W-:Y:S01]  /*5500*/  FFMA.FTZ R0, R142, R47.reuse, -R129 ;  /* 0x0000002f8e007223 */ /* 0x080fe20000010881 */
[C---:B------:R-:W-:Y:S01]  /*5510*/  FMUL.FTZ R150, R155.reuse, R46 ;  /* 0x0000002e9b967220 */ /* 0x040fe20000410000 */
[----:B------:R-:W-:Y:S01]  /*5520*/  FMUL.FTZ R47, R144, R47 ;  /* 0x0000002f902f7220 */ /* 0x000fe20000410000 */
[-C--:B------:R-:W-:Y:S01]  /*5530*/  FMUL.FTZ R129, R155, R2.reuse ;  /* 0x000000029b817220 */ /* 0x080fe20000410000 */
[----:B------:R-:W-:Y:S02]  /*5540*/  HADD2.F32 R131, -RZ, R53.H0_H0 ;  /* 0x20000035ff837230 */ /* 0x000fe40000004100 */
[C---:B------:R-:W-:Y:S01]  /*5550*/  FFMA.FTZ R150, R157.reuse, R2, -R150 ;  /* 0x000000029d967223 */ /* 0x040fe20000010896 */
[----:B------:R-:W-:Y:S01]  /*5560*/  FFMA.FTZ R2, R142, R127, R47 ;  /* 0x0000007f8e027223 */ /* 0x000fe2000001002f */
[----:B------:R-:W-:-:S02]  /*5570*/  FFMA.FTZ R129, R157, R46, R129 ;  /* 0x0000002e9d817223 */ /* 0x000fc40000010081 */
[----:B------:R-:W-:Y:S01]  /*5580*/  FFMA.FTZ R150, R131, R52, R150 ;  /* 0x0000003483967223 */ /* 0x000fe20000010096 */
[----:B------:R-:W-:Y:S01]  /*5590*/  FMUL.FTZ R46, R155, R2 ;  /* 0x000000029b2e7220 */ /* 0x000fe20000410000 */
[----:B------:R-:W-:Y:S01]  /*55a0*/  FADD.FTZ R154, RZ, R129 ;  /* 0x00000081ff9a7221 */ /* 0x000fe20000010000 */
[C---:B--2---:R-:W-:Y:S01]  /*55b0*/  FMUL.FTZ R169, R170.reuse, R169 ;  /* 0x000000a9aaa97220 */ /* 0x044fe20000410000 */
[----:B------:R-:W-:Y:S01]  /*55c0*/  FMUL.FTZ R156, R163, R150 ;  /* 0x00000096a39c7220 */ /* 0x000fe20000410000 */
[----:B------:R-:W-:Y:S01]  /*55d0*/  FFMA.FTZ R46, R157, R0, -R46 ;  /* 0x000000009d2e7223 */ /* 0x000fe2000001082e */
[----:B0-----:R-:W-:Y:S01]  /*55e0*/  FMUL.FTZ R170, R170, R3 ;  /* 0x00000003aaaa7220 */ /* 0x001fe20000410000 */
[----:B------:R-:W-:Y:S01]  /*55f0*/  FMUL.FTZ R3, R163, R154 ;  /* 0x0000009aa3037220 */ /* 0x000fe20000410000 */
[----:B------:R-:W-:Y:S01]  /*5600*/  FMUL.FTZ R0, R155, R0 ;  /* 0x000000009b007220 */ /* 0x000fe20000410000 */
[----:B------:R-:W-:Y:S01]  /*5610*/  FFMA.FTZ R156, R161, R154, R156 ;  /* 0x0000009aa19c7223 */ /* 0x000fe2000001009c */
[----:B------:R-:W-:-:S02]  /*5620*/  HADD2.F32 R129, -RZ, R51.H0_H0 ;  /* 0x20000033ff817230 */ /* 0x000fc40000004100 */
[----:B------:R-:W-:Y:S01]  /*5630*/  FFMA.FTZ R150, R161, R150, -R3 ;  /* 0x00000096a1967223 */ /* 0x000fe20000010803 */
[----:B------:R-:W-:Y:S01]  /*5640*/  ISETP.NE.AND P2, PT, R84, 0x1f, PT ;  /* 0x0000001f5400780c */ /* 0x000fe20003f45270 */
[----:B------:R-:W-:Y:S01]  /*5650*/  FFMA.FTZ R0, R157, R2, R0 ;  /* 0x000000029d007223 */ /* 0x000fe20000010000 */
[----:B------:R-:W-:Y:S01]  /*5660*/  FADD.FTZ R156, RZ, R156 ;  /* 0x0000009cff9c7221 */ /* 0x000fe20000010000 */
[----:B------:R-:W-:Y:S02]  /*5670*/  FFMA.FTZ R150, R129, R50, R150 ;  /* 0x0000003281967223 */ /* 0x000fe40000010096 */
[C---:B------:R-:W-:Y:S01]  /*5680*/  FMUL.FTZ R3, R163.reuse, R0 ;  /* 0x00000000a3037220 */ /* 0x040fe20000410000 */
[C---:B------:R-:W-:Y:S01]  /*5690*/  FMUL.FTZ R154, R170.reuse, R156 ;  /* 0x0000009caa9a7220 */ /* 0x040fe20000410000 */
[C---:B------:R-:W-:Y:S01]  /*56a0*/  FMUL.FTZ R47, R170.reuse, R150 ;  /* 0x00000096aa2f7220 */ /* 0x040fe20000410000 */
[-C--:B------:R-:W-:Y:S01]  /*56b0*/  FMUL.FTZ R2, R163, R46.reuse ;  /* 0x0000002ea3027220 */ /* 0x080fe20000410000 */
[----:B------:R-:W-:Y:S01]  /*56c0*/  FFMA.FTZ R3, R161, R46, -R3 ;  /* 0x0000002ea1037223 */ /* 0x000fe20000010803 */
[C---:B------:R-:W-:Y:S01]  /*56d0*/  FFMA.FTZ R154, R169.reuse, R150, -R154 ;  /* 0x00000096a99a7223 */ /* 0x040fe2000001089a */
[----:B------:R-:W-:Y:S01]  /*56e0*/  FFMA.FTZ R150, R169, R156, R47 ;  /* 0x0000009ca9967223 */ /* 0x000fe2000001002f */
[----:B------:R-:W-:Y:S01]  /*56f0*/  FFMA.FTZ R2, R161, R0, R2 ;  /* 0x00000000a1027223 */ /* 0x000fe20000010002 */
[----:B------:R-:W-:Y:S01]  /*5700*/  FMUL.FTZ R47, R170, R3 ;  /* 0x00000003aa2f7220 */ /* 0x000fe20000410000 */
[----:B------:R-:W-:-:S02]  /*5710*/  @P2 LEA R46, R84, UR7, 0x3 ;  /* 0x00000007542e2c11 */ /* 0x000fc4000f8e18ff */
[-C--:B------:R-:W-:Y:S01]  /*5720*/  FMUL.FTZ R0, R170, R2.reuse ;  /* 0x00000002aa007220 */ /* 0x080fe20000410000 */
[----:B------:R-:W-:-:S03]  /*5730*/  FFMA.FTZ R2, R169, R2, R47 ;  /* 0x00000002a9027223 */ /* 0x000fc6000001002f */
[----:B------:R-:W0:Y:S01]  /*5740*/  @P2 LDS.64 R46, [R46+0x20b8] ;  /* 0x0020b8002e2e2984 */ /* 0x000e220000000a00 */
[----:B------:R-:W-:Y:S01]  /*5750*/  HADD2.F32 R127, -RZ, R49.H0_H0 ;  /* 0x20000031ff7f7230 */ /* 0x000fe20000004100 */
[----:B------:R-:W-:Y:S01]  /*5760*/  BSSY B0, `(.L_x_15881) ;  /* 0x0000010000007945 */ /* 0x000fe20003800000 */
[----:B------:R-:W-:Y:S01]  /*5770*/  FFMA.FTZ R151, R169, R3, -R0 ;  /* 0x00000003a9977223 */ /* 0x000fe20000010800 */
[----:B------:R-:W-:Y:S02]  /*5780*/  FADD.FTZ R150, RZ, R150 ;  /* 0x00000096ff967221 */ /* 0x000fe40000010000 */
        /* <DEDUP_REMOVED lines=13> */
.L_x_15882:
[----:B------:R-:W-:Y:S05]  /*5860*/  BSYNC B0 ;  /* 0x0000000000007941 */ /* 0x000fea0003800000 */
.L_x_15881:
[----:B------:R-:W3:Y:S01]  /*5870*/  SHFL.UP PT, R156, R154, 0x1, RZ ;  /* 0x042000009a9c7989 */ /* 0x000ee200000e00ff */
[----:B------:R-:W-:Y:S01]  /*5880*/  ISETP.GE.AND P4, PT, R82, 0x1, PT ;  /* 0x000000015200780c */ /* 0x000fe20003f86270 */
[----:B------:R-:W-:Y:S01]  /*5890*/  HADD2.F32 R159, -RZ, R159.H0_H0 ;  /* 0x2000009fff9f7230 */ /* 0x000fe20000004100 */
[----:B------:R-:W-:Y:S01]  /*58a0*/  BSSY B0, `(.L_x_15883) ;  /* 0x00000fd000007945 */ /* 0x000fe20003800000 */
[----:B------:R-:W4:Y:S01]  /*58b0*/  SHFL.UP PT, R158, R150, 0x1, RZ ;  /* 0x04200000969e7989 */ /* 0x000f2200000e00ff */
[----:B------:R-:W-:Y:S02]  /*58c0*/  HADD2.F32 R175, -RZ, R175.H0_H0 ;  /* 0x200000afffaf7230 */ /* 0x000fe40000004100 */
[----:B------:R-:W-:Y:S01]  /*58d0*/  HADD2.F32 R162, -RZ, R162.H0_H0 ;  /* 0x200000a2ffa27230 */ /* 0x000fe20000004100 */
[----:B-1----:R-:W1:Y:S01]  /*58e0*/  SHFL.UP PT, R0, R151, 0x1, RZ ;  /* 0x0420000097007989 */ /* 0x002e6200000e00ff */
[----:B------:R-:W-:Y:S02]  /*58f0*/  HADD2.F32 R181, -RZ, R181.H0_H0 ;  /* 0x200000b5ffb57230 */ /* 0x000fe40000004100 */
[----:B------:R-:W-:Y:S01]  /*5900*/  HADD2.F32 R160, -RZ, R160.H0_H0 ;  /* 0x200000a0ffa07230 */ /* 0x000fe20000004100 */
[----:B------:R-:W0:Y:S01]  /*5910*/  SHFL.UP PT, R3, R2, 0x1, RZ ;  /* 0x0420000002037989 */ /* 0x000e2200000e00ff */
[----:B------:R-:W-:-:S02]  /*5920*/  HADD2.F32 R153, -RZ, R153.H0_H0 ;  /* 0x20000099ff997230 */ /* 0x000fc40000004100 */
[----:B------:R-:W-:-:S05]  /*5930*/  HADD2.F32 R185, -RZ, R149.H0_H0 ;  /* 0x20000095ffb97230 */ /* 0x000fca0000004100 */
[----:B-----5:R-:W-:Y:S01]  /*5940*/  FMUL.FTZ R149, R45, R185 ;  /* 0x000000b92d957220 */ /* 0x020fe20000410000 */
[C---:B---3--:R-:W-:Y:S01]  /*5950*/  FMUL.FTZ R166, R2.reuse, R156 ;  /* 0x0000009c02a67220 */ /* 0x048fe20000410000 */
[----:B----4-:R-:W-:-:S03]  /*5960*/  FMUL.FTZ R165, R2, R158 ;  /* 0x0000009e02a57220 */ /* 0x010fc60000410000 */
[C---:B------:R-:W-:Y:S01]  /*5970*/  FFMA.FTZ R167, R151.reuse, R158, R166 ;  /* 0x0000009e97a77223 */ /* 0x040fe200000100a6 */
[----:B-1----:R-:W-:Y:S01]  /*5980*/  FMUL.FTZ R164, R2, R0 ;  /* 0x0000000002a47220 */ /* 0x002fe20000410000 */
[C---:B------:R-:W-:Y:S02]  /*5990*/  FFMA.FTZ R165, R151.reuse, R156, -R165 ;  /* 0x0000009c97a57223 */ /* 0x040fe400000108a5 */
[----:B------:R-:W-:Y:S01]  /*59a0*/  @P4 FADD.FTZ R150, R150, R167 ;  /* 0x000000a796964221 */ /* 0x000fe20000010000 */
[CC--:B0-----:R-:W-:Y:S01]  /*59b0*/  FFMA.FTZ R171, R151.reuse, R3.reuse, R164 ;  /* 0x0000000397ab7223 */ /* 0x0c1fe200000100a4 */
        /* <DEDUP_REMOVED lines=12> */
[----:B------:R-:W-:Y:S01]  /*5a80*/  FMUL.FTZ R156, R44, R159 ;  /* 0x0000009f2c9c7220 */ /* 0x000fe20000410000 */
[----:B---3--:R-:W-:Y:S01]  /*5a90*/  FMUL.FTZ R165, R171, R0 ;  /* 0x00000000aba57220 */ /* 0x008fe20000410000 */
[----:B------:R-:W-:Y:S02]  /*5aa0*/  FFMA.FTZ R173, R151, R158, R173 ;  /* 0x0000009e97ad7223 */ /* 0x000fe400000100ad */
[----:B------:R-:W-:Y:S01]  /*5ab0*/  FFMA.FTZ R179, R45, R175, R156 ;  /* 0x000000af2db37223 */ /* 0x000fe2000001009c */
[----:B------:R-:W-:Y:S01]  /*5ac0*/  @P4 FADD.FTZ R154, R154, R167 ;  /* 0x000000a79a9a4221 */ /* 0x000fe20000010000 */
[-C--:B----4-:R-:W-:Y:S01]  /*5ad0*/  FMUL.FTZ R3, R171, R2.reuse ;  /* 0x00000002ab037220 */ /* 0x090fe20000410000 */
[----:B------:R-:W-:Y:S01]  /*5ae0*/  FFMA.FTZ R2, R151, R2, R165 ;  /* 0x0000000297027223 */ /* 0x000fe200000100a5 */
[----:B------:R-:W-:Y:S01]  /*5af0*/  FMUL.FTZ R165, R45, R159 ;  /* 0x0000009f2da57220 */ /* 0x000fe20000410000 */
[----:B------:R-:W-:Y:S01]  /*5b00*/  FMUL.FTZ R158, R44, R162 ;  /* 0x000000a22c9e7220 */ /* 0x000fe20000410000 */
[----:B------:R-:W-:Y:S01]  /*5b10*/  @P4 FFMA.FTZ R151, R151, R0, -R3 ;  /* 0x0000000097974223 */ /* 0x000fe20000010803 */
[----:B------:R-:W-:Y:S01]  /*5b20*/  FADD.FTZ R0, R96, R96 ;  /* 0x0000006060007221 */ /* 0x000fe20000010000 */
[----:B------:R-:W-:Y:S01]  /*5b30*/  FFMA.FTZ R167, R44, R175, -R165 ;  /* 0x000000af2ca77223 */ /* 0x000fe200000108a5 */
[----:B------:R-:W-:Y:S01]  /*5b40*/  FMUL.FTZ R156, R45, R162 ;  /* 0x000000a22d9c7220 */ /* 0x000fe20000410000 */
[----:B------:R-:W-:Y:S01]  /*5b50*/  FSEL R171, R171, R2, !P4 ;  /* 0x00000002abab7208 */ /* 0x000fe20006000000 */
[C---:B------:R-:W-:Y:S01]  /*5b60*/  FMUL.FTZ R179, R0.reuse, R179 ;  /* 0x000000b300b37220 */ /* 0x040fe20000410000 */
[----:B------:R-:W-:Y:S01]  /*5b70*/  FMUL.FTZ R180, R0, R167 ;  /* 0x000000a700b47220 */ /* 0x000fe20000410000 */
[----:B------:R-:W-:Y:S01]  /*5b80*/  FADD.FTZ R2, R98, R98 ;  /* 0x0000006262027221 */ /* 0x000fe20000010000 */
[----:B------:R-:W-:Y:S01]  /*5b90*/  FFMA.FTZ R177, R45, R181, R158 ;  /* 0x000000b52db17223 */ /* 0x000fe2000001009e */
[C---:B------:R-:W-:Y:S01]  /*5ba0*/  FMUL.FTZ R167, R169.reuse, R179 ;  /* 0x000000b3a9a77220 */ /* 0x040fe20000410000 */
[----:B------:R-:W-:Y:S01]  /*5bb0*/  FFMA.FTZ R165, R44, R181, -R156 ;  /* 0x000000b52ca57223 */ /* 0x000fe2000001089c */
[----:B------:R-:W-:Y:S01]  /*5bc0*/  @P4 FADD.FTZ R150, R150, R173 ;  /* 0x000000ad96964221 */ /* 0x000fe20000010000 */
[C---:B------:R-:W-:Y:S01]  /*5bd0*/  FMUL.FTZ R156, R170.reuse, R179 ;  /* 0x000000b3aa9c7220 */ /* 0x040fe20000410000 */
[-C--:B------:R-:W-:Y:S01]  /*5be0*/  FFMA.FTZ R164, -R170, R180.reuse, -R167 ;  /* 0x000000b4aaa47223 */ /* 0x080fe200000109a7 */
[C---:B------:R-:W-:Y:S01]  /*5bf0*/  FMUL.FTZ R177, R2.reuse, R177 ;  /* 0x000000b102b17220 */ /* 0x040fe20000410000 */
[----:B------:R-:W-:Y:S01]  /*5c00*/  FMUL.FTZ R178, R2, R165 ;  /* 0x000000a502b27220 */ /* 0x000fe20000410000 */
[----:B------:R-:W0:Y:S01]  /*5c10*/  SHFL.UP PT, R166, R154, 0x4, RZ ;  /* 0x048000009aa67989 */ /* 0x000e2200000e00ff */
[----:B------:R-:W-:Y:S01]  /*5c20*/  FFMA.FTZ R165, R169, R180, -R156 ;  /* 0x000000b4a9a57223 */ /* 0x000fe2000001089c */
[----:B------:R-:W-:Y:S01]  /*5c30*/  FADD.FTZ R174, -R177, R164 ;  /* 0x000000a4b1ae7221 */ /* 0x000fe20000010100 */
[-C--:B------:R-:W-:Y:S01]  /*5c40*/  FMUL.FTZ R156, R44, R160.reuse ;  /* 0x000000a02c9c7220 */ /* 0x080fe20000410000 */
[----:B------:R-:W1:Y:S01]  /*5c50*/  SHFL.UP PT, R158, R151, 0x4, RZ ;  /* 0x04800000979e7989 */ /* 0x000e6200000e00ff */
[----:B------:R-:W-:Y:S01]  /*5c60*/  FADD.FTZ R172, R178, R165 ;  /* 0x000000a5b2ac7221 */ /* 0x000fe20000010000 */
[----:B------:R-:W-:Y:S01]  /*5c70*/  FMUL.FTZ R165, R45, R160 ;  /* 0x000000a02da57220 */ /* 0x000fe20000410000 */
[----:B------:R-:W-:Y:S01]  /*5c80*/  FADD.FTZ R3, R100, R100 ;  /* 0x0000006464037221 */ /* 0x000fe20000010000 */
[----:B------:R-:W3:Y:S01]  /*5c90*/  SHFL.UP PT, R168, R150, 0x4, RZ ;  /* 0x0480000096a87989 */ /* 0x000ee200000e00ff */
[----:B------:R-:W-:Y:S01]  /*5ca0*/  FMUL.FTZ R184, R163, -R172 ;  /* 0x800000aca3b87220 */ /* 0x000fe20000410000 */
[-C--:B------:R-:W-:Y:S01]  /*5cb0*/  FFMA.FTZ R176, R45, R153.reuse, R156 ;  /* 0x000000992db07223 */ /* 0x080fe2000001009c */
[-C--:B------:R-:W-:Y:S01]  /*5cc0*/  FMUL.FTZ R167, R163, -R174.reuse ;  /* 0x800000aea3a77220 */ /* 0x080fe20000410000 */
[----:B------:R-:W4:Y:S01]  /*5cd0*/  SHFL.UP PT, R164, R171, 0x4, RZ ;  /* 0x04800000aba47989 */ /* 0x000f2200000e00ff */
[----:B------:R-:W-:Y:S01]  /*5ce0*/  FFMA.FTZ R156, R44, R153, -R165 ;  /* 0x000000992c9c7223 */ /* 0x000fe200000108a5 */
[----:B------:R-:W-:Y:S01]  /*5cf0*/  FFMA.FTZ R165, R161, R174, R184 ;  /* 0x000000aea1a57223 */ /* 0x000fe200000100b8 */
[----:B------:R-:W-:Y:S01]  /*5d00*/  FMUL.FTZ R176, R3, R176 ;  /* 0x000000b003b07220 */ /* 0x000fe20000410000 */
[----:B------:R-:W-:Y:S01]  /*5d10*/  FFMA.FTZ R172, R161, R172, -R167 ;  /* 0x000000aca1ac7223 */ /* 0x000fe200000108a7 */
[----:B------:R-:W-:Y:S01]  /*5d20*/  FMUL.FTZ R173, R3, R156 ;  /* 0x0000009c03ad7220 */ /* 0x000fe20000410000 */
[----:B------:R-:W-:Y:S01]  /*5d30*/  ISETP.GE.AND P4, PT, R82, 0x4, PT ;  /* 0x000000045200780c */ /* 0x000fe20003f86270 */
[----:B------:R-:W-:Y:S01]  /*5d40*/  FADD.FTZ R174, -R176, R165 ;  /* 0x000000a5b0ae7221 */ /* 0x000fe20000010100 */
[----:B------:R-:W-:-:S02]  /*5d50*/  HADD2.F32 R184, -RZ, R147.H0_H0 ;  /* 0x20000093ffb87230 */ /* 0x000fc40000004100 */
[----:B------:R-:W-:Y:S01]  /*5d60*/  FADD.FTZ R172, R173, R172 ;  /* 0x000000acadac7221 */ /* 0x000fe20000010000 */
[----:B------:R-:W-:Y:S01]  /*5d70*/  FMUL.FTZ R156, R155, -R174 ;  /* 0x800000ae9b9c7220 */ /* 0x000fe20000410000 */
[----:B0-----:R-:W-:Y:S02]  /*5d80*/  FMUL.FTZ R187, R171, R166 ;  /* 0x000000a6abbb7220 */ /* 0x001fe40000410000 */
[-C--:B------:R-:W-:Y:S01]  /*5d90*/  FMUL.FTZ R165, R155, -R172.reuse ;  /* 0x800000ac9ba57220 */ /* 0x080fe20000410000 */
[----:B------:R-:W-:Y:S01]  /*5da0*/  FFMA.FTZ R191, R157, R172, -R156 ;  /* 0x000000ac9dbf7223 */ /* 0x000fe2000001089c */
[----:B-1----:R-:W-:Y:S02]  /*5db0*/  FMUL.FTZ R156, R171, R158 ;  /* 0x0000009eab9c7220 */ /* 0x002fe40000410000 */
[----:B------:R-:W-:Y:S01]  /*5dc0*/  FFMA.FTZ R193, R157, R174, R165 ;  /* 0x000000ae9dc17223 */ /* 0x000fe200000100a5 */
[-C--:B---3--:R-:W-:Y:S01]  /*5dd0*/  FMUL.FTZ R167, R171, R168.reuse ;  /* 0x000000a8aba77220 */ /* 0x088fe20000410000 */
[----:B------:R-:W-:Y:S01]  /*5de0*/  FFMA.FTZ R189, R151, R168, R187 ;  /* 0x000000a897bd7223 */ /* 0x000fe200000100bb */
[----:B------:R-:W-:-:S02]  /*5df0*/  HADD2.F32 R187, -RZ, R4.H0_H0 ;  /* 0x20000004ffbb7230 */ /* 0x000fc40000004100 */
[----:B------:R-:W-:Y:S01]  /*5e00*/  FADD.FTZ R4, R102, R102 ;  /* 0x0000006666047221 */ /* 0x000fe20000010000 */
[-C--:B----4-:R-:W-:Y:S01]  /*5e10*/  FMUL.FTZ R165, R171, R164.reuse ;  /* 0x000000a4aba57220 */ /* 0x090fe20000410000 */
[C---:B------:R-:W-:Y:S01]  /*5e20*/  FFMA.FTZ R172, R151.reuse, R164, R156 ;  /* 0x000000a497ac7223 */ /* 0x040fe2000001009c */
[C---:B------:R-:W-:Y:S01]  /*5e30*/  FFMA.FTZ R167, R151.reuse, R166, -R167 ;  /* 0x000000a697a77223 */ /* 0x040fe200000108a7 */
[C---:B------:R-:W-:Y:S01]  /*5e40*/  FMUL.FTZ R156, R44.reuse, R185 ;  /* 0x000000b92c9c7220 */ /* 0x040fe20000410000 */
[----:B------:R-:W-:Y:S01]  /*5e50*/  @P4 FFMA.FTZ R151, R151, R158, -R165 ;  /* 0x0000009e97974223 */ /* 0x000fe200000108a5 */
[-C--:B------:R-:W-:Y:S01]  /*5e60*/  FFMA.FTZ R149, R44, R187.reuse, -R149 ;  /* 0x000000bb2c957223 */ /* 0x080fe20000010895 */
[----:B------:R-:W-:Y:S01]  /*5e70*/  @P4 FADD.FTZ R154, R154, R167 ;  /* 0x000000a79a9a4221 */ /* 0x000fe20000010000 */
[----:B------:R-:W-:Y:S01]  /*5e80*/  @P4 FADD.FTZ R150, R150, R189 ;  /* 0x000000bd96964221 */ /* 0x000fe20000010000 */
[----:B------:R-:W-:Y:S01]  /*5e90*/  FSEL R171, R171, R172, !P4 ;  /* 0x000000acabab7208 */ /* 0x000fe20006000000 */
[----:B------:R-:W-:Y:S01]  /*5ea0*/  FFMA.FTZ R165, R45, R187, R156 ;  /* 0x000000bb2da57223 */ /* 0x000fe2000001009c */
[----:B------:R-:W0:Y:S01]  /*5eb0*/  SHFL.UP PT, R168, R151, 0x8, RZ ;  /* 0x0500000097a87989 */ /* 0x000e2200000e00ff */
[----:B------:R-:W-:-:S02]  /*5ec0*/  HADD2.F32 R156, -RZ, R148.H0_H0 ;  /* 0x20000094ff9c7230 */ /* 0x000fc40000004100 */
[C---:B------:R-:W-:Y:S01]  /*5ed0*/  FMUL.FTZ R174, R4.reuse, R149 ;  /* 0x0000009504ae7220 */ /* 0x040fe20000410000 */
[----:B------:R-:W-:Y:S01]  /*5ee0*/  FMUL.FTZ R172, R4, R165 ;  /* 0x000000a504ac7220 */ /* 0x000fe20000410000 */
[----:B------:R-:W1:Y:S01]  /*5ef0*/  SHFL.UP PT, R188, R154, 0x8, RZ ;  /* 0x050000009abc7989 */ /* 0x000e6200000e00ff */
[----:B------:R-:W-:Y:S01]  /*5f00*/  FADD.FTZ R158, R104, R104 ;  /* 0x00000068689e7221 */ /* 0x000fe20000010000 */
[----:B------:R-:W-:Y:S01]  /*5f10*/  FADD.FTZ R191, R174, R191 ;  /* 0x000000bfaebf7221 */ /* 0x000fe20000010000 */
[-C--:B------:R-:W-:Y:S01]  /*5f20*/  FMUL.FTZ R148, R44, R156.reuse ;  /* 0x0000009c2c947220 */ /* 0x080fe20000410000 */
[----:B------:R-:W3:Y:S01]  /*5f30*/  SHFL.UP PT, R190, R150, 0x8, RZ ;  /* 0x0500000096be7989 */ /* 0x000ee200000e00ff */
[----:B------:R-:W-:Y:S01]  /*5f40*/  FADD.FTZ R193, -R172, R193 ;  /* 0x000000c1acc17221 */ /* 0x000fe20000010100 */
[----:B------:R-:W-:Y:S01]  /*5f50*/  FMUL.FTZ R165, R144, -R191 ;  /* 0x800000bf90a57220 */ /* 0x000fe20000410000 */
[C---:B------:R-:W-:Y:S01]  /*5f60*/  FMUL.FTZ R147, R45.reuse, R156 ;  /* 0x0000009c2d937220 */ /* 0x040fe20000410000 */
[----:B------:R-:W4:Y:S01]  /*5f70*/  SHFL.UP PT, R186, R171, 0x8, RZ ;  /* 0x05000000abba7989 */ /* 0x000f2200000e00ff */
[-C--:B------:R-:W-:Y:S01]  /*5f80*/  FFMA.FTZ R149, R45, R184.reuse, R148 ;  /* 0x000000b82d957223 */ /* 0x080fe20000010094 */
[-C--:B------:R-:W-:Y:S01]  /*5f90*/  FFMA.FTZ R165, R142, R193.reuse, R165 ;  /* 0x000000c18ea57223 */ /* 0x080fe200000100a5 */
        /* <DEDUP_REMOVED lines=8> */
[----:B------:R-:W-:Y:S01]  /*6020*/  FMUL.FTZ R147, R140, -R167 ;  /* 0x800000a78c937220 */ /* 0x000fe20000410000 */
[C---:B0-----:R-:W-:Y:S01]  /*6030*/  FMUL.FTZ R148, R171.reuse, R168 ;  /* 0x000000a8ab947220 */ /* 0x041fe20000410000 */
[C---:B-1----:R-:W-:Y:S02]  /*6040*/  FMUL.FTZ R165, R171.reuse, R188 ;  /* 0x000000bcaba57220 */ /* 0x042fe40000410000 */
[-C--:B------:R-:W-:Y:S01]  /*6050*/  FFMA.FTZ R200, R138, R193.reuse, -R147 ;  /* 0x000000c18ac87223 */ /* 0x080fe20000010893 */
[----:B------:R-:W-:Y:S01]  /*6060*/  FMUL.FTZ R193, R140, -R193 ;  /* 0x800000c18cc17220 */ /* 0x000fe20000410000 */
[-C--:B---3--:R-:W-:Y:S01]  /*6070*/  FMUL.FTZ R149, R171, R190.reuse ;  /* 0x000000beab957220 */ /* 0x088fe20000410000 */
[----:B------:R-:W-:Y:S02]  /*6080*/  FFMA.FTZ R165, R151, R190, R165 ;  /* 0x000000be97a57223 */ /* 0x000fe400000100a5 */
[----:B------:R-:W-:Y:S01]  /*6090*/  FFMA.FTZ R202, R138, R167, R193 ;  /* 0x000000a78aca7223 */ /* 0x000fe200000100c1 */
[-C--:B----4-:R-:W-:Y:S01]  /*60a0*/  FMUL.FTZ R147, R171, R186.reuse ;  /* 0x000000baab937220 */ /* 0x090fe20000410000 */
[C---:B------:R-:W-:Y:S01]  /*60b0*/  FFMA.FTZ R148, R151.reuse, R186, R148 ;  /* 0x000000ba97947223 */ /* 0x040fe20000010094 */
[----:B------:R-:W-:Y:S01]  /*60c0*/  FFMA.FTZ R149, R151, R188, -R149 ;  /* 0x000000bc97957223 */ /* 0x000fe20000010895 */
[----:B------:R-:W-:-:S02]  /*60d0*/  HADD2.F32 R188, -RZ, R5.H0_H0 ;  /* 0x20000005ffbc7230 */ /* 0x000fc40000004100 */
[----:B------:R-:W-:Y:S01]  /*60e0*/  @P4 FFMA.FTZ R151, R151, R168, -R147 ;  /* 0x000000a897974223 */ /* 0x000fe20000010893 */
[----:B------:R-:W-:Y:S01]  /*60f0*/  @P4 FADD.FTZ R150, R150, R165 ;  /* 0x000000a596964221 */ /* 0x000fe20000010000 */
[----:B------:R-:W-:Y:S01]  /*6100*/  FSEL R171, R171, R148, !P4 ;  /* 0x00000094abab7208 */ /* 0x000fe20006000000 */
[----:B------:R-:W-:Y:S01]  /*6110*/  @P4 FADD.FTZ R154, R154, R149 ;  /* 0x000000959a9a4221 */ /* 0x000fe20000010000 */
[C---:B--2---:R-:W-:Y:S01]  /*6120*/  FMUL.FTZ R148, R170.reuse, -R46 ;  /* 0x8000002eaa947220 */ /* 0x044fe20000410000 */
[----:B------:R-:W0:Y:S01]  /*6130*/  SHFL.UP PT, R168, R151, 0x10, RZ ;  /* 0x0600000097a87989 */ /* 0x000e2200000e00ff */
[-C--:B------:R-:W-:Y:S01]  /*6140*/  FMUL.FTZ R165, R170, R47.reuse ;  /* 0x0000002faaa57220 */ /* 0x080fe20000410000 */
[----:B------:R-:W-:Y:S02]  /*6150*/  HADD2.F32 R149, -RZ, R146.H0_H0 ;  /* 0x20000092ff957230 */ /* 0x000fe40000004100 */
[----:B------:R-:W-:Y:S01]  /*6160*/  FFMA.FTZ R196, R169, -R47, R148 ;  /* 0x8000002fa9c47223 */ /* 0x000fe20000010094 */
[-C--:B------:R-:W-:Y:S01]  /*6170*/  FMUL.FTZ R146, R44, R188.reuse ;  /* 0x000000bc2c927220 */ /* 0x080fe20000410000 */
[----:B------:R-:W-:Y:S01]  /*6180*/  FMUL.FTZ R147, R45, R188 ;  /* 0x000000bc2d937220 */ /* 0x000fe20000410000 */
[----:B------:R-:W1:Y:S01]  /*6190*/  SHFL.UP PT, R192, R150, 0x10, RZ ;  /* 0x0600000096c07989 */ /* 0x000e6200000e00ff */
[----:B------:R-:W-:Y:S01]  /*61a0*/  FFMA.FTZ R194, R169, R46, -R165 ;  /* 0x0000002ea9c27223 */ /* 0x000fe200000108a5 */
[----:B------:R-:W-:Y:S01]  /*61b0*/  FMUL.FTZ R198, R163, -R196 ;  /* 0x800000c4a3c67220 */ /* 0x000fe20000410000 */
[-C--:B------:R-:W-:Y:S01]  /*61c0*/  FFMA.FTZ R148, R45, R149.reuse, R146 ;  /* 0x000000952d947223 */ /* 0x080fe20000010092 */
[----:B------:R-:W2:Y:S01]  /*61d0*/  SHFL.UP PT, R190, R154, 0x10, RZ ;  /* 0x060000009abe7989 */ /* 0x000ea200000e00ff */
[----:B------:R-:W-:Y:S01]  /*61e0*/  FADD.FTZ R5, R106, R106 ;  /* 0x0000006a6a057221 */ /* 0x000fe20000010000 */
[----:B------:R-:W-:Y:S01]  /*61f0*/  FFMA.FTZ R146, R44, R149, -R147 ;  /* 0x000000952c927223 */ /* 0x000fe20000010893 */
[-C--:B------:R-:W-:Y:S01]  /*6200*/  FMUL.FTZ R165, R163, -R194.reuse ;  /* 0x800000c2a3a57220 */ /* 0x080fe20000410000 */
[----:B------:R-:W3:Y:S01]  /*6210*/  SHFL.UP PT, R186, R171, 0x10, RZ ;  /* 0x06000000abba7989 */ /* 0x000ee200000e00ff */
[----:B------:R-:W-:Y:S01]  /*6220*/  FFMA.FTZ R198, R161, R194, -R198 ;  /* 0x000000c2a1c67223 */ /* 0x000fe200000108c6 */
[----:B------:R-:W-:Y:S01]  /*6230*/  FMUL.FTZ R167, R5, R146 ;  /* 0x0000009205a77220 */ /* 0x000fe20000410000 */
[----:B------:R-:W-:Y:S01]  /*6240*/  FFMA.FTZ R196, R161, R196, R165 ;  /* 0x000000c4a1c47223 */ /* 0x000fe200000100a5 */
[----:B------:R-:W-:Y:S01]  /*6250*/  FMUL.FTZ R165, R5, R148 ;  /* 0x0000009405a57220 */ /* 0x000fe20000410000 */
[----:B------:R-:W-:Y:S01]  /*6260*/  FMUL.FTZ R146, R155, -R198 ;  /* 0x800000c69b927220 */ /* 0x000fe20000410000 */
[----:B------:R-:W-:Y:S01]  /*6270*/  FADD.FTZ R191, R167, R200 ;  /* 0x000000c8a7bf7221 */ /* 0x000fe20000010000 */
[-C--:B------:R-:W-:Y:S01]  /*6280*/  FMUL.FTZ R147, R155, -R196.reuse ;  /* 0x800000c49b937220 */ /* 0x080fe20000410000 */
[----:B------:R-:W-:Y:S01]  /*6290*/  FADD.FTZ R195, -R165, R202 ;  /* 0x000000caa5c37221 */ /* 0x000fe20000010100 */
[C---:B------:R-:W-:Y:S01]  /*62a0*/  FFMA.FTZ R193, R157.reuse, R196, R146 ;  /* 0x000000c49dc17223 */ /* 0x040fe20000010092 */
[----:B------:R-:W-:Y:S01]  /*62b0*/  FMUL.FTZ R146, R136, -R191 ;  /* 0x800000bf88927220 */ /* 0x000fe20000410000 */
[----:B------:R-:W-:Y:S01]  /*62c0*/  ISETP.GE.AND P4, PT, R82, 0x10, PT ;  /* 0x000000105200780c */ /* 0x000fe20003f86270 */
[----:B------:R-:W-:Y:S01]  /*62d0*/  FFMA.FTZ R147, R157, R198, -R147 ;  /* 0x000000c69d937223 */ /* 0x000fe20000010893 */
        /* <DEDUP_REMOVED lines=8> */
[----:B--2---:R-:W-:Y:S01]  /*6360*/  FMUL.FTZ R191, R171, R190 ;  /* 0x000000beabbf7220 */ /* 0x004fe20000410000 */
[----:B------:R0:W-:Y:S01]  /*6370*/  SHFL.IDX PT, R198, R11, RZ, 0x1f ;  /* 0x00001fff0bc67589 */ /* 0x0001e200000e0000 */
[----:B------:R-:W-:Y:S01]  /*6380*/  FFMA.FTZ R197, R142, R193, R197 ;  /* 0x000000c18ec57223 */ /* 0x000fe200000100c5 */
[-C--:B---3--:R-:W-:Y:S01]  /*6390*/  FFMA.FTZ R146, R151, R186.reuse, R146 ;  /* 0x000000ba97927223 */ /* 0x088fe20000010092 */
[----:B------:R-:W-:Y:S01]  /*63a0*/  FMUL.FTZ R147, R171, R186 ;  /* 0x000000baab937220 */ /* 0x000fe20000410000 */
[C---:B------:R-:W-:Y:S01]  /*63b0*/  FFMA.FTZ R189, R151.reuse, R190, -R189 ;  /* 0x000000be97bd7223 */ /* 0x040fe200000108bd */
[----:B------:R-:W-:Y:S01]  /*63c0*/  FFMA.FTZ R191, R151, R192, R191 ;  /* 0x000000c097bf7223 */ /* 0x000fe200000100bf */
[----:B------:R-:W-:-:S02]  /*63d0*/  HADD2.F32 R194, -RZ, R6.H0_H0 ;  /* 0x20000006ffc27230 */ /* 0x000fc40000004100 */
[----:B------:R-:W-:Y:S01]  /*63e0*/  @P4 FFMA.FTZ R151, R151, R168, -R147 ;  /* 0x000000a897974223 */ /* 0x000fe20000010893 */
[----:B------:R-:W-:Y:S01]  /*63f0*/  FSEL R147, R171, R146, !P4 ;  /* 0x00000092ab937208 */ /* 0x000fe20006000000 */
[----:B------:R-:W-:Y:S01]  /*6400*/  @P4 FADD.FTZ R154, R154, R189 ;  /* 0x000000bd9a9a4221 */ /* 0x000fe20000010000 */
[----:B------:R1:W-:Y:S01]  /*6410*/  SHFL.IDX PT, R190, R10, RZ, 0x1f ;  /* 0x00001fff0abe7589 */ /* 0x0003e200000e0000 */
[----:B------:R-:W-:Y:S02]  /*6420*/  HADD2.F32 R196, -RZ, R145.H0_H0 ;  /* 0x20000091ffc47230 */ /* 0x000fe40000004100 */
[----:B------:R-:W-:Y:S01]  /*6430*/  FMUL.FTZ R171, R140, -R197 ;  /* 0x800000c58cab7220 */ /* 0x000fe20000410000 */
[-C--:B------:R-:W-:Y:S01]  /*6440*/  FMUL.FTZ R146, R44, R194.reuse ;  /* 0x000000c22c927220 */ /* 0x080fe20000410000 */
[----:B------:R-:W2:Y:S01]  /*6450*/  SHFL.UP PT, R147, R147, 0x1, RZ ;  /* 0x0420000093937989 */ /* 0x000ea200000e00ff */
[----:B------:R-:W-:Y:S01]  /*6460*/  @P4 FADD.FTZ R150, R150, R191 ;  /* 0x000000bf96964221 */ /* 0x000fe20000010000 */
[C---:B------:R-:W-:Y:S01]  /*6470*/  FMUL.FTZ R145, R45.reuse, R194 ;  /* 0x000000c22d917220 */ /* 0x040fe20000410000 */
[-C--:B------:R-:W-:Y:S01]  /*6480*/  FFMA.FTZ R189, R138, R195.reuse, -R171 ;  /* 0x000000c38abd7223 */ /* 0x080fe200000108ab */
[----:B------:R-:W3:Y:S01]  /*6490*/  SHFL.UP PT, R151, R151, 0x1, RZ ;  /* 0x0420000097977989 */ /* 0x000ee200000e00ff */
[----:B------:R-:W-:Y:S01]  /*64a0*/  FADD.FTZ R6, R108, R108 ;  /* 0x0000006c6c067221 */ /* 0x000fe20000010000 */
[-C--:B------:R-:W-:Y:S01]  /*64b0*/  FFMA.FTZ R171, R45, R196.reuse, R146 ;  /* 0x000000c42dab7223 */ /* 0x080fe20000010092 */
[----:B------:R-:W-:Y:S01]  /*64c0*/  FMUL.FTZ R195, R140, -R195 ;  /* 0x800000c38cc37220 */ /* 0x000fe20000410000 */
[----:B------:R-:W4:Y:S01]  /*64d0*/  SHFL.UP PT, R154, R154, 0x1, RZ ;  /* 0x042000009a9a7989 */ /* 0x000f2200000e00ff */
[----:B------:R-:W-:Y:S01]  /*64e0*/  FFMA.FTZ R145, R44, R196, -R145 ;  /* 0x000000c42c917223 */ /* 0x000fe20000010891 */
[----:B------:R-:W-:Y:S01]  /*64f0*/  FMUL.FTZ R171, R6, R171 ;  /* 0x000000ab06ab7220 */ /* 0x000fe20000410000 */
[----:B------:R-:W-:Y:S01]  /*6500*/  FFMA.FTZ R195, R138, R197, R195 ;  /* 0x000000c58ac37223 */ /* 0x000fe200000100c3 */
[----:B------:R-:W4:Y:S01]  /*6510*/  SHFL.UP PT, R150, R150, 0x1, RZ ;  /* 0x0420000096967989 */ /* 0x000f2200000e00ff */
[----:B0-----:R-:W-:Y:S01]  /*6520*/  FMUL.FTZ R11, R136, -R189 ;  /* 0x800000bd880b7220 */ /* 0x001fe20000410000 */
[----:B------:R-:W-:Y:S01]  /*6530*/  FMUL.FTZ R168, R6, R145 ;  /* 0x0000009106a87220 */ /* 0x000fe20000410000 */
[----:B------:R-:W-:Y:S01]  /*6540*/  FADD.FTZ R192, -R171, R148 ;  /* 0x00000094abc07221 */ /* 0x000fe20000010100 */
[-C--:B-1----:R-:W-:Y:S01]  /*6550*/  FMUL.FTZ R10, R136, -R195.reuse ;  /* 0x800000c3880a7220 */ /* 0x082fe20000410000 */
[----:B------:R-:W-:Y:S01]  /*6560*/  FFMA.FTZ R148, R134, R195, R11 ;  /* 0x000000c386947223 */ /* 0x000fe2000001000b */
[----:B------:R-:W-:Y:S01]  /*6570*/  FADD.FTZ R186, R168, R199 ;  /* 0x000000c7a8ba7221 */ /* 0x000fe20000010000 */
[C---:B------:R-:W-:Y:S01]  /*6580*/  FMUL.FTZ R200, R143.reuse, -R192 ;  /* 0x800000c08fc87220 */ /* 0x040fe20000410000 */
[----:B------:R-:W-:Y:S01]  /*6590*/  FFMA.FTZ R146, R134, R189, -R10 ;  /* 0x000000bd86927223 */ /* 0x000fe2000001080a */
[C---:B------:R-:W-:Y:S01]  /*65a0*/  FMUL.FTZ R11, R143.reuse, -R148 ;  /* 0x800000948f0b7220 */ /* 0x040fe20000410000 */
[-C--:B------:R-:W-:Y:S01]  /*65b0*/  FMUL.FTZ R145, R143, -R186.reuse ;  /* 0x800000ba8f917220 */ /* 0x080fe20000410000 */
[----:B------:R-:W-:Y:S01]  /*65c0*/  FFMA.FTZ R191, R141, R186, -R200 ;  /* 0x000000ba8dbf7223 */ /* 0x000fe200000108c8 */
[----:B--2---:R-:W-:Y:S01]  /*65d0*/  FMUL.FTZ R10, R147, R198 ;  /* 0x000000c6930a7220 */ /* 0x004fe20000410000 */
[C---:B------:R-:W-:Y:S01]  /*65e0*/  FFMA.FTZ R186, R141.reuse, R146, -R11 ;  /* 0x000000928dba7223 */ /* 0x040fe2000001080b */
[----:B------:R-:W-:Y:S01]  /*65f0*/  FFMA.FTZ R193, R141, R192, R145 ;  /* 0x000000c08dc17223 */ /* 0x000fe20000010091 */
[-C--:B------:R-:W-:Y:S01]  /*6600*/  FMUL.FTZ R147, R147, R190.reuse ;  /* 0x000000be93937220 */ /* 0x080fe20000410000 */
[----:B---3--:R-:W-:Y:S01]  /*6610*/  FFMA.FTZ R11, R151, R190, -R10 ;  /* 0x000000be970b7223 */ /* 0x008fe2000001080a */
[----:B------:R-:W-:-:S02]  /*6620*/  HADD2.F32 R145, -RZ, R132.H0_H0 ;  /* 0x20000084ff917230 */ /* 0x000fc40000004100 */
[----:B------:R-:W-:Y:S01]  /*6630*/  FMUL.FTZ R146, R143, -R146 ;  /* 0x800000928f927220 */ /* 0x000fe20000410000 */
[----:B------:R-:W-:Y:S01]  /*6640*/  FFMA.FTZ R151, R151, R198, R147 ;  /* 0x000000c697977223 */ /* 0x000fe20000010093 */
[----:B----4-:R-:W-:Y:S01]  /*6650*/  @P3 FADD.FTZ R190, R154, R11 ;  /* 0x0000000b9abe3221 */ /* 0x010fe20000010000 */
[----:B------:R-:W-:Y:S02]  /*6660*/  HADD2.F32 R11, -RZ, R7.H0_H0 ;  /* 0x20000007ff0b7230 */ /* 0x000fe40000004100 */
[-C--:B------:R-:W-:Y:S01]  /*6670*/  FMUL.FTZ R147, R45, R145.reuse ;  /* 0x000000912d937220 */ /* 0x080fe20000410000 */
[----:B------:R-:W-:Y:S01]  /*6680*/  FMUL.FTZ R10, R44, R145 ;  /* 0x000000912c0a7220 */ /* 0x000fe20000410000 */
[----:B------:R-:W-:Y:S01]  /*6690*/  FFMA.FTZ R189, R141, R148, R146 ;  /* 0x000000948dbd7223 */ /* 0x000fe20000010092 */
[----:B------:R-:W-:Y:S01]  /*66a0*/  @P3 FADD.FTZ R198, R150, R151 ;  /* 0x0000009796c63221 */ /* 0x000fe20000010000 */
        /* <DEDUP_REMOVED lines=11> */
[----:B------:R-:W-:Y:S01]  /*6760*/  FFMA.FTZ R9, R8, R198, R9 ;  /* 0x000000c608097223 */ /* 0x000fe20000010009 */
[----:B------:R0:W1:Y:S04]  /*6770*/  SHFL.DOWN PT, R10, R189, 0x1, 0x1f ;  /* 0x08201f00bd0a7f89 */ /* 0x00006800000e0000 */
[----:B------:R0:W2:Y:S04]  /*6780*/  SHFL.DOWN PT, R8, R186, 0x1, 0x1f ;  /* 0x08201f00ba087f89 */ /* 0x0000a800000e0000 */
[----:B------:R0:W3:Y:S04]  /*6790*/  SHFL.DOWN PT, R132, R190, 0x1, 0x1f ;  /* 0x08201f00be847f89 */ /* 0x0000e800000e0000 */
[----:B------:R0:W4:Y:S01]  /*67a0*/  SHFL.DOWN PT, R150, R192, 0x1, 0x1f ;  /* 0x08201f00c0967f89 */ /* 0x00012200000e0000 */
[----:B------:R-:W-:Y:S05]  /*67b0*/  @!P3 BRA `(.L_x_15884) ;  /* 0x00000000002cb947 */ /* 0x000fea0003800000 */
[C---:B-1----:R-:W-:Y:S01]  /*67c0*/  FMUL.FTZ R151, R189.reuse, R10 ;  /* 0x0000000abd977220 */ /* 0x042fe20000410000 */
[C---:B----4-:R-:W-:Y:S01]  /*67d0*/  FMUL.FTZ R191, R189.reuse, R150 ;  /* 0x00000096bdbf7220 */ /* 0x050fe20000410000 */
[----:B---3--:R-:W-:Y:S01]  /*67e0*/  FMUL.FTZ R193, R189, R132 ;  /* 0x00000084bdc17220 */ /* 0x008fe20000410000 */
[C---:B0-2---:R-:W-:Y:S01]  /*67f0*/  FMUL.FTZ R189, R8.reuse, R189 ;  /* 0x000000bd08bd7220 */ /* 0x045fe20000410000 */
[----:B------:R-:W-:Y:S01]  /*6800*/  FFMA.FTZ R151, R8, R186, -R151 ;  /* 0x000000ba08977223 */ /* 0x000fe20000010897 */
[C---:B------:R-:W-:Y:S01]  /*6810*/  FFMA.FTZ R191, R186.reuse, R132, -R191 ;  /* 0x00000084babf7223 */ /* 0x040fe200000108bf */
[C---:B------:R-:W-:Y:S01]  /*6820*/  FFMA.FTZ R193, R186.reuse, R150, R193 ;  /* 0x00000096bac17223 */ /* 0x040fe200000100c1 */
[----:B------:R-:W-:Y:S02]  /*6830*/  FFMA.FTZ R189, R186, R10, R189 ;  /* 0x0000000ababd7223 */ /* 0x000fe400000100bd */
[----:B------:R-:W-:Y:S01]  /*6840*/  FADD.FTZ R190, R190, R191 ;  /* 0x000000bfbebe7221 */ /* 0x000fe20000010000 */
[----:B------:R-:W-:Y:S01]  /*6850*/  FADD.FTZ R192, R192, R193 ;  /* 0x000000c1c0c07221 */ /* 0x000fe20000010000 */
[----:B------:R-:W-:-:S07]  /*6860*/  MOV R186, R151 ;  /* 0x0000009700ba7202 */ /* 0x000fce0000000f00 */
.L_x_15884:
[----:B------:R-:W-:Y:S05]  /*6870*/  BSYNC B0 ;  /* 0x0000000000007941 */ /* 0x000fea0003800000 */
.L_x_15883:
[----:B------:R-:W-:Y:S01]  /*6880*/  ISETP.GT.U32.AND P3, PT, R183, 0x1d, PT ;  /* 0x0000001db700780c */ /* 0x000fe20003f64070 */
[----:B------:R-:W-:Y:S01]  /*6890*/  FADD.FTZ R152, R152, R147 ;  /* 0x0000009398987221 */ /* 0x000fe20000010000 */
[----:B---3--:R-:W-:Y:S01]  /*68a0*/  FADD.FTZ R132, RZ, R9 ;  /* 0x00000009ff847221 */ /* 0x008fe20000010000 */
[----:B-1----:R1:W3:Y:S01]  /*68b0*/  SHFL.DOWN PT, R10, R186, 0x2, 0x1f ;  /* 0x08401f00ba0a7f89 */ /* 0x0022e200000e0000 */
[----:B------:R-:W-:Y:S01]  /*68c0*/  BSSY B0, `(.L_x_15885) ;  /* 0x0000012000007945 */ /* 0x000fe20003800000 */
[C---:B------:R-:W-:Y:S01]  /*68d0*/  FMUL.FTZ R151, R145.reuse, R152 ;  /* 0x0000009891977220 */ /* 0x040fe20000410000 */
[----:B--2---:R-:W-:Y:S01]  /*68e0*/  FMUL.FTZ R8, R145, R132 ;  /* 0x0000008491087220 */ /* 0x004fe20000410000 */
[----:B----4-:R1:W2:Y:S04]  /*68f0*/  SHFL.DOWN PT, R150, R189, 0x2, 0x1f ;  /* 0x08401f00bd967f89 */ /* 0x0102a800000e0000 */
[----:B------:R1:W4:Y:S04]  /*6900*/  SHFL.DOWN PT, R154, R190, 0x2, 0x1f ;  /* 0x08401f00be9a7f89 */ /* 0x00032800000e0000 */
        /* <DEDUP_REMOVED lines=13> */
.L_x_15886:
[----:B------:R-:W-:Y:S05]  /*69e0*/  BSYNC B0 ;  /* 0x0000000000007941 */ /* 0x000fea0003800000 */
.L_x_15885:
[----:B---3--:R-:W-:Y:S01]  /*69f0*/  FMUL.FTZ R10, R143, R152 ;  /* 0x000000988f0a7220 */ /* 0x008fe20000410000 */
[-C--:B------:R-:W-:Y:S01]  /*6a00*/  FMUL.FTZ R9, R45, R132.reuse ;  /* 0x000000842d097220 */ /* 0x080fe20000410000 */
[CC--:B------:R-:W-:Y:S01]  /*6a10*/  FMUL.FTZ R200, R44.reuse, R132.reuse ;  /* 0x000000842cc87220 */ /* 0x0c0fe20000410000 */
[----:B--2---:R-:W-:Y:S01]  /*6a20*/  FMUL.FTZ R150, R143, R132 ;  /* 0x000000848f967220 */ /* 0x004fe20000410000 */
[----:B------:R-:W-:Y:S01]  /*6a30*/  ISETP.GT.U32.AND P3, PT, R183, 0x1b, PT ;  /* 0x0000001bb700780c */ /* 0x000fe20003f64070 */
[----:B----4-:R-:W-:Y:S01]  /*6a40*/  FFMA.FTZ R154, R11, R152, -R8 ;  /* 0x000000980b9a7223 */ /* 0x010fe20000010808 */
[-C--:B------:R-:W-:Y:S01]  /*6a50*/  FFMA.FTZ R145, R141, R132.reuse, R10 ;  /* 0x000000848d917223 */ /* 0x080fe2000001000a */
[----:B------:R-:W-:Y:S01]  /*6a60*/  FFMA.FTZ R8, R11, R132, R151 ;  /* 0x000000840b087223 */ /* 0x000fe20000010097 */
[-C--:B0-----:R-:W-:Y:S01]  /*6a70*/  FFMA.FTZ R198, R44, R152.reuse, -R9 ;  /* 0x000000982cc67223 */ /* 0x081fe20000010809 */
[-C--:B------:R-:W-:Y:S01]  /*6a80*/  FFMA.FTZ R10, R45, R152.reuse, R200 ;  /* 0x000000982d0a7223 */ /* 0x080fe200000100c8 */
[----:B------:R-:W-:Y:S01]  /*6a90*/  FFMA.FTZ R150, R141, R152, -R150 ;  /* 0x000000988d967223 */ /* 0x000fe20000010896 */
[C---:B------:R-:W-:Y:S01]  /*6aa0*/  FFMA.FTZ R151, R7.reuse, R154, RZ ;  /* 0x0000009a07977223 */ /* 0x040fe200000100ff */
[C---:B------:R-:W-:Y:S01]  /*6ab0*/  FFMA.FTZ R195, -R7.reuse, R8, RZ ;  /* 0x0000000807c37223 */ /* 0x040fe200000101ff */
[C---:B------:R-:W-:Y:S01]  /*6ac0*/  FMUL.FTZ R191, R7.reuse, R198 ;  /* 0x000000c607bf7220 */ /* 0x040fe20000410000 */
[----:B------:R-:W-:Y:S01]  /*6ad0*/  FFMA.FTZ R193, -R7, R10, -RZ ;  /* 0x0000000a07c17223 */ /* 0x000fe200000109ff */
[----:B------:R-:W-:Y:S01]  /*6ae0*/  FADD.FTZ R145, RZ, R145 ;  /* 0x00000091ff917221 */ /* 0x000fe20000010000 */
[----:B------:R-:W-:Y:S01]  /*6af0*/  FFMA.FTZ R7, R139, R60, R150 ;  /* 0x0000003c8b077223 */ /* 0x000fe20000010096 */
[----:B------:R0:W2:Y:S01]  /*6b00*/  SHFL.DOWN PT, R10, R186, 0x4, 0x1f ;  /* 0x08801f00ba0a7f89 */ /* 0x0000a200000e0000 */
[----:B------:R-:W-:Y:S01]  /*6b10*/  BSSY B0, `(.L_x_15887) ;  /* 0x0000013000007945 */ /* 0x000fe20003800000 */
[C---:B------:R-:W-:Y:S01]  /*6b20*/  FMUL.FTZ R9, R194.reuse, R145 ;  /* 0x00000091c2097220 */ /* 0x040fe20000410000 */
[-C--:B------:R-:W-:Y:S01]  /*6b30*/  FMUL.FTZ R197, R194, R7.reuse ;  /* 0x00000007c2c57220 */ /* 0x080fe20000410000 */
[----:B------:R0:W3:Y:S02]  /*6b40*/  SHFL.DOWN PT, R150, R189, 0x4, 0x1f ;  /* 0x08801f00bd967f89 */ /* 0x0000e400000e0000 */
[----:B------:R-:W-:-:S02]  /*6b50*/  FFMA.FTZ R8, R196, R7, -R9 ;  /* 0x00000007c4087223 */ /* 0x000fc40000010809 */
        /* <DEDUP_REMOVED lines=14> */
.L_x_15888:
[----:B------:R-:W-:Y:S05]  /*6c40*/  BSYNC B0 ;  /* 0x0000000000007941 */ /* 0x000fea0003800000 */
.L_x_15887:
[----:B------:R-:W-:Y:S01]  /*6c50*/  FFMA.FTZ R198, R6, R8, R151 ;  /* 0x0000000806c67223 */ /* 0x000fe20000010097 */
[C---:B------:R-:W-:Y:S01]  /*6c60*/  FMUL.FTZ R9, R136.reuse, R7 ;  /* 0x0000000788097220 */ /* 0x040fe20000410000 */
[-C--:B------:R-:W-:Y:S01]  /*6c70*/  FMUL.FTZ R8, R136, R145.reuse ;  /* 0x0000009188087220 */ /* 0x080fe20000410000 */
[----:B------:R-:W-:Y:S01]  /*6c80*/  ISETP.GT.U32.AND P3, PT, R183, 0x17, PT ;  /* 0x00000017b700780c */ /* 0x000fe20003f64070 */
[----:B--2---:R-:W-:Y:S01]  /*6c90*/  FMUL.FTZ R10, R44, R145 ;  /* 0x000000912c0a7220 */ /* 0x004fe20000410000 */
[----:B------:R-:W-:Y:S01]  /*6ca0*/  ISETP.GE.OR P1, PT, R72, R105, P1 ;  /* 0x000000694800720c */ /* 0x000fe20000f26670 */
[C---:B------:R-:W-:Y:S01]  /*6cb0*/  FFMA.FTZ R9, R134.reuse, R145, R9 ;  /* 0x0000009186097223 */ /* 0x040fe20000010009 */
[----:B------:R-:W-:Y:S01]  /*6cc0*/  FFMA.FTZ R8, R134, R7, -R8 ;  /* 0x0000000786087223 */ /* 0x000fe20000010808 */
[-C--:B------:R-:W-:Y:S01]  /*6cd0*/  FMUL.FTZ R11, R45, R145.reuse ;  /* 0x000000912d0b7220 */ /* 0x080fe20000410000 */
[----:B------:R-:W-:Y:S01]  /*6ce0*/  FFMA.FTZ R196, R196, R145, R197 ;  /* 0x00000091c4c47223 */ /* 0x000fe200000100c5 */
[----:B------:R-:W-:Y:S01]  /*6cf0*/  FADD.FTZ R147, RZ, R9 ;  /* 0x00000009ff937221 */ /* 0x000fe20000010000 */
[----:B----4-:R-:W-:Y:S01]  /*6d00*/  FFMA.FTZ R154, R137, R58, R8 ;  /* 0x0000003a899a7223 */ /* 0x010fe20000010008 */
[-C--:B------:R-:W-:Y:S01]  /*6d10*/  FFMA.FTZ R9, R45, R7.reuse, R10 ;  /* 0x000000072d097223 */ /* 0x080fe2000001000a */
[----:B------:R-:W-:Y:S01]  /*6d20*/  FFMA.FTZ R11, R44, R7, -R11 ;  /* 0x000000072c0b7223 */ /* 0x000fe2000001080b */
[C---:B------:R-:W-:Y:S01]  /*6d30*/  FMUL.FTZ R8, R188.reuse, R147 ;  /* 0x00000093bc087220 */ /* 0x040fe20000410000 */
[----:B------:R-:W-:Y:S01]  /*6d40*/  FMUL.FTZ R10, R188, R154 ;  /* 0x0000009abc0a7220 */ /* 0x000fe20000410000 */
[C---:B------:R-:W-:Y:S01]  /*6d50*/  FFMA.FTZ R188, -R6.reuse, R9, -RZ ;  /* 0x0000000906bc7223 */ /* 0x040fe200000109ff */
[----:B------:R2:W4:Y:S01]  /*6d60*/  SHFL.DOWN PT, R200, R186, 0x8, 0x1f ;  /* 0x09001f00bac87f89 */ /* 0x00052200000e0000 */
[----:B------:R-:W-:Y:S01]  /*6d70*/  BSSY B0, `(.L_x_15889) ;  /* 0x0000018000007945 */ /* 0x000fe20003800000 */
[C---:B------:R-:W-:Y:S01]  /*6d80*/  FFMA.FTZ R196, -R6.reuse, R196, R195 ;  /* 0x000000c406c47223 */ /* 0x040fe200000101c3 */
[----:B0-----:R-:W-:Y:S01]  /*6d90*/  FMUL.FTZ R194, R6, R11 ;  /* 0x0000000b06c27220 */ /* 0x001fe20000410000 */
[----:B------:R2:W0:Y:S01]  /*6da0*/  SHFL.DOWN PT, R202, R189, 0x8, 0x1f ;  /* 0x09001f00bdca7f89 */ /* 0x00042200000e0000 */
[----:B------:R-:W-:Y:S01]  /*6db0*/  HFMA2.MMA R9, -RZ, RZ, 0, 0 ;  /* 0x00000000ff097435 */ /* 0x000fe200000001ff */
[C---:B------:R-:W-:Y:S01]  /*6dc0*/  FFMA.FTZ R6, R149.reuse, R154, -R8 ;  /* 0x0000009a95067223 */ /* 0x040fe20000010808 */
[----:B------:R-:W-:Y:S01]  /*6dd0*/  FFMA.FTZ R197, R149, R147, R10 ;  /* 0x0000009395c57223 */ /* 0x000fe2000001000a */
[----:B------:R2:W0:Y:S01]  /*6de0*/  SHFL.DOWN PT, R204, R190, 0x8, 0x1f ;  /* 0x09001f00becc7f89 */ /* 0x00042200000e0000 */
[----:B------:R-:W-:-:S02]  /*6df0*/  MOV R8, 0x3f800000 ;  /* 0x3f80000000087802 */ /* 0x000fc40000000f00 */
[----:B------:R-:W-:Y:S02]  /*6e00*/  CS2R R10, SRZ ;  /* 0x00000000000a7805 */ /* 0x000fe4000001ff00 */
[----:B---3--:R-:W-:Y:S01]  /*6e10*/  @!P1 LEA R150, R101, UR7, 0x4 ;  /* 0x0000000765969c11 */ /* 0x008fe2000f8e20ff */
[----:B------:R2:W3:Y:S01]  /*6e20*/  SHFL.DOWN PT, R206, R192, 0x8, 0x1f ;  /* 0x09001f00c0ce7f89 */ /* 0x0004e200000e0000 */
[----:B------:R-:W-:Y:S05]  /*6e30*/  @P3 BRA `(.L_x_15890) ;  /* 0x00000000002c3947 */ /* 0x000fea0003800000 */
[C---:B0-----:R-:W-:Y:S01]  /*6e40*/  FMUL.FTZ R149, R189.reuse, R202 ;  /* 0x000000cabd957220 */ /* 0x041fe20000410000 */
[C---:B---3--:R-:W-:Y:S01]  /*6e50*/  FMUL.FTZ R151, R189.reuse, R206 ;  /* 0x000000cebd977220 */ /* 0x048fe20000410000 */
        /* <DEDUP_REMOVED lines=9> */
.L_x_15890:
[----:B------:R-:W-:Y:S05]  /*6ef0*/  BSYNC B0 ;  /* 0x0000000000007941 */ /* 0x000fea0003800000 */
.L_x_15889:
[C---:B------:R-:W-:Y:S01]  /*6f00*/  FMUL.FTZ R151, R140.reuse, R154 ;  /* 0x0000009a8c977220 */ /* 0x040fe20000410000 */
[----:B------:R-:W-:Y:S01]  /*6f10*/  FFMA.FTZ R199, R5, R6, R198 ;  /* 0x0000000605c77223 */ /* 0x000fe200000100c6 */
[-C--:B------:R-:W-:Y:S01]  /*6f20*/  FMUL.FTZ R195, R45, R147.reuse ;  /* 0x000000932dc37220 */ /* 0x080fe20000410000 */
[-C--:B------:R-:W-:Y:S01]  /*6f30*/  FMUL.FTZ R149, R140, R147.reuse ;  /* 0x000000938c957220 */ /* 0x080fe20000410000 */
[-C--:B------:R-:W-:Y:S01]  /*6f40*/  FMUL.FTZ R198, R44, R147.reuse ;  /* 0x000000932cc67220 */ /* 0x080fe20000410000 */
[----:B------:R-:W-:Y:S01]  /*6f50*/  FFMA.FTZ R151, R138, R147, R151 ;  /* 0x000000938a977223 */ /* 0x000fe20000010097 */
[----:B------:R-:W-:Y:S01]  /*6f60*/  FFMA.FTZ R197, -R5, R197, R196 ;  /* 0x000000c505c57223 */ /* 0x000fe200000101c4 */
[-C--:B------:R-:W-:Y:S01]  /*6f70*/  FFMA.FTZ R196, R44, R154.reuse, -R195 ;  /* 0x0000009a2cc47223 */ /* 0x080fe200000108c3 */
[-C--:B------:R-:W-:Y:S01]  /*6f80*/  FFMA.FTZ R6, R138, R154.reuse, -R149 ;  /* 0x0000009a8a067223 */ /* 0x080fe20000010895 */
[----:B------:R-:W-:Y:S01]  /*6f90*/  FFMA.FTZ R198, R45, R154, R198 ;  /* 0x0000009a2dc67223 */ /* 0x000fe200000100c6 */
[----:B------:R-:W-:Y:S01]  /*6fa0*/  FADD.FTZ R149, RZ, R151 ;  /* 0x00000097ff957221 */ /* 0x000fe20000010000 */
[----:B------:R-:W-:Y:S01]  /*6fb0*/  FMUL.FTZ R195, R5, R196 ;  /* 0x000000c405c37220 */ /* 0x000fe20000410000 */
[----:B------:R-:W-:Y:S01]  /*6fc0*/  FFMA.FTZ R6, R135, R56, R6 ;  /* 0x0000003887067223 */ /* 0x000fe20000010006 */
[----:B------:R-:W-:Y:S01]  /*6fd0*/  FFMA.FTZ R196, -R5, R198, -RZ ;  /* 0x000000c605c47223 */ /* 0x000fe200000109ff */
[CC--:B------:R-:W-:Y:S01]  /*6fe0*/  FMUL.FTZ R5, R156.reuse, R149.reuse ;  /* 0x000000959c057220 */ /* 0x0c0fe20000410000 */
[-C--:B------:R-:W-:Y:S01]  /*6ff0*/  FMUL.FTZ R151, R45, R149.reuse ;  /* 0x000000952d977220 */ /* 0x080fe20000410000 */
[----:B------:R5:W1:Y:S01]  /*7000*/  @!P1 LDS.128 R8, [R150+0x21b0] ;  /* 0x0021b00096089984 */ /* 0x000a620000000c00 */
[----:B------:R-:W-:Y:S01]  /*7010*/  ISETP.GT.U32.AND P1, PT, R183, 0xf, PT ;  /* 0x0000000fb700780c */ /* 0x000fe20003f24070 */
[-C--:B------:R-:W-:Y:S01]  /*7020*/  FMUL.FTZ R156, R156, R6.reuse ;  /* 0x000000069c9c7220 */ /* 0x080fe20000410000 */
[CC--:B------:R-:W-:Y:S01]  /*7030*/  FMUL.FTZ R198, R44.reuse, R149.reuse ;  /* 0x000000952cc67220 */ /* 0x0c0fe20000410000 */
[-C--:B------:R-:W-:Y:S01]  /*7040*/  FFMA.FTZ R151, R44, R6.reuse, -R151 ;  /* 0x000000062c977223 */ /* 0x080fe20000010897 */
[----:B----4-:R4:W1:Y:S01]  /*7050*/  SHFL.DOWN PT, R200, R190, 0x10, 0x1f ;  /* 0x0a001f00bec87f89 */ /* 0x01086200000e0000 */
[C---:B------:R-:W-:Y:S01]  /*7060*/  FFMA.FTZ R156, R184.reuse, R149, R156 ;  /* 0x00000095b89c7223 */ /* 0x040fe2000001009c */
[----:B------:R-:W-:Y:S01]  /*7070*/  BSSY B0, `(.L_x_15891) ;  /* 0x000001c000007945 */ /* 0x000fe20003800000 */
[-C--:B-----5:R-:W-:Y:S01]  /*7080*/  FFMA.FTZ R150, R184, R6.reuse, -R5 ;  /* 0x00000006b8967223 */ /* 0x0a0fe20000010805 */
[----:B------:R-:W-:Y:S01]  /*7090*/  FFMA.FTZ R5, R45, R6, R198 ;  /* 0x000000062d057223 */ /* 0x000fe200000100c6 */
[----:B------:R-:W-:Y:S01]  /*70a0*/  FMUL.FTZ R184, R158, R151 ;  /* 0x000000979eb87220 */ /* 0x000fe20000410000 */
[----:B------:R-:W-:Y:S01]  /*70b0*/  FMUL.FTZ R151, R144, R149 ;  /* 0x0000009590977220 */ /* 0x000fe20000410000 */
[----:B------:R-:W-:Y:S01]  /*70c0*/  FFMA.FTZ R201, R158, R150, R199 ;  /* 0x000000969ec97223 */ /* 0x000fe200000100c7 */
[----:B------:R-:W-:Y:S01]  /*70d0*/  FMUL.FTZ R150, R144, R6 ;  /* 0x0000000690967220 */ /* 0x000fe20000410000 */
[C---:B------:R-:W-:Y:S01]  /*70e0*/  FFMA.FTZ R203, -R158.reuse, R156, R197 ;  /* 0x0000009c9ecb7223 */ /* 0x040fe200000101c5 */
[----:B------:R-:W-:Y:S01]  /*70f0*/  FFMA.FTZ R5, -R158, R5, -RZ ;  /* 0x000000059e057223 */ /* 0x000fe200000109ff */
[C---:B------:R-:W-:Y:S01]  /*7100*/  FFMA.FTZ R158, R142.reuse, R6, -R151 ;  /* 0x000000068e9e7223 */ /* 0x040fe20000010897 */
[----:B------:R-:W-:Y:S01]  /*7110*/  FFMA.FTZ R150, R142, R149, R150 ;  /* 0x000000958e967223 */ /* 0x000fe20000010096 */
[----:B------:R4:W1:Y:S02]  /*7120*/  SHFL.DOWN PT, R156, R186, 0x10, 0x1f ;  /* 0x0a001f00ba9c7f89 */ /* 0x00086400000e0000 */
[----:B------:R-:W-:Y:S01]  /*7130*/  FFMA.FTZ R158, R133, R54, R158 ;  /* 0x00000036859e7223 */ /* 0x000fe2000001009e */
[----:B------:R-:W-:Y:S01]  /*7140*/  FADD.FTZ R150, RZ, R150 ;  /* 0x00000096ff967221 */ /* 0x000fe20000010000 */
[----:B------:R4:W1:Y:S04]  /*7150*/  SHFL.DOWN PT, R198, R189, 0x10, 0x1f ;  /* 0x0a001f00bdc67f89 */ /* 0x00086800000e0000 */
[----:B0-----:R4:W0:Y:S01]  /*7160*/  SHFL.DOWN PT, R202, R192, 0x10, 0x1f ;  /* 0x0a001f00c0ca7f89 */ /* 0x00182200000e0000 */
        /* <DEDUP_REMOVED lines=12> */
.L_x_15892:
[----:B------:R-:W-:Y:S05]  /*7230*/  BSYNC B0 ;  /* 0x0000000000007941 */ /* 0x000fea0003800000 */
.L_x_15891:
[C---:B-1----:R-:W-:Y:S01]  /*7240*/  FMUL.FTZ R198, R185.reuse, R150 ;  /* 0x00000096b9c67220 */ /* 0x042fe20000410000 */
[-C--:B------:R-:W-:Y:S01]  /*7250*/  FMUL.FTZ R185, R185, R158.reuse ;  /* 0x0000009eb9b97220 */ /* 0x080fe20000410000 */
[C---:B------:R-:W-:Y:S01]  /*7260*/  FMUL.FTZ R156, R155.reuse, R158 ;  /* 0x0000009e9b9c7220 */ /* 0x040fe20000410000 */
[-C--:B------:R-:W-:Y:S01]  /*7270*/  FMUL.FTZ R151, R155, R150.reuse ;  /* 0x000000969b977220 */ /* 0x080fe20000410000 */
[-C--:B0-----:R-:W-:Y:S01]  /*7280*/  FMUL.FTZ R202, R44, R150.reuse ;  /* 0x000000962cca7220 */ /* 0x081fe20000410000 */
[-C--:B------:R-:W-:Y:S01]  /*7290*/  FFMA.FTZ R200, R187, R150.reuse, R185 ;  /* 0x00000096bbc87223 */ /* 0x080fe200000100b9 */
[C---:B------:R-:W-:Y:S01]  /*72a0*/  FFMA.FTZ R185, R157.reuse, R150, R156 ;  /* 0x000000969db97223 */ /* 0x040fe2000001009c */
[-C--:B------:R-:W-:Y:S01]  /*72b0*/  FFMA.FTZ R156, R157, R158.reuse, -R151 ;  /* 0x0000009e9d9c7223 */ /* 0x080fe20000010897 */
[----:B------:R-:W-:Y:S01]  /*72c0*/  FFMA.FTZ R198, R187, R158, -R198 ;  /* 0x0000009ebbc67223 */ /* 0x000fe200000108c6 */
[----:B------:R-:W-:Y:S01]  /*72d0*/  FFMA.FTZ R200, -R4, R200, R203 ;  /* 0x000000c804c87223 */ /* 0x000fe200000101cb */
[----:B------:R-:W-:Y:S01]  /*72e0*/  FADD.FTZ R151, RZ, R185 ;  /* 0x000000b9ff977221 */ /* 0x000fe20000010000 */
[----:B------:R-:W-:Y:S01]  /*72f0*/  FFMA.FTZ R156, R131, R52, R156 ;  /* 0x00000034839c7223 */ /* 0x000fe2000001009c */
[C---:B------:R-:W-:Y:S01]  /*7300*/  FMUL.FTZ R185, R45.reuse, R150 ;  /* 0x000000962db97220 */ /* 0x040fe20000410000 */
[----:B---3--:R-:W-:Y:S01]  /*7310*/  SHFL.DOWN PT, R206, R189, 0x1, 0x1f ;  /* 0x08201f00bdce7f89 */ /* 0x008fe200000e0000 */
[CC--:B------:R-:W-:Y:S01]  /*7320*/  FMUL.FTZ R204, R160.reuse, R151.reuse ;  /* 0x00000097a0cc7220 */ /* 0x0c0fe20000410000 */
[----:B------:R-:W-:Y:S01]  /*7330*/  FMUL.FTZ R160, R160, R156 ;  /* 0x0000009ca0a07220 */ /* 0x000fe20000410000 */
[-C--:B------:R-:W-:Y:S01]  /*7340*/  FFMA.FTZ R185, R44, R158.reuse, -R185 ;  /* 0x0000009e2cb97223 */ /* 0x080fe200000108b9 */
[----:B------:R-:W-:Y:S01]  /*7350*/  FFMA.FTZ R187, R45, R158, R202 ;  /* 0x0000009e2dbb7223 */ /* 0x000fe200000100ca */
[C---:B------:R-:W-:Y:S01]  /*7360*/  FFMA.FTZ R204, R153.reuse, R156, -R204 ;  /* 0x0000009c99cc7223 */ /* 0x040fe200000108cc */
[----:B------:R-:W-:Y:S01]  /*7370*/  FFMA.FTZ R153, R153, R151, R160 ;  /* 0x0000009799997223 */ /* 0x000fe200000100a0 */
[C---:B------:R-:W-:Y:S01]  /*7380*/  FFMA.FTZ R198, R4.reuse, R198, R201 ;  /* 0x000000c604c67223 */ /* 0x040fe200000100c9 */
[-C--:B------:R-:W-:Y:S01]  /*7390*/  FMUL.FTZ R160, R163, R156.reuse ;  /* 0x0000009ca3a07220 */ /* 0x080fe20000410000 */
[----:B------:R-:W-:Y:S01]  /*73a0*/  SHFL.IDX PT, R201, R11, RZ, 0x1f ;  /* 0x00001fff0bc97589 */ /* 0x000fe200000e0000 */
[----:B------:R-:W-:Y:S01]  /*73b0*/  FFMA.FTZ R199, -R3, R153, R200 ;  /* 0x0000009903c77223 */ /* 0x000fe200000101c8 */
[----:B------:R-:W-:Y:S01]  /*73c0*/  FMUL.FTZ R153, R163, R151 ;  /* 0x00000097a3997220 */ /* 0x000fe20000410000 */
[C---:B------:R-:W-:Y:S01]  /*73d0*/  FMUL.FTZ R185, R4.reuse, R185 ;  /* 0x000000b904b97220 */ /* 0x040fe20000410000 */
[----:B------:R-:W0:Y:S01]  /*73e0*/  SHFL.IDX PT, R200, R10, RZ, 0x1f ;  /* 0x00001fff0ac87589 */ /* 0x000e2200000e0000 */
[----:B------:R-:W-:Y:S01]  /*73f0*/  FFMA.FTZ R4, -R4, R187, -RZ ;  /* 0x000000bb04047223 */ /* 0x000fe200000109ff */
[CC--:B------:R-:W-:Y:S01]  /*7400*/  FFMA.FTZ R187, R161.reuse, R151.reuse, R160 ;  /* 0x00000097a1bb7223 */ /* 0x0c0fe200000100a0 */
[----:B------:R-:W-:Y:S01]  /*7410*/  FFMA.FTZ R160, R161, R156, -R153 ;  /* 0x0000009ca1a07223 */ /* 0x000fe20000010899 */
[----:B------:R-:W1:Y:S01]  /*7420*/  SHFL.DOWN PT, R205, R186, 0x1, 0x1f ;  /* 0x08201f00bacd7f89 */ /* 0x000e6200000e0000 */
[----:B------:R-:W-:Y:S01]  /*7430*/  FFMA.FTZ R197, R3, R204, R198 ;  /* 0x000000cc03c57223 */ /* 0x000fe200000100c6 */
[----:B------:R-:W-:Y:S01]  /*7440*/  FADD.FTZ R153, RZ, R187 ;  /* 0x000000bbff997221 */ /* 0x000fe20000010000 */
[----:B------:R-:W-:Y:S01]  /*7450*/  FFMA.FTZ R160, R129, R50, R160 ;  /* 0x0000003281a07223 */ /* 0x000fe200000100a0 */
[----:B------:R-:W3:Y:S01]  /*7460*/  SHFL.DOWN PT, R209, R192, 0x1, 0x1f ;  /* 0x08201f00c0d17f89 */ /* 0x000ee200000e0000 */
[----:B------:R-:W-:Y:S01]  /*7470*/  FMUL.FTZ R187, R45, R151 ;  /* 0x000000972dbb7220 */ /* 0x000fe20000410000 */
[C---:B------:R-:W-:Y:S01]  /*7480*/  FMUL.FTZ R204, R162.reuse, R153 ;  /* 0x00000099a2cc7220 */ /* 0x040fe20000410000 */
[----:B------:R-:W-:Y:S01]  /*7490*/  FMUL.FTZ R162, R162, R160 ;  /* 0x000000a0a2a27220 */ /* 0x000fe20000410000 */
[----:B------:R-:W5:Y:S01]  /*74a0*/  SHFL.DOWN PT, R207, R190, 0x1, 0x1f ;  /* 0x08201f00becf7f89 */ /* 0x000f6200000e0000 */
[C---:B------:R-:W-:Y:S01]  /*74b0*/  FMUL.FTZ R202, R44.reuse, R151 ;  /* 0x000000972cca7220 */ /* 0x040fe20000410000 */
[----:B------:R-:W-:Y:S01]  /*74c0*/  FFMA.FTZ R198, R44, R156, -R187 ;  /* 0x0000009c2cc67223 */ /* 0x000fe200000108bb */
[CC--:B------:R-:W-:Y:S01]  /*74d0*/  FFMA.FTZ R162, R181.reuse, R153.reuse, R162 ;  /* 0x00000099b5a27223 */ /* 0x0c0fe200000100a2 */
[----:B------:R-:W-:Y:S01]  /*74e0*/  FFMA.FTZ R204, R181, R160, -R204 ;  /* 0x000000a0b5cc7223 */ /* 0x000fe200000108cc */
[----:B------:R-:W-:Y:S01]  /*74f0*/  FFMA.FTZ R202, R45, R156, R202 ;  /* 0x0000009c2dca7223 */ /* 0x000fe200000100ca */
[C---:B------:R-:W-:Y:S01]  /*7500*/  FMUL.FTZ R187, R3.reuse, R198 ;  /* 0x000000c603bb7220 */ /* 0x040fe20000410000 */
[C---:B------:R-:W-:Y:S01]  /*7510*/  FFMA.FTZ R181, -R2.reuse, R162, R199 ;  /* 0x000000a202b57223 */ /* 0x040fe200000101c7 */
[----:B------:R-:W-:Y:S01]  /*7520*/  FFMA.FTZ R198, R2, R204, R197 ;  /* 0x000000cc02c67223 */ /* 0x000fe200000100c5 */
[----:B------:R-:W-:Y:S01]  /*7530*/  FFMA.FTZ R3, -R3, R202, -RZ ;  /* 0x000000ca03037223 */ /* 0x000fe200000109ff */
[-C--:B------:R-:W-:Y:S01]  /*7540*/  FMUL.FTZ R202, R44, R153.reuse ;  /* 0x000000992cca7220 */ /* 0x080fe20000410000 */
[C---:B------:R-:W-:Y:S01]  /*7550*/  FMUL.FTZ R197, R45.reuse, R153 ;  /* 0x000000992dc57220 */ /* 0x040fe20000410000 */
[C---:B0-----:R-:W-:Y:S01]  /*7560*/  @P2 FMUL.FTZ R162, R206.reuse, R200 ;  /* 0x000000c8cea22220 */ /* 0x041fe20000410000 */
[-C--:B------:R-:W-:Y:S01]  /*7570*/  @P2 FMUL.FTZ R199, R206, R201.reuse ;  /* 0x000000c9cec72220 */ /* 0x080fe20000410000 */
[-C--:B------:R-:W-:Y:S01]  /*7580*/  FFMA.FTZ R203, R45, R160.reuse, R202 ;  /* 0x000000a02dcb7223 */ /* 0x080fe200000100ca */
[----:B------:R-:W-:Y:S01]  /*7590*/  FFMA.FTZ R197, R44, R160, -R197 ;  /* 0x000000a02cc57223 */ /* 0x000fe200000108c5 */
[C---:B-1----:R-:W-:Y:S01]  /*75a0*/  @P2 FFMA.FTZ R162, R205.reuse, R201, R162 ;  /* 0x000000c9cda22223 */ /* 0x042fe200000100a2 */
[----:B------:R-:W-:Y:S01]  /*75b0*/  @P2 FFMA.FTZ R202, R205, R200, -R199 ;  /* 0x000000c8cdca2223 */ /* 0x000fe200000108c7 */
[----:B------:R-:W-:Y:S01]  /*75c0*/  FMUL.FTZ R199, R170, R153 ;  /* 0x00000099aac77220 */ /* 0x000fe20000410000 */
[----:B------:R-:W-:Y:S01]  /*75d0*/  FMUL.FTZ R197, R2, R197 ;  /* 0x000000c502c57220 */ /* 0x000fe20000410000 */
[----:B---3--:R-:W-:Y:S01]  /*75e0*/  @P2 FADD.FTZ R201, R209, R162 ;  /* 0x000000a2d1c92221 */ /* 0x008fe20000010000 */
[-C--:B------:R-:W-:Y:S01]  /*75f0*/  FMUL.FTZ R162, R170, R160.reuse ;  /* 0x000000a0aaa27220 */ /* 0x080fe20000410000 */
[----:B------:R-:W-:Y:S01]  /*7600*/  FFMA.FTZ R2, -R2, R203, -RZ ;  /* 0x000000cb02027223 */ /* 0x000fe200000109ff */
[----:B--2-4-:R-:W0:Y:S01]  /*7610*/  SHFL.IDX PT, R189, R189, RZ, 0x1f ;  /* 0x00001fffbdbd7589 */ /* 0x014e2200000e0000 */
[----:B-----5:R-:W-:Y:S01]  /*7620*/  @P2 FADD.FTZ R200, R207, R202 ;  /* 0x000000cacfc82221 */ /* 0x020fe20000010000 */
[----:B------:R-:W-:Y:S01]  /*7630*/  FMUL.FTZ R203, R201, -R47 ;  /* 0x8000002fc9cb7220 */ /* 0x000fe20000410000 */
[C---:B------:R-:W-:Y:S01]  /*7640*/  FFMA.FTZ R204, R169.reuse, R153, R162 ;  /* 0x00000099a9cc7223 */ /* 0x040fe200000100a2 */
[----:B------:R-:W-:Y:S01]  /*7650*/  FFMA.FTZ R162, R169, R160, -R199 ;  /* 0x000000a0a9a27223 */ /* 0x000fe200000108c7 */
[C---:B------:R-:W-:Y:S01]  /*7660*/  FMUL.FTZ R202, R200.reuse, -R47 ;  /* 0x8000002fc8ca7220 */ /* 0x040fe20000410000 */
[----:B------:R-:W-:Y:S01]  /*7670*/  FFMA.FTZ R203, R200, R46, -R203 ;  /* 0x0000002ec8cb7223 */ /* 0x000fe200000108cb */
[----:B------:R-:W-:Y:S01]  /*7680*/  FADD.FTZ R47, RZ, R204 ;  /* 0x000000ccff2f7221 */ /* 0x000fe20000010000 */
[----:B------:R-:W-:Y:S01]  /*7690*/  FFMA.FTZ R162, R127, R48, R162 ;  /* 0x000000307fa27223 */ /* 0x000fe200000100a2 */
[----:B------:R-:W-:Y:S01]  /*76a0*/  FFMA.FTZ R202, R201, R46, R202 ;  /* 0x0000002ec9ca7223 */ /* 0x000fe200000100ca */
[----:B------:R-:W-:Y:S01]  /*76b0*/  FADD.FTZ R46, R180, R203 ;  /* 0x000000cbb42e7221 */ /* 0x000fe20000010000 */
[CC--:B------:R-:W-:Y:S01]  /*76c0*/  FMUL.FTZ R180, R159.reuse, R47.reuse ;  /* 0x0000002f9fb47220 */ /* 0x0c0fe20000410000 */
[-C--:B------:R-:W-:Y:S01]  /*76d0*/  FMUL.FTZ R200, R159, R162.reuse ;  /* 0x000000a29fc87220 */ /* 0x080fe20000410000 */
[----:B------:R-:W-:Y:S01]  /*76e0*/  FADD.FTZ R159, -R179, R202 ;  /* 0x000000cab39f7221 */ /* 0x000fe20000010100 */
[----:B------:R-:W1:Y:S01]  /*76f0*/  SHFL.IDX PT, R186, R186, RZ, 0x1f ;  /* 0x00001fffbaba7589 */ /* 0x000e6200000e0000 */
[C---:B------:R-:W-:Y:S01]  /*7700*/  FFMA.FTZ R179, R175.reuse, R162, -R180 ;  /* 0x000000a2afb37223 */ /* 0x040fe200000108b4 */
[----:B------:R-:W-:Y:S01]  /*7710*/  FFMA.FTZ R199, R175, R47, R200 ;  /* 0x0000002fafc77223 */ /* 0x000fe200000100c8 */
[C---:B------:R-:W-:Y:S01]  /*7720*/  FMUL.FTZ R180, R170.reuse, -R159 ;  /* 0x8000009faab47220 */ /* 0x040fe20000410000 */
[-C--:B------:R-:W-:Y:S01]  /*7730*/  FMUL.FTZ R170, R170, -R46.reuse ;  /* 0x8000002eaaaa7220 */ /* 0x080fe20000410000 */
[-C--:B------:R-:W-:Y:S01]  /*7740*/  FMUL.FTZ R201, R45, R47.reuse ;  /* 0x0000002f2dc97220 */ /* 0x080fe20000410000 */
[C---:B------:R-:W-:Y:S01]  /*7750*/  FMUL.FTZ R200, R44.reuse, R47 ;  /* 0x0000002f2cc87220 */ /* 0x040fe20000410000 */
[C---:B------:R-:W-:Y:S01]  /*7760*/  FFMA.FTZ R175, R169.reuse, R46, -R180 ;  /* 0x0000002ea9af7223 */ /* 0x040fe200000108b4 */
[----:B------:R-:W-:Y:S01]  /*7770*/  FFMA.FTZ R170, R169, R159, R170 ;  /* 0x0000009fa9aa7223 */ /* 0x000fe200000100aa */
[-C--:B------:R-:W-:Y:S01]  /*7780*/  FFMA.FTZ R201, R44, R162.reuse, -R201 ;  /* 0x000000a22cc97223 */ /* 0x080fe200000108c9 */
[----:B------:R-:W2:Y:S01]  /*7790*/  SHFL.IDX PT, R190, R190, RZ, 0x1f ;  /* 0x00001fffbebe7589 */ /* 0x000ea200000e0000 */
[----:B------:R-:W-:Y:S01]  /*77a0*/  FADD.FTZ R44, R178, R175 ;  /* 0x000000afb22c7221 */ /* 0x000fe20000010000 */
[----:B------:R-:W-:Y:S01]  /*77b0*/  FADD.FTZ R170, -R177, R170 ;  /* 0x000000aab1aa7221 */ /* 0x000fe20000010100 */
[----:B------:R-:W-:Y:S01]  /*77c0*/  FFMA.FTZ R45, R45, R162, R200 ;  /* 0x000000a22d2d7223 */ /* 0x000fe200000100c8 */
[----:B------:R-:W3:Y:S01]  /*77d0*/  SHFL.IDX PT, R192, R192, RZ, 0x1f ;  /* 0x00001fffc0c07589 */ /* 0x000ee200000e0000 */
[C---:B------:R-:W-:Y:S01]  /*77e0*/  FMUL.FTZ R180, R163.reuse, -R44 ;  /* 0x8000002ca3b47220 */ /* 0x040fe20000410000 */
[-C--:B------:R-:W-:Y:S01]  /*77f0*/  FMUL.FTZ R163, R163, -R170.reuse ;  /* 0x800000aaa3a37220 */ /* 0x080fe20000410000 */
[C---:B------:R-:W-:Y:S01]  /*7800*/  FMUL.FTZ R179, R0.reuse, R179 ;  /* 0x000000b300b37220 */ /* 0x040fe20000410000 */
[C---:B------:R-:W-:Y:S01]  /*7810*/  FMUL.FTZ R178, R0.reuse, R199 ;  /* 0x000000c700b27220 */ /* 0x040fe20000410000 */
[C---:B------:R-:W-:Y:S01]  /*7820*/  FMUL.FTZ R201, R0.reuse, R201 ;  /* 0x000000c900c97220 */ /* 0x040fe20000410000 */
[----:B------:R-:W-:Y:S01]  /*7830*/  FFMA.FTZ R175, -R0, R45, -RZ ;  /* 0x0000002d00af7223 */ /* 0x000fe200000109ff */
[C---:B------:R-:W-:Y:S01]  /*7840*/  FFMA.FTZ R169, R161.reuse, R170, R180 ;  /* 0x000000aaa1a97223 */ /* 0x040fe200000100b4 */
[----:B------:R-:W-:Y:S01]  /*7850*/  FFMA.FTZ R0, R161, R44, -R163 ;  /* 0x0000002ca1007223 */ /* 0x000fe200000108a3 */
[CC--:B0-----:R-:W-:Y:S01]  /*7860*/  FMUL.FTZ R180, R189.reuse, R10.reuse ;  /* 0x0000000abdb47220 */ /* 0x0c1fe20000410000 */
[-C--:B------:R-:W-:Y:S01]  /*7870*/  FMUL.FTZ R45, R189, R11.reuse ;  /* 0x0000000bbd2d7220 */ /* 0x080fe20000410000 */
[----:B------:R-:W-:Y:S01]  /*7880*/  FADD.FTZ R176, -R176, R169 ;  /* 0x000000a9b0b07221 */ /* 0x000fe20000010100 */
[----:B------:R-:W-:Y:S01]  /*7890*/  FADD.FTZ R0, R173, R0 ;  /* 0x00000000ad007221 */ /* 0x000fe20000010000 */
[C---:B-1----:R-:W-:Y:S01]  /*78a0*/  FFMA.FTZ R163, R186.reuse, R11, R180 ;  /* 0x0000000bbaa37223 */ /* 0x042fe200000100b4 */
[----:B------:R-:W-:Y:S01]  /*78b0*/  FFMA.FTZ R161, R186, R10, -R45 ;  /* 0x0000000abaa17223 */ /* 0x000fe2000001082d */
[C---:B------:R-:W-:Y:S01]  /*78c0*/  FMUL.FTZ R180, R155.reuse, -R176 ;  /* 0x800000b09bb47220 */ /* 0x040fe20000410000 */
[----:B------:R-:W-:Y:S01]  /*78d0*/  FMUL.FTZ R155, R155, -R0 ;  /* 0x800000009b9b7220 */ /* 0x000fe20000410000 */
[CC--:B------:R-:W-:Y:S01]  /*78e0*/  FMUL.FTZ R11, R189.reuse, R9.reuse ;  /* 0x00000009bd0b7220 */ /* 0x0c0fe20000410000 */
[----:B------:R-:W-:Y:S01]  /*78f0*/  FMUL.FTZ R10, R189, R8 ;  /* 0x00000008bd0a7220 */ /* 0x000fe20000410000 */
[C---:B------:R-:W-:Y:S01]  /*7900*/  FFMA.FTZ R45, R157.reuse, R0, -R180 ;  /* 0x000000009d2d7223 */ /* 0x040fe200000108b4 */
[----:B------:R-:W-:Y:S01]  /*7910*/  FFMA.FTZ R155, R157, R176, R155 ;  /* 0x000000b09d9b7223 */ /* 0x000fe2000001009b */
[----:B------:R-:W-:Y:S01]  /*7920*/  ISETP.NE.AND P1, PT, R84, RZ, PT ;  /* 0x000000ff5400720c */ /* 0x000fe20003f25270 */
[----:B------:R-:W-:Y:S01]  /*7930*/  FFMA.FTZ R8, R186, R8, -R11 ;  /* 0x00000008ba087223 */ /* 0x000fe2000001080b */
[----:B------:R-:W-:Y:S01]  /*7940*/  FADD.FTZ R45, R174, R45 ;  /* 0x0000002dae2d7221 */ /* 0x000fe20000010000 */
[----:B------:R-:W-:Y:S01]  /*7950*/  FADD.FTZ R155, -R172, R155 ;  /* 0x0000009bac9b7221 */ /* 0x000fe20000010100 */
[----:B------:R-:W-:Y:S01]  /*7960*/  FFMA.FTZ R9, R186, R9, R10 ;  /* 0x00000009ba097223 */ /* 0x000fe2000001000a */
[----:B------:R-:W-:Y:S01]  /*7970*/  SHF.L.U32 R11, R84, 0x4, RZ ;  /* 0x00000004540b7819 */ /* 0x000fe200000006ff */
[----:B--2---:R-:W-:Y:S01]  /*7980*/  FADD.FTZ R10, R190, R161 ;  /* 0x000000a1be0a7221 */ /* 0x004fe20000010000 */
[C---:B------:R-:W-:Y:S01]  /*7990*/  FMUL.FTZ R161, R144.reuse, -R45 ;  /* 0x8000002d90a17220 */ /* 0x040fe20000410000 */
[----:B------:R-:W-:Y:S01]  /*79a0*/  FMUL.FTZ R144, R144, -R155 ;  /* 0x8000009b90907220 */ /* 0x000fe20000410000 */
[----:B------:R-:W-:Y:S01]  /*79b0*/  LEA.HI.SX32 R157, R11, R11, 0x1b ;  /* 0x0000000b0b9d7211 */ /* 0x000fe200078fdaff */
[----:B---3--:R-:W-:Y:S01]  /*79c0*/  FADD.FTZ R11, R192, R163 ;  /* 0x000000a3c00b7221 */ /* 0x008fe20000010000 */
[C---:B------:R-:W-:Y:S01]  /*79d0*/  FFMA.FTZ R161, R142.reuse, R155, R161 ;  /* 0x0000009b8ea17223 */ /* 0x040fe200000100a1 */
[----:B------:R-:W-:Y:S01]  /*79e0*/  FFMA.FTZ R163, R142, R45, -R144 ;  /* 0x0000002d8ea37223 */ /* 0x000fe20000010890 */
[----:B------:R-:W-:Y:S01]  /*79f0*/  @!P1 LEA R173, R101, UR7, 0x4 ;  /* 0x0000000765ad9c11 */ /* 0x000fe2000f8e20ff */
[----:B------:R-:W-:Y:S01]  /*7a00*/  BSSY B0, `(.L_x_15893) ;  /* 0x0000045000007945 */ /* 0x000fe20003800000 */
[----:B------:R-:W-:Y:S01]  /*7a10*/  FADD.FTZ R161, -R166, R161 ;  /* 0x000000a1a6a17221 */ /* 0x000fe20000010100 */
[----:B------:R-:W-:Y:S01]  /*7a20*/  FADD.FTZ R163, R164, R163 ;  /* 0x000000a3a4a37221 */ /* 0x000fe20000010000 */
[----:B------:R-:W-:Y:S01]  /*7a30*/  LEA R172, R157, UR7, 0x2 ;  /* 0x000000079dac7c11 */ /* 0x000fe2000f8e10ff */
[----:B------:R0:W-:Y:S01]  /*7a40*/  @!P1 STS.128 [R173+0x21b0], R8 ;  /* 0x0021b008ad009388 */ /* 0x0001e20000000c00 */
[C---:B------:R-:W-:Y:S01]  /*7a50*/  FMUL.FTZ R169, R140.reuse, -R161 ;  /* 0x800000a18ca97220 */ /* 0x040fe20000410000 */
[----:B------:R-:W-:Y:S01]  /*7a60*/  FMUL.FTZ R140, R140, -R163 ;  /* 0x800000a38c8c7220 */ /* 0x000fe20000410000 */
[----:B------:R-:W-:Y:S01]  /*7a70*/  FADD.FTZ R157, R198, R179 ;  /* 0x000000b3c69d7221 */ /* 0x000fe20000010000 */
[----:B------:R1:W-:Y:S02]  /*7a80*/  STS [R172+0x43c], R5 ;  /* 0x00043c05ac007388 */ /* 0x0003e40000000800 */
[----:B------:R-:W-:-:S02]  /*7a90*/  FFMA.FTZ R140, R138, R161, R140 ;  /* 0x000000a18a8c7223 */ /* 0x000fc4000001008c */
[----:B------:R2:W-:Y:S02]  /*7aa0*/  STS [R172+0x444], R4 ;  /* 0x00044404ac007388 */ /* 0x0005e40000000800 */
[----:B------:R-:W-:Y:S02]  /*7ab0*/  FADD.FTZ R165, -R165, R140 ;  /* 0x0000008ca5a57221 */ /* 0x000fe40000010100 */
[----:B------:R3:W-:Y:S01]  /*7ac0*/  STS [R172+0x420], R191 ;  /* 0x000420bfac007388 */ /* 0x0007e20000000800 */
[----:B0-----:R-:W-:Y:S01]  /*7ad0*/  FFMA.FTZ R8, R138, R163, -R169 ;  /* 0x000000a38a087223 */ /* 0x001fe200000108a9 */
[----:B------:R-:W-:Y:S02]  /*7ae0*/  IADD3 R9, -R36, R103, RZ ;  /* 0x0000006724097210 */ /* 0x000fe40007ffe1ff */
[----:B------:R3:W-:Y:S01]  /*7af0*/  STS [R172+0x424], R193 ;  /* 0x000424c1ac007388 */ /* 0x0007e20000000800 */
[----:B------:R-:W-:Y:S02]  /*7b00*/  IMAD R138, R89, R24, RZ ;  /* 0x00000018598a7224 */ /* 0x000fe400078e02ff */
[----:B------:R-:W-:Y:S01]  /*7b10*/  FADD.FTZ R167, R167, R8 ;  /* 0x00000008a7a77221 */ /* 0x000fe20000010000 */
[----:B------:R3:W-:Y:S03]  /*7b20*/  STS [R172+0x428], R194 ;  /* 0x000428c2ac007388 */ /* 0x0007e60000000800 */
[C---:B------:R-:W-:Y:S01]  /*7b30*/  FMUL.FTZ R11, R136.reuse, -R167 ;  /* 0x800000a7880b7220 */ /* 0x040fe20000410000 */
[-C--:B------:R-:W-:Y:S01]  /*7b40*/  FMUL.FTZ R136, R136, -R165.reuse ;  /* 0x800000a588887220 */ /* 0x080fe20000410000 */
[----:B------:R3:W-:Y:S02]  /*7b50*/  STS [R172+0x42c], R188 ;  /* 0x00042cbcac007388 */ /* 0x0007e40000000800 */
[C---:B------:R-:W-:Y:S01]  /*7b60*/  FFMA.FTZ R8, R134.reuse, R165, R11 ;  /* 0x000000a586087223 */ /* 0x040fe2000001000b */
[----:B-1----:R-:W-:Y:S01]  /*7b70*/  FFMA.FTZ R5, R134, R167, -R136 ;  /* 0x000000a786057223 */ /* 0x002fe20000010888 */
[----:B------:R-:W-:Y:S01]  /*7b80*/  LEA R134, R9, -R84, 0x1 ;  /* 0x8000005409867211 */ /* 0x000fe200078e08ff */
[----:B------:R3:W-:Y:S01]  /*7b90*/  STS [R172+0x430], R195 ;  /* 0x000430c3ac007388 */ /* 0x0007e20000000800 */
[----:B------:R-:W-:Y:S01]  /*7ba0*/  FADD.FTZ R8, -R171, R8 ;  /* 0x00000008ab087221 */ /* 0x000fe20000010100 */
[----:B------:R-:W-:Y:S01]  /*7bb0*/  FADD.FTZ R168, R168, R5 ;  /* 0x00000005a8a87221 */ /* 0x000fe20000010000 */
[----:B------:R-:W-:Y:S01]  /*7bc0*/  ISETP.GE.AND P1, PT, R134, 0x1, PT ;  /* 0x000000018600780c */ /* 0x000fe20003f26270 */
[----:B------:R3:W-:Y:S01]  /*7bd0*/  STS [R172+0x434], R196 ;  /* 0x000434c4ac007388 */ /* 0x0007e20000000800 */
[C---:B--2---:R-:W-:Y:S01]  /*7be0*/  FMUL.FTZ R4, R143.reuse, -R8 ;  /* 0x800000088f047220 */ /* 0x044fe20000410000 */
[----:B------:R-:W-:-:S02]  /*7bf0*/  FMUL.FTZ R143, R143, -R168 ;  /* 0x800000a88f8f7220 */ /* 0x000fc40000410000 */
[----:B------:R3:W-:Y:S01]  /*7c00*/  STS [R172+0x438], R184 ;  /* 0x000438b8ac007388 */ /* 0x0007e20000000800 */
[C---:B------:R-:W-:Y:S01]  /*7c10*/  FFMA.FTZ R11, R141.reuse, R168, -R4 ;  /* 0x000000a88d0b7223 */ /* 0x040fe20000010804 */
[----:B------:R-:W-:Y:S02]  /*7c20*/  FFMA.FTZ R143, R141, R8, R143 ;  /* 0x000000088d8f7223 */ /* 0x000fe4000001008f */
        /* <DEDUP_REMOVED lines=34> */
.L_x_15894:
[----:B------:R-:W-:Y:S05]  /*7e50*/  BSYNC B0 ;  /* 0x0000000000007941 */ /* 0x000fea0003800000 */
.L_x_15893:
[----:B------:R-:W-:Y:S01]  /*7e60*/  FADD.FTZ R148, R148, R11 ;  /* 0x0000000b94947221 */ /* 0x000fe20000010000 */
[----:B------:R-:W-:Y:S01]  /*7e70*/  FADD.FTZ R143, -R146, R143 ;  /* 0x0000008f928f7221 */ /* 0x000fe20000010100 */
[----:B------:R-:W-:Y:S01]  /*7e80*/  FFMA.FTZ R152, R125, -R62, R152 ;  /* 0x8000003e7d987223 */ /* 0x000fe20000010098 */
[----:B------:R-:W-:Y:S01]  /*7e90*/  FMUL.FTZ R10, R168, R60 ;  /* 0x0000003ca80a7220 */ /* 0x000fe20000410000 */
[-C--:B------:R-:W-:Y:S01]  /*7ea0*/  FMUL.FTZ R11, R148, R62.reuse ;  /* 0x0000003e940b7220 */ /* 0x080fe20000410000 */
[----:B---3--:R-:W-:Y:S01]  /*7eb0*/  FMUL.FTZ R3, R143, R62 ;  /* 0x0000003e8f037220 */ /* 0x008fe20000410000 */
[----:B------:R-:W-:Y:S01]  /*7ec0*/  USHF.R.U32.HI UR11, URZ, 0x1, UR25 ;  /* 0x000000013f0b7899 */ /* 0x000fe20008011619 */
[-C--:B0-----:R-:W-:Y:S01]  /*7ed0*/  FFMA.FTZ R141, R139, -R60.reuse, R7 ;  /* 0x8000003c8b8d7223 */ /* 0x081fe20000010007 */
[----:B------:R-:W-:Y:S01]  /*7ee0*/  FMUL.FTZ R5, R132, R11 ;  /* 0x0000000b84057220 */ /* 0x000fe20000410000 */
[----:B------:R-:W-:Y:S01]  /*7ef0*/  FMUL.FTZ R2, R8, R60 ;  /* 0x0000003c08027220 */ /* 0x000fe20000410000 */
[----:B------:R-:W-:Y:S01]  /*7f00*/  FMUL.FTZ R4, R145, R10 ;  /* 0x0000000a91047220 */ /* 0x000fe20000410000 */
[----:B------:R-:W-:Y:S01]  /*7f10*/  USHF.R.U64 UR10, UR24, 0x1, UR25 ;  /* 0x00000001180a7899 */ /* 0x000fe20008001219 */
[-C--:B------:R-:W-:Y:S01]  /*7f20*/  FFMA.FTZ R5, R152, R3.reuse, -R5 ;  /* 0x0000000398057223 */ /* 0x080fe20000010805 */
[----:B------:R-:W-:Y:S01]  /*7f30*/  UIMAD UR11, UR11, UR14, URZ ;  /* 0x0000000e0b0b72a4 */ /* 0x000fe2000f8e023f */
[----:B------:R-:W-:Y:S01]  /*7f40*/  FMUL.FTZ R3, R132, R3 ;  /* 0x0000000384037220 */ /* 0x000fe20000410000 */
[-C--:B------:R-:W-:Y:S01]  /*7f50*/  FFMA.FTZ R130, R141, R2.reuse, -R4 ;  /* 0x000000028d827223 */ /* 0x080fe20000010804 */
[----:B------:R-:W-:Y:S01]  /*7f60*/  UIMAD.WIDE.U32 UR8, UR10, UR14, URZ ;  /* 0x0000000e0a0872a5 */ /* 0x000fe2000f8e003f */
[----:B------:R-:W-:Y:S01]  /*7f70*/  FMUL.FTZ R2, R145, R2 ;  /* 0x0000000291027220 */ /* 0x000fe20000410000 */
[----:B------:R-:W-:Y:S01]  /*7f80*/  UIMAD UR11, UR15, UR10, UR11 ;  /* 0x0000000a0f0b72a4 */ /* 0x000fe2000f8e020b */
[----:B------:R-:W-:Y:S01]  /*7f90*/  FFMA.FTZ R3, R152, R11, R3 ;  /* 0x0000000b98037223 */ /* 0x000fe20000010003 */
[----:B------:R-:W-:Y:S01]  /*7fa0*/  FMUL.FTZ R169, R167, R58 ;  /* 0x0000003aa7a97220 */ /* 0x000fe20000410000 */
[----:B------:R-:W-:Y:S01]  /*7fb0*/  FFMA.FTZ R7, R141, R10, R2 ;  /* 0x0000000a8d077223 */ /* 0x000fe20000010002 */
[----:B------:R-:W-:Y:S01]  /*7fc0*/  UIADD3 UR9, UR11, UR9, URZ ;  /* 0x000000090b097290 */ /* 0x000fe2000fffe03f */
[----:B------:R-:W-:Y:S01]  /*7fd0*/  FADD.FTZ R4, RZ, R3 ;  /* 0x00000003ff047221 */ /* 0x000fe20000010000 */
[-C--:B------:R-:W-:Y:S01]  /*7fe0*/  FMUL.FTZ R136, R165, R58.reuse ;  /* 0x0000003aa5887220 */ /* 0x080fe20000410000 */
[----:B------:R-:W-:Y:S01]  /*7ff0*/  FFMA.FTZ R154, R137, -R58, R154 ;  /* 0x8000003a899a7223 */ /* 0x000fe2000001009a */
[C---:B------:R-:W-:Y:S01]  /*8000*/  FMUL.FTZ R171, R147.reuse, R169 ;  /* 0x000000a993ab7220 */ /* 0x040fe20000410000 */
[----:B------:R-:W-:Y:S01]  /*8010*/  FADD.FTZ R4, R4, R7 ;  /* 0x0000000704047221 */ /* 0x000fe20000010000 */
[----:B------:R-:W-:Y:S01]  /*8020*/  FMUL.FTZ R7, R147, R136 ;  /* 0x0000008893077220 */ /* 0x000fe20000410000 */
[----:B------:R-:W-:-:S02]  /*8030*/  IMAD R175, R88, R25, R138 ;  /* 0x0000001958af7224 */ /* 0x000fc400078e028a */
[----:B------:R-:W-:Y:S01]  /*8040*/  FADD.FTZ R5, RZ, R5 ;  /* 0x00000005ff057221 */ /* 0x000fe20000010000 */
[----:B------:R-:W-:-:S04]  /*8050*/  IMAD.WIDE.U32 R2, R88, R24, UR8 ;  /* 0x0000000858027e25 */ /* 0x000fc8000f8e0018 */
[C---:B------:R-:W-:Y:S01]  /*8060*/  FFMA.FTZ R138, R154.reuse, R136, -R171 ;  /* 0x000000889a8a7223 */ /* 0x040fe200000108ab */
[----:B------:R-:W-:Y:S01]  /*8070*/  FFMA.FTZ R7, R154, R169, R7 ;  /* 0x000000a99a077223 */ /* 0x000fe20000010007 */
[----:B------:R-:W-:Y:S01]  /*8080*/  FMUL.FTZ R136, R163, R56 ;  /* 0x00000038a3887220 */ /* 0x000fe20000410000 */
[----:B------:R-:W-:Y:S01]  /*8090*/  FADD.FTZ R5, R5, R130 ;  /* 0x0000008205057221 */ /* 0x000fe20000010000 */
[----:B------:R-:W-:Y:S01]  /*80a0*/  IADD3 R175, R175, R3, RZ ;  /* 0x00000003afaf7210 */ /* 0x000fe20007ffe0ff */
[----:B------:R-:W-:Y:S01]  /*80b0*/  FADD.FTZ R4, R4, R7 ;  /* 0x0000000704047221 */ /* 0x000fe20000010000 */
[C---:B------:R-:W-:Y:S01]  /*80c0*/  LEA R173, P1, R2.reuse, R22, 0x3 ;  /* 0x0000001602ad7211 */ /* 0x040fe200078218ff */
[-C--:B------:R-:W-:Y:S01]  /*80d0*/  FFMA.FTZ R130, R135, -R56.reuse, R6 ;  /* 0x8000003887827223 */ /* 0x080fe20000010006 */
[----:B------:R-:W-:Y:S01]  /*80e0*/  FMUL.FTZ R3, R161, R56 ;  /* 0x00000038a1037220 */ /* 0x000fe20000410000 */
[----:B------:R-:W-:Y:S01]  /*80f0*/  FMUL.FTZ R7, R149, R136 ;  /* 0x0000008895077220 */ /* 0x000fe20000410000 */
[----:B------:R-:W-:Y:S01]  /*8100*/  LEA.HI.X R175, R2, R23, R175, 0x3, P1 ;  /* 0x0000001702af7211 */ /* 0x000fe200008f1caf */
[----:B------:R-:W-:Y:S01]  /*8110*/  FADD.FTZ R5, R5, R138 ;  /* 0x0000008a05057221 */ /* 0x000fe20000010000 */
[-C--:B------:R-:W-:Y:S01]  /*8120*/  FMUL.FTZ R171, R45, R54.reuse ;  /* 0x000000362dab7220 */ /* 0x080fe20000410000 */
[----:B------:R-:W-:Y:S01]  /*8130*/  IADD3 R138, -R105, UR4, RZ ;  /* 0x00000004698a7c10 */ /* 0x000fe2000fffe1ff */
[----:B------:R-:W-:Y:S01]  /*8140*/  FFMA.FTZ R6, R130, R3, -R7 ;  /* 0x0000000382067223 */ /* 0x000fe20000010807 */
[----:B------:R-:W-:Y:S01]  /*8150*/  LEA R2, P1, R84, R173, 0x2 ;  /* 0x000000ad54027211 */ /* 0x000fe200078210ff */
[-C--:B------:R-:W-:Y:S01]  /*8160*/  FFMA.FTZ R158, R133, -R54.reuse, R158 ;  /* 0x80000036859e7223 */ /* 0x080fe2000001009e */
[----:B------:R-:W-:Y:S01]  /*8170*/  FMUL.FTZ R177, R155, R54 ;  /* 0x000000369bb17220 */ /* 0x000fe20000410000 */
[----:B------:R-:W-:Y:S01]  /*8180*/  FMUL.FTZ R173, R150, R171 ;  /* 0x000000ab96ad7220 */ /* 0x000fe20000410000 */
[----:B------:R-:W-:Y:S01]  /*8190*/  FMUL.FTZ R7, R149, R3 ;  /* 0x0000000395077220 */ /* 0x000fe20000410000 */
[----:B------:R-:W-:Y:S01]  /*81a0*/  LEA.HI.X R3, R84, R175, RZ, 0x2, P1 ;  /* 0x000000af54037211 */ /* 0x000fe200008f14ff */
[----:B------:R-:W-:Y:S01]  /*81b0*/  IMAD R175, R138, -0x200, RZ ;  /* 0xfffffe008aaf7824 */ /* 0x000fe200078e02ff */
[----:B------:R-:W-:Y:S01]  /*81c0*/  USHF.L.U64.HI UR9, UR5, 0x2, UR6 ;  /* 0x0000000205097899 */ /* 0x000fe20008010206 */
[----:B------:R-:W-:Y:S01]  /*81d0*/  FADD.FTZ R5, R5, R6 ;  /* 0x0000000605057221 */ /* 0x000fe20000010000 */
[----:B------:R-:W-:Y:S01]  /*81e0*/  FFMA.FTZ R6, R158, R177, -R173 ;  /* 0x000000b19e067223 */ /* 0x000fe200000108ad */
[----:B------:R-:W-:Y:S01]  /*81f0*/  FMUL.FTZ R138, R0, R52 ;  /* 0x00000034008a7220 */ /* 0x000fe20000410000 */
[----:B------:R-:W-:Y:S01]  /*8200*/  IMAD.WIDE R2, R175, 0x4, R2 ;  /* 0x00000004af027825 */ /* 0x000fe200078e0202 */
[----:B------:R-:W-:-:S03]  /*8210*/  USHF.L.U32 UR8, UR5, 0x2, URZ ;  /* 0x0000000205087899 */ /* 0x000fc6000800063f */
[----:B------:R-:W-:Y:S01]  /*8220*/  FFMA.FTZ R7, R130, R136, R7 ;  /* 0x0000008882077223 */ /* 0x000fe20000010007 */
[----:B------:R-:W-:Y:S01]  /*8230*/  FADD.FTZ R5, R5, R6 ;  /* 0x0000000605057221 */ /* 0x000fe20000010000 */
[----:B------:R-:W-:Y:S02]  /*8240*/  IMAD R146, R20, UR9, RZ ;  /* 0x0000000914927c24 */ /* 0x000fe4000f8e02ff */
[-C--:B------:R-:W-:Y:S01]  /*8250*/  FFMA.FTZ R173, R131, -R52.reuse, R156 ;  /* 0x8000003483ad7223 */ /* 0x080fe2000001009c */
[----:B------:R-:W-:Y:S01]  /*8260*/  FMUL.FTZ R6, R176, R52 ;  /* 0x00000034b0067220 */ /* 0x000fe20000410000 */
[----:B------:R-:W-:Y:S01]  /*8270*/  FMUL.FTZ R142, R151, R138 ;  /* 0x0000008a978e7220 */ /* 0x000fe20000410000 */
[----:B------:R-:W-:Y:S01]  /*8280*/  FMUL.FTZ R177, R150, R177 ;  /* 0x000000b196b17220 */ /* 0x000fe20000410000 */
[----:B------:R-:W-:Y:S01]  /*8290*/  FADD.FTZ R4, R4, R7 ;  /* 0x0000000704047221 */ /* 0x000fe20000010000 */
[----:B------:R-:W-:Y:S02]  /*82a0*/  IMAD R7, R21, UR8, R146 ;  /* 0x0000000815077c24 */ /* 0x000fe4000f8e0292 */
[----:B------:R-:W-:Y:S01]  /*82b0*/  FFMA.FTZ R142, R173, R6, -R142 ;  /* 0x00000006ad8e7223 */ /* 0x000fe2000001088e */
[----:B------:R-:W-:-:S04]  /*82c0*/  IMAD.WIDE.U32 R2, R20, UR8, R2 ;  /* 0x0000000814027c25 */ /* 0x000fc8000f8e0002 */
[----:B------:R-:W-:Y:S01]  /*82d0*/  FFMA.FTZ R177, R158, R171, R177 ;  /* 0x000000ab9eb17223 */ /* 0x000fe200000100b1 */
[----:B------:R-:W-:Y:S01]  /*82e0*/  FMUL.FTZ R6, R151, R6 ;  /* 0x0000000697067220 */ /* 0x000fe20000410000 */
[-C--:B------:R-:W-:Y:S01]  /*82f0*/  FMUL.FTZ R140, R44, R50.reuse ;  /* 0x000000322c8c7220 */ /* 0x080fe20000410000 */
[----:B------:R-:W-:Y:S01]  /*8300*/  FFMA.FTZ R175, R129, -R50, R160 ;  /* 0x8000003281af7223 */ /* 0x000fe200000100a0 */
[----:B------:R-:W-:Y:S01]  /*8310*/  IADD3 R3, R3, R7, RZ ;  /* 0x0000000703037210 */ /* 0x000fe20007ffe0ff */
[----:B------:R-:W-:Y:S01]  /*8320*/  FADD.FTZ R4, R4, R177 ;  /* 0x000000b104047221 */ /* 0x000fe20000010000 */
[----:B------:R-:W-:Y:S01]  /*8330*/  FFMA.FTZ R7, R173, R138, R6 ;  /* 0x0000008aad077223 */ /* 0x000fe20000010006 */
[----:B------:R-:W-:Y:S01]  /*8340*/  FMUL.FTZ R144, R170, R50 ;  /* 0x00000032aa907220 */ /* 0x000fe20000410000 */
[----:B------:R-:W-:Y:S01]  /*8350*/  FMUL.FTZ R146, R153, R140 ;  /* 0x0000008c99927220 */ /* 0x000fe20000410000 */
[----:B------:R-:W-:Y:S01]  /*8360*/  FADD.FTZ R5, R5, R142 ;  /* 0x0000008e05057221 */ /* 0x000fe20000010000 */
[----:B------:R-:W-:Y:S01]  /*8370*/  FADD.FTZ R4, R4, R7 ;  /* 0x0000000704047221 */ /* 0x000fe20000010000 */
[----:B------:R-:W-:Y:S01]  /*8380*/  IADD3 R7, R84, 0x20, RZ ;  /* 0x0000002054077810 */ /* 0x000fe20007ffe0ff */
[----:B------:R-:W-:Y:S01]  /*8390*/  FFMA.FTZ R146, R175, R144, -R146 ;  /* 0x00000090af927223 */ /* 0x000fe20000010892 */
[----:B------:R-:W-:Y:S01]  /*83a0*/  FMUL.FTZ R142, R46, R48 ;  /* 0x000000302e8e7220 */ /* 0x000fe20000410000 */
[----:B------:R-:W-:Y:S01]  /*83b0*/  FMUL.FTZ R144, R153, R144 ;  /* 0x0000009099907220 */ /* 0x000fe20000410000 */
[----:B------:R-:W-:Y:S01]  /*83c0*/  LEA.HI.SX32 R7, R7, R84, 0x1b ;  /* 0x0000005407077211 */ /* 0x000fe200078fdaff */
[----:B------:R-:W-:Y:S01]  /*83d0*/  FADD.FTZ R156, R5, R146 ;  /* 0x00000092059c7221 */ /* 0x000fe20000010000 */
[-C--:B------:R-:W-:Y:S01]  /*83e0*/  FMUL.FTZ R6, R159, R48.reuse ;  /* 0x000000309f067220 */ /* 0x080fe20000410000 */
[----:B------:R-:W-:Y:S01]  /*83f0*/  FFMA.FTZ R177, R127, -R48, R162 ;  /* 0x800000307fb17223 */ /* 0x000fe200000100a2 */
[----:B------:R-:W-:Y:S01]  /*8400*/  FMUL.FTZ R146, R47, R142 ;  /* 0x0000008e2f927220 */ /* 0x000fe20000410000 */
[----:B------:R-:W-:Y:S01]  /*8410*/  FFMA.FTZ R5, R175, R140, R144 ;  /* 0x0000008caf057223 */ /* 0x000fe20000010090 */
[----:B------:R-:W-:Y:S01]  /*8420*/  LEA R7, R7, UR7, 0x2 ;  /* 0x0000000707077c11 */ /* 0x000fe2000f8e10ff */
[----:B------:R-:W-:Y:S01]  /*8430*/  FADD.FTZ R178, R181, -R178 ;  /* 0x800000b2b5b27221 */ /* 0x000fe20000010000 */
[----:B------:R-:W-:Y:S01]  /*8440*/  FFMA.FTZ R185, R177, R6, -R146 ;  /* 0x00000006b1b97223 */ /* 0x000fe20000010892 */
[----:B------:R-:W-:Y:S01]  /*8450*/  FADD.FTZ R146, R4, R5 ;  /* 0x0000000504927221 */ /* 0x000fe20000010000 */
[----:B------:R-:W-:Y:S01]  /*8460*/  ISETP.GE.AND P1, PT, R134, 0x21, PT ;  /* 0x000000218600780c */ /* 0x000fe20003f26270 */
[----:B------:R0:W1:Y:S01]  /*8470*/  LDS R5, [R7+0x4a0] ;  /* 0x0004a00007057984 */ /* 0x0000620000000800 */
[C---:B------:R-:W-:Y:S01]  /*8480*/  IADD3 R179, R84.reuse, 0x40, RZ ;  /* 0x0000004054b37810 */ /* 0x040fe20007ffe0ff */
[----:B------:R-:W-:Y:S01]  /*8490*/  BSSY B0, `(.L_x_15895) ;  /* 0x000000a000007945 */ /* 0x000fe20003800000 */
[----:B------:R-:W-:Y:S01]  /*84a0*/  IADD3 R181, R84, 0x60, RZ ;  /* 0x0000006054b57810 */ /* 0x000fe20007ffe0ff */
[----:B------:R-:W-:Y:S01]  /*84b0*/  FADD.FTZ R144, R156, R185 ;  /* 0x000000b99c907221 */ /* 0x000fe20000010000 */
[----:B------:R-:W-:-:S02]  /*84c0*/  LEA.HI.SX32 R179, R179, R84, 0x1b ;  /* 0x00000054b3b37211 */ /* 0x000fc400078fdaff */
[C---:B------:R-:W-:Y:S02]  /*84d0*/  ISETP.GE.AND P2, PT, R134.reuse, 0x41, PT ;  /* 0x000000418600780c */ /* 0x040fe40003f46270 */
[----:B------:R-:W-:Y:S02]  /*84e0*/  ISETP.GE.AND P3, PT, R134, 0x61, PT ;  /* 0x000000618600780c */ /* 0x000fe40003f66270 */
[----:B------:R-:W-:Y:S02]  /*84f0*/  LEA.HI.SX32 R181, R181, R84, 0x1b ;  /* 0x00000054b5b57211 */ /* 0x000fe400078fdaff */
[----:B------:R-:W-:Y:S01]  /*8500*/  LEA R179, R179, UR7, 0x2 ;  /* 0x00000007b3b37c11 */ /* 0x000fe2000f8e10ff */
[----:B0-----:R-:W-:Y:S08]  /*8510*/  @!P1 BRA `(.L_x_15896) ;  /* 0x0000000000049947 */ /* 0x001ff00003800000 */
[----:B-1----:R0:W-:Y:S02]  /*8520*/  REDG.E.ADD.F32.FTZ.RN.STRONG.GPU desc[UR12][R2.64+-0x780], R5 ;  /* 0xfff88005020079a6 */ /* 0x0021e4000c10f38c */
.L_x_15896:
[----:B------:R-:W-:Y:S05]  /*8530*/  BSYNC B0 ;  /* 0x0000000000007941 */ /* 0x000fea0003800000 */
.L_x_15895:
[----:B01----:R0:W1:Y:S01]  /*8540*/  LDS R5, [R179+0x520] ;  /* 0x00052000b3057984 */ /* 0x0030620000000800 */
[----:B------:R-:W-:Y:S01]  /*8550*/  BSSY B0, `(.L_x_15897) ;  /* 0x0000004000007945 */ /* 0x000fe20003800000 */
[----:B------:R-:W-:-:S03]  /*8560*/  LEA R181, R181, UR7, 0x2 ;  /* 0x00000007b5b57c11 */ /* 0x000fc6000f8e10ff */
[----:B------:R-:W-:Y:S05]  /*8570*/  @!P2 BRA `(.L_x_15898) ;  /* 0x000000000004a947 */ /* 0x000fea0003800000 */
[----:B-1----:R2:W-:Y:S02]  /*8580*/  REDG.E.ADD.F32.FTZ.RN.STRONG.GPU desc[UR12][R2.64+-0x700], R5 ;  /* 0xfff90005020079a6 */ /* 0x0025e4000c10f38c */
.L_x_15898:
[----:B------:R-:W-:Y:S05]  /*8590*/  BSYNC B0 ;  /* 0x0000000000007941 */ /* 0x000fea0003800000 */
.L_x_15897:
[----:B-12---:R1:W2:Y:S01]  /*85a0*/  LDS R5, [R181+0x5a0] ;  /* 0x0005a000b5057984 */ /* 0x0062a20000000800 */
[----:B------:R-:W-:Y:S01]  /*85b0*/  BSSY B0, `(.L_x_15899) ;  /* 0x0000005000007945 */ /* 0x000fe20003800000 */
[C---:B------:R-:W-:Y:S02]  /*85c0*/  IADD3 R7, R84.reuse, 0x80, RZ ;  /* 0x0000008054077810 */ /* 0x040fe40007ffe0ff */
[----:B0-----:R-:W-:Y:S01]  /*85d0*/  IADD3 R179, R84, 0xa0, RZ ;  /* 0x000000a054b37810 */ /* 0x001fe20007ffe0ff */
[----:B------:R-:W-:Y:S06]  /*85e0*/  @!P3 BRA `(.L_x_15900) ;  /* 0x000000000004b947 */ /* 0x000fec0003800000 */
[----:B--2---:R0:W-:Y:S02]  /*85f0*/  REDG.E.ADD.F32.FTZ.RN.STRONG.GPU desc[UR12][R2.64+-0x680], R5 ;  /* 0xfff98005020079a6 */ /* 0x0041e4000c10f38c */
.L_x_15900:
[----:B------:R-:W-:Y:S05]  /*8600*/  BSYNC B0 ;  /* 0x0000000000007941 */ /* 0x000fea0003800000 */
.L_x_15899:
        /* <DEDUP_REMOVED lines=17> */
.L_x_15902:
[----:B------:R-:W-:Y:S05]  /*8720*/  BSYNC B0 ;  /* 0x0000000000007941 */ /* 0x000fea0003800000 */
.L_x_15901:
[----:B01----:R0:W1:Y:S01]  /*8730*/  LDS R5, [R179+0x6a0] ;  /* 0x0006a000b3057984 */ /* 0x0030620000000800 */
[----:B------:R-:W-:Y:S01]  /*8740*/  BSSY B0, `(.L_x_15903) ;  /* 0x0000006000007945 */ /* 0x000fe20003800000 */
[----:B------:R-:W-:Y:S02]  /*8750*/  IADD3 R7, R84, 0x100, RZ ;  /* 0x0000010054077810 */ /* 0x000fe40007ffe0ff */
[----:B------:R-:W-:Y:S02]  /*8760*/  LEA.HI.SX32 R181, R181, R84, 0x1b ;  /* 0x00000054b5b57211 */ /* 0x000fe400078fdaff */
[----:B------:R-:W-:Y:S01]  /*8770*/  LEA R4, R4, UR7, 0x2 ;  /* 0x0000000704047c11 */ /* 0x000fe2000f8e10ff */
[----:B------:R-:W-:Y:S06]  /*8780*/  @!P1 BRA `(.L_x_15904) ;  /* 0x0000000000049947 */ /* 0x000fec0003800000 */
[----:B-1----:R2:W-:Y:S02]  /*8790*/  REDG.E.ADD.F32.FTZ.RN.STRONG.GPU desc[UR12][R2.64+-0x580], R5 ;  /* 0xfffa8005020079a6 */ /* 0x0025e4000c10f38c */
.L_x_15904:
[----:B------:R-:W-:Y:S05]  /*87a0*/  BSYNC B0 ;  /* 0x0000000000007941 */ /* 0x000fea0003800000 */
.L_x_15903:
[----:B-12---:R1:W2:Y:S01]  /*87b0*/  LDS R5, [R4+0x720] ;  /* 0x0007200004057984 */ /* 0x0062a20000000800 */
[----:B------:R-:W-:Y:S01]  /*87c0*/  BSSY B0, `(.L_x_15905) ;  /* 0x0000006000007945 */ /* 0x000fe20003800000 */
[----:B0-----:R-:W-:Y:S02]  /*87d0*/  IADD3 R179, R84, 0x120, RZ ;  /* 0x0000012054b37810 */ /* 0x001fe40007ffe0ff */
[----:B------:R-:W-:Y:S02]  /*87e0*/  LEA.HI.SX32 R7, R7, R84, 0x1b ;  /* 0x0000005407077211 */ /* 0x000fe400078fdaff */
[----:B------:R-:W-:Y:S01]  /*87f0*/  LEA R181, R181, UR7, 0x2 ;  /* 0x00000007b5b57c11 */ /* 0x000fe2000f8e10ff */
[----:B------:R-:W-:Y:S06]  /*8800*/  @!P2 BRA `(.L_x_15906) ;  /* 0x000000000004a947 */ /* 0x000fec0003800000 */
[----:B--2---:R0:W-:Y:S02]  /*8810*/  REDG.E.ADD.F32.FTZ.RN.STRONG.GPU desc[UR12][R2.64+-0x500], R5 ;  /* 0xfffb0005020079a6 */ /* 0x0041e4000c10f38c */
.L_x_15906:
[----:B------:R-:W-:Y:S05]  /*8820*/  BSYNC B0 ;  /* 0x0000000000007941 */ /* 0x000fea0003800000 */
.L_x_15905:
[----:B0-2---:R0:W2:Y:S01]  /*8830*/  LDS R5, [R181+0x7a0] ;  /* 0x0007a000b5057984 */ /* 0x0050a20000000800 */
[----:B------:R-:W-:Y:S01]  /*8840*/  BSSY B0, `(.L_x_15907) ;  /* 0x0000005000007945 */ /* 0x000fe20003800000 */
[----:B------:R-:W-:Y:S02]  /*8850*/  LEA.HI.SX32 R179, R179, R84, 0x1b ;  /* 0x00000054b3b37211 */ /* 0x000fe400078fdaff */
[----:B------:R-:W-:Y:S01]  /*8860*/  LEA R7, R7, UR7, 0x2 ;  /* 0x0000000707077c11 */ /* 0x000fe2000f8e10ff */
[----:B------:R-:W-:Y:S06]  /*8870*/  @!P3 BRA `(.L_x_15908) ;  /* 0x000000000004b947 */ /* 0x000fec0003800000 */
[----:B--2---:R3:W-:Y:S02]  /*8880*/  REDG.E.ADD.F32.FTZ.RN.STRONG.GPU desc[UR12][R2.64+-0x480], R5 ;  /* 0xfffb8005020079a6 */ /* 0x0047e4000c10f38c */
.L_x_15908:
[----:B------:R-:W-:Y:S05]  /*8890*/  BSYNC B0 ;  /* 0x0000000000007941 */ /* 0x000fea0003800000 */
.L_x_15907:
[----:B--23--:R2:W3:Y:S01]  /*88a0*/  LDS R5, [R7+0x820] ;  /* 0x0008200007057984 */ /* 0x00c4e20000000800 */
[----:B------:R-:W-:Y:S01]  /*88b0*/  BSSY B0, `(.L_x_15909) ;  /* 0x0000004000007945 */ /* 0x000fe20003800000 */
[----:B-1----:R-:W-:-:S03]  /*88c0*/  LEA R4, R179, UR7, 0x2 ;  /* 0x00000007b3047c11 */ /* 0x002fc6000f8e10ff */
[----:B------:R-:W-:Y:S05]  /*88d0*/  @!P4 BRA `(.L_x_15910) ;  /* 0x000000000004c947 */ /* 0x000fea0003800000 */
[----:B---3--:R1:W-:Y:S02]  /*88e0*/  REDG.E.ADD.F32.FTZ.RN.STRONG.GPU desc[UR12][R2.64+-0x400], R5 ;  /* 0xfffc0005020079a6 */ /* 0x0083e4000c10f38c */
.L_x_15910:
[----:B------:R-:W-:Y:S05]  /*88f0*/  BSYNC B0 ;  /* 0x0000000000007941 */ /* 0x000fea0003800000 */
.L_x_15909:
[----:B-1-3--:R1:W3:Y:S01]  /*8900*/  LDS R5, [R4+0x8a0] ;  /* 0x0008a00004057984 */ /* 0x00a2e20000000800 */
[----:B------:R-:W-:Y:S01]  /*8910*/  BSSY B0, `(.L_x_15911) ;  /* 0x0000005000007945 */ /* 0x000fe20003800000 */
[C---:B--2---:R-:W-:Y:S02]  /*8920*/  IADD3 R7, R84.reuse, 0x140, RZ ;  /* 0x0000014054077810 */ /* 0x044fe40007ffe0ff */
[----:B------:R-:W-:Y:S01]  /*8930*/  IADD3 R179, R84, 0x160, RZ ;  /* 0x0000016054b37810 */ /* 0x000fe20007ffe0ff */
[----:B------:R-:W-:Y:S06]  /*8940*/  @!P5 BRA `(.L_x_15912) ;  /* 0x000000000004d947 */ /* 0x000fec0003800000 */
[----:B---3--:R2:W-:Y:S02]  /*8950*/  REDG.E.ADD.F32.FTZ.RN.STRONG.GPU desc[UR12][R2.64+-0x380], R5 ;  /* 0xfffc8005020079a6 */ /* 0x0085e4000c10f38c */
.L_x_15912:
[----:B------:R-:W-:Y:S05]  /*8960*/  BSYNC B0 ;  /* 0x0000000000007941 */ /* 0x000fea0003800000 */
.L_x_15911:
        /* <DEDUP_REMOVED lines=17> */
.L_x_15914:
[----:B------:R-:W-:Y:S05]  /*8a80*/  BSYNC B0 ;  /* 0x0000000000007941 */ /* 0x000fea0003800000 */
.L_x_15913:
[----:B01----:R0:W1:Y:S01]  /*8a90*/  LDS R5, [R179+0x9a0] ;  /* 0x0009a000b3057984 */ /* 0x0030620000000800 */
[----:B------:R-:W-:Y:S01]  /*8aa0*/  BSSY B0, `(.L_x_15915) ;  /* 0x0000006000007945 */ /* 0x000fe20003800000 */
[----:B------:R-:W-:Y:S02]  /*8ab0*/  IADD3 R7, R84, 0x1c0, RZ ;  /* 0x000001c054077810 */ /* 0x000fe40007ffe0ff */
[----:B------:R-:W-:Y:S02]  /*8ac0*/  LEA.HI.SX32 R181, R181, R84, 0x1b ;  /* 0x00000054b5b57211 */ /* 0x000fe400078fdaff */
[----:B------:R-:W-:Y:S01]  /*8ad0*/  LEA R4, R4, UR7, 0x2 ;  /* 0x0000000704047c11 */ /* 0x000fe2000f8e10ff */
[----:B------:R-:W-:Y:S06]  /*8ae0*/  @!P1 BRA `(.L_x_15916) ;  /* 0x0000000000049947 */ /* 0x000fec0003800000 */
[----:B-1----:R2:W-:Y:S02]  /*8af0*/  REDG.E.ADD.F32.FTZ.RN.STRONG.GPU desc[UR12][R2.64+-0x280], R5 ;  /* 0xfffd8005020079a6 */ /* 0x0025e4000c10f38c */
.L_x_15916:
[----:B------:R-:W-:Y:S05]  /*8b00*/  BSYNC B0 ;  /* 0x0000000000007941 */ /* 0x000fea0003800000 */
.L_x_15915:
[----:B-12---:R1:W2:Y:S01]  /*8b10*/  LDS R5, [R4+0xa20] ;  /* 0x000a200004057984 */ /* 0x0062a20000000800 */
[----:B------:R-:W-:Y:S01]  /*8b20*/  BSSY B0, `(.L_x_15917) ;  /* 0x0000006000007945 */ /* 0x000fe20003800000 */
[----:B0-----:R-:W-:Y:S02]  /*8b30*/  IADD3 R179, R84, 0x1e0, RZ ;  /* 0x000001e054b37810 */ /* 0x001fe40007ffe0ff */
[----:B------:R-:W-:Y:S02]  /*8b40*/  LEA.HI.SX32 R7, R7, R84, 0x1b ;  /* 0x0000005407077211 */ /* 0x000fe400078fdaff */
[----:B------:R-:W-:Y:S01]  /*8b50*/  LEA R181, R181, UR7, 0x2 ;  /* 0x00000007b5b57c11 */ /* 0x000fe2000f8e10ff */
[----:B------:R-:W-:Y:S06]  /*8b60*/  @!P2 BRA `(.L_x_15918) ;  /* 0x000000000004a947 */ /* 0x000fec0003800000 */
[----:B--2---:R0:W-:Y:S02]  /*8b70*/  REDG.E.ADD.F32.FTZ.RN.STRONG.GPU desc[UR12][R2.64+-0x200], R5 ;  /* 0xfffe0005020079a6 */ /* 0x0041e4000c10f38c */
.L_x_15918:
[----:B------:R-:W-:Y:S05]  /*8b80*/  BSYNC B0 ;  /* 0x0000000000007941 */ /* 0x000fea0003800000 */
.L_x_15917:
[----:B0-2---:R0:W2:Y:S01]  /*8b90*/  LDS R5, [R181+0xaa0] ;  /* 0x000aa000b5057984 */ /* 0x0050a20000000800 */
[----:B------:R-:W-:Y:S01]  /*8ba0*/  BSSY B0, `(.L_x_15919) ;  /* 0x0000005000007945 */ /* 0x000fe20003800000 */
[----:B------:R-:W-:Y:S02]  /*8bb0*/  LEA.HI.SX32 R179, R179, R84, 0x1b ;  /* 0x00000054b3b37211 */ /* 0x000fe400078fdaff */
[----:B------:R-:W-:Y:S01]  /*8bc0*/  LEA R7, R7, UR7, 0x2 ;  /* 0x0000000707077c11 */ /* 0x000fe2000f8e10ff */
[----:B------:R-:W-:Y:S06]  /*8bd0*/  @!P3 BRA `(.L_x_15920) ;  /* 0x000000000004b947 */ /* 0x000fec0003800000 */
[----:B--2---:R3:W-:Y:S02]  /*8be0*/  REDG.E.ADD.F32.FTZ.RN.STRONG.GPU desc[UR12][R2.64+-0x180], R5 ;  /* 0xfffe8005020079a6 */ /* 0x0047e4000c10f38c */
.L_x_15920:
[----:B------:R-:W-:Y:S05]  /*8bf0*/  BSYNC B0 ;  /* 0x0000000000007941 */ /* 0x000fea0003800000 */
.L_x_15919:
[----:B--23--:R2:W3:Y:S01]  /*8c00*/  LDS R5, [R7+0xb20] ;  /* 0x000b200007057984 */ /* 0x00c4e20000000800 */
[----:B------:R-:W-:Y:S01]  /*8c10*/  BSSY B0, `(.L_x_15921) ;  /* 0x0000005000007945 */ /* 0x000fe20003800000 */
[----:B------:R-:W-:Y:S01]  /*8c20*/  LEA R179, R179, UR7, 0x2 ;  /* 0x00000007b3b37c11 */ /* 0x000fe2000f8e10ff */
[----:B------:R-:W-:Y:S02]  /*8c30*/  FMUL.FTZ R6, R47, R6 ;  /* 0x000000062f067220 */ /* 0x000fe40000410000 */
[----:B------:R-:W-:Y:S05]  /*8c40*/  @!P4 BRA `(.L_x_15922) ;  /* 0x000000000004c947 */ /* 0x000fea0003800000 */
[----:B---3--:R4:W-:Y:S02]  /*8c50*/  REDG.E.ADD.F32.FTZ.RN.STRONG.GPU desc[UR12][R2.64+-0x100], R5 ;  /* 0xffff0005020079a6 */ /* 0x0089e4000c10f38c */
.L_x_15922:
[----:B------:R-:W-:Y:S05]  /*8c60*/  BSYNC B0 ;  /* 0x0000000000007941 */ /* 0x000fea0003800000 */
.L_x_15921:
[----:B---34-:R3:W4:Y:S01]  /*8c70*/  LDS R5, [R179+0xba0] ;  /* 0x000ba000b3057984 */ /* 0x0187220000000800 */
[----:B------:R-:W-:Y:S01]  /*8c80*/  BSSY B0, `(.L_x_15923) ;  /* 0x0000004000007945 */ /* 0x000fe20003800000 */
[----:B--2---:R-:W-:-:S03]  /*8c90*/  FFMA.FTZ R7, R177, R142, R6 ;  /* 0x0000008eb1077223 */ /* 0x004fc60000010006 */
[----:B------:R-:W-:Y:S05]  /*8ca0*/  @!P5 BRA `(.L_x_15924) ;  /* 0x000000000004d947 */ /* 0x000fea0003800000 */
[----:B----4-:R2:W-:Y:S02]  /*8cb0*/  REDG.E.ADD.F32.FTZ.RN.STRONG.GPU desc[UR12][R2.64+-0x80], R5 ;  /* 0xffff8005020079a6 */ /* 0x0105e4000c10f38c */
.L_x_15924:
[----:B------:R-:W-:Y:S05]  /*8cc0*/  BSYNC B0 ;  /* 0x0000000000007941 */ /* 0x000fea0003800000 */
.L_x_15923:
[----:B-1----:R-:W-:Y:S01]  /*8cd0*/  FADD.FTZ R4, R146, R7 ;  /* 0x0000000792047221 */ /* 0x002fe20000010000 */
[----:B---3--:R-:W1:Y:S01]  /*8ce0*/  SHFL.DOWN PT, R179, R157, 0x1, 0x1f ;  /* 0x08201f009db37f89 */ /* 0x008e6200000e0000 */
[----:B------:R-:W-:Y:S01]  /*8cf0*/  ISETP.GT.AND P1, PT, R82, 0x1e, PT ;  /* 0x0000001e5200780c */ /* 0x000fe20003f24270 */
[----:B------:R-:W-:Y:S01]  /*8d00*/  FADD.FTZ R117, R142, R117 ;  /* 0x000000758e757221 */ /* 0x000fe20000010000 */
[----:B------:R-:W-:Y:S01]  /*8d10*/  MOV R6, R157 ;  /* 0x0000009d00067202 */ /* 0x000fe20000000f00 */
[----:B--2---:R-:W2:Y:S01]  /*8d20*/  SHFL.DOWN PT, R3, R4, 0x1, 0x1f ;  /* 0x08201f0004037f89 */ /* 0x004ea200000e0000 */
[----:B----4-:R-:W-:Y:S01]  /*8d30*/  MOV R5, R144 ;  /* 0x0000009000057202 */ /* 0x010fe20000000f00 */
[----:B------:R-:W-:Y:S01]  /*8d40*/  FADD.FTZ R122, R140, R122 ;  /* 0x0000007a8c7a7221 */ /* 0x000fe20000010000 */
[----:B------:R-:W-:Y:S01]  /*8d50*/  MOV R7, R178 ;  /* 0x000000b200077202 */ /* 0x000fe20000000f00 */
[----:B------:R-:W3:Y:S01]  /*8d60*/  SHFL.DOWN PT, R2, R144, 0x1, 0x1f ;  /* 0x08201f0090027f89 */ /* 0x000ee200000e0000 */
[----:B------:R-:W-:Y:S01]  /*8d70*/  ISETP.NE.AND P2, PT, R82, RZ, PT ;  /* 0x000000ff5200720c */ /* 0x000fe20003f45270 */
[----:B------:R-:W-:Y:S01]  /*8d80*/  BSSY B0, `(.L_x_15925) ;  /* 0x000007e000007945 */ /* 0x000fe20003800000 */
[----:B------:R-:W-:Y:S01]  /*8d90*/  ISETP.NE.AND P3, PT, R84, RZ, PT ;  /* 0x000000ff5400720c */ /* 0x000fe20003f65270 */
[----:B------:R-:W4:Y:S01]  /*8da0*/  SHFL.DOWN PT, R134, R178, 0x1, 0x1f ;  /* 0x08201f00b2867f89 */ /* 0x000f2200000e0000 */
[----:B------:R-:W-:Y:S01]  /*8db0*/  FADD.FTZ R119, R138, R119 ;  /* 0x000000778a777221 */ /* 0x000fe20000010000 */
[----:B------:R-:W-:Y:S01]  /*8dc0*/  FADD.FTZ R124, R171, R124 ;  /* 0x0000007cab7c7221 */ /* 0x000fe20000010000 */
[----:B------:R-:W-:Y:S01]  /*8dd0*/  FADD.FTZ R121, R136, R121 ;  /* 0x0000007988797221 */ /* 0x000fe20000010000 */
[----:B------:R-:W-:Y:S01]  /*8de0*/  FADD.FTZ R126, R169, R126 ;  /* 0x0000007ea97e7221 */ /* 0x000fe20000010000 */
[----:B------:R-:W-:Y:S01]  /*8df0*/  FADD.FTZ R123, R10, R123 ;  /* 0x0000007b0a7b7221 */ /* 0x000fe20000010000 */
[----:B------:R-:W-:Y:S01]  /*8e00*/  FADD.FTZ R128, R11, R128 ;  /* 0x000000800b807221 */ /* 0x000fe20000010000 */
[----:B-1----:R-:W-:Y:S01]  /*8e10*/  @!P1 FADD.FTZ R6, R6, R179 ;  /* 0x000000b306069221 */ /* 0x002fe20000010000 */
[----:B--2---:R-:W-:-:S04]  /*8e20*/  @!P1 FADD.FTZ R4, R3, R4 ;  /* 0x0000000403049221 */ /* 0x004fc80000010000 */
        /* <DEDUP_REMOVED lines=10> */
[----:B------:R-:W-:Y:S01]  /*8ed0*/  FMUL.FTZ R3, R13, R46 ;  /* 0x0000002e0d037220 */ /* 0x000fe20000410000 */
[----:B---3--:R-:W-:Y:S02]  /*8ee0*/  @!P1 FADD.FTZ R5, R5, R2 ;  /* 0x0000000205059221 */ /* 0x008fe40000010000 */
[----:B------:R-:W2:Y:S01]  /*8ef0*/  SHFL.DOWN PT, R157, R4, 0x4, 0x1f ;  /* 0x08801f00049d7f89 */ /* 0x000ea200000e0000 */
[-C--:B------:R-:W-:Y:S01]  /*8f00*/  FFMA.FTZ R2, R12, R159.reuse, -R3 ;  /* 0x0000009f0c027223 */ /* 0x080fe20000010803 */
[----:B------:R-:W-:Y:S01]  /*8f10*/  FMUL.FTZ R159, R13, R159 ;  /* 0x0000009f0d9f7220 */ /* 0x000fe20000410000 */
[----:B----4-:R-:W-:Y:S01]  /*8f20*/  @!P1 FADD.FTZ R7, R7, R134 ;  /* 0x0000008607079221 */ /* 0x010fe20000010000 */
[----:B------:R-:W3:Y:S01]  /*8f30*/  SHFL.DOWN PT, R144, R5, 0x4, 0x1f ;  /* 0x08801f0005907f89 */ /* 0x000ee200000e0000 */
[----:B------:R-:W-:Y:S01]  /*8f40*/  ISETP.GT.AND P1, PT, R82, 0x1b, PT ;  /* 0x0000001b5200780c */ /* 0x000fe20003f24270 */
[----:B------:R-:W-:Y:S01]  /*8f50*/  FMUL.FTZ R134, R47, R2 ;  /* 0x000000022f867220 */ /* 0x000fe20000410000 */
[----:B------:R-:W-:Y:S01]  /*8f60*/  FFMA.FTZ R2, R12, R46, R159 ;  /* 0x0000002e0c027223 */ /* 0x000fe2000001009f */
[----:B------:R-:W4:Y:S01]  /*8f70*/  SHFL.DOWN PT, R146, R7, 0x4, 0x1f ;  /* 0x08801f0007927f89 */ /* 0x000f2200000e0000 */
[----:B------:R-:W-:-:S02]  /*8f80*/  FMUL.FTZ R3, R13, R44 ;  /* 0x0000002c0d037220 */ /* 0x000fc40000410000 */
[----:B------:R-:W-:Y:S02]  /*8f90*/  FFMA.FTZ R134, R177, R2, R134 ;  /* 0x00000002b1867223 */ /* 0x000fe40000010086 */
[CC--:B------:R-:W-:Y:S01]  /*8fa0*/  FFMA.FTZ R2, R12.reuse, R170.reuse, -R3 ;  /* 0x000000aa0c027223 */ /* 0x0c0fe20000010803 */
[----:B------:R-:W-:Y:S01]  /*8fb0*/  FMUL.FTZ R3, R13, R170 ;  /* 0x000000aa0d037220 */ /* 0x000fe20000410000 */
[----:B------:R-:W-:Y:S02]  /*8fc0*/  FFMA.FTZ R127, R127, R46, R134 ;  /* 0x0000002e7f7f7223 */ /* 0x000fe40000010086 */
[----:B------:R-:W-:Y:S01]  /*8fd0*/  FMUL.FTZ R46, R153, R2 ;  /* 0x00000002992e7220 */ /* 0x000fe20000410000 */
[----:B------:R-:W-:Y:S01]  /*8fe0*/  FFMA.FTZ R2, R12, R44, R3 ;  /* 0x0000002c0c027223 */ /* 0x000fe20000010003 */
[----:B------:R-:W-:Y:S01]  /*8ff0*/  FMUL.FTZ R3, R13, R0 ;  /* 0x000000000d037220 */ /* 0x000fe20000410000 */
[----:B-1----:R-:W-:Y:S01]  /*9000*/  @!P1 FADD.FTZ R6, R6, R179 ;  /* 0x000000b306069221 */ /* 0x002fe20000010000 */
[----:B------:R-:W-:Y:S01]  /*9010*/  FADD.FTZ R120, R127, R120 ;  /* 0x000000787f787221 */ /* 0x000fe20000010000 */
        /* <DEDUP_REMOVED lines=8> */
[----:B------:R-:W-:Y:S01]  /*90a0*/  FMUL.FTZ R134, R151, R46 ;  /* 0x0000002e97867220 */ /* 0x000fe20000410000 */
[----:B------:R-:W-:Y:S01]  /*90b0*/  FFMA.FTZ R46, R12, R0, R3 ;  /* 0x000000000c2e7223 */ /* 0x000fe20000010003 */
[----:B----4-:R-:W-:Y:S01]  /*90c0*/  @!P1 FADD.FTZ R7, R7, R146 ;  /* 0x0000009207079221 */ /* 0x010fe20000010000 */
[----:B------:R-:W3:Y:S01]  /*90d0*/  SHFL.DOWN PT, R142, R5, 0x8, 0x1f ;  /* 0x09001f00058e7f89 */ /* 0x000ee200000e0000 */
[----:B------:R-:W-:Y:S01]  /*90e0*/  ISETP.GT.AND P1, PT, R82, 0x17, PT ;  /* 0x000000175200780c */ /* 0x000fe20003f24270 */
[-C--:B------:R-:W-:Y:S01]  /*90f0*/  FFMA.FTZ R3, R12, R155.reuse, -R2 ;  /* 0x0000009b0c037223 */ /* 0x080fe20000010802 */
[----:B------:R-:W-:Y:S01]  /*9100*/  FMUL.FTZ R155, R13, R155 ;  /* 0x0000009b0d9b7220 */ /* 0x000fe20000410000 */
[----:B------:R-:W4:Y:S01]  /*9110*/  SHFL.DOWN PT, R144, R7, 0x8, 0x1f ;  /* 0x09001f0007907f89 */ /* 0x000f2200000e0000 */
[----:B------:R-:W-:Y:S01]  /*9120*/  FFMA.FTZ R46, R173, R46, R134 ;  /* 0x0000002ead2e7223 */ /* 0x000fe20000010086 */
[----:B------:R-:W-:Y:S01]  /*9130*/  FMUL.FTZ R3, R150, R3 ;  /* 0x0000000396037220 */ /* 0x000fe20000410000 */
[----:B------:R-:W-:Y:S01]  /*9140*/  FFMA.FTZ R155, R12, R45, R155 ;  /* 0x0000002d0c9b7223 */ /* 0x000fe2000001009b */
[----:B------:R-:W-:Y:S01]  /*9150*/  FFMA.FTZ R140, R129, R44, R140 ;  /* 0x0000002c818c7223 */ /* 0x000fe2000001008c */
[----:B------:R-:W-:-:S02]  /*9160*/  FFMA.FTZ R131, R131, R0, R46 ;  /* 0x0000000083837223 */ /* 0x000fc4000001002e */
[----:B------:R-:W-:Y:S01]  /*9170*/  FFMA.FTZ R158, R158, R155, R3 ;  /* 0x0000009b9e9e7223 */ /* 0x000fe20000010003 */
[----:B------:R-:W-:Y:S01]  /*9180*/  FMUL.FTZ R3, R13, R163 ;  /* 0x000000a30d037220 */ /* 0x000fe20000410000 */
[----:B------:R-:W-:Y:S01]  /*9190*/  FADD.FTZ R115, R140, R115 ;  /* 0x000000738c737221 */ /* 0x000fe20000010000 */
[----:B------:R-:W-:Y:S01]  /*91a0*/  FADD.FTZ R118, R131, R118 ;  /* 0x0000007683767221 */ /* 0x000fe20000010000 */
[----:B------:R-:W-:Y:S01]  /*91b0*/  FFMA.FTZ R158, R133, R45, R158 ;  /* 0x0000002d859e7223 */ /* 0x000fe2000001009e */
[----:B-1----:R-:W-:Y:S01]  /*91c0*/  @!P1 FADD.FTZ R6, R6, R153 ;  /* 0x0000009906069221 */ /* 0x002fe20000010000 */
[----:B------:R-:W-:Y:S01]  /*91d0*/  FFMA.FTZ R0, R12, R161, -R3 ;  /* 0x000000a10c007223 */ /* 0x000fe20000010803 */
[C---:B------:R-:W-:Y:S01]  /*91e0*/  FMUL.FTZ R45, R13.reuse, R167 ;  /* 0x000000a70d2d7220 */ /* 0x040fe20000410000 */
[----:B------:R-:W-:Y:S01]  /*91f0*/  FMUL.FTZ R3, R13, R168 ;  /* 0x000000a80d037220 */ /* 0x000fe20000410000 */
[----:B--2---:R-:W-:Y:S01]  /*9200*/  @!P1 FADD.FTZ R4, R4, R47 ;  /* 0x0000002f04049221 */ /* 0x004fe20000010000 */
[----:B------:R-:W1:Y:S01]  /*9210*/  SHFL.DOWN PT, R127, R6, 0x10, 0x1f ;  /* 0x0a001f00067f7f89 */ /* 0x000e6200000e0000 */
[----:B------:R-:W-:Y:S01]  /*9220*/  FMUL.FTZ R149, R149, R0 ;  /* 0x0000000095957220 */ /* 0x000fe20000410000 */
[C---:B------:R-:W-:Y:S01]  /*9230*/  FFMA.FTZ R2, R12.reuse, R165, -R45 ;  /* 0x000000a50c027223 */ /* 0x040fe2000001082d */
[----:B---3--:R-:W-:Y:S01]  /*9240*/  @!P1 FADD.FTZ R5, R5, R142 ;  /* 0x0000008e05059221 */ /* 0x008fe20000010000 */
[----:B------:R-:W2:Y:S01]  /*9250*/  SHFL.DOWN PT, R47, R4, 0x10, 0x1f ;  /* 0x0a001f00042f7f89 */ /* 0x000ea200000e0000 */
[----:B------:R-:W-:Y:S01]  /*9260*/  FFMA.FTZ R0, R12, R8, -R3 ;  /* 0x000000080c007223 */ /* 0x000fe20000010803 */
[----:B------:R-:W-:Y:S01]  /*9270*/  FMUL.FTZ R3, R13, R148 ;  /* 0x000000940d037220 */ /* 0x000fe20000410000 */
[----:B----4-:R-:W-:Y:S01]  /*9280*/  @!P1 FADD.FTZ R7, R7, R144 ;  /* 0x0000009007079221 */ /* 0x010fe20000010000 */
[----:B------:R-:W3:Y:S01]  /*9290*/  SHFL.DOWN PT, R44, R5, 0x10, 0x1f ;  /* 0x0a001f00052c7f89 */ /* 0x000ee200000e0000 */
[----:B------:R-:W-:Y:S01]  /*92a0*/  ISETP.GT.AND P1, PT, R82, 0xf, PT ;  /* 0x0000000f5200780c */ /* 0x000fe20003f24270 */
[----:B------:R-:W-:Y:S01]  /*92b0*/  FMUL.FTZ R147, R147, R2 ;  /* 0x0000000293937220 */ /* 0x000fe20000410000 */
[----:B------:R-:W-:Y:S01]  /*92c0*/  FMUL.FTZ R2, R145, R0 ;  /* 0x0000000091027220 */ /* 0x000fe20000410000 */
[----:B------:R-:W4:Y:S01]  /*92d0*/  SHFL.DOWN PT, R46, R7, 0x10, 0x1f ;  /* 0x0a001f00072e7f89 */ /* 0x000f2200000e0000 */
[C---:B------:R-:W-:Y:S01]  /*92e0*/  FMUL.FTZ R161, R13.reuse, R161 ;  /* 0x000000a10da17220 */ /* 0x040fe20000410000 */
[C---:B------:R-:W-:Y:S01]  /*92f0*/  FMUL.FTZ R0, R13.reuse, R165 ;  /* 0x000000a50d007220 */ /* 0x040fe20000410000 */
[C---:B------:R-:W-:Y:S01]  /*9300*/  FMUL.FTZ R45, R13.reuse, R8 ;  /* 0x000000080d2d7220 */ /* 0x040fe20000410000 */
[-C--:B------:R-:W-:Y:S01]  /*9310*/  FMUL.FTZ R13, R13, R143.reuse ;  /* 0x0000008f0d0d7220 */ /* 0x080fe20000410000 */
[C---:B------:R-:W-:Y:S01]  /*9320*/  FFMA.FTZ R3, R12.reuse, R143, -R3 ;  /* 0x0000008f0c037223 */ /* 0x040fe20000010803 */
[----:B------:R-:W-:Y:S01]  /*9330*/  FFMA.FTZ R161, R12, R163, R161 ;  /* 0x000000a30ca17223 */ /* 0x000fe200000100a1 */
[----:B------:R-:W-:Y:S01]  /*9340*/  FADD.FTZ R113, R158, R113 ;  /* 0x000000719e717221 */ /* 0x000fe20000010000 */
[----:B------:R-:W-:Y:S01]  /*9350*/  FFMA.FTZ R13, R12, R148, R13 ;  /* 0x000000940c0d7223 */ /* 0x000fe2000001000d */
[----:B------:R-:W-:Y:S01]  /*9360*/  FMUL.FTZ R3, R132, R3 ;  /* 0x0000000384037220 */ /* 0x000fe20000410000 */
[----:B------:R-:W-:Y:S01]  /*9370*/  FFMA.FTZ R130, R130, R161, R149 ;  /* 0x000000a182827223 */ /* 0x000fe20000010095 */
[----:B-1----:R-:W-:-:S02]  /*9380*/  @!P1 FADD.FTZ R6, R6, R127 ;  /* 0x0000007f06069221 */ /* 0x002fc40000010000 */
[----:B------:R-:W-:Y:S01]  /*9390*/  FFMA.FTZ R152, R152, R13, R3 ;  /* 0x0000000d98987223 */ /* 0x000fe20000010003 */
[----:B------:R-:W-:Y:S01]  /*93a0*/  FFMA.FTZ R135, R135, R163, R130 ;  /* 0x000000a387877223 */ /* 0x000fe20000010082 */
[----:B--2---:R-:W-:Y:S01]  /*93b0*/  @!P1 FADD.FTZ R4, R4, R47 ;  /* 0x0000002f04049221 */ /* 0x004fe20000010000 */
[C---:B------:R-:W-:Y:S01]  /*93c0*/  FFMA.FTZ R47, R12.reuse, R167, R0 ;  /* 0x000000a70c2f7223 */ /* 0x040fe20000010000 */
[----:B------:R-:W-:Y:S01]  /*93d0*/  FFMA.FTZ R0, R12, R168, R45 ;  /* 0x000000a80c007223 */ /* 0x000fe2000001002d */
[----:B------:R-:W-:Y:S01]  /*93e0*/  FFMA.FTZ R152, R125, R148, R152 ;  /* 0x000000947d987223 */ /* 0x000fe20000010098 */
[----:B---3--:R-:W-:Y:S01]  /*93f0*/  @!P1 FADD.FTZ R5, R5, R44 ;  /* 0x0000002c05059221 */ /* 0x008fe20000010000 */
[----:B------:R-:W-:Y:S01]  /*9400*/  FFMA.FTZ R154, R154, R47, R147 ;  /* 0x0000002f9a9a7223 */ /* 0x000fe20000010093 */
[----:B------:R-:W-:Y:S01]  /*9410*/  FFMA.FTZ R0, R141, R0, R2 ;  /* 0x000000008d007223 */ /* 0x000fe20000010002 */
[----:B------:R-:W-:Y:S01]  /*9420*/  FADD.FTZ R116, R135, R116 ;  /* 0x0000007487747221 */ /* 0x000fe20000010000 */
[----:B----4-:R-:W-:Y:S01]  /*9430*/  @!P1 FADD.FTZ R7, R7, R46 ;  /* 0x0000002e07079221 */ /* 0x010fe20000010000 */
[----:B------:R-:W-:Y:S01]  /*9440*/  FFMA.FTZ R154, R137, R167, R154 ;  /* 0x000000a7899a7223 */ /* 0x000fe2000001009a */
[----:B------:R-:W-:Y:S01]  /*9450*/  FFMA.FTZ R139, R139, R168, R0 ;  /* 0x000000a88b8b7223 */ /* 0x000fe20000010000 */
[----:B------:R-:W-:-:S02]  /*9460*/  FADD.FTZ R109, R152, R109 ;  /* 0x0000006d986d7221 */ /* 0x000fc40000010000 */
[----:B------:R1:W-:Y:S01]  /*9470*/  @!P2 STS.128 [UR7+0xc70], R4 ;  /* 0x000c7004ff00a988 */ /* 0x0003e20008000c07 */
[----:B------:R-:W-:Y:S01]  /*9480*/  FADD.FTZ R111, R154, R111 ;  /* 0x0000006f9a6f7221 */ /* 0x000fe20000010000 */
[----:B------:R-:W-:Y:S01]  /*9490*/  FADD.FTZ R114, R139, R114 ;  /* 0x000000728b727221 */ /* 0x000fe20000010000 */
[----:B------:R-:W-:Y:S06]  /*94a0*/  BAR.SYNC.DEFER_BLOCKING 0x0 ;  /* 0x0000000000007b1d */ /* 0x000fec0000010000 */
[----:B------:R-:W-:Y:S05]  /*94b0*/  @P3 BRA `(.L_x_15926) ;  /* 0x0000000000283947 */ /* 0x000fea0003800000 */
[----:B------:R-:W-:Y:S02]  /*94c0*/  ISETP.NE.AND P1, PT, R72, R105, PT ;  /* 0x000000694800720c */ /* 0x000fe40003f25270 */
[----:B------:R-:W-:-:S11]  /*94d0*/  LEA R0, R101, UR7, 0x3 ;  /* 0x0000000765007c11 */ /* 0x000fd6000f8e18ff */
[----:B------:R-:W1:Y:S04]  /*94e0*/  @P1 LDS.64 R2, [R0+0x39b0] ;  /* 0x0039b00000021984 */ /* 0x000e680000000a00 */
[----:B------:R-:W2:Y:S01]  /*94f0*/  @P1 LDS.64 R10, [R0+0x31b0] ;  /* 0x0031b000000a1984 */ /* 0x000ea20000000a00 */
[----:B-1----:R-:W-:Y:S01]  /*9500*/  @P1 FADD.FTZ R7, R7, R3 ;  /* 0x0000000307071221 */ /* 0x002fe20000010000 */
[----:B------:R-:W-:Y:S01]  /*9510*/  @P1 FADD.FTZ R6, R6, R2 ;  /* 0x0000000206061221 */ /* 0x000fe20000010000 */
[----:B--2---:R-:W-:Y:S01]  /*9520*/  @P1 FADD.FTZ R5, R5, R11 ;  /* 0x0000000b05051221 */ /* 0x004fe20000010000 */
[----:B------:R-:W-:-:S03]  /*9530*/  @P1 FADD.FTZ R4, R4, R10 ;  /* 0x0000000a04041221 */ /* 0x000fc60000010000 */
[----:B------:R2:W-:Y:S04]  /*9540*/  STS.64 [R0+0x39b0], R6 ;  /* 0x0039b00600007388 */ /* 0x0005e80000000a00 */
[----:B------:R2:W-:Y:S02]  /*9550*/  STS.64 [R0+0x31b0], R4 ;  /* 0x0031b00400007388 */ /* 0x0005e40000000a00 */
.L_x_15926:
[----:B------:R-:W-:Y:S05]  /*9560*/  BSYNC B0 ;  /* 0x0000000000007941 */ /* 0x000fea0003800000 */
.L_x_15925:
[----:B------:R-:W-:Y:S01]  /*9570*/  IADD3 R101, R101, 0x1, RZ ;  /* 0x0000000165657810 */ /* 0x000fe20007ffe0ff */
[----:B------:R-:W-:-:S03]  /*9580*/  UIADD3 UR5, UP0, UR5, 0x1, URZ ;  /* 0x0000000105057890 */ /* 0x000fc6000ff1e03f */
[----:B------:R-:W-:Y:S01]  /*9590*/  ISETP.GE.AND P1, PT, R101, UR26, PT ;  /* 0x0000001a65007c0c */ /* 0x000fe2000bf26270 */
[----:B------:R-:W-:-:S12]  /*95a0*/  UIADD3.X UR6, URZ, UR6, URZ, UP0, !UPT ;  /* 0x000000063f067290 */ /* 0x000fd800087fe43f */
[----:B------:R-:W-:Y:S05]  /*95b0*/  @!P1 BRA `(.L_x_15927) ;  /* 0xffffffac00989947 */ /* 0x000fea000383ffff */
.L_x_15880:
[----:B------:R-:W-:Y:S01]  /*95c0*/  BAR.SYNC.DEFER_BLOCKING 0x0 ;  /* 0x0000000000007b1d */ /* 0x000fe20000010000 */
[C---:B------:R-:W-:Y:S02]  /*95d0*/  LOP3.LUT R14, R74.reuse, 0x20, RZ, 0xfc, !PT ;  /* 0x000000204a0e7812 */ /* 0x040fe400078efcff */
[-C--:B------:R-:W-:Y:S02]  /*95e0*/  ISETP.GE.AND P1, PT, R74, R9.reuse, PT ;  /* 0x000000094a00720c */ /* 0x080fe40003f26270 */
[----:B------:R-:W-:-:S03]  /*95f0*/  ISETP.GE.AND P0, PT, R14, R9, PT ;  /* 0x000000090e00720c */ /* 0x000fc60003f06270 */
[----:B------:R-:W3:Y:S01]  /*9600*/  LDC.64 R36, c[0x0][0x388] ;  /* 0x0000e200ff247b82 */ /* 0x000ee20000000a00 */
[C---:B------:R-:W-:Y:S02]  /*9610*/  LOP3.LUT R16, R74.reuse, 0x40, RZ, 0xfc, !PT ;  /* 0x000000404a107812 */ /* 0x040fe400078efcff */
[----:B--2---:R-:W-:Y:S02]  /*9620*/  PRMT R0, RZ, 0x7610, R0 ;  /* 0x00007610ff007816 */ /* 0x004fe40000000000 */
[C---:B------:R-:W-:Y:S02]  /*9630*/  LOP3.LUT R18, R74.reuse, 0x60, RZ, 0xfc, !PT ;  /* 0x000000604a127812 */ /* 0x040fe400078efcff */
[----:B------:R-:W-:Y:S02]  /*9640*/  PRMT R3, RZ, 0x7610, R3 ;  /* 0x00007610ff037816 */ /* 0x000fe40000000003 */
[C---:B------:R-:W-:Y:S02]  /*9650*/  LOP3.LUT R20, R74.reuse, 0x80, RZ, 0xfc, !PT ;  /* 0x000000804a147812 */ /* 0x040fe400078efcff */
[----:B------:R-:W-:-:S02]  /*9660*/  LOP3.LUT R22, R74, 0xa0, RZ, 0xfc, !PT ;  /* 0x000000a04a167812 */ /* 0x000fc400078efcff */
[----:B------:R-:W-:Y:S02]  /*9670*/  LOP3.LUT R24, R74, 0xc0, RZ, 0xfc, !PT ;  /* 0x000000c04a187812 */ /* 0x000fe400078efcff */
[-C--:B------:R-:W-:Y:S02]  /*9680*/  ISETP.GE.AND P5, PT, R16, R9.reuse, PT ;  /* 0x000000091000720c */ /* 0x080fe40003fa6270 */
[----:B------:R-:W-:Y:S01]  /*9690*/  LOP3.LUT R26, R74, 0xe0, RZ, 0xfc, !PT ;  /* 0x000000e04a1a7812 */ /* 0x000fe200078efcff */
[----:B------:R-:W2:Y:S01]  /*96a0*/  @!P1 LDG.E.U16 R0, desc[UR12][R34.64] ;  /* 0x0000000c22009981 */ /* 0x000ea2000c1e1500 */
[-C--:B------:R-:W-:Y:S02]  /*96b0*/  ISETP.GE.AND P4, PT, R18, R9.reuse, PT ;  /* 0x000000091200720c */ /* 0x080fe40003f86270 */
[-C--:B------:R-:W-:Y:S01]  /*96c0*/  ISETP.GE.AND P3, PT, R20, R9.reuse, PT ;  /* 0x000000091400720c */ /* 0x080fe20003f66270 */
[----:B------:R-:W4:Y:S01]  /*96d0*/  @!P0 LDG.E.U16 R3, desc[UR12][R34.64+0x40] ;  /* 0x0000400c22038981 */ /* 0x000f22000c1e1500 */
[----:B------:R-:W-:-:S02]  /*96e0*/  ISETP.GE.AND P2, PT, R22, R9, PT ;  /* 0x000000091600720c */ /* 0x000fc40003f46270 */
[-C--:B------:R-:W-:Y:S02]  /*96f0*/  ISETP.GE.AND P1, PT, R24, R9.reuse, PT ;  /* 0x000000091800720c */ /* 0x080fe40003f26270 */
[----:B------:R-:W-:Y:S02]  /*9700*/  ISETP.GE.AND P0, PT, R26, R9, PT ;  /* 0x000000091a00720c */ /* 0x000fe40003f06270 */
[----:B------:R-:W-:Y:S02]  /*9710*/  PRMT R2, RZ, 0x7610, R2 ;  /* 0x00007610ff027816 */ /* 0x000fe40000000002 */
[----:B-1----:R-:W-:Y:S02]  /*9720*/  PRMT R5, RZ, 0x7610, R5 ;  /* 0x00007610ff057816 */ /* 0x002fe40000000005 */
[----:B------:R-:W-:Y:S02]  /*9730*/  PRMT R4, RZ, 0x7610, R4 ;  /* 0x00007610ff047816 */ /* 0x000fe40000000004 */
[----:B------:R-:W-:Y:S01]  /*9740*/  PRMT R7, RZ, 0x7610, R7 ;  /* 0x00007610ff077816 */ /* 0x000fe20000000007 */
[----:B------:R-:W5:Y:S01]  /*9750*/  @!P5 LDG.E.U16 R2, desc[UR12][R34.64+0x80] ;  /* 0x0000800c2202d981 */ /* 0x000f62000c1e1500 */
[----:B------:R-:W-:-:S02]  /*9760*/  PRMT R6, RZ, 0x7610, R6 ;  /* 0x00007610ff067816 */ /* 0x000fc40000000006 */
[----:B------:R-:W-:Y:S01]  /*9770*/  PRMT R11, RZ, 0x7610, R11 ;  /* 0x00007610ff0b7816 */ /* 0x000fe2000000000b */
[----:B------:R-:W3:Y:S04]  /*9780*/  @!P4 LDG.E.U16 R5, desc[UR12][R34.64+0xc0] ;  /* 0x0000c00c2205c981 */ /* 0x000ee8000c1e1500 */
[----:B------:R-:W3:Y:S04]  /*9790*/  @!P3 LDG.E.U16 R4, desc[UR12][R34.64+0x100] ;  /* 0x0001000c2204b981 */ /* 0x000ee8000c1e1500 */
[----:B------:R-:W3:Y:S04]  /*97a0*/  @!P2 LDG.E.U16 R7, desc[UR12][R34.64+0x140] ;  /* 0x0001400c2207a981 */ /* 0x000ee8000c1e1500 */
[----:B------:R-:W3:Y:S04]  /*97b0*/  @!P1 LDG.E.U16 R6, desc[UR12][R34.64+0x180] ;  /* 0x0001800c22069981 */ /* 0x000ee8000c1e1500 */
[----:B------:R-:W3:Y:S01]  /*97c0*/  @!P0 LDG.E.U16 R11, desc[UR12][R34.64+0x1c0] ;  /* 0x0001c00c220b8981 */ /* 0x000ee2000c1e1500 */
[----:B------:R-:W-:-:S02]  /*97d0*/  F2FP.F16.F32.PACK_AB R121, R121, R126 ;  /* 0x0000007e7979723e */ /* 0x000fc400000000ff */
[----:B------:R-:W-:Y:S02]  /*97e0*/  ISETP.NE.AND P6, PT, R84, RZ, PT ;  /* 0x000000ff5400720c */ /* 0x000fe40003fc5270 */
[----:B------:R-:W-:Y:S02]  /*97f0*/  F2FP.F16.F32.PACK_AB R123, R123, R128 ;  /* 0x000000807b7b723e */ /* 0x000fe400000000ff */
[----:B------:R-:W-:Y:S02]  /*9800*/  F2FP.F16.F32.PACK_AB R119, R119, R124 ;  /* 0x0000007c7777723e */ /* 0x000fe400000000ff */
[----:B------:R-:W-:Y:S01]  /*9810*/  F2FP.F16.F32.PACK_AB R117, R117, R122 ;  /* 0x0000007a7575723e */ /* 0x000fe200000000ff */
[----:B------:R-:W-:Y:S01]  /*9820*/  BSSY B0, `(.L_x_15928) ;  /* 0x0000076000007945 */ /* 0x000fe20003800000 */
[----:B--2---:R-:W-:Y:S04]  /*9830*/  STS.U16 [R71], R0 ;  /* 0x0000000047007388 */ /* 0x004fe80000000400 */
[----:B----4-:R-:W-:Y:S04]  /*9840*/  STS.U16 [R70+0x40], R3 ;  /* 0x0000400346007388 */ /* 0x010fe80000000400 */
[----:B-----5:R-:W-:Y:S04]  /*9850*/  STS.U16 [R69+0x80], R2 ;  /* 0x0000800245007388 */ /* 0x020fe80000000400 */
[----:B---3--:R-:W-:Y:S04]  /*9860*/  STS.U16 [R68+0xc0], R5 ;  /* 0x0000c00544007388 */ /* 0x008fe80000000400 */
        /* <DEDUP_REMOVED lines=8> */
[----:B------:R-:W-:Y:S04]  /*98f0*/  LDS.U16 R6, [R63+0xe] ;  /* 0x00000e003f067984 */ /* 0x000fe80000000400 */
[----:B------:R-:W4:Y:S04]  /*9900*/  LDS.U16 R0, [R63+0x4] ;  /* 0x000004003f007984 */ /* 0x000f280000000400 */
[----:B------:R-:W-:Y:S01]  /*9910*/  LDS.U16 R4, [R63+0xa] ;  /* 0x00000a003f047984 */ /* 0x000fe20000000400 */
[----:B-1----:R-:W-:-:S02]  /*9920*/  HADD2.F32 R13, -RZ, R8.H0_H0 ;  /* 0x20000008ff0d7230 */ /* 0x002fc40000004100 */
[----:B--2---:R-:W-:-:S03]  /*9930*/  HADD2.F32 R3, -RZ, R10.H0_H0 ;  /* 0x2000000aff037230 */ /* 0x004fc60000004100 */
[--C-:B------:R-:W-:Y:S02]  /*9940*/  FADD.FTZ R13, R13, R90.reuse ;  /* 0x0000005a0d0d7221 */ /* 0x100fe40000010000 */
[----:B------:R-:W-:-:S03]  /*9950*/  FADD.FTZ R3, R3, R90 ;  /* 0x0000005a03037221 */ /* 0x000fc60000010000 */
[----:B------:R-:W-:Y:S02]  /*9960*/  FSETP.GTU.FTZ.AND P0, PT, R13, 20, PT ;  /* 0x41a000000d00780b */ /* 0x000fe40003f1c000 */
[----:B------:R-:W-:-:S11]  /*9970*/  FSETP.GTU.FTZ.AND P1, PT, R3, 20, PT ;  /* 0x41a000000300780b */ /* 0x000fd60003f3c000 */
[----:B------:R-:W-:Y:S02]  /*9980*/  @!P0 FMUL.FTZ R5, R13, -1.4426950216293334961 ;  /* 0xbfb8aa3b0d058820 */ /* 0x000fe40000410000 */
[----:B------:R-:W-:-:S04]  /*9990*/  @!P1 FMUL.FTZ R8, R3, -1.4426950216293334961 ;  /* 0xbfb8aa3b03089820 */ /* 0x000fc80000410000 */
[----:B------:R-:W1:Y:S01]  /*99a0*/  @!P0 MUFU.EX2 R5, R5 ;  /* 0x0000000500058308 */ /* 0x000e620000000800 */
[----:B------:R-:W2:Y:S07]  /*99b0*/  LDS.U16 R3, [R63+0x8] ;  /* 0x000008003f037984 */ /* 0x000eae0000000400 */
[----:B------:R-:W5:Y:S01]  /*99c0*/  @!P1 MUFU.EX2 R8, R8 ;  /* 0x0000000800089308 */ /* 0x000f620000000800 */
[----:B-1----:R-:W-:Y:S02]  /*99d0*/  @!P0 FADD.FTZ R7, R5, 1 ;  /* 0x3f80000005078421 */ /* 0x002fe40000010000 */
[----:B------:R-:W1:Y:S01]  /*99e0*/  LDS.U16 R5, [R63+0xc] ;  /* 0x00000c003f057984 */ /* 0x000e620000000400 */
[----:B------:R-:W-:Y:S01]  /*99f0*/  BAR.SYNC.DEFER_BLOCKING 0x0 ;  /* 0x0000000000007b1d */ /* 0x000fe20000010000 */
[----:B-----5:R-:W-:-:S05]  /*9a00*/  @!P1 FADD.FTZ R10, R8, 1 ;  /* 0x3f800000080a9421 */ /* 0x020fca0000010000 */
[----:B------:R5:W0:Y:S08]  /*9a10*/  @!P1 MUFU.RCP R11, R10 ;  /* 0x0000000a000b9308 */ /* 0x000a300000001000 */
[----:B------:R4:W2:Y:S01]  /*9a20*/  @!P0 MUFU.RCP R12, R7 ;  /* 0x00000007000c8308 */ /* 0x0008a20000001000 */
[----:B-----5:R-:W-:Y:S02]  /*9a30*/  PRMT R10, R121, 0x7632, R10 ;  /* 0x00007632790a7816 */ /* 0x020fe4000000000a */
[----:B------:R-:W-:Y:S01]  /*9a40*/  PRMT R8, R123, 0x7632, R8 ;  /* 0x000076327b087816 */ /* 0x000fe20000000008 */
[----:B0-----:R-:W-:Y:S01]  /*9a50*/  @!P1 FMUL.FTZ R114, R114, R11 ;  /* 0x0000000b72729220 */ /* 0x001fe20000410000 */
[----:B---3--:R-:W-:Y:S01]  /*9a60*/  HADD2.F32 R11, -RZ, R2.H0_H0 ;  /* 0x20000002ff0b7230 */ /* 0x008fe20000004100 */
[----:B------:R0:W-:Y:S01]  /*9a70*/  STS.U16 [R63+0x6], R10 ;  /* 0x0000060a3f007388 */ /* 0x0001e20000000400 */
[----:B----4-:R-:W-:-:S03]  /*9a80*/  HADD2.F32 R7, -RZ, R0.H0_H0 ;  /* 0x20000000ff077230 */ /* 0x010fc60000004100 */
[----:B------:R-:W-:Y:S01]  /*9a90*/  FADD.FTZ R2, R11, R90 ;  /* 0x0000005a0b027221 */ /* 0x000fe20000010000 */
[----:B--2---:R-:W-:Y:S01]  /*9aa0*/  @!P0 FMUL.FTZ R109, R109, R12 ;  /* 0x0000000c6d6d8220 */ /* 0x004fe20000410000 */
[----:B------:R-:W-:Y:S01]  /*9ab0*/  PRMT R12, R119, 0x7632, R12 ;  /* 0x00007632770c7816 */ /* 0x000fe2000000000c */
[----:B------:R-:W-:Y:S01]  /*9ac0*/  HADD2.F32 R11, -RZ, R6.H0_H0 ;  /* 0x20000006ff0b7230 */ /* 0x000fe20000004100 */
[----:B0-----:R-:W-:Y:S01]  /*9ad0*/  PRMT R10, R117, 0x7632, R10 ;  /* 0x00007632750a7816 */ /* 0x001fe2000000000a */
[----:B------:R-:W-:Y:S01]  /*9ae0*/  STS.U16 [R63], R123 ;  /* 0x0000007b3f007388 */ /* 0x000fe20000000400 */
[----:B------:R-:W-:-:S03]  /*9af0*/  FADD.FTZ R0, R7, R90 ;  /* 0x0000005a07007221 */ /* 0x000fc60000010000 */
[----:B------:R0:W-:Y:S04]  /*9b00*/  STS.U16 [R63+0x2], R8 ;  /* 0x000002083f007388 */ /* 0x0001e80000000400 */
        /* <DEDUP_REMOVED lines=18> */
[----:B------:R-:W-:-:S02]  /*9c30*/  HADD2.F32 R3, -RZ, R3.H0_H0 ;  /* 0x20000003ff037230 */ /* 0x000fc40000004100 */
[----:B------:R-:W-:-:S03]  /*9c40*/  HADD2.F32 R7, -RZ, R4.H0_H0 ;  /* 0x20000004ff077230 */ /* 0x000fc60000004100 */
[--C-:B------:R-:W-:Y:S02]  /*9c50*/  FADD.FTZ R3, R3, R90.reuse ;  /* 0x0000005a03037221 */ /* 0x100fe40000010000 */
[----:B------:R-:W-:-:S05]  /*9c60*/  FADD.FTZ R7, R7, R90 ;  /* 0x0000005a07077221 */ /* 0x000fca0000010000 */
[----:B------:R-:W-:Y:S01]  /*9c70*/  @!P5 FMUL.FTZ R0, R0, -1.4426950216293334961 ;  /* 0xbfb8aa3b0000d820 */ /* 0x000fe20000410000 */
[----:B------:R-:W-:-:S05]  /*9c80*/  FSETP.GTU.FTZ.AND P1, PT, R2, 20, PT ;  /* 0x41a000000200780b */ /* 0x000fca0003f3c000 */
[----:B------:R-:W0:Y:S01]  /*9c90*/  @!P5 MUFU.EX2 R0, R0 ;  /* 0x000000000000d308 */ /* 0x000e220000000800 */
[----:B------:R-:W-:Y:S01]  /*9ca0*/  FSETP.GTU.FTZ.AND P4, PT, R3, 20, PT ;  /* 0x41a000000300780b */ /* 0x000fe20003f9c000 */
[----:B------:R-:W2:Y:S01]  /*9cb0*/  LDS R27, [UR7+0x210] ;  /* 0x00021007ff1b7984 */ /* 0x000ea20008000800 */
[----:B------:R-:W-:Y:S01]  /*9cc0*/  FSETP.GTU.FTZ.AND P3, PT, R7, 20, PT ;  /* 0x41a000000700780b */ /* 0x000fe20003f7c000 */
[----:B-1----:R-:W-:-:S04]  /*9cd0*/  HADD2.F32 R5, -RZ, R5.H0_H0 ;  /* 0x20000005ff057230 */ /* 0x002fc80000004100 */
[----:B------:R-:W-:Y:S01]  /*9ce0*/  @!P1 FMUL.FTZ R2, R2, -1.4426950216293334961 ;  /* 0xbfb8aa3b02029820 */ /* 0x000fe20000410000 */
[----:B------:R-:W-:-:S05]  /*9cf0*/  FADD.FTZ R5, R5, R90 ;  /* 0x0000005a05057221 */ /* 0x000fca0000010000 */
[----:B------:R-:W-:Y:S01]  /*9d00*/  @!P4 FMUL.FTZ R3, R3, -1.4426950216293334961 ;  /* 0xbfb8aa3b0303c820 */ /* 0x000fe20000410000 */
[----:B0-----:R-:W-:Y:S01]  /*9d10*/  @!P5 FADD.FTZ R0, R0, 1 ;  /* 0x3f8000000000d421 */ /* 0x001fe20000010000 */
[----:B------:R-:W-:Y:S01]  /*9d20*/  @!P3 FMUL.FTZ R6, R7, -1.4426950216293334961 ;  /* 0xbfb8aa3b0706b820 */ /* 0x000fe20000410000 */
[----:B------:R-:W-:Y:S01]  /*9d30*/  FSETP.GTU.FTZ.AND P2, PT, R5, 20, PT ;  /* 0x41a000000500780b */ /* 0x000fe20003f5c000 */
[----:B------:R-:W0:Y:S01]  /*9d40*/  @!P1 MUFU.EX2 R2, R2 ;  /* 0x0000000200029308 */ /* 0x000e220000000800 */
[----:B------:R-:W-:-:S07]  /*9d50*/  FSETP.GTU.FTZ.AND P0, PT, R8, 20, PT ;  /* 0x41a000000800780b */ /* 0x000fce0003f1c000 */
[----:B------:R-:W1:Y:S08]  /*9d60*/  @!P4 MUFU.EX2 R3, R3 ;  /* 0x000000030003c308 */ /* 0x000e700000000800 */
[----:B------:R-:W3:Y:S08]  /*9d70*/  @!P3 MUFU.EX2 R6, R6 ;  /* 0x000000060006b308 */ /* 0x000ef00000000800 */
[----:B------:R-:W4:Y:S01]  /*9d80*/  @!P5 MUFU.RCP R0, R0 ;  /* 0x000000000000d308 */ /* 0x000f220000001000 */
[----:B------:R-:W-:Y:S01]  /*9d90*/  @!P2 FMUL.FTZ R7, R5, -1.4426950216293334961 ;  /* 0xbfb8aa3b0507a820 */ /* 0x000fe20000410000 */
[----:B------:R-:W-:Y:S01]  /*9da0*/  @!P0 FMUL.FTZ R8, R8, -1.4426950216293334961 ;  /* 0xbfb8aa3b08088820 */ /* 0x000fe20000410000 */
[----:B0-----:R-:W-:Y:S01]  /*9db0*/  @!P1 FADD.FTZ R4, R2, 1 ;  /* 0x3f80000002049421 */ /* 0x001fe20000010000 */
[----:B-1----:R-:W-:-:S04]  /*9dc0*/  @!P4 FADD.FTZ R5, R3, 1 ;  /* 0x3f8000000305c421 */ /* 0x002fc80000010000 */
[----:B------:R-:W0:Y:S01]  /*9dd0*/  @!P2 MUFU.EX2 R7, R7 ;  /* 0x000000070007a308 */ /* 0x000e220000000800 */
[----:B---3--:R-:W-:Y:S01]  /*9de0*/  @!P3 FADD.FTZ R6, R6, 1 ;  /* 0x3f8000000606b421 */ /* 0x008fe20000010000 */
[----:B------:R-:W-:Y:S02]  /*9df0*/  IMAD R2, R36, UR15, RZ ;  /* 0x0000000f24027c24 */ /* 0x000fe4000f8e02ff */
[----:B----4-:R-:W-:Y:S01]  /*9e00*/  @!P5 FMUL.FTZ R111, R111, R0 ;  /* 0x000000006f6fd220 */ /* 0x010fe20000410000 */
[----:B--2---:R-:W-:-:S03]  /*9e10*/  ISETP.GE.AND P5, PT, R74, R27, PT ;  /* 0x0000001b4a00720c */ /* 0x004fc60003fa6270 */
[----:B------:R-:W1:Y:S01]  /*9e20*/  @!P0 MUFU.EX2 R8, R8 ;  /* 0x0000000800088308 */ /* 0x000e620000000800 */
[----:B------:R-:W-:-:S07]  /*9e30*/  IMAD R37, R37, UR14, R2 ;  /* 0x0000000e25257c24 */ /* 0x000fce000f8e0202 */
[----:B------:R2:W3:Y:S01]  /*9e40*/  @!P1 MUFU.RCP R29, R4 ;  /* 0x00000004001d9308 */ /* 0x0004e20000001000 */
[----:B------:R-:W-:-:S07]  /*9e50*/  IMAD.WIDE.U32 R2, R36, UR14, RZ ;  /* 0x0000000e24027c25 */ /* 0x000fce000f8e00ff */
[----:B------:R2:W4:Y:S08]  /*9e60*/  @!P4 MUFU.RCP R10, R5 ;  /* 0x00000005000ac308 */ /* 0x0005300000001000 */
[----:B------:R2:W1:Y:S01]  /*9e70*/  @!P3 MUFU.RCP R31, R6 ;  /* 0x00000006001fb308 */ /* 0x0004620000001000 */
[----:B------:R-:W-:Y:S01]  /*9e80*/  IADD3 R35, R3, R37, RZ ;  /* 0x0000002503237210 */ /* 0x000fe20007ffe0ff */
[----:B0-----:R-:W-:Y:S01]  /*9e90*/  @!P2 FADD.FTZ R0, R7, 1 ;  /* 0x3f8000000700a421 */ /* 0x001fe20000010000 */
[----:B---3--:R-:W-:Y:S06]  /*9ea0*/  @P5 BRA `(.L_x_15929) ;  /* 0x0000000000345947 */ /* 0x008fec0003800000 */
[----:B--2---:R-:W-:Y:S01]  /*9eb0*/  MOV R4, R32 ;  /* 0x0000002000047202 */ /* 0x004fe20000000f00 */
        /* <DEDUP_REMOVED lines=12> */
.L_x_15929:
[----:B------:R-:W-:Y:S05]  /*9f80*/  BSYNC B0 ;  /* 0x0000000000007941 */ /* 0x000fea0003800000 */
.L_x_15928:
[----:B------:R-:W-:Y:S01]  /*9f90*/  MOV R3, R35 ;  /* 0x0000002300037202 */ /* 0x000fe20000000f00 */
[----:B------:R-:W-:Y:S01]  /*9fa0*/  ULDC.64 UR8, c[0x0][0x390] ;  /* 0x0000e40000087ab9 */ /* 0x000fe20000000a00 */
[----:B-1----:R-:W-:Y:S01]  /*9fb0*/  @!P0 FADD.FTZ R8, R8, 1 ;  /* 0x3f80000008088421 */ /* 0x002fe20000010000 */
[----:B--2---:R-:W-:Y:S02]  /*9fc0*/  IMAD R4, R92, UR8, RZ ;  /* 0x000000085c047c24 */ /* 0x004fe4000f8e02ff */
[----:B------:R-:W-:Y:S01]  /*9fd0*/  @!P1 FMUL.FTZ R116, R116, R29 ;  /* 0x0000001d74749220 */ /* 0x000fe20000410000 */
[----:B------:R-:W-:Y:S01]  /*9fe0*/  IMAD.WIDE.U32 R2, R93, UR8, R2 ;  /* 0x000000085d027c25 */ /* 0x000fe2000f8e0002 */
[----:B------:R-:W1:Y:S03]  /*9ff0*/  @!P2 MUFU.RCP R0, R0 ;  /* 0x000000000000a308 */ /* 0x000e660000001000 */
[----:B----4-:R-:W-:Y:S01]  /*a000*/  @!P4 FMUL.FTZ R113, R113, R10 ;  /* 0x0000000a7171c220 */ /* 0x010fe20000410000 */
[----:B------:R-:W-:Y:S01]  /*a010*/  @!P3 FMUL.FTZ R118, R118, R31 ;  /* 0x0000001f7676b220 */ /* 0x000fe20000410000 */
[----:B0-----:R-:W-:Y:S01]  /*a020*/  IMAD R6, R93, UR9, R4 ;  /* 0x000000095d067c24 */ /* 0x001fe2000f8e0204 */
[----:B------:R-:W-:Y:S01]  /*a030*/  ULDC.64 UR8, c[0x0][0x3e0] ;  /* 0x0000f80000087ab9 */ /* 0x000fe20000000a00 */
[----:B------:R-:W-:Y:S01]  /*a040*/  IADD3 R4, P5, R94, R2, RZ ;  /* 0x000000025e047210 */ /* 0x000fe20007fbe0ff */
[----:B------:R-:W-:Y:S01]  /*a050*/  BSSY B0, `(.L_x_15930) ;  /* 0x0000053000007945 */ /* 0x000fe20003800000 */
[----:B------:R-:W-:Y:S01]  /*a060*/  LEA R7, P1, R74, UR8, 0x1 ;  /* 0x000000084a077c11 */ /* 0x000fe2000f8208ff */
[----:B------:R-:W0:Y:S01]  /*a070*/  @!P0 MUFU.RCP R5, R8 ;  /* 0x0000000800058308 */ /* 0x000e220000001000 */
[----:B------:R-:W-:-:S02]  /*a080*/  IADD3.X R3, R95, R6, R3, P5, !PT ;  /* 0x000000065f037210 */ /* 0x000fc40002ffe403 */
[----:B------:R-:W-:Y:S02]  /*a090*/  LEA.HI.X R6, R74, UR9, R73, 0x1, P1 ;  /* 0x000000094a067c11 */ /* 0x000fe400088f0c49 */
[----:B------:R-:W-:Y:S02]  /*a0a0*/  ISETP.GE.AND P1, PT, R16, R27, PT ;  /* 0x0000001b1000720c */ /* 0x000fe40003f26270 */
[----:B------:R-:W-:Y:S01]  /*a0b0*/  LEA R2, P4, R4, R7, 0x1 ;  /* 0x0000000704027211 */ /* 0x000fe200078808ff */
[----:B-1----:R-:W-:Y:S01]  /*a0c0*/  @!P2 FMUL.FTZ R115, R115, R0 ;  /* 0x000000007373a220 */ /* 0x002fe20000410000 */
[-C--:B------:R-:W-:Y:S02]  /*a0d0*/  ISETP.GE.AND P2, PT, R18, R27.reuse, PT ;  /* 0x0000001b1200720c */ /* 0x080fe40003f46270 */
[----:B------:R-:W-:Y:S02]  /*a0e0*/  LEA.HI.X R3, R4, R6, R3, 0x1, P4 ;  /* 0x0000000604037211 */ /* 0x000fe400020f0c03 */
[----:B------:R-:W-:-:S02]  /*a0f0*/  ISETP.GE.AND P4, PT, R20, R27, PT ;  /* 0x0000001b1400720c */ /* 0x000fc40003f86270 */
[----:B------:R-:W-:Y:S01]  /*a100*/  ISETP.GE.AND P3, PT, R22, R27, PT ;  /* 0x0000001b1600720c */ /* 0x000fe20003f66270 */
[----:B0-----:R-:W-:Y:S02]  /*a110*/  @!P0 FMUL.FTZ R120, R120, R5 ;  /* 0x0000000578788220 */ /* 0x001fe40000410000 */
        /* <DEDUP_REMOVED lines=70> */
.L_x_15931:
[----:B------:R-:W-:Y:S05]  /*a580*/  BSYNC B0 ;  /* 0x0000000000007941 */ /* 0x000fea0003800000 */
.L_x_15930:
        /* <DEDUP_REMOVED lines=37> */
.L_x_15858:
        /* <DEDUP_REMOVED lines=26> */
.L_x_15934:
[----:B------:R-:W-:Y:S05]  /*a980*/  BSYNC B0 ;  /* 0x0000000000007941 */ /* 0x000fea0003800000 */
.L_x_15933:
        /* <DEDUP_REMOVED lines=29> */
.L_x_15936:
[----:B0-----:R-:W0:Y:S02]  /*ab60*/  S2R R15, SR_TID.X ;  /* 0x00000000000f7919 */ /* 0x001e240000002100 */
.L_x_15937:
[----:B------:R-:W-:Y:S05]  /*ab70*/  BSYNC B0 ;  /* 0x0000000000007941 */ /* 0x000fea0003800000 */
.L_x_15935:
[----:B------:R-:W-:Y:S02]  /*ab80*/  ULDC UR16, c[0x0][0x21c] ;  /* 0x0000870000107ab9 */ /* 0x000fe40000000800 */
[----:B0-----:R-:W-:-:S13]  /*ab90*/  ISETP.GE.AND P0, PT, R15, UR16, PT ;  /* 0x000000100f007c0c */ /* 0x001fda000bf06270 */
[----:B------:R-:W-:Y:S05]  /*aba0*/  @P0 EXIT ;  /* 0x000000000000094d */ /* 0x000fea0003800000 */
[----:B------:R-:W0:Y:S01]  /*abb0*/  S2UR UR5, SR_CgaCtaId ;  /* 0x00000000000579c3 */ /* 0x000e220000008800 */
[----:B------:R-:W-:Y:S01]  /*abc0*/  ULDC.64 UR6, c[0x0][0x358] ;  /* 0x0000d60000067ab9 */ /* 0x000fe20000000a00 */
[----:B------:R-:W-:Y:S01]  /*abd0*/  ULDC.64 UR8, c[0x0][0x338] ;  /* 0x0000ce0000087ab9 */ /* 0x000fe20000000a00 */
[C---:B------:R-:W-:Y:S01]  /*abe0*/  IMAD R0, R92.reuse, UR6, RZ ;  /* 0x000000065c007c24 */ /* 0x040fe2000f8e02ff */
[----:B------:R-:W-:Y:S01]  /*abf0*/  BSSY B0, `(.L_x_15938) ;  /* 0x000002a000007945 */ /* 0x000fe20003800000 */
[----:B------:R-:W-:Y:S01]  /*ac00*/  IMAD R92, R92, UR8, RZ ;  /* 0x000000085c5c7c24 */ /* 0x000fe2000f8e02ff */
[----:B------:R-:W-:Y:S01]  /*ac10*/  UMOV UR4, 0x400 ;  /* 0x0000040000047882 */ /* 0x000fe20000000000 */
[C---:B--23--:R-:W-:Y:S01]  /*ac20*/  IMAD.WIDE.U32 R6, R93.reuse, UR6, RZ ;  /* 0x000000065d067c25 */ /* 0x04cfe2000f8e00ff */
        /* <DEDUP_REMOVED lines=9> */
[----:B0-----:R-:W-:-:S03]  /*acc0*/  ULEA UR4, UR5, UR4, 0x18 ;  /* 0x0000000405047291 */ /* 0x001fc6000f8ec03f */
[----:B------:R-:W-:-:S09]  /*acd0*/  ULDC UR5, c[0x0][0x0] ;  /* 0x0000000000057ab9 */ /* 0x000fd20000000800 */
.L_x_15939:
[C---:B------:R-:W-:Y:S02]  /*ace0*/  LEA R0, R15.reuse, UR4, 0x3 ;  /* 0x000000040f007c11 */ /* 0x040fe4000f8e18ff */
[----:B------:R-:W-:Y:S02]  /*acf0*/  SHF.R.S32.HI R10, RZ, 0x1f, R15 ;  /* 0x0000001fff0a7819 */ /* 0x000fe4000001140f */
[----:B0-----:R-:W-:Y:S01]  /*ad00*/  MOV R2, R8 ;  /* 0x0000000800027202 */ /* 0x001fe20000000f00 */
[----:B------:R-:W0:Y:S01]  /*ad10*/  LDS.64 R16, [R0+0x31b0] ;  /* 0x0031b00000107984 */ /* 0x000e220000000a00 */
[----:B------:R-:W-:Y:S01]  /*ad20*/  MOV R3, R21 ;  /* 0x0000001500037202 */ /* 0x000fe20000000f00 */
[C---:B------:R-:W-:Y:S01]  /*ad30*/  IMAD R14, R10.reuse, UR6, RZ ;  /* 0x000000060a0e7c24 */ /* 0x040fe2000f8e02ff */
[----:B-1----:R-:W-:Y:S01]  /*ad40*/  MOV R4, R6 ;  /* 0x0000000600047202 */ /* 0x002fe20000000f00 */
        /* <DEDUP_REMOVED lines=21> */
.L_x_15938:
[----:B------:R-:W-:Y:S05]  /*aea0*/  EXIT ;  /* 0x000000000000794d */ /* 0x000fea0003800000 */
.L_x_15940:
        /* <DEDUP_REMOVED lines=13> */
.L_x_19003:


//--------------------- .text._Z25selective_scan_bwd_kernelI32Selective_Scan_bwd_kernel_traitsILi32ELi8ELb0ELb1ELb0ELb0ELb0EN3c104HalfENS1_7complexIfEEEEv12SSMParamsBwd --------------------------
	.section	.text._Z25selective_scan_bwd_kernelI32Selective_Scan_bwd_kernel_traitsILi32ELi8ELb0ELb1ELb0ELb0ELb0EN3c104HalfENS1_7complexIfEEEEv12SSMParamsBwd,"ax",@progbits
	.align	128
        .global         _Z25selective_scan_bwd_kernelI32Selective_Scan_bwd_kernel_traitsILi32ELi8ELb0ELb1ELb0ELb0ELb0EN3c104HalfENS1_7complexIfEEEEv12SSMParamsBwd
        .type           _Z25selective_scan_bwd_kernelI32Selective_Scan_bwd_kernel_traitsILi32ELi8ELb0ELb1ELb0ELb0ELb0EN3c104HalfENS1_7complexIfEEEEv12SSMParamsBwd,@function
        .size           _Z25selective_scan_bwd_kernelI32Selective_Scan_bwd_kernel_traitsILi32ELi8ELb0ELb1ELb0ELb0ELb0EN3c104HalfENS1_7complexIfEEEEv12SSMParamsBwd,(.L_x_19004 - _Z25selective_scan_bwd_kernelI32Selective_Scan_bwd_kernel_traitsILi32ELi8ELb0ELb1ELb0ELb0ELb0EN3c104HalfENS1_7complexIfEEEEv12SSMParamsBwd)
        .other          _Z25selective_scan_bwd_kernelI32Selective_Scan_bwd_kernel_traitsILi32ELi8ELb0ELb1ELb0ELb0ELb0EN3c104HalfENS1_7complexIfEEEEv12SSMParamsBwd,@"STO_CUDA_ENTRY STV_DEFAULT"
_Z25selective_scan_bwd_kernelI32Selective_Scan_bwd_kernel_traitsILi32ELi8ELb0ELb1ELb0ELb0ELb0EN3c104HalfENS1_7complexIfEEEEv12SSMParamsBwd:
.text._Z25selective_scan_bwd_kernelI32Selective_Scan_bwd_kernel_traitsILi32ELi8ELb0ELb1ELb0ELb0ELb0EN3c104HalfENS1_7complexIfEEEEv12SSMParamsBwd:
        /* <DEDUP_REMOVED lines=100> */
[----:B------:R-:W-:Y:S01]  /*0640*/  IMAD.WIDE.U32 R2, R111, R12, UR4 ;  /* 0x000000046f027e25 */ /* 0x000fe2000f8e000c */
[----:B------:R-:W-:Y:S02]  /*0650*/  ISETP.NE.AND.EX P1, PT, R19, RZ, PT, P1 ;  /* 0x000000ff1300720c */ /* 0x000fe40003f25310 */
[----:B------:R-:W-:Y:S02]  /*0660*/  CS2R R28, SRZ ;  /* 0x00000000001c7805 */ /* 0x000fe4000001ff00 */
[----:B------:R-:W-:Y:S02]  /*0670*/  @P2 LEA R28, P3, R111, R16, 0x2 ;  /* 0x000000106f1c2211 */ /* 0x000fe400078610ff */
[----:B------:R-:W-:Y:S02]  /*0680*/  IADD3 R7, P4, R7, R2, RZ ;  /* 0x0000000207077210 */ /* 0x000fe40007f9e0ff */
[----:B------:R-:W-:Y:S01]  /*0690*/  @P2 LEA.HI.X R29, R111, R17, R110, 0x2, P3 ;  /* 0x000000116f1d2211 */ /* 0x000fe200018f146e */
[----:B------:R-:W-:Y:S01]  /*06a0*/  IMAD.WIDE.U32 R4, R106, R14, UR6 ;  /* 0x000000066a047e25 */ /* 0x000fe2000f8e000e */
[----:B------:R-:W-:-:S02]  /*06b0*/  ISETP.GE.AND P2, PT, R21, 0x1, PT ;  /* 0x000000011500780c */ /* 0x000fc40003f46270 */
[----:B------:R-:W-:Y:S01]  /*06c0*/  IADD3.X R2, R11, R3, R0, P4, !PT ;  /* 0x000000030b027210 */ /* 0x000fe200027fe400 */
[----:B-1----:R-:W-:Y:S01]  /*06d0*/  @P0 IMAD R0, R10, UR14, R111 ;  /* 0x0000000e0a000c24 */ /* 0x002fe2000f8e026f */
[----:B------:R-:W-:Y:S02]  /*06e0*/  LEA R9, R21, 0xfffffe00, 0x9 ;  /* 0xfffffe0015097811 */ /* 0x000fe400078e48ff */
[----:B------:R-:W-:Y:S02]  /*06f0*/  CS2R R26, SRZ ;  /* 0x00000000001a7805 */ /* 0x000fe4000001ff00 */
[----:B0-----:R-:W-:Y:S01]  /*0700*/  LEA R100, P4, R101, R22, 0x1 ;  /* 0x0000001665647211 */ /* 0x001fe200078808ff */
[----:B------:R-:W-:Y:S01]  /*0710*/  @P0 IMAD R0, R0, R21, RZ ;  /* 0x0000001500000224 */ /* 0x000fe200078e02ff */
[----:B------:R-:W-:Y:S02]  /*0720*/  IADD3 R94, P5, R9, R4, RZ ;  /* 0x00000004095e7210 */ /* 0x000fe40007fbe0ff */
[----:B------:R-:W-:-:S02]  /*0730*/  @P1 LEA R26, P3, R111, R18, 0x2 ;  /* 0x000000126f1a1211 */ /* 0x000fc400078610ff */
[----:B------:R-:W-:Y:S01]  /*0740*/  IADD3 R4, R5, R13, RZ ;  /* 0x0000000d05047210 */ /* 0x000fe20007ffe0ff */
[----:B----4-:R-:W-:Y:S01]  /*0750*/  @P0 IMAD R3, R0, R15, RZ ;  /* 0x0000000f00030224 */ /* 0x010fe200078e02ff */
[----:B------:R-:W-:Y:S02]  /*0760*/  @P1 LEA.HI.X R27, R111, R19, R110, 0x2, P3 ;  /* 0x000000136f1b1211 */ /* 0x000fe400018f146e */
[----:B------:R-:W-:Y:S02]  /*0770*/  LEA.HI.X R101, R101, R23, R8, 0x1, P4 ;  /* 0x0000001765657211 */ /* 0x000fe400020f0c08 */
[----:B------:R-:W-:Y:S02]  /*0780*/  LEA.HI.X.SX32 R9, R9, R4, 0x1, P5 ;  /* 0x0000000409097211 */ /* 0x000fe400028f0eff */
[----:B---3--:R-:W-:Y:S02]  /*0790*/  LEA R98, P1, R99, R24, 0x1 ;  /* 0x0000001863627211 */ /* 0x008fe400078208ff */
[----:B------:R-:W-:-:S02]  /*07a0*/  LEA R96, P3, R7, R96, 0x1 ;  /* 0x0000006007607211 */ /* 0x000fc400078608ff */
[C---:B------:R-:W-:Y:S01]  /*07b0*/  LEA R95, P4, R94.reuse, R32, 0x1 ;  /* 0x000000205e5f7211 */ /* 0x040fe200078808ff */
[----:B------:R-:W-:Y:S01]  /*07c0*/  HFMA2.MMA R103, -RZ, RZ, 0, 0 ;  /* 0x00000000ff677435 */ /* 0x000fe200000001ff */
[----:B--2---:R-:W-:Y:S01]  /*07d0*/  @P0 IMAD.WIDE R30, R3, 0x10, R30 ;  /* 0x00000010031e0825 */ /* 0x004fe200078e021e */
[----:B------:R-:W-:Y:S02]  /*07e0*/  LEA.HI.X R99, R99, R25, R6, 0x1, P1 ;  /* 0x0000001963637211 */ /* 0x000fe400008f0c06 */
[----:B------:R-:W-:Y:S02]  /*07f0*/  @!P0 CS2R R30, SRZ ;  /* 0x00000000001e8805 */ /* 0x000fe4000001ff00 */
[----:B------:R-:W-:Y:S02]  /*0800*/  LEA.HI.X R97, R7, R97, R2, 0x1, P3 ;  /* 0x0000006107617211 */ /* 0x000fe400018f0c02 */
[----:B------:R-:W-:Y:S02]  /*0810*/  LEA.HI.X R94, R94, R33, R9, 0x1, P4 ;  /* 0x000000215e5e7211 */ /* 0x000fe400020f0c09 */
[----:B------:R-:W-:Y:S01]  /*0820*/  MOV R105, RZ ;  /* 0x000000ff00697202 */ /* 0x000fe20000000f00 */
        /* <DEDUP_REMOVED lines=8> */
.L_x_15994:
[----:B------:R-:W-:Y:S01]  /*08b0*/  ULDC UR5, c[0x0][0x224] ;  /* 0x0000890000057ab9 */ /* 0x000fe20000000800 */
[----:B------:R-:W-:Y:S02]  /*08c0*/  LOP3.LUT R90, R93, 0x1f, R104, 0xf8, !PT ;  /* 0x0000001f5d5a7812 */ /* 0x000fe400078ef868 */
[----:B------:R-:W-:Y:S02]  /*08d0*/  PRMT R0, RZ, 0x7610, R0 ;  /* 0x00007610ff007816 */ /* 0x000fe40000000000 */
[----:B------:R-:W-:Y:S01]  /*08e0*/  PRMT R5, RZ, 0x7610, R5 ;  /* 0x00007610ff057816 */ /* 0x000fe20000000005 */
[C---:B0-----:R-:W-:Y:S01]  /*08f0*/  IMAD.WIDE R2, R90.reuse, 0x2, R100 ;  /* 0x000000025a027825 */ /* 0x041fe200078e0264 */
[----:B------:R-:W-:Y:S01]  /*0900*/  MOV R113, UR5 ;  /* 0x0000000500717c02 */ /* 0x000fe20008000f00 */
[----:B------:R-:W-:Y:S01]  /*0910*/  ULDC UR5, c[0x0][0x218] ;  /* 0x0000860000057ab9 */ /* 0x000fe20000000800 */
[----:B------:R-:W-:Y:S02]  /*0920*/  LOP3.LUT R10, R90, 0x20, RZ, 0xfc, !PT ;  /* 0x000000205a0a7812 */ /* 0x000fe400078efcff */
[----:B------:R-:W-:-:S02]  /*0930*/  PRMT R4, RZ, 0x7610, R4 ;  /* 0x00007610ff047816 */ /* 0x000fc40000000004 */
[----:B------:R-:W-:Y:S02]  /*0940*/  PRMT R7, RZ, 0x7610, R7 ;  /* 0x00007610ff077816 */ /* 0x000fe40000000007 */
[----:B------:R-:W-:Y:S02]  /*0950*/  PRMT R6, RZ, 0x7610, R6 ;  /* 0x00007610ff067816 */ /* 0x000fe40000000006 */
[----:B------:R-:W-:Y:S02]  /*0960*/  PRMT R9, RZ, 0x7610, R9 ;  /* 0x00007610ff097816 */ /* 0x000fe40000000009 */
[----:B------:R-:W-:Y:S02]  /*0970*/  PRMT R8, RZ, 0x7610, R8 ;  /* 0x00007610ff087816 */ /* 0x000fe40000000008 */
[----:B------:R-:W-:Y:S01]  /*0980*/  PRMT R11, RZ, 0x7610, R11 ;  /* 0x00007610ff0b7816 */ /* 0x000fe2000000000b */
[----:B------:R-:W-:Y:S01]  /*0990*/  BAR.SYNC.DEFER_BLOCKING 0x0 ;  /* 0x0000000000007b1d */ /* 0x000fe20000010000 */
[----:B------:R-:W-:-:S02]  /*09a0*/  IADD3 R92, R113, -UR4, RZ ;  /* 0x80000004715c7c10 */ /* 0x000fc4000fffe0ff */
[----:B------:R-:W-:Y:S02]  /*09b0*/  LOP3.LUT R12, R90, 0x40, RZ, 0xfc, !PT ;  /* 0x000000405a0c7812 */ /* 0x000fe400078efcff */
[----:B------:R-:W-:-:S03]  /*09c0*/  LEA R91, R92, 0xffffff00, 0x8 ;  /* 0xffffff005c5b7811 */ /* 0x000fc600078e40ff */
[----:B------:R-:W0:Y:S01]  /*09d0*/  S2UR UR7, SR_CgaCtaId ;  /* 0x00000000000779c3 */ /* 0x000e220000008800 */
[C---:B------:R-:W-:Y:S02]  /*09e0*/  LOP3.LUT R14, R90.reuse, 0x60, RZ, 0xfc, !PT ;  /* 0x000000605a0e7812 */ /* 0x040fe400078efcff */
[----:B------:R-:W-:Y:S02]  /*09f0*/  IADD3 R33, -R91, UR5, RZ ;  /* 0x000000055b217c10 */ /* 0x000fe4000fffe1ff */
[C---:B------:R-:W-:Y:S02]  /*0a00*/  LOP3.LUT R16, R90.reuse, 0x80, RZ, 0xfc, !PT ;  /* 0x000000805a107812 */ /* 0x040fe400078efcff */
[-C--:B------:R-:W-:Y:S01]  /*0a10*/  ISETP.GE.AND P0, PT, R90, R33.reuse, PT ;  /* 0x000000215a00720c */ /* 0x080fe20003f06270 */
[----:B------:R-:W1:Y:S01]  /*0a20*/  LDC R21, c[0x0][0x21c] ;  /* 0x00008700ff157b82 */ /* 0x000e620000000800 */
[-C--:B------:R-:W-:Y:S02]  /*0a30*/  ISETP.GE.AND P1, PT, R10, R33.reuse, PT ;  /* 0x000000210a00720c */ /* 0x080fe40003f26270 */
[----:B------:R-:W-:-:S02]  /*0a40*/  ISETP.GE.AND P2, PT, R12, R33, PT ;  /* 0x000000210c00720c */ /* 0x000fc40003f46270 */
[C---:B------:R-:W-:Y:S02]  /*0a50*/  LOP3.LUT R18, R90.reuse, 0xa0, RZ, 0xfc, !PT ;  /* 0x000000a05a127812 */ /* 0x040fe400078efcff */
[C---:B------:R-:W-:Y:S02]  /*0a60*/  LOP3.LUT R20, R90.reuse, 0xc0, RZ, 0xfc, !PT ;  /* 0x000000c05a147812 */ /* 0x040fe400078efcff */
[----:B------:R-:W-:-:S03]  /*0a70*/  LOP3.LUT R22, R90, 0xe0, RZ, 0xfc, !PT ;  /* 0x000000e05a167812 */ /* 0x000fc600078efcff */
        /* <DEDUP_REMOVED lines=17> */
[CC--:B------:R-:W-:Y:S02]  /*0b90*/  LEA.HI.SX32 R89, R102.reuse, R102.reuse, 0x1b ;  /* 0x0000006666597211 */ /* 0x0c0fe400078fdaff */
[-C--:B------:R-:W-:Y:S02]  /*0ba0*/  LEA.HI.SX32 R13, R13, R102.reuse, 0x1b ;  /* 0x000000660d0d7211 */ /* 0x080fe400078fdaff */
[----:B-1----:R-:W-:Y:S02]  /*0bb0*/  IADD3 R3, R102, 0x60, RZ ;  /* 0x0000006066037810 */ /* 0x002fe40007ffe0ff */
[-C--:B------:R-:W-:Y:S02]  /*0bc0*/  LEA.HI.SX32 R15, R15, R102.reuse, 0x1b ;  /* 0x000000660f0f7211 */ /* 0x080fe400078fdaff */
[----:B------:R-:W-:Y:S02]  /*0bd0*/  LEA.HI.SX32 R3, R3, R102, 0x1b ;  /* 0x0000006603037211 */ /* 0x000fe400078fdaff */
[----:B------:R-:W-:-:S02]  /*0be0*/  LEA R89, R89, UR7, 0x1 ;  /* 0x0000000759597c11 */ /* 0x000fc4000f8e08ff */
[----:B------:R-:W-:Y:S02]  /*0bf0*/  LEA R88, R13, UR7, 0x1 ;  /* 0x000000070d587c11 */ /* 0x000fe4000f8e08ff */
[----:B------:R-:W-:Y:S02]  /*0c00*/  LEA R87, R15, UR7, 0x1 ;  /* 0x000000070f577c11 */ /* 0x000fe4000f8e08ff */
[C---:B------:R-:W-:Y:S02]  /*0c10*/  IADD3 R13, R102.reuse, 0x80, RZ ;  /* 0x00000080660d7810 */ /* 0x040fe40007ffe0ff */
[C---:B------:R-:W-:Y:S02]  /*0c20*/  IADD3 R15, R102.reuse, 0xa0, RZ ;  /* 0x000000a0660f7810 */ /* 0x040fe40007ffe0ff */
[----:B------:R-:W-:Y:S02]  /*0c30*/  IADD3 R17, R102, 0xc0, RZ ;  /* 0x000000c066117810 */ /* 0x000fe40007ffe0ff */
[----:B------:R-:W-:-:S02]  /*0c40*/  LEA R86, R3, UR7, 0x1 ;  /* 0x0000000703567c11 */ /* 0x000fc4000f8e08ff */
[----:B------:R-:W-:Y:S02]  /*0c50*/  IADD3 R3, R102, 0xe0, RZ ;  /* 0x000000e066037810 */ /* 0x000fe40007ffe0ff */
[-C--:B------:R-:W-:Y:S02]  /*0c60*/  LEA.HI.SX32 R13, R13, R102.reuse, 0x1b ;  /* 0x000000660d0d7211 */ /* 0x080fe400078fdaff */
[-C--:B------:R-:W-:Y:S02]  /*0c70*/  LEA.HI.SX32 R15, R15, R102.reuse, 0x1b ;  /* 0x000000660f0f7211 */ /* 0x080fe400078fdaff */
[-C--:B------:R-:W-:Y:S02]  /*0c80*/  LEA.HI.SX32 R17, R17, R102.reuse, 0x1b ;  /* 0x0000006611117211 */ /* 0x080fe400078fdaff */
[----:B------:R-:W-:Y:S02]  /*0c90*/  LEA.HI.SX32 R3, R3, R102, 0x1b ;  /* 0x0000006603037211 */ /* 0x000fe400078fdaff */
[----:B------:R-:W-:-:S02]  /*0ca0*/  LEA R85, R13, UR7, 0x1 ;  /* 0x000000070d557c11 */ /* 0x000fc4000f8e08ff */
[----:B------:R-:W-:Y:S02]  /*0cb0*/  LEA R84, R15, UR7, 0x1 ;  /* 0x000000070f547c11 */ /* 0x000fe4000f8e08ff */
[----:B------:R-:W-:Y:S02]  /*0cc0*/  LEA R83, R17, UR7, 0x1 ;  /* 0x0000000711537c11 */ /* 0x000fe4000f8e08ff */
[----:B------:R-:W-:Y:S01]  /*0cd0*/  LEA R82, R3, UR7, 0x1 ;  /* 0x0000000703527c11 */ /* 0x000fe2000f8e08ff */
[C---:B------:R-:W-:Y:S01]  /*0ce0*/  IMAD.WIDE R2, R90.reuse, 0x2, R98 ;  /* 0x000000025a027825 */ /* 0x040fe200078e0262 */
[-C--:B------:R-:W-:Y:S02]  /*0cf0*/  ISETP.GE.AND P6, PT, R90, R33.reuse, PT ;  /* 0x000000215a00720c */ /* 0x080fe40003fc6270 */
[-C--:B------:R-:W-:Y:S02]  /*0d00*/  ISETP.GE.AND P5, PT, R10, R33.reuse, PT ;  /* 0x000000210a00720c */ /* 0x080fe40003fa6270 */
[----:B------:R-:W-:-:S02]  /*0d10*/  ISETP.GE.AND P4, PT, R12, R33, PT ;  /* 0x000000210c00720c */ /* 0x000fc40003f86270 */
[-C--:B------:R-:W-:Y:S02]  /*0d20*/  ISETP.GE.AND P3, PT, R14, R33.reuse, PT ;  /* 0x000000210e00720c */ /* 0x080fe40003f66270 */
[-C--:B------:R-:W-:Y:S02]  /*0d30*/  ISETP.GE.AND P2, PT, R16, R33.reuse, PT ;  /* 0x000000211000720c */ /* 0x080fe40003f46270 */
[-C--:B------:R-:W-:Y:S02]  /*0d40*/  ISETP.GE.AND P1, PT, R18, R33.reuse, PT ;  /* 0x000000211200720c */ /* 0x080fe40003f26270 */
[----:B------:R-:W-:Y:S01]  /*0d50*/  ISETP.GE.AND P0, PT, R20, R33, PT ;  /* 0x000000211400720c */ /* 0x000fe20003f06270 */
[----:B--2---:R0:W-:Y:S04]  /*0d60*/  STS.U16 [R89], R0 ;  /* 0x0000000059007388 */ /* 0x0041e80000000400 */
[----:B---3--:R1:W-:Y:S04]  /*0d70*/  STS.U16 [R88+0x40], R5 ;  /* 0x0000400558007388 */ /* 0x0083e80000000400 */
[----:B----4-:R2:W-:Y:S01]  /*0d80*/  STS.U16 [R87+0x80], R4 ;  /* 0x0000800457007388 */ /* 0x0105e20000000400 */
[----:B0-----:R-:W-:-:S04]  /*0d90*/  SHF.L.U32 R0, R102, 0x3, RZ ;  /* 0x0000000366007819 */ /* 0x001fc800000006ff */
[----:B------:R-:W-:Y:S01]  /*0da0*/  LEA.HI.SX32 R81, R0, R0, 0x1b ;  /* 0x0000000000517211 */ /* 0x000fe200078fdaff */
[----:B------:R0:W-:Y:S01]  /*0db0*/  STS.U16 [R86+0xc0], R7 ;  /* 0x0000c00756007388 */ /* 0x0001e20000000400 */
[----:B-1----:R-:W-:Y:S02]  /*0dc0*/  PRMT R5, RZ, 0x7610, R5 ;  /* 0x00007610ff057816 */ /* 0x002fe40000000005 */
[----:B------:R-:W-:Y:S01]  /*0dd0*/  LEA R81, R81, UR7, 0x1 ;  /* 0x0000000751517c11 */ /* 0x000fe2000f8e08ff */
[----:B------:R1:W-:Y:S01]  /*0de0*/  STS.U16 [R85+0x100], R6 ;  /* 0x0001000655007388 */ /* 0x0003e20000000400 */
[----:B--2---:R-:W-:-:S03]  /*0df0*/  PRMT R4, RZ, 0x7610, R4 ;  /* 0x00007610ff047816 */ /* 0x004fc60000000004 */
[----:B------:R2:W-:Y:S04]  /*0e00*/  STS.U16 [R84+0x140], R9 ;  /* 0x0001400954007388 */ /* 0x0005e80000000400 */
[----:B------:R3:W-:Y:S04]  /*0e10*/  STS.U16 [R83+0x180], R8 ;  /* 0x0001800853007388 */ /* 0x0007e80000000400 */
[----:B------:R4:W-:Y:S01]  /*0e20*/  STS.U16 [R82+0x1c0], R11 ;  /* 0x0001c00b52007388 */ /* 0x0009e20000000400 */
[----:B------:R-:W-:-:S03]  /*0e30*/  NOP ;  /* 0x0000000000007918 */ /* 0x000fc60000000000 */
[----:B------:R-:W4:Y:S04]  /*0e40*/  LDS.U16 R189, [R81] ;  /* 0x0000000051bd7984 */ /* 0x000f280000000400 */
[----:B------:R-:W4:Y:S04]  /*0e50*/  LDS.U16 R80, [R81+0x2] ;  /* 0x0000020051507984 */ /* 0x000f280000000400 */
        /* <DEDUP_REMOVED lines=65> */
[----:B------:R-:W-:Y:S01]  /*1270*/  ISETP.GE.AND P0, PT, R21, 0x1, PT ;  /* 0x000000011500780c */ /* 0x000fe20003f06270 */
        /* <DEDUP_REMOVED lines=8> */
[----:B---3--:R-:W-:Y:S04]  /*1300*/  STS.U16 [R89], R12 ;  /* 0x0000000c59007388 */ /* 0x008fe80000000400 */
[----:B--2---:R-:W-:Y:S04]  /*1310*/  STS.U16 [R88+0x40], R13 ;  /* 0x0000400d58007388 */ /* 0x004fe80000000400 */
[----:B----4-:R-:W-:Y:S04]  /*1320*/  STS.U16 [R87+0x80], R14 ;  /* 0x0000800e57007388 */ /* 0x010fe80000000400 */
[----:B------:R-:W-:Y:S04]  /*1330*/  STS.U16 [R86+0xc0], R11 ;  /* 0x0000c00b56007388 */ /* 0x000fe80000000400 */
[----:B------:R-:W-:Y:S04]  /*1340*/  STS.U16 [R85+0x100], R16 ;  /* 0x0001001055007388 */ /* 0x000fe80000000400 */
[----:B------:R-:W-:Y:S04]  /*1350*/  STS.U16 [R84+0x140], R15 ;  /* 0x0001400f54007388 */ /* 0x000fe80000000400 */
[----:B------:R0:W-:Y:S04]  /*1360*/  STS.U16 [R83+0x180], R18 ;  /* 0x0001801253007388 */ /* 0x0001e80000000400 */
[----:B------:R1:W-:Y:S01]  /*1370*/  STS.U16 [R82+0x1c0], R17 ;  /* 0x0001c01152007388 */ /* 0x0003e20000000400 */
[----:B------:R-:W-:-:S03]  /*1380*/  NOP ;  /* 0x0000000000007918 */ /* 0x000fc60000000000 */
[----:B------:R-:W2:Y:S01]  /*1390*/  LDS.U16 R19, [R81] ;  /* 0x0000000051137984 */ /* 0x000ea20000000400 */
[----:B0-----:R-:W-:Y:S02]  /*13a0*/  HADD2.F32 R18, -RZ, R189.H0_H0 ;  /* 0x200000bdff127230 */ /* 0x001fe40000004100 */
[----:B-1----:R-:W-:Y:S01]  /*13b0*/  HADD2.F32 R17, -RZ, R80.H0_H0 ;  /* 0x20000050ff117230 */ /* 0x002fe20000004100 */
[----:B------:R-:W0:Y:S04]  /*13c0*/  LDS.U16 R2, [R81+0x2] ;  /* 0x0000020051027984 */ /* 0x000e280000000400 */
[----:B------:R-:W1:Y:S04]  /*13d0*/  LDS.U16 R3, [R81+0x4] ;  /* 0x0000040051037984 */ /* 0x000e680000000400 */
[----:B------:R-:W3:Y:S04]  /*13e0*/  LDS.U16 R12, [R81+0x6] ;  /* 0x00000600510c7984 */ /* 0x000ee80000000400 */
[----:B------:R-:W4:Y:S04]  /*13f0*/  LDS.U16 R13, [R81+0x8] ;  /* 0x00000800510d7984 */ /* 0x000f280000000400 */
[----:B------:R-:W4:Y:S04]  /*1400*/  LDS.U16 R11, [R81+0xa] ;  /* 0x00000a00510b7984 */ /* 0x000f280000000400 */
[----:B------:R-:W4:Y:S04]  /*1410*/  LDS.U16 R14, [R81+0xc] ;  /* 0x00000c00510e7984 */ /* 0x000f280000000400 */
[----:B------:R-:W4:Y:S01]  /*1420*/  LDS.U16 R15, [R81+0xe] ;  /* 0x00000e00510f7984 */ /* 0x000f220000000400 */
[----:B--2---:R-:W-:-:S02]  /*1430*/  HADD2.F32 R16, -RZ, R19.H0_H0 ;  /* 0x20000013ff107230 */ /* 0x004fc40000004100 */
[----:B------:R-:W-:Y:S02]  /*1440*/  HADD2.F32 R19, -RZ, R78.H0_H0 ;  /* 0x2000004eff137230 */ /* 0x000fe40000004100 */
[----:B0-----:R-:W-:Y:S02]  /*1450*/  HADD2.F32 R2, -RZ, R2.H0_H0 ;  /* 0x20000002ff027230 */ /* 0x001fe40000004100 */
[C---:B------:R-:W-:Y:S01]  /*1460*/  FFMA.FTZ R105, R16.reuse, R18, R105 ;  /* 0x0000001210697223 */ /* 0x040fe20000010069 */
        /* <DEDUP_REMOVED lines=8> */
[----:B------:R-:W-:Y:S01]  /*14f0*/  FMUL.FTZ R67, R18, R109 ;  /* 0x0000006d12437220 */ /* 0x000fe20000410000 */
[----:B----4-:R-:W-:Y:S02]  /*1500*/  HADD2.F32 R20, -RZ, R13.H0_H0 ;  /* 0x2000000dff147230 */ /* 0x010fe40000004100 */
[C---:B------:R-:W-:Y:S01]  /*1510*/  FFMA.FTZ R3, R12.reuse, R3, R17 ;  /* 0x000000030c037223 */ /* 0x040fe20000010011 */
[----:B------:R-:W-:Y:S02]  /*1520*/  HADD2.F32 R13, -RZ, R72.H0_H0 ;  /* 0x20000048ff0d7230 */ /* 0x000fe40000004100 */
[----:B------:R-:W-:Y:S01]  /*1530*/  FMUL.FTZ R65, R12, R109 ;  /* 0x0000006d0c417220 */ /* 0x000fe20000410000 */
[----:B------:R-:W-:-:S02]  /*1540*/  HADD2.F32 R22, -RZ, R11.H0_H0 ;  /* 0x2000000bff167230 */ /* 0x000fc40000004100 */
[C---:B------:R-:W-:Y:S01]  /*1550*/  FFMA.FTZ R3, R20.reuse, R19, R3 ;  /* 0x0000001314037223 */ /* 0x040fe20000010003 */
[----:B------:R-:W-:Y:S02]  /*1560*/  HADD2.F32 R11, -RZ, R70.H0_H0 ;  /* 0x20000046ff0b7230 */ /* 0x000fe40000004100 */
[----:B------:R-:W-:Y:S01]  /*1570*/  FMUL.FTZ R63, R20, R109 ;  /* 0x0000006d143f7220 */ /* 0x000fe20000410000 */
[----:B------:R-:W-:Y:S02]  /*1580*/  HADD2.F32 R14, -RZ, R14.H0_H0 ;  /* 0x2000000eff0e7230 */ /* 0x000fe40000004100 */
[C---:B------:R-:W-:Y:S01]  /*1590*/  FFMA.FTZ R3, R22.reuse, R13, R3 ;  /* 0x0000000d16037223 */ /* 0x040fe20000010003 */
[----:B------:R-:W-:Y:S02]  /*15a0*/  HADD2.F32 R105, -RZ, R68.H0_H0 ;  /* 0x20000044ff697230 */ /* 0x000fe40000004100 */
[----:B------:R-:W-:Y:S01]  /*15b0*/  FMUL.FTZ R61, R22, R109 ;  /* 0x0000006d163d7220 */ /* 0x000fe20000410000 */
[----:B------:R-:W-:-:S02]  /*15c0*/  HADD2.F32 R32, -RZ, R15.H0_H0 ;  /* 0x2000000fff207230 */ /* 0x000fc40000004100 */
[C---:B------:R-:W-:Y:S01]  /*15d0*/  FFMA.FTZ R3, R14.reuse, R11, R3 ;  /* 0x0000000b0e037223 */ /* 0x040fe20000010003 */
[----:B------:R-:W-:-:S03]  /*15e0*/  FMUL.FTZ R59, R14, R109 ;  /* 0x0000006d0e3b7220 */ /* 0x000fc60000410000 */
[C---:B------:R-:W-:Y:S01]  /*15f0*/  FFMA.FTZ R105, R32.reuse, R105, R3 ;  /* 0x0000006920697223 */ /* 0x040fe20000010003 */
[----:B------:R-:W-:Y:S01]  /*1600*/  FMUL.FTZ R57, R32, R109 ;  /* 0x0000006d20397220 */ /* 0x000fe20000410000 */
[----:B------:R-:W-:Y:S06]  /*1610*/  BAR.SYNC.DEFER_BLOCKING 0x0 ;  /* 0x0000000000007b1d */ /* 0x000fec0000010000 */
[----:B------:R-:W-:Y:S05]  /*1620*/  @!P0 BRA `(.L_x_15942) ;  /* 0x00000050007c8947 */ /* 0x000fea0003800000 */
[----:B------:R-:W-:Y:S01]  /*1630*/  IADD3 R58, R92, -0x1, RZ ;  /* 0xffffffff5c3a7810 */ /* 0x000fe20007ffe0ff */
[----:B------:R-:W-:Y:S02]  /*1640*/  HADD2.F32 R39, -RZ, R10.H0_H0 ;  /* 0x2000000aff277230 */ /* 0x000fe40000004100 */
[----:B------:R-:W-:Y:S01]  /*1650*/  FADD.FTZ R55, R18, R18 ;  /* 0x0000001212377221 */ /* 0x000fe20000010000 */
[----:B------:R-:W-:Y:S01]  /*1660*/  FADD.FTZ R54, R12, R12 ;  /* 0x0000000c0c367221 */ /* 0x000fe20000010000 */
[----:B------:R-:W-:Y:S01]  /*1670*/  LEA.HI R3, R58, R58, RZ, 0x1 ;  /* 0x0000003a3a037211 */ /* 0x000fe200078f08ff */
[----:B------:R-:W-:Y:S01]  /*1680*/  FADD.FTZ R53, R20, R20 ;  /* 0x0000001414357221 */ /* 0x000fe20000010000 */
[----:B------:R-:W-:Y:S01]  /*1690*/  FADD.FTZ R49, R14, R14 ;  /* 0x0000000e0e317221 */ /* 0x000fe20000010000 */
[----:B------:R-:W0:Y:S01]  /*16a0*/  LDC R113, c[0x0][0x224] ;  /* 0x00008900ff717b82 */ /* 0x000e220000000800 */
[----:B------:R-:W-:Y:S01]  /*16b0*/  LOP3.LUT R3, R3, 0xfffffe, RZ, 0xc0, !PT ;  /* 0x00fffffe03037812 */ /* 0x000fe200078ec0ff */
[----:B------:R-:W-:Y:S01]  /*16c0*/  ULDC.64 UR6, c[0x0][0x230] ;  /* 0x00008c0000067ab9 */ /* 0x000fe20000000a00 */
[----:B------:R-:W-:Y:S01]  /*16d0*/  FADD.FTZ R51, R22, R22 ;  /* 0x0000001616337221 */ /* 0x000fe20000010000 */
[----:B------:R-:W-:Y:S01]  /*16e0*/  IMAD R34, R110, UR6, RZ ;  /* 0x000000066e227c24 */ /* 0x000fe2000f8e02ff */
[----:B------:R-:W-:Y:S01]  /*16f0*/  IADD3 R58, R58, -R3, RZ ;  /* 0x800000033a3a7210 */ /* 0x000fe20007ffe0ff */
[----:B------:R-:W-:-:S02]  /*1700*/  HADD2.F32 R3, -RZ, R0.H0_H0 ;  /* 0x20000000ff037230 */ /* 0x000fc40000004100 */
[----:B------:R-:W-:Y:S01]  /*1710*/  FADD.FTZ R0, R16, R16 ;  /* 0x0000001010007221 */ /* 0x000fe20000010000 */
[----:B------:R-:W1:Y:S01]  /*1720*/  LDC R43, c[0x0][0x218] ;  /* 0x00008600ff2b7b82 */ /* 0x000e620000000800 */
[----:B------:R-:W-:Y:S01]  /*1730*/  SHF.L.U32 R45, R33, 0x1, RZ ;  /* 0x00000001212d7819 */ /* 0x000fe200000006ff */
[----:B------:R-:W-:Y:S01]  /*1740*/  HADD2.F32 R23, -RZ, R4.H0_H0 ;  /* 0x20000004ff177230 */ /* 0x000fe20000004100 */
[----:B------:R-:W-:Y:S01]  /*1750*/  IADD3 R22, R93, R90, RZ ;  /* 0x0000005a5d167210 */ /* 0x000fe20007ffe0ff */
[----:B------:R-:W-:-:S04]  /*1760*/  IMAD.WIDE.U32 R24, R111, UR6, RZ ;  /* 0x000000066f187c25 */ /* 0x000fc8000f8e00ff */
[----:B------:R-:W-:Y:S01]  /*1770*/  FADD.FTZ R38, R39, R108 ;  /* 0x0000006c27267221 */ /* 0x000fe20000010000 */
[----:B------:R-:W-:Y:S01]  /*1780*/  FADD.FTZ R56, R2, R2 ;  /* 0x0000000202387221 */ /* 0x000fe20000010000 */
[----:B------:R-:W-:Y:S01]  /*1790*/  ISETP.GE.AND P0, PT, R22, R45, PT ;  /* 0x0000002d1600720c */ /* 0x000fe20003f06270 */
[----:B------:R-:W2:Y:S01]  /*17a0*/  LDC.64 R20, c[0x0][0x348] ;  /* 0x0000d200ff147b82 */ /* 0x000ea20000000a00 */
[----:B------:R-:W-:Y:S02]  /*17b0*/  IMAD R115, R111, UR7, R34 ;  /* 0x000000076f737c24 */ /* 0x000fe4000f8e0222 */
[----:B------:R-:W-:Y:S01]  /*17c0*/  FADD.FTZ R50, R23, R108 ;  /* 0x0000006c17327221 */ /* 0x000fe20000010000 */
[----:B------:R-:W-:Y:S02]  /*17d0*/  HADD2.F32 R5, -RZ, R5.H0_H0 ;  /* 0x20000005ff057230 */ /* 0x000fe40000004100 */
[----:B------:R-:W-:Y:S01]  /*17e0*/  FADD.FTZ R47, R32, R32 ;  /* 0x00000020202f7221 */ /* 0x000fe20000010000 */
[----:B------:R-:W-:Y:S01]  /*17f0*/  HADD2.F32 R35, -RZ, R6.H0_H0 ;  /* 0x20000006ff237230 */ /* 0x000fe20000004100 */
[----:B------:R-:W-:Y:S01]  /*1800*/  LOP3.LUT R188, R104, 0x1f, RZ, 0xc0, !PT ;  /* 0x0000001f68bc7812 */ /* 0x000fe200078ec0ff */
[----:B------:R-:W-:Y:S01]  /*1810*/  HADD2.F32 R7, -RZ, R7.H0_H0 ;  /* 0x20000007ff077230 */ /* 0x000fe20000004100 */
[----:B------:R-:W3:Y:S01]  /*1820*/  LDC.64 R18, c[0x0][0x350] ;  /* 0x0000d400ff127b82 */ /* 0x000ee20000000a00 */
[----:B------:R-:W-:Y:S01]  /*1830*/  HADD2.F32 R37, -RZ, R8.H0_H0 ;  /* 0x20000008ff257230 */ /* 0x000fe20000004100 */
[----:B------:R-:W-:Y:S01]  /*1840*/  MOV R41, RZ ;  /* 0x000000ff00297202 */ /* 0x000fe20000000f00 */
[----:B------:R-:W-:Y:S01]  /*1850*/  HADD2.F32 R9, -RZ, R9.H0_H0 ;  /* 0x20000009ff097230 */ /* 0x000fe20000004100 */
[----:B------:R-:W-:Y:S01]  /*1860*/  MOV R79, RZ ;  /* 0x000000ff004f7202 */ /* 0x000fe20000000f00 */
[--C-:B------:R-:W-:Y:S01]  /*1870*/  FADD.FTZ R52, R3, R108.reuse ;  /* 0x0000006c03347221 */ /* 0x100fe20000010000 */
[--C-:B------:R-:W-:Y:S01]  /*1880*/  FADD.FTZ R48, R5, R108.reuse ;  /* 0x0000006c05307221 */ /* 0x100fe20000010000 */
[--C-:B------:R-:W-:Y:S01]  /*1890*/  FADD.FTZ R46, R35, R108.reuse ;  /* 0x0000006c232e7221 */ /* 0x100fe20000010000 */
[----:B------:R-:W4:Y:S01]  /*18a0*/  LDC.64 R16, c[0x0][0x3c8] ;  /* 0x0000f200ff107b82 */ /* 0x000f220000000a00 */
[--C-:B------:R-:W-:Y:S01]  /*18b0*/  FADD.FTZ R44, R7, R108.reuse ;  /* 0x0000006c072c7221 */ /* 0x100fe20000010000 */
[--C-:B------:R-:W-:Y:S01]  /*18c0*/  FADD.FTZ R42, R37, R108.reuse ;  /* 0x0000006c252a7221 */ /* 0x100fe20000010000 */
[----:B------:R-:W-:Y:S01]  /*18d0*/  P2R R187, PR, RZ, 0x1 ;  /* 0x00000001ffbb7803 */ /* 0x000fe20000000000 */
[----:B------:R-:W-:Y:S01]  /*18e0*/  FADD.FTZ R40, R9, R108 ;  /* 0x0000006c09287221 */ /* 0x000fe20000010000 */
[----:B------:R-:W-:Y:S01]  /*18f0*/  SHF.R.S32.HI R23, RZ, 0x1f, R22 ;  /* 0x0000001fff177819 */ /* 0x000fe20000011416 */
[----:B------:R-:W-:Y:S01]  /*1900*/  UMOV UR5, URZ ;  /* 0x0000003f00057c82 */ /* 0x000fe20008000000 */
[----:B------:R-:W-:Y:S01]  /*1910*/  IADD3 R39, R25, R115, RZ ;  /* 0x0000007319277210 */ /* 0x000fe20007ffe0ff */
[----:B------:R-:W0:Y:S01]  /*1920*/  LDC.64 R14, c[0x0][0x360] ;  /* 0x0000d800ff0e7b82 */ /* 0x000e220000000a00 */
[----:B------:R-:W-:Y:S01]  /*1930*/  UMOV UR6, URZ ;  /* 0x0000003f00067c82 */ /* 0x000fe20008000000 */
[----:B------:R-:W-:Y:S01]  /*1940*/  ULDC UR28, c[0x0][0x21c] ;  /* 0x00008700001c7ab9 */ /* 0x000fe20000000800 */
[----:B------:R-:W-:Y:S01]  /*1950*/  ULDC.64 UR26, c[0x0][0x348] ;  /* 0x0000d200001a7ab9 */ /* 0x000fe20000000a00 */
[----:B------:R-:W-:Y:S01]  /*1960*/  ULDC.64 UR24, c[0x0][0x360] ;  /* 0x0000d80000187ab9 */ /* 0x000fe20000000a00 */
[----:B------:R-:W-:Y:S01]  /*1970*/  ULDC.64 UR16, c[0x0][0x238] ;  /* 0x00008e0000107ab9 */ /* 0x000fe20000000a00 */
[----:B------:R-:W-:Y:S01]  /*1980*/  ULDC.64 UR18, c[0x0][0x250] ;  /* 0x0000940000127ab9 */ /* 0x000fe20000000a00 */
[----:B------:R-:W-:Y:S01]  /*1990*/  ULDC.64 UR22, c[0x0][0x270] ;  /* 0x00009c0000167ab9 */ /* 0x000fe20000000a00 */
[----:B------:R-:W0:Y:S01]  /*19a0*/  LDC.64 R12, c[0x0][0x2d0] ;  /* 0x0000b400ff0c7b82 */ /* 0x000e220000000a00 */
[----:B------:R-:W-:-:S07]  /*19b0*/  ULDC.64 UR20, c[0x0][0x268] ;  /* 0x00009a0000147ab9 */ /* 0x000fce0000000a00 */
[----:B-1----:R-:W0:Y:S02]  /*19c0*/  LDC.64 R10, c[0x0][0x2e0] ;  /* 0x0000b800ff0a7b82 */ /* 0x002e240000000a00 */
.L_x_15989:
[----:B------:R-:W-:Y:S02]  /*19d0*/  SHF.R.S32.HI R114, RZ, 0x1f, R41 ;  /* 0x0000001fff727819 */ /* 0x000fe40000011429 */
[C---:B------:R-:W-:Y:S02]  /*19e0*/  IADD3 R2, R22.reuse, 0x20, RZ ;  /* 0x0000002016027810 */ /* 0x040fe40007ffe0ff */
[----:B01----:R-:W-:Y:S01]  /*19f0*/  IADD3 R4, R22, 0x40, RZ ;  /* 0x0000004016047810 */ /* 0x003fe20007ffe0ff */
[----:B------:R-:W-:Y:S01]  /*1a00*/  IMAD R6, R114, UR18, RZ ;  /* 0x0000001272067c24 */ /* 0x000fe2000f8e02ff */
[-C--:B------:R-:W-:Y:S02]  /*1a10*/  ISETP.GE.AND P0, PT, R2, R45.reuse, PT ;  /* 0x0000002d0200720c */ /* 0x080fe40003f06270 */
[----:B------:R-:W-:Y:S01]  /*1a20*/  ISETP.GE.AND P5, PT, R4, R45, PT ;  /* 0x0000002d0400720c */ /* 0x000fe20003fa6270 */
[----:B------:R-:W-:Y:S01]  /*1a30*/  IMAD.WIDE.U32 R4, R41, UR18, R22 ;  /* 0x0000001229047c25 */ /* 0x000fe2000f8e0016 */
[----:B------:R-:W-:-:S02]  /*1a40*/  IADD3 R2, R22, 0x60, RZ ;  /* 0x0000006016027810 */ /* 0x000fc40007ffe0ff */
[----:B------:R-:W-:Y:S01]  /*1a50*/  IADD3 R32, R22, 0xc0, RZ ;  /* 0x000000c016207810 */ /* 0x000fe20007ffe0ff */
[----:B------:R-:W-:Y:S01]  /*1a60*/  IMAD R3, R41, UR19, R6 ;  /* 0x0000001329037c24 */ /* 0x000fe2000f8e0206 */
[----:B------:R-:W-:Y:S02]  /*1a70*/  ISETP.GE.AND P4, PT, R2, R45, PT ;  /* 0x0000002d0200720c */ /* 0x000fe40003f86270 */
[----:B------:R-:W-:Y:S02]  /*1a80*/  IADD3 R6, R22, 0x80, RZ ;  /* 0x0000008016067810 */ /* 0x000fe40007ffe0ff */
[----:B------:R-:W-:Y:S02]  /*1a90*/  LEA R2, P1, R4, R95, 0x1 ;  /* 0x0000005f04027211 */ /* 0x000fe400078208ff */
[----:B------:R-:W-:Y:S02]  /*1aa0*/  IADD3 R3, R5, R3, RZ ;  /* 0x0000000305037210 */ /* 0x000fe40007ffe0ff */
[----:B------:R-:W-:-:S02]  /*1ab0*/  ISETP.NE.AND P6, PT, R187, RZ, PT ;  /* 0x000000ffbb00720c */ /* 0x000fc40003fc5270 */
[-C--:B------:R-:W-:Y:S01]  /*1ac0*/  ISETP.GE.AND P3, PT, R6, R45.reuse, PT ;  /* 0x0000002d0600720c */ /* 0x080fe20003f66270 */
[----:B------:R-:W-:Y:S01]  /*1ad0*/  IMAD R6, R114, UR16, RZ ;  /* 0x0000001072067c24 */ /* 0x000fe2000f8e02ff */
[----:B------:R-:W-:Y:S02]  /*1ae0*/  LEA.HI.X R3, R4, R94, R3, 0x1, P1 ;  /* 0x0000005e04037211 */ /* 0x000fe400008f0c03 */
[----:B------:R-:W-:Y:S01]  /*1af0*/  ISETP.GE.AND P1, PT, R32, R45, PT ;  /* 0x0000002d2000720c */ /* 0x000fe20003f26270 */
[----:B------:R-:W-:Y:S01]  /*1b00*/  IMAD R9, R41, UR17, R6 ;  /* 0x0000001129097c24 */ /* 0x000fe2000f8e0206 */
[----:B------:R-:W-:Y:S02]  /*1b10*/  PRMT R32, RZ, 0x7610, R32 ;  /* 0x00007610ff207816 */ /* 0x000fe40000000020 */
[----:B------:R-:W-:Y:S02]  /*1b20*/  MOV R4, R24 ;  /* 0x0000001800047202 */ /* 0x000fe40000000f00 */
[----:B------:R-:W-:-:S02]  /*1b30*/  MOV R5, R39 ;  /* 0x0000002700057202 */ /* 0x000fc40000000f00 */
[C---:B------:R-:W-:Y:S01]  /*1b40*/  IADD3 R34, R22.reuse, 0xe0, RZ ;  /* 0x000000e016227810 */ /* 0x040fe20007ffe0ff */
[----:B------:R-:W2:Y:S01]  /*1b50*/  @!P5 LDG.E.U16 R32, desc[UR12][R2.64+0x80] ;  /* 0x0000800c0220d981 */ /* 0x000ea2000c1e1500 */
[----:B------:R-:W-:Y:S01]  /*1b60*/  PRMT R7, RZ, 0x7610, R7 ;  /* 0x00007610ff077816 */ /* 0x000fe20000000007 */
[----:B------:R-:W-:Y:S01]  /*1b70*/  IMAD.WIDE.U32 R4, R41, UR16, R4 ;  /* 0x0000001029047c25 */ /* 0x000fe2000f8e0004 */
[----:B------:R-:W-:Y:S02]  /*1b80*/  PRMT R6, RZ, 0x7610, R6 ;  /* 0x00007610ff067816 */ /* 0x000fe40000000006 */
[----:B------:R-:W-:Y:S02]  /*1b90*/  IADD3 R8, R22, 0xa0, RZ ;  /* 0x000000a016087810 */ /* 0x000fe40007ffe0ff */
[----:B------:R-:W-:Y:S01]  /*1ba0*/  PRMT R33, RZ, 0x7610, R33 ;  /* 0x00007610ff217816 */ /* 0x000fe20000000021 */
[----:B------:R-:W3:Y:S01]  /*1bb0*/  @!P0 LDG.E.U16 R7, desc[UR12][R2.64+0x40] ;  /* 0x0000400c02078981 */ /* 0x000ee2000c1e1500 */
[----:B------:R-:W-:-:S02]  /*1bc0*/  ISETP.GE.AND P5, PT, R34, R45, PT ;  /* 0x0000002d2200720c */ /* 0x000fc40003fa6270 */
[----:B------:R-:W-:Y:S01]  /*1bd0*/  PRMT R34, RZ, 0x7610, R34 ;  /* 0x00007610ff227816 */ /* 0x000fe20000000022 */
[----:B------:R-:W4:Y:S01]  /*1be0*/  @!P6 LDG.E.U16 R6, desc[UR12][R2.64] ;  /* 0x0000000c0206e981 */ /* 0x000f22000c1e1500 */
[----:B------:R-:W-:Y:S02]  /*1bf0*/  ISETP.GE.AND P2, PT, R8, R45, PT ;  /* 0x0000002d0800720c */ /* 0x000fe40003f46270 */
[----:B0-----:R-:W-:Y:S01]  /*1c00*/  LEA R8, P0, R4, R12, 0x3 ;  /* 0x0000000c04087211 */ /* 0x001fe200078018ff */
[----:B------:R-:W2:Y:S01]  /*1c10*/  @!P4 LDG.E.U16 R33, desc[UR12][R2.64+0xc0] ;  /* 0x0000c00c0221c981 */ /* 0x000ea2000c1e1500 */
[----:B------:R-:W-:Y:S02]  /*1c20*/  IADD3 R5, R5, R9, RZ ;  /* 0x0000000905057210 */ /* 0x000fe40007ffe0ff */
[----:B------:R-:W-:Y:S01]  /*1c30*/  IADD3 R36, R22, 0x100, RZ ;  /* 0x0000010016247810 */ /* 0x000fe20007ffe0ff */
[----:B------:R-:W2:Y:S01]  /*1c40*/  @!P3 LDG.E.U16 R34, desc[UR12][R2.64+0x100] ;  /* 0x0001000c0222b981 */ /* 0x000ea2000c1e1500 */
[----:B------:R-:W-:-:S02]  /*1c50*/  LEA.HI.X R9, R4, R13, R5, 0x3, P0 ;  /* 0x0000000d04097211 */ /* 0x000fc400000f1c05 */
[----:B------:R-:W-:Y:S02]  /*1c60*/  PRMT R112, RZ, 0x7610, R112 ;  /* 0x00007610ff707816 */ /* 0x000fe40000000070 */
[----:B------:R-:W-:Y:S02]  /*1c70*/  PRMT R35, RZ, 0x7610, R35 ;  /* 0x00007610ff237816 */ /* 0x000fe40000000023 */
[----:B------:R-:W-:Y:S01]  /*1c80*/  IADD3 R4, R22, 0x120, RZ ;  /* 0x0000012016047810 */ /* 0x000fe20007ffe0ff */
[----:B------:R-:W2:Y:S01]  /*1c90*/  LDG.E.64 R8, desc[UR12][R8.64] ;  /* 0x0000000c08087981 */ /* 0x000ea2000c1e1b00 */
[----:B------:R-:W-:Y:S02]  /*1ca0*/  ISETP.GE.AND P4, PT, R36, R45, PT ;  /* 0x0000002d2400720c */ /* 0x000fe40003f86270 */
[C---:B------:R-:W-:Y:S01]  /*1cb0*/  IADD3 R36, R22.reuse, 0x140, RZ ;  /* 0x0000014016247810 */ /* 0x040fe20007ffe0ff */
[----:B------:R-:W2:Y:S01]  /*1cc0*/  @!P1 LDG.E.U16 R112, desc[UR12][R2.64+0x180] ;  /* 0x0001800c02709981 */ /* 0x000ea2000c1e1500 */
[----:B------:R-:W-:-:S02]  /*1cd0*/  IADD3 R118, R22, 0x160, RZ ;  /* 0x0000016016767810 */ /* 0x000fc40007ffe0ff */
[-C--:B------:R-:W-:Y:S01]  /*1ce0*/  ISETP.GE.AND P0, PT, R4, R45.reuse, PT ;  /* 0x0000002d0400720c */ /* 0x080fe20003f06270 */
[----:B------:R-:W2:Y:S01]  /*1cf0*/  @!P2 LDG.E.U16 R35, desc[UR12][R2.64+0x140] ;  /* 0x0001400c0223a981 */ /* 0x000ea2000c1e1500 */
[-C--:B------:R-:W-:Y:S02]  /*1d00*/  ISETP.GE.AND P1, PT, R36, R45.reuse, PT ;  /* 0x0000002d2400720c */ /* 0x080fe40003f26270 */
[----:B------:R-:W-:Y:S02]  /*1d10*/  ISETP.GE.AND P2, PT, R118, R45, PT ;  /* 0x0000002d7600720c */ /* 0x000fe40003f46270 */
[----:B------:R-:W-:Y:S02]  /*1d20*/  PRMT R115, RZ, 0x7610, R115 ;  /* 0x00007610ff737816 */ /* 0x000fe40000000073 */
[----:B------:R-:W-:Y:S02]  /*1d30*/  PRMT R116, RZ, 0x7610, R116 ;  /* 0x00007610ff747816 */ /* 0x000fe40000000074 */
[----:B------:R-:W-:-:S02]  /*1d40*/  PRMT R117, RZ, 0x7610, R117 ;  /* 0x00007610ff757816 */ /* 0x000fc40000000075 */
[----:B------:R-:W-:Y:S01]  /*1d50*/  PRMT R118, RZ, 0x7610, R118 ;  /* 0x00007610ff767816 */ /* 0x000fe20000000076 */
[----:B------:R-:W2:Y:S01]  /*1d60*/  @!P5 LDG.E.U16 R115, desc[UR12][R2.64+0x1c0] ;  /* 0x0001c00c0273d981 */ /* 0x000ea2000c1e1500 */
[----:B------:R-:W-:Y:S02]  /*1d70*/  PRMT R119, RZ, 0x7610, R119 ;  /* 0x00007610ff777816 */ /* 0x000fe40000000077 */
[C---:B------:R-:W-:Y:S01]  /*1d80*/  IADD3 R4, R22.reuse, 0x180, RZ ;  /* 0x0000018016047810 */ /* 0x040fe20007ffe0ff */
[----:B------:R-:W2:Y:S01]  /*1d90*/  @!P4 LDG.E.U16 R116, desc[UR12][R2.64+0x200] ;  /* 0x0002000c0274c981 */ /* 0x000ea2000c1e1500 */
[C---:B------:R-:W-:Y:S02]  /*1da0*/  IADD3 R36, R22.reuse, 0x1a0, RZ ;  /* 0x000001a016247810 */ /* 0x040fe40007ffe0ff */
[C---:B------:R-:W-:Y:S01]  /*1db0*/  IADD3 R120, R22.reuse, 0x1c0, RZ ;  /* 0x000001c016787810 */ /* 0x040fe20007ffe0ff */
[----:B------:R-:W2:Y:S01]  /*1dc0*/  @!P0 LDG.E.U16 R117, desc[UR12][R2.64+0x240] ;  /* 0x0002400c02758981 */ /* 0x000ea2000c1e1500 */
[----:B------:R-:W-:-:S02]  /*1dd0*/  IADD3 R122, R22, 0x1e0, RZ ;  /* 0x000001e0167a7810 */ /* 0x000fc40007ffe0ff */
[-C--:B------:R-:W-:Y:S01]  /*1de0*/  ISETP.GE.AND P0, PT, R4, R45.reuse, PT ;  /* 0x0000002d0400720c */ /* 0x080fe20003f06270 */
[----:B------:R-:W2:Y:S01]  /*1df0*/  @!P1 LDG.E.U16 R118, desc[UR12][R2.64+0x280] ;  /* 0x0002800c02769981 */ /* 0x000ea2000c1e1500 */
[----:B------:R-:W-:-:S03]  /*1e00*/  ISETP.GE.AND P1, PT, R36, R45, PT ;  /* 0x0000002d2400720c */ /* 0x000fc60003f26270 */
[----:B------:R-:W2:Y:S01]  /*1e10*/  @!P2 LDG.E.U16 R119, desc[UR12][R2.64+0x2c0] ;  /* 0x0002c00c0277a981 */ /* 0x000ea2000c1e1500 */
[-C--:B------:R-:W-:Y:S02]  /*1e20*/  ISETP.GE.AND P2, PT, R120, R45.reuse, PT ;  /* 0x0000002d7800720c */ /* 0x080fe40003f46270 */
[----:B------:R-:W-:Y:S02]  /*1e30*/  ISETP.GE.AND P3, PT, R122, R45, PT ;  /* 0x0000002d7a00720c */ /* 0x000fe40003f66270 */
[----:B------:R-:W-:Y:S02]  /*1e40*/  PRMT R120, RZ, 0x7610, R120 ;  /* 0x00007610ff787816 */ /* 0x000fe40000000078 */
[----:B------:R-:W-:Y:S02]  /*1e50*/  PRMT R121, RZ, 0x7610, R121 ;  /* 0x00007610ff797816 */ /* 0x000fe40000000079 */
[----:B------:R-:W-:Y:S02]  /*1e60*/  PRMT R122, RZ, 0x7610, R122 ;  /* 0x00007610ff7a7816 */ /* 0x000fe4000000007a */
[----:B------:R-:W-:Y:S01]  /*1e70*/  PRMT R123, RZ, 0x7610, R123 ;  /* 0x00007610ff7b7816 */ /* 0x000fe2000000007b */
[----:B------:R-:W2:Y:S04]  /*1e80*/  @!P0 LDG.E.U16 R120, desc[UR12][R2.64+0x300] ;  /* 0x0003000c02788981 */ /* 0x000ea8000c1e1500 */
[----:B------:R-:W2:Y:S04]  /*1e90*/  @!P1 LDG.E.U16 R121, desc[UR12][R2.64+0x340] ;  /* 0x0003400c02799981 */ /* 0x000ea8000c1e1500 */
[----:B------:R-:W2:Y:S04]  /*1ea0*/  @!P2 LDG.E.U16 R122, desc[UR12][R2.64+0x380] ;  /* 0x0003800c027aa981 */ /* 0x000ea8000c1e1500 */
[----:B------:R0:W2:Y:S01]  /*1eb0*/  @!P3 LDG.E.U16 R123, desc[UR12][R2.64+0x3c0] ;  /* 0x0003c00c027bb981 */ /* 0x0000a2000c1e1500 */
[----:B------:R-:W-:-:S02]  /*1ec0*/  IMAD R36, R110, UR20, RZ ;  /* 0x000000146e247c24 */ /* 0x000fc4000f8e02ff */
[----:B------:R-:W-:-:S04]  /*1ed0*/  IMAD.WIDE.U32 R4, R111, UR20, RZ ;  /* 0x000000146f047c25 */ /* 0x000fc8000f8e00ff */
[----:B------:R-:W-:Y:S02]  /*1ee0*/  IMAD R37, R111, UR21, R36 ;  /* 0x000000156f257c24 */ /* 0x000fe4000f8e0224 */
[----:B------:R-:W-:-:S03]  /*1ef0*/  IMAD R36, R114, UR22, RZ ;  /* 0x0000001672247c24 */ /* 0x000fc6000f8e02ff */
[----:B------:R-:W-:Y:S01]  /*1f00*/  IADD3 R5, R5, R37, RZ ;  /* 0x0000002505057210 */ /* 0x000fe20007ffe0ff */
[C---:B------:R-:W-:Y:S02]  /*1f10*/  IMAD R37, R41.reuse, UR23, R36 ;  /* 0x0000001729257c24 */ /* 0x040fe4000f8e0224 */
[----:B------:R-:W-:Y:S01]  /*1f20*/  IMAD.WIDE.U32 R4, R41, UR22, R4 ;  /* 0x0000001629047c25 */ /* 0x000fe2000f8e0004 */
[----:B------:R-:W1:Y:S04]  /*1f30*/  S2UR UR8, SR_CgaCtaId ;  /* 0x00000000000879c3 */ /* 0x000e680000008800 */
[----:B------:R-:W-:Y:S02]  /*1f40*/  IADD3 R5, R5, R37, RZ ;  /* 0x0000002505057210 */ /* 0x000fe40007ffe0ff */
[----:B------:R-:W-:-:S04]  /*1f50*/  LEA R36, P0, R4, R10, 0x3 ;  /* 0x0000000a04247211 */ /* 0x000fc800078018ff */
[----:B------:R-:W-:Y:S02]  /*1f60*/  LEA.HI.X R37, R4, R11, R5, 0x3, P0 ;  /* 0x0000000b04257211 */ /* 0x000fe400000f1c05 */
[----:B------:R-:W-:-:S04]  /*1f70*/  ISETP.NE.AND P0, PT, R188, RZ, PT ;  /* 0x000000ffbc00720c */ /* 0x000fc80003f05270 */
[----:B------:R-:W-:Y:S01]  /*1f80*/  ISETP.LT.OR P2, PT, R92, 0x2, P0 ;  /* 0x000000025c00780c */ /* 0x000fe20000741670 */
[----:B------:R-:W-:Y:S01]  /*1f90*/  UMOV UR7, 0x400 ;  /* 0x0000040000077882 */ /* 0x000fe20000000000 */
[C---:B0-----:R-:W-:Y:S02]  /*1fa0*/  IADD3 R3, R102.reuse, 0x100, RZ ;  /* 0x0000010066037810 */ /* 0x041fe40007ffe0ff */
[----:B------:R-:W-:Y:S02]  /*1fb0*/  IADD3 R5, R102, 0x120, RZ ;  /* 0x0000012066057810 */ /* 0x000fe40007ffe0ff */
[-C--:B------:R-:W-:Y:S01]  /*1fc0*/  LEA.HI.SX32 R3, R3, R102.reuse, 0x1b ;  /* 0x0000006603037211 */ /* 0x080fe200078fdaff */
[----:B-1----:R-:W-:Y:S01]  /*1fd0*/  ULEA UR7, UR8, UR7, 0x18 ;  /* 0x0000000708077291 */ /* 0x002fe2000f8ec03f */
[----:B------:R-:W-:-:S05]  /*1fe0*/  LEA.HI.SX32 R5, R5, R102, 0x1b ;  /* 0x0000006605057211 */ /* 0x000fca00078fdaff */
[----:B------:R-:W-:Y:S02]  /*1ff0*/  LEA R3, R3, UR7, 0x1 ;  /* 0x0000000703037c11 */ /* 0x000fe4000f8e08ff */
[----:B------:R-:W-:Y:S02]  /*2000*/  LEA R2, R5, UR7, 0x1 ;  /* 0x0000000705027c11 */ /* 0x000fe4000f8e08ff */
[----:B------:R-:W-:Y:S02]  /*2010*/  ISETP.NE.AND P1, PT, R104, RZ, PT ;  /* 0x000000ff6800720c */ /* 0x000fe40003f25270 */
[----:B------:R-:W-:-:S04]  /*2020*/  IADD3 R5, R102, 0x1a0, RZ ;  /* 0x000001a066057810 */ /* 0x000fc80007ffe0ff */
[-C--:B------:R-:W-:Y:S01]  /*2030*/  LEA.HI.SX32 R5, R5, R102.reuse, 0x1b ;  /* 0x0000006605057211 */ /* 0x080fe200078fdaff */
[----:B------:R-:W-:Y:S02]  /*2040*/  HADD2.F32 R145, -RZ, R189.H0_H0 ;  /* 0x200000bdff917230 */ /* 0x000fe40000004100 */
[----:B------:R-:W-:Y:S01]  /*2050*/  HADD2.F32 R143, -RZ, R80.H0_H0 ;  /* 0x20000050ff8f7230 */ /* 0x000fe20000004100 */
[----:B----4-:R-:W-:Y:S04]  /*2060*/  STS.U16 [R89], R6 ;  /* 0x0000000659007388 */ /* 0x010fe80000000400 */
[----:B---3--:R-:W-:Y:S04]  /*2070*/  STS.U16 [R88+0x40], R7 ;  /* 0x0000400758007388 */ /* 0x008fe80000000400 */
[----:B--2---:R-:W-:Y:S04]  /*2080*/  STS.U16 [R87+0x80], R32 ;  /* 0x0000802057007388 */ /* 0x004fe80000000400 */
[----:B------:R-:W-:Y:S04]  /*2090*/  STS.U16 [R86+0xc0], R33 ;  /* 0x0000c02156007388 */ /* 0x000fe80000000400 */
[----:B------:R0:W-:Y:S01]  /*20a0*/  STS.U16 [R85+0x100], R34 ;  /* 0x0001002255007388 */ /* 0x0001e20000000400 */
[----:B------:R-:W-:Y:S01]  /*20b0*/  FMUL.FTZ R125, R8, 1.4426950216293334961 ;  /* 0x3fb8aa3b087d7820 */ /* 0x000fe20000410000 */
[----:B0-----:R-:W0:Y:S01]  /*20c0*/  @!P2 LDC R34, c[0x0][0x21c] ;  /* 0x00008700ff22ab82 */ /* 0x001e220000000800 */
[----:B------:R-:W-:Y:S01]  /*20d0*/  FMUL.FTZ R32, R52, R9 ;  /* 0x0000000934207220 */ /* 0x000fe20000410000 */
[----:B------:R-:W-:Y:S01]  /*20e0*/  IADD3 R7, R102, 0x140, RZ ;  /* 0x0000014066077810 */ /* 0x000fe20007ffe0ff */
[----:B------:R-:W-:Y:S01]  /*20f0*/  FMUL.FTZ R6, R52, R125 ;  /* 0x0000007d34067220 */ /* 0x000fe20000410000 */
[----:B------:R-:W-:Y:S01]  /*2100*/  IADD3 R33, R102, 0x160, RZ ;  /* 0x0000016066217810 */ /* 0x000fe20007ffe0ff */
[----:B------:R-:W-:Y:S01]  /*2110*/  FMUL.RZ R32, R32, 0.15915493667125701904 ;  /* 0x3e22f98320207820 */ /* 0x000fe2000040c000 */
[----:B------:R-:W-:Y:S01]  /*2120*/  STS.U16 [R84+0x140], R35 ;  /* 0x0001402354007388 */ /* 0x000fe20000000400 */
[----:B------:R-:W-:-:S03]  /*2130*/  LEA.HI.SX32 R7, R7, R102, 0x1b ;  /* 0x0000006607077211 */ /* 0x000fc600078fdaff */
[----:B------:R1:W-:Y:S01]  /*2140*/  STS.U16 [R83+0x180], R112 ;  /* 0x0001807053007388 */ /* 0x0003e20000000400 */
[----:B------:R-:W-:Y:S01]  /*2150*/  LEA.HI.SX32 R33, R33, R102, 0x1b ;  /* 0x0000006621217211 */ /* 0x000fe200078fdaff */
[----:B------:R-:W-:Y:S02]  /*2160*/  MUFU.COS R127, R32 ;  /* 0x00000020007f7308 */ /* 0x000fe40000000000 */
[----:B------:R2:W-:Y:S04]  /*2170*/  STS.U16 [R82+0x1c0], R115 ;  /* 0x0001c07352007388 */ /* 0x0005e80000000400 */
[----:B------:R3:W-:Y:S02]  /*2180*/  STS.U16 [R3+0x200], R116 ;  /* 0x0002007403007388 */ /* 0x0007e40000000400 */
[----:B-1----:R-:W1:Y:S02]  /*2190*/  MUFU.EX2 R112, R6 ;  /* 0x0000000600707308 */ /* 0x002e640000000800 */
[----:B------:R4:W-:Y:S01]  /*21a0*/  STS.U16 [R2+0x240], R117 ;  /* 0x0002407502007388 */ /* 0x0009e20000000400 */
[----:B------:R-:W-:-:S05]  /*21b0*/  LEA R7, R7, UR7, 0x1 ;  /* 0x0000000707077c11 */ /* 0x000fca000f8e08ff */
[----:B--2---:R2:W1:Y:S01]  /*21c0*/  MUFU.SIN R115, R32 ;  /* 0x0000002000737308 */ /* 0x0044620000000400 */
[----:B---3--:R-:W-:Y:S02]  /*21d0*/  IADD3 R3, R102, 0x180, RZ ;  /* 0x0000018066037810 */ /* 0x008fe40007ffe0ff */
[----:B----4-:R-:W-:Y:S02]  /*21e0*/  @!P2 IADD3 R2, R92, -0x2, RZ ;  /* 0xfffffffe5c02a810 */ /* 0x010fe40007ffe0ff */
[----:B------:R-:W-:Y:S02]  /*21f0*/  LEA R4, R33, UR7, 0x1 ;  /* 0x0000000721047c11 */ /* 0x000fe4000f8e08ff */
[----:B------:R-:W-:Y:S01]  /*2200*/  IADD3 R33, R102, 0x1c0, RZ ;  /* 0x000001c066217810 */ /* 0x000fe20007ffe0ff */
[----:B0-----:R-:W-:Y:S01]  /*2210*/  @!P2 IMAD R117, R2, R34, R41 ;  /* 0x000000220275a224 */ /* 0x001fe200078e0229 */
[C---:B------:R-:W-:Y:S02]  /*2220*/  IADD3 R35, R102.reuse, 0x1e0, RZ ;  /* 0x000001e066237810 */ /* 0x040fe40007ffe0ff */
[----:B------:R-:W-:Y:S01]  /*2230*/  LEA.HI.SX32 R3, R3, R102, 0x1b ;  /* 0x0000006603037211 */ /* 0x000fe200078fdaff */
[----:B------:R-:W-:Y:S01]  /*2240*/  STS.U16 [R7+0x280], R118 ;  /* 0x0002807607007388 */ /* 0x000fe20000000400 */
[----:B------:R-:W-:-:S02]  /*2250*/  SHF.L.U32 R2, R102, 0x4, RZ ;  /* 0x0000000466027819 */ /* 0x000fc400000006ff */
[-C--:B------:R-:W-:Y:S01]  /*2260*/  LEA.HI.SX32 R33, R33, R102.reuse, 0x1b ;  /* 0x0000006621217211 */ /* 0x080fe200078fdaff */
[----:B------:R0:W-:Y:S01]  /*2270*/  STS.U16 [R4+0x2c0], R119 ;  /* 0x0002c07704007388 */ /* 0x0001e20000000400 */
[----:B------:R-:W-:Y:S02]  /*2280*/  LEA.HI.SX32 R35, R35, R102, 0x1b ;  /* 0x0000006623237211 */ /* 0x000fe400078fdaff */
[----:B------:R-:W-:Y:S02]  /*2290*/  LEA R3, R3, UR7, 0x1 ;  /* 0x0000000703037c11 */ /* 0x000fe4000f8e08ff */
[----:B--2---:R-:W-:Y:S02]  /*22a0*/  LEA R32, R58, R41, 0x8 ;  /* 0x000000293a207211 */ /* 0x004fe400078e40ff */
[----:B------:R-:W-:Y:S02]  /*22b0*/  LEA R33, R33, UR7, 0x1 ;  /* 0x0000000721217c11 */ /* 0x000fe4000f8e08ff */
[----:B0-----:R-:W-:-:S02]  /*22c0*/  LEA R4, R5, UR7, 0x1 ;  /* 0x0000000705047c11 */ /* 0x001fc4000f8e08ff */
[----:B------:R-:W-:Y:S02]  /*22d0*/  LEA.HI.SX32 R5, R2, R2, 0x1b ;  /* 0x0000000202057211 */ /* 0x000fe400078fdaff */
[----:B------:R-:W-:Y:S02]  /*22e0*/  @P1 IADD3 R32, R104, 0x200, RZ ;  /* 0x0000020068201810 */ /* 0x000fe40007ffe0ff */
[----:B------:R-:W-:Y:S01]  /*22f0*/  LEA R6, R35, UR7, 0x1 ;  /* 0x0000000723067c11 */ /* 0x000fe2000f8e08ff */
[----:B------:R-:W-:Y:S01]  /*2300*/  STS.U16 [R3+0x300], R120 ;  /* 0x0003007803007388 */ /* 0x000fe20000000400 */
[----:B------:R-:W-:Y:S01]  /*2310*/  LEA R7, R5, UR7, 0x1 ;  /* 0x0000000705077c11 */ /* 0x000fe2000f8e08ff */
[C---:B-1----:R-:W-:Y:S01]  /*2320*/  FMUL.FTZ R34, R112.reuse, R127 ;  /* 0x0000007f70227220 */ /* 0x042fe20000410000 */
[----:B------:R-:W-:Y:S01]  /*2330*/  FMUL.FTZ R35, R112, R115 ;  /* 0x0000007370237220 */ /* 0x000fe20000410000 */
[----:B------:R0:W-:Y:S01]  /*2340*/  STS.U16 [R4+0x340], R121 ;  /* 0x0003407904007388 */ /* 0x0001e20000000400 */
[----:B------:R-:W-:-:S03]  /*2350*/  LEA R32, R32, UR7, 0x3 ;  /* 0x0000000720207c11 */ /* 0x000fc6000f8e18ff */
[----:B------:R-:W-:Y:S04]  /*2360*/  STS.U16 [R33+0x380], R122 ;  /* 0x0003807a21007388 */ /* 0x000fe80000000400 */
[----:B------:R1:W-:Y:S01]  /*2370*/  STS.U16 [R6+0x3c0], R123 ;  /* 0x0003c07b06007388 */ /* 0x0003e20000000400 */
[----:B------:R-:W-:Y:S01]  /*2380*/  NOP ;  /* 0x0000000000007918 */ /* 0x000fe20000000000 */
[----:B0-----:R-:W-:Y:S02]  /*2390*/  @!P2 IMAD.WIDE R4, R117, 0x10, R30 ;  /* 0x000000107504a825 */ /* 0x001fe400078e021e */
[----:B------:R-:W0:Y:S04]  /*23a0*/  LDS.U16 R147, [R7] ;  /* 0x0000000007937984 */ /* 0x000e280000000400 */
[----:B------:R-:W2:Y:S04]  /*23b0*/  LDS.U16 R112, [R7+0x2] ;  /* 0x0000020007707984 */ /* 0x000ea80000000400 */
        /* <DEDUP_REMOVED lines=12> */
[----:B------:R-:W4:Y:S04]  /*2480*/  LDS.U16 R157, [R7+0x1c] ;  /* 0x00001c00079d7984 */ /* 0x000f280000000400 */
[----:B------:R0:W4:Y:S04]  /*2490*/  LDS.U16 R159, [R7+0x1e] ;  /* 0x00001e00079f7984 */ /* 0x0001280000000400 */
[----:B------:R2:W-:Y:S04]  /*24a0*/  STS.64 [R32+0x10b0], R34 ;  /* 0x0010b02220007388 */ /* 0x0005e80000000a00 */
[----:B------:R-:W5:Y:S01]  /*24b0*/  LDG.E.64 R36, desc[UR12][R36.64] ;  /* 0x0000000c24247981 */ /* 0x000f62000c1e1b00 */
[----:B------:R-:W-:Y:S01]  /*24c0*/  CS2R R2, SRZ ;  /* 0x0000000000027805 */ /* 0x000fe2000001ff00 */
[----:B------:R-:W-:Y:S01]  /*24d0*/  BAR.SYNC.DEFER_BLOCKING 0x0 ;  /* 0x0000000000007b1d */ /* 0x000fe20000010000 */
[-C--:B-1----:R-:W-:Y:S01]  /*24e0*/  FMUL.FTZ R6, R50, R9.reuse ;  /* 0x0000000932067220 */ /* 0x082fe20000410000 */
[----:B------:R-:W-:-:S03]  /*24f0*/  FMUL.FTZ R116, R48, R9 ;  /* 0x0000000930747220 */ /* 0x000fc60000410000 */
[----:B------:R-:W-:Y:S01]  /*2500*/  FMUL.RZ R118, R6, 0.15915493667125701904 ;  /* 0x3e22f98306767820 */ /* 0x000fe2000040c000 */
[-C--:B------:R-:W-:Y:S01]  /*2510*/  FMUL.FTZ R6, R50, R125.reuse ;  /* 0x0000007d32067220 */ /* 0x080fe20000410000 */
[----:B------:R-:W-:Y:S02]  /*2520*/  FMUL.RZ R116, R116, 0.15915493667125701904 ;  /* 0x3e22f98374747820 */ /* 0x000fe4000040c000 */
[----:B------:R-:W-:Y:S08]  /*2530*/  MUFU.SIN R33, R118 ;  /* 0x0000007600217308 */ /* 0x000ff00000000400 */
[----:B------:R-:W-:Y:S01]  /*2540*/  MUFU.COS R119, R118 ;  /* 0x0000007600777308 */ /* 0x000fe20000000000 */
[----:B------:R1:W5:Y:S07]  /*2550*/  @!P2 LDG.E.64 R2, desc[UR12][R4.64+0x8] ;  /* 0x0000080c0402a981 */ /* 0x00036e000c1e1b00 */
[----:B------:R-:W-:Y:S01]  /*2560*/  MUFU.EX2 R6, R6 ;  /* 0x0000000600067308 */ /* 0x000fe20000000800 */
[----:B-1----:R-:W-:-:S07]  /*2570*/  FMUL.FTZ R4, R48, R125 ;  /* 0x0000007d30047220 */ /* 0x002fce0000410000 */
[----:B0-----:R-:W-:Y:S01]  /*2580*/  MUFU.SIN R7, R116 ;  /* 0x0000007400077308 */ /* 0x001fe20000000400 */
[-C--:B------:R-:W-:Y:S01]  /*2590*/  FMUL.FTZ R5, R46, R9.reuse ;  /* 0x000000092e057220 */ /* 0x080fe20000410000 */
[----:B--2---:R-:W-:-:S06]  /*25a0*/  FMUL.FTZ R32, R44, R9 ;  /* 0x000000092c207220 */ /* 0x004fcc0000410000 */
[----:B------:R0:W-:Y:S01]  /*25b0*/  MUFU.COS R129, R116 ;  /* 0x0000007400817308 */ /* 0x0001e20000000000 */
[----:B------:R-:W-:-:S07]  /*25c0*/  FMUL.RZ R120, R5, 0.15915493667125701904 ;  /* 0x3e22f98305787820 */ /* 0x000fce000040c000 */
[----:B------:R-:W1:Y:S01]  /*25d0*/  MUFU.EX2 R4, R4 ;  /* 0x0000000400047308 */ /* 0x000e620000000800 */
[----:B0-----:R-:W-:Y:S01]  /*25e0*/  FMUL.FTZ R116, R42, R9 ;  /* 0x000000092a747220 */ /* 0x001fe20000410000 */
[----:B------:R-:W-:Y:S01]  /*25f0*/  FMUL.RZ R122, R32, 0.15915493667125701904 ;  /* 0x3e22f983207a7820 */ /* 0x000fe2000040c000 */
[----:B------:R-:W-:Y:S02]  /*2600*/  HADD2.F32 R147, -RZ, R147.H0_H0 ;  /* 0x20000093ff937230 */ /* 0x000fe40000004100 */
[----:B------:R-:W-:-:S03]  /*2610*/  FMUL.RZ R124, R116, 0.15915493667125701904 ;  /* 0x3e22f983747c7820 */ /* 0x000fc6000040c000 */
[----:B------:R-:W-:Y:S01]  /*2620*/  MUFU.SIN R130, R120 ;  /* 0x0000007800827308 */ /* 0x000fe20000000400 */
[----:B------:R-:W-:-:S07]  /*2630*/  FMUL.FTZ R32, R44, R125 ;  /* 0x0000007d2c207220 */ /* 0x000fce0000410000 */
[----:B------:R0:W-:Y:S01]  /*2640*/  MUFU.COS R128, R120 ;  /* 0x0000007800807308 */ /* 0x0001e20000000000 */
[----:B------:R-:W-:Y:S02]  /*2650*/  HADD2.F32 R112, -RZ, R112.H0_H0 ;  /* 0x20000070ff707230 */ /* 0x000fe40000004100 */
[----:B-1----:R-:W-:Y:S01]  /*2660*/  FMUL.FTZ R126, R4, R7 ;  /* 0x00000007047e7220 */ /* 0x002fe20000410000 */
[----:B0-----:R-:W-:-:S04]  /*2670*/  FMUL.FTZ R120, R40, R9 ;  /* 0x0000000928787220 */ /* 0x001fc80000410000 */
[----:B------:R-:W-:Y:S01]  /*2680*/  MUFU.SIN R133, R122 ;  /* 0x0000007a00857308 */ /* 0x000fe20000000400 */
[----:B------:R-:W-:Y:S01]  /*2690*/  FMUL.RZ R134, R120, 0.15915493667125701904 ;  /* 0x3e22f98378867820 */ /* 0x000fe2000040c000 */
[----:B------:R-:W-:-:S06]  /*26a0*/  FMUL.FTZ R120, R6, R33 ;  /* 0x0000002106787220 */ /* 0x000fcc0000410000 */
[----:B------:R0:W-:Y:S01]  /*26b0*/  MUFU.COS R151, R122 ;  /* 0x0000007a00977308 */ /* 0x0001e20000000000 */
[----:B------:R-:W-:-:S07]  /*26c0*/  FMUL.FTZ R5, R46, R125 ;  /* 0x0000007d2e057220 */ /* 0x000fce0000410000 */
[----:B------:R-:W-:Y:S01]  /*26d0*/  MUFU.SIN R153, R124 ;  /* 0x0000007c00997308 */ /* 0x000fe20000000400 */
[----:B0-----:R-:W-:Y:S01]  /*26e0*/  FMUL.FTZ R122, R6, R119 ;  /* 0x00000077067a7220 */ /* 0x001fe20000410000 */
[----:B------:R-:W-:-:S06]  /*26f0*/  FMUL.FTZ R6, R38, R9 ;  /* 0x0000000926067220 */ /* 0x000fcc0000410000 */
[----:B------:R0:W-:Y:S01]  /*2700*/  MUFU.COS R165, R124 ;  /* 0x0000007c00a57308 */ /* 0x0001e20000000000 */
[----:B------:R-:W-:Y:S01]  /*2710*/  FMUL.RZ R140, R6, 0.15915493667125701904 ;  /* 0x3e22f983068c7820 */ /* 0x000fe2000040c000 */
[----:B------:R-:W-:Y:S01]  /*2720*/  FMUL.FTZ R6, R52, R112 ;  /* 0x0000007034067220 */ /* 0x000fe20000410000 */
[----:B0-----:R-:W-:Y:S01]  /*2730*/  FMUL.FTZ R124, R4, R129 ;  /* 0x00000081047c7220 */ /* 0x001fe20000410000 */
[----:B------:R-:W-:-:S04]  /*2740*/  FMUL.FTZ R4, R52, R147 ;  /* 0x0000009334047220 */ /* 0x000fc80000410000 */
[----:B------:R-:W-:Y:S01]  /*2750*/  MUFU.EX2 R32, R32 ;  /* 0x0000002000207308 */ /* 0x000fe20000000800 */
[C---:B------:R-:W-:Y:S01]  /*2760*/  FMUL.FTZ R161, R145.reuse, R4 ;  /* 0x0000000491a17220 */ /* 0x040fe20000410000 */
[----:B------:R-:W-:Y:S01]  /*2770*/  FMUL.FTZ R116, R42, R125 ;  /* 0x0000007d2a747220 */ /* 0x000fe20000410000 */
[----:B---3--:R-:W-:Y:S02]  /*2780*/  HADD2.F32 R141, -RZ, R141.H0_H0 ;  /* 0x2000008dff8d7230 */ /* 0x008fe40000004100 */
[----:B------:R-:W-:Y:S01]  /*2790*/  FMUL.FTZ R163, R145, R6 ;  /* 0x0000000691a37220 */ /* 0x000fe20000410000 */
[----:B------:R-:W-:Y:S02]  /*27a0*/  FMUL.FTZ R119, R120, R161 ;  /* 0x000000a178777220 */ /* 0x000fe40000410000 */
[----:B------:R-:W0:Y:S01]  /*27b0*/  MUFU.EX2 R5, R5 ;  /* 0x0000000500057308 */ /* 0x000e220000000800 */
[----:B------:R-:W-:Y:S01]  /*27c0*/  FMUL.FTZ R118, R40, R125 ;  /* 0x0000007d28767220 */ /* 0x000fe20000410000 */
[----:B------:R-:W-:-:S02]  /*27d0*/  HADD2.F32 R139, -RZ, R139.H0_H0 ;  /* 0x2000008bff8b7230 */ /* 0x000fc40000004100 */
[-C--:B------:R-:W-:Y:S01]  /*27e0*/  FMUL.FTZ R4, R120, R163.reuse ;  /* 0x000000a378047220 */ /* 0x080fe20000410000 */
[----:B------:R-:W-:-:S03]  /*27f0*/  FFMA.FTZ R6, R122, R163, R119 ;  /* 0x000000a37a067223 */ /* 0x000fc60000010077 */
[----:B------:R1:W-:Y:S01]  /*2800*/  MUFU.EX2 R138, R116 ;  /* 0x00000074008a7308 */ /* 0x0003e20000000800 */
[----:B------:R-:W-:Y:S01]  /*2810*/  FFMA.FTZ R119, R122, R161, -R4 ;  /* 0x000000a17a777223 */ /* 0x000fe20000010804 */
[----:B------:R-:W-:Y:S01]  /*2820*/  FMUL.FTZ R132, R38, R125 ;  /* 0x0000007d26847220 */ /* 0x000fe20000410000 */
[----:B-1----:R-:W-:-:S05]  /*2830*/  FMUL.FTZ R116, R50, R141 ;  /* 0x0000008d32747220 */ /* 0x002fca0000410000 */
[----:B------:R1:W-:Y:S01]  /*2840*/  MUFU.EX2 R142, R118 ;  /* 0x00000076008e7308 */ /* 0x0003e20000000800 */
[----:B------:R-:W-:Y:S01]  /*2850*/  FFMA.FTZ R129, R143, R116, R6 ;  /* 0x000000748f817223 */ /* 0x000fe20000010006 */
[----:B-1----:R-:W-:-:S06]  /*2860*/  FMUL.FTZ R118, R50, R139 ;  /* 0x0000008b32767220 */ /* 0x002fcc0000410000 */
[----:B------:R-:W-:Y:S01]  /*2870*/  MUFU.SIN R125, R134 ;  /* 0x00000086007d7308 */ /* 0x000fe20000000400 */
[----:B----4-:R-:W-:Y:S02]  /*2880*/  HADD2.F32 R135, -RZ, R135.H0_H0 ;  /* 0x20000087ff877230 */ /* 0x010fe40000004100 */
[----:B------:R-:W-:-:S05]  /*2890*/  FFMA.FTZ R119, R143, R118, R119 ;  /* 0x000000768f777223 */ /* 0x000fca0000010077 */
[----:B------:R1:W2:Y:S01]  /*28a0*/  MUFU.COS R33, R134 ;  /* 0x0000008600217308 */ /* 0x0002a20000000000 */
[----:B------:R-:W-:Y:S01]  /*28b0*/  FMUL.FTZ R4, R126, R119 ;  /* 0x000000777e047220 */ /* 0x000fe20000410000 */
[C---:B0-----:R-:W-:Y:S01]  /*28c0*/  FMUL.FTZ R128, R5.reuse, R128 ;  /* 0x0000008005807220 */ /* 0x041fe20000410000 */
[----:B------:R-:W-:Y:S01]  /*28d0*/  FMUL.FTZ R130, R5, R130 ;  /* 0x0000008205827220 */ /* 0x000fe20000410000 */
[----:B------:R-:W-:Y:S02]  /*28e0*/  HADD2.F32 R137, -RZ, R137.H0_H0 ;  /* 0x20000089ff897230 */ /* 0x000fe40000004100 */
[----:B-1----:R-:W-:Y:S01]  /*28f0*/  FMUL.FTZ R134, R32, R133 ;  /* 0x0000008520867220 */ /* 0x002fe20000410000 */
[----:B------:R-:W-:Y:S01]  /*2900*/  FMUL.FTZ R133, R126, R129 ;  /* 0x000000817e857220 */ /* 0x000fe20000410000 */
[----:B------:R-:W-:Y:S01]  /*2910*/  MUFU.EX2 R146, R132 ;  /* 0x0000008400927308 */ /* 0x000fe20000000800 */
[----:B------:R-:W-:Y:S02]  /*2920*/  FMUL.FTZ R150, R48, R135 ;  /* 0x0000008730967220 */ /* 0x000fe40000410000 */
[----:B------:R-:W-:Y:S01]  /*2930*/  FFMA.FTZ R119, R124, R119, -R133 ;  /* 0x000000777c777223 */ /* 0x000fe20000010885 */
[----:B------:R-:W-:-:S04]  /*2940*/  HADD2.F32 R133, -RZ, R78.H0_H0 ;  /* 0x2000004eff857230 */ /* 0x000fc80000004100 */
[----:B------:R-:W0:Y:S01]  /*2950*/  MUFU.COS R7, R140 ;  /* 0x0000008c00077308 */ /* 0x000e220000000000 */
[----:B------:R-:W-:Y:S01]  /*2960*/  FFMA.FTZ R4, R124, R129, R4 ;  /* 0x000000817c047223 */ /* 0x000fe20000010004 */
[----:B------:R-:W-:Y:S01]  /*2970*/  FMUL.FTZ R148, R48, R137 ;  /* 0x0000008930947220 */ /* 0x000fe20000410000 */
[----:B------:R-:W-:-:S05]  /*2980*/  FFMA.FTZ R119, R133, R150, R119 ;  /* 0x0000009685777223 */ /* 0x000fca0000010077 */
[----:B------:R2:W1:Y:S01]  /*2990*/  MUFU.SIN R5, R140 ;  /* 0x0000008c00057308 */ /* 0x0004620000000400 */
[----:B------:R-:W-:Y:S01]  /*29a0*/  FFMA.FTZ R129, R133, R148, R4 ;  /* 0x0000009485817223 */ /* 0x000fe20000010004 */
[----:B------:R-:W-:Y:S01]  /*29b0*/  FMUL.FTZ R4, R130, R119 ;  /* 0x0000007782047220 */ /* 0x000fe20000410000 */
[----:B------:R-:W-:Y:S02]  /*29c0*/  HADD2.F32 R131, -RZ, R131.H0_H0 ;  /* 0x20000083ff837230 */ /* 0x000fe40000004100 */
[----:B------:R-:W-:Y:S02]  /*29d0*/  HADD2.F32 R127, -RZ, R127.H0_H0 ;  /* 0x2000007fff7f7230 */ /* 0x000fe40000004100 */
[----:B------:R-:W-:Y:S01]  /*29e0*/  FFMA.FTZ R6, R128, R129, R4 ;  /* 0x0000008180067223 */ /* 0x000fe20000010004 */
[----:B------:R-:W-:Y:S01]  /*29f0*/  FMUL.FTZ R4, R34, R120 ;  /* 0x0000007822047220 */ /* 0x000fe20000410000 */
[----:B--2---:R-:W-:Y:S01]  /*2a00*/  FMUL.FTZ R140, R142, R33 ;  /* 0x000000218e8c7220 */ /* 0x004fe20000410000 */
[----:B------:R-:W-:Y:S01]  /*2a10*/  FMUL.FTZ R33, R130, R129 ;  /* 0x0000008182217220 */ /* 0x000fe20000410000 */
[----:B0-----:R-:W-:Y:S01]  /*2a20*/  FMUL.FTZ R144, R146, R7 ;  /* 0x0000000792907220 */ /* 0x001fe20000410000 */
[----:B------:R-:W-:-:S02]  /*2a30*/  HADD2.F32 R129, -RZ, R76.H0_H0 ;  /* 0x2000004cff817230 */ /* 0x000fc40000004100 */
[----:B------:R-:W-:Y:S01]  /*2a40*/  FMUL.FTZ R152, R46, R131 ;  /* 0x000000832e987220 */ /* 0x000fe20000410000 */
[----:B------:R-:W-:Y:S01]  /*2a50*/  FFMA.FTZ R33, R128, R119, -R33 ;  /* 0x0000007780217223 */ /* 0x000fe20000010821 */
[----:B------:R-:W-:Y:S01]  /*2a60*/  FMUL.FTZ R154, R46, R127 ;  /* 0x0000007f2e9a7220 */ /* 0x000fe20000410000 */
[C---:B------:R-:W-:Y:S01]  /*2a70*/  FFMA.FTZ R7, R35.reuse, R122, R4 ;  /* 0x0000007a23077223 */ /* 0x040fe20000010004 */
[----:B-1----:R-:W-:Y:S01]  /*2a80*/  FMUL.FTZ R146, R146, R5 ;  /* 0x0000000592927220 */ /* 0x002fe20000410000 */
[----:B------:R-:W-:Y:S01]  /*2a90*/  FMUL.FTZ R5, R35, R120 ;  /* 0x0000007823057220 */ /* 0x000fe20000410000 */
[----:B------:R-:W-:Y:S01]  /*2aa0*/  FMUL.FTZ R132, R32, R151 ;  /* 0x0000009720847220 */ /* 0x000fe20000410000 */
[C---:B------:R-:W-:Y:S01]  /*2ab0*/  FFMA.FTZ R151, R129.reuse, R152, R6 ;  /* 0x0000009881977223 */ /* 0x040fe20000010006 */
[----:B------:R-:W-:Y:S01]  /*2ac0*/  FFMA.FTZ R119, R129, R154, R33 ;  /* 0x0000009a81777223 */ /* 0x000fe20000010021 */
[----:B------:R-:W-:Y:S01]  /*2ad0*/  FFMA.FTZ R5, R34, R122, -R5 ;  /* 0x0000007a22057223 */ /* 0x000fe20000010805 */
[----:B------:R-:W-:Y:S01]  /*2ae0*/  FMUL.FTZ R33, R126, R7 ;  /* 0x000000077e217220 */ /* 0x000fe20000410000 */
[C---:B------:R-:W-:Y:S01]  /*2af0*/  FMUL.FTZ R136, R138.reuse, R165 ;  /* 0x000000a58a887220 */ /* 0x040fe20000410000 */
[----:B------:R-:W-:Y:S01]  /*2b00*/  FMUL.FTZ R138, R138, R153 ;  /* 0x000000998a8a7220 */ /* 0x000fe20000410000 */
[----:B------:R-:W-:Y:S01]  /*2b10*/  FMUL.FTZ R153, R134, R151 ;  /* 0x0000009786997220 */ /* 0x000fe20000410000 */
[----:B------:R-:W-:-:S02]  /*2b20*/  HADD2.F32 R123, -RZ, R123.H0_H0 ;  /* 0x2000007bff7b7230 */ /* 0x000fc40000004100 */
[-C--:B------:R-:W-:Y:S01]  /*2b30*/  FFMA.FTZ R33, R124, R5.reuse, -R33 ;  /* 0x000000057c217223 */ /* 0x080fe20000010821 */
[----:B------:R-:W-:Y:S01]  /*2b40*/  FMUL.FTZ R5, R126, R5 ;  /* 0x000000057e057220 */ /* 0x000fe20000410000 */
[----:B------:R-:W-:Y:S01]  /*2b50*/  FMUL.FTZ R142, R142, R125 ;  /* 0x0000007d8e8e7220 */ /* 0x000fe20000410000 */
[----:B------:R-:W-:Y:S02]  /*2b60*/  HADD2.F32 R125, -RZ, R74.H0_H0 ;  /* 0x2000004aff7d7230 */ /* 0x000fe40000004100 */
[-C--:B------:R-:W-:Y:S01]  /*2b70*/  FFMA.FTZ R4, R132, R119.reuse, -R153 ;  /* 0x0000007784047223 */ /* 0x080fe20000010899 */
[----:B------:R-:W-:Y:S02]  /*2b80*/  HADD2.F32 R121, -RZ, R121.H0_H0 ;  /* 0x20000079ff797230 */ /* 0x000fe40000004100 */
[----:B------:R-:W-:Y:S01]  /*2b90*/  FMUL.FTZ R119, R134, R119 ;  /* 0x0000007786777220 */ /* 0x000fe20000410000 */
[----:B------:R-:W-:Y:S01]  /*2ba0*/  FMUL.FTZ R156, R44, R123 ;  /* 0x0000007b2c9c7220 */ /* 0x000fe20000410000 */
[----:B------:R-:W-:-:S02]  /*2bb0*/  FFMA.FTZ R5, R124, R7, R5 ;  /* 0x000000077c057223 */ /* 0x000fc40000010005 */
[----:B------:R-:W-:Y:S01]  /*2bc0*/  FFMA.FTZ R151, R132, R151, R119 ;  /* 0x0000009784977223 */ /* 0x000fe20000010077 */
[----:B------:R-:W-:Y:S01]  /*2bd0*/  FMUL.FTZ R158, R44, R121 ;  /* 0x000000792c9e7220 */ /* 0x000fe20000410000 */
[C---:B------:R-:W-:Y:S01]  /*2be0*/  FFMA.FTZ R153, R125.reuse, R156, R4 ;  /* 0x0000009c7d997223 */ /* 0x040fe20000010004 */
[----:B------:R-:W-:Y:S01]  /*2bf0*/  FMUL.FTZ R7, R130, R5 ;  /* 0x0000000582077220 */ /* 0x000fe20000410000 */
[----:B------:R-:W-:Y:S02]  /*2c00*/  HADD2.F32 R115, -RZ, R115.H0_H0 ;  /* 0x20000073ff737230 */ /* 0x000fe40000004100 */
[----:B------:R-:W-:Y:S01]  /*2c10*/  FFMA.FTZ R151, R125, R158, R151 ;  /* 0x0000009e7d977223 */ /* 0x000fe20000010097 */
[----:B------:R-:W-:Y:S01]  /*2c20*/  FMUL.FTZ R165, R138, R153 ;  /* 0x000000998aa57220 */ /* 0x000fe20000410000 */
[-C--:B------:R-:W-:Y:S01]  /*2c30*/  FFMA.FTZ R7, R128, R33.reuse, -R7 ;  /* 0x0000002180077223 */ /* 0x080fe20000010807 */
[----:B------:R-:W-:Y:S01]  /*2c40*/  FMUL.FTZ R33, R130, R33 ;  /* 0x0000002182217220 */ /* 0x000fe20000410000 */
[----:B------:R-:W-:-:S02]  /*2c50*/  HADD2.F32 R119, -RZ, R72.H0_H0 ;  /* 0x20000048ff777230 */ /* 0x000fc40000004100 */
[-C--:B------:R-:W-:Y:S01]  /*2c60*/  FFMA.FTZ R4, R136, R151.reuse, R165 ;  /* 0x0000009788047223 */ /* 0x080fe200000100a5 */
[----:B------:R-:W-:Y:S01]  /*2c70*/  FMUL.FTZ R151, R138, R151 ;  /* 0x000000978a977220 */ /* 0x000fe20000410000 */
[----:B------:R-:W-:Y:S01]  /*2c80*/  FMUL.FTZ R160, R42, R115 ;  /* 0x000000732aa07220 */ /* 0x000fe20000410000 */
[----:B------:R-:W-:Y:S01]  /*2c90*/  FFMA.FTZ R33, R128, R5, R33 ;  /* 0x0000000580217223 */ /* 0x000fe20000010021 */
[----:B------:R-:W-:Y:S01]  /*2ca0*/  FMUL.FTZ R5, R134, R7 ;  /* 0x0000000786057220 */ /* 0x000fe20000410000 */
[----:B------:R-:W-:Y:S01]  /*2cb0*/  FFMA.FTZ R151, R136, R153, -R151 ;  /* 0x0000009988977223 */ /* 0x000fe20000010897 */
[----:B------:R-:W-:Y:S01]  /*2cc0*/  FFMA.FTZ R153, R119, R160, R4 ;  /* 0x000000a077997223 */ /* 0x000fe20000010004 */
[-C--:B------:R-:W-:Y:S01]  /*2cd0*/  FMUL.FTZ R4, R134, R33.reuse ;  /* 0x0000002186047220 */ /* 0x080fe20000410000 */
[----:B------:R-:W-:-:S03]  /*2ce0*/  FFMA.FTZ R5, R132, R33, R5 ;  /* 0x0000002184057223 */ /* 0x000fc60000010005 */
[----:B------:R-:W-:Y:S01]  /*2cf0*/  FFMA.FTZ R7, R132, R7, -R4 ;  /* 0x0000000784077223 */ /* 0x000fe20000010804 */
[----:B------:R-:W-:Y:S01]  /*2d00*/  FMUL.FTZ R33, R138, R5 ;  /* 0x000000058a217220 */ /* 0x000fe20000410000 */
[----:B------:R-:W-:-:S03]  /*2d10*/  ISETP.NE.AND P2, PT, R104, 0x1f, PT ;  /* 0x0000001f6800780c */ /* 0x000fc60003f45270 */
[-C--:B------:R-:W-:Y:S01]  /*2d20*/  FFMA.FTZ R33, R136, R7.reuse, -R33 ;  /* 0x0000000788217223 */ /* 0x080fe20000010821 */
[----:B------:R-:W-:-:S03]  /*2d30*/  FMUL.FTZ R7, R138, R7 ;  /* 0x000000078a077220 */ /* 0x000fc60000410000 */
[----:B------:R-:W-:Y:S01]  /*2d40*/  FMUL.FTZ R4, R142, R33 ;  /* 0x000000218e047220 */ /* 0x000fe20000410000 */
[----:B------:R-:W-:-:S04]  /*2d50*/  FFMA.FTZ R7, R136, R5, R7 ;  /* 0x0000000588077223 */ /* 0x000fc80000010007 */
[-C--:B------:R-:W-:Y:S01]  /*2d60*/  FMUL.FTZ R5, R142, R7.reuse ;  /* 0x000000078e057220 */ /* 0x080fe20000410000 */
[----:B------:R-:W-:Y:S01]  /*2d70*/  FFMA.FTZ R7, R140, R7, R4 ;  /* 0x000000078c077223 */ /* 0x000fe20000010004 */
[----:B------:R-:W-:Y:S02]  /*2d80*/  @P2 LEA R32, R104, UR7, 0x3 ;  /* 0x0000000768202c11 */ /* 0x000fe4000f8e18ff */
[----:B------:R-:W-:Y:S01]  /*2d90*/  FFMA.FTZ R5, R140, R33, -R5 ;  /* 0x000000218c057223 */ /* 0x000fe20000010805 */
[----:B------:R-:W-:Y:S01]  /*2da0*/  FMUL.FTZ R33, R146, R7 ;  /* 0x0000000792217220 */ /* 0x000fe20000410000 */
[----:B------:R-:W-:-:S03]  /*2db0*/  HADD2.F32 R117, -RZ, R117.H0_H0 ;  /* 0x20000075ff757230 */ /* 0x000fc60000004100 */
[----:B------:R-:W-:Y:S02]  /*2dc0*/  FFMA.FTZ R176, R144, R5, -R33 ;  /* 0x0000000590b07223 */ /* 0x000fe40000010821 */
[----:B------:R-:W0:Y:S01]  /*2dd0*/  @P2 LDS.64 R32, [R32+0x20b8] ;  /* 0x0020b80020202984 */ /* 0x000e220000000a00 */
[----:B------:R-:W-:-:S04]  /*2de0*/  FMUL.FTZ R162, R42, R117 ;  /* 0x000000752aa27220 */ /* 0x000fc80000410000 */
[----:B------:R-:W-:Y:S01]  /*2df0*/  FFMA.FTZ R151, R119, R162, R151 ;  /* 0x000000a277977223 */ /* 0x000fe20000010097 */
[----:B------:R-:W-:-:S03]  /*2e00*/  HADD2.F32 R149, -RZ, R149.H0_H0 ;  /* 0x20000095ff957230 */ /* 0x000fc60000004100 */
[C---:B------:R-:W-:Y:S01]  /*2e10*/  FMUL.FTZ R6, R142.reuse, R151 ;  /* 0x000000978e067220 */ /* 0x040fe20000410000 */
[----:B------:R-:W-:Y:S02]  /*2e20*/  HADD2.F32 R155, -RZ, R155.H0_H0 ;  /* 0x2000009bff9b7230 */ /* 0x000fe40000004100 */
[-C--:B------:R-:W-:Y:S01]  /*2e30*/  FMUL.FTZ R165, R142, R153.reuse ;  /* 0x000000998ea57220 */ /* 0x080fe20000410000 */
[----:B------:R-:W-:Y:S01]  /*2e40*/  FFMA.FTZ R6, R140, R153, R6 ;  /* 0x000000998c067223 */ /* 0x000fe20000010006 */
[----:B------:R-:W-:Y:S02]  /*2e50*/  HADD2.F32 R153, -RZ, R70.H0_H0 ;  /* 0x20000046ff997230 */ /* 0x000fe40000004100 */
[----:B------:R-:W-:Y:S01]  /*2e60*/  FMUL.FTZ R164, R40, R149 ;  /* 0x0000009528a47220 */ /* 0x000fe20000410000 */
[----:B------:R-:W-:Y:S01]  /*2e70*/  FFMA.FTZ R165, R140, R151, -R165 ;  /* 0x000000978ca57223 */ /* 0x000fe200000108a5 */
[----:B------:R-:W-:Y:S02]  /*2e80*/  FMUL.FTZ R166, R40, R155 ;  /* 0x0000009b28a67220 */ /* 0x000fe40000410000 */
[----:B------:R-:W-:-:S02]  /*2e90*/  FFMA.FTZ R151, R153, R164, R6 ;  /* 0x000000a499977223 */ /* 0x000fc40000010006 */
[----:B------:R-:W-:Y:S02]  /*2ea0*/  FFMA.FTZ R165, R153, R166, R165 ;  /* 0x000000a699a57223 */ /* 0x000fe400000100a5 */
[C---:B------:R-:W-:Y:S01]  /*2eb0*/  FMUL.FTZ R167, R146.reuse, R151 ;  /* 0x0000009792a77220 */ /* 0x040fe20000410000 */
[----:B------:R-:W-:Y:S02]  /*2ec0*/  HADD2.F32 R157, -RZ, R157.H0_H0 ;  /* 0x2000009dff9d7230 */ /* 0x000fe40000004100 */
[-C--:B------:R-:W-:Y:S01]  /*2ed0*/  FMUL.FTZ R6, R146, R165.reuse ;  /* 0x000000a592067220 */ /* 0x080fe20000410000 */
[----:B------:R-:W-:Y:S02]  /*2ee0*/  HADD2.F32 R159, -RZ, R159.H0_H0 ;  /* 0x2000009fff9f7230 */ /* 0x000fe40000004100 */
[C---:B------:R-:W-:Y:S01]  /*2ef0*/  FFMA.FTZ R178, R144.reuse, R165, -R167 ;  /* 0x000000a590b27223 */ /* 0x040fe200000108a7 */
[----:B------:R-:W-:Y:S01]  /*2f00*/  FFMA.FTZ R165, R144, R151, R6 ;  /* 0x0000009790a57223 */ /* 0x000fe20000010006 */
[----:B------:R-:W-:-:S02]  /*2f10*/  HADD2.F32 R151, -RZ, R68.H0_H0 ;  /* 0x20000044ff977230 */ /* 0x000fc40000004100 */
[----:B------:R-:W-:Y:S01]  /*2f20*/  FMUL.FTZ R4, R146, R5 ;  /* 0x0000000592047220 */ /* 0x000fe20000410000 */
[C---:B------:R-:W-:Y:S01]  /*2f30*/  FMUL.FTZ R170, R38.reuse, R157 ;  /* 0x0000009d26aa7220 */ /* 0x040fe20000410000 */
[----:B------:R-:W-:Y:S01]  /*2f40*/  FMUL.FTZ R168, R38, R159 ;  /* 0x0000009f26a87220 */ /* 0x000fe20000410000 */
[----:B------:R-:W-:Y:S01]  /*2f50*/  BSSY B0, `(.L_x_15943) ;  /* 0x0000010000007945 */ /* 0x000fe20003800000 */
[----:B------:R-:W-:Y:S01]  /*2f60*/  FFMA.FTZ R7, R144, R7, R4 ;  /* 0x0000000790077223 */ /* 0x000fe20000010004 */
[C---:B------:R-:W-:Y:S01]  /*2f70*/  FFMA.FTZ R178, R151.reuse, R170, R178 ;  /* 0x000000aa97b27223 */ /* 0x040fe200000100b2 */
[----:B------:R-:W-:Y:S01]  /*2f80*/  FFMA.FTZ R180, R151, R168, R165 ;  /* 0x000000a897b47223 */ /* 0x000fe200000100a5 */
[----:B0-----:R-:W-:Y:S06]  /*2f90*/  @P2 BRA `(.L_x_15944) ;  /* 0x00000000002c2947 */ /* 0x001fec0003800000 */
[----:B------:R-:W-:Y:S01]  /*2fa0*/  ISETP.NE.AND P3, PT, R92, R113, PT ;  /* 0x000000715c00720c */ /* 0x000fe20003f65270 */
[----:B------:R-:W-:Y:S01]  /*2fb0*/  HFMA2.MMA R33, -RZ, RZ, 0, 0 ;  /* 0x00000000ff217435 */ /* 0x000fe200000001ff */
        /* <DEDUP_REMOVED lines=8> */
[----:B------:R0:W1:Y:S02]  /*3040*/  LDS.64 R32, [R4+0x10b0] ;  /* 0x0010b00004207984 */ /* 0x0000640000000a00 */
.L_x_15944:
[----:B------:R-:W-:Y:S05]  /*3050*/  BSYNC B0 ;  /* 0x0000000000007941 */ /* 0x000fea0003800000 */
.L_x_15943:
[----:B------:R-:W2:Y:S01]  /*3060*/  SHFL.UP PT, R6, R178, 0x1, RZ ;  /* 0x04200000b2067989 */ /* 0x000ea200000e00ff */
[----:B------:R-:W-:Y:S01]  /*3070*/  ISETP.GE.AND P3, PT, R102, 0x1, PT ;  /* 0x000000016600780c */ /* 0x000fe20003f66270 */
[C---:B-----5:R-:W-:Y:S01]  /*3080*/  FMUL.FTZ R173, R47.reuse, R37 ;  /* 0x000000252fad7220 */ /* 0x060fe20000410000 */
[-C--:B------:R-:W-:Y:S01]  /*3090*/  FMUL.FTZ R179, R47, R36.reuse ;  /* 0x000000242fb37220 */ /* 0x080fe20000410000 */
[----:B0-----:R-:W0:Y:S01]  /*30a0*/  SHFL.UP PT, R4, R176, 0x1, RZ ;  /* 0x04200000b0047989 */ /* 0x001e2200000e00ff */
[----:B------:R-:W-:Y:S01]  /*30b0*/  FMUL.FTZ R171, R49, R36 ;  /* 0x0000002431ab7220 */ /* 0x000fe20000410000 */
[----:B------:R-:W-:Y:S01]  /*30c0*/  ISETP.GE.OR P0, PT, R92, R113, P0 ;  /* 0x000000715c00720c */ /* 0x000fe20000706670 */
[----:B------:R-:W-:Y:S01]  /*30d0*/  BSSY B0, `(.L_x_15945) ;  /* 0x00000c7000007945 */ /* 0x000fe20003800000 */
[----:B------:R-:W3:Y:S04]  /*30e0*/  SHFL.UP PT, R165, R180, 0x1, RZ ;  /* 0x04200000b4a57989 */ /* 0x000ee800000e00ff */
[----:B------:R-:W4:Y:S04]  /*30f0*/  SHFL.UP PT, R5, R7, 0x1, RZ ;  /* 0x0420000007057989 */ /* 0x000f2800000e00ff */
[----:B------:R-:W-:Y:S01]  /*3100*/  SHFL.IDX PT, R3, R3, RZ, 0x1f ;  /* 0x00001fff03037589 */ /* 0x000fe200000e0000 */
[C---:B--2---:R-:W-:Y:S01]  /*3110*/  FMUL.FTZ R169, R7.reuse, R6 ;  /* 0x0000000607a97220 */ /* 0x044fe20000410000 */
[C---:B0-----:R-:W-:Y:S01]  /*3120*/  FMUL.FTZ R172, R7.reuse, R4 ;  /* 0x0000000407ac7220 */ /* 0x041fe20000410000 */
[----:B---3--:R-:W-:-:S02]  /*3130*/  FMUL.FTZ R167, R7, R165 ;  /* 0x000000a507a77220 */ /* 0x008fc40000410000 */
[C---:B------:R-:W-:Y:S01]  /*3140*/  FFMA.FTZ R169, R176.reuse, R165, R169 ;  /* 0x000000a5b0a97223 */ /* 0x040fe200000100a9 */
[CC--:B----4-:R-:W-:Y:S01]  /*3150*/  FFMA.FTZ R172, R176.reuse, R5.reuse, R172 ;  /* 0x00000005b0ac7223 */ /* 0x0d0fe200000100ac */
[----:B------:R-:W-:Y:S01]  /*3160*/  FFMA.FTZ R167, R176, R6, -R167 ;  /* 0x00000006b0a77223 */ /* 0x000fe200000108a7 */
[C---:B------:R-:W-:Y:S01]  /*3170*/  FMUL.FTZ R5, R7.reuse, R5 ;  /* 0x0000000507057220 */ /* 0x040fe20000410000 */
[----:B------:R-:W-:Y:S02]  /*3180*/  @P3 FADD.FTZ R180, R180, R169 ;  /* 0x000000a9b4b43221 */ /* 0x000fe40000010000 */
[----:B------:R-:W-:Y:S01]  /*3190*/  @P3 FADD.FTZ R178, R178, R167 ;  /* 0x000000a7b2b23221 */ /* 0x000fe20000010000 */
        /* <DEDUP_REMOVED lines=13> */
[----:B------:R-:W-:Y:S01]  /*3270*/  FMUL.FTZ R169, R144, R173 ;  /* 0x000000ad90a97220 */ /* 0x000fe20000410000 */
[-C--:B----4-:R-:W-:Y:S01]  /*3280*/  FMUL.FTZ R4, R172, R7.reuse ;  /* 0x00000007ac047220 */ /* 0x090fe20000410000 */
[----:B------:R-:W-:Y:S01]  /*3290*/  FFMA.FTZ R7, R176, R7, R6 ;  /* 0x00000007b0077223 */ /* 0x000fe20000010006 */
[----:B------:R-:W-:Y:S01]  /*32a0*/  FMUL.FTZ R167, R49, R37 ;  /* 0x0000002531a77220 */ /* 0x000fe20000410000 */
[----:B------:R-:W-:Y:S01]  /*32b0*/  FFMA.FTZ R6, -R146, R179, -R169 ;  /* 0x000000b392067223 */ /* 0x000fe200000109a9 */
[----:B------:R-:W-:Y:S01]  /*32c0*/  @P3 FFMA.FTZ R176, R176, R5, -R4 ;  /* 0x00000005b0b03223 */ /* 0x000fe20000010804 */
[----:B------:R-:W-:Y:S01]  /*32d0*/  FMUL.FTZ R5, R146, R173 ;  /* 0x000000ad92057220 */ /* 0x000fe20000410000 */
[----:B------:R-:W-:Y:S01]  /*32e0*/  @P3 FADD.FTZ R180, R180, R165 ;  /* 0x000000a5b4b43221 */ /* 0x000fe20000010000 */
[----:B------:R-:W-:Y:S01]  /*32f0*/  FSEL R7, R172, R7, !P3 ;  /* 0x00000007ac077208 */ /* 0x000fe20005800000 */
[----:B------:R-:W-:Y:S01]  /*3300*/  FADD.FTZ R169, -R167, R6 ;  /* 0x00000006a7a97221 */ /* 0x000fe20000010100 */
[----:B------:R-:W-:Y:S01]  /*3310*/  FFMA.FTZ R4, R144, R179, -R5 ;  /* 0x000000b390047223 */ /* 0x000fe20000010805 */
[----:B------:R-:W0:Y:S01]  /*3320*/  SHFL.UP PT, R6, R178, 0x4, RZ ;  /* 0x04800000b2067989 */ /* 0x000e2200000e00ff */
[----:B------:R-:W-:Y:S01]  /*3330*/  ISETP.GE.AND P3, PT, R102, 0x4, PT ;  /* 0x000000046600780c */ /* 0x000fe20003f66270 */
[C---:B------:R-:W-:Y:S01]  /*3340*/  FMUL.FTZ R175, R142.reuse, -R169 ;  /* 0x800000a98eaf7220 */ /* 0x040fe20000410000 */
[----:B------:R-:W-:Y:S01]  /*3350*/  FADD.FTZ R165, R171, R4 ;  /* 0x00000004aba57221 */ /* 0x000fe20000010000 */
[----:B------:R-:W2:Y:S03]  /*3360*/  SHFL.UP PT, R172, R180, 0x4, RZ ;  /* 0x04800000b4ac7989 */ /* 0x000ea600000e00ff */
[-C--:B------:R-:W-:Y:S01]  /*3370*/  FMUL.FTZ R182, R142, -R165.reuse ;  /* 0x800000a58eb67220 */ /* 0x080fe20000410000 */
[----:B------:R-:W3:Y:S01]  /*3380*/  SHFL.UP PT, R4, R176, 0x4, RZ ;  /* 0x04800000b0047989 */ /* 0x000ee200000e00ff */
[C---:B------:R-:W-:Y:S01]  /*3390*/  FFMA.FTZ R174, R140.reuse, R165, -R175 ;  /* 0x000000a58cae7223 */ /* 0x040fe200000108af */
[C---:B------:R-:W-:Y:S01]  /*33a0*/  FMUL.FTZ R165, R51.reuse, R36 ;  /* 0x0000002433a57220 */ /* 0x040fe20000410000 */
[----:B------:R-:W-:Y:S01]  /*33b0*/  FFMA.FTZ R182, R140, R169, R182 ;  /* 0x000000a98cb67223 */ /* 0x000fe200000100b6 */
[----:B------:R-:W4:Y:S01]  /*33c0*/  SHFL.UP PT, R5, R7, 0x4, RZ ;  /* 0x0480000007057989 */ /* 0x000f2200000e00ff */
[----:B------:R-:W-:Y:S01]  /*33d0*/  FMUL.FTZ R169, R51, R37 ;  /* 0x0000002533a97220 */ /* 0x000fe20000410000 */
[----:B------:R-:W-:-:S03]  /*33e0*/  FADD.FTZ R175, R165, R174 ;  /* 0x000000aea5af7221 */ /* 0x000fc60000010000 */
[----:B------:R-:W-:Y:S01]  /*33f0*/  FADD.FTZ R177, -R169, R182 ;  /* 0x000000b6a9b17221 */ /* 0x000fe20000010100 */
[----:B------:R-:W-:-:S03]  /*3400*/  FMUL.FTZ R174, R138, -R175 ;  /* 0x800000af8aae7220 */ /* 0x000fc60000410000 */
[-C--:B------:R-:W-:Y:S01]  /*3410*/  FMUL.FTZ R181, R138, -R177.reuse ;  /* 0x800000b18ab57220 */ /* 0x080fe20000410000 */
[----:B------:R-:W-:-:S03]  /*3420*/  FFMA.FTZ R185, R136, R177, R174 ;  /* 0x000000b188b97223 */ /* 0x000fc600000100ae */
[----:B------:R-:W-:Y:S01]  /*3430*/  FFMA.FTZ R183, R136, R175, -R181 ;  /* 0x000000af88b77223 */ /* 0x000fe200000108b5 */
[C---:B0-----:R-:W-:Y:S01]  /*3440*/  FMUL.FTZ R181, R7.reuse, R6 ;  /* 0x0000000607b57220 */ /* 0x041fe20000410000 */
[----:B--2---:R-:W-:-:S03]  /*3450*/  FMUL.FTZ R177, R7, R172 ;  /* 0x000000ac07b17220 */ /* 0x004fc60000410000 */
[C---:B------:R-:W-:Y:S01]  /*3460*/  FFMA.FTZ R181, R176.reuse, R172, R181 ;  /* 0x000000acb0b57223 */ /* 0x040fe200000100b5 */
[----:B------:R-:W-:Y:S01]  /*3470*/  FMUL.FTZ R172, R53, R37 ;  /* 0x0000002535ac7220 */ /* 0x000fe20000410000 */
[C---:B---3--:R-:W-:Y:S01]  /*3480*/  FMUL.FTZ R174, R7.reuse, R4 ;  /* 0x0000000407ae7220 */ /* 0x048fe20000410000 */
[----:B------:R-:W-:Y:S01]  /*3490*/  FFMA.FTZ R177, R176, R6, -R177 ;  /* 0x00000006b0b17223 */ /* 0x000fe200000108b1 */
[----:B------:R-:W-:Y:S01]  /*34a0*/  @P3 FADD.FTZ R180, R180, R181 ;  /* 0x000000b5b4b43221 */ /* 0x000fe20000010000 */
[----:B------:R-:W-:Y:S01]  /*34b0*/  FADD.FTZ R185, -R172, R185 ;  /* 0x000000b9acb97221 */ /* 0x000fe20000010100 */
[-C--:B----4-:R-:W-:Y:S01]  /*34c0*/  FMUL.FTZ R175, R7, R5.reuse ;  /* 0x0000000507af7220 */ /* 0x090fe20000410000 */
[----:B------:R-:W-:Y:S01]  /*34d0*/  FFMA.FTZ R182, R176, R5, R174 ;  /* 0x00000005b0b67223 */ /* 0x000fe200000100ae */
[----:B------:R-:W-:Y:S01]  /*34e0*/  FMUL.FTZ R174, R53, R36 ;  /* 0x0000002435ae7220 */ /* 0x000fe20000410000 */
[----:B------:R-:W-:Y:S01]  /*34f0*/  @P3 FADD.FTZ R178, R178, R177 ;  /* 0x000000b1b2b23221 */ /* 0x000fe20000010000 */
[----:B------:R-:W-:Y:S01]  /*3500*/  @P3 FFMA.FTZ R176, R176, R4, -R175 ;  /* 0x00000004b0b03223 */ /* 0x000fe200000108af */
[----:B------:R-:W-:Y:S01]  /*3510*/  FMUL.FTZ R177, R134, -R185 ;  /* 0x800000b986b17220 */ /* 0x000fe20000410000 */
[----:B------:R-:W-:Y:S01]  /*3520*/  FSEL R182, R7, R182, !P3 ;  /* 0x000000b607b67208 */ /* 0x000fe20005800000 */
[----:B------:R-:W-:Y:S01]  /*3530*/  FADD.FTZ R175, R174, R183 ;  /* 0x000000b7aeaf7221 */ /* 0x000fe20000010000 */
[----:B------:R-:W0:Y:S01]  /*3540*/  SHFL.UP PT, R181, R178, 0x8, RZ ;  /* 0x05000000b2b57989 */ /* 0x000e2200000e00ff */
[----:B------:R-:W-:-:S02]  /*3550*/  ISETP.GE.AND P3, PT, R102, 0x8, PT ;  /* 0x000000086600780c */ /* 0x000fc40003f66270 */
[-C--:B------:R-:W-:Y:S01]  /*3560*/  FMUL.FTZ R6, R134, -R175.reuse ;  /* 0x800000af86067220 */ /* 0x080fe20000410000 */
[----:B------:R-:W2:Y:S01]  /*3570*/  SHFL.UP PT, R5, R176, 0x8, RZ ;  /* 0x05000000b0057989 */ /* 0x000ea200000e00ff */
[----:B------:R-:W-:Y:S01]  /*3580*/  FFMA.FTZ R4, R132, R175, -R177 ;  /* 0x000000af84047223 */ /* 0x000fe200000108b1 */
[----:B------:R-:W-:Y:S01]  /*3590*/  FMUL.FTZ R177, R54, R37 ;  /* 0x0000002536b17220 */ /* 0x000fe20000410000 */
[----:B------:R-:W-:Y:S01]  /*35a0*/  FFMA.FTZ R6, R132, R185, R6 ;  /* 0x000000b984067223 */ /* 0x000fe20000010006 */
[----:B------:R-:W3:Y:S01]  /*35b0*/  SHFL.UP PT, R183, R180, 0x8, RZ ;  /* 0x05000000b4b77989 */ /* 0x000ee200000e00ff */
[----:B------:R-:W-:Y:S02]  /*35c0*/  FMUL.FTZ R175, R54, R36 ;  /* 0x0000002436af7220 */ /* 0x000fe40000410000 */
[----:B------:R-:W-:Y:S01]  /*35d0*/  FADD.FTZ R191, -R177, R6 ;  /* 0x00000006b1bf7221 */ /* 0x000fe20000010100 */
[----:B------:R-:W4:Y:S01]  /*35e0*/  SHFL.UP PT, R7, R182, 0x8, RZ ;  /* 0x05000000b6077989 */ /* 0x000f2200000e00ff */
[----:B------:R-:W-:-:S02]  /*35f0*/  FADD.FTZ R185, R175, R4 ;  /* 0x00000004afb97221 */ /* 0x000fc40000010000 */
[C---:B------:R-:W-:Y:S02]  /*3600*/  FMUL.FTZ R193, R130.reuse, -R191 ;  /* 0x800000bf82c17220 */ /* 0x040fe40000410000 */
[-C--:B------:R-:W-:Y:S02]  /*3610*/  FMUL.FTZ R4, R130, -R185.reuse ;  /* 0x800000b982047220 */ /* 0x080fe40000410000 */
[C---:B------:R-:W-:Y:S02]  /*3620*/  FFMA.FTZ R195, R128.reuse, R185, -R193 ;  /* 0x000000b980c37223 */ /* 0x040fe400000108c1 */
[----:B------:R-:W-:Y:S01]  /*3630*/  FFMA.FTZ R186, R128, R191, R4 ;  /* 0x000000bf80ba7223 */ /* 0x000fe20000010004 */
[C---:B0-----:R-:W-:Y:S01]  /*3640*/  FMUL.FTZ R184, R182.reuse, R181 ;  /* 0x000000b5b6b87220 */ /* 0x041fe20000410000 */
[C---:B--2---:R-:W-:Y:S01]  /*3650*/  FMUL.FTZ R185, R182.reuse, R5 ;  /* 0x00000005b6b97220 */ /* 0x044fe20000410000 */
[-C--:B---3--:R-:W-:Y:S02]  /*3660*/  FMUL.FTZ R6, R182, R183.reuse ;  /* 0x000000b7b6067220 */ /* 0x088fe40000410000 */
[----:B------:R-:W-:Y:S01]  /*3670*/  FFMA.FTZ R183, R176, R183, R184 ;  /* 0x000000b7b0b77223 */ /* 0x000fe200000100b8 */
[-C--:B----4-:R-:W-:Y:S01]  /*3680*/  FMUL.FTZ R4, R182, R7.reuse ;  /* 0x00000007b6047220 */ /* 0x090fe20000410000 */
[C---:B------:R-:W-:Y:S01]  /*3690*/  FFMA.FTZ R185, R176.reuse, R7, R185 ;  /* 0x00000007b0b97223 */ /* 0x040fe200000100b9 */
[----:B------:R-:W-:Y:S01]  /*36a0*/  FFMA.FTZ R181, R176, R181, -R6 ;  /* 0x000000b5b0b57223 */ /* 0x000fe20000010806 */
[-C--:B-1----:R-:W-:Y:S01]  /*36b0*/  FMUL.FTZ R7, R146, -R32.reuse ;  /* 0x8000002092077220 */ /* 0x082fe20000410000 */
[----:B------:R-:W-:Y:S01]  /*36c0*/  @P3 FFMA.FTZ R176, R176, R5, -R4 ;  /* 0x00000005b0b03223 */ /* 0x000fe20000010804 */
[----:B------:R-:W-:Y:S01]  /*36d0*/  FMUL.FTZ R5, R146, R33 ;  /* 0x0000002192057220 */ /* 0x000fe20000410000 */
[----:B------:R-:W-:Y:S01]  /*36e0*/  FSEL R185, R182, R185, !P3 ;  /* 0x000000b9b6b97208 */ /* 0x000fe20005800000 */
[----:B------:R-:W-:Y:S01]  /*36f0*/  FFMA.FTZ R191, R144, -R33, R7 ;  /* 0x8000002190bf7223 */ /* 0x000fe20000010007 */
[----:B------:R-:W-:Y:S01]  /*3700*/  @P3 FADD.FTZ R180, R180, R183 ;  /* 0x000000b7b4b43221 */ /* 0x000fe20000010000 */
[----:B------:R-:W0:Y:S01]  /*3710*/  SHFL.UP PT, R4, R176, 0x10, RZ ;  /* 0x06000000b0047989 */ /* 0x000e2200000e00ff */
[----:B------:R-:W-:Y:S01]  /*3720*/  FFMA.FTZ R183, R144, R32, -R5 ;  /* 0x0000002090b77223 */ /* 0x000fe20000010805 */
[----:B------:R-:W-:Y:S01]  /*3730*/  FMUL.FTZ R182, R142, -R191 ;  /* 0x800000bf8eb67220 */ /* 0x000fe20000410000 */
[----:B------:R-:W-:Y:S01]  /*3740*/  @P3 FADD.FTZ R178, R178, R181 ;  /* 0x000000b5b2b23221 */ /* 0x000fe20000010000 */
[----:B------:R-:W1:Y:S01]  /*3750*/  SHFL.UP PT, R5, R185, 0x10, RZ ;  /* 0x06000000b9057989 */ /* 0x000e6200000e00ff */
[C---:B------:R-:W-:Y:S01]  /*3760*/  FMUL.FTZ R181, R55.reuse, R37 ;  /* 0x0000002537b57220 */ /* 0x040fe20000410000 */
[-C--:B------:R-:W-:Y:S01]  /*3770*/  FMUL.FTZ R193, R142, -R183.reuse ;  /* 0x800000b78ec17220 */ /* 0x080fe20000410000 */
[C---:B------:R-:W-:Y:S01]  /*3780*/  FFMA.FTZ R183, R140.reuse, R183, -R182 ;  /* 0x000000b78cb77223 */ /* 0x040fe200000108b6 */
[----:B------:R-:W2:Y:S01]  /*3790*/  SHFL.UP PT, R7, R180, 0x10, RZ ;  /* 0x06000000b4077989 */ /* 0x000ea200000e00ff */
[----:B------:R-:W-:Y:S01]  /*37a0*/  FMUL.FTZ R182, R55, R36 ;  /* 0x0000002437b67220 */ /* 0x000fe20000410000 */
[----:B------:R-:W-:Y:S01]  /*37b0*/  FADD.FTZ R197, -R181, R186 ;  /* 0x000000bab5c57221 */ /* 0x000fe20000010100 */
[----:B------:R-:W-:Y:S01]  /*37c0*/  FFMA.FTZ R193, R140, R191, R193 ;  /* 0x000000bf8cc17223 */ /* 0x000fe200000100c1 */
[----:B------:R-:W3:Y:S01]  /*37d0*/  SHFL.UP PT, R6, R178, 0x10, RZ ;  /* 0x06000000b2067989 */ /* 0x000ee200000e00ff */
[----:B------:R-:W-:Y:S01]  /*37e0*/  FMUL.FTZ R184, R138, -R183 ;  /* 0x800000b78ab87220 */ /* 0x000fe20000410000 */
[----:B------:R-:W-:Y:S01]  /*37f0*/  FADD.FTZ R195, R182, R195 ;  /* 0x000000c3b6c37221 */ /* 0x000fe20000010000 */
[----:B------:R-:W-:Y:S01]  /*3800*/  FMUL.FTZ R199, R126, -R197 ;  /* 0x800000c57ec77220 */ /* 0x000fe20000410000 */
[-C--:B------:R-:W-:Y:S01]  /*3810*/  FMUL.FTZ R191, R138, -R193.reuse ;  /* 0x800000c18abf7220 */ /* 0x080fe20000410000 */
[----:B------:R-:W-:Y:S01]  /*3820*/  FFMA.FTZ R193, R136, R193, R184 ;  /* 0x000000c188c17223 */ /* 0x000fe200000100b8 */
[----:B------:R-:W-:Y:S01]  /*3830*/  ISETP.GE.AND P3, PT, R102, 0x10, PT ;  /* 0x000000106600780c */ /* 0x000fe20003f66270 */
[----:B------:R-:W-:Y:S01]  /*3840*/  FFMA.FTZ R199, R124, R195, -R199 ;  /* 0x000000c37cc77223 */ /* 0x000fe200000108c7 */
[----:B------:R-:W-:Y:S01]  /*3850*/  FFMA.FTZ R191, R136, R183, -R191 ;  /* 0x000000b788bf7223 */ /* 0x000fe200000108bf */
[----:B------:R-:W-:Y:S01]  /*3860*/  FMUL.FTZ R195, R126, -R195 ;  /* 0x800000c37ec37220 */ /* 0x000fe20000410000 */
[----:B------:R-:W-:-:S03]  /*3870*/  FMUL.FTZ R183, R134, -R193 ;  /* 0x800000c186b77220 */ /* 0x000fc60000410000 */
[----:B------:R-:W-:Y:S01]  /*3880*/  FFMA.FTZ R190, R124, R197, R195 ;  /* 0x000000c57cbe7223 */ /* 0x000fe200000100c3 */
[-C--:B------:R-:W-:Y:S01]  /*3890*/  FFMA.FTZ R195, R132, R191.reuse, -R183 ;  /* 0x000000bf84c37223 */ /* 0x080fe200000108b7 */
[----:B0-----:R-:W-:Y:S01]  /*38a0*/  FMUL.FTZ R183, R185, R4 ;  /* 0x00000004b9b77220 */ /* 0x001fe20000410000 */
[----:B------:R-:W-:-:S03]  /*38b0*/  FMUL.FTZ R197, R134, -R191 ;  /* 0x800000bf86c57220 */ /* 0x000fc60000410000 */
[----:B-1----:R-:W-:Y:S01]  /*38c0*/  FFMA.FTZ R186, R176, R5, R183 ;  /* 0x00000005b0ba7223 */ /* 0x002fe200000100b7 */
[C---:B--2---:R-:W-:Y:S01]  /*38d0*/  FMUL.FTZ R191, R185.reuse, R7 ;  /* 0x00000007b9bf7220 */ /* 0x044fe20000410000 */
[C---:B------:R-:W-:Y:S01]  /*38e0*/  FMUL.FTZ R5, R185.reuse, R5 ;  /* 0x00000005b9057220 */ /* 0x040fe20000410000 */
[----:B------:R-:W-:Y:S01]  /*38f0*/  FFMA.FTZ R197, R132, R193, R197 ;  /* 0x000000c184c57223 */ /* 0x000fe200000100c5 */
[C---:B---3--:R-:W-:Y:S01]  /*3900*/  FMUL.FTZ R184, R185.reuse, R6 ;  /* 0x00000006b9b87220 */ /* 0x048fe20000410000 */
[----:B------:R-:W-:Y:S01]  /*3910*/  FSEL R186, R185, R186, !P3 ;  /* 0x000000bab9ba7208 */ /* 0x000fe20005800000 */
[C---:B------:R-:W-:Y:S01]  /*3920*/  FFMA.FTZ R191, R176.reuse, R6, -R191 ;  /* 0x00000006b0bf7223 */ /* 0x040fe200000108bf */
[----:B------:R-:W-:Y:S01]  /*3930*/  SHFL.IDX PT, R193, R2, RZ, 0x1f ;  /* 0x00001fff02c17589 */ /* 0x000fe200000e0000 */
[C---:B------:R-:W-:Y:S01]  /*3940*/  FFMA.FTZ R183, R176.reuse, R7, R184 ;  /* 0x00000007b0b77223 */ /* 0x040fe200000100b8 */
[----:B------:R-:W-:Y:S01]  /*3950*/  @P3 FFMA.FTZ R176, R176, R4, -R5 ;  /* 0x00000004b0b03223 */ /* 0x000fe20000010805 */
[----:B------:R-:W-:Y:S01]  /*3960*/  @P3 FADD.FTZ R178, R178, R191 ;  /* 0x000000bfb2b23221 */ /* 0x000fe20000010000 */
[----:B------:R-:W0:Y:S01]  /*3970*/  SHFL.UP PT, R186, R186, 0x1, RZ ;  /* 0x04200000baba7989 */ /* 0x000e2200000e00ff */
[----:B------:R-:W-:Y:S01]  /*3980*/  @P3 FADD.FTZ R180, R180, R183 ;  /* 0x000000b7b4b43221 */ /* 0x000fe20000010000 */
[----:B------:R-:W-:Y:S01]  /*3990*/  HFMA2.MMA R5, -RZ, RZ, 0, 0 ;  /* 0x00000000ff057435 */ /* 0x000fe200000001ff */
[----:B------:R-:W-:Y:S01]  /*39a0*/  FMUL.FTZ R183, R56, R37 ;  /* 0x0000002538b77220 */ /* 0x000fe20000410000 */
[----:B------:R-:W1:Y:S01]  /*39b0*/  SHFL.UP PT, R176, R176, 0x1, RZ ;  /* 0x04200000b0b07989 */ /* 0x000e6200000e00ff */
[----:B------:R-:W-:Y:S01]  /*39c0*/  FMUL.FTZ R191, R130, -R197 ;  /* 0x800000c582bf7220 */ /* 0x000fe20000410000 */
[----:B------:R-:W-:-:S02]  /*39d0*/  MOV R4, 0x3f800000 ;  /* 0x3f80000000047802 */ /* 0x000fc40000000f00 */
[----:B------:R-:W-:Y:S01]  /*39e0*/  CS2R R6, SRZ ;  /* 0x0000000000067805 */ /* 0x000fe2000001ff00 */
[----:B------:R2:W-:Y:S01]  /*39f0*/  SHFL.UP PT, R2, R178, 0x1, RZ ;  /* 0x04200000b2027989 */ /* 0x0005e200000e00ff */
[----:B------:R-:W-:Y:S01]  /*3a00*/  @!P0 LEA R185, R41, UR7, 0x4 ;  /* 0x0000000729b98c11 */ /* 0x000fe2000f8e20ff */
[----:B------:R-:W-:Y:S01]  /*3a10*/  FADD.FTZ R201, -R183, R190 ;  /* 0x000000beb7c97221 */ /* 0x000fe20000010100 */
[-C--:B------:R-:W-:Y:S01]  /*3a20*/  FMUL.FTZ R190, R130, -R195.reuse ;  /* 0x800000c382be7220 */ /* 0x080fe20000410000 */
[----:B------:R-:W3:Y:S01]  /*3a30*/  SHFL.UP PT, R180, R180, 0x1, RZ ;  /* 0x04200000b4b47989 */ /* 0x000ee200000e00ff */
[----:B------:R-:W-:Y:S01]  /*3a40*/  FFMA.FTZ R191, R128, R195, -R191 ;  /* 0x000000c380bf7223 */ /* 0x000fe200000108bf */
[----:B------:R-:W-:Y:S01]  /*3a50*/  FMUL.FTZ R184, R56, R36 ;  /* 0x0000002438b87220 */ /* 0x000fe20000410000 */
[----:B------:R-:W-:Y:S01]  /*3a60*/  FFMA.FTZ R197, R128, R197, R190 ;  /* 0x000000c580c57223 */ /* 0x000fe200000100be */
[----:B------:R4:W3:Y:S01]  /*3a70*/  @!P0 LDS.128 R4, [R185+0x21b0] ;  /* 0x0021b000b9048984 */ /* 0x0008e20000000c00 */
[----:B------:R-:W-:Y:S01]  /*3a80*/  FMUL.FTZ R195, R120, -R201 ;  /* 0x800000c978c37220 */ /* 0x000fe20000410000 */
[----:B------:R-:W-:Y:S01]  /*3a90*/  FADD.FTZ R199, R184, R199 ;  /* 0x000000c7b8c77221 */ /* 0x000fe20000010000 */
[----:B--2---:R-:W-:Y:S01]  /*3aa0*/  FMUL.FTZ R178, R126, -R197 ;  /* 0x800000c57eb27220 */ /* 0x004fe20000410000 */
[----:B------:R-:W-:-:S02]  /*3ab0*/  ISETP.NE.AND P0, PT, R188, 0x1f, PT ;  /* 0x0000001fbc00780c */ /* 0x000fc40003f05270 */
[-C--:B------:R-:W-:Y:S01]  /*3ac0*/  FFMA.FTZ R203, R122, R199.reuse, -R195 ;  /* 0x000000c77acb7223 */ /* 0x080fe200000108c3 */
[----:B------:R-:W-:Y:S01]  /*3ad0*/  FMUL.FTZ R190, R120, -R199 ;  /* 0x800000c778be7220 */ /* 0x000fe20000410000 */
[-C--:B----4-:R-:W-:Y:S01]  /*3ae0*/  FMUL.FTZ R185, R126, -R191.reuse ;  /* 0x800000bf7eb97220 */ /* 0x090fe20000410000 */
[----:B------:R-:W-:Y:S02]  /*3af0*/  FFMA.FTZ R195, R124, R191, -R178 ;  /* 0x000000bf7cc37223 */ /* 0x000fe400000108b2 */
[----:B------:R-:W-:Y:S01]  /*3b00*/  FFMA.FTZ R201, R122, R201, R190 ;  /* 0x000000c97ac97223 */ /* 0x000fe200000100be */
[----:B------:R-:W-:Y:S01]  /*3b10*/  FFMA.FTZ R197, R124, R197, R185 ;  /* 0x000000c57cc57223 */ /* 0x000fe200000100b9 */
[C---:B0-----:R-:W-:Y:S01]  /*3b20*/  FMUL.FTZ R185, R186.reuse, R193 ;  /* 0x000000c1bab97220 */ /* 0x041fe20000410000 */
[----:B------:R-:W-:Y:S01]  /*3b30*/  FMUL.FTZ R186, R186, R3 ;  /* 0x00000003baba7220 */ /* 0x000fe20000410000 */
[C---:B------:R-:W-:Y:S01]  /*3b40*/  FMUL.FTZ R190, R120.reuse, -R195 ;  /* 0x800000c378be7220 */ /* 0x040fe20000410000 */
[----:B------:R-:W-:Y:S01]  /*3b50*/  FMUL.FTZ R199, R120, -R197 ;  /* 0x800000c578c77220 */ /* 0x000fe20000410000 */
[C---:B-1----:R-:W-:Y:S01]  /*3b60*/  FFMA.FTZ R185, R176.reuse, R3, R185 ;  /* 0x00000003b0b97223 */ /* 0x042fe200000100b9 */
[----:B------:R-:W-:Y:S01]  /*3b70*/  FFMA.FTZ R191, R176, R193, -R186 ;  /* 0x000000c1b0bf7223 */ /* 0x000fe200000108ba */
[----:B------:R-:W-:Y:S01]  /*3b80*/  FMUL.FTZ R176, R0, R37 ;  /* 0x0000002500b07220 */ /* 0x000fe20000410000 */
[----:B------:R-:W-:Y:S01]  /*3b90*/  FFMA.FTZ R178, R122, R195, -R199 ;  /* 0x000000c37ab27223 */ /* 0x000fe200000108c7 */
[----:B---3--:R-:W-:Y:S01]  /*3ba0*/  @P1 FADD.FTZ R3, R180, R185 ;  /* 0x000000b9b4031221 */ /* 0x008fe20000010000 */
[----:B------:R-:W-:Y:S01]  /*3bb0*/  @P1 FADD.FTZ R193, R2, R191 ;  /* 0x000000bf02c11221 */ /* 0x000fe20000010000 */
[----:B------:R-:W-:Y:S01]  /*3bc0*/  FMUL.FTZ R2, R0, R36 ;  /* 0x0000002400027220 */ /* 0x000fe20000410000 */
[----:B------:R-:W-:Y:S01]  /*3bd0*/  FFMA.FTZ R185, R122, R197, R190 ;  /* 0x000000c57ab97223 */ /* 0x000fe200000100be */
        /* <DEDUP_REMOVED lines=22> */
.L_x_15946:
[----:B------:R-:W-:Y:S05]  /*3d40*/  BSYNC B0 ;  /* 0x0000000000007941 */ /* 0x000fea0003800000 */
.L_x_15945:
[----:B------:R-:W-:Y:S01]  /*3d50*/  ISETP.GT.U32.AND P0, PT, R188, 0x1d, PT ;  /* 0x0000001dbc00780c */ /* 0x000fe20003f04070 */
[----:B------:R-:W-:Y:S01]  /*3d60*/  FADD.FTZ R3, R163, R190 ;  /* 0x000000bea3037221 */ /* 0x000fe20000010000 */
[----:B------:R-:W-:Y:S01]  /*3d70*/  FADD.FTZ R190, R161, R36 ;  /* 0x00000024a1be7221 */ /* 0x000fe20000010000 */
[----:B-1----:R1:W0:Y:S01]  /*3d80*/  SHFL.DOWN PT, R192, R178, 0x2, 0x1f ;  /* 0x08401f00b2c07f89 */ /* 0x00222200000e0000 */
[----:B------:R-:W-:Y:S01]  /*3d90*/  BSSY B0, `(.L_x_15947) ;  /* 0x0000014000007945 */ /* 0x000fe20003800000 */
[CC--:B------:R-:W-:Y:S01]  /*3da0*/  FMUL.FTZ R35, R120.reuse, R3.reuse ;  /* 0x0000000378237220 */ /* 0x0c0fe20000410000 */
[-C--:B------:R-:W-:Y:S01]  /*3db0*/  FMUL.FTZ R36, R120, R190.reuse ;  /* 0x000000be78247220 */ /* 0x080fe20000410000 */
[----:B---3--:R1:W3:Y:S02]  /*3dc0*/  SHFL.DOWN PT, R194, R185, 0x2, 0x1f ;  /* 0x08401f00b9c27f89 */ /* 0x0082e400000e0000 */
[C---:B--2---:R-:W-:Y:S01]  /*3dd0*/  FFMA.FTZ R34, R122.reuse, R190, -R35 ;  /* 0x000000be7a227223 */ /* 0x044fe20000010823 */
[----:B------:R-:W-:Y:S01]  /*3de0*/  FFMA.FTZ R35, R122, R3, R36 ;  /* 0x000000037a237223 */ /* 0x000fe20000010024 */
[----:B----4-:R1:W2:Y:S04]  /*3df0*/  SHFL.DOWN PT, R196, R186, 0x2, 0x1f ;  /* 0x08401f00bac47f89 */ /* 0x0102a800000e0000 */
[----:B------:R1:W4:Y:S01]  /*3e00*/  SHFL.DOWN PT, R36, R180, 0x2, 0x1f ;  /* 0x08401f00b4247f89 */ /* 0x00032200000e0000 */
[----:B------:R-:W-:Y:S05]  /*3e10*/  @P0 BRA `(.L_x_15948) ;  /* 0x00000000002c0947 */ /* 0x000fea0003800000 */
[C---:B---3--:R-:W-:Y:S01]  /*3e20*/  FMUL.FTZ R37, R185.reuse, R194 ;  /* 0x000000c2b9257220 */ /* 0x048fe20000410000 */
[C---:B----4-:R-:W-:Y:S01]  /*3e30*/  FMUL.FTZ R161, R185.reuse, R36 ;  /* 0x00000024b9a17220 */ /* 0x050fe20000410000 */
[C---:B--2---:R-:W-:Y:S01]  /*3e40*/  FMUL.FTZ R163, R185.reuse, R196 ;  /* 0x000000c4b9a37220 */ /* 0x044fe20000410000 */
[-C--:B01----:R-:W-:Y:S01]  /*3e50*/  FMUL.FTZ R185, R185, R192.reuse ;  /* 0x000000c0b9b97220 */ /* 0x083fe20000410000 */
[C---:B------:R-:W-:Y:S01]  /*3e60*/  FFMA.FTZ R37, R178.reuse, R192, -R37 ;  /* 0x000000c0b2257223 */ /* 0x040fe20000010825 */
[C---:B------:R-:W-:Y:S01]  /*3e70*/  FFMA.FTZ R161, R178.reuse, R196, -R161 ;  /* 0x000000c4b2a17223 */ /* 0x040fe200000108a1 */
[C---:B------:R-:W-:Y:S01]  /*3e80*/  FFMA.FTZ R163, R178.reuse, R36, R163 ;  /* 0x00000024b2a37223 */ /* 0x040fe200000100a3 */
[----:B------:R-:W-:Y:S02]  /*3e90*/  FFMA.FTZ R185, R178, R194, R185 ;  /* 0x000000c2b2b97223 */ /* 0x000fe400000100b9 */
[----:B------:R-:W-:Y:S01]  /*3ea0*/  FADD.FTZ R186, R186, R161 ;  /* 0x000000a1baba7221 */ /* 0x000fe20000010000 */
[----:B------:R-:W-:Y:S01]  /*3eb0*/  FADD.FTZ R180, R180, R163 ;  /* 0x000000a3b4b47221 */ /* 0x000fe20000010000 */
[----:B------:R-:W-:-:S07]  /*3ec0*/  MOV R178, R37 ;  /* 0x0000002500b27202 */ /* 0x000fce0000000f00 */
.L_x_15948:
[----:B------:R-:W-:Y:S05]  /*3ed0*/  BSYNC B0 ;  /* 0x0000000000007941 */ /* 0x000fea0003800000 */
.L_x_15947:
[C---:B0-----:R-:W-:Y:S01]  /*3ee0*/  FFMA.FTZ R192, R143.reuse, R118, R34 ;  /* 0x000000768fc07223 */ /* 0x041fe20000010022 */
[----:B------:R-:W-:Y:S01]  /*3ef0*/  FMUL.FTZ R34, R52, R145 ;  /* 0x0000009134227220 */ /* 0x000fe20000410000 */
[----:B---3--:R-:W-:Y:S01]  /*3f00*/  FFMA.FTZ R194, R143, R116, R35 ;  /* 0x000000748fc27223 */ /* 0x008fe20000010023 */
[----:B------:R-:W-:Y:S01]  /*3f10*/  ISETP.GT.U32.AND P0, PT, R188, 0x1b, PT ;  /* 0x0000001bbc00780c */ /* 0x000fe20003f04070 */
[----:B------:R-:W-:Y:S01]  /*3f20*/  FFMA.FTZ R163, R0, -R3, RZ ;  /* 0x8000000300a37223 */ /* 0x000fe200000100ff */
[-C--:B------:R-:W-:Y:S01]  /*3f30*/  FFMA.FTZ R35, R147, -R34.reuse, R190 ;  /* 0x8000002293237223 */ /* 0x080fe200000100be */
[----:B------:R-:W-:Y:S01]  /*3f40*/  FFMA.FTZ R34, R112, -R34, R3 ;  /* 0x8000002270227223 */ /* 0x000fe20000010003 */
[C---:B------:R-:W-:Y:S01]  /*3f50*/  FMUL.FTZ R3, R126.reuse, R194 ;  /* 0x000000c27e037220 */ /* 0x040fe20000410000 */
[----:B------:R-:W-:Y:S01]  /*3f60*/  FMUL.FTZ R37, R126, R192 ;  /* 0x000000c07e257220 */ /* 0x000fe20000410000 */
[----:B----4-:R-:W-:Y:S01]  /*3f70*/  FMUL.FTZ R36, R50, R143 ;  /* 0x0000008f32247220 */ /* 0x010fe20000410000 */
[----:B------:R-:W-:Y:S01]  /*3f80*/  FFMA.FTZ R161, R0, R190, RZ ;  /* 0x000000be00a17223 */ /* 0x000fe200000100ff */
[C---:B------:R-:W-:Y:S01]  /*3f90*/  FFMA.FTZ R116, R124.reuse, R192, -R3 ;  /* 0x000000c07c747223 */ /* 0x040fe20000010803 */
[----:B------:R-:W-:Y:S01]  /*3fa0*/  FFMA.FTZ R3, R124, R194, R37 ;  /* 0x000000c27c037223 */ /* 0x000fe20000010025 */
[----:B------:R-:W-:Y:S01]  /*3fb0*/  FFMA.FTZ R37, R139, -R36, R192 ;  /* 0x800000248b257223 */ /* 0x000fe200000100c0 */
[C---:B------:R-:W-:Y:S01]  /*3fc0*/  FFMA.FTZ R118, R56.reuse, R192, R161 ;  /* 0x000000c038767223 */ /* 0x040fe200000100a1 */
[----:B------:R-:W-:Y:S01]  /*3fd0*/  FFMA.FTZ R190, R56, -R194, R163 ;  /* 0x800000c238be7223 */ /* 0x000fe200000100a3 */
[----:B------:R-:W-:Y:S01]  /*3fe0*/  FFMA.FTZ R36, R141, -R36, R194 ;  /* 0x800000248d247223 */ /* 0x000fe200000100c2 */
[C---:B------:R-:W-:Y:S01]  /*3ff0*/  FFMA.FTZ R150, R133.reuse, R150, R116 ;  /* 0x0000009685967223 */ /* 0x040fe20000010074 */
[----:B------:R-:W-:Y:S01]  /*4000*/  FFMA.FTZ R191, R133, R148, R3 ;  /* 0x0000009485bf7223 */ /* 0x000fe20000010003 */
[----:B------:R0:W3:Y:S01]  /*4010*/  SHFL.DOWN PT, R116, R178, 0x4, 0x1f ;  /* 0x08801f00b2747f89 */ /* 0x0000e200000e0000 */
[----:B------:R-:W-:Y:S03]  /*4020*/  BSSY B0, `(.L_x_15949) ;  /* 0x0000010000007945 */ /* 0x000fe60003800000 */
[----:B------:R0:W4:Y:S04]  /*4030*/  SHFL.DOWN PT, R148, R185, 0x4, 0x1f ;  /* 0x08801f00b9947f89 */ /* 0x00012800000e0000 */
[----:B------:R0:W0:Y:S04]  /*4040*/  SHFL.DOWN PT, R192, R186, 0x4, 0x1f ;  /* 0x08801f00bac07f89 */ /* 0x00002800000e0000 */
[----:B------:R0:W0:Y:S01]  /*4050*/  SHFL.DOWN PT, R194, R180, 0x4, 0x1f ;  /* 0x08801f00b4c27f89 */ /* 0x00002200000e0000 */
[----:B------:R-:W-:Y:S05]  /*4060*/  @P0 BRA `(.L_x_15950) ;  /* 0x00000000002c0947 */ /* 0x000fea0003800000 */
[C---:B----4-:R-:W-:Y:S01]  /*4070*/  FMUL.FTZ R3, R185.reuse, R148 ;  /* 0x00000094b9037220 */ /* 0x050fe20000410000 */
[C---:B0-----:R-:W-:Y:S01]  /*4080*/  FMUL.FTZ R161, R185.reuse, R194 ;  /* 0x000000c2b9a17220 */ /* 0x041fe20000410000 */
[C---:B------:R-:W-:Y:S01]  /*4090*/  FMUL.FTZ R163, R185.reuse, R192 ;  /* 0x000000c0b9a37220 */ /* 0x040fe20000410000 */
        /* <DEDUP_REMOVED lines=8> */
.L_x_15950:
[----:B------:R-:W-:Y:S05]  /*4120*/  BSYNC B0 ;  /* 0x0000000000007941 */ /* 0x000fea0003800000 */
.L_x_15949:
[CC--:B------:R-:W-:Y:S01]  /*4130*/  FMUL.FTZ R161, R130.reuse, R150.reuse ;  /* 0x0000009682a17220 */ /* 0x0c0fe20000410000 */
[----:B------:R-:W-:Y:S01]  /*4140*/  FMUL.FTZ R3, R130, R191 ;  /* 0x000000bf82037220 */ /* 0x000fe20000410000 */
[----:B------:R-:W-:Y:S01]  /*4150*/  ISETP.GT.U32.AND P0, PT, R188, 0x17, PT ;  /* 0x00000017bc00780c */ /* 0x000fe20003f04070 */
[----:B---3--:R-:W-:Y:S01]  /*4160*/  FMUL.FTZ R116, R48, R133 ;  /* 0x0000008530747220 */ /* 0x008fe20000410000 */
[CC--:B----4-:R-:W-:Y:S01]  /*4170*/  FFMA.FTZ R148, R128.reuse, R191.reuse, R161 ;  /* 0x000000bf80947223 */ /* 0x0d0fe200000100a1 */
[-C--:B------:R-:W-:Y:S01]  /*4180*/  FFMA.FTZ R3, R128, R150.reuse, -R3 ;  /* 0x0000009680037223 */ /* 0x080fe20000010803 */
[C---:B------:R-:W-:Y:S01]  /*4190*/  FFMA.FTZ R193, R55.reuse, R150, R118 ;  /* 0x0000009637c17223 */ /* 0x040fe20000010076 */
[----:B------:R-:W-:Y:S01]  /*41a0*/  FFMA.FTZ R195, R55, -R191, R190 ;  /* 0x800000bf37c37223 */ /* 0x000fe200000100be */
[----:B------:R-:W-:Y:S01]  /*41b0*/  FFMA.FTZ R118, R135, -R116, R150 ;  /* 0x8000007487767223 */ /* 0x000fe20000010096 */
[C---:B------:R-:W-:Y:S01]  /*41c0*/  FFMA.FTZ R190, R129.reuse, R152, R148 ;  /* 0x0000009881be7223 */ /* 0x040fe20000010094 */
[----:B------:R-:W-:Y:S01]  /*41d0*/  FFMA.FTZ R150, R129, R154, R3 ;  /* 0x0000009a81967223 */ /* 0x000fe20000010003 */
[----:B------:R3:W4:Y:S01]  /*41e0*/  SHFL.DOWN PT, R152, R178, 0x8, 0x1f ;  /* 0x09001f00b2987f89 */ /* 0x00072200000e0000 */
[----:B------:R-:W-:Y:S01]  /*41f0*/  BSSY B0, `(.L_x_15951) ;  /* 0x0000015000007945 */ /* 0x000fe20003800000 */
[C---:B------:R-:W-:Y:S01]  /*4200*/  FMUL.FTZ R3, R134.reuse, R190 ;  /* 0x000000be86037220 */ /* 0x040fe20000410000 */
[----:B------:R-:W-:Y:S01]  /*4210*/  FMUL.FTZ R161, R134, R150 ;  /* 0x0000009686a17220 */ /* 0x000fe20000410000 */
[----:B------:R3:W1:Y:S01]  /*4220*/  SHFL.DOWN PT, R154, R185, 0x8, 0x1f ;  /* 0x09001f00b99a7f89 */ /* 0x00066200000e0000 */
[----:B------:R-:W-:Y:S01]  /*4230*/  FFMA.FTZ R116, R137, -R116, R191 ;  /* 0x8000007489747223 */ /* 0x000fe200000100bf */
[C---:B------:R-:W-:Y:S01]  /*4240*/  FFMA.FTZ R3, R132.reuse, R150, -R3 ;  /* 0x0000009684037223 */ /* 0x040fe20000010803 */
[----:B------:R-:W-:Y:S01]  /*4250*/  FFMA.FTZ R148, R132, R190, R161 ;  /* 0x000000be84947223 */ /* 0x000fe200000100a1 */
[----:B0-----:R3:W0:Y:S04]  /*4260*/  SHFL.DOWN PT, R192, R186, 0x8, 0x1f ;  /* 0x09001f00bac07f89 */ /* 0x00162800000e0000 */
[----:B------:R3:W0:Y:S01]  /*4270*/  SHFL.DOWN PT, R194, R180, 0x8, 0x1f ;  /* 0x09001f00b4c27f89 */ /* 0x00062200000e0000 */
        /* <DEDUP_REMOVED lines=12> */
.L_x_15952:
[----:B------:R-:W-:Y:S05]  /*4340*/  BSYNC B0 ;  /* 0x0000000000007941 */ /* 0x000fea0003800000 */
.L_x_15951:
[C---:B0-----:R-:W-:Y:S01]  /*4350*/  FFMA.FTZ R194, R125.reuse, R158, R148 ;  /* 0x0000009e7dc27223 */ /* 0x041fe20000010094 */
[----:B------:R-:W-:Y:S01]  /*4360*/  FFMA.FTZ R192, R125, R156, R3 ;  /* 0x0000009c7dc07223 */ /* 0x000fe20000010003 */
[----:B------:R-:W-:Y:S01]  /*4370*/  ISETP.GT.U32.AND P0, PT, R188, 0xf, PT ;  /* 0x0000000fbc00780c */ /* 0x000fe20003f04070 */
[----:B------:R-:W-:Y:S01]  /*4380*/  FMUL.FTZ R148, R46, R129 ;  /* 0x000000812e947220 */ /* 0x000fe20000410000 */
[C---:B------:R-:W-:Y:S01]  /*4390*/  FMUL.FTZ R3, R138.reuse, R194 ;  /* 0x000000c28a037220 */ /* 0x040fe20000410000 */
[----:B------:R-:W-:Y:S01]  /*43a0*/  FMUL.FTZ R161, R138, R192 ;  /* 0x000000c08aa17220 */ /* 0x000fe20000410000 */
[----:B-1----:R-:W-:Y:S01]  /*43b0*/  FFMA.FTZ R154, R54, R150, R193 ;  /* 0x00000096369a7223 */ /* 0x002fe200000100c1 */
[----:B------:R-:W-:Y:S01]  /*43c0*/  FFMA.FTZ R150, R127, -R148, R150 ;  /* 0x800000947f967223 */ /* 0x000fe20000010096 */
[C---:B----4-:R-:W-:Y:S01]  /*43d0*/  FFMA.FTZ R152, R136.reuse, R192, -R3 ;  /* 0x000000c088987223 */ /* 0x050fe20000010803 */
[----:B------:R-:W-:Y:S01]  /*43e0*/  FFMA.FTZ R161, R136, R194, R161 ;  /* 0x000000c288a17223 */ /* 0x000fe200000100a1 */
[----:B------:R-:W-:Y:S01]  /*43f0*/  FFMA.FTZ R156, R54, -R190, R195 ;  /* 0x800000be369c7223 */ /* 0x000fe200000100c3 */
[----:B------:R-:W-:Y:S01]  /*4400*/  FFMA.FTZ R148, R131, -R148, R190 ;  /* 0x8000009483947223 */ /* 0x000fe200000100be */
[C---:B------:R-:W-:Y:S01]  /*4410*/  FFMA.FTZ R190, R119.reuse, R162, R152 ;  /* 0x000000a277be7223 */ /* 0x040fe20000010098 */
[----:B------:R-:W-:Y:S01]  /*4420*/  FFMA.FTZ R191, R119, R160, R161 ;  /* 0x000000a077bf7223 */ /* 0x000fe200000100a1 */
[----:B------:R0:W1:Y:S01]  /*4430*/  SHFL.DOWN PT, R152, R178, 0x10, 0x1f ;  /* 0x0a001f00b2987f89 */ /* 0x00006200000e0000 */
        /* <DEDUP_REMOVED lines=16> */
.L_x_15954:
[----:B------:R-:W-:Y:S05]  /*4540*/  BSYNC B0 ;  /* 0x0000000000007941 */ /* 0x000fea0003800000 */
.L_x_15953:
[----:B------:R-:W-:Y:S01]  /*4550*/  FMUL.FTZ R3, R142, R191 ;  /* 0x000000bf8e037220 */ /* 0x000fe20000410000 */
[----:B0-----:R-:W-:Y:S01]  /*4560*/  FMUL.FTZ R162, R44, R125 ;  /* 0x0000007d2ca27220 */ /* 0x001fe20000410000 */
[----:B------:R-:W-:Y:S01]  /*4570*/  FMUL.FTZ R161, R142, R190 ;  /* 0x000000be8ea17220 */ /* 0x000fe20000410000 */
[C---:B----4-:R-:W-:Y:S01]  /*4580*/  FFMA.FTZ R158, R53.reuse, R192, R154 ;  /* 0x000000c0359e7223 */ /* 0x050fe2000001009a */
[C---:B------:R-:W-:Y:S01]  /*4590*/  FFMA.FTZ R3, R140.reuse, R190, -R3 ;  /* 0x000000be8c037223 */ /* 0x040fe20000010803 */
[----:B------:R-:W-:Y:S01]  /*45a0*/  FFMA.FTZ R160, R53, -R194, R156 ;  /* 0x800000c235a07223 */ /* 0x000fe2000001009c */
[----:B------:R-:W-:Y:S01]  /*45b0*/  FFMA.FTZ R154, R121, -R162, R194 ;  /* 0x800000a2799a7223 */ /* 0x000fe200000100c2 */
[----:B------:R-:W-:Y:S01]  /*45c0*/  FFMA.FTZ R156, R140, R191, R161 ;  /* 0x000000bf8c9c7223 */ /* 0x000fe200000100a1 */
[----:B------:R-:W-:Y:S01]  /*45d0*/  FFMA.FTZ R194, R153, R166, R3 ;  /* 0x000000a699c27223 */ /* 0x000fe20000010003 */
[----:B------:R-:W-:Y:S01]  /*45e0*/  FMUL.FTZ R166, R42, R119 ;  /* 0x000000772aa67220 */ /* 0x000fe20000410000 */
[----:B-1----:R-:W-:Y:S01]  /*45f0*/  FFMA.FTZ R152, R123, -R162, R192 ;  /* 0x800000a27b987223 */ /* 0x002fe200000100c0 */
[----:B------:R-:W-:Y:S01]  /*4600*/  FFMA.FTZ R161, R153, R164, R156 ;  /* 0x000000a499a17223 */ /* 0x000fe2000001009c */
[C---:B------:R-:W-:Y:S01]  /*4610*/  FFMA.FTZ R162, R51.reuse, R190, R158 ;  /* 0x000000be33a27223 */ /* 0x040fe2000001009e */
[----:B------:R-:W-:Y:S01]  /*4620*/  FFMA.FTZ R164, R51, -R191, R160 ;  /* 0x800000bf33a47223 */ /* 0x000fe200000100a0 */
[-C--:B------:R-:W-:Y:S01]  /*4630*/  FFMA.FTZ R158, R115, -R166.reuse, R191 ;  /* 0x800000a6739e7223 */ /* 0x080fe200000100bf */
[----:B------:R-:W-:Y:S01]  /*4640*/  SHFL.DOWN PT, R193, R185, 0x1, 0x1f ;  /* 0x08201f00b9c17f89 */ /* 0x000fe200000e0000 */
[----:B------:R-:W-:Y:S01]  /*4650*/  FMUL.FTZ R3, R146, R161 ;  /* 0x000000a192037220 */ /* 0x000fe20000410000 */
[----:B------:R-:W-:Y:S01]  /*4660*/  FFMA.FTZ R156, R117, -R166, R190 ;  /* 0x800000a6759c7223 */ /* 0x000fe200000100be */
[----:B------:R-:W-:Y:S01]  /*4670*/  FMUL.FTZ R166, R40, R153 ;  /* 0x0000009928a67220 */ /* 0x000fe20000410000 */
[----:B------:R-:W3:Y:S01]  /*4680*/  SHFL.IDX PT, R191, R6, RZ, 0x1f ;  /* 0x00001fff06bf7589 */ /* 0x000ee200000e0000 */
[-C--:B------:R-:W-:Y:S01]  /*4690*/  FFMA.FTZ R160, R144, R194.reuse, -R3 ;  /* 0x000000c290a07223 */ /* 0x080fe20000010803 */
[-C--:B------:R-:W-:Y:S01]  /*46a0*/  FMUL.FTZ R3, R146, R194.reuse ;  /* 0x000000c292037220 */ /* 0x080fe20000410000 */
[----:B------:R-:W-:Y:S01]  /*46b0*/  FFMA.FTZ R163, R49, R194, R162 ;  /* 0x000000c231a37223 */ /* 0x000fe200000100a2 */
[----:B------:R-:W0:Y:S01]  /*46c0*/  SHFL.IDX PT, R192, R7, RZ, 0x1f ;  /* 0x00001fff07c07589 */ /* 0x000e2200000e0000 */
[----:B--2---:R-:W-:Y:S01]  /*46d0*/  FFMA.FTZ R196, R151, R170, R160 ;  /* 0x000000aa97c47223 */ /* 0x004fe200000100a0 */
[-C--:B------:R-:W-:Y:S01]  /*46e0*/  FFMA.FTZ R162, R144, R161.reuse, R3 ;  /* 0x000000a190a27223 */ /* 0x080fe20000010003 */
[----:B------:R-:W-:Y:S01]  /*46f0*/  FFMA.FTZ R197, R49, -R161, R164 ;  /* 0x800000a131c57223 */ /* 0x000fe200000100a4 */
[----:B------:R-:W1:Y:S01]  /*4700*/  SHFL.DOWN PT, R198, R178, 0x1, 0x1f ;  /* 0x08201f00b2c67f89 */ /* 0x000e6200000e0000 */
[----:B------:R-:W-:Y:S01]  /*4710*/  FFMA.FTZ R160, R155, -R166, R194 ;  /* 0x800000a69ba07223 */ /* 0x000fe200000100c2 */
[----:B------:R-:W-:Y:S01]  /*4720*/  FMUL.FTZ R164, R47, R196 ;  /* 0x000000c42fa47220 */ /* 0x000fe20000410000 */
[----:B------:R-:W-:Y:S01]  /*4730*/  FFMA.FTZ R161, R149, -R166, R161 ;  /* 0x800000a695a17223 */ /* 0x000fe200000100a1 */
[----:B------:R3:W2:Y:S01]  /*4740*/  SHFL.IDX PT, R190, R185, RZ, 0x1f ;  /* 0x00001fffb9be7589 */ /* 0x0006a200000e0000 */
[----:B------:R-:W-:Y:S01]  /*4750*/  FMUL.FTZ R166, R38, R151 ;  /* 0x0000009726a67220 */ /* 0x000fe20000410000 */
[----:B------:R-:W-:Y:S01]  /*4760*/  FFMA.FTZ R168, R151, R168, R162 ;  /* 0x000000a897a87223 */ /* 0x000fe200000100a2 */
[----:B------:R-:W-:Y:S01]  /*4770*/  FADD.FTZ R164, R163, R164 ;  /* 0x000000a4a3a47221 */ /* 0x000fe20000010000 */
[----:B------:R-:W4:Y:S01]  /*4780*/  SHFL.DOWN PT, R200, R180, 0x1, 0x1f ;  /* 0x08201f00b4c87f89 */ /* 0x000f2200000e0000 */
[-C--:B------:R-:W-:Y:S01]  /*4790*/  FFMA.FTZ R162, R157, -R166.reuse, R196 ;  /* 0x800000a69da27223 */ /* 0x080fe200000100c4 */
[----:B------:R-:W-:Y:S01]  /*47a0*/  FFMA.FTZ R163, R159, -R166, R168 ;  /* 0x800000a69fa37223 */ /* 0x000fe200000100a8 */
[----:B------:R-:W-:Y:S01]  /*47b0*/  FMUL.FTZ R166, R47, R168 ;  /* 0x000000a82fa67220 */ /* 0x000fe20000410000 */
[----:B------:R-:W5:Y:S01]  /*47c0*/  SHFL.DOWN PT, R195, R186, 0x1, 0x1f ;  /* 0x08201f00bac37f89 */ /* 0x000f6200000e0000 */
[----:B------:R-:W-:Y:S01]  /*47d0*/  ISETP.NE.AND P0, PT, R104, RZ, PT ;  /* 0x000000ff6800720c */ /* 0x000fe20003f05270 */
[----:B------:R-:W-:Y:S01]  /*47e0*/  BSSY B0, `(.L_x_15955) ;  /* 0x00000b1000007945 */ /* 0x000fe20003800000 */
[----:B------:R-:W-:Y:S01]  /*47f0*/  FADD.FTZ R166, R197, -R166 ;  /* 0x800000a6c5a67221 */ /* 0x000fe20000010000 */
[----:B------:R1:W5:Y:S01]  /*4800*/  SHFL.IDX PT, R170, R178, RZ, 0x1f ;  /* 0x00001fffb2aa7589 */ /* 0x00036200000e0000 */
[C---:B---3--:R-:W-:Y:S01]  /*4810*/  @P2 FMUL.FTZ R185, R193.reuse, R191 ;  /* 0x000000bfc1b92220 */ /* 0x048fe20000410000 */
[----:B0-----:R-:W-:-:S02]  /*4820*/  @P2 FMUL.FTZ R168, R193, R192 ;  /* 0x000000c0c1a82220 */ /* 0x001fc40000410000 */
[----:B------:R-:W0:Y:S01]  /*4830*/  SHFL.IDX PT, R186, R186, RZ, 0x1f ;  /* 0x00001fffbaba7589 */ /* 0x000e2200000e0000 */
[C---:B-1----:R-:W-:Y:S01]  /*4840*/  @P2 FFMA.FTZ R193, R198.reuse, R192, R185 ;  /* 0x000000c0c6c12223 */ /* 0x042fe200000100b9 */
[----:B------:R-:W-:Y:S02]  /*4850*/  @P2 FFMA.FTZ R178, R198, R191, -R168 ;  /* 0x000000bfc6b22223 */ /* 0x000fe400000108a8 */
[----:B------:R-:W1:Y:S01]  /*4860*/  SHFL.IDX PT, R180, R180, RZ, 0x1f ;  /* 0x00001fffb4b47589 */ /* 0x000e6200000e0000 */
[C---:B--2---:R-:W-:Y:S01]  /*4870*/  FMUL.FTZ R3, R190.reuse, R7 ;  /* 0x00000007be037220 */ /* 0x044fe20000410000 */
[-C--:B------:R-:W-:Y:S01]  /*4880*/  FMUL.FTZ R168, R190, R6.reuse ;  /* 0x00000006bea87220 */ /* 0x080fe20000410000 */
[----:B----4-:R-:W-:Y:S01]  /*4890*/  @P2 FADD.FTZ R192, R200, R193 ;  /* 0x000000c1c8c02221 */ /* 0x010fe20000010000 */
[----:B-----5:R-:W-:Y:S01]  /*48a0*/  @P2 FADD.FTZ R191, R195, R178 ;  /* 0x000000b2c3bf2221 */ /* 0x020fe20000010000 */
[----:B------:R-:W-:Y:S02]  /*48b0*/  FFMA.FTZ R185, R170, R6, -R3 ;  /* 0x00000006aab97223 */ /* 0x000fe40000010803 */
[-C--:B------:R-:W-:Y:S01]  /*48c0*/  FMUL.FTZ R6, R192, -R33.reuse ;  /* 0x80000021c0067220 */ /* 0x080fe20000410000 */
[C---:B------:R-:W-:Y:S01]  /*48d0*/  FMUL.FTZ R33, R191.reuse, -R33 ;  /* 0x80000021bf217220 */ /* 0x040fe20000410000 */
[C---:B------:R-:W-:Y:S01]  /*48e0*/  FMUL.FTZ R3, R190.reuse, R5 ;  /* 0x00000005be037220 */ /* 0x040fe20000410000 */
[----:B------:R-:W-:Y:S01]  /*48f0*/  FMUL.FTZ R190, R190, R4 ;  /* 0x00000004bebe7220 */ /* 0x000fe20000410000 */
[-C--:B------:R-:W-:Y:S01]  /*4900*/  FFMA.FTZ R6, R191, R32.reuse, -R6 ;  /* 0x00000020bf067223 */ /* 0x080fe20000010806 */
[----:B------:R-:W-:Y:S01]  /*4910*/  FFMA.FTZ R32, R192, R32, R33 ;  /* 0x00000020c0207223 */ /* 0x000fe20000010021 */
[----:B------:R-:W-:Y:S01]  /*4920*/  FFMA.FTZ R4, R170, R4, -R3 ;  /* 0x00000004aa047223 */ /* 0x000fe20000010803 */
[----:B------:R-:W-:Y:S01]  /*4930*/  SHF.L.U32 R3, R104, 0x4, RZ ;  /* 0x0000000468037819 */ /* 0x000fe200000006ff */
[----:B------:R-:W-:Y:S01]  /*4940*/  FADD.FTZ R179, R179, R6 ;  /* 0x00000006b3b37221 */ /* 0x000fe20000010000 */
[----:B------:R-:W-:Y:S01]  /*4950*/  FADD.FTZ R173, -R173, R32 ;  /* 0x00000020adad7221 */ /* 0x000fe20000010100 */
[----:B------:R-:W-:Y:S01]  /*4960*/  FFMA.FTZ R7, R170, R7, R168 ;  /* 0x00000007aa077223 */ /* 0x000fe200000100a8 */
[----:B------:R-:W-:Y:S01]  /*4970*/  LEA.HI.SX32 R33, R3, R3, 0x1b ;  /* 0x0000000303217211 */ /* 0x000fe200078fdaff */
[----:B0-----:R-:W-:Y:S01]  /*4980*/  FADD.FTZ R6, R186, R185 ;  /* 0x000000b9ba067221 */ /* 0x001fe20000010000 */
[C---:B------:R-:W-:Y:S01]  /*4990*/  FMUL.FTZ R3, R146.reuse, -R173 ;  /* 0x800000ad92037220 */ /* 0x040fe20000410000 */
[----:B------:R-:W-:Y:S01]  /*49a0*/  FMUL.FTZ R146, R146, -R179 ;  /* 0x800000b392927220 */ /* 0x000fe20000410000 */
[----:B------:R-:W-:Y:S01]  /*49b0*/  FFMA.FTZ R5, R170, R5, R190 ;  /* 0x00000005aa057223 */ /* 0x000fe200000100be */
[----:B-1----:R-:W-:Y:S01]  /*49c0*/  FADD.FTZ R7, R180, R7 ;  /* 0x00000007b4077221 */ /* 0x002fe20000010000 */
[C---:B------:R-:W-:Y:S01]  /*49d0*/  FFMA.FTZ R32, R144.reuse, R179, -R3 ;  /* 0x000000b390207223 */ /* 0x040fe20000010803 */
[-C--:B------:R-:W-:Y:S01]  /*49e0*/  FFMA.FTZ R146, R144, R173.reuse, R146 ;  /* 0x000000ad90927223 */ /* 0x080fe20000010092 */
[----:B------:R-:W-:Y:S01]  /*49f0*/  LEA R3, R33, UR7, 0x2 ;  /* 0x0000000721037c11 */ /* 0x000fe2000f8e10ff */
[C---:B------:R-:W-:Y:S01]  /*4a00*/  FMUL.FTZ R170, R38.reuse, R173 ;  /* 0x000000ad26aa7220 */ /* 0x040fe20000410000 */
[----:B------:R-:W-:Y:S01]  /*4a10*/  FADD.FTZ R171, R171, R32 ;  /* 0x00000020abab7221 */ /* 0x000fe20000010000 */
[----:B------:R-:W-:Y:S01]  /*4a20*/  FADD.FTZ R167, -R167, R146 ;  /* 0x00000092a7a77221 */ /* 0x000fe20000010100 */
[----:B------:R-:W-:Y:S01]  /*4a30*/  @!P0 LEA R186, R41, UR7, 0x4 ;  /* 0x0000000729ba8c11 */ /* 0x000fe2000f8e20ff */
[----:B------:R-:W-:Y:S01]  /*4a40*/  FMUL.FTZ R168, R38, R179 ;  /* 0x000000b326a87220 */ /* 0x000fe20000410000 */
[C---:B------:R-:W-:Y:S01]  /*4a50*/  FMUL.FTZ R185, R163.reuse, R170 ;  /* 0x000000aaa3b97220 */ /* 0x040fe20000410000 */
[C---:B------:R-:W-:Y:S01]  /*4a60*/  FMUL.FTZ R33, R142.reuse, -R167 ;  /* 0x800000a78e217220 */ /* 0x040fe20000410000 */
[----:B------:R-:W-:Y:S01]  /*4a70*/  FMUL.FTZ R142, R142, -R171 ;  /* 0x800000ab8e8e7220 */ /* 0x000fe20000410000 */
[----:B------:R0:W-:Y:S01]  /*4a80*/  @!P0 STS.128 [R186+0x21b0], R4 ;  /* 0x0021b004ba008388 */ /* 0x0001e20000000c00 */
[-C--:B------:R-:W-:Y:S01]  /*4a90*/  FFMA.FTZ R32, R162, R168.reuse, R185 ;  /* 0x000000a8a2207223 */ /* 0x080fe200000100b9 */
[-C--:B------:R-:W-:Y:S01]  /*4aa0*/  FMUL.FTZ R185, R163, R168.reuse ;  /* 0x000000a8a3b97220 */ /* 0x080fe20000410000 */
[----:B------:R-:W-:Y:S01]  /*4ab0*/  FFMA.FTZ R142, R140, R167, R142 ;  /* 0x000000a78c8e7223 */ /* 0x000fe2000001008e */
[----:B------:R-:W-:Y:S01]  /*4ac0*/  FMUL.FTZ R144, R40, R171 ;  /* 0x000000ab28907220 */ /* 0x000fe20000410000 */
[C---:B------:R-:W-:Y:S01]  /*4ad0*/  FMUL.FTZ R178, R151.reuse, R168 ;  /* 0x000000a897b27220 */ /* 0x040fe20000410000 */
[----:B------:R-:W-:Y:S01]  /*4ae0*/  FMUL.FTZ R180, R151, R170 ;  /* 0x000000aa97b47220 */ /* 0x000fe20000410000 */
[----:B------:R-:W-:Y:S01]  /*4af0*/  FADD.FTZ R169, -R169, R142 ;  /* 0x0000008ea9a97221 */ /* 0x000fe20000010100 */
[----:B------:R-:W-:-:S02]  /*4b00*/  FMUL.FTZ R146, R153, R144 ;  /* 0x0000009099927220 */ /* 0x000fc40000410000 */
[----:B------:R-:W-:Y:S01]  /*4b10*/  STS [R3+0x458], R178 ;  /* 0x000458b203007388 */ /* 0x000fe20000000800 */
[----:B------:R-:W-:-:S03]  /*4b20*/  FMUL.FTZ R199, R42, R169 ;  /* 0x000000a92ac77220 */ /* 0x000fc60000410000 */
[----:B------:R-:W-:Y:S01]  /*4b30*/  STS [R3+0x45c], R180 ;  /* 0x00045cb403007388 */ /* 0x000fe20000000800 */
[----:B0-----:R-:W-:Y:S01]  /*4b40*/  FFMA.FTZ R4, R140, R171, -R33 ;  /* 0x000000ab8c047223 */ /* 0x001fe20000010821 */
[----:B------:R-:W-:Y:S01]  /*4b50*/  FMUL.FTZ R5, R138, -R169 ;  /* 0x800000a98a057220 */ /* 0x000fe20000410000 */
[----:B------:R-:W-:Y:S01]  /*4b60*/  FFMA.FTZ R6, R162, R170, -R185 ;  /* 0x000000aaa2067223 */ /* 0x000fe200000108b9 */
[----:B------:R-:W-:Y:S01]  /*4b70*/  FMUL.FTZ R140, R40, R167 ;  /* 0x000000a7288c7220 */ /* 0x000fe20000410000 */
[----:B------:R-:W-:Y:S01]  /*4b80*/  FADD.FTZ R165, R165, R4 ;  /* 0x00000004a5a57221 */ /* 0x000fe20000010000 */
[C---:B------:R-:W-:Y:S01]  /*4b90*/  FMUL.FTZ R33, R161.reuse, R144 ;  /* 0x00000090a1217220 */ /* 0x040fe20000410000 */
[----:B------:R-:W-:Y:S01]  /*4ba0*/  STS [R3+0x450], R146 ;  /* 0x0004509203007388 */ /* 0x000fe20000000800 */
[-C--:B------:R-:W-:Y:S01]  /*4bb0*/  FMUL.FTZ R7, R161, R140.reuse ;  /* 0x0000008ca1077220 */ /* 0x080fe20000410000 */
[-C--:B------:R-:W-:Y:S01]  /*4bc0*/  FMUL.FTZ R138, R138, -R165.reuse ;  /* 0x800000a58a8a7220 */ /* 0x080fe20000410000 */
[-C--:B------:R-:W-:Y:S01]  /*4bd0*/  FFMA.FTZ R5, R136, R165.reuse, -R5 ;  /* 0x000000a588057223 */ /* 0x080fe20000010805 */
[-C--:B------:R-:W-:Y:S01]  /*4be0*/  FMUL.FTZ R142, R153, R140.reuse ;  /* 0x0000008c998e7220 */ /* 0x080fe20000410000 */
[----:B------:R-:W-:Y:S01]  /*4bf0*/  FMUL.FTZ R197, R42, R165 ;  /* 0x000000a52ac57220 */ /* 0x000fe20000410000 */
[----:B------:R-:W-:Y:S01]  /*4c00*/  FFMA.FTZ R191, R136, R169, R138 ;  /* 0x000000a988bf7223 */ /* 0x000fe2000001008a */
[----:B------:R-:W-:Y:S01]  /*4c10*/  FADD.FTZ R185, R174, R5 ;  /* 0x00000005aeb97221 */ /* 0x000fe20000010000 */
[----:B------:R-:W-:Y:S01]  /*4c20*/  FFMA.FTZ R136, R160, R140, -R33 ;  /* 0x0000008ca0887223 */ /* 0x000fe20000010821 */
[C---:B------:R-:W-:Y:S01]  /*4c30*/  FMUL.FTZ R140, R119.reuse, R199 ;  /* 0x000000c7778c7220 */ /* 0x040fe20000410000 */
[----:B------:R-:W-:Y:S01]  /*4c40*/  FADD.FTZ R191, -R172, R191 ;  /* 0x000000bfacbf7221 */ /* 0x000fe20000010100 */
[-C--:B------:R-:W-:Y:S01]  /*4c50*/  FMUL.FTZ R5, R134, -R185.reuse ;  /* 0x800000b986057220 */ /* 0x080fe20000410000 */
[----:B------:R-:W-:Y:S01]  /*4c60*/  FMUL.FTZ R33, R44, R185 ;  /* 0x000000b92c217220 */ /* 0x000fe20000410000 */
[----:B------:R-:W-:Y:S01]  /*4c70*/  FMUL.FTZ R138, R119, R197 ;  /* 0x000000c5778a7220 */ /* 0x000fe20000410000 */
[-C--:B------:R-:W-:Y:S01]  /*4c80*/  FMUL.FTZ R134, R134, -R191.reuse ;  /* 0x800000bf86867220 */ /* 0x080fe20000410000 */
[-C--:B------:R-:W-:Y:S01]  /*4c90*/  FMUL.FTZ R195, R44, R191.reuse ;  /* 0x000000bf2cc37220 */ /* 0x080fe20000410000 */
[C---:B------:R-:W-:Y:S01]  /*4ca0*/  FFMA.FTZ R4, R132.reuse, R191, R5 ;  /* 0x000000bf84047223 */ /* 0x040fe20000010005 */
[----:B------:R0:W-:Y:S01]  /*4cb0*/  STS [R3+0x44c], R140 ;  /* 0x00044c8c03007388 */ /* 0x0001e20000000800 */
[----:B------:R-:W-:Y:S01]  /*4cc0*/  FFMA.FTZ R134, R132, R185, -R134 ;  /* 0x000000b984867223 */ /* 0x000fe20000010886 */
[----:B------:R-:W-:Y:S01]  /*4cd0*/  FMUL.FTZ R5, R154, R195 ;  /* 0x000000c39a057220 */ /* 0x000fe20000410000 */
[----:B------:R-:W-:Y:S01]  /*4ce0*/  FADD.FTZ R177, -R177, R4 ;  /* 0x00000004b1b17221 */ /* 0x000fe20000010100 */
[-C--:B------:R-:W-:Y:S01]  /*4cf0*/  FMUL.FTZ R4, R125, R33.reuse ;  /* 0x000000217d047220 */ /* 0x080fe20000410000 */
[----:B------:R-:W-:Y:S01]  /*4d00*/  FADD.FTZ R193, R175, R134 ;  /* 0x00000086afc17221 */ /* 0x000fe20000010000 */
[----:B------:R-:W-:Y:S01]  /*4d10*/  FFMA.FTZ R132, R152, R33, R5 ;  /* 0x0000002198847223 */ /* 0x000fe20000010005 */
[----:B------:R-:W-:Y:S01]  /*4d20*/  FMUL.FTZ R5, R130, -R177 ;  /* 0x800000b182057220 */ /* 0x000fe20000410000 */
[----:B------:R-:W-:Y:S01]  /*4d30*/  FMUL.FTZ R33, R154, R33 ;  /* 0x000000219a217220 */ /* 0x000fe20000410000 */
[----:B------:R-:W-:Y:S01]  /*4d40*/  FMUL.FTZ R130, R130, -R193 ;  /* 0x800000c182827220 */ /* 0x000fe20000410000 */
[----:B0-----:R-:W-:Y:S01]  /*4d50*/  FMUL.FTZ R140, R125, R195 ;  /* 0x000000c37d8c7220 */ /* 0x001fe20000410000 */
[-C--:B------:R-:W-:Y:S01]  /*4d60*/  FFMA.FTZ R5, R128, R193.reuse, -R5 ;  /* 0x000000c180057223 */ /* 0x080fe20000010805 */
[----:B------:R-:W-:Y:S01]  /*4d70*/  FMUL.FTZ R205, R46, R193 ;  /* 0x000000c12ecd7220 */ /* 0x000fe20000410000 */
[----:B------:R-:W-:Y:S01]  /*4d80*/  FFMA.FTZ R130, R128, R177, R130 ;  /* 0x000000b180827223 */ /* 0x000fe20000010082 */
[----:B------:R-:W-:Y:S01]  /*4d90*/  FFMA.FTZ R128, R152, R195, -R33 ;  /* 0x000000c398807223 */ /* 0x000fe20000010821 */
[----:B------:R-:W-:Y:S01]  /*4da0*/  FADD.FTZ R195, R182, R5 ;  /* 0x00000005b6c37221 */ /* 0x000fe20000010000 */
[----:B------:R-:W-:Y:S01]  /*4db0*/  FMUL.FTZ R134, R129, R205 ;  /* 0x000000cd81867220 */ /* 0x000fe20000410000 */
[----:B------:R-:W-:Y:S01]  /*4dc0*/  FADD.FTZ R181, -R181, R130 ;  /* 0x00000082b5b57221 */ /* 0x000fe20000010100 */
[----:B------:R0:W-:Y:S01]  /*4dd0*/  STS [R3+0x440], R4 ;  /* 0x0004400403007388 */ /* 0x0001e20000000800 */
        /* <DEDUP_REMOVED lines=9> */
[----:B0-----:R-:W-:Y:S01]  /*4e70*/  FMUL.FTZ R4, R116, R33 ;  /* 0x0000002174047220 */ /* 0x001fe20000410000 */
[----:B------:R-:W-:Y:S01]  /*4e80*/  FADD.FTZ R175, R184, R5 ;  /* 0x00000005b8af7221 */ /* 0x000fe20000010000 */
[-C--:B------:R-:W-:Y:S01]  /*4e90*/  FMUL.FTZ R5, R116, R201.reuse ;  /* 0x000000c974057220 */ /* 0x080fe20000410000 */
[----:B------:R-:W-:Y:S01]  /*4ea0*/  FADD.FTZ R183, -R183, R126 ;  /* 0x0000007eb7b77221 */ /* 0x000fe20000010100 */
[----:B------:R-:W-:Y:S01]  /*4eb0*/  FFMA.FTZ R213, R118, R201, -R4 ;  /* 0x000000c976d57223 */ /* 0x000fe20000010804 */
[----:B------:R-:W-:Y:S01]  /*4ec0*/  FMUL.FTZ R4, R50, R175 ;  /* 0x000000af32047220 */ /* 0x000fe20000410000 */
[----:B------:R-:W-:Y:S01]  /*4ed0*/  FFMA.FTZ R211, R118, R33, R5 ;  /* 0x0000002176d37223 */ /* 0x000fe20000010005 */
[C---:B------:R-:W-:Y:S01]  /*4ee0*/  FMUL.FTZ R5, R120.reuse, -R183 ;  /* 0x800000b778057220 */ /* 0x040fe20000410000 */
[----:B------:R-:W-:Y:S01]  /*4ef0*/  FMUL.FTZ R120, R120, -R175 ;  /* 0x800000af78787220 */ /* 0x000fe20000410000 */
[----:B------:R-:W-:Y:S01]  /*4f00*/  IADD3 R33, -R91, R43, RZ ;  /* 0x0000002b5b217210 */ /* 0x000fe20007ffe1ff */
[----:B-1----:R-:W-:Y:S01]  /*4f10*/  FMUL.FTZ R134, R133, R201 ;  /* 0x000000c985867220 */ /* 0x002fe20000410000 */
[----:B------:R-:W-:Y:S01]  /*4f20*/  FFMA.FTZ R5, R122, R175, -R5 ;  /* 0x000000af7a057223 */ /* 0x000fe20000010805 */
[-C--:B------:R-:W-:Y:S01]  /*4f30*/  FMUL.FTZ R124, R50, R183.reuse ;  /* 0x000000b7327c7220 */ /* 0x080fe20000410000 */
[----:B------:R-:W-:Y:S01]  /*4f40*/  FFMA.FTZ R201, R122, R183, R120 ;  /* 0x000000b77ac97223 */ /* 0x000fe20000010078 */
[----:B------:R-:W-:Y:S01]  /*4f50*/  LEA R122, R33, -R104, 0x1 ;  /* 0x80000068217a7211 */ /* 0x000fe200078e08ff */
[----:B------:R-:W-:Y:S01]  /*4f60*/  FADD.FTZ R120, R2, R5 ;  /* 0x0000000502787221 */ /* 0x000fe20000010000 */
[----:B------:R-:W-:Y:S01]  /*4f70*/  FMUL.FTZ R2, R36, R124 ;  /* 0x0000007c24027220 */ /* 0x000fe20000410000 */
[----:B------:R-:W-:Y:S01]  /*4f80*/  FADD.FTZ R201, -R176, R201 ;  /* 0x000000c9b0c97221 */ /* 0x000fe20000010100 */
[----:B------:R0:W-:Y:S01]  /*4f90*/  STS [R3+0x448], R138 ;  /* 0x0004488a03007388 */ /* 0x0001e20000000800 */
[----:B------:R-:W-:Y:S01]  /*4fa0*/  ISETP.GE.AND P1, PT, R122, 0x1, PT ;  /* 0x000000017a00780c */ /* 0x000fe20003f26270 */
[-C--:B------:R-:W-:Y:S01]  /*4fb0*/  FMUL.FTZ R126, R143, R4.reuse ;  /* 0x000000048f7e7220 */ /* 0x080fe20000410000 */
[-C--:B------:R-:W-:Y:S01]  /*4fc0*/  FMUL.FTZ R5, R36, R4.reuse ;  /* 0x0000000424057220 */ /* 0x080fe20000410000 */
[C---:B------:R-:W-:Y:S01]  /*4fd0*/  FFMA.FTZ R207, R37.reuse, R4, R2 ;  /* 0x0000000425cf7223 */ /* 0x040fe20000010002 */
[C---:B------:R-:W-:Y:S01]  /*4fe0*/  FMUL.FTZ R4, R52.reuse, R201 ;  /* 0x000000c934047220 */ /* 0x040fe20000410000 */
[----:B------:R-:W-:Y:S01]  /*4ff0*/  FMUL.FTZ R2, R52, R120 ;  /* 0x0000007834027220 */ /* 0x000fe20000410000 */
[----:B------:R1:W-:Y:S01]  /*5000*/  STS [R3+0x430], R130 ;  /* 0x0004308203007388 */ /* 0x0003e20000000800 */
[----:B------:R-:W-:Y:S01]  /*5010*/  FFMA.FTZ R209, R37, R124, -R5 ;  /* 0x0000007c25d17223 */ /* 0x000fe20000010805 */
[----:B------:R-:W-:Y:S01]  /*5020*/  FFMA.FTZ R7, R160, R144, R7 ;  /* 0x00000090a0077223 */ /* 0x000fe20000010007 */
[----:B0-----:R-:W-:Y:S01]  /*5030*/  FMUL.FTZ R138, R129, R203 ;  /* 0x000000cb818a7220 */ /* 0x001fe20000410000 */
[----:B------:R0:W-:Y:S01]  /*5040*/  STS [R3+0x434], R134 ;  /* 0x0004348603007388 */ /* 0x0001e20000000800 */
[----:B------:R-:W-:-:S03]  /*5050*/  FMUL.FTZ R5, R34, R2 ;  /* 0x0000000222057220 */ /* 0x000fc60000410000 */
[----:B------:R2:W-:Y:S01]  /*5060*/  STS [R3+0x43c], R138 ;  /* 0x00043c8a03007388 */ /* 0x0005e20000000800 */
[----:B-1----:R-:W-:-:S03]  /*5070*/  FMUL.FTZ R130, R145, R2 ;  /* 0x0000000291827220 */ /* 0x002fc60000410000 */
[----:B------:R-:W-:Y:S01]  /*5080*/  STS [R3+0x454], R142 ;  /* 0x0004548e03007388 */ /* 0x000fe20000000800 */
[----:B0-----:R-:W-:-:S03]  /*5090*/  FMUL.FTZ R134, R145, R4 ;  /* 0x0000000491867220 */ /* 0x001fc60000410000 */
[----:B------:R-:W-:Y:S01]  /*50a0*/  STS [R3+0x444], R140 ;  /* 0x0004448c03007388 */ /* 0x000fe20000000800 */
[----:B--2---:R-:W-:Y:S01]  /*50b0*/  FMUL.FTZ R138, R143, R124 ;  /* 0x0000007c8f8a7220 */ /* 0x004fe20000410000 */
[----:B------:R-:W-:Y:S02]  /*50c0*/  FMUL.FTZ R124, R34, R4 ;  /* 0x00000004227c7220 */ /* 0x000fe40000410000 */
[----:B------:R0:W-:Y:S02]  /*50d0*/  STS [R3+0x428], R126 ;  /* 0x0004287e03007388 */ /* 0x0001e40000000800 */
[----:B------:R-:W-:Y:S02]  /*50e0*/  FFMA.FTZ R124, R35, R2, R124 ;  /* 0x00000002237c7223 */ /* 0x000fe4000001007c */
[----:B------:R1:W-:Y:S02]  /*50f0*/  STS [R3+0x42c], R138 ;  /* 0x00042c8a03007388 */ /* 0x0003e40000000800 */
[----:B------:R-:W-:-:S02]  /*5100*/  FADD.FTZ R124, RZ, R124 ;  /* 0x0000007cff7c7221 */ /* 0x000fc40000010000 */
[----:B------:R1:W-:Y:S01]  /*5110*/  STS [R3+0x420], R130 ;  /* 0x0004208203007388 */ /* 0x0003e20000000800 */
[----:B0-----:R-:W-:-:S03]  /*5120*/  FFMA.FTZ R126, R35, R4, -R5 ;  /* 0x00000004237e7223 */ /* 0x001fc60000010805 */
[----:B------:R1:W-:Y:S01]  /*5130*/  STS [R3+0x424], R134 ;  /* 0x0004248603007388 */ /* 0x0003e20000000800 */
[----:B------:R-:W-:Y:S06]  /*5140*/  BAR.SYNC.DEFER_BLOCKING 0x0 ;  /* 0x0000000000007b1d */ /* 0x000fec0000010000 */
[----:B------:R-:W-:Y:S05]  /*5150*/  @!P1 BRA `(.L_x_15956) ;  /* 0x0000000000649947 */ /* 0x000fea0003800000 */
[----:B------:R-:W-:Y:S01]  /*5160*/  LEA.HI.SX32 R2, R104, R104, 0x1b ;  /* 0x0000006868027211 */ /* 0x000fe200078fdaff */
[-C--:B------:R-:W-:Y:S01]  /*5170*/  IMAD.WIDE.U32 R4, R106, R18.reuse, RZ ;  /* 0x000000126a047225 */ /* 0x080fe200078e00ff */
[----:B-1----:R-:W-:Y:S02]  /*5180*/  SHF.R.U32.HI R134, RZ, 0x1, R21 ;  /* 0x00000001ff867819 */ /* 0x002fe40000011615 */
[----:B------:R-:W-:Y:S01]  /*5190*/  LEA R130, R2, UR7, 0x2 ;  /* 0x0000000702827c11 */ /* 0x000fe2000f8e10ff */
[----:B------:R-:W-:Y:S01]  /*51a0*/  IMAD R2, R107, R18, RZ ;  /* 0x000000126b027224 */ /* 0x000fe200078e02ff */
[----:B------:R-:W-:Y:S01]  /*51b0*/  LEA R3, R92, 0xfffffe00, 0x9 ;  /* 0xfffffe005c037811 */ /* 0x000fe200078e48ff */
[----:B------:R-:W-:Y:S02]  /*51c0*/  IMAD R134, R134, UR14, RZ ;  /* 0x0000000e86867c24 */ /* 0x000fe4000f8e02ff */
[----:B------:R-:W0:Y:S01]  /*51d0*/  LDS R215, [R130+0x420] ;  /* 0x0004200082d77984 */ /* 0x000e220000000800 */
        /* <DEDUP_REMOVED lines=16> */
[----:B0-----:R0:W-:Y:S04]  /*52e0*/  REDG.E.ADD.F32.FTZ.RN.STRONG.GPU desc[UR12][R4.64], R215 ;  /* 0x000000d7040079a6 */ /* 0x0011e8000c10f38c */
.L_x_15956:
[----:B------:R-:W-:Y:S05]  /*52f0*/  BSYNC B0 ;  /* 0x0000000000007941 */ /* 0x000fea0003800000 */
.L_x_15955:
[----:B------:R-:W-:Y:S01]  /*5300*/  USHF.R.U32.HI UR8, URZ, 0x1, UR27 ;  /* 0x000000013f087899 */ /* 0x000fe2000801161b */
[----:B-1----:R-:W-:Y:S01]  /*5310*/  FMUL.FTZ R3, R148, R203 ;  /* 0x000000cb94037220 */ /* 0x002fe20000410000 */
[----:B------:R-:W-:Y:S01]  /*5320*/  USHF.R.U64 UR10, UR26, 0x1, UR27 ;  /* 0x000000011a0a7899 */ /* 0x000fe2000800121b */
[----:B------:R-:W-:Y:S01]  /*5330*/  IMAD R2, R107, R18, RZ ;  /* 0x000000126b027224 */ /* 0x000fe200078e02ff */
[----:B------:R-:W-:Y:S01]  /*5340*/  UIMAD UR11, UR8, UR14, URZ ;  /* 0x0000000e080b72a4 */ /* 0x000fe2000f8e023f */
[-C--:B0-----:R-:W-:Y:S01]  /*5350*/  FFMA.FTZ R5, R150, R205.reuse, R3 ;  /* 0x000000cd96057223 */ /* 0x081fe20000010003 */
[----:B------:R-:W-:Y:S01]  /*5360*/  UIMAD.WIDE.U32 UR8, UR10, UR14, URZ ;  /* 0x0000000e0a0872a5 */ /* 0x000fe2000f8e003f */
[----:B------:R-:W-:Y:S01]  /*5370*/  FMUL.FTZ R205, R148, R205 ;  /* 0x000000cd94cd7220 */ /* 0x000fe20000410000 */
[----:B------:R-:W-:Y:S01]  /*5380*/  UIMAD UR11, UR15, UR10, UR11 ;  /* 0x0000000a0f0b72a4 */ /* 0x000fe2000f8e020b */
[----:B------:R-:W-:Y:S01]  /*5390*/  FADD.FTZ R124, R124, R207 ;  /* 0x000000cf7c7c7221 */ /* 0x000fe20000010000 */
[----:B------:R-:W-:-:S02]  /*53a0*/  IMAD R207, R106, R19, R2 ;  /* 0x000000136acf7224 */ /* 0x000fc400078e0202 */
[----:B------:R-:W-:Y:S01]  /*53b0*/  FFMA.FTZ R205, R150, R203, -R205 ;  /* 0x000000cb96cd7223 */ /* 0x000fe200000108cd */
[----:B------:R-:W-:Y:S01]  /*53c0*/  UIADD3 UR9, UR11, UR9, URZ ;  /* 0x000000090b097290 */ /* 0x000fe2000fffe03f */
[----:B------:R-:W-:Y:S01]  /*53d0*/  FMUL.FTZ R203, R158, R199 ;  /* 0x000000c79ecb7220 */ /* 0x000fe20000410000 */
[----:B------:R-:W-:Y:S01]  /*53e0*/  FADD.FTZ R124, R124, R211 ;  /* 0x000000d37c7c7221 */ /* 0x000fe20000010000 */
[----:B------:R-:W-:Y:S01]  /*53f0*/  FADD.FTZ R126, RZ, R126 ;  /* 0x0000007eff7e7221 */ /* 0x000fe20000010000 */
[----:B------:R-:W-:Y:S01]  /*5400*/  BSSY B0, `(.L_x_15957) ;  /* 0x000002c000007945 */ /* 0x000fe20003800000 */
[----:B------:R-:W-:Y:S01]  /*5410*/  FFMA.FTZ R4, R156, R197, R203 ;  /* 0x000000c59c047223 */ /* 0x000fe200000100cb */
[----:B------:R-:W-:-:S04]  /*5420*/  IMAD.WIDE.U32 R2, R106, R18, UR8 ;  /* 0x000000086a027e25 */ /* 0x000fc8000f8e0012 */
[----:B------:R-:W-:Y:S01]  /*5430*/  FMUL.FTZ R197, R158, R197 ;  /* 0x000000c59ec57220 */ /* 0x000fe20000410000 */
[----:B------:R-:W-:Y:S01]  /*5440*/  FADD.FTZ R5, R124, R5 ;  /* 0x000000057c057221 */ /* 0x000fe20000010000 */
[----:B------:R-:W-:Y:S01]  /*5450*/  FADD.FTZ R126, R126, R209 ;  /* 0x000000d17e7e7221 */ /* 0x000fe20000010000 */
[----:B------:R-:W-:Y:S01]  /*5460*/  USHF.L.U64.HI UR9, UR5, 0x2, UR6 ;  /* 0x0000000205097899 */ /* 0x000fe20008010206 */
[----:B------:R-:W-:Y:S01]  /*5470*/  IADD3 R114, R207, R3, RZ ;  /* 0x00000003cf727210 */ /* 0x000fe20007ffe0ff */
[----:B------:R-:W-:Y:S01]  /*5480*/  FFMA.FTZ R197, R156, R199, -R197 ;  /* 0x000000c79cc57223 */ /* 0x000fe200000108c5 */
[----:B------:R-:W-:Y:S01]  /*5490*/  LEA R3, P1, R2, R16, 0x3 ;  /* 0x0000001002037211 */ /* 0x000fe200078218ff */
[----:B------:R-:W-:Y:S01]  /*54a0*/  FADD.FTZ R5, R5, R132 ;  /* 0x0000008405057221 */ /* 0x000fe20000010000 */
[----:B------:R-:W-:Y:S01]  /*54b0*/  FADD.FTZ R126, R126, R213 ;  /* 0x000000d57e7e7221 */ /* 0x000fe20000010000 */
[----:B------:R-:W-:Y:S01]  /*54c0*/  USHF.L.U32 UR8, UR5, 0x2, URZ ;  /* 0x0000000205087899 */ /* 0x000fe2000800063f */
[----:B------:R-:W-:Y:S01]  /*54d0*/  LEA.HI.X R199, R2, R17, R114, 0x3, P1 ;  /* 0x0000001102c77211 */ /* 0x000fe200008f1c72 */
[----:B------:R-:W-:Y:S01]  /*54e0*/  FADD.FTZ R4, R5, R4 ;  /* 0x0000000405047221 */ /* 0x000fe20000010000 */
[----:B------:R-:W-:Y:S01]  /*54f0*/  LEA R2, P1, R104, R3, 0x2 ;  /* 0x0000000368027211 */ /* 0x000fe200078210ff */
[----:B------:R-:W-:Y:S01]  /*5500*/  FADD.FTZ R205, R126, R205 ;  /* 0x000000cd7ecd7221 */ /* 0x000fe20000010000 */
[----:B------:R-:W-:Y:S01]  /*5510*/  IADD3 R114, -R113, UR4, RZ ;  /* 0x0000000471727c10 */ /* 0x000fe2000fffe1ff */
[----:B------:R-:W-:Y:S01]  /*5520*/  FADD.FTZ R203, R4, R7 ;  /* 0x0000000704cb7221 */ /* 0x000fe20000010000 */
[----:B------:R-:W-:Y:S01]  /*5530*/  LEA.HI.X R3, R104, R199, RZ, 0x2, P1 ;  /* 0x000000c768037211 */ /* 0x000fe200008f14ff */
[----:B------:R-:W-:Y:S01]  /*5540*/  FADD.FTZ R128, R205, R128 ;  /* 0x00000080cd807221 */ /* 0x000fe20000010000 */
[----:B------:R-:W-:Y:S01]  /*5550*/  ISETP.GE.AND P1, PT, R122, 0x21, PT ;  /* 0x000000217a00780c */ /* 0x000fe20003f26270 */
[----:B------:R-:W-:Y:S01]  /*5560*/  IMAD R5, R114, -0x200, RZ ;  /* 0xfffffe0072057824 */ /* 0x000fe200078e02ff */
[----:B------:R-:W-:Y:S01]  /*5570*/  IADD3 R7, R104, 0x40, RZ ;  /* 0x0000004068077810 */ /* 0x000fe20007ffe0ff */
[----:B------:R-:W-:Y:S01]  /*5580*/  FADD.FTZ R197, R128, R197 ;  /* 0x000000c580c57221 */ /* 0x000fe20000010000 */
[----:B------:R-:W-:Y:S01]  /*5590*/  IMAD R4, R14, UR9, RZ ;  /* 0x000000090e047c24 */ /* 0x000fe2000f8e02ff */
[----:B------:R-:W-:Y:S01]  /*55a0*/  ISETP.GE.AND P2, PT, R122, 0x41, PT ;  /* 0x000000417a00780c */ /* 0x000fe20003f46270 */
[----:B------:R-:W-:Y:S01]  /*55b0*/  IMAD.WIDE R2, R5, 0x4, R2 ;  /* 0x0000000405027825 */ /* 0x000fe200078e0202 */
[----:B------:R-:W-:-:S03]  /*55c0*/  IADD3 R5, R104, 0x20, RZ ;  /* 0x0000002068057810 */ /* 0x000fc60007ffe0ff */
[----:B------:R-:W-:Y:S01]  /*55d0*/  FADD.FTZ R205, R197, R136 ;  /* 0x00000088c5cd7221 */ /* 0x000fe20000010000 */
[----:B------:R-:W-:Y:S01]  /*55e0*/  IADD3 R197, R104, 0x60, RZ ;  /* 0x0000006068c57810 */ /* 0x000fe20007ffe0ff */
[----:B------:R-:W-:Y:S01]  /*55f0*/  IMAD R199, R15, UR8, R4 ;  /* 0x000000080fc77c24 */ /* 0x000fe2000f8e0204 */
[-C--:B------:R-:W-:Y:S01]  /*5600*/  LEA.HI.SX32 R5, R5, R104.reuse, 0x1b ;  /* 0x0000006805057211 */ /* 0x080fe200078fdaff */
[----:B------:R-:W-:Y:S01]  /*5610*/  IMAD.WIDE.U32 R2, R14, UR8, R2 ;  /* 0x000000080e027c25 */ /* 0x000fe2000f8e0002 */
[----:B------:R-:W-:-:S03]  /*5620*/  LEA.HI.SX32 R7, R7, R104, 0x1b ;  /* 0x0000006807077211 */ /* 0x000fc600078fdaff */
[----:B------:R-:W-:Y:S01]  /*5630*/  FADD.FTZ R114, R205, R6 ;  /* 0x00000006cd727221 */ /* 0x000fe20000010000 */
[----:B------:R-:W-:Y:S02]  /*5640*/  LEA R5, R5, UR7, 0x2 ;  /* 0x0000000705057c11 */ /* 0x000fe4000f8e10ff */
[----:B------:R-:W-:Y:S02]  /*5650*/  IADD3 R3, R3, R199, RZ ;  /* 0x000000c703037210 */ /* 0x000fe40007ffe0ff */
[----:B------:R-:W-:Y:S02]  /*5660*/  ISETP.GE.AND P3, PT, R122, 0x61, PT ;  /* 0x000000617a00780c */ /* 0x000fe40003f66270 */
[----:B------:R-:W0:Y:S01]  /*5670*/  LDS R5, [R5+0x4a0] ;  /* 0x0004a00005057984 */ /* 0x000e220000000800 */
[----:B------:R-:W-:Y:S02]  /*5680*/  LEA.HI.SX32 R197, R197, R104, 0x1b ;  /* 0x00000068c5c57211 */ /* 0x000fe400078fdaff */
[----:B------:R-:W-:Y:S01]  /*5690*/  LEA R7, R7, UR7, 0x2 ;  /* 0x0000000707077c11 */ /* 0x000fe2000f8e10ff */
[----:B------:R-:W-:Y:S07]  /*56a0*/  @!P1 BRA `(.L_x_15958) ;  /* 0x0000000000049947 */ /* 0x000fee0003800000 */
[----:B0-----:R1:W-:Y:S02]  /*56b0*/  REDG.E.ADD.F32.FTZ.RN.STRONG.GPU desc[UR12][R2.64+-0x780], R5 ;  /* 0xfff88005020079a6 */ /* 0x0013e4000c10f38c */
.L_x_15958:
[----:B------:R-:W-:Y:S05]  /*56c0*/  BSYNC B0 ;  /* 0x0000000000007941 */ /* 0x000fea0003800000 */
.L_x_15957:
[----:B01----:R0:W1:Y:S01]  /*56d0*/  LDS R5, [R7+0x520] ;  /* 0x0005200007057984 */ /* 0x0030620000000800 */
[----:B------:R-:W-:Y:S01]  /*56e0*/  BSSY B0, `(.L_x_15959) ;  /* 0x0000004000007945 */ /* 0x000fe20003800000 */
[----:B------:R-:W-:-:S03]  /*56f0*/  LEA R4, R197, UR7, 0x2 ;  /* 0x00000007c5047c11 */ /* 0x000fc6000f8e10ff */
[----:B------:R-:W-:Y:S05]  /*5700*/  @!P2 BRA `(.L_x_15960) ;  /* 0x000000000004a947 */ /* 0x000fea0003800000 */
[----:B-1----:R2:W-:Y:S02]  /*5710*/  REDG.E.ADD.F32.FTZ.RN.STRONG.GPU desc[UR12][R2.64+-0x700], R5 ;  /* 0xfff90005020079a6 */ /* 0x0025e4000c10f38c */
.L_x_15960:
[----:B------:R-:W-:Y:S05]  /*5720*/  BSYNC B0 ;  /* 0x0000000000007941 */ /* 0x000fea0003800000 */
.L_x_15959:
[----:B-12---:R1:W2:Y:S01]  /*5730*/  LDS R5, [R4+0x5a0] ;  /* 0x0005a00004057984 */ /* 0x0062a20000000800 */
[----:B------:R-:W-:Y:S01]  /*5740*/  BSSY B0, `(.L_x_15961) ;  /* 0x0000005000007945 */ /* 0x000fe20003800000 */
[C---:B0-----:R-:W-:Y:S02]  /*5750*/  IADD3 R7, R104.reuse, 0x80, RZ ;  /* 0x0000008068077810 */ /* 0x041fe40007ffe0ff */
[----:B------:R-:W-:Y:S01]  /*5760*/  IADD3 R197, R104, 0xa0, RZ ;  /* 0x000000a068c57810 */ /* 0x000fe20007ffe0ff */
[----:B------:R-:W-:Y:S06]  /*5770*/  @!P3 BRA `(.L_x_15962) ;  /* 0x000000000004b947 */ /* 0x000fec0003800000 */
[----:B--2---:R0:W-:Y:S02]  /*5780*/  REDG.E.ADD.F32.FTZ.RN.STRONG.GPU desc[UR12][R2.64+-0x680], R5 ;  /* 0xfff98005020079a6 */ /* 0x0041e4000c10f38c */
.L_x_15962:
[----:B------:R-:W-:Y:S05]  /*5790*/  BSYNC B0 ;  /* 0x0000000000007941 */ /* 0x000fea0003800000 */
.L_x_15961:
        /* <DEDUP_REMOVED lines=17> */
.L_x_15964:
[----:B------:R-:W-:Y:S05]  /*58b0*/  BSYNC B0 ;  /* 0x0000000000007941 */ /* 0x000fea0003800000 */
.L_x_15963:
[----:B01----:R0:W1:Y:S01]  /*58c0*/  LDS R5, [R197+0x6a0] ;  /* 0x0006a000c5057984 */ /* 0x0030620000000800 */
[----:B------:R-:W-:Y:S01]  /*58d0*/  BSSY B0, `(.L_x_15965) ;  /* 0x0000006000007945 */ /* 0x000fe20003800000 */
[----:B------:R-:W-:Y:S02]  /*58e0*/  IADD3 R7, R104, 0x100, RZ ;  /* 0x0000010068077810 */ /* 0x000fe40007ffe0ff */
[----:B------:R-:W-:Y:S02]  /*58f0*/  LEA.HI.SX32 R199, R199, R104, 0x1b ;  /* 0x00000068c7c77211 */ /* 0x000fe400078fdaff */
[----:B------:R-:W-:Y:S01]  /*5900*/  LEA R4, R4, UR7, 0x2 ;  /* 0x0000000704047c11 */ /* 0x000fe2000f8e10ff */
[----:B------:R-:W-:Y:S06]  /*5910*/  @!P1 BRA `(.L_x_15966) ;  /* 0x0000000000049947 */ /* 0x000fec0003800000 */
[----:B-1----:R2:W-:Y:S02]  /*5920*/  REDG.E.ADD.F32.FTZ.RN.STRONG.GPU desc[UR12][R2.64+-0x580], R5 ;  /* 0xfffa8005020079a6 */ /* 0x0025e4000c10f38c */
.L_x_15966:
[----:B------:R-:W-:Y:S05]  /*5930*/  BSYNC B0 ;  /* 0x0000000000007941 */ /* 0x000fea0003800000 */
.L_x_15965:
[----:B-12---:R1:W2:Y:S01]  /*5940*/  LDS R5, [R4+0x720] ;  /* 0x0007200004057984 */ /* 0x0062a20000000800 */
[----:B------:R-:W-:Y:S01]  /*5950*/  BSSY B0, `(.L_x_15967) ;  /* 0x0000006000007945 */ /* 0x000fe20003800000 */
[----:B0-----:R-:W-:Y:S02]  /*5960*/  IADD3 R197, R104, 0x120, RZ ;  /* 0x0000012068c57810 */ /* 0x001fe40007ffe0ff */
[----:B------:R-:W-:Y:S02]  /*5970*/  LEA.HI.SX32 R7, R7, R104, 0x1b ;  /* 0x0000006807077211 */ /* 0x000fe400078fdaff */
[----:B------:R-:W-:Y:S01]  /*5980*/  LEA R199, R199, UR7, 0x2 ;  /* 0x00000007c7c77c11 */ /* 0x000fe2000f8e10ff */
[----:B------:R-:W-:Y:S06]  /*5990*/  @!P2 BRA `(.L_x_15968) ;  /* 0x000000000004a947 */ /* 0x000fec0003800000 */
[----:B--2---:R0:W-:Y:S02]  /*59a0*/  REDG.E.ADD.F32.FTZ.RN.STRONG.GPU desc[UR12][R2.64+-0x500], R5 ;  /* 0xfffb0005020079a6 */ /* 0x0041e4000c10f38c */
.L_x_15968:
[----:B------:R-:W-:Y:S05]  /*59b0*/  BSYNC B0 ;  /* 0x0000000000007941 */ /* 0x000fea0003800000 */
.L_x_15967:
[----:B0-2---:R0:W2:Y:S01]  /*59c0*/  LDS R5, [R199+0x7a0] ;  /* 0x0007a000c7057984 */ /* 0x0050a20000000800 */
[----:B------:R-:W-:Y:S01]  /*59d0*/  BSSY B0, `(.L_x_15969) ;  /* 0x0000005000007945 */ /* 0x000fe20003800000 */
[----:B------:R-:W-:Y:S02]  /*59e0*/  LEA.HI.SX32 R197, R197, R104, 0x1b ;  /* 0x00000068c5c57211 */ /* 0x000fe400078fdaff */
[----:B------:R-:W-:Y:S01]  /*59f0*/  LEA R7, R7, UR7, 0x2 ;  /* 0x0000000707077c11 */ /* 0x000fe2000f8e10ff */
[----:B------:R-:W-:Y:S06]  /*5a00*/  @!P3 BRA `(.L_x_15970) ;  /* 0x000000000004b947 */ /* 0x000fec0003800000 */
[----:B--2---:R3:W-:Y:S02]  /*5a10*/  REDG.E.ADD.F32.FTZ.RN.STRONG.GPU desc[UR12][R2.64+-0x480], R5 ;  /* 0xfffb8005020079a6 */ /* 0x0047e4000c10f38c */
.L_x_15970:
[----:B------:R-:W-:Y:S05]  /*5a20*/  BSYNC B0 ;  /* 0x0000000000007941 */ /* 0x000fea0003800000 */
.L_x_15969:
[----:B--23--:R2:W3:Y:S01]  /*5a30*/  LDS R5, [R7+0x820] ;  /* 0x0008200007057984 */ /* 0x00c4e20000000800 */
[----:B------:R-:W-:Y:S01]  /*5a40*/  BSSY B0, `(.L_x_15971) ;  /* 0x0000004000007945 */ /* 0x000fe20003800000 */
[----:B-1----:R-:W-:-:S03]  /*5a50*/  LEA R4, R197, UR7, 0x2 ;  /* 0x00000007c5047c11 */ /* 0x002fc6000f8e10ff */
[----:B------:R-:W-:Y:S05]  /*5a60*/  @!P4 BRA `(.L_x_15972) ;  /* 0x000000000004c947 */ /* 0x000fea0003800000 */
[----:B---3--:R1:W-:Y:S02]  /*5a70*/  REDG.E.ADD.F32.FTZ.RN.STRONG.GPU desc[UR12][R2.64+-0x400], R5 ;  /* 0xfffc0005020079a6 */ /* 0x0083e4000c10f38c */
.L_x_15972:
[----:B------:R-:W-:Y:S05]  /*5a80*/  BSYNC B0 ;  /* 0x0000000000007941 */ /* 0x000fea0003800000 */
.L_x_15971:
[----:B-1-3--:R1:W3:Y:S01]  /*5a90*/  LDS R5, [R4+0x8a0] ;  /* 0x0008a00004057984 */ /* 0x00a2e20000000800 */
[----:B------:R-:W-:Y:S01]  /*5aa0*/  BSSY B0, `(.L_x_15973) ;  /* 0x0000005000007945 */ /* 0x000fe20003800000 */
[C---:B--2---:R-:W-:Y:S02]  /*5ab0*/  IADD3 R7, R104.reuse, 0x140, RZ ;  /* 0x0000014068077810 */ /* 0x044fe40007ffe0ff */
[----:B------:R-:W-:Y:S01]  /*5ac0*/  IADD3 R197, R104, 0x160, RZ ;  /* 0x0000016068c57810 */ /* 0x000fe20007ffe0ff */
[----:B------:R-:W-:Y:S06]  /*5ad0*/  @!P5 BRA `(.L_x_15974) ;  /* 0x000000000004d947 */ /* 0x000fec0003800000 */
[----:B---3--:R2:W-:Y:S02]  /*5ae0*/  REDG.E.ADD.F32.FTZ.RN.STRONG.GPU desc[UR12][R2.64+-0x380], R5 ;  /* 0xfffc8005020079a6 */ /* 0x0085e4000c10f38c */
.L_x_15974:
[----:B------:R-:W-:Y:S05]  /*5af0*/  BSYNC B0 ;  /* 0x0000000000007941 */ /* 0x000fea0003800000 */
.L_x_15973:
        /* <DEDUP_REMOVED lines=17> */
.L_x_15976:
[----:B------:R-:W-:Y:S05]  /*5c10*/  BSYNC B0 ;  /* 0x0000000000007941 */ /* 0x000fea0003800000 */
.L_x_15975:
[----:B01----:R0:W1:Y:S01]  /*5c20*/  LDS R5, [R197+0x9a0] ;  /* 0x0009a000c5057984 */ /* 0x0030620000000800 */
[----:B------:R-:W-:Y:S01]  /*5c30*/  BSSY B0, `(.L_x_15977) ;  /* 0x0000006000007945 */ /* 0x000fe20003800000 */
[----:B------:R-:W-:Y:S02]  /*5c40*/  IADD3 R7, R104, 0x1c0, RZ ;  /* 0x000001c068077810 */ /* 0x000fe40007ffe0ff */
[----:B------:R-:W-:Y:S02]  /*5c50*/  LEA.HI.SX32 R199, R199, R104, 0x1b ;  /* 0x00000068c7c77211 */ /* 0x000fe400078fdaff */
[----:B------:R-:W-:Y:S01]  /*5c60*/  LEA R4, R4, UR7, 0x2 ;  /* 0x0000000704047c11 */ /* 0x000fe2000f8e10ff */
[----:B------:R-:W-:Y:S06]  /*5c70*/  @!P1 BRA `(.L_x_15978) ;  /* 0x0000000000049947 */ /* 0x000fec0003800000 */
[----:B-1----:R2:W-:Y:S02]  /*5c80*/  REDG.E.ADD.F32.FTZ.RN.STRONG.GPU desc[UR12][R2.64+-0x280], R5 ;  /* 0xfffd8005020079a6 */ /* 0x0025e4000c10f38c */
.L_x_15978:
[----:B------:R-:W-:Y:S05]  /*5c90*/  BSYNC B0 ;  /* 0x0000000000007941 */ /* 0x000fea0003800000 */
.L_x_15977:
[----:B-12---:R1:W2:Y:S01]  /*5ca0*/  LDS R5, [R4+0xa20] ;  /* 0x000a200004057984 */ /* 0x0062a20000000800 */
[----:B------:R-:W-:Y:S01]  /*5cb0*/  BSSY B0, `(.L_x_15979) ;  /* 0x0000006000007945 */ /* 0x000fe20003800000 */
[----:B0-----:R-:W-:Y:S02]  /*5cc0*/  IADD3 R197, R104, 0x1e0, RZ ;  /* 0x000001e068c57810 */ /* 0x001fe40007ffe0ff */
[----:B------:R-:W-:Y:S02]  /*5cd0*/  LEA.HI.SX32 R7, R7, R104, 0x1b ;  /* 0x0000006807077211 */ /* 0x000fe400078fdaff */
[----:B------:R-:W-:Y:S01]  /*5ce0*/  LEA R199, R199, UR7, 0x2 ;  /* 0x00000007c7c77c11 */ /* 0x000fe2000f8e10ff */
[----:B------:R-:W-:Y:S06]  /*5cf0*/  @!P2 BRA `(.L_x_15980) ;  /* 0x000000000004a947 */ /* 0x000fec0003800000 */
[----:B--2---:R0:W-:Y:S02]  /*5d00*/  REDG.E.ADD.F32.FTZ.RN.STRONG.GPU desc[UR12][R2.64+-0x200], R5 ;  /* 0xfffe0005020079a6 */ /* 0x0041e4000c10f38c */
.L_x_15980:
[----:B------:R-:W-:Y:S05]  /*5d10*/  BSYNC B0 ;  /* 0x0000000000007941 */ /* 0x000fea0003800000 */
.L_x_15979:
[----:B0-2---:R0:W2:Y:S01]  /*5d20*/  LDS R5, [R199+0xaa0] ;  /* 0x000aa000c7057984 */ /* 0x0050a20000000800 */
[----:B------:R-:W-:Y:S01]  /*5d30*/  BSSY B0, `(.L_x_15981) ;  /* 0x0000005000007945 */ /* 0x000fe20003800000 */
[----:B------:R-:W-:Y:S02]  /*5d40*/  LEA.HI.SX32 R197, R197, R104, 0x1b ;  /* 0x00000068c5c57211 */ /* 0x000fe400078fdaff */
[----:B------:R-:W-:Y:S01]  /*5d50*/  LEA R7, R7, UR7, 0x2 ;  /* 0x0000000707077c11 */ /* 0x000fe2000f8e10ff */
[----:B------:R-:W-:Y:S06]  /*5d60*/  @!P3 BRA `(.L_x_15982) ;  /* 0x000000000004b947 */ /* 0x000fec0003800000 */
[----:B--2---:R3:W-:Y:S02]  /*5d70*/  REDG.E.ADD.F32.FTZ.RN.STRONG.GPU desc[UR12][R2.64+-0x180], R5 ;  /* 0xfffe8005020079a6 */ /* 0x0047e4000c10f38c */
.L_x_15982:
[----:B------:R-:W-:Y:S05]  /*5d80*/  BSYNC B0 ;  /* 0x0000000000007941 */ /* 0x000fea0003800000 */
.L_x_15981:
[----:B--23--:R2:W3:Y:S01]  /*5d90*/  LDS R5, [R7+0xb20] ;  /* 0x000b200007057984 */ /* 0x00c4e20000000800 */
[----:B------:R-:W-:Y:S01]  /*5da0*/  BSSY B0, `(.L_x_15983) ;  /* 0x0000004000007945 */ /* 0x000fe20003800000 */
[----:B------:R-:W-:-:S03]  /*5db0*/  LEA R197, R197, UR7, 0x2 ;  /* 0x00000007c5c57c11 */ /* 0x000fc6000f8e10ff */
[----:B------:R-:W-:Y:S05]  /*5dc0*/  @!P4 BRA `(.L_x_15984) ;  /* 0x000000000004c947 */ /* 0x000fea0003800000 */
[----:B---3--:R4:W-:Y:S02]  /*5dd0*/  REDG.E.ADD.F32.FTZ.RN.STRONG.GPU desc[UR12][R2.64+-0x100], R5 ;  /* 0xffff0005020079a6 */ /* 0x0089e4000c10f38c */
.L_x_15984:
[----:B------:R-:W-:Y:S05]  /*5de0*/  BSYNC B0 ;  /* 0x0000000000007941 */ /* 0x000fea0003800000 */
.L_x_15983:
[----:B---34-:R3:W4:Y:S01]  /*5df0*/  LDS R5, [R197+0xba0] ;  /* 0x000ba000c5057984 */ /* 0x0187220000000800 */
[----:B------:R-:W-:Y:S04]  /*5e00*/  BSSY B0, `(.L_x_15985) ;  /* 0x0000003000007945 */ /* 0x000fe80003800000 */
[----:B------:R-:W-:Y:S05]  /*5e10*/  @!P5 BRA `(.L_x_15986) ;  /* 0x000000000004d947 */ /* 0x000fea0003800000 */
[----:B----4-:R4:W-:Y:S02]  /*5e20*/  REDG.E.ADD.F32.FTZ.RN.STRONG.GPU desc[UR12][R2.64+-0x80], R5 ;  /* 0xffff8005020079a6 */ /* 0x0109e4000c10f38c */
.L_x_15986:
[----:B------:R-:W-:Y:S05]  /*5e30*/  BSYNC B0 ;  /* 0x0000000000007941 */ /* 0x000fea0003800000 */
.L_x_15985:
[----:B-1----:R-:W-:Y:S01]  /*5e40*/  FADD.FTZ R4, R203, R32 ;  /* 0x00000020cb047221 */ /* 0x002fe20000010000 */
[----:B----4-:R-:W1:Y:S01]  /*5e50*/  SHFL.DOWN PT, R2, R114, 0x1, 0x1f ;  /* 0x08201f0072027f89 */ /* 0x010e6200000e0000 */
[----:B------:R-:W-:Y:S01]  /*5e60*/  ISETP.GT.AND P1, PT, R102, 0x1e, PT ;  /* 0x0000001e6600780c */ /* 0x000fe20003f24270 */
[----:B------:R-:W-:Y:S01]  /*5e70*/  FMUL.FTZ R112, R112, R201 ;  /* 0x000000c970707220 */ /* 0x000fe20000410000 */
[----:B------:R-:W-:Y:S01]  /*5e80*/  MOV R5, R114 ;  /* 0x0000007200057202 */ /* 0x000fe20000000f00 */
[----:B---3--:R-:W3:Y:S01]  /*5e90*/  SHFL.DOWN PT, R197, R164, 0x1, 0x1f ;  /* 0x08201f00a4c57f89 */ /* 0x008ee200000e0000 */
[----:B------:R-:W-:Y:S01]  /*5ea0*/  MOV R6, R164 ;  /* 0x000000a400067202 */ /* 0x000fe20000000f00 */
[----:B------:R-:W-:Y:S01]  /*5eb0*/  FFMA.FTZ R112, R147, R120, R112 ;  /* 0x0000007893707223 */ /* 0x000fe20000010070 */
[----:B--2---:R-:W-:Y:S01]  /*5ec0*/  MOV R7, R166 ;  /* 0x000000a600077202 */ /* 0x004fe20000000f00 */
[----:B------:R-:W2:Y:S01]  /*5ed0*/  SHFL.DOWN PT, R32, R166, 0x1, 0x1f ;  /* 0x08201f00a6207f89 */ /* 0x000ea200000e0000 */
[----:B------:R-:W-:Y:S01]  /*5ee0*/  ISETP.NE.AND P2, PT, R102, RZ, PT ;  /* 0x000000ff6600720c */ /* 0x000fe20003f45270 */
[----:B------:R-:W-:Y:S01]  /*5ef0*/  BSSY B0, `(.L_x_15987) ;  /* 0x000008d000007945 */ /* 0x000fe20003800000 */
[----:B------:R-:W-:Y:S01]  /*5f00*/  FFMA.FTZ R71, R52, R112, R71 ;  /* 0x0000007034477223 */ /* 0x000fe20000010047 */
[----:B------:R-:W4:Y:S02]  /*5f10*/  SHFL.DOWN PT, R3, R4, 0x1, 0x1f ;  /* 0x08201f0004037f89 */ /* 0x000f2400000e0000 */
[----:B-1----:R-:W-:Y:S01]  /*5f20*/  @!P1 FADD.FTZ R5, R5, R2 ;  /* 0x0000000205059221 */ /* 0x002fe20000010000 */
[----:B---3--:R-:W-:Y:S01]  /*5f30*/  @!P1 FADD.FTZ R6, R6, R197 ;  /* 0x000000c506069221 */ /* 0x008fe20000010000 */
[----:B--2---:R-:W-:-:S04]  /*5f40*/  @!P1 FADD.FTZ R7, R7, R32 ;  /* 0x0000002007079221 */ /* 0x004fc80000010000 */
[----:B0-----:R-:W0:Y:S01]  /*5f50*/  SHFL.DOWN PT, R199, R6, 0x2, 0x1f ;  /* 0x08401f0006c77f89 */ /* 0x001e2200000e0000 */
[----:B----4-:R-:W-:-:S03]  /*5f60*/  @!P1 FADD.FTZ R4, R3, R4 ;  /* 0x0000000403049221 */ /* 0x010fc60000010000 */
[----:B------:R-:W1:Y:S01]  /*5f70*/  SHFL.DOWN PT, R32, R5, 0x2, 0x1f ;  /* 0x08401f0005207f89 */ /* 0x000e6200000e0000 */
[----:B------:R-:W-:Y:S01]  /*5f80*/  ISETP.GT.AND P1, PT, R102, 0x1d, PT ;  /* 0x0000001d6600780c */ /* 0x000fe20003f24270 */
[C---:B------:R-:W-:Y:S02]  /*5f90*/  FMUL.FTZ R3, R9.reuse, R179 ;  /* 0x000000b309037220 */ /* 0x040fe40000410000 */
[----:B------:R-:W2:Y:S02]  /*5fa0*/  SHFL.DOWN PT, R114, R7, 0x2, 0x1f ;  /* 0x08401f0007727f89 */ /* 0x000ea400000e0000 */
[----:B------:R-:W-:Y:S01]  /*5fb0*/  FFMA.FTZ R2, R8, R173, -R3 ;  /* 0x000000ad08027223 */ /* 0x000fe20000010803 */
[----:B------:R-:W-:Y:S01]  /*5fc0*/  FMUL.FTZ R3, R9, R171 ;  /* 0x000000ab09037220 */ /* 0x000fe20000410000 */
[----:B------:R-:W3:Y:S02]  /*5fd0*/  SHFL.DOWN PT, R197, R4, 0x2, 0x1f ;  /* 0x08401f0004c57f89 */ /* 0x000ee400000e0000 */
[----:B------:R-:W-:Y:S01]  /*5fe0*/  FMUL.FTZ R163, R163, R2 ;  /* 0x00000002a3a37220 */ /* 0x000fe20000410000 */
[-C--:B------:R-:W-:Y:S01]  /*5ff0*/  FMUL.FTZ R2, R159, R173.reuse ;  /* 0x000000ad9f027220 */ /* 0x080fe20000410000 */
[----:B------:R-:W-:-:S04]  /*6000*/  FMUL.FTZ R173, R9, R173 ;  /* 0x000000ad09ad7220 */ /* 0x000fc80000410000 */
[----:B------:R-:W-:Y:S01]  /*6010*/  FFMA.FTZ R173, R8, R179, R173 ;  /* 0x000000b308ad7223 */ /* 0x000fe200000100ad */
[----:B0-----:R-:W-:-:S03]  /*6020*/  @!P1 FADD.FTZ R6, R6, R199 ;  /* 0x000000c706069221 */ /* 0x001fc60000010000 */
[----:B------:R-:W-:Y:S01]  /*6030*/  FFMA.FTZ R162, R162, R173, R163 ;  /* 0x000000ada2a27223 */ /* 0x000fe200000100a3 */
[----:B-1----:R-:W-:Y:S01]  /*6040*/  @!P1 FADD.FTZ R5, R5, R32 ;  /* 0x0000002005059221 */ /* 0x002fe20000010000 */
[CC--:B------:R-:W-:Y:S01]  /*6050*/  FFMA.FTZ R32, R8.reuse, R167.reuse, -R3 ;  /* 0x000000a708207223 */ /* 0x0c0fe20000010803 */
[----:B------:R-:W-:Y:S01]  /*6060*/  FMUL.FTZ R3, R9, R167 ;  /* 0x000000a709037220 */ /* 0x000fe20000410000 */
[----:B--2---:R-:W-:Y:S02]  /*6070*/  @!P1 FADD.FTZ R7, R7, R114 ;  /* 0x0000007207079221 */ /* 0x004fe40000010000 */
[----:B------:R-:W0:Y:S01]  /*6080*/  SHFL.DOWN PT, R122, R5, 0x4, 0x1f ;  /* 0x08801f00057a7f89 */ /* 0x000e2200000e0000 */
[----:B------:R-:W-:Y:S01]  /*6090*/  FMUL.FTZ R161, R161, R32 ;  /* 0x00000020a1a17220 */ /* 0x000fe20000410000 */
[----:B------:R-:W-:Y:S01]  /*60a0*/  FFMA.FTZ R3, R8, R171, R3 ;  /* 0x000000ab08037223 */ /* 0x000fe20000010003 */
[----:B---3--:R-:W-:Y:S01]  /*60b0*/  @!P1 FADD.FTZ R4, R4, R197 ;  /* 0x000000c504049221 */ /* 0x008fe20000010000 */
[----:B------:R-:W1:Y:S01]  /*60c0*/  SHFL.DOWN PT, R124, R7, 0x4, 0x1f ;  /* 0x08801f00077c7f89 */ /* 0x000e6200000e0000 */
[----:B------:R-:W-:Y:S01]  /*60d0*/  ISETP.GT.AND P1, PT, R102, 0x1b, PT ;  /* 0x0000001b6600780c */ /* 0x000fe20003f24270 */
[----:B------:R-:W-:Y:S01]  /*60e0*/  FFMA.FTZ R114, R157, R179, R2 ;  /* 0x000000b39d727223 */ /* 0x000fe20000010002 */
[----:B------:R-:W-:Y:S01]  /*60f0*/  FMUL.FTZ R2, R149, R167 ;  /* 0x000000a795027220 */ /* 0x000fe20000410000 */
[----:B------:R-:W2:Y:S01]  /*6100*/  SHFL.DOWN PT, R197, R6, 0x4, 0x1f ;  /* 0x08801f0006c57f89 */ /* 0x000ea200000e0000 */
[----:B------:R-:W-:Y:S01]  /*6110*/  FFMA.FTZ R160, R160, R3, R161 ;  /* 0x00000003a0a07223 */ /* 0x000fe200000100a1 */
[----:B------:R-:W-:Y:S01]  /*6120*/  FMUL.FTZ R3, R9, R165 ;  /* 0x000000a509037220 */ /* 0x000fe20000410000 */
[----:B------:R-:W-:Y:S01]  /*6130*/  FFMA.FTZ R32, R155, R171, R2 ;  /* 0x000000ab9b207223 */ /* 0x000fe20000010002 */
[----:B------:R-:W3:Y:S01]  /*6140*/  SHFL.DOWN PT, R159, R4, 0x4, 0x1f ;  /* 0x08801f00049f7f89 */ /* 0x000ee200000e0000 */
[-C--:B------:R-:W-:Y:S01]  /*6150*/  FFMA.FTZ R162, R151, R114.reuse, R162 ;  /* 0x0000007297a27223 */ /* 0x080fe200000100a2 */
[----:B------:R-:W-:Y:S01]  /*6160*/  FFMA.FTZ R57, R38, R114, R57 ;  /* 0x0000007226397223 */ /* 0x000fe20000010039 */
[-C--:B------:R-:W-:Y:S01]  /*6170*/  FMUL.FTZ R2, R115, R169.reuse ;  /* 0x000000a973027220 */ /* 0x080fe20000410000 */
[----:B------:R-:W-:Y:S01]  /*6180*/  FFMA.FTZ R115, R8, R169, -R3 ;  /* 0x000000a908737223 */ /* 0x000fe20000010803 */
[----:B------:R-:W-:Y:S01]  /*6190*/  FMUL.FTZ R3, R9, R185 ;  /* 0x000000b909037220 */ /* 0x000fe20000410000 */
[-C--:B------:R-:W-:Y:S01]  /*61a0*/  FFMA.FTZ R59, R40, R32.reuse, R59 ;  /* 0x00000020283b7223 */ /* 0x080fe2000001003b */
[----:B------:R-:W-:Y:S01]  /*61b0*/  FFMA.FTZ R153, R153, R32, R160 ;  /* 0x0000002099997223 */ /* 0x000fe200000100a0 */
[----:B------:R-:W-:Y:S01]  /*61c0*/  FMUL.FTZ R149, R158, R115 ;  /* 0x000000739e957220 */ /* 0x000fe20000410000 */
[-C--:B------:R-:W-:Y:S01]  /*61d0*/  FFMA.FTZ R115, R8, R191.reuse, -R3 ;  /* 0x000000bf08737223 */ /* 0x080fe20000010803 */
[----:B------:R-:W-:Y:S01]  /*61e0*/  FMUL.FTZ R3, R9, R191 ;  /* 0x000000bf09037220 */ /* 0x000fe20000410000 */
[----:B------:R-:W-:Y:S01]  /*61f0*/  FFMA.FTZ R32, R117, R165, R2 ;  /* 0x000000a575207223 */ /* 0x000fe20000010002 */
[----:B0-----:R-:W-:Y:S01]  /*6200*/  @!P1 FADD.FTZ R5, R5, R122 ;  /* 0x0000007a05059221 */ /* 0x001fe20000010000 */
[----:B------:R-:W-:Y:S01]  /*6210*/  FMUL.FTZ R117, R154, R115 ;  /* 0x000000739a757220 */ /* 0x000fe20000410000 */
[----:B------:R-:W-:Y:S01]  /*6220*/  FMUL.FTZ R2, R121, R191 ;  /* 0x000000bf79027220 */ /* 0x000fe20000410000 */
[-C--:B------:R-:W-:Y:S01]  /*6230*/  FFMA.FTZ R115, R8, R185.reuse, R3 ;  /* 0x000000b908737223 */ /* 0x080fe20000010003 */
[----:B-1----:R-:W-:Y:S01]  /*6240*/  @!P1 FADD.FTZ R7, R7, R124 ;  /* 0x0000007c07079221 */ /* 0x002fe20000010000 */
[----:B------:R-:W0:Y:S01]  /*6250*/  SHFL.DOWN PT, R114, R5, 0x8, 0x1f ;  /* 0x09001f0005727f89 */ /* 0x000e2200000e0000 */
[----:B------:R-:W-:Y:S01]  /*6260*/  FFMA.FTZ R2, R123, R185, R2 ;  /* 0x000000b97b027223 */ /* 0x000fe20000010002 */
[----:B------:R-:W-:Y:S01]  /*6270*/  FFMA.FTZ R152, R152, R115, R117 ;  /* 0x0000007398987223 */ /* 0x000fe20000010075 */
[----:B--2---:R-:W-:Y:S01]  /*6280*/  @!P1 FADD.FTZ R6, R6, R197 ;  /* 0x000000c506069221 */ /* 0x004fe20000010000 */
[----:B------:R-:W1:Y:S01]  /*6290*/  SHFL.DOWN PT, R122, R7, 0x8, 0x1f ;  /* 0x09001f00077a7f89 */ /* 0x000e6200000e0000 */
[C---:B------:R-:W-:Y:S01]  /*62a0*/  FMUL.FTZ R3, R9.reuse, R193 ;  /* 0x000000c109037220 */ /* 0x040fe20000410000 */
[----:B------:R-:W-:Y:S01]  /*62b0*/  FMUL.FTZ R169, R9, R169 ;  /* 0x000000a909a97220 */ /* 0x000fe20000410000 */
[----:B---3--:R-:W-:Y:S01]  /*62c0*/  @!P1 FADD.FTZ R4, R4, R159 ;  /* 0x0000009f04049221 */ /* 0x008fe20000010000 */
[----:B------:R-:W2:Y:S01]  /*62d0*/  SHFL.DOWN PT, R155, R6, 0x8, 0x1f ;  /* 0x09001f00069b7f89 */ /* 0x000ea200000e0000 */
[----:B------:R-:W-:Y:S01]  /*62e0*/  ISETP.GT.AND P1, PT, R102, 0x17, PT ;  /* 0x000000176600780c */ /* 0x000fe20003f24270 */
[-C--:B------:R-:W-:Y:S01]  /*62f0*/  FFMA.FTZ R63, R44, R2.reuse, R63 ;  /* 0x000000022c3f7223 */ /* 0x080fe2000001003f */
[----:B------:R-:W-:Y:S01]  /*6300*/  FFMA.FTZ R125, R125, R2, R152 ;  /* 0x000000027d7d7223 */ /* 0x000fe20000010098 */
[----:B------:R-:W3:Y:S01]  /*6310*/  SHFL.DOWN PT, R151, R4, 0x8, 0x1f ;  /* 0x09001f0004977f89 */ /* 0x000ee200000e0000 */
[CC--:B------:R-:W-:Y:S01]  /*6320*/  FFMA.FTZ R3, R8.reuse, R177.reuse, -R3 ;  /* 0x000000b108037223 */ /* 0x0c0fe20000010803 */
[----:B------:R-:W-:Y:S01]  /*6330*/  FMUL.FTZ R2, R131, R177 ;  /* 0x000000b183027220 */ /* 0x000fe20000410000 */
[----:B------:R-:W-:Y:S01]  /*6340*/  FFMA.FTZ R169, R8, R165, R169 ;  /* 0x000000a508a97223 */ /* 0x000fe200000100a9 */
        /* <DEDUP_REMOVED lines=10> */
[-C--:B------:R-:W-:Y:S01]  /*63f0*/  FMUL.FTZ R32, R137, R181.reuse ;  /* 0x000000b589207220 */ /* 0x080fe20000410000 */
[----:B------:R-:W-:Y:S01]  /*6400*/  FMUL.FTZ R3, R9, R181 ;  /* 0x000000b509037220 */ /* 0x000fe20000410000 */
[----:B-1----:R-:W-:Y:S01]  /*6410*/  @!P1 FADD.FTZ R7, R7, R122 ;  /* 0x0000007a07079221 */ /* 0x002fe20000010000 */
[----:B------:R-:W-:Y:S01]  /*6420*/  FFMA.FTZ R150, R129, R2, R150 ;  /* 0x0000000281967223 */ /* 0x000fe20000010096 */
[----:B------:R-:W0:Y:S01]  /*6430*/  SHFL.DOWN PT, R122, R5, 0x10, 0x1f ;  /* 0x0a001f00057a7f89 */ /* 0x000e2200000e0000 */
[C---:B------:R-:W-:Y:S01]  /*6440*/  FMUL.FTZ R2, R9.reuse, R175 ;  /* 0x000000af09027220 */ /* 0x040fe20000410000 */
[----:B--2---:R-:W-:Y:S01]  /*6450*/  @!P1 FADD.FTZ R6, R6, R155 ;  /* 0x0000009b06069221 */ /* 0x004fe20000010000 */
[-C--:B------:R-:W-:Y:S01]  /*6460*/  FMUL.FTZ R115, R9, R195.reuse ;  /* 0x000000c309737220 */ /* 0x080fe20000410000 */
[----:B------:R-:W1:Y:S01]  /*6470*/  SHFL.DOWN PT, R124, R7, 0x10, 0x1f ;  /* 0x0a001f00077c7f89 */ /* 0x000e6200000e0000 */
[-C--:B------:R-:W-:Y:S01]  /*6480*/  FFMA.FTZ R114, R135, R195.reuse, R32 ;  /* 0x000000c387727223 */ /* 0x080fe20000010020 */
[----:B---3--:R-:W-:Y:S01]  /*6490*/  @!P1 FADD.FTZ R4, R4, R151 ;  /* 0x0000009704049221 */ /* 0x008fe20000010000 */
[C---:B------:R-:W-:Y:S01]  /*64a0*/  FFMA.FTZ R195, R8.reuse, R195, R3 ;  /* 0x000000c308c37223 */ /* 0x040fe20000010003 */
[----:B------:R-:W2:Y:S01]  /*64b0*/  SHFL.DOWN PT, R119, R6, 0x10, 0x1f ;  /* 0x0a001f0006777f89 */ /* 0x000ea200000e0000 */
[-C--:B------:R-:W-:Y:S01]  /*64c0*/  FFMA.FTZ R3, R8, R183.reuse, -R2 ;  /* 0x000000b708037223 */ /* 0x080fe20000010802 */
[----:B------:R-:W-:Y:S01]  /*64d0*/  ISETP.GT.AND P1, PT, R102, 0xf, PT ;  /* 0x0000000f6600780c */ /* 0x000fe20003f24270 */
[----:B------:R-:W-:Y:S01]  /*64e0*/  FMUL.FTZ R2, R141, R183 ;  /* 0x000000b78d027220 */ /* 0x000fe20000410000 */
[----:B------:R-:W3:Y:S01]  /*64f0*/  SHFL.DOWN PT, R117, R4, 0x10, 0x1f ;  /* 0x0a001f0004757f89 */ /* 0x000ee200000e0000 */
[----:B------:R-:W-:Y:S01]  /*6500*/  FMUL.FTZ R36, R36, R3 ;  /* 0x0000000324247220 */ /* 0x000fe20000410000 */
[CC--:B------:R-:W-:Y:S01]  /*6510*/  FMUL.FTZ R3, R9.reuse, R120.reuse ;  /* 0x0000007809037220 */ /* 0x0c0fe20000410000 */
[C---:B------:R-:W-:Y:S01]  /*6520*/  FMUL.FTZ R183, R9.reuse, R183 ;  /* 0x000000b709b77220 */ /* 0x040fe20000410000 */
[C---:B------:R-:W-:Y:S01]  /*6530*/  FFMA.FTZ R115, R8.reuse, R181, -R115 ;  /* 0x000000b508737223 */ /* 0x040fe20000010873 */
[-C--:B------:R-:W-:Y:S01]  /*6540*/  FMUL.FTZ R9, R9, R201.reuse ;  /* 0x000000c909097220 */ /* 0x080fe20000410000 */
[C---:B------:R-:W-:Y:S01]  /*6550*/  FFMA.FTZ R3, R8.reuse, R201, -R3 ;  /* 0x000000c908037223 */ /* 0x040fe20000010803 */
[----:B------:R-:W-:Y:S01]  /*6560*/  FFMA.FTZ R32, R8, R175, R183 ;  /* 0x000000af08207223 */ /* 0x000fe200000100b7 */
[----:B------:R-:W-:Y:S01]  /*6570*/  FMUL.FTZ R115, R116, R115 ;  /* 0x0000007374737220 */ /* 0x000fe20000410000 */
        /* <DEDUP_REMOVED lines=18> */
[----:B------:R-:W-:Y:S01]  /*66a0*/  FFMA.FTZ R67, R48, R114, R67 ;  /* 0x0000007230437223 */ /* 0x000fe20000010043 */
[----:B------:R-:W-:Y:S01]  /*66b0*/  FFMA.FTZ R69, R50, R2, R69 ;  /* 0x0000000232457223 */ /* 0x000fe20000010045 */
[----:B------:R0:W-:Y:S01]  /*66c0*/  @!P2 STS.128 [UR7+0xc70], R4 ;  /* 0x000c7004ff00a988 */ /* 0x0001e20008000c07 */
[----:B------:R-:W-:Y:S01]  /*66d0*/  FADD.FTZ R62, R133, R62 ;  /* 0x0000003e853e7221 */ /* 0x000fe20000010000 */
        /* <DEDUP_REMOVED lines=14> */
.L_x_15988:
[----:B------:R-:W-:Y:S05]  /*67c0*/  BSYNC B0 ;  /* 0x0000000000007941 */ /* 0x000fea0003800000 */
.L_x_15987:
[----:B------:R-:W-:Y:S01]  /*67d0*/  IADD3 R41, R41, 0x1, RZ ;  /* 0x0000000129297810 */ /* 0x000fe20007ffe0ff */
[----:B------:R-:W-:-:S03]  /*67e0*/  UIADD3 UR5, UP0, UR5, 0x1, URZ ;  /* 0x0000000105057890 */ /* 0x000fc6000ff1e03f */
[----:B------:R-:W-:Y:S01]  /*67f0*/  ISETP.GE.AND P0, PT, R41, UR28, PT ;  /* 0x0000001c29007c0c */ /* 0x000fe2000bf06270 */
[----:B------:R-:W-:-:S12]  /*6800*/  UIADD3.X UR6, URZ, UR6, URZ, UP0, !UPT ;  /* 0x000000063f067290 */ /* 0x000fd800087fe43f */
[----:B------:R-:W-:Y:S05]  /*6810*/  @!P0 BRA `(.L_x_15989) ;  /* 0xffffffb0006c8947 */ /* 0x000fea000383ffff */
.L_x_15942:
        /* <DEDUP_REMOVED lines=8> */
[----:B------:R-:W-:Y:S02]  /*68a0*/  PRMT R0, R69, 0x7632, R0 ;  /* 0x0000763245007816 */ /* 0x000fe40000000000 */
[----:B------:R-:W-:Y:S02]  /*68b0*/  PRMT R2, R65, 0x7632, R2 ;  /* 0x0000763241027816 */ /* 0x000fe40000000002 */
[----:B------:R-:W-:Y:S02]  /*68c0*/  PRMT R3, R61, 0x7632, R3 ;  /* 0x000076323d037816 */ /* 0x000fe40000000003 */
[----:B01----:R-:W-:-:S02]  /*68d0*/  PRMT R4, R57, 0x7632, R4 ;  /* 0x0000763239047816 */ /* 0x003fc40000000004 */
        /* <DEDUP_REMOVED lines=41> */
.L_x_15991:
[----:B------:R-:W-:Y:S05]  /*6b70*/  BSYNC B0 ;  /* 0x0000000000007941 */ /* 0x000fea0003800000 */
.L_x_15990:
        /* <DEDUP_REMOVED lines=42> */
[----:B------:R-:W-:Y:S01]  /*6e20*/  @!P2 STG.E.U16 desc[UR12][R2.64+-0xc0], R21 ;  /* 0xffff40150200a986 */ /* 0x000fe2000c10150c */
[----:B-1----:R-:W-:Y:S01]  /*6e30*/  PRMT R15, R0, 0x7632, R15 ;  /* 0x00007632000f7816 */ /* 0x002fe2000000000f */
[----:B------:R-:W-:Y:S02]  /*6e40*/  FADD.FTZ R75, R62, R75 ;  /* 0x0000004b3e4b7221 */ /* 0x000fe40000010000 */
[----:B------:R0:W-:Y:S02]  /*6e50*/  @!P1 STG.E.U16 desc[UR12][R2.64+-0x80], R23 ;  /* 0xffff801702009986 */ /* 0x0001e4000c10150c */
        /* <DEDUP_REMOVED lines=50> */
.L_x_15993:
[----:B------:R-:W-:Y:S05]  /*7180*/  BSYNC B0 ;  /* 0x0000000000007941 */ /* 0x000fea0003800000 */
.L_x_15992:
        /* <DEDUP_REMOVED lines=37> */
.L_x_15941:
        /* <DEDUP_REMOVED lines=26> */
.L_x_15996:
[----:B------:R-:W-:Y:S05]  /*7580*/  BSYNC B0 ;  /* 0x0000000000007941 */ /* 0x000fea0003800000 */
.L_x_15995:
        /* <DEDUP_REMOVED lines=29> */
.L_x_15998:
[----:B0-----:R-:W0:Y:S02]  /*7760*/  S2R R15, SR_TID.X ;  /* 0x00000000000f7919 */ /* 0x001e240000002100 */
.L_x_15999:
[----:B------:R-:W-:Y:S05]  /*7770*/  BSYNC B0 ;  /* 0x0000000000007941 */ /* 0x000fea0003800000 */
.L_x_15997:
        /* <DEDUP_REMOVED lines=10> */
[C---:B--2---:R-:W-:Y:S01]  /*7820*/  IMAD.WIDE.U32 R6, R111.reuse, UR6, RZ ;  /* 0x000000066f067c25 */ /* 0x044fe2000f8e00ff */
        /* <DEDUP_REMOVED lines=11> */
.L_x_16001:
[C---:B------:R-:W-:Y:S02]  /*78e0*/  LEA R0, R15.reuse, UR4, 0x3 ;  /* 0x000000040f007c11 */ /* 0x040fe4000f8e18ff */
[----:B------:R-:W-:Y:S02]  /*78f0*/  SHF.R.S32.HI R10, RZ, 0x1f, R15 ;  /* 0x0000001fff0a7819 */ /* 0x000fe4000001140f */
[----:B0-----:R-:W-:Y:S01]  /*7900*/  MOV R2, R8 ;  /* 0x0000000800027202 */ /* 0x001fe20000000f00 */
[----:B------:R-:W0:Y:S01]  /*7910*/  LDS.64 R16, [R0+0x31b0] ;  /* 0x0031b00000107984 */ /* 0x000e220000000a00 */
[----:B------:R-:W-:Y:S01]  /*7920*/  MOV R3, R21 ;  /* 0x0000001500037202 */ /* 0x000fe20000000f00 */
[C---:B------:R-:W-:Y:S01]  /*7930*/  IMAD R14, R10.reuse, UR6, RZ ;  /* 0x000000060a0e7c24 */ /* 0x040fe2000f8e02ff */
[----:B-1-3--:R-:W-:Y:S01]  /*7940*/  MOV R4, R6 ;  /* 0x0000000600047202 */ /* 0x00afe20000000f00 */
        /* <DEDUP_REMOVED lines=21> */
.L_x_16000:
[----:B------:R-:W-:Y:S05]  /*7aa0*/  EXIT ;  /* 0x000000000000794d */ /* 0x000fea0003800000 */
.L_x_16002:
        /* <DEDUP_REMOVED lines=13> */
.L_x_19004:


//--------------------- .text._Z25selective_scan_bwd_kernelI32Selective_Scan_bwd_kernel_traitsILi32ELi8ELb0ELb1ELb0ELb0ELb1EN3c104HalfENS1_7complexIfEEEEv12SSMParamsBwd --------------------------
	.section	.text._Z25selective_scan_bwd_kernelI32Selective_Scan_bwd_kernel_traitsILi32ELi8ELb0ELb1ELb0ELb0ELb1EN3c104HalfENS1_7complexIfEEEEv12SSMParamsBwd,"ax",@progbits
	.align	128
        .global         _Z25selective_scan_bwd_kernelI32Selective_Scan_bwd_kernel_traitsILi32ELi8ELb0ELb1ELb0ELb0ELb1EN3c104HalfENS1_7complexIfEEEEv12SSMParamsBwd
        .type           _Z25selective_scan_bwd_kernelI32Selective_Scan_bwd_kernel_traitsILi32ELi8ELb0ELb1ELb0ELb0ELb1EN3c104HalfENS1_7complexIfEEEEv12SSMParamsBwd,@function
        .size           _Z25selective_scan_bwd_kernelI32Selective_Scan_bwd_kernel_traitsILi32ELi8ELb0ELb1ELb0ELb0ELb1EN3c104HalfENS1_7complexIfEEEEv12SSMParamsBwd,(.L_x_19005 - _Z25selective_scan_bwd_kernelI32Selective_Scan_bwd_kernel_traitsILi32ELi8ELb0ELb1ELb0ELb0ELb1EN3c104HalfENS1_7complexIfEEEEv12SSMParamsBwd)
        .other          _Z25selective_scan_bwd_kernelI32Selective_Scan_bwd_kernel_traitsILi32ELi8ELb0ELb1ELb0ELb0ELb1EN3c104HalfENS1_7complexIfEEEEv12SSMParamsBwd,@"STO_CUDA_ENTRY STV_DEFAULT"
_Z25selective_scan_bwd_kernelI32Selective_Scan_bwd_kernel_traitsILi32ELi8ELb0ELb1ELb0ELb0ELb1EN3c104HalfENS1_7complexIfEEEEv12SSMParamsBwd:
.text._Z25selective_scan_bwd_kernelI32Selective_Scan_bwd_kernel_traitsILi32ELi8ELb0ELb1ELb0ELb0ELb1EN3c104HalfENS1_7complexIfEEEEv12SSMParamsBwd:
        /* <DEDUP_REMOVED lines=140> */
.L_x_16061:
        /* <DEDUP_REMOVED lines=102> */
[----:B0-----:R-:W-:Y:S02]  /*0f20*/  PRMT R20, RZ, 0x7610, R20 ;  /* 0x00007610ff147816 */ /* 0x001fe40000000014 */
[----:B------:R-:W-:Y:S02]  /*0f30*/  PRMT R5, RZ, 0x7610, R5 ;  /* 0x00007610ff057816 */ /* 0x000fe40000000005 */
[----:B-1----:R-:W-:Y:S02]  /*0f40*/  PRMT R22, RZ, 0x7610, R22 ;  /* 0x00007610ff167816 */ /* 0x002fe40000000016 */
[----:B------:R-:W-:Y:S02]  /*0f50*/  PRMT R7, RZ, 0x7610, R7 ;  /* 0x00007610ff077816 */ /* 0x000fe40000000007 */
[----:B--2---:R-:W-:Y:S01]  /*0f60*/  PRMT R9, RZ, 0x7610, R9 ;  /* 0x00007610ff097816 */ /* 0x004fe20000000009 */
        /* <DEDUP_REMOVED lines=14> */
[----:B------:R-:W-:Y:S02]  /*1050*/  PRMT R26, RZ, 0x7610, R26 ;  /* 0x00007610ff1a7816 */ /* 0x000fe4000000001a */
[----:B------:R-:W-:-:S02]  /*1060*/  ISETP.GE.AND P3, PT, R8, R37, PT ;  /* 0x000000250800720c */ /* 0x000fc40003f66270 */
[----:B------:R-:W-:Y:S02]  /*1070*/  ISETP.GE.AND P4, PT, R6, R37, PT ;  /* 0x000000250600720c */ /* 0x000fe40003f86270 */
[----:B------:R-:W-:Y:S02]  /*1080*/  PRMT R21, RZ, 0x7610, R21 ;  /* 0x00007610ff157816 */ /* 0x000fe40000000015 */
[----:B------:R-:W-:Y:S02]  /*1090*/  PRMT R36, RZ, 0x7610, R36 ;  /* 0x00007610ff247816 */ /* 0x000fe40000000024 */
[----:B------:R-:W-:Y:S02]  /*10a0*/  PRMT R23, RZ, 0x7610, R23 ;  /* 0x00007610ff177816 */ /* 0x000fe40000000017 */
[----:B------:R-:W-:Y:S02]  /*10b0*/  PRMT R25, RZ, 0x7610, R25 ;  /* 0x00007610ff197816 */ /* 0x000fe40000000019 */
[----:B------:R-:W-:Y:S01]  /*10c0*/  PRMT R27, RZ, 0x7610, R27 ;  /* 0x00007610ff1b7816 */ /* 0x000fe2000000001b */
[----:B--2---:R-:W-:Y:S04]  /*10d0*/  STS.U16 [R59], R16 ;  /* 0x000000103b007388 */ /* 0x004fe80000000400 */
[----:B---3--:R-:W-:Y:S04]  /*10e0*/  STS.U16 [R58+0x40], R3 ;  /* 0x000040033a007388 */ /* 0x008fe80000000400 */
[----:B----4-:R0:W-:Y:S04]  /*10f0*/  STS.U16 [R57+0x80], R20 ;  /* 0x0000801439007388 */ /* 0x0101e80000000400 */
        /* <DEDUP_REMOVED lines=28> */
[----:B------:R-:W-:Y:S01]  /*12c0*/  IMAD R16, R38, UR15, RZ ;  /* 0x0000000f26107c24 */ /* 0x000fe2000f8e02ff */
[----:B------:R-:W-:-:S03]  /*12d0*/  ISETP.GE.AND P0, PT, R62, R37, PT ;  /* 0x000000253e00720c */ /* 0x000fc60003f06270 */
[----:B------:R-:W-:Y:S02]  /*12e0*/  IMAD R39, R39, UR14, R16 ;  /* 0x0000000e27277c24 */ /* 0x000fe4000f8e0210 */
[----:B------:R-:W-:Y:S01]  /*12f0*/  IMAD.WIDE.U32 R16, R38, UR14, RZ ;  /* 0x0000000e26107c25 */ /* 0x000fe2000f8e00ff */
[----:B------:R-:W-:-:S04]  /*1300*/  IADD3 R43, -R43, UR4, RZ ;  /* 0x000000042b2b7c10 */ /* 0x000fc8000fffe1ff */
[----:B------:R-:W-:Y:S01]  /*1310*/  IADD3 R17, R17, R39, RZ ;  /* 0x0000002711117210 */ /* 0x000fe20007ffe0ff */
[----:B------:R-:W-:Y:S01]  /*1320*/  IMAD R43, R43, -0x100, RZ ;  /* 0xffffff002b2b7824 */ /* 0x000fe200078e02ff */
[----:B------:R-:W-:Y:S01]  /*1330*/  SHF.R.S32.HI R29, RZ, 0x1f, R28 ;  /* 0x0000001fff1d7819 */ /* 0x000fe2000001141c */
[----:B--2---:R-:W-:Y:S02]  /*1340*/  IMAD R24, R80, UR8, RZ ;  /* 0x0000000850187c24 */ /* 0x004fe4000f8e02ff */
[----:B0-----:R-:W-:Y:S01]  /*1350*/  IMAD.WIDE.U32 R18, R81, UR8, R16 ;  /* 0x0000000851127c25 */ /* 0x001fe2000f8e0010 */
[----:B------:R-:W-:-:S03]  /*1360*/  SHF.R.S32.HI R42, RZ, 0x1f, R43 ;  /* 0x0000001fff2a7819 */ /* 0x000fc6000001142b */
        /* <DEDUP_REMOVED lines=8> */
[----:B------:R-:W-:Y:S01]  /*13f0*/  PRMT R85, RZ, 0x7610, R85 ;  /* 0x00007610ff557816 */ /* 0x000fe20000000055 */
[----:B---3--:R-:W-:Y:S04]  /*1400*/  STS.U16 [R59], R26 ;  /* 0x0000001a3b007388 */ /* 0x008fe80000000400 */
[----:B----4-:R0:W-:Y:S04]  /*1410*/  STS.U16 [R58+0x40], R21 ;  /* 0x000040153a007388 */ /* 0x0101e80000000400 */
[----:B------:R-:W-:Y:S04]  /*1420*/  STS.U16 [R57+0x80], R36 ;  /* 0x0000802439007388 */ /* 0x000fe80000000400 */
[----:B------:R1:W-:Y:S01]  /*1430*/  STS.U16 [R56+0xc0], R23 ;  /* 0x0000c01738007388 */ /* 0x0003e20000000400 */
[----:B0-----:R-:W-:-:S03]  /*1440*/  @!P0 MOV R21, R29 ;  /* 0x0000001d00158202 */ /* 0x001fc60000000f00 */
[----:B------:R0:W-:Y:S01]  /*1450*/  STS.U16 [R55+0x100], R20 ;  /* 0x0001001437007388 */ /* 0x0001e20000000400 */
[----:B-1----:R-:W-:Y:S01]  /*1460*/  IADD3 R23, P1, R43, R18, RZ ;  /* 0x000000122b177210 */ /* 0x002fe20007f3e0ff */
[----:B------:R-:W-:Y:S01]  /*1470*/  IMAD R18, R82, UR15, RZ ;  /* 0x0000000f52127c24 */ /* 0x000fe2000f8e02ff */
[----:B0-----:R-:W-:-:S03]  /*1480*/  @!P0 MOV R20, R28 ;  /* 0x0000001c00148202 */ /* 0x001fc60000000f00 */
[----:B------:R-:W-:Y:S01]  /*1490*/  IMAD R39, R83, UR14, R18 ;  /* 0x0000000e53277c24 */ /* 0x000fe2000f8e0212 */
[----:B------:R-:W-:Y:S01]  /*14a0*/  IADD3.X R26, R42, R41, R19, P1, !PT ;  /* 0x000000292a1a7210 */ /* 0x000fe20000ffe413 */
        /* <DEDUP_REMOVED lines=12> */
[----:B-1----:R-:W-:Y:S01]  /*1570*/  IMAD.WIDE.U32 R22, R81, UR8, R18 ;  /* 0x0000000851167c25 */ /* 0x002fe2000f8e0012 */
[----:B------:R0:W-:Y:S01]  /*1580*/  STS.U16 [R52+0x1c0], R27 ;  /* 0x0001c01b34007388 */ /* 0x0001e20000000400 */
[----:B------:R-:W-:Y:S01]  /*1590*/  @!P0 IADD3.X R17, R61, R17, R41, P1, !PT ;  /* 0x000000113d118210 */ /* 0x000fe20000ffe429 */
[----:B------:R-:W-:Y:S01]  /*15a0*/  NOP ;  /* 0x0000000000007918 */ /* 0x000fe20000000000 */
[----:B------:R-:W-:Y:S01]  /*15b0*/  @!P0 IMAD.WIDE.U32 R18, R81, UR8, R20 ;  /* 0x0000000851128c25 */ /* 0x000fe2000f8e0014 */
[----:B------:R-:W-:Y:S01]  /*15c0*/  IADD3 R21, P3, R43, R22, RZ ;  /* 0x000000162b157210 */ /* 0x000fe20007f7e0ff */
[----:B------:R-:W-:Y:S02]  /*15d0*/  LDS.U16 R26, [R51+0x4] ;  /* 0x00000400331a7984 */ /* 0x000fe40000000400 */
[----:B0-----:R-:W-:Y:S01]  /*15e0*/  IMAD R27, R81, UR9, R16 ;  /* 0x00000009511b7c24 */ /* 0x001fe2000f8e0210 */
[----:B------:R-:W-:Y:S01]  /*15f0*/  @!P0 LEA R16, P1, R36, UR10, 0x1 ;  /* 0x0000000a24108c11 */ /* 0x000fe2000f8208ff */
[----:B------:R-:W-:Y:S01]  /*1600*/  LDS.U16 R22, [R51] ;  /* 0x0000000033167984 */ /* 0x000fe20000000400 */
[----:B------:R-:W-:Y:S01]  /*1610*/  @!P0 IADD3 R41, P2, R62, R18, RZ ;  /* 0x000000123e298210 */ /* 0x000fe20007f5e0ff */
[----:B------:R-:W-:Y:S01]  /*1620*/  ULDC.64 UR8, c[0x0][0x308] ;  /* 0x0000c20000087ab9 */ /* 0x000fe20000000a00 */
[----:B------:R-:W-:Y:S01]  /*1630*/  @!P0 LEA.HI.X R17, R36, UR11, R17, 0x1, P1 ;  /* 0x0000000b24118c11 */ /* 0x000fe200088f0c11 */
[----:B------:R-:W-:Y:S01]  /*1640*/  LDS.U16 R38, [R51+0xa] ;  /* 0x00000a0033267984 */ /* 0x000fe20000000400 */
[----:B------:R-:W-:-:S02]  /*1650*/  IADD3.X R84, R42, R27, R23, P3, !PT ;  /* 0x0000001b2a547210 */ /* 0x000fc40001ffe417 */
[----:B------:R-:W-:Y:S01]  /*1660*/  @!P0 IADD3.X R86, R61, R19, R27, P2, !PT ;  /* 0x000000133d568210 */ /* 0x000fe200017fe41b */
        /* <DEDUP_REMOVED lines=80> */
[----:B---3--:R-:W-:-:S07]  /*1b70*/  HADD2.F32 R104, -RZ, R83.H0_H0 ;  /* 0x20000053ff687230 */ /* 0x008fce0000004100 */
[----:B------:R-:W2:Y:S01]  /*1b80*/  MUFU.EX2 R24, R24 ;  /* 0x0000001800187308 */ /* 0x000ea20000000800 */
[----:B0-----:R-:W-:Y:S01]  /*1b90*/  FMUL.FTZ R20, R100, -1.4426950216293334961 ;  /* 0xbfb8aa3b64147820 */ /* 0x001fe20000410000 */
[----:B-1----:R-:W-:-:S06]  /*1ba0*/  FADD.FTZ R21, R18, 1 ;  /* 0x3f80000012157421 */ /* 0x002fcc0000010000 */
[----:B------:R-:W0:Y:S01]  /*1bb0*/  MUFU.EX2 R25, R25 ;  /* 0x0000001900197308 */ /* 0x000e220000000800 */
[----:B------:R-:W-:-:S07]  /*1bc0*/  FMUL.FTZ R83, R104, -1.4426950216293334961 ;  /* 0xbfb8aa3b68537820 */ /* 0x000fce0000410000 */
[----:B------:R-:W1:Y:S01]  /*1bd0*/  MUFU.RCP R82, R21 ;  /* 0x0000001500527308 */ /* 0x000e620000001000 */
[----:B--2---:R-:W-:Y:S01]  /*1be0*/  FADD.FTZ R24, R24, 1 ;  /* 0x3f80000018187421 */ /* 0x004fe20000010000 */
[----:B------:R-:W-:-:S06]  /*1bf0*/  HADD2.F32 R22, -RZ, R22.H0_H0 ;  /* 0x20000016ff167230 */ /* 0x000fcc0000004100 */
[----:B------:R2:W3:Y:S01]  /*1c00*/  MUFU.EX2 R98, R83 ;  /* 0x0000005300627308 */ /* 0x0004e20000000800 */
[----:B----4-:R-:W-:Y:S02]  /*1c10*/  HADD2.F32 R106, -RZ, R84.H0_H0 ;  /* 0x20000054ff6a7230 */ /* 0x010fe40000004100 */
[----:B0-----:R-:W-:Y:S01]  /*1c20*/  FADD.FTZ R25, R25, 1 ;  /* 0x3f80000019197421 */ /* 0x001fe20000010000 */
[----:B--2---:R-:W-:-:S04]  /*1c30*/  FADD.FTZ R83, R41, 1 ;  /* 0x3f80000029537421 */ /* 0x004fc80000010000 */
[----:B------:R1:W-:Y:S02]  /*1c40*/  MUFU.RCP R84, R24 ;  /* 0x0000001800547308 */ /* 0x0003e40000001000 */
[----:B-1----:R-:W-:Y:S01]  /*1c50*/  FADD.FTZ R24, -R82, 1 ;  /* 0x3f80000052187421 */ /* 0x002fe20000010100 */
[----:B------:R-:W-:-:S05]  /*1c60*/  FADD.FTZ R97, R97, 1 ;  /* 0x3f80000061617421 */ /* 0x000fca0000010000 */
[----:B------:R-:W0:Y:S01]  /*1c70*/  MUFU.RCP R99, R97 ;  /* 0x0000006100637308 */ /* 0x000e220000001000 */
[----:B------:R-:W-:Y:S02]  /*1c80*/  HADD2.F32 R23, -RZ, R23.H0_H0 ;  /* 0x20000017ff177230 */ /* 0x000fe40000004100 */
[----:B------:R-:W-:Y:S02]  /*1c90*/  HADD2.F32 R36, -RZ, R36.H0_H0 ;  /* 0x20000024ff247230 */ /* 0x000fe40000004100 */
[----:B---3--:R-:W-:Y:S01]  /*1ca0*/  FADD.FTZ R98, R98, 1 ;  /* 0x3f80000062627421 */ /* 0x008fe20000010000 */
[----:B------:R-:W-:-:S03]  /*1cb0*/  HADD2.F32 R38, -RZ, R38.H0_H0 ;  /* 0x20000026ff267230 */ /* 0x000fc60000004100 */
[----:B------:R-:W-:Y:S01]  /*1cc0*/  MUFU.RCP R107, R98 ;  /* 0x00000062006b7308 */ /* 0x000fe20000001000 */
[----:B0-----:R-:W-:-:S04]  /*1cd0*/  FADD.FTZ R103, -R99, 1 ;  /* 0x3f80000063677421 */ /* 0x001fc80000010100 */
[----:B------:R-:W-:Y:S01]  /*1ce0*/  FFMA.FTZ R103, R96, R103, 1 ;  /* 0x3f80000060677423 */ /* 0x000fe20000010067 */
[----:B------:R-:W-:Y:S02]  /*1cf0*/  HADD2.F32 R39, -RZ, R39.H0_H0 ;  /* 0x20000027ff277230 */ /* 0x000fe40000004100 */
[----:B------:R-:W-:Y:S01]  /*1d00*/  HADD2.F32 R40, -RZ, R40.H0_H0 ;  /* 0x20000028ff287230 */ /* 0x000fe20000004100 */
[----:B------:R-:W-:Y:S01]  /*1d10*/  ISETP.NE.AND P6, PT, R72, RZ, PT ;  /* 0x000000ff4800720c */ /* 0x000fe20003fc5270 */
[----:B------:R-:W-:Y:S04]  /*1d20*/  STS.U16 [R59], R88 ;  /* 0x000000583b007388 */ /* 0x000fe80000000400 */
[----:B------:R0:W-:Y:S04]  /*1d30*/  STS.U16 [R58+0x40], R85 ;  /* 0x000040553a007388 */ /* 0x0001e80000000400 */
[----:B------:R-:W-:Y:S04]  /*1d40*/  STS.U16 [R57+0x80], R86 ;  /* 0x0000805639007388 */ /* 0x000fe80000000400 */
[----:B------:R-:W-:Y:S04]  /*1d50*/  STS.U16 [R56+0xc0], R87 ;  /* 0x0000c05738007388 */ /* 0x000fe80000000400 */
[----:B------:R1:W-:Y:S04]  /*1d60*/  STS.U16 [R55+0x100], R90 ;  /* 0x0001005a37007388 */ /* 0x0003e80000000400 */
[----:B------:R2:W-:Y:S04]  /*1d70*/  STS.U16 [R54+0x140], R89 ;  /* 0x0001405936007388 */ /* 0x0005e80000000400 */
[----:B------:R-:W-:Y:S04]  /*1d80*/  STS.U16 [R53+0x180], R92 ;  /* 0x0001805c35007388 */ /* 0x000fe80000000400 */
[----:B------:R-:W-:Y:S01]  /*1d90*/  STS.U16 [R52+0x1c0], R19 ;  /* 0x0001c01334007388 */ /* 0x000fe20000000400 */
[----:B------:R-:W-:-:S03]  /*1da0*/  NOP ;  /* 0x0000000000007918 */ /* 0x000fc60000000000 */
[----:B------:R-:W3:Y:S04]  /*1db0*/  LDS.U16 R16, [R51] ;  /* 0x0000000033107984 */ /* 0x000ee80000000400 */
[----:B------:R-:W4:Y:S01]  /*1dc0*/  LDS.U16 R17, [R51+0x2] ;  /* 0x0000020033117984 */ /* 0x000f220000000400 */
[----:B0-----:R0:W1:Y:S03]  /*1dd0*/  MUFU.EX2 R85, R20 ;  /* 0x0000001400557308 */ /* 0x0010660000000800 */
[----:B------:R-:W-:Y:S04]  /*1de0*/  LDS.U16 R18, [R51+0x4] ;  /* 0x0000040033127984 */ /* 0x000fe80000000400 */
[----:B------:R-:W-:Y:S04]  /*1df0*/  LDS.U16 R19, [R51+0x6] ;  /* 0x0000060033137984 */ /* 0x000fe80000000400 */
[----:B0-----:R-:W0:Y:S04]  /*1e00*/  LDS.U16 R20, [R51+0x8] ;  /* 0x0000080033147984 */ /* 0x001e280000000400 */
[----:B------:R-:W0:Y:S01]  /*1e10*/  LDS.U16 R21, [R51+0xa] ;  /* 0x00000a0033157984 */ /* 0x000e220000000400 */
[----:B-1----:R-:W-:Y:S01]  /*1e20*/  FADD.FTZ R90, R85, 1 ;  /* 0x3f800000555a7421 */ /* 0x002fe20000010000 */
[----:B--2---:R1:W-:Y:S01]  /*1e30*/  MUFU.RCP R89, R25 ;  /* 0x0000001900597308 */ /* 0x0043e20000001000 */
[----:B------:R-:W-:Y:S01]  /*1e40*/  FMUL.FTZ R86, R106, -1.4426950216293334961 ;  /* 0xbfb8aa3b6a567820 */ /* 0x000fe20000410000 */
[----:B---3--:R-:W-:-:S02]  /*1e50*/  HADD2.F32 R41, -RZ, R16.H0_H0 ;  /* 0x20000010ff297230 */ /* 0x008fc40000004100 */
[----:B------:R-:W2:Y:S01]  /*1e60*/  LDS.U16 R16, [R51+0xc] ;  /* 0x00000c0033107984 */ /* 0x000ea20000000400 */
[----:B----4-:R-:W-:Y:S02]  /*1e70*/  HADD2.F32 R85, -RZ, R17.H0_H0 ;  /* 0x20000011ff557230 */ /* 0x010fe40000004100 */
[----:B------:R-:W-:Y:S01]  /*1e80*/  FMUL.FTZ R17, R22, R41 ;  /* 0x0000002916117220 */ /* 0x000fe20000410000 */
[----:B-1----:R-:W-:-:S03]  /*1e90*/  FFMA.FTZ R25, R91, R24, 1 ;  /* 0x3f8000005b197423 */ /* 0x002fc60000010018 */
[----:B------:R-:W-:Y:S02]  /*1ea0*/  FMUL.FTZ R24, R82, R17 ;  /* 0x0000001152187220 */ /* 0x000fe40000410000 */
[----:B------:R-:W1:Y:S01]  /*1eb0*/  LDS.U16 R17, [R51+0xe] ;  /* 0x00000e0033117984 */ /* 0x000e620000000400 */
[----:B------:R3:W4:Y:S01]  /*1ec0*/  MUFU.EX2 R92, R86 ;  /* 0x00000056005c7308 */ /* 0x0007220000000800 */
[----:B0-----:R-:W-:-:S07]  /*1ed0*/  HADD2.F32 R101, -RZ, R20.H0_H0 ;  /* 0x20000014ff657230 */ /* 0x001fce0000004100 */
[----:B------:R0:W2:Y:S01]  /*1ee0*/  MUFU.RCP R88, R83 ;  /* 0x0000005300587308 */ /* 0x0000a20000001000 */
[----:B---3--:R-:W-:-:S07]  /*1ef0*/  FADD.FTZ R86, -R84, 1 ;  /* 0x3f80000054567421 */ /* 0x008fce0000010100 */
[----:B------:R-:W3:Y:S01]  /*1f00*/  MUFU.RCP R105, R90 ;  /* 0x0000005a00697308 */ /* 0x000ee20000001000 */
[----:B0-----:R-:W-:Y:S01]  /*1f10*/  FMUL.FTZ R83, R23, R85 ;  /* 0x0000005517537220 */ /* 0x001fe20000410000 */
[----:B----4-:R-:W-:Y:S01]  /*1f20*/  FADD.FTZ R92, R92, 1 ;  /* 0x3f8000005c5c7421 */ /* 0x010fe20000010000 */
[----:B------:R-:W-:Y:S01]  /*1f30*/  FFMA.FTZ R87, R93, R86, 1 ;  /* 0x3f8000005d577423 */ /* 0x000fe20000010056 */
[----:B------:R-:W-:Y:S01]  /*1f40*/  FMUL.FTZ R20, R36, R101 ;  /* 0x0000006524147220 */ /* 0x000fe20000410000 */
[----:B------:R-:W-:Y:S01]  /*1f50*/  FMUL.FTZ R86, R84, R83 ;  /* 0x0000005354567220 */ /* 0x000fe20000410000 */
[----:B------:R-:W-:Y:S02]  /*1f60*/  FMUL.FTZ R83, R24, R25 ;  /* 0x0000001918537220 */ /* 0x000fe40000410000 */
[----:B------:R-:W0:Y:S01]  /*1f70*/  MUFU.RCP R109, R92 ;  /* 0x0000005c006d7308 */ /* 0x000e220000001000 */
[----:B------:R-:W-:Y:S01]  /*1f80*/  FMUL.FTZ R86, R86, R87 ;  /* 0x0000005756567220 */ /* 0x000fe20000410000 */
[----:B------:R-:W-:Y:S01]  /*1f90*/  FMUL.FTZ R20, R99, R20 ;  /* 0x0000001463147220 */ /* 0x000fe20000410000 */
[----:B------:R-:W-:-:S02]  /*1fa0*/  HADD2.F32 R24, -RZ, R26.H0_H0 ;  /* 0x2000001aff187230 */ /* 0x000fc40000004100 */
[----:B------:R-:W-:Y:S02]  /*1fb0*/  HADD2.F32 R25, -RZ, R27.H0_H0 ;  /* 0x2000001bff197230 */ /* 0x000fe40000004100 */
[----:B------:R-:W-:Y:S02]  /*1fc0*/  HADD2.F32 R87, -RZ, R18.H0_H0 ;  /* 0x20000012ff577230 */ /* 0x000fe40000004100 */
[----:B------:R-:W-:Y:S02]  /*1fd0*/  HADD2.F32 R97, -RZ, R19.H0_H0 ;  /* 0x20000013ff617230 */ /* 0x000fe40000004100 */
[----:B------:R-:W-:Y:S02]  /*1fe0*/  HADD2.F32 R102, -RZ, R21.H0_H0 ;  /* 0x20000015ff667230 */ /* 0x000fe40000004100 */
[----:B------:R-:W-:Y:S01]  /*1ff0*/  FMUL.FTZ R20, R20, R103 ;  /* 0x0000006714147220 */ /* 0x000fe20000410000 */
[----:B--2---:R-:W-:Y:S02]  /*2000*/  HADD2.F32 R103, -RZ, R16.H0_H0 ;  /* 0x20000010ff677230 */ /* 0x004fe40000004100 */
[----:B------:R-:W-:Y:S01]  /*2010*/  FADD.FTZ R27, -R89, 1 ;  /* 0x3f800000591b7421 */ /* 0x000fe20000010100 */
[----:B------:R-:W-:Y:S01]  /*2020*/  FADD.FTZ R26, -R88, 1 ;  /* 0x3f800000581a7421 */ /* 0x000fe20000010100 */
[----:B------:R-:W-:Y:S01]  /*2030*/  FMUL.FTZ R18, R24, R87 ;  /* 0x0000005718127220 */ /* 0x000fe20000410000 */
[----:B------:R-:W-:Y:S01]  /*2040*/  FMUL.FTZ R19, R25, R97 ;  /* 0x0000006119137220 */ /* 0x000fe20000410000 */
[----:B---3--:R-:W-:Y:S01]  /*2050*/  FADD.FTZ R21, -R105, 1 ;  /* 0x3f80000069157421 */ /* 0x008fe20000010100 */
[----:B------:R-:W-:Y:S01]  /*2060*/  FMUL.FTZ R16, R38, R102 ;  /* 0x0000006626107220 */ /* 0x000fe20000410000 */
[----:B------:R-:W-:Y:S01]  /*2070*/  FFMA.FTZ R27, R94, R27, 1 ;  /* 0x3f8000005e1b7423 */ /* 0x000fe2000001001b */
[----:B------:R-:W-:Y:S01]  /*2080*/  FFMA.FTZ R26, R95, R26, 1 ;  /* 0x3f8000005f1a7423 */ /* 0x000fe2000001001a */
[----:B------:R-:W-:Y:S01]  /*2090*/  FMUL.FTZ R18, R89, R18 ;  /* 0x0000001259127220 */ /* 0x000fe20000410000 */
[----:B------:R-:W-:Y:S01]  /*20a0*/  FMUL.FTZ R19, R88, R19 ;  /* 0x0000001358137220 */ /* 0x000fe20000410000 */
[----:B------:R-:W-:Y:S01]  /*20b0*/  FFMA.FTZ R21, R100, R21, 1 ;  /* 0x3f80000064157423 */ /* 0x000fe20000010015 */
[----:B------:R-:W-:Y:S01]  /*20c0*/  FMUL.FTZ R16, R105, R16 ;  /* 0x0000001069107220 */ /* 0x000fe20000410000 */
[----:B-1----:R-:W-:-:S02]  /*20d0*/  HADD2.F32 R108, -RZ, R17.H0_H0 ;  /* 0x20000011ff6c7230 */ /* 0x002fc40000004100 */
[----:B------:R-:W-:Y:S01]  /*20e0*/  FMUL.FTZ R18, R18, R27 ;  /* 0x0000001b12127220 */ /* 0x000fe20000410000 */
[----:B------:R-:W-:Y:S01]  /*20f0*/  FMUL.FTZ R19, R19, R26 ;  /* 0x0000001a13137220 */ /* 0x000fe20000410000 */
[----:B------:R-:W-:Y:S01]  /*2100*/  FMUL.FTZ R21, R16, R21 ;  /* 0x0000001510157220 */ /* 0x000fe20000410000 */
[----:B------:R-:W-:Y:S01]  /*2110*/  FADD.FTZ R27, -R107, 1 ;  /* 0x3f8000006b1b7421 */ /* 0x000fe20000010100 */
[----:B------:R-:W-:Y:S01]  /*2120*/  FMUL.FTZ R26, R39, R103 ;  /* 0x00000067271a7220 */ /* 0x000fe20000410000 */
[----:B0-----:R-:W-:Y:S01]  /*2130*/  FADD.FTZ R17, -R109, 1 ;  /* 0x3f8000006d117421 */ /* 0x001fe20000010100 */
[----:B------:R-:W-:Y:S01]  /*2140*/  FMUL.FTZ R16, R40, R108 ;  /* 0x0000006c28107220 */ /* 0x000fe20000410000 */
[----:B------:R-:W-:Y:S01]  /*2150*/  FFMA.FTZ R27, R104, R27, 1 ;  /* 0x3f800000681b7423 */ /* 0x000fe2000001001b */
[----:B------:R-:W-:Y:S01]  /*2160*/  FMUL.FTZ R26, R107, R26 ;  /* 0x0000001a6b1a7220 */ /* 0x000fe20000410000 */
[----:B------:R-:W-:Y:S01]  /*2170*/  FFMA.FTZ R17, R106, R17, 1 ;  /* 0x3f8000006a117423 */ /* 0x000fe20000010011 */
[----:B------:R-:W-:-:S02]  /*2180*/  FMUL.FTZ R16, R109, R16 ;  /* 0x000000106d107220 */ /* 0x000fc40000410000 */
[----:B------:R-:W-:Y:S02]  /*2190*/  FMUL.FTZ R26, R26, R27 ;  /* 0x0000001b1a1a7220 */ /* 0x000fe40000410000 */
[----:B------:R-:W-:Y:S01]  /*21a0*/  FMUL.FTZ R17, R16, R17 ;  /* 0x0000001110117220 */ /* 0x000fe20000410000 */
[----:B------:R-:W-:Y:S01]  /*21b0*/  F2FP.F16.F32.PACK_AB R83, R86, R83 ;  /* 0x000000535653723e */ /* 0x000fe200000000ff */
[----:B------:R-:W-:Y:S01]  /*21c0*/  BAR.SYNC.DEFER_BLOCKING 0x0 ;  /* 0x0000000000007b1d */ /* 0x000fe20000010000 */
[----:B------:R-:W-:Y:S02]  /*21d0*/  F2FP.F16.F32.PACK_AB R18, R19, R18 ;  /* 0x000000121312723e */ /* 0x000fe400000000ff */
[----:B------:R-:W-:Y:S02]  /*21e0*/  F2FP.F16.F32.PACK_AB R20, R21, R20 ;  /* 0x000000141514723e */ /* 0x000fe400000000ff */
[----:B------:R-:W-:Y:S02]  /*21f0*/  F2FP.F16.F32.PACK_AB R17, R17, R26 ;  /* 0x0000001a1111723e */ /* 0x000fe400000000ff */
[----:B------:R-:W-:-:S02]  /*2200*/  PRMT R19, R83, 0x7632, R19 ;  /* 0x0000763253137816 */ /* 0x000fc40000000013 */
        /* <DEDUP_REMOVED lines=45> */
.L_x_16005:
[----:B------:R-:W-:Y:S05]  /*24e0*/  BSYNC B0 ;  /* 0x0000000000007941 */ /* 0x000fea0003800000 */
.L_x_16004:
        /* <DEDUP_REMOVED lines=80> */
[----:B------:R0:W-:Y:S04]  /*29f0*/  STS.U16 [R51], R18 ;  /* 0x0000001233007388 */ /* 0x0001e80000000400 */
[----:B------:R-:W-:Y:S04]  /*2a00*/  STS.U16 [R51+0x2], R3 ;  /* 0x0000020333007388 */ /* 0x000fe80000000400 */
[----:B------:R-:W-:Y:S01]  /*2a10*/  STS.U16 [R51+0x4], R87 ;  /* 0x0000045733007388 */ /* 0x000fe20000000400 */
[----:B0-----:R-:W0:Y:S03]  /*2a20*/  LDC.64 R18, c[0x0][0x2c0] ;  /* 0x0000b000ff127b82 */ /* 0x001e260000000a00 */
[----:B------:R-:W-:Y:S04]  /*2a30*/  STS.U16 [R51+0x6], R13 ;  /* 0x0000060d33007388 */ /* 0x000fe80000000400 */
[----:B------:R-:W-:Y:S04]  /*2a40*/  STS.U16 [R51+0x8], R99 ;  /* 0x0000086333007388 */ /* 0x000fe80000000400 */
[----:B------:R-:W-:Y:S04]  /*2a50*/  STS.U16 [R51+0xa], R14 ;  /* 0x00000a0e33007388 */ /* 0x000fe80000000400 */
[----:B------:R-:W-:Y:S04]  /*2a60*/  STS.U16 [R51+0xc], R103 ;  /* 0x00000c6733007388 */ /* 0x000fe80000000400 */
[----:B------:R1:W-:Y:S01]  /*2a70*/  STS.U16 [R51+0xe], R15 ;  /* 0x00000e0f33007388 */ /* 0x0003e20000000400 */
[----:B------:R-:W-:-:S03]  /*2a80*/  NOP ;  /* 0x0000000000007918 */ /* 0x000fc60000000000 */
[----:B------:R-:W-:Y:S01]  /*2a90*/  LDS.U16 R3, [R59] ;  /* 0x000000003b037984 */ /* 0x000fe20000000400 */
[C---:B0-----:R-:W-:Y:S02]  /*2aa0*/  IMAD R16, R18.reuse, UR15, RZ ;  /* 0x0000000f12107c24 */ /* 0x041fe4000f8e02ff */
[----:B-1----:R-:W-:Y:S01]  /*2ab0*/  IMAD.WIDE.U32 R14, R18, UR14, RZ ;  /* 0x0000000e120e7c25 */ /* 0x002fe2000f8e00ff */
[----:B------:R-:W-:Y:S03]  /*2ac0*/  LDS.U16 R5, [R58+0x40] ;  /* 0x000040003a057984 */ /* 0x000fe60000000400 */
[----:B------:R-:W-:Y:S01]  /*2ad0*/  IMAD R13, R19, UR14, R16 ;  /* 0x0000000e130d7c24 */ /* 0x000fe2000f8e0210 */
[----:B------:R-:W-:Y:S04]  /*2ae0*/  LDS.U16 R7, [R57+0x80] ;  /* 0x0000800039077984 */ /* 0x000fe80000000400 */
[----:B------:R-:W-:Y:S01]  /*2af0*/  LDS.U16 R9, [R56+0xc0] ;  /* 0x0000c00038097984 */ /* 0x000fe20000000400 */
[----:B------:R-:W-:-:S03]  /*2b00*/  IADD3 R41, R15, R13, RZ ;  /* 0x0000000d0f297210 */ /* 0x000fc60007ffe0ff */
        /* <DEDUP_REMOVED lines=21> */
.L_x_16008:
[----:B------:R-:W-:Y:S05]  /*2c60*/  BSYNC B0 ;  /* 0x0000000000007941 */ /* 0x000fea0003800000 */
.L_x_16007:
        /* <DEDUP_REMOVED lines=25> */
.L_x_16006:
[----:B------:R-:W1:Y:S01]  /*2e00*/  LDC R3, c[0x0][0x21c] ;  /* 0x00008700ff037b82 */ /* 0x000e620000000800 */
[----:B------:R-:W-:Y:S01]  /*2e10*/  HADD2.F32 R0, -RZ, R184.H0_H0 ;  /* 0x200000b8ff007230 */ /* 0x000fe20000004100 */
[----:B------:R-:W-:Y:S01]  /*2e20*/  HFMA2.MMA R110, -RZ, RZ, 0, 0 ;  /* 0x00000000ff6e7435 */ /* 0x000fe200000001ff */
        /* <DEDUP_REMOVED lines=17> */
[----:B------:R-:W-:Y:S02]  /*2f40*/  CS2R R108, SRZ ;  /* 0x00000000006c7805 */ /* 0x000fe4000001ff00 */
[----:B------:R-:W-:Y:S01]  /*2f50*/  CS2R R106, SRZ ;  /* 0x00000000006a7805 */ /* 0x000fe2000001ff00 */
[----:B------:R-:W-:Y:S01]  /*2f60*/  FFMA.FTZ R75, R36, R0, R75 ;  /* 0x00000000244b7223 */ /* 0x000fe2000001004b */
[----:B------:R-:W-:Y:S01]  /*2f70*/  HADD2.F32 R0, -RZ, R45.H0_H0 ;  /* 0x2000002dff007230 */ /* 0x000fe20000004100 */
[----:B------:R-:W-:Y:S01]  /*2f80*/  BAR.SYNC.DEFER_BLOCKING 0x0 ;  /* 0x0000000000007b1d */ /* 0x000fe20000010000 */
[----:B-1----:R-:W-:Y:S01]  /*2f90*/  ISETP.GE.AND P0, PT, R3, 0x1, PT ;  /* 0x000000010300780c */ /* 0x002fe20003f06270 */
[----:B------:R-:W-:Y:S01]  /*2fa0*/  FFMA.FTZ R75, R38, R2, R75 ;  /* 0x00000002264b7223 */ /* 0x000fe2000001004b */
[----:B------:R-:W-:Y:S01]  /*2fb0*/  HADD2.F32 R2, -RZ, R44.H0_H0 ;  /* 0x2000002cff027230 */ /* 0x000fe20000004100 */
[----:B------:R-:W-:-:S02]  /*2fc0*/  CS2R R104, SRZ ;  /* 0x0000000000687805 */ /* 0x000fc4000001ff00 */
[----:B------:R-:W-:Y:S01]  /*2fd0*/  MOV R103, RZ ;  /* 0x000000ff00677202 */ /* 0x000fe20000000f00 */
[----:B------:R-:W-:-:S04]  /*2fe0*/  FFMA.FTZ R75, R114, R0, R75 ;  /* 0x00000000724b7223 */ /* 0x000fc8000001004b */
[----:B------:R-:W-:-:S03]  /*2ff0*/  FFMA.FTZ R75, R40, R2, R75 ;  /* 0x00000002284b7223 */ /* 0x000fc6000001004b */
[----:B------:R-:W-:Y:S05]  /*3000*/  @!P0 BRA `(.L_x_16009) ;  /* 0x0000005000348947 */ /* 0x000fea0003800000 */
[----:B------:R-:W-:Y:S01]  /*3010*/  IADD3 R102, R60, -0x1, RZ ;  /* 0xffffffff3c667810 */ /* 0x000fe20007ffe0ff */
[----:B------:R-:W-:Y:S01]  /*3020*/  FADD.FTZ R101, R20, R20 ;  /* 0x0000001414657221 */ /* 0x000fe20000010000 */
[----:B------:R-:W1:Y:S01]  /*3030*/  LDC R97, c[0x0][0x224] ;  /* 0x00008900ff617b82 */ /* 0x000e620000000800 */
[----:B------:R-:W-:Y:S01]  /*3040*/  ULDC.64 UR6, c[0x0][0x230] ;  /* 0x00008c0000067ab9 */ /* 0x000fe20000000a00 */
[----:B------:R-:W-:Y:S01]  /*3050*/  LEA.HI R0, R102, R102, RZ, 0x1 ;  /* 0x0000006666007211 */ /* 0x000fe200078f08ff */
[----:B------:R-:W-:Y:S01]  /*3060*/  IMAD R2, R80, UR6, RZ ;  /* 0x0000000650027c24 */ /* 0x000fe2000f8e02ff */
[----:B------:R-:W-:Y:S01]  /*3070*/  SHF.L.U32 R87, R37, 0x1, RZ ;  /* 0x0000000125577819 */ /* 0x000fe200000006ff */
[----:B0-----:R-:W-:Y:S01]  /*3080*/  IMAD.WIDE.U32 R24, R81, UR6, RZ ;  /* 0x0000000651187c25 */ /* 0x001fe2000f8e00ff */
[----:B------:R-:W-:-:S03]  /*3090*/  LOP3.LUT R3, R0, 0xfffffe, RZ, 0xc0, !PT ;  /* 0x00fffffe00037812 */ /* 0x000fc600078ec0ff */
[----:B------:R-:W-:Y:S01]  /*30a0*/  FADD.FTZ R0, R22, R22 ;  /* 0x0000001616007221 */ /* 0x000fe20000010000 */
[----:B------:R-:W0:Y:S01]  /*30b0*/  LDC R95, c[0x0][0x218] ;  /* 0x00008600ff5f7b82 */ /* 0x000e220000000800 */
[----:B------:R-:W-:Y:S01]  /*30c0*/  IMAD R83, R81, UR7, R2 ;  /* 0x0000000751537c24 */ /* 0x000fe2000f8e0202 */
[----:B------:R-:W-:Y:S01]  /*30d0*/  IADD3 R10, R67, R62, RZ ;  /* 0x0000003e430a7210 */ /* 0x000fe20007ffe0ff */
[----:B------:R-:W-:Y:S01]  /*30e0*/  FADD.FTZ R100, R100, R100 ;  /* 0x0000006464647221 */ /* 0x000fe20000010000 */
[----:B------:R-:W-:Y:S01]  /*30f0*/  IADD3 R102, R102, -R3, RZ ;  /* 0x8000000366667210 */ /* 0x000fe20007ffe0ff */
[----:B------:R-:W-:Y:S01]  /*3100*/  FADD.FTZ R99, R112, R112 ;  /* 0x0000007070637221 */ /* 0x000fe20000010000 */
[----:B------:R-:W-:Y:S01]  /*3110*/  FADD.FTZ R98, R36, R36 ;  /* 0x0000002424627221 */ /* 0x000fe20000010000 */
[----:B------:R-:W-:Y:S01]  /*3120*/  FADD.FTZ R93, R38, R38 ;  /* 0x00000026265d7221 */ /* 0x000fe20000010000 */
[----:B------:R-:W2:Y:S01]  /*3130*/  LDC.64 R22, c[0x0][0x348] ;  /* 0x0000d200ff167b82 */ /* 0x000ea20000000a00 */
[----:B------:R-:W-:Y:S01]  /*3140*/  FADD.FTZ R91, R114, R114 ;  /* 0x00000072725b7221 */ /* 0x000fe20000010000 */
[----:B------:R-:W-:Y:S01]  /*3150*/  FADD.FTZ R89, R40, R40 ;  /* 0x0000002828597221 */ /* 0x000fe20000010000 */
[----:B------:R-:W-:Y:S01]  /*3160*/  MOV R85, RZ ;  /* 0x000000ff00557202 */ /* 0x000fe20000000f00 */
[----:B------:R-:W-:Y:S01]  /*3170*/  UMOV UR5, URZ ;  /* 0x0000003f00057c82 */ /* 0x000fe20008000000 */
[----:B------:R-:W-:Y:S01]  /*3180*/  MOV R110, RZ ;  /* 0x000000ff006e7202 */ /* 0x000fe20000000f00 */
[----:B------:R-:W-:Y:S01]  /*3190*/  UMOV UR6, URZ ;  /* 0x0000003f00067c82 */ /* 0x000fe20008000000 */
[----:B------:R-:W-:Y:S01]  /*31a0*/  ISETP.GE.AND P0, PT, R10, R87, PT ;  /* 0x000000570a00720c */ /* 0x000fe20003f06270 */
[----:B------:R-:W3:Y:S01]  /*31b0*/  LDC.64 R20, c[0x0][0x350] ;  /* 0x0000d400ff147b82 */ /* 0x000ee20000000a00 */
[----:B------:R-:W-:Y:S01]  /*31c0*/  SHF.R.S32.HI R11, RZ, 0x1f, R10 ;  /* 0x0000001fff0b7819 */ /* 0x000fe2000001140a */
[----:B------:R-:W-:Y:S01]  /*31d0*/  ULDC UR28, c[0x0][0x21c] ;  /* 0x00008700001c7ab9 */ /* 0x000fe20000000800 */
[----:B------:R-:W-:Y:S01]  /*31e0*/  IADD3 R83, R25, R83, RZ ;  /* 0x0000005319537210 */ /* 0x000fe20007ffe0ff */
[----:B------:R-:W-:Y:S01]  /*31f0*/  ULDC.64 UR26, c[0x0][0x348] ;  /* 0x0000d200001a7ab9 */ /* 0x000fe20000000a00 */
[----:B------:R-:W-:Y:S01]  /*3200*/  ULDC.64 UR24, c[0x0][0x360] ;  /* 0x0000d80000187ab9 */ /* 0x000fe20000000a00 */
[----:B------:R-:W-:Y:S01]  /*3210*/  ULDC.64 UR16, c[0x0][0x238] ;  /* 0x00008e0000107ab9 */ /* 0x000fe20000000a00 */
[----:B------:R-:W-:Y:S01]  /*3220*/  ULDC.64 UR18, c[0x0][0x250] ;  /* 0x0000940000127ab9 */ /* 0x000fe20000000a00 */
[----:B------:R-:W4:Y:S01]  /*3230*/  LDC.64 R18, c[0x0][0x3c8] ;  /* 0x0000f200ff127b82 */ /* 0x000f220000000a00 */
[----:B------:R-:W-:Y:S01]  /*3240*/  ULDC.64 UR22, c[0x0][0x270] ;  /* 0x00009c0000167ab9 */ /* 0x000fe20000000a00 */
[----:B------:R-:W-:-:S06]  /*3250*/  ULDC.64 UR20, c[0x0][0x268] ;  /* 0x00009a0000147ab9 */ /* 0x000fcc0000000a00 */
[----:B------:R-:W0:Y:S08]  /*3260*/  LDC.64 R16, c[0x0][0x360] ;  /* 0x0000d800ff107b82 */ /* 0x000e300000000a00 */
[----:B------:R-:W0:Y:S08]  /*3270*/  LDC.64 R14, c[0x0][0x2d0] ;  /* 0x0000b400ff0e7b82 */ /* 0x000e300000000a00 */
[----:B-1----:R-:W0:Y:S02]  /*3280*/  LDC.64 R12, c[0x0][0x2e0] ;  /* 0x0000b800ff0c7b82 */ /* 0x002e240000000a00 */
.L_x_16056:
[----:B------:R-:W-:Y:S01]  /*3290*/  SHF.R.S32.HI R114, RZ, 0x1f, R85 ;  /* 0x0000001fff727819 */ /* 0x000fe20000011455 */
[C---:B01----:R-:W-:Y:S01]  /*32a0*/  IMAD.WIDE.U32 R4, R85.reuse, UR18, R10 ;  /* 0x0000001255047c25 */ /* 0x043fe2000f8e000a */
[C---:B------:R-:W-:Y:S02]  /*32b0*/  IADD3 R2, R10.reuse, 0x20, RZ ;  /* 0x000000200a027810 */ /* 0x040fe40007ffe0ff */
[----:B------:R-:W-:Y:S01]  /*32c0*/  IADD3 R6, R10, 0x40, RZ ;  /* 0x000000400a067810 */ /* 0x000fe20007ffe0ff */
[----:B------:R-:W-:Y:S01]  /*32d0*/  IMAD R8, R114, UR18, RZ ;  /* 0x0000001272087c24 */ /* 0x000fe2000f8e02ff */
[-C--:B------:R-:W-:Y:S02]  /*32e0*/  ISETP.GE.AND P4, PT, R2, R87.reuse, PT ;  /* 0x000000570200720c */ /* 0x080fe40003f86270 */
[----:B------:R-:W-:Y:S01]  /*32f0*/  ISETP.GE.AND P5, PT, R6, R87, PT ;  /* 0x000000570600720c */ /* 0x000fe20003fa6270 */
[----:B------:R-:W-:Y:S01]  /*3300*/  IMAD R3, R85, UR19, R8 ;  /* 0x0000001355037c24 */ /* 0x000fe2000f8e0208 */
[----:B------:R-:W-:-:S02]  /*3310*/  LEA R2, P3, R4, R64, 0x1 ;  /* 0x0000004004027211 */ /* 0x000fc400078608ff */
[C---:B------:R-:W-:Y:S02]  /*3320*/  IADD3 R36, R10.reuse, 0xa0, RZ ;  /* 0x000000a00a247810 */ /* 0x040fe40007ffe0ff */
[----:B------:R-:W-:Y:S02]  /*3330*/  IADD3 R3, R5, R3, RZ ;  /* 0x0000000305037210 */ /* 0x000fe40007ffe0ff */
[----:B------:R-:W-:Y:S02]  /*3340*/  IADD3 R6, R10, 0x60, RZ ;  /* 0x000000600a067810 */ /* 0x000fe40007ffe0ff */
[----:B------:R-:W-:Y:S02]  /*3350*/  LEA.HI.X R3, R4, R63, R3, 0x1, P3 ;  /* 0x0000003f04037211 */ /* 0x000fe400018f0c03 */
[----:B------:R-:W-:Y:S02]  /*3360*/  IADD3 R8, R10, 0x80, RZ ;  /* 0x000000800a087810 */ /* 0x000fe40007ffe0ff */
[----:B------:R-:W-:-:S02]  /*3370*/  ISETP.GE.AND P3, PT, R36, R87, PT ;  /* 0x000000572400720c */ /* 0x000fc40003f66270 */
[----:B------:R-:W-:Y:S02]  /*3380*/  PRMT R7, RZ, 0x7610, R7 ;  /* 0x00007610ff077816 */ /* 0x000fe40000000007 */
[----:B------:R-:W-:Y:S02]  /*3390*/  PRMT R36, RZ, 0x7610, R36 ;  /* 0x00007610ff247816 */ /* 0x000fe40000000024 */
[-C--:B------:R-:W-:Y:S02]  /*33a0*/  ISETP.GE.AND P1, PT, R6, R87.reuse, PT ;  /* 0x000000570600720c */ /* 0x080fe40003f26270 */
[----:B------:R-:W-:Y:S01]  /*33b0*/  IADD3 R4, R10, 0xc0, RZ ;  /* 0x000000c00a047810 */ /* 0x000fe20007ffe0ff */
[----:B------:R-:W2:Y:S01]  /*33c0*/  @!P4 LDG.E.U16 R7, desc[UR12][R2.64+0x40] ;  /* 0x0000400c0207c981 */ /* 0x000ea2000c1e1500 */
[-C--:B------:R-:W-:Y:S02]  /*33d0*/  ISETP.GE.AND P2, PT, R8, R87.reuse, PT ;  /* 0x000000570800720c */ /* 0x080fe40003f46270 */
[----:B------:R-:W-:Y:S01]  /*33e0*/  IADD3 R6, R10, 0xe0, RZ ;  /* 0x000000e00a067810 */ /* 0x000fe20007ffe0ff */
[----:B------:R-:W3:Y:S01]  /*33f0*/  @!P5 LDG.E.U16 R36, desc[UR12][R2.64+0x80] ;  /* 0x0000800c0224d981 */ /* 0x000ee2000c1e1500 */
[----:B------:R-:W-:-:S02]  /*3400*/  ISETP.GE.AND P4, PT, R4, R87, PT ;  /* 0x000000570400720c */ /* 0x000fc40003f86270 */
[----:B------:R-:W-:Y:S01]  /*3410*/  ISETP.GE.AND P5, PT, R6, R87, PT ;  /* 0x000000570600720c */ /* 0x000fe20003fa6270 */
[----:B------:R-:W-:Y:S01]  /*3420*/  IMAD R6, R114, UR16, RZ ;  /* 0x0000001072067c24 */ /* 0x000fe2000f8e02ff */
[----:B------:R-:W-:Y:S02]  /*3430*/  MOV R4, R24 ;  /* 0x0000001800047202 */ /* 0x000fe40000000f00 */
[----:B------:R-:W-:Y:S02]  /*3440*/  MOV R5, R83 ;  /* 0x0000005300057202 */ /* 0x000fe40000000f00 */
[----:B------:R-:W-:Y:S02]  /*3450*/  PRMT R37, RZ, 0x7610, R37 ;  /* 0x00007610ff257816 */ /* 0x000fe40000000025 */
[----:B------:R-:W-:Y:S01]  /*3460*/  PRMT R38, RZ, 0x7610, R38 ;  /* 0x00007610ff267816 */ /* 0x000fe20000000026 */
[----:B------:R-:W-:Y:S01]  /*3470*/  IMAD.WIDE.U32 R4, R85, UR16, R4 ;  /* 0x0000001055047c25 */ /* 0x000fe2000f8e0004 */
[----:B------:R-:W-:-:S02]  /*3480*/  IADD3 R40, R10, 0x100, RZ ;  /* 0x000001000a287810 */ /* 0x000fc40007ffe0ff */
[----:B------:R-:W4:Y:S01]  /*3490*/  @!P1 LDG.E.U16 R37, desc[UR12][R2.64+0xc0] ;  /* 0x0000c00c02259981 */ /* 0x000f22000c1e1500 */
[--C-:B------:R-:W-:Y:S01]  /*34a0*/  IMAD R9, R85, UR17, R6.reuse ;  /* 0x0000001155097c24 */ /* 0x100fe2000f8e0206 */
[----:B------:R-:W-:Y:S02]  /*34b0*/  PRMT R6, RZ, 0x7610, R6 ;  /* 0x00007610ff067816 */ /* 0x000fe40000000006 */
[----:B------:R-:W4:Y:S01]  /*34c0*/  @!P2 LDG.E.U16 R38, desc[UR12][R2.64+0x100] ;  /* 0x0001000c0226a981 */ /* 0x000f22000c1e1500 */
[----:B0-----:R-:W-:Y:S02]  /*34d0*/  LEA R8, P1, R4, R14, 0x3 ;  /* 0x0000000e04087211 */ /* 0x001fe400078218ff */
[----:B------:R-:W-:Y:S01]  /*34e0*/  IADD3 R5, R5, R9, RZ ;  /* 0x0000000905057210 */ /* 0x000fe20007ffe0ff */
[----:B------:R-:W2:Y:S01]  /*34f0*/  @!P0 LDG.E.U16 R6, desc[UR12][R2.64] ;  /* 0x0000000c02068981 */ /* 0x000ea2000c1e1500 */
[----:B------:R-:W-:Y:S02]  /*3500*/  ISETP.GE.AND P2, PT, R40, R87, PT ;  /* 0x000000572800720c */ /* 0x000fe40003f46270 */
[----:B------:R-:W-:-:S02]  /*3510*/  LEA.HI.X R9, R4, R15, R5, 0x3, P1 ;  /* 0x0000000f04097211 */ /* 0x000fc400008f1c05 */
[----:B------:R-:W-:Y:S02]  /*3520*/  PRMT R116, RZ, 0x7610, R116 ;  /* 0x00007610ff747816 */ /* 0x000fe40000000074 */
[----:B------:R-:W-:Y:S02]  /*3530*/  PRMT R39, RZ, 0x7610, R39 ;  /* 0x00007610ff277816 */ /* 0x000fe40000000027 */
[C---:B------:R-:W-:Y:S01]  /*3540*/  IADD3 R4, R10.reuse, 0x120, RZ ;  /* 0x000001200a047810 */ /* 0x040fe20007ffe0ff */
[----:B------:R-:W4:Y:S01]  /*3550*/  LDG.E.64 R8, desc[UR12][R8.64] ;  /* 0x0000000c08087981 */ /* 0x000f22000c1e1b00 */
[C---:B------:R-:W-:Y:S02]  /*3560*/  IADD3 R40, R10.reuse, 0x140, RZ ;  /* 0x000001400a287810 */ /* 0x040fe40007ffe0ff */
[----:B------:R-:W-:Y:S01]  /*3570*/  IADD3 R118, R10, 0x160, RZ ;  /* 0x000001600a767810 */ /* 0x000fe20007ffe0ff */
[----:B------:R-:W4:Y:S01]  /*3580*/  @!P2 LDG.E.U16 R116, desc[UR12][R2.64+0x200] ;  /* 0x0002000c0274a981 */ /* 0x000f22000c1e1500 */
[----:B------:R-:W-:-:S02]  /*3590*/  ISETP.GE.AND P1, PT, R4, R87, PT ;  /* 0x000000570400720c */ /* 0x000fc40003f26270 */
[-C--:B------:R-:W-:Y:S01]  /*35a0*/  ISETP.GE.AND P2, PT, R40, R87.reuse, PT ;  /* 0x000000572800720c */ /* 0x080fe20003f46270 */
[----:B------:R-:W4:Y:S01]  /*35b0*/  @!P3 LDG.E.U16 R39, desc[UR12][R2.64+0x140] ;  /* 0x0001400c0227b981 */ /* 0x000f22000c1e1500 */
[----:B------:R-:W-:Y:S02]  /*35c0*/  ISETP.GE.AND P3, PT, R118, R87, PT ;  /* 0x000000577600720c */ /* 0x000fe40003f66270 */
[----:B------:R-:W-:Y:S02]  /*35d0*/  PRMT R112, RZ, 0x7610, R112 ;  /* 0x00007610ff707816 */ /* 0x000fe40000000070 */
[----:B------:R-:W-:Y:S02]  /*35e0*/  PRMT R127, RZ, 0x7610, R127 ;  /* 0x00007610ff7f7816 */ /* 0x000fe4000000007f */
[----:B------:R-:W-:Y:S02]  /*35f0*/  PRMT R118, RZ, 0x7610, R118 ;  /* 0x00007610ff767816 */ /* 0x000fe40000000076 */
[----:B------:R-:W-:Y:S01]  /*3600*/  PRMT R120, RZ, 0x7610, R120 ;  /* 0x00007610ff787816 */ /* 0x000fe20000000078 */
[----:B------:R-:W4:Y:S01]  /*3610*/  @!P4 LDG.E.U16 R112, desc[UR12][R2.64+0x180] ;  /* 0x0001800c0270c981 */ /* 0x000f22000c1e1500 */
[----:B------:R-:W-:-:S02]  /*3620*/  PRMT R122, RZ, 0x7610, R122 ;  /* 0x00007610ff7a7816 */ /* 0x000fc4000000007a */
        /* <DEDUP_REMOVED lines=8> */
[----:B------:R-:W-:-:S03]  /*36b0*/  ISETP.GE.AND P2, PT, R40, R87, PT ;  /* 0x000000572800720c */ /* 0x000fc60003f46270 */
[----:B------:R-:W4:Y:S01]  /*36c0*/  @!P3 LDG.E.U16 R122, desc[UR12][R2.64+0x2c0] ;  /* 0x0002c00c027ab981 */ /* 0x000f22000c1e1500 */
        /* <DEDUP_REMOVED lines=10> */
[----:B------:R-:W-:-:S02]  /*3770*/  IMAD R40, R80, UR20, RZ ;  /* 0x0000001450287c24 */ /* 0x000fc4000f8e02ff */
[----:B------:R-:W-:-:S04]  /*3780*/  IMAD.WIDE.U32 R4, R81, UR20, RZ ;  /* 0x0000001451047c25 */ /* 0x000fc8000f8e00ff */
[----:B------:R-:W-:Y:S02]  /*3790*/  IMAD R41, R81, UR21, R40 ;  /* 0x0000001551297c24 */ /* 0x000fe4000f8e0228 */
[----:B------:R-:W-:-:S03]  /*37a0*/  IMAD R40, R114, UR22, RZ ;  /* 0x0000001672287c24 */ /* 0x000fc6000f8e02ff */
[----:B------:R-:W-:Y:S01]  /*37b0*/  IADD3 R5, R5, R41, RZ ;  /* 0x0000002905057210 */ /* 0x000fe20007ffe0ff */
[C---:B------:R-:W-:Y:S02]  /*37c0*/  IMAD R41, R85.reuse, UR23, R40 ;  /* 0x0000001755297c24 */ /* 0x040fe4000f8e0228 */
[----:B------:R-:W-:-:S05]  /*37d0*/  IMAD.WIDE.U32 R4, R85, UR22, R4 ;  /* 0x0000001655047c25 */ /* 0x000fca000f8e0004 */
[----:B------:R-:W-:Y:S02]  /*37e0*/  IADD3 R5, R5, R41, RZ ;  /* 0x0000002905057210 */ /* 0x000fe40007ffe0ff */
[C---:B------:R-:W-:Y:S01]  /*37f0*/  LEA R40, P1, R4.reuse, R12, 0x3 ;  /* 0x0000000c04287211 */ /* 0x040fe200078218ff */
[----:B------:R-:W1:Y:S03]  /*3800*/  S2UR UR8, SR_CgaCtaId ;  /* 0x00000000000879c3 */ /* 0x000e660000008800 */
[----:B------:R-:W-:Y:S02]  /*3810*/  LEA.HI.X R41, R4, R13, R5, 0x3, P1 ;  /* 0x0000000d04297211 */ /* 0x000fe400008f1c05 */
[----:B------:R-:W-:-:S04]  /*3820*/  ISETP.NE.AND P1, PT, R185, RZ, PT ;  /* 0x000000ffb900720c */ /* 0x000fc80003f25270 */
[----:B------:R-:W-:Y:S01]  /*3830*/  ISETP.LT.OR P3, PT, R60, 0x2, P1 ;  /* 0x000000023c00780c */ /* 0x000fe20000f61670 */
[----:B------:R-:W-:Y:S01]  /*3840*/  UMOV UR7, 0x400 ;  /* 0x0000040000077882 */ /* 0x000fe20000000000 */
[C---:B0-----:R-:W-:Y:S02]  /*3850*/  IADD3 R3, R70.reuse, 0x100, RZ ;  /* 0x0000010046037810 */ /* 0x041fe40007ffe0ff */
[----:B------:R-:W-:Y:S02]  /*3860*/  IADD3 R5, R70, 0x120, RZ ;  /* 0x0000012046057810 */ /* 0x000fe40007ffe0ff */
[-C--:B------:R-:W-:Y:S02]  /*3870*/  LEA.HI.SX32 R3, R3, R70.reuse, 0x1b ;  /* 0x0000004603037211 */ /* 0x080fe400078fdaff */
[----:B------:R-:W-:Y:S01]  /*3880*/  LEA.HI.SX32 R5, R5, R70, 0x1b ;  /* 0x0000004605057211 */ /* 0x000fe200078fdaff */
[----:B-1----:R-:W-:Y:S01]  /*3890*/  ULEA UR7, UR8, UR7, 0x18 ;  /* 0x0000000708077291 */ /* 0x002fe2000f8ec03f */
[----:B------:R-:W-:-:S05]  /*38a0*/  ISETP.NE.AND P2, PT, R72, RZ, PT ;  /* 0x000000ff4800720c */ /* 0x000fca0003f45270 */
[----:B------:R-:W-:Y:S02]  /*38b0*/  LEA R3, R3, UR7, 0x1 ;  /* 0x0000000703037c11 */ /* 0x000fe4000f8e08ff */
[----:B------:R-:W-:Y:S02]  /*38c0*/  LEA R5, R5, UR7, 0x1 ;  /* 0x0000000705057c11 */ /* 0x000fe4000f8e08ff */
[----:B------:R-:W-:-:S04]  /*38d0*/  IADD3 R131, R70, 0x1e0, RZ ;  /* 0x000001e046837810 */ /* 0x000fc80007ffe0ff */
[----:B------:R-:W-:Y:S01]  /*38e0*/  LEA.HI.SX32 R131, R131, R70, 0x1b ;  /* 0x0000004683837211 */ /* 0x000fe200078fdaff */
[----:B------:R-:W-:Y:S02]  /*38f0*/  HADD2.F32 R157, -RZ, R184.H0_H0 ;  /* 0x200000b8ff9d7230 */ /* 0x000fe40000004100 */
[----:B------:R-:W-:Y:S01]  /*3900*/  HADD2.F32 R155, -RZ, R50.H0_H0 ;  /* 0x20000032ff9b7230 */ /* 0x000fe20000004100 */
[----:B--2---:R-:W-:Y:S04]  /*3910*/  STS.U16 [R59], R6 ;  /* 0x000000063b007388 */ /* 0x004fe80000000400 */
[----:B------:R-:W-:Y:S04]  /*3920*/  STS.U16 [R58+0x40], R7 ;  /* 0x000040073a007388 */ /* 0x000fe80000000400 */
[----:B---3--:R-:W-:Y:S04]  /*3930*/  STS.U16 [R57+0x80], R36 ;  /* 0x0000802439007388 */ /* 0x008fe80000000400 */
[----:B----4-:R-:W-:Y:S04]  /*3940*/  STS.U16 [R56+0xc0], R37 ;  /* 0x0000c02538007388 */ /* 0x010fe80000000400 */
[----:B------:R0:W-:Y:S01]  /*3950*/  STS.U16 [R55+0x100], R38 ;  /* 0x0001002637007388 */ /* 0x0001e20000000400 */
[----:B------:R-:W-:Y:S01]  /*3960*/  FMUL.FTZ R137, R8, 1.4426950216293334961 ;  /* 0x3fb8aa3b08897820 */ /* 0x000fe20000410000 */
[C---:B------:R-:W-:Y:S01]  /*3970*/  FMUL.FTZ R4, R96.reuse, R9 ;  /* 0x0000000960047220 */ /* 0x040fe20000410000 */
[----:B0-----:R-:W0:Y:S02]  /*3980*/  @!P3 LDC R38, c[0x0][0x21c] ;  /* 0x00008700ff26bb82 */ /* 0x001e240000000800 */
[----:B------:R-:W-:Y:S01]  /*3990*/  FMUL.FTZ R2, R96, R137 ;  /* 0x0000008960027220 */ /* 0x000fe20000410000 */
[----:B------:R-:W-:Y:S01]  /*39a0*/  FMUL.RZ R36, R4, 0.15915493667125701904 ;  /* 0x3e22f98304247820 */ /* 0x000fe2000040c000 */
[----:B------:R-:W-:-:S02]  /*39b0*/  IADD3 R7, R70, 0x140, RZ ;  /* 0x0000014046077810 */ /* 0x000fc40007ffe0ff */
[----:B------:R-:W-:Y:S01]  /*39c0*/  IADD3 R37, R70, 0x160, RZ ;  /* 0x0000016046257810 */ /* 0x000fe20007ffe0ff */
[----:B------:R1:W-:Y:S01]  /*39d0*/  MUFU.EX2 R6, R2 ;  /* 0x0000000200067308 */ /* 0x0003e20000000800 */
[-C--:B------:R-:W-:Y:S02]  /*39e0*/  LEA.HI.SX32 R7, R7, R70.reuse, 0x1b ;  /* 0x0000004607077211 */ /* 0x080fe400078fdaff */
[----:B------:R-:W-:-:S05]  /*39f0*/  LEA.HI.SX32 R37, R37, R70, 0x1b ;  /* 0x0000004625257211 */ /* 0x000fca00078fdaff */
[----:B------:R-:W2:Y:S01]  /*3a00*/  MUFU.COS R135, R36 ;  /* 0x0000002400877308 */ /* 0x000ea20000000000 */
[----:B------:R3:W-:Y:S01]  /*3a10*/  STS.U16 [R54+0x140], R39 ;  /* 0x0001402736007388 */ /* 0x0007e20000000400 */
[----:B------:R-:W-:-:S06]  /*3a20*/  LEA R7, R7, UR7, 0x1 ;  /* 0x0000000707077c11 */ /* 0x000fcc000f8e08ff */
[----:B------:R-:W4:Y:S01]  /*3a30*/  MUFU.SIN R133, R36 ;  /* 0x0000002400857308 */ /* 0x000f220000000400 */
[----:B------:R-:W-:Y:S01]  /*3a40*/  STS.U16 [R53+0x180], R112 ;  /* 0x0001807035007388 */ /* 0x000fe20000000400 */
[----:B------:R-:W-:Y:S02]  /*3a50*/  LEA R37, R37, UR7, 0x1 ;  /* 0x0000000725257c11 */ /* 0x000fe4000f8e08ff */
[----:B---3--:R-:W-:Y:S01]  /*3a60*/  IADD3 R39, R70, 0x1a0, RZ ;  /* 0x000001a046277810 */ /* 0x008fe20007ffe0ff */
[----:B------:R3:W-:Y:S01]  /*3a70*/  STS.U16 [R52+0x1c0], R127 ;  /* 0x0001c07f34007388 */ /* 0x0007e20000000400 */
[----:B-1----:R-:W-:-:S03]  /*3a80*/  @!P3 IADD3 R2, R60, -0x2, RZ ;  /* 0xfffffffe3c02b810 */ /* 0x002fc60007ffe0ff */
[----:B------:R1:W-:Y:S01]  /*3a90*/  STS.U16 [R3+0x200], R116 ;  /* 0x0002007403007388 */ /* 0x0003e20000000400 */
[----:B------:R-:W-:-:S03]  /*3aa0*/  LEA.HI.SX32 R39, R39, R70, 0x1b ;  /* 0x0000004627277211 */ /* 0x000fc600078fdaff */
[----:B------:R2:W-:Y:S01]  /*3ab0*/  STS.U16 [R5+0x240], R118 ;  /* 0x0002407605007388 */ /* 0x0005e20000000400 */
[----:B---3--:R-:W-:-:S03]  /*3ac0*/  IADD3 R127, R70, 0x1c0, RZ ;  /* 0x000001c0467f7810 */ /* 0x008fc60007ffe0ff */
[----:B------:R-:W-:Y:S01]  /*3ad0*/  STS.U16 [R7+0x280], R120 ;  /* 0x0002807807007388 */ /* 0x000fe20000000400 */
[----:B-1----:R-:W-:-:S03]  /*3ae0*/  IADD3 R3, R70, 0x180, RZ ;  /* 0x0000018046037810 */ /* 0x002fc60007ffe0ff */
[----:B------:R0:W-:Y:S01]  /*3af0*/  STS.U16 [R37+0x2c0], R122 ;  /* 0x0002c07a25007388 */ /* 0x0001e20000000400 */
[-C--:B------:R-:W-:Y:S02]  /*3b00*/  LEA.HI.SX32 R3, R3, R70.reuse, 0x1b ;  /* 0x0000004603037211 */ /* 0x080fe400078fdaff */
[----:B------:R-:W-:Y:S02]  /*3b10*/  LEA.HI.SX32 R127, R127, R70, 0x1b ;  /* 0x000000467f7f7211 */ /* 0x000fe400078fdaff */
[----:B--2---:R-:W-:Y:S01]  /*3b20*/  LEA R5, R39, UR7, 0x1 ;  /* 0x0000000727057c11 */ /* 0x004fe2000f8e08ff */
[----:B0-----:R-:W-:Y:S01]  /*3b30*/  @!P3 IMAD R37, R2, R38, R85 ;  /* 0x000000260225b224 */ /* 0x001fe200078e0255 */
[----:B------:R-:W-:Y:S01]  /*3b40*/  SHF.L.U32 R2, R70, 0x4, RZ ;  /* 0x0000000446027819 */ /* 0x000fe200000006ff */
[C---:B------:R-:W-:Y:S01]  /*3b50*/  FMUL.FTZ R38, R6.reuse, R135 ;  /* 0x0000008706267220 */ /* 0x040fe20000410000 */
[----:B------:R-:W-:Y:S01]  /*3b60*/  LEA R3, R3, UR7, 0x1 ;  /* 0x0000000703037c11 */ /* 0x000fe2000f8e08ff */
[----:B----4-:R-:W-:Y:S01]  /*3b70*/  FMUL.FTZ R39, R6, R133 ;  /* 0x0000008506277220 */ /* 0x010fe20000410000 */
[----:B------:R-:W-:-:S02]  /*3b80*/  LEA R7, R102, R85, 0x8 ;  /* 0x0000005566077211 */ /* 0x000fc400078e40ff */
[----:B------:R-:W-:Y:S02]  /*3b90*/  LEA.HI.SX32 R6, R2, R2, 0x1b ;  /* 0x0000000202067211 */ /* 0x000fe400078fdaff */
[----:B------:R-:W-:Y:S02]  /*3ba0*/  LEA R127, R127, UR7, 0x1 ;  /* 0x000000077f7f7c11 */ /* 0x000fe4000f8e08ff */
[----:B------:R-:W-:Y:S02]  /*3bb0*/  @P2 IADD3 R7, R72, 0x200, RZ ;  /* 0x0000020048072810 */ /* 0x000fe40007ffe0ff */
[----:B------:R-:W-:Y:S01]  /*3bc0*/  LEA R4, R131, UR7, 0x1 ;  /* 0x0000000783047c11 */ /* 0x000fe2000f8e08ff */
[----:B------:R0:W-:Y:S01]  /*3bd0*/  STS.U16 [R3+0x300], R124 ;  /* 0x0003007c03007388 */ /* 0x0001e20000000400 */
[----:B------:R-:W-:Y:S02]  /*3be0*/  LEA R6, R6, UR7, 0x1 ;  /* 0x0000000706067c11 */ /* 0x000fe4000f8e08ff */
[----:B------:R-:W-:Y:S01]  /*3bf0*/  LEA R7, R7, UR7, 0x3 ;  /* 0x0000000707077c11 */ /* 0x000fe2000f8e18ff */
[----:B------:R-:W-:Y:S04]  /*3c00*/  STS.U16 [R5+0x340], R126 ;  /* 0x0003407e05007388 */ /* 0x000fe80000000400 */
[----:B------:R-:W-:Y:S04]  /*3c10*/  STS.U16 [R127+0x380], R128 ;  /* 0x000380807f007388 */ /* 0x000fe80000000400 */
[----:B------:R1:W-:Y:S01]  /*3c20*/  STS.U16 [R4+0x3c0], R129 ;  /* 0x0003c08104007388 */ /* 0x0003e20000000400 */
[----:B------:R-:W-:-:S03]  /*3c30*/  NOP ;  /* 0x0000000000007918 */ /* 0x000fc60000000000 */
[----:B------:R-:W2:Y:S04]  /*3c40*/  LDS.U16 R159, [R6] ;  /* 0x00000000069f7984 */ /* 0x000ea80000000400 */
        /* <DEDUP_REMOVED lines=15> */
[----:B------:R2:W-:Y:S04]  /*3d40*/  STS.64 [R7+0x10b0], R38 ;  /* 0x0010b02607007388 */ /* 0x0005e80000000a00 */
[----:B------:R-:W5:Y:S01]  /*3d50*/  LDG.E.64 R40, desc[UR12][R40.64] ;  /* 0x0000000c28287981 */ /* 0x000f62000c1e1b00 */
[----:B0-----:R-:W-:Y:S01]  /*3d60*/  CS2R R2, SRZ ;  /* 0x0000000000027805 */ /* 0x001fe2000001ff00 */
[-C--:B------:R-:W-:Y:S01]  /*3d70*/  FMUL.FTZ R36, R94, R9.reuse ;  /* 0x000000095e247220 */ /* 0x080fe20000410000 */
[----:B-1----:R-:W-:Y:S01]  /*3d80*/  @!P3 IMAD.WIDE R4, R37, 0x10, R34 ;  /* 0x000000102504b825 */ /* 0x002fe200078e0222 */
[----:B------:R-:W-:Y:S03]  /*3d90*/  BAR.SYNC.DEFER_BLOCKING 0x0 ;  /* 0x0000000000007b1d */ /* 0x000fe60000010000 */
[----:B------:R-:W-:Y:S01]  /*3da0*/  FMUL.FTZ R116, R92, R9 ;  /* 0x000000095c747220 */ /* 0x000fe20000410000 */
[----:B------:R-:W-:Y:S01]  /*3db0*/  FMUL.RZ R118, R36, 0.15915493667125701904 ;  /* 0x3e22f98324767820 */ /* 0x000fe2000040c000 */
[----:B------:R-:W-:-:S02]  /*3dc0*/  FMUL.FTZ R36, R94, R137 ;  /* 0x000000895e247220 */ /* 0x000fc40000410000 */
[----:B------:R-:W-:Y:S01]  /*3dd0*/  FMUL.RZ R116, R116, 0.15915493667125701904 ;  /* 0x3e22f98374747820 */ /* 0x000fe2000040c000 */
[----:B------:R-:W-:Y:S08]  /*3de0*/  MUFU.SIN R37, R118 ;  /* 0x0000007600257308 */ /* 0x000ff00000000400 */
[----:B------:R-:W-:Y:S01]  /*3df0*/  MUFU.COS R131, R118 ;  /* 0x0000007600837308 */ /* 0x000fe20000000000 */
[----:B------:R0:W5:Y:S07]  /*3e00*/  @!P3 LDG.E.64 R2, desc[UR12][R4.64+0x8] ;  /* 0x0000080c0402b981 */ /* 0x00016e000c1e1b00 */
[----:B------:R-:W1:Y:S01]  /*3e10*/  MUFU.EX2 R36, R36 ;  /* 0x0000002400247308 */ /* 0x000e620000000800 */
[----:B0-----:R-:W-:-:S07]  /*3e20*/  FMUL.FTZ R4, R92, R137 ;  /* 0x000000895c047220 */ /* 0x001fce0000410000 */
[----:B--2---:R-:W-:Y:S08]  /*3e30*/  MUFU.SIN R7, R116 ;  /* 0x0000007400077308 */ /* 0x004ff00000000400 */
[----:B------:R0:W-:Y:S08]  /*3e40*/  MUFU.COS R141, R116 ;  /* 0x00000074008d7308 */ /* 0x0001f00000000000 */
[----:B------:R-:W2:Y:S01]  /*3e50*/  MUFU.EX2 R4, R4 ;  /* 0x0000000400047308 */ /* 0x000ea20000000800 */
[-C--:B------:R-:W-:Y:S01]  /*3e60*/  FMUL.FTZ R6, R88, R9.reuse ;  /* 0x0000000958067220 */ /* 0x080fe20000410000 */
[----:B0-----:R-:W-:Y:S01]  /*3e70*/  FMUL.FTZ R116, R86, R9 ;  /* 0x0000000956747220 */ /* 0x001fe20000410000 */
[----:B------:R-:W-:-:S02]  /*3e80*/  HADD2.F32 R159, -RZ, R159.H0_H0 ;  /* 0x2000009fff9f7230 */ /* 0x000fc40000004100 */
[----:B------:R-:W-:Y:S01]  /*3e90*/  FMUL.FTZ R5, R90, R9 ;  /* 0x000000095a057220 */ /* 0x000fe20000410000 */
[----:B------:R-:W-:Y:S01]  /*3ea0*/  FMUL.RZ R122, R6, 0.15915493667125701904 ;  /* 0x3e22f983067a7820 */ /* 0x000fe2000040c000 */
[----:B------:R-:W-:Y:S01]  /*3eb0*/  FMUL.FTZ R6, R88, R137 ;  /* 0x0000008958067220 */ /* 0x000fe20000410000 */
[----:B------:R-:W-:Y:S01]  /*3ec0*/  FMUL.RZ R124, R116, 0.15915493667125701904 ;  /* 0x3e22f983747c7820 */ /* 0x000fe2000040c000 */
[C---:B-1----:R-:W-:Y:S01]  /*3ed0*/  FMUL.FTZ R134, R36.reuse, R131 ;  /* 0x0000008324867220 */ /* 0x042fe20000410000 */
[----:B------:R-:W-:Y:S01]  /*3ee0*/  FMUL.FTZ R132, R36, R37 ;  /* 0x0000002524847220 */ /* 0x000fe20000410000 */
[----:B------:R-:W-:Y:S01]  /*3ef0*/  FMUL.FTZ R36, R82, R9 ;  /* 0x0000000952247220 */ /* 0x000fe20000410000 */
[----:B---3--:R-:W-:Y:S02]  /*3f00*/  HADD2.F32 R112, -RZ, R112.H0_H0 ;  /* 0x20000070ff707230 */ /* 0x008fe40000004100 */
[----:B------:R-:W-:Y:S01]  /*3f10*/  FMUL.RZ R120, R5, 0.15915493667125701904 ;  /* 0x3e22f98305787820 */ /* 0x000fe2000040c000 */
[----:B------:R-:W-:Y:S01]  /*3f20*/  FMUL.FTZ R5, R90, R137 ;  /* 0x000000895a057220 */ /* 0x000fe20000410000 */
[----:B------:R-:W-:Y:S01]  /*3f30*/  MUFU.SIN R165, R124 ;  /* 0x0000007c00a57308 */ /* 0x000fe20000000400 */
[C---:B--2---:R-:W-:Y:S01]  /*3f40*/  FMUL.FTZ R136, R4.reuse, R141 ;  /* 0x0000008d04887220 */ /* 0x044fe20000410000 */
[----:B------:R-:W-:Y:S01]  /*3f50*/  FMUL.FTZ R138, R4, R7 ;  /* 0x00000007048a7220 */ /* 0x000fe20000410000 */
[----:B------:R-:W-:-:S05]  /*3f60*/  FMUL.FTZ R4, R96, R159 ;  /* 0x0000009f60047220 */ /* 0x000fca0000410000 */
[----:B------:R0:W-:Y:S01]  /*3f70*/  MUFU.COS R177, R124 ;  /* 0x0000007c00b17308 */ /* 0x0001e20000000000 */
[----:B------:R-:W-:Y:S01]  /*3f80*/  FMUL.FTZ R173, R157, R4 ;  /* 0x000000049dad7220 */ /* 0x000fe20000410000 */
[----:B------:R-:W-:Y:S01]  /*3f90*/  FMUL.FTZ R116, R86, R137 ;  /* 0x0000008956747220 */ /* 0x000fe20000410000 */
[----:B----4-:R-:W-:-:S05]  /*3fa0*/  HADD2.F32 R153, -RZ, R153.H0_H0 ;  /* 0x20000099ff997230 */ /* 0x010fca0000004100 */
[----:B------:R-:W-:Y:S01]  /*3fb0*/  MUFU.SIN R145, R122 ;  /* 0x0000007a00917308 */ /* 0x000fe20000000400 */
[----:B0-----:R-:W-:Y:S01]  /*3fc0*/  FMUL.RZ R124, R36, 0.15915493667125701904 ;  /* 0x3e22f983247c7820 */ /* 0x001fe2000040c000 */
[----:B------:R-:W-:-:S06]  /*3fd0*/  FMUL.FTZ R36, R96, R112 ;  /* 0x0000007060247220 */ /* 0x000fcc0000410000 */
[----:B------:R-:W0:Y:S01]  /*3fe0*/  MUFU.EX2 R6, R6 ;  /* 0x0000000600067308 */ /* 0x000e220000000800 */
[----:B------:R-:W-:Y:S01]  /*3ff0*/  FMUL.FTZ R175, R157, R36 ;  /* 0x000000249daf7220 */ /* 0x000fe20000410000 */
[----:B------:R-:W-:Y:S01]  /*4000*/  FMUL.FTZ R131, R132, R173 ;  /* 0x000000ad84837220 */ /* 0x000fe20000410000 */
[----:B------:R-:W-:Y:S01]  /*4010*/  FMUL.FTZ R118, R84, R137 ;  /* 0x0000008954767220 */ /* 0x000fe20000410000 */
[----:B------:R-:W-:-:S04]  /*4020*/  HADD2.F32 R151, -RZ, R151.H0_H0 ;  /* 0x20000097ff977230 */ /* 0x000fc80000004100 */
[----:B------:R-:W-:Y:S01]  /*4030*/  MUFU.SIN R142, R120 ;  /* 0x00000078008e7308 */ /* 0x000fe20000000400 */
[-C--:B------:R-:W-:Y:S01]  /*4040*/  FMUL.FTZ R4, R132, R175.reuse ;  /* 0x000000af84047220 */ /* 0x080fe20000410000 */
[----:B------:R-:W-:-:S06]  /*4050*/  FFMA.FTZ R36, R134, R175, R131 ;  /* 0x000000af86247223 */ /* 0x000fcc0000010083 */
[----:B------:R1:W-:Y:S08]  /*4060*/  MUFU.COS R140, R120 ;  /* 0x00000078008c7308 */ /* 0x0003f00000000000 */
[----:B------:R-:W2:Y:S01]  /*4070*/  MUFU.EX2 R5, R5 ;  /* 0x0000000500057308 */ /* 0x000ea20000000800 */
[----:B-1----:R-:W-:Y:S01]  /*4080*/  FMUL.FTZ R120, R84, R9 ;  /* 0x0000000954787220 */ /* 0x002fe20000410000 */
[----:B------:R-:W-:-:S06]  /*4090*/  FFMA.FTZ R131, R134, R173, -R4 ;  /* 0x000000ad86837223 */ /* 0x000fcc0000010804 */
[----:B------:R1:W-:Y:S01]  /*40a0*/  MUFU.EX2 R150, R116 ;  /* 0x0000007400967308 */ /* 0x0003e20000000800 */
[----:B------:R-:W-:Y:S01]  /*40b0*/  FMUL.RZ R120, R120, 0.15915493667125701904 ;  /* 0x3e22f98378787820 */ /* 0x000fe2000040c000 */
[----:B0-----:R-:W-:Y:S01]  /*40c0*/  FMUL.FTZ R146, R6, R145 ;  /* 0x0000009106927220 */ /* 0x001fe20000410000 */
[----:B-1----:R-:W-:-:S05]  /*40d0*/  FMUL.FTZ R116, R94, R153 ;  /* 0x000000995e747220 */ /* 0x002fca0000410000 */
[----:B------:R0:W-:Y:S01]  /*40e0*/  MUFU.EX2 R154, R118 ;  /* 0x00000076009a7308 */ /* 0x0001e20000000800 */
[----:B------:R-:W-:Y:S01]  /*40f0*/  FFMA.FTZ R141, R155, R116, R36 ;  /* 0x000000749b8d7223 */ /* 0x000fe20000010024 */
[----:B0-----:R-:W-:-:S06]  /*4100*/  FMUL.FTZ R118, R94, R151 ;  /* 0x000000975e767220 */ /* 0x001fcc0000410000 */
[----:B------:R0:W1:Y:S01]  /*4110*/  MUFU.COS R163, R122 ;  /* 0x0000007a00a37308 */ /* 0x0000620000000000 */
[----:B------:R-:W-:Y:S01]  /*4120*/  FMUL.FTZ R145, R138, R141 ;  /* 0x0000008d8a917220 */ /* 0x000fe20000410000 */
[----:B------:R-:W-:Y:S01]  /*4130*/  FFMA.FTZ R131, R155, R118, R131 ;  /* 0x000000769b837223 */ /* 0x000fe20000010083 */
[----:B------:R-:W-:-:S05]  /*4140*/  HADD2.F32 R147, -RZ, R147.H0_H0 ;  /* 0x20000093ff937230 */ /* 0x000fca0000004100 */
[----:B------:R-:W3:Y:S01]  /*4150*/  MUFU.COS R37, R120 ;  /* 0x0000007800257308 */ /* 0x000ee20000000000 */
[----:B0-----:R-:W-:Y:S01]  /*4160*/  FMUL.FTZ R122, R82, R137 ;  /* 0x00000089527a7220 */ /* 0x001fe20000410000 */
[-C--:B------:R-:W-:Y:S01]  /*4170*/  FMUL.FTZ R4, R138, R131.reuse ;  /* 0x000000838a047220 */ /* 0x080fe20000410000 */
[C---:B--2---:R-:W-:Y:S01]  /*4180*/  FMUL.FTZ R140, R5.reuse, R140 ;  /* 0x0000008c058c7220 */ /* 0x044fe20000410000 */
[----:B------:R-:W-:Y:S01]  /*4190*/  FMUL.FTZ R142, R5, R142 ;  /* 0x0000008e058e7220 */ /* 0x000fe20000410000 */
[----:B------:R-:W-:Y:S02]  /*41a0*/  HADD2.F32 R149, -RZ, R149.H0_H0 ;  /* 0x20000095ff957230 */ /* 0x000fe40000004100 */
[C---:B------:R-:W-:Y:S01]  /*41b0*/  FFMA.FTZ R131, R136.reuse, R131, -R145 ;  /* 0x0000008388837223 */ /* 0x040fe20000010891 */
[----:B------:R-:W-:Y:S01]  /*41c0*/  HADD2.F32 R145, -RZ, R49.H0_H0 ;  /* 0x20000031ff917230 */ /* 0x000fe20000004100 */
[----:B------:R0:W-:Y:S01]  /*41d0*/  MUFU.EX2 R158, R122 ;  /* 0x0000007a009e7308 */ /* 0x0001e20000000800 */
[----:B------:R-:W-:-:S07]  /*41e0*/  FFMA.FTZ R4, R136, R141, R4 ;  /* 0x0000008d88047223 */ /* 0x000fce0000010004 */
[----:B------:R-:W2:Y:S01]  /*41f0*/  MUFU.COS R7, R124 ;  /* 0x0000007c00077308 */ /* 0x000ea20000000000 */
[----:B0-----:R-:W-:-:S07]  /*4200*/  FMUL.FTZ R122, R92, R147 ;  /* 0x000000935c7a7220 */ /* 0x001fce0000410000 */
[----:B------:R-:W0:Y:S01]  /*4210*/  MUFU.SIN R5, R124 ;  /* 0x0000007c00057308 */ /* 0x000e220000000400 */
[----:B------:R-:W-:-:S07]  /*4220*/  FFMA.FTZ R131, R145, R122, R131 ;  /* 0x0000007a91837223 */ /* 0x000fce0000010083 */
[----:B------:R4:W0:Y:S01]  /*4230*/  MUFU.SIN R137, R120 ;  /* 0x0000007800897308 */ /* 0x0008220000000400 */
[----:B------:R-:W-:Y:S02]  /*4240*/  HADD2.F32 R143, -RZ, R143.H0_H0 ;  /* 0x2000008fff8f7230 */ /* 0x000fe40000004100 */
[----:B----4-:R-:W-:-:S04]  /*4250*/  FMUL.FTZ R120, R92, R149 ;  /* 0x000000955c787220 */ /* 0x010fc80000410000 */
[----:B------:R-:W-:Y:S01]  /*4260*/  FFMA.FTZ R141, R145, R120, R4 ;  /* 0x00000078918d7223 */ /* 0x000fe20000010004 */
[----:B------:R-:W-:Y:S01]  /*4270*/  FMUL.FTZ R4, R142, R131 ;  /* 0x000000838e047220 */ /* 0x000fe20000410000 */
[----:B-1----:R-:W-:Y:S01]  /*4280*/  FMUL.FTZ R144, R6, R163 ;  /* 0x000000a306907220 */ /* 0x002fe20000410000 */
[----:B---3--:R-:W-:Y:S01]  /*4290*/  FMUL.FTZ R152, R154, R37 ;  /* 0x000000259a987220 */ /* 0x008fe20000410000 */
[----:B------:R-:W-:Y:S02]  /*42a0*/  HADD2.F32 R139, -RZ, R139.H0_H0 ;  /* 0x2000008bff8b7230 */ /* 0x000fe40000004100 */
[-C--:B------:R-:W-:Y:S01]  /*42b0*/  FMUL.FTZ R37, R142, R141.reuse ;  /* 0x0000008d8e257220 */ /* 0x080fe20000410000 */
[----:B------:R-:W-:Y:S01]  /*42c0*/  FFMA.FTZ R6, R140, R141, R4 ;  /* 0x0000008d8c067223 */ /* 0x000fe20000010004 */
[----:B------:R-:W-:Y:S02]  /*42d0*/  HADD2.F32 R141, -RZ, R48.H0_H0 ;  /* 0x20000030ff8d7230 */ /* 0x000fe40000004100 */
[-C--:B------:R-:W-:Y:S01]  /*42e0*/  FMUL.FTZ R4, R38, R132.reuse ;  /* 0x0000008426047220 */ /* 0x080fe20000410000 */
[----:B------:R-:W-:Y:S01]  /*42f0*/  FMUL.FTZ R124, R90, R143 ;  /* 0x0000008f5a7c7220 */ /* 0x000fe20000410000 */
[C---:B--2---:R-:W-:Y:S01]  /*4300*/  FMUL.FTZ R156, R158.reuse, R7 ;  /* 0x000000079e9c7220 */ /* 0x044fe20000410000 */
[----:B0-----:R-:W-:Y:S01]  /*4310*/  FMUL.FTZ R158, R158, R5 ;  /* 0x000000059e9e7220 */ /* 0x001fe20000410000 */
[----:B------:R-:W-:Y:S01]  /*4320*/  FFMA.FTZ R37, R140, R131, -R37 ;  /* 0x000000838c257223 */ /* 0x000fe20000010825 */
[----:B------:R-:W-:Y:S01]  /*4330*/  FMUL.FTZ R126, R90, R139 ;  /* 0x0000008b5a7e7220 */ /* 0x000fe20000410000 */
[C---:B------:R-:W-:Y:S01]  /*4340*/  FMUL.FTZ R5, R39.reuse, R132 ;  /* 0x0000008427057220 */ /* 0x040fe20000410000 */
[----:B------:R-:W-:Y:S01]  /*4350*/  FFMA.FTZ R7, R39, R134, R4 ;  /* 0x0000008627077223 */ /* 0x000fe20000010004 */
[C---:B------:R-:W-:Y:S01]  /*4360*/  FFMA.FTZ R163, R141.reuse, R124, R6 ;  /* 0x0000007c8da37223 */ /* 0x040fe20000010006 */
[C---:B------:R-:W-:Y:S01]  /*4370*/  FMUL.FTZ R148, R150.reuse, R177 ;  /* 0x000000b196947220 */ /* 0x040fe20000410000 */
[----:B------:R-:W-:Y:S01]  /*4380*/  FFMA.FTZ R131, R141, R126, R37 ;  /* 0x0000007e8d837223 */ /* 0x000fe20000010025 */
[----:B------:R-:W-:Y:S01]  /*4390*/  FMUL.FTZ R150, R150, R165 ;  /* 0x000000a596967220 */ /* 0x000fe20000410000 */
[----:B------:R-:W-:Y:S01]  /*43a0*/  FFMA.FTZ R5, R38, R134, -R5 ;  /* 0x0000008626057223 */ /* 0x000fe20000010805 */
[----:B------:R-:W-:Y:S01]  /*43b0*/  FMUL.FTZ R37, R138, R7 ;  /* 0x000000078a257220 */ /* 0x000fe20000410000 */
[----:B------:R-:W-:Y:S01]  /*43c0*/  FMUL.FTZ R165, R146, R163 ;  /* 0x000000a392a57220 */ /* 0x000fe20000410000 */
[----:B------:R-:W-:-:S02]  /*43d0*/  HADD2.F32 R135, -RZ, R135.H0_H0 ;  /* 0x20000087ff877230 */ /* 0x000fc40000004100 */
[----:B------:R-:W-:Y:S01]  /*43e0*/  FMUL.FTZ R154, R154, R137 ;  /* 0x000000899a9a7220 */ /* 0x000fe20000410000 */
[----:B------:R-:W-:Y:S01]  /*43f0*/  FFMA.FTZ R37, R136, R5, -R37 ;  /* 0x0000000588257223 */ /* 0x000fe20000010825 */
[----:B------:R-:W-:Y:S02]  /*4400*/  HADD2.F32 R137, -RZ, R47.H0_H0 ;  /* 0x2000002fff897230 */ /* 0x000fe40000004100 */
[----:B------:R-:W-:Y:S01]  /*4410*/  FFMA.FTZ R4, R144, R131, -R165 ;  /* 0x0000008390047223 */ /* 0x000fe200000108a5 */
[----:B------:R-:W-:Y:S02]  /*4420*/  HADD2.F32 R133, -RZ, R133.H0_H0 ;  /* 0x20000085ff857230 */ /* 0x000fe40000004100 */
[----:B------:R-:W-:Y:S01]  /*4430*/  FMUL.FTZ R5, R138, R5 ;  /* 0x000000058a057220 */ /* 0x000fe20000410000 */
[----:B------:R-:W-:Y:S01]  /*4440*/  FMUL.FTZ R131, R146, R131 ;  /* 0x0000008392837220 */ /* 0x000fe20000410000 */
[----:B------:R-:W-:Y:S02]  /*4450*/  FMUL.FTZ R128, R88, R135 ;  /* 0x0000008758807220 */ /* 0x000fe40000410000 */
[----:B------:R-:W-:Y:S01]  /*4460*/  FFMA.FTZ R5, R136, R7, R5 ;  /* 0x0000000788057223 */ /* 0x000fe20000010005 */
[----:B------:R-:W-:Y:S01]  /*4470*/  FFMA.FTZ R163, R144, R163, R131 ;  /* 0x000000a390a37223 */ /* 0x000fe20000010083 */
[----:B------:R-:W-:Y:S01]  /*4480*/  FMUL.FTZ R130, R88, R133 ;  /* 0x0000008558827220 */ /* 0x000fe20000410000 */
[----:B------:R-:W-:Y:S01]  /*4490*/  FFMA.FTZ R165, R137, R128, R4 ;  /* 0x0000008089a57223 */ /* 0x000fe20000010004 */
[----:B------:R-:W-:-:S02]  /*44a0*/  FMUL.FTZ R7, R142, R5 ;  /* 0x000000058e077220 */ /* 0x000fc40000410000 */
[----:B------:R-:W-:Y:S01]  /*44b0*/  FFMA.FTZ R163, R137, R130, R163 ;  /* 0x0000008289a37223 */ /* 0x000fe200000100a3 */
[----:B------:R-:W-:Y:S01]  /*44c0*/  FMUL.FTZ R177, R150, R165 ;  /* 0x000000a596b17220 */ /* 0x000fe20000410000 */
[----:B------:R-:W-:Y:S02]  /*44d0*/  HADD2.F32 R127, -RZ, R127.H0_H0 ;  /* 0x2000007fff7f7230 */ /* 0x000fe40000004100 */
[----:B------:R-:W-:Y:S01]  /*44e0*/  FFMA.FTZ R7, R140, R37, -R7 ;  /* 0x000000258c077223 */ /* 0x000fe20000010807 */
[----:B------:R-:W-:Y:S02]  /*44f0*/  HADD2.F32 R129, -RZ, R129.H0_H0 ;  /* 0x20000081ff817230 */ /* 0x000fe40000004100 */
[----:B------:R-:W-:Y:S01]  /*4500*/  FFMA.FTZ R4, R148, R163, R177 ;  /* 0x000000a394047223 */ /* 0x000fe200000100b1 */
[----:B------:R-:W-:Y:S01]  /*4510*/  FMUL.FTZ R37, R142, R37 ;  /* 0x000000258e257220 */ /* 0x000fe20000410000 */
[----:B------:R-:W-:Y:S01]  /*4520*/  FMUL.FTZ R163, R150, R163 ;  /* 0x000000a396a37220 */ /* 0x000fe20000410000 */
[----:B------:R-:W-:-:S02]  /*4530*/  HADD2.F32 R131, -RZ, R46.H0_H0 ;  /* 0x2000002eff837230 */ /* 0x000fc40000004100 */
[----:B------:R-:W-:Y:S01]  /*4540*/  FMUL.FTZ R160, R86, R127 ;  /* 0x0000007f56a07220 */ /* 0x000fe20000410000 */
[----:B------:R-:W-:Y:S01]  /*4550*/  FFMA.FTZ R37, R140, R5, R37 ;  /* 0x000000058c257223 */ /* 0x000fe20000010025 */
[----:B------:R-:W-:Y:S01]  /*4560*/  FFMA.FTZ R163, R148, R165, -R163 ;  /* 0x000000a594a37223 */ /* 0x000fe200000108a3 */
[----:B------:R-:W-:Y:S01]  /*4570*/  FMUL.FTZ R162, R86, R129 ;  /* 0x0000008156a27220 */ /* 0x000fe20000410000 */
[C---:B------:R-:W-:Y:S01]  /*4580*/  FMUL.FTZ R5, R146.reuse, R7 ;  /* 0x0000000792057220 */ /* 0x040fe20000410000 */
[C---:B------:R-:W-:Y:S01]  /*4590*/  FFMA.FTZ R165, R131.reuse, R160, R4 ;  /* 0x000000a083a57223 */ /* 0x040fe20000010004 */
[-C--:B------:R-:W-:Y:S01]  /*45a0*/  FMUL.FTZ R4, R146, R37.reuse ;  /* 0x0000002592047220 */ /* 0x080fe20000410000 */
[----:B------:R-:W-:Y:S01]  /*45b0*/  FFMA.FTZ R163, R131, R162, R163 ;  /* 0x000000a283a37223 */ /* 0x000fe200000100a3 */
[C---:B------:R-:W-:Y:S01]  /*45c0*/  FFMA.FTZ R5, R144.reuse, R37, R5 ;  /* 0x0000002590057223 */ /* 0x040fe20000010005 */
[----:B------:R-:W-:Y:S02]  /*45d0*/  HADD2.F32 R167, -RZ, R167.H0_H0 ;  /* 0x200000a7ffa77230 */ /* 0x000fe40000004100 */
[----:B------:R-:W-:Y:S01]  /*45e0*/  FFMA.FTZ R7, R144, R7, -R4 ;  /* 0x0000000790077223 */ /* 0x000fe20000010804 */
[----:B------:R-:W-:Y:S01]  /*45f0*/  FMUL.FTZ R6, R154, R163 ;  /* 0x000000a39a067220 */ /* 0x000fe20000410000 */
[----:B------:R-:W-:Y:S01]  /*4600*/  FMUL.FTZ R37, R150, R5 ;  /* 0x0000000596257220 */ /* 0x000fe20000410000 */
[----:B------:R-:W-:Y:S01]  /*4610*/  FMUL.FTZ R177, R154, R165 ;  /* 0x000000a59ab17220 */ /* 0x000fe20000410000 */
[----:B------:R-:W-:-:S02]  /*4620*/  HADD2.F32 R161, -RZ, R161.H0_H0 ;  /* 0x200000a1ffa17230 */ /* 0x000fc40000004100 */
[----:B------:R-:W-:Y:S01]  /*4630*/  FFMA.FTZ R6, R152, R165, R6 ;  /* 0x000000a598067223 */ /* 0x000fe20000010006 */
[-C--:B------:R-:W-:Y:S01]  /*4640*/  FFMA.FTZ R37, R148, R7.reuse, -R37 ;  /* 0x0000000794257223 */ /* 0x080fe20000010825 */
[----:B------:R-:W-:Y:S01]  /*4650*/  FMUL.FTZ R7, R150, R7 ;  /* 0x0000000796077220 */ /* 0x000fe20000410000 */
[----:B------:R-:W-:Y:S02]  /*4660*/  HADD2.F32 R165, -RZ, R45.H0_H0 ;  /* 0x2000002dffa57230 */ /* 0x000fe40000004100 */
[----:B------:R-:W-:Y:S01]  /*4670*/  FFMA.FTZ R177, R152, R163, -R177 ;  /* 0x000000a398b17223 */ /* 0x000fe200000108b1 */
[----:B------:R-:W-:Y:S01]  /*4680*/  FMUL.FTZ R166, R84, R167 ;  /* 0x000000a754a67220 */ /* 0x000fe20000410000 */
[----:B------:R-:W-:Y:S01]  /*4690*/  ISETP.NE.AND P3, PT, R72, 0x1f, PT ;  /* 0x0000001f4800780c */ /* 0x000fe20003f65270 */
[----:B------:R-:W-:Y:S01]  /*46a0*/  FMUL.FTZ R164, R84, R161 ;  /* 0x000000a154a47220 */ /* 0x000fe20000410000 */
[----:B------:R-:W-:Y:S01]  /*46b0*/  FFMA.FTZ R7, R148, R5, R7 ;  /* 0x0000000594077223 */ /* 0x000fe20000010007 */
[----:B------:R-:W-:-:S02]  /*46c0*/  FFMA.FTZ R177, R165, R166, R177 ;  /* 0x000000a6a5b17223 */ /* 0x000fc400000100b1 */
[----:B------:R-:W-:Y:S01]  /*46d0*/  FFMA.FTZ R163, R165, R164, R6 ;  /* 0x000000a4a5a37223 */ /* 0x000fe20000010006 */
[----:B------:R-:W-:Y:S01]  /*46e0*/  FMUL.FTZ R5, R154, R7 ;  /* 0x000000079a057220 */ /* 0x000fe20000410000 */
[----:B------:R-:W-:Y:S01]  /*46f0*/  FMUL.FTZ R6, R158, R177 ;  /* 0x000000b19e067220 */ /* 0x000fe20000410000 */
[----:B------:R-:W-:Y:S02]  /*4700*/  HADD2.F32 R171, -RZ, R171.H0_H0 ;  /* 0x200000abffab7230 */ /* 0x000fe40000004100 */
[-C--:B------:R-:W-:Y:S01]  /*4710*/  FMUL.FTZ R4, R154, R37.reuse ;  /* 0x000000259a047220 */ /* 0x080fe20000410000 */
[----:B------:R-:W-:Y:S01]  /*4720*/  FFMA.FTZ R5, R152, R37, -R5 ;  /* 0x0000002598057223 */ /* 0x000fe20000010805 */
[-C--:B------:R-:W-:Y:S01]  /*4730*/  FMUL.FTZ R179, R158, R163.reuse ;  /* 0x000000a39eb37220 */ /* 0x080fe20000410000 */
[----:B------:R-:W-:Y:S01]  /*4740*/  FFMA.FTZ R37, R156, R163, R6 ;  /* 0x000000a39c257223 */ /* 0x000fe20000010006 */
[----:B------:R-:W-:Y:S01]  /*4750*/  HADD2.F32 R163, -RZ, R44.H0_H0 ;  /* 0x2000002cffa37230 */ /* 0x000fe20000004100 */
[----:B------:R-:W-:Y:S01]  /*4760*/  @P3 LEA R36, R72, UR7, 0x3 ;  /* 0x0000000748243c11 */ /* 0x000fe2000f8e18ff */
[----:B------:R-:W-:-:S04]  /*4770*/  FMUL.FTZ R170, R82, R171 ;  /* 0x000000ab52aa7220 */ /* 0x000fc80000410000 */
[----:B------:R-:W-:Y:S02]  /*4780*/  FFMA.FTZ R188, R163, R170, R37 ;  /* 0x000000aaa3bc7223 */ /* 0x000fe40000010025 */
[----:B------:R-:W0:Y:S01]  /*4790*/  @P3 LDS.64 R36, [R36+0x20b8] ;  /* 0x0020b80024243984 */ /* 0x000e220000000a00 */
[----:B------:R-:W-:Y:S02]  /*47a0*/  HADD2.F32 R169, -RZ, R169.H0_H0 ;  /* 0x200000a9ffa97230 */ /* 0x000fe40000004100 */
[----:B------:R-:W-:Y:S01]  /*47b0*/  FFMA.FTZ R7, R152, R7, R4 ;  /* 0x0000000798077223 */ /* 0x000fe20000010004 */
[----:B------:R-:W-:Y:S01]  /*47c0*/  FFMA.FTZ R186, R156, R177, -R179 ;  /* 0x000000b19cba7223 */ /* 0x000fe200000108b3 */
[C---:B------:R-:W-:Y:S01]  /*47d0*/  FMUL.FTZ R4, R158.reuse, R5 ;  /* 0x000000059e047220 */ /* 0x040fe20000410000 */
[----:B------:R-:W-:Y:S01]  /*47e0*/  BSSY B0, `(.L_x_16010) ;  /* 0x0000012000007945 */ /* 0x000fe20003800000 */
[----:B------:R-:W-:Y:S01]  /*47f0*/  FMUL.FTZ R183, R158, R7 ;  /* 0x000000079eb77220 */ /* 0x000fe20000410000 */
[----:B------:R-:W-:Y:S01]  /*4800*/  FMUL.FTZ R168, R82, R169 ;  /* 0x000000a952a87220 */ /* 0x000fe20000410000 */
[----:B------:R-:W-:-:S02]  /*4810*/  FFMA.FTZ R7, R156, R7, R4 ;  /* 0x000000079c077223 */ /* 0x000fc40000010004 */
[----:B------:R-:W-:Y:S01]  /*4820*/  FFMA.FTZ R183, R156, R5, -R183 ;  /* 0x000000059cb77223 */ /* 0x000fe200000108b7 */
        /* <DEDUP_REMOVED lines=13> */
.L_x_16011:
[----:B------:R-:W-:Y:S05]  /*4900*/  BSYNC B0 ;  /* 0x0000000000007941 */ /* 0x000fea0003800000 */
.L_x_16010:
[----:B------:R-:W3:Y:S01]  /*4910*/  SHFL.UP PT, R174, R188, 0x1, RZ ;  /* 0x04200000bcae7989 */ /* 0x000ee200000e00ff */
[----:B------:R-:W-:Y:S01]  /*4920*/  ISETP.GE.AND P4, PT, R70, 0x1, PT ;  /* 0x000000014600780c */ /* 0x000fe20003f86270 */
[----:B-----5:R-:W-:Y:S01]  /*4930*/  FMUL.FTZ R187, R89, R40 ;  /* 0x0000002859bb7220 */ /* 0x020fe20000410000 */
[----:B------:R-:W-:Y:S01]  /*4940*/  ISETP.GE.OR P1, PT, R60, R97, P1 ;  /* 0x000000613c00720c */ /* 0x000fe20000f26670 */
[----:B-1----:R-:W1:Y:S01]  /*4950*/  SHFL.UP PT, R4, R183, 0x1, RZ ;  /* 0x04200000b7047989 */ /* 0x002e6200000e00ff */
[----:B------:R-:W-:Y:S03]  /*4960*/  BSSY B0, `(.L_x_16012) ;  /* 0x00000c9000007945 */ /* 0x000fe60003800000 */
[----:B------:R-:W4:Y:S04]  /*4970*/  SHFL.UP PT, R172, R186, 0x1, RZ ;  /* 0x04200000baac7989 */ /* 0x000f2800000e00ff */
[----:B------:R-:W0:Y:S04]  /*4980*/  SHFL.UP PT, R6, R7, 0x1, RZ ;  /* 0x0420000007067989 */ /* 0x000e2800000e00ff */
[----:B------:R-:W-:Y:S01]  /*4990*/  SHFL.IDX PT, R3, R3, RZ, 0x1f ;  /* 0x00001fff03037589 */ /* 0x000fe200000e0000 */
[C---:B---3--:R-:W-:Y:S01]  /*49a0*/  FMUL.FTZ R177, R7.reuse, R174 ;  /* 0x000000ae07b17220 */ /* 0x048fe20000410000 */
[C---:B-1----:R-:W-:Y:S01]  /*49b0*/  FMUL.FTZ R5, R7.reuse, R4 ;  /* 0x0000000407057220 */ /* 0x042fe20000410000 */
[----:B----4-:R-:W-:-:S02]  /*49c0*/  FMUL.FTZ R176, R7, R172 ;  /* 0x000000ac07b07220 */ /* 0x010fc40000410000 */
[C---:B------:R-:W-:Y:S01]  /*49d0*/  FFMA.FTZ R177, R183.reuse, R172, -R177 ;  /* 0x000000acb7b17223 */ /* 0x040fe200000108b1 */
[C---:B0-----:R-:W-:Y:S01]  /*49e0*/  FFMA.FTZ R172, R183.reuse, R6, R5 ;  /* 0x00000006b7ac7223 */ /* 0x041fe20000010005 */
[----:B------:R-:W-:Y:S01]  /*49f0*/  FFMA.FTZ R179, R183, R174, R176 ;  /* 0x000000aeb7b37223 */ /* 0x000fe200000100b0 */
[----:B------:R-:W-:Y:S01]  /*4a00*/  FMUL.FTZ R6, R7, R6 ;  /* 0x0000000607067220 */ /* 0x000fe20000410000 */
[----:B------:R-:W-:Y:S02]  /*4a10*/  @P4 FADD.FTZ R186, R186, R177 ;  /* 0x000000b1baba4221 */ /* 0x000fe40000010000 */
[----:B------:R-:W-:Y:S01]  /*4a20*/  @P4 FADD.FTZ R188, R188, R179 ;  /* 0x000000b3bcbc4221 */ /* 0x000fe20000010000 */
[----:B------:R-:W-:Y:S01]  /*4a30*/  @P4 FFMA.FTZ R183, R183, R4, -R6 ;  /* 0x00000004b7b74223 */ /* 0x000fe20000010806 */
[----:B------:R-:W-:Y:S01]  /*4a40*/  FSEL R172, R7, R172, !P4 ;  /* 0x000000ac07ac7208 */ /* 0x000fe20006000000 */
[----:B------:R-:W0:Y:S01]  /*4a50*/  SHFL.UP PT, R6, R186, 0x2, RZ ;  /* 0x04400000ba067989 */ /* 0x000e2200000e00ff */
[----:B------:R-:W-:Y:S01]  /*4a60*/  ISETP.GE.AND P4, PT, R70, 0x2, PT ;  /* 0x000000024600780c */ /* 0x000fe20003f86270 */
[----:B------:R-:W-:-:S02]  /*4a70*/  FMUL.FTZ R179, R89, R41 ;  /* 0x0000002959b37220 */ /* 0x000fc40000410000 */
[----:B------:R-:W1:Y:S02]  /*4a80*/  SHFL.UP PT, R7, R188, 0x2, RZ ;  /* 0x04400000bc077989 */ /* 0x000e6400000e00ff */
[----:B------:R-:W-:Y:S02]  /*4a90*/  FMUL.FTZ R189, R156, R179 ;  /* 0x000000b39cbd7220 */ /* 0x000fe40000410000 */
[----:B------:R-:W3:Y:S02]  /*4aa0*/  SHFL.UP PT, R4, R183, 0x2, RZ ;  /* 0x04400000b7047989 */ /* 0x000ee400000e00ff */
[----:B------:R-:W-:Y:S02]  /*4ab0*/  FFMA.FTZ R189, -R158, R187, -R189 ;  /* 0x000000bb9ebd7223 */ /* 0x000fe400000109bd */
[----:B------:R-:W4:Y:S01]  /*4ac0*/  SHFL.UP PT, R5, R172, 0x2, RZ ;  /* 0x04400000ac057989 */ /* 0x000f2200000e00ff */
[C---:B0-----:R-:W-:Y:S01]  /*4ad0*/  FMUL.FTZ R178, R172.reuse, R6 ;  /* 0x00000006acb27220 */ /* 0x041fe20000410000 */
[----:B-1----:R-:W-:-:S03]  /*4ae0*/  FMUL.FTZ R176, R172, R7 ;  /* 0x00000007acb07220 */ /* 0x002fc60000410000 */
[----:B------:R-:W-:Y:S01]  /*4af0*/  FFMA.FTZ R7, R183, R7, R178 ;  /* 0x00000007b7077223 */ /* 0x000fe200000100b2 */
[----:B---3--:R-:W-:-:S03]  /*4b00*/  FMUL.FTZ R174, R172, R4 ;  /* 0x00000004acae7220 */ /* 0x008fc60000410000 */
[----:B------:R-:W-:Y:S01]  /*4b10*/  @P4 FADD.FTZ R188, R188, R7 ;  /* 0x00000007bcbc4221 */ /* 0x000fe20000010000 */
[----:B------:R-:W-:Y:S01]  /*4b20*/  FMUL.FTZ R7, R158, R179 ;  /* 0x000000b39e077220 */ /* 0x000fe20000410000 */
[C---:B------:R-:W-:Y:S01]  /*4b30*/  FFMA.FTZ R181, R183.reuse, R6, -R176 ;  /* 0x00000006b7b57223 */ /* 0x040fe200000108b0 */
[-C--:B----4-:R-:W-:Y:S01]  /*4b40*/  FMUL.FTZ R177, R172, R5.reuse ;  /* 0x00000005acb17220 */ /* 0x090fe20000410000 */
[----:B------:R-:W-:Y:S01]  /*4b50*/  FFMA.FTZ R5, R183, R5, R174 ;  /* 0x00000005b7057223 */ /* 0x000fe200000100ae */
[----:B------:R-:W-:Y:S01]  /*4b60*/  FMUL.FTZ R174, R91, R41 ;  /* 0x000000295bae7220 */ /* 0x000fe20000410000 */
[----:B------:R-:W-:Y:S01]  /*4b70*/  @P4 FADD.FTZ R186, R186, R181 ;  /* 0x000000b5baba4221 */ /* 0x000fe20000010000 */
[----:B------:R-:W-:Y:S01]  /*4b80*/  @P4 FFMA.FTZ R183, R183, R4, -R177 ;  /* 0x00000004b7b74223 */ /* 0x000fe200000108b1 */
[----:B------:R-:W-:Y:S01]  /*4b90*/  FFMA.FTZ R4, R156, R187, -R7 ;  /* 0x000000bb9c047223 */ /* 0x000fe20000010807 */
[-C--:B------:R-:W-:Y:S01]  /*4ba0*/  FMUL.FTZ R177, R91, R40.reuse ;  /* 0x000000285bb17220 */ /* 0x080fe20000410000 */
[----:B------:R-:W-:Y:S01]  /*4bb0*/  FSEL R5, R172, R5, !P4 ;  /* 0x00000005ac057208 */ /* 0x000fe20006000000 */
[----:B------:R-:W0:Y:S01]  /*4bc0*/  SHFL.UP PT, R180, R188, 0x4, RZ ;  /* 0x04800000bcb47989 */ /* 0x000e2200000e00ff */
[----:B------:R-:W-:Y:S01]  /*4bd0*/  FADD.FTZ R189, -R174, R189 ;  /* 0x000000bdaebd7221 */ /* 0x000fe20000010100 */
[----:B------:R-:W-:Y:S01]  /*4be0*/  FADD.FTZ R7, R177, R4 ;  /* 0x00000004b1077221 */ /* 0x000fe20000010000 */
[C---:B------:R-:W-:Y:S01]  /*4bf0*/  FMUL.FTZ R176, R93.reuse, R41 ;  /* 0x000000295db07220 */ /* 0x040fe20000410000 */
[----:B------:R-:W1:Y:S01]  /*4c00*/  SHFL.UP PT, R4, R183, 0x4, RZ ;  /* 0x04800000b7047989 */ /* 0x000e6200000e00ff */
[C---:B------:R-:W-:Y:S01]  /*4c10*/  FMUL.FTZ R181, R154.reuse, -R189 ;  /* 0x800000bd9ab57220 */ /* 0x040fe20000410000 */
[-C--:B------:R-:W-:Y:S01]  /*4c20*/  FMUL.FTZ R172, R154, -R7.reuse ;  /* 0x800000079aac7220 */ /* 0x080fe20000410000 */
[----:B------:R-:W-:Y:S01]  /*4c30*/  ISETP.GE.AND P4, PT, R70, 0x4, PT ;  /* 0x000000044600780c */ /* 0x000fe20003f86270 */
[----:B------:R-:W3:Y:S01]  /*4c40*/  SHFL.UP PT, R178, R186, 0x4, RZ ;  /* 0x04800000bab27989 */ /* 0x000ee200000e00ff */
[C---:B------:R-:W-:Y:S01]  /*4c50*/  FFMA.FTZ R181, R152.reuse, R7, -R181 ;  /* 0x0000000798b57223 */ /* 0x040fe200000108b5 */
[----:B------:R-:W-:Y:S01]  /*4c60*/  FFMA.FTZ R189, R152, R189, R172 ;  /* 0x000000bd98bd7223 */ /* 0x000fe200000100ac */
[----:B------:R-:W-:Y:S01]  /*4c70*/  FMUL.FTZ R172, R93, R40 ;  /* 0x000000285dac7220 */ /* 0x000fe20000410000 */
[----:B------:R-:W4:Y:S02]  /*4c80*/  SHFL.UP PT, R6, R5, 0x4, RZ ;  /* 0x0480000005067989 */ /* 0x000f2400000e00ff */
[----:B------:R-:W-:Y:S01]  /*4c90*/  FADD.FTZ R189, -R176, R189 ;  /* 0x000000bdb0bd7221 */ /* 0x000fe20000010100 */
[----:B------:R-:W-:-:S03]  /*4ca0*/  FADD.FTZ R181, R172, R181 ;  /* 0x000000b5acb57221 */ /* 0x000fc60000010000 */
[C---:B------:R-:W-:Y:S01]  /*4cb0*/  FMUL.FTZ R7, R150.reuse, -R189 ;  /* 0x800000bd96077220 */ /* 0x040fe20000410000 */
[----:B------:R-:W-:-:S03]  /*4cc0*/  FMUL.FTZ R182, R150, -R181 ;  /* 0x800000b596b67220 */ /* 0x000fc60000410000 */
[C---:B------:R-:W-:Y:S01]  /*4cd0*/  FFMA.FTZ R193, R148.reuse, R181, -R7 ;  /* 0x000000b594c17223 */ /* 0x040fe20000010807 */
[----:B------:R-:W-:Y:S01]  /*4ce0*/  FFMA.FTZ R195, R148, R189, R182 ;  /* 0x000000bd94c37223 */ /* 0x000fe200000100b6 */
[C---:B0-----:R-:W-:Y:S01]  /*4cf0*/  FMUL.FTZ R182, R5.reuse, R180 ;  /* 0x000000b405b67220 */ /* 0x041fe20000410000 */
[C---:B-1----:R-:W-:Y:S01]  /*4d00*/  FMUL.FTZ R181, R5.reuse, R4 ;  /* 0x0000000405b57220 */ /* 0x042fe20000410000 */
[-C--:B---3--:R-:W-:Y:S02]  /*4d10*/  FMUL.FTZ R191, R5, R178.reuse ;  /* 0x000000b205bf7220 */ /* 0x088fe40000410000 */
[----:B------:R-:W-:Y:S01]  /*4d20*/  FFMA.FTZ R189, R183, R178, -R182 ;  /* 0x000000b2b7bd7223 */ /* 0x000fe200000108b6 */
[----:B------:R-:W-:Y:S01]  /*4d30*/  FMUL.FTZ R178, R98, R41 ;  /* 0x0000002962b27220 */ /* 0x000fe20000410000 */
[-C--:B----4-:R-:W-:Y:S01]  /*4d40*/  FMUL.FTZ R7, R5, R6.reuse ;  /* 0x0000000605077220 */ /* 0x090fe20000410000 */
[C---:B------:R-:W-:Y:S01]  /*4d50*/  FFMA.FTZ R6, R183.reuse, R6, R181 ;  /* 0x00000006b7067223 */ /* 0x040fe200000100b5 */
[C---:B------:R-:W-:Y:S01]  /*4d60*/  FFMA.FTZ R191, R183.reuse, R180, R191 ;  /* 0x000000b4b7bf7223 */ /* 0x040fe200000100bf */
[----:B------:R-:W-:Y:S01]  /*4d70*/  @P4 FADD.FTZ R186, R186, R189 ;  /* 0x000000bdbaba4221 */ /* 0x000fe20000010000 */
[----:B------:R-:W-:Y:S01]  /*4d80*/  @P4 FFMA.FTZ R183, R183, R4, -R7 ;  /* 0x00000004b7b74223 */ /* 0x000fe20000010807 */
[----:B------:R-:W-:Y:S01]  /*4d90*/  FMUL.FTZ R180, R98, R40 ;  /* 0x0000002862b47220 */ /* 0x000fe20000410000 */
[----:B------:R-:W-:Y:S01]  /*4da0*/  @P4 FADD.FTZ R188, R188, R191 ;  /* 0x000000bfbcbc4221 */ /* 0x000fe20000010000 */
[----:B------:R-:W-:Y:S01]  /*4db0*/  FSEL R6, R5, R6, !P4 ;  /* 0x0000000605067208 */ /* 0x000fe20006000000 */
[----:B------:R-:W0:Y:S01]  /*4dc0*/  SHFL.UP PT, R7, R186, 0x8, RZ ;  /* 0x05000000ba077989 */ /* 0x000e2200000e00ff */
[----:B------:R-:W-:Y:S01]  /*4dd0*/  FADD.FTZ R195, -R178, R195 ;  /* 0x000000c3b2c37221 */ /* 0x000fe20000010100 */
[----:B------:R-:W-:Y:S01]  /*4de0*/  FADD.FTZ R193, R180, R193 ;  /* 0x000000c1b4c17221 */ /* 0x000fe20000010000 */
[----:B------:R-:W-:Y:S01]  /*4df0*/  ISETP.GE.AND P4, PT, R70, 0x8, PT ;  /* 0x000000084600780c */ /* 0x000fe20003f86270 */
[----:B------:R-:W1:Y:S01]  /*4e00*/  SHFL.UP PT, R4, R183, 0x8, RZ ;  /* 0x05000000b7047989 */ /* 0x000e6200000e00ff */
[C---:B------:R-:W-:Y:S01]  /*4e10*/  FMUL.FTZ R181, R146.reuse, -R195 ;  /* 0x800000c392b57220 */ /* 0x040fe20000410000 */
[----:B------:R-:W-:-:S02]  /*4e20*/  FMUL.FTZ R182, R146, -R193 ;  /* 0x800000c192b67220 */ /* 0x000fc40000410000 */
[----:B------:R-:W3:Y:S01]  /*4e30*/  SHFL.UP PT, R189, R188, 0x8, RZ ;  /* 0x05000000bcbd7989 */ /* 0x000ee200000e00ff */
[C---:B------:R-:W-:Y:S01]  /*4e40*/  FFMA.FTZ R190, R144.reuse, R193, -R181 ;  /* 0x000000c190be7223 */ /* 0x040fe200000108b5 */
[----:B------:R-:W-:Y:S01]  /*4e50*/  FFMA.FTZ R195, R144, R195, R182 ;  /* 0x000000c390c37223 */ /* 0x000fe200000100b6 */
[C---:B------:R-:W-:Y:S01]  /*4e60*/  FMUL.FTZ R181, R99.reuse, R40 ;  /* 0x0000002863b57220 */ /* 0x040fe20000410000 */
[----:B------:R-:W4:Y:S01]  /*4e70*/  SHFL.UP PT, R5, R6, 0x8, RZ ;  /* 0x0500000006057989 */ /* 0x000f2200000e00ff */
[----:B------:R-:W-:Y:S02]  /*4e80*/  FMUL.FTZ R182, R99, R41 ;  /* 0x0000002963b67220 */ /* 0x000fe40000410000 */
[----:B------:R-:W-:Y:S02]  /*4e90*/  FADD.FTZ R191, R181, R190 ;  /* 0x000000beb5bf7221 */ /* 0x000fe40000010000 */
[----:B------:R-:W-:Y:S02]  /*4ea0*/  FADD.FTZ R195, -R182, R195 ;  /* 0x000000c3b6c37221 */ /* 0x000fe40000010100 */
[----:B------:R-:W-:-:S02]  /*4eb0*/  FMUL.FTZ R190, R142, -R191 ;  /* 0x800000bf8ebe7220 */ /* 0x000fc40000410000 */
[-C--:B------:R-:W-:Y:S02]  /*4ec0*/  FMUL.FTZ R193, R142, -R195.reuse ;  /* 0x800000c38ec17220 */ /* 0x080fe40000410000 */
[----:B------:R-:W-:Y:S01]  /*4ed0*/  FFMA.FTZ R198, R140, R195, R190 ;  /* 0x000000c38cc67223 */ /* 0x000fe200000100be */
[----:B0-----:R-:W-:Y:S01]  /*4ee0*/  FMUL.FTZ R194, R6, R7 ;  /* 0x0000000706c27220 */ /* 0x001fe20000410000 */
[----:B------:R-:W-:Y:S01]  /*4ef0*/  FFMA.FTZ R197, R140, R191, -R193 ;  /* 0x000000bf8cc57223 */ /* 0x000fe200000108c1 */
[CC--:B-1----:R-:W-:Y:S01]  /*4f00*/  FMUL.FTZ R190, R6.reuse, R4.reuse ;  /* 0x0000000406be7220 */ /* 0x0c2fe20000410000 */
[CC--:B---3--:R-:W-:Y:S01]  /*4f10*/  FMUL.FTZ R192, R6.reuse, R189.reuse ;  /* 0x000000bd06c07220 */ /* 0x0c8fe20000410000 */
[C---:B------:R-:W-:Y:S01]  /*4f20*/  FFMA.FTZ R189, R183.reuse, R189, R194 ;  /* 0x000000bdb7bd7223 */ /* 0x040fe200000100c2 */
[-C--:B----4-:R-:W-:Y:S01]  /*4f30*/  FMUL.FTZ R191, R6, R5.reuse ;  /* 0x0000000506bf7220 */ /* 0x090fe20000410000 */
[C---:B------:R-:W-:Y:S01]  /*4f40*/  FFMA.FTZ R5, R183.reuse, R5, R190 ;  /* 0x00000005b7057223 */ /* 0x040fe200000100be */
[C---:B------:R-:W-:Y:S01]  /*4f50*/  FFMA.FTZ R7, R183.reuse, R7, -R192 ;  /* 0x00000007b7077223 */ /* 0x040fe200000108c0 */
[----:B------:R-:W-:Y:S01]  /*4f60*/  @P4 FADD.FTZ R188, R188, R189 ;  /* 0x000000bdbcbc4221 */ /* 0x000fe20000010000 */
[----:B------:R-:W-:Y:S01]  /*4f70*/  @P4 FFMA.FTZ R183, R183, R4, -R191 ;  /* 0x00000004b7b74223 */ /* 0x000fe200000108bf */
[-C--:B--2---:R-:W-:Y:S01]  /*4f80*/  FMUL.FTZ R189, R158, -R36.reuse ;  /* 0x800000249ebd7220 */ /* 0x084fe20000410000 */
[----:B------:R-:W-:Y:S01]  /*4f90*/  FSEL R5, R6, R5, !P4 ;  /* 0x0000000506057208 */ /* 0x000fe20006000000 */
[----:B------:R-:W-:Y:S01]  /*4fa0*/  @P4 FADD.FTZ R186, R186, R7 ;  /* 0x00000007baba4221 */ /* 0x000fe20000010000 */
[-C--:B------:R-:W-:Y:S01]  /*4fb0*/  FMUL.FTZ R7, R158, R37.reuse ;  /* 0x000000259e077220 */ /* 0x080fe20000410000 */
[----:B------:R-:W0:Y:S01]  /*4fc0*/  SHFL.UP PT, R4, R183, 0x10, RZ ;  /* 0x06000000b7047989 */ /* 0x000e2200000e00ff */
[----:B------:R-:W-:Y:S01]  /*4fd0*/  FFMA.FTZ R191, R156, -R37, R189 ;  /* 0x800000259cbf7223 */ /* 0x000fe200000100bd */
[----:B------:R-:W-:Y:S01]  /*4fe0*/  FMUL.FTZ R189, R100, R41 ;  /* 0x0000002964bd7220 */ /* 0x000fe20000410000 */
[----:B------:R-:W-:Y:S01]  /*4ff0*/  FFMA.FTZ R7, R156, R36, -R7 ;  /* 0x000000249c077223 */ /* 0x000fe20000010807 */
[----:B------:R-:W1:Y:S01]  /*5000*/  SHFL.UP PT, R6, R5, 0x10, RZ ;  /* 0x0600000005067989 */ /* 0x000e6200000e00ff */
[----:B------:R-:W-:Y:S01]  /*5010*/  FMUL.FTZ R193, R154, -R191 ;  /* 0x800000bf9ac17220 */ /* 0x000fe20000410000 */
[----:B------:R-:W-:Y:S01]  /*5020*/  FMUL.FTZ R190, R100, R40 ;  /* 0x0000002864be7220 */ /* 0x000fe20000410000 */
[-C--:B------:R-:W-:Y:S01]  /*5030*/  FMUL.FTZ R196, R154, -R7.reuse ;  /* 0x800000079ac47220 */ /* 0x080fe20000410000 */
[----:B------:R-:W2:Y:S01]  /*5040*/  SHFL.UP PT, R194, R188, 0x10, RZ ;  /* 0x06000000bcc27989 */ /* 0x000ea200000e00ff */
[C---:B------:R-:W-:Y:S01]  /*5050*/  FFMA.FTZ R193, R152.reuse, R7, -R193 ;  /* 0x0000000798c17223 */ /* 0x040fe200000108c1 */
[----:B------:R-:W-:Y:S01]  /*5060*/  FADD.FTZ R199, -R189, R198 ;  /* 0x000000c6bdc77221 */ /* 0x000fe20000010100 */
[----:B------:R-:W-:Y:S01]  /*5070*/  FFMA.FTZ R191, R152, R191, R196 ;  /* 0x000000bf98bf7223 */ /* 0x000fe200000100c4 */
[----:B------:R-:W3:Y:S01]  /*5080*/  SHFL.UP PT, R192, R186, 0x10, RZ ;  /* 0x06000000bac07989 */ /* 0x000ee200000e00ff */
[----:B------:R-:W-:Y:S01]  /*5090*/  FMUL.FTZ R7, R150, -R193 ;  /* 0x800000c196077220 */ /* 0x000fe20000410000 */
[----:B------:R-:W-:Y:S01]  /*50a0*/  FADD.FTZ R197, R190, R197 ;  /* 0x000000c5bec57221 */ /* 0x000fe20000010000 */
[----:B------:R-:W-:Y:S01]  /*50b0*/  FMUL.FTZ R196, R150, -R191 ;  /* 0x800000bf96c47220 */ /* 0x000fe20000410000 */
[----:B------:R-:W-:Y:S01]  /*50c0*/  FMUL.FTZ R201, R138, -R199 ;  /* 0x800000c78ac97220 */ /* 0x000fe20000410000 */
[----:B------:R-:W-:Y:S01]  /*50d0*/  FFMA.FTZ R195, R148, R191, R7 ;  /* 0x000000bf94c37223 */ /* 0x000fe20000010007 */
[----:B------:R-:W-:Y:S01]  /*50e0*/  ISETP.GE.AND P4, PT, R70, 0x10, PT ;  /* 0x000000104600780c */ /* 0x000fe20003f86270 */
[----:B------:R-:W-:Y:S01]  /*50f0*/  FFMA.FTZ R193, R148, R193, -R196 ;  /* 0x000000c194c17223 */ /* 0x000fe200000108c4 */
[-C--:B------:R-:W-:Y:S01]  /*5100*/  FFMA.FTZ R201, R136, R197.reuse, -R201 ;  /* 0x000000c588c97223 */ /* 0x080fe200000108c9 */
[----:B------:R-:W-:Y:S01]  /*5110*/  FMUL.FTZ R197, R138, -R197 ;  /* 0x800000c58ac57220 */ /* 0x000fe20000410000 */
[----:B------:R-:W-:Y:S01]  /*5120*/  FMUL.FTZ R7, R146, -R195 ;  /* 0x800000c392077220 */ /* 0x000fe20000410000 */
[----:B0-----:R-:W-:-:S02]  /*5130*/  FMUL.FTZ R196, R5, R4 ;  /* 0x0000000405c47220 */ /* 0x001fc40000410000 */
[----:B------:R-:W-:Y:S01]  /*5140*/  FFMA.FTZ R198, R136, R199, R197 ;  /* 0x000000c788c67223 */ /* 0x000fe200000100c5 */
[-C--:B------:R-:W-:Y:S01]  /*5150*/  FFMA.FTZ R197, R144, R193.reuse, -R7 ;  /* 0x000000c190c57223 */ /* 0x080fe20000010807 */
[----:B------:R-:W-:Y:S01]  /*5160*/  FMUL.FTZ R199, R146, -R193 ;  /* 0x800000c192c77220 */ /* 0x000fe20000410000 */
[-C--:B-1----:R-:W-:Y:S01]  /*5170*/  FFMA.FTZ R196, R183, R6.reuse, R196 ;  /* 0x00000006b7c47223 */ /* 0x082fe200000100c4 */
[C---:B------:R-:W-:Y:S02]  /*5180*/  FMUL.FTZ R7, R5.reuse, R6 ;  /* 0x0000000605077220 */ /* 0x040fe40000410000 */
[----:B------:R-:W-:Y:S01]  /*5190*/  FFMA.FTZ R199, R144, R195, R199 ;  /* 0x000000c390c77223 */ /* 0x000fe200000100c7 */
[C---:B--2---:R-:W-:Y:S01]  /*51a0*/  FMUL.FTZ R191, R5.reuse, R194 ;  /* 0x000000c205bf7220 */ /* 0x044fe20000410000 */
[----:B------:R-:W-:Y:S02]  /*51b0*/  FSEL R196, R5, R196, !P4 ;  /* 0x000000c405c47208 */ /* 0x000fe40006000000 */
[----:B------:R-:W-:Y:S01]  /*51c0*/  @!P1 LEA R195, R85, UR7, 0x4 ;  /* 0x0000000755c39c11 */ /* 0x000fe2000f8e20ff */
[-C--:B---3--:R-:W-:Y:S01]  /*51d0*/  FMUL.FTZ R193, R5, R192.reuse ;  /* 0x000000c005c17220 */ /* 0x088fe20000410000 */
[C---:B------:R-:W-:Y:S01]  /*51e0*/  FFMA.FTZ R191, R183.reuse, R192, -R191 ;  /* 0x000000c0b7bf7223 */ /* 0x040fe200000108bf */
[----:B------:R-:W-:Y:S01]  /*51f0*/  HFMA2.MMA R5, -RZ, RZ, 0, 0 ;  /* 0x00000000ff057435 */ /* 0x000fe200000001ff */
[----:B------:R-:W-:Y:S01]  /*5200*/  SHFL.UP PT, R196, R196, 0x1, RZ ;  /* 0x04200000c4c47989 */ /* 0x000fe200000e00ff */
[C---:B------:R-:W-:Y:S01]  /*5210*/  FFMA.FTZ R193, R183.reuse, R194, R193 ;  /* 0x000000c2b7c17223 */ /* 0x040fe200000100c1 */
[----:B------:R-:W-:Y:S01]  /*5220*/  @P4 FFMA.FTZ R183, R183, R4, -R7 ;  /* 0x00000004b7b74223 */ /* 0x000fe20000010807 */
[----:B------:R-:W-:Y:S01]  /*5230*/  @P4 FADD.FTZ R186, R186, R191 ;  /* 0x000000bfbaba4221 */ /* 0x000fe20000010000 */
[----:B------:R-:W0:Y:S01]  /*5240*/  SHFL.IDX PT, R194, R2, RZ, 0x1f ;  /* 0x00001fff02c27589 */ /* 0x000e2200000e0000 */
[----:B------:R-:W-:Y:S01]  /*5250*/  @P4 FADD.FTZ R188, R188, R193 ;  /* 0x000000c1bcbc4221 */ /* 0x000fe20000010000 */
[----:B------:R-:W-:Y:S01]  /*5260*/  FMUL.FTZ R191, R101, R41 ;  /* 0x0000002965bf7220 */ /* 0x000fe20000410000 */
[C---:B------:R-:W-:Y:S01]  /*5270*/  FMUL.FTZ R193, R142.reuse, -R199 ;  /* 0x800000c78ec17220 */ /* 0x040fe20000410000 */
[----:B------:R-:W1:Y:S01]  /*5280*/  SHFL.UP PT, R183, R183, 0x1, RZ ;  /* 0x04200000b7b77989 */ /* 0x000e6200000e00ff */
[----:B------:R-:W-:Y:S01]  /*5290*/  MOV R4, 0x3f800000 ;  /* 0x3f80000000047802 */ /* 0x000fe20000000f00 */
[----:B------:R-:W-:Y:S01]  /*52a0*/  FADD.FTZ R203, -R191, R198 ;  /* 0x000000c6bfcb7221 */ /* 0x000fe20000010100 */
[----:B------:R-:W-:Y:S01]  /*52b0*/  FMUL.FTZ R198, R142, -R197 ;  /* 0x800000c58ec67220 */ /* 0x000fe20000410000 */
[----:B------:R-:W2:Y:S01]  /*52c0*/  SHFL.UP PT, R188, R188, 0x1, RZ ;  /* 0x04200000bcbc7989 */ /* 0x000ea200000e00ff */
[----:B------:R-:W-:Y:S01]  /*52d0*/  CS2R R6, SRZ ;  /* 0x0000000000067805 */ /* 0x000fe2000001ff00 */
[----:B------:R-:W-:Y:S01]  /*52e0*/  FMUL.FTZ R192, R101, R40 ;  /* 0x0000002865c07220 */ /* 0x000fe20000410000 */
[C---:B------:R-:W-:Y:S01]  /*52f0*/  FFMA.FTZ R199, R140.reuse, R199, R198 ;  /* 0x000000c78cc77223 */ /* 0x040fe200000100c6 */
[----:B------:R-:W3:Y:S01]  /*5300*/  SHFL.UP PT, R2, R186, 0x1, RZ ;  /* 0x04200000ba027989 */ /* 0x000ee200000e00ff */
[----:B------:R-:W-:Y:S01]  /*5310*/  FFMA.FTZ R193, R140, R197, -R193 ;  /* 0x000000c58cc17223 */ /* 0x000fe200000108c1 */
[----:B------:R-:W-:Y:S01]  /*5320*/  FADD.FTZ R201, R192, R201 ;  /* 0x000000c9c0c97221 */ /* 0x000fe20000010000 */
[----:B------:R-:W-:Y:S01]  /*5330*/  FMUL.FTZ R197, R132, -R203 ;  /* 0x800000cb84c57220 */ /* 0x000fe20000410000 */
[----:B------:R4:W3:Y:S01]  /*5340*/  @!P1 LDS.128 R4, [R195+0x21b0] ;  /* 0x0021b000c3049984 */ /* 0x0008e20000000c00 */
[----:B------:R-:W-:Y:S01]  /*5350*/  FMUL.FTZ R198, R138, -R199 ;  /* 0x800000c78ac67220 */ /* 0x000fe20000410000 */
[-C--:B------:R-:W-:Y:S01]  /*5360*/  FMUL.FTZ R200, R132, -R201.reuse ;  /* 0x800000c984c87220 */ /* 0x080fe20000410000 */
[----:B------:R-:W-:Y:S01]  /*5370*/  FFMA.FTZ R205, R134, R201, -R197 ;  /* 0x000000c986cd7223 */ /* 0x000fe200000108c5 */
[----:B------:R-:W-:Y:S01]  /*5380*/  ISETP.NE.AND P1, PT, R185, 0x1f, PT ;  /* 0x0000001fb900780c */ /* 0x000fe20003f25270 */
[----:B------:R-:W-:Y:S01]  /*5390*/  FFMA.FTZ R197, R136, R193, -R198 ;  /* 0x000000c188c57223 */ /* 0x000fe200000108c6 */
[----:B------:R-:W-:Y:S01]  /*53a0*/  FFMA.FTZ R200, R134, R203, R200 ;  /* 0x000000cb86c87223 */ /* 0x000fe200000100c8 */
[----:B----4-:R-:W-:Y:S01]  /*53b0*/  FMUL.FTZ R195, R138, -R193 ;  /* 0x800000c18ac37220 */ /* 0x010fe20000410000 */
[CC--:B0-----:R-:W-:Y:S01]  /*53c0*/  FMUL.FTZ R186, R196.reuse, R194.reuse ;  /* 0x000000c2c4ba7220 */ /* 0x0c1fe20000410000 */
[----:B------:R-:W-:Y:S01]  /*53d0*/  FMUL.FTZ R193, R196, R3 ;  /* 0x00000003c4c17220 */ /* 0x000fe20000410000 */
[----:B------:R-:W-:Y:S01]  /*53e0*/  FMUL.FTZ R196, R132, -R197 ;  /* 0x800000c584c47220 */ /* 0x000fe20000410000 */
[----:B------:R-:W-:Y:S01]  /*53f0*/  FFMA.FTZ R199, R136, R199, R195 ;  /* 0x000000c788c77223 */ /* 0x000fe200000100c3 */
[C---:B-1----:R-:W-:Y:S01]  /*5400*/  FFMA.FTZ R195, R183.reuse, R3, R186 ;  /* 0x00000003b7c37223 */ /* 0x042fe200000100ba */
[----:B------:R-:W-:Y:S01]  /*5410*/  FFMA.FTZ R193, R183, R194, -R193 ;  /* 0x000000c2b7c17223 */ /* 0x000fe200000108c1 */
[----:B------:R-:W-:Y:S01]  /*5420*/  FMUL.FTZ R183, R0, R41 ;  /* 0x0000002900b77220 */ /* 0x000fe20000410000 */
[-C--:B------:R-:W-:Y:S01]  /*5430*/  FMUL.FTZ R201, R132, -R199.reuse ;  /* 0x800000c784c97220 */ /* 0x080fe20000410000 */
[----:B--2---:R-:W-:Y:S01]  /*5440*/  @P2 FADD.FTZ R3, R188, R195 ;  /* 0x000000c3bc032221 */ /* 0x004fe20000010000 */
[----:B------:R-:W-:Y:S01]  /*5450*/  FFMA.FTZ R188, R134, R199, R196 ;  /* 0x000000c786bc7223 */ /* 0x000fe200000100c4 */
[----:B---3--:R-:W-:-:S02]  /*5460*/  @P2 FADD.FTZ R194, R2, R193 ;  /* 0x000000c102c22221 */ /* 0x008fc40000010000 */
[C---:B------:R-:W-:Y:S01]  /*5470*/  FMUL.FTZ R193, R39.reuse, R3 ;  /* 0x0000000327c17220 */ /* 0x040fe20000410000 */
[----:B------:R-:W-:Y:S01]  /*5480*/  FMUL.FTZ R2, R0, R40 ;  /* 0x0000002800027220 */ /* 0x000fe20000410000 */
[----:B------:R-:W-:Y:S01]  /*5490*/  FFMA.FTZ R186, R134, R197, -R201 ;  /* 0x000000c586ba7223 */ /* 0x000fe200000108c9 */
        /* <DEDUP_REMOVED lines=21> */
.L_x_16013:
[----:B------:R-:W-:Y:S05]  /*55f0*/  BSYNC B0 ;  /* 0x0000000000007941 */ /* 0x000fea0003800000 */
.L_x_16012:
[----:B------:R-:W-:Y:S01]  /*5600*/  ISETP.GT.U32.AND P1, PT, R185, 0x1d, PT ;  /* 0x0000001db900780c */ /* 0x000fe20003f24070 */
[----:B------:R-:W-:Y:S01]  /*5610*/  FADD.FTZ R3, R175, R196 ;  /* 0x000000c4af037221 */ /* 0x000fe20000010000 */
[----:B---3--:R-:W-:Y:S01]  /*5620*/  FADD.FTZ R195, R173, R40 ;  /* 0x00000028adc37221 */ /* 0x008fe20000010000 */
[----:B------:R3:W0:Y:S01]  /*5630*/  SHFL.DOWN PT, R196, R186, 0x2, 0x1f ;  /* 0x08401f00bac47f89 */ /* 0x00062200000e0000 */
[----:B------:R-:W-:Y:S01]  /*5640*/  BSSY B0, `(.L_x_16014) ;  /* 0x0000014000007945 */ /* 0x000fe20003800000 */
[C---:B------:R-:W-:Y:S01]  /*5650*/  FMUL.FTZ R39, R132.reuse, R3 ;  /* 0x0000000384277220 */ /* 0x040fe20000410000 */
[-C--:B------:R-:W-:Y:S01]  /*5660*/  FMUL.FTZ R40, R132, R195.reuse ;  /* 0x000000c384287220 */ /* 0x080fe20000410000 */
[----:B-1----:R3:W1:Y:S02]  /*5670*/  SHFL.DOWN PT, R198, R188, 0x2, 0x1f ;  /* 0x08401f00bcc67f89 */ /* 0x00266400000e0000 */
[C---:B------:R-:W-:Y:S01]  /*5680*/  FFMA.FTZ R38, R134.reuse, R195, -R39 ;  /* 0x000000c386267223 */ /* 0x040fe20000010827 */
[----:B------:R-:W-:Y:S01]  /*5690*/  FFMA.FTZ R39, R134, R3, R40 ;  /* 0x0000000386277223 */ /* 0x000fe20000010028 */
[----:B------:R3:W0:Y:S04]  /*56a0*/  SHFL.DOWN PT, R197, R193, 0x2, 0x1f ;  /* 0x08401f00c1c57f89 */ /* 0x00062800000e0000 */
[----:B--2---:R3:W2:Y:S01]  /*56b0*/  SHFL.DOWN PT, R200, R194, 0x2, 0x1f ;  /* 0x08401f00c2c87f89 */ /* 0x0046a200000e0000 */
[----:B------:R-:W-:Y:S05]  /*56c0*/  @P1 BRA `(.L_x_16015) ;  /* 0x00000000002c1947 */ /* 0x000fea0003800000 */
[C---:B--2---:R-:W-:Y:S01]  /*56d0*/  FMUL.FTZ R173, R188.reuse, R200 ;  /* 0x000000c8bcad7220 */ /* 0x044fe20000410000 */
[C---:B-1----:R-:W-:Y:S01]  /*56e0*/  FMUL.FTZ R41, R188.reuse, R198 ;  /* 0x000000c6bc297220 */ /* 0x042fe20000410000 */
[-C--:B0-----:R-:W-:Y:S02]  /*56f0*/  FMUL.FTZ R175, R188, R197.reuse ;  /* 0x000000c5bcaf7220 */ /* 0x081fe40000410000 */
[----:B------:R-:W-:Y:S01]  /*5700*/  FFMA.FTZ R40, R186, R197, -R173 ;  /* 0x000000c5ba287223 */ /* 0x000fe200000108ad */
[-C--:B------:R-:W-:Y:S01]  /*5710*/  FMUL.FTZ R173, R188, R196.reuse ;  /* 0x000000c4bcad7220 */ /* 0x080fe20000410000 */
[C---:B------:R-:W-:Y:S01]  /*5720*/  FFMA.FTZ R41, R186.reuse, R196, -R41 ;  /* 0x000000c4ba297223 */ /* 0x040fe20000010829 */
[C---:B------:R-:W-:Y:S01]  /*5730*/  FFMA.FTZ R175, R186.reuse, R200, R175 ;  /* 0x000000c8baaf7223 */ /* 0x040fe200000100af */
[----:B---3--:R-:W-:Y:S01]  /*5740*/  FADD.FTZ R193, R193, R40 ;  /* 0x00000028c1c17221 */ /* 0x008fe20000010000 */
[----:B------:R-:W-:Y:S02]  /*5750*/  FFMA.FTZ R188, R186, R198, R173 ;  /* 0x000000c6babc7223 */ /* 0x000fe400000100ad */
[----:B------:R-:W-:Y:S01]  /*5760*/  FADD.FTZ R194, R194, R175 ;  /* 0x000000afc2c27221 */ /* 0x000fe20000010000 */
[----:B------:R-:W-:-:S07]  /*5770*/  MOV R186, R41 ;  /* 0x0000002900ba7202 */ /* 0x000fce0000000f00 */
.L_x_16015:
[----:B------:R-:W-:Y:S05]  /*5780*/  BSYNC B0 ;  /* 0x0000000000007941 */ /* 0x000fea0003800000 */
.L_x_16014:
[----:B0-----:R-:W-:Y:S01]  /*5790*/  FFMA.FTZ R196, R155, R118, R38 ;  /* 0x000000769bc47223 */ /* 0x001fe20000010026 */
[----:B------:R-:W-:Y:S01]  /*57a0*/  ISETP.GT.U32.AND P1, PT, R185, 0x1b, PT ;  /* 0x0000001bb900780c */ /* 0x000fe20003f24070 */
[----:B------:R-:W-:Y:S01]  /*57b0*/  FMUL.FTZ R38, R96, R157 ;  /* 0x0000009d60267220 */ /* 0x000fe20000410000 */
[----:B-1----:R-:W-:Y:S01]  /*57c0*/  FFMA.FTZ R198, R155, R116, R39 ;  /* 0x000000749bc67223 */ /* 0x002fe20000010027 */
[C---:B------:R-:W-:Y:S01]  /*57d0*/  FFMA.FTZ R40, R0.reuse, R195, RZ ;  /* 0x000000c300287223 */ /* 0x040fe200000100ff */
[----:B------:R-:W-:Y:S01]  /*57e0*/  FFMA.FTZ R116, R0, -R3, RZ ;  /* 0x8000000300747223 */ /* 0x000fe200000100ff */
[-C--:B------:R-:W-:Y:S01]  /*57f0*/  FFMA.FTZ R39, R159, -R38.reuse, R195 ;  /* 0x800000269f277223 */ /* 0x080fe200000100c3 */
[----:B------:R-:W-:Y:S01]  /*5800*/  FFMA.FTZ R38, R112, -R38, R3 ;  /* 0x8000002670267223 */ /* 0x000fe20000010003 */
[----:B------:R-:W-:Y:S01]  /*5810*/  FMUL.FTZ R118, R94, R155 ;  /* 0x0000009b5e767220 */ /* 0x000fe20000410000 */
[C---:B------:R-:W-:Y:S01]  /*5820*/  FMUL.FTZ R3, R138.reuse, R198 ;  /* 0x000000c68a037220 */ /* 0x040fe20000410000 */
[-C--:B------:R-:W-:Y:S01]  /*5830*/  FMUL.FTZ R173, R138, R196.reuse ;  /* 0x000000c48aad7220 */ /* 0x080fe20000410000 */
[C---:B------:R-:W-:Y:S01]  /*5840*/  FFMA.FTZ R197, R101.reuse, R196, R40 ;  /* 0x000000c465c57223 */ /* 0x040fe20000010028 */
[----:B------:R-:W-:Y:S01]  /*5850*/  FFMA.FTZ R199, R101, -R198, R116 ;  /* 0x800000c665c77223 */ /* 0x000fe20000010074 */
[C---:B------:R-:W-:Y:S01]  /*5860*/  FFMA.FTZ R3, R136.reuse, R196, -R3 ;  /* 0x000000c488037223 */ /* 0x040fe20000010803 */
[-C--:B------:R-:W-:Y:S01]  /*5870*/  FFMA.FTZ R41, R151, -R118.reuse, R196 ;  /* 0x8000007697297223 */ /* 0x080fe200000100c4 */
[----:B------:R-:W-:Y:S01]  /*5880*/  FFMA.FTZ R40, R153, -R118, R198 ;  /* 0x8000007699287223 */ /* 0x000fe200000100c6 */
[----:B------:R-:W-:Y:S01]  /*5890*/  FFMA.FTZ R116, R136, R198, R173 ;  /* 0x000000c688747223 */ /* 0x000fe200000100ad */
[----:B------:R0:W1:Y:S01]  /*58a0*/  SHFL.DOWN PT, R196, R186, 0x4, 0x1f ;  /* 0x08801f00bac47f89 */ /* 0x00006200000e0000 */
[----:B------:R-:W-:Y:S03]  /*58b0*/  BSSY B0, `(.L_x_16016) ;  /* 0x0000010000007945 */ /* 0x000fe60003800000 */
[----:B------:R0:W0:Y:S04]  /*58c0*/  SHFL.DOWN PT, R198, R188, 0x4, 0x1f ;  /* 0x08801f00bcc67f89 */ /* 0x00002800000e0000 */
[----:B------:R0:W0:Y:S04]  /*58d0*/  SHFL.DOWN PT, R201, R193, 0x4, 0x1f ;  /* 0x08801f00c1c97f89 */ /* 0x00002800000e0000 */
[----:B--2---:R2:W0:Y:S01]  /*58e0*/  SHFL.DOWN PT, R200, R194, 0x4, 0x1f ;  /* 0x08801f00c2c87f89 */ /* 0x00442200000e0000 */
[----:B------:R-:W-:Y:S05]  /*58f0*/  @P1 BRA `(.L_x_16017) ;  /* 0x00000000002c1947 */ /* 0x000fea0003800000 */
[C---:B0-----:R-:W-:Y:S01]  /*5900*/  FMUL.FTZ R175, R188.reuse, R200 ;  /* 0x000000c8bcaf7220 */ /* 0x041fe20000410000 */
[C---:B------:R-:W-:Y:S01]  /*5910*/  FMUL.FTZ R173, R188.reuse, R198 ;  /* 0x000000c6bcad7220 */ /* 0x040fe20000410000 */
[-C--:B------:R-:W-:Y:S02]  /*5920*/  FMUL.FTZ R195, R188, R201.reuse ;  /* 0x000000c9bcc37220 */ /* 0x080fe40000410000 */
[----:B------:R-:W-:Y:S01]  /*5930*/  FFMA.FTZ R118, R186, R201, -R175 ;  /* 0x000000c9ba767223 */ /* 0x000fe200000108af */
[-C--:B-1----:R-:W-:Y:S01]  /*5940*/  FMUL.FTZ R175, R188, R196.reuse ;  /* 0x000000c4bcaf7220 */ /* 0x082fe20000410000 */
[C---:B------:R-:W-:Y:S01]  /*5950*/  FFMA.FTZ R173, R186.reuse, R196, -R173 ;  /* 0x000000c4baad7223 */ /* 0x040fe200000108ad */
[C---:B------:R-:W-:Y:S01]  /*5960*/  FFMA.FTZ R195, R186.reuse, R200, R195 ;  /* 0x000000c8bac37223 */ /* 0x040fe200000100c3 */
[----:B---3--:R-:W-:Y:S01]  /*5970*/  FADD.FTZ R193, R193, R118 ;  /* 0x00000076c1c17221 */ /* 0x008fe20000010000 */
[----:B------:R-:W-:Y:S02]  /*5980*/  FFMA.FTZ R188, R186, R198, R175 ;  /* 0x000000c6babc7223 */ /* 0x000fe400000100af */
[----:B--2---:R-:W-:Y:S01]  /*5990*/  FADD.FTZ R194, R194, R195 ;  /* 0x000000c3c2c27221 */ /* 0x004fe20000010000 */
[----:B------:R-:W-:-:S07]  /*59a0*/  MOV R186, R173 ;  /* 0x000000ad00ba7202 */ /* 0x000fce0000000f00 */
.L_x_16017:
[----:B------:R-:W-:Y:S05]  /*59b0*/  BSYNC B0 ;  /* 0x0000000000007941 */ /* 0x000fea0003800000 */
.L_x_16016:
[----:B------:R-:W-:Y:S01]  /*59c0*/  FFMA.FTZ R118, R145, R122, R3 ;  /* 0x0000007a91767223 */ /* 0x000fe20000010003 */
[----:B------:R-:W-:Y:S01]  /*59d0*/  ISETP.GT.U32.AND P1, PT, R185, 0x17, PT ;  /* 0x00000017b900780c */ /* 0x000fe20003f24070 */
[----:B0-----:R-:W-:Y:S01]  /*59e0*/  FFMA.FTZ R198, R145, R120, R116 ;  /* 0x0000007891c67223 */ /* 0x001fe20000010074 */
[----:B------:R-:W-:Y:S01]  /*59f0*/  FMUL.FTZ R116, R92, R145 ;  /* 0x000000915c747220 */ /* 0x000fe20000410000 */
[-C--:B------:R-:W-:Y:S01]  /*5a00*/  FMUL.FTZ R173, R142, R118.reuse ;  /* 0x000000768ead7220 */ /* 0x080fe20000410000 */
[----:B------:R-:W-:Y:S01]  /*5a10*/  FFMA.FTZ R122, R100, R118, R197 ;  /* 0x00000076647a7223 */ /* 0x000fe200000100c5 */
[-C--:B------:R-:W-:Y:S01]  /*5a20*/  FMUL.FTZ R3, R142, R198.reuse ;  /* 0x000000c68e037220 */ /* 0x080fe20000410000 */
[-C--:B-1----:R-:W-:Y:S01]  /*5a30*/  FFMA.FTZ R196, R100, -R198.reuse, R199 ;  /* 0x800000c664c47223 */ /* 0x082fe200000100c7 */
[C---:B------:R-:W-:Y:S01]  /*5a40*/  FFMA.FTZ R173, R140.reuse, R198, R173 ;  /* 0x000000c68cad7223 */ /* 0x040fe200000100ad */
[----:B------:R0:W1:Y:S01]  /*5a50*/  SHFL.DOWN PT, R197, R193, 0x8, 0x1f ;  /* 0x09001f00c1c57f89 */ /* 0x00006200000e0000 */
[----:B------:R-:W-:Y:S01]  /*5a60*/  FFMA.FTZ R120, R140, R118, -R3 ;  /* 0x000000768c787223 */ /* 0x000fe20000010803 */
[-C--:B------:R-:W-:Y:S01]  /*5a70*/  FFMA.FTZ R118, R147, -R116.reuse, R118 ;  /* 0x8000007493767223 */ /* 0x080fe20000010076 */
[----:B------:R-:W-:Y:S01]  /*5a80*/  FFMA.FTZ R116, R149, -R116, R198 ;  /* 0x8000007495747223 */ /* 0x000fe200000100c6 */
[C---:B------:R-:W-:Y:S01]  /*5a90*/  FFMA.FTZ R195, R141.reuse, R124, R173 ;  /* 0x0000007c8dc37223 */ /* 0x040fe200000100ad */
[----:B------:R0:W0:Y:S01]  /*5aa0*/  SHFL.DOWN PT, R198, R188, 0x8, 0x1f ;  /* 0x09001f00bcc67f89 */ /* 0x00002200000e0000 */
[----:B------:R-:W-:Y:S01]  /*5ab0*/  BSSY B0, `(.L_x_16018) ;  /* 0x0000010000007945 */ /* 0x000fe20003800000 */
[----:B------:R-:W-:-:S02]  /*5ac0*/  FFMA.FTZ R126, R141, R126, R120 ;  /* 0x0000007e8d7e7223 */ /* 0x000fc40000010078 */
[----:B------:R0:W0:Y:S04]  /*5ad0*/  SHFL.DOWN PT, R124, R186, 0x8, 0x1f ;  /* 0x09001f00ba7c7f89 */ /* 0x00002800000e0000 */
[----:B------:R0:W0:Y:S01]  /*5ae0*/  SHFL.DOWN PT, R200, R194, 0x8, 0x1f ;  /* 0x09001f00c2c87f89 */ /* 0x00002200000e0000 */
[----:B------:R-:W-:Y:S05]  /*5af0*/  @P1 BRA `(.L_x_16019) ;  /* 0x00000000002c1947 */ /* 0x000fea0003800000 */
[C---:B0-----:R-:W-:Y:S01]  /*5b00*/  FMUL.FTZ R173, R188.reuse, R200 ;  /* 0x000000c8bcad7220 */ /* 0x041fe20000410000 */
[C---:B------:R-:W-:Y:S01]  /*5b10*/  FMUL.FTZ R3, R188.reuse, R198 ;  /* 0x000000c6bc037220 */ /* 0x040fe20000410000 */
[-C--:B-1----:R-:W-:Y:S02]  /*5b20*/  FMUL.FTZ R175, R188, R197.reuse ;  /* 0x000000c5bcaf7220 */ /* 0x082fe40000410000 */
[----:B------:R-:W-:Y:S01]  /*5b30*/  FFMA.FTZ R120, R186, R197, -R173 ;  /* 0x000000c5ba787223 */ /* 0x000fe200000108ad */
[-C--:B------:R-:W-:Y:S01]  /*5b40*/  FMUL.FTZ R173, R188, R124.reuse ;  /* 0x0000007cbcad7220 */ /* 0x080fe20000410000 */
[C---:B------:R-:W-:Y:S01]  /*5b50*/  FFMA.FTZ R3, R186.reuse, R124, -R3 ;  /* 0x0000007cba037223 */ /* 0x040fe20000010803 */
[C---:B------:R-:W-:Y:S01]  /*5b60*/  FFMA.FTZ R175, R186.reuse, R200, R175 ;  /* 0x000000c8baaf7223 */ /* 0x040fe200000100af */
[----:B---3--:R-:W-:Y:S01]  /*5b70*/  FADD.FTZ R193, R193, R120 ;  /* 0x00000078c1c17221 */ /* 0x008fe20000010000 */
[----:B------:R-:W-:Y:S02]  /*5b80*/  FFMA.FTZ R188, R186, R198, R173 ;  /* 0x000000c6babc7223 */ /* 0x000fe400000100ad */
[----:B--2---:R-:W-:Y:S01]  /*5b90*/  FADD.FTZ R194, R194, R175 ;  /* 0x000000afc2c27221 */ /* 0x004fe20000010000 */
[----:B------:R-:W-:-:S07]  /*5ba0*/  MOV R186, R3 ;  /* 0x0000000300ba7202 */ /* 0x000fce0000000f00 */
.L_x_16019:
[----:B------:R-:W-:Y:S05]  /*5bb0*/  BSYNC B0 ;  /* 0x0000000000007941 */ /* 0x000fea0003800000 */
.L_x_16018:
[CC--:B------:R-:W-:Y:S01]  /*5bc0*/  FMUL.FTZ R173, R146.reuse, R126.reuse ;  /* 0x0000007e92ad7220 */ /* 0x0c0fe20000410000 */
[-C--:B------:R-:W-:Y:S01]  /*5bd0*/  FMUL.FTZ R3, R146, R195.reuse ;  /* 0x000000c392037220 */ /* 0x080fe20000410000 */
[----:B------:R-:W-:Y:S01]  /*5be0*/  ISETP.GT.U32.AND P1, PT, R185, 0xf, PT ;  /* 0x0000000fb900780c */ /* 0x000fe20003f24070 */
[-C--:B------:R-:W-:Y:S01]  /*5bf0*/  FFMA.FTZ R199, R99, -R195.reuse, R196 ;  /* 0x800000c363c77223 */ /* 0x080fe200000100c4 */
[C---:B0-----:R-:W-:Y:S01]  /*5c00*/  FFMA.FTZ R124, R144.reuse, R195, R173 ;  /* 0x000000c3907c7223 */ /* 0x041fe200000100ad */
[----:B------:R-:W-:Y:S01]  /*5c10*/  FFMA.FTZ R3, R144, R126, -R3 ;  /* 0x0000007e90037223 */ /* 0x000fe20000010803 */
[----:B------:R-:W-:Y:S01]  /*5c20*/  FMUL.FTZ R120, R90, R141 ;  /* 0x0000008d5a787220 */ /* 0x000fe20000410000 */
[----:B------:R0:W0:Y:S01]  /*5c30*/  SHFL.DOWN PT, R198, R188, 0x10, 0x1f ;  /* 0x0a001f00bcc67f89 */ /* 0x00002200000e0000 */
[C---:B------:R-:W-:Y:S01]  /*5c40*/  FFMA.FTZ R196, R137.reuse, R130, R124 ;  /* 0x0000008289c47223 */ /* 0x040fe2000001007c */
[----:B------:R-:W-:Y:S01]  /*5c50*/  FFMA.FTZ R130, R137, R128, R3 ;  /* 0x0000008089827223 */ /* 0x000fe20000010003 */
[----:B------:R-:W-:Y:S01]  /*5c60*/  BSSY B0, `(.L_x_16020) ;  /* 0x0000017000007945 */ /* 0x000fe20003800000 */
[----:B------:R0:W0:Y:S01]  /*5c70*/  SHFL.DOWN PT, R128, R186, 0x10, 0x1f ;  /* 0x0a001f00ba807f89 */ /* 0x00002200000e0000 */
[C---:B------:R-:W-:Y:S01]  /*5c80*/  FMUL.FTZ R3, R150.reuse, R196 ;  /* 0x000000c496037220 */ /* 0x040fe20000410000 */
[----:B------:R-:W-:Y:S01]  /*5c90*/  FMUL.FTZ R173, R150, R130 ;  /* 0x0000008296ad7220 */ /* 0x000fe20000410000 */
[----:B-1----:R-:W-:Y:S01]  /*5ca0*/  FFMA.FTZ R197, R99, R126, R122 ;  /* 0x0000007e63c57223 */ /* 0x002fe2000001007a */
[----:B------:R1:W0:Y:S01]  /*5cb0*/  SHFL.DOWN PT, R201, R193, 0x10, 0x1f ;  /* 0x0a001f00c1c97f89 */ /* 0x00022200000e0000 */
[-C--:B------:R-:W-:Y:S01]  /*5cc0*/  FFMA.FTZ R122, R139, -R120.reuse, R126 ;  /* 0x800000788b7a7223 */ /* 0x080fe2000001007e */
[----:B------:R-:W-:Y:S01]  /*5cd0*/  FFMA.FTZ R120, R143, -R120, R195 ;  /* 0x800000788f787223 */ /* 0x000fe200000100c3 */
[C---:B------:R-:W-:Y:S01]  /*5ce0*/  FFMA.FTZ R124, R148.reuse, R130, -R3 ;  /* 0x00000082947c7223 */ /* 0x040fe20000010803 */
[----:B------:R1:W0:Y:S01]  /*5cf0*/  SHFL.DOWN PT, R200, R194, 0x10, 0x1f ;  /* 0x0a001f00c2c87f89 */ /* 0x00022200000e0000 */
[----:B------:R-:W-:Y:S01]  /*5d00*/  FFMA.FTZ R173, R148, R196, R173 ;  /* 0x000000c494ad7223 */ /* 0x000fe200000100ad */
[----:B------:R-:W-:Y:S06]  /*5d10*/  @P1 BRA `(.L_x_16021) ;  /* 0x00000000002c1947 */ /* 0x000fec0003800000 */
[C---:B0-----:R-:W-:Y:S01]  /*5d20*/  FMUL.FTZ R175, R188.reuse, R200 ;  /* 0x000000c8bcaf7220 */ /* 0x041fe20000410000 */
[C---:B------:R-:W-:Y:S01]  /*5d30*/  FMUL.FTZ R3, R188.reuse, R198 ;  /* 0x000000c6bc037220 */ /* 0x040fe20000410000 */
[-C--:B------:R-:W-:Y:S02]  /*5d40*/  FMUL.FTZ R195, R188, R201.reuse ;  /* 0x000000c9bcc37220 */ /* 0x080fe40000410000 */
[----:B------:R-:W-:Y:S01]  /*5d50*/  FFMA.FTZ R126, R186, R201, -R175 ;  /* 0x000000c9ba7e7223 */ /* 0x000fe200000108af */
[-C--:B------:R-:W-:Y:S01]  /*5d60*/  FMUL.FTZ R175, R188, R128.reuse ;  /* 0x00000080bcaf7220 */ /* 0x080fe20000410000 */
[C---:B------:R-:W-:Y:S01]  /*5d70*/  FFMA.FTZ R3, R186.reuse, R128, -R3 ;  /* 0x00000080ba037223 */ /* 0x040fe20000010803 */
[C---:B------:R-:W-:Y:S01]  /*5d80*/  FFMA.FTZ R195, R186.reuse, R200, R195 ;  /* 0x000000c8bac37223 */ /* 0x040fe200000100c3 */
[----:B-1-3--:R-:W-:Y:S01]  /*5d90*/  FADD.FTZ R193, R193, R126 ;  /* 0x0000007ec1c17221 */ /* 0x00afe20000010000 */
[----:B------:R-:W-:Y:S02]  /*5da0*/  FFMA.FTZ R188, R186, R198, R175 ;  /* 0x000000c6babc7223 */ /* 0x000fe400000100af */
[----:B--2---:R-:W-:Y:S01]  /*5db0*/  FADD.FTZ R194, R194, R195 ;  /* 0x000000c3c2c27221 */ /* 0x004fe20000010000 */
[----:B------:R-:W-:-:S07]  /*5dc0*/  MOV R186, R3 ;  /* 0x0000000300ba7202 */ /* 0x000fce0000000f00 */
.L_x_16021:
[----:B------:R-:W-:Y:S05]  /*5dd0*/  BSYNC B0 ;  /* 0x0000000000007941 */ /* 0x000fea0003800000 */
.L_x_16020:
[----:B0-----:R-:W-:Y:S01]  /*5de0*/  FMUL.FTZ R128, R88, R137 ;  /* 0x0000008958807220 */ /* 0x001fe20000410000 */
[C---:B------:R-:W-:Y:S01]  /*5df0*/  FFMA.FTZ R200, R131.reuse, R162, R124 ;  /* 0x000000a283c87223 */ /* 0x040fe2000001007c */
[----:B------:R-:W-:Y:S01]  /*5e00*/  FFMA.FTZ R175, R131, R160, R173 ;  /* 0x000000a083af7223 */ /* 0x000fe200000100ad */
[C---:B------:R-:W-:Y:S01]  /*5e10*/  FFMA.FTZ R124, R98.reuse, R130, R197 ;  /* 0x00000082627c7223 */ /* 0x040fe200000100c5 */
[----:B------:R-:W-:Y:S01]  /*5e20*/  FFMA.FTZ R126, R98, -R196, R199 ;  /* 0x800000c4627e7223 */ /* 0x000fe200000100c7 */
[----:B------:R-:W-:Y:S01]  /*5e30*/  FMUL.FTZ R198, R86, R131 ;  /* 0x0000008356c67220 */ /* 0x000fe20000410000 */
[-C--:B------:R-:W-:Y:S01]  /*5e40*/  FFMA.FTZ R130, R135, -R128.reuse, R130 ;  /* 0x8000008087827223 */ /* 0x080fe20000010082 */
[----:B------:R-:W-:Y:S01]  /*5e50*/  FFMA.FTZ R128, R133, -R128, R196 ;  /* 0x8000008085807223 */ /* 0x000fe200000100c4 */
[CC--:B------:R-:W-:Y:S01]  /*5e60*/  FMUL.FTZ R173, R154.reuse, R200.reuse ;  /* 0x000000c89aad7220 */ /* 0x0c0fe20000410000 */
[-C--:B------:R-:W-:Y:S01]  /*5e70*/  FMUL.FTZ R3, R154, R175.reuse ;  /* 0x000000af9a037220 */ /* 0x080fe20000410000 */
[C---:B------:R-:W-:Y:S01]  /*5e80*/  FFMA.FTZ R162, R93.reuse, R200, R124 ;  /* 0x000000c85da27223 */ /* 0x040fe2000001007c */
[-C--:B------:R-:W-:Y:S01]  /*5e90*/  FFMA.FTZ R196, R93, -R175.reuse, R126 ;  /* 0x800000af5dc47223 */ /* 0x080fe2000001007e */
[-C--:B------:R-:W-:Y:S01]  /*5ea0*/  FFMA.FTZ R126, R129, -R198.reuse, R200 ;  /* 0x800000c6817e7223 */ /* 0x080fe200000100c8 */
[----:B------:R-:W-:Y:S01]  /*5eb0*/  FFMA.FTZ R124, R127, -R198, R175 ;  /* 0x800000c67f7c7223 */ /* 0x000fe200000100af */
[----:B------:R-:W-:Y:S01]  /*5ec0*/  SHFL.DOWN PT, R201, R188, 0x1, 0x1f ;  /* 0x08201f00bcc97f89 */ /* 0x000fe200000e0000 */
[C---:B------:R-:W-:Y:S01]  /*5ed0*/  FFMA.FTZ R173, R152.reuse, R175, R173 ;  /* 0x000000af98ad7223 */ /* 0x040fe200000100ad */
[----:B------:R-:W-:Y:S01]  /*5ee0*/  FFMA.FTZ R160, R152, R200, -R3 ;  /* 0x000000c898a07223 */ /* 0x000fe20000010803 */
[----:B------:R-:W-:Y:S01]  /*5ef0*/  ISETP.NE.AND P1, PT, R72, RZ, PT ;  /* 0x000000ff4800720c */ /* 0x000fe20003f25270 */
[----:B------:R-:W0:Y:S01]  /*5f00*/  SHFL.IDX PT, R197, R6, RZ, 0x1f ;  /* 0x00001fff06c57589 */ /* 0x000e2200000e0000 */
[C---:B------:R-:W-:Y:S01]  /*5f10*/  FFMA.FTZ R199, R165.reuse, R164, R173 ;  /* 0x000000a4a5c77223 */ /* 0x040fe200000100ad */
[----:B------:R-:W-:Y:S01]  /*5f20*/  FFMA.FTZ R166, R165, R166, R160 ;  /* 0x000000a6a5a67223 */ /* 0x000fe200000100a0 */
[----:B------:R-:W-:Y:S01]  /*5f30*/  FMUL.FTZ R160, R84, R165 ;  /* 0x000000a554a07220 */ /* 0x000fe20000410000 */
[----:B------:R-:W5:Y:S01]  /*5f40*/  SHFL.IDX PT, R198, R7, RZ, 0x1f ;  /* 0x00001fff07c67589 */ /* 0x000f6200000e0000 */
[CC--:B------:R-:W-:Y:S01]  /*5f50*/  FMUL.FTZ R3, R158.reuse, R199.reuse ;  /* 0x000000c79e037220 */ /* 0x0c0fe20000410000 */
[-C--:B------:R-:W-:Y:S01]  /*5f60*/  FMUL.FTZ R173, R158, R166.reuse ;  /* 0x000000a69ead7220 */ /* 0x080fe20000410000 */
[-C--:B------:R-:W-:Y:S01]  /*5f70*/  FFMA.FTZ R203, R91, R166.reuse, R162 ;  /* 0x000000a65bcb7223 */ /* 0x080fe200000100a2 */
[----:B------:R-:W2:Y:S01]  /*5f80*/  SHFL.DOWN PT, R200, R186, 0x1, 0x1f ;  /* 0x08201f00bac87f89 */ /* 0x000ea200000e0000 */
[C---:B------:R-:W-:Y:S01]  /*5f90*/  FFMA.FTZ R164, R156.reuse, R166, -R3 ;  /* 0x000000a69ca47223 */ /* 0x040fe20000010803 */
[----:B------:R-:W-:Y:S01]  /*5fa0*/  FFMA.FTZ R173, R156, R199, R173 ;  /* 0x000000c79cad7223 */ /* 0x000fe200000100ad */
[----:B------:R-:W-:Y:S01]  /*5fb0*/  FFMA.FTZ R162, R167, -R160, R166 ;  /* 0x800000a0a7a27223 */ /* 0x000fe200000100a6 */
[----:B------:R-:W2:Y:S01]  /*5fc0*/  SHFL.IDX PT, R195, R188, RZ, 0x1f ;  /* 0x00001fffbcc37589 */ /* 0x000ea200000e0000 */
[C---:B------:R-:W-:Y:S01]  /*5fd0*/  FFMA.FTZ R164, R163.reuse, R168, R164 ;  /* 0x000000a8a3a47223 */ /* 0x040fe200000100a4 */
[----:B------:R-:W-:Y:S01]  /*5fe0*/  FFMA.FTZ R170, R163, R170, R173 ;  /* 0x000000aaa3aa7223 */ /* 0x000fe200000100ad */
[----:B------:R-:W-:Y:S01]  /*5ff0*/  FMUL.FTZ R166, R82, R163 ;  /* 0x000000a352a67220 */ /* 0x000fe20000410000 */
[----:B------:R-:W2:Y:S01]  /*6000*/  SHFL.DOWN PT, R204, R194, 0x1, 0x1f ;  /* 0x08201f00c2cc7f89 */ /* 0x000ea200000e0000 */
[----:B------:R-:W-:Y:S01]  /*6010*/  FMUL.FTZ R168, R89, R164 ;  /* 0x000000a459a87220 */ /* 0x000fe20000410000 */
[----:B------:R-:W-:Y:S01]  /*6020*/  FFMA.FTZ R196, R91, -R199, R196 ;  /* 0x800000c75bc47223 */ /* 0x000fe200000100c4 */
[----:B------:R-:W-:Y:S01]  /*6030*/  FMUL.FTZ R173, R89, R170 ;  /* 0x000000aa59ad7220 */ /* 0x000fe20000410000 */
[----:B----4-:R-:W4:Y:S01]  /*6040*/  SHFL.DOWN PT, R202, R193, 0x1, 0x1f ;  /* 0x08201f00c1ca7f89 */ /* 0x010f2200000e0000 */
[-C--:B------:R-:W-:Y:S01]  /*6050*/  FFMA.FTZ R164, R169, -R166.reuse, R164 ;  /* 0x800000a6a9a47223 */ /* 0x080fe200000100a4 */
[----:B------:R-:W-:Y:S01]  /*6060*/  FFMA.FTZ R166, R171, -R166, R170 ;  /* 0x800000a6aba67223 */ /* 0x000fe200000100aa */
[----:B------:R-:W-:Y:S01]  /*6070*/  FADD.FTZ R170, R203, R168 ;  /* 0x000000a8cbaa7221 */ /* 0x000fe20000010000 */
[----:B------:R5:W4:Y:S01]  /*6080*/  SHFL.IDX PT, R175, R186, RZ, 0x1f ;  /* 0x00001fffbaaf7589 */ /* 0x000b2200000e0000 */
[-C--:B0-----:R-:W-:Y:S01]  /*6090*/  @P3 FMUL.FTZ R3, R201, R197.reuse ;  /* 0x000000c5c9033220 */ /* 0x081fe20000410000 */
[----:B------:R-:W-:Y:S01]  /*60a0*/  FADD.FTZ R168, R196, -R173 ;  /* 0x800000adc4a87221 */ /* 0x000fe20000010000 */
[----:B------:R-:W-:Y:S01]  /*60b0*/  FFMA.FTZ R160, R161, -R160, R199 ;  /* 0x800000a0a1a07223 */ /* 0x000fe200000100c7 */
[----:B-1-3--:R-:W0:Y:S01]  /*60c0*/  SHFL.IDX PT, R193, R193, RZ, 0x1f ;  /* 0x00001fffc1c17589 */ /* 0x00ae2200000e0000 */
[----:B------:R-:W-:Y:S01]  /*60d0*/  BSSY B0, `(.L_x_16022) ;  /* 0x00000ad000007945 */ /* 0x000fe20003800000 */
[-C--:B-----5:R-:W-:Y:S01]  /*60e0*/  @P3 FMUL.FTZ R186, R201, R198.reuse ;  /* 0x000000c6c9ba3220 */ /* 0x0a0fe20000410000 */
[C---:B--2---:R-:W-:Y:S01]  /*60f0*/  @P3 FFMA.FTZ R173, R200.reuse, R198, R3 ;  /* 0x000000c6c8ad3223 */ /* 0x044fe20000010003 */
[----:B------:R-:W1:Y:S02]  /*6100*/  SHFL.IDX PT, R194, R194, RZ, 0x1f ;  /* 0x00001fffc2c27589 */ /* 0x000e6400000e0000 */
[----:B------:R-:W-:Y:S01]  /*6110*/  @P3 FFMA.FTZ R3, R200, R197, -R186 ;  /* 0x000000c5c8033223 */ /* 0x000fe200000108ba */
[CC--:B------:R-:W-:Y:S01]  /*6120*/  FMUL.FTZ R196, R195.reuse, R6.reuse ;  /* 0x00000006c3c47220 */ /* 0x0c0fe20000410000 */
[-C--:B------:R-:W-:Y:S01]  /*6130*/  FMUL.FTZ R186, R195, R7.reuse ;  /* 0x00000007c3ba7220 */ /* 0x080fe20000410000 */
[----:B------:R-:W-:Y:S01]  /*6140*/  @P3 FADD.FTZ R198, R204, R173 ;  /* 0x000000adccc63221 */ /* 0x000fe20000010000 */
[----:B----4-:R-:W-:Y:S01]  /*6150*/  @P3 FADD.FTZ R197, R202, R3 ;  /* 0x00000003cac53221 */ /* 0x010fe20000010000 */
[----:B------:R-:W-:Y:S01]  /*6160*/  SHF.L.U32 R3, R72, 0x4, RZ ;  /* 0x0000000448037819 */ /* 0x000fe200000006ff */
[----:B------:R-:W-:Y:S01]  /*6170*/  FFMA.FTZ R7, R175, R7, R196 ;  /* 0x00000007af077223 */ /* 0x000fe200000100c4 */
[CC--:B------:R-:W-:Y:S01]  /*6180*/  FMUL.FTZ R196, R198.reuse, -R37.reuse ;  /* 0x80000025c6c47220 */ /* 0x0c0fe20000410000 */
[----:B------:R-:W-:Y:S01]  /*6190*/  FMUL.FTZ R37, R197, -R37 ;  /* 0x80000025c5257220 */ /* 0x000fe20000410000 */
[----:B------:R-:W-:Y:S01]  /*61a0*/  FFMA.FTZ R188, R175, R6, -R186 ;  /* 0x00000006afbc7223 */ /* 0x000fe200000108ba */
[----:B------:R-:W-:Y:S01]  /*61b0*/  FMUL.FTZ R6, R195, R5 ;  /* 0x00000005c3067220 */ /* 0x000fe20000410000 */
[-C--:B------:R-:W-:Y:S01]  /*61c0*/  FFMA.FTZ R196, R197, R36.reuse, -R196 ;  /* 0x00000024c5c47223 */ /* 0x080fe200000108c4 */
[----:B------:R-:W-:Y:S01]  /*61d0*/  FFMA.FTZ R36, R198, R36, R37 ;  /* 0x00000024c6247223 */ /* 0x000fe20000010025 */
[----:B------:R-:W-:Y:S01]  /*61e0*/  LEA.HI.SX32 R37, R3, R3, 0x1b ;  /* 0x0000000303257211 */ /* 0x000fe200078fdaff */
[-C--:B------:R-:W-:Y:S01]  /*61f0*/  FMUL.FTZ R186, R195, R4.reuse ;  /* 0x00000004c3ba7220 */ /* 0x080fe20000410000 */
[----:B------:R-:W-:Y:S01]  /*6200*/  FADD.FTZ R187, R187, R196 ;  /* 0x000000c4bbbb7221 */ /* 0x000fe20000010000 */
[----:B------:R-:W-:Y:S01]  /*6210*/  FADD.FTZ R179, -R179, R36 ;  /* 0x00000024b3b37221 */ /* 0x000fe20000010100 */
[----:B------:R-:W-:Y:S01]  /*6220*/  FFMA.FTZ R4, R175, R4, -R6 ;  /* 0x00000004af047223 */ /* 0x000fe20000010806 */
[----:B0-----:R-:W-:Y:S01]  /*6230*/  FADD.FTZ R6, R193, R188 ;  /* 0x000000bcc1067221 */ /* 0x001fe20000010000 */
[----:B------:R-:W-:Y:S01]  /*6240*/  FFMA.FTZ R5, R175, R5, R186 ;  /* 0x00000005af057223 */ /* 0x000fe200000100ba */
[C---:B------:R-:W-:Y:S01]  /*6250*/  FMUL.FTZ R3, R158.reuse, -R179 ;  /* 0x800000b39e037220 */ /* 0x040fe20000410000 */
[----:B------:R-:W-:Y:S01]  /*6260*/  FMUL.FTZ R158, R158, -R187 ;  /* 0x800000bb9e9e7220 */ /* 0x000fe20000410000 */
[C---:B------:R-:W-:Y:S01]  /*6270*/  FMUL.FTZ R193, R82.reuse, R179 ;  /* 0x000000b352c17220 */ /* 0x040fe20000410000 */
[-C--:B------:R-:W-:Y:S01]  /*6280*/  FMUL.FTZ R175, R82, R187.reuse ;  /* 0x000000bb52af7220 */ /* 0x080fe20000410000 */
[C---:B------:R-:W-:Y:S01]  /*6290*/  FFMA.FTZ R36, R156.reuse, R187, -R3 ;  /* 0x000000bb9c247223 */ /* 0x040fe20000010803 */
[----:B------:R-:W-:Y:S01]  /*62a0*/  FFMA.FTZ R173, R156, R179, R158 ;  /* 0x000000b39cad7223 */ /* 0x000fe2000001009e */
[----:B------:R-:W-:Y:S01]  /*62b0*/  LEA R3, R37, UR7, 0x2 ;  /* 0x0000000725037c11 */ /* 0x000fe2000f8e10ff */
[----:B------:R-:W-:Y:S01]  /*62c0*/  FMUL.FTZ R195, R166, R193 ;  /* 0x000000c1a6c37220 */ /* 0x000fe20000410000 */
[----:B------:R-:W-:Y:S01]  /*62d0*/  FADD.FTZ R177, R177, R36 ;  /* 0x00000024b1b17221 */ /* 0x000fe20000010000 */
[----:B------:R-:W-:Y:S01]  /*62e0*/  FADD.FTZ R173, -R174, R173 ;  /* 0x000000adaead7221 */ /* 0x000fe20000010100 */
[----:B-1----:R-:W-:Y:S01]  /*62f0*/  FADD.FTZ R7, R194, R7 ;  /* 0x00000007c2077221 */ /* 0x002fe20000010000 */
[----:B------:R-:W-:Y:S01]  /*6300*/  @!P1 LEA R186, R85, UR7, 0x4 ;  /* 0x0000000755ba9c11 */ /* 0x000fe2000f8e20ff */
[C---:B------:R-:W-:Y:S01]  /*6310*/  FMUL.FTZ R156, R163.reuse, R175 ;  /* 0x000000afa39c7220 */ /* 0x040fe20000410000 */
[C---:B------:R-:W-:Y:S01]  /*6320*/  FMUL.FTZ R37, R154.reuse, -R173 ;  /* 0x800000ad9a257220 */ /* 0x040fe20000410000 */
[----:B------:R-:W-:Y:S01]  /*6330*/  FMUL.FTZ R154, R154, -R177 ;  /* 0x800000b19a9a7220 */ /* 0x000fe20000410000 */
[-C--:B------:R-:W-:Y:S01]  /*6340*/  FFMA.FTZ R36, R164, R175.reuse, R195 ;  /* 0x000000afa4247223 */ /* 0x080fe200000100c3 */
[----:B------:R-:W-:Y:S01]  /*6350*/  FMUL.FTZ R197, R166, R175 ;  /* 0x000000afa6c57220 */ /* 0x000fe20000410000 */
[C---:B------:R-:W-:Y:S01]  /*6360*/  FFMA.FTZ R37, R152.reuse, R177, -R37 ;  /* 0x000000b198257223 */ /* 0x040fe20000010825 */
[-C--:B------:R-:W-:Y:S01]  /*6370*/  FFMA.FTZ R175, R152, R173.reuse, R154 ;  /* 0x000000ad98af7223 */ /* 0x080fe2000001009a */
[----:B------:R-:W-:Y:S01]  /*6380*/  FMUL.FTZ R199, R84, R173 ;  /* 0x000000ad54c77220 */ /* 0x000fe20000410000 */
[----:B------:R0:W-:Y:S01]  /*6390*/  @!P1 STS.128 [R186+0x21b0], R4 ;  /* 0x0021b004ba009388 */ /* 0x0001e20000000c00 */
[----:B------:R-:W-:Y:S01]  /*63a0*/  FMUL.FTZ R158, R163, R193 ;  /* 0x000000c1a39e7220 */ /* 0x000fe20000410000 */
[----:B------:R-:W-:Y:S01]  /*63b0*/  FADD.FTZ R175, -R176, R175 ;  /* 0x000000afb0af7221 */ /* 0x000fe20000010100 */
[----:B------:R-:W-:Y:S01]  /*63c0*/  FMUL.FTZ R195, R84, R177 ;  /* 0x000000b154c37220 */ /* 0x000fe20000410000 */
[----:B------:R-:W-:Y:S01]  /*63d0*/  FMUL.FTZ R152, R165, R199 ;  /* 0x000000c7a5987220 */ /* 0x000fe20000410000 */
[----:B------:R-:W-:Y:S01]  /*63e0*/  STS [R3+0x458], R156 ;  /* 0x0004589c03007388 */ /* 0x000fe20000000800 */
[----:B------:R-:W-:-:S03]  /*63f0*/  FMUL.FTZ R203, R86, R175 ;  /* 0x000000af56cb7220 */ /* 0x000fc60000410000 */
[----:B------:R1:W-:Y:S04]  /*6400*/  STS [R3+0x454], R152 ;  /* 0x0004549803007388 */ /* 0x0003e80000000800 */
[----:B------:R-:W-:Y:S01]  /*6410*/  STS [R3+0x45c], R158 ;  /* 0x00045c9e03007388 */ /* 0x000fe20000000800 */
[----:B0-----:R-:W-:Y:S01]  /*6420*/  FFMA.FTZ R6, R164, R193, -R197 ;  /* 0x000000c1a4067223 */ /* 0x001fe200000108c5 */
[----:B------:R-:W-:Y:S01]  /*6430*/  FADD.FTZ R193, R172, R37 ;  /* 0x00000025acc17221 */ /* 0x000fe20000010000 */
[----:B------:R-:W-:Y:S01]  /*6440*/  FMUL.FTZ R7, R160, R199 ;  /* 0x000000c7a0077220 */ /* 0x000fe20000410000 */
[C---:B------:R-:W-:Y:S01]  /*6450*/  FMUL.FTZ R5, R150.reuse, -R175 ;  /* 0x800000af96057220 */ /* 0x040fe20000410000 */
[----:B------:R-:W-:Y:S01]  /*6460*/  FMUL.FTZ R4, R165, R195 ;  /* 0x000000c3a5047220 */ /* 0x000fe20000410000 */
[----:B------:R-:W-:Y:S01]  /*6470*/  FMUL.FTZ R150, R150, -R193 ;  /* 0x800000c196967220 */ /* 0x000fe20000410000 */
[-C--:B------:R-:W-:Y:S01]  /*6480*/  FFMA.FTZ R7, R162, R195.reuse, R7 ;  /* 0x000000c3a2077223 */ /* 0x080fe20000010007 */
[----:B------:R-:W-:Y:S01]  /*6490*/  FMUL.FTZ R195, R160, R195 ;  /* 0x000000c3a0c37220 */ /* 0x000fe20000410000 */
[C---:B------:R-:W-:Y:S01]  /*64a0*/  FFMA.FTZ R5, R148.reuse, R193, -R5 ;  /* 0x000000c194057223 */ /* 0x040fe20000010805 */
[----:B------:R-:W-:Y:S01]  /*64b0*/  FFMA.FTZ R197, R148, R175, R150 ;  /* 0x000000af94c57223 */ /* 0x000fe20000010096 */
[----:B------:R-:W-:Y:S01]  /*64c0*/  FMUL.FTZ R201, R86, R193 ;  /* 0x000000c156c97220 */ /* 0x000fe20000410000 */
[----:B------:R-:W-:Y:S01]  /*64d0*/  FFMA.FTZ R148, R162, R199, -R195 ;  /* 0x000000c7a2947223 */ /* 0x000fe200000108c3 */
[----:B------:R-:W-:Y:S01]  /*64e0*/  FADD.FTZ R195, R180, R5 ;  /* 0x00000005b4c37221 */ /* 0x000fe20000010000 */
[----:B------:R-:W-:Y:S01]  /*64f0*/  FADD.FTZ R197, -R178, R197 ;  /* 0x000000c5b2c57221 */ /* 0x000fe20000010100 */
[----:B------:R0:W-:Y:S01]  /*6500*/  STS [R3+0x450], R4 ;  /* 0x0004500403007388 */ /* 0x0001e20000000800 */
[----:B------:R-:W-:Y:S01]  /*6510*/  FMUL.FTZ R150, R131, R203 ;  /* 0x000000cb83967220 */ /* 0x000fe20000410000 */
[C---:B------:R-:W-:Y:S01]  /*6520*/  FMUL.FTZ R5, R146.reuse, -R195 ;  /* 0x800000c392057220 */ /* 0x040fe20000410000 */
[-C--:B------:R-:W-:Y:S01]  /*6530*/  FMUL.FTZ R146, R146, -R197.reuse ;  /* 0x800000c592927220 */ /* 0x080fe20000410000 */
[C---:B------:R-:W-:Y:S01]  /*6540*/  FMUL.FTZ R207, R88.reuse, R197 ;  /* 0x000000c558cf7220 */ /* 0x040fe20000410000 */
[----:B------:R-:W-:Y:S01]  /*6550*/  FMUL.FTZ R37, R88, R195 ;  /* 0x000000c358257220 */ /* 0x000fe20000410000 */
[C---:B------:R-:W-:Y:S01]  /*6560*/  FFMA.FTZ R5, R144.reuse, R197, R5 ;  /* 0x000000c590057223 */ /* 0x040fe20000010005 */
[----:B------:R-:W-:Y:S01]  /*6570*/  FFMA.FTZ R146, R144, R195, -R146 ;  /* 0x000000c390927223 */ /* 0x000fe20000010892 */
[-C--:B------:R-:W-:Y:S01]  /*6580*/  FMUL.FTZ R209, R128, R207.reuse ;  /* 0x000000cf80d17220 */ /* 0x080fe20000410000 */
[----:B-1----:R-:W-:Y:S01]  /*6590*/  FMUL.FTZ R152, R137, R207 ;  /* 0x000000cf89987220 */ /* 0x002fe20000410000 */
[----:B------:R-:W-:Y:S01]  /*65a0*/  FADD.FTZ R199, -R182, R5 ;  /* 0x00000005b6c77221 */ /* 0x000fe20000010100 */
[----:B------:R-:W-:Y:S01]  /*65b0*/  FADD.FTZ R205, R181, R146 ;  /* 0x00000092b5cd7221 */ /* 0x000fe20000010000 */
[----:B0-----:R-:W-:Y:S01]  /*65c0*/  FMUL.FTZ R4, R131, R201 ;  /* 0x000000c983047220 */ /* 0x001fe20000410000 */
[----:B------:R-:W-:Y:S01]  /*65d0*/  FFMA.FTZ R144, R130, R37, R209 ;  /* 0x0000002582907223 */ /* 0x000fe200000100d1 */
[C---:B------:R-:W-:Y:S01]  /*65e0*/  FMUL.FTZ R5, R142.reuse, -R199 ;  /* 0x800000c78e057220 */ /* 0x040fe20000410000 */
[-C--:B------:R-:W-:Y:S01]  /*65f0*/  FMUL.FTZ R142, R142, -R205.reuse ;  /* 0x800000cd8e8e7220 */ /* 0x080fe20000410000 */
[-C--:B------:R-:W-:Y:S01]  /*6600*/  FMUL.FTZ R211, R90, R205.reuse ;  /* 0x000000cd5ad37220 */ /* 0x080fe20000410000 */
[----:B------:R0:W-:Y:S01]  /*6610*/  STS [R3+0x448], R4 ;  /* 0x0004480403007388 */ /* 0x0001e20000000800 */
[C---:B------:R-:W-:Y:S01]  /*6620*/  FFMA.FTZ R5, R140.reuse, R205, -R5 ;  /* 0x000000cd8c057223 */ /* 0x040fe20000010805 */
[----:B------:R-:W-:Y:S01]  /*6630*/  FFMA.FTZ R142, R140, R199, R142 ;  /* 0x000000c78c8e7223 */ /* 0x000fe2000001008e */
[----:B------:R-:W-:Y:S01]  /*6640*/  FMUL.FTZ R146, R141, R211 ;  /* 0x000000d38d927220 */ /* 0x000fe20000410000 */
[----:B------:R-:W-:Y:S01]  /*6650*/  FMUL.FTZ R209, R90, R199 ;  /* 0x000000c75ad17220 */ /* 0x000fe20000410000 */
[----:B------:R1:W-:Y:S01]  /*6660*/  STS [R3+0x44c], R150 ;  /* 0x00044c9603007388 */ /* 0x0003e20000000800 */
[----:B------:R-:W-:-:S03]  /*6670*/  FADD.FTZ R189, -R189, R142 ;  /* 0x0000008ebdbd7221 */ /* 0x000fc60000010100 */
[----:B------:R2:W-:Y:S01]  /*6680*/  STS [R3+0x438], R146 ;  /* 0x0004389203007388 */ /* 0x0005e20000000800 */
[-C--:B0-----:R-:W-:Y:S01]  /*6690*/  FMUL.FTZ R4, R137, R37.reuse ;  /* 0x0000002589047220 */ /* 0x081fe20000410000 */
[----:B------:R-:W-:Y:S01]  /*66a0*/  FMUL.FTZ R37, R128, R37 ;  /* 0x0000002580257220 */ /* 0x000fe20000410000 */
[----:B------:R-:W-:Y:S01]  /*66b0*/  FMUL.FTZ R213, R92, R189 ;  /* 0x000000bd5cd57220 */ /* 0x000fe20000410000 */
[----:B------:R-:W-:Y:S02]  /*66c0*/  STS [R3+0x444], R152 ;  /* 0x0004449803007388 */ /* 0x000fe40000000800 */
[----:B------:R-:W-:Y:S01]  /*66d0*/  FFMA.FTZ R140, R130, R207, -R37 ;  /* 0x000000cf828c7223 */ /* 0x000fe20000010825 */
[----:B------:R-:W-:Y:S01]  /*66e0*/  FADD.FTZ R207, R190, R5 ;  /* 0x00000005becf7221 */ /* 0x000fe20000010000 */
[C---:B------:R-:W-:Y:S01]  /*66f0*/  FMUL.FTZ R5, R138.reuse, -R189 ;  /* 0x800000bd8a057220 */ /* 0x040fe20000410000 */
[----:B------:R0:W-:Y:S01]  /*6700*/  STS [R3+0x440], R4 ;  /* 0x0004400403007388 */ /* 0x0001e20000000800 */
[----:B-1----:R-:W-:Y:S01]  /*6710*/  FMUL.FTZ R150, R141, R209 ;  /* 0x000000d18d967220 */ /* 0x002fe20000410000 */
[-C--:B------:R-:W-:Y:S01]  /*6720*/  FMUL.FTZ R138, R138, -R207.reuse ;  /* 0x800000cf8a8a7220 */ /* 0x080fe20000410000 */
[-C--:B------:R-:W-:Y:S01]  /*6730*/  FFMA.FTZ R5, R136, R207.reuse, -R5 ;  /* 0x000000cf88057223 */ /* 0x080fe20000010805 */
[----:B------:R-:W-:Y:S01]  /*6740*/  FMUL.FTZ R37, R92, R207 ;  /* 0x000000cf5c257220 */ /* 0x000fe20000410000 */
[C---:B--2---:R-:W-:Y:S01]  /*6750*/  FMUL.FTZ R146, R145.reuse, R213 ;  /* 0x000000d591927220 */ /* 0x044fe20000410000 */
[----:B------:R-:W-:Y:S01]  /*6760*/  FFMA.FTZ R138, R136, R189, R138 ;  /* 0x000000bd888a7223 */ /* 0x000fe2000001008a */
[----:B------:R-:W-:Y:S01]  /*6770*/  FADD.FTZ R181, R192, R5 ;  /* 0x00000005c0b57221 */ /* 0x000fe20000010000 */
[C---:B------:R-:W-:Y:S01]  /*6780*/  FMUL.FTZ R5, R116.reuse, R213 ;  /* 0x000000d574057220 */ /* 0x040fe20000410000 */
[-C--:B------:R-:W-:Y:S01]  /*6790*/  FMUL.FTZ R142, R145, R37.reuse ;  /* 0x00000025918e7220 */ /* 0x080fe20000410000 */
[----:B------:R-:W-:Y:S01]  /*67a0*/  FADD.FTZ R191, -R191, R138 ;  /* 0x0000008abfbf7221 */ /* 0x000fe20000010100 */
[-C--:B0-----:R-:W-:Y:S01]  /*67b0*/  FMUL.FTZ R4, R116, R37.reuse ;  /* 0x0000002574047220 */ /* 0x081fe20000410000 */
[----:B------:R-:W-:Y:S01]  /*67c0*/  FFMA.FTZ R217, R118, R37, R5 ;  /* 0x0000002576d97223 */ /* 0x000fe20000010005 */
[----:B------:R-:W-:Y:S01]  /*67d0*/  IADD3 R37, -R28, R95, RZ ;  /* 0x0000005f1c257210 */ /* 0x000fe20007ffe1ff */
[C---:B------:R-:W-:Y:S01]  /*67e0*/  FMUL.FTZ R5, R132.reuse, -R191 ;  /* 0x800000bf84057220 */ /* 0x040fe20000410000 */
[----:B------:R-:W-:Y:S01]  /*67f0*/  FMUL.FTZ R132, R132, -R181 ;  /* 0x800000b584847220 */ /* 0x000fe20000410000 */
[----:B------:R-:W-:Y:S01]  /*6800*/  FMUL.FTZ R136, R94, R191 ;  /* 0x000000bf5e887220 */ /* 0x000fe20000410000 */
[----:B------:R-:W-:Y:S01]  /*6810*/  FFMA.FTZ R219, R118, R213, -R4 ;  /* 0x000000d576db7223 */ /* 0x000fe20000010804 */
[C---:B------:R-:W-:Y:S01]  /*6820*/  FFMA.FTZ R5, R134.reuse, R181, -R5 ;  /* 0x000000b586057223 */ /* 0x040fe20000010805 */
[----:B------:R-:W-:Y:S01]  /*6830*/  FFMA.FTZ R134, R134, R191, R132 ;  /* 0x000000bf86867223 */ /* 0x000fe20000010084 */
[----:B------:R-:W-:Y:S01]  /*6840*/  FMUL.FTZ R4, R94, R181 ;  /* 0x000000b55e047220 */ /* 0x000fe20000410000 */
[----:B------:R0:W-:Y:S01]  /*6850*/  STS [R3+0x43c], R150 ;  /* 0x00043c9603007388 */ /* 0x0001e20000000800 */
[----:B------:R-:W-:Y:S01]  /*6860*/  FADD.FTZ R132, R2, R5 ;  /* 0x0000000502847221 */ /* 0x000fe20000010000 */
[----:B------:R-:W-:Y:S01]  /*6870*/  FADD.FTZ R183, -R183, R134 ;  /* 0x00000086b7b77221 */ /* 0x000fe20000010100 */
[----:B------:R-:W-:Y:S01]  /*6880*/  LEA R134, R37, -R72, 0x1 ;  /* 0x8000004825867211 */ /* 0x000fe200078e08ff */
[C---:B------:R-:W-:Y:S01]  /*6890*/  FMUL.FTZ R2, R40.reuse, R136 ;  /* 0x0000008828027220 */ /* 0x040fe20000410000 */
[-C--:B------:R-:W-:Y:S01]  /*68a0*/  FMUL.FTZ R138, R155, R4.reuse ;  /* 0x000000049b8a7220 */ /* 0x080fe20000410000 */
[-C--:B------:R-:W-:Y:S01]  /*68b0*/  FMUL.FTZ R5, R40, R4.reuse ;  /* 0x0000000428057220 */ /* 0x080fe20000410000 */
[----:B------:R-:W-:Y:S01]  /*68c0*/  ISETP.GE.AND P1, PT, R134, 0x1, PT ;  /* 0x000000018600780c */ /* 0x000fe20003f26270 */
[C---:B------:R-:W-:Y:S01]  /*68d0*/  FFMA.FTZ R213, R41.reuse, R4, R2 ;  /* 0x0000000429d57223 */ /* 0x040fe20000010002 */
[C---:B------:R-:W-:Y:S01]  /*68e0*/  FMUL.FTZ R4, R96.reuse, R183 ;  /* 0x000000b760047220 */ /* 0x040fe20000410000 */
[----:B------:R-:W-:Y:S01]  /*68f0*/  FMUL.FTZ R2, R96, R132 ;  /* 0x0000008460027220 */ /* 0x000fe20000410000 */
[----:B------:R1:W-:Y:S01]  /*6900*/  STS [R3+0x430], R142 ;  /* 0x0004308e03007388 */ /* 0x0003e20000000800 */
[-C--:B------:R-:W-:Y:S01]  /*6910*/  FFMA.FTZ R215, R41, R136.reuse, -R5 ;  /* 0x0000008829d77223 */ /* 0x080fe20000010805 */
[----:B0-----:R-:W-:Y:S01]  /*6920*/  FMUL.FTZ R150, R155, R136 ;  /* 0x000000889b967220 */ /* 0x001fe20000410000 */
[C---:B------:R-:W-:Y:S01]  /*6930*/  FMUL.FTZ R136, R38.reuse, R4 ;  /* 0x0000000426887220 */ /* 0x040fe20000410000 */
[----:B------:R0:W-:Y:S01]  /*6940*/  STS [R3+0x434], R146 ;  /* 0x0004349203007388 */ /* 0x0001e20000000800 */
[----:B------:R-:W-:-:S02]  /*6950*/  FMUL.FTZ R5, R38, R2 ;  /* 0x0000000226057220 */ /* 0x000fc40000410000 */
[-C--:B------:R-:W-:Y:S01]  /*6960*/  FFMA.FTZ R136, R39, R2.reuse, R136 ;  /* 0x0000000227887223 */ /* 0x080fe20000010088 */
[----:B------:R2:W-:Y:S01]  /*6970*/  STS [R3+0x428], R138 ;  /* 0x0004288a03007388 */ /* 0x0005e20000000800 */
[C---:B-1----:R-:W-:Y:S02]  /*6980*/  FMUL.FTZ R142, R157.reuse, R2 ;  /* 0x000000029d8e7220 */ /* 0x042fe40000410000 */
[----:B------:R-:W-:Y:S01]  /*6990*/  FADD.FTZ R136, RZ, R136 ;  /* 0x00000088ff887221 */ /* 0x000fe20000010000 */
[----:B------:R1:W-:Y:S01]  /*69a0*/  STS [R3+0x42c], R150 ;  /* 0x00042c9603007388 */ /* 0x0003e20000000800 */
[----:B0-----:R-:W-:-:S03]  /*69b0*/  FMUL.FTZ R146, R157, R4 ;  /* 0x000000049d927220 */ /* 0x001fc60000410000 */
[----:B------:R1:W-:Y:S01]  /*69c0*/  STS [R3+0x420], R142 ;  /* 0x0004208e03007388 */ /* 0x0003e20000000800 */
[----:B--2---:R-:W-:-:S03]  /*69d0*/  FFMA.FTZ R138, R39, R4, -R5 ;  /* 0x00000004278a7223 */ /* 0x004fc60000010805 */
        /* <DEDUP_REMOVED lines=28> */
.L_x_16023:
[----:B------:R-:W-:Y:S05]  /*6ba0*/  BSYNC B0 ;  /* 0x0000000000007941 */ /* 0x000fea0003800000 */
.L_x_16022:
        /* <DEDUP_REMOVED lines=60> */
.L_x_16025:
[----:B------:R-:W-:Y:S05]  /*6f70*/  BSYNC B0 ;  /* 0x0000000000007941 */ /* 0x000fea0003800000 */
.L_x_16024:
[----:B01----:R0:W1:Y:S01]  /*6f80*/  LDS R5, [R7+0x520] ;  /* 0x0005200007057984 */ /* 0x0030620000000800 */
[----:B------:R-:W-:Y:S01]  /*6f90*/  BSSY B0, `(.L_x_16026) ;  /* 0x0000004000007945 */ /* 0x000fe20003800000 */
[----:B------:R-:W-:-:S03]  /*6fa0*/  LEA R4, R201, UR7, 0x2 ;  /* 0x00000007c9047c11 */ /* 0x000fc6000f8e10ff */
[----:B------:R-:W-:Y:S05]  /*6fb0*/  @!P2 BRA `(.L_x_16027) ;  /* 0x000000000004a947 */ /* 0x000fea0003800000 */
[----:B-1----:R2:W-:Y:S02]  /*6fc0*/  REDG.E.ADD.F32.FTZ.RN.STRONG.GPU desc[UR12][R2.64+-0x700], R5 ;  /* 0xfff90005020079a6 */ /* 0x0025e4000c10f38c */
.L_x_16027:
[----:B------:R-:W-:Y:S05]  /*6fd0*/  BSYNC B0 ;  /* 0x0000000000007941 */ /* 0x000fea0003800000 */
.L_x_16026:
[----:B-12---:R1:W2:Y:S01]  /*6fe0*/  LDS R5, [R4+0x5a0] ;  /* 0x0005a00004057984 */ /* 0x0062a20000000800 */
[----:B------:R-:W-:Y:S01]  /*6ff0*/  BSSY B0, `(.L_x_16028) ;  /* 0x0000005000007945 */ /* 0x000fe20003800000 */
[C---:B0-----:R-:W-:Y:S02]  /*7000*/  IADD3 R7, R72.reuse, 0x80, RZ ;  /* 0x0000008048077810 */ /* 0x041fe40007ffe0ff */
[----:B------:R-:W-:Y:S01]  /*7010*/  IADD3 R201, R72, 0xa0, RZ ;  /* 0x000000a048c97810 */ /* 0x000fe20007ffe0ff */
[----:B------:R-:W-:Y:S06]  /*7020*/  @!P3 BRA `(.L_x_16029) ;  /* 0x000000000004b947 */ /* 0x000fec0003800000 */
[----:B--2---:R0:W-:Y:S02]  /*7030*/  REDG.E.ADD.F32.FTZ.RN.STRONG.GPU desc[UR12][R2.64+-0x680], R5 ;  /* 0xfff98005020079a6 */ /* 0x0041e4000c10f38c */
.L_x_16029:
[----:B------:R-:W-:Y:S05]  /*7040*/  BSYNC B0 ;  /* 0x0000000000007941 */ /* 0x000fea0003800000 */
.L_x_16028:
        /* <DEDUP_REMOVED lines=17> */
.L_x_16031:
[----:B------:R-:W-:Y:S05]  /*7160*/  BSYNC B0 ;  /* 0x0000000000007941 */ /* 0x000fea0003800000 */
.L_x_16030:
[----:B01----:R0:W1:Y:S01]  /*7170*/  LDS R5, [R201+0x6a0] ;  /* 0x0006a000c9057984 */ /* 0x0030620000000800 */
[----:B------:R-:W-:Y:S01]  /*7180*/  BSSY B0, `(.L_x_16032) ;  /* 0x0000006000007945 */ /* 0x000fe20003800000 */
[----:B------:R-:W-:Y:S02]  /*7190*/  IADD3 R7, R72, 0x100, RZ ;  /* 0x0000010048077810 */ /* 0x000fe40007ffe0ff */
[----:B------:R-:W-:Y:S02]  /*71a0*/  LEA.HI.SX32 R203, R203, R72, 0x1b ;  /* 0x00000048cbcb7211 */ /* 0x000fe400078fdaff */
[----:B------:R-:W-:Y:S01]  /*71b0*/  LEA R4, R4, UR7, 0x2 ;  /* 0x0000000704047c11 */ /* 0x000fe2000f8e10ff */
[----:B------:R-:W-:Y:S06]  /*71c0*/  @!P1 BRA `(.L_x_16033) ;  /* 0x0000000000049947 */ /* 0x000fec0003800000 */
[----:B-1----:R2:W-:Y:S02]  /*71d0*/  REDG.E.ADD.F32.FTZ.RN.STRONG.GPU desc[UR12][R2.64+-0x580], R5 ;  /* 0xfffa8005020079a6 */ /* 0x0025e4000c10f38c */
.L_x_16033:
[----:B------:R-:W-:Y:S05]  /*71e0*/  BSYNC B0 ;  /* 0x0000000000007941 */ /* 0x000fea0003800000 */
.L_x_16032:
[----:B-12---:R1:W2:Y:S01]  /*71f0*/  LDS R5, [R4+0x720] ;  /* 0x0007200004057984 */ /* 0x0062a20000000800 */
[----:B------:R-:W-:Y:S01]  /*7200*/  BSSY B0, `(.L_x_16034) ;  /* 0x0000006000007945 */ /* 0x000fe20003800000 */
[----:B0-----:R-:W-:Y:S02]  /*7210*/  IADD3 R201, R72, 0x120, RZ ;  /* 0x0000012048c97810 */ /* 0x001fe40007ffe0ff */
[----:B------:R-:W-:Y:S02]  /*7220*/  LEA.HI.SX32 R7, R7, R72, 0x1b ;  /* 0x0000004807077211 */ /* 0x000fe400078fdaff */
[----:B------:R-:W-:Y:S01]  /*7230*/  LEA R203, R203, UR7, 0x2 ;  /* 0x00000007cbcb7c11 */ /* 0x000fe2000f8e10ff */
[----:B------:R-:W-:Y:S06]  /*7240*/  @!P2 BRA `(.L_x_16035) ;  /* 0x000000000004a947 */ /* 0x000fec0003800000 */
[----:B--2---:R0:W-:Y:S02]  /*7250*/  REDG.E.ADD.F32.FTZ.RN.STRONG.GPU desc[UR12][R2.64+-0x500], R5 ;  /* 0xfffb0005020079a6 */ /* 0x0041e4000c10f38c */
.L_x_16035:
[----:B------:R-:W-:Y:S05]  /*7260*/  BSYNC B0 ;  /* 0x0000000000007941 */ /* 0x000fea0003800000 */
.L_x_16034:
[----:B0-2---:R0:W2:Y:S01]  /*7270*/  LDS R5, [R203+0x7a0] ;  /* 0x0007a000cb057984 */ /* 0x0050a20000000800 */
[----:B------:R-:W-:Y:S01]  /*7280*/  BSSY B0, `(.L_x_16036) ;  /* 0x0000005000007945 */ /* 0x000fe20003800000 */
[----:B------:R-:W-:Y:S02]  /*7290*/  LEA.HI.SX32 R201, R201, R72, 0x1b ;  /* 0x00000048c9c97211 */ /* 0x000fe400078fdaff */
[----:B------:R-:W-:Y:S01]  /*72a0*/  LEA R7, R7, UR7, 0x2 ;  /* 0x0000000707077c11 */ /* 0x000fe2000f8e10ff */
[----:B------:R-:W-:Y:S06]  /*72b0*/  @!P3 BRA `(.L_x_16037) ;  /* 0x000000000004b947 */ /* 0x000fec0003800000 */
[----:B--2---:R3:W-:Y:S02]  /*72c0*/  REDG.E.ADD.F32.FTZ.RN.STRONG.GPU desc[UR12][R2.64+-0x480], R5 ;  /* 0xfffb8005020079a6 */ /* 0x0047e4000c10f38c */
.L_x_16037:
[----:B------:R-:W-:Y:S05]  /*72d0*/  BSYNC B0 ;  /* 0x0000000000007941 */ /* 0x000fea0003800000 */
.L_x_16036:
[----:B--23--:R2:W3:Y:S01]  /*72e0*/  LDS R5, [R7+0x820] ;  /* 0x0008200007057984 */ /* 0x00c4e20000000800 */
[----:B------:R-:W-:Y:S01]  /*72f0*/  BSSY B0, `(.L_x_16038) ;  /* 0x0000004000007945 */ /* 0x000fe20003800000 */
[----:B-1----:R-:W-:-:S03]  /*7300*/  LEA R4, R201, UR7, 0x2 ;  /* 0x00000007c9047c11 */ /* 0x002fc6000f8e10ff */
[----:B------:R-:W-:Y:S05]  /*7310*/  @!P4 BRA `(.L_x_16039) ;  /* 0x000000000004c947 */ /* 0x000fea0003800000 */
[----:B---3--:R1:W-:Y:S02]  /*7320*/  REDG.E.ADD.F32.FTZ.RN.STRONG.GPU desc[UR12][R2.64+-0x400], R5 ;  /* 0xfffc0005020079a6 */ /* 0x0083e4000c10f38c */
.L_x_16039:
[----:B------:R-:W-:Y:S05]  /*7330*/  BSYNC B0 ;  /* 0x0000000000007941 */ /* 0x000fea0003800000 */
.L_x_16038:
[----:B-1-3--:R1:W3:Y:S01]  /*7340*/  LDS R5, [R4+0x8a0] ;  /* 0x0008a00004057984 */ /* 0x00a2e20000000800 */
[----:B------:R-:W-:Y:S01]  /*7350*/  BSSY B0, `(.L_x_16040) ;  /* 0x0000005000007945 */ /* 0x000fe20003800000 */
[C---:B--2---:R-:W-:Y:S02]  /*7360*/  IADD3 R7, R72.reuse, 0x140, RZ ;  /* 0x0000014048077810 */ /* 0x044fe40007ffe0ff */
[----:B------:R-:W-:Y:S01]  /*7370*/  IADD3 R201, R72, 0x160, RZ ;  /* 0x0000016048c97810 */ /* 0x000fe20007ffe0ff */
[----:B------:R-:W-:Y:S06]  /*7380*/  @!P5 BRA `(.L_x_16041) ;  /* 0x000000000004d947 */ /* 0x000fec0003800000 */
[----:B---3--:R2:W-:Y:S02]  /*7390*/  REDG.E.ADD.F32.FTZ.RN.STRONG.GPU desc[UR12][R2.64+-0x380], R5 ;  /* 0xfffc8005020079a6 */ /* 0x0085e4000c10f38c */
.L_x_16041:
[----:B------:R-:W-:Y:S05]  /*73a0*/  BSYNC B0 ;  /* 0x0000000000007941 */ /* 0x000fea0003800000 */
.L_x_16040:
        /* <DEDUP_REMOVED lines=17> */
.L_x_16043:
[----:B------:R-:W-:Y:S05]  /*74c0*/  BSYNC B0 ;  /* 0x0000000000007941 */ /* 0x000fea0003800000 */
.L_x_16042:
[----:B01----:R0:W1:Y:S01]  /*74d0*/  LDS R5, [R201+0x9a0] ;  /* 0x0009a000c9057984 */ /* 0x0030620000000800 */
[----:B------:R-:W-:Y:S01]  /*74e0*/  BSSY B0, `(.L_x_16044) ;  /* 0x0000006000007945 */ /* 0x000fe20003800000 */
[----:B------:R-:W-:Y:S02]  /*74f0*/  IADD3 R7, R72, 0x1c0, RZ ;  /* 0x000001c048077810 */ /* 0x000fe40007ffe0ff */
[----:B------:R-:W-:Y:S02]  /*7500*/  LEA.HI.SX32 R203, R203, R72, 0x1b ;  /* 0x00000048cbcb7211 */ /* 0x000fe400078fdaff */
[----:B------:R-:W-:Y:S01]  /*7510*/  LEA R4, R4, UR7, 0x2 ;  /* 0x0000000704047c11 */ /* 0x000fe2000f8e10ff */
[----:B------:R-:W-:Y:S06]  /*7520*/  @!P1 BRA `(.L_x_16045) ;  /* 0x0000000000049947 */ /* 0x000fec0003800000 */
[----:B-1----:R2:W-:Y:S02]  /*7530*/  REDG.E.ADD.F32.FTZ.RN.STRONG.GPU desc[UR12][R2.64+-0x280], R5 ;  /* 0xfffd8005020079a6 */ /* 0x0025e4000c10f38c */
.L_x_16045:
[----:B------:R-:W-:Y:S05]  /*7540*/  BSYNC B0 ;  /* 0x0000000000007941 */ /* 0x000fea0003800000 */
.L_x_16044:
[----:B-12---:R1:W2:Y:S01]  /*7550*/  LDS R5, [R4+0xa20] ;  /* 0x000a200004057984 */ /* 0x0062a20000000800 */
[----:B------:R-:W-:Y:S01]  /*7560*/  BSSY B0, `(.L_x_16046) ;  /* 0x0000006000007945 */ /* 0x000fe20003800000 */
[----:B0-----:R-:W-:Y:S02]  /*7570*/  IADD3 R201, R72, 0x1e0, RZ ;  /* 0x000001e048c97810 */ /* 0x001fe40007ffe0ff */
[----:B------:R-:W-:Y:S02]  /*7580*/  LEA.HI.SX32 R7, R7, R72, 0x1b ;  /* 0x0000004807077211 */ /* 0x000fe400078fdaff */
[----:B------:R-:W-:Y:S01]  /*7590*/  LEA R203, R203, UR7, 0x2 ;  /* 0x00000007cbcb7c11 */ /* 0x000fe2000f8e10ff */
[----:B------:R-:W-:Y:S06]  /*75a0*/  @!P2 BRA `(.L_x_16047) ;  /* 0x000000000004a947 */ /* 0x000fec0003800000 */
[----:B--2---:R0:W-:Y:S02]  /*75b0*/  REDG.E.ADD.F32.FTZ.RN.STRONG.GPU desc[UR12][R2.64+-0x200], R5 ;  /* 0xfffe0005020079a6 */ /* 0x0041e4000c10f38c */
.L_x_16047:
[----:B------:R-:W-:Y:S05]  /*75c0*/  BSYNC B0 ;  /* 0x0000000000007941 */ /* 0x000fea0003800000 */
.L_x_16046:
[----:B0-2---:R0:W2:Y:S01]  /*75d0*/  LDS R5, [R203+0xaa0] ;  /* 0x000aa000cb057984 */ /* 0x0050a20000000800 */
[----:B------:R-:W-:Y:S01]  /*75e0*/  BSSY B0, `(.L_x_16048) ;  /* 0x0000005000007945 */ /* 0x000fe20003800000 */
[----:B------:R-:W-:Y:S02]  /*75f0*/  LEA.HI.SX32 R201, R201, R72, 0x1b ;  /* 0x00000048c9c97211 */ /* 0x000fe400078fdaff */
[----:B------:R-:W-:Y:S01]  /*7600*/  LEA R7, R7, UR7, 0x2 ;  /* 0x0000000707077c11 */ /* 0x000fe2000f8e10ff */
[----:B------:R-:W-:Y:S06]  /*7610*/  @!P3 BRA `(.L_x_16049) ;  /* 0x000000000004b947 */ /* 0x000fec0003800000 */
[----:B--2---:R3:W-:Y:S02]  /*7620*/  REDG.E.ADD.F32.FTZ.RN.STRONG.GPU desc[UR12][R2.64+-0x180], R5 ;  /* 0xfffe8005020079a6 */ /* 0x0047e4000c10f38c */
.L_x_16049:
[----:B------:R-:W-:Y:S05]  /*7630*/  BSYNC B0 ;  /* 0x0000000000007941 */ /* 0x000fea0003800000 */
.L_x_16048:
[----:B--23--:R2:W3:Y:S01]  /*7640*/  LDS R5, [R7+0xb20] ;  /* 0x000b200007057984 */ /* 0x00c4e20000000800 */
[----:B------:R-:W-:Y:S01]  /*7650*/  BSSY B0, `(.L_x_16050) ;  /* 0x0000004000007945 */ /* 0x000fe20003800000 */
[----:B------:R-:W-:-:S03]  /*7660*/  LEA R201, R201, UR7, 0x2 ;  /* 0x00000007c9c97c11 */ /* 0x000fc6000f8e10ff */
[----:B------:R-:W-:Y:S05]  /*7670*/  @!P4 BRA `(.L_x_16051) ;  /* 0x000000000004c947 */ /* 0x000fea0003800000 */
[----:B---3--:R4:W-:Y:S02]  /*7680*/  REDG.E.ADD.F32.FTZ.RN.STRONG.GPU desc[UR12][R2.64+-0x100], R5 ;  /* 0xffff0005020079a6 */ /* 0x0089e4000c10f38c */
.L_x_16051:
[----:B------:R-:W-:Y:S05]  /*7690*/  BSYNC B0 ;  /* 0x0000000000007941 */ /* 0x000fea0003800000 */
.L_x_16050:
[----:B---34-:R3:W4:Y:S01]  /*76a0*/  LDS R5, [R201+0xba0] ;  /* 0x000ba000c9057984 */ /* 0x0187220000000800 */
[----:B------:R-:W-:Y:S04]  /*76b0*/  BSSY B0, `(.L_x_16052) ;  /* 0x0000003000007945 */ /* 0x000fe80003800000 */
[----:B------:R-:W-:Y:S05]  /*76c0*/  @!P5 BRA `(.L_x_16053) ;  /* 0x000000000004d947 */ /* 0x000fea0003800000 */
[----:B----4-:R4:W-:Y:S02]  /*76d0*/  REDG.E.ADD.F32.FTZ.RN.STRONG.GPU desc[UR12][R2.64+-0x80], R5 ;  /* 0xffff8005020079a6 */ /* 0x0109e4000c10f38c */
.L_x_16053:
[----:B------:R-:W-:Y:S05]  /*76e0*/  BSYNC B0 ;  /* 0x0000000000007941 */ /* 0x000fea0003800000 */
.L_x_16052:
        /* <DEDUP_REMOVED lines=12> */
[----:B------:R-:W-:Y:S01]  /*77b0*/  ISETP.NE.AND P3, PT, R72, RZ, PT ;  /* 0x000000ff4800720c */ /* 0x000fe20003f65270 */
[----:B------:R-:W4:Y:S01]  /*77c0*/  SHFL.DOWN PT, R3, R4, 0x1, 0x1f ;  /* 0x08201f0004037f89 */ /* 0x000f2200000e0000 */
[----:B------:R-:W-:Y:S01]  /*77d0*/  FFMA.FTZ R125, R96, R112, R125 ;  /* 0x00000070607d7223 */ /* 0x000fe2000001007d */
[----:B-1----:R-:W-:Y:S01]  /*77e0*/  @!P1 FADD.FTZ R5, R5, R2 ;  /* 0x0000000205059221 */ /* 0x002fe20000010000 */
[----:B---3--:R-:W-:-:S04]  /*77f0*/  @!P1 FADD.FTZ R6, R6, R201 ;  /* 0x000000c906069221 */ /* 0x008fc80000010000 */
[----:B------:R-:W1:Y:S01]  /*7800*/  SHFL.DOWN PT, R2, R5, 0x2, 0x1f ;  /* 0x08401f0005027f89 */ /* 0x000e6200000e0000 */
[----:B--2---:R-:W-:-:S03]  /*7810*/  @!P1 FADD.FTZ R7, R7, R36 ;  /* 0x0000002407079221 */ /* 0x004fc60000010000 */
[----:B------:R-:W2:Y:S01]  /*7820*/  SHFL.DOWN PT, R209, R6, 0x2, 0x1f ;  /* 0x08401f0006d17f89 */ /* 0x000ea200000e0000 */
[----:B----4-:R-:W-:-:S03]  /*7830*/  @!P1 FADD.FTZ R4, R3, R4 ;  /* 0x0000000403049221 */ /* 0x010fc60000010000 */
[----:B------:R-:W3:Y:S01]  /*7840*/  SHFL.DOWN PT, R36, R7, 0x2, 0x1f ;  /* 0x08401f0007247f89 */ /* 0x000ee200000e0000 */
[----:B------:R-:W-:Y:S01]  /*7850*/  ISETP.GT.AND P1, PT, R70, 0x1d, PT ;  /* 0x0000001d4600780c */ /* 0x000fe20003f24270 */
[----:B------:R-:W-:Y:S02]  /*7860*/  FMUL.FTZ R3, R9, R187 ;  /* 0x000000bb09037220 */ /* 0x000fe40000410000 */
[----:B0-----:R-:W0:Y:S02]  /*7870*/  SHFL.DOWN PT, R203, R4, 0x2, 0x1f ;  /* 0x08401f0004cb7f89 */ /* 0x001e2400000e0000 */
[----:B------:R-:W-:-:S04]  /*7880*/  FFMA.FTZ R3, R8, R179, -R3 ;  /* 0x000000b308037223 */ /* 0x000fc80000010803 */
[----:B------:R-:W-:Y:S01]  /*7890*/  FMUL.FTZ R201, R166, R3 ;  /* 0x00000003a6c97220 */ /* 0x000fe20000410000 */
[----:B------:R-:W-:-:S03]  /*78a0*/  FMUL.FTZ R3, R9, R177 ;  /* 0x000000b109037220 */ /* 0x000fc60000410000 */
[----:B-1----:R-:W-:Y:S01]  /*78b0*/  @!P1 FADD.FTZ R5, R5, R2 ;  /* 0x0000000205059221 */ /* 0x002fe20000010000 */
[-C--:B------:R-:W-:Y:S01]  /*78c0*/  FMUL.FTZ R2, R171, R179.reuse ;  /* 0x000000b3ab027220 */ /* 0x080fe20000410000 */
[----:B------:R-:W-:Y:S01]  /*78d0*/  FMUL.FTZ R179, R9, R179 ;  /* 0x000000b309b37220 */ /* 0x000fe20000410000 */
[----:B--2---:R-:W-:Y:S02]  /*78e0*/  @!P1 FADD.FTZ R6, R6, R209 ;  /* 0x000000d106069221 */ /* 0x004fe40000010000 */
[----:B------:R-:W1:Y:S01]  /*78f0*/  SHFL.DOWN PT, R114, R5, 0x4, 0x1f ;  /* 0x08801f0005727f89 */ /* 0x000e6200000e0000 */
[CC--:B------:R-:W-:Y:S01]  /*7900*/  FFMA.FTZ R179, R8.reuse, R187.reuse, R179 ;  /* 0x000000bb08b37223 */ /* 0x0c0fe200000100b3 */
[----:B---3--:R-:W-:Y:S01]  /*7910*/  @!P1 FADD.FTZ R7, R7, R36 ;  /* 0x0000002407079221 */ /* 0x008fe20000010000 */
[----:B------:R-:W-:Y:S01]  /*7920*/  FFMA.FTZ R36, R169, R187, R2 ;  /* 0x000000bba9247223 */ /* 0x000fe20000010002 */
[-C--:B------:R-:W-:Y:S01]  /*7930*/  FFMA.FTZ R169, R8, R173.reuse, -R3 ;  /* 0x000000ad08a97223 */ /* 0x080fe20000010803 */
[----:B------:R-:W-:Y:S01]  /*7940*/  FMUL.FTZ R3, R9, R173 ;  /* 0x000000ad09037220 */ /* 0x000fe20000410000 */
[----:B0-----:R-:W-:Y:S01]  /*7950*/  @!P1 FADD.FTZ R4, R4, R203 ;  /* 0x000000cb04049221 */ /* 0x001fe20000010000 */
[----:B------:R-:W0:Y:S01]  /*7960*/  SHFL.DOWN PT, R134, R7, 0x4, 0x1f ;  /* 0x08801f0007867f89 */ /* 0x000e2200000e0000 */
[----:B------:R-:W-:Y:S01]  /*7970*/  ISETP.GT.AND P1, PT, R70, 0x1b, PT ;  /* 0x0000001b4600780c */ /* 0x000fe20003f24270 */
[----:B------:R-:W-:Y:S01]  /*7980*/  FFMA.FTZ R164, R164, R179, R201 ;  /* 0x000000b3a4a47223 */ /* 0x000fe200000100c9 */
[----:B------:R-:W-:Y:S01]  /*7990*/  FMUL.FTZ R2, R161, R173 ;  /* 0x000000ada1027220 */ /* 0x000fe20000410000 */
[----:B------:R-:W2:Y:S01]  /*79a0*/  SHFL.DOWN PT, R203, R6, 0x4, 0x1f ;  /* 0x08801f0006cb7f89 */ /* 0x000ea200000e0000 */
[----:B------:R-:W-:Y:S01]  /*79b0*/  FMUL.FTZ R169, R160, R169 ;  /* 0x000000a9a0a97220 */ /* 0x000fe20000410000 */
[-C--:B------:R-:W-:Y:S01]  /*79c0*/  FFMA.FTZ R3, R8, R177.reuse, R3 ;  /* 0x000000b108037223 */ /* 0x080fe20000010003 */
[-C--:B------:R-:W-:Y:S01]  /*79d0*/  FFMA.FTZ R163, R163, R36.reuse, R164 ;  /* 0x00000024a3a37223 */ /* 0x080fe200000100a4 */
[----:B------:R-:W3:Y:S01]  /*79e0*/  SHFL.DOWN PT, R171, R4, 0x4, 0x1f ;  /* 0x08801f0004ab7f89 */ /* 0x000ee200000e0000 */
[----:B------:R-:W-:Y:S01]  /*79f0*/  FFMA.FTZ R111, R82, R36, R111 ;  /* 0x00000024526f7223 */ /* 0x000fe2000001006f */
[----:B------:R-:W-:Y:S01]  /*7a00*/  FFMA.FTZ R36, R167, R177, R2 ;  /* 0x000000b1a7247223 */ /* 0x000fe20000010002 */
[----:B------:R-:W-:Y:S01]  /*7a10*/  FFMA.FTZ R162, R162, R3, R169 ;  /* 0x00000003a2a27223 */ /* 0x000fe200000100a9 */
[----:B------:R-:W-:Y:S01]  /*7a20*/  FMUL.FTZ R3, R9, R193 ;  /* 0x000000c109037220 */ /* 0x000fe20000410000 */
[----:B------:R-:W-:Y:S01]  /*7a30*/  FADD.FTZ R110, R163, R110 ;  /* 0x0000006ea36e7221 */ /* 0x000fe20000010000 */
[-C--:B------:R-:W-:Y:S01]  /*7a40*/  FMUL.FTZ R2, R127, R175.reuse ;  /* 0x000000af7f027220 */ /* 0x080fe20000410000 */
[-C--:B------:R-:W-:Y:S01]  /*7a50*/  FFMA.FTZ R162, R165, R36.reuse, R162 ;  /* 0x00000024a5a27223 */ /* 0x080fe200000100a2 */
[----:B-1----:R-:W-:Y:S01]  /*7a60*/  @!P1 FADD.FTZ R5, R5, R114 ;  /* 0x0000007205059221 */ /* 0x002fe20000010000 */
[----:B------:R-:W-:Y:S01]  /*7a70*/  FFMA.FTZ R127, R8, R175, -R3 ;  /* 0x000000af087f7223 */ /* 0x000fe20000010803 */
[----:B------:R-:W-:Y:S01]  /*7a80*/  FMUL.FTZ R3, R9, R195 ;  /* 0x000000c309037220 */ /* 0x000fe20000410000 */
[----:B------:R-:W-:Y:S01]  /*7a90*/  FFMA.FTZ R113, R84, R36, R113 ;  /* 0x0000002454717223 */ /* 0x000fe20000010071 */
[----:B------:R-:W-:Y:S01]  /*7aa0*/  FFMA.FTZ R36, R129, R193, R2 ;  /* 0x000000c181247223 */ /* 0x000fe20000010002 */
[----:B------:R-:W1:Y:S01]  /*7ab0*/  SHFL.DOWN PT, R114, R5, 0x8, 0x1f ;  /* 0x09001f0005727f89 */ /* 0x000e6200000e0000 */
[----:B------:R-:W-:Y:S01]  /*7ac0*/  FMUL.FTZ R161, R124, R127 ;  /* 0x0000007f7ca17220 */ /* 0x000fe20000410000 */
[-C--:B------:R-:W-:Y:S01]  /*7ad0*/  FFMA.FTZ R127, R8, R197.reuse, -R3 ;  /* 0x000000c5087f7223 */ /* 0x080fe20000010803 */
[----:B0-----:R-:W-:Y:S01]  /*7ae0*/  @!P1 FADD.FTZ R7, R7, R134 ;  /* 0x0000008607079221 */ /* 0x001fe20000010000 */
[-C--:B------:R-:W-:Y:S01]  /*7af0*/  FMUL.FTZ R3, R9, R197.reuse ;  /* 0x000000c509037220 */ /* 0x080fe20000410000 */
[----:B------:R-:W-:Y:S01]  /*7b00*/  FMUL.FTZ R2, R133, R197 ;  /* 0x000000c585027220 */ /* 0x000fe20000410000 */
[----:B------:R-:W-:Y:S01]  /*7b10*/  FMUL.FTZ R129, R128, R127 ;  /* 0x0000007f80817220 */ /* 0x000fe20000410000 */
[----:B--2---:R-:W-:Y:S01]  /*7b20*/  @!P1 FADD.FTZ R6, R6, R203 ;  /* 0x000000cb06069221 */ /* 0x004fe20000010000 */
[----:B------:R-:W0:Y:S01]  /*7b30*/  SHFL.DOWN PT, R134, R7, 0x8, 0x1f ;  /* 0x09001f0007867f89 */ /* 0x000e2200000e0000 */
[-C--:B------:R-:W-:Y:S01]  /*7b40*/  FFMA.FTZ R127, R8, R195.reuse, R3 ;  /* 0x000000c3087f7223 */ /* 0x080fe20000010003 */
[----:B------:R-:W-:Y:S01]  /*7b50*/  FFMA.FTZ R2, R135, R195, R2 ;  /* 0x000000c387027223 */ /* 0x000fe20000010002 */
[----:B---3--:R-:W-:Y:S01]  /*7b60*/  @!P1 FADD.FTZ R4, R4, R171 ;  /* 0x000000ab04049221 */ /* 0x008fe20000010000 */
[----:B------:R-:W2:Y:S01]  /*7b70*/  SHFL.DOWN PT, R165, R6, 0x8, 0x1f ;  /* 0x09001f0006a57f89 */ /* 0x000ea200000e0000 */
[----:B------:R-:W-:Y:S01]  /*7b80*/  ISETP.GT.AND P1, PT, R70, 0x17, PT ;  /* 0x000000174600780c */ /* 0x000fe20003f24270 */
[----:B------:R-:W-:Y:S01]  /*7b90*/  FFMA.FTZ R130, R130, R127, R129 ;  /* 0x0000007f82827223 */ /* 0x000fe20000010081 */
[C---:B------:R-:W-:Y:S01]  /*7ba0*/  FMUL.FTZ R3, R9.reuse, R205 ;  /* 0x000000cd09037220 */ /* 0x040fe20000410000 */
[----:B------:R-:W3:Y:S01]  /*7bb0*/  SHFL.DOWN PT, R163, R4, 0x8, 0x1f ;  /* 0x09001f0004a37f89 */ /* 0x000ee200000e0000 */
[----:B------:R-:W-:Y:S01]  /*7bc0*/  FMUL.FTZ R175, R9, R175 ;  /* 0x000000af09af7220 */ /* 0x000fe20000410000 */
[-C--:B------:R-:W-:Y:S01]  /*7bd0*/  FFMA.FTZ R117, R88, R2.reuse, R117 ;  /* 0x0000000258757223 */ /* 0x080fe20000010075 */
[----:B------:R-:W-:Y:S01]  /*7be0*/  FFMA.FTZ R130, R137, R2, R130 ;  /* 0x0000000289827223 */ /* 0x000fe20000010082 */
[CC--:B------:R-:W-:Y:S01]  /*7bf0*/  FFMA.FTZ R3, R8.reuse, R199.reuse, -R3 ;  /* 0x000000c708037223 */ /* 0x0c0fe20000010803 */
[-C--:B------:R-:W-:Y:S01]  /*7c00*/  FMUL.FTZ R2, R143, R199.reuse ;  /* 0x000000c78f027220 */ /* 0x080fe20000410000 */
[----:B------:R-:W-:Y:S01]  /*7c10*/  FMUL.FTZ R199, R9, R199 ;  /* 0x000000c709c77220 */ /* 0x000fe20000410000 */
[----:B------:R-:W-:Y:S01]  /*7c20*/  FFMA.FTZ R175, R8, R193, R175 ;  /* 0x000000c108af7223 */ /* 0x000fe200000100af */
[----:B------:R-:W-:Y:S01]  /*7c30*/  FMUL.FTZ R3, R120, R3 ;  /* 0x0000000378037220 */ /* 0x000fe20000410000 */
[-C--:B------:R-:W-:Y:S01]  /*7c40*/  FFMA.FTZ R2, R139, R205.reuse, R2 ;  /* 0x000000cd8b027223 */ /* 0x080fe20000010002 */
[----:B-1----:R-:W-:Y:S01]  /*7c50*/  @!P1 FADD.FTZ R5, R5, R114 ;  /* 0x0000007205059221 */ /* 0x002fe20000010000 */
[----:B------:R-:W-:Y:S01]  /*7c60*/  FFMA.FTZ R199, R8, R205, R199 ;  /* 0x000000cd08c77223 */ /* 0x000fe200000100c7 */
[----:B------:R-:W-:Y:S01]  /*7c70*/  FFMA.FTZ R126, R126, R175, R161 ;  /* 0x000000af7e7e7223 */ /* 0x000fe200000100a1 */
[----:B------:R-:W-:Y:S01]  /*7c80*/  FFMA.FTZ R115, R86, R36, R115 ;  /* 0x0000002456737223 */ /* 0x000fe20000010073 */
[----:B------:R-:W-:Y:S01]  /*7c90*/  FFMA.FTZ R119, R90, R2, R119 ;  /* 0x000000025a777223 */ /* 0x000fe20000010077 */
[----:B------:R-:W-:Y:S01]  /*7ca0*/  FFMA.FTZ R122, R122, R199, R3 ;  /* 0x000000c77a7a7223 */ /* 0x000fe20000010003 */
[----:B0-----:R-:W-:Y:S01]  /*7cb0*/  @!P1 FADD.FTZ R7, R7, R134 ;  /* 0x0000008607079221 */ /* 0x001fe20000010000 */
[----:B------:R-:W0:Y:S01]  /*7cc0*/  SHFL.DOWN PT, R120, R5, 0x10, 0x1f ;  /* 0x0a001f0005787f89 */ /* 0x000e2200000e0000 */
[----:B------:R-:W-:Y:S01]  /*7cd0*/  FFMA.FTZ R131, R131, R36, R126 ;  /* 0x0000002483837223 */ /* 0x000fe2000001007e */
[-C--:B------:R-:W-:Y:S01]  /*7ce0*/  FMUL.FTZ R36, R149, R189.reuse ;  /* 0x000000bd95247220 */ /* 0x080fe20000410000 */
[----:B--2---:R-:W-:Y:S01]  /*7cf0*/  @!P1 FADD.FTZ R6, R6, R165 ;  /* 0x000000a506069221 */ /* 0x004fe20000010000 */
[----:B------:R-:W1:Y:S01]  /*7d00*/  SHFL.DOWN PT, R124, R7, 0x10, 0x1f ;  /* 0x0a001f00077c7f89 */ /* 0x000e6200000e0000 */
[----:B------:R-:W-:Y:S01]  /*7d10*/  FFMA.FTZ R141, R141, R2, R122 ;  /* 0x000000028d8d7223 */ /* 0x000fe2000001007a */
[C---:B------:R-:W-:Y:S01]  /*7d20*/  FMUL.FTZ R3, R9.reuse, R189 ;  /* 0x000000bd09037220 */ /* 0x040fe20000410000 */
[----:B---3--:R-:W-:Y:S01]  /*7d30*/  @!P1 FADD.FTZ R4, R4, R163 ;  /* 0x000000a304049221 */ /* 0x008fe20000010000 */
[----:B------:R-:W2:Y:S01]  /*7d40*/  SHFL.DOWN PT, R133, R6, 0x10, 0x1f ;  /* 0x0a001f0006857f89 */ /* 0x000ea200000e0000 */
[C---:B------:R-:W-:Y:S01]  /*7d50*/  FMUL.FTZ R2, R9.reuse, R181 ;  /* 0x000000b509027220 */ /* 0x040fe20000410000 */
[-C--:B------:R-:W-:Y:S01]  /*7d60*/  FMUL.FTZ R127, R9, R207.reuse ;  /* 0x000000cf097f7220 */ /* 0x080fe20000410000 */
[-C--:B------:R-:W-:Y:S01]  /*7d70*/  FFMA.FTZ R114, R147, R207.reuse, R36 ;  /* 0x000000cf93727223 */ /* 0x080fe20000010024 */
[----:B------:R-:W3:Y:S01]  /*7d80*/  SHFL.DOWN PT, R129, R4, 0x10, 0x1f ;  /* 0x0a001f0004817f89 */ /* 0x000ee200000e0000 */
[C---:B------:R-:W-:Y:S01]  /*7d90*/  FFMA.FTZ R207, R8.reuse, R207, R3 ;  /* 0x000000cf08cf7223 */ /* 0x040fe20000010003 */
[-C--:B------:R-:W-:Y:S01]  /*7da0*/  FFMA.FTZ R3, R8, R191.reuse, -R2 ;  /* 0x000000bf08037223 */ /* 0x080fe20000010802 */
[----:B------:R-:W-:Y:S01]  /*7db0*/  ISETP.GT.AND P1, PT, R70, 0xf, PT ;  /* 0x0000000f4600780c */ /* 0x000fe20003f24270 */
[-C--:B------:R-:W-:Y:S01]  /*7dc0*/  FMUL.FTZ R2, R153, R191.reuse ;  /* 0x000000bf99027220 */ /* 0x080fe20000410000 */
[C---:B------:R-:W-:Y:S01]  /*7dd0*/  FMUL.FTZ R191, R9.reuse, R191 ;  /* 0x000000bf09bf7220 */ /* 0x040fe20000410000 */
[----:B------:R-:W-:Y:S01]  /*7de0*/  FMUL.FTZ R40, R40, R3 ;  /* 0x0000000328287220 */ /* 0x000fe20000410000 */
[CC--:B------:R-:W-:Y:S01]  /*7df0*/  FMUL.FTZ R3, R9.reuse, R132.reuse ;  /* 0x0000008409037220 */ /* 0x0c0fe20000410000 */
[C---:B------:R-:W-:Y:S01]  /*7e00*/  FFMA.FTZ R127, R8.reuse, R189, -R127 ;  /* 0x000000bd087f7223 */ /* 0x040fe2000001087f */
[----:B------:R-:W-:Y:S01]  /*7e10*/  FMUL.FTZ R9, R9, R183 ;  /* 0x000000b709097220 */ /* 0x000fe20000410000 */
[C---:B------:R-:W-:Y:S01]  /*7e20*/  FFMA.FTZ R36, R8.reuse, R181, R191 ;  /* 0x000000b508247223 */ /* 0x040fe200000100bf */
[----:B------:R-:W-:Y:S01]  /*7e30*/  FFMA.FTZ R3, R8, R183, -R3 ;  /* 0x000000b708037223 */ /* 0x000fe20000010803 */
[----:B------:R-:W-:Y:S01]  /*7e40*/  FMUL.FTZ R127, R116, R127 ;  /* 0x0000007f747f7220 */ /* 0x000fe20000410000 */
[----:B------:R-:W-:Y:S01]  /*7e50*/  FFMA.FTZ R8, R8, R132, R9 ;  /* 0x0000008408087223 */ /* 0x000fe20000010009 */
[----:B------:R-:W-:Y:S01]  /*7e60*/  FFMA.FTZ R2, R151, R181, R2 ;  /* 0x000000b597027223 */ /* 0x000fe20000010002 */
[----:B------:R-:W-:Y:S01]  /*7e70*/  FMUL.FTZ R38, R38, R3 ;  /* 0x0000000326267220 */ /* 0x000fe20000410000 */
[----:B0-----:R-:W-:Y:S01]  /*7e80*/  @!P1 FADD.FTZ R5, R5, R120 ;  /* 0x0000007805059221 */ /* 0x001fe20000010000 */
        /* <DEDUP_REMOVED lines=12> */
[----:B------:R0:W-:Y:S01]  /*7f50*/  @!P2 STS.128 [UR7+0xc70], R4 ;  /* 0x000c7004ff00a988 */ /* 0x0001e20008000c07 */
[----:B------:R-:W-:Y:S01]  /*7f60*/  FADD.FTZ R106, R141, R106 ;  /* 0x0000006a8d6a7221 */ /* 0x000fe20000010000 */
[----:B------:R-:W-:Y:S01]  /*7f70*/  FFMA.FTZ R121, R92, R114, R121 ;  /* 0x000000725c797223 */ /* 0x000fe20000010079 */
[----:B------:R-:W-:Y:S01]  /*7f80*/  FFMA.FTZ R123, R94, R2, R123 ;  /* 0x000000025e7b7223 */ /* 0x000fe2000001007b */
        /* <DEDUP_REMOVED lines=15> */
.L_x_16055:
[----:B------:R-:W-:Y:S05]  /*8080*/  BSYNC B0 ;  /* 0x0000000000007941 */ /* 0x000fea0003800000 */
.L_x_16054:
[----:B------:R-:W-:Y:S01]  /*8090*/  IADD3 R85, R85, 0x1, RZ ;  /* 0x0000000155557810 */ /* 0x000fe20007ffe0ff */
[----:B------:R-:W-:-:S03]  /*80a0*/  UIADD3 UR5, UP0, UR5, 0x1, URZ ;  /* 0x0000000105057890 */ /* 0x000fc6000ff1e03f */
[----:B------:R-:W-:Y:S01]  /*80b0*/  ISETP.GE.AND P1, PT, R85, UR28, PT ;  /* 0x0000001c55007c0c */ /* 0x000fe2000bf26270 */
[----:B------:R-:W-:-:S12]  /*80c0*/  UIADD3.X UR6, URZ, UR6, URZ, UP0, !UPT ;  /* 0x000000063f067290 */ /* 0x000fd800087fe43f */
[----:B------:R-:W-:Y:S05]  /*80d0*/  @!P1 BRA `(.L_x_16056) ;  /* 0xffffffb0006c9947 */ /* 0x000fea000383ffff */
.L_x_16009:
        /* <DEDUP_REMOVED lines=51> */
.L_x_16058:
[----:B------:R-:W-:Y:S05]  /*8410*/  BSYNC B0 ;  /* 0x0000000000007941 */ /* 0x000fea0003800000 */
.L_x_16057:
        /* <DEDUP_REMOVED lines=64> */
[----:B------:R-:W-:Y:S01]  /*8820*/  LDS.U16 R9, [R58+0x40] ;  /* 0x000040003a097984 */ /* 0x000fe20000000400 */
[----:B------:R-:W-:-:S03]  /*8830*/  IADD3.X R19, R61, -0x1, RZ, P1, !PT ;  /* 0xffffffff3d137810 */ /* 0x000fc60000ffe4ff */
        /* <DEDUP_REMOVED lines=28> */
.L_x_16060:
[----:B------:R-:W-:Y:S05]  /*8a00*/  BSYNC B0 ;  /* 0x0000000000007941 */ /* 0x000fea0003800000 */
.L_x_16059:
        /* <DEDUP_REMOVED lines=37> */
.L_x_16003:
        /* <DEDUP_REMOVED lines=26> */
.L_x_16063:
[----:B------:R-:W-:Y:S05]  /*8e00*/  BSYNC B0 ;  /* 0x0000000000007941 */ /* 0x000fea0003800000 */
.L_x_16062:
        /* <DEDUP_REMOVED lines=29> */
.L_x_16065:
[----:B-1----:R-:W1:Y:S02]  /*8fe0*/  S2R R15, SR_TID.X ;  /* 0x00000000000f7919 */ /* 0x002e640000002100 */
.L_x_16066:
[----:B------:R-:W-:Y:S05]  /*8ff0*/  BSYNC B0 ;  /* 0x0000000000007941 */ /* 0x000fea0003800000 */
.L_x_16064:
        /* <DEDUP_REMOVED lines=22> */
.L_x_16068:
        /* <DEDUP_REMOVED lines=28> */
.L_x_16067:
[----:B------:R-:W-:Y:S05]  /*9320*/  EXIT ;  /* 0x000000000000794d */ /* 0x000fea0003800000 */
.L_x_16069:
        /* <DEDUP_REMOVED lines=13> */
.L_x_19005:


//--------------------- .text._Z25selective_scan_bwd_kernelI32Selective_Scan_bwd_kernel_traitsILi32ELi8ELb0ELb1ELb0ELb1ELb0EN3c104HalfENS1_7complexIfEEEEv12SSMParamsBwd --------------------------
	.section	.text._Z25selective_scan_bwd_kernelI32Selective_Scan_bwd_kernel_traitsILi32ELi8ELb0ELb1ELb0ELb1ELb0EN3c104HalfENS1_7complexIfEEEEv12SSMParamsBwd,"ax",@progbits
	.align	128
        .global         _Z25selective_scan_bwd_kernelI32Selective_Scan_bwd_kernel_traitsILi32ELi8ELb0ELb1ELb0ELb1ELb0EN3c104HalfENS1_7complexIfEEEEv12SSMParamsBwd
        .type           _Z25selective_scan_bwd_kernelI32Selective_Scan_bwd_kernel_traitsILi32ELi8ELb0ELb1ELb0ELb1ELb0EN3c104HalfENS1_7complexIfEEEEv12SSMParamsBwd,@function
        .size           _Z25selective_scan_bwd_kernelI32Selective_Scan_bwd_kernel_traitsILi32ELi8ELb0ELb1ELb0ELb1ELb0EN3c104HalfENS1_7complexIfEEEEv12SSMParamsBwd,(.L_x_19006 - _Z25selective_scan_bwd_kernelI32Selective_Scan_bwd_kernel_traitsILi32ELi8ELb0ELb1ELb0ELb1ELb0EN3c104HalfENS1_7complexIfEEEEv12SSMParamsBwd)
        .other          _Z25selective_scan_bwd_kernelI32Selective_Scan_bwd_kernel_traitsILi32ELi8ELb0ELb1ELb0ELb1ELb0EN3c104HalfENS1_7complexIfEEEEv12SSMParamsBwd,@"STO_CUDA_ENTRY STV_DEFAULT"
_Z25selective_scan_bwd_kernelI32Selective_Scan_bwd_kernel_traitsILi32ELi8ELb0ELb1ELb0ELb1ELb0EN3c104HalfENS1_7complexIfEEEEv12SSMParamsBwd:
.text._Z25selective_scan_bwd_kernelI32Selective_Scan_bwd_kernel_traitsILi32ELi8ELb0ELb1ELb0ELb1ELb0EN3c104HalfENS1_7complexIfEEEEv12SSMParamsBwd:
        /* <DEDUP_REMOVED lines=139> */
.L_x_16139:
        /* <DEDUP_REMOVED lines=66> */
[CC--:B------:R-:W-:Y:S01]  /*0cd0*/  ISETP.GE.AND P6, PT, R22.reuse, R35.reuse, PT ;  /* 0x000000231600720c */ /* 0x0c0fe20003fc6270 */
[----:B------:R-:W-:Y:S01]  /*0ce0*/  IMAD.WIDE R26, R22, 0x2, R88 ;  /* 0x00000002161a7825 */ /* 0x000fe200078e0258 */
[-C--:B------:R-:W-:Y:S02]  /*0cf0*/  ISETP.GE.AND P5, PT, R10, R35.reuse, PT ;  /* 0x000000230a00720c */ /* 0x080fe40003fa6270 */
[----:B------:R-:W-:-:S02]  /*0d00*/  ISETP.GE.AND P4, PT, R12, R35, PT ;  /* 0x000000230c00720c */ /* 0x000fc40003f86270 */
[-C--:B------:R-:W-:Y:S02]  /*0d10*/  ISETP.GE.AND P3, PT, R14, R35.reuse, PT ;  /* 0x000000230e00720c */ /* 0x080fe40003f66270 */
[-C--:B------:R-:W-:Y:S02]  /*0d20*/  ISETP.GE.AND P2, PT, R16, R35.reuse, PT ;  /* 0x000000231000720c */ /* 0x080fe40003f46270 */
[-C--:B------:R-:W-:Y:S02]  /*0d30*/  ISETP.GE.AND P1, PT, R18, R35.reuse, PT ;  /* 0x000000231200720c */ /* 0x080fe40003f26270 */
[----:B------:R-:W-:Y:S02]  /*0d40*/  ISETP.GE.AND P0, PT, R20, R35, PT ;  /* 0x000000231400720c */ /* 0x000fe40003f06270 */
[----:B------:R-:W-:Y:S01]  /*0d50*/  PRMT R10, RZ, 0x7610, R10 ;  /* 0x00007610ff0a7816 */ /* 0x000fe2000000000a */
[----:B--2---:R-:W-:Y:S01]  /*0d60*/  STS.U16 [R80], R5 ;  /* 0x0000000550007388 */ /* 0x004fe20000000400 */
[----:B------:R-:W-:Y:S01]  /*0d70*/  PRMT R12, RZ, 0x7610, R12 ;  /* 0x00007610ff0c7816 */ /* 0x000fe2000000000c */
[----:B------:R-:W-:Y:S01]  /*0d80*/  IMAD.WIDE R2, R22, 0x2, R86 ;  /* 0x0000000216027825 */ /* 0x000fe200078e0256 */
[----:B------:R-:W-:Y:S01]  /*0d90*/  PRMT R13, RZ, 0x7610, R13 ;  /* 0x00007610ff0d7816 */ /* 0x000fe2000000000d */
[----:B---3--:R0:W-:Y:S01]  /*0da0*/  STS.U16 [R79+0x40], R0 ;  /* 0x000040004f007388 */ /* 0x0081e20000000400 */
[----:B------:R-:W-:Y:S01]  /*0db0*/  P2R R14, PR, RZ, 0x20 ;  /* 0x00000020ff0e7803 */ /* 0x000fe20000000000 */
[----:B------:R-:W1:Y:S02]  /*0dc0*/  LDC R20, c[0x0][0x21c] ;  /* 0x00008700ff147b82 */ /* 0x000e640000000800 */
[----:B----4-:R2:W-:Y:S01]  /*0dd0*/  STS.U16 [R78+0x80], R7 ;  /* 0x000080074e007388 */ /* 0x0105e20000000400 */
[----:B0-----:R-:W-:-:S04]  /*0de0*/  SHF.L.U32 R0, R92, 0x3, RZ ;  /* 0x000000035c007819 */ /* 0x001fc800000006ff */
[----:B------:R-:W-:Y:S01]  /*0df0*/  LEA.HI.SX32 R72, R0, R0, 0x1b ;  /* 0x0000000000487211 */ /* 0x000fe200078fdaff */
[----:B------:R0:W-:Y:S03]  /*0e00*/  STS.U16 [R77+0xc0], R4 ;  /* 0x0000c0044d007388 */ /* 0x0001e60000000400 */
[----:B------:R-:W-:Y:S01]  /*0e10*/  LEA R72, R72, UR7, 0x1 ;  /* 0x0000000748487c11 */ /* 0x000fe2000f8e08ff */
        /* <DEDUP_REMOVED lines=15> */
[----:B--2---:R-:W-:Y:S02]  /*0f10*/  PRMT R7, RZ, 0x7610, R7 ;  /* 0x00007610ff077816 */ /* 0x004fe40000000007 */
[----:B0-----:R-:W-:Y:S02]  /*0f20*/  PRMT R4, RZ, 0x7610, R4 ;  /* 0x00007610ff047816 */ /* 0x001fe40000000004 */
        /* <DEDUP_REMOVED lines=25> */
[----:B------:R-:W2:Y:S04]  /*10c0*/  LDS.U16 R5, [R72] ;  /* 0x0000000048057984 */ /* 0x000ea80000000400 */
[----:B------:R-:W-:Y:S04]  /*10d0*/  LDS.U16 R6, [R72+0x2] ;  /* 0x0000020048067984 */ /* 0x000fe80000000400 */
[----:B------:R-:W3:Y:S04]  /*10e0*/  LDS.U16 R7, [R72+0x4] ;  /* 0x0000040048077984 */ /* 0x000ee80000000400 */
[----:B------:R-:W-:Y:S04]  /*10f0*/  LDS.U16 R8, [R72+0x6] ;  /* 0x0000060048087984 */ /* 0x000fe80000000400 */
[----:B------:R-:W4:Y:S04]  /*1100*/  LDS.U16 R4, [R72+0x8] ;  /* 0x0000080048047984 */ /* 0x000f280000000400 */
[----:B------:R-:W-:Y:S04]  /*1110*/  LDS.U16 R10, [R72+0xa] ;  /* 0x00000a00480a7984 */ /* 0x000fe80000000400 */
[----:B------:R-:W1:Y:S04]  /*1120*/  LDS.U16 R9, [R72+0xc] ;  /* 0x00000c0048097984 */ /* 0x000e680000000400 */
[----:B------:R-:W1:Y:S01]  /*1130*/  LDS.U16 R11, [R72+0xe] ;  /* 0x00000e00480b7984 */ /* 0x000e620000000400 */
[----:B------:R-:W-:Y:S01]  /*1140*/  BAR.SYNC.DEFER_BLOCKING 0x0 ;  /* 0x0000000000007b1d */ /* 0x000fe20000010000 */
[----:B0-----:R-:W-:-:S02]  /*1150*/  PRMT R0, RZ, 0x7610, R0 ;  /* 0x00007610ff007816 */ /* 0x001fc40000000000 */
[----:B------:R-:W-:Y:S02]  /*1160*/  PRMT R13, RZ, 0x7610, R13 ;  /* 0x00007610ff0d7816 */ /* 0x000fe4000000000d */
[----:B------:R-:W-:Y:S01]  /*1170*/  PRMT R12, RZ, 0x7610, R12 ;  /* 0x00007610ff0c7816 */ /* 0x000fe2000000000c */
        /* <DEDUP_REMOVED lines=9> */
[----:B------:R-:W4:Y:S01]  /*1210*/  @!P6 LDG.E.U16 R16, desc[UR12][R2.64+0x1c0] ;  /* 0x0001c00c0210e981 */ /* 0x000f22000c1e1500 */
[----:B--2---:R-:W-:-:S05]  /*1220*/  HADD2.F32 R5, -RZ, R5.H0_H0 ;  /* 0x20000005ff057230 */ /* 0x004fca0000004100 */
[----:B-----5:R-:W-:-:S05]  /*1230*/  FADD.FTZ R63, R5, R98 ;  /* 0x00000062053f7221 */ /* 0x020fca0000010000 */
[----:B------:R-:W-:Y:S01]  /*1240*/  FSETP.GTU.FTZ.AND P0, PT, R63, 20, PT ;  /* 0x41a000003f00780b */ /* 0x000fe20003f1c000 */
[----:B---3--:R-:W-:Y:S02]  /*1250*/  HADD2.F32 R7, -RZ, R7.H0_H0 ;  /* 0x20000007ff077230 */ /* 0x008fe40000004100 */
[----:B----4-:R-:W-:Y:S02]  /*1260*/  HADD2.F32 R59, -RZ, R4.H0_H0 ;  /* 0x20000004ff3b7230 */ /* 0x010fe40000004100 */
[----:B-1----:R-:W-:Y:S02]  /*1270*/  HADD2.F32 R9, -RZ, R9.H0_H0 ;  /* 0x20000009ff097230 */ /* 0x002fe40000004100 */
[--C-:B------:R-:W-:Y:S01]  /*1280*/  FADD.FTZ R61, R7, R98.reuse ;  /* 0x00000062073d7221 */ /* 0x100fe20000010000 */
[--C-:B------:R-:W-:Y:S01]  /*1290*/  FADD.FTZ R59, R59, R98.reuse ;  /* 0x000000623b3b7221 */ /* 0x100fe20000010000 */
[----:B------:R-:W-:Y:S01]  /*12a0*/  BSSY B0, `(.L_x_16071) ;  /* 0x0000051000007945 */ /* 0x000fe20003800000 */
[----:B------:R-:W-:Y:S01]  /*12b0*/  ISETP.GE.AND P5, PT, R20, 0x1, PT ;  /* 0x000000011400780c */ /* 0x000fe20003fa6270 */
[----:B------:R-:W-:Y:S01]  /*12c0*/  HADD2.F32 R7, -RZ, R67.H0_H0 ;  /* 0x20000043ff077230 */ /* 0x000fe20000004100 */
[----:B------:R-:W-:Y:S01]  /*12d0*/  FSETP.GTU.FTZ.AND P4, PT, R61, 20, PT ;  /* 0x41a000003d00780b */ /* 0x000fe20003f9c000 */
[----:B------:R-:W-:Y:S01]  /*12e0*/  HADD2.F32 R11, -RZ, R11.H0_H0 ;  /* 0x2000000bff0b7230 */ /* 0x000fe20000004100 */
[----:B------:R-:W-:Y:S01]  /*12f0*/  FSETP.GTU.FTZ.AND P2, PT, R59, 20, PT ;  /* 0x41a000003b00780b */ /* 0x000fe20003f5c000 */
[----:B------:R-:W-:Y:S01]  /*1300*/  FADD.FTZ R57, R9, R98 ;  /* 0x0000006209397221 */ /* 0x000fe20000010000 */
[----:B------:R-:W-:Y:S04]  /*1310*/  STS.U16 [R80], R15 ;  /* 0x0000000f50007388 */ /* 0x000fe80000000400 */
        /* <DEDUP_REMOVED lines=12> */
[----:B0-----:R-:W-:-:S03]  /*13e0*/  HADD2.F32 R12, -RZ, R189.H0_H0 ;  /* 0x200000bdff0c7230 */ /* 0x001fc60000004100 */
[----:B------:R-:W0:Y:S01]  /*13f0*/  LDS.U16 R3, [R72+0x8] ;  /* 0x0000080048037984 */ /* 0x000e220000000400 */
[----:B------:R-:W-:-:S03]  /*1400*/  HADD2.F32 R13, -RZ, R71.H0_H0 ;  /* 0x20000047ff0d7230 */ /* 0x000fc60000004100 */
[----:B------:R-:W0:Y:S01]  /*1410*/  LDS.U16 R108, [R72+0xa] ;  /* 0x00000a00486c7984 */ /* 0x000e220000000400 */
[----:B-1----:R-:W-:Y:S02]  /*1420*/  HADD2.F32 R0, -RZ, R18.H0_H0 ;  /* 0x20000012ff007230 */ /* 0x002fe40000004100 */
[----:B--2---:R-:W-:-:S03]  /*1430*/  HADD2.F32 R102, -RZ, R102.H0_H0 ;  /* 0x20000066ff667230 */ /* 0x004fc60000004100 */
[----:B------:R-:W-:Y:S02]  /*1440*/  FFMA.FTZ R93, R0, R12, R93 ;  /* 0x0000000c005d7223 */ /* 0x000fe4000001005d */
[----:B------:R1:W2:Y:S02]  /*1450*/  LDS.U16 R12, [R72+0xc] ;  /* 0x00000c00480c7984 */ /* 0x0002a40000000400 */
[----:B------:R-:W-:Y:S02]  /*1460*/  FFMA.FTZ R93, R102, R13, R93 ;  /* 0x0000000d665d7223 */ /* 0x000fe4000001005d */
[----:B------:R1:W1:Y:S01]  /*1470*/  LDS.U16 R13, [R72+0xe] ;  /* 0x00000e00480d7984 */ /* 0x0002620000000400 */
[----:B------:R-:W-:Y:S02]  /*1480*/  HADD2.F32 R14, -RZ, R70.H0_H0 ;  /* 0x20000046ff0e7230 */ /* 0x000fe40000004100 */
[----:B---3--:R-:W-:Y:S02]  /*1490*/  HADD2.F32 R2, -RZ, R2.H0_H0 ;  /* 0x20000002ff027230 */ /* 0x008fe40000004100 */
[----:B------:R-:W-:-:S02]  /*14a0*/  HADD2.F32 R15, -RZ, R69.H0_H0 ;  /* 0x20000045ff0f7230 */ /* 0x000fc40000004100 */
[----:B----4-:R-:W-:Y:S02]  /*14b0*/  HADD2.F32 R104, -RZ, R104.H0_H0 ;  /* 0x20000068ff687230 */ /* 0x010fe40000004100 */
[----:B------:R-:W-:Y:S01]  /*14c0*/  FFMA.FTZ R93, R2, R14, R93 ;  /* 0x0000000e025d7223 */ /* 0x000fe2000001005d */
[----:B------:R-:W-:Y:S02]  /*14d0*/  HADD2.F32 R17, -RZ, R8.H0_H0 ;  /* 0x20000008ff117230 */ /* 0x000fe40000004100 */
[----:B------:R-:W-:Y:S02]  /*14e0*/  HADD2.F32 R19, -RZ, R10.H0_H0 ;  /* 0x2000000aff137230 */ /* 0x000fe40000004100 */
[----:B------:R-:W-:Y:S01]  /*14f0*/  FFMA.FTZ R93, R104, R15, R93 ;  /* 0x0000000f685d7223 */ /* 0x000fe2000001005d */
[----:B------:R-:W-:Y:S02]  /*1500*/  HADD2.F32 R15, -RZ, R6.H0_H0 ;  /* 0x20000006ff0f7230 */ /* 0x000fe40000004100 */
[----:B------:R-:W-:Y:S01]  /*1510*/  FADD.FTZ R62, R17, R98 ;  /* 0x00000062113e7221 */ /* 0x000fe20000010000 */
[----:B------:R-:W-:-:S02]  /*1520*/  HADD2.F32 R14, -RZ, R68.H0_H0 ;  /* 0x20000044ff0e7230 */ /* 0x000fc40000004100 */
[--C-:B------:R-:W-:Y:S01]  /*1530*/  FADD.FTZ R60, R19, R98.reuse ;  /* 0x00000062133c7221 */ /* 0x100fe20000010000 */
[----:B0-----:R-:W-:Y:S02]  /*1540*/  HADD2.F32 R4, -RZ, R3.H0_H0 ;  /* 0x20000003ff047230 */ /* 0x001fe40000004100 */
[----:B------:R-:W-:Y:S01]  /*1550*/  FADD.FTZ R64, R15, R98 ;  /* 0x000000620f407221 */ /* 0x000fe20000010000 */
[----:B------:R-:W-:Y:S01]  /*1560*/  FSETP.GTU.FTZ.AND P3, PT, R62, 20, PT ;  /* 0x41a000003e00780b */ /* 0x000fe20003f7c000 */
[----:B------:R-:W-:Y:S01]  /*1570*/  HADD2.F32 R108, -RZ, R108.H0_H0 ;  /* 0x2000006cff6c7230 */ /* 0x000fe20000004100 */
[----:B------:R-:W-:Y:S01]  /*1580*/  FSETP.GTU.FTZ.AND P1, PT, R60, 20, PT ;  /* 0x41a000003c00780b */ /* 0x000fe20003f3c000 */
[----:B------:R-:W-:Y:S01]  /*1590*/  FFMA.FTZ R93, R4, R14, R93 ;  /* 0x0000000e045d7223 */ /* 0x000fe2000001005d */
[----:B------:R-:W-:Y:S01]  /*15a0*/  FSETP.GTU.FTZ.AND P6, PT, R64, 20, PT ;  /* 0x41a000004000780b */ /* 0x000fe20003fdc000 */
[----:B------:R-:W-:-:S12]  /*15b0*/  @P0 BRA `(.L_x_16072) ;  /* 0x00000000007c0947 */ /* 0x000fd80003800000 */
        /* <DEDUP_REMOVED lines=31> */
.L_x_16072:
[----:B------:R-:W-:Y:S05]  /*17b0*/  BSYNC B0 ;  /* 0x0000000000007941 */ /* 0x000fea0003800000 */
.L_x_16071:
[----:B------:R-:W-:Y:S01]  /*17c0*/  BSSY B0, `(.L_x_16073) ;  /* 0x0000027000007945 */ /* 0x000fe20003800000 */
[----:B------:R-:W-:Y:S01]  /*17d0*/  FSETP.GTU.FTZ.AND P0, PT, R57, 20, PT ;  /* 0x41a000003900780b */ /* 0x000fe20003f1c000 */
[----:B------:R-:W-:Y:S01]  /*17e0*/  FFMA.FTZ R93, R108, R7, R93 ;  /* 0x000000076c5d7223 */ /* 0x000fe2000001005d */
[----:B------:R-:W-:Y:S02]  /*17f0*/  HADD2.F32 R9, -RZ, R66.H0_H0 ;  /* 0x20000042ff097230 */ /* 0x000fe40000004100 */
[----:B------:R-:W-:Y:S01]  /*1800*/  FADD.FTZ R58, R11, R98 ;  /* 0x000000620b3a7221 */ /* 0x000fe20000010000 */
[----:B------:R-:W-:Y:S02]  /*1810*/  HADD2.F32 R10, -RZ, R65.H0_H0 ;  /* 0x20000041ff0a7230 */ /* 0x000fe40000004100 */
[----:B--2---:R-:W-:Y:S01]  /*1820*/  HADD2.F32 R6, -RZ, R12.H0_H0 ;  /* 0x2000000cff067230 */ /* 0x004fe20000004100 */
        /* <DEDUP_REMOVED lines=32> */
.L_x_16074:
[----:B------:R-:W-:Y:S05]  /*1a30*/  BSYNC B0 ;  /* 0x0000000000007941 */ /* 0x000fea0003800000 */
.L_x_16073:
[----:B-1----:R-:W-:Y:S02]  /*1a40*/  HADD2.F32 R106, -RZ, R13.H0_H0 ;  /* 0x2000000dff6a7230 */ /* 0x002fe40000004100 */
        /* <DEDUP_REMOVED lines=36> */
.L_x_16076:
[----:B------:R-:W-:Y:S05]  /*1c90*/  BSYNC B0 ;  /* 0x0000000000007941 */ /* 0x000fea0003800000 */
.L_x_16075:
        /* <DEDUP_REMOVED lines=33> */
.L_x_16078:
[----:B------:R-:W-:Y:S05]  /*1eb0*/  BSYNC B0 ;  /* 0x0000000000007941 */ /* 0x000fea0003800000 */
.L_x_16077:
        /* <DEDUP_REMOVED lines=33> */
.L_x_16080:
[----:B------:R-:W-:Y:S05]  /*20d0*/  BSYNC B0 ;  /* 0x0000000000007941 */ /* 0x000fea0003800000 */
.L_x_16079:
        /* <DEDUP_REMOVED lines=33> */
.L_x_16082:
[----:B------:R-:W-:Y:S05]  /*22f0*/  BSYNC B0 ;  /* 0x0000000000007941 */ /* 0x000fea0003800000 */
.L_x_16081:
        /* <DEDUP_REMOVED lines=33> */
.L_x_16084:
[----:B------:R-:W-:Y:S05]  /*2510*/  BSYNC B0 ;  /* 0x0000000000007941 */ /* 0x000fea0003800000 */
.L_x_16083:
        /* <DEDUP_REMOVED lines=33> */
.L_x_16086:
[----:B------:R-:W-:Y:S05]  /*2730*/  BSYNC B0 ;  /* 0x0000000000007941 */ /* 0x000fea0003800000 */
.L_x_16085:
        /* <DEDUP_REMOVED lines=19> */
[----:B------:R-:W-:Y:S01]  /*2870*/  IADD3 R22, R83, R22, RZ ;  /* 0x0000001653167210 */ /* 0x000fe20007ffe0ff */
[----:B------:R-:W-:Y:S01]  /*2880*/  IMAD R8, R100, UR6, RZ ;  /* 0x0000000664087c24 */ /* 0x000fe2000f8e02ff */
[----:B------:R-:W-:Y:S01]  /*2890*/  LEA.HI R3, R40, R40, RZ, 0x1 ;  /* 0x0000002828037211 */ /* 0x000fe200078f08ff */
[----:B------:R-:W-:Y:S01]  /*28a0*/  IMAD.WIDE.U32 R24, R101, UR6, RZ ;  /* 0x0000000665187c25 */ /* 0x000fe2000f8e00ff */
[----:B------:R-:W-:Y:S01]  /*28b0*/  SHF.L.U32 R113, R35, 0x1, RZ ;  /* 0x0000000123717819 */ /* 0x000fe200000006ff */
[----:B------:R-:W1:Y:S01]  /*28c0*/  LDC R110, c[0x0][0x218] ;  /* 0x00008600ff6e7b82 */ /* 0x000e620000000800 */
[----:B------:R-:W-:Y:S01]  /*28d0*/  LOP3.LUT R3, R3, 0xfffffe, RZ, 0xc0, !PT ;  /* 0x00fffffe03037812 */ /* 0x000fe200078ec0ff */
[----:B------:R-:W-:Y:S01]  /*28e0*/  IMAD R109, R101, UR7, R8 ;  /* 0x00000007656d7c24 */ /* 0x000fe2000f8e0208 */
[----:B------:R-:W-:Y:S01]  /*28f0*/  ISETP.GE.AND P0, PT, R22, R113, PT ;  /* 0x000000711600720c */ /* 0x000fe20003f06270 */
[----:B------:R-:W-:Y:S01]  /*2900*/  FADD.FTZ R0, R0, R0 ;  /* 0x0000000000007221 */ /* 0x000fe20000010000 */
[----:B------:R-:W-:Y:S01]  /*2910*/  IADD3 R40, R40, -R3, RZ ;  /* 0x8000000328287210 */ /* 0x000fe20007ffe0ff */
[----:B------:R-:W-:Y:S01]  /*2920*/  FADD.FTZ R102, R102, R102 ;  /* 0x0000006666667221 */ /* 0x000fe20000010000 */
[----:B------:R-:W-:Y:S01]  /*2930*/  FADD.FTZ R103, R2, R2 ;  /* 0x0000000202677221 */ /* 0x000fe20000010000 */
[----:B------:R-:W2:Y:S01]  /*2940*/  LDC.64 R20, c[0x0][0x348] ;  /* 0x0000d200ff147b82 */ /* 0x000ea20000000a00 */
[----:B------:R-:W-:Y:S01]  /*2950*/  FADD.FTZ R104, R104, R104 ;  /* 0x0000006868687221 */ /* 0x000fe20000010000 */
[----:B------:R-:W-:Y:S01]  /*2960*/  FADD.FTZ R105, R4, R4 ;  /* 0x0000000404697221 */ /* 0x000fe20000010000 */
[----:B------:R-:W-:Y:S01]  /*2970*/  FADD.FTZ R108, R108, R108 ;  /* 0x0000006c6c6c7221 */ /* 0x000fe20000010000 */
[----:B------:R-:W-:Y:S01]  /*2980*/  FADD.FTZ R107, R6, R6 ;  /* 0x00000006066b7221 */ /* 0x000fe20000010000 */
[----:B------:R-:W-:Y:S01]  /*2990*/  FADD.FTZ R106, R106, R106 ;  /* 0x0000006a6a6a7221 */ /* 0x000fe20000010000 */
[----:B------:R-:W-:-:S02]  /*29a0*/  MOV R111, RZ ;  /* 0x000000ff006f7202 */ /* 0x000fc40000000f00 */
[----:B------:R-:W-:Y:S01]  /*29b0*/  CS2R R54, SRZ ;  /* 0x0000000000367805 */ /* 0x000fe2000001ff00 */
[----:B------:R-:W3:Y:S01]  /*29c0*/  LDC.64 R18, c[0x0][0x350] ;  /* 0x0000d400ff127b82 */ /* 0x000ee20000000a00 */
[----:B------:R-:W-:Y:S02]  /*29d0*/  MOV R56, RZ ;  /* 0x000000ff00387202 */ /* 0x000fe40000000f00 */
[----:B------:R-:W-:Y:S02]  /*29e0*/  CS2R R52, SRZ ;  /* 0x0000000000347805 */ /* 0x000fe4000001ff00 */
[----:B------:R-:W-:Y:S02]  /*29f0*/  CS2R R50, SRZ ;  /* 0x0000000000327805 */ /* 0x000fe4000001ff00 */
[----:B------:R-:W-:Y:S01]  /*2a00*/  MOV R49, RZ ;  /* 0x000000ff00317202 */ /* 0x000fe20000000f00 */
[----:B------:R-:W-:Y:S01]  /*2a10*/  UMOV UR5, URZ ;  /* 0x0000003f00057c82 */ /* 0x000fe20008000000 */
[----:B------:R-:W-:Y:S01]  /*2a20*/  P2R R190, PR, RZ, 0x1 ;  /* 0x00000001ffbe7803 */ /* 0x000fe20000000000 */
[----:B------:R-:W-:Y:S01]  /*2a30*/  UMOV UR6, URZ ;  /* 0x0000003f00067c82 */ /* 0x000fe20008000000 */
[----:B------:R-:W4:Y:S01]  /*2a40*/  LDC.64 R16, c[0x0][0x3c8] ;  /* 0x0000f200ff107b82 */ /* 0x000f220000000a00 */
[----:B------:R-:W-:Y:S01]  /*2a50*/  SHF.R.S32.HI R23, RZ, 0x1f, R22 ;  /* 0x0000001fff177819 */ /* 0x000fe20000011416 */
[----:B------:R-:W-:Y:S01]  /*2a60*/  ULDC UR28, c[0x0][0x21c] ;  /* 0x00008700001c7ab9 */ /* 0x000fe20000000800 */
[----:B------:R-:W-:Y:S01]  /*2a70*/  IADD3 R109, R25, R109, RZ ;  /* 0x0000006d196d7210 */ /* 0x000fe20007ffe0ff */
[----:B------:R-:W-:Y:S01]  /*2a80*/  ULDC.64 UR26, c[0x0][0x348] ;  /* 0x0000d200001a7ab9 */ /* 0x000fe20000000a00 */
[----:B------:R-:W-:Y:S01]  /*2a90*/  ULDC.64 UR24, c[0x0][0x360] ;  /* 0x0000d80000187ab9 */ /* 0x000fe20000000a00 */
[----:B------:R-:W-:Y:S01]  /*2aa0*/  ULDC.64 UR16, c[0x0][0x238] ;  /* 0x00008e0000107ab9 */ /* 0x000fe20000000a00 */
[----:B------:R-:W-:Y:S01]  /*2ab0*/  ULDC.64 UR18, c[0x0][0x250] ;  /* 0x0000940000127ab9 */ /* 0x000fe20000000a00 */
[----:B------:R-:W0:Y:S01]  /*2ac0*/  LDC.64 R14, c[0x0][0x360] ;  /* 0x0000d800ff0e7b82 */ /* 0x000e220000000a00 */
[----:B------:R-:W-:Y:S01]  /*2ad0*/  ULDC.64 UR22, c[0x0][0x270] ;  /* 0x00009c0000167ab9 */ /* 0x000fe20000000a00 */
[----:B------:R-:W-:-:S06]  /*2ae0*/  ULDC.64 UR20, c[0x0][0x268] ;  /* 0x00009a0000147ab9 */ /* 0x000fcc0000000a00 */
[----:B------:R-:W0:Y:S08]  /*2af0*/  LDC.64 R12, c[0x0][0x2d0] ;  /* 0x0000b400ff0c7b82 */ /* 0x000e300000000a00 */
[----:B-1----:R-:W0:Y:S02]  /*2b00*/  LDC.64 R10, c[0x0][0x2e0] ;  /* 0x0000b800ff0a7b82 */ /* 0x002e240000000a00 */
.L_x_16134:
        /* <DEDUP_REMOVED lines=8> */
[----:B------:R-:W-:Y:S01]  /*2b90*/  ISETP.NE.AND P6, PT, R190, RZ, PT ;  /* 0x000000ffbe00720c */ /* 0x000fe20003fc5270 */
[----:B------:R-:W-:Y:S01]  /*2ba0*/  IMAD R3, R111, UR19, R6 ;  /* 0x000000136f037c24 */ /* 0x000fe2000f8e0206 */
[----:B------:R-:W-:Y:S02]  /*2bb0*/  ISETP.GE.AND P4, PT, R2, R113, PT ;  /* 0x000000710200720c */ /* 0x000fe40003f86270 */
[----:B------:R-:W-:Y:S02]  /*2bc0*/  LEA R2, P1, R4, R85, 0x1 ;  /* 0x0000005504027211 */ /* 0x000fe400078208ff */
[----:B------:R-:W-:Y:S02]  /*2bd0*/  IADD3 R3, R5, R3, RZ ;  /* 0x0000000305037210 */ /* 0x000fe40007ffe0ff */
[----:B------:R-:W-:Y:S02]  /*2be0*/  IADD3 R6, R22, 0x80, RZ ;  /* 0x0000008016067810 */ /* 0x000fe40007ffe0ff */
[----:B------:R-:W-:-:S02]  /*2bf0*/  PRMT R35, RZ, 0x7610, R35 ;  /* 0x00007610ff237816 */ /* 0x000fc40000000023 */
[----:B------:R-:W-:Y:S02]  /*2c00*/  IADD3 R8, R22, 0xa0, RZ ;  /* 0x000000a016087810 */ /* 0x000fe40007ffe0ff */
[----:B------:R-:W-:Y:S02]  /*2c10*/  LEA.HI.X R3, R4, R84, R3, 0x1, P1 ;  /* 0x0000005404037211 */ /* 0x000fe400008f0c03 */
[C---:B------:R-:W-:Y:S02]  /*2c20*/  IADD3 R34, R22.reuse, 0xc0, RZ ;  /* 0x000000c016227810 */ /* 0x040fe40007ffe0ff */
[----:B------:R-:W-:Y:S01]  /*2c30*/  IADD3 R36, R22, 0xe0, RZ ;  /* 0x000000e016247810 */ /* 0x000fe20007ffe0ff */
[----:B--2---:R-:W2:Y:S01]  /*2c40*/  @!P5 LDG.E.U16 R35, desc[UR12][R2.64+0x80] ;  /* 0x0000800c0223d981 */ /* 0x004ea2000c1e1500 */
[-C--:B------:R-:W-:Y:S02]  /*2c50*/  ISETP.GE.AND P3, PT, R6, R113.reuse, PT ;  /* 0x000000710600720c */ /* 0x080fe40003f66270 */
[----:B------:R-:W-:Y:S01]  /*2c60*/  ISETP.GE.AND P2, PT, R8, R113, PT ;  /* 0x000000710800720c */ /* 0x000fe20003f46270 */
[----:B------:R-:W-:Y:S01]  /*2c70*/  IMAD R8, R136, UR16, RZ ;  /* 0x0000001088087c24 */ /* 0x000fe2000f8e02ff */
[----:B------:R-:W-:-:S02]  /*2c80*/  MOV R4, R24 ;  /* 0x0000001800047202 */ /* 0x000fc40000000f00 */
[----:B------:R-:W-:Y:S01]  /*2c90*/  MOV R5, R109 ;  /* 0x0000006d00057202 */ /* 0x000fe20000000f00 */
[C---:B------:R-:W-:Y:S01]  /*2ca0*/  IMAD R9, R111.reuse, UR17, R8 ;  /* 0x000000116f097c24 */ /* 0x040fe2000f8e0208 */
[-C--:B------:R-:W-:Y:S02]  /*2cb0*/  ISETP.GE.AND P1, PT, R34, R113.reuse, PT ;  /* 0x000000712200720c */ /* 0x080fe40003f26270 */
[----:B------:R-:W-:Y:S01]  /*2cc0*/  PRMT R7, RZ, 0x7610, R7 ;  /* 0x00007610ff077816 */ /* 0x000fe20000000007 */
[----:B------:R-:W-:Y:S01]  /*2cd0*/  IMAD.WIDE.U32 R4, R111, UR16, R4 ;  /* 0x000000106f047c25 */ /* 0x000fe2000f8e0004 */
[----:B------:R-:W-:Y:S02]  /*2ce0*/  ISETP.GE.AND P5, PT, R36, R113, PT ;  /* 0x000000712400720c */ /* 0x000fe40003fa6270 */
[----:B------:R-:W-:Y:S02]  /*2cf0*/  PRMT R6, RZ, 0x7610, R6 ;  /* 0x00007610ff067816 */ /* 0x000fe40000000006 */
[----:B------:R-:W-:Y:S01]  /*2d00*/  PRMT R34, RZ, 0x7610, R34 ;  /* 0x00007610ff227816 */ /* 0x000fe20000000022 */
[----:B------:R-:W3:Y:S01]  /*2d10*/  @!P6 LDG.E.U16 R7, desc[UR12][R2.64] ;  /* 0x0000000c0207e981 */ /* 0x000ee2000c1e1500 */
[----:B------:R-:W-:-:S02]  /*2d20*/  PRMT R37, RZ, 0x7610, R37 ;  /* 0x00007610ff257816 */ /* 0x000fc40000000025 */
[----:B------:R-:W-:Y:S01]  /*2d30*/  PRMT R36, RZ, 0x7610, R36 ;  /* 0x00007610ff247816 */ /* 0x000fe20000000024 */
[----:B------:R-:W4:Y:S01]  /*2d40*/  @!P0 LDG.E.U16 R6, desc[UR12][R2.64+0x40] ;  /* 0x0000400c02068981 */ /* 0x000f22000c1e1500 */
[----:B------:R-:W-:Y:S02]  /*2d50*/  PRMT R117, RZ, 0x7610, R117 ;  /* 0x00007610ff757816 */ /* 0x000fe40000000075 */
[----:B------:R-:W-:Y:S01]  /*2d60*/  PRMT R112, RZ, 0x7610, R112 ;  /* 0x00007610ff707816 */ /* 0x000fe20000000070 */
[----:B------:R-:W2:Y:S01]  /*2d70*/  @!P4 LDG.E.U16 R34, desc[UR12][R2.64+0xc0] ;  /* 0x0000c00c0222c981 */ /* 0x000ea2000c1e1500 */
[----:B0-----:R-:W-:Y:S02]  /*2d80*/  LEA R8, P0, R4, R12, 0x3 ;  /* 0x0000000c04087211 */ /* 0x001fe400078018ff */
[----:B------:R-:W-:Y:S01]  /*2d90*/  IADD3 R5, R5, R9, RZ ;  /* 0x0000000905057210 */ /* 0x000fe20007ffe0ff */
[----:B------:R-:W2:Y:S01]  /*2da0*/  @!P3 LDG.E.U16 R37, desc[UR12][R2.64+0x100] ;  /* 0x0001000c0225b981 */ /* 0x000ea2000c1e1500 */
[----:B------:R-:W-:-:S02]  /*2db0*/  IADD3 R38, R22, 0x100, RZ ;  /* 0x0000010016267810 */ /* 0x000fc40007ffe0ff */
[----:B------:R-:W-:Y:S01]  /*2dc0*/  LEA.HI.X R9, R4, R13, R5, 0x3, P0 ;  /* 0x0000000d04097211 */ /* 0x000fe200000f1c05 */
[----:B------:R-:W2:Y:S01]  /*2dd0*/  @!P2 LDG.E.U16 R36, desc[UR12][R2.64+0x140] ;  /* 0x0001400c0224a981 */ /* 0x000ea2000c1e1500 */
[----:B------:R-:W-:Y:S02]  /*2de0*/  ISETP.GE.AND P4, PT, R38, R113, PT ;  /* 0x000000712600720c */ /* 0x000fe40003f86270 */
[C---:B------:R-:W-:Y:S01]  /*2df0*/  IADD3 R4, R22.reuse, 0x120, RZ ;  /* 0x0000012016047810 */ /* 0x040fe20007ffe0ff */
[----:B------:R-:W2:Y:S01]  /*2e00*/  @!P1 LDG.E.U16 R117, desc[UR12][R2.64+0x180] ;  /* 0x0001800c02759981 */ /* 0x000ea2000c1e1500 */
[----:B------:R-:W-:-:S03]  /*2e10*/  IADD3 R38, R22, 0x140, RZ ;  /* 0x0000014016267810 */ /* 0x000fc60007ffe0ff */
[----:B------:R-:W2:Y:S01]  /*2e20*/  @!P5 LDG.E.U16 R112, desc[UR12][R2.64+0x1c0] ;  /* 0x0001c00c0270d981 */ /* 0x000ea2000c1e1500 */
[----:B------:R-:W-:Y:S02]  /*2e30*/  IADD3 R116, R22, 0x160, RZ ;  /* 0x0000016016747810 */ /* 0x000fe40007ffe0ff */
[-C--:B------:R-:W-:Y:S01]  /*2e40*/  ISETP.GE.AND P0, PT, R4, R113.reuse, PT ;  /* 0x000000710400720c */ /* 0x080fe20003f06270 */
[----:B------:R-:W2:Y:S01]  /*2e50*/  LDG.E.64 R8, desc[UR12][R8.64] ;  /* 0x0000000c08087981 */ /* 0x000ea2000c1e1b00 */
[-C--:B------:R-:W-:Y:S02]  /*2e60*/  ISETP.GE.AND P1, PT, R38, R113.reuse, PT ;  /* 0x000000712600720c */ /* 0x080fe40003f26270 */
[----:B------:R-:W-:Y:S02]  /*2e70*/  ISETP.GE.AND P2, PT, R116, R113, PT ;  /* 0x000000717400720c */ /* 0x000fe40003f46270 */
[----:B------:R-:W-:Y:S02]  /*2e80*/  PRMT R114, RZ, 0x7610, R114 ;  /* 0x00007610ff727816 */ /* 0x000fe40000000072 */
[----:B------:R-:W-:-:S02]  /*2e90*/  PRMT R116, RZ, 0x7610, R116 ;  /* 0x00007610ff747816 */ /* 0x000fc40000000074 */
[----:B------:R-:W-:Y:S02]  /*2ea0*/  PRMT R118, RZ, 0x7610, R118 ;  /* 0x00007610ff767816 */ /* 0x000fe40000000076 */
[----:B------:R-:W-:Y:S01]  /*2eb0*/  PRMT R119, RZ, 0x7610, R119 ;  /* 0x00007610ff777816 */ /* 0x000fe20000000077 */
[----:B------:R-:W2:Y:S01]  /*2ec0*/  @!P4 LDG.E.U16 R114, desc[UR12][R2.64+0x200] ;  /* 0x0002000c0272c981 */ /* 0x000ea2000c1e1500 */
[C---:B------:R-:W-:Y:S02]  /*2ed0*/  IADD3 R4, R22.reuse, 0x180, RZ ;  /* 0x0000018016047810 */ /* 0x040fe40007ffe0ff */
[C---:B------:R-:W-:Y:S01]  /*2ee0*/  IADD3 R38, R22.reuse, 0x1a0, RZ ;  /* 0x000001a016267810 */ /* 0x040fe20007ffe0ff */
[----:B------:R-:W2:Y:S01]  /*2ef0*/  @!P0 LDG.E.U16 R116, desc[UR12][R2.64+0x240] ;  /* 0x0002400c02748981 */ /* 0x000ea2000c1e1500 */
[----:B------:R-:W-:-:S03]  /*2f00*/  IADD3 R120, R22, 0x1c0, RZ ;  /* 0x000001c016787810 */ /* 0x000fc60007ffe0ff */
[----:B------:R-:W2:Y:S01]  /*2f10*/  @!P1 LDG.E.U16 R118, desc[UR12][R2.64+0x280] ;  /* 0x0002800c02769981 */ /* 0x000ea2000c1e1500 */
[----:B------:R-:W-:-:S03]  /*2f20*/  IADD3 R122, R22, 0x1e0, RZ ;  /* 0x000001e0167a7810 */ /* 0x000fc60007ffe0ff */
[----:B------:R-:W2:Y:S01]  /*2f30*/  @!P2 LDG.E.U16 R119, desc[UR12][R2.64+0x2c0] ;  /* 0x0002c00c0277a981 */ /* 0x000ea2000c1e1500 */
[-C--:B------:R-:W-:Y:S02]  /*2f40*/  ISETP.GE.AND P0, PT, R4, R113.reuse, PT ;  /* 0x000000710400720c */ /* 0x080fe40003f06270 */
[-C--:B------:R-:W-:Y:S02]  /*2f50*/  ISETP.GE.AND P1, PT, R38, R113.reuse, PT ;  /* 0x000000712600720c */ /* 0x080fe40003f26270 */
[-C--:B------:R-:W-:Y:S02]  /*2f60*/  ISETP.GE.AND P2, PT, R120, R113.reuse, PT ;  /* 0x000000717800720c */ /* 0x080fe40003f46270 */
[----:B------:R-:W-:Y:S02]  /*2f70*/  ISETP.GE.AND P3, PT, R122, R113, PT ;  /* 0x000000717a00720c */ /* 0x000fe40003f66270 */
[----:B------:R-:W-:Y:S02]  /*2f80*/  PRMT R120, RZ, 0x7610, R120 ;  /* 0x00007610ff787816 */ /* 0x000fe40000000078 */
[----:B------:R-:W-:-:S02]  /*2f90*/  PRMT R121, RZ, 0x7610, R121 ;  /* 0x00007610ff797816 */ /* 0x000fc40000000079 */
        /* <DEDUP_REMOVED lines=27> */
[----:B------:R-:W-:Y:S01]  /*3150*/  ISETP.NE.AND P1, PT, R94, RZ, PT ;  /* 0x000000ff5e00720c */ /* 0x000fe20003f25270 */
[----:B---3--:R0:W-:Y:S04]  /*3160*/  STS.U16 [R80], R7 ;  /* 0x0000000750007388 */ /* 0x0081e80000000400 */
[----:B----4-:R-:W-:Y:S04]  /*3170*/  STS.U16 [R79+0x40], R6 ;  /* 0x000040064f007388 */ /* 0x010fe80000000400 */
[----:B--2---:R1:W-:Y:S04]  /*3180*/  STS.U16 [R78+0x80], R35 ;  /* 0x000080234e007388 */ /* 0x0043e80000000400 */
        /* <DEDUP_REMOVED lines=8> */
[-C--:B------:R-:W-:Y:S02]  /*3210*/  LEA.HI.SX32 R7, R7, R92.reuse, 0x1b ;  /* 0x0000005c07077211 */ /* 0x080fe400078fdaff */
[-C--:B------:R-:W-:Y:S01]  /*3220*/  LEA.HI.SX32 R35, R35, R92.reuse, 0x1b ;  /* 0x0000005c23237211 */ /* 0x080fe200078fdaff */
[----:B------:R-:W-:Y:S01]  /*3230*/  FMUL.FTZ R124, R8, 1.4426950216293334961 ;  /* 0x3fb8aa3b087c7820 */ /* 0x000fe20000410000 */
[-C--:B------:R-:W-:Y:S01]  /*3240*/  FMUL.FTZ R6, R9, R63.reuse ;  /* 0x0000003f09067220 */ /* 0x080fe20000410000 */
[----:B------:R-:W-:Y:S02]  /*3250*/  LEA R7, R7, UR7, 0x1 ;  /* 0x0000000707077c11 */ /* 0x000fe4000f8e08ff */
[----:B------:R-:W-:Y:S01]  /*3260*/  LEA R2, R35, UR7, 0x1 ;  /* 0x0000000723027c11 */ /* 0x000fe2000f8e08ff */
[----:B------:R1:W-:Y:S01]  /*3270*/  STS.U16 [R3+0x200], R114 ;  /* 0x0002007203007388 */ /* 0x0003e20000000400 */
[----:B------:R-:W-:Y:S01]  /*3280*/  FMUL.FTZ R4, R124, R63 ;  /* 0x0000003f7c047220 */ /* 0x000fe20000410000 */
[----:B------:R-:W-:Y:S01]  /*3290*/  FMUL.RZ R36, R6, 0.15915493667125701904 ;  /* 0x3e22f98306247820 */ /* 0x000fe2000040c000 */
[----:B------:R-:W-:Y:S01]  /*32a0*/  IADD3 R117, R92, 0x1e0, RZ ;  /* 0x000001e05c757810 */ /* 0x000fe20007ffe0ff */
[----:B------:R-:W-:Y:S01]  /*32b0*/  STS.U16 [R5+0x240], R116 ;  /* 0x0002407405007388 */ /* 0x000fe20000000400 */
[----:B------:R2:W-:Y:S03]  /*32c0*/  MUFU.EX2 R34, R4 ;  /* 0x0000000400227308 */ /* 0x0005e60000000800 */
[----:B------:R-:W-:Y:S01]  /*32d0*/  STS.U16 [R7+0x280], R118 ;  /* 0x0002807607007388 */ /* 0x000fe20000000400 */
[----:B------:R-:W-:-:S03]  /*32e0*/  LEA.HI.SX32 R117, R117, R92, 0x1b ;  /* 0x0000005c75757211 */ /* 0x000fc600078fdaff */
[----:B------:R3:W-:Y:S01]  /*32f0*/  STS.U16 [R2+0x2c0], R119 ;  /* 0x0002c07702007388 */ /* 0x0007e20000000400 */
[----:B------:R-:W4:Y:S01]  /*3300*/  MUFU.COS R127, R36 ;  /* 0x00000024007f7308 */ /* 0x000f220000000000 */
[C---:B-1----:R-:W-:Y:S02]  /*3310*/  IADD3 R3, R92.reuse, 0x180, RZ ;  /* 0x000001805c037810 */ /* 0x042fe40007ffe0ff */
[C---:B------:R-:W-:Y:S02]  /*3320*/  IADD3 R35, R92.reuse, 0x1a0, RZ ;  /* 0x000001a05c237810 */ /* 0x040fe40007ffe0ff */
[----:B------:R-:W-:-:S03]  /*3330*/  IADD3 R37, R92, 0x1c0, RZ ;  /* 0x000001c05c257810 */ /* 0x000fc60007ffe0ff */
[----:B------:R4:W1:Y:S01]  /*3340*/  MUFU.SIN R125, R36 ;  /* 0x00000024007d7308 */ /* 0x0008620000000400 */
[----:B---3--:R-:W-:Y:S02]  /*3350*/  @!P2 IADD3 R2, R82, -0x2, RZ ;  /* 0xfffffffe5202a810 */ /* 0x008fe40007ffe0ff */
[----:B------:R-:W-:Y:S02]  /*3360*/  LEA R6, R117, UR7, 0x1 ;  /* 0x0000000775067c11 */ /* 0x000fe4000f8e08ff */
[----:B------:R-:W-:Y:S01]  /*3370*/  LEA.HI.SX32 R3, R3, R92, 0x1b ;  /* 0x0000005c03037211 */ /* 0x000fe200078fdaff */
[----:B0-----:R-:W-:Y:S01]  /*3380*/  @!P2 IMAD R117, R2, R112, R111 ;  /* 0x000000700275a224 */ /* 0x001fe200078e026f */
[-C--:B------:R-:W-:Y:S02]  /*3390*/  LEA.HI.SX32 R35, R35, R92.reuse, 0x1b ;  /* 0x0000005c23237211 */ /* 0x080fe400078fdaff */
[----:B------:R-:W-:Y:S02]  /*33a0*/  SHF.L.U32 R2, R92, 0x4, RZ ;  /* 0x000000045c027819 */ /* 0x000fe400000006ff */
[----:B------:R-:W-:-:S02]  /*33b0*/  LEA.HI.SX32 R37, R37, R92, 0x1b ;  /* 0x0000005c25257211 */ /* 0x000fc400078fdaff */
[----:B------:R-:W-:Y:S02]  /*33c0*/  LEA R3, R3, UR7, 0x1 ;  /* 0x0000000703037c11 */ /* 0x000fe4000f8e08ff */
[----:B--2---:R-:W-:Y:S02]  /*33d0*/  LEA R4, R35, UR7, 0x1 ;  /* 0x0000000723047c11 */ /* 0x004fe4000f8e08ff */
[----:B------:R-:W-:Y:S02]  /*33e0*/  LEA.HI.SX32 R7, R2, R2, 0x1b ;  /* 0x0000000202077211 */ /* 0x000fe400078fdaff */
[----:B------:R-:W-:Y:S02]  /*33f0*/  LEA R5, R37, UR7, 0x1 ;  /* 0x0000000725057c11 */ /* 0x000fe4000f8e08ff */
[----:B------:R-:W-:Y:S01]  /*3400*/  LEA R35, R40, R111, 0x8 ;  /* 0x0000006f28237211 */ /* 0x000fe200078e40ff */
[----:B------:R-:W-:Y:S01]  /*3410*/  STS.U16 [R3+0x300], R120 ;  /* 0x0003007803007388 */ /* 0x000fe20000000400 */
[----:B------:R-:W-:-:S02]  /*3420*/  @P1 IADD3 R35, R94, 0x200, RZ ;  /* 0x000002005e231810 */ /* 0x000fc40007ffe0ff */
[----:B------:R-:W-:Y:S01]  /*3430*/  LEA R7, R7, UR7, 0x1 ;  /* 0x0000000707077c11 */ /* 0x000fe2000f8e08ff */
[----:B------:R-:W-:Y:S01]  /*3440*/  STS.U16 [R4+0x340], R121 ;  /* 0x0003407904007388 */ /* 0x000fe20000000400 */
[C---:B----4-:R-:W-:Y:S01]  /*3450*/  FMUL.FTZ R36, R34.reuse, R127 ;  /* 0x0000007f22247220 */ /* 0x050fe20000410000 */
[----:B-1----:R-:W-:Y:S01]  /*3460*/  FMUL.FTZ R37, R34, R125 ;  /* 0x0000007d22257220 */ /* 0x002fe20000410000 */
[----:B------:R-:W-:Y:S01]  /*3470*/  LEA R35, R35, UR7, 0x3 ;  /* 0x0000000723237c11 */ /* 0x000fe2000f8e18ff */
[----:B------:R0:W-:Y:S04]  /*3480*/  STS.U16 [R5+0x380], R122 ;  /* 0x0003807a05007388 */ /* 0x0001e80000000400 */
[----:B------:R1:W-:Y:S01]  /*3490*/  STS.U16 [R6+0x3c0], R123 ;  /* 0x0003c07b06007388 */ /* 0x0003e20000000400 */
[----:B------:R-:W-:-:S03]  /*34a0*/  NOP ;  /* 0x0000000000007918 */ /* 0x000fc60000000000 */
[----:B------:R-:W2:Y:S01]  /*34b0*/  LDS.U16 R128, [R7] ;  /* 0x0000000007807984 */ /* 0x000ea20000000400 */
[----:B0-----:R-:W-:-:S03]  /*34c0*/  @!P2 IMAD.WIDE R4, R117, 0x10, R32 ;  /* 0x000000107504a825 */ /* 0x001fc600078e0220 */
[----:B------:R-:W0:Y:S04]  /*34d0*/  LDS.U16 R126, [R7+0x2] ;  /* 0x00000200077e7984 */ /* 0x000e280000000400 */
        /* <DEDUP_REMOVED lines=16> */
[CC--:B-1----:R-:W-:Y:S01]  /*35e0*/  FMUL.FTZ R6, R9.reuse, R64.reuse ;  /* 0x0000004009067220 */ /* 0x0c2fe20000410000 */
[----:B------:R-:W-:Y:S01]  /*35f0*/  CS2R R2, SRZ ;  /* 0x0000000000027805 */ /* 0x000fe2000001ff00 */
[----:B------:R-:W-:Y:S01]  /*3600*/  BAR.SYNC.DEFER_BLOCKING 0x0 ;  /* 0x0000000000007b1d */ /* 0x000fe20000010000 */
[C---:B------:R-:W-:Y:S01]  /*3610*/  FMUL.FTZ R34, R9.reuse, R61 ;  /* 0x0000003d09227220 */ /* 0x040fe20000410000 */
[----:B------:R-:W-:Y:S01]  /*3620*/  FMUL.RZ R116, R6, 0.15915493667125701904 ;  /* 0x3e22f98306747820 */ /* 0x000fe2000040c000 */
[----:B------:R-:W-:Y:S01]  /*3630*/  FMUL.FTZ R6, R124, R64 ;  /* 0x000000407c067220 */ /* 0x000fe20000410000 */
[----:B--2---:R-:W-:Y:S01]  /*3640*/  FMUL.FTZ R7, R9, R59 ;  /* 0x0000003b09077220 */ /* 0x004fe20000410000 */
[----:B0-----:R-:W-:Y:S01]  /*3650*/  FMUL.RZ R35, R34, 0.15915493667125701904 ;  /* 0x3e22f98322237820 */ /* 0x001fe2000040c000 */
[----:B------:R-:W-:Y:S02]  /*3660*/  MUFU.SIN R121, R116 ;  /* 0x0000007400797308 */ /* 0x000fe40000000400 */
[----:B------:R-:W-:-:S06]  /*3670*/  FMUL.RZ R133, R7, 0.15915493667125701904 ;  /* 0x3e22f98307857820 */ /* 0x000fcc000040c000 */
[----:B------:R-:W0:Y:S01]  /*3680*/  MUFU.EX2 R6, R6 ;  /* 0x0000000600067308 */ /* 0x000e220000000800 */
[----:B------:R1:W5:Y:S07]  /*3690*/  @!P2 LDG.E.64 R2, desc[UR12][R4.64+0x8] ;  /* 0x0000080c0402a981 */ /* 0x00036e000c1e1b00 */
[----:B------:R-:W-:Y:S01]  /*36a0*/  MUFU.SIN R145, R35 ;  /* 0x0000002300917308 */ /* 0x000fe20000000400 */
[----:B-1----:R-:W-:-:S07]  /*36b0*/  FMUL.FTZ R5, R9, R62 ;  /* 0x0000003e09057220 */ /* 0x002fce0000410000 */
[----:B------:R1:W-:Y:S01]  /*36c0*/  MUFU.COS R143, R35 ;  /* 0x00000023008f7308 */ /* 0x0003e20000000000 */
[C---:B------:R-:W-:Y:S01]  /*36d0*/  FMUL.FTZ R4, R124.reuse, R61 ;  /* 0x0000003d7c047220 */ /* 0x040fe20000410000 */
[----:B------:R-:W-:Y:S01]  /*36e0*/  FMUL.RZ R118, R5, 0.15915493667125701904 ;  /* 0x3e22f98305767820 */ /* 0x000fe2000040c000 */
[----:B------:R-:W-:-:S05]  /*36f0*/  FMUL.FTZ R5, R124, R62 ;  /* 0x0000003e7c057220 */ /* 0x000fca0000410000 */
[----:B------:R-:W2:Y:S01]  /*3700*/  MUFU.COS R125, R116 ;  /* 0x00000074007d7308 */ /* 0x000ea20000000000 */
[----:B-1----:R-:W-:Y:S01]  /*3710*/  FMUL.FTZ R35, R9, R60 ;  /* 0x0000003c09237220 */ /* 0x002fe20000410000 */
[----:B------:R-:W-:-:S03]  /*3720*/  FMUL.FTZ R7, R124, R59 ;  /* 0x0000003b7c077220 */ /* 0x000fc60000410000 */
[----:B------:R-:W-:Y:S01]  /*3730*/  FMUL.RZ R138, R35, 0.15915493667125701904 ;  /* 0x3e22f983238a7820 */ /* 0x000fe2000040c000 */
[----:B------:R-:W-:Y:S02]  /*3740*/  FMUL.FTZ R35, R124, R60 ;  /* 0x0000003c7c237220 */ /* 0x000fe40000410000 */
[----:B------:R-:W-:Y:S01]  /*3750*/  MUFU.SIN R148, R118 ;  /* 0x0000007600947308 */ /* 0x000fe20000000400 */
[----:B------:R-:W-:-:S07]  /*3760*/  HADD2.F32 R128, -RZ, R128.H0_H0 ;  /* 0x20000080ff807230 */ /* 0x000fce0000004100 */
[----:B------:R1:W-:Y:S01]  /*3770*/  MUFU.COS R34, R118 ;  /* 0x0000007600227308 */ /* 0x0003e20000000000 */
[----:B------:R-:W-:-:S07]  /*3780*/  HADD2.F32 R126, -RZ, R126.H0_H0 ;  /* 0x2000007eff7e7230 */ /* 0x000fce0000004100 */
[----:B------:R-:W-:Y:S01]  /*3790*/  MUFU.SIN R150, R133 ;  /* 0x0000008500967308 */ /* 0x000fe20000000400 */
[----:B-1----:R-:W-:-:S07]  /*37a0*/  FMUL.FTZ R118, R124, R57 ;  /* 0x000000397c767220 */ /* 0x002fce0000410000 */
[----:B------:R1:W-:Y:S01]  /*37b0*/  MUFU.COS R116, R133 ;  /* 0x0000008500747308 */ /* 0x0003e20000000000 */
[----:B------:R-:W-:-:S07]  /*37c0*/  FMUL.FTZ R141, R128, R63 ;  /* 0x0000003f808d7220 */ /* 0x000fce0000410000 */
[----:B------:R-:W4:Y:S01]  /*37d0*/  MUFU.EX2 R4, R4 ;  /* 0x0000000400047308 */ /* 0x000f220000000800 */
[----:B-1----:R-:W-:Y:S01]  /*37e0*/  FMUL.FTZ R133, R124, R58 ;  /* 0x0000003a7c857220 */ /* 0x002fe20000410000 */
[----:B------:R-:W-:-:S04]  /*37f0*/  FMUL.FTZ R124, R9, R57 ;  /* 0x00000039097c7220 */ /* 0x000fc80000410000 */
[----:B------:R-:W-:Y:S01]  /*3800*/  FMUL.RZ R140, R124, 0.15915493667125701904 ;  /* 0x3e22f9837c8c7820 */ /* 0x000fe2000040c000 */
[----:B------:R-:W-:Y:S01]  /*3810*/  HADD2.F32 R124, -RZ, R189.H0_H0 ;  /* 0x200000bdff7c7230 */ /* 0x000fe20000004100 */
[----:B------:R-:W1:Y:S01]  /*3820*/  MUFU.EX2 R5, R5 ;  /* 0x0000000500057308 */ /* 0x000e620000000800 */
[----:B0-----:R-:W-:Y:S01]  /*3830*/  FMUL.FTZ R144, R6, R121 ;  /* 0x0000007906907220 */ /* 0x001fe20000410000 */
[----:B------:R-:W-:Y:S02]  /*3840*/  FMUL.FTZ R155, R126, R63 ;  /* 0x0000003f7e9b7220 */ /* 0x000fe40000410000 */
[----:B------:R-:W-:-:S04]  /*3850*/  FMUL.FTZ R141, R124, R141 ;  /* 0x0000008d7c8d7220 */ /* 0x000fc80000410000 */
[----:B------:R-:W0:Y:S01]  /*3860*/  MUFU.EX2 R7, R7 ;  /* 0x0000000700077308 */ /* 0x000e220000000800 */
[----:B--2---:R-:W-:Y:S01]  /*3870*/  FMUL.FTZ R146, R6, R125 ;  /* 0x0000007d06927220 */ /* 0x004fe20000410000 */
[----:B------:R-:W-:Y:S01]  /*3880*/  FMUL.FTZ R6, R9, R58 ;  /* 0x0000003a09067220 */ /* 0x000fe20000410000 */
[----:B---3--:R-:W-:Y:S02]  /*3890*/  HADD2.F32 R131, -RZ, R131.H0_H0 ;  /* 0x20000083ff837230 */ /* 0x008fe40000004100 */
[----:B------:R-:W-:Y:S01]  /*38a0*/  FMUL.FTZ R155, R124, R155 ;  /* 0x0000009b7c9b7220 */ /* 0x000fe20000410000 */
[----:B------:R-:W-:Y:S01]  /*38b0*/  FMUL.FTZ R121, R144, R141 ;  /* 0x0000008d90797220 */ /* 0x000fe20000410000 */
[C---:B----4-:R-:W-:Y:S01]  /*38c0*/  FMUL.FTZ R143, R4.reuse, R143 ;  /* 0x0000008f048f7220 */ /* 0x050fe20000410000 */
[----:B------:R-:W-:Y:S01]  /*38d0*/  FMUL.FTZ R145, R4, R145 ;  /* 0x0000009104917220 */ /* 0x000fe20000410000 */
[----:B------:R2:W-:Y:S01]  /*38e0*/  MUFU.EX2 R157, R133 ;  /* 0x00000085009d7308 */ /* 0x0005e20000000800 */
[----:B------:R-:W-:Y:S01]  /*38f0*/  FMUL.RZ R125, R6, 0.15915493667125701904 ;  /* 0x3e22f983067d7820 */ /* 0x000fe2000040c000 */
[----:B------:R-:W-:-:S02]  /*3900*/  HADD2.F32 R129, -RZ, R129.H0_H0 ;  /* 0x20000081ff817230 */ /* 0x000fc40000004100 */
[-C--:B------:R-:W-:Y:S01]  /*3910*/  FMUL.FTZ R4, R144, R155.reuse ;  /* 0x0000009b90047220 */ /* 0x080fe20000410000 */
[----:B------:R-:W-:-:S03]  /*3920*/  FFMA.FTZ R6, R146, R155, R121 ;  /* 0x0000009b92067223 */ /* 0x000fc60000010079 */
[----:B------:R-:W-:Y:S01]  /*3930*/  MUFU.SIN R152, R138 ;  /* 0x0000008a00987308 */ /* 0x000fe20000000400 */
[----:B--2---:R-:W-:Y:S02]  /*3940*/  HADD2.F32 R133, -RZ, R71.H0_H0 ;  /* 0x20000047ff857230 */ /* 0x004fe40000004100 */
[----:B-1----:R-:W-:Y:S01]  /*3950*/  FMUL.FTZ R147, R5, R34 ;  /* 0x0000002205937220 */ /* 0x002fe20000410000 */
[----:B------:R-:W-:-:S04]  /*3960*/  FFMA.FTZ R121, R146, R141, -R4 ;  /* 0x0000008d92797223 */ /* 0x000fc80000010804 */
[----:B------:R1:W-:Y:S01]  /*3970*/  MUFU.COS R132, R138 ;  /* 0x0000008a00847308 */ /* 0x0003e20000000000 */
[----:B0-----:R-:W-:Y:S01]  /*3980*/  FMUL.FTZ R149, R7, R116 ;  /* 0x0000007407957220 */ /* 0x001fe20000410000 */
[----:B------:R-:W-:Y:S02]  /*3990*/  HADD2.F32 R120, -RZ, R120.H0_H0 ;  /* 0x20000078ff787230 */ /* 0x000fe40000004100 */
[----:B-1----:R-:W-:-:S04]  /*39a0*/  FMUL.FTZ R138, R131, R64 ;  /* 0x00000040838a7220 */ /* 0x002fc80000410000 */
[----:B------:R-:W-:Y:S01]  /*39b0*/  MUFU.SIN R135, R140 ;  /* 0x0000008c00877308 */ /* 0x000fe20000000400 */
[----:B------:R-:W-:-:S07]  /*39c0*/  FFMA.FTZ R34, R133, R138, R6 ;  /* 0x0000008a85227223 */ /* 0x000fce0000010006 */
[----:B------:R0:W-:Y:S01]  /*39d0*/  MUFU.COS R153, R140 ;  /* 0x0000008c00997308 */ /* 0x0001e20000000000 */
[----:B------:R-:W-:Y:S01]  /*39e0*/  FMUL.FTZ R116, R145, R34 ;  /* 0x0000002291747220 */ /* 0x000fe20000410000 */
[----:B------:R-:W-:Y:S01]  /*39f0*/  FMUL.FTZ R148, R5, R148 ;  /* 0x0000009405947220 */ /* 0x000fe20000410000 */
[----:B0-----:R-:W-:-:S05]  /*3a00*/  FMUL.FTZ R140, R129, R64 ;  /* 0x00000040818c7220 */ /* 0x001fca0000410000 */
[----:B------:R-:W0:Y:S01]  /*3a10*/  MUFU.COS R156, R125 ;  /* 0x0000007d009c7308 */ /* 0x000e220000000000 */
[----:B------:R-:W-:Y:S01]  /*3a20*/  FFMA.FTZ R6, R133, R140, R121 ;  /* 0x0000008c85067223 */ /* 0x000fe20000010079 */
[----:B------:R-:W-:-:S06]  /*3a30*/  HADD2.F32 R122, -RZ, R122.H0_H0 ;  /* 0x2000007aff7a7230 */ /* 0x000fcc0000004100 */
[----:B------:R-:W1:Y:S01]  /*3a40*/  MUFU.SIN R4, R125 ;  /* 0x0000007d00047308 */ /* 0x000e620000000400 */
[-C--:B------:R-:W-:Y:S01]  /*3a50*/  FMUL.FTZ R5, R145, R6.reuse ;  /* 0x0000000691057220 */ /* 0x080fe20000410000 */
[----:B------:R-:W-:Y:S01]  /*3a60*/  FFMA.FTZ R116, R143, R6, -R116 ;  /* 0x000000068f747223 */ /* 0x000fe20000010874 */
[----:B------:R-:W-:-:S05]  /*3a70*/  FMUL.FTZ R161, R120, R61 ;  /* 0x0000003d78a17220 */ /* 0x000fca0000410000 */
[----:B------:R-:W2:Y:S01]  /*3a80*/  MUFU.EX2 R35, R35 ;  /* 0x0000002300237308 */ /* 0x000ea20000000800 */
[----:B------:R-:W-:Y:S01]  /*3a90*/  FFMA.FTZ R5, R143, R34, R5 ;  /* 0x000000228f057223 */ /* 0x000fe20000010005 */
[----:B------:R-:W-:-:S06]  /*3aa0*/  FMUL.FTZ R159, R122, R61 ;  /* 0x0000003d7a9f7220 */ /* 0x000fcc0000410000 */
[----:B------:R3:W4:Y:S01]  /*3ab0*/  MUFU.EX2 R154, R118 ;  /* 0x00000076009a7308 */ /* 0x0007220000000800 */
[----:B------:R-:W-:Y:S02]  /*3ac0*/  HADD2.F32 R127, -RZ, R127.H0_H0 ;  /* 0x2000007fff7f7230 */ /* 0x000fe40000004100 */
[----:B---3--:R-:W-:-:S05]  /*3ad0*/  HADD2.F32 R118, -RZ, R70.H0_H0 ;  /* 0x20000046ff767230 */ /* 0x008fca0000004100 */
[C---:B------:R-:W-:Y:S01]  /*3ae0*/  FFMA.FTZ R116, R118.reuse, R161, R116 ;  /* 0x000000a176747223 */ /* 0x040fe20000010074 */
[----:B------:R-:W-:-:S03]  /*3af0*/  FFMA.FTZ R5, R118, R159, R5 ;  /* 0x0000009f76057223 */ /* 0x000fc60000010005 */
[C---:B------:R-:W-:Y:S01]  /*3b00*/  FMUL.FTZ R34, R148.reuse, R116 ;  /* 0x0000007494227220 */ /* 0x040fe20000410000 */
[C---:B0-----:R-:W-:Y:S01]  /*3b10*/  FMUL.FTZ R156, R157.reuse, R156 ;  /* 0x0000009c9d9c7220 */ /* 0x041fe20000410000 */
[----:B------:R-:W-:Y:S02]  /*3b20*/  HADD2.F32 R125, -RZ, R69.H0_H0 ;  /* 0x20000045ff7d7230 */ /* 0x000fe40000004100 */
[-C--:B------:R-:W-:Y:S01]  /*3b30*/  FMUL.FTZ R6, R148, R5.reuse ;  /* 0x0000000594067220 */ /* 0x080fe20000410000 */
[----:B------:R-:W-:Y:S02]  /*3b40*/  HADD2.F32 R123, -RZ, R123.H0_H0 ;  /* 0x2000007bff7b7230 */ /* 0x000fe40000004100 */
[----:B-1----:R-:W-:Y:S01]  /*3b50*/  FMUL.FTZ R157, R157, R4 ;  /* 0x000000049d9d7220 */ /* 0x002fe20000410000 */
[----:B------:R-:W-:Y:S01]  /*3b60*/  FFMA.FTZ R34, R147, R5, R34 ;  /* 0x0000000593227223 */ /* 0x000fe20000010022 */
[----:B------:R-:W-:Y:S01]  /*3b70*/  FMUL.FTZ R142, R127, R62 ;  /* 0x0000003e7f8e7220 */ /* 0x000fe20000410000 */
[----:B------:R-:W-:Y:S01]  /*3b80*/  FMUL.FTZ R4, R36, R144 ;  /* 0x0000009024047220 */ /* 0x000fe20000410000 */
[----:B------:R-:W-:Y:S01]  /*3b90*/  FMUL.FTZ R150, R7, R150 ;  /* 0x0000009607967220 */ /* 0x000fe20000410000 */
[C---:B--2---:R-:W-:Y:S01]  /*3ba0*/  FMUL.FTZ R151, R35.reuse, R132 ;  /* 0x0000008423977220 */ /* 0x044fe20000410000 */
[----:B------:R-:W-:Y:S01]  /*3bb0*/  FMUL.FTZ R152, R35, R152 ;  /* 0x0000009823987220 */ /* 0x000fe20000410000 */
[----:B------:R-:W-:Y:S01]  /*3bc0*/  FFMA.FTZ R7, R147, R116, -R6 ;  /* 0x0000007493077223 */ /* 0x000fe20000010806 */
[----:B------:R-:W-:Y:S01]  /*3bd0*/  FMUL.FTZ R158, R123, R62 ;  /* 0x0000003e7b9e7220 */ /* 0x000fe20000410000 */
[----:B------:R-:W-:Y:S01]  /*3be0*/  FFMA.FTZ R35, R125, R142, R34 ;  /* 0x0000008e7d237223 */ /* 0x000fe20000010022 */
[C---:B------:R-:W-:Y:S01]  /*3bf0*/  FMUL.FTZ R5, R37.reuse, R144 ;  /* 0x0000009025057220 */ /* 0x040fe20000410000 */
[----:B------:R-:W-:Y:S01]  /*3c00*/  FFMA.FTZ R6, R37, R146, R4 ;  /* 0x0000009225067223 */ /* 0x000fe20000010004 */
[----:B------:R-:W-:Y:S01]  /*3c10*/  FFMA.FTZ R7, R125, R158, R7 ;  /* 0x0000009e7d077223 */ /* 0x000fe20000010007 */
[----:B------:R-:W-:Y:S01]  /*3c20*/  FMUL.FTZ R132, R150, R35 ;  /* 0x0000002396847220 */ /* 0x000fe20000410000 */
[----:B------:R-:W-:-:S02]  /*3c30*/  HADD2.F32 R114, -RZ, R114.H0_H0 ;  /* 0x20000072ff727230 */ /* 0x000fc40000004100 */
[----:B------:R-:W-:Y:S01]  /*3c40*/  FFMA.FTZ R4, R36, R146, -R5 ;  /* 0x0000009224047223 */ /* 0x000fe20000010805 */
[----:B------:R-:W-:Y:S01]  /*3c50*/  FMUL.FTZ R34, R145, R6 ;  /* 0x0000000691227220 */ /* 0x000fe20000410000 */
[----:B------:R-:W-:Y:S02]  /*3c60*/  HADD2.F32 R116, -RZ, R68.H0_H0 ;  /* 0x20000044ff747230 */ /* 0x000fe40000004100 */
[-C--:B------:R-:W-:Y:S01]  /*3c70*/  FFMA.FTZ R5, R149, R7.reuse, -R132 ;  /* 0x0000000795057223 */ /* 0x080fe20000010884 */
[----:B------:R-:W-:Y:S02]  /*3c80*/  HADD2.F32 R112, -RZ, R112.H0_H0 ;  /* 0x20000070ff707230 */ /* 0x000fe40000004100 */
[----:B------:R-:W-:Y:S01]  /*3c90*/  FMUL.FTZ R132, R150, R7 ;  /* 0x0000000796847220 */ /* 0x000fe20000410000 */
        /* <DEDUP_REMOVED lines=12> */
[-C--:B------:R-:W-:Y:S01]  /*3d60*/  FFMA.FTZ R164, R151, R132.reuse, R160 ;  /* 0x0000008497a47223 */ /* 0x080fe200000100a0 */
[----:B------:R-:W-:Y:S02]  /*3d70*/  HADD2.F32 R121, -RZ, R67.H0_H0 ;  /* 0x20000043ff797230 */ /* 0x000fe40000004100 */
[----:B------:R-:W-:Y:S01]  /*3d80*/  FMUL.FTZ R132, R152, R132 ;  /* 0x0000008498847220 */ /* 0x000fe20000410000 */
[-C--:B------:R-:W-:Y:S01]  /*3d90*/  FFMA.FTZ R6, R147, R34.reuse, -R6 ;  /* 0x0000002293067223 */ /* 0x080fe20000010806 */
[----:B------:R-:W-:Y:S01]  /*3da0*/  FMUL.FTZ R34, R148, R34 ;  /* 0x0000002294227220 */ /* 0x000fe20000410000 */
[-C--:B------:R-:W-:Y:S01]  /*3db0*/  FMUL.FTZ R160, R117, R60.reuse ;  /* 0x0000003c75a07220 */ /* 0x080fe20000410000 */
[C---:B----4-:R-:W-:Y:S01]  /*3dc0*/  FMUL.FTZ R153, R154.reuse, R153 ;  /* 0x000000999a997220 */ /* 0x050fe20000410000 */
[----:B------:R-:W-:Y:S01]  /*3dd0*/  FFMA.FTZ R5, R151, R5, -R132 ;  /* 0x0000000597057223 */ /* 0x000fe20000010884 */
[----:B------:R-:W-:Y:S01]  /*3de0*/  FMUL.FTZ R162, R119, R60 ;  /* 0x0000003c77a27220 */ /* 0x000fe20000410000 */
[----:B------:R-:W-:Y:S01]  /*3df0*/  FMUL.FTZ R154, R154, R135 ;  /* 0x000000879a9a7220 */ /* 0x000fe20000410000 */
[----:B------:R-:W-:Y:S01]  /*3e00*/  FFMA.FTZ R34, R147, R4, R34 ;  /* 0x0000000493227223 */ /* 0x000fe20000010022 */
[C---:B------:R-:W-:Y:S01]  /*3e10*/  FFMA.FTZ R164, R121.reuse, R160, R164 ;  /* 0x000000a079a47223 */ /* 0x040fe200000100a4 */
[C---:B------:R-:W-:Y:S01]  /*3e20*/  FMUL.FTZ R4, R150.reuse, R6 ;  /* 0x0000000696047220 */ /* 0x040fe20000410000 */
[----:B------:R-:W-:Y:S01]  /*3e30*/  FFMA.FTZ R7, R121, R162, R5 ;  /* 0x000000a279077223 */ /* 0x000fe20000010005 */
[----:B------:R-:W-:Y:S01]  /*3e40*/  FMUL.FTZ R5, R150, R34 ;  /* 0x0000002296057220 */ /* 0x000fe20000410000 */
[----:B------:R-:W-:Y:S01]  /*3e50*/  FMUL.FTZ R132, R154, R164 ;  /* 0x000000a49a847220 */ /* 0x000fe20000410000 */
[----:B------:R-:W-:Y:S01]  /*3e60*/  FFMA.FTZ R4, R149, R34, R4 ;  /* 0x0000002295047223 */ /* 0x000fe20000010004 */
[----:B------:R-:W-:-:S02]  /*3e70*/  HADD2.F32 R134, -RZ, R134.H0_H0 ;  /* 0x20000086ff867230 */ /* 0x000fc40000004100 */
[----:B------:R-:W-:Y:S01]  /*3e80*/  FFMA.FTZ R5, R149, R6, -R5 ;  /* 0x0000000695057223 */ /* 0x000fe20000010805 */
[CC--:B------:R-:W-:Y:S01]  /*3e90*/  FFMA.FTZ R166, R153.reuse, R7.reuse, -R132 ;  /* 0x0000000799a67223 */ /* 0x0c0fe20000010884 */
[----:B------:R-:W-:Y:S02]  /*3ea0*/  HADD2.F32 R130, -RZ, R130.H0_H0 ;  /* 0x20000082ff827230 */ /* 0x000fe40000004100 */
[----:B------:R-:W-:Y:S01]  /*3eb0*/  FMUL.FTZ R35, R154, R7 ;  /* 0x000000079a237220 */ /* 0x000fe20000410000 */
[----:B------:R-:W-:Y:S01]  /*3ec0*/  FMUL.FTZ R6, R152, R4 ;  /* 0x0000000498067220 */ /* 0x000fe20000410000 */
[----:B------:R-:W-:Y:S01]  /*3ed0*/  HADD2.F32 R132, -RZ, R66.H0_H0 ;  /* 0x20000042ff847230 */ /* 0x000fe20000004100 */
[----:B------:R-:W-:Y:S01]  /*3ee0*/  ISETP.NE.AND P2, PT, R94, 0x1f, PT ;  /* 0x0000001f5e00780c */ /* 0x000fe20003f45270 */
[----:B------:R-:W-:Y:S01]  /*3ef0*/  FMUL.FTZ R169, R134, R57 ;  /* 0x0000003986a97220 */ /* 0x000fe20000410000 */
[----:B------:R-:W-:Y:S01]  /*3f00*/  FFMA.FTZ R35, R153, R164, R35 ;  /* 0x000000a499237223 */ /* 0x000fe20000010023 */
[CC--:B------:R-:W-:Y:S01]  /*3f10*/  FFMA.FTZ R6, R151.reuse, R5.reuse, -R6 ;  /* 0x0000000597067223 */ /* 0x0c0fe20000010806 */
        /* <DEDUP_REMOVED lines=8> */
[-C--:B------:R-:W-:Y:S01]  /*3fa0*/  FMUL.FTZ R4, R154, R34.reuse ;  /* 0x000000229a047220 */ /* 0x080fe20000410000 */
[-C--:B------:R-:W-:Y:S01]  /*3fb0*/  FMUL.FTZ R7, R157, R35.reuse ;  /* 0x000000239d077220 */ /* 0x080fe20000410000 */
[----:B------:R-:W-:Y:S01]  /*3fc0*/  FFMA.FTZ R5, R153, R34, R5 ;  /* 0x0000002299057223 */ /* 0x000fe20000010005 */
[----:B------:R-:W-:Y:S01]  /*3fd0*/  FFMA.FTZ R35, R156, R35, R164 ;  /* 0x000000239c237223 */ /* 0x000fe200000100a4 */
[----:B------:R-:W-:Y:S01]  /*3fe0*/  HADD2.F32 R135, -RZ, R65.H0_H0 ;  /* 0x20000041ff877230 */ /* 0x000fe20000004100 */
[----:B------:R-:W-:Y:S01]  /*3ff0*/  @P2 LEA R34, R94, UR7, 0x3 ;  /* 0x000000075e222c11 */ /* 0x000fe2000f8e18ff */
[----:B------:R-:W-:-:S04]  /*4000*/  FMUL.FTZ R164, R139, R58 ;  /* 0x0000003a8ba47220 */ /* 0x000fc80000410000 */
[----:B------:R-:W-:Y:S02]  /*4010*/  FFMA.FTZ R181, R135, R164, R35 ;  /* 0x000000a487b57223 */ /* 0x000fe40000010023 */
[----:B------:R-:W0:Y:S01]  /*4020*/  @P2 LDS.64 R34, [R34+0x20b8] ;  /* 0x0020b80022222984 */ /* 0x000e220000000a00 */
[----:B------:R-:W-:Y:S02]  /*4030*/  HADD2.F32 R137, -RZ, R137.H0_H0 ;  /* 0x20000089ff897230 */ /* 0x000fe40000004100 */
[----:B------:R-:W-:Y:S01]  /*4040*/  FFMA.FTZ R4, R153, R6, -R4 ;  /* 0x0000000699047223 */ /* 0x000fe20000010804 */
[C---:B------:R-:W-:Y:S01]  /*4050*/  FFMA.FTZ R168, R156.reuse, R166, -R7 ;  /* 0x000000a69ca87223 */ /* 0x040fe20000010807 */
[C---:B------:R-:W-:Y:S01]  /*4060*/  FMUL.FTZ R7, R157.reuse, R5 ;  /* 0x000000059d077220 */ /* 0x040fe20000410000 */
[----:B------:R-:W-:Y:S01]  /*4070*/  BSSY B0, `(.L_x_16088) ;  /* 0x0000012000007945 */ /* 0x000fe20003800000 */
[----:B------:R-:W-:Y:S01]  /*4080*/  FMUL.FTZ R6, R157, R4 ;  /* 0x000000049d067220 */ /* 0x000fe20000410000 */
[----:B------:R-:W-:Y:S01]  /*4090*/  FMUL.FTZ R166, R137, R58 ;  /* 0x0000003a89a67220 */ /* 0x000fe20000410000 */
[----:B------:R-:W-:-:S02]  /*40a0*/  FFMA.FTZ R178, R156, R4, -R7 ;  /* 0x000000049cb27223 */ /* 0x000fc40000010807 */
        /* <DEDUP_REMOVED lines=14> */
.L_x_16089:
[----:B------:R-:W-:Y:S05]  /*4190*/  BSYNC B0 ;  /* 0x0000000000007941 */ /* 0x000fea0003800000 */
.L_x_16088:
[----:B------:R-:W3:Y:S01]  /*41a0*/  SHFL.UP PT, R171, R179, 0x1, RZ ;  /* 0x04200000b3ab7989 */ /* 0x000ee200000e00ff */
[----:B------:R-:W-:Y:S01]  /*41b0*/  ISETP.GE.AND P3, PT, R92, 0x1, PT ;  /* 0x000000015c00780c */ /* 0x000fe20003f66270 */
[-C--:B-----5:R-:W-:Y:S01]  /*41c0*/  FMUL.FTZ R180, R106, R38.reuse ;  /* 0x000000266ab47220 */ /* 0x0a0fe20000410000 */
[----:B------:R-:W-:Y:S01]  /*41d0*/  FMUL.FTZ R172, R107, R38 ;  /* 0x000000266bac7220 */ /* 0x000fe20000410000 */
[----:B------:R-:W4:Y:S01]  /*41e0*/  SHFL.UP PT, R173, R181, 0x1, RZ ;  /* 0x04200000b5ad7989 */ /* 0x000f2200000e00ff */
[----:B------:R-:W-:Y:S01]  /*41f0*/  ISETP.GE.OR P0, PT, R82, R115, P0 ;  /* 0x000000735200720c */ /* 0x000fe20000706670 */
[----:B------:R-:W-:Y:S02]  /*4200*/  BSSY B0, `(.L_x_16090) ;  /* 0x00000c8000007945 */ /* 0x000fe40003800000 */
[----:B------:R-:W1:Y:S04]  /*4210*/  SHFL.UP PT, R5, R178, 0x1, RZ ;  /* 0x04200000b2057989 */ /* 0x000e6800000e00ff */
[----:B------:R-:W0:Y:S04]  /*4220*/  SHFL.UP PT, R7, R6, 0x1, RZ ;  /* 0x0420000006077989 */ /* 0x000e2800000e00ff */
[----:B------:R-:W-:Y:S01]  /*4230*/  SHFL.IDX PT, R3, R3, RZ, 0x1f ;  /* 0x00001fff03037589 */ /* 0x000fe200000e0000 */
[C---:B---3--:R-:W-:Y:S01]  /*4240*/  FMUL.FTZ R175, R6.reuse, R171 ;  /* 0x000000ab06af7220 */ /* 0x048fe20000410000 */
[----:B----4-:R-:W-:-:S03]  /*4250*/  FMUL.FTZ R168, R6, R173 ;  /* 0x000000ad06a87220 */ /* 0x010fc60000410000 */
[----:B------:R-:W-:Y:S01]  /*4260*/  FFMA.FTZ R170, R178, R173, R175 ;  /* 0x000000adb2aa7223 */ /* 0x000fe200000100af */
[----:B-1----:R-:W-:Y:S01]  /*4270*/  FMUL.FTZ R4, R6, R5 ;  /* 0x0000000506047220 */ /* 0x002fe20000410000 */
[C---:B------:R-:W-:Y:S02]  /*4280*/  FFMA.FTZ R168, R178.reuse, R171, -R168 ;  /* 0x000000abb2a87223 */ /* 0x040fe400000108a8 */
[----:B------:R-:W-:Y:S01]  /*4290*/  @P3 FADD.FTZ R181, R181, R170 ;  /* 0x000000aab5b53221 */ /* 0x000fe20000010000 */
[-C--:B0-----:R-:W-:Y:S01]  /*42a0*/  FFMA.FTZ R171, R178, R7.reuse, R4 ;  /* 0x00000007b2ab7223 */ /* 0x081fe20000010004 */
[----:B------:R-:W-:Y:S01]  /*42b0*/  FMUL.FTZ R7, R6, R7 ;  /* 0x0000000706077220 */ /* 0x000fe20000410000 */
[----:B------:R-:W-:-:S03]  /*42c0*/  @P3 FADD.FTZ R179, R179, R168 ;  /* 0x000000a8b3b33221 */ /* 0x000fc60000010000 */
        /* <DEDUP_REMOVED lines=9> */
[----:B------:R-:W-:Y:S01]  /*4360*/  FFMA.FTZ R6, R178, R6, -R173 ;  /* 0x00000006b2067223 */ /* 0x000fe200000108ad */
[----:B------:R-:W-:Y:S01]  /*4370*/  FMUL.FTZ R173, R106, R39 ;  /* 0x000000276aad7220 */ /* 0x000fe20000410000 */
[-C--:B---3--:R-:W-:Y:S01]  /*4380*/  FMUL.FTZ R168, R171, R4.reuse ;  /* 0x00000004aba87220 */ /* 0x088fe20000410000 */
[C---:B------:R-:W-:Y:S01]  /*4390*/  FFMA.FTZ R174, R178.reuse, R7, R170 ;  /* 0x00000007b2ae7223 */ /* 0x040fe200000100aa */
[----:B------:R-:W-:Y:S01]  /*43a0*/  @P3 FADD.FTZ R179, R179, R6 ;  /* 0x00000006b3b33221 */ /* 0x000fe20000010000 */
[----:B------:R-:W-:Y:S01]  /*43b0*/  FMUL.FTZ R170, R107, R39 ;  /* 0x000000276baa7220 */ /* 0x000fe20000410000 */
[-C--:B----4-:R-:W-:Y:S01]  /*43c0*/  FMUL.FTZ R175, R171, R5.reuse ;  /* 0x00000005abaf7220 */ /* 0x090fe20000410000 */
[C---:B------:R-:W-:Y:S01]  /*43d0*/  FFMA.FTZ R168, R178.reuse, R5, R168 ;  /* 0x00000005b2a87223 */ /* 0x040fe200000100a8 */
[-C--:B------:R-:W-:Y:S01]  /*43e0*/  FMUL.FTZ R5, R157, R173.reuse ;  /* 0x000000ad9d057220 */ /* 0x080fe20000410000 */
[----:B------:R-:W-:Y:S01]  /*43f0*/  @P3 FADD.FTZ R181, R181, R174 ;  /* 0x000000aeb5b53221 */ /* 0x000fe20000010000 */
[----:B------:R-:W-:Y:S01]  /*4400*/  @P3 FFMA.FTZ R178, R178, R4, -R175 ;  /* 0x00000004b2b23223 */ /* 0x000fe200000108af */
[C---:B------:R-:W-:Y:S01]  /*4410*/  FMUL.FTZ R4, R156.reuse, R173 ;  /* 0x000000ad9c047220 */ /* 0x040fe20000410000 */
[-C--:B------:R-:W-:Y:S01]  /*4420*/  FFMA.FTZ R5, R156, R180.reuse, -R5 ;  /* 0x000000b49c057223 */ /* 0x080fe20000010805 */
[----:B------:R-:W0:Y:S02]  /*4430*/  SHFL.UP PT, R175, R179, 0x4, RZ ;  /* 0x04800000b3af7989 */ /* 0x000e2400000e00ff */
[----:B------:R-:W-:Y:S01]  /*4440*/  FFMA.FTZ R7, -R157, R180, -R4 ;  /* 0x000000b49d077223 */ /* 0x000fe20000010904 */
[----:B------:R-:W-:Y:S01]  /*4450*/  FSEL R4, R171, R168, !P3 ;  /* 0x000000a8ab047208 */ /* 0x000fe20005800000 */
[----:B------:R-:W-:Y:S01]  /*4460*/  FADD.FTZ R6, R172, R5 ;  /* 0x00000005ac067221 */ /* 0x000fe20000010000 */
[----:B------:R-:W1:Y:S01]  /*4470*/  SHFL.UP PT, R177, R181, 0x4, RZ ;  /* 0x04800000b5b17989 */ /* 0x000e6200000e00ff */
[----:B------:R-:W-:Y:S01]  /*4480*/  FADD.FTZ R168, -R170, R7 ;  /* 0x00000007aaa87221 */ /* 0x000fe20000010100 */
[----:B------:R-:W-:Y:S01]  /*4490*/  ISETP.GE.AND P3, PT, R92, 0x4, PT ;  /* 0x000000045c00780c */ /* 0x000fe20003f66270 */
[C---:B------:R-:W-:Y:S01]  /*44a0*/  FMUL.FTZ R171, R154.reuse, -R6 ;  /* 0x800000069aab7220 */ /* 0x040fe20000410000 */
[----:B------:R-:W3:Y:S01]  /*44b0*/  SHFL.UP PT, R5, R178, 0x4, RZ ;  /* 0x04800000b2057989 */ /* 0x000ee200000e00ff */
[----:B------:R-:W-:-:S03]  /*44c0*/  FMUL.FTZ R174, R154, -R168 ;  /* 0x800000a89aae7220 */ /* 0x000fc60000410000 */
[----:B------:R-:W4:Y:S01]  /*44d0*/  SHFL.UP PT, R7, R4, 0x4, RZ ;  /* 0x0480000004077989 */ /* 0x000f2200000e00ff */
[C---:B------:R-:W-:Y:S01]  /*44e0*/  FFMA.FTZ R183, R153.reuse, R6, -R174 ;  /* 0x0000000699b77223 */ /* 0x040fe200000108ae */
[----:B------:R-:W-:Y:S01]  /*44f0*/  FFMA.FTZ R6, R153, R168, R171 ;  /* 0x000000a899067223 */ /* 0x000fe200000100ab */
[C---:B------:R-:W-:Y:S01]  /*4500*/  FMUL.FTZ R171, R108.reuse, R39 ;  /* 0x000000276cab7220 */ /* 0x040fe20000410000 */
[----:B------:R-:W-:-:S03]  /*4510*/  FMUL.FTZ R168, R108, R38 ;  /* 0x000000266ca87220 */ /* 0x000fc60000410000 */
[----:B------:R-:W-:Y:S01]  /*4520*/  FADD.FTZ R6, -R171, R6 ;  /* 0x00000006ab067221 */ /* 0x000fe20000010100 */
[----:B------:R-:W-:-:S03]  /*4530*/  FADD.FTZ R183, R168, R183 ;  /* 0x000000b7a8b77221 */ /* 0x000fc60000010000 */
[C---:B------:R-:W-:Y:S01]  /*4540*/  FMUL.FTZ R174, R152.reuse, -R6 ;  /* 0x8000000698ae7220 */ /* 0x040fe20000410000 */
[----:B------:R-:W-:-:S03]  /*4550*/  FMUL.FTZ R185, R152, -R183 ;  /* 0x800000b798b97220 */ /* 0x000fc60000410000 */
[C---:B------:R-:W-:Y:S01]  /*4560*/  FFMA.FTZ R184, R151.reuse, R183, -R174 ;  /* 0x000000b797b87223 */ /* 0x040fe200000108ae */
[C---:B0-----:R-:W-:Y:S01]  /*4570*/  FMUL.FTZ R183, R4.reuse, R175 ;  /* 0x000000af04b77220 */ /* 0x041fe20000410000 */
[C---:B-1----:R-:W-:Y:S01]  /*4580*/  FMUL.FTZ R176, R4.reuse, R177 ;  /* 0x000000b104b07220 */ /* 0x042fe20000410000 */
[----:B------:R-:W-:Y:S01]  /*4590*/  FFMA.FTZ R185, R151, R6, R185 ;  /* 0x0000000697b97223 */ /* 0x000fe200000100b9 */
[----:B---3--:R-:W-:Y:S01]  /*45a0*/  FMUL.FTZ R174, R4, R5 ;  /* 0x0000000504ae7220 */ /* 0x008fe20000410000 */
[C---:B------:R-:W-:Y:S01]  /*45b0*/  FFMA.FTZ R182, R178.reuse, R177, R183 ;  /* 0x000000b1b2b67223 */ /* 0x040fe200000100b7 */
[----:B------:R-:W-:Y:S01]  /*45c0*/  FFMA.FTZ R176, R178, R175, -R176 ;  /* 0x000000afb2b07223 */ /* 0x000fe200000108b0 */
[----:B------:R-:W-:Y:S01]  /*45d0*/  FMUL.FTZ R175, R105, R38 ;  /* 0x0000002669af7220 */ /* 0x000fe20000410000 */
[-C--:B----4-:R-:W-:Y:S01]  /*45e0*/  FMUL.FTZ R6, R4, R7.reuse ;  /* 0x0000000704067220 */ /* 0x090fe20000410000 */
[C---:B------:R-:W-:Y:S01]  /*45f0*/  FFMA.FTZ R7, R178.reuse, R7, R174 ;  /* 0x00000007b2077223 */ /* 0x040fe200000100ae */
[----:B------:R-:W-:Y:S01]  /*4600*/  @P3 FADD.FTZ R181, R181, R182 ;  /* 0x000000b6b5b53221 */ /* 0x000fe20000010000 */
[----:B------:R-:W-:Y:S01]  /*4610*/  @P3 FADD.FTZ R179, R179, R176 ;  /* 0x000000b0b3b33221 */ /* 0x000fe20000010000 */
[----:B------:R-:W-:Y:S01]  /*4620*/  @P3 FFMA.FTZ R178, R178, R5, -R6 ;  /* 0x00000005b2b23223 */ /* 0x000fe20000010806 */
[----:B------:R-:W-:Y:S01]  /*4630*/  FMUL.FTZ R174, R105, R39 ;  /* 0x0000002769ae7220 */ /* 0x000fe20000410000 */
[----:B------:R-:W-:Y:S01]  /*4640*/  FSEL R7, R4, R7, !P3 ;  /* 0x0000000704077208 */ /* 0x000fe20005800000 */
[----:B------:R-:W0:Y:S01]  /*4650*/  SHFL.UP PT, R182, R181, 0x8, RZ ;  /* 0x05000000b5b67989 */ /* 0x000e2200000e00ff */
[----:B------:R-:W-:Y:S01]  /*4660*/  FADD.FTZ R184, R175, R184 ;  /* 0x000000b8afb87221 */ /* 0x000fe20000010000 */
[----:B------:R-:W-:Y:S01]  /*4670*/  FADD.FTZ R185, -R174, R185 ;  /* 0x000000b9aeb97221 */ /* 0x000fe20000010100 */
[----:B------:R-:W-:Y:S01]  /*4680*/  FMUL.FTZ R177, R104, R39 ;  /* 0x0000002768b17220 */ /* 0x000fe20000410000 */
[----:B------:R-:W1:Y:S01]  /*4690*/  SHFL.UP PT, R4, R178, 0x8, RZ ;  /* 0x05000000b2047989 */ /* 0x000e6200000e00ff */
[CC--:B------:R-:W-:Y:S01]  /*46a0*/  FMUL.FTZ R186, R150.reuse, -R184.reuse ;  /* 0x800000b896ba7220 */ /* 0x0c0fe20000410000 */
        /* <DEDUP_REMOVED lines=9> */
[CC--:B------:R-:W-:Y:S02]  /*4740*/  FMUL.FTZ R184, R148.reuse, -R186.reuse ;  /* 0x800000ba94b87220 */ /* 0x0c0fe40000410000 */
[-C--:B------:R-:W-:Y:S02]  /*4750*/  FMUL.FTZ R185, R148, -R183.reuse ;  /* 0x800000b794b97220 */ /* 0x080fe40000410000 */
[C---:B------:R-:W-:Y:S02]  /*4760*/  FFMA.FTZ R192, R147.reuse, R183, -R184 ;  /* 0x000000b793c07223 */ /* 0x040fe400000108b8 */
[----:B------:R-:W-:Y:S01]  /*4770*/  FFMA.FTZ R193, R147, R186, R185 ;  /* 0x000000ba93c17223 */ /* 0x000fe200000100b9 */
[C---:B0-----:R-:W-:Y:S01]  /*4780*/  FMUL.FTZ R187, R7.reuse, R182 ;  /* 0x000000b607bb7220 */ /* 0x041fe20000410000 */
[C---:B-1----:R-:W-:Y:S01]  /*4790*/  FMUL.FTZ R185, R7.reuse, R4 ;  /* 0x0000000407b97220 */ /* 0x042fe20000410000 */
[----:B---3--:R-:W-:-:S02]  /*47a0*/  FMUL.FTZ R191, R7, R6 ;  /* 0x0000000607bf7220 */ /* 0x008fc40000410000 */
[C---:B------:R-:W-:Y:S01]  /*47b0*/  FFMA.FTZ R6, R178.reuse, R6, -R187 ;  /* 0x00000006b2067223 */ /* 0x040fe200000108bb */
[-C--:B----4-:R-:W-:Y:S01]  /*47c0*/  FMUL.FTZ R183, R7, R5.reuse ;  /* 0x0000000507b77220 */ /* 0x090fe20000410000 */
[C---:B------:R-:W-:Y:S01]  /*47d0*/  FFMA.FTZ R184, R178.reuse, R5, R185 ;  /* 0x00000005b2b87223 */ /* 0x040fe200000100b9 */
[C---:B------:R-:W-:Y:S01]  /*47e0*/  FFMA.FTZ R182, R178.reuse, R182, R191 ;  /* 0x000000b6b2b67223 */ /* 0x040fe200000100bf */
[CC--:B--2---:R-:W-:Y:S01]  /*47f0*/  FMUL.FTZ R5, R157.reuse, R35.reuse ;  /* 0x000000239d057220 */ /* 0x0c4fe20000410000 */
[----:B------:R-:W-:Y:S01]  /*4800*/  @P3 FFMA.FTZ R178, R178, R4, -R183 ;  /* 0x00000004b2b23223 */ /* 0x000fe200000108b7 */
[----:B------:R-:W-:Y:S01]  /*4810*/  FMUL.FTZ R183, R157, -R34 ;  /* 0x800000229db77220 */ /* 0x000fe20000410000 */
[----:B------:R-:W-:Y:S01]  /*4820*/  FSEL R184, R7, R184, !P3 ;  /* 0x000000b807b87208 */ /* 0x000fe20005800000 */
[C---:B------:R-:W-:Y:S01]  /*4830*/  FFMA.FTZ R4, R156.reuse, R34, -R5 ;  /* 0x000000229c047223 */ /* 0x040fe20000010805 */
[----:B------:R-:W-:Y:S01]  /*4840*/  @P3 FADD.FTZ R181, R181, R182 ;  /* 0x000000b6b5b53221 */ /* 0x000fe20000010000 */
[----:B------:R-:W0:Y:S01]  /*4850*/  SHFL.UP PT, R5, R178, 0x10, RZ ;  /* 0x06000000b2057989 */ /* 0x000e2200000e00ff */
[----:B------:R-:W-:Y:S01]  /*4860*/  @P3 FADD.FTZ R179, R179, R6 ;  /* 0x00000006b3b33221 */ /* 0x000fe20000010000 */
[----:B------:R-:W-:Y:S01]  /*4870*/  FFMA.FTZ R183, R156, -R35, R183 ;  /* 0x800000239cb77223 */ /* 0x000fe200000100b7 */
[C---:B------:R-:W-:Y:S01]  /*4880*/  FMUL.FTZ R6, R154.reuse, -R4 ;  /* 0x800000049a067220 */ /* 0x040fe20000410000 */
[----:B------:R-:W1:Y:S01]  /*4890*/  SHFL.UP PT, R7, R184, 0x10, RZ ;  /* 0x06000000b8077989 */ /* 0x000e6200000e00ff */
[----:B------:R-:W-:Y:S01]  /*48a0*/  FMUL.FTZ R182, R103, R39 ;  /* 0x0000002767b67220 */ /* 0x000fe20000410000 */
[-C--:B------:R-:W-:Y:S01]  /*48b0*/  FMUL.FTZ R191, R154, -R183.reuse ;  /* 0x800000b79abf7220 */ /* 0x080fe20000410000 */
[----:B------:R-:W-:Y:S01]  /*48c0*/  FFMA.FTZ R6, R153, R183, R6 ;  /* 0x000000b799067223 */ /* 0x000fe20000010006 */
[----:B------:R-:W2:Y:S01]  /*48d0*/  SHFL.UP PT, R187, R181, 0x10, RZ ;  /* 0x06000000b5bb7989 */ /* 0x000ea200000e00ff */
[----:B------:R-:W-:Y:S01]  /*48e0*/  FMUL.FTZ R183, R103, R38 ;  /* 0x0000002667b77220 */ /* 0x000fe20000410000 */
[----:B------:R-:W-:Y:S01]  /*48f0*/  FFMA.FTZ R191, R153, R4, -R191 ;  /* 0x0000000499bf7223 */ /* 0x000fe200000108bf */
[----:B------:R-:W-:Y:S01]  /*4900*/  FADD.FTZ R186, -R182, R193 ;  /* 0x000000c1b6ba7221 */ /* 0x000fe20000010100 */
[----:B------:R-:W3:Y:S01]  /*4910*/  SHFL.UP PT, R185, R179, 0x10, RZ ;  /* 0x06000000b3b97989 */ /* 0x000ee200000e00ff */
[C---:B------:R-:W-:Y:S01]  /*4920*/  FMUL.FTZ R4, R152.reuse, -R6 ;  /* 0x8000000698047220 */ /* 0x040fe20000410000 */
[-C--:B------:R-:W-:Y:S01]  /*4930*/  FMUL.FTZ R193, R152, -R191.reuse ;  /* 0x800000bf98c17220 */ /* 0x080fe20000410000 */
[----:B------:R-:W-:Y:S01]  /*4940*/  FADD.FTZ R192, R183, R192 ;  /* 0x000000c0b7c07221 */ /* 0x000fe20000010000 */
[----:B------:R-:W-:Y:S01]  /*4950*/  FMUL.FTZ R194, R145, -R186 ;  /* 0x800000ba91c27220 */ /* 0x000fe20000410000 */
[C---:B------:R-:W-:Y:S01]  /*4960*/  FFMA.FTZ R4, R151.reuse, R191, -R4 ;  /* 0x000000bf97047223 */ /* 0x040fe20000010804 */
[----:B------:R-:W-:Y:S01]  /*4970*/  FFMA.FTZ R193, R151, R6, R193 ;  /* 0x0000000697c17223 */ /* 0x000fe200000100c1 */
[----:B------:R-:W-:Y:S01]  /*4980*/  ISETP.GE.AND P3, PT, R92, 0x10, PT ;  /* 0x000000105c00780c */ /* 0x000fe20003f66270 */
[-C--:B------:R-:W-:Y:S01]  /*4990*/  FFMA.FTZ R196, R143, R192.reuse, -R194 ;  /* 0x000000c08fc47223 */ /* 0x080fe200000108c2 */
[----:B------:R-:W-:Y:S01]  /*49a0*/  FMUL.FTZ R192, R145, -R192 ;  /* 0x800000c091c07220 */ /* 0x000fe20000410000 */
[----:B------:R-:W-:Y:S01]  /*49b0*/  FMUL.FTZ R6, R150, -R193 ;  /* 0x800000c196067220 */ /* 0x000fe20000410000 */
[----:B0-----:R-:W-:-:S02]  /*49c0*/  FMUL.FTZ R191, R184, R5 ;  /* 0x00000005b8bf7220 */ /* 0x001fc40000410000 */
[----:B------:R-:W-:Y:S01]  /*49d0*/  FFMA.FTZ R197, R143, R186, R192 ;  /* 0x000000ba8fc57223 */ /* 0x000fe200000100c0 */
[CC--:B------:R-:W-:Y:S01]  /*49e0*/  FFMA.FTZ R194, R149.reuse, R4.reuse, -R6 ;  /* 0x0000000495c27223 */ /* 0x0c0fe20000010806 */
[----:B------:R-:W-:Y:S01]  /*49f0*/  FMUL.FTZ R186, R150, -R4 ;  /* 0x8000000496ba7220 */ /* 0x000fe20000410000 */
[-C--:B-1----:R-:W-:Y:S01]  /*4a00*/  FFMA.FTZ R191, R178, R7.reuse, R191 ;  /* 0x00000007b2bf7223 */ /* 0x082fe200000100bf */
[C---:B------:R-:W-:Y:S02]  /*4a10*/  FMUL.FTZ R4, R184.reuse, R7 ;  /* 0x00000007b8047220 */ /* 0x040fe40000410000 */
[----:B------:R-:W-:Y:S01]  /*4a20*/  FFMA.FTZ R195, R149, R193, R186 ;  /* 0x000000c195c37223 */ /* 0x000fe200000100ba */
[C---:B--2---:R-:W-:Y:S01]  /*4a30*/  FMUL.FTZ R6, R184.reuse, R187 ;  /* 0x000000bbb8067220 */ /* 0x044fe20000410000 */
[C---:B------:R-:W-:Y:S02]  /*4a40*/  FSEL R191, R184.reuse, R191, !P3 ;  /* 0x000000bfb8bf7208 */ /* 0x040fe40005800000 */
[----:B------:R-:W-:Y:S01]  /*4a50*/  @!P0 LEA R193, R111, UR7, 0x4 ;  /* 0x000000076fc18c11 */ /* 0x000fe2000f8e20ff */
[-C--:B---3--:R-:W-:Y:S01]  /*4a60*/  FMUL.FTZ R192, R184, R185.reuse ;  /* 0x000000b9b8c07220 */ /* 0x088fe20000410000 */
[C---:B------:R-:W-:Y:S01]  /*4a70*/  FFMA.FTZ R186, R178.reuse, R185, -R6 ;  /* 0x000000b9b2ba7223 */ /* 0x040fe20000010806 */
[----:B------:R-:W-:Y:S01]  /*4a80*/  CS2R R6, SRZ ;  /* 0x0000000000067805 */ /* 0x000fe2000001ff00 */
[----:B------:R-:W-:Y:S01]  /*4a90*/  SHFL.UP PT, R191, R191, 0x1, RZ ;  /* 0x04200000bfbf7989 */ /* 0x000fe200000e00ff */
[C---:B------:R-:W-:Y:S01]  /*4aa0*/  FFMA.FTZ R192, R178.reuse, R187, R192 ;  /* 0x000000bbb2c07223 */ /* 0x040fe200000100c0 */
[----:B------:R-:W-:Y:S01]  /*4ab0*/  @P3 FFMA.FTZ R178, R178, R5, -R4 ;  /* 0x00000005b2b23223 */ /* 0x000fe20000010804 */
[----:B------:R-:W-:Y:S01]  /*4ac0*/  @P3 FADD.FTZ R179, R179, R186 ;  /* 0x000000bab3b33221 */ /* 0x000fe20000010000 */
[----:B------:R-:W0:Y:S01]  /*4ad0*/  SHFL.IDX PT, R187, R2, RZ, 0x1f ;  /* 0x00001fff02bb7589 */ /* 0x000e2200000e0000 */
[----:B------:R-:W-:Y:S01]  /*4ae0*/  @P3 FADD.FTZ R181, R181, R192 ;  /* 0x000000c0b5b53221 */ /* 0x000fe20000010000 */
[----:B------:R-:W-:Y:S01]  /*4af0*/  HFMA2.MMA R5, -RZ, RZ, 0, 0 ;  /* 0x00000000ff057435 */ /* 0x000fe200000001ff */
[CC--:B------:R-:W-:Y:S01]  /*4b00*/  FMUL.FTZ R186, R148.reuse, -R195.reuse ;  /* 0x800000c394ba7220 */ /* 0x0c0fe20000410000 */
[----:B------:R-:W1:Y:S01]  /*4b10*/  SHFL.UP PT, R178, R178, 0x1, RZ ;  /* 0x04200000b2b27989 */ /* 0x000e6200000e00ff */
[-C--:B------:R-:W-:Y:S01]  /*4b20*/  FMUL.FTZ R192, R148, -R194.reuse ;  /* 0x800000c294c07220 */ /* 0x080fe20000410000 */
[----:B------:R-:W-:Y:S01]  /*4b30*/  MOV R4, 0x3f800000 ;  /* 0x3f80000000047802 */ /* 0x000fe20000000f00 */
[C---:B------:R-:W-:Y:S01]  /*4b40*/  FFMA.FTZ R186, R147.reuse, R194, -R186 ;  /* 0x000000c293ba7223 */ /* 0x040fe200000108ba */
[----:B------:R-:W2:Y:S01]  /*4b50*/  SHFL.UP PT, R181, R181, 0x1, RZ ;  /* 0x04200000b5b57989 */ /* 0x000ea200000e00ff */
[----:B------:R-:W-:Y:S01]  /*4b60*/  FFMA.FTZ R192, R147, R195, R192 ;  /* 0x000000c393c07223 */ /* 0x000fe200000100c0 */
[C---:B------:R-:W-:Y:S01]  /*4b70*/  FMUL.FTZ R184, R102.reuse, R39 ;  /* 0x0000002766b87220 */ /* 0x040fe20000410000 */
[----:B------:R-:W-:Y:S01]  /*4b80*/  FMUL.FTZ R194, R145, -R186 ;  /* 0x800000ba91c27220 */ /* 0x000fe20000410000 */
[----:B------:R-:W3:Y:S01]  /*4b90*/  SHFL.UP PT, R2, R179, 0x1, RZ ;  /* 0x04200000b3027989 */ /* 0x000ee200000e00ff */
[----:B------:R-:W-:Y:S01]  /*4ba0*/  FMUL.FTZ R185, R102, R38 ;  /* 0x0000002666b97220 */ /* 0x000fe20000410000 */
[----:B------:R-:W-:Y:S01]  /*4bb0*/  FADD.FTZ R199, -R184, R197 ;  /* 0x000000c5b8c77221 */ /* 0x000fe20000010100 */
[----:B------:R-:W-:Y:S01]  /*4bc0*/  FFMA.FTZ R195, R143, R192, R194 ;  /* 0x000000c08fc37223 */ /* 0x000fe200000100c2 */
[----:B------:R4:W3:Y:S01]  /*4bd0*/  @!P0 LDS.128 R4, [R193+0x21b0] ;  /* 0x0021b000c1048984 */ /* 0x0008e20000000c00 */
[----:B------:R-:W-:Y:S01]  /*4be0*/  FADD.FTZ R197, R185, R196 ;  /* 0x000000c4b9c57221 */ /* 0x000fe20000010000 */
[----:B------:R-:W-:Y:S01]  /*4bf0*/  FMUL.FTZ R201, R144, -R199 ;  /* 0x800000c790c97220 */ /* 0x000fe20000410000 */
[----:B------:R-:W-:-:S02]  /*4c00*/  ISETP.NE.AND P0, PT, R188, 0x1f, PT ;  /* 0x0000001fbc00780c */ /* 0x000fc40003f05270 */
[-C--:B------:R-:W-:Y:S01]  /*4c10*/  FMUL.FTZ R196, R144, -R197.reuse ;  /* 0x800000c590c47220 */ /* 0x080fe20000410000 */
[----:B------:R-:W-:Y:S01]  /*4c20*/  FFMA.FTZ R201, R146, R197, -R201 ;  /* 0x000000c592c97223 */ /* 0x000fe200000108c9 */
[----:B------:R-:W-:Y:S01]  /*4c30*/  FMUL.FTZ R197, R144, -R195 ;  /* 0x800000c390c57220 */ /* 0x000fe20000410000 */
[----:B----4-:R-:W-:Y:S01]  /*4c40*/  FMUL.FTZ R193, R145, -R192 ;  /* 0x800000c091c17220 */ /* 0x010fe20000410000 */
[----:B0-----:R-:W-:Y:S01]  /*4c50*/  FMUL.FTZ R179, R191, R187 ;  /* 0x000000bbbfb37220 */ /* 0x001fe20000410000 */
[----:B------:R-:W-:Y:S02]  /*4c60*/  FFMA.FTZ R199, R146, R199, R196 ;  /* 0x000000c792c77223 */ /* 0x000fe400000100c4 */
[----:B------:R-:W-:Y:S01]  /*4c70*/  FFMA.FTZ R193, R143, R186, -R193 ;  /* 0x000000ba8fc17223 */ /* 0x000fe200000108c1 */
[-C--:B------:R-:W-:Y:S01]  /*4c80*/  FMUL.FTZ R186, R191, R3.reuse ;  /* 0x00000003bfba7220 */ /* 0x080fe20000410000 */
[----:B-1----:R-:W-:Y:S02]  /*4c90*/  FFMA.FTZ R192, R178, R3, R179 ;  /* 0x00000003b2c07223 */ /* 0x002fe400000100b3 */
[----:B------:R-:W-:Y:S01]  /*4ca0*/  FMUL.FTZ R194, R144, -R193 ;  /* 0x800000c190c27220 */ /* 0x000fe20000410000 */
[----:B------:R-:W-:Y:S01]  /*4cb0*/  FFMA.FTZ R191, R178, R187, -R186 ;  /* 0x000000bbb2bf7223 */ /* 0x000fe200000108ba */
[----:B--2---:R-:W-:Y:S01]  /*4cc0*/  @P1 FADD.FTZ R3, R181, R192 ;  /* 0x000000c0b5031221 */ /* 0x004fe20000010000 */
[----:B------:R-:W-:Y:S01]  /*4cd0*/  FMUL.FTZ R178, R0, R39 ;  /* 0x0000002700b27220 */ /* 0x000fe20000410000 */
[----:B------:R-:W-:Y:S01]  /*4ce0*/  FFMA.FTZ R179, R146, R193, -R197 ;  /* 0x000000c192b37223 */ /* 0x000fe200000108c5 */
[----:B---3--:R-:W-:Y:S01]  /*4cf0*/  @P1 FADD.FTZ R187, R2, R191 ;  /* 0x000000bf02bb1221 */ /* 0x008fe20000010000 */
[C---:B------:R-:W-:Y:S01]  /*4d00*/  FMUL.FTZ R181, R37.reuse, R3 ;  /* 0x0000000325b57220 */ /* 0x040fe20000410000 */
[----:B------:R-:W-:Y:S01]  /*4d10*/  FMUL.FTZ R2, R0, R38 ;  /* 0x0000002600027220 */ /* 0x000fe20000410000 */
[----:B------:R-:W-:Y:S01]  /*4d20*/  FFMA.FTZ R186, R146, R195, R194 ;  /* 0x000000c392ba7223 */ /* 0x000fe200000100c2 */
        /* <DEDUP_REMOVED lines=21> */
.L_x_16091:
[----:B------:R-:W-:Y:S05]  /*4e80*/  BSYNC B0 ;  /* 0x0000000000007941 */ /* 0x000fea0003800000 */
.L_x_16090:
[----:B------:R-:W-:Y:S01]  /*4e90*/  ISETP.GT.U32.AND P0, PT, R188, 0x1d, PT ;  /* 0x0000001dbc00780c */ /* 0x000fe20003f04070 */
[----:B--2---:R-:W-:Y:S01]  /*4ea0*/  FADD.FTZ R3, R155, R192 ;  /* 0x000000c09b037221 */ /* 0x004fe20000010000 */
[----:B------:R-:W-:Y:S01]  /*4eb0*/  FADD.FTZ R155, R141, R38 ;  /* 0x000000268d9b7221 */ /* 0x000fe20000010000 */
[----:B---3--:R2:W3:Y:S01]  /*4ec0*/  SHFL.DOWN PT, R39, R179, 0x2, 0x1f ;  /* 0x08401f00b3277f89 */ /* 0x0084e200000e0000 */
[----:B------:R-:W-:Y:S01]  /*4ed0*/  BSSY B0, `(.L_x_16092) ;  /* 0x0000014000007945 */ /* 0x000fe20003800000 */
[C---:B-1----:R-:W-:Y:S01]  /*4ee0*/  FMUL.FTZ R37, R144.reuse, R3 ;  /* 0x0000000390257220 */ /* 0x042fe20000410000 */
[-C--:B------:R-:W-:Y:S01]  /*4ef0*/  FMUL.FTZ R38, R144, R155.reuse ;  /* 0x0000009b90267220 */ /* 0x080fe20000410000 */
[----:B------:R2:W1:Y:S02]  /*4f00*/  SHFL.DOWN PT, R141, R186, 0x2, 0x1f ;  /* 0x08401f00ba8d7f89 */ /* 0x00046400000e0000 */
[C---:B------:R-:W-:Y:S01]  /*4f10*/  FFMA.FTZ R36, R146.reuse, R155, -R37 ;  /* 0x0000009b92247223 */ /* 0x040fe20000010825 */
[----:B------:R-:W-:Y:S01]  /*4f20*/  FFMA.FTZ R37, R146, R3, R38 ;  /* 0x0000000392257223 */ /* 0x000fe20000010026 */
[----:B----4-:R2:W4:Y:S04]  /*4f30*/  SHFL.DOWN PT, R191, R187, 0x2, 0x1f ;  /* 0x08401f00bbbf7f89 */ /* 0x01052800000e0000 */
        /* <DEDUP_REMOVED lines=13> */
.L_x_16093:
[----:B------:R-:W-:Y:S05]  /*5010*/  BSYNC B0 ;  /* 0x0000000000007941 */ /* 0x000fea0003800000 */
.L_x_16092:
[----:B-1----:R-:W-:Y:S01]  /*5020*/  FMUL.FTZ R141, R124, R63 ;  /* 0x0000003f7c8d7220 */ /* 0x002fe20000410000 */
[C---:B------:R-:W-:Y:S01]  /*5030*/  FFMA.FTZ R198, R133.reuse, R138, R37 ;  /* 0x0000008a85c67223 */ /* 0x040fe20000010025 */
[----:B------:R-:W-:Y:S01]  /*5040*/  FFMA.FTZ R192, R133, R140, R36 ;  /* 0x0000008c85c07223 */ /* 0x000fe20000010024 */
[----:B------:R-:W-:Y:S01]  /*5050*/  ISETP.GT.U32.AND P0, PT, R188, 0x1b, PT ;  /* 0x0000001bbc00780c */ /* 0x000fe20003f04070 */
[----:B------:R-:W-:Y:S01]  /*5060*/  FFMA.FTZ R36, R126, -R141, R3 ;  /* 0x8000008d7e247223 */ /* 0x000fe20000010003 */
[C---:B------:R-:W-:Y:S01]  /*5070*/  FFMA.FTZ R3, R0.reuse, -R3, RZ ;  /* 0x8000000300037223 */ /* 0x040fe200000100ff */
[C---:B------:R-:W-:Y:S01]  /*5080*/  FMUL.FTZ R38, R145.reuse, R198 ;  /* 0x000000c691267220 */ /* 0x040fe20000410000 */
[----:B------:R-:W-:Y:S01]  /*5090*/  FMUL.FTZ R138, R145, R192 ;  /* 0x000000c0918a7220 */ /* 0x000fe20000410000 */
[----:B---3--:R-:W-:Y:S01]  /*50a0*/  FFMA.FTZ R39, R0, R155, RZ ;  /* 0x0000009b00277223 */ /* 0x008fe200000100ff */
[----:B------:R-:W-:Y:S01]  /*50b0*/  FFMA.FTZ R196, R102, -R198, R3 ;  /* 0x800000c666c47223 */ /* 0x000fe20000010003 */
[C---:B------:R-:W-:Y:S01]  /*50c0*/  FFMA.FTZ R3, R143.reuse, R192, -R38 ;  /* 0x000000c08f037223 */ /* 0x040fe20000010826 */
[----:B------:R-:W-:Y:S01]  /*50d0*/  FFMA.FTZ R138, R143, R198, R138 ;  /* 0x000000c68f8a7223 */ /* 0x000fe2000001008a */
[----:B------:R-:W-:Y:S01]  /*50e0*/  FMUL.FTZ R140, R133, R64 ;  /* 0x00000040858c7220 */ /* 0x000fe20000410000 */
[----:B------:R-:W-:Y:S01]  /*50f0*/  FFMA.FTZ R37, R128, -R141, R155 ;  /* 0x8000008d80257223 */ /* 0x000fe2000001009b */
[C---:B------:R-:W-:Y:S01]  /*5100*/  FFMA.FTZ R161, R118.reuse, R161, R3 ;  /* 0x000000a176a17223 */ /* 0x040fe20000010003 */
[----:B----4-:R-:W-:Y:S01]  /*5110*/  FFMA.FTZ R191, R118, R159, R138 ;  /* 0x0000009f76bf7223 */ /* 0x010fe2000001008a */
[----:B------:R1:W3:Y:S01]  /*5120*/  SHFL.DOWN PT, R3, R179, 0x4, 0x1f ;  /* 0x08801f00b3037f89 */ /* 0x0002e200000e0000 */
[----:B------:R-:W-:Y:S01]  /*5130*/  BSSY B0, `(.L_x_16094) ;  /* 0x0000013000007945 */ /* 0x000fe20003800000 */
[----:B------:R-:W-:Y:S01]  /*5140*/  FFMA.FTZ R194, R102, R192, R39 ;  /* 0x000000c066c27223 */ /* 0x000fe20000010027 */
[-C--:B------:R-:W-:Y:S01]  /*5150*/  FFMA.FTZ R39, R129, -R140.reuse, R192 ;  /* 0x8000008c81277223 */ /* 0x080fe200000100c0 */
[----:B------:R1:W4:Y:S01]  /*5160*/  SHFL.DOWN PT, R141, R186, 0x4, 0x1f ;  /* 0x08801f00ba8d7f89 */ /* 0x00032200000e0000 */
[----:B------:R-:W-:-:S03]  /*5170*/  FFMA.FTZ R38, R131, -R140, R198 ;  /* 0x8000008c83267223 */ /* 0x000fc600000100c6 */
[----:B------:R1:W0:Y:S04]  /*5180*/  SHFL.DOWN PT, R155, R187, 0x4, 0x1f ;  /* 0x08801f00bb9b7f89 */ /* 0x00022800000e0000 */
        /* <DEDUP_REMOVED lines=13> */
.L_x_16095:
[----:B------:R-:W-:Y:S05]  /*5260*/  BSYNC B0 ;  /* 0x0000000000007941 */ /* 0x000fea0003800000 */
.L_x_16094:
[C---:B------:R-:W-:Y:S01]  /*5270*/  FMUL.FTZ R140, R148.reuse, R161 ;  /* 0x000000a1948c7220 */ /* 0x040fe20000410000 */
[----:B------:R-:W-:Y:S01]  /*5280*/  FMUL.FTZ R138, R148, R191 ;  /* 0x000000bf948a7220 */ /* 0x000fe20000410000 */
[----:B------:R-:W-:Y:S01]  /*5290*/  ISETP.GT.U32.AND P0, PT, R188, 0x17, PT ;  /* 0x00000017bc00780c */ /* 0x000fe20003f04070 */
[----:B0-----:R-:W-:Y:S01]  /*52a0*/  FMUL.FTZ R159, R118, R61 ;  /* 0x0000003d769f7220 */ /* 0x001fe20000410000 */
[C---:B------:R-:W-:Y:S01]  /*52b0*/  FFMA.FTZ R192, R147.reuse, R191, R140 ;  /* 0x000000bf93c07223 */ /* 0x040fe2000001008c */
[-C--:B---3--:R-:W-:Y:S01]  /*52c0*/  FFMA.FTZ R3, R147, R161.reuse, -R138 ;  /* 0x000000a193037223 */ /* 0x088fe2000001088a */
[C---:B----4-:R-:W-:Y:S01]  /*52d0*/  FFMA.FTZ R141, R103.reuse, R161, R194 ;  /* 0x000000a1678d7223 */ /* 0x050fe200000100c2 */
[----:B------:R-:W-:Y:S01]  /*52e0*/  FFMA.FTZ R155, R103, -R191, R196 ;  /* 0x800000bf679b7223 */ /* 0x000fe200000100c4 */
[C---:B------:R-:W-:Y:S01]  /*52f0*/  FFMA.FTZ R202, R125.reuse, R142, R192 ;  /* 0x0000008e7dca7223 */ /* 0x040fe200000100c0 */
[----:B------:R-:W-:Y:S01]  /*5300*/  FFMA.FTZ R200, R125, R158, R3 ;  /* 0x0000009e7dc87223 */ /* 0x000fe20000010003 */
[-C--:B------:R-:W-:Y:S01]  /*5310*/  FFMA.FTZ R140, R120, -R159.reuse, R161 ;  /* 0x8000009f788c7223 */ /* 0x080fe200000100a1 */
[----:B------:R-:W-:Y:S01]  /*5320*/  FFMA.FTZ R138, R122, -R159, R191 ;  /* 0x8000009f7a8a7223 */ /* 0x000fe200000100bf */
[C---:B------:R-:W-:Y:S01]  /*5330*/  FMUL.FTZ R142, R150.reuse, R202 ;  /* 0x000000ca968e7220 */ /* 0x040fe20000410000 */
[-C--:B------:R-:W-:Y:S01]  /*5340*/  FMUL.FTZ R158, R150, R200.reuse ;  /* 0x000000c8969e7220 */ /* 0x080fe20000410000 */
[----:B------:R0:W3:Y:S01]  /*5350*/  SHFL.DOWN PT, R159, R179, 0x8, 0x1f ;  /* 0x09001f00b39f7f89 */ /* 0x0000e200000e0000 */
[----:B------:R-:W-:Y:S01]  /*5360*/  BSSY B0, `(.L_x_16096) ;  /* 0x0000012000007945 */ /* 0x000fe20003800000 */
[C---:B------:R-:W-:Y:S01]  /*5370*/  FFMA.FTZ R142, R149.reuse, R200, -R142 ;  /* 0x000000c8958e7223 */ /* 0x040fe2000001088e */
[----:B------:R-:W-:Y:S01]  /*5380*/  FFMA.FTZ R3, R149, R202, R158 ;  /* 0x000000ca95037223 */ /* 0x000fe2000001009e */
[----:B------:R0:W4:Y:S04]  /*5390*/  SHFL.DOWN PT, R161, R186, 0x8, 0x1f ;  /* 0x09001f00baa17f89 */ /* 0x00012800000e0000 */
        /* <DEDUP_REMOVED lines=14> */
.L_x_16097:
[----:B------:R-:W-:Y:S05]  /*5480*/  BSYNC B0 ;  /* 0x0000000000007941 */ /* 0x000fea0003800000 */
.L_x_16096:
[----:B------:R-:W-:Y:S01]  /*5490*/  FFMA.FTZ R163, R116, R163, R142 ;  /* 0x000000a374a37223 */ /* 0x000fe2000001008e */
[----:B------:R-:W-:Y:S01]  /*54a0*/  ISETP.GT.U32.AND P0, PT, R188, 0xf, PT ;  /* 0x0000000fbc00780c */ /* 0x000fe20003f04070 */
[----:B------:R-:W-:Y:S01]  /*54b0*/  FFMA.FTZ R165, R116, R165, R3 ;  /* 0x000000a574a57223 */ /* 0x000fe20000010003 */
[----:B------:R-:W-:Y:S01]  /*54c0*/  FMUL.FTZ R198, R125, R62 ;  /* 0x0000003e7dc67220 */ /* 0x000fe20000410000 */
[----:B------:R-:W-:Y:S01]  /*54d0*/  FMUL.FTZ R192, R152, R163 ;  /* 0x000000a398c07220 */ /* 0x000fe20000410000 */
[----:B------:R-:W-:Y:S01]  /*54e0*/  FFMA.FTZ R194, R104, R200, R141 ;  /* 0x000000c868c27223 */ /* 0x000fe2000001008d */
[-C--:B------:R-:W-:Y:S01]  /*54f0*/  FMUL.FTZ R142, R152, R165.reuse ;  /* 0x000000a5988e7220 */ /* 0x080fe20000410000 */
[----:B------:R-:W-:Y:S01]  /*5500*/  FFMA.FTZ R141, R127, -R198, R202 ;  /* 0x800000c67f8d7223 */ /* 0x000fe200000100ca */
[C---:B------:R-:W-:Y:S01]  /*5510*/  FFMA.FTZ R3, R151.reuse, R165, R192 ;  /* 0x000000a597037223 */ /* 0x040fe200000100c0 */
[----:B------:R-:W-:Y:S01]  /*5520*/  FFMA.FTZ R196, R104, -R202, R155 ;  /* 0x800000ca68c47223 */ /* 0x000fe2000001009b */
[----:B------:R-:W-:Y:S01]  /*5530*/  FFMA.FTZ R158, R151, R163, -R142 ;  /* 0x000000a3979e7223 */ /* 0x000fe2000001088e */
[----:B------:R-:W-:Y:S01]  /*5540*/  FFMA.FTZ R142, R123, -R198, R200 ;  /* 0x800000c67b8e7223 */ /* 0x000fe200000100c8 */
[C---:B------:R-:W-:Y:S01]  /*5550*/  FFMA.FTZ R198, R121.reuse, R160, R3 ;  /* 0x000000a079c67223 */ /* 0x040fe20000010003 */
[----:B------:R1:W1:Y:S01]  /*5560*/  SHFL.DOWN PT, R155, R186, 0x10, 0x1f ;  /* 0x0a001f00ba9b7f89 */ /* 0x00026200000e0000 */
[----:B------:R-:W-:Y:S01]  /*5570*/  BSSY B0, `(.L_x_16098) ;  /* 0x0000011000007945 */ /* 0x000fe20003800000 */
[----:B0-----:R-:W-:-:S02]  /*5580*/  FFMA.FTZ R191, R121, R162, R158 ;  /* 0x000000a279bf7223 */ /* 0x001fc4000001009e */
[----:B------:R0:W0:Y:S04]  /*5590*/  SHFL.DOWN PT, R3, R179, 0x10, 0x1f ;  /* 0x0a001f00b3037f89 */ /* 0x00002800000e0000 */
[----:B---3--:R3:W0:Y:S04]  /*55a0*/  SHFL.DOWN PT, R159, R187, 0x10, 0x1f ;  /* 0x0a001f00bb9f7f89 */ /* 0x00862800000e0000 */
[----:B----4-:R3:W4:Y:S01]  /*55b0*/  SHFL.DOWN PT, R161, R181, 0x10, 0x1f ;  /* 0x0a001f00b5a17f89 */ /* 0x01072200000e0000 */
[----:B------:R-:W-:Y:S05]  /*55c0*/  @P0 BRA `(.L_x_16099) ;  /* 0x00000000002c0947 */ /* 0x000fea0003800000 */
[C---:B-1----:R-:W-:Y:S01]  /*55d0*/  FMUL.FTZ R158, R186.reuse, R155 ;  /* 0x0000009bba9e7220 */ /* 0x042fe20000410000 */
[C---:B----4-:R-:W-:Y:S01]  /*55e0*/  FMUL.FTZ R160, R186.reuse, R161 ;  /* 0x000000a1baa07220 */ /* 0x050fe20000410000 */
[C---:B0-----:R-:W-:Y:S01]  /*55f0*/  FMUL.FTZ R162, R186.reuse, R159 ;  /* 0x0000009fbaa27220 */ /* 0x041fe20000410000 */
[-C--:B--2---:R-:W-:Y:S01]  /*5600*/  FMUL.FTZ R186, R186, R3.reuse ;  /* 0x00000003baba7220 */ /* 0x084fe20000410000 */
[C---:B------:R-:W-:Y:S01]  /*5610*/  FFMA.FTZ R158, R179.reuse, R3, -R158 ;  /* 0x00000003b39e7223 */ /* 0x040fe2000001089e */
[C---:B------:R-:W-:Y:S01]  /*5620*/  FFMA.FTZ R160, R179.reuse, R159, -R160 ;  /* 0x0000009fb3a07223 */ /* 0x040fe200000108a0 */
[C---:B------:R-:W-:Y:S01]  /*5630*/  FFMA.FTZ R162, R179.reuse, R161, R162 ;  /* 0x000000a1b3a27223 */ /* 0x040fe200000100a2 */
[----:B------:R-:W-:Y:S02]  /*5640*/  FFMA.FTZ R186, R179, R155, R186 ;  /* 0x0000009bb3ba7223 */ /* 0x000fe400000100ba */
[----:B---3--:R-:W-:Y:S01]  /*5650*/  FADD.FTZ R187, R187, R160 ;  /* 0x000000a0bbbb7221 */ /* 0x008fe20000010000 */
[----:B------:R-:W-:Y:S01]  /*5660*/  FADD.FTZ R181, R181, R162 ;  /* 0x000000a2b5b57221 */ /* 0x000fe20000010000 */
[----:B------:R-:W-:-:S07]  /*5670*/  MOV R179, R158 ;  /* 0x0000009e00b37202 */ /* 0x000fce0000000f00 */
.L_x_16099:
[----:B------:R-:W-:Y:S05]  /*5680*/  BSYNC B0 ;  /* 0x0000000000007941 */ /* 0x000fea0003800000 */
.L_x_16098:
[C---:B------:R-:W-:Y:S01]  /*5690*/  FMUL.FTZ R160, R154.reuse, R191 ;  /* 0x000000bf9aa07220 */ /* 0x040fe20000410000 */
[-C--:B------:R-:W-:Y:S01]  /*56a0*/  FMUL.FTZ R158, R154, R198.reuse ;  /* 0x000000c69a9e7220 */ /* 0x080fe20000410000 */
[----:B-1----:R-:W-:Y:S01]  /*56b0*/  FMUL.FTZ R155, R116, R59 ;  /* 0x0000003b749b7220 */ /* 0x002fe20000410000 */
[----:B----4-:R-:W-:Y:S01]  /*56c0*/  FFMA.FTZ R161, R105, -R165, R196 ;  /* 0x800000a569a17223 */ /* 0x010fe200000100c4 */
[C---:B0-----:R-:W-:Y:S01]  /*56d0*/  FFMA.FTZ R3, R153.reuse, R198, R160 ;  /* 0x000000c699037223 */ /* 0x041fe200000100a0 */
[----:B------:R-:W-:Y:S01]  /*56e0*/  FFMA.FTZ R160, R153, R191, -R158 ;  /* 0x000000bf99a07223 */ /* 0x000fe2000001089e */
[-C--:B------:R-:W-:Y:S01]  /*56f0*/  FFMA.FTZ R158, R114, -R155.reuse, R163 ;  /* 0x8000009b729e7223 */ /* 0x080fe200000100a3 */
[----:B------:R-:W-:Y:S01]  /*5700*/  FFMA.FTZ R155, R112, -R155, R165 ;  /* 0x8000009b709b7223 */ /* 0x000fe200000100a5 */
[----:B------:R-:W-:Y:S01]  /*5710*/  FFMA.FTZ R159, R105, R163, R194 ;  /* 0x000000a3699f7223 */ /* 0x000fe200000100c2 */
[----:B------:R-:W-:Y:S01]  /*5720*/  FFMA.FTZ R165, R132, R169, R160 ;  /* 0x000000a984a57223 */ /* 0x000fe200000100a0 */
[----:B------:R-:W-:Y:S01]  /*5730*/  FMUL.FTZ R160, R121, R60 ;  /* 0x0000003c79a07220 */ /* 0x000fe20000410000 */
[C---:B------:R-:W-:Y:S01]  /*5740*/  FFMA.FTZ R194, R108.reuse, -R198, R161 ;  /* 0x800000c66cc27223 */ /* 0x040fe200000100a1 */
[----:B------:R-:W-:Y:S01]  /*5750*/  FFMA.FTZ R192, R108, R191, R159 ;  /* 0x000000bf6cc07223 */ /* 0x000fe2000001009f */
[----:B------:R-:W-:Y:S01]  /*5760*/  SHFL.IDX PT, R193, R7, RZ, 0x1f ;  /* 0x00001fff07c17589 */ /* 0x000fe200000e0000 */
[-C--:B------:R-:W-:Y:S01]  /*5770*/  FFMA.FTZ R159, R119, -R160.reuse, R191 ;  /* 0x800000a0779f7223 */ /* 0x080fe200000100bf */
[----:B------:R-:W-:Y:S01]  /*5780*/  FFMA.FTZ R160, R117, -R160, R198 ;  /* 0x800000a075a07223 */ /* 0x000fe200000100c6 */
[C---:B------:R-:W-:Y:S01]  /*5790*/  FFMA.FTZ R195, R132.reuse, R167, R3 ;  /* 0x000000a784c37223 */ /* 0x040fe20000010003 */
[----:B------:R-:W0:Y:S01]  /*57a0*/  SHFL.DOWN PT, R198, R186, 0x1, 0x1f ;  /* 0x08201f00bac67f89 */ /* 0x000e2200000e0000 */
[----:B------:R-:W-:Y:S01]  /*57b0*/  FMUL.FTZ R163, R132, R57 ;  /* 0x0000003984a37220 */ /* 0x000fe20000410000 */
[----:B------:R-:W-:Y:S01]  /*57c0*/  FFMA.FTZ R192, R107, R165, R192 ;  /* 0x000000a56bc07223 */ /* 0x000fe200000100c0 */
[----:B------:R-:W-:Y:S01]  /*57d0*/  FMUL.FTZ R3, R157, R195 ;  /* 0x000000c39d037220 */ /* 0x000fe20000410000 */
[----:B------:R-:W1:Y:S01]  /*57e0*/  SHFL.IDX PT, R191, R6, RZ, 0x1f ;  /* 0x00001fff06bf7589 */ /* 0x000e6200000e0000 */
[----:B------:R-:W-:Y:S01]  /*57f0*/  FFMA.FTZ R161, R134, -R163, R165 ;  /* 0x800000a386a17223 */ /* 0x000fe200000100a5 */
[----:B------:R-:W-:Y:S01]  /*5800*/  FFMA.FTZ R199, R107, -R195, R194 ;  /* 0x800000c36bc77223 */ /* 0x000fe200000100c2 */
[-C--:B------:R-:W-:Y:S01]  /*5810*/  FFMA.FTZ R162, R156, R165.reuse, -R3 ;  /* 0x000000a59ca27223 */ /* 0x080fe20000010803 */
[----:B------:R-:W4:Y:S01]  /*5820*/  SHFL.DOWN PT, R197, R179, 0x1, 0x1f ;  /* 0x08201f00b3c57f89 */ /* 0x000f2200000e0000 */
[----:B------:R-:W-:Y:S01]  /*5830*/  FMUL.FTZ R3, R157, R165 ;  /* 0x000000a59d037220 */ /* 0x000fe20000410000 */
[----:B------:R-:W-:Y:S01]  /*5840*/  ISETP.NE.AND P0, PT, R94, RZ, PT ;  /* 0x000000ff5e00720c */ /* 0x000fe20003f05270 */
[C---:B------:R-:W-:Y:S01]  /*5850*/  FFMA.FTZ R196, R135.reuse, R166, R162 ;  /* 0x000000a687c47223 */ /* 0x040fe200000100a2 */
[----:B------:R-:W5:Y:S01]  /*5860*/  SHFL.DOWN PT, R200, R187, 0x1, 0x1f ;  /* 0x08201f00bbc87f89 */ /* 0x000f6200000e0000 */
[----:B------:R-:W-:Y:S01]  /*5870*/  FFMA.FTZ R166, R156, R195, R3 ;  /* 0x000000c39ca67223 */ /* 0x000fe20000010003 */
[----:B------:R-:W-:Y:S01]  /*5880*/  FFMA.FTZ R162, R130, -R163, R195 ;  /* 0x800000a382a27223 */ /* 0x000fe200000100c3 */
[----:B------:R-:W-:Y:S01]  /*5890*/  FMUL.FTZ R165, R106, R196 ;  /* 0x000000c46aa57220 */ /* 0x000fe20000410000 */
[----:B------:R-:W5:Y:S01]  /*58a0*/  SHFL.DOWN PT, R202, R181, 0x1, 0x1f ;  /* 0x08201f00b5ca7f89 */ /* 0x000f6200000e0000 */
[C---:B------:R-:W-:Y:S01]  /*58b0*/  FFMA.FTZ R166, R135.reuse, R164, R166 ;  /* 0x000000a487a67223 */ /* 0x040fe200000100a6 */
[----:B------:R-:W-:Y:S01]  /*58c0*/  BSSY B0, `(.L_x_16100) ;  /* 0x00000b7000007945 */ /* 0x000fe20003800000 */
[----:B------:R-:W-:Y:S01]  /*58d0*/  FADD.FTZ R165, R192, R165 ;  /* 0x000000a5c0a57221 */ /* 0x000fe20000010000 */
[----:B------:R2:W5:Y:S04]  /*58e0*/  SHFL.IDX PT, R169, R186, RZ, 0x1f ;  /* 0x00001fffbaa97589 */ /* 0x00056800000e0000 */
[----:B------:R4:W5:Y:S01]  /*58f0*/  SHFL.IDX PT, R167, R179, RZ, 0x1f ;  /* 0x00001fffb3a77589 */ /* 0x00096200000e0000 */
[C---:B0-----:R-:W-:Y:S01]  /*5900*/  @P2 FMUL.FTZ R192, R198.reuse, R193 ;  /* 0x000000c1c6c02220 */ /* 0x041fe20000410000 */
[-C--:B-1----:R-:W-:Y:S01]  /*5910*/  @P2 FMUL.FTZ R194, R198, R191.reuse ;  /* 0x000000bfc6c22220 */ /* 0x082fe20000410000 */
[----:B--2---:R-:W-:Y:S01]  /*5920*/  FMUL.FTZ R186, R135, R58 ;  /* 0x0000003a87ba7220 */ /* 0x004fe20000410000 */
[----:B---3--:R-:W0:Y:S01]  /*5930*/  SHFL.IDX PT, R187, R187, RZ, 0x1f ;  /* 0x00001fffbbbb7589 */ /* 0x008e2200000e0000 */
[C---:B----4-:R-:W-:Y:S01]  /*5940*/  @P2 FFMA.FTZ R3, R197.reuse, R191, -R192 ;  /* 0x000000bfc5032223 */ /* 0x050fe200000108c0 */
[----:B------:R-:W-:-:S02]  /*5950*/  @P2 FFMA.FTZ R179, R197, R193, R194 ;  /* 0x000000c1c5b32223 */ /* 0x000fc400000100c2 */
[----:B------:R-:W1:Y:S01]  /*5960*/  SHFL.IDX PT, R181, R181, RZ, 0x1f ;  /* 0x00001fffb5b57589 */ /* 0x000e6200000e0000 */
[-C--:B------:R-:W-:Y:S01]  /*5970*/  FFMA.FTZ R163, R137, -R186.reuse, R196 ;  /* 0x800000ba89a37223 */ /* 0x080fe200000100c4 */
[----:B-----5:R-:W-:Y:S01]  /*5980*/  @P2 FADD.FTZ R191, R200, R3 ;  /* 0x00000003c8bf2221 */ /* 0x020fe20000010000 */
[----:B------:R-:W-:Y:S01]  /*5990*/  FFMA.FTZ R164, R139, -R186, R166 ;  /* 0x800000ba8ba47223 */ /* 0x000fe200000100a6 */
[----:B------:R-:W-:Y:S01]  /*59a0*/  SHF.L.U32 R3, R94, 0x4, RZ ;  /* 0x000000045e037819 */ /* 0x000fe200000006ff */
[----:B------:R-:W-:Y:S01]  /*59b0*/  FMUL.FTZ R166, R106, R166 ;  /* 0x000000a66aa67220 */ /* 0x000fe20000410000 */
[----:B------:R-:W-:Y:S01]  /*59c0*/  @P2 FADD.FTZ R193, R202, R179 ;  /* 0x000000b3cac12221 */ /* 0x000fe20000010000 */
[----:B------:R-:W-:Y:S02]  /*59d0*/  FMUL.FTZ R198, R191, -R35 ;  /* 0x80000023bfc67220 */ /* 0x000fe40000410000 */
[----:B------:R-:W-:Y:S01]  /*59e0*/  FADD.FTZ R166, R199, -R166 ;  /* 0x800000a6c7a67221 */ /* 0x000fe20000010000 */
[----:B------:R-:W-:Y:S01]  /*59f0*/  FMUL.FTZ R186, R169, R7 ;  /* 0x00000007a9ba7220 */ /* 0x000fe20000410000 */
[C---:B------:R-:W-:Y:S01]  /*5a00*/  FMUL.FTZ R196, R193.reuse, -R35 ;  /* 0x80000023c1c47220 */ /* 0x040fe20000410000 */
[----:B------:R-:W-:Y:S01]  /*5a10*/  FFMA.FTZ R198, R193, R34, R198 ;  /* 0x00000022c1c67223 */ /* 0x000fe200000100c6 */
[-C--:B------:R-:W-:Y:S01]  /*5a20*/  FMUL.FTZ R194, R169, R6.reuse ;  /* 0x00000006a9c27220 */ /* 0x080fe20000410000 */
[----:B------:R-:W-:Y:S01]  /*5a30*/  FFMA.FTZ R192, R167, R6, -R186 ;  /* 0x00000006a7c07223 */ /* 0x000fe200000108ba */
        /* <DEDUP_REMOVED lines=8> */
[----:B------:R-:W-:Y:S01]  /*5ac0*/  LEA.HI.SX32 R167, R3, R3, 0x1b ;  /* 0x0000000303a77211 */ /* 0x000fe200078fdaff */
[CC--:B------:R-:W-:Y:S01]  /*5ad0*/  FMUL.FTZ R3, R157.reuse, -R173.reuse ;  /* 0x800000ad9d037220 */ /* 0x0c0fe20000410000 */
[-C--:B------:R-:W-:Y:S01]  /*5ae0*/  FMUL.FTZ R34, R157, -R180.reuse ;  /* 0x800000b49d227220 */ /* 0x080fe20000410000 */
[----:B0-----:R-:W-:Y:S01]  /*5af0*/  FADD.FTZ R6, R187, R192 ;  /* 0x000000c0bb067221 */ /* 0x001fe20000010000 */
[----:B-1----:R-:W-:Y:S01]  /*5b00*/  FADD.FTZ R7, R181, R194 ;  /* 0x000000c2b5077221 */ /* 0x002fe20000010000 */
[C---:B------:R-:W-:Y:S01]  /*5b10*/  FFMA.FTZ R35, R156.reuse, R180, -R3 ;  /* 0x000000b49c237223 */ /* 0x040fe20000010803 */
[----:B------:R-:W-:Y:S01]  /*5b20*/  FFMA.FTZ R157, R156, R173, R34 ;  /* 0x000000ad9c9d7223 */ /* 0x000fe20000010022 */
[----:B------:R-:W-:Y:S01]  /*5b30*/  @!P0 LEA R169, R111, UR7, 0x4 ;  /* 0x000000076fa98c11 */ /* 0x000fe2000f8e20ff */
[----:B------:R-:W-:Y:S01]  /*5b40*/  FMUL.FTZ R186, R180, R58 ;  /* 0x0000003ab4ba7220 */ /* 0x000fe20000410000 */
[----:B------:R-:W-:Y:S01]  /*5b50*/  FADD.FTZ R172, R172, R35 ;  /* 0x00000023acac7221 */ /* 0x000fe20000010000 */
[----:B------:R-:W-:Y:S01]  /*5b60*/  FADD.FTZ R170, -R170, R157 ;  /* 0x0000009daaaa7221 */ /* 0x000fe20000010100 */
[----:B------:R-:W-:Y:S01]  /*5b70*/  LEA R3, R167, UR7, 0x2 ;  /* 0x00000007a7037c11 */ /* 0x000fe2000f8e10ff */
[----:B------:R0:W-:Y:S01]  /*5b80*/  @!P0 STS.128 [R169+0x21b0], R4 ;  /* 0x0021b004a9008388 */ /* 0x0001e20000000c00 */
[C---:B------:R-:W-:Y:S01]  /*5b90*/  FMUL.FTZ R35, R154.reuse, -R172 ;  /* 0x800000ac9a237220 */ /* 0x040fe20000410000 */
[----:B------:R-:W-:Y:S01]  /*5ba0*/  FMUL.FTZ R156, R154, -R170 ;  /* 0x800000aa9a9c7220 */ /* 0x000fe20000410000 */
[----:B------:R-:W-:Y:S01]  /*5bb0*/  FMUL.FTZ R157, R172, R57 ;  /* 0x00000039ac9d7220 */ /* 0x000fe20000410000 */
[----:B------:R-:W-:Y:S01]  /*5bc0*/  FMUL.FTZ R194, R135, R186 ;  /* 0x000000ba87c27220 */ /* 0x000fe20000410000 */
[----:B------:R-:W-:Y:S01]  /*5bd0*/  FMUL.FTZ R192, R173, R58 ;  /* 0x0000003aadc07220 */ /* 0x000fe20000410000 */
[----:B------:R-:W-:-:S03]  /*5be0*/  FMUL.FTZ R154, R164, R186 ;  /* 0x000000baa49a7220 */ /* 0x000fc60000410000 */
[----:B------:R1:W-:Y:S01]  /*5bf0*/  STS [R3+0x458], R194 ;  /* 0x000458c203007388 */ /* 0x0003e20000000800 */
[-C--:B------:R-:W-:Y:S01]  /*5c00*/  FMUL.FTZ R34, R164, R192.reuse ;  /* 0x000000c0a4227220 */ /* 0x080fe20000410000 */
[----:B------:R-:W-:-:S03]  /*5c10*/  FMUL.FTZ R196, R135, R192 ;  /* 0x000000c087c47220 */ /* 0x000fc60000410000 */
[----:B------:R-:W-:Y:S01]  /*5c20*/  FFMA.FTZ R34, R163, R186, R34 ;  /* 0x000000baa3227223 */ /* 0x000fe20000010022 */
[----:B------:R-:W-:Y:S01]  /*5c30*/  FMUL.FTZ R186, R132, R157 ;  /* 0x0000009d84ba7220 */ /* 0x000fe20000410000 */
[C---:B0-----:R-:W-:Y:S01]  /*5c40*/  FFMA.FTZ R4, R153.reuse, R170, R35 ;  /* 0x000000aa99047223 */ /* 0x041fe20000010023 */
[----:B------:R-:W-:Y:S01]  /*5c50*/  FFMA.FTZ R5, R153, R172, -R156 ;  /* 0x000000ac99057223 */ /* 0x000fe2000001089c */
[----:B------:R-:W-:Y:S01]  /*5c60*/  FMUL.FTZ R35, R170, R57 ;  /* 0x00000039aa237220 */ /* 0x000fe20000410000 */
[----:B------:R-:W-:Y:S01]  /*5c70*/  FMUL.FTZ R156, R162, R157 ;  /* 0x0000009da29c7220 */ /* 0x000fe20000410000 */
[----:B------:R-:W-:Y:S01]  /*5c80*/  FADD.FTZ R171, -R171, R4 ;  /* 0x00000004abab7221 */ /* 0x000fe20000010100 */
[----:B------:R-:W-:Y:S01]  /*5c90*/  FADD.FTZ R168, R168, R5 ;  /* 0x00000005a8a87221 */ /* 0x000fe20000010000 */
[----:B------:R-:W-:Y:S01]  /*5ca0*/  FFMA.FTZ R6, R163, R192, -R154 ;  /* 0x000000c0a3067223 */ /* 0x000fe2000001089a */
[----:B------:R-:W-:Y:S01]  /*5cb0*/  FMUL.FTZ R154, R162, R35 ;  /* 0x00000023a29a7220 */ /* 0x000fe20000410000 */
[C---:B------:R-:W-:Y:S01]  /*5cc0*/  FMUL.FTZ R4, R152.reuse, -R171 ;  /* 0x800000ab98047220 */ /* 0x040fe20000410000 */
[-C--:B------:R-:W-:Y:S01]  /*5cd0*/  FMUL.FTZ R152, R152, -R168.reuse ;  /* 0x800000a898987220 */ /* 0x080fe20000410000 */
[----:B-1----:R-:W-:Y:S01]  /*5ce0*/  FMUL.FTZ R194, R132, R35 ;  /* 0x0000002384c27220 */ /* 0x002fe20000410000 */
[----:B------:R0:W-:Y:S01]  /*5cf0*/  STS [R3+0x450], R186 ;  /* 0x000450ba03007388 */ /* 0x0001e20000000800 */
[C---:B------:R-:W-:Y:S01]  /*5d00*/  FFMA.FTZ R4, R151.reuse, R168, -R4 ;  /* 0x000000a897047223 */ /* 0x040fe20000010804 */
[----:B------:R-:W-:Y:S01]  /*5d10*/  FFMA.FTZ R5, R151, R171, R152 ;  /* 0x000000ab97057223 */ /* 0x000fe20000010098 */
[C---:B------:R-:W-:Y:S01]  /*5d20*/  FFMA.FTZ R151, R161.reuse, R35, -R156 ;  /* 0x00000023a1977223 */ /* 0x040fe2000001089c */
[----:B------:R-:W-:Y:S01]  /*5d30*/  FFMA.FTZ R7, R161, R157, R154 ;  /* 0x0000009da1077223 */ /* 0x000fe2000001009a */
[----:B------:R-:W-:Y:S01]  /*5d40*/  FADD.FTZ R175, R175, R4 ;  /* 0x00000004afaf7221 */ /* 0x000fe20000010000 */
[----:B------:R-:W-:Y:S01]  /*5d50*/  FADD.FTZ R174, -R174, R5 ;  /* 0x00000005aeae7221 */ /* 0x000fe20000010100 */
[-C--:B------:R-:W-:Y:S01]  /*5d60*/  FMUL.FTZ R154, R168, R60.reuse ;  /* 0x0000003ca89a7220 */ /* 0x080fe20000410000 */
[----:B------:R-:W-:Y:S01]  /*5d70*/  FMUL.FTZ R152, R171, R60 ;  /* 0x0000003cab987220 */ /* 0x000fe20000410000 */
[C---:B------:R-:W-:Y:S01]  /*5d80*/  FMUL.FTZ R4, R150.reuse, -R175 ;  /* 0x800000af96047220 */ /* 0x040fe20000410000 */
[-C--:B------:R-:W-:Y:S01]  /*5d90*/  FMUL.FTZ R150, R150, -R174.reuse ;  /* 0x800000ae96967220 */ /* 0x080fe20000410000 */
[-C--:B------:R-:W-:Y:S01]  /*5da0*/  FMUL.FTZ R35, R174, R59.reuse ;  /* 0x0000003bae237220 */ /* 0x080fe20000410000 */
[----:B------:R-:W-:Y:S01]  /*5db0*/  FMUL.FTZ R5, R175, R59 ;  /* 0x0000003baf057220 */ /* 0x000fe20000410000 */
[C---:B------:R-:W-:Y:S01]  /*5dc0*/  FFMA.FTZ R4, R149.reuse, R174, R4 ;  /* 0x000000ae95047223 */ /* 0x040fe20000010004 */
[----:B------:R-:W-:Y:S01]  /*5dd0*/  FFMA.FTZ R149, R149, R175, -R150 ;  /* 0x000000af95957223 */ /* 0x000fe20000010896 */
[----:B------:R-:W-:Y:S01]  /*5de0*/  FMUL.FTZ R153, R155, R35 ;  /* 0x000000239b997220 */ /* 0x000fe20000410000 */
[-C--:B0-----:R-:W-:Y:S01]  /*5df0*/  FMUL.FTZ R186, R116, R5.reuse ;  /* 0x0000000574ba7220 */ /* 0x081fe20000410000 */
[----:B------:R-:W-:Y:S01]  /*5e00*/  FADD.FTZ R177, -R177, R4 ;  /* 0x00000004b1b17221 */ /* 0x000fe20000010100 */
[----:B------:R-:W-:Y:S01]  /*5e10*/  FADD.FTZ R176, R176, R149 ;  /* 0x00000095b0b07221 */ /* 0x000fe20000010000 */
[-C--:B------:R-:W-:Y:S01]  /*5e20*/  FFMA.FTZ R149, R158, R5.reuse, R153 ;  /* 0x000000059e957223 */ /* 0x080fe20000010099 */
[----:B------:R-:W-:Y:S01]  /*5e30*/  FMUL.FTZ R153, R155, R5 ;  /* 0x000000059b997220 */ /* 0x000fe20000410000 */
[CC--:B------:R-:W-:Y:S01]  /*5e40*/  FMUL.FTZ R4, R148.reuse, -R177.reuse ;  /* 0x800000b194047220 */ /* 0x0c0fe20000410000 */
[----:B------:R-:W-:Y:S01]  /*5e50*/  FMUL.FTZ R148, R148, -R176 ;  /* 0x800000b094947220 */ /* 0x000fe20000410000 */
[----:B------:R-:W-:Y:S01]  /*5e60*/  FMUL.FTZ R156, R121, R154 ;  /* 0x0000009a799c7220 */ /* 0x000fe20000410000 */
[----:B------:R0:W-:Y:S01]  /*5e70*/  STS [R3+0x45c], R196 ;  /* 0x00045cc403007388 */ /* 0x0001e20000000800 */
[C---:B------:R-:W-:Y:S01]  /*5e80*/  FFMA.FTZ R4, R147.reuse, R176, -R4 ;  /* 0x000000b093047223 */ /* 0x040fe20000010804 */
[----:B------:R-:W-:Y:S01]  /*5e90*/  FFMA.FTZ R5, R147, R177, R148 ;  /* 0x000000b193057223 */ /* 0x000fe20000010094 */
[----:B------:R-:W-:Y:S01]  /*5ea0*/  FFMA.FTZ R147, R158, R35, -R153 ;  /* 0x000000239e937223 */ /* 0x000fe20000010899 */
[----:B------:R-:W-:Y:S01]  /*5eb0*/  FMUL.FTZ R192, R121, R152 ;  /* 0x0000009879c07220 */ /* 0x000fe20000410000 */
[----:B------:R-:W-:Y:S01]  /*5ec0*/  FADD.FTZ R148, R183, R4 ;  /* 0x00000004b7947221 */ /* 0x000fe20000010000 */
[----:B------:R-:W-:Y:S01]  /*5ed0*/  FADD.FTZ R182, -R182, R5 ;  /* 0x00000005b6b67221 */ /* 0x000fe20000010100 */
[----:B------:R1:W-:Y:S01]  /*5ee0*/  STS [R3+0x448], R156 ;  /* 0x0004489c03007388 */ /* 0x0003e20000000800 */
[----:B------:R-:W-:Y:S01]  /*5ef0*/  FMUL.FTZ R150, R177, R62 ;  /* 0x0000003eb1967220 */ /* 0x000fe20000410000 */
[----:B------:R-:W-:Y:S01]  /*5f00*/  FMUL.FTZ R5, R148, R61 ;  /* 0x0000003d94057220 */ /* 0x000fe20000410000 */
[C---:B------:R-:W-:Y:S01]  /*5f10*/  FMUL.FTZ R4, R145.reuse, -R182 ;  /* 0x800000b691047220 */ /* 0x040fe20000410000 */
[-C--:B------:R-:W-:Y:S01]  /*5f20*/  FMUL.FTZ R145, R145, -R148.reuse ;  /* 0x8000009491917220 */ /* 0x080fe20000410000 */
[----:B0-----:R-:W-:Y:S01]  /*5f30*/  FMUL.FTZ R196, R116, R35 ;  /* 0x0000002374c47220 */ /* 0x001fe20000410000 */
[----:B------:R-:W-:Y:S01]  /*5f40*/  FMUL.FTZ R35, R182, R61 ;  /* 0x0000003db6237220 */ /* 0x000fe20000410000 */
[C---:B------:R-:W-:Y:S01]  /*5f50*/  FFMA.FTZ R4, R143.reuse, R148, -R4 ;  /* 0x000000948f047223 */ /* 0x040fe20000010804 */
[----:B------:R-:W-:Y:S01]  /*5f60*/  FFMA.FTZ R143, R143, R182, R145 ;  /* 0x000000b68f8f7223 */ /* 0x000fe20000010091 */
[----:B------:R0:W-:Y:S01]  /*5f70*/  STS [R3+0x44c], R192 ;  /* 0x00044cc003007388 */ /* 0x0001e20000000800 */
[----:B-1----:R-:W-:Y:S01]  /*5f80*/  FMUL.FTZ R156, R176, R62 ;  /* 0x0000003eb09c7220 */ /* 0x002fe20000410000 */
[----:B------:R-:W-:Y:S01]  /*5f90*/  FMUL.FTZ R145, R138, R35 ;  /* 0x000000238a917220 */ /* 0x000fe20000410000 */
[----:B------:R-:W-:Y:S01]  /*5fa0*/  FADD.FTZ R143, -R184, R143 ;  /* 0x0000008fb88f7221 */ /* 0x000fe20000010100 */
[----:B------:R-:W-:Y:S01]  /*5fb0*/  FADD.FTZ R185, R185, R4 ;  /* 0x00000004b9b97221 */ /* 0x000fe20000010000 */
[----:B------:R1:W-:Y:S01]  /*5fc0*/  STS [R3+0x440], R186 ;  /* 0x000440ba03007388 */ /* 0x0003e20000000800 */
[-C--:B------:R-:W-:Y:S01]  /*5fd0*/  FMUL.FTZ R4, R138, R5.reuse ;  /* 0x000000058a047220 */ /* 0x080fe20000410000 */
[----:B------:R-:W-:Y:S01]  /*5fe0*/  FFMA.FTZ R167, R140, R5, R145 ;  /* 0x000000058ca77223 */ /* 0x000fe20000010091 */
[----:B------:R-:W-:Y:S01]  /*5ff0*/  FMUL.FTZ R184, R143, R64 ;  /* 0x000000408fb87220 */ /* 0x000fe20000410000 */
[----:B------:R2:W-:Y:S01]  /*6000*/  STS [R3+0x444], R196 ;  /* 0x000444c403007388 */ /* 0x0005e20000000800 */
[----:B0-----:R-:W-:-:S03]  /*6010*/  FMUL.FTZ R192, R125, R156 ;  /* 0x0000009c7dc07220 */ /* 0x001fc60000410000 */
[----:B------:R0:W-:Y:S01]  /*6020*/  STS [R3+0x454], R194 ;  /* 0x000454c203007388 */ /* 0x0001e20000000800 */
[----:B-1----:R-:W-:Y:S01]  /*6030*/  FMUL.FTZ R186, R118, R5 ;  /* 0x0000000576ba7220 */ /* 0x002fe20000410000 */
[C---:B------:R-:W-:Y:S01]  /*6040*/  FMUL.FTZ R5, R144.reuse, -R143 ;  /* 0x8000008f90057220 */ /* 0x040fe20000410000 */
[----:B------:R-:W-:Y:S01]  /*6050*/  FMUL.FTZ R144, R144, -R185 ;  /* 0x800000b990907220 */ /* 0x000fe20000410000 */
[----:B------:R1:W-:Y:S01]  /*6060*/  STS [R3+0x438], R192 ;  /* 0x000438c003007388 */ /* 0x0003e20000000800 */
[----:B--2---:R-:W-:Y:S01]  /*6070*/  FFMA.FTZ R196, R140, R35, -R4 ;  /* 0x000000238cc47223 */ /* 0x004fe20000010804 */
[----:B------:R-:W-:Y:S01]  /*6080*/  FFMA.FTZ R5, R146, R185, -R5 ;  /* 0x000000b992057223 */ /* 0x000fe20000010805 */
[----:B------:R-:W-:Y:S01]  /*6090*/  FMUL.FTZ R4, R185, R64 ;  /* 0x00000040b9047220 */ /* 0x000fe20000410000 */
[----:B------:R2:W-:Y:S01]  /*60a0*/  STS [R3+0x430], R186 ;  /* 0x000430ba03007388 */ /* 0x0005e20000000800 */
[----:B0-----:R-:W-:Y:S01]  /*60b0*/  FMUL.FTZ R194, R125, R150 ;  /* 0x000000967dc27220 */ /* 0x001fe20000410000 */
[----:B-1----:R-:W-:Y:S01]  /*60c0*/  FMUL.FTZ R192, R118, R35 ;  /* 0x0000002376c07220 */ /* 0x002fe20000410000 */
[----:B------:R-:W-:Y:S01]  /*60d0*/  FFMA.FTZ R35, R146, R143, R144 ;  /* 0x0000008f92237223 */ /* 0x000fe20000010090 */
[----:B------:R-:W-:Y:S01]  /*60e0*/  FADD.FTZ R144, R2, R5 ;  /* 0x0000000502907221 */ /* 0x000fe20000010000 */
[C---:B------:R-:W-:Y:S01]  /*60f0*/  FMUL.FTZ R5, R38.reuse, R4 ;  /* 0x0000000426057220 */ /* 0x040fe20000410000 */
[----:B------:R-:W-:Y:S01]  /*6100*/  FMUL.FTZ R2, R38, R184 ;  /* 0x000000b826027220 */ /* 0x000fe20000410000 */
[----:B------:R-:W-:Y:S01]  /*6110*/  FADD.FTZ R178, -R178, R35 ;  /* 0x00000023b2b27221 */ /* 0x000fe20000010100 */
[----:B------:R-:W-:Y:S01]  /*6120*/  IADD3 R35, -R81, R110, RZ ;  /* 0x0000006e51237210 */ /* 0x000fe20007ffe1ff */
[----:B------:R0:W-:Y:S01]  /*6130*/  STS [R3+0x434], R192 ;  /* 0x000434c003007388 */ /* 0x0001e20000000800 */
[----:B------:R-:W-:Y:S01]  /*6140*/  FMUL.FTZ R146, R133, R4 ;  /* 0x0000000485927220 */ /* 0x000fe20000410000 */
[----:B------:R-:W-:Y:S01]  /*6150*/  FMUL.FTZ R153, R178, R63 ;  /* 0x0000003fb2997220 */ /* 0x000fe20000410000 */
[----:B------:R-:W-:Y:S01]  /*6160*/  LEA R145, R35, -R94, 0x1 ;  /* 0x8000005e23917211 */ /* 0x000fe200078e08ff */
[----:B------:R1:W-:Y:S01]  /*6170*/  STS [R3+0x43c], R194 ;  /* 0x00043cc203007388 */ /* 0x0003e20000000800 */
[----:B------:R-:W-:Y:S01]  /*6180*/  FFMA.FTZ R157, R39, R4, R2 ;  /* 0x00000004279d7223 */ /* 0x000fe20000010002 */
[-C--:B--2---:R-:W-:Y:S01]  /*6190*/  FMUL.FTZ R186, R124, R153.reuse ;  /* 0x000000997cba7220 */ /* 0x084fe20000410000 */
[----:B------:R-:W-:Y:S01]  /*61a0*/  ISETP.GE.AND P1, PT, R145, 0x1, PT ;  /* 0x000000019100780c */ /* 0x000fe20003f26270 */
[----:B------:R-:W-:Y:S01]  /*61b0*/  FMUL.FTZ R2, R36, R153 ;  /* 0x0000009924027220 */ /* 0x000fe20000410000 */
[----:B------:R2:W-:Y:S01]  /*61c0*/  STS [R3+0x428], R146 ;  /* 0x0004289203007388 */ /* 0x0005e20000000800 */
[----:B0-----:R-:W-:Y:S01]  /*61d0*/  FFMA.FTZ R192, R39, R184, -R5 ;  /* 0x000000b827c07223 */ /* 0x001fe20000010805 */
[----:B------:R-:W-:-:S02]  /*61e0*/  FMUL.FTZ R5, R144, R63 ;  /* 0x0000003f90057220 */ /* 0x000fc40000410000 */
[----:B------:R0:W-:Y:S01]  /*61f0*/  STS [R3+0x424], R186 ;  /* 0x000424ba03007388 */ /* 0x0001e20000000800 */
[----:B-1----:R-:W-:Y:S01]  /*6200*/  FMUL.FTZ R194, R133, R184 ;  /* 0x000000b885c27220 */ /* 0x002fe20000410000 */
[-C--:B------:R-:W-:Y:S01]  /*6210*/  FMUL.FTZ R184, R124, R5.reuse ;  /* 0x000000057cb87220 */ /* 0x080fe20000410000 */
[-C--:B------:R-:W-:Y:S01]  /*6220*/  FMUL.FTZ R4, R36, R5.reuse ;  /* 0x0000000524047220 */ /* 0x080fe20000410000 */
[C---:B------:R-:W-:Y:S02]  /*6230*/  FFMA.FTZ R2, R37.reuse, R5, R2 ;  /* 0x0000000525027223 */ /* 0x040fe40000010002 */
[----:B------:R0:W-:Y:S01]  /*6240*/  STS [R3+0x42c], R194 ;  /* 0x00042cc203007388 */ /* 0x0001e20000000800 */
[----:B------:R-:W-:Y:S01]  /*6250*/  FFMA.FTZ R153, R37, R153, -R4 ;  /* 0x0000009925997223 */ /* 0x000fe20000010804 */
[----:B--2---:R-:W-:Y:S02]  /*6260*/  FADD.FTZ R146, RZ, R2 ;  /* 0x00000002ff927221 */ /* 0x004fe40000010000 */
[----:B------:R0:W-:Y:S01]  /*6270*/  STS [R3+0x420], R184 ;  /* 0x000420b803007388 */ /* 0x0001e20000000800 */
[----:B------:R-:W-:Y:S06]  /*6280*/  BAR.SYNC.DEFER_BLOCKING 0x0 ;  /* 0x0000000000007b1d */ /* 0x000fec0000010000 */
[----:B------:R-:W-:Y:S05]  /*6290*/  @!P1 BRA `(.L_x_16101) ;  /* 0x0000000000649947 */ /* 0x000fea0003800000 */
[----:B------:R-:W-:Y:S01]  /*62a0*/  LEA.HI.SX32 R2, R94, R94, 0x1b ;  /* 0x0000005e5e027211 */ /* 0x000fe200078fdaff */
[-C--:B------:R-:W-:Y:S01]  /*62b0*/  IMAD.WIDE.U32 R4, R97, R18.reuse, RZ ;  /* 0x0000001261047225 */ /* 0x080fe200078e00ff */
[----:B------:R-:W-:Y:S02]  /*62c0*/  SHF.R.U32.HI R181, RZ, 0x1, R21 ;  /* 0x00000001ffb57819 */ /* 0x000fe40000011615 */
[----:B------:R-:W-:Y:S01]  /*62d0*/  LEA R169, R2, UR7, 0x2 ;  /* 0x0000000702a97c11 */ /* 0x000fe2000f8e10ff */
[----:B------:R-:W-:Y:S01]  /*62e0*/  IMAD R2, R95, R18, RZ ;  /* 0x000000125f027224 */ /* 0x000fe200078e02ff */
[----:B0-----:R-:W-:Y:S01]  /*62f0*/  LEA R3, R82, 0xfffffe00, 0x9 ;  /* 0xfffffe0052037811 */ /* 0x001fe200078e48ff */
[----:B------:R-:W-:Y:S02]  /*6300*/  IMAD R184, R181, UR14, RZ ;  /* 0x0000000eb5b87c24 */ /* 0x000fe4000f8e02ff */
[----:B------:R-:W-:Y:S01]  /*6310*/  IMAD R179, R97, R19, R2 ;  /* 0x0000001361b37224 */ /* 0x000fe200078e0202 */
[----:B------:R-:W0:Y:S01]  /*6320*/  LDS R169, [R169+0x420] ;  /* 0x00042000a9a97984 */ /* 0x000e220000000800 */
[----:B------:R-:W-:Y:S01]  /*6330*/  IADD3 R2, P1, R3, R94, RZ ;  /* 0x0000005e03027210 */ /* 0x000fe20007f3e0ff */
[----:B------:R-:W-:-:S02]  /*6340*/  IMAD R136, R136, UR24, RZ ;  /* 0x0000001888887c24 */ /* 0x000fc4000f8e02ff */
        /* <DEDUP_REMOVED lines=14> */
.L_x_16101:
[----:B------:R-:W-:Y:S05]  /*6430*/  BSYNC B0 ;  /* 0x0000000000007941 */ /* 0x000fea0003800000 */
.L_x_16100:
[----:B------:R-:W-:Y:S01]  /*6440*/  USHF.R.U32.HI UR8, URZ, 0x1, UR27 ;  /* 0x000000013f087899 */ /* 0x000fe2000801161b */
[C---:B0-----:R-:W-:Y:S01]  /*6450*/  FMUL.FTZ R3, R141.reuse, R150 ;  /* 0x000000968d037220 */ /* 0x041fe20000410000 */
[----:B------:R-:W-:Y:S01]  /*6460*/  USHF.R.U64 UR10, UR26, 0x1, UR27 ;  /* 0x000000011a0a7899 */ /* 0x000fe2000800121b */
[----:B------:R-:W-:Y:S01]  /*6470*/  FADD.FTZ R146, R146, R157 ;  /* 0x0000009d92927221 */ /* 0x000fe20000010000 */
[----:B------:R-:W-:Y:S01]  /*6480*/  UIMAD UR11, UR8, UR14, URZ ;  /* 0x0000000e080b72a4 */ /* 0x000fe2000f8e023f */
[-C--:B-1----:R-:W-:Y:S01]  /*6490*/  FFMA.FTZ R5, R142, R156.reuse, R3 ;  /* 0x0000009c8e057223 */ /* 0x082fe20000010003 */
[----:B------:R-:W-:Y:S01]  /*64a0*/  UIMAD.WIDE.U32 UR8, UR10, UR14, URZ ;  /* 0x0000000e0a0872a5 */ /* 0x000fe2000f8e003f */
[----:B------:R-:W-:Y:S01]  /*64b0*/  FMUL.FTZ R3, R141, R156 ;  /* 0x0000009c8d037220 */ /* 0x000fe20000410000 */
[----:B------:R-:W-:Y:S01]  /*64c0*/  UIMAD UR11, UR15, UR10, UR11 ;  /* 0x0000000a0f0b72a4 */ /* 0x000fe2000f8e020b */
[----:B------:R-:W-:Y:S02]  /*64d0*/  IMAD R2, R95, R18, RZ ;  /* 0x000000125f027224 */ /* 0x000fe400078e02ff */
[----:B------:R-:W-:Y:S01]  /*64e0*/  FADD.FTZ R146, R146, R167 ;  /* 0x000000a792927221 */ /* 0x000fe20000010000 */
[----:B------:R-:W-:Y:S01]  /*64f0*/  FFMA.FTZ R150, R142, R150, -R3 ;  /* 0x000000968e967223 */ /* 0x000fe20000010803 */
[----:B------:R-:W-:Y:S01]  /*6500*/  UIADD3 UR9, UR11, UR9, URZ ;  /* 0x000000090b097290 */ /* 0x000fe2000fffe03f */
[----:B------:R-:W-:-:S02]  /*6510*/  IMAD R157, R97, R19, R2 ;  /* 0x00000013619d7224 */ /* 0x000fc400078e0202 */
[----:B------:R-:W-:Y:S01]  /*6520*/  FMUL.FTZ R4, R160, R152 ;  /* 0x00000098a0047220 */ /* 0x000fe20000410000 */
[----:B------:R-:W-:Y:S01]  /*6530*/  FADD.FTZ R146, R146, R5 ;  /* 0x0000000592927221 */ /* 0x000fe20000010000 */
[----:B------:R-:W-:Y:S01]  /*6540*/  FADD.FTZ R153, RZ, R153 ;  /* 0x00000099ff997221 */ /* 0x000fe20000010000 */
[----:B------:R-:W-:Y:S01]  /*6550*/  BSSY B0, `(.L_x_16102) ;  /* 0x000002b000007945 */ /* 0x000fe20003800000 */
[----:B------:R-:W-:-:S04]  /*6560*/  IMAD.WIDE.U32 R2, R97, R18, UR8 ;  /* 0x0000000861027e25 */ /* 0x000fc8000f8e0012 */
[-C--:B------:R-:W-:Y:S01]  /*6570*/  FFMA.FTZ R5, R159, R154.reuse, R4 ;  /* 0x0000009a9f057223 */ /* 0x080fe20000010004 */
[----:B------:R-:W-:Y:S01]  /*6580*/  FADD.FTZ R146, R146, R149 ;  /* 0x0000009592927221 */ /* 0x000fe20000010000 */
[----:B------:R-:W-:Y:S01]  /*6590*/  FADD.FTZ R153, R153, R192 ;  /* 0x000000c099997221 */ /* 0x000fe20000010000 */
[----:B------:R-:W-:Y:S01]  /*65a0*/  FMUL.FTZ R154, R160, R154 ;  /* 0x0000009aa09a7220 */ /* 0x000fe20000410000 */
[----:B------:R-:W-:Y:S01]  /*65b0*/  IADD3 R4, R157, R3, RZ ;  /* 0x000000039d047210 */ /* 0x000fe20007ffe0ff */
[----:B------:R-:W-:Y:S01]  /*65c0*/  FADD.FTZ R146, R146, R5 ;  /* 0x0000000592927221 */ /* 0x000fe20000010000 */
[C---:B------:R-:W-:Y:S01]  /*65d0*/  LEA R3, P1, R2.reuse, R16, 0x3 ;  /* 0x0000001002037211 */ /* 0x040fe200078218ff */
[----:B------:R-:W-:Y:S01]  /*65e0*/  FADD.FTZ R153, R153, R196 ;  /* 0x000000c499997221 */ /* 0x000fe20000010000 */
[----:B------:R-:W-:Y:S01]  /*65f0*/  USHF.L.U64.HI UR9, UR5, 0x2, UR6 ;  /* 0x0000000205097899 */ /* 0x000fe20008010206 */
[----:B------:R-:W-:Y:S01]  /*6600*/  FFMA.FTZ R154, R159, R152, -R154 ;  /* 0x000000989f9a7223 */ /* 0x000fe2000001089a */
[----:B------:R-:W-:Y:S01]  /*6610*/  LEA.HI.X R149, R2, R17, R4, 0x3, P1 ;  /* 0x0000001102957211 */ /* 0x000fe200008f1c04 */
[----:B------:R-:W-:Y:S01]  /*6620*/  FADD.FTZ R150, R153, R150 ;  /* 0x0000009699967221 */ /* 0x000fe20000010000 */
[----:B------:R-:W-:Y:S01]  /*6630*/  LEA R2, P1, R94, R3, 0x2 ;  /* 0x000000035e027211 */ /* 0x000fe200078210ff */
[----:B------:R-:W-:Y:S01]  /*6640*/  USHF.L.U32 UR8, UR5, 0x2, URZ ;  /* 0x0000000205087899 */ /* 0x000fe2000800063f */
[----:B------:R-:W-:Y:S01]  /*6650*/  IADD3 R4, -R115, UR4, RZ ;  /* 0x0000000473047c10 */ /* 0x000fe2000fffe1ff */
[----:B------:R-:W-:Y:S01]  /*6660*/  FADD.FTZ R147, R150, R147 ;  /* 0x0000009396937221 */ /* 0x000fe20000010000 */
[----:B------:R-:W-:Y:S01]  /*6670*/  LEA.HI.X R3, R94, R149, RZ, 0x2, P1 ;  /* 0x000000955e037211 */ /* 0x000fe200008f14ff */
[----:B------:R-:W-:Y:S01]  /*6680*/  FADD.FTZ R153, R146, R7 ;  /* 0x0000000792997221 */ /* 0x000fe20000010000 */
[----:B------:R-:W-:Y:S01]  /*6690*/  ISETP.GE.AND P1, PT, R145, 0x21, PT ;  /* 0x000000219100780c */ /* 0x000fe20003f26270 */
[----:B------:R-:W-:-:S02]  /*66a0*/  IMAD R5, R4, -0x200, RZ ;  /* 0xfffffe0004057824 */ /* 0x000fc400078e02ff */
[----:B------:R-:W-:Y:S01]  /*66b0*/  FADD.FTZ R154, R147, R154 ;  /* 0x0000009a939a7221 */ /* 0x000fe20000010000 */
[----:B------:R-:W-:Y:S01]  /*66c0*/  IMAD R4, R14, UR9, RZ ;  /* 0x000000090e047c24 */ /* 0x000fe2000f8e02ff */
[C---:B------:R-:W-:Y:S01]  /*66d0*/  IADD3 R7, R94.reuse, 0x40, RZ ;  /* 0x000000405e077810 */ /* 0x040fe20007ffe0ff */
        /* <DEDUP_REMOVED lines=10> */
[----:B------:R-:W-:Y:S02]  /*6780*/  ISETP.GE.AND P2, PT, R145, 0x41, PT ;  /* 0x000000419100780c */ /* 0x000fe40003f46270 */
[----:B------:R-:W-:Y:S02]  /*6790*/  IADD3 R3, R3, R149, RZ ;  /* 0x0000009503037210 */ /* 0x000fe40007ffe0ff */
[----:B------:R-:W0:Y:S01]  /*67a0*/  LDS R5, [R5+0x4a0] ;  /* 0x0004a00005057984 */ /* 0x000e220000000800 */
[----:B------:R-:W-:Y:S02]  /*67b0*/  ISETP.GE.AND P3, PT, R145, 0x61, PT ;  /* 0x000000619100780c */ /* 0x000fe40003f66270 */
[----:B------:R-:W-:-:S02]  /*67c0*/  LEA.HI.SX32 R147, R147, R94, 0x1b ;  /* 0x0000005e93937211 */ /* 0x000fc400078fdaff */
[----:B------:R-:W-:Y:S01]  /*67d0*/  LEA R7, R7, UR7, 0x2 ;  /* 0x0000000707077c11 */ /* 0x000fe2000f8e10ff */
[----:B------:R-:W-:Y:S08]  /*67e0*/  @!P1 BRA `(.L_x_16103) ;  /* 0x0000000000049947 */ /* 0x000ff00003800000 */
[----:B0-----:R1:W-:Y:S02]  /*67f0*/  REDG.E.ADD.F32.FTZ.RN.STRONG.GPU desc[UR12][R2.64+-0x780], R5 ;  /* 0xfff88005020079a6 */ /* 0x0013e4000c10f38c */
.L_x_16103:
[----:B------:R-:W-:Y:S05]  /*6800*/  BSYNC B0 ;  /* 0x0000000000007941 */ /* 0x000fea0003800000 */
.L_x_16102:
[----:B01----:R0:W1:Y:S01]  /*6810*/  LDS R5, [R7+0x520] ;  /* 0x0005200007057984 */ /* 0x0030620000000800 */
[----:B------:R-:W-:Y:S01]  /*6820*/  BSSY B0, `(.L_x_16104) ;  /* 0x0000004000007945 */ /* 0x000fe20003800000 */
[----:B------:R-:W-:-:S03]  /*6830*/  LEA R4, R147, UR7, 0x2 ;  /* 0x0000000793047c11 */ /* 0x000fc6000f8e10ff */
[----:B------:R-:W-:Y:S05]  /*6840*/  @!P2 BRA `(.L_x_16105) ;  /* 0x000000000004a947 */ /* 0x000fea0003800000 */
[----:B-1----:R2:W-:Y:S02]  /*6850*/  REDG.E.ADD.F32.FTZ.RN.STRONG.GPU desc[UR12][R2.64+-0x700], R5 ;  /* 0xfff90005020079a6 */ /* 0x0025e4000c10f38c */
.L_x_16105:
[----:B------:R-:W-:Y:S05]  /*6860*/  BSYNC B0 ;  /* 0x0000000000007941 */ /* 0x000fea0003800000 */
.L_x_16104:
[----:B-12---:R1:W2:Y:S01]  /*6870*/  LDS R5, [R4+0x5a0] ;  /* 0x0005a00004057984 */ /* 0x0062a20000000800 */
[----:B------:R-:W-:Y:S01]  /*6880*/  BSSY B0, `(.L_x_16106) ;  /* 0x0000005000007945 */ /* 0x000fe20003800000 */
[C---:B0-----:R-:W-:Y:S02]  /*6890*/  IADD3 R7, R94.reuse, 0x80, RZ ;  /* 0x000000805e077810 */ /* 0x041fe40007ffe0ff */
[----:B------:R-:W-:Y:S01]  /*68a0*/  IADD3 R147, R94, 0xa0, RZ ;  /* 0x000000a05e937810 */ /* 0x000fe20007ffe0ff */
[----:B------:R-:W-:Y:S06]  /*68b0*/  @!P3 BRA `(.L_x_16107) ;  /* 0x000000000004b947 */ /* 0x000fec0003800000 */
[----:B--2---:R0:W-:Y:S02]  /*68c0*/  REDG.E.ADD.F32.FTZ.RN.STRONG.GPU desc[UR12][R2.64+-0x680], R5 ;  /* 0xfff98005020079a6 */ /* 0x0041e4000c10f38c */
.L_x_16107:
[----:B------:R-:W-:Y:S05]  /*68d0*/  BSYNC B0 ;  /* 0x0000000000007941 */ /* 0x000fea0003800000 */
.L_x_16106:
        /* <DEDUP_REMOVED lines=17> */
.L_x_16109:
[----:B------:R-:W-:Y:S05]  /*69f0*/  BSYNC B0 ;  /* 0x0000000000007941 */ /* 0x000fea0003800000 */
.L_x_16108:
[----:B01----:R0:W1:Y:S01]  /*6a00*/  LDS R5, [R147+0x6a0] ;  /* 0x0006a00093057984 */ /* 0x0030620000000800 */
[----:B------:R-:W-:Y:S01]  /*6a10*/  BSSY B0, `(.L_x_16110) ;  /* 0x0000006000007945 */ /* 0x000fe20003800000 */
[----:B------:R-:W-:Y:S02]  /*6a20*/  IADD3 R7, R94, 0x100, RZ ;  /* 0x000001005e077810 */ /* 0x000fe40007ffe0ff */
[----:B------:R-:W-:Y:S02]  /*6a30*/  LEA.HI.SX32 R149, R149, R94, 0x1b ;  /* 0x0000005e95957211 */ /* 0x000fe400078fdaff */
[----:B------:R-:W-:Y:S01]  /*6a40*/  LEA R4, R4, UR7, 0x2 ;  /* 0x0000000704047c11 */ /* 0x000fe2000f8e10ff */
[----:B------:R-:W-:Y:S06]  /*6a50*/  @!P1 BRA `(.L_x_16111) ;  /* 0x0000000000049947 */ /* 0x000fec0003800000 */
[----:B-1----:R2:W-:Y:S02]  /*6a60*/  REDG.E.ADD.F32.FTZ.RN.STRONG.GPU desc[UR12][R2.64+-0x580], R5 ;  /* 0xfffa8005020079a6 */ /* 0x0025e4000c10f38c */
.L_x_16111:
[----:B------:R-:W-:Y:S05]  /*6a70*/  BSYNC B0 ;  /* 0x0000000000007941 */ /* 0x000fea0003800000 */
.L_x_16110:
[----:B-12---:R1:W2:Y:S01]  /*6a80*/  LDS R5, [R4+0x720] ;  /* 0x0007200004057984 */ /* 0x0062a20000000800 */
[----:B------:R-:W-:Y:S01]  /*6a90*/  BSSY B0, `(.L_x_16112) ;  /* 0x0000006000007945 */ /* 0x000fe20003800000 */
[----:B0-----:R-:W-:Y:S02]  /*6aa0*/  IADD3 R147, R94, 0x120, RZ ;  /* 0x000001205e937810 */ /* 0x001fe40007ffe0ff */
[----:B------:R-:W-:Y:S02]  /*6ab0*/  LEA.HI.SX32 R7, R7, R94, 0x1b ;  /* 0x0000005e07077211 */ /* 0x000fe400078fdaff */
[----:B------:R-:W-:Y:S01]  /*6ac0*/  LEA R149, R149, UR7, 0x2 ;  /* 0x0000000795957c11 */ /* 0x000fe2000f8e10ff */
[----:B------:R-:W-:Y:S06]  /*6ad0*/  @!P2 BRA `(.L_x_16113) ;  /* 0x000000000004a947 */ /* 0x000fec0003800000 */
[----:B--2---:R0:W-:Y:S02]  /*6ae0*/  REDG.E.ADD.F32.FTZ.RN.STRONG.GPU desc[UR12][R2.64+-0x500], R5 ;  /* 0xfffb0005020079a6 */ /* 0x0041e4000c10f38c */
.L_x_16113:
[----:B------:R-:W-:Y:S05]  /*6af0*/  BSYNC B0 ;  /* 0x0000000000007941 */ /* 0x000fea0003800000 */
.L_x_16112:
[----:B0-2---:R0:W2:Y:S01]  /*6b00*/  LDS R5, [R149+0x7a0] ;  /* 0x0007a00095057984 */ /* 0x0050a20000000800 */
[----:B------:R-:W-:Y:S01]  /*6b10*/  BSSY B0, `(.L_x_16114) ;  /* 0x0000005000007945 */ /* 0x000fe20003800000 */
[----:B------:R-:W-:Y:S02]  /*6b20*/  LEA.HI.SX32 R147, R147, R94, 0x1b ;  /* 0x0000005e93937211 */ /* 0x000fe400078fdaff */
[----:B------:R-:W-:Y:S01]  /*6b30*/  LEA R7, R7, UR7, 0x2 ;  /* 0x0000000707077c11 */ /* 0x000fe2000f8e10ff */
[----:B------:R-:W-:Y:S06]  /*6b40*/  @!P3 BRA `(.L_x_16115) ;  /* 0x000000000004b947 */ /* 0x000fec0003800000 */
[----:B--2---:R3:W-:Y:S02]  /*6b50*/  REDG.E.ADD.F32.FTZ.RN.STRONG.GPU desc[UR12][R2.64+-0x480], R5 ;  /* 0xfffb8005020079a6 */ /* 0x0047e4000c10f38c */
.L_x_16115:
[----:B------:R-:W-:Y:S05]  /*6b60*/  BSYNC B0 ;  /* 0x0000000000007941 */ /* 0x000fea0003800000 */
.L_x_16114:
[----:B--23--:R2:W3:Y:S01]  /*6b70*/  LDS R5, [R7+0x820] ;  /* 0x0008200007057984 */ /* 0x00c4e20000000800 */
[----:B------:R-:W-:Y:S01]  /*6b80*/  BSSY B0, `(.L_x_16116) ;  /* 0x0000004000007945 */ /* 0x000fe20003800000 */
[----:B-1----:R-:W-:-:S03]  /*6b90*/  LEA R4, R147, UR7, 0x2 ;  /* 0x0000000793047c11 */ /* 0x002fc6000f8e10ff */
[----:B------:R-:W-:Y:S05]  /*6ba0*/  @!P4 BRA `(.L_x_16117) ;  /* 0x000000000004c947 */ /* 0x000fea0003800000 */
[----:B---3--:R1:W-:Y:S02]  /*6bb0*/  REDG.E.ADD.F32.FTZ.RN.STRONG.GPU desc[UR12][R2.64+-0x400], R5 ;  /* 0xfffc0005020079a6 */ /* 0x0083e4000c10f38c */
.L_x_16117:
[----:B------:R-:W-:Y:S05]  /*6bc0*/  BSYNC B0 ;  /* 0x0000000000007941 */ /* 0x000fea0003800000 */
.L_x_16116:
[----:B-1-3--:R1:W3:Y:S01]  /*6bd0*/  LDS R5, [R4+0x8a0] ;  /* 0x0008a00004057984 */ /* 0x00a2e20000000800 */
[----:B------:R-:W-:Y:S01]  /*6be0*/  BSSY B0, `(.L_x_16118) ;  /* 0x0000005000007945 */ /* 0x000fe20003800000 */
[C---:B--2---:R-:W-:Y:S02]  /*6bf0*/  IADD3 R7, R94.reuse, 0x140, RZ ;  /* 0x000001405e077810 */ /* 0x044fe40007ffe0ff */
[----:B------:R-:W-:Y:S01]  /*6c00*/  IADD3 R147, R94, 0x160, RZ ;  /* 0x000001605e937810 */ /* 0x000fe20007ffe0ff */
[----:B------:R-:W-:Y:S06]  /*6c10*/  @!P5 BRA `(.L_x_16119) ;  /* 0x000000000004d947 */ /* 0x000fec0003800000 */
[----:B---3--:R2:W-:Y:S02]  /*6c20*/  REDG.E.ADD.F32.FTZ.RN.STRONG.GPU desc[UR12][R2.64+-0x380], R5 ;  /* 0xfffc8005020079a6 */ /* 0x0085e4000c10f38c */
.L_x_16119:
[----:B------:R-:W-:Y:S05]  /*6c30*/  BSYNC B0 ;  /* 0x0000000000007941 */ /* 0x000fea0003800000 */
.L_x_16118:
        /* <DEDUP_REMOVED lines=17> */
.L_x_16121:
[----:B------:R-:W-:Y:S05]  /*6d50*/  BSYNC B0 ;  /* 0x0000000000007941 */ /* 0x000fea0003800000 */
.L_x_16120:
[----:B01----:R0:W1:Y:S01]  /*6d60*/  LDS R5, [R147+0x9a0] ;  /* 0x0009a00093057984 */ /* 0x0030620000000800 */
[----:B------:R-:W-:Y:S01]  /*6d70*/  BSSY B0, `(.L_x_16122) ;  /* 0x0000006000007945 */ /* 0x000fe20003800000 */
[----:B------:R-:W-:Y:S02]  /*6d80*/  IADD3 R7, R94, 0x1c0, RZ ;  /* 0x000001c05e077810 */ /* 0x000fe40007ffe0ff */
[----:B------:R-:W-:Y:S02]  /*6d90*/  LEA.HI.SX32 R149, R149, R94, 0x1b ;  /* 0x0000005e95957211 */ /* 0x000fe400078fdaff */
[----:B------:R-:W-:Y:S01]  /*6da0*/  LEA R4, R4, UR7, 0x2 ;  /* 0x0000000704047c11 */ /* 0x000fe2000f8e10ff */
[----:B------:R-:W-:Y:S06]  /*6db0*/  @!P1 BRA `(.L_x_16123) ;  /* 0x0000000000049947 */ /* 0x000fec0003800000 */
[----:B-1----:R2:W-:Y:S02]  /*6dc0*/  REDG.E.ADD.F32.FTZ.RN.STRONG.GPU desc[UR12][R2.64+-0x280], R5 ;  /* 0xfffd8005020079a6 */ /* 0x0025e4000c10f38c */
.L_x_16123:
[----:B------:R-:W-:Y:S05]  /*6dd0*/  BSYNC B0 ;  /* 0x0000000000007941 */ /* 0x000fea0003800000 */
.L_x_16122:
[----:B-12---:R1:W2:Y:S01]  /*6de0*/  LDS R5, [R4+0xa20] ;  /* 0x000a200004057984 */ /* 0x0062a20000000800 */
[----:B------:R-:W-:Y:S01]  /*6df0*/  BSSY B0, `(.L_x_16124) ;  /* 0x0000006000007945 */ /* 0x000fe20003800000 */
[----:B------:R-:W-:Y:S02]  /*6e00*/  IADD3 R145, R94, 0x1e0, RZ ;  /* 0x000001e05e917810 */ /* 0x000fe40007ffe0ff */
[----:B------:R-:W-:Y:S02]  /*6e10*/  LEA.HI.SX32 R7, R7, R94, 0x1b ;  /* 0x0000005e07077211 */ /* 0x000fe400078fdaff */
[----:B------:R-:W-:Y:S01]  /*6e20*/  LEA R149, R149, UR7, 0x2 ;  /* 0x0000000795957c11 */ /* 0x000fe2000f8e10ff */
[----:B------:R-:W-:Y:S06]  /*6e30*/  @!P2 BRA `(.L_x_16125) ;  /* 0x000000000004a947 */ /* 0x000fec0003800000 */
[----:B--2---:R3:W-:Y:S02]  /*6e40*/  REDG.E.ADD.F32.FTZ.RN.STRONG.GPU desc[UR12][R2.64+-0x200], R5 ;  /* 0xfffe0005020079a6 */ /* 0x0047e4000c10f38c */
.L_x_16125:
[----:B------:R-:W-:Y:S05]  /*6e50*/  BSYNC B0 ;  /* 0x0000000000007941 */ /* 0x000fea0003800000 */
.L_x_16124:
[----:B--23--:R2:W3:Y:S01]  /*6e60*/  LDS R5, [R149+0xaa0] ;  /* 0x000aa00095057984 */ /* 0x00c4e20000000800 */
[----:B------:R-:W-:Y:S01]  /*6e70*/  BSSY B0, `(.L_x_16126) ;  /* 0x0000005000007945 */ /* 0x000fe20003800000 */
[----:B------:R-:W-:Y:S02]  /*6e80*/  LEA.HI.SX32 R145, R145, R94, 0x1b ;  /* 0x0000005e91917211 */ /* 0x000fe400078fdaff */
[----:B------:R-:W-:Y:S01]  /*6e90*/  LEA R7, R7, UR7, 0x2 ;  /* 0x0000000707077c11 */ /* 0x000fe2000f8e10ff */
[----:B------:R-:W-:Y:S06]  /*6ea0*/  @!P3 BRA `(.L_x_16127) ;  /* 0x000000000004b947 */ /* 0x000fec0003800000 */
[----:B---3--:R4:W-:Y:S02]  /*6eb0*/  REDG.E.ADD.F32.FTZ.RN.STRONG.GPU desc[UR12][R2.64+-0x180], R5 ;  /* 0xfffe8005020079a6 */ /* 0x0089e4000c10f38c */
.L_x_16127:
[----:B------:R-:W-:Y:S05]  /*6ec0*/  BSYNC B0 ;  /* 0x0000000000007941 */ /* 0x000fea0003800000 */
.L_x_16126:
[----:B---34-:R3:W4:Y:S01]  /*6ed0*/  LDS R5, [R7+0xb20] ;  /* 0x000b200007057984 */ /* 0x0187220000000800 */
[----:B------:R-:W-:Y:S01]  /*6ee0*/  BSSY B0, `(.L_x_16128) ;  /* 0x0000004000007945 */ /* 0x000fe20003800000 */
[----:B------:R-:W-:-:S03]  /*6ef0*/  LEA R145, R145, UR7, 0x2 ;  /* 0x0000000791917c11 */ /* 0x000fc6000f8e10ff */
[----:B------:R-:W-:Y:S05]  /*6f00*/  @!P4 BRA `(.L_x_16129) ;  /* 0x000000000004c947 */ /* 0x000fea0003800000 */
[----:B----4-:R4:W-:Y:S02]  /*6f10*/  REDG.E.ADD.F32.FTZ.RN.STRONG.GPU desc[UR12][R2.64+-0x100], R5 ;  /* 0xffff0005020079a6 */ /* 0x0109e4000c10f38c */
.L_x_16129:
[----:B------:R-:W-:Y:S05]  /*6f20*/  BSYNC B0 ;  /* 0x0000000000007941 */ /* 0x000fea0003800000 */
.L_x_16128:
[----:B----4-:R4:W0:Y:S01]  /*6f30*/  LDS R5, [R145+0xba0] ;  /* 0x000ba00091057984 */ /* 0x0108220000000800 */
[----:B------:R-:W-:Y:S04]  /*6f40*/  BSSY B0, `(.L_x_16130) ;  /* 0x0000003000007945 */ /* 0x000fe80003800000 */
[----:B------:R-:W-:Y:S05]  /*6f50*/  @!P5 BRA `(.L_x_16131) ;  /* 0x000000000004d947 */ /* 0x000fea0003800000 */
[----:B0-----:R0:W-:Y:S02]  /*6f60*/  REDG.E.ADD.F32.FTZ.RN.STRONG.GPU desc[UR12][R2.64+-0x80], R5 ;  /* 0xffff8005020079a6 */ /* 0x0011e4000c10f38c */
.L_x_16131:
[----:B------:R-:W-:Y:S05]  /*6f70*/  BSYNC B0 ;  /* 0x0000000000007941 */ /* 0x000fea0003800000 */
.L_x_16130:
[----:B-1----:R-:W-:Y:S01]  /*6f80*/  FADD.FTZ R4, R153, R34 ;  /* 0x0000002299047221 */ /* 0x002fe20000010000 */
[----:B0-----:R-:W0:Y:S01]  /*6f90*/  SHFL.DOWN PT, R2, R136, 0x1, 0x1f ;  /* 0x08201f0088027f89 */ /* 0x001e2200000e0000 */
[C---:B------:R-:W-:Y:S01]  /*6fa0*/  ISETP.GT.AND P1, PT, R92.reuse, 0x1e, PT ;  /* 0x0000001e5c00780c */ /* 0x040fe20003f24270 */
[----:B------:R-:W-:Y:S01]  /*6fb0*/  BSSY B0, `(.L_x_16132) ;  /* 0x0000095000007945 */ /* 0x000fe20003800000 */
[----:B------:R-:W-:Y:S01]  /*6fc0*/  MOV R5, R136 ;  /* 0x0000008800057202 */ /* 0x000fe20000000f00 */
[----:B----4-:R-:W1:Y:S01]  /*6fd0*/  SHFL.DOWN PT, R145, R165, 0x1, 0x1f ;  /* 0x08201f00a5917f89 */ /* 0x010e6200000e0000 */
[----:B------:R-:W-:Y:S02]  /*6fe0*/  MOV R6, R165 ;  /* 0x000000a500067202 */ /* 0x000fe40000000f00 */
[----:B---3--:R-:W-:Y:S01]  /*6ff0*/  MOV R7, R166 ;  /* 0x000000a600077202 */ /* 0x008fe20000000f00 */
[----:B------:R-:W3:Y:S01]  /*7000*/  SHFL.DOWN PT, R34, R166, 0x1, 0x1f ;  /* 0x08201f00a6227f89 */ /* 0x000ee200000e0000 */
[----:B------:R-:W-:-:S03]  /*7010*/  ISETP.NE.AND P2, PT, R92, RZ, PT ;  /* 0x000000ff5c00720c */ /* 0x000fc60003f45270 */
[----:B------:R-:W4:Y:S02]  /*7020*/  SHFL.DOWN PT, R3, R4, 0x1, 0x1f ;  /* 0x08201f0004037f89 */ /* 0x000f2400000e0000 */
[----:B0-----:R-:W-:Y:S01]  /*7030*/  @!P1 FADD.FTZ R5, R5, R2 ;  /* 0x0000000205059221 */ /* 0x001fe20000010000 */
[----:B-1----:R-:W-:-:S04]  /*7040*/  @!P1 FADD.FTZ R6, R6, R145 ;  /* 0x0000009106069221 */ /* 0x002fc80000010000 */
[----:B------:R-:W0:Y:S01]  /*7050*/  SHFL.DOWN PT, R2, R5, 0x2, 0x1f ;  /* 0x08401f0005027f89 */ /* 0x000e2200000e0000 */
[----:B---3--:R-:W-:-:S03]  /*7060*/  @!P1 FADD.FTZ R7, R7, R34 ;  /* 0x0000002207079221 */ /* 0x008fc60000010000 */
[----:B------:R-:W1:Y:S01]  /*7070*/  SHFL.DOWN PT, R147, R6, 0x2, 0x1f ;  /* 0x08401f0006937f89 */ /* 0x000e6200000e0000 */
[----:B----4-:R-:W-:-:S03]  /*7080*/  @!P1 FADD.FTZ R4, R3, R4 ;  /* 0x0000000403049221 */ /* 0x010fc60000010000 */
[----:B------:R-:W3:Y:S01]  /*7090*/  SHFL.DOWN PT, R34, R7, 0x2, 0x1f ;  /* 0x08401f0007227f89 */ /* 0x000ee200000e0000 */
[----:B------:R-:W-:Y:S01]  /*70a0*/  ISETP.GT.AND P1, PT, R92, 0x1d, PT ;  /* 0x0000001d5c00780c */ /* 0x000fe20003f24270 */
[----:B------:R-:W-:Y:S02]  /*70b0*/  FMUL.FTZ R3, R9, R180 ;  /* 0x000000b409037220 */ /* 0x000fe40000410000 */
[----:B------:R-:W4:Y:S02]  /*70c0*/  SHFL.DOWN PT, R145, R4, 0x2, 0x1f ;  /* 0x08401f0004917f89 */ /* 0x000f2400000e0000 */
[----:B------:R-:W-:-:S04]  /*70d0*/  FFMA.FTZ R3, R8, R173, -R3 ;  /* 0x000000ad08037223 */ /* 0x000fc80000010803 */
[----:B------:R-:W-:Y:S01]  /*70e0*/  FMUL.FTZ R164, R164, R3 ;  /* 0x00000003a4a47220 */ /* 0x000fe20000410000 */
[----:B------:R-:W-:-:S03]  /*70f0*/  FMUL.FTZ R3, R9, R172 ;  /* 0x000000ac09037220 */ /* 0x000fc60000410000 */
[----:B0-----:R-:W-:Y:S01]  /*7100*/  @!P1 FADD.FTZ R5, R5, R2 ;  /* 0x0000000205059221 */ /* 0x001fe20000010000 */
[-C--:B------:R-:W-:Y:S01]  /*7110*/  FMUL.FTZ R2, R139, R173.reuse ;  /* 0x000000ad8b027220 */ /* 0x080fe20000410000 */
[----:B------:R-:W-:Y:S01]  /*7120*/  FMUL.FTZ R173, R9, R173 ;  /* 0x000000ad09ad7220 */ /* 0x000fe20000410000 */
[-C--:B------:R-:W-:Y:S01]  /*7130*/  FFMA.FTZ R139, R8, R170.reuse, -R3 ;  /* 0x000000aa088b7223 */ /* 0x080fe20000010803 */
[----:B-1----:R-:W-:Y:S01]  /*7140*/  @!P1 FADD.FTZ R6, R6, R147 ;  /* 0x0000009306069221 */ /* 0x002fe20000010000 */
[----:B------:R-:W0:Y:S01]  /*7150*/  SHFL.DOWN PT, R136, R5, 0x4, 0x1f ;  /* 0x08801f0005887f89 */ /* 0x000e2200000e0000 */
[----:B------:R-:W-:Y:S01]  /*7160*/  FMUL.FTZ R3, R130, R170 ;  /* 0x000000aa82037220 */ /* 0x000fe20000410000 */
[----:B------:R-:W-:Y:S01]  /*7170*/  FMUL.FTZ R162, R162, R139 ;  /* 0x0000008ba2a27220 */ /* 0x000fe20000410000 */
[----:B---3--:R-:W-:Y:S01]  /*7180*/  @!P1 FADD.FTZ R7, R7, R34 ;  /* 0x0000002207079221 */ /* 0x008fe20000010000 */
[----:B------:R-:W1:Y:S01]  /*7190*/  SHFL.DOWN PT, R147, R6, 0x4, 0x1f ;  /* 0x08801f0006937f89 */ /* 0x000e6200000e0000 */
[-C--:B------:R-:W-:Y:S01]  /*71a0*/  FFMA.FTZ R34, R8, R180.reuse, R173 ;  /* 0x000000b408227223 */ /* 0x080fe200000100ad */
[----:B------:R-:W-:Y:S01]  /*71b0*/  FFMA.FTZ R180, R137, R180, R2 ;  /* 0x000000b489b47223 */ /* 0x000fe20000010002 */
[----:B----4-:R-:W-:Y:S01]  /*71c0*/  @!P1 FADD.FTZ R4, R4, R145 ;  /* 0x0000009104049221 */ /* 0x010fe20000010000 */
[----:B------:R-:W3:Y:S01]  /*71d0*/  SHFL.DOWN PT, R146, R7, 0x4, 0x1f ;  /* 0x08801f0007927f89 */ /* 0x000ee200000e0000 */
[----:B------:R-:W-:Y:S01]  /*71e0*/  ISETP.GT.AND P1, PT, R92, 0x1b, PT ;  /* 0x0000001b5c00780c */ /* 0x000fe20003f24270 */
[----:B------:R-:W-:Y:S01]  /*71f0*/  FMUL.FTZ R137, R9, R170 ;  /* 0x000000aa09897220 */ /* 0x000fe20000410000 */
[----:B------:R-:W-:Y:S01]  /*7200*/  FFMA.FTZ R34, R163, R34, R164 ;  /* 0x00000022a3227223 */ /* 0x000fe200000100a4 */
[----:B------:R-:W4:Y:S01]  /*7210*/  SHFL.DOWN PT, R145, R4, 0x4, 0x1f ;  /* 0x08801f0004917f89 */ /* 0x000f2200000e0000 */
[-C--:B------:R-:W-:Y:S01]  /*7220*/  FFMA.FTZ R3, R134, R172.reuse, R3 ;  /* 0x000000ac86037223 */ /* 0x080fe20000010003 */
[----:B------:R-:W-:Y:S01]  /*7230*/  FFMA.FTZ R2, R8, R172, R137 ;  /* 0x000000ac08027223 */ /* 0x000fe20000010089 */
[----:B------:R-:W-:Y:S01]  /*7240*/  FFMA.FTZ R135, R135, R180, R34 ;  /* 0x000000b487877223 */ /* 0x000fe20000010022 */
[----:B------:R-:W-:Y:S01]  /*7250*/  FFMA.FTZ R41, R180, R58, R41 ;  /* 0x0000003ab4297223 */ /* 0x000fe20000010029 */
[----:B------:R-:W-:Y:S01]  /*7260*/  FFMA.FTZ R42, R3, R57, R42 ;  /* 0x00000039032a7223 */ /* 0x000fe2000001002a */
[----:B------:R-:W-:Y:S01]  /*7270*/  FFMA.FTZ R161, R161, R2, R162 ;  /* 0x00000002a1a17223 */ /* 0x000fe200000100a2 */
[----:B------:R-:W-:Y:S01]  /*7280*/  FMUL.FTZ R2, R117, R171 ;  /* 0x000000ab75027220 */ /* 0x000fe20000410000 */
[----:B------:R-:W-:-:S02]  /*7290*/  FADD.FTZ R56, R135, R56 ;  /* 0x0000003887387221 */ /* 0x000fc40000010000 */
[----:B------:R-:W-:Y:S01]  /*72a0*/  FFMA.FTZ R132, R132, R3, R161 ;  /* 0x0000000384847223 */ /* 0x000fe200000100a1 */
[-C--:B------:R-:W-:Y:S01]  /*72b0*/  FMUL.FTZ R3, R9, R168.reuse ;  /* 0x000000a809037220 */ /* 0x080fe20000410000 */
[----:B0-----:R-:W-:Y:S01]  /*72c0*/  @!P1 FADD.FTZ R5, R5, R136 ;  /* 0x0000008805059221 */ /* 0x001fe20000010000 */
[----:B------:R-:W-:Y:S01]  /*72d0*/  FFMA.FTZ R34, R119, R168, R2 ;  /* 0x000000a877227223 */ /* 0x000fe20000010002 */
[----:B------:R-:W-:Y:S01]  /*72e0*/  FADD.FTZ R55, R132, R55 ;  /* 0x0000003784377221 */ /* 0x000fe20000010000 */
[----:B------:R-:W-:Y:S01]  /*72f0*/  FFMA.FTZ R117, R8, R171, -R3 ;  /* 0x000000ab08757223 */ /* 0x000fe20000010803 */
[----:B-1----:R-:W-:Y:S01]  /*7300*/  @!P1 FADD.FTZ R6, R6, R147 ;  /* 0x0000009306069221 */ /* 0x002fe20000010000 */
[----:B------:R-:W0:Y:S01]  /*7310*/  SHFL.DOWN PT, R130, R5, 0x8, 0x1f ;  /* 0x09001f0005827f89 */ /* 0x000e2200000e0000 */
[C---:B------:R-:W-:Y:S01]  /*7320*/  FMUL.FTZ R3, R9.reuse, R175 ;  /* 0x000000af09037220 */ /* 0x040fe20000410000 */
[----:B------:R-:W-:Y:S01]  /*7330*/  FMUL.FTZ R171, R9, R171 ;  /* 0x000000ab09ab7220 */ /* 0x000fe20000410000 */
[----:B---3--:R-:W-:Y:S01]  /*7340*/  @!P1 FADD.FTZ R7, R7, R146 ;  /* 0x0000009207079221 */ /* 0x008fe20000010000 */
[----:B------:R-:W1:Y:S01]  /*7350*/  SHFL.DOWN PT, R137, R6, 0x8, 0x1f ;  /* 0x09001f0006897f89 */ /* 0x000e6200000e0000 */
[-C--:B------:R-:W-:Y:S01]  /*7360*/  FFMA.FTZ R2, R8, R174.reuse, -R3 ;  /* 0x000000ae08027223 */ /* 0x080fe20000010803 */
[C---:B------:R-:W-:Y:S01]  /*7370*/  FMUL.FTZ R3, R9.reuse, R174 ;  /* 0x000000ae09037220 */ /* 0x040fe20000410000 */
[----:B----4-:R-:W-:Y:S01]  /*7380*/  @!P1 FADD.FTZ R4, R4, R145 ;  /* 0x0000009104049221 */ /* 0x010fe20000010000 */
[----:B------:R-:W3:Y:S01]  /*7390*/  SHFL.DOWN PT, R134, R7, 0x8, 0x1f ;  /* 0x09001f0007867f89 */ /* 0x000ee200000e0000 */
[----:B------:R-:W-:Y:S01]  /*73a0*/  ISETP.GT.AND P1, PT, R92, 0x17, PT ;  /* 0x000000175c00780c */ /* 0x000fe20003f24270 */
[C---:B------:R-:W-:Y:S01]  /*73b0*/  FFMA.FTZ R119, R8.reuse, R175, R3 ;  /* 0x000000af08777223 */ /* 0x040fe20000010003 */
[----:B------:R-:W-:Y:S01]  /*73c0*/  FMUL.FTZ R3, R9, R176 ;  /* 0x000000b009037220 */ /* 0x000fe20000410000 */
[----:B------:R-:W4:Y:S01]  /*73d0*/  SHFL.DOWN PT, R135, R4, 0x8, 0x1f ;  /* 0x09001f0004877f89 */ /* 0x000f2200000e0000 */
[----:B------:R-:W-:Y:S01]  /*73e0*/  FMUL.FTZ R155, R155, R2 ;  /* 0x000000029b9b7220 */ /* 0x000fe20000410000 */
[C---:B------:R-:W-:Y:S01]  /*73f0*/  FFMA.FTZ R168, R8.reuse, R168, R171 ;  /* 0x000000a808a87223 */ /* 0x040fe200000100ab */
[----:B------:R-:W-:Y:S01]  /*7400*/  FFMA.FTZ R2, R8, R177, -R3 ;  /* 0x000000b108027223 */ /* 0x000fe20000010803 */
[----:B------:R-:W-:Y:S01]  /*7410*/  FMUL.FTZ R160, R160, R117 ;  /* 0x00000075a0a07220 */ /* 0x000fe20000410000 */
[----:B------:R-:W-:Y:S01]  /*7420*/  FMUL.FTZ R117, R112, R174 ;  /* 0x000000ae70757220 */ /* 0x000fe20000410000 */
[----:B------:R-:W-:Y:S01]  /*7430*/  FFMA.FTZ R43, R34, R60, R43 ;  /* 0x0000003c222b7223 */ /* 0x000fe2000001002b */
[----:B------:R-:W-:Y:S01]  /*7440*/  FMUL.FTZ R141, R141, R2 ;  /* 0x000000028d8d7220 */ /* 0x000fe20000410000 */
[----:B------:R-:W-:Y:S01]  /*7450*/  FFMA.FTZ R160, R159, R168, R160 ;  /* 0x000000a89fa07223 */ /* 0x000fe200000100a0 */
[-C--:B------:R-:W-:Y:S01]  /*7460*/  FMUL.FTZ R2, R127, R177.reuse ;  /* 0x000000b17f027220 */ /* 0x080fe20000410000 */
[----:B------:R-:W-:Y:S01]  /*7470*/  FMUL.FTZ R177, R9, R177 ;  /* 0x000000b109b17220 */ /* 0x000fe20000410000 */
[----:B------:R-:W-:Y:S01]  /*7480*/  FFMA.FTZ R117, R114, R175, R117 ;  /* 0x000000af72757223 */ /* 0x000fe20000010075 */
[----:B0-----:R-:W-:Y:S01]  /*7490*/  @!P1 FADD.FTZ R5, R5, R130 ;  /* 0x0000008205059221 */ /* 0x001fe20000010000 */
[----:B------:R-:W-:Y:S01]  /*74a0*/  FFMA.FTZ R121, R121, R34, R160 ;  /* 0x0000002279797223 */ /* 0x000fe200000100a0 */
[-C--:B------:R-:W-:Y:S01]  /*74b0*/  FFMA.FTZ R177, R8, R176.reuse, R177 ;  /* 0x000000b008b17223 */ /* 0x080fe200000100b1 */
[----:B------:R-:W-:Y:S01]  /*74c0*/  FFMA.FTZ R119, R158, R119, R155 ;  /* 0x000000779e777223 */ /* 0x000fe2000001009b */
[----:B-1----:R-:W-:Y:S01]  /*74d0*/  @!P1 FADD.FTZ R6, R6, R137 ;  /* 0x0000008906069221 */ /* 0x002fe20000010000 */
[----:B------:R-:W0:Y:S01]  /*74e0*/  SHFL.DOWN PT, R34, R5, 0x10, 0x1f ;  /* 0x0a001f0005227f89 */ /* 0x000e2200000e0000 */
[----:B------:R-:W-:Y:S01]  /*74f0*/  FFMA.FTZ R2, R123, R176, R2 ;  /* 0x000000b07b027223 */ /* 0x000fe20000010002 */
[----:B------:R-:W-:Y:S01]  /*7500*/  FFMA.FTZ R142, R142, R177, R141 ;  /* 0x000000b18e8e7223 */ /* 0x000fe2000001008d */
[----:B---3--:R-:W-:Y:S01]  /*7510*/  @!P1 FADD.FTZ R7, R7, R134 ;  /* 0x0000008607079221 */ /* 0x008fe20000010000 */
[----:B------:R-:W-:Y:S01]  /*7520*/  FFMA.FTZ R116, R116, R117, R119 ;  /* 0x0000007574747223 */ /* 0x000fe20000010077 */
[----:B------:R-:W-:Y:S01]  /*7530*/  FMUL.FTZ R119, R9, R148 ;  /* 0x0000009409777220 */ /* 0x000fe20000410000 */
[----:B------:R-:W-:Y:S01]  /*7540*/  FFMA.FTZ R45, R2, R62, R45 ;  /* 0x0000003e022d7223 */ /* 0x000fe2000001002d */
[----:B----4-:R-:W-:Y:S01]  /*7550*/  @!P1 FADD.FTZ R4, R4, R135 ;  /* 0x0000008704049221 */ /* 0x010fe20000010000 */
[----:B------:R-:W1:Y:S01]  /*7560*/  SHFL.DOWN PT, R112, R7, 0x10, 0x1f ;  /* 0x0a001f0007707f89 */ /* 0x000e6200000e0000 */
[----:B------:R-:W-:Y:S01]  /*7570*/  FFMA.FTZ R125, R125, R2, R142 ;  /* 0x000000027d7d7223 */ /* 0x000fe2000001008e */
[-C--:B------:R-:W-:Y:S01]  /*7580*/  FMUL.FTZ R3, R122, R182.reuse ;  /* 0x000000b67a037220 */ /* 0x080fe20000410000 */
[----:B------:R-:W-:Y:S01]  /*7590*/  FMUL.FTZ R2, R9, R185 ;  /* 0x000000b909027220 */ /* 0x000fe20000410000 */
[----:B------:R-:W3:Y:S01]  /*75a0*/  SHFL.DOWN PT, R135, R6, 0x10, 0x1f ;  /* 0x0a001f0006877f89 */ /* 0x000ee200000e0000 */
[----:B------:R-:W-:Y:S01]  /*75b0*/  FADD.FTZ R54, R121, R54 ;  /* 0x0000003679367221 */ /* 0x000fe20000010000 */
[----:B------:R-:W-:Y:S01]  /*75c0*/  ISETP.GT.AND P1, PT, R92, 0xf, PT ;  /* 0x0000000f5c00780c */ /* 0x000fe20003f24270 */
[----:B------:R-:W-:Y:S01]  /*75d0*/  FFMA.FTZ R121, R8, R182, -R119 ;  /* 0x000000b608797223 */ /* 0x000fe20000010877 */
[----:B------:R-:W4:Y:S01]  /*75e0*/  SHFL.DOWN PT, R127, R4, 0x10, 0x1f ;  /* 0x0a001f00047f7f89 */ /* 0x000f2200000e0000 */
[----:B------:R-:W-:Y:S01]  /*75f0*/  FFMA.FTZ R44, R117, R59, R44 ;  /* 0x0000003b752c7223 */ /* 0x000fe2000001002c */
[----:B------:R-:W-:Y:S01]  /*7600*/  FFMA.FTZ R119, R120, R148, R3 ;  /* 0x0000009478777223 */ /* 0x000fe20000010003 */
[----:B------:R-:W-:Y:S01]  /*7610*/  FMUL.FTZ R117, R9, R182 ;  /* 0x000000b609757220 */ /* 0x000fe20000410000 */
[----:B------:R-:W-:Y:S01]  /*7620*/  FFMA.FTZ R3, R8, R143, -R2 ;  /* 0x0000008f08037223 */ /* 0x000fe20000010802 */
[----:B------:R-:W-:Y:S01]  /*7630*/  FMUL.FTZ R121, R138, R121 ;  /* 0x000000798a797220 */ /* 0x000fe20000410000 */
[----:B------:R-:W-:Y:S01]  /*7640*/  FMUL.FTZ R2, R131, R143 ;  /* 0x0000008f83027220 */ /* 0x000fe20000410000 */
[----:B------:R-:W-:Y:S01]  /*7650*/  FFMA.FTZ R117, R8, R148, R117 ;  /* 0x0000009408757223 */ /* 0x000fe20000010075 */
[----:B------:R-:W-:Y:S01]  /*7660*/  FMUL.FTZ R38, R38, R3 ;  /* 0x0000000326267220 */ /* 0x000fe20000410000 */
[C---:B------:R-:W-:Y:S01]  /*7670*/  FMUL.FTZ R3, R9.reuse, R144 ;  /* 0x0000009009037220 */ /* 0x040fe20000410000 */
[C---:B------:R-:W-:Y:S01]  /*7680*/  FMUL.FTZ R143, R9.reuse, R143 ;  /* 0x0000008f098f7220 */ /* 0x040fe20000410000 */
[----:B------:R-:W-:Y:S01]  /*7690*/  FFMA.FTZ R121, R140, R117, R121 ;  /* 0x000000758c797223 */ /* 0x000fe20000010079 */
[-C--:B------:R-:W-:Y:S01]  /*76a0*/  FMUL.FTZ R9, R9, R178.reuse ;  /* 0x000000b209097220 */ /* 0x080fe20000410000 */
[CC--:B------:R-:W-:Y:S01]  /*76b0*/  FFMA.FTZ R117, R8.reuse, R178.reuse, -R3 ;  /* 0x000000b208757223 */ /* 0x0c0fe20000010803 */
[----:B0-----:R-:W-:Y:S01]  /*76c0*/  @!P1 FADD.FTZ R5, R5, R34 ;  /* 0x0000002205059221 */ /* 0x001fe20000010000 */
[----:B------:R-:W-:Y:S01]  /*76d0*/  FFMA.FTZ R34, R8, R185, R143 ;  /* 0x000000b908227223 */ /* 0x000fe2000001008f */
[----:B------:R-:W-:Y:S01]  /*76e0*/  FMUL.FTZ R3, R126, R178 ;  /* 0x000000b27e037220 */ /* 0x000fe20000410000 */
[----:B------:R-:W-:Y:S01]  /*76f0*/  FFMA.FTZ R8, R8, R144, R9 ;  /* 0x0000009008087223 */ /* 0x000fe20000010009 */
[----:B------:R-:W-:Y:S01]  /*7700*/  FMUL.FTZ R36, R36, R117 ;  /* 0x0000007524247220 */ /* 0x000fe20000410000 */
[----:B-1----:R-:W-:Y:S01]  /*7710*/  @!P1 FADD.FTZ R7, R7, R112 ;  /* 0x0000007007079221 */ /* 0x002fe20000010000 */
[----:B---3--:R-:W-:Y:S01]  /*7720*/  @!P1 FADD.FTZ R6, R6, R135 ;  /* 0x0000008706069221 */ /* 0x008fe20000010000 */
[----:B------:R-:W-:Y:S01]  /*7730*/  FFMA.FTZ R2, R129, R185, R2 ;  /* 0x000000b981027223 */ /* 0x000fe20000010002 */
[----:B------:R-:W-:Y:S01]  /*7740*/  FFMA.FTZ R34, R39, R34, R38 ;  /* 0x0000002227227223 */ /* 0x000fe20000010026 */
[----:B------:R-:W-:Y:S01]  /*7750*/  FFMA.FTZ R3, R128, R144, R3 ;  /* 0x0000009080037223 */ /* 0x000fe20000010003 */
[----:B----4-:R-:W-:Y:S01]  /*7760*/  @!P1 FADD.FTZ R4, R4, R127 ;  /* 0x0000007f04049221 */ /* 0x010fe20000010000 */
[----:B------:R-:W-:Y:S01]  /*7770*/  FFMA.FTZ R37, R37, R8, R36 ;  /* 0x0000000825257223 */ /* 0x000fe20000010024 */
[----:B------:R-:W-:Y:S01]  /*7780*/  FFMA.FTZ R118, R118, R119, R121 ;  /* 0x0000007776767223 */ /* 0x000fe20000010079 */
[----:B------:R-:W-:Y:S01]  /*7790*/  FFMA.FTZ R133, R133, R2, R34 ;  /* 0x0000000285857223 */ /* 0x000fe20000010022 */
[----:B------:R-:W-:Y:S01]  /*77a0*/  FADD.FTZ R53, R116, R53 ;  /* 0x0000003574357221 */ /* 0x000fe20000010000 */
[----:B------:R0:W-:Y:S01]  /*77b0*/  @!P2 STS.128 [UR7+0xc70], R4 ;  /* 0x000c7004ff00a988 */ /* 0x0001e20008000c07 */
        /* <DEDUP_REMOVED lines=20> */
.L_x_16133:
[----:B------:R-:W-:Y:S05]  /*7900*/  BSYNC B0 ;  /* 0x0000000000007941 */ /* 0x000fea0003800000 */
.L_x_16132:
[----:B------:R-:W-:Y:S01]  /*7910*/  IADD3 R111, R111, 0x1, RZ ;  /* 0x000000016f6f7810 */ /* 0x000fe20007ffe0ff */
[----:B------:R-:W-:-:S03]  /*7920*/  UIADD3 UR5, UP0, UR5, 0x1, URZ ;  /* 0x0000000105057890 */ /* 0x000fc6000ff1e03f */
[----:B------:R-:W-:Y:S01]  /*7930*/  ISETP.GE.AND P0, PT, R111, UR28, PT ;  /* 0x0000001c6f007c0c */ /* 0x000fe2000bf06270 */
[----:B------:R-:W-:-:S12]  /*7940*/  UIADD3.X UR6, URZ, UR6, URZ, UP0, !UPT ;  /* 0x000000063f067290 */ /* 0x000fd800087fe43f */
[----:B------:R-:W-:Y:S05]  /*7950*/  @!P0 BRA `(.L_x_16134) ;  /* 0xffffffb0006c8947 */ /* 0x000fea000383ffff */
.L_x_16087:
[----:B------:R-:W-:Y:S01]  /*7960*/  BAR.SYNC.DEFER_BLOCKING 0x0 ;  /* 0x0000000000007b1d */ /* 0x000fe20000010000 */
[----:B------:R-:W-:Y:S02]  /*7970*/  LOP3.LUT R57, R83, 0x1f, R94, 0xf8, !PT ;  /* 0x0000001f53397812 */ /* 0x000fe400078ef85e */
[----:B------:R-:W-:Y:S02]  /*7980*/  PRMT R3, RZ, 0x7610, R3 ;  /* 0x00007610ff037816 */ /* 0x000fe40000000003 */
[C---:B------:R-:W-:Y:S02]  /*7990*/  ISETP.GE.AND P0, PT, R57.reuse, R35, PT ;  /* 0x000000233900720c */ /* 0x040fe40003f06270 */
[C---:B------:R-:W-:Y:S02]  /*79a0*/  LOP3.LUT R59, R57.reuse, 0x20, RZ, 0xfc, !PT ;  /* 0x00000020393b7812 */ /* 0x040fe400078efcff */
[C---:B------:R-:W-:Y:S02]  /*79b0*/  LOP3.LUT R61, R57.reuse, 0x40, RZ, 0xfc, !PT ;  /* 0x00000040393d7812 */ /* 0x040fe400078efcff */
[----:B------:R-:W-:-:S02]  /*79c0*/  LOP3.LUT R63, R57, 0x60, RZ, 0xfc, !PT ;  /* 0x00000060393f7812 */ /* 0x000fc400078efcff */
[C---:B------:R-:W-:Y:S02]  /*79d0*/  LOP3.LUT R65, R57.reuse, 0x80, RZ, 0xfc, !PT ;  /* 0x0000008039417812 */ /* 0x040fe400078efcff */
[C---:B------:R-:W-:Y:S02]  /*79e0*/  LOP3.LUT R67, R57.reuse, 0xa0, RZ, 0xfc, !PT ;  /* 0x000000a039437812 */ /* 0x040fe400078efcff */
[----:B------:R-:W-:Y:S02]  /*79f0*/  LOP3.LUT R69, R57, 0xc0, RZ, 0xfc, !PT ;  /* 0x000000c039457812 */ /* 0x000fe400078efcff */
[-C--:B------:R-:W-:Y:S02]  /*7a00*/  ISETP.GE.AND P1, PT, R61, R35.reuse, PT ;  /* 0x000000233d00720c */ /* 0x080fe40003f26270 */
[----:B------:R-:W-:Y:S02]  /*7a10*/  LOP3.LUT R71, R57, 0xe0, RZ, 0xfc, !PT ;  /* 0x000000e039477812 */ /* 0x000fe400078efcff */
[----:B------:R-:W-:Y:S01]  /*7a20*/  PRMT R0, RZ, 0x7610, R0 ;  /* 0x00007610ff007816 */ /* 0x000fe20000000000 */
[----:B------:R-:W3:Y:S01]  /*7a30*/  @!P0 LDG.E.U16 R3, desc[UR12][R26.64] ;  /* 0x0000000c1a038981 */ /* 0x000ee2000c1e1500 */
[----:B------:R-:W-:-:S02]  /*7a40*/  ISETP.GE.AND P0, PT, R59, R35, PT ;  /* 0x000000233b00720c */ /* 0x000fc40003f06270 */
[-C--:B------:R-:W-:Y:S02]  /*7a50*/  ISETP.GE.AND P2, PT, R63, R35.reuse, PT ;  /* 0x000000233f00720c */ /* 0x080fe40003f46270 */
[-C--:B------:R-:W-:Y:S02]  /*7a60*/  ISETP.GE.AND P3, PT, R65, R35.reuse, PT ;  /* 0x000000234100720c */ /* 0x080fe40003f66270 */
[-C--:B------:R-:W-:Y:S02]  /*7a70*/  ISETP.GE.AND P4, PT, R67, R35.reuse, PT ;  /* 0x000000234300720c */ /* 0x080fe40003f86270 */
[-C--:B------:R-:W-:Y:S02]  /*7a80*/  ISETP.GE.AND P5, PT, R69, R35.reuse, PT ;  /* 0x000000234500720c */ /* 0x080fe40003fa6270 */
[----:B------:R-:W-:Y:S02]  /*7a90*/  ISETP.GE.AND P6, PT, R71, R35, PT ;  /* 0x000000234700720c */ /* 0x000fe40003fc6270 */
[----:B01----:R-:W-:Y:S01]  /*7aa0*/  PRMT R5, RZ, 0x7610, R5 ;  /* 0x00007610ff057816 */ /* 0x003fe20000000005 */
[----:B------:R-:W4:Y:S01]  /*7ab0*/  @!P0 LDG.E.U16 R0, desc[UR12][R26.64+0x40] ;  /* 0x0000400c1a008981 */ /* 0x000f22000c1e1500 */
[----:B------:R-:W-:-:S02]  /*7ac0*/  PRMT R2, RZ, 0x7610, R2 ;  /* 0x00007610ff027816 */ /* 0x000fc40000000002 */
[----:B------:R-:W-:Y:S02]  /*7ad0*/  PRMT R7, RZ, 0x7610, R7 ;  /* 0x00007610ff077816 */ /* 0x000fe40000000007 */
[----:B------:R-:W-:Y:S01]  /*7ae0*/  PRMT R4, RZ, 0x7610, R4 ;  /* 0x00007610ff047816 */ /* 0x000fe20000000004 */
[----:B------:R-:W5:Y:S01]  /*7af0*/  @!P1 LDG.E.U16 R5, desc[UR12][R26.64+0x80] ;  /* 0x0000800c1a059981 */ /* 0x000f62000c1e1500 */
[----:B------:R-:W-:Y:S02]  /*7b00*/  PRMT R9, RZ, 0x7610, R9 ;  /* 0x00007610ff097816 */ /* 0x000fe40000000009 */
[----:B------:R-:W-:Y:S01]  /*7b10*/  PRMT R6, RZ, 0x7610, R6 ;  /* 0x00007610ff067816 */ /* 0x000fe20000000006 */
[----:B------:R-:W2:Y:S04]  /*7b20*/  @!P2 LDG.E.U16 R2, desc[UR12][R26.64+0xc0] ;  /* 0x0000c00c1a02a981 */ /* 0x000ea8000c1e1500 */
[----:B------:R-:W2:Y:S04]  /*7b30*/  @!P3 LDG.E.U16 R7, desc[UR12][R26.64+0x100] ;  /* 0x0001000c1a07b981 */ /* 0x000ea8000c1e1500 */
[----:B------:R-:W2:Y:S04]  /*7b40*/  @!P4 LDG.E.U16 R4, desc[UR12][R26.64+0x140] ;  /* 0x0001400c1a04c981 */ /* 0x000ea8000c1e1500 */
[----:B------:R-:W2:Y:S04]  /*7b50*/  @!P5 LDG.E.U16 R9, desc[UR12][R26.64+0x180] ;  /* 0x0001800c1a09d981 */ /* 0x000ea8000c1e1500 */
[----:B------:R-:W2:Y:S01]  /*7b60*/  @!P6 LDG.E.U16 R6, desc[UR12][R26.64+0x1c0] ;  /* 0x0001c00c1a06e981 */ /* 0x000ea2000c1e1500 */
[----:B------:R-:W-:-:S02]  /*7b70*/  F2FP.F16.F32.PACK_AB R47, R47, R48 ;  /* 0x000000302f2f723e */ /* 0x000fc400000000ff */
[----:B------:R-:W-:Y:S02]  /*7b80*/  F2FP.F16.F32.PACK_AB R45, R45, R46 ;  /* 0x0000002e2d2d723e */ /* 0x000fe400000000ff */
[----:B------:R-:W-:Y:S02]  /*7b90*/  PRMT R36, R47, 0x7632, R36 ;  /* 0x000076322f247816 */ /* 0x000fe40000000024 */
[----:B------:R-:W-:Y:S02]  /*7ba0*/  F2FP.F16.F32.PACK_AB R43, R43, R44 ;  /* 0x0000002c2b2b723e */ /* 0x000fe400000000ff */
[----:B------:R-:W-:Y:S01]  /*7bb0*/  F2FP.F16.F32.PACK_AB R41, R41, R42 ;  /* 0x0000002a2929723e */ /* 0x000fe200000000ff */
[----:B------:R-:W-:Y:S01]  /*7bc0*/  BSSY B0, `(.L_x_16135) ;  /* 0x0000079000007945 */ /* 0x000fe20003800000 */
[----:B------:R-:W-:Y:S01]  /*7bd0*/  IADD3 R115, -R115, UR4, RZ ;  /* 0x0000000473737c10 */ /* 0x000fe2000fffe1ff */
[----:B---3--:R-:W-:Y:S04]  /*7be0*/  STS.U16 [R80], R3 ;  /* 0x0000000350007388 */ /* 0x008fe80000000400 */
[----:B----4-:R-:W-:Y:S04]  /*7bf0*/  STS.U16 [R79+0x40], R0 ;  /* 0x000040004f007388 */ /* 0x010fe80000000400 */
[----:B-----5:R-:W-:Y:S04]  /*7c00*/  STS.U16 [R78+0x80], R5 ;  /* 0x000080054e007388 */ /* 0x020fe80000000400 */
[----:B--2---:R-:W-:Y:S04]  /*7c10*/  STS.U16 [R77+0xc0], R2 ;  /* 0x0000c0024d007388 */ /* 0x004fe80000000400 */
[----:B------:R-:W-:Y:S04]  /*7c20*/  STS.U16 [R76+0x100], R7 ;  /* 0x000100074c007388 */ /* 0x000fe80000000400 */
[----:B------:R-:W-:Y:S04]  /*7c30*/  STS.U16 [R75+0x140], R4 ;  /* 0x000140044b007388 */ /* 0x000fe80000000400 */
[----:B------:R-:W-:Y:S04]  /*7c40*/  STS.U16 [R74+0x180], R9 ;  /* 0x000180094a007388 */ /* 0x000fe80000000400 */
[----:B------:R-:W-:Y:S01]  /*7c50*/  STS.U16 [R73+0x1c0], R6 ;  /* 0x0001c00649007388 */ /* 0x000fe20000000400 */
[----:B------:R-:W-:-:S03]  /*7c60*/  NOP ;  /* 0x0000000000007918 */ /* 0x000fc60000000000 */
[----:B------:R-:W0:Y:S04]  /*7c70*/  LDS.U16 R8, [R72] ;  /* 0x0000000048087984 */ /* 0x000e280000000400 */
[----:B------:R-:W1:Y:S04]  /*7c80*/  LDS.U16 R10, [R72+0x2] ;  /* 0x00000200480a7984 */ /* 0x000e680000000400 */
[----:B------:R-:W-:Y:S04]  /*7c90*/  LDS.U16 R2, [R72+0x6] ;  /* 0x0000060048027984 */ /* 0x000fe80000000400 */
[----:B------:R-:W-:Y:S04]  /*7ca0*/  LDS.U16 R4, [R72+0xa] ;  /* 0x00000a0048047984 */ /* 0x000fe80000000400 */
[----:B------:R-:W-:Y:S01]  /*7cb0*/  LDS.U16 R6, [R72+0xe] ;  /* 0x00000e0048067984 */ /* 0x000fe20000000400 */
[----:B0-----:R-:W-:-:S05]  /*7cc0*/  HADD2.F32 R3, -RZ, R8.H0_H0 ;  /* 0x20000008ff037230 */ /* 0x001fca0000004100 */
[----:B------:R-:W-:Y:S01]  /*7cd0*/  FADD.FTZ R0, R3, R98 ;  /* 0x0000006203007221 */ /* 0x000fe20000010000 */
[----:B-1----:R-:W-:-:S05]  /*7ce0*/  HADD2.F32 R3, -RZ, R10.H0_H0 ;  /* 0x2000000aff037230 */ /* 0x002fca0000004100 */
[----:B------:R-:W-:Y:S01]  /*7cf0*/  FADD.FTZ R3, R3, R98 ;  /* 0x0000006203037221 */ /* 0x000fe20000010000 */
[----:B------:R-:W-:-:S04]  /*7d00*/  FSETP.GTU.FTZ.AND P0, PT, R0, 20, PT ;  /* 0x41a000000000780b */ /* 0x000fc80003f1c000 */
[----:B------:R-:W-:-:S09]  /*7d10*/  FSETP.GTU.FTZ.AND P1, PT, R3, 20, PT ;  /* 0x41a000000300780b */ /* 0x000fd20003f3c000 */
[----:B------:R-:W-:Y:S02]  /*7d20*/  @!P0 FMUL.FTZ R5, R0, -1.4426950216293334961 ;  /* 0xbfb8aa3b00058820 */ /* 0x000fe40000410000 */
[----:B------:R-:W0:Y:S02]  /*7d30*/  LDS.U16 R0, [R72+0x4] ;  /* 0x0000040048007984 */ /* 0x000e240000000400 */
[----:B------:R-:W-:Y:S02]  /*7d40*/  @!P1 FMUL.FTZ R8, R3, -1.4426950216293334961 ;  /* 0xbfb8aa3b03089820 */ /* 0x000fe40000410000 */
[----:B------:R-:W1:Y:S01]  /*7d50*/  @!P0 MUFU.EX2 R5, R5 ;  /* 0x0000000500058308 */ /* 0x000e620000000800 */
[----:B------:R-:W2:Y:S07]  /*7d60*/  LDS.U16 R3, [R72+0x8] ;  /* 0x0000080048037984 */ /* 0x000eae0000000400 */
[----:B------:R-:W3:Y:S01]  /*7d70*/  @!P1 MUFU.EX2 R8, R8 ;  /* 0x0000000800089308 */ /* 0x000ee20000000800 */
[----:B-1----:R-:W-:-:S02]  /*7d80*/  @!P0 FADD.FTZ R7, R5, 1 ;  /* 0x3f80000005078421 */ /* 0x002fc40000010000 */
[----:B------:R-:W1:Y:S05]  /*7d90*/  LDS.U16 R5, [R72+0xc] ;  /* 0x00000c0048057984 */ /* 0x000e6a0000000400 */
[----:B------:R-:W4:Y:S01]  /*7da0*/  @!P0 MUFU.RCP R10, R7 ;  /* 0x00000007000a8308 */ /* 0x000f220000001000 */
[----:B------:R-:W-:Y:S01]  /*7db0*/  BAR.SYNC.DEFER_BLOCKING 0x0 ;  /* 0x0000000000007b1d */ /* 0x000fe20000010000 */
[----:B---3--:R-:W-:-:S06]  /*7dc0*/  @!P1 FADD.FTZ R9, R8, 1 ;  /* 0x3f80000008099421 */ /* 0x008fcc0000010000 */
[----:B------:R-:W3:Y:S01]  /*7dd0*/  @!P1 MUFU.RCP R9, R9 ;  /* 0x0000000900099308 */ /* 0x000ee20000001000 */
[----:B------:R-:W-:Y:S01]  /*7de0*/  PRMT R8, R45, 0x7632, R8 ;  /* 0x000076322d087816 */ /* 0x000fe20000000008 */
[----:B----4-:R-:W-:Y:S01]  /*7df0*/  @!P0 FMUL.FTZ R49, R49, R10 ;  /* 0x0000000a31318220 */ /* 0x010fe20000410000 */
[----:B------:R-:W-:Y:S01]  /*7e00*/  ISETP.NE.AND P0, PT, R94, RZ, PT ;  /* 0x000000ff5e00720c */ /* 0x000fe20003f05270 */
[----:B0-----:R-:W-:Y:S01]  /*7e10*/  HADD2.F32 R7, -RZ, R0.H0_H0 ;  /* 0x20000000ff077230 */ /* 0x001fe20000004100 */
[----:B------:R0:W-:Y:S01]  /*7e20*/  STS.U16 [R72+0x2], R36 ;  /* 0x0000022448007388 */ /* 0x0001e20000000400 */
[----:B---3--:R-:W-:Y:S01]  /*7e30*/  @!P1 FMUL.FTZ R50, R50, R9 ;  /* 0x0000000932329220 */ /* 0x008fe20000410000 */
[----:B------:R-:W-:Y:S02]  /*7e40*/  PRMT R9, R43, 0x7632, R9 ;  /* 0x000076322b097816 */ /* 0x000fe40000000009 */
[----:B------:R-:W-:Y:S01]  /*7e50*/  STS.U16 [R72], R47 ;  /* 0x0000002f48007388 */ /* 0x000fe20000000400 */
[----:B0-----:R-:W-:-:S03]  /*7e60*/  PRMT R36, R41, 0x7632, R36 ;  /* 0x0000763229247816 */ /* 0x001fc60000000024 */
[----:B------:R-:W-:Y:S01]  /*7e70*/  STS.U16 [R72+0x4], R45 ;  /* 0x0000042d48007388 */ /* 0x000fe20000000400 */
[----:B------:R-:W-:-:S03]  /*7e80*/  FADD.FTZ R0, R7, R98 ;  /* 0x0000006207007221 */ /* 0x000fc60000010000 */
[----:B------:R-:W-:Y:S04]  /*7e90*/  STS.U16 [R72+0x6], R8 ;  /* 0x0000060848007388 */ /* 0x000fe80000000400 */
[----:B------:R-:W-:Y:S04]  /*7ea0*/  STS.U16 [R72+0x8], R43 ;  /* 0x0000082b48007388 */ /* 0x000fe80000000400 */
[----:B------:R-:W-:Y:S04]  /*7eb0*/  STS.U16 [R72+0xa], R9 ;  /* 0x00000a0948007388 */ /* 0x000fe80000000400 */
[----:B------:R-:W-:Y:S04]  /*7ec0*/  STS.U16 [R72+0xc], R41 ;  /* 0x00000c2948007388 */ /* 0x000fe80000000400 */
[----:B------:R0:W-:Y:S01]  /*7ed0*/  STS.U16 [R72+0xe], R36 ;  /* 0x00000e2448007388 */ /* 0x0001e20000000400 */
[----:B------:R-:W-:-:S03]  /*7ee0*/  NOP ;  /* 0x0000000000007918 */ /* 0x000fc60000000000 */
[----:B------:R-:W-:Y:S01]  /*7ef0*/  LDS.U16 R11, [R80] ;  /* 0x00000000500b7984 */ /* 0x000fe20000000400 */
[----:B------:R-:W-:Y:S01]  /*7f00*/  FSETP.GTU.FTZ.AND P6, PT, R0, 20, PT ;  /* 0x41a000000000780b */ /* 0x000fe20003fdc000 */
[----:B------:R-:W-:Y:S01]  /*7f10*/  HADD2.F32 R7, -RZ, R2.H0_H0 ;  /* 0x20000002ff077230 */ /* 0x000fe20000004100 */
[----:B0-----:R-:W0:Y:S01]  /*7f20*/  LDC.64 R36, c[0x0][0x388] ;  /* 0x0000e200ff247b82 */ /* 0x001e220000000a00 */
        /* <DEDUP_REMOVED lines=9> */
[----:B------:R-:W-:Y:S01]  /*7fc0*/  FADD.FTZ R2, R7, R98 ;  /* 0x0000006207027221 */ /* 0x000fe20000010000 */
[----:B--2---:R-:W-:-:S02]  /*7fd0*/  HADD2.F32 R3, -RZ, R3.H0_H0 ;  /* 0x20000003ff037230 */ /* 0x004fc40000004100 */
[----:B------:R-:W-:Y:S02]  /*7fe0*/  @!P6 FMUL.FTZ R0, R0, -1.4426950216293334961 ;  /* 0xbfb8aa3b0000e820 */ /* 0x000fe40000410000 */
[----:B------:R-:W-:Y:S01]  /*7ff0*/  FSETP.GTU.FTZ.AND P5, PT, R2, 20, PT ;  /* 0x41a000000200780b */ /* 0x000fe20003fbc000 */
[--C-:B------:R-:W-:Y:S01]  /*8000*/  FADD.FTZ R8, R3, R98.reuse ;  /* 0x0000006203087221 */ /* 0x100fe20000010000 */
[----:B------:R-:W-:Y:S02]  /*8010*/  HADD2.F32 R3, -RZ, R4.H0_H0 ;  /* 0x20000004ff037230 */ /* 0x000fe40000004100 */
[----:B------:R-:W2:Y:S03]  /*8020*/  @!P6 MUFU.EX2 R0, R0 ;  /* 0x000000000000e308 */ /* 0x000ea60000000800 */
[----:B------:R-:W-:Y:S01]  /*8030*/  FADD.FTZ R4, R3, R98 ;  /* 0x0000006203047221 */ /* 0x000fe20000010000 */
[----:B-1----:R-:W-:-:S04]  /*8040*/  HADD2.F32 R5, -RZ, R5.H0_H0 ;  /* 0x20000005ff057230 */ /* 0x002fc80000004100 */
[----:B------:R-:W-:Y:S01]  /*8050*/  FSETP.GTU.FTZ.AND P3, PT, R4, 20, PT ;  /* 0x41a000000400780b */ /* 0x000fe20003f7c000 */
[----:B------:R-:W1:Y:S01]  /*8060*/  LDS R12, [UR7+0x210] ;  /* 0x00021007ff0c7984 */ /* 0x000e620008000800 */
[----:B------:R-:W-:Y:S01]  /*8070*/  @!P5 FMUL.FTZ R2, R2, -1.4426950216293334961 ;  /* 0xbfb8aa3b0202d820 */ /* 0x000fe20000410000 */
[----:B------:R-:W-:Y:S01]  /*8080*/  HADD2.F32 R7, -RZ, R6.H0_H0 ;  /* 0x20000006ff077230 */ /* 0x000fe20000004100 */
[----:B------:R-:W-:Y:S01]  /*8090*/  FSETP.GTU.FTZ.AND P2, PT, R8, 20, PT ;  /* 0x41a000000800780b */ /* 0x000fe20003f5c000 */
[----:B------:R-:W-:-:S03]  /*80a0*/  FADD.FTZ R6, R5, R98 ;  /* 0x0000006205067221 */ /* 0x000fc60000010000 */
[----:B------:R-:W3:Y:S01]  /*80b0*/  @!P5 MUFU.EX2 R2, R2 ;  /* 0x000000020002d308 */ /* 0x000ee20000000800 */
[----:B------:R-:W-:Y:S01]  /*80c0*/  FADD.FTZ R9, R7, R98 ;  /* 0x0000006207097221 */ /* 0x000fe20000010000 */
[----:B--2---:R-:W-:-:S03]  /*80d0*/  @!P6 FADD.FTZ R0, R0, 1 ;  /* 0x3f8000000000e421 */ /* 0x004fc60000010000 */
[----:B------:R-:W-:Y:S01]  /*80e0*/  @!P3 FMUL.FTZ R4, R4, -1.4426950216293334961 ;  /* 0xbfb8aa3b0404b820 */ /* 0x000fe20000410000 */
[----:B------:R-:W-:Y:S02]  /*80f0*/  FSETP.GTU.FTZ.AND P4, PT, R6, 20, PT ;  /* 0x41a000000600780b */ /* 0x000fe40003f9c000 */
[----:B------:R-:W-:Y:S01]  /*8100*/  FSETP.GTU.FTZ.AND P1, PT, R9, 20, PT ;  /* 0x41a000000900780b */ /* 0x000fe20003f3c000 */
[----:B------:R-:W2:Y:S01]  /*8110*/  @!P3 MUFU.EX2 R5, R4 ;  /* 0x000000040005b308 */ /* 0x000ea20000000800 */
[----:B------:R-:W-:-:S07]  /*8120*/  @!P2 FMUL.FTZ R3, R8, -1.4426950216293334961 ;  /* 0xbfb8aa3b0803a820 */ /* 0x000fce0000410000 */
[----:B------:R-:W4:Y:S01]  /*8130*/  @!P6 MUFU.RCP R0, R0 ;  /* 0x000000000000e308 */ /* 0x000f220000001000 */
[----:B---3--:R-:W-:Y:S01]  /*8140*/  @!P5 FADD.FTZ R2, R2, 1 ;  /* 0x3f8000000202d421 */ /* 0x008fe20000010000 */
[----:B------:R-:W-:Y:S02]  /*8150*/  @!P4 FMUL.FTZ R7, R6, -1.4426950216293334961 ;  /* 0xbfb8aa3b0607c820 */ /* 0x000fe40000410000 */
[----:B------:R-:W-:-:S04]  /*8160*/  @!P1 FMUL.FTZ R8, R9, -1.4426950216293334961 ;  /* 0xbfb8aa3b09089820 */ /* 0x000fc80000410000 */
[----:B------:R-:W3:Y:S01]  /*8170*/  @!P2 MUFU.EX2 R3, R3 ;  /* 0x000000030003a308 */ /* 0x000ee20000000800 */
[----:B--2---:R-:W-:-:S07]  /*8180*/  @!P3 FADD.FTZ R6, R5, 1 ;  /* 0x3f8000000506b421 */ /* 0x004fce0000010000 */
[----:B------:R-:W2:Y:S01]  /*8190*/  @!P5 MUFU.RCP R9, R2 ;  /* 0x000000020009d308 */ /* 0x000ea20000001000 */
[----:B----4-:R-:W-:Y:S01]  /*81a0*/  @!P6 FMUL.FTZ R51, R51, R0 ;  /* 0x000000003333e220 */ /* 0x010fe20000410000 */
[----:B-1----:R-:W-:-:S06]  /*81b0*/  ISETP.GE.AND P6, PT, R57, R12, PT ;  /* 0x0000000c3900720c */ /* 0x002fcc0003fc6270 */
[----:B------:R-:W1:Y:S01]  /*81c0*/  @!P4 MUFU.EX2 R7, R7 ;  /* 0x000000070007c308 */ /* 0x000e620000000800 */
[----:B0-----:R-:W-:-:S07]  /*81d0*/  IMAD R16, R36, UR15, RZ ;  /* 0x0000000f24107c24 */ /* 0x001fce000f8e02ff */
[----:B------:R-:W0:Y:S01]  /*81e0*/  @!P1 MUFU.EX2 R10, R8 ;  /* 0x00000008000a9308 */ /* 0x000e220000000800 */
[----:B---3--:R-:W-:-:S07]  /*81f0*/  @!P2 FADD.FTZ R4, R3, 1 ;  /* 0x3f8000000304a421 */ /* 0x008fce0000010000 */
[----:B------:R-:W3:Y:S01]  /*8200*/  @!P3 MUFU.RCP R27, R6 ;  /* 0x00000006001bb308 */ /* 0x000ee20000001000 */
[----:B--2---:R-:W-:Y:S01]  /*8210*/  @!P5 FMUL.FTZ R52, R52, R9 ;  /* 0x000000093434d220 */ /* 0x004fe20000410000 */
[----:B------:R-:W-:Y:S01]  /*8220*/  IMAD R37, R37, UR14, R16 ;  /* 0x0000000e25257c24 */ /* 0x000fe2000f8e0210 */
[----:B------:R-:W-:Y:S02]  /*8230*/  SHF.R.S32.HI R16, RZ, 0x1f, R57 ;  /* 0x0000001fff107819 */ /* 0x000fe40000011439 */
[----:B------:R-:W-:Y:S01]  /*8240*/  IADD3 R2, P5, R57, R81, RZ ;  /* 0x0000005139027210 */ /* 0x000fe20007fbe0ff */
[----:B-1----:R-:W-:Y:S02]  /*8250*/  @!P4 FADD.FTZ R0, R7, 1 ;  /* 0x3f8000000700c421 */ /* 0x002fe40000010000 */
[----:B------:R1:W2:Y:S01]  /*8260*/  @!P2 MUFU.RCP R14, R4 ;  /* 0x00000004000ea308 */ /* 0x0002a20000001000 */
[----:B------:R-:W-:Y:S01]  /*8270*/  LEA.HI.X.SX32 R3, R81, R16, 0x1, P5 ;  /* 0x0000001051037211 */ /* 0x000fe200028f0eff */
[----:B-1----:R-:W-:Y:S01]  /*8280*/  IMAD.WIDE.U32 R4, R36, UR14, RZ ;  /* 0x0000000e24047c25 */ /* 0x002fe2000f8e00ff */
[----:B0--3--:R-:W-:Y:S07]  /*8290*/  @P6 BRA `(.L_x_16136) ;  /* 0x00000000002c6947 */ /* 0x009fee0003800000 */
        /* <DEDUP_REMOVED lines=11> */
.L_x_16136:
[----:B------:R-:W-:Y:S05]  /*8350*/  BSYNC B0 ;  /* 0x0000000000007941 */ /* 0x000fea0003800000 */
.L_x_16135:
[----:B------:R-:W-:Y:S01]  /*8360*/  IADD3 R5, R5, R37, RZ ;  /* 0x0000002505057210 */ /* 0x000fe20007ffe0ff */
[----:B------:R-:W-:Y:S01]  /*8370*/  ULDC.64 UR8, c[0x0][0x390] ;  /* 0x0000e40000087ab9 */ /* 0x000fe20000000a00 */
[----:B------:R-:W-:Y:S01]  /*8380*/  @!P1 FADD.FTZ R10, R10, 1 ;  /* 0x3f8000000a0a9421 */ /* 0x000fe20000010000 */
[----:B------:R-:W-:Y:S01]  /*8390*/  IMAD R6, R100, UR8, RZ ;  /* 0x0000000864067c24 */ /* 0x000fe2000f8e02ff */
[----:B------:R-:W1:Y:S01]  /*83a0*/  @!P4 MUFU.RCP R0, R0 ;  /* 0x000000000000c308 */ /* 0x000e620000001000 */
[----:B------:R-:W-:Y:S02]  /*83b0*/  IMAD R37, R115, -0x100, RZ ;  /* 0xffffff0073257824 */ /* 0x000fe400078e02ff */
[----:B--2---:R-:W-:Y:S01]  /*83c0*/  @!P2 FMUL.FTZ R53, R53, R14 ;  /* 0x0000000e3535a220 */ /* 0x004fe20000410000 */
        /* <DEDUP_REMOVED lines=55> */
[----:B------:R-:W-:Y:S01]  /*8740*/  STS.U16 [R72+0xc], R5 ;  /* 0x00000c0548007388 */ /* 0x000fe20000000400 */
[----:B------:R-:W-:-:S03]  /*8750*/  IADD3.X R17, R16, -0x1, RZ, P1, !PT ;  /* 0xffffffff10117810 */ /* 0x000fc60000ffe4ff */
        /* <DEDUP_REMOVED lines=30> */
.L_x_16138:
[----:B------:R-:W-:Y:S05]  /*8940*/  BSYNC B0 ;  /* 0x0000000000007941 */ /* 0x000fea0003800000 */
.L_x_16137:
        /* <DEDUP_REMOVED lines=38> */
.L_x_16070:
        /* <DEDUP_REMOVED lines=26> */
.L_x_16141:
[----:B------:R-:W-:Y:S05]  /*8d50*/  BSYNC B0 ;  /* 0x0000000000007941 */ /* 0x000fea0003800000 */
.L_x_16140:
        /* <DEDUP_REMOVED lines=29> */
.L_x_16143:
[----:B0-----:R-:W0:Y:S02]  /*8f30*/  S2R R15, SR_TID.X ;  /* 0x00000000000f7919 */ /* 0x001e240000002100 */
.L_x_16144:
[----:B------:R-:W-:Y:S05]  /*8f40*/  BSYNC B0 ;  /* 0x0000000000007941 */ /* 0x000fea0003800000 */
.L_x_16142:
        /* <DEDUP_REMOVED lines=22> */
.L_x_16146:
        /* <DEDUP_REMOVED lines=28> */
.L_x_16145:
[----:B------:R-:W-:Y:S05]  /*9270*/  EXIT ;  /* 0x000000000000794d */ /* 0x000fea0003800000 */
.L_x_16147:
        /* <DEDUP_REMOVED lines=16> */
.L_x_19006:


//--------------------- .text._Z25selective_scan_bwd_kernelI32Selective_Scan_bwd_kernel_traitsILi32ELi8ELb0ELb1ELb0ELb1ELb1EN3c104HalfENS1_7complexIfEEEEv12SSMParamsBwd --------------------------
	.section	.text._Z25selective_scan_bwd_kernelI32Selective_Scan_bwd_kernel_traitsILi32ELi8ELb0ELb1ELb0ELb1ELb1EN3c104HalfENS1_7complexIfEEEEv12SSMParamsBwd,"ax",@progbits
	.align	128
        .global         _Z25selective_scan_bwd_kernelI32Selective_Scan_bwd_kernel_traitsILi32ELi8ELb0ELb1ELb0ELb1ELb1EN3c104HalfENS1_7complexIfEEEEv12SSMParamsBwd
        .type           _Z25selective_scan_bwd_kernelI32Selective_Scan_bwd_kernel_traitsILi32ELi8ELb0ELb1ELb0ELb1ELb1EN3c104HalfENS1_7complexIfEEEEv12SSMParamsBwd,@function
        .size           _Z25selective_scan_bwd_kernelI32Selective_Scan_bwd_kernel_traitsILi32ELi8ELb0ELb1ELb0ELb1ELb1EN3c104HalfENS1_7complexIfEEEEv12SSMParamsBwd,(.L_x_19007 - _Z25selective_scan_bwd_kernelI32Selective_Scan_bwd_kernel_traitsILi32ELi8ELb0ELb1ELb0ELb1ELb1EN3c104HalfENS1_7complexIfEEEEv12SSMParamsBwd)
        .other          _Z25selective_scan_bwd_kernelI32Selective_Scan_bwd_kernel_traitsILi32ELi8ELb0ELb1ELb0ELb1ELb1EN3c104HalfENS1_7complexIfEEEEv12SSMParamsBwd,@"STO_CUDA_ENTRY STV_DEFAULT"
_Z25selective_scan_bwd_kernelI32Selective_Scan_bwd_kernel_traitsILi32ELi8ELb0ELb1ELb0ELb1ELb1EN3c104HalfENS1_7complexIfEEEEv12SSMParamsBwd:
.text._Z25selective_scan_bwd_kernelI32Selective_Scan_bwd_kernel_traitsILi32ELi8ELb0ELb1ELb0ELb1ELb1EN3c104HalfENS1_7complexIfEEEEv12SSMParamsBwd:
        /* <DEDUP_REMOVED lines=140> */
.L_x_16222:
        /* <DEDUP_REMOVED lines=44> */
[-C--:B------:R-:W-:Y:S02]  /*0b80*/  LEA.HI.SX32 R13, R13, R78.reuse, 0x1b ;  /* 0x0000004e0d0d7211 */ /* 0x080fe400078fdaff */
[-C--:B------:R-:W-:Y:S02]  /*0b90*/  LEA.HI.SX32 R15, R15, R78.reuse, 0x1b ;  /* 0x0000004e0f0f7211 */ /* 0x080fe400078fdaff */
[C---:B-1----:R-:W-:Y:S02]  /*0ba0*/  IADD3 R3, R78.reuse, 0x60, RZ ;  /* 0x000000604e037810 */ /* 0x042fe40007ffe0ff */
[CC--:B------:R-:W-:Y:S02]  /*0bb0*/  LEA.HI.SX32 R67, R78.reuse, R78.reuse, 0x1b ;  /* 0x0000004e4e437211 */ /* 0x0c0fe400078fdaff */
[----:B------:R-:W-:Y:S02]  /*0bc0*/  LEA.HI.SX32 R3, R3, R78, 0x1b ;  /* 0x0000004e03037211 */ /* 0x000fe400078fdaff */
[C---:B------:R-:W-:Y:S01]  /*0bd0*/  IADD3 R17, R78.reuse, 0xc0, RZ ;  /* 0x000000c04e117810 */ /* 0x040fe20007ffe0ff */
[----:B0-----:R-:W-:Y:S01]  /*0be0*/  ULEA UR7, UR5, UR7, 0x18 ;  /* 0x0000000705077291 */ /* 0x001fe2000f8ec03f */
[----:B------:R-:W-:-:S05]  /*0bf0*/  IADD3 R19, R78, 0xe0, RZ ;  /* 0x000000e04e137810 */ /* 0x000fca0007ffe0ff */
[----:B------:R-:W-:Y:S02]  /*0c00*/  LEA R66, R13, UR7, 0x1 ;  /* 0x000000070d427c11 */ /* 0x000fe4000f8e08ff */
[----:B------:R-:W-:Y:S02]  /*0c10*/  LEA R65, R15, UR7, 0x1 ;  /* 0x000000070f417c11 */ /* 0x000fe4000f8e08ff */
[C---:B------:R-:W-:Y:S02]  /*0c20*/  IADD3 R13, R78.reuse, 0x80, RZ ;  /* 0x000000804e0d7810 */ /* 0x040fe40007ffe0ff */
[----:B------:R-:W-:Y:S02]  /*0c30*/  IADD3 R15, R78, 0xa0, RZ ;  /* 0x000000a04e0f7810 */ /* 0x000fe40007ffe0ff */
[----:B------:R-:W-:Y:S02]  /*0c40*/  LEA R67, R67, UR7, 0x1 ;  /* 0x0000000743437c11 */ /* 0x000fe4000f8e08ff */
[----:B------:R-:W-:-:S02]  /*0c50*/  LEA.HI.SX32 R13, R13, R78, 0x1b ;  /* 0x0000004e0d0d7211 */ /* 0x000fc400078fdaff */
[----:B------:R-:W-:Y:S02]  /*0c60*/  LEA R64, R3, UR7, 0x1 ;  /* 0x0000000703407c11 */ /* 0x000fe4000f8e08ff */
[-C--:B------:R-:W-:Y:S02]  /*0c70*/  LEA.HI.SX32 R15, R15, R78.reuse, 0x1b ;  /* 0x0000004e0f0f7211 */ /* 0x080fe400078fdaff */
[----:B------:R-:W-:Y:S02]  /*0c80*/  SHF.L.U32 R3, R78, 0x3, RZ ;  /* 0x000000034e037819 */ /* 0x000fe400000006ff */
[-C--:B------:R-:W-:Y:S02]  /*0c90*/  LEA.HI.SX32 R17, R17, R78.reuse, 0x1b ;  /* 0x0000004e11117211 */ /* 0x080fe400078fdaff */
[----:B------:R-:W-:Y:S02]  /*0ca0*/  LEA.HI.SX32 R19, R19, R78, 0x1b ;  /* 0x0000004e13137211 */ /* 0x000fe400078fdaff */
[----:B------:R-:W-:-:S02]  /*0cb0*/  LEA R63, R13, UR7, 0x1 ;  /* 0x000000070d3f7c11 */ /* 0x000fc4000f8e08ff */
[----:B------:R-:W-:Y:S02]  /*0cc0*/  LEA R62, R15, UR7, 0x1 ;  /* 0x000000070f3e7c11 */ /* 0x000fe4000f8e08ff */
[----:B------:R-:W-:Y:S02]  /*0cd0*/  LEA.HI.SX32 R59, R3, R3, 0x1b ;  /* 0x00000003033b7211 */ /* 0x000fe400078fdaff */
[----:B------:R-:W-:Y:S02]  /*0ce0*/  LEA R61, R17, UR7, 0x1 ;  /* 0x00000007113d7c11 */ /* 0x000fe4000f8e08ff */
[----:B------:R-:W-:Y:S02]  /*0cf0*/  LEA R60, R19, UR7, 0x1 ;  /* 0x00000007133c7c11 */ /* 0x000fe4000f8e08ff */
[----:B------:R-:W-:Y:S02]  /*0d00*/  LEA R59, R59, UR7, 0x1 ;  /* 0x000000073b3b7c11 */ /* 0x000fe4000f8e08ff */
[----:B------:R-:W-:-:S02]  /*0d10*/  ISETP.GE.AND P6, PT, R70, R39, PT ;  /* 0x000000274600720c */ /* 0x000fc40003fc6270 */
[C---:B------:R-:W-:Y:S02]  /*0d20*/  LEA R28, P0, R70.reuse, R79, 0x1 ;  /* 0x0000004f461c7211 */ /* 0x040fe400078008ff */
[C---:B------:R-:W-:Y:S02]  /*0d30*/  LEA R2, P1, R70.reuse, R77, 0x1 ;  /* 0x0000004d46027211 */ /* 0x040fe400078208ff */
[C-C-:B------:R-:W-:Y:S02]  /*0d40*/  LEA.HI.X R29, R70.reuse, R74, R69.reuse, 0x1, P0 ;  /* 0x0000004a461d7211 */ /* 0x140fe400000f0c45 */
[----:B------:R-:W-:Y:S02]  /*0d50*/  LEA.HI.X R3, R70, R73, R69, 0x1, P1 ;  /* 0x0000004946037211 */ /* 0x000fe400008f0c45 */
[-C--:B------:R-:W-:Y:S02]  /*0d60*/  ISETP.GE.AND P0, PT, R14, R39.reuse, PT ;  /* 0x000000270e00720c */ /* 0x080fe40003f06270 */
[----:B------:R-:W-:-:S02]  /*0d70*/  ISETP.GE.AND P1, PT, R0, R39, PT ;  /* 0x000000270000720c */ /* 0x000fc40003f26270 */
[-C--:B------:R-:W-:Y:S02]  /*0d80*/  ISETP.GE.AND P2, PT, R4, R39.reuse, PT ;  /* 0x000000270400720c */ /* 0x080fe40003f46270 */
[-C--:B------:R-:W-:Y:S02]  /*0d90*/  ISETP.GE.AND P3, PT, R6, R39.reuse, PT ;  /* 0x000000270600720c */ /* 0x080fe40003f66270 */
[-C--:B------:R-:W-:Y:S02]  /*0da0*/  ISETP.GE.AND P4, PT, R8, R39.reuse, PT ;  /* 0x000000270800720c */ /* 0x080fe40003f86270 */
[----:B------:R-:W-:Y:S02]  /*0db0*/  ISETP.GE.AND P5, PT, R10, R39, PT ;  /* 0x000000270a00720c */ /* 0x000fe40003fa6270 */
[----:B------:R-:W-:Y:S01]  /*0dc0*/  PRMT R13, RZ, 0x7610, R13 ;  /* 0x00007610ff0d7816 */ /* 0x000fe2000000000d */
[----:B--2---:R0:W-:Y:S04]  /*0dd0*/  STS.U16 [R67], R16 ;  /* 0x0000001043007388 */ /* 0x0041e80000000400 */
[----:B---3--:R1:W-:Y:S04]  /*0de0*/  STS.U16 [R66+0x40], R5 ;  /* 0x0000400542007388 */ /* 0x0083e80000000400 */
[----:B----4-:R2:W-:Y:S04]  /*0df0*/  STS.U16 [R65+0x80], R18 ;  /* 0x0000801241007388 */ /* 0x0105e80000000400 */
[----:B------:R3:W-:Y:S04]  /*0e00*/  STS.U16 [R64+0xc0], R7 ;  /* 0x0000c00740007388 */ /* 0x0007e80000000400 */
        /* <DEDUP_REMOVED lines=18> */
[----:B----4-:R-:W-:Y:S02]  /*0f30*/  PRMT R20, RZ, 0x7610, R20 ;  /* 0x00007610ff147816 */ /* 0x010fe40000000014 */
        /* <DEDUP_REMOVED lines=117> */
.L_x_16150:
[----:B------:R-:W-:Y:S05]  /*1690*/  BSYNC B0 ;  /* 0x0000000000007941 */ /* 0x000fea0003800000 */
.L_x_16149:
        /* <DEDUP_REMOVED lines=39> */
.L_x_16152:
[----:B------:R-:W-:Y:S05]  /*1910*/  BSYNC B0 ;  /* 0x0000000000007941 */ /* 0x000fea0003800000 */
.L_x_16151:
[----:B------:R-:W-:Y:S01]  /*1920*/  IMAD R20, R2, UR15, RZ ;  /* 0x0000000f02147c24 */ /* 0x000fe2000f8e02ff */
[----:B------:R-:W-:Y:S01]  /*1930*/  BSSY B0, `(.L_x_16153) ;  /* 0x0000028000007945 */ /* 0x000fe20003800000 */
[----:B------:R-:W-:Y:S01]  /*1940*/  FSETP.GTU.FTZ.AND P6, PT, R44, 20, PT ;  /* 0x41a000002c00780b */ /* 0x000fe20003fdc000 */
[----:B------:R-:W-:Y:S01]  /*1950*/  IMAD R90, R90, -0x100, RZ ;  /* 0xffffff005a5a7824 */ /* 0x000fe200078e02ff */
[----:B------:R-:W-:Y:S01]  /*1960*/  MOV R17, R13 ;  /* 0x0000000d00117202 */ /* 0x000fe20000000f00 */
[----:B------:R-:W-:Y:S01]  /*1970*/  IMAD R9, R3, UR14, R20 ;  /* 0x0000000e03097c24 */ /* 0x000fe2000f8e0214 */
[----:B------:R-:W-:Y:S02]  /*1980*/  @!P0 MOV R19, R11 ;  /* 0x0000000b00138202 */ /* 0x000fe40000000f00 */
        /* <DEDUP_REMOVED lines=34> */
.L_x_16154:
[----:B------:R-:W-:Y:S05]  /*1bb0*/  BSYNC B0 ;  /* 0x0000000000007941 */ /* 0x000fea0003800000 */
.L_x_16153:
        /* <DEDUP_REMOVED lines=33> */
.L_x_16156:
[----:B------:R-:W-:Y:S05]  /*1dd0*/  BSYNC B0 ;  /* 0x0000000000007941 */ /* 0x000fea0003800000 */
.L_x_16155:
        /* <DEDUP_REMOVED lines=33> */
.L_x_16158:
[----:B------:R-:W-:Y:S05]  /*1ff0*/  BSYNC B0 ;  /* 0x0000000000007941 */ /* 0x000fea0003800000 */
.L_x_16157:
        /* <DEDUP_REMOVED lines=33> */
.L_x_16160:
[----:B------:R-:W-:Y:S05]  /*2210*/  BSYNC B0 ;  /* 0x0000000000007941 */ /* 0x000fea0003800000 */
.L_x_16159:
        /* <DEDUP_REMOVED lines=33> */
.L_x_16162:
[----:B------:R-:W-:Y:S05]  /*2430*/  BSYNC B0 ;  /* 0x0000000000007941 */ /* 0x000fea0003800000 */
.L_x_16161:
        /* <DEDUP_REMOVED lines=33> */
.L_x_16164:
[----:B------:R-:W-:Y:S05]  /*2650*/  BSYNC B0 ;  /* 0x0000000000007941 */ /* 0x000fea0003800000 */
.L_x_16163:
        /* <DEDUP_REMOVED lines=9> */
[C---:B------:R-:W-:Y:S01]  /*26f0*/  IMAD.WIDE.U32 R16, R89.reuse, UR8, R16 ;  /* 0x0000000859107c25 */ /* 0x040fe2000f8e0010 */
[----:B------:R-:W-:Y:S01]  /*2700*/  @!P0 IADD3 R7, P1, R70, R18, RZ ;  /* 0x0000001246078210 */ /* 0x000fe20007f3e0ff */
[----:B------:R-:W-:Y:S02]  /*2710*/  LDS.U16 R15, [R59+0xa] ;  /* 0x00000a003b0f7984 */ /* 0x000fe40000000400 */
[----:B------:R-:W-:Y:S01]  /*2720*/  IMAD.WIDE.U32 R2, R2, UR14, RZ ;  /* 0x0000000e02027c25 */ /* 0x000fe2000f8e00ff */
[----:B------:R-:W-:Y:S01]  /*2730*/  IADD3 R5, P2, R90, R16, RZ ;  /* 0x000000105a057210 */ /* 0x000fe20007f5e0ff */
[----:B--2---:R-:W-:Y:S02]  /*2740*/  LDS.U16 R23, [R59+0xe] ;  /* 0x00000e003b177984 */ /* 0x004fe40000000400 */
[----:B------:R-:W-:Y:S01]  /*2750*/  IMAD R22, R89, UR9, R22 ;  /* 0x0000000959167c24 */ /* 0x000fe2000f8e0216 */
[----:B------:R-:W-:Y:S01]  /*2760*/  IADD3 R3, R3, R9, RZ ;  /* 0x0000000903037210 */ /* 0x000fe20007ffe0ff */
[----:B------:R-:W-:Y:S01]  /*2770*/  IMAD R18, R88, UR10, RZ ;  /* 0x0000000a58127c24 */ /* 0x000fe2000f8e02ff */
[----:B------:R-:W-:-:S02]  /*2780*/  ULDC.64 UR8, c[0x0][0x318] ;  /* 0x0000c60000087ab9 */ /* 0x000fc40000000a00 */
[----:B------:R-:W-:Y:S01]  /*2790*/  @!P0 IADD3.X R26, R69, R19, R22, P1, !PT ;  /* 0x00000013451a8210 */ /* 0x000fe20000ffe416 */
[----:B------:R-:W-:Y:S01]  /*27a0*/  IMAD R9, R89, UR11, R18 ;  /* 0x0000000b59097c24 */ /* 0x000fe2000f8e0212 */
[----:B------:R-:W-:Y:S01]  /*27b0*/  IADD3.X R22, R91, R22, R17, P2, !PT ;  /* 0x000000165b167210 */ /* 0x000fe200017fe411 */
[----:B------:R-:W-:Y:S01]  /*27c0*/  @!P0 IMAD.WIDE.U32 R16, R89, UR10, R20 ;  /* 0x0000000a59108c25 */ /* 0x000fe2000f8e0014 */
[----:B------:R-:W-:-:S03]  /*27d0*/  LEA R24, P1, R70, UR8, 0x1 ;  /* 0x0000000846187c11 */ /* 0x000fc6000f8208ff */
[----:B------:R-:W-:Y:S01]  /*27e0*/  IMAD.WIDE.U32 R18, R89, UR10, R2 ;  /* 0x0000000a59127c25 */ /* 0x000fe2000f8e0002 */
[C---:B------:R-:W-:Y:S02]  /*27f0*/  LEA.HI.X R3, R70.reuse, UR9, R69, 0x1, P1 ;  /* 0x0000000946037c11 */ /* 0x040fe400088f0c45 */
[----:B------:R-:W-:Y:S02]  /*2800*/  LEA R20, P2, R5, R24, 0x1 ;  /* 0x0000001805147211 */ /* 0x000fe400078408ff */
[----:B------:R-:W-:Y:S02]  /*2810*/  @!P0 LEA R2, P1, R7, UR8, 0x1 ;  /* 0x0000000807028c11 */ /* 0x000fe4000f8208ff */
[----:B------:R-:W-:Y:S02]  /*2820*/  @!P0 IADD3 R27, P3, R70, R16, RZ ;  /* 0x00000010461b8210 */ /* 0x000fe40007f7e0ff */
[----:B------:R-:W-:Y:S02]  /*2830*/  IADD3 R25, P4, R90, R18, RZ ;  /* 0x000000125a197210 */ /* 0x000fe40007f9e0ff */
[----:B------:R-:W-:-:S02]  /*2840*/  LEA.HI.X R21, R5, R3, R22, 0x1, P2 ;  /* 0x0000000305157211 */ /* 0x000fc400010f0c16 */
[----:B------:R-:W-:Y:S01]  /*2850*/  @!P0 LEA.HI.X R3, R7, UR9, R26, 0x1, P1 ;  /* 0x0000000907038c11 */ /* 0x000fe200088f0c1a */
[----:B------:R-:W-:Y:S01]  /*2860*/  LDS.U16 R5, [R59] ;  /* 0x000000003b057984 */ /* 0x000fe20000000400 */
[----:B------:R-:W-:Y:S01]  /*2870*/  @!P0 IADD3.X R38, R69, R17, R9, P3, !PT ;  /* 0x0000001145268210 */ /* 0x000fe20001ffe409 */
[----:B------:R-:W-:Y:S01]  /*2880*/  ULDC.64 UR8, c[0x0][0x308] ;  /* 0x0000c20000087ab9 */ /* 0x000fe20000000a00 */
[----:B------:R-:W-:Y:S01]  /*2890*/  IADD3.X R26, R91, R9, R19, P4, !PT ;  /* 0x000000095b1a7210 */ /* 0x000fe200027fe413 */
[----:B------:R-:W-:Y:S01]  /*28a0*/  LDS.U16 R7, [R59+0x2] ;  /* 0x000002003b077984 */ /* 0x000fe20000000400 */
[----:B------:R-:W-:Y:S02]  /*28b0*/  LEA R18, P1, R70, UR8, 0x1 ;  /* 0x0000000846127c11 */ /* 0x000fe4000f8208ff */
[----:B------:R-:W-:Y:S01]  /*28c0*/  ISETP.GE.AND P6, PT, R14, R39, PT ;  /* 0x000000270e00720c */ /* 0x000fe20003fc6270 */
[----:B------:R-:W-:Y:S01]  /*28d0*/  LDS.U16 R9, [R59+0x4] ;  /* 0x000004003b097984 */ /* 0x000fe20000000400 */
[----:B------:R-:W-:-:S02]  /*28e0*/  LEA.HI.X R17, R70, UR9, R69, 0x1, P1 ;  /* 0x0000000946117c11 */ /* 0x000fc400088f0c45 */
[----:B------:R-:W-:Y:S01]  /*28f0*/  LEA R18, P2, R25, R18, 0x1 ;  /* 0x0000001219127211 */ /* 0x000fe200078408ff */
[----:B------:R-:W-:Y:S01]  /*2900*/  LDS.U16 R22, [R59+0xc] ;  /* 0x00000c003b167984 */ /* 0x000fe20000000400 */
[----:B------:R-:W-:Y:S02]  /*2910*/  @!P0 LEA R16, P1, R27, UR8, 0x1 ;  /* 0x000000081b108c11 */ /* 0x000fe4000f8208ff */
[----:B------:R-:W-:Y:S02]  /*2920*/  LEA.HI.X R19, R25, R17, R26, 0x1, P2 ;  /* 0x0000001119137211 */ /* 0x000fe400010f0c1a */
[----:B------:R-:W-:Y:S01]  /*2930*/  PRMT R25, RZ, 0x7610, R25 ;  /* 0x00007610ff197816 */ /* 0x000fe20000000019 */
[----:B------:R-:W-:Y:S01]  /*2940*/  BAR.SYNC.DEFER_BLOCKING 0x0 ;  /* 0x0000000000007b1d */ /* 0x000fe20000010000 */
[----:B------:R-:W-:Y:S02]  /*2950*/  @!P0 LEA.HI.X R17, R27, UR9, R38, 0x1, P1 ;  /* 0x000000091b118c11 */ /* 0x000fe400088f0c26 */
[----:B------:R-:W-:-:S02]  /*2960*/  ISETP.GE.AND P1, PT, R0, R39, PT ;  /* 0x000000270000720c */ /* 0x000fc40003f26270 */
[----:B------:R-:W-:Y:S02]  /*2970*/  PRMT R24, RZ, 0x7610, R24 ;  /* 0x00007610ff187816 */ /* 0x000fe40000000018 */
[-C--:B------:R-:W-:Y:S02]  /*2980*/  ISETP.GE.AND P2, PT, R4, R39.reuse, PT ;  /* 0x000000270400720c */ /* 0x080fe40003f46270 */
[-C--:B------:R-:W-:Y:S02]  /*2990*/  ISETP.GE.AND P3, PT, R6, R39.reuse, PT ;  /* 0x000000270600720c */ /* 0x080fe40003f66270 */
[-C--:B------:R-:W-:Y:S02]  /*29a0*/  ISETP.GE.AND P4, PT, R8, R39.reuse, PT ;  /* 0x000000270800720c */ /* 0x080fe40003f86270 */
[----:B------:R-:W-:Y:S02]  /*29b0*/  ISETP.GE.AND P5, PT, R10, R39, PT ;  /* 0x000000270a00720c */ /* 0x000fe40003fa6270 */
[----:B------:R-:W-:-:S02]  /*29c0*/  PRMT R26, RZ, 0x7610, R26 ;  /* 0x00007610ff1a7816 */ /* 0x000fc4000000001a */
        /* <DEDUP_REMOVED lines=58> */
[----:B0-----:R-:W-:Y:S01]  /*2d70*/  FMUL.FTZ R18, R96, -1.4426950216293334961 ;  /* 0xbfb8aa3b60127820 */ /* 0x001fe20000410000 */
[----:B------:R-:W-:Y:S02]  /*2d80*/  HADD2.F32 R95, -RZ, R24.H0_H0 ;  /* 0x20000018ff5f7230 */ /* 0x000fe40000004100 */
[----:B------:R-:W-:Y:S02]  /*2d90*/  FMUL.FTZ R21, R94, -1.4426950216293334961 ;  /* 0xbfb8aa3b5e157820 */ /* 0x000fe40000410000 */
[----:B------:R0:W-:Y:S01]  /*2da0*/  MUFU.EX2 R97, R18 ;  /* 0x0000001200617308 */ /* 0x0001e20000000800 */
[----:B------:R-:W-:Y:S01]  /*2db0*/  FMUL.FTZ R25, R95, -1.4426950216293334961 ;  /* 0xbfb8aa3b5f197820 */ /* 0x000fe20000410000 */
[----:B---3--:R-:W-:-:S06]  /*2dc0*/  HADD2.F32 R102, -RZ, R26.H0_H0 ;  /* 0x2000001aff667230 */ /* 0x008fcc0000004100 */
[----:B------:R-:W2:Y:S01]  /*2dd0*/  MUFU.EX2 R24, R21 ;  /* 0x0000001500187308 */ /* 0x000ea20000000800 */
[----:B0-----:R-:W-:Y:S01]  /*2de0*/  FMUL.FTZ R18, R100, -1.4426950216293334961 ;  /* 0xbfb8aa3b64127820 */ /* 0x001fe20000410000 */
[----:B-1----:R-:W-:-:S06]  /*2df0*/  FADD.FTZ R19, R16, 1 ;  /* 0x3f80000010137421 */ /* 0x002fcc0000010000 */
[----:B------:R-:W-:Y:S08]  /*2e00*/  MUFU.EX2 R26, R18 ;  /* 0x00000012001a7308 */ /* 0x000ff00000000800 */
[----:B------:R-:W0:Y:S08]  /*2e10*/  MUFU.EX2 R25, R25 ;  /* 0x0000001900197308 */ /* 0x000e300000000800 */
[----:B------:R-:W-:Y:S01]  /*2e20*/  MUFU.RCP R21, R19 ;  /* 0x0000001300157308 */ /* 0x000fe20000001000 */
[----:B--2---:R-:W-:Y:S01]  /*2e30*/  FADD.FTZ R24, R24, 1 ;  /* 0x3f80000018187421 */ /* 0x004fe20000010000 */
[----:B----4-:R-:W-:-:S02]  /*2e40*/  HADD2.F32 R106, -RZ, R27.H0_H0 ;  /* 0x2000001bff6a7230 */ /* 0x010fc40000004100 */
[----:B------:R-:W-:Y:S01]  /*2e50*/  FMUL.FTZ R27, R102, -1.4426950216293334961 ;  /* 0xbfb8aa3b661b7820 */ /* 0x000fe20000410000 */
[----:B------:R-:W-:Y:S01]  /*2e60*/  FADD.FTZ R99, R99, 1 ;  /* 0x3f80000063637421 */ /* 0x000fe20000010000 */
[----:B0-----:R-:W-:-:S05]  /*2e70*/  FADD.FTZ R25, R25, 1 ;  /* 0x3f80000019197421 */ /* 0x001fca0000010000 */
[----:B------:R-:W0:Y:S01]  /*2e80*/  MUFU.RCP R99, R99 ;  /* 0x0000006300637308 */ /* 0x000e220000001000 */
[----:B------:R-:W-:Y:S01]  /*2e90*/  FADD.FTZ R97, R97, 1 ;  /* 0x3f80000061617421 */ /* 0x000fe20000010000 */
[----:B------:R-:W-:Y:S02]  /*2ea0*/  HADD2.F32 R13, -RZ, R13.H0_H0 ;  /* 0x2000000dff0d7230 */ /* 0x000fe40000004100 */
[----:B------:R-:W-:-:S04]  /*2eb0*/  HADD2.F32 R5, -RZ, R5.H0_H0 ;  /* 0x20000005ff057230 */ /* 0x000fc80000004100 */
[----:B------:R-:W-:Y:S01]  /*2ec0*/  MUFU.RCP R97, R97 ;  /* 0x0000006100617308 */ /* 0x000fe20000001000 */
[----:B------:R-:W-:Y:S02]  /*2ed0*/  HADD2.F32 R7, -RZ, R7.H0_H0 ;  /* 0x20000007ff077230 */ /* 0x000fe40000004100 */
[----:B0-----:R-:W-:-:S04]  /*2ee0*/  FADD.FTZ R101, -R99, 1 ;  /* 0x3f80000063657421 */ /* 0x001fc80000010100 */
[----:B------:R-:W-:Y:S01]  /*2ef0*/  FFMA.FTZ R101, R98, R101, 1 ;  /* 0x3f80000062657423 */ /* 0x000fe20000010065 */
[----:B------:R-:W-:Y:S02]  /*2f00*/  HADD2.F32 R9, -RZ, R9.H0_H0 ;  /* 0x20000009ff097230 */ /* 0x000fe40000004100 */
[----:B------:R-:W-:Y:S02]  /*2f10*/  HADD2.F32 R11, -RZ, R11.H0_H0 ;  /* 0x2000000bff0b7230 */ /* 0x000fe40000004100 */
[----:B------:R-:W-:Y:S02]  /*2f20*/  HADD2.F32 R15, -RZ, R15.H0_H0 ;  /* 0x2000000fff0f7230 */ /* 0x000fe40000004100 */
[----:B------:R-:W-:Y:S02]  /*2f30*/  HADD2.F32 R22, -RZ, R22.H0_H0 ;  /* 0x20000016ff167230 */ /* 0x000fe40000004100 */
[----:B------:R-:W-:Y:S01]  /*2f40*/  HADD2.F32 R23, -RZ, R23.H0_H0 ;  /* 0x20000017ff177230 */ /* 0x000fe20000004100 */
[----:B------:R-:W-:Y:S01]  /*2f50*/  ISETP.NE.AND P6, PT, R80, RZ, PT ;  /* 0x000000ff5000720c */ /* 0x000fe20003fc5270 */
[----:B-----5:R-:W-:Y:S04]  /*2f60*/  STS.U16 [R67], R40 ;  /* 0x0000002843007388 */ /* 0x020fe80000000400 */
        /* <DEDUP_REMOVED lines=8> */
[----:B------:R-:W3:Y:S04]  /*2ff0*/  LDS.U16 R3, [R59+0x2] ;  /* 0x000002003b037984 */ /* 0x000ee80000000400 */
[----:B------:R-:W4:Y:S04]  /*3000*/  LDS.U16 R2, [R59] ;  /* 0x000000003b027984 */ /* 0x000f280000000400 */
[----:B------:R-:W5:Y:S01]  /*3010*/  LDS.U16 R18, [R59+0x8] ;  /* 0x000008003b127984 */ /* 0x000f620000000400 */
[----:B0-----:R4:W-:Y:S03]  /*3020*/  MUFU.RCP R41, R24 ;  /* 0x0000001800297308 */ /* 0x0019e60000001000 */
[----:B------:R-:W0:Y:S04]  /*3030*/  LDS.U16 R16, [R59+0x4] ;  /* 0x000004003b107984 */ /* 0x000e280000000400 */
[----:B------:R-:W0:Y:S04]  /*3040*/  LDS.U16 R17, [R59+0x6] ;  /* 0x000006003b117984 */ /* 0x000e280000000400 */
[----:B------:R-:W0:Y:S01]  /*3050*/  LDS.U16 R19, [R59+0xa] ;  /* 0x00000a003b137984 */ /* 0x000e220000000400 */
[----:B-1----:R1:W-:Y:S01]  /*3060*/  MUFU.RCP R42, R25 ;  /* 0x00000019002a7308 */ /* 0x0023e20000001000 */
[----:B------:R-:W-:-:S07]  /*3070*/  FMUL.FTZ R38, R106, -1.4426950216293334961 ;  /* 0xbfb8aa3b6a267820 */ /* 0x000fce0000410000 */
[----:B--2---:R-:W2:Y:S01]  /*3080*/  MUFU.EX2 R93, R27 ;  /* 0x0000001b005d7308 */ /* 0x004ea20000000800 */
[----:B---3--:R-:W-:Y:S02]  /*3090*/  HADD2.F32 R40, -RZ, R3.H0_H0 ;  /* 0x20000003ff287230 */ /* 0x008fe40000004100 */
[----:B------:R-:W-:Y:S01]  /*30a0*/  FADD.FTZ R3, -R21, 1 ;  /* 0x3f80000015037421 */ /* 0x000fe20000010100 */
[----:B----4-:R-:W-:Y:S02]  /*30b0*/  HADD2.F32 R24, -RZ, R2.H0_H0 ;  /* 0x20000002ff187230 */ /* 0x010fe40000004100 */
[----:B------:R-:W3:Y:S01]  /*30c0*/  LDS.U16 R2, [R59+0xc] ;  /* 0x00000c003b027984 */ /* 0x000ee20000000400 */
[----:B-1----:R-:W-:-:S03]  /*30d0*/  FFMA.FTZ R25, R20, R3, 1 ;  /* 0x3f80000014197423 */ /* 0x002fc60000010003 */
[----:B------:R-:W1:Y:S01]  /*30e0*/  LDS.U16 R3, [R59+0xe] ;  /* 0x00000e003b037984 */ /* 0x000e620000000400 */
[----:B------:R4:W0:Y:S01]  /*30f0*/  MUFU.EX2 R92, R38 ;  /* 0x00000026005c7308 */ /* 0x0008220000000800 */
[----:B------:R-:W-:Y:S01]  /*3100*/  FADD.FTZ R43, R26, 1 ;  /* 0x3f8000001a2b7421 */ /* 0x000fe20000010000 */
[----:B--2---:R-:W-:Y:S01]  /*3110*/  FADD.FTZ R104, R93, 1 ;  /* 0x3f8000005d687421 */ /* 0x004fe20000010000 */
[----:B-----5:R-:W-:-:S05]  /*3120*/  HADD2.F32 R93, -RZ, R18.H0_H0 ;  /* 0x20000012ff5d7230 */ /* 0x020fca0000004100 */
[----:B------:R2:W5:Y:S01]  /*3130*/  MUFU.RCP R103, R43 ;  /* 0x0000002b00677308 */ /* 0x0005620000001000 */
[----:B------:R-:W-:Y:S01]  /*3140*/  FMUL.FTZ R18, R13, R93 ;  /* 0x0000005d0d127220 */ /* 0x000fe20000410000 */
[----:B------:R-:W-:Y:S01]  /*3150*/  FADD.FTZ R27, -R41, 1 ;  /* 0x3f800000291b7421 */ /* 0x000fe20000010100 */
[----:B------:R-:W-:Y:S01]  /*3160*/  FMUL.FTZ R26, R5, R24 ;  /* 0x00000018051a7220 */ /* 0x000fe20000410000 */
[----:B----4-:R-:W-:Y:S01]  /*3170*/  FMUL.FTZ R38, R7, R40 ;  /* 0x0000002807267220 */ /* 0x010fe20000410000 */
[----:B------:R-:W-:Y:S01]  /*3180*/  FMUL.FTZ R18, R99, R18 ;  /* 0x0000001263127220 */ /* 0x000fe20000410000 */
[----:B0-----:R-:W-:Y:S02]  /*3190*/  FADD.FTZ R107, R92, 1 ;  /* 0x3f8000005c6b7421 */ /* 0x001fe40000010000 */
[----:B------:R3:W0:Y:S01]  /*31a0*/  MUFU.RCP R105, R104 ;  /* 0x0000006800697308 */ /* 0x0006220000001000 */
[----:B------:R-:W-:Y:S01]  /*31b0*/  FMUL.FTZ R18, R18, R101 ;  /* 0x0000006512127220 */ /* 0x000fe20000410000 */
[----:B------:R-:W-:Y:S01]  /*31c0*/  FFMA.FTZ R27, R94, R27, 1 ;  /* 0x3f8000005e1b7423 */ /* 0x000fe2000001001b */
[----:B------:R-:W-:Y:S01]  /*31d0*/  FMUL.FTZ R26, R21, R26 ;  /* 0x0000001a151a7220 */ /* 0x000fe20000410000 */
[----:B------:R-:W-:Y:S01]  /*31e0*/  FMUL.FTZ R38, R41, R38 ;  /* 0x0000002629267220 */ /* 0x000fe20000410000 */
[----:B--2---:R-:W-:-:S03]  /*31f0*/  HADD2.F32 R43, -RZ, R16.H0_H0 ;  /* 0x20000010ff2b7230 */ /* 0x004fc60000004100 */
[----:B------:R-:W2:Y:S01]  /*3200*/  MUFU.RCP R107, R107 ;  /* 0x0000006b006b7308 */ /* 0x000ea20000001000 */
[----:B------:R-:W-:Y:S02]  /*3210*/  HADD2.F32 R92, -RZ, R17.H0_H0 ;  /* 0x20000011ff5c7230 */ /* 0x000fe40000004100 */
[----:B------:R-:W-:Y:S02]  /*3220*/  HADD2.F32 R101, -RZ, R19.H0_H0 ;  /* 0x20000013ff657230 */ /* 0x000fe40000004100 */
[----:B------:R-:W-:Y:S01]  /*3230*/  FMUL.FTZ R25, R26, R25 ;  /* 0x000000191a197220 */ /* 0x000fe20000410000 */
[----:B------:R-:W-:Y:S01]  /*3240*/  FMUL.FTZ R38, R38, R27 ;  /* 0x0000001b26267220 */ /* 0x000fe20000410000 */
[----:B------:R-:W-:Y:S01]  /*3250*/  FADD.FTZ R26, -R42, 1 ;  /* 0x3f8000002a1a7421 */ /* 0x000fe20000010100 */
[----:B------:R-:W-:Y:S01]  /*3260*/  FADD.FTZ R27, -R97, 1 ;  /* 0x3f800000611b7421 */ /* 0x000fe20000010100 */
[----:B------:R-:W-:Y:S01]  /*3270*/  FMUL.FTZ R17, R9, R43 ;  /* 0x0000002b09117220 */ /* 0x000fe20000410000 */
[----:B---3--:R-:W-:-:S02]  /*3280*/  HADD2.F32 R104, -RZ, R2.H0_H0 ;  /* 0x20000002ff687230 */ /* 0x008fc40000004100 */
[----:B------:R-:W-:Y:S01]  /*3290*/  FMUL.FTZ R16, R11, R92 ;  /* 0x0000005c0b107220 */ /* 0x000fe20000410000 */
[----:B-----5:R-:W-:Y:S01]  /*32a0*/  FADD.FTZ R19, -R103, 1 ;  /* 0x3f80000067137421 */ /* 0x020fe20000010100 */
[----:B------:R-:W-:Y:S01]  /*32b0*/  FMUL.FTZ R2, R15, R101 ;  /* 0x000000650f027220 */ /* 0x000fe20000410000 */
[----:B------:R-:W-:Y:S01]  /*32c0*/  FFMA.FTZ R26, R95, R26, 1 ;  /* 0x3f8000005f1a7423 */ /* 0x000fe2000001001a */
[----:B------:R-:W-:Y:S01]  /*32d0*/  FFMA.FTZ R27, R96, R27, 1 ;  /* 0x3f800000601b7423 */ /* 0x000fe2000001001b */
[----:B------:R-:W-:Y:S01]  /*32e0*/  FMUL.FTZ R17, R42, R17 ;  /* 0x000000112a117220 */ /* 0x000fe20000410000 */
[----:B------:R-:W-:Y:S01]  /*32f0*/  FMUL.FTZ R16, R97, R16 ;  /* 0x0000001061107220 */ /* 0x000fe20000410000 */
[----:B------:R-:W-:Y:S01]  /*3300*/  FFMA.FTZ R19, R100, R19, 1 ;  /* 0x3f80000064137423 */ /* 0x000fe20000010013 */
[----:B------:R-:W-:Y:S01]  /*3310*/  FMUL.FTZ R2, R103, R2 ;  /* 0x0000000267027220 */ /* 0x000fe20000410000 */
[----:B-1----:R-:W-:Y:S02]  /*3320*/  HADD2.F32 R108, -RZ, R3.H0_H0 ;  /* 0x20000003ff6c7230 */ /* 0x002fe40000004100 */
[----:B------:R-:W-:Y:S01]  /*3330*/  FMUL.FTZ R17, R17, R26 ;  /* 0x0000001a11117220 */ /* 0x000fe20000410000 */
        /* <DEDUP_REMOVED lines=63> */
.L_x_16166:
[----:B------:R-:W-:Y:S05]  /*3730*/  BSYNC B0 ;  /* 0x0000000000007941 */ /* 0x000fea0003800000 */
.L_x_16165:
        /* <DEDUP_REMOVED lines=46> */
[----:B------:R-:W-:Y:S01]  /*3a20*/  FMUL.FTZ R20, R20, R24 ;  /* 0x0000001814147220 */ /* 0x000fe20000410000 */
[----:B0-----:R-:W-:Y:S01]  /*3a30*/  FMUL.FTZ R3, R94, R40 ;  /* 0x000000285e037220 */ /* 0x001fe20000410000 */
[----:B------:R-:W-:Y:S01]  /*3a40*/  BAR.SYNC.DEFER_BLOCKING 0x0 ;  /* 0x0000000000007b1d */ /* 0x000fe20000010000 */
[----:B------:R-:W-:Y:S01]  /*3a50*/  FMUL.FTZ R16, R16, R43 ;  /* 0x0000002b10107220 */ /* 0x000fe20000410000 */
[----:B------:R-:W-:Y:S01]  /*3a60*/  FMUL.FTZ R5, R96, R92 ;  /* 0x0000005c60057220 */ /* 0x000fe20000410000 */
[----:B------:R-:W-:Y:S01]  /*3a70*/  FMUL.FTZ R93, R98, R93 ;  /* 0x0000005d625d7220 */ /* 0x000fe20000410000 */
[----:B------:R-:W-:Y:S01]  /*3a80*/  F2FP.F16.F32.PACK_AB R3, R3, R20 ;  /* 0x000000140303723e */ /* 0x000fe200000000ff */
[----:B------:R-:W-:Y:S01]  /*3a90*/  FMUL.FTZ R18, R18, R101 ;  /* 0x0000006512127220 */ /* 0x000fe20000410000 */
[----:B------:R-:W-:Y:S01]  /*3aa0*/  FMUL.FTZ R104, R105, R104 ;  /* 0x0000006869687220 */ /* 0x000fe20000410000 */
[----:B------:R-:W-:Y:S01]  /*3ab0*/  F2FP.F16.F32.PACK_AB R5, R5, R16 ;  /* 0x000000100505723e */ /* 0x000fe200000000ff */
[----:B------:R-:W-:Y:S01]  /*3ac0*/  BSSY B0, `(.L_x_16168) ;  /* 0x0000030000007945 */ /* 0x000fe20003800000 */
[----:B------:R-:W-:-:S02]  /*3ad0*/  PRMT R2, R3, 0x7610, R2 ;  /* 0x0000761003027816 */ /* 0x000fc40000000002 */
[----:B------:R-:W-:Y:S01]  /*3ae0*/  PRMT R7, R3, 0x7632, R7 ;  /* 0x0000763203077816 */ /* 0x000fe20000000007 */
[----:B------:R-:W-:Y:S01]  /*3af0*/  FMUL.FTZ R3, R106, R108 ;  /* 0x0000006c6a037220 */ /* 0x000fe20000410000 */
[----:B------:R-:W-:Y:S02]  /*3b00*/  F2FP.F16.F32.PACK_AB R18, R18, R93 ;  /* 0x0000005d1212723e */ /* 0x000fe400000000ff */
[----:B------:R-:W-:Y:S02]  /*3b10*/  PRMT R15, R5, 0x7632, R15 ;  /* 0x00007632050f7816 */ /* 0x000fe4000000000f */
[----:B------:R-:W-:Y:S02]  /*3b20*/  F2FP.F16.F32.PACK_AB R3, R3, R104 ;  /* 0x000000680303723e */ /* 0x000fe400000000ff */
[----:B------:R-:W-:Y:S02]  /*3b30*/  PRMT R16, R18, 0x7632, R16 ;  /* 0x0000763212107816 */ /* 0x000fe40000000010 */
[----:B------:R-:W-:Y:S01]  /*3b40*/  PRMT R17, R3, 0x7632, R17 ;  /* 0x0000763203117816 */ /* 0x000fe20000000011 */
[----:B------:R-:W-:Y:S04]  /*3b50*/  STS.U16 [R59], R2 ;  /* 0x000000023b007388 */ /* 0x000fe80000000400 */
[----:B------:R-:W-:Y:S04]  /*3b60*/  STS.U16 [R59+0x2], R7 ;  /* 0x000002073b007388 */ /* 0x000fe80000000400 */
[----:B------:R-:W-:Y:S04]  /*3b70*/  STS.U16 [R59+0x4], R5 ;  /* 0x000004053b007388 */ /* 0x000fe80000000400 */
[----:B------:R-:W-:Y:S04]  /*3b80*/  STS.U16 [R59+0x6], R15 ;  /* 0x0000060f3b007388 */ /* 0x000fe80000000400 */
[----:B------:R0:W-:Y:S04]  /*3b90*/  STS.U16 [R59+0x8], R18 ;  /* 0x000008123b007388 */ /* 0x0001e80000000400 */
[----:B------:R1:W-:Y:S04]  /*3ba0*/  STS.U16 [R59+0xa], R16 ;  /* 0x00000a103b007388 */ /* 0x0003e80000000400 */
[----:B------:R2:W-:Y:S01]  /*3bb0*/  STS.U16 [R59+0xc], R3 ;  /* 0x00000c033b007388 */ /* 0x0005e20000000400 */
[----:B0-----:R-:W1:Y:S03]  /*3bc0*/  LDC.64 R18, c[0x0][0x2c0] ;  /* 0x0000b000ff127b82 */ /* 0x001e660000000a00 */
[----:B------:R-:W-:Y:S01]  /*3bd0*/  STS.U16 [R59+0xe], R17 ;  /* 0x00000e113b007388 */ /* 0x000fe20000000400 */
[----:B------:R-:W-:-:S03]  /*3be0*/  NOP ;  /* 0x0000000000007918 */ /* 0x000fc60000000000 */
[----:B------:R-:W-:Y:S04]  /*3bf0*/  LDS.U16 R5, [R67] ;  /* 0x0000000043057984 */ /* 0x000fe80000000400 */
[----:B------:R-:W-:Y:S04]  /*3c00*/  LDS.U16 R7, [R66+0x40] ;  /* 0x0000400042077984 */ /* 0x000fe80000000400 */
[----:B------:R-:W-:Y:S04]  /*3c10*/  LDS.U16 R9, [R65+0x80] ;  /* 0x0000800041097984 */ /* 0x000fe80000000400 */
[----:B------:R-:W-:Y:S01]  /*3c20*/  LDS.U16 R11, [R64+0xc0] ;  /* 0x0000c000400b7984 */ /* 0x000fe20000000400 */
[----:B-1----:R-:W-:-:S03]  /*3c30*/  IMAD R16, R18, UR15, RZ ;  /* 0x0000000f12107c24 */ /* 0x002fc6000f8e02ff */
[----:B------:R-:W-:Y:S01]  /*3c40*/  LDS.U16 R13, [R63+0x100] ;  /* 0x000100003f0d7984 */ /* 0x000fe20000000400 */
[----:B--2---:R-:W-:-:S03]  /*3c50*/  IMAD.WIDE.U32 R2, R18, UR14, RZ ;  /* 0x0000000e12027c25 */ /* 0x004fc6000f8e00ff */
        /* <DEDUP_REMOVED lines=22> */
.L_x_16169:
[----:B------:R-:W-:Y:S05]  /*3dc0*/  BSYNC B0 ;  /* 0x0000000000007941 */ /* 0x000fea0003800000 */
.L_x_16168:
        /* <DEDUP_REMOVED lines=25> */
.L_x_16167:
[----:B01----:R-:W0:Y:S01]  /*3f60*/  LDC R3, c[0x0][0x21c] ;  /* 0x00008700ff037b82 */ /* 0x003e220000000800 */
        /* <DEDUP_REMOVED lines=24> */
[----:B0-----:R-:W-:Y:S01]  /*40f0*/  ISETP.GE.AND P0, PT, R3, 0x1, PT ;  /* 0x000000010300780c */ /* 0x001fe20003f06270 */
[----:B------:R-:W-:Y:S01]  /*4100*/  FFMA.FTZ R83, R124, R2, R83 ;  /* 0x000000027c537223 */ /* 0x000fe20000010053 */
[----:B------:R-:W-:Y:S01]  /*4110*/  HADD2.F32 R2, -RZ, R45.H0_H0 ;  /* 0x2000002dff027230 */ /* 0x000fe20000004100 */
[----:B------:R-:W-:-:S02]  /*4120*/  CS2R R106, SRZ ;  /* 0x00000000006a7805 */ /* 0x000fc4000001ff00 */
[----:B------:R-:W-:Y:S01]  /*4130*/  MOV R105, RZ ;  /* 0x000000ff00697202 */ /* 0x000fe20000000f00 */
[----:B------:R-:W-:-:S04]  /*4140*/  FFMA.FTZ R83, R22, R0, R83 ;  /* 0x0000000016537223 */ /* 0x000fc80000010053 */
[----:B------:R-:W-:-:S03]  /*4150*/  FFMA.FTZ R83, R126, R2, R83 ;  /* 0x000000027e537223 */ /* 0x000fc60000010053 */
[----:B------:R-:W-:Y:S05]  /*4160*/  @!P0 BRA `(.L_x_16170) ;  /* 0x0000005000448947 */ /* 0x000fea0003800000 */
[----:B------:R-:W-:Y:S01]  /*4170*/  FADD.FTZ R94, R22, R22 ;  /* 0x00000016165e7221 */ /* 0x000fe20000010000 */
[----:B------:R-:W0:Y:S01]  /*4180*/  LDC R99, c[0x0][0x224] ;  /* 0x00008900ff637b82 */ /* 0x000e220000000800 */
[----:B------:R-:W-:Y:S01]  /*4190*/  IADD3 R104, R68, -0x1, RZ ;  /* 0xffffffff44687810 */ /* 0x000fe20007ffe0ff */
[----:B------:R-:W-:Y:S01]  /*41a0*/  ULDC.64 UR6, c[0x0][0x230] ;  /* 0x00008c0000067ab9 */ /* 0x000fe20000000a00 */
[----:B------:R-:W-:Y:S01]  /*41b0*/  SHF.L.U32 R101, R39, 0x1, RZ ;  /* 0x0000000127657819 */ /* 0x000fe200000006ff */
[----:B------:R-:W-:Y:S01]  /*41c0*/  IMAD R2, R88, UR6, RZ ;  /* 0x0000000658027c24 */ /* 0x000fe2000f8e02ff */
[----:B------:R-:W-:Y:S01]  /*41d0*/  LEA.HI R0, R104, R104, RZ, 0x1 ;  /* 0x0000006868007211 */ /* 0x000fe200078f08ff */
[----:B------:R-:W-:Y:S01]  /*41e0*/  IMAD.WIDE.U32 R24, R89, UR6, RZ ;  /* 0x0000000659187c25 */ /* 0x000fe2000f8e00ff */
[----:B------:R-:W-:Y:S01]  /*41f0*/  IADD3 R10, R75, R70, RZ ;  /* 0x000000464b0a7210 */ /* 0x000fe20007ffe0ff */
[----:B------:R-:W1:Y:S01]  /*4200*/  LDC R97, c[0x0][0x218] ;  /* 0x00008600ff617b82 */ /* 0x000e620000000800 */
[----:B------:R-:W-:Y:S01]  /*4210*/  LOP3.LUT R3, R0, 0xfffffe, RZ, 0xc0, !PT ;  /* 0x00fffffe00037812 */ /* 0x000fe200078ec0ff */
[----:B------:R-:W-:-:S02]  /*4220*/  IMAD R93, R89, UR7, R2 ;  /* 0x00000007595d7c24 */ /* 0x000fc4000f8e0202 */
[----:B------:R-:W-:Y:S01]  /*4230*/  FADD.FTZ R0, R38, R38 ;  /* 0x0000002626007221 */ /* 0x000fe20000010000 */
        /* <DEDUP_REMOVED lines=8> */
[----:B------:R-:W-:Y:S02]  /*42c0*/  MOV R95, RZ ;  /* 0x000000ff005f7202 */ /* 0x000fe40000000f00 */
[----:B------:R-:W-:-:S02]  /*42d0*/  CS2R R110, SRZ ;  /* 0x00000000006e7805 */ /* 0x000fc4000001ff00 */
[----:B------:R-:W-:Y:S02]  /*42e0*/  MOV R112, RZ ;  /* 0x000000ff00707202 */ /* 0x000fe40000000f00 */
[----:B------:R-:W-:Y:S01]  /*42f0*/  CS2R R108, SRZ ;  /* 0x00000000006c7805 */ /* 0x000fe2000001ff00 */
[----:B------:R-:W3:Y:S01]  /*4300*/  LDC.64 R20, c[0x0][0x350] ;  /* 0x0000d400ff147b82 */ /* 0x000ee20000000a00 */
[----:B------:R-:W-:Y:S02]  /*4310*/  CS2R R106, SRZ ;  /* 0x00000000006a7805 */ /* 0x000fe4000001ff00 */
[----:B------:R-:W-:Y:S01]  /*4320*/  MOV R105, RZ ;  /* 0x000000ff00697202 */ /* 0x000fe20000000f00 */
[----:B------:R-:W-:Y:S01]  /*4330*/  UMOV UR5, URZ ;  /* 0x0000003f00057c82 */ /* 0x000fe20008000000 */
[----:B------:R-:W-:Y:S01]  /*4340*/  ISETP.GE.AND P0, PT, R10, R101, PT ;  /* 0x000000650a00720c */ /* 0x000fe20003f06270 */
[----:B------:R-:W-:Y:S01]  /*4350*/  UMOV UR6, URZ ;  /* 0x0000003f00067c82 */ /* 0x000fe20008000000 */
[----:B------:R-:W-:Y:S01]  /*4360*/  SHF.R.S32.HI R11, RZ, 0x1f, R10 ;  /* 0x0000001fff0b7819 */ /* 0x000fe2000001140a */
[----:B------:R-:W-:Y:S01]  /*4370*/  ULDC UR28, c[0x0][0x21c] ;  /* 0x00008700001c7ab9 */ /* 0x000fe20000000800 */
[----:B------:R-:W4:Y:S01]  /*4380*/  LDC.64 R18, c[0x0][0x3c8] ;  /* 0x0000f200ff127b82 */ /* 0x000f220000000a00 */
[----:B------:R-:W-:Y:S01]  /*4390*/  IADD3 R93, R25, R93, RZ ;  /* 0x0000005d195d7210 */ /* 0x000fe20007ffe0ff */
[----:B------:R-:W-:Y:S01]  /*43a0*/  ULDC.64 UR26, c[0x0][0x348] ;  /* 0x0000d200001a7ab9 */ /* 0x000fe20000000a00 */
[----:B------:R-:W-:Y:S01]  /*43b0*/  ULDC.64 UR24, c[0x0][0x360] ;  /* 0x0000d80000187ab9 */ /* 0x000fe20000000a00 */
[----:B------:R-:W-:Y:S01]  /*43c0*/  ULDC.64 UR16, c[0x0][0x238] ;  /* 0x00008e0000107ab9 */ /* 0x000fe20000000a00 */
[----:B------:R-:W-:Y:S01]  /*43d0*/  ULDC.64 UR18, c[0x0][0x250] ;  /* 0x0000940000127ab9 */ /* 0x000fe20000000a00 */
[----:B------:R-:W-:Y:S01]  /*43e0*/  ULDC.64 UR22, c[0x0][0x270] ;  /* 0x00009c0000167ab9 */ /* 0x000fe20000000a00 */
[----:B------:R-:W-:Y:S01]  /*43f0*/  ULDC.64 UR20, c[0x0][0x268] ;  /* 0x00009a0000147ab9 */ /* 0x000fe20000000a00 */
[----:B------:R-:W0:Y:S08]  /*4400*/  LDC.64 R16, c[0x0][0x360] ;  /* 0x0000d800ff107b82 */ /* 0x000e300000000a00 */
[----:B------:R-:W0:Y:S08]  /*4410*/  LDC.64 R14, c[0x0][0x2d0] ;  /* 0x0000b400ff0e7b82 */ /* 0x000e300000000a00 */
[----:B-1----:R-:W0:Y:S02]  /*4420*/  LDC.64 R12, c[0x0][0x2e0] ;  /* 0x0000b800ff0c7b82 */ /* 0x002e240000000a00 */
.L_x_16217:
        /* <DEDUP_REMOVED lines=11> */
[C---:B------:R-:W-:Y:S02]  /*44e0*/  IADD3 R38, R10.reuse, 0xa0, RZ ;  /* 0x000000a00a267810 */ /* 0x040fe40007ffe0ff */
[----:B------:R-:W-:Y:S02]  /*44f0*/  IADD3 R6, R10, 0x60, RZ ;  /* 0x000000600a067810 */ /* 0x000fe40007ffe0ff */
[----:B------:R-:W-:Y:S02]  /*4500*/  LEA.HI.X R3, R4, R71, R3, 0x1, P3 ;  /* 0x0000004704037211 */ /* 0x000fe400018f0c03 */
[----:B------:R-:W-:-:S02]  /*4510*/  ISETP.GE.AND P2, PT, R8, R101, PT ;  /* 0x000000650800720c */ /* 0x000fc40003f46270 */
[-C--:B------:R-:W-:Y:S02]  /*4520*/  ISETP.GE.AND P3, PT, R38, R101.reuse, PT ;  /* 0x000000652600720c */ /* 0x080fe40003f66270 */
[----:B------:R-:W-:Y:S02]  /*4530*/  PRMT R7, RZ, 0x7610, R7 ;  /* 0x00007610ff077816 */ /* 0x000fe40000000007 */
[----:B------:R-:W-:Y:S02]  /*4540*/  PRMT R38, RZ, 0x7610, R38 ;  /* 0x00007610ff267816 */ /* 0x000fe40000000026 */
[----:B------:R-:W-:Y:S02]  /*4550*/  ISETP.GE.AND P1, PT, R6, R101, PT ;  /* 0x000000650600720c */ /* 0x000fe40003f26270 */
[C---:B------:R-:W-:Y:S01]  /*4560*/  IADD3 R4, R10.reuse, 0xc0, RZ ;  /* 0x000000c00a047810 */ /* 0x040fe20007ffe0ff */
[----:B------:R-:W2:Y:S01]  /*4570*/  @!P4 LDG.E.U16 R7, desc[UR12][R2.64+0x40] ;  /* 0x0000400c0207c981 */ /* 0x000ea2000c1e1500 */
[----:B------:R-:W-:-:S02]  /*4580*/  IADD3 R6, R10, 0xe0, RZ ;  /* 0x000000e00a067810 */ /* 0x000fc40007ffe0ff */
[-C--:B------:R-:W-:Y:S01]  /*4590*/  ISETP.GE.AND P4, PT, R4, R101.reuse, PT ;  /* 0x000000650400720c */ /* 0x080fe20003f86270 */
[----:B------:R-:W3:Y:S01]  /*45a0*/  @!P5 LDG.E.U16 R38, desc[UR12][R2.64+0x80] ;  /* 0x0000800c0226d981 */ /* 0x000ee2000c1e1500 */
[----:B------:R-:W-:Y:S02]  /*45b0*/  PRMT R40, RZ, 0x7610, R40 ;  /* 0x00007610ff287816 */ /* 0x000fe40000000028 */
[----:B------:R-:W-:Y:S01]  /*45c0*/  ISETP.GE.AND P5, PT, R6, R101, PT ;  /* 0x000000650600720c */ /* 0x000fe20003fa6270 */
[----:B------:R-:W-:Y:S01]  /*45d0*/  IMAD R6, R124, UR16, RZ ;  /* 0x000000107c067c24 */ /* 0x000fe2000f8e02ff */
[----:B------:R-:W-:Y:S02]  /*45e0*/  MOV R4, R24 ;  /* 0x0000001800047202 */ /* 0x000fe40000000f00 */
[----:B------:R-:W-:Y:S02]  /*45f0*/  MOV R5, R93 ;  /* 0x0000005d00057202 */ /* 0x000fe40000000f00 */
[----:B------:R-:W-:-:S02]  /*4600*/  IADD3 R42, R10, 0x100, RZ ;  /* 0x000001000a2a7810 */ /* 0x000fc40007ffe0ff */
[----:B------:R-:W-:Y:S01]  /*4610*/  PRMT R39, RZ, 0x7610, R39 ;  /* 0x00007610ff277816 */ /* 0x000fe20000000027 */
[C---:B------:R-:W-:Y:S01]  /*4620*/  IMAD.WIDE.U32 R4, R95.reuse, UR16, R4 ;  /* 0x000000105f047c25 */ /* 0x040fe2000f8e0004 */
[----:B------:R-:W4:Y:S01]  /*4630*/  @!P2 LDG.E.U16 R40, desc[UR12][R2.64+0x100] ;  /* 0x0001000c0228a981 */ /* 0x000f22000c1e1500 */
[----:B------:R-:W-:Y:S02]  /*4640*/  ISETP.GE.AND P2, PT, R42, R101, PT ;  /* 0x000000652a00720c */ /* 0x000fe40003f46270 */
[--C-:B------:R-:W-:Y:S01]  /*4650*/  IMAD R9, R95, UR17, R6.reuse ;  /* 0x000000115f097c24 */ /* 0x100fe2000f8e0206 */
[----:B------:R-:W4:Y:S01]  /*4660*/  @!P1 LDG.E.U16 R39, desc[UR12][R2.64+0xc0] ;  /* 0x0000c00c02279981 */ /* 0x000f22000c1e1500 */
[----:B0-----:R-:W-:Y:S02]  /*4670*/  LEA R8, P1, R4, R14, 0x3 ;  /* 0x0000000e04087211 */ /* 0x001fe400078218ff */
[----:B------:R-:W-:Y:S02]  /*4680*/  PRMT R6, RZ, 0x7610, R6 ;  /* 0x00007610ff067816 */ /* 0x000fe40000000006 */
[----:B------:R-:W-:-:S02]  /*4690*/  IADD3 R5, R5, R9, RZ ;  /* 0x0000000905057210 */ /* 0x000fc40007ffe0ff */
[----:B------:R-:W-:Y:S02]  /*46a0*/  PRMT R121, RZ, 0x7610, R121 ;  /* 0x00007610ff797816 */ /* 0x000fe40000000079 */
[----:B------:R-:W-:Y:S01]  /*46b0*/  LEA.HI.X R9, R4, R15, R5, 0x3, P1 ;  /* 0x0000000f04097211 */ /* 0x000fe200008f1c05 */
[----:B------:R-:W2:Y:S01]  /*46c0*/  @!P0 LDG.E.U16 R6, desc[UR12][R2.64] ;  /* 0x0000000c02068981 */ /* 0x000ea2000c1e1500 */
[----:B------:R-:W-:Y:S02]  /*46d0*/  PRMT R41, RZ, 0x7610, R41 ;  /* 0x00007610ff297816 */ /* 0x000fe40000000029 */
[C---:B------:R-:W-:Y:S01]  /*46e0*/  IADD3 R4, R10.reuse, 0x120, RZ ;  /* 0x000001200a047810 */ /* 0x040fe20007ffe0ff */
[----:B------:R-:W4:Y:S01]  /*46f0*/  @!P2 LDG.E.U16 R121, desc[UR12][R2.64+0x200] ;  /* 0x0002000c0279a981 */ /* 0x000f22000c1e1500 */
[C---:B------:R-:W-:Y:S02]  /*4700*/  IADD3 R122, R10.reuse, 0x140, RZ ;  /* 0x000001400a7a7810 */ /* 0x040fe40007ffe0ff */
[----:B------:R-:W-:Y:S01]  /*4710*/  IADD3 R126, R10, 0x160, RZ ;  /* 0x000001600a7e7810 */ /* 0x000fe20007ffe0ff */
[----:B------:R-:W4:Y:S01]  /*4720*/  @!P3 LDG.E.U16 R41, desc[UR12][R2.64+0x140] ;  /* 0x0001400c0229b981 */ /* 0x000f22000c1e1500 */
[----:B------:R-:W-:-:S02]  /*4730*/  ISETP.GE.AND P1, PT, R4, R101, PT ;  /* 0x000000650400720c */ /* 0x000fc40003f26270 */
[-C--:B------:R-:W-:Y:S01]  /*4740*/  ISETP.GE.AND P2, PT, R122, R101.reuse, PT ;  /* 0x000000657a00720c */ /* 0x080fe20003f46270 */
[----:B------:R-:W4:Y:S01]  /*4750*/  LDG.E.64 R8, desc[UR12][R8.64] ;  /* 0x0000000c08087981 */ /* 0x000f22000c1e1b00 */
[----:B------:R-:W-:Y:S02]  /*4760*/  PRMT R42, RZ, 0x7610, R42 ;  /* 0x00007610ff2a7816 */ /* 0x000fe4000000002a */
[----:B------:R-:W-:Y:S02]  /*4770*/  ISETP.GE.AND P3, PT, R126, R101, PT ;  /* 0x000000657e00720c */ /* 0x000fe40003f66270 */
[----:B------:R-:W-:Y:S02]  /*4780*/  PRMT R43, RZ, 0x7610, R43 ;  /* 0x00007610ff2b7816 */ /* 0x000fe4000000002b */
[----:B------:R-:W-:Y:S01]  /*4790*/  PRMT R122, RZ, 0x7610, R122 ;  /* 0x00007610ff7a7816 */ /* 0x000fe2000000007a */
[----:B------:R-:W4:Y:S01]  /*47a0*/  @!P4 LDG.E.U16 R42, desc[UR12][R2.64+0x180] ;  /* 0x0001800c022ac981 */ /* 0x000f22000c1e1500 */
[----:B------:R-:W-:-:S02]  /*47b0*/  PRMT R123, RZ, 0x7610, R123 ;  /* 0x00007610ff7b7816 */ /* 0x000fc4000000007b */
        /* <DEDUP_REMOVED lines=9> */
[-C--:B------:R-:W-:Y:S01]  /*4850*/  ISETP.GE.AND P2, PT, R126, R101.reuse, PT ;  /* 0x000000657e00720c */ /* 0x080fe20003f46270 */
[----:B------:R-:W4:Y:S01]  /*4860*/  @!P3 LDG.E.U16 R125, desc[UR12][R2.64+0x2c0] ;  /* 0x0002c00c027db981 */ /* 0x000f22000c1e1500 */
        /* <DEDUP_REMOVED lines=19> */
[----:B0-----:R-:W-:-:S04]  /*49a0*/  LEA R2, P1, R4, R12, 0x3 ;  /* 0x0000000c04027211 */ /* 0x001fc800078218ff */
[----:B------:R-:W-:Y:S02]  /*49b0*/  LEA.HI.X R3, R4, R13, R5, 0x3, P1 ;  /* 0x0000000d04037211 */ /* 0x000fe400008f1c05 */
[----:B------:R-:W-:-:S04]  /*49c0*/  ISETP.NE.AND P1, PT, R185, RZ, PT ;  /* 0x000000ffb900720c */ /* 0x000fc80003f25270 */
[----:B------:R-:W-:Y:S01]  /*49d0*/  ISETP.LT.OR P3, PT, R68, 0x2, P1 ;  /* 0x000000024400780c */ /* 0x000fe20000f61670 */
[----:B------:R-:W-:Y:S01]  /*49e0*/  UMOV UR7, 0x400 ;  /* 0x0000040000077882 */ /* 0x000fe20000000000 */
[----:B------:R-:W-:-:S04]  /*49f0*/  IADD3 R5, R78, 0x100, RZ ;  /* 0x000001004e057810 */ /* 0x000fc80007ffe0ff */
[----:B------:R-:W-:Y:S01]  /*4a00*/  LEA.HI.SX32 R5, R5, R78, 0x1b ;  /* 0x0000004e05057211 */ /* 0x000fe200078fdaff */
[----:B-1----:R-:W-:-:S06]  /*4a10*/  ULEA UR7, UR8, UR7, 0x18 ;  /* 0x0000000708077291 */ /* 0x002fcc000f8ec03f */
[----:B------:R-:W0:Y:S01]  /*4a20*/  @!P3 LDC R132, c[0x0][0x21c] ;  /* 0x00008700ff84bb82 */ /* 0x000e220000000800 */
[----:B------:R-:W-:Y:S02]  /*4a30*/  LEA R4, R5, UR7, 0x1 ;  /* 0x0000000705047c11 */ /* 0x000fe4000f8e08ff */
[----:B------:R-:W-:-:S04]  /*4a40*/  IADD3 R5, R78, 0x120, RZ ;  /* 0x000001204e057810 */ /* 0x000fc80007ffe0ff */
[----:B------:R-:W-:Y:S02]  /*4a50*/  LEA.HI.SX32 R5, R5, R78, 0x1b ;  /* 0x0000004e05057211 */ /* 0x000fe400078fdaff */
[----:B------:R-:W-:Y:S02]  /*4a60*/  ISETP.NE.AND P2, PT, R80, RZ, PT ;  /* 0x000000ff5000720c */ /* 0x000fe40003f45270 */
[----:B------:R-:W-:Y:S01]  /*4a70*/  LEA R5, R5, UR7, 0x1 ;  /* 0x0000000705057c11 */ /* 0x000fe2000f8e08ff */
[----:B------:R-:W-:Y:S02]  /*4a80*/  HADD2.F32 R151, -RZ, R184.H0_H0 ;  /* 0x200000b8ff977230 */ /* 0x000fe40000004100 */
[----:B------:R-:W-:Y:S01]  /*4a90*/  HADD2.F32 R149, -RZ, R57.H0_H0 ;  /* 0x20000039ff957230 */ /* 0x000fe20000004100 */
[----:B--2---:R-:W-:Y:S04]  /*4aa0*/  STS.U16 [R67], R6 ;  /* 0x0000000643007388 */ /* 0x004fe80000000400 */
[----:B------:R1:W-:Y:S04]  /*4ab0*/  STS.U16 [R66+0x40], R7 ;  /* 0x0000400742007388 */ /* 0x0003e80000000400 */
[----:B---3--:R2:W-:Y:S04]  /*4ac0*/  STS.U16 [R65+0x80], R38 ;  /* 0x0000802641007388 */ /* 0x0085e80000000400 */
[----:B----4-:R3:W-:Y:S01]  /*4ad0*/  STS.U16 [R64+0xc0], R39 ;  /* 0x0000c02740007388 */ /* 0x0107e20000000400 */
[----:B------:R-:W-:Y:S01]  /*4ae0*/  FMUL.FTZ R131, R8, 1.4426950216293334961 ;  /* 0x3fb8aa3b08837820 */ /* 0x000fe20000410000 */
[----:B-1----:R-:W-:-:S02]  /*4af0*/  IADD3 R7, R78, 0x140, RZ ;  /* 0x000001404e077810 */ /* 0x002fc40007ffe0ff */
[----:B------:R1:W-:Y:S01]  /*4b00*/  STS.U16 [R63+0x100], R40 ;  /* 0x000100283f007388 */ /* 0x0003e20000000400 */
[----:B--2---:R-:W-:Y:S01]  /*4b10*/  FMUL.FTZ R38, R131, R58 ;  /* 0x0000003a83267220 */ /* 0x004fe20000410000 */
[----:B------:R-:W-:Y:S02]  /*4b20*/  LEA.HI.SX32 R7, R7, R78, 0x1b ;  /* 0x0000004e07077211 */ /* 0x000fe400078fdaff */
[----:B------:R-:W-:Y:S01]  /*4b30*/  STS.U16 [R62+0x140], R41 ;  /* 0x000140293e007388 */ /* 0x000fe20000000400 */
[----:B---3--:R-:W-:Y:S01]  /*4b40*/  IADD3 R39, R78, 0x160, RZ ;  /* 0x000001604e277810 */ /* 0x008fe20007ffe0ff */
[----:B-1----:R-:W-:Y:S02]  /*4b50*/  FMUL.FTZ R40, R9, R58 ;  /* 0x0000003a09287220 */ /* 0x002fe40000410000 */
[----:B------:R1:W-:Y:S01]  /*4b60*/  STS.U16 [R61+0x180], R42 ;  /* 0x0001802a3d007388 */ /* 0x0003e20000000400 */
[----:B------:R-:W-:Y:S01]  /*4b70*/  LEA.HI.SX32 R39, R39, R78, 0x1b ;  /* 0x0000004e27277211 */ /* 0x000fe200078fdaff */
[----:B------:R-:W-:-:S02]  /*4b80*/  FMUL.RZ R130, R40, 0.15915493667125701904 ;  /* 0x3e22f98328827820 */ /* 0x000fc4000040c000 */
[----:B------:R-:W-:Y:S01]  /*4b90*/  STS.U16 [R60+0x1c0], R43 ;  /* 0x0001c02b3c007388 */ /* 0x000fe20000000400 */
[----:B------:R-:W-:Y:S01]  /*4ba0*/  LEA R6, R39, UR7, 0x1 ;  /* 0x0000000727067c11 */ /* 0x000fe2000f8e08ff */
[----:B------:R-:W-:Y:S02]  /*4bb0*/  MUFU.SIN R40, R130 ;  /* 0x0000008200287308 */ /* 0x000fe40000000400 */
[----:B------:R2:W-:Y:S01]  /*4bc0*/  STS.U16 [R4+0x200], R121 ;  /* 0x0002007904007388 */ /* 0x0005e20000000400 */
[----:B------:R-:W-:-:S05]  /*4bd0*/  IADD3 R39, R78, 0x1a0, RZ ;  /* 0x000001a04e277810 */ /* 0x000fca0007ffe0ff */
[----:B-1----:R-:W-:Y:S01]  /*4be0*/  MUFU.COS R42, R130 ;  /* 0x00000082002a7308 */ /* 0x002fe20000000000 */
[----:B--2---:R-:W-:Y:S02]  /*4bf0*/  LEA R4, R7, UR7, 0x1 ;  /* 0x0000000707047c11 */ /* 0x004fe4000f8e08ff */
[----:B------:R-:W-:-:S05]  /*4c00*/  IADD3 R7, R78, 0x180, RZ ;  /* 0x000001804e077810 */ /* 0x000fca0007ffe0ff */
[----:B------:R1:W2:Y:S01]  /*4c10*/  MUFU.EX2 R121, R38 ;  /* 0x0000002600797308 */ /* 0x0002a20000000800 */
[----:B------:R-:W-:Y:S01]  /*4c20*/  STS.U16 [R5+0x240], R122 ;  /* 0x0002407a05007388 */ /* 0x000fe20000000400 */
[C---:B------:R-:W-:Y:S02]  /*4c30*/  IADD3 R41, R78.reuse, 0x1c0, RZ ;  /* 0x000001c04e297810 */ /* 0x040fe40007ffe0ff */
[----:B------:R-:W-:Y:S01]  /*4c40*/  IADD3 R43, R78, 0x1e0, RZ ;  /* 0x000001e04e2b7810 */ /* 0x000fe20007ffe0ff */
[----:B------:R0:W-:Y:S01]  /*4c50*/  STS.U16 [R4+0x280], R123 ;  /* 0x0002807b04007388 */ /* 0x0001e20000000400 */
[----:B-1----:R-:W-:Y:S02]  /*4c60*/  @!P3 IADD3 R38, R68, -0x2, RZ ;  /* 0xfffffffe4426b810 */ /* 0x002fe40007ffe0ff */
[-C--:B------:R-:W-:Y:S02]  /*4c70*/  LEA.HI.SX32 R7, R7, R78.reuse, 0x1b ;  /* 0x0000004e07077211 */ /* 0x080fe400078fdaff */
[----:B------:R-:W-:Y:S01]  /*4c80*/  LEA.HI.SX32 R39, R39, R78, 0x1b ;  /* 0x0000004e27277211 */ /* 0x000fe200078fdaff */
[----:B0-----:R-:W-:Y:S01]  /*4c90*/  @!P3 IMAD R123, R38, R132, R95 ;  /* 0x00000084267bb224 */ /* 0x001fe200078e025f */
[----:B------:R-:W-:-:S02]  /*4ca0*/  SHF.L.U32 R38, R78, 0x4, RZ ;  /* 0x000000044e267819 */ /* 0x000fc400000006ff */
[-C--:B------:R-:W-:Y:S02]  /*4cb0*/  LEA.HI.SX32 R41, R41, R78.reuse, 0x1b ;  /* 0x0000004e29297211 */ /* 0x080fe400078fdaff */
[----:B------:R-:W-:Y:S02]  /*4cc0*/  LEA.HI.SX32 R43, R43, R78, 0x1b ;  /* 0x0000004e2b2b7211 */ /* 0x000fe400078fdaff */
[----:B------:R-:W-:Y:S02]  /*4cd0*/  LEA R7, R7, UR7, 0x1 ;  /* 0x0000000707077c11 */ /* 0x000fe4000f8e08ff */
[----:B------:R-:W-:Y:S01]  /*4ce0*/  LEA R4, R39, UR7, 0x1 ;  /* 0x0000000727047c11 */ /* 0x000fe2000f8e08ff */
[----:B------:R0:W-:Y:S01]  /*4cf0*/  STS.U16 [R6+0x2c0], R125 ;  /* 0x0002c07d06007388 */ /* 0x0001e20000000400 */
[----:B------:R-:W-:Y:S02]  /*4d00*/  LEA R39, R104, R95, 0x8 ;  /* 0x0000005f68277211 */ /* 0x000fe400078e40ff */
[----:B------:R-:W-:-:S02]  /*4d10*/  LEA.HI.SX32 R38, R38, R38, 0x1b ;  /* 0x0000002626267211 */ /* 0x000fc400078fdaff */
[----:B------:R-:W-:Y:S02]  /*4d20*/  LEA R5, R41, UR7, 0x1 ;  /* 0x0000000729057c11 */ /* 0x000fe4000f8e08ff */
[----:B------:R-:W-:Y:S01]  /*4d30*/  @P2 IADD3 R39, R80, 0x200, RZ ;  /* 0x0000020050272810 */ /* 0x000fe20007ffe0ff */
[----:B------:R-:W-:Y:S01]  /*4d40*/  STS.U16 [R7+0x300], R126 ;  /* 0x0003007e07007388 */ /* 0x000fe20000000400 */
[----:B0-----:R-:W-:Y:S01]  /*4d50*/  LEA R6, R43, UR7, 0x1 ;  /* 0x000000072b067c11 */ /* 0x001fe2000f8e08ff */
[C---:B--2---:R-:W-:Y:S01]  /*4d60*/  FMUL.FTZ R42, R121.reuse, R42 ;  /* 0x0000002a792a7220 */ /* 0x044fe20000410000 */
[----:B------:R-:W-:Y:S01]  /*4d70*/  LEA R38, R38, UR7, 0x1 ;  /* 0x0000000726267c11 */ /* 0x000fe2000f8e08ff */
[----:B------:R-:W-:Y:S01]  /*4d80*/  STS.U16 [R4+0x340], R127 ;  /* 0x0003407f04007388 */ /* 0x000fe20000000400 */
[----:B------:R-:W-:Y:S01]  /*4d90*/  FMUL.FTZ R43, R121, R40 ;  /* 0x00000028792b7220 */ /* 0x000fe20000410000 */
[----:B------:R-:W-:Y:S02]  /*4da0*/  LEA R39, R39, UR7, 0x3 ;  /* 0x0000000727277c11 */ /* 0x000fe4000f8e18ff */
[----:B------:R0:W-:Y:S04]  /*4db0*/  STS.U16 [R5+0x380], R128 ;  /* 0x0003808005007388 */ /* 0x0001e80000000400 */
[----:B------:R1:W-:Y:S01]  /*4dc0*/  STS.U16 [R6+0x3c0], R129 ;  /* 0x0003c08106007388 */ /* 0x0003e20000000400 */
[----:B------:R-:W-:Y:S01]  /*4dd0*/  NOP ;  /* 0x0000000000007918 */ /* 0x000fe20000000000 */
[----:B0-----:R-:W-:-:S02]  /*4de0*/  @!P3 IMAD.WIDE R4, R123, 0x10, R36 ;  /* 0x000000107b04b825 */ /* 0x001fc400078e0224 */
        /* <DEDUP_REMOVED lines=18> */
[----:B------:R-:W-:Y:S01]  /*4f10*/  CS2R R40, SRZ ;  /* 0x0000000000287805 */ /* 0x000fe2000001ff00 */
[----:B------:R-:W-:Y:S01]  /*4f20*/  BAR.SYNC.DEFER_BLOCKING 0x0 ;  /* 0x0000000000007b1d */ /* 0x000fe20000010000 */
[C---:B-1----:R-:W-:Y:S01]  /*4f30*/  FMUL.FTZ R6, R9.reuse, R56 ;  /* 0x0000003809067220 */ /* 0x042fe20000410000 */
[----:B------:R-:W-:-:S03]  /*4f40*/  FMUL.FTZ R126, R9, R54 ;  /* 0x00000036097e7220 */ /* 0x000fc60000410000 */
[----:B------:R-:W-:Y:S01]  /*4f50*/  FMUL.RZ R128, R6, 0.15915493667125701904 ;  /* 0x3e22f98306807820 */ /* 0x000fe2000040c000 */
[C---:B------:R-:W-:Y:S01]  /*4f60*/  FMUL.FTZ R6, R131.reuse, R56 ;  /* 0x0000003883067220 */ /* 0x040fe20000410000 */
[----:B------:R-:W-:Y:S02]  /*4f70*/  FMUL.RZ R126, R126, 0.15915493667125701904 ;  /* 0x3e22f9837e7e7820 */ /* 0x000fe4000040c000 */
[----:B------:R-:W-:Y:S08]  /*4f80*/  MUFU.SIN R7, R128 ;  /* 0x0000008000077308 */ /* 0x000ff00000000400 */
[----:B------:R-:W-:Y:S01]  /*4f90*/  MUFU.COS R125, R128 ;  /* 0x00000080007d7308 */ /* 0x000fe20000000000 */
[----:B------:R1:W5:Y:S07]  /*4fa0*/  @!P3 LDG.E.64 R40, desc[UR12][R4.64+0x8] ;  /* 0x0000080c0428b981 */ /* 0x00036e000c1e1b00 */
[----:B------:R-:W2:Y:S01]  /*4fb0*/  MUFU.EX2 R6, R6 ;  /* 0x0000000600067308 */ /* 0x000ea20000000800 */
[----:B-1----:R-:W-:-:S07]  /*4fc0*/  FMUL.FTZ R4, R131, R54 ;  /* 0x0000003683047220 */ /* 0x002fce0000410000 */
[----:B0-----:R-:W-:Y:S08]  /*4fd0*/  MUFU.SIN R39, R126 ;  /* 0x0000007e00277308 */ /* 0x001ff00000000400 */
[----:B------:R0:W-:Y:S08]  /*4fe0*/  MUFU.COS R135, R126 ;  /* 0x0000007e00877308 */ /* 0x0001f00000000000 */
[----:B------:R-:W1:Y:S01]  /*4ff0*/  MUFU.EX2 R4, R4 ;  /* 0x0000000400047308 */ /* 0x000e620000000800 */
[C---:B------:R-:W-:Y:S01]  /*5000*/  FMUL.FTZ R38, R9.reuse, R50 ;  /* 0x0000003209267220 */ /* 0x040fe20000410000 */
[----:B0-----:R-:W-:Y:S01]  /*5010*/  FMUL.FTZ R126, R9, R48 ;  /* 0x00000030097e7220 */ /* 0x001fe20000410000 */
[----:B------:R-:W-:-:S02]  /*5020*/  HADD2.F32 R153, -RZ, R153.H0_H0 ;  /* 0x20000099ff997230 */ /* 0x000fc40000004100 */
[----:B------:R-:W-:Y:S01]  /*5030*/  FMUL.FTZ R5, R9, R52 ;  /* 0x0000003409057220 */ /* 0x000fe20000410000 */
[----:B------:R-:W-:Y:S01]  /*5040*/  FMUL.RZ R132, R38, 0.15915493667125701904 ;  /* 0x3e22f98326847820 */ /* 0x000fe2000040c000 */
[----:B------:R-:W-:Y:S01]  /*5050*/  FMUL.FTZ R38, R131, R50 ;  /* 0x0000003283267220 */ /* 0x000fe20000410000 */
[----:B------:R-:W-:Y:S01]  /*5060*/  FMUL.RZ R134, R126, 0.15915493667125701904 ;  /* 0x3e22f9837e867820 */ /* 0x000fe2000040c000 */
[C---:B--2---:R-:W-:Y:S01]  /*5070*/  FMUL.FTZ R144, R6.reuse, R125 ;  /* 0x0000007d06907220 */ /* 0x044fe20000410000 */
[----:B------:R-:W-:Y:S01]  /*5080*/  FMUL.FTZ R142, R6, R7 ;  /* 0x00000007068e7220 */ /* 0x000fe20000410000 */
[----:B------:R-:W-:Y:S01]  /*5090*/  FMUL.FTZ R6, R9, R44 ;  /* 0x0000002c09067220 */ /* 0x000fe20000410000 */
[----:B------:R-:W-:Y:S02]  /*50a0*/  HADD2.F32 R122, -RZ, R122.H0_H0 ;  /* 0x2000007aff7a7230 */ /* 0x000fe40000004100 */
[----:B------:R-:W-:Y:S01]  /*50b0*/  FMUL.RZ R130, R5, 0.15915493667125701904 ;  /* 0x3e22f98305827820 */ /* 0x000fe2000040c000 */
[----:B------:R-:W-:Y:S01]  /*50c0*/  FMUL.FTZ R5, R131, R52 ;  /* 0x0000003483057220 */ /* 0x000fe20000410000 */
[----:B------:R-:W-:Y:S01]  /*50d0*/  MUFU.SIN R159, R134 ;  /* 0x00000086009f7308 */ /* 0x000fe20000000400 */
[C---:B-1----:R-:W-:Y:S01]  /*50e0*/  FMUL.FTZ R146, R4.reuse, R135 ;  /* 0x0000008704927220 */ /* 0x042fe20000410000 */
[----:B------:R-:W-:Y:S01]  /*50f0*/  FMUL.FTZ R148, R4, R39 ;  /* 0x0000002704947220 */ /* 0x000fe20000410000 */
[----:B------:R-:W-:-:S05]  /*5100*/  FMUL.FTZ R4, R153, R58 ;  /* 0x0000003a99047220 */ /* 0x000fca0000410000 */
[----:B------:R0:W-:Y:S01]  /*5110*/  MUFU.COS R171, R134 ;  /* 0x0000008600ab7308 */ /* 0x0001e20000000000 */
[----:B------:R-:W-:Y:S01]  /*5120*/  FMUL.FTZ R167, R151, R4 ;  /* 0x0000000497a77220 */ /* 0x000fe20000410000 */
[----:B------:R-:W-:Y:S01]  /*5130*/  FMUL.FTZ R126, R131, R48 ;  /* 0x00000030837e7220 */ /* 0x000fe20000410000 */
[----:B---3--:R-:W-:-:S05]  /*5140*/  HADD2.F32 R147, -RZ, R147.H0_H0 ;  /* 0x20000093ff937230 */ /* 0x008fca0000004100 */
        /* <DEDUP_REMOVED lines=22> */
[----:B------:R0:W-:Y:S01]  /*52b0*/  MUFU.COS R157, R132 ;  /* 0x00000084009d7308 */ /* 0x0001e20000000000 */
[----:B------:R-:W-:Y:S01]  /*52c0*/  FMUL.FTZ R139, R148, R135 ;  /* 0x00000087948b7220 */ /* 0x000fe20000410000 */
[----:B------:R-:W-:Y:S01]  /*52d0*/  FFMA.FTZ R125, R149, R128, R125 ;  /* 0x00000080957d7223 */ /* 0x000fe2000001007d */
[----:B----4-:R-:W-:-:S05]  /*52e0*/  HADD2.F32 R141, -RZ, R141.H0_H0 ;  /* 0x2000008dff8d7230 */ /* 0x010fca0000004100 */
[----:B------:R-:W1:Y:S01]  /*52f0*/  MUFU.COS R7, R130 ;  /* 0x0000008200077308 */ /* 0x000e620000000000 */
        /* <DEDUP_REMOVED lines=13> */
[----:B------:R3:W4:Y:S01]  /*53d0*/  MUFU.SIN R131, R130 ;  /* 0x0000008200837308 */ /* 0x0007220000000400 */
[----:B------:R-:W-:Y:S02]  /*53e0*/  HADD2.F32 R137, -RZ, R137.H0_H0 ;  /* 0x20000089ff897230 */ /* 0x000fe40000004100 */
[----:B---3--:R-:W-:-:S04]  /*53f0*/  FMUL.FTZ R130, R143, R54 ;  /* 0x000000368f827220 */ /* 0x008fc80000410000 */
[----:B------:R-:W-:Y:S01]  /*5400*/  FFMA.FTZ R135, R139, R130, R4 ;  /* 0x000000828b877223 */ /* 0x000fe20000010004 */
[----:B------:R-:W-:Y:S01]  /*5410*/  FMUL.FTZ R4, R150, R125 ;  /* 0x0000007d96047220 */ /* 0x000fe20000410000 */
[----:B-1----:R-:W-:Y:S01]  /*5420*/  FMUL.FTZ R162, R164, R7 ;  /* 0x00000007a4a27220 */ /* 0x002fe20000410000 */
[----:B------:R-:W-:Y:S02]  /*5430*/  HADD2.F32 R133, -RZ, R133.H0_H0 ;  /* 0x20000085ff857230 */ /* 0x000fe40000004100 */
[-C--:B------:R-:W-:Y:S01]  /*5440*/  FMUL.FTZ R7, R150, R135.reuse ;  /* 0x0000008796077220 */ /* 0x080fe20000410000 */
[----:B------:R-:W-:Y:S01]  /*5450*/  FFMA.FTZ R6, R152, R135, R4 ;  /* 0x0000008798067223 */ /* 0x000fe20000010004 */
[----:B------:R-:W-:Y:S02]  /*5460*/  HADD2.F32 R135, -RZ, R53.H0_H0 ;  /* 0x20000035ff877230 */ /* 0x000fe40000004100 */
[----:B------:R-:W-:Y:S01]  /*5470*/  FMUL.FTZ R4, R42, R142 ;  /* 0x0000008e2a047220 */ /* 0x000fe20000410000 */
[----:B------:R-:W-:Y:S01]  /*5480*/  FMUL.FTZ R134, R137, R52 ;  /* 0x0000003489867220 */ /* 0x000fe20000410000 */
[C---:B--2---:R-:W-:Y:S01]  /*5490*/  FMUL.FTZ R166, R168.reuse, R39 ;  /* 0x00000027a8a67220 */ /* 0x044fe20000410000 */
[----:B0-----:R-:W-:Y:S01]  /*54a0*/  FMUL.FTZ R168, R168, R5 ;  /* 0x00000005a8a87220 */ /* 0x001fe20000410000 */
[----:B------:R-:W-:Y:S01]  /*54b0*/  FFMA.FTZ R125, R152, R125, -R7 ;  /* 0x0000007d987d7223 */ /* 0x000fe20000010807 */
[----:B------:R-:W-:Y:S01]  /*54c0*/  FMUL.FTZ R154, R38, R157 ;  /* 0x0000009d269a7220 */ /* 0x000fe20000410000 */
[C---:B------:R-:W-:Y:S01]  /*54d0*/  FMUL.FTZ R5, R43.reuse, R142 ;  /* 0x0000008e2b057220 */ /* 0x040fe20000410000 */
[----:B------:R-:W-:Y:S01]  /*54e0*/  FFMA.FTZ R7, R43, R144, R4 ;  /* 0x000000902b077223 */ /* 0x000fe20000010004 */
[----:B------:R-:W-:Y:S01]  /*54f0*/  FMUL.FTZ R136, R133, R52 ;  /* 0x0000003485887220 */ /* 0x000fe20000410000 */
[C---:B------:R-:W-:Y:S01]  /*5500*/  FFMA.FTZ R157, R135.reuse, R134, R6 ;  /* 0x00000086879d7223 */ /* 0x040fe20000010006 */
[C---:B------:R-:W-:Y:S01]  /*5510*/  FMUL.FTZ R158, R160.reuse, R171 ;  /* 0x000000aba09e7220 */ /* 0x040fe20000410000 */
[----:B------:R-:W-:Y:S01]  /*5520*/  FMUL.FTZ R160, R160, R159 ;  /* 0x0000009fa0a07220 */ /* 0x000fe20000410000 */
[----:B------:R-:W-:Y:S01]  /*5530*/  FFMA.FTZ R5, R42, R144, -R5 ;  /* 0x000000902a057223 */ /* 0x000fe20000010805 */
[----:B------:R-:W-:Y:S01]  /*5540*/  FMUL.FTZ R39, R148, R7 ;  /* 0x0000000794277220 */ /* 0x000fe20000410000 */
[----:B------:R-:W-:Y:S01]  /*5550*/  FFMA.FTZ R125, R135, R136, R125 ;  /* 0x00000088877d7223 */ /* 0x000fe2000001007d */
[----:B------:R-:W-:Y:S01]  /*5560*/  FMUL.FTZ R159, R156, R157 ;  /* 0x0000009d9c9f7220 */ /* 0x000fe20000410000 */
[----:B------:R-:W-:-:S02]  /*5570*/  HADD2.F32 R129, -RZ, R129.H0_H0 ;  /* 0x20000081ff817230 */ /* 0x000fc40000004100 */
[----:B----4-:R-:W-:Y:S01]  /*5580*/  FMUL.FTZ R164, R164, R131 ;  /* 0x00000083a4a47220 */ /* 0x010fe20000410000 */
[----:B------:R-:W-:Y:S01]  /*5590*/  FFMA.FTZ R39, R146, R5, -R39 ;  /* 0x0000000592277223 */ /* 0x000fe20000010827 */
[----:B------:R-:W-:Y:S02]  /*55a0*/  HADD2.F32 R131, -RZ, R51.H0_H0 ;  /* 0x20000033ff837230 */ /* 0x000fe40000004100 */
[----:B------:R-:W-:Y:S01]  /*55b0*/  FFMA.FTZ R4, R154, R125, -R159 ;  /* 0x0000007d9a047223 */ /* 0x000fe2000001089f */
[----:B------:R-:W-:Y:S02]  /*55c0*/  HADD2.F32 R127, -RZ, R127.H0_H0 ;  /* 0x2000007fff7f7230 */ /* 0x000fe40000004100 */
[----:B------:R-:W-:Y:S01]  /*55d0*/  FMUL.FTZ R5, R148, R5 ;  /* 0x0000000594057220 */ /* 0x000fe20000410000 */
[----:B------:R-:W-:Y:S01]  /*55e0*/  FMUL.FTZ R125, R156, R125 ;  /* 0x0000007d9c7d7220 */ /* 0x000fe20000410000 */
[-C--:B------:R-:W-:Y:S02]  /*55f0*/  FMUL.FTZ R138, R129, R50.reuse ;  /* 0x00000032818a7220 */ /* 0x080fe40000410000 */
        /* <DEDUP_REMOVED lines=14> */
[-C--:B------:R-:W-:Y:S01]  /*56e0*/  FMUL.FTZ R170, R121, R48.reuse ;  /* 0x0000003079aa7220 */ /* 0x080fe20000410000 */
        /* <DEDUP_REMOVED lines=19> */
[-C--:B------:R-:W-:Y:S01]  /*5820*/  FMUL.FTZ R176, R161, R46.reuse ;  /* 0x0000002ea1b07220 */ /* 0x080fe20000410000 */
        /* <DEDUP_REMOVED lines=22> */
[-C--:B------:R-:W-:Y:S01]  /*5990*/  FMUL.FTZ R187, R168, R7.reuse ;  /* 0x00000007a8bb7220 */ /* 0x080fe20000410000 */
        /* <DEDUP_REMOVED lines=16> */
.L_x_16172:
[----:B------:R-:W-:Y:S05]  /*5aa0*/  BSYNC B0 ;  /* 0x0000000000007941 */ /* 0x000fea0003800000 */
.L_x_16171:
[----:B------:R-:W3:Y:S01]  /*5ab0*/  SHFL.UP PT, R186, R190, 0x1, RZ ;  /* 0x04200000beba7989 */ /* 0x000ee200000e00ff */
[----:B------:R-:W-:Y:S01]  /*5ac0*/  ISETP.GE.AND P4, PT, R78, 0x1, PT ;  /* 0x000000014e00780c */ /* 0x000fe20003f86270 */
[C---:B-----5:R-:W-:Y:S01]  /*5ad0*/  FMUL.FTZ R179, R92.reuse, R3 ;  /* 0x000000035cb37220 */ /* 0x060fe20000410000 */
[-C--:B------:R-:W-:Y:S01]  /*5ae0*/  FMUL.FTZ R189, R92, R2.reuse ;  /* 0x000000025cbd7220 */ /* 0x080fe20000410000 */
[----:B-1----:R-:W1:Y:S01]  /*5af0*/  SHFL.UP PT, R4, R187, 0x1, RZ ;  /* 0x04200000bb047989 */ /* 0x002e6200000e00ff */
[----:B------:R-:W-:Y:S01]  /*5b00*/  FMUL.FTZ R177, R94, R2 ;  /* 0x000000025eb17220 */ /* 0x000fe20000410000 */
[----:B------:R-:W-:Y:S01]  /*5b10*/  ISETP.GE.OR P1, PT, R68, R99, P1 ;  /* 0x000000634400720c */ /* 0x000fe20000f26670 */
[----:B------:R-:W-:Y:S01]  /*5b20*/  BSSY B0, `(.L_x_16173) ;  /* 0x00000c7000007945 */ /* 0x000fe20003800000 */
        /* <DEDUP_REMOVED lines=17> */
[----:B------:R-:W1:Y:S04]  /*5c40*/  SHFL.UP PT, R7, R190, 0x2, RZ ;  /* 0x04400000be077989 */ /* 0x000e6800000e00ff */
[----:B------:R-:W3:Y:S04]  /*5c50*/  SHFL.UP PT, R4, R187, 0x2, RZ ;  /* 0x04400000bb047989 */ /* 0x000ee800000e00ff */
        /* <DEDUP_REMOVED lines=9> */
[C---:B------:R-:W-:Y:S02]  /*5cf0*/  FFMA.FTZ R5, R187.reuse, R5, R186 ;  /* 0x00000005bb057223 */ /* 0x040fe400000100ba */
[----:B------:R-:W-:Y:S01]  /*5d00*/  @P4 FADD.FTZ R188, R188, R175 ;  /* 0x000000afbcbc4221 */ /* 0x000fe20000010000 */
[----:B------:R-:W-:Y:S01]  /*5d10*/  @P4 FFMA.FTZ R187, R187, R4, -R171 ;  /* 0x00000004bbbb4223 */ /* 0x000fe200000108ab */
[C---:B------:R-:W-:Y:S01]  /*5d20*/  FMUL.FTZ R171, R166.reuse, R179 ;  /* 0x000000b3a6ab7220 */ /* 0x040fe20000410000 */
[----:B------:R-:W-:Y:S01]  /*5d30*/  FFMA.FTZ R4, R166, R189, -R7 ;  /* 0x000000bda6047223 */ /* 0x000fe20000010807 */
[----:B------:R-:W-:Y:S01]  /*5d40*/  FSEL R5, R182, R5, !P4 ;  /* 0x00000005b6057208 */ /* 0x000fe20006000000 */
[----:B------:R-:W0:Y:S01]  /*5d50*/  SHFL.UP PT, R186, R190, 0x4, RZ ;  /* 0x04800000beba7989 */ /* 0x000e2200000e00ff */
[----:B------:R-:W-:Y:S01]  /*5d60*/  FFMA.FTZ R6, -R168, R189, -R171 ;  /* 0x000000bda8067223 */ /* 0x000fe200000109ab */
[----:B------:R-:W-:Y:S01]  /*5d70*/  FADD.FTZ R7, R177, R4 ;  /* 0x00000004b1077221 */ /* 0x000fe20000010000 */
[----:B------:R-:W-:Y:S01]  /*5d80*/  ISETP.GE.AND P4, PT, R78, 0x4, PT ;  /* 0x000000044e00780c */ /* 0x000fe20003f86270 */
[----:B------:R-:W1:Y:S01]  /*5d90*/  SHFL.UP PT, R4, R187, 0x4, RZ ;  /* 0x04800000bb047989 */ /* 0x000e6200000e00ff */
[----:B------:R-:W-:Y:S01]  /*5da0*/  FADD.FTZ R171, -R173, R6 ;  /* 0x00000006adab7221 */ /* 0x000fe20000010100 */
[----:B------:R-:W-:-:S02]  /*5db0*/  FMUL.FTZ R194, R164, -R7 ;  /* 0x80000007a4c27220 */ /* 0x000fc40000410000 */
[----:B------:R-:W3:Y:S01]  /*5dc0*/  SHFL.UP PT, R182, R188, 0x4, RZ ;  /* 0x04800000bcb67989 */ /* 0x000ee200000e00ff */
[-C--:B------:R-:W-:Y:S01]  /*5dd0*/  FMUL.FTZ R175, R164, -R171.reuse ;  /* 0x800000aba4af7220 */ /* 0x080fe20000410000 */
[----:B------:R-:W-:Y:S01]  /*5de0*/  FFMA.FTZ R194, R162, R171, R194 ;  /* 0x000000aba2c27223 */ /* 0x000fe200000100c2 */
[----:B------:R-:W-:Y:S01]  /*5df0*/  FMUL.FTZ R171, R96, R2 ;  /* 0x0000000260ab7220 */ /* 0x000fe20000410000 */
[----:B------:R-:W4:Y:S01]  /*5e00*/  SHFL.UP PT, R6, R5, 0x4, RZ ;  /* 0x0480000005067989 */ /* 0x000f2200000e00ff */
[----:B------:R-:W-:Y:S01]  /*5e10*/  FFMA.FTZ R192, R162, R7, -R175 ;  /* 0x00000007a2c07223 */ /* 0x000fe200000108af */
[----:B------:R-:W-:-:S03]  /*5e20*/  FMUL.FTZ R175, R96, R3 ;  /* 0x0000000360af7220 */ /* 0x000fc60000410000 */
[----:B------:R-:W-:Y:S01]  /*5e30*/  FADD.FTZ R7, R171, R192 ;  /* 0x000000c0ab077221 */ /* 0x000fe20000010000 */
[----:B------:R-:W-:-:S03]  /*5e40*/  FADD.FTZ R181, -R175, R194 ;  /* 0x000000c2afb57221 */ /* 0x000fc60000010100 */
[C---:B------:R-:W-:Y:S01]  /*5e50*/  FMUL.FTZ R192, R160.reuse, -R7 ;  /* 0x80000007a0c07220 */ /* 0x040fe20000410000 */
[----:B------:R-:W-:-:S03]  /*5e60*/  FMUL.FTZ R183, R160, -R181 ;  /* 0x800000b5a0b77220 */ /* 0x000fc60000410000 */
[C---:B------:R-:W-:Y:S01]  /*5e70*/  FFMA.FTZ R194, R158.reuse, R181, R192 ;  /* 0x000000b59ec27223 */ /* 0x040fe200000100c0 */
[C---:B0-----:R-:W-:Y:S01]  /*5e80*/  FMUL.FTZ R192, R5.reuse, R186 ;  /* 0x000000ba05c07220 */ /* 0x041fe20000410000 */
[----:B------:R-:W-:Y:S01]  /*5e90*/  FFMA.FTZ R193, R158, R7, -R183 ;  /* 0x000000079ec17223 */ /* 0x000fe200000108b7 */
[C---:B-1----:R-:W-:Y:S01]  /*5ea0*/  FMUL.FTZ R181, R5.reuse, R4 ;  /* 0x0000000405b57220 */ /* 0x042fe20000410000 */
[-C--:B---3--:R-:W-:Y:S01]  /*5eb0*/  FMUL.FTZ R191, R5, R182.reuse ;  /* 0x000000b605bf7220 */ /* 0x088fe20000410000 */
        /* <DEDUP_REMOVED lines=23> */
[----:B------:R-:W-:Y:S02]  /*6030*/  FADD.FTZ R195, -R186, R193 ;  /* 0x000000c1bac37221 */ /* 0x000fe40000010100 */
[----:B------:R-:W-:Y:S02]  /*6040*/  FADD.FTZ R193, R183, R192 ;  /* 0x000000c0b7c17221 */ /* 0x000fe40000010000 */
[----:B------:R-:W-:-:S02]  /*6050*/  FMUL.FTZ R197, R150, -R195 ;  /* 0x800000c396c57220 */ /* 0x000fc40000410000 */
[-C--:B------:R-:W-:Y:S02]  /*6060*/  FMUL.FTZ R192, R150, -R193.reuse ;  /* 0x800000c196c07220 */ /* 0x080fe40000410000 */
[----:B------:R-:W-:Y:S01]  /*6070*/  FFMA.FTZ R197, R152, R193, -R197 ;  /* 0x000000c198c57223 */ /* 0x000fe200000108c5 */
[----:B0-----:R-:W-:Y:S01]  /*6080*/  FMUL.FTZ R196, R6, R7 ;  /* 0x0000000706c47220 */ /* 0x001fe20000410000 */
[----:B------:R-:W-:Y:S01]  /*6090*/  FFMA.FTZ R200, R152, R195, R192 ;  /* 0x000000c398c87223 */ /* 0x000fe200000100c0 */
        /* <DEDUP_REMOVED lines=59> */
[-C--:B------:R-:W-:Y:S01]  /*6450*/  FMUL.FTZ R200, R150, -R199.reuse ;  /* 0x800000c796c87220 */ /* 0x080fe20000410000 */
[----:B------:R-:W2:Y:S01]  /*6460*/  SHFL.UP PT, R190, R190, 0x1, RZ ;  /* 0x04200000bebe7989 */ /* 0x000ea200000e00ff */
[----:B------:R-:W-:Y:S01]  /*6470*/  CS2R R6, SRZ ;  /* 0x0000000000067805 */ /* 0x000fe2000001ff00 */
[-C--:B------:R-:W-:Y:S01]  /*6480*/  FMUL.FTZ R194, R103, R2.reuse ;  /* 0x0000000267c27220 */ /* 0x080fe20000410000 */
[C---:B------:R-:W-:Y:S01]  /*6490*/  FFMA.FTZ R195, R152.reuse, R199, -R195 ;  /* 0x000000c798c37223 */ /* 0x040fe200000108c3 */
[----:B------:R-:W3:Y:S01]  /*64a0*/  SHFL.UP PT, R40, R188, 0x1, RZ ;  /* 0x04200000bc287989 */ /* 0x000ee200000e00ff */
[----:B------:R-:W-:Y:S01]  /*64b0*/  FFMA.FTZ R201, R152, R201, R200 ;  /* 0x000000c998c97223 */ /* 0x000fe200000100c8 */
        /* <DEDUP_REMOVED lines=9> */
[----:B------:R-:W-:Y:S01]  /*6550*/  FMUL.FTZ R2, R0, R2 ;  /* 0x0000000200027220 */ /* 0x000fe20000410000 */
[----:B----4-:R-:W-:Y:S01]  /*6560*/  FMUL.FTZ R197, R148, -R195 ;  /* 0x800000c394c57220 */ /* 0x010fe20000410000 */
[CC--:B0-----:R-:W-:Y:S01]  /*6570*/  FMUL.FTZ R188, R198.reuse, R196.reuse ;  /* 0x000000c4c6bc7220 */ /* 0x0c1fe20000410000 */
[----:B------:R-:W-:Y:S01]  /*6580*/  FMUL.FTZ R195, R198, R41 ;  /* 0x00000029c6c37220 */ /* 0x000fe20000410000 */
[----:B------:R-:W-:Y:S01]  /*6590*/  FMUL.FTZ R198, R142, -R199 ;  /* 0x800000c78ec67220 */ /* 0x000fe20000410000 */
[----:B------:R-:W-:Y:S01]  /*65a0*/  FFMA.FTZ R201, R146, R201, R197 ;  /* 0x000000c992c97223 */ /* 0x000fe200000100c5 */
[C---:B-1----:R-:W-:Y:S01]  /*65b0*/  FFMA.FTZ R197, R187.reuse, R41, R188 ;  /* 0x00000029bbc57223 */ /* 0x042fe200000100bc */
[----:B------:R-:W-:-:S02]  /*65c0*/  FFMA.FTZ R187, R187, R196, -R195 ;  /* 0x000000c4bbbb7223 */ /* 0x000fc400000108c3 */
[-C--:B------:R-:W-:Y:S01]  /*65d0*/  FMUL.FTZ R203, R142, -R201.reuse ;  /* 0x800000c98ecb7220 */ /* 0x080fe20000410000 */
[----:B--2---:R-:W-:Y:S01]  /*65e0*/  @P2 FADD.FTZ R41, R190, R197 ;  /* 0x000000c5be292221 */ /* 0x004fe20000010000 */
[----:B------:R-:W-:Y:S01]  /*65f0*/  FFMA.FTZ R195, R144, R201, R198 ;  /* 0x000000c990c37223 */ /* 0x000fe200000100c6 */
[----:B------:R-:W-:Y:S01]  /*6600*/  FADD.FTZ R190, R2, R207 ;  /* 0x000000cf02be7221 */ /* 0x000fe20000010000 */
[----:B---3--:R-:W-:Y:S01]  /*6610*/  @P2 FADD.FTZ R196, R40, R187 ;  /* 0x000000bb28c42221 */ /* 0x008fe20000010000 */
[C---:B------:R-:W-:Y:S01]  /*6620*/  FMUL.FTZ R197, R43.reuse, R41 ;  /* 0x000000292bc57220 */ /* 0x040fe20000410000 */
[----:B------:R-:W-:Y:S01]  /*6630*/  FMUL.FTZ R187, R0, R3 ;  /* 0x0000000300bb7220 */ /* 0x000fe20000410000 */
[----:B------:R-:W-:Y:S01]  /*6640*/  FFMA.FTZ R188, R144, R199, -R203 ;  /* 0x000000c790bc7223 */ /* 0x000fe200000108cb */
[-C--:B------:R-:W-:Y:S01]  /*6650*/  FMUL.FTZ R198, R43, R196.reuse ;  /* 0x000000c42bc67220 */ /* 0x080fe20000410000 */
[C---:B------:R-:W-:Y:S01]  /*6660*/  FFMA.FTZ R40, R42.reuse, R196, -R197 ;  /* 0x000000c42a287223 */ /* 0x040fe200000108c5 */
[----:B------:R-:W-:Y:S01]  /*6670*/  FADD.FTZ R196, -R187, R202 ;  /* 0x000000cabbc47221 */ /* 0x000fe20000010100 */
[----:B------:R0:W1:Y:S01]  /*6680*/  SHFL.DOWN PT, R200, R195, 0x1, 0x1f ;  /* 0x08201f00c3c87f89 */ /* 0x00006200000e0000 */
[----:B------:R-:W-:-:S03]  /*6690*/  FFMA.FTZ R198, R42, R41, R198 ;  /* 0x000000292ac67223 */ /* 0x000fc600000100c6 */
        /* <DEDUP_REMOVED lines=15> */
.L_x_16174:
[----:B------:R-:W-:Y:S05]  /*6790*/  BSYNC B0 ;  /* 0x0000000000007941 */ /* 0x000fea0003800000 */
.L_x_16173:
[----:B------:R-:W-:Y:S01]  /*67a0*/  ISETP.GT.U32.AND P1, PT, R185, 0x1d, PT ;  /* 0x0000001db900780c */ /* 0x000fe20003f24070 */
[----:B------:R-:W-:Y:S01]  /*67b0*/  FADD.FTZ R3, R169, R198 ;  /* 0x000000c6a9037221 */ /* 0x000fe20000010000 */
[----:B------:R-:W-:Y:S01]  /*67c0*/  FADD.FTZ R197, R167, R40 ;  /* 0x00000028a7c57221 */ /* 0x000fe20000010000 */
[----:B------:R0:W0:Y:S01]  /*67d0*/  SHFL.DOWN PT, R198, R188, 0x2, 0x1f ;  /* 0x08401f00bcc67f89 */ /* 0x00002200000e0000 */
[----:B------:R-:W-:Y:S01]  /*67e0*/  BSSY B0, `(.L_x_16175) ;  /* 0x0000014000007945 */ /* 0x000fe20003800000 */
[C---:B------:R-:W-:Y:S01]  /*67f0*/  FMUL.FTZ R41, R142.reuse, R3 ;  /* 0x000000038e297220 */ /* 0x040fe20000410000 */
[-C--:B--2---:R-:W-:Y:S01]  /*6800*/  FMUL.FTZ R42, R142, R197.reuse ;  /* 0x000000c58e2a7220 */ /* 0x084fe20000410000 */
[----:B-1----:R1:W2:Y:S02]  /*6810*/  SHFL.DOWN PT, R200, R195, 0x2, 0x1f ;  /* 0x08401f00c3c87f89 */ /* 0x0022a400000e0000 */
[C---:B------:R-:W-:Y:S01]  /*6820*/  FFMA.FTZ R40, R144.reuse, R197, -R41 ;  /* 0x000000c590287223 */ /* 0x040fe20000010829 */
[----:B------:R-:W-:Y:S01]  /*6830*/  FFMA.FTZ R41, R144, R3, R42 ;  /* 0x0000000390297223 */ /* 0x000fe2000001002a */
[----:B---3--:R1:W3:Y:S04]  /*6840*/  SHFL.DOWN PT, R202, R190, 0x2, 0x1f ;  /* 0x08401f00beca7f89 */ /* 0x0082e800000e0000 */
[----:B------:R1:W0:Y:S01]  /*6850*/  SHFL.DOWN PT, R42, R196, 0x2, 0x1f ;  /* 0x08401f00c42a7f89 */ /* 0x00022200000e0000 */
[----:B------:R-:W-:Y:S05]  /*6860*/  @P1 BRA `(.L_x_16176) ;  /* 0x00000000002c1947 */ /* 0x000fea0003800000 */
[C---:B--2---:R-:W-:Y:S01]  /*6870*/  FMUL.FTZ R43, R195.reuse, R200 ;  /* 0x000000c8c32b7220 */ /* 0x044fe20000410000 */
[C---:B0-----:R-:W-:Y:S01]  /*6880*/  FMUL.FTZ R167, R195.reuse, R42 ;  /* 0x0000002ac3a77220 */ /* 0x041fe20000410000 */
[C---:B---3--:R-:W-:Y:S01]  /*6890*/  FMUL.FTZ R169, R195.reuse, R202 ;  /* 0x000000cac3a97220 */ /* 0x048fe20000410000 */
        /* <DEDUP_REMOVED lines=8> */
.L_x_16176:
[----:B------:R-:W-:Y:S05]  /*6920*/  BSYNC B0 ;  /* 0x0000000000007941 */ /* 0x000fea0003800000 */
.L_x_16175:
[----:B0-----:R-:W-:Y:S01]  /*6930*/  FFMA.FTZ R198, R149, R128, R40 ;  /* 0x0000008095c67223 */ /* 0x001fe20000010028 */
[----:B------:R-:W-:Y:S01]  /*6940*/  ISETP.GT.U32.AND P1, PT, R185, 0x1b, PT ;  /* 0x0000001bb900780c */ /* 0x000fe20003f24070 */
[----:B------:R-:W-:Y:S01]  /*6950*/  FMUL.FTZ R40, R151, R58 ;  /* 0x0000003a97287220 */ /* 0x000fe20000410000 */
[----:B--2---:R-:W-:Y:S01]  /*6960*/  FFMA.FTZ R200, R149, R126, R41 ;  /* 0x0000007e95c87223 */ /* 0x004fe20000010029 */
        /* <DEDUP_REMOVED lines=13> */
[----:B------:R0:W2:Y:S01]  /*6a40*/  SHFL.DOWN PT, R128, R188, 0x4, 0x1f ;  /* 0x08801f00bc807f89 */ /* 0x0000a200000e0000 */
[----:B------:R-:W-:Y:S03]  /*6a50*/  BSSY B0, `(.L_x_16177) ;  /* 0x0000010000007945 */ /* 0x000fe60003800000 */
[----:B------:R0:W0:Y:S04]  /*6a60*/  SHFL.DOWN PT, R198, R195, 0x4, 0x1f ;  /* 0x08801f00c3c67f89 */ /* 0x00002800000e0000 */
[----:B------:R0:W0:Y:S04]  /*6a70*/  SHFL.DOWN PT, R200, R190, 0x4, 0x1f ;  /* 0x08801f00bec87f89 */ /* 0x00002800000e0000 */
[----:B---3--:R3:W0:Y:S01]  /*6a80*/  SHFL.DOWN PT, R202, R196, 0x4, 0x1f ;  /* 0x08801f00c4ca7f89 */ /* 0x00862200000e0000 */
[----:B------:R-:W-:Y:S05]  /*6a90*/  @P1 BRA `(.L_x_16178) ;  /* 0x00000000002c1947 */ /* 0x000fea0003800000 */
[C---:B0-----:R-:W-:Y:S01]  /*6aa0*/  FMUL.FTZ R167, R195.reuse, R198 ;  /* 0x000000c6c3a77220 */ /* 0x041fe20000410000 */
[C---:B------:R-:W-:Y:S01]  /*6ab0*/  FMUL.FTZ R169, R195.reuse, R202 ;  /* 0x000000cac3a97220 */ /* 0x040fe20000410000 */
[C---:B------:R-:W-:Y:S01]  /*6ac0*/  FMUL.FTZ R197, R195.reuse, R200 ;  /* 0x000000c8c3c57220 */ /* 0x040fe20000410000 */
[-C--:B-12---:R-:W-:Y:S01]  /*6ad0*/  FMUL.FTZ R195, R195, R128.reuse ;  /* 0x00000080c3c37220 */ /* 0x086fe20000410000 */
[C---:B------:R-:W-:Y:S01]  /*6ae0*/  FFMA.FTZ R167, R188.reuse, R128, -R167 ;  /* 0x00000080bca77223 */ /* 0x040fe200000108a7 */
[C---:B------:R-:W-:Y:S01]  /*6af0*/  FFMA.FTZ R169, R188.reuse, R200, -R169 ;  /* 0x000000c8bca97223 */ /* 0x040fe200000108a9 */
[C---:B------:R-:W-:Y:S01]  /*6b00*/  FFMA.FTZ R197, R188.reuse, R202, R197 ;  /* 0x000000cabcc57223 */ /* 0x040fe200000100c5 */
[----:B------:R-:W-:Y:S02]  /*6b10*/  FFMA.FTZ R195, R188, R198, R195 ;  /* 0x000000c6bcc37223 */ /* 0x000fe400000100c3 */
[----:B------:R-:W-:Y:S01]  /*6b20*/  FADD.FTZ R190, R190, R169 ;  /* 0x000000a9bebe7221 */ /* 0x000fe20000010000 */
[----:B---3--:R-:W-:Y:S01]  /*6b30*/  FADD.FTZ R196, R196, R197 ;  /* 0x000000c5c4c47221 */ /* 0x008fe20000010000 */
[----:B------:R-:W-:-:S07]  /*6b40*/  MOV R188, R167 ;  /* 0x000000a700bc7202 */ /* 0x000fce0000000f00 */
.L_x_16178:
[----:B------:R-:W-:Y:S05]  /*6b50*/  BSYNC B0 ;  /* 0x0000000000007941 */ /* 0x000fea0003800000 */
.L_x_16177:
[C---:B0-----:R-:W-:Y:S01]  /*6b60*/  FFMA.FTZ R198, R139.reuse, R130, R126 ;  /* 0x000000828bc67223 */ /* 0x041fe2000001007e */
[----:B--2---:R-:W-:Y:S01]  /*6b70*/  FFMA.FTZ R128, R139, R132, R3 ;  /* 0x000000848b807223 */ /* 0x004fe20000010003 */
[----:B------:R-:W-:Y:S01]  /*6b80*/  ISETP.GT.U32.AND P1, PT, R185, 0x17, PT ;  /* 0x00000017b900780c */ /* 0x000fe20003f24070 */
[----:B------:R-:W-:Y:S01]  /*6b90*/  FMUL.FTZ R126, R139, R54 ;  /* 0x000000368b7e7220 */ /* 0x000fe20000410000 */
        /* <DEDUP_REMOVED lines=9> */
[----:B------:R-:W-:Y:S01]  /*6c30*/  FFMA.FTZ R136, R135, R134, R167 ;  /* 0x0000008687887223 */ /* 0x000fe200000100a7 */
[----:B------:R0:W2:Y:S01]  /*6c40*/  SHFL.DOWN PT, R130, R188, 0x8, 0x1f ;  /* 0x09001f00bc827f89 */ /* 0x0000a200000e0000 */
[----:B------:R-:W-:Y:S03]  /*6c50*/  BSSY B0, `(.L_x_16179) ;  /* 0x0000010000007945 */ /* 0x000fe60003800000 */
[----:B------:R0:W0:Y:S04]  /*6c60*/  SHFL.DOWN PT, R134, R195, 0x8, 0x1f ;  /* 0x09001f00c3867f89 */ /* 0x00002800000e0000 */
[----:B------:R0:W0:Y:S04]  /*6c70*/  SHFL.DOWN PT, R198, R190, 0x8, 0x1f ;  /* 0x09001f00bec67f89 */ /* 0x00002800000e0000 */
[----:B------:R0:W0:Y:S01]  /*6c80*/  SHFL.DOWN PT, R200, R196, 0x8, 0x1f ;  /* 0x09001f00c4c87f89 */ /* 0x00002200000e0000 */
        /* <DEDUP_REMOVED lines=12> */
.L_x_16180:
[----:B------:R-:W-:Y:S05]  /*6d50*/  BSYNC B0 ;  /* 0x0000000000007941 */ /* 0x000fea0003800000 */
.L_x_16179:
[C---:B------:R-:W-:Y:S01]  /*6d60*/  FMUL.FTZ R167, R156.reuse, R132 ;  /* 0x000000849ca77220 */ /* 0x040fe20000410000 */
[----:B------:R-:W-:Y:S01]  /*6d70*/  FMUL.FTZ R3, R156, R136 ;  /* 0x000000889c037220 */ /* 0x000fe20000410000 */
[----:B--2---:R-:W-:Y:S01]  /*6d80*/  FMUL.FTZ R130, R135, R52 ;  /* 0x0000003487827220 */ /* 0x004fe20000410000 */
[----:B------:R-:W-:Y:S01]  /*6d90*/  ISETP.GT.U32.AND P1, PT, R185, 0xf, PT ;  /* 0x0000000fb900780c */ /* 0x000fe20003f24070 */
[----:B0-----:R-:W-:Y:S01]  /*6da0*/  FFMA.FTZ R134, R154, R136, R167 ;  /* 0x000000889a867223 */ /* 0x001fe200000100a7 */
[-C--:B------:R-:W-:Y:S01]  /*6db0*/  FFMA.FTZ R199, R100, R132.reuse, R199 ;  /* 0x0000008464c77223 */ /* 0x080fe200000100c7 */
[----:B------:R-:W-:Y:S01]  /*6dc0*/  FFMA.FTZ R3, R154, R132, -R3 ;  /* 0x000000849a037223 */ /* 0x000fe20000010803 */
[----:B------:R-:W-:Y:S01]  /*6dd0*/  FFMA.FTZ R132, R133, -R130, R132 ;  /* 0x8000008285847223 */ /* 0x000fe20000010084 */
[----:B------:R-:W-:Y:S01]  /*6de0*/  FFMA.FTZ R201, R100, -R136, R201 ;  /* 0x8000008864c97223 */ /* 0x000fe200000100c9 */
[----:B------:R-:W-:Y:S01]  /*6df0*/  FFMA.FTZ R130, R137, -R130, R136 ;  /* 0x8000008289827223 */ /* 0x000fe20000010088 */
[C---:B------:R-:W-:Y:S01]  /*6e00*/  FFMA.FTZ R136, R131.reuse, R140, R134 ;  /* 0x0000008c83887223 */ /* 0x040fe20000010086 */
[----:B------:R-:W-:Y:S01]  /*6e10*/  FFMA.FTZ R140, R131, R138, R3 ;  /* 0x0000008a838c7223 */ /* 0x000fe20000010003 */
[----:B------:R0:W2:Y:S01]  /*6e20*/  SHFL.DOWN PT, R198, R195, 0x10, 0x1f ;  /* 0x0a001f00c3c67f89 */ /* 0x0000a200000e0000 */
[----:B------:R-:W-:Y:S01]  /*6e30*/  BSSY B0, `(.L_x_16181) ;  /* 0x0000014000007945 */ /* 0x000fe20003800000 */
[C---:B------:R-:W-:Y:S01]  /*6e40*/  FMUL.FTZ R3, R160.reuse, R136 ;  /* 0x00000088a0037220 */ /* 0x040fe20000410000 */
[-C--:B------:R-:W-:Y:S01]  /*6e50*/  FMUL.FTZ R167, R160, R140.reuse ;  /* 0x0000008ca0a77220 */ /* 0x080fe20000410000 */
[----:B------:R0:W0:Y:S02]  /*6e60*/  SHFL.DOWN PT, R138, R188, 0x10, 0x1f ;  /* 0x0a001f00bc8a7f89 */ /* 0x00002400000e0000 */
[C---:B------:R-:W-:Y:S01]  /*6e70*/  FFMA.FTZ R134, R158.reuse, R140, -R3 ;  /* 0x0000008c9e867223 */ /* 0x040fe20000010803 */
[----:B------:R-:W-:Y:S01]  /*6e80*/  FFMA.FTZ R167, R158, R136, R167 ;  /* 0x000000889ea77223 */ /* 0x000fe200000100a7 */
[----:B------:R0:W0:Y:S04]  /*6e90*/  SHFL.DOWN PT, R200, R190, 0x10, 0x1f ;  /* 0x0a001f00bec87f89 */ /* 0x00002800000e0000 */
[----:B------:R0:W0:Y:S01]  /*6ea0*/  SHFL.DOWN PT, R202, R196, 0x10, 0x1f ;  /* 0x0a001f00c4ca7f89 */ /* 0x00002200000e0000 */
[----:B------:R-:W-:Y:S05]  /*6eb0*/  @P1 BRA `(.L_x_16182) ;  /* 0x00000000002c1947 */ /* 0x000fea0003800000 */
[C---:B--2---:R-:W-:Y:S01]  /*6ec0*/  FMUL.FTZ R3, R195.reuse, R198 ;  /* 0x000000c6c3037220 */ /* 0x044fe20000410000 */
[C---:B0-----:R-:W-:Y:S01]  /*6ed0*/  FMUL.FTZ R169, R195.reuse, R202 ;  /* 0x000000cac3a97220 */ /* 0x041fe20000410000 */
[C---:B------:R-:W-:Y:S01]  /*6ee0*/  FMUL.FTZ R197, R195.reuse, R200 ;  /* 0x000000c8c3c57220 */ /* 0x040fe20000410000 */
[-C--:B-1----:R-:W-:Y:S01]  /*6ef0*/  FMUL.FTZ R195, R195, R138.reuse ;  /* 0x0000008ac3c37220 */ /* 0x082fe20000410000 */
[C---:B------:R-:W-:Y:S01]  /*6f00*/  FFMA.FTZ R3, R188.reuse, R138, -R3 ;  /* 0x0000008abc037223 */ /* 0x040fe20000010803 */
[C---:B------:R-:W-:Y:S01]  /*6f10*/  FFMA.FTZ R169, R188.reuse, R200, -R169 ;  /* 0x000000c8bca97223 */ /* 0x040fe200000108a9 */
[C---:B------:R-:W-:Y:S01]  /*6f20*/  FFMA.FTZ R197, R188.reuse, R202, R197 ;  /* 0x000000cabcc57223 */ /* 0x040fe200000100c5 */
[----:B------:R-:W-:Y:S02]  /*6f30*/  FFMA.FTZ R195, R188, R198, R195 ;  /* 0x000000c6bcc37223 */ /* 0x000fe400000100c3 */
[----:B------:R-:W-:Y:S01]  /*6f40*/  FADD.FTZ R190, R190, R169 ;  /* 0x000000a9bebe7221 */ /* 0x000fe20000010000 */
[----:B---3--:R-:W-:Y:S01]  /*6f50*/  FADD.FTZ R196, R196, R197 ;  /* 0x000000c5c4c47221 */ /* 0x008fe20000010000 */
[----:B------:R-:W-:-:S07]  /*6f60*/  MOV R188, R3 ;  /* 0x0000000300bc7202 */ /* 0x000fce0000000f00 */
.L_x_16182:
[----:B------:R-:W-:Y:S05]  /*6f70*/  BSYNC B0 ;  /* 0x0000000000007941 */ /* 0x000fea0003800000 */
.L_x_16181:
[----:B------:R-:W-:Y:S01]  /*6f80*/  FFMA.FTZ R199, R98, R140, R199 ;  /* 0x0000008c62c77223 */ /* 0x000fe200000100c7 */
[----:B------:R-:W-:Y:S01]  /*6f90*/  FFMA.FTZ R172, R125, R172, R134 ;  /* 0x000000ac7dac7223 */ /* 0x000fe20000010086 */
[----:B0-----:R-:W-:Y:S01]  /*6fa0*/  FMUL.FTZ R138, R131, R50 ;  /* 0x00000032838a7220 */ /* 0x001fe20000410000 */
[C---:B--2---:R-:W-:Y:S01]  /*6fb0*/  FFMA.FTZ R198, R125.reuse, R170, R167 ;  /* 0x000000aa7dc67223 */ /* 0x044fe200000100a7 */
[----:B------:R-:W-:Y:S01]  /*6fc0*/  SHFL.DOWN PT, R203, R195, 0x1, 0x1f ;  /* 0x08201f00c3cb7f89 */ /* 0x000fe200000e0000 */
[----:B------:R-:W-:Y:S01]  /*6fd0*/  FFMA.FTZ R169, R96, R172, R199 ;  /* 0x000000ac60a97223 */ /* 0x000fe200000100c7 */
[----:B------:R-:W-:Y:S01]  /*6fe0*/  FMUL.FTZ R134, R125, R48 ;  /* 0x000000307d867220 */ /* 0x000fe20000410000 */
[----:B------:R-:W-:Y:S01]  /*6ff0*/  FFMA.FTZ R201, R98, -R136, R201 ;  /* 0x8000008862c97223 */ /* 0x000fe200000100c9 */
[----:B------:R-:W0:Y:S01]  /*7000*/  SHFL.IDX PT, R199, R6, RZ, 0x1f ;  /* 0x00001fff06c77589 */ /* 0x000e2200000e0000 */
[C---:B------:R-:W-:Y:S01]  /*7010*/  FMUL.FTZ R167, R164.reuse, R172 ;  /* 0x000000aca4a77220 */ /* 0x040fe20000410000 */
[----:B------:R-:W-:Y:S01]  /*7020*/  FFMA.FTZ R140, R129, -R138, R140 ;  /* 0x8000008a818c7223 */ /* 0x000fe2000001008c */
[----:B------:R-:W-:Y:S01]  /*7030*/  FMUL.FTZ R3, R164, R198 ;  /* 0x000000c6a4037220 */ /* 0x000fe20000410000 */
[----:B------:R-:W2:Y:S01]  /*7040*/  SHFL.IDX PT, R200, R7, RZ, 0x1f ;  /* 0x00001fff07c87589 */ /* 0x000ea200000e0000 */
[----:B------:R-:W-:Y:S01]  /*7050*/  FFMA.FTZ R138, R127, -R138, R136 ;  /* 0x8000008a7f8a7223 */ /* 0x000fe20000010088 */
[----:B------:R-:W-:Y:S01]  /*7060*/  FFMA.FTZ R136, R123, -R134, R172 ;  /* 0x800000867b887223 */ /* 0x000fe200000100ac */
[-C--:B------:R-:W-:Y:S01]  /*7070*/  FFMA.FTZ R201, R96, -R198.reuse, R201 ;  /* 0x800000c660c97223 */ /* 0x080fe200000100c9 */
[----:B------:R-:W5:Y:S01]  /*7080*/  SHFL.DOWN PT, R202, R188, 0x1, 0x1f ;  /* 0x08201f00bcca7f89 */ /* 0x000f6200000e0000 */
[C---:B------:R-:W-:Y:S01]  /*7090*/  FFMA.FTZ R167, R162.reuse, R198, R167 ;  /* 0x000000c6a2a77223 */ /* 0x040fe200000100a7 */
[----:B------:R-:W-:Y:S01]  /*70a0*/  FFMA.FTZ R134, R121, -R134, R198 ;  /* 0x8000008679867223 */ /* 0x000fe200000100c6 */
[----:B------:R-:W-:Y:S01]  /*70b0*/  FFMA.FTZ R170, R162, R172, -R3 ;  /* 0x000000aca2aa7223 */ /* 0x000fe20000010803 */
[----:B------:R-:W3:Y:S01]  /*70c0*/  SHFL.IDX PT, R198, R195, RZ, 0x1f ;  /* 0x00001fffc3c67589 */ /* 0x000ee200000e0000 */
[C---:B------:R-:W-:Y:S01]  /*70d0*/  FFMA.FTZ R174, R159.reuse, R174, R167 ;  /* 0x000000ae9fae7223 */ /* 0x040fe200000100a7 */
[C---:B------:R-:W-:Y:S01]  /*70e0*/  FMUL.FTZ R172, R159.reuse, R46 ;  /* 0x0000002e9fac7220 */ /* 0x040fe20000410000 */
[----:B------:R-:W-:Y:S01]  /*70f0*/  FFMA.FTZ R176, R159, R176, R170 ;  /* 0x000000b09fb07223 */ /* 0x000fe200000100aa */
[----:B------:R-:W3:Y:S01]  /*7100*/  SHFL.DOWN PT, R205, R196, 0x1, 0x1f ;  /* 0x08201f00c4cd7f89 */ /* 0x000ee200000e0000 */
[-C--:B------:R-:W-:Y:S01]  /*7110*/  FMUL.FTZ R3, R168, R174.reuse ;  /* 0x000000aea8037220 */ /* 0x080fe20000410000 */
[----:B------:R-:W-:Y:S01]  /*7120*/  FFMA.FTZ R201, R94, -R174, R201 ;  /* 0x800000ae5ec97223 */ /* 0x000fe200000100c9 */
[-C--:B------:R-:W-:Y:S01]  /*7130*/  FMUL.FTZ R167, R168, R176.reuse ;  /* 0x000000b0a8a77220 */ /* 0x080fe20000410000 */
[----:B----4-:R-:W4:Y:S01]  /*7140*/  SHFL.DOWN PT, R204, R190, 0x1, 0x1f ;  /* 0x08201f00becc7f89 */ /* 0x010f2200000e0000 */
[-C--:B------:R-:W-:Y:S01]  /*7150*/  FFMA.FTZ R170, R166, R176.reuse, -R3 ;  /* 0x000000b0a6aa7223 */ /* 0x080fe20000010803 */
[----:B------:R-:W-:Y:S01]  /*7160*/  FFMA.FTZ R206, R94, R176, R169 ;  /* 0x000000b05ece7223 */ /* 0x000fe200000100a9 */
[----:B------:R-:W-:Y:S01]  /*7170*/  FFMA.FTZ R3, R166, R174, R167 ;  /* 0x000000aea6037223 */ /* 0x000fe200000100a7 */
[----:B------:R5:W4:Y:S01]  /*7180*/  SHFL.IDX PT, R197, R188, RZ, 0x1f ;  /* 0x00001fffbcc57589 */ /* 0x000b2200000e0000 */
[----:B------:R-:W-:Y:S01]  /*7190*/  FFMA.FTZ R170, R157, R178, R170 ;  /* 0x000000b29daa7223 */ /* 0x000fe200000100aa */
[----:B------:R-:W-:Y:S01]  /*71a0*/  FFMA.FTZ R169, R161, -R172, R176 ;  /* 0x800000aca1a97223 */ /* 0x000fe200000100b0 */
[----:B------:R-:W-:Y:S01]  /*71b0*/  FFMA.FTZ R180, R157, R180, R3 ;  /* 0x000000b49db47223 */ /* 0x000fe20000010003 */
[----:B-1----:R-:W1:Y:S01]  /*71c0*/  SHFL.IDX PT, R190, R190, RZ, 0x1f ;  /* 0x00001fffbebe7589 */ /* 0x002e6200000e0000 */
[CC--:B0-----:R-:W-:Y:S01]  /*71d0*/  @P3 FMUL.FTZ R3, R203.reuse, R199.reuse ;  /* 0x000000c7cb033220 */ /* 0x0c1fe20000410000 */
[----:B--2---:R-:W-:Y:S01]  /*71e0*/  @P3 FMUL.FTZ R178, R203, R200 ;  /* 0x000000c8cbb23220 */ /* 0x004fe20000410000 */
[----:B------:R-:W-:Y:S01]  /*71f0*/  FFMA.FTZ R167, R155, -R172, R174 ;  /* 0x800000ac9ba77223 */ /* 0x000fe200000100ae */
[----:B------:R-:W-:Y:S01]  /*7200*/  FMUL.FTZ R172, R157, R44 ;  /* 0x0000002c9dac7220 */ /* 0x000fe20000410000 */
[C---:B-----5:R-:W-:Y:S01]  /*7210*/  @P3 FFMA.FTZ R188, R202.reuse, R200, R3 ;  /* 0x000000c8cabc3223 */ /* 0x060fe20000010003 */
[----:B------:R-:W-:Y:S01]  /*7220*/  @P3 FFMA.FTZ R3, R202, R199, -R178 ;  /* 0x000000c7ca033223 */ /* 0x000fe200000108b2 */
[----:B---3--:R-:W0:Y:S01]  /*7230*/  SHFL.IDX PT, R196, R196, RZ, 0x1f ;  /* 0x00001fffc4c47589 */ /* 0x008e2200000e0000 */
[----:B------:R-:W-:Y:S01]  /*7240*/  FMUL.FTZ R178, R198, R7 ;  /* 0x00000007c6b27220 */ /* 0x000fe20000410000 */
[C---:B------:R-:W-:Y:S01]  /*7250*/  FMUL.FTZ R195, R92.reuse, R170 ;  /* 0x000000aa5cc37220 */ /* 0x040fe20000410000 */
[-C--:B------:R-:W-:Y:S01]  /*7260*/  FFMA.FTZ R170, R163, -R172.reuse, R170 ;  /* 0x800000aca3aa7223 */ /* 0x080fe200000100aa */
[----:B------:R-:W-:Y:S01]  /*7270*/  FFMA.FTZ R172, R165, -R172, R180 ;  /* 0x800000aca5ac7223 */ /* 0x000fe200000100b4 */
[----:B------:R-:W-:Y:S01]  /*7280*/  @P3 FADD.FTZ R200, R205, R188 ;  /* 0x000000bccdc83221 */ /* 0x000fe20000010000 */
[----:B------:R-:W-:Y:S01]  /*7290*/  FMUL.FTZ R174, R92, R180 ;  /* 0x000000b45cae7220 */ /* 0x000fe20000410000 */
[-C--:B------:R-:W-:Y:S01]  /*72a0*/  FMUL.FTZ R180, R198, R6.reuse ;  /* 0x00000006c6b47220 */ /* 0x080fe20000410000 */
[----:B------:R-:W-:Y:S01]  /*72b0*/  ISETP.NE.AND P1, PT, R80, RZ, PT ;  /* 0x000000ff5000720c */ /* 0x000fe20003f25270 */
[----:B----4-:R-:W-:Y:S01]  /*72c0*/  @P3 FADD.FTZ R199, R204, R3 ;  /* 0x00000003ccc73221 */ /* 0x010fe20000010000 */
[----:B------:R-:W-:Y:S01]  /*72d0*/  FADD.FTZ R176, R206, R195 ;  /* 0x000000c3ceb07221 */ /* 0x000fe20000010000 */
[----:B------:R-:W-:Y:S01]  /*72e0*/  FADD.FTZ R174, R201, -R174 ;  /* 0x800000aec9ae7221 */ /* 0x000fe20000010000 */
[----:B------:R-:W-:Y:S01]  /*72f0*/  BSSY B0, `(.L_x_16183) ;  /* 0x00000a5000007945 */ /* 0x000fe20003800000 */
[----:B------:R-:W-:Y:S01]  /*7300*/  FFMA.FTZ R3, R197, R6, -R178 ;  /* 0x00000006c5037223 */ /* 0x000fe200000108b2 */
[-C--:B------:R-:W-:Y:S01]  /*7310*/  FMUL.FTZ R178, R200, -R39.reuse ;  /* 0x80000027c8b27220 */ /* 0x080fe20000410000 */
[C---:B------:R-:W-:Y:S01]  /*7320*/  FMUL.FTZ R39, R199.reuse, -R39 ;  /* 0x80000027c7277220 */ /* 0x040fe20000410000 */
[C---:B------:R-:W-:Y:S01]  /*7330*/  FMUL.FTZ R6, R198.reuse, R5 ;  /* 0x00000005c6067220 */ /* 0x040fe20000410000 */
[----:B------:R-:W-:Y:S01]  /*7340*/  FMUL.FTZ R198, R198, R4 ;  /* 0x00000004c6c67220 */ /* 0x000fe20000410000 */
[-C--:B------:R-:W-:Y:S01]  /*7350*/  FFMA.FTZ R178, R199, R38.reuse, -R178 ;  /* 0x00000026c7b27223 */ /* 0x080fe200000108b2 */
[----:B------:R-:W-:Y:S01]  /*7360*/  FFMA.FTZ R38, R200, R38, R39 ;  /* 0x00000026c8267223 */ /* 0x000fe20000010027 */
[----:B------:R-:W-:Y:S01]  /*7370*/  FFMA.FTZ R4, R197, R4, -R6 ;  /* 0x00000004c5047223 */ /* 0x000fe20000010806 */
[----:B-1----:R-:W-:Y:S01]  /*7380*/  FADD.FTZ R6, R190, R3 ;  /* 0x00000003be067221 */ /* 0x002fe20000010000 */
[----:B------:R-:W-:Y:S01]  /*7390*/  FADD.FTZ R189, R189, R178 ;  /* 0x000000b2bdbd7221 */ /* 0x000fe20000010000 */
[----:B------:R-:W-:Y:S01]  /*73a0*/  FADD.FTZ R179, -R179, R38 ;  /* 0x00000026b3b37221 */ /* 0x000fe20000010100 */
[----:B------:R-:W-:Y:S01]  /*73b0*/  SHF.L.U32 R39, R80, 0x4, RZ ;  /* 0x0000000450277819 */ /* 0x000fe200000006ff */
[C---:B------:R-:W-:Y:S01]  /*73c0*/  FFMA.FTZ R7, R197.reuse, R7, R180 ;  /* 0x00000007c5077223 */ /* 0x040fe200000100b4 */
[----:B------:R-:W-:Y:S01]  /*73d0*/  FFMA.FTZ R5, R197, R5, R198 ;  /* 0x00000005c5057223 */ /* 0x000fe200000100c6 */
[C---:B------:R-:W-:Y:S01]  /*73e0*/  FMUL.FTZ R3, R168.reuse, -R179 ;  /* 0x800000b3a8037220 */ /* 0x040fe20000410000 */
[----:B------:R-:W-:Y:S01]  /*73f0*/  FMUL.FTZ R168, R168, -R189 ;  /* 0x800000bda8a87220 */ /* 0x000fe20000410000 */
[----:B------:R-:W-:Y:S01]  /*7400*/  LEA.HI.SX32 R39, R39, R39, 0x1b ;  /* 0x0000002727277211 */ /* 0x000fe200078fdaff */
[----:B0-----:R-:W-:Y:S01]  /*7410*/  FADD.FTZ R7, R196, R7 ;  /* 0x00000007c4077221 */ /* 0x001fe20000010000 */
[C---:B------:R-:W-:Y:S01]  /*7420*/  FFMA.FTZ R38, R166.reuse, R189, -R3 ;  /* 0x000000bda6267223 */ /* 0x040fe20000010803 */
[----:B------:R-:W-:Y:S01]  /*7430*/  FFMA.FTZ R168, R166, R179, R168 ;  /* 0x000000b3a6a87223 */ /* 0x000fe200000100a8 */
[----:B------:R-:W-:Y:S01]  /*7440*/  LEA R3, R39, UR7, 0x2 ;  /* 0x0000000727037c11 */ /* 0x000fe2000f8e10ff */
[-C--:B------:R-:W-:Y:S01]  /*7450*/  FMUL.FTZ R197, R179, R44.reuse ;  /* 0x0000002cb3c57220 */ /* 0x080fe20000410000 */
[----:B------:R-:W-:Y:S01]  /*7460*/  FADD.FTZ R177, R177, R38 ;  /* 0x00000026b1b17221 */ /* 0x000fe20000010000 */
[----:B------:R-:W-:Y:S01]  /*7470*/  FADD.FTZ R173, -R173, R168 ;  /* 0x000000a8adad7221 */ /* 0x000fe20000010100 */
[----:B------:R-:W-:Y:S01]  /*7480*/  @!P1 LEA R188, R95, UR7, 0x4 ;  /* 0x000000075fbc9c11 */ /* 0x000fe2000f8e20ff */
[----:B------:R-:W-:Y:S01]  /*7490*/  FMUL.FTZ R195, R189, R44 ;  /* 0x0000002cbdc37220 */ /* 0x000fe20000410000 */
[----:B------:R-:W-:Y:S01]  /*74a0*/  FMUL.FTZ R199, R172, R197 ;  /* 0x000000c5acc77220 */ /* 0x000fe20000410000 */
[C---:B------:R-:W-:Y:S01]  /*74b0*/  FMUL.FTZ R39, R164.reuse, -R173 ;  /* 0x800000ada4277220 */ /* 0x040fe20000410000 */
[----:B------:R-:W-:Y:S01]  /*74c0*/  FMUL.FTZ R164, R164, -R177 ;  /* 0x800000b1a4a47220 */ /* 0x000fe20000410000 */
[----:B------:R0:W-:Y:S01]  /*74d0*/  @!P1 STS.128 [R188+0x21b0], R4 ;  /* 0x0021b004bc009388 */ /* 0x0001e20000000c00 */
[-C--:B------:R-:W-:Y:S01]  /*74e0*/  FMUL.FTZ R178, R157, R195.reuse ;  /* 0x000000c39db27220 */ /* 0x080fe20000410000 */
[----:B------:R-:W-:Y:S01]  /*74f0*/  FFMA.FTZ R38, R170, R195, R199 ;  /* 0x000000c3aa267223 */ /* 0x000fe200000100c7 */
[----:B------:R-:W-:Y:S01]  /*7500*/  FFMA.FTZ R164, R162, R173, R164 ;  /* 0x000000ada2a47223 */ /* 0x000fe200000100a4 */
[----:B------:R-:W-:Y:S01]  /*7510*/  FMUL.FTZ R195, R172, R195 ;  /* 0x000000c3acc37220 */ /* 0x000fe20000410000 */
[----:B------:R-:W-:Y:S01]  /*7520*/  FMUL.FTZ R166, R177, R46 ;  /* 0x0000002eb1a67220 */ /* 0x000fe20000410000 */
[----:B------:R-:W-:Y:S01]  /*7530*/  FMUL.FTZ R180, R157, R197 ;  /* 0x000000c59db47220 */ /* 0x000fe20000410000 */
[----:B------:R-:W-:Y:S01]  /*7540*/  FADD.FTZ R175, -R175, R164 ;  /* 0x000000a4afaf7221 */ /* 0x000fe20000010100 */
[----:B------:R-:W-:Y:S01]  /*7550*/  STS [R3+0x458], R178 ;  /* 0x000458b203007388 */ /* 0x000fe20000000800 */
[----:B------:R-:W-:-:S02]  /*7560*/  FMUL.FTZ R168, R159, R166 ;  /* 0x000000a69fa87220 */ /* 0x000fc40000410000 */
[----:B------:R-:W-:Y:S01]  /*7570*/  FMUL.FTZ R201, R175, R48 ;  /* 0x00000030afc97220 */ /* 0x000fe20000410000 */
[----:B------:R-:W-:Y:S01]  /*7580*/  STS [R3+0x45c], R180 ;  /* 0x00045cb403007388 */ /* 0x000fe20000000800 */
[----:B0-----:R-:W-:Y:S01]  /*7590*/  FFMA.FTZ R4, R162, R177, -R39 ;  /* 0x000000b1a2047223 */ /* 0x001fe20000010827 */
[----:B------:R-:W-:Y:S01]  /*75a0*/  FMUL.FTZ R5, R160, -R175 ;  /* 0x800000afa0057220 */ /* 0x000fe20000410000 */
[----:B------:R-:W-:Y:S01]  /*75b0*/  FFMA.FTZ R6, R170, R197, -R195 ;  /* 0x000000c5aa067223 */ /* 0x000fe200000108c3 */
[----:B------:R-:W-:Y:S01]  /*75c0*/  FMUL.FTZ R162, R173, R46 ;  /* 0x0000002eada27220 */ /* 0x000fe20000410000 */
[----:B------:R-:W-:Y:S01]  /*75d0*/  FADD.FTZ R171, R171, R4 ;  /* 0x00000004abab7221 */ /* 0x000fe20000010000 */
[----:B------:R-:W-:Y:S02]  /*75e0*/  STS [R3+0x450], R168 ;  /* 0x000450a803007388 */ /* 0x000fe40000000800 */
[----:B------:R-:W-:Y:S01]  /*75f0*/  FMUL.FTZ R4, R167, R162 ;  /* 0x000000a2a7047220 */ /* 0x000fe20000410000 */
[-C--:B------:R-:W-:Y:S01]  /*7600*/  FMUL.FTZ R160, R160, -R171.reuse ;  /* 0x800000aba0a07220 */ /* 0x080fe20000410000 */
[C---:B------:R-:W-:Y:S01]  /*7610*/  FFMA.FTZ R5, R158.reuse, R171, -R5 ;  /* 0x000000ab9e057223 */ /* 0x040fe20000010805 */
[----:B------:R-:W-:Y:S01]  /*7620*/  FMUL.FTZ R199, R171, R48 ;  /* 0x00000030abc77220 */ /* 0x000fe20000410000 */
[-C--:B------:R-:W-:Y:S01]  /*7630*/  FFMA.FTZ R7, R169, R166.reuse, R4 ;  /* 0x000000a6a9077223 */ /* 0x080fe20000010004 */
[----:B------:R-:W-:Y:S01]  /*7640*/  FFMA.FTZ R160, R158, R175, R160 ;  /* 0x000000af9ea07223 */ /* 0x000fe200000100a0 */
[----:B------:R-:W-:Y:S01]  /*7650*/  FADD.FTZ R195, R182, R5 ;  /* 0x00000005b6c37221 */ /* 0x000fe20000010000 */
[----:B------:R-:W-:Y:S01]  /*7660*/  FMUL.FTZ R166, R167, R166 ;  /* 0x000000a6a7a67220 */ /* 0x000fe20000410000 */
[----:B------:R-:W-:Y:S01]  /*7670*/  FMUL.FTZ R4, R125, R199 ;  /* 0x000000c77d047220 */ /* 0x000fe20000410000 */
[----:B------:R-:W-:Y:S01]  /*7680*/  FADD.FTZ R181, -R181, R160 ;  /* 0x000000a0b5b57221 */ /* 0x000fe20000010100 */
[C---:B------:R-:W-:Y:S01]  /*7690*/  FMUL.FTZ R5, R156.reuse, -R195 ;  /* 0x800000c39c057220 */ /* 0x040fe20000410000 */
[----:B------:R-:W-:Y:S01]  /*76a0*/  FMUL.FTZ R39, R195, R50 ;  /* 0x00000032c3277220 */ /* 0x000fe20000410000 */
[----:B------:R-:W-:Y:S01]  /*76b0*/  FFMA.FTZ R158, R169, R162, -R166 ;  /* 0x000000a2a99e7223 */ /* 0x000fe200000108a6 */
[-C--:B------:R-:W-:Y:S01]  /*76c0*/  FMUL.FTZ R156, R156, -R181.reuse ;  /* 0x800000b59c9c7220 */ /* 0x080fe20000410000 */
[C---:B------:R-:W-:Y:S01]  /*76d0*/  FFMA.FTZ R5, R154.reuse, R181, R5 ;  /* 0x000000b59a057223 */ /* 0x040fe20000010005 */
[----:B------:R-:W-:Y:S01]  /*76e0*/  FMUL.FTZ R205, R181, R50 ;  /* 0x00000032b5cd7220 */ /* 0x000fe20000410000 */
[----:B------:R-:W-:Y:S01]  /*76f0*/  FMUL.FTZ R162, R159, R162 ;  /* 0x000000a29fa27220 */ /* 0x000fe20000410000 */
[----:B------:R-:W-:Y:S01]  /*7700*/  FFMA.FTZ R156, R154, R195, -R156 ;  /* 0x000000c39a9c7223 */ /* 0x000fe2000001089c */
[----:B------:R-:W-:Y:S01]  /*7710*/  FADD.FTZ R197, -R186, R5 ;  /* 0x00000005bac57221 */ /* 0x000fe20000010100 */
[----:B------:R-:W-:Y:S01]  /*7720*/  FMUL.FTZ R207, R138, R205 ;  /* 0x000000cd8acf7220 */ /* 0x000fe20000410000 */
[----:B------:R0:W-:Y:S01]  /*7730*/  STS [R3+0x448], R4 ;  /* 0x0004480403007388 */ /* 0x0001e20000000800 */
        /* <DEDUP_REMOVED lines=9> */
[-C--:B0-----:R-:W-:Y:S01]  /*77d0*/  FMUL.FTZ R4, R131, R39.reuse ;  /* 0x0000002783047220 */ /* 0x081fe20000410000 */
[----:B------:R-:W-:Y:S01]  /*77e0*/  FMUL.FTZ R39, R138, R39 ;  /* 0x000000278a277220 */ /* 0x000fe20000410000 */
[----:B------:R-:W-:Y:S01]  /*77f0*/  FMUL.FTZ R156, R135, R209 ;  /* 0x000000d1879c7220 */ /* 0x000fe20000410000 */
[----:B------:R-:W-:Y:S01]  /*7800*/  FADD.FTZ R191, -R191, R152 ;  /* 0x00000098bfbf7221 */ /* 0x000fe20000010100 */
[-C--:B-1----:R-:W-:Y:S01]  /*7810*/  FMUL.FTZ R162, R131, R205.reuse ;  /* 0x000000cd83a27220 */ /* 0x082fe20000410000 */
[----:B------:R-:W-:Y:S01]  /*7820*/  FFMA.FTZ R150, R140, R205, -R39 ;  /* 0x000000cd8c967223 */ /* 0x000fe20000010827 */
[----:B------:R-:W-:Y:S01]  /*7830*/  FADD.FTZ R205, R192, R5 ;  /* 0x00000005c0cd7221 */ /* 0x000fe20000010000 */
[C---:B------:R-:W-:Y:S01]  /*7840*/  FMUL.FTZ R5, R148.reuse, -R191 ;  /* 0x800000bf94057220 */ /* 0x040fe20000410000 */
[-C--:B------:R-:W-:Y:S01]  /*7850*/  FMUL.FTZ R211, R191, R54.reuse ;  /* 0x00000036bfd37220 */ /* 0x080fe20000410000 */
[----:B------:R0:W-:Y:S01]  /*7860*/  STS [R3+0x440], R4 ;  /* 0x0004400403007388 */ /* 0x0001e20000000800 */
[-C--:B------:R-:W-:Y:S01]  /*7870*/  FMUL.FTZ R148, R148, -R205.reuse ;  /* 0x800000cd94947220 */ /* 0x080fe20000410000 */
[C---:B------:R-:W-:Y:S01]  /*7880*/  FFMA.FTZ R5, R146.reuse, R205, -R5 ;  /* 0x000000cd92057223 */ /* 0x040fe20000010805 */
[----:B------:R-:W-:Y:S01]  /*7890*/  FMUL.FTZ R39, R205, R54 ;  /* 0x00000036cd277220 */ /* 0x000fe20000410000 */
[----:B------:R-:W-:Y:S01]  /*78a0*/  FMUL.FTZ R207, R197, R52 ;  /* 0x00000034c5cf7220 */ /* 0x000fe20000410000 */
        /* <DEDUP_REMOVED lines=10> */
[-C--:B------:R-:W-:Y:S01]  /*7950*/  FMUL.FTZ R146, R193, R56.reuse ;  /* 0x00000038c1927220 */ /* 0x080fe20000410000 */
        /* <DEDUP_REMOVED lines=8> */
[----:B------:R-:W-:Y:S01]  /*79e0*/  FMUL.FTZ R2, R42, R146 ;  /* 0x000000922a027220 */ /* 0x000fe20000410000 */
[----:B------:R1:W-:Y:S01]  /*79f0*/  STS [R3+0x438], R156 ;  /* 0x0004389c03007388 */ /* 0x0003e20000000800 */
[-C--:B------:R-:W-:Y:S01]  /*7a00*/  FMUL.FTZ R148, R149, R4.reuse ;  /* 0x0000000495947220 */ /* 0x080fe20000410000 */
[----:B------:R-:W-:Y:S01]  /*7a10*/  ISETP.GE.AND P1, PT, R144, 0x1, PT ;  /* 0x000000019000780c */ /* 0x000fe20003f26270 */
[----:B------:R-:W-:Y:S01]  /*7a20*/  FMUL.FTZ R5, R42, R4 ;  /* 0x000000042a057220 */ /* 0x000fe20000410000 */
[----:B------:R2:W-:Y:S01]  /*7a30*/  STS [R3+0x430], R152 ;  /* 0x0004309803007388 */ /* 0x0005e20000000800 */
[----:B0-----:R-:W-:-:S02]  /*7a40*/  FMUL.FTZ R160, R135, R207 ;  /* 0x000000cf87a07220 */ /* 0x001fc40000410000 */
[----:B------:R-:W-:Y:S01]  /*7a50*/  FFMA.FTZ R213, R43, R146, -R5 ;  /* 0x000000922bd57223 */ /* 0x000fe20000010805 */
[----:B------:R-:W-:Y:S01]  /*7a60*/  STS [R3+0x444], R162 ;  /* 0x000444a203007388 */ /* 0x000fe20000000800 */
[----:B-1----:R-:W-:Y:S01]  /*7a70*/  FMUL.FTZ R156, R139, R211 ;  /* 0x000000d38b9c7220 */ /* 0x002fe20000410000 */
[----:B------:R-:W-:Y:S01]  /*7a80*/  FFMA.FTZ R211, R43, R4, R2 ;  /* 0x000000042bd37223 */ /* 0x000fe20000010002 */
[-C--:B------:R-:W-:Y:S01]  /*7a90*/  FMUL.FTZ R4, R187, R58.reuse ;  /* 0x0000003abb047220 */ /* 0x080fe20000410000 */
[----:B------:R-:W-:Y:S01]  /*7aa0*/  FMUL.FTZ R2, R142, R58 ;  /* 0x0000003a8e027220 */ /* 0x000fe20000410000 */
[----:B------:R0:W-:Y:S03]  /*7ab0*/  STS [R3+0x43c], R160 ;  /* 0x00043ca003007388 */ /* 0x0001e60000000800 */
[-C--:B--2---:R-:W-:Y:S01]  /*7ac0*/  FMUL.FTZ R152, R151, R2.reuse ;  /* 0x0000000297987220 */ /* 0x084fe20000410000 */
[----:B------:R1:W-:Y:S01]  /*7ad0*/  STS [R3+0x434], R156 ;  /* 0x0004349c03007388 */ /* 0x0003e20000000800 */
[----:B------:R-:W-:-:S03]  /*7ae0*/  FMUL.FTZ R5, R40, R2 ;  /* 0x0000000228057220 */ /* 0x000fc60000410000 */
[----:B------:R2:W-:Y:S01]  /*7af0*/  STS [R3+0x428], R148 ;  /* 0x0004289403007388 */ /* 0x0005e20000000800 */
[----:B0-----:R-:W-:Y:S01]  /*7b00*/  FMUL.FTZ R160, R149, R146 ;  /* 0x0000009295a07220 */ /* 0x001fe20000410000 */
[-C--:B------:R-:W-:Y:S02]  /*7b10*/  FMUL.FTZ R146, R40, R4.reuse ;  /* 0x0000000428927220 */ /* 0x080fe40000410000 */
[----:B------:R0:W-:Y:S01]  /*7b20*/  STS [R3+0x420], R152 ;  /* 0x0004209803007388 */ /* 0x0001e20000000800 */
[----:B-1----:R-:W-:Y:S01]  /*7b30*/  FMUL.FTZ R156, R151, R4 ;  /* 0x00000004979c7220 */ /* 0x002fe20000410000 */
[C---:B------:R-:W-:Y:S02]  /*7b40*/  FFMA.FTZ R146, R41.reuse, R2, R146 ;  /* 0x0000000229927223 */ /* 0x040fe40000010092 */
[----:B------:R0:W-:Y:S01]  /*7b50*/  STS [R3+0x42c], R160 ;  /* 0x00042ca003007388 */ /* 0x0001e20000000800 */
[----:B--2---:R-:W-:Y:S01]  /*7b60*/  FFMA.FTZ R148, R41, R4, -R5 ;  /* 0x0000000429947223 */ /* 0x004fe20000010805 */
[----:B------:R-:W-:-:S02]  /*7b70*/  FADD.FTZ R146, RZ, R146 ;  /* 0x00000092ff927221 */ /* 0x000fc40000010000 */
[----:B------:R0:W-:Y:S01]  /*7b80*/  STS [R3+0x424], R156 ;  /* 0x0004249c03007388 */ /* 0x0001e20000000800 */
[----:B------:R-:W-:Y:S06]  /*7b90*/  BAR.SYNC.DEFER_BLOCKING 0x0 ;  /* 0x0000000000007b1d */ /* 0x000fec0000010000 */
[----:B------:R-:W-:Y:S05]  /*7ba0*/  @!P1 BRA `(.L_x_16184) ;  /* 0x0000000000649947 */ /* 0x000fea0003800000 */
[----:B------:R-:W-:Y:S01]  /*7bb0*/  LEA.HI.SX32 R2, R80, R80, 0x1b ;  /* 0x0000005050027211 */ /* 0x000fe200078fdaff */
[-C--:B------:R-:W-:Y:S01]  /*7bc0*/  IMAD.WIDE.U32 R4, R84, R20.reuse, RZ ;  /* 0x0000001454047225 */ /* 0x080fe200078e00ff */
[----:B0-----:R-:W-:Y:S02]  /*7bd0*/  SHF.R.U32.HI R156, RZ, 0x1, R23 ;  /* 0x00000001ff9c7819 */ /* 0x001fe40000011617 */
        /* <DEDUP_REMOVED lines=22> */
.L_x_16184:
[----:B------:R-:W-:Y:S05]  /*7d40*/  BSYNC B0 ;  /* 0x0000000000007941 */ /* 0x000fea0003800000 */
.L_x_16183:
[----:B------:R-:W-:Y:S01]  /*7d50*/  USHF.R.U32.HI UR8, URZ, 0x1, UR27 ;  /* 0x000000013f087899 */ /* 0x000fe2000801161b */
[----:B0-----:R-:W-:Y:S01]  /*7d60*/  FMUL.FTZ R3, R130, R207 ;  /* 0x000000cf82037220 */ /* 0x001fe20000410000 */
[----:B------:R-:W-:Y:S01]  /*7d70*/  USHF.R.U64 UR10, UR26, 0x1, UR27 ;  /* 0x000000011a0a7899 */ /* 0x000fe2000800121b */
[----:B------:R-:W-:Y:S01]  /*7d80*/  IMAD R2, R85, R20, RZ ;  /* 0x0000001455027224 */ /* 0x000fe200078e02ff */
[----:B------:R-:W-:Y:S01]  /*7d90*/  UIMAD UR11, UR8, UR14, URZ ;  /* 0x0000000e080b72a4 */ /* 0x000fe2000f8e023f */
[-C--:B-1----:R-:W-:Y:S01]  /*7da0*/  FFMA.FTZ R5, R132, R209.reuse, R3 ;  /* 0x000000d184057223 */ /* 0x082fe20000010003 */
        /* <DEDUP_REMOVED lines=54> */
.L_x_16186:
[----:B------:R-:W-:Y:S05]  /*8110*/  BSYNC B0 ;  /* 0x0000000000007941 */ /* 0x000fea0003800000 */
.L_x_16185:
[----:B01----:R0:W1:Y:S01]  /*8120*/  LDS R5, [R7+0x520] ;  /* 0x0005200007057984 */ /* 0x0030620000000800 */
[----:B------:R-:W-:Y:S01]  /*8130*/  BSSY B0, `(.L_x_16187) ;  /* 0x0000004000007945 */ /* 0x000fe20003800000 */
[----:B------:R-:W-:-:S03]  /*8140*/  LEA R4, R199, UR7, 0x2 ;  /* 0x00000007c7047c11 */ /* 0x000fc6000f8e10ff */
[----:B------:R-:W-:Y:S05]  /*8150*/  @!P2 BRA `(.L_x_16188) ;  /* 0x000000000004a947 */ /* 0x000fea0003800000 */
[----:B-1----:R2:W-:Y:S02]  /*8160*/  REDG.E.ADD.F32.FTZ.RN.STRONG.GPU desc[UR12][R2.64+-0x700], R5 ;  /* 0xfff90005020079a6 */ /* 0x0025e4000c10f38c */
.L_x_16188:
[----:B------:R-:W-:Y:S05]  /*8170*/  BSYNC B0 ;  /* 0x0000000000007941 */ /* 0x000fea0003800000 */
.L_x_16187:
[----:B-12---:R1:W2:Y:S01]  /*8180*/  LDS R5, [R4+0x5a0] ;  /* 0x0005a00004057984 */ /* 0x0062a20000000800 */
[----:B------:R-:W-:Y:S01]  /*8190*/  BSSY B0, `(.L_x_16189) ;  /* 0x0000005000007945 */ /* 0x000fe20003800000 */
[C---:B0-----:R-:W-:Y:S02]  /*81a0*/  IADD3 R7, R80.reuse, 0x80, RZ ;  /* 0x0000008050077810 */ /* 0x041fe40007ffe0ff */
[----:B------:R-:W-:Y:S01]  /*81b0*/  IADD3 R199, R80, 0xa0, RZ ;  /* 0x000000a050c77810 */ /* 0x000fe20007ffe0ff */
[----:B------:R-:W-:Y:S06]  /*81c0*/  @!P3 BRA `(.L_x_16190) ;  /* 0x000000000004b947 */ /* 0x000fec0003800000 */
[----:B--2---:R0:W-:Y:S02]  /*81d0*/  REDG.E.ADD.F32.FTZ.RN.STRONG.GPU desc[UR12][R2.64+-0x680], R5 ;  /* 0xfff98005020079a6 */ /* 0x0041e4000c10f38c */
.L_x_16190:
[----:B------:R-:W-:Y:S05]  /*81e0*/  BSYNC B0 ;  /* 0x0000000000007941 */ /* 0x000fea0003800000 */
.L_x_16189:
        /* <DEDUP_REMOVED lines=17> */
.L_x_16192:
[----:B------:R-:W-:Y:S05]  /*8300*/  BSYNC B0 ;  /* 0x0000000000007941 */ /* 0x000fea0003800000 */
.L_x_16191:
[----:B01----:R0:W1:Y:S01]  /*8310*/  LDS R5, [R199+0x6a0] ;  /* 0x0006a000c7057984 */ /* 0x0030620000000800 */
[----:B------:R-:W-:Y:S01]  /*8320*/  BSSY B0, `(.L_x_16193) ;  /* 0x0000006000007945 */ /* 0x000fe20003800000 */
[----:B------:R-:W-:Y:S02]  /*8330*/  IADD3 R7, R80, 0x100, RZ ;  /* 0x0000010050077810 */ /* 0x000fe40007ffe0ff */
[----:B------:R-:W-:Y:S02]  /*8340*/  LEA.HI.SX32 R201, R201, R80, 0x1b ;  /* 0x00000050c9c97211 */ /* 0x000fe400078fdaff */
[----:B------:R-:W-:Y:S01]  /*8350*/  LEA R4, R4, UR7, 0x2 ;  /* 0x0000000704047c11 */ /* 0x000fe2000f8e10ff */
[----:B------:R-:W-:Y:S06]  /*8360*/  @!P1 BRA `(.L_x_16194) ;  /* 0x0000000000049947 */ /* 0x000fec0003800000 */
[----:B-1----:R2:W-:Y:S02]  /*8370*/  REDG.E.ADD.F32.FTZ.RN.STRONG.GPU desc[UR12][R2.64+-0x580], R5 ;  /* 0xfffa8005020079a6 */ /* 0x0025e4000c10f38c */
.L_x_16194:
[----:B------:R-:W-:Y:S05]  /*8380*/  BSYNC B0 ;  /* 0x0000000000007941 */ /* 0x000fea0003800000 */
.L_x_16193:
[----:B-12---:R1:W2:Y:S01]  /*8390*/  LDS R5, [R4+0x720] ;  /* 0x0007200004057984 */ /* 0x0062a20000000800 */
[----:B------:R-:W-:Y:S01]  /*83a0*/  BSSY B0, `(.L_x_16195) ;  /* 0x0000006000007945 */ /* 0x000fe20003800000 */
[----:B0-----:R-:W-:Y:S02]  /*83b0*/  IADD3 R199, R80, 0x120, RZ ;  /* 0x0000012050c77810 */ /* 0x001fe40007ffe0ff */
[----:B------:R-:W-:Y:S02]  /*83c0*/  LEA.HI.SX32 R7, R7, R80, 0x1b ;  /* 0x0000005007077211 */ /* 0x000fe400078fdaff */
[----:B------:R-:W-:Y:S01]  /*83d0*/  LEA R201, R201, UR7, 0x2 ;  /* 0x00000007c9c97c11 */ /* 0x000fe2000f8e10ff */
[----:B------:R-:W-:Y:S06]  /*83e0*/  @!P2 BRA `(.L_x_16196) ;  /* 0x000000000004a947 */ /* 0x000fec0003800000 */
[----:B--2---:R0:W-:Y:S02]  /*83f0*/  REDG.E.ADD.F32.FTZ.RN.STRONG.GPU desc[UR12][R2.64+-0x500], R5 ;  /* 0xfffb0005020079a6 */ /* 0x0041e4000c10f38c */
.L_x_16196:
[----:B------:R-:W-:Y:S05]  /*8400*/  BSYNC B0 ;  /* 0x0000000000007941 */ /* 0x000fea0003800000 */
.L_x_16195:
[----:B0-2---:R0:W2:Y:S01]  /*8410*/  LDS R5, [R201+0x7a0] ;  /* 0x0007a000c9057984 */ /* 0x0050a20000000800 */
[----:B------:R-:W-:Y:S01]  /*8420*/  BSSY B0, `(.L_x_16197) ;  /* 0x0000005000007945 */ /* 0x000fe20003800000 */
[----:B------:R-:W-:Y:S02]  /*8430*/  LEA.HI.SX32 R199, R199, R80, 0x1b ;  /* 0x00000050c7c77211 */ /* 0x000fe400078fdaff */
[----:B------:R-:W-:Y:S01]  /*8440*/  LEA R7, R7, UR7, 0x2 ;  /* 0x0000000707077c11 */ /* 0x000fe2000f8e10ff */
[----:B------:R-:W-:Y:S06]  /*8450*/  @!P3 BRA `(.L_x_16198) ;  /* 0x000000000004b947 */ /* 0x000fec0003800000 */
[----:B--2---:R3:W-:Y:S02]  /*8460*/  REDG.E.ADD.F32.FTZ.RN.STRONG.GPU desc[UR12][R2.64+-0x480], R5 ;  /* 0xfffb8005020079a6 */ /* 0x0047e4000c10f38c */
.L_x_16198:
[----:B------:R-:W-:Y:S05]  /*8470*/  BSYNC B0 ;  /* 0x0000000000007941 */ /* 0x000fea0003800000 */
.L_x_16197:
[----:B--23--:R2:W3:Y:S01]  /*8480*/  LDS R5, [R7+0x820] ;  /* 0x0008200007057984 */ /* 0x00c4e20000000800 */
[----:B------:R-:W-:Y:S01]  /*8490*/  BSSY B0, `(.L_x_16199) ;  /* 0x0000004000007945 */ /* 0x000fe20003800000 */
[----:B-1----:R-:W-:-:S03]  /*84a0*/  LEA R4, R199, UR7, 0x2 ;  /* 0x00000007c7047c11 */ /* 0x002fc6000f8e10ff */
[----:B------:R-:W-:Y:S05]  /*84b0*/  @!P4 BRA `(.L_x_16200) ;  /* 0x000000000004c947 */ /* 0x000fea0003800000 */
[----:B---3--:R1:W-:Y:S02]  /*84c0*/  REDG.E.ADD.F32.FTZ.RN.STRONG.GPU desc[UR12][R2.64+-0x400], R5 ;  /* 0xfffc0005020079a6 */ /* 0x0083e4000c10f38c */
.L_x_16200:
[----:B------:R-:W-:Y:S05]  /*84d0*/  BSYNC B0 ;  /* 0x0000000000007941 */ /* 0x000fea0003800000 */
.L_x_16199:
[----:B-1-3--:R1:W3:Y:S01]  /*84e0*/  LDS R5, [R4+0x8a0] ;  /* 0x0008a00004057984 */ /* 0x00a2e20000000800 */
[----:B------:R-:W-:Y:S01]  /*84f0*/  BSSY B0, `(.L_x_16201) ;  /* 0x0000005000007945 */ /* 0x000fe20003800000 */
[C---:B--2---:R-:W-:Y:S02]  /*8500*/  IADD3 R7, R80.reuse, 0x140, RZ ;  /* 0x0000014050077810 */ /* 0x044fe40007ffe0ff */
[----:B------:R-:W-:Y:S01]  /*8510*/  IADD3 R199, R80, 0x160, RZ ;  /* 0x0000016050c77810 */ /* 0x000fe20007ffe0ff */
[----:B------:R-:W-:Y:S06]  /*8520*/  @!P5 BRA `(.L_x_16202) ;  /* 0x000000000004d947 */ /* 0x000fec0003800000 */
[----:B---3--:R2:W-:Y:S02]  /*8530*/  REDG.E.ADD.F32.FTZ.RN.STRONG.GPU desc[UR12][R2.64+-0x380], R5 ;  /* 0xfffc8005020079a6 */ /* 0x0085e4000c10f38c */
.L_x_16202:
[----:B------:R-:W-:Y:S05]  /*8540*/  BSYNC B0 ;  /* 0x0000000000007941 */ /* 0x000fea0003800000 */
.L_x_16201:
        /* <DEDUP_REMOVED lines=17> */
.L_x_16204:
[----:B------:R-:W-:Y:S05]  /*8660*/  BSYNC B0 ;  /* 0x0000000000007941 */ /* 0x000fea0003800000 */
.L_x_16203:
[----:B01----:R0:W1:Y:S01]  /*8670*/  LDS R5, [R199+0x9a0] ;  /* 0x0009a000c7057984 */ /* 0x0030620000000800 */
[----:B------:R-:W-:Y:S01]  /*8680*/  BSSY B0, `(.L_x_16205) ;  /* 0x0000006000007945 */ /* 0x000fe20003800000 */
[----:B------:R-:W-:Y:S02]  /*8690*/  IADD3 R7, R80, 0x1c0, RZ ;  /* 0x000001c050077810 */ /* 0x000fe40007ffe0ff */
[----:B------:R-:W-:Y:S02]  /*86a0*/  LEA.HI.SX32 R201, R201, R80, 0x1b ;  /* 0x00000050c9c97211 */ /* 0x000fe400078fdaff */
[----:B------:R-:W-:Y:S01]  /*86b0*/  LEA R4, R4, UR7, 0x2 ;  /* 0x0000000704047c11 */ /* 0x000fe2000f8e10ff */
[----:B------:R-:W-:Y:S06]  /*86c0*/  @!P1 BRA `(.L_x_16206) ;  /* 0x0000000000049947 */ /* 0x000fec0003800000 */
[----:B-1----:R2:W-:Y:S02]  /*86d0*/  REDG.E.ADD.F32.FTZ.RN.STRONG.GPU desc[UR12][R2.64+-0x280], R5 ;  /* 0xfffd8005020079a6 */ /* 0x0025e4000c10f38c */
.L_x_16206:
[----:B------:R-:W-:Y:S05]  /*86e0*/  BSYNC B0 ;  /* 0x0000000000007941 */ /* 0x000fea0003800000 */
.L_x_16205:
[----:B-12---:R1:W2:Y:S01]  /*86f0*/  LDS R5, [R4+0xa20] ;  /* 0x000a200004057984 */ /* 0x0062a20000000800 */
[----:B------:R-:W-:Y:S01]  /*8700*/  BSSY B0, `(.L_x_16207) ;  /* 0x0000006000007945 */ /* 0x000fe20003800000 */
[----:B0-----:R-:W-:Y:S02]  /*8710*/  IADD3 R199, R80, 0x1e0, RZ ;  /* 0x000001e050c77810 */ /* 0x001fe40007ffe0ff */
[----:B------:R-:W-:Y:S02]  /*8720*/  LEA.HI.SX32 R7, R7, R80, 0x1b ;  /* 0x0000005007077211 */ /* 0x000fe400078fdaff */
[----:B------:R-:W-:Y:S01]  /*8730*/  LEA R201, R201, UR7, 0x2 ;  /* 0x00000007c9c97c11 */ /* 0x000fe2000f8e10ff */
[----:B------:R-:W-:Y:S06]  /*8740*/  @!P2 BRA `(.L_x_16208) ;  /* 0x000000000004a947 */ /* 0x000fec0003800000 */
[----:B--2---:R0:W-:Y:S02]  /*8750*/  REDG.E.ADD.F32.FTZ.RN.STRONG.GPU desc[UR12][R2.64+-0x200], R5 ;  /* 0xfffe0005020079a6 */ /* 0x0041e4000c10f38c */
.L_x_16208:
[----:B------:R-:W-:Y:S05]  /*8760*/  BSYNC B0 ;  /* 0x0000000000007941 */ /* 0x000fea0003800000 */
.L_x_16207:
[----:B0-2---:R0:W2:Y:S01]  /*8770*/  LDS R5, [R201+0xaa0] ;  /* 0x000aa000c9057984 */ /* 0x0050a20000000800 */
[----:B------:R-:W-:Y:S01]  /*8780*/  BSSY B0, `(.L_x_16209) ;  /* 0x0000005000007945 */ /* 0x000fe20003800000 */
[----:B------:R-:W-:Y:S02]  /*8790*/  LEA.HI.SX32 R199, R199, R80, 0x1b ;  /* 0x00000050c7c77211 */ /* 0x000fe400078fdaff */
[----:B------:R-:W-:Y:S01]  /*87a0*/  LEA R7, R7, UR7, 0x2 ;  /* 0x0000000707077c11 */ /* 0x000fe2000f8e10ff */
[----:B------:R-:W-:Y:S06]  /*87b0*/  @!P3 BRA `(.L_x_16210) ;  /* 0x000000000004b947 */ /* 0x000fec0003800000 */
[----:B--2---:R3:W-:Y:S02]  /*87c0*/  REDG.E.ADD.F32.FTZ.RN.STRONG.GPU desc[UR12][R2.64+-0x180], R5 ;  /* 0xfffe8005020079a6 */ /* 0x0047e4000c10f38c */
.L_x_16210:
[----:B------:R-:W-:Y:S05]  /*87d0*/  BSYNC B0 ;  /* 0x0000000000007941 */ /* 0x000fea0003800000 */
.L_x_16209:
[----:B--23--:R2:W3:Y:S01]  /*87e0*/  LDS R5, [R7+0xb20] ;  /* 0x000b200007057984 */ /* 0x00c4e20000000800 */
[----:B------:R-:W-:Y:S01]  /*87f0*/  BSSY B0, `(.L_x_16211) ;  /* 0x0000004000007945 */ /* 0x000fe20003800000 */
[----:B------:R-:W-:-:S03]  /*8800*/  LEA R199, R199, UR7, 0x2 ;  /* 0x00000007c7c77c11 */ /* 0x000fc6000f8e10ff */
[----:B------:R-:W-:Y:S05]  /*8810*/  @!P4 BRA `(.L_x_16212) ;  /* 0x000000000004c947 */ /* 0x000fea0003800000 */
[----:B---3--:R4:W-:Y:S02]  /*8820*/  REDG.E.ADD.F32.FTZ.RN.STRONG.GPU desc[UR12][R2.64+-0x100], R5 ;  /* 0xffff0005020079a6 */ /* 0x0089e4000c10f38c */
.L_x_16212:
[----:B------:R-:W-:Y:S05]  /*8830*/  BSYNC B0 ;  /* 0x0000000000007941 */ /* 0x000fea0003800000 */
.L_x_16211:
[----:B---34-:R3:W4:Y:S01]  /*8840*/  LDS R5, [R199+0xba0] ;  /* 0x000ba000c7057984 */ /* 0x0187220000000800 */
[----:B------:R-:W-:Y:S04]  /*8850*/  BSSY B0, `(.L_x_16213) ;  /* 0x0000003000007945 */ /* 0x000fe80003800000 */
[----:B------:R-:W-:Y:S05]  /*8860*/  @!P5 BRA `(.L_x_16214) ;  /* 0x000000000004d947 */ /* 0x000fea0003800000 */
[----:B----4-:R4:W-:Y:S02]  /*8870*/  REDG.E.ADD.F32.FTZ.RN.STRONG.GPU desc[UR12][R2.64+-0x80], R5 ;  /* 0xffff8005020079a6 */ /* 0x0109e4000c10f38c */
.L_x_16214:
[----:B------:R-:W-:Y:S05]  /*8880*/  BSYNC B0 ;  /* 0x0000000000007941 */ /* 0x000fea0003800000 */
.L_x_16213:
        /* <DEDUP_REMOVED lines=34> */
[----:B------:R-:W-:Y:S01]  /*8ab0*/  FFMA.FTZ R144, R163, R189, R2 ;  /* 0x000000bda3907223 */ /* 0x000fe20000010002 */
[----:B---3--:R-:W-:Y:S01]  /*8ac0*/  @!P1 FADD.FTZ R7, R7, R38 ;  /* 0x0000002607079221 */ /* 0x008fe20000010000 */
[-C--:B------:R-:W-:Y:S01]  /*8ad0*/  FFMA.FTZ R38, R8, R173.reuse, -R3 ;  /* 0x000000ad08267223 */ /* 0x080fe20000010803 */
[----:B------:R-:W-:Y:S01]  /*8ae0*/  FMUL.FTZ R3, R9, R173 ;  /* 0x000000ad09037220 */ /* 0x000fe20000410000 */
[----:B------:R-:W-:Y:S01]  /*8af0*/  FFMA.FTZ R170, R170, R179, R199 ;  /* 0x000000b3aaaa7223 */ /* 0x000fe200000100c7 */
[----:B0-----:R-:W-:Y:S01]  /*8b00*/  @!P1 FADD.FTZ R4, R4, R201 ;  /* 0x000000c904049221 */ /* 0x001fe20000010000 */
[----:B------:R-:W0:Y:S01]  /*8b10*/  SHFL.DOWN PT, R148, R7, 0x4, 0x1f ;  /* 0x08801f0007947f89 */ /* 0x000e2200000e0000 */
[----:B------:R-:W-:Y:S01]  /*8b20*/  ISETP.GT.AND P1, PT, R78, 0x1b, PT ;  /* 0x0000001b4e00780c */ /* 0x000fe20003f24270 */
[----:B------:R-:W-:Y:S01]  /*8b30*/  FMUL.FTZ R124, R167, R38 ;  /* 0x00000026a77c7220 */ /* 0x000fe20000410000 */
[----:B------:R-:W-:Y:S01]  /*8b40*/  FMUL.FTZ R2, R155, R173 ;  /* 0x000000ad9b027220 */ /* 0x000fe20000410000 */
[----:B------:R-:W2:Y:S01]  /*8b50*/  SHFL.DOWN PT, R201, R6, 0x4, 0x1f ;  /* 0x08801f0006c97f89 */ /* 0x000ea200000e0000 */
[-C--:B------:R-:W-:Y:S01]  /*8b60*/  FFMA.FTZ R38, R8, R177.reuse, R3 ;  /* 0x000000b108267223 */ /* 0x080fe20000010003 */
[----:B------:R-:W-:Y:S01]  /*8b70*/  FFMA.FTZ R157, R157, R144, R170 ;  /* 0x000000909d9d7223 */ /* 0x000fe200000100aa */
[----:B------:R-:W-:Y:S01]  /*8b80*/  FFMA.FTZ R161, R161, R177, R2 ;  /* 0x000000b1a1a17223 */ /* 0x000fe20000010002 */
[----:B------:R-:W3:Y:S01]  /*8b90*/  SHFL.DOWN PT, R165, R4, 0x4, 0x1f ;  /* 0x08801f0004a57f89 */ /* 0x000ee200000e0000 */
[----:B------:R-:W-:Y:S01]  /*8ba0*/  FFMA.FTZ R38, R169, R38, R124 ;  /* 0x00000026a9267223 */ /* 0x000fe2000001007c */
[----:B------:R-:W-:Y:S01]  /*8bb0*/  FFMA.FTZ R113, R144, R44, R113 ;  /* 0x0000002c90717223 */ /* 0x000fe20000010071 */
[----:B------:R-:W-:Y:S01]  /*8bc0*/  FADD.FTZ R112, R157, R112 ;  /* 0x000000709d707221 */ /* 0x000fe20000010000 */
[----:B------:R-:W-:Y:S01]  /*8bd0*/  FMUL.FTZ R3, R9, R171 ;  /* 0x000000ab09037220 */ /* 0x000fe20000410000 */
[----:B------:R-:W-:Y:S01]  /*8be0*/  FFMA.FTZ R124, R159, R161, R38 ;  /* 0x000000a19f7c7223 */ /* 0x000fe20000010026 */
[-C--:B------:R-:W-:Y:S01]  /*8bf0*/  FMUL.FTZ R2, R121, R175.reuse ;  /* 0x000000af79027220 */ /* 0x080fe20000410000 */
[----:B------:R-:W-:Y:S01]  /*8c00*/  FFMA.FTZ R114, R161, R46, R114 ;  /* 0x0000002ea1727223 */ /* 0x000fe20000010072 */
[----:B-1----:R-:W-:Y:S01]  /*8c10*/  @!P1 FADD.FTZ R5, R5, R146 ;  /* 0x0000009205059221 */ /* 0x002fe20000010000 */
[----:B------:R-:W-:Y:S01]  /*8c20*/  FFMA.FTZ R121, R8, R175, -R3 ;  /* 0x000000af08797223 */ /* 0x000fe20000010803 */
[----:B------:R-:W-:Y:S01]  /*8c30*/  FMUL.FTZ R3, R9, R195 ;  /* 0x000000c309037220 */ /* 0x000fe20000410000 */
[----:B------:R-:W-:Y:S01]  /*8c40*/  FFMA.FTZ R38, R123, R171, R2 ;  /* 0x000000ab7b267223 */ /* 0x000fe20000010002 */
[----:B------:R-:W-:Y:S01]  /*8c50*/  FMUL.FTZ R2, R127, R181 ;  /* 0x000000b57f027220 */ /* 0x000fe20000410000 */
[----:B------:R-:W1:Y:S01]  /*8c60*/  SHFL.DOWN PT, R144, R5, 0x8, 0x1f ;  /* 0x09001f0005907f89 */ /* 0x000e6200000e0000 */
[----:B------:R-:W-:Y:S01]  /*8c70*/  FMUL.FTZ R155, R134, R121 ;  /* 0x00000079869b7220 */ /* 0x000fe20000410000 */
[-C--:B------:R-:W-:Y:S01]  /*8c80*/  FFMA.FTZ R121, R8, R181.reuse, -R3 ;  /* 0x000000b508797223 */ /* 0x080fe20000010803 */
[----:B0-----:R-:W-:Y:S01]  /*8c90*/  @!P1 FADD.FTZ R7, R7, R148 ;  /* 0x0000009407079221 */ /* 0x001fe20000010000 */
[C---:B------:R-:W-:Y:S01]  /*8ca0*/  FMUL.FTZ R3, R9.reuse, R181 ;  /* 0x000000b509037220 */ /* 0x040fe20000410000 */
[C---:B------:R-:W-:Y:S01]  /*8cb0*/  FMUL.FTZ R175, R9.reuse, R175 ;  /* 0x000000af09af7220 */ /* 0x040fe20000410000 */
[----:B------:R-:W-:Y:S01]  /*8cc0*/  FMUL.FTZ R123, R138, R121 ;  /* 0x000000798a7b7220 */ /* 0x000fe20000410000 */
[----:B--2---:R-:W-:Y:S01]  /*8cd0*/  @!P1 FADD.FTZ R6, R6, R201 ;  /* 0x000000c906069221 */ /* 0x004fe20000010000 */
[----:B------:R-:W0:Y:S01]  /*8ce0*/  SHFL.DOWN PT, R146, R7, 0x8, 0x1f ;  /* 0x09001f0007927f89 */ /* 0x000e2200000e0000 */
[----:B------:R-:W-:Y:S01]  /*8cf0*/  FFMA.FTZ R121, R8, R195, R3 ;  /* 0x000000c308797223 */ /* 0x000fe20000010003 */
[----:B------:R-:W-:Y:S01]  /*8d00*/  FMUL.FTZ R3, R9, R203 ;  /* 0x000000cb09037220 */ /* 0x000fe20000410000 */
[----:B---3--:R-:W-:Y:S01]  /*8d10*/  @!P1 FADD.FTZ R4, R4, R165 ;  /* 0x000000a504049221 */ /* 0x008fe20000010000 */
[----:B------:R-:W2:Y:S01]  /*8d20*/  SHFL.DOWN PT, R159, R6, 0x8, 0x1f ;  /* 0x09001f00069f7f89 */ /* 0x000ea200000e0000 */
[----:B------:R-:W-:Y:S01]  /*8d30*/  ISETP.GT.AND P1, PT, R78, 0x17, PT ;  /* 0x000000174e00780c */ /* 0x000fe20003f24270 */
[----:B------:R-:W-:Y:S01]  /*8d40*/  FFMA.FTZ R129, R129, R195, R2 ;  /* 0x000000c381817223 */ /* 0x000fe20000010002 */
[CC--:B------:R-:W-:Y:S01]  /*8d50*/  FFMA.FTZ R3, R8.reuse, R197.reuse, -R3 ;  /* 0x000000c508037223 */ /* 0x0c0fe20000010803 */
[----:B------:R-:W3:Y:S01]  /*8d60*/  SHFL.DOWN PT, R157, R4, 0x8, 0x1f ;  /* 0x09001f00049d7f89 */ /* 0x000ee200000e0000 */
[-C--:B------:R-:W-:Y:S01]  /*8d70*/  FMUL.FTZ R2, R137, R197.reuse ;  /* 0x000000c589027220 */ /* 0x080fe20000410000 */
[----:B------:R-:W-:Y:S01]  /*8d80*/  FMUL.FTZ R197, R9, R197 ;  /* 0x000000c509c57220 */ /* 0x000fe20000410000 */
[----:B------:R-:W-:Y:S01]  /*8d90*/  FFMA.FTZ R175, R8, R171, R175 ;  /* 0x000000ab08af7223 */ /* 0x000fe200000100af */
[----:B------:R-:W-:Y:S01]  /*8da0*/  FMUL.FTZ R3, R130, R3 ;  /* 0x0000000382037220 */ /* 0x000fe20000410000 */
[----:B------:R-:W-:Y:S01]  /*8db0*/  FADD.FTZ R111, R124, R111 ;  /* 0x0000006f7c6f7221 */ /* 0x000fe20000010000 */
        /* <DEDUP_REMOVED lines=8> */
[-C--:B------:R-:W-:Y:S01]  /*8e40*/  FMUL.FTZ R38, R143, R191.reuse ;  /* 0x000000bf8f267220 */ /* 0x080fe20000410000 */
[----:B------:R-:W1:Y:S01]  /*8e50*/  SHFL.DOWN PT, R124, R5, 0x10, 0x1f ;  /* 0x0a001f00057c7f89 */ /* 0x000e6200000e0000 */
[----:B0-----:R-:W-:Y:S01]  /*8e60*/  @!P1 FADD.FTZ R7, R7, R146 ;  /* 0x0000009207079221 */ /* 0x001fe20000010000 */
[----:B------:R-:W-:Y:S01]  /*8e70*/  FFMA.FTZ R117, R2, R52, R117 ;  /* 0x0000003402757223 */ /* 0x000fe20000010075 */
[----:B------:R-:W-:Y:S01]  /*8e80*/  FFMA.FTZ R135, R135, R2, R132 ;  /* 0x0000000287877223 */ /* 0x000fe20000010084 */
[C---:B------:R-:W-:Y:S01]  /*8e90*/  FMUL.FTZ R3, R9.reuse, R191 ;  /* 0x000000bf09037220 */ /* 0x040fe20000410000 */
[----:B--2---:R-:W-:Y:S01]  /*8ea0*/  @!P1 FADD.FTZ R6, R6, R159 ;  /* 0x0000009f06069221 */ /* 0x004fe20000010000 */
[----:B------:R-:W0:Y:S01]  /*8eb0*/  SHFL.DOWN PT, R130, R7, 0x10, 0x1f ;  /* 0x0a001f0007827f89 */ /* 0x000e2200000e0000 */
[C---:B------:R-:W-:Y:S01]  /*8ec0*/  FMUL.FTZ R2, R9.reuse, R183 ;  /* 0x000000b709027220 */ /* 0x040fe20000410000 */
[-C--:B------:R-:W-:Y:S01]  /*8ed0*/  FMUL.FTZ R121, R9, R205.reuse ;  /* 0x000000cd09797220 */ /* 0x080fe20000410000 */
[----:B---3--:R-:W-:Y:S01]  /*8ee0*/  @!P1 FADD.FTZ R4, R4, R157 ;  /* 0x0000009d04049221 */ /* 0x008fe20000010000 */
[----:B------:R-:W2:Y:S01]  /*8ef0*/  SHFL.DOWN PT, R127, R6, 0x10, 0x1f ;  /* 0x0a001f00067f7f89 */ /* 0x000ea200000e0000 */
[-C--:B------:R-:W-:Y:S01]  /*8f00*/  FFMA.FTZ R141, R141, R205.reuse, R38 ;  /* 0x000000cd8d8d7223 */ /* 0x080fe20000010026 */
[C---:B------:R-:W-:Y:S01]  /*8f10*/  FFMA.FTZ R205, R8.reuse, R205, R3 ;  /* 0x000000cd08cd7223 */ /* 0x040fe20000010003 */
[-C--:B------:R-:W-:Y:S01]  /*8f20*/  FFMA.FTZ R3, R8, R193.reuse, -R2 ;  /* 0x000000c108037223 */ /* 0x080fe20000010802 */
[----:B------:R-:W3:Y:S01]  /*8f30*/  SHFL.DOWN PT, R123, R4, 0x10, 0x1f ;  /* 0x0a001f00047b7f89 */ /* 0x000ee200000e0000 */
[----:B------:R-:W-:Y:S01]  /*8f40*/  ISETP.GT.AND P1, PT, R78, 0xf, PT ;  /* 0x0000000f4e00780c */ /* 0x000fe20003f24270 */
[----:B------:R-:W-:Y:S01]  /*8f50*/  FMUL.FTZ R2, R147, R193 ;  /* 0x000000c193027220 */ /* 0x000fe20000410000 */
        /* <DEDUP_REMOVED lines=11> */
[----:B-1----:R-:W-:Y:S01]  /*9010*/  @!P1 FADD.FTZ R5, R5, R124 ;  /* 0x0000007c05059221 */ /* 0x002fe20000010000 */
        /* <DEDUP_REMOVED lines=32> */
.L_x_16216:
[----:B------:R-:W-:Y:S05]  /*9220*/  BSYNC B0 ;  /* 0x0000000000007941 */ /* 0x000fea0003800000 */
.L_x_16215:
[----:B------:R-:W-:Y:S01]  /*9230*/  IADD3 R95, R95, 0x1, RZ ;  /* 0x000000015f5f7810 */ /* 0x000fe20007ffe0ff */
[----:B------:R-:W-:-:S03]  /*9240*/  UIADD3 UR5, UP0, UR5, 0x1, URZ ;  /* 0x0000000105057890 */ /* 0x000fc6000ff1e03f */
[----:B------:R-:W-:Y:S01]  /*9250*/  ISETP.GE.AND P1, PT, R95, UR28, PT ;  /* 0x0000001c5f007c0c */ /* 0x000fe2000bf26270 */
[----:B------:R-:W-:-:S12]  /*9260*/  UIADD3.X UR6, URZ, UR6, URZ, UP0, !UPT ;  /* 0x000000063f067290 */ /* 0x000fd800087fe43f */
[----:B------:R-:W-:Y:S05]  /*9270*/  @!P1 BRA `(.L_x_16217) ;  /* 0xffffffb0006c9947 */ /* 0x000fea000383ffff */
.L_x_16170:
[----:B------:R-:W-:Y:S01]  /*9280*/  BAR.SYNC.DEFER_BLOCKING 0x0 ;  /* 0x0000000000007b1d */ /* 0x000fe20000010000 */
[C---:B------:R-:W-:Y:S02]  /*9290*/  LOP3.LUT R12, R70.reuse, 0x20, RZ, 0xfc, !PT ;  /* 0x00000020460c7812 */ /* 0x040fe400078efcff */
[-C--:B------:R-:W-:Y:S02]  /*92a0*/  ISETP.GE.AND P1, PT, R70, R39.reuse, PT ;  /* 0x000000274600720c */ /* 0x080fe40003f26270 */
[----:B------:R-:W-:-:S03]  /*92b0*/  ISETP.GE.AND P0, PT, R12, R39, PT ;  /* 0x000000270c00720c */ /* 0x000fc60003f06270 */
[----:B------:R-:W2:Y:S01]  /*92c0*/  LDC.64 R42, c[0x0][0x388] ;  /* 0x0000e200ff2a7b82 */ /* 0x000ea20000000a00 */
[C---:B------:R-:W-:Y:S02]  /*92d0*/  LOP3.LUT R14, R70.reuse, 0x40, RZ, 0xfc, !PT ;  /* 0x00000040460e7812 */ /* 0x040fe400078efcff */
[----:B------:R-:W-:Y:S02]  /*92e0*/  PRMT R0, RZ, 0x7610, R0 ;  /* 0x00007610ff007816 */ /* 0x000fe40000000000 */
[C---:B------:R-:W-:Y:S02]  /*92f0*/  LOP3.LUT R16, R70.reuse, 0x60, RZ, 0xfc, !PT ;  /* 0x0000006046107812 */ /* 0x040fe400078efcff */
[----:B------:R-:W-:Y:S02]  /*9300*/  PRMT R3, RZ, 0x7610, R3 ;  /* 0x00007610ff037816 */ /* 0x000fe40000000003 */
[C---:B------:R-:W-:Y:S02]  /*9310*/  LOP3.LUT R18, R70.reuse, 0x80, RZ, 0xfc, !PT ;  /* 0x0000008046127812 */ /* 0x040fe400078efcff */
[----:B------:R-:W-:-:S02]  /*9320*/  LOP3.LUT R20, R70, 0xa0, RZ, 0xfc, !PT ;  /* 0x000000a046147812 */ /* 0x000fc400078efcff */
[----:B------:R-:W-:Y:S02]  /*9330*/  LOP3.LUT R22, R70, 0xc0, RZ, 0xfc, !PT ;  /* 0x000000c046167812 */ /* 0x000fe400078efcff */
[-C--:B------:R-:W-:Y:S02]  /*9340*/  ISETP.GE.AND P5, PT, R14, R39.reuse, PT ;  /* 0x000000270e00720c */ /* 0x080fe40003fa6270 */
[----:B------:R-:W-:Y:S01]  /*9350*/  LOP3.LUT R24, R70, 0xe0, RZ, 0xfc, !PT ;  /* 0x000000e046187812 */ /* 0x000fe200078efcff */
[----:B------:R-:W3:Y:S01]  /*9360*/  @!P1 LDG.E.U16 R0, desc[UR12][R28.64] ;  /* 0x0000000c1c009981 */ /* 0x000ee2000c1e1500 */
[-C--:B------:R-:W-:Y:S02]  /*9370*/  ISETP.GE.AND P4, PT, R16, R39.reuse, PT ;  /* 0x000000271000720c */ /* 0x080fe40003f86270 */
[-C--:B------:R-:W-:Y:S01]  /*9380*/  ISETP.GE.AND P3, PT, R18, R39.reuse, PT ;  /* 0x000000271200720c */ /* 0x080fe20003f66270 */
[----:B------:R-:W4:Y:S01]  /*9390*/  @!P0 LDG.E.U16 R3, desc[UR12][R28.64+0x40] ;  /* 0x0000400c1c038981 */ /* 0x000f22000c1e1500 */
[----:B------:R-:W-:-:S02]  /*93a0*/  ISETP.GE.AND P2, PT, R20, R39, PT ;  /* 0x000000271400720c */ /* 0x000fc40003f46270 */
[-C--:B------:R-:W-:Y:S02]  /*93b0*/  ISETP.GE.AND P1, PT, R22, R39.reuse, PT ;  /* 0x000000271600720c */ /* 0x080fe40003f26270 */
[----:B------:R-:W-:Y:S02]  /*93c0*/  ISETP.GE.AND P0, PT, R24, R39, PT ;  /* 0x000000271800720c */ /* 0x000fe40003f06270 */
[----:B------:R-:W-:Y:S02]  /*93d0*/  PRMT R2, RZ, 0x7610, R2 ;  /* 0x00007610ff027816 */ /* 0x000fe40000000002 */
[----:B01----:R-:W-:Y:S02]  /*93e0*/  PRMT R5, RZ, 0x7610, R5 ;  /* 0x00007610ff057816 */ /* 0x003fe40000000005 */
[----:B------:R-:W-:Y:S02]  /*93f0*/  PRMT R4, RZ, 0x7610, R4 ;  /* 0x00007610ff047816 */ /* 0x000fe40000000004 */
[----:B------:R-:W-:Y:S01]  /*9400*/  PRMT R7, RZ, 0x7610, R7 ;  /* 0x00007610ff077816 */ /* 0x000fe20000000007 */
[----:B------:R-:W5:Y:S01]  /*9410*/  @!P5 LDG.E.U16 R2, desc[UR12][R28.64+0x80] ;  /* 0x0000800c1c02d981 */ /* 0x000f62000c1e1500 */
[----:B------:R-:W-:-:S02]  /*9420*/  PRMT R6, RZ, 0x7610, R6 ;  /* 0x00007610ff067816 */ /* 0x000fc40000000006 */
[----:B------:R-:W-:Y:S01]  /*9430*/  PRMT R9, RZ, 0x7610, R9 ;  /* 0x00007610ff097816 */ /* 0x000fe20000000009 */
[----:B------:R-:W2:Y:S04]  /*9440*/  @!P4 LDG.E.U16 R5, desc[UR12][R28.64+0xc0] ;  /* 0x0000c00c1c05c981 */ /* 0x000ea8000c1e1500 */
[----:B------:R-:W2:Y:S04]  /*9450*/  @!P3 LDG.E.U16 R4, desc[UR12][R28.64+0x100] ;  /* 0x0001000c1c04b981 */ /* 0x000ea8000c1e1500 */
[----:B------:R-:W2:Y:S04]  /*9460*/  @!P2 LDG.E.U16 R7, desc[UR12][R28.64+0x140] ;  /* 0x0001400c1c07a981 */ /* 0x000ea8000c1e1500 */
[----:B------:R-:W2:Y:S04]  /*9470*/  @!P1 LDG.E.U16 R6, desc[UR12][R28.64+0x180] ;  /* 0x0001800c1c069981 */ /* 0x000ea8000c1e1500 */
[----:B------:R-:W2:Y:S01]  /*9480*/  @!P0 LDG.E.U16 R9, desc[UR12][R28.64+0x1c0] ;  /* 0x0001c00c1c098981 */ /* 0x000ea2000c1e1500 */
[----:B------:R-:W-:-:S02]  /*9490*/  F2FP.F16.F32.PACK_AB R117, R117, R118 ;  /* 0x000000767575723e */ /* 0x000fc400000000ff */
[----:B------:R-:W-:Y:S02]  /*94a0*/  ISETP.NE.AND P6, PT, R80, RZ, PT ;  /* 0x000000ff5000720c */ /* 0x000fe40003fc5270 */
[----:B------:R-:W-:Y:S02]  /*94b0*/  F2FP.F16.F32.PACK_AB R119, R119, R120 ;  /* 0x000000787777723e */ /* 0x000fe400000000ff */
[----:B------:R-:W-:Y:S02]  /*94c0*/  F2FP.F16.F32.PACK_AB R115, R115, R116 ;  /* 0x000000747373723e */ /* 0x000fe400000000ff */
[----:B------:R-:W-:Y:S01]  /*94d0*/  F2FP.F16.F32.PACK_AB R113, R113, R114 ;  /* 0x000000727171723e */ /* 0x000fe200000000ff */
[----:B------:R-:W-:Y:S01]  /*94e0*/  BSSY B0, `(.L_x_16218) ;  /* 0x0000076000007945 */ /* 0x000fe20003800000 */
        /* <DEDUP_REMOVED lines=13> */
[----:B------:R-:W4:Y:S04]  /*95c0*/  LDS.U16 R0, [R59+0x4] ;  /* 0x000004003b007984 */ /* 0x000f280000000400 */
[----:B------:R-:W-:Y:S01]  /*95d0*/  LDS.U16 R4, [R59+0xa] ;  /* 0x00000a003b047984 */ /* 0x000fe20000000400 */
[----:B0-----:R-:W-:-:S02]  /*95e0*/  HADD2.F32 R3, -RZ, R10.H0_H0 ;  /* 0x2000000aff037230 */ /* 0x001fc40000004100 */
[----:B-1----:R-:W-:-:S03]  /*95f0*/  HADD2.F32 R11, -RZ, R8.H0_H0 ;  /* 0x20000008ff0b7230 */ /* 0x002fc60000004100 */
[--C-:B------:R-:W-:Y:S02]  /*9600*/  FADD.FTZ R3, R3, R86.reuse ;  /* 0x0000005603037221 */ /* 0x100fe40000010000 */
[----:B------:R-:W-:-:S03]  /*9610*/  FADD.FTZ R11, R11, R86 ;  /* 0x000000560b0b7221 */ /* 0x000fc60000010000 */
[----:B------:R-:W-:Y:S02]  /*9620*/  FSETP.GTU.FTZ.AND P1, PT, R3, 20, PT ;  /* 0x41a000000300780b */ /* 0x000fe40003f3c000 */
[----:B------:R-:W-:-:S11]  /*9630*/  FSETP.GTU.FTZ.AND P0, PT, R11, 20, PT ;  /* 0x41a000000b00780b */ /* 0x000fd60003f1c000 */
[----:B------:R-:W-:Y:S02]  /*9640*/  @!P1 FMUL.FTZ R8, R3, -1.4426950216293334961 ;  /* 0xbfb8aa3b03089820 */ /* 0x000fe40000410000 */
[----:B------:R-:W0:Y:S01]  /*9650*/  LDS.U16 R3, [R59+0x8] ;  /* 0x000008003b037984 */ /* 0x000e220000000400 */
[----:B------:R-:W-:-:S03]  /*9660*/  @!P0 FMUL.FTZ R5, R11, -1.4426950216293334961 ;  /* 0xbfb8aa3b0b058820 */ /* 0x000fc60000410000 */
[----:B------:R-:W1:Y:S08]  /*9670*/  @!P1 MUFU.EX2 R8, R8 ;  /* 0x0000000800089308 */ /* 0x000e700000000800 */
[----:B------:R-:W5:Y:S01]  /*9680*/  @!P0 MUFU.EX2 R5, R5 ;  /* 0x0000000500058308 */ /* 0x000f620000000800 */
[----:B-1----:R-:W-:Y:S01]  /*9690*/  @!P1 FADD.FTZ R9, R8, 1 ;  /* 0x3f80000008099421 */ /* 0x002fe20000010000 */
[----:B-----5:R-:W-:-:S02]  /*96a0*/  @!P0 FADD.FTZ R7, R5, 1 ;  /* 0x3f80000005078421 */ /* 0x020fc40000010000 */
[----:B------:R-:W1:Y:S04]  /*96b0*/  LDS.U16 R5, [R59+0xc] ;  /* 0x00000c003b057984 */ /* 0x000e680000000400 */
[----:B------:R-:W5:Y:S01]  /*96c0*/  @!P1 MUFU.RCP R9, R9 ;  /* 0x0000000900099308 */ /* 0x000f620000001000 */
[----:B------:R-:W-:Y:S07]  /*96d0*/  BAR.SYNC.DEFER_BLOCKING 0x0 ;  /* 0x0000000000007b1d */ /* 0x000fee0000010000 */
[----:B------:R-:W3:Y:S01]  /*96e0*/  @!P0 MUFU.RCP R10, R7 ;  /* 0x00000007000a8308 */ /* 0x000ee20000001000 */
[----:B------:R-:W-:Y:S01]  /*96f0*/  PRMT R8, R119, 0x7632, R8 ;  /* 0x0000763277087816 */ /* 0x000fe20000000008 */
[----:B-----5:R-:W-:Y:S01]  /*9700*/  @!P1 FMUL.FTZ R106, R106, R9 ;  /* 0x000000096a6a9220 */ /* 0x020fe20000410000 */
[----:B--2---:R-:W-:Y:S01]  /*9710*/  HADD2.F32 R9, -RZ, R2.H0_H0 ;  /* 0x20000002ff097230 */ /* 0x004fe20000004100 */
[----:B------:R-:W-:Y:S01]  /*9720*/  PRMT R11, R115, 0x7632, R11 ;  /* 0x00007632730b7816 */ /* 0x000fe2000000000b */
[----:B---3--:R-:W-:Y:S01]  /*9730*/  @!P0 FMUL.FTZ R105, R105, R10 ;  /* 0x0000000a69698220 */ /* 0x008fe20000410000 */
[----:B------:R-:W-:-:S02]  /*9740*/  PRMT R10, R117, 0x7632, R10 ;  /* 0x00007632750a7816 */ /* 0x000fc4000000000a */
[----:B------:R-:W-:Y:S01]  /*9750*/  FADD.FTZ R2, R9, R86 ;  /* 0x0000005609027221 */ /* 0x000fe20000010000 */
[----:B------:R-:W-:Y:S02]  /*9760*/  HADD2.F32 R9, -RZ, R6.H0_H0 ;  /* 0x20000006ff097230 */ /* 0x000fe40000004100 */
[----:B------:R2:W-:Y:S01]  /*9770*/  STS.U16 [R59+0x6], R10 ;  /* 0x0000060a3b007388 */ /* 0x0005e20000000400 */
[----:B----4-:R-:W-:-:S03]  /*9780*/  HADD2.F32 R7, -RZ, R0.H0_H0 ;  /* 0x20000000ff077230 */ /* 0x010fc60000004100 */
[----:B------:R-:W-:Y:S01]  /*9790*/  STS.U16 [R59], R119 ;  /* 0x000000773b007388 */ /* 0x000fe20000000400 */
[----:B--2---:R-:W-:-:S03]  /*97a0*/  PRMT R10, R113, 0x7632, R10 ;  /* 0x00007632710a7816 */ /* 0x004fc6000000000a */
[----:B------:R2:W-:Y:S01]  /*97b0*/  STS.U16 [R59+0x2], R8 ;  /* 0x000002083b007388 */ /* 0x0005e20000000400 */
[----:B------:R-:W-:-:S03]  /*97c0*/  FADD.FTZ R0, R7, R86 ;  /* 0x0000005607007221 */ /* 0x000fc60000010000 */
[----:B------:R-:W-:Y:S04]  /*97d0*/  STS.U16 [R59+0x4], R117 ;  /* 0x000004753b007388 */ /* 0x000fe80000000400 */
[----:B------:R-:W-:Y:S01]  /*97e0*/  STS.U16 [R59+0x8], R115 ;  /* 0x000008733b007388 */ /* 0x000fe20000000400 */
[----:B--2---:R-:W-:-:S03]  /*97f0*/  FADD.FTZ R8, R9, R86 ;  /* 0x0000005609087221 */ /* 0x004fc60000010000 */
        /* <DEDUP_REMOVED lines=15> */
[----:B0-----:R-:W-:-:S02]  /*98f0*/  HADD2.F32 R3, -RZ, R3.H0_H0 ;  /* 0x20000003ff037230 */ /* 0x001fc40000004100 */
        /* <DEDUP_REMOVED lines=52> */
.L_x_16219:
[----:B------:R-:W-:Y:S05]  /*9c40*/  BSYNC B0 ;  /* 0x0000000000007941 */ /* 0x000fea0003800000 */
.L_x_16218:
        /* <DEDUP_REMOVED lines=95> */
.L_x_16221:
[----:B------:R-:W-:Y:S05]  /*a240*/  BSYNC B0 ;  /* 0x0000000000007941 */ /* 0x000fea0003800000 */
.L_x_16220:
        /* <DEDUP_REMOVED lines=37> */
.L_x_16148:
        /* <DEDUP_REMOVED lines=26> */
.L_x_16224:
[----:B------:R-:W-:Y:S05]  /*a640*/  BSYNC B0 ;  /* 0x0000000000007941 */ /* 0x000fea0003800000 */
.L_x_16223:
        /* <DEDUP_REMOVED lines=29> */
.L_x_16226:
[----:B0-----:R-:W0:Y:S02]  /*a820*/  S2R R15, SR_TID.X ;  /* 0x00000000000f7919 */ /* 0x001e240000002100 */
.L_x_16227:
[----:B------:R-:W-:Y:S05]  /*a830*/  BSYNC B0 ;  /* 0x0000000000007941 */ /* 0x000fea0003800000 */
.L_x_16225:
        /* <DEDUP_REMOVED lines=22> */
.L_x_16229:
        /* <DEDUP_REMOVED lines=28> */
.L_x_16228:
[----:B------:R-:W-:Y:S05]  /*ab60*/  EXIT ;  /* 0x000000000000794d */ /* 0x000fea0003800000 */
.L_x_16230:
        /* <DEDUP_REMOVED lines=9> */
.L_x_19007:


//--------------------- .text._Z25selective_scan_bwd_kernelI32Selective_Scan_bwd_kernel_traitsILi32ELi8ELb0ELb1ELb1ELb0ELb0EN3c104HalfENS1_7complexIfEEEEv12SSMParamsBwd --------------------------
	.section	.text._Z25selective_scan_bwd_kernelI32Selective_Scan_bwd_kernel_traitsILi32ELi8ELb0ELb1ELb1ELb0ELb0EN3c104HalfENS1_7complexIfEEEEv12SSMParamsBwd,"ax",@progbits
	.align	128
        .global         _Z25selective_scan_bwd_kernelI32Selective_Scan_bwd_kernel_traitsILi32ELi8ELb0ELb1ELb1ELb0ELb0EN3c104HalfENS1_7complexIfEEEEv12SSMParamsBwd
        .type           _Z25selective_scan_bwd_kernelI32Selective_Scan_bwd_kernel_traitsILi32ELi8ELb0ELb1ELb1ELb0ELb0EN3c104HalfENS1_7complexIfEEEEv12SSMParamsBwd,@function
        .size           _Z25selective_scan_bwd_kernelI32Selective_Scan_bwd_kernel_traitsILi32ELi8ELb0ELb1ELb1ELb0ELb0EN3c104HalfENS1_7complexIfEEEEv12SSMParamsBwd,(.L_x_19008 - _Z25selective_scan_bwd_kernelI32Selective_Scan_bwd_kernel_traitsILi32ELi8ELb0ELb1ELb1ELb0ELb0EN3c104HalfENS1_7complexIfEEEEv12SSMParamsBwd)
        .other          _Z25selective_scan_bwd_kernelI32Selective_Scan_bwd_kernel_traitsILi32ELi8ELb0ELb1ELb1ELb0ELb0EN3c104HalfENS1_7complexIfEEEEv12SSMParamsBwd,@"STO_CUDA_ENTRY STV_DEFAULT"
_Z25selective_scan_bwd_kernelI32Selective_Scan_bwd_kernel_traitsILi32ELi8ELb0ELb1ELb1ELb0ELb0EN3c104HalfENS1_7complexIfEEEEv12SSMParamsBwd:
.text._Z25selective_scan_bwd_kernelI32Selective_Scan_bwd_kernel_traitsILi32ELi8ELb0ELb1ELb1ELb0ELb0EN3c104HalfENS1_7complexIfEEEEv12SSMParamsBwd:
[----:B------:R-:W-:Y:S08]  /*0000*/  LDC R1, c[0x0][0x28] ;  /* 0x00000a00ff017b82 */ /* 0x000ff00000000800 */
[----:B------:R-:W0:Y:S01]  /*0010*/  LDC R8, c[0x0][0x228] ;  /* 0x00008a00ff087b82 */ /* 0x000e220000000800 */
[----:B------:R-:W1:Y:S01]  /*0020*/  S2R R139, SR_CTAID.Y ;  /* 0x00000000008b7919 */ /* 0x000e620000002600 */
[----:B------:R-:W-:Y:S01]  /*0030*/  HFMA2.MMA R138, -RZ, RZ, 0, 0 ;  /* 0x00000000ff8a7435 */ /* 0x000fe200000001ff */
[----:B------:R-:W-:Y:S01]  /*0040*/  ULDC.64 UR14, c[0x0][0x208] ;  /* 0x00008200000e7ab9 */ /* 0x000fe20000000a00 */
[----:B------:R-:W-:Y:S01]  /*0050*/  MOV R136, RZ ;  /* 0x000000ff00887202 */ /* 0x000fe20000000f00 */
[----:B------:R-:W-:Y:S01]  /*0060*/  ULDC.64 UR6, c[0x0][0x280] ;  /* 0x0000a00000067ab9 */ /* 0x000fe20000000a00 */
[----:B------:R-:W-:Y:S01]  /*0070*/  ULDC.64 UR10, c[0x0][0x290] ;  /* 0x0000a400000a7ab9 */ /* 0x000fe20000000a00 */
[----:B------:R-:W-:Y:S01]  /*0080*/  ULDC.64 UR12, c[0x0][0x328] ;  /* 0x0000ca00000c7ab9 */ /* 0x000fe20000000a00 */
        /* <DEDUP_REMOVED lines=25> */
[----:B0-----:R-:W-:-:S06]  /*0220*/  IABS R2, R139 ;  /* 0x0000008b00027213 */ /* 0x001fcc0000000000 */
[----:B------:R-:W0:Y:S01]  /*0230*/  LDC.64 R130, c[0x0][0x2f0] ;  /* 0x0000bc00ff827b82 */ /* 0x000e220000000a00 */
[----:B--2---:R-:W-:-:S05]  /*0240*/  IADD3 R10, RZ, -R7, RZ ;  /* 0x80000007ff0a7210 */ /* 0x004fca0007ffe0ff */
        /* <DEDUP_REMOVED lines=8> */
[----:B------:R-:W-:Y:S01]  /*02d0*/  ISETP.GT.U32.AND P1, PT, R9, R0, PT ;  /* 0x000000000900720c */ /* 0x000fe20003f24070 */
[----:B------:R-:W-:Y:S01]  /*02e0*/  USHF.R.S32.HI UR17, URZ, 0x1f, UR16 ;  /* 0x0000001f3f117899 */ /* 0x000fe20008011410 */
[----:B------:R-:W3:Y:S01]  /*02f0*/  LDC.64 R26, c[0x0][0x2d8] ;  /* 0x0000b600ff1a7b82 */ /* 0x000ee20000000a00 */
[----:B------:R-:W-:Y:S02]  /*0300*/  UIMAD.WIDE.U32 UR4, UR16, UR6, URZ ;  /* 0x00000006100472a5 */ /* 0x000fe4000f8e003f */
[----:B------:R-:W-:-:S04]  /*0310*/  UIMAD UR6, UR17, UR6, URZ ;  /* 0x00000006110672a4 */ /* 0x000fc8000f8e023f */
[----:B------:R-:W-:Y:S01]  /*0320*/  UIMAD UR8, UR16, UR7, UR6 ;  /* 0x00000007100872a4 */ /* 0x000fe2000f8e0206 */
[----:B------:R-:W3:Y:S03]  /*0330*/  LDC.64 R120, c[0x0][0x2e0] ;  /* 0x0000b800ff787b82 */ /* 0x000ee60000000a00 */
[----:B------:R-:W-:Y:S01]  /*0340*/  @!P1 IADD3 R0, R0, -R9, RZ ;  /* 0x8000000900009210 */ /* 0x000fe20007ffe0ff */
[----:B------:R-:W-:-:S03]  /*0350*/  UIADD3 UR5, UR5, UR8, URZ ;  /* 0x0000000805057290 */ /* 0x000fc6000fffe03f */
[----:B------:R-:W-:Y:S02]  /*0360*/  ISETP.GE.U32.AND P0, PT, R0, R9, PT ;  /* 0x000000090000720c */ /* 0x000fe40003f06070 */
[C---:B------:R-:W-:Y:S01]  /*0370*/  LOP3.LUT R0, R139.reuse, R8, RZ, 0x3c, !PT ;  /* 0x000000088b007212 */ /* 0x040fe200078e3cff */
[----:B------:R-:W-:Y:S01]  /*0380*/  UIMAD UR9, UR17, UR10, URZ ;  /* 0x0000000a110972a4 */ /* 0x000fe2000f8e023f */
[----:B------:R-:W-:Y:S01]  /*0390*/  @!P1 IADD3 R134, R134, 0x1, RZ ;  /* 0x0000000186869810 */ /* 0x000fe20007ffe0ff */
[-C--:B--2---:R-:W-:Y:S01]  /*03a0*/  IMAD.WIDE.U32 R2, R139, R4.reuse, UR4 ;  /* 0x000000048b027e25 */ /* 0x084fe2000f8e0004 */
[----:B------:R-:W-:Y:S02]  /*03b0*/  ISETP.GE.AND P2, PT, R0, RZ, PT ;  /* 0x000000ff0000720c */ /* 0x000fe40003f46270 */
[----:B------:R-:W-:Y:S01]  /*03c0*/  LEA R7, R21, 0xffffff00, 0x8 ;  /* 0xffffff0015077811 */ /* 0x000fe200078e40ff */
[----:B------:R-:W-:Y:S01]  /*03d0*/  IMAD R0, R140, R4, RZ ;  /* 0x000000048c007224 */ /* 0x000fe200078e02ff */
[----:B------:R-:W-:-:S02]  /*03e0*/  UIMAD.WIDE.U32 UR6, UR16, UR10, URZ ;  /* 0x0000000a100672a5 */ /* 0x000fc4000f8e003f */
[----:B------:R-:W-:Y:S01]  /*03f0*/  UIMAD UR10, UR16, UR11, UR9 ;  /* 0x0000000b100a72a4 */ /* 0x000fe2000f8e0209 */
[----:B------:R-:W-:Y:S01]  /*0400*/  @P0 IADD3 R134, R134, 0x1, RZ ;  /* 0x0000000186860810 */ /* 0x000fe20007ffe0ff */
[----:B------:R-:W-:Y:S01]  /*0410*/  IMAD R0, R139, R5, R0 ;  /* 0x000000058b007224 */ /* 0x000fe200078e0200 */
[----:B------:R-:W-:Y:S01]  /*0420*/  UIMAD UR8, UR17, UR12, URZ ;  /* 0x0000000c110872a4 */ /* 0x000fe2000f8e023f */
[----:B------:R-:W-:Y:S02]  /*0430*/  SHF.R.S32.HI R9, RZ, 0x1f, R7 ;  /* 0x0000001fff097819 */ /* 0x000fe40000011407 */
[----:B------:R-:W-:Y:S01]  /*0440*/  IADD3 R129, P0, R7, R2, RZ ;  /* 0x0000000207817210 */ /* 0x000fe20007f1e0ff */
[----:B------:R-:W-:Y:S01]  /*0450*/  UIADD3 UR7, UR7, UR10, URZ ;  /* 0x0000000a07077290 */ /* 0x000fe2000fffe03f */
[C---:B-1----:R-:W-:Y:S01]  /*0460*/  IMAD R2, R140.reuse, R14, RZ ;  /* 0x0000000e8c027224 */ /* 0x042fe200078e02ff */
[----:B------:R-:W-:Y:S01]  /*0470*/  UIMAD.WIDE.U32 UR4, UR16, UR12, URZ ;  /* 0x0000000c100472a5 */ /* 0x000fe2000f8e003f */
[----:B------:R-:W-:Y:S01]  /*0480*/  IADD3.X R10, R9, R3, R0, P0, !PT ;  /* 0x00000003090a7210 */ /* 0x000fe200007fe400 */
[----:B------:R-:W-:Y:S01]  /*0490*/  UIMAD UR11, UR16, UR13, UR8 ;  /* 0x0000000d100b72a4 */ /* 0x000fe2000f8e0208 */
[----:B----4-:R-:W-:-:S02]  /*04a0*/  IMAD R0, R140, R12, RZ ;  /* 0x0000000c8c007224 */ /* 0x010fc400078e02ff */
[C---:B------:R-:W-:Y:S01]  /*04b0*/  IMAD R6, R139.reuse, R15, R2 ;  /* 0x0000000f8b067224 */ /* 0x040fe200078e0202 */
[----:B------:R-:W-:Y:S01]  /*04c0*/  UIADD3 UR5, UR5, UR11, URZ ;  /* 0x0000000b05057290 */ /* 0x000fe2000fffe03f */
[C---:B------:R-:W-:Y:S01]  /*04d0*/  IMAD R0, R139.reuse, R13, R0 ;  /* 0x0000000d8b007224 */ /* 0x040fe200078e0200 */
[----:B------:R-:W-:Y:S01]  /*04e0*/  ISETP.NE.AND P1, PT, R8, RZ, PT ;  /* 0x000000ff0800720c */ /* 0x000fe20003f25270 */
[C---:B------:R-:W-:Y:S01]  /*04f0*/  IMAD.WIDE.U32 R2, R139.reuse, R12, UR6 ;  /* 0x000000068b027e25 */ /* 0x040fe2000f8e000c */
[----:B------:R-:W-:Y:S01]  /*0500*/  ULDC.64 UR12, c[0x0][0x240] ;  /* 0x00009000000c7ab9 */ /* 0x000fe20000000a00 */
[----:B------:R-:W1:Y:S01]  /*0510*/  LDC.64 R12, c[0x0][0x3d8] ;  /* 0x0000f600ff0c7b82 */ /* 0x000e620000000a00 */
[----:B------:R-:W-:Y:S01]  /*0520*/  @!P2 IADD3 R134, -R134, RZ, RZ ;  /* 0x000000ff8686a210 */ /* 0x000fe20007ffe1ff */
[----:B------:R-:W-:Y:S01]  /*0530*/  IMAD.WIDE.U32 R4, R139, R14, UR4 ;  /* 0x000000048b047e25 */ /* 0x000fe2000f8e000e */
[----:B------:R-:W-:Y:S01]  /*0540*/  ULDC.64 UR4, c[0x0][0x310] ;  /* 0x0000c40000047ab9 */ /* 0x000fe20000000a00 */
[----:B------:R-:W-:Y:S01]  /*0550*/  ULDC.64 UR10, c[0x0][0x260] ;  /* 0x00009800000a7ab9 */ /* 0x000fe20000000a00 */
[----:B------:R-:W-:-:S03]  /*0560*/  ISETP.NE.U32.AND P0, PT, RZ, UR4, PT ;  /* 0x00000004ff007c0c */ /* 0x000fc6000bf05070 */
[----:B------:R-:W2:Y:S01]  /*0570*/  LDC.64 R14, c[0x0][0x3f8] ;  /* 0x0000fe00ff0e7b82 */ /* 0x000ea20000000a00 */
[----:B------:R-:W-:Y:S01]  /*0580*/  ISETP.NE.AND.EX P0, PT, RZ, UR5, PT, P0 ;  /* 0x00000005ff007c0c */ /* 0x000fe2000bf05300 */
[----:B------:R-:W-:Y:S01]  /*0590*/  UIMAD.WIDE.U32 UR8, UR16, UR12, URZ ;  /* 0x0000000c100872a5 */ /* 0x000fe2000f8e003f */
[----:B------:R-:W-:Y:S01]  /*05a0*/  @!P1 LOP3.LUT R134, RZ, R8, RZ, 0x33, !PT ;  /* 0x00000008ff869212 */ /* 0x000fe200078e33ff */
[----:B------:R-:W-:Y:S01]  /*05b0*/  UIMAD UR12, UR17, UR12, URZ ;  /* 0x0000000c110c72a4 */ /* 0x000fe2000f8e023f */
[C---:B------:R-:W-:Y:S02]  /*05c0*/  IADD3 R127, P1, R7.reuse, R2, RZ ;  /* 0x00000002077f7210 */ /* 0x040fe40007f3e0ff */
[----:B------:R-:W-:Y:S01]  /*05d0*/  SHF.R.S32.HI R137, RZ, 0x1f, R134 ;  /* 0x0000001fff897819 */ /* 0x000fe20000011486 */
[----:B------:R-:W-:Y:S02]  /*05e0*/  UIMAD UR12, UR16, UR13, UR12 ;  /* 0x0000000d100c72a4 */ /* 0x000fe4000f8e020c */
[----:B------:R-:W-:Y:S01]  /*05f0*/  UIMAD UR6, UR17, UR10, URZ ;  /* 0x0000000a110672a4 */ /* 0x000fe2000f8e023f */
[----:B------:R-:W-:Y:S01]  /*0600*/  IADD3 R7, P2, R7, R4, RZ ;  /* 0x0000000407077210 */ /* 0x000fe20007f5e0ff */
[----:B------:R-:W-:Y:S01]  /*0610*/  UIADD3 UR9, UR9, UR12, URZ ;  /* 0x0000000c09097290 */ /* 0x000fe2000fffe03f */
[----:B------:R-:W-:Y:S01]  /*0620*/  IADD3.X R8, R9, R3, R0, P1, !PT ;  /* 0x0000000309087210 */ /* 0x000fe20000ffe400 */
[----:B------:R-:W-:Y:S01]  /*0630*/  IMAD R2, R137, R16, RZ ;  /* 0x0000001089027224 */ /* 0x000fe200078e02ff */
[----:B------:R-:W4:Y:S01]  /*0640*/  @P0 LDC R20, c[0x0][0x214] ;  /* 0x00008500ff140b82 */ /* 0x000f220000000800 */
[----:B-1----:R-:W-:Y:S01]  /*0650*/  ISETP.NE.U32.AND P1, PT, R12, RZ, PT ;  /* 0x000000ff0c00720c */ /* 0x002fe20003f25070 */
[----:B------:R-:W-:-:S02]  /*0660*/  UIMAD.WIDE.U32 UR4, UR16, UR10, URZ ;  /* 0x0000000a100472a5 */ /* 0x000fc4000f8e003f */
[----:B------:R-:W-:Y:S01]  /*0670*/  UIMAD UR6, UR16, UR11, UR6 ;  /* 0x0000000b100672a4 */ /* 0x000fe2000f8e0206 */
[----:B------:R-:W-:Y:S01]  /*0680*/  IADD3.X R6, R9, R5, R6, P2, !PT ;  /* 0x0000000509067210 */ /* 0x000fe200017fe406 */
[C---:B------:R-:W-:Y:S01]  /*0690*/  IMAD R9, R134.reuse, R17, R2 ;  /* 0x0000001186097224 */ /* 0x040fe200078e0202 */
[----:B------:R-:W-:Y:S01]  /*06a0*/  ISETP.NE.AND.EX P1, PT, R13, RZ, PT, P1 ;  /* 0x000000ff0d00720c */ /* 0x000fe20003f25310 */
[----:B------:R-:W-:Y:S01]  /*06b0*/  IMAD.WIDE.U32 R2, R134, R16, UR8 ;  /* 0x0000000886027e25 */ /* 0x000fe2000f8e0010 */
[----:B------:R-:W-:Y:S01]  /*06c0*/  UIADD3 UR5, UR5, UR6, URZ ;  /* 0x0000000605057290 */ /* 0x000fe2000fffe03f */
[----:B--2---:R-:W-:Y:S01]  /*06d0*/  ISETP.NE.U32.AND P2, PT, R14, RZ, PT ;  /* 0x000000ff0e00720c */ /* 0x004fe20003f45070 */
[----:B------:R-:W1:Y:S01]  /*06e0*/  @P0 LDC R23, c[0x0][0x21c] ;  /* 0x00008700ff170b82 */ /* 0x000e620000000800 */
[----:B------:R-:W-:Y:S01]  /*06f0*/  LEA R5, R21, 0xfffffe00, 0x9 ;  /* 0xfffffe0015057811 */ /* 0x000fe200078e48ff */
[----:B------:R-:W-:Y:S01]  /*0700*/  IMAD R0, R137, R18, RZ ;  /* 0x0000001289007224 */ /* 0x000fe200078e02ff */
[----:B------:R-:W-:-:S02]  /*0710*/  ISETP.NE.AND.EX P2, PT, R15, RZ, PT, P2 ;  /* 0x000000ff0f00720c */ /* 0x000fc40003f45320 */
[----:B------:R-:W-:Y:S01]  /*0720*/  IADD3 R123, P3, R5, R2, RZ ;  /* 0x00000002057b7210 */ /* 0x000fe20007f7e0ff */
[C---:B------:R-:W-:Y:S01]  /*0730*/  IMAD R11, R134.reuse, R19, R0 ;  /* 0x00000013860b7224 */ /* 0x040fe200078e0200 */
[----:B------:R-:W-:Y:S01]  /*0740*/  IADD3 R17, R3, R9, RZ ;  /* 0x0000000903117210 */ /* 0x000fe20007ffe0ff */
[----:B------:R-:W-:Y:S02]  /*0750*/  IMAD.WIDE.U32 R2, R134, R18, UR4 ;  /* 0x0000000486027e25 */ /* 0x000fe4000f8e0012 */
[----:B------:R-:W2:Y:S01]  /*0760*/  @P0 LDC.64 R18, c[0x0][0x310] ;  /* 0x0000c400ff120b82 */ /* 0x000ea20000000a00 */
[----:B------:R-:W-:Y:S01]  /*0770*/  SHF.R.S32.HI R0, RZ, 0x1f, R5 ;  /* 0x0000001fff007819 */ /* 0x000fe20000011405 */
[----:B------:R-:W-:Y:S01]  /*0780*/  HFMA2.MMA R9, -RZ, RZ, 0, 0 ;  /* 0x00000000ff097435 */ /* 0x000fe200000001ff */
[----:B------:R-:W-:Y:S02]  /*0790*/  MOV R16, RZ ;  /* 0x000000ff00107202 */ /* 0x000fe40000000f00 */
[----:B------:R-:W-:-:S02]  /*07a0*/  @P1 LEA R16, P4, R139, R12, 0x2 ;  /* 0x0000000c8b101211 */ /* 0x000fc400078810ff */
[----:B------:R-:W-:Y:S02]  /*07b0*/  IADD3 R5, P5, R5, R2, RZ ;  /* 0x0000000205057210 */ /* 0x000fe40007fbe0ff */
[----:B------:R-:W-:Y:S01]  /*07c0*/  IADD3 R3, R3, R11, RZ ;  /* 0x0000000b03037210 */ /* 0x000fe20007ffe0ff */
[----:B------:R-:W-:Y:S01]  /*07d0*/  HFMA2.MMA R11, -RZ, RZ, 0, 0 ;  /* 0x00000000ff0b7435 */ /* 0x000fe200000001ff */
[----:B------:R-:W-:Y:S02]  /*07e0*/  IADD3.X R4, R0, R17, RZ, P3, !PT ;  /* 0x0000001100047210 */ /* 0x000fe40001ffe4ff */
[----:B------:R-:W-:Y:S02]  /*07f0*/  MOV R17, RZ ;  /* 0x000000ff00117202 */ /* 0x000fe40000000f00 */
[C---:B------:R-:W-:Y:S02]  /*0800*/  @P1 LEA.HI.X R17, R139.reuse, R13, R140, 0x2, P4 ;  /* 0x0000000d8b111211 */ /* 0x040fe400020f148c */
[----:B------:R-:W-:-:S02]  /*0810*/  @P2 LEA R9, P3, R139, R14, 0x2 ;  /* 0x0000000e8b092211 */ /* 0x000fc400078610ff */
[----:B------:R-:W-:Y:S02]  /*0820*/  ISETP.GE.AND P1, PT, R21, 0x1, PT ;  /* 0x000000011500780c */ /* 0x000fe40003f26270 */
[----:B------:R-:W-:Y:S01]  /*0830*/  IADD3.X R2, R0, R3, RZ, P5, !PT ;  /* 0x0000000300027210 */ /* 0x000fe20002ffe4ff */
[----:B----4-:R-:W-:Y:S01]  /*0840*/  @P0 IMAD R0, R20, UR16, R139 ;  /* 0x0000001014000c24 */ /* 0x010fe2000f8e028b */
[----:B------:R-:W-:Y:S02]  /*0850*/  @P2 LEA.HI.X R11, R139, R15, R140, 0x2, P3 ;  /* 0x0000000f8b0b2211 */ /* 0x000fe400018f148c */
[----:B0-----:R-:W-:Y:S01]  /*0860*/  LEA R130, P2, R129, R130, 0x1 ;  /* 0x0000008281827211 */ /* 0x001fe200078408ff */
[----:B------:R-:W-:Y:S01]  /*0870*/  @P0 IMAD R0, R0, R21, RZ ;  /* 0x0000001500000224 */ /* 0x000fe200078e02ff */
[----:B---3--:R-:W-:Y:S02]  /*0880*/  LEA R128, P3, R127, R24, 0x1 ;  /* 0x000000187f807211 */ /* 0x008fe400078608ff */
[----:B------:R-:W-:Y:S01]  /*0890*/  LEA.HI.X R129, R129, R131, R10, 0x1, P2 ;  /* 0x0000008381817211 */ /* 0x000fe200010f0c0a */
[----:B-1----:R-:W-:Y:S01]  /*08a0*/  @P0 IMAD R3, R0, R23, RZ ;  /* 0x0000001700030224 */ /* 0x002fe200078e02ff */
[----:B------:R-:W-:-:S02]  /*08b0*/  LEA.HI.X R127, R127, R25, R8, 0x1, P3 ;  /* 0x000000197f7f7211 */ /* 0x000fc400018f0c08 */
[----:B------:R-:W-:Y:S02]  /*08c0*/  LEA R126, P2, R7, R124, 0x1 ;  /* 0x0000007c077e7211 */ /* 0x000fe400078408ff */
[----:B------:R-:W-:Y:S02]  /*08d0*/  LEA R124, P3, R123, R26, 0x1 ;  /* 0x0000001a7b7c7211 */ /* 0x000fe400078608ff */
[----:B------:R-:W-:Y:S01]  /*08e0*/  LEA R122, P4, R5, R120, 0x1 ;  /* 0x00000078057a7211 */ /* 0x000fe200078808ff */
[----:B------:R-:W-:Y:S01]  /*08f0*/  HFMA2.MMA R135, -RZ, RZ, 0, 0 ;  /* 0x00000000ff877435 */ /* 0x000fe200000001ff */
[----:B--2---:R-:W-:Y:S01]  /*0900*/  @P0 IMAD.WIDE R18, R3, 0x10, R18 ;  /* 0x0000001003120825 */ /* 0x004fe200078e0212 */
[----:B------:R-:W-:Y:S02]  /*0910*/  LEA.HI.X R125, R7, R125, R6, 0x1, P2 ;  /* 0x0000007d077d7211 */ /* 0x000fe400010f0c06 */
[----:B------:R-:W-:Y:S02]  /*0920*/  @!P0 CS2R R18, SRZ ;  /* 0x0000000000128805 */ /* 0x000fe4000001ff00 */
[----:B------:R-:W-:-:S02]  /*0930*/  LEA.HI.X R123, R123, R27, R4, 0x1, P3 ;  /* 0x0000001b7b7b7211 */ /* 0x000fc400018f0c04 */
[----:B------:R-:W-:Y:S02]  /*0940*/  LEA.HI.X R121, R5, R121, R2, 0x1, P4 ;  /* 0x0000007905797211 */ /* 0x000fe400020f0c02 */
[----:B------:R-:W-:Y:S02]  /*0950*/  MOV R132, RZ ;  /* 0x000000ff00847202 */ /* 0x000fe40000000f00 */
[----:B------:R-:W-:Y:S01]  /*0960*/  MOV R10, R9 ;  /* 0x00000009000a7202 */ /* 0x000fe20000000f00 */
        /* <DEDUP_REMOVED lines=8> */
.L_x_16284:
[----:B------:R-:W-:Y:S01]  /*09f0*/  ULDC UR5, c[0x0][0x224] ;  /* 0x0000890000057ab9 */ /* 0x000fe20000000800 */
[----:B------:R-:W-:Y:S02]  /*0a00*/  LOP3.LUT R117, R120, 0x1f, R133, 0xf8, !PT ;  /* 0x0000001f78757812 */ /* 0x000fe400078ef885 */
[----:B0-----:R-:W-:Y:S02]  /*0a10*/  MOV R2, R130 ;  /* 0x0000008200027202 */ /* 0x001fe40000000f00 */
[----:B------:R-:W-:Y:S02]  /*0a20*/  MOV R3, R129 ;  /* 0x0000008100037202 */ /* 0x000fe40000000f00 */
[----:B------:R-:W-:Y:S02]  /*0a30*/  PRMT R0, RZ, 0x7610, R0 ;  /* 0x00007610ff007816 */ /* 0x000fe40000000000 */
[----:B------:R-:W-:Y:S01]  /*0a40*/  PRMT R5, RZ, 0x7610, R5 ;  /* 0x00007610ff057816 */ /* 0x000fe20000000005 */
[C---:B------:R-:W-:Y:S01]  /*0a50*/  IMAD.WIDE R2, R117.reuse, 0x2, R2 ;  /* 0x0000000275027825 */ /* 0x040fe200078e0202 */
[----:B------:R-:W-:Y:S01]  /*0a60*/  MOV R142, UR5 ;  /* 0x00000005008e7c02 */ /* 0x000fe20008000f00 */
[----:B------:R-:W-:Y:S01]  /*0a70*/  ULDC UR5, c[0x0][0x218] ;  /* 0x0000860000057ab9 */ /* 0x000fe20000000800 */
[----:B------:R-:W-:-:S02]  /*0a80*/  LOP3.LUT R15, R117, 0x20, RZ, 0xfc, !PT ;  /* 0x00000020750f7812 */ /* 0x000fc400078efcff */
[----:B------:R-:W-:Y:S02]  /*0a90*/  PRMT R4, RZ, 0x7610, R4 ;  /* 0x00007610ff047816 */ /* 0x000fe40000000004 */
        /* <DEDUP_REMOVED lines=22> */
[----:B---3--:R-:W3:Y:S01]  /*0c00*/  @!P1 LDG.E.U16 R5, desc[UR14][R2.64+0x40] ;  /* 0x0000400e02059981 */ /* 0x008ee2000c1e1500 */
        /* <DEDUP_REMOVED lines=34> */
[----:B------:R-:W-:Y:S02]  /*0e30*/  LEA R108, R2, UR7, 0x1 ;  /* 0x00000007026c7c11 */ /* 0x000fe4000f8e08ff */
[----:B------:R-:W-:Y:S02]  /*0e40*/  ISETP.GE.AND P6, PT, R117, R116, PT ;  /* 0x000000747500720c */ /* 0x000fe40003fc6270 */
[----:B------:R-:W-:Y:S02]  /*0e50*/  MOV R2, R128 ;  /* 0x0000008000027202 */ /* 0x000fe40000000f00 */
[----:B------:R-:W-:-:S02]  /*0e60*/  MOV R3, R127 ;  /* 0x0000007f00037202 */ /* 0x000fc40000000f00 */
[-C--:B------:R-:W-:Y:S02]  /*0e70*/  ISETP.GE.AND P5, PT, R15, R116.reuse, PT ;  /* 0x000000740f00720c */ /* 0x080fe40003fa6270 */
[-C--:B------:R-:W-:Y:S01]  /*0e80*/  ISETP.GE.AND P4, PT, R21, R116.reuse, PT ;  /* 0x000000741500720c */ /* 0x080fe20003f86270 */
[----:B------:R-:W-:Y:S01]  /*0e90*/  IMAD.WIDE R2, R117, 0x2, R2 ;  /* 0x0000000275027825 */ /* 0x000fe200078e0202 */
        /* <DEDUP_REMOVED lines=46> */
[----:B------:R-:W-:Y:S02]  /*1180*/  ISETP.GE.AND P3, PT, R23, R116, PT ;  /* 0x000000741700720c */ /* 0x000fe40003f66270 */
[----:B0-----:R-:W-:Y:S02]  /*1190*/  MOV R2, R126 ;  /* 0x0000007e00027202 */ /* 0x001fe40000000f00 */
[----:B------:R-:W-:-:S02]  /*11a0*/  MOV R3, R125 ;  /* 0x0000007d00037202 */ /* 0x000fc40000000f00 */
[-C--:B------:R-:W-:Y:S02]  /*11b0*/  ISETP.GE.AND P2, PT, R25, R116.reuse, PT ;  /* 0x000000741900720c */ /* 0x080fe40003f46270 */
[-C--:B------:R-:W-:Y:S01]  /*11c0*/  ISETP.GE.AND P1, PT, R27, R116.reuse, PT ;  /* 0x000000741b00720c */ /* 0x080fe20003f26270 */
[----:B------:R-:W-:Y:S01]  /*11d0*/  IMAD.WIDE R2, R117, 0x2, R2 ;  /* 0x0000000275027825 */ /* 0x000fe200078e0202 */
[----:B------:R-:W-:Y:S02]  /*11e0*/  ISETP.GE.AND P0, PT, R29, R116, PT ;  /* 0x000000741d00720c */ /* 0x000fe40003f06270 */
        /* <DEDUP_REMOVED lines=34> */
[----:B------:R-:W-:-:S02]  /*1410*/  ISETP.GE.AND P0, PT, R26, 0x1, PT ;  /* 0x000000011a00780c */ /* 0x000fc40003f06270 */
[----:B------:R-:W-:Y:S02]  /*1420*/  CS2R R98, SRZ ;  /* 0x0000000000627805 */ /* 0x000fe4000001ff00 */
[----:B------:R-:W-:Y:S02]  /*1430*/  CS2R R96, SRZ ;  /* 0x0000000000607805 */ /* 0x000fe4000001ff00 */
[----:B------:R-:W-:Y:S02]  /*1440*/  CS2R R94, SRZ ;  /* 0x00000000005e7805 */ /* 0x000fe4000001ff00 */
[----:B------:R-:W-:Y:S01]  /*1450*/  CS2R R92, SRZ ;  /* 0x00000000005c7805 */ /* 0x000fe2000001ff00 */
[----:B---3--:R-:W-:Y:S04]  /*1460*/  STS.U16 [R115], R14 ;  /* 0x0000000e73007388 */ /* 0x008fe80000000400 */
[----:B--2---:R-:W-:Y:S04]  /*1470*/  STS.U16 [R114+0x40], R15 ;  /* 0x0000400f72007388 */ /* 0x004fe80000000400 */
[----:B----4-:R-:W-:Y:S04]  /*1480*/  STS.U16 [R113+0x80], R20 ;  /* 0x0000801471007388 */ /* 0x010fe80000000400 */
[----:B------:R-:W-:Y:S04]  /*1490*/  STS.U16 [R112+0xc0], R13 ;  /* 0x0000c00d70007388 */ /* 0x000fe80000000400 */
[----:B------:R0:W-:Y:S04]  /*14a0*/  STS.U16 [R111+0x100], R22 ;  /* 0x000100166f007388 */ /* 0x0001e80000000400 */
[----:B------:R-:W-:Y:S04]  /*14b0*/  STS.U16 [R110+0x140], R21 ;  /* 0x000140156e007388 */ /* 0x000fe80000000400 */
[----:B------:R1:W-:Y:S01]  /*14c0*/  STS.U16 [R109+0x180], R24 ;  /* 0x000180186d007388 */ /* 0x0003e20000000400 */
[----:B0-----:R-:W-:-:S03]  /*14d0*/  HADD2.F32 R22, -RZ, R194.H0_H0 ;  /* 0x200000c2ff167230 */ /* 0x001fc60000004100 */
[----:B------:R-:W-:Y:S01]  /*14e0*/  STS.U16 [R108+0x1c0], R23 ;  /* 0x0001c0176c007388 */ /* 0x000fe20000000400 */
[----:B------:R-:W-:-:S03]  /*14f0*/  NOP ;  /* 0x0000000000007918 */ /* 0x000fc60000000000 */
[----:B------:R-:W0:Y:S01]  /*1500*/  LDS.U16 R25, [R107] ;  /* 0x000000006b197984 */ /* 0x000e220000000400 */
[----:B-1----:R-:W-:-:S03]  /*1510*/  HADD2.F32 R24, -RZ, R106.H0_H0 ;  /* 0x2000006aff187230 */ /* 0x002fc60000004100 */
        /* <DEDUP_REMOVED lines=10> */
[----:B------:R-:W-:Y:S02]  /*15c0*/  HADD2.F32 R2, -RZ, R105.H0_H0 ;  /* 0x20000069ff027230 */ /* 0x000fe40000004100 */
[----:B-----5:R-:W-:Y:S01]  /*15d0*/  FMUL.FTZ R90, R25, R138 ;  /* 0x0000008a195a7220 */ /* 0x020fe20000410000 */
[----:B--2---:R-:W-:Y:S02]  /*15e0*/  HADD2.F32 R3, -RZ, R3.H0_H0 ;  /* 0x20000003ff037230 */ /* 0x004fe40000004100 */
        /* <DEDUP_REMOVED lines=29> */
[----:B------:R-:W-:Y:S01]  /*17c0*/  HADD2.F32 R79, -RZ, R0.H0_H0 ;  /* 0x20000000ff4f7230 */ /* 0x000fe20000004100 */
[----:B------:R-:W-:Y:S01]  /*17d0*/  LEA.HI R2, R82, R82, RZ, 0x1 ;  /* 0x0000005252027211 */ /* 0x000fe200078f08ff */
[----:B------:R-:W-:Y:S02]  /*17e0*/  HADD2.F32 R77, -RZ, R5.H0_H0 ;  /* 0x20000005ff4d7230 */ /* 0x000fe40000004100 */
[----:B------:R-:W-:Y:S01]  /*17f0*/  FADD.FTZ R5, R27, R27 ;  /* 0x0000001b1b057221 */ /* 0x000fe20000010000 */
[----:B------:R-:W-:Y:S01]  /*1800*/  HADD2.F32 R43, -RZ, R8.H0_H0 ;  /* 0x20000008ff2b7230 */ /* 0x000fe20000004100 */
[----:B------:R-:W-:Y:S01]  /*1810*/  LOP3.LUT R13, R2, 0xfffffe, RZ, 0xc0, !PT ;  /* 0x00fffffe020d7812 */ /* 0x000fe200078ec0ff */
[----:B------:R-:W-:Y:S01]  /*1820*/  FADD.FTZ R8, R25, R25 ;  /* 0x0000001919087221 */ /* 0x000fe20000010000 */
[----:B------:R-:W-:Y:S01]  /*1830*/  FADD.FTZ R3, R31, R31 ;  /* 0x0000001f1f037221 */ /* 0x000fe20000010000 */
[----:B------:R-:W-:Y:S01]  /*1840*/  FADD.FTZ R2, R33, R33 ;  /* 0x0000002121027221 */ /* 0x000fe20000010000 */
[----:B------:R-:W-:Y:S01]  /*1850*/  IADD3 R82, R82, -R13, RZ ;  /* 0x8000000d52527210 */ /* 0x000fe20007ffe0ff */
[----:B------:R-:W-:-:S02]  /*1860*/  HADD2.F32 R13, -RZ, R4.H0_H0 ;  /* 0x20000004ff0d7230 */ /* 0x000fc40000004100 */
[----:B------:R-:W-:Y:S01]  /*1870*/  FADD.FTZ R4, R29, R29 ;  /* 0x0000001d1d047221 */ /* 0x000fe20000010000 */
[----:B------:R-:W-:Y:S01]  /*1880*/  FADD.FTZ R0, R35, R35 ;  /* 0x0000002323007221 */ /* 0x000fe20000010000 */
[----:B------:R-:W0:Y:S01]  /*1890*/  LDC R142, c[0x0][0x224] ;  /* 0x00008900ff8e7b82 */ /* 0x000e220000000800 */
[----:B------:R-:W-:Y:S01]  /*18a0*/  ULDC.64 UR6, c[0x0][0x230] ;  /* 0x00008c0000067ab9 */ /* 0x000fe20000000a00 */
[----:B------:R-:W-:Y:S01]  /*18b0*/  SHF.L.U32 R83, R116, 0x1, RZ ;  /* 0x0000000174537819 */ /* 0x000fe200000006ff */
[----:B------:R-:W-:Y:S01]  /*18c0*/  IMAD R14, R140, UR6, RZ ;  /* 0x000000068c0e7c24 */ /* 0x000fe2000f8e02ff */
[----:B------:R-:W-:Y:S01]  /*18d0*/  IADD3 R22, R120, R117, RZ ;  /* 0x0000007578167210 */ /* 0x000fe20007ffe0ff */
[----:B------:R-:W-:Y:S01]  /*18e0*/  IMAD.WIDE.U32 R20, R139, UR6, RZ ;  /* 0x000000068b147c25 */ /* 0x000fe2000f8e00ff */
[----:B------:R-:W-:Y:S01]  /*18f0*/  HFMA2.MMA R81, -RZ, RZ, 0, 0 ;  /* 0x00000000ff517435 */ /* 0x000fe200000001ff */
[----:B------:R-:W-:Y:S01]  /*1900*/  LOP3.LUT R192, R133, 0x1f, RZ, 0xc0, !PT ;  /* 0x0000001f85c07812 */ /* 0x000fe200078ec0ff */
[----:B------:R-:W1:Y:S01]  /*1910*/  LDC R80, c[0x0][0x218] ;  /* 0x00008600ff507b82 */ /* 0x000e620000000800 */
[----:B------:R-:W-:Y:S01]  /*1920*/  IMAD R71, R139, UR7, R14 ;  /* 0x000000078b477c24 */ /* 0x000fe2000f8e020e */
[----:B------:R-:W-:Y:S01]  /*1930*/  ISETP.GE.AND P0, PT, R22, R83, PT ;  /* 0x000000531600720c */ /* 0x000fe20003f06270 */
[----:B------:R-:W-:-:S02]  /*1940*/  HADD2.F32 R75, -RZ, R7.H0_H0 ;  /* 0x20000007ff4b7230 */ /* 0x000fc40000004100 */
[----:B------:R-:W-:Y:S01]  /*1950*/  FADD.FTZ R7, R23, R23 ;  /* 0x0000001717077221 */ /* 0x000fe20000010000 */
[----:B------:R-:W-:Y:S01]  /*1960*/  HADD2.F32 R9, -RZ, R9.H0_H0 ;  /* 0x20000009ff097230 */ /* 0x000fe20000004100 */
[----:B------:R-:W-:Y:S01]  /*1970*/  MOV R99, RZ ;  /* 0x000000ff00637202 */ /* 0x000fe20000000f00 */
[----:B------:R-:W-:Y:S01]  /*1980*/  HADD2.F32 R45, -RZ, R12.H0_H0 ;  /* 0x2000000cff2d7230 */ /* 0x000fe20000004100 */
[----:B------:R-:W2:Y:S01]  /*1990*/  LDC.64 R24, c[0x0][0x348] ;  /* 0x0000d200ff187b82 */ /* 0x000ea20000000a00 */
[--C-:B------:R-:W-:Y:S01]  /*19a0*/  FADD.FTZ R79, R79, R136.reuse ;  /* 0x000000884f4f7221 */ /* 0x100fe20000010000 */
[--C-:B------:R-:W-:Y:S01]  /*19b0*/  FADD.FTZ R78, R13, R136.reuse ;  /* 0x000000880d4e7221 */ /* 0x100fe20000010000 */
[--C-:B------:R-:W-:Y:S01]  /*19c0*/  FADD.FTZ R77, R77, R136.reuse ;  /* 0x000000884d4d7221 */ /* 0x100fe20000010000 */
[--C-:B------:R-:W-:Y:S01]  /*19d0*/  FADD.FTZ R76, R15, R136.reuse ;  /* 0x000000880f4c7221 */ /* 0x100fe20000010000 */
[--C-:B------:R-:W-:Y:S01]  /*19e0*/  FADD.FTZ R75, R75, R136.reuse ;  /* 0x000000884b4b7221 */ /* 0x100fe20000010000 */
[--C-:B------:R-:W-:Y:S01]  /*19f0*/  FADD.FTZ R74, R43, R136.reuse ;  /* 0x000000882b4a7221 */ /* 0x100fe20000010000 */
[----:B------:R-:W-:Y:S01]  /*1a00*/  P2R R190, PR, RZ, 0x1 ;  /* 0x00000001ffbe7803 */ /* 0x000fe20000000000 */
[----:B------:R-:W3:Y:S01]  /*1a10*/  LDC.64 R26, c[0x0][0x350] ;  /* 0x0000d400ff1a7b82 */ /* 0x000ee20000000a00 */
[--C-:B------:R-:W-:Y:S01]  /*1a20*/  FADD.FTZ R73, R9, R136.reuse ;  /* 0x0000008809497221 */ /* 0x100fe20000010000 */
[----:B------:R-:W-:Y:S01]  /*1a30*/  FADD.FTZ R72, R45, R136 ;  /* 0x000000882d487221 */ /* 0x000fe20000010000 */
[----:B------:R-:W-:Y:S01]  /*1a40*/  SHF.R.S32.HI R23, RZ, 0x1f, R22 ;  /* 0x0000001fff177819 */ /* 0x000fe20000011416 */
[----:B------:R-:W-:Y:S01]  /*1a50*/  UMOV UR5, URZ ;  /* 0x0000003f00057c82 */ /* 0x000fe20008000000 */
[----:B------:R-:W-:Y:S01]  /*1a60*/  IADD3 R71, R21, R71, RZ ;  /* 0x0000004715477210 */ /* 0x000fe20007ffe0ff */
[----:B------:R-:W-:Y:S01]  /*1a70*/  UMOV UR6, URZ ;  /* 0x0000003f00067c82 */ /* 0x000fe20008000000 */
[----:B------:R-:W-:Y:S01]  /*1a80*/  ULDC UR34, c[0x0][0x21c] ;  /* 0x0000870000227ab9 */ /* 0x000fe20000000800 */
[----:B------:R-:W4:Y:S01]  /*1a90*/  LDC.64 R28, c[0x0][0x3c8] ;  /* 0x0000f200ff1c7b82 */ /* 0x000f220000000a00 */
[----:B------:R-:W-:Y:S01]  /*1aa0*/  ULDC.64 UR20, c[0x0][0x348] ;  /* 0x0000d20000147ab9 */ /* 0x000fe20000000a00 */
        /* <DEDUP_REMOVED lines=8> */
[----:B------:R-:W0:Y:S08]  /*1b30*/  LDC.64 R34, c[0x0][0x370] ;  /* 0x0000dc00ff227b82 */ /* 0x000e300000000a00 */
[----:B------:R-:W0:Y:S08]  /*1b40*/  LDC.64 R36, c[0x0][0x3d0] ;  /* 0x0000f400ff247b82 */ /* 0x000e300000000a00 */
[----:B------:R-:W0:Y:S08]  /*1b50*/  LDC.64 R38, c[0x0][0x380] ;  /* 0x0000e000ff267b82 */ /* 0x000e300000000a00 */
[----:B-1234-:R-:W0:Y:S02]  /*1b60*/  LDC.64 R40, c[0x0][0x2d0] ;  /* 0x0000b400ff287b82 */ /* 0x01ee240000000a00 */
.L_x_16279:
[----:B------:R-:W-:Y:S01]  /*1b70*/  SHF.R.S32.HI R206, RZ, 0x1f, R81 ;  /* 0x0000001fffce7819 */ /* 0x000fe20000011451 */
[C---:B01----:R-:W-:Y:S01]  /*1b80*/  IMAD.WIDE.U32 R12, R81.reuse, UR30, R22 ;  /* 0x0000001e510c7c25 */ /* 0x043fe2000f8e0016 */
[C---:B------:R-:W-:Y:S02]  /*1b90*/  IADD3 R64, R22.reuse, 0x80, RZ ;  /* 0x0000008016407810 */ /* 0x040fe40007ffe0ff */
[----:B------:R-:W-:Y:S01]  /*1ba0*/  IADD3 R44, R22, 0x40, RZ ;  /* 0x00000040162c7810 */ /* 0x000fe20007ffe0ff */
[----:B------:R-:W-:Y:S01]  /*1bb0*/  IMAD R14, R206, UR30, RZ ;  /* 0x0000001ece0e7c24 */ /* 0x000fe2000f8e02ff */
[----:B------:R-:W-:Y:S02]  /*1bc0*/  LEA R42, P0, R12, R124, 0x1 ;  /* 0x0000007c0c2a7211 */ /* 0x000fe400078008ff */
[----:B------:R-:W-:Y:S01]  /*1bd0*/  ISETP.GE.AND P4, PT, R44, R83, PT ;  /* 0x000000532c00720c */ /* 0x000fe20003f86270 */
[----:B------:R-:W-:Y:S01]  /*1be0*/  IMAD R9, R81, UR31, R14 ;  /* 0x0000001f51097c24 */ /* 0x000fe2000f8e020e */
[----:B------:R-:W-:-:S02]  /*1bf0*/  IADD3 R14, R22, 0x20, RZ ;  /* 0x00000020160e7810 */ /* 0x000fc40007ffe0ff */
[----:B------:R-:W-:Y:S02]  /*1c00*/  IADD3 R62, R22, 0x60, RZ ;  /* 0x00000060163e7810 */ /* 0x000fe40007ffe0ff */
[----:B------:R-:W-:Y:S02]  /*1c10*/  IADD3 R13, R13, R9, RZ ;  /* 0x000000090d0d7210 */ /* 0x000fe40007ffe0ff */
[----:B------:R-:W-:Y:S02]  /*1c20*/  ISETP.GE.AND P3, PT, R14, R83, PT ;  /* 0x000000530e00720c */ /* 0x000fe40003f66270 */
[----:B------:R-:W-:Y:S02]  /*1c30*/  LEA.HI.X R43, R12, R123, R13, 0x1, P0 ;  /* 0x0000007b0c2b7211 */ /* 0x000fe400000f0c0d */
[----:B------:R-:W-:Y:S02]  /*1c40*/  ISETP.GE.AND P0, PT, R64, R83, PT ;  /* 0x000000534000720c */ /* 0x000fe40003f06270 */
[----:B------:R-:W-:-:S02]  /*1c50*/  PRMT R50, RZ, 0x7610, R50 ;  /* 0x00007610ff327816 */ /* 0x000fc40000000032 */
[----:B------:R-:W-:Y:S02]  /*1c60*/  ISETP.GE.AND P5, PT, R62, R83, PT ;  /* 0x000000533e00720c */ /* 0x000fe40003fa6270 */
[----:B------:R-:W-:Y:S02]  /*1c70*/  PRMT R9, RZ, 0x7610, R9 ;  /* 0x00007610ff097816 */ /* 0x000fe40000000009 */
[C---:B------:R-:W-:Y:S02]  /*1c80*/  IADD3 R150, R22.reuse, 0x140, RZ ;  /* 0x0000014016967810 */ /* 0x040fe40007ffe0ff */
[----:B------:R-:W-:Y:S02]  /*1c90*/  PRMT R48, RZ, 0x7610, R48 ;  /* 0x00007610ff307816 */ /* 0x000fe40000000030 */
[C---:B------:R-:W-:Y:S01]  /*1ca0*/  IADD3 R66, R22.reuse, 0xa0, RZ ;  /* 0x000000a016427810 */ /* 0x040fe20007ffe0ff */
[----:B------:R-:W2:Y:S01]  /*1cb0*/  @!P0 LDG.E.U16 R50, desc[UR14][R42.64+0x100] ;  /* 0x0001000e2a328981 */ /* 0x000ea2000c1e1500 */
[----:B------:R-:W-:-:S02]  /*1cc0*/  IADD3 R68, R22, 0xc0, RZ ;  /* 0x000000c016447810 */ /* 0x000fc40007ffe0ff */
[----:B------:R-:W-:Y:S01]  /*1cd0*/  ISETP.NE.AND P6, PT, R190, RZ, PT ;  /* 0x000000ffbe00720c */ /* 0x000fe20003fc5270 */
[----:B---3--:R-:W3:Y:S01]  /*1ce0*/  @!P3 LDG.E.U16 R9, desc[UR14][R42.64+0x40] ;  /* 0x0000400e2a09b981 */ /* 0x008ee2000c1e1500 */
[C---:B------:R-:W-:Y:S02]  /*1cf0*/  IADD3 R148, R22.reuse, 0x120, RZ ;  /* 0x0000012016947810 */ /* 0x040fe40007ffe0ff */
[----:B------:R-:W-:Y:S01]  /*1d00*/  IADD3 R146, R22, 0x100, RZ ;  /* 0x0000010016927810 */ /* 0x000fe20007ffe0ff */
[----:B------:R-:W4:Y:S01]  /*1d10*/  @!P4 LDG.E.U16 R48, desc[UR14][R42.64+0x80] ;  /* 0x0000800e2a30c981 */ /* 0x000f22000c1e1500 */
[-C--:B------:R-:W-:Y:S02]  /*1d20*/  ISETP.GE.AND P0, PT, R150, R83.reuse, PT ;  /* 0x000000539600720c */ /* 0x080fe40003f06270 */
[----:B------:R-:W-:Y:S02]  /*1d30*/  ISETP.GE.AND P1, PT, R66, R83, PT ;  /* 0x000000534200720c */ /* 0x000fe40003f26270 */
[----:B------:R-:W-:-:S02]  /*1d40*/  PRMT R47, RZ, 0x7610, R47 ;  /* 0x00007610ff2f7816 */ /* 0x000fc4000000002f */
[-C--:B------:R-:W-:Y:S02]  /*1d50*/  ISETP.GE.AND P2, PT, R68, R83.reuse, PT ;  /* 0x000000534400720c */ /* 0x080fe40003f46270 */
[-C--:B------:R-:W-:Y:S02]  /*1d60*/  ISETP.GE.AND P3, PT, R148, R83.reuse, PT ;  /* 0x000000539400720c */ /* 0x080fe40003f66270 */
[----:B------:R-:W-:Y:S01]  /*1d70*/  ISETP.GE.AND P4, PT, R146, R83, PT ;  /* 0x000000539200720c */ /* 0x000fe20003f86270 */
[----:B------:R-:W2:Y:S01]  /*1d80*/  @!P5 LDG.E.U16 R47, desc[UR14][R42.64+0xc0] ;  /* 0x0000c00e2a2fd981 */ /* 0x000ea2000c1e1500 */
[----:B------:R-:W-:Y:S02]  /*1d90*/  IADD3 R144, R22, 0xe0, RZ ;  /* 0x000000e016907810 */ /* 0x000fe40007ffe0ff */
[----:B------:R-:W-:Y:S02]  /*1da0*/  PRMT R46, RZ, 0x7610, R46 ;  /* 0x00007610ff2e7816 */ /* 0x000fe4000000002e */
[----:B------:R-:W-:-:S02]  /*1db0*/  PRMT R55, RZ, 0x7610, R55 ;  /* 0x00007610ff377816 */ /* 0x000fc40000000037 */
[----:B------:R-:W-:Y:S02]  /*1dc0*/  PRMT R49, RZ, 0x7610, R49 ;  /* 0x00007610ff317816 */ /* 0x000fe40000000031 */
[----:B------:R-:W-:Y:S01]  /*1dd0*/  PRMT R52, RZ, 0x7610, R52 ;  /* 0x00007610ff347816 */ /* 0x000fe20000000034 */
[----:B------:R-:W3:Y:S01]  /*1de0*/  @!P6 LDG.E.U16 R46, desc[UR14][R42.64] ;  /* 0x0000000e2a2ee981 */ /* 0x000ee2000c1e1500 */
[----:B------:R-:W-:Y:S02]  /*1df0*/  ISETP.GE.AND P5, PT, R144, R83, PT ;  /* 0x000000539000720c */ /* 0x000fe40003fa6270 */
[----:B------:R-:W-:Y:S01]  /*1e00*/  PRMT R54, RZ, 0x7610, R54 ;  /* 0x00007610ff367816 */ /* 0x000fe20000000036 */
[----:B------:R-:W2:Y:S01]  /*1e10*/  @!P0 LDG.E.U16 R55, desc[UR14][R42.64+0x280] ;  /* 0x0002800e2a378981 */ /* 0x000ea2000c1e1500 */
[C---:B------:R-:W-:Y:S02]  /*1e20*/  IADD3 R152, R22.reuse, 0x160, RZ ;  /* 0x0000016016987810 */ /* 0x040fe40007ffe0ff */
[----:B------:R-:W-:Y:S01]  /*1e30*/  PRMT R53, RZ, 0x7610, R53 ;  /* 0x00007610ff357816 */ /* 0x000fe20000000035 */
[----:B------:R-:W2:Y:S01]  /*1e40*/  @!P1 LDG.E.U16 R49, desc[UR14][R42.64+0x140] ;  /* 0x0001400e2a319981 */ /* 0x000ea2000c1e1500 */
[----:B------:R-:W-:-:S02]  /*1e50*/  IADD3 R154, R22, 0x180, RZ ;  /* 0x00000180169a7810 */ /* 0x000fc40007ffe0ff */
[C---:B------:R-:W-:Y:S01]  /*1e60*/  IADD3 R156, R22.reuse, 0x1a0, RZ ;  /* 0x000001a0169c7810 */ /* 0x040fe20007ffe0ff */
[----:B------:R-:W2:Y:S01]  /*1e70*/  @!P2 LDG.E.U16 R52, desc[UR14][R42.64+0x180] ;  /* 0x0001800e2a34a981 */ /* 0x000ea2000c1e1500 */
[C---:B------:R-:W-:Y:S02]  /*1e80*/  IADD3 R158, R22.reuse, 0x1c0, RZ ;  /* 0x000001c0169e7810 */ /* 0x040fe40007ffe0ff */
[----:B------:R-:W-:Y:S01]  /*1e90*/  IADD3 R160, R22, 0x1e0, RZ ;  /* 0x000001e016a07810 */ /* 0x000fe20007ffe0ff */
[----:B------:R-:W2:Y:S01]  /*1ea0*/  @!P3 LDG.E.U16 R54, desc[UR14][R42.64+0x240] ;  /* 0x0002400e2a36b981 */ /* 0x000ea2000c1e1500 */
[-C--:B------:R-:W-:Y:S02]  /*1eb0*/  ISETP.GE.AND P0, PT, R152, R83.reuse, PT ;  /* 0x000000539800720c */ /* 0x080fe40003f06270 */
[----:B------:R-:W-:Y:S01]  /*1ec0*/  ISETP.GE.AND P1, PT, R154, R83, PT ;  /* 0x000000539a00720c */ /* 0x000fe20003f26270 */
[----:B------:R-:W2:Y:S01]  /*1ed0*/  @!P4 LDG.E.U16 R53, desc[UR14][R42.64+0x200] ;  /* 0x0002000e2a35c981 */ /* 0x000ea2000c1e1500 */
[----:B------:R-:W-:-:S02]  /*1ee0*/  PRMT R51, RZ, 0x7610, R51 ;  /* 0x00007610ff337816 */ /* 0x000fc40000000033 */
[-C--:B------:R-:W-:Y:S02]  /*1ef0*/  ISETP.GE.AND P2, PT, R156, R83.reuse, PT ;  /* 0x000000539c00720c */ /* 0x080fe40003f46270 */
[-C--:B------:R-:W-:Y:S02]  /*1f00*/  ISETP.GE.AND P3, PT, R158, R83.reuse, PT ;  /* 0x000000539e00720c */ /* 0x080fe40003f66270 */
[----:B------:R-:W-:Y:S01]  /*1f10*/  ISETP.GE.AND P4, PT, R160, R83, PT ;  /* 0x00000053a000720c */ /* 0x000fe20003f86270 */
[----:B------:R-:W2:Y:S01]  /*1f20*/  @!P5 LDG.E.U16 R51, desc[UR14][R42.64+0x1c0] ;  /* 0x0001c00e2a33d981 */ /* 0x000ea2000c1e1500 */
[----:B------:R-:W-:Y:S02]  /*1f30*/  PRMT R56, RZ, 0x7610, R56 ;  /* 0x00007610ff387816 */ /* 0x000fe40000000038 */
[----:B------:R-:W-:Y:S02]  /*1f40*/  PRMT R57, RZ, 0x7610, R57 ;  /* 0x00007610ff397816 */ /* 0x000fe40000000039 */
[----:B------:R-:W-:-:S02]  /*1f50*/  PRMT R58, RZ, 0x7610, R58 ;  /* 0x00007610ff3a7816 */ /* 0x000fc4000000003a */
[----:B------:R-:W-:Y:S01]  /*1f60*/  PRMT R59, RZ, 0x7610, R59 ;  /* 0x00007610ff3b7816 */ /* 0x000fe2000000003b */
[----:B------:R-:W2:Y:S01]  /*1f70*/  @!P0 LDG.E.U16 R56, desc[UR14][R42.64+0x2c0] ;  /* 0x0002c00e2a388981 */ /* 0x000ea2000c1e1500 */
[----:B------:R-:W-:-:S03]  /*1f80*/  PRMT R60, RZ, 0x7610, R60 ;  /* 0x00007610ff3c7816 */ /* 0x000fc6000000003c */
[----:B------:R-:W2:Y:S04]  /*1f90*/  @!P1 LDG.E.U16 R57, desc[UR14][R42.64+0x300] ;  /* 0x0003000e2a399981 */ /* 0x000ea8000c1e1500 */
[----:B------:R-:W2:Y:S04]  /*1fa0*/  @!P2 LDG.E.U16 R58, desc[UR14][R42.64+0x340] ;  /* 0x0003400e2a3aa981 */ /* 0x000ea8000c1e1500 */
[----:B------:R-:W2:Y:S04]  /*1fb0*/  @!P3 LDG.E.U16 R59, desc[UR14][R42.64+0x380] ;  /* 0x0003800e2a3bb981 */ /* 0x000ea8000c1e1500 */
[----:B------:R1:W2:Y:S01]  /*1fc0*/  @!P4 LDG.E.U16 R60, desc[UR14][R42.64+0x3c0] ;  /* 0x0003c00e2a3cc981 */ /* 0x0002a2000c1e1500 */
[----:B------:R-:W0:Y:S01]  /*1fd0*/  S2UR UR8, SR_CgaCtaId ;  /* 0x00000000000879c3 */ /* 0x000e220000008800 */
[----:B------:R-:W-:Y:S01]  /*1fe0*/  IADD3 R116, -R118, R80, RZ ;  /* 0x0000005076747210 */ /* 0x000fe20007ffe1ff */
[----:B------:R-:W-:Y:S01]  /*1ff0*/  IMAD R162, R206, UR28, RZ ;  /* 0x0000001ccea27c24 */ /* 0x000fe2000f8e02ff */
[----:B------:R-:W-:-:S02]  /*2000*/  MOV R70, R20 ;  /* 0x0000001400467202 */ /* 0x000fc40000000f00 */
[----:B------:R-:W-:Y:S01]  /*2010*/  SHF.L.U32 R61, R116, 0x1, RZ ;  /* 0x00000001743d7819 */ /* 0x000fe200000006ff */
[----:B------:R-:W-:-:S03]  /*2020*/  IMAD R164, R206, UR32, RZ ;  /* 0x00000020cea47c24 */ /* 0x000fc6000f8e02ff */
[----:B------:R-:W-:Y:S01]  /*2030*/  ISETP.GE.AND P0, PT, R14, R61, PT ;  /* 0x0000003d0e00720c */ /* 0x000fe20003f06270 */
[----:B------:R-:W-:-:S04]  /*2040*/  IMAD.WIDE.U32 R14, R81, UR28, R70 ;  /* 0x0000001c510e7c25 */ /* 0x000fc8000f8e0046 */
[C---:B-1----:R-:W-:Y:S01]  /*2050*/  IMAD R43, R81.reuse, UR29, R162 ;  /* 0x0000001d512b7c24 */ /* 0x042fe2000f8e02a2 */
[----:B0-----:R-:W-:Y:S01]  /*2060*/  LEA R42, P2, R14, R40, 0x3 ;  /* 0x000000280e2a7211 */ /* 0x001fe200078418ff */
[----:B------:R-:W-:-:S03]  /*2070*/  IMAD.WIDE.U32 R12, R81, UR32, R22 ;  /* 0x00000020510c7c25 */ /* 0x000fc6000f8e0016 */
[----:B------:R-:W-:Y:S01]  /*2080*/  IADD3 R15, R15, R43, RZ ;  /* 0x0000002b0f0f7210 */ /* 0x000fe20007ffe0ff */
[----:B------:R-:W-:Y:S01]  /*2090*/  IMAD R45, R81, UR33, R164 ;  /* 0x00000021512d7c24 */ /* 0x000fe2000f8e02a4 */
[----:B------:R-:W-:Y:S01]  /*20a0*/  ISETP.GE.AND P1, PT, R44, R61, PT ;  /* 0x0000003d2c00720c */ /* 0x000fe20003f26270 */
[----:B------:R-:W-:Y:S01]  /*20b0*/  UMOV UR7, 0x400 ;  /* 0x0000040000077882 */ /* 0x000fe20000000000 */
[----:B------:R-:W-:Y:S02]  /*20c0*/  LEA.HI.X R43, R14, R41, R15, 0x3, P2 ;  /* 0x000000290e2b7211 */ /* 0x000fe400010f1c0f */
[C---:B------:R-:W-:Y:S02]  /*20d0*/  LEA R44, P5, R12.reuse, R122, 0x1 ;  /* 0x0000007a0c2c7211 */ /* 0x040fe400078a08ff */
[----:B------:R-:W-:Y:S02]  /*20e0*/  IADD3 R13, R13, R45, RZ ;  /* 0x0000002d0d0d7210 */ /* 0x000fe40007ffe0ff */
[----:B------:R-:W-:Y:S01]  /*20f0*/  IADD3 R14, R131, 0x120, RZ ;  /* 0x00000120830e7810 */ /* 0x000fe20007ffe0ff */
[----:B------:R-:W-:Y:S01]  /*2100*/  ULEA UR7, UR8, UR7, 0x18 ;  /* 0x0000000708077291 */ /* 0x000fe2000f8ec03f */
[----:B------:R-:W-:Y:S01]  /*2110*/  LEA.HI.X R45, R12, R121, R13, 0x1, P5 ;  /* 0x000000790c2d7211 */ /* 0x000fe200028f0c0d */
[----:B------:R-:W2:Y:S01]  /*2120*/  LDG.E.64 R42, desc[UR14][R42.64] ;  /* 0x0000000e2a2a7981 */ /* 0x000ea2000c1e1b00 */
[----:B------:R-:W-:-:S02]  /*2130*/  LEA.HI.SX32 R14, R14, R131, 0x1b ;  /* 0x000000830e0e7211 */ /* 0x000fc400078fdaff */
[C---:B------:R-:W-:Y:S02]  /*2140*/  IADD3 R12, R131.reuse, 0x100, RZ ;  /* 0x00000100830c7810 */ /* 0x040fe40007ffe0ff */
[----:B------:R-:W-:Y:S02]  /*2150*/  ISETP.GE.AND P3, PT, R62, R61, PT ;  /* 0x0000003d3e00720c */ /* 0x000fe40003f66270 */
[C---:B------:R-:W-:Y:S02]  /*2160*/  IADD3 R62, R131.reuse, 0x140, RZ ;  /* 0x00000140833e7810 */ /* 0x040fe40007ffe0ff */
[----:B------:R-:W-:Y:S02]  /*2170*/  LEA R13, R14, UR7, 0x1 ;  /* 0x000000070e0d7c11 */ /* 0x000fe4000f8e08ff */
[----:B------:R-:W-:Y:S02]  /*2180*/  LEA.HI.SX32 R12, R12, R131, 0x1b ;  /* 0x000000830c0c7211 */ /* 0x000fe400078fdaff */
[----:B------:R-:W-:-:S02]  /*2190*/  IADD3 R14, R131, 0x160, RZ ;  /* 0x00000160830e7810 */ /* 0x000fc40007ffe0ff */
[----:B------:R-:W-:Y:S02]  /*21a0*/  LEA.HI.SX32 R62, R62, R131, 0x1b ;  /* 0x000000833e3e7211 */ /* 0x000fe400078fdaff */
[----:B------:R-:W-:Y:S02]  /*21b0*/  ISETP.GE.AND P4, PT, R64, R61, PT ;  /* 0x0000003d4000720c */ /* 0x000fe40003f86270 */
[----:B------:R-:W-:Y:S02]  /*21c0*/  LEA R12, R12, UR7, 0x1 ;  /* 0x000000070c0c7c11 */ /* 0x000fe4000f8e08ff */
[----:B------:R-:W-:Y:S02]  /*21d0*/  IADD3 R64, R131, 0x1e0, RZ ;  /* 0x000001e083407810 */ /* 0x000fe40007ffe0ff */
[----:B------:R-:W-:Y:S02]  /*21e0*/  LEA.HI.SX32 R14, R14, R131, 0x1b ;  /* 0x000000830e0e7211 */ /* 0x000fe400078fdaff */
[----:B------:R-:W-:-:S02]  /*21f0*/  LEA R62, R62, UR7, 0x1 ;  /* 0x000000073e3e7c11 */ /* 0x000fc4000f8e08ff */
[----:B------:R-:W-:Y:S02]  /*2200*/  LEA.HI.SX32 R64, R64, R131, 0x1b ;  /* 0x0000008340407211 */ /* 0x000fe400078fdaff */
[----:B------:R-:W-:Y:S02]  /*2210*/  LEA R15, R14, UR7, 0x1 ;  /* 0x000000070e0f7c11 */ /* 0x000fe4000f8e08ff */
[-C--:B------:R-:W-:Y:S02]  /*2220*/  ISETP.GE.AND P2, PT, R22, R61.reuse, PT ;  /* 0x0000003d1600720c */ /* 0x080fe40003f46270 */
[----:B------:R-:W-:Y:S02]  /*2230*/  PRMT R67, RZ, 0x7610, R67 ;  /* 0x00007610ff437816 */ /* 0x000fe40000000043 */
[----:B------:R-:W-:Y:S02]  /*2240*/  ISETP.GE.AND P5, PT, R66, R61, PT ;  /* 0x0000003d4200720c */ /* 0x000fe40003fa6270 */
[----:B------:R-:W-:-:S02]  /*2250*/  PRMT R141, RZ, 0x7610, R141 ;  /* 0x00007610ff8d7816 */ /* 0x000fc4000000008d */
[----:B------:R-:W-:Y:S02]  /*2260*/  PRMT R143, RZ, 0x7610, R143 ;  /* 0x00007610ff8f7816 */ /* 0x000fe4000000008f */
[----:B------:R-:W-:Y:S02]  /*2270*/  PRMT R145, RZ, 0x7610, R145 ;  /* 0x00007610ff917816 */ /* 0x000fe40000000091 */
[----:B------:R-:W-:Y:S02]  /*2280*/  PRMT R147, RZ, 0x7610, R147 ;  /* 0x00007610ff937816 */ /* 0x000fe40000000093 */
[----:B------:R-:W-:Y:S02]  /*2290*/  PRMT R149, RZ, 0x7610, R149 ;  /* 0x00007610ff957816 */ /* 0x000fe40000000095 */
[----:B------:R-:W-:Y:S01]  /*22a0*/  PRMT R151, RZ, 0x7610, R151 ;  /* 0x00007610ff977816 */ /* 0x000fe20000000097 */
[----:B---3--:R0:W-:Y:S04]  /*22b0*/  STS.U16 [R115], R46 ;  /* 0x0000002e73007388 */ /* 0x0081e80000000400 */
[----:B------:R-:W-:Y:S04]  /*22c0*/  STS.U16 [R114+0x40], R9 ;  /* 0x0000400972007388 */ /* 0x000fe80000000400 */
[----:B----4-:R1:W-:Y:S01]  /*22d0*/  STS.U16 [R113+0x80], R48 ;  /* 0x0000803071007388 */ /* 0x0103e20000000400 */
[----:B0-----:R-:W-:-:S03]  /*22e0*/  IADD3 R46, R131, 0x180, RZ ;  /* 0x00000180832e7810 */ /* 0x001fc60007ffe0ff */
[----:B--2---:R-:W-:Y:S04]  /*22f0*/  STS.U16 [R112+0xc0], R47 ;  /* 0x0000c02f70007388 */ /* 0x004fe80000000400 */
[----:B------:R0:W-:Y:S01]  /*2300*/  STS.U16 [R111+0x100], R50 ;  /* 0x000100326f007388 */ /* 0x0001e20000000400 */
[C---:B-1----:R-:W-:Y:S02]  /*2310*/  IADD3 R48, R131.reuse, 0x1a0, RZ ;  /* 0x000001a083307810 */ /* 0x042fe40007ffe0ff */
[-C--:B------:R-:W-:Y:S01]  /*2320*/  LEA.HI.SX32 R46, R46, R131.reuse, 0x1b ;  /* 0x000000832e2e7211 */ /* 0x080fe200078fdaff */
[----:B------:R1:W-:Y:S01]  /*2330*/  STS.U16 [R110+0x140], R49 ;  /* 0x000140316e007388 */ /* 0x0003e20000000400 */
[----:B------:R-:W-:Y:S02]  /*2340*/  LEA.HI.SX32 R48, R48, R131, 0x1b ;  /* 0x0000008330307211 */ /* 0x000fe400078fdaff */
[----:B0-----:R-:W-:Y:S01]  /*2350*/  IADD3 R50, R131, 0x1c0, RZ ;  /* 0x000001c083327810 */ /* 0x001fe20007ffe0ff */
[----:B------:R-:W-:Y:S01]  /*2360*/  STS.U16 [R109+0x180], R52 ;  /* 0x000180346d007388 */ /* 0x000fe20000000400 */
[----:B------:R-:W-:-:S02]  /*2370*/  LEA R14, R46, UR7, 0x1 ;  /* 0x000000072e0e7c11 */ /* 0x000fc4000f8e08ff */
[----:B------:R-:W-:Y:S01]  /*2380*/  LEA.HI.SX32 R50, R50, R131, 0x1b ;  /* 0x0000008332327211 */ /* 0x000fe200078fdaff */
[----:B------:R0:W-:Y:S01]  /*2390*/  STS.U16 [R108+0x1c0], R51 ;  /* 0x0001c0336c007388 */ /* 0x0001e20000000400 */
[----:B-1----:R-:W-:-:S03]  /*23a0*/  LEA R49, R48, UR7, 0x1 ;  /* 0x0000000730317c11 */ /* 0x002fc6000f8e08ff */
[----:B------:R-:W-:Y:S01]  /*23b0*/  STS.U16 [R12+0x200], R53 ;  /* 0x000200350c007388 */ /* 0x000fe20000000400 */
[----:B------:R-:W-:-:S03]  /*23c0*/  LEA R50, R50, UR7, 0x1 ;  /* 0x0000000732327c11 */ /* 0x000fc6000f8e08ff */
[----:B------:R-:W-:Y:S01]  /*23d0*/  STS.U16 [R13+0x240], R54 ;  /* 0x000240360d007388 */ /* 0x000fe20000000400 */
[----:B------:R-:W-:-:S03]  /*23e0*/  PRMT R47, RZ, 0x7610, R47 ;  /* 0x00007610ff2f7816 */ /* 0x000fc6000000002f */
[----:B------:R1:W-:Y:S01]  /*23f0*/  STS.U16 [R62+0x280], R55 ;  /* 0x000280373e007388 */ /* 0x0003e20000000400 */
[----:B0-----:R-:W-:-:S03]  /*2400*/  PRMT R108, RZ, 0x7610, R108 ;  /* 0x00007610ff6c7816 */ /* 0x001fc6000000006c */
[----:B------:R-:W-:Y:S01]  /*2410*/  STS.U16 [R15+0x2c0], R56 ;  /* 0x0002c0380f007388 */ /* 0x000fe20000000400 */
[----:B------:R-:W-:-:S03]  /*2420*/  PRMT R46, RZ, 0x7610, R46 ;  /* 0x00007610ff2e7816 */ /* 0x000fc6000000002e */
[----:B------:R-:W-:Y:S01]  /*2430*/  STS.U16 [R14+0x300], R57 ;  /* 0x000300390e007388 */ /* 0x000fe20000000400 */
[----:B-1----:R-:W-:-:S03]  /*2440*/  LEA R55, R64, UR7, 0x1 ;  /* 0x0000000740377c11 */ /* 0x002fc6000f8e08ff */
[----:B------:R-:W-:Y:S04]  /*2450*/  STS.U16 [R49+0x340], R58 ;  /* 0x0003403a31007388 */ /* 0x000fe80000000400 */
[----:B------:R-:W-:Y:S04]  /*2460*/  STS.U16 [R50+0x380], R59 ;  /* 0x0003803b32007388 */ /* 0x000fe80000000400 */
[----:B------:R0:W-:Y:S01]  /*2470*/  STS.U16 [R55+0x3c0], R60 ;  /* 0x0003c03c37007388 */ /* 0x0001e20000000400 */
[----:B------:R-:W-:-:S03]  /*2480*/  NOP ;  /* 0x0000000000007918 */ /* 0x000fc60000000000 */
[----:B------:R-:W2:Y:S01]  /*2490*/  @!P0 LDG.E.U16 R47, desc[UR14][R44.64+0x40] ;  /* 0x0000400e2c2f8981 */ /* 0x000ea2000c1e1500 */
[----:B------:R-:W-:-:S03]  /*24a0*/  ISETP.GE.AND P0, PT, R68, R61, PT ;  /* 0x0000003d4400720c */ /* 0x000fc60003f06270 */
[----:B------:R-:W3:Y:S01]  /*24b0*/  @!P1 LDG.E.U16 R108, desc[UR14][R44.64+0x80] ;  /* 0x0000800e2c6c9981 */ /* 0x000ee2000c1e1500 */
[----:B------:R-:W-:-:S03]  /*24c0*/  ISETP.GE.AND P1, PT, R144, R61, PT ;  /* 0x0000003d9000720c */ /* 0x000fc60003f26270 */
[----:B------:R-:W4:Y:S01]  /*24d0*/  @!P2 LDG.E.U16 R46, desc[UR14][R44.64] ;  /* 0x0000000e2c2ea981 */ /* 0x000f22000c1e1500 */
[----:B------:R-:W-:-:S03]  /*24e0*/  ISETP.GE.AND P2, PT, R146, R61, PT ;  /* 0x0000003d9200720c */ /* 0x000fc60003f46270 */
[----:B------:R-:W3:Y:S01]  /*24f0*/  @!P3 LDG.E.U16 R67, desc[UR14][R44.64+0xc0] ;  /* 0x0000c00e2c43b981 */ /* 0x000ee2000c1e1500 */
[-C--:B------:R-:W-:Y:S02]  /*2500*/  ISETP.GE.AND P3, PT, R148, R61.reuse, PT ;  /* 0x0000003d9400720c */ /* 0x080fe40003f66270 */
[----:B0-----:R-:W-:Y:S01]  /*2510*/  PRMT R60, RZ, 0x7610, R60 ;  /* 0x00007610ff3c7816 */ /* 0x001fe2000000003c */
[----:B------:R-:W3:Y:S01]  /*2520*/  @!P5 LDG.E.U16 R141, desc[UR14][R44.64+0x140] ;  /* 0x0001400e2c8dd981 */ /* 0x000ee2000c1e1500 */
[----:B------:R-:W-:Y:S02]  /*2530*/  PRMT R68, RZ, 0x7610, R68 ;  /* 0x00007610ff447816 */ /* 0x000fe40000000044 */
[----:B------:R-:W-:Y:S01]  /*2540*/  PRMT R144, RZ, 0x7610, R144 ;  /* 0x00007610ff907816 */ /* 0x000fe20000000090 */
[----:B------:R-:W3:Y:S01]  /*2550*/  @!P1 LDG.E.U16 R143, desc[UR14][R44.64+0x1c0] ;  /* 0x0001c00e2c8f9981 */ /* 0x000ee2000c1e1500 */
[----:B------:R-:W-:-:S03]  /*2560*/  ISETP.GE.AND P5, PT, R152, R61, PT ;  /* 0x0000003d9800720c */ /* 0x000fc60003fa6270 */
[----:B------:R-:W3:Y:S01]  /*2570*/  @!P4 LDG.E.U16 R60, desc[UR14][R44.64+0x100] ;  /* 0x0001000e2c3cc981 */ /* 0x000ee2000c1e1500 */
[----:B------:R-:W-:-:S03]  /*2580*/  ISETP.GE.AND P4, PT, R150, R61, PT ;  /* 0x0000003d9600720c */ /* 0x000fc60003f86270 */
[----:B------:R-:W3:Y:S01]  /*2590*/  @!P0 LDG.E.U16 R68, desc[UR14][R44.64+0x180] ;  /* 0x0001800e2c448981 */ /* 0x000ee2000c1e1500 */
[-C--:B------:R-:W-:Y:S02]  /*25a0*/  ISETP.GE.AND P0, PT, R154, R61.reuse, PT ;  /* 0x0000003d9a00720c */ /* 0x080fe40003f06270 */
[-C--:B------:R-:W-:Y:S01]  /*25b0*/  ISETP.GE.AND P1, PT, R156, R61.reuse, PT ;  /* 0x0000003d9c00720c */ /* 0x080fe20003f26270 */
[----:B------:R-:W3:Y:S01]  /*25c0*/  @!P2 LDG.E.U16 R145, desc[UR14][R44.64+0x200] ;  /* 0x0002000e2c91a981 */ /* 0x000ee2000c1e1500 */
[----:B------:R-:W-:-:S03]  /*25d0*/  ISETP.GE.AND P2, PT, R158, R61, PT ;  /* 0x0000003d9e00720c */ /* 0x000fc60003f46270 */
[----:B------:R-:W3:Y:S01]  /*25e0*/  @!P3 LDG.E.U16 R144, desc[UR14][R44.64+0x240] ;  /* 0x0002400e2c90b981 */ /* 0x000ee2000c1e1500 */
[----:B------:R-:W-:Y:S02]  /*25f0*/  ISETP.GE.AND P3, PT, R160, R61, PT ;  /* 0x0000003da000720c */ /* 0x000fe40003f66270 */
        /* <DEDUP_REMOVED lines=8> */
[----:B------:R0:W3:Y:S01]  /*2680*/  @!P3 LDG.E.U16 R150, desc[UR14][R44.64+0x3c0] ;  /* 0x0003c00e2c96b981 */ /* 0x0000e2000c1e1500 */
[----:B------:R-:W-:-:S02]  /*2690*/  SHF.L.U32 R9, R131, 0x4, RZ ;  /* 0x0000000483097819 */ /* 0x000fc400000006ff */
[----:B------:R-:W-:Y:S02]  /*26a0*/  ISETP.NE.AND P0, PT, R192, RZ, PT ;  /* 0x000000ffc000720c */ /* 0x000fe40003f05270 */
[C---:B------:R-:W-:Y:S02]  /*26b0*/  IADD3 R48, R131.reuse, 0x40, RZ ;  /* 0x0000004083307810 */ /* 0x040fe40007ffe0ff */
[----:B------:R-:W-:Y:S02]  /*26c0*/  IADD3 R52, R131, 0x20, RZ ;  /* 0x0000002083347810 */ /* 0x000fe40007ffe0ff */
[----:B------:R-:W-:Y:S02]  /*26d0*/  LEA.HI.SX32 R9, R9, R9, 0x1b ;  /* 0x0000000909097211 */ /* 0x000fe400078fdaff */
[----:B------:R-:W-:Y:S02]  /*26e0*/  LEA.HI.SX32 R115, R131, R131, 0x1b ;  /* 0x0000008383737211 */ /* 0x000fe400078fdaff */
[----:B------:R-:W-:-:S02]  /*26f0*/  ISETP.LT.OR P1, PT, R119, 0x2, P0 ;  /* 0x000000027700780c */ /* 0x000fc40000721670 */
[-C--:B------:R-:W-:Y:S02]  /*2700*/  LEA.HI.SX32 R48, R48, R131.reuse, 0x1b ;  /* 0x0000008330307211 */ /* 0x080fe400078fdaff */
[----:B------:R-:W-:Y:S02]  /*2710*/  LEA.HI.SX32 R52, R52, R131, 0x1b ;  /* 0x0000008334347211 */ /* 0x000fe400078fdaff */
[----:B------:R-:W-:Y:S02]  /*2720*/  LEA R58, R9, UR7, 0x1 ;  /* 0x00000007093a7c11 */ /* 0x000fe4000f8e08ff */
[----:B------:R-:W-:Y:S01]  /*2730*/  LEA R115, R115, UR7, 0x1 ;  /* 0x0000000773737c11 */ /* 0x000fe2000f8e08ff */
[----:B0-----:R-:W-:Y:S01]  /*2740*/  FMUL.FTZ R44, R42, 1.4426950216293334961 ;  /* 0x3fb8aa3b2a2c7820 */ /* 0x001fe20000410000 */
[----:B------:R-:W-:Y:S01]  /*2750*/  LEA R114, R52, UR7, 0x1 ;  /* 0x0000000734727c11 */ /* 0x000fe2000f8e08ff */
[----:B------:R-:W0:Y:S01]  /*2760*/  LDS.U16 R70, [R58] ;  /* 0x000000003a467984 */ /* 0x000e220000000400 */
[----:B------:R-:W-:Y:S01]  /*2770*/  LEA R113, R48, UR7, 0x1 ;  /* 0x0000000730717c11 */ /* 0x000fe2000f8e08ff */
[----:B------:R-:W1:Y:S01]  /*2780*/  @!P1 LDC R153, c[0x0][0x21c] ;  /* 0x00008700ff999b82 */ /* 0x000e620000000800 */
[C---:B------:R-:W-:Y:S01]  /*2790*/  IADD3 R152, R131.reuse, 0xa0, RZ ;  /* 0x000000a083987810 */ /* 0x040fe20007ffe0ff */
[----:B------:R-:W0:Y:S04]  /*27a0*/  LDS.U16 R69, [R58+0x2] ;  /* 0x000002003a457984 */ /* 0x000e280000000400 */
[----:B------:R-:W-:Y:S04]  /*27b0*/  LDS.U16 R65, [R58+0x4] ;  /* 0x000004003a417984 */ /* 0x000fe80000000400 */
[----:B------:R-:W1:Y:S04]  /*27c0*/  LDS.U16 R66, [R58+0x6] ;  /* 0x000006003a427984 */ /* 0x000e680000000400 */
[----:B------:R-:W1:Y:S04]  /*27d0*/  LDS.U16 R63, [R58+0x8] ;  /* 0x000008003a3f7984 */ /* 0x000e680000000400 */
[----:B------:R-:W1:Y:S04]  /*27e0*/  LDS.U16 R64, [R58+0xa] ;  /* 0x00000a003a407984 */ /* 0x000e680000000400 */
[----:B------:R-:W-:Y:S04]  /*27f0*/  LDS.U16 R59, [R58+0xc] ;  /* 0x00000c003a3b7984 */ /* 0x000fe80000000400 */
[----:B------:R-:W1:Y:S04]  /*2800*/  LDS.U16 R61, [R58+0xe] ;  /* 0x00000e003a3d7984 */ /* 0x000e680000000400 */
[----:B------:R-:W3:Y:S04]  /*2810*/  LDS.U16 R57, [R58+0x10] ;  /* 0x000010003a397984 */ /* 0x000ee80000000400 */
[----:B------:R-:W3:Y:S04]  /*2820*/  LDS.U16 R56, [R58+0x12] ;  /* 0x000012003a387984 */ /* 0x000ee80000000400 */
[----:B------:R-:W-:Y:S04]  /*2830*/  LDS.U16 R54, [R58+0x14] ;  /* 0x000014003a367984 */ /* 0x000fe80000000400 */
[----:B------:R-:W3:Y:S04]  /*2840*/  LDS.U16 R53, [R58+0x16] ;  /* 0x000016003a357984 */ /* 0x000ee80000000400 */
[----:B------:R-:W-:Y:S04]  /*2850*/  LDS.U16 R51, [R58+0x18] ;  /* 0x000018003a337984 */ /* 0x000fe80000000400 */
[----:B------:R-:W3:Y:S04]  /*2860*/  LDS.U16 R52, [R58+0x1a] ;  /* 0x00001a003a347984 */ /* 0x000ee80000000400 */
[----:B------:R-:W3:Y:S04]  /*2870*/  LDS.U16 R48, [R58+0x1c] ;  /* 0x00001c003a307984 */ /* 0x000ee80000000400 */
[----:B------:R-:W3:Y:S01]  /*2880*/  LDS.U16 R9, [R58+0x1e] ;  /* 0x00001e003a097984 */ /* 0x000ee20000000400 */
[----:B------:R-:W-:Y:S01]  /*2890*/  IADD3 R110, R131, 0xe0, RZ ;  /* 0x000000e0836e7810 */ /* 0x000fe20007ffe0ff */
[----:B------:R-:W-:Y:S01]  /*28a0*/  FMUL.FTZ R45, R79, R44 ;  /* 0x0000002c4f2d7220 */ /* 0x000fe20000410000 */
[----:B------:R-:W-:-:S02]  /*28b0*/  IADD3 R156, R131, 0x60, RZ ;  /* 0x00000060839c7810 */ /* 0x000fc40007ffe0ff */
[-C--:B------:R-:W-:Y:S02]  /*28c0*/  LEA.HI.SX32 R152, R152, R131.reuse, 0x1b ;  /* 0x0000008398987211 */ /* 0x080fe400078fdaff */
[C---:B------:R-:W-:Y:S02]  /*28d0*/  IADD3 R154, R131.reuse, 0x80, RZ ;  /* 0x00000080839a7810 */ /* 0x040fe40007ffe0ff */
[----:B------:R-:W-:Y:S02]  /*28e0*/  IADD3 R112, R131, 0xc0, RZ ;  /* 0x000000c083707810 */ /* 0x000fe40007ffe0ff */
[-C--:B------:R-:W-:Y:S01]  /*28f0*/  LEA.HI.SX32 R156, R156, R131.reuse, 0x1b ;  /* 0x000000839c9c7211 */ /* 0x080fe200078fdaff */
[----:B------:R-:W-:Y:S01]  /*2900*/  MUFU.EX2 R45, R45 ;  /* 0x0000002d002d7308 */ /* 0x000fe20000000800 */
[----:B------:R-:W-:Y:S02]  /*2910*/  LEA.HI.SX32 R154, R154, R131, 0x1b ;  /* 0x000000839a9a7211 */ /* 0x000fe400078fdaff */
[----:B------:R-:W-:-:S02]  /*2920*/  ISETP.NE.AND P2, PT, R133, RZ, PT ;  /* 0x000000ff8500720c */ /* 0x000fc40003f45270 */
[----:B------:R-:W-:Y:S02]  /*2930*/  LEA.HI.SX32 R109, R112, R131, 0x1b ;  /* 0x00000083706d7211 */ /* 0x000fe400078fdaff */
[----:B------:R-:W-:Y:S02]  /*2940*/  LEA R112, R156, UR7, 0x1 ;  /* 0x000000079c707c11 */ /* 0x000fe4000f8e08ff */
[----:B------:R-:W-:Y:S02]  /*2950*/  LEA R111, R154, UR7, 0x1 ;  /* 0x000000079a6f7c11 */ /* 0x000fe4000f8e08ff */
[----:B------:R-:W-:Y:S02]  /*2960*/  LEA R109, R109, UR7, 0x1 ;  /* 0x000000076d6d7c11 */ /* 0x000fe4000f8e08ff */
[----:B------:R-:W-:Y:S01]  /*2970*/  @!P1 IADD3 R154, R119, -0x2, RZ ;  /* 0xfffffffe779a9810 */ /* 0x000fe20007ffe0ff */
[----:B0-----:R-:W-:Y:S02]  /*2980*/  HADD2.F32 R70, -RZ, R70.H0_H0 ;  /* 0x20000046ff467230 */ /* 0x001fe40000004100 */
[----:B------:R-:W-:-:S03]  /*2990*/  HADD2.F32 R69, -RZ, R69.H0_H0 ;  /* 0x20000045ff457230 */ /* 0x000fc60000004100 */
[----:B------:R-:W-:Y:S01]  /*29a0*/  FMUL.FTZ R189, R79, R70 ;  /* 0x000000464fbd7220 */ /* 0x000fe20000410000 */
[----:B-1----:R-:W-:Y:S02]  /*29b0*/  HADD2.F32 R66, -RZ, R66.H0_H0 ;  /* 0x20000042ff427230 */ /* 0x002fe40000004100 */
        /* <DEDUP_REMOVED lines=11> */
[----:B----4-:R0:W-:Y:S04]  /*2a70*/  STS.U16 [R115+0x420], R46 ;  /* 0x0004202e73007388 */ /* 0x0101e80000000400 */
[----:B--2---:R1:W-:Y:S01]  /*2a80*/  STS.U16 [R114+0x460], R47 ;  /* 0x0004602f72007388 */ /* 0x0043e20000000400 */
[----:B0-----:R-:W-:-:S03]  /*2a90*/  FMUL.FTZ R46, R79, R43 ;  /* 0x0000002b4f2e7220 */ /* 0x001fc60000410000 */
[----:B---3--:R0:W-:Y:S01]  /*2aa0*/  STS.U16 [R113+0x4a0], R108 ;  /* 0x0004a06c71007388 */ /* 0x0081e20000000400 */
[----:B-1----:R-:W-:-:S04]  /*2ab0*/  FMUL.RZ R47, R46, 0.15915493667125701904 ;  /* 0x3e22f9832e2f7820 */ /* 0x002fc8000040c000 */
[----:B------:R-:W1:Y:S01]  /*2ac0*/  MUFU.COS R46, R47 ;  /* 0x0000002f002e7308 */ /* 0x000e620000000000 */
[----:B0-----:R-:W-:Y:S02]  /*2ad0*/  LEA.HI.SX32 R108, R110, R131, 0x1b ;  /* 0x000000836e6c7211 */ /* 0x001fe400078fdaff */
[----:B------:R-:W-:-:S05]  /*2ae0*/  LEA R110, R152, UR7, 0x1 ;  /* 0x00000007986e7c11 */ /* 0x000fca000f8e08ff */
[----:B------:R-:W0:Y:S01]  /*2af0*/  MUFU.SIN R152, R47 ;  /* 0x0000002f00987308 */ /* 0x000e220000000400 */
[----:B------:R-:W-:Y:S01]  /*2b00*/  LEA R108, R108, UR7, 0x1 ;  /* 0x000000076c6c7c11 */ /* 0x000fe2000f8e08ff */
[----:B------:R-:W-:Y:S04]  /*2b10*/  STS.U16 [R112+0x4e0], R67 ;  /* 0x0004e04370007388 */ /* 0x000fe80000000400 */
[----:B------:R2:W-:Y:S04]  /*2b20*/  STS.U16 [R111+0x520], R60 ;  /* 0x0005203c6f007388 */ /* 0x0005e80000000400 */
[----:B------:R-:W-:Y:S04]  /*2b30*/  STS.U16 [R110+0x560], R141 ;  /* 0x0005608d6e007388 */ /* 0x000fe80000000400 */
[----:B------:R-:W-:Y:S01]  /*2b40*/  STS.U16 [R109+0x5a0], R68 ;  /* 0x0005a0446d007388 */ /* 0x000fe20000000400 */
[----:B--2---:R-:W-:-:S03]  /*2b50*/  LEA R60, R82, R81, 0x8 ;  /* 0x00000051523c7211 */ /* 0x004fc600078e40ff */
[----:B------:R-:W-:Y:S01]  /*2b60*/  STS.U16 [R108+0x5e0], R143 ;  /* 0x0005e08f6c007388 */ /* 0x000fe20000000400 */
[----:B------:R-:W-:-:S03]  /*2b70*/  @P2 IADD3 R60, R133, 0x200, RZ ;  /* 0x00000200853c2810 */ /* 0x000fc60007ffe0ff */
[----:B------:R-:W-:Y:S04]  /*2b80*/  STS.U16 [R12+0x620], R145 ;  /* 0x000620910c007388 */ /* 0x000fe80000000400 */
[----:B------:R-:W-:Y:S01]  /*2b90*/  STS.U16 [R13+0x660], R144 ;  /* 0x000660900d007388 */ /* 0x000fe20000000400 */
[----:B-1----:R-:W-:-:S03]  /*2ba0*/  FMUL.FTZ R46, R45, R46 ;  /* 0x0000002e2d2e7220 */ /* 0x002fc60000410000 */
[----:B------:R-:W-:Y:S01]  /*2bb0*/  STS.U16 [R62+0x6a0], R147 ;  /* 0x0006a0933e007388 */ /* 0x000fe20000000400 */
[----:B0-----:R-:W-:Y:S01]  /*2bc0*/  FMUL.FTZ R47, R45, R152 ;  /* 0x000000982d2f7220 */ /* 0x001fe20000410000 */
[----:B------:R-:W-:Y:S02]  /*2bd0*/  LEA R60, R60, UR7, 0x3 ;  /* 0x000000073c3c7c11 */ /* 0x000fe4000f8e18ff */
[----:B------:R-:W-:Y:S04]  /*2be0*/  STS.U16 [R15+0x6e0], R146 ;  /* 0x0006e0920f007388 */ /* 0x000fe80000000400 */
[----:B------:R-:W-:Y:S01]  /*2bf0*/  STS.U16 [R14+0x720], R149 ;  /* 0x000720950e007388 */ /* 0x000fe20000000400 */
[----:B------:R-:W-:-:S03]  /*2c00*/  @!P1 IMAD R67, R154, R153, R81 ;  /* 0x000000999a439224 */ /* 0x000fc600078e0251 */
[----:B------:R0:W-:Y:S04]  /*2c10*/  STS.U16 [R49+0x760], R148 ;  /* 0x0007609431007388 */ /* 0x0001e80000000400 */
[----:B------:R-:W-:Y:S04]  /*2c20*/  STS.U16 [R50+0x7a0], R151 ;  /* 0x0007a09732007388 */ /* 0x000fe80000000400 */
[----:B------:R1:W-:Y:S01]  /*2c30*/  STS.U16 [R55+0x7e0], R150 ;  /* 0x0007e09637007388 */ /* 0x0003e20000000400 */
[----:B------:R-:W-:-:S03]  /*2c40*/  NOP ;  /* 0x0000000000007918 */ /* 0x000fc60000000000 */
[----:B------:R-:W2:Y:S04]  /*2c50*/  LDS.U16 R143, [R58+0x420] ;  /* 0x000420003a8f7984 */ /* 0x000ea80000000400 */
[----:B------:R-:W3:Y:S04]  /*2c60*/  LDS.U16 R141, [R58+0x422] ;  /* 0x000422003a8d7984 */ /* 0x000ee80000000400 */
[----:B------:R-:W4:Y:S04]  /*2c70*/  LDS.U16 R166, [R58+0x424] ;  /* 0x000424003aa67984 */ /* 0x000f280000000400 */
[----:B------:R-:W0:Y:S04]  /*2c80*/  LDS.U16 R152, [R58+0x426] ;  /* 0x000426003a987984 */ /* 0x000e280000000400 */
[----:B------:R-:W0:Y:S04]  /*2c90*/  LDS.U16 R15, [R58+0x428] ;  /* 0x000428003a0f7984 */ /* 0x000e280000000400 */
[----:B------:R-:W0:Y:S04]  /*2ca0*/  LDS.U16 R14, [R58+0x42a] ;  /* 0x00042a003a0e7984 */ /* 0x000e280000000400 */
[----:B------:R-:W0:Y:S04]  /*2cb0*/  LDS.U16 R154, [R58+0x42c] ;  /* 0x00042c003a9a7984 */ /* 0x000e280000000400 */
[----:B------:R-:W1:Y:S04]  /*2cc0*/  LDS.U16 R156, [R58+0x42e] ;  /* 0x00042e003a9c7984 */ /* 0x000e680000000400 */
[----:B------:R-:W2:Y:S04]  /*2cd0*/  LDS.U16 R162, [R58+0x430] ;  /* 0x000430003aa27984 */ /* 0x000ea80000000400 */
[----:B------:R-:W2:Y:S04]  /*2ce0*/  LDS.U16 R167, [R58+0x432] ;  /* 0x000432003aa77984 */ /* 0x000ea80000000400 */
[----:B------:R-:W2:Y:S04]  /*2cf0*/  LDS.U16 R165, [R58+0x434] ;  /* 0x000434003aa57984 */ /* 0x000ea80000000400 */
[----:B------:R-:W2:Y:S04]  /*2d00*/  LDS.U16 R164, [R58+0x436] ;  /* 0x000436003aa47984 */ /* 0x000ea80000000400 */
[----:B------:R-:W2:Y:S04]  /*2d10*/  LDS.U16 R170, [R58+0x438] ;  /* 0x000438003aaa7984 */ /* 0x000ea80000000400 */
[----:B------:R-:W2:Y:S04]  /*2d20*/  LDS.U16 R171, [R58+0x43a] ;  /* 0x00043a003aab7984 */ /* 0x000ea80000000400 */
[----:B------:R-:W2:Y:S04]  /*2d30*/  LDS.U16 R173, [R58+0x43c] ;  /* 0x00043c003aad7984 */ /* 0x000ea80000000400 */
[----:B------:R3:W2:Y:S04]  /*2d40*/  LDS.U16 R175, [R58+0x43e] ;  /* 0x00043e003aaf7984 */ /* 0x0006a80000000400 */
[----:B------:R4:W-:Y:S01]  /*2d50*/  STS.64 [R60+0x1d10], R46 ;  /* 0x001d102e3c007388 */ /* 0x0009e20000000a00 */
[-C--:B------:R-:W-:Y:S01]  /*2d60*/  FMUL.FTZ R45, R78, R43.reuse ;  /* 0x0000002b4e2d7220 */ /* 0x080fe20000410000 */
[----:B0-----:R-:W-:Y:S01]  /*2d70*/  FMUL.FTZ R49, R77, R43 ;  /* 0x0000002b4d317220 */ /* 0x001fe20000410000 */
[----:B------:R-:W-:-:S02]  /*2d80*/  CS2R R144, SRZ ;  /* 0x0000000000907805 */ /* 0x000fc4000001ff00 */
[----:B-1----:R-:W-:Y:S01]  /*2d90*/  FMUL.RZ R55, R45, 0.15915493667125701904 ;  /* 0x3e22f9832d377820 */ /* 0x002fe2000040c000 */
[----:B------:R-:W-:Y:S01]  /*2da0*/  FMUL.FTZ R45, R78, R44 ;  /* 0x0000002c4e2d7220 */ /* 0x000fe20000410000 */
[----:B------:R-:W-:Y:S01]  /*2db0*/  @!P1 IMAD.WIDE R12, R67, 0x10, R18 ;  /* 0x00000010430c9825 */ /* 0x000fe200078e0212 */
[----:B------:R-:W-:Y:S03]  /*2dc0*/  BAR.SYNC.DEFER_BLOCKING 0x0 ;  /* 0x0000000000007b1d */ /* 0x000fe60000010000 */
[----:B------:R-:W-:Y:S01]  /*2dd0*/  FMUL.RZ R62, R49, 0.15915493667125701904 ;  /* 0x3e22f983313e7820 */ /* 0x000fe2000040c000 */
[----:B------:R-:W-:Y:S02]  /*2de0*/  FMUL.FTZ R49, R75, R43 ;  /* 0x0000002b4b317220 */ /* 0x000fe40000410000 */
[----:B------:R-:W-:Y:S02]  /*2df0*/  MUFU.SIN R146, R55 ;  /* 0x0000003700927308 */ /* 0x000fe40000000400 */
[----:B------:R-:W-:-:S06]  /*2e00*/  FMUL.RZ R68, R49, 0.15915493667125701904 ;  /* 0x3e22f98331447820 */ /* 0x000fcc000040c000 */
[----:B------:R-:W0:Y:S08]  /*2e10*/  MUFU.EX2 R45, R45 ;  /* 0x0000002d002d7308 */ /* 0x000e300000000800 */
[----:B------:R1:W3:Y:S01]  /*2e20*/  MUFU.COS R50, R55 ;  /* 0x0000003700327308 */ /* 0x0002e20000000000 */
[----:B------:R4:W5:Y:S07]  /*2e30*/  @!P1 LDG.E.64 R144, desc[UR14][R12.64+0x8] ;  /* 0x0000080e0c909981 */ /* 0x00096e000c1e1b00 */
[----:B------:R-:W-:Y:S01]  /*2e40*/  MUFU.SIN R149, R62 ;  /* 0x0000003e00957308 */ /* 0x000fe20000000400 */
[----:B----4-:R-:W-:Y:S01]  /*2e50*/  FMUL.FTZ R12, R77, R44 ;  /* 0x0000002c4d0c7220 */ /* 0x010fe20000410000 */
[----:B------:R-:W-:-:S06]  /*2e60*/  FMUL.FTZ R13, R76, R43 ;  /* 0x0000002b4c0d7220 */ /* 0x000fcc0000410000 */
[----:B------:R-:W-:Y:S01]  /*2e70*/  MUFU.COS R151, R62 ;  /* 0x0000003e00977308 */ /* 0x000fe20000000000 */
[----:B------:R-:W-:Y:S01]  /*2e80*/  FMUL.RZ R67, R13, 0.15915493667125701904 ;  /* 0x3e22f9830d437820 */ /* 0x000fe2000040c000 */
[----:B-1----:R-:W-:Y:S01]  /*2e90*/  FMUL.FTZ R55, R74, R43 ;  /* 0x0000002b4a377220 */ /* 0x002fe20000410000 */
[----:B------:R-:W-:-:S05]  /*2ea0*/  FMUL.FTZ R13, R76, R44 ;  /* 0x0000002c4c0d7220 */ /* 0x000fca0000410000 */
[----:B------:R-:W-:Y:S01]  /*2eb0*/  MUFU.SIN R62, R68 ;  /* 0x00000044003e7308 */ /* 0x000fe20000000400 */
[----:B------:R-:W-:Y:S01]  /*2ec0*/  FMUL.FTZ R49, R75, R44 ;  /* 0x0000002c4b317220 */ /* 0x000fe20000410000 */
[----:B------:R-:W-:-:S06]  /*2ed0*/  FMUL.RZ R153, R55, 0.15915493667125701904 ;  /* 0x3e22f98337997820 */ /* 0x000fcc000040c000 */
[----:B------:R1:W-:Y:S08]  /*2ee0*/  MUFU.COS R148, R68 ;  /* 0x0000004400947308 */ /* 0x0003f00000000000 */
[----:B------:R-:W4:Y:S01]  /*2ef0*/  MUFU.EX2 R12, R12 ;  /* 0x0000000c000c7308 */ /* 0x000f220000000800 */
[----:B-1----:R-:W-:Y:S01]  /*2f00*/  FMUL.FTZ R68, R72, R44 ;  /* 0x0000002c48447220 */ /* 0x002fe20000410000 */
[----:B0-----:R-:W-:-:S06]  /*2f10*/  FMUL.FTZ R146, R45, R146 ;  /* 0x000000922d927220 */ /* 0x001fcc0000410000 */
[----:B------:R0:W-:Y:S01]  /*2f20*/  MUFU.EX2 R160, R68 ;  /* 0x0000004400a07308 */ /* 0x0001e20000000800 */
[----:B---3--:R-:W-:Y:S01]  /*2f30*/  FMUL.FTZ R147, R45, R50 ;  /* 0x000000322d937220 */ /* 0x008fe20000410000 */
[----:B------:R-:W-:Y:S01]  /*2f40*/  FMUL.FTZ R45, R72, R43 ;  /* 0x0000002b482d7220 */ /* 0x000fe20000410000 */
[----:B0-----:R-:W-:-:S05]  /*2f50*/  HADD2.F32 R68, -RZ, R194.H0_H0 ;  /* 0x200000c2ff447230 */ /* 0x001fca0000004100 */
[----:B------:R-:W-:Y:S01]  /*2f60*/  MUFU.SIN R58, R67 ;  /* 0x00000043003a7308 */ /* 0x000fe20000000400 */
[----:B------:R-:W-:Y:S01]  /*2f70*/  FMUL.FTZ R55, R74, R44 ;  /* 0x0000002c4a377220 */ /* 0x000fe20000410000 */
[----:B------:R-:W-:-:S06]  /*2f80*/  FMUL.FTZ R189, R68, R189 ;  /* 0x000000bd44bd7220 */ /* 0x000fcc0000410000 */
[----:B------:R-:W0:Y:S01]  /*2f90*/  MUFU.EX2 R13, R13 ;  /* 0x0000000d000d7308 */ /* 0x000e220000000800 */
[----:B------:R-:W-:-:S07]  /*2fa0*/  FMUL.FTZ R172, R146, R189 ;  /* 0x000000bd92ac7220 */ /* 0x000fce0000410000 */
[----:B------:R-:W-:Y:S01]  /*2fb0*/  MUFU.SIN R150, R153 ;  /* 0x0000009900967308 */ /* 0x000fe20000000400 */
[----:B------:R-:W-:-:S07]  /*2fc0*/  FMUL.RZ R163, R45, 0.15915493667125701904 ;  /* 0x3e22f9832da37820 */ /* 0x000fce000040c000 */
[----:B------:R1:W-:Y:S01]  /*2fd0*/  MUFU.COS R158, R153 ;  /* 0x00000099009e7308 */ /* 0x0003e20000000000 */
[C---:B----4-:R-:W-:Y:S01]  /*2fe0*/  FMUL.FTZ R151, R12.reuse, R151 ;  /* 0x000000970c977220 */ /* 0x050fe20000410000 */
[----:B------:R-:W-:-:S06]  /*2ff0*/  FMUL.FTZ R149, R12, R149 ;  /* 0x000000950c957220 */ /* 0x000fcc0000410000 */
[----:B------:R3:W-:Y:S01]  /*3000*/  MUFU.COS R60, R67 ;  /* 0x00000043003c7308 */ /* 0x0007e20000000000 */
[----:B-1----:R-:W-:-:S04]  /*3010*/  FMUL.FTZ R153, R79, R69 ;  /* 0x000000454f997220 */ /* 0x002fc80000410000 */
[----:B------:R-:W-:-:S03]  /*3020*/  FMUL.FTZ R230, R68, R153 ;  /* 0x0000009944e67220 */ /* 0x000fc60000410000 */
[----:B------:R-:W1:Y:S01]  /*3030*/  MUFU.EX2 R49, R49 ;  /* 0x0000003100317308 */ /* 0x000e620000000800 */
[C---:B---3--:R-:W-:Y:S01]  /*3040*/  FMUL.FTZ R67, R73.reuse, R44 ;  /* 0x0000002c49437220 */ /* 0x048fe20000410000 */
[----:B------:R-:W-:Y:S01]  /*3050*/  FMUL.FTZ R44, R73, R43 ;  /* 0x0000002b492c7220 */ /* 0x000fe20000410000 */
[-C--:B------:R-:W-:Y:S01]  /*3060*/  FMUL.FTZ R12, R146, R230.reuse ;  /* 0x000000e6920c7220 */ /* 0x080fe20000410000 */
[----:B------:R-:W-:-:S04]  /*3070*/  FFMA.FTZ R172, R147, R230, R172 ;  /* 0x000000e693ac7223 */ /* 0x000fc800000100ac */
[----:B------:R3:W-:Y:S01]  /*3080*/  MUFU.EX2 R161, R67 ;  /* 0x0000004300a17308 */ /* 0x0007e20000000800 */
[----:B------:R-:W-:Y:S01]  /*3090*/  FMUL.RZ R155, R44, 0.15915493667125701904 ;  /* 0x3e22f9832c9b7820 */ /* 0x000fe2000040c000 */
[----:B------:R-:W-:Y:S01]  /*30a0*/  FFMA.FTZ R157, R147, R189, -R12 ;  /* 0x000000bd939d7223 */ /* 0x000fe2000001080c */
[----:B---3--:R-:W-:-:S05]  /*30b0*/  HADD2.F32 R67, -RZ, R106.H0_H0 ;  /* 0x2000006aff437230 */ /* 0x008fca0000004100 */
[----:B------:R-:W3:Y:S01]  /*30c0*/  MUFU.EX2 R55, R55 ;  /* 0x0000003700377308 */ /* 0x000ee20000000800 */
[----:B0-----:R-:W-:Y:S01]  /*30d0*/  FMUL.FTZ R153, R13, R58 ;  /* 0x0000003a0d997220 */ /* 0x001fe20000410000 */
[----:B------:R-:W-:-:S06]  /*30e0*/  FFMA.FTZ R172, R67, R168, R172 ;  /* 0x000000a843ac7223 */ /* 0x000fcc00000100ac */
[----:B------:R-:W0:Y:S01]  /*30f0*/  MUFU.COS R45, R163 ;  /* 0x000000a3002d7308 */ /* 0x000e220000000000 */
[----:B------:R-:W-:Y:S01]  /*3100*/  FFMA.FTZ R12, R67, R232, R157 ;  /* 0x000000e8430c7223 */ /* 0x000fe2000001009d */
[----:B------:R-:W-:Y:S01]  /*3110*/  FMUL.FTZ R58, R149, R172 ;  /* 0x000000ac953a7220 */ /* 0x000fe20000410000 */
[----:B-1----:R-:W-:-:S05]  /*3120*/  FMUL.FTZ R157, R49, R62 ;  /* 0x0000003e319d7220 */ /* 0x002fca0000410000 */
[----:B------:R-:W1:Y:S01]  /*3130*/  MUFU.COS R50, R155 ;  /* 0x0000009b00327308 */ /* 0x000e620000000000 */
[----:B------:R-:W-:Y:S01]  /*3140*/  FMUL.FTZ R159, R49, R148 ;  /* 0x00000094319f7220 */ /* 0x000fe20000410000 */
[----:B------:R-:W-:-:S06]  /*3150*/  HADD2.F32 R62, -RZ, R105.H0_H0 ;  /* 0x20000069ff3e7230 */ /* 0x000fcc0000004100 */
[----:B------:R4:W2:Y:S01]  /*3160*/  MUFU.SIN R44, R155 ;  /* 0x0000009b002c7308 */ /* 0x0008a20000000400 */
[-C--:B------:R-:W-:Y:S01]  /*3170*/  FMUL.FTZ R49, R149, R12.reuse ;  /* 0x0000000c95317220 */ /* 0x080fe20000410000 */
[----:B------:R-:W-:Y:S01]  /*3180*/  FFMA.FTZ R58, R151, R12, -R58 ;  /* 0x0000000c973a7223 */ /* 0x000fe2000001083a */
[----:B----4-:R-:W-:-:S05]  /*3190*/  FMUL.FTZ R155, R13, R60 ;  /* 0x0000003c0d9b7220 */ /* 0x010fca0000410000 */
[----:B------:R1:W4:Y:S01]  /*31a0*/  MUFU.SIN R13, R163 ;  /* 0x000000a3000d7308 */ /* 0x0003220000000400 */
[----:B------:R-:W-:Y:S01]  /*31b0*/  FFMA.FTZ R49, R151, R172, R49 ;  /* 0x000000ac97317223 */ /* 0x000fe20000010031 */
[----:B------:R-:W-:Y:S01]  /*31c0*/  FFMA.FTZ R58, R62, R169, R58 ;  /* 0x000000a93e3a7223 */ /* 0x000fe2000001003a */
[----:B---3--:R-:W-:Y:S01]  /*31d0*/  FMUL.FTZ R148, R55, R158 ;  /* 0x0000009e37947220 */ /* 0x008fe20000410000 */
[----:B0-----:R-:W-:Y:S01]  /*31e0*/  FMUL.FTZ R158, R160, R45 ;  /* 0x0000002da09e7220 */ /* 0x001fe20000410000 */
[----:B------:R-:W-:Y:S01]  /*31f0*/  FFMA.FTZ R12, R62, R233, R49 ;  /* 0x000000e93e0c7223 */ /* 0x000fe20000010031 */
[----:B------:R-:W-:Y:S01]  /*3200*/  FMUL.FTZ R45, R153, R58 ;  /* 0x0000003a992d7220 */ /* 0x000fe20000410000 */
[----:B------:R-:W-:Y:S02]  /*3210*/  HADD2.F32 R60, -RZ, R104.H0_H0 ;  /* 0x20000068ff3c7230 */ /* 0x000fe40000004100 */
[C---:B-1----:R-:W-:Y:S01]  /*3220*/  FMUL.FTZ R163, R161.reuse, R50 ;  /* 0x00000032a1a37220 */ /* 0x042fe20000410000 */
[----:B--2---:R-:W-:Y:S01]  /*3230*/  FMUL.FTZ R161, R161, R44 ;  /* 0x0000002ca1a17220 */ /* 0x004fe20000410000 */
[-C--:B------:R-:W-:Y:S01]  /*3240*/  FMUL.FTZ R44, R153, R12.reuse ;  /* 0x0000000c992c7220 */ /* 0x080fe20000410000 */
[----:B------:R-:W-:Y:S01]  /*3250*/  FFMA.FTZ R45, R155, R12, R45 ;  /* 0x0000000c9b2d7223 */ /* 0x000fe2000001002d */
[----:B------:R-:W-:-:S02]  /*3260*/  FMUL.FTZ R12, R46, R146 ;  /* 0x000000922e0c7220 */ /* 0x000fc40000410000 */
[----:B------:R-:W-:Y:S01]  /*3270*/  FFMA.FTZ R50, R155, R58, -R44 ;  /* 0x0000003a9b327223 */ /* 0x000fe2000001082c */
[----:B------:R-:W-:Y:S01]  /*3280*/  FFMA.FTZ R174, R60, R183, R45 ;  /* 0x000000b73cae7223 */ /* 0x000fe2000001002d */
[----:B----4-:R-:W-:Y:S01]  /*3290*/  FMUL.FTZ R160, R160, R13 ;  /* 0x0000000da0a07220 */ /* 0x010fe20000410000 */
[C---:B------:R-:W-:Y:S01]  /*32a0*/  FMUL.FTZ R13, R47.reuse, R146 ;  /* 0x000000922f0d7220 */ /* 0x040fe20000410000 */
[----:B------:R-:W-:Y:S01]  /*32b0*/  FFMA.FTZ R44, R47, R147, R12 ;  /* 0x000000932f2c7223 */ /* 0x000fe2000001000c */
[----:B------:R-:W-:Y:S01]  /*32c0*/  FFMA.FTZ R172, R60, R177, R50 ;  /* 0x000000b13cac7223 */ /* 0x000fe20000010032 */
[----:B------:R-:W-:Y:S01]  /*32d0*/  FMUL.FTZ R176, R157, R174 ;  /* 0x000000ae9db07220 */ /* 0x000fe20000410000 */
[----:B------:R-:W-:Y:S01]  /*32e0*/  FFMA.FTZ R12, R46, R147, -R13 ;  /* 0x000000932e0c7223 */ /* 0x000fe2000001080d */
[----:B------:R-:W-:Y:S01]  /*32f0*/  FMUL.FTZ R50, R149, R44 ;  /* 0x0000002c95327220 */ /* 0x000fe20000410000 */
[----:B------:R-:W-:Y:S02]  /*3300*/  HADD2.F32 R57, -RZ, R57.H0_H0 ;  /* 0x20000039ff397230 */ /* 0x000fe40000004100 */
[----:B------:R-:W-:Y:S01]  /*3310*/  FFMA.FTZ R13, R159, R172, -R176 ;  /* 0x000000ac9f0d7223 */ /* 0x000fe200000108b0 */
[----:B------:R-:W-:-:S02]  /*3320*/  HADD2.F32 R58, -RZ, R103.H0_H0 ;  /* 0x20000067ff3a7230 */ /* 0x000fc40000004100 */
[----:B------:R-:W-:Y:S01]  /*3330*/  FFMA.FTZ R50, R151, R12, -R50 ;  /* 0x0000000c97327223 */ /* 0x000fe20000010832 */
[----:B------:R-:W-:Y:S02]  /*3340*/  HADD2.F32 R56, -RZ, R56.H0_H0 ;  /* 0x20000038ff387230 */ /* 0x000fe40000004100 */
[----:B------:R-:W-:Y:S01]  /*3350*/  FMUL.FTZ R172, R157, R172 ;  /* 0x000000ac9dac7220 */ /* 0x000fe20000410000 */
[----:B------:R-:W-:Y:S01]  /*3360*/  FMUL.FTZ R179, R75, R57 ;  /* 0x000000394bb37220 */ /* 0x000fe20000410000 */
[----:B------:R-:W-:Y:S01]  /*3370*/  FMUL.FTZ R12, R149, R12 ;  /* 0x0000000c950c7220 */ /* 0x000fe20000410000 */
[----:B------:R-:W-:Y:S01]  /*3380*/  FMUL.FTZ R150, R55, R150 ;  /* 0x0000009637967220 */ /* 0x000fe20000410000 */
[----:B------:R-:W-:Y:S01]  /*3390*/  FFMA.FTZ R172, R159, R174, R172 ;  /* 0x000000ae9fac7223 */ /* 0x000fe200000100ac */
[----:B------:R-:W-:Y:S01]  /*33a0*/  FMUL.FTZ R235, R75, R56 ;  /* 0x000000384beb7220 */ /* 0x000fe20000410000 */
[----:B------:R-:W-:Y:S01]  /*33b0*/  FFMA.FTZ R13, R58, R179, R13 ;  /* 0x000000b33a0d7223 */ /* 0x000fe2000001000d */
[----:B------:R-:W-:-:S02]  /*33c0*/  FFMA.FTZ R12, R151, R44, R12 ;  /* 0x0000002c970c7223 */ /* 0x000fc4000001000c */
[----:B------:R-:W-:Y:S01]  /*33d0*/  FFMA.FTZ R45, R58, R235, R172 ;  /* 0x000000eb3a2d7223 */ /* 0x000fe200000100ac */
[----:B------:R-:W-:Y:S01]  /*33e0*/  FMUL.FTZ R49, R150, R13 ;  /* 0x0000000d96317220 */ /* 0x000fe20000410000 */
[----:B------:R-:W-:Y:S01]  /*33f0*/  FMUL.FTZ R44, R153, R12 ;  /* 0x0000000c992c7220 */ /* 0x000fe20000410000 */
[----:B------:R-:W-:Y:S02]  /*3400*/  HADD2.F32 R53, -RZ, R53.H0_H0 ;  /* 0x20000035ff357230 */ /* 0x000fe40000004100 */
[----:B------:R-:W-:Y:S02]  /*3410*/  HADD2.F32 R54, -RZ, R54.H0_H0 ;  /* 0x20000036ff367230 */ /* 0x000fe40000004100 */
[-C--:B------:R-:W-:Y:S01]  /*3420*/  FFMA.FTZ R172, R148, R45.reuse, R49 ;  /* 0x0000002d94ac7223 */ /* 0x080fe20000010031 */
[-C--:B------:R-:W-:Y:S01]  /*3430*/  FFMA.FTZ R44, R155, R50.reuse, -R44 ;  /* 0x000000329b2c7223 */ /* 0x080fe2000001082c */
[----:B------:R-:W-:Y:S01]  /*3440*/  FMUL.FTZ R45, R150, R45 ;  /* 0x0000002d962d7220 */ /* 0x000fe20000410000 */
[----:B------:R-:W-:Y:S01]  /*3450*/  FMUL.FTZ R50, R153, R50 ;  /* 0x0000003299327220 */ /* 0x000fe20000410000 */
[----:B------:R-:W-:-:S02]  /*3460*/  HADD2.F32 R55, -RZ, R102.H0_H0 ;  /* 0x20000066ff377230 */ /* 0x000fc40000004100 */
[----:B------:R-:W-:Y:S01]  /*3470*/  FMUL.FTZ R174, R74, R53 ;  /* 0x000000354aae7220 */ /* 0x000fe20000410000 */
[----:B------:R-:W-:Y:S01]  /*3480*/  FFMA.FTZ R45, R148, R13, -R45 ;  /* 0x0000000d942d7223 */ /* 0x000fe2000001082d */
[----:B------:R-:W-:Y:S01]  /*3490*/  FMUL.FTZ R178, R74, R54 ;  /* 0x000000364ab27220 */ /* 0x000fe20000410000 */
[----:B------:R-:W-:Y:S01]  /*34a0*/  FFMA.FTZ R50, R155, R12, R50 ;  /* 0x0000000c9b327223 */ /* 0x000fe20000010032 */
[----:B------:R-:W-:Y:S01]  /*34b0*/  FMUL.FTZ R12, R157, R44 ;  /* 0x0000002c9d0c7220 */ /* 0x000fe20000410000 */
[C---:B------:R-:W-:Y:S01]  /*34c0*/  FFMA.FTZ R176, R55.reuse, R174, R172 ;  /* 0x000000ae37b07223 */ /* 0x040fe200000100ac */
[----:B------:R-:W-:Y:S01]  /*34d0*/  FFMA.FTZ R172, R55, R178, R45 ;  /* 0x000000b237ac7223 */ /* 0x000fe2000001002d */
[-C--:B------:R-:W-:Y:S01]  /*34e0*/  FMUL.FTZ R13, R157, R50.reuse ;  /* 0x000000329d0d7220 */ /* 0x080fe20000410000 */
[C---:B------:R-:W-:Y:S01]  /*34f0*/  FFMA.FTZ R45, R159.reuse, R50, R12 ;  /* 0x000000329f2d7223 */ /* 0x040fe2000001000c */
[----:B------:R-:W-:Y:S02]  /*3500*/  HADD2.F32 R52, -RZ, R52.H0_H0 ;  /* 0x20000034ff347230 */ /* 0x000fe40000004100 */
[----:B------:R-:W-:Y:S01]  /*3510*/  FFMA.FTZ R13, R159, R44, -R13 ;  /* 0x0000002c9f0d7223 */ /* 0x000fe2000001080d */
[----:B------:R-:W-:Y:S01]  /*3520*/  FMUL.FTZ R49, R150, R45 ;  /* 0x0000002d96317220 */ /* 0x000fe20000410000 */
[----:B------:R-:W-:Y:S01]  /*3530*/  FMUL.FTZ R181, R161, R172 ;  /* 0x000000aca1b57220 */ /* 0x000fe20000410000 */
[----:B------:R-:W-:-:S02]  /*3540*/  HADD2.F32 R51, -RZ, R51.H0_H0 ;  /* 0x20000033ff337230 */ /* 0x000fc40000004100 */
[-C--:B------:R-:W-:Y:S01]  /*3550*/  FMUL.FTZ R180, R161, R176.reuse ;  /* 0x000000b0a1b47220 */ /* 0x080fe20000410000 */
[-C--:B------:R-:W-:Y:S01]  /*3560*/  FFMA.FTZ R12, R148, R13.reuse, -R49 ;  /* 0x0000000d940c7223 */ /* 0x080fe20000010831 */
[----:B------:R-:W-:Y:S01]  /*3570*/  FMUL.FTZ R13, R150, R13 ;  /* 0x0000000d960d7220 */ /* 0x000fe20000410000 */
[----:B------:R-:W-:Y:S02]  /*3580*/  HADD2.F32 R50, -RZ, R101.H0_H0 ;  /* 0x20000065ff327230 */ /* 0x000fe40000004100 */
[----:B------:R-:W-:Y:S01]  /*3590*/  FFMA.FTZ R187, R163, R176, R181 ;  /* 0x000000b0a3bb7223 */ /* 0x000fe200000100b5 */
[----:B------:R-:W-:Y:S01]  /*35a0*/  FMUL.FTZ R185, R73, R52 ;  /* 0x0000003449b97220 */ /* 0x000fe20000410000 */
[----:B------:R-:W-:Y:S01]  /*35b0*/  FFMA.FTZ R180, R163, R172, -R180 ;  /* 0x000000aca3b47223 */ /* 0x000fe200000108b4 */
[----:B------:R-:W-:Y:S01]  /*35c0*/  FMUL.FTZ R181, R73, R51 ;  /* 0x0000003349b57220 */ /* 0x000fe20000410000 */
[----:B------:R-:W-:Y:S01]  /*35d0*/  ISETP.NE.AND P1, PT, R133, 0x1f, PT ;  /* 0x0000001f8500780c */ /* 0x000fe20003f25270 */
[----:B------:R-:W-:Y:S01]  /*35e0*/  FFMA.FTZ R44, R148, R45, R13 ;  /* 0x0000002d942c7223 */ /* 0x000fe2000001000d */
[C---:B------:R-:W-:Y:S01]  /*35f0*/  FFMA.FTZ R187, R50.reuse, R185, R187 ;  /* 0x000000b932bb7223 */ /* 0x040fe200000100bb */
[----:B------:R-:W-:Y:S01]  /*3600*/  FFMA.FTZ R49, R50, R181, R180 ;  /* 0x000000b532317223 */ /* 0x000fe200000100b4 */
[C---:B------:R-:W-:Y:S01]  /*3610*/  FMUL.FTZ R45, R161.reuse, R12 ;  /* 0x0000000ca12d7220 */ /* 0x040fe20000410000 */
[-C--:B------:R-:W-:Y:S01]  /*3620*/  FMUL.FTZ R172, R161, R44.reuse ;  /* 0x0000002ca1ac7220 */ /* 0x080fe20000410000 */
[C---:B------:R-:W-:Y:S01]  /*3630*/  FMUL.FTZ R191, R160.reuse, R187 ;  /* 0x000000bba0bf7220 */ /* 0x040fe20000410000 */
[-C--:B------:R-:W-:Y:S01]  /*3640*/  FMUL.FTZ R176, R160, R49.reuse ;  /* 0x00000031a0b07220 */ /* 0x080fe20000410000 */
[C---:B------:R-:W-:Y:S01]  /*3650*/  FFMA.FTZ R45, R163.reuse, R44, R45 ;  /* 0x0000002ca32d7223 */ /* 0x040fe2000001002d */
[----:B------:R-:W-:Y:S01]  /*3660*/  FFMA.FTZ R13, R163, R12, -R172 ;  /* 0x0000000ca30d7223 */ /* 0x000fe200000108ac */
[C---:B------:R-:W-:Y:S01]  /*3670*/  FFMA.FTZ R180, R158.reuse, R49, -R191 ;  /* 0x000000319eb47223 */ /* 0x040fe200000108bf */
[----:B------:R-:W-:Y:S01]  /*3680*/  FFMA.FTZ R191, R158, R187, R176 ;  /* 0x000000bb9ebf7223 */ /* 0x000fe200000100b0 */
[C---:B------:R-:W-:Y:S01]  /*3690*/  FMUL.FTZ R187, R160.reuse, R45 ;  /* 0x0000002da0bb7220 */ /* 0x040fe20000410000 */
[----:B------:R-:W-:Y:S01]  /*36a0*/  @P1 LEA R44, R133, UR7, 0x3 ;  /* 0x00000007852c1c11 */ /* 0x000fe2000f8e18ff */
[----:B------:R-:W-:-:S02]  /*36b0*/  FMUL.FTZ R12, R160, R13 ;  /* 0x0000000da00c7220 */ /* 0x000fc40000410000 */
[C---:B------:R-:W-:Y:S02]  /*36c0*/  FFMA.FTZ R182, R158.reuse, R13, -R187 ;  /* 0x0000000d9eb67223 */ /* 0x040fe400000108bb */
[----:B------:R-:W-:Y:S02]  /*36d0*/  FFMA.FTZ R13, R158, R45, R12 ;  /* 0x0000002d9e0d7223 */ /* 0x000fe4000001000c */
[----:B------:R-:W0:Y:S01]  /*36e0*/  @P1 LDS.64 R44, [R44+0x2d18] ;  /* 0x002d18002c2c1984 */ /* 0x000e220000000a00 */
[----:B------:R-:W-:Y:S02]  /*36f0*/  HADD2.F32 R48, -RZ, R48.H0_H0 ;  /* 0x20000030ff307230 */ /* 0x000fe40000004100 */
[----:B------:R-:W-:Y:S02]  /*3700*/  HADD2.F32 R9, -RZ, R9.H0_H0 ;  /* 0x20000009ff097230 */ /* 0x000fe40000004100 */
[----:B------:R-:W-:Y:S02]  /*3710*/  HADD2.F32 R49, -RZ, R100.H0_H0 ;  /* 0x20000064ff317230 */ /* 0x000fe40000004100 */
[C---:B------:R-:W-:Y:S01]  /*3720*/  FMUL.FTZ R176, R72.reuse, R48 ;  /* 0x0000003048b07220 */ /* 0x040fe20000410000 */
[----:B------:R-:W-:Y:S01]  /*3730*/  BSSY B0, `(.L_x_16233) ;  /* 0x0000010000007945 */ /* 0x000fe20003800000 */
[----:B------:R-:W-:-:S02]  /*3740*/  FMUL.FTZ R172, R72, R9 ;  /* 0x0000000948ac7220 */ /* 0x000fc40000410000 */
[C---:B------:R-:W-:Y:S02]  /*3750*/  FFMA.FTZ R180, R49.reuse, R176, R180 ;  /* 0x000000b031b47223 */ /* 0x040fe400000100b4 */
        /* <DEDUP_REMOVED lines=13> */
.L_x_16234:
[----:B------:R-:W-:Y:S05]  /*3830*/  BSYNC B0 ;  /* 0x0000000000007941 */ /* 0x000fea0003800000 */
.L_x_16233:
[----:B------:R-:W3:Y:S01]  /*3840*/  SHFL.UP PT, R188, R184, 0x1, RZ ;  /* 0x04200000b8bc7989 */ /* 0x000ee200000e00ff */
[----:B------:R-:W-:Y:S01]  /*3850*/  ISETP.GE.AND P3, PT, R131, 0x1, PT ;  /* 0x000000018300780c */ /* 0x000fe20003f66270 */
[----:B------:R-:W-:Y:S01]  /*3860*/  HADD2.F32 R175, -RZ, R175.H0_H0 ;  /* 0x200000afffaf7230 */ /* 0x000fe20000004100 */
[----:B------:R-:W-:Y:S01]  /*3870*/  ISETP.GE.OR P0, PT, R119, R142, P0 ;  /* 0x0000008e7700720c */ /* 0x000fe20000706670 */
[----:B------:R-:W4:Y:S01]  /*3880*/  SHFL.UP PT, R187, R180, 0x1, RZ ;  /* 0x04200000b4bb7989 */ /* 0x000f2200000e00ff */
[----:B------:R-:W-:Y:S01]  /*3890*/  HADD2.F32 R164, -RZ, R164.H0_H0 ;  /* 0x200000a4ffa47230 */ /* 0x000fe20000004100 */
[----:B------:R-:W-:Y:S01]  /*38a0*/  BSSY B0, `(.L_x_16235) ;  /* 0x00000de000007945 */ /* 0x000fe20003800000 */
[----:B------:R-:W-:Y:S01]  /*38b0*/  HADD2.F32 R167, -RZ, R167.H0_H0 ;  /* 0x200000a7ffa77230 */ /* 0x000fe20000004100 */
[----:B-1----:R-:W1:Y:S01]  /*38c0*/  SHFL.UP PT, R12, R182, 0x1, RZ ;  /* 0x04200000b60c7989 */ /* 0x002e6200000e00ff */
[----:B------:R-:W-:Y:S02]  /*38d0*/  HADD2.F32 R156, -RZ, R156.H0_H0 ;  /* 0x2000009cff9c7230 */ /* 0x000fe40000004100 */
[----:B------:R-:W-:Y:S01]  /*38e0*/  FMUL.FTZ R164, R3, R164 ;  /* 0x000000a403a47220 */ /* 0x000fe20000410000 */
[----:B------:R-:W-:Y:S01]  /*38f0*/  HADD2.F32 R154, -RZ, R154.H0_H0 ;  /* 0x2000009aff9a7230 */ /* 0x000fe20000004100 */
[----:B------:R-:W0:Y:S01]  /*3900*/  SHFL.UP PT, R186, R13, 0x1, RZ ;  /* 0x042000000dba7989 */ /* 0x000e2200000e00ff */
[----:B------:R-:W-:-:S02]  /*3910*/  HADD2.F32 R15, -RZ, R15.H0_H0 ;  /* 0x2000000fff0f7230 */ /* 0x000fc40000004100 */
[----:B------:R-:W-:Y:S01]  /*3920*/  HADD2.F32 R166, -RZ, R166.H0_H0 ;  /* 0x200000a6ffa67230 */ /* 0x000fe20000004100 */
[----:B-----5:R-:W-:Y:S01]  /*3930*/  SHFL.IDX PT, R145, R145, RZ, 0x1f ;  /* 0x00001fff91917589 */ /* 0x020fe200000e0000 */
[----:B------:R-:W-:Y:S02]  /*3940*/  HADD2.F32 R143, -RZ, R143.H0_H0 ;  /* 0x2000008fff8f7230 */ /* 0x000fe40000004100 */
[----:B------:R-:W-:Y:S02]  /*3950*/  HADD2.F32 R141, -RZ, R141.H0_H0 ;  /* 0x2000008dff8d7230 */ /* 0x000fe40000004100 */
[C---:B---3--:R-:W-:Y:S01]  /*3960*/  FMUL.FTZ R193, R13.reuse, R188 ;  /* 0x000000bc0dc17220 */ /* 0x048fe20000410000 */
[----:B----4-:R-:W-:-:S03]  /*3970*/  FMUL.FTZ R195, R13, R187 ;  /* 0x000000bb0dc37220 */ /* 0x010fc60000410000 */
[C---:B------:R-:W-:Y:S01]  /*3980*/  FFMA.FTZ R193, R182.reuse, R187, -R193 ;  /* 0x000000bbb6c17223 */ /* 0x040fe200000108c1 */
[C---:B-1----:R-:W-:Y:S01]  /*3990*/  FMUL.FTZ R191, R13.reuse, R12 ;  /* 0x0000000c0dbf7220 */ /* 0x042fe20000410000 */
[----:B------:R-:W-:Y:S02]  /*39a0*/  FFMA.FTZ R195, R182, R188, R195 ;  /* 0x000000bcb6c37223 */ /* 0x000fe400000100c3 */
[----:B------:R-:W-:Y:S01]  /*39b0*/  @P3 FADD.FTZ R180, R180, R193 ;  /* 0x000000c1b4b43221 */ /* 0x000fe20000010000 */
[CC--:B0-----:R-:W-:Y:S01]  /*39c0*/  FMUL.FTZ R187, R13.reuse, R186.reuse ;  /* 0x000000ba0dbb7220 */ /* 0x0c1fe20000410000 */
[----:B------:R-:W-:Y:S01]  /*39d0*/  FFMA.FTZ R188, R182, R186, R191 ;  /* 0x000000bab6bc7223 */ /* 0x000fe200000100bf */
        /* <DEDUP_REMOVED lines=19> */
[----:B------:R-:W-:Y:S01]  /*3b10*/  HADD2.F32 R13, -RZ, R173.H0_H0 ;  /* 0x200000adff0d7230 */ /* 0x000fe20000004100 */
[----:B------:R-:W-:Y:S01]  /*3b20*/  FSEL R188, R188, R187, !P3 ;  /* 0x000000bbbcbc7208 */ /* 0x000fe20005800000 */
[----:B------:R-:W1:Y:S01]  /*3b30*/  SHFL.UP PT, R193, R180, 0x4, RZ ;  /* 0x04800000b4c17989 */ /* 0x000e6200000e00ff */
[----:B------:R-:W-:Y:S01]  /*3b40*/  FMUL.FTZ R187, R0, R175 ;  /* 0x000000af00bb7220 */ /* 0x000fe20000410000 */
[----:B------:R-:W-:-:S02]  /*3b50*/  HADD2.F32 R173, -RZ, R171.H0_H0 ;  /* 0x200000abffad7230 */ /* 0x000fc40000004100 */
[----:B------:R-:W-:Y:S01]  /*3b60*/  FMUL.FTZ R171, R0, R13 ;  /* 0x0000000d00ab7220 */ /* 0x000fe20000410000 */
[----:B------:R-:W3:Y:S01]  /*3b70*/  SHFL.UP PT, R191, R182, 0x4, RZ ;  /* 0x04800000b6bf7989 */ /* 0x000ee200000e00ff */
[----:B------:R-:W-:Y:S01]  /*3b80*/  FMUL.FTZ R197, R158, R187 ;  /* 0x000000bb9ec57220 */ /* 0x000fe20000410000 */
[----:B------:R-:W-:Y:S02]  /*3b90*/  HADD2.F32 R13, -RZ, R170.H0_H0 ;  /* 0x200000aaff0d7230 */ /* 0x000fe40000004100 */
[----:B------:R-:W-:Y:S01]  /*3ba0*/  FMUL.FTZ R170, R2, R173 ;  /* 0x000000ad02aa7220 */ /* 0x000fe20000410000 */
[----:B------:R-:W4:Y:S01]  /*3bb0*/  SHFL.UP PT, R175, R188, 0x4, RZ ;  /* 0x04800000bcaf7989 */ /* 0x000f2200000e00ff */
[C---:B------:R-:W-:Y:S01]  /*3bc0*/  FMUL.FTZ R173, R160.reuse, R187 ;  /* 0x000000bba0ad7220 */ /* 0x040fe20000410000 */
[----:B------:R-:W-:Y:S01]  /*3bd0*/  FFMA.FTZ R197, -R160, R171, -R197 ;  /* 0x000000aba0c57223 */ /* 0x000fe200000109c5 */
[----:B------:R-:W-:Y:S01]  /*3be0*/  FMUL.FTZ R186, R2, R13 ;  /* 0x0000000d02ba7220 */ /* 0x000fe20000410000 */
[----:B------:R-:W-:Y:S01]  /*3bf0*/  ISETP.GE.AND P3, PT, R131, 0x4, PT ;  /* 0x000000048300780c */ /* 0x000fe20003f66270 */
[----:B------:R-:W-:Y:S01]  /*3c00*/  FFMA.FTZ R173, R158, R171, -R173 ;  /* 0x000000ab9ead7223 */ /* 0x000fe200000108ad */
[----:B------:R-:W-:-:S03]  /*3c10*/  FADD.FTZ R196, -R170, R197 ;  /* 0x000000c5aac47221 */ /* 0x000fc60000010100 */
[----:B------:R-:W-:Y:S01]  /*3c20*/  FADD.FTZ R12, R186, R173 ;  /* 0x000000adba0c7221 */ /* 0x000fe20000010000 */
[C---:B------:R-:W-:Y:S01]  /*3c30*/  FMUL.FTZ R198, R161.reuse, -R196 ;  /* 0x800000c4a1c67220 */ /* 0x040fe20000410000 */
[C---:B0-----:R-:W-:Y:S02]  /*3c40*/  FMUL.FTZ R13, R188.reuse, R195 ;  /* 0x000000c3bc0d7220 */ /* 0x041fe40000410000 */
[-C--:B------:R-:W-:Y:S01]  /*3c50*/  FMUL.FTZ R173, R161, -R12.reuse ;  /* 0x8000000ca1ad7220 */ /* 0x080fe20000410000 */
[C---:B------:R-:W-:Y:S01]  /*3c60*/  FFMA.FTZ R200, R163.reuse, R12, -R198 ;  /* 0x0000000ca3c87223 */ /* 0x040fe200000108c6 */
[-C--:B-1----:R-:W-:Y:S02]  /*3c70*/  FMUL.FTZ R198, R188, R193.reuse ;  /* 0x000000c1bcc67220 */ /* 0x082fe40000410000 */
[----:B------:R-:W-:Y:S01]  /*3c80*/  FFMA.FTZ R197, R163, R196, R173 ;  /* 0x000000c4a3c57223 */ /* 0x000fe200000100ad */
[----:B------:R-:W-:Y:S01]  /*3c90*/  FFMA.FTZ R13, R182, R193, -R13 ;  /* 0x000000c1b60d7223 */ /* 0x000fe2000001080d */
[----:B---3--:R-:W-:Y:S01]  /*3ca0*/  FMUL.FTZ R12, R188, R191 ;  /* 0x000000bfbc0c7220 */ /* 0x008fe20000410000 */
[----:B------:R-:W-:-:S02]  /*3cb0*/  FFMA.FTZ R195, R182, R195, R198 ;  /* 0x000000c3b6c37223 */ /* 0x000fc400000100c6 */
[----:B------:R-:W-:Y:S01]  /*3cc0*/  @P3 FADD.FTZ R180, R180, R13 ;  /* 0x0000000db4b43221 */ /* 0x000fe20000010000 */
[----:B------:R-:W-:Y:S01]  /*3cd0*/  FADD.FTZ R197, -R164, R197 ;  /* 0x000000c5a4c57221 */ /* 0x000fe20000010100 */
[-C--:B----4-:R-:W-:Y:S01]  /*3ce0*/  FMUL.FTZ R196, R188, R175.reuse ;  /* 0x000000afbcc47220 */ /* 0x090fe20000410000 */
[----:B------:R-:W-:Y:S01]  /*3cf0*/  FFMA.FTZ R173, R182, R175, R12 ;  /* 0x000000afb6ad7223 */ /* 0x000fe2000001000c */
[----:B------:R-:W-:Y:S02]  /*3d00*/  HADD2.F32 R12, -RZ, R165.H0_H0 ;  /* 0x200000a5ff0c7230 */ /* 0x000fe40000004100 */
[----:B------:R-:W-:Y:S01]  /*3d10*/  @P3 FADD.FTZ R184, R184, R195 ;  /* 0x000000c3b8b83221 */ /* 0x000fe20000010000 */
[----:B------:R-:W-:Y:S01]  /*3d20*/  @P3 FFMA.FTZ R182, R182, R191, -R196 ;  /* 0x000000bfb6b63223 */ /* 0x000fe200000108c4 */
[----:B------:R-:W-:Y:S01]  /*3d30*/  FMUL.FTZ R195, R150, -R197 ;  /* 0x800000c596c37220 */ /* 0x000fe20000410000 */
[----:B------:R-:W-:Y:S01]  /*3d40*/  FSEL R173, R188, R173, !P3 ;  /* 0x000000adbcad7208 */ /* 0x000fe20005800000 */
[----:B------:R-:W-:Y:S01]  /*3d50*/  FMUL.FTZ R165, R3, R12 ;  /* 0x0000000c03a57220 */ /* 0x000fe20000410000 */
[----:B------:R-:W0:Y:S01]  /*3d60*/  SHFL.UP PT, R191, R180, 0x8, RZ ;  /* 0x05000000b4bf7989 */ /* 0x000e2200000e00ff */
[----:B------:R-:W-:Y:S01]  /*3d70*/  HADD2.F32 R13, -RZ, R162.H0_H0 ;  /* 0x200000a2ff0d7230 */ /* 0x000fe20000004100 */
[----:B------:R-:W-:Y:S01]  /*3d80*/  ISETP.GE.AND P3, PT, R131, 0x8, PT ;  /* 0x000000088300780c */ /* 0x000fe20003f66270 */
[----:B------:R-:W-:Y:S01]  /*3d90*/  FADD.FTZ R175, R165, R200 ;  /* 0x000000c8a5af7221 */ /* 0x000fe20000010000 */
[----:B------:R-:W1:Y:S02]  /*3da0*/  SHFL.UP PT, R12, R182, 0x8, RZ ;  /* 0x05000000b60c7989 */ /* 0x000e6400000e00ff */
[----:B------:R-:W-:Y:S01]  /*3db0*/  FMUL.FTZ R162, R4, R13 ;  /* 0x0000000d04a27220 */ /* 0x000fe20000410000 */
[-C--:B------:R-:W-:Y:S01]  /*3dc0*/  FMUL.FTZ R196, R150, -R175.reuse ;  /* 0x800000af96c47220 */ /* 0x080fe20000410000 */
[----:B------:R-:W3:Y:S01]  /*3dd0*/  SHFL.UP PT, R193, R184, 0x8, RZ ;  /* 0x05000000b8c17989 */ /* 0x000ee200000e00ff */
[----:B------:R-:W-:Y:S01]  /*3de0*/  FFMA.FTZ R195, R148, R175, -R195 ;  /* 0x000000af94c37223 */ /* 0x000fe200000108c3 */
[----:B------:R-:W-:Y:S01]  /*3df0*/  FMUL.FTZ R175, R4, R167 ;  /* 0x000000a704af7220 */ /* 0x000fe20000410000 */
[----:B------:R-:W-:Y:S01]  /*3e00*/  FFMA.FTZ R196, R148, R197, R196 ;  /* 0x000000c594c47223 */ /* 0x000fe200000100c4 */
[----:B------:R-:W4:Y:S03]  /*3e10*/  SHFL.UP PT, R188, R173, 0x8, RZ ;  /* 0x05000000adbc7989 */ /* 0x000f2600000e00ff */
        /* <DEDUP_REMOVED lines=8> */
[CC--:B---3--:R-:W-:Y:S02]  /*3ea0*/  FMUL.FTZ R196, R173.reuse, R193.reuse ;  /* 0x000000c1adc47220 */ /* 0x0c8fe40000410000 */
[C---:B------:R-:W-:Y:S01]  /*3eb0*/  FFMA.FTZ R193, R182.reuse, R193, R198 ;  /* 0x000000c1b6c17223 */ /* 0x040fe200000100c6 */
[CC--:B----4-:R-:W-:Y:S01]  /*3ec0*/  FMUL.FTZ R13, R173.reuse, R188.reuse ;  /* 0x000000bcad0d7220 */ /* 0x0d0fe20000410000 */
[C---:B------:R-:W-:Y:S01]  /*3ed0*/  FFMA.FTZ R188, R182.reuse, R188, R167 ;  /* 0x000000bcb6bc7223 */ /* 0x040fe200000100a7 */
[----:B------:R-:W-:Y:S01]  /*3ee0*/  FFMA.FTZ R191, R182, R191, -R196 ;  /* 0x000000bfb6bf7223 */ /* 0x000fe200000108c4 */
[-C--:B--2---:R-:W-:Y:S01]  /*3ef0*/  FMUL.FTZ R167, R160, R45.reuse ;  /* 0x0000002da0a77220 */ /* 0x084fe20000410000 */
[----:B------:R-:W-:Y:S01]  /*3f00*/  @P3 FFMA.FTZ R182, R182, R12, -R13 ;  /* 0x0000000cb6b63223 */ /* 0x000fe2000001080d */
[----:B------:R-:W-:Y:S01]  /*3f10*/  FMUL.FTZ R13, R160, -R44 ;  /* 0x8000002ca00d7220 */ /* 0x000fe20000410000 */
[----:B------:R-:W-:Y:S01]  /*3f20*/  FSEL R12, R173, R188, !P3 ;  /* 0x000000bcad0c7208 */ /* 0x000fe20005800000 */
[C---:B------:R-:W-:Y:S01]  /*3f30*/  FMUL.FTZ R173, R5.reuse, R156 ;  /* 0x0000009c05ad7220 */ /* 0x040fe20000410000 */
[----:B------:R-:W-:Y:S01]  /*3f40*/  FMUL.FTZ R188, R5, R154 ;  /* 0x0000009a05bc7220 */ /* 0x000fe20000410000 */
[----:B------:R-:W-:Y:S01]  /*3f50*/  FFMA.FTZ R156, R158, -R45, R13 ;  /* 0x8000002d9e9c7223 */ /* 0x000fe2000001000d */
[----:B------:R-:W-:-:S02]  /*3f60*/  HADD2.F32 R13, -RZ, R14.H0_H0 ;  /* 0x2000000eff0d7230 */ /* 0x000fc40000004100 */
[----:B------:R-:W-:Y:S01]  /*3f70*/  FFMA.FTZ R14, R158, R44, -R167 ;  /* 0x0000002c9e0e7223 */ /* 0x000fe200000108a7 */
[----:B------:R-:W-:Y:S01]  /*3f80*/  FADD.FTZ R200, -R173, R200 ;  /* 0x000000c8adc87221 */ /* 0x000fe20000010100 */
[----:B------:R-:W0:Y:S01]  /*3f90*/  SHFL.UP PT, R167, R182, 0x10, RZ ;  /* 0x06000000b6a77989 */ /* 0x000e2200000e00ff */
[----:B------:R-:W-:Y:S01]  /*3fa0*/  @P3 FADD.FTZ R184, R184, R193 ;  /* 0x000000c1b8b83221 */ /* 0x000fe20000010000 */
[----:B------:R-:W-:Y:S01]  /*3fb0*/  @P3 FADD.FTZ R180, R180, R191 ;  /* 0x000000bfb4b43221 */ /* 0x000fe20000010000 */
[----:B------:R-:W-:Y:S01]  /*3fc0*/  FADD.FTZ R196, R188, R195 ;  /* 0x000000c3bcc47221 */ /* 0x000fe20000010000 */
        /* <DEDUP_REMOVED lines=9> */
[----:B------:R-:W-:Y:S01]  /*4060*/  FMUL.FTZ R196, R153, -R196 ;  /* 0x800000c499c47220 */ /* 0x000fe20000410000 */
[C---:B------:R-:W-:Y:S01]  /*4070*/  FMUL.FTZ R156, R6.reuse, R15 ;  /* 0x0000000f069c7220 */ /* 0x040fe20000410000 */
[----:B------:R-:W-:Y:S01]  /*4080*/  FMUL.FTZ R154, R6, R13 ;  /* 0x0000000d069a7220 */ /* 0x000fe20000410000 */
[----:B------:R-:W-:Y:S01]  /*4090*/  FMUL.FTZ R13, R150, -R197 ;  /* 0x800000c5960d7220 */ /* 0x000fe20000410000 */
[----:B------:R-:W-:Y:S01]  /*40a0*/  FFMA.FTZ R203, R155, R200, R196 ;  /* 0x000000c89bcb7223 */ /* 0x000fe200000100c4 */
[----:B------:R-:W-:Y:S01]  /*40b0*/  FADD.FTZ R198, R156, R201 ;  /* 0x000000c99cc67221 */ /* 0x000fe20000010000 */
[-C--:B------:R-:W-:Y:S01]  /*40c0*/  FMUL.FTZ R14, R150, -R199.reuse ;  /* 0x800000c7960e7220 */ /* 0x080fe20000410000 */
[----:B------:R-:W-:Y:S01]  /*40d0*/  FFMA.FTZ R200, R148, R199, R13 ;  /* 0x000000c794c87223 */ /* 0x000fe2000001000d */
[----:B------:R-:W-:Y:S01]  /*40e0*/  FADD.FTZ R202, -R154, R203 ;  /* 0x000000cb9aca7221 */ /* 0x000fe20000010100 */
[----:B------:R-:W-:Y:S01]  /*40f0*/  FMUL.FTZ R13, R149, -R198 ;  /* 0x800000c6950d7220 */ /* 0x000fe20000410000 */
[----:B------:R-:W-:Y:S01]  /*4100*/  FFMA.FTZ R14, R148, R197, -R14 ;  /* 0x000000c5940e7223 */ /* 0x000fe2000001080e */
[----:B------:R-:W-:Y:S01]  /*4110*/  FMUL.FTZ R196, R157, -R200 ;  /* 0x800000c89dc47220 */ /* 0x000fe20000410000 */
[----:B------:R-:W-:Y:S01]  /*4120*/  ISETP.GE.AND P3, PT, R131, 0x10, PT ;  /* 0x000000108300780c */ /* 0x000fe20003f66270 */
[-C--:B------:R-:W-:Y:S01]  /*4130*/  FFMA.FTZ R199, R151, R202.reuse, R13 ;  /* 0x000000ca97c77223 */ /* 0x080fe2000001000d */
[----:B0-----:R-:W-:Y:S01]  /*4140*/  FMUL.FTZ R13, R12, R167 ;  /* 0x000000a70c0d7220 */ /* 0x001fe20000410000 */
[----:B------:R-:W-:Y:S01]  /*4150*/  FMUL.FTZ R204, R149, -R202 ;  /* 0x800000ca95cc7220 */ /* 0x000fe20000410000 */
[-C--:B------:R-:W-:Y:S01]  /*4160*/  FFMA.FTZ R202, R159, R14.reuse, -R196 ;  /* 0x0000000e9fca7223 */ /* 0x080fe200000108c4 */
[----:B------:R-:W-:Y:S01]  /*4170*/  FMUL.FTZ R14, R157, -R14 ;  /* 0x8000000e9d0e7220 */ /* 0x000fe20000410000 */
[----:B-1----:R-:W-:Y:S01]  /*4180*/  FFMA.FTZ R13, R182, R191, R13 ;  /* 0x000000bfb60d7223 */ /* 0x002fe2000001000d */
[----:B------:R-:W-:Y:S01]  /*4190*/  FFMA.FTZ R197, R151, R198, -R204 ;  /* 0x000000c697c57223 */ /* 0x000fe200000108cc */
[C---:B--2---:R-:W-:Y:S01]  /*41a0*/  FMUL.FTZ R196, R12.reuse, R195 ;  /* 0x000000c30cc47220 */ /* 0x044fe20000410000 */
[----:B------:R-:W-:Y:S01]  /*41b0*/  FFMA.FTZ R200, R159, R200, R14 ;  /* 0x000000c89fc87223 */ /* 0x000fe2000001000e */
[C---:B------:R-:W-:Y:S01]  /*41c0*/  FMUL.FTZ R14, R12.reuse, R191 ;  /* 0x000000bf0c0e7220 */ /* 0x040fe20000410000 */
[C---:B---3--:R-:W-:Y:S01]  /*41d0*/  FMUL.FTZ R198, R12.reuse, R193 ;  /* 0x000000c10cc67220 */ /* 0x048fe20000410000 */
[----:B------:R-:W-:Y:S01]  /*41e0*/  FSEL R191, R12, R13, !P3 ;  /* 0x0000000d0cbf7208 */ /* 0x000fe20005800000 */
[C---:B------:R-:W-:Y:S01]  /*41f0*/  FFMA.FTZ R193, R182.reuse, R193, -R196 ;  /* 0x000000c1b6c17223 */ /* 0x040fe200000108c4 */
[----:B------:R-:W-:Y:S01]  /*4200*/  FMUL.FTZ R196, R153, -R202 ;  /* 0x800000ca99c47220 */ /* 0x000fe20000410000 */
[C---:B------:R-:W-:Y:S01]  /*4210*/  FFMA.FTZ R195, R182.reuse, R195, R198 ;  /* 0x000000c3b6c37223 */ /* 0x040fe200000100c6 */
[----:B------:R-:W-:Y:S01]  /*4220*/  @P3 FFMA.FTZ R182, R182, R167, -R14 ;  /* 0x000000a7b6b63223 */ /* 0x000fe2000001080e */
[----:B------:R-:W-:Y:S01]  /*4230*/  @P3 FADD.FTZ R180, R180, R193 ;  /* 0x000000c1b4b43221 */ /* 0x000fe20000010000 */
[----:B------:R0:W-:Y:S01]  /*4240*/  SHFL.IDX PT, R167, R144, RZ, 0x1f ;  /* 0x00001fff90a77589 */ /* 0x0001e200000e0000 */
[----:B------:R-:W-:Y:S01]  /*4250*/  @P3 FADD.FTZ R184, R184, R195 ;  /* 0x000000c3b8b83221 */ /* 0x000fe20000010000 */
[-C--:B------:R-:W-:Y:S01]  /*4260*/  FFMA.FTZ R196, R155, R200.reuse, R196 ;  /* 0x000000c89bc47223 */ /* 0x080fe200000100c4 */
[----:B------:R-:W-:Y:S01]  /*4270*/  FMUL.FTZ R200, R153, -R200 ;  /* 0x800000c899c87220 */ /* 0x000fe20000410000 */
[----:B------:R-:W1:Y:S01]  /*4280*/  SHFL.UP PT, R191, R191, 0x1, RZ ;  /* 0x04200000bfbf7989 */ /* 0x000e6200000e00ff */
[----:B------:R-:W-:Y:S01]  /*4290*/  HFMA2.MMA R13, -RZ, RZ, 0, 0 ;  /* 0x00000000ff0d7435 */ /* 0x000fe200000001ff */
[----:B------:R-:W-:Y:S01]  /*42a0*/  FMUL.FTZ R198, R149, -R196 ;  /* 0x800000c495c67220 */ /* 0x000fe20000410000 */
[----:B------:R-:W-:Y:S01]  /*42b0*/  FFMA.FTZ R200, R155, R202, -R200 ;  /* 0x000000ca9bc87223 */ /* 0x000fe200000108c8 */
[----:B------:R-:W2:Y:S01]  /*42c0*/  SHFL.UP PT, R182, R182, 0x1, RZ ;  /* 0x04200000b6b67989 */ /* 0x000ea200000e00ff */
[----:B0-----:R-:W-:-:S02]  /*42d0*/  HADD2.F32 R144, -RZ, R152.H0_H0 ;  /* 0x20000098ff907230 */ /* 0x001fc40000004100 */
[----:B------:R-:W-:Y:S01]  /*42e0*/  FMUL.FTZ R152, R7, R166 ;  /* 0x000000a607987220 */ /* 0x000fe20000410000 */
[-C--:B------:R-:W-:Y:S01]  /*42f0*/  FFMA.FTZ R198, R151, R200.reuse, -R198 ;  /* 0x000000c897c67223 */ /* 0x080fe200000108c6 */
[----:B------:R-:W0:Y:S01]  /*4300*/  SHFL.UP PT, R184, R184, 0x1, RZ ;  /* 0x04200000b8b87989 */ /* 0x000e2200000e00ff */
[----:B------:R-:W-:Y:S01]  /*4310*/  FMUL.FTZ R200, R149, -R200 ;  /* 0x800000c895c87220 */ /* 0x000fe20000410000 */
[----:B------:R-:W-:Y:S01]  /*4320*/  FMUL.FTZ R144, R7, R144 ;  /* 0x0000009007907220 */ /* 0x000fe20000410000 */
[----:B------:R-:W-:Y:S01]  /*4330*/  MOV R12, 0x3f800000 ;  /* 0x3f800000000c7802 */ /* 0x000fe20000000f00 */
[----:B------:R-:W3:Y:S01]  /*4340*/  SHFL.UP PT, R180, R180, 0x1, RZ ;  /* 0x04200000b4b47989 */ /* 0x000ee200000e00ff */
[----:B------:R-:W-:Y:S01]  /*4350*/  CS2R R14, SRZ ;  /* 0x00000000000e7805 */ /* 0x000fe2000001ff00 */
[----:B------:R-:W-:Y:S01]  /*4360*/  FADD.FTZ R197, R152, R197 ;  /* 0x000000c598c57221 */ /* 0x000fe20000010000 */
[----:B------:R-:W-:Y:S01]  /*4370*/  @!P0 LEA R195, R81, UR7, 0x4 ;  /* 0x0000000751c38c11 */ /* 0x000fe2000f8e20ff */
[----:B------:R-:W-:Y:S01]  /*4380*/  FFMA.FTZ R200, R151, R196, R200 ;  /* 0x000000c497c87223 */ /* 0x000fe200000100c8 */
[----:B------:R-:W-:-:S03]  /*4390*/  FADD.FTZ R199, -R144, R199 ;  /* 0x000000c790c77221 */ /* 0x000fc60000010100 */
[----:B------:R4:W3:Y:S01]  /*43a0*/  @!P0 LDS.128 R12, [R195+0x2e10] ;  /* 0x002e1000c30c8984 */ /* 0x0008e20000000c00 */
[----:B------:R-:W-:Y:S01]  /*43b0*/  FMUL.FTZ R202, R146, -R199 ;  /* 0x800000c792ca7220 */ /* 0x000fe20000410000 */
[----:B------:R-:W-:Y:S01]  /*43c0*/  ISETP.NE.AND P0, PT, R192, 0x1f, PT ;  /* 0x0000001fc000780c */ /* 0x000fe20003f05270 */
[C---:B-1----:R-:W-:Y:S01]  /*43d0*/  FMUL.FTZ R193, R191.reuse, R167 ;  /* 0x000000a7bfc17220 */ /* 0x042fe20000410000 */
[----:B------:R-:W-:-:S03]  /*43e0*/  FMUL.FTZ R166, R191, R145 ;  /* 0x00000091bfa67220 */ /* 0x000fc60000410000 */
[C---:B--2---:R-:W-:Y:S01]  /*43f0*/  FFMA.FTZ R193, R182.reuse, R145, R193 ;  /* 0x00000091b6c17223 */ /* 0x044fe200000100c1 */
[----:B------:R-:W-:Y:S01]  /*4400*/  FFMA.FTZ R191, R182, R167, -R166 ;  /* 0x000000a7b6bf7223 */ /* 0x000fe200000108a6 */
[-C--:B------:R-:W-:Y:S01]  /*4410*/  FMUL.FTZ R166, R146, -R197.reuse ;  /* 0x800000c592a67220 */ /* 0x080fe20000410000 */
[C---:B----4-:R-:W-:Y:S01]  /*4420*/  FFMA.FTZ R195, R147.reuse, R197, -R202 ;  /* 0x000000c593c37223 */ /* 0x050fe200000108ca */
[----:B0-----:R-:W-:Y:S01]  /*4430*/  @P2 FADD.FTZ R145, R184, R193 ;  /* 0x000000c1b8912221 */ /* 0x001fe20000010000 */
[----:B------:R-:W-:Y:S01]  /*4440*/  FMUL.FTZ R193, R146, -R200 ;  /* 0x800000c892c17220 */ /* 0x000fe20000410000 */
[----:B------:R-:W-:Y:S01]  /*4450*/  FFMA.FTZ R184, R147, R199, R166 ;  /* 0x000000c793b87223 */ /* 0x000fe200000100a6 */
[----:B---3--:R-:W-:Y:S01]  /*4460*/  @P2 FADD.FTZ R167, R180, R191 ;  /* 0x000000bfb4a72221 */ /* 0x008fe20000010000 */
[----:B------:R-:W-:Y:S01]  /*4470*/  FMUL.FTZ R191, R47, R145 ;  /* 0x000000912fbf7220 */ /* 0x000fe20000410000 */
[-C--:B------:R-:W-:Y:S01]  /*4480*/  FFMA.FTZ R166, R147, R198.reuse, -R193 ;  /* 0x000000c693a67223 */ /* 0x080fe200000108c1 */
[----:B------:R-:W-:Y:S01]  /*4490*/  FMUL.FTZ R198, R146, -R198 ;  /* 0x800000c692c67220 */ /* 0x000fe20000410000 */
[-C--:B------:R-:W-:Y:S01]  /*44a0*/  FMUL.FTZ R182, R47, R167.reuse ;  /* 0x000000a72fb67220 */ /* 0x080fe20000410000 */
[----:B------:R-:W-:-:S02]  /*44b0*/  FFMA.FTZ R180, R46, R167, -R191 ;  /* 0x000000a72eb47223 */ /* 0x000fc400000108bf */
[----:B------:R-:W-:Y:S01]  /*44c0*/  FFMA.FTZ R167, R147, R200, R198 ;  /* 0x000000c893a77223 */ /* 0x000fe200000100c6 */
[----:B------:R-:W-:Y:S01]  /*44d0*/  FFMA.FTZ R145, R46, R145, R182 ;  /* 0x000000912e917223 */ /* 0x000fe200000100b6 */
[----:B------:R-:W-:Y:S01]  /*44e0*/  FADD.FTZ R189, R189, R180 ;  /* 0x000000b4bdbd7221 */ /* 0x000fe20000010000 */
[----:B------:R-:W-:Y:S01]  /*44f0*/  FMUL.FTZ R180, R8, R143 ;  /* 0x0000008f08b47220 */ /* 0x000fe20000410000 */
[----:B------:R0:W1:Y:S01]  /*4500*/  SHFL.DOWN PT, R196, R166, 0x1, 0x1f ;  /* 0x08201f00a6c47f89 */ /* 0x00006200000e0000 */
[----:B------:R-:W-:Y:S01]  /*4510*/  FADD.FTZ R230, R230, R145 ;  /* 0x00000091e6e67221 */ /* 0x000fe20000010000 */
[----:B------:R-:W-:Y:S01]  /*4520*/  FMUL.FTZ R145, R8, R141 ;  /* 0x0000008d08917220 */ /* 0x000fe20000410000 */
[----:B------:R-:W-:Y:S01]  /*4530*/  FADD.FTZ R141, R180, R195 ;  /* 0x000000c3b48d7221 */ /* 0x000fe20000010000 */
[CC--:B------:R-:W-:Y:S01]  /*4540*/  FMUL.FTZ R191, R146.reuse, R189.reuse ;  /* 0x000000bd92bf7220 */ /* 0x0c0fe20000410000 */
[-C--:B------:R-:W-:Y:S01]  /*4550*/  FMUL.FTZ R46, R146, R230.reuse ;  /* 0x000000e6922e7220 */ /* 0x080fe20000410000 */
[----:B------:R-:W-:Y:S01]  /*4560*/  FADD.FTZ R143, -R145, R184 ;  /* 0x000000b8918f7221 */ /* 0x000fe20000010100 */
[----:B------:R0:W2:Y:S02]  /*4570*/  SHFL.DOWN PT, R198, R167, 0x1, 0x1f ;  /* 0x08201f00a7c67f89 */ /* 0x0000a400000e0000 */
[C---:B------:R-:W-:Y:S01]  /*4580*/  FFMA.FTZ R47, R147.reuse, R189, -R46 ;  /* 0x000000bd932f7223 */ /* 0x040fe2000001082e */
[----:B------:R-:W-:Y:S01]  /*4590*/  FFMA.FTZ R46, R147, R230, R191 ;  /* 0x000000e6932e7223 */ /* 0x000fe200000100bf */
        /* <DEDUP_REMOVED lines=14> */
.L_x_16236:
[----:B------:R-:W-:Y:S05]  /*4680*/  BSYNC B0 ;  /* 0x0000000000007941 */ /* 0x000fea0003800000 */
.L_x_16235:
[----:B------:R-:W-:Y:S01]  /*4690*/  ISETP.GT.U32.AND P0, PT, R192, 0x1d, PT ;  /* 0x0000001dc000780c */ /* 0x000fe20003f04070 */
[C---:B------:R-:W-:Y:S01]  /*46a0*/  FFMA.FTZ R231, R67.reuse, R168, R46 ;  /* 0x000000a843e77223 */ /* 0x040fe2000001002e */
[----:B------:R-:W-:Y:S01]  /*46b0*/  FFMA.FTZ R232, R67, R232, R47 ;  /* 0x000000e843e87223 */ /* 0x000fe2000001002f */
[----:B----4-:R4:W0:Y:S01]  /*46c0*/  SHFL.DOWN PT, R184, R166, 0x2, 0x1f ;  /* 0x08401f00a6b87f89 */ /* 0x01082200000e0000 */
[----:B------:R-:W-:Y:S01]  /*46d0*/  BSSY B0, `(.L_x_16237) ;  /* 0x0000014000007945 */ /* 0x000fe20003800000 */
[CC--:B------:R-:W-:Y:S01]  /*46e0*/  FMUL.FTZ R46, R149.reuse, R231.reuse ;  /* 0x000000e7952e7220 */ /* 0x0c0fe20000410000 */
[-C--:B------:R-:W-:Y:S01]  /*46f0*/  FMUL.FTZ R168, R149, R232.reuse ;  /* 0x000000e895a87220 */ /* 0x080fe20000410000 */
[----:B-1----:R4:W1:Y:S02]  /*4700*/  SHFL.DOWN PT, R196, R167, 0x2, 0x1f ;  /* 0x08401f00a7c47f89 */ /* 0x00286400000e0000 */
[C---:B------:R-:W-:Y:S01]  /*4710*/  FFMA.FTZ R46, R151.reuse, R232, -R46 ;  /* 0x000000e8972e7223 */ /* 0x040fe2000001082e */
[----:B------:R-:W-:Y:S01]  /*4720*/  FFMA.FTZ R47, R151, R231, R168 ;  /* 0x000000e7972f7223 */ /* 0x000fe200000100a8 */
[----:B---3--:R4:W3:Y:S04]  /*4730*/  SHFL.DOWN PT, R182, R141, 0x2, 0x1f ;  /* 0x08401f008db67f89 */ /* 0x0088e800000e0000 */
[----:B--2---:R4:W2:Y:S01]  /*4740*/  SHFL.DOWN PT, R198, R143, 0x2, 0x1f ;  /* 0x08401f008fc67f89 */ /* 0x0048a200000e0000 */
[----:B------:R-:W-:Y:S05]  /*4750*/  @P0 BRA `(.L_x_16238) ;  /* 0x00000000002c0947 */ /* 0x000fea0003800000 */
[C---:B--2---:R-:W-:Y:S01]  /*4760*/  FMUL.FTZ R193, R167.reuse, R198 ;  /* 0x000000c6a7c17220 */ /* 0x044fe20000410000 */
[C---:B-1----:R-:W-:Y:S01]  /*4770*/  FMUL.FTZ R191, R167.reuse, R196 ;  /* 0x000000c4a7bf7220 */ /* 0x042fe20000410000 */
[C---:B---3--:R-:W-:Y:S01]  /*4780*/  FMUL.FTZ R195, R167.reuse, R182 ;  /* 0x000000b6a7c37220 */ /* 0x048fe20000410000 */
[----:B0---4-:R-:W-:Y:S01]  /*4790*/  FMUL.FTZ R167, R167, R184 ;  /* 0x000000b8a7a77220 */ /* 0x011fe20000410000 */
[C---:B------:R-:W-:Y:S01]  /*47a0*/  FFMA.FTZ R168, R166.reuse, R182, -R193 ;  /* 0x000000b6a6a87223 */ /* 0x040fe200000108c1 */
[C---:B------:R-:W-:Y:S01]  /*47b0*/  FFMA.FTZ R191, R166.reuse, R184, -R191 ;  /* 0x000000b8a6bf7223 */ /* 0x040fe200000108bf */
[C---:B------:R-:W-:Y:S01]  /*47c0*/  FFMA.FTZ R182, R166.reuse, R198, R195 ;  /* 0x000000c6a6b67223 */ /* 0x040fe200000100c3 */
[----:B------:R-:W-:Y:S01]  /*47d0*/  FFMA.FTZ R167, R166, R196, R167 ;  /* 0x000000c4a6a77223 */ /* 0x000fe200000100a7 */
[----:B------:R-:W-:Y:S02]  /*47e0*/  FADD.FTZ R141, R141, R168 ;  /* 0x000000a88d8d7221 */ /* 0x000fe40000010000 */
[----:B------:R-:W-:Y:S01]  /*47f0*/  FADD.FTZ R143, R143, R182 ;  /* 0x000000b68f8f7221 */ /* 0x000fe20000010000 */
[----:B------:R-:W-:-:S07]  /*4800*/  MOV R166, R191 ;  /* 0x000000bf00a67202 */ /* 0x000fce0000000f00 */
.L_x_16238:
[----:B------:R-:W-:Y:S05]  /*4810*/  BSYNC B0 ;  /* 0x0000000000007941 */ /* 0x000fea0003800000 */
.L_x_16237:
[----:B------:R-:W-:Y:S01]  /*4820*/  ISETP.GT.U32.AND P0, PT, R192, 0x1b, PT ;  /* 0x0000001bc000780c */ /* 0x000fe20003f04070 */
[C---:B------:R-:W-:Y:S01]  /*4830*/  FFMA.FTZ R233, R62.reuse, R233, R47 ;  /* 0x000000e93ee97223 */ /* 0x040fe2000001002f */
[----:B-1----:R-:W-:Y:S01]  /*4840*/  FFMA.FTZ R196, R62, R169, R46 ;  /* 0x000000a93ec47223 */ /* 0x002fe2000001002e */
[----:B0-----:R0:W1:Y:S01]  /*4850*/  SHFL.DOWN PT, R184, R166, 0x4, 0x1f ;  /* 0x08801f00a6b87f89 */ /* 0x00106200000e0000 */
[----:B------:R-:W-:Y:S01]  /*4860*/  BSSY B0, `(.L_x_16239) ;  /* 0x0000014000007945 */ /* 0x000fe20003800000 */
[CC--:B------:R-:W-:Y:S01]  /*4870*/  FMUL.FTZ R46, R153.reuse, R233.reuse ;  /* 0x000000e9992e7220 */ /* 0x0c0fe20000410000 */
[-C--:B------:R-:W-:Y:S01]  /*4880*/  FMUL.FTZ R168, R153, R196.reuse ;  /* 0x000000c499a87220 */ /* 0x080fe20000410000 */
[----:B--2---:R0:W2:Y:S02]  /*4890*/  SHFL.DOWN PT, R198, R167, 0x4, 0x1f ;  /* 0x08801f00a7c67f89 */ /* 0x0040a400000e0000 */
[C---:B------:R-:W-:Y:S01]  /*48a0*/  FFMA.FTZ R46, R155.reuse, R196, -R46 ;  /* 0x000000c49b2e7223 */ /* 0x040fe2000001082e */
[----:B------:R-:W-:Y:S01]  /*48b0*/  FFMA.FTZ R47, R155, R233, R168 ;  /* 0x000000e99b2f7223 */ /* 0x000fe200000100a8 */
[----:B---3--:R0:W3:Y:S04]  /*48c0*/  SHFL.DOWN PT, R182, R141, 0x4, 0x1f ;  /* 0x08801f008db67f89 */ /* 0x0080e800000e0000 */
[----:B------:R0:W0:Y:S01]  /*48d0*/  SHFL.DOWN PT, R200, R143, 0x4, 0x1f ;  /* 0x08801f008fc87f89 */ /* 0x00002200000e0000 */
[----:B------:R-:W-:Y:S05]  /*48e0*/  @P0 BRA `(.L_x_16240) ;  /* 0x00000000002c0947 */ /* 0x000fea0003800000 */
[C---:B0-----:R-:W-:Y:S01]  /*48f0*/  FMUL.FTZ R191, R167.reuse, R200 ;  /* 0x000000c8a7bf7220 */ /* 0x041fe20000410000 */
[C---:B--2---:R-:W-:Y:S01]  /*4900*/  FMUL.FTZ R169, R167.reuse, R198 ;  /* 0x000000c6a7a97220 */ /* 0x044fe20000410000 */
[C---:B---3--:R-:W-:Y:S01]  /*4910*/  FMUL.FTZ R193, R167.reuse, R182 ;  /* 0x000000b6a7c17220 */ /* 0x048fe20000410000 */
[----:B-1--4-:R-:W-:Y:S01]  /*4920*/  FMUL.FTZ R167, R167, R184 ;  /* 0x000000b8a7a77220 */ /* 0x012fe20000410000 */
[C---:B------:R-:W-:Y:S01]  /*4930*/  FFMA.FTZ R168, R166.reuse, R182, -R191 ;  /* 0x000000b6a6a87223 */ /* 0x040fe200000108bf */
[C---:B------:R-:W-:Y:S01]  /*4940*/  FFMA.FTZ R169, R166.reuse, R184, -R169 ;  /* 0x000000b8a6a97223 */ /* 0x040fe200000108a9 */
[C---:B------:R-:W-:Y:S01]  /*4950*/  FFMA.FTZ R182, R166.reuse, R200, R193 ;  /* 0x000000c8a6b67223 */ /* 0x040fe200000100c1 */
[----:B------:R-:W-:Y:S01]  /*4960*/  FFMA.FTZ R167, R166, R198, R167 ;  /* 0x000000c6a6a77223 */ /* 0x000fe200000100a7 */
[----:B------:R-:W-:Y:S02]  /*4970*/  FADD.FTZ R141, R141, R168 ;  /* 0x000000a88d8d7221 */ /* 0x000fe40000010000 */
[----:B------:R-:W-:Y:S01]  /*4980*/  FADD.FTZ R143, R143, R182 ;  /* 0x000000b68f8f7221 */ /* 0x000fe20000010000 */
[----:B------:R-:W-:-:S07]  /*4990*/  MOV R166, R169 ;  /* 0x000000a900a67202 */ /* 0x000fce0000000f00 */
.L_x_16240:
[----:B------:R-:W-:Y:S05]  /*49a0*/  BSYNC B0 ;  /* 0x0000000000007941 */ /* 0x000fea0003800000 */
.L_x_16239:
[----:B------:R-:W-:Y:S01]  /*49b0*/  ISETP.GT.U32.AND P0, PT, R192, 0x17, PT ;  /* 0x00000017c000780c */ /* 0x000fe20003f04070 */
[C---:B--2---:R-:W-:Y:S01]  /*49c0*/  FFMA.FTZ R198, R60.reuse, R183, R47 ;  /* 0x000000b73cc67223 */ /* 0x044fe2000001002f */
[----:B0-----:R-:W-:Y:S01]  /*49d0*/  FFMA.FTZ R200, R60, R177, R46 ;  /* 0x000000b13cc87223 */ /* 0x001fe2000001002e */
[----:B-1----:R0:W1:Y:S01]  /*49e0*/  SHFL.DOWN PT, R184, R166, 0x8, 0x1f ;  /* 0x09001f00a6b87f89 */ /* 0x00206200000e0000 */
[----:B------:R-:W-:Y:S01]  /*49f0*/  BSSY B0, `(.L_x_16241) ;  /* 0x0000014000007945 */ /* 0x000fe20003800000 */
[C---:B------:R-:W-:Y:S01]  /*4a00*/  FMUL.FTZ R46, R157.reuse, R198 ;  /* 0x000000c69d2e7220 */ /* 0x040fe20000410000 */
[-C--:B------:R-:W-:Y:S01]  /*4a10*/  FMUL.FTZ R47, R157, R200.reuse ;  /* 0x000000c89d2f7220 */ /* 0x080fe20000410000 */
[----:B------:R0:W2:Y:S02]  /*4a20*/  SHFL.DOWN PT, R202, R167, 0x8, 0x1f ;  /* 0x09001f00a7ca7f89 */ /* 0x0000a400000e0000 */
[C---:B------:R-:W-:Y:S01]  /*4a30*/  FFMA.FTZ R46, R159.reuse, R200, -R46 ;  /* 0x000000c89f2e7223 */ /* 0x040fe2000001082e */
[----:B------:R-:W-:Y:S01]  /*4a40*/  FFMA.FTZ R47, R159, R198, R47 ;  /* 0x000000c69f2f7223 */ /* 0x000fe2000001002f */
[----:B------:R0:W0:Y:S04]  /*4a50*/  SHFL.DOWN PT, R168, R141, 0x8, 0x1f ;  /* 0x09001f008da87f89 */ /* 0x00002800000e0000 */
[----:B---3--:R3:W0:Y:S01]  /*4a60*/  SHFL.DOWN PT, R182, R143, 0x8, 0x1f ;  /* 0x09001f008fb67f89 */ /* 0x00862200000e0000 */
[----:B------:R-:W-:Y:S05]  /*4a70*/  @P0 BRA `(.L_x_16242) ;  /* 0x00000000002c0947 */ /* 0x000fea0003800000 */
[C---:B--2---:R-:W-:Y:S01]  /*4a80*/  FMUL.FTZ R169, R167.reuse, R202 ;  /* 0x000000caa7a97220 */ /* 0x044fe20000410000 */
[C---:B0-----:R-:W-:Y:S01]  /*4a90*/  FMUL.FTZ R177, R167.reuse, R182 ;  /* 0x000000b6a7b17220 */ /* 0x041fe20000410000 */
[C---:B------:R-:W-:Y:S01]  /*4aa0*/  FMUL.FTZ R183, R167.reuse, R168 ;  /* 0x000000a8a7b77220 */ /* 0x040fe20000410000 */
[-C--:B-1--4-:R-:W-:Y:S01]  /*4ab0*/  FMUL.FTZ R167, R167, R184.reuse ;  /* 0x000000b8a7a77220 */ /* 0x092fe20000410000 */
[C---:B------:R-:W-:Y:S01]  /*4ac0*/  FFMA.FTZ R169, R166.reuse, R184, -R169 ;  /* 0x000000b8a6a97223 */ /* 0x040fe200000108a9 */
[C---:B------:R-:W-:Y:S01]  /*4ad0*/  FFMA.FTZ R168, R166.reuse, R168, -R177 ;  /* 0x000000a8a6a87223 */ /* 0x040fe200000108b1 */
[C---:B------:R-:W-:Y:S01]  /*4ae0*/  FFMA.FTZ R182, R166.reuse, R182, R183 ;  /* 0x000000b6a6b67223 */ /* 0x040fe200000100b7 */
[----:B------:R-:W-:Y:S02]  /*4af0*/  FFMA.FTZ R167, R166, R202, R167 ;  /* 0x000000caa6a77223 */ /* 0x000fe400000100a7 */
[----:B------:R-:W-:Y:S01]  /*4b00*/  FADD.FTZ R141, R141, R168 ;  /* 0x000000a88d8d7221 */ /* 0x000fe20000010000 */
[----:B---3--:R-:W-:Y:S01]  /*4b10*/  FADD.FTZ R143, R143, R182 ;  /* 0x000000b68f8f7221 */ /* 0x008fe20000010000 */
[----:B------:R-:W-:-:S07]  /*4b20*/  MOV R166, R169 ;  /* 0x000000a900a67202 */ /* 0x000fce0000000f00 */
.L_x_16242:
[----:B------:R-:W-:Y:S05]  /*4b30*/  BSYNC B0 ;  /* 0x0000000000007941 */ /* 0x000fea0003800000 */
.L_x_16241:
[----:B------:R-:W-:Y:S01]  /*4b40*/  ISETP.GT.U32.AND P0, PT, R192, 0xf, PT ;  /* 0x0000000fc000780c */ /* 0x000fe20003f04070 */
[C---:B------:R-:W-:Y:S01]  /*4b50*/  FFMA.FTZ R235, R58.reuse, R235, R47 ;  /* 0x000000eb3aeb7223 */ /* 0x040fe2000001002f */
[----:B------:R-:W-:Y:S01]  /*4b60*/  FFMA.FTZ R228, R58, R179, R46 ;  /* 0x000000b33ae47223 */ /* 0x000fe2000001002e */
[----:B-1----:R1:W1:Y:S01]  /*4b70*/  SHFL.DOWN PT, R184, R166, 0x10, 0x1f ;  /* 0x0a001f00a6b87f89 */ /* 0x00226200000e0000 */
[----:B------:R-:W-:Y:S01]  /*4b80*/  BSSY B0, `(.L_x_16243) ;  /* 0x0000014000007945 */ /* 0x000fe20003800000 */
[CC--:B------:R-:W-:Y:S01]  /*4b90*/  FMUL.FTZ R47, R150.reuse, R235.reuse ;  /* 0x000000eb962f7220 */ /* 0x0c0fe20000410000 */
[-C--:B0-----:R-:W-:Y:S01]  /*4ba0*/  FMUL.FTZ R168, R150, R228.reuse ;  /* 0x000000e496a87220 */ /* 0x081fe20000410000 */
[----:B--2---:R0:W2:Y:S02]  /*4bb0*/  SHFL.DOWN PT, R202, R167, 0x10, 0x1f ;  /* 0x0a001f00a7ca7f89 */ /* 0x0040a400000e0000 */
[C---:B------:R-:W-:Y:S01]  /*4bc0*/  FFMA.FTZ R46, R148.reuse, R228, -R47 ;  /* 0x000000e4942e7223 */ /* 0x040fe2000001082f */
[----:B------:R-:W-:Y:S01]  /*4bd0*/  FFMA.FTZ R47, R148, R235, R168 ;  /* 0x000000eb942f7223 */ /* 0x000fe200000100a8 */
[----:B------:R0:W0:Y:S04]  /*4be0*/  SHFL.DOWN PT, R182, R141, 0x10, 0x1f ;  /* 0x0a001f008db67f89 */ /* 0x00002800000e0000 */
[----:B------:R0:W0:Y:S01]  /*4bf0*/  SHFL.DOWN PT, R204, R143, 0x10, 0x1f ;  /* 0x0a001f008fcc7f89 */ /* 0x00002200000e0000 */
[----:B------:R-:W-:Y:S05]  /*4c00*/  @P0 BRA `(.L_x_16244) ;  /* 0x00000000002c0947 */ /* 0x000fea0003800000 */
[C---:B0-----:R-:W-:Y:S01]  /*4c10*/  FMUL.FTZ R177, R167.reuse, R204 ;  /* 0x000000cca7b17220 */ /* 0x041fe20000410000 */
[C---:B--2---:R-:W-:Y:S01]  /*4c20*/  FMUL.FTZ R169, R167.reuse, R202 ;  /* 0x000000caa7a97220 */ /* 0x044fe20000410000 */
[C---:B------:R-:W-:Y:S01]  /*4c30*/  FMUL.FTZ R179, R167.reuse, R182 ;  /* 0x000000b6a7b37220 */ /* 0x040fe20000410000 */
[----:B-1--4-:R-:W-:Y:S01]  /*4c40*/  FMUL.FTZ R167, R167, R184 ;  /* 0x000000b8a7a77220 */ /* 0x012fe20000410000 */
[C---:B------:R-:W-:Y:S01]  /*4c50*/  FFMA.FTZ R168, R166.reuse, R182, -R177 ;  /* 0x000000b6a6a87223 */ /* 0x040fe200000108b1 */
[C---:B------:R-:W-:Y:S01]  /*4c60*/  FFMA.FTZ R169, R166.reuse, R184, -R169 ;  /* 0x000000b8a6a97223 */ /* 0x040fe200000108a9 */
[C---:B------:R-:W-:Y:S01]  /*4c70*/  FFMA.FTZ R182, R166.reuse, R204, R179 ;  /* 0x000000cca6b67223 */ /* 0x040fe200000100b3 */
[----:B------:R-:W-:Y:S01]  /*4c80*/  FFMA.FTZ R167, R166, R202, R167 ;  /* 0x000000caa6a77223 */ /* 0x000fe200000100a7 */
[----:B------:R-:W-:Y:S02]  /*4c90*/  FADD.FTZ R141, R141, R168 ;  /* 0x000000a88d8d7221 */ /* 0x000fe40000010000 */
[----:B---3--:R-:W-:Y:S01]  /*4ca0*/  FADD.FTZ R143, R143, R182 ;  /* 0x000000b68f8f7221 */ /* 0x008fe20000010000 */
[----:B------:R-:W-:-:S07]  /*4cb0*/  MOV R166, R169 ;  /* 0x000000a900a67202 */ /* 0x000fce0000000f00 */
.L_x_16244:
[----:B------:R-:W-:Y:S05]  /*4cc0*/  BSYNC B0 ;  /* 0x0000000000007941 */ /* 0x000fea0003800000 */
.L_x_16243:
[C---:B------:R-:W-:Y:S01]  /*4cd0*/  FFMA.FTZ R229, R55.reuse, R178, R46 ;  /* 0x000000b237e57223 */ /* 0x040fe2000001002e */
[----:B------:R-:W-:Y:S01]  /*4ce0*/  SHFL.DOWN PT, R177, R167, 0x1, 0x1f ;  /* 0x08201f00a7b17f89 */ /* 0x000fe200000e0000 */
[----:B------:R-:W-:Y:S01]  /*4cf0*/  FFMA.FTZ R46, R55, R174, R47 ;  /* 0x000000ae372e7223 */ /* 0x000fe2000001002f */
[----:B------:R-:W-:Y:S01]  /*4d00*/  ISETP.NE.AND P0, PT, R133, RZ, PT ;  /* 0x000000ff8500720c */ /* 0x000fe20003f05270 */
[----:B------:R-:W-:Y:S01]  /*4d10*/  FMUL.FTZ R168, R161, R229 ;  /* 0x000000e5a1a87220 */ /* 0x000fe20000410000 */
[----:B------:R-:W5:Y:S01]  /*4d20*/  SHFL.IDX PT, R179, R15, RZ, 0x1f ;  /* 0x00001fff0fb37589 */ /* 0x000f6200000e0000 */
[----:B------:R-:W-:Y:S01]  /*4d30*/  IADD3 R234, R133, 0xe0, RZ ;  /* 0x000000e085ea7810 */ /* 0x000fe20007ffe0ff */
[----:B------:R-:W-:Y:S01]  /*4d40*/  BSSY B0, `(.L_x_16245) ;  /* 0x000014a000007945 */ /* 0x000fe20003800000 */
[-C--:B------:R-:W-:Y:S01]  /*4d50*/  FFMA.FTZ R47, R163, R46.reuse, R168 ;  /* 0x0000002ea32f7223 */ /* 0x080fe200000100a8 */
[----:B------:R-:W3:Y:S01]  /*4d60*/  SHFL.IDX PT, R178, R14, RZ, 0x1f ;  /* 0x00001fff0eb27589 */ /* 0x000ee200000e0000 */
[----:B------:R-:W-:Y:S01]  /*4d70*/  FMUL.FTZ R168, R161, R46 ;  /* 0x0000002ea1a87220 */ /* 0x000fe20000410000 */
[----:B------:R-:W-:Y:S01]  /*4d80*/  IADD3 R236, R133, 0x100, RZ ;  /* 0x0000010085ec7810 */ /* 0x000fe20007ffe0ff */
[----:B------:R-:W-:Y:S01]  /*4d90*/  FFMA.FTZ R47, R50, R185, R47 ;  /* 0x000000b9322f7223 */ /* 0x000fe2000001002f */
[----:B------:R0:W2:Y:S01]  /*4da0*/  SHFL.IDX PT, R174, R167, RZ, 0x1f ;  /* 0x00001fffa7ae7589 */ /* 0x0000a200000e0000 */
[----:B------:R-:W-:Y:S01]  /*4db0*/  FFMA.FTZ R168, R163, R229, -R168 ;  /* 0x000000e5a3a87223 */ /* 0x000fe200000108a8 */
[----:B------:R-:W-:-:S02]  /*4dc0*/  IADD3 R238, R133, 0x120, RZ ;  /* 0x0000012085ee7810 */ /* 0x000fc40007ffe0ff */
[----:B------:R-:W2:Y:S01]  /*4dd0*/  SHFL.DOWN PT, R183, R166, 0x1, 0x1f ;  /* 0x08201f00a6b77f89 */ /* 0x000ea200000e0000 */
[----:B------:R-:W-:Y:S01]  /*4de0*/  FFMA.FTZ R226, R50, R181, R168 ;  /* 0x000000b532e27223 */ /* 0x000fe200000100a8 */
[C---:B------:R-:W-:Y:S02]  /*4df0*/  IADD3 R240, R133.reuse, 0x140, RZ ;  /* 0x0000014085f07810 */ /* 0x040fe40007ffe0ff */
[----:B------:R-:W2:Y:S01]  /*4e00*/  SHFL.IDX PT, R169, R166, RZ, 0x1f ;  /* 0x00001fffa6a97589 */ /* 0x000ea200000e0000 */
[----:B0---4-:R-:W-:Y:S01]  /*4e10*/  FMUL.FTZ R167, R160, R47 ;  /* 0x0000002fa0a77220 */ /* 0x011fe20000410000 */
[C---:B------:R-:W-:Y:S02]  /*4e20*/  IADD3 R242, R133.reuse, 0x180, RZ ;  /* 0x0000018085f27810 */ /* 0x040fe40007ffe0ff */
[----:B-1----:R-:W0:Y:S01]  /*4e30*/  SHFL.DOWN PT, R184, R141, 0x1, 0x1f ;  /* 0x08201f008db87f89 */ /* 0x002e2200000e0000 */
[----:B------:R-:W-:Y:S01]  /*4e40*/  FFMA.FTZ R168, R158, R226, -R167 ;  /* 0x000000e29ea87223 */ /* 0x000fe200000108a7 */
[----:B------:R-:W-:-:S02]  /*4e50*/  IADD3 R244, R133, 0x1a0, RZ ;  /* 0x000001a085f47810 */ /* 0x000fc40007ffe0ff */
[----:B------:R-:W1:Y:S01]  /*4e60*/  SHFL.DOWN PT, R191, R143, 0x1, 0x1f ;  /* 0x08201f008fbf7f89 */ /* 0x000e6200000e0000 */
[----:B-----5:R-:W-:Y:S01]  /*4e70*/  @P1 FMUL.FTZ R181, R177, R179 ;  /* 0x000000b3b1b51220 */ /* 0x020fe20000410000 */
[----:B------:R-:W-:Y:S01]  /*4e80*/  FFMA.FTZ R227, R49, R176, R168 ;  /* 0x000000b031e37223 */ /* 0x000fe200000100a8 */
[----:B------:R-:W-:Y:S01]  /*4e90*/  IADD3 R246, R133, 0x1c0, RZ ;  /* 0x000001c085f67810 */ /* 0x000fe20007ffe0ff */
[----:B---3--:R-:W-:Y:S01]  /*4ea0*/  @P1 FMUL.FTZ R182, R177, R178 ;  /* 0x000000b2b1b61220 */ /* 0x008fe20000410000 */
[----:B------:R3:W4:Y:S01]  /*4eb0*/  SHFL.IDX PT, R167, R141, RZ, 0x1f ;  /* 0x00001fff8da77589 */ /* 0x00072200000e0000 */
[----:B------:R-:W-:Y:S01]  /*4ec0*/  IADD3 R248, R133, 0x1e0, RZ ;  /* 0x000001e085f87810 */ /* 0x000fe20007ffe0ff */
[C---:B--2---:R-:W-:Y:S02]  /*4ed0*/  FMUL.FTZ R168, R174.reuse, R15 ;  /* 0x0000000faea87220 */ /* 0x044fe40000410000 */
[----:B------:R2:W5:Y:S01]  /*4ee0*/  SHFL.IDX PT, R166, R143, RZ, 0x1f ;  /* 0x00001fff8fa67589 */ /* 0x00056200000e0000 */
[----:B------:R-:W-:Y:S01]  /*4ef0*/  FMUL.FTZ R176, R174, R14 ;  /* 0x0000000eaeb07220 */ /* 0x000fe20000410000 */
[----:B------:R-:W-:Y:S01]  /*4f00*/  LEA.HI.SX32 R185, R242, R133, 0x1b ;  /* 0x00000085f2b97211 */ /* 0x000fe200078fdaff */
[C---:B------:R-:W-:Y:S01]  /*4f10*/  @P1 FFMA.FTZ R181, R183.reuse, R178, -R181 ;  /* 0x000000b2b7b51223 */ /* 0x040fe200000108b5 */
[----:B------:R-:W-:Y:S01]  /*4f20*/  @P1 FFMA.FTZ R182, R183, R179, R182 ;  /* 0x000000b3b7b61223 */ /* 0x000fe200000100b6 */
[----:B------:R-:W-:Y:S01]  /*4f30*/  LEA.HI.SX32 R183, R240, R133, 0x1b ;  /* 0x00000085f0b77211 */ /* 0x000fe200078fdaff */
[----:B------:R-:W-:Y:S01]  /*4f40*/  FMUL.FTZ R240, R6, R196 ;  /* 0x000000c406f07220 */ /* 0x000fe20000410000 */
[C---:B------:R-:W-:Y:S01]  /*4f50*/  FFMA.FTZ R168, R169.reuse, R14, -R168 ;  /* 0x0000000ea9a87223 */ /* 0x040fe200000108a8 */
[C---:B------:R-:W-:Y:S01]  /*4f60*/  FMUL.FTZ R14, R174.reuse, R13 ;  /* 0x0000000dae0e7220 */ /* 0x040fe20000410000 */
[-C--:B------:R-:W-:Y:S01]  /*4f70*/  FMUL.FTZ R174, R174, R12.reuse ;  /* 0x0000000caeae7220 */ /* 0x080fe20000410000 */
[C---:B------:R-:W-:Y:S01]  /*4f80*/  FFMA.FTZ R177, R169.reuse, R15, R176 ;  /* 0x0000000fa9b17223 */ /* 0x040fe200000100b0 */
[----:B0-----:R-:W-:Y:S01]  /*4f90*/  @P1 FADD.FTZ R178, R184, R181 ;  /* 0x000000b5b8b21221 */ /* 0x001fe20000010000 */
[C---:B------:R-:W-:Y:S01]  /*4fa0*/  FFMA.FTZ R12, R169.reuse, R12, -R14 ;  /* 0x0000000ca90c7223 */ /* 0x040fe2000001080e */
[----:B------:R-:W-:Y:S01]  /*4fb0*/  FFMA.FTZ R13, R169, R13, R174 ;  /* 0x0000000da90d7223 */ /* 0x000fe200000100ae */
[----:B------:R-:W-:Y:S01]  /*4fc0*/  FMUL.FTZ R15, R160, R226 ;  /* 0x000000e2a00f7220 */ /* 0x000fe20000410000 */
[----:B-1----:R-:W-:Y:S01]  /*4fd0*/  @P1 FADD.FTZ R179, R191, R182 ;  /* 0x000000b6bfb31221 */ /* 0x002fe20000010000 */
[CC--:B------:R-:W-:Y:S01]  /*4fe0*/  FMUL.FTZ R14, R178.reuse, -R45.reuse ;  /* 0x8000002db20e7220 */ /* 0x0c0fe20000410000 */
[----:B------:R-:W-:Y:S01]  /*4ff0*/  @!P0 LEA R176, R81, UR7, 0x4 ;  /* 0x0000000751b08c11 */ /* 0x000fe2000f8e20ff */
[----:B------:R-:W-:Y:S01]  /*5000*/  FMUL.FTZ R242, R5, R200 ;  /* 0x000000c805f27220 */ /* 0x000fe20000410000 */
[C---:B---3--:R-:W-:Y:S01]  /*5010*/  FMUL.FTZ R141, R179.reuse, -R45 ;  /* 0x8000002db38d7220 */ /* 0x048fe20000410000 */
[-C--:B------:R-:W-:Y:S01]  /*5020*/  FFMA.FTZ R174, R179, R44.reuse, R14 ;  /* 0x0000002cb3ae7223 */ /* 0x080fe2000001000e */
[----:B----4-:R-:W-:Y:S01]  /*5030*/  FADD.FTZ R14, R167, R168 ;  /* 0x000000a8a70e7221 */ /* 0x010fe20000010000 */
[----:B------:R-:W-:Y:S01]  /*5040*/  IADD3 R184, R133, 0x80, RZ ;  /* 0x0000008085b87810 */ /* 0x000fe20007ffe0ff */
[----:B------:R-:W-:Y:S01]  /*5050*/  FFMA.FTZ R178, R178, R44, -R141 ;  /* 0x0000002cb2b27223 */ /* 0x000fe2000001088d */
[----:B--2---:R-:W-:Y:S01]  /*5060*/  FADD.FTZ R143, -R187, R174 ;  /* 0x000000aebb8f7221 */ /* 0x004fe20000010100 */
[----:B------:R-:W-:Y:S01]  /*5070*/  FFMA.FTZ R44, R158, R47, R15 ;  /* 0x0000002f9e2c7223 */ /* 0x000fe2000001000f */
[----:B-----5:R-:W-:Y:S01]  /*5080*/  FADD.FTZ R15, R166, R177 ;  /* 0x000000b1a60f7221 */ /* 0x020fe20000010000 */
[----:B------:R-:W-:Y:S01]  /*5090*/  FADD.FTZ R141, R171, R178 ;  /* 0x000000b2ab8d7221 */ /* 0x000fe20000010000 */
[C---:B------:R-:W-:Y:S01]  /*50a0*/  FMUL.FTZ R45, R160.reuse, -R143 ;  /* 0x8000008fa02d7220 */ /* 0x040fe20000410000 */
[----:B------:R-:W-:Y:S01]  /*50b0*/  FFMA.FTZ R44, R49, R172, R44 ;  /* 0x000000ac312c7223 */ /* 0x000fe2000001002c */
[----:B------:R-:W-:Y:S01]  /*50c0*/  SHF.L.U32 R166, R133, 0x4, RZ ;  /* 0x0000000485a67819 */ /* 0x000fe200000006ff */
[-C--:B------:R-:W-:Y:S01]  /*50d0*/  FMUL.FTZ R160, R160, -R141.reuse ;  /* 0x8000008da0a07220 */ /* 0x080fe20000410000 */
[-C--:B------:R-:W-:Y:S01]  /*50e0*/  FFMA.FTZ R167, R158, R141.reuse, -R45 ;  /* 0x0000008d9ea77223 */ /* 0x080fe2000001082d */
[----:B------:R0:W-:Y:S01]  /*50f0*/  @!P0 STS.128 [R176+0x2e10], R12 ;  /* 0x002e100cb0008388 */ /* 0x0001e20000000c00 */
[----:B------:R-:W-:Y:S01]  /*5100*/  FMUL.FTZ R168, R72, R141 ;  /* 0x0000008d48a87220 */ /* 0x000fe20000410000 */
[----:B------:R-:W-:Y:S01]  /*5110*/  FFMA.FTZ R169, R158, R143, R160 ;  /* 0x0000008f9ea97223 */ /* 0x000fe200000100a0 */
[----:B------:R-:W-:Y:S01]  /*5120*/  FMUL.FTZ R158, R72, R49 ;  /* 0x00000031489e7220 */ /* 0x000fe20000410000 */
[----:B------:R-:W-:Y:S01]  /*5130*/  LEA.HI.SX32 R166, R166, R166, 0x1b ;  /* 0x000000a6a6a67211 */ /* 0x000fe200078fdaff */
[----:B------:R-:W-:Y:S01]  /*5140*/  FADD.FTZ R174, R186, R167 ;  /* 0x000000a7baae7221 */ /* 0x000fe20000010000 */
[----:B------:R-:W-:Y:S01]  /*5150*/  FADD.FTZ R172, -R170, R169 ;  /* 0x000000a9aaac7221 */ /* 0x000fe20000010100 */
[-C--:B------:R-:W-:Y:S01]  /*5160*/  FFMA.FTZ R171, R9, -R158.reuse, R44 ;  /* 0x8000009e09ab7223 */ /* 0x080fe2000001002c */
[----:B------:R-:W-:Y:S01]  /*5170*/  FFMA.FTZ R170, R48, -R158, R227 ;  /* 0x8000009e30aa7223 */ /* 0x000fe200000100e3 */
[----:B------:R-:W-:Y:S01]  /*5180*/  FMUL.FTZ R160, R49, R168 ;  /* 0x000000a831a07220 */ /* 0x000fe20000410000 */
[----:B------:R-:W-:Y:S01]  /*5190*/  LEA R45, R166, UR7, 0x2 ;  /* 0x00000007a62d7c11 */ /* 0x000fe2000f8e10ff */
[C---:B------:R-:W-:Y:S01]  /*51a0*/  FMUL.FTZ R166, R73.reuse, R50 ;  /* 0x0000003249a67220 */ /* 0x040fe20000410000 */
[----:B------:R-:W-:Y:S01]  /*51b0*/  FMUL.FTZ R177, R73, R172 ;  /* 0x000000ac49b17220 */ /* 0x000fe20000410000 */
[----:B------:R-:W-:Y:S01]  /*51c0*/  IADD3 R186, R133, 0xa0, RZ ;  /* 0x000000a085ba7810 */ /* 0x000fe20007ffe0ff */
[----:B------:R-:W-:Y:S01]  /*51d0*/  FFMA.FTZ R44, -R0, R44, -RZ ;  /* 0x0000002c002c7223 */ /* 0x000fe200000109ff */
[----:B------:R-:W-:Y:S01]  /*51e0*/  FFMA.FTZ R167, R52, -R166, R47 ;  /* 0x800000a634a77223 */ /* 0x000fe2000001002f */
[----:B0-----:R-:W-:Y:S01]  /*51f0*/  FMUL.FTZ R12, R72, R143 ;  /* 0x0000008f480c7220 */ /* 0x001fe20000410000 */
[----:B------:R-:W-:Y:S01]  /*5200*/  FMUL.FTZ R13, R171, R168 ;  /* 0x000000a8ab0d7220 */ /* 0x000fe20000410000 */
[----:B------:R-:W-:Y:S01]  /*5210*/  FFMA.FTZ R166, R51, -R166, R226 ;  /* 0x800000a633a67223 */ /* 0x000fe200000100e2 */
[----:B------:R-:W-:Y:S01]  /*5220*/  FMUL.FTZ R15, R167, R177 ;  /* 0x000000b1a70f7220 */ /* 0x000fe20000410000 */
[-C--:B------:R-:W-:Y:S01]  /*5230*/  FMUL.FTZ R169, R171, R12.reuse ;  /* 0x0000000caba97220 */ /* 0x080fe20000410000 */
[----:B------:R-:W-:Y:S01]  /*5240*/  FMUL.FTZ R14, R49, R12 ;  /* 0x0000000c310e7220 */ /* 0x000fe20000410000 */
[----:B------:R0:W-:Y:S01]  /*5250*/  STS [R45+0x878], R160 ;  /* 0x000878a02d007388 */ /* 0x0001e20000000800 */
[----:B------:R-:W-:Y:S01]  /*5260*/  LEA.HI.SX32 R181, R236, R133, 0x1b ;  /* 0x00000085ecb57211 */ /* 0x000fe200078fdaff */
[C---:B------:R-:W-:Y:S01]  /*5270*/  FFMA.FTZ R169, R170.reuse, R168, R169 ;  /* 0x000000a8aaa97223 */ /* 0x040fe200000100a9 */
[----:B------:R-:W-:Y:S01]  /*5280*/  FFMA.FTZ R168, R170, R12, -R13 ;  /* 0x0000000caaa87223 */ /* 0x000fe2000001080d */
[C---:B------:R-:W-:Y:S01]  /*5290*/  FMUL.FTZ R12, R161.reuse, -R172 ;  /* 0x800000aca10c7220 */ /* 0x040fe20000410000 */
[-C--:B------:R-:W-:Y:S01]  /*52a0*/  FMUL.FTZ R161, R161, -R174.reuse ;  /* 0x800000aea1a17220 */ /* 0x080fe20000410000 */
[-C--:B------:R-:W-:Y:S01]  /*52b0*/  FMUL.FTZ R13, R73, R174.reuse ;  /* 0x000000ae490d7220 */ /* 0x080fe20000410000 */
[----:B------:R1:W-:Y:S01]  /*52c0*/  STS [R45+0x87c], R14 ;  /* 0x00087c0e2d007388 */ /* 0x0003e20000000800 */
[C---:B------:R-:W-:Y:S01]  /*52d0*/  FFMA.FTZ R12, R163.reuse, R174, -R12 ;  /* 0x000000aea30c7223 */ /* 0x040fe2000001080c */
[----:B------:R-:W-:Y:S01]  /*52e0*/  FFMA.FTZ R161, R163, R172, R161 ;  /* 0x000000aca3a17223 */ /* 0x000fe200000100a1 */
[-C--:B------:R-:W-:Y:S01]  /*52f0*/  FMUL.FTZ R202, R167, R13.reuse ;  /* 0x0000000da7ca7220 */ /* 0x080fe20000410000 */
[----:B------:R-:W-:Y:S01]  /*5300*/  FFMA.FTZ R204, R166, R13, R15 ;  /* 0x0000000da6cc7223 */ /* 0x000fe2000001000f */
[----:B------:R-:W-:Y:S01]  /*5310*/  FADD.FTZ R165, R165, R12 ;  /* 0x0000000ca5a57221 */ /* 0x000fe20000010000 */
[----:B------:R-:W-:Y:S01]  /*5320*/  FADD.FTZ R164, -R164, R161 ;  /* 0x000000a1a4a47221 */ /* 0x000fe20000010100 */
[-C--:B0-----:R-:W-:Y:S01]  /*5330*/  FMUL.FTZ R160, R50, R177.reuse ;  /* 0x000000b132a07220 */ /* 0x081fe20000410000 */
[----:B------:R-:W-:Y:S01]  /*5340*/  FFMA.FTZ R202, R166, R177, -R202 ;  /* 0x000000b1a6ca7223 */ /* 0x000fe200000108ca */
[----:B------:R-:W-:Y:S01]  /*5350*/  FMUL.FTZ R15, R150, -R165 ;  /* 0x800000a5960f7220 */ /* 0x000fe20000410000 */
[----:B-1----:R-:W-:Y:S01]  /*5360*/  FMUL.FTZ R14, R50, R13 ;  /* 0x0000000d320e7220 */ /* 0x002fe20000410000 */
[-C--:B------:R-:W-:Y:S01]  /*5370*/  FMUL.FTZ R13, R150, -R164.reuse ;  /* 0x800000a4960d7220 */ /* 0x080fe20000410000 */
[CC--:B------:R-:W-:Y:S01]  /*5380*/  FMUL.FTZ R219, R74.reuse, R164.reuse ;  /* 0x000000a44adb7220 */ /* 0x0c0fe20000410000 */
[----:B------:R-:W-:Y:S01]  /*5390*/  STS [R45+0x874], R160 ;  /* 0x000874a02d007388 */ /* 0x000fe20000000800 */
[-C--:B------:R-:W-:Y:S01]  /*53a0*/  FMUL.FTZ R225, R74, R165.reuse ;  /* 0x000000a54ae17220 */ /* 0x080fe20000410000 */
[C---:B------:R-:W-:Y:S01]  /*53b0*/  FFMA.FTZ R13, R148.reuse, R165, -R13 ;  /* 0x000000a5940d7223 */ /* 0x040fe2000001080d */
[----:B------:R-:W-:Y:S01]  /*53c0*/  FFMA.FTZ R148, R148, R164, R15 ;  /* 0x000000a494947223 */ /* 0x000fe2000001000f */
[----:B------:R0:W-:Y:S01]  /*53d0*/  STS [R45+0x870], R14 ;  /* 0x0008700e2d007388 */ /* 0x0001e20000000800 */
[----:B------:R-:W-:Y:S01]  /*53e0*/  FMUL.FTZ R15, R75, R58 ;  /* 0x0000003a4b0f7220 */ /* 0x000fe20000410000 */
[----:B------:R-:W-:Y:S01]  /*53f0*/  FADD.FTZ R162, R162, R13 ;  /* 0x0000000da2a27221 */ /* 0x000fe20000010000 */
[----:B------:R-:W-:Y:S01]  /*5400*/  FADD.FTZ R163, -R175, R148 ;  /* 0x00000094afa37221 */ /* 0x000fe20000010100 */
[----:B------:R-:W-:Y:S01]  /*5410*/  FMUL.FTZ R158, R55, R219 ;  /* 0x000000db379e7220 */ /* 0x000fe20000410000 */
[----:B------:R-:W-:Y:S01]  /*5420*/  FFMA.FTZ R161, R56, -R15, R235 ;  /* 0x8000000f38a17223 */ /* 0x000fe200000100eb */
[-C--:B------:R-:W-:Y:S01]  /*5430*/  FMUL.FTZ R208, R75, R162.reuse ;  /* 0x000000a24bd07220 */ /* 0x080fe20000410000 */
[----:B------:R-:W-:Y:S01]  /*5440*/  FMUL.FTZ R12, R157, -R163 ;  /* 0x800000a39d0c7220 */ /* 0x000fe20000410000 */
[----:B------:R-:W-:Y:S01]  /*5450*/  FMUL.FTZ R150, R55, R225 ;  /* 0x000000e137967220 */ /* 0x000fe20000410000 */
[----:B------:R1:W-:Y:S01]  /*5460*/  STS [R45+0x86c], R158 ;  /* 0x00086c9e2d007388 */ /* 0x0003e20000000800 */
[-C--:B0-----:R-:W-:Y:S01]  /*5470*/  FMUL.FTZ R14, R157, -R162.reuse ;  /* 0x800000a29d0e7220 */ /* 0x081fe20000410000 */
[----:B------:R-:W-:Y:S01]  /*5480*/  FFMA.FTZ R13, R159, R162, -R12 ;  /* 0x000000a29f0d7223 */ /* 0x000fe2000001080c */
[-C--:B------:R-:W-:Y:S01]  /*5490*/  FMUL.FTZ R12, R75, R163.reuse ;  /* 0x000000a34b0c7220 */ /* 0x080fe20000410000 */
[----:B------:R0:W-:Y:S01]  /*54a0*/  STS [R45+0x868], R150 ;  /* 0x000868962d007388 */ /* 0x0001e20000000800 */
[----:B------:R-:W-:Y:S01]  /*54b0*/  FFMA.FTZ R14, R159, R163, R14 ;  /* 0x000000a39f0e7223 */ /* 0x000fe2000001000e */
[----:B------:R-:W-:Y:S01]  /*54c0*/  FADD.FTZ R160, R188, R13 ;  /* 0x0000000dbca07221 */ /* 0x000fe20000010000 */
[----:B------:R-:W-:Y:S01]  /*54d0*/  FFMA.FTZ R159, R57, -R15, R228 ;  /* 0x8000000f399f7223 */ /* 0x000fe200000100e4 */
[C---:B------:R-:W-:Y:S01]  /*54e0*/  FMUL.FTZ R13, R161.reuse, R208 ;  /* 0x000000d0a10d7220 */ /* 0x040fe20000410000 */
[-C--:B------:R-:W-:Y:S01]  /*54f0*/  FMUL.FTZ R148, R161, R12.reuse ;  /* 0x0000000ca1947220 */ /* 0x080fe20000410000 */
[----:B-1----:R-:W-:Y:S01]  /*5500*/  FADD.FTZ R158, -R173, R14 ;  /* 0x0000000ead9e7221 */ /* 0x002fe20000010100 */
[-C--:B------:R-:W-:Y:S01]  /*5510*/  FMUL.FTZ R176, R58, R12.reuse ;  /* 0x0000000c3ab07220 */ /* 0x080fe20000410000 */
[----:B------:R-:W-:Y:S01]  /*5520*/  FFMA.FTZ R210, R159, R12, -R13 ;  /* 0x0000000c9fd27223 */ /* 0x000fe2000001080d */
[C---:B------:R-:W-:Y:S01]  /*5530*/  FMUL.FTZ R14, R76.reuse, R60 ;  /* 0x0000003c4c0e7220 */ /* 0x040fe20000410000 */
[C---:B------:R-:W-:Y:S01]  /*5540*/  FMUL.FTZ R12, R153.reuse, -R158 ;  /* 0x8000009e990c7220 */ /* 0x040fe20000410000 */
[-C--:B------:R-:W-:Y:S01]  /*5550*/  FMUL.FTZ R153, R153, -R160.reuse ;  /* 0x800000a099997220 */ /* 0x080fe20000410000 */
[C---:B------:R-:W-:Y:S01]  /*5560*/  FMUL.FTZ R224, R76.reuse, R160 ;  /* 0x000000a04ce07220 */ /* 0x040fe20000410000 */
[----:B------:R-:W-:Y:S01]  /*5570*/  FFMA.FTZ R157, R61, -R14, R198 ;  /* 0x8000000e3d9d7223 */ /* 0x000fe200000100c6 */
[C---:B------:R-:W-:Y:S01]  /*5580*/  FFMA.FTZ R13, R155.reuse, R160, -R12 ;  /* 0x000000a09b0d7223 */ /* 0x040fe2000001080c */
[-C--:B------:R-:W-:Y:S01]  /*5590*/  FMUL.FTZ R12, R76, R158.reuse ;  /* 0x0000009e4c0c7220 */ /* 0x080fe20000410000 */
[----:B------:R-:W-:Y:S01]  /*55a0*/  FFMA.FTZ R153, R155, R158, R153 ;  /* 0x0000009e9b997223 */ /* 0x000fe20000010099 */
[----:B------:R-:W-:Y:S01]  /*55b0*/  FFMA.FTZ R155, R59, -R14, R200 ;  /* 0x8000000e3b9b7223 */ /* 0x000fe200000100c8 */
[----:B0-----:R-:W-:Y:S01]  /*55c0*/  FMUL.FTZ R150, R58, R208 ;  /* 0x000000d03a967220 */ /* 0x001fe20000410000 */
[C---:B------:R-:W-:Y:S01]  /*55d0*/  FMUL.FTZ R14, R157.reuse, R12 ;  /* 0x0000000c9d0e7220 */ /* 0x040fe20000410000 */
[----:B------:R-:W-:Y:S01]  /*55e0*/  FMUL.FTZ R223, R157, R224 ;  /* 0x000000e09ddf7220 */ /* 0x000fe20000410000 */
[----:B------:R-:W-:Y:S01]  /*55f0*/  FFMA.FTZ R208, R159, R208, R148 ;  /* 0x000000d09fd07223 */ /* 0x000fe20000010094 */
[----:B------:R-:W-:Y:S01]  /*5600*/  FADD.FTZ R154, -R154, R153 ;  /* 0x000000999a9a7221 */ /* 0x000fe20000010100 */
[----:B------:R-:W-:Y:S01]  /*5610*/  FADD.FTZ R156, R156, R13 ;  /* 0x0000000d9c9c7221 */ /* 0x000fe20000010000 */
[CC--:B------:R-:W-:Y:S01]  /*5620*/  FMUL.FTZ R148, R60.reuse, R224.reuse ;  /* 0x000000e03c947220 */ /* 0x0c0fe20000410000 */
[C---:B------:R-:W-:Y:S01]  /*5630*/  FFMA.FTZ R224, R155.reuse, R224, R14 ;  /* 0x000000e09be07223 */ /* 0x040fe2000001000e */
[-C--:B------:R-:W-:Y:S01]  /*5640*/  FFMA.FTZ R223, R155, R12.reuse, -R223 ;  /* 0x0000000c9bdf7223 */ /* 0x080fe200000108df */
[----:B------:R-:W-:Y:S01]  /*5650*/  FMUL.FTZ R14, R60, R12 ;  /* 0x0000000c3c0e7220 */ /* 0x000fe20000410000 */
[C---:B------:R-:W-:Y:S01]  /*5660*/  FMUL.FTZ R12, R149.reuse, -R154 ;  /* 0x8000009a950c7220 */ /* 0x040fe20000410000 */
[----:B------:R-:W-:Y:S01]  /*5670*/  FMUL.FTZ R149, R149, -R156 ;  /* 0x8000009c95957220 */ /* 0x000fe20000410000 */
[----:B------:R0:W-:Y:S01]  /*5680*/  STS [R45+0x860], R150 ;  /* 0x000860962d007388 */ /* 0x0001e20000000800 */
[----:B------:R-:W-:Y:S01]  /*5690*/  FMUL.FTZ R15, R77, R154 ;  /* 0x0000009a4d0f7220 */ /* 0x000fe20000410000 */
[C---:B------:R-:W-:Y:S01]  /*56a0*/  FFMA.FTZ R13, R151.reuse, R156, -R12 ;  /* 0x0000009c970d7223 */ /* 0x040fe2000001080c */
[----:B------:R-:W-:Y:S01]  /*56b0*/  FFMA.FTZ R151, R151, R154, R149 ;  /* 0x0000009a97977223 */ /* 0x000fe20000010095 */
[----:B------:R1:W-:Y:S01]  /*56c0*/  STS [R45+0x864], R176 ;  /* 0x000864b02d007388 */ /* 0x0003e20000000800 */
[----:B------:R-:W-:Y:S01]  /*56d0*/  FMUL.FTZ R182, R62, R15 ;  /* 0x0000000f3eb67220 */ /* 0x000fe20000410000 */
[----:B------:R-:W-:Y:S01]  /*56e0*/  FADD.FTZ R152, R152, R13 ;  /* 0x0000000d98987221 */ /* 0x000fe20000010000 */
[----:B------:R-:W-:Y:S01]  /*56f0*/  FADD.FTZ R151, -R144, R151 ;  /* 0x0000009790977221 */ /* 0x000fe20000010100 */
[C---:B------:R-:W-:Y:S01]  /*5700*/  FMUL.FTZ R13, R77.reuse, R156 ;  /* 0x0000009c4d0d7220 */ /* 0x040fe20000410000 */
[----:B------:R-:W-:Y:S01]  /*5710*/  STS [R45+0x858], R148 ;  /* 0x000858942d007388 */ /* 0x000fe20000000800 */
[----:B0-----:R-:W-:Y:S01]  /*5720*/  FMUL.FTZ R150, R77, R62 ;  /* 0x0000003e4d967220 */ /* 0x001fe20000410000 */
[CC--:B------:R-:W-:Y:S01]  /*5730*/  FMUL.FTZ R12, R146.reuse, -R151.reuse ;  /* 0x80000097920c7220 */ /* 0x0c0fe20000410000 */
[----:B------:R-:W-:Y:S01]  /*5740*/  FMUL.FTZ R146, R146, -R152 ;  /* 0x8000009892927220 */ /* 0x000fe20000410000 */
[----:B------:R0:W-:Y:S01]  /*5750*/  STS [R45+0x85c], R14 ;  /* 0x00085c0e2d007388 */ /* 0x0001e20000000800 */
[-C--:B------:R-:W-:Y:S01]  /*5760*/  FFMA.FTZ R153, R64, -R150.reuse, R233 ;  /* 0x8000009640997223 */ /* 0x080fe200000100e9 */
[----:B------:R-:W-:Y:S01]  /*5770*/  FFMA.FTZ R150, R63, -R150, R196 ;  /* 0x800000963f967223 */ /* 0x000fe200000100c4 */
[-C--:B------:R-:W-:Y:S01]  /*5780*/  FFMA.FTZ R146, R147, R151.reuse, R146 ;  /* 0x0000009793927223 */ /* 0x080fe20000010092 */
[----:B-1----:R-:W-:Y:S01]  /*5790*/  FMUL.FTZ R176, R78, R151 ;  /* 0x000000974eb07220 */ /* 0x002fe20000410000 */
[C---:B------:R-:W-:Y:S01]  /*57a0*/  FMUL.FTZ R149, R153.reuse, R15 ;  /* 0x0000000f99957220 */ /* 0x040fe20000410000 */
[-C--:B------:R-:W-:Y:S01]  /*57b0*/  FMUL.FTZ R220, R153, R13.reuse ;  /* 0x0000000d99dc7220 */ /* 0x080fe20000410000 */
[----:B------:R-:W-:Y:S01]  /*57c0*/  FADD.FTZ R146, -R145, R146 ;  /* 0x0000009291927221 */ /* 0x000fe20000010100 */
[-C--:B------:R-:W-:Y:S01]  /*57d0*/  FMUL.FTZ R144, R62, R13.reuse ;  /* 0x0000000d3e907220 */ /* 0x080fe20000410000 */
[----:B------:R-:W-:Y:S01]  /*57e0*/  FFMA.FTZ R222, R150, R13, R149 ;  /* 0x0000000d96de7223 */ /* 0x000fe20000010095 */
[-C--:B------:R-:W-:Y:S01]  /*57f0*/  FFMA.FTZ R149, R147, R152.reuse, -R12 ;  /* 0x0000009893957223 */ /* 0x080fe2000001080c */
[C---:B------:R-:W-:Y:S01]  /*5800*/  FMUL.FTZ R12, R78.reuse, R67 ;  /* 0x000000434e0c7220 */ /* 0x040fe20000410000 */
[----:B0-----:R-:W-:Y:S01]  /*5810*/  FMUL.FTZ R14, R78, R152 ;  /* 0x000000984e0e7220 */ /* 0x001fe20000410000 */
[----:B------:R-:W-:Y:S01]  /*5820*/  FFMA.FTZ R220, R150, R15, -R220 ;  /* 0x0000000f96dc7223 */ /* 0x000fe200000108dc */
[----:B------:R-:W-:Y:S01]  /*5830*/  FADD.FTZ R149, R180, R149 ;  /* 0x00000095b4957221 */ /* 0x000fe20000010000 */
[-C--:B------:R-:W-:Y:S01]  /*5840*/  FFMA.FTZ R148, R66, -R12.reuse, R231 ;  /* 0x8000000c42947223 */ /* 0x080fe200000100e7 */
[----:B------:R-:W-:Y:S01]  /*5850*/  FFMA.FTZ R147, R65, -R12, R232 ;  /* 0x8000000c41937223 */ /* 0x000fe200000100e8 */
[C---:B------:R-:W-:Y:S01]  /*5860*/  FMUL.FTZ R15, R79.reuse, R146 ;  /* 0x000000924f0f7220 */ /* 0x040fe20000410000 */
[----:B------:R-:W-:Y:S01]  /*5870*/  FMUL.FTZ R13, R79, R149 ;  /* 0x000000954f0d7220 */ /* 0x000fe20000410000 */
[C---:B------:R-:W-:Y:S01]  /*5880*/  FMUL.FTZ R218, R148.reuse, R176 ;  /* 0x000000b094da7220 */ /* 0x040fe20000410000 */
[-C--:B------:R-:W-:Y:S01]  /*5890*/  FMUL.FTZ R216, R148, R14.reuse ;  /* 0x0000000e94d87220 */ /* 0x080fe20000410000 */
[-C--:B------:R-:W-:Y:S01]  /*58a0*/  FMUL.FTZ R178, R67, R14.reuse ;  /* 0x0000000e43b27220 */ /* 0x080fe20000410000 */
[C---:B------:R-:W-:Y:S01]  /*58b0*/  FMUL.FTZ R12, R68.reuse, R13 ;  /* 0x0000000d440c7220 */ /* 0x040fe20000410000 */
[C---:B------:R-:W-:Y:S01]  /*58c0*/  FFMA.FTZ R218, R147.reuse, R14, R218 ;  /* 0x0000000e93da7223 */ /* 0x040fe200000100da */
[-C--:B------:R-:W-:Y:S01]  /*58d0*/  FFMA.FTZ R216, R147, R176.reuse, -R216 ;  /* 0x000000b093d87223 */ /* 0x080fe200000108d8 */
[----:B------:R-:W-:Y:S01]  /*58e0*/  FMUL.FTZ R176, R67, R176 ;  /* 0x000000b043b07220 */ /* 0x000fe20000410000 */
[----:B------:R-:W-:Y:S01]  /*58f0*/  FMUL.FTZ R14, R68, R15 ;  /* 0x0000000f440e7220 */ /* 0x000fe20000410000 */
[----:B------:R0:W-:Y:S01]  /*5900*/  STS [R45+0x850], R144 ;  /* 0x000850902d007388 */ /* 0x0001e20000000800 */
[C---:B------:R-:W-:Y:S01]  /*5910*/  IADD3 R180, R133.reuse, 0x40, RZ ;  /* 0x0000004085b47810 */ /* 0x040fe20007ffe0ff */
[----:B------:R-:W-:Y:S01]  /*5920*/  FMUL.FTZ R236, R8, R189 ;  /* 0x000000bd08ec7220 */ /* 0x000fe20000410000 */
[----:B------:R-:W-:Y:S01]  /*5930*/  IADD3 R188, R133, 0xc0, RZ ;  /* 0x000000c085bc7810 */ /* 0x000fe20007ffe0ff */
[----:B------:R1:W-:Y:S01]  /*5940*/  STS [R45+0x854], R182 ;  /* 0x000854b62d007388 */ /* 0x0003e20000000800 */
[----:B------:R-:W-:Y:S01]  /*5950*/  LEA.HI.SX32 R175, R180, R133, 0x1b ;  /* 0x00000085b4af7211 */ /* 0x000fe200078fdaff */
[----:B------:R-:W-:Y:S01]  /*5960*/  FMUL.FTZ R200, R74, R55 ;  /* 0x000000374ac87220 */ /* 0x000fe20000410000 */
[-C--:B------:R-:W-:Y:S01]  /*5970*/  LEA.HI.SX32 R179, R188, R133.reuse, 0x1b ;  /* 0x00000085bcb37211 */ /* 0x080fe200078fdaff */
[----:B------:R2:W-:Y:S01]  /*5980*/  STS [R45+0x848], R178 ;  /* 0x000848b22d007388 */ /* 0x0005e20000000800 */
[-C--:B------:R-:W-:Y:S01]  /*5990*/  LEA.HI.SX32 R177, R184, R133.reuse, 0x1b ;  /* 0x00000085b8b17211 */ /* 0x080fe200078fdaff */
[----:B0-----:R-:W-:Y:S01]  /*59a0*/  FMUL.FTZ R144, R79, R68 ;  /* 0x000000444f907220 */ /* 0x001fe20000410000 */
[-C--:B------:R-:W-:Y:S01]  /*59b0*/  LEA.HI.SX32 R180, R234, R133.reuse, 0x1b ;  /* 0x00000085eab47211 */ /* 0x080fe200078fdaff */
[----:B------:R0:W-:Y:S01]  /*59c0*/  STS [R45+0x84c], R176 ;  /* 0x00084cb02d007388 */ /* 0x0001e20000000800 */
[-C--:B------:R-:W-:Y:S01]  /*59d0*/  LEA.HI.SX32 R187, R246, R133.reuse, 0x1b ;  /* 0x00000085f6bb7211 */ /* 0x080fe200078fdaff */
[-C--:B------:R-:W-:Y:S01]  /*59e0*/  FFMA.FTZ R145, R70, -R144.reuse, R189 ;  /* 0x8000009046917223 */ /* 0x080fe200000100bd */
[----:B-1----:R-:W-:Y:S01]  /*59f0*/  IADD3 R182, R133, 0x60, RZ ;  /* 0x0000006085b67810 */ /* 0x002fe20007ffe0ff */
[----:B------:R1:W-:Y:S01]  /*5a00*/  STS [R45+0x840], R12 ;  /* 0x0008400c2d007388 */ /* 0x0003e20000000800 */
[-C--:B------:R-:W-:Y:S01]  /*5a10*/  LEA.HI.SX32 R188, R248, R133.reuse, 0x1b ;  /* 0x00000085f8bc7211 */ /* 0x080fe200078fdaff */
[----:B------:R-:W-:Y:S01]  /*5a20*/  FFMA.FTZ R144, R69, -R144, R230 ;  /* 0x8000009045907223 */ /* 0x000fe200000100e6 */
[----:B--2---:R-:W-:Y:S01]  /*5a30*/  IADD3 R178, R133, 0x20, RZ ;  /* 0x0000002085b27810 */ /* 0x004fe20007ffe0ff */
[----:B------:R2:W-:Y:S01]  /*5a40*/  STS [R45+0x844], R14 ;  /* 0x0008440e2d007388 */ /* 0x0005e20000000800 */
[-C--:B------:R-:W-:Y:S01]  /*5a50*/  LEA R196, R116, -R133.reuse, 0x1 ;  /* 0x8000008574c47211 */ /* 0x080fe200078e08ff */
[----:B------:R-:W-:Y:S01]  /*5a60*/  FFMA.FTZ R230, -R8, R230, -RZ ;  /* 0x000000e608e67223 */ /* 0x000fe200000109ff */
[-C--:B------:R-:W-:Y:S01]  /*5a70*/  LEA.HI.SX32 R173, R178, R133.reuse, 0x1b ;  /* 0x00000085b2ad7211 */ /* 0x080fe200078fdaff */
[----:B------:R-:W-:Y:S01]  /*5a80*/  FFMA.FTZ R234, -R5, R198, -RZ ;  /* 0x000000c605ea7223 */ /* 0x000fe200000109ff */
[-C--:B0-----:R-:W-:Y:S01]  /*5a90*/  LEA.HI.SX32 R176, R182, R133.reuse, 0x1b ;  /* 0x00000085b6b07211 */ /* 0x081fe200078fdaff */
[-C--:B------:R-:W-:Y:S01]  /*5aa0*/  FFMA.FTZ R198, R54, -R200.reuse, R229 ;  /* 0x800000c836c67223 */ /* 0x080fe200000100e5 */
[-C--:B------:R-:W-:Y:S01]  /*5ab0*/  LEA.HI.SX32 R178, R186, R133.reuse, 0x1b ;  /* 0x00000085bab27211 */ /* 0x080fe200078fdaff */
[----:B------:R-:W-:Y:S01]  /*5ac0*/  FFMA.FTZ R200, R53, -R200, R46 ;  /* 0x800000c835c87223 */ /* 0x000fe2000001002e */
[-C--:B-1----:R-:W-:Y:S01]  /*5ad0*/  LEA.HI.SX32 R12, R133, R133.reuse, 0x1b ;  /* 0x00000085850c7211 */ /* 0x082fe200078fdaff */
[----:B------:R-:W-:Y:S01]  /*5ae0*/  FFMA.FTZ R46, -R3, R46, -RZ ;  /* 0x0000002e032e7223 */ /* 0x000fe200000109ff */
[----:B--2---:R-:W-:Y:S01]  /*5af0*/  IADD3 R14, R133, 0x160, RZ ;  /* 0x00000160850e7810 */ /* 0x004fe20007ffe0ff */
[----:B------:R-:W-:Y:S01]  /*5b00*/  FMUL.FTZ R226, R2, R226 ;  /* 0x000000e202e27220 */ /* 0x000fe20000410000 */
[-C--:B------:R-:W-:Y:S01]  /*5b10*/  LEA.HI.SX32 R182, R238, R133.reuse, 0x1b ;  /* 0x00000085eeb67211 */ /* 0x080fe200078fdaff */
[----:B------:R-:W-:Y:S01]  /*5b20*/  FMUL.FTZ R238, R7, R232 ;  /* 0x000000e807ee7220 */ /* 0x000fe20000410000 */
[----:B------:R-:W-:Y:S01]  /*5b30*/  LEA.HI.SX32 R14, R14, R133, 0x1b ;  /* 0x000000850e0e7211 */ /* 0x000fe200078fdaff */
[----:B------:R-:W-:Y:S01]  /*5b40*/  FFMA.FTZ R232, -R6, R233, -RZ ;  /* 0x000000e906e87223 */ /* 0x000fe200000109ff */
[----:B------:R-:W-:Y:S01]  /*5b50*/  LEA.HI.SX32 R186, R244, R133, 0x1b ;  /* 0x00000085f4ba7211 */ /* 0x000fe200078fdaff */
[C---:B------:R-:W-:Y:S01]  /*5b60*/  FMUL.FTZ R214, R144.reuse, R15 ;  /* 0x0000000f90d67220 */ /* 0x040fe20000410000 */
[----:B------:R-:W-:Y:S01]  /*5b70*/  LEA R173, R173, UR7, 0x2 ;  /* 0x00000007adad7c11 */ /* 0x000fe2000f8e10ff */
[----:B------:R-:W-:Y:S01]  /*5b80*/  BAR.SYNC.DEFER_BLOCKING 0x0 ;  /* 0x0000000000007b1d */ /* 0x000fe20000010000 */
[----:B------:R-:W-:Y:S01]  /*5b90*/  LEA R175, R175, UR7, 0x2 ;  /* 0x00000007afaf7c11 */ /* 0x000fe2000f8e10ff */
[-C--:B------:R-:W-:Y:S01]  /*5ba0*/  FMUL.FTZ R212, R144, R13.reuse ;  /* 0x0000000d90d47220 */ /* 0x080fe20000410000 */
[----:B------:R-:W-:Y:S01]  /*5bb0*/  LEA R176, R176, UR7, 0x2 ;  /* 0x00000007b0b07c11 */ /* 0x000fe2000f8e10ff */
[----:B------:R-:W-:Y:S01]  /*5bc0*/  FFMA.FTZ R214, R145, R13, R214 ;  /* 0x0000000d91d67223 */ /* 0x000fe200000100d6 */
[----:B------:R-:W-:Y:S01]  /*5bd0*/  LEA R177, R177, UR7, 0x2 ;  /* 0x00000007b1b17c11 */ /* 0x000fe2000f8e10ff */
[----:B------:R-:W-:Y:S01]  /*5be0*/  FFMA.FTZ R212, R145, R15, -R212 ;  /* 0x0000000f91d47223 */ /* 0x000fe200000108d4 */
[----:B------:R-:W-:-:S02]  /*5bf0*/  LEA R178, R178, UR7, 0x2 ;  /* 0x00000007b2b27c11 */ /* 0x000fc4000f8e10ff */
[----:B------:R-:W-:Y:S02]  /*5c00*/  LEA R179, R179, UR7, 0x2 ;  /* 0x00000007b3b37c11 */ /* 0x000fe4000f8e10ff */
[----:B------:R-:W-:Y:S02]  /*5c10*/  LEA R180, R180, UR7, 0x2 ;  /* 0x00000007b4b47c11 */ /* 0x000fe4000f8e10ff */
[----:B------:R-:W-:Y:S02]  /*5c20*/  LEA R181, R181, UR7, 0x2 ;  /* 0x00000007b5b57c11 */ /* 0x000fe4000f8e10ff */
[----:B------:R-:W-:Y:S02]  /*5c30*/  LEA R182, R182, UR7, 0x2 ;  /* 0x00000007b6b67c11 */ /* 0x000fe4000f8e10ff */
[----:B------:R-:W-:Y:S02]  /*5c40*/  LEA R183, R183, UR7, 0x2 ;  /* 0x00000007b7b77c11 */ /* 0x000fe4000f8e10ff */
[----:B------:R-:W-:Y:S01]  /*5c50*/  LEA R184, R14, UR7, 0x2 ;  /* 0x000000070eb87c11 */ /* 0x000fe2000f8e10ff */
[----:B------:R-:W-:Y:S01]  /*5c60*/  FFMA.FTZ R14, -R7, R231, -RZ ;  /* 0x000000e7070e7223 */ /* 0x000fe200000109ff */
[----:B------:R-:W-:-:S02]  /*5c70*/  LEA R185, R185, UR7, 0x2 ;  /* 0x00000007b9b97c11 */ /* 0x000fc4000f8e10ff */
[----:B------:R-:W-:Y:S01]  /*5c80*/  LEA R186, R186, UR7, 0x2 ;  /* 0x00000007baba7c11 */ /* 0x000fe2000f8e10ff */
[----:B------:R-:W0:Y:S01]  /*5c90*/  LDS R189, [R173+0x8c0] ;  /* 0x0008c000adbd7984 */ /* 0x000e220000000800 */
[----:B------:R-:W-:Y:S02]  /*5ca0*/  LEA R187, R187, UR7, 0x2 ;  /* 0x00000007bbbb7c11 */ /* 0x000fe4000f8e10ff */
[----:B------:R-:W-:Y:S01]  /*5cb0*/  LEA R188, R188, UR7, 0x2 ;  /* 0x00000007bcbc7c11 */ /* 0x000fe2000f8e10ff */
[----:B------:R-:W1:Y:S01]  /*5cc0*/  LDS R191, [R175+0x940] ;  /* 0x00094000afbf7984 */ /* 0x000e620000000800 */
[----:B------:R-:W-:Y:S02]  /*5cd0*/  LEA R12, R12, UR7, 0x2 ;  /* 0x000000070c0c7c11 */ /* 0x000fe4000f8e10ff */
[----:B------:R-:W-:Y:S01]  /*5ce0*/  ISETP.GE.AND P1, PT, R196, 0x1, PT ;  /* 0x00000001c400780c */ /* 0x000fe20003f26270 */
        /* <DEDUP_REMOVED lines=17> */
[C---:B-----5:R-:W-:Y:S01]  /*5e00*/  FMUL.FTZ R236, R4.reuse, R228 ;  /* 0x000000e404ec7220 */ /* 0x060fe20000410000 */
[----:B------:R-:W-:-:S02]  /*5e10*/  FFMA.FTZ R228, -R4, R235, -RZ ;  /* 0x000000eb04e47223 */ /* 0x000fc400000109ff */
[----:B------:R5:W-:Y:S01]  /*5e20*/  STS [R45+0x1094], R232 ;  /* 0x001094e82d007388 */ /* 0x000be20000000800 */
[----:B-1----:R-:W-:-:S03]  /*5e30*/  FMUL.FTZ R230, R3, R229 ;  /* 0x000000e503e67220 */ /* 0x002fc60000410000 */
[----:B------:R1:W-:Y:S01]  /*5e40*/  STS [R45+0x1088], R238 ;  /* 0x001088ee2d007388 */ /* 0x0003e20000000800 */
[----:B--2---:R-:W-:-:S03]  /*5e50*/  FFMA.FTZ R14, -R2, R47, -RZ ;  /* 0x0000002f020e7223 */ /* 0x004fc600000109ff */
[----:B------:R1:W-:Y:S01]  /*5e60*/  STS [R45+0x1090], R240 ;  /* 0x001090f02d007388 */ /* 0x0003e20000000800 */
[----:B-----5:R-:W-:-:S03]  /*5e70*/  FMUL.FTZ R232, R0, R227 ;  /* 0x000000e300e87220 */ /* 0x020fc60000410000 */
[----:B------:R1:W-:Y:S04]  /*5e80*/  STS [R45+0x1098], R242 ;  /* 0x001098f22d007388 */ /* 0x0003e80000000800 */
        /* <DEDUP_REMOVED lines=10> */
[----:B0--34-:R-:W-:Y:S05]  /*5f30*/  @!P1 BRA `(.L_x_16246) ;  /* 0x0000000000a89947 */ /* 0x019fea0003800000 */
[C---:B------:R-:W-:Y:S01]  /*5f40*/  IMAD R13, R137.reuse, R26, RZ ;  /* 0x0000001a890d7224 */ /* 0x040fe200078e02ff */
[----:B------:R0:W2:Y:S01]  /*5f50*/  LDS R227, [R12+0x1080] ;  /* 0x001080000ce37984 */ /* 0x0000a20000000800 */
[----:B-1----:R-:W-:Y:S01]  /*5f60*/  IMAD R44, R137, R34, RZ ;  /* 0x00000022892c7224 */ /* 0x002fe200078e02ff */
[----:B------:R-:W-:Y:S01]  /*5f70*/  LEA R226, R119, 0xfffffe00, 0x9 ;  /* 0xfffffe0077e27811 */ /* 0x000fe200078e48ff */
[----:B------:R-:W-:-:S04]  /*5f80*/  IMAD.WIDE.U32 R14, R134, R26, RZ ;  /* 0x0000001a860e7225 */ /* 0x000fc800078e00ff */
[C---:B------:R-:W-:Y:S02]  /*5f90*/  IMAD R13, R134.reuse, R27, R13 ;  /* 0x0000001b860d7224 */ /* 0x040fe400078e020d */
[C---:B------:R-:W-:Y:S01]  /*5fa0*/  IMAD R45, R134.reuse, R35, R44 ;  /* 0x00000023862d7224 */ /* 0x040fe200078e022c */
[--C-:B------:R-:W-:Y:S01]  /*5fb0*/  SHF.R.U32.HI R44, RZ, 0x1, R25.reuse ;  /* 0x00000001ff2c7819 */ /* 0x100fe20000011619 */
[----:B------:R-:W-:Y:S01]  /*5fc0*/  IMAD.WIDE.U32 R46, R134, R34, RZ ;  /* 0x00000022862e7225 */ /* 0x000fe200078e00ff */
[----:B------:R-:W-:Y:S02]  /*5fd0*/  IADD3 R15, R15, R13, RZ ;  /* 0x0000000d0f0f7210 */ /* 0x000fe40007ffe0ff */
[----:B------:R-:W-:Y:S01]  /*5fe0*/  SHF.R.U64 R13, R24, 0x1, R25 ;  /* 0x00000001180d7819 */ /* 0x000fe20000001219 */
[----:B------:R-:W-:Y:S01]  /*5ff0*/  IMAD R44, R44, UR16, RZ ;  /* 0x000000102c2c7c24 */ /* 0x000fe2000f8e02ff */
[----:B------:R-:W-:Y:S01]  /*6000*/  IADD3 R47, R47, R45, RZ ;  /* 0x0000002d2f2f7210 */ /* 0x000fe20007ffe0ff */
[----:B0-----:R-:W-:Y:S01]  /*6010*/  IMAD R12, R206, UR22, RZ ;  /* 0x00000016ce0c7c24 */ /* 0x001fe2000f8e02ff */
[----:B------:R-:W-:Y:S01]  /*6020*/  SHF.R.U32.HI R45, RZ, 0x1, R33 ;  /* 0x00000001ff2d7819 */ /* 0x000fe20000011621 */
[C---:B------:R-:W-:Y:S01]  /*6030*/  IMAD R229, R13.reuse, UR17, R44 ;  /* 0x000000110de57c24 */ /* 0x040fe2000f8e022c */
[----:B------:R-:W-:Y:S01]  /*6040*/  IADD3 R44, P1, R226, R133, RZ ;  /* 0x00000085e22c7210 */ /* 0x000fe20007f3e0ff */
[----:B------:R-:W-:Y:S01]  /*6050*/  IMAD.WIDE.U32 R14, R13, UR16, R14 ;  /* 0x000000100d0e7c25 */ /* 0x000fe2000f8e000e */
[----:B------:R-:W-:-:S03]  /*6060*/  SHF.R.U64 R13, R32, 0x1, R33 ;  /* 0x00000001200d7819 */ /* 0x000fc60000001221 */
[----:B------:R-:W-:Y:S01]  /*6070*/  IMAD R228, R45, UR16, RZ ;  /* 0x000000102de47c24 */ /* 0x000fe2000f8e02ff */
[----:B------:R-:W-:Y:S01]  /*6080*/  LEA.HI.X.SX32 R45, R226, RZ, 0x1, P1 ;  /* 0x000000ffe22d7211 */ /* 0x000fe200008f0eff */
[----:B------:R-:W-:Y:S01]  /*6090*/  IMAD R206, R206, UR26, RZ ;  /* 0x0000001acece7c24 */ /* 0x000fe2000f8e02ff */
[----:B------:R-:W-:Y:S01]  /*60a0*/  IADD3 R226, R15, R229, RZ ;  /* 0x000000e50fe27210 */ /* 0x000fe20007ffe0ff */
[C---:B------:R-:W-:Y:S01]  /*60b0*/  IMAD R233, R13.reuse, UR17, R228 ;  /* 0x000000110de97c24 */ /* 0x040fe2000f8e02e4 */
[----:B------:R-:W-:Y:S01]  /*60c0*/  LEA R229, P1, R14, R28, 0x3 ;  /* 0x0000001c0ee57211 */ /* 0x000fe200078218ff */
[----:B------:R-:W-:-:S03]  /*60d0*/  IMAD.WIDE.U32 R46, R13, UR16, R46 ;  /* 0x000000100d2e7c25 */ /* 0x000fc6000f8e002e */
[----:B------:R-:W-:Y:S01]  /*60e0*/  LEA.HI.X R226, R14, R29, R226, 0x3, P1 ;  /* 0x0000001d0ee27211 */ /* 0x000fe200008f1ce2 */
[C---:B------:R-:W-:Y:S02]  /*60f0*/  IMAD R231, R81.reuse, UR23, R12 ;  /* 0x0000001751e77c24 */ /* 0x040fe4000f8e020c */
[----:B------:R-:W-:Y:S01]  /*6100*/  IMAD R235, R81, UR27, R206 ;  /* 0x0000001b51eb7c24 */ /* 0x000fe2000f8e02ce */
[----:B------:R-:W-:Y:S01]  /*6110*/  IADD3 R206, R47, R233, RZ ;  /* 0x000000e92fce7210 */ /* 0x000fe20007ffe0ff */
[----:B------:R-:W-:Y:S01]  /*6120*/  IMAD.WIDE.U32 R12, R81, UR22, R44 ;  /* 0x00000016510c7c25 */ /* 0x000fe2000f8e002c */
[----:B------:R-:W-:-:S03]  /*6130*/  LEA R47, P2, R46, R36, 0x3 ;  /* 0x000000242e2f7211 */ /* 0x000fc600078418ff */
[----:B------:R-:W-:Y:S01]  /*6140*/  IMAD.WIDE.U32 R44, R81, UR26, R44 ;  /* 0x0000001a512c7c25 */ /* 0x000fe2000f8e002c */
[----:B------:R-:W-:Y:S02]  /*6150*/  LEA.HI.X R206, R46, R37, R206, 0x3, P2 ;  /* 0x000000252ece7211 */ /* 0x000fe400010f1cce */
[----:B------:R-:W-:Y:S02]  /*6160*/  IADD3 R15, R13, R231, RZ ;  /* 0x000000e70d0f7210 */ /* 0x000fe40007ffe0ff */
[----:B------:R-:W-:Y:S02]  /*6170*/  LEA R14, P1, R12, R229, 0x2 ;  /* 0x000000e50c0e7211 */ /* 0x000fe400078210ff */
[----:B------:R-:W-:Y:S02]  /*6180*/  IADD3 R13, R45, R235, RZ ;  /* 0x000000eb2d0d7210 */ /* 0x000fe40007ffe0ff */
[----:B------:R-:W-:Y:S02]  /*6190*/  LEA R46, P2, R44, R47, 0x2 ;  /* 0x0000002f2c2e7211 */ /* 0x000fe400078410ff */
[----:B------:R-:W-:-:S02]  /*61a0*/  LEA.HI.X R15, R12, R226, R15, 0x2, P1 ;  /* 0x000000e20c0f7211 */ /* 0x000fc400008f140f */
[----:B------:R-:W-:-:S03]  /*61b0*/  LEA.HI.X R47, R44, R206, R13, 0x2, P2 ;  /* 0x000000ce2c2f7211 */ /* 0x000fc600010f140d */
[----:B------:R0:W-:Y:S04]  /*61c0*/  REDG.E.ADD.F32.FTZ.RN.STRONG.GPU desc[UR14][R14.64], R221 ;  /* 0x000000dd0e0079a6 */ /* 0x0001e8000c10f38e */
[----:B--2---:R0:W-:Y:S02]  /*61d0*/  REDG.E.ADD.F32.FTZ.RN.STRONG.GPU desc[UR14][R46.64], R227 ;  /* 0x000000e32e0079a6 */ /* 0x0041e4000c10f38e */
.L_x_16246:
[----:B------:R-:W-:Y:S05]  /*61e0*/  BSYNC B0 ;  /* 0x0000000000007941 */ /* 0x000fea0003800000 */
.L_x_16245:
[----:B------:R-:W-:Y:S01]  /*61f0*/  FADD.FTZ R13, RZ, R214 ;  /* 0x000000d6ff0d7221 */ /* 0x000fe20000010000 */
[----:B------:R-:W-:Y:S01]  /*6200*/  USHF.R.U32.HI UR10, URZ, 0x1, UR21 ;  /* 0x000000013f0a7899 */ /* 0x000fe20008011615 */
[----:B0-----:R-:W-:Y:S01]  /*6210*/  FADD.FTZ R15, RZ, R212 ;  /* 0x000000d4ff0f7221 */ /* 0x001fe20000010000 */
[----:B------:R-:W-:Y:S01]  /*6220*/  USHF.R.U32.HI UR19, URZ, 0x1, UR25 ;  /* 0x000000013f137899 */ /* 0x000fe20008011619 */
[----:B------:R-:W-:Y:S01]  /*6230*/  FADD.FTZ R13, R13, R218 ;  /* 0x000000da0d0d7221 */ /* 0x000fe20000010000 */
[----:B------:R-:W-:Y:S01]  /*6240*/  USHF.R.U64 UR12, UR20, 0x1, UR21 ;  /* 0x00000001140c7899 */ /* 0x000fe20008001215 */
[----:B------:R-:W0:Y:S01]  /*6250*/  LDS R173, [R173+0x1100] ;  /* 0x00110000adad7984 */ /* 0x000e220000000800 */
[----:B------:R-:W-:Y:S01]  /*6260*/  USHF.R.U64 UR18, UR24, 0x1, UR25 ;  /* 0x0000000118127899 */ /* 0x000fe20008001219 */
[----:B------:R-:W-:Y:S01]  /*6270*/  FADD.FTZ R13, R13, R222 ;  /* 0x000000de0d0d7221 */ /* 0x000fe20000010000 */
[----:B------:R-:W-:Y:S01]  /*6280*/  UIMAD UR13, UR10, UR16, URZ ;  /* 0x000000100a0d72a4 */ /* 0x000fe2000f8e023f */
[----:B------:R-:W-:Y:S01]  /*6290*/  FADD.FTZ R15, R15, R216 ;  /* 0x000000d80f0f7221 */ /* 0x000fe20000010000 */
[----:B------:R-:W-:Y:S01]  /*62a0*/  UIMAD UR19, UR19, UR16, URZ ;  /* 0x00000010131372a4 */ /* 0x000fe2000f8e023f */
[----:B-1----:R-:W-:Y:S01]  /*62b0*/  FADD.FTZ R45, R13, R224 ;  /* 0x000000e00d2d7221 */ /* 0x002fe20000010000 */
[----:B------:R-:W-:Y:S01]  /*62c0*/  UIMAD.WIDE.U32 UR8, UR12, UR16, URZ ;  /* 0x000000100c0872a5 */ /* 0x000fe2000f8e003f */
[C---:B------:R-:W-:Y:S01]  /*62d0*/  IMAD R12, R137.reuse, R26, RZ ;  /* 0x0000001a890c7224 */ /* 0x040fe200078e02ff */
[----:B------:R-:W-:Y:S01]  /*62e0*/  UIMAD.WIDE.U32 UR10, UR18, UR16, URZ ;  /* 0x00000010120a72a5 */ /* 0x000fe2000f8e003f */
[----:B------:R-:W-:Y:S01]  /*62f0*/  IMAD R14, R137, R34, RZ ;  /* 0x00000022890e7224 */ /* 0x000fe200078e02ff */
[----:B------:R-:W-:Y:S01]  /*6300*/  UIMAD UR13, UR17, UR12, UR13 ;  /* 0x0000000c110d72a4 */ /* 0x000fe2000f8e020d */
[----:B------:R-:W-:Y:S01]  /*6310*/  FMUL.FTZ R13, R200, R219 ;  /* 0x000000dbc80d7220 */ /* 0x000fe20000410000 */
[----:B------:R-:W-:Y:S01]  /*6320*/  UIMAD UR19, UR17, UR18, UR19 ;  /* 0x00000012111372a4 */ /* 0x000fe2000f8e0213 */
[----:B------:R-:W-:Y:S01]  /*6330*/  FADD.FTZ R220, R15, R220 ;  /* 0x000000dc0fdc7221 */ /* 0x000fe20000010000 */
[----:B------:R-:W-:Y:S01]  /*6340*/  UIADD3 UR9, UR13, UR9, URZ ;  /* 0x000000090d097290 */ /* 0x000fe2000fffe03f */
[C---:B------:R-:W-:Y:S01]  /*6350*/  IMAD R47, R134.reuse, R27, R12 ;  /* 0x0000001b862f7224 */ /* 0x040fe200078e020c */
[----:B------:R-:W-:Y:S01]  /*6360*/  UIADD3 UR11, UR19, UR11, URZ ;  /* 0x0000000b130b7290 */ /* 0x000fe2000fffe03f */
[----:B------:R-:W-:-:S02]  /*6370*/  IMAD R221, R134, R35, R14 ;  /* 0x0000002386dd7224 */ /* 0x000fc400078e020e */
[-C--:B------:R-:W-:Y:S01]  /*6380*/  FFMA.FTZ R44, R198, R225.reuse, R13 ;  /* 0x000000e1c62c7223 */ /* 0x080fe2000001000d */
[----:B------:R-:W-:Y:S01]  /*6390*/  FMUL.FTZ R225, R200, R225 ;  /* 0x000000e1c8e17220 */ /* 0x000fe20000410000 */
[----:B------:R-:W-:-:S04]  /*63a0*/  IMAD.WIDE.U32 R12, R134, R26, UR8 ;  /* 0x00000008860c7e25 */ /* 0x000fc8000f8e001a */
[----:B------:R-:W-:Y:S01]  /*63b0*/  FADD.FTZ R45, R45, R208 ;  /* 0x000000d02d2d7221 */ /* 0x000fe20000010000 */
[----:B------:R-:W-:Y:S01]  /*63c0*/  FADD.FTZ R223, R220, R223 ;  /* 0x000000dfdcdf7221 */ /* 0x000fe20000010000 */
[----:B------:R-:W-:Y:S01]  /*63d0*/  FFMA.FTZ R225, R198, R219, -R225 ;  /* 0x000000dbc6e17223 */ /* 0x000fe200000108e1 */
[----:B------:R-:W-:Y:S01]  /*63e0*/  IMAD.WIDE.U32 R14, R134, R34, UR10 ;  /* 0x0000000a860e7e25 */ /* 0x000fe2000f8e0022 */
[----:B------:R-:W-:-:S03]  /*63f0*/  IADD3 R47, R47, R13, RZ ;  /* 0x0000000d2f2f7210 */ /* 0x000fc60007ffe0ff */
[----:B------:R-:W-:Y:S01]  /*6400*/  FADD.FTZ R45, R45, R44 ;  /* 0x0000002c2d2d7221 */ /* 0x000fe20000010000 */
[----:B------:R-:W-:Y:S01]  /*6410*/  LEA R206, P1, R12, R28, 0x3 ;  /* 0x0000001c0cce7211 */ /* 0x000fe200078218ff */
[----:B------:R-:W-:Y:S01]  /*6420*/  USHF.L.U64.HI UR9, UR5, 0x2, UR6 ;  /* 0x0000000205097899 */ /* 0x000fe20008010206 */
[----:B------:R-:W-:Y:S01]  /*6430*/  IADD3 R219, R221, R15, RZ ;  /* 0x0000000fdddb7210 */ /* 0x000fe20007ffe0ff */
[----:B------:R-:W-:Y:S01]  /*6440*/  FADD.FTZ R210, R223, R210 ;  /* 0x000000d2dfd27221 */ /* 0x000fe20000010000 */
[----:B------:R-:W-:Y:S01]  /*6450*/  LEA R46, P2, R14, R36, 0x3 ;  /* 0x000000240e2e7211 */ /* 0x000fe200078418ff */
[----:B------:R-:W-:Y:S01]  /*6460*/  USHF.L.U32 UR8, UR5, 0x2, URZ ;  /* 0x0000000205087899 */ /* 0x000fe2000800063f */
[----:B------:R-:W-:Y:S01]  /*6470*/  SHF.L.U32 R13, R133, 0x2, RZ ;  /* 0x00000002850d7819 */ /* 0x000fe200000006ff */
[----:B------:R-:W-:Y:S01]  /*6480*/  FADD.FTZ R225, R210, R225 ;  /* 0x000000e1d2e17221 */ /* 0x000fe20000010000 */
[----:B------:R-:W-:Y:S01]  /*6490*/  LEA.HI.X R15, R12, R29, R47, 0x3, P1 ;  /* 0x0000001d0c0f7211 */ /* 0x000fe200008f1c2f */
[----:B------:R-:W-:Y:S01]  /*64a0*/  FADD.FTZ R204, R45, R204 ;  /* 0x000000cc2dcc7221 */ /* 0x000fe20000010000 */
[----:B------:R-:W-:Y:S01]  /*64b0*/  LEA.HI.X R219, R14, R37, R219, 0x3, P2 ;  /* 0x000000250edb7211 */ /* 0x000fe200010f1cdb */
[----:B------:R-:W-:Y:S01]  /*64c0*/  FADD.FTZ R225, R225, R202 ;  /* 0x000000cae1e17221 */ /* 0x000fe20000010000 */
[----:B------:R-:W-:Y:S01]  /*64d0*/  SHF.R.U32.HI R44, RZ, 0x1e, R133 ;  /* 0x0000001eff2c7819 */ /* 0x000fe20000011685 */
[----:B------:R-:W-:Y:S01]  /*64e0*/  BSSY B0, `(.L_x_16247) ;  /* 0x000001a000007945 */ /* 0x000fe20003800000 */
[----:B------:R-:W-:Y:S01]  /*64f0*/  IADD3 R14, P1, R13, R206, RZ ;  /* 0x000000ce0d0e7210 */ /* 0x000fe20007f3e0ff */
[----:B------:R-:W-:Y:S01]  /*6500*/  FADD.FTZ R168, R225, R168 ;  /* 0x000000a8e1a87221 */ /* 0x000fe20000010000 */
[----:B------:R-:W-:Y:S01]  /*6510*/  IADD3 R12, P2, R13, R46, RZ ;  /* 0x0000002e0d0c7210 */ /* 0x000fe20007f5e0ff */
[----:B------:R-:W-:Y:S01]  /*6520*/  IMAD R46, R38, UR9, RZ ;  /* 0x00000009262e7c24 */ /* 0x000fe2000f8e02ff */
[----:B------:R-:W-:Y:S01]  /*6530*/  IADD3 R47, -R142, UR4, RZ ;  /* 0x000000048e2f7c10 */ /* 0x000fe2000fffe1ff */
[----:B------:R-:W-:Y:S01]  /*6540*/  FADD.FTZ R169, R204, R169 ;  /* 0x000000a9cca97221 */ /* 0x000fe20000010000 */
[----:B------:R-:W-:-:S02]  /*6550*/  IADD3.X R15, R44, R15, RZ, P1, !PT ;  /* 0x0000000f2c0f7210 */ /* 0x000fc40000ffe4ff */
[----:B------:R-:W-:Y:S01]  /*6560*/  IADD3.X R13, R44, R219, RZ, P2, !PT ;  /* 0x000000db2c0d7210 */ /* 0x000fe200017fe4ff */
[----:B------:R-:W-:Y:S01]  /*6570*/  IMAD R47, R47, -0x200, RZ ;  /* 0xfffffe002f2f7824 */ /* 0x000fe200078e02ff */
[----:B------:R-:W-:Y:S01]  /*6580*/  ISETP.GE.AND P1, PT, R196, 0x21, PT ;  /* 0x00000021c400780c */ /* 0x000fe20003f26270 */
[----:B------:R-:W-:Y:S01]  /*6590*/  IMAD R44, R30, UR9, RZ ;  /* 0x000000091e2c7c24 */ /* 0x000fe2000f8e02ff */
[C---:B------:R-:W-:Y:S01]  /*65a0*/  ISETP.GE.AND P2, PT, R196.reuse, 0x41, PT ;  /* 0x00000041c400780c */ /* 0x040fe20003f46270 */
[----:B------:R-:W-:Y:S01]  /*65b0*/  IMAD.WIDE R14, R47, 0x4, R14 ;  /* 0x000000042f0e7825 */ /* 0x000fe200078e020e */
[----:B------:R-:W-:-:S03]  /*65c0*/  ISETP.GE.AND P3, PT, R196, 0x61, PT ;  /* 0x00000061c400780c */ /* 0x000fc60003f66270 */
[----:B------:R-:W-:-:S04]  /*65d0*/  IMAD.WIDE R12, R47, 0x4, R12 ;  /* 0x000000042f0c7825 */ /* 0x000fc800078e020c */
[----:B------:R-:W-:Y:S02]  /*65e0*/  IMAD R47, R31, UR8, R44 ;  /* 0x000000081f2f7c24 */ /* 0x000fe4000f8e022c */
[----:B------:R-:W-:Y:S02]  /*65f0*/  IMAD R219, R39, UR8, R46 ;  /* 0x0000000827db7c24 */ /* 0x000fe4000f8e022e */
[----:B------:R-:W-:-:S04]  /*6600*/  IMAD.WIDE.U32 R14, R30, UR8, R14 ;  /* 0x000000081e0e7c25 */ /* 0x000fc8000f8e000e */
[----:B------:R-:W-:Y:S01]  /*6610*/  IMAD.WIDE.U32 R44, R38, UR8, R12 ;  /* 0x00000008262c7c25 */ /* 0x000fe2000f8e000c */
[----:B------:R-:W-:Y:S02]  /*6620*/  IADD3 R13, R15, R47, RZ ;  /* 0x0000002f0f0d7210 */ /* 0x000fe40007ffe0ff */
[----:B------:R-:W-:Y:S02]  /*6630*/  MOV R12, R14 ;  /* 0x0000000e000c7202 */ /* 0x000fe40000000f00 */
[----:B------:R-:W-:Y:S01]  /*6640*/  IADD3 R45, R45, R219, RZ ;  /* 0x000000db2d2d7210 */ /* 0x000fe20007ffe0ff */
[----:B0-----:R-:W-:Y:S06]  /*6650*/  @!P1 BRA `(.L_x_16248) ;  /* 0x0000000000089947 */ /* 0x001fec0003800000 */
[----:B------:R0:W-:Y:S04]  /*6660*/  REDG.E.ADD.F32.FTZ.RN.STRONG.GPU desc[UR14][R12.64+-0x780], R189 ;  /* 0xfff880bd0c0079a6 */ /* 0x0001e8000c10f38e */
[----:B------:R0:W-:Y:S02]  /*6670*/  REDG.E.ADD.F32.FTZ.RN.STRONG.GPU desc[UR14][R44.64+-0x780], R173 ;  /* 0xfff880ad2c0079a6 */ /* 0x0001e4000c10f38e */
.L_x_16248:
[----:B------:R-:W-:Y:S05]  /*6680*/  BSYNC B0 ;  /* 0x0000000000007941 */ /* 0x000fea0003800000 */
.L_x_16247:
[----:B------:R-:W1:Y:S01]  /*6690*/  LDS R175, [R175+0x1180] ;  /* 0x00118000afaf7984 */ /* 0x000e620000000800 */
[----:B------:R-:W-:Y:S04]  /*66a0*/  BSSY B0, `(.L_x_16249) ;  /* 0x0000004000007945 */ /* 0x000fe80003800000 */
[----:B------:R-:W-:Y:S05]  /*66b0*/  @!P2 BRA `(.L_x_16250) ;  /* 0x000000000008a947 */ /* 0x000fea0003800000 */
[----:B------:R2:W-:Y:S04]  /*66c0*/  REDG.E.ADD.F32.FTZ.RN.STRONG.GPU desc[UR14][R12.64+-0x700], R191 ;  /* 0xfff900bf0c0079a6 */ /* 0x0005e8000c10f38e */
[----:B-1----:R2:W-:Y:S02]  /*66d0*/  REDG.E.ADD.F32.FTZ.RN.STRONG.GPU desc[UR14][R44.64+-0x700], R175 ;  /* 0xfff900af2c0079a6 */ /* 0x0025e4000c10f38e */
.L_x_16250:
[----:B------:R-:W-:Y:S05]  /*66e0*/  BSYNC B0 ;  /* 0x0000000000007941 */ /* 0x000fea0003800000 */
.L_x_16249:
[----:B------:R3:W4:Y:S01]  /*66f0*/  LDS R15, [R176+0x1200] ;  /* 0x00120000b00f7984 */ /* 0x0007220000000800 */
[----:B------:R-:W-:Y:S04]  /*6700*/  BSSY B0, `(.L_x_16251) ;  /* 0x0000004000007945 */ /* 0x000fe80003800000 */
[----:B------:R-:W-:Y:S05]  /*6710*/  @!P3 BRA `(.L_x_16252) ;  /* 0x000000000008b947 */ /* 0x000fea0003800000 */
[----:B------:R0:W-:Y:S04]  /*6720*/  REDG.E.ADD.F32.FTZ.RN.STRONG.GPU desc[UR14][R12.64+-0x680], R193 ;  /* 0xfff980c10c0079a6 */ /* 0x0001e8000c10f38e */
[----:B----4-:R0:W-:Y:S02]  /*6730*/  REDG.E.ADD.F32.FTZ.RN.STRONG.GPU desc[UR14][R44.64+-0x680], R15 ;  /* 0xfff9800f2c0079a6 */ /* 0x0101e4000c10f38e */
.L_x_16252:
[----:B------:R-:W-:Y:S05]  /*6740*/  BSYNC B0 ;  /* 0x0000000000007941 */ /* 0x000fea0003800000 */
.L_x_16251:
        /* <DEDUP_REMOVED lines=11> */
.L_x_16254:
[----:B------:R-:W-:Y:S05]  /*6800*/  BSYNC B0 ;  /* 0x0000000000007941 */ /* 0x000fea0003800000 */
.L_x_16253:
[----:B0---4-:R0:W4:Y:S01]  /*6810*/  LDS R15, [R178+0x1300] ;  /* 0x00130000b20f7984 */ /* 0x0111220000000800 */
[----:B------:R-:W-:Y:S04]  /*6820*/  BSSY B0, `(.L_x_16255) ;  /* 0x0000004000007945 */ /* 0x000fe80003800000 */
[----:B------:R-:W-:Y:S05]  /*6830*/  @!P1 BRA `(.L_x_16256) ;  /* 0x0000000000089947 */ /* 0x000fea0003800000 */
[----:B------:R0:W-:Y:S04]  /*6840*/  REDG.E.ADD.F32.FTZ.RN.STRONG.GPU desc[UR14][R12.64+-0x580], R197 ;  /* 0xfffa80c50c0079a6 */ /* 0x0001e8000c10f38e */
[----:B----4-:R0:W-:Y:S02]  /*6850*/  REDG.E.ADD.F32.FTZ.RN.STRONG.GPU desc[UR14][R44.64+-0x580], R15 ;  /* 0xfffa800f2c0079a6 */ /* 0x0101e4000c10f38e */
.L_x_16256:
[----:B------:R-:W-:Y:S05]  /*6860*/  BSYNC B0 ;  /* 0x0000000000007941 */ /* 0x000fea0003800000 */
.L_x_16255:
[----:B------:R-:W0:Y:S01]  /*6870*/  LDS R179, [R179+0x1380] ;  /* 0x00138000b3b37984 */ /* 0x000e220000000800 */
[----:B------:R-:W-:Y:S04]  /*6880*/  BSSY B0, `(.L_x_16257) ;  /* 0x0000004000007945 */ /* 0x000fe80003800000 */
[----:B------:R-:W-:Y:S05]  /*6890*/  @!P2 BRA `(.L_x_16258) ;  /* 0x000000000008a947 */ /* 0x000fea0003800000 */
[----:B------:R1:W-:Y:S04]  /*68a0*/  REDG.E.ADD.F32.FTZ.RN.STRONG.GPU desc[UR14][R12.64+-0x500], R199 ;  /* 0xfffb00c70c0079a6 */ /* 0x0003e8000c10f38e */
[----:B0-----:R0:W-:Y:S02]  /*68b0*/  REDG.E.ADD.F32.FTZ.RN.STRONG.GPU desc[UR14][R44.64+-0x500], R179 ;  /* 0xfffb00b32c0079a6 */ /* 0x0011e4000c10f38e */
.L_x_16258:
[----:B------:R-:W-:Y:S05]  /*68c0*/  BSYNC B0 ;  /* 0x0000000000007941 */ /* 0x000fea0003800000 */
.L_x_16257:
[----:B0---4-:R0:W4:Y:S01]  /*68d0*/  LDS R15, [R180+0x1400] ;  /* 0x00140000b40f7984 */ /* 0x0111220000000800 */
[----:B------:R-:W-:Y:S04]  /*68e0*/  BSSY B0, `(.L_x_16259) ;  /* 0x0000004000007945 */ /* 0x000fe80003800000 */
[----:B------:R-:W-:Y:S05]  /*68f0*/  @!P3 BRA `(.L_x_16260) ;  /* 0x000000000008b947 */ /* 0x000fea0003800000 */
[----:B------:R0:W-:Y:S04]  /*6900*/  REDG.E.ADD.F32.FTZ.RN.STRONG.GPU desc[UR14][R12.64+-0x480], R201 ;  /* 0xfffb80c90c0079a6 */ /* 0x0001e8000c10f38e */
[----:B----4-:R0:W-:Y:S02]  /*6910*/  REDG.E.ADD.F32.FTZ.RN.STRONG.GPU desc[UR14][R44.64+-0x480], R15 ;  /* 0xfffb800f2c0079a6 */ /* 0x0101e4000c10f38e */
.L_x_16260:
[----:B------:R-:W-:Y:S05]  /*6920*/  BSYNC B0 ;  /* 0x0000000000007941 */ /* 0x000fea0003800000 */
.L_x_16259:
[----:B------:R-:W0:Y:S01]  /*6930*/  LDS R181, [R181+0x1480] ;  /* 0x00148000b5b57984 */ /* 0x000e220000000800 */
[----:B------:R-:W-:Y:S04]  /*6940*/  BSSY B0, `(.L_x_16261) ;  /* 0x0000004000007945 */ /* 0x000fe80003800000 */
[----:B------:R-:W-:Y:S05]  /*6950*/  @!P4 BRA `(.L_x_16262) ;  /* 0x000000000008c947 */ /* 0x000fea0003800000 */
[----:B------:R1:W-:Y:S04]  /*6960*/  REDG.E.ADD.F32.FTZ.RN.STRONG.GPU desc[UR14][R12.64+-0x400], R203 ;  /* 0xfffc00cb0c0079a6 */ /* 0x0003e8000c10f38e */
[----:B0-----:R0:W-:Y:S02]  /*6970*/  REDG.E.ADD.F32.FTZ.RN.STRONG.GPU desc[UR14][R44.64+-0x400], R181 ;  /* 0xfffc00b52c0079a6 */ /* 0x0011e4000c10f38e */
.L_x_16262:
[----:B------:R-:W-:Y:S05]  /*6980*/  BSYNC B0 ;  /* 0x0000000000007941 */ /* 0x000fea0003800000 */
.L_x_16261:
[----:B0---4-:R0:W4:Y:S01]  /*6990*/  LDS R15, [R182+0x1500] ;  /* 0x00150000b60f7984 */ /* 0x0111220000000800 */
[----:B------:R-:W-:Y:S04]  /*69a0*/  BSSY B0, `(.L_x_16263) ;  /* 0x0000004000007945 */ /* 0x000fe80003800000 */
[----:B------:R-:W-:Y:S05]  /*69b0*/  @!P5 BRA `(.L_x_16264) ;  /* 0x000000000008d947 */ /* 0x000fea0003800000 */
[----:B------:R0:W-:Y:S04]  /*69c0*/  REDG.E.ADD.F32.FTZ.RN.STRONG.GPU desc[UR14][R12.64+-0x380], R205 ;  /* 0xfffc80cd0c0079a6 */ /* 0x0001e8000c10f38e */
[----:B----4-:R0:W-:Y:S02]  /*69d0*/  REDG.E.ADD.F32.FTZ.RN.STRONG.GPU desc[UR14][R44.64+-0x380], R15 ;  /* 0xfffc800f2c0079a6 */ /* 0x0101e4000c10f38e */
.L_x_16264:
[----:B------:R-:W-:Y:S05]  /*69e0*/  BSYNC B0 ;  /* 0x0000000000007941 */ /* 0x000fea0003800000 */
.L_x_16263:
        /* <DEDUP_REMOVED lines=11> */
.L_x_16266:
[----:B------:R-:W-:Y:S05]  /*6aa0*/  BSYNC B0 ;  /* 0x0000000000007941 */ /* 0x000fea0003800000 */
.L_x_16265:
[----:B0---4-:R0:W4:Y:S01]  /*6ab0*/  LDS R15, [R184+0x1600] ;  /* 0x00160000b80f7984 */ /* 0x0111220000000800 */
[----:B------:R-:W-:Y:S04]  /*6ac0*/  BSSY B0, `(.L_x_16267) ;  /* 0x0000004000007945 */ /* 0x000fe80003800000 */
[----:B------:R-:W-:Y:S05]  /*6ad0*/  @!P1 BRA `(.L_x_16268) ;  /* 0x0000000000089947 */ /* 0x000fea0003800000 */
[----:B------:R0:W-:Y:S04]  /*6ae0*/  REDG.E.ADD.F32.FTZ.RN.STRONG.GPU desc[UR14][R12.64+-0x280], R209 ;  /* 0xfffd80d10c0079a6 */ /* 0x0001e8000c10f38e */
[----:B----4-:R0:W-:Y:S02]  /*6af0*/  REDG.E.ADD.F32.FTZ.RN.STRONG.GPU desc[UR14][R44.64+-0x280], R15 ;  /* 0xfffd800f2c0079a6 */ /* 0x0101e4000c10f38e */
.L_x_16268:
[----:B------:R-:W-:Y:S05]  /*6b00*/  BSYNC B0 ;  /* 0x0000000000007941 */ /* 0x000fea0003800000 */
.L_x_16267:
[----:B------:R-:W0:Y:S01]  /*6b10*/  LDS R185, [R185+0x1680] ;  /* 0x00168000b9b97984 */ /* 0x000e220000000800 */
[----:B------:R-:W-:Y:S04]  /*6b20*/  BSSY B0, `(.L_x_16269) ;  /* 0x0000004000007945 */ /* 0x000fe80003800000 */
[----:B------:R-:W-:Y:S05]  /*6b30*/  @!P2 BRA `(.L_x_16270) ;  /* 0x000000000008a947 */ /* 0x000fea0003800000 */
[----:B------:R1:W-:Y:S04]  /*6b40*/  REDG.E.ADD.F32.FTZ.RN.STRONG.GPU desc[UR14][R12.64+-0x200], R211 ;  /* 0xfffe00d30c0079a6 */ /* 0x0003e8000c10f38e */
[----:B0-----:R0:W-:Y:S02]  /*6b50*/  REDG.E.ADD.F32.FTZ.RN.STRONG.GPU desc[UR14][R44.64+-0x200], R185 ;  /* 0xfffe00b92c0079a6 */ /* 0x0011e4000c10f38e */
.L_x_16270:
[----:B------:R-:W-:Y:S05]  /*6b60*/  BSYNC B0 ;  /* 0x0000000000007941 */ /* 0x000fea0003800000 */
.L_x_16269:
[----:B0---4-:R0:W4:Y:S01]  /*6b70*/  LDS R15, [R186+0x1700] ;  /* 0x00170000ba0f7984 */ /* 0x0111220000000800 */
[----:B------:R-:W-:Y:S04]  /*6b80*/  BSSY B0, `(.L_x_16271) ;  /* 0x0000004000007945 */ /* 0x000fe80003800000 */
[----:B------:R-:W-:Y:S05]  /*6b90*/  @!P3 BRA `(.L_x_16272) ;  /* 0x000000000008b947 */ /* 0x000fea0003800000 */
[----:B------:R0:W-:Y:S04]  /*6ba0*/  REDG.E.ADD.F32.FTZ.RN.STRONG.GPU desc[UR14][R12.64+-0x180], R213 ;  /* 0xfffe80d50c0079a6 */ /* 0x0001e8000c10f38e */
[----:B----4-:R0:W-:Y:S02]  /*6bb0*/  REDG.E.ADD.F32.FTZ.RN.STRONG.GPU desc[UR14][R44.64+-0x180], R15 ;  /* 0xfffe800f2c0079a6 */ /* 0x0101e4000c10f38e */
.L_x_16272:
[----:B------:R-:W-:Y:S05]  /*6bc0*/  BSYNC B0 ;  /* 0x0000000000007941 */ /* 0x000fea0003800000 */
.L_x_16271:
[----:B------:R-:W0:Y:S01]  /*6bd0*/  LDS R187, [R187+0x1780] ;  /* 0x00178000bbbb7984 */ /* 0x000e220000000800 */
[----:B------:R-:W-:Y:S04]  /*6be0*/  BSSY B0, `(.L_x_16273) ;  /* 0x0000004000007945 */ /* 0x000fe80003800000 */
[----:B------:R-:W-:Y:S05]  /*6bf0*/  @!P4 BRA `(.L_x_16274) ;  /* 0x000000000008c947 */ /* 0x000fea0003800000 */
[----:B------:R1:W-:Y:S04]  /*6c00*/  REDG.E.ADD.F32.FTZ.RN.STRONG.GPU desc[UR14][R12.64+-0x100], R215 ;  /* 0xffff00d70c0079a6 */ /* 0x0003e8000c10f38e */
[----:B0-----:R0:W-:Y:S02]  /*6c10*/  REDG.E.ADD.F32.FTZ.RN.STRONG.GPU desc[UR14][R44.64+-0x100], R187 ;  /* 0xffff00bb2c0079a6 */ /* 0x0011e4000c10f38e */
.L_x_16274:
[----:B------:R-:W-:Y:S05]  /*6c20*/  BSYNC B0 ;  /* 0x0000000000007941 */ /* 0x000fea0003800000 */
.L_x_16273:
[----:B0---4-:R0:W4:Y:S01]  /*6c30*/  LDS R15, [R188+0x1800] ;  /* 0x00180000bc0f7984 */ /* 0x0111220000000800 */
[----:B------:R-:W-:Y:S04]  /*6c40*/  BSSY B0, `(.L_x_16275) ;  /* 0x0000004000007945 */ /* 0x000fe80003800000 */
[----:B------:R-:W-:Y:S05]  /*6c50*/  @!P5 BRA `(.L_x_16276) ;  /* 0x000000000008d947 */ /* 0x000fea0003800000 */
[----:B------:R0:W-:Y:S04]  /*6c60*/  REDG.E.ADD.F32.FTZ.RN.STRONG.GPU desc[UR14][R12.64+-0x80], R217 ;  /* 0xffff80d90c0079a6 */ /* 0x0001e8000c10f38e */
[----:B----4-:R0:W-:Y:S02]  /*6c70*/  REDG.E.ADD.F32.FTZ.RN.STRONG.GPU desc[UR14][R44.64+-0x80], R15 ;  /* 0xffff800f2c0079a6 */ /* 0x0101e4000c10f38e */
.L_x_16276:
[----:B------:R-:W-:Y:S05]  /*6c80*/  BSYNC B0 ;  /* 0x0000000000007941 */ /* 0x000fea0003800000 */
.L_x_16275:
[----:B012---:R-:W0:Y:S01]  /*6c90*/  SHFL.DOWN PT, R12, R169, 0x1, 0x1f ;  /* 0x08201f00a90c7f89 */ /* 0x007e2200000e0000 */
[----:B------:R-:W-:Y:S01]  /*6ca0*/  ISETP.GT.AND P1, PT, R131, 0x1e, PT ;  /* 0x0000001e8300780c */ /* 0x000fe20003f24270 */
[----:B------:R-:W-:Y:S01]  /*6cb0*/  FMUL.FTZ R53, R53, R164 ;  /* 0x000000a435357220 */ /* 0x000fe20000410000 */
[----:B------:R-:W-:Y:S01]  /*6cc0*/  FMUL.FTZ R64, R64, R154 ;  /* 0x0000009a40407220 */ /* 0x000fe20000410000 */
[----:B------:R-:W1:Y:S01]  /*6cd0*/  SHFL.DOWN PT, R13, R168, 0x1, 0x1f ;  /* 0x08201f00a80d7f89 */ /* 0x000e6200000e0000 */
[----:B------:R-:W-:Y:S01]  /*6ce0*/  ISETP.NE.AND P2, PT, R131, RZ, PT ;  /* 0x000000ff8300720c */ /* 0x000fe20003f45270 */
        /* <DEDUP_REMOVED lines=13> */
[----:B------:R-:W-:Y:S01]  /*6dc0*/  FFMA.FTZ R86, R75, R57, R86 ;  /* 0x000000394b567223 */ /* 0x000fe20000010056 */
[----:B------:R-:W-:Y:S01]  /*6dd0*/  FFMA.FTZ R88, R77, R63, R88 ;  /* 0x0000003f4d587223 */ /* 0x000fe20000010058 */
[----:B------:R-:W-:Y:S01]  /*6de0*/  FFMA.FTZ R91, R78, R66, R91 ;  /* 0x000000424e5b7223 */ /* 0x000fe2000001005b */
[----:B------:R-:W-:Y:S01]  /*6df0*/  FFMA.FTZ R90, R79, R69, R90 ;  /* 0x000000454f5a7223 */ /* 0x000fe2000001005a */
        /* <DEDUP_REMOVED lines=9> */
[C---:B------:R-:W-:Y:S02]  /*6e90*/  FMUL.FTZ R13, R43.reuse, R141 ;  /* 0x0000008d2b0d7220 */ /* 0x040fe40000410000 */
[----:B----4-:R-:W1:Y:S02]  /*6ea0*/  SHFL.DOWN PT, R15, R168, 0x4, 0x1f ;  /* 0x08801f00a80f7f89 */ /* 0x010e6400000e0000 */
[CC--:B------:R-:W-:Y:S01]  /*6eb0*/  FFMA.FTZ R12, R42.reuse, R143.reuse, -R13 ;  /* 0x0000008f2a0c7223 */ /* 0x0c0fe2000001080d */
[-C--:B------:R-:W-:Y:S01]  /*6ec0*/  FMUL.FTZ R13, R43, R143.reuse ;  /* 0x0000008f2b0d7220 */ /* 0x080fe20000410000 */
[----:B------:R-:W-:Y:S01]  /*6ed0*/  FMUL.FTZ R143, R9, R143 ;  /* 0x0000008f098f7220 */ /* 0x000fe20000410000 */
[----:B------:R-:W-:Y:S01]  /*6ee0*/  FMUL.FTZ R9, R43, R174 ;  /* 0x000000ae2b097220 */ /* 0x000fe20000410000 */
[----:B------:R-:W-:Y:S01]  /*6ef0*/  FMUL.FTZ R171, R171, R12 ;  /* 0x0000000cabab7220 */ /* 0x000fe20000410000 */
[-C--:B------:R-:W-:Y:S01]  /*6f00*/  FFMA.FTZ R13, R42, R141.reuse, R13 ;  /* 0x0000008d2a0d7223 */ /* 0x080fe2000001000d */
[----:B------:R-:W-:Y:S01]  /*6f10*/  FFMA.FTZ R48, R48, R141, R143 ;  /* 0x0000008d30307223 */ /* 0x000fe2000001008f */
        /* <DEDUP_REMOVED lines=8> */
[----:B------:R-:W-:Y:S01]  /*6fa0*/  FFMA.FTZ R85, R72, R48, R85 ;  /* 0x0000003048557223 */ /* 0x000fe20000010055 */
[----:B------:R-:W-:Y:S01]  /*6fb0*/  FFMA.FTZ R167, R166, R9, R167 ;  /* 0x00000009a6a77223 */ /* 0x000fe200000100a7 */
[----:B------:R-:W-:Y:S01]  /*6fc0*/  FMUL.FTZ R9, R43, R164 ;  /* 0x000000a42b097220 */ /* 0x000fe20000410000 */
[----:B0-----:R-:W-:Y:S01]  /*6fd0*/  @!P1 FADD.FTZ R169, R169, R14 ;  /* 0x0000000ea9a99221 */ /* 0x001fe20000010000 */
[----:B------:R-:W-:Y:S01]  /*6fe0*/  FMUL.FTZ R13, R200, R13 ;  /* 0x0000000dc80d7220 */ /* 0x000fe20000410000 */
[----:B------:R-:W-:Y:S01]  /*6ff0*/  FFMA.FTZ R167, R50, R51, R167 ;  /* 0x0000003332a77223 */ /* 0x000fe200000100a7 */
[----:B------:R-:W-:Y:S01]  /*7000*/  FFMA.FTZ R165, R42, R165, R9 ;  /* 0x000000a52aa57223 */ /* 0x000fe20000010009 */
[----:B-1----:R-:W-:Y:S01]  /*7010*/  @!P1 FADD.FTZ R168, R168, R15 ;  /* 0x0000000fa8a89221 */ /* 0x002fe20000010000 */
[----:B------:R-:W0:Y:S01]  /*7020*/  SHFL.DOWN PT, R44, R169, 0x8, 0x1f ;  /* 0x09001f00a92c7f89 */ /* 0x000e2200000e0000 */
[----:B------:R-:W-:Y:S01]  /*7030*/  ISETP.GT.AND P1, PT, R131, 0x17, PT ;  /* 0x000000178300780c */ /* 0x000fe20003f24270 */
[C---:B------:R-:W-:Y:S01]  /*7040*/  FMUL.FTZ R9, R43.reuse, R162 ;  /* 0x000000a22b097220 */ /* 0x040fe20000410000 */
[----:B------:R-:W-:Y:S01]  /*7050*/  FFMA.FTZ R198, R198, R165, R13 ;  /* 0x000000a5c6c67223 */ /* 0x000fe2000001000d */
[----:B------:R-:W1:Y:S01]  /*7060*/  SHFL.DOWN PT, R15, R168, 0x8, 0x1f ;  /* 0x09001f00a80f7f89 */ /* 0x000e6200000e0000 */
[C---:B------:R-:W-:Y:S01]  /*7070*/  FMUL.FTZ R13, R43.reuse, R156 ;  /* 0x0000009c2b0d7220 */ /* 0x040fe20000410000 */
[-C--:B------:R-:W-:Y:S01]  /*7080*/  FFMA.FTZ R12, R42, R163.reuse, -R9 ;  /* 0x000000a32a0c7223 */ /* 0x080fe20000010809 */
[----:B------:R-:W-:Y:S01]  /*7090*/  FMUL.FTZ R9, R43, R163 ;  /* 0x000000a32b097220 */ /* 0x000fe20000410000 */
[----:B------:R-:W-:Y:S01]  /*70a0*/  FFMA.FTZ R198, R55, R54, R198 ;  /* 0x0000003637c67223 */ /* 0x000fe200000100c6 */
[----:B------:R-:W-:Y:S01]  /*70b0*/  FADD.FTZ R99, R170, R99 ;  /* 0x00000063aa637221 */ /* 0x000fe20000010000 */
[----:B------:R-:W-:Y:S01]  /*70c0*/  FMUL.FTZ R14, R161, R12 ;  /* 0x0000000ca10e7220 */ /* 0x000fe20000410000 */
[----:B------:R-:W-:Y:S01]  /*70d0*/  FFMA.FTZ R12, R42, R162, R9 ;  /* 0x000000a22a0c7223 */ /* 0x000fe20000010009 */
[----:B------:R-:W-:Y:S01]  /*70e0*/  FMUL.FTZ R9, R43, R160 ;  /* 0x000000a02b097220 */ /* 0x000fe20000410000 */
[----:B------:R-:W-:Y:S01]  /*70f0*/  FADD.FTZ R98, R167, R98 ;  /* 0x00000062a7627221 */ /* 0x000fe20000010000 */
[----:B------:R-:W-:Y:S01]  /*7100*/  FADD.FTZ R97, R198, R97 ;  /* 0x00000061c6617221 */ /* 0x000fe20000010000 */
[----:B------:R-:W-:Y:S01]  /*7110*/  FFMA.FTZ R159, R159, R12, R14 ;  /* 0x0000000c9f9f7223 */ /* 0x000fe2000001000e */
[-C--:B------:R-:W-:Y:S01]  /*7120*/  FFMA.FTZ R14, R42, R158.reuse, -R9 ;  /* 0x0000009e2a0e7223 */ /* 0x080fe20000010809 */
[-C--:B------:R-:W-:Y:S01]  /*7130*/  FMUL.FTZ R9, R43, R158.reuse ;  /* 0x0000009e2b097220 */ /* 0x080fe20000410000 */
[----:B------:R-:W-:Y:S01]  /*7140*/  FMUL.FTZ R12, R61, R158 ;  /* 0x0000009e3d0c7220 */ /* 0x000fe20000410000 */
[----:B------:R-:W-:-:S03]  /*7150*/  FFMA.FTZ R159, R58, R57, R159 ;  /* 0x000000393a9f7223 */ /* 0x000fc6000001009f */
[----:B------:R-:W-:Y:S01]  /*7160*/  FFMA.FTZ R59, R59, R160, R12 ;  /* 0x000000a03b3b7223 */ /* 0x000fe2000001000c */
[----:B------:R-:W-:Y:S01]  /*7170*/  FADD.FTZ R96, R159, R96 ;  /* 0x000000609f607221 */ /* 0x000fe20000010000 */
[----:B0-----:R-:W-:Y:S01]  /*7180*/  @!P1 FADD.FTZ R169, R169, R44 ;  /* 0x0000002ca9a99221 */ /* 0x001fe20000010000 */
[----:B------:R-:W-:Y:S01]  /*7190*/  FMUL.FTZ R44, R157, R14 ;  /* 0x0000000e9d2c7220 */ /* 0x000fe20000410000 */
[----:B------:R-:W-:Y:S01]  /*71a0*/  FFMA.FTZ R14, R42, R160, R9 ;  /* 0x000000a02a0e7223 */ /* 0x000fe20000010009 */
[CC--:B------:R-:W-:Y:S01]  /*71b0*/  FMUL.FTZ R9, R43.reuse, R154.reuse ;  /* 0x0000009a2b097220 */ /* 0x0c0fe20000410000 */
[----:B-1----:R-:W-:Y:S01]  /*71c0*/  @!P1 FADD.FTZ R168, R168, R15 ;  /* 0x0000000fa8a89221 */ /* 0x002fe20000010000 */
[----:B------:R-:W0:Y:S01]  /*71d0*/  SHFL.DOWN PT, R46, R169, 0x10, 0x1f ;  /* 0x0a001f00a92e7f89 */ /* 0x000e2200000e0000 */
[C---:B------:R-:W-:Y:S01]  /*71e0*/  FFMA.FTZ R154, R42.reuse, R154, -R13 ;  /* 0x0000009a2a9a7223 */ /* 0x040fe2000001080d */
[C---:B------:R-:W-:Y:S01]  /*71f0*/  FFMA.FTZ R13, R42.reuse, R156, R9 ;  /* 0x0000009c2a0d7223 */ /* 0x040fe20000010009 */
[----:B------:R-:W-:Y:S01]  /*7200*/  FMUL.FTZ R9, R43, R152 ;  /* 0x000000982b097220 */ /* 0x000fe20000410000 */
[----:B------:R-:W1:Y:S01]  /*7210*/  SHFL.DOWN PT, R15, R168, 0x10, 0x1f ;  /* 0x0a001f00a80f7f89 */ /* 0x000e6200000e0000 */
[----:B------:R-:W-:Y:S01]  /*7220*/  ISETP.GT.AND P1, PT, R131, 0xf, PT ;  /* 0x0000000f8300780c */ /* 0x000fe20003f24270 */
[----:B------:R-:W-:Y:S01]  /*7230*/  FFMA.FTZ R155, R155, R14, R44 ;  /* 0x0000000e9b9b7223 */ /* 0x000fe2000001002c */
[-C--:B------:R-:W-:Y:S01]  /*7240*/  FFMA.FTZ R9, R42, R151.reuse, -R9 ;  /* 0x000000972a097223 */ /* 0x080fe20000010809 */
[C---:B------:R-:W-:Y:S01]  /*7250*/  FMUL.FTZ R151, R43.reuse, R151 ;  /* 0x000000972b977220 */ /* 0x040fe20000410000 */
[----:B------:R-:W-:Y:S01]  /*7260*/  FMUL.FTZ R14, R43, R146 ;  /* 0x000000922b0e7220 */ /* 0x000fe20000410000 */
[----:B------:R-:W-:Y:S01]  /*7270*/  FMUL.FTZ R153, R153, R154 ;  /* 0x0000009a99997220 */ /* 0x000fe20000410000 */
[----:B------:R-:W-:Y:S01]  /*7280*/  FMUL.FTZ R148, R148, R9 ;  /* 0x0000000994947220 */ /* 0x000fe20000410000 */
[-C--:B------:R-:W-:Y:S01]  /*7290*/  FMUL.FTZ R9, R43, R149.reuse ;  /* 0x000000952b097220 */ /* 0x080fe20000410000 */
[C---:B------:R-:W-:Y:S01]  /*72a0*/  FFMA.FTZ R44, R42.reuse, R152, R151 ;  /* 0x000000982a2c7223 */ /* 0x040fe20000010097 */
[----:B------:R-:W-:Y:S01]  /*72b0*/  FFMA.FTZ R14, R42, R149, R14 ;  /* 0x000000952a0e7223 */ /* 0x000fe2000001000e */
[----:B------:R-:W-:Y:S01]  /*72c0*/  FFMA.FTZ R153, R150, R13, R153 ;  /* 0x0000000d96997223 */ /* 0x000fe20000010099 */
[----:B------:R-:W-:Y:S01]  /*72d0*/  FFMA.FTZ R9, R42, R146, -R9 ;  /* 0x000000922a097223 */ /* 0x000fe20000010809 */
[----:B------:R-:W-:Y:S01]  /*72e0*/  FFMA.FTZ R44, R147, R44, R148 ;  /* 0x0000002c932c7223 */ /* 0x000fe20000010094 */
[----:B------:R-:W-:Y:S01]  /*72f0*/  FFMA.FTZ R60, R60, R59, R155 ;  /* 0x0000003b3c3c7223 */ /* 0x000fe2000001009b */
[----:B------:R-:W-:Y:S01]  /*7300*/  FFMA.FTZ R153, R62, R63, R153 ;  /* 0x0000003f3e997223 */ /* 0x000fe20000010099 */
[----:B------:R-:W-:Y:S01]  /*7310*/  FMUL.FTZ R144, R144, R9 ;  /* 0x0000000990907220 */ /* 0x000fe20000410000 */
        /* <DEDUP_REMOVED lines=8> */
[----:B------:R-:W-:Y:S01]  /*73a0*/  MOV R12, R169 ;  /* 0x000000a9000c7202 */ /* 0x000fe20000000f00 */
[----:B------:R-:W-:-:S03]  /*73b0*/  FFMA.FTZ R145, R68, R69, R145 ;  /* 0x0000004544917223 */ /* 0x000fc60000010091 */
[----:B------:R-:W-:Y:S01]  /*73c0*/  MOV R13, R168 ;  /* 0x000000a8000d7202 */ /* 0x000fe20000000f00 */
[----:B------:R-:W-:-:S04]  /*73d0*/  FADD.FTZ R92, R145, R92 ;  /* 0x0000005c915c7221 */ /* 0x000fc80000010000 */
[----:B------:R0:W-:Y:S01]  /*73e0*/  @!P2 STS.64 [UR7+0x18c8], R12 ;  /* 0x0018c80cff00a988 */ /* 0x0001e20008000a07 */
[----:B------:R-:W-:Y:S06]  /*73f0*/  BAR.SYNC.DEFER_BLOCKING 0x0 ;  /* 0x0000000000007b1d */ /* 0x000fec0000010000 */
[----:B------:R-:W-:Y:S05]  /*7400*/  @P0 BRA `(.L_x_16278) ;  /* 0x0000000000180947 */ /* 0x000fea0003800000 */
[----:B------:R-:W-:Y:S02]  /*7410*/  ISETP.NE.AND P0, PT, R119, R142, PT ;  /* 0x0000008e7700720c */ /* 0x000fe40003f05270 */
[----:B------:R-:W-:-:S11]  /*7420*/  LEA R9, R81, UR7, 0x3 ;  /* 0x0000000751097c11 */ /* 0x000fd6000f8e18ff */
[----:B------:R-:W0:Y:S02]  /*7430*/  @P0 LDS.64 R14, [R9+0x3e10] ;  /* 0x003e1000090e0984 */ /* 0x000e240000000a00 */
[----:B0-----:R-:W-:Y:S01]  /*7440*/  @P0 FADD.FTZ R13, R13, R15 ;  /* 0x0000000f0d0d0221 */ /* 0x001fe20000010000 */
[----:B------:R-:W-:-:S05]  /*7450*/  @P0 FADD.FTZ R12, R12, R14 ;  /* 0x0000000e0c0c0221 */ /* 0x000fca0000010000 */
[----:B------:R1:W-:Y:S02]  /*7460*/  STS.64 [R9+0x3e10], R12 ;  /* 0x003e100c09007388 */ /* 0x0003e40000000a00 */
.L_x_16278:
[----:B------:R-:W-:Y:S05]  /*7470*/  BSYNC B0 ;  /* 0x0000000000007941 */ /* 0x000fea0003800000 */
.L_x_16277:
[----:B------:R-:W-:Y:S01]  /*7480*/  IADD3 R81, R81, 0x1, RZ ;  /* 0x0000000151517810 */ /* 0x000fe20007ffe0ff */
[----:B------:R-:W-:-:S03]  /*7490*/  UIADD3 UR5, UP0, UR5, 0x1, URZ ;  /* 0x0000000105057890 */ /* 0x000fc6000ff1e03f */
[----:B------:R-:W-:Y:S01]  /*74a0*/  ISETP.GE.AND P0, PT, R81, UR34, PT ;  /* 0x0000002251007c0c */ /* 0x000fe2000bf06270 */
[----:B------:R-:W-:-:S12]  /*74b0*/  UIADD3.X UR6, URZ, UR6, URZ, UP0, !UPT ;  /* 0x000000063f067290 */ /* 0x000fd800087fe43f */
[----:B------:R-:W-:Y:S05]  /*74c0*/  @!P0 BRA `(.L_x_16279) ;  /* 0xffffffa400a88947 */ /* 0x000fea000383ffff */
.L_x_16232:
[----:B------:R-:W-:Y:S01]  /*74d0*/  BAR.SYNC.DEFER_BLOCKING 0x0 ;  /* 0x0000000000007b1d */ /* 0x000fe20000010000 */
[----:B------:R-:W-:Y:S02]  /*74e0*/  ISETP.NE.AND P0, PT, R133, RZ, PT ;  /* 0x000000ff8500720c */ /* 0x000fe40003f05270 */
[----:B------:R-:W-:Y:S02]  /*74f0*/  F2FP.F16.F32.PACK_AB R90, R91, R90 ;  /* 0x0000005a5b5a723e */ /* 0x000fe400000000ff */
[----:B------:R-:W-:-:S03]  /*7500*/  F2FP.F16.F32.PACK_AB R88, R89, R88 ;  /* 0x000000585958723e */ /* 0x000fc600000000ff */
[----:B-1----:R-:W1:Y:S01]  /*7510*/  LDC.64 R8, c[0x0][0x388] ;  /* 0x0000e200ff087b82 */ /* 0x002e620000000a00 */
[----:B------:R-:W-:Y:S01]  /*7520*/  F2FP.F16.F32.PACK_AB R86, R87, R86 ;  /* 0x000000565756723e */ /* 0x000fe200000000ff */
[----:B------:R-:W-:Y:S01]  /*7530*/  BSSY B0, `(.L_x_16280) ;  /* 0x000002f000007945 */ /* 0x000fe20003800000 */
[----:B------:R-:W-:Y:S02]  /*7540*/  F2FP.F16.F32.PACK_AB R84, R85, R84 ;  /* 0x000000545554723e */ /* 0x000fe400000000ff */
[----:B------:R-:W-:Y:S02]  /*7550*/  PRMT R0, R90, 0x7632, R0 ;  /* 0x000076325a007816 */ /* 0x000fe40000000000 */
[----:B------:R-:W-:Y:S02]  /*7560*/  PRMT R2, R88, 0x7632, R2 ;  /* 0x0000763258027816 */ /* 0x000fe40000000002 */
[----:B------:R-:W-:Y:S02]  /*7570*/  PRMT R3, R86, 0x7632, R3 ;  /* 0x0000763256037816 */ /* 0x000fe40000000003 */
[----:B------:R-:W-:-:S02]  /*7580*/  PRMT R4, R84, 0x7632, R4 ;  /* 0x0000763254047816 */ /* 0x000fc40000000004 */
[----:B0-----:R-:W-:Y:S02]  /*7590*/  SHF.R.S32.HI R12, RZ, 0x1f, R117 ;  /* 0x0000001fff0c7819 */ /* 0x001fe40000011475 */
[----:B------:R-:W-:Y:S02]  /*75a0*/  IADD3 R6, P2, R117, R118, RZ ;  /* 0x0000007675067210 */ /* 0x000fe40007f5e0ff */
[----:B------:R-:W-:Y:S01]  /*75b0*/  IADD3 R35, -R142, UR4, RZ ;  /* 0x000000048e237c10 */ /* 0x000fe2000fffe1ff */
[----:B------:R-:W-:Y:S01]  /*75c0*/  STS.U16 [R107], R90 ;  /* 0x0000005a6b007388 */ /* 0x000fe20000000400 */
[----:B------:R-:W-:-:S03]  /*75d0*/  LEA.HI.X.SX32 R7, R118, R12, 0x1, P2 ;  /* 0x0000000c76077211 */ /* 0x000fc600010f0eff */
        /* <DEDUP_REMOVED lines=9> */
[----:B-1----:R-:W-:-:S03]  /*7670*/  IMAD.WIDE.U32 R2, R8, UR16, RZ ;  /* 0x0000001008027c25 */ /* 0x002fc6000f8e00ff */
        /* <DEDUP_REMOVED lines=26> */
.L_x_16281:
[----:B------:R-:W-:Y:S05]  /*7820*/  BSYNC B0 ;  /* 0x0000000000007941 */ /* 0x000fea0003800000 */
.L_x_16280:
[----:B------:R-:W-:Y:S01]  /*7830*/  MOV R3, R33 ;  /* 0x0000002100037202 */ /* 0x000fe20000000f00 */
[----:B------:R-:W-:Y:S01]  /*7840*/  ULDC.64 UR10, c[0x0][0x390] ;  /* 0x0000e400000a7ab9 */ /* 0x000fe20000000a00 */
[----:B------:R-:W-:Y:S01]  /*7850*/  IMAD R35, R35, -0x100, RZ ;  /* 0xffffff0023237824 */ /* 0x000fe200078e02ff */
[----:B------:R-:W-:Y:S01]  /*7860*/  LOP3.LUT R37, R117, 0x20, RZ, 0xfc, !PT ;  /* 0x0000002075257812 */ /* 0x000fe200078efcff */
[----:B------:R-:W-:Y:S01]  /*7870*/  IMAD R4, R140, UR10, RZ ;  /* 0x0000000a8c047c24 */ /* 0x000fe2000f8e02ff */
[----:B------:R-:W-:Y:S01]  /*7880*/  ULDC.64 UR8, c[0x0][0x3e0] ;  /* 0x0000f80000087ab9 */ /* 0x000fe20000000a00 */
[----:B------:R-:W-:Y:S01]  /*7890*/  IMAD.WIDE.U32 R2, R139, UR10, R2 ;  /* 0x0000000a8b027c25 */ /* 0x000fe2000f8e0002 */
[----:B------:R-:W-:Y:S01]  /*78a0*/  LEA R5, P1, R117, UR8, 0x1 ;  /* 0x0000000875057c11 */ /* 0x000fe2000f8208ff */
[----:B------:R-:W-:Y:S01]  /*78b0*/  BSSY B0, `(.L_x_16282) ;  /* 0x0000058000007945 */ /* 0x000fe20003800000 */
[----:B------:R-:W-:Y:S01]  /*78c0*/  SHF.R.S32.HI R33, RZ, 0x1f, R35 ;  /* 0x0000001fff217819 */ /* 0x000fe20000011423 */
[----:B0-----:R-:W-:Y:S01]  /*78d0*/  IMAD R9, R139, UR11, R4 ;  /* 0x0000000b8b097c24 */ /* 0x001fe2000f8e0204 */
[----:B------:R-:W-:-:S02]  /*78e0*/  IADD3 R4, P2, R35, R2, RZ ;  /* 0x0000000223047210 */ /* 0x000fc40007f5e0ff */
[----:B------:R-:W-:Y:S02]  /*78f0*/  ISETP.GE.AND P6, PT, R37, R0, PT ;  /* 0x000000002500720c */ /* 0x000fe40003fc6270 */
[----:B------:R-:W-:Y:S02]  /*7900*/  LEA.HI.X R8, R117, UR9, R12, 0x1, P1 ;  /* 0x0000000975087c11 */ /* 0x000fe400088f0c0c */
[----:B------:R-:W-:Y:S02]  /*7910*/  IADD3.X R3, R33, R9, R3, P2, !PT ;  /* 0x0000000921037210 */ /* 0x000fe400017fe403 */
[C---:B------:R-:W-:Y:S02]  /*7920*/  LEA R2, P1, R4.reuse, R5, 0x1 ;  /* 0x0000000504027211 */ /* 0x040fe400078208ff */
[----:B------:R-:W-:Y:S02]  /*7930*/  LOP3.LUT R39, R117, 0x40, RZ, 0xfc, !PT ;  /* 0x0000004075277812 */ /* 0x000fe400078efcff */
[----:B------:R-:W-:-:S02]  /*7940*/  LEA.HI.X R3, R4, R8, R3, 0x1, P1 ;  /* 0x0000000804037211 */ /* 0x000fc400008f0c03 */
[C---:B------:R-:W-:Y:S02]  /*7950*/  LOP3.LUT R41, R117.reuse, 0x60, RZ, 0xfc, !PT ;  /* 0x0000006075297812 */ /* 0x040fe400078efcff */
[C---:B------:R-:W-:Y:S01]  /*7960*/  LOP3.LUT R43, R117.reuse, 0x80, RZ, 0xfc, !PT ;  /* 0x00000080752b7812 */ /* 0x040fe200078efcff */
[----:B------:R-:W-:Y:S01]  /*7970*/  @!P6 STG.E.U16 desc[UR14][R2.64+-0x1c0], R15 ;  /* 0xfffe400f0200e986 */ /* 0x000fe2000c10150e */
        /* <DEDUP_REMOVED lines=18> */
[----:B------:R0:W-:Y:S01]  /*7aa0*/  @!P3 STG.E.U16 desc[UR14][R2.64+-0x100], R25 ;  /* 0xffff00190200b986 */ /* 0x0001e2000c10150e */
[----:B------:R-:W-:Y:S01]  /*7ab0*/  PRMT R14, R4, 0x7632, R14 ;  /* 0x00007632040e7816 */ /* 0x000fe2000000000e */
[----:B------:R-:W-:Y:S01]  /*7ac0*/  FADD.FTZ R94, R93, R94 ;  /* 0x0000005e5d5e7221 */ /* 0x000fe20000010000 */
[----:B------:R-:W-:Y:S01]  /*7ad0*/  PRMT R20, R0, 0x7632, R20 ;  /* 0x0000763200147816 */ /* 0x000fe20000000014 */
[----:B------:R-:W-:Y:S02]  /*7ae0*/  @!P2 STG.E.U16 desc[UR14][R2.64+-0xc0], R27 ;  /* 0xffff401b0200a986 */ /* 0x000fe4000c10150e */
[----:B------:R-:W-:-:S02]  /*7af0*/  FADD.FTZ R95, R94, R95 ;  /* 0x0000005f5e5f7221 */ /* 0x000fc40000010000 */
[----:B------:R-:W-:Y:S02]  /*7b00*/  @!P1 STG.E.U16 desc[UR14][R2.64+-0x80], R29 ;  /* 0xffff801d02009986 */ /* 0x000fe4000c10150e */
[----:B------:R-:W-:Y:S02]  /*7b10*/  FADD.FTZ R96, R95, R96 ;  /* 0x000000605f607221 */ /* 0x000fe40000010000 */
[----:B------:R1:W-:Y:S01]  /*7b20*/  @!P6 STG.E.U16 desc[UR14][R2.64+-0x40], R31 ;  /* 0xffffc01f0200e986 */ /* 0x0003e2000c10150e */
[----:B0-----:R-:W0:Y:S01]  /*7b30*/  LDC.64 R24, c[0x0][0x3a8] ;  /* 0x0000ea00ff187b82 */ /* 0x001e220000000a00 */
[----:B------:R-:W-:-:S07]  /*7b40*/  FADD.FTZ R97, R96, R97 ;  /* 0x0000006160617221 */ /* 0x000fce0000010000 */
[----:B------:R-:W-:Y:S01]  /*7b50*/  BAR.SYNC.DEFER_BLOCKING 0x0 ;  /* 0x0000000000007b1d */ /* 0x000fe20000010000 */
        /* <DEDUP_REMOVED lines=45> */
.L_x_16283:
[----:B------:R-:W-:Y:S05]  /*7e30*/  BSYNC B0 ;  /* 0x0000000000007941 */ /* 0x000fea0003800000 */
.L_x_16282:
[----:B------:R-:W-:Y:S01]  /*7e40*/  MOV R3, R23 ;  /* 0x0000001700037202 */ /* 0x000fe20000000f00 */
[----:B------:R-:W-:Y:S01]  /*7e50*/  ULDC.64 UR6, c[0x0][0x3b0] ;  /* 0x0000ec0000067ab9 */ /* 0x000fe20000000a00 */
[----:B------:R-:W-:Y:S01]  /*7e60*/  ULDC.64 UR8, c[0x0][0x3f0] ;  /* 0x0000fc0000087ab9 */ /* 0x000fe20000000a00 */
[----:B------:R-:W-:Y:S01]  /*7e70*/  IMAD R4, R140, UR6, RZ ;  /* 0x000000068c047c24 */ /* 0x000fe2000f8e02ff */
[-C--:B------:R-:W-:Y:S01]  /*7e80*/  ISETP.GE.AND P0, PT, R37, R0.reuse, PT ;  /* 0x000000002500720c */ /* 0x080fe20003f06270 */
[----:B------:R-:W-:Y:S01]  /*7e90*/  IMAD.WIDE.U32 R2, R139, UR6, R2 ;  /* 0x000000068b027c25 */ /* 0x000fe2000f8e0002 */
        /* <DEDUP_REMOVED lines=15> */
[----:B------:R-:W-:Y:S01]  /*7f90*/  ISETP.GT.AND P0, PT, R119, 0x1, PT ;  /* 0x000000017700780c */ /* 0x000fe20003f04270 */
[----:B------:R0:W-:Y:S01]  /*7fa0*/  @!P1 STG.E.U16 desc[UR14][R2.64+0x40], R113 ;  /* 0x0000407102009986 */ /* 0x0001e2000c10150e */
[----:B------:R-:W-:-:S03]  /*7fb0*/  IADD3 R124, P1, R124, -0x400, RZ ;  /* 0xfffffc007c7c7810 */ /* 0x000fc60007f3e0ff */
[----:B------:R0:W-:Y:S01]  /*7fc0*/  @!P2 STG.E.U16 desc[UR14][R2.64+0x80], R13 ;  /* 0x0000800d0200a986 */ /* 0x0001e2000c10150e */
[----:B------:R-:W-:Y:S02]  /*7fd0*/  IADD3 R122, P2, R122, -0x400, RZ ;  /* 0xfffffc007a7a7810 */ /* 0x000fe40007f5e0ff */
[----:B------:R-:W-:Y:S01]  /*7fe0*/  IADD3.X R123, R123, -0x1, RZ, P1, !PT ;  /* 0xffffffff7b7b7810 */ /* 0x000fe20000ffe4ff */
        /* <DEDUP_REMOVED lines=12> */
.L_x_16231:
        /* <DEDUP_REMOVED lines=26> */
.L_x_16286:
[----:B------:R-:W-:Y:S05]  /*8250*/  BSYNC B0 ;  /* 0x0000000000007941 */ /* 0x000fea0003800000 */
.L_x_16285:
        /* <DEDUP_REMOVED lines=8> */
[----:B------:R-:W4:Y:S01]  /*82e0*/  S2R R9, SR_TID.X ;  /* 0x0000000000097919 */ /* 0x000f220000002100 */
        /* <DEDUP_REMOVED lines=13> */
[----:B----4-:R-:W-:-:S04]  /*83c0*/  ISETP.NE.AND P0, PT, R9, RZ, PT ;  /* 0x000000ff0900720c */ /* 0x010fc80003f05270 */
[----:B------:R2:W-:Y:S01]  /*83d0*/  @!P1 STS [R7+0x18c4], R4 ;  /* 0x0018c40407009388 */ /* 0x0005e20000000800 */
[----:B------:R-:W-:Y:S08]  /*83e0*/  BAR.SYNC.DEFER_BLOCKING 0x0 ;  /* 0x0000000000007b1d */ /* 0x000ff00000010000 */
[----:B------:R-:W-:Y:S05]  /*83f0*/  @P0 BRA `(.L_x_16289) ;  /* 0x0000000000100947 */ /* 0x000fea0003800000 */
[----:B------:R4:W-:Y:S01]  /*8400*/  REDG.E.ADD.F32.FTZ.RN.STRONG.GPU desc[UR14][R10.64], R4 ;  /* 0x000000040a0079a6 */ /* 0x0009e2000c10f38e */
[----:B------:R-:W-:Y:S01]  /*8410*/  HFMA2.MMA R9, -RZ, RZ, 0, 0 ;  /* 0x00000000ff097435 */ /* 0x000fe200000001ff */
[----:B------:R-:W-:Y:S10]  /*8420*/  BRA `(.L_x_16289) ;  /* 0x0000000000047947 */ /* 0x000ff40003800000 */
.L_x_16288:
[----:B0-----:R-:W0:Y:S02]  /*8430*/  S2R R9, SR_TID.X ;  /* 0x0000000000097919 */ /* 0x001e240000002100 */
.L_x_16289:
[----:B------:R-:W-:Y:S05]  /*8440*/  BSYNC B0 ;  /* 0x0000000000007941 */ /* 0x000fea0003800000 */
.L_x_16287:
[----:B------:R-:W-:Y:S02]  /*8450*/  ULDC UR10, c[0x0][0x21c] ;  /* 0x00008700000a7ab9 */ /* 0x000fe40000000800 */
[----:B0-----:R-:W-:-:S13]  /*8460*/  ISETP.GE.AND P0, PT, R9, UR10, PT ;  /* 0x0000000a09007c0c */ /* 0x001fda000bf06270 */
[----:B------:R-:W-:Y:S05]  /*8470*/  @P0 EXIT ;  /* 0x000000000000094d */ /* 0x000fea0003800000 */
[----:B------:R-:W0:Y:S01]  /*8480*/  S2UR UR5, SR_CgaCtaId ;  /* 0x00000000000579c3 */ /* 0x000e220000008800 */
[----:B------:R-:W-:Y:S01]  /*8490*/  ULDC.64 UR6, c[0x0][0x338] ;  /* 0x0000ce0000067ab9 */ /* 0x000fe20000000a00 */
[----:B------:R-:W-:Y:S01]  /*84a0*/  UMOV UR4, 0x400 ;  /* 0x0000040000047882 */ /* 0x000fe20000000000 */
[----:B------:R-:W-:Y:S01]  /*84b0*/  IMAD R140, R140, UR6, RZ ;  /* 0x000000068c8c7c24 */ /* 0x000fe2000f8e02ff */
[----:B------:R-:W-:Y:S01]  /*84c0*/  ULDC.64 UR8, c[0x0][0x3c0] ;  /* 0x0000f00000087ab9 */ /* 0x000fe20000000a00 */
[----:B--2-4-:R-:W-:-:S04]  /*84d0*/  IMAD.WIDE.U32 R4, R139, UR6, RZ ;  /* 0x000000068b047c25 */ /* 0x014fc8000f8e00ff */
[----:B------:R-:W-:Y:S01]  /*84e0*/  IMAD R13, R139, UR7, R140 ;  /* 0x000000078b0d7c24 */ /* 0x000fe2000f8e028c */
[----:B------:R-:W-:-:S04]  /*84f0*/  ULDC.64 UR6, c[0x0][0x340] ;  /* 0x0000d00000067ab9 */ /* 0x000fc80000000a00 */
[----:B------:R-:W-:Y:S01]  /*8500*/  IADD3 R13, R5, R13, RZ ;  /* 0x0000000d050d7210 */ /* 0x000fe20007ffe0ff */
[----:B0-----:R-:W-:-:S03]  /*8510*/  ULEA UR4, UR5, UR4, 0x18 ;  /* 0x0000000405047291 */ /* 0x001fc6000f8ec03f */
[----:B------:R-:W-:-:S09]  /*8520*/  ULDC UR5, c[0x0][0x0] ;  /* 0x0000000000057ab9 */ /* 0x000fd20000000800 */
.L_x_16290:
[----:B------:R-:W-:Y:S02]  /*8530*/  LEA R0, R9, UR4, 0x3 ;  /* 0x0000000409007c11 */ /* 0x000fe4000f8e18ff */
[----:B0-----:R-:W-:Y:S02]  /*8540*/  SHF.R.S32.HI R2, RZ, 0x1f, R9 ;  /* 0x0000001fff027819 */ /* 0x001fe40000011409 */
[----:B------:R-:W-:Y:S01]  /*8550*/  MOV R3, R13 ;  /* 0x0000000d00037202 */ /* 0x000fe20000000f00 */
[----:B------:R-:W0:Y:S02]  /*8560*/  LDS.64 R10, [R0+0x3e10] ;  /* 0x003e1000000a7984 */ /* 0x000e240000000a00 */
[----:B------:R-:W-:Y:S01]  /*8570*/  IMAD R8, R2, UR6, RZ ;  /* 0x0000000602087c24 */ /* 0x000fe2000f8e02ff */
[----:B------:R-:W-:-:S05]  /*8580*/  MOV R2, R4 ;  /* 0x0000000400027202 */ /* 0x000fca0000000f00 */
[----:B-1----:R-:W-:-:S04]  /*8590*/  IMAD.WIDE.U32 R6, R9, UR6, R2 ;  /* 0x0000000609067c25 */ /* 0x002fc8000f8e0002 */
[C---:B------:R-:W-:Y:S01]  /*85a0*/  IMAD R3, R9.reuse, UR7, R8 ;  /* 0x0000000709037c24 */ /* 0x040fe2000f8e0208 */
[----:B------:R-:W-:Y:S02]  /*85b0*/  LEA R2, P0, R6, UR8, 0x3 ;  /* 0x0000000806027c11 */ /* 0x000fe4000f8018ff */
[----:B------:R-:W-:Y:S02]  /*85c0*/  IADD3 R9, R9, UR5, RZ ;  /* 0x0000000509097c10 */ /* 0x000fe4000fffe0ff */
[----:B------:R-:W-:-:S04]  /*85d0*/  IADD3 R3, R7, R3, RZ ;  /* 0x0000000307037210 */ /* 0x000fc80007ffe0ff */
[----:B------:R-:W-:Y:S02]  /*85e0*/  LEA.HI.X R3, R6, UR9, R3, 0x3, P0 ;  /* 0x0000000906037c11 */ /* 0x000fe400080f1c03 */
[----:B------:R-:W-:-:S03]  /*85f0*/  ISETP.GE.AND P0, PT, R9, UR10, PT ;  /* 0x0000000a09007c0c */ /* 0x000fc6000bf06270 */
[----:B0-----:R0:W-:Y:S04]  /*8600*/  REDG.E.ADD.F32.FTZ.RN.STRONG.GPU desc[UR14][R2.64], R10 ;  /* 0x0000000a020079a6 */ /* 0x0011e8000c10f38e */
[----:B------:R0:W-:Y:S06]  /*8610*/  REDG.E.ADD.F32.FTZ.RN.STRONG.GPU desc[UR14][R2.64+0x4], R11 ;  /* 0x0000040b020079a6 */ /* 0x0001ec000c10f38e */
[----:B------:R-:W-:Y:S05]  /*8620*/  @!P0 BRA `(.L_x_16290) ;  /* 0xfffffffc00c08947 */ /* 0x000fea000383ffff */
[----:B------:R-:W-:Y:S05]  /*8630*/  EXIT ;  /* 0x000000000000794d */ /* 0x000fea0003800000 */
.L_x_16291:
        /* <DEDUP_REMOVED lines=12> */
.L_x_19008:


//--------------------- .text._Z25selective_scan_bwd_kernelI32Selective_Scan_bwd_kernel_traitsILi32ELi8ELb0ELb1ELb1ELb0ELb1EN3c104HalfENS1_7complexIfEEEEv12SSMParamsBwd --------------------------
	.section	.text._Z25selective_scan_bwd_kernelI32Selective_Scan_bwd_kernel_traitsILi32ELi8ELb0ELb1ELb1ELb0ELb1EN3c104HalfENS1_7complexIfEEEEv12SSMParamsBwd,"ax",@progbits
	.align	128
        .global         _Z25selective_scan_bwd_kernelI32Selective_Scan_bwd_kernel_traitsILi32ELi8ELb0ELb1ELb1ELb0ELb1EN3c104HalfENS1_7complexIfEEEEv12SSMParamsBwd
        .type           _Z25selective_scan_bwd_kernelI32Selective_Scan_bwd_kernel_traitsILi32ELi8ELb0ELb1ELb1ELb0ELb1EN3c104HalfENS1_7complexIfEEEEv12SSMParamsBwd,@function
        .size           _Z25selective_scan_bwd_kernelI32Selective_Scan_bwd_kernel_traitsILi32ELi8ELb0ELb1ELb1ELb0ELb1EN3c104HalfENS1_7complexIfEEEEv12SSMParamsBwd,(.L_x_19009 - _Z25selective_scan_bwd_kernelI32Selective_Scan_bwd_kernel_traitsILi32ELi8ELb0ELb1ELb1ELb0ELb1EN3c104HalfENS1_7complexIfEEEEv12SSMParamsBwd)
        .other          _Z25selective_scan_bwd_kernelI32Selective_Scan_bwd_kernel_traitsILi32ELi8ELb0ELb1ELb1ELb0ELb1EN3c104HalfENS1_7complexIfEEEEv12SSMParamsBwd,@"STO_CUDA_ENTRY STV_DEFAULT"
_Z25selective_scan_bwd_kernelI32Selective_Scan_bwd_kernel_traitsILi32ELi8ELb0ELb1ELb1ELb0ELb1EN3c104HalfENS1_7complexIfEEEEv12SSMParamsBwd:
.text._Z25selective_scan_bwd_kernelI32Selective_Scan_bwd_kernel_traitsILi32ELi8ELb0ELb1ELb1ELb0ELb1EN3c104HalfENS1_7complexIfEEEEv12SSMParamsBwd:
[----:B------:R-:W-:Y:S08]  /*0000*/  LDC R1, c[0x0][0x28] ;  /* 0x00000a00ff017b82 */ /* 0x000ff00000000800 */
[----:B------:R-:W0:Y:S01]  /*0010*/  LDC R8, c[0x0][0x228] ;  /* 0x00008a00ff087b82 */ /* 0x000e220000000800 */
        /* <DEDUP_REMOVED lines=36> */
[----:B------:R-:W-:Y:S01]  /*0260*/  IMAD.HI.U32 R7, R7, R3, R6 ;  /* 0x0000000307077227 */ /* 0x000fe200078e0006 */
[----:B------:R-:W-:Y:S02]  /*0270*/  USHF.R.S32.HI UR17, URZ, 0x1f, UR16 ;  /* 0x0000001f3f117899 */ /* 0x000fe40008011410 */
[----:B------:R-:W-:-:S03]  /*0280*/  UIMAD.WIDE.U32 UR4, UR16, UR6, URZ ;  /* 0x00000006100472a5 */ /* 0x000fc6000f8e003f */
[----:B------:R-:W3:Y:S01]  /*0290*/  LDC.64 R10, c[0x0][0x298] ;  /* 0x0000a600ff0a7b82 */ /* 0x000ee20000000a00 */
[----:B------:R-:W-:-:S05]  /*02a0*/  IMAD.HI.U32 R144, R7, R2, RZ ;  /* 0x0000000207907227 */ /* 0x000fca00078e00ff */
[----:B------:R-:W-:Y:S02]  /*02b0*/  IADD3 R0, -R144, RZ, RZ ;  /* 0x000000ff90007210 */ /* 0x000fe40007ffe1ff */
[----:B------:R-:W0:Y:S03]  /*02c0*/  LDC.64 R28, c[0x0][0x3b8] ;  /* 0x0000ee00ff1c7b82 */ /* 0x000e260000000a00 */
[----:B------:R-:W-:-:S05]  /*02d0*/  IMAD R0, R9, R0, R2 ;  /* 0x0000000009007224 */ /* 0x000fca00078e0202 */
[----:B------:R-:W-:Y:S01]  /*02e0*/  ISETP.GT.U32.AND P1, PT, R9, R0, PT ;  /* 0x000000000900720c */ /* 0x000fe20003f24070 */
[----:B------:R-:W-:Y:S01]  /*02f0*/  UIMAD UR6, UR17, UR6, URZ ;  /* 0x00000006110672a4 */ /* 0x000fe2000f8e023f */
[----:B------:R-:W0:Y:S03]  /*0300*/  LDC.64 R132, c[0x0][0x2d8] ;  /* 0x0000b600ff847b82 */ /* 0x000e260000000a00 */
[----:B------:R-:W-:-:S05]  /*0310*/  UIMAD UR8, UR16, UR7, UR6 ;  /* 0x00000007100872a4 */ /* 0x000fca000f8e0206 */
[----:B------:R-:W0:Y:S03]  /*0320*/  LDC.64 R30, c[0x0][0x2e0] ;  /* 0x0000b800ff1e7b82 */ /* 0x000e260000000a00 */
        /* <DEDUP_REMOVED lines=22> */
[-C--:B---3--:R-:W-:Y:S01]  /*0490*/  IMAD R0, R148, R10.reuse, RZ ;  /* 0x0000000a94007224 */ /* 0x088fe200078e02ff */
[----:B------:R-:W-:Y:S01]  /*04a0*/  ISETP.NE.AND P1, PT, R8, RZ, PT ;  /* 0x000000ff0800720c */ /* 0x000fe20003f25270 */
[C---:B------:R-:W-:Y:S01]  /*04b0*/  IMAD R134, R149.reuse, R13, R2 ;  /* 0x0000000d95867224 */ /* 0x040fe200078e0202 */
[----:B------:R-:W-:Y:S01]  /*04c0*/  UIADD3 UR5, UR5, UR11, URZ ;  /* 0x0000000b05057290 */ /* 0x000fe2000fffe03f */
[C---:B------:R-:W-:Y:S01]  /*04d0*/  IMAD R0, R149.reuse, R11, R0 ;  /* 0x0000000b95007224 */ /* 0x040fe200078e0200 */
[----:B------:R-:W-:Y:S01]  /*04e0*/  ULDC.64 UR12, c[0x0][0x240] ;  /* 0x00009000000c7ab9 */ /* 0x000fe20000000a00 */
[C---:B------:R-:W-:Y:S01]  /*04f0*/  IMAD.WIDE.U32 R2, R149.reuse, R10, UR6 ;  /* 0x0000000695027e25 */ /* 0x040fe2000f8e000a */
[----:B------:R-:W-:Y:S01]  /*0500*/  @!P2 IADD3 R144, -R144, RZ, RZ ;  /* 0x000000ff9090a210 */ /* 0x000fe20007ffe1ff */
[----:B------:R-:W1:Y:S01]  /*0510*/  LDC.64 R10, c[0x0][0x3d8] ;  /* 0x0000f600ff0a7b82 */ /* 0x000e620000000a00 */
[----:B------:R-:W-:Y:S01]  /*0520*/  ULDC.64 UR10, c[0x0][0x260] ;  /* 0x00009800000a7ab9 */ /* 0x000fe20000000a00 */
[----:B------:R-:W-:Y:S01]  /*0530*/  IMAD.WIDE.U32 R4, R149, R12, UR4 ;  /* 0x0000000495047e25 */ /* 0x000fe2000f8e000c */
[----:B------:R-:W-:-:S02]  /*0540*/  ULDC.64 UR4, c[0x0][0x310] ;  /* 0x0000c40000047ab9 */ /* 0x000fc40000000a00 */
[----:B------:R-:W-:-:S03]  /*0550*/  ISETP.NE.U32.AND P0, PT, RZ, UR4, PT ;  /* 0x00000004ff007c0c */ /* 0x000fc6000bf05070 */
[----:B------:R-:W2:Y:S01]  /*0560*/  LDC.64 R12, c[0x0][0x3f8] ;  /* 0x0000fe00ff0c7b82 */ /* 0x000ea20000000a00 */
[----:B------:R-:W-:Y:S01]  /*0570*/  UIMAD.WIDE.U32 UR8, UR16, UR12, URZ ;  /* 0x0000000c100872a5 */ /* 0x000fe2000f8e003f */
[----:B------:R-:W-:Y:S01]  /*0580*/  ISETP.NE.AND.EX P0, PT, RZ, UR5, PT, P0 ;  /* 0x00000005ff007c0c */ /* 0x000fe2000bf05300 */
[----:B------:R-:W-:Y:S01]  /*0590*/  UIMAD UR12, UR17, UR12, URZ ;  /* 0x0000000c110c72a4 */ /* 0x000fe2000f8e023f */
[----:B------:R-:W-:Y:S01]  /*05a0*/  @!P1 LOP3.LUT R144, RZ, R8, RZ, 0x33, !PT ;  /* 0x00000008ff909212 */ /* 0x000fe200078e33ff */
[----:B------:R-:W-:Y:S02]  /*05b0*/  UIMAD UR6, UR17, UR10, URZ ;  /* 0x0000000a110672a4 */ /* 0x000fe4000f8e023f */
[----:B------:R-:W-:Y:S01]  /*05c0*/  UIMAD UR12, UR16, UR13, UR12 ;  /* 0x0000000d100c72a4 */ /* 0x000fe2000f8e020c */
[----:B------:R-:W-:Y:S02]  /*05d0*/  SHF.R.S32.HI R145, RZ, 0x1f, R144 ;  /* 0x0000001fff917819 */ /* 0x000fe40000011490 */
[C---:B------:R-:W-:Y:S01]  /*05e0*/  IADD3 R136, P1, R7.reuse, R2, RZ ;  /* 0x0000000207887210 */ /* 0x040fe20007f3e0ff */
[----:B------:R-:W-:Y:S01]  /*05f0*/  UIADD3 UR9, UR9, UR12, URZ ;  /* 0x0000000c09097290 */ /* 0x000fe2000fffe03f */
[----:B------:R-:W-:Y:S01]  /*0600*/  IADD3 R7, P2, R7, R4, RZ ;  /* 0x0000000407077210 */ /* 0x000fe20007f5e0ff */
[-C--:B----4-:R-:W-:Y:S01]  /*0610*/  IMAD R2, R145, R14.reuse, RZ ;  /* 0x0000000e91027224 */ /* 0x090fe200078e02ff */
[----:B------:R-:W-:Y:S01]  /*0620*/  UIMAD.WIDE.U32 UR4, UR16, UR10, URZ ;  /* 0x0000000a100472a5 */ /* 0x000fe2000f8e003f */
[C---:B------:R-:W-:Y:S01]  /*0630*/  IADD3.X R4, R9.reuse, R3, R0, P1, !PT ;  /* 0x0000000309047210 */ /* 0x040fe20000ffe400 */
[----:B------:R-:W-:Y:S01]  /*0640*/  UIMAD UR6, UR16, UR11, UR6 ;  /* 0x0000000b100672a4 */ /* 0x000fe2000f8e0206 */
[----:B------:R-:W-:Y:S01]  /*0650*/  IADD3.X R134, R9, R5, R134, P2, !PT ;  /* 0x0000000509867210 */ /* 0x000fe200017fe486 */
[----:B------:R-:W3:Y:S01]  /*0660*/  @P0 LDC R8, c[0x0][0x214] ;  /* 0x00008500ff080b82 */ /* 0x000ee20000000800 */
[----:B-1----:R-:W-:Y:S01]  /*0670*/  ISETP.NE.U32.AND P1, PT, R10, RZ, PT ;  /* 0x000000ff0a00720c */ /* 0x002fe20003f25070 */
[C---:B------:R-:W-:Y:S01]  /*0680*/  IMAD R9, R144.reuse, R15, R2 ;  /* 0x0000000f90097224 */ /* 0x040fe200078e0202 */
[----:B------:R-:W-:Y:S01]  /*0690*/  UIADD3 UR5, UR5, UR6, URZ ;  /* 0x0000000605057290 */ /* 0x000fe2000fffe03f */
[----:B------:R-:W-:Y:S01]  /*06a0*/  IMAD.WIDE.U32 R2, R144, R14, UR8 ;  /* 0x0000000890027e25 */ /* 0x000fe2000f8e000e */
[----:B------:R-:W-:-:S02]  /*06b0*/  LEA R5, R23, 0xfffffe00, 0x9 ;  /* 0xfffffe0017057811 */ /* 0x000fc400078e48ff */
[----:B------:R-:W-:Y:S01]  /*06c0*/  ISETP.NE.AND.EX P1, PT, R11, RZ, PT, P1 ;  /* 0x000000ff0b00720c */ /* 0x000fe20003f25310 */
[----:B------:R-:W-:Y:S01]  /*06d0*/  IMAD R0, R145, R16, RZ ;  /* 0x0000001091007224 */ /* 0x000fe200078e02ff */
[----:B--2---:R-:W-:Y:S01]  /*06e0*/  ISETP.NE.U32.AND P2, PT, R12, RZ, PT ;  /* 0x000000ff0c00720c */ /* 0x004fe20003f45070 */
[----:B------:R-:W1:Y:S01]  /*06f0*/  @P0 LDC R15, c[0x0][0x21c] ;  /* 0x00008700ff0f0b82 */ /* 0x000e620000000800 */
[----:B------:R-:W-:Y:S02]  /*0700*/  IADD3 R131, P3, R5, R2, RZ ;  /* 0x0000000205837210 */ /* 0x000fe40007f7e0ff */
[----:B------:R-:W-:Y:S01]  /*0710*/  IADD3 R19, R3, R9, RZ ;  /* 0x0000000903137210 */ /* 0x000fe20007ffe0ff */
[----:B------:R-:W-:Y:S01]  /*0720*/  IMAD.WIDE.U32 R2, R144, R16, UR4 ;  /* 0x0000000490027e25 */ /* 0x000fe2000f8e0010 */
[----:B------:R-:W-:-:S03]  /*0730*/  ISETP.NE.AND.EX P2, PT, R13, RZ, PT, P2 ;  /* 0x000000ff0d00720c */ /* 0x000fc60003f45320 */
[----:B------:R-:W-:Y:S01]  /*0740*/  IMAD R9, R144, R17, R0 ;  /* 0x0000001190097224 */ /* 0x000fe200078e0200 */
[----:B------:R-:W-:Y:S01]  /*0750*/  SHF.R.S32.HI R0, RZ, 0x1f, R5 ;  /* 0x0000001fff007819 */ /* 0x000fe20000011405 */
[----:B------:R-:W2:Y:S01]  /*0760*/  @P0 LDC.64 R20, c[0x0][0x310] ;  /* 0x0000c400ff140b82 */ /* 0x000ea20000000a00 */
[----:B------:R-:W-:Y:S02]  /*0770*/  IADD3 R5, P5, R5, R2, RZ ;  /* 0x0000000205057210 */ /* 0x000fe40007fbe0ff */
[----:B------:R-:W-:Y:S01]  /*0780*/  IADD3.X R2, R0, R19, RZ, P3, !PT ;  /* 0x0000001300027210 */ /* 0x000fe20001ffe4ff */
[----:B------:R-:W-:Y:S01]  /*0790*/  HFMA2.MMA R19, -RZ, RZ, 0, 0 ;  /* 0x00000000ff137435 */ /* 0x000fe200000001ff */
[----:B------:R-:W-:Y:S02]  /*07a0*/  MOV R18, RZ ;  /* 0x000000ff00127202 */ /* 0x000fe40000000f00 */
[----:B------:R-:W-:Y:S02]  /*07b0*/  @P1 LEA R18, P4, R149, R10, 0x2 ;  /* 0x0000000a95121211 */ /* 0x000fe400078810ff */
[----:B------:R-:W-:-:S02]  /*07c0*/  IADD3 R9, R3, R9, RZ ;  /* 0x0000000903097210 */ /* 0x000fc40007ffe0ff */
[----:B------:R-:W-:Y:S02]  /*07d0*/  CS2R R16, SRZ ;  /* 0x0000000000107805 */ /* 0x000fe4000001ff00 */
[--C-:B------:R-:W-:Y:S02]  /*07e0*/  @P1 LEA.HI.X R19, R149, R11, R148.reuse, 0x2, P4 ;  /* 0x0000000b95131211 */ /* 0x100fe400020f1494 */
[----:B------:R-:W-:Y:S02]  /*07f0*/  ISETP.GE.AND P1, PT, R23, 0x1, PT ;  /* 0x000000011700780c */ /* 0x000fe40003f26270 */
[C---:B------:R-:W-:Y:S02]  /*0800*/  @P2 LEA R16, P3, R149.reuse, R12, 0x2 ;  /* 0x0000000c95102211 */ /* 0x040fe400078610ff */
[----:B------:R-:W-:Y:S01]  /*0810*/  IADD3.X R128, R0, R9, RZ, P5, !PT ;  /* 0x0000000900807210 */ /* 0x000fe20002ffe4ff */
[----:B---3--:R-:W-:Y:S01]  /*0820*/  @P0 IMAD R0, R8, UR16, R149 ;  /* 0x0000001008000c24 */ /* 0x008fe2000f8e0295 */
[----:B------:R-:W-:-:S02]  /*0830*/  @P2 LEA.HI.X R17, R149, R13, R148, 0x2, P3 ;  /* 0x0000000d95112211 */ /* 0x000fc400018f1494 */
[----:B------:R-:W-:Y:S01]  /*0840*/  LEA R139, P2, R138, R24, 0x1 ;  /* 0x000000188a8b7211 */ /* 0x000fe200078408ff */
[----:B------:R-:W-:Y:S01]  /*0850*/  @P0 IMAD R0, R0, R23, RZ ;  /* 0x0000001700000224 */ /* 0x000fe200078e02ff */
[----:B0-----:R-:W-:Y:S02]  /*0860*/  LEA R137, P3, R136, R26, 0x1 ;  /* 0x0000001a88897211 */ /* 0x001fe400078608ff */
[----:B------:R-:W-:Y:S01]  /*0870*/  LEA.HI.X R138, R138, R25, R6, 0x1, P2 ;  /* 0x000000198a8a7211 */ /* 0x000fe200010f0c06 */
[----:B-1----:R-:W-:Y:S01]  /*0880*/  @P0 IMAD R3, R0, R15, RZ ;  /* 0x0000000f00030224 */ /* 0x002fe200078e02ff */
[----:B------:R-:W-:Y:S02]  /*0890*/  LEA.HI.X R136, R136, R27, R4, 0x1, P3 ;  /* 0x0000001b88887211 */ /* 0x000fe400018f0c04 */
[----:B------:R-:W-:Y:S02]  /*08a0*/  LEA R135, P2, R7, R28, 0x1 ;  /* 0x0000001c07877211 */ /* 0x000fe400078408ff */
[----:B------:R-:W-:-:S02]  /*08b0*/  LEA R132, P3, R131, R132, 0x1 ;  /* 0x0000008483847211 */ /* 0x000fc400078608ff */
[----:B------:R-:W-:Y:S01]  /*08c0*/  LEA R130, P4, R5, R30, 0x1 ;  /* 0x0000001e05827211 */ /* 0x000fe200078808ff */
        /* <DEDUP_REMOVED lines=13> */
[C---:B0-----:R-:W-:Y:S02]  /*09a0*/  SHF.L.U32 R133, R142.reuse, 0x3, RZ ;  /* 0x000000038e857819 */ /* 0x041fe400000006ff */
[----:B------:R-:W-:Y:S02]  /*09b0*/  LOP3.LUT R198, R142, 0x1f, RZ, 0xc0, !PT ;  /* 0x0000001f8ec67812 */ /* 0x000fe400078ec0ff */
[----:B------:R-:W-:-:S04]  /*09c0*/  LOP3.LUT R133, R133, 0xffffff00, RZ, 0xc0, !PT ;  /* 0xffffff0085857812 */ /* 0x000fc800078ec0ff */
[----:B------:R-:W-:-:S04]  /*09d0*/  LOP3.LUT R126, R133, 0x1f, R142, 0xf8, !PT ;  /* 0x0000001f857e7812 */ /* 0x000fc800078ef88e */
[----:B-1----:R-:W-:-:S07]  /*09e0*/  SHF.R.S32.HI R129, RZ, 0x1f, R126 ;  /* 0x0000001fff817819 */ /* 0x002fce000001147e */
.L_x_16350:
        /* <DEDUP_REMOVED lines=35> */
[----:B--2---:R-:W2:Y:S01]  /*0c20*/  @!P0 LDG.E.U16 R3, desc[UR14][R22.64] ;  /* 0x0000000e16038981 */ /* 0x004ea2000c1e1500 */
[----:B------:R-:W-:-:S03]  /*0c30*/  ISETP.GE.AND P0, PT, R2, R125, PT ;  /* 0x0000007d0200720c */ /* 0x000fc60003f06270 */
[----:B------:R-:W3:Y:S01]  /*0c40*/  @!P1 LDG.E.U16 R24, desc[UR14][R22.64+0x40] ;  /* 0x0000400e16189981 */ /* 0x000ee2000c1e1500 */
[----:B------:R-:W-:-:S03]  /*0c50*/  ISETP.GE.AND P1, PT, R4, R125, PT ;  /* 0x0000007d0400720c */ /* 0x000fc60003f26270 */
[----:B----4-:R-:W4:Y:S01]  /*0c60*/  @!P2 LDG.E.U16 R5, desc[UR14][R22.64+0x80] ;  /* 0x0000800e1605a981 */ /* 0x010f22000c1e1500 */
        /* <DEDUP_REMOVED lines=8> */
[CC--:B------:R-:W-:Y:S02]  /*0cf0*/  LEA.HI.SX32 R124, R140.reuse, R140.reuse, 0x1b ;  /* 0x0000008c8c7c7211 */ /* 0x0c0fe400078fdaff */
        /* <DEDUP_REMOVED lines=30> */
[----:B--2---:R0:W-:Y:S04]  /*0ee0*/  STS.U16 [R124], R3 ;  /* 0x000000037c007388 */ /* 0x0041e80000000400 */
[----:B---3--:R-:W-:Y:S01]  /*0ef0*/  STS.U16 [R123+0x40], R24 ;  /* 0x000040187b007388 */ /* 0x008fe20000000400 */
[----:B0-----:R-:W-:-:S03]  /*0f00*/  SHF.L.U32 R3, R140, 0x3, RZ ;  /* 0x000000038c037819 */ /* 0x001fc600000006ff */
[----:B----4-:R0:W-:Y:S01]  /*0f10*/  STS.U16 [R122+0x80], R5 ;  /* 0x000080057a007388 */ /* 0x0101e20000000400 */
[----:B------:R-:W-:-:S03]  /*0f20*/  LEA.HI.SX32 R116, R3, R3, 0x1b ;  /* 0x0000000303747211 */ /* 0x000fc600078fdaff */
[----:B------:R-:W-:Y:S01]  /*0f30*/  STS.U16 [R121+0xc0], R26 ;  /* 0x0000c01a79007388 */ /* 0x000fe20000000400 */
[----:B------:R-:W-:-:S03]  /*0f40*/  LEA R116, R116, UR7, 0x1 ;  /* 0x0000000774747c11 */ /* 0x000fc6000f8e08ff */
        /* <DEDUP_REMOVED lines=15> */
[----:B------:R-:W-:Y:S02]  /*1040*/  PRMT R24, RZ, 0x7610, R24 ;  /* 0x00007610ff187816 */ /* 0x000fe40000000018 */
[----:B------:R-:W-:Y:S02]  /*1050*/  PRMT R3, RZ, 0x7610, R3 ;  /* 0x00007610ff037816 */ /* 0x000fe40000000003 */
        /* <DEDUP_REMOVED lines=17> */
[----:B------:R-:W-:Y:S02]  /*1170*/  ISETP.GE.AND P2, PT, R0, R125, PT ;  /* 0x0000007d0000720c */ /* 0x000fe40003f46270 */
[----:B------:R-:W-:Y:S02]  /*1180*/  PRMT R29, RZ, 0x7610, R29 ;  /* 0x00007610ff1d7816 */ /* 0x000fe4000000001d */
[----:B------:R-:W-:-:S02]  /*1190*/  PRMT R34, RZ, 0x7610, R34 ;  /* 0x00007610ff227816 */ /* 0x000fc40000000022 */
[----:B------:R-:W-:Y:S02]  /*11a0*/  PRMT R31, RZ, 0x7610, R31 ;  /* 0x00007610ff1f7816 */ /* 0x000fe4000000001f */
[-C--:B------:R-:W-:Y:S02]  /*11b0*/  ISETP.GE.AND P3, PT, R2, R125.reuse, PT ;  /* 0x0000007d0200720c */ /* 0x080fe40003f66270 */
[----:B------:R-:W-:Y:S02]  /*11c0*/  ISETP.GE.AND P4, PT, R4, R125, PT ;  /* 0x0000007d0400720c */ /* 0x000fe40003f86270 */
        /* <DEDUP_REMOVED lines=42> */
[----:B------:R-:W-:Y:S02]  /*1470*/  IMAD R28, R148, UR8, RZ ;  /* 0x00000008941c7c24 */ /* 0x000fe4000f8e02ff */
[----:B0-----:R-:W-:Y:S01]  /*1480*/  IMAD.WIDE.U32 R26, R149, UR8, R22 ;  /* 0x00000008951a7c25 */ /* 0x001fe2000f8e0016 */
[----:B------:R-:W-:-:S03]  /*1490*/  SHF.R.S32.HI R106, RZ, 0x1f, R108 ;  /* 0x0000001fff6a7819 */ /* 0x000fc6000001146c */
[----:B------:R-:W-:-:S04]  /*14a0*/  @!P0 IMAD.WIDE.U32 R22, R40, UR16, R10 ;  /* 0x0000001028168c25 */ /* 0x000fc8000f8e000a */
[----:B------:R-:W-:Y:S01]  /*14b0*/  IMAD R39, R149, UR9, R28 ;  /* 0x0000000995277c24 */ /* 0x000fe2000f8e021c */
[----:B------:R-:W-:Y:S02]  /*14c0*/  @!P0 IADD3 R23, R37, R23, RZ ;  /* 0x0000001725178210 */ /* 0x000fe40007ffe0ff */
[----:B------:R-:W-:Y:S01]  /*14d0*/  @!P0 MOV R28, R10 ;  /* 0x0000000a001c8202 */ /* 0x000fe20000000f00 */
[----:B------:R-:W-:Y:S01]  /*14e0*/  @!P0 IMAD.WIDE.U32 R22, R149, UR8, R22 ;  /* 0x0000000895168c25 */ /* 0x000fe2000f8e0016 */
[----:B------:R-:W-:Y:S01]  /*14f0*/  ULDC.64 UR8, c[0x0][0x2b8] ;  /* 0x0000ae0000087ab9 */ /* 0x000fe20000000a00 */
[-C--:B------:R-:W-:Y:S02]  /*1500*/  ISETP.GE.AND P6, PT, R14, R125.reuse, PT ;  /* 0x0000007d0e00720c */ /* 0x080fe40003fc6270 */
[----:B------:R-:W-:Y:S02]  /*1510*/  PRMT R41, RZ, 0x7610, R41 ;  /* 0x00007610ff297816 */ /* 0x000fe40000000029 */
[----:B------:R-:W-:-:S02]  /*1520*/  ISETP.GE.AND P4, PT, R6, R125, PT ;  /* 0x0000007d0600720c */ /* 0x000fc40003f86270 */
[----:B------:R-:W-:Y:S02]  /*1530*/  ISETP.GE.AND P5, PT, R8, R125, PT ;  /* 0x0000007d0800720c */ /* 0x000fe40003fa6270 */
[----:B------:R-:W-:Y:S02]  /*1540*/  PRMT R45, RZ, 0x7610, R45 ;  /* 0x00007610ff2d7816 */ /* 0x000fe4000000002d */
[----:B------:R-:W-:Y:S01]  /*1550*/  PRMT R44, RZ, 0x7610, R44 ;  /* 0x00007610ff2c7816 */ /* 0x000fe2000000002c */
[----:B--2---:R0:W-:Y:S04]  /*1560*/  STS.U16 [R124], R29 ;  /* 0x0000001d7c007388 */ /* 0x0041e80000000400 */
[----:B---3--:R-:W-:Y:S04]  /*1570*/  STS.U16 [R123+0x40], R34 ;  /* 0x000040227b007388 */ /* 0x008fe80000000400 */
[----:B----4-:R1:W-:Y:S01]  /*1580*/  STS.U16 [R122+0x80], R31 ;  /* 0x0000801f7a007388 */ /* 0x0103e20000000400 */
[----:B0-----:R-:W-:-:S02]  /*1590*/  @!P0 MOV R29, R11 ;  /* 0x0000000b001d8202 */ /* 0x001fc40000000f00 */
[----:B-1----:R-:W-:Y:S01]  /*15a0*/  IADD3 R31, P1, R108, R26, RZ ;  /* 0x0000001a6c1f7210 */ /* 0x002fe20007f3e0ff */
[----:B------:R-:W-:-:S03]  /*15b0*/  IMAD R26, R42, UR17, RZ ;  /* 0x000000112a1a7c24 */ /* 0x000fc6000f8e02ff */
[----:B------:R-:W-:Y:S01]  /*15c0*/  IADD3.X R34, R106, R39, R27, P1, !PT ;  /* 0x000000276a227210 */ /* 0x000fe20000ffe41b */
[----:B------:R-:W-:Y:S01]  /*15d0*/  IMAD R37, R43, UR16, R26 ;  /* 0x000000102b257c24 */ /* 0x000fe2000f8e021a */
[----:B------:R-:W-:Y:S01]  /*15e0*/  LEA R32, P1, R126, UR10, 0x1 ;  /* 0x0000000a7e207c11 */ /* 0x000fe2000f8208ff */
[C---:B------:R-:W-:Y:S01]  /*15f0*/  IMAD.WIDE.U32 R26, R42.reuse, UR16, RZ ;  /* 0x000000102a1a7c25 */ /* 0x040fe2000f8e00ff */
[----:B------:R-:W-:Y:S02]  /*1600*/  STS.U16 [R121+0xc0], R36 ;  /* 0x0000c02479007388 */ /* 0x000fe40000000400 */
[----:B------:R-:W-:Y:S01]  /*1610*/  LEA R32, P2, R31, R32, 0x1 ;  /* 0x000000201f207211 */ /* 0x000fe200078408ff */
[----:B------:R-:W-:Y:S01]  /*1620*/  @!P0 IMAD.WIDE.U32 R28, R42, UR16, R28 ;  /* 0x000000102a1c8c25 */ /* 0x000fe2000f8e001c */
[----:B------:R-:W-:Y:S01]  /*1630*/  STS.U16 [R120+0x100], R33 ;  /* 0x0001002178007388 */ /* 0x000fe20000000400 */
[----:B------:R-:W-:-:S03]  /*1640*/  IADD3 R27, R27, R37, RZ ;  /* 0x000000251b1b7210 */ /* 0x000fc60007ffe0ff */
[----:B------:R0:W-:Y:S01]  /*1650*/  STS.U16 [R119+0x140], R30 ;  /* 0x0001401e77007388 */ /* 0x0001e20000000400 */
[----:B------:R-:W-:-:S03]  /*1660*/  @!P0 IADD3 R29, R37, R29, RZ ;  /* 0x0000001d251d8210 */ /* 0x000fc60007ffe0ff */
[----:B------:R1:W-:Y:S01]  /*1670*/  STS.U16 [R118+0x180], R35 ;  /* 0x0001802376007388 */ /* 0x0003e20000000400 */
[C---:B0-----:R-:W-:Y:S02]  /*1680*/  LEA.HI.X R30, R126.reuse, UR11, R129, 0x1, P1 ;  /* 0x0000000b7e1e7c11 */ /* 0x041fe400088f0c81 */
[----:B-1----:R-:W-:Y:S01]  /*1690*/  @!P0 IADD3 R35, P1, R126, R22, RZ ;  /* 0x000000167e238210 */ /* 0x002fe20007f3e0ff */
[----:B------:R-:W-:Y:S01]  /*16a0*/  IMAD R22, R148, UR8, RZ ;  /* 0x0000000894167c24 */ /* 0x000fe2000f8e02ff */
[----:B------:R-:W-:Y:S01]  /*16b0*/  LEA.HI.X R33, R31, R30, R34, 0x1, P2 ;  /* 0x0000001e1f217211 */ /* 0x000fe200010f0c22 */
[----:B------:R-:W-:Y:S01]  /*16c0*/  IMAD.WIDE.U32 R30, R149, UR8, R26 ;  /* 0x00000008951e7c25 */ /* 0x000fe2000f8e001a */
[----:B------:R-:W-:-:S03]  /*16d0*/  @!P0 IADD3.X R34, R129, R23, R39, P1, !PT ;  /* 0x0000001781228210 */ /* 0x000fc60000ffe427 */
[----:B------:R-:W-:Y:S01]  /*16e0*/  @!P0 IMAD.WIDE.U32 R26, R149, UR8, R28 ;  /* 0x00000008951a8c25 */ /* 0x000fe2000f8e001c */
[----:B------:R-:W-:-:S03]  /*16f0*/  IADD3 R29, P3, R108, R30, RZ ;  /* 0x0000001e6c1d7210 */ /* 0x000fc60007f7e0ff */
[----:B------:R-:W-:Y:S01]  /*1700*/  IMAD R43, R149, UR9, R22 ;  /* 0x00000009952b7c24 */ /* 0x000fe2000f8e0216 */
[C---:B------:R-:W-:Y:S01]  /*1710*/  @!P0 LEA R22, P1, R35.reuse, UR10, 0x1 ;  /* 0x0000000a23168c11 */ /* 0x040fe2000f8208ff */
[----:B------:R-:W-:Y:S01]  /*1720*/  STS.U16 [R117+0x1c0], R38 ;  /* 0x0001c02675007388 */ /* 0x000fe20000000400 */
[----:B------:R-:W-:Y:S02]  /*1730*/  NOP ;  /* 0x0000000000007918 */ /* 0x000fe40000000000 */
        /* <DEDUP_REMOVED lines=19> */
[----:B------:R-:W-:Y:S02]  /*1870*/  PRMT R40, RZ, 0x7610, R40 ;  /* 0x00007610ff287816 */ /* 0x000fe40000000028 */
[----:B------:R-:W-:Y:S02]  /*1880*/  @!P0 LEA.HI.X R27, R42, UR9, R43, 0x1, P1 ;  /* 0x000000092a1b8c11 */ /* 0x000fe400088f0c2b */
[-C--:B------:R-:W-:Y:S02]  /*1890*/  ISETP.GE.AND P1, PT, R0, R125.reuse, PT ;  /* 0x0000007d0000720c */ /* 0x080fe40003f26270 */
[-C--:B------:R-:W-:Y:S02]  /*18a0*/  ISETP.GE.AND P2, PT, R2, R125.reuse, PT ;  /* 0x0000007d0200720c */ /* 0x080fe40003f46270 */
[-C--:B------:R-:W-:Y:S01]  /*18b0*/  ISETP.GE.AND P3, PT, R4, R125.reuse, PT ;  /* 0x0000007d0400720c */ /* 0x080fe20003f66270 */
[----:B------:R-:W2:Y:S01]  /*18c0*/  @!P6 LDG.E.U16 R40, desc[UR14][R32.64+-0x1c0] ;  /* 0xfffe400e2028e981 */ /* 0x000ea2000c1e1500 */
[----:B------:R-:W-:-:S02]  /*18d0*/  ISETP.GE.AND P6, PT, R12, R125, PT ;  /* 0x0000007d0c00720c */ /* 0x000fc40003fc6270 */
[----:B------:R-:W-:Y:S01]  /*18e0*/  PRMT R43, RZ, 0x7610, R43 ;  /* 0x00007610ff2b7816 */ /* 0x000fe2000000002b */
[----:B------:R0:W3:Y:S01]  /*18f0*/  @!P0 LDG.E.U16 R41, desc[UR14][R22.64] ;  /* 0x0000000e16298981 */ /* 0x0000e2000c1e1500 */
[----:B------:R-:W-:-:S03]  /*1900*/  PRMT R42, RZ, 0x7610, R42 ;  /* 0x00007610ff2a7816 */ /* 0x000fc6000000002a */
        /* <DEDUP_REMOVED lines=23> */
[----:B------:R-:W-:Y:S04]  /*1a80*/  LDS.U16 R33, [R116+0x2] ;  /* 0x0000020074217984 */ /* 0x000fe80000000400 */
[----:B------:R-:W-:Y:S04]  /*1a90*/  LDS.U16 R40, [R116+0x4] ;  /* 0x0000040074287984 */ /* 0x000fe80000000400 */
[----:B------:R-:W-:Y:S04]  /*1aa0*/  LDS.U16 R41, [R116+0x6] ;  /* 0x0000060074297984 */ /* 0x000fe80000000400 */
[----:B------:R-:W-:Y:S04]  /*1ab0*/  LDS.U16 R22, [R116+0x8] ;  /* 0x0000080074167984 */ /* 0x000fe80000000400 */
        /* <DEDUP_REMOVED lines=17> */
[----:B--2---:R-:W-:-:S03]  /*1bd0*/  HADD2.F32 R58, -RZ, R23.H0_H0 ;  /* 0x20000017ff3a7230 */ /* 0x004fc60000004100 */
[----:B------:R-:W-:Y:S01]  /*1be0*/  FMUL.FTZ R27, R50, -1.4426950216293334961 ;  /* 0xbfb8aa3b321b7820 */ /* 0x000fe20000410000 */
[----:B------:R-:W-:Y:S02]  /*1bf0*/  HADD2.F32 R56, -RZ, R22.H0_H0 ;  /* 0x20000016ff387230 */ /* 0x000fe40000004100 */
[----:B------:R-:W-:-:S03]  /*1c00*/  HADD2.F32 R52, -RZ, R33.H0_H0 ;  /* 0x20000021ff347230 */ /* 0x000fc60000004100 */
[----:B------:R-:W1:Y:S01]  /*1c10*/  MUFU.EX2 R27, R27 ;  /* 0x0000001b001b7308 */ /* 0x000e620000000800 */
[----:B------:R-:W-:Y:S02]  /*1c20*/  HADD2.F32 R53, -RZ, R40.H0_H0 ;  /* 0x20000028ff357230 */ /* 0x000fe40000004100 */
[----:B------:R-:W-:Y:S01]  /*1c30*/  FMUL.FTZ R32, R52, -1.4426950216293334961 ;  /* 0xbfb8aa3b34207820 */ /* 0x000fe20000410000 */
[----:B------:R-:W-:Y:S02]  /*1c40*/  HADD2.F32 R54, -RZ, R41.H0_H0 ;  /* 0x20000029ff367230 */ /* 0x000fe40000004100 */
[----:B------:R-:W-:Y:S01]  /*1c50*/  FMUL.FTZ R33, R53, -1.4426950216293334961 ;  /* 0xbfb8aa3b35217820 */ /* 0x000fe20000410000 */
[----:B0-----:R-:W-:Y:S02]  /*1c60*/  FMUL.FTZ R29, R56, -1.4426950216293334961 ;  /* 0xbfb8aa3b381d7820 */ /* 0x001fe40000410000 */
[----:B------:R-:W0:Y:S01]  /*1c70*/  MUFU.EX2 R32, R32 ;  /* 0x0000002000207308 */ /* 0x000e220000000800 */
[----:B------:R-:W-:-:S07]  /*1c80*/  FMUL.FTZ R28, R54, -1.4426950216293334961 ;  /* 0xbfb8aa3b361c7820 */ /* 0x000fce0000410000 */
[----:B------:R-:W2:Y:S08]  /*1c90*/  MUFU.EX2 R33, R33 ;  /* 0x0000002100217308 */ /* 0x000eb00000000800 */
[----:B------:R1:W4:Y:S08]  /*1ca0*/  MUFU.EX2 R57, R29 ;  /* 0x0000001d00397308 */ /* 0x0003300000000800 */
[----:B------:R3:W4:Y:S01]  /*1cb0*/  MUFU.EX2 R55, R28 ;  /* 0x0000001c00377308 */ /* 0x0007220000000800 */
[----:B-1----:R-:W-:Y:S01]  /*1cc0*/  FADD.FTZ R29, R27, 1 ;  /* 0x3f8000001b1d7421 */ /* 0x002fe20000010000 */
[----:B---3--:R-:W-:-:S06]  /*1cd0*/  FMUL.FTZ R28, R58, -1.4426950216293334961 ;  /* 0xbfb8aa3b3a1c7820 */ /* 0x008fcc0000410000 */
[----:B------:R-:W1:Y:S01]  /*1ce0*/  MUFU.RCP R41, R29 ;  /* 0x0000001d00297308 */ /* 0x000e620000001000 */
[----:B------:R-:W-:Y:S02]  /*1cf0*/  HADD2.F32 R60, -RZ, R42.H0_H0 ;  /* 0x2000002aff3c7230 */ /* 0x000fe40000004100 */
[----:B0-----:R-:W-:Y:S01]  /*1d00*/  FADD.FTZ R40, R32, 1 ;  /* 0x3f80000020287421 */ /* 0x001fe20000010000 */
[----:B--2---:R-:W-:Y:S01]  /*1d10*/  FADD.FTZ R42, R33, 1 ;  /* 0x3f800000212a7421 */ /* 0x004fe20000010000 */
[----:B----4-:R-:W-:-:S03]  /*1d20*/  HADD2.F32 R63, -RZ, R43.H0_H0 ;  /* 0x2000002bff3f7230 */ /* 0x010fc60000004100 */
[----:B------:R-:W-:Y:S01]  /*1d30*/  MUFU.RCP R43, R40 ;  /* 0x00000028002b7308 */ /* 0x000fe20000001000 */
[----:B------:R-:W-:Y:S02]  /*1d40*/  HADD2.F32 R33, -RZ, R31.H0_H0 ;  /* 0x2000001fff217230 */ /* 0x000fe40000004100 */
[----:B------:R-:W-:Y:S01]  /*1d50*/  FADD.FTZ R57, R57, 1 ;  /* 0x3f80000039397421 */ /* 0x000fe20000010000 */
[----:B------:R-:W-:-:S05]  /*1d60*/  FADD.FTZ R55, R55, 1 ;  /* 0x3f80000037377421 */ /* 0x000fca0000010000 */
[----:B------:R-:W-:Y:S01]  /*1d70*/  MUFU.RCP R57, R57 ;  /* 0x0000003900397308 */ /* 0x000fe20000001000 */
[----:B------:R-:W-:Y:S02]  /*1d80*/  HADD2.F32 R34, -RZ, R34.H0_H0 ;  /* 0x20000022ff227230 */ /* 0x000fe40000004100 */
[----:B------:R-:W-:Y:S02]  /*1d90*/  HADD2.F32 R36, -RZ, R36.H0_H0 ;  /* 0x20000024ff247230 */ /* 0x000fe40000004100 */
[----:B------:R-:W-:-:S03]  /*1da0*/  HADD2.F32 R32, -RZ, R30.H0_H0 ;  /* 0x2000001eff207230 */ /* 0x000fc60000004100 */
[----:B------:R-:W-:Y:S01]  /*1db0*/  MUFU.RCP R55, R55 ;  /* 0x0000003700377308 */ /* 0x000fe20000001000 */
[----:B------:R-:W-:Y:S02]  /*1dc0*/  HADD2.F32 R35, -RZ, R35.H0_H0 ;  /* 0x20000023ff237230 */ /* 0x000fe40000004100 */
[----:B------:R-:W-:Y:S02]  /*1dd0*/  HADD2.F32 R37, -RZ, R37.H0_H0 ;  /* 0x20000025ff257230 */ /* 0x000fe40000004100 */
[----:B------:R-:W-:Y:S02]  /*1de0*/  HADD2.F32 R38, -RZ, R38.H0_H0 ;  /* 0x20000026ff267230 */ /* 0x000fe40000004100 */
[----:B------:R-:W-:Y:S01]  /*1df0*/  HADD2.F32 R39, -RZ, R39.H0_H0 ;  /* 0x20000027ff277230 */ /* 0x000fe20000004100 */
[----:B------:R-:W-:Y:S01]  /*1e00*/  ISETP.NE.AND P6, PT, R142, RZ, PT ;  /* 0x000000ff8e00720c */ /* 0x000fe20003fc5270 */
[----:B------:R-:W-:Y:S04]  /*1e10*/  STS.U16 [R124], R47 ;  /* 0x0000002f7c007388 */ /* 0x000fe80000000400 */
[----:B------:R0:W-:Y:S04]  /*1e20*/  STS.U16 [R123+0x40], R44 ;  /* 0x0000402c7b007388 */ /* 0x0001e80000000400 */
[----:B------:R-:W-:Y:S04]  /*1e30*/  STS.U16 [R122+0x80], R45 ;  /* 0x0000802d7a007388 */ /* 0x000fe80000000400 */
[----:B------:R2:W-:Y:S04]  /*1e40*/  STS.U16 [R121+0xc0], R46 ;  /* 0x0000c02e79007388 */ /* 0x0005e80000000400 */
[----:B------:R3:W-:Y:S04]  /*1e50*/  STS.U16 [R120+0x100], R49 ;  /* 0x0001003178007388 */ /* 0x0007e80000000400 */
[----:B------:R-:W-:Y:S04]  /*1e60*/  STS.U16 [R119+0x140], R48 ;  /* 0x0001403077007388 */ /* 0x000fe80000000400 */
[----:B------:R-:W-:Y:S04]  /*1e70*/  STS.U16 [R118+0x180], R51 ;  /* 0x0001803376007388 */ /* 0x000fe80000000400 */
[----:B------:R-:W-:Y:S01]  /*1e80*/  STS.U16 [R117+0x1c0], R26 ;  /* 0x0001c01a75007388 */ /* 0x000fe20000000400 */
[----:B------:R-:W-:-:S03]  /*1e90*/  NOP ;  /* 0x0000000000007918 */ /* 0x000fc60000000000 */
[----:B------:R-:W4:Y:S04]  /*1ea0*/  LDS.U16 R23, [R116+0x2] ;  /* 0x0000020074177984 */ /* 0x000f280000000400 */
[----:B------:R-:W1:Y:S01]  /*1eb0*/  LDS.U16 R22, [R116] ;  /* 0x0000000074167984 */ /* 0x000e620000000400 */
[----:B0-----:R0:W1:Y:S03]  /*1ec0*/  MUFU.EX2 R44, R28 ;  /* 0x0000001c002c7308 */ /* 0x0010660000000800 */
[----:B------:R-:W1:Y:S04]  /*1ed0*/  LDS.U16 R26, [R116+0x4] ;  /* 0x00000400741a7984 */ /* 0x000e680000000400 */
[----:B------:R-:W-:Y:S04]  /*1ee0*/  LDS.U16 R27, [R116+0x6] ;  /* 0x00000600741b7984 */ /* 0x000fe80000000400 */
[----:B0-----:R-:W0:Y:S01]  /*1ef0*/  LDS.U16 R28, [R116+0x8] ;  /* 0x00000800741c7984 */ /* 0x001e220000000400 */
[----:B--2---:R4:W-:Y:S03]  /*1f00*/  MUFU.RCP R46, R42 ;  /* 0x0000002a002e7308 */ /* 0x0049e60000001000 */
[----:B------:R-:W2:Y:S01]  /*1f10*/  LDS.U16 R29, [R116+0xa] ;  /* 0x00000a00741d7984 */ /* 0x000ea20000000400 */
[----:B------:R-:W-:Y:S01]  /*1f20*/  FMUL.FTZ R47, R63, -1.4426950216293334961 ;  /* 0xbfb8aa3b3f2f7820 */ /* 0x000fe20000410000 */
[----:B------:R-:W-:-:S03]  /*1f30*/  FMUL.FTZ R45, R60, -1.4426950216293334961 ;  /* 0xbfb8aa3b3c2d7820 */ /* 0x000fc60000410000 */
[----:B---3--:R3:W0:Y:S01]  /*1f40*/  MUFU.EX2 R49, R47 ;  /* 0x0000002f00317308 */ /* 0x0086220000000800 */
[----:B----4-:R-:W-:Y:S02]  /*1f50*/  HADD2.F32 R42, -RZ, R23.H0_H0 ;  /* 0x20000017ff2a7230 */ /* 0x010fe40000004100 */
[----:B-1----:R-:W-:Y:S01]  /*1f60*/  FADD.FTZ R23, -R41, 1 ;  /* 0x3f80000029177421 */ /* 0x002fe20000010100 */
[----:B------:R-:W-:Y:S02]  /*1f70*/  HADD2.F32 R40, -RZ, R22.H0_H0 ;  /* 0x20000016ff287230 */ /* 0x000fe40000004100 */
[----:B------:R-:W1:Y:S01]  /*1f80*/  LDS.U16 R22, [R116+0xc] ;  /* 0x00000c0074167984 */ /* 0x000e620000000400 */
[----:B------:R-:W-:-:S03]  /*1f90*/  FFMA.FTZ R31, R50, R23, 1 ;  /* 0x3f800000321f7423 */ /* 0x000fc60000010017 */
[----:B------:R-:W4:Y:S01]  /*1fa0*/  LDS.U16 R23, [R116+0xe] ;  /* 0x00000e0074177984 */ /* 0x000f220000000400 */
[----:B------:R0:W2:Y:S01]  /*1fb0*/  MUFU.EX2 R48, R45 ;  /* 0x0000002d00307308 */ /* 0x0000a20000000800 */
[----:B---3--:R-:W-:Y:S01]  /*1fc0*/  FADD.FTZ R47, R44, 1 ;  /* 0x3f8000002c2f7421 */ /* 0x008fe20000010000 */
[----:B------:R-:W-:Y:S01]  /*1fd0*/  FMUL.FTZ R44, R33, R42 ;  /* 0x0000002a212c7220 */ /* 0x000fe20000410000 */
[----:B0-----:R-:W-:-:S03]  /*1fe0*/  FADD.FTZ R45, -R43, 1 ;  /* 0x3f8000002b2d7421 */ /* 0x001fc60000010100 */
[----:B------:R-:W-:Y:S01]  /*1ff0*/  FMUL.FTZ R44, R43, R44 ;  /* 0x0000002c2b2c7220 */ /* 0x000fe20000410000 */
[----:B------:R-:W-:Y:S01]  /*2000*/  FFMA.FTZ R45, R52, R45, 1 ;  /* 0x3f800000342d7423 */ /* 0x000fe2000001002d */
[----:B------:R0:W3:Y:S03]  /*2010*/  MUFU.RCP R59, R47 ;  /* 0x0000002f003b7308 */ /* 0x0000e60000001000 */
[----:B------:R-:W-:Y:S01]  /*2020*/  FMUL.FTZ R45, R44, R45 ;  /* 0x0000002d2c2d7220 */ /* 0x000fe20000410000 */
[----:B------:R-:W-:Y:S02]  /*2030*/  HADD2.F32 R44, -RZ, R26.H0_H0 ;  /* 0x2000001aff2c7230 */ /* 0x000fe40000004100 */
[----:B------:R-:W-:Y:S01]  /*2040*/  FADD.FTZ R62, R49, 1 ;  /* 0x3f800000313e7421 */ /* 0x000fe20000010000 */
[----:B--2---:R-:W-:Y:S01]  /*2050*/  FADD.FTZ R61, R48, 1 ;  /* 0x3f800000303d7421 */ /* 0x004fe20000010000 */
[----:B------:R-:W-:-:S02]  /*2060*/  HADD2.F32 R49, -RZ, R28.H0_H0 ;  /* 0x2000001cff317230 */ /* 0x000fc40000004100 */
[----:B------:R-:W-:Y:S01]  /*2070*/  FADD.FTZ R48, -R46, 1 ;  /* 0x3f8000002e307421 */ /* 0x000fe20000010100 */
[----:B0-----:R-:W-:Y:S02]  /*2080*/  HADD2.F32 R47, -RZ, R27.H0_H0 ;  /* 0x2000001bff2f7230 */ /* 0x001fe40000004100 */
[----:B------:R-:W-:Y:S01]  /*2090*/  FMUL.FTZ R27, R34, R44 ;  /* 0x0000002c221b7220 */ /* 0x000fe20000410000 */
[----:B------:R-:W-:Y:S01]  /*20a0*/  FADD.FTZ R51, -R57, 1 ;  /* 0x3f80000039337421 */ /* 0x000fe20000010100 */
        /* <DEDUP_REMOVED lines=9> */
[----:B------:R-:W-:-:S03]  /*2140*/  HADD2.F32 R48, -RZ, R29.H0_H0 ;  /* 0x2000001dff307230 */ /* 0x000fc60000004100 */
[----:B------:R2:W2:Y:S01]  /*2150*/  MUFU.RCP R64, R62 ;  /* 0x0000003e00407308 */ /* 0x0004a20000001000 */
[----:B------:R-:W-:Y:S01]  /*2160*/  FMUL.FTZ R28, R28, R51 ;  /* 0x000000331c1c7220 */ /* 0x000fe20000410000 */
[----:B------:R-:W-:Y:S01]  /*2170*/  FMUL.FTZ R30, R30, R31 ;  /* 0x0000001f1e1e7220 */ /* 0x000fe20000410000 */
[----:B-1----:R-:W-:Y:S02]  /*2180*/  HADD2.F32 R51, -RZ, R22.H0_H0 ;  /* 0x20000016ff337230 */ /* 0x002fe40000004100 */
[----:B------:R-:W-:Y:S01]  /*2190*/  FADD.FTZ R31, -R55, 1 ;  /* 0x3f800000371f7421 */ /* 0x000fe20000010100 */
[----:B------:R-:W-:Y:S01]  /*21a0*/  FMUL.FTZ R26, R35, R47 ;  /* 0x0000002f231a7220 */ /* 0x000fe20000410000 */
[----:B---3--:R-:W-:Y:S01]  /*21b0*/  FADD.FTZ R29, -R59, 1 ;  /* 0x3f8000003b1d7421 */ /* 0x008fe20000010100 */
        /* <DEDUP_REMOVED lines=9> */
[----:B--2---:R-:W-:Y:S01]  /*2250*/  FMUL.FTZ R62, R38, R51 ;  /* 0x00000033263e7220 */ /* 0x004fe20000410000 */
[----:B------:R-:W-:Y:S01]  /*2260*/  FADD.FTZ R22, -R64, 1 ;  /* 0x3f80000040167421 */ /* 0x000fe20000010100 */
[----:B------:R-:W-:Y:S01]  /*2270*/  FMUL.FTZ R23, R39, R65 ;  /* 0x0000004127177220 */ /* 0x000fe20000410000 */
[----:B------:R-:W-:Y:S01]  /*2280*/  FFMA.FTZ R31, R60, R31, 1 ;  /* 0x3f8000003c1f7423 */ /* 0x000fe2000001001f */
[----:B------:R-:W-:Y:S01]  /*2290*/  FMUL.FTZ R62, R61, R62 ;  /* 0x0000003e3d3e7220 */ /* 0x000fe20000410000 */
[----:B------:R-:W-:Y:S01]  /*22a0*/  FFMA.FTZ R22, R63, R22, 1 ;  /* 0x3f8000003f167423 */ /* 0x000fe20000010016 */
[----:B------:R-:W-:Y:S02]  /*22b0*/  FMUL.FTZ R23, R64, R23 ;  /* 0x0000001740177220 */ /* 0x000fe40000410000 */
        /* <DEDUP_REMOVED lines=32> */
[----:B------:R-:W-:Y:S01]  /*24c0*/  P2R R22, PR, RZ, 0x40 ;  /* 0x00000040ff167803 */ /* 0x000fe20000000000 */
        /* <DEDUP_REMOVED lines=20> */
.L_x_16294:
[----:B------:R-:W-:Y:S05]  /*2610*/  BSYNC B0 ;  /* 0x0000000000007941 */ /* 0x000fea0003800000 */
.L_x_16293:
        /* <DEDUP_REMOVED lines=119> */
.L_x_16297:
[----:B------:R-:W-:Y:S05]  /*2d90*/  BSYNC B0 ;  /* 0x0000000000007941 */ /* 0x000fea0003800000 */
.L_x_16296:
        /* <DEDUP_REMOVED lines=25> */
.L_x_16295:
        /* <DEDUP_REMOVED lines=34> */
[----:B0-----:R-:W-:Y:S01]  /*3150*/  FADD.FTZ R7, R30, R30 ;  /* 0x0000001e1e077221 */ /* 0x001fe20000010000 */
[----:B------:R-:W-:Y:S01]  /*3160*/  FADD.FTZ R6, R34, R34 ;  /* 0x0000002222067221 */ /* 0x000fe20000010000 */
        /* <DEDUP_REMOVED lines=18> */
[----:B------:R-:W-:Y:S01]  /*3290*/  MOV R79, RZ ;  /* 0x000000ff004f7202 */ /* 0x000fe20000000f00 */
[----:B------:R-:W-:Y:S01]  /*32a0*/  UMOV UR5, URZ ;  /* 0x0000003f00057c82 */ /* 0x000fe20008000000 */
[----:B------:R-:W-:Y:S01]  /*32b0*/  MOV R91, RZ ;  /* 0x000000ff005b7202 */ /* 0x000fe20000000f00 */
[----:B------:R-:W-:Y:S01]  /*32c0*/  UMOV UR6, URZ ;  /* 0x0000003f00067c82 */ /* 0x000fe20008000000 */
[----:B------:R-:W-:Y:S01]  /*32d0*/  ISETP.GE.AND P0, PT, R44, R81, PT ;  /* 0x000000512c00720c */ /* 0x000fe20003f06270 */
[----:B------:R-:W-:Y:S01]  /*32e0*/  ULDC UR34, c[0x0][0x21c] ;  /* 0x0000870000227ab9 */ /* 0x000fe20000000800 */
[----:B------:R-:W-:Y:S01]  /*32f0*/  SHF.R.S32.HI R45, RZ, 0x1f, R44 ;  /* 0x0000001fff2d7819 */ /* 0x000fe2000001142c */
[----:B------:R-:W3:Y:S01]  /*3300*/  LDC.64 R28, c[0x0][0x350] ;  /* 0x0000d400ff1c7b82 */ /* 0x000ee20000000a00 */
[----:B------:R-:W-:Y:S01]  /*3310*/  IADD3 R77, R25, R77, RZ ;  /* 0x0000004d194d7210 */ /* 0x000fe20007ffe0ff */
[----:B------:R-:W-:Y:S01]  /*3320*/  ULDC.64 UR20, c[0x0][0x348] ;  /* 0x0000d20000147ab9 */ /* 0x000fe20000000a00 */
[----:B------:R-:W-:Y:S01]  /*3330*/  ULDC.64 UR22, c[0x0][0x360] ;  /* 0x0000d80000167ab9 */ /* 0x000fe20000000a00 */
[----:B------:R-:W-:Y:S01]  /*3340*/  ULDC.64 UR24, c[0x0][0x368] ;  /* 0x0000da0000187ab9 */ /* 0x000fe20000000a00 */
[----:B------:R-:W-:Y:S01]  /*3350*/  ULDC.64 UR26, c[0x0][0x380] ;  /* 0x0000e000001a7ab9 */ /* 0x000fe20000000a00 */
[----:B------:R-:W-:Y:S01]  /*3360*/  ULDC.64 UR28, c[0x0][0x238] ;  /* 0x00008e00001c7ab9 */ /* 0x000fe20000000a00 */
[----:B------:R-:W-:Y:S01]  /*3370*/  ULDC.64 UR30, c[0x0][0x250] ;  /* 0x00009400001e7ab9 */ /* 0x000fe20000000a00 */
[----:B------:R-:W4:Y:S01]  /*3380*/  LDC.64 R30, c[0x0][0x3c8] ;  /* 0x0000f200ff1e7b82 */ /* 0x000f220000000a00 */
[----:B------:R-:W-:-:S07]  /*3390*/  ULDC.64 UR32, c[0x0][0x270] ;  /* 0x00009c0000207ab9 */ /* 0x000fce0000000a00 */
[----:B------:R-:W0:Y:S08]  /*33a0*/  LDC.64 R32, c[0x0][0x360] ;  /* 0x0000d800ff207b82 */ /* 0x000e300000000a00 */
[----:B------:R-:W0:Y:S08]  /*33b0*/  LDC.64 R34, c[0x0][0x368] ;  /* 0x0000da00ff227b82 */ /* 0x000e300000000a00 */
[----:B------:R-:W0:Y:S08]  /*33c0*/  LDC.64 R36, c[0x0][0x370] ;  /* 0x0000dc00ff247b82 */ /* 0x000e300000000a00 */
[----:B------:R-:W0:Y:S08]  /*33d0*/  LDC.64 R38, c[0x0][0x3d0] ;  /* 0x0000f400ff267b82 */ /* 0x000e300000000a00 */
[----:B------:R-:W0:Y:S08]  /*33e0*/  LDC.64 R40, c[0x0][0x380] ;  /* 0x0000e000ff287b82 */ /* 0x000e300000000a00 */
[----:B-1234-:R-:W0:Y:S02]  /*33f0*/  LDC.64 R42, c[0x0][0x2d0] ;  /* 0x0000b400ff2a7b82 */ /* 0x01ee240000000a00 */
.L_x_16345:
[----:B------:R-:W-:Y:S01]  /*3400*/  SHF.R.S32.HI R214, RZ, 0x1f, R79 ;  /* 0x0000001fffd67819 */ /* 0x000fe2000001144f */
[C---:B01----:R-:W-:Y:S01]  /*3410*/  IMAD.WIDE.U32 R12, R79.reuse, UR30, R44 ;  /* 0x0000001e4f0c7c25 */ /* 0x043fe2000f8e002c */
[C---:B------:R-:W-:Y:S02]  /*3420*/  IADD3 R70, R44.reuse, 0xa0, RZ ;  /* 0x000000a02c467810 */ /* 0x040fe40007ffe0ff */
[----:B------:R-:W-:Y:S01]  /*3430*/  IADD3 R48, R44, 0x40, RZ ;  /* 0x000000402c307810 */ /* 0x000fe20007ffe0ff */
[----:B------:R-:W-:Y:S01]  /*3440*/  IMAD R14, R214, UR30, RZ ;  /* 0x0000001ed60e7c24 */ /* 0x000fe2000f8e02ff */
[----:B------:R-:W-:Y:S02]  /*3450*/  LEA R46, P1, R12, R132, 0x1 ;  /* 0x000000840c2e7211 */ /* 0x000fe400078208ff */
[C---:B------:R-:W-:Y:S01]  /*3460*/  IADD3 R68, R44.reuse, 0x80, RZ ;  /* 0x000000802c447810 */ /* 0x040fe20007ffe0ff */
[----:B------:R-:W-:Y:S01]  /*3470*/  IMAD R9, R79, UR31, R14 ;  /* 0x0000001f4f097c24 */ /* 0x000fe2000f8e020e */
[----:B------:R-:W-:-:S02]  /*3480*/  IADD3 R14, R44, 0x20, RZ ;  /* 0x000000202c0e7810 */ /* 0x000fc40007ffe0ff */
[----:B------:R-:W-:Y:S02]  /*3490*/  IADD3 R66, R44, 0x60, RZ ;  /* 0x000000602c427810 */ /* 0x000fe40007ffe0ff */
[----:B------:R-:W-:Y:S02]  /*34a0*/  IADD3 R9, R13, R9, RZ ;  /* 0x000000090d097210 */ /* 0x000fe40007ffe0ff */
[----:B------:R-:W-:Y:S02]  /*34b0*/  ISETP.GE.AND P2, PT, R70, R81, PT ;  /* 0x000000514600720c */ /* 0x000fe40003f46270 */
[----:B------:R-:W-:Y:S02]  /*34c0*/  LEA.HI.X R47, R12, R131, R9, 0x1, P1 ;  /* 0x000000830c2f7211 */ /* 0x000fe400008f0c09 */
[-C--:B------:R-:W-:Y:S02]  /*34d0*/  ISETP.GE.AND P1, PT, R14, R81.reuse, PT ;  /* 0x000000510e00720c */ /* 0x080fe40003f26270 */
[----:B------:R-:W-:-:S02]  /*34e0*/  ISETP.GE.AND P3, PT, R48, R81, PT ;  /* 0x000000513000720c */ /* 0x000fc40003f66270 */
[-C--:B------:R-:W-:Y:S02]  /*34f0*/  ISETP.GE.AND P4, PT, R68, R81.reuse, PT ;  /* 0x000000514400720c */ /* 0x080fe40003f86270 */
[----:B------:R-:W-:Y:S02]  /*3500*/  ISETP.GE.AND P5, PT, R66, R81, PT ;  /* 0x000000514200720c */ /* 0x000fe40003fa6270 */
[----:B------:R-:W-:Y:S02]  /*3510*/  PRMT R50, RZ, 0x7610, R50 ;  /* 0x00007610ff327816 */ /* 0x000fe40000000032 */
[----:B------:R-:W-:Y:S02]  /*3520*/  PRMT R54, RZ, 0x7610, R54 ;  /* 0x00007610ff367816 */ /* 0x000fe40000000036 */
[----:B------:R-:W-:Y:S02]  /*3530*/  PRMT R51, RZ, 0x7610, R51 ;  /* 0x00007610ff337816 */ /* 0x000fe40000000033 */
[----:B------:R-:W-:Y:S01]  /*3540*/  PRMT R53, RZ, 0x7610, R53 ;  /* 0x00007610ff357816 */ /* 0x000fe20000000035 */
[----:B--2---:R-:W2:Y:S01]  /*3550*/  @!P1 LDG.E.U16 R50, desc[UR14][R46.64+0x40] ;  /* 0x0000400e2e329981 */ /* 0x004ea2000c1e1500 */
[----:B------:R-:W-:-:S02]  /*3560*/  IADD3 R72, R44, 0xc0, RZ ;  /* 0x000000c02c487810 */ /* 0x000fc40007ffe0ff */
[----:B------:R-:W-:Y:S01]  /*3570*/  PRMT R52, RZ, 0x7610, R52 ;  /* 0x00007610ff347816 */ /* 0x000fe20000000034 */
[----:B------:R-:W3:Y:S01]  /*3580*/  @!P2 LDG.E.U16 R54, desc[UR14][R46.64+0x140] ;  /* 0x0001400e2e36a981 */ /* 0x000ee2000c1e1500 */
[C---:B------:R-:W-:Y:S02]  /*3590*/  IADD3 R154, R44.reuse, 0x140, RZ ;  /* 0x000001402c9a7810 */ /* 0x040fe40007ffe0ff */
[C---:B------:R-:W-:Y:S01]  /*35a0*/  IADD3 R74, R44.reuse, 0xe0, RZ ;  /* 0x000000e02c4a7810 */ /* 0x040fe20007ffe0ff */
[----:B----4-:R-:W4:Y:S01]  /*35b0*/  @!P3 LDG.E.U16 R51, desc[UR14][R46.64+0x80] ;  /* 0x0000800e2e33b981 */ /* 0x010f22000c1e1500 */
[C---:B------:R-:W-:Y:S02]  /*35c0*/  IADD3 R152, R44.reuse, 0x120, RZ ;  /* 0x000001202c987810 */ /* 0x040fe40007ffe0ff */
[----:B------:R-:W-:Y:S01]  /*35d0*/  IADD3 R150, R44, 0x100, RZ ;  /* 0x000001002c967810 */ /* 0x000fe20007ffe0ff */
[----:B------:R-:W3:Y:S01]  /*35e0*/  @!P4 LDG.E.U16 R53, desc[UR14][R46.64+0x100] ;  /* 0x0001000e2e35c981 */ /* 0x000ee2000c1e1500 */
[----:B------:R-:W-:-:S02]  /*35f0*/  ISETP.GE.AND P1, PT, R72, R81, PT ;  /* 0x000000514800720c */ /* 0x000fc40003f26270 */
[-C--:B------:R-:W-:Y:S01]  /*3600*/  ISETP.GE.AND P2, PT, R154, R81.reuse, PT ;  /* 0x000000519a00720c */ /* 0x080fe20003f46270 */
[----:B------:R-:W3:Y:S01]  /*3610*/  @!P5 LDG.E.U16 R52, desc[UR14][R46.64+0xc0] ;  /* 0x0000c00e2e34d981 */ /* 0x000ee2000c1e1500 */
[-C--:B------:R-:W-:Y:S02]  /*3620*/  ISETP.GE.AND P3, PT, R74, R81.reuse, PT ;  /* 0x000000514a00720c */ /* 0x080fe40003f66270 */
[-C--:B------:R-:W-:Y:S02]  /*3630*/  ISETP.GE.AND P4, PT, R152, R81.reuse, PT ;  /* 0x000000519800720c */ /* 0x080fe40003f86270 */
[----:B------:R-:W-:Y:S02]  /*3640*/  ISETP.GE.AND P5, PT, R150, R81, PT ;  /* 0x000000519600720c */ /* 0x000fe40003fa6270 */
[----:B------:R-:W-:Y:S02]  /*3650*/  PRMT R9, RZ, 0x7610, R9 ;  /* 0x00007610ff097816 */ /* 0x000fe40000000009 */
[----:B------:R-:W-:-:S02]  /*3660*/  PRMT R55, RZ, 0x7610, R55 ;  /* 0x00007610ff377816 */ /* 0x000fc40000000037 */
[----:B------:R-:W-:Y:S02]  /*3670*/  PRMT R59, RZ, 0x7610, R59 ;  /* 0x00007610ff3b7816 */ /* 0x000fe4000000003b */
[----:B------:R-:W-:Y:S01]  /*3680*/  PRMT R56, RZ, 0x7610, R56 ;  /* 0x00007610ff387816 */ /* 0x000fe20000000038 */
[----:B------:R-:W2:Y:S01]  /*3690*/  @!P0 LDG.E.U16 R9, desc[UR14][R46.64] ;  /* 0x0000000e2e098981 */ /* 0x000ea2000c1e1500 */
[----:B------:R-:W-:Y:S02]  /*36a0*/  PRMT R58, RZ, 0x7610, R58 ;  /* 0x00007610ff3a7816 */ /* 0x000fe4000000003a */
[C---:B------:R-:W-:Y:S01]  /*36b0*/  IADD3 R156, R44.reuse, 0x160, RZ ;  /* 0x000001602c9c7810 */ /* 0x040fe20007ffe0ff */
        /* <DEDUP_REMOVED lines=10> */
[-C--:B------:R-:W-:Y:S02]  /*3760*/  ISETP.GE.AND P2, PT, R158, R81.reuse, PT ;  /* 0x000000519e00720c */ /* 0x080fe40003f46270 */
[-C--:B------:R-:W-:Y:S01]  /*3770*/  ISETP.GE.AND P3, PT, R160, R81.reuse, PT ;  /* 0x00000051a000720c */ /* 0x080fe20003f66270 */
[----:B------:R-:W3:Y:S01]  /*3780*/  @!P5 LDG.E.U16 R57, desc[UR14][R46.64+0x200] ;  /* 0x0002000e2e39d981 */ /* 0x000ee2000c1e1500 */
[----:B------:R-:W-:-:S02]  /*3790*/  ISETP.GE.AND P4, PT, R162, R81, PT ;  /* 0x00000051a200720c */ /* 0x000fc40003f86270 */
[----:B------:R-:W-:Y:S02]  /*37a0*/  ISETP.GE.AND P5, PT, R164, R81, PT ;  /* 0x00000051a400720c */ /* 0x000fe40003fa6270 */
        /* <DEDUP_REMOVED lines=10> */
[----:B------:R-:W-:Y:S01]  /*3850*/  IADD3 R125, -R10, R83, RZ ;  /* 0x000000530a7d7210 */ /* 0x000fe20007ffe1ff */
[----:B------:R-:W0:Y:S03]  /*3860*/  S2UR UR8, SR_CgaCtaId ;  /* 0x00000000000879c3 */ /* 0x000e260000008800 */
[----:B------:R-:W-:-:S04]  /*3870*/  SHF.L.U32 R67, R125, 0x1, RZ ;  /* 0x000000017d437819 */ /* 0x000fc800000006ff */
[----:B------:R-:W-:Y:S01]  /*3880*/  ISETP.GE.AND P2, PT, R14, R67, PT ;  /* 0x000000430e00720c */ /* 0x000fe20003f46270 */
[----:B------:R-:W-:Y:S01]  /*3890*/  IMAD R14, R214, UR32, RZ ;  /* 0x00000020d60e7c24 */ /* 0x000fe2000f8e02ff */
[----:B------:R-:W-:Y:S01]  /*38a0*/  MOV R76, R24 ;  /* 0x00000018004c7202 */ /* 0x000fe20000000f00 */
[----:B------:R-:W-:-:S04]  /*38b0*/  IMAD.WIDE.U32 R12, R79, UR32, R44 ;  /* 0x000000204f0c7c25 */ /* 0x000fc8000f8e002c */
[C---:B------:R-:W-:Y:S02]  /*38c0*/  IMAD R49, R79.reuse, UR33, R14 ;  /* 0x000000214f317c24 */ /* 0x040fe4000f8e020e */
[----:B------:R-:W-:Y:S01]  /*38d0*/  IMAD R166, R214, UR28, RZ ;  /* 0x0000001cd6a67c24 */ /* 0x000fe2000f8e02ff */
[----:B------:R-:W-:Y:S01]  /*38e0*/  ISETP.GE.AND P1, PT, R48, R67, PT ;  /* 0x000000433000720c */ /* 0x000fe20003f26270 */
[----:B------:R-:W-:Y:S01]  /*38f0*/  IMAD.WIDE.U32 R14, R79, UR28, R76 ;  /* 0x0000001c4f0e7c25 */ /* 0x000fe2000f8e004c */
[C---:B------:R-:W-:Y:S02]  /*3900*/  LEA R48, P4, R12.reuse, R130, 0x1 ;  /* 0x000000820c307211 */ /* 0x040fe400078808ff */
[----:B------:R-:W-:Y:S01]  /*3910*/  IADD3 R13, R13, R49, RZ ;  /* 0x000000310d0d7210 */ /* 0x000fe20007ffe0ff */
[----:B-1----:R-:W-:Y:S01]  /*3920*/  IMAD R47, R79, UR29, R166 ;  /* 0x0000001d4f2f7c24 */ /* 0x002fe2000f8e02a6 */
[----:B------:R-:W-:Y:S02]  /*3930*/  UMOV UR7, 0x400 ;  /* 0x0000040000077882 */ /* 0x000fe40000000000 */
[----:B------:R-:W-:-:S02]  /*3940*/  LEA.HI.X R49, R12, R128, R13, 0x1, P4 ;  /* 0x000000800c317211 */ /* 0x000fc400020f0c0d */
[----:B------:R-:W-:Y:S01]  /*3950*/  IADD3 R13, R140, 0x100, RZ ;  /* 0x000001008c0d7810 */ /* 0x000fe20007ffe0ff */
[----:B0-----:R-:W-:Y:S01]  /*3960*/  ULEA UR7, UR8, UR7, 0x18 ;  /* 0x0000000708077291 */ /* 0x001fe2000f8ec03f */
[----:B------:R-:W-:Y:S02]  /*3970*/  LEA R46, P5, R14, R42, 0x3 ;  /* 0x0000002a0e2e7211 */ /* 0x000fe400078a18ff */
[----:B------:R-:W-:Y:S02]  /*3980*/  IADD3 R15, R15, R47, RZ ;  /* 0x0000002f0f0f7210 */ /* 0x000fe40007ffe0ff */
[----:B------:R-:W-:Y:S02]  /*3990*/  IADD3 R65, R140, 0x140, RZ ;  /* 0x000001408c417810 */ /* 0x000fe40007ffe0ff */
[----:B------:R-:W-:Y:S02]  /*39a0*/  LEA.HI.SX32 R13, R13, R140, 0x1b ;  /* 0x0000008c0d0d7211 */ /* 0x000fe400078fdaff */
[----:B------:R-:W-:-:S02]  /*39b0*/  LEA.HI.X R47, R14, R43, R15, 0x3, P5 ;  /* 0x0000002b0e2f7211 */ /* 0x000fc400028f1c0f */
[C---:B------:R-:W-:Y:S02]  /*39c0*/  IADD3 R15, R140.reuse, 0x120, RZ ;  /* 0x000001208c0f7810 */ /* 0x040fe40007ffe0ff */
[-C--:B------:R-:W-:Y:S02]  /*39d0*/  LEA.HI.SX32 R65, R65, R140.reuse, 0x1b ;  /* 0x0000008c41417211 */ /* 0x080fe400078fdaff */
[----:B------:R-:W-:Y:S01]  /*39e0*/  LEA R12, R13, UR7, 0x1 ;  /* 0x000000070d0c7c11 */ /* 0x000fe2000f8e08ff */
[----:B------:R-:W3:Y:S01]  /*39f0*/  LDG.E.64 R46, desc[UR14][R46.64] ;  /* 0x0000000e2e2e7981 */ /* 0x000ee2000c1e1b00 */
[----:B------:R-:W-:Y:S02]  /*3a00*/  IADD3 R13, R140, 0x180, RZ ;  /* 0x000001808c0d7810 */ /* 0x000fe40007ffe0ff */
[----:B------:R-:W-:Y:S02]  /*3a10*/  LEA.HI.SX32 R15, R15, R140, 0x1b ;  /* 0x0000008c0f0f7211 */ /* 0x000fe400078fdaff */
[----:B------:R-:W-:-:S02]  /*3a20*/  LEA R14, R65, UR7, 0x1 ;  /* 0x00000007410e7c11 */ /* 0x000fc4000f8e08ff */
[----:B------:R-:W-:Y:S02]  /*3a30*/  IADD3 R65, R140, 0x1e0, RZ ;  /* 0x000001e08c417810 */ /* 0x000fe40007ffe0ff */
[----:B------:R-:W-:Y:S02]  /*3a40*/  LEA R15, R15, UR7, 0x1 ;  /* 0x000000070f0f7c11 */ /* 0x000fe4000f8e08ff */
[-C--:B------:R-:W-:Y:S02]  /*3a50*/  ISETP.GE.AND P5, PT, R44, R67.reuse, PT ;  /* 0x000000432c00720c */ /* 0x080fe40003fa6270 */
[----:B------:R-:W-:Y:S02]  /*3a60*/  LEA.HI.SX32 R65, R65, R140, 0x1b ;  /* 0x0000008c41417211 */ /* 0x000fe400078fdaff */
[----:B------:R-:W-:Y:S02]  /*3a70*/  ISETP.GE.AND P3, PT, R66, R67, PT ;  /* 0x000000434200720c */ /* 0x000fe40003f66270 */
[----:B------:R-:W-:-:S02]  /*3a80*/  LEA R73, R65, UR7, 0x1 ;  /* 0x0000000741497c11 */ /* 0x000fc4000f8e08ff */
        /* <DEDUP_REMOVED lines=8> */
[----:B--2---:R0:W-:Y:S04]  /*3b10*/  STS.U16 [R124], R9 ;  /* 0x000000097c007388 */ /* 0x0041e80000000400 */
[----:B------:R-:W-:Y:S04]  /*3b20*/  STS.U16 [R123+0x40], R50 ;  /* 0x000040327b007388 */ /* 0x000fe80000000400 */
[----:B----4-:R1:W-:Y:S01]  /*3b30*/  STS.U16 [R122+0x80], R51 ;  /* 0x000080337a007388 */ /* 0x0103e20000000400 */
[----:B0-----:R-:W-:-:S03]  /*3b40*/  IADD3 R9, R140, 0x160, RZ ;  /* 0x000001608c097810 */ /* 0x001fc60007ffe0ff */
[----:B---3--:R-:W-:Y:S01]  /*3b50*/  STS.U16 [R121+0xc0], R52 ;  /* 0x0000c03479007388 */ /* 0x008fe20000000400 */
[----:B------:R-:W-:-:S03]  /*3b60*/  LEA.HI.SX32 R9, R9, R140, 0x1b ;  /* 0x0000008c09097211 */ /* 0x000fc600078fdaff */
[----:B------:R0:W-:Y:S01]  /*3b70*/  STS.U16 [R120+0x100], R53 ;  /* 0x0001003578007388 */ /* 0x0001e20000000400 */
[C---:B-1----:R-:W-:Y:S02]  /*3b80*/  IADD3 R51, R140.reuse, 0x1a0, RZ ;  /* 0x000001a08c337810 */ /* 0x042fe40007ffe0ff */
[-C--:B------:R-:W-:Y:S01]  /*3b90*/  LEA.HI.SX32 R50, R13, R140.reuse, 0x1b ;  /* 0x0000008c0d327211 */ /* 0x080fe200078fdaff */
[----:B------:R-:W-:Y:S01]  /*3ba0*/  STS.U16 [R119+0x140], R54 ;  /* 0x0001403677007388 */ /* 0x000fe20000000400 */
[-C--:B------:R-:W-:Y:S02]  /*3bb0*/  LEA.HI.SX32 R51, R51, R140.reuse, 0x1b ;  /* 0x0000008c33337211 */ /* 0x080fe400078fdaff */
[----:B0-----:R-:W-:Y:S01]  /*3bc0*/  IADD3 R53, R140, 0x1c0, RZ ;  /* 0x000001c08c357810 */ /* 0x001fe20007ffe0ff */
[----:B------:R0:W-:Y:S01]  /*3bd0*/  STS.U16 [R118+0x180], R55 ;  /* 0x0001803776007388 */ /* 0x0001e20000000400 */
[----:B------:R-:W-:Y:S02]  /*3be0*/  LEA R13, R9, UR7, 0x1 ;  /* 0x00000007090d7c11 */ /* 0x000fe4000f8e08ff */
[----:B------:R-:W-:Y:S01]  /*3bf0*/  LEA.HI.SX32 R53, R53, R140, 0x1b ;  /* 0x0000008c35357211 */ /* 0x000fe200078fdaff */
[----:B------:R1:W-:Y:S03]  /*3c00*/  STS.U16 [R117+0x1c0], R56 ;  /* 0x0001c03875007388 */ /* 0x0003e60000000400 */
[----:B------:R-:W-:Y:S01]  /*3c10*/  LEA R66, R53, UR7, 0x1 ;  /* 0x0000000735427c11 */ /* 0x000fe2000f8e08ff */
[----:B------:R-:W-:Y:S01]  /*3c20*/  STS.U16 [R12+0x200], R57 ;  /* 0x000200390c007388 */ /* 0x000fe20000000400 */
[----:B0-----:R-:W-:-:S03]  /*3c30*/  LEA R55, R51, UR7, 0x1 ;  /* 0x0000000733377c11 */ /* 0x001fc6000f8e08ff */
[----:B------:R-:W-:Y:S01]  /*3c40*/  STS.U16 [R15+0x240], R58 ;  /* 0x0002403a0f007388 */ /* 0x000fe20000000400 */
[----:B-1----:R-:W-:-:S03]  /*3c50*/  LEA R56, R50, UR7, 0x1 ;  /* 0x0000000732387c11 */ /* 0x002fc6000f8e08ff */
[----:B------:R-:W-:Y:S01]  /*3c60*/  STS.U16 [R14+0x280], R59 ;  /* 0x0002803b0e007388 */ /* 0x000fe20000000400 */
[----:B------:R-:W-:-:S03]  /*3c70*/  PRMT R51, RZ, 0x7610, R51 ;  /* 0x00007610ff337816 */ /* 0x000fc60000000033 */
[----:B------:R-:W-:Y:S04]  /*3c80*/  STS.U16 [R13+0x2c0], R60 ;  /* 0x0002c03c0d007388 */ /* 0x000fe80000000400 */
[----:B------:R-:W-:Y:S04]  /*3c90*/  STS.U16 [R56+0x300], R61 ;  /* 0x0003003d38007388 */ /* 0x000fe80000000400 */
[----:B------:R-:W-:Y:S04]  /*3ca0*/  STS.U16 [R55+0x340], R62 ;  /* 0x0003403e37007388 */ /* 0x000fe80000000400 */
[----:B------:R-:W-:Y:S04]  /*3cb0*/  STS.U16 [R66+0x380], R63 ;  /* 0x0003803f42007388 */ /* 0x000fe80000000400 */
[----:B------:R0:W-:Y:S01]  /*3cc0*/  STS.U16 [R73+0x3c0], R64 ;  /* 0x0003c04049007388 */ /* 0x0001e20000000400 */
[----:B------:R-:W-:-:S03]  /*3cd0*/  NOP ;  /* 0x0000000000007918 */ /* 0x000fc60000000000 */
[----:B------:R-:W2:Y:S01]  /*3ce0*/  @!P5 LDG.E.U16 R51, desc[UR14][R48.64] ;  /* 0x0000000e3033d981 */ /* 0x000ea2000c1e1500 */
[-C--:B------:R-:W-:Y:S02]  /*3cf0*/  ISETP.GE.AND P5, PT, R70, R67.reuse, PT ;  /* 0x000000434600720c */ /* 0x080fe40003fa6270 */
[----:B------:R-:W-:Y:S01]  /*3d00*/  PRMT R53, RZ, 0x7610, R53 ;  /* 0x00007610ff357816 */ /* 0x000fe20000000035 */
[----:B------:R-:W3:Y:S01]  /*3d10*/  @!P4 LDG.E.U16 R151, desc[UR14][R48.64+0x100] ;  /* 0x0001000e3097c981 */ /* 0x000ee2000c1e1500 */
[----:B------:R-:W-:Y:S02]  /*3d20*/  PRMT R50, RZ, 0x7610, R50 ;  /* 0x00007610ff327816 */ /* 0x000fe40000000032 */
[----:B------:R-:W-:Y:S02]  /*3d30*/  PRMT R52, RZ, 0x7610, R52 ;  /* 0x00007610ff347816 */ /* 0x000fe40000000034 */
[----:B0-----:R-:W-:Y:S01]  /*3d40*/  PRMT R64, RZ, 0x7610, R64 ;  /* 0x00007610ff407816 */ /* 0x001fe20000000040 */
[----:B------:R-:W4:Y:S01]  /*3d50*/  @!P1 LDG.E.U16 R53, desc[UR14][R48.64+0x80] ;  /* 0x0000800e30359981 */ /* 0x000f22000c1e1500 */
[----:B------:R-:W-:-:S03]  /*3d60*/  ISETP.GE.AND P1, PT, R72, R67, PT ;  /* 0x000000434800720c */ /* 0x000fc60003f26270 */
[----:B------:R-:W3:Y:S01]  /*3d70*/  @!P2 LDG.E.U16 R50, desc[UR14][R48.64+0x40] ;  /* 0x0000400e3032a981 */ /* 0x000ee2000c1e1500 */
[----:B------:R-:W-:-:S03]  /*3d80*/  ISETP.GE.AND P2, PT, R74, R67, PT ;  /* 0x000000434a00720c */ /* 0x000fc60003f46270 */
[----:B------:R-:W4:Y:S01]  /*3d90*/  @!P3 LDG.E.U16 R52, desc[UR14][R48.64+0xc0] ;  /* 0x0000c00e3034b981 */ /* 0x000f22000c1e1500 */
[-C--:B------:R-:W-:Y:S02]  /*3da0*/  ISETP.GE.AND P3, PT, R150, R67.reuse, PT ;  /* 0x000000439600720c */ /* 0x080fe40003f66270 */
[-C--:B------:R-:W-:Y:S01]  /*3db0*/  ISETP.GE.AND P4, PT, R152, R67.reuse, PT ;  /* 0x000000439800720c */ /* 0x080fe20003f86270 */
[----:B------:R-:W4:Y:S01]  /*3dc0*/  @!P5 LDG.E.U16 R64, desc[UR14][R48.64+0x140] ;  /* 0x0001400e3040d981 */ /* 0x000f22000c1e1500 */
[-C--:B------:R-:W-:Y:S02]  /*3dd0*/  ISETP.GE.AND P5, PT, R154, R67.reuse, PT ;  /* 0x000000439a00720c */ /* 0x080fe40003fa6270 */
[----:B------:R-:W-:Y:S01]  /*3de0*/  PRMT R74, RZ, 0x7610, R74 ;  /* 0x00007610ff4a7816 */ /* 0x000fe2000000004a */
        /* <DEDUP_REMOVED lines=10> */
[----:B------:R-:W-:Y:S01]  /*3e90*/  PRMT R150, RZ, 0x7610, R150 ;  /* 0x00007610ff967816 */ /* 0x000fe20000000096 */
[----:B------:R-:W4:Y:S01]  /*3ea0*/  @!P2 LDG.E.U16 R159, desc[UR14][R48.64+0x300] ;  /* 0x0003000e309fa981 */ /* 0x000f22000c1e1500 */
[----:B------:R-:W-:Y:S02]  /*3eb0*/  PRMT R152, RZ, 0x7610, R152 ;  /* 0x00007610ff987816 */ /* 0x000fe40000000098 */
[----:B------:R-:W-:Y:S02]  /*3ec0*/  PRMT R154, RZ, 0x7610, R154 ;  /* 0x00007610ff9a7816 */ /* 0x000fe4000000009a */
[----:B------:R-:W4:Y:S04]  /*3ed0*/  @!P1 LDG.E.U16 R150, desc[UR14][R48.64+0x2c0] ;  /* 0x0002c00e30969981 */ /* 0x000f28000c1e1500 */
[----:B------:R-:W4:Y:S04]  /*3ee0*/  @!P3 LDG.E.U16 R152, desc[UR14][R48.64+0x340] ;  /* 0x0003400e3098b981 */ /* 0x000f28000c1e1500 */
[----:B------:R-:W4:Y:S04]  /*3ef0*/  @!P4 LDG.E.U16 R161, desc[UR14][R48.64+0x380] ;  /* 0x0003800e30a1c981 */ /* 0x000f28000c1e1500 */
[----:B------:R0:W4:Y:S01]  /*3f00*/  @!P5 LDG.E.U16 R154, desc[UR14][R48.64+0x3c0] ;  /* 0x0003c00e309ad981 */ /* 0x000122000c1e1500 */
[----:B------:R-:W-:-:S02]  /*3f10*/  SHF.L.U32 R9, R140, 0x4, RZ ;  /* 0x000000048c097819 */ /* 0x000fc400000006ff */
[C---:B------:R-:W-:Y:S02]  /*3f20*/  IADD3 R59, R140.reuse, 0x20, RZ ;  /* 0x000000208c3b7810 */ /* 0x040fe40007ffe0ff */
[C---:B------:R-:W-:Y:S02]  /*3f30*/  IADD3 R57, R140.reuse, 0x40, RZ ;  /* 0x000000408c397810 */ /* 0x040fe40007ffe0ff */
[----:B------:R-:W-:Y:S02]  /*3f40*/  LEA.HI.SX32 R9, R9, R9, 0x1b ;  /* 0x0000000909097211 */ /* 0x000fe400078fdaff */
[-C--:B------:R-:W-:Y:S02]  /*3f50*/  LEA.HI.SX32 R124, R140, R140.reuse, 0x1b ;  /* 0x0000008c8c7c7211 */ /* 0x080fe400078fdaff */
[-C--:B------:R-:W-:Y:S02]  /*3f60*/  LEA.HI.SX32 R59, R59, R140.reuse, 0x1b ;  /* 0x0000008c3b3b7211 */ /* 0x080fe400078fdaff */
[----:B------:R-:W-:-:S02]  /*3f70*/  LEA.HI.SX32 R57, R57, R140, 0x1b ;  /* 0x0000008c39397211 */ /* 0x000fc400078fdaff */
[----:B------:R-:W-:Y:S02]  /*3f80*/  LEA R61, R9, UR7, 0x1 ;  /* 0x00000007093d7c11 */ /* 0x000fe4000f8e08ff */
[----:B------:R-:W-:Y:S02]  /*3f90*/  LEA R124, R124, UR7, 0x1 ;  /* 0x000000077c7c7c11 */ /* 0x000fe4000f8e08ff */
[----:B------:R-:W-:Y:S01]  /*3fa0*/  LEA R123, R59, UR7, 0x1 ;  /* 0x000000073b7b7c11 */ /* 0x000fe2000f8e08ff */
[----:B------:R-:W1:Y:S01]  /*3fb0*/  LDS.U16 R76, [R61] ;  /* 0x000000003d4c7984 */ /* 0x000e620000000400 */
[----:B------:R-:W-:Y:S01]  /*3fc0*/  LEA R122, R57, UR7, 0x1 ;  /* 0x00000007397a7c11 */ /* 0x000fe2000f8e08ff */
[----:B0-----:R-:W-:Y:S01]  /*3fd0*/  FMUL.FTZ R48, R46, 1.4426950216293334961 ;  /* 0x3fb8aa3b2e307820 */ /* 0x001fe20000410000 */
[C---:B------:R-:W-:Y:S01]  /*3fe0*/  IADD3 R119, R140.reuse, 0xc0, RZ ;  /* 0x000000c08c777810 */ /* 0x040fe20007ffe0ff */
[----:B------:R-:W0:Y:S01]  /*3ff0*/  LDS.U16 R75, [R61+0x2] ;  /* 0x000002003d4b7984 */ /* 0x000e220000000400 */
[----:B------:R-:W-:-:S03]  /*4000*/  IADD3 R121, R140, 0xa0, RZ ;  /* 0x000000a08c797810 */ /* 0x000fc60007ffe0ff */
[----:B------:R-:W-:Y:S04]  /*4010*/  LDS.U16 R71, [R61+0x4] ;  /* 0x000004003d477984 */ /* 0x000fe80000000400 */
[----:B------:R-:W0:Y:S04]  /*4020*/  LDS.U16 R72, [R61+0x6] ;  /* 0x000006003d487984 */ /* 0x000e280000000400 */
[----:B------:R-:W0:Y:S04]  /*4030*/  LDS.U16 R69, [R61+0x8] ;  /* 0x000008003d457984 */ /* 0x000e280000000400 */
[----:B------:R-:W0:Y:S04]  /*4040*/  LDS.U16 R70, [R61+0xa] ;  /* 0x00000a003d467984 */ /* 0x000e280000000400 */
        /* <DEDUP_REMOVED lines=9> */
[----:B------:R-:W4:Y:S01]  /*40e0*/  LDS.U16 R9, [R61+0x1e] ;  /* 0x00001e003d097984 */ /* 0x000f220000000400 */
[----:B------:R-:W-:Y:S01]  /*40f0*/  LEA.HI.SX32 R118, R119, R140, 0x1b ;  /* 0x0000008c77767211 */ /* 0x000fe200078fdaff */
[----:B------:R-:W-:Y:S01]  /*4100*/  FMUL.FTZ R49, R104, R48 ;  /* 0x0000003068317220 */ /* 0x000fe20000410000 */
[----:B------:R-:W-:-:S02]  /*4110*/  LEA.HI.SX32 R119, R121, R140, 0x1b ;  /* 0x0000008c79777211 */ /* 0x000fc400078fdaff */
[----:B------:R-:W-:Y:S02]  /*4120*/  IADD3 R163, R140, 0x80, RZ ;  /* 0x000000808ca37810 */ /* 0x000fe40007ffe0ff */
[----:B------:R-:W-:Y:S02]  /*4130*/  ISETP.NE.AND P1, PT, R198, RZ, PT ;  /* 0x000000ffc600720c */ /* 0x000fe40003f25270 */
[----:B------:R-:W-:Y:S01]  /*4140*/  IADD3 R117, R140, 0xe0, RZ ;  /* 0x000000e08c757810 */ /* 0x000fe20007ffe0ff */
[----:B------:R-:W-:Y:S01]  /*4150*/  MUFU.EX2 R49, R49 ;  /* 0x0000003100317308 */ /* 0x000fe20000000800 */
[----:B------:R-:W-:Y:S02]  /*4160*/  LEA.HI.SX32 R163, R163, R140, 0x1b ;  /* 0x0000008ca3a37211 */ /* 0x000fe400078fdaff */
[----:B------:R-:W-:Y:S02]  /*4170*/  ISETP.NE.AND P2, PT, R142, RZ, PT ;  /* 0x000000ff8e00720c */ /* 0x000fe40003f45270 */
[----:B------:R-:W-:-:S02]  /*4180*/  ISETP.LT.OR P3, PT, R127, 0x2, P1 ;  /* 0x000000027f00780c */ /* 0x000fc40000f61670 */
[----:B------:R-:W-:Y:S02]  /*4190*/  LEA.HI.SX32 R117, R117, R140, 0x1b ;  /* 0x0000008c75757211 */ /* 0x000fe400078fdaff */
[----:B------:R-:W-:Y:S02]  /*41a0*/  LEA R120, R163, UR7, 0x1 ;  /* 0x00000007a3787c11 */ /* 0x000fe4000f8e08ff */
[----:B------:R-:W-:Y:S02]  /*41b0*/  LEA R119, R119, UR7, 0x1 ;  /* 0x0000000777777c11 */ /* 0x000fe4000f8e08ff */
[----:B------:R-:W-:Y:S02]  /*41c0*/  LEA R118, R118, UR7, 0x1 ;  /* 0x0000000776767c11 */ /* 0x000fe4000f8e08ff */
[----:B------:R-:W-:Y:S01]  /*41d0*/  LEA R117, R117, UR7, 0x1 ;  /* 0x0000000775757c11 */ /* 0x000fe2000f8e08ff */
[----:B-1----:R-:W-:Y:S02]  /*41e0*/  HADD2.F32 R76, -RZ, R76.H0_H0 ;  /* 0x2000004cff4c7230 */ /* 0x002fe40000004100 */
[----:B0-----:R-:W-:-:S03]  /*41f0*/  HADD2.F32 R75, -RZ, R75.H0_H0 ;  /* 0x2000004bff4b7230 */ /* 0x001fc60000004100 */
        /* <DEDUP_REMOVED lines=9> */
[----:B--2---:R0:W-:Y:S02]  /*4290*/  STS.U16 [R124+0x420], R51 ;  /* 0x000420337c007388 */ /* 0x0041e40000000400 */
[----:B0-----:R-:W-:Y:S02]  /*42a0*/  IADD3 R51, R140, 0x60, RZ ;  /* 0x000000608c337810 */ /* 0x001fe40007ffe0ff */
[----:B---3--:R0:W-:Y:S02]  /*42b0*/  STS.U16 [R123+0x460], R50 ;  /* 0x000460327b007388 */ /* 0x0081e40000000400 */
[----:B------:R-:W-:Y:S01]  /*42c0*/  LEA.HI.SX32 R121, R51, R140, 0x1b ;  /* 0x0000008c33797211 */ /* 0x000fe200078fdaff */
[----:B0-----:R-:W-:-:S04]  /*42d0*/  FMUL.FTZ R50, R104, R47 ;  /* 0x0000002f68327220 */ /* 0x001fc80000410000 */
[----:B------:R-:W-:Y:S01]  /*42e0*/  FMUL.RZ R51, R50, 0.15915493667125701904 ;  /* 0x3e22f98332337820 */ /* 0x000fe2000040c000 */
[----:B------:R-:W-:-:S03]  /*42f0*/  LEA R121, R121, UR7, 0x1 ;  /* 0x0000000779797c11 */ /* 0x000fc6000f8e08ff */
[----:B------:R-:W0:Y:S01]  /*4300*/  MUFU.COS R50, R51 ;  /* 0x0000003300327308 */ /* 0x000e220000000000 */
[----:B----4-:R1:W-:Y:S07]  /*4310*/  STS.U16 [R122+0x4a0], R53 ;  /* 0x0004a0357a007388 */ /* 0x0103ee0000000400 */
[----:B------:R-:W2:Y:S01]  /*4320*/  MUFU.SIN R156, R51 ;  /* 0x00000033009c7308 */ /* 0x000ea20000000400 */
[----:B------:R-:W-:Y:S01]  /*4330*/  STS.U16 [R121+0x4e0], R52 ;  /* 0x0004e03479007388 */ /* 0x000fe20000000400 */
[----:B-1----:R-:W1:Y:S03]  /*4340*/  @!P3 LDC R53, c[0x0][0x21c] ;  /* 0x00008700ff35bb82 */ /* 0x002e660000000800 */
[----:B------:R-:W-:Y:S04]  /*4350*/  STS.U16 [R120+0x520], R151 ;  /* 0x0005209778007388 */ /* 0x000fe80000000400 */
[----:B------:R3:W-:Y:S04]  /*4360*/  STS.U16 [R119+0x560], R64 ;  /* 0x0005604077007388 */ /* 0x0007e80000000400 */
[----:B------:R-:W-:Y:S04]  /*4370*/  STS.U16 [R118+0x5a0], R153 ;  /* 0x0005a09976007388 */ /* 0x000fe80000000400 */
[----:B------:R-:W-:Y:S01]  /*4380*/  STS.U16 [R117+0x5e0], R68 ;  /* 0x0005e04475007388 */ /* 0x000fe20000000400 */
[----:B---3--:R-:W-:-:S03]  /*4390*/  LEA R64, R80, R79, 0x8 ;  /* 0x0000004f50407211 */ /* 0x008fc600078e40ff */
[----:B------:R-:W-:Y:S01]  /*43a0*/  STS.U16 [R12+0x620], R155 ;  /* 0x0006209b0c007388 */ /* 0x000fe20000000400 */
[----:B------:R-:W-:-:S03]  /*43b0*/  @P2 IADD3 R64, R142, 0x200, RZ ;  /* 0x000002008e402810 */ /* 0x000fc60007ffe0ff */
[----:B------:R-:W-:Y:S01]  /*43c0*/  STS.U16 [R15+0x660], R74 ;  /* 0x0006604a0f007388 */ /* 0x000fe20000000400 */
[----:B0-----:R-:W-:-:S03]  /*43d0*/  FMUL.FTZ R50, R49, R50 ;  /* 0x0000003231327220 */ /* 0x001fc60000410000 */
[----:B------:R-:W-:Y:S01]  /*43e0*/  STS.U16 [R14+0x6a0], R157 ;  /* 0x0006a09d0e007388 */ /* 0x000fe20000000400 */
[----:B--2---:R-:W-:Y:S01]  /*43f0*/  FMUL.FTZ R51, R49, R156 ;  /* 0x0000009c31337220 */ /* 0x004fe20000410000 */
[----:B------:R-:W-:Y:S02]  /*4400*/  LEA R64, R64, UR7, 0x3 ;  /* 0x0000000740407c11 */ /* 0x000fe4000f8e18ff */
[----:B------:R-:W-:Y:S04]  /*4410*/  STS.U16 [R13+0x6e0], R150 ;  /* 0x0006e0960d007388 */ /* 0x000fe80000000400 */
[----:B------:R-:W-:Y:S04]  /*4420*/  STS.U16 [R56+0x720], R159 ;  /* 0x0007209f38007388 */ /* 0x000fe80000000400 */
[----:B------:R-:W-:Y:S04]  /*4430*/  STS.U16 [R55+0x760], R152 ;  /* 0x0007609837007388 */ /* 0x000fe80000000400 */
[----:B------:R0:W-:Y:S04]  /*4440*/  STS.U16 [R66+0x7a0], R161 ;  /* 0x0007a0a142007388 */ /* 0x0001e80000000400 */
[----:B------:R2:W-:Y:S01]  /*4450*/  STS.U16 [R73+0x7e0], R154 ;  /* 0x0007e09a49007388 */ /* 0x0005e20000000400 */
[----:B------:R-:W-:-:S03]  /*4460*/  NOP ;  /* 0x0000000000007918 */ /* 0x000fc60000000000 */
        /* <DEDUP_REMOVED lines=9> */
[----:B------:R-:W2:Y:S04]  /*4500*/  LDS.U16 R162, [R61+0x432] ;  /* 0x000432003da27984 */ /* 0x000ea80000000400 */
[----:B------:R-:W2:Y:S04]  /*4510*/  LDS.U16 R171, [R61+0x434] ;  /* 0x000434003dab7984 */ /* 0x000ea80000000400 */
[----:B------:R-:W3:Y:S04]  /*4520*/  LDS.U16 R154, [R61+0x436] ;  /* 0x000436003d9a7984 */ /* 0x000ee80000000400 */
[----:B------:R-:W3:Y:S04]  /*4530*/  LDS.U16 R176, [R61+0x438] ;  /* 0x000438003db07984 */ /* 0x000ee80000000400 */
[----:B------:R-:W3:Y:S04]  /*4540*/  LDS.U16 R173, [R61+0x43a] ;  /* 0x00043a003dad7984 */ /* 0x000ee80000000400 */
[----:B------:R-:W3:Y:S04]  /*4550*/  LDS.U16 R177, [R61+0x43c] ;  /* 0x00043c003db17984 */ /* 0x000ee80000000400 */
[----:B------:R4:W3:Y:S04]  /*4560*/  LDS.U16 R178, [R61+0x43e] ;  /* 0x00043e003db27984 */ /* 0x0008e80000000400 */
[----:B------:R3:W-:Y:S01]  /*4570*/  STS.64 [R64+0x1d10], R50 ;  /* 0x001d103240007388 */ /* 0x0007e20000000a00 */
[----:B------:R-:W-:Y:S01]  /*4580*/  @!P3 IADD3 R52, R127, -0x2, RZ ;  /* 0xfffffffe7f34b810 */ /* 0x000fe20007ffe0ff */
[----:B------:R-:W-:-:S04]  /*4590*/  FMUL.FTZ R49, R107, R47 ;  /* 0x0000002f6b317220 */ /* 0x000fc80000410000 */
[----:B-1----:R-:W-:Y:S01]  /*45a0*/  @!P3 IMAD R151, R52, R53, R79 ;  /* 0x000000353497b224 */ /* 0x002fe200078e024f */
[----:B------:R-:W-:Y:S01]  /*45b0*/  CS2R R52, SRZ ;  /* 0x0000000000347805 */ /* 0x000fe2000001ff00 */
[----:B0-----:R-:W-:Y:S02]  /*45c0*/  FMUL.RZ R66, R49, 0.15915493667125701904 ;  /* 0x3e22f98331427820 */ /* 0x001fe4000040c000 */
[----:B------:R-:W-:Y:S01]  /*45d0*/  @!P3 IMAD.WIDE R12, R151, 0x10, R20 ;  /* 0x00000010970cb825 */ /* 0x000fe200078e0214 */
[----:B------:R-:W-:Y:S03]  /*45e0*/  BAR.SYNC.DEFER_BLOCKING 0x0 ;  /* 0x0000000000007b1d */ /* 0x000fe60000010000 */
[----:B------:R-:W-:Y:S01]  /*45f0*/  FMUL.FTZ R49, R107, R48 ;  /* 0x000000306b317220 */ /* 0x000fe20000410000 */
[----:B------:R-:W-:Y:S02]  /*4600*/  FMUL.FTZ R55, R102, R47 ;  /* 0x0000002f66377220 */ /* 0x000fe40000410000 */
[----:B------:R-:W-:Y:S02]  /*4610*/  MUFU.SIN R174, R66 ;  /* 0x0000004200ae7308 */ /* 0x000fe40000000400 */
[----:B--2---:R-:W-:-:S06]  /*4620*/  FMUL.RZ R73, R55, 0.15915493667125701904 ;  /* 0x3e22f98337497820 */ /* 0x004fcc000040c000 */
[----:B------:R-:W-:Y:S01]  /*4630*/  MUFU.COS R56, R66 ;  /* 0x0000004200387308 */ /* 0x000fe20000000000 */
[----:B------:R0:W5:Y:S07]  /*4640*/  @!P3 LDG.E.64 R52, desc[UR14][R12.64+0x8] ;  /* 0x0000080e0c34b981 */ /* 0x00016e000c1e1b00 */
[----:B------:R-:W1:Y:S01]  /*4650*/  MUFU.EX2 R49, R49 ;  /* 0x0000003100317308 */ /* 0x000e620000000800 */
[----:B0-----:R-:W-:-:S07]  /*4660*/  FMUL.FTZ R12, R102, R48 ;  /* 0x00000030660c7220 */ /* 0x001fce0000410000 */
[----:B----4-:R-:W-:Y:S01]  /*4670*/  MUFU.COS R61, R73 ;  /* 0x00000049003d7308 */ /* 0x010fe20000000000 */
[----:B------:R-:W-:-:S07]  /*4680*/  FMUL.FTZ R13, R105, R47 ;  /* 0x0000002f690d7220 */ /* 0x000fce0000410000 */
[----:B------:R-:W0:Y:S01]  /*4690*/  MUFU.EX2 R12, R12 ;  /* 0x0000000c000c7308 */ /* 0x000e220000000800 */
[----:B------:R-:W-:Y:S01]  /*46a0*/  FMUL.RZ R74, R13, 0.15915493667125701904 ;  /* 0x3e22f9830d4a7820 */ /* 0x000fe2000040c000 */
[----:B------:R-:W-:Y:S01]  /*46b0*/  FMUL.FTZ R13, R105, R48 ;  /* 0x00000030690d7220 */ /* 0x000fe20000410000 */
[----:B------:R-:W-:Y:S01]  /*46c0*/  FMUL.FTZ R68, R100, R47 ;  /* 0x0000002f64447220 */ /* 0x000fe20000410000 */
[----:B-1----:R-:W-:-:S04]  /*46d0*/  FMUL.FTZ R175, R49, R56 ;  /* 0x0000003831af7220 */ /* 0x002fc80000410000 */
[----:B------:R1:W2:Y:S01]  /*46e0*/  MUFU.SIN R55, R73 ;  /* 0x0000004900377308 */ /* 0x0002a20000000400 */
[----:B------:R-:W-:Y:S01]  /*46f0*/  FMUL.FTZ R174, R49, R174 ;  /* 0x000000ae31ae7220 */ /* 0x000fe20000410000 */
[----:B------:R-:W-:Y:S01]  /*4700*/  FMUL.RZ R152, R68, 0.15915493667125701904 ;  /* 0x3e22f98344987820 */ /* 0x000fe2000040c000 */
[----:B------:R-:W-:-:S05]  /*4710*/  FMUL.FTZ R49, R101, R47 ;  /* 0x0000002f65317220 */ /* 0x000fca0000410000 */
[----:B---3--:R-:W-:Y:S01]  /*4720*/  MUFU.SIN R64, R74 ;  /* 0x0000004a00407308 */ /* 0x008fe20000000400 */
[----:B------:R-:W-:-:S07]  /*4730*/  FMUL.FTZ R68, R100, R48 ;  /* 0x0000003064447220 */ /* 0x000fce0000410000 */
[----:B------:R3:W-:Y:S01]  /*4740*/  MUFU.COS R66, R74 ;  /* 0x0000004a00427308 */ /* 0x0007e20000000000 */
[----:B-1----:R-:W-:Y:S01]  /*4750*/  FMUL.FTZ R73, R103, R47 ;  /* 0x0000002f67497220 */ /* 0x002fe20000410000 */
[----:B0-----:R-:W-:Y:S01]  /*4760*/  FMUL.FTZ R172, R12, R61 ;  /* 0x0000003d0cac7220 */ /* 0x001fe20000410000 */
[----:B---3--:R-:W-:-:S05]  /*4770*/  FMUL.FTZ R74, R98, R48 ;  /* 0x00000030624a7220 */ /* 0x008fca0000410000 */
[----:B------:R-:W0:Y:S01]  /*4780*/  MUFU.EX2 R13, R13 ;  /* 0x0000000d000d7308 */ /* 0x000e220000000800 */
[----:B------:R-:W-:Y:S01]  /*4790*/  FMUL.RZ R61, R49, 0.15915493667125701904 ;  /* 0x3e22f983313d7820 */ /* 0x000fe2000040c000 */
[----:B------:R-:W-:-:S06]  /*47a0*/  FMUL.FTZ R49, R104, R75 ;  /* 0x0000004b68317220 */ /* 0x000fcc0000410000 */
[----:B------:R1:W-:Y:S01]  /*47b0*/  MUFU.EX2 R151, R74 ;  /* 0x0000004a00977308 */ /* 0x0003e20000000800 */
[----:B------:R-:W-:Y:S01]  /*47c0*/  FMUL.RZ R155, R73, 0.15915493667125701904 ;  /* 0x3e22f983499b7820 */ /* 0x000fe2000040c000 */
[-C--:B------:R-:W-:Y:S01]  /*47d0*/  FMUL.FTZ R73, R103, R48.reuse ;  /* 0x0000003067497220 */ /* 0x080fe20000410000 */
[----:B------:R-:W-:Y:S01]  /*47e0*/  FMUL.FTZ R153, R101, R48 ;  /* 0x0000003065997220 */ /* 0x000fe20000410000 */
[----:B-1----:R-:W-:-:S04]  /*47f0*/  HADD2.F32 R74, -RZ, R196.H0_H0 ;  /* 0x200000c4ff4a7230 */ /* 0x002fc80000004100 */
[----:B------:R-:W-:Y:S01]  /*4800*/  MUFU.SIN R163, R152 ;  /* 0x0000009800a37308 */ /* 0x000fe20000000400 */
[----:B------:R-:W-:Y:S01]  /*4810*/  FMUL.FTZ R48, R98, R47 ;  /* 0x0000002f62307220 */ /* 0x000fe20000410000 */
[C---:B------:R-:W-:Y:S01]  /*4820*/  FMUL.FTZ R195, R74.reuse, R195 ;  /* 0x000000c34ac37220 */ /* 0x040fe20000410000 */
[----:B------:R-:W-:-:S05]  /*4830*/  FMUL.FTZ R236, R74, R49 ;  /* 0x000000314aec7220 */ /* 0x000fca0000410000 */
[----:B------:R-:W-:Y:S01]  /*4840*/  MUFU.COS R169, R152 ;  /* 0x0000009800a97308 */ /* 0x000fe20000000000 */
[----:B------:R-:W-:Y:S01]  /*4850*/  FMUL.FTZ R180, R174, R195 ;  /* 0x000000c3aeb47220 */ /* 0x000fe20000410000 */
[----:B------:R-:W-:Y:S01]  /*4860*/  FMUL.RZ R165, R48, 0.15915493667125701904 ;  /* 0x3e22f98330a57820 */ /* 0x000fe2000040c000 */
[----:B--2---:R-:W-:-:S05]  /*4870*/  FMUL.FTZ R170, R12, R55 ;  /* 0x000000370caa7220 */ /* 0x004fca0000410000 */
[----:B------:R-:W1:Y:S01]  /*4880*/  MUFU.EX2 R68, R68 ;  /* 0x0000004400447308 */ /* 0x000e620000000800 */
[-C--:B------:R-:W-:Y:S01]  /*4890*/  FMUL.FTZ R12, R174, R236.reuse ;  /* 0x000000ecae0c7220 */ /* 0x080fe20000410000 */
[----:B------:R-:W-:Y:S01]  /*48a0*/  FFMA.FTZ R180, R175, R236, R180 ;  /* 0x000000ecafb47223 */ /* 0x000fe200000100b4 */
[----:B0-----:R-:W-:-:S05]  /*48b0*/  FMUL.FTZ R167, R13, R64 ;  /* 0x000000400da77220 */ /* 0x001fca0000410000 */
[----:B------:R0:W-:Y:S01]  /*48c0*/  MUFU.EX2 R161, R73 ;  /* 0x0000004900a17308 */ /* 0x0001e20000000800 */
[----:B------:R-:W-:Y:S01]  /*48d0*/  FFMA.FTZ R49, R175, R195, -R12 ;  /* 0x000000c3af317223 */ /* 0x000fe2000001080c */
[----:B0-----:R-:W-:-:S06]  /*48e0*/  HADD2.F32 R73, -RZ, R115.H0_H0 ;  /* 0x20000073ff497230 */ /* 0x001fcc0000004100 */
[----:B------:R-:W-:Y:S08]  /*48f0*/  MUFU.SIN R48, R165 ;  /* 0x000000a500307308 */ /* 0x000ff00000000400 */
[----:B------:R0:W2:Y:S01]  /*4900*/  MUFU.COS R152, R165 ;  /* 0x000000a500987308 */ /* 0x0000a20000000000 */
[----:B------:R-:W-:Y:S01]  /*4910*/  FFMA.FTZ R49, R73, R200, R49 ;  /* 0x000000c849317223 */ /* 0x000fe20000010031 */
[----:B-1----:R-:W-:Y:S01]  /*4920*/  FMUL.FTZ R169, R68, R169 ;  /* 0x000000a944a97220 */ /* 0x002fe20000410000 */
[----:B0-----:R-:W-:Y:S01]  /*4930*/  FMUL.FTZ R165, R13, R66 ;  /* 0x000000420da57220 */ /* 0x001fe20000410000 */
[----:B------:R-:W-:-:S04]  /*4940*/  FFMA.FTZ R13, R73, R182, R180 ;  /* 0x000000b6490d7223 */ /* 0x000fc800000100b4 */
[----:B------:R-:W-:Y:S01]  /*4950*/  MUFU.EX2 R153, R153 ;  /* 0x0000009900997308 */ /* 0x000fe20000000800 */
[----:B------:R-:W-:Y:S01]  /*4960*/  FMUL.FTZ R163, R68, R163 ;  /* 0x000000a344a37220 */ /* 0x000fe20000410000 */
[C---:B------:R-:W-:Y:S01]  /*4970*/  FMUL.FTZ R55, R170.reuse, R13 ;  /* 0x0000000daa377220 */ /* 0x040fe20000410000 */
[----:B------:R-:W-:Y:S01]  /*4980*/  FMUL.FTZ R66, R170, R49 ;  /* 0x00000031aa427220 */ /* 0x000fe20000410000 */
[----:B------:R-:W-:-:S04]  /*4990*/  HADD2.F32 R68, -RZ, R114.H0_H0 ;  /* 0x20000072ff447230 */ /* 0x000fc80000004100 */
[----:B------:R-:W0:Y:S01]  /*49a0*/  MUFU.COS R56, R61 ;  /* 0x0000003d00387308 */ /* 0x000e220000000000 */
[C---:B------:R-:W-:Y:S01]  /*49b0*/  FFMA.FTZ R64, R172.reuse, R49, -R55 ;  /* 0x00000031ac407223 */ /* 0x040fe20000010837 */
[----:B------:R-:W-:-:S06]  /*49c0*/  FFMA.FTZ R13, R172, R13, R66 ;  /* 0x0000000dac0d7223 */ /* 0x000fcc0000010042 */
[----:B------:R-:W1:Y:S01]  /*49d0*/  MUFU.SIN R12, R61 ;  /* 0x0000003d000c7308 */ /* 0x000e620000000400 */
[C---:B------:R-:W-:Y:S01]  /*49e0*/  FFMA.FTZ R64, R68.reuse, R183, R64 ;  /* 0x000000b744407223 */ /* 0x040fe20000010040 */
[----:B------:R-:W-:Y:S01]  /*49f0*/  FFMA.FTZ R66, R68, R239, R13 ;  /* 0x000000ef44427223 */ /* 0x000fe2000001000d */
[----:B------:R-:W-:Y:S02]  /*4a00*/  HADD2.F32 R67, -RZ, R67.H0_H0 ;  /* 0x20000043ff437230 */ /* 0x000fe40000004100 */
[----:B------:R-:W-:Y:S01]  /*4a10*/  FMUL.FTZ R13, R167, R64 ;  /* 0x00000040a70d7220 */ /* 0x000fe20000410000 */
[C---:B--2---:R-:W-:Y:S01]  /*4a20*/  FMUL.FTZ R152, R151.reuse, R152 ;  /* 0x0000009897987220 */ /* 0x044fe20000410000 */
[----:B------:R-:W-:Y:S01]  /*4a30*/  FMUL.FTZ R151, R151, R48 ;  /* 0x0000003097977220 */ /* 0x000fe20000410000 */
[----:B------:R-:W-:Y:S01]  /*4a40*/  MUFU.SIN R150, R155 ;  /* 0x0000009b00967308 */ /* 0x000fe20000000400 */
[-C--:B------:R-:W-:Y:S01]  /*4a50*/  FMUL.FTZ R48, R167, R66.reuse ;  /* 0x00000042a7307220 */ /* 0x080fe20000410000 */
[----:B------:R-:W-:Y:S01]  /*4a60*/  FFMA.FTZ R49, R165, R66, R13 ;  /* 0x00000042a5317223 */ /* 0x000fe2000001000d */
[----:B------:R-:W-:-:S02]  /*4a70*/  HADD2.F32 R66, -RZ, R113.H0_H0 ;  /* 0x20000071ff427230 */ /* 0x000fc40000004100 */
[----:B------:R-:W-:Y:S01]  /*4a80*/  FMUL.FTZ R191, R105, R67 ;  /* 0x0000004369bf7220 */ /* 0x000fe20000410000 */
[----:B------:R-:W-:Y:S02]  /*4a90*/  HADD2.F32 R65, -RZ, R65.H0_H0 ;  /* 0x20000041ff417230 */ /* 0x000fe40000004100 */
[----:B------:R0:W2:Y:S01]  /*4aa0*/  MUFU.COS R160, R155 ;  /* 0x0000009b00a07308 */ /* 0x0000a20000000000 */
[----:B------:R-:W-:Y:S02]  /*4ab0*/  FFMA.FTZ R48, R165, R64, -R48 ;  /* 0x00000040a5307223 */ /* 0x000fe40000010830 */
[----:B------:R-:W-:Y:S01]  /*4ac0*/  FMUL.FTZ R185, R105, R65 ;  /* 0x0000004169b97220 */ /* 0x000fe20000410000 */
[----:B------:R-:W-:Y:S01]  /*4ad0*/  FMUL.FTZ R13, R51, R174 ;  /* 0x000000ae330d7220 */ /* 0x000fe20000410000 */
[C---:B0-----:R-:W-:Y:S01]  /*4ae0*/  FMUL.FTZ R155, R153.reuse, R56 ;  /* 0x00000038999b7220 */ /* 0x041fe20000410000 */
[----:B-1----:R-:W-:Y:S01]  /*4af0*/  FMUL.FTZ R153, R153, R12 ;  /* 0x0000000c99997220 */ /* 0x002fe20000410000 */
[----:B------:R-:W-:Y:S01]  /*4b00*/  FMUL.FTZ R12, R50, R174 ;  /* 0x000000ae320c7220 */ /* 0x000fe20000410000 */
[----:B------:R-:W-:-:S03]  /*4b10*/  FFMA.FTZ R56, R66, R191, R49 ;  /* 0x000000bf42387223 */ /* 0x000fc60000010031 */
[----:B------:R-:W-:Y:S01]  /*4b20*/  FFMA.FTZ R49, R51, R175, R12 ;  /* 0x000000af33317223 */ /* 0x000fe2000001000c */
[----:B------:R-:W-:Y:S01]  /*4b30*/  FFMA.FTZ R48, R66, R185, R48 ;  /* 0x000000b942307223 */ /* 0x000fe20000010030 */
[----:B------:R-:W-:Y:S01]  /*4b40*/  FMUL.FTZ R12, R163, R56 ;  /* 0x00000038a30c7220 */ /* 0x000fe20000410000 */
[----:B------:R-:W-:Y:S02]  /*4b50*/  HADD2.F32 R63, -RZ, R63.H0_H0 ;  /* 0x2000003fff3f7230 */ /* 0x000fe40000004100 */
[----:B------:R-:W-:Y:S01]  /*4b60*/  FFMA.FTZ R13, R50, R175, -R13 ;  /* 0x000000af320d7223 */ /* 0x000fe2000001080d */
[----:B------:R-:W-:Y:S01]  /*4b70*/  FMUL.FTZ R55, R170, R49 ;  /* 0x00000031aa377220 */ /* 0x000fe20000410000 */
[----:B------:R-:W-:Y:S02]  /*4b80*/  HADD2.F32 R64, -RZ, R112.H0_H0 ;  /* 0x20000070ff407230 */ /* 0x000fe40000004100 */
[----:B------:R-:W-:Y:S01]  /*4b90*/  FFMA.FTZ R61, R169, R48, -R12 ;  /* 0x00000030a93d7223 */ /* 0x000fe2000001080c */
[----:B------:R-:W-:-:S02]  /*4ba0*/  HADD2.F32 R62, -RZ, R62.H0_H0 ;  /* 0x2000003eff3e7230 */ /* 0x000fc40000004100 */
[----:B------:R-:W-:Y:S01]  /*4bb0*/  FMUL.FTZ R48, R163, R48 ;  /* 0x00000030a3307220 */ /* 0x000fe20000410000 */
[----:B------:R-:W-:Y:S01]  /*4bc0*/  FFMA.FTZ R12, R172, R13, -R55 ;  /* 0x0000000dac0c7223 */ /* 0x000fe20000010837 */
[----:B------:R-:W-:Y:S01]  /*4bd0*/  FMUL.FTZ R187, R100, R63 ;  /* 0x0000003f64bb7220 */ /* 0x000fe20000410000 */
[----:B------:R-:W-:Y:S01]  /*4be0*/  FMUL.FTZ R13, R170, R13 ;  /* 0x0000000daa0d7220 */ /* 0x000fe20000410000 */
[C---:B--2---:R-:W-:Y:S01]  /*4bf0*/  FMUL.FTZ R160, R161.reuse, R160 ;  /* 0x000000a0a1a07220 */ /* 0x044fe20000410000 */
        /* <DEDUP_REMOVED lines=10> */
[CC--:B------:R-:W-:Y:S01]  /*4ca0*/  FFMA.FTZ R150, R160.reuse, R13.reuse, R49 ;  /* 0x0000000da0967223 */ /* 0x0c0fe20000010031 */
[----:B------:R-:W-:Y:S02]  /*4cb0*/  HADD2.F32 R61, -RZ, R111.H0_H0 ;  /* 0x2000006fff3d7230 */ /* 0x000fe40000004100 */
[----:B------:R-:W-:Y:S01]  /*4cc0*/  FMUL.FTZ R13, R161, R13 ;  /* 0x0000000da10d7220 */ /* 0x000fe20000410000 */
[-C--:B------:R-:W-:Y:S01]  /*4cd0*/  FFMA.FTZ R56, R165, R12.reuse, -R56 ;  /* 0x0000000ca5387223 */ /* 0x080fe20000010838 */
[----:B------:R-:W-:Y:S01]  /*4ce0*/  FMUL.FTZ R12, R167, R12 ;  /* 0x0000000ca70c7220 */ /* 0x000fe20000410000 */
[C---:B------:R-:W-:Y:S01]  /*4cf0*/  FMUL.FTZ R184, R103.reuse, R59 ;  /* 0x0000003b67b87220 */ /* 0x040fe20000410000 */
[----:B------:R-:W-:Y:S01]  /*4d00*/  FFMA.FTZ R13, R160, R55, -R13 ;  /* 0x00000037a00d7223 */ /* 0x000fe2000001080d */
        /* <DEDUP_REMOVED lines=8> */
[----:B------:R-:W-:-:S02]  /*4d90*/  HADD2.F32 R58, -RZ, R58.H0_H0 ;  /* 0x2000003aff3a7230 */ /* 0x000fc40000004100 */
[-C--:B------:R-:W-:Y:S01]  /*4da0*/  FMUL.FTZ R179, R151, R49.reuse ;  /* 0x0000003197b37220 */ /* 0x080fe20000410000 */
[C---:B------:R-:W-:Y:S01]  /*4db0*/  FFMA.FTZ R12, R152.reuse, R49, -R55 ;  /* 0x00000031980c7223 */ /* 0x040fe20000010837 */
[----:B------:R-:W-:Y:S01]  /*4dc0*/  FFMA.FTZ R13, R169, R56, -R13 ;  /* 0x00000038a90d7223 */ /* 0x000fe2000001080d */
[C---:B------:R-:W-:Y:S01]  /*4dd0*/  FMUL.FTZ R49, R161.reuse, R48 ;  /* 0x00000030a1317220 */ /* 0x040fe20000410000 */
[----:B------:R-:W-:Y:S02]  /*4de0*/  HADD2.F32 R57, -RZ, R57.H0_H0 ;  /* 0x20000039ff397230 */ /* 0x000fe40000004100 */
[----:B------:R-:W-:Y:S01]  /*4df0*/  FFMA.FTZ R179, R152, R150, R179 ;  /* 0x0000009698b37223 */ /* 0x000fe200000100b3 */
[----:B------:R-:W-:Y:S02]  /*4e00*/  HADD2.F32 R56, -RZ, R110.H0_H0 ;  /* 0x2000006eff387230 */ /* 0x000fe40000004100 */
[----:B------:R-:W-:Y:S01]  /*4e10*/  FMUL.FTZ R193, R98, R58 ;  /* 0x0000003a62c17220 */ /* 0x000fe20000410000 */
[----:B------:R-:W-:Y:S01]  /*4e20*/  ISETP.NE.AND P3, PT, R142, 0x1f, PT ;  /* 0x0000001f8e00780c */ /* 0x000fe20003f65270 */
[-C--:B------:R-:W-:Y:S01]  /*4e30*/  FFMA.FTZ R49, R160, R13.reuse, -R49 ;  /* 0x0000000da0317223 */ /* 0x080fe20000010831 */
[----:B------:R-:W-:Y:S01]  /*4e40*/  FMUL.FTZ R13, R161, R13 ;  /* 0x0000000da10d7220 */ /* 0x000fe20000410000 */
[----:B------:R-:W-:Y:S01]  /*4e50*/  FMUL.FTZ R189, R98, R57 ;  /* 0x0000003962bd7220 */ /* 0x000fe20000410000 */
[----:B------:R-:W-:-:S02]  /*4e60*/  FFMA.FTZ R150, R56, R193, R179 ;  /* 0x000000c138967223 */ /* 0x000fc400000100b3 */
[----:B------:R-:W-:Y:S01]  /*4e70*/  FFMA.FTZ R13, R160, R48, R13 ;  /* 0x00000030a00d7223 */ /* 0x000fe2000001000d */
[----:B------:R-:W-:Y:S01]  /*4e80*/  FFMA.FTZ R48, R56, R189, R12 ;  /* 0x000000bd38307223 */ /* 0x000fe2000001000c */
[----:B------:R-:W-:-:S03]  /*4e90*/  FMUL.FTZ R180, R153, R150 ;  /* 0x0000009699b47220 */ /* 0x000fc60000410000 */
[-C--:B------:R-:W-:Y:S01]  /*4ea0*/  FMUL.FTZ R179, R153, R48.reuse ;  /* 0x0000003099b37220 */ /* 0x080fe20000410000 */
[----:B------:R-:W-:Y:S01]  /*4eb0*/  FFMA.FTZ R190, R155, R48, -R180 ;  /* 0x000000309bbe7223 */ /* 0x000fe200000108b4 */
[----:B------:R-:W-:Y:S01]  /*4ec0*/  @P3 LEA R48, R142, UR7, 0x3 ;  /* 0x000000078e303c11 */ /* 0x000fe2000f8e18ff */
[C---:B------:R-:W-:Y:S01]  /*4ed0*/  FMUL.FTZ R55, R151.reuse, R13 ;  /* 0x0000000d97377220 */ /* 0x040fe20000410000 */
[----:B------:R-:W-:-:S03]  /*4ee0*/  FMUL.FTZ R12, R151, R49 ;  /* 0x00000031970c7220 */ /* 0x000fc60000410000 */
[C---:B------:R-:W-:Y:S02]  /*4ef0*/  FFMA.FTZ R192, R152.reuse, R49, -R55 ;  /* 0x0000003198c07223 */ /* 0x040fe40000010837 */
[----:B------:R-:W0:Y:S01]  /*4f00*/  @P3 LDS.64 R48, [R48+0x2d18] ;  /* 0x002d180030303984 */ /* 0x000e220000000a00 */
[----:B------:R-:W-:Y:S02]  /*4f10*/  HADD2.F32 R54, -RZ, R54.H0_H0 ;  /* 0x20000036ff367230 */ /* 0x000fe40000004100 */
[----:B------:R-:W-:Y:S01]  /*4f20*/  FFMA.FTZ R12, R152, R13, R12 ;  /* 0x0000000d980c7223 */ /* 0x000fe2000001000c */
[----:B------:R-:W-:Y:S02]  /*4f30*/  HADD2.F32 R9, -RZ, R9.H0_H0 ;  /* 0x20000009ff097230 */ /* 0x000fe40000004100 */
[----:B------:R-:W-:Y:S01]  /*4f40*/  FFMA.FTZ R179, R155, R150, R179 ;  /* 0x000000969bb37223 */ /* 0x000fe200000100b3 */
[----:B------:R-:W-:Y:S02]  /*4f50*/  HADD2.F32 R55, -RZ, R109.H0_H0 ;  /* 0x2000006dff377230 */ /* 0x000fe40000004100 */
[C---:B------:R-:W-:Y:S01]  /*4f60*/  FMUL.FTZ R180, R153.reuse, R12 ;  /* 0x0000000c99b47220 */ /* 0x040fe20000410000 */
[----:B------:R-:W-:Y:S01]  /*4f70*/  FMUL.FTZ R13, R153, R192 ;  /* 0x000000c0990d7220 */ /* 0x000fe20000410000 */
[C---:B------:R-:W-:Y:S01]  /*4f80*/  FMUL.FTZ R188, R101.reuse, R54 ;  /* 0x0000003665bc7220 */ /* 0x040fe20000410000 */
[----:B------:R-:W-:Y:S01]  /*4f90*/  FMUL.FTZ R150, R101, R9 ;  /* 0x0000000965967220 */ /* 0x000fe20000410000 */
[----:B------:R-:W-:Y:S01]  /*4fa0*/  BSSY B0, `(.L_x_16299) ;  /* 0x0000011000007945 */ /* 0x000fe20003800000 */
[C---:B------:R-:W-:Y:S01]  /*4fb0*/  FFMA.FTZ R192, R155.reuse, R192, -R180 ;  /* 0x000000c09bc07223 */ /* 0x040fe200000108b4 */
[----:B------:R-:W-:Y:S01]  /*4fc0*/  FFMA.FTZ R13, R155, R12, R13 ;  /* 0x0000000c9b0d7223 */ /* 0x000fe2000001000d */
[C---:B------:R-:W-:Y:S01]  /*4fd0*/  FFMA.FTZ R190, R55.reuse, R188, R190 ;  /* 0x000000bc37be7223 */ /* 0x040fe200000100be */
        /* <DEDUP_REMOVED lines=13> */
.L_x_16300:
[----:B------:R-:W-:Y:S05]  /*50b0*/  BSYNC B0 ;  /* 0x0000000000007941 */ /* 0x000fea0003800000 */
.L_x_16299:
[----:B-1----:R-:W1:Y:S01]  /*50c0*/  SHFL.UP PT, R12, R192, 0x1, RZ ;  /* 0x04200000c00c7989 */ /* 0x002e6200000e00ff */
[----:B------:R-:W-:Y:S01]  /*50d0*/  ISETP.GE.AND P4, PT, R140, 0x1, PT ;  /* 0x000000018c00780c */ /* 0x000fe20003f86270 */
[----:B------:R-:W-:Y:S01]  /*50e0*/  HADD2.F32 R177, -RZ, R177.H0_H0 ;  /* 0x200000b1ffb17230 */ /* 0x000fe20000004100 */
[----:B------:R-:W-:Y:S01]  /*50f0*/  ISETP.GE.OR P1, PT, R127, R78, P1 ;  /* 0x0000004e7f00720c */ /* 0x000fe20000f26670 */
[----:B------:R-:W3:Y:S01]  /*5100*/  SHFL.UP PT, R181, R194, 0x1, RZ ;  /* 0x04200000c2b57989 */ /* 0x000ee200000e00ff */
[----:B------:R-:W-:Y:S01]  /*5110*/  HADD2.F32 R173, -RZ, R173.H0_H0 ;  /* 0x200000adffad7230 */ /* 0x000fe20000004100 */
[----:B------:R-:W-:Y:S01]  /*5120*/  BSSY B0, `(.L_x_16301) ;  /* 0x00000de000007945 */ /* 0x000fe20003800000 */
[----:B------:R-:W-:Y:S01]  /*5130*/  FMUL.FTZ R206, R0, R177 ;  /* 0x000000b100ce7220 */ /* 0x000fe20000410000 */
[----:B------:R-:W4:Y:S01]  /*5140*/  SHFL.UP PT, R180, R190, 0x1, RZ ;  /* 0x04200000beb47989 */ /* 0x000f2200000e00ff */
[----:B------:R-:W-:Y:S02]  /*5150*/  HADD2.F32 R166, -RZ, R166.H0_H0 ;  /* 0x200000a6ffa67230 */ /* 0x000fe40000004100 */
[----:B------:R-:W-:Y:S01]  /*5160*/  HADD2.F32 R164, -RZ, R164.H0_H0 ;  /* 0x200000a4ffa47230 */ /* 0x000fe20000004100 */
[----:B------:R-:W0:Y:S01]  /*5170*/  SHFL.UP PT, R179, R13, 0x1, RZ ;  /* 0x042000000db37989 */ /* 0x000e2200000e00ff */
[----:B------:R-:W-:-:S02]  /*5180*/  HADD2.F32 R15, -RZ, R15.H0_H0 ;  /* 0x2000000fff0f7230 */ /* 0x000fc40000004100 */
[C---:B------:R-:W-:Y:S01]  /*5190*/  FMUL.FTZ R166, R5.reuse, R166 ;  /* 0x000000a605a67220 */ /* 0x040fe20000410000 */
[----:B------:R-:W-:Y:S02]  /*51a0*/  HADD2.F32 R158, -RZ, R158.H0_H0 ;  /* 0x2000009eff9e7230 */ /* 0x000fe40000004100 */
[----:B------:R-:W-:Y:S01]  /*51b0*/  FMUL.FTZ R164, R5, R164 ;  /* 0x000000a405a47220 */ /* 0x000fe20000410000 */
[----:B-----5:R-:W-:Y:S01]  /*51c0*/  SHFL.IDX PT, R53, R53, RZ, 0x1f ;  /* 0x00001fff35357589 */ /* 0x020fe200000e0000 */
[----:B------:R-:W-:Y:S02]  /*51d0*/  HADD2.F32 R157, -RZ, R157.H0_H0 ;  /* 0x2000009dff9d7230 */ /* 0x000fe40000004100 */
[C---:B-1----:R-:W-:Y:S01]  /*51e0*/  FMUL.FTZ R202, R13.reuse, R12 ;  /* 0x0000000c0dca7220 */ /* 0x042fe20000410000 */
[C---:B---3--:R-:W-:Y:S01]  /*51f0*/  FMUL.FTZ R197, R13.reuse, R181 ;  /* 0x000000b50dc57220 */ /* 0x048fe20000410000 */
[----:B----4-:R-:W-:-:S03]  /*5200*/  FMUL.FTZ R204, R13, R180 ;  /* 0x000000b40dcc7220 */ /* 0x010fc60000410000 */
[C---:B------:R-:W-:Y:S01]  /*5210*/  FFMA.FTZ R197, R192.reuse, R180, -R197 ;  /* 0x000000b4c0c57223 */ /* 0x040fe200000108c5 */
[C---:B0-----:R-:W-:Y:S01]  /*5220*/  FFMA.FTZ R202, R192.reuse, R179, R202 ;  /* 0x000000b3c0ca7223 */ /* 0x041fe200000100ca */
[----:B------:R-:W-:Y:S01]  /*5230*/  FFMA.FTZ R181, R192, R181, R204 ;  /* 0x000000b5c0b57223 */ /* 0x000fe200000100cc */
[C---:B------:R-:W-:Y:S01]  /*5240*/  FMUL.FTZ R179, R13.reuse, R179 ;  /* 0x000000b30db37220 */ /* 0x040fe20000410000 */
[----:B------:R-:W-:Y:S02]  /*5250*/  @P4 FADD.FTZ R190, R190, R197 ;  /* 0x000000c5bebe4221 */ /* 0x000fe40000010000 */
        /* <DEDUP_REMOVED lines=11> */
[----:B------:R-:W-:Y:S01]  /*5310*/  FMUL.FTZ R197, R2, R173 ;  /* 0x000000ad02c57220 */ /* 0x000fe20000410000 */
[----:B---3--:R-:W-:Y:S01]  /*5320*/  FMUL.FTZ R180, R202, R13 ;  /* 0x0000000dcab47220 */ /* 0x008fe20000410000 */
[----:B------:R-:W-:Y:S01]  /*5330*/  FFMA.FTZ R181, R192, R181, -R204 ;  /* 0x000000b5c0b57223 */ /* 0x000fe200000108cc */
[----:B------:R-:W-:Y:S01]  /*5340*/  @P4 FADD.FTZ R194, R194, R199 ;  /* 0x000000c7c2c24221 */ /* 0x000fe20000010000 */
[----:B------:R-:W-:Y:S02]  /*5350*/  HADD2.F32 R199, -RZ, R176.H0_H0 ;  /* 0x200000b0ffc77230 */ /* 0x000fe40000004100 */
[-C--:B----4-:R-:W-:Y:S01]  /*5360*/  FMUL.FTZ R12, R202, R179.reuse ;  /* 0x000000b3ca0c7220 */ /* 0x090fe20000410000 */
[----:B------:R-:W-:Y:S01]  /*5370*/  FFMA.FTZ R179, R192, R179, R180 ;  /* 0x000000b3c0b37223 */ /* 0x000fe200000100b4 */
[----:B------:R-:W-:Y:S02]  /*5380*/  HADD2.F32 R180, -RZ, R154.H0_H0 ;  /* 0x2000009affb47230 */ /* 0x000fe40000004100 */
[----:B------:R-:W-:Y:S01]  /*5390*/  @P4 FADD.FTZ R190, R190, R181 ;  /* 0x000000b5bebe4221 */ /* 0x000fe20000010000 */
[----:B------:R-:W-:Y:S01]  /*53a0*/  @P4 FFMA.FTZ R192, R192, R13, -R12 ;  /* 0x0000000dc0c04223 */ /* 0x000fe2000001080c */
[----:B------:R-:W-:Y:S01]  /*53b0*/  HADD2.F32 R13, -RZ, R178.H0_H0 ;  /* 0x200000b2ff0d7230 */ /* 0x000fe20000004100 */
[----:B------:R-:W-:Y:S01]  /*53c0*/  FSEL R202, R202, R179, !P4 ;  /* 0x000000b3caca7208 */ /* 0x000fe20006000000 */
[----:B------:R-:W-:Y:S01]  /*53d0*/  FMUL.FTZ R199, R2, R199 ;  /* 0x000000c702c77220 */ /* 0x000fe20000410000 */
[----:B------:R-:W-:Y:S01]  /*53e0*/  SHFL.UP PT, R179, R194, 0x4, RZ ;  /* 0x04800000c2b37989 */ /* 0x000fe200000e00ff */
[----:B------:R-:W-:Y:S01]  /*53f0*/  FMUL.FTZ R180, R3, R180 ;  /* 0x000000b403b47220 */ /* 0x000fe20000410000 */
[----:B------:R-:W-:Y:S01]  /*5400*/  FMUL.FTZ R154, R0, R13 ;  /* 0x0000000d009a7220 */ /* 0x000fe20000410000 */
[----:B------:R-:W-:Y:S01]  /*5410*/  ISETP.GE.AND P4, PT, R140, 0x4, PT ;  /* 0x000000048c00780c */ /* 0x000fe20003f86270 */
[----:B------:R-:W0:Y:S02]  /*5420*/  SHFL.UP PT, R173, R192, 0x4, RZ ;  /* 0x04800000c0ad7989 */ /* 0x000e2400000e00ff */
[-C--:B------:R-:W-:Y:S01]  /*5430*/  FMUL.FTZ R12, R153, R154.reuse ;  /* 0x0000009a990c7220 */ /* 0x080fe20000410000 */
[C---:B------:R-:W-:Y:S01]  /*5440*/  FMUL.FTZ R176, R155.reuse, R154 ;  /* 0x0000009a9bb07220 */ /* 0x040fe20000410000 */
[----:B------:R-:W1:Y:S02]  /*5450*/  SHFL.UP PT, R177, R190, 0x4, RZ ;  /* 0x04800000beb17989 */ /* 0x000e6400000e00ff */
[-C--:B------:R-:W-:Y:S01]  /*5460*/  FFMA.FTZ R12, R155, R206.reuse, -R12 ;  /* 0x000000ce9b0c7223 */ /* 0x080fe2000001080c */
[----:B------:R-:W-:Y:S01]  /*5470*/  FFMA.FTZ R176, -R153, R206, -R176 ;  /* 0x000000ce99b07223 */ /* 0x000fe200000109b0 */
[----:B------:R-:W3:Y:S02]  /*5480*/  SHFL.UP PT, R13, R202, 0x4, RZ ;  /* 0x04800000ca0d7989 */ /* 0x000ee400000e00ff */
[----:B------:R-:W-:Y:S01]  /*5490*/  FADD.FTZ R178, R199, R12 ;  /* 0x0000000cc7b27221 */ /* 0x000fe20000010000 */
[----:B------:R-:W-:Y:S01]  /*54a0*/  FADD.FTZ R176, -R197, R176 ;  /* 0x000000b0c5b07221 */ /* 0x000fe20000010100 */
[----:B------:R-:W-:-:S02]  /*54b0*/  HADD2.F32 R12, -RZ, R171.H0_H0 ;  /* 0x200000abff0c7230 */ /* 0x000fc40000004100 */
[C---:B------:R-:W-:Y:S01]  /*54c0*/  FMUL.FTZ R181, R151.reuse, -R178 ;  /* 0x800000b297b57220 */ /* 0x040fe20000410000 */
[----:B------:R-:W-:-:S03]  /*54d0*/  FMUL.FTZ R171, R151, -R176 ;  /* 0x800000b097ab7220 */ /* 0x000fc60000410000 */
[C---:B------:R-:W-:Y:S01]  /*54e0*/  FFMA.FTZ R201, R152.reuse, R176, R181 ;  /* 0x000000b098c97223 */ /* 0x040fe200000100b5 */
[----:B------:R-:W-:Y:S01]  /*54f0*/  FFMA.FTZ R178, R152, R178, -R171 ;  /* 0x000000b298b27223 */ /* 0x000fe200000108ab */
[----:B------:R-:W-:Y:S02]  /*5500*/  FMUL.FTZ R181, R3, R12 ;  /* 0x0000000c03b57220 */ /* 0x000fe40000410000 */
[----:B------:R-:W-:Y:S02]  /*5510*/  FADD.FTZ R201, -R180, R201 ;  /* 0x000000c9b4c97221 */ /* 0x000fe40000010100 */
[----:B------:R-:W-:Y:S01]  /*5520*/  FADD.FTZ R178, R181, R178 ;  /* 0x000000b2b5b27221 */ /* 0x000fe20000010000 */
[----:B0-----:R-:W-:Y:S01]  /*5530*/  FMUL.FTZ R12, R202, R173 ;  /* 0x000000adca0c7220 */ /* 0x001fe20000410000 */
[C---:B------:R-:W-:Y:S02]  /*5540*/  FMUL.FTZ R171, R161.reuse, -R201 ;  /* 0x800000c9a1ab7220 */ /* 0x040fe40000410000 */
[----:B------:R-:W-:-:S02]  /*5550*/  FMUL.FTZ R176, R161, -R178 ;  /* 0x800000b2a1b07220 */ /* 0x000fc40000410000 */
[----:B------:R-:W-:Y:S01]  /*5560*/  FFMA.FTZ R203, R160, R178, -R171 ;  /* 0x000000b2a0cb7223 */ /* 0x000fe200000108ab */
[----:B------:R-:W-:Y:S01]  /*5570*/  FMUL.FTZ R171, R202, R179 ;  /* 0x000000b3caab7220 */ /* 0x000fe20000410000 */
[----:B------:R-:W-:Y:S01]  /*5580*/  FFMA.FTZ R178, R160, R201, R176 ;  /* 0x000000c9a0b27223 */ /* 0x000fe200000100b0 */
[----:B-1----:R-:W-:Y:S01]  /*5590*/  FMUL.FTZ R176, R202, R177 ;  /* 0x000000b1cab07220 */ /* 0x002fe20000410000 */
[C---:B---3--:R-:W-:Y:S01]  /*55a0*/  FFMA.FTZ R201, R192.reuse, R13, R12 ;  /* 0x0000000dc0c97223 */ /* 0x048fe2000001000c */
[----:B------:R-:W-:Y:S01]  /*55b0*/  FFMA.FTZ R171, R192, R177, -R171 ;  /* 0x000000b1c0ab7223 */ /* 0x000fe200000108ab */
[----:B------:R-:W-:Y:S01]  /*55c0*/  FMUL.FTZ R12, R202, R13 ;  /* 0x0000000dca0c7220 */ /* 0x000fe20000410000 */
[----:B------:R-:W-:Y:S01]  /*55d0*/  FFMA.FTZ R177, R192, R179, R176 ;  /* 0x000000b3c0b17223 */ /* 0x000fe200000100b0 */
[----:B------:R-:W-:Y:S02]  /*55e0*/  HADD2.F32 R13, -RZ, R168.H0_H0 ;  /* 0x200000a8ff0d7230 */ /* 0x000fe40000004100 */
[----:B------:R-:W-:Y:S01]  /*55f0*/  @P4 FADD.FTZ R190, R190, R171 ;  /* 0x000000abbebe4221 */ /* 0x000fe20000010000 */
[----:B------:R-:W-:-:S02]  /*5600*/  HADD2.F32 R179, -RZ, R162.H0_H0 ;  /* 0x200000a2ffb37230 */ /* 0x000fc40000004100 */
[----:B------:R-:W-:Y:S01]  /*5610*/  @P4 FFMA.FTZ R192, R192, R173, -R12 ;  /* 0x000000adc0c04223 */ /* 0x000fe2000001080c */
[----:B------:R-:W-:Y:S01]  /*5620*/  @P4 FADD.FTZ R194, R194, R177 ;  /* 0x000000b1c2c24221 */ /* 0x000fe20000010000 */
[----:B------:R-:W-:Y:S01]  /*5630*/  FSEL R201, R202, R201, !P4 ;  /* 0x000000c9cac97208 */ /* 0x000fe20006000000 */
[C---:B------:R-:W-:Y:S01]  /*5640*/  FMUL.FTZ R162, R4.reuse, R13 ;  /* 0x0000000d04a27220 */ /* 0x040fe20000410000 */
[----:B------:R-:W-:Y:S01]  /*5650*/  FMUL.FTZ R179, R4, R179 ;  /* 0x000000b304b37220 */ /* 0x000fe20000410000 */
[----:B------:R-:W0:Y:S01]  /*5660*/  SHFL.UP PT, R168, R190, 0x8, RZ ;  /* 0x05000000bea87989 */ /* 0x000e2200000e00ff */
[----:B------:R-:W-:Y:S01]  /*5670*/  ISETP.GE.AND P4, PT, R140, 0x8, PT ;  /* 0x000000088c00780c */ /* 0x000fe20003f86270 */
[----:B------:R-:W-:Y:S01]  /*5680*/  FADD.FTZ R176, R162, R203 ;  /* 0x000000cba2b07221 */ /* 0x000fe20000010000 */
[----:B------:R-:W-:Y:S01]  /*5690*/  FADD.FTZ R178, -R179, R178 ;  /* 0x000000b2b3b27221 */ /* 0x000fe20000010100 */
[----:B------:R-:W1:Y:S02]  /*56a0*/  SHFL.UP PT, R171, R194, 0x8, RZ ;  /* 0x05000000c2ab7989 */ /* 0x000e6400000e00ff */
[C---:B------:R-:W-:Y:S01]  /*56b0*/  FMUL.FTZ R177, R163.reuse, -R176 ;  /* 0x800000b0a3b17220 */ /* 0x040fe20000410000 */
[-C--:B------:R-:W-:Y:S01]  /*56c0*/  FMUL.FTZ R202, R163, -R178.reuse ;  /* 0x800000b2a3ca7220 */ /* 0x080fe20000410000 */
[----:B------:R-:W3:Y:S02]  /*56d0*/  SHFL.UP PT, R12, R192, 0x8, RZ ;  /* 0x05000000c00c7989 */ /* 0x000ee400000e00ff */
[C---:B------:R-:W-:Y:S01]  /*56e0*/  FFMA.FTZ R177, R169.reuse, R178, R177 ;  /* 0x000000b2a9b17223 */ /* 0x040fe200000100b1 */
[----:B------:R-:W-:Y:S01]  /*56f0*/  FFMA.FTZ R173, R169, R176, -R202 ;  /* 0x000000b0a9ad7223 */ /* 0x000fe200000108ca */
        /* <DEDUP_REMOVED lines=8> */
[----:B-1----:R-:W-:-:S03]  /*5780*/  FMUL.FTZ R177, R201, R171 ;  /* 0x000000abc9b17220 */ /* 0x002fc60000410000 */
[C---:B------:R-:W-:Y:S01]  /*5790*/  FFMA.FTZ R203, R192.reuse, R171, R203 ;  /* 0x000000abc0cb7223 */ /* 0x040fe200000100cb */
[----:B------:R-:W-:Y:S02]  /*57a0*/  HADD2.F32 R171, -RZ, R14.H0_H0 ;  /* 0x2000000effab7230 */ /* 0x000fe40000004100 */
[C---:B---3--:R-:W-:Y:S01]  /*57b0*/  FMUL.FTZ R176, R201.reuse, R12 ;  /* 0x0000000cc9b07220 */ /* 0x048fe20000410000 */
[----:B------:R-:W-:Y:S01]  /*57c0*/  FFMA.FTZ R177, R192, R168, -R177 ;  /* 0x000000a8c0b17223 */ /* 0x000fe200000108b1 */
[----:B------:R-:W-:Y:S01]  /*57d0*/  @P4 FADD.FTZ R194, R194, R203 ;  /* 0x000000cbc2c24221 */ /* 0x000fe20000010000 */
[----:B------:R-:W-:Y:S01]  /*57e0*/  FMUL.FTZ R168, R6, R15 ;  /* 0x0000000f06a87220 */ /* 0x000fe20000410000 */
[-C--:B----4-:R-:W-:Y:S01]  /*57f0*/  FMUL.FTZ R173, R201, R13.reuse ;  /* 0x0000000dc9ad7220 */ /* 0x090fe20000410000 */
[----:B------:R-:W-:Y:S01]  /*5800*/  FFMA.FTZ R176, R192, R13, R176 ;  /* 0x0000000dc0b07223 */ /* 0x000fe200000100b0 */
[----:B------:R-:W-:Y:S01]  /*5810*/  @P4 FADD.FTZ R190, R190, R177 ;  /* 0x000000b1bebe4221 */ /* 0x000fe20000010000 */
[----:B------:R-:W-:Y:S01]  /*5820*/  FMUL.FTZ R171, R6, R171 ;  /* 0x000000ab06ab7220 */ /* 0x000fe20000410000 */
[----:B------:R-:W-:Y:S01]  /*5830*/  @P4 FFMA.FTZ R192, R192, R12, -R173 ;  /* 0x0000000cc0c04223 */ /* 0x000fe200000108ad */
[C---:B--2---:R-:W-:Y:S01]  /*5840*/  FMUL.FTZ R12, R153.reuse, -R48 ;  /* 0x80000030990c7220 */ /* 0x044fe20000410000 */
[-C--:B------:R-:W-:Y:S01]  /*5850*/  FMUL.FTZ R173, R153, R49.reuse ;  /* 0x0000003199ad7220 */ /* 0x080fe20000410000 */
[----:B------:R-:W-:Y:S01]  /*5860*/  FSEL R176, R201, R176, !P4 ;  /* 0x000000b0c9b07208 */ /* 0x000fe20006000000 */
[----:B------:R-:W0:Y:S01]  /*5870*/  SHFL.UP PT, R177, R190, 0x10, RZ ;  /* 0x06000000beb17989 */ /* 0x000e2200000e00ff */
[C---:B------:R-:W-:Y:S01]  /*5880*/  FFMA.FTZ R178, R155.reuse, -R49, R12 ;  /* 0x800000319bb27223 */ /* 0x040fe2000001000c */
[----:B------:R-:W-:Y:S01]  /*5890*/  FFMA.FTZ R12, R155, R48, -R173 ;  /* 0x000000309b0c7223 */ /* 0x000fe200000108ad */
[----:B------:R-:W-:Y:S01]  /*58a0*/  ISETP.GE.AND P4, PT, R140, 0x10, PT ;  /* 0x000000108c00780c */ /* 0x000fe20003f86270 */
[----:B------:R-:W1:Y:S01]  /*58b0*/  SHFL.UP PT, R13, R192, 0x10, RZ ;  /* 0x06000000c00d7989 */ /* 0x000e6200000e00ff */
[C---:B------:R-:W-:Y:S01]  /*58c0*/  FMUL.FTZ R203, R151.reuse, -R178 ;  /* 0x800000b297cb7220 */ /* 0x040fe20000410000 */
[-C--:B------:R-:W-:Y:S01]  /*58d0*/  FMUL.FTZ R205, R151, -R12.reuse ;  /* 0x8000000c97cd7220 */ /* 0x080fe20000410000 */
[----:B------:R-:W-:Y:S01]  /*58e0*/  FADD.FTZ R209, -R171, R202 ;  /* 0x000000caabd17221 */ /* 0x000fe20000010100 */
[----:B------:R-:W2:Y:S01]  /*58f0*/  SHFL.UP PT, R173, R176, 0x10, RZ ;  /* 0x06000000b0ad7989 */ /* 0x000ea200000e00ff */
[C---:B------:R-:W-:Y:S01]  /*5900*/  FFMA.FTZ R203, R152.reuse, R12, -R203 ;  /* 0x0000000c98cb7223 */ /* 0x040fe200000108cb */
[----:B------:R-:W-:Y:S01]  /*5910*/  FFMA.FTZ R205, R152, R178, R205 ;  /* 0x000000b298cd7223 */ /* 0x000fe200000100cd */
[----:B------:R-:W-:Y:S01]  /*5920*/  FADD.FTZ R207, R168, R207 ;  /* 0x000000cfa8cf7221 */ /* 0x000fe20000010000 */
[----:B------:R-:W3:Y:S01]  /*5930*/  SHFL.UP PT, R201, R194, 0x10, RZ ;  /* 0x06000000c2c97989 */ /* 0x000ee200000e00ff */
[C---:B------:R-:W-:Y:S01]  /*5940*/  FMUL.FTZ R15, R161.reuse, -R203 ;  /* 0x800000cba10f7220 */ /* 0x040fe20000410000 */
[----:B------:R-:W-:Y:S01]  /*5950*/  FMUL.FTZ R12, R161, -R205 ;  /* 0x800000cda10c7220 */ /* 0x000fe20000410000 */
[----:B------:R-:W-:-:S02]  /*5960*/  FMUL.FTZ R211, R170, -R209 ;  /* 0x800000d1aad37220 */ /* 0x000fc40000410000 */
[C---:B------:R-:W-:Y:S01]  /*5970*/  FFMA.FTZ R14, R160.reuse, R205, R15 ;  /* 0x000000cda00e7223 */ /* 0x040fe2000001000f */
[----:B------:R-:W-:Y:S01]  /*5980*/  FFMA.FTZ R12, R160, R203, -R12 ;  /* 0x000000cba00c7223 */ /* 0x000fe2000001080c */
[-C--:B------:R-:W-:Y:S01]  /*5990*/  FFMA.FTZ R211, R172, R207.reuse, -R211 ;  /* 0x000000cfacd37223 */ /* 0x080fe200000108d3 */
[----:B------:R-:W-:Y:S01]  /*59a0*/  FMUL.FTZ R207, R170, -R207 ;  /* 0x800000cfaacf7220 */ /* 0x000fe20000410000 */
[C---:B------:R-:W-:Y:S01]  /*59b0*/  FMUL.FTZ R178, R163.reuse, -R14 ;  /* 0x8000000ea3b27220 */ /* 0x040fe20000410000 */
[-C--:B------:R-:W-:Y:S01]  /*59c0*/  FMUL.FTZ R205, R163, -R12.reuse ;  /* 0x8000000ca3cd7220 */ /* 0x080fe20000410000 */
[----:B0-----:R-:W-:Y:S02]  /*59d0*/  FMUL.FTZ R203, R176, R177 ;  /* 0x000000b1b0cb7220 */ /* 0x001fe40000410000 */
[C---:B------:R-:W-:Y:S01]  /*59e0*/  FFMA.FTZ R202, R169.reuse, R12, -R178 ;  /* 0x0000000ca9ca7223 */ /* 0x040fe200000108b2 */
[----:B------:R-:W-:Y:S01]  /*59f0*/  FFMA.FTZ R204, R169, R14, R205 ;  /* 0x0000000ea9cc7223 */ /* 0x000fe200000100cd */
[----:B------:R-:W-:Y:S01]  /*5a00*/  FFMA.FTZ R210, R172, R209, R207 ;  /* 0x000000d1acd27223 */ /* 0x000fe200000100cf */
[----:B-1----:R-:W-:Y:S01]  /*5a10*/  FMUL.FTZ R15, R176, R13 ;  /* 0x0000000db00f7220 */ /* 0x002fe20000410000 */
[----:B------:R-:W-:-:S03]  /*5a20*/  FMUL.FTZ R208, R167, -R202 ;  /* 0x800000caa7d07220 */ /* 0x000fc60000410000 */
[-C--:B--2---:R-:W-:Y:S01]  /*5a30*/  FFMA.FTZ R15, R192, R173.reuse, R15 ;  /* 0x000000adc00f7223 */ /* 0x084fe2000001000f */
[C---:B------:R-:W-:Y:S01]  /*5a40*/  FMUL.FTZ R12, R176.reuse, R173 ;  /* 0x000000adb00c7220 */ /* 0x040fe20000410000 */
[----:B------:R-:W-:Y:S01]  /*5a50*/  FMUL.FTZ R173, R7, R158 ;  /* 0x0000009e07ad7220 */ /* 0x000fe20000410000 */
[C---:B---3--:R-:W-:Y:S02]  /*5a60*/  FMUL.FTZ R14, R176.reuse, R201 ;  /* 0x000000c9b00e7220 */ /* 0x048fe40000410000 */
[----:B------:R-:W-:Y:S01]  /*5a70*/  FSEL R176, R176, R15, !P4 ;  /* 0x0000000fb0b07208 */ /* 0x000fe20006000000 */
[C---:B------:R-:W-:Y:S01]  /*5a80*/  FFMA.FTZ R203, R192.reuse, R201, R203 ;  /* 0x000000c9c0cb7223 */ /* 0x040fe200000100cb */
[----:B------:R-:W-:Y:S01]  /*5a90*/  FADD.FTZ R210, -R173, R210 ;  /* 0x000000d2add27221 */ /* 0x000fe20000010100 */
[C---:B------:R-:W-:Y:S01]  /*5aa0*/  FFMA.FTZ R177, R192.reuse, R177, -R14 ;  /* 0x000000b1c0b17223 */ /* 0x040fe2000001080e */
[----:B------:R-:W-:Y:S01]  /*5ab0*/  @P4 FFMA.FTZ R192, R192, R13, -R12 ;  /* 0x0000000dc0c04223 */ /* 0x000fe2000001080c */
[----:B------:R0:W-:Y:S01]  /*5ac0*/  SHFL.IDX PT, R201, R52, RZ, 0x1f ;  /* 0x00001fff34c97589 */ /* 0x0001e200000e0000 */
[----:B------:R-:W-:Y:S01]  /*5ad0*/  @P4 FADD.FTZ R194, R194, R203 ;  /* 0x000000cbc2c24221 */ /* 0x000fe20000010000 */
[----:B------:R-:W-:Y:S01]  /*5ae0*/  @P4 FADD.FTZ R190, R190, R177 ;  /* 0x000000b1bebe4221 */ /* 0x000fe20000010000 */
[-C--:B------:R-:W-:Y:S01]  /*5af0*/  FFMA.FTZ R203, R165, R204.reuse, R208 ;  /* 0x000000cca5cb7223 */ /* 0x080fe200000100d0 */
[----:B------:R1:W2:Y:S01]  /*5b00*/  SHFL.UP PT, R178, R176, 0x1, RZ ;  /* 0x04200000b0b27989 */ /* 0x0002a200000e00ff */
[----:B------:R-:W-:Y:S01]  /*5b10*/  FMUL.FTZ R204, R167, -R204 ;  /* 0x800000cca7cc7220 */ /* 0x000fe20000410000 */
[----:B------:R-:W-:Y:S01]  /*5b20*/  HFMA2.MMA R13, -RZ, RZ, 0, 0 ;  /* 0x00000000ff0d7435 */ /* 0x000fe200000001ff */
[----:B------:R-:W-:Y:S01]  /*5b30*/  FMUL.FTZ R177, R170, -R203 ;  /* 0x800000cbaab17220 */ /* 0x000fe20000410000 */
[----:B------:R-:W3:Y:S01]  /*5b40*/  SHFL.UP PT, R192, R192, 0x1, RZ ;  /* 0x04200000c0c07989 */ /* 0x000ee200000e00ff */
[----:B------:R-:W-:-:S02]  /*5b50*/  MOV R12, 0x3f800000 ;  /* 0x3f800000000c7802 */ /* 0x000fc40000000f00 */
[----:B------:R-:W-:Y:S02]  /*5b60*/  CS2R R14, SRZ ;  /* 0x00000000000e7805 */ /* 0x000fe4000001ff00 */
[----:B0-----:R-:W-:Y:S01]  /*5b70*/  @!P1 LEA R52, R79, UR7, 0x4 ;  /* 0x000000074f349c11 */ /* 0x001fe2000f8e20ff */
[----:B------:R-:W0:Y:S01]  /*5b80*/  SHFL.UP PT, R194, R194, 0x1, RZ ;  /* 0x04200000c2c27989 */ /* 0x000e2200000e00ff */
[----:B-1----:R-:W-:Y:S02]  /*5b90*/  HADD2.F32 R176, -RZ, R159.H0_H0 ;  /* 0x2000009fffb07230 */ /* 0x002fe40000004100 */
[----:B------:R-:W-:Y:S01]  /*5ba0*/  FFMA.FTZ R159, R165, R202, -R204 ;  /* 0x000000caa59f7223 */ /* 0x000fe200000108cc */
[----:B------:R-:W-:Y:S01]  /*5bb0*/  FMUL.FTZ R158, R174, -R210 ;  /* 0x800000d2ae9e7220 */ /* 0x000fe20000410000 */
[----:B------:R-:W1:Y:S02]  /*5bc0*/  SHFL.UP PT, R190, R190, 0x1, RZ ;  /* 0x04200000bebe7989 */ /* 0x000e6400000e00ff */
[-C--:B------:R-:W-:Y:S01]  /*5bd0*/  FFMA.FTZ R202, R172, R159.reuse, -R177 ;  /* 0x0000009facca7223 */ /* 0x080fe200000108b1 */
[----:B------:R-:W-:Y:S01]  /*5be0*/  FMUL.FTZ R205, R170, -R159 ;  /* 0x8000009faacd7220 */ /* 0x000fe20000410000 */
[----:B------:R-:W-:Y:S01]  /*5bf0*/  FMUL.FTZ R176, R7, R176 ;  /* 0x000000b007b07220 */ /* 0x000fe20000410000 */
[----:B------:R4:W1:Y:S01]  /*5c00*/  @!P1 LDS.128 R12, [R52+0x2e10] ;  /* 0x002e1000340c9984 */ /* 0x0008620000000c00 */
[----:B------:R-:W-:Y:S01]  /*5c10*/  ISETP.NE.AND P1, PT, R198, 0x1f, PT ;  /* 0x0000001fc600780c */ /* 0x000fe20003f25270 */
[----:B------:R-:W-:Y:S01]  /*5c20*/  FFMA.FTZ R205, R172, R203, R205 ;  /* 0x000000cbaccd7223 */ /* 0x000fe200000100cd */
[----:B------:R-:W-:Y:S01]  /*5c30*/  FADD.FTZ R211, R176, R211 ;  /* 0x000000d3b0d37221 */ /* 0x000fe20000010000 */
[C---:B--2---:R-:W-:Y:S01]  /*5c40*/  FMUL.FTZ R159, R178.reuse, R201 ;  /* 0x000000c9b29f7220 */ /* 0x044fe20000410000 */
[----:B------:R-:W-:-:S02]  /*5c50*/  FMUL.FTZ R178, R178, R53 ;  /* 0x00000035b2b27220 */ /* 0x000fc40000410000 */
[-C--:B----4-:R-:W-:Y:S01]  /*5c60*/  FMUL.FTZ R52, R174, -R211.reuse ;  /* 0x800000d3ae347220 */ /* 0x090fe20000410000 */
[C---:B------:R-:W-:Y:S01]  /*5c70*/  FFMA.FTZ R203, R175.reuse, R211, -R158 ;  /* 0x000000d3afcb7223 */ /* 0x040fe2000001089e */
[C---:B---3--:R-:W-:Y:S01]  /*5c80*/  FFMA.FTZ R177, R192.reuse, R53, R159 ;  /* 0x00000035c0b17223 */ /* 0x048fe2000001009f */
[----:B------:R-:W-:Y:S01]  /*5c90*/  FFMA.FTZ R159, R192, R201, -R178 ;  /* 0x000000c9c09f7223 */ /* 0x000fe200000108b2 */
[----:B------:R-:W-:Y:S02]  /*5ca0*/  FFMA.FTZ R210, R175, R210, R52 ;  /* 0x000000d2afd27223 */ /* 0x000fe40000010034 */
[----:B0-----:R-:W-:Y:S01]  /*5cb0*/  @P2 FADD.FTZ R53, R194, R177 ;  /* 0x000000b1c2352221 */ /* 0x001fe20000010000 */
[----:B------:R-:W-:Y:S01]  /*5cc0*/  FMUL.FTZ R177, R174, -R205 ;  /* 0x800000cdaeb17220 */ /* 0x000fe20000410000 */
[----:B-1----:R-:W-:-:S03]  /*5cd0*/  @P2 FADD.FTZ R201, R190, R159 ;  /* 0x0000009fbec92221 */ /* 0x002fc60000010000 */
[-C--:B------:R-:W-:Y:S01]  /*5ce0*/  FFMA.FTZ R52, R175, R202.reuse, -R177 ;  /* 0x000000caaf347223 */ /* 0x080fe200000108b1 */
[----:B------:R-:W-:Y:S02]  /*5cf0*/  HADD2.F32 R177, -RZ, R156.H0_H0 ;  /* 0x2000009cffb17230 */ /* 0x000fe40000004100 */
[C---:B------:R-:W-:Y:S01]  /*5d00*/  FMUL.FTZ R159, R51.reuse, R53 ;  /* 0x00000035339f7220 */ /* 0x040fe20000410000 */
[-C--:B------:R-:W-:Y:S01]  /*5d10*/  FMUL.FTZ R178, R51, R201.reuse ;  /* 0x000000c933b27220 */ /* 0x080fe20000410000 */
[----:B------:R-:W-:Y:S01]  /*5d20*/  FMUL.FTZ R202, R174, -R202 ;  /* 0x800000caaeca7220 */ /* 0x000fe20000410000 */
[----:B------:R0:W1:Y:S01]  /*5d30*/  SHFL.DOWN PT, R190, R52, 0x1, 0x1f ;  /* 0x08201f0034be7f89 */ /* 0x00006200000e0000 */
[C---:B------:R-:W-:Y:S01]  /*5d40*/  FFMA.FTZ R158, R50.reuse, R201, -R159 ;  /* 0x000000c9329e7223 */ /* 0x040fe2000001089f */
[----:B------:R-:W-:Y:S01]  /*5d50*/  FFMA.FTZ R53, R50, R53, R178 ;  /* 0x0000003532357223 */ /* 0x000fe200000100b2 */
[C---:B------:R-:W-:Y:S01]  /*5d60*/  FMUL.FTZ R178, R8.reuse, R157 ;  /* 0x0000009d08b27220 */ /* 0x040fe20000410000 */
[----:B------:R-:W-:Y:S01]  /*5d70*/  FMUL.FTZ R177, R8, R177 ;  /* 0x000000b108b17220 */ /* 0x000fe20000410000 */
[----:B------:R-:W-:Y:S01]  /*5d80*/  FFMA.FTZ R51, R175, R205, R202 ;  /* 0x000000cdaf337223 */ /* 0x000fe200000100ca */
[----:B------:R-:W-:Y:S01]  /*5d90*/  FADD.FTZ R236, R236, R53 ;  /* 0x00000035ecec7221 */ /* 0x000fe20000010000 */
[----:B------:R-:W-:Y:S01]  /*5da0*/  FADD.FTZ R195, R195, R158 ;  /* 0x0000009ec3c37221 */ /* 0x000fe20000010000 */
[----:B------:R-:W-:Y:S01]  /*5db0*/  FADD.FTZ R53, R178, R203 ;  /* 0x000000cbb2357221 */ /* 0x000fe20000010000 */
[----:B------:R-:W-:Y:S01]  /*5dc0*/  FADD.FTZ R156, -R177, R210 ;  /* 0x000000d2b19c7221 */ /* 0x000fe20000010100 */
[CC--:B------:R-:W-:Y:S01]  /*5dd0*/  FMUL.FTZ R50, R174.reuse, R236.reuse ;  /* 0x000000ecae327220 */ /* 0x0c0fe20000410000 */
[-C--:B------:R-:W-:Y:S01]  /*5de0*/  FMUL.FTZ R159, R174, R195.reuse ;  /* 0x000000c3ae9f7220 */ /* 0x080fe20000410000 */
        /* <DEDUP_REMOVED lines=17> */
.L_x_16302:
[----:B------:R-:W-:Y:S05]  /*5f00*/  BSYNC B0 ;  /* 0x0000000000007941 */ /* 0x000fea0003800000 */
.L_x_16301:
[----:B------:R-:W-:Y:S01]  /*5f10*/  ISETP.GT.U32.AND P1, PT, R198, 0x1d, PT ;  /* 0x0000001dc600780c */ /* 0x000fe20003f24070 */
[C---:B------:R-:W-:Y:S01]  /*5f20*/  FFMA.FTZ R237, R73.reuse, R182, R50 ;  /* 0x000000b649ed7223 */ /* 0x040fe20000010032 */
[----:B------:R-:W-:Y:S01]  /*5f30*/  FFMA.FTZ R200, R73, R200, R157 ;  /* 0x000000c849c87223 */ /* 0x000fe2000001009d */
[----:B---3--:R3:W0:Y:S01]  /*5f40*/  SHFL.DOWN PT, R158, R52, 0x2, 0x1f ;  /* 0x08401f00349e7f89 */ /* 0x00862200000e0000 */
[----:B------:R-:W-:Y:S01]  /*5f50*/  BSSY B0, `(.L_x_16303) ;  /* 0x0000014000007945 */ /* 0x000fe20003800000 */
[CC--:B------:R-:W-:Y:S01]  /*5f60*/  FMUL.FTZ R157, R170.reuse, R237.reuse ;  /* 0x000000edaa9d7220 */ /* 0x0c0fe20000410000 */
[-C--:B------:R-:W-:Y:S01]  /*5f70*/  FMUL.FTZ R50, R170, R200.reuse ;  /* 0x000000c8aa327220 */ /* 0x080fe20000410000 */
[----:B------:R3:W0:Y:S02]  /*5f80*/  SHFL.DOWN PT, R182, R51, 0x2, 0x1f ;  /* 0x08401f0033b67f89 */ /* 0x00062400000e0000 */
[C---:B------:R-:W-:Y:S01]  /*5f90*/  FFMA.FTZ R202, R172.reuse, R200, -R157 ;  /* 0x000000c8acca7223 */ /* 0x040fe2000001089d */
[----:B------:R-:W-:Y:S01]  /*5fa0*/  FFMA.FTZ R157, R172, R237, R50 ;  /* 0x000000edac9d7223 */ /* 0x000fe20000010032 */
[----:B-1----:R3:W1:Y:S04]  /*5fb0*/  SHFL.DOWN PT, R190, R53, 0x2, 0x1f ;  /* 0x08401f0035be7f89 */ /* 0x00266800000e0000 */
[----:B--2---:R3:W2:Y:S01]  /*5fc0*/  SHFL.DOWN PT, R192, R156, 0x2, 0x1f ;  /* 0x08401f009cc07f89 */ /* 0x0046a200000e0000 */
[----:B------:R-:W-:Y:S05]  /*5fd0*/  @P1 BRA `(.L_x_16304) ;  /* 0x00000000002c1947 */ /* 0x000fea0003800000 */
[C---:B0-----:R-:W-:Y:S01]  /*5fe0*/  FMUL.FTZ R159, R51.reuse, R182 ;  /* 0x000000b6339f7220 */ /* 0x041fe20000410000 */
[C---:B--2---:R-:W-:Y:S01]  /*5ff0*/  FMUL.FTZ R201, R51.reuse, R192 ;  /* 0x000000c033c97220 */ /* 0x044fe20000410000 */
[C---:B-1----:R-:W-:Y:S01]  /*6000*/  FMUL.FTZ R203, R51.reuse, R190 ;  /* 0x000000be33cb7220 */ /* 0x042fe20000410000 */
        /* <DEDUP_REMOVED lines=8> */
.L_x_16304:
[----:B------:R-:W-:Y:S05]  /*6090*/  BSYNC B0 ;  /* 0x0000000000007941 */ /* 0x000fea0003800000 */
.L_x_16303:
[----:B------:R-:W-:Y:S01]  /*60a0*/  ISETP.GT.U32.AND P1, PT, R198, 0x1b, PT ;  /* 0x0000001bc600780c */ /* 0x000fe20003f24070 */
[C---:B------:R-:W-:Y:S01]  /*60b0*/  FFMA.FTZ R239, R68.reuse, R239, R157 ;  /* 0x000000ef44ef7223 */ /* 0x040fe2000001009d */
[----:B------:R-:W-:Y:S01]  /*60c0*/  FFMA.FTZ R202, R68, R183, R202 ;  /* 0x000000b744ca7223 */ /* 0x000fe200000100ca */
[----:B0-----:R0:W0:Y:S01]  /*60d0*/  SHFL.DOWN PT, R182, R52, 0x4, 0x1f ;  /* 0x08801f0034b67f89 */ /* 0x00102200000e0000 */
[----:B------:R-:W-:Y:S01]  /*60e0*/  BSSY B0, `(.L_x_16305) ;  /* 0x0000014000007945 */ /* 0x000fe20003800000 */
[CC--:B------:R-:W-:Y:S01]  /*60f0*/  FMUL.FTZ R50, R167.reuse, R239.reuse ;  /* 0x000000efa7327220 */ /* 0x0c0fe20000410000 */
[-C--:B------:R-:W-:Y:S01]  /*6100*/  FMUL.FTZ R158, R167, R202.reuse ;  /* 0x000000caa79e7220 */ /* 0x080fe20000410000 */
[----:B-1----:R1:W0:Y:S02]  /*6110*/  SHFL.DOWN PT, R190, R51, 0x4, 0x1f ;  /* 0x08801f0033be7f89 */ /* 0x00222400000e0000 */
[C---:B------:R-:W-:Y:S01]  /*6120*/  FFMA.FTZ R50, R165.reuse, R202, -R50 ;  /* 0x000000caa5327223 */ /* 0x040fe20000010832 */
[----:B------:R-:W-:Y:S01]  /*6130*/  FFMA.FTZ R157, R165, R239, R158 ;  /* 0x000000efa59d7223 */ /* 0x000fe2000001009e */
[----:B--2---:R1:W2:Y:S04]  /*6140*/  SHFL.DOWN PT, R192, R53, 0x4, 0x1f ;  /* 0x08801f0035c07f89 */ /* 0x0042a800000e0000 */
[----:B----4-:R1:W4:Y:S01]  /*6150*/  SHFL.DOWN PT, R194, R156, 0x4, 0x1f ;  /* 0x08801f009cc27f89 */ /* 0x01032200000e0000 */
[----:B------:R-:W-:Y:S05]  /*6160*/  @P1 BRA `(.L_x_16306) ;  /* 0x00000000002c1947 */ /* 0x000fea0003800000 */
[C---:B0-----:R-:W-:Y:S01]  /*6170*/  FMUL.FTZ R159, R51.reuse, R190 ;  /* 0x000000be339f7220 */ /* 0x041fe20000410000 */
[C---:B----4-:R-:W-:Y:S01]  /*6180*/  FMUL.FTZ R183, R51.reuse, R194 ;  /* 0x000000c233b77220 */ /* 0x050fe20000410000 */
[C---:B--2---:R-:W-:Y:S01]  /*6190*/  FMUL.FTZ R201, R51.reuse, R192 ;  /* 0x000000c033c97220 */ /* 0x044fe20000410000 */
        /* <DEDUP_REMOVED lines=8> */
.L_x_16306:
[----:B------:R-:W-:Y:S05]  /*6220*/  BSYNC B0 ;  /* 0x0000000000007941 */ /* 0x000fea0003800000 */
.L_x_16305:
[----:B------:R-:W-:Y:S01]  /*6230*/  ISETP.GT.U32.AND P1, PT, R198, 0x17, PT ;  /* 0x00000017c600780c */ /* 0x000fe20003f24070 */
[C---:B------:R-:W-:Y:S01]  /*6240*/  FFMA.FTZ R204, R66.reuse, R191, R157 ;  /* 0x000000bf42cc7223 */ /* 0x040fe2000001009d */
[----:B------:R-:W-:Y:S01]  /*6250*/  FFMA.FTZ R232, R66, R185, R50 ;  /* 0x000000b942e87223 */ /* 0x000fe20000010032 */
[----:B0-----:R0:W0:Y:S01]  /*6260*/  SHFL.DOWN PT, R182, R52, 0x8, 0x1f ;  /* 0x09001f0034b67f89 */ /* 0x00102200000e0000 */
[----:B------:R-:W-:Y:S01]  /*6270*/  BSSY B0, `(.L_x_16307) ;  /* 0x0000014000007945 */ /* 0x000fe20003800000 */
[C---:B------:R-:W-:Y:S01]  /*6280*/  FMUL.FTZ R50, R163.reuse, R204 ;  /* 0x000000cca3327220 */ /* 0x040fe20000410000 */
[-C--:B------:R-:W-:Y:S01]  /*6290*/  FMUL.FTZ R157, R163, R232.reuse ;  /* 0x000000e8a39d7220 */ /* 0x080fe20000410000 */
[----:B------:R0:W0:Y:S02]  /*62a0*/  SHFL.DOWN PT, R190, R51, 0x8, 0x1f ;  /* 0x09001f0033be7f89 */ /* 0x00002400000e0000 */
[C---:B------:R-:W-:Y:S01]  /*62b0*/  FFMA.FTZ R50, R169.reuse, R232, -R50 ;  /* 0x000000e8a9327223 */ /* 0x040fe20000010832 */
[----:B------:R-:W-:Y:S01]  /*62c0*/  FFMA.FTZ R157, R169, R204, R157 ;  /* 0x000000cca99d7223 */ /* 0x000fe2000001009d */
[----:B------:R0:W0:Y:S04]  /*62d0*/  SHFL.DOWN PT, R158, R53, 0x8, 0x1f ;  /* 0x09001f00359e7f89 */ /* 0x00002800000e0000 */
[----:B--2---:R2:W0:Y:S01]  /*62e0*/  SHFL.DOWN PT, R192, R156, 0x8, 0x1f ;  /* 0x09001f009cc07f89 */ /* 0x00442200000e0000 */
[----:B------:R-:W-:Y:S05]  /*62f0*/  @P1 BRA `(.L_x_16308) ;  /* 0x00000000002c1947 */ /* 0x000fea0003800000 */
[C---:B0-----:R-:W-:Y:S01]  /*6300*/  FMUL.FTZ R159, R51.reuse, R190 ;  /* 0x000000be339f7220 */ /* 0x041fe20000410000 */
[C---:B------:R-:W-:Y:S01]  /*6310*/  FMUL.FTZ R183, R51.reuse, R192 ;  /* 0x000000c033b77220 */ /* 0x040fe20000410000 */
[C---:B------:R-:W-:Y:S01]  /*6320*/  FMUL.FTZ R185, R51.reuse, R158 ;  /* 0x0000009e33b97220 */ /* 0x040fe20000410000 */
[-C--:B-1-3--:R-:W-:Y:S01]  /*6330*/  FMUL.FTZ R51, R51, R182.reuse ;  /* 0x000000b633337220 */ /* 0x08afe20000410000 */
[C---:B------:R-:W-:Y:S01]  /*6340*/  FFMA.FTZ R159, R52.reuse, R182, -R159 ;  /* 0x000000b6349f7223 */ /* 0x040fe2000001089f */
[C---:B------:R-:W-:Y:S01]  /*6350*/  FFMA.FTZ R158, R52.reuse, R158, -R183 ;  /* 0x0000009e349e7223 */ /* 0x040fe200000108b7 */
[C---:B------:R-:W-:Y:S01]  /*6360*/  FFMA.FTZ R185, R52.reuse, R192, R185 ;  /* 0x000000c034b97223 */ /* 0x040fe200000100b9 */
[----:B------:R-:W-:Y:S02]  /*6370*/  FFMA.FTZ R51, R52, R190, R51 ;  /* 0x000000be34337223 */ /* 0x000fe40000010033 */
[----:B------:R-:W-:Y:S01]  /*6380*/  FADD.FTZ R53, R53, R158 ;  /* 0x0000009e35357221 */ /* 0x000fe20000010000 */
[----:B--2---:R-:W-:Y:S01]  /*6390*/  FADD.FTZ R156, R156, R185 ;  /* 0x000000b99c9c7221 */ /* 0x004fe20000010000 */
[----:B------:R-:W-:-:S07]  /*63a0*/  MOV R52, R159 ;  /* 0x0000009f00347202 */ /* 0x000fce0000000f00 */
.L_x_16308:
[----:B------:R-:W-:Y:S05]  /*63b0*/  BSYNC B0 ;  /* 0x0000000000007941 */ /* 0x000fea0003800000 */
.L_x_16307:
[----:B------:R-:W-:Y:S01]  /*63c0*/  ISETP.GT.U32.AND P1, PT, R198, 0xf, PT ;  /* 0x0000000fc600780c */ /* 0x000fe20003f24070 */
[C---:B------:R-:W-:Y:S01]  /*63d0*/  FFMA.FTZ R241, R64.reuse, R241, R157 ;  /* 0x000000f140f17223 */ /* 0x040fe2000001009d */
[----:B------:R-:W-:Y:S01]  /*63e0*/  FFMA.FTZ R234, R64, R187, R50 ;  /* 0x000000bb40ea7223 */ /* 0x000fe20000010032 */
[----:B0-----:R0:W0:Y:S01]  /*63f0*/  SHFL.DOWN PT, R182, R52, 0x10, 0x1f ;  /* 0x0a001f0034b67f89 */ /* 0x00102200000e0000 */
[----:B------:R-:W-:Y:S01]  /*6400*/  BSSY B0, `(.L_x_16309) ;  /* 0x0000014000007945 */ /* 0x000fe20003800000 */
[CC--:B------:R-:W-:Y:S01]  /*6410*/  FMUL.FTZ R157, R161.reuse, R241.reuse ;  /* 0x000000f1a19d7220 */ /* 0x0c0fe20000410000 */
[-C--:B------:R-:W-:Y:S01]  /*6420*/  FMUL.FTZ R158, R161, R234.reuse ;  /* 0x000000eaa19e7220 */ /* 0x080fe20000410000 */
[----:B------:R0:W0:Y:S02]  /*6430*/  SHFL.DOWN PT, R190, R51, 0x10, 0x1f ;  /* 0x0a001f0033be7f89 */ /* 0x00002400000e0000 */
[C---:B------:R-:W-:Y:S01]  /*6440*/  FFMA.FTZ R50, R160.reuse, R234, -R157 ;  /* 0x000000eaa0327223 */ /* 0x040fe2000001089d */
[----:B------:R-:W-:Y:S01]  /*6450*/  FFMA.FTZ R157, R160, R241, R158 ;  /* 0x000000f1a09d7223 */ /* 0x000fe2000001009e */
[----:B------:R0:W0:Y:S04]  /*6460*/  SHFL.DOWN PT, R192, R53, 0x10, 0x1f ;  /* 0x0a001f0035c07f89 */ /* 0x00002800000e0000 */
[----:B----4-:R4:W0:Y:S01]  /*6470*/  SHFL.DOWN PT, R194, R156, 0x10, 0x1f ;  /* 0x0a001f009cc27f89 */ /* 0x01082200000e0000 */
        /* <DEDUP_REMOVED lines=10> */
[----:B--2-4-:R-:W-:Y:S01]  /*6520*/  FADD.FTZ R156, R156, R185 ;  /* 0x000000b99c9c7221 */ /* 0x014fe20000010000 */
[----:B------:R-:W-:-:S07]  /*6530*/  MOV R52, R159 ;  /* 0x0000009f00347202 */ /* 0x000fce0000000f00 */
.L_x_16310:
[----:B------:R-:W-:Y:S05]  /*6540*/  BSYNC B0 ;  /* 0x0000000000007941 */ /* 0x000fea0003800000 */
.L_x_16309:
[C---:B------:R-:W-:Y:S01]  /*6550*/  FFMA.FTZ R235, R61.reuse, R186, R50 ;  /* 0x000000ba3deb7223 */ /* 0x040fe20000010032 */
[----:B------:R-:W-:Y:S01]  /*6560*/  SHFL.IDX PT, R183, R14, RZ, 0x1f ;  /* 0x00001fff0eb77589 */ /* 0x000fe200000e0000 */
[----:B------:R-:W-:Y:S01]  /*6570*/  FFMA.FTZ R50, R61, R184, R157 ;  /* 0x000000b83d327223 */ /* 0x000fe2000001009d */
[C---:B------:R-:W-:Y:S01]  /*6580*/  ISETP.NE.AND P1, PT, R142.reuse, RZ, PT ;  /* 0x000000ff8e00720c */ /* 0x040fe20003f25270 */
[CC--:B------:R-:W-:Y:S01]  /*6590*/  FMUL.FTZ R157, R151.reuse, R235.reuse ;  /* 0x000000eb979d7220 */ /* 0x0c0fe20000410000 */
[----:B------:R-:W5:Y:S01]  /*65a0*/  SHFL.DOWN PT, R186, R51, 0x1, 0x1f ;  /* 0x08201f0033ba7f89 */ /* 0x000f6200000e0000 */
[-C--:B------:R-:W-:Y:S01]  /*65b0*/  FMUL.FTZ R158, R151, R50.reuse ;  /* 0x00000032979e7220 */ /* 0x080fe20000410000 */
[----:B------:R-:W-:Y:S01]  /*65c0*/  IADD3 R203, R142, 0x1a0, RZ ;  /* 0x000001a08ecb7810 */ /* 0x000fe20007ffe0ff */
[C---:B------:R-:W-:Y:S01]  /*65d0*/  FFMA.FTZ R157, R152.reuse, R50, R157 ;  /* 0x00000032989d7223 */ /* 0x040fe2000001009d */
[----:B------:R-:W2:Y:S01]  /*65e0*/  SHFL.IDX PT, R185, R15, RZ, 0x1f ;  /* 0x00001fff0fb97589 */ /* 0x000ea200000e0000 */
[----:B------:R-:W-:Y:S01]  /*65f0*/  FFMA.FTZ R158, R152, R235, -R158 ;  /* 0x000000eb989e7223 */ /* 0x000fe2000001089e */
[----:B------:R-:W-:Y:S01]  /*6600*/  IADD3 R205, R142, 0x1c0, RZ ;  /* 0x000001c08ecd7810 */ /* 0x000fe20007ffe0ff */
[----:B------:R-:W-:Y:S01]  /*6610*/  FMUL.FTZ R240, R8, R195 ;  /* 0x000000c308f07220 */ /* 0x000fe20000410000 */
[----:B0-----:R1:W0:Y:S01]  /*6620*/  SHFL.IDX PT, R182, R51, RZ, 0x1f ;  /* 0x00001fff33b67589 */ /* 0x00122200000e0000 */
[----:B------:R-:W-:Y:S01]  /*6630*/  FFMA.FTZ R230, R56, R189, R158 ;  /* 0x000000bd38e67223 */ /* 0x000fe2000001009e */
[C---:B------:R-:W-:Y:S01]  /*6640*/  IADD3 R189, R142.reuse, 0xe0, RZ ;  /* 0x000000e08ebd7810 */ /* 0x040fe20007ffe0ff */
[----:B------:R-:W-:Y:S01]  /*6650*/  FMUL.FTZ R242, R5, R232 ;  /* 0x000000e805f27220 */ /* 0x000fe20000410000 */
[----:B------:R-:W4:Y:S01]  /*6660*/  SHFL.DOWN PT, R187, R52, 0x1, 0x1f ;  /* 0x08201f0034bb7f89 */ /* 0x000f2200000e0000 */
[C---:B------:R-:W-:Y:S01]  /*6670*/  IADD3 R207, R142.reuse, 0x1e0, RZ ;  /* 0x000001e08ecf7810 */ /* 0x040fe20007ffe0ff */
[----:B------:R-:W-:Y:S01]  /*6680*/  BSSY B0, `(.L_x_16311) ;  /* 0x000013e000007945 */ /* 0x000fe20003800000 */
[----:B------:R-:W-:Y:S01]  /*6690*/  LEA.HI.SX32 R238, R142, R142, 0x1b ;  /* 0x0000008e8eee7211 */ /* 0x000fe200078fdaff */
[----:B------:R-:W4:Y:S01]  /*66a0*/  SHFL.IDX PT, R159, R52, RZ, 0x1f ;  /* 0x00001fff349f7589 */ /* 0x000f2200000e0000 */
[----:B-1-3--:R-:W-:Y:S01]  /*66b0*/  FFMA.FTZ R51, R56, R193, R157 ;  /* 0x000000c138337223 */ /* 0x00afe2000001009d */
[----:B------:R-:W-:-:S02]  /*66c0*/  IADD3 R193, R142, 0x120, RZ ;  /* 0x000001208ec17810 */ /* 0x000fc40007ffe0ff */
[----:B------:R-:W1:Y:S01]  /*66d0*/  SHFL.DOWN PT, R191, R53, 0x1, 0x1f ;  /* 0x08201f0035bf7f89 */ /* 0x000e6200000e0000 */
[----:B------:R-:W-:Y:S01]  /*66e0*/  FMUL.FTZ R158, R153, R51 ;  /* 0x00000033999e7220 */ /* 0x000fe20000410000 */
[----:B------:R-:W-:Y:S02]  /*66f0*/  LEA.HI.SX32 R192, R203, R142, 0x1b ;  /* 0x0000008ecbc07211 */ /* 0x000fe400078fdaff */
[----:B------:R-:W3:Y:S01]  /*6700*/  SHFL.DOWN PT, R201, R156, 0x1, 0x1f ;  /* 0x08201f009cc97f89 */ /* 0x000ee200000e0000 */
[----:B------:R-:W-:Y:S01]  /*6710*/  FFMA.FTZ R158, R155, R230, -R158 ;  /* 0x000000e69b9e7223 */ /* 0x000fe2000001089e */
[----:B------:R-:W-:Y:S02]  /*6720*/  LEA.HI.SX32 R194, R207, R142, 0x1b ;  /* 0x0000008ecfc27211 */ /* 0x000fe400078fdaff */
[----:B------:R-:W3:Y:S01]  /*6730*/  SHFL.IDX PT, R52, R156, RZ, 0x1f ;  /* 0x00001fff9c347589 */ /* 0x000ee200000e0000 */
[----:B------:R-:W-:Y:S01]  /*6740*/  FFMA.FTZ R233, R55, R188, R158 ;  /* 0x000000bc37e97223 */ /* 0x000fe2000001009e */
[C---:B-----5:R-:W-:Y:S01]  /*6750*/  @P3 FMUL.FTZ R188, R186.reuse, R183 ;  /* 0x000000b7babc3220 */ /* 0x060fe20000410000 */
[----:B--2---:R-:W-:Y:S01]  /*6760*/  @P3 FMUL.FTZ R186, R186, R185 ;  /* 0x000000b9baba3220 */ /* 0x004fe20000410000 */
[----:B------:R2:W5:Y:S01]  /*6770*/  SHFL.IDX PT, R157, R53, RZ, 0x1f ;  /* 0x00001fff359d7589 */ /* 0x00056200000e0000 */
[C---:B0-----:R-:W-:Y:S01]  /*6780*/  FMUL.FTZ R158, R182.reuse, R15 ;  /* 0x0000000fb69e7220 */ /* 0x041fe20000410000 */
[-C--:B------:R-:W-:Y:S01]  /*6790*/  FMUL.FTZ R184, R182, R14.reuse ;  /* 0x0000000eb6b87220 */ /* 0x080fe20000410000 */
[----:B------:R-:W-:Y:S01]  /*67a0*/  LEA R192, R192, UR7, 0x2 ;  /* 0x00000007c0c07c11 */ /* 0x000fe2000f8e10ff */
[C---:B----4-:R-:W-:Y:S01]  /*67b0*/  @P3 FFMA.FTZ R188, R187.reuse, R185, R188 ;  /* 0x000000b9bbbc3223 */ /* 0x050fe200000100bc */
[----:B------:R-:W-:Y:S01]  /*67c0*/  @P3 FFMA.FTZ R186, R187, R183, -R186 ;  /* 0x000000b7bbba3223 */ /* 0x000fe200000108ba */
[----:B------:R-:W-:Y:S01]  /*67d0*/  IADD3 R187, R142, 0xc0, RZ ;  /* 0x000000c08ebb7810 */ /* 0x000fe20007ffe0ff */
[C---:B------:R-:W-:Y:S01]  /*67e0*/  FFMA.FTZ R158, R159.reuse, R14, -R158 ;  /* 0x0000000e9f9e7223 */ /* 0x040fe2000001089e */
[C---:B------:R-:W-:Y:S01]  /*67f0*/  FMUL.FTZ R14, R182.reuse, R13 ;  /* 0x0000000db60e7220 */ /* 0x040fe20000410000 */
[----:B------:R-:W-:Y:S01]  /*6800*/  FFMA.FTZ R15, R159, R15, R184 ;  /* 0x0000000f9f0f7223 */ /* 0x000fe200000100b8 */
[-C--:B------:R-:W-:Y:S01]  /*6810*/  FMUL.FTZ R182, R182, R12.reuse ;  /* 0x0000000cb6b67220 */ /* 0x080fe20000410000 */
[----:B-1----:R-:W-:Y:S01]  /*6820*/  @P3 FADD.FTZ R183, R191, R186 ;  /* 0x000000babfb73221 */ /* 0x002fe20000010000 */
[----:B------:R-:W-:Y:S01]  /*6830*/  FFMA.FTZ R12, R159, R12, -R14 ;  /* 0x0000000c9f0c7223 */ /* 0x000fe2000001080e */
[----:B------:R-:W-:Y:S01]  /*6840*/  FMUL.FTZ R14, R153, R230 ;  /* 0x000000e6990e7220 */ /* 0x000fe20000410000 */
[----:B------:R-:W-:Y:S01]  /*6850*/  FFMA.FTZ R13, R159, R13, R182 ;  /* 0x0000000d9f0d7223 */ /* 0x000fe200000100b6 */
[----:B---3--:R-:W-:Y:S01]  /*6860*/  @P3 FADD.FTZ R185, R201, R188 ;  /* 0x000000bcc9b93221 */ /* 0x008fe20000010000 */
[----:B------:R-:W-:Y:S01]  /*6870*/  FMUL.FTZ R184, R183, -R49 ;  /* 0x80000031b7b87220 */ /* 0x000fe20000410000 */
[----:B--2---:R-:W-:Y:S01]  /*6880*/  FMUL.FTZ R53, R101, R55 ;  /* 0x0000003765357220 */ /* 0x004fe20000410000 */
[----:B------:R-:W-:Y:S01]  /*6890*/  IADD3 R191, R142, 0x100, RZ ;  /* 0x000001008ebf7810 */ /* 0x000fe20007ffe0ff */
[C---:B------:R-:W-:Y:S01]  /*68a0*/  FMUL.FTZ R156, R185.reuse, -R49 ;  /* 0x80000031b99c7220 */ /* 0x040fe20000410000 */
[-C--:B------:R-:W-:Y:S01]  /*68b0*/  FFMA.FTZ R185, R185, R48.reuse, R184 ;  /* 0x00000030b9b97223 */ /* 0x080fe200000100b8 */
[----:B------:R-:W-:Y:S01]  /*68c0*/  FADD.FTZ R15, R52, R15 ;  /* 0x0000000f340f7221 */ /* 0x000fe20000010000 */
[----:B------:R-:W-:Y:S01]  /*68d0*/  SHF.L.U32 R49, R142, 0x4, RZ ;  /* 0x000000048e317819 */ /* 0x000fe200000006ff */
[----:B------:R-:W-:Y:S01]  /*68e0*/  FFMA.FTZ R183, R183, R48, -R156 ;  /* 0x00000030b7b77223 */ /* 0x000fe2000001089c */
[----:B------:R-:W-:Y:S01]  /*68f0*/  FFMA.FTZ R48, R155, R51, R14 ;  /* 0x000000339b307223 */ /* 0x000fe2000001000e */
[----:B-----5:R-:W-:Y:S01]  /*6900*/  FADD.FTZ R14, R157, R158 ;  /* 0x0000009e9d0e7221 */ /* 0x020fe20000010000 */
[----:B------:R-:W-:Y:S01]  /*6910*/  @!P1 LEA R157, R79, UR7, 0x4 ;  /* 0x000000074f9d9c11 */ /* 0x000fe2000f8e20ff */
[----:B------:R-:W-:Y:S01]  /*6920*/  FADD.FTZ R52, R206, R183 ;  /* 0x000000b7ce347221 */ /* 0x000fe20000010000 */
[----:B------:R-:W-:Y:S01]  /*6930*/  FFMA.FTZ R48, R55, R150, R48 ;  /* 0x0000009637307223 */ /* 0x000fe20000010030 */
[----:B------:R-:W-:Y:S01]  /*6940*/  FADD.FTZ R150, -R154, R185 ;  /* 0x000000b99a967221 */ /* 0x000fe20000010100 */
[----:B------:R-:W-:Y:S01]  /*6950*/  LEA.HI.SX32 R49, R49, R49, 0x1b ;  /* 0x0000003131317211 */ /* 0x000fe200078fdaff */
[----:B------:R0:W-:Y:S01]  /*6960*/  @!P1 STS.128 [R157+0x2e10], R12 ;  /* 0x002e100c9d009388 */ /* 0x0001e20000000c00 */
[----:B------:R-:W-:Y:S01]  /*6970*/  FMUL.FTZ R182, R101, R52 ;  /* 0x0000003465b67220 */ /* 0x000fe20000410000 */
[C---:B------:R-:W-:Y:S01]  /*6980*/  FMUL.FTZ R154, R153.reuse, -R150 ;  /* 0x80000096999a7220 */ /* 0x040fe20000410000 */
[----:B------:R-:W-:Y:S01]  /*6990*/  FMUL.FTZ R153, R153, -R52 ;  /* 0x8000003499997220 */ /* 0x000fe20000410000 */
[----:B------:R-:W-:Y:S01]  /*69a0*/  LEA R49, R49, UR7, 0x2 ;  /* 0x0000000731317c11 */ /* 0x000fe2000f8e10ff */
[----:B------:R-:W-:Y:S01]  /*69b0*/  FMUL.FTZ R184, R55, R182 ;  /* 0x000000b637b87220 */ /* 0x000fe20000410000 */
[C---:B------:R-:W-:Y:S01]  /*69c0*/  FFMA.FTZ R154, R155.reuse, R52, -R154 ;  /* 0x000000349b9a7223 */ /* 0x040fe2000001089a */
[----:B------:R-:W-:Y:S01]  /*69d0*/  FFMA.FTZ R156, R155, R150, R153 ;  /* 0x000000969b9c7223 */ /* 0x000fe20000010099 */
[----:B------:R-:W-:-:S02]  /*69e0*/  IADD3 R185, R142, 0xa0, RZ ;  /* 0x000000a08eb97810 */ /* 0x000fc40007ffe0ff */
[----:B------:R-:W-:Y:S01]  /*69f0*/  FADD.FTZ R158, R199, R154 ;  /* 0x0000009ac79e7221 */ /* 0x000fe20000010000 */
[----:B------:R-:W-:Y:S01]  /*6a00*/  FMUL.FTZ R154, R101, R150 ;  /* 0x00000096659a7220 */ /* 0x000fe20000410000 */
[----:B------:R-:W-:Y:S01]  /*6a10*/  FADD.FTZ R159, -R197, R156 ;  /* 0x0000009cc59f7221 */ /* 0x000fe20000010100 */
[-C--:B------:R-:W-:Y:S01]  /*6a20*/  FFMA.FTZ R156, R54, -R53.reuse, R233 ;  /* 0x80000035369c7223 */ /* 0x080fe200000100e9 */
[C---:B------:R-:W-:Y:S01]  /*6a30*/  FMUL.FTZ R208, R98.reuse, R158 ;  /* 0x0000009e62d07220 */ /* 0x040fe20000410000 */
[----:B------:R-:W-:Y:S01]  /*6a40*/  FMUL.FTZ R186, R55, R154 ;  /* 0x0000009a37ba7220 */ /* 0x000fe20000410000 */
[----:B0-----:R-:W-:Y:S01]  /*6a50*/  FFMA.FTZ R157, R9, -R53, R48 ;  /* 0x80000035099d7223 */ /* 0x001fe20000010030 */
[----:B------:R-:W-:Y:S01]  /*6a60*/  FMUL.FTZ R14, R151, -R158 ;  /* 0x8000009e970e7220 */ /* 0x000fe20000410000 */
[----:B------:R-:W-:Y:S01]  /*6a70*/  FMUL.FTZ R15, R98, R56 ;  /* 0x00000038620f7220 */ /* 0x000fe20000410000 */
[----:B------:R0:W-:Y:S01]  /*6a80*/  STS [R49+0x878], R184 ;  /* 0x000878b831007388 */ /* 0x0001e20000000800 */
[C---:B------:R-:W-:Y:S01]  /*6a90*/  FMUL.FTZ R13, R157.reuse, R182 ;  /* 0x000000b69d0d7220 */ /* 0x040fe20000410000 */
[-C--:B------:R-:W-:Y:S01]  /*6aa0*/  FMUL.FTZ R155, R157, R154.reuse ;  /* 0x0000009a9d9b7220 */ /* 0x080fe20000410000 */
[----:B------:R-:W-:Y:S01]  /*6ab0*/  FFMA.FTZ R153, R58, -R15, R51 ;  /* 0x8000000f3a997223 */ /* 0x000fe20000010033 */
[----:B------:R1:W-:Y:S01]  /*6ac0*/  STS [R49+0x87c], R186 ;  /* 0x00087cba31007388 */ /* 0x0003e20000000800 */
[C---:B------:R-:W-:Y:S01]  /*6ad0*/  FFMA.FTZ R154, R156.reuse, R154, -R13 ;  /* 0x0000009a9c9a7223 */ /* 0x040fe2000001080d */
[-C--:B------:R-:W-:Y:S01]  /*6ae0*/  FMUL.FTZ R13, R151, -R159.reuse ;  /* 0x8000009f970d7220 */ /* 0x080fe20000410000 */
[----:B------:R-:W-:Y:S01]  /*6af0*/  FFMA.FTZ R155, R156, R182, R155 ;  /* 0x000000b69c9b7223 */ /* 0x000fe2000001009b */
[----:B------:R-:W-:Y:S01]  /*6b00*/  FMUL.FTZ R182, R98, R159 ;  /* 0x0000009f62b67220 */ /* 0x000fe20000410000 */
[----:B------:R-:W-:Y:S01]  /*6b10*/  FFMA.FTZ R151, R57, -R15, R230 ;  /* 0x8000000f39977223 */ /* 0x000fe200000100e6 */
[C---:B------:R-:W-:Y:S01]  /*6b20*/  FFMA.FTZ R12, R152.reuse, R158, -R13 ;  /* 0x0000009e980c7223 */ /* 0x040fe2000001080d */
[----:B------:R-:W-:Y:S01]  /*6b30*/  FFMA.FTZ R13, R152, R159, R14 ;  /* 0x0000009f980d7223 */ /* 0x000fe2000001000e */
[----:B------:R-:W-:Y:S01]  /*6b40*/  FMUL.FTZ R14, R153, R182 ;  /* 0x000000b6990e7220 */ /* 0x000fe20000410000 */
[-C--:B0-----:R-:W-:Y:S01]  /*6b50*/  FMUL.FTZ R184, R56, R208.reuse ;  /* 0x000000d038b87220 */ /* 0x081fe20000410000 */
[----:B------:R-:W-:Y:S01]  /*6b60*/  FADD.FTZ R53, R181, R12 ;  /* 0x0000000cb5357221 */ /* 0x000fe20000010000 */
[----:B------:R-:W-:Y:S01]  /*6b70*/  FADD.FTZ R152, -R180, R13 ;  /* 0x0000000db4987221 */ /* 0x000fe20000010100 */
[-C--:B------:R-:W-:Y:S01]  /*6b80*/  FMUL.FTZ R15, R153, R208.reuse ;  /* 0x000000d0990f7220 */ /* 0x080fe20000410000 */
[----:B------:R-:W-:Y:S01]  /*6b90*/  FFMA.FTZ R208, R151, R208, R14 ;  /* 0x000000d097d07223 */ /* 0x000fe2000001000e */
[-C--:B------:R-:W-:Y:S01]  /*6ba0*/  FMUL.FTZ R227, R103, R53.reuse ;  /* 0x0000003567e37220 */ /* 0x080fe20000410000 */
[CC--:B------:R-:W-:Y:S01]  /*6bb0*/  FMUL.FTZ R13, R161.reuse, -R152.reuse ;  /* 0x80000098a10d7220 */ /* 0x0c0fe20000410000 */
[----:B------:R-:W-:Y:S01]  /*6bc0*/  FMUL.FTZ R161, R161, -R53 ;  /* 0x80000035a1a17220 */ /* 0x000fe20000410000 */
[-C--:B------:R-:W-:Y:S01]  /*6bd0*/  FMUL.FTZ R225, R103, R152.reuse ;  /* 0x0000009867e17220 */ /* 0x080fe20000410000 */
[----:B------:R-:W-:Y:S01]  /*6be0*/  FMUL.FTZ R180, R61, R227 ;  /* 0x000000e33db47220 */ /* 0x000fe20000410000 */
[C---:B------:R-:W-:Y:S01]  /*6bf0*/  FFMA.FTZ R13, R160.reuse, R53, -R13 ;  /* 0x00000035a00d7223 */ /* 0x040fe2000001080d */
[----:B------:R-:W-:Y:S01]  /*6c00*/  FFMA.FTZ R160, R160, R152, R161 ;  /* 0x00000098a0a07223 */ /* 0x000fe200000100a1 */
[-C--:B------:R-:W-:Y:S01]  /*6c10*/  FFMA.FTZ R206, R151, R182.reuse, -R15 ;  /* 0x000000b697ce7223 */ /* 0x080fe2000001080f */
[----:B-1----:R-:W-:Y:S01]  /*6c20*/  FMUL.FTZ R186, R56, R182 ;  /* 0x000000b638ba7220 */ /* 0x002fe20000410000 */
[----:B------:R-:W-:Y:S01]  /*6c30*/  FMUL.FTZ R182, R61, R225 ;  /* 0x000000e13db67220 */ /* 0x000fe20000410000 */
[----:B------:R-:W-:Y:S01]  /*6c40*/  FADD.FTZ R161, -R179, R160 ;  /* 0x000000a0b3a17221 */ /* 0x000fe20000010100 */
[----:B------:R-:W-:Y:S01]  /*6c50*/  FADD.FTZ R160, R162, R13 ;  /* 0x0000000da2a07221 */ /* 0x000fe20000010000 */
[----:B------:R0:W-:Y:S01]  /*6c60*/  STS [R49+0x868], R180 ;  /* 0x000868b431007388 */ /* 0x0001e20000000800 */
[----:B------:R-:W-:Y:S01]  /*6c70*/  IADD3 R183, R142, 0x80, RZ ;  /* 0x000000808eb77810 */ /* 0x000fe20007ffe0ff */
[CC--:B------:R-:W-:Y:S01]  /*6c80*/  FMUL.FTZ R12, R163.reuse, -R161.reuse ;  /* 0x800000a1a30c7220 */ /* 0x0c0fe20000410000 */
[----:B------:R-:W-:Y:S01]  /*6c90*/  FMUL.FTZ R14, R163, -R160 ;  /* 0x800000a0a30e7220 */ /* 0x000fe20000410000 */
[C---:B------:R-:W-:Y:S01]  /*6ca0*/  FMUL.FTZ R163, R100.reuse, R64 ;  /* 0x0000004064a37220 */ /* 0x040fe20000410000 */
[-C--:B------:R-:W-:Y:S01]  /*6cb0*/  FMUL.FTZ R179, R100, R161.reuse ;  /* 0x000000a164b37220 */ /* 0x080fe20000410000 */
[CC--:B------:R-:W-:Y:S01]  /*6cc0*/  FFMA.FTZ R13, R169.reuse, R160.reuse, -R12 ;  /* 0x000000a0a90d7223 */ /* 0x0c0fe2000001080c */
[----:B------:R-:W-:Y:S01]  /*6cd0*/  FFMA.FTZ R169, R169, R161, R14 ;  /* 0x000000a1a9a97223 */ /* 0x000fe2000001000e */
[-C--:B------:R-:W-:Y:S01]  /*6ce0*/  FFMA.FTZ R162, R62, -R163.reuse, R241 ;  /* 0x800000a33ea27223 */ /* 0x080fe200000100f1 */
[----:B------:R-:W-:Y:S01]  /*6cf0*/  FMUL.FTZ R15, R100, R160 ;  /* 0x000000a0640f7220 */ /* 0x000fe20000410000 */
[----:B------:R-:W-:Y:S01]  /*6d00*/  FADD.FTZ R164, R164, R13 ;  /* 0x0000000da4a47221 */ /* 0x000fe20000010000 */
[----:B------:R-:W-:Y:S01]  /*6d10*/  FADD.FTZ R166, -R166, R169 ;  /* 0x000000a9a6a67221 */ /* 0x000fe20000010100 */
[----:B------:R-:W-:Y:S01]  /*6d20*/  FFMA.FTZ R163, R63, -R163, R234 ;  /* 0x800000a33fa37223 */ /* 0x000fe200000100ea */
[C---:B------:R-:W-:Y:S01]  /*6d30*/  FMUL.FTZ R212, R162.reuse, R179 ;  /* 0x000000b3a2d47220 */ /* 0x040fe20000410000 */
[C---:B------:R-:W-:Y:S01]  /*6d40*/  FMUL.FTZ R13, R167.reuse, -R164 ;  /* 0x800000a4a70d7220 */ /* 0x040fe20000410000 */
[----:B------:R-:W-:Y:S01]  /*6d50*/  FMUL.FTZ R12, R167, -R166 ;  /* 0x800000a6a70c7220 */ /* 0x000fe20000410000 */
[----:B------:R-:W-:Y:S01]  /*6d60*/  FMUL.FTZ R14, R105, R66 ;  /* 0x00000042690e7220 */ /* 0x000fe20000410000 */
[-C--:B------:R-:W-:Y:S01]  /*6d70*/  FMUL.FTZ R210, R162, R15.reuse ;  /* 0x0000000fa2d27220 */ /* 0x080fe20000410000 */
[-C--:B0-----:R-:W-:Y:S01]  /*6d80*/  FMUL.FTZ R180, R64, R15.reuse ;  /* 0x0000000f40b47220 */ /* 0x081fe20000410000 */
[----:B------:R-:W-:Y:S01]  /*6d90*/  FFMA.FTZ R167, R165, R164, -R12 ;  /* 0x000000a4a5a77223 */ /* 0x000fe2000001080c */
[----:B------:R-:W-:Y:S01]  /*6da0*/  FFMA.FTZ R212, R163, R15, R212 ;  /* 0x0000000fa3d47223 */ /* 0x000fe200000100d4 */
[----:B------:R-:W-:Y:S01]  /*6db0*/  FFMA.FTZ R12, R165, R166, R13 ;  /* 0x000000a6a50c7223 */ /* 0x000fe2000001000d */
[----:B------:R-:W-:Y:S01]  /*6dc0*/  FFMA.FTZ R165, R67, -R14, R204 ;  /* 0x8000000e43a57223 */ /* 0x000fe200000100cc */
[----:B------:R-:W-:Y:S01]  /*6dd0*/  FMUL.FTZ R15, R105, R166 ;  /* 0x000000a6690f7220 */ /* 0x000fe20000410000 */
[----:B------:R0:W-:Y:S01]  /*6de0*/  STS [R49+0x86c], R182 ;  /* 0x00086cb631007388 */ /* 0x0001e20000000800 */
[----:B------:R-:W-:Y:S01]  /*6df0*/  FFMA.FTZ R210, R163, R179, -R210 ;  /* 0x000000b3a3d27223 */ /* 0x000fe200000108d2 */
[----:B------:R-:W-:Y:S01]  /*6e00*/  FADD.FTZ R167, R168, R167 ;  /* 0x000000a7a8a77221 */ /* 0x000fe20000010000 */
[----:B------:R-:W-:Y:S01]  /*6e10*/  FMUL.FTZ R13, R105, R164 ;  /* 0x000000a4690d7220 */ /* 0x000fe20000410000 */
[----:B------:R-:W-:Y:S01]  /*6e20*/  FFMA.FTZ R168, R65, -R14, R232 ;  /* 0x8000000e41a87223 */ /* 0x000fe200000100e8 */
[----:B------:R-:W-:Y:S01]  /*6e30*/  FADD.FTZ R169, -R171, R12 ;  /* 0x0000000caba97221 */ /* 0x000fe20000010100 */
[----:B------:R-:W-:Y:S01]  /*6e40*/  FMUL.FTZ R171, R102, R68 ;  /* 0x0000004466ab7220 */ /* 0x000fe20000410000 */
[CC--:B------:R-:W-:Y:S01]  /*6e50*/  FMUL.FTZ R218, R165.reuse, R13.reuse ;  /* 0x0000000da5da7220 */ /* 0x0c0fe20000410000 */
[----:B------:R-:W-:Y:S01]  /*6e60*/  FMUL.FTZ R14, R66, R13 ;  /* 0x0000000d420e7220 */ /* 0x000fe20000410000 */
[----:B------:R1:W-:Y:S01]  /*6e70*/  STS [R49+0x860], R180 ;  /* 0x000860b431007388 */ /* 0x0003e20000000800 */
[----:B0-----:R-:W-:Y:S01]  /*6e80*/  FMUL.FTZ R182, R64, R179 ;  /* 0x000000b340b67220 */ /* 0x001fe20000410000 */
[-C--:B------:R-:W-:Y:S01]  /*6e90*/  FMUL.FTZ R179, R165, R15.reuse ;  /* 0x0000000fa5b37220 */ /* 0x080fe20000410000 */
[----:B------:R-:W-:Y:S01]  /*6ea0*/  FFMA.FTZ R218, R168, R15, -R218 ;  /* 0x0000000fa8da7223 */ /* 0x000fe200000108da */
[----:B------:R-:W-:Y:S01]  /*6eb0*/  STS [R49+0x858], R14 ;  /* 0x0008580e31007388 */ /* 0x000fe20000000800 */
[----:B------:R-:W-:Y:S01]  /*6ec0*/  IADD3 R197, R142, 0x140, RZ ;  /* 0x000001408ec57810 */ /* 0x000fe20007ffe0ff */
[----:B------:R-:W-:Y:S01]  /*6ed0*/  FFMA.FTZ R216, R168, R13, R179 ;  /* 0x0000000da8d87223 */ /* 0x000fe200000100b3 */
[C---:B------:R-:W-:Y:S01]  /*6ee0*/  FMUL.FTZ R13, R170.reuse, -R169 ;  /* 0x800000a9aa0d7220 */ /* 0x040fe20000410000 */
[----:B------:R-:W-:Y:S01]  /*6ef0*/  FMUL.FTZ R170, R170, -R167 ;  /* 0x800000a7aaaa7220 */ /* 0x000fe20000410000 */
[----:B------:R0:W-:Y:S01]  /*6f00*/  STS [R49+0x864], R182 ;  /* 0x000864b631007388 */ /* 0x0001e20000000800 */
[----:B-1----:R-:W-:Y:S01]  /*6f10*/  FMUL.FTZ R180, R66, R15 ;  /* 0x0000000f42b47220 */ /* 0x002fe20000410000 */
[C---:B------:R-:W-:Y:S01]  /*6f20*/  FFMA.FTZ R13, R172.reuse, R167, -R13 ;  /* 0x000000a7ac0d7223 */ /* 0x040fe2000001080d */
[----:B------:R-:W-:Y:S01]  /*6f30*/  FFMA.FTZ R12, R172, R169, R170 ;  /* 0x000000a9ac0c7223 */ /* 0x000fe200000100aa */
[----:B------:R-:W-:Y:S01]  /*6f40*/  FFMA.FTZ R170, R70, -R171, R239 ;  /* 0x800000ab46aa7223 */ /* 0x000fe200000100ef */
[----:B------:R-:W-:Y:S01]  /*6f50*/  FMUL.FTZ R15, R102, R169 ;  /* 0x000000a9660f7220 */ /* 0x000fe20000410000 */
[----:B------:R-:W-:Y:S01]  /*6f60*/  FADD.FTZ R172, R176, R13 ;  /* 0x0000000db0ac7221 */ /* 0x000fe20000010000 */
[----:B------:R-:W-:Y:S01]  /*6f70*/  FADD.FTZ R173, -R173, R12 ;  /* 0x0000000cadad7221 */ /* 0x000fe20000010100 */
[----:B------:R-:W-:Y:S01]  /*6f80*/  FMUL.FTZ R13, R102, R167 ;  /* 0x000000a7660d7220 */ /* 0x000fe20000410000 */
[----:B------:R-:W-:Y:S01]  /*6f90*/  FFMA.FTZ R171, R69, -R171, R202 ;  /* 0x800000ab45ab7223 */ /* 0x000fe200000100ca */
[----:B------:R-:W-:Y:S01]  /*6fa0*/  FMUL.FTZ R220, R170, R15 ;  /* 0x0000000faadc7220 */ /* 0x000fe20000410000 */
[C---:B------:R-:W-:Y:S01]  /*6fb0*/  FMUL.FTZ R12, R174.reuse, -R173 ;  /* 0x800000adae0c7220 */ /* 0x040fe20000410000 */
[-C--:B------:R-:W-:Y:S01]  /*6fc0*/  FMUL.FTZ R174, R174, -R172.reuse ;  /* 0x800000acaeae7220 */ /* 0x080fe20000410000 */
[----:B------:R1:W-:Y:S01]  /*6fd0*/  STS [R49+0x85c], R180 ;  /* 0x00085cb431007388 */ /* 0x0003e20000000800 */
[----:B------:R-:W-:Y:S01]  /*6fe0*/  FMUL.FTZ R176, R107, R73 ;  /* 0x000000496bb07220 */ /* 0x000fe20000410000 */
[-C--:B------:R-:W-:Y:S01]  /*6ff0*/  FMUL.FTZ R222, R170, R13.reuse ;  /* 0x0000000daade7220 */ /* 0x080fe20000410000 */
[----:B------:R-:W-:Y:S01]  /*7000*/  FFMA.FTZ R220, R171, R13, R220 ;  /* 0x0000000dabdc7223 */ /* 0x000fe200000100dc */
[----:B------:R-:W-:Y:S01]  /*7010*/  FMUL.FTZ R181, R107, R173 ;  /* 0x000000ad6bb57220 */ /* 0x000fe20000410000 */
[-C--:B0-----:R-:W-:Y:S01]  /*7020*/  FMUL.FTZ R182, R68, R15.reuse ;  /* 0x0000000f44b67220 */ /* 0x081fe20000410000 */
[----:B------:R-:W-:Y:S01]  /*7030*/  FFMA.FTZ R222, R171, R15, -R222 ;  /* 0x0000000fabde7223 */ /* 0x000fe200000108de */
[----:B------:R-:W-:Y:S01]  /*7040*/  FMUL.FTZ R15, R107, R172 ;  /* 0x000000ac6b0f7220 */ /* 0x000fe20000410000 */
[----:B------:R-:W-:Y:S01]  /*7050*/  FMUL.FTZ R179, R104, R74 ;  /* 0x0000004a68b37220 */ /* 0x000fe20000410000 */
[----:B------:R-:W-:Y:S01]  /*7060*/  STS [R49+0x870], R184 ;  /* 0x000870b831007388 */ /* 0x000fe20000000800 */
[----:B-1----:R-:W-:Y:S01]  /*7070*/  FMUL.FTZ R180, R68, R13 ;  /* 0x0000000d44b47220 */ /* 0x002fe20000410000 */
[C---:B------:R-:W-:Y:S01]  /*7080*/  FFMA.FTZ R13, R175.reuse, R172, -R12 ;  /* 0x000000acaf0d7223 */ /* 0x040fe2000001080c */
[----:B------:R-:W-:Y:S01]  /*7090*/  FFMA.FTZ R12, R175, R173, R174 ;  /* 0x000000adaf0c7223 */ /* 0x000fe200000100ae */
[-C--:B------:R-:W-:Y:S01]  /*70a0*/  FFMA.FTZ R174, R72, -R176.reuse, R237 ;  /* 0x800000b048ae7223 */ /* 0x080fe200000100ed */
[----:B------:R-:W-:Y:S01]  /*70b0*/  FFMA.FTZ R176, R71, -R176, R200 ;  /* 0x800000b047b07223 */ /* 0x000fe200000100c8 */
[----:B------:R-:W-:Y:S01]  /*70c0*/  FADD.FTZ R175, R178, R13 ;  /* 0x0000000db2af7221 */ /* 0x000fe20000010000 */
[----:B------:R-:W-:Y:S01]  /*70d0*/  FADD.FTZ R177, -R177, R12 ;  /* 0x0000000cb1b17221 */ /* 0x000fe20000010100 */
[----:B------:R-:W-:Y:S01]  /*70e0*/  FMUL.FTZ R13, R174, R181 ;  /* 0x000000b5ae0d7220 */ /* 0x000fe20000410000 */
[----:B------:R-:W-:Y:S01]  /*70f0*/  FMUL.FTZ R14, R73, R15 ;  /* 0x0000000f490e7220 */ /* 0x000fe20000410000 */
[----:B------:R0:W-:Y:S01]  /*7100*/  STS [R49+0x850], R180 ;  /* 0x000850b431007388 */ /* 0x0001e20000000800 */
[----:B------:R-:W-:Y:S01]  /*7110*/  FMUL.FTZ R229, R104, R177 ;  /* 0x000000b168e57220 */ /* 0x000fe20000410000 */
[----:B------:R-:W-:Y:S01]  /*7120*/  FFMA.FTZ R224, R176, R15, R13 ;  /* 0x0000000fb0e07223 */ /* 0x000fe2000001000d */
[----:B------:R-:W-:Y:S01]  /*7130*/  FMUL.FTZ R13, R104, R175 ;  /* 0x000000af680d7220 */ /* 0x000fe20000410000 */
[----:B------:R1:W-:Y:S01]  /*7140*/  STS [R49+0x854], R182 ;  /* 0x000854b631007388 */ /* 0x0003e20000000800 */
[----:B------:R-:W-:Y:S01]  /*7150*/  FFMA.FTZ R178, R76, -R179, R195 ;  /* 0x800000b34cb27223 */ /* 0x000fe200000100c3 */
[----:B------:R-:W-:Y:S01]  /*7160*/  FMUL.FTZ R15, R174, R15 ;  /* 0x0000000fae0f7220 */ /* 0x000fe20000410000 */
[----:B------:R-:W-:Y:S01]  /*7170*/  FFMA.FTZ R179, R75, -R179, R236 ;  /* 0x800000b34bb37223 */ /* 0x000fe200000100ec */
[----:B------:R2:W-:Y:S01]  /*7180*/  STS [R49+0x848], R14 ;  /* 0x0008480e31007388 */ /* 0x0005e20000000800 */
[----:B------:R-:W-:Y:S01]  /*7190*/  IADD3 R199, R142, 0x160, RZ ;  /* 0x000001608ec77810 */ /* 0x000fe20007ffe0ff */
[----:B0-----:R-:W-:Y:S01]  /*71a0*/  FMUL.FTZ R180, R74, R229 ;  /* 0x000000e54ab47220 */ /* 0x001fe20000410000 */
[----:B------:R-:W-:Y:S01]  /*71b0*/  FFMA.FTZ R226, R176, R181, -R15 ;  /* 0x000000b5b0e27223 */ /* 0x000fe2000001080f */
[----:B------:R0:W-:Y:S01]  /*71c0*/  STS [R49+0x874], R186 ;  /* 0x000874ba31007388 */ /* 0x0001e20000000800 */
[----:B------:R-:W-:Y:S01]  /*71d0*/  FMUL.FTZ R15, R179, R229 ;  /* 0x000000e5b30f7220 */ /* 0x000fe20000410000 */
[----:B-1----:R-:W-:Y:S01]  /*71e0*/  FMUL.FTZ R182, R73, R181 ;  /* 0x000000b549b67220 */ /* 0x002fe20000410000 */
[-C--:B------:R-:W-:Y:S01]  /*71f0*/  FMUL.FTZ R12, R179, R13.reuse ;  /* 0x0000000db30c7220 */ /* 0x080fe20000410000 */
[----:B------:R-:W-:Y:S01]  /*7200*/  STS [R49+0x844], R180 ;  /* 0x000844b431007388 */ /* 0x000fe20000000800 */
[-C--:B------:R-:W-:Y:S01]  /*7210*/  FFMA.FTZ R228, R178, R13.reuse, R15 ;  /* 0x0000000db2e47223 */ /* 0x080fe2000001000f */
[----:B--2---:R-:W-:Y:S01]  /*7220*/  FMUL.FTZ R14, R74, R13 ;  /* 0x0000000d4a0e7220 */ /* 0x004fe20000410000 */
        /* <DEDUP_REMOVED lines=8> */
[-C--:B------:R-:W-:Y:S01]  /*72b0*/  LEA.HI.SX32 R184, R185, R142.reuse, 0x1b ;  /* 0x0000008eb9b87211 */ /* 0x080fe200078fdaff */
[----:B------:R-:W-:Y:S01]  /*72c0*/  BAR.SYNC.DEFER_BLOCKING 0x0 ;  /* 0x0000000000007b1d */ /* 0x000fe20000010000 */
[-C--:B------:R-:W-:Y:S01]  /*72d0*/  LEA.HI.SX32 R185, R187, R142.reuse, 0x1b ;  /* 0x0000008ebbb97211 */ /* 0x080fe200078fdaff */
[----:B------:R-:W-:Y:S01]  /*72e0*/  FFMA.FTZ R229, R178, R229, -R12 ;  /* 0x000000e5b2e57223 */ /* 0x000fe2000001080c */
[----:B0-----:R-:W-:Y:S01]  /*72f0*/  LEA.HI.SX32 R186, R189, R142, 0x1b ;  /* 0x0000008ebdba7211 */ /* 0x001fe200078fdaff */
[----:B------:R-:W-:Y:S01]  /*7300*/  FFMA.FTZ R236, -R8, R236, -RZ ;  /* 0x000000ec08ec7223 */ /* 0x000fe200000109ff */
[----:B------:R-:W-:Y:S01]  /*7310*/  LEA.HI.SX32 R187, R191, R142, 0x1b ;  /* 0x0000008ebfbb7211 */ /* 0x000fe200078fdaff */
[----:B------:R-:W-:Y:S01]  /*7320*/  FFMA.FTZ R232, -R5, R204, -RZ ;  /* 0x000000cc05e87223 */ /* 0x000fe200000109ff */
[-C--:B------:R-:W-:Y:S01]  /*7330*/  LEA.HI.SX32 R188, R193, R142.reuse, 0x1b ;  /* 0x0000008ec1bc7211 */ /* 0x080fe200078fdaff */
[----:B------:R-:W-:Y:S01]  /*7340*/  FFMA.FTZ R12, -R7, R237, -RZ ;  /* 0x000000ed070c7223 */ /* 0x000fe200000109ff */
[-C--:B------:R-:W-:Y:S01]  /*7350*/  LEA.HI.SX32 R13, R13, R142.reuse, 0x1b ;  /* 0x0000008e0d0d7211 */ /* 0x080fe200078fdaff */
[----:B-1----:R-:W-:Y:S01]  /*7360*/  FFMA.FTZ R14, -R6, R239, -RZ ;  /* 0x000000ef060e7223 */ /* 0x002fe200000109ff */
[-C--:B------:R-:W-:Y:S01]  /*7370*/  LEA.HI.SX32 R15, R15, R142.reuse, 0x1b ;  /* 0x0000008e0f0f7211 */ /* 0x080fe200078fdaff */
[----:B------:R-:W-:Y:S01]  /*7380*/  FMUL.FTZ R204, R103, R61 ;  /* 0x0000003d67cc7220 */ /* 0x000fe20000410000 */
[----:B------:R-:W-:Y:S01]  /*7390*/  LEA.HI.SX32 R182, R181, R142, 0x1b ;  /* 0x0000008eb5b67211 */ /* 0x000fe200078fdaff */
[----:B------:R-:W-:Y:S01]  /*73a0*/  FMUL.FTZ R230, R2, R230 ;  /* 0x000000e602e67220 */ /* 0x000fe20000410000 */
[----:B------:R-:W-:Y:S01]  /*73b0*/  LEA.HI.SX32 R183, R183, R142, 0x1b ;  /* 0x0000008eb7b77211 */ /* 0x000fe200078fdaff */
[----:B------:R-:W-:Y:S01]  /*73c0*/  FFMA.FTZ R48, -R0, R48, -RZ ;  /* 0x0000003000307223 */ /* 0x000fe200000109ff */
[----:B------:R-:W-:-:S02]  /*73d0*/  LEA.HI.SX32 R189, R197, R142, 0x1b ;  /* 0x0000008ec5bd7211 */ /* 0x000fc400078fdaff */
[-C--:B------:R-:W-:Y:S02]  /*73e0*/  LEA.HI.SX32 R190, R199, R142.reuse, 0x1b ;  /* 0x0000008ec7be7211 */ /* 0x080fe400078fdaff */
[-C--:B------:R-:W-:Y:S02]  /*73f0*/  LEA.HI.SX32 R191, R201, R142.reuse, 0x1b ;  /* 0x0000008ec9bf7211 */ /* 0x080fe400078fdaff */
[----:B------:R-:W-:Y:S01]  /*7400*/  LEA.HI.SX32 R193, R205, R142, 0x1b ;  /* 0x0000008ecdc17211 */ /* 0x000fe200078fdaff */
[----:B------:R-:W0:Y:S01]  /*7410*/  LDS R219, [R192+0xec0] ;  /* 0x000ec000c0db7984 */ /* 0x000e220000000800 */
[----:B------:R-:W-:Y:S02]  /*7420*/  LEA R180, R13, UR7, 0x2 ;  /* 0x000000070db47c11 */ /* 0x000fe4000f8e10ff */
        /* <DEDUP_REMOVED lines=32> */
[----:B-----5:R-:W-:-:S03]  /*7630*/  LEA R200, R125, -R142, 0x1 ;  /* 0x8000008e7dc87211 */ /* 0x020fc600078e08ff */
[----:B------:R5:W-:Y:S01]  /*7640*/  STS [R49+0x1080], R240 ;  /* 0x001080f031007388 */ /* 0x000be20000000800 */
[----:B------:R-:W-:Y:S01]  /*7650*/  ISETP.GE.AND P1, PT, R200, 0x1, PT ;  /* 0x00000001c800780c */ /* 0x000fe20003f26270 */
[-C--:B-1----:R-:W-:Y:S02]  /*7660*/  FFMA.FTZ R202, R60, -R204.reuse, R235 ;  /* 0x800000cc3cca7223 */ /* 0x082fe400000100eb */
[----:B------:R1:W-:Y:S01]  /*7670*/  STS [R49+0x108c], R12 ;  /* 0x00108c0c31007388 */ /* 0x0003e20000000800 */
[----:B------:R-:W-:Y:S01]  /*7680*/  FFMA.FTZ R204, R59, -R204, R50 ;  /* 0x800000cc3bcc7223 */ /* 0x000fe20000010032 */
[C---:B--2---:R-:W-:Y:S01]  /*7690*/  FMUL.FTZ R236, R4.reuse, R234 ;  /* 0x000000ea04ec7220 */ /* 0x044fe20000410000 */
[----:B------:R-:W-:Y:S01]  /*76a0*/  FFMA.FTZ R234, -R4, R241, -RZ ;  /* 0x000000f104ea7223 */ /* 0x000fe200000109ff */
[----:B------:R2:W-:Y:S01]  /*76b0*/  STS [R49+0x1094], R14 ;  /* 0x0010940e31007388 */ /* 0x0005e20000000800 */
[C---:B------:R-:W-:Y:S01]  /*76c0*/  FFMA.FTZ R50, -R3.reuse, R50, -RZ ;  /* 0x0000003203327223 */ /* 0x040fe200000109ff */
[----:B-----5:R-:W-:-:S02]  /*76d0*/  FMUL.FTZ R240, R3, R235 ;  /* 0x000000eb03f07220 */ /* 0x020fc40000410000 */
[----:B------:R0:W-:Y:S01]  /*76e0*/  STS [R49+0x1098], R242 ;  /* 0x001098f231007388 */ /* 0x0001e20000000800 */
[----:B-1----:R-:W-:-:S03]  /*76f0*/  FFMA.FTZ R12, -R2, R51, -RZ ;  /* 0x00000033020c7223 */ /* 0x002fc600000109ff */
[----:B------:R1:W-:Y:S01]  /*7700*/  STS [R49+0x109c], R232 ;  /* 0x00109ce831007388 */ /* 0x0003e20000000800 */
[----:B--2---:R-:W-:-:S03]  /*7710*/  FMUL.FTZ R14, R0, R233 ;  /* 0x000000e9000e7220 */ /* 0x004fc60000410000 */
        /* <DEDUP_REMOVED lines=10> */
[-C--:B-1----:R-:W-:Y:S01]  /*77c0*/  IMAD R14, R145, R28.reuse, RZ ;  /* 0x0000001c910e7224 */ /* 0x082fe200078e02ff */
[----:B------:R-:W0:Y:S01]  /*77d0*/  LDS R233, [R238+0x1080] ;  /* 0x00108000eee97984 */ /* 0x000e220000000800 */
[----:B------:R-:W-:-:S04]  /*77e0*/  IMAD.WIDE.U32 R12, R144, R28, RZ ;  /* 0x0000001c900c7225 */ /* 0x000fc800078e00ff */
[C---:B------:R-:W-:Y:S01]  /*77f0*/  IMAD R15, R144.reuse, R29, R14 ;  /* 0x0000001d900f7224 */ /* 0x040fe200078e020e */
[--C-:B------:R-:W-:Y:S01]  /*7800*/  SHF.R.U32.HI R14, RZ, 0x1, R27.reuse ;  /* 0x00000001ff0e7819 */ /* 0x100fe2000001161b */
[-C--:B------:R-:W-:Y:S02]  /*7810*/  IMAD R50, R145, R36.reuse, RZ ;  /* 0x0000002491327224 */ /* 0x080fe400078e02ff */
[----:B------:R-:W-:Y:S01]  /*7820*/  IMAD.WIDE.U32 R48, R144, R36, RZ ;  /* 0x0000002490307225 */ /* 0x000fe200078e00ff */
[----:B------:R-:W-:Y:S02]  /*7830*/  IADD3 R13, R13, R15, RZ ;  /* 0x0000000f0d0d7210 */ /* 0x000fe40007ffe0ff */
[----:B------:R-:W-:Y:S01]  /*7840*/  SHF.R.U64 R15, R26, 0x1, R27 ;  /* 0x000000011a0f7819 */ /* 0x000fe2000000121b */
[----:B------:R-:W-:Y:S02]  /*7850*/  IMAD R14, R14, UR16, RZ ;  /* 0x000000100e0e7c24 */ /* 0x000fe4000f8e02ff */
[----:B------:R-:W-:Y:S01]  /*7860*/  IMAD R51, R144, R37, R50 ;  /* 0x0000002590337224 */ /* 0x000fe200078e0232 */
[----:B------:R-:W-:Y:S01]  /*7870*/  SHF.R.U32.HI R50, RZ, 0x1, R35 ;  /* 0x00000001ff327819 */ /* 0x000fe20000011623 */
[----:B------:R-:W-:-:S02]  /*7880*/  IMAD R235, R15, UR17, R14 ;  /* 0x000000110feb7c24 */ /* 0x000fc4000f8e020e */
[----:B------:R-:W-:Y:S01]  /*7890*/  IMAD.WIDE.U32 R12, R15, UR16, R12 ;  /* 0x000000100f0c7c25 */ /* 0x000fe2000f8e000c */
[----:B------:R-:W-:Y:S02]  /*78a0*/  LEA R15, R127, 0xfffffe00, 0x9 ;  /* 0xfffffe007f0f7811 */ /* 0x000fe400078e48ff */
[----:B------:R-:W-:Y:S01]  /*78b0*/  IADD3 R49, R49, R51, RZ ;  /* 0x0000003331317210 */ /* 0x000fe20007ffe0ff */
[----:B------:R-:W-:Y:S01]  /*78c0*/  IMAD R50, R50, UR16, RZ ;  /* 0x0000001032327c24 */ /* 0x000fe2000f8e02ff */
[----:B------:R-:W-:Y:S01]  /*78d0*/  SHF.R.U64 R51, R34, 0x1, R35 ;  /* 0x0000000122337819 */ /* 0x000fe20000001223 */
[C---:B------:R-:W-:Y:S01]  /*78e0*/  IMAD R232, R214.reuse, UR22, RZ ;  /* 0x00000016d6e87c24 */ /* 0x040fe2000f8e02ff */
[----:B------:R-:W-:Y:S01]  /*78f0*/  IADD3 R14, P1, R15, R142, RZ ;  /* 0x0000008e0f0e7210 */ /* 0x000fe20007f3e0ff */
[----:B------:R-:W-:Y:S01]  /*7900*/  IMAD R214, R214, UR26, RZ ;  /* 0x0000001ad6d67c24 */ /* 0x000fe2000f8e02ff */
[----:B------:R-:W-:Y:S01]  /*7910*/  IADD3 R230, R13, R235, RZ ;  /* 0x000000eb0de67210 */ /* 0x000fe20007ffe0ff */
[C---:B------:R-:W-:Y:S01]  /*7920*/  IMAD R239, R51.reuse, UR17, R50 ;  /* 0x0000001133ef7c24 */ /* 0x040fe2000f8e0232 */
[----:B------:R-:W-:Y:S01]  /*7930*/  LEA R235, P2, R12, R30, 0x3 ;  /* 0x0000001e0ceb7211 */ /* 0x000fe200078418ff */
[----:B------:R-:W-:Y:S01]  /*7940*/  IMAD.WIDE.U32 R48, R51, UR16, R48 ;  /* 0x0000001033307c25 */ /* 0x000fe2000f8e0030 */
[----:B------:R-:W-:-:S02]  /*7950*/  LEA.HI.X.SX32 R15, R15, RZ, 0x1, P1 ;  /* 0x000000ff0f0f7211 */ /* 0x000fc400008f0eff */
[----:B------:R-:W-:Y:S01]  /*7960*/  LEA.HI.X R230, R12, R31, R230, 0x3, P2 ;  /* 0x0000001f0ce67211 */ /* 0x000fe200010f1ce6 */
[----:B------:R-:W-:Y:S01]  /*7970*/  IMAD R241, R79, UR27, R214 ;  /* 0x0000001b4ff17c24 */ /* 0x000fe2000f8e02d6 */
[----:B------:R-:W-:Y:S01]  /*7980*/  IADD3 R214, R49, R239, RZ ;  /* 0x000000ef31d67210 */ /* 0x000fe20007ffe0ff */
[C---:B------:R-:W-:Y:S01]  /*7990*/  IMAD R237, R79.reuse, UR23, R232 ;  /* 0x000000174fed7c24 */ /* 0x040fe2000f8e02e8 */
[----:B------:R-:W-:Y:S01]  /*79a0*/  LEA R51, P1, R48, R38, 0x3 ;  /* 0x0000002630337211 */ /* 0x000fe200078218ff */
[----:B------:R-:W-:-:S03]  /*79b0*/  IMAD.WIDE.U32 R12, R79, UR22, R14 ;  /* 0x000000164f0c7c25 */ /* 0x000fc6000f8e000e */
[----:B------:R-:W-:Y:S01]  /*79c0*/  LEA.HI.X R214, R48, R39, R214, 0x3, P1 ;  /* 0x0000002730d67211 */ /* 0x000fe200008f1cd6 */
[----:B------:R-:W-:Y:S01]  /*79d0*/  IMAD.WIDE.U32 R14, R79, UR26, R14 ;  /* 0x0000001a4f0e7c25 */ /* 0x000fe2000f8e000e */
[----:B------:R-:W-:Y:S02]  /*79e0*/  IADD3 R49, R13, R237, RZ ;  /* 0x000000ed0d317210 */ /* 0x000fe40007ffe0ff */
[----:B------:R-:W-:Y:S02]  /*79f0*/  LEA R48, P1, R12, R235, 0x2 ;  /* 0x000000eb0c307211 */ /* 0x000fe400078210ff */
[----:B------:R-:W-:Y:S02]  /*7a00*/  IADD3 R13, R15, R241, RZ ;  /* 0x000000f10f0d7210 */ /* 0x000fe40007ffe0ff */
[----:B------:R-:W-:Y:S02]  /*7a10*/  LEA R50, P2, R14, R51, 0x2 ;  /* 0x000000330e327211 */ /* 0x000fe400078410ff */
[----:B------:R-:W-:-:S02]  /*7a20*/  LEA.HI.X R49, R12, R230, R49, 0x2, P1 ;  /* 0x000000e60c317211 */ /* 0x000fc400008f1431 */
[----:B------:R-:W-:-:S03]  /*7a30*/  LEA.HI.X R51, R14, R214, R13, 0x2, P2 ;  /* 0x000000d60e337211 */ /* 0x000fc600010f140d */
[----:B------:R2:W-:Y:S04]  /*7a40*/  REDG.E.ADD.F32.FTZ.RN.STRONG.GPU desc[UR14][R48.64], R231 ;  /* 0x000000e7300079a6 */ /* 0x0005e8000c10f38e */
[----:B0-----:R2:W-:Y:S02]  /*7a50*/  REDG.E.ADD.F32.FTZ.RN.STRONG.GPU desc[UR14][R50.64], R233 ;  /* 0x000000e9320079a6 */ /* 0x0015e4000c10f38e */
.L_x_16312:
[----:B------:R-:W-:Y:S05]  /*7a60*/  BSYNC B0 ;  /* 0x0000000000007941 */ /* 0x000fea0003800000 */
.L_x_16311:
[----:B------:R-:W-:Y:S01]  /*7a70*/  FADD.FTZ R13, RZ, R228 ;  /* 0x000000e4ff0d7221 */ /* 0x000fe20000010000 */
[----:B------:R-:W-:Y:S01]  /*7a80*/  USHF.R.U32.HI UR10, URZ, 0x1, UR21 ;  /* 0x000000013f0a7899 */ /* 0x000fe20008011615 */
[----:B-1----:R-:W-:Y:S01]  /*7a90*/  IMAD R12, R145, R28, RZ ;  /* 0x0000001c910c7224 */ /* 0x002fe200078e02ff */
[----:B------:R-:W-:Y:S01]  /*7aa0*/  USHF.R.U32.HI UR19, URZ, 0x1, UR25 ;  /* 0x000000013f137899 */ /* 0x000fe20008011619 */
[----:B------:R-:W-:Y:S01]  /*7ab0*/  FADD.FTZ R13, R13, R224 ;  /* 0x000000e00d0d7221 */ /* 0x000fe20000010000 */
[----:B------:R-:W-:Y:S01]  /*7ac0*/  USHF.R.U64 UR12, UR20, 0x1, UR21 ;  /* 0x00000001140c7899 */ /* 0x000fe20008001215 */
[----:B------:R-:W-:Y:S01]  /*7ad0*/  IMAD R14, R145, R36, RZ ;  /* 0x00000024910e7224 */ /* 0x000fe200078e02ff */
[----:B------:R-:W-:Y:S01]  /*7ae0*/  UIMAD UR13, UR10, UR16, URZ ;  /* 0x000000100a0d72a4 */ /* 0x000fe2000f8e023f */
[----:B------:R-:W-:Y:S01]  /*7af0*/  FADD.FTZ R13, R13, R220 ;  /* 0x000000dc0d0d7221 */ /* 0x000fe20000010000 */
[----:B------:R-:W-:Y:S01]  /*7b00*/  USHF.R.U64 UR18, UR24, 0x1, UR25 ;  /* 0x0000000118127899 */ /* 0x000fe20008001219 */
[----:B--2---:R-:W-:Y:S01]  /*7b10*/  IMAD R51, R144, R29, R12 ;  /* 0x0000001d90337224 */ /* 0x004fe200078e020c */
[----:B------:R-:W-:Y:S01]  /*7b20*/  UIMAD UR19, UR19, UR16, URZ ;  /* 0x00000010131372a4 */ /* 0x000fe2000f8e023f */
[----:B------:R-:W-:Y:S01]  /*7b30*/  FADD.FTZ R49, R13, R216 ;  /* 0x000000d80d317221 */ /* 0x000fe20000010000 */
[----:B------:R-:W-:Y:S01]  /*7b40*/  UIMAD.WIDE.U32 UR8, UR12, UR16, URZ ;  /* 0x000000100c0872a5 */ /* 0x000fe2000f8e003f */
[----:B------:R-:W-:Y:S01]  /*7b50*/  FMUL.FTZ R13, R204, R225 ;  /* 0x000000e1cc0d7220 */ /* 0x000fe20000410000 */
[----:B------:R-:W-:Y:S01]  /*7b60*/  UIMAD UR13, UR17, UR12, UR13 ;  /* 0x0000000c110d72a4 */ /* 0x000fe2000f8e020d */
[----:B------:R-:W-:Y:S01]  /*7b70*/  IMAD R231, R144, R37, R14 ;  /* 0x0000002590e77224 */ /* 0x000fe200078e020e */
[----:B------:R-:W-:Y:S01]  /*7b80*/  UIMAD.WIDE.U32 UR10, UR18, UR16, URZ ;  /* 0x00000010120a72a5 */ /* 0x000fe2000f8e003f */
[----:B------:R-:W-:Y:S01]  /*7b90*/  FFMA.FTZ R48, R202, R227, R13 ;  /* 0x000000e3ca307223 */ /* 0x000fe2000001000d */
[----:B------:R-:W-:Y:S01]  /*7ba0*/  UIMAD UR19, UR17, UR18, UR19 ;  /* 0x00000012111372a4 */ /* 0x000fe2000f8e0213 */
[----:B------:R-:W-:Y:S01]  /*7bb0*/  FADD.FTZ R49, R49, R212 ;  /* 0x000000d431317221 */ /* 0x000fe20000010000 */
[----:B------:R-:W-:Y:S01]  /*7bc0*/  UIADD3 UR9, UR13, UR9, URZ ;  /* 0x000000090d097290 */ /* 0x000fe2000fffe03f */
[----:B------:R-:W-:Y:S01]  /*7bd0*/  FADD.FTZ R229, RZ, R229 ;  /* 0x000000e5ffe57221 */ /* 0x000fe20000010000 */
[----:B------:R-:W-:Y:S01]  /*7be0*/  UIADD3 UR11, UR19, UR11, URZ ;  /* 0x0000000b130b7290 */ /* 0x000fe2000fffe03f */
[----:B------:R-:W-:Y:S01]  /*7bf0*/  FADD.FTZ R49, R49, R48 ;  /* 0x0000003031317221 */ /* 0x000fe20000010000 */
[----:B------:R-:W-:Y:S01]  /*7c00*/  SHF.R.U32.HI R48, RZ, 0x1e, R142 ;  /* 0x0000001eff307819 */ /* 0x000fe2000001168e */
[----:B------:R-:W-:Y:S01]  /*7c10*/  FADD.FTZ R229, R229, R226 ;  /* 0x000000e2e5e57221 */ /* 0x000fe20000010000 */
[----:B------:R-:W-:Y:S01]  /*7c20*/  IMAD.WIDE.U32 R12, R144, R28, UR8 ;  /* 0x00000008900c7e25 */ /* 0x000fe2000f8e001c */
[----:B------:R-:W-:-:S03]  /*7c30*/  USHF.L.U64.HI UR9, UR5, 0x2, UR6 ;  /* 0x0000000205097899 */ /* 0x000fc60008010206 */
[----:B------:R-:W-:Y:S01]  /*7c40*/  FADD.FTZ R208, R49, R208 ;  /* 0x000000d031d07221 */ /* 0x000fe20000010000 */
[----:B------:R-:W-:Y:S01]  /*7c50*/  USHF.L.U32 UR8, UR5, 0x2, URZ ;  /* 0x0000000205087899 */ /* 0x000fe2000800063f */
[----:B------:R-:W-:Y:S01]  /*7c60*/  IMAD.WIDE.U32 R14, R144, R36, UR10 ;  /* 0x0000000a900e7e25 */ /* 0x000fe2000f8e0024 */
[----:B------:R-:W-:-:S03]  /*7c70*/  IADD3 R214, R51, R13, RZ ;  /* 0x0000000d33d67210 */ /* 0x000fc60007ffe0ff */
[----:B------:R-:W-:Y:S01]  /*7c80*/  FADD.FTZ R229, R229, R222 ;  /* 0x000000dee5e57221 */ /* 0x000fe20000010000 */
[----:B------:R-:W-:Y:S01]  /*7c90*/  LEA R212, P1, R12, R30, 0x3 ;  /* 0x0000001e0cd47211 */ /* 0x000fe200078218ff */
[----:B------:R-:W-:Y:S01]  /*7ca0*/  FMUL.FTZ R227, R204, R227 ;  /* 0x000000e3cce37220 */ /* 0x000fe20000410000 */
[----:B------:R-:W-:Y:S01]  /*7cb0*/  IADD3 R51, R231, R15, RZ ;  /* 0x0000000fe7337210 */ /* 0x000fe20007ffe0ff */
[----:B------:R-:W-:Y:S01]  /*7cc0*/  FADD.FTZ R229, R229, R218 ;  /* 0x000000dae5e57221 */ /* 0x000fe20000010000 */
[----:B------:R-:W-:Y:S01]  /*7cd0*/  LEA R50, P2, R14, R38, 0x3 ;  /* 0x000000260e327211 */ /* 0x000fe200078418ff */
[----:B------:R-:W-:Y:S01]  /*7ce0*/  FFMA.FTZ R227, R202, R225, -R227 ;  /* 0x000000e1cae37223 */ /* 0x000fe200000108e3 */
[----:B------:R-:W-:Y:S01]  /*7cf0*/  SHF.L.U32 R13, R142, 0x2, RZ ;  /* 0x000000028e0d7819 */ /* 0x000fe200000006ff */
[----:B------:R-:W-:Y:S01]  /*7d00*/  FADD.FTZ R210, R229, R210 ;  /* 0x000000d2e5d27221 */ /* 0x000fe20000010000 */
[----:B------:R-:W-:Y:S01]  /*7d10*/  LEA.HI.X R15, R12, R31, R214, 0x3, P1 ;  /* 0x0000001f0c0f7211 */ /* 0x000fe200008f1cd6 */
[----:B------:R-:W-:Y:S01]  /*7d20*/  BSSY B0, `(.L_x_16313) ;  /* 0x000001e000007945 */ /* 0x000fe20003800000 */
[----:B------:R-:W-:Y:S01]  /*7d30*/  LEA.HI.X R51, R14, R39, R51, 0x3, P2 ;  /* 0x000000270e337211 */ /* 0x000fe200010f1c33 */
[----:B------:R-:W-:Y:S01]  /*7d40*/  FADD.FTZ R227, R210, R227 ;  /* 0x000000e3d2e37221 */ /* 0x000fe20000010000 */
[C---:B------:R-:W-:Y:S01]  /*7d50*/  IADD3 R12, P2, R13.reuse, R50, RZ ;  /* 0x000000320d0c7210 */ /* 0x040fe20007f5e0ff */
[----:B------:R-:W-:Y:S01]  /*7d60*/  FADD.FTZ R155, R208, R155 ;  /* 0x0000009bd09b7221 */ /* 0x000fe20000010000 */
[----:B------:R-:W-:Y:S01]  /*7d70*/  IADD3 R14, P1, R13, R212, RZ ;  /* 0x000000d40d0e7210 */ /* 0x000fe20007f3e0ff */
[----:B------:R-:W-:Y:S01]  /*7d80*/  FADD.FTZ R227, R227, R206 ;  /* 0x000000cee3e37221 */ /* 0x000fe20000010000 */
[----:B------:R-:W-:-:S02]  /*7d90*/  IADD3 R50, -R78, UR4, RZ ;  /* 0x000000044e327c10 */ /* 0x000fc4000fffe1ff */
[C---:B------:R-:W-:Y:S01]  /*7da0*/  IADD3.X R15, R48.reuse, R15, RZ, P1, !PT ;  /* 0x0000000f300f7210 */ /* 0x040fe20000ffe4ff */
[----:B------:R-:W-:Y:S01]  /*7db0*/  FADD.FTZ R154, R227, R154 ;  /* 0x0000009ae39a7221 */ /* 0x000fe20000010000 */
        /* <DEDUP_REMOVED lines=9> */
[----:B------:R-:W-:-:S04]  /*7e50*/  IMAD.WIDE.U32 R14, R32, UR8, R14 ;  /* 0x00000008200e7c25 */ /* 0x000fc8000f8e000e */
[C---:B------:R-:W-:Y:S01]  /*7e60*/  IMAD.WIDE.U32 R48, R40.reuse, UR8, R12 ;  /* 0x0000000828307c25 */ /* 0x040fe2000f8e000c */
[----:B------:R-:W-:Y:S02]  /*7e70*/  IADD3 R13, R15, R51, RZ ;  /* 0x000000330f0d7210 */ /* 0x000fe40007ffe0ff */
[----:B------:R0:W1:Y:S01]  /*7e80*/  LDS R15, [R180+0x1100] ;  /* 0x00110000b40f7984 */ /* 0x0000620000000800 */
[----:B------:R-:W-:Y:S01]  /*7e90*/  IMAD R50, R40, UR9, RZ ;  /* 0x0000000928327c24 */ /* 0x000fe2000f8e02ff */
[----:B------:R-:W-:-:S03]  /*7ea0*/  MOV R12, R14 ;  /* 0x0000000e000c7202 */ /* 0x000fc60000000f00 */
[----:B------:R-:W-:-:S05]  /*7eb0*/  IMAD R225, R41, UR8, R50 ;  /* 0x0000000829e17c24 */ /* 0x000fca000f8e0232 */
[----:B------:R-:W-:Y:S01]  /*7ec0*/  IADD3 R49, R49, R225, RZ ;  /* 0x000000e131317210 */ /* 0x000fe20007ffe0ff */
[----:B0-----:R-:W-:Y:S06]  /*7ed0*/  @!P1 BRA `(.L_x_16314) ;  /* 0x0000000000089947 */ /* 0x001fec0003800000 */
[----:B------:R0:W-:Y:S04]  /*7ee0*/  REDG.E.ADD.F32.FTZ.RN.STRONG.GPU desc[UR14][R12.64+-0x780], R195 ;  /* 0xfff880c30c0079a6 */ /* 0x0001e8000c10f38e */
[----:B-1----:R0:W-:Y:S02]  /*7ef0*/  REDG.E.ADD.F32.FTZ.RN.STRONG.GPU desc[UR14][R48.64+-0x780], R15 ;  /* 0xfff8800f300079a6 */ /* 0x0021e4000c10f38e */
.L_x_16314:
[----:B------:R-:W-:Y:S05]  /*7f00*/  BSYNC B0 ;  /* 0x0000000000007941 */ /* 0x000fea0003800000 */
.L_x_16313:
[----:B------:R-:W2:Y:S01]  /*7f10*/  LDS R181, [R181+0x1180] ;  /* 0x00118000b5b57984 */ /* 0x000ea20000000800 */
[----:B------:R-:W-:Y:S04]  /*7f20*/  BSSY B0, `(.L_x_16315) ;  /* 0x0000004000007945 */ /* 0x000fe80003800000 */
[----:B------:R-:W-:Y:S05]  /*7f30*/  @!P2 BRA `(.L_x_16316) ;  /* 0x000000000008a947 */ /* 0x000fea0003800000 */
[----:B------:R3:W-:Y:S04]  /*7f40*/  REDG.E.ADD.F32.FTZ.RN.STRONG.GPU desc[UR14][R12.64+-0x700], R197 ;  /* 0xfff900c50c0079a6 */ /* 0x0007e8000c10f38e */
[----:B--2---:R3:W-:Y:S02]  /*7f50*/  REDG.E.ADD.F32.FTZ.RN.STRONG.GPU desc[UR14][R48.64+-0x700], R181 ;  /* 0xfff900b5300079a6 */ /* 0x0047e4000c10f38e */
.L_x_16316:
[----:B------:R-:W-:Y:S05]  /*7f60*/  BSYNC B0 ;  /* 0x0000000000007941 */ /* 0x000fea0003800000 */
.L_x_16315:
[----:B01----:R0:W1:Y:S01]  /*7f70*/  LDS R15, [R182+0x1200] ;  /* 0x00120000b60f7984 */ /* 0x0030620000000800 */
[----:B------:R-:W-:Y:S04]  /*7f80*/  BSSY B0, `(.L_x_16317) ;  /* 0x0000004000007945 */ /* 0x000fe80003800000 */
[----:B------:R-:W-:Y:S05]  /*7f90*/  @!P3 BRA `(.L_x_16318) ;  /* 0x000000000008b947 */ /* 0x000fea0003800000 */
[----:B------:R4:W-:Y:S04]  /*7fa0*/  REDG.E.ADD.F32.FTZ.RN.STRONG.GPU desc[UR14][R12.64+-0x680], R199 ;  /* 0xfff980c70c0079a6 */ /* 0x0009e8000c10f38e */
[----:B-1----:R4:W-:Y:S02]  /*7fb0*/  REDG.E.ADD.F32.FTZ.RN.STRONG.GPU desc[UR14][R48.64+-0x680], R15 ;  /* 0xfff9800f300079a6 */ /* 0x0029e4000c10f38e */
.L_x_16318:
[----:B------:R-:W-:Y:S05]  /*7fc0*/  BSYNC B0 ;  /* 0x0000000000007941 */ /* 0x000fea0003800000 */
.L_x_16317:
        /* <DEDUP_REMOVED lines=11> */
.L_x_16320:
[----:B------:R-:W-:Y:S05]  /*8080*/  BSYNC B0 ;  /* 0x0000000000007941 */ /* 0x000fea0003800000 */
.L_x_16319:
[----:B-1--4-:R1:W4:Y:S01]  /*8090*/  LDS R15, [R184+0x1300] ;  /* 0x00130000b80f7984 */ /* 0x0123220000000800 */
[----:B------:R-:W-:Y:S04]  /*80a0*/  BSSY B0, `(.L_x_16321) ;  /* 0x0000004000007945 */ /* 0x000fe80003800000 */
[----:B------:R-:W-:Y:S05]  /*80b0*/  @!P1 BRA `(.L_x_16322) ;  /* 0x0000000000089947 */ /* 0x000fea0003800000 */
[----:B------:R0:W-:Y:S04]  /*80c0*/  REDG.E.ADD.F32.FTZ.RN.STRONG.GPU desc[UR14][R12.64+-0x580], R203 ;  /* 0xfffa80cb0c0079a6 */ /* 0x0001e8000c10f38e */
[----:B----4-:R4:W-:Y:S02]  /*80d0*/  REDG.E.ADD.F32.FTZ.RN.STRONG.GPU desc[UR14][R48.64+-0x580], R15 ;  /* 0xfffa800f300079a6 */ /* 0x0109e4000c10f38e */
.L_x_16322:
[----:B------:R-:W-:Y:S05]  /*80e0*/  BSYNC B0 ;  /* 0x0000000000007941 */ /* 0x000fea0003800000 */
.L_x_16321:
[----:B------:R-:W0:Y:S01]  /*80f0*/  LDS R185, [R185+0x1380] ;  /* 0x00138000b9b97984 */ /* 0x000e220000000800 */
[----:B------:R-:W-:Y:S04]  /*8100*/  BSSY B0, `(.L_x_16323) ;  /* 0x0000004000007945 */ /* 0x000fe80003800000 */
[----:B------:R-:W-:Y:S05]  /*8110*/  @!P2 BRA `(.L_x_16324) ;  /* 0x000000000008a947 */ /* 0x000fea0003800000 */
[----:B------:R1:W-:Y:S04]  /*8120*/  REDG.E.ADD.F32.FTZ.RN.STRONG.GPU desc[UR14][R12.64+-0x500], R205 ;  /* 0xfffb00cd0c0079a6 */ /* 0x0003e8000c10f38e */
[----:B0-----:R1:W-:Y:S02]  /*8130*/  REDG.E.ADD.F32.FTZ.RN.STRONG.GPU desc[UR14][R48.64+-0x500], R185 ;  /* 0xfffb00b9300079a6 */ /* 0x0013e4000c10f38e */
.L_x_16324:
[----:B------:R-:W-:Y:S05]  /*8140*/  BSYNC B0 ;  /* 0x0000000000007941 */ /* 0x000fea0003800000 */
.L_x_16323:
[----:B----4-:R4:W0:Y:S01]  /*8150*/  LDS R15, [R186+0x1400] ;  /* 0x00140000ba0f7984 */ /* 0x0108220000000800 */
[----:B------:R-:W-:Y:S04]  /*8160*/  BSSY B0, `(.L_x_16325) ;  /* 0x0000004000007945 */ /* 0x000fe80003800000 */
[----:B------:R-:W-:Y:S05]  /*8170*/  @!P3 BRA `(.L_x_16326) ;  /* 0x000000000008b947 */ /* 0x000fea0003800000 */
[----:B------:R1:W-:Y:S04]  /*8180*/  REDG.E.ADD.F32.FTZ.RN.STRONG.GPU desc[UR14][R12.64+-0x480], R207 ;  /* 0xfffb80cf0c0079a6 */ /* 0x0003e8000c10f38e */
[----:B0-----:R1:W-:Y:S02]  /*8190*/  REDG.E.ADD.F32.FTZ.RN.STRONG.GPU desc[UR14][R48.64+-0x480], R15 ;  /* 0xfffb800f300079a6 */ /* 0x0013e4000c10f38e */
.L_x_16326:
[----:B------:R-:W-:Y:S05]  /*81a0*/  BSYNC B0 ;  /* 0x0000000000007941 */ /* 0x000fea0003800000 */
.L_x_16325:
[----:B------:R-:W0:Y:S01]  /*81b0*/  LDS R187, [R187+0x1480] ;  /* 0x00148000bbbb7984 */ /* 0x000e220000000800 */
[----:B------:R-:W-:Y:S04]  /*81c0*/  BSSY B0, `(.L_x_16327) ;  /* 0x0000004000007945 */ /* 0x000fe80003800000 */
[----:B------:R-:W-:Y:S05]  /*81d0*/  @!P4 BRA `(.L_x_16328) ;  /* 0x000000000008c947 */ /* 0x000fea0003800000 */
[----:B------:R1:W-:Y:S04]  /*81e0*/  REDG.E.ADD.F32.FTZ.RN.STRONG.GPU desc[UR14][R12.64+-0x400], R209 ;  /* 0xfffc00d10c0079a6 */ /* 0x0003e8000c10f38e */
[----:B0-----:R1:W-:Y:S02]  /*81f0*/  REDG.E.ADD.F32.FTZ.RN.STRONG.GPU desc[UR14][R48.64+-0x400], R187 ;  /* 0xfffc00bb300079a6 */ /* 0x0013e4000c10f38e */
.L_x_16328:
[----:B------:R-:W-:Y:S05]  /*8200*/  BSYNC B0 ;  /* 0x0000000000007941 */ /* 0x000fea0003800000 */
.L_x_16327:
[----:B01----:R0:W1:Y:S01]  /*8210*/  LDS R15, [R188+0x1500] ;  /* 0x00150000bc0f7984 */ /* 0x0030620000000800 */
[----:B------:R-:W-:Y:S04]  /*8220*/  BSSY B0, `(.L_x_16329) ;  /* 0x0000004000007945 */ /* 0x000fe80003800000 */
[----:B------:R-:W-:Y:S05]  /*8230*/  @!P5 BRA `(.L_x_16330) ;  /* 0x000000000008d947 */ /* 0x000fea0003800000 */
[----:B------:R0:W-:Y:S04]  /*8240*/  REDG.E.ADD.F32.FTZ.RN.STRONG.GPU desc[UR14][R12.64+-0x380], R211 ;  /* 0xfffc80d30c0079a6 */ /* 0x0001e8000c10f38e */
[----:B-1----:R0:W-:Y:S02]  /*8250*/  REDG.E.ADD.F32.FTZ.RN.STRONG.GPU desc[UR14][R48.64+-0x380], R15 ;  /* 0xfffc800f300079a6 */ /* 0x0021e4000c10f38e */
.L_x_16330:
[----:B------:R-:W-:Y:S05]  /*8260*/  BSYNC B0 ;  /* 0x0000000000007941 */ /* 0x000fea0003800000 */
.L_x_16329:
        /* <DEDUP_REMOVED lines=11> */
.L_x_16332:
[----:B------:R-:W-:Y:S05]  /*8320*/  BSYNC B0 ;  /* 0x0000000000007941 */ /* 0x000fea0003800000 */
.L_x_16331:
[----:B01----:R0:W1:Y:S01]  /*8330*/  LDS R15, [R190+0x1600] ;  /* 0x00160000be0f7984 */ /* 0x0030620000000800 */
[----:B------:R-:W-:Y:S04]  /*8340*/  BSSY B0, `(.L_x_16333) ;  /* 0x0000004000007945 */ /* 0x000fe80003800000 */
[----:B------:R-:W-:Y:S05]  /*8350*/  @!P1 BRA `(.L_x_16334) ;  /* 0x0000000000089947 */ /* 0x000fea0003800000 */
[----:B------:R0:W-:Y:S04]  /*8360*/  REDG.E.ADD.F32.FTZ.RN.STRONG.GPU desc[UR14][R12.64+-0x280], R215 ;  /* 0xfffd80d70c0079a6 */ /* 0x0001e8000c10f38e */
[----:B-1----:R0:W-:Y:S02]  /*8370*/  REDG.E.ADD.F32.FTZ.RN.STRONG.GPU desc[UR14][R48.64+-0x280], R15 ;  /* 0xfffd800f300079a6 */ /* 0x0021e4000c10f38e */
.L_x_16334:
[----:B------:R-:W-:Y:S05]  /*8380*/  BSYNC B0 ;  /* 0x0000000000007941 */ /* 0x000fea0003800000 */
.L_x_16333:
[----:B------:R-:W0:Y:S01]  /*8390*/  LDS R191, [R191+0x1680] ;  /* 0x00168000bfbf7984 */ /* 0x000e220000000800 */
[----:B------:R-:W-:Y:S04]  /*83a0*/  BSSY B0, `(.L_x_16335) ;  /* 0x0000004000007945 */ /* 0x000fe80003800000 */
[----:B------:R-:W-:Y:S05]  /*83b0*/  @!P2 BRA `(.L_x_16336) ;  /* 0x000000000008a947 */ /* 0x000fea0003800000 */
[----:B------:R1:W-:Y:S04]  /*83c0*/  REDG.E.ADD.F32.FTZ.RN.STRONG.GPU desc[UR14][R12.64+-0x200], R217 ;  /* 0xfffe00d90c0079a6 */ /* 0x0003e8000c10f38e */
[----:B0-----:R0:W-:Y:S02]  /*83d0*/  REDG.E.ADD.F32.FTZ.RN.STRONG.GPU desc[UR14][R48.64+-0x200], R191 ;  /* 0xfffe00bf300079a6 */ /* 0x0011e4000c10f38e */
.L_x_16336:
[----:B------:R-:W-:Y:S05]  /*83e0*/  BSYNC B0 ;  /* 0x0000000000007941 */ /* 0x000fea0003800000 */
.L_x_16335:
[----:B01----:R0:W1:Y:S01]  /*83f0*/  LDS R15, [R192+0x1700] ;  /* 0x00170000c00f7984 */ /* 0x0030620000000800 */
[----:B------:R-:W-:Y:S04]  /*8400*/  BSSY B0, `(.L_x_16337) ;  /* 0x0000004000007945 */ /* 0x000fe80003800000 */
[----:B------:R-:W-:Y:S05]  /*8410*/  @!P3 BRA `(.L_x_16338) ;  /* 0x000000000008b947 */ /* 0x000fea0003800000 */
[----:B------:R0:W-:Y:S04]  /*8420*/  REDG.E.ADD.F32.FTZ.RN.STRONG.GPU desc[UR14][R12.64+-0x180], R219 ;  /* 0xfffe80db0c0079a6 */ /* 0x0001e8000c10f38e */
[----:B-1----:R0:W-:Y:S02]  /*8430*/  REDG.E.ADD.F32.FTZ.RN.STRONG.GPU desc[UR14][R48.64+-0x180], R15 ;  /* 0xfffe800f300079a6 */ /* 0x0021e4000c10f38e */
.L_x_16338:
[----:B------:R-:W-:Y:S05]  /*8440*/  BSYNC B0 ;  /* 0x0000000000007941 */ /* 0x000fea0003800000 */
.L_x_16337:
[----:B------:R-:W0:Y:S01]  /*8450*/  LDS R193, [R193+0x1780] ;  /* 0x00178000c1c17984 */ /* 0x000e220000000800 */
[----:B------:R-:W-:Y:S04]  /*8460*/  BSSY B0, `(.L_x_16339) ;  /* 0x0000004000007945 */ /* 0x000fe80003800000 */
[----:B------:R-:W-:Y:S05]  /*8470*/  @!P4 BRA `(.L_x_16340) ;  /* 0x000000000008c947 */ /* 0x000fea0003800000 */
[----:B------:R1:W-:Y:S04]  /*8480*/  REDG.E.ADD.F32.FTZ.RN.STRONG.GPU desc[UR14][R12.64+-0x100], R221 ;  /* 0xffff00dd0c0079a6 */ /* 0x0003e8000c10f38e */
[----:B0-----:R0:W-:Y:S02]  /*8490*/  REDG.E.ADD.F32.FTZ.RN.STRONG.GPU desc[UR14][R48.64+-0x100], R193 ;  /* 0xffff00c1300079a6 */ /* 0x0011e4000c10f38e */
.L_x_16340:
[----:B------:R-:W-:Y:S05]  /*84a0*/  BSYNC B0 ;  /* 0x0000000000007941 */ /* 0x000fea0003800000 */
.L_x_16339:
[----:B01----:R0:W1:Y:S01]  /*84b0*/  LDS R15, [R194+0x1800] ;  /* 0x00180000c20f7984 */ /* 0x0030620000000800 */
[----:B------:R-:W-:Y:S04]  /*84c0*/  BSSY B0, `(.L_x_16341) ;  /* 0x0000004000007945 */ /* 0x000fe80003800000 */
[----:B------:R-:W-:Y:S05]  /*84d0*/  @!P5 BRA `(.L_x_16342) ;  /* 0x000000000008d947 */ /* 0x000fea0003800000 */
[----:B------:R0:W-:Y:S04]  /*84e0*/  REDG.E.ADD.F32.FTZ.RN.STRONG.GPU desc[UR14][R12.64+-0x80], R223 ;  /* 0xffff80df0c0079a6 */ /* 0x0001e8000c10f38e */
[----:B-1----:R0:W-:Y:S02]  /*84f0*/  REDG.E.ADD.F32.FTZ.RN.STRONG.GPU desc[UR14][R48.64+-0x80], R15 ;  /* 0xffff800f300079a6 */ /* 0x0021e4000c10f38e */
.L_x_16342:
[----:B------:R-:W-:Y:S05]  /*8500*/  BSYNC B0 ;  /* 0x0000000000007941 */ /* 0x000fea0003800000 */
.L_x_16341:
[----:B0--3--:R-:W0:Y:S01]  /*8510*/  SHFL.DOWN PT, R13, R154, 0x1, 0x1f ;  /* 0x08201f009a0d7f89 */ /* 0x009e2200000e0000 */
[----:B------:R-:W-:Y:S01]  /*8520*/  ISETP.GT.AND P1, PT, R140, 0x1e, PT ;  /* 0x0000001e8c00780c */ /* 0x000fe20003f24270 */
[----:B-1----:R-:W-:Y:S01]  /*8530*/  FMUL.FTZ R15, R47, R150 ;  /* 0x000000962f0f7220 */ /* 0x002fe20000410000 */
[----:B------:R-:W-:Y:S01]  /*8540*/  FMUL.FTZ R59, R59, R152 ;  /* 0x000000983b3b7220 */ /* 0x000fe20000410000 */
[----:B------:R-:W1:Y:S01]  /*8550*/  SHFL.DOWN PT, R12, R155, 0x1, 0x1f ;  /* 0x08201f009b0c7f89 */ /* 0x000e6200000e0000 */
[----:B------:R-:W-:Y:S01]  /*8560*/  FMUL.FTZ R58, R58, R159 ;  /* 0x0000009f3a3a7220 */ /* 0x000fe20000410000 */
[----:B------:R-:W-:Y:S01]  /*8570*/  FFMA.FTZ R15, R46, R52, R15 ;  /* 0x000000342e0f7223 */ /* 0x000fe2000001000f */
[----:B------:R-:W-:Y:S01]  /*8580*/  FFMA.FTZ R60, R60, R53, R59 ;  /* 0x000000353c3c7223 */ /* 0x000fe2000001003b */
[----:B------:R-:W-:Y:S01]  /*8590*/  ISETP.NE.AND P2, PT, R140, RZ, PT ;  /* 0x000000ff8c00720c */ /* 0x000fe20003f45270 */
[----:B------:R-:W-:Y:S01]  /*85a0*/  FFMA.FTZ R57, R57, R158, R58 ;  /* 0x0000009e39397223 */ /* 0x000fe2000001003a */
[----:B------:R-:W-:Y:S01]  /*85b0*/  FMUL.FTZ R72, R72, R173 ;  /* 0x000000ad48487220 */ /* 0x000fe20000410000 */
[----:B------:R-:W-:Y:S01]  /*85c0*/  ISETP.NE.AND P3, PT, R142, RZ, PT ;  /* 0x000000ff8e00720c */ /* 0x000fe20003f65270 */
[----:B------:R-:W-:Y:S01]  /*85d0*/  FMUL.FTZ R62, R62, R161 ;  /* 0x000000a13e3e7220 */ /* 0x000fe20000410000 */
[----:B------:R-:W-:Y:S01]  /*85e0*/  FMUL.FTZ R70, R70, R169 ;  /* 0x000000a946467220 */ /* 0x000fe20000410000 */
[----:B------:R-:W-:Y:S01]  /*85f0*/  FMUL.FTZ R75, R75, R177 ;  /* 0x000000b14b4b7220 */ /* 0x000fe20000410000 */
        /* <DEDUP_REMOVED lines=9> */
[----:B0-----:R-:W-:Y:S01]  /*8690*/  @!P1 FADD.FTZ R154, R154, R13 ;  /* 0x0000000d9a9a9221 */ /* 0x001fe20000010000 */
[----:B------:R-:W-:Y:S01]  /*86a0*/  FFMA.FTZ R96, R107, R72, R96 ;  /* 0x000000486b607223 */ /* 0x000fe20000010060 */
[----:B------:R-:W-:Y:S01]  /*86b0*/  FFMA.FTZ R99, R104, R75, R99 ;  /* 0x0000004b68637223 */ /* 0x000fe20000010063 */
[----:B-1----:R-:W-:-:S02]  /*86c0*/  @!P1 FADD.FTZ R155, R155, R12 ;  /* 0x0000000c9b9b9221 */ /* 0x002fc40000010000 */
[----:B------:R-:W0:Y:S01]  /*86d0*/  SHFL.DOWN PT, R13, R154, 0x2, 0x1f ;  /* 0x08401f009a0d7f89 */ /* 0x000e2200000e0000 */
[----:B------:R-:W-:-:S03]  /*86e0*/  ISETP.GT.AND P1, PT, R140, 0x1d, PT ;  /* 0x0000001d8c00780c */ /* 0x000fc60003f24270 */
[----:B------:R-:W1:Y:S10]  /*86f0*/  SHFL.DOWN PT, R12, R155, 0x2, 0x1f ;  /* 0x08401f009b0c7f89 */ /* 0x000e7400000e0000 */
[----:B0-----:R-:W-:Y:S01]  /*8700*/  @!P1 FADD.FTZ R154, R154, R13 ;  /* 0x0000000d9a9a9221 */ /* 0x001fe20000010000 */
[----:B------:R-:W-:Y:S01]  /*8710*/  FMUL.FTZ R13, R47, R52 ;  /* 0x000000342f0d7220 */ /* 0x000fe20000410000 */
[----:B-1----:R-:W-:-:S03]  /*8720*/  @!P1 FADD.FTZ R155, R155, R12 ;  /* 0x0000000c9b9b9221 */ /* 0x002fc60000010000 */
[----:B------:R-:W0:Y:S01]  /*8730*/  SHFL.DOWN PT, R49, R154, 0x4, 0x1f ;  /* 0x08801f009a317f89 */ /* 0x000e2200000e0000 */
[----:B------:R-:W-:Y:S01]  /*8740*/  ISETP.GT.AND P1, PT, R140, 0x1b, PT ;  /* 0x0000001b8c00780c */ /* 0x000fe20003f24270 */
[-C--:B------:R-:W-:Y:S01]  /*8750*/  FFMA.FTZ R12, R46, R150.reuse, -R13 ;  /* 0x000000962e0c7223 */ /* 0x080fe2000001080d */
[----:B------:R-:W-:Y:S01]  /*8760*/  FMUL.FTZ R13, R9, R150 ;  /* 0x00000096090d7220 */ /* 0x000fe20000410000 */
[----:B------:R-:W1:Y:S01]  /*8770*/  SHFL.DOWN PT, R14, R155, 0x4, 0x1f ;  /* 0x08801f009b0e7f89 */ /* 0x000e6200000e0000 */
[----:B------:R-:W-:Y:S01]  /*8780*/  FMUL.FTZ R9, R47, R158 ;  /* 0x0000009e2f097220 */ /* 0x000fe20000410000 */
[----:B------:R-:W-:Y:S01]  /*8790*/  FMUL.FTZ R157, R157, R12 ;  /* 0x0000000c9d9d7220 */ /* 0x000fe20000410000 */
[----:B------:R-:W-:Y:S01]  /*87a0*/  FFMA.FTZ R52, R54, R52, R13 ;  /* 0x0000003436347223 */ /* 0x000fe2000001000d */
[C---:B------:R-:W-:Y:S01]  /*87b0*/  FMUL.FTZ R13, R47.reuse, R53 ;  /* 0x000000352f0d7220 */ /* 0x040fe20000410000 */
[CC--:B------:R-:W-:Y:S01]  /*87c0*/  FFMA.FTZ R12, R46.reuse, R159.reuse, -R9 ;  /* 0x0000009f2e0c7223 */ /* 0x0c0fe20000010809 */
[CC--:B------:R-:W-:Y:S01]  /*87d0*/  FMUL.FTZ R9, R47.reuse, R152.reuse ;  /* 0x000000982f097220 */ /* 0x0c0fe20000410000 */
[C---:B------:R-:W-:Y:S01]  /*87e0*/  FMUL.FTZ R159, R47.reuse, R159 ;  /* 0x0000009f2f9f7220 */ /* 0x040fe20000410000 */
[----:B------:R-:W-:Y:S01]  /*87f0*/  FFMA.FTZ R13, R46, R152, -R13 ;  /* 0x000000982e0d7223 */ /* 0x000fe2000001080d */
[----:B------:R-:W-:Y:S01]  /*8800*/  FFMA.FTZ R156, R156, R15, R157 ;  /* 0x0000000f9c9c7223 */ /* 0x000fe2000001009d */
[----:B------:R-:W-:Y:S01]  /*8810*/  FFMA.FTZ R53, R46, R53, R9 ;  /* 0x000000352e357223 */ /* 0x000fe20000010009 */
[----:B------:R-:W-:Y:S01]  /*8820*/  FMUL.FTZ R9, R47, R160 ;  /* 0x000000a02f097220 */ /* 0x000fe20000410000 */
[----:B------:R-:W-:Y:S01]  /*8830*/  FMUL.FTZ R15, R204, R13 ;  /* 0x0000000dcc0f7220 */ /* 0x000fe20000410000 */
[C---:B------:R-:W-:Y:S01]  /*8840*/  FFMA.FTZ R158, R46.reuse, R158, R159 ;  /* 0x0000009e2e9e7223 */ /* 0x040fe2000001009f */
[----:B------:R-:W-:Y:S01]  /*8850*/  FMUL.FTZ R12, R153, R12 ;  /* 0x0000000c990c7220 */ /* 0x000fe20000410000 */
[-C--:B------:R-:W-:Y:S01]  /*8860*/  FFMA.FTZ R13, R46, R161.reuse, -R9 ;  /* 0x000000a12e0d7223 */ /* 0x080fe20000010809 */
[----:B------:R-:W-:Y:S01]  /*8870*/  FMUL.FTZ R9, R47, R161 ;  /* 0x000000a12f097220 */ /* 0x000fe20000410000 */
[----:B------:R-:W-:Y:S01]  /*8880*/  FFMA.FTZ R202, R202, R53, R15 ;  /* 0x00000035caca7223 */ /* 0x000fe2000001000f */
[----:B------:R-:W-:Y:S01]  /*8890*/  FFMA.FTZ R151, R151, R158, R12 ;  /* 0x0000009e97977223 */ /* 0x000fe2000001000c */
[----:B------:R-:W-:Y:S01]  /*88a0*/  FMUL.FTZ R162, R162, R13 ;  /* 0x0000000da2a27220 */ /* 0x000fe20000410000 */
[----:B0-----:R-:W-:Y:S01]  /*88b0*/  @!P1 FADD.FTZ R154, R154, R49 ;  /* 0x000000319a9a9221 */ /* 0x001fe20000010000 */
[----:B------:R-:W-:Y:S01]  /*88c0*/  FFMA.FTZ R12, R46, R160, R9 ;  /* 0x000000a02e0c7223 */ /* 0x000fe20000010009 */
[C---:B------:R-:W-:Y:S01]  /*88d0*/  FMUL.FTZ R9, R47.reuse, R164 ;  /* 0x000000a42f097220 */ /* 0x040fe20000410000 */
[----:B------:R-:W-:Y:S01]  /*88e0*/  FMUL.FTZ R13, R47, R167 ;  /* 0x000000a72f0d7220 */ /* 0x000fe20000410000 */
[----:B-1----:R-:W-:Y:S01]  /*88f0*/  @!P1 FADD.FTZ R155, R155, R14 ;  /* 0x0000000e9b9b9221 */ /* 0x002fe20000010000 */
[----:B------:R-:W0:Y:S01]  /*8900*/  SHFL.DOWN PT, R49, R154, 0x8, 0x1f ;  /* 0x09001f009a317f89 */ /* 0x000e2200000e0000 */
[----:B------:R-:W-:Y:S01]  /*8910*/  ISETP.GT.AND P1, PT, R140, 0x17, PT ;  /* 0x000000178c00780c */ /* 0x000fe20003f24270 */
[----:B------:R-:W-:Y:S01]  /*8920*/  FFMA.FTZ R163, R163, R12, R162 ;  /* 0x0000000ca3a37223 */ /* 0x000fe200000100a2 */
[----:B------:R-:W-:Y:S01]  /*8930*/  FMUL.FTZ R12, R67, R166 ;  /* 0x000000a6430c7220 */ /* 0x000fe20000410000 */
[----:B------:R-:W1:Y:S01]  /*8940*/  SHFL.DOWN PT, R14, R155, 0x8, 0x1f ;  /* 0x09001f009b0e7f89 */ /* 0x000e6200000e0000 */
[----:B------:R-:W-:Y:S01]  /*8950*/  FFMA.FTZ R13, R46, R169, -R13 ;  /* 0x000000a92e0d7223 */ /* 0x000fe2000001080d */
[----:B------:R-:W-:Y:S01]  /*8960*/  FFMA.FTZ R156, R55, R52, R156 ;  /* 0x00000034379c7223 */ /* 0x000fe2000001009c */
[----:B------:R-:W-:Y:S01]  /*8970*/  FFMA.FTZ R65, R65, R164, R12 ;  /* 0x000000a441417223 */ /* 0x000fe2000001000c */
[----:B------:R-:W-:Y:S01]  /*8980*/  FFMA.FTZ R151, R56, R57, R151 ;  /* 0x0000003938977223 */ /* 0x000fe20000010097 */
[----:B------:R-:W-:Y:S01]  /*8990*/  FMUL.FTZ R170, R170, R13 ;  /* 0x0000000daaaa7220 */ /* 0x000fe20000410000 */
[----:B------:R-:W-:Y:S01]  /*89a0*/  FFMA.FTZ R202, R61, R60, R202 ;  /* 0x0000003c3dca7223 */ /* 0x000fe200000100ca */
[----:B------:R-:W-:Y:S01]  /*89b0*/  FFMA.FTZ R163, R64, R63, R163 ;  /* 0x0000003f40a37223 */ /* 0x000fe200000100a3 */
[----:B------:R-:W-:Y:S01]  /*89c0*/  FFMA.FTZ R90, R101, R52, R90 ;  /* 0x00000034655a7223 */ /* 0x000fe2000001005a */
[----:B------:R-:W-:Y:S01]  /*89d0*/  FADD.FTZ R91, R156, R91 ;  /* 0x0000005b9c5b7221 */ /* 0x000fe20000010000 */
[----:B------:R-:W-:Y:S01]  /*89e0*/  FADD.FTZ R88, R151, R88 ;  /* 0x0000005897587221 */ /* 0x000fe20000010000 */
[----:B------:R-:W-:Y:S01]  /*89f0*/  FADD.FTZ R89, R202, R89 ;  /* 0x00000059ca597221 */ /* 0x000fe20000010000 */
[----:B------:R-:W-:Y:S01]  /*8a00*/  FADD.FTZ R86, R163, R86 ;  /* 0x00000056a3567221 */ /* 0x000fe20000010000 */
[----:B------:R-:W-:Y:S01]  /*8a10*/  FFMA.FTZ R94, R105, R65, R94 ;  /* 0x00000041695e7223 */ /* 0x000fe2000001005e */
[----:B0-----:R-:W-:Y:S01]  /*8a20*/  @!P1 FADD.FTZ R154, R154, R49 ;  /* 0x000000319a9a9221 */ /* 0x001fe20000010000 */
[----:B-1----:R-:W-:-:S04]  /*8a30*/  @!P1 FADD.FTZ R155, R155, R14 ;  /* 0x0000000e9b9b9221 */ /* 0x002fc80000010000 */
[----:B------:R-:W0:Y:S01]  /*8a40*/  SHFL.DOWN PT, R15, R154, 0x10, 0x1f ;  /* 0x0a001f009a0f7f89 */ /* 0x000e2200000e0000 */
[-C--:B------:R-:W-:Y:S01]  /*8a50*/  FFMA.FTZ R14, R46, R166.reuse, -R9 ;  /* 0x000000a62e0e7223 */ /* 0x080fe20000010809 */
[----:B------:R-:W-:Y:S01]  /*8a60*/  FMUL.FTZ R9, R47, R166 ;  /* 0x000000a62f097220 */ /* 0x000fe20000410000 */
[----:B------:R-:W-:Y:S01]  /*8a70*/  ISETP.GT.AND P1, PT, R140, 0xf, PT ;  /* 0x0000000f8c00780c */ /* 0x000fe20003f24270 */
[----:B------:R-:W1:Y:S01]  /*8a80*/  SHFL.DOWN PT, R48, R155, 0x10, 0x1f ;  /* 0x0a001f009b307f89 */ /* 0x000e6200000e0000 */
[----:B------:R-:W-:Y:S01]  /*8a90*/  FMUL.FTZ R165, R165, R14 ;  /* 0x0000000ea5a57220 */ /* 0x000fe20000410000 */
[----:B------:R-:W-:Y:S01]  /*8aa0*/  FFMA.FTZ R9, R46, R164, R9 ;  /* 0x000000a42e097223 */ /* 0x000fe20000010009 */
[----:B------:R-:W-:-:S03]  /*8ab0*/  FMUL.FTZ R14, R47, R177 ;  /* 0x000000b12f0e7220 */ /* 0x000fc60000410000 */
[----:B------:R-:W-:Y:S01]  /*8ac0*/  FFMA.FTZ R165, R168, R9, R165 ;  /* 0x00000009a8a57223 */ /* 0x000fe200000100a5 */
[----:B------:R-:W-:-:S03]  /*8ad0*/  FMUL.FTZ R9, R47, R169 ;  /* 0x000000a92f097220 */ /* 0x000fc60000410000 */
[----:B------:R-:W-:Y:S01]  /*8ae0*/  FFMA.FTZ R66, R66, R65, R165 ;  /* 0x0000004142427223 */ /* 0x000fe200000100a5 */
[----:B------:R-:W-:Y:S01]  /*8af0*/  FFMA.FTZ R12, R46, R167, R9 ;  /* 0x000000a72e0c7223 */ /* 0x000fe20000010009 */
[----:B------:R-:W-:Y:S02]  /*8b00*/  FMUL.FTZ R9, R47, R172 ;  /* 0x000000ac2f097220 */ /* 0x000fe40000410000 */
[----:B------:R-:W-:Y:S01]  /*8b10*/  FADD.FTZ R87, R66, R87 ;  /* 0x0000005742577221 */ /* 0x000fe20000010000 */
[----:B------:R-:W-:Y:S01]  /*8b20*/  FFMA.FTZ R171, R171, R12, R170 ;  /* 0x0000000cabab7223 */ /* 0x000fe200000100aa */
[-C--:B------:R-:W-:Y:S01]  /*8b30*/  FFMA.FTZ R9, R46, R173.reuse, -R9 ;  /* 0x000000ad2e097223 */ /* 0x080fe20000010809 */
[C---:B------:R-:W-:Y:S02]  /*8b40*/  FMUL.FTZ R173, R47.reuse, R173 ;  /* 0x000000ad2fad7220 */ /* 0x040fe40000410000 */
[----:B------:R-:W-:Y:S01]  /*8b50*/  FFMA.FTZ R171, R68, R69, R171 ;  /* 0x0000004544ab7223 */ /* 0x000fe200000100ab */
[----:B0-----:R-:W-:Y:S01]  /*8b60*/  @!P1 FADD.FTZ R154, R154, R15 ;  /* 0x0000000f9a9a9221 */ /* 0x001fe20000010000 */
[----:B------:R-:W-:Y:S01]  /*8b70*/  FMUL.FTZ R15, R174, R9 ;  /* 0x00000009ae0f7220 */ /* 0x000fe20000410000 */
[----:B------:R-:W-:Y:S01]  /*8b80*/  FMUL.FTZ R9, R47, R175 ;  /* 0x000000af2f097220 */ /* 0x000fe20000410000 */
[C---:B------:R-:W-:Y:S01]  /*8b90*/  FFMA.FTZ R173, R46.reuse, R172, R173 ;  /* 0x000000ac2ead7223 */ /* 0x040fe200000100ad */
[----:B-1----:R-:W-:Y:S01]  /*8ba0*/  @!P1 FADD.FTZ R155, R155, R48 ;  /* 0x000000309b9b9221 */ /* 0x002fe20000010000 */
[----:B------:R-:W-:Y:S01]  /*8bb0*/  MOV R13, R154 ;  /* 0x0000009a000d7202 */ /* 0x000fe20000000f00 */
[C---:B------:R-:W-:Y:S01]  /*8bc0*/  FFMA.FTZ R48, R46.reuse, R177, -R9 ;  /* 0x000000b12e307223 */ /* 0x040fe20000010809 */
[----:B------:R-:W-:Y:S01]  /*8bd0*/  FFMA.FTZ R9, R46, R175, R14 ;  /* 0x000000af2e097223 */ /* 0x000fe2000001000e */
[----:B------:R-:W-:Y:S01]  /*8be0*/  FFMA.FTZ R176, R176, R173, R15 ;  /* 0x000000adb0b07223 */ /* 0x000fe2000001000f */
[----:B------:R-:W-:Y:S01]  /*8bf0*/  MOV R12, R155 ;  /* 0x0000009b000c7202 */ /* 0x000fe20000000f00 */
[----:B------:R-:W-:Y:S01]  /*8c00*/  FMUL.FTZ R179, R179, R48 ;  /* 0x00000030b3b37220 */ /* 0x000fe20000410000 */
[----:B------:R-:W-:Y:S01]  /*8c10*/  FADD.FTZ R84, R171, R84 ;  /* 0x00000054ab547221 */ /* 0x000fe20000010000 */
[----:B------:R-:W-:-:S02]  /*8c20*/  FFMA.FTZ R176, R73, R72, R176 ;  /* 0x0000004849b07223 */ /* 0x000fc400000100b0 */
[----:B------:R-:W-:Y:S01]  /*8c30*/  FFMA.FTZ R9, R178, R9, R179 ;  /* 0x00000009b2097223 */ /* 0x000fe200000100b3 */
[----:B------:R0:W-:Y:S01]  /*8c40*/  @!P2 STS.64 [UR7+0x18c8], R12 ;  /* 0x0018c80cff00a988 */ /* 0x0001e20008000a07 */
[----:B------:R-:W-:Y:S02]  /*8c50*/  FADD.FTZ R85, R176, R85 ;  /* 0x00000055b0557221 */ /* 0x000fe40000010000 */
[----:B------:R-:W-:-:S04]  /*8c60*/  FFMA.FTZ R9, R74, R75, R9 ;  /* 0x0000004b4a097223 */ /* 0x000fc80000010009 */
[----:B------:R-:W-:Y:S01]  /*8c70*/  FADD.FTZ R82, R9, R82 ;  /* 0x0000005209527221 */ /* 0x000fe20000010000 */
        /* <DEDUP_REMOVED lines=8> */
.L_x_16344:
[----:B------:R-:W-:Y:S05]  /*8d00*/  BSYNC B0 ;  /* 0x0000000000007941 */ /* 0x000fea0003800000 */
.L_x_16343:
[----:B------:R-:W-:Y:S01]  /*8d10*/  IADD3 R79, R79, 0x1, RZ ;  /* 0x000000014f4f7810 */ /* 0x000fe20007ffe0ff */
[----:B------:R-:W-:-:S03]  /*8d20*/  UIADD3 UR5, UP0, UR5, 0x1, URZ ;  /* 0x0000000105057890 */ /* 0x000fc6000ff1e03f */
[----:B------:R-:W-:Y:S01]  /*8d30*/  ISETP.GE.AND P1, PT, R79, UR34, PT ;  /* 0x000000224f007c0c */ /* 0x000fe2000bf26270 */
[----:B------:R-:W-:-:S12]  /*8d40*/  UIADD3.X UR6, URZ, UR6, URZ, UP0, !UPT ;  /* 0x000000063f067290 */ /* 0x000fd800087fe43f */
[----:B------:R-:W-:Y:S05]  /*8d50*/  @!P1 BRA `(.L_x_16345) ;  /* 0xffffffa400a89947 */ /* 0x000fea000383ffff */
.L_x_16298:
[----:B------:R-:W-:Y:S01]  /*8d60*/  BAR.SYNC.DEFER_BLOCKING 0x0 ;  /* 0x0000000000007b1d */ /* 0x000fe20000010000 */
[----:B------:R-:W-:Y:S02]  /*8d70*/  ISETP.NE.AND P6, PT, R142, RZ, PT ;  /* 0x000000ff8e00720c */ /* 0x000fe40003fc5270 */
[----:B------:R-:W-:Y:S02]  /*8d80*/  F2FP.F16.F32.PACK_AB R96, R96, R99 ;  /* 0x000000636060723e */ /* 0x000fe400000000ff */
[----:B------:R-:W-:-:S03]  /*8d90*/  F2FP.F16.F32.PACK_AB R94, R94, R97 ;  /* 0x000000615e5e723e */ /* 0x000fc600000000ff */
[----:B0-----:R-:W0:Y:S01]  /*8da0*/  LDC.64 R6, c[0x0][0x388] ;  /* 0x0000e200ff067b82 */ /* 0x001e220000000a00 */
        /* <DEDUP_REMOVED lines=10> */
[----:B------:R0:W-:Y:S04]  /*8e50*/  STS.U16 [R116+0x6], R0 ;  /* 0x0000060074007388 */ /* 0x0001e80000000400 */
[----:B------:R-:W-:Y:S04]  /*8e60*/  STS.U16 [R116+0x8], R92 ;  /* 0x0000085c74007388 */ /* 0x000fe80000000400 */
[----:B------:R-:W-:Y:S01]  /*8e70*/  STS.U16 [R116+0xa], R2 ;  /* 0x00000a0274007388 */ /* 0x000fe20000000400 */
[----:B0-----:R-:W-:-:S03]  /*8e80*/  IMAD R0, R6, UR17, RZ ;  /* 0x0000001106007c24 */ /* 0x001fc6000f8e02ff */
[----:B------:R-:W-:Y:S01]  /*8e90*/  STS.U16 [R116+0xc], R90 ;  /* 0x00000c5a74007388 */ /* 0x000fe20000000400 */
[----:B------:R-:W-:-:S03]  /*8ea0*/  IMAD R7, R7, UR16, R0 ;  /* 0x0000001007077c24 */ /* 0x000fc6000f8e0200 */
[----:B------:R0:W-:Y:S01]  /*8eb0*/  STS.U16 [R116+0xe], R3 ;  /* 0x00000e0374007388 */ /* 0x0001e20000000400 */
[----:B------:R-:W-:-:S03]  /*8ec0*/  NOP ;  /* 0x0000000000007918 */ /* 0x000fc60000000000 */
[----:B-1----:R-:W-:Y:S01]  /*8ed0*/  LDS.U16 R9, [R124] ;  /* 0x000000007c097984 */ /* 0x002fe20000000400 */
        /* <DEDUP_REMOVED lines=27> */
.L_x_16347:
[----:B------:R-:W-:Y:S05]  /*9090*/  BSYNC B0 ;  /* 0x0000000000007941 */ /* 0x000fea0003800000 */
.L_x_16346:
        /* <DEDUP_REMOVED lines=41> */
[----:B------:R0:W-:Y:S01]  /*9330*/  @!P1 STG.E.U16 desc[UR14][R2.64+-0xc0], R27 ;  /* 0xffff401b02009986 */ /* 0x0001e2000c10150e */
[----:B------:R-:W-:Y:S01]  /*9340*/  IADD3 R8, P1, R126, -0xe0, RZ ;  /* 0xffffff207e087810 */ /* 0x000fe20007f3e0ff */
[----:B------:R-:W-:-:S02]  /*9350*/  FADD.FTZ R87, R84, R87 ;  /* 0x0000005754577221 */ /* 0x000fc40000010000 */
[----:B------:R-:W-:Y:S02]  /*9360*/  @!P0 STG.E.U16 desc[UR14][R2.64+-0x80], R29 ;  /* 0xffff801d02008986 */ /* 0x000fe4000c10150e */
[----:B------:R-:W-:Y:S02]  /*9370*/  FADD.FTZ R86, R87, R86 ;  /* 0x0000005657567221 */ /* 0x000fe40000010000 */
[----:B------:R1:W-:Y:S02]  /*9380*/  @!P5 STG.E.U16 desc[UR14][R2.64+-0x40], R31 ;  /* 0xffffc01f0200d986 */ /* 0x0003e4000c10150e */
[----:B------:R-:W-:Y:S01]  /*9390*/  FADD.FTZ R89, R86, R89 ;  /* 0x0000005956597221 */ /* 0x000fe20000010000 */
[----:B------:R-:W-:Y:S01]  /*93a0*/  BAR.SYNC.DEFER_BLOCKING 0x0 ;  /* 0x0000000000007b1d */ /* 0x000fe20000010000 */
[----:B0-----:R-:W-:Y:S02]  /*93b0*/  IADD3.X R27, R129, -0x1, RZ, P1, !PT ;  /* 0xffffffff811b7810 */ /* 0x001fe40000ffe4ff */
        /* <DEDUP_REMOVED lines=21> */
[----:B0-----:R-:W-:-:S02]  /*9510*/  IMAD R0, R6, UR17, RZ ;  /* 0x0000001106007c24 */ /* 0x001fc4000f8e02ff */
[----:B-1----:R-:W-:Y:S01]  /*9520*/  IMAD.WIDE.U32 R2, R6, UR16, RZ ;  /* 0x0000001006027c25 */ /* 0x002fe2000f8e00ff */
[----:B------:R-:W-:Y:S03]  /*9530*/  LDS.U16 R117, [R117+0x1c0] ;  /* 0x0001c00075757984 */ /* 0x000fe60000000400 */
[----:B------:R-:W-:Y:S01]  /*9540*/  IMAD R7, R7, UR16, R0 ;  /* 0x0000001007077c24 */ /* 0x000fe2000f8e0200 */
[----:B------:R-:W-:Y:S01]  /*9550*/  @!P6 STS [UR7+0x210], R125 ;  /* 0x0002107dff00e988 */ /* 0x000fe20008000807 */
[----:B------:R-:W-:Y:S03]  /*9560*/  BAR.SYNC.DEFER_BLOCKING 0x0 ;  /* 0x0000000000007b1d */ /* 0x000fe60000010000 */
[----:B------:R-:W-:-:S03]  /*9570*/  IADD3 R29, R3, R7, RZ ;  /* 0x00000007031d7210 */ /* 0x000fc60007ffe0ff */
        /* <DEDUP_REMOVED lines=16> */
.L_x_16349:
[----:B------:R-:W-:Y:S05]  /*9680*/  BSYNC B0 ;  /* 0x0000000000007941 */ /* 0x000fea0003800000 */
.L_x_16348:
        /* <DEDUP_REMOVED lines=39> */
.L_x_16292:
[----:B------:R-:W-:Y:S02]  /*9900*/  ULDC.64 UR4, c[0x0][0x3d8] ;  /* 0x0000f60000047ab9 */ /* 0x000fe40000000a00 */
[----:B------:R-:W-:-:S04]  /*9910*/  ISETP.NE.U32.AND P0, PT, RZ, UR4, PT ;  /* 0x00000004ff007c0c */ /* 0x000fc8000bf05070 */
[----:B------:R-:W-:-:S13]  /*9920*/  ISETP.NE.AND.EX P0, PT, RZ, UR5, PT, P0 ;  /* 0x00000005ff007c0c */ /* 0x000fda000bf05300 */
[----:B------:R-:W-:Y:S05]  /*9930*/  @!P0 BRA `(.L_x_16351) ;  /* 0x00000000005c8947 */ /* 0x000fea0003800000 */
[----:B------:R-:W1:Y:S01]  /*9940*/  SHFL.DOWN P0, R0, R143, 0x1, 0x1f ;  /* 0x08201f008f007f89 */ /* 0x000e620000000000 */
[----:B------:R-:W-:Y:S01]  /*9950*/  BSSY B0, `(.L_x_16351) ;  /* 0x0000015000007945 */ /* 0x000fe20003800000 */
[----:B------:R-:W3:Y:S01]  /*9960*/  S2R R4, SR_LANEID ;  /* 0x0000000000047919 */ /* 0x000ee20000000000 */
[----:B------:R-:W2:Y:S01]  /*9970*/  S2R R6, SR_TID.X ;  /* 0x0000000000067919 */ /* 0x000ea20000002100 */
[----:B-1----:R-:W-:-:S05]  /*9980*/  @P0 FADD R0, R0, R143 ;  /* 0x0000008f00000221 */ /* 0x002fca0000000000 */
[----:B0-----:R-:W0:Y:S01]  /*9990*/  SHFL.DOWN P0, R3, R0, 0x2, 0x1f ;  /* 0x08401f0000037f89 */ /* 0x001e220000000000 */
[----:B---3--:R-:W-:-:S13]  /*99a0*/  ISETP.NE.AND P1, PT, R4, RZ, PT ;  /* 0x000000ff0400720c */ /* 0x008fda0003f25270 */
        /* <DEDUP_REMOVED lines=15> */
.L_x_16352:
[----:B------:R-:W-:Y:S05]  /*9aa0*/  BSYNC B0 ;  /* 0x0000000000007941 */ /* 0x000fea0003800000 */
.L_x_16351:
[----:B------:R-:W-:Y:S01]  /*9ab0*/  ULDC.64 UR4, c[0x0][0x3f8] ;  /* 0x0000fe0000047ab9 */ /* 0x000fe20000000a00 */
[----:B------:R-:W-:Y:S01]  /*9ac0*/  BSSY B0, `(.L_x_16353) ;  /* 0x000001d000007945 */ /* 0x000fe20003800000 */
[----:B------:R-:W-:-:S04]  /*9ad0*/  ISETP.NE.U32.AND P0, PT, RZ, UR4, PT ;  /* 0x00000004ff007c0c */ /* 0x000fc8000bf05070 */
[----:B------:R-:W-:-:S13]  /*9ae0*/  ISETP.NE.AND.EX P0, PT, RZ, UR5, PT, P0 ;  /* 0x00000005ff007c0c */ /* 0x000fda000bf05300 */
[----:B------:R-:W-:Y:S05]  /*9af0*/  @!P0 BRA `(.L_x_16354) ;  /* 0x0000000000608947 */ /* 0x000fea0003800000 */
[----:B------:R-:W-:Y:S06]  /*9b00*/  BAR.SYNC.DEFER_BLOCKING 0x0 ;  /* 0x0000000000007b1d */ /* 0x000fec0000010000 */
[----:B------:R-:W3:Y:S01]  /*9b10*/  SHFL.DOWN P0, R0, R141, 0x1, 0x1f ;  /* 0x08201f008d007f89 */ /* 0x000ee20000000000 */
[----:B01----:R-:W0:Y:S01]  /*9b20*/  S2R R4, SR_LANEID ;  /* 0x0000000000047919 */ /* 0x003e220000000000 */
[----:B------:R-:W1:Y:S01]  /*9b30*/  S2R R9, SR_TID.X ;  /* 0x0000000000097919 */ /* 0x000e620000002100 */
[----:B---3--:R-:W-:-:S05]  /*9b40*/  @P0 FADD R0, R0, R141 ;  /* 0x0000008d00000221 */ /* 0x008fca0000000000 */
[----:B------:R-:W3:Y:S01]  /*9b50*/  SHFL.DOWN P0, R3, R0, 0x2, 0x1f ;  /* 0x08401f0000037f89 */ /* 0x000ee20000000000 */
[----:B0-----:R-:W-:-:S13]  /*9b60*/  ISETP.NE.AND P1, PT, R4, RZ, PT ;  /* 0x000000ff0400720c */ /* 0x001fda0003f25270 */
[----:B------:R-:W0:Y:S01]  /*9b70*/  @!P1 S2R R7, SR_CgaCtaId ;  /* 0x0000000000079919 */ /* 0x000e220000008800 */
        /* <DEDUP_REMOVED lines=16> */
.L_x_16354:
[----:B------:R-:W3:Y:S02]  /*9c80*/  S2R R9, SR_TID.X ;  /* 0x0000000000097919 */ /* 0x000ee40000002100 */
.L_x_16355:
[----:B------:R-:W-:Y:S05]  /*9c90*/  BSYNC B0 ;  /* 0x0000000000007941 */ /* 0x000fea0003800000 */
.L_x_16353:
[----:B------:R-:W-:Y:S02]  /*9ca0*/  ULDC UR10, c[0x0][0x21c] ;  /* 0x00008700000a7ab9 */ /* 0x000fe40000000800 */
[----:B---3--:R-:W-:-:S13]  /*9cb0*/  ISETP.GE.AND P0, PT, R9, UR10, PT ;  /* 0x0000000a09007c0c */ /* 0x008fda000bf06270 */
[----:B------:R-:W-:Y:S05]  /*9cc0*/  @P0 EXIT ;  /* 0x000000000000094d */ /* 0x000fea0003800000 */
[----:B------:R-:W3:Y:S01]  /*9cd0*/  S2UR UR5, SR_CgaCtaId ;  /* 0x00000000000579c3 */ /* 0x000ee20000008800 */
[----:B------:R-:W-:Y:S01]  /*9ce0*/  ULDC.64 UR6, c[0x0][0x338] ;  /* 0x0000ce0000067ab9 */ /* 0x000fe20000000a00 */
[----:B------:R-:W-:Y:S01]  /*9cf0*/  UMOV UR4, 0x400 ;  /* 0x0000040000047882 */ /* 0x000fe20000000000 */
[----:B------:R-:W-:Y:S01]  /*9d00*/  IMAD R148, R148, UR6, RZ ;  /* 0x0000000694947c24 */ /* 0x000fe2000f8e02ff */
[----:B------:R-:W-:Y:S01]  /*9d10*/  ULDC.64 UR8, c[0x0][0x3c0] ;  /* 0x0000f00000087ab9 */ /* 0x000fe20000000a00 */
[----:B01----:R-:W-:-:S04]  /*9d20*/  IMAD.WIDE.U32 R4, R149, UR6, RZ ;  /* 0x0000000695047c25 */ /* 0x003fc8000f8e00ff */
[----:B------:R-:W-:Y:S01]  /*9d30*/  IMAD R13, R149, UR7, R148 ;  /* 0x00000007950d7c24 */ /* 0x000fe2000f8e0294 */
[----:B------:R-:W-:-:S04]  /*9d40*/  ULDC.64 UR6, c[0x0][0x340] ;  /* 0x0000d00000067ab9 */ /* 0x000fc80000000a00 */
[----:B------:R-:W-:Y:S01]  /*9d50*/  IADD3 R13, R5, R13, RZ ;  /* 0x0000000d050d7210 */ /* 0x000fe20007ffe0ff */
[----:B---3--:R-:W-:-:S03]  /*9d60*/  ULEA UR4, UR5, UR4, 0x18 ;  /* 0x0000000405047291 */ /* 0x008fc6000f8ec03f */
[----:B------:R-:W-:-:S09]  /*9d70*/  ULDC UR5, c[0x0][0x0] ;  /* 0x0000000000057ab9 */ /* 0x000fd20000000800 */
.L_x_16356:
[----:B------:R-:W-:Y:S02]  /*9d80*/  LEA R0, R9, UR4, 0x3 ;  /* 0x0000000409007c11 */ /* 0x000fe4000f8e18ff */
[----:B0-----:R-:W-:Y:S02]  /*9d90*/  SHF.R.S32.HI R2, RZ, 0x1f, R9 ;  /* 0x0000001fff027819 */ /* 0x001fe40000011409 */
[----:B------:R-:W-:Y:S01]  /*9da0*/  MOV R3, R13 ;  /* 0x0000000d00037202 */ /* 0x000fe20000000f00 */
[----:B------:R-:W0:Y:S02]  /*9db0*/  LDS.64 R10, [R0+0x3e10] ;  /* 0x003e1000000a7984 */ /* 0x000e240000000a00 */
[----:B------:R-:W-:Y:S01]  /*9dc0*/  IMAD R8, R2, UR6, RZ ;  /* 0x0000000602087c24 */ /* 0x000fe2000f8e02ff */
[----:B------:R-:W-:-:S05]  /*9dd0*/  MOV R2, R4 ;  /* 0x0000000400027202 */ /* 0x000fca0000000f00 */
[----:B------:R-:W-:-:S04]  /*9de0*/  IMAD.WIDE.U32 R6, R9, UR6, R2 ;  /* 0x0000000609067c25 */ /* 0x000fc8000f8e0002 */
        /* <DEDUP_REMOVED lines=10> */
.L_x_16357:
        /* <DEDUP_REMOVED lines=15> */
.L_x_19009:


//--------------------- .text._Z25selective_scan_bwd_kernelI32Selective_Scan_bwd_kernel_traitsILi32ELi8ELb0ELb1ELb1ELb1ELb0EN3c104HalfENS1_7complexIfEEEEv12SSMParamsBwd --------------------------
	.section	.text._Z25selective_scan_bwd_kernelI32Selective_Scan_bwd_kernel_traitsILi32ELi8ELb0ELb1ELb1ELb1ELb0EN3c104HalfENS1_7complexIfEEEEv12SSMParamsBwd,"ax",@progbits
	.align	128
        .global         _Z25selective_scan_bwd_kernelI32Selective_Scan_bwd_kernel_traitsILi32ELi8ELb0ELb1ELb1ELb1ELb0EN3c104HalfENS1_7complexIfEEEEv12SSMParamsBwd
        .type           _Z25selective_scan_bwd_kernelI32Selective_Scan_bwd_kernel_traitsILi32ELi8ELb0ELb1ELb1ELb1ELb0EN3c104HalfENS1_7complexIfEEEEv12SSMParamsBwd,@function
        .size           _Z25selective_scan_bwd_kernelI32Selective_Scan_bwd_kernel_traitsILi32ELi8ELb0ELb1ELb1ELb1ELb0EN3c104HalfENS1_7complexIfEEEEv12SSMParamsBwd,(.L_x_19010 - _Z25selective_scan_bwd_kernelI32Selective_Scan_bwd_kernel_traitsILi32ELi8ELb0ELb1ELb1ELb1ELb0EN3c104HalfENS1_7complexIfEEEEv12SSMParamsBwd)
        .other          _Z25selective_scan_bwd_kernelI32Selective_Scan_bwd_kernel_traitsILi32ELi8ELb0ELb1ELb1ELb1ELb0EN3c104HalfENS1_7complexIfEEEEv12SSMParamsBwd,@"STO_CUDA_ENTRY STV_DEFAULT"
_Z25selective_scan_bwd_kernelI32Selective_Scan_bwd_kernel_traitsILi32ELi8ELb0ELb1ELb1ELb1ELb0EN3c104HalfENS1_7complexIfEEEEv12SSMParamsBwd:
.text._Z25selective_scan_bwd_kernelI32Selective_Scan_bwd_kernel_traitsILi32ELi8ELb0ELb1ELb1ELb1ELb0EN3c104HalfENS1_7complexIfEEEEv12SSMParamsBwd:
        /* <DEDUP_REMOVED lines=48> */
[----:B------:R-:W-:-:S05]  /*0300*/  UIMAD UR6, UR17, UR6, URZ ;  /* 0x00000006110672a4 */ /* 0x000fca000f8e023f */
[----:B------:R-:W3:Y:S03]  /*0310*/  LDC.64 R30, c[0x0][0x2e0] ;  /* 0x0000b800ff1e7b82 */ /* 0x000ee60000000a00 */
[----:B------:R-:W-:Y:S01]  /*0320*/  @!P1 IADD3 R0, R0, -R9, RZ ;  /* 0x8000000900009210 */ /* 0x000fe20007ffe0ff */
[----:B------:R-:W-:-:S03]  /*0330*/  UIMAD UR8, UR16, UR7, UR6 ;  /* 0x00000007100872a4 */ /* 0x000fc6000f8e0206 */
[----:B------:R-:W-:Y:S02]  /*0340*/  ISETP.GE.U32.AND P0, PT, R0, R9, PT ;  /* 0x000000090000720c */ /* 0x000fe40003f06070 */
[----:B------:R-:W-:Y:S01]  /*0350*/  LOP3.LUT R0, R141, R8, RZ, 0x3c, !PT ;  /* 0x000000088d007212 */ /* 0x000fe200078e3cff */
[----:B------:R-:W-:Y:S01]  /*0360*/  UIADD3 UR5, UR5, UR8, URZ ;  /* 0x0000000805057290 */ /* 0x000fe2000fffe03f */
[----:B------:R-:W-:Y:S02]  /*0370*/  @!P1 IADD3 R136, R136, 0x1, RZ ;  /* 0x0000000188889810 */ /* 0x000fe40007ffe0ff */
[----:B------:R-:W-:Y:S02]  /*0380*/  ISETP.GE.AND P2, PT, R0, RZ, PT ;  /* 0x000000ff0000720c */ /* 0x000fe40003f46270 */
[----:B------:R-:W-:Y:S01]  /*0390*/  ISETP.NE.AND P1, PT, R8, RZ, PT ;  /* 0x000000ff0800720c */ /* 0x000fe20003f25270 */
[----:B------:R-:W-:Y:S01]  /*03a0*/  UIMAD UR9, UR17, UR10, URZ ;  /* 0x0000000a110972a4 */ /* 0x000fe2000f8e023f */
[-C--:B--2---:R-:W-:Y:S01]  /*03b0*/  IMAD R0, R140, R4.reuse, RZ ;  /* 0x000000048c007224 */ /* 0x084fe200078e02ff */
[----:B------:R-:W-:Y:S01]  /*03c0*/  LEA R7, R21, 0xffffff00, 0x8 ;  /* 0xffffff0015077811 */ /* 0x000fe200078e40ff */
[C---:B------:R-:W-:Y:S01]  /*03d0*/  IMAD.WIDE.U32 R2, R141.reuse, R4, UR4 ;  /* 0x000000048d027e25 */ /* 0x040fe2000f8e0004 */
[----:B------:R-:W-:Y:S01]  /*03e0*/  @P0 IADD3 R136, R136, 0x1, RZ ;  /* 0x0000000188880810 */ /* 0x000fe20007ffe0ff */
[----:B------:R-:W-:Y:S01]  /*03f0*/  UIMAD.WIDE.U32 UR6, UR16, UR10, URZ ;  /* 0x0000000a100672a5 */ /* 0x000fe2000f8e003f */
[----:B------:R-:W-:Y:S01]  /*0400*/  SHF.R.S32.HI R9, RZ, 0x1f, R7 ;  /* 0x0000001fff097819 */ /* 0x000fe20000011407 */
[----:B------:R-:W-:Y:S01]  /*0410*/  UIMAD UR10, UR16, UR11, UR9 ;  /* 0x0000000b100a72a4 */ /* 0x000fe2000f8e0209 */
[----:B------:R-:W-:Y:S01]  /*0420*/  IMAD R0, R141, R5, R0 ;  /* 0x000000058d007224 */ /* 0x000fe200078e0200 */
[----:B------:R-:W-:Y:S01]  /*0430*/  UIMAD UR8, UR17, UR12, URZ ;  /* 0x0000000c110872a4 */ /* 0x000fe2000f8e023f */
[----:B------:R-:W-:Y:S01]  /*0440*/  IADD3 R131, P0, R7, R2, RZ ;  /* 0x0000000207837210 */ /* 0x000fe20007f1e0ff */
[----:B------:R-:W-:Y:S01]  /*0450*/  UIADD3 UR7, UR7, UR10, URZ ;  /* 0x0000000a07077290 */ /* 0x000fe2000fffe03f */
[----:B------:R-:W-:Y:S01]  /*0460*/  @!P2 IADD3 R136, -R136, RZ, RZ ;  /* 0x000000ff8888a210 */ /* 0x000fe20007ffe1ff */
[----:B------:R-:W-:Y:S01]  /*0470*/  UIMAD.WIDE.U32 UR4, UR16, UR12, URZ ;  /* 0x0000000c100472a5 */ /* 0x000fe2000f8e003f */
[----:B------:R-:W-:Y:S01]  /*0480*/  @!P1 LOP3.LUT R136, RZ, R8, RZ, 0x33, !PT ;  /* 0x00000008ff889212 */ /* 0x000fe200078e33ff */
[----:B------:R-:W-:Y:S01]  /*0490*/  UIMAD UR11, UR16, UR13, UR8 ;  /* 0x0000000d100b72a4 */ /* 0x000fe2000f8e0208 */
[----:B------:R-:W-:Y:S01]  /*04a0*/  IADD3.X R8, R9, R3, R0, P0, !PT ;  /* 0x0000000309087210 */ /* 0x000fe200007fe400 */
[C---:B-1----:R-:W-:Y:S01]  /*04b0*/  IMAD R2, R140.reuse, R14, RZ ;  /* 0x0000000e8c027224 */ /* 0x042fe200078e02ff */
[----:B------:R-:W-:Y:S01]  /*04c0*/  ULDC.64 UR12, c[0x0][0x240] ;  /* 0x00009000000c7ab9 */ /* 0x000fe20000000a00 */
[----:B----4-:R-:W-:Y:S01]  /*04d0*/  IMAD R0, R140, R12, RZ ;  /* 0x0000000c8c007224 */ /* 0x010fe200078e02ff */
[----:B------:R-:W-:Y:S01]  /*04e0*/  UIADD3 UR5, UR5, UR11, URZ ;  /* 0x0000000b05057290 */ /* 0x000fe2000fffe03f */
[----:B------:R-:W-:-:S02]  /*04f0*/  IMAD R10, R141, R15, R2 ;  /* 0x0000000f8d0a7224 */ /* 0x000fc400078e0202 */
[C---:B------:R-:W-:Y:S01]  /*0500*/  IMAD R0, R141.reuse, R13, R0 ;  /* 0x0000000d8d007224 */ /* 0x040fe200078e0200 */
[----:B------:R-:W-:Y:S01]  /*0510*/  UIMAD.WIDE.U32 UR8, UR16, UR12, URZ ;  /* 0x0000000c100872a5 */ /* 0x000fe2000f8e003f */
[C---:B------:R-:W-:Y:S01]  /*0520*/  IMAD.WIDE.U32 R2, R141.reuse, R12, UR6 ;  /* 0x000000068d027e25 */ /* 0x040fe2000f8e000c */
[----:B------:R-:W-:Y:S01]  /*0530*/  SHF.R.S32.HI R137, RZ, 0x1f, R136 ;  /* 0x0000001fff897819 */ /* 0x000fe20000011488 */
[----:B------:R-:W1:Y:S01]  /*0540*/  LDC.64 R12, c[0x0][0x3d8] ;  /* 0x0000f600ff0c7b82 */ /* 0x000e620000000a00 */
[----:B------:R-:W-:Y:S01]  /*0550*/  ULDC.64 UR10, c[0x0][0x260] ;  /* 0x00009800000a7ab9 */ /* 0x000fe20000000a00 */
[----:B------:R-:W-:Y:S01]  /*0560*/  IMAD.WIDE.U32 R4, R141, R14, UR4 ;  /* 0x000000048d047e25 */ /* 0x000fe2000f8e000e */
[----:B------:R-:W-:Y:S02]  /*0570*/  ULDC.64 UR4, c[0x0][0x310] ;  /* 0x0000c40000047ab9 */ /* 0x000fe40000000a00 */
[----:B------:R-:W-:-:S03]  /*0580*/  ISETP.NE.U32.AND P0, PT, RZ, UR4, PT ;  /* 0x00000004ff007c0c */ /* 0x000fc6000bf05070 */
[----:B------:R-:W2:Y:S01]  /*0590*/  LDC.64 R14, c[0x0][0x3f8] ;  /* 0x0000fe00ff0e7b82 */ /* 0x000ea20000000a00 */
[----:B------:R-:W-:Y:S01]  /*05a0*/  ISETP.NE.AND.EX P0, PT, RZ, UR5, PT, P0 ;  /* 0x00000005ff007c0c */ /* 0x000fe2000bf05300 */
[----:B------:R-:W-:Y:S01]  /*05b0*/  UIMAD UR12, UR17, UR12, URZ ;  /* 0x0000000c110c72a4 */ /* 0x000fe2000f8e023f */
[C---:B------:R-:W-:Y:S01]  /*05c0*/  IADD3 R129, P1, R7.reuse, R2, RZ ;  /* 0x0000000207817210 */ /* 0x040fe20007f3e0ff */
[----:B------:R-:W-:Y:S02]  /*05d0*/  UIMAD UR6, UR17, UR10, URZ ;  /* 0x0000000a110672a4 */ /* 0x000fe4000f8e023f */
[----:B------:R-:W-:Y:S01]  /*05e0*/  UIMAD UR12, UR16, UR13, UR12 ;  /* 0x0000000d100c72a4 */ /* 0x000fe2000f8e020c */
[----:B------:R-:W-:Y:S01]  /*05f0*/  IADD3 R7, P2, R7, R4, RZ ;  /* 0x0000000407077210 */ /* 0x000fe20007f5e0ff */
[----:B------:R-:W-:Y:S01]  /*0600*/  IMAD R2, R137, R16, RZ ;  /* 0x0000001089027224 */ /* 0x000fe200078e02ff */
[----:B------:R-:W-:Y:S01]  /*0610*/  IADD3.X R6, R9, R3, R0, P1, !PT ;  /* 0x0000000309067210 */ /* 0x000fe20000ffe400 */
[----:B------:R-:W-:-:S02]  /*0620*/  UIADD3 UR9, UR9, UR12, URZ ;  /* 0x0000000c09097290 */ /* 0x000fc4000fffe03f */
[----:B------:R-:W-:Y:S02]  /*0630*/  UIMAD.WIDE.U32 UR4, UR16, UR10, URZ ;  /* 0x0000000a100472a5 */ /* 0x000fe4000f8e003f */
[----:B------:R-:W4:Y:S01]  /*0640*/  @P0 LDC R20, c[0x0][0x214] ;  /* 0x00008500ff140b82 */ /* 0x000f220000000800 */
[----:B------:R-:W-:Y:S01]  /*0650*/  UIMAD UR6, UR16, UR11, UR6 ;  /* 0x0000000b100672a4 */ /* 0x000fe2000f8e0206 */
[----:B-1----:R-:W-:Y:S02]  /*0660*/  ISETP.NE.U32.AND P1, PT, R12, RZ, PT ;  /* 0x000000ff0c00720c */ /* 0x002fe40003f25070 */
[----:B------:R-:W-:Y:S01]  /*0670*/  IADD3.X R4, R9, R5, R10, P2, !PT ;  /* 0x0000000509047210 */ /* 0x000fe200017fe40a */
[C---:B------:R-:W-:Y:S01]  /*0680*/  IMAD R9, R136.reuse, R17, R2 ;  /* 0x0000001188097224 */ /* 0x040fe200078e0202 */
[----:B------:R-:W-:Y:S01]  /*0690*/  ISETP.NE.AND.EX P1, PT, R13, RZ, PT, P1 ;  /* 0x000000ff0d00720c */ /* 0x000fe20003f25310 */
[----:B------:R-:W-:Y:S01]  /*06a0*/  IMAD.WIDE.U32 R2, R136, R16, UR8 ;  /* 0x0000000888027e25 */ /* 0x000fe2000f8e0010 */
[----:B------:R-:W-:Y:S01]  /*06b0*/  UIADD3 UR5, UR5, UR6, URZ ;  /* 0x0000000605057290 */ /* 0x000fe2000fffe03f */
[----:B------:R-:W-:Y:S01]  /*06c0*/  LEA R5, R21, 0xfffffe00, 0x9 ;  /* 0xfffffe0015057811 */ /* 0x000fe200078e48ff */
[----:B------:R-:W1:Y:S01]  /*06d0*/  @P0 LDC R23, c[0x0][0x21c] ;  /* 0x00008700ff170b82 */ /* 0x000e620000000800 */
[----:B--2---:R-:W-:Y:S01]  /*06e0*/  ISETP.NE.U32.AND P2, PT, R14, RZ, PT ;  /* 0x000000ff0e00720c */ /* 0x004fe20003f45070 */
[----:B------:R-:W-:Y:S01]  /*06f0*/  IMAD R0, R137, R18, RZ ;  /* 0x0000001289007224 */ /* 0x000fe200078e02ff */
[----:B------:R-:W-:-:S02]  /*0700*/  IADD3 R124, P3, R5, R2, RZ ;  /* 0x00000002057c7210 */ /* 0x000fc40007f7e0ff */
[----:B------:R-:W-:Y:S01]  /*0710*/  IADD3 R11, R3, R9, RZ ;  /* 0x00000009030b7210 */ /* 0x000fe20007ffe0ff */
[C---:B------:R-:W-:Y:S01]  /*0720*/  IMAD R9, R136.reuse, R19, R0 ;  /* 0x0000001388097224 */ /* 0x040fe200078e0200 */
[----:B------:R-:W-:Y:S01]  /*0730*/  ISETP.NE.AND.EX P2, PT, R15, RZ, PT, P2 ;  /* 0x000000ff0f00720c */ /* 0x000fe20003f45320 */
[----:B------:R-:W-:Y:S02]  /*0740*/  IMAD.WIDE.U32 R2, R136, R18, UR4 ;  /* 0x0000000488027e25 */ /* 0x000fe4000f8e0012 */
[----:B------:R-:W2:Y:S01]  /*0750*/  @P0 LDC.64 R18, c[0x0][0x310] ;  /* 0x0000c400ff120b82 */ /* 0x000ea20000000a00 */
[----:B------:R-:W-:Y:S02]  /*0760*/  CS2R R16, SRZ ;  /* 0x0000000000107805 */ /* 0x000fe4000001ff00 */
[----:B------:R-:W-:Y:S02]  /*0770*/  SHF.R.S32.HI R0, RZ, 0x1f, R5 ;  /* 0x0000001fff007819 */ /* 0x000fe40000011405 */
[----:B------:R-:W-:-:S02]  /*0780*/  @P1 LEA R16, P4, R141, R12, 0x2 ;  /* 0x0000000c8d101211 */ /* 0x000fc400078810ff */
[----:B------:R-:W-:Y:S02]  /*0790*/  IADD3 R5, P5, R5, R2, RZ ;  /* 0x0000000205057210 */ /* 0x000fe40007fbe0ff */
[----:B------:R-:W-:Y:S02]  /*07a0*/  IADD3 R9, R3, R9, RZ ;  /* 0x0000000903097210 */ /* 0x000fe40007ffe0ff */
[----:B------:R-:W-:Y:S01]  /*07b0*/  IADD3.X R2, R0, R11, RZ, P3, !PT ;  /* 0x0000000b00027210 */ /* 0x000fe20001ffe4ff */
[----:B------:R-:W-:Y:S01]  /*07c0*/  HFMA2.MMA R11, -RZ, RZ, 0, 0 ;  /* 0x00000000ff0b7435 */ /* 0x000fe200000001ff */
[----:B------:R-:W-:Y:S02]  /*07d0*/  @P1 LEA.HI.X R17, R141, R13, R140, 0x2, P4 ;  /* 0x0000000d8d111211 */ /* 0x000fe400020f148c */
[----:B------:R-:W-:Y:S02]  /*07e0*/  MOV R10, RZ ;  /* 0x000000ff000a7202 */ /* 0x000fe40000000f00 */
[----:B------:R-:W-:-:S02]  /*07f0*/  ISETP.GE.AND P1, PT, R21, 0x1, PT ;  /* 0x000000011500780c */ /* 0x000fc40003f26270 */
[C---:B------:R-:W-:Y:S02]  /*0800*/  @P2 LEA R10, P3, R141.reuse, R14, 0x2 ;  /* 0x0000000e8d0a2211 */ /* 0x040fe400078610ff */
        /* <DEDUP_REMOVED lines=10> */
[C---:B------:R-:W-:Y:S02]  /*08b0*/  LEA R125, P3, R124.reuse, R28, 0x1 ;  /* 0x0000001c7c7d7211 */ /* 0x040fe400078608ff */
[----:B------:R-:W-:Y:S01]  /*08c0*/  LEA R123, P4, R5, R30, 0x1 ;  /* 0x0000001e057b7211 */ /* 0x000fe200078808ff */
[----:B------:R-:W-:Y:S01]  /*08d0*/  HFMA2.MMA R133, -RZ, RZ, 0, 0 ;  /* 0x00000000ff857435 */ /* 0x000fe200000001ff */
[----:B--2---:R-:W-:Y:S01]  /*08e0*/  @P0 IMAD.WIDE R18, R3, 0x10, R18 ;  /* 0x0000001003120825 */ /* 0x004fe200078e0212 */
[----:B------:R-:W-:Y:S02]  /*08f0*/  LEA.HI.X R127, R7, R127, R4, 0x1, P2 ;  /* 0x0000007f077f7211 */ /* 0x000fe400010f0c04 */
[----:B------:R-:W-:Y:S02]  /*0900*/  @!P0 CS2R R18, SRZ ;  /* 0x0000000000128805 */ /* 0x000fe4000001ff00 */
[----:B------:R-:W-:-:S02]  /*0910*/  LEA.HI.X R124, R124, R29, R2, 0x1, P3 ;  /* 0x0000001d7c7c7211 */ /* 0x000fc400018f0c02 */
        /* <DEDUP_REMOVED lines=10> */
.L_x_16427:
        /* <DEDUP_REMOVED lines=19> */
[----:B------:R-:W-:Y:S02]  /*0af0*/  LOP3.LUT R23, R25, 0x60, RZ, 0xfc, !PT ;  /* 0x0000006019177812 */ /* 0x000fe400078efcff */
        /* <DEDUP_REMOVED lines=16> */
[-C--:B------:R-:W-:Y:S01]  /*0c00*/  ISETP.GE.AND P4, PT, R33, R118.reuse, PT ;  /* 0x000000762100720c */ /* 0x080fe20003f86270 */
[----:B------:R-:W4:Y:S04]  /*0c10*/  @!P0 LDG.E.U16 R7, desc[UR14][R2.64+0xc0] ;  /* 0x0000c00e02078981 */ /* 0x000f28000c1e1500 */
[----:B------:R-:W4:Y:S04]  /*0c20*/  @!P1 LDG.E.U16 R6, desc[UR14][R2.64+0x100] ;  /* 0x0001000e02069981 */ /* 0x000f28000c1e1500 */
[----:B------:R-:W4:Y:S04]  /*0c30*/  @!P2 LDG.E.U16 R9, desc[UR14][R2.64+0x140] ;  /* 0x0001400e0209a981 */ /* 0x000f28000c1e1500 */
[----:B------:R-:W4:Y:S04]  /*0c40*/  @!P3 LDG.E.U16 R8, desc[UR14][R2.64+0x180] ;  /* 0x0001800e0208b981 */ /* 0x000f28000c1e1500 */
[----:B------:R1:W4:Y:S01]  /*0c50*/  @!P4 LDG.E.U16 R13, desc[UR14][R2.64+0x1c0] ;  /* 0x0001c00e020dc981 */ /* 0x000322000c1e1500 */
[-C--:B------:R-:W-:Y:S01]  /*0c60*/  ISETP.GE.AND P5, PT, R15, R118.reuse, PT ;  /* 0x000000760f00720c */ /* 0x080fe20003fa6270 */
[----:B------:R-:W-:Y:S01]  /*0c70*/  UMOV UR5, 0x400 ;  /* 0x0000040000057882 */ /* 0x000fe20000000000 */
[----:B------:R-:W-:Y:S01]  /*0c80*/  ISETP.GE.AND P4, PT, R21, R118, PT ;  /* 0x000000761500720c */ /* 0x000fe20003f86270 */
[----:B0-----:R-:W-:Y:S01]  /*0c90*/  ULEA UR7, UR7, UR5, 0x18 ;  /* 0x0000000507077291 */ /* 0x001fe2000f8ec03f */
[----:B------:R-:W-:-:S02]  /*0ca0*/  IADD3 R15, R132, 0x20, RZ ;  /* 0x00000020840f7810 */ /* 0x000fc40007ffe0ff */
[C---:B------:R-:W-:Y:S02]  /*0cb0*/  IADD3 R21, R132.reuse, 0x40, RZ ;  /* 0x0000004084157810 */ /* 0x040fe40007ffe0ff */
[-C--:B------:R-:W-:Y:S02]  /*0cc0*/  LEA.HI.SX32 R117, R132, R132.reuse, 0x1b ;  /* 0x0000008484757211 */ /* 0x080fe400078fdaff */
[-C--:B------:R-:W-:Y:S02]  /*0cd0*/  LEA.HI.SX32 R15, R15, R132.reuse, 0x1b ;  /* 0x000000840f0f7211 */ /* 0x080fe400078fdaff */
[----:B------:R-:W-:Y:S02]  /*0ce0*/  LEA.HI.SX32 R21, R21, R132, 0x1b ;  /* 0x0000008415157211 */ /* 0x000fe400078fdaff */
[----:B------:R-:W-:Y:S02]  /*0cf0*/  LEA R117, R117, UR7, 0x1 ;  /* 0x0000000775757c11 */ /* 0x000fe4000f8e08ff */
[----:B------:R-:W-:-:S02]  /*0d00*/  LEA R116, R15, UR7, 0x1 ;  /* 0x000000070f747c11 */ /* 0x000fc4000f8e08ff */
[C---:B-1----:R-:W-:Y:S02]  /*0d10*/  IADD3 R3, R132.reuse, 0x60, RZ ;  /* 0x0000006084037810 */ /* 0x042fe40007ffe0ff */
[----:B------:R-:W-:Y:S02]  /*0d20*/  LEA R115, R21, UR7, 0x1 ;  /* 0x0000000715737c11 */ /* 0x000fe4000f8e08ff */
[C---:B------:R-:W-:Y:S02]  /*0d30*/  IADD3 R15, R132.reuse, 0x80, RZ ;  /* 0x00000080840f7810 */ /* 0x040fe40007ffe0ff */
[-C--:B------:R-:W-:Y:S02]  /*0d40*/  ISETP.GE.AND P3, PT, R23, R118.reuse, PT ;  /* 0x000000761700720c */ /* 0x080fe40003f66270 */
[----:B------:R-:W-:Y:S02]  /*0d50*/  IADD3 R21, R132, 0xa0, RZ ;  /* 0x000000a084157810 */ /* 0x000fe40007ffe0ff */
[----:B------:R-:W-:-:S02]  /*0d60*/  ISETP.GE.AND P2, PT, R27, R118, PT ;  /* 0x000000761b00720c */ /* 0x000fc40003f46270 */
[C---:B------:R-:W-:Y:S02]  /*0d70*/  IADD3 R23, R132.reuse, 0xc0, RZ ;  /* 0x000000c084177810 */ /* 0x040fe40007ffe0ff */
[----:B------:R-:W-:Y:S02]  /*0d80*/  IADD3 R27, R132, 0xe0, RZ ;  /* 0x000000e0841b7810 */ /* 0x000fe40007ffe0ff */
        /* <DEDUP_REMOVED lines=8> */
[----:B------:R-:W-:Y:S01]  /*0e10*/  IMAD.WIDE R20, R25, 0x2, R128 ;  /* 0x0000000219147825 */ /* 0x000fe200078e0280 */
[----:B------:R-:W-:Y:S02]  /*0e20*/  LEA R111, R23, UR7, 0x1 ;  /* 0x00000007176f7c11 */ /* 0x000fe4000f8e08ff */
[----:B------:R-:W-:-:S02]  /*0e30*/  LEA R110, R27, UR7, 0x1 ;  /* 0x000000071b6e7c11 */ /* 0x000fc4000f8e08ff */
[-C--:B------:R-:W-:Y:S02]  /*0e40*/  ISETP.GE.AND P6, PT, R25, R118.reuse, PT ;  /* 0x000000761900720c */ /* 0x080fe40003fc6270 */
[-C--:B------:R-:W-:Y:S02]  /*0e50*/  ISETP.GE.AND P1, PT, R29, R118.reuse, PT ;  /* 0x000000761d00720c */ /* 0x080fe40003f26270 */
[----:B------:R-:W-:Y:S02]  /*0e60*/  ISETP.GE.AND P0, PT, R31, R118, PT ;  /* 0x000000761f00720c */ /* 0x000fe40003f06270 */
[----:B------:R-:W-:Y:S02]  /*0e70*/  PRMT R12, RZ, 0x7610, R12 ;  /* 0x00007610ff0c7816 */ /* 0x000fe4000000000c */
[----:B------:R-:W-:Y:S02]  /*0e80*/  PRMT R15, RZ, 0x7610, R15 ;  /* 0x00007610ff0f7816 */ /* 0x000fe4000000000f */
[----:B------:R-:W-:Y:S01]  /*0e90*/  PRMT R14, RZ, 0x7610, R14 ;  /* 0x00007610ff0e7816 */ /* 0x000fe2000000000e */
        /* <DEDUP_REMOVED lines=10> */
[----:B------:R2:W-:Y:S01]  /*0f40*/  STS.U16 [R112+0x140], R9 ;  /* 0x0001400970007388 */ /* 0x0005e20000000400 */
[----:B0-----:R-:W-:-:S03]  /*0f50*/  PRMT R7, RZ, 0x7610, R7 ;  /* 0x00007610ff077816 */ /* 0x001fc60000000007 */
[----:B------:R0:W-:Y:S01]  /*0f60*/  STS.U16 [R111+0x180], R8 ;  /* 0x000180086f007388 */ /* 0x0001e20000000400 */
[----:B-1----:R-:W-:-:S03]  /*0f70*/  PRMT R6, RZ, 0x7610, R6 ;  /* 0x00007610ff067816 */ /* 0x002fc60000000006 */
[----:B------:R-:W-:Y:S01]  /*0f80*/  STS.U16 [R110+0x1c0], R13 ;  /* 0x0001c00d6e007388 */ /* 0x000fe20000000400 */
[----:B------:R-:W-:-:S03]  /*0f90*/  NOP ;  /* 0x0000000000007918 */ /* 0x000fc60000000000 */
[----:B------:R-:W-:Y:S01]  /*0fa0*/  LDS.U16 R194, [R109] ;  /* 0x000000006dc27984 */ /* 0x000fe20000000400 */
[----:B--2---:R-:W-:-:S03]  /*0fb0*/  PRMT R9, RZ, 0x7610, R9 ;  /* 0x00007610ff097816 */ /* 0x004fc60000000009 */
[----:B------:R-:W-:Y:S04]  /*0fc0*/  LDS.U16 R107, [R109+0x2] ;  /* 0x000002006d6b7984 */ /* 0x000fe80000000400 */
[----:B------:R-:W-:Y:S04]  /*0fd0*/  LDS.U16 R105, [R109+0x4] ;  /* 0x000004006d697984 */ /* 0x000fe80000000400 */
[----:B------:R-:W1:Y:S04]  /*0fe0*/  LDS.U16 R103, [R109+0x6] ;  /* 0x000006006d677984 */ /* 0x000e680000000400 */
        /* <DEDUP_REMOVED lines=8> */
[----:B0-----:R-:W-:-:S03]  /*1070*/  P2R R8, PR, RZ, 0x20 ;  /* 0x00000020ff087803 */ /* 0x001fc60000000000 */
        /* <DEDUP_REMOVED lines=23> */
[----:B------:R-:W2:Y:S04]  /*11f0*/  LDS.U16 R5, [R109+0x2] ;  /* 0x000002006d057984 */ /* 0x000ea80000000400 */
[----:B------:R-:W-:Y:S04]  /*1200*/  LDS.U16 R12, [R109+0x4] ;  /* 0x000004006d0c7984 */ /* 0x000fe80000000400 */
[----:B------:R-:W3:Y:S04]  /*1210*/  LDS.U16 R13, [R109+0x6] ;  /* 0x000006006d0d7984 */ /* 0x000ee80000000400 */
[----:B------:R-:W4:Y:S04]  /*1220*/  LDS.U16 R7, [R109+0x8] ;  /* 0x000008006d077984 */ /* 0x000f280000000400 */
[----:B------:R-:W-:Y:S04]  /*1230*/  LDS.U16 R14, [R109+0xa] ;  /* 0x00000a006d0e7984 */ /* 0x000fe80000000400 */
        /* <DEDUP_REMOVED lines=15> */
[----:B-1----:R-:W-:-:S02]  /*1330*/  HADD2.F32 R28, -RZ, R103.H0_H0 ;  /* 0x20000067ff1c7230 */ /* 0x002fc40000004100 */
[----:B--2---:R-:W-:Y:S02]  /*1340*/  HADD2.F32 R5, -RZ, R5.H0_H0 ;  /* 0x20000005ff057230 */ /* 0x004fe40000004100 */
[----:B---3--:R-:W-:Y:S02]  /*1350*/  HADD2.F32 R13, -RZ, R13.H0_H0 ;  /* 0x2000000dff0d7230 */ /* 0x008fe40000004100 */
[----:B----4-:R-:W-:Y:S02]  /*1360*/  HADD2.F32 R7, -RZ, R7.H0_H0 ;  /* 0x20000007ff077230 */ /* 0x010fe40000004100 */
[--C-:B-----5:R-:W-:Y:S01]  /*1370*/  FADD.FTZ R106, R5, R138.reuse ;  /* 0x0000008a056a7221 */ /* 0x120fe20000010000 */
[----:B------:R-:W-:Y:S02]  /*1380*/  HADD2.F32 R15, -RZ, R15.H0_H0 ;  /* 0x2000000fff0f7230 */ /* 0x000fe40000004100 */
[--C-:B------:R-:W-:Y:S01]  /*1390*/  FADD.FTZ R102, R13, R138.reuse ;  /* 0x0000008a0d667221 */ /* 0x100fe20000010000 */
[--C-:B------:R-:W-:Y:S01]  /*13a0*/  FADD.FTZ R100, R7, R138.reuse ;  /* 0x0000008a07647221 */ /* 0x100fe20000010000 */
[----:B------:R-:W-:Y:S01]  /*13b0*/  BSSY B0, `(.L_x_16359) ;  /* 0x0000051000007945 */ /* 0x000fe20003800000 */
[----:B------:R-:W-:Y:S01]  /*13c0*/  ISETP.GE.AND P5, PT, R30, 0x1, PT ;  /* 0x000000011e00780c */ /* 0x000fe20003fa6270 */
[----:B------:R-:W-:Y:S01]  /*13d0*/  HADD2.F32 R13, -RZ, R22.H0_H0 ;  /* 0x20000016ff0d7230 */ /* 0x000fe20000004100 */
[----:B------:R-:W-:Y:S01]  /*13e0*/  FSETP.GTU.FTZ.AND P6, PT, R106, 20, PT ;  /* 0x41a000006a00780b */ /* 0x000fe20003fdc000 */
[----:B------:R-:W-:Y:S01]  /*13f0*/  FADD.FTZ R96, R15, R138 ;  /* 0x0000008a0f607221 */ /* 0x000fe20000010000 */
[----:B------:R-:W-:-:S02]  /*1400*/  FSETP.GTU.FTZ.AND P3, PT, R102, 20, PT ;  /* 0x41a000006600780b */ /* 0x000fc40003f7c000 */
[----:B------:R-:W-:Y:S01]  /*1410*/  FSETP.GTU.FTZ.AND P2, PT, R100, 20, PT ;  /* 0x41a000006400780b */ /* 0x000fe20003f5c000 */
[----:B------:R-:W-:Y:S04]  /*1420*/  STS.U16 [R117], R0 ;  /* 0x0000000075007388 */ /* 0x000fe80000000400 */
        /* <DEDUP_REMOVED lines=13> */
[----:B------:R-:W0:Y:S04]  /*1500*/  LDS.U16 R23, [R109+0x8] ;  /* 0x000008006d177984 */ /* 0x000e280000000400 */
[----:B------:R-:W0:Y:S01]  /*1510*/  LDS.U16 R24, [R109+0xa] ;  /* 0x00000a006d187984 */ /* 0x000e220000000400 */
[----:B-1----:R-:W-:Y:S02]  /*1520*/  HADD2.F32 R8, -RZ, R26.H0_H0 ;  /* 0x2000001aff087230 */ /* 0x002fe40000004100 */
[----:B------:R-:W-:Y:S02]  /*1530*/  HADD2.F32 R26, -RZ, R107.H0_H0 ;  /* 0x2000006bff1a7230 */ /* 0x000fe40000004100 */
[----:B--2---:R-:W-:Y:S02]  /*1540*/  HADD2.F32 R0, -RZ, R2.H0_H0 ;  /* 0x20000002ff007230 */ /* 0x004fe40000004100 */
[----:B------:R-:W-:Y:S01]  /*1550*/  FFMA.FTZ R135, R8, R6, R135 ;  /* 0x0000000608877223 */ /* 0x000fe20000010087 */
[----:B---3--:R-:W-:-:S03]  /*1560*/  HADD2.F32 R6, -RZ, R3.H0_H0 ;  /* 0x20000003ff067230 */ /* 0x008fc60000004100 */
[----:B------:R-:W-:Y:S01]  /*1570*/  FFMA.FTZ R135, R0, R26, R135 ;  /* 0x0000001a00877223 */ /* 0x000fe20000010087 */
[----:B------:R1:W2:Y:S04]  /*1580*/  LDS.U16 R3, [R109+0xc] ;  /* 0x00000c006d037984 */ /* 0x0002a80000000400 */
[----:B------:R1:W3:Y:S01]  /*1590*/  LDS.U16 R26, [R109+0xe] ;  /* 0x00000e006d1a7984 */ /* 0x0002e20000000400 */
[----:B----4-:R-:W-:Y:S02]  /*15a0*/  HADD2.F32 R2, -RZ, R9.H0_H0 ;  /* 0x20000009ff027230 */ /* 0x010fe40000004100 */
[----:B------:R-:W-:Y:S02]  /*15b0*/  HADD2.F32 R9, -RZ, R4.H0_H0 ;  /* 0x20000004ff097230 */ /* 0x000fe40000004100 */
[----:B------:R-:W-:-:S03]  /*15c0*/  HADD2.F32 R27, -RZ, R105.H0_H0 ;  /* 0x20000069ff1b7230 */ /* 0x000fc60000004100 */
[----:B------:R-:W-:Y:S02]  /*15d0*/  FADD.FTZ R108, R9, R138 ;  /* 0x0000008a096c7221 */ /* 0x000fe40000010000 */
[----:B------:R-:W-:-:S03]  /*15e0*/  FFMA.FTZ R27, R6, R27, R135 ;  /* 0x0000001b061b7223 */ /* 0x000fc60000010087 */
[----:B------:R-:W-:Y:S01]  /*15f0*/  FSETP.GTU.FTZ.AND P0, PT, R108, 20, PT ;  /* 0x41a000006c00780b */ /* 0x000fe20003f1c000 */
[----:B------:R-:W-:Y:S01]  /*1600*/  FFMA.FTZ R31, R2, R28, R27 ;  /* 0x0000001c021f7223 */ /* 0x000fe2000001001b */
[----:B------:R-:W-:Y:S02]  /*1610*/  HADD2.F32 R27, -RZ, R12.H0_H0 ;  /* 0x2000000cff1b7230 */ /* 0x000fe40000004100 */
[----:B------:R-:W-:Y:S02]  /*1620*/  HADD2.F32 R29, -RZ, R14.H0_H0 ;  /* 0x2000000eff1d7230 */ /* 0x000fe40000004100 */
[----:B------:R-:W-:Y:S02]  /*1630*/  HADD2.F32 R28, -RZ, R101.H0_H0 ;  /* 0x20000065ff1c7230 */ /* 0x000fe40000004100 */
[--C-:B------:R-:W-:Y:S01]  /*1640*/  FADD.FTZ R104, R27, R138.reuse ;  /* 0x0000008a1b687221 */ /* 0x100fe20000010000 */
[----:B0-----:R-:W-:Y:S02]  /*1650*/  HADD2.F32 R4, -RZ, R23.H0_H0 ;  /* 0x20000017ff047230 */ /* 0x001fe40000004100 */
[----:B------:R-:W-:Y:S01]  /*1660*/  FADD.FTZ R98, R29, R138 ;  /* 0x0000008a1d627221 */ /* 0x000fe20000010000 */
[----:B------:R-:W-:Y:S01]  /*1670*/  HADD2.F32 R23, -RZ, R99.H0_H0 ;  /* 0x20000063ff177230 */ /* 0x000fe20000004100 */
[----:B------:R-:W-:Y:S01]  /*1680*/  FSETP.GTU.FTZ.AND P4, PT, R104, 20, PT ;  /* 0x41a000006800780b */ /* 0x000fe20003f9c000 */
[----:B------:R-:W-:-:S02]  /*1690*/  FFMA.FTZ R31, R4, R28, R31 ;  /* 0x0000001c041f7223 */ /* 0x000fc4000001001f */
[----:B------:R-:W-:Y:S01]  /*16a0*/  FSETP.GTU.FTZ.AND P1, PT, R98, 20, PT ;  /* 0x41a000006200780b */ /* 0x000fe20003f3c000 */
[----:B------:R-:W-:Y:S01]  /*16b0*/  HADD2.F32 R12, -RZ, R24.H0_H0 ;  /* 0x20000018ff0c7230 */ /* 0x000fe20000004100 */
[----:B-1----:R-:W-:Y:S11]  /*16c0*/  @P0 BRA `(.L_x_16360) ;  /* 0x00000000007c0947 */ /* 0x002ff60003800000 */
        /* <DEDUP_REMOVED lines=31> */
.L_x_16360:
[----:B------:R-:W-:Y:S05]  /*18c0*/  BSYNC B0 ;  /* 0x0000000000007941 */ /* 0x000fea0003800000 */
.L_x_16359:
        /* <DEDUP_REMOVED lines=39> */
.L_x_16362:
[----:B------:R-:W-:Y:S05]  /*1b40*/  BSYNC B0 ;  /* 0x0000000000007941 */ /* 0x000fea0003800000 */
.L_x_16361:
[----:B---3--:R-:W-:Y:S02]  /*1b50*/  HADD2.F32 R26, -RZ, R26.H0_H0 ;  /* 0x2000001aff1a7230 */ /* 0x008fe40000004100 */
        /* <DEDUP_REMOVED lines=36> */
.L_x_16364:
[----:B------:R-:W-:Y:S05]  /*1da0*/  BSYNC B0 ;  /* 0x0000000000007941 */ /* 0x000fea0003800000 */
.L_x_16363:
        /* <DEDUP_REMOVED lines=33> */
.L_x_16366:
[----:B------:R-:W-:Y:S05]  /*1fc0*/  BSYNC B0 ;  /* 0x0000000000007941 */ /* 0x000fea0003800000 */
.L_x_16365:
        /* <DEDUP_REMOVED lines=33> */
.L_x_16368:
[----:B------:R-:W-:Y:S05]  /*21e0*/  BSYNC B0 ;  /* 0x0000000000007941 */ /* 0x000fea0003800000 */
.L_x_16367:
        /* <DEDUP_REMOVED lines=33> */
.L_x_16370:
[----:B------:R-:W-:Y:S05]  /*2400*/  BSYNC B0 ;  /* 0x0000000000007941 */ /* 0x000fea0003800000 */
.L_x_16369:
        /* <DEDUP_REMOVED lines=33> */
.L_x_16372:
[----:B------:R-:W-:Y:S05]  /*2620*/  BSYNC B0 ;  /* 0x0000000000007941 */ /* 0x000fea0003800000 */
.L_x_16371:
        /* <DEDUP_REMOVED lines=33> */
.L_x_16374:
[----:B------:R-:W-:Y:S05]  /*2840*/  BSYNC B0 ;  /* 0x0000000000007941 */ /* 0x000fea0003800000 */
.L_x_16373:
[----:B------:R-:W-:Y:S01]  /*2850*/  BAR.SYNC.DEFER_BLOCKING 0x0 ;  /* 0x0000000000007b1d */ /* 0x000fe20000010000 */
[----:B------:R-:W-:Y:S02]  /*2860*/  LOP3.LUT R192, R134, 0x1f, RZ, 0xc0, !PT ;  /* 0x0000001f86c07812 */ /* 0x000fe400078ec0ff */
[----:B------:R-:W-:Y:S02]  /*2870*/  CS2R R92, SRZ ;  /* 0x00000000005c7805 */ /* 0x000fe4000001ff00 */
[----:B------:R-:W-:Y:S02]  /*2880*/  CS2R R90, SRZ ;  /* 0x00000000005a7805 */ /* 0x000fe4000001ff00 */
        /* <DEDUP_REMOVED lines=12> */
[----:B------:R-:W-:Y:S01]  /*2950*/  FADD.FTZ R0, R26, R26 ;  /* 0x0000001a1a007221 */ /* 0x000fe20000010000 */
[----:B------:R-:W0:Y:S01]  /*2960*/  LDC R143, c[0x0][0x224] ;  /* 0x00008900ff8f7b82 */ /* 0x000e220000000800 */
[----:B------:R-:W-:Y:S01]  /*2970*/  ULDC.64 UR6, c[0x0][0x230] ;  /* 0x00008c0000067ab9 */ /* 0x000fe20000000a00 */
[----:B------:R-:W-:Y:S01]  /*2980*/  IADD3 R76, R120, -0x1, RZ ;  /* 0xffffffff784c7810 */ /* 0x000fe20007ffe0ff */
[----:B------:R-:W-:Y:S01]  /*2990*/  IMAD R24, R140, UR6, RZ ;  /* 0x000000068c187c24 */ /* 0x000fe2000f8e02ff */
[----:B------:R-:W-:Y:S01]  /*29a0*/  SHF.L.U32 R77, R118, 0x1, RZ ;  /* 0x00000001764d7819 */ /* 0x000fe200000006ff */
[C---:B------:R-:W-:Y:S01]  /*29b0*/  IMAD.WIDE.U32 R22, R141.reuse, UR6, RZ ;  /* 0x000000068d167c25 */ /* 0x040fe2000f8e00ff */
[----:B------:R-:W-:Y:S01]  /*29c0*/  LEA.HI R3, R76, R76, RZ, 0x1 ;  /* 0x0000004c4c037211 */ /* 0x000fe200078f08ff */
[----:B------:R-:W-:Y:S01]  /*29d0*/  HFMA2.MMA R75, -RZ, RZ, 0, 0 ;  /* 0x00000000ff4b7435 */ /* 0x000fe200000001ff */
[----:B------:R-:W1:Y:S01]  /*29e0*/  LDC R74, c[0x0][0x218] ;  /* 0x00008600ff4a7b82 */ /* 0x000e620000000800 */
[----:B------:R-:W-:Y:S01]  /*29f0*/  IMAD R73, R141, UR7, R24 ;  /* 0x000000078d497c24 */ /* 0x000fe2000f8e0218 */
[----:B------:R-:W-:Y:S01]  /*2a00*/  IADD3 R24, R121, R25, RZ ;  /* 0x0000001979187210 */ /* 0x000fe20007ffe0ff */
[----:B------:R-:W-:Y:S01]  /*2a10*/  FADD.FTZ R5, R2, R2 ;  /* 0x0000000202057221 */ /* 0x000fe20000010000 */
[----:B------:R-:W-:Y:S01]  /*2a20*/  LOP3.LUT R3, R3, 0xfffffe, RZ, 0xc0, !PT ;  /* 0x00fffffe03037812 */ /* 0x000fe200078ec0ff */
[----:B------:R-:W-:Y:S01]  /*2a30*/  FADD.FTZ R8, R8, R8 ;  /* 0x0000000808087221 */ /* 0x000fe20000010000 */
[----:B------:R-:W-:Y:S01]  /*2a40*/  ISETP.GE.AND P0, PT, R24, R77, PT ;  /* 0x0000004d1800720c */ /* 0x000fe20003f06270 */
[----:B------:R-:W-:Y:S01]  /*2a50*/  FADD.FTZ R6, R6, R6 ;  /* 0x0000000606067221 */ /* 0x000fe20000010000 */
[----:B------:R-:W2:Y:S01]  /*2a60*/  LDC.64 R26, c[0x0][0x348] ;  /* 0x0000d200ff1a7b82 */ /* 0x000ea20000000a00 */
[----:B------:R-:W-:Y:S01]  /*2a70*/  IADD3 R76, R76, -R3, RZ ;  /* 0x800000034c4c7210 */ /* 0x000fe20007ffe0ff */
[----:B------:R-:W-:Y:S01]  /*2a80*/  FADD.FTZ R4, R4, R4 ;  /* 0x0000000404047221 */ /* 0x000fe20000010000 */
[----:B------:R-:W-:Y:S01]  /*2a90*/  FADD.FTZ R3, R12, R12 ;  /* 0x0000000c0c037221 */ /* 0x000fe20000010000 */
[----:B------:R-:W-:Y:S01]  /*2aa0*/  FADD.FTZ R2, R14, R14 ;  /* 0x0000000e0e027221 */ /* 0x000fe20000010000 */
[----:B------:R-:W-:-:S02]  /*2ab0*/  CS2R R92, SRZ ;  /* 0x00000000005c7805 */ /* 0x000fc4000001ff00 */
[----:B------:R-:W-:Y:S02]  /*2ac0*/  CS2R R90, SRZ ;  /* 0x00000000005a7805 */ /* 0x000fe4000001ff00 */
[----:B------:R-:W-:Y:S01]  /*2ad0*/  CS2R R88, SRZ ;  /* 0x0000000000587805 */ /* 0x000fe2000001ff00 */
[----:B------:R-:W3:Y:S01]  /*2ae0*/  LDC.64 R28, c[0x0][0x350] ;  /* 0x0000d400ff1c7b82 */ /* 0x000ee20000000a00 */
[----:B------:R-:W-:Y:S02]  /*2af0*/  CS2R R86, SRZ ;  /* 0x0000000000567805 */ /* 0x000fe4000001ff00 */
[----:B------:R-:W-:Y:S01]  /*2b00*/  P2R R190, PR, RZ, 0x1 ;  /* 0x00000001ffbe7803 */ /* 0x000fe20000000000 */
[----:B------:R-:W-:Y:S01]  /*2b10*/  UMOV UR5, URZ ;  /* 0x0000003f00057c82 */ /* 0x000fe20008000000 */
[----:B------:R-:W-:Y:S01]  /*2b20*/  SHF.R.S32.HI R25, RZ, 0x1f, R24 ;  /* 0x0000001fff197819 */ /* 0x000fe20000011418 */
[----:B------:R-:W-:Y:S01]  /*2b30*/  UMOV UR6, URZ ;  /* 0x0000003f00067c82 */ /* 0x000fe20008000000 */
[----:B------:R-:W-:Y:S01]  /*2b40*/  IADD3 R73, R23, R73, RZ ;  /* 0x0000004917497210 */ /* 0x000fe20007ffe0ff */
        /* <DEDUP_REMOVED lines=15> */
.L_x_16422:
        /* <DEDUP_REMOVED lines=11> */
[-C--:B------:R-:W-:Y:S02]  /*2cf0*/  ISETP.GE.AND P3, PT, R14, R77.reuse, PT ;  /* 0x0000004d0e00720c */ /* 0x080fe40003f66270 */
[----:B------:R-:W-:Y:S02]  /*2d00*/  LEA.HI.X R45, R12, R124, R13, 0x1, P0 ;  /* 0x0000007c0c2d7211 */ /* 0x000fe400000f0c0d */
[----:B------:R-:W-:Y:S02]  /*2d10*/  ISETP.GE.AND P0, PT, R66, R77, PT ;  /* 0x0000004d4200720c */ /* 0x000fe40003f06270 */
[----:B------:R-:W-:-:S02]  /*2d20*/  PRMT R52, RZ, 0x7610, R52 ;  /* 0x00007610ff347816 */ /* 0x000fc40000000034 */
[----:B------:R-:W-:Y:S02]  /*2d30*/  ISETP.GE.AND P5, PT, R64, R77, PT ;  /* 0x0000004d4000720c */ /* 0x000fe40003fa6270 */
[----:B------:R-:W-:Y:S02]  /*2d40*/  PRMT R9, RZ, 0x7610, R9 ;  /* 0x00007610ff097816 */ /* 0x000fe40000000009 */
[C---:B------:R-:W-:Y:S02]  /*2d50*/  IADD3 R148, R24.reuse, 0x140, RZ ;  /* 0x0000014018947810 */ /* 0x040fe40007ffe0ff */
[----:B------:R-:W-:Y:S02]  /*2d60*/  PRMT R50, RZ, 0x7610, R50 ;  /* 0x00007610ff327816 */ /* 0x000fe40000000032 */
[----:B------:R-:W-:Y:S01]  /*2d70*/  IADD3 R68, R24, 0xa0, RZ ;  /* 0x000000a018447810 */ /* 0x000fe20007ffe0ff */
[----:B--2---:R-:W2:Y:S01]  /*2d80*/  @!P0 LDG.E.U16 R52, desc[UR14][R44.64+0x100] ;  /* 0x0001000e2c348981 */ /* 0x004ea2000c1e1500 */
[----:B------:R-:W-:-:S02]  /*2d90*/  ISETP.NE.AND P6, PT, R190, RZ, PT ;  /* 0x000000ffbe00720c */ /* 0x000fc40003fc5270 */
[C---:B------:R-:W-:Y:S01]  /*2da0*/  IADD3 R70, R24.reuse, 0xc0, RZ ;  /* 0x000000c018467810 */ /* 0x040fe20007ffe0ff */
[----:B---3--:R-:W3:Y:S01]  /*2db0*/  @!P3 LDG.E.U16 R9, desc[UR14][R44.64+0x40] ;  /* 0x0000400e2c09b981 */ /* 0x008ee2000c1e1500 */
[C---:B------:R-:W-:Y:S02]  /*2dc0*/  IADD3 R146, R24.reuse, 0x120, RZ ;  /* 0x0000012018927810 */ /* 0x040fe40007ffe0ff */
[----:B------:R-:W-:Y:S01]  /*2dd0*/  IADD3 R144, R24, 0x100, RZ ;  /* 0x0000010018907810 */ /* 0x000fe20007ffe0ff */
[----:B----4-:R-:W4:Y:S01]  /*2de0*/  @!P4 LDG.E.U16 R50, desc[UR14][R44.64+0x80] ;  /* 0x0000800e2c32c981 */ /* 0x010f22000c1e1500 */
        /* <DEDUP_REMOVED lines=46> */
[----:B------:R-:W-:Y:S01]  /*30d0*/  MOV R72, R22 ;  /* 0x0000001600487202 */ /* 0x000fe20000000f00 */
[----:B------:R-:W-:Y:S01]  /*30e0*/  IMAD.WIDE.U32 R12, R75, UR32, R24 ;  /* 0x000000204b0c7c25 */ /* 0x000fe2000f8e0018 */
[----:B------:R-:W-:-:S03]  /*30f0*/  SHF.L.U32 R65, R118, 0x1, RZ ;  /* 0x0000000176417819 */ /* 0x000fc600000006ff */
[C---:B------:R-:W-:Y:S02]  /*3100*/  IMAD R47, R75.reuse, UR33, R162 ;  /* 0x000000214b2f7c24 */ /* 0x040fe4000f8e02a2 */
[----:B------:R-:W-:Y:S01]  /*3110*/  IMAD R160, R206, UR28, RZ ;  /* 0x0000001ccea07c24 */ /* 0x000fe2000f8e02ff */
[-C--:B------:R-:W-:Y:S01]  /*3120*/  ISETP.GE.AND P0, PT, R14, R65.reuse, PT ;  /* 0x000000410e00720c */ /* 0x080fe20003f06270 */
[C---:B------:R-:W-:Y:S01]  /*3130*/  IMAD.WIDE.U32 R14, R75.reuse, UR28, R72 ;  /* 0x0000001c4b0e7c25 */ /* 0x040fe2000f8e0048 */
[----:B------:R-:W-:Y:S02]  /*3140*/  ISETP.GE.AND P1, PT, R46, R65, PT ;  /* 0x000000412e00720c */ /* 0x000fe40003f26270 */
[----:B------:R-:W-:Y:S01]  /*3150*/  LEA R46, P5, R12, R123, 0x1 ;  /* 0x0000007b0c2e7211 */ /* 0x000fe200078a08ff */
[----:B-1----:R-:W-:Y:S01]  /*3160*/  IMAD R45, R75, UR29, R160 ;  /* 0x0000001d4b2d7c24 */ /* 0x002fe2000f8e02a0 */
[----:B------:R-:W-:Y:S01]  /*3170*/  IADD3 R13, R13, R47, RZ ;  /* 0x0000002f0d0d7210 */ /* 0x000fe20007ffe0ff */
[----:B------:R-:W-:Y:S01]  /*3180*/  UMOV UR7, 0x400 ;  /* 0x0000040000077882 */ /* 0x000fe20000000000 */
[----:B0-----:R-:W-:-:S02]  /*3190*/  LEA R44, P2, R14, R42, 0x3 ;  /* 0x0000002a0e2c7211 */ /* 0x001fc400078418ff */
[----:B------:R-:W-:Y:S02]  /*31a0*/  LEA.HI.X R47, R12, R122, R13, 0x1, P5 ;  /* 0x0000007a0c2f7211 */ /* 0x000fe400028f0c0d */
[----:B------:R-:W-:Y:S02]  /*31b0*/  IADD3 R15, R15, R45, RZ ;  /* 0x0000002d0f0f7210 */ /* 0x000fe40007ffe0ff */
[C---:B------:R-:W-:Y:S01]  /*31c0*/  IADD3 R13, R132.reuse, 0x100, RZ ;  /* 0x00000100840d7810 */ /* 0x040fe20007ffe0ff */
[----:B------:R-:W-:Y:S01]  /*31d0*/  ULEA UR7, UR8, UR7, 0x18 ;  /* 0x0000000708077291 */ /* 0x000fe2000f8ec03f */
[----:B------:R-:W-:Y:S02]  /*31e0*/  IADD3 R63, R132, 0x140, RZ ;  /* 0x00000140843f7810 */ /* 0x000fe40007ffe0ff */
[----:B------:R-:W-:Y:S02]  /*31f0*/  LEA.HI.X R45, R14, R43, R15, 0x3, P2 ;  /* 0x0000002b0e2d7211 */ /* 0x000fe400010f1c0f */
[----:B------:R-:W-:-:S02]  /*3200*/  LEA.HI.SX32 R13, R13, R132, 0x1b ;  /* 0x000000840d0d7211 */ /* 0x000fc400078fdaff */
[C---:B------:R-:W-:Y:S02]  /*3210*/  IADD3 R15, R132.reuse, 0x120, RZ ;  /* 0x00000120840f7810 */ /* 0x040fe40007ffe0ff */
[-C--:B------:R-:W-:Y:S01]  /*3220*/  LEA.HI.SX32 R63, R63, R132.reuse, 0x1b ;  /* 0x000000843f3f7211 */ /* 0x080fe200078fdaff */
[----:B------:R-:W2:Y:S01]  /*3230*/  LDG.E.64 R44, desc[UR14][R44.64] ;  /* 0x0000000e2c2c7981 */ /* 0x000ea2000c1e1b00 */
[----:B------:R-:W-:Y:S02]  /*3240*/  LEA R12, R13, UR7, 0x1 ;  /* 0x000000070d0c7c11 */ /* 0x000fe4000f8e08ff */
[----:B------:R-:W-:Y:S02]  /*3250*/  LEA.HI.SX32 R15, R15, R132, 0x1b ;  /* 0x000000840f0f7211 */ /* 0x000fe400078fdaff */
[----:B------:R-:W-:Y:S02]  /*3260*/  IADD3 R13, R132, 0x180, RZ ;  /* 0x00000180840d7810 */ /* 0x000fe40007ffe0ff */
[----:B------:R-:W-:-:S02]  /*3270*/  LEA R14, R63, UR7, 0x1 ;  /* 0x000000073f0e7c11 */ /* 0x000fc4000f8e08ff */
[----:B------:R-:W-:Y:S02]  /*3280*/  IADD3 R63, R132, 0x1e0, RZ ;  /* 0x000001e0843f7810 */ /* 0x000fe40007ffe0ff */
[----:B------:R-:W-:Y:S02]  /*3290*/  LEA R15, R15, UR7, 0x1 ;  /* 0x000000070f0f7c11 */ /* 0x000fe4000f8e08ff */
[----:B------:R-:W-:Y:S02]  /*32a0*/  LEA.HI.SX32 R63, R63, R132, 0x1b ;  /* 0x000000843f3f7211 */ /* 0x000fe400078fdaff */
[-C--:B------:R-:W-:Y:S02]  /*32b0*/  ISETP.GE.AND P2, PT, R24, R65.reuse, PT ;  /* 0x000000411800720c */ /* 0x080fe40003f46270 */
[----:B------:R-:W-:Y:S02]  /*32c0*/  ISETP.GE.AND P3, PT, R64, R65, PT ;  /* 0x000000414000720c */ /* 0x000fe40003f66270 */
[----:B------:R-:W-:-:S02]  /*32d0*/  PRMT R69, RZ, 0x7610, R69 ;  /* 0x00007610ff457816 */ /* 0x000fc40000000045 */
[-C--:B------:R-:W-:Y:S02]  /*32e0*/  ISETP.GE.AND P4, PT, R66, R65.reuse, PT ;  /* 0x000000414200720c */ /* 0x080fe40003f86270 */
[----:B------:R-:W-:Y:S02]  /*32f0*/  ISETP.GE.AND P5, PT, R68, R65, PT ;  /* 0x000000414400720c */ /* 0x000fe40003fa6270 */
[----:B------:R-:W-:Y:S02]  /*3300*/  PRMT R145, RZ, 0x7610, R145 ;  /* 0x00007610ff917816 */ /* 0x000fe40000000091 */
[----:B------:R-:W-:Y:S02]  /*3310*/  PRMT R147, RZ, 0x7610, R147 ;  /* 0x00007610ff937816 */ /* 0x000fe40000000093 */
[----:B------:R-:W-:Y:S02]  /*3320*/  PRMT R149, RZ, 0x7610, R149 ;  /* 0x00007610ff957816 */ /* 0x000fe40000000095 */
[----:B------:R-:W-:-:S02]  /*3330*/  PRMT R151, RZ, 0x7610, R151 ;  /* 0x00007610ff977816 */ /* 0x000fc40000000097 */
[----:B------:R-:W-:Y:S02]  /*3340*/  PRMT R153, RZ, 0x7610, R153 ;  /* 0x00007610ff997816 */ /* 0x000fe40000000099 */
[----:B------:R-:W-:Y:S01]  /*3350*/  PRMT R155, RZ, 0x7610, R155 ;  /* 0x00007610ff9b7816 */ /* 0x000fe2000000009b */
[----:B---3--:R-:W-:Y:S04]  /*3360*/  STS.U16 [R117], R48 ;  /* 0x0000003075007388 */ /* 0x008fe80000000400 */
[----:B------:R0:W-:Y:S04]  /*3370*/  STS.U16 [R116+0x40], R9 ;  /* 0x0000400974007388 */ /* 0x0001e80000000400 */
[----:B----4-:R-:W-:Y:S04]  /*3380*/  STS.U16 [R115+0x80], R50 ;  /* 0x0000803273007388 */ /* 0x010fe80000000400 */
[----:B--2---:R1:W-:Y:S01]  /*3390*/  STS.U16 [R114+0xc0], R49 ;  /* 0x0000c03172007388 */ /* 0x0043e20000000400 */
[----:B0-----:R-:W-:-:S03]  /*33a0*/  IADD3 R9, R132, 0x160, RZ ;  /* 0x0000016084097810 */ /* 0x001fc60007ffe0ff */
[----:B------:R-:W-:Y:S01]  /*33b0*/  STS.U16 [R113+0x100], R52 ;  /* 0x0001003471007388 */ /* 0x000fe20000000400 */
        /* <DEDUP_REMOVED lines=10> */
[----:B------:R-:W-:Y:S01]  /*3460*/  STS.U16 [R12+0x200], R55 ;  /* 0x000200370c007388 */ /* 0x000fe20000000400 */
[----:B------:R-:W-:-:S02]  /*3470*/  LEA R52, R48, UR7, 0x1 ;  /* 0x0000000730347c11 */ /* 0x000fc4000f8e08ff */
[----:B------:R-:W-:Y:S01]  /*3480*/  LEA R51, R49, UR7, 0x1 ;  /* 0x0000000731337c11 */ /* 0x000fe2000f8e08ff */
[----:B------:R-:W-:Y:S01]  /*3490*/  STS.U16 [R15+0x240], R56 ;  /* 0x000240380f007388 */ /* 0x000fe20000000400 */
[----:B------:R-:W-:-:S03]  /*34a0*/  LEA R64, R50, UR7, 0x1 ;  /* 0x0000000732407c11 */ /* 0x000fc6000f8e08ff */
[----:B------:R1:W-:Y:S01]  /*34b0*/  STS.U16 [R14+0x280], R57 ;  /* 0x000280390e007388 */ /* 0x0003e20000000400 */
[----:B------:R-:W-:Y:S02]  /*34c0*/  PRMT R49, RZ, 0x7610, R49 ;  /* 0x00007610ff317816 */ /* 0x000fe40000000031 */
[----:B0-----:R-:W-:Y:S01]  /*34d0*/  PRMT R110, RZ, 0x7610, R110 ;  /* 0x00007610ff6e7816 */ /* 0x001fe2000000006e */
        /* <DEDUP_REMOVED lines=40> */
[----:B------:R-:W-:-:S02]  /*3760*/  ISETP.NE.AND P0, PT, R192, RZ, PT ;  /* 0x000000ffc000720c */ /* 0x000fc40003f05270 */
[----:B------:R-:W-:Y:S02]  /*3770*/  SHF.L.U32 R9, R132, 0x4, RZ ;  /* 0x0000000484097819 */ /* 0x000fe400000006ff */
[----:B------:R-:W-:Y:S02]  /*3780*/  ISETP.LT.OR P1, PT, R120, 0x2, P0 ;  /* 0x000000027800780c */ /* 0x000fe40000721670 */
[C---:B------:R-:W-:Y:S02]  /*3790*/  IADD3 R53, R132.reuse, 0x40, RZ ;  /* 0x0000004084357810 */ /* 0x040fe40007ffe0ff */
[C---:B------:R-:W-:Y:S02]  /*37a0*/  IADD3 R55, R132.reuse, 0x20, RZ ;  /* 0x0000002084377810 */ /* 0x040fe40007ffe0ff */
[----:B------:R-:W-:Y:S02]  /*37b0*/  LEA.HI.SX32 R9, R9, R9, 0x1b ;  /* 0x0000000909097211 */ /* 0x000fe400078fdaff */
[----:B------:R-:W-:-:S02]  /*37c0*/  LEA.HI.SX32 R117, R132, R132, 0x1b ;  /* 0x0000008484757211 */ /* 0x000fc400078fdaff */
[-C--:B------:R-:W-:Y:S02]  /*37d0*/  LEA.HI.SX32 R53, R53, R132.reuse, 0x1b ;  /* 0x0000008435357211 */ /* 0x080fe400078fdaff */
[----:B------:R-:W-:Y:S01]  /*37e0*/  LEA.HI.SX32 R55, R55, R132, 0x1b ;  /* 0x0000008437377211 */ /* 0x000fe200078fdaff */
[----:B0-----:R-:W-:Y:S01]  /*37f0*/  FMUL.FTZ R47, R44, 1.4426950216293334961 ;  /* 0x3fb8aa3b2c2f7820 */ /* 0x001fe20000410000 */
[----:B------:R-:W-:Y:S01]  /*3800*/  LEA R60, R9, UR7, 0x1 ;  /* 0x00000007093c7c11 */ /* 0x000fe2000f8e08ff */
[----:B------:R-:W0:Y:S01]  /*3810*/  @!P1 LDC R152, c[0x0][0x21c] ;  /* 0x00008700ff989b82 */ /* 0x000e220000000800 */
[----:B------:R-:W-:Y:S02]  /*3820*/  LEA R117, R117, UR7, 0x1 ;  /* 0x0000000775757c11 */ /* 0x000fe4000f8e08ff */
[----:B------:R-:W-:Y:S01]  /*3830*/  LEA R116, R55, UR7, 0x1 ;  /* 0x0000000737747c11 */ /* 0x000fe2000f8e08ff */
[----:B------:R-:W1:Y:S01]  /*3840*/  LDS.U16 R72, [R60] ;  /* 0x000000003c487984 */ /* 0x000e620000000400 */
[----:B------:R-:W-:-:S02]  /*3850*/  LEA R115, R53, UR7, 0x1 ;  /* 0x0000000735737c11 */ /* 0x000fc4000f8e08ff */
[C---:B------:R-:W-:Y:S01]  /*3860*/  IADD3 R113, R132.reuse, 0xc0, RZ ;  /* 0x000000c084717810 */ /* 0x040fe20007ffe0ff */
[----:B------:R-:W0:Y:S04]  /*3870*/  LDS.U16 R71, [R60+0x2] ;  /* 0x000002003c477984 */ /* 0x000e280000000400 */
[----:B------:R-:W0:Y:S04]  /*3880*/  LDS.U16 R67, [R60+0x4] ;  /* 0x000004003c437984 */ /* 0x000e280000000400 */
[----:B------:R-:W0:Y:S04]  /*3890*/  LDS.U16 R68, [R60+0x6] ;  /* 0x000006003c447984 */ /* 0x000e280000000400 */
[----:B------:R-:W-:Y:S04]  /*38a0*/  LDS.U16 R65, [R60+0x8] ;  /* 0x000008003c417984 */ /* 0x000fe80000000400 */
[----:B------:R-:W0:Y:S04]  /*38b0*/  LDS.U16 R66, [R60+0xa] ;  /* 0x00000a003c427984 */ /* 0x000e280000000400 */
[----:B------:R-:W-:Y:S04]  /*38c0*/  LDS.U16 R61, [R60+0xc] ;  /* 0x00000c003c3d7984 */ /* 0x000fe80000000400 */
[----:B------:R-:W0:Y:S04]  /*38d0*/  LDS.U16 R63, [R60+0xe] ;  /* 0x00000e003c3f7984 */ /* 0x000e280000000400 */
[----:B------:R-:W3:Y:S04]  /*38e0*/  LDS.U16 R59, [R60+0x10] ;  /* 0x000010003c3b7984 */ /* 0x000ee80000000400 */
[----:B------:R-:W3:Y:S04]  /*38f0*/  LDS.U16 R58, [R60+0x12] ;  /* 0x000012003c3a7984 */ /* 0x000ee80000000400 */
[----:B------:R-:W3:Y:S04]  /*3900*/  LDS.U16 R56, [R60+0x14] ;  /* 0x000014003c387984 */ /* 0x000ee80000000400 */
[----:B------:R-:W3:Y:S04]  /*3910*/  LDS.U16 R55, [R60+0x16] ;  /* 0x000016003c377984 */ /* 0x000ee80000000400 */
[----:B------:R-:W-:Y:S04]  /*3920*/  LDS.U16 R53, [R60+0x18] ;  /* 0x000018003c357984 */ /* 0x000fe80000000400 */
[----:B------:R-:W3:Y:S04]  /*3930*/  LDS.U16 R54, [R60+0x1a] ;  /* 0x00001a003c367984 */ /* 0x000ee80000000400 */
[----:B------:R-:W3:Y:S04]  /*3940*/  LDS.U16 R50, [R60+0x1c] ;  /* 0x00001c003c327984 */ /* 0x000ee80000000400 */
[----:B------:R-:W3:Y:S01]  /*3950*/  LDS.U16 R9, [R60+0x1e] ;  /* 0x00001e003c097984 */ /* 0x000ee20000000400 */
[C---:B------:R-:W-:Y:S01]  /*3960*/  IADD3 R111, R132.reuse, 0xe0, RZ ;  /* 0x000000e0846f7810 */ /* 0x040fe20007ffe0ff */
[----:B------:R-:W-:Y:S01]  /*3970*/  FMUL.FTZ R46, R47, R108 ;  /* 0x0000006c2f2e7220 */ /* 0x000fe20000410000 */
[----:B------:R-:W-:-:S02]  /*3980*/  IADD3 R157, R132, 0xa0, RZ ;  /* 0x000000a0849d7810 */ /* 0x000fc40007ffe0ff */
[C---:B------:R-:W-:Y:S02]  /*3990*/  IADD3 R161, R132.reuse, 0x60, RZ ;  /* 0x0000006084a17810 */ /* 0x040fe40007ffe0ff */
[----:B------:R-:W-:Y:S02]  /*39a0*/  IADD3 R159, R132, 0x80, RZ ;  /* 0x00000080849f7810 */ /* 0x000fe40007ffe0ff */
[-C--:B------:R-:W-:Y:S01]  /*39b0*/  LEA.HI.SX32 R161, R161, R132.reuse, 0x1b ;  /* 0x00000084a1a17211 */ /* 0x080fe200078fdaff */
[----:B------:R-:W-:Y:S01]  /*39c0*/  MUFU.EX2 R46, R46 ;  /* 0x0000002e002e7308 */ /* 0x000fe20000000800 */
[-C--:B------:R-:W-:Y:S02]  /*39d0*/  LEA.HI.SX32 R112, R157, R132.reuse, 0x1b ;  /* 0x000000849d707211 */ /* 0x080fe400078fdaff */
[----:B------:R-:W-:Y:S02]  /*39e0*/  LEA.HI.SX32 R159, R159, R132, 0x1b ;  /* 0x000000849f9f7211 */ /* 0x000fe400078fdaff */
[----:B------:R-:W-:-:S02]  /*39f0*/  ISETP.NE.AND P2, PT, R134, RZ, PT ;  /* 0x000000ff8600720c */ /* 0x000fc40003f45270 */
[----:B------:R-:W-:Y:S02]  /*3a00*/  LEA R114, R161, UR7, 0x1 ;  /* 0x00000007a1727c11 */ /* 0x000fe4000f8e08ff */
[----:B------:R-:W-:Y:S01]  /*3a10*/  LEA R112, R112, UR7, 0x1 ;  /* 0x0000000770707c11 */ /* 0x000fe2000f8e08ff */
[----:B-1----:R-:W-:Y:S02]  /*3a20*/  HADD2.F32 R72, -RZ, R72.H0_H0 ;  /* 0x20000048ff487230 */ /* 0x002fe40000004100 */
[----:B0-----:R-:W-:-:S03]  /*3a30*/  HADD2.F32 R71, -RZ, R71.H0_H0 ;  /* 0x20000047ff477230 */ /* 0x001fc60000004100 */
        /* <DEDUP_REMOVED lines=14> */
[----:B----4-:R0:W-:Y:S04]  /*3b20*/  STS.U16 [R117+0x420], R48 ;  /* 0x0004203075007388 */ /* 0x0101e80000000400 */
[----:B--2---:R1:W-:Y:S01]  /*3b30*/  STS.U16 [R116+0x460], R49 ;  /* 0x0004603174007388 */ /* 0x0043e20000000400 */
[----:B0-----:R-:W-:-:S03]  /*3b40*/  FMUL.FTZ R48, R45, R108 ;  /* 0x0000006c2d307220 */ /* 0x001fc60000410000 */
[----:B---3--:R0:W-:Y:S01]  /*3b50*/  STS.U16 [R115+0x4a0], R110 ;  /* 0x0004a06e73007388 */ /* 0x0081e20000000400 */
[----:B-1----:R-:W-:Y:S01]  /*3b60*/  LEA.HI.SX32 R49, R113, R132, 0x1b ;  /* 0x0000008471317211 */ /* 0x002fe200078fdaff */
[----:B------:R-:W-:Y:S01]  /*3b70*/  FMUL.RZ R150, R48, 0.15915493667125701904 ;  /* 0x3e22f98330967820 */ /* 0x000fe2000040c000 */
[----:B------:R-:W-:-:S03]  /*3b80*/  LEA R113, R159, UR7, 0x1 ;  /* 0x000000079f717c11 */ /* 0x000fc6000f8e08ff */
[----:B------:R-:W1:Y:S01]  /*3b90*/  MUFU.COS R157, R150 ;  /* 0x00000096009d7308 */ /* 0x000e620000000000 */
[----:B0-----:R-:W-:Y:S02]  /*3ba0*/  LEA.HI.SX32 R110, R111, R132, 0x1b ;  /* 0x000000846f6e7211 */ /* 0x001fe400078fdaff */
[----:B------:R-:W-:-:S05]  /*3bb0*/  LEA R111, R49, UR7, 0x1 ;  /* 0x00000007316f7c11 */ /* 0x000fca000f8e08ff */
[----:B------:R-:W0:Y:S01]  /*3bc0*/  MUFU.SIN R49, R150 ;  /* 0x0000009600317308 */ /* 0x000e220000000400 */
[----:B------:R-:W-:Y:S01]  /*3bd0*/  LEA R110, R110, UR7, 0x1 ;  /* 0x000000076e6e7c11 */ /* 0x000fe2000f8e08ff */
[----:B------:R-:W-:Y:S01]  /*3be0*/  STS.U16 [R114+0x4e0], R69 ;  /* 0x0004e04572007388 */ /* 0x000fe20000000400 */
[----:B------:R-:W-:-:S03]  /*3bf0*/  @!P1 IADD3 R48, R120, -0x2, RZ ;  /* 0xfffffffe78309810 */ /* 0x000fc60007ffe0ff */
[----:B------:R2:W-:Y:S04]  /*3c00*/  STS.U16 [R113+0x520], R62 ;  /* 0x0005203e71007388 */ /* 0x0005e80000000400 */
[----:B------:R-:W-:Y:S04]  /*3c10*/  STS.U16 [R112+0x560], R145 ;  /* 0x0005609170007388 */ /* 0x000fe80000000400 */
[----:B------:R-:W-:Y:S01]  /*3c20*/  STS.U16 [R111+0x5a0], R70 ;  /* 0x0005a0466f007388 */ /* 0x000fe20000000400 */
[----:B--2---:R-:W-:-:S03]  /*3c30*/  LEA R62, R76, R75, 0x8 ;  /* 0x0000004b4c3e7211 */ /* 0x004fc600078e40ff */
[----:B------:R-:W-:Y:S01]  /*3c40*/  STS.U16 [R110+0x5e0], R147 ;  /* 0x0005e0936e007388 */ /* 0x000fe20000000400 */
[----:B------:R-:W-:-:S03]  /*3c50*/  @P2 IADD3 R62, R134, 0x200, RZ ;  /* 0x00000200863e2810 */ /* 0x000fc60007ffe0ff */
[----:B------:R-:W-:Y:S01]  /*3c60*/  STS.U16 [R12+0x620], R149 ;  /* 0x000620950c007388 */ /* 0x000fe20000000400 */
[----:B------:R-:W-:-:S03]  /*3c70*/  @!P1 IMAD R69, R48, R152, R75 ;  /* 0x0000009830459224 */ /* 0x000fc600078e024b */
[----:B------:R-:W-:Y:S01]  /*3c80*/  STS.U16 [R15+0x660], R142 ;  /* 0x0006608e0f007388 */ /* 0x000fe20000000400 */
[----:B-1----:R-:W-:-:S03]  /*3c90*/  FMUL.FTZ R48, R46, R157 ;  /* 0x0000009d2e307220 */ /* 0x002fc60000410000 */
[----:B------:R-:W-:Y:S01]  /*3ca0*/  STS.U16 [R14+0x6a0], R151 ;  /* 0x0006a0970e007388 */ /* 0x000fe20000000400 */
[----:B0-----:R-:W-:Y:S01]  /*3cb0*/  FMUL.FTZ R49, R46, R49 ;  /* 0x000000312e317220 */ /* 0x001fe20000410000 */
[----:B------:R-:W-:Y:S02]  /*3cc0*/  LEA R62, R62, UR7, 0x3 ;  /* 0x000000073e3e7c11 */ /* 0x000fe4000f8e18ff */
[----:B------:R0:W-:Y:S04]  /*3cd0*/  STS.U16 [R13+0x6e0], R144 ;  /* 0x0006e0900d007388 */ /* 0x0001e80000000400 */
[----:B------:R-:W-:Y:S04]  /*3ce0*/  STS.U16 [R52+0x720], R153 ;  /* 0x0007209934007388 */ /* 0x000fe80000000400 */
[----:B------:R-:W-:Y:S04]  /*3cf0*/  STS.U16 [R51+0x760], R146 ;  /* 0x0007609233007388 */ /* 0x000fe80000000400 */
[----:B------:R1:W-:Y:S04]  /*3d00*/  STS.U16 [R64+0x7a0], R155 ;  /* 0x0007a09b40007388 */ /* 0x0003e80000000400 */
[----:B------:R-:W-:Y:S01]  /*3d10*/  STS.U16 [R57+0x7e0], R148 ;  /* 0x0007e09439007388 */ /* 0x000fe20000000400 */
        /* <DEDUP_REMOVED lines=19> */
[----:B0-----:R-:W-:Y:S01]  /*3e50*/  CS2R R144, SRZ ;  /* 0x0000000000907805 */ /* 0x001fe2000001ff00 */
[----:B------:R-:W-:Y:S01]  /*3e60*/  @!P1 IMAD.WIDE R12, R69, 0x10, R18 ;  /* 0x00000010450c9825 */ /* 0x000fe200078e0212 */
[----:B------:R-:W-:Y:S03]  /*3e70*/  BAR.SYNC.DEFER_BLOCKING 0x0 ;  /* 0x0000000000007b1d */ /* 0x000fe60000010000 */
[----:B-1----:R-:W-:Y:S01]  /*3e80*/  FMUL.RZ R64, R46, 0.15915493667125701904 ;  /* 0x3e22f9832e407820 */ /* 0x002fe2000040c000 */
[----:B------:R-:W-:Y:S01]  /*3e90*/  FMUL.FTZ R46, R47, R106 ;  /* 0x0000006a2f2e7220 */ /* 0x000fe20000410000 */
[----:B------:R-:W-:-:S04]  /*3ea0*/  FMUL.FTZ R52, R45, R104 ;  /* 0x000000682d347220 */ /* 0x000fc80000410000 */
[----:B---3--:R-:W-:Y:S01]  /*3eb0*/  FMUL.RZ R60, R52, 0.15915493667125701904 ;  /* 0x3e22f983343c7820 */ /* 0x008fe2000040c000 */
[----:B------:R-:W-:Y:S01]  /*3ec0*/  MUFU.SIN R51, R64 ;  /* 0x0000004000337308 */ /* 0x000fe20000000400 */
[----:B------:R-:W-:-:S07]  /*3ed0*/  FMUL.FTZ R52, R45, R100 ;  /* 0x000000642d347220 */ /* 0x000fce0000410000 */
[----:B------:R-:W0:Y:S01]  /*3ee0*/  MUFU.EX2 R46, R46 ;  /* 0x0000002e002e7308 */ /* 0x000e220000000800 */
[----:B------:R1:W5:Y:S07]  /*3ef0*/  @!P1 LDG.E.64 R144, desc[UR14][R12.64+0x8] ;  /* 0x0000080e0c909981 */ /* 0x00036e000c1e1b00 */
[----:B------:R-:W3:Y:S01]  /*3f00*/  MUFU.COS R57, R64 ;  /* 0x0000004000397308 */ /* 0x000ee20000000000 */
[----:B-1----:R-:W-:-:S07]  /*3f10*/  FMUL.FTZ R12, R47, R104 ;  /* 0x000000682f0c7220 */ /* 0x002fce0000410000 */
[----:B------:R-:W-:Y:S01]  /*3f20*/  MUFU.SIN R69, R60 ;  /* 0x0000003c00457308 */ /* 0x000fe20000000400 */
[----:B------:R-:W-:-:S07]  /*3f30*/  FMUL.FTZ R13, R45, R102 ;  /* 0x000000662d0d7220 */ /* 0x000fce0000410000 */
[----:B------:R1:W-:Y:S01]  /*3f40*/  MUFU.COS R165, R60 ;  /* 0x0000003c00a57308 */ /* 0x0003e20000000000 */
[----:B----4-:R-:W-:Y:S01]  /*3f50*/  FMUL.RZ R62, R13, 0.15915493667125701904 ;  /* 0x3e22f9830d3e7820 */ /* 0x010fe2000040c000 */
[----:B------:R-:W-:-:S06]  /*3f60*/  FMUL.FTZ R13, R47, R102 ;  /* 0x000000662f0d7220 */ /* 0x000fcc0000410000 */
[----:B------:R-:W4:Y:S01]  /*3f70*/  MUFU.EX2 R12, R12 ;  /* 0x0000000c000c7308 */ /* 0x000f220000000800 */
[----:B-1----:R-:W-:Y:S01]  /*3f80*/  FMUL.FTZ R60, R45, R98 ;  /* 0x000000622d3c7220 */ /* 0x002fe20000410000 */
[----:B------:R-:W-:-:S03]  /*3f90*/  FMUL.RZ R64, R52, 0.15915493667125701904 ;  /* 0x3e22f98334407820 */ /* 0x000fc6000040c000 */
[----:B------:R-:W-:Y:S01]  /*3fa0*/  FMUL.RZ R70, R60, 0.15915493667125701904 ;  /* 0x3e22f9833c467820 */ /* 0x000fe2000040c000 */
[----:B------:R-:W-:-:S03]  /*3fb0*/  FMUL.FTZ R52, R47, R100 ;  /* 0x000000642f347220 */ /* 0x000fc60000410000 */
[----:B------:R-:W-:Y:S01]  /*3fc0*/  MUFU.SIN R151, R70 ;  /* 0x0000004600977308 */ /* 0x000fe20000000400 */
[----:B0-----:R-:W-:-:S07]  /*3fd0*/  FMUL.FTZ R168, R46, R51 ;  /* 0x000000332ea87220 */ /* 0x001fce0000410000 */
[----:B------:R0:W-:Y:S01]  /*3fe0*/  MUFU.COS R153, R70 ;  /* 0x0000004600997308 */ /* 0x0001e20000000000 */
[----:B---3--:R-:W-:Y:S01]  /*3ff0*/  FMUL.FTZ R170, R46, R57 ;  /* 0x000000392eaa7220 */ /* 0x008fe20000410000 */
[----:B0-----:R-:W-:-:S06]  /*4000*/  HADD2.F32 R70, -RZ, R194.H0_H0 ;  /* 0x200000c2ff467230 */ /* 0x001fcc0000004100 */
[----:B------:R-:W-:Y:S01]  /*4010*/  MUFU.SIN R146, R62 ;  /* 0x0000003e00927308 */ /* 0x000fe20000000400 */
[----:B------:R-:W-:Y:S01]  /*4020*/  FMUL.FTZ R46, R45, R94 ;  /* 0x0000005e2d2e7220 */ /* 0x000fe20000410000 */
[C---:B------:R-:W-:Y:S01]  /*4030*/  FMUL.FTZ R191, R70.reuse, R191 ;  /* 0x000000bf46bf7220 */ /* 0x040fe20000410000 */
[----:B------:R-:W-:-:S05]  /*4040*/  FMUL.FTZ R179, R70, R179 ;  /* 0x000000b346b37220 */ /* 0x000fca0000410000 */
[----:B------:R0:W-:Y:S01]  /*4050*/  MUFU.COS R148, R62 ;  /* 0x0000003e00947308 */ /* 0x0001e20000000000 */
[----:B------:R-:W-:Y:S01]  /*4060*/  FMUL.FTZ R60, R47, R98 ;  /* 0x000000622f3c7220 */ /* 0x000fe20000410000 */
[C---:B----4-:R-:W-:Y:S01]  /*4070*/  FMUL.FTZ R165, R12.reuse, R165 ;  /* 0x000000a50ca57220 */ /* 0x050fe20000410000 */
[----:B------:R-:W-:-:S05]  /*4080*/  FMUL.FTZ R166, R12, R69 ;  /* 0x000000450ca67220 */ /* 0x000fca0000410000 */
[----:B------:R-:W1:Y:S01]  /*4090*/  MUFU.EX2 R13, R13 ;  /* 0x0000000d000d7308 */ /* 0x000e620000000800 */
[----:B0-----:R-:W-:Y:S01]  /*40a0*/  FMUL.FTZ R62, R47, R96 ;  /* 0x000000602f3e7220 */ /* 0x001fe20000410000 */
[C---:B------:R-:W-:Y:S01]  /*40b0*/  FMUL.FTZ R57, R168.reuse, R191 ;  /* 0x000000bfa8397220 */ /* 0x040fe20000410000 */
[----:B------:R-:W-:-:S05]  /*40c0*/  FMUL.FTZ R12, R168, R179 ;  /* 0x000000b3a80c7220 */ /* 0x000fca0000410000 */
[----:B------:R-:W-:Y:S01]  /*40d0*/  MUFU.SIN R147, R64 ;  /* 0x0000004000937308 */ /* 0x000fe20000000400 */
[----:B------:R-:W-:-:S07]  /*40e0*/  FMUL.RZ R152, R46, 0.15915493667125701904 ;  /* 0x3e22f9832e987820 */ /* 0x000fce000040c000 */
[----:B------:R0:W-:Y:S08]  /*40f0*/  MUFU.COS R149, R64 ;  /* 0x0000004000957308 */ /* 0x0001f00000000000 */
[----:B------:R-:W3:Y:S01]  /*4100*/  MUFU.EX2 R52, R52 ;  /* 0x0000003400347308 */ /* 0x000ee20000000800 */
[----:B0-----:R-:W-:Y:S01]  /*4110*/  FMUL.FTZ R64, R47, R94 ;  /* 0x0000005e2f407220 */ /* 0x001fe20000410000 */
[----:B------:R-:W-:Y:S01]  /*4120*/  FMUL.FTZ R47, R45, R96 ;  /* 0x000000602d2f7220 */ /* 0x000fe20000410000 */
[----:B------:R-:W-:-:S02]  /*4130*/  HADD2.F32 R69, -RZ, R107.H0_H0 ;  /* 0x2000006bff457230 */ /* 0x000fc40000004100 */
[C---:B------:R-:W-:Y:S01]  /*4140*/  FFMA.FTZ R46, R170.reuse, R179, R57 ;  /* 0x000000b3aa2e7223 */ /* 0x040fe20000010039 */
[----:B------:R-:W-:Y:S01]  /*4150*/  FFMA.FTZ R57, R170, R191, -R12 ;  /* 0x000000bfaa397223 */ /* 0x000fe2000001080c */
[----:B------:R-:W-:Y:S01]  /*4160*/  FMUL.RZ R142, R47, 0.15915493667125701904 ;  /* 0x3e22f9832f8e7820 */ /* 0x000fe2000040c000 */
[----:B------:R-:W-:Y:S02]  /*4170*/  MUFU.EX2 R62, R62 ;  /* 0x0000003e003e7308 */ /* 0x000fe40000000800 */
[C---:B------:R-:W-:Y:S01]  /*4180*/  FFMA.FTZ R57, R69.reuse, R232, R57 ;  /* 0x000000e845397223 */ /* 0x040fe20000010039 */
[----:B------:R-:W-:Y:S01]  /*4190*/  FFMA.FTZ R46, R69, R162, R46 ;  /* 0x000000a2452e7223 */ /* 0x000fe2000001002e */
[C---:B-1----:R-:W-:Y:S01]  /*41a0*/  FMUL.FTZ R148, R13.reuse, R148 ;  /* 0x000000940d947220 */ /* 0x042fe20000410000 */
[----:B------:R-:W-:-:S03]  /*41b0*/  FMUL.FTZ R146, R13, R146 ;  /* 0x000000920d927220 */ /* 0x000fc60000410000 */
[----:B------:R0:W-:Y:S01]  /*41c0*/  MUFU.EX2 R155, R64 ;  /* 0x00000040009b7308 */ /* 0x0001e20000000800 */
[C---:B---3--:R-:W-:Y:S01]  /*41d0*/  FMUL.FTZ R149, R52.reuse, R149 ;  /* 0x0000009534957220 */ /* 0x048fe20000410000 */
[----:B------:R-:W-:Y:S01]  /*41e0*/  FMUL.FTZ R147, R52, R147 ;  /* 0x0000009334937220 */ /* 0x000fe20000410000 */
[----:B------:R-:W-:-:S05]  /*41f0*/  FMUL.FTZ R13, R166, R57 ;  /* 0x00000039a60d7220 */ /* 0x000fca0000410000 */
[----:B------:R-:W1:Y:S01]  /*4200*/  MUFU.SIN R47, R142 ;  /* 0x0000008e002f7308 */ /* 0x000e620000000400 */
[----:B------:R-:W-:-:S07]  /*4210*/  FMUL.FTZ R52, R166, R46 ;  /* 0x0000002ea6347220 */ /* 0x000fce0000410000 */
[----:B------:R-:W3:Y:S01]  /*4220*/  MUFU.COS R154, R152 ;  /* 0x00000098009a7308 */ /* 0x000ee20000000000 */
[----:B0-----:R-:W-:-:S07]  /*4230*/  HADD2.F32 R64, -RZ, R105.H0_H0 ;  /* 0x20000069ff407230 */ /* 0x001fce0000004100 */
[----:B------:R-:W0:Y:S01]  /*4240*/  MUFU.EX2 R60, R60 ;  /* 0x0000003c003c7308 */ /* 0x000e220000000800 */
[----:B------:R-:W-:-:S07]  /*4250*/  FFMA.FTZ R13, R165, R46, R13 ;  /* 0x0000002ea50d7223 */ /* 0x000fce000001000d */
[----:B------:R1:W4:Y:S01]  /*4260*/  MUFU.SIN R12, R152 ;  /* 0x00000098000c7308 */ /* 0x0003220000000400 */
[----:B------:R-:W-:-:S07]  /*4270*/  FFMA.FTZ R52, R165, R57, -R52 ;  /* 0x00000039a5347223 */ /* 0x000fce0000010834 */
[----:B------:R-:W2:Y:S01]  /*4280*/  MUFU.COS R51, R142 ;  /* 0x0000008e00337308 */ /* 0x000ea20000000000 */
[C---:B------:R-:W-:Y:S01]  /*4290*/  FFMA.FTZ R57, R64.reuse, R235, R13 ;  /* 0x000000eb40397223 */ /* 0x040fe2000001000d */
[----:B------:R-:W-:Y:S01]  /*42a0*/  FFMA.FTZ R13, R64, R181, R52 ;  /* 0x000000b5400d7223 */ /* 0x000fe20000010034 */
[----:B-1----:R-:W-:Y:S01]  /*42b0*/  FMUL.FTZ R152, R62, R47 ;  /* 0x0000002f3e987220 */ /* 0x002fe20000410000 */
[C---:B---3--:R-:W-:Y:S01]  /*42c0*/  FMUL.FTZ R154, R155.reuse, R154 ;  /* 0x0000009a9b9a7220 */ /* 0x048fe20000410000 */
[----:B0-----:R-:W-:Y:S01]  /*42d0*/  FMUL.FTZ R150, R60, R153 ;  /* 0x000000993c967220 */ /* 0x001fe20000410000 */
[C---:B------:R-:W-:Y:S01]  /*42e0*/  FMUL.FTZ R52, R146.reuse, R13 ;  /* 0x0000000d92347220 */ /* 0x040fe20000410000 */
[-C--:B------:R-:W-:Y:S01]  /*42f0*/  FMUL.FTZ R47, R146, R57.reuse ;  /* 0x00000039922f7220 */ /* 0x080fe20000410000 */
[----:B----4-:R-:W-:Y:S01]  /*4300*/  FMUL.FTZ R155, R155, R12 ;  /* 0x0000000c9b9b7220 */ /* 0x010fe20000410000 */
[-C--:B------:R-:W-:Y:S01]  /*4310*/  FMUL.FTZ R12, R48, R168.reuse ;  /* 0x000000a8300c7220 */ /* 0x080fe20000410000 */
[C---:B------:R-:W-:Y:S01]  /*4320*/  FFMA.FTZ R57, R148.reuse, R57, R52 ;  /* 0x0000003994397223 */ /* 0x040fe20000010034 */
[----:B------:R-:W-:Y:S01]  /*4330*/  FFMA.FTZ R46, R148, R13, -R47 ;  /* 0x0000000d942e7223 */ /* 0x000fe2000001082f */
[----:B------:R-:W-:Y:S01]  /*4340*/  FMUL.FTZ R13, R49, R168 ;  /* 0x000000a8310d7220 */ /* 0x000fe20000410000 */
[----:B--2---:R-:W-:Y:S01]  /*4350*/  FMUL.FTZ R153, R62, R51 ;  /* 0x000000333e997220 */ /* 0x004fe20000410000 */
[----:B------:R-:W-:-:S02]  /*4360*/  HADD2.F32 R62, -RZ, R103.H0_H0 ;  /* 0x20000067ff3e7230 */ /* 0x000fc40000004100 */
[-C--:B------:R-:W-:Y:S01]  /*4370*/  FFMA.FTZ R12, R49, R170.reuse, R12 ;  /* 0x000000aa310c7223 */ /* 0x080fe2000001000c */
[----:B------:R-:W-:Y:S02]  /*4380*/  FFMA.FTZ R13, R48, R170, -R13 ;  /* 0x000000aa300d7223 */ /* 0x000fe4000001080d */
[C---:B------:R-:W-:Y:S01]  /*4390*/  FFMA.FTZ R142, R62.reuse, R189, R57 ;  /* 0x000000bd3e8e7223 */ /* 0x040fe20000010039 */
[----:B------:R-:W-:Y:S01]  /*43a0*/  FFMA.FTZ R52, R62, R183, R46 ;  /* 0x000000b73e347223 */ /* 0x000fe2000001002e */
[C---:B------:R-:W-:Y:S01]  /*43b0*/  FMUL.FTZ R46, R166.reuse, R12 ;  /* 0x0000000ca62e7220 */ /* 0x040fe20000410000 */
[----:B------:R-:W-:Y:S02]  /*43c0*/  HADD2.F32 R59, -RZ, R59.H0_H0 ;  /* 0x2000003bff3b7230 */ /* 0x000fe40000004100 */
[----:B------:R-:W-:Y:S01]  /*43d0*/  FMUL.FTZ R176, R147, R142 ;  /* 0x0000008e93b07220 */ /* 0x000fe20000410000 */
[-C--:B------:R-:W-:Y:S01]  /*43e0*/  FFMA.FTZ R47, R165, R13.reuse, -R46 ;  /* 0x0000000da52f7223 */ /* 0x080fe2000001082e */
[----:B------:R-:W-:Y:S01]  /*43f0*/  FMUL.FTZ R46, R166, R13 ;  /* 0x0000000da62e7220 */ /* 0x000fe20000410000 */
[----:B------:R-:W-:Y:S01]  /*4400*/  FMUL.FTZ R151, R60, R151 ;  /* 0x000000973c977220 */ /* 0x000fe20000410000 */
[----:B------:R-:W-:Y:S01]  /*4410*/  FFMA.FTZ R51, R149, R52, -R176 ;  /* 0x0000003495337223 */ /* 0x000fe200000108b0 */
[----:B------:R-:W-:-:S02]  /*4420*/  HADD2.F32 R60, -RZ, R101.H0_H0 ;  /* 0x20000065ff3c7230 */ /* 0x000fc40000004100 */
[----:B------:R-:W-:Y:S01]  /*4430*/  FMUL.FTZ R52, R147, R52 ;  /* 0x0000003493347220 */ /* 0x000fe20000410000 */
[----:B------:R-:W-:Y:S02]  /*4440*/  HADD2.F32 R58, -RZ, R58.H0_H0 ;  /* 0x2000003aff3a7230 */ /* 0x000fe40000004100 */
[----:B------:R-:W-:Y:S01]  /*4450*/  FMUL.FTZ R185, R59, R100 ;  /* 0x000000643bb97220 */ /* 0x000fe20000410000 */
[----:B------:R-:W-:Y:S01]  /*4460*/  FFMA.FTZ R13, R165, R12, R46 ;  /* 0x0000000ca50d7223 */ /* 0x000fe2000001002e */
[----:B------:R-:W-:Y:S02]  /*4470*/  FFMA.FTZ R52, R149, R142, R52 ;  /* 0x0000008e95347223 */ /* 0x000fe40000010034 */
[----:B------:R-:W-:Y:S01]  /*4480*/  FFMA.FTZ R142, R60, R185, R51 ;  /* 0x000000b93c8e7223 */ /* 0x000fe20000010033 */
[----:B------:R-:W-:Y:S01]  /*4490*/  FMUL.FTZ R237, R58, R100 ;  /* 0x000000643aed7220 */ /* 0x000fe20000410000 */
[----:B------:R-:W-:Y:S02]  /*44a0*/  FMUL.FTZ R51, R146, R13 ;  /* 0x0000000d92337220 */ /* 0x000fe40000410000 */
[----:B------:R-:W-:Y:S01]  /*44b0*/  FMUL.FTZ R175, R151, R142 ;  /* 0x0000008e97af7220 */ /* 0x000fe20000410000 */
[----:B------:R-:W-:Y:S01]  /*44c0*/  FFMA.FTZ R52, R60, R237, R52 ;  /* 0x000000ed3c347223 */ /* 0x000fe20000010034 */
[-C--:B------:R-:W-:Y:S01]  /*44d0*/  FFMA.FTZ R12, R148, R47.reuse, -R51 ;  /* 0x0000002f940c7223 */ /* 0x080fe20000010833 */
[----:B------:R-:W-:-:S02]  /*44e0*/  FMUL.FTZ R47, R146, R47 ;  /* 0x0000002f922f7220 */ /* 0x000fc40000410000 */
[-C--:B------:R-:W-:Y:S01]  /*44f0*/  FFMA.FTZ R176, R150, R52.reuse, R175 ;  /* 0x0000003496b07223 */ /* 0x080fe200000100af */
[----:B------:R-:W-:Y:S01]  /*4500*/  FMUL.FTZ R175, R151, R52 ;  /* 0x0000003497af7220 */ /* 0x000fe20000410000 */
[----:B------:R-:W-:Y:S01]  /*4510*/  FFMA.FTZ R46, R148, R13, R47 ;  /* 0x0000000d942e7223 */ /* 0x000fe2000001002f */
[----:B------:R-:W-:-:S03]  /*4520*/  FMUL.FTZ R52, R147, R12 ;  /* 0x0000000c93347220 */ /* 0x000fc60000410000 */
[-C--:B------:R-:W-:Y:S01]  /*4530*/  FMUL.FTZ R13, R147, R46.reuse ;  /* 0x0000002e930d7220 */ /* 0x080fe20000410000 */
[----:B------:R-:W-:-:S03]  /*4540*/  FFMA.FTZ R46, R149, R46, R52 ;  /* 0x0000002e952e7223 */ /* 0x000fc60000010034 */
[----:B------:R-:W-:Y:S01]  /*4550*/  FFMA.FTZ R13, R149, R12, -R13 ;  /* 0x0000000c950d7223 */ /* 0x000fe2000001080d */
[----:B------:R-:W-:Y:S01]  /*4560*/  FMUL.FTZ R47, R151, R46 ;  /* 0x0000002e972f7220 */ /* 0x000fe20000410000 */
[----:B------:R-:W-:-:S03]  /*4570*/  ISETP.NE.AND P1, PT, R134, 0x1f, PT ;  /* 0x0000001f8600780c */ /* 0x000fc60003f25270 */
[-C--:B------:R-:W-:Y:S01]  /*4580*/  FFMA.FTZ R47, R150, R13.reuse, -R47 ;  /* 0x0000000d962f7223 */ /* 0x080fe2000001082f */
[----:B------:R-:W-:-:S04]  /*4590*/  FMUL.FTZ R13, R151, R13 ;  /* 0x0000000d970d7220 */ /* 0x000fc80000410000 */
[----:B------:R-:W-:Y:S01]  /*45a0*/  FFMA.FTZ R13, R150, R46, R13 ;  /* 0x0000002e960d7223 */ /* 0x000fe2000001000d */
[----:B------:R-:W-:-:S03]  /*45b0*/  FMUL.FTZ R46, R152, R47 ;  /* 0x0000002f982e7220 */ /* 0x000fc60000410000 */
[-C--:B------:R-:W-:Y:S01]  /*45c0*/  FMUL.FTZ R12, R152, R13.reuse ;  /* 0x0000000d980c7220 */ /* 0x080fe20000410000 */
[C---:B------:R-:W-:Y:S01]  /*45d0*/  FFMA.FTZ R13, R153.reuse, R13, R46 ;  /* 0x0000000d990d7223 */ /* 0x040fe2000001002e */
[----:B------:R-:W-:Y:S02]  /*45e0*/  @P1 LEA R46, R134, UR7, 0x3 ;  /* 0x00000007862e1c11 */ /* 0x000fe4000f8e18ff */
[----:B------:R-:W-:Y:S01]  /*45f0*/  FFMA.FTZ R12, R153, R47, -R12 ;  /* 0x0000002f990c7223 */ /* 0x000fe2000001080c */
[----:B------:R-:W-:Y:S01]  /*4600*/  FMUL.FTZ R47, R155, R13 ;  /* 0x0000000d9b2f7220 */ /* 0x000fe20000410000 */
[----:B------:R-:W-:-:S03]  /*4610*/  HADD2.F32 R56, -RZ, R56.H0_H0 ;  /* 0x20000038ff387230 */ /* 0x000fc60000004100 */
[----:B------:R-:W-:Y:S01]  /*4620*/  FFMA.FTZ R188, R154, R12, -R47 ;  /* 0x0000000c9abc7223 */ /* 0x000fe2000001082f */
[----:B------:R-:W-:Y:S01]  /*4630*/  HADD2.F32 R55, -RZ, R55.H0_H0 ;  /* 0x20000037ff377230 */ /* 0x000fe20000004100 */
[----:B------:R-:W0:Y:S01]  /*4640*/  @P1 LDS.64 R46, [R46+0x2d18] ;  /* 0x002d18002e2e1984 */ /* 0x000e220000000a00 */
[----:B------:R-:W-:Y:S02]  /*4650*/  HADD2.F32 R57, -RZ, R99.H0_H0 ;  /* 0x20000063ff397230 */ /* 0x000fe40000004100 */
[----:B------:R-:W-:Y:S01]  /*4660*/  FFMA.FTZ R175, R150, R142, -R175 ;  /* 0x0000008e96af7223 */ /* 0x000fe200000108af */
[-C--:B------:R-:W-:Y:S01]  /*4670*/  FMUL.FTZ R182, R56, R98.reuse ;  /* 0x0000006238b67220 */ /* 0x080fe20000410000 */
[----:B------:R-:W-:-:S03]  /*4680*/  FMUL.FTZ R180, R55, R98 ;  /* 0x0000006237b47220 */ /* 0x000fc60000410000 */
[C---:B------:R-:W-:Y:S01]  /*4690*/  FFMA.FTZ R175, R57.reuse, R182, R175 ;  /* 0x000000b639af7223 */ /* 0x040fe200000100af */
[----:B------:R-:W-:Y:S01]  /*46a0*/  FFMA.FTZ R176, R57, R180, R176 ;  /* 0x000000b439b07223 */ /* 0x000fe200000100b0 */
[----:B------:R-:W-:Y:S02]  /*46b0*/  HADD2.F32 R54, -RZ, R54.H0_H0 ;  /* 0x20000036ff367230 */ /* 0x000fe40000004100 */
[CC--:B------:R-:W-:Y:S01]  /*46c0*/  FMUL.FTZ R51, R152.reuse, R175.reuse ;  /* 0x000000af98337220 */ /* 0x0c0fe20000410000 */
[----:B------:R-:W-:Y:S02]  /*46d0*/  HADD2.F32 R53, -RZ, R53.H0_H0 ;  /* 0x20000035ff357230 */ /* 0x000fe40000004100 */
[-C--:B------:R-:W-:Y:S01]  /*46e0*/  FMUL.FTZ R142, R152, R176.reuse ;  /* 0x000000b0988e7220 */ /* 0x080fe20000410000 */
[----:B------:R-:W-:Y:S02]  /*46f0*/  HADD2.F32 R52, -RZ, R97.H0_H0 ;  /* 0x20000061ff347230 */ /* 0x000fe40000004100 */
[C---:B------:R-:W-:Y:S01]  /*4700*/  FFMA.FTZ R51, R153.reuse, R176, R51 ;  /* 0x000000b099337223 */ /* 0x040fe20000010033 */
[-C--:B------:R-:W-:Y:S01]  /*4710*/  FMUL.FTZ R193, R54, R96.reuse ;  /* 0x0000006036c17220 */ /* 0x080fe20000410000 */
[----:B------:R-:W-:Y:S01]  /*4720*/  FFMA.FTZ R142, R153, R175, -R142 ;  /* 0x000000af998e7223 */ /* 0x000fe2000001088e */
[----:B------:R-:W-:-:S02]  /*4730*/  FMUL.FTZ R187, R53, R96 ;  /* 0x0000006035bb7220 */ /* 0x000fc40000410000 */
[C---:B------:R-:W-:Y:S02]  /*4740*/  FFMA.FTZ R51, R52.reuse, R193, R51 ;  /* 0x000000c134337223 */ /* 0x040fe40000010033 */
[----:B------:R-:W-:Y:S02]  /*4750*/  FFMA.FTZ R142, R52, R187, R142 ;  /* 0x000000bb348e7223 */ /* 0x000fe4000001008e */
[CC--:B------:R-:W-:Y:S01]  /*4760*/  FMUL.FTZ R175, R155.reuse, R51.reuse ;  /* 0x000000339baf7220 */ /* 0x0c0fe20000410000 */
[----:B------:R-:W-:Y:S02]  /*4770*/  HADD2.F32 R50, -RZ, R50.H0_H0 ;  /* 0x20000032ff327230 */ /* 0x000fe40000004100 */
[-C--:B------:R-:W-:Y:S01]  /*4780*/  FMUL.FTZ R176, R155, R142.reuse ;  /* 0x0000008e9bb07220 */ /* 0x080fe20000410000 */
[----:B------:R-:W-:Y:S02]  /*4790*/  HADD2.F32 R9, -RZ, R9.H0_H0 ;  /* 0x20000009ff097230 */ /* 0x000fe40000004100 */
[C---:B------:R-:W-:Y:S01]  /*47a0*/  FFMA.FTZ R186, R154.reuse, R142, -R175 ;  /* 0x0000008e9aba7223 */ /* 0x040fe200000108af */
[----:B------:R-:W-:Y:S01]  /*47b0*/  FFMA.FTZ R175, R154, R51, R176 ;  /* 0x000000339aaf7223 */ /* 0x000fe200000100b0 */
[----:B------:R-:W-:-:S02]  /*47c0*/  HADD2.F32 R51, -RZ, R95.H0_H0 ;  /* 0x2000005fff337230 */ /* 0x000fc40000004100 */
[----:B------:R-:W-:Y:S01]  /*47d0*/  FMUL.FTZ R176, R155, R12 ;  /* 0x0000000c9bb07220 */ /* 0x000fe20000410000 */
[-C--:B------:R-:W-:Y:S01]  /*47e0*/  FMUL.FTZ R184, R50, R94.reuse ;  /* 0x0000005e32b87220 */ /* 0x080fe20000410000 */
[----:B------:R-:W-:Y:S01]  /*47f0*/  FMUL.FTZ R142, R9, R94 ;  /* 0x0000005e098e7220 */ /* 0x000fe20000410000 */
[----:B------:R-:W-:Y:S01]  /*4800*/  BSSY B0, `(.L_x_16376) ;  /* 0x0000010000007945 */ /* 0x000fe20003800000 */
[----:B------:R-:W-:Y:S01]  /*4810*/  FFMA.FTZ R176, R154, R13, R176 ;  /* 0x0000000d9ab07223 */ /* 0x000fe200000100b0 */
[C---:B------:R-:W-:Y:S01]  /*4820*/  FFMA.FTZ R186, R51.reuse, R184, R186 ;  /* 0x000000b833ba7223 */ /* 0x040fe200000100ba */
[----:B------:R-:W-:Y:S01]  /*4830*/  FFMA.FTZ R196, R51, R142, R175 ;  /* 0x0000008e33c47223 */ /* 0x000fe200000100af */
[----:B0-----:R-:W-:Y:S06]  /*4840*/  @P1 BRA `(.L_x_16377) ;  /* 0x00000000002c1947 */ /* 0x001fec0003800000 */
[----:B------:R-:W-:Y:S01]  /*4850*/  ISETP.NE.AND P3, PT, R120, R143, PT ;  /* 0x0000008f7800720c */ /* 0x000fe20003f65270 */
[----:B------:R-:W-:Y:S01]  /*4860*/  HFMA2.MMA R46, -RZ, RZ, 1.875, 0 ;  /* 0x3f800000ff2e7435 */ /* 0x000fe200000001ff */
[----:B------:R-:W-:-:S11]  /*4870*/  MOV R47, RZ ;  /* 0x000000ff002f7202 */ /* 0x000fd60000000f00 */
        /* <DEDUP_REMOVED lines=8> */
.L_x_16377:
[----:B------:R-:W-:Y:S05]  /*4900*/  BSYNC B0 ;  /* 0x0000000000007941 */ /* 0x000fea0003800000 */
.L_x_16376:
[----:B------:R-:W2:Y:S01]  /*4910*/  SHFL.UP PT, R195, R196, 0x1, RZ ;  /* 0x04200000c4c37989 */ /* 0x000ea200000e00ff */
[----:B------:R-:W-:Y:S01]  /*4920*/  ISETP.GE.AND P3, PT, R132, 0x1, PT ;  /* 0x000000018400780c */ /* 0x000fe20003f66270 */
[----:B------:R-:W-:Y:S01]  /*4930*/  HADD2.F32 R173, -RZ, R173.H0_H0 ;  /* 0x200000adffad7230 */ /* 0x000fe20000004100 */
[----:B------:R-:W-:Y:S01]  /*4940*/  ISETP.GE.OR P0, PT, R120, R143, P0 ;  /* 0x0000008f7800720c */ /* 0x000fe20000706670 */
[----:B------:R-:W3:Y:S01]  /*4950*/  SHFL.UP PT, R177, R186, 0x1, RZ ;  /* 0x04200000bab17989 */ /* 0x000ee200000e00ff */
[----:B------:R-:W-:Y:S01]  /*4960*/  HADD2.F32 R171, -RZ, R171.H0_H0 ;  /* 0x200000abffab7230 */ /* 0x000fe20000004100 */
[----:B------:R-:W-:Y:S01]  /*4970*/  BSSY B0, `(.L_x_16378) ;  /* 0x00000de000007945 */ /* 0x000fe20003800000 */
[----:B------:R-:W-:Y:S01]  /*4980*/  FMUL.FTZ R199, R0, R173 ;  /* 0x000000ad00c77220 */ /* 0x000fe20000410000 */
[----:B------:R-:W0:Y:S01]  /*4990*/  SHFL.UP PT, R13, R188, 0x1, RZ ;  /* 0x04200000bc0d7989 */ /* 0x000e2200000e00ff */
[----:B------:R-:W-:Y:S02]  /*49a0*/  HADD2.F32 R167, -RZ, R167.H0_H0 ;  /* 0x200000a7ffa77230 */ /* 0x000fe40000004100 */
[----:B------:R-:W-:Y:S01]  /*49b0*/  FMUL.FTZ R201, R2, R171 ;  /* 0x000000ab02c97220 */ /* 0x000fe20000410000 */
[----:B------:R-:W-:Y:S01]  /*49c0*/  HADD2.F32 R15, -RZ, R15.H0_H0 ;  /* 0x2000000fff0f7230 */ /* 0x000fe20000004100 */
[----:B------:R-:W4:Y:S01]  /*49d0*/  SHFL.UP PT, R175, R176, 0x1, RZ ;  /* 0x04200000b0af7989 */ /* 0x000f2200000e00ff */
[----:B------:R-:W-:-:S03]  /*49e0*/  HADD2.F32 R160, -RZ, R160.H0_H0 ;  /* 0x200000a0ffa07230 */ /* 0x000fc60000004100 */
[----:B-----5:R-:W-:Y:S01]  /*49f0*/  SHFL.IDX PT, R145, R145, RZ, 0x1f ;  /* 0x00001fff91917589 */ /* 0x020fe200000e0000 */
[C---:B--2---:R-:W-:Y:S01]  /*4a00*/  FMUL.FTZ R197, R176.reuse, R195 ;  /* 0x000000c3b0c57220 */ /* 0x044fe20000410000 */
[----:B---3--:R-:W-:-:S03]  /*4a10*/  FMUL.FTZ R178, R176, R177 ;  /* 0x000000b1b0b27220 */ /* 0x008fc60000410000 */
[----:B------:R-:W-:Y:S01]  /*4a20*/  FFMA.FTZ R197, R188, R177, -R197 ;  /* 0x000000b1bcc57223 */ /* 0x000fe200000108c5 */
[----:B0-----:R-:W-:Y:S01]  /*4a30*/  FMUL.FTZ R12, R176, R13 ;  /* 0x0000000db00c7220 */ /* 0x001fe20000410000 */
        /* <DEDUP_REMOVED lines=18> */
[----:B------:R-:W-:Y:S02]  /*4b60*/  HADD2.F32 R197, -RZ, R174.H0_H0 ;  /* 0x200000aeffc57230 */ /* 0x000fe40000004100 */
[CC--:B----4-:R-:W-:Y:S01]  /*4b70*/  FMUL.FTZ R195, R177.reuse, R13.reuse ;  /* 0x0000000db1c37220 */ /* 0x0d0fe20000410000 */
[----:B------:R-:W-:Y:S01]  /*4b80*/  FFMA.FTZ R178, R188, R13, R178 ;  /* 0x0000000dbcb27223 */ /* 0x000fe200000100b2 */
[----:B------:R-:W-:Y:S02]  /*4b90*/  @P3 FADD.FTZ R186, R186, R175 ;  /* 0x000000afbaba3221 */ /* 0x000fe40000010000 */
[----:B------:R-:W-:Y:S01]  /*4ba0*/  @P3 FFMA.FTZ R188, R188, R12, -R195 ;  /* 0x0000000cbcbc3223 */ /* 0x000fe200000108c3 */
[----:B------:R-:W0:Y:S01]  /*4bb0*/  SHFL.UP PT, R175, R196, 0x4, RZ ;  /* 0x04800000c4af7989 */ /* 0x000e2200000e00ff */
[----:B------:R-:W-:Y:S01]  /*4bc0*/  FSEL R177, R177, R178, !P3 ;  /* 0x000000b2b1b17208 */ /* 0x000fe20005800000 */
[----:B------:R-:W-:Y:S01]  /*4bd0*/  FMUL.FTZ R197, R0, R197 ;  /* 0x000000c500c57220 */ /* 0x000fe20000410000 */
[----:B------:R-:W-:Y:S01]  /*4be0*/  HADD2.F32 R195, -RZ, R172.H0_H0 ;  /* 0x200000acffc37230 */ /* 0x000fe20000004100 */
[----:B------:R-:W2:Y:S01]  /*4bf0*/  SHFL.UP PT, R13, R188, 0x4, RZ ;  /* 0x04800000bc0d7989 */ /* 0x000ea200000e00ff */
[----:B------:R-:W-:Y:S01]  /*4c00*/  ISETP.GE.AND P3, PT, R132, 0x4, PT ;  /* 0x000000048400780c */ /* 0x000fe20003f66270 */
[-C--:B------:R-:W-:Y:S01]  /*4c10*/  FMUL.FTZ R172, R154, R197.reuse ;  /* 0x000000c59aac7220 */ /* 0x080fe20000410000 */
[C---:B------:R-:W-:Y:S01]  /*4c20*/  FMUL.FTZ R173, R155.reuse, R197 ;  /* 0x000000c59bad7220 */ /* 0x040fe20000410000 */
[----:B------:R-:W3:Y:S01]  /*4c30*/  SHFL.UP PT, R174, R186, 0x4, RZ ;  /* 0x04800000baae7989 */ /* 0x000ee200000e00ff */
[----:B------:R-:W-:Y:S01]  /*4c40*/  FMUL.FTZ R195, R2, R195 ;  /* 0x000000c302c37220 */ /* 0x000fe20000410000 */
[-C--:B------:R-:W-:Y:S01]  /*4c50*/  FFMA.FTZ R176, -R155, R199.reuse, -R172 ;  /* 0x000000c79bb07223 */ /* 0x080fe200000109ac */
        /* <DEDUP_REMOVED lines=9> */
[----:B------:R-:W-:Y:S02]  /*4cf0*/  HADD2.F32 R178, -RZ, R157.H0_H0 ;  /* 0x2000009dffb27230 */ /* 0x000fe40000004100 */
[----:B--2---:R-:W-:-:S03]  /*4d00*/  FMUL.FTZ R171, R177, R13 ;  /* 0x0000000db1ab7220 */ /* 0x004fc60000410000 */
[----:B------:R-:W-:Y:S01]  /*4d10*/  FMUL.FTZ R178, R3, R178 ;  /* 0x000000b203b27220 */ /* 0x000fe20000410000 */
[CC--:B---3--:R-:W-:Y:S01]  /*4d20*/  FMUL.FTZ R176, R177.reuse, R174.reuse ;  /* 0x000000aeb1b07220 */ /* 0x0c8fe20000410000 */
[----:B------:R-:W-:Y:S02]  /*4d30*/  FFMA.FTZ R173, R188, R174, -R173 ;  /* 0x000000aebcad7223 */ /* 0x000fe400000108ad */
[----:B------:R-:W-:Y:S01]  /*4d40*/  FADD.FTZ R203, -R178, R203 ;  /* 0x000000cbb2cb7221 */ /* 0x000fe20000010100 */
[CC--:B----4-:R-:W-:Y:S01]  /*4d50*/  FFMA.FTZ R174, R188.reuse, R12.reuse, R171 ;  /* 0x0000000cbcae7223 */ /* 0x0d0fe200000100ab */
[C---:B------:R-:W-:Y:S01]  /*4d60*/  FMUL.FTZ R172, R177.reuse, R12 ;  /* 0x0000000cb1ac7220 */ /* 0x040fe20000410000 */
[----:B------:R-:W-:Y:S01]  /*4d70*/  FFMA.FTZ R175, R188, R175, R176 ;  /* 0x000000afbcaf7223 */ /* 0x000fe200000100b0 */
[----:B------:R-:W-:Y:S02]  /*4d80*/  HADD2.F32 R12, -RZ, R169.H0_H0 ;  /* 0x200000a9ff0c7230 */ /* 0x000fe40000004100 */
[----:B------:R-:W-:Y:S01]  /*4d90*/  @P3 FADD.FTZ R186, R186, R173 ;  /* 0x000000adbaba3221 */ /* 0x000fe20000010000 */
[----:B------:R-:W-:Y:S01]  /*4da0*/  @P3 FFMA.FTZ R188, R188, R13, -R172 ;  /* 0x0000000dbcbc3223 */ /* 0x000fe200000108ac */
[----:B------:R-:W-:Y:S01]  /*4db0*/  @P3 FADD.FTZ R196, R196, R175 ;  /* 0x000000afc4c43221 */ /* 0x000fe20000010000 */
[----:B------:R-:W-:Y:S01]  /*4dc0*/  FSEL R177, R177, R174, !P3 ;  /* 0x000000aeb1b17208 */ /* 0x000fe20005800000 */
[----:B------:R-:W-:Y:S01]  /*4dd0*/  FMUL.FTZ R157, R3, R12 ;  /* 0x0000000c039d7220 */ /* 0x000fe20000410000 */
[----:B------:R-:W0:Y:S01]  /*4de0*/  SHFL.UP PT, R169, R186, 0x8, RZ ;  /* 0x05000000baa97989 */ /* 0x000e2200000e00ff */
[----:B------:R-:W-:-:S02]  /*4df0*/  HADD2.F32 R175, -RZ, R164.H0_H0 ;  /* 0x200000a4ffaf7230 */ /* 0x000fc40000004100 */
[----:B------:R-:W-:Y:S01]  /*4e00*/  FMUL.FTZ R173, R151, -R203 ;  /* 0x800000cb97ad7220 */ /* 0x000fe20000410000 */
[----:B------:R-:W-:Y:S01]  /*4e10*/  FADD.FTZ R198, R157, R198 ;  /* 0x000000c69dc67221 */ /* 0x000fe20000010000 */
[----:B------:R-:W2:Y:S01]  /*4e20*/  SHFL.UP PT, R12, R188, 0x8, RZ ;  /* 0x05000000bc0c7989 */ /* 0x000ea200000e00ff */
[C---:B------:R-:W-:Y:S01]  /*4e30*/  FMUL.FTZ R176, R4.reuse, R167 ;  /* 0x000000a704b07220 */ /* 0x040fe20000410000 */
[----:B------:R-:W-:Y:S01]  /*4e40*/  FMUL.FTZ R175, R4, R175 ;  /* 0x000000af04af7220 */ /* 0x000fe20000410000 */
[-C--:B------:R-:W-:Y:S01]  /*4e50*/  FMUL.FTZ R172, R151, -R198.reuse ;  /* 0x800000c697ac7220 */ /* 0x080fe20000410000 */
[----:B------:R-:W3:Y:S01]  /*4e60*/  SHFL.UP PT, R171, R196, 0x8, RZ ;  /* 0x05000000c4ab7989 */ /* 0x000ee200000e00ff */
[----:B------:R-:W-:Y:S01]  /*4e70*/  FFMA.FTZ R198, R150, R198, -R173 ;  /* 0x000000c696c67223 */ /* 0x000fe200000108ad */
[----:B------:R-:W-:Y:S01]  /*4e80*/  ISETP.GE.AND P3, PT, R132, 0x8, PT ;  /* 0x000000088400780c */ /* 0x000fe20003f66270 */
[----:B------:R-:W-:Y:S01]  /*4e90*/  FFMA.FTZ R203, R150, R203, R172 ;  /* 0x000000cb96cb7223 */ /* 0x000fe200000100ac */
[----:B------:R-:W4:Y:S01]  /*4ea0*/  SHFL.UP PT, R13, R177, 0x8, RZ ;  /* 0x05000000b10d7989 */ /* 0x000f2200000e00ff */
[----:B------:R-:W-:Y:S01]  /*4eb0*/  FADD.FTZ R198, R175, R198 ;  /* 0x000000c6afc67221 */ /* 0x000fe20000010000 */
[----:B------:R-:W-:-:S02]  /*4ec0*/  HADD2.F32 R174, -RZ, R163.H0_H0 ;  /* 0x200000a3ffae7230 */ /* 0x000fc40000004100 */
[----:B------:R-:W-:Y:S01]  /*4ed0*/  FADD.FTZ R164, -R176, R203 ;  /* 0x000000cbb0a47221 */ /* 0x000fe20000010100 */
[----:B------:R-:W-:-:S03]  /*4ee0*/  FMUL.FTZ R167, R147, -R198 ;  /* 0x800000c693a77220 */ /* 0x000fc60000410000 */
[----:B------:R-:W-:Y:S01]  /*4ef0*/  FMUL.FTZ R172, R147, -R164 ;  /* 0x800000a493ac7220 */ /* 0x000fe20000410000 */
[----:B------:R-:W-:Y:S01]  /*4f00*/  FMUL.FTZ R174, R5, R174 ;  /* 0x000000ae05ae7220 */ /* 0x000fe20000410000 */
[C---:B------:R-:W-:Y:S02]  /*4f10*/  FFMA.FTZ R203, R149.reuse, R164, R167 ;  /* 0x000000a495cb7223 */ /* 0x040fe400000100a7 */
[----:B------:R-:W-:Y:S01]  /*4f20*/  FFMA.FTZ R200, R149, R198, -R172 ;  /* 0x000000c695c87223 */ /* 0x000fe200000108ac */
[C---:B0-----:R-:W-:Y:S01]  /*4f30*/  FMUL.FTZ R172, R177.reuse, R169 ;  /* 0x000000a9b1ac7220 */ /* 0x041fe20000410000 */
[----:B------:R-:W-:Y:S01]  /*4f40*/  FADD.FTZ R203, -R174, R203 ;  /* 0x000000cbaecb7221 */ /* 0x000fe20000010100 */
[----:B--2---:R-:W-:-:S03]  /*4f50*/  FMUL.FTZ R173, R177, R12 ;  /* 0x0000000cb1ad7220 */ /* 0x004fc60000410000 */
[----:B------:R-:W-:Y:S01]  /*4f60*/  FMUL.FTZ R163, R146, -R203 ;  /* 0x800000cb92a37220 */ /* 0x000fe20000410000 */
[CC--:B---3--:R-:W-:Y:S01]  /*4f70*/  FMUL.FTZ R164, R177.reuse, R171.reuse ;  /* 0x000000abb1a47220 */ /* 0x0c8fe20000410000 */
[C---:B------:R-:W-:Y:S01]  /*4f80*/  FFMA.FTZ R171, R188.reuse, R171, R172 ;  /* 0x000000abbcab7223 */ /* 0x040fe200000100ac */
[-C--:B----4-:R-:W-:Y:S01]  /*4f90*/  FMUL.FTZ R167, R177, R13.reuse ;  /* 0x0000000db1a77220 */ /* 0x090fe20000410000 */
[C---:B------:R-:W-:Y:S01]  /*4fa0*/  FFMA.FTZ R198, R188.reuse, R13, R173 ;  /* 0x0000000dbcc67223 */ /* 0x040fe200000100ad */
[C---:B------:R-:W-:Y:S01]  /*4fb0*/  FFMA.FTZ R169, R188.reuse, R169, -R164 ;  /* 0x000000a9bca97223 */ /* 0x040fe200000108a4 */
[-C--:B-1----:R-:W-:Y:S01]  /*4fc0*/  FMUL.FTZ R13, R155, R47.reuse ;  /* 0x0000002f9b0d7220 */ /* 0x082fe20000410000 */
[----:B------:R-:W-:Y:S01]  /*4fd0*/  @P3 FFMA.FTZ R188, R188, R12, -R167 ;  /* 0x0000000cbcbc3223 */ /* 0x000fe200000108a7 */
[----:B------:R-:W-:Y:S01]  /*4fe0*/  HADD2.F32 R12, -RZ, R161.H0_H0 ;  /* 0x200000a1ff0c7230 */ /* 0x000fe20000004100 */
[----:B------:R-:W-:Y:S01]  /*4ff0*/  FSEL R198, R177, R198, !P3 ;  /* 0x000000c6b1c67208 */ /* 0x000fe20005800000 */
[----:B------:R-:W-:Y:S01]  /*5000*/  FMUL.FTZ R161, R155, -R46 ;  /* 0x8000002e9ba17220 */ /* 0x000fe20000410000 */
[----:B------:R-:W-:Y:S01]  /*5010*/  @P3 FADD.FTZ R196, R196, R171 ;  /* 0x000000abc4c43221 */ /* 0x000fe20000010000 */
[----:B------:R-:W-:Y:S01]  /*5020*/  @P3 FADD.FTZ R186, R186, R169 ;  /* 0x000000a9baba3221 */ /* 0x000fe20000010000 */
[----:B------:R-:W-:Y:S01]  /*5030*/  FMUL.FTZ R177, R5, R12 ;  /* 0x0000000c05b17220 */ /* 0x000fe20000410000 */
[C---:B------:R-:W-:Y:S01]  /*5040*/  FFMA.FTZ R164, R154.reuse, -R47, R161 ;  /* 0x8000002f9aa47223 */ /* 0x040fe200000100a1 */
[----:B------:R-:W-:Y:S01]  /*5050*/  FFMA.FTZ R12, R154, R46, -R13 ;  /* 0x0000002e9a0c7223 */ /* 0x000fe2000001080d */
[----:B------:R-:W-:-:S02]  /*5060*/  HADD2.F32 R167, -RZ, R14.H0_H0 ;  /* 0x2000000effa77230 */ /* 0x000fc40000004100 */
[----:B------:R-:W-:Y:S01]  /*5070*/  FADD.FTZ R161, R177, R200 ;  /* 0x000000c8b1a17221 */ /* 0x000fe20000010000 */
[----:B------:R-:W0:Y:S01]  /*5080*/  SHFL.UP PT, R13, R188, 0x10, RZ ;  /* 0x06000000bc0d7989 */ /* 0x000e2200000e00ff */
[C---:B------:R-:W-:Y:S01]  /*5090*/  FMUL.FTZ R171, R152.reuse, -R12 ;  /* 0x8000000c98ab7220 */ /* 0x040fe20000410000 */
[-C--:B------:R-:W-:Y:S01]  /*50a0*/  FMUL.FTZ R14, R152, -R164.reuse ;  /* 0x800000a4980e7220 */ /* 0x080fe20000410000 */
[-C--:B------:R-:W-:Y:S01]  /*50b0*/  FFMA.FTZ R172, R148, R161.reuse, -R163 ;  /* 0x000000a194ac7223 */ /* 0x080fe200000108a3 */
[----:B------:R-:W-:Y:S01]  /*50c0*/  FMUL.FTZ R173, R146, -R161 ;  /* 0x800000a192ad7220 */ /* 0x000fe20000410000 */
[----:B------:R-:W1:Y:S01]  /*50d0*/  SHFL.UP PT, R169, R196, 0x10, RZ ;  /* 0x06000000c4a97989 */ /* 0x000e6200000e00ff */
[C---:B------:R-:W-:Y:S01]  /*50e0*/  FFMA.FTZ R164, R153.reuse, R164, R171 ;  /* 0x000000a499a47223 */ /* 0x040fe200000100ab */
[----:B------:R-:W-:Y:S01]  /*50f0*/  FMUL.FTZ R171, R6, R15 ;  /* 0x0000000f06ab7220 */ /* 0x000fe20000410000 */
[----:B------:R-:W-:Y:S01]  /*5100*/  FFMA.FTZ R14, R153, R12, -R14 ;  /* 0x0000000c990e7223 */ /* 0x000fe2000001080e */
[----:B------:R-:W2:Y:S01]  /*5110*/  SHFL.UP PT, R161, R198, 0x10, RZ ;  /* 0x06000000c6a17989 */ /* 0x000ea200000e00ff */
[----:B------:R-:W-:Y:S01]  /*5120*/  FFMA.FTZ R200, R148, R203, R173 ;  /* 0x000000cb94c87223 */ /* 0x000fe200000100ad */
[----:B------:R-:W-:Y:S01]  /*5130*/  FMUL.FTZ R167, R6, R167 ;  /* 0x000000a706a77220 */ /* 0x000fe20000410000 */
[----:B------:R-:W-:Y:S01]  /*5140*/  FMUL.FTZ R15, R151, -R164 ;  /* 0x800000a4970f7220 */ /* 0x000fe20000410000 */
[----:B------:R-:W3:Y:S01]  /*5150*/  SHFL.UP PT, R163, R186, 0x10, RZ ;  /* 0x06000000baa37989 */ /* 0x000ee200000e00ff */
[----:B------:R-:W-:Y:S01]  /*5160*/  FADD.FTZ R172, R171, R172 ;  /* 0x000000acabac7221 */ /* 0x000fe20000010000 */
[-C--:B------:R-:W-:Y:S01]  /*5170*/  FMUL.FTZ R173, R151, -R14.reuse ;  /* 0x8000000e97ad7220 */ /* 0x080fe20000410000 */
[----:B------:R-:W-:Y:S01]  /*5180*/  FADD.FTZ R200, -R167, R200 ;  /* 0x000000c8a7c87221 */ /* 0x000fe20000010100 */
[----:B------:R-:W-:Y:S01]  /*5190*/  FFMA.FTZ R14, R150, R14, -R15 ;  /* 0x0000000e960e7223 */ /* 0x000fe2000001080f */
[----:B------:R-:W-:Y:S01]  /*51a0*/  FMUL.FTZ R15, R166, -R172 ;  /* 0x800000aca60f7220 */ /* 0x000fe20000410000 */
[----:B------:R-:W-:Y:S01]  /*51b0*/  FFMA.FTZ R12, R150, R164, R173 ;  /* 0x000000a4960c7223 */ /* 0x000fe200000100ad */
[-C--:B------:R-:W-:Y:S01]  /*51c0*/  FMUL.FTZ R202, R166, -R200.reuse ;  /* 0x800000c8a6ca7220 */ /* 0x080fe20000410000 */
[----:B------:R-:W-:Y:S01]  /*51d0*/  ISETP.GE.AND P3, PT, R132, 0x10, PT ;  /* 0x000000108400780c */ /* 0x000fe20003f66270 */
[----:B------:R-:W-:Y:S01]  /*51e0*/  FFMA.FTZ R204, R165, R200, R15 ;  /* 0x000000c8a5cc7223 */ /* 0x000fe2000001000f */
[----:B------:R-:W-:Y:S01]  /*51f0*/  FMUL.FTZ R164, R147, -R12 ;  /* 0x8000000c93a47220 */ /* 0x000fe20000410000 */
[C---:B0-----:R-:W-:Y:S01]  /*5200*/  FMUL.FTZ R15, R198.reuse, R13 ;  /* 0x0000000dc60f7220 */ /* 0x041fe20000410000 */
[----:B------:R-:W-:Y:S01]  /*5210*/  FFMA.FTZ R202, R165, R172, -R202 ;  /* 0x000000aca5ca7223 */ /* 0x000fe200000108ca */
[-C--:B------:R-:W-:Y:S01]  /*5220*/  FMUL.FTZ R172, R147, -R14.reuse ;  /* 0x8000000e93ac7220 */ /* 0x080fe20000410000 */
[----:B------:R-:W-:Y:S01]  /*5230*/  FFMA.FTZ R173, R149, R14, -R164 ;  /* 0x0000000e95ad7223 */ /* 0x000fe200000108a4 */
[----:B-1----:R-:W-:-:S02]  /*5240*/  FMUL.FTZ R14, R198, R169 ;  /* 0x000000a9c60e7220 */ /* 0x002fc40000410000 */
[----:B------:R-:W-:Y:S01]  /*5250*/  FFMA.FTZ R203, R149, R12, R172 ;  /* 0x0000000c95cb7223 */ /* 0x000fe200000100ac */
[-C--:B--2---:R-:W-:Y:S01]  /*5260*/  FFMA.FTZ R15, R188, R161.reuse, R15 ;  /* 0x000000a1bc0f7223 */ /* 0x084fe2000001000f */
[C---:B------:R-:W-:Y:S02]  /*5270*/  FMUL.FTZ R12, R198.reuse, R161 ;  /* 0x000000a1c60c7220 */ /* 0x040fe40000410000 */
[----:B------:R0:W-:Y:S01]  /*5280*/  SHFL.IDX PT, R161, R144, RZ, 0x1f ;  /* 0x00001fff90a17589 */ /* 0x0001e200000e0000 */
[C---:B---3--:R-:W-:Y:S01]  /*5290*/  FMUL.FTZ R164, R198.reuse, R163 ;  /* 0x000000a3c6a47220 */ /* 0x048fe20000410000 */
[----:B------:R-:W-:Y:S01]  /*52a0*/  FSEL R198, R198, R15, !P3 ;  /* 0x0000000fc6c67208 */ /* 0x000fe20005800000 */
[C---:B------:R-:W-:Y:S01]  /*52b0*/  FFMA.FTZ R163, R188.reuse, R163, -R14 ;  /* 0x000000a3bca37223 */ /* 0x040fe2000001080e */
[----:B------:R-:W-:Y:S01]  /*52c0*/  CS2R R14, SRZ ;  /* 0x00000000000e7805 */ /* 0x000fe2000001ff00 */
[C---:B------:R-:W-:Y:S01]  /*52d0*/  FFMA.FTZ R169, R188.reuse, R169, R164 ;  /* 0x000000a9bca97223 */ /* 0x040fe200000100a4 */
[----:B------:R-:W-:Y:S01]  /*52e0*/  @P3 FFMA.FTZ R188, R188, R13, -R12 ;  /* 0x0000000dbcbc3223 */ /* 0x000fe2000001080c */
[----:B------:R-:W-:Y:S01]  /*52f0*/  @P3 FADD.FTZ R186, R186, R163 ;  /* 0x000000a3baba3221 */ /* 0x000fe20000010000 */
[----:B------:R-:W1:Y:S01]  /*5300*/  SHFL.UP PT, R198, R198, 0x1, RZ ;  /* 0x04200000c6c67989 */ /* 0x000e6200000e00ff */
[----:B------:R-:W-:Y:S01]  /*5310*/  @P3 FADD.FTZ R196, R196, R169 ;  /* 0x000000a9c4c43221 */ /* 0x000fe20000010000 */
[----:B------:R-:W-:Y:S01]  /*5320*/  FMUL.FTZ R163, R146, -R173 ;  /* 0x800000ad92a37220 */ /* 0x000fe20000410000 */
[----:B0-----:R-:W-:Y:S01]  /*5330*/  HADD2.F32 R144, -RZ, R159.H0_H0 ;  /* 0x2000009fff907230 */ /* 0x001fe20000004100 */
[----:B------:R-:W0:Y:S01]  /*5340*/  SHFL.UP PT, R188, R188, 0x1, RZ ;  /* 0x04200000bcbc7989 */ /* 0x000e2200000e00ff */
[----:B------:R-:W-:Y:S01]  /*5350*/  HFMA2.MMA R12, -RZ, RZ, 1.875, 0 ;  /* 0x3f800000ff0c7435 */ /* 0x000fe200000001ff */
[-C--:B------:R-:W-:Y:S01]  /*5360*/  FFMA.FTZ R172, R148, R203.reuse, R163 ;  /* 0x000000cb94ac7223 */ /* 0x080fe200000100a3 */
[----:B------:R-:W-:Y:S01]  /*5370*/  FMUL.FTZ R203, R146, -R203 ;  /* 0x800000cb92cb7220 */ /* 0x000fe20000410000 */
[----:B------:R-:W2:Y:S01]  /*5380*/  SHFL.UP PT, R186, R186, 0x1, RZ ;  /* 0x04200000baba7989 */ /* 0x000ea200000e00ff */
[----:B------:R-:W-:Y:S01]  /*5390*/  MOV R13, RZ ;  /* 0x000000ff000d7202 */ /* 0x000fe20000000f00 */
[----:B------:R-:W-:Y:S01]  /*53a0*/  FMUL.FTZ R169, R7, R144 ;  /* 0x0000009007a97220 */ /* 0x000fe20000410000 */
[----:B------:R-:W-:Y:S01]  /*53b0*/  FFMA.FTZ R203, R148, R173, -R203 ;  /* 0x000000ad94cb7223 */ /* 0x000fe200000108cb */
[----:B------:R-:W3:Y:S01]  /*53c0*/  SHFL.UP PT, R196, R196, 0x1, RZ ;  /* 0x04200000c4c47989 */ /* 0x000ee200000e00ff */
[----:B------:R-:W-:Y:S01]  /*53d0*/  @!P0 LEA R164, R75, UR7, 0x4 ;  /* 0x000000074ba48c11 */ /* 0x000fe2000f8e20ff */
[C---:B------:R-:W-:Y:S01]  /*53e0*/  FMUL.FTZ R200, R166.reuse, -R172 ;  /* 0x800000aca6c87220 */ /* 0x040fe20000410000 */
[----:B------:R-:W-:Y:S01]  /*53f0*/  FMUL.FTZ R173, R7, R160 ;  /* 0x000000a007ad7220 */ /* 0x000fe20000410000 */
[-C--:B------:R-:W-:Y:S01]  /*5400*/  FMUL.FTZ R144, R166, -R203.reuse ;  /* 0x800000cba6907220 */ /* 0x080fe20000410000 */
[----:B------:R-:W-:Y:S01]  /*5410*/  FADD.FTZ R209, -R169, R204 ;  /* 0x000000cca9d17221 */ /* 0x000fe20000010100 */
[----:B------:R4:W4:Y:S01]  /*5420*/  @!P0 LDS.128 R12, [R164+0x2e10] ;  /* 0x002e1000a40c8984 */ /* 0x0009220000000c00 */
[----:B------:R-:W-:Y:S01]  /*5430*/  FFMA.FTZ R205, R165, R203, -R200 ;  /* 0x000000cba5cd7223 */ /* 0x000fe200000108c8 */
[----:B------:R-:W-:Y:S01]  /*5440*/  FADD.FTZ R207, R173, R202 ;  /* 0x000000caadcf7221 */ /* 0x000fe20000010000 */
[----:B------:R-:W-:Y:S01]  /*5450*/  FMUL.FTZ R211, R168, -R209 ;  /* 0x800000d1a8d37220 */ /* 0x000fe20000410000 */
[----:B------:R-:W-:Y:S01]  /*5460*/  FFMA.FTZ R203, R165, R172, R144 ;  /* 0x000000aca5cb7223 */ /* 0x000fe20000010090 */
[----:B------:R-:W-:Y:S01]  /*5470*/  ISETP.NE.AND P0, PT, R192, 0x1f, PT ;  /* 0x0000001fc000780c */ /* 0x000fe20003f05270 */
[C---:B-1----:R-:W-:Y:S01]  /*5480*/  FMUL.FTZ R159, R198.reuse, R161 ;  /* 0x000000a1c69f7220 */ /* 0x042fe20000410000 */
[----:B------:R-:W-:Y:S01]  /*5490*/  FMUL.FTZ R198, R198, R145 ;  /* 0x00000091c6c67220 */ /* 0x000fe20000410000 */
[----:B------:R-:W-:-:S02]  /*54a0*/  FMUL.FTZ R144, R168, -R203 ;  /* 0x800000cba8907220 */ /* 0x000fc40000410000 */
[C---:B0-----:R-:W-:Y:S01]  /*54b0*/  FFMA.FTZ R163, R188.reuse, R145, R159 ;  /* 0x00000091bca37223 */ /* 0x041fe2000001009f */
[----:B------:R-:W-:Y:S01]  /*54c0*/  FFMA.FTZ R159, R188, R161, -R198 ;  /* 0x000000a1bc9f7223 */ /* 0x000fe200000108c6 */
[-C--:B------:R-:W-:Y:S01]  /*54d0*/  FFMA.FTZ R188, R170, R207.reuse, -R211 ;  /* 0x000000cfaabc7223 */ /* 0x080fe200000108d3 */
[----:B------:R-:W-:Y:S01]  /*54e0*/  FMUL.FTZ R207, R168, -R207 ;  /* 0x800000cfa8cf7220 */ /* 0x000fe20000410000 */
[-C--:B------:R-:W-:Y:S01]  /*54f0*/  FFMA.FTZ R144, R170, R205.reuse, -R144 ;  /* 0x000000cdaa907223 */ /* 0x080fe20000010890 */
[----:B--2---:R-:W-:Y:S01]  /*5500*/  @P2 FADD.FTZ R161, R186, R159 ;  /* 0x0000009fbaa12221 */ /* 0x004fe20000010000 */
[----:B------:R-:W-:Y:S01]  /*5510*/  FMUL.FTZ R205, R168, -R205 ;  /* 0x800000cda8cd7220 */ /* 0x000fe20000410000 */
[----:B------:R-:W-:Y:S01]  /*5520*/  FFMA.FTZ R207, R170, R209, R207 ;  /* 0x000000d1aacf7223 */ /* 0x000fe200000100cf */
[----:B---3--:R-:W-:Y:S01]  /*5530*/  @P2 FADD.FTZ R145, R196, R163 ;  /* 0x000000a3c4912221 */ /* 0x008fe20000010000 */
[----:B----4-:R-:W-:-:S03]  /*5540*/  FMUL.FTZ R164, R49, R161 ;  /* 0x000000a131a47220 */ /* 0x010fc60000410000 */
[-C--:B------:R-:W-:Y:S01]  /*5550*/  FMUL.FTZ R159, R49, R145.reuse ;  /* 0x00000091319f7220 */ /* 0x080fe20000410000 */
[----:B------:R-:W-:Y:S01]  /*5560*/  FFMA.FTZ R164, R48, R145, R164 ;  /* 0x0000009130a47223 */ /* 0x000fe200000100a4 */
[----:B------:R-:W-:Y:S02]  /*5570*/  HADD2.F32 R49, -RZ, R158.H0_H0 ;  /* 0x2000009eff317230 */ /* 0x000fe40000004100 */
[----:B------:R-:W-:Y:S01]  /*5580*/  FFMA.FTZ R158, R170, R203, R205 ;  /* 0x000000cbaa9e7223 */ /* 0x000fe200000100cd */
[----:B------:R-:W-:Y:S02]  /*5590*/  HADD2.F32 R145, -RZ, R156.H0_H0 ;  /* 0x2000009cff917230 */ /* 0x000fe40000004100 */
[----:B------:R-:W-:Y:S01]  /*55a0*/  FADD.FTZ R230, R179, R164 ;  /* 0x000000a4b3e67221 */ /* 0x000fe20000010000 */
[----:B------:R-:W-:Y:S01]  /*55b0*/  FFMA.FTZ R160, R48, R161, -R159 ;  /* 0x000000a130a07223 */ /* 0x000fe2000001089f */
[C---:B------:R-:W-:Y:S01]  /*55c0*/  FMUL.FTZ R179, R8.reuse, R49 ;  /* 0x0000003108b37220 */ /* 0x040fe20000410000 */
[----:B------:R0:W1:Y:S01]  /*55d0*/  SHFL.DOWN PT, R164, R144, 0x1, 0x1f ;  /* 0x08201f0090a47f89 */ /* 0x00006200000e0000 */
[----:B------:R-:W-:Y:S01]  /*55e0*/  FMUL.FTZ R172, R8, R145 ;  /* 0x0000009108ac7220 */ /* 0x000fe20000410000 */
[----:B------:R-:W-:Y:S01]  /*55f0*/  FADD.FTZ R191, R191, R160 ;  /* 0x000000a0bfbf7221 */ /* 0x000fe20000010000 */
[----:B------:R-:W-:Y:S01]  /*5600*/  FADD.FTZ R145, R179, R188 ;  /* 0x000000bcb3917221 */ /* 0x000fe20000010000 */
[----:B------:R-:W-:Y:S01]  /*5610*/  FMUL.FTZ R49, R168, R230 ;  /* 0x000000e6a8317220 */ /* 0x000fe20000410000 */
[----:B------:R-:W-:Y:S01]  /*5620*/  FADD.FTZ R156, -R172, R207 ;  /* 0x000000cfac9c7221 */ /* 0x000fe20000010100 */
[-C--:B------:R-:W-:Y:S01]  /*5630*/  FMUL.FTZ R159, R168, R191.reuse ;  /* 0x000000bfa89f7220 */ /* 0x080fe20000410000 */
[----:B------:R0:W2:Y:S01]  /*5640*/  SHFL.DOWN PT, R186, R158, 0x1, 0x1f ;  /* 0x08201f009eba7f89 */ /* 0x0000a200000e0000 */
[----:B------:R-:W-:-:S02]  /*5650*/  FFMA.FTZ R49, R170, R191, -R49 ;  /* 0x000000bfaa317223 */ /* 0x000fc40000010831 */
[----:B------:R-:W-:Y:S01]  /*5660*/  FFMA.FTZ R48, R170, R230, R159 ;  /* 0x000000e6aa307223 */ /* 0x000fe2000001009f */
        /* <DEDUP_REMOVED lines=14> */
.L_x_16379:
[----:B------:R-:W-:Y:S05]  /*5750*/  BSYNC B0 ;  /* 0x0000000000007941 */ /* 0x000fea0003800000 */
.L_x_16378:
[----:B------:R-:W-:Y:S01]  /*5760*/  ISETP.GT.U32.AND P0, PT, R192, 0x1d, PT ;  /* 0x0000001dc000780c */ /* 0x000fe20003f04070 */
[C---:B------:R-:W-:Y:S01]  /*5770*/  FFMA.FTZ R233, R69.reuse, R162, R48 ;  /* 0x000000a245e97223 */ /* 0x040fe20000010030 */
[----:B------:R-:W-:Y:S01]  /*5780*/  FFMA.FTZ R232, R69, R232, R49 ;  /* 0x000000e845e87223 */ /* 0x000fe20000010031 */
[----:B------:R0:W0:Y:S01]  /*5790*/  SHFL.DOWN PT, R162, R144, 0x2, 0x1f ;  /* 0x08401f0090a27f89 */ /* 0x00002200000e0000 */
[----:B------:R-:W-:Y:S01]  /*57a0*/  BSSY B0, `(.L_x_16380) ;  /* 0x0000014000007945 */ /* 0x000fe20003800000 */
[CC--:B------:R-:W-:Y:S01]  /*57b0*/  FMUL.FTZ R48, R166.reuse, R233.reuse ;  /* 0x000000e9a6307220 */ /* 0x0c0fe20000410000 */
[-C--:B------:R-:W-:Y:S01]  /*57c0*/  FMUL.FTZ R160, R166, R232.reuse ;  /* 0x000000e8a6a07220 */ /* 0x080fe20000410000 */
[----:B-1----:R1:W0:Y:S02]  /*57d0*/  SHFL.DOWN PT, R164, R158, 0x2, 0x1f ;  /* 0x08401f009ea47f89 */ /* 0x00222400000e0000 */
[C---:B------:R-:W-:Y:S01]  /*57e0*/  FFMA.FTZ R48, R165.reuse, R232, -R48 ;  /* 0x000000e8a5307223 */ /* 0x040fe20000010830 */
[----:B------:R-:W-:Y:S01]  /*57f0*/  FFMA.FTZ R49, R165, R233, R160 ;  /* 0x000000e9a5317223 */ /* 0x000fe200000100a0 */
[----:B---3--:R1:W3:Y:S04]  /*5800*/  SHFL.DOWN PT, R203, R145, 0x2, 0x1f ;  /* 0x08401f0091cb7f89 */ /* 0x0082e800000e0000 */
[----:B--2---:R1:W2:Y:S01]  /*5810*/  SHFL.DOWN PT, R186, R156, 0x2, 0x1f ;  /* 0x08401f009cba7f89 */ /* 0x0042a200000e0000 */
[----:B------:R-:W-:Y:S05]  /*5820*/  @P0 BRA `(.L_x_16381) ;  /* 0x00000000002c0947 */ /* 0x000fea0003800000 */
[C---:B--2---:R-:W-:Y:S01]  /*5830*/  FMUL.FTZ R161, R158.reuse, R186 ;  /* 0x000000ba9ea17220 */ /* 0x044fe20000410000 */
[C---:B0-----:R-:W-:Y:S01]  /*5840*/  FMUL.FTZ R159, R158.reuse, R164 ;  /* 0x000000a49e9f7220 */ /* 0x041fe20000410000 */
[-C--:B---3--:R-:W-:Y:S02]  /*5850*/  FMUL.FTZ R163, R158, R203.reuse ;  /* 0x000000cb9ea37220 */ /* 0x088fe40000410000 */
[----:B------:R-:W-:Y:S01]  /*5860*/  FFMA.FTZ R160, R144, R203, -R161 ;  /* 0x000000cb90a07223 */ /* 0x000fe200000108a1 */
[-C--:B------:R-:W-:Y:S01]  /*5870*/  FMUL.FTZ R161, R158, R162.reuse ;  /* 0x000000a29ea17220 */ /* 0x080fe20000410000 */
[C---:B------:R-:W-:Y:S01]  /*5880*/  FFMA.FTZ R159, R144.reuse, R162, -R159 ;  /* 0x000000a2909f7223 */ /* 0x040fe2000001089f */
[C---:B------:R-:W-:Y:S01]  /*5890*/  FFMA.FTZ R163, R144.reuse, R186, R163 ;  /* 0x000000ba90a37223 */ /* 0x040fe200000100a3 */
[----:B-1----:R-:W-:Y:S01]  /*58a0*/  FADD.FTZ R145, R145, R160 ;  /* 0x000000a091917221 */ /* 0x002fe20000010000 */
[----:B------:R-:W-:Y:S02]  /*58b0*/  FFMA.FTZ R158, R144, R164, R161 ;  /* 0x000000a4909e7223 */ /* 0x000fe400000100a1 */
[----:B------:R-:W-:Y:S01]  /*58c0*/  FADD.FTZ R156, R156, R163 ;  /* 0x000000a39c9c7221 */ /* 0x000fe20000010000 */
[----:B------:R-:W-:-:S07]  /*58d0*/  MOV R144, R159 ;  /* 0x0000009f00907202 */ /* 0x000fce0000000f00 */
.L_x_16381:
[----:B------:R-:W-:Y:S05]  /*58e0*/  BSYNC B0 ;  /* 0x0000000000007941 */ /* 0x000fea0003800000 */
.L_x_16380:
[----:B------:R-:W-:Y:S01]  /*58f0*/  ISETP.GT.U32.AND P0, PT, R192, 0x1b, PT ;  /* 0x0000001bc000780c */ /* 0x000fe20003f04070 */
[C---:B------:R-:W-:Y:S01]  /*5900*/  FFMA.FTZ R235, R64.reuse, R235, R49 ;  /* 0x000000eb40eb7223 */ /* 0x040fe20000010031 */
[----:B------:R-:W-:Y:S01]  /*5910*/  FFMA.FTZ R196, R64, R181, R48 ;  /* 0x000000b540c47223 */ /* 0x000fe20000010030 */
[----:B------:R1:W1:Y:S01]  /*5920*/  SHFL.DOWN PT, R160, R144, 0x4, 0x1f ;  /* 0x08801f0090a07f89 */ /* 0x00026200000e0000 */
        /* <DEDUP_REMOVED lines=16> */
[----:B------:R-:W-:Y:S01]  /*5a30*/  FADD.FTZ R145, R145, R48 ;  /* 0x0000003091917221 */ /* 0x000fe20000010000 */
[----:B------:R-:W-:Y:S02]  /*5a40*/  FFMA.FTZ R158, R144, R162, R161 ;  /* 0x000000a2909e7223 */ /* 0x000fe400000100a1 */
[----:B------:R-:W-:Y:S01]  /*5a50*/  FADD.FTZ R156, R156, R163 ;  /* 0x000000a39c9c7221 */ /* 0x000fe20000010000 */
[----:B------:R-:W-:-:S07]  /*5a60*/  MOV R144, R159 ;  /* 0x0000009f00907202 */ /* 0x000fce0000000f00 */
.L_x_16383:
[----:B------:R-:W-:Y:S05]  /*5a70*/  BSYNC B0 ;  /* 0x0000000000007941 */ /* 0x000fea0003800000 */
.L_x_16382:
        /* <DEDUP_REMOVED lines=15> */
[-C--:B------:R-:W-:Y:S02]  /*5b70*/  FMUL.FTZ R163, R158, R181.reuse ;  /* 0x000000b59ea37220 */ /* 0x080fe40000410000 */
[----:B-1----:R-:W-:Y:S01]  /*5b80*/  FFMA.FTZ R160, R144, R181, -R161 ;  /* 0x000000b590a07223 */ /* 0x002fe200000108a1 */
[-C--:B------:R-:W-:Y:S01]  /*5b90*/  FMUL.FTZ R161, R158, R162.reuse ;  /* 0x000000a29ea17220 */ /* 0x080fe20000410000 */
[C---:B------:R-:W-:Y:S01]  /*5ba0*/  FFMA.FTZ R159, R144.reuse, R162, -R159 ;  /* 0x000000a2909f7223 */ /* 0x040fe2000001089f */
[C---:B------:R-:W-:Y:S01]  /*5bb0*/  FFMA.FTZ R163, R144.reuse, R186, R163 ;  /* 0x000000ba90a37223 */ /* 0x040fe200000100a3 */
[----:B------:R-:W-:Y:S01]  /*5bc0*/  FADD.FTZ R145, R145, R160 ;  /* 0x000000a091917221 */ /* 0x000fe20000010000 */
[----:B------:R-:W-:Y:S02]  /*5bd0*/  FFMA.FTZ R158, R144, R164, R161 ;  /* 0x000000a4909e7223 */ /* 0x000fe400000100a1 */
[----:B--2---:R-:W-:Y:S01]  /*5be0*/  FADD.FTZ R156, R156, R163 ;  /* 0x000000a39c9c7221 */ /* 0x004fe20000010000 */
[----:B------:R-:W-:-:S07]  /*5bf0*/  MOV R144, R159 ;  /* 0x0000009f00907202 */ /* 0x000fce0000000f00 */
.L_x_16385:
[----:B------:R-:W-:Y:S05]  /*5c00*/  BSYNC B0 ;  /* 0x0000000000007941 */ /* 0x000fea0003800000 */
.L_x_16384:
[----:B------:R-:W-:Y:S01]  /*5c10*/  ISETP.GT.U32.AND P0, PT, R192, 0xf, PT ;  /* 0x0000000fc000780c */ /* 0x000fe20003f04070 */
[C---:B------:R-:W-:Y:S01]  /*5c20*/  FFMA.FTZ R237, R60.reuse, R237, R49 ;  /* 0x000000ed3ced7223 */ /* 0x040fe20000010031 */
[----:B------:R-:W-:Y:S01]  /*5c30*/  FFMA.FTZ R228, R60, R185, R48 ;  /* 0x000000b93ce47223 */ /* 0x000fe20000010030 */
[----:B0-----:R0:W0:Y:S01]  /*5c40*/  SHFL.DOWN PT, R162, R144, 0x10, 0x1f ;  /* 0x0a001f0090a27f89 */ /* 0x00102200000e0000 */
[----:B------:R-:W-:Y:S01]  /*5c50*/  BSSY B0, `(.L_x_16386) ;  /* 0x0000014000007945 */ /* 0x000fe20003800000 */
[CC--:B------:R-:W-:Y:S01]  /*5c60*/  FMUL.FTZ R49, R151.reuse, R237.reuse ;  /* 0x000000ed97317220 */ /* 0x0c0fe20000410000 */
[-C--:B-1----:R-:W-:Y:S01]  /*5c70*/  FMUL.FTZ R160, R151, R228.reuse ;  /* 0x000000e497a07220 */ /* 0x082fe20000410000 */
        /* <DEDUP_REMOVED lines=13> */
[----:B-1----:R-:W-:Y:S01]  /*5d50*/  FADD.FTZ R145, R145, R160 ;  /* 0x000000a091917221 */ /* 0x002fe20000010000 */
[----:B------:R-:W-:Y:S02]  /*5d60*/  FFMA.FTZ R158, R144, R164, R161 ;  /* 0x000000a4909e7223 */ /* 0x000fe400000100a1 */
[----:B--2---:R-:W-:Y:S01]  /*5d70*/  FADD.FTZ R156, R156, R163 ;  /* 0x000000a39c9c7221 */ /* 0x004fe20000010000 */
[----:B------:R-:W-:-:S07]  /*5d80*/  MOV R144, R159 ;  /* 0x0000009f00907202 */ /* 0x000fce0000000f00 */
.L_x_16387:
[----:B------:R-:W-:Y:S05]  /*5d90*/  BSYNC B0 ;  /* 0x0000000000007941 */ /* 0x000fea0003800000 */
.L_x_16386:
[C---:B------:R-:W-:Y:S01]  /*5da0*/  FFMA.FTZ R231, R57.reuse, R182, R48 ;  /* 0x000000b639e77223 */ /* 0x040fe20000010030 */
[----:B------:R-:W-:Y:S01]  /*5db0*/  FFMA.FTZ R48, R57, R180, R49 ;  /* 0x000000b439307223 */ /* 0x000fe20000010031 */
[----:B0-----:R-:W-:Y:S01]  /*5dc0*/  SHFL.DOWN PT, R181, R158, 0x1, 0x1f ;  /* 0x08201f009eb57f89 */ /* 0x001fe200000e0000 */
[----:B------:R-:W-:Y:S01]  /*5dd0*/  ISETP.NE.AND P0, PT, R134, RZ, PT ;  /* 0x000000ff8600720c */ /* 0x000fe20003f05270 */
[----:B------:R-:W-:Y:S01]  /*5de0*/  FMUL.FTZ R160, R152, R231 ;  /* 0x000000e798a07220 */ /* 0x000fe20000410000 */
[C---:B------:R-:W-:Y:S01]  /*5df0*/  IADD3 R185, R134.reuse, 0xe0, RZ ;  /* 0x000000e086b97810 */ /* 0x040fe20007ffe0ff */
[----:B------:R-:W0:Y:S01]  /*5e00*/  SHFL.IDX PT, R164, R14, RZ, 0x1f ;  /* 0x00001fff0ea47589 */ /* 0x000e2200000e0000 */
[----:B------:R-:W-:Y:S01]  /*5e10*/  IADD3 R189, R134, 0x120, RZ ;  /* 0x0000012086bd7810 */ /* 0x000fe20007ffe0ff */
[CC--:B------:R-:W-:Y:S01]  /*5e20*/  FFMA.FTZ R49, R153.reuse, R48.reuse, R160 ;  /* 0x0000003099317223 */ /* 0x0c0fe200000100a0 */
[----:B------:R-:W-:Y:S01]  /*5e30*/  FMUL.FTZ R160, R152, R48 ;  /* 0x0000003098a07220 */ /* 0x000fe20000410000 */
[----:B------:R-:W5:Y:S01]  /*5e40*/  SHFL.IDX PT, R180, R15, RZ, 0x1f ;  /* 0x00001fff0fb47589 */ /* 0x000f6200000e0000 */
[----:B---3--:R-:W-:Y:S01]  /*5e50*/  IADD3 R203, R134, 0x1e0, RZ ;  /* 0x000001e086cb7810 */ /* 0x008fe20007ffe0ff */
[----:B------:R-:W-:Y:S01]  /*5e60*/  FFMA.FTZ R49, R52, R193, R49 ;  /* 0x000000c134317223 */ /* 0x000fe20000010031 */
[----:B------:R-:W-:Y:S01]  /*5e70*/  FFMA.FTZ R160, R153, R231, -R160 ;  /* 0x000000e799a07223 */ /* 0x000fe200000108a0 */
[----:B------:R-:W3:Y:S01]  /*5e80*/  SHFL.DOWN PT, R186, R144, 0x1, 0x1f ;  /* 0x08201f0090ba7f89 */ /* 0x000ee200000e0000 */
[----:B------:R-:W-:Y:S01]  /*5e90*/  IADD3 R193, R134, 0x140, RZ ;  /* 0x0000014086c17810 */ /* 0x000fe20007ffe0ff */
[----:B------:R-:W-:Y:S01]  /*5ea0*/  FMUL.FTZ R159, R155, R49 ;  /* 0x000000319b9f7220 */ /* 0x000fe20000410000 */
[----:B------:R-:W-:Y:S01]  /*5eb0*/  FFMA.FTZ R226, R52, R187, R160 ;  /* 0x000000bb34e27223 */ /* 0x000fe200000100a0 */
[----:B------:R-:W2:Y:S01]  /*5ec0*/  SHFL.DOWN PT, R183, R156, 0x1, 0x1f ;  /* 0x08201f009cb77f89 */ /* 0x000ea200000e0000 */
[----:B------:R-:W-:Y:S01]  /*5ed0*/  IADD3 R187, R134, 0x100, RZ ;  /* 0x0000010086bb7810 */ /* 0x000fe20007ffe0ff */
[----:B------:R-:W-:Y:S01]  /*5ee0*/  FMUL.FTZ R240, R6, R196 ;  /* 0x000000c406f07220 */ /* 0x000fe20000410000 */
[----:B------:R-:W-:Y:S01]  /*5ef0*/  FMUL.FTZ R236, R8, R191 ;  /* 0x000000bf08ec7220 */ /* 0x000fe20000410000 */
[----:B------:R1:W2:Y:S01]  /*5f00*/  SHFL.IDX PT, R162, R158, RZ, 0x1f ;  /* 0x00001fff9ea27589 */ /* 0x0002a200000e0000 */
[----:B------:R-:W-:Y:S01]  /*5f10*/  FMUL.FTZ R238, R7, R232 ;  /* 0x000000e807ee7220 */ /* 0x000fe20000410000 */
[C---:B------:R-:W-:Y:S01]  /*5f20*/  FMUL.FTZ R242, R5.reuse, R200 ;  /* 0x000000c805f27220 */ /* 0x040fe20000410000 */
[----:B------:R-:W-:Y:S01]  /*5f30*/  FFMA.FTZ R234, -R5, R198, -RZ ;  /* 0x000000c605ea7223 */ /* 0x000fe200000109ff */
[----:B----4-:R-:W4:Y:S01]  /*5f40*/  SHFL.DOWN PT, R188, R145, 0x1, 0x1f ;  /* 0x08201f0091bc7f89 */ /* 0x010f2200000e0000 */
[----:B------:R-:W-:Y:S03]  /*5f50*/  BSSY B0, `(.L_x_16388) ;  /* 0x0000136000007945 */ /* 0x000fe60003800000 */
[----:B------:R-:W4:Y:S01]  /*5f60*/  SHFL.IDX PT, R161, R144, RZ, 0x1f ;  /* 0x00001fff90a17589 */ /* 0x000f2200000e0000 */
[C---:B0-----:R-:W-:Y:S01]  /*5f70*/  @P1 FMUL.FTZ R163, R181.reuse, R164 ;  /* 0x000000a4b5a31220 */ /* 0x041fe20000410000 */
[----:B-1----:R-:W-:Y:S01]  /*5f80*/  FFMA.FTZ R158, R154, R226, -R159 ;  /* 0x000000e29a9e7223 */ /* 0x002fe2000001089f */
[----:B-----5:R-:W-:Y:S01]  /*5f90*/  @P1 FMUL.FTZ R181, R181, R180 ;  /* 0x000000b4b5b51220 */ /* 0x020fe20000410000 */
[----:B------:R0:W1:Y:S02]  /*5fa0*/  SHFL.IDX PT, R159, R145, RZ, 0x1f ;  /* 0x00001fff919f7589 */ /* 0x00006400000e0000 */
[----:B------:R-:W-:Y:S01]  /*5fb0*/  FFMA.FTZ R229, R51, R184, R158 ;  /* 0x000000b833e57223 */ /* 0x000fe2000001009e */
[----:B------:R-:W-:Y:S01]  /*5fc0*/  LEA.HI.SX32 R184, R193, R134, 0x1b ;  /* 0x00000086c1b87211 */ /* 0x000fe200078fdaff */
[C---:B---3--:R-:W-:Y:S01]  /*5fd0*/  @P1 FFMA.FTZ R182, R186.reuse, R180, R163 ;  /* 0x000000b4bab61223 */ /* 0x048fe200000100a3 */
[----:B------:R3:W5:Y:S01]  /*5fe0*/  SHFL.IDX PT, R144, R156, RZ, 0x1f ;  /* 0x00001fff9c907589 */ /* 0x00076200000e0000 */
[----:B------:R-:W-:Y:S01]  /*5ff0*/  @P1 FFMA.FTZ R181, R186, R164, -R181 ;  /* 0x000000a4bab51223 */ /* 0x000fe200000108b5 */
[----:B------:R-:W-:Y:S01]  /*6000*/  LEA R184, R184, UR7, 0x2 ;  /* 0x00000007b8b87c11 */ /* 0x000fe2000f8e10ff */
[----:B--2---:R-:W-:Y:S01]  /*6010*/  @P1 FADD.FTZ R180, R183, R182 ;  /* 0x000000b6b7b41221 */ /* 0x004fe20000010000 */
[----:B------:R-:W-:-:S02]  /*6020*/  IADD3 R183, R134, 0xc0, RZ ;  /* 0x000000c086b77810 */ /* 0x000fc40007ffe0ff */
[----:B------:R-:W-:Y:S01]  /*6030*/  LEA.HI.SX32 R182, R187, R134, 0x1b ;  /* 0x00000086bbb67211 */ /* 0x000fe200078fdaff */
[----:B------:R-:W-:Y:S01]  /*6040*/  FMUL.FTZ R160, R162, R14 ;  /* 0x0000000ea2a07220 */ /* 0x000fe20000410000 */
[----:B0-----:R-:W-:Y:S01]  /*6050*/  FMUL.FTZ R145, R180, -R47 ;  /* 0x8000002fb4917220 */ /* 0x001fe20000410000 */
[-C--:B------:R-:W-:Y:S01]  /*6060*/  FMUL.FTZ R158, R162, R15.reuse ;  /* 0x0000000fa29e7220 */ /* 0x080fe20000410000 */
[----:B---3--:R-:W-:Y:S01]  /*6070*/  @!P0 LEA R156, R75, UR7, 0x4 ;  /* 0x000000074b9c8c11 */ /* 0x008fe2000f8e20ff */
[----:B----4-:R-:W-:Y:S01]  /*6080*/  @P1 FADD.FTZ R164, R188, R181 ;  /* 0x000000b5bca41221 */ /* 0x010fe20000010000 */
[----:B------:R-:W-:Y:S02]  /*6090*/  IADD3 R181, R134, 0xa0, RZ ;  /* 0x000000a086b57810 */ /* 0x000fe40007ffe0ff */
[----:B------:R-:W-:Y:S01]  /*60a0*/  LEA R182, R182, UR7, 0x2 ;  /* 0x00000007b6b67c11 */ /* 0x000fe2000f8e10ff */
[----:B------:R-:W-:Y:S01]  /*60b0*/  FFMA.FTZ R163, R161, R15, R160 ;  /* 0x0000000fa1a37223 */ /* 0x000fe200000100a0 */
[C---:B------:R-:W-:Y:S01]  /*60c0*/  FMUL.FTZ R47, R164.reuse, -R47 ;  /* 0x8000002fa42f7220 */ /* 0x040fe20000410000 */
[----:B------:R-:W-:Y:S01]  /*60d0*/  FMUL.FTZ R15, R155, R226 ;  /* 0x000000e29b0f7220 */ /* 0x000fe20000410000 */
[----:B------:R-:W-:Y:S01]  /*60e0*/  FFMA.FTZ R164, R164, R46, -R145 ;  /* 0x0000002ea4a47223 */ /* 0x000fe20000010891 */
[----:B------:R-:W-:Y:S01]  /*60f0*/  FFMA.FTZ R158, R161, R14, -R158 ;  /* 0x0000000ea19e7223 */ /* 0x000fe2000001089e */
[----:B------:R-:W-:Y:S01]  /*6100*/  FFMA.FTZ R180, R180, R46, R47 ;  /* 0x0000002eb4b47223 */ /* 0x000fe2000001002f */
[----:B------:R-:W-:Y:S01]  /*6110*/  FFMA.FTZ R46, R154, R49, R15 ;  /* 0x000000319a2e7223 */ /* 0x000fe2000001000f */
[CC--:B------:R-:W-:Y:S01]  /*6120*/  FMUL.FTZ R14, R162.reuse, R13.reuse ;  /* 0x0000000da20e7220 */ /* 0x0c0fe20000410000 */
[----:B------:R-:W-:Y:S01]  /*6130*/  FMUL.FTZ R162, R162, R12 ;  /* 0x0000000ca2a27220 */ /* 0x000fe20000410000 */
[----:B------:R-:W-:Y:S01]  /*6140*/  FADD.FTZ R145, R199, R164 ;  /* 0x000000a4c7917221 */ /* 0x000fe20000010000 */
[----:B------:R-:W-:Y:S01]  /*6150*/  FFMA.FTZ R46, R51, R142, R46 ;  /* 0x0000008e332e7223 */ /* 0x000fe2000001002e */
[----:B------:R-:W-:Y:S01]  /*6160*/  FADD.FTZ R142, -R197, R180 ;  /* 0x000000b4c58e7221 */ /* 0x000fe20000010100 */
[C---:B------:R-:W-:Y:S01]  /*6170*/  FFMA.FTZ R12, R161.reuse, R12, -R14 ;  /* 0x0000000ca10c7223 */ /* 0x040fe2000001080e */
[----:B------:R-:W-:Y:S01]  /*6180*/  FFMA.FTZ R13, R161, R13, R162 ;  /* 0x0000000da10d7223 */ /* 0x000fe200000100a2 */
[----:B------:R-:W-:Y:S01]  /*6190*/  FMUL.FTZ R161, R51, R94 ;  /* 0x0000005e33a17220 */ /* 0x000fe20000410000 */
[C---:B------:R-:W-:Y:S01]  /*61a0*/  FMUL.FTZ R47, R155.reuse, -R142 ;  /* 0x8000008e9b2f7220 */ /* 0x040fe20000410000 */
[-C--:B------:R-:W-:Y:S01]  /*61b0*/  FMUL.FTZ R155, R155, -R145.reuse ;  /* 0x800000919b9b7220 */ /* 0x080fe20000410000 */
[----:B-1----:R-:W-:Y:S01]  /*61c0*/  FADD.FTZ R14, R159, R158 ;  /* 0x0000009e9f0e7221 */ /* 0x002fe20000010000 */
[----:B-----5:R-:W-:Y:S01]  /*61d0*/  FADD.FTZ R15, R144, R163 ;  /* 0x000000a3900f7221 */ /* 0x020fe20000010000 */
[----:B------:R-:W-:Y:S01]  /*61e0*/  FMUL.FTZ R160, R145, R94 ;  /* 0x0000005e91a07220 */ /* 0x000fe20000410000 */
[C---:B------:R-:W-:Y:S01]  /*61f0*/  FFMA.FTZ R164, R154.reuse, R145, -R47 ;  /* 0x000000919aa47223 */ /* 0x040fe2000001082f */
[-C--:B------:R-:W-:Y:S01]  /*6200*/  FFMA.FTZ R162, R9, -R161.reuse, R46 ;  /* 0x800000a109a27223 */ /* 0x080fe2000001002e */
[----:B------:R-:W-:Y:S01]  /*6210*/  FFMA.FTZ R154, R154, R142, R155 ;  /* 0x0000008e9a9a7223 */ /* 0x000fe2000001009b */
[----:B------:R0:W-:Y:S01]  /*6220*/  @!P0 STS.128 [R156+0x2e10], R12 ;  /* 0x002e100c9c008388 */ /* 0x0001e20000000c00 */
[----:B------:R-:W-:Y:S01]  /*6230*/  SHF.L.U32 R144, R134, 0x4, RZ ;  /* 0x0000000486907819 */ /* 0x000fe200000006ff */
[----:B------:R-:W-:Y:S01]  /*6240*/  FFMA.FTZ R161, R50, -R161, R229 ;  /* 0x800000a132a17223 */ /* 0x000fe200000100e5 */
[----:B------:R-:W-:Y:S01]  /*6250*/  FMUL.FTZ R159, R162, R160 ;  /* 0x000000a0a29f7220 */ /* 0x000fe20000410000 */
[----:B------:R-:W-:Y:S01]  /*6260*/  FADD.FTZ R163, -R195, R154 ;  /* 0x0000009ac3a37221 */ /* 0x000fe20000010100 */
[----:B------:R-:W-:Y:S01]  /*6270*/  FADD.FTZ R164, R201, R164 ;  /* 0x000000a4c9a47221 */ /* 0x000fe20000010000 */
[----:B------:R-:W-:Y:S01]  /*6280*/  LEA.HI.SX32 R144, R144, R144, 0x1b ;  /* 0x0000009090907211 */ /* 0x000fe200078fdaff */
[----:B------:R-:W-:Y:S01]  /*6290*/  FFMA.FTZ R46, -R0, R46, -RZ ;  /* 0x0000002e002e7223 */ /* 0x000fe200000109ff */
[----:B------:R-:W-:-:S02]  /*62a0*/  IADD3 R195, R134, 0x160, RZ ;  /* 0x0000016086c37810 */ /* 0x000fc40007ffe0ff */
[----:B------:R-:W-:Y:S01]  /*62b0*/  LEA R47, R144, UR7, 0x2 ;  /* 0x00000007902f7c11 */ /* 0x000fe2000f8e10ff */
[----:B------:R-:W-:Y:S01]  /*62c0*/  FMUL.FTZ R144, R51, R160 ;  /* 0x000000a033907220 */ /* 0x000fe20000410000 */
[C---:B------:R-:W-:Y:S02]  /*62d0*/  IADD3 R197, R134.reuse, 0x180, RZ ;  /* 0x0000018086c57810 */ /* 0x040fe40007ffe0ff */
[----:B------:R-:W-:Y:S01]  /*62e0*/  IADD3 R199, R134, 0x1a0, RZ ;  /* 0x000001a086c77810 */ /* 0x000fe20007ffe0ff */
[----:B0-----:R-:W-:Y:S01]  /*62f0*/  FMUL.FTZ R12, R142, R94 ;  /* 0x0000005e8e0c7220 */ /* 0x001fe20000410000 */
[-C--:B------:R-:W-:Y:S01]  /*6300*/  FMUL.FTZ R156, R52, R96.reuse ;  /* 0x00000060349c7220 */ /* 0x080fe20000410000 */
[-C--:B------:R-:W-:Y:S01]  /*6310*/  FMUL.FTZ R15, R163, R96.reuse ;  /* 0x00000060a30f7220 */ /* 0x080fe20000410000 */
[----:B------:R-:W-:Y:S01]  /*6320*/  FMUL.FTZ R13, R164, R96 ;  /* 0x00000060a40d7220 */ /* 0x000fe20000410000 */
[-C--:B------:R-:W-:Y:S01]  /*6330*/  FMUL.FTZ R154, R51, R12.reuse ;  /* 0x0000000c339a7220 */ /* 0x080fe20000410000 */
[-C--:B------:R-:W-:Y:S01]  /*6340*/  FMUL.FTZ R14, R162, R12.reuse ;  /* 0x0000000ca20e7220 */ /* 0x080fe20000410000 */
[----:B------:R-:W-:Y:S01]  /*6350*/  FFMA.FTZ R159, R161, R12, -R159 ;  /* 0x0000000ca19f7223 */ /* 0x000fe2000001089f */
[CC--:B------:R-:W-:Y:S01]  /*6360*/  FMUL.FTZ R12, R152.reuse, -R163.reuse ;  /* 0x800000a3980c7220 */ /* 0x0c0fe20000410000 */
[----:B------:R-:W-:Y:S01]  /*6370*/  FMUL.FTZ R152, R152, -R164 ;  /* 0x800000a498987220 */ /* 0x000fe20000410000 */
[----:B------:R-:W-:Y:S01]  /*6380*/  FFMA.FTZ R158, R54, -R156, R49 ;  /* 0x8000009c369e7223 */ /* 0x000fe20000010031 */
[----:B------:R0:W-:Y:S01]  /*6390*/  STS [R47+0x87c], R154 ;  /* 0x00087c9a2f007388 */ /* 0x0001e20000000800 */
[C---:B------:R-:W-:Y:S01]  /*63a0*/  FFMA.FTZ R12, R153.reuse, R164, -R12 ;  /* 0x000000a4990c7223 */ /* 0x040fe2000001080c */
[----:B------:R-:W-:Y:S01]  /*63b0*/  FFMA.FTZ R153, R153, R163, R152 ;  /* 0x000000a399997223 */ /* 0x000fe20000010098 */
[----:B------:R-:W-:Y:S01]  /*63c0*/  FFMA.FTZ R156, R53, -R156, R226 ;  /* 0x8000009c359c7223 */ /* 0x000fe200000100e2 */
[----:B------:R-:W-:Y:S01]  /*63d0*/  FMUL.FTZ R155, R158, R15 ;  /* 0x0000000f9e9b7220 */ /* 0x000fe20000410000 */
[----:B------:R-:W-:Y:S01]  /*63e0*/  FADD.FTZ R157, R157, R12 ;  /* 0x0000000c9d9d7221 */ /* 0x000fe20000010000 */
[----:B------:R-:W-:Y:S01]  /*63f0*/  FFMA.FTZ R160, R161, R160, R14 ;  /* 0x000000a0a1a07223 */ /* 0x000fe2000001000e */
[-C--:B------:R-:W-:Y:S01]  /*6400*/  FMUL.FTZ R14, R52, R13.reuse ;  /* 0x0000000d340e7220 */ /* 0x080fe20000410000 */
[-C--:B------:R-:W-:Y:S01]  /*6410*/  FMUL.FTZ R202, R158, R13.reuse ;  /* 0x0000000d9eca7220 */ /* 0x080fe20000410000 */
[----:B------:R-:W-:Y:S01]  /*6420*/  FFMA.FTZ R204, R156, R13, R155 ;  /* 0x0000000d9ccc7223 */ /* 0x000fe2000001009b */
[----:B0-----:R-:W-:Y:S01]  /*6430*/  FADD.FTZ R154, -R178, R153 ;  /* 0x00000099b29a7221 */ /* 0x001fe20000010100 */
[-C--:B------:R-:W-:Y:S01]  /*6440*/  FMUL.FTZ R152, R52, R15.reuse ;  /* 0x0000000f34987220 */ /* 0x080fe20000410000 */
[----:B------:R0:W-:Y:S01]  /*6450*/  STS [R47+0x870], R14 ;  /* 0x0008700e2f007388 */ /* 0x0001e20000000800 */
[----:B------:R-:W-:Y:S01]  /*6460*/  FFMA.FTZ R202, R156, R15, -R202 ;  /* 0x0000000f9cca7223 */ /* 0x000fe200000108ca */
[C---:B------:R-:W-:Y:S01]  /*6470*/  FMUL.FTZ R13, R151.reuse, -R154 ;  /* 0x8000009a970d7220 */ /* 0x040fe20000410000 */
[-C--:B------:R-:W-:Y:S01]  /*6480*/  FMUL.FTZ R151, R151, -R157.reuse ;  /* 0x8000009d97977220 */ /* 0x080fe20000410000 */
[----:B------:R1:W-:Y:S01]  /*6490*/  STS [R47+0x874], R152 ;  /* 0x000874982f007388 */ /* 0x0003e20000000800 */
[----:B------:R-:W-:Y:S01]  /*64a0*/  FMUL.FTZ R223, R157, R98 ;  /* 0x000000629ddf7220 */ /* 0x000fe20000410000 */
[C---:B------:R-:W-:Y:S01]  /*64b0*/  FFMA.FTZ R12, R150.reuse, R157, -R13 ;  /* 0x0000009d960c7223 */ /* 0x040fe2000001080d */
[----:B------:R-:W-:Y:S01]  /*64c0*/  FFMA.FTZ R151, R150, R154, R151 ;  /* 0x0000009a96977223 */ /* 0x000fe20000010097 */
[----:B------:R-:W-:Y:S01]  /*64d0*/  FMUL.FTZ R150, R60, R100 ;  /* 0x000000643c967220 */ /* 0x000fe20000410000 */
[----:B------:R2:W-:Y:S01]  /*64e0*/  STS [R47+0x878], R144 ;  /* 0x000878902f007388 */ /* 0x0005e20000000800 */
[----:B------:R-:W-:Y:S01]  /*64f0*/  FADD.FTZ R153, R175, R12 ;  /* 0x0000000caf997221 */ /* 0x000fe20000010000 */
[----:B------:R-:W-:Y:S01]  /*6500*/  FADD.FTZ R155, -R176, R151 ;  /* 0x00000097b09b7221 */ /* 0x000fe20000010100 */
[----:B------:R-:W-:Y:S01]  /*6510*/  FMUL.FTZ R221, R154, R98 ;  /* 0x000000629add7220 */ /* 0x000fe20000410000 */
[----:B------:R-:W-:Y:S01]  /*6520*/  IADD3 R201, R134, 0x1c0, RZ ;  /* 0x000001c086c97810 */ /* 0x000fe20007ffe0ff */
[C---:B0-----:R-:W-:Y:S01]  /*6530*/  FMUL.FTZ R14, R147.reuse, -R153 ;  /* 0x80000099930e7220 */ /* 0x041fe20000410000 */
[----:B------:R-:W-:Y:S01]  /*6540*/  FMUL.FTZ R12, R147, -R155 ;  /* 0x8000009b930c7220 */ /* 0x000fe20000410000 */
[----:B-1----:R-:W-:Y:S01]  /*6550*/  FFMA.FTZ R152, R58, -R150, R237 ;  /* 0x800000963a987223 */ /* 0x002fe200000100ed */
[-C--:B------:R-:W-:Y:S01]  /*6560*/  FMUL.FTZ R15, R155, R100.reuse ;  /* 0x000000649b0f7220 */ /* 0x080fe20000410000 */
[----:B------:R-:W-:Y:S01]  /*6570*/  FMUL.FTZ R13, R153, R100 ;  /* 0x00000064990d7220 */ /* 0x000fe20000410000 */
[C---:B------:R-:W-:Y:S01]  /*6580*/  FFMA.FTZ R12, R149.reuse, R153, -R12 ;  /* 0x00000099950c7223 */ /* 0x040fe2000001080c */
[----:B------:R-:W-:Y:S01]  /*6590*/  FFMA.FTZ R149, R149, R155, R14 ;  /* 0x0000009b95957223 */ /* 0x000fe2000001000e */
[----:B------:R-:W-:Y:S01]  /*65a0*/  FFMA.FTZ R150, R59, -R150, R228 ;  /* 0x800000963b967223 */ /* 0x000fe200000100e4 */
[----:B------:R-:W-:Y:S01]  /*65b0*/  FMUL.FTZ R147, R152, R15 ;  /* 0x0000000f98937220 */ /* 0x000fe20000410000 */
[----:B------:R-:W-:Y:S01]  /*65c0*/  FADD.FTZ R151, R177, R12 ;  /* 0x0000000cb1977221 */ /* 0x000fe20000010000 */
[----:B------:R-:W-:Y:S01]  /*65d0*/  FADD.FTZ R149, -R174, R149 ;  /* 0x00000095ae957221 */ /* 0x000fe20000010100 */
[-C--:B------:R-:W-:Y:S01]  /*65e0*/  FMUL.FTZ R210, R152, R13.reuse ;  /* 0x0000000d98d27220 */ /* 0x080fe20000410000 */
[-C--:B------:R-:W-:Y:S01]  /*65f0*/  FMUL.FTZ R14, R60, R13.reuse ;  /* 0x0000000d3c0e7220 */ /* 0x080fe20000410000 */
[----:B------:R-:W-:Y:S01]  /*6600*/  FFMA.FTZ R208, R150, R13, R147 ;  /* 0x0000000d96d07223 */ /* 0x000fe20000010093 */
[C---:B------:R-:W-:Y:S01]  /*6610*/  FMUL.FTZ R12, R146.reuse, -R151 ;  /* 0x80000097920c7220 */ /* 0x040fe20000410000 */
[----:B------:R-:W-:Y:S01]  /*6620*/  FMUL.FTZ R13, R146, -R149 ;  /* 0x80000095920d7220 */ /* 0x000fe20000410000 */
[C---:B--2---:R-:W-:Y:S01]  /*6630*/  FMUL.FTZ R144, R57.reuse, R223 ;  /* 0x000000df39907220 */ /* 0x044fe20000410000 */
[----:B------:R-:W-:Y:S01]  /*6640*/  FMUL.FTZ R176, R57, R221 ;  /* 0x000000dd39b07220 */ /* 0x000fe20000410000 */
[C---:B------:R-:W-:Y:S01]  /*6650*/  FFMA.FTZ R12, R148.reuse, R149, R12 ;  /* 0x00000095940c7223 */ /* 0x040fe2000001000c */
[----:B------:R-:W-:Y:S01]  /*6660*/  FFMA.FTZ R146, R148, R151, -R13 ;  /* 0x0000009794927223 */ /* 0x000fe2000001080d */
[----:B------:R-:W-:Y:S01]  /*6670*/  FFMA.FTZ R210, R150, R15, -R210 ;  /* 0x0000000f96d27223 */ /* 0x000fe200000108d2 */
[----:B------:R0:W-:Y:S01]  /*6680*/  STS [R47+0x868], R144 ;  /* 0x000868902f007388 */ /* 0x0001e20000000800 */
[----:B------:R-:W-:Y:S01]  /*6690*/  FADD.FTZ R147, -R167, R12 ;  /* 0x0000000ca7937221 */ /* 0x000fe20000010100 */
[----:B------:R-:W-:Y:S01]  /*66a0*/  FADD.FTZ R146, R171, R146 ;  /* 0x00000092ab927221 */ /* 0x000fe20000010000 */
[----:B------:R-:W-:Y:S01]  /*66b0*/  FMUL.FTZ R167, R64, R104 ;  /* 0x0000006840a77220 */ /* 0x000fe20000410000 */
[----:B------:R1:W-:Y:S01]  /*66c0*/  STS [R47+0x86c], R176 ;  /* 0x00086cb02f007388 */ /* 0x0003e20000000800 */
[C---:B------:R-:W-:Y:S01]  /*66d0*/  FMUL.FTZ R12, R166.reuse, -R147 ;  /* 0x80000093a60c7220 */ /* 0x040fe20000410000 */
[----:B------:R-:W-:Y:S01]  /*66e0*/  FMUL.FTZ R166, R166, -R146 ;  /* 0x80000092a6a67220 */ /* 0x000fe20000410000 */
[----:B------:R-:W-:Y:S01]  /*66f0*/  FMUL.FTZ R13, R151, R102 ;  /* 0x00000066970d7220 */ /* 0x000fe20000410000 */
[----:B------:R2:W-:Y:S01]  /*6700*/  STS [R47+0x860], R14 ;  /* 0x0008600e2f007388 */ /* 0x0005e20000000800 */
[----:B------:R-:W-:Y:S01]  /*6710*/  FFMA.FTZ R12, R165, R146, -R12 ;  /* 0x00000092a50c7223 */ /* 0x000fe2000001080c */
[----:B0-----:R-:W-:Y:S01]  /*6720*/  FMUL.FTZ R144, R62, R102 ;  /* 0x000000663e907220 */ /* 0x001fe20000410000 */
[-C--:B------:R-:W-:Y:S01]  /*6730*/  FMUL.FTZ R216, R146, R104.reuse ;  /* 0x0000006892d87220 */ /* 0x080fe20000410000 */
[----:B------:R-:W-:Y:S01]  /*6740*/  FMUL.FTZ R174, R62, R13 ;  /* 0x0000000d3eae7220 */ /* 0x000fe20000410000 */
[----:B------:R-:W-:Y:S01]  /*6750*/  FMUL.FTZ R218, R147, R104 ;  /* 0x0000006893da7220 */ /* 0x000fe20000410000 */
[----:B-1----:R-:W-:Y:S01]  /*6760*/  FMUL.FTZ R176, R60, R15 ;  /* 0x0000000f3cb07220 */ /* 0x002fe20000410000 */
[----:B------:R-:W-:Y:S01]  /*6770*/  FFMA.FTZ R148, R63, -R144, R198 ;  /* 0x800000903f947223 */ /* 0x000fe200000100c6 */
[----:B------:R-:W-:Y:S01]  /*6780*/  FMUL.FTZ R15, R149, R102 ;  /* 0x00000066950f7220 */ /* 0x000fe20000410000 */
[----:B------:R-:W-:Y:S01]  /*6790*/  FFMA.FTZ R144, R61, -R144, R200 ;  /* 0x800000903d907223 */ /* 0x000fe200000100c8 */
[----:B--2---:R-:W-:Y:S01]  /*67a0*/  FFMA.FTZ R14, R165, R147, R166 ;  /* 0x00000093a50e7223 */ /* 0x004fe200000100a6 */
[----:B------:R-:W-:Y:S01]  /*67b0*/  FFMA.FTZ R165, R66, -R167, R235 ;  /* 0x800000a742a57223 */ /* 0x000fe200000100eb */
[C---:B------:R-:W-:Y:S01]  /*67c0*/  FMUL.FTZ R171, R148.reuse, R15 ;  /* 0x0000000f94ab7220 */ /* 0x040fe20000410000 */
[----:B------:R-:W-:Y:S01]  /*67d0*/  FMUL.FTZ R214, R148, R13 ;  /* 0x0000000d94d67220 */ /* 0x000fe20000410000 */
[----:B------:R-:W-:Y:S01]  /*67e0*/  FFMA.FTZ R167, R65, -R167, R196 ;  /* 0x800000a741a77223 */ /* 0x000fe200000100c4 */
[----:B------:R-:W-:Y:S01]  /*67f0*/  FADD.FTZ R169, -R169, R14 ;  /* 0x0000000ea9a97221 */ /* 0x000fe20000010100 */
[----:B------:R-:W-:Y:S01]  /*6800*/  FFMA.FTZ R212, R144, R13, R171 ;  /* 0x0000000d90d47223 */ /* 0x000fe200000100ab */
[----:B------:R-:W-:Y:S01]  /*6810*/  FMUL.FTZ R13, R165, R216 ;  /* 0x000000d8a50d7220 */ /* 0x000fe20000410000 */
[----:B------:R-:W-:Y:S01]  /*6820*/  FADD.FTZ R166, R173, R12 ;  /* 0x0000000cada67221 */ /* 0x000fe20000010000 */
[-C--:B------:R-:W-:Y:S01]  /*6830*/  FMUL.FTZ R12, R165, R218.reuse ;  /* 0x000000daa50c7220 */ /* 0x080fe20000410000 */
[-C--:B------:R-:W-:Y:S01]  /*6840*/  FMUL.FTZ R178, R64, R218.reuse ;  /* 0x000000da40b27220 */ /* 0x080fe20000410000 */
[----:B------:R-:W-:Y:S01]  /*6850*/  FFMA.FTZ R218, R167, R218, -R13 ;  /* 0x000000daa7da7223 */ /* 0x000fe2000001080d */
[C---:B------:R-:W-:Y:S01]  /*6860*/  FMUL.FTZ R13, R168.reuse, -R169 ;  /* 0x800000a9a80d7220 */ /* 0x040fe20000410000 */
[----:B------:R0:W-:Y:S01]  /*6870*/  STS [R47+0x858], R174 ;  /* 0x000858ae2f007388 */ /* 0x0001e20000000800 */
[----:B------:R-:W-:Y:S01]  /*6880*/  FMUL.FTZ R168, R168, -R166 ;  /* 0x800000a6a8a87220 */ /* 0x000fe20000410000 */
[----:B------:R-:W-:Y:S01]  /*6890*/  FFMA.FTZ R214, R144, R15, -R214 ;  /* 0x0000000f90d67223 */ /* 0x000fe200000108d6 */
[-C--:B------:R-:W-:Y:S01]  /*68a0*/  FMUL.FTZ R14, R69, R106.reuse ;  /* 0x0000006a450e7220 */ /* 0x080fe20000410000 */
[----:B------:R1:W-:Y:S01]  /*68b0*/  STS [R47+0x864], R176 ;  /* 0x000864b02f007388 */ /* 0x0003e20000000800 */
[----:B------:R-:W-:Y:S01]  /*68c0*/  FMUL.FTZ R175, R169, R106 ;  /* 0x0000006aa9af7220 */ /* 0x000fe20000410000 */
[----:B------:R-:W-:Y:S01]  /*68d0*/  LEA.HI.SX32 R180, R183, R134, 0x1b ;  /* 0x00000086b7b47211 */ /* 0x000fe200078fdaff */
[----:B------:R-:W-:Y:S01]  /*68e0*/  FMUL.FTZ R200, R57, R98 ;  /* 0x0000006239c87220 */ /* 0x000fe20000410000 */
[----:B------:R2:W-:Y:S01]  /*68f0*/  STS [R47+0x854], R178 ;  /* 0x000854b22f007388 */ /* 0x0005e20000000800 */
[----:B------:R-:W-:Y:S01]  /*6900*/  LEA.HI.SX32 R183, R189, R134, 0x1b ;  /* 0x00000086bdb77211 */ /* 0x000fe200078fdaff */
[-C--:B0-----:R-:W-:Y:S01]  /*6910*/  FMUL.FTZ R174, R64, R216.reuse ;  /* 0x000000d840ae7220 */ /* 0x081fe20000410000 */
[----:B------:R-:W-:Y:S01]  /*6920*/  FFMA.FTZ R216, R167, R216, R12 ;  /* 0x000000d8a7d87223 */ /* 0x000fe2000001000c */
[C---:B------:R-:W-:Y:S01]  /*6930*/  FFMA.FTZ R12, R170.reuse, R166, -R13 ;  /* 0x000000a6aa0c7223 */ /* 0x040fe2000001080d */
[----:B------:R-:W-:Y:S01]  /*6940*/  FFMA.FTZ R13, R170, R169, R168 ;  /* 0x000000a9aa0d7223 */ /* 0x000fe200000100a8 */
[----:B-1----:R-:W-:Y:S01]  /*6950*/  FMUL.FTZ R176, R62, R15 ;  /* 0x0000000f3eb07220 */ /* 0x002fe20000410000 */
[----:B------:R-:W-:Y:S01]  /*6960*/  FMUL.FTZ R15, R166, R106 ;  /* 0x0000006aa60f7220 */ /* 0x000fe20000410000 */
[----:B------:R-:W-:Y:S01]  /*6970*/  FADD.FTZ R171, R179, R12 ;  /* 0x0000000cb3ab7221 */ /* 0x000fe20000010000 */
[----:B------:R-:W-:Y:S01]  /*6980*/  FADD.FTZ R172, -R172, R13 ;  /* 0x0000000dacac7221 */ /* 0x000fe20000010100 */
[----:B------:R-:W-:Y:S01]  /*6990*/  FFMA.FTZ R168, R68, -R14, R233 ;  /* 0x8000000e44a87223 */ /* 0x000fe200000100e9 */
[----:B------:R0:W-:Y:S01]  /*69a0*/  STS [R47+0x85c], R176 ;  /* 0x00085cb02f007388 */ /* 0x0001e20000000800 */
[-C--:B------:R-:W-:Y:S01]  /*69b0*/  FMUL.FTZ R13, R171, R108.reuse ;  /* 0x0000006cab0d7220 */ /* 0x080fe20000410000 */
[----:B------:R-:W-:Y:S01]  /*69c0*/  FMUL.FTZ R225, R172, R108 ;  /* 0x0000006cace17220 */ /* 0x000fe20000410000 */
[----:B------:R-:W-:Y:S01]  /*69d0*/  FFMA.FTZ R170, R67, -R14, R232 ;  /* 0x8000000e43aa7223 */ /* 0x000fe200000100e8 */
[C---:B--2---:R-:W-:Y:S01]  /*69e0*/  FMUL.FTZ R178, R69.reuse, R175 ;  /* 0x000000af45b27220 */ /* 0x044fe20000410000 */
[----:B------:R-:W-:Y:S01]  /*69f0*/  FMUL.FTZ R14, R70, R13 ;  /* 0x0000000d460e7220 */ /* 0x000fe20000410000 */
[----:B------:R1:W-:Y:S01]  /*6a00*/  STS [R47+0x850], R174 ;  /* 0x000850ae2f007388 */ /* 0x0003e20000000800 */
[----:B------:R-:W-:Y:S01]  /*6a10*/  FMUL.FTZ R177, R168, R175 ;  /* 0x000000afa8b17220 */ /* 0x000fe20000410000 */
[----:B------:R-:W-:Y:S01]  /*6a20*/  IADD3 R179, R134, 0x80, RZ ;  /* 0x0000008086b37810 */ /* 0x000fe20007ffe0ff */
[----:B------:R-:W-:Y:S01]  /*6a30*/  FFMA.FTZ R232, -R6, R235, -RZ ;  /* 0x000000eb06e87223 */ /* 0x000fe200000109ff */
[-C--:B0-----:R-:W-:Y:S01]  /*6a40*/  FMUL.FTZ R176, R69, R15.reuse ;  /* 0x0000000f45b07220 */ /* 0x081fe20000410000 */
[----:B------:R0:W-:Y:S01]  /*6a50*/  STS [R47+0x84c], R178 ;  /* 0x00084cb22f007388 */ /* 0x0001e20000000800 */
[-C--:B------:R-:W-:Y:S01]  /*6a60*/  FFMA.FTZ R220, R170, R15.reuse, R177 ;  /* 0x0000000faadc7223 */ /* 0x080fe200000100b1 */
[----:B------:R-:W-:Y:S01]  /*6a70*/  FMUL.FTZ R15, R168, R15 ;  /* 0x0000000fa80f7220 */ /* 0x000fe20000410000 */
[----:B------:R-:W-:Y:S01]  /*6a80*/  LEA.HI.SX32 R186, R197, R134, 0x1b ;  /* 0x00000086c5ba7211 */ /* 0x000fe200078fdaff */
[----:B------:R2:W-:Y:S01]  /*6a90*/  STS [R47+0x848], R176 ;  /* 0x000848b02f007388 */ /* 0x0005e20000000800 */
[----:B-1----:R-:W-:Y:S01]  /*6aa0*/  FMUL.FTZ R174, R70, R108 ;  /* 0x0000006c46ae7220 */ /* 0x002fe20000410000 */
[----:B------:R-:W-:Y:S01]  /*6ab0*/  FFMA.FTZ R222, R170, R175, -R15 ;  /* 0x000000afaade7223 */ /* 0x000fe2000001080f */
[----:B------:R-:W-:Y:S01]  /*6ac0*/  IADD3 R15, R134, 0x40, RZ ;  /* 0x00000040860f7810 */ /* 0x000fe20007ffe0ff */
[----:B------:R1:W-:Y:S01]  /*6ad0*/  STS [R47+0x840], R14 ;  /* 0x0008400e2f007388 */ /* 0x0003e20000000800 */
[-C--:B------:R-:W-:Y:S01]  /*6ae0*/  FFMA.FTZ R173, R72, -R174.reuse, R191 ;  /* 0x800000ae48ad7223 */ /* 0x080fe200000100bf */
[----:B------:R-:W-:Y:S01]  /*6af0*/  FFMA.FTZ R174, R71, -R174, R230 ;  /* 0x800000ae47ae7223 */ /* 0x000fe200000100e6 */
[----:B------:R-:W-:Y:S01]  /*6b00*/  IADD3 R175, R134, 0x60, RZ ;  /* 0x0000006086af7810 */ /* 0x000fe20007ffe0ff */
[----:B------:R-:W-:Y:S01]  /*6b10*/  FFMA.FTZ R230, -R8, R230, -RZ ;  /* 0x000000e608e67223 */ /* 0x000fe200000109ff */
[-C--:B0-----:R-:W-:Y:S01]  /*6b20*/  LEA.HI.SX32 R178, R179, R134.reuse, 0x1b ;  /* 0x00000086b3b27211 */ /* 0x081fe200078fdaff */
[-C--:B--2---:R-:W-:Y:S01]  /*6b30*/  FMUL.FTZ R176, R70, R225.reuse ;  /* 0x000000e146b07220 */ /* 0x084fe20000410000 */
[C---:B------:R-:W-:Y:S01]  /*6b40*/  FMUL.FTZ R224, R174.reuse, R225 ;  /* 0x000000e1aee07220 */ /* 0x040fe20000410000 */
[----:B------:R-:W-:Y:S01]  /*6b50*/  FMUL.FTZ R12, R174, R13 ;  /* 0x0000000dae0c7220 */ /* 0x000fe20000410000 */
[-C--:B------:R-:W-:Y:S01]  /*6b60*/  LEA.HI.SX32 R179, R181, R134.reuse, 0x1b ;  /* 0x00000086b5b37211 */ /* 0x080fe200078fdaff */
[----:B-1----:R-:W-:Y:S01]  /*6b70*/  FFMA.FTZ R14, -R7, R233, -RZ ;  /* 0x000000e9070e7223 */ /* 0x002fe200000109ff */
[----:B------:R0:W-:Y:S01]  /*6b80*/  STS [R47+0x844], R176 ;  /* 0x000844b02f007388 */ /* 0x0001e20000000800 */
[C---:B------:R-:W-:Y:S01]  /*6b90*/  FFMA.FTZ R224, R173.reuse, R13, R224 ;  /* 0x0000000dade07223 */ /* 0x040fe200000100e0 */
[----:B------:R-:W-:Y:S01]  /*6ba0*/  IADD3 R13, R134, 0x20, RZ ;  /* 0x00000020860d7810 */ /* 0x000fe20007ffe0ff */
[----:B------:R-:W-:Y:S01]  /*6bb0*/  FFMA.FTZ R225, R173, R225, -R12 ;  /* 0x000000e1ade17223 */ /* 0x000fe2000001080c */
[----:B------:R-:W-:Y:S01]  /*6bc0*/  BAR.SYNC.DEFER_BLOCKING 0x0 ;  /* 0x0000000000007b1d */ /* 0x000fe20000010000 */
[----:B------:R-:W-:Y:S01]  /*6bd0*/  LEA.HI.SX32 R181, R185, R134, 0x1b ;  /* 0x00000086b9b57211 */ /* 0x000fe200078fdaff */
[----:B------:R-:W-:Y:S01]  /*6be0*/  FFMA.FTZ R198, R56, -R200, R231 ;  /* 0x800000c838c67223 */ /* 0x000fe200000100e7 */
[----:B------:R-:W-:Y:S01]  /*6bf0*/  LEA.HI.SX32 R12, R134, R134, 0x1b ;  /* 0x00000086860c7211 */ /* 0x000fe200078fdaff */
[----:B------:R-:W-:Y:S01]  /*6c00*/  FFMA.FTZ R200, R55, -R200, R48 ;  /* 0x800000c837c87223 */ /* 0x000fe20000010030 */
[----:B------:R-:W-:Y:S01]  /*6c10*/  LEA.HI.SX32 R13, R13, R134, 0x1b ;  /* 0x000000860d0d7211 */ /* 0x000fe200078fdaff */
        /* <DEDUP_REMOVED lines=8> */
[----:B------:R-:W-:Y:S02]  /*6ca0*/  LEA R196, R118, -R134, 0x1 ;  /* 0x8000008676c47211 */ /* 0x000fe400078e08ff */
[----:B------:R-:W-:-:S02]  /*6cb0*/  LEA R175, R13, UR7, 0x2 ;  /* 0x000000070daf7c11 */ /* 0x000fc4000f8e10ff */
[----:B0-----:R-:W-:Y:S01]  /*6cc0*/  LEA R176, R15, UR7, 0x2 ;  /* 0x000000070fb07c11 */ /* 0x001fe2000f8e10ff */
[----:B------:R-:W0:Y:S01]  /*6cd0*/  LDS R205, [R182+0xc40] ;  /* 0x000c4000b6cd7984 */ /* 0x000e220000000800 */
[----:B------:R-:W-:Y:S02]  /*6ce0*/  LEA R177, R177, UR7, 0x2 ;  /* 0x00000007b1b17c11 */ /* 0x000fe4000f8e10ff */
[----:B------:R-:W-:Y:S01]  /*6cf0*/  LEA R178, R178, UR7, 0x2 ;  /* 0x00000007b2b27c11 */ /* 0x000fe2000f8e10ff */
[----:B------:R-:W1:Y:S01]  /*6d00*/  LDS R191, [R175+0x8c0] ;  /* 0x0008c000afbf7984 */ /* 0x000e620000000800 */
[----:B------:R-:W-:Y:S02]  /*6d10*/  LEA R179, R179, UR7, 0x2 ;  /* 0x00000007b3b37c11 */ /* 0x000fe4000f8e10ff */
[----:B------:R-:W-:Y:S01]  /*6d20*/  LEA R180, R180, UR7, 0x2 ;  /* 0x00000007b4b47c11 */ /* 0x000fe2000f8e10ff */
[----:B------:R-:W2:Y:S01]  /*6d30*/  LDS R193, [R176+0x940] ;  /* 0x00094000b0c17984 */ /* 0x000ea20000000800 */
[----:B------:R-:W-:-:S02]  /*6d40*/  LEA R181, R181, UR7, 0x2 ;  /* 0x00000007b5b57c11 */ /* 0x000fc4000f8e10ff */
[----:B------:R-:W-:Y:S01]  /*6d50*/  LEA R183, R183, UR7, 0x2 ;  /* 0x00000007b7b77c11 */ /* 0x000fe2000f8e10ff */
[----:B------:R-:W3:Y:S01]  /*6d60*/  LDS R195, [R177+0x9c0] ;  /* 0x0009c000b1c37984 */ /* 0x000ee20000000800 */
[----:B------:R-:W-:Y:S02]  /*6d70*/  LEA R185, R185, UR7, 0x2 ;  /* 0x00000007b9b97c11 */ /* 0x000fe4000f8e10ff */
[----:B------:R-:W-:Y:S01]  /*6d80*/  LEA R186, R186, UR7, 0x2 ;  /* 0x00000007baba7c11 */ /* 0x000fe2000f8e10ff */
[----:B------:R-:W4:Y:S01]  /*6d90*/  LDS R197, [R178+0xa40] ;  /* 0x000a4000b2c57984 */ /* 0x000f220000000800 */
[----:B------:R-:W-:Y:S02]  /*6da0*/  LEA R187, R187, UR7, 0x2 ;  /* 0x00000007bbbb7c11 */ /* 0x000fe4000f8e10ff */
[----:B------:R-:W-:Y:S01]  /*6db0*/  LEA R188, R188, UR7, 0x2 ;  /* 0x00000007bcbc7c11 */ /* 0x000fe2000f8e10ff */
[----:B------:R-:W0:Y:S01]  /*6dc0*/  LDS R199, [R179+0xac0] ;  /* 0x000ac000b3c77984 */ /* 0x000e220000000800 */
[----:B------:R-:W-:-:S02]  /*6dd0*/  LEA R189, R189, UR7, 0x2 ;  /* 0x00000007bdbd7c11 */ /* 0x000fc4000f8e10ff */
[----:B------:R-:W-:Y:S01]  /*6de0*/  LEA R12, R12, UR7, 0x2 ;  /* 0x000000070c0c7c11 */ /* 0x000fe2000f8e10ff */
        /* <DEDUP_REMOVED lines=34> */
[-C--:B------:R-:W-:Y:S01]  /*7010*/  IMAD R13, R137, R28.reuse, RZ ;  /* 0x0000001c890d7224 */ /* 0x080fe200078e02ff */
[----:B------:R0:W2:Y:S01]  /*7020*/  LDS R229, [R12+0x1080] ;  /* 0x001080000ce57984 */ /* 0x0000a20000000800 */
[----:B-1----:R-:W-:Y:S01]  /*7030*/  IMAD.WIDE.U32 R14, R136, R28, RZ ;  /* 0x0000001c880e7225 */ /* 0x002fe200078e00ff */
[----:B------:R-:W-:-:S03]  /*7040*/  SHF.R.U64 R231, R26, 0x1, R27 ;  /* 0x000000011ae77819 */ /* 0x000fc6000000121b */
[C---:B------:R-:W-:Y:S02]  /*7050*/  IMAD R13, R136.reuse, R29, R13 ;  /* 0x0000001d880d7224 */ /* 0x040fe400078e020d */
[-C--:B------:R-:W-:Y:S02]  /*7060*/  IMAD R46, R137, R36.reuse, RZ ;  /* 0x00000024892e7224 */ /* 0x080fe400078e02ff */
[C---:B------:R-:W-:Y:S01]  /*7070*/  IMAD.WIDE.U32 R48, R136.reuse, R36, RZ ;  /* 0x0000002488307225 */ /* 0x040fe200078e00ff */
[----:B------:R-:W-:Y:S02]  /*7080*/  IADD3 R15, R15, R13, RZ ;  /* 0x0000000d0f0f7210 */ /* 0x000fe40007ffe0ff */
[----:B------:R-:W-:Y:S01]  /*7090*/  SHF.R.U32.HI R13, RZ, 0x1, R27 ;  /* 0x00000001ff0d7819 */ /* 0x000fe2000001161b */
[----:B------:R-:W-:Y:S02]  /*70a0*/  IMAD R47, R136, R37, R46 ;  /* 0x00000025882f7224 */ /* 0x000fe400078e022e */
[----:B------:R-:W-:-:S03]  /*70b0*/  IMAD.WIDE.U32 R14, R231, UR16, R14 ;  /* 0x00000010e70e7c25 */ /* 0x000fc6000f8e000e */
[----:B------:R-:W-:Y:S01]  /*70c0*/  IADD3 R49, R49, R47, RZ ;  /* 0x0000002f31317210 */ /* 0x000fe20007ffe0ff */
[----:B------:R-:W-:Y:S01]  /*70d0*/  IMAD R46, R13, UR16, RZ ;  /* 0x000000100d2e7c24 */ /* 0x000fe2000f8e02ff */
[--C-:B------:R-:W-:Y:S01]  /*70e0*/  SHF.R.U32.HI R47, RZ, 0x1, R35.reuse ;  /* 0x00000001ff2f7819 */ /* 0x100fe20000011623 */
[----:B0-----:R-:W-:Y:S01]  /*70f0*/  IMAD R12, R206, UR22, RZ ;  /* 0x00000016ce0c7c24 */ /* 0x001fe2000f8e02ff */
[----:B------:R-:W-:Y:S01]  /*7100*/  LEA R13, R120, 0xfffffe00, 0x9 ;  /* 0xfffffe00780d7811 */ /* 0x000fe200078e48ff */
[----:B------:R-:W-:Y:S01]  /*7110*/  IMAD R233, R231, UR17, R46 ;  /* 0x00000011e7e97c24 */ /* 0x000fe2000f8e022e */
[----:B------:R-:W-:Y:S01]  /*7120*/  SHF.R.U64 R231, R34, 0x1, R35 ;  /* 0x0000000122e77819 */ /* 0x000fe20000001223 */
[----:B------:R-:W-:Y:S01]  /*7130*/  IMAD R226, R47, UR16, RZ ;  /* 0x000000102fe27c24 */ /* 0x000fe2000f8e02ff */
[----:B------:R-:W-:Y:S01]  /*7140*/  IADD3 R46, P1, R13, R134, RZ ;  /* 0x000000860d2e7210 */ /* 0x000fe20007f3e0ff */
[----:B------:R-:W-:Y:S02]  /*7150*/  IMAD R206, R206, UR26, RZ ;  /* 0x0000001acece7c24 */ /* 0x000fe4000f8e02ff */
[----:B------:R-:W-:Y:S01]  /*7160*/  IMAD R237, R231, UR17, R226 ;  /* 0x00000011e7ed7c24 */ /* 0x000fe2000f8e02e2 */
[----:B------:R-:W-:Y:S01]  /*7170*/  LEA.HI.X.SX32 R47, R13, RZ, 0x1, P1 ;  /* 0x000000ff0d2f7211 */ /* 0x000fe200008f0eff */
[----:B------:R-:W-:Y:S01]  /*7180*/  IMAD.WIDE.U32 R48, R231, UR16, R48 ;  /* 0x00000010e7307c25 */ /* 0x000fe2000f8e0030 */
[----:B------:R-:W-:-:S02]  /*7190*/  IADD3 R226, R15, R233, RZ ;  /* 0x000000e90fe27210 */ /* 0x000fc40007ffe0ff */
[----:B------:R-:W-:Y:S01]  /*71a0*/  LEA R231, P1, R14, R30, 0x3 ;  /* 0x0000001e0ee77211 */ /* 0x000fe200078218ff */
[C---:B------:R-:W-:Y:S02]  /*71b0*/  IMAD R235, R75.reuse, UR23, R12 ;  /* 0x000000174beb7c24 */ /* 0x040fe4000f8e020c */
[----:B------:R-:W-:Y:S01]  /*71c0*/  IMAD R239, R75, UR27, R206 ;  /* 0x0000001b4bef7c24 */ /* 0x000fe2000f8e02ce */
[----:B------:R-:W-:Y:S01]  /*71d0*/  IADD3 R206, R49, R237, RZ ;  /* 0x000000ed31ce7210 */ /* 0x000fe20007ffe0ff */
[C---:B------:R-:W-:Y:S01]  /*71e0*/  IMAD.WIDE.U32 R12, R75.reuse, UR22, R46 ;  /* 0x000000164b0c7c25 */ /* 0x040fe2000f8e002e */
[----:B------:R-:W-:Y:S02]  /*71f0*/  LEA R49, P2, R48, R38, 0x3 ;  /* 0x0000002630317211 */ /* 0x000fe400078418ff */
[----:B------:R-:W-:Y:S01]  /*7200*/  LEA.HI.X R226, R14, R31, R226, 0x3, P1 ;  /* 0x0000001f0ee27211 */ /* 0x000fe200008f1ce2 */
[----:B------:R-:W-:Y:S01]  /*7210*/  IMAD.WIDE.U32 R46, R75, UR26, R46 ;  /* 0x0000001a4b2e7c25 */ /* 0x000fe2000f8e002e */
[----:B------:R-:W-:-:S02]  /*7220*/  LEA.HI.X R206, R48, R39, R206, 0x3, P2 ;  /* 0x0000002730ce7211 */ /* 0x000fc400010f1cce */
[----:B------:R-:W-:Y:S02]  /*7230*/  IADD3 R15, R13, R235, RZ ;  /* 0x000000eb0d0f7210 */ /* 0x000fe40007ffe0ff */
[----:B------:R-:W-:Y:S02]  /*7240*/  LEA R14, P1, R12, R231, 0x2 ;  /* 0x000000e70c0e7211 */ /* 0x000fe400078210ff */
[----:B------:R-:W-:Y:S02]  /*7250*/  IADD3 R13, R47, R239, RZ ;  /* 0x000000ef2f0d7210 */ /* 0x000fe40007ffe0ff */
[----:B------:R-:W-:Y:S02]  /*7260*/  LEA R48, P2, R46, R49, 0x2 ;  /* 0x000000312e307211 */ /* 0x000fe400078410ff */
[----:B------:R-:W-:Y:S02]  /*7270*/  LEA.HI.X R15, R12, R226, R15, 0x2, P1 ;  /* 0x000000e20c0f7211 */ /* 0x000fe400008f140f */
[----:B------:R-:W-:-:S03]  /*7280*/  LEA.HI.X R49, R46, R206, R13, 0x2, P2 ;  /* 0x000000ce2e317211 */ /* 0x000fc600010f140d */
[----:B------:R0:W-:Y:S04]  /*7290*/  REDG.E.ADD.F32.FTZ.RN.STRONG.GPU desc[UR14][R14.64], R227 ;  /* 0x000000e30e0079a6 */ /* 0x0001e8000c10f38e */
[----:B--2---:R0:W-:Y:S02]  /*72a0*/  REDG.E.ADD.F32.FTZ.RN.STRONG.GPU desc[UR14][R48.64], R229 ;  /* 0x000000e5300079a6 */ /* 0x0041e4000c10f38e */
.L_x_16389:
[----:B------:R-:W-:Y:S05]  /*72b0*/  BSYNC B0 ;  /* 0x0000000000007941 */ /* 0x000fea0003800000 */
.L_x_16388:
[----:B------:R-:W-:Y:S01]  /*72c0*/  FADD.FTZ R13, RZ, R224 ;  /* 0x000000e0ff0d7221 */ /* 0x000fe20000010000 */
[----:B------:R-:W-:Y:S01]  /*72d0*/  USHF.R.U32.HI UR10, URZ, 0x1, UR21 ;  /* 0x000000013f0a7899 */ /* 0x000fe20008011615 */
[----:B------:R-:W2:Y:S01]  /*72e0*/  LDS R175, [R175+0x1100] ;  /* 0x00110000afaf7984 */ /* 0x000ea20000000800 */
[----:B------:R-:W-:Y:S01]  /*72f0*/  USHF.R.U32.HI UR19, URZ, 0x1, UR25 ;  /* 0x000000013f137899 */ /* 0x000fe20008011619 */
[----:B------:R-:W-:Y:S01]  /*7300*/  FADD.FTZ R13, R13, R220 ;  /* 0x000000dc0d0d7221 */ /* 0x000fe20000010000 */
[----:B------:R-:W-:Y:S01]  /*7310*/  USHF.R.U64 UR12, UR20, 0x1, UR21 ;  /* 0x00000001140c7899 */ /* 0x000fe20008001215 */
[----:B------:R-:W-:Y:S01]  /*7320*/  IMAD R12, R137, R28, RZ ;  /* 0x0000001c890c7224 */ /* 0x000fe200078e02ff */
[----:B------:R-:W-:Y:S01]  /*7330*/  USHF.R.U64 UR18, UR24, 0x1, UR25 ;  /* 0x0000000118127899 */ /* 0x000fe20008001219 */
[----:B------:R-:W-:Y:S01]  /*7340*/  FADD.FTZ R13, R13, R216 ;  /* 0x000000d80d0d7221 */ /* 0x000fe20000010000 */
[----:B------:R-:W-:Y:S01]  /*7350*/  UIMAD UR13, UR10, UR16, URZ ;  /* 0x000000100a0d72a4 */ /* 0x000fe2000f8e023f */
[----:B01----:R-:W-:Y:S01]  /*7360*/  IMAD R14, R137, R36, RZ ;  /* 0x00000024890e7224 */ /* 0x003fe200078e02ff */
[----:B------:R-:W-:Y:S01]  /*7370*/  UIMAD UR19, UR19, UR16, URZ ;  /* 0x00000010131372a4 */ /* 0x000fe2000f8e023f */
[----:B------:R-:W-:Y:S01]  /*7380*/  FADD.FTZ R47, R13, R212 ;  /* 0x000000d40d2f7221 */ /* 0x000fe20000010000 */
[----:B------:R-:W-:Y:S01]  /*7390*/  UIMAD.WIDE.U32 UR8, UR12, UR16, URZ ;  /* 0x000000100c0872a5 */ /* 0x000fe2000f8e003f */
[----:B------:R-:W-:Y:S01]  /*73a0*/  FMUL.FTZ R13, R200, R221 ;  /* 0x000000ddc80d7220 */ /* 0x000fe20000410000 */
[----:B------:R-:W-:Y:S01]  /*73b0*/  UIMAD.WIDE.U32 UR10, UR18, UR16, URZ ;  /* 0x00000010120a72a5 */ /* 0x000fe2000f8e003f */
[C---:B------:R-:W-:Y:S01]  /*73c0*/  IMAD R49, R136.reuse, R29, R12 ;  /* 0x0000001d88317224 */ /* 0x040fe200078e020c */
[----:B------:R-:W-:Y:S01]  /*73d0*/  UIMAD UR13, UR17, UR12, UR13 ;  /* 0x0000000c110d72a4 */ /* 0x000fe2000f8e020d */
[----:B------:R-:W-:Y:S01]  /*73e0*/  IMAD R227, R136, R37, R14 ;  /* 0x0000002588e37224 */ /* 0x000fe200078e020e */
[----:B------:R-:W-:Y:S01]  /*73f0*/  UIMAD UR19, UR17, UR18, UR19 ;  /* 0x00000012111372a4 */ /* 0x000fe2000f8e0213 */
[-C--:B------:R-:W-:Y:S01]  /*7400*/  FFMA.FTZ R46, R198, R223.reuse, R13 ;  /* 0x000000dfc62e7223 */ /* 0x080fe2000001000d */
[----:B------:R-:W-:Y:S01]  /*7410*/  UIADD3 UR9, UR13, UR9, URZ ;  /* 0x000000090d097290 */ /* 0x000fe2000fffe03f */
[----:B------:R-:W-:Y:S01]  /*7420*/  FMUL.FTZ R223, R200, R223 ;  /* 0x000000dfc8df7220 */ /* 0x000fe20000410000 */
[----:B------:R-:W-:Y:S01]  /*7430*/  UIADD3 UR11, UR19, UR11, URZ ;  /* 0x0000000b130b7290 */ /* 0x000fe2000fffe03f */
[----:B------:R-:W-:Y:S01]  /*7440*/  FADD.FTZ R225, RZ, R225 ;  /* 0x000000e1ffe17221 */ /* 0x000fe20000010000 */
[----:B------:R-:W-:Y:S01]  /*7450*/  FADD.FTZ R47, R47, R208 ;  /* 0x000000d02f2f7221 */ /* 0x000fe20000010000 */
[----:B------:R-:W-:Y:S01]  /*7460*/  FFMA.FTZ R223, R198, R221, -R223 ;  /* 0x000000ddc6df7223 */ /* 0x000fe200000108df */
[----:B------:R-:W-:-:S04]  /*7470*/  IMAD.WIDE.U32 R12, R136, R28, UR8 ;  /* 0x00000008880c7e25 */ /* 0x000fc8000f8e001c */
[----:B------:R-:W-:Y:S01]  /*7480*/  FADD.FTZ R225, R225, R222 ;  /* 0x000000dee1e17221 */ /* 0x000fe20000010000 */
[----:B------:R-:W-:Y:S01]  /*7490*/  FADD.FTZ R47, R47, R46 ;  /* 0x0000002e2f2f7221 */ /* 0x000fe20000010000 */
[----:B------:R-:W-:Y:S01]  /*74a0*/  SHF.R.U32.HI R46, RZ, 0x1e, R134 ;  /* 0x0000001eff2e7819 */ /* 0x000fe20000011686 */
        /* <DEDUP_REMOVED lines=15> */
[C---:B------:R-:W-:Y:S01]  /*75a0*/  IADD3 R14, P1, R13.reuse, R206, RZ ;  /* 0x000000ce0d0e7210 */ /* 0x040fe20007f3e0ff */
[----:B------:R-:W-:Y:S01]  /*75b0*/  BSSY B0, `(.L_x_16390) ;  /* 0x000001a000007945 */ /* 0x000fe20003800000 */
[----:B------:R-:W-:Y:S01]  /*75c0*/  IADD3 R12, P2, R13, R48, RZ ;  /* 0x000000300d0c7210 */ /* 0x000fe20007f5e0ff */
[----:B------:R-:W-:Y:S01]  /*75d0*/  IMAD R48, R40, UR9, RZ ;  /* 0x0000000928307c24 */ /* 0x000fe2000f8e02ff */
[----:B------:R-:W-:Y:S01]  /*75e0*/  IADD3 R49, -R143, UR4, RZ ;  /* 0x000000048f317c10 */ /* 0x000fe2000fffe1ff */
[----:B------:R-:W-:Y:S01]  /*75f0*/  FADD.FTZ R202, R223, R202 ;  /* 0x000000cadfca7221 */ /* 0x000fe20000010000 */
        /* <DEDUP_REMOVED lines=9> */
[----:B------:R-:W-:Y:S01]  /*7690*/  FADD.FTZ R159, R202, R159 ;  /* 0x0000009fca9f7221 */ /* 0x000fe20000010000 */
        /* <DEDUP_REMOVED lines=8> */
[----:B--2---:R-:W-:Y:S06]  /*7720*/  @!P1 BRA `(.L_x_16391) ;  /* 0x0000000000089947 */ /* 0x004fec0003800000 */
[----:B------:R0:W-:Y:S04]  /*7730*/  REDG.E.ADD.F32.FTZ.RN.STRONG.GPU desc[UR14][R12.64+-0x780], R191 ;  /* 0xfff880bf0c0079a6 */ /* 0x0001e8000c10f38e */
[----:B------:R0:W-:Y:S02]  /*7740*/  REDG.E.ADD.F32.FTZ.RN.STRONG.GPU desc[UR14][R46.64+-0x780], R175 ;  /* 0xfff880af2e0079a6 */ /* 0x0001e4000c10f38e */
.L_x_16391:
[----:B------:R-:W-:Y:S05]  /*7750*/  BSYNC B0 ;  /* 0x0000000000007941 */ /* 0x000fea0003800000 */
.L_x_16390:
[----:B------:R1:W2:Y:S01]  /*7760*/  LDS R15, [R176+0x1180] ;  /* 0x00118000b00f7984 */ /* 0x0002a20000000800 */
[----:B------:R-:W-:Y:S04]  /*7770*/  BSSY B0, `(.L_x_16392) ;  /* 0x0000004000007945 */ /* 0x000fe80003800000 */
[----:B------:R-:W-:Y:S05]  /*7780*/  @!P2 BRA `(.L_x_16393) ;  /* 0x000000000008a947 */ /* 0x000fea0003800000 */
[----:B------:R3:W-:Y:S04]  /*7790*/  REDG.E.ADD.F32.FTZ.RN.STRONG.GPU desc[UR14][R12.64+-0x700], R193 ;  /* 0xfff900c10c0079a6 */ /* 0x0007e8000c10f38e */
[----:B--2---:R3:W-:Y:S02]  /*77a0*/  REDG.E.ADD.F32.FTZ.RN.STRONG.GPU desc[UR14][R46.64+-0x700], R15 ;  /* 0xfff9000f2e0079a6 */ /* 0x0047e4000c10f38e */
.L_x_16393:
[----:B------:R-:W-:Y:S05]  /*77b0*/  BSYNC B0 ;  /* 0x0000000000007941 */ /* 0x000fea0003800000 */
.L_x_16392:
[----:B------:R-:W4:Y:S01]  /*77c0*/  LDS R177, [R177+0x1200] ;  /* 0x00120000b1b17984 */ /* 0x000f220000000800 */
[----:B------:R-:W-:Y:S04]  /*77d0*/  BSSY B0, `(.L_x_16394) ;  /* 0x0000004000007945 */ /* 0x000fe80003800000 */
[----:B------:R-:W-:Y:S05]  /*77e0*/  @!P3 BRA `(.L_x_16395) ;  /* 0x000000000008b947 */ /* 0x000fea0003800000 */
[----:B------:R0:W-:Y:S04]  /*77f0*/  REDG.E.ADD.F32.FTZ.RN.STRONG.GPU desc[UR14][R12.64+-0x680], R195 ;  /* 0xfff980c30c0079a6 */ /* 0x0001e8000c10f38e */
[----:B----4-:R0:W-:Y:S02]  /*7800*/  REDG.E.ADD.F32.FTZ.RN.STRONG.GPU desc[UR14][R46.64+-0x680], R177 ;  /* 0xfff980b12e0079a6 */ /* 0x0101e4000c10f38e */
.L_x_16395:
[----:B------:R-:W-:Y:S05]  /*7810*/  BSYNC B0 ;  /* 0x0000000000007941 */ /* 0x000fea0003800000 */
.L_x_16394:
[----:B--23--:R2:W3:Y:S01]  /*7820*/  LDS R15, [R178+0x1280] ;  /* 0x00128000b20f7984 */ /* 0x00c4e20000000800 */
[C---:B------:R-:W-:Y:S01]  /*7830*/  ISETP.GE.AND P6, PT, R196.reuse, 0x81, PT ;  /* 0x00000081c400780c */ /* 0x040fe20003fc6270 */
[----:B------:R-:W-:Y:S01]  /*7840*/  BSSY B0, `(.L_x_16396) ;  /* 0x0000009000007945 */ /* 0x000fe20003800000 */
[C---:B------:R-:W-:Y:S02]  /*7850*/  ISETP.GE.AND P1, PT, R196.reuse, 0xa1, PT ;  /* 0x000000a1c400780c */ /* 0x040fe40003f26270 */
[C---:B------:R-:W-:Y:S02]  /*7860*/  ISETP.GE.AND P2, PT, R196.reuse, 0xc1, PT ;  /* 0x000000c1c400780c */ /* 0x040fe40003f46270 */
[C---:B------:R-:W-:Y:S02]  /*7870*/  ISETP.GE.AND P3, PT, R196.reuse, 0xe1, PT ;  /* 0x000000e1c400780c */ /* 0x040fe40003f66270 */
[C---:B------:R-:W-:Y:S02]  /*7880*/  ISETP.GE.AND P4, PT, R196.reuse, 0x101, PT ;  /* 0x00000101c400780c */ /* 0x040fe40003f86270 */
[----:B------:R-:W-:-:S03]  /*7890*/  ISETP.GE.AND P5, PT, R196, 0x121, PT ;  /* 0x00000121c400780c */ /* 0x000fc60003fa6270 */
[----:B--2---:R-:W-:Y:S10]  /*78a0*/  @!P6 BRA `(.L_x_16397) ;  /* 0x000000000008e947 */ /* 0x004ff40003800000 */
[----:B------:R2:W-:Y:S04]  /*78b0*/  REDG.E.ADD.F32.FTZ.RN.STRONG.GPU desc[UR14][R12.64+-0x600], R197 ;  /* 0xfffa00c50c0079a6 */ /* 0x0005e8000c10f38e */
[----:B---3--:R2:W-:Y:S02]  /*78c0*/  REDG.E.ADD.F32.FTZ.RN.STRONG.GPU desc[UR14][R46.64+-0x600], R15 ;  /* 0xfffa000f2e0079a6 */ /* 0x0085e4000c10f38e */
.L_x_16397:
[----:B------:R-:W-:Y:S05]  /*78d0*/  BSYNC B0 ;  /* 0x0000000000007941 */ /* 0x000fea0003800000 */
.L_x_16396:
[----:B------:R-:W0:Y:S01]  /*78e0*/  LDS R179, [R179+0x1300] ;  /* 0x00130000b3b37984 */ /* 0x000e220000000800 */
[----:B------:R-:W-:Y:S04]  /*78f0*/  BSSY B0, `(.L_x_16398) ;  /* 0x0000004000007945 */ /* 0x000fe80003800000 */
[----:B------:R-:W-:Y:S05]  /*7900*/  @!P1 BRA `(.L_x_16399) ;  /* 0x0000000000089947 */ /* 0x000fea0003800000 */
[----:B------:R1:W-:Y:S04]  /*7910*/  REDG.E.ADD.F32.FTZ.RN.STRONG.GPU desc[UR14][R12.64+-0x580], R199 ;  /* 0xfffa80c70c0079a6 */ /* 0x0003e8000c10f38e */
[----:B0-----:R1:W-:Y:S02]  /*7920*/  REDG.E.ADD.F32.FTZ.RN.STRONG.GPU desc[UR14][R46.64+-0x580], R179 ;  /* 0xfffa80b32e0079a6 */ /* 0x0013e4000c10f38e */
.L_x_16399:
[----:B------:R-:W-:Y:S05]  /*7930*/  BSYNC B0 ;  /* 0x0000000000007941 */ /* 0x000fea0003800000 */
.L_x_16398:
[----:B--23--:R2:W3:Y:S01]  /*7940*/  LDS R15, [R180+0x1380] ;  /* 0x00138000b40f7984 */ /* 0x00c4e20000000800 */
[----:B------:R-:W-:Y:S04]  /*7950*/  BSSY B0, `(.L_x_16400) ;  /* 0x0000004000007945 */ /* 0x000fe80003800000 */
[----:B------:R-:W-:Y:S05]  /*7960*/  @!P2 BRA `(.L_x_16401) ;  /* 0x000000000008a947 */ /* 0x000fea0003800000 */
[----:B------:R0:W-:Y:S04]  /*7970*/  REDG.E.ADD.F32.FTZ.RN.STRONG.GPU desc[UR14][R12.64+-0x500], R201 ;  /* 0xfffb00c90c0079a6 */ /* 0x0001e8000c10f38e */
[----:B---3--:R3:W-:Y:S02]  /*7980*/  REDG.E.ADD.F32.FTZ.RN.STRONG.GPU desc[UR14][R46.64+-0x500], R15 ;  /* 0xfffb000f2e0079a6 */ /* 0x0087e4000c10f38e */
.L_x_16401:
[----:B------:R-:W-:Y:S05]  /*7990*/  BSYNC B0 ;  /* 0x0000000000007941 */ /* 0x000fea0003800000 */
.L_x_16400:
[----:B------:R-:W0:Y:S01]  /*79a0*/  LDS R181, [R181+0x1400] ;  /* 0x00140000b5b57984 */ /* 0x000e220000000800 */
[----:B------:R-:W-:Y:S04]  /*79b0*/  BSSY B0, `(.L_x_16402) ;  /* 0x0000004000007945 */ /* 0x000fe80003800000 */
[----:B------:R-:W-:Y:S05]  /*79c0*/  @!P3 BRA `(.L_x_16403) ;  /* 0x000000000008b947 */ /* 0x000fea0003800000 */
[----:B------:R1:W-:Y:S04]  /*79d0*/  REDG.E.ADD.F32.FTZ.RN.STRONG.GPU desc[UR14][R12.64+-0x480], R203 ;  /* 0xfffb80cb0c0079a6 */ /* 0x0003e8000c10f38e */
[----:B0-----:R1:W-:Y:S02]  /*79e0*/  REDG.E.ADD.F32.FTZ.RN.STRONG.GPU desc[UR14][R46.64+-0x480], R181 ;  /* 0xfffb80b52e0079a6 */ /* 0x0013e4000c10f38e */
.L_x_16403:
[----:B------:R-:W-:Y:S05]  /*79f0*/  BSYNC B0 ;  /* 0x0000000000007941 */ /* 0x000fea0003800000 */
.L_x_16402:
[----:B---3--:R3:W0:Y:S01]  /*7a00*/  LDS R15, [R182+0x1480] ;  /* 0x00148000b60f7984 */ /* 0x0086220000000800 */
[----:B------:R-:W-:Y:S04]  /*7a10*/  BSSY B0, `(.L_x_16404) ;  /* 0x0000004000007945 */ /* 0x000fe80003800000 */
[----:B------:R-:W-:Y:S05]  /*7a20*/  @!P4 BRA `(.L_x_16405) ;  /* 0x000000000008c947 */ /* 0x000fea0003800000 */
[----:B------:R1:W-:Y:S04]  /*7a30*/  REDG.E.ADD.F32.FTZ.RN.STRONG.GPU desc[UR14][R12.64+-0x400], R205 ;  /* 0xfffc00cd0c0079a6 */ /* 0x0003e8000c10f38e */
[----:B0-----:R1:W-:Y:S02]  /*7a40*/  REDG.E.ADD.F32.FTZ.RN.STRONG.GPU desc[UR14][R46.64+-0x400], R15 ;  /* 0xfffc000f2e0079a6 */ /* 0x0013e4000c10f38e */
.L_x_16405:
[----:B------:R-:W-:Y:S05]  /*7a50*/  BSYNC B0 ;  /* 0x0000000000007941 */ /* 0x000fea0003800000 */
.L_x_16404:
[----:B------:R-:W0:Y:S01]  /*7a60*/  LDS R183, [R183+0x1500] ;  /* 0x00150000b7b77984 */ /* 0x000e220000000800 */
[----:B------:R-:W-:Y:S04]  /*7a70*/  BSSY B0, `(.L_x_16406) ;  /* 0x0000004000007945 */ /* 0x000fe80003800000 */
[----:B------:R-:W-:Y:S05]  /*7a80*/  @!P5 BRA `(.L_x_16407) ;  /* 0x000000000008d947 */ /* 0x000fea0003800000 */
[----:B------:R1:W-:Y:S04]  /*7a90*/  REDG.E.ADD.F32.FTZ.RN.STRONG.GPU desc[UR14][R12.64+-0x380], R207 ;  /* 0xfffc80cf0c0079a6 */ /* 0x0003e8000c10f38e */
[----:B0-----:R1:W-:Y:S02]  /*7aa0*/  REDG.E.ADD.F32.FTZ.RN.STRONG.GPU desc[UR14][R46.64+-0x380], R183 ;  /* 0xfffc80b72e0079a6 */ /* 0x0013e4000c10f38e */
.L_x_16407:
[----:B------:R-:W-:Y:S05]  /*7ab0*/  BSYNC B0 ;  /* 0x0000000000007941 */ /* 0x000fea0003800000 */
.L_x_16406:
[----:B01----:R0:W1:Y:S01]  /*7ac0*/  LDS R15, [R184+0x1580] ;  /* 0x00158000b80f7984 */ /* 0x0030620000000800 */
        /* <DEDUP_REMOVED lines=10> */
.L_x_16409:
[----:B------:R-:W-:Y:S05]  /*7b70*/  BSYNC B0 ;  /* 0x0000000000007941 */ /* 0x000fea0003800000 */
.L_x_16408:
[----:B------:R-:W0:Y:S01]  /*7b80*/  LDS R185, [R185+0x1600] ;  /* 0x00160000b9b97984 */ /* 0x000e220000000800 */
[----:B------:R-:W-:Y:S04]  /*7b90*/  BSSY B0, `(.L_x_16410) ;  /* 0x0000004000007945 */ /* 0x000fe80003800000 */
[----:B------:R-:W-:Y:S05]  /*7ba0*/  @!P1 BRA `(.L_x_16411) ;  /* 0x0000000000089947 */ /* 0x000fea0003800000 */
[----:B------:R1:W-:Y:S04]  /*7bb0*/  REDG.E.ADD.F32.FTZ.RN.STRONG.GPU desc[UR14][R12.64+-0x280], R211 ;  /* 0xfffd80d30c0079a6 */ /* 0x0003e8000c10f38e */
[----:B0-----:R0:W-:Y:S02]  /*7bc0*/  REDG.E.ADD.F32.FTZ.RN.STRONG.GPU desc[UR14][R46.64+-0x280], R185 ;  /* 0xfffd80b92e0079a6 */ /* 0x0011e4000c10f38e */
.L_x_16411:
[----:B------:R-:W-:Y:S05]  /*7bd0*/  BSYNC B0 ;  /* 0x0000000000007941 */ /* 0x000fea0003800000 */
.L_x_16410:
[----:B01----:R0:W1:Y:S01]  /*7be0*/  LDS R15, [R186+0x1680] ;  /* 0x00168000ba0f7984 */ /* 0x0030620000000800 */
[----:B------:R-:W-:Y:S04]  /*7bf0*/  BSSY B0, `(.L_x_16412) ;  /* 0x0000004000007945 */ /* 0x000fe80003800000 */
[----:B------:R-:W-:Y:S05]  /*7c00*/  @!P2 BRA `(.L_x_16413) ;  /* 0x000000000008a947 */ /* 0x000fea0003800000 */
[----:B------:R0:W-:Y:S04]  /*7c10*/  REDG.E.ADD.F32.FTZ.RN.STRONG.GPU desc[UR14][R12.64+-0x200], R213 ;  /* 0xfffe00d50c0079a6 */ /* 0x0001e8000c10f38e */
[----:B-1----:R0:W-:Y:S02]  /*7c20*/  REDG.E.ADD.F32.FTZ.RN.STRONG.GPU desc[UR14][R46.64+-0x200], R15 ;  /* 0xfffe000f2e0079a6 */ /* 0x0021e4000c10f38e */
.L_x_16413:
[----:B------:R-:W-:Y:S05]  /*7c30*/  BSYNC B0 ;  /* 0x0000000000007941 */ /* 0x000fea0003800000 */
.L_x_16412:
[----:B------:R-:W0:Y:S01]  /*7c40*/  LDS R187, [R187+0x1700] ;  /* 0x00170000bbbb7984 */ /* 0x000e220000000800 */
[----:B------:R-:W-:Y:S04]  /*7c50*/  BSSY B0, `(.L_x_16414) ;  /* 0x0000004000007945 */ /* 0x000fe80003800000 */
[----:B------:R-:W-:Y:S05]  /*7c60*/  @!P3 BRA `(.L_x_16415) ;  /* 0x000000000008b947 */ /* 0x000fea0003800000 */
[----:B------:R1:W-:Y:S04]  /*7c70*/  REDG.E.ADD.F32.FTZ.RN.STRONG.GPU desc[UR14][R12.64+-0x180], R215 ;  /* 0xfffe80d70c0079a6 */ /* 0x0003e8000c10f38e */
[----:B0-----:R0:W-:Y:S02]  /*7c80*/  REDG.E.ADD.F32.FTZ.RN.STRONG.GPU desc[UR14][R46.64+-0x180], R187 ;  /* 0xfffe80bb2e0079a6 */ /* 0x0011e4000c10f38e */
.L_x_16415:
[----:B------:R-:W-:Y:S05]  /*7c90*/  BSYNC B0 ;  /* 0x0000000000007941 */ /* 0x000fea0003800000 */
.L_x_16414:
[----:B01----:R0:W1:Y:S01]  /*7ca0*/  LDS R15, [R188+0x1780] ;  /* 0x00178000bc0f7984 */ /* 0x0030620000000800 */
[----:B------:R-:W-:Y:S04]  /*7cb0*/  BSSY B0, `(.L_x_16416) ;  /* 0x0000004000007945 */ /* 0x000fe80003800000 */
[----:B------:R-:W-:Y:S05]  /*7cc0*/  @!P4 BRA `(.L_x_16417) ;  /* 0x000000000008c947 */ /* 0x000fea0003800000 */
[----:B------:R0:W-:Y:S04]  /*7cd0*/  REDG.E.ADD.F32.FTZ.RN.STRONG.GPU desc[UR14][R12.64+-0x100], R217 ;  /* 0xffff00d90c0079a6 */ /* 0x0001e8000c10f38e */
[----:B-1----:R0:W-:Y:S02]  /*7ce0*/  REDG.E.ADD.F32.FTZ.RN.STRONG.GPU desc[UR14][R46.64+-0x100], R15 ;  /* 0xffff000f2e0079a6 */ /* 0x0021e4000c10f38e */
.L_x_16417:
[----:B------:R-:W-:Y:S05]  /*7cf0*/  BSYNC B0 ;  /* 0x0000000000007941 */ /* 0x000fea0003800000 */
.L_x_16416:
[----:B------:R-:W0:Y:S01]  /*7d00*/  LDS R189, [R189+0x1800] ;  /* 0x00180000bdbd7984 */ /* 0x000e220000000800 */
[----:B------:R-:W-:Y:S04]  /*7d10*/  BSSY B0, `(.L_x_16418) ;  /* 0x0000004000007945 */ /* 0x000fe80003800000 */
[----:B------:R-:W-:Y:S05]  /*7d20*/  @!P5 BRA `(.L_x_16419) ;  /* 0x000000000008d947 */ /* 0x000fea0003800000 */
[----:B------:R1:W-:Y:S04]  /*7d30*/  REDG.E.ADD.F32.FTZ.RN.STRONG.GPU desc[UR14][R12.64+-0x80], R219 ;  /* 0xffff80db0c0079a6 */ /* 0x0003e8000c10f38e */
[----:B0-----:R0:W-:Y:S02]  /*7d40*/  REDG.E.ADD.F32.FTZ.RN.STRONG.GPU desc[UR14][R46.64+-0x80], R189 ;  /* 0xffff80bd2e0079a6 */ /* 0x0011e4000c10f38e */
.L_x_16419:
[----:B------:R-:W-:Y:S05]  /*7d50*/  BSYNC B0 ;  /* 0x0000000000007941 */ /* 0x000fea0003800000 */
.L_x_16418:
[----:B01----:R-:W0:Y:S01]  /*7d60*/  SHFL.DOWN PT, R13, R160, 0x1, 0x1f ;  /* 0x08201f00a00d7f89 */ /* 0x003e2200000e0000 */
[----:B------:R-:W-:Y:S01]  /*7d70*/  ISETP.GT.AND P1, PT, R132, 0x1e, PT ;  /* 0x0000001e8400780c */ /* 0x000fe20003f24270 */
[----:B------:R-:W-:Y:S01]  /*7d80*/  FMUL.FTZ R15, R45, R142 ;  /* 0x0000008e2d0f7220 */ /* 0x000fe20000410000 */
[----:B------:R-:W-:Y:S01]  /*7d90*/  FMUL.FTZ R54, R54, R163 ;  /* 0x000000a336367220 */ /* 0x000fe20000410000 */
[----:B------:R-:W1:Y:S01]  /*7da0*/  SHFL.DOWN PT, R12, R159, 0x1, 0x1f ;  /* 0x08201f009f0c7f89 */ /* 0x000e6200000e0000 */
[----:B------:R-:W-:Y:S01]  /*7db0*/  FMUL.FTZ R55, R55, R154 ;  /* 0x0000009a37377220 */ /* 0x000fe20000410000 */
[----:B------:R-:W-:Y:S01]  /*7dc0*/  FMUL.FTZ R58, R58, R155 ;  /* 0x0000009b3a3a7220 */ /* 0x000fe20000410000 */
[----:B------:R-:W-:Y:S01]  /*7dd0*/  FMUL.FTZ R66, R66, R147 ;  /* 0x0000009342427220 */ /* 0x000fe20000410000 */
[----:B------:R-:W-:Y:S01]  /*7de0*/  ISETP.NE.AND P2, PT, R132, RZ, PT ;  /* 0x000000ff8400720c */ /* 0x000fe20003f45270 */
[----:B------:R-:W-:Y:S01]  /*7df0*/  FFMA.FTZ R55, R56, R157, R55 ;  /* 0x0000009d38377223 */ /* 0x000fe20000010037 */
[----:B------:R-:W-:Y:S01]  /*7e00*/  FFMA.FTZ R58, R59, R153, R58 ;  /* 0x000000993b3a7223 */ /* 0x000fe2000001003a */
[----:B------:R-:W-:Y:S01]  /*7e10*/  FFMA.FTZ R66, R65, R146, R66 ;  /* 0x0000009241427223 */ /* 0x000fe20000010042 */
[----:B------:R-:W-:Y:S01]  /*7e20*/  FMUL.FTZ R68, R68, R169 ;  /* 0x000000a944447220 */ /* 0x000fe20000410000 */
[----:B------:R-:W-:Y:S01]  /*7e30*/  FMUL.FTZ R71, R71, R172 ;  /* 0x000000ac47477220 */ /* 0x000fe20000410000 */
        /* <DEDUP_REMOVED lines=20> */
[CC--:B------:R-:W-:Y:S01]  /*7f80*/  FFMA.FTZ R47, R44.reuse, R142.reuse, -R13 ;  /* 0x0000008e2c2f7223 */ /* 0x0c0fe2000001080d */
[----:B------:R-:W-:Y:S01]  /*7f90*/  FMUL.FTZ R13, R9, R142 ;  /* 0x0000008e090d7220 */ /* 0x000fe20000410000 */
[----:B------:R-:W1:Y:S01]  /*7fa0*/  SHFL.DOWN PT, R14, R159, 0x4, 0x1f ;  /* 0x08801f009f0e7f89 */ /* 0x000e6200000e0000 */
[----:B------:R-:W-:Y:S01]  /*7fb0*/  FFMA.FTZ R12, R44, R145, R15 ;  /* 0x000000912c0c7223 */ /* 0x000fe2000001000f */
[----:B------:R-:W-:Y:S01]  /*7fc0*/  FMUL.FTZ R162, R162, R47 ;  /* 0x0000002fa2a27220 */ /* 0x000fe20000410000 */
[----:B------:R-:W-:Y:S01]  /*7fd0*/  FMUL.FTZ R9, R45, R164 ;  /* 0x000000a42d097220 */ /* 0x000fe20000410000 */
[----:B------:R-:W-:Y:S02]  /*7fe0*/  FFMA.FTZ R13, R50, R145, R13 ;  /* 0x00000091320d7223 */ /* 0x000fe4000001000d */
[----:B------:R-:W-:Y:S01]  /*7ff0*/  FFMA.FTZ R12, R161, R12, R162 ;  /* 0x0000000ca10c7223 */ /* 0x000fe200000100a2 */
[-C--:B------:R-:W-:Y:S01]  /*8000*/  FFMA.FTZ R9, R44, R163.reuse, -R9 ;  /* 0x000000a32c097223 */ /* 0x080fe20000010809 */
[----:B------:R-:W-:Y:S01]  /*8010*/  FMUL.FTZ R163, R45, R163 ;  /* 0x000000a32da37220 */ /* 0x000fe20000410000 */
[----:B------:R-:W-:Y:S01]  /*8020*/  FFMA.FTZ R78, R13, R94, R78 ;  /* 0x0000005e0d4e7223 */ /* 0x000fe2000001004e */
[----:B------:R-:W-:Y:S01]  /*8030*/  FFMA.FTZ R12, R51, R13, R12 ;  /* 0x0000000d330c7223 */ /* 0x000fe2000001000c */
[----:B------:R-:W-:Y:S01]  /*8040*/  FMUL.FTZ R9, R158, R9 ;  /* 0x000000099e097220 */ /* 0x000fe20000410000 */
[----:B------:R-:W-:Y:S01]  /*8050*/  FFMA.FTZ R163, R44, R164, R163 ;  /* 0x000000a42ca37223 */ /* 0x000fe200000100a3 */
[----:B------:R-:W-:Y:S01]  /*8060*/  FMUL.FTZ R13, R45, R157 ;  /* 0x0000009d2d0d7220 */ /* 0x000fe20000410000 */
[----:B------:R-:W-:-:S02]  /*8070*/  FADD.FTZ R93, R12, R93 ;  /* 0x0000005d0c5d7221 */ /* 0x000fc40000010000 */
[----:B------:R-:W-:Y:S01]  /*8080*/  FFMA.FTZ R163, R156, R163, R9 ;  /* 0x000000a39ca37223 */ /* 0x000fe20000010009 */
[CC--:B------:R-:W-:Y:S01]  /*8090*/  FMUL.FTZ R9, R45.reuse, R154.reuse ;  /* 0x0000009a2d097220 */ /* 0x0c0fe20000410000 */
[----:B------:R-:W-:Y:S01]  /*80a0*/  FFMA.FTZ R13, R44, R154, -R13 ;  /* 0x0000009a2c0d7223 */ /* 0x000fe2000001080d */
[----:B0-----:R-:W-:Y:S02]  /*80b0*/  @!P1 FADD.FTZ R160, R160, R49 ;  /* 0x00000031a0a09221 */ /* 0x001fe40000010000 */
[----:B------:R-:W-:Y:S01]  /*80c0*/  FFMA.FTZ R157, R44, R157, R9 ;  /* 0x0000009d2c9d7223 */ /* 0x000fe20000010009 */
[----:B------:R-:W-:Y:S01]  /*80d0*/  FMUL.FTZ R9, R45, R153 ;  /* 0x000000992d097220 */ /* 0x000fe20000410000 */
[----:B------:R-:W-:Y:S01]  /*80e0*/  FMUL.FTZ R15, R200, R13 ;  /* 0x0000000dc80f7220 */ /* 0x000fe20000410000 */
[----:B-1----:R-:W-:Y:S01]  /*80f0*/  @!P1 FADD.FTZ R159, R159, R14 ;  /* 0x0000000e9f9f9221 */ /* 0x002fe20000010000 */
[----:B------:R-:W0:Y:S01]  /*8100*/  SHFL.DOWN PT, R47, R160, 0x8, 0x1f ;  /* 0x09001f00a02f7f89 */ /* 0x000e2200000e0000 */
[----:B------:R-:W-:Y:S01]  /*8110*/  ISETP.GT.AND P1, PT, R132, 0x17, PT ;  /* 0x000000178400780c */ /* 0x000fe20003f24270 */
[-C--:B------:R-:W-:Y:S01]  /*8120*/  FFMA.FTZ R13, R44, R155.reuse, -R9 ;  /* 0x0000009b2c0d7223 */ /* 0x080fe20000010809 */
[----:B------:R-:W-:Y:S01]  /*8130*/  FMUL.FTZ R9, R45, R155 ;  /* 0x0000009b2d097220 */ /* 0x000fe20000410000 */
[----:B------:R-:W1:Y:S01]  /*8140*/  SHFL.DOWN PT, R12, R159, 0x8, 0x1f ;  /* 0x09001f009f0c7f89 */ /* 0x000e6200000e0000 */
        /* <DEDUP_REMOVED lines=10> */
[----:B------:R-:W-:-:S03]  /*81f0*/  FFMA.FTZ R9, R44, R149, -R9 ;  /* 0x000000952c097223 */ /* 0x000fc60000010809 */
[----:B------:R-:W-:Y:S01]  /*8200*/  FADD.FTZ R90, R13, R90 ;  /* 0x0000005a0d5a7221 */ /* 0x000fe20000010000 */
[----:B------:R-:W-:Y:S01]  /*8210*/  FMUL.FTZ R9, R148, R9 ;  /* 0x0000000994097220 */ /* 0x000fe20000410000 */
[----:B------:R-:W-:Y:S01]  /*8220*/  FMUL.FTZ R13, R45, R146 ;  /* 0x000000922d0d7220 */ /* 0x000fe20000410000 */
[----:B0-----:R-:W-:Y:S01]  /*8230*/  @!P1 FADD.FTZ R160, R160, R47 ;  /* 0x0000002fa0a09221 */ /* 0x001fe20000010000 */
[----:B-1----:R-:W-:-:S04]  /*8240*/  @!P1 FADD.FTZ R159, R159, R12 ;  /* 0x0000000c9f9f9221 */ /* 0x002fc80000010000 */
[----:B------:R-:W0:Y:S01]  /*8250*/  SHFL.DOWN PT, R15, R160, 0x10, 0x1f ;  /* 0x0a001f00a00f7f89 */ /* 0x000e2200000e0000 */
[-C--:B------:R-:W-:Y:S01]  /*8260*/  FMUL.FTZ R12, R63, R149.reuse ;  /* 0x000000953f0c7220 */ /* 0x080fe20000410000 */
[----:B------:R-:W-:Y:S01]  /*8270*/  FMUL.FTZ R149, R45, R149 ;  /* 0x000000952d957220 */ /* 0x000fe20000410000 */
[----:B------:R-:W-:Y:S01]  /*8280*/  ISETP.GT.AND P1, PT, R132, 0xf, PT ;  /* 0x0000000f8400780c */ /* 0x000fe20003f24270 */
[----:B------:R-:W1:Y:S01]  /*8290*/  SHFL.DOWN PT, R14, R159, 0x10, 0x1f ;  /* 0x0a001f009f0e7f89 */ /* 0x000e6200000e0000 */
[-C--:B------:R-:W-:Y:S01]  /*82a0*/  FFMA.FTZ R61, R61, R151.reuse, R12 ;  /* 0x000000973d3d7223 */ /* 0x080fe2000001000c */
[C---:B------:R-:W-:Y:S01]  /*82b0*/  FFMA.FTZ R149, R44.reuse, R151, R149 ;  /* 0x000000972c957223 */ /* 0x040fe20000010095 */
[----:B------:R-:W-:Y:S02]  /*82c0*/  FFMA.FTZ R12, R44, R147, -R13 ;  /* 0x000000932c0c7223 */ /* 0x000fe4000001080d */
[----:B------:R-:W-:Y:S01]  /*82d0*/  FFMA.FTZ R82, R61, R102, R82 ;  /* 0x000000663d527223 */ /* 0x000fe20000010052 */
[----:B------:R-:W-:Y:S01]  /*82e0*/  FFMA.FTZ R149, R144, R149, R9 ;  /* 0x0000009590957223 */ /* 0x000fe20000010009 */
[----:B------:R-:W-:Y:S01]  /*82f0*/  FMUL.FTZ R9, R45, R147 ;  /* 0x000000932d097220 */ /* 0x000fe20000410000 */
[----:B------:R-:W-:-:S02]  /*8300*/  FMUL.FTZ R12, R165, R12 ;  /* 0x0000000ca50c7220 */ /* 0x000fc40000410000 */
        /* <DEDUP_REMOVED lines=13> */
[-C--:B------:R-:W-:Y:S01]  /*83e0*/  FMUL.FTZ R14, R45, R172.reuse ;  /* 0x000000ac2d0e7220 */ /* 0x080fe20000410000 */
[----:B------:R-:W-:Y:S01]  /*83f0*/  FFMA.FTZ R9, R44, R172, -R9 ;  /* 0x000000ac2c097223 */ /* 0x000fe20000010809 */
[----:B------:R-:W-:Y:S01]  /*8400*/  MOV R12, R160 ;  /* 0x000000a0000c7202 */ /* 0x000fe20000000f00 */
[----:B------:R-:W-:Y:S01]  /*8410*/  FFMA.FTZ R170, R170, R169, R15 ;  /* 0x000000a9aaaa7223 */ /* 0x000fe2000001000f */
[----:B------:R-:W-:Y:S01]  /*8420*/  FFMA.FTZ R14, R44, R171, R14 ;  /* 0x000000ab2c0e7223 */ /* 0x000fe2000001000e */
[----:B------:R-:W-:Y:S01]  /*8430*/  FMUL.FTZ R174, R174, R9 ;  /* 0x00000009aeae7220 */ /* 0x000fe20000410000 */
[----:B------:R-:W-:Y:S01]  /*8440*/  MOV R13, R159 ;  /* 0x0000009f000d7202 */ /* 0x000fe20000000f00 */
[----:B------:R-:W-:Y:S01]  /*8450*/  FFMA.FTZ R170, R69, R67, R170 ;  /* 0x0000004345aa7223 */ /* 0x000fe200000100aa */
[----:B------:R-:W-:Y:S01]  /*8460*/  FADD.FTZ R88, R167, R88 ;  /* 0x00000058a7587221 */ /* 0x000fe20000010000 */
[----:B------:R-:W-:-:S02]  /*8470*/  FFMA.FTZ R173, R173, R14, R174 ;  /* 0x0000000eadad7223 */ /* 0x000fc400000100ae */
[----:B------:R0:W-:Y:S01]  /*8480*/  @!P2 STS.64 [UR7+0x18c8], R12 ;  /* 0x0018c80cff00a988 */ /* 0x0001e20008000a07 */
[----:B------:R-:W-:Y:S01]  /*8490*/  FADD.FTZ R87, R170, R87 ;  /* 0x00000057aa577221 */ /* 0x000fe20000010000 */
        /* <DEDUP_REMOVED lines=10> */
.L_x_16421:
[----:B------:R-:W-:Y:S05]  /*8540*/  BSYNC B0 ;  /* 0x0000000000007941 */ /* 0x000fea0003800000 */
.L_x_16420:
[----:B------:R-:W-:Y:S01]  /*8550*/  IADD3 R75, R75, 0x1, RZ ;  /* 0x000000014b4b7810 */ /* 0x000fe20007ffe0ff */
[----:B------:R-:W-:-:S03]  /*8560*/  UIADD3 UR5, UP0, UR5, 0x1, URZ ;  /* 0x0000000105057890 */ /* 0x000fc6000ff1e03f */
[----:B------:R-:W-:Y:S01]  /*8570*/  ISETP.GE.AND P0, PT, R75, UR34, PT ;  /* 0x000000224b007c0c */ /* 0x000fe2000bf06270 */
[----:B------:R-:W-:-:S12]  /*8580*/  UIADD3.X UR6, URZ, UR6, URZ, UP0, !UPT ;  /* 0x000000063f067290 */ /* 0x000fd800087fe43f */
[----:B------:R-:W-:Y:S05]  /*8590*/  @!P0 BRA `(.L_x_16422) ;  /* 0xffffffa400a88947 */ /* 0x000fea000383ffff */
.L_x_16375:
[----:B------:R-:W-:Y:S01]  /*85a0*/  BAR.SYNC.DEFER_BLOCKING 0x0 ;  /* 0x0000000000007b1d */ /* 0x000fe20000010000 */
[----:B------:R-:W-:Y:S02]  /*85b0*/  LOP3.LUT R39, R121, 0x1f, R134, 0xf8, !PT ;  /* 0x0000001f79277812 */ /* 0x000fe400078ef886 */
[----:B------:R-:W-:Y:S02]  /*85c0*/  PRMT R0, RZ, 0x7610, R0 ;  /* 0x00007610ff007816 */ /* 0x000fe40000000000 */
[----:B------:R-:W-:-:S03]  /*85d0*/  ISETP.GE.AND P0, PT, R39, R118, PT ;  /* 0x000000762700720c */ /* 0x000fc60003f06270 */
[----:B------:R-:W5:Y:S01]  /*85e0*/  LDC.64 R34, c[0x0][0x388] ;  /* 0x0000e200ff227b82 */ /* 0x000f620000000a00 */
        /* <DEDUP_REMOVED lines=8> */
[----:B------:R-:W-:Y:S01]  /*8670*/  PRMT R3, RZ, 0x7610, R3 ;  /* 0x00007610ff037816 */ /* 0x000fe20000000003 */
[----:B------:R-:W2:Y:S01]  /*8680*/  @!P0 LDG.E.U16 R0, desc[UR14][R20.64] ;  /* 0x0000000e14008981 */ /* 0x000ea2000c1e1500 */
[-C--:B------:R-:W-:Y:S02]  /*8690*/  ISETP.GE.AND P0, PT, R41, R118.reuse, PT ;  /* 0x000000762900720c */ /* 0x080fe40003f06270 */
[-C--:B------:R-:W-:Y:S02]  /*86a0*/  ISETP.GE.AND P2, PT, R45, R118.reuse, PT ;  /* 0x000000762d00720c */ /* 0x080fe40003f46270 */
[----:B------:R-:W-:-:S02]  /*86b0*/  ISETP.GE.AND P3, PT, R47, R118, PT ;  /* 0x000000762f00720c */ /* 0x000fc40003f66270 */
[-C--:B------:R-:W-:Y:S02]  /*86c0*/  ISETP.GE.AND P4, PT, R49, R118.reuse, PT ;  /* 0x000000763100720c */ /* 0x080fe40003f86270 */
[-C--:B------:R-:W-:Y:S02]  /*86d0*/  ISETP.GE.AND P5, PT, R51, R118.reuse, PT ;  /* 0x000000763300720c */ /* 0x080fe40003fa6270 */
[----:B------:R-:W-:Y:S02]  /*86e0*/  ISETP.GE.AND P6, PT, R53, R118, PT ;  /* 0x000000763500720c */ /* 0x000fe40003fc6270 */
[----:B------:R-:W-:Y:S01]  /*86f0*/  PRMT R2, RZ, 0x7610, R2 ;  /* 0x00007610ff027816 */ /* 0x000fe20000000002 */
[----:B------:R-:W3:Y:S01]  /*8700*/  @!P0 LDG.E.U16 R3, desc[UR14][R20.64+0x40] ;  /* 0x0000400e14038981 */ /* 0x000ee2000c1e1500 */
[----:B------:R-:W-:Y:S02]  /*8710*/  PRMT R5, RZ, 0x7610, R5 ;  /* 0x00007610ff057816 */ /* 0x000fe40000000005 */
[----:B------:R-:W-:-:S02]  /*8720*/  PRMT R4, RZ, 0x7610, R4 ;  /* 0x00007610ff047816 */ /* 0x000fc40000000004 */
[----:B------:R-:W-:Y:S01]  /*8730*/  PRMT R7, RZ, 0x7610, R7 ;  /* 0x00007610ff077816 */ /* 0x000fe20000000007 */
[----:B------:R-:W4:Y:S01]  /*8740*/  @!P1 LDG.E.U16 R2, desc[UR14][R20.64+0x80] ;  /* 0x0000800e14029981 */ /* 0x000f22000c1e1500 */
[----:B------:R-:W-:Y:S02]  /*8750*/  PRMT R6, RZ, 0x7610, R6 ;  /* 0x00007610ff067816 */ /* 0x000fe40000000006 */
[----:B-1----:R-:W-:Y:S01]  /*8760*/  PRMT R9, RZ, 0x7610, R9 ;  /* 0x00007610ff097816 */ /* 0x002fe20000000009 */
[----:B------:R-:W4:Y:S04]  /*8770*/  @!P2 LDG.E.U16 R5, desc[UR14][R20.64+0xc0] ;  /* 0x0000c00e1405a981 */ /* 0x000f28000c1e1500 */
[----:B------:R-:W4:Y:S04]  /*8780*/  @!P3 LDG.E.U16 R4, desc[UR14][R20.64+0x100] ;  /* 0x0001000e1404b981 */ /* 0x000f28000c1e1500 */
[----:B------:R-:W4:Y:S04]  /*8790*/  @!P4 LDG.E.U16 R7, desc[UR14][R20.64+0x140] ;  /* 0x0001400e1407c981 */ /* 0x000f28000c1e1500 */
[----:B------:R-:W4:Y:S04]  /*87a0*/  @!P5 LDG.E.U16 R6, desc[UR14][R20.64+0x180] ;  /* 0x0001800e1406d981 */ /* 0x000f28000c1e1500 */
[----:B------:R-:W4:Y:S01]  /*87b0*/  @!P6 LDG.E.U16 R9, desc[UR14][R20.64+0x1c0] ;  /* 0x0001c00e1409e981 */ /* 0x000f22000c1e1500 */
[----:B------:R-:W-:-:S02]  /*87c0*/  F2FP.F16.F32.PACK_AB R84, R84, R85 ;  /* 0x000000555454723e */ /* 0x000fc400000000ff */
[----:B------:R-:W-:Y:S02]  /*87d0*/  F2FP.F16.F32.PACK_AB R82, R82, R83 ;  /* 0x000000535252723e */ /* 0x000fe400000000ff */
[----:B------:R-:W-:Y:S02]  /*87e0*/  F2FP.F16.F32.PACK_AB R80, R80, R81 ;  /* 0x000000515050723e */ /* 0x000fe400000000ff */
[----:B------:R-:W-:Y:S01]  /*87f0*/  F2FP.F16.F32.PACK_AB R78, R78, R79 ;  /* 0x0000004f4e4e723e */ /* 0x000fe200000000ff */
[----:B-----5:R-:W-:Y:S01]  /*8800*/  IMAD R22, R34, UR17, RZ ;  /* 0x0000001122167c24 */ /* 0x020fe2000f8e02ff */
[----:B------:R-:W-:Y:S03]  /*8810*/  BSSY B0, `(.L_x_16423) ;  /* 0x0000078000007945 */ /* 0x000fe60003800000 */
[----:B------:R-:W-:Y:S01]  /*8820*/  IMAD R35, R35, UR16, R22 ;  /* 0x0000001023237c24 */ /* 0x000fe2000f8e0216 */
[----:B------:R-:W-:-:S02]  /*8830*/  SHF.R.S32.HI R22, RZ, 0x1f, R39 ;  /* 0x0000001fff167819 */ /* 0x000fc40000011427 */
[----:B------:R-:W-:Y:S01]  /*8840*/  IADD3 R143, -R143, UR4, RZ ;  /* 0x000000048f8f7c10 */ /* 0x000fe2000fffe1ff */
[----:B--2---:R-:W-:Y:S04]  /*8850*/  STS.U16 [R117], R0 ;  /* 0x0000000075007388 */ /* 0x004fe80000000400 */
[----:B---3--:R-:W-:Y:S04]  /*8860*/  STS.U16 [R116+0x40], R3 ;  /* 0x0000400374007388 */ /* 0x008fe80000000400 */
[----:B----4-:R-:W-:Y:S04]  /*8870*/  STS.U16 [R115+0x80], R2 ;  /* 0x0000800273007388 */ /* 0x010fe80000000400 */
[----:B------:R-:W-:Y:S04]  /*8880*/  STS.U16 [R114+0xc0], R5 ;  /* 0x0000c00572007388 */ /* 0x000fe80000000400 */
[----:B------:R-:W-:Y:S04]  /*8890*/  STS.U16 [R113+0x100], R4 ;  /* 0x0001000471007388 */ /* 0x000fe80000000400 */
[----:B------:R-:W-:Y:S04]  /*88a0*/  STS.U16 [R112+0x140], R7 ;  /* 0x0001400770007388 */ /* 0x000fe80000000400 */
[----:B------:R-:W-:Y:S04]  /*88b0*/  STS.U16 [R111+0x180], R6 ;  /* 0x000180066f007388 */ /* 0x000fe80000000400 */
[----:B------:R-:W-:Y:S01]  /*88c0*/  STS.U16 [R110+0x1c0], R9 ;  /* 0x0001c0096e007388 */ /* 0x000fe20000000400 */
[----:B------:R-:W-:-:S03]  /*88d0*/  NOP ;  /* 0x0000000000007918 */ /* 0x000fc60000000000 */
[----:B------:R-:W1:Y:S04]  /*88e0*/  LDS.U16 R8, [R109] ;  /* 0x000000006d087984 */ /* 0x000e680000000400 */
[----:B0-----:R-:W0:Y:S04]  /*88f0*/  LDS.U16 R12, [R109+0x2] ;  /* 0x000002006d0c7984 */ /* 0x001e280000000400 */
[----:B------:R-:W2:Y:S04]  /*8900*/  LDS.U16 R0, [R109+0x4] ;  /* 0x000004006d007984 */ /* 0x000ea80000000400 */
[----:B------:R-:W3:Y:S04]  /*8910*/  LDS.U16 R2, [R109+0x6] ;  /* 0x000006006d027984 */ /* 0x000ee80000000400 */
[----:B------:R-:W-:Y:S04]  /*8920*/  LDS.U16 R4, [R109+0xa] ;  /* 0x00000a006d047984 */ /* 0x000fe80000000400 */
[----:B------:R-:W-:Y:S01]  /*8930*/  LDS.U16 R6, [R109+0xe] ;  /* 0x00000e006d067984 */ /* 0x000fe20000000400 */
[----:B-1----:R-:W-:-:S05]  /*8940*/  HADD2.F32 R13, -RZ, R8.H0_H0 ;  /* 0x20000008ff0d7230 */ /* 0x002fca0000004100 */
[----:B------:R-:W-:Y:S01]  /*8950*/  FADD.FTZ R13, R13, R138 ;  /* 0x0000008a0d0d7221 */ /* 0x000fe20000010000 */
[----:B0-----:R-:W-:-:S04]  /*8960*/  HADD2.F32 R3, -RZ, R12.H0_H0 ;  /* 0x2000000cff037230 */ /* 0x001fc80000004100 */
[----:B------:R-:W-:Y:S01]  /*8970*/  FSETP.GTU.FTZ.AND P0, PT, R13, 20, PT ;  /* 0x41a000000d00780b */ /* 0x000fe20003f1c000 */
[----:B------:R-:W-:-:S05]  /*8980*/  FADD.FTZ R3, R3, R138 ;  /* 0x0000008a03037221 */ /* 0x000fca0000010000 */
[----:B------:R-:W-:-:S07]  /*8990*/  FSETP.GTU.FTZ.AND P1, PT, R3, 20, PT ;  /* 0x41a000000300780b */ /* 0x000fce0003f3c000 */
[----:B------:R-:W-:-:S06]  /*89a0*/  @!P0 FMUL.FTZ R5, R13, -1.4426950216293334961 ;  /* 0xbfb8aa3b0d058820 */ /* 0x000fcc0000410000 */
[----:B------:R-:W0:Y:S01]  /*89b0*/  @!P0 MUFU.EX2 R5, R5 ;  /* 0x0000000500058308 */ /* 0x000e220000000800 */
[----:B------:R-:W-:Y:S02]  /*89c0*/  @!P1 FMUL.FTZ R8, R3, -1.4426950216293334961 ;  /* 0xbfb8aa3b03089820 */ /* 0x000fe40000410000 */
[----:B------:R-:W1:Y:S05]  /*89d0*/  LDS.U16 R3, [R109+0x8] ;  /* 0x000008006d037984 */ /* 0x000e6a0000000400 */
[----:B------:R-:W4:Y:S01]  /*89e0*/  @!P1 MUFU.EX2 R8, R8 ;  /* 0x0000000800089308 */ /* 0x000f220000000800 */
[----:B0-----:R-:W-:Y:S02]  /*89f0*/  @!P0 FADD.FTZ R7, R5, 1 ;  /* 0x3f80000005078421 */ /* 0x001fe40000010000 */
[----:B------:R-:W0:Y:S05]  /*8a00*/  LDS.U16 R5, [R109+0xc] ;  /* 0x00000c006d057984 */ /* 0x000e2a0000000400 */
[----:B------:R-:W5:Y:S01]  /*8a10*/  @!P0 MUFU.RCP R7, R7 ;  /* 0x0000000700078308 */ /* 0x000f620000001000 */
[----:B------:R-:W-:Y:S01]  /*8a20*/  BAR.SYNC.DEFER_BLOCKING 0x0 ;  /* 0x0000000000007b1d */ /* 0x000fe20000010000 */
[----:B----4-:R-:W-:-:S06]  /*8a30*/  @!P1 FADD.FTZ R9, R8, 1 ;  /* 0x3f80000008099421 */ /* 0x010fcc0000010000 */
[----:B------:R4:W2:Y:S01]  /*8a40*/  @!P1 MUFU.RCP R12, R9 ;  /* 0x00000009000c9308 */ /* 0x0008a20000001000 */
[----:B------:R-:W-:Y:S02]  /*8a50*/  PRMT R8, R84, 0x7632, R8 ;  /* 0x0000763254087816 */ /* 0x000fe40000000008 */
[----:B------:R-:W-:Y:S01]  /*8a60*/  PRMT R13, R78, 0x7632, R13 ;  /* 0x000076324e0d7816 */ /* 0x000fe2000000000d */
[----:B-----5:R-:W-:Y:S01]  /*8a70*/  @!P0 FMUL.FTZ R86, R86, R7 ;  /* 0x0000000756568220 */ /* 0x020fe20000410000 */
[----:B------:R-:W-:Y:S02]  /*8a80*/  ISETP.NE.AND P0, PT, R134, RZ, PT ;  /* 0x000000ff8600720c */ /* 0x000fe40003f05270 */
[----:B----4-:R-:W-:Y:S01]  /*8a90*/  PRMT R9, R82, 0x7632, R9 ;  /* 0x0000763252097816 */ /* 0x010fe20000000009 */
[----:B--2---:R-:W-:Y:S01]  /*8aa0*/  @!P1 FMUL.FTZ R87, R87, R12 ;  /* 0x0000000c57579220 */ /* 0x004fe20000410000 */
[----:B------:R-:W-:Y:S01]  /*8ab0*/  PRMT R12, R80, 0x7632, R12 ;  /* 0x00007632500c7816 */ /* 0x000fe2000000000c */
[----:B------:R-:W-:Y:S01]  /*8ac0*/  STS.U16 [R109], R84 ;  /* 0x000000546d007388 */ /* 0x000fe20000000400 */
[----:B------:R-:W-:-:S03]  /*8ad0*/  HADD2.F32 R7, -RZ, R0.H0_H0 ;  /* 0x20000000ff077230 */ /* 0x000fc60000004100 */
        /* <DEDUP_REMOVED lines=8> */
[----:B------:R-:W-:Y:S01]  /*8b60*/  LDS.U16 R13, [R117] ;  /* 0x00000000750d7984 */ /* 0x000fe20000000400 */
        /* <DEDUP_REMOVED lines=10> */
[----:B---3--:R-:W-:Y:S01]  /*8c10*/  HADD2.F32 R7, -RZ, R2.H0_H0 ;  /* 0x20000002ff077230 */ /* 0x008fe20000004100 */
[----:B------:R-:W-:Y:S01]  /*8c20*/  FSETP.GTU.FTZ.AND P6, PT, R0, 20, PT ;  /* 0x41a000000000780b */ /* 0x000fe20003fdc000 */
[----:B-1----:R-:W-:-:S03]  /*8c30*/  HADD2.F32 R3, -RZ, R3.H0_H0 ;  /* 0x20000003ff037230 */ /* 0x002fc60000004100 */
[--C-:B------:R-:W-:Y:S02]  /*8c40*/  FADD.FTZ R2, R7, R138.reuse ;  /* 0x0000008a07027221 */ /* 0x100fe40000010000 */
[----:B--2---:R-:W-:-:S03]  /*8c50*/  FADD.FTZ R8, R3, R138 ;  /* 0x0000008a03087221 */ /* 0x004fc60000010000 */
[----:B------:R-:W-:Y:S01]  /*8c60*/  FSETP.GTU.FTZ.AND P5, PT, R2, 20, PT ;  /* 0x41a000000200780b */ /* 0x000fe20003fbc000 */
[----:B------:R-:W-:-:S03]  /*8c70*/  HADD2.F32 R3, -RZ, R4.H0_H0 ;  /* 0x20000004ff037230 */ /* 0x000fc60000004100 */
[----:B------:R-:W-:Y:S01]  /*8c80*/  @!P6 FMUL.FTZ R0, R0, -1.4426950216293334961 ;  /* 0xbfb8aa3b0000e820 */ /* 0x000fe20000410000 */
[----:B------:R-:W-:Y:S02]  /*8c90*/  HADD2.F32 R7, -RZ, R6.H0_H0 ;  /* 0x20000006ff077230 */ /* 0x000fe40000004100 */
[----:B------:R-:W-:-:S03]  /*8ca0*/  FADD.FTZ R4, R3, R138 ;  /* 0x0000008a03047221 */ /* 0x000fc60000010000 */
[----:B------:R-:W1:Y:S01]  /*8cb0*/  @!P6 MUFU.EX2 R0, R0 ;  /* 0x000000000000e308 */ /* 0x000e620000000800 */
[----:B------:R-:W2:Y:S01]  /*8cc0*/  LDS R14, [UR7+0x210] ;  /* 0x00021007ff0e7984 */ /* 0x000ea20008000800 */
[--C-:B----4-:R-:W-:Y:S01]  /*8cd0*/  FADD.FTZ R9, R7, R138.reuse ;  /* 0x0000008a07097221 */ /* 0x110fe20000010000 */
[----:B------:R-:W-:Y:S01]  /*8ce0*/  @!P5 FMUL.FTZ R2, R2, -1.4426950216293334961 ;  /* 0xbfb8aa3b0202d820 */ /* 0x000fe20000410000 */
[----:B------:R-:W-:Y:S02]  /*8cf0*/  FSETP.GTU.FTZ.AND P3, PT, R4, 20, PT ;  /* 0x41a000000400780b */ /* 0x000fe40003f7c000 */
[----:B------:R-:W-:Y:S01]  /*8d00*/  FSETP.GTU.FTZ.AND P2, PT, R8, 20, PT ;  /* 0x41a000000800780b */ /* 0x000fe20003f5c000 */
[----:B0-----:R-:W-:Y:S01]  /*8d10*/  HADD2.F32 R5, -RZ, R5.H0_H0 ;  /* 0x20000005ff057230 */ /* 0x001fe20000004100 */
[----:B------:R-:W-:Y:S01]  /*8d20*/  FSETP.GTU.FTZ.AND P1, PT, R9, 20, PT ;  /* 0x41a000000900780b */ /* 0x000fe20003f3c000 */
[----:B------:R-:W0:Y:S03]  /*8d30*/  @!P5 MUFU.EX2 R2, R2 ;  /* 0x000000020002d308 */ /* 0x000e260000000800 */
[----:B------:R-:W-:Y:S01]  /*8d40*/  FADD.FTZ R6, R5, R138 ;  /* 0x0000008a05067221 */ /* 0x000fe20000010000 */
[----:B-1----:R-:W-:-:S04]  /*8d50*/  @!P6 FADD.FTZ R0, R0, 1 ;  /* 0x3f8000000000e421 */ /* 0x002fc80000010000 */
[----:B------:R-:W-:Y:S01]  /*8d60*/  @!P3 FMUL.FTZ R4, R4, -1.4426950216293334961 ;  /* 0xbfb8aa3b0404b820 */ /* 0x000fe20000410000 */
[----:B------:R-:W-:Y:S01]  /*8d70*/  FSETP.GTU.FTZ.AND P4, PT, R6, 20, PT ;  /* 0x41a000000600780b */ /* 0x000fe20003f9c000 */
[----:B------:R-:W-:Y:S02]  /*8d80*/  @!P2 FMUL.FTZ R3, R8, -1.4426950216293334961 ;  /* 0xbfb8aa3b0803a820 */ /* 0x000fe40000410000 */
[----:B------:R-:W-:Y:S01]  /*8d90*/  @!P1 FMUL.FTZ R8, R9, -1.4426950216293334961 ;  /* 0xbfb8aa3b09089820 */ /* 0x000fe20000410000 */
[----:B------:R-:W1:Y:S08]  /*8da0*/  @!P3 MUFU.EX2 R5, R4 ;  /* 0x000000040005b308 */ /* 0x000e700000000800 */
[----:B------:R-:W3:Y:S01]  /*8db0*/  @!P6 MUFU.RCP R9, R0 ;  /* 0x000000000009e308 */ /* 0x000ee20000001000 */
[----:B0-----:R-:W-:Y:S01]  /*8dc0*/  @!P5 FADD.FTZ R2, R2, 1 ;  /* 0x3f8000000202d421 */ /* 0x001fe20000010000 */
[----:B------:R-:W-:-:S06]  /*8dd0*/  @!P4 FMUL.FTZ R7, R6, -1.4426950216293334961 ;  /* 0xbfb8aa3b0607c820 */ /* 0x000fcc0000410000 */
[----:B------:R-:W0:Y:S01]  /*8de0*/  @!P2 MUFU.EX2 R3, R3 ;  /* 0x000000030003a308 */ /* 0x000e220000000800 */
[----:B-1----:R-:W-:-:S07]  /*8df0*/  @!P3 FADD.FTZ R6, R5, 1 ;  /* 0x3f8000000506b421 */ /* 0x002fce0000010000 */
[----:B------:R-:W1:Y:S01]  /*8e00*/  @!P5 MUFU.RCP R2, R2 ;  /* 0x000000020002d308 */ /* 0x000e620000001000 */
[----:B---3--:R-:W-:Y:S01]  /*8e10*/  @!P6 FMUL.FTZ R88, R88, R9 ;  /* 0x000000095858e220 */ /* 0x008fe20000410000 */
[----:B--2---:R-:W-:-:S06]  /*8e20*/  ISETP.GE.AND P6, PT, R39, R14, PT ;  /* 0x0000000e2700720c */ /* 0x004fcc0003fc6270 */
[----:B------:R-:W2:Y:S01]  /*8e30*/  @!P4 MUFU.EX2 R7, R7 ;  /* 0x000000070007c308 */ /* 0x000ea20000000800 */
[----:B0-----:R-:W-:-:S07]  /*8e40*/  @!P2 FADD.FTZ R4, R3, 1 ;  /* 0x3f8000000304a421 */ /* 0x001fce0000010000 */
[----:B------:R-:W0:Y:S01]  /*8e50*/  @!P1 MUFU.EX2 R12, R8 ;  /* 0x00000008000c9308 */ /* 0x000e220000000800 */
[----:B-1----:R-:W-:-:S07]  /*8e60*/  @!P5 FMUL.FTZ R89, R89, R2 ;  /* 0x000000025959d220 */ /* 0x002fce0000410000 */
[----:B------:R-:W1:Y:S01]  /*8e70*/  @!P3 MUFU.RCP R20, R6 ;  /* 0x000000060014b308 */ /* 0x000e620000001000 */
[----:B------:R-:W-:Y:S01]  /*8e80*/  IADD3 R2, P5, R39, R119, RZ ;  /* 0x0000007727027210 */ /* 0x000fe20007fbe0ff */
[----:B--2---:R-:W-:-:S03]  /*8e90*/  @!P4 FADD.FTZ R0, R7, 1 ;  /* 0x3f8000000700c421 */ /* 0x004fc60000010000 */
[----:B------:R-:W-:-:S03]  /*8ea0*/  LEA.HI.X.SX32 R3, R119, R22, 0x1, P5 ;  /* 0x0000001677037211 */ /* 0x000fc600028f0eff */
[----:B------:R2:W3:Y:S02]  /*8eb0*/  @!P2 MUFU.RCP R33, R4 ;  /* 0x000000040021a308 */ /* 0x0004e40000001000 */
[----:B--2---:R-:W-:Y:S01]  /*8ec0*/  IMAD.WIDE.U32 R4, R34, UR16, RZ ;  /* 0x0000001022047c25 */ /* 0x004fe2000f8e00ff */
[----:B01----:R-:W-:Y:S06]  /*8ed0*/  @P6 BRA `(.L_x_16424) ;  /* 0x00000000002c6947 */ /* 0x003fec0003800000 */
        /* <DEDUP_REMOVED lines=11> */
.L_x_16424:
[----:B------:R-:W-:Y:S05]  /*8f90*/  BSYNC B0 ;  /* 0x0000000000007941 */ /* 0x000fea0003800000 */
.L_x_16423:
[----:B------:R-:W-:Y:S01]  /*8fa0*/  IADD3 R5, R5, R35, RZ ;  /* 0x0000002305057210 */ /* 0x000fe20007ffe0ff */
[----:B------:R-:W-:Y:S01]  /*8fb0*/  ULDC.64 UR8, c[0x0][0x390] ;  /* 0x0000e40000087ab9 */ /* 0x000fe20000000a00 */
[----:B------:R-:W-:Y:S01]  /*8fc0*/  @!P1 FADD.FTZ R12, R12, 1 ;  /* 0x3f8000000c0c9421 */ /* 0x000fe20000010000 */
[----:B------:R-:W-:Y:S01]  /*8fd0*/  IMAD R6, R140, UR8, RZ ;  /* 0x000000088c067c24 */ /* 0x000fe2000f8e02ff */
[----:B------:R1:W2:Y:S01]  /*8fe0*/  @!P4 MUFU.RCP R7, R0 ;  /* 0x000000000007c308 */ /* 0x0002a20000001000 */
[----:B------:R-:W-:Y:S02]  /*8ff0*/  IMAD R35, R143, -0x100, RZ ;  /* 0xffffff008f237824 */ /* 0x000fe400078e02ff */
[----:B---3--:R-:W-:Y:S01]  /*9000*/  @!P2 FMUL.FTZ R90, R90, R33 ;  /* 0x000000215a5aa220 */ /* 0x008fe20000410000 */
[----:B------:R-:W-:Y:S01]  /*9010*/  IMAD.WIDE.U32 R4, R141, UR8, R4 ;  /* 0x000000088d047c25 */ /* 0x000fe2000f8e0004 */
[----:B------:R-:W-:-:S03]  /*9020*/  ISETP.GE.AND P2, PT, R43, R14, PT ;  /* 0x0000000e2b00720c */ /* 0x000fc60003f46270 */
[----:B------:R-:W-:Y:S01]  /*9030*/  @!P3 FMUL.FTZ R91, R91, R20 ;  /* 0x000000145b5bb220 */ /* 0x000fe20000410000 */
[----:B------:R-:W-:Y:S01]  /*9040*/  SHF.R.S32.HI R37, RZ, 0x1f, R35 ;  /* 0x0000001fff257819 */ /* 0x000fe20000011423 */
[----:B------:R-:W-:Y:S01]  /*9050*/  IMAD R6, R141, UR9, R6 ;  /* 0x000000098d067c24 */ /* 0x000fe2000f8e0206 */
[----:B------:R-:W3:Y:S01]  /*9060*/  @!P1 MUFU.RCP R12, R12 ;  /* 0x0000000c000c9308 */ /* 0x000ee20000001000 */
[----:B------:R-:W-:Y:S01]  /*9070*/  ULDC.64 UR8, c[0x0][0x3e0] ;  /* 0x0000f80000087ab9 */ /* 0x000fe20000000a00 */
[----:B-1----:R-:W-:Y:S01]  /*9080*/  IADD3 R0, P6, R35, R4, RZ ;  /* 0x0000000423007210 */ /* 0x002fe20007fde0ff */
[----:B------:R-:W-:Y:S01]  /*9090*/  BSSY B0, `(.L_x_16425) ;  /* 0x000004f000007945 */ /* 0x000fe20003800000 */
[----:B0-----:R-:W-:Y:S02]  /*90a0*/  LEA R9, P5, R39, UR8, 0x1 ;  /* 0x0000000827097c11 */ /* 0x001fe4000f8a08ff */
[----:B------:R-:W-:Y:S02]  /*90b0*/  IADD3.X R5, R37, R6, R5, P6, !PT ;  /* 0x0000000625057210 */ /* 0x000fe400037fe405 */
[----:B------:R-:W-:Y:S01]  /*90c0*/  LEA.HI.X R6, R39, UR9, R22, 0x1, P5 ;  /* 0x0000000927067c11 */ /* 0x000fe2000a8f0c16 */
[----:B--2---:R-:W-:Y:S01]  /*90d0*/  @!P4 FMUL.FTZ R92, R92, R7 ;  /* 0x000000075c5cc220 */ /* 0x004fe20000410000 */
[----:B------:R-:W-:-:S02]  /*90e0*/  LEA R4, P5, R0, R9, 0x1 ;  /* 0x0000000900047211 */ /* 0x000fc400078a08ff */
[----:B------:R-:W-:Y:S02]  /*90f0*/  ISETP.GE.AND P3, PT, R45, R14, PT ;  /* 0x0000000e2d00720c */ /* 0x000fe40003f66270 */
[----:B------:R-:W-:Y:S02]  /*9100*/  LEA.HI.X R5, R0, R6, R5, 0x1, P5 ;  /* 0x0000000600057211 */ /* 0x000fe400028f0c05 */
[----:B------:R-:W-:Y:S01]  /*9110*/  ISETP.GE.AND P5, PT, R47, R14, PT ;  /* 0x0000000e2f00720c */ /* 0x000fe20003fa6270 */
[----:B---3--:R-:W-:Y:S01]  /*9120*/  @!P1 FMUL.FTZ R93, R93, R12 ;  /* 0x0000000c5d5d9220 */ /* 0x008fe20000410000 */
        /* <DEDUP_REMOVED lines=30> */
[----:B------:R0:W-:Y:S04]  /*9310*/  STS.U16 [R109+0x2], R8 ;  /* 0x000002086d007388 */ /* 0x0001e80000000400 */
[----:B------:R1:W-:Y:S04]  /*9320*/  STS.U16 [R109+0x4], R6 ;  /* 0x000004066d007388 */ /* 0x0003e80000000400 */
[----:B------:R-:W-:Y:S01]  /*9330*/  STS.U16 [R109+0x6], R12 ;  /* 0x0000060c6d007388 */ /* 0x000fe20000000400 */
[----:B0-----:R-:W-:-:S03]  /*9340*/  IADD3 R8, P1, R39, -0xe0, RZ ;  /* 0xffffff2027087810 */ /* 0x001fc60007f3e0ff */
[----:B------:R-:W-:Y:S01]  /*9350*/  STS.U16 [R109+0x8], R0 ;  /* 0x000008006d007388 */ /* 0x000fe20000000400 */
[----:B-1----:R-:W0:Y:S01]  /*9360*/  LDC.64 R6, c[0x0][0x3a8] ;  /* 0x0000ea00ff067b82 */ /* 0x002e220000000a00 */
[----:B------:R-:W-:Y:S02]  /*9370*/  IADD3.X R23, R22, -0x1, RZ, P1, !PT ;  /* 0xffffffff16177810 */ /* 0x000fe40000ffe4ff */
[----:B------:R-:W-:Y:S04]  /*9380*/  STS.U16 [R109+0xa], R14 ;  /* 0x00000a0e6d007388 */ /* 0x000fe80000000400 */
        /* <DEDUP_REMOVED lines=31> */
.L_x_16426:
[----:B------:R-:W-:Y:S05]  /*9580*/  BSYNC B0 ;  /* 0x0000000000007941 */ /* 0x000fea0003800000 */
.L_x_16425:
        /* <DEDUP_REMOVED lines=40> */
.L_x_16358:
        /* <DEDUP_REMOVED lines=26> */
.L_x_16429:
[----:B------:R-:W-:Y:S05]  /*99b0*/  BSYNC B0 ;  /* 0x0000000000007941 */ /* 0x000fea0003800000 */
.L_x_16428:
        /* <DEDUP_REMOVED lines=29> */
.L_x_16431:
[----:B0-----:R-:W0:Y:S02]  /*9b90*/  S2R R9, SR_TID.X ;  /* 0x0000000000097919 */ /* 0x001e240000002100 */
.L_x_16432:
[----:B------:R-:W-:Y:S05]  /*9ba0*/  BSYNC B0 ;  /* 0x0000000000007941 */ /* 0x000fea0003800000 */
.L_x_16430:
        /* <DEDUP_REMOVED lines=8> */
[----:B-123--:R-:W-:-:S04]  /*9c30*/  IMAD.WIDE.U32 R4, R141, UR6, RZ ;  /* 0x000000068d047c25 */ /* 0x00efc8000f8e00ff */
[----:B------:R-:W-:Y:S01]  /*9c40*/  IMAD R13, R141, UR7, R140 ;  /* 0x000000078d0d7c24 */ /* 0x000fe2000f8e028c */
[----:B------:R-:W-:-:S04]  /*9c50*/  ULDC.64 UR6, c[0x0][0x340] ;  /* 0x0000d00000067ab9 */ /* 0x000fc80000000a00 */
[----:B------:R-:W-:Y:S01]  /*9c60*/  IADD3 R13, R5, R13, RZ ;  /* 0x0000000d050d7210 */ /* 0x000fe20007ffe0ff */
[----:B0-----:R-:W-:-:S03]  /*9c70*/  ULEA UR4, UR5, UR4, 0x18 ;  /* 0x0000000405047291 */ /* 0x001fc6000f8ec03f */
[----:B------:R-:W-:-:S09]  /*9c80*/  ULDC UR5, c[0x0][0x0] ;  /* 0x0000000000057ab9 */ /* 0x000fd20000000800 */
.L_x_16433:
        /* <DEDUP_REMOVED lines=17> */
.L_x_16434:
        /* <DEDUP_REMOVED lines=14> */
.L_x_19010:


//--------------------- .text._Z25selective_scan_bwd_kernelI32Selective_Scan_bwd_kernel_traitsILi32ELi8ELb0ELb1ELb1ELb1ELb1EN3c104HalfENS1_7complexIfEEEEv12SSMParamsBwd --------------------------
	.section	.text._Z25selective_scan_bwd_kernelI32Selective_Scan_bwd_kernel_traitsILi32ELi8ELb0ELb1ELb1ELb1ELb1EN3c104HalfENS1_7complexIfEEEEv12SSMParamsBwd,"ax",@progbits
	.align	128
        .global         _Z25selective_scan_bwd_kernelI32Selective_Scan_bwd_kernel_traitsILi32ELi8ELb0ELb1ELb1ELb1ELb1EN3c104HalfENS1_7complexIfEEEEv12SSMParamsBwd
        .type           _Z25selective_scan_bwd_kernelI32Selective_Scan_bwd_kernel_traitsILi32ELi8ELb0ELb1ELb1ELb1ELb1EN3c104HalfENS1_7complexIfEEEEv12SSMParamsBwd,@function
        .size           _Z25selective_scan_bwd_kernelI32Selective_Scan_bwd_kernel_traitsILi32ELi8ELb0ELb1ELb1ELb1ELb1EN3c104HalfENS1_7complexIfEEEEv12SSMParamsBwd,(.L_x_19011 - _Z25selective_scan_bwd_kernelI32Selective_Scan_bwd_kernel_traitsILi32ELi8ELb0ELb1ELb1ELb1ELb1EN3c104HalfENS1_7complexIfEEEEv12SSMParamsBwd)
        .other          _Z25selective_scan_bwd_kernelI32Selective_Scan_bwd_kernel_traitsILi32ELi8ELb0ELb1ELb1ELb1ELb1EN3c104HalfENS1_7complexIfEEEEv12SSMParamsBwd,@"STO_CUDA_ENTRY STV_DEFAULT"
_Z25selective_scan_bwd_kernelI32Selective_Scan_bwd_kernel_traitsILi32ELi8ELb0ELb1ELb1ELb1ELb1EN3c104HalfENS1_7complexIfEEEEv12SSMParamsBwd:
.text._Z25selective_scan_bwd_kernelI32Selective_Scan_bwd_kernel_traitsILi32ELi8ELb0ELb1ELb1ELb1ELb1EN3c104HalfENS1_7complexIfEEEEv12SSMParamsBwd:
        /* <DEDUP_REMOVED lines=159> */
.L_x_16509:
        /* <DEDUP_REMOVED lines=70> */
[----:B------:R-:W-:Y:S02]  /*0e50*/  LEA R2, P1, R128, R137, 0x1 ;  /* 0x0000008980027211 */ /* 0x000fe400078208ff */
[-C--:B------:R-:W-:Y:S02]  /*0e60*/  ISETP.GE.AND P2, PT, R4, R127.reuse, PT ;  /* 0x0000007f0400720c */ /* 0x080fe40003f46270 */
[----:B------:R-:W-:Y:S02]  /*0e70*/  LEA.HI.X R3, R128, R136, R131, 0x1, P1 ;  /* 0x0000008880037211 */ /* 0x000fe400008f0c83 */
[-C--:B------:R-:W-:Y:S02]  /*0e80*/  ISETP.GE.AND P1, PT, R0, R127.reuse, PT ;  /* 0x0000007f0000720c */ /* 0x080fe40003f26270 */
[-C--:B------:R-:W-:Y:S02]  /*0e90*/  ISETP.GE.AND P3, PT, R6, R127.reuse, PT ;  /* 0x0000007f0600720c */ /* 0x080fe40003f66270 */
[----:B------:R-:W-:-:S02]  /*0ea0*/  ISETP.GE.AND P4, PT, R8, R127, PT ;  /* 0x0000007f0800720c */ /* 0x000fc40003f86270 */
[----:B------:R-:W-:Y:S02]  /*0eb0*/  ISETP.GE.AND P5, PT, R12, R127, PT ;  /* 0x0000007f0c00720c */ /* 0x000fe40003fa6270 */
[----:B------:R-:W-:Y:S02]  /*0ec0*/  PRMT R32, RZ, 0x7610, R32 ;  /* 0x00007610ff207816 */ /* 0x000fe40000000020 */
[----:B------:R-:W-:Y:S01]  /*0ed0*/  PRMT R34, RZ, 0x7610, R34 ;  /* 0x00007610ff227816 */ /* 0x000fe20000000022 */
[----:B--2---:R-:W-:Y:S04]  /*0ee0*/  STS.U16 [R126], R5 ;  /* 0x000000057e007388 */ /* 0x004fe80000000400 */
        /* <DEDUP_REMOVED lines=16> */
[----:B0-----:R-:W-:-:S02]  /*0ff0*/  LEA R22, P0, R128, R139, 0x1 ;  /* 0x0000008b80167211 */ /* 0x001fc400078008ff */
[----:B------:R-:W-:Y:S02]  /*1000*/  PRMT R5, RZ, 0x7610, R5 ;  /* 0x00007610ff057816 */ /* 0x000fe40000000005 */
[----:B------:R-:W-:Y:S01]  /*1010*/  LEA.HI.X R23, R128, R138, R131, 0x1, P0 ;  /* 0x0000008a80177211 */ /* 0x000fe200000f0c83 */
[----:B------:R-:W-:Y:S01]  /*1020*/  BAR.SYNC.DEFER_BLOCKING 0x0 ;  /* 0x0000000000007b1d */ /* 0x000fe20000010000 */
[----:B------:R-:W-:Y:S02]  /*1030*/  ISETP.GE.AND P0, PT, R26, R127, PT ;  /* 0x0000007f1a00720c */ /* 0x000fe40003f06270 */
[----:B-1----:R-:W-:Y:S02]  /*1040*/  PRMT R7, RZ, 0x7610, R7 ;  /* 0x00007610ff077816 */ /* 0x002fe40000000007 */
[----:B--2---:R-:W-:Y:S02]  /*1050*/  PRMT R24, RZ, 0x7610, R24 ;  /* 0x00007610ff187816 */ /* 0x004fe40000000018 */
[----:B---3--:R-:W-:-:S02]  /*1060*/  PRMT R9, RZ, 0x7610, R9 ;  /* 0x00007610ff097816 */ /* 0x008fc40000000009 */
[----:B----4-:R-:W-:Y:S02]  /*1070*/  PRMT R11, RZ, 0x7610, R11 ;  /* 0x00007610ff0b7816 */ /* 0x010fe4000000000b */
        /* <DEDUP_REMOVED lines=20> */
[----:B------:R0:W-:Y:S04]  /*11c0*/  STS.U16 [R123+0xc0], R24 ;  /* 0x0000c0187b007388 */ /* 0x0001e80000000400 */
[----:B------:R-:W-:Y:S04]  /*11d0*/  STS.U16 [R122+0x100], R9 ;  /* 0x000100097a007388 */ /* 0x000fe80000000400 */
[----:B------:R1:W-:Y:S04]  /*11e0*/  STS.U16 [R121+0x140], R34 ;  /* 0x0001402279007388 */ /* 0x0003e80000000400 */
[----:B------:R-:W-:Y:S04]  /*11f0*/  STS.U16 [R120+0x180], R11 ;  /* 0x0001800b78007388 */ /* 0x000fe80000000400 */
[----:B------:R-:W-:Y:S01]  /*1200*/  STS.U16 [R119+0x1c0], R28 ;  /* 0x0001c01c77007388 */ /* 0x000fe20000000400 */
[----:B------:R-:W-:-:S03]  /*1210*/  NOP ;  /* 0x0000000000007918 */ /* 0x000fc60000000000 */
[----:B------:R-:W2:Y:S04]  /*1220*/  LDS.U16 R13, [R117] ;  /* 0x00000000750d7984 */ /* 0x000ea80000000400 */
[----:B------:R-:W3:Y:S04]  /*1230*/  LDS.U16 R5, [R117+0x2] ;  /* 0x0000020075057984 */ /* 0x000ee80000000400 */
[----:B------:R-:W4:Y:S04]  /*1240*/  LDS.U16 R15, [R117+0x4] ;  /* 0x00000400750f7984 */ /* 0x000f280000000400 */
[----:B------:R-:W4:Y:S04]  /*1250*/  LDS.U16 R7, [R117+0x6] ;  /* 0x0000060075077984 */ /* 0x000f280000000400 */
[----:B------:R-:W4:Y:S04]  /*1260*/  LDS.U16 R27, [R117+0x8] ;  /* 0x00000800751b7984 */ /* 0x000f280000000400 */
[----:B------:R-:W4:Y:S04]  /*1270*/  LDS.U16 R9, [R117+0xa] ;  /* 0x00000a0075097984 */ /* 0x000f280000000400 */
[----:B------:R-:W4:Y:S04]  /*1280*/  LDS.U16 R30, [R117+0xc] ;  /* 0x00000c00751e7984 */ /* 0x000f280000000400 */
[----:B------:R-:W3:Y:S01]  /*1290*/  LDS.U16 R31, [R117+0xe] ;  /* 0x00000e00751f7984 */ /* 0x000ee20000000400 */
[----:B------:R-:W-:Y:S01]  /*12a0*/  BAR.SYNC.DEFER_BLOCKING 0x0 ;  /* 0x0000000000007b1d */ /* 0x000fe20000010000 */
[----:B0-----:R-:W-:-:S02]  /*12b0*/  PRMT R24, RZ, 0x7610, R24 ;  /* 0x00007610ff187816 */ /* 0x001fc40000000018 */
[----:B------:R-:W-:Y:S02]  /*12c0*/  PRMT R32, RZ, 0x7610, R32 ;  /* 0x00007610ff207816 */ /* 0x000fe40000000020 */
[----:B-1----:R-:W-:Y:S01]  /*12d0*/  PRMT R34, RZ, 0x7610, R34 ;  /* 0x00007610ff227816 */ /* 0x002fe20000000022 */
        /* <DEDUP_REMOVED lines=10> */
[----:B-----5:R-:W-:Y:S01]  /*1380*/  FADD.FTZ R118, R13, R148 ;  /* 0x000000940d767221 */ /* 0x020fe20000010000 */
[----:B0-----:R-:W0:Y:S04]  /*1390*/  LDC.64 R2, c[0x0][0x2b0] ;  /* 0x0000ac00ff027b82 */ /* 0x001e280000000a00 */
[----:B------:R-:W-:Y:S02]  /*13a0*/  FSETP.GTU.FTZ.AND P1, PT, R118, 20, PT ;  /* 0x41a000007600780b */ /* 0x000fe40003f3c000 */
[----:B------:R-:W-:Y:S01]  /*13b0*/  ISETP.GE.AND P0, PT, R128, R127, PT ;  /* 0x0000007f8000720c */ /* 0x000fe20003f06270 */
[----:B---3--:R-:W-:Y:S02]  /*13c0*/  HADD2.F32 R5, -RZ, R5.H0_H0 ;  /* 0x20000005ff057230 */ /* 0x008fe40000004100 */
[----:B----4-:R-:W-:-:S02]  /*13d0*/  HADD2.F32 R15, -RZ, R15.H0_H0 ;  /* 0x2000000fff0f7230 */ /* 0x010fc40000004100 */
[----:B------:R-:W-:Y:S02]  /*13e0*/  HADD2.F32 R7, -RZ, R7.H0_H0 ;  /* 0x20000007ff077230 */ /* 0x000fe40000004100 */
[----:B------:R-:W-:Y:S02]  /*13f0*/  HADD2.F32 R27, -RZ, R27.H0_H0 ;  /* 0x2000001bff1b7230 */ /* 0x000fe40000004100 */
[----:B------:R-:W-:Y:S01]  /*1400*/  HADD2.F32 R9, -RZ, R9.H0_H0 ;  /* 0x20000009ff097230 */ /* 0x000fe20000004100 */
[----:B------:R-:W-:Y:S01]  /*1410*/  SHF.R.S32.HI R11, RZ, 0x1f, R10 ;  /* 0x0000001fff0b7819 */ /* 0x000fe2000001140a */
[----:B------:R-:W-:Y:S02]  /*1420*/  IMAD R28, R38, UR17, RZ ;  /* 0x00000011261c7c24 */ /* 0x000fe4000f8e02ff */
[--C-:B------:R-:W-:Y:S01]  /*1430*/  FADD.FTZ R116, R5, R148.reuse ;  /* 0x0000009405747221 */ /* 0x100fe20000010000 */
[--C-:B------:R-:W-:Y:S01]  /*1440*/  FADD.FTZ R114, R15, R148.reuse ;  /* 0x000000940f727221 */ /* 0x100fe20000010000 */
[--C-:B------:R-:W-:Y:S01]  /*1450*/  FADD.FTZ R112, R7, R148.reuse ;  /* 0x0000009407707221 */ /* 0x100fe20000010000 */
[--C-:B------:R-:W-:Y:S01]  /*1460*/  FADD.FTZ R110, R27, R148.reuse ;  /* 0x000000941b6e7221 */ /* 0x100fe20000010000 */
[----:B------:R-:W-:Y:S01]  /*1470*/  FADD.FTZ R108, R9, R148 ;  /* 0x00000094096c7221 */ /* 0x000fe20000010000 */
[----:B------:R-:W-:Y:S01]  /*1480*/  BSSY B0, `(.L_x_16436) ;  /* 0x0000034000007945 */ /* 0x000fe20003800000 */
[----:B------:R-:W-:Y:S01]  /*1490*/  IMAD R39, R39, UR16, R28 ;  /* 0x0000001027277c24 */ /* 0x000fe2000f8e021c */
[----:B------:R-:W-:Y:S01]  /*14a0*/  FSETP.GTU.FTZ.AND P6, PT, R116, 20, PT ;  /* 0x41a000007400780b */ /* 0x000fe20003fdc000 */
[----:B------:R-:W-:Y:S01]  /*14b0*/  @!P0 IMAD.WIDE.U32 R28, R38, UR16, R10 ;  /* 0x00000010261c8c25 */ /* 0x000fe2000f8e000a */
[----:B------:R-:W-:-:S02]  /*14c0*/  FSETP.GTU.FTZ.AND P5, PT, R114, 20, PT ;  /* 0x41a000007200780b */ /* 0x000fc40003fbc000 */
[----:B------:R-:W-:Y:S02]  /*14d0*/  FSETP.GTU.FTZ.AND P4, PT, R112, 20, PT ;  /* 0x41a000007000780b */ /* 0x000fe40003f9c000 */
[----:B------:R-:W-:Y:S02]  /*14e0*/  FSETP.GTU.FTZ.AND P3, PT, R110, 20, PT ;  /* 0x41a000006e00780b */ /* 0x000fe40003f7c000 */
[----:B------:R-:W-:Y:S01]  /*14f0*/  FSETP.GTU.FTZ.AND P2, PT, R108, 20, PT ;  /* 0x41a000006c00780b */ /* 0x000fe20003f5c000 */
[----:B------:R-:W-:Y:S04]  /*1500*/  STS.U16 [R126], R25 ;  /* 0x000000197e007388 */ /* 0x000fe80000000400 */
[----:B------:R-:W-:Y:S04]  /*1510*/  STS.U16 [R125+0x40], R24 ;  /* 0x000040187d007388 */ /* 0x000fe80000000400 */
[----:B------:R1:W-:Y:S04]  /*1520*/  STS.U16 [R124+0x80], R33 ;  /* 0x000080217c007388 */ /* 0x0003e80000000400 */
[----:B------:R2:W-:Y:S04]  /*1530*/  STS.U16 [R123+0xc0], R32 ;  /* 0x0000c0207b007388 */ /* 0x0005e80000000400 */
[----:B------:R2:W-:Y:S01]  /*1540*/  STS.U16 [R122+0x100], R35 ;  /* 0x000100237a007388 */ /* 0x0005e20000000400 */
[----:B-1----:R-:W-:-:S03]  /*1550*/  HADD2.F32 R33, -RZ, R30.H0_H0 ;  /* 0x2000001eff217230 */ /* 0x002fc60000004100 */
[----:B------:R2:W-:Y:S04]  /*1560*/  STS.U16 [R121+0x140], R34 ;  /* 0x0001402279007388 */ /* 0x0005e80000000400 */
[----:B------:R2:W-:Y:S04]  /*1570*/  STS.U16 [R120+0x180], R37 ;  /* 0x0001802578007388 */ /* 0x0005e80000000400 */
[----:B------:R2:W-:Y:S01]  /*1580*/  STS.U16 [R119+0x1c0], R36 ;  /* 0x0001c02477007388 */ /* 0x0005e20000000400 */
[----:B------:R-:W-:-:S04]  /*1590*/  IMAD.WIDE.U32 R24, R38, UR16, RZ ;  /* 0x0000001026187c25 */ /* 0x000fc8000f8e00ff */
[----:B------:R-:W-:Y:S01]  /*15a0*/  FADD.FTZ R106, R33, R148 ;  /* 0x00000094216a7221 */ /* 0x000fe20000010000 */
[----:B------:R-:W-:Y:S01]  /*15b0*/  NOP ;  /* 0x0000000000007918 */ /* 0x000fe20000000000 */
[----:B0-----:R-:W-:Y:S05]  /*15c0*/  @P1 BRA `(.L_x_16437) ;  /* 0x00000000007c1947 */ /* 0x001fea0003800000 */
[----:B------:R-:W-:Y:S01]  /*15d0*/  FMUL.FTZ R118, R118, 1.4426950216293334961 ;  /* 0x3fb8aa3b76767820 */ /* 0x000fe20000410000 */
[----:B------:R-:W-:Y:S01]  /*15e0*/  MOV R30, 0x3e800000 ;  /* 0x3e800000001e7802 */ /* 0x000fe20000000f00 */
[----:B--2---:R-:W-:Y:S02]  /*15f0*/  HFMA2.MMA R32, -RZ, RZ, 1.3056640625, -1.8671875 ;  /* 0x3d39bf78ff207435 */ /* 0x004fe400000001ff */
        /* <DEDUP_REMOVED lines=28> */
.L_x_16437:
[----:B------:R-:W-:Y:S05]  /*17c0*/  BSYNC B0 ;  /* 0x0000000000007941 */ /* 0x000fea0003800000 */
.L_x_16436:
        /* <DEDUP_REMOVED lines=39> */
.L_x_16439:
[----:B------:R-:W-:Y:S05]  /*1a40*/  BSYNC B0 ;  /* 0x0000000000007941 */ /* 0x000fea0003800000 */
.L_x_16438:
[----:B------:R-:W-:Y:S01]  /*1a50*/  IMAD R30, R2, UR17, RZ ;  /* 0x00000011021e7c24 */ /* 0x000fe2000f8e02ff */
[----:B------:R-:W-:Y:S01]  /*1a60*/  BSSY B0, `(.L_x_16440) ;  /* 0x0000026000007945 */ /* 0x000fe20003800000 */
[----:B------:R-:W-:Y:S01]  /*1a70*/  @!P0 MOV R29, R13 ;  /* 0x0000000d001d8202 */ /* 0x000fe20000000f00 */
[----:B------:R-:W-:Y:S01]  /*1a80*/  IMAD R102, R102, -0x100, RZ ;  /* 0xffffff0066667824 */ /* 0x000fe200078e02ff */
[----:B------:R-:W-:Y:S01]  /*1a90*/  FSETP.GTU.FTZ.AND P6, PT, R104, 20, PT ;  /* 0x41a000006800780b */ /* 0x000fe20003fdc000 */
[----:B------:R-:W-:Y:S01]  /*1aa0*/  IMAD R13, R3, UR16, R30 ;  /* 0x00000010030d7c24 */ /* 0x000fe2000f8e021e */
[----:B------:R-:W-:Y:S01]  /*1ab0*/  MOV R25, R15 ;  /* 0x0000000f00197202 */ /* 0x000fe20000000f00 */
[----:B------:R-:W-:Y:S10]  /*1ac0*/  @P5 BRA `(.L_x_16441) ;  /* 0x00000000007c5947 */ /* 0x000ff40003800000 */
        /* <DEDUP_REMOVED lines=31> */
.L_x_16441:
[----:B------:R-:W-:Y:S05]  /*1cc0*/  BSYNC B0 ;  /* 0x0000000000007941 */ /* 0x000fea0003800000 */
.L_x_16440:
        /* <DEDUP_REMOVED lines=33> */
.L_x_16443:
[----:B------:R-:W-:Y:S05]  /*1ee0*/  BSYNC B0 ;  /* 0x0000000000007941 */ /* 0x000fea0003800000 */
.L_x_16442:
        /* <DEDUP_REMOVED lines=33> */
.L_x_16445:
[----:B------:R-:W-:Y:S05]  /*2100*/  BSYNC B0 ;  /* 0x0000000000007941 */ /* 0x000fea0003800000 */
.L_x_16444:
        /* <DEDUP_REMOVED lines=33> */
.L_x_16447:
[----:B------:R-:W-:Y:S05]  /*2320*/  BSYNC B0 ;  /* 0x0000000000007941 */ /* 0x000fea0003800000 */
.L_x_16446:
        /* <DEDUP_REMOVED lines=33> */
.L_x_16449:
[----:B------:R-:W-:Y:S05]  /*2540*/  BSYNC B0 ;  /* 0x0000000000007941 */ /* 0x000fea0003800000 */
.L_x_16448:
        /* <DEDUP_REMOVED lines=33> */
.L_x_16451:
[----:B------:R-:W-:Y:S05]  /*2760*/  BSYNC B0 ;  /* 0x0000000000007941 */ /* 0x000fea0003800000 */
.L_x_16450:
[----:B------:R-:W-:Y:S01]  /*2770*/  ULDC.64 UR8, c[0x0][0x2a8] ;  /* 0x0000aa0000087ab9 */ /* 0x000fe20000000a00 */
[----:B------:R-:W-:Y:S01]  /*2780*/  @!P0 IMAD.WIDE.U32 R30, R2, UR16, R10 ;  /* 0x00000010021e8c25 */ /* 0x000fe2000f8e000a */
[----:B------:R-:W-:Y:S01]  /*2790*/  ULDC.64 UR10, c[0x0][0x2b8] ;  /* 0x0000ae00000a7ab9 */ /* 0x000fe20000000a00 */
[----:B------:R-:W-:Y:S01]  /*27a0*/  SHF.R.S32.HI R100, RZ, 0x1f, R102 ;  /* 0x0000001fff647819 */ /* 0x000fe20000011466 */
[----:B------:R-:W-:Y:S01]  /*27b0*/  LDS.U16 R15, [R117+0x8] ;  /* 0x00000800750f7984 */ /* 0x000fe20000000400 */
[----:B--2---:R-:W-:Y:S01]  /*27c0*/  IMAD R32, R150, UR8, RZ ;  /* 0x0000000896207c24 */ /* 0x004fe2000f8e02ff */
[----:B------:R-:W-:Y:S01]  /*27d0*/  @!P0 IADD3 R31, R13, R31, RZ ;  /* 0x0000001f0d1f8210 */ /* 0x000fe20007ffe0ff */
[C---:B------:R-:W-:Y:S01]  /*27e0*/  @!P0 IMAD.WIDE.U32 R28, R151.reuse, UR8, R28 ;  /* 0x00000008971c8c25 */ /* 0x040fe2000f8e001c */
[----:B------:R-:W-:Y:S01]  /*27f0*/  LDS.U16 R27, [R117+0xa] ;  /* 0x00000a00751b7984 */ /* 0x000fe20000000400 */
[----:B------:R-:W-:Y:S02]  /*2800*/  PRMT R35, RZ, 0x7610, R35 ;  /* 0x00007610ff237816 */ /* 0x000fe40000000023 */
[----:B------:R-:W-:Y:S01]  /*2810*/  IMAD.WIDE.U32 R24, R151, UR8, R24 ;  /* 0x0000000897187c25 */ /* 0x000fe2000f8e0018 */
[----:B------:R-:W-:Y:S01]  /*2820*/  @!P0 IADD3 R7, P1, R128, R28, RZ ;  /* 0x0000001c80078210 */ /* 0x000fe20007f3e0ff */
[----:B------:R-:W-:Y:S02]  /*2830*/  LDS.U16 R33, [R117+0xe] ;  /* 0x00000e0075217984 */ /* 0x000fe40000000400 */
[----:B------:R-:W-:Y:S01]  /*2840*/  IMAD.WIDE.U32 R2, R2, UR16, RZ ;  /* 0x0000001002027c25 */ /* 0x000fe2000f8e00ff */
[----:B------:R-:W-:-:S03]  /*2850*/  IADD3 R5, P2, R102, R24, RZ ;  /* 0x0000001866057210 */ /* 0x000fc60007f5e0ff */
[----:B------:R-:W-:Y:S01]  /*2860*/  IMAD R9, R151, UR9, R32 ;  /* 0x0000000997097c24 */ /* 0x000fe2000f8e0220 */
[----:B------:R-:W-:Y:S01]  /*2870*/  IADD3 R3, R3, R13, RZ ;  /* 0x0000000d03037210 */ /* 0x000fe20007ffe0ff */
[----:B------:R-:W-:Y:S01]  /*2880*/  IMAD R28, R150, UR10, RZ ;  /* 0x0000000a961c7c24 */ /* 0x000fe2000f8e02ff */
[----:B------:R-:W-:Y:S01]  /*2890*/  ULDC.64 UR8, c[0x0][0x318] ;  /* 0x0000c60000087ab9 */ /* 0x000fe20000000a00 */
[----:B------:R-:W-:Y:S01]  /*28a0*/  LDS.U16 R13, [R117+0x6] ;  /* 0x00000600750d7984 */ /* 0x000fe20000000400 */
[----:B------:R-:W-:Y:S02]  /*28b0*/  @!P0 IADD3.X R36, R131, R29, R9, P1, !PT ;  /* 0x0000001d83248210 */ /* 0x000fe40000ffe409 */
[----:B------:R-:W-:Y:S01]  /*28c0*/  IADD3.X R32, R100, R9, R25, P2, !PT ;  /* 0x0000000964207210 */ /* 0x000fe200017fe419 */
[C---:B------:R-:W-:Y:S01]  /*28d0*/  IMAD R9, R151.reuse, UR11, R28 ;  /* 0x0000000b97097c24 */ /* 0x040fe2000f8e021c */
[----:B------:R-:W-:Y:S01]  /*28e0*/  LEA R34, P1, R128, UR8, 0x1 ;  /* 0x0000000880227c11 */ /* 0x000fe2000f8208ff */
[----:B------:R-:W-:-:S03]  /*28f0*/  @!P0 IMAD.WIDE.U32 R24, R151, UR10, R30 ;  /* 0x0000000a97188c25 */ /* 0x000fc6000f8e001e */
[----:B------:R-:W-:Y:S01]  /*2900*/  LEA R30, P2, R5, R34, 0x1 ;  /* 0x00000022051e7211 */ /* 0x000fe200078408ff */
[----:B------:R-:W-:Y:S01]  /*2910*/  IMAD.WIDE.U32 R28, R151, UR10, R2 ;  /* 0x0000000a971c7c25 */ /* 0x000fe2000f8e0002 */
[C---:B------:R-:W-:Y:S02]  /*2920*/  LEA.HI.X R3, R128.reuse, UR9, R131, 0x1, P1 ;  /* 0x0000000980037c11 */ /* 0x040fe400088f0c83 */
        /* <DEDUP_REMOVED lines=15> */
[C---:B------:R-:W-:Y:S02]  /*2a20*/  LEA R28, P2, R34.reuse, R25, 0x1 ;  /* 0x00000019221c7211 */ /* 0x040fe400078408ff */
        /* <DEDUP_REMOVED lines=61> */
[----:B--2---:R-:W-:-:S03]  /*2e00*/  HADD2.F32 R52, -RZ, R3.H0_H0 ;  /* 0x20000003ff347230 */ /* 0x004fc60000004100 */
[----:B------:R-:W-:Y:S01]  /*2e10*/  FMUL.FTZ R25, R44, -1.4426950216293334961 ;  /* 0xbfb8aa3b2c197820 */ /* 0x000fe20000410000 */
[----:B------:R-:W-:-:S05]  /*2e20*/  HADD2.F32 R49, -RZ, R2.H0_H0 ;  /* 0x20000002ff317230 */ /* 0x000fca0000004100 */
[----:B------:R-:W1:Y:S01]  /*2e30*/  MUFU.EX2 R25, R25 ;  /* 0x0000001900197308 */ /* 0x000e620000000800 */
[----:B------:R-:W-:Y:S02]  /*2e40*/  HADD2.F32 R46, -RZ, R31.H0_H0 ;  /* 0x2000001fff2e7230 */ /* 0x000fe40000004100 */
[----:B------:R-:W-:Y:S02]  /*2e50*/  HADD2.F32 R48, -RZ, R35.H0_H0 ;  /* 0x20000023ff307230 */ /* 0x000fe40000004100 */
[----:B------:R-:W-:Y:S02]  /*2e60*/  HADD2.F32 R47, -RZ, R34.H0_H0 ;  /* 0x20000022ff2f7230 */ /* 0x000fe40000004100 */
[----:B------:R-:W-:Y:S01]  /*2e70*/  FMUL.FTZ R30, R46, -1.4426950216293334961 ;  /* 0xbfb8aa3b2e1e7820 */ /* 0x000fe20000410000 */
[----:B0-----:R-:W-:Y:S01]  /*2e80*/  FMUL.FTZ R28, R48, -1.4426950216293334961 ;  /* 0xbfb8aa3b301c7820 */ /* 0x001fe20000410000 */
[----:B------:R-:W-:Y:S01]  /*2e90*/  FMUL.FTZ R29, R49, -1.4426950216293334961 ;  /* 0xbfb8aa3b311d7820 */ /* 0x000fe20000410000 */
[----:B------:R-:W-:-:S02]  /*2ea0*/  FMUL.FTZ R31, R47, -1.4426950216293334961 ;  /* 0xbfb8aa3b2f1f7820 */ /* 0x000fc40000410000 */
[----:B------:R0:W-:Y:S08]  /*2eb0*/  MUFU.EX2 R34, R28 ;  /* 0x0000001c00227308 */ /* 0x0001f00000000800 */
[----:B------:R-:W2:Y:S01]  /*2ec0*/  MUFU.EX2 R30, R30 ;  /* 0x0000001e001e7308 */ /* 0x000ea20000000800 */
[----:B0-----:R-:W-:-:S07]  /*2ed0*/  FMUL.FTZ R28, R52, -1.4426950216293334961 ;  /* 0xbfb8aa3b341c7820 */ /* 0x001fce0000410000 */
[----:B------:R1:W-:Y:S02]  /*2ee0*/  MUFU.EX2 R50, R29 ;  /* 0x0000001d00327308 */ /* 0x0003e40000000800 */
[----:B-1----:R-:W-:-:S06]  /*2ef0*/  FADD.FTZ R29, R25, 1 ;  /* 0x3f800000191d7421 */ /* 0x002fcc0000010000 */
[----:B------:R-:W0:Y:S01]  /*2f00*/  MUFU.EX2 R31, R31 ;  /* 0x0000001f001f7308 */ /* 0x000e220000000800 */
[----:B---3--:R-:W-:-:S07]  /*2f10*/  HADD2.F32 R56, -RZ, R36.H0_H0 ;  /* 0x20000024ff387230 */ /* 0x008fce0000004100 */
[----:B------:R-:W-:Y:S01]  /*2f20*/  MUFU.RCP R35, R29 ;  /* 0x0000001d00237308 */ /* 0x000fe20000001000 */
[----:B------:R-:W-:Y:S01]  /*2f30*/  FMUL.FTZ R36, R56, -1.4426950216293334961 ;  /* 0xbfb8aa3b38247820 */ /* 0x000fe20000410000 */
[----:B--2---:R-:W-:Y:S01]  /*2f40*/  FADD.FTZ R30, R30, 1 ;  /* 0x3f8000001e1e7421 */ /* 0x004fe20000010000 */
[----:B----4-:R-:W-:-:S05]  /*2f50*/  HADD2.F32 R59, -RZ, R37.H0_H0 ;  /* 0x20000025ff3b7230 */ /* 0x010fca0000004100 */
[----:B------:R-:W-:Y:S01]  /*2f60*/  MUFU.RCP R37, R30 ;  /* 0x0000001e00257308 */ /* 0x000fe20000001000 */
[----:B0-----:R-:W-:Y:S01]  /*2f70*/  FADD.FTZ R31, R31, 1 ;  /* 0x3f8000001f1f7421 */ /* 0x001fe20000010000 */
[----:B------:R-:W-:Y:S01]  /*2f80*/  FADD.FTZ R50, R50, 1 ;  /* 0x3f80000032327421 */ /* 0x000fe20000010000 */
[----:B------:R-:W-:-:S05]  /*2f90*/  HADD2.F32 R7, -RZ, R7.H0_H0 ;  /* 0x20000007ff077230 */ /* 0x000fca0000004100 */
[----:B------:R-:W-:Y:S01]  /*2fa0*/  MUFU.RCP R50, R50 ;  /* 0x0000003200327308 */ /* 0x000fe20000001000 */
[----:B------:R-:W-:Y:S02]  /*2fb0*/  HADD2.F32 R9, -RZ, R9.H0_H0 ;  /* 0x20000009ff097230 */ /* 0x000fe40000004100 */
[----:B------:R-:W-:Y:S02]  /*2fc0*/  HADD2.F32 R15, -RZ, R15.H0_H0 ;  /* 0x2000000fff0f7230 */ /* 0x000fe40000004100 */
[----:B------:R-:W-:Y:S02]  /*2fd0*/  HADD2.F32 R5, -RZ, R5.H0_H0 ;  /* 0x20000005ff057230 */ /* 0x000fe40000004100 */
[----:B------:R-:W-:Y:S02]  /*2fe0*/  HADD2.F32 R13, -RZ, R13.H0_H0 ;  /* 0x2000000dff0d7230 */ /* 0x000fe40000004100 */
[----:B------:R-:W-:Y:S02]  /*2ff0*/  HADD2.F32 R27, -RZ, R27.H0_H0 ;  /* 0x2000001bff1b7230 */ /* 0x000fe40000004100 */
[----:B------:R-:W-:-:S02]  /*3000*/  HADD2.F32 R32, -RZ, R32.H0_H0 ;  /* 0x20000020ff207230 */ /* 0x000fc40000004100 */
        /* <DEDUP_REMOVED lines=8> */
[----:B------:R-:W-:Y:S04]  /*3090*/  STS.U16 [R120+0x180], R45 ;  /* 0x0001802d78007388 */ /* 0x000fe80000000400 */
[----:B------:R-:W-:Y:S01]  /*30a0*/  STS.U16 [R119+0x1c0], R24 ;  /* 0x0001c01877007388 */ /* 0x000fe20000000400 */
[----:B------:R-:W-:-:S03]  /*30b0*/  NOP ;  /* 0x0000000000007918 */ /* 0x000fc60000000000 */
[----:B------:R-:W2:Y:S04]  /*30c0*/  LDS.U16 R3, [R117+0x2] ;  /* 0x0000020075037984 */ /* 0x000ea80000000400 */
[----:B------:R-:W3:Y:S01]  /*30d0*/  LDS.U16 R2, [R117] ;  /* 0x0000000075027984 */ /* 0x000ee20000000400 */
[----:B0-----:R0:W4:Y:S03]  /*30e0*/  MUFU.EX2 R38, R28 ;  /* 0x0000001c00267308 */ /* 0x0011260000000800 */
[----:B------:R-:W-:Y:S04]  /*30f0*/  LDS.U16 R24, [R117+0x4] ;  /* 0x0000040075187984 */ /* 0x000fe80000000400 */
[----:B------:R-:W-:Y:S04]  /*3100*/  LDS.U16 R25, [R117+0x6] ;  /* 0x0000060075197984 */ /* 0x000fe80000000400 */
[----:B0-----:R-:W0:Y:S01]  /*3110*/  LDS.U16 R28, [R117+0x8] ;  /* 0x00000800751c7984 */ /* 0x001e220000000400 */
[----:B-1----:R1:W5:Y:S03]  /*3120*/  MUFU.EX2 R42, R36 ;  /* 0x00000024002a7308 */ /* 0x0023660000000800 */
[----:B------:R-:W0:Y:S01]  /*3130*/  LDS.U16 R29, [R117+0xa] ;  /* 0x00000a00751d7984 */ /* 0x000e220000000400 */
[----:B----4-:R-:W-:Y:S01]  /*3140*/  FADD.FTZ R41, R38, 1 ;  /* 0x3f80000026297421 */ /* 0x010fe20000010000 */
[----:B------:R-:W-:Y:S01]  /*3150*/  FMUL.FTZ R39, R59, -1.4426950216293334961 ;  /* 0xbfb8aa3b3b277820 */ /* 0x000fe20000410000 */
[----:B-1----:R-:W-:-:S02]  /*3160*/  FADD.FTZ R36, R34, 1 ;  /* 0x3f80000022247421 */ /* 0x002fc40000010000 */
[----:B------:R1:W-:Y:S01]  /*3170*/  MUFU.RCP R40, R31 ;  /* 0x0000001f00287308 */ /* 0x0003e20000001000 */
[----:B--2---:R-:W-:Y:S02]  /*3180*/  HADD2.F32 R38, -RZ, R3.H0_H0 ;  /* 0x20000003ff267230 */ /* 0x004fe40000004100 */
[----:B------:R-:W-:Y:S01]  /*3190*/  FADD.FTZ R3, -R35, 1 ;  /* 0x3f80000023037421 */ /* 0x000fe20000010100 */
[----:B---3--:R-:W-:Y:S02]  /*31a0*/  HADD2.F32 R34, -RZ, R2.H0_H0 ;  /* 0x20000002ff227230 */ /* 0x008fe40000004100 */
[----:B------:R-:W2:Y:S01]  /*31b0*/  LDS.U16 R2, [R117+0xc] ;  /* 0x00000c0075027984 */ /* 0x000ea20000000400 */
[----:B-1----:R-:W-:Y:S01]  /*31c0*/  FFMA.FTZ R31, R44, R3, 1 ;  /* 0x3f8000002c1f7423 */ /* 0x002fe20000010003 */
[----:B------:R1:W3:Y:S02]  /*31d0*/  MUFU.EX2 R45, R39 ;  /* 0x00000027002d7308 */ /* 0x0002e40000000800 */
[----:B------:R-:W4:Y:S06]  /*31e0*/  LDS.U16 R3, [R117+0xe] ;  /* 0x00000e0075037984 */ /* 0x000f2c0000000400 */
[----:B------:R5:W2:Y:S01]  /*31f0*/  MUFU.RCP R43, R36 ;  /* 0x00000024002b7308 */ /* 0x000aa20000001000 */
[----:B-1----:R-:W-:-:S04]  /*3200*/  FADD.FTZ R39, -R37, 1 ;  /* 0x3f80000025277421 */ /* 0x002fc80000010100 */
[----:B------:R-:W-:Y:S01]  /*3210*/  FFMA.FTZ R39, R46, R39, 1 ;  /* 0x3f8000002e277423 */ /* 0x000fe20000010027 */
[----:B-----5:R-:W-:Y:S02]  /*3220*/  FMUL.FTZ R36, R7, R38 ;  /* 0x0000002607247220 */ /* 0x020fe40000410000 */
[----:B------:R1:W5:Y:S02]  /*3230*/  MUFU.RCP R55, R41 ;  /* 0x0000002900377308 */ /* 0x0003640000001000 */
[----:B------:R-:W-:Y:S01]  /*3240*/  FMUL.FTZ R36, R37, R36 ;  /* 0x0000002425247220 */ /* 0x000fe20000410000 */
[----:B------:R-:W-:Y:S01]  /*3250*/  FADD.FTZ R53, R42, 1 ;  /* 0x3f8000002a357421 */ /* 0x000fe20000010000 */
[----:B---3--:R-:W-:Y:S01]  /*3260*/  FADD.FTZ R54, R45, 1 ;  /* 0x3f8000002d367421 */ /* 0x008fe20000010000 */
[----:B0-----:R-:W-:Y:S02]  /*3270*/  HADD2.F32 R51, -RZ, R28.H0_H0 ;  /* 0x2000001cff337230 */ /* 0x001fe40000004100 */
[----:B-1----:R-:W-:-:S02]  /*3280*/  HADD2.F32 R41, -RZ, R24.H0_H0 ;  /* 0x20000018ff297230 */ /* 0x002fc40000004100 */
[----:B------:R-:W-:Y:S01]  /*3290*/  FMUL.FTZ R39, R36, R39 ;  /* 0x0000002724277220 */ /* 0x000fe20000410000 */
[----:B------:R-:W-:Y:S01]  /*32a0*/  FADD.FTZ R36, -R40, 1 ;  /* 0x3f80000028247421 */ /* 0x000fe20000010100 */
[----:B------:R-:W-:Y:S02]  /*32b0*/  HADD2.F32 R45, -RZ, R25.H0_H0 ;  /* 0x20000019ff2d7230 */ /* 0x000fe40000004100 */
[----:B------:R-:W-:Y:S01]  /*32c0*/  FMUL.FTZ R25, R9, R41 ;  /* 0x0000002909197220 */ /* 0x000fe20000410000 */
[----:B------:R0:W1:Y:S01]  /*32d0*/  MUFU.RCP R57, R53 ;  /* 0x0000003500397308 */ /* 0x0000620000001000 */
[----:B------:R-:W-:Y:S01]  /*32e0*/  FADD.FTZ R42, -R50, 1 ;  /* 0x3f800000322a7421 */ /* 0x000fe20000010100 */
[----:B------:R-:W-:Y:S01]  /*32f0*/  FFMA.FTZ R36, R47, R36, 1 ;  /* 0x3f8000002f247423 */ /* 0x000fe20000010024 */
[----:B------:R-:W-:Y:S01]  /*3300*/  FMUL.FTZ R25, R40, R25 ;  /* 0x0000001928197220 */ /* 0x000fe20000410000 */
[----:B------:R-:W-:Y:S01]  /*3310*/  FMUL.FTZ R30, R5, R34 ;  /* 0x00000022051e7220 */ /* 0x000fe20000410000 */
[----:B------:R-:W-:Y:S01]  /*3320*/  FFMA.FTZ R42, R49, R42, 1 ;  /* 0x3f800000312a7423 */ /* 0x000fe2000001002a */
[----:B0-----:R-:W-:Y:S01]  /*3330*/  FMUL.FTZ R53, R15, R51 ;  /* 0x000000330f357220 */ /* 0x001fe20000410000 */
[----:B------:R-:W-:-:S03]  /*3340*/  FMUL.FTZ R25, R25, R36 ;  /* 0x0000002419197220 */ /* 0x000fc60000410000 */
[----:B------:R-:W-:Y:S01]  /*3350*/  FMUL.FTZ R53, R50, R53 ;  /* 0x0000003532357220 */ /* 0x000fe20000410000 */
[----:B------:R-:W0:Y:S01]  /*3360*/  MUFU.RCP R36, R54 ;  /* 0x0000003600247308 */ /* 0x000e220000001000 */
[----:B------:R-:W-:Y:S02]  /*3370*/  FMUL.FTZ R30, R35, R30 ;  /* 0x0000001e231e7220 */ /* 0x000fe40000410000 */
[----:B------:R-:W-:Y:S01]  /*3380*/  FMUL.FTZ R42, R53, R42 ;  /* 0x0000002a352a7220 */ /* 0x000fe20000410000 */
[----:B------:R-:W-:Y:S02]  /*3390*/  HADD2.F32 R53, -RZ, R29.H0_H0 ;  /* 0x2000001dff357230 */ /* 0x000fe40000004100 */
[----:B------:R-:W-:Y:S01]  /*33a0*/  FMUL.FTZ R30, R30, R31 ;  /* 0x0000001f1e1e7220 */ /* 0x000fe20000410000 */
[----:B--2---:R-:W-:Y:S02]  /*33b0*/  HADD2.F32 R58, -RZ, R2.H0_H0 ;  /* 0x20000002ff3a7230 */ /* 0x004fe40000004100 */
[----:B------:R-:W-:Y:S01]  /*33c0*/  FADD.FTZ R31, -R43, 1 ;  /* 0x3f8000002b1f7421 */ /* 0x000fe20000010100 */
[----:B------:R-:W-:Y:S01]  /*33d0*/  FMUL.FTZ R24, R13, R45 ;  /* 0x0000002d0d187220 */ /* 0x000fe20000410000 */
[----:B-----5:R-:W-:Y:S01]  /*33e0*/  FADD.FTZ R29, -R55, 1 ;  /* 0x3f800000371d7421 */ /* 0x020fe20000010100 */
[----:B------:R-:W-:Y:S01]  /*33f0*/  FMUL.FTZ R2, R27, R53 ;  /* 0x000000351b027220 */ /* 0x000fe20000410000 */
[----:B------:R-:W-:Y:S01]  /*3400*/  FFMA.FTZ R31, R48, R31, 1 ;  /* 0x3f800000301f7423 */ /* 0x000fe2000001001f */
[----:B------:R-:W-:Y:S01]  /*3410*/  FMUL.FTZ R24, R43, R24 ;  /* 0x000000182b187220 */ /* 0x000fe20000410000 */
[----:B------:R-:W-:Y:S01]  /*3420*/  FFMA.FTZ R29, R52, R29, 1 ;  /* 0x3f800000341d7423 */ /* 0x000fe2000001001d */
[----:B------:R-:W-:Y:S01]  /*3430*/  FMUL.FTZ R2, R55, R2 ;  /* 0x0000000237027220 */ /* 0x000fe20000410000 */
[----:B----4-:R-:W-:-:S02]  /*3440*/  HADD2.F32 R61, -RZ, R3.H0_H0 ;  /* 0x20000003ff3d7230 */ /* 0x010fc40000004100 */
[----:B------:R-:W-:Y:S01]  /*3450*/  FMUL.FTZ R24, R24, R31 ;  /* 0x0000001f18187220 */ /* 0x000fe20000410000 */
[----:B-1----:R-:W-:Y:S01]  /*3460*/  FADD.FTZ R31, -R57, 1 ;  /* 0x3f800000391f7421 */ /* 0x002fe20000010100 */
[----:B------:R-:W-:Y:S01]  /*3470*/  FMUL.FTZ R29, R2, R29 ;  /* 0x0000001d021d7220 */ /* 0x000fe20000410000 */
[----:B------:R-:W-:Y:S01]  /*3480*/  FMUL.FTZ R28, R32, R58 ;  /* 0x0000003a201c7220 */ /* 0x000fe20000410000 */
[----:B0-----:R-:W-:Y:S01]  /*3490*/  FADD.FTZ R2, -R36, 1 ;  /* 0x3f80000024027421 */ /* 0x001fe20000010100 */
        /* <DEDUP_REMOVED lines=37> */
[C---:B0-----:R-:W-:Y:S01]  /*36f0*/  IMAD R24, R30.reuse, UR17, RZ ;  /* 0x000000111e187c24 */ /* 0x041fe2000f8e02ff */
[----:B------:R-:W-:Y:S01]  /*3700*/  P2R R2, PR, RZ, 0x40 ;  /* 0x00000040ff027803 */ /* 0x000fe20000000000 */
        /* <DEDUP_REMOVED lines=19> */
.L_x_16453:
[----:B------:R-:W-:Y:S05]  /*3840*/  BSYNC B0 ;  /* 0x0000000000007941 */ /* 0x000fea0003800000 */
.L_x_16452:
        /* <DEDUP_REMOVED lines=25> */
[----:B------:R0:W-:Y:S01]  /*39e0*/  @!P2 STG.E.U16 desc[UR14][R2.64+-0x180], R65 ;  /* 0xfffe80410200a986 */ /* 0x0001e2000c10150e */
[-C--:B------:R-:W-:Y:S01]  /*39f0*/  ISETP.GE.AND P2, PT, R26, R77.reuse, PT ;  /* 0x0000004d1a00720c */ /* 0x080fe20003f46270 */
        /* <DEDUP_REMOVED lines=76> */
.L_x_16456:
[----:B------:R-:W-:Y:S05]  /*3ec0*/  BSYNC B0 ;  /* 0x0000000000007941 */ /* 0x000fea0003800000 */
.L_x_16455:
        /* <DEDUP_REMOVED lines=25> */
.L_x_16454:
        /* <DEDUP_REMOVED lines=33> */
[----:B------:R-:W-:Y:S01]  /*4270*/  ULDC.64 UR6, c[0x0][0x230] ;  /* 0x00008c0000067ab9 */ /* 0x000fe20000000a00 */
[----:B------:R-:W-:Y:S01]  /*4280*/  FADD.FTZ R8, R36, R36 ;  /* 0x0000002424087221 */ /* 0x000fe20000010000 */
[----:B------:R-:W-:Y:S02]  /*4290*/  IMAD R2, R150, UR6, RZ ;  /* 0x0000000696027c24 */ /* 0x000fe4000f8e02ff */
[----:B------:R-:W-:Y:S01]  /*42a0*/  FADD.FTZ R7, R40, R40 ;  /* 0x0000002828077221 */ /* 0x000fe20000010000 */
[----:B------:R-:W-:Y:S01]  /*42b0*/  FADD.FTZ R6, R42, R42 ;  /* 0x0000002a2a067221 */ /* 0x000fe20000010000 */
[----:B------:R-:W0:Y:S01]  /*42c0*/  LDC R80, c[0x0][0x224] ;  /* 0x00008900ff507b82 */ /* 0x000e220000000800 */
[----:B------:R-:W-:Y:S02]  /*42d0*/  IMAD R79, R151, UR7, R2 ;  /* 0x00000007974f7c24 */ /* 0x000fe4000f8e0202 */
[----:B------:R-:W-:Y:S01]  /*42e0*/  FADD.FTZ R2, R32, R32 ;  /* 0x0000002020027221 */ /* 0x000fe20000010000 */
[----:B------:R-:W-:Y:S01]  /*42f0*/  IADD3 R82, R129, -0x1, RZ ;  /* 0xffffffff81527810 */ /* 0x000fe20007ffe0ff */
[----:B------:R-:W-:Y:S01]  /*4300*/  IMAD.WIDE.U32 R26, R151, UR6, RZ ;  /* 0x00000006971a7c25 */ /* 0x000fe2000f8e00ff */
[----:B------:R-:W-:-:S03]  /*4310*/  SHF.L.U32 R85, R127, 0x1, RZ ;  /* 0x000000017f557819 */ /* 0x000fc600000006ff */
[----:B------:R-:W-:Y:S01]  /*4320*/  FADD.FTZ R5, R50, R50 ;  /* 0x0000003232057221 */ /* 0x000fe20000010000 */
[----:B------:R-:W-:Y:S01]  /*4330*/  LEA.HI R0, R82, R82, RZ, 0x1 ;  /* 0x0000005252007211 */ /* 0x000fe200078f08ff */
[----:B------:R-:W1:Y:S01]  /*4340*/  LDC R83, c[0x0][0x218] ;  /* 0x00008600ff537b82 */ /* 0x000e620000000800 */
[----:B------:R-:W-:Y:S01]  /*4350*/  IADD3 R28, R135, R128, RZ ;  /* 0x00000080871c7210 */ /* 0x000fe20007ffe0ff */
[----:B------:R-:W-:Y:S01]  /*4360*/  FADD.FTZ R4, R52, R52 ;  /* 0x0000003434047221 */ /* 0x000fe20000010000 */
[----:B------:R-:W-:Y:S01]  /*4370*/  LOP3.LUT R3, R0, 0xfffffe, RZ, 0xc0, !PT ;  /* 0x00fffffe00037812 */ /* 0x000fe200078ec0ff */
[----:B------:R-:W-:Y:S01]  /*4380*/  FADD.FTZ R0, R62, R62 ;  /* 0x0000003e3e007221 */ /* 0x000fe20000010000 */
[----:B------:R-:W-:Y:S02]  /*4390*/  MOV R81, RZ ;  /* 0x000000ff00517202 */ /* 0x000fe40000000f00 */
[----:B------:R-:W-:Y:S02]  /*43a0*/  CS2R R90, SRZ ;  /* 0x00000000005a7805 */ /* 0x000fe4000001ff00 */
[----:B------:R-:W-:Y:S01]  /*43b0*/  IADD3 R82, R82, -R3, RZ ;  /* 0x8000000352527210 */ /* 0x000fe20007ffe0ff */
[----:B------:R-:W2:Y:S01]  /*43c0*/  LDC.64 R30, c[0x0][0x348] ;  /* 0x0000d200ff1e7b82 */ /* 0x000ea20000000a00 */
[----:B------:R-:W-:Y:S01]  /*43d0*/  FADD.FTZ R3, R56, R56 ;  /* 0x0000003838037221 */ /* 0x000fe20000010000 */
[----:B------:R-:W-:-:S02]  /*43e0*/  MOV R93, RZ ;  /* 0x000000ff005d7202 */ /* 0x000fc40000000f00 */
[----:B------:R-:W-:Y:S02]  /*43f0*/  CS2R R88, SRZ ;  /* 0x0000000000587805 */ /* 0x000fe4000001ff00 */
[----:B------:R-:W-:Y:S02]  /*4400*/  CS2R R86, SRZ ;  /* 0x0000000000567805 */ /* 0x000fe4000001ff00 */
[----:B------:R-:W-:Y:S01]  /*4410*/  MOV R84, RZ ;  /* 0x000000ff00547202 */ /* 0x000fe20000000f00 */
[----:B------:R-:W-:Y:S01]  /*4420*/  UMOV UR5, URZ ;  /* 0x0000003f00057c82 */ /* 0x000fe20008000000 */
[----:B------:R-:W-:Y:S01]  /*4430*/  ISETP.GE.AND P0, PT, R28, R85, PT ;  /* 0x000000551c00720c */ /* 0x000fe20003f06270 */
[----:B------:R-:W3:Y:S01]  /*4440*/  LDC.64 R32, c[0x0][0x350] ;  /* 0x0000d400ff207b82 */ /* 0x000ee20000000a00 */
[----:B------:R-:W-:Y:S01]  /*4450*/  SHF.R.S32.HI R29, RZ, 0x1f, R28 ;  /* 0x0000001fff1d7819 */ /* 0x000fe2000001141c */
[----:B------:R-:W-:Y:S01]  /*4460*/  UMOV UR6, URZ ;  /* 0x0000003f00067c82 */ /* 0x000fe20008000000 */
[----:B------:R-:W-:Y:S01]  /*4470*/  IADD3 R79, R27, R79, RZ ;  /* 0x0000004f1b4f7210 */ /* 0x000fe20007ffe0ff */
[----:B------:R-:W-:Y:S01]  /*4480*/  ULDC UR34, c[0x0][0x21c] ;  /* 0x0000870000227ab9 */ /* 0x000fe20000000800 */
[----:B------:R-:W-:Y:S01]  /*4490*/  ULDC.64 UR20, c[0x0][0x348] ;  /* 0x0000d20000147ab9 */ /* 0x000fe20000000a00 */
[----:B------:R-:W-:Y:S01]  /*44a0*/  ULDC.64 UR22, c[0x0][0x360] ;  /* 0x0000d80000167ab9 */ /* 0x000fe20000000a00 */
[----:B------:R-:W-:Y:S01]  /*44b0*/  ULDC.64 UR24, c[0x0][0x368] ;  /* 0x0000da0000187ab9 */ /* 0x000fe20000000a00 */
[----:B------:R-:W4:Y:S01]  /*44c0*/  LDC.64 R34, c[0x0][0x3c8] ;  /* 0x0000f200ff227b82 */ /* 0x000f220000000a00 */
[----:B------:R-:W-:Y:S01]  /*44d0*/  ULDC.64 UR26, c[0x0][0x380] ;  /* 0x0000e000001a7ab9 */ /* 0x000fe20000000a00 */
[----:B------:R-:W-:Y:S01]  /*44e0*/  ULDC.64 UR28, c[0x0][0x238] ;  /* 0x00008e00001c7ab9 */ /* 0x000fe20000000a00 */
[----:B------:R-:W-:Y:S01]  /*44f0*/  ULDC.64 UR30, c[0x0][0x250] ;  /* 0x00009400001e7ab9 */ /* 0x000fe20000000a00 */
[----:B------:R-:W-:-:S04]  /*4500*/  ULDC.64 UR32, c[0x0][0x270] ;  /* 0x00009c0000207ab9 */ /* 0x000fc80000000a00 */
[----:B------:R-:W0:Y:S08]  /*4510*/  LDC.64 R36, c[0x0][0x360] ;  /* 0x0000d800ff247b82 */ /* 0x000e300000000a00 */
[----:B------:R-:W0:Y:S08]  /*4520*/  LDC.64 R38, c[0x0][0x368] ;  /* 0x0000da00ff267b82 */ /* 0x000e300000000a00 */
[----:B------:R-:W0:Y:S08]  /*4530*/  LDC.64 R40, c[0x0][0x370] ;  /* 0x0000dc00ff287b82 */ /* 0x000e300000000a00 */
[----:B------:R-:W0:Y:S08]  /*4540*/  LDC.64 R42, c[0x0][0x3d0] ;  /* 0x0000f400ff2a7b82 */ /* 0x000e300000000a00 */
[----:B------:R-:W0:Y:S08]  /*4550*/  LDC.64 R44, c[0x0][0x380] ;  /* 0x0000e000ff2c7b82 */ /* 0x000e300000000a00 */
[----:B-1234-:R-:W0:Y:S02]  /*4560*/  LDC.64 R46, c[0x0][0x2d0] ;  /* 0x0000b400ff2e7b82 */ /* 0x01ee240000000a00 */
.L_x_16504:
        /* <DEDUP_REMOVED lines=178> */
[----:B------:R-:W-:Y:S02]  /*5090*/  ISETP.NE.AND P1, PT, R200, RZ, PT ;  /* 0x000000ffc800720c */ /* 0x000fe40003f25270 */
[C---:B------:R-:W-:Y:S02]  /*50a0*/  IADD3 R59, R142.reuse, 0x40, RZ ;  /* 0x000000408e3b7810 */ /* 0x040fe40007ffe0ff */
[C---:B------:R-:W-:Y:S02]  /*50b0*/  IADD3 R61, R142.reuse, 0x20, RZ ;  /* 0x000000208e3d7810 */ /* 0x040fe40007ffe0ff */
[----:B------:R-:W-:Y:S02]  /*50c0*/  LEA.HI.SX32 R9, R9, R9, 0x1b ;  /* 0x0000000909097211 */ /* 0x000fe400078fdaff */
[----:B------:R-:W-:Y:S02]  /*50d0*/  ISETP.LT.OR P3, PT, R129, 0x2, P1 ;  /* 0x000000028100780c */ /* 0x000fe40000f61670 */
[----:B------:R-:W-:-:S02]  /*50e0*/  LEA.HI.SX32 R126, R142, R142, 0x1b ;  /* 0x0000008e8e7e7211 */ /* 0x000fc400078fdaff */
[-C--:B------:R-:W-:Y:S02]  /*50f0*/  LEA.HI.SX32 R59, R59, R142.reuse, 0x1b ;  /* 0x0000008e3b3b7211 */ /* 0x080fe400078fdaff */
[----:B------:R-:W-:Y:S02]  /*5100*/  LEA.HI.SX32 R61, R61, R142, 0x1b ;  /* 0x0000008e3d3d7211 */ /* 0x000fe400078fdaff */
[----:B------:R-:W-:Y:S02]  /*5110*/  LEA R63, R9, UR7, 0x1 ;  /* 0x00000007093f7c11 */ /* 0x000fe4000f8e08ff */
[----:B------:R-:W-:Y:S02]  /*5120*/  LEA R126, R126, UR7, 0x1 ;  /* 0x000000077e7e7c11 */ /* 0x000fe4000f8e08ff */
[----:B------:R-:W-:Y:S01]  /*5130*/  LEA R125, R61, UR7, 0x1 ;  /* 0x000000073d7d7c11 */ /* 0x000fe2000f8e08ff */
[----:B------:R-:W1:Y:S01]  /*5140*/  LDS.U16 R78, [R63] ;  /* 0x000000003f4e7984 */ /* 0x000e620000000400 */
[----:B------:R-:W-:Y:S01]  /*5150*/  LEA R124, R59, UR7, 0x1 ;  /* 0x000000073b7c7c11 */ /* 0x000fe2000f8e08ff */
[----:B0-----:R-:W-:Y:S01]  /*5160*/  FMUL.FTZ R51, R48, 1.4426950216293334961 ;  /* 0x3fb8aa3b30337820 */ /* 0x001fe20000410000 */
[----:B------:R-:W0:Y:S01]  /*5170*/  @!P3 LDC R160, c[0x0][0x21c] ;  /* 0x00008700ffa0bb82 */ /* 0x000e220000000800 */
[----:B------:R-:W1:Y:S04]  /*5180*/  LDS.U16 R77, [R63+0x2] ;  /* 0x000002003f4d7984 */ /* 0x000e680000000400 */
        /* <DEDUP_REMOVED lines=14> */
[C---:B------:R-:W-:Y:S01]  /*5270*/  IADD3 R121, R142.reuse, 0xc0, RZ ;  /* 0x000000c08e797810 */ /* 0x040fe20007ffe0ff */
[----:B------:R-:W-:Y:S01]  /*5280*/  FMUL.FTZ R50, R51, R118 ;  /* 0x0000007633327220 */ /* 0x000fe20000410000 */
[----:B------:R-:W-:-:S02]  /*5290*/  IADD3 R123, R142, 0xa0, RZ ;  /* 0x000000a08e7b7810 */ /* 0x000fc40007ffe0ff */
[C---:B------:R-:W-:Y:S02]  /*52a0*/  IADD3 R165, R142.reuse, 0x80, RZ ;  /* 0x000000808ea57810 */ /* 0x040fe40007ffe0ff */
[-C--:B------:R-:W-:Y:S02]  /*52b0*/  LEA.HI.SX32 R120, R121, R142.reuse, 0x1b ;  /* 0x0000008e79787211 */ /* 0x080fe400078fdaff */
        /* <DEDUP_REMOVED lines=9> */
[----:B------:R-:W-:Y:S01]  /*5350*/  LEA R119, R119, UR7, 0x1 ;  /* 0x0000000777777c11 */ /* 0x000fe2000f8e08ff */
[----:B-1----:R-:W-:Y:S02]  /*5360*/  HADD2.F32 R78, -RZ, R78.H0_H0 ;  /* 0x2000004eff4e7230 */ /* 0x002fe40000004100 */
[----:B------:R-:W-:-:S03]  /*5370*/  HADD2.F32 R77, -RZ, R77.H0_H0 ;  /* 0x2000004dff4d7230 */ /* 0x000fc60000004100 */
[-C--:B------:R-:W-:Y:S02]  /*5380*/  FMUL.FTZ R197, R78, R118.reuse ;  /* 0x000000764ec57220 */ /* 0x080fe40000410000 */
[----:B------:R-:W-:Y:S01]  /*5390*/  FMUL.FTZ R195, R77, R118 ;  /* 0x000000764dc37220 */ /* 0x000fe20000410000 */
[----:B0-----:R-:W-:Y:S02]  /*53a0*/  HADD2.F32 R74, -RZ, R74.H0_H0 ;  /* 0x2000004aff4a7230 */ /* 0x001fe40000004100 */
[----:B------:R-:W-:-:S03]  /*53b0*/  HADD2.F32 R73, -RZ, R73.H0_H0 ;  /* 0x20000049ff497230 */ /* 0x000fc60000004100 */
[-C--:B------:R-:W-:Y:S02]  /*53c0*/  FMUL.FTZ R186, R74, R116.reuse ;  /* 0x000000744aba7220 */ /* 0x080fe40000410000 */
[----:B------:R-:W-:Y:S01]  /*53d0*/  FMUL.FTZ R202, R73, R116 ;  /* 0x0000007449ca7220 */ /* 0x000fe20000410000 */
[----:B------:R-:W-:Y:S02]  /*53e0*/  HADD2.F32 R71, -RZ, R71.H0_H0 ;  /* 0x20000047ff477230 */ /* 0x000fe40000004100 */
[----:B------:R-:W-:-:S05]  /*53f0*/  HADD2.F32 R72, -RZ, R72.H0_H0 ;  /* 0x20000048ff487230 */ /* 0x000fca0000004100 */
[----:B------:R-:W-:Y:S01]  /*5400*/  FMUL.FTZ R241, R72, R114 ;  /* 0x0000007248f17220 */ /* 0x000fe20000410000 */
[----:B--2---:R0:W-:Y:S02]  /*5410*/  STS.U16 [R126+0x420], R53 ;  /* 0x000420357e007388 */ /* 0x0041e40000000400 */
[----:B0-----:R-:W-:Y:S02]  /*5420*/  IADD3 R53, R142, 0x60, RZ ;  /* 0x000000608e357810 */ /* 0x001fe40007ffe0ff */
[----:B---3--:R0:W-:Y:S02]  /*5430*/  STS.U16 [R125+0x460], R52 ;  /* 0x000460347d007388 */ /* 0x0081e40000000400 */
[----:B------:R-:W-:Y:S01]  /*5440*/  LEA.HI.SX32 R53, R53, R142, 0x1b ;  /* 0x0000008e35357211 */ /* 0x000fe200078fdaff */
[----:B0-----:R-:W-:Y:S01]  /*5450*/  FMUL.FTZ R52, R49, R118 ;  /* 0x0000007631347220 */ /* 0x001fe20000410000 */
[----:B----4-:R0:W-:Y:S03]  /*5460*/  STS.U16 [R124+0x4a0], R55 ;  /* 0x0004a0377c007388 */ /* 0x0101e60000000400 */
[----:B------:R-:W-:Y:S01]  /*5470*/  FMUL.RZ R158, R52, 0.15915493667125701904 ;  /* 0x3e22f983349e7820 */ /* 0x000fe2000040c000 */
[----:B------:R-:W-:-:S03]  /*5480*/  LEA R123, R53, UR7, 0x1 ;  /* 0x00000007357b7c11 */ /* 0x000fc6000f8e08ff */
[----:B------:R-:W-:Y:S08]  /*5490*/  MUFU.SIN R53, R158 ;  /* 0x0000009e00357308 */ /* 0x000ff00000000400 */
[----:B0-----:R-:W0:Y:S01]  /*54a0*/  MUFU.COS R55, R158 ;  /* 0x0000009e00377308 */ /* 0x001e220000000000 */
[----:B------:R-:W-:Y:S01]  /*54b0*/  STS.U16 [R123+0x4e0], R54 ;  /* 0x0004e0367b007388 */ /* 0x000fe20000000400 */
[----:B------:R-:W-:-:S03]  /*54c0*/  @!P3 IADD3 R52, R129, -0x2, RZ ;  /* 0xfffffffe8134b810 */ /* 0x000fc60007ffe0ff */
[----:B------:R-:W-:Y:S04]  /*54d0*/  STS.U16 [R122+0x520], R153 ;  /* 0x000520997a007388 */ /* 0x000fe80000000400 */
[----:B------:R1:W-:Y:S04]  /*54e0*/  STS.U16 [R121+0x560], R66 ;  /* 0x0005604279007388 */ /* 0x0003e80000000400 */
[----:B------:R-:W-:Y:S04]  /*54f0*/  STS.U16 [R120+0x5a0], R155 ;  /* 0x0005a09b78007388 */ /* 0x000fe80000000400 */
[----:B------:R-:W-:Y:S01]  /*5500*/  STS.U16 [R119+0x5e0], R70 ;  /* 0x0005e04677007388 */ /* 0x000fe20000000400 */
[----:B-1----:R-:W-:-:S03]  /*5510*/  LEA R66, R82, R81, 0x8 ;  /* 0x0000005152427211 */ /* 0x002fc600078e40ff */
[----:B------:R-:W-:Y:S01]  /*5520*/  STS.U16 [R12+0x620], R157 ;  /* 0x0006209d0c007388 */ /* 0x000fe20000000400 */
[----:B------:R-:W-:-:S03]  /*5530*/  @P2 IADD3 R66, R144, 0x200, RZ ;  /* 0x0000020090422810 */ /* 0x000fc60007ffe0ff */
[----:B------:R-:W-:Y:S01]  /*5540*/  STS.U16 [R15+0x660], R76 ;  /* 0x0006604c0f007388 */ /* 0x000fe20000000400 */
[----:B------:R-:W-:-:S03]  /*5550*/  @!P3 IMAD R153, R52, R160, R81 ;  /* 0x000000a03499b224 */ /* 0x000fc600078e0251 */
[----:B------:R-:W-:Y:S01]  /*5560*/  STS.U16 [R14+0x6a0], R159 ;  /* 0x0006a09f0e007388 */ /* 0x000fe20000000400 */
[C---:B0-----:R-:W-:Y:S01]  /*5570*/  FMUL.FTZ R52, R50.reuse, R55 ;  /* 0x0000003732347220 */ /* 0x041fe20000410000 */
[----:B------:R-:W-:Y:S02]  /*5580*/  FMUL.FTZ R53, R50, R53 ;  /* 0x0000003532357220 */ /* 0x000fe40000410000 */
[----:B------:R0:W-:Y:S01]  /*5590*/  STS.U16 [R13+0x6e0], R152 ;  /* 0x0006e0980d007388 */ /* 0x0001e20000000400 */
[----:B------:R-:W-:-:S03]  /*55a0*/  LEA R66, R66, UR7, 0x3 ;  /* 0x0000000742427c11 */ /* 0x000fc6000f8e18ff */
        /* <DEDUP_REMOVED lines=18> */
[----:B------:R-:W3:Y:S04]  /*56d0*/  LDS.U16 R155, [R63+0x43a] ;  /* 0x00043a003f9b7984 */ /* 0x000ee80000000400 */
[----:B------:R-:W3:Y:S04]  /*56e0*/  LDS.U16 R158, [R63+0x43c] ;  /* 0x00043c003f9e7984 */ /* 0x000ee80000000400 */
[----:B------:R4:W3:Y:S04]  /*56f0*/  LDS.U16 R180, [R63+0x43e] ;  /* 0x00043e003fb47984 */ /* 0x0008e80000000400 */
[----:B------:R4:W-:Y:S01]  /*5700*/  STS.64 [R66+0x1d10], R52 ;  /* 0x001d103442007388 */ /* 0x0009e20000000a00 */
[-C--:B------:R-:W-:Y:S01]  /*5710*/  FMUL.FTZ R50, R49, R116.reuse ;  /* 0x0000007431327220 */ /* 0x080fe20000410000 */
[----:B------:R-:W-:Y:S01]  /*5720*/  CS2R R54, SRZ ;  /* 0x0000000000367805 */ /* 0x000fe2000001ff00 */
[----:B0-----:R-:W-:Y:S01]  /*5730*/  @!P3 IMAD.WIDE R12, R153, 0x10, R20 ;  /* 0x00000010990cb825 */ /* 0x001fe200078e0214 */
[----:B------:R-:W-:Y:S03]  /*5740*/  BAR.SYNC.DEFER_BLOCKING 0x0 ;  /* 0x0000000000007b1d */ /* 0x000fe60000010000 */
[----:B-1----:R-:W-:Y:S01]  /*5750*/  FMUL.RZ R68, R50, 0.15915493667125701904 ;  /* 0x3e22f98332447820 */ /* 0x002fe2000040c000 */
[----:B------:R-:W-:Y:S01]  /*5760*/  FMUL.FTZ R50, R51, R116 ;  /* 0x0000007433327220 */ /* 0x000fe20000410000 */
[----:B------:R-:W-:-:S02]  /*5770*/  FMUL.FTZ R58, R49, R114 ;  /* 0x00000072313a7220 */ /* 0x000fc40000410000 */
[----:B------:R-:W-:Y:S02]  /*5780*/  MUFU.SIN R57, R68 ;  /* 0x0000004400397308 */ /* 0x000fe40000000400 */
[----:B------:R-:W-:-:S06]  /*5790*/  FMUL.RZ R70, R58, 0.15915493667125701904 ;  /* 0x3e22f9833a467820 */ /* 0x000fcc000040c000 */
[----:B------:R-:W0:Y:S01]  /*57a0*/  MUFU.EX2 R50, R50 ;  /* 0x0000003200327308 */ /* 0x000e220000000800 */
[----:B------:R1:W5:Y:S07]  /*57b0*/  @!P3 LDG.E.64 R54, desc[UR14][R12.64+0x8] ;  /* 0x0000080e0c36b981 */ /* 0x00036e000c1e1b00 */
[----:B--2---:R2:W3:Y:S01]  /*57c0*/  MUFU.COS R75, R68 ;  /* 0x00000044004b7308 */ /* 0x0044e20000000000 */
[----:B-1----:R-:W-:-:S07]  /*57d0*/  FMUL.FTZ R12, R51, R114 ;  /* 0x00000072330c7220 */ /* 0x002fce0000410000 */
[----:B----4-:R-:W-:Y:S01]  /*57e0*/  MUFU.SIN R63, R70 ;  /* 0x00000046003f7308 */ /* 0x010fe20000000400 */
[----:B------:R-:W-:-:S07]  /*57f0*/  FMUL.FTZ R13, R49, R112 ;  /* 0x00000070310d7220 */ /* 0x000fce0000410000 */
[----:B------:R-:W1:Y:S01]  /*5800*/  MUFU.EX2 R12, R12 ;  /* 0x0000000c000c7308 */ /* 0x000e620000000800 */
[----:B------:R-:W-:Y:S01]  /*5810*/  FMUL.RZ R76, R13, 0.15915493667125701904 ;  /* 0x3e22f9830d4c7820 */ /* 0x000fe2000040c000 */
[C---:B------:R-:W-:Y:S01]  /*5820*/  FMUL.FTZ R58, R49.reuse, R110 ;  /* 0x0000006e313a7220 */ /* 0x040fe20000410000 */
[----:B------:R-:W-:-:S05]  /*5830*/  FMUL.FTZ R66, R49, R108 ;  /* 0x0000006c31427220 */ /* 0x000fca0000410000 */
[----:B------:R4:W1:Y:S01]  /*5840*/  MUFU.COS R153, R70 ;  /* 0x0000004600997308 */ /* 0x0008620000000000 */
[C---:B------:R-:W-:Y:S01]  /*5850*/  FMUL.FTZ R13, R51.reuse, R112 ;  /* 0x00000070330d7220 */ /* 0x040fe20000410000 */
[----:B------:R-:W-:Y:S01]  /*5860*/  FMUL.RZ R152, R58, 0.15915493667125701904 ;  /* 0x3e22f9833a987820 */ /* 0x000fe2000040c000 */
[----:B------:R-:W-:Y:S01]  /*5870*/  FMUL.RZ R154, R66, 0.15915493667125701904 ;  /* 0x3e22f983429a7820 */ /* 0x000fe2000040c000 */
[----:B------:R-:W-:-:S04]  /*5880*/  FMUL.FTZ R58, R51, R110 ;  /* 0x0000006e333a7220 */ /* 0x000fc80000410000 */
[----:B------:R-:W-:Y:S01]  /*5890*/  MUFU.SIN R170, R76 ;  /* 0x0000004c00aa7308 */ /* 0x000fe20000000400 */
[C---:B------:R-:W-:Y:S01]  /*58a0*/  FMUL.FTZ R66, R51.reuse, R108 ;  /* 0x0000006c33427220 */ /* 0x040fe20000410000 */
[C---:B--2---:R-:W-:Y:S01]  /*58b0*/  FMUL.FTZ R68, R51.reuse, R106 ;  /* 0x0000006a33447220 */ /* 0x044fe20000410000 */
[----:B----4-:R-:W-:-:S05]  /*58c0*/  FMUL.FTZ R70, R51, R104 ;  /* 0x0000006833467220 */ /* 0x010fca0000410000 */
[----:B------:R2:W-:Y:S01]  /*58d0*/  MUFU.COS R168, R76 ;  /* 0x0000004c00a87308 */ /* 0x0005e20000000000 */
[----:B------:R-:W-:Y:S01]  /*58e0*/  FMUL.FTZ R51, R49, R106 ;  /* 0x0000006a31337220 */ /* 0x000fe20000410000 */
[----:B0-----:R-:W-:Y:S01]  /*58f0*/  FMUL.FTZ R176, R50, R57 ;  /* 0x0000003932b07220 */ /* 0x001fe20000410000 */
[----:B--2---:R-:W-:-:S05]  /*5900*/  HADD2.F32 R76, -RZ, R198.H0_H0 ;  /* 0x200000c6ff4c7230 */ /* 0x004fca0000004100 */
[----:B------:R-:W0:Y:S01]  /*5910*/  MUFU.EX2 R13, R13 ;  /* 0x0000000d000d7308 */ /* 0x000e220000000800 */
[----:B---3--:R-:W-:Y:S01]  /*5920*/  FMUL.FTZ R178, R50, R75 ;  /* 0x0000004b32b27220 */ /* 0x008fe20000410000 */
[----:B------:R-:W-:Y:S01]  /*5930*/  FMUL.FTZ R197, R76, R197 ;  /* 0x000000c54cc57220 */ /* 0x000fe20000410000 */
[----:B------:R-:W-:Y:S01]  /*5940*/  FMUL.RZ R160, R51, 0.15915493667125701904 ;  /* 0x3e22f98333a07820 */ /* 0x000fe2000040c000 */
[----:B------:R-:W-:Y:S01]  /*5950*/  FMUL.FTZ R50, R49, R104 ;  /* 0x0000006831327220 */ /* 0x000fe20000410000 */
[----:B-1----:R-:W-:Y:S01]  /*5960*/  FMUL.FTZ R174, R12, R63 ;  /* 0x0000003f0cae7220 */ /* 0x002fe20000410000 */
[----:B------:R-:W-:Y:S01]  /*5970*/  FMUL.FTZ R195, R76, R195 ;  /* 0x000000c34cc37220 */ /* 0x000fe20000410000 */
[----:B------:R-:W-:Y:S01]  /*5980*/  FMUL.FTZ R63, R176, R197 ;  /* 0x000000c5b03f7220 */ /* 0x000fe20000410000 */
[----:B------:R-:W-:Y:S01]  /*5990*/  MUFU.SIN R163, R154 ;  /* 0x0000009a00a37308 */ /* 0x000fe20000000400 */
[----:B------:R-:W-:Y:S01]  /*59a0*/  FMUL.FTZ R172, R12, R153 ;  /* 0x000000990cac7220 */ /* 0x000fe20000410000 */
[----:B------:R-:W-:-:S02]  /*59b0*/  HADD2.F32 R75, -RZ, R115.H0_H0 ;  /* 0x20000073ff4b7230 */ /* 0x000fc40000004100 */
[----:B------:R-:W-:-:S04]  /*59c0*/  FMUL.FTZ R12, R176, R195 ;  /* 0x000000c3b00c7220 */ /* 0x000fc80000410000 */
[----:B------:R1:W-:Y:S08]  /*59d0*/  MUFU.COS R159, R154 ;  /* 0x0000009a009f7308 */ /* 0x0003f00000000000 */
[----:B------:R-:W-:Y:S01]  /*59e0*/  MUFU.EX2 R68, R68 ;  /* 0x0000004400447308 */ /* 0x000fe20000000800 */
[----:B-1----:R-:W-:Y:S01]  /*59f0*/  FMUL.RZ R154, R50, 0.15915493667125701904 ;  /* 0x3e22f983329a7820 */ /* 0x002fe2000040c000 */
[C---:B------:R-:W-:Y:S01]  /*5a00*/  FFMA.FTZ R50, R178.reuse, R195, R63 ;  /* 0x000000c3b2327223 */ /* 0x040fe2000001003f */
[----:B------:R-:W-:-:S05]  /*5a10*/  FFMA.FTZ R63, R178, R197, -R12 ;  /* 0x000000c5b23f7223 */ /* 0x000fca000001080c */
[----:B------:R-:W1:Y:S01]  /*5a20*/  MUFU.COS R57, R160 ;  /* 0x000000a000397308 */ /* 0x000e620000000000 */
[C---:B------:R-:W-:Y:S01]  /*5a30*/  FFMA.FTZ R181, R75.reuse, R186, R50 ;  /* 0x000000ba4bb57223 */ /* 0x040fe20000010032 */
[----:B------:R-:W-:-:S03]  /*5a40*/  FFMA.FTZ R63, R75, R202, R63 ;  /* 0x000000ca4b3f7223 */ /* 0x000fc6000001003f */
[----:B------:R-:W-:-:S03]  /*5a50*/  FMUL.FTZ R183, R174, R181 ;  /* 0x000000b5aeb77220 */ /* 0x000fc60000410000 */
[----:B------:R-:W2:Y:S01]  /*5a60*/  MUFU.EX2 R66, R66 ;  /* 0x0000004200427308 */ /* 0x000ea20000000800 */
[C---:B0-----:R-:W-:Y:S01]  /*5a70*/  FMUL.FTZ R168, R13.reuse, R168 ;  /* 0x000000a80da87220 */ /* 0x041fe20000410000 */
[----:B------:R-:W-:-:S06]  /*5a80*/  FMUL.FTZ R170, R13, R170 ;  /* 0x000000aa0daa7220 */ /* 0x000fcc0000410000 */
[----:B------:R1:W0:Y:S01]  /*5a90*/  MUFU.SIN R51, R160 ;  /* 0x000000a000337308 */ /* 0x0002220000000400 */
[-C--:B------:R-:W-:Y:S01]  /*5aa0*/  FMUL.FTZ R50, R174, R63.reuse ;  /* 0x0000003fae327220 */ /* 0x080fe20000410000 */
[----:B------:R-:W-:Y:S01]  /*5ab0*/  FFMA.FTZ R12, R172, R63, -R183 ;  /* 0x0000003fac0c7223 */ /* 0x000fe200000108b7 */
[----:B------:R-:W-:-:S05]  /*5ac0*/  FMUL.FTZ R183, R71, R114 ;  /* 0x0000007247b77220 */ /* 0x000fca0000410000 */
[----:B------:R-:W-:Y:S01]  /*5ad0*/  MUFU.SIN R167, R152 ;  /* 0x0000009800a77308 */ /* 0x000fe20000000400 */
[----:B------:R-:W-:Y:S01]  /*5ae0*/  FFMA.FTZ R181, R172, R181, R50 ;  /* 0x000000b5acb57223 */ /* 0x000fe20000010032 */
[----:B-1----:R-:W-:-:S06]  /*5af0*/  FMUL.FTZ R160, R68, R57 ;  /* 0x0000003944a07220 */ /* 0x002fcc0000410000 */
[----:B------:R-:W-:Y:S08]  /*5b00*/  MUFU.COS R165, R152 ;  /* 0x0000009800a57308 */ /* 0x000ff00000000000 */
[----:B------:R1:W-:Y:S08]  /*5b10*/  MUFU.EX2 R152, R70 ;  /* 0x0000004600987308 */ /* 0x0003f00000000800 */
[----:B------:R-:W3:Y:S01]  /*5b20*/  MUFU.COS R153, R154 ;  /* 0x0000009a00997308 */ /* 0x000ee20000000000 */
[----:B-1----:R-:W-:-:S07]  /*5b30*/  HADD2.F32 R70, -RZ, R113.H0_H0 ;  /* 0x20000071ff467230 */ /* 0x002fce0000004100 */
[----:B------:R-:W1:Y:S01]  /*5b40*/  MUFU.EX2 R58, R58 ;  /* 0x0000003a003a7308 */ /* 0x000e620000000800 */
[----:B------:R-:W-:-:S07]  /*5b50*/  FFMA.FTZ R57, R70, R183, R12 ;  /* 0x000000b746397223 */ /* 0x000fce000001000c */
[----:B------:R-:W4:Y:S01]  /*5b60*/  MUFU.SIN R13, R154 ;  /* 0x0000009a000d7308 */ /* 0x000f220000000400 */
[----:B------:R-:W-:Y:S01]  /*5b70*/  FFMA.FTZ R181, R70, R241, R181 ;  /* 0x000000f146b57223 */ /* 0x000fe200000100b5 */
[----:B------:R-:W-:Y:S01]  /*5b80*/  FMUL.FTZ R12, R170, R57 ;  /* 0x00000039aa0c7220 */ /* 0x000fe20000410000 */
[----:B------:R-:W-:Y:S02]  /*5b90*/  HADD2.F32 R69, -RZ, R69.H0_H0 ;  /* 0x20000045ff457230 */ /* 0x000fe40000004100 */
[----:B--2---:R-:W-:Y:S01]  /*5ba0*/  FMUL.FTZ R162, R66, R159 ;  /* 0x0000009f42a27220 */ /* 0x004fe20000410000 */
[----:B0-----:R-:W-:Y:S01]  /*5bb0*/  FMUL.FTZ R159, R68, R51 ;  /* 0x00000033449f7220 */ /* 0x001fe20000410000 */
[-C--:B------:R-:W-:Y:S01]  /*5bc0*/  FMUL.FTZ R51, R170, R181.reuse ;  /* 0x000000b5aa337220 */ /* 0x080fe20000410000 */
[----:B------:R-:W-:Y:S01]  /*5bd0*/  FFMA.FTZ R181, R168, R181, R12 ;  /* 0x000000b5a8b57223 */ /* 0x000fe2000001000c */
[----:B------:R-:W-:Y:S02]  /*5be0*/  HADD2.F32 R68, -RZ, R111.H0_H0 ;  /* 0x2000006fff447230 */ /* 0x000fe40000004100 */
[----:B------:R-:W-:Y:S01]  /*5bf0*/  FMUL.FTZ R191, R69, R112 ;  /* 0x0000007045bf7220 */ /* 0x000fe20000410000 */
[----:B------:R-:W-:-:S02]  /*5c00*/  HADD2.F32 R67, -RZ, R67.H0_H0 ;  /* 0x20000043ff437230 */ /* 0x000fc40000004100 */
[----:B------:R-:W-:Y:S01]  /*5c10*/  FMUL.FTZ R12, R52, R176 ;  /* 0x000000b0340c7220 */ /* 0x000fe20000410000 */
[----:B---3--:R-:W-:Y:S01]  /*5c20*/  FMUL.FTZ R153, R152, R153 ;  /* 0x0000009998997220 */ /* 0x008fe20000410000 */
[C---:B-1----:R-:W-:Y:S01]  /*5c30*/  FMUL.FTZ R165, R58.reuse, R165 ;  /* 0x000000a53aa57220 */ /* 0x042fe20000410000 */
[----:B------:R-:W-:Y:S01]  /*5c40*/  FMUL.FTZ R167, R58, R167 ;  /* 0x000000a73aa77220 */ /* 0x000fe20000410000 */
[----:B------:R-:W-:Y:S01]  /*5c50*/  FFMA.FTZ R50, R168, R57, -R51 ;  /* 0x00000039a8327223 */ /* 0x000fe20000010833 */
[----:B------:R-:W-:Y:S01]  /*5c60*/  FMUL.FTZ R185, R67, R112 ;  /* 0x0000007043b97220 */ /* 0x000fe20000410000 */
[----:B----4-:R-:W-:Y:S01]  /*5c70*/  FMUL.FTZ R152, R152, R13 ;  /* 0x0000000d98987220 */ /* 0x010fe20000410000 */
[C---:B------:R-:W-:Y:S01]  /*5c80*/  FMUL.FTZ R13, R53.reuse, R176 ;  /* 0x000000b0350d7220 */ /* 0x040fe20000410000 */
[C---:B------:R-:W-:Y:S01]  /*5c90*/  FFMA.FTZ R58, R68.reuse, R191, R181 ;  /* 0x000000bf443a7223 */ /* 0x040fe200000100b5 */
[-C--:B------:R-:W-:Y:S01]  /*5ca0*/  FFMA.FTZ R51, R53, R178.reuse, R12 ;  /* 0x000000b235337223 */ /* 0x080fe2000001000c */
[----:B------:R-:W-:Y:S01]  /*5cb0*/  FFMA.FTZ R50, R68, R185, R50 ;  /* 0x000000b944327223 */ /* 0x000fe20000010032 */
[----:B------:R-:W-:Y:S01]  /*5cc0*/  FFMA.FTZ R13, R52, R178, -R13 ;  /* 0x000000b2340d7223 */ /* 0x000fe2000001080d */
[----:B------:R-:W-:Y:S01]  /*5cd0*/  FMUL.FTZ R12, R167, R58 ;  /* 0x0000003aa70c7220 */ /* 0x000fe20000410000 */
[----:B------:R-:W-:Y:S01]  /*5ce0*/  FMUL.FTZ R57, R174, R51 ;  /* 0x00000033ae397220 */ /* 0x000fe20000410000 */
[----:B------:R-:W-:-:S02]  /*5cf0*/  HADD2.F32 R65, -RZ, R65.H0_H0 ;  /* 0x20000041ff417230 */ /* 0x000fc40000004100 */
[----:B------:R-:W-:Y:S01]  /*5d00*/  FMUL.FTZ R163, R66, R163 ;  /* 0x000000a342a37220 */ /* 0x000fe20000410000 */
[-C--:B------:R-:W-:Y:S01]  /*5d10*/  FFMA.FTZ R63, R165, R50.reuse, -R12 ;  /* 0x00000032a53f7223 */ /* 0x080fe2000001080c */
[-C--:B------:R-:W-:Y:S01]  /*5d20*/  FFMA.FTZ R57, R172, R13.reuse, -R57 ;  /* 0x0000000dac397223 */ /* 0x080fe20000010839 */
[----:B------:R-:W-:Y:S02]  /*5d30*/  HADD2.F32 R66, -RZ, R109.H0_H0 ;  /* 0x2000006dff427230 */ /* 0x000fe40000004100 */
[----:B------:R-:W-:Y:S01]  /*5d40*/  FMUL.FTZ R50, R167, R50 ;  /* 0x00000032a7327220 */ /* 0x000fe20000410000 */
[----:B------:R-:W-:Y:S02]  /*5d50*/  HADD2.F32 R64, -RZ, R64.H0_H0 ;  /* 0x20000040ff407230 */ /* 0x000fe40000004100 */
[----:B------:R-:W-:Y:S01]  /*5d60*/  FMUL.FTZ R13, R174, R13 ;  /* 0x0000000dae0d7220 */ /* 0x000fe20000410000 */
[----:B------:R-:W-:Y:S01]  /*5d70*/  FMUL.FTZ R187, R65, R110 ;  /* 0x0000006e41bb7220 */ /* 0x000fe20000410000 */
[----:B------:R-:W-:-:S02]  /*5d80*/  FFMA.FTZ R50, R165, R58, R50 ;  /* 0x0000003aa5327223 */ /* 0x000fc40000010032 */
[----:B------:R-:W-:Y:S01]  /*5d90*/  FFMA.FTZ R13, R172, R51, R13 ;  /* 0x00000033ac0d7223 */ /* 0x000fe2000001000d */
[----:B------:R-:W-:Y:S01]  /*5da0*/  FMUL.FTZ R243, R64, R110 ;  /* 0x0000006e40f37220 */ /* 0x000fe20000410000 */
[----:B------:R-:W-:Y:S01]  /*5db0*/  FFMA.FTZ R58, R66, R187, R63 ;  /* 0x000000bb423a7223 */ /* 0x000fe2000001003f */
[----:B------:R-:W-:Y:S02]  /*5dc0*/  HADD2.F32 R61, -RZ, R61.H0_H0 ;  /* 0x2000003dff3d7230 */ /* 0x000fe40000004100 */
[----:B------:R-:W-:Y:S01]  /*5dd0*/  FMUL.FTZ R51, R170, R13 ;  /* 0x0000000daa337220 */ /* 0x000fe20000410000 */
[----:B------:R-:W-:Y:S01]  /*5de0*/  FFMA.FTZ R50, R66, R243, R50 ;  /* 0x000000f342327223 */ /* 0x000fe20000010032 */
[----:B------:R-:W-:Y:S01]  /*5df0*/  FMUL.FTZ R181, R163, R58 ;  /* 0x0000003aa3b57220 */ /* 0x000fe20000410000 */
[----:B------:R-:W-:Y:S02]  /*5e00*/  HADD2.F32 R63, -RZ, R107.H0_H0 ;  /* 0x2000006bff3f7230 */ /* 0x000fe40000004100 */
[----:B------:R-:W-:Y:S01]  /*5e10*/  FFMA.FTZ R12, R168, R57, -R51 ;  /* 0x00000039a80c7223 */ /* 0x000fe20000010833 */
[----:B------:R-:W-:-:S02]  /*5e20*/  HADD2.F32 R62, -RZ, R62.H0_H0 ;  /* 0x2000003eff3e7230 */ /* 0x000fc40000004100 */
[-C--:B------:R-:W-:Y:S01]  /*5e30*/  FFMA.FTZ R154, R162, R50.reuse, R181 ;  /* 0x00000032a29a7223 */ /* 0x080fe200000100b5 */
[----:B------:R-:W-:Y:S01]  /*5e40*/  FMUL.FTZ R57, R170, R57 ;  /* 0x00000039aa397220 */ /* 0x000fe20000410000 */
[----:B------:R-:W-:Y:S01]  /*5e50*/  FMUL.FTZ R181, R163, R50 ;  /* 0x00000032a3b57220 */ /* 0x000fe20000410000 */
[-C--:B------:R-:W-:Y:S01]  /*5e60*/  FMUL.FTZ R184, R61, R108.reuse ;  /* 0x0000006c3db87220 */ /* 0x080fe20000410000 */
[----:B------:R-:W-:Y:S01]  /*5e70*/  FMUL.FTZ R188, R62, R108 ;  /* 0x0000006c3ebc7220 */ /* 0x000fe20000410000 */
[----:B------:R-:W-:Y:S01]  /*5e80*/  FFMA.FTZ R50, R168, R13, R57 ;  /* 0x0000000da8327223 */ /* 0x000fe20000010039 */
[----:B------:R-:W-:Y:S01]  /*5e90*/  FFMA.FTZ R181, R162, R58, -R181 ;  /* 0x0000003aa2b57223 */ /* 0x000fe200000108b5 */
[----:B------:R-:W-:Y:S01]  /*5ea0*/  FFMA.FTZ R154, R63, R184, R154 ;  /* 0x000000b83f9a7223 */ /* 0x000fe2000001009a */
[C---:B------:R-:W-:Y:S01]  /*5eb0*/  FMUL.FTZ R58, R167.reuse, R12 ;  /* 0x0000000ca73a7220 */ /* 0x040fe20000410000 */
[----:B------:R-:W-:Y:S01]  /*5ec0*/  FMUL.FTZ R13, R167, R50 ;  /* 0x00000032a70d7220 */ /* 0x000fe20000410000 */
[----:B------:R-:W-:Y:S01]  /*5ed0*/  FFMA.FTZ R181, R63, R188, R181 ;  /* 0x000000bc3fb57223 */ /* 0x000fe200000100b5 */
[----:B------:R-:W-:Y:S01]  /*5ee0*/  FMUL.FTZ R51, R159, R154 ;  /* 0x0000009a9f337220 */ /* 0x000fe20000410000 */
[C---:B------:R-:W-:Y:S01]  /*5ef0*/  FFMA.FTZ R50, R165.reuse, R50, R58 ;  /* 0x00000032a5327223 */ /* 0x040fe2000001003a */
[----:B------:R-:W-:Y:S01]  /*5f00*/  FFMA.FTZ R13, R165, R12, -R13 ;  /* 0x0000000ca50d7223 */ /* 0x000fe2000001080d */
[----:B------:R-:W-:-:S02]  /*5f10*/  HADD2.F32 R60, -RZ, R60.H0_H0 ;  /* 0x2000003cff3c7230 */ /* 0x000fc40000004100 */
[-C--:B------:R-:W-:Y:S01]  /*5f20*/  FFMA.FTZ R12, R160, R181.reuse, -R51 ;  /* 0x000000b5a00c7223 */ /* 0x080fe20000010833 */
[----:B------:R-:W-:Y:S01]  /*5f30*/  FMUL.FTZ R51, R163, R50 ;  /* 0x00000032a3337220 */ /* 0x000fe20000410000 */
[----:B------:R-:W-:Y:S01]  /*5f40*/  FMUL.FTZ R57, R159, R181 ;  /* 0x000000b59f397220 */ /* 0x000fe20000410000 */
[----:B------:R-:W-:Y:S02]  /*5f50*/  HADD2.F32 R59, -RZ, R59.H0_H0 ;  /* 0x2000003bff3b7230 */ /* 0x000fe40000004100 */
[----:B------:R-:W-:Y:S01]  /*5f60*/  FMUL.FTZ R193, R60, R106 ;  /* 0x0000006a3cc17220 */ /* 0x000fe20000410000 */
[-C--:B------:R-:W-:Y:S01]  /*5f70*/  FFMA.FTZ R51, R162, R13.reuse, -R51 ;  /* 0x0000000da2337223 */ /* 0x080fe20000010833 */
[----:B------:R-:W-:Y:S02]  /*5f80*/  HADD2.F32 R58, -RZ, R105.H0_H0 ;  /* 0x20000069ff3a7230 */ /* 0x000fe40000004100 */
[----:B------:R-:W-:Y:S01]  /*5f90*/  FFMA.FTZ R57, R160, R154, R57 ;  /* 0x0000009aa0397223 */ /* 0x000fe20000010039 */
        /* <DEDUP_REMOVED lines=11> */
[----:B------:R-:W-:Y:S01]  /*6050*/  FFMA.FTZ R182, R153, R50, -R182 ;  /* 0x0000003299b67223 */ /* 0x000fe200000108b6 */
[----:B------:R-:W-:Y:S01]  /*6060*/  FFMA.FTZ R51, R160, R51, -R57 ;  /* 0x00000033a0337223 */ /* 0x000fe20000010839 */
[----:B------:R-:W-:Y:S01]  /*6070*/  @P3 LEA R50, R144, UR7, 0x3 ;  /* 0x0000000790323c11 */ /* 0x000fe2000f8e18ff */
[----:B------:R-:W-:-:S02]  /*6080*/  FMUL.FTZ R194, R152, R12 ;  /* 0x0000000c98c27220 */ /* 0x000fc40000410000 */
[-C--:B------:R-:W-:Y:S02]  /*6090*/  FMUL.FTZ R13, R152, R51.reuse ;  /* 0x00000033980d7220 */ /* 0x080fe40000410000 */
[C---:B------:R-:W-:Y:S02]  /*60a0*/  FFMA.FTZ R194, R153.reuse, R51, -R194 ;  /* 0x0000003399c27223 */ /* 0x040fe400000108c2 */
[----:B------:R-:W0:Y:S01]  /*60b0*/  @P3 LDS.64 R50, [R50+0x2d18] ;  /* 0x002d180032323984 */ /* 0x000e220000000a00 */
[----:B------:R-:W-:Y:S02]  /*60c0*/  HADD2.F32 R56, -RZ, R56.H0_H0 ;  /* 0x20000038ff387230 */ /* 0x000fe40000004100 */
[----:B------:R-:W-:Y:S02]  /*60d0*/  HADD2.F32 R9, -RZ, R9.H0_H0 ;  /* 0x20000009ff097230 */ /* 0x000fe40000004100 */
[----:B------:R-:W-:Y:S01]  /*60e0*/  FFMA.FTZ R181, R153, R154, R181 ;  /* 0x0000009a99b57223 */ /* 0x000fe200000100b5 */
[----:B------:R-:W-:-:S02]  /*60f0*/  HADD2.F32 R57, -RZ, R103.H0_H0 ;  /* 0x20000067ff397230 */ /* 0x000fc40000004100 */
[-C--:B------:R-:W-:Y:S01]  /*6100*/  FMUL.FTZ R190, R56, R104.reuse ;  /* 0x0000006838be7220 */ /* 0x080fe20000410000 */
[----:B------:R-:W-:Y:S01]  /*6110*/  BSSY B0, `(.L_x_16458) ;  /* 0x0000011000007945 */ /* 0x000fe20003800000 */
[----:B------:R-:W-:Y:S01]  /*6120*/  FMUL.FTZ R154, R9, R104 ;  /* 0x00000068099a7220 */ /* 0x000fe20000410000 */
[----:B------:R-:W-:Y:S01]  /*6130*/  FFMA.FTZ R13, R153, R12, R13 ;  /* 0x0000000c990d7223 */ /* 0x000fe2000001000d */
        /* <DEDUP_REMOVED lines=14> */
.L_x_16459:
[----:B------:R-:W-:Y:S05]  /*6220*/  BSYNC B0 ;  /* 0x0000000000007941 */ /* 0x000fea0003800000 */
.L_x_16458:
        /* <DEDUP_REMOVED lines=13> */
[----:B------:R-:W-:Y:S01]  /*6300*/  FMUL.FTZ R166, R5, R166 ;  /* 0x000000a605a67220 */ /* 0x000fe20000410000 */
[----:B-----5:R-:W-:Y:S01]  /*6310*/  SHFL.IDX PT, R55, R55, RZ, 0x1f ;  /* 0x00001fff37377589 */ /* 0x020fe200000e0000 */
        /* <DEDUP_REMOVED lines=24> */
[----:B------:R-:W-:Y:S02]  /*64a0*/  HADD2.F32 R182, -RZ, R157.H0_H0 ;  /* 0x2000009dffb67230 */ /* 0x000fe40000004100 */
[----:B------:R-:W-:Y:S01]  /*64b0*/  @P4 FADD.FTZ R192, R192, R199 ;  /* 0x000000c7c0c04221 */ /* 0x000fe20000010000 */
[----:B------:R-:W-:Y:S01]  /*64c0*/  @P4 FFMA.FTZ R194, R194, R13, -R12 ;  /* 0x0000000dc2c24223 */ /* 0x000fe2000001080c */
[----:B------:R-:W-:Y:S01]  /*64d0*/  HADD2.F32 R13, -RZ, R180.H0_H0 ;  /* 0x200000b4ff0d7230 */ /* 0x000fe20000004100 */
[----:B------:R-:W-:Y:S01]  /*64e0*/  FSEL R204, R204, R181, !P4 ;  /* 0x000000b5cccc7208 */ /* 0x000fe20006000000 */
[----:B------:R-:W-:Y:S01]  /*64f0*/  HADD2.F32 R181, -RZ, R158.H0_H0 ;  /* 0x2000009effb57230 */ /* 0x000fe20000004100 */
[----:B------:R-:W0:Y:S01]  /*6500*/  SHFL.UP PT, R201, R196, 0x4, RZ ;  /* 0x04800000c4c97989 */ /* 0x000e2200000e00ff */
[----:B------:R-:W-:Y:S01]  /*6510*/  FMUL.FTZ R182, R3, R182 ;  /* 0x000000b603b67220 */ /* 0x000fe20000410000 */
[----:B------:R-:W-:Y:S01]  /*6520*/  FMUL.FTZ R157, R0, R13 ;  /* 0x0000000d009d7220 */ /* 0x000fe20000410000 */
[----:B------:R-:W-:-:S02]  /*6530*/  HADD2.F32 R13, -RZ, R156.H0_H0 ;  /* 0x2000009cff0d7230 */ /* 0x000fc40000004100 */
[----:B------:R-:W-:Y:S01]  /*6540*/  FMUL.FTZ R158, R0, R181 ;  /* 0x000000b5009e7220 */ /* 0x000fe20000410000 */
[----:B------:R-:W-:Y:S01]  /*6550*/  ISETP.GE.AND P4, PT, R142, 0x4, PT ;  /* 0x000000048e00780c */ /* 0x000fe20003f86270 */
[-C--:B------:R-:W-:Y:S01]  /*6560*/  FMUL.FTZ R12, R152, R157.reuse ;  /* 0x0000009d980c7220 */ /* 0x080fe20000410000 */
[C---:B------:R-:W-:Y:S01]  /*6570*/  FMUL.FTZ R199, R153.reuse, R157 ;  /* 0x0000009d99c77220 */ /* 0x040fe20000410000 */
[----:B------:R-:W-:Y:S02]  /*6580*/  FMUL.FTZ R156, R2, R13 ;  /* 0x0000000d029c7220 */ /* 0x000fe40000410000 */
[-C--:B------:R-:W-:Y:S01]  /*6590*/  FFMA.FTZ R181, R153, R158.reuse, -R12 ;  /* 0x0000009e99b57223 */ /* 0x080fe2000001080c */
[----:B------:R-:W-:Y:S01]  /*65a0*/  FFMA.FTZ R12, -R152, R158, -R199 ;  /* 0x0000009e980c7223 */ /* 0x000fe200000109c7 */
[----:B------:R-:W1:Y:S02]  /*65b0*/  SHFL.UP PT, R13, R194, 0x4, RZ ;  /* 0x04800000c20d7989 */ /* 0x000e6400000e00ff */
[----:B------:R-:W-:Y:S01]  /*65c0*/  FADD.FTZ R180, R156, R181 ;  /* 0x000000b59cb47221 */ /* 0x000fe20000010000 */
[----:B------:R-:W-:Y:S01]  /*65d0*/  FADD.FTZ R203, -R155, R12 ;  /* 0x0000000c9bcb7221 */ /* 0x000fe20000010100 */
[----:B------:R-:W3:Y:S01]  /*65e0*/  SHFL.UP PT, R199, R192, 0x4, RZ ;  /* 0x04800000c0c77989 */ /* 0x000ee200000e00ff */
[----:B------:R-:W-:-:S02]  /*65f0*/  HADD2.F32 R12, -RZ, R161.H0_H0 ;  /* 0x200000a1ff0c7230 */ /* 0x000fc40000004100 */
[CC--:B------:R-:W-:Y:S01]  /*6600*/  FMUL.FTZ R205, R159.reuse, -R180.reuse ;  /* 0x800000b49fcd7220 */ /* 0x0c0fe20000410000 */
[-C--:B------:R-:W-:Y:S01]  /*6610*/  FMUL.FTZ R161, R159, -R203.reuse ;  /* 0x800000cb9fa17220 */ /* 0x080fe20000410000 */
[----:B------:R-:W4:Y:S02]  /*6620*/  SHFL.UP PT, R181, R204, 0x4, RZ ;  /* 0x04800000ccb57989 */ /* 0x000f2400000e00ff */
[C---:B------:R-:W-:Y:S01]  /*6630*/  FFMA.FTZ R205, R160.reuse, R203, R205 ;  /* 0x000000cba0cd7223 */ /* 0x040fe200000100cd */
[----:B------:R-:W-:Y:S01]  /*6640*/  FFMA.FTZ R180, R160, R180, -R161 ;  /* 0x000000b4a0b47223 */ /* 0x000fe200000108a1 */
[----:B------:R-:W-:Y:S02]  /*6650*/  FMUL.FTZ R161, R3, R12 ;  /* 0x0000000c03a17220 */ /* 0x000fe40000410000 */
[----:B------:R-:W-:Y:S02]  /*6660*/  FADD.FTZ R205, -R182, R205 ;  /* 0x000000cdb6cd7221 */ /* 0x000fe40000010100 */
[----:B------:R-:W-:-:S02]  /*6670*/  FADD.FTZ R180, R161, R180 ;  /* 0x000000b4a1b47221 */ /* 0x000fc40000010000 */
[C---:B------:R-:W-:Y:S02]  /*6680*/  FMUL.FTZ R203, R163.reuse, -R205 ;  /* 0x800000cda3cb7220 */ /* 0x040fe40000410000 */
[-C--:B------:R-:W-:Y:S02]  /*6690*/  FMUL.FTZ R206, R163, -R180.reuse ;  /* 0x800000b4a3ce7220 */ /* 0x080fe40000410000 */
[----:B------:R-:W-:Y:S01]  /*66a0*/  FFMA.FTZ R207, R162, R180, -R203 ;  /* 0x000000b4a2cf7223 */ /* 0x000fe200000108cb */
[C---:B0-----:R-:W-:Y:S01]  /*66b0*/  FMUL.FTZ R203, R204.reuse, R201 ;  /* 0x000000c9cccb7220 */ /* 0x041fe20000410000 */
[----:B-1----:R-:W-:Y:S01]  /*66c0*/  FMUL.FTZ R12, R204, R13 ;  /* 0x0000000dcc0c7220 */ /* 0x002fe20000410000 */
[----:B------:R-:W-:Y:S01]  /*66d0*/  FFMA.FTZ R206, R162, R205, R206 ;  /* 0x000000cda2ce7223 */ /* 0x000fe200000100ce */
[-C--:B---3--:R-:W-:Y:S01]  /*66e0*/  FMUL.FTZ R180, R204, R199.reuse ;  /* 0x000000c7ccb47220 */ /* 0x088fe20000410000 */
[C---:B------:R-:W-:Y:S01]  /*66f0*/  FFMA.FTZ R203, R194.reuse, R199, -R203 ;  /* 0x000000c7c2cb7223 */ /* 0x040fe200000108cb */
[-C--:B----4-:R-:W-:Y:S01]  /*6700*/  FFMA.FTZ R199, R194, R181.reuse, R12 ;  /* 0x000000b5c2c77223 */ /* 0x090fe2000001000c */
[----:B------:R-:W-:Y:S01]  /*6710*/  FMUL.FTZ R12, R204, R181 ;  /* 0x000000b5cc0c7220 */ /* 0x000fe20000410000 */
[----:B------:R-:W-:Y:S01]  /*6720*/  FFMA.FTZ R201, R194, R201, R180 ;  /* 0x000000c9c2c97223 */ /* 0x000fe200000100b4 */
[----:B------:R-:W-:-:S02]  /*6730*/  HADD2.F32 R181, -RZ, R164.H0_H0 ;  /* 0x200000a4ffb57230 */ /* 0x000fc40000004100 */
[----:B------:R-:W-:Y:S01]  /*6740*/  @P4 FADD.FTZ R192, R192, R203 ;  /* 0x000000cbc0c04221 */ /* 0x000fe20000010000 */
[----:B------:R-:W-:Y:S01]  /*6750*/  @P4 FFMA.FTZ R194, R194, R13, -R12 ;  /* 0x0000000dc2c24223 */ /* 0x000fe2000001080c */
[----:B------:R-:W-:Y:S01]  /*6760*/  @P4 FADD.FTZ R196, R196, R201 ;  /* 0x000000c9c4c44221 */ /* 0x000fe20000010000 */
[----:B------:R-:W-:Y:S01]  /*6770*/  FSEL R199, R204, R199, !P4 ;  /* 0x000000c7ccc77208 */ /* 0x000fe20006000000 */
[C---:B------:R-:W-:Y:S01]  /*6780*/  FMUL.FTZ R164, R4.reuse, R171 ;  /* 0x000000ab04a47220 */ /* 0x040fe20000410000 */
[----:B------:R-:W-:Y:S01]  /*6790*/  FMUL.FTZ R181, R4, R181 ;  /* 0x000000b504b57220 */ /* 0x000fe20000410000 */
[----:B------:R-:W-:Y:S01]  /*67a0*/  HADD2.F32 R180, -RZ, R169.H0_H0 ;  /* 0x200000a9ffb47230 */ /* 0x000fe20000004100 */
[----:B------:R-:W0:Y:S01]  /*67b0*/  SHFL.UP PT, R171, R196, 0x8, RZ ;  /* 0x05000000c4ab7989 */ /* 0x000e2200000e00ff */
[----:B------:R-:W-:Y:S01]  /*67c0*/  FADD.FTZ R204, R164, R207 ;  /* 0x000000cfa4cc7221 */ /* 0x000fe20000010000 */
[----:B------:R-:W-:Y:S01]  /*67d0*/  FADD.FTZ R206, -R181, R206 ;  /* 0x000000ceb5ce7221 */ /* 0x000fe20000010100 */
[----:B------:R-:W-:Y:S01]  /*67e0*/  ISETP.GE.AND P4, PT, R142, 0x8, PT ;  /* 0x000000088e00780c */ /* 0x000fe20003f86270 */
[----:B------:R-:W1:Y:S01]  /*67f0*/  SHFL.UP PT, R169, R192, 0x8, RZ ;  /* 0x05000000c0a97989 */ /* 0x000e6200000e00ff */
[C---:B------:R-:W-:Y:S01]  /*6800*/  FMUL.FTZ R203, R167.reuse, -R204 ;  /* 0x800000cca7cb7220 */ /* 0x040fe20000410000 */
[----:B------:R-:W-:Y:S01]  /*6810*/  FMUL.FTZ R208, R167, -R206 ;  /* 0x800000cea7d07220 */ /* 0x000fe20000410000 */
[----:B------:R-:W-:Y:S01]  /*6820*/  FMUL.FTZ R180, R5, R180 ;  /* 0x000000b405b47220 */ /* 0x000fe20000410000 */
[----:B------:R-:W3:Y:S01]  /*6830*/  SHFL.UP PT, R12, R194, 0x8, RZ ;  /* 0x05000000c20c7989 */ /* 0x000ee200000e00ff */
[C---:B------:R-:W-:Y:S01]  /*6840*/  FFMA.FTZ R203, R165.reuse, R206, R203 ;  /* 0x000000cea5cb7223 */ /* 0x040fe200000100cb */
[----:B------:R-:W-:-:S02]  /*6850*/  FFMA.FTZ R201, R165, R204, -R208 ;  /* 0x000000cca5c97223 */ /* 0x000fc400000108d0 */
[----:B------:R-:W4:Y:S01]  /*6860*/  SHFL.UP PT, R13, R199, 0x8, RZ ;  /* 0x05000000c70d7989 */ /* 0x000f2200000e00ff */
        /* <DEDUP_REMOVED lines=8> */
[C---:B------:R-:W-:Y:S01]  /*68f0*/  FFMA.FTZ R169, R194.reuse, R169, -R206 ;  /* 0x000000a9c2a97223 */ /* 0x040fe200000108ce */
[CC--:B---3--:R-:W-:Y:S01]  /*6900*/  FMUL.FTZ R204, R199.reuse, R12.reuse ;  /* 0x0000000cc7cc7220 */ /* 0x0c8fe20000410000 */
[----:B------:R-:W-:Y:S02]  /*6910*/  FFMA.FTZ R203, R194, R171, R203 ;  /* 0x000000abc2cb7223 */ /* 0x000fe400000100cb */
[----:B------:R-:W-:Y:S01]  /*6920*/  @P4 FADD.FTZ R192, R192, R169 ;  /* 0x000000a9c0c04221 */ /* 0x000fe20000010000 */
[----:B--2---:R-:W-:Y:S01]  /*6930*/  FMUL.FTZ R169, R152, R51 ;  /* 0x0000003398a97220 */ /* 0x004fe20000410000 */
[CC--:B----4-:R-:W-:Y:S01]  /*6940*/  FMUL.FTZ R201, R199.reuse, R13.reuse ;  /* 0x0000000dc7c97220 */ /* 0x0d0fe20000410000 */
[----:B------:R-:W-:Y:S01]  /*6950*/  FFMA.FTZ R204, R194, R13, R204 ;  /* 0x0000000dc2cc7223 */ /* 0x000fe200000100cc */
[----:B------:R-:W-:Y:S01]  /*6960*/  @P4 FADD.FTZ R196, R196, R203 ;  /* 0x000000cbc4c44221 */ /* 0x000fe20000010000 */
[----:B------:R-:W-:Y:S02]  /*6970*/  HADD2.F32 R171, -RZ, R14.H0_H0 ;  /* 0x2000000effab7230 */ /* 0x000fe40000004100 */
[----:B------:R-:W-:Y:S01]  /*6980*/  @P4 FFMA.FTZ R194, R194, R12, -R201 ;  /* 0x0000000cc2c24223 */ /* 0x000fe200000108c9 */
[----:B------:R-:W-:Y:S01]  /*6990*/  FMUL.FTZ R12, R152, -R50 ;  /* 0x80000032980c7220 */ /* 0x000fe20000410000 */
[----:B------:R-:W-:Y:S01]  /*69a0*/  FSEL R204, R199, R204, !P4 ;  /* 0x000000ccc7cc7208 */ /* 0x000fe20006000000 */
[C---:B------:R-:W-:Y:S01]  /*69b0*/  FFMA.FTZ R169, R153.reuse, R50, -R169 ;  /* 0x0000003299a97223 */ /* 0x040fe200000108a9 */
[----:B------:R-:W0:Y:S01]  /*69c0*/  SHFL.UP PT, R201, R192, 0x10, RZ ;  /* 0x06000000c0c97989 */ /* 0x000e2200000e00ff */
[----:B------:R-:W-:Y:S01]  /*69d0*/  FFMA.FTZ R12, R153, -R51, R12 ;  /* 0x80000033990c7223 */ /* 0x000fe2000001000c */
[----:B------:R-:W-:Y:S01]  /*69e0*/  FMUL.FTZ R171, R6, R171 ;  /* 0x000000ab06ab7220 */ /* 0x000fe20000410000 */
[CC--:B------:R-:W-:Y:S01]  /*69f0*/  FMUL.FTZ R207, R159.reuse, -R169.reuse ;  /* 0x800000a99fcf7220 */ /* 0x0c0fe20000410000 */
[----:B------:R-:W1:Y:S01]  /*6a00*/  SHFL.UP PT, R13, R194, 0x10, RZ ;  /* 0x06000000c20d7989 */ /* 0x000e6200000e00ff */
[-C--:B------:R-:W-:Y:S01]  /*6a10*/  FMUL.FTZ R205, R159, -R12.reuse ;  /* 0x8000000c9fcd7220 */ /* 0x080fe20000410000 */
[----:B------:R-:W-:Y:S01]  /*6a20*/  FADD.FTZ R211, -R171, R210 ;  /* 0x000000d2abd37221 */ /* 0x000fe20000010100 */
[C---:B------:R-:W-:Y:S01]  /*6a30*/  FFMA.FTZ R207, R160.reuse, R12, R207 ;  /* 0x0000000ca0cf7223 */ /* 0x040fe200000100cf */
[----:B------:R-:W2:Y:S01]  /*6a40*/  SHFL.UP PT, R199, R204, 0x10, RZ ;  /* 0x06000000ccc77989 */ /* 0x000ea200000e00ff */
[----:B------:R-:W-:Y:S01]  /*6a50*/  FFMA.FTZ R205, R160, R169, -R205 ;  /* 0x000000a9a0cd7223 */ /* 0x000fe200000108cd */
[----:B------:R-:W-:Y:S01]  /*6a60*/  FMUL.FTZ R169, R6, R15 ;  /* 0x0000000f06a97220 */ /* 0x000fe20000410000 */
[----:B------:R-:W-:Y:S01]  /*6a70*/  FMUL.FTZ R213, R174, -R211 ;  /* 0x800000d3aed57220 */ /* 0x000fe20000410000 */
[----:B------:R-:W3:Y:S01]  /*6a80*/  SHFL.UP PT, R203, R196, 0x10, RZ ;  /* 0x06000000c4cb7989 */ /* 0x000ee200000e00ff */
[----:B------:R-:W-:Y:S01]  /*6a90*/  FMUL.FTZ R15, R163, -R205 ;  /* 0x800000cda30f7220 */ /* 0x000fe20000410000 */
[----:B------:R-:W-:Y:S01]  /*6aa0*/  FADD.FTZ R209, R169, R208 ;  /* 0x000000d0a9d17221 */ /* 0x000fe20000010000 */
[-C--:B------:R-:W-:Y:S01]  /*6ab0*/  FMUL.FTZ R12, R163, -R207.reuse ;  /* 0x800000cfa30c7220 */ /* 0x080fe20000410000 */
[----:B------:R-:W-:Y:S01]  /*6ac0*/  ISETP.GE.AND P4, PT, R142, 0x10, PT ;  /* 0x000000108e00780c */ /* 0x000fe20003f86270 */
[----:B------:R-:W-:Y:S01]  /*6ad0*/  FFMA.FTZ R14, R162, R207, R15 ;  /* 0x000000cfa20e7223 */ /* 0x000fe2000001000f */
[-C--:B------:R-:W-:Y:S01]  /*6ae0*/  FFMA.FTZ R208, R172, R209.reuse, -R213 ;  /* 0x000000d1acd07223 */ /* 0x080fe200000108d5 */
[----:B------:R-:W-:Y:S01]  /*6af0*/  FMUL.FTZ R209, R174, -R209 ;  /* 0x800000d1aed17220 */ /* 0x000fe20000410000 */
[----:B------:R-:W-:Y:S01]  /*6b00*/  FFMA.FTZ R12, R162, R205, -R12 ;  /* 0x000000cda20c7223 */ /* 0x000fe2000001080c */
[----:B------:R-:W-:-:S02]  /*6b10*/  FMUL.FTZ R206, R167, -R14 ;  /* 0x8000000ea7ce7220 */ /* 0x000fc40000410000 */
[----:B------:R-:W-:Y:S01]  /*6b20*/  FFMA.FTZ R210, R172, R211, R209 ;  /* 0x000000d3acd27223 */ /* 0x000fe200000100d1 */
[-C--:B------:R-:W-:Y:S01]  /*6b30*/  FMUL.FTZ R209, R167, -R12.reuse ;  /* 0x8000000ca7d17220 */ /* 0x080fe20000410000 */
[C---:B------:R-:W-:Y:S01]  /*6b40*/  FFMA.FTZ R207, R165.reuse, R12, -R206 ;  /* 0x0000000ca5cf7223 */ /* 0x040fe200000108ce */
[C---:B0-----:R-:W-:Y:S01]  /*6b50*/  FMUL.FTZ R205, R204.reuse, R201 ;  /* 0x000000c9cccd7220 */ /* 0x041fe20000410000 */
[----:B-1----:R-:W-:Y:S01]  /*6b60*/  FMUL.FTZ R15, R204, R13 ;  /* 0x0000000dcc0f7220 */ /* 0x002fe20000410000 */
[----:B------:R-:W-:-:S03]  /*6b70*/  FFMA.FTZ R209, R165, R14, R209 ;  /* 0x0000000ea5d17223 */ /* 0x000fc600000100d1 */
[-C--:B--2---:R-:W-:Y:S01]  /*6b80*/  FFMA.FTZ R15, R194, R199.reuse, R15 ;  /* 0x000000c7c20f7223 */ /* 0x084fe2000001000f */
[C---:B------:R-:W-:Y:S01]  /*6b90*/  FMUL.FTZ R12, R204.reuse, R199 ;  /* 0x000000c7cc0c7220 */ /* 0x040fe20000410000 */
[----:B---3--:R-:W-:-:S03]  /*6ba0*/  FMUL.FTZ R14, R204, R203 ;  /* 0x000000cbcc0e7220 */ /* 0x008fc60000410000 */
[----:B------:R-:W-:Y:S01]  /*6bb0*/  FSEL R204, R204, R15, !P4 ;  /* 0x0000000fcccc7208 */ /* 0x000fe20006000000 */
[C---:B------:R-:W-:Y:S01]  /*6bc0*/  FFMA.FTZ R205, R194.reuse, R203, R205 ;  /* 0x000000cbc2cd7223 */ /* 0x040fe200000100cd */
[C---:B------:R-:W-:Y:S01]  /*6bd0*/  FFMA.FTZ R201, R194.reuse, R201, -R14 ;  /* 0x000000c9c2c97223 */ /* 0x040fe2000001080e */
[----:B------:R-:W-:Y:S01]  /*6be0*/  @P4 FFMA.FTZ R194, R194, R13, -R12 ;  /* 0x0000000dc2c24223 */ /* 0x000fe2000001080c */
[----:B------:R0:W-:Y:S01]  /*6bf0*/  SHFL.IDX PT, R203, R54, RZ, 0x1f ;  /* 0x00001fff36cb7589 */ /* 0x0001e200000e0000 */
[----:B------:R-:W-:Y:S01]  /*6c00*/  @P4 FADD.FTZ R196, R196, R205 ;  /* 0x000000cdc4c44221 */ /* 0x000fe20000010000 */
[----:B------:R-:W-:Y:S01]  /*6c10*/  @P4 FADD.FTZ R192, R192, R201 ;  /* 0x000000c9c0c04221 */ /* 0x000fe20000010000 */
[----:B------:R-:W-:Y:S01]  /*6c20*/  FMUL.FTZ R201, R170, -R207 ;  /* 0x800000cfaac97220 */ /* 0x000fe20000410000 */
[----:B------:R-:W1:Y:S01]  /*6c30*/  SHFL.UP PT, R204, R204, 0x1, RZ ;  /* 0x04200000cccc7989 */ /* 0x000e6200000e00ff */
[----:B------:R-:W-:Y:S01]  /*6c40*/  HFMA2.MMA R13, -RZ, RZ, 0, 0 ;  /* 0x00000000ff0d7435 */ /* 0x000fe200000001ff */
[----:B------:R-:W-:Y:S01]  /*6c50*/  MOV R12, 0x3f800000 ;  /* 0x3f800000000c7802 */ /* 0x000fe20000000f00 */
[----:B------:R-:W-:Y:S01]  /*6c60*/  FFMA.FTZ R211, R168, R209, R201 ;  /* 0x000000d1a8d37223 */ /* 0x000fe200000100c9 */
[----:B------:R2:W3:Y:S01]  /*6c70*/  SHFL.UP PT, R199, R194, 0x1, RZ ;  /* 0x04200000c2c77989 */ /* 0x0004e200000e00ff */
[----:B0-----:R-:W-:-:S02]  /*6c80*/  HADD2.F32 R54, -RZ, R175.H0_H0 ;  /* 0x200000afff367230 */ /* 0x001fc40000004100 */
[----:B------:R-:W-:Y:S01]  /*6c90*/  FMUL.FTZ R209, R170, -R209 ;  /* 0x800000d1aad17220 */ /* 0x000fe20000410000 */
[----:B------:R-:W-:Y:S01]  /*6ca0*/  FMUL.FTZ R201, R174, -R211 ;  /* 0x800000d3aec97220 */ /* 0x000fe20000410000 */
[----:B------:R-:W0:Y:S01]  /*6cb0*/  SHFL.UP PT, R192, R192, 0x1, RZ ;  /* 0x04200000c0c07989 */ /* 0x000e2200000e00ff */
[----:B------:R-:W-:Y:S01]  /*6cc0*/  CS2R R14, SRZ ;  /* 0x00000000000e7805 */ /* 0x000fe2000001ff00 */
[----:B------:R-:W-:Y:S01]  /*6cd0*/  FFMA.FTZ R209, R168, R207, -R209 ;  /* 0x000000cfa8d17223 */ /* 0x000fe200000108d1 */
[----:B------:R-:W-:Y:S01]  /*6ce0*/  @!P1 LEA R205, R81, UR7, 0x4 ;  /* 0x0000000751cd9c11 */ /* 0x000fe2000f8e20ff */
[----:B------:R-:W4:Y:S01]  /*6cf0*/  SHFL.UP PT, R196, R196, 0x1, RZ ;  /* 0x04200000c4c47989 */ /* 0x000f2200000e00ff */
[----:B--2---:R-:W-:Y:S02]  /*6d00*/  HADD2.F32 R194, -RZ, R173.H0_H0 ;  /* 0x200000adffc27230 */ /* 0x004fe40000004100 */
[C---:B------:R-:W-:Y:S01]  /*6d10*/  FMUL.FTZ R173, R7.reuse, R54 ;  /* 0x0000003607ad7220 */ /* 0x040fe20000410000 */
[-C--:B------:R-:W-:Y:S01]  /*6d20*/  FFMA.FTZ R207, R172, R209.reuse, -R201 ;  /* 0x000000d1accf7223 */ /* 0x080fe200000108c9 */
[----:B------:R-:W-:Y:S01]  /*6d30*/  FMUL.FTZ R209, R174, -R209 ;  /* 0x800000d1aed17220 */ /* 0x000fe20000410000 */
[----:B------:R2:W2:Y:S01]  /*6d40*/  @!P1 LDS.128 R12, [R205+0x2e10] ;  /* 0x002e1000cd0c9984 */ /* 0x0004a20000000c00 */
[----:B------:R-:W-:Y:S01]  /*6d50*/  FMUL.FTZ R175, R7, R194 ;  /* 0x000000c207af7220 */ /* 0x000fe20000410000 */
[----:B------:R-:W-:Y:S01]  /*6d60*/  FADD.FTZ R213, R173, R208 ;  /* 0x000000d0add57221 */ /* 0x000fe20000010000 */
[----:B------:R-:W-:Y:S01]  /*6d70*/  FFMA.FTZ R209, R172, R211, R209 ;  /* 0x000000d3acd17223 */ /* 0x000fe200000100d1 */
[----:B------:R-:W-:Y:S01]  /*6d80*/  ISETP.NE.AND P1, PT, R200, 0x1f, PT ;  /* 0x0000001fc800780c */ /* 0x000fe20003f25270 */
[----:B------:R-:W-:Y:S01]  /*6d90*/  FADD.FTZ R215, -R175, R210 ;  /* 0x000000d2afd77221 */ /* 0x000fe20000010100 */
[C---:B-1----:R-:W-:Y:S01]  /*6da0*/  FMUL.FTZ R54, R204.reuse, R203 ;  /* 0x000000cbcc367220 */ /* 0x042fe20000410000 */
[----:B------:R-:W-:-:S02]  /*6db0*/  FMUL.FTZ R204, R204, R55 ;  /* 0x00000037cccc7220 */ /* 0x000fc40000410000 */
[C---:B------:R-:W-:Y:S01]  /*6dc0*/  FMUL.FTZ R217, R176.reuse, -R215 ;  /* 0x800000d7b0d97220 */ /* 0x040fe20000410000 */
[C---:B---3--:R-:W-:Y:S01]  /*6dd0*/  FFMA.FTZ R201, R199.reuse, R55, R54 ;  /* 0x00000037c7c97223 */ /* 0x048fe20000010036 */
[----:B------:R-:W-:Y:S01]  /*6de0*/  FFMA.FTZ R199, R199, R203, -R204 ;  /* 0x000000cbc7c77223 */ /* 0x000fe200000108cc */
[----:B------:R-:W-:-:S03]  /*6df0*/  FMUL.FTZ R54, R176, -R209 ;  /* 0x800000d1b0367220 */ /* 0x000fc60000410000 */
[----:B0-----:R-:W-:Y:S01]  /*6e00*/  @P2 FADD.FTZ R203, R192, R199 ;  /* 0x000000c7c0cb2221 */ /* 0x001fe20000010000 */
[----:B------:R-:W-:Y:S01]  /*6e10*/  FFMA.FTZ R54, R178, R207, -R54 ;  /* 0x000000cfb2367223 */ /* 0x000fe20000010836 */
[----:B----4-:R-:W-:Y:S02]  /*6e20*/  @P2 FADD.FTZ R55, R196, R201 ;  /* 0x000000c9c4372221 */ /* 0x010fe40000010000 */
[C---:B------:R-:W-:Y:S01]  /*6e30*/  FMUL.FTZ R194, R53.reuse, R203 ;  /* 0x000000cb35c27220 */ /* 0x040fe20000410000 */
[-C--:B------:R-:W-:Y:S01]  /*6e40*/  FFMA.FTZ R196, R178, R213.reuse, -R217 ;  /* 0x000000d5b2c47223 */ /* 0x080fe200000108d9 */
[----:B------:R-:W-:Y:S01]  /*6e50*/  FMUL.FTZ R213, R176, -R213 ;  /* 0x800000d5b0d57220 */ /* 0x000fe20000410000 */
[-C--:B------:R-:W-:Y:S01]  /*6e60*/  FMUL.FTZ R199, R53, R55.reuse ;  /* 0x0000003735c77220 */ /* 0x080fe20000410000 */
[----:B------:R-:W-:Y:S01]  /*6e70*/  FFMA.FTZ R194, R52, R55, R194 ;  /* 0x0000003734c27223 */ /* 0x000fe200000100c2 */
[----:B------:R-:W-:Y:S02]  /*6e80*/  HADD2.F32 R55, -RZ, R177.H0_H0 ;  /* 0x200000b1ff377230 */ /* 0x000fe40000004100 */
[----:B------:R-:W-:Y:S01]  /*6e90*/  FMUL.FTZ R177, R8, R179 ;  /* 0x000000b308b17220 */ /* 0x000fe20000410000 */
[----:B------:R-:W-:Y:S01]  /*6ea0*/  FFMA.FTZ R192, R52, R203, -R199 ;  /* 0x000000cb34c07223 */ /* 0x000fe200000108c7 */
[----:B------:R-:W-:Y:S01]  /*6eb0*/  FFMA.FTZ R204, R178, R215, R213 ;  /* 0x000000d7b2cc7223 */ /* 0x000fe200000100d5 */
[----:B------:R-:W-:Y:S01]  /*6ec0*/  FMUL.FTZ R53, R176, -R207 ;  /* 0x800000cfb0357220 */ /* 0x000fe20000410000 */
[----:B------:R-:W-:Y:S01]  /*6ed0*/  FMUL.FTZ R179, R8, R55 ;  /* 0x0000003708b37220 */ /* 0x000fe20000410000 */
[----:B------:R-:W-:Y:S01]  /*6ee0*/  FADD.FTZ R197, R197, R192 ;  /* 0x000000c0c5c57221 */ /* 0x000fe20000010000 */
[----:B------:R-:W-:Y:S01]  /*6ef0*/  FADD.FTZ R238, R195, R194 ;  /* 0x000000c2c3ee7221 */ /* 0x000fe20000010000 */
[----:B------:R-:W-:Y:S01]  /*6f00*/  FFMA.FTZ R53, R178, R209, R53 ;  /* 0x000000d1b2357223 */ /* 0x000fe20000010035 */
[----:B------:R-:W-:Y:S01]  /*6f10*/  FADD.FTZ R55, R177, R196 ;  /* 0x000000c4b1377221 */ /* 0x000fe20000010000 */
[----:B------:R-:W-:Y:S01]  /*6f20*/  FADD.FTZ R192, -R179, R204 ;  /* 0x000000ccb3c07221 */ /* 0x000fe20000010100 */
[CC--:B------:R-:W-:Y:S01]  /*6f30*/  FMUL.FTZ R195, R176.reuse, R238.reuse ;  /* 0x000000eeb0c37220 */ /* 0x0c0fe20000410000 */
[-C--:B------:R-:W-:Y:S01]  /*6f40*/  FMUL.FTZ R199, R176, R197.reuse ;  /* 0x000000c5b0c77220 */ /* 0x080fe20000410000 */
[----:B------:R0:W1:Y:S02]  /*6f50*/  SHFL.DOWN PT, R206, R54, 0x1, 0x1f ;  /* 0x08201f0036ce7f89 */ /* 0x00006400000e0000 */
[C---:B------:R-:W-:Y:S01]  /*6f60*/  FFMA.FTZ R195, R178.reuse, R197, -R195 ;  /* 0x000000c5b2c37223 */ /* 0x040fe200000108c3 */
[----:B------:R-:W-:Y:S01]  /*6f70*/  FFMA.FTZ R52, R178, R238, R199 ;  /* 0x000000eeb2347223 */ /* 0x000fe200000100c7 */
[----:B------:R0:W3:Y:S04]  /*6f80*/  SHFL.DOWN PT, R196, R53, 0x1, 0x1f ;  /* 0x08201f0035c47f89 */ /* 0x0000e800000e0000 */
[----:B------:R0:W4:Y:S04]  /*6f90*/  SHFL.DOWN PT, R194, R55, 0x1, 0x1f ;  /* 0x08201f0037c27f89 */ /* 0x00012800000e0000 */
[----:B------:R0:W0:Y:S01]  /*6fa0*/  SHFL.DOWN PT, R204, R192, 0x1, 0x1f ;  /* 0x08201f00c0cc7f89 */ /* 0x00002200000e0000 */
[----:B--2---:R-:W-:Y:S05]  /*6fb0*/  @!P1 BRA `(.L_x_16461) ;  /* 0x00000000002c9947 */ /* 0x004fea0003800000 */
        /* <DEDUP_REMOVED lines=11> */
.L_x_16461:
[----:B------:R-:W-:Y:S05]  /*7070*/  BSYNC B0 ;  /* 0x0000000000007941 */ /* 0x000fea0003800000 */
.L_x_16460:
[----:B------:R-:W-:Y:S01]  /*7080*/  ISETP.GT.U32.AND P1, PT, R200, 0x1d, PT ;  /* 0x0000001dc800780c */ /* 0x000fe20003f24070 */
[C---:B------:R-:W-:Y:S01]  /*7090*/  FFMA.FTZ R239, R75.reuse, R186, R52 ;  /* 0x000000ba4bef7223 */ /* 0x040fe20000010034 */
[----:B------:R-:W-:Y:S01]  /*70a0*/  FFMA.FTZ R202, R75, R202, R195 ;  /* 0x000000ca4bca7223 */ /* 0x000fe200000100c3 */
[----:B------:R2:W2:Y:S01]  /*70b0*/  SHFL.DOWN PT, R186, R54, 0x2, 0x1f ;  /* 0x08401f0036ba7f89 */ /* 0x0004a200000e0000 */
[----:B------:R-:W-:Y:S01]  /*70c0*/  BSSY B0, `(.L_x_16462) ;  /* 0x0000014000007945 */ /* 0x000fe20003800000 */
[CC--:B------:R-:W-:Y:S01]  /*70d0*/  FMUL.FTZ R195, R174.reuse, R239.reuse ;  /* 0x000000efaec37220 */ /* 0x0c0fe20000410000 */
[-C--:B------:R-:W-:Y:S01]  /*70e0*/  FMUL.FTZ R52, R174, R202.reuse ;  /* 0x000000caae347220 */ /* 0x080fe20000410000 */
[----:B----4-:R4:W2:Y:S02]  /*70f0*/  SHFL.DOWN PT, R194, R53, 0x2, 0x1f ;  /* 0x08401f0035c27f89 */ /* 0x0108a400000e0000 */
[C---:B0-----:R-:W-:Y:S01]  /*7100*/  FFMA.FTZ R204, R172.reuse, R202, -R195 ;  /* 0x000000caaccc7223 */ /* 0x041fe200000108c3 */
[----:B------:R-:W-:Y:S01]  /*7110*/  FFMA.FTZ R195, R172, R239, R52 ;  /* 0x000000efacc37223 */ /* 0x000fe20000010034 */
[----:B---3--:R4:W0:Y:S04]  /*7120*/  SHFL.DOWN PT, R196, R55, 0x2, 0x1f ;  /* 0x08401f0037c47f89 */ /* 0x00882800000e0000 */
[----:B-1----:R4:W1:Y:S01]  /*7130*/  SHFL.DOWN PT, R206, R192, 0x2, 0x1f ;  /* 0x08401f00c0ce7f89 */ /* 0x00286200000e0000 */
[----:B------:R-:W-:Y:S05]  /*7140*/  @P1 BRA `(.L_x_16463) ;  /* 0x00000000002c1947 */ /* 0x000fea0003800000 */
[C---:B--2---:R-:W-:Y:S01]  /*7150*/  FMUL.FTZ R199, R53.reuse, R194 ;  /* 0x000000c235c77220 */ /* 0x044fe20000410000 */
[C---:B-1----:R-:W-:Y:S01]  /*7160*/  FMUL.FTZ R201, R53.reuse, R206 ;  /* 0x000000ce35c97220 */ /* 0x042fe20000410000 */
[C---:B0-----:R-:W-:Y:S01]  /*7170*/  FMUL.FTZ R203, R53.reuse, R196 ;  /* 0x000000c435cb7220 */ /* 0x041fe20000410000 */
        /* <DEDUP_REMOVED lines=8> */
.L_x_16463:
[----:B------:R-:W-:Y:S05]  /*7200*/  BSYNC B0 ;  /* 0x0000000000007941 */ /* 0x000fea0003800000 */
.L_x_16462:
[----:B------:R-:W-:Y:S01]  /*7210*/  ISETP.GT.U32.AND P1, PT, R200, 0x1b, PT ;  /* 0x0000001bc800780c */ /* 0x000fe20003f24070 */
[C---:B------:R-:W-:Y:S01]  /*7220*/  FFMA.FTZ R241, R70.reuse, R241, R195 ;  /* 0x000000f146f17223 */ /* 0x040fe200000100c3 */
[----:B------:R-:W-:Y:S01]  /*7230*/  FFMA.FTZ R204, R70, R183, R204 ;  /* 0x000000b746cc7223 */ /* 0x000fe200000100cc */
[----:B--2---:R2:W3:Y:S01]  /*7240*/  SHFL.DOWN PT, R186, R54, 0x4, 0x1f ;  /* 0x08801f0036ba7f89 */ /* 0x0044e200000e0000 */
[----:B------:R-:W-:Y:S01]  /*7250*/  BSSY B0, `(.L_x_16464) ;  /* 0x0000014000007945 */ /* 0x000fe20003800000 */
[CC--:B------:R-:W-:Y:S01]  /*7260*/  FMUL.FTZ R183, R170.reuse, R241.reuse ;  /* 0x000000f1aab77220 */ /* 0x0c0fe20000410000 */
[-C--:B------:R-:W-:Y:S01]  /*7270*/  FMUL.FTZ R52, R170, R204.reuse ;  /* 0x000000ccaa347220 */ /* 0x080fe20000410000 */
[----:B------:R2:W2:Y:S02]  /*7280*/  SHFL.DOWN PT, R194, R53, 0x4, 0x1f ;  /* 0x08801f0035c27f89 */ /* 0x0004a400000e0000 */
[C---:B------:R-:W-:Y:S01]  /*7290*/  FFMA.FTZ R234, R168.reuse, R204, -R183 ;  /* 0x000000cca8ea7223 */ /* 0x040fe200000108b7 */
[----:B------:R-:W-:Y:S01]  /*72a0*/  FFMA.FTZ R183, R168, R241, R52 ;  /* 0x000000f1a8b77223 */ /* 0x000fe20000010034 */
[----:B0-----:R0:W0:Y:S04]  /*72b0*/  SHFL.DOWN PT, R196, R55, 0x4, 0x1f ;  /* 0x08801f0037c47f89 */ /* 0x00102800000e0000 */
[----:B-1----:R1:W0:Y:S01]  /*72c0*/  SHFL.DOWN PT, R206, R192, 0x4, 0x1f ;  /* 0x08801f00c0ce7f89 */ /* 0x00222200000e0000 */
[----:B------:R-:W-:Y:S05]  /*72d0*/  @P1 BRA `(.L_x_16465) ;  /* 0x00000000002c1947 */ /* 0x000fea0003800000 */
[C---:B--2---:R-:W-:Y:S01]  /*72e0*/  FMUL.FTZ R195, R53.reuse, R194 ;  /* 0x000000c235c37220 */ /* 0x044fe20000410000 */
        /* <DEDUP_REMOVED lines=8> */
[----:B-1----:R-:W-:Y:S01]  /*7370*/  FADD.FTZ R192, R192, R201 ;  /* 0x000000c9c0c07221 */ /* 0x002fe20000010000 */
[----:B------:R-:W-:-:S07]  /*7380*/  MOV R54, R195 ;  /* 0x000000c300367202 */ /* 0x000fce0000000f00 */
.L_x_16465:
[----:B------:R-:W-:Y:S05]  /*7390*/  BSYNC B0 ;  /* 0x0000000000007941 */ /* 0x000fea0003800000 */
.L_x_16464:
[----:B------:R-:W-:Y:S01]  /*73a0*/  ISETP.GT.U32.AND P1, PT, R200, 0x17, PT ;  /* 0x00000017c800780c */ /* 0x000fe20003f24070 */
[C---:B0-----:R-:W-:Y:S01]  /*73b0*/  FFMA.FTZ R206, R68.reuse, R191, R183 ;  /* 0x000000bf44ce7223 */ /* 0x041fe200000100b7 */
[----:B------:R-:W-:Y:S01]  /*73c0*/  FFMA.FTZ R234, R68, R185, R234 ;  /* 0x000000b944ea7223 */ /* 0x000fe200000100ea */
[----:B--2---:R0:W2:Y:S01]  /*73d0*/  SHFL.DOWN PT, R194, R54, 0x8, 0x1f ;  /* 0x09001f0036c27f89 */ /* 0x0040a200000e0000 */
[----:B------:R-:W-:Y:S01]  /*73e0*/  BSSY B0, `(.L_x_16466) ;  /* 0x0000014000007945 */ /* 0x000fe20003800000 */
[C---:B------:R-:W-:Y:S01]  /*73f0*/  FMUL.FTZ R52, R167.reuse, R206 ;  /* 0x000000cea7347220 */ /* 0x040fe20000410000 */
[-C--:B------:R-:W-:Y:S01]  /*7400*/  FMUL.FTZ R183, R167, R234.reuse ;  /* 0x000000eaa7b77220 */ /* 0x080fe20000410000 */
[----:B------:R0:W0:Y:S02]  /*7410*/  SHFL.DOWN PT, R196, R53, 0x8, 0x1f ;  /* 0x09001f0035c47f89 */ /* 0x00002400000e0000 */
[C---:B------:R-:W-:Y:S01]  /*7420*/  FFMA.FTZ R52, R165.reuse, R234, -R52 ;  /* 0x000000eaa5347223 */ /* 0x040fe20000010834 */
[----:B------:R-:W-:Y:S01]  /*7430*/  FFMA.FTZ R183, R165, R206, R183 ;  /* 0x000000cea5b77223 */ /* 0x000fe200000100b7 */
[----:B---3--:R3:W0:Y:S04]  /*7440*/  SHFL.DOWN PT, R186, R55, 0x8, 0x1f ;  /* 0x09001f0037ba7f89 */ /* 0x00862800000e0000 */
[----:B------:R3:W0:Y:S01]  /*7450*/  SHFL.DOWN PT, R208, R192, 0x8, 0x1f ;  /* 0x09001f00c0d07f89 */ /* 0x00062200000e0000 */
[----:B------:R-:W-:Y:S05]  /*7460*/  @P1 BRA `(.L_x_16467) ;  /* 0x00000000002c1947 */ /* 0x000fea0003800000 */
[C---:B0-----:R-:W-:Y:S01]  /*7470*/  FMUL.FTZ R185, R53.reuse, R196 ;  /* 0x000000c435b97220 */ /* 0x041fe20000410000 */
[C---:B------:R-:W-:Y:S01]  /*7480*/  FMUL.FTZ R191, R53.reuse, R208 ;  /* 0x000000d035bf7220 */ /* 0x040fe20000410000 */
[C---:B------:R-:W-:Y:S01]  /*7490*/  FMUL.FTZ R195, R53.reuse, R186 ;  /* 0x000000ba35c37220 */ /* 0x040fe20000410000 */
[-C--:B--2-4-:R-:W-:Y:S01]  /*74a0*/  FMUL.FTZ R53, R53, R194.reuse ;  /* 0x000000c235357220 */ /* 0x094fe20000410000 */
[C---:B------:R-:W-:Y:S01]  /*74b0*/  FFMA.FTZ R185, R54.reuse, R194, -R185 ;  /* 0x000000c236b97223 */ /* 0x040fe200000108b9 */
[C---:B------:R-:W-:Y:S01]  /*74c0*/  FFMA.FTZ R186, R54.reuse, R186, -R191 ;  /* 0x000000ba36ba7223 */ /* 0x040fe200000108bf */
[C---:B------:R-:W-:Y:S01]  /*74d0*/  FFMA.FTZ R195, R54.reuse, R208, R195 ;  /* 0x000000d036c37223 */ /* 0x040fe200000100c3 */
[----:B------:R-:W-:Y:S02]  /*74e0*/  FFMA.FTZ R53, R54, R196, R53 ;  /* 0x000000c436357223 */ /* 0x000fe40000010035 */
[----:B---3--:R-:W-:Y:S01]  /*74f0*/  FADD.FTZ R55, R55, R186 ;  /* 0x000000ba37377221 */ /* 0x008fe20000010000 */
[----:B-1----:R-:W-:Y:S01]  /*7500*/  FADD.FTZ R192, R192, R195 ;  /* 0x000000c3c0c07221 */ /* 0x002fe20000010000 */
[----:B------:R-:W-:-:S07]  /*7510*/  MOV R54, R185 ;  /* 0x000000b900367202 */ /* 0x000fce0000000f00 */
.L_x_16467:
[----:B------:R-:W-:Y:S05]  /*7520*/  BSYNC B0 ;  /* 0x0000000000007941 */ /* 0x000fea0003800000 */
.L_x_16466:
[----:B------:R-:W-:Y:S01]  /*7530*/  ISETP.GT.U32.AND P1, PT, R200, 0xf, PT ;  /* 0x0000000fc800780c */ /* 0x000fe20003f24070 */
[C---:B------:R-:W-:Y:S01]  /*7540*/  FFMA.FTZ R243, R66.reuse, R243, R183 ;  /* 0x000000f342f37223 */ /* 0x040fe200000100b7 */
[----:B------:R-:W-:Y:S01]  /*7550*/  FFMA.FTZ R236, R66, R187, R52 ;  /* 0x000000bb42ec7223 */ /* 0x000fe20000010034 */
[----:B--2---:R2:W1:Y:S01]  /*7560*/  SHFL.DOWN PT, R194, R54, 0x10, 0x1f ;  /* 0x0a001f0036c27f89 */ /* 0x00446200000e0000 */
[----:B------:R-:W-:Y:S01]  /*7570*/  BSSY B0, `(.L_x_16468) ;  /* 0x0000014000007945 */ /* 0x000fe20003800000 */
[CC--:B------:R-:W-:Y:S01]  /*7580*/  FMUL.FTZ R183, R163.reuse, R243.reuse ;  /* 0x000000f3a3b77220 */ /* 0x0c0fe20000410000 */
[-C--:B0-----:R-:W-:Y:S01]  /*7590*/  FMUL.FTZ R186, R163, R236.reuse ;  /* 0x000000eca3ba7220 */ /* 0x081fe20000410000 */
        /* <DEDUP_REMOVED lines=14> */
[----:B---3--:R-:W-:Y:S01]  /*7680*/  FADD.FTZ R55, R55, R186 ;  /* 0x000000ba37377221 */ /* 0x008fe20000010000 */
[----:B------:R-:W-:Y:S01]  /*7690*/  FADD.FTZ R192, R192, R191 ;  /* 0x000000bfc0c07221 */ /* 0x000fe20000010000 */
[----:B------:R-:W-:-:S07]  /*76a0*/  MOV R54, R185 ;  /* 0x000000b900367202 */ /* 0x000fce0000000f00 */
.L_x_16469:
[----:B------:R-:W-:Y:S05]  /*76b0*/  BSYNC B0 ;  /* 0x0000000000007941 */ /* 0x000fea0003800000 */
.L_x_16468:
[C---:B------:R-:W-:Y:S01]  /*76c0*/  FFMA.FTZ R237, R63.reuse, R188, R52 ;  /* 0x000000bc3fed7223 */ /* 0x040fe20000010034 */
[----:B------:R-:W-:Y:S01]  /*76d0*/  SHFL.IDX PT, R191, R15, RZ, 0x1f ;  /* 0x00001fff0fbf7589 */ /* 0x000fe200000e0000 */
[----:B------:R-:W-:Y:S01]  /*76e0*/  FFMA.FTZ R52, R63, R184, R183 ;  /* 0x000000b83f347223 */ /* 0x000fe200000100b7 */
[C---:B------:R-:W-:Y:S01]  /*76f0*/  ISETP.NE.AND P1, PT, R144.reuse, RZ, PT ;  /* 0x000000ff9000720c */ /* 0x040fe20003f25270 */
[CC--:B------:R-:W-:Y:S01]  /*7700*/  FMUL.FTZ R183, R159.reuse, R237.reuse ;  /* 0x000000ed9fb77220 */ /* 0x0c0fe20000410000 */
[----:B------:R-:W-:Y:S01]  /*7710*/  SHFL.DOWN PT, R188, R53, 0x1, 0x1f ;  /* 0x08201f0035bc7f89 */ /* 0x000fe200000e0000 */
[-C--:B------:R-:W-:Y:S01]  /*7720*/  FMUL.FTZ R184, R159, R52.reuse ;  /* 0x000000349fb87220 */ /* 0x080fe20000410000 */
[----:B------:R-:W-:Y:S01]  /*7730*/  IADD3 R203, R144, 0x180, RZ ;  /* 0x0000018090cb7810 */ /* 0x000fe20007ffe0ff */
[C---:B------:R-:W-:Y:S01]  /*7740*/  FFMA.FTZ R183, R160.reuse, R52, R183 ;  /* 0x00000034a0b77223 */ /* 0x040fe200000100b7 */
[----:B------:R-:W1:Y:S01]  /*7750*/  SHFL.IDX PT, R187, R14, RZ, 0x1f ;  /* 0x00001fff0ebb7589 */ /* 0x000e6200000e0000 */
[----:B------:R-:W-:Y:S01]  /*7760*/  FFMA.FTZ R184, R160, R237, -R184 ;  /* 0x000000eda0b87223 */ /* 0x000fe200000108b8 */
[----:B------:R-:W-:Y:S01]  /*7770*/  IADD3 R205, R144, 0x1a0, RZ ;  /* 0x000001a090cd7810 */ /* 0x000fe20007ffe0ff */
[----:B------:R-:W-:Y:S01]  /*7780*/  FMUL.FTZ R242, R8, R197 ;  /* 0x000000c508f27220 */ /* 0x000fe20000410000 */
[----:B------:R-:W5:Y:S01]  /*7790*/  SHFL.DOWN PT, R195, R54, 0x1, 0x1f ;  /* 0x08201f0036c37f89 */ /* 0x000f6200000e0000 */
[----:B------:R-:W-:Y:S01]  /*77a0*/  FFMA.FTZ R232, R58, R189, R184 ;  /* 0x000000bd3ae87223 */ /* 0x000fe200000100b8 */
[C---:B------:R-:W-:Y:S01]  /*77b0*/  IADD3 R189, R144.reuse, 0xc0, RZ ;  /* 0x000000c090bd7810 */ /* 0x040fe20007ffe0ff */
[----:B------:R-:W-:Y:S01]  /*77c0*/  FMUL.FTZ R244, R5, R234 ;  /* 0x000000ea05f47220 */ /* 0x000fe20000410000 */
[----:B------:R2:W3:Y:S01]  /*77d0*/  SHFL.IDX PT, R186, R53, RZ, 0x1f ;  /* 0x00001fff35ba7589 */ /* 0x0004e200000e0000 */
[C---:B------:R-:W-:Y:S01]  /*77e0*/  IADD3 R207, R144.reuse, 0x1c0, RZ ;  /* 0x000001c090cf7810 */ /* 0x040fe20007ffe0ff */
[----:B------:R-:W-:Y:S01]  /*77f0*/  BSSY B0, `(.L_x_16470) ;  /* 0x000013e000007945 */ /* 0x000fe20003800000 */
[C---:B------:R-:W-:Y:S01]  /*7800*/  IADD3 R209, R144.reuse, 0x1e0, RZ ;  /* 0x000001e090d17810 */ /* 0x040fe20007ffe0ff */
[----:B------:R-:W3:Y:S01]  /*7810*/  SHFL.DOWN PT, R199, R55, 0x1, 0x1f ;  /* 0x08201f0037c77f89 */ /* 0x000ee200000e0000 */
[----:B------:R-:W-:-:S02]  /*7820*/  LEA.HI.SX32 R240, R144, R144, 0x1b ;  /* 0x0000009090f07211 */ /* 0x000fc400078fdaff */
[----:B0-----:R-:W-:Y:S01]  /*7830*/  LEA.HI.SX32 R196, R209, R144, 0x1b ;  /* 0x00000090d1c47211 */ /* 0x001fe200078fdaff */
[----:B------:R-:W0:Y:S01]  /*7840*/  SHFL.IDX PT, R185, R54, RZ, 0x1f ;  /* 0x00001fff36b97589 */ /* 0x000e2200000e0000 */
[----:B--2-4-:R-:W-:Y:S01]  /*7850*/  FFMA.FTZ R53, R58, R193, R183 ;  /* 0x000000c13a357223 */ /* 0x014fe200000100b7 */
[----:B------:R-:W-:Y:S02]  /*7860*/  IADD3 R193, R144, 0x100, RZ ;  /* 0x0000010090c17810 */ /* 0x000fe40007ffe0ff */
[----:B------:R-:W2:Y:S01]  /*7870*/  SHFL.DOWN PT, R201, R192, 0x1, 0x1f ;  /* 0x08201f00c0c97f89 */ /* 0x000ea200000e0000 */
[----:B------:R-:W-:Y:S01]  /*7880*/  FMUL.FTZ R184, R152, R53 ;  /* 0x0000003598b87220 */ /* 0x000fe20000410000 */
[----:B------:R-:W-:Y:S02]  /*7890*/  LEA R240, R240, UR7, 0x2 ;  /* 0x00000007f0f07c11 */ /* 0x000fe4000f8e10ff */
[----:B------:R-:W4:Y:S01]  /*78a0*/  SHFL.IDX PT, R54, R192, RZ, 0x1f ;  /* 0x00001fffc0367589 */ /* 0x000f2200000e0000 */
[----:B------:R-:W-:Y:S01]  /*78b0*/  FFMA.FTZ R184, R153, R232, -R184 ;  /* 0x000000e899b87223 */ /* 0x000fe200000108b8 */
[----:B-1----:R-:W-:Y:S01]  /*78c0*/  @P3 FMUL.FTZ R194, R188, R187 ;  /* 0x000000bbbcc23220 */ /* 0x002fe20000410000 */
[----:B------:R-:W-:Y:S01]  /*78d0*/  LEA R196, R196, UR7, 0x2 ;  /* 0x00000007c4c47c11 */ /* 0x000fe2000f8e10ff */
[----:B------:R1:W1:Y:S01]  /*78e0*/  SHFL.IDX PT, R183, R55, RZ, 0x1f ;  /* 0x00001fff37b77589 */ /* 0x00026200000e0000 */
[----:B------:R-:W-:Y:S01]  /*78f0*/  FFMA.FTZ R235, R57, R190, R184 ;  /* 0x000000be39eb7223 */ /* 0x000fe200000100b8 */
[-C--:B------:R-:W-:Y:S01]  /*7900*/  @P3 FMUL.FTZ R190, R188, R191.reuse ;  /* 0x000000bfbcbe3220 */ /* 0x080fe20000410000 */
[C---:B-----5:R-:W-:Y:S01]  /*7910*/  @P3 FFMA.FTZ R194, R195.reuse, R191, R194 ;  /* 0x000000bfc3c23223 */ /* 0x060fe200000100c2 */
[C---:B---3--:R-:W-:Y:S01]  /*7920*/  FMUL.FTZ R184, R186.reuse, R15 ;  /* 0x0000000fbab87220 */ /* 0x048fe20000410000 */
[----:B------:R-:W-:Y:S01]  /*7930*/  FMUL.FTZ R188, R186, R14 ;  /* 0x0000000ebabc7220 */ /* 0x000fe20000410000 */
[----:B------:R-:W-:Y:S01]  /*7940*/  @P3 FFMA.FTZ R190, R195, R187, -R190 ;  /* 0x000000bbc3be3223 */ /* 0x000fe200000108be */
[----:B------:R-:W-:-:S03]  /*7950*/  IADD3 R195, R144, 0x120, RZ ;  /* 0x0000012090c37810 */ /* 0x000fc60007ffe0ff */
[----:B------:R-:W-:Y:S01]  /*7960*/  @P3 FADD.FTZ R187, R199, R190 ;  /* 0x000000bec7bb3221 */ /* 0x000fe20000010000 */
[----:B------:R-:W-:Y:S01]  /*7970*/  IADD3 R199, R144, 0x140, RZ ;  /* 0x0000014090c77810 */ /* 0x000fe20007ffe0ff */
[C---:B0-----:R-:W-:Y:S01]  /*7980*/  FFMA.FTZ R184, R185.reuse, R14, -R184 ;  /* 0x0000000eb9b87223 */ /* 0x041fe200000108b8 */
[C---:B------:R-:W-:Y:S01]  /*7990*/  FMUL.FTZ R14, R186.reuse, R13 ;  /* 0x0000000dba0e7220 */ /* 0x040fe20000410000 */
[----:B------:R-:W-:Y:S01]  /*79a0*/  FFMA.FTZ R15, R185, R15, R188 ;  /* 0x0000000fb90f7223 */ /* 0x000fe200000100bc */
[-C--:B------:R-:W-:Y:S01]  /*79b0*/  FMUL.FTZ R190, R187, -R51.reuse ;  /* 0x80000033bbbe7220 */ /* 0x080fe20000410000 */
[----:B--2---:R-:W-:Y:S01]  /*79c0*/  @P3 FADD.FTZ R191, R201, R194 ;  /* 0x000000c2c9bf3221 */ /* 0x004fe20000010000 */
[-C--:B------:R-:W-:Y:S01]  /*79d0*/  FMUL.FTZ R186, R186, R12.reuse ;  /* 0x0000000cbaba7220 */ /* 0x080fe20000410000 */
[----:B------:R-:W-:Y:S01]  /*79e0*/  FFMA.FTZ R12, R185, R12, -R14 ;  /* 0x0000000cb90c7223 */ /* 0x000fe2000001080e */
[----:B------:R-:W-:Y:S01]  /*79f0*/  FMUL.FTZ R14, R152, R232 ;  /* 0x000000e8980e7220 */ /* 0x000fe20000410000 */
[C---:B------:R-:W-:Y:S01]  /*7a00*/  FMUL.FTZ R188, R191.reuse, -R51 ;  /* 0x80000033bfbc7220 */ /* 0x040fe20000410000 */
[-C--:B------:R-:W-:Y:S01]  /*7a10*/  FFMA.FTZ R190, R191, R50.reuse, R190 ;  /* 0x00000032bfbe7223 */ /* 0x080fe200000100be */
[----:B----4-:R-:W-:Y:S01]  /*7a20*/  FADD.FTZ R15, R54, R15 ;  /* 0x0000000f360f7221 */ /* 0x010fe20000010000 */
[----:B------:R-:W-:Y:S01]  /*7a30*/  FFMA.FTZ R13, R185, R13, R186 ;  /* 0x0000000db90d7223 */ /* 0x000fe200000100ba */
[----:B-1----:R-:W-:Y:S01]  /*7a40*/  FFMA.FTZ R55, R187, R50, -R188 ;  /* 0x00000032bb377223 */ /* 0x002fe200000108bc */
[----:B------:R-:W-:Y:S01]  /*7a50*/  FFMA.FTZ R50, R153, R53, R14 ;  /* 0x0000003599327223 */ /* 0x000fe2000001000e */
[----:B------:R-:W-:Y:S01]  /*7a60*/  FADD.FTZ R54, -R157, R190 ;  /* 0x000000be9d367221 */ /* 0x000fe20000010100 */
[----:B------:R-:W-:Y:S01]  /*7a70*/  SHF.L.U32 R157, R144, 0x4, RZ ;  /* 0x00000004909d7819 */ /* 0x000fe200000006ff */
[----:B------:R-:W-:Y:S01]  /*7a80*/  FADD.FTZ R55, R158, R55 ;  /* 0x000000379e377221 */ /* 0x000fe20000010000 */
[C---:B------:R-:W-:Y:S01]  /*7a90*/  FFMA.FTZ R50, R57.reuse, R154, R50 ;  /* 0x0000009a39327223 */ /* 0x040fe20000010032 */
[C---:B------:R-:W-:Y:S01]  /*7aa0*/  FMUL.FTZ R154, R152.reuse, -R54 ;  /* 0x80000036989a7220 */ /* 0x040fe20000410000 */
[----:B------:R-:W-:Y:S01]  /*7ab0*/  FMUL.FTZ R158, R57, R104 ;  /* 0x00000068399e7220 */ /* 0x000fe20000410000 */
[----:B------:R-:W-:Y:S01]  /*7ac0*/  FMUL.FTZ R51, R152, -R55 ;  /* 0x8000003798337220 */ /* 0x000fe20000410000 */
[----:B------:R-:W-:Y:S01]  /*7ad0*/  LEA.HI.SX32 R152, R157, R157, 0x1b ;  /* 0x0000009d9d987211 */ /* 0x000fe200078fdaff */
[----:B------:R-:W-:Y:S01]  /*7ae0*/  FFMA.FTZ R157, R153, R55, -R154 ;  /* 0x00000037999d7223 */ /* 0x000fe2000001089a */
[----:B------:R-:W-:Y:S01]  /*7af0*/  FADD.FTZ R14, R183, R184 ;  /* 0x000000b8b70e7221 */ /* 0x000fe20000010000 */
[----:B------:R-:W-:Y:S01]  /*7b00*/  FFMA.FTZ R154, R153, R54, R51 ;  /* 0x00000036999a7223 */ /* 0x000fe20000010033 */
[----:B------:R-:W-:Y:S01]  /*7b10*/  @!P1 LEA R183, R81, UR7, 0x4 ;  /* 0x0000000751b79c11 */ /* 0x000fe2000f8e20ff */
[----:B------:R-:W-:Y:S01]  /*7b20*/  FMUL.FTZ R184, R55, R104 ;  /* 0x0000006837b87220 */ /* 0x000fe20000410000 */
[----:B------:R-:W-:Y:S01]  /*7b30*/  LEA R51, R152, UR7, 0x2 ;  /* 0x0000000798337c11 */ /* 0x000fe2000f8e10ff */
[----:B------:R-:W-:Y:S01]  /*7b40*/  FADD.FTZ R153, -R155, R154 ;  /* 0x0000009a9b997221 */ /* 0x000fe20000010100 */
[-C--:B------:R-:W-:Y:S01]  /*7b50*/  FFMA.FTZ R154, R9, -R158.reuse, R50 ;  /* 0x8000009e099a7223 */ /* 0x080fe20000010032 */
[----:B------:R-:W-:Y:S01]  /*7b60*/  FADD.FTZ R152, R156, R157 ;  /* 0x0000009d9c987221 */ /* 0x000fe20000010000 */
[----:B------:R0:W-:Y:S01]  /*7b70*/  @!P1 STS.128 [R183+0x2e10], R12 ;  /* 0x002e100cb7009388 */ /* 0x0001e20000000c00 */
[----:B------:R-:W-:Y:S01]  /*7b80*/  FFMA.FTZ R155, R56, -R158, R235 ;  /* 0x8000009e389b7223 */ /* 0x000fe200000100eb */
[----:B------:R-:W-:Y:S01]  /*7b90*/  FMUL.FTZ R157, R154, R184 ;  /* 0x000000b89a9d7220 */ /* 0x000fe20000410000 */
[----:B------:R-:W-:Y:S01]  /*7ba0*/  FMUL.FTZ R185, R153, R106 ;  /* 0x0000006a99b97220 */ /* 0x000fe20000410000 */
[----:B------:R-:W-:Y:S01]  /*7bb0*/  FMUL.FTZ R186, R57, R184 ;  /* 0x000000b839ba7220 */ /* 0x000fe20000410000 */
[----:B------:R-:W-:Y:S01]  /*7bc0*/  IADD3 R187, R144, 0xa0, RZ ;  /* 0x000000a090bb7810 */ /* 0x000fe20007ffe0ff */
[----:B------:R-:W-:Y:S01]  /*7bd0*/  FFMA.FTZ R50, -R0, R50, -RZ ;  /* 0x0000003200327223 */ /* 0x000fe200000109ff */
[----:B------:R-:W-:-:S02]  /*7be0*/  IADD3 R191, R144, 0xe0, RZ ;  /* 0x000000e090bf7810 */ /* 0x000fc40007ffe0ff */
[----:B------:R-:W-:Y:S01]  /*7bf0*/  STS [R51+0x878], R186 ;  /* 0x000878ba33007388 */ /* 0x000fe20000000800 */
[----:B------:R-:W-:Y:S02]  /*7c00*/  IADD3 R201, R144, 0x160, RZ ;  /* 0x0000016090c97810 */ /* 0x000fe40007ffe0ff */
[-C--:B------:R-:W-:Y:S02]  /*7c10*/  LEA.HI.SX32 R190, R195, R144.reuse, 0x1b ;  /* 0x00000090c3be7211 */ /* 0x080fe400078fdaff */
[----:B------:R-:W-:Y:S01]  /*7c20*/  LEA.HI.SX32 R192, R201, R144, 0x1b ;  /* 0x00000090c9c07211 */ /* 0x000fe200078fdaff */
[----:B0-----:R-:W-:Y:S01]  /*7c30*/  FMUL.FTZ R12, R54, R104 ;  /* 0x00000068360c7220 */ /* 0x001fe20000410000 */
[CC--:B------:R-:W-:Y:S01]  /*7c40*/  FMUL.FTZ R13, R159.reuse, -R153.reuse ;  /* 0x800000999f0d7220 */ /* 0x0c0fe20000410000 */
[----:B------:R-:W-:Y:S01]  /*7c50*/  FMUL.FTZ R14, R159, -R152 ;  /* 0x800000989f0e7220 */ /* 0x000fe20000410000 */
[----:B------:R-:W-:Y:S01]  /*7c60*/  FMUL.FTZ R15, R58, R106 ;  /* 0x0000006a3a0f7220 */ /* 0x000fe20000410000 */
[-C--:B------:R-:W-:Y:S01]  /*7c70*/  FMUL.FTZ R188, R57, R12.reuse ;  /* 0x0000000c39bc7220 */ /* 0x080fe20000410000 */
[-C--:B------:R-:W-:Y:S01]  /*7c80*/  FMUL.FTZ R156, R154, R12.reuse ;  /* 0x0000000c9a9c7220 */ /* 0x080fe20000410000 */
[----:B------:R-:W-:Y:S01]  /*7c90*/  FFMA.FTZ R157, R155, R12, -R157 ;  /* 0x0000000c9b9d7223 */ /* 0x000fe2000001089d */
[C---:B------:R-:W-:Y:S01]  /*7ca0*/  FFMA.FTZ R12, R160.reuse, R152, -R13 ;  /* 0x00000098a00c7223 */ /* 0x040fe2000001080d */
[----:B------:R-:W-:Y:S01]  /*7cb0*/  FFMA.FTZ R13, R160, R153, R14 ;  /* 0x00000099a00d7223 */ /* 0x000fe2000001000e */
[----:B------:R-:W-:Y:S01]  /*7cc0*/  FMUL.FTZ R183, R152, R106 ;  /* 0x0000006a98b77220 */ /* 0x000fe20000410000 */
[----:B------:R-:W-:Y:S01]  /*7cd0*/  FFMA.FTZ R158, R60, -R15, R53 ;  /* 0x8000000f3c9e7223 */ /* 0x000fe20000010035 */
        /* <DEDUP_REMOVED lines=9> */
[C---:B------:R-:W-:Y:S01]  /*7d70*/  FFMA.FTZ R13, R162.reuse, R161, -R13 ;  /* 0x000000a1a20d7223 */ /* 0x040fe2000001080d */
[----:B------:R-:W-:Y:S01]  /*7d80*/  FFMA.FTZ R162, R162, R160, R163 ;  /* 0x000000a0a2a27223 */ /* 0x000fe200000100a3 */
[-C--:B------:R-:W-:Y:S01]  /*7d90*/  FMUL.FTZ R208, R158, R183.reuse ;  /* 0x000000b79ed07220 */ /* 0x080fe20000410000 */
[----:B------:R-:W-:Y:S01]  /*7da0*/  FFMA.FTZ R210, R159, R183, R210 ;  /* 0x000000b79fd27223 */ /* 0x000fe200000100d2 */
[----:B------:R-:W-:Y:S01]  /*7db0*/  FMUL.FTZ R229, R161, R108 ;  /* 0x0000006ca1e57220 */ /* 0x000fe20000410000 */
[----:B------:R-:W-:Y:S01]  /*7dc0*/  FADD.FTZ R163, -R181, R162 ;  /* 0x000000a2b5a37221 */ /* 0x000fe20000010100 */
[----:B------:R-:W-:Y:S01]  /*7dd0*/  FADD.FTZ R162, R164, R13 ;  /* 0x0000000da4a27221 */ /* 0x000fe20000010000 */
[----:B------:R-:W-:Y:S01]  /*7de0*/  FFMA.FTZ R164, R64, -R15, R243 ;  /* 0x8000000f40a47223 */ /* 0x000fe200000100f3 */
[----:B------:R-:W-:Y:S01]  /*7df0*/  FMUL.FTZ R182, R63, R229 ;  /* 0x000000e53fb67220 */ /* 0x000fe20000410000 */
[CC--:B------:R-:W-:Y:S01]  /*7e00*/  FMUL.FTZ R12, R167.reuse, -R163.reuse ;  /* 0x800000a3a70c7220 */ /* 0x0c0fe20000410000 */
[----:B0-----:R-:W-:Y:S01]  /*7e10*/  FMUL.FTZ R14, R167, -R162 ;  /* 0x800000a2a70e7220 */ /* 0x001fe20000410000 */
[-C--:B------:R-:W-:Y:S01]  /*7e20*/  FMUL.FTZ R183, R163, R110.reuse ;  /* 0x0000006ea3b77220 */ /* 0x080fe20000410000 */
[----:B------:R-:W-:Y:S01]  /*7e30*/  FMUL.FTZ R181, R162, R110 ;  /* 0x0000006ea2b57220 */ /* 0x000fe20000410000 */
[C---:B------:R-:W-:Y:S01]  /*7e40*/  FFMA.FTZ R13, R165.reuse, R162, -R12 ;  /* 0x000000a2a50d7223 */ /* 0x040fe2000001080c */
[----:B------:R-:W-:Y:S01]  /*7e50*/  FFMA.FTZ R167, R165, R163, R14 ;  /* 0x000000a3a5a77223 */ /* 0x000fe2000001000e */
[----:B------:R0:W-:Y:S01]  /*7e60*/  STS [R51+0x868], R182 ;  /* 0x000868b633007388 */ /* 0x0001e20000000800 */
[----:B------:R-:W-:Y:S01]  /*7e70*/  FMUL.FTZ R214, R164, R181 ;  /* 0x000000b5a4d67220 */ /* 0x000fe20000410000 */
[----:B------:R-:W-:Y:S01]  /*7e80*/  FADD.FTZ R165, R166, R13 ;  /* 0x0000000da6a57221 */ /* 0x000fe20000010000 */
[----:B------:R-:W-:Y:S01]  /*7e90*/  FFMA.FTZ R166, R65, -R15, R236 ;  /* 0x8000000f41a67223 */ /* 0x000fe200000100ec */
[----:B------:R-:W-:Y:S01]  /*7ea0*/  FMUL.FTZ R13, R164, R183 ;  /* 0x000000b7a40d7220 */ /* 0x000fe20000410000 */
[----:B------:R-:W-:Y:S01]  /*7eb0*/  FADD.FTZ R167, -R180, R167 ;  /* 0x000000a7b4a77221 */ /* 0x000fe20000010100 */
[----:B------:R-:W-:Y:S01]  /*7ec0*/  FMUL.FTZ R15, R68, R112 ;  /* 0x00000070440f7220 */ /* 0x000fe20000410000 */
[----:B------:R-:W-:Y:S01]  /*7ed0*/  FMUL.FTZ R227, R160, R108 ;  /* 0x0000006ca0e37220 */ /* 0x000fe20000410000 */
[----:B------:R-:W-:Y:S01]  /*7ee0*/  FFMA.FTZ R216, R166, R181, R13 ;  /* 0x000000b5a6d87223 */ /* 0x000fe2000001000d */
[C---:B------:R-:W-:Y:S01]  /*7ef0*/  FMUL.FTZ R13, R170.reuse, -R167 ;  /* 0x800000a7aa0d7220 */ /* 0x040fe20000410000 */
[----:B------:R-:W-:Y:S01]  /*7f00*/  FMUL.FTZ R170, R170, -R165 ;  /* 0x800000a5aaaa7220 */ /* 0x000fe20000410000 */
[----:B0-----:R-:W-:Y:S01]  /*7f10*/  FMUL.FTZ R182, R66, R181 ;  /* 0x000000b542b67220 */ /* 0x001fe20000410000 */
[-C--:B------:R-:W-:Y:S01]  /*7f20*/  FMUL.FTZ R181, R167, R112.reuse ;  /* 0x00000070a7b57220 */ /* 0x080fe20000410000 */
[C---:B------:R-:W-:Y:S01]  /*7f30*/  FFMA.FTZ R12, R168.reuse, R165, -R13 ;  /* 0x000000a5a80c7223 */ /* 0x040fe2000001080d */
[----:B------:R-:W-:Y:S01]  /*7f40*/  FFMA.FTZ R14, R168, R167, R170 ;  /* 0x000000a7a80e7223 */ /* 0x000fe200000100aa */
[-C--:B------:R-:W-:Y:S01]  /*7f50*/  FFMA.FTZ R168, R69, -R15.reuse, R206 ;  /* 0x8000000f45a87223 */ /* 0x080fe200000100ce */
[----:B------:R-:W-:Y:S01]  /*7f60*/  FFMA.FTZ R170, R67, -R15, R234 ;  /* 0x8000000f43aa7223 */ /* 0x000fe200000100ea */
[----:B------:R-:W-:Y:S01]  /*7f70*/  FMUL.FTZ R13, R165, R112 ;  /* 0x00000070a50d7220 */ /* 0x000fe20000410000 */
[----:B------:R-:W-:Y:S01]  /*7f80*/  FADD.FTZ R171, -R171, R14 ;  /* 0x0000000eabab7221 */ /* 0x000fe20000010100 */
[C---:B------:R-:W-:Y:S01]  /*7f90*/  FMUL.FTZ R15, R168.reuse, R181 ;  /* 0x000000b5a80f7220 */ /* 0x040fe20000410000 */
[----:B------:R-:W-:Y:S01]  /*7fa0*/  FADD.FTZ R169, R169, R12 ;  /* 0x0000000ca9a97221 */ /* 0x000fe20000010000 */
[-C--:B------:R-:W-:Y:S01]  /*7fb0*/  FMUL.FTZ R220, R168, R13.reuse ;  /* 0x0000000da8dc7220 */ /* 0x080fe20000410000 */
[-C--:B------:R-:W-:Y:S01]  /*7fc0*/  FMUL.FTZ R180, R68, R13.reuse ;  /* 0x0000000d44b47220 */ /* 0x080fe20000410000 */
[----:B------:R-:W-:Y:S01]  /*7fd0*/  FFMA.FTZ R218, R170, R13, R15 ;  /* 0x0000000daada7223 */ /* 0x000fe2000001000f */
[C---:B------:R-:W-:Y:S01]  /*7fe0*/  FMUL.FTZ R13, R174.reuse, -R171 ;  /* 0x800000abae0d7220 */ /* 0x040fe20000410000 */
[----:B------:R-:W-:Y:S01]  /*7ff0*/  FMUL.FTZ R174, R174, -R169 ;  /* 0x800000a9aeae7220 */ /* 0x000fe20000410000 */
[-C--:B------:R-:W-:Y:S01]  /*8000*/  FMUL.FTZ R15, R70, R114.reuse ;  /* 0x00000072460f7220 */ /* 0x080fe20000410000 */
[----:B------:R0:W-:Y:S01]  /*8010*/  STS [R51+0x860], R182 ;  /* 0x000860b633007388 */ /* 0x0001e20000000800 */
[----:B------:R-:W-:Y:S01]  /*8020*/  FFMA.FTZ R220, R170, R181, -R220 ;  /* 0x000000b5aadc7223 */ /* 0x000fe200000108dc */
[C---:B------:R-:W-:Y:S01]  /*8030*/  FFMA.FTZ R12, R172.reuse, R169, -R13 ;  /* 0x000000a9ac0c7223 */ /* 0x040fe2000001080d */
[----:B------:R-:W-:Y:S01]  /*8040*/  FFMA.FTZ R14, R172, R171, R174 ;  /* 0x000000abac0e7223 */ /* 0x000fe200000100ae */
[-C--:B------:R-:W-:Y:S01]  /*8050*/  FFMA.FTZ R172, R72, -R15.reuse, R241 ;  /* 0x8000000f48ac7223 */ /* 0x080fe200000100f1 */
[----:B------:R-:W-:Y:S01]  /*8060*/  FFMA.FTZ R174, R71, -R15, R204 ;  /* 0x8000000f47ae7223 */ /* 0x000fe200000100cc */
[-C--:B------:R-:W-:Y:S01]  /*8070*/  FMUL.FTZ R13, R169, R114.reuse ;  /* 0x00000072a90d7220 */ /* 0x080fe20000410000 */
[----:B------:R-:W-:Y:S01]  /*8080*/  FADD.FTZ R175, -R175, R14 ;  /* 0x0000000eafaf7221 */ /* 0x000fe20000010100 */
[----:B------:R1:W-:Y:S01]  /*8090*/  STS [R51+0x858], R180 ;  /* 0x000858b433007388 */ /* 0x0003e20000000800 */
[----:B------:R-:W-:Y:S01]  /*80a0*/  FADD.FTZ R173, R173, R12 ;  /* 0x0000000cadad7221 */ /* 0x000fe20000010000 */
[----:B0-----:R-:W-:Y:S01]  /*80b0*/  FMUL.FTZ R182, R68, R181 ;  /* 0x000000b544b67220 */ /* 0x001fe20000410000 */
[----:B------:R-:W-:Y:S01]  /*80c0*/  FMUL.FTZ R181, R171, R114 ;  /* 0x00000072abb57220 */ /* 0x000fe20000410000 */
[C---:B------:R-:W-:Y:S01]  /*80d0*/  FMUL.FTZ R224, R172.reuse, R13 ;  /* 0x0000000dace07220 */ /* 0x040fe20000410000 */
[----:B------:R-:W-:Y:S01]  /*80e0*/  FFMA.FTZ R156, R155, R184, R156 ;  /* 0x000000b89b9c7223 */ /* 0x000fe2000001009c */
[----:B------:R-:W-:Y:S01]  /*80f0*/  FMUL.FTZ R184, R63, R227 ;  /* 0x000000e33fb87220 */ /* 0x000fe20000410000 */
[----:B------:R-:W-:Y:S01]  /*8100*/  FMUL.FTZ R15, R172, R181 ;  /* 0x000000b5ac0f7220 */ /* 0x000fe20000410000 */
[----:B------:R-:W-:Y:S01]  /*8110*/  FFMA.FTZ R214, R166, R183, -R214 ;  /* 0x000000b7a6d67223 */ /* 0x000fe200000108d6 */
[----:B------:R0:W-:Y:S01]  /*8120*/  STS [R51+0x85c], R182 ;  /* 0x00085cb633007388 */ /* 0x0001e20000000800 */
[-C--:B-1----:R-:W-:Y:S01]  /*8130*/  FMUL.FTZ R180, R70, R13.reuse ;  /* 0x0000000d46b47220 */ /* 0x082fe20000410000 */
[----:B------:R-:W-:Y:S01]  /*8140*/  FFMA.FTZ R222, R174, R13, R15 ;  /* 0x0000000daede7223 */ /* 0x000fe2000001000f */
[C---:B------:R-:W-:Y:S01]  /*8150*/  FMUL.FTZ R13, R176.reuse, -R175 ;  /* 0x800000afb00d7220 */ /* 0x040fe20000410000 */
[-C--:B------:R-:W-:Y:S01]  /*8160*/  FMUL.FTZ R176, R176, -R173.reuse ;  /* 0x800000adb0b07220 */ /* 0x080fe20000410000 */
[----:B------:R1:W-:Y:S01]  /*8170*/  STS [R51+0x86c], R184 ;  /* 0x00086cb833007388 */ /* 0x0003e20000000800 */
[-C--:B------:R-:W-:Y:S01]  /*8180*/  FMUL.FTZ R15, R173, R116.reuse ;  /* 0x00000074ad0f7220 */ /* 0x080fe20000410000 */
[C---:B------:R-:W-:Y:S01]  /*8190*/  FFMA.FTZ R12, R178.reuse, R173, -R13 ;  /* 0x000000adb20c7223 */ /* 0x040fe2000001080d */
[CC--:B------:R-:W-:Y:S01]  /*81a0*/  FMUL.FTZ R13, R75.reuse, R116.reuse ;  /* 0x000000744b0d7220 */ /* 0x0c0fe20000410000 */
[----:B------:R-:W-:Y:S01]  /*81b0*/  FFMA.FTZ R14, R178, R175, R176 ;  /* 0x000000afb20e7223 */ /* 0x000fe200000100b0 */
[----:B0-----:R-:W-:Y:S01]  /*81c0*/  FMUL.FTZ R182, R75, R15 ;  /* 0x0000000f4bb67220 */ /* 0x001fe20000410000 */
[----:B------:R-:W-:Y:S01]  /*81d0*/  FADD.FTZ R177, R177, R12 ;  /* 0x0000000cb1b17221 */ /* 0x000fe20000010000 */
[-C--:B------:R-:W-:Y:S01]  /*81e0*/  FFMA.FTZ R176, R74, -R13.reuse, R239 ;  /* 0x8000000d4ab07223 */ /* 0x080fe200000100ef */
[----:B------:R-:W-:Y:S01]  /*81f0*/  FFMA.FTZ R178, R73, -R13, R202 ;  /* 0x8000000d49b27223 */ /* 0x000fe200000100ca */
[----:B------:R-:W-:Y:S01]  /*8200*/  FADD.FTZ R179, -R179, R14 ;  /* 0x0000000eb3b37221 */ /* 0x000fe20000010100 */
[----:B-1----:R-:W-:Y:S01]  /*8210*/  FMUL.FTZ R184, R66, R183 ;  /* 0x000000b742b87220 */ /* 0x002fe20000410000 */
[----:B------:R-:W-:Y:S01]  /*8220*/  FMUL.FTZ R183, R175, R116 ;  /* 0x00000074afb77220 */ /* 0x000fe20000410000 */
[----:B------:R0:W-:Y:S01]  /*8230*/  STS [R51+0x848], R182 ;  /* 0x000848b633007388 */ /* 0x0001e20000000800 */
[-C--:B------:R-:W-:Y:S01]  /*8240*/  FMUL.FTZ R231, R179, R118.reuse ;  /* 0x00000076b3e77220 */ /* 0x080fe20000410000 */
[----:B------:R-:W-:Y:S01]  /*8250*/  FMUL.FTZ R186, R58, R185 ;  /* 0x000000b93aba7220 */ /* 0x000fe20000410000 */
[----:B------:R-:W-:Y:S01]  /*8260*/  FMUL.FTZ R13, R176, R183 ;  /* 0x000000b7b00d7220 */ /* 0x000fe20000410000 */
[----:B------:R1:W-:Y:S01]  /*8270*/  STS [R51+0x864], R184 ;  /* 0x000864b833007388 */ /* 0x0003e20000000800 */
[----:B------:R-:W-:Y:S01]  /*8280*/  FFMA.FTZ R224, R174, R181, -R224 ;  /* 0x000000b5aee07223 */ /* 0x000fe200000108e0 */
[----:B------:R-:W-:Y:S01]  /*8290*/  FFMA.FTZ R208, R159, R185, -R208 ;  /* 0x000000b99fd07223 */ /* 0x000fe200000108d0 */
[----:B------:R-:W-:Y:S01]  /*82a0*/  FFMA.FTZ R226, R178, R15, R13 ;  /* 0x0000000fb2e27223 */ /* 0x000fe2000001000d */
[-C--:B------:R-:W-:Y:S01]  /*82b0*/  FMUL.FTZ R13, R177, R118.reuse ;  /* 0x00000076b10d7220 */ /* 0x080fe20000410000 */
[----:B------:R2:W-:Y:S01]  /*82c0*/  STS [R51+0x87c], R188 ;  /* 0x00087cbc33007388 */ /* 0x0005e20000000800 */
[----:B0-----:R-:W-:Y:S01]  /*82d0*/  FMUL.FTZ R182, R76, R231 ;  /* 0x000000e74cb67220 */ /* 0x001fe20000410000 */
[----:B------:R-:W-:Y:S01]  /*82e0*/  FMUL.FTZ R15, R176, R15 ;  /* 0x0000000fb00f7220 */ /* 0x000fe20000410000 */
[----:B------:R-:W-:Y:S01]  /*82f0*/  FMUL.FTZ R14, R76, R13 ;  /* 0x0000000d4c0e7220 */ /* 0x000fe20000410000 */
[----:B------:R0:W-:Y:S01]  /*8300*/  STS [R51+0x874], R186 ;  /* 0x000874ba33007388 */ /* 0x0001e20000000800 */
[----:B-1----:R-:W-:Y:S01]  /*8310*/  FMUL.FTZ R184, R70, R181 ;  /* 0x000000b546b87220 */ /* 0x002fe20000410000 */
[----:B------:R-:W-:Y:S01]  /*8320*/  FMUL.FTZ R181, R76, R118 ;  /* 0x000000764cb57220 */ /* 0x000fe20000410000 */
[----:B------:R-:W-:Y:S01]  /*8330*/  FFMA.FTZ R228, R178, R183, -R15 ;  /* 0x000000b7b2e47223 */ /* 0x000fe2000001080f */
[----:B------:R1:W-:Y:S01]  /*8340*/  STS [R51+0x850], R180 ;  /* 0x000850b433007388 */ /* 0x0003e20000000800 */
[----:B------:R-:W-:Y:S01]  /*8350*/  IADD3 R185, R144, 0x80, RZ ;  /* 0x0000008090b97810 */ /* 0x000fe20007ffe0ff */
[----:B------:R-:W-:Y:S01]  /*8360*/  FMUL.FTZ R202, R7, R202 ;  /* 0x000000ca07ca7220 */ /* 0x000fe20000410000 */
[-C--:B--2---:R-:W-:Y:S01]  /*8370*/  LEA.HI.SX32 R188, R191, R144.reuse, 0x1b ;  /* 0x00000090bfbc7211 */ /* 0x084fe200078fdaff */
[----:B------:R2:W-:Y:S01]  /*8380*/  STS [R51+0x854], R184 ;  /* 0x000854b833007388 */ /* 0x0005e20000000800 */
[----:B------:R-:W-:Y:S01]  /*8390*/  LEA.HI.SX32 R185, R185, R144, 0x1b ;  /* 0x00000090b9b97211 */ /* 0x000fe200078fdaff */
[----:B------:R-:W-:Y:S01]  /*83a0*/  FMUL.FTZ R204, R6, R204 ;  /* 0x000000cc06cc7220 */ /* 0x000fe20000410000 */
[-C--:B0-----:R-:W-:Y:S01]  /*83b0*/  LEA.HI.SX32 R186, R187, R144.reuse, 0x1b ;  /* 0x00000090bbba7211 */ /* 0x081fe200078fdaff */
[----:B------:R0:W-:Y:S01]  /*83c0*/  STS [R51+0x840], R14 ;  /* 0x0008400e33007388 */ /* 0x0001e20000000800 */
[-C--:B------:R-:W-:Y:S01]  /*83d0*/  LEA.HI.SX32 R187, R189, R144.reuse, 0x1b ;  /* 0x00000090bdbb7211 */ /* 0x080fe200078fdaff */
[-C--:B-1----:R-:W-:Y:S01]  /*83e0*/  FFMA.FTZ R180, R78, -R181.reuse, R197 ;  /* 0x800000b54eb47223 */ /* 0x082fe200000100c5 */
[----:B------:R-:W-:Y:S01]  /*83f0*/  FFMA.FTZ R181, R77, -R181, R238 ;  /* 0x800000b54db57223 */ /* 0x000fe200000100ee */
[----:B------:R-:W-:Y:S01]  /*8400*/  STS [R51+0x844], R182 ;  /* 0x000844b633007388 */ /* 0x000fe20000000800 */
[----:B------:R-:W-:Y:S01]  /*8410*/  LEA.HI.SX32 R189, R193, R144, 0x1b ;  /* 0x00000090c1bd7211 */ /* 0x000fe200078fdaff */
[----:B--2---:R-:W-:Y:S01]  /*8420*/  FMUL.FTZ R184, R75, R183 ;  /* 0x000000b74bb87220 */ /* 0x004fe20000410000 */
[C---:B------:R-:W-:Y:S01]  /*8430*/  FMUL.FTZ R15, R181.reuse, R231 ;  /* 0x000000e7b50f7220 */ /* 0x040fe20000410000 */
[-C--:B------:R-:W-:Y:S01]  /*8440*/  FMUL.FTZ R12, R181, R13.reuse ;  /* 0x0000000db50c7220 */ /* 0x080fe20000410000 */
[----:B------:R-:W-:Y:S01]  /*8450*/  IADD3 R183, R144, 0x60, RZ ;  /* 0x0000006090b77810 */ /* 0x000fe20007ffe0ff */
[----:B------:R-:W-:Y:S01]  /*8460*/  FFMA.FTZ R238, -R8, R238, -RZ ;  /* 0x000000ee08ee7223 */ /* 0x000fe200000109ff */
[----:B------:R1:W-:Y:S01]  /*8470*/  STS [R51+0x84c], R184 ;  /* 0x00084cb833007388 */ /* 0x0003e20000000800 */
[----:B------:R-:W-:Y:S01]  /*8480*/  FFMA.FTZ R230, R180, R13, R15 ;  /* 0x0000000db4e67223 */ /* 0x000fe2000001000f */
[----:B------:R-:W-:Y:S01]  /*8490*/  IADD3 R13, R144, 0x20, RZ ;  /* 0x00000020900d7810 */ /* 0x000fe20007ffe0ff */
[----:B------:R-:W-:Y:S01]  /*84a0*/  FFMA.FTZ R231, R180, R231, -R12 ;  /* 0x000000e7b4e77223 */ /* 0x000fe2000001080c */
[----:B------:R-:W-:Y:S01]  /*84b0*/  BAR.SYNC.DEFER_BLOCKING 0x0 ;  /* 0x0000000000007b1d */ /* 0x000fe20000010000 */
[----:B------:R-:W-:Y:S01]  /*84c0*/  IADD3 R15, R144, 0x40, RZ ;  /* 0x00000040900f7810 */ /* 0x000fe20007ffe0ff */
[----:B------:R-:W-:Y:S01]  /*84d0*/  FFMA.FTZ R234, -R5, R206, -RZ ;  /* 0x000000ce05ea7223 */ /* 0x000fe200000109ff */
[-C--:B------:R-:W-:Y:S01]  /*84e0*/  LEA.HI.SX32 R13, R13, R144.reuse, 0x1b ;  /* 0x000000900d0d7211 */ /* 0x080fe200078fdaff */
[----:B------:R-:W-:Y:S01]  /*84f0*/  FFMA.FTZ R12, -R7, R239, -RZ ;  /* 0x000000ef070c7223 */ /* 0x000fe200000109ff */
[-C--:B------:R-:W-:Y:S01]  /*8500*/  LEA.HI.SX32 R15, R15, R144.reuse, 0x1b ;  /* 0x000000900f0f7211 */ /* 0x080fe200078fdaff */
[----:B0-----:R-:W-:Y:S01]  /*8510*/  FFMA.FTZ R14, -R6, R241, -RZ ;  /* 0x000000f1060e7223 */ /* 0x001fe200000109ff */
[----:B-1----:R-:W-:Y:S01]  /*8520*/  LEA.HI.SX32 R184, R183, R144, 0x1b ;  /* 0x00000090b7b87211 */ /* 0x002fe200078fdaff */
[----:B------:R-:W-:Y:S01]  /*8530*/  FMUL.FTZ R206, R63, R108 ;  /* 0x0000006c3fce7220 */ /* 0x000fe20000410000 */
[----:B------:R-:W-:Y:S01]  /*8540*/  LEA.HI.SX32 R191, R199, R144, 0x1b ;  /* 0x00000090c7bf7211 */ /* 0x000fe200078fdaff */
[----:B------:R-:W-:Y:S01]  /*8550*/  FMUL.FTZ R232, R2, R232 ;  /* 0x000000e802e87220 */ /* 0x000fe20000410000 */
[----:B------:R-:W-:-:S02]  /*8560*/  LEA.HI.SX32 R193, R203, R144, 0x1b ;  /* 0x00000090cbc17211 */ /* 0x000fc400078fdaff */
[-C--:B------:R-:W-:Y:S02]  /*8570*/  LEA.HI.SX32 R194, R205, R144.reuse, 0x1b ;  /* 0x00000090cdc27211 */ /* 0x080fe400078fdaff */
[----:B------:R-:W-:Y:S02]  /*8580*/  LEA.HI.SX32 R195, R207, R144, 0x1b ;  /* 0x00000090cfc37211 */ /* 0x000fe400078fdaff */
        /* <DEDUP_REMOVED lines=59> */
[--C-:B------:R-:W-:Y:S01]  /*8940*/  SHF.R.U32.HI R50, RZ, 0x1, R31.reuse ;  /* 0x00000001ff327819 */ /* 0x100fe2000001161f */
[----:B------:R-:W-:Y:S01]  /*8950*/  IMAD.WIDE.U32 R14, R146, R32, RZ ;  /* 0x00000020920e7225 */ /* 0x000fe200078e00ff */
[----:B------:R-:W-:-:S03]  /*8960*/  SHF.R.U64 R51, R30, 0x1, R31 ;  /* 0x000000011e337819 */ /* 0x000fc6000000121f */
[----:B------:R-:W-:Y:S02]  /*8970*/  IMAD R13, R146, R33, R12 ;  /* 0x00000021920d7224 */ /* 0x000fe400078e020c */
[-C--:B------:R-:W-:Y:S02]  /*8980*/  IMAD R53, R147, R40.reuse, RZ ;  /* 0x0000002893357224 */ /* 0x080fe400078e02ff */
[----:B------:R-:W-:Y:S01]  /*8990*/  IMAD R52, R50, UR16, RZ ;  /* 0x0000001032347c24 */ /* 0x000fe2000f8e02ff */
[----:B------:R-:W-:Y:S01]  /*89a0*/  IADD3 R15, R15, R13, RZ ;  /* 0x0000000d0f0f7210 */ /* 0x000fe20007ffe0ff */
[----:B------:R-:W-:Y:S01]  /*89b0*/  IMAD.WIDE.U32 R12, R146, R40, RZ ;  /* 0x00000028920c7225 */ /* 0x000fe200078e00ff */
[----:B------:R-:W-:-:S03]  /*89c0*/  SHF.R.U32.HI R50, RZ, 0x1, R39 ;  /* 0x00000001ff327819 */ /* 0x000fc60000011627 */
[----:B------:R-:W-:Y:S02]  /*89d0*/  IMAD R235, R146, R41, R53 ;  /* 0x0000002992eb7224 */ /* 0x000fe400078e0235 */
[C---:B------:R-:W-:Y:S02]  /*89e0*/  IMAD R53, R51.reuse, UR17, R52 ;  /* 0x0000001133357c24 */ /* 0x040fe4000f8e0234 */
[----:B------:R-:W-:Y:S01]  /*89f0*/  IMAD.WIDE.U32 R14, R51, UR16, R14 ;  /* 0x00000010330e7c25 */ /* 0x000fe2000f8e000e */
[----:B------:R-:W-:Y:S02]  /*8a00*/  IADD3 R13, R13, R235, RZ ;  /* 0x000000eb0d0d7210 */ /* 0x000fe40007ffe0ff */
[----:B------:R-:W0:Y:S01]  /*8a10*/  LDS R235, [R240+0x1080] ;  /* 0x00108000f0eb7984 */ /* 0x000e220000000800 */
[----:B------:R-:W-:Y:S01]  /*8a20*/  SHF.R.U64 R51, R38, 0x1, R39 ;  /* 0x0000000126337819 */ /* 0x000fe20000001227 */
[----:B------:R-:W-:Y:S01]  /*8a30*/  IMAD R50, R50, UR16, RZ ;  /* 0x0000001032327c24 */ /* 0x000fe2000f8e02ff */
[----:B------:R-:W-:Y:S01]  /*8a40*/  IADD3 R232, R15, R53, RZ ;  /* 0x000000350fe87210 */ /* 0x000fe20007ffe0ff */
[----:B------:R-:W-:Y:S01]  /*8a50*/  IMAD R52, R212, UR26, RZ ;  /* 0x0000001ad4347c24 */ /* 0x000fe2000f8e02ff */
[C---:B------:R-:W-:Y:S01]  /*8a60*/  LEA R237, P1, R14.reuse, R34, 0x3 ;  /* 0x000000220eed7211 */ /* 0x040fe200078218ff */
[----:B------:R-:W-:Y:S01]  /*8a70*/  IMAD R239, R51, UR17, R50 ;  /* 0x0000001133ef7c24 */ /* 0x000fe2000f8e0232 */
[----:B------:R-:W-:Y:S01]  /*8a80*/  LEA R15, R129, 0xfffffe00, 0x9 ;  /* 0xfffffe00810f7811 */ /* 0x000fe200078e48ff */
[----:B------:R-:W-:Y:S01]  /*8a90*/  IMAD.WIDE.U32 R12, R51, UR16, R12 ;  /* 0x00000010330c7c25 */ /* 0x000fe2000f8e000c */
[----:B------:R-:W-:-:S02]  /*8aa0*/  LEA.HI.X R232, R14, R35, R232, 0x3, P1 ;  /* 0x000000230ee87211 */ /* 0x000fc400008f1ce8 */
[----:B------:R-:W-:Y:S01]  /*8ab0*/  IADD3 R14, P1, R15, R144, RZ ;  /* 0x000000900f0e7210 */ /* 0x000fe20007f3e0ff */
[----:B------:R-:W-:Y:S01]  /*8ac0*/  IMAD R50, R212, UR22, RZ ;  /* 0x00000016d4327c24 */ /* 0x000fe2000f8e02ff */
[----:B------:R-:W-:Y:S01]  /*8ad0*/  IADD3 R13, R13, R239, RZ ;  /* 0x000000ef0d0d7210 */ /* 0x000fe20007ffe0ff */
[C---:B------:R-:W-:Y:S01]  /*8ae0*/  IMAD R239, R81.reuse, UR27, R52 ;  /* 0x0000001b51ef7c24 */ /* 0x040fe2000f8e0234 */
[C---:B------:R-:W-:Y:S01]  /*8af0*/  LEA R53, P2, R12.reuse, R42, 0x3 ;  /* 0x0000002a0c357211 */ /* 0x040fe200078418ff */
[----:B------:R-:W-:Y:S01]  /*8b00*/  IMAD R51, R81, UR23, R50 ;  /* 0x0000001751337c24 */ /* 0x000fe2000f8e0232 */
[----:B------:R-:W-:Y:S02]  /*8b10*/  LEA.HI.X.SX32 R15, R15, RZ, 0x1, P1 ;  /* 0x000000ff0f0f7211 */ /* 0x000fe400008f0eff */
[----:B------:R-:W-:Y:S01]  /*8b20*/  LEA.HI.X R212, R12, R43, R13, 0x3, P2 ;  /* 0x0000002b0cd47211 */ /* 0x000fe200010f1c0d */
[----:B------:R-:W-:-:S04]  /*8b30*/  IMAD.WIDE.U32 R12, R81, UR22, R14 ;  /* 0x00000016510c7c25 */ /* 0x000fc8000f8e000e */
[----:B------:R-:W-:Y:S01]  /*8b40*/  IMAD.WIDE.U32 R14, R81, UR26, R14 ;  /* 0x0000001a510e7c25 */ /* 0x000fe2000f8e000e */
[----:B------:R-:W-:Y:S02]  /*8b50*/  IADD3 R51, R13, R51, RZ ;  /* 0x000000330d337210 */ /* 0x000fe40007ffe0ff */
[----:B------:R-:W-:Y:S02]  /*8b60*/  LEA R50, P1, R12, R237, 0x2 ;  /* 0x000000ed0c327211 */ /* 0x000fe400078210ff */
[----:B------:R-:W-:Y:S02]  /*8b70*/  IADD3 R13, R15, R239, RZ ;  /* 0x000000ef0f0d7210 */ /* 0x000fe40007ffe0ff */
[----:B------:R-:W-:Y:S02]  /*8b80*/  LEA R52, P2, R14, R53, 0x2 ;  /* 0x000000350e347211 */ /* 0x000fe400078410ff */
[----:B------:R-:W-:Y:S02]  /*8b90*/  LEA.HI.X R51, R12, R232, R51, 0x2, P1 ;  /* 0x000000e80c337211 */ /* 0x000fe400008f1433 */
[----:B------:R-:W-:-:S03]  /*8ba0*/  LEA.HI.X R53, R14, R212, R13, 0x2, P2 ;  /* 0x000000d40e357211 */ /* 0x000fc600010f140d */
[----:B------:R2:W-:Y:S04]  /*8bb0*/  REDG.E.ADD.F32.FTZ.RN.STRONG.GPU desc[UR14][R50.64], R233 ;  /* 0x000000e9320079a6 */ /* 0x0005e8000c10f38e */
[----:B0-----:R2:W-:Y:S02]  /*8bc0*/  REDG.E.ADD.F32.FTZ.RN.STRONG.GPU desc[UR14][R52.64], R235 ;  /* 0x000000eb340079a6 */ /* 0x0015e4000c10f38e */
.L_x_16471:
[----:B------:R-:W-:Y:S05]  /*8bd0*/  BSYNC B0 ;  /* 0x0000000000007941 */ /* 0x000fea0003800000 */
.L_x_16470:
        /* <DEDUP_REMOVED lines=29> */
[----:B------:R-:W-:Y:S01]  /*8db0*/  FMUL.FTZ R229, R206, R229 ;  /* 0x000000e5cee57220 */ /* 0x000fe20000410000 */
[----:B------:R-:W-:Y:S01]  /*8dc0*/  FADD.FTZ R231, R231, R224 ;  /* 0x000000e0e7e77221 */ /* 0x000fe20000010000 */
[----:B------:R-:W-:Y:S01]  /*8dd0*/  IMAD.WIDE.U32 R14, R146, R40, UR10 ;  /* 0x0000000a920e7e25 */ /* 0x000fe2000f8e0028 */
[----:B------:R-:W-:Y:S01]  /*8de0*/  IADD3 R216, R53, R13, RZ ;  /* 0x0000000d35d87210 */ /* 0x000fe20007ffe0ff */
[----:B------:R-:W-:Y:S01]  /*8df0*/  USHF.L.U32 UR8, UR5, 0x2, URZ ;  /* 0x0000000205087899 */ /* 0x000fe2000800063f */
[----:B------:R-:W-:Y:S01]  /*8e00*/  LEA R212, P1, R12, R34, 0x3 ;  /* 0x000000220cd47211 */ /* 0x000fe200078218ff */
[----:B------:R-:W-:Y:S01]  /*8e10*/  FADD.FTZ R231, R231, R220 ;  /* 0x000000dce7e77221 */ /* 0x000fe20000010000 */
[----:B------:R-:W-:Y:S01]  /*8e20*/  IADD3 R53, R233, R15, RZ ;  /* 0x0000000fe9357210 */ /* 0x000fe20007ffe0ff */
[----:B------:R-:W-:Y:S01]  /*8e30*/  FFMA.FTZ R229, R204, R227, -R229 ;  /* 0x000000e3cce57223 */ /* 0x000fe200000108e5 */
[----:B------:R-:W-:Y:S01]  /*8e40*/  LEA R52, P2, R14, R42, 0x3 ;  /* 0x0000002a0e347211 */ /* 0x000fe200078418ff */
[----:B------:R-:W-:Y:S01]  /*8e50*/  FADD.FTZ R214, R231, R214 ;  /* 0x000000d6e7d67221 */ /* 0x000fe20000010000 */
[----:B------:R-:W-:Y:S01]  /*8e60*/  SHF.L.U32 R13, R144, 0x2, RZ ;  /* 0x00000002900d7819 */ /* 0x000fe200000006ff */
[----:B------:R-:W-:Y:S01]  /*8e70*/  FADD.FTZ R231, R51, R210 ;  /* 0x000000d233e77221 */ /* 0x000fe20000010000 */
[----:B------:R-:W-:Y:S01]  /*8e80*/  LEA.HI.X R15, R12, R35, R216, 0x3, P1 ;  /* 0x000000230c0f7211 */ /* 0x000fe200008f1cd8 */
[----:B------:R-:W-:Y:S01]  /*8e90*/  FADD.FTZ R229, R214, R229 ;  /* 0x000000e5d6e57221 */ /* 0x000fe20000010000 */
[----:B------:R-:W-:Y:S01]  /*8ea0*/  LEA.HI.X R53, R14, R43, R53, 0x3, P2 ;  /* 0x0000002b0e357211 */ /* 0x000fe200010f1c35 */
[----:B------:R-:W-:Y:S01]  /*8eb0*/  BSSY B0, `(.L_x_16472) ;  /* 0x000001c000007945 */ /* 0x000fe20003800000 */
[----:B------:R-:W-:Y:S01]  /*8ec0*/  IADD3 R12, P2, R13, R52, RZ ;  /* 0x000000340d0c7210 */ /* 0x000fe20007f5e0ff */
[----:B------:R-:W-:Y:S01]  /*8ed0*/  FADD.FTZ R208, R229, R208 ;  /* 0x000000d0e5d07221 */ /* 0x000fe20000010000 */
[----:B------:R-:W-:Y:S01]  /*8ee0*/  IADD3 R14, P1, R13, R212, RZ ;  /* 0x000000d40d0e7210 */ /* 0x000fe20007f3e0ff */
[----:B------:R-:W-:Y:S01]  /*8ef0*/  FADD.FTZ R156, R231, R156 ;  /* 0x0000009ce79c7221 */ /* 0x000fe20000010000 */
        /* <DEDUP_REMOVED lines=23> */
.L_x_16473:
[----:B------:R-:W-:Y:S05]  /*9070*/  BSYNC B0 ;  /* 0x0000000000007941 */ /* 0x000fea0003800000 */
.L_x_16472:
[----:B------:R-:W2:Y:S01]  /*9080*/  LDS R183, [R183+0x1180] ;  /* 0x00118000b7b77984 */ /* 0x000ea20000000800 */
[----:B------:R-:W-:Y:S04]  /*9090*/  BSSY B0, `(.L_x_16474) ;  /* 0x0000004000007945 */ /* 0x000fe80003800000 */
[----:B------:R-:W-:Y:S05]  /*90a0*/  @!P2 BRA `(.L_x_16475) ;  /* 0x000000000008a947 */ /* 0x000fea0003800000 */
[----:B------:R3:W-:Y:S04]  /*90b0*/  REDG.E.ADD.F32.FTZ.RN.STRONG.GPU desc[UR14][R12.64+-0x700], R199 ;  /* 0xfff900c70c0079a6 */ /* 0x0007e8000c10f38e */
[----:B--2---:R3:W-:Y:S02]  /*90c0*/  REDG.E.ADD.F32.FTZ.RN.STRONG.GPU desc[UR14][R50.64+-0x700], R183 ;  /* 0xfff900b7320079a6 */ /* 0x0047e4000c10f38e */
.L_x_16475:
[----:B------:R-:W-:Y:S05]  /*90d0*/  BSYNC B0 ;  /* 0x0000000000007941 */ /* 0x000fea0003800000 */
.L_x_16474:
[----:B01----:R0:W1:Y:S01]  /*90e0*/  LDS R15, [R184+0x1200] ;  /* 0x00120000b80f7984 */ /* 0x0030620000000800 */
[----:B------:R-:W-:Y:S04]  /*90f0*/  BSSY B0, `(.L_x_16476) ;  /* 0x0000004000007945 */ /* 0x000fe80003800000 */
[----:B------:R-:W-:Y:S05]  /*9100*/  @!P3 BRA `(.L_x_16477) ;  /* 0x000000000008b947 */ /* 0x000fea0003800000 */
[----:B------:R4:W-:Y:S04]  /*9110*/  REDG.E.ADD.F32.FTZ.RN.STRONG.GPU desc[UR14][R12.64+-0x680], R201 ;  /* 0xfff980c90c0079a6 */ /* 0x0009e8000c10f38e */
[----:B-1----:R4:W-:Y:S02]  /*9120*/  REDG.E.ADD.F32.FTZ.RN.STRONG.GPU desc[UR14][R50.64+-0x680], R15 ;  /* 0xfff9800f320079a6 */ /* 0x0029e4000c10f38e */
.L_x_16477:
[----:B------:R-:W-:Y:S05]  /*9130*/  BSYNC B0 ;  /* 0x0000000000007941 */ /* 0x000fea0003800000 */
.L_x_16476:
        /* <DEDUP_REMOVED lines=11> */
.L_x_16479:
[----:B------:R-:W-:Y:S05]  /*91f0*/  BSYNC B0 ;  /* 0x0000000000007941 */ /* 0x000fea0003800000 */
.L_x_16478:
[----:B-1--4-:R1:W4:Y:S01]  /*9200*/  LDS R15, [R186+0x1300] ;  /* 0x00130000ba0f7984 */ /* 0x0123220000000800 */
[----:B------:R-:W-:Y:S04]  /*9210*/  BSSY B0, `(.L_x_16480) ;  /* 0x0000004000007945 */ /* 0x000fe80003800000 */
[----:B------:R-:W-:Y:S05]  /*9220*/  @!P1 BRA `(.L_x_16481) ;  /* 0x0000000000089947 */ /* 0x000fea0003800000 */
[----:B------:R0:W-:Y:S04]  /*9230*/  REDG.E.ADD.F32.FTZ.RN.STRONG.GPU desc[UR14][R12.64+-0x580], R205 ;  /* 0xfffa80cd0c0079a6 */ /* 0x0001e8000c10f38e */
[----:B----4-:R4:W-:Y:S02]  /*9240*/  REDG.E.ADD.F32.FTZ.RN.STRONG.GPU desc[UR14][R50.64+-0x580], R15 ;  /* 0xfffa800f320079a6 */ /* 0x0109e4000c10f38e */
.L_x_16481:
[----:B------:R-:W-:Y:S05]  /*9250*/  BSYNC B0 ;  /* 0x0000000000007941 */ /* 0x000fea0003800000 */
.L_x_16480:
[----:B------:R-:W0:Y:S01]  /*9260*/  LDS R187, [R187+0x1380] ;  /* 0x00138000bbbb7984 */ /* 0x000e220000000800 */
[----:B------:R-:W-:Y:S04]  /*9270*/  BSSY B0, `(.L_x_16482) ;  /* 0x0000004000007945 */ /* 0x000fe80003800000 */
[----:B------:R-:W-:Y:S05]  /*9280*/  @!P2 BRA `(.L_x_16483) ;  /* 0x000000000008a947 */ /* 0x000fea0003800000 */
[----:B------:R1:W-:Y:S04]  /*9290*/  REDG.E.ADD.F32.FTZ.RN.STRONG.GPU desc[UR14][R12.64+-0x500], R207 ;  /* 0xfffb00cf0c0079a6 */ /* 0x0003e8000c10f38e */
[----:B0-----:R1:W-:Y:S02]  /*92a0*/  REDG.E.ADD.F32.FTZ.RN.STRONG.GPU desc[UR14][R50.64+-0x500], R187 ;  /* 0xfffb00bb320079a6 */ /* 0x0013e4000c10f38e */
.L_x_16483:
[----:B------:R-:W-:Y:S05]  /*92b0*/  BSYNC B0 ;  /* 0x0000000000007941 */ /* 0x000fea0003800000 */
.L_x_16482:
[----:B----4-:R4:W0:Y:S01]  /*92c0*/  LDS R15, [R188+0x1400] ;  /* 0x00140000bc0f7984 */ /* 0x0108220000000800 */
[----:B------:R-:W-:Y:S04]  /*92d0*/  BSSY B0, `(.L_x_16484) ;  /* 0x0000004000007945 */ /* 0x000fe80003800000 */
[----:B------:R-:W-:Y:S05]  /*92e0*/  @!P3 BRA `(.L_x_16485) ;  /* 0x000000000008b947 */ /* 0x000fea0003800000 */
[----:B------:R1:W-:Y:S04]  /*92f0*/  REDG.E.ADD.F32.FTZ.RN.STRONG.GPU desc[UR14][R12.64+-0x480], R209 ;  /* 0xfffb80d10c0079a6 */ /* 0x0003e8000c10f38e */
[----:B0-----:R1:W-:Y:S02]  /*9300*/  REDG.E.ADD.F32.FTZ.RN.STRONG.GPU desc[UR14][R50.64+-0x480], R15 ;  /* 0xfffb800f320079a6 */ /* 0x0013e4000c10f38e */
.L_x_16485:
[----:B------:R-:W-:Y:S05]  /*9310*/  BSYNC B0 ;  /* 0x0000000000007941 */ /* 0x000fea0003800000 */
.L_x_16484:
[----:B------:R-:W0:Y:S01]  /*9320*/  LDS R189, [R189+0x1480] ;  /* 0x00148000bdbd7984 */ /* 0x000e220000000800 */
[----:B------:R-:W-:Y:S04]  /*9330*/  BSSY B0, `(.L_x_16486) ;  /* 0x0000004000007945 */ /* 0x000fe80003800000 */
[----:B------:R-:W-:Y:S05]  /*9340*/  @!P4 BRA `(.L_x_16487) ;  /* 0x000000000008c947 */ /* 0x000fea0003800000 */
[----:B------:R1:W-:Y:S04]  /*9350*/  REDG.E.ADD.F32.FTZ.RN.STRONG.GPU desc[UR14][R12.64+-0x400], R211 ;  /* 0xfffc00d30c0079a6 */ /* 0x0003e8000c10f38e */
[----:B0-----:R1:W-:Y:S02]  /*9360*/  REDG.E.ADD.F32.FTZ.RN.STRONG.GPU desc[UR14][R50.64+-0x400], R189 ;  /* 0xfffc00bd320079a6 */ /* 0x0013e4000c10f38e */
.L_x_16487:
[----:B------:R-:W-:Y:S05]  /*9370*/  BSYNC B0 ;  /* 0x0000000000007941 */ /* 0x000fea0003800000 */
.L_x_16486:
[----:B01----:R0:W1:Y:S01]  /*9380*/  LDS R15, [R190+0x1500] ;  /* 0x00150000be0f7984 */ /* 0x0030620000000800 */
[----:B------:R-:W-:Y:S04]  /*9390*/  BSSY B0, `(.L_x_16488) ;  /* 0x0000004000007945 */ /* 0x000fe80003800000 */
[----:B------:R-:W-:Y:S05]  /*93a0*/  @!P5 BRA `(.L_x_16489) ;  /* 0x000000000008d947 */ /* 0x000fea0003800000 */
[----:B------:R0:W-:Y:S04]  /*93b0*/  REDG.E.ADD.F32.FTZ.RN.STRONG.GPU desc[UR14][R12.64+-0x380], R213 ;  /* 0xfffc80d50c0079a6 */ /* 0x0001e8000c10f38e */
[----:B-1----:R0:W-:Y:S02]  /*93c0*/  REDG.E.ADD.F32.FTZ.RN.STRONG.GPU desc[UR14][R50.64+-0x380], R15 ;  /* 0xfffc800f320079a6 */ /* 0x0021e4000c10f38e */
.L_x_16489:
[----:B------:R-:W-:Y:S05]  /*93d0*/  BSYNC B0 ;  /* 0x0000000000007941 */ /* 0x000fea0003800000 */
.L_x_16488:
        /* <DEDUP_REMOVED lines=11> */
.L_x_16491:
[----:B------:R-:W-:Y:S05]  /*9490*/  BSYNC B0 ;  /* 0x0000000000007941 */ /* 0x000fea0003800000 */
.L_x_16490:
[----:B01----:R0:W1:Y:S01]  /*94a0*/  LDS R15, [R192+0x1600] ;  /* 0x00160000c00f7984 */ /* 0x0030620000000800 */
[----:B------:R-:W-:Y:S04]  /*94b0*/  BSSY B0, `(.L_x_16492) ;  /* 0x0000004000007945 */ /* 0x000fe80003800000 */
[----:B------:R-:W-:Y:S05]  /*94c0*/  @!P1 BRA `(.L_x_16493) ;  /* 0x0000000000089947 */ /* 0x000fea0003800000 */
[----:B------:R0:W-:Y:S04]  /*94d0*/  REDG.E.ADD.F32.FTZ.RN.STRONG.GPU desc[UR14][R12.64+-0x280], R217 ;  /* 0xfffd80d90c0079a6 */ /* 0x0001e8000c10f38e */
[----:B-1----:R0:W-:Y:S02]  /*94e0*/  REDG.E.ADD.F32.FTZ.RN.STRONG.GPU desc[UR14][R50.64+-0x280], R15 ;  /* 0xfffd800f320079a6 */ /* 0x0021e4000c10f38e */
.L_x_16493:
[----:B------:R-:W-:Y:S05]  /*94f0*/  BSYNC B0 ;  /* 0x0000000000007941 */ /* 0x000fea0003800000 */
.L_x_16492:
[----:B------:R-:W0:Y:S01]  /*9500*/  LDS R193, [R193+0x1680] ;  /* 0x00168000c1c17984 */ /* 0x000e220000000800 */
[----:B------:R-:W-:Y:S04]  /*9510*/  BSSY B0, `(.L_x_16494) ;  /* 0x0000004000007945 */ /* 0x000fe80003800000 */
[----:B------:R-:W-:Y:S05]  /*9520*/  @!P2 BRA `(.L_x_16495) ;  /* 0x000000000008a947 */ /* 0x000fea0003800000 */
[----:B------:R1:W-:Y:S04]  /*9530*/  REDG.E.ADD.F32.FTZ.RN.STRONG.GPU desc[UR14][R12.64+-0x200], R219 ;  /* 0xfffe00db0c0079a6 */ /* 0x0003e8000c10f38e */
[----:B0-----:R0:W-:Y:S02]  /*9540*/  REDG.E.ADD.F32.FTZ.RN.STRONG.GPU desc[UR14][R50.64+-0x200], R193 ;  /* 0xfffe00c1320079a6 */ /* 0x0011e4000c10f38e */
.L_x_16495:
[----:B------:R-:W-:Y:S05]  /*9550*/  BSYNC B0 ;  /* 0x0000000000007941 */ /* 0x000fea0003800000 */
.L_x_16494:
[----:B01----:R0:W1:Y:S01]  /*9560*/  LDS R15, [R194+0x1700] ;  /* 0x00170000c20f7984 */ /* 0x0030620000000800 */
[----:B------:R-:W-:Y:S04]  /*9570*/  BSSY B0, `(.L_x_16496) ;  /* 0x0000004000007945 */ /* 0x000fe80003800000 */
[----:B------:R-:W-:Y:S05]  /*9580*/  @!P3 BRA `(.L_x_16497) ;  /* 0x000000000008b947 */ /* 0x000fea0003800000 */
[----:B------:R0:W-:Y:S04]  /*9590*/  REDG.E.ADD.F32.FTZ.RN.STRONG.GPU desc[UR14][R12.64+-0x180], R221 ;  /* 0xfffe80dd0c0079a6 */ /* 0x0001e8000c10f38e */
[----:B-1----:R0:W-:Y:S02]  /*95a0*/  REDG.E.ADD.F32.FTZ.RN.STRONG.GPU desc[UR14][R50.64+-0x180], R15 ;  /* 0xfffe800f320079a6 */ /* 0x0021e4000c10f38e */
.L_x_16497:
[----:B------:R-:W-:Y:S05]  /*95b0*/  BSYNC B0 ;  /* 0x0000000000007941 */ /* 0x000fea0003800000 */
.L_x_16496:
[----:B------:R-:W0:Y:S01]  /*95c0*/  LDS R195, [R195+0x1780] ;  /* 0x00178000c3c37984 */ /* 0x000e220000000800 */
[----:B------:R-:W-:Y:S04]  /*95d0*/  BSSY B0, `(.L_x_16498) ;  /* 0x0000004000007945 */ /* 0x000fe80003800000 */
[----:B------:R-:W-:Y:S05]  /*95e0*/  @!P4 BRA `(.L_x_16499) ;  /* 0x000000000008c947 */ /* 0x000fea0003800000 */
[----:B------:R1:W-:Y:S04]  /*95f0*/  REDG.E.ADD.F32.FTZ.RN.STRONG.GPU desc[UR14][R12.64+-0x100], R223 ;  /* 0xffff00df0c0079a6 */ /* 0x0003e8000c10f38e */
[----:B0-----:R0:W-:Y:S02]  /*9600*/  REDG.E.ADD.F32.FTZ.RN.STRONG.GPU desc[UR14][R50.64+-0x100], R195 ;  /* 0xffff00c3320079a6 */ /* 0x0011e4000c10f38e */
.L_x_16499:
[----:B------:R-:W-:Y:S05]  /*9610*/  BSYNC B0 ;  /* 0x0000000000007941 */ /* 0x000fea0003800000 */
.L_x_16498:
[----:B01----:R0:W1:Y:S01]  /*9620*/  LDS R15, [R196+0x1800] ;  /* 0x00180000c40f7984 */ /* 0x0030620000000800 */
[----:B------:R-:W-:Y:S04]  /*9630*/  BSSY B0, `(.L_x_16500) ;  /* 0x0000004000007945 */ /* 0x000fe80003800000 */
[----:B------:R-:W-:Y:S05]  /*9640*/  @!P5 BRA `(.L_x_16501) ;  /* 0x000000000008d947 */ /* 0x000fea0003800000 */
[----:B------:R0:W-:Y:S04]  /*9650*/  REDG.E.ADD.F32.FTZ.RN.STRONG.GPU desc[UR14][R12.64+-0x80], R225 ;  /* 0xffff80e10c0079a6 */ /* 0x0001e8000c10f38e */
[----:B-1----:R0:W-:Y:S02]  /*9660*/  REDG.E.ADD.F32.FTZ.RN.STRONG.GPU desc[UR14][R50.64+-0x80], R15 ;  /* 0xffff800f320079a6 */ /* 0x0021e4000c10f38e */
.L_x_16501:
[----:B------:R-:W-:Y:S05]  /*9670*/  BSYNC B0 ;  /* 0x0000000000007941 */ /* 0x000fea0003800000 */
.L_x_16500:
[----:B0--3--:R-:W0:Y:S01]  /*9680*/  SHFL.DOWN PT, R13, R156, 0x1, 0x1f ;  /* 0x08201f009c0d7f89 */ /* 0x009e2200000e0000 */
[----:B------:R-:W-:Y:S01]  /*9690*/  ISETP.GT.AND P1, PT, R142, 0x1e, PT ;  /* 0x0000001e8e00780c */ /* 0x000fe20003f24270 */
[----:B-1----:R-:W-:Y:S01]  /*96a0*/  FMUL.FTZ R15, R49, R54 ;  /* 0x00000036310f7220 */ /* 0x002fe20000410000 */
[----:B------:R-:W-:Y:S01]  /*96b0*/  FMUL.FTZ R61, R61, R160 ;  /* 0x000000a03d3d7220 */ /* 0x000fe20000410000 */
[----:B------:R-:W1:Y:S01]  /*96c0*/  SHFL.DOWN PT, R12, R157, 0x1, 0x1f ;  /* 0x08201f009d0c7f89 */ /* 0x000e6200000e0000 */
[----:B------:R-:W-:Y:S01]  /*96d0*/  FMUL.FTZ R64, R64, R163 ;  /* 0x000000a340407220 */ /* 0x000fe20000410000 */
[----:B------:R-:W-:Y:S01]  /*96e0*/  FMUL.FTZ R72, R72, R171 ;  /* 0x000000ab48487220 */ /* 0x000fe20000410000 */
[----:B------:R-:W-:Y:S01]  /*96f0*/  FFMA.FTZ R61, R62, R161, R61 ;  /* 0x000000a13e3d7223 */ /* 0x000fe2000001003d */
[----:B------:R-:W-:Y:S01]  /*9700*/  FMUL.FTZ R60, R60, R153 ;  /* 0x000000993c3c7220 */ /* 0x000fe20000410000 */
[----:B------:R-:W-:Y:S01]  /*9710*/  FFMA.FTZ R64, R65, R162, R64 ;  /* 0x000000a241407223 */ /* 0x000fe20000010040 */
[----:B------:R-:W-:Y:S01]  /*9720*/  FFMA.FTZ R72, R71, R169, R72 ;  /* 0x000000a947487223 */ /* 0x000fe20000010048 */
[----:B------:R-:W-:Y:S01]  /*9730*/  ISETP.NE.AND P2, PT, R142, RZ, PT ;  /* 0x000000ff8e00720c */ /* 0x000fe20003f45270 */
[----:B------:R-:W-:Y:S01]  /*9740*/  FMUL.FTZ R74, R74, R175 ;  /* 0x000000af4a4a7220 */ /* 0x000fe20000410000 */
[----:B------:R-:W-:Y:S01]  /*9750*/  ISETP.NE.AND P3, PT, R144, RZ, PT ;  /* 0x000000ff9000720c */ /* 0x000fe20003f65270 */
[----:B------:R-:W-:Y:S01]  /*9760*/  FFMA.FTZ R60, R59, R152, R60 ;  /* 0x000000983b3c7223 */ /* 0x000fe2000001003c */
        /* <DEDUP_REMOVED lines=11> */
[----:B-1----:R-:W-:-:S03]  /*9820*/  @!P1 FADD.FTZ R157, R157, R12 ;  /* 0x0000000c9d9d9221 */ /* 0x002fc60000010000 */
        /* <DEDUP_REMOVED lines=13> */
[----:B------:R-:W-:Y:S01]  /*9900*/  FFMA.FTZ R13, R56, R55, R13 ;  /* 0x00000037380d7223 */ /* 0x000fe2000001000d */
[----:B------:R-:W-:Y:S02]  /*9910*/  FMUL.FTZ R9, R49, R152 ;  /* 0x0000009831097220 */ /* 0x000fe40000410000 */
[----:B------:R-:W-:Y:S01]  /*9920*/  FFMA.FTZ R12, R155, R12, R154 ;  /* 0x0000000c9b0c7223 */ /* 0x000fe2000001009a */
[----:B------:R-:W-:Y:S01]  /*9930*/  FFMA.FTZ R92, R13, R104, R92 ;  /* 0x000000680d5c7223 */ /* 0x000fe2000001005c */
[-C--:B------:R-:W-:Y:S01]  /*9940*/  FFMA.FTZ R9, R48, R153.reuse, -R9 ;  /* 0x0000009930097223 */ /* 0x080fe20000010809 */
[----:B------:R-:W-:Y:S01]  /*9950*/  FMUL.FTZ R153, R49, R153 ;  /* 0x0000009931997220 */ /* 0x000fe20000410000 */
[----:B------:R-:W-:Y:S01]  /*9960*/  FFMA.FTZ R12, R57, R13, R12 ;  /* 0x0000000d390c7223 */ /* 0x000fe2000001000c */
[C---:B------:R-:W-:Y:S01]  /*9970*/  FMUL.FTZ R13, R49.reuse, R161 ;  /* 0x000000a1310d7220 */ /* 0x040fe20000410000 */
[----:B------:R-:W-:Y:S01]  /*9980*/  FMUL.FTZ R158, R158, R9 ;  /* 0x000000099e9e7220 */ /* 0x000fe20000410000 */
[CC--:B------:R-:W-:Y:S01]  /*9990*/  FMUL.FTZ R9, R49.reuse, R160.reuse ;  /* 0x000000a031097220 */ /* 0x0c0fe20000410000 */
[----:B------:R-:W-:Y:S01]  /*99a0*/  FADD.FTZ R93, R12, R93 ;  /* 0x0000005d0c5d7221 */ /* 0x000fe20000010000 */
[C---:B------:R-:W-:Y:S01]  /*99b0*/  FFMA.FTZ R13, R48.reuse, R160, -R13 ;  /* 0x000000a0300d7223 */ /* 0x040fe2000001080d */
[C---:B------:R-:W-:Y:S01]  /*99c0*/  FFMA.FTZ R152, R48.reuse, R152, R153 ;  /* 0x0000009830987223 */ /* 0x040fe20000010099 */
[----:B------:R-:W-:Y:S01]  /*99d0*/  FFMA.FTZ R161, R48, R161, R9 ;  /* 0x000000a130a17223 */ /* 0x000fe20000010009 */
[----:B------:R-:W-:Y:S01]  /*99e0*/  FMUL.FTZ R9, R49, R162 ;  /* 0x000000a231097220 */ /* 0x000fe20000410000 */
[----:B------:R-:W-:Y:S01]  /*99f0*/  FMUL.FTZ R15, R206, R13 ;  /* 0x0000000dce0f7220 */ /* 0x000fe20000410000 */
[----:B0-----:R-:W-:Y:S01]  /*9a00*/  @!P1 FADD.FTZ R156, R156, R53 ;  /* 0x000000359c9c9221 */ /* 0x001fe20000010000 */
[----:B------:R-:W-:Y:S01]  /*9a10*/  FFMA.FTZ R159, R159, R152, R158 ;  /* 0x000000989f9f7223 */ /* 0x000fe2000001009e */
[-C--:B------:R-:W-:Y:S01]  /*9a20*/  FFMA.FTZ R13, R48, R163.reuse, -R9 ;  /* 0x000000a3300d7223 */ /* 0x080fe20000010809 */
[----:B------:R-:W-:Y:S01]  /*9a30*/  FMUL.FTZ R9, R49, R163 ;  /* 0x000000a331097220 */ /* 0x000fe20000410000 */
[----:B-1----:R-:W-:Y:S01]  /*9a40*/  @!P1 FADD.FTZ R157, R157, R14 ;  /* 0x0000000e9d9d9221 */ /* 0x002fe20000010000 */
[----:B------:R-:W0:Y:S01]  /*9a50*/  SHFL.DOWN PT, R51, R156, 0x8, 0x1f ;  /* 0x09001f009c337f89 */ /* 0x000e2200000e0000 */
[----:B------:R-:W-:Y:S01]  /*9a60*/  ISETP.GT.AND P1, PT, R142, 0x17, PT ;  /* 0x000000178e00780c */ /* 0x000fe20003f24270 */
[----:B------:R-:W-:Y:S01]  /*9a70*/  FMUL.FTZ R13, R164, R13 ;  /* 0x0000000da40d7220 */ /* 0x000fe20000410000 */
[----:B------:R-:W-:Y:S01]  /*9a80*/  FFMA.FTZ R9, R48, R162, R9 ;  /* 0x000000a230097223 */ /* 0x000fe20000010009 */
[----:B------:R-:W1:Y:S01]  /*9a90*/  SHFL.DOWN PT, R12, R157, 0x8, 0x1f ;  /* 0x09001f009d0c7f89 */ /* 0x000e6200000e0000 */
[----:B------:R-:W-:Y:S01]  /*9aa0*/  FFMA.FTZ R204, R204, R161, R15 ;  /* 0x000000a1cccc7223 */ /* 0x000fe2000001000f */
[----:B------:R-:W-:Y:S01]  /*9ab0*/  FFMA.FTZ R159, R58, R60, R159 ;  /* 0x0000003c3a9f7223 */ /* 0x000fe2000001009f */
[----:B------:R-:W-:Y:S01]  /*9ac0*/  FFMA.FTZ R13, R166, R9, R13 ;  /* 0x00000009a60d7223 */ /* 0x000fe2000001000d */
[----:B------:R-:W-:Y:S01]  /*9ad0*/  FMUL.FTZ R9, R49, R165 ;  /* 0x000000a531097220 */ /* 0x000fe20000410000 */
[----:B------:R-:W-:Y:S01]  /*9ae0*/  FFMA.FTZ R204, R63, R61, R204 ;  /* 0x0000003d3fcc7223 */ /* 0x000fe200000100cc */
[----:B------:R-:W-:Y:S01]  /*9af0*/  FADD.FTZ R90, R159, R90 ;  /* 0x0000005a9f5a7221 */ /* 0x000fe20000010000 */
[----:B------:R-:W-:Y:S01]  /*9b00*/  FFMA.FTZ R13, R66, R64, R13 ;  /* 0x00000040420d7223 */ /* 0x000fe2000001000d */
[----:B------:R-:W-:Y:S01]  /*9b10*/  FFMA.FTZ R9, R48, R167, -R9 ;  /* 0x000000a730097223 */ /* 0x000fe20000010809 */
[----:B------:R-:W-:-:S02]  /*9b20*/  FADD.FTZ R91, R204, R91 ;  /* 0x0000005bcc5b7221 */ /* 0x000fc40000010000 */
[----:B------:R-:W-:Y:S01]  /*9b30*/  FADD.FTZ R88, R13, R88 ;  /* 0x000000580d587221 */ /* 0x000fe20000010000 */
[----:B------:R-:W-:Y:S01]  /*9b40*/  FMUL.FTZ R9, R168, R9 ;  /* 0x00000009a8097220 */ /* 0x000fe20000410000 */
[----:B------:R-:W-:-:S04]  /*9b50*/  FMUL.FTZ R13, R49, R169 ;  /* 0x000000a9310d7220 */ /* 0x000fc80000410000 */
[----:B------:R-:W-:Y:S01]  /*9b60*/  FFMA.FTZ R13, R48, R171, -R13 ;  /* 0x000000ab300d7223 */ /* 0x000fe2000001080d */
[----:B0-----:R-:W-:-:S03]  /*9b70*/  @!P1 FADD.FTZ R156, R156, R51 ;  /* 0x000000339c9c9221 */ /* 0x001fc60000010000 */
[----:B------:R-:W-:Y:S01]  /*9b80*/  FMUL.FTZ R13, R172, R13 ;  /* 0x0000000dac0d7220 */ /* 0x000fe20000410000 */
[----:B-1----:R-:W-:Y:S01]  /*9b90*/  @!P1 FADD.FTZ R157, R157, R12 ;  /* 0x0000000c9d9d9221 */ /* 0x002fe20000010000 */
[----:B------:R-:W0:Y:S01]  /*9ba0*/  SHFL.DOWN PT, R15, R156, 0x10, 0x1f ;  /* 0x0a001f009c0f7f89 */ /* 0x000e2200000e0000 */
[-C--:B------:R-:W-:Y:S01]  /*9bb0*/  FMUL.FTZ R12, R69, R167.reuse ;  /* 0x000000a7450c7220 */ /* 0x080fe20000410000 */
[----:B------:R-:W-:Y:S01]  /*9bc0*/  FMUL.FTZ R167, R49, R167 ;  /* 0x000000a731a77220 */ /* 0x000fe20000410000 */
[----:B------:R-:W-:Y:S01]  /*9bd0*/  ISETP.GT.AND P1, PT, R142, 0xf, PT ;  /* 0x0000000f8e00780c */ /* 0x000fe20003f24270 */
[----:B------:R-:W1:Y:S01]  /*9be0*/  SHFL.DOWN PT, R14, R157, 0x10, 0x1f ;  /* 0x0a001f009d0e7f89 */ /* 0x000e6200000e0000 */
[-C--:B------:R-:W-:Y:S01]  /*9bf0*/  FFMA.FTZ R67, R67, R165.reuse, R12 ;  /* 0x000000a543437223 */ /* 0x080fe2000001000c */
[----:B------:R-:W-:-:S03]  /*9c00*/  FFMA.FTZ R167, R48, R165, R167 ;  /* 0x000000a530a77223 */ /* 0x000fc600000100a7 */
[----:B------:R-:W-:Y:S01]  /*9c10*/  FFMA.FTZ R96, R67, R112, R96 ;  /* 0x0000007043607223 */ /* 0x000fe20000010060 */
[----:B------:R-:W-:Y:S01]  /*9c20*/  FFMA.FTZ R167, R170, R167, R9 ;  /* 0x000000a7aaa77223 */ /* 0x000fe20000010009 */
[----:B------:R-:W-:-:S03]  /*9c30*/  FMUL.FTZ R9, R49, R171 ;  /* 0x000000ab31097220 */ /* 0x000fc60000410000 */
[----:B------:R-:W-:Y:S01]  /*9c40*/  FFMA.FTZ R68, R68, R67, R167 ;  /* 0x0000004344447223 */ /* 0x000fe200000100a7 */
[----:B------:R-:W-:Y:S01]  /*9c50*/  FFMA.FTZ R169, R48, R169, R9 ;  /* 0x000000a930a97223 */ /* 0x000fe20000010009 */
[C---:B------:R-:W-:Y:S02]  /*9c60*/  FMUL.FTZ R9, R49.reuse, R173 ;  /* 0x000000ad31097220 */ /* 0x040fe40000410000 */
        /* <DEDUP_REMOVED lines=32> */
.L_x_16503:
[----:B------:R-:W-:Y:S05]  /*9e70*/  BSYNC B0 ;  /* 0x0000000000007941 */ /* 0x000fea0003800000 */
.L_x_16502:
[----:B------:R-:W-:Y:S01]  /*9e80*/  IADD3 R81, R81, 0x1, RZ ;  /* 0x0000000151517810 */ /* 0x000fe20007ffe0ff */
[----:B------:R-:W-:-:S03]  /*9e90*/  UIADD3 UR5, UP0, UR5, 0x1, URZ ;  /* 0x0000000105057890 */ /* 0x000fc6000ff1e03f */
[----:B------:R-:W-:Y:S01]  /*9ea0*/  ISETP.GE.AND P1, PT, R81, UR34, PT ;  /* 0x0000002251007c0c */ /* 0x000fe2000bf26270 */
[----:B------:R-:W-:-:S12]  /*9eb0*/  UIADD3.X UR6, URZ, UR6, URZ, UP0, !UPT ;  /* 0x000000063f067290 */ /* 0x000fd800087fe43f */
[----:B------:R-:W-:Y:S05]  /*9ec0*/  @!P1 BRA `(.L_x_16504) ;  /* 0xffffffa400a89947 */ /* 0x000fea000383ffff */
.L_x_16457:
[----:B------:R-:W-:Y:S01]  /*9ed0*/  BAR.SYNC.DEFER_BLOCKING 0x0 ;  /* 0x0000000000007b1d */ /* 0x000fe20000010000 */
[C---:B------:R-:W-:Y:S02]  /*9ee0*/  LOP3.LUT R14, R128.reuse, 0x20, RZ, 0xfc, !PT ;  /* 0x00000020800e7812 */ /* 0x040fe400078efcff */
[-C--:B------:R-:W-:Y:S02]  /*9ef0*/  ISETP.GE.AND P1, PT, R128, R127.reuse, PT ;  /* 0x0000007f8000720c */ /* 0x080fe40003f26270 */
[----:B------:R-:W-:-:S03]  /*9f00*/  ISETP.GE.AND P0, PT, R14, R127, PT ;  /* 0x0000007f0e00720c */ /* 0x000fc60003f06270 */
[----:B------:R-:W3:Y:S01]  /*9f10*/  LDC.64 R38, c[0x0][0x388] ;  /* 0x0000e200ff267b82 */ /* 0x000ee20000000a00 */
        /* <DEDUP_REMOVED lines=9> */
[----:B------:R-:W5:Y:S01]  /*9fb0*/  @!P1 LDG.E.U16 R3, desc[UR14][R22.64] ;  /* 0x0000000e16039981 */ /* 0x000f62000c1e1500 */
[-C--:B------:R-:W-:Y:S02]  /*9fc0*/  ISETP.GE.AND P4, PT, R28, R127.reuse, PT ;  /* 0x0000007f1c00720c */ /* 0x080fe40003f86270 */
[-C--:B------:R-:W-:Y:S01]  /*9fd0*/  ISETP.GE.AND P3, PT, R30, R127.reuse, PT ;  /* 0x0000007f1e00720c */ /* 0x080fe20003f66270 */
[----:B------:R-:W2:Y:S01]  /*9fe0*/  @!P0 LDG.E.U16 R0, desc[UR14][R22.64+0x40] ;  /* 0x0000400e16008981 */ /* 0x000ea2000c1e1500 */
[----:B------:R-:W-:-:S02]  /*9ff0*/  ISETP.GE.AND P2, PT, R32, R127, PT ;  /* 0x0000007f2000720c */ /* 0x000fc40003f46270 */
[-C--:B------:R-:W-:Y:S02]  /*a000*/  ISETP.GE.AND P1, PT, R34, R127.reuse, PT ;  /* 0x0000007f2200720c */ /* 0x080fe40003f26270 */
[----:B------:R-:W-:Y:S02]  /*a010*/  ISETP.GE.AND P0, PT, R36, R127, PT ;  /* 0x0000007f2400720c */ /* 0x000fe40003f06270 */
[----:B------:R-:W-:Y:S02]  /*a020*/  PRMT R5, RZ, 0x7610, R5 ;  /* 0x00007610ff057816 */ /* 0x000fe40000000005 */
[----:B------:R-:W-:Y:S02]  /*a030*/  PRMT R2, RZ, 0x7610, R2 ;  /* 0x00007610ff027816 */ /* 0x000fe40000000002 */
[----:B------:R-:W-:Y:S02]  /*a040*/  PRMT R7, RZ, 0x7610, R7 ;  /* 0x00007610ff077816 */ /* 0x000fe40000000007 */
[----:B------:R-:W-:Y:S01]  /*a050*/  PRMT R4, RZ, 0x7610, R4 ;  /* 0x00007610ff047816 */ /* 0x000fe20000000004 */
[----:B------:R-:W4:Y:S01]  /*a060*/  @!P5 LDG.E.U16 R5, desc[UR14][R22.64+0x80] ;  /* 0x0000800e1605d981 */ /* 0x000f22000c1e1500 */
[----:B-1----:R-:W-:-:S02]  /*a070*/  PRMT R9, RZ, 0x7610, R9 ;  /* 0x00007610ff097816 */ /* 0x002fc40000000009 */
        /* <DEDUP_REMOVED lines=10> */
[----:B------:R-:W-:Y:S02]  /*a120*/  F2FP.F16.F32.PACK_AB R92, R92, R95 ;  /* 0x0000005f5c5c723e */ /* 0x000fe400000000ff */
[----:B------:R-:W-:Y:S01]  /*a130*/  PRMT R11, R94, 0x7632, R11 ;  /* 0x000076325e0b7816 */ /* 0x000fe2000000000b */
[----:B------:R-:W-:Y:S01]  /*a140*/  BSSY B0, `(.L_x_16505) ;  /* 0x0000075000007945 */ /* 0x000fe20003800000 */
[----:B-----5:R-:W-:Y:S04]  /*a150*/  STS.U16 [R126], R3 ;  /* 0x000000037e007388 */ /* 0x020fe80000000400 */
[----:B--2---:R-:W-:Y:S04]  /*a160*/  STS.U16 [R125+0x40], R0 ;  /* 0x000040007d007388 */ /* 0x004fe80000000400 */
[----:B----4-:R-:W-:Y:S04]  /*a170*/  STS.U16 [R124+0x80], R5 ;  /* 0x000080057c007388 */ /* 0x010fe80000000400 */
        /* <DEDUP_REMOVED lines=12> */
[----:B------:R-:W-:Y:S01]  /*a240*/  FADD.FTZ R0, R3, R148 ;  /* 0x0000009403007221 */ /* 0x000fe20000010000 */
[----:B--2---:R-:W-:-:S05]  /*a250*/  HADD2.F32 R3, -RZ, R10.H0_H0 ;  /* 0x2000000aff037230 */ /* 0x004fca0000004100 */
[----:B------:R-:W-:Y:S01]  /*a260*/  FADD.FTZ R3, R3, R148 ;  /* 0x0000009403037221 */ /* 0x000fe20000010000 */
[----:B------:R-:W-:-:S04]  /*a270*/  FSETP.GTU.FTZ.AND P0, PT, R0, 20, PT ;  /* 0x41a000000000780b */ /* 0x000fc80003f1c000 */
[----:B------:R-:W-:-:S09]  /*a280*/  FSETP.GTU.FTZ.AND P1, PT, R3, 20, PT ;  /* 0x41a000000300780b */ /* 0x000fd20003f3c000 */
[----:B------:R-:W-:Y:S02]  /*a290*/  @!P0 FMUL.FTZ R5, R0, -1.4426950216293334961 ;  /* 0xbfb8aa3b00058820 */ /* 0x000fe40000410000 */
[----:B------:R-:W1:Y:S02]  /*a2a0*/  LDS.U16 R0, [R117+0x4] ;  /* 0x0000040075007984 */ /* 0x000e640000000400 */
[----:B------:R-:W-:Y:S02]  /*a2b0*/  @!P1 FMUL.FTZ R8, R3, -1.4426950216293334961 ;  /* 0xbfb8aa3b03089820 */ /* 0x000fe40000410000 */
[----:B------:R-:W2:Y:S01]  /*a2c0*/  @!P0 MUFU.EX2 R5, R5 ;  /* 0x0000000500058308 */ /* 0x000ea20000000800 */
[----:B------:R-:W5:Y:S07]  /*a2d0*/  LDS.U16 R3, [R117+0x8] ;  /* 0x0000080075037984 */ /* 0x000f6e0000000400 */
[----:B------:R-:W0:Y:S01]  /*a2e0*/  @!P1 MUFU.EX2 R8, R8 ;  /* 0x0000000800089308 */ /* 0x000e220000000800 */
[----:B--2---:R-:W-:-:S02]  /*a2f0*/  @!P0 FADD.FTZ R7, R5, 1 ;  /* 0x3f80000005078421 */ /* 0x004fc40000010000 */
[----:B------:R-:W2:Y:S01]  /*a300*/  LDS.U16 R5, [R117+0xc] ;  /* 0x00000c0075057984 */ /* 0x000ea20000000400 */
[----:B------:R-:W-:Y:S01]  /*a310*/  BAR.SYNC.DEFER_BLOCKING 0x0 ;  /* 0x0000000000007b1d */ /* 0x000fe20000010000 */
[----:B0-----:R-:W-:-:S05]  /*a320*/  @!P1 FADD.FTZ R9, R8, 1 ;  /* 0x3f80000008099421 */ /* 0x001fca0000010000 */
[----:B------:R3:W0:Y:S08]  /*a330*/  @!P1 MUFU.RCP R10, R9 ;  /* 0x00000009000a9308 */ /* 0x0006300000001000 */
[----:B------:R-:W1:Y:S01]  /*a340*/  @!P0 MUFU.RCP R7, R7 ;  /* 0x0000000700078308 */ /* 0x000e620000001000 */
[----:B---3--:R-:W-:Y:S01]  /*a350*/  HADD2.F32 R9, -RZ, R2.H0_H0 ;  /* 0x20000002ff097230 */ /* 0x008fe20000004100 */
[----:B------:R-:W-:Y:S01]  /*a360*/  PRMT R8, R98, 0x7632, R8 ;  /* 0x0000763262087816 */ /* 0x000fe20000000008 */
[----:B0-----:R-:W-:Y:S01]  /*a370*/  @!P1 FMUL.FTZ R87, R87, R10 ;  /* 0x0000000a57579220 */ /* 0x001fe20000410000 */
[----:B------:R-:W-:-:S02]  /*a380*/  PRMT R10, R96, 0x7632, R10 ;  /* 0x00007632600a7816 */ /* 0x000fc4000000000a */
[----:B------:R-:W-:Y:S01]  /*a390*/  FADD.FTZ R2, R9, R148 ;  /* 0x0000009409027221 */ /* 0x000fe20000010000 */
[----:B----4-:R-:W-:Y:S02]  /*a3a0*/  HADD2.F32 R9, -RZ, R6.H0_H0 ;  /* 0x20000006ff097230 */ /* 0x010fe40000004100 */
[----:B------:R0:W-:Y:S01]  /*a3b0*/  STS.U16 [R117+0x6], R10 ;  /* 0x0000060a75007388 */ /* 0x0001e20000000400 */
[----:B-1----:R-:W-:Y:S01]  /*a3c0*/  @!P0 FMUL.FTZ R84, R84, R7 ;  /* 0x0000000754548220 */ /* 0x002fe20000410000 */
[----:B------:R-:W-:Y:S02]  /*a3d0*/  HADD2.F32 R7, -RZ, R0.H0_H0 ;  /* 0x20000000ff077230 */ /* 0x000fe40000004100 */
[----:B------:R-:W-:Y:S01]  /*a3e0*/  STS.U16 [R117], R98 ;  /* 0x0000006275007388 */ /* 0x000fe20000000400 */
[----:B0-----:R-:W-:-:S03]  /*a3f0*/  PRMT R10, R92, 0x7632, R10 ;  /* 0x000076325c0a7816 */ /* 0x001fc6000000000a */
        /* <DEDUP_REMOVED lines=20> */
[----:B-----5:R-:W-:-:S02]  /*a540*/  HADD2.F32 R3, -RZ, R3.H0_H0 ;  /* 0x20000003ff037230 */ /* 0x020fc40000004100 */
[----:B------:R-:W-:-:S03]  /*a550*/  HADD2.F32 R7, -RZ, R4.H0_H0 ;  /* 0x20000004ff077230 */ /* 0x000fc60000004100 */
[--C-:B------:R-:W-:Y:S02]  /*a560*/  FADD.FTZ R3, R3, R148.reuse ;  /* 0x0000009403037221 */ /* 0x100fe40000010000 */
[----:B------:R-:W-:-:S05]  /*a570*/  FADD.FTZ R7, R7, R148 ;  /* 0x0000009407077221 */ /* 0x000fca0000010000 */
[----:B------:R-:W-:Y:S01]  /*a580*/  @!P5 FMUL.FTZ R0, R0, -1.4426950216293334961 ;  /* 0xbfb8aa3b0000d820 */ /* 0x000fe20000410000 */
[----:B------:R-:W-:Y:S02]  /*a590*/  FSETP.GTU.FTZ.AND P1, PT, R2, 20, PT ;  /* 0x41a000000200780b */ /* 0x000fe40003f3c000 */
[----:B------:R-:W-:-:S03]  /*a5a0*/  FSETP.GTU.FTZ.AND P4, PT, R3, 20, PT ;  /* 0x41a000000300780b */ /* 0x000fc60003f9c000 */
[----:B------:R-:W0:Y:S01]  /*a5b0*/  @!P5 MUFU.EX2 R0, R0 ;  /* 0x000000000000d308 */ /* 0x000e220000000800 */
[----:B------:R-:W-:Y:S01]  /*a5c0*/  FSETP.GTU.FTZ.AND P3, PT, R7, 20, PT ;  /* 0x41a000000700780b */ /* 0x000fe20003f7c000 */
[----:B------:R-:W1:Y:S01]  /*a5d0*/  LDS R33, [UR7+0x210] ;  /* 0x00021007ff217984 */ /* 0x000e620008000800 */
[----:B--2---:R-:W-:-:S05]  /*a5e0*/  HADD2.F32 R5, -RZ, R5.H0_H0 ;  /* 0x20000005ff057230 */ /* 0x004fca0000004100 */
[----:B------:R-:W-:Y:S01]  /*a5f0*/  @!P1 FMUL.FTZ R2, R2, -1.4426950216293334961 ;  /* 0xbfb8aa3b02029820 */ /* 0x000fe20000410000 */
[----:B------:R-:W-:Y:S01]  /*a600*/  FADD.FTZ R5, R5, R148 ;  /* 0x0000009405057221 */ /* 0x000fe20000010000 */
[----:B------:R-:W-:-:S04]  /*a610*/  @!P4 FMUL.FTZ R3, R3, -1.4426950216293334961 ;  /* 0xbfb8aa3b0303c820 */ /* 0x000fc80000410000 */
[----:B------:R-:W-:Y:S01]  /*a620*/  @!P3 FMUL.FTZ R6, R7, -1.4426950216293334961 ;  /* 0xbfb8aa3b0706b820 */ /* 0x000fe20000410000 */
[----:B------:R-:W-:Y:S01]  /*a630*/  FSETP.GTU.FTZ.AND P2, PT, R5, 20, PT ;  /* 0x41a000000500780b */ /* 0x000fe20003f5c000 */
[----:B0-----:R-:W-:Y:S01]  /*a640*/  @!P5 FADD.FTZ R0, R0, 1 ;  /* 0x3f8000000000d421 */ /* 0x001fe20000010000 */
[----:B------:R-:W0:Y:S01]  /*a650*/  @!P1 MUFU.EX2 R2, R2 ;  /* 0x0000000200029308 */ /* 0x000e220000000800 */
[----:B------:R-:W-:-:S07]  /*a660*/  FSETP.GTU.FTZ.AND P0, PT, R8, 20, PT ;  /* 0x41a000000800780b */ /* 0x000fce0003f1c000 */
[----:B------:R-:W2:Y:S08]  /*a670*/  @!P4 MUFU.EX2 R3, R3 ;  /* 0x000000030003c308 */ /* 0x000eb00000000800 */
[----:B------:R-:W3:Y:S08]  /*a680*/  @!P3 MUFU.EX2 R6, R6 ;  /* 0x000000060006b308 */ /* 0x000ef00000000800 */
[----:B------:R-:W4:Y:S01]  /*a690*/  @!P5 MUFU.RCP R35, R0 ;  /* 0x000000000023d308 */ /* 0x000f220000001000 */
[----:B------:R-:W-:Y:S01]  /*a6a0*/  @!P2 FMUL.FTZ R7, R5, -1.4426950216293334961 ;  /* 0xbfb8aa3b0507a820 */ /* 0x000fe20000410000 */
[----:B------:R-:W-:Y:S01]  /*a6b0*/  @!P0 FMUL.FTZ R8, R8, -1.4426950216293334961 ;  /* 0xbfb8aa3b08088820 */ /* 0x000fe20000410000 */
[----:B0-----:R-:W-:Y:S01]  /*a6c0*/  @!P1 FADD.FTZ R4, R2, 1 ;  /* 0x3f80000002049421 */ /* 0x001fe20000010000 */
[----:B--2---:R-:W-:-:S04]  /*a6d0*/  @!P4 FADD.FTZ R5, R3, 1 ;  /* 0x3f8000000305c421 */ /* 0x004fc80000010000 */
[----:B------:R-:W0:Y:S01]  /*a6e0*/  @!P2 MUFU.EX2 R7, R7 ;  /* 0x000000070007a308 */ /* 0x000e220000000800 */
[----:B---3--:R-:W-:Y:S01]  /*a6f0*/  @!P3 FADD.FTZ R6, R6, 1 ;  /* 0x3f8000000606b421 */ /* 0x008fe20000010000 */
[----:B------:R-:W-:Y:S02]  /*a700*/  IMAD R2, R38, UR17, RZ ;  /* 0x0000001126027c24 */ /* 0x000fe4000f8e02ff */
[----:B----4-:R-:W-:Y:S01]  /*a710*/  @!P5 FMUL.FTZ R86, R86, R35 ;  /* 0x000000235656d220 */ /* 0x010fe20000410000 */
[----:B-1----:R-:W-:-:S03]  /*a720*/  ISETP.GE.AND P5, PT, R128, R33, PT ;  /* 0x000000218000720c */ /* 0x002fc60003fa6270 */
        /* <DEDUP_REMOVED lines=22> */
.L_x_16506:
[----:B------:R-:W-:Y:S05]  /*a890*/  BSYNC B0 ;  /* 0x0000000000007941 */ /* 0x000fea0003800000 */
.L_x_16505:
[----:B------:R-:W-:Y:S01]  /*a8a0*/  ULDC.64 UR8, c[0x0][0x390] ;  /* 0x0000e40000087ab9 */ /* 0x000fe20000000a00 */
[----:B------:R-:W-:Y:S01]  /*a8b0*/  MOV R3, R35 ;  /* 0x0000002300037202 */ /* 0x000fe20000000f00 */
[----:B--2---:R-:W-:Y:S02]  /*a8c0*/  IMAD R4, R150, UR8, RZ ;  /* 0x0000000896047c24 */ /* 0x004fe4000f8e02ff */
[----:B-1----:R-:W-:Y:S01]  /*a8d0*/  @!P0 FADD.FTZ R8, R8, 1 ;  /* 0x3f80000008088421 */ /* 0x002fe20000010000 */
[----:B------:R-:W-:Y:S01]  /*a8e0*/  @!P1 FMUL.FTZ R89, R89, R10 ;  /* 0x0000000a59599220 */ /* 0x000fe20000410000 */
[----:B------:R1:W2:Y:S01]  /*a8f0*/  @!P2 MUFU.RCP R5, R0 ;  /* 0x000000000005a308 */ /* 0x0002a20000001000 */
[----:B------:R-:W-:-:S04]  /*a900*/  IMAD.WIDE.U32 R2, R151, UR8, R2 ;  /* 0x0000000897027c25 */ /* 0x000fc8000f8e0002 */
[----:B----4-:R-:W-:Y:S01]  /*a910*/  @!P4 FMUL.FTZ R88, R88, R37 ;  /* 0x000000255858c220 */ /* 0x010fe20000410000 */
[----:B------:R-:W-:Y:S01]  /*a920*/  @!P3 FMUL.FTZ R91, R91, R12 ;  /* 0x0000000c5b5bb220 */ /* 0x000fe20000410000 */
[----:B------:R-:W-:Y:S01]  /*a930*/  ISETP.GE.AND P3, PT, R32, R33, PT ;  /* 0x000000212000720c */ /* 0x000fe20003f66270 */
[----:B0-----:R-:W-:Y:S01]  /*a940*/  IMAD R9, R151, UR9, R4 ;  /* 0x0000000997097c24 */ /* 0x001fe2000f8e0204 */
[----:B------:R-:W-:Y:S01]  /*a950*/  ULDC.64 UR8, c[0x0][0x3e0] ;  /* 0x0000f80000087ab9 */ /* 0x000fe20000000a00 */
[----:B------:R-:W-:Y:S01]  /*a960*/  IADD3 R4, P5, R102, R2, RZ ;  /* 0x0000000266047210 */ /* 0x000fe20007fbe0ff */
[----:B------:R-:W0:Y:S01]  /*a970*/  @!P0 MUFU.RCP R8, R8 ;  /* 0x0000000800088308 */ /* 0x000e220000001000 */
[----:B------:R-:W-:Y:S01]  /*a980*/  LEA R7, P1, R128, UR8, 0x1 ;  /* 0x0000000880077c11 */ /* 0x000fe2000f8208ff */
[----:B------:R-:W-:Y:S01]  /*a990*/  BSSY B0, `(.L_x_16507) ;  /* 0x0000050000007945 */ /* 0x000fe20003800000 */
[----:B------:R-:W-:Y:S02]  /*a9a0*/  IADD3.X R3, R100, R9, R3, P5, !PT ;  /* 0x0000000964037210 */ /* 0x000fe40002ffe403 */
[----:B-1----:R-:W-:-:S02]  /*a9b0*/  LEA.HI.X R0, R128, UR9, R131, 0x1, P1 ;  /* 0x0000000980007c11 */ /* 0x002fc400088f0c83 */
[----:B------:R-:W-:Y:S02]  /*a9c0*/  ISETP.GE.AND P1, PT, R26, R33, PT ;  /* 0x000000211a00720c */ /* 0x000fe40003f26270 */
[----:B------:R-:W-:Y:S01]  /*a9d0*/  LEA R2, P4, R4, R7, 0x1 ;  /* 0x0000000704027211 */ /* 0x000fe200078808ff */
[----:B--2---:R-:W-:Y:S01]  /*a9e0*/  @!P2 FMUL.FTZ R90, R90, R5 ;  /* 0x000000055a5aa220 */ /* 0x004fe20000410000 */
[-C--:B------:R-:W-:Y:S02]  /*a9f0*/  ISETP.GE.AND P2, PT, R28, R33.reuse, PT ;  /* 0x000000211c00720c */ /* 0x080fe40003f46270 */
[----:B------:R-:W-:Y:S02]  /*aa00*/  LEA.HI.X R3, R4, R0, R3, 0x1, P4 ;  /* 0x0000000004037211 */ /* 0x000fe400020f0c03 */
[-C--:B------:R-:W-:Y:S01]  /*aa10*/  ISETP.GE.AND P4, PT, R30, R33.reuse, PT ;  /* 0x000000211e00720c */ /* 0x080fe20003f86270 */
[----:B0-----:R-:W-:Y:S01]  /*aa20*/  @!P0 FMUL.FTZ R93, R93, R8 ;  /* 0x000000085d5d8220 */ /* 0x001fe20000410000 */
[-C--:B------:R-:W-:Y:S01]  /*aa30*/  ISETP.GE.AND P5, PT, R34, R33.reuse, PT ;  /* 0x000000212200720c */ /* 0x080fe20003fa6270 */
[----:B------:R-:W-:Y:S01]  /*aa40*/  @!P3 STG.E.U16 desc[UR14][R2.64+-0xc0], R27 ;  /* 0xffff401b0200b986 */ /* 0x000fe2000c10150e */
[----:B------:R-:W-:-:S02]  /*aa50*/  ISETP.GE.AND P0, PT, R14, R33, PT ;  /* 0x000000210e00720c */ /* 0x000fc40003f06270 */
        /* <DEDUP_REMOVED lines=67> */
.L_x_16508:
[----:B------:R-:W-:Y:S05]  /*ae90*/  BSYNC B0 ;  /* 0x0000000000007941 */ /* 0x000fea0003800000 */
.L_x_16507:
        /* <DEDUP_REMOVED lines=39> */
.L_x_16435:
        /* <DEDUP_REMOVED lines=26> */
.L_x_16511:
[----:B------:R-:W-:Y:S05]  /*b2b0*/  BSYNC B0 ;  /* 0x0000000000007941 */ /* 0x000fea0003800000 */
.L_x_16510:
        /* <DEDUP_REMOVED lines=29> */
.L_x_16513:
[----:B------:R-:W2:Y:S02]  /*b490*/  S2R R9, SR_TID.X ;  /* 0x0000000000097919 */ /* 0x000ea40000002100 */
.L_x_16514:
[----:B------:R-:W-:Y:S05]  /*b4a0*/  BSYNC B0 ;  /* 0x0000000000007941 */ /* 0x000fea0003800000 */
.L_x_16512:
[----:B------:R-:W-:Y:S02]  /*b4b0*/  ULDC UR10, c[0x0][0x21c] ;  /* 0x00008700000a7ab9 */ /* 0x000fe40000000800 */
[----:B--2---:R-:W-:-:S13]  /*b4c0*/  ISETP.GE.AND P0, PT, R9, UR10, PT ;  /* 0x0000000a09007c0c */ /* 0x004fda000bf06270 */
[----:B------:R-:W-:Y:S05]  /*b4d0*/  @P0 EXIT ;  /* 0x000000000000094d */ /* 0x000fea0003800000 */
[----:B------:R-:W2:Y:S01]  /*b4e0*/  S2UR UR5, SR_CgaCtaId ;  /* 0x00000000000579c3 */ /* 0x000ea20000008800 */
[----:B------:R-:W-:Y:S01]  /*b4f0*/  ULDC.64 UR6, c[0x0][0x338] ;  /* 0x0000ce0000067ab9 */ /* 0x000fe20000000a00 */
[----:B------:R-:W-:Y:S01]  /*b500*/  UMOV UR4, 0x400 ;  /* 0x0000040000047882 */ /* 0x000fe20000000000 */
[----:B------:R-:W-:Y:S01]  /*b510*/  IMAD R150, R150, UR6, RZ ;  /* 0x0000000696967c24 */ /* 0x000fe2000f8e02ff */
[----:B------:R-:W-:Y:S01]  /*b520*/  ULDC.64 UR8, c[0x0][0x3c0] ;  /* 0x0000f00000087ab9 */ /* 0x000fe20000000a00 */
[----:B01-34-:R-:W-:-:S04]  /*b530*/  IMAD.WIDE.U32 R4, R151, UR6, RZ ;  /* 0x0000000697047c25 */ /* 0x01bfc8000f8e00ff */
[----:B------:R-:W-:Y:S01]  /*b540*/  IMAD R13, R151, UR7, R150 ;  /* 0x00000007970d7c24 */ /* 0x000fe2000f8e0296 */
[----:B------:R-:W-:-:S04]  /*b550*/  ULDC.64 UR6, c[0x0][0x340] ;  /* 0x0000d00000067ab9 */ /* 0x000fc80000000a00 */
[----:B------:R-:W-:Y:S01]  /*b560*/  IADD3 R13, R5, R13, RZ ;  /* 0x0000000d050d7210 */ /* 0x000fe20007ffe0ff */
[----:B--2---:R-:W-:-:S03]  /*b570*/  ULEA UR4, UR5, UR4, 0x18 ;  /* 0x0000000405047291 */ /* 0x004fc6000f8ec03f */
[----:B------:R-:W-:-:S09]  /*b580*/  ULDC UR5, c[0x0][0x0] ;  /* 0x0000000000057ab9 */ /* 0x000fd20000000800 */
.L_x_16515:
        /* <DEDUP_REMOVED lines=17> */
.L_x_16516:
        /* <DEDUP_REMOVED lines=14> */
.L_x_19011:


//--------------------- .text._Z25selective_scan_bwd_kernelI32Selective_Scan_bwd_kernel_traitsILi32ELi8ELb1ELb0ELb0ELb0ELb0EN3c104HalfENS1_7complexIfEEEEv12SSMParamsBwd --------------------------
	.section	.text._Z25selective_scan_bwd_kernelI32Selective_Scan_bwd_kernel_traitsILi32ELi8ELb1ELb0ELb0ELb0ELb0EN3c104HalfENS1_7complexIfEEEEv12SSMParamsBwd,"ax",@progbits
	.align	128
        .global         _Z25selective_scan_bwd_kernelI32Selective_Scan_bwd_kernel_traitsILi32ELi8ELb1ELb0ELb0ELb0ELb0EN3c104HalfENS1_7complexIfEEEEv12SSMParamsBwd
        .type           _Z25selective_scan_bwd_kernelI32Selective_Scan_bwd_kernel_traitsILi32ELi8ELb1ELb0ELb0ELb0ELb0EN3c104HalfENS1_7complexIfEEEEv12SSMParamsBwd,@function
        .size           _Z25selective_scan_bwd_kernelI32Selective_Scan_bwd_kernel_traitsILi32ELi8ELb1ELb0ELb0ELb0ELb0EN3c104HalfENS1_7complexIfEEEEv12SSMParamsBwd,(.L_x_19012 - _Z25selective_scan_bwd_kernelI32Selective_Scan_bwd_kernel_traitsILi32ELi8ELb1ELb0ELb0ELb0ELb0EN3c104HalfENS1_7complexIfEEEEv12SSMParamsBwd)
        .other          _Z25selective_scan_bwd_kernelI32Selective_Scan_bwd_kernel_traitsILi32ELi8ELb1ELb0ELb0ELb0ELb0EN3c104HalfENS1_7complexIfEEEEv12SSMParamsBwd,@"STO_CUDA_ENTRY STV_DEFAULT"
_Z25selective_scan_bwd_kernelI32Selective_Scan_bwd_kernel_traitsILi32ELi8ELb1ELb0ELb0ELb0ELb0EN3c104HalfENS1_7complexIfEEEEv12SSMParamsBwd:
.text._Z25selective_scan_bwd_kernelI32Selective_Scan_bwd_kernel_traitsILi32ELi8ELb1ELb0ELb0ELb0ELb0EN3c104HalfENS1_7complexIfEEEEv12SSMParamsBwd:
        /* <DEDUP_REMOVED lines=91> */
[----:B------:R-:W0:Y:S01]  /*05b0*/  S2UR UR5, SR_CgaCtaId ;  /* 0x00000000000579c3 */ /* 0x000e220000008800 */
[----:B------:R-:W1:Y:S01]  /*05c0*/  S2R R53, SR_LANEID ;  /* 0x0000000000357919 */ /* 0x000e620000000000 */
[----:B------:R-:W-:Y:S01]  /*05d0*/  UMOV UR4, 0x400 ;  /* 0x0000040000047882 */ /* 0x000fe20000000000 */
[----:B------:R-:W-:Y:S01]  /*05e0*/  CS2R R50, SRZ ;  /* 0x0000000000327805 */ /* 0x000fe2000001ff00 */
[----:B------:R-:W2:Y:S04]  /*05f0*/  S2R R55, SR_TID.X ;  /* 0x0000000000377919 */ /* 0x000ea80000002100 */
[----:B------:R-:W3:Y:S01]  /*0600*/  LDC R52, c[0x0][0x224] ;  /* 0x00008900ff347b82 */ /* 0x000ee20000000800 */
[----:B0-----:R-:W-:-:S06]  /*0610*/  ULEA UR4, UR5, UR4, 0x18 ;  /* 0x0000000405047291 */ /* 0x001fcc000f8ec03f */
[----:B------:R-:W-:-:S04]  /*0620*/  MOV R38, UR4 ;  /* 0x0000000400267c02 */ /* 0x000fc80008000f00 */
[----:B-1----:R-:W-:-:S07]  /*0630*/  LEA R60, R53, R38, 0x4 ;  /* 0x00000026353c7211 */ /* 0x002fce00078e20ff */
.L_x_16534:
[----:B------:R-:W-:Y:S01]  /*0640*/  BAR.SYNC.DEFER_BLOCKING 0x0 ;  /* 0x0000000000007b1d */ /* 0x000fe20000010000 */
[----:B0-----:R-:W-:Y:S02]  /*0650*/  MOV R2, R54 ;  /* 0x0000003600027202 */ /* 0x001fe40000000f00 */
[----:B------:R-:W-:-:S05]  /*0660*/  MOV R3, R57 ;  /* 0x0000003900037202 */ /* 0x000fca0000000f00 */
[----:B------:R-:W0:Y:S01]  /*0670*/  LDC R77, c[0x0][0x21c] ;  /* 0x00008700ff4d7b82 */ /* 0x000e220000000800 */
[----:B--2---:R-:W-:-:S05]  /*0680*/  IMAD.WIDE R2, R55, 0x10, R2 ;  /* 0x0000001037027825 */ /* 0x004fca00078e0202 */
[----:B------:R1:W2:Y:S02]  /*0690*/  LDG.E.128 R24, desc[UR14][R2.64] ;  /* 0x0000000e02187981 */ /* 0x0002a4000c1e1d00 */
[----:B-1----:R-:W-:Y:S02]  /*06a0*/  MOV R2, R56 ;  /* 0x0000003800027202 */ /* 0x002fe40000000f00 */
[----:B------:R-:W-:-:S03]  /*06b0*/  MOV R3, R59 ;  /* 0x0000003b00037202 */ /* 0x000fc60000000f00 */
[----:B------:R-:W-:Y:S01]  /*06c0*/  IMAD.WIDE R12, R55, 0x10, R2 ;  /* 0x00000010370c7825 */ /* 0x000fe200078e0202 */
[----:B--2---:R1:W-:Y:S01]  /*06d0*/  STS.128 [R60], R24 ;  /* 0x000000183c007388 */ /* 0x0043e20000000c00 */
[----:B------:R-:W-:-:S03]  /*06e0*/  NOP ;  /* 0x0000000000007918 */ /* 0x000fc60000000000 */
[----:B------:R-:W2:Y:S01]  /*06f0*/  LDS.128 R4, [R60] ;  /* 0x000000003c047984 */ /* 0x000ea20000000c00 */
[----:B------:R-:W-:Y:S06]  /*0700*/  BAR.SYNC.DEFER_BLOCKING 0x0 ;  /* 0x0000000000007b1d */ /* 0x000fec0000010000 */
[----:B------:R-:W4:Y:S01]  /*0710*/  LDG.E.128 R28, desc[UR14][R12.64] ;  /* 0x0000000e0c1c7981 */ /* 0x000f22000c1e1d00 */
[----:B------:R-:W-:Y:S02]  /*0720*/  MOV R2, R58 ;  /* 0x0000003a00027202 */ /* 0x000fe40000000f00 */
[----:B------:R-:W-:-:S03]  /*0730*/  MOV R3, R61 ;  /* 0x0000003d00037202 */ /* 0x000fc60000000f00 */
[----:B------:R-:W-:Y:S01]  /*0740*/  IMAD.WIDE R14, R55, 0x10, R2 ;  /* 0x00000010370e7825 */ /* 0x000fe200078e0202 */
[----:B----4-:R4:W-:Y:S01]  /*0750*/  STS.128 [R60], R28 ;  /* 0x0000001c3c007388 */ /* 0x0109e20000000c00 */
[----:B------:R-:W-:-:S03]  /*0760*/  NOP ;  /* 0x0000000000007918 */ /* 0x000fc60000000000 */
[----:B------:R-:W-:Y:S01]  /*0770*/  LDS.128 R8, [R60] ;  /* 0x000000003c087984 */ /* 0x000fe20000000c00 */
[----:B------:R-:W-:Y:S06]  /*0780*/  BAR.SYNC.DEFER_BLOCKING 0x0 ;  /* 0x0000000000007b1d */ /* 0x000fec0000010000 */
[----:B-1----:R-:W3:Y:S01]  /*0790*/  LDG.E.128 R24, desc[UR14][R14.64] ;  /* 0x0000000e0e187981 */ /* 0x002ee2000c1e1d00 */
[--C-:B--2---:R-:W-:Y:S01]  /*07a0*/  HADD2.F32 R101, -RZ, R4.reuse.H0_H0 ;  /* 0x20000004ff657230 */ /* 0x104fe20000004100 */
[----:B0-----:R-:W-:Y:S01]  /*07b0*/  ISETP.GE.AND P0, PT, R77, 0x1, PT ;  /* 0x000000014d00780c */ /* 0x001fe20003f06270 */
[----:B------:R-:W-:Y:S01]  /*07c0*/  HADD2.F32 R45, -RZ, R4.H1_H1 ;  /* 0x30000004ff2d7230 */ /* 0x000fe20000004100 */
[----:B----4-:R-:W-:Y:S01]  /*07d0*/  HFMA2.MMA R31, -RZ, RZ, 0, 0 ;  /* 0x00000000ff1f7435 */ /* 0x010fe200000001ff */
[--C-:B------:R-:W-:Y:S01]  /*07e0*/  HADD2.F32 R44, -RZ, R5.reuse.H0_H0 ;  /* 0x20000005ff2c7230 */ /* 0x100fe20000004100 */
[----:B------:R-:W-:Y:S01]  /*07f0*/  HFMA2.MMA R63, -RZ, RZ, 0, 0 ;  /* 0x00000000ff3f7435 */ /* 0x000fe200000001ff */
[----:B------:R-:W-:Y:S01]  /*0800*/  HADD2.F32 R43, -RZ, R5.H1_H1 ;  /* 0x30000005ff2b7230 */ /* 0x000fe20000004100 */
[----:B------:R-:W-:Y:S01]  /*0810*/  MOV R68, RZ ;  /* 0x000000ff00447202 */ /* 0x000fe20000000f00 */
[--C-:B------:R-:W-:Y:S01]  /*0820*/  HADD2.F32 R42, -RZ, R6.reuse.H0_H0 ;  /* 0x20000006ff2a7230 */ /* 0x100fe20000004100 */
[----:B------:R-:W-:Y:S01]  /*0830*/  CS2R R66, SRZ ;  /* 0x0000000000427805 */ /* 0x000fe2000001ff00 */
[----:B------:R-:W-:Y:S01]  /*0840*/  HADD2.F32 R41, -RZ, R6.H1_H1 ;  /* 0x30000006ff297230 */ /* 0x000fe20000004100 */
[----:B------:R-:W-:Y:S01]  /*0850*/  MOV R64, RZ ;  /* 0x000000ff00407202 */ /* 0x000fe20000000f00 */
[----:B------:R-:W-:-:S02]  /*0860*/  HADD2.F32 R40, -RZ, R7.H0_H0 ;  /* 0x20000007ff287230 */ /* 0x000fc40000004100 */
[----:B------:R-:W-:Y:S01]  /*0870*/  HADD2.F32 R39, -RZ, R7.H1_H1 ;  /* 0x30000007ff277230 */ /* 0x000fe20000004100 */
[----:B---3--:R-:W-:Y:S01]  /*0880*/  STS.128 [R60], R24 ;  /* 0x000000183c007388 */ /* 0x008fe20000000c00 */
[----:B------:R-:W-:-:S03]  /*0890*/  NOP ;  /* 0x0000000000007918 */ /* 0x000fc60000000000 */
[----:B------:R-:W0:Y:S02]  /*08a0*/  LDS.128 R32, [R60] ;  /* 0x000000003c207984 */ /* 0x000e240000000c00 */
[--C-:B0-----:R-:W-:Y:S02]  /*08b0*/  HADD2.F32 R79, -RZ, R32.reuse.H0_H0 ;  /* 0x20000020ff4f7230 */ /* 0x101fe40000004100 */
[----:B------:R-:W-:Y:S02]  /*08c0*/  HADD2.F32 R78, -RZ, R32.H1_H1 ;  /* 0x30000020ff4e7230 */ /* 0x000fe40000004100 */
[--C-:B------:R-:W-:Y:S02]  /*08d0*/  HADD2.F32 R29, -RZ, R33.reuse.H0_H0 ;  /* 0x20000021ff1d7230 */ /* 0x100fe40000004100 */
[----:B------:R-:W-:Y:S01]  /*08e0*/  FFMA.FTZ R3, R79, R101, R50 ;  /* 0x000000654f037223 */ /* 0x000fe20000010032 */
[----:B------:R-:W-:Y:S01]  /*08f0*/  HADD2.F32 R80, -RZ, R33.H1_H1 ;  /* 0x30000021ff507230 */ /* 0x000fe20000004100 */
[----:B------:R-:W-:Y:S01]  /*0900*/  MOV R33, RZ ;  /* 0x000000ff00217202 */ /* 0x000fe20000000f00 */
[----:B------:R-:W-:-:S02]  /*0910*/  HADD2.F32 R81, -RZ, R34.H0_H0 ;  /* 0x20000022ff517230 */ /* 0x000fc40000004100 */
[C---:B------:R-:W-:Y:S01]  /*0920*/  FFMA.FTZ R0, R78.reuse, R45, R3 ;  /* 0x0000002d4e007223 */ /* 0x040fe20000010003 */
[----:B------:R-:W-:Y:S01]  /*0930*/  HADD2.F32 R82, -RZ, R34.H1_H1 ;  /* 0x30000022ff527230 */ /* 0x000fe20000004100 */
[----:B------:R-:W-:Y:S01]  /*0940*/  HFMA2.MMA R34, -RZ, RZ, 0, 0 ;  /* 0x00000000ff227435 */ /* 0x000fe200000001ff */
[--C-:B------:R-:W-:Y:S02]  /*0950*/  HADD2.F32 R83, -RZ, R35.reuse.H0_H0 ;  /* 0x20000023ff537230 */ /* 0x100fe40000004100 */
[----:B------:R-:W-:Y:S01]  /*0960*/  FFMA.FTZ R3, R29, R44, R0 ;  /* 0x0000002c1d037223 */ /* 0x000fe20000010000 */
[----:B------:R-:W-:Y:S02]  /*0970*/  HADD2.F32 R84, -RZ, R35.H1_H1 ;  /* 0x30000023ff547230 */ /* 0x000fe40000004100 */
[-C--:B-----5:R-:W-:Y:S01]  /*0980*/  FMUL.FTZ R62, R79, R48.reuse ;  /* 0x000000304f3e7220 */ /* 0x0a0fe20000410000 */
[-C--:B------:R-:W-:Y:S01]  /*0990*/  FMUL.FTZ R69, R78, R48.reuse ;  /* 0x000000304e457220 */ /* 0x080fe20000410000 */
[C---:B------:R-:W-:Y:S01]  /*09a0*/  FFMA.FTZ R0, R80.reuse, R43, R3 ;  /* 0x0000002b50007223 */ /* 0x040fe20000010003 */
[-C--:B------:R-:W-:Y:S01]  /*09b0*/  FMUL.FTZ R65, R29, R48.reuse ;  /* 0x000000301d417220 */ /* 0x080fe20000410000 */
[-C--:B------:R-:W-:Y:S01]  /*09c0*/  FMUL.FTZ R30, R80, R48.reuse ;  /* 0x00000030501e7220 */ /* 0x080fe20000410000 */
[C---:B------:R-:W-:Y:S01]  /*09d0*/  FMUL.FTZ R32, R81.reuse, R48 ;  /* 0x0000003051207220 */ /* 0x040fe20000410000 */
[----:B------:R-:W-:Y:S01]  /*09e0*/  FFMA.FTZ R3, R81, R42, R0 ;  /* 0x0000002a51037223 */ /* 0x000fe20000010000 */
[-C--:B------:R-:W-:Y:S01]  /*09f0*/  FMUL.FTZ R35, R82, R48.reuse ;  /* 0x0000003052237220 */ /* 0x080fe20000410000 */
[-C--:B------:R-:W-:Y:S01]  /*0a00*/  FMUL.FTZ R36, R83, R48.reuse ;  /* 0x0000003053247220 */ /* 0x080fe20000410000 */
[----:B------:R-:W-:Y:S01]  /*0a10*/  FMUL.FTZ R37, R84, R48 ;  /* 0x0000003054257220 */ /* 0x000fe20000410000 */
[----:B------:R-:W-:-:S04]  /*0a20*/  FFMA.FTZ R0, R82, R41, R3 ;  /* 0x0000002952007223 */ /* 0x000fc80000010003 */
[----:B------:R-:W-:-:S04]  /*0a30*/  FFMA.FTZ R3, R83, R40, R0 ;  /* 0x0000002853037223 */ /* 0x000fc80000010000 */
        /* <DEDUP_REMOVED lines=9> */
[C---:B------:R-:W-:Y:S01]  /*0ad0*/  IMAD R23, R47.reuse, UR6, RZ ;  /* 0x000000062f177c24 */ /* 0x040fe2000f8e02ff */
[----:B------:R-:W-:Y:S01]  /*0ae0*/  ULDC.64 UR4, c[0x0][0x230] ;  /* 0x00008c0000047ab9 */ /* 0x000fe20000000a00 */
[C---:B------:R-:W-:Y:S01]  /*0af0*/  IMAD R31, R47.reuse, UR8, RZ ;  /* 0x000000082f1f7c24 */ /* 0x040fe2000f8e02ff */
[----:B------:R-:W-:Y:S01]  /*0b00*/  LOP3.LUT R15, R14, 0xfffffe, RZ, 0xc0, !PT ;  /* 0x00fffffe0e0f7812 */ /* 0x000fe200078ec0ff */
[----:B------:R-:W-:Y:S01]  /*0b10*/  IMAD R77, R22, R77, RZ ;  /* 0x0000004d164d7224 */ /* 0x000fe200078e02ff */
[----:B------:R-:W1:Y:S01]  /*0b20*/  LDC.64 R12, c[0x0][0x2d0] ;  /* 0x0000b400ff0c7b82 */ /* 0x000e620000000a00 */
[----:B------:R-:W-:Y:S01]  /*0b30*/  IMAD R27, R46, UR7, R23 ;  /* 0x000000072e1b7c24 */ /* 0x000fe2000f8e0217 */
[----:B------:R-:W-:Y:S01]  /*0b40*/  IADD3 R97, R0, -R15, RZ ;  /* 0x8000000f00617210 */ /* 0x000fe20007ffe0ff */
[----:B------:R-:W-:-:S02]  /*0b50*/  IMAD R15, R47, UR4, RZ ;  /* 0x000000042f0f7c24 */ /* 0x000fc4000f8e02ff */
[----:B------:R-:W-:Y:S01]  /*0b60*/  FADD.FTZ R78, R78, R78 ;  /* 0x0000004e4e4e7221 */ /* 0x000fe20000010000 */
[----:B------:R-:W-:-:S04]  /*0b70*/  IMAD.WIDE.U32 R22, R46, UR8, RZ ;  /* 0x000000082e167c25 */ /* 0x000fc8000f8e00ff */
[----:B------:R-:W-:Y:S01]  /*0b80*/  FADD.FTZ R80, R80, R80 ;  /* 0x0000005050507221 */ /* 0x000fe20000010000 */
[----:B------:R-:W-:Y:S01]  /*0b90*/  FADD.FTZ R81, R81, R81 ;  /* 0x0000005151517221 */ /* 0x000fe20000010000 */
[----:B------:R-:W2:Y:S01]  /*0ba0*/  LDC R87, c[0x0][0x224] ;  /* 0x00008900ff577b82 */ /* 0x000ea20000000800 */
[----:B------:R-:W-:Y:S02]  /*0bb0*/  IMAD R31, R46, UR9, R31 ;  /* 0x000000092e1f7c24 */ /* 0x000fe4000f8e021f */
[----:B------:R-:W-:Y:S01]  /*0bc0*/  FADD.FTZ R82, R82, R82 ;  /* 0x0000005252527221 */ /* 0x000fe20000010000 */
[----:B------:R-:W-:Y:S02]  /*0bd0*/  IMAD R25, R46, UR5, R15 ;  /* 0x000000052e197c24 */ /* 0x000fe4000f8e020f */
[----:B------:R-:W-:Y:S01]  /*0be0*/  FADD.FTZ R83, R83, R83 ;  /* 0x0000005353537221 */ /* 0x000fe20000010000 */
[--C-:B------:R-:W-:Y:S01]  /*0bf0*/  HADD2.F32 R96, -RZ, R10.reuse.H0_H0 ;  /* 0x2000000aff607230 */ /* 0x100fe20000004100 */
[----:B0-----:R-:W-:Y:S01]  /*0c00*/  LEA R75, P2, R22, R2, 0x3 ;  /* 0x00000002164b7211 */ /* 0x001fe200078418ff */
[----:B------:R-:W-:Y:S01]  /*0c10*/  HADD2.F32 R98, -RZ, R10.H1_H1 ;  /* 0x3000000aff627230 */ /* 0x000fe20000004100 */
[----:B------:R-:W-:Y:S01]  /*0c20*/  IADD3 R0, R23, R31, RZ ;  /* 0x0000001f17007210 */ /* 0x000fe20007ffe0ff */
[--C-:B------:R-:W-:Y:S01]  /*0c30*/  HADD2.F32 R100, -RZ, R11.reuse.H0_H0 ;  /* 0x2000000bff647230 */ /* 0x100fe20000004100 */
[----:B------:R-:W0:Y:S01]  /*0c40*/  LDC R133, c[0x0][0x21c] ;  /* 0x00008700ff857b82 */ /* 0x000e220000000800 */
[----:B------:R-:W-:-:S02]  /*0c50*/  HADD2.F32 R102, -RZ, R11.H1_H1 ;  /* 0x3000000bff667230 */ /* 0x000fc40000004100 */
[----:B------:R-:W-:Y:S01]  /*0c60*/  FADD.FTZ R91, R96, R49 ;  /* 0x00000031605b7221 */ /* 0x000fe20000010000 */
[----:B------:R-:W-:-:S04]  /*0c70*/  IMAD.WIDE.U32 R14, R46, UR6, RZ ;  /* 0x000000062e0e7c25 */ /* 0x000fc8000f8e00ff */
[----:B------:R-:W-:Y:S01]  /*0c80*/  FADD.FTZ R96, R98, R49 ;  /* 0x0000003162607221 */ /* 0x000fe20000010000 */
[----:B------:R-:W-:Y:S01]  /*0c90*/  FADD.FTZ R84, R84, R84 ;  /* 0x0000005454547221 */ /* 0x000fe20000010000 */
[----:B------:R-:W-:Y:S01]  /*0ca0*/  MOV R34, RZ ;  /* 0x000000ff00227202 */ /* 0x000fe20000000f00 */
[----:B------:R-:W-:Y:S01]  /*0cb0*/  IMAD.WIDE R76, R77, 0x10, R20 ;  /* 0x000000104d4c7825 */ /* 0x000fe200078e0214 */
[----:B------:R-:W-:Y:S02]  /*0cc0*/  IADD3 R74, R15, R27, RZ ;  /* 0x0000001b0f4a7210 */ /* 0x000fe40007ffe0ff */
[----:B------:R-:W-:Y:S01]  /*0cd0*/  CS2R R66, SRZ ;  /* 0x0000000000427805 */ /* 0x000fe2000001ff00 */
[----:B------:R-:W3:Y:S01]  /*0ce0*/  LDC.64 R26, c[0x0][0x238] ;  /* 0x00008e00ff1a7b82 */ /* 0x000ee20000000a00 */
[--C-:B------:R-:W-:Y:S01]  /*0cf0*/  HADD2.F32 R90, -RZ, R8.reuse.H0_H0 ;  /* 0x20000008ff5a7230 */ /* 0x100fe20000004100 */
[----:B------:R-:W-:Y:S01]  /*0d00*/  MOV R70, R76 ;  /* 0x0000004c00467202 */ /* 0x000fe20000000f00 */
[----:B------:R-:W-:Y:S01]  /*0d10*/  HADD2.F32 R92, -RZ, R8.H1_H1 ;  /* 0x30000008ff5c7230 */ /* 0x000fe20000004100 */
[----:B------:R-:W-:Y:S01]  /*0d20*/  LEA.HI.X R76, R22, R3, R0, 0x3, P2 ;  /* 0x00000003164c7211 */ /* 0x000fe200010f1c00 */
[----:B------:R-:W-:-:S02]  /*0d30*/  HADD2.F32 R28, -RZ, R9.H0_H0 ;  /* 0x20000009ff1c7230 */ /* 0x000fc40000004100 */
[----:B------:R-:W-:Y:S01]  /*0d40*/  FADD.FTZ R0, R79, R79 ;  /* 0x0000004f4f007221 */ /* 0x000fe20000010000 */
[----:B------:R-:W-:Y:S01]  /*0d50*/  HADD2.F32 R94, -RZ, R9.H1_H1 ;  /* 0x30000009ff5e7230 */ /* 0x000fe20000004100 */
[----:B------:R-:W4:Y:S01]  /*0d60*/  LDC.64 R22, c[0x0][0x270] ;  /* 0x00009c00ff167b82 */ /* 0x000f220000000a00 */
[----:B------:R-:W-:-:S04]  /*0d70*/  IMAD.WIDE.U32 R10, R46, UR4, RZ ;  /* 0x000000042e0a7c25 */ /* 0x000fc8000f8e00ff */
[----:B------:R-:W-:Y:S01]  /*0d80*/  FADD.FTZ R79, R29, R29 ;  /* 0x0000001d1d4f7221 */ /* 0x000fe20000010000 */
[----:B------:R-:W-:Y:S01]  /*0d90*/  ISETP.NE.AND P2, PT, R55, 0x1f, PT ;  /* 0x0000001f3700780c */ /* 0x000fe20003f45270 */
[--C-:B------:R-:W-:Y:S01]  /*0da0*/  FADD.FTZ R90, R90, R49.reuse ;  /* 0x000000315a5a7221 */ /* 0x100fe20000010000 */
[----:B------:R-:W-:Y:S01]  /*0db0*/  MOV R85, R38 ;  /* 0x0000002600557202 */ /* 0x000fe20000000f00 */
[--C-:B------:R-:W-:Y:S01]  /*0dc0*/  FADD.FTZ R92, R92, R49.reuse ;  /* 0x000000315c5c7221 */ /* 0x100fe20000010000 */
[----:B------:R-:W-:Y:S01]  /*0dd0*/  IADD3 R72, R11, R25, RZ ;  /* 0x000000190b487210 */ /* 0x000fe20007ffe0ff */
[----:B------:R-:W5:Y:S01]  /*0de0*/  LDC.64 R8, c[0x0][0x2d8] ;  /* 0x0000b600ff087b82 */ /* 0x000f620000000a00 */
[----:B-1----:R-:W-:Y:S01]  /*0df0*/  LEA R71, P0, R10, R12, 0x3 ;  /* 0x0000000c0a477211 */ /* 0x002fe200078018ff */
[--C-:B------:R-:W-:Y:S01]  /*0e00*/  FADD.FTZ R89, R28, R49.reuse ;  /* 0x000000311c597221 */ /* 0x100fe20000010000 */
[----:B------:R-:W-:Y:S01]  /*0e10*/  MOV R86, R38 ;  /* 0x0000002600567202 */ /* 0x000fe20000000f00 */
[--C-:B------:R-:W-:Y:S01]  /*0e20*/  FADD.FTZ R94, R94, R49.reuse ;  /* 0x000000315e5e7221 */ /* 0x100fe20000010000 */
[----:B------:R-:W-:Y:S01]  /*0e30*/  LEA.HI.X R72, R10, R13, R72, 0x3, P0 ;  /* 0x0000000d0a487211 */ /* 0x000fe200000f1c48 */
[----:B------:R-:W-:Y:S01]  /*0e40*/  FADD.FTZ R93, R100, R49 ;  /* 0x00000031645d7221 */ /* 0x000fe20000010000 */
[----:B------:R-:W-:Y:S01]  /*0e50*/  MOV R33, RZ ;  /* 0x000000ff00217202 */ /* 0x000fe20000000f00 */
[----:B------:R-:W1:Y:S01]  /*0e60*/  LDC.64 R24, c[0x0][0x250] ;  /* 0x00009400ff187b82 */ /* 0x000e620000000a00 */
[----:B---3--:R-:W-:Y:S01]  /*0e70*/  SHF.L.U64.HI R95, R26, 0x3, R27 ;  /* 0x000000031a5f7819 */ /* 0x008fe2000001021b */
[----:B------:R-:W-:Y:S01]  /*0e80*/  FADD.FTZ R98, R102, R49 ;  /* 0x0000003166627221 */ /* 0x000fe20000010000 */
[----:B------:R-:W-:Y:S01]  /*0e90*/  MOV R31, RZ ;  /* 0x000000ff001f7202 */ /* 0x000fe20000000f00 */
[----:B------:R-:W-:Y:S01]  /*0ea0*/  UMOV UR4, URZ ;  /* 0x0000003f00047c82 */ /* 0x000fe20008000000 */
[----:B------:R-:W-:Y:S01]  /*0eb0*/  MOV R68, RZ ;  /* 0x000000ff00447202 */ /* 0x000fe20000000f00 */
[----:B------:R-:W-:Y:S01]  /*0ec0*/  ULDC UR5, c[0x0][0x224] ;  /* 0x0000890000057ab9 */ /* 0x000fe20000000800 */
[----:B------:R-:W-:-:S02]  /*0ed0*/  MOV R63, RZ ;  /* 0x000000ff003f7202 */ /* 0x000fc40000000f00 */
[----:B------:R-:W-:Y:S02]  /*0ee0*/  MOV R64, RZ ;  /* 0x000000ff00407202 */ /* 0x000fe40000000f00 */
[----:B------:R-:W-:Y:S02]  /*0ef0*/  IADD3 R88, R55, 0x200, RZ ;  /* 0x0000020037587810 */ /* 0x000fe40007ffe0ff */
[----:B----4-:R-:W-:Y:S02]  /*0f00*/  SHF.L.U64.HI R23, R22, 0x3, R23 ;  /* 0x0000000316177819 */ /* 0x010fe40000010217 */
[----:B------:R-:W-:Y:S02]  /*0f10*/  SHF.L.U32 R27, R97, 0x8, RZ ;  /* 0x00000008611b7819 */ /* 0x000fe400000006ff */
[----:B-----5:R-:W-:-:S04]  /*0f20*/  LEA R73, P1, R14, R8, 0x3 ;  /* 0x000000080e497211 */ /* 0x020fc800078218ff */
[----:B------:R-:W-:Y:S02]  /*0f30*/  LEA.HI.X R74, R14, R9, R74, 0x3, P1 ;  /* 0x000000090e4a7211 */ /* 0x000fe400008f1c4a */
[----:B------:R-:W-:Y:S02]  /*0f40*/  ISETP.NE.AND P1, PT, R55, RZ, PT ;  /* 0x000000ff3700720c */ /* 0x000fe40003f25270 */
[----:B012---:R-:W-:-:S11]  /*0f50*/  SHF.L.U64.HI R25, R24, 0x3, R25 ;  /* 0x0000000318197819 */ /* 0x007fd60000010219 */
.L_x_16533:
[----:B------:R-:W-:Y:S02]  /*0f60*/  MOV R2, R71 ;  /* 0x0000004700027202 */ /* 0x000fe40000000f00 */
[----:B------:R-:W-:-:S05]  /*0f70*/  MOV R3, R72 ;  /* 0x0000004800037202 */ /* 0x000fca0000000f00 */
[----:B0-----:R0:W2:Y:S01]  /*0f80*/  LDG.E.64 R28, desc[UR14][R2.64] ;  /* 0x0000000e021c7981 */ /* 0x0010a2000c1e1b00 */
[----:B------:R-:W-:Y:S02]  /*0f90*/  SEL R11, R27, R88, !P1 ;  /* 0x000000581b0b7207 */ /* 0x000fe40004800000 */
[----:B------:R-:W-:Y:S02]  /*0fa0*/  CS2R R14, SRZ ;  /* 0x00000000000e7805 */ /* 0x000fe4000001ff00 */
[----:B------:R-:W-:-:S04]  /*0fb0*/  LOP3.LUT P0, RZ, R55, 0x1f, RZ, 0xc0, !PT ;  /* 0x0000001f37ff7812 */ /* 0x000fc8000780c0ff */
[----:B------:R-:W-:Y:S02]  /*0fc0*/  ISETP.LT.OR P3, PT, R52, 0x2, P0 ;  /* 0x000000023400780c */ /* 0x000fe40000761670 */
[----:B0-----:R-:W-:Y:S02]  /*0fd0*/  LEA R2, R11, R38, 0x3 ;  /* 0x000000260b027211 */ /* 0x001fe400078e18ff */
[----:B------:R-:W-:Y:S01]  /*0fe0*/  MOV R3, R76 ;  /* 0x0000004c00037202 */ /* 0x000fe20000000f00 */
[----:B------:R-:W0:Y:S01]  /*0ff0*/  @P2 S2R R119, SR_CgaCtaId ;  /* 0x0000000000772919 */ /* 0x000e220000008800 */
[----:B------:R-:W-:Y:S01]  /*1000*/  FMUL.FTZ R120, R90, R101 ;  /* 0x000000655a787220 */ /* 0x000fe20000410000 */
[----:B------:R-:W-:Y:S01]  /*1010*/  BSSY B0, `(.L_x_16519) ;  /* 0x000009f000007945 */ /* 0x000fe20003800000 */
[----:B--2---:R-:W-:Y:S01]  /*1020*/  FMUL.FTZ R97, R28, 1.4426950216293334961 ;  /* 0x3fb8aa3b1c617820 */ /* 0x004fe20000410000 */
[----:B------:R-:W-:-:S03]  /*1030*/  FMUL.FTZ R9, R90, R29 ;  /* 0x0000001d5a097220 */ /* 0x000fc60000410000 */
[----:B------:R-:W-:Y:S01]  /*1040*/  FMUL.FTZ R8, R90, R97 ;  /* 0x000000615a087220 */ /* 0x000fe20000410000 */
[----:B------:R-:W-:-:S04]  /*1050*/  FMUL.RZ R10, R9, 0.15915493667125701904 ;  /* 0x3e22f983090a7820 */ /* 0x000fc8000040c000 */
[----:B------:R-:W-:Y:S08]  /*1060*/  MUFU.COS R9, R10 ;  /* 0x0000000a00097308 */ /* 0x000ff00000000000 */
[----:B------:R-:W1:Y:S08]  /*1070*/  MUFU.EX2 R8, R8 ;  /* 0x0000000800087308 */ /* 0x000e700000000800 */
[----:B------:R-:W2:Y:S01]  /*1080*/  MUFU.SIN R13, R10 ;  /* 0x0000000a000d7308 */ /* 0x000ea20000000400 */
[C---:B-1----:R-:W-:Y:S01]  /*1090*/  FMUL.FTZ R12, R8.reuse, R9 ;  /* 0x00000009080c7220 */ /* 0x042fe20000410000 */
[----:B------:R-:W-:Y:S01]  /*10a0*/  MOV R9, R74 ;  /* 0x0000004a00097202 */ /* 0x000fe20000000f00 */
[----:B--2---:R-:W-:Y:S01]  /*10b0*/  FMUL.FTZ R13, R8, R13 ;  /* 0x0000000d080d7220 */ /* 0x004fe20000410000 */
[----:B------:R-:W-:-:S04]  /*10c0*/  MOV R8, R73 ;  /* 0x0000004900087202 */ /* 0x000fc80000000f00 */
[----:B------:R1:W-:Y:S04]  /*10d0*/  STS.64 [R2+0x670], R12 ;  /* 0x0006700c02007388 */ /* 0x0003e80000000a00 */
[----:B------:R-:W5:Y:S01]  /*10e0*/  LDG.E.64 R8, desc[UR14][R8.64] ;  /* 0x0000000e08087981 */ /* 0x000f62000c1e1b00 */
[----:B-1----:R-:W-:-:S05]  /*10f0*/  MOV R2, R75 ;  /* 0x0000004b00027202 */ /* 0x002fca0000000f00 */
[----:B------:R1:W5:Y:S01]  /*1100*/  LDG.E.64 R10, desc[UR14][R2.64] ;  /* 0x0000000e020a7981 */ /* 0x000362000c1e1b00 */
[-C--:B------:R-:W-:Y:S01]  /*1110*/  FMUL.FTZ R99, R92, R29.reuse ;  /* 0x0000001d5c637220 */ /* 0x080fe20000410000 */
[----:B------:R-:W-:-:S03]  /*1120*/  FMUL.FTZ R103, R89, R29 ;  /* 0x0000001d59677220 */ /* 0x000fc60000410000 */
[----:B------:R-:W-:Y:S01]  /*1130*/  FMUL.RZ R105, R99, 0.15915493667125701904 ;  /* 0x3e22f98363697820 */ /* 0x000fe2000040c000 */
[----:B------:R-:W-:Y:S01]  /*1140*/  FMUL.FTZ R99, R92, R97 ;  /* 0x000000615c637220 */ /* 0x000fe20000410000 */
[----:B-1----:R-:W-:Y:S02]  /*1150*/  @!P3 MOV R2, R70 ;  /* 0x000000460002b202 */ /* 0x002fe40000000f00 */
[----:B------:R-:W-:Y:S01]  /*1160*/  @!P3 MOV R3, R77 ;  /* 0x0000004d0003b202 */ /* 0x000fe20000000f00 */
[----:B------:R-:W-:Y:S01]  /*1170*/  BAR.SYNC.DEFER_BLOCKING 0x0 ;  /* 0x0000000000007b1d */ /* 0x000fe20000010000 */
[----:B------:R-:W-:Y:S01]  /*1180*/  FMUL.RZ R107, R103, 0.15915493667125701904 ;  /* 0x3e22f983676b7820 */ /* 0x000fe2000040c000 */
[----:B------:R-:W-:-:S04]  /*1190*/  FMUL.FTZ R103, R94, R29 ;  /* 0x0000001d5e677220 */ /* 0x000fc80000410000 */
[----:B------:R-:W-:Y:S01]  /*11a0*/  MUFU.SIN R100, R105 ;  /* 0x0000006900647308 */ /* 0x000fe20000000400 */
[----:B------:R-:W-:Y:S01]  /*11b0*/  FMUL.RZ R109, R103, 0.15915493667125701904 ;  /* 0x3e22f983676d7820 */ /* 0x000fe2000040c000 */
[----:B------:R-:W-:-:S06]  /*11c0*/  FMUL.FTZ R103, R94, R97 ;  /* 0x000000615e677220 */ /* 0x000fcc0000410000 */
[----:B------:R1:W-:Y:S01]  /*11d0*/  MUFU.COS R102, R105 ;  /* 0x0000006900667308 */ /* 0x0003e20000000000 */
[----:B------:R2:W5:Y:S07]  /*11e0*/  @!P3 LDG.E.64 R14, desc[UR14][R2.64+0x8] ;  /* 0x0000080e020eb981 */ /* 0x00056e000c1e1b00 */
[----:B------:R-:W3:Y:S01]  /*11f0*/  MUFU.EX2 R99, R99 ;  /* 0x0000006300637308 */ /* 0x000ee20000000800 */
[----:B-1----:R-:W-:Y:S01]  /*1200*/  FMUL.FTZ R105, R91, R29 ;  /* 0x0000001d5b697220 */ /* 0x002fe20000410000 */
[----:B--2---:R-:W-:-:S06]  /*1210*/  FMUL.FTZ R2, R89, R97 ;  /* 0x0000006159027220 */ /* 0x004fcc0000410000 */
[----:B------:R1:W-:Y:S01]  /*1220*/  MUFU.EX2 R3, R2 ;  /* 0x0000000200037308 */ /* 0x0003e20000000800 */
[----:B------:R-:W-:Y:S01]  /*1230*/  FMUL.RZ R111, R105, 0.15915493667125701904 ;  /* 0x3e22f983696f7820 */ /* 0x000fe2000040c000 */
[----:B------:R-:W-:Y:S01]  /*1240*/  FMUL.FTZ R105, R91, R97 ;  /* 0x000000615b697220 */ /* 0x000fe20000410000 */
[----:B-1----:R-:W-:-:S05]  /*1250*/  FMUL.FTZ R2, R96, R29 ;  /* 0x0000001d60027220 */ /* 0x002fca0000410000 */
[----:B------:R-:W1:Y:S01]  /*1260*/  MUFU.SIN R104, R107 ;  /* 0x0000006b00687308 */ /* 0x000e620000000400 */
[----:B------:R-:W-:Y:S01]  /*1270*/  FMUL.RZ R115, R2, 0.15915493667125701904 ;  /* 0x3e22f98302737820 */ /* 0x000fe2000040c000 */
[----:B------:R-:W-:-:S06]  /*1280*/  FMUL.FTZ R2, R96, R97 ;  /* 0x0000006160027220 */ /* 0x000fcc0000410000 */
[----:B------:R2:W4:Y:S08]  /*1290*/  MUFU.COS R106, R107 ;  /* 0x0000006b006a7308 */ /* 0x0005300000000000 */
[----:B------:R-:W-:Y:S01]  /*12a0*/  MUFU.SIN R108, R109 ;  /* 0x0000006d006c7308 */ /* 0x000fe20000000400 */
[----:B--2---:R-:W-:-:S07]  /*12b0*/  FMUL.FTZ R107, R93, R97 ;  /* 0x000000615d6b7220 */ /* 0x004fce0000410000 */
[----:B------:R2:W-:Y:S02]  /*12c0*/  MUFU.COS R116, R109 ;  /* 0x0000006d00747308 */ /* 0x0005e40000000000 */
[----:B--2---:R-:W-:Y:S01]  /*12d0*/  FMUL.FTZ R109, R98, R97 ;  /* 0x00000061626d7220 */ /* 0x004fe20000410000 */
[----:B------:R-:W-:-:S05]  /*12e0*/  FMUL.FTZ R97, R93, R29 ;  /* 0x0000001d5d617220 */ /* 0x000fca0000410000 */
[----:B------:R-:W-:Y:S08]  /*12f0*/  MUFU.SIN R110, R111 ;  /* 0x0000006f006e7308 */ /* 0x000ff00000000400 */
[----:B------:R2:W-:Y:S02]  /*1300*/  MUFU.COS R112, R111 ;  /* 0x0000006f00707308 */ /* 0x0005e40000000000 */
[----:B--2---:R-:W-:Y:S01]  /*1310*/  FMUL.RZ R111, R97, 0.15915493667125701904 ;  /* 0x3e22f983616f7820 */ /* 0x004fe2000040c000 */
[----:B------:R-:W-:-:S05]  /*1320*/  FMUL.FTZ R97, R98, R29 ;  /* 0x0000001d62617220 */ /* 0x000fca0000410000 */
[----:B------:R-:W2:Y:S01]  /*1330*/  MUFU.EX2 R103, R103 ;  /* 0x0000006700677308 */ /* 0x000ea20000000800 */
[----:B------:R-:W-:Y:S01]  /*1340*/  FMUL.RZ R117, R97, 0.15915493667125701904 ;  /* 0x3e22f98361757820 */ /* 0x000fe2000040c000 */
[C---:B---3--:R-:W-:Y:S01]  /*1350*/  FMUL.FTZ R97, R99.reuse, R102 ;  /* 0x0000006663617220 */ /* 0x048fe20000410000 */
[----:B------:R-:W-:-:S05]  /*1360*/  FMUL.FTZ R99, R99, R100 ;  /* 0x0000006463637220 */ /* 0x000fca0000410000 */
[----:B------:R3:W-:Y:S01]  /*1370*/  MUFU.EX2 R113, R2 ;  /* 0x0000000200717308 */ /* 0x0007e20000000800 */
[----:B------:R-:W-:Y:S01]  /*1380*/  FMUL.FTZ R102, RZ, R99 ;  /* 0x00000063ff667220 */ /* 0x000fe20000410000 */
[----:B---3--:R-:W-:-:S06]  /*1390*/  @P2 MOV R2, 0x400 ;  /* 0x0000040000022802 */ /* 0x008fcc0000000f00 */
[----:B------:R-:W-:Y:S01]  /*13a0*/  MUFU.SIN R122, R111 ;  /* 0x0000006f007a7308 */ /* 0x000fe20000000400 */
[----:B0-----:R-:W-:Y:S01]  /*13b0*/  @P2 LEA R38, R119, R2, 0x18 ;  /* 0x0000000277262211 */ /* 0x001fe200078ec0ff */
[----:B------:R-:W-:-:S06]  /*13c0*/  FMUL.FTZ R2, R99, R120 ;  /* 0x0000007863027220 */ /* 0x000fcc0000410000 */
[----:B------:R0:W-:Y:S01]  /*13d0*/  MUFU.COS R124, R111 ;  /* 0x0000006f007c7308 */ /* 0x0001e20000000000 */
[----:B------:R-:W-:Y:S01]  /*13e0*/  FFMA.FTZ R2, RZ, R97, R2 ;  /* 0x00000061ff027223 */ /* 0x000fe20000010002 */
[----:B0-----:R-:W-:Y:S01]  /*13f0*/  FFMA.FTZ R111, R97, R120, -R102 ;  /* 0x00000078616f7223 */ /* 0x001fe20000010866 */
[----:B-1----:R-:W-:-:S05]  /*1400*/  FMUL.FTZ R102, R3, R104 ;  /* 0x0000006803667220 */ /* 0x002fca0000410000 */
[----:B------:R-:W-:Y:S01]  /*1410*/  MUFU.EX2 R109, R109 ;  /* 0x0000006d006d7308 */ /* 0x000fe20000000800 */
[----:B------:R-:W-:Y:S01]  /*1420*/  FFMA.FTZ R111, R92, R45, R111 ;  /* 0x0000002d5c6f7223 */ /* 0x000fe2000001006f */
[----:B------:R-:W-:-:S06]  /*1430*/  FADD.FTZ R2, RZ, R2 ;  /* 0x00000002ff027221 */ /* 0x000fcc0000010000 */
[----:B------:R-:W0:Y:S01]  /*1440*/  MUFU.COS R104, R117 ;  /* 0x0000007500687308 */ /* 0x000e220000000000 */
[----:B----4-:R-:W-:Y:S01]  /*1450*/  FMUL.FTZ R101, R3, R106 ;  /* 0x0000006a03657220 */ /* 0x010fe20000410000 */
[----:B------:R-:W-:-:S06]  /*1460*/  FMUL.FTZ R106, R102, R2 ;  /* 0x00000002666a7220 */ /* 0x000fcc0000410000 */
[----:B------:R-:W1:Y:S08]  /*1470*/  MUFU.SIN R100, R117 ;  /* 0x0000007500647308 */ /* 0x000e700000000400 */
[----:B------:R-:W3:Y:S08]  /*1480*/  MUFU.EX2 R105, R105 ;  /* 0x0000006900697308 */ /* 0x000ef00000000800 */
[----:B------:R-:W-:Y:S08]  /*1490*/  MUFU.SIN R118, R115 ;  /* 0x0000007300767308 */ /* 0x000ff00000000400 */
[----:B------:R2:W4:Y:S02]  /*14a0*/  MUFU.COS R114, R115 ;  /* 0x0000007300727308 */ /* 0x0005240000000000 */
[----:B--2---:R-:W-:Y:S01]  /*14b0*/  FMUL.FTZ R115, R103, R108 ;  /* 0x0000006c67737220 */ /* 0x004fe20000410000 */
[----:B------:R-:W-:-:S04]  /*14c0*/  FMUL.FTZ R108, R102, R111 ;  /* 0x0000006f666c7220 */ /* 0x000fc80000410000 */
[C---:B------:R-:W-:Y:S01]  /*14d0*/  FFMA.FTZ R108, R101.reuse, R2, R108 ;  /* 0x00000002656c7223 */ /* 0x040fe2000001006c */
[----:B------:R-:W-:-:S03]  /*14e0*/  FFMA.FTZ R2, R101, R111, -R106 ;  /* 0x0000006f65027223 */ /* 0x000fc6000001086a */
[----:B------:R-:W-:Y:S01]  /*14f0*/  FADD.FTZ R108, RZ, R108 ;  /* 0x0000006cff6c7221 */ /* 0x000fe20000010000 */
[----:B------:R-:W-:Y:S01]  /*1500*/  FFMA.FTZ R2, R89, R44, R2 ;  /* 0x0000002c59027223 */ /* 0x000fe20000010002 */
[----:B------:R-:W-:Y:S01]  /*1510*/  FMUL.FTZ R116, R103, R116 ;  /* 0x0000007467747220 */ /* 0x000fe20000410000 */
[----:B0-----:R-:W-:Y:S01]  /*1520*/  FMUL.FTZ R103, R109, R104 ;  /* 0x000000686d677220 */ /* 0x001fe20000410000 */
[----:B------:R-:W-:Y:S01]  /*1530*/  FMUL.FTZ R3, R115, R108 ;  /* 0x0000006c73037220 */ /* 0x000fe20000410000 */
[----:B-1----:R-:W-:Y:S01]  /*1540*/  FMUL.FTZ R104, R109, R100 ;  /* 0x000000646d687220 */ /* 0x002fe20000410000 */
[----:B------:R-:W-:Y:S01]  /*1550*/  FMUL.FTZ R109, R115, R2 ;  /* 0x00000002736d7220 */ /* 0x000fe20000410000 */
[C---:B---3--:R-:W-:Y:S01]  /*1560*/  FMUL.FTZ R129, R105.reuse, R112 ;  /* 0x0000007069817220 */ /* 0x048fe20000410000 */
[----:B------:R-:W-:Y:S01]  /*1570*/  FMUL.FTZ R131, R105, R110 ;  /* 0x0000006e69837220 */ /* 0x000fe20000410000 */
[----:B------:R-:W-:Y:S01]  /*1580*/  FFMA.FTZ R105, R116, R2, -R3 ;  /* 0x0000000274697223 */ /* 0x000fe20000010803 */
[-C--:B------:R-:W-:Y:S01]  /*1590*/  FMUL.FTZ R2, R12, R99.reuse ;  /* 0x000000630c027220 */ /* 0x080fe20000410000 */
[----:B------:R-:W-:Y:S01]  /*15a0*/  FFMA.FTZ R109, R116, R108, R109 ;  /* 0x0000006c746d7223 */ /* 0x000fe2000001006d */
[----:B------:R-:W-:-:S02]  /*15b0*/  FMUL.FTZ R3, R13, R99 ;  /* 0x000000630d037220 */ /* 0x000fc40000410000 */
[----:B------:R-:W-:Y:S01]  /*15c0*/  FFMA.FTZ R2, R13, R97, R2 ;  /* 0x000000610d027223 */ /* 0x000fe20000010002 */
[----:B------:R-:W-:Y:S01]  /*15d0*/  FADD.FTZ R112, RZ, R109 ;  /* 0x0000006dff707221 */ /* 0x000fe20000010000 */
[----:B------:R-:W-:Y:S01]  /*15e0*/  FFMA.FTZ R110, R94, R43, R105 ;  /* 0x0000002b5e6e7223 */ /* 0x000fe20000010069 */
[----:B------:R-:W-:Y:S01]  /*15f0*/  FFMA.FTZ R3, R12, R97, -R3 ;  /* 0x000000610c037223 */ /* 0x000fe20000010803 */
[C---:B------:R-:W-:Y:S01]  /*1600*/  FMUL.FTZ R100, R102.reuse, R2 ;  /* 0x0000000266647220 */ /* 0x040fe20000410000 */
[----:B----4-:R-:W-:Y:S01]  /*1610*/  FMUL.FTZ R114, R113, R114 ;  /* 0x0000007271727220 */ /* 0x010fe20000410000 */
[----:B------:R-:W-:Y:S01]  /*1620*/  FMUL.FTZ R105, R131, R112 ;  /* 0x0000007083697220 */ /* 0x000fe20000410000 */
[----:B------:R-:W-:Y:S01]  /*1630*/  FMUL.FTZ R113, R113, R118 ;  /* 0x0000007671717220 */ /* 0x000fe20000410000 */
[----:B------:R-:W0:Y:S01]  /*1640*/  MUFU.EX2 R107, R107 ;  /* 0x0000006b006b7308 */ /* 0x000e220000000800 */
[-C--:B------:R-:W-:Y:S01]  /*1650*/  FMUL.FTZ R118, R131, R110.reuse ;  /* 0x0000006e83767220 */ /* 0x080fe20000410000 */
[-C--:B------:R-:W-:Y:S01]  /*1660*/  FMUL.FTZ R108, R102, R3.reuse ;  /* 0x00000003666c7220 */ /* 0x080fe20000410000 */
[----:B------:R-:W-:Y:S01]  /*1670*/  FFMA.FTZ R100, R101, R3, -R100 ;  /* 0x0000000365647223 */ /* 0x000fe20000010864 */
[C---:B------:R-:W-:Y:S01]  /*1680*/  FFMA.FTZ R110, R129.reuse, R110, -R105 ;  /* 0x0000006e816e7223 */ /* 0x040fe20000010869 */
[----:B------:R-:W-:Y:S01]  /*1690*/  FFMA.FTZ R118, R129, R112, R118 ;  /* 0x0000007081767223 */ /* 0x000fe20000010076 */
[----:B------:R-:W-:Y:S01]  /*16a0*/  FFMA.FTZ R108, R101, R2, R108 ;  /* 0x00000002656c7223 */ /* 0x000fe2000001006c */
[----:B------:R-:W-:Y:S01]  /*16b0*/  FMUL.FTZ R105, R115, R100 ;  /* 0x0000006473697220 */ /* 0x000fe20000410000 */
[----:B------:R-:W-:Y:S01]  /*16c0*/  FFMA.FTZ R110, R91, R42, R110 ;  /* 0x0000002a5b6e7223 */ /* 0x000fe2000001006e */
[----:B------:R-:W-:Y:S01]  /*16d0*/  FADD.FTZ R118, RZ, R118 ;  /* 0x00000076ff767221 */ /* 0x000fe20000010000 */
[-C--:B------:R-:W-:Y:S01]  /*16e0*/  FMUL.FTZ R3, R115, R108.reuse ;  /* 0x0000006c73037220 */ /* 0x080fe20000410000 */
[C---:B------:R-:W-:Y:S01]  /*16f0*/  FFMA.FTZ R108, R116.reuse, R108, R105 ;  /* 0x0000006c746c7223 */ /* 0x040fe20000010069 */
[C---:B------:R-:W-:Y:S01]  /*1700*/  FMUL.FTZ R105, R113.reuse, R110 ;  /* 0x0000006e71697220 */ /* 0x040fe20000410000 */
[----:B------:R-:W-:Y:S01]  /*1710*/  FMUL.FTZ R109, R113, R118 ;  /* 0x00000076716d7220 */ /* 0x000fe20000410000 */
[----:B------:R-:W-:Y:S01]  /*1720*/  FFMA.FTZ R100, R116, R100, -R3 ;  /* 0x0000006474647223 */ /* 0x000fe20000010803 */
[C---:B------:R-:W-:Y:S01]  /*1730*/  FMUL.FTZ R3, R131.reuse, R108 ;  /* 0x0000006c83037220 */ /* 0x040fe20000410000 */
[C---:B------:R-:W-:Y:S01]  /*1740*/  FFMA.FTZ R105, R114.reuse, R118, R105 ;  /* 0x0000007672697223 */ /* 0x040fe20000010069 */
[----:B------:R-:W-:Y:S01]  /*1750*/  FFMA.FTZ R109, R114, R110, -R109 ;  /* 0x0000006e726d7223 */ /* 0x000fe2000001086d */
[----:B------:R-:W-:Y:S01]  /*1760*/  FMUL.FTZ R2, R131, R100 ;  /* 0x0000006483027220 */ /* 0x000fe20000410000 */
[----:B0-----:R-:W-:Y:S01]  /*1770*/  FMUL.FTZ R106, R107, R124 ;  /* 0x0000007c6b6a7220 */ /* 0x001fe20000410000 */
[----:B------:R-:W-:Y:S01]  /*1780*/  FFMA.FTZ R3, R129, R100, -R3 ;  /* 0x0000006481037223 */ /* 0x000fe20000010803 */
[----:B------:R-:W-:Y:S01]  /*1790*/  FMUL.FTZ R107, R107, R122 ;  /* 0x0000007a6b6b7220 */ /* 0x000fe20000410000 */
[----:B------:R-:W-:Y:S01]  /*17a0*/  FADD.FTZ R100, RZ, R105 ;  /* 0x00000069ff647221 */ /* 0x000fe20000010000 */
[----:B------:R-:W-:Y:S01]  /*17b0*/  FFMA.FTZ R110, R96, R41, R109 ;  /* 0x00000029606e7223 */ /* 0x000fe2000001006d */
[----:B------:R-:W-:Y:S01]  /*17c0*/  FFMA.FTZ R2, R129, R108, R2 ;  /* 0x0000006c81027223 */ /* 0x000fe20000010002 */
[-C--:B------:R-:W-:Y:S01]  /*17d0*/  FMUL.FTZ R109, R113, R3.reuse ;  /* 0x00000003716d7220 */ /* 0x080fe20000410000 */
[C---:B------:R-:W-:Y:S01]  /*17e0*/  FMUL.FTZ R111, R107.reuse, R100 ;  /* 0x000000646b6f7220 */ /* 0x040fe20000410000 */
[----:B------:R-:W-:Y:S01]  /*17f0*/  FMUL.FTZ R117, R107, R110 ;  /* 0x0000006e6b757220 */ /* 0x000fe20000410000 */
[-C--:B------:R-:W-:Y:S01]  /*1800*/  FMUL.FTZ R105, R113, R2.reuse ;  /* 0x0000000271697220 */ /* 0x080fe20000410000 */
[----:B------:R-:W-:Y:S01]  /*1810*/  FFMA.FTZ R109, R114, R2, R109 ;  /* 0x00000002726d7223 */ /* 0x000fe2000001006d */
[C---:B------:R-:W-:Y:S01]  /*1820*/  FFMA.FTZ R110, R106.reuse, R110, -R111 ;  /* 0x0000006e6a6e7223 */ /* 0x040fe2000001086f */
[----:B------:R-:W-:Y:S01]  /*1830*/  FFMA.FTZ R117, R106, R100, R117 ;  /* 0x000000646a757223 */ /* 0x000fe20000010075 */
[----:B------:R-:W-:Y:S01]  /*1840*/  FFMA.FTZ R105, R114, R3, -R105 ;  /* 0x0000000372697223 */ /* 0x000fe20000010869 */
[----:B------:R-:W-:Y:S01]  /*1850*/  FMUL.FTZ R2, R107, R109 ;  /* 0x0000006d6b027220 */ /* 0x000fe20000410000 */
[----:B------:R-:W-:Y:S01]  /*1860*/  FFMA.FTZ R110, R93, R40, R110 ;  /* 0x000000285d6e7223 */ /* 0x000fe2000001006e */
[----:B------:R-:W-:Y:S01]  /*1870*/  FADD.FTZ R117, RZ, R117 ;  /* 0x00000075ff757221 */ /* 0x000fe20000010000 */
[-C--:B------:R-:W-:Y:S01]  /*1880*/  FMUL.FTZ R3, R107, R105.reuse ;  /* 0x000000696b037220 */ /* 0x080fe20000410000 */
[----:B------:R-:W-:Y:S01]  /*1890*/  FFMA.FTZ R105, R106, R105, -R2 ;  /* 0x000000696a697223 */ /* 0x000fe20000010802 */
[C---:B------:R-:W-:Y:S01]  /*18a0*/  FMUL.FTZ R2, R104.reuse, R110 ;  /* 0x0000006e68027220 */ /* 0x040fe20000410000 */
[----:B------:R-:W-:Y:S01]  /*18b0*/  FMUL.FTZ R100, R104, R117 ;  /* 0x0000007568647220 */ /* 0x000fe20000410000 */
[----:B------:R-:W-:-:S02]  /*18c0*/  FFMA.FTZ R3, R106, R109, R3 ;  /* 0x0000006d6a037223 */ /* 0x000fc40000010003 */
[----:B------:R-:W-:Y:S01]  /*18d0*/  FFMA.FTZ R117, R103, R117, R2 ;  /* 0x0000007567757223 */ /* 0x000fe20000010002 */
[----:B------:R-:W-:Y:S01]  /*18e0*/  @P2 LEA R2, R55, R38, 0x3 ;  /* 0x0000002637022211 */ /* 0x000fe200078e18ff */
[C---:B------:R-:W-:Y:S01]  /*18f0*/  FMUL.FTZ R108, R104.reuse, R105 ;  /* 0x00000069686c7220 */ /* 0x040fe20000410000 */
[C---:B------:R-:W-:Y:S01]  /*1900*/  FFMA.FTZ R123, R103.reuse, R110, -R100 ;  /* 0x0000006e677b7223 */ /* 0x040fe20000010864 */
[-C--:B------:R-:W-:Y:S02]  /*1910*/  FMUL.FTZ R100, R104, R3.reuse ;  /* 0x0000000368647220 */ /* 0x080fe40000410000 */
[C---:B------:R-:W-:Y:S02]  /*1920*/  FFMA.FTZ R108, R103.reuse, R3, R108 ;  /* 0x00000003676c7223 */ /* 0x040fe4000001006c */
[----:B------:R-:W0:Y:S01]  /*1930*/  @P2 LDS.64 R2, [R2+0x1678] ;  /* 0x0016780002022984 */ /* 0x000e220000000a00 */
[----:B------:R-:W-:Y:S01]  /*1940*/  FFMA.FTZ R121, R103, R105, -R100 ;  /* 0x0000006967797223 */ /* 0x000fe20000010864 */
[----:B------:R-:W-:Y:S01]  /*1950*/  FADD.FTZ R122, RZ, R117 ;  /* 0x00000075ff7a7221 */ /* 0x000fe20000010000 */
[----:B------:R-:W-:Y:S01]  /*1960*/  FFMA.FTZ R123, R98, R39, R123 ;  /* 0x00000027627b7223 */ /* 0x000fe2000001007b */
[----:B------:R-:W-:Y:S06]  /*1970*/  @P2 BRA `(.L_x_16520) ;  /* 0x0000000000202947 */ /* 0x000fec0003800000 */
[----:B------:R-:W-:-:S13]  /*1980*/  ISETP.NE.AND P2, PT, R52, R87, PT ;  /* 0x000000573400720c */ /* 0x000fda0003f45270 */
[----:B0-----:R-:W-:-:S04]  /*1990*/  @P2 LEA.HI R2, R52, R52, RZ, 0x1 ;  /* 0x0000003434022211 */ /* 0x001fc800078f08ff */
[----:B------:R-:W-:Y:S02]  /*19a0*/  @P2 LOP3.LUT R3, R2, 0x1ffffe, RZ, 0xc0, !PT ;  /* 0x001ffffe02032812 */ /* 0x000fe400078ec0ff */
[----:B------:R-:W-:Y:S02]  /*19b0*/  MOV R2, 0x3f800000 ;  /* 0x3f80000000027802 */ /* 0x000fe40000000f00 */
[----:B------:R-:W-:Y:S01]  /*19c0*/  @P2 IADD3 R105, -R3, R52, RZ ;  /* 0x0000003403692210 */ /* 0x000fe20007ffe1ff */
[----:B------:R-:W-:-:S03]  /*19d0*/  HFMA2.MMA R3, -RZ, RZ, 0, 0 ;  /* 0x00000000ff037435 */ /* 0x000fc600000001ff */
[----:B------:R-:W-:-:S07]  /*19e0*/  @P2 LEA R105, R105, R86, 0xb ;  /* 0x0000005669692211 */ /* 0x000fce00078e58ff */
[----:B------:R1:W2:Y:S02]  /*19f0*/  @P2 LDS.64 R2, [R105+0x670] ;  /* 0x0006700069022984 */ /* 0x0002a40000000a00 */
.L_x_16520:
[----:B------:R-:W-:Y:S05]  /*1a00*/  BSYNC B0 ;  /* 0x0000000000007941 */ /* 0x000fea0003800000 */
.L_x_16519:
[----:B------:R-:W3:Y:S01]  /*1a10*/  SHFL.UP PT, R110, R122, 0x1, RZ ;  /* 0x042000007a6e7989 */ /* 0x000ee200000e00ff */
[----:B------:R-:W-:Y:S01]  /*1a20*/  ISETP.GE.AND P2, PT, R53, 0x1, PT ;  /* 0x000000013500780c */ /* 0x000fe20003f46270 */
[----:B------:R-:W-:Y:S01]  /*1a30*/  BSSY B0, `(.L_x_16521) ;  /* 0x00000ca000007945 */ /* 0x000fe20003800000 */
[----:B------:R-:W-:Y:S01]  /*1a40*/  ISETP.GE.OR P0, PT, R52, UR5, P0 ;  /* 0x0000000534007c0c */ /* 0x000fe20008706670 */
[----:B------:R-:W4:Y:S04]  /*1a50*/  SHFL.UP PT, R109, R123, 0x1, RZ ;  /* 0x042000007b6d7989 */ /* 0x000f2800000e00ff */
[----:B------:R-:W0:Y:S04]  /*1a60*/  SHFL.UP PT, R100, R121, 0x1, RZ ;  /* 0x0420000079647989 */ /* 0x000e2800000e00ff */
[----:B-1----:R-:W1:Y:S04]  /*1a70*/  SHFL.UP PT, R105, R108, 0x1, RZ ;  /* 0x042000006c697989 */ /* 0x002e6800000e00ff */
[----:B-----5:R-:W-:Y:S04]  /*1a80*/  SHFL.IDX PT, R14, R14, RZ, 0x1f ;  /* 0x00001fff0e0e7589 */ /* 0x020fe800000e0000 */
[----:B------:R-:W-:Y:S01]  /*1a90*/  SHFL.IDX PT, R15, R15, RZ, 0x1f ;  /* 0x00001fff0f0f7589 */ /* 0x000fe200000e0000 */
[C---:B---3--:R-:W-:Y:S01]  /*1aa0*/  FMUL.FTZ R118, R108.reuse, R110 ;  /* 0x0000006e6c767220 */ /* 0x048fe20000410000 */
[----:B----4-:R-:W-:-:S03]  /*1ab0*/  FMUL.FTZ R124, R108, R109 ;  /* 0x0000006d6c7c7220 */ /* 0x010fc60000410000 */
[C---:B------:R-:W-:Y:S01]  /*1ac0*/  FFMA.FTZ R118, R121.reuse, R109, -R118 ;  /* 0x0000006d79767223 */ /* 0x040fe20000010876 */
[C---:B0-----:R-:W-:Y:S01]  /*1ad0*/  FMUL.FTZ R112, R108.reuse, R100 ;  /* 0x000000646c707220 */ /* 0x041fe20000410000 */
[----:B------:R-:W-:Y:S02]  /*1ae0*/  FFMA.FTZ R111, R121, R110, R124 ;  /* 0x0000006e796f7223 */ /* 0x000fe4000001007c */
[----:B------:R-:W-:Y:S01]  /*1af0*/  @P2 FADD.FTZ R123, R123, R118 ;  /* 0x000000767b7b2221 */ /* 0x000fe20000010000 */
[-C--:B-1----:R-:W-:Y:S01]  /*1b00*/  FMUL.FTZ R110, R108, R105.reuse ;  /* 0x000000696c6e7220 */ /* 0x082fe20000410000 */
[C---:B------:R-:W-:Y:S01]  /*1b10*/  FFMA.FTZ R109, R121.reuse, R105, R112 ;  /* 0x00000069796d7223 */ /* 0x040fe20000010070 */
[----:B------:R-:W-:Y:S02]  /*1b20*/  @P2 FADD.FTZ R122, R122, R111 ;  /* 0x0000006f7a7a2221 */ /* 0x000fe40000010000 */
[----:B------:R-:W-:Y:S02]  /*1b30*/  @P2 FFMA.FTZ R121, R121, R100, -R110 ;  /* 0x0000006479792223 */ /* 0x000fe4000001086e */
[----:B------:R-:W0:Y:S01]  /*1b40*/  SHFL.UP PT, R110, R123, 0x2, RZ ;  /* 0x044000007b6e7989 */ /* 0x000e2200000e00ff */
[----:B------:R-:W-:-:S02]  /*1b50*/  FSEL R109, R108, R109, !P2 ;  /* 0x0000006d6c6d7208 */ /* 0x000fc40005000000 */
[----:B------:R-:W-:Y:S01]  /*1b60*/  ISETP.GE.AND P2, PT, R53, 0x2, PT ;  /* 0x000000023500780c */ /* 0x000fe20003f46270 */
        /* <DEDUP_REMOVED lines=23> */
[----:B------:R-:W-:Y:S02]  /*1ce0*/  FFMA.FTZ R117, R121, R110, R117 ;  /* 0x0000006e79757223 */ /* 0x000fe40000010075 */
[----:B------:R-:W-:Y:S01]  /*1cf0*/  @P2 FADD.FTZ R123, R123, R118 ;  /* 0x000000767b7b2221 */ /* 0x000fe20000010000 */
[-C--:B----4-:R-:W-:Y:S01]  /*1d00*/  FMUL.FTZ R111, R108, R105.reuse ;  /* 0x000000696c6f7220 */ /* 0x090fe20000410000 */
[C---:B------:R-:W-:Y:S01]  /*1d10*/  FFMA.FTZ R105, R121.reuse, R105, R112 ;  /* 0x0000006979697223 */ /* 0x040fe20000010070 */
[----:B------:R-:W-:Y:S02]  /*1d20*/  @P2 FADD.FTZ R122, R122, R117 ;  /* 0x000000757a7a2221 */ /* 0x000fe40000010000 */
[----:B------:R-:W-:Y:S01]  /*1d30*/  @P2 FFMA.FTZ R121, R121, R100, -R111 ;  /* 0x0000006479792223 */ /* 0x000fe2000001086f */
[CC--:B------:R-:W-:Y:S01]  /*1d40*/  FMUL.FTZ R100, R9.reuse, R10.reuse ;  /* 0x0000000a09647220 */ /* 0x0c0fe20000410000 */
[----:B------:R-:W-:Y:S01]  /*1d50*/  FSEL R108, R108, R105, !P2 ;  /* 0x000000696c6c7208 */ /* 0x000fe20005000000 */
[----:B------:R-:W0:Y:S01]  /*1d60*/  SHFL.UP PT, R111, R123, 0x8, RZ ;  /* 0x050000007b6f7989 */ /* 0x000e2200000e00ff */
[-C--:B------:R-:W-:Y:S01]  /*1d70*/  FMUL.FTZ R105, R9, R11.reuse ;  /* 0x0000000b09697220 */ /* 0x080fe20000410000 */
[----:B------:R-:W-:Y:S01]  /*1d80*/  ISETP.GE.AND P2, PT, R53, 0x8, PT ;  /* 0x000000083500780c */ /* 0x000fe20003f46270 */
[C---:B------:R-:W-:Y:S01]  /*1d90*/  FFMA.FTZ R117, R8.reuse, R11, R100 ;  /* 0x0000000b08757223 */ /* 0x040fe20000010064 */
[----:B------:R-:W1:Y:S01]  /*1da0*/  SHFL.UP PT, R109, R121, 0x8, RZ ;  /* 0x05000000796d7989 */ /* 0x000e6200000e00ff */
[----:B------:R-:W-:-:S02]  /*1db0*/  FFMA.FTZ R105, R8, R10, -R105 ;  /* 0x0000000a08697223 */ /* 0x000fc40000010869 */
[C---:B------:R-:W-:Y:S01]  /*1dc0*/  FMUL.FTZ R128, R84.reuse, R117 ;  /* 0x0000007554807220 */ /* 0x040fe20000410000 */
[----:B------:R-:W3:Y:S01]  /*1dd0*/  SHFL.UP PT, R112, R122, 0x8, RZ ;  /* 0x050000007a707989 */ /* 0x000ee200000e00ff */
[-C--:B------:R-:W-:Y:S01]  /*1de0*/  FMUL.FTZ R130, R84, R105.reuse ;  /* 0x0000006954827220 */ /* 0x080fe20000410000 */
[C---:B------:R-:W-:Y:S01]  /*1df0*/  FMUL.FTZ R127, R83.reuse, R105 ;  /* 0x00000069537f7220 */ /* 0x040fe20000410000 */
[-C--:B------:R-:W-:Y:S01]  /*1e00*/  FMUL.FTZ R124, R83, R117.reuse ;  /* 0x00000075537c7220 */ /* 0x080fe20000410000 */
[----:B------:R-:W4:Y:S01]  /*1e10*/  SHFL.UP PT, R110, R108, 0x8, RZ ;  /* 0x050000006c6e7989 */ /* 0x000f2200000e00ff */
[C---:B------:R-:W-:Y:S01]  /*1e20*/  FMUL.FTZ R125, R82.reuse, R117 ;  /* 0x00000075527d7220 */ /* 0x040fe20000410000 */
[-C--:B------:R-:W-:Y:S01]  /*1e30*/  FMUL.FTZ R126, R82, R105.reuse ;  /* 0x00000069527e7220 */ /* 0x080fe20000410000 */
[C---:B------:R-:W-:Y:S01]  /*1e40*/  FMUL.FTZ R136, R81.reuse, R105 ;  /* 0x0000006951887220 */ /* 0x040fe20000410000 */
[----:B------:R-:W-:Y:S01]  /*1e50*/  FMUL.FTZ R132, R81, R117 ;  /* 0x0000007551847220 */ /* 0x000fe20000410000 */
[----:B------:R-:W-:Y:S01]  /*1e60*/  FMUL.FTZ R134, R80, R105 ;  /* 0x0000006950867220 */ /* 0x000fe20000410000 */
[----:B------:R-:W-:Y:S01]  /*1e70*/  FMUL.FTZ R118, R79, R117 ;  /* 0x000000754f767220 */ /* 0x000fe20000410000 */
[C---:B0-----:R-:W-:Y:S01]  /*1e80*/  FMUL.FTZ R9, R108.reuse, R111 ;  /* 0x0000006f6c097220 */ /* 0x041fe20000410000 */
[C---:B-1----:R-:W-:Y:S01]  /*1e90*/  FMUL.FTZ R10, R108.reuse, R109 ;  /* 0x0000006d6c0a7220 */ /* 0x042fe20000410000 */
[----:B---3--:R-:W-:-:S02]  /*1ea0*/  FMUL.FTZ R8, R108, R112 ;  /* 0x000000706c087220 */ /* 0x008fc40000410000 */
[C---:B------:R-:W-:Y:S01]  /*1eb0*/  FFMA.FTZ R9, R121.reuse, R112, R9 ;  /* 0x0000007079097223 */ /* 0x040fe20000010009 */
[CC--:B----4-:R-:W-:Y:S01]  /*1ec0*/  FFMA.FTZ R11, R121.reuse, R110.reuse, R10 ;  /* 0x0000006e790b7223 */ /* 0x0d0fe2000001000a */
[----:B------:R-:W-:Y:S01]  /*1ed0*/  FMUL.FTZ R110, R108, R110 ;  /* 0x0000006e6c6e7220 */ /* 0x000fe20000410000 */
[C---:B------:R-:W-:Y:S01]  /*1ee0*/  FFMA.FTZ R8, R121.reuse, R111, -R8 ;  /* 0x0000006f79087223 */ /* 0x040fe20000010808 */
[-C--:B------:R-:W-:Y:S01]  /*1ef0*/  FMUL.FTZ R10, R104, R128.reuse ;  /* 0x00000080680a7220 */ /* 0x080fe20000410000 */
[----:B------:R-:W-:Y:S01]  /*1f00*/  @P2 FADD.FTZ R122, R122, R9 ;  /* 0x000000097a7a2221 */ /* 0x000fe20000010000 */
[----:B------:R-:W-:Y:S01]  /*1f10*/  @P2 FFMA.FTZ R121, R121, R109, -R110 ;  /* 0x0000006d79792223 */ /* 0x000fe2000001086e */
[C---:B------:R-:W-:Y:S01]  /*1f20*/  FMUL.FTZ R9, R103.reuse, R128 ;  /* 0x0000008067097220 */ /* 0x040fe20000410000 */
[-C--:B------:R-:W-:Y:S01]  /*1f30*/  FFMA.FTZ R10, R103, R130.reuse, -R10 ;  /* 0x00000082670a7223 */ /* 0x080fe2000001080a */
[----:B------:R-:W-:Y:S01]  /*1f40*/  @P2 FADD.FTZ R123, R123, R8 ;  /* 0x000000087b7b2221 */ /* 0x000fe20000010000 */
[----:B------:R-:W-:Y:S01]  /*1f50*/  FSEL R11, R108, R11, !P2 ;  /* 0x0000000b6c0b7208 */ /* 0x000fe20005000000 */
[----:B------:R-:W-:Y:S01]  /*1f60*/  FFMA.FTZ R9, -R104, R130, -R9 ;  /* 0x0000008268097223 */ /* 0x000fe20000010909 */
[----:B------:R-:W-:Y:S01]  /*1f70*/  FADD.FTZ R109, R127, R10 ;  /* 0x0000000a7f6d7221 */ /* 0x000fe20000010000 */
[----:B------:R-:W0:Y:S01]  /*1f80*/  SHFL.UP PT, R8, R121, 0x10, RZ ;  /* 0x0600000079087989 */ /* 0x000e2200000e00ff */
[----:B------:R-:W-:Y:S01]  /*1f90*/  ISETP.GE.AND P2, PT, R53, 0x10, PT ;  /* 0x000000103500780c */ /* 0x000fe20003f46270 */
[----:B------:R-:W-:Y:S01]  /*1fa0*/  FADD.FTZ R9, -R124, R9 ;  /* 0x000000097c097221 */ /* 0x000fe20000010100 */
[C---:B------:R-:W-:Y:S01]  /*1fb0*/  FMUL.FTZ R110, R107.reuse, -R109 ;  /* 0x8000006d6b6e7220 */ /* 0x040fe20000410000 */
[----:B------:R-:W1:Y:S02]  /*1fc0*/  SHFL.UP PT, R108, R122, 0x10, RZ ;  /* 0x060000007a6c7989 */ /* 0x000e6400000e00ff */
[-C--:B------:R-:W-:Y:S01]  /*1fd0*/  FMUL.FTZ R111, R107, -R9.reuse ;  /* 0x800000096b6f7220 */ /* 0x080fe20000410000 */
[C---:B------:R-:W-:Y:S01]  /*1fe0*/  FFMA.FTZ R110, R106.reuse, R9, R110 ;  /* 0x000000096a6e7223 */ /* 0x040fe2000001006e */
[----:B------:R-:W3:Y:S02]  /*1ff0*/  SHFL.UP PT, R100, R123, 0x10, RZ ;  /* 0x060000007b647989 */ /* 0x000ee400000e00ff */
[----:B------:R-:W-:Y:S01]  /*2000*/  FFMA.FTZ R111, R106, R109, -R111 ;  /* 0x0000006d6a6f7223 */ /* 0x000fe2000001086f */
[----:B------:R-:W-:Y:S01]  /*2010*/  FADD.FTZ R110, -R125, R110 ;  /* 0x0000006e7d6e7221 */ /* 0x000fe20000010100 */
[----:B------:R-:W4:Y:S02]  /*2020*/  SHFL.UP PT, R10, R11, 0x10, RZ ;  /* 0x060000000b0a7989 */ /* 0x000f2400000e00ff */
[----:B------:R-:W-:Y:S01]  /*2030*/  FADD.FTZ R111, R126, R111 ;  /* 0x0000006f7e6f7221 */ /* 0x000fe20000010000 */
[----:B------:R-:W-:-:S03]  /*2040*/  FMUL.FTZ R9, R113, -R110 ;  /* 0x8000006e71097220 */ /* 0x000fc60000410000 */
[-C--:B------:R-:W-:Y:S01]  /*2050*/  FMUL.FTZ R109, R113, -R111.reuse ;  /* 0x8000006f716d7220 */ /* 0x080fe20000410000 */
[----:B------:R-:W-:-:S03]  /*2060*/  FFMA.FTZ R119, R114, R111, -R9 ;  /* 0x0000006f72777223 */ /* 0x000fc60000010809 */
[----:B------:R-:W-:Y:S01]  /*2070*/  FFMA.FTZ R135, R114, R110, R109 ;  /* 0x0000006e72877223 */ /* 0x000fe2000001006d */
[C---:B0-----:R-:W-:Y:S01]  /*2080*/  FMUL.FTZ R110, R11.reuse, R8 ;  /* 0x000000080b6e7220 */ /* 0x041fe20000410000 */
[C---:B-1----:R-:W-:Y:S01]  /*2090*/  FMUL.FTZ R109, R11.reuse, R108 ;  /* 0x0000006c0b6d7220 */ /* 0x042fe20000410000 */
[----:B---3--:R-:W-:-:S03]  /*20a0*/  FMUL.FTZ R111, R11, R100 ;  /* 0x000000640b6f7220 */ /* 0x008fc60000410000 */
[----:B------:R-:W-:Y:S01]  /*20b0*/  FFMA.FTZ R100, R121, R100, -R109 ;  /* 0x0000006479647223 */ /* 0x000fe2000001086d */
[-C--:B----4-:R-:W-:Y:S01]  /*20c0*/  FMUL.FTZ R9, R11, R10.reuse ;  /* 0x0000000a0b097220 */ /* 0x090fe20000410000 */
[C---:B------:R-:W-:Y:S01]  /*20d0*/  FFMA.FTZ R110, R121.reuse, R10, R110 ;  /* 0x0000000a796e7223 */ /* 0x040fe2000001006e */
[----:B------:R-:W-:Y:S01]  /*20e0*/  FFMA.FTZ R111, R121, R108, R111 ;  /* 0x0000006c796f7223 */ /* 0x000fe2000001006f */
[----:B------:R-:W-:Y:S01]  /*20f0*/  @P2 FADD.FTZ R123, R123, R100 ;  /* 0x000000647b7b2221 */ /* 0x000fe20000010000 */
[----:B------:R-:W-:Y:S01]  /*2100*/  @P2 FFMA.FTZ R121, R121, R8, -R9 ;  /* 0x0000000879792223 */ /* 0x000fe20000010809 */
[----:B------:R-:W-:Y:S01]  /*2110*/  LOP3.LUT R8, R55, 0x1f, RZ, 0xc0, !PT ;  /* 0x0000001f37087812 */ /* 0x000fe200078ec0ff */
[----:B------:R-:W-:Y:S01]  /*2120*/  @P2 FADD.FTZ R122, R122, R111 ;  /* 0x0000006f7a7a2221 */ /* 0x000fe20000010000 */
[----:B------:R-:W-:Y:S01]  /*2130*/  FSEL R137, R11, R110, !P2 ;  /* 0x0000006e0b897208 */ /* 0x000fe20005000000 */
[----:B------:R-:W-:Y:S01]  /*2140*/  FADD.FTZ R100, R136, R119 ;  /* 0x0000007788647221 */ /* 0x000fe20000010000 */
[----:B------:R-:W-:Y:S01]  /*2150*/  ISETP.NE.AND P6, PT, R8, 0x1f, PT ;  /* 0x0000001f0800780c */ /* 0x000fe20003fc5270 */
[----:B------:R-:W-:Y:S01]  /*2160*/  FADD.FTZ R108, -R132, R135 ;  /* 0x00000087846c7221 */ /* 0x000fe20000010100 */
[C---:B------:R-:W-:Y:S01]  /*2170*/  ISETP.GT.U32.AND P2, PT, R8.reuse, 0x1d, PT ;  /* 0x0000001d0800780c */ /* 0x040fe20003f44070 */
[C---:B------:R-:W-:Y:S01]  /*2180*/  FMUL.FTZ R9, R131.reuse, -R100 ;  /* 0x8000006483097220 */ /* 0x040fe20000410000 */
[----:B------:R-:W-:Y:S01]  /*2190*/  ISETP.GT.U32.AND P3, PT, R8, 0x1b, PT ;  /* 0x0000001b0800780c */ /* 0x000fe20003f64070 */
[----:B--2---:R-:W-:Y:S01]  /*21a0*/  FMUL.FTZ R10, R104, -R2 ;  /* 0x80000002680a7220 */ /* 0x004fe20000410000 */
[C---:B------:R-:W-:Y:S01]  /*21b0*/  ISETP.GT.U32.AND P4, PT, R8.reuse, 0x17, PT ;  /* 0x000000170800780c */ /* 0x040fe20003f84070 */
[-C--:B------:R-:W-:Y:S01]  /*21c0*/  FMUL.FTZ R110, R131, -R108.reuse ;  /* 0x8000006c836e7220 */ /* 0x080fe20000410000 */
[----:B------:R-:W-:Y:S01]  /*21d0*/  ISETP.GT.U32.AND P5, PT, R8, 0xf, PT ;  /* 0x0000000f0800780c */ /* 0x000fe20003fa4070 */
[----:B------:R-:W-:Y:S01]  /*21e0*/  FMUL.FTZ R8, R104, R3 ;  /* 0x0000000368087220 */ /* 0x000fe20000410000 */
[----:B------:R-:W-:Y:S01]  /*21f0*/  FFMA.FTZ R108, R129, R108, R9 ;  /* 0x0000006c816c7223 */ /* 0x000fe20000010009 */
[----:B------:R-:W-:Y:S01]  /*2200*/  FMUL.FTZ R135, R80, R117 ;  /* 0x0000007550877220 */ /* 0x000fe20000410000 */
[C---:B------:R-:W-:Y:S01]  /*2210*/  FFMA.FTZ R10, R103.reuse, -R3, R10 ;  /* 0x80000003670a7223 */ /* 0x040fe2000001000a */
[----:B------:R-:W-:Y:S01]  /*2220*/  FFMA.FTZ R8, R103, R2, -R8 ;  /* 0x0000000267087223 */ /* 0x000fe20000010808 */
[----:B------:R-:W-:Y:S01]  /*2230*/  FFMA.FTZ R109, R129, R100, -R110 ;  /* 0x00000064816d7223 */ /* 0x000fe2000001086e */
[----:B------:R-:W-:Y:S01]  /*2240*/  FADD.FTZ R108, -R135, R108 ;  /* 0x0000006c876c7221 */ /* 0x000fe20000010100 */
[C---:B------:R-:W-:Y:S01]  /*2250*/  FMUL.FTZ R9, R107.reuse, -R10 ;  /* 0x8000000a6b097220 */ /* 0x040fe20000410000 */
[----:B------:R-:W-:Y:S01]  /*2260*/  FMUL.FTZ R11, R107, -R8 ;  /* 0x800000086b0b7220 */ /* 0x000fe20000410000 */
[----:B------:R-:W-:Y:S01]  /*2270*/  FADD.FTZ R100, R134, R109 ;  /* 0x0000006d86647221 */ /* 0x000fe20000010000 */
[C---:B------:R-:W-:Y:S01]  /*2280*/  FMUL.FTZ R111, R115.reuse, -R108 ;  /* 0x8000006c736f7220 */ /* 0x040fe20000410000 */
[C---:B------:R-:W-:Y:S01]  /*2290*/  FFMA.FTZ R9, R106.reuse, R8, -R9 ;  /* 0x000000086a097223 */ /* 0x040fe20000010809 */
[----:B------:R-:W-:Y:S01]  /*22a0*/  FFMA.FTZ R11, R106, R10, R11 ;  /* 0x0000000a6a0b7223 */ /* 0x000fe2000001000b */
[-C--:B------:R-:W-:Y:S01]  /*22b0*/  FMUL.FTZ R119, R115, -R100.reuse ;  /* 0x8000006473777220 */ /* 0x080fe20000410000 */
[C---:B------:R-:W-:Y:S01]  /*22c0*/  FFMA.FTZ R112, R116.reuse, R100, -R111 ;  /* 0x0000006474707223 */ /* 0x040fe2000001086f */
[C---:B------:R-:W-:Y:S01]  /*22d0*/  FMUL.FTZ R8, R113.reuse, -R9 ;  /* 0x8000000971087220 */ /* 0x040fe20000410000 */
[----:B------:R-:W-:Y:S01]  /*22e0*/  FMUL.FTZ R109, R113, -R11 ;  /* 0x8000000b716d7220 */ /* 0x000fe20000410000 */
[----:B------:R-:W-:Y:S01]  /*22f0*/  FFMA.FTZ R111, R116, R108, R119 ;  /* 0x0000006c746f7223 */ /* 0x000fe20000010077 */
[----:B------:R-:W-:Y:S01]  /*2300*/  FMUL.FTZ R119, R79, R105 ;  /* 0x000000694f777220 */ /* 0x000fe20000410000 */
[C---:B------:R-:W-:Y:S01]  /*2310*/  FFMA.FTZ R108, R114.reuse, R11, R8 ;  /* 0x0000000b726c7223 */ /* 0x040fe20000010008 */
[----:B------:R-:W-:Y:S01]  /*2320*/  FFMA.FTZ R100, R114, R9, -R109 ;  /* 0x0000000972647223 */ /* 0x000fe2000001086d */
[----:B------:R-:W-:Y:S01]  /*2330*/  HFMA2.MMA R9, -RZ, RZ, 0, 0 ;  /* 0x00000000ff097435 */ /* 0x000fe200000001ff */
[----:B------:R-:W-:-:S02]  /*2340*/  MOV R8, 0x3f800000 ;  /* 0x3f80000000087802 */ /* 0x000fc40000000f00 */
[----:B------:R-:W-:Y:S01]  /*2350*/  CS2R R10, SRZ ;  /* 0x00000000000a7805 */ /* 0x000fe2000001ff00 */
[----:B------:R-:W-:Y:S01]  /*2360*/  FMUL.FTZ R110, R131, -R100 ;  /* 0x80000064836e7220 */ /* 0x000fe20000410000 */
[----:B------:R-:W-:Y:S01]  /*2370*/  FADD.FTZ R111, -R118, R111 ;  /* 0x0000006f766f7221 */ /* 0x000fe20000010100 */
[----:B------:R-:W-:Y:S01]  /*2380*/  FADD.FTZ R112, R119, R112 ;  /* 0x0000007077707221 */ /* 0x000fe20000010000 */
[----:B------:R-:W0:Y:S01]  /*2390*/  SHFL.UP PT, R121, R121, 0x1, RZ ;  /* 0x0420000079797989 */ /* 0x000e2200000e00ff */
[-C--:B------:R-:W-:Y:S01]  /*23a0*/  FFMA.FTZ R110, R129, R108.reuse, R110 ;  /* 0x0000006c816e7223 */ /* 0x080fe2000001006e */
[CC--:B------:R-:W-:Y:S01]  /*23b0*/  FMUL.FTZ R138, R102.reuse, -R111.reuse ;  /* 0x8000006f668a7220 */ /* 0x0c0fe20000410000 */
[----:B------:R-:W-:Y:S01]  /*23c0*/  FMUL.FTZ R108, R131, -R108 ;  /* 0x8000006c836c7220 */ /* 0x000fe20000410000 */
[----:B------:R1:W2:Y:S01]  /*23d0*/  @!P0 LDS.128 R8, [R85+0x1770] ;  /* 0x0017700055088984 */ /* 0x0002a20000000c00 */
[----:B------:R-:W-:Y:S01]  /*23e0*/  FMUL.FTZ R109, R115, -R110 ;  /* 0x8000006e736d7220 */ /* 0x000fe20000410000 */
[----:B------:R-:W-:Y:S01]  /*23f0*/  FFMA.FTZ R138, R101, R112, -R138 ;  /* 0x00000070658a7223 */ /* 0x000fe2000001088a */
[----:B------:R-:W-:Y:S01]  /*2400*/  FFMA.FTZ R108, R129, R100, -R108 ;  /* 0x00000064816c7223 */ /* 0x000fe2000001086c */
[----:B------:R-:W-:Y:S01]  /*2410*/  FMUL.FTZ R112, R102, -R112 ;  /* 0x8000007066707220 */ /* 0x000fe20000410000 */
[----:B------:R-:W3:Y:S02]  /*2420*/  SHFL.UP PT, R137, R137, 0x1, RZ ;  /* 0x0420000089897989 */ /* 0x000ee400000e00ff */
[-C--:B------:R-:W-:Y:S01]  /*2430*/  FMUL.FTZ R139, R115, -R108.reuse ;  /* 0x8000006c738b7220 */ /* 0x080fe20000410000 */
[----:B------:R-:W-:Y:S01]  /*2440*/  FFMA.FTZ R141, R101, R111, R112 ;  /* 0x0000006f658d7223 */ /* 0x000fe20000010070 */
[----:B------:R-:W-:Y:S01]  /*2450*/  FFMA.FTZ R109, R116, R108, -R109 ;  /* 0x0000006c746d7223 */ /* 0x000fe2000001086d */
[C---:B------:R-:W-:Y:S01]  /*2460*/  FMUL.FTZ R112, R78.reuse, R117 ;  /* 0x000000754e707220 */ /* 0x040fe20000410000 */
[----:B------:R-:W-:Y:S01]  /*2470*/  FMUL.FTZ R111, R78, R105 ;  /* 0x000000694e6f7220 */ /* 0x000fe20000410000 */
[----:B------:R-:W-:Y:S01]  /*2480*/  FFMA.FTZ R139, R116, R110, R139 ;  /* 0x0000006e748b7223 */ /* 0x000fe2000001008b */
[----:B------:R-:W-:Y:S01]  /*2490*/  FMUL.FTZ R108, R102, -R109 ;  /* 0x8000006d666c7220 */ /* 0x000fe20000410000 */
[----:B------:R-:W-:Y:S01]  /*24a0*/  FADD.FTZ R110, -R112, R141 ;  /* 0x0000008d706e7221 */ /* 0x000fe20000010100 */
[----:B------:R-:W-:Y:S01]  /*24b0*/  FADD.FTZ R138, R111, R138 ;  /* 0x0000008a6f8a7221 */ /* 0x000fe20000010000 */
[-C--:B------:R-:W-:Y:S01]  /*24c0*/  FMUL.FTZ R100, R102, -R139.reuse ;  /* 0x8000008b66647220 */ /* 0x080fe20000410000 */
[----:B------:R-:W-:Y:S01]  /*24d0*/  FFMA.FTZ R108, R101, R139, R108 ;  /* 0x0000008b656c7223 */ /* 0x000fe2000001006c */
[C---:B------:R-:W-:Y:S01]  /*24e0*/  FMUL.FTZ R140, R99.reuse, -R110 ;  /* 0x8000006e638c7220 */ /* 0x040fe20000410000 */
[----:B------:R-:W-:Y:S01]  /*24f0*/  FMUL.FTZ R139, R99, -R138 ;  /* 0x8000008a638b7220 */ /* 0x000fe20000410000 */
[----:B------:R-:W-:Y:S01]  /*2500*/  FFMA.FTZ R100, R101, R109, -R100 ;  /* 0x0000006d65647223 */ /* 0x000fe20000010864 */
[----:B------:R-:W-:Y:S01]  /*2510*/  FMUL.FTZ R109, R99, -R108 ;  /* 0x8000006c636d7220 */ /* 0x000fe20000410000 */
[C---:B------:R-:W-:Y:S01]  /*2520*/  FFMA.FTZ R141, R97.reuse, R138, -R140 ;  /* 0x0000008a618d7223 */ /* 0x040fe2000001088c */
[----:B------:R-:W-:Y:S01]  /*2530*/  FFMA.FTZ R138, R97, R110, R139 ;  /* 0x0000006e618a7223 */ /* 0x000fe2000001008b */
[-C--:B------:R-:W-:Y:S01]  /*2540*/  FMUL.FTZ R139, R99, -R100.reuse ;  /* 0x80000064638b7220 */ /* 0x080fe20000410000 */
[C---:B------:R-:W-:Y:S01]  /*2550*/  FMUL.FTZ R110, R0.reuse, R105 ;  /* 0x00000069006e7220 */ /* 0x040fe20000410000 */
[----:B------:R-:W-:Y:S01]  /*2560*/  FMUL.FTZ R117, R0, R117 ;  /* 0x0000007500757220 */ /* 0x000fe20000410000 */
[C---:B------:R-:W-:Y:S01]  /*2570*/  FFMA.FTZ R100, R97.reuse, R100, -R109 ;  /* 0x0000006461647223 */ /* 0x040fe2000001086d */
[----:B------:R-:W-:Y:S01]  /*2580*/  FFMA.FTZ R105, R97, R108, R139 ;  /* 0x0000006c61697223 */ /* 0x000fe2000001008b */
[----:B------:R-:W-:Y:S01]  /*2590*/  FADD.FTZ R108, R110, R141 ;  /* 0x0000008d6e6c7221 */ /* 0x000fe20000010000 */
[----:B------:R-:W-:Y:S01]  /*25a0*/  FADD.FTZ R109, -R117, R138 ;  /* 0x0000008a756d7221 */ /* 0x000fe20000010100 */
[----:B------:R-:W4:Y:S04]  /*25b0*/  SHFL.UP PT, R123, R123, 0x1, RZ ;  /* 0x042000007b7b7989 */ /* 0x000f2800000e00ff */
[----:B------:R1:W0:Y:S04]  /*25c0*/  SHFL.DOWN PT, R140, R100, 0x1, 0x1f ;  /* 0x08201f00648c7f89 */ /* 0x00022800000e0000 */
[----:B------:R1:W0:Y:S04]  /*25d0*/  SHFL.DOWN PT, R142, R105, 0x1, 0x1f ;  /* 0x08201f00698e7f89 */ /* 0x00022800000e0000 */
[----:B------:R1:W0:Y:S04]  /*25e0*/  SHFL.DOWN PT, R138, R108, 0x1, 0x1f ;  /* 0x08201f006c8a7f89 */ /* 0x00022800000e0000 */
[----:B------:R1:W0:Y:S04]  /*25f0*/  SHFL.DOWN PT, R144, R109, 0x1, 0x1f ;  /* 0x08201f006d907f89 */ /* 0x00022800000e0000 */
[----:B------:R-:W0:Y:S01]  /*2600*/  SHFL.UP PT, R122, R122, 0x1, RZ ;  /* 0x042000007a7a7989 */ /* 0x000e2200000e00ff */
[----:B--23--:R-:W-:Y:S05]  /*2610*/  @!P6 BRA `(.L_x_16522) ;  /* 0x00000000002ce947 */ /* 0x00cfea0003800000 */
[C---:B0-----:R-:W-:Y:S01]  /*2620*/  FMUL.FTZ R141, R105.reuse, R144 ;  /* 0x00000090698d7220 */ /* 0x041fe20000410000 */
[C---:B------:R-:W-:Y:S01]  /*2630*/  FMUL.FTZ R139, R105.reuse, R142 ;  /* 0x0000008e698b7220 */ /* 0x040fe20000410000 */
[-C--:B------:R-:W-:Y:S01]  /*2640*/  FMUL.FTZ R143, R105, R138.reuse ;  /* 0x0000008a698f7220 */ /* 0x080fe20000410000 */
[----:B-1----:R-:W-:Y:S01]  /*2650*/  FMUL.FTZ R105, R140, R105 ;  /* 0x000000698c697220 */ /* 0x002fe20000410000 */
[----:B------:R-:W-:Y:S01]  /*2660*/  FFMA.FTZ R141, R100, R138, -R141 ;  /* 0x0000008a648d7223 */ /* 0x000fe2000001088d */
[----:B------:R-:W-:Y:S01]  /*2670*/  FFMA.FTZ R139, R140, R100, -R139 ;  /* 0x000000648c8b7223 */ /* 0x000fe2000001088b */
[C---:B------:R-:W-:Y:S01]  /*2680*/  FFMA.FTZ R138, R100.reuse, R144, R143 ;  /* 0x00000090648a7223 */ /* 0x040fe2000001008f */
[----:B------:R-:W-:Y:S01]  /*2690*/  FFMA.FTZ R105, R100, R142, R105 ;  /* 0x0000008e64697223 */ /* 0x000fe20000010069 */
[----:B------:R-:W-:Y:S02]  /*26a0*/  FADD.FTZ R108, R108, R141 ;  /* 0x0000008d6c6c7221 */ /* 0x000fe40000010000 */
[----:B------:R-:W-:Y:S01]  /*26b0*/  FADD.FTZ R109, R109, R138 ;  /* 0x0000008a6d6d7221 */ /* 0x000fe20000010000 */
[----:B------:R-:W-:-:S07]  /*26c0*/  MOV R100, R139 ;  /* 0x0000008b00647202 */ /* 0x000fce0000000f00 */
.L_x_16522:
[----:B------:R-:W-:Y:S05]  /*26d0*/  BSYNC B0 ;  /* 0x0000000000007941 */ /* 0x000fea0003800000 */
.L_x_16521:
[----:B0-----:R0:W2:Y:S01]  /*26e0*/  SHFL.DOWN PT, R140, R100, 0x2, 0x1f ;  /* 0x08401f00648c7f89 */ /* 0x0010a200000e0000 */
[----:B------:R-:W-:Y:S03]  /*26f0*/  BSSY B0, `(.L_x_16523) ;  /* 0x0000010000007945 */ /* 0x000fe60003800000 */
[----:B------:R0:W3:Y:S04]  /*2700*/  SHFL.DOWN PT, R142, R105, 0x2, 0x1f ;  /* 0x08401f00698e7f89 */ /* 0x0000e800000e0000 */
[----:B------:R0:W0:Y:S04]  /*2710*/  SHFL.DOWN PT, R138, R108, 0x2, 0x1f ;  /* 0x08401f006c8a7f89 */ /* 0x00002800000e0000 */
[----:B------:R0:W0:Y:S01]  /*2720*/  SHFL.DOWN PT, R144, R109, 0x2, 0x1f ;  /* 0x08401f006d907f89 */ /* 0x00002200000e0000 */
[----:B------:R-:W-:Y:S05]  /*2730*/  @P2 BRA `(.L_x_16524) ;  /* 0x00000000002c2947 */ /* 0x000fea0003800000 */
[C---:B0-----:R-:W-:Y:S01]  /*2740*/  FMUL.FTZ R141, R105.reuse, R144 ;  /* 0x00000090698d7220 */ /* 0x041fe20000410000 */
[C---:B---3--:R-:W-:Y:S01]  /*2750*/  FMUL.FTZ R139, R105.reuse, R142 ;  /* 0x0000008e698b7220 */ /* 0x048fe20000410000 */
[C---:B------:R-:W-:Y:S01]  /*2760*/  FMUL.FTZ R143, R105.reuse, R138 ;  /* 0x0000008a698f7220 */ /* 0x040fe20000410000 */
        /* <DEDUP_REMOVED lines=8> */
.L_x_16524:
[----:B------:R-:W-:Y:S05]  /*27f0*/  BSYNC B0 ;  /* 0x0000000000007941 */ /* 0x000fea0003800000 */
.L_x_16523:
[----:B--2---:R2:W1:Y:S01]  /*2800*/  SHFL.DOWN PT, R140, R100, 0x4, 0x1f ;  /* 0x08801f00648c7f89 */ /* 0x00446200000e0000 */
[----:B------:R-:W-:Y:S03]  /*2810*/  BSSY B0, `(.L_x_16525) ;  /* 0x0000010000007945 */ /* 0x000fe60003800000 */
[----:B---3--:R2:W3:Y:S04]  /*2820*/  SHFL.DOWN PT, R142, R105, 0x4, 0x1f ;  /* 0x08801f00698e7f89 */ /* 0x0084e800000e0000 */
[----:B0-----:R2:W0:Y:S04]  /*2830*/  SHFL.DOWN PT, R138, R108, 0x4, 0x1f ;  /* 0x08801f006c8a7f89 */ /* 0x00142800000e0000 */
        /* <DEDUP_REMOVED lines=13> */
.L_x_16526:
[----:B------:R-:W-:Y:S05]  /*2910*/  BSYNC B0 ;  /* 0x0000000000007941 */ /* 0x000fea0003800000 */
.L_x_16525:
[----:B-1----:R1:W1:Y:S01]  /*2920*/  SHFL.DOWN PT, R140, R100, 0x8, 0x1f ;  /* 0x09001f00648c7f89 */ /* 0x00226200000e0000 */
[----:B------:R-:W-:Y:S03]  /*2930*/  BSSY B0, `(.L_x_16527) ;  /* 0x0000010000007945 */ /* 0x000fe60003800000 */
[----:B---3--:R3:W1:Y:S04]  /*2940*/  SHFL.DOWN PT, R142, R105, 0x8, 0x1f ;  /* 0x09001f00698e7f89 */ /* 0x00866800000e0000 */
[----:B0-----:R3:W0:Y:S04]  /*2950*/  SHFL.DOWN PT, R138, R108, 0x8, 0x1f ;  /* 0x09001f006c8a7f89 */ /* 0x00162800000e0000 */
[----:B------:R3:W0:Y:S01]  /*2960*/  SHFL.DOWN PT, R144, R109, 0x8, 0x1f ;  /* 0x09001f006d907f89 */ /* 0x00062200000e0000 */
        /* <DEDUP_REMOVED lines=12> */
.L_x_16528:
[----:B------:R-:W-:Y:S05]  /*2a30*/  BSYNC B0 ;  /* 0x0000000000007941 */ /* 0x000fea0003800000 */
.L_x_16527:
[----:B-1----:R1:W1:Y:S01]  /*2a40*/  SHFL.DOWN PT, R140, R100, 0x10, 0x1f ;  /* 0x0a001f00648c7f89 */ /* 0x00226200000e0000 */
[----:B------:R-:W-:Y:S03]  /*2a50*/  BSSY B0, `(.L_x_16529) ;  /* 0x0000010000007945 */ /* 0x000fe60003800000 */
[----:B------:R1:W1:Y:S04]  /*2a60*/  SHFL.DOWN PT, R142, R105, 0x10, 0x1f ;  /* 0x0a001f00698e7f89 */ /* 0x00026800000e0000 */
        /* <DEDUP_REMOVED lines=14> */
.L_x_16530:
[----:B------:R-:W-:Y:S05]  /*2b50*/  BSYNC B0 ;  /* 0x0000000000007941 */ /* 0x000fea0003800000 */
.L_x_16529:
[----:B0-----:R-:W-:Y:S01]  /*2b60*/  SHFL.DOWN PT, R144, R105, 0x1, 0x1f ;  /* 0x08201f0069907f89 */ /* 0x001fe200000e0000 */
[----:B------:R-:W-:Y:S01]  /*2b70*/  ISETP.NE.AND P2, PT, R55, 0x1f, PT ;  /* 0x0000001f3700780c */ /* 0x000fe20003f45270 */
[CC--:B------:R-:W-:Y:S01]  /*2b80*/  FMUL.FTZ R138, R137.reuse, R15.reuse ;  /* 0x0000000f898a7220 */ /* 0x0c0fe20000410000 */
[-C--:B-1----:R-:W-:Y:S01]  /*2b90*/  FMUL.FTZ R140, R137, R14.reuse ;  /* 0x0000000e898c7220 */ /* 0x082fe20000410000 */
[----:B------:R-:W0:Y:S01]  /*2ba0*/  SHFL.IDX PT, R141, R11, RZ, 0x1f ;  /* 0x00001fff0b8d7589 */ /* 0x000e2200000e0000 */
[----:B------:R-:W-:Y:S01]  /*2bb0*/  ISETP.GT.AND P0, PT, R53, 0x1e, PT ;  /* 0x0000001e3500780c */ /* 0x000fe20003f04270 */
[C---:B------:R-:W-:Y:S01]  /*2bc0*/  FFMA.FTZ R138, R121.reuse, R14, -R138 ;  /* 0x0000000e798a7223 */ /* 0x040fe2000001088a */
[----:B------:R-:W-:Y:S01]  /*2bd0*/  FFMA.FTZ R121, R121, R15, R140 ;  /* 0x0000000f79797223 */ /* 0x000fe2000001008c */
[----:B------:R-:W1:Y:S01]  /*2be0*/  SHFL.IDX PT, R139, R10, RZ, 0x1f ;  /* 0x00001fff0a8b7589 */ /* 0x000e6200000e0000 */
[----:B------:R-:W-:Y:S01]  /*2bf0*/  ISETP.GT.AND P3, PT, R53, 0x1d, PT ;  /* 0x0000001d3500780c */ /* 0x000fe20003f64270 */
[----:B----4-:R-:W-:Y:S01]  /*2c00*/  @P1 FADD.FTZ R14, R123, R138 ;  /* 0x0000008a7b0e1221 */ /* 0x010fe20000010000 */
[----:B------:R-:W-:Y:S01]  /*2c10*/  @P1 FADD.FTZ R15, R122, R121 ;  /* 0x000000797a0f1221 */ /* 0x000fe20000010000 */
[----:B------:R-:W4:Y:S01]  /*2c20*/  SHFL.DOWN PT, R143, R100, 0x1, 0x1f ;  /* 0x08201f00648f7f89 */ /* 0x000f2200000e0000 */
[----:B------:R-:W-:Y:S01]  /*2c30*/  ISETP.NE.AND P4, PT, R55, RZ, PT ;  /* 0x000000ff3700720c */ /* 0x000fe20003f85270 */
[CC--:B------:R-:W-:Y:S01]  /*2c40*/  FMUL.FTZ R121, R13.reuse, R14.reuse ;  /* 0x0000000e0d797220 */ /* 0x0c0fe20000410000 */
[-C--:B------:R-:W-:Y:S01]  /*2c50*/  FMUL.FTZ R13, R13, R15.reuse ;  /* 0x0000000f0d0d7220 */ /* 0x080fe20000410000 */
[----:B------:R-:W5:Y:S01]  /*2c60*/  SHFL.DOWN PT, R145, R108, 0x1, 0x1f ;  /* 0x08201f006c917f89 */ /* 0x000f6200000e0000 */
[----:B------:R-:W-:Y:S01]  /*2c70*/  BSSY B0, `(.L_x_16531) ;  /* 0x000015b000007945 */ /* 0x000fe20003800000 */
[C---:B------:R-:W-:Y:S01]  /*2c80*/  FFMA.FTZ R121, R12.reuse, R15, R121 ;  /* 0x0000000f0c797223 */ /* 0x040fe20000010079 */
[----:B------:R-:W-:Y:S01]  /*2c90*/  FFMA.FTZ R13, R12, R14, -R13 ;  /* 0x0000000e0c0d7223 */ /* 0x000fe2000001080d */
[----:B------:R-:W5:Y:S03]  /*2ca0*/  SHFL.DOWN PT, R147, R109, 0x1, 0x1f ;  /* 0x08201f006d937f89 */ /* 0x000f6600000e0000 */
[----:B------:R-:W-:Y:S01]  /*2cb0*/  FADD.FTZ R13, R120, R13 ;  /* 0x0000000d780d7221 */ /* 0x000fe20000010000 */
[----:B--2---:R-:W-:Y:S01]  /*2cc0*/  SHFL.IDX PT, R100, R100, RZ, 0x1f ;  /* 0x00001fff64647589 */ /* 0x004fe200000e0000 */
[----:B0-----:R-:W-:-:S03]  /*2cd0*/  @P2 FMUL.FTZ R142, R144, R141 ;  /* 0x0000008d908e2220 */ /* 0x001fc60000410000 */
[----:B---3--:R-:W-:Y:S01]  /*2ce0*/  SHFL.IDX PT, R108, R108, RZ, 0x1f ;  /* 0x00001fff6c6c7589 */ /* 0x008fe200000e0000 */
[----:B-1----:R-:W-:-:S03]  /*2cf0*/  @P2 FMUL.FTZ R144, R144, R139 ;  /* 0x0000008b90902220 */ /* 0x002fc60000410000 */
[----:B------:R-:W-:Y:S01]  /*2d00*/  SHFL.IDX PT, R109, R109, RZ, 0x1f ;  /* 0x00001fff6d6d7589 */ /* 0x000fe200000e0000 */
[C---:B----4-:R-:W-:Y:S01]  /*2d10*/  @P2 FFMA.FTZ R142, R143.reuse, R139, -R142 ;  /* 0x0000008b8f8e2223 */ /* 0x050fe2000001088e */
[----:B------:R-:W-:-:S03]  /*2d20*/  @P2 FFMA.FTZ R144, R143, R141, R144 ;  /* 0x0000008d8f902223 */ /* 0x000fc60000010090 */
[----:B-----5:R-:W-:Y:S01]  /*2d30*/  @P2 FADD.FTZ R139, R145, R142 ;  /* 0x0000008e918b2221 */ /* 0x020fe20000010000 */
[----:B------:R-:W-:-:S03]  /*2d40*/  @P2 FADD.FTZ R141, R147, R144 ;  /* 0x00000090938d2221 */ /* 0x000fc60000010000 */
[-C--:B------:R-:W-:Y:S01]  /*2d50*/  FMUL.FTZ R138, R139, -R3.reuse ;  /* 0x800000038b8a7220 */ /* 0x080fe20000410000 */
[----:B------:R-:W-:-:S03]  /*2d60*/  FMUL.FTZ R122, R141, -R3 ;  /* 0x800000038d7a7220 */ /* 0x000fc60000410000 */
[-C--:B------:R-:W-:Y:S01]  /*2d70*/  FFMA.FTZ R123, R141, R2.reuse, R138 ;  /* 0x000000028d7b7223 */ /* 0x080fe2000001008a */
[----:B------:R-:W-:Y:S01]  /*2d80*/  FFMA.FTZ R3, R139, R2, -R122 ;  /* 0x000000028b037223 */ /* 0x000fe2000001087a */
[----:B------:R-:W-:Y:S02]  /*2d90*/  FADD.FTZ R2, RZ, R121 ;  /* 0x00000079ff027221 */ /* 0x000fe40000010000 */
[----:B------:R-:W-:Y:S01]  /*2da0*/  FADD.FTZ R123, -R128, R123 ;  /* 0x0000007b807b7221 */ /* 0x000fe20000010100 */
[C---:B------:R-:W-:Y:S01]  /*2db0*/  FMUL.FTZ R121, R99.reuse, R13 ;  /* 0x0000000d63797220 */ /* 0x040fe20000410000 */
[----:B------:R-:W-:Y:S01]  /*2dc0*/  FADD.FTZ R3, R130, R3 ;  /* 0x0000000382037221 */ /* 0x000fe20000010000 */
[-C--:B------:R-:W-:Y:S01]  /*2dd0*/  FMUL.FTZ R12, R99, R2.reuse ;  /* 0x00000002630c7220 */ /* 0x080fe20000410000 */
[C---:B------:R-:W-:Y:S01]  /*2de0*/  FMUL.FTZ R14, R104.reuse, -R123 ;  /* 0x8000007b680e7220 */ /* 0x040fe20000410000 */
[C---:B------:R-:W-:Y:S01]  /*2df0*/  FFMA.FTZ R121, R97.reuse, R2, R121 ;  /* 0x0000000261797223 */ /* 0x040fe20000010079 */
[----:B------:R-:W-:Y:S01]  /*2e00*/  FMUL.FTZ R120, R104, -R3 ;  /* 0x8000000368787220 */ /* 0x000fe20000410000 */
[----:B------:R-:W-:Y:S01]  /*2e10*/  FFMA.FTZ R15, R97, R13, -R12 ;  /* 0x0000000d610f7223 */ /* 0x000fe2000001080c */
[C---:B------:R-:W-:Y:S01]  /*2e20*/  FFMA.FTZ R14, R103.reuse, R3, -R14 ;  /* 0x00000003670e7223 */ /* 0x040fe2000001080e */
[----:B------:R-:W-:Y:S01]  /*2e30*/  FADD.FTZ R121, RZ, R121 ;  /* 0x00000079ff797221 */ /* 0x000fe20000010000 */
[----:B------:R-:W-:Y:S01]  /*2e40*/  FFMA.FTZ R137, R103, R123, R120 ;  /* 0x0000007b67897223 */ /* 0x000fe20000010078 */
[----:B------:R-:W-:Y:S01]  /*2e50*/  FFMA.FTZ R15, R92, R45, R15 ;  /* 0x0000002d5c0f7223 */ /* 0x000fe2000001000f */
[----:B------:R-:W-:Y:S01]  /*2e60*/  FADD.FTZ R120, R127, R14 ;  /* 0x0000000e7f787221 */ /* 0x000fe20000010000 */
[----:B------:R-:W-:Y:S01]  /*2e70*/  FMUL.FTZ R12, R102, R121 ;  /* 0x00000079660c7220 */ /* 0x000fe20000410000 */
[----:B------:R-:W-:Y:S01]  /*2e80*/  FADD.FTZ R124, -R124, R137 ;  /* 0x000000897c7c7221 */ /* 0x000fe20000010100 */
[-C--:B------:R-:W-:Y:S01]  /*2e90*/  FMUL.FTZ R14, R102, R15.reuse ;  /* 0x0000000f660e7220 */ /* 0x080fe20000410000 */
[----:B------:R-:W-:Y:S01]  /*2ea0*/  FMUL.FTZ R127, R107, -R120 ;  /* 0x800000786b7f7220 */ /* 0x000fe20000410000 */
[----:B------:R-:W-:Y:S01]  /*2eb0*/  FFMA.FTZ R12, R101, R15, -R12 ;  /* 0x0000000f650c7223 */ /* 0x000fe2000001080c */
[-C--:B------:R-:W-:Y:S01]  /*2ec0*/  FMUL.FTZ R45, R107, -R124.reuse ;  /* 0x8000007c6b2d7220 */ /* 0x080fe20000410000 */
[----:B------:R-:W-:Y:S01]  /*2ed0*/  FFMA.FTZ R14, R101, R121, R14 ;  /* 0x00000079650e7223 */ /* 0x000fe2000001000e */
[C---:B------:R-:W-:Y:S01]  /*2ee0*/  FFMA.FTZ R128, R106.reuse, R124, R127 ;  /* 0x0000007c6a807223 */ /* 0x040fe2000001007f */
[----:B------:R-:W-:Y:S01]  /*2ef0*/  FFMA.FTZ R12, R89, R44, R12 ;  /* 0x0000002c590c7223 */ /* 0x000fe2000001000c */
[----:B------:R-:W-:Y:S01]  /*2f00*/  FFMA.FTZ R45, R106, R120, -R45 ;  /* 0x000000786a2d7223 */ /* 0x000fe2000001082d */
[----:B------:R-:W-:Y:S01]  /*2f10*/  FADD.FTZ R122, RZ, R14 ;  /* 0x0000000eff7a7221 */ /* 0x000fe20000010000 */
[----:B------:R-:W-:Y:S01]  /*2f20*/  FADD.FTZ R125, -R125, R128 ;  /* 0x000000807d7d7221 */ /* 0x000fe20000010100 */
[C---:B------:R-:W-:Y:S01]  /*2f30*/  FMUL.FTZ R127, R115.reuse, R12 ;  /* 0x0000000c737f7220 */ /* 0x040fe20000410000 */
[----:B------:R-:W-:Y:S01]  /*2f40*/  FADD.FTZ R126, R126, R45 ;  /* 0x0000002d7e7e7221 */ /* 0x000fe20000010000 */
[-C--:B------:R-:W-:Y:S01]  /*2f50*/  FMUL.FTZ R45, R115, R122.reuse ;  /* 0x0000007a732d7220 */ /* 0x080fe20000410000 */
[CC--:B------:R-:W-:Y:S01]  /*2f60*/  FMUL.FTZ R137, R113.reuse, -R125.reuse ;  /* 0x8000007d71897220 */ /* 0x0c0fe20000410000 */
        /* <DEDUP_REMOVED lines=8> */
[C---:B------:R-:W-:Y:S01]  /*2ff0*/  FMUL.FTZ R14, R131.reuse, R127 ;  /* 0x0000007f830e7220 */ /* 0x040fe20000410000 */
[----:B------:R-:W-:Y:S01]  /*3000*/  FADD.FTZ R130, -R132, R141 ;  /* 0x0000008d84827221 */ /* 0x000fe20000010100 */
[CC--:B------:R-:W-:Y:S01]  /*3010*/  FMUL.FTZ R44, R131.reuse, R137.reuse ;  /* 0x00000089832c7220 */ /* 0x0c0fe20000410000 */
[----:B------:R-:W-:Y:S01]  /*3020*/  FMUL.FTZ R43, R131, -R128 ;  /* 0x80000080832b7220 */ /* 0x000fe20000410000 */
[----:B------:R-:W-:Y:S01]  /*3030*/  FFMA.FTZ R14, R129, R137, -R14 ;  /* 0x00000089810e7223 */ /* 0x000fe2000001080e */
[-C--:B------:R-:W-:Y:S01]  /*3040*/  FMUL.FTZ R131, R131, -R130.reuse ;  /* 0x8000008283837220 */ /* 0x080fe20000410000 */
[C---:B------:R-:W-:Y:S01]  /*3050*/  FFMA.FTZ R44, R129.reuse, R127, R44 ;  /* 0x0000007f812c7223 */ /* 0x040fe2000001002c */
[----:B------:R-:W-:Y:S01]  /*3060*/  FFMA.FTZ R136, R129, R130, R43 ;  /* 0x0000008281887223 */ /* 0x000fe2000001002b */
[----:B------:R-:W-:Y:S01]  /*3070*/  FFMA.FTZ R14, R91, R42, R14 ;  /* 0x0000002a5b0e7223 */ /* 0x000fe2000001000e */
[----:B------:R-:W-:Y:S01]  /*3080*/  FFMA.FTZ R131, R129, R128, -R131 ;  /* 0x0000008081837223 */ /* 0x000fe20000010883 */
[----:B------:R-:W-:Y:S01]  /*3090*/  FADD.FTZ R132, RZ, R44 ;  /* 0x0000002cff847221 */ /* 0x000fe20000010000 */
[----:B------:R-:W-:Y:S01]  /*30a0*/  FADD.FTZ R129, -R135, R136 ;  /* 0x0000008887817221 */ /* 0x000fe20000010100 */
[----:B------:R-:W-:Y:S01]  /*30b0*/  FMUL.FTZ R138, R96, R126 ;  /* 0x0000007e608a7220 */ /* 0x000fe20000410000 */
        /* <DEDUP_REMOVED lines=26> */
[C---:B------:R-:W-:Y:S01]  /*3260*/  FMUL.FTZ R42, R99.reuse, -R112 ;  /* 0x80000070632a7220 */ /* 0x040fe20000410000 */
[----:B------:R-:W-:Y:S01]  /*3270*/  FMUL.FTZ R111, R104, R116 ;  /* 0x00000074686f7220 */ /* 0x000fe20000410000 */
[----:B------:R-:W-:Y:S01]  /*3280*/  FMUL.FTZ R99, R99, -R106 ;  /* 0x8000006a63637220 */ /* 0x000fe20000410000 */
[----:B------:R-:W-:Y:S01]  /*3290*/  FFMA.FTZ R41, R103, R116, -R40 ;  /* 0x0000007467297223 */ /* 0x000fe20000010828 */
[----:B------:R-:W-:Y:S01]  /*32a0*/  FFMA.FTZ R43, R97, R106, -R42 ;  /* 0x0000006a612b7223 */ /* 0x000fe2000001082a */
[----:B------:R-:W-:-:S02]  /*32b0*/  HADD2.F32 R101, -RZ, R4.H0_H0 ;  /* 0x20000004ff657230 */ /* 0x000fc40000004100 */
[----:B------:R-:W-:Y:S01]  /*32c0*/  FFMA.FTZ R40, R97, R112, R99 ;  /* 0x0000007061287223 */ /* 0x000fe20000010063 */
[----:B------:R-:W-:Y:S01]  /*32d0*/  FFMA.FTZ R97, R0, R13, RZ ;  /* 0x0000000d00617223 */ /* 0x000fe200000100ff */
[----:B------:R-:W-:Y:S01]  /*32e0*/  FADD.FTZ R110, R110, R43 ;  /* 0x0000002b6e6e7221 */ /* 0x000fe20000010000 */
[----:B------:R-:W-:Y:S02]  /*32f0*/  HADD2.F32 R45, -RZ, R4.H1_H1 ;  /* 0x30000004ff2d7230 */ /* 0x000fe40000004100 */
[----:B------:R-:W-:Y:S01]  /*3300*/  FADD.FTZ R117, -R117, R40 ;  /* 0x0000002875757221 */ /* 0x000fe20000010100 */
[----:B------:R-:W-:Y:S01]  /*3310*/  FFMA.FTZ R40, R78, R15, R97 ;  /* 0x0000000f4e287223 */ /* 0x000fe20000010061 */
[----:B------:R-:W-:Y:S01]  /*3320*/  FMUL.FTZ R104, R92, R106 ;  /* 0x0000006a5c687220 */ /* 0x000fe20000410000 */
[C---:B------:R-:W-:Y:S01]  /*3330*/  FMUL.FTZ R99, R90.reuse, R110 ;  /* 0x0000006e5a637220 */ /* 0x040fe20000410000 */
[----:B------:R-:W-:Y:S02]  /*3340*/  HADD2.F32 R44, -RZ, R5.H0_H0 ;  /* 0x20000005ff2c7230 */ /* 0x000fe40000004100 */
[----:B------:R-:W-:Y:S01]  /*3350*/  FFMA.FTZ R111, R103, R102, R111 ;  /* 0x00000066676f7223 */ /* 0x000fe2000001006f */
[----:B------:R-:W-:Y:S01]  /*3360*/  FFMA.FTZ R97, -R90, R101, R13 ;  /* 0x000000655a617223 */ /* 0x000fe2000001010d */
[C---:B------:R-:W-:Y:S01]  /*3370*/  FFMA.FTZ R103, -R92.reuse, R45, R15 ;  /* 0x0000002d5c677223 */ /* 0x040fe2000001010f */
[----:B------:R-:W-:Y:S01]  /*3380*/  FFMA.FTZ R135, R79, R12, R40 ;  /* 0x0000000c4f877223 */ /* 0x000fe20000010028 */
[----:B------:R-:W-:Y:S01]  /*3390*/  FMUL.FTZ R42, R92, R112 ;  /* 0x000000705c2a7220 */ /* 0x000fe20000410000 */
[----:B------:R-:W-:Y:S01]  /*33a0*/  FMUL.FTZ R114, R121, R104 ;  /* 0x0000006879727220 */ /* 0x000fe20000410000 */
[----:B------:R-:W-:Y:S01]  /*33b0*/  FMUL.FTZ R13, R90, R117 ;  /* 0x000000755a0d7220 */ /* 0x000fe20000410000 */
[C---:B------:R-:W-:Y:S01]  /*33c0*/  FMUL.FTZ R40, R2.reuse, R99 ;  /* 0x0000006302287220 */ /* 0x040fe20000410000 */
[----:B------:R-:W-:Y:S01]  /*33d0*/  FFMA.FTZ R107, -R89, R44, R12 ;  /* 0x0000002c596b7223 */ /* 0x000fe2000001010c */
[----:B------:R-:W-:Y:S01]  /*33e0*/  FFMA.FTZ R12, R103, R42, -R114 ;  /* 0x0000002a670c7223 */ /* 0x000fe20000010872 */
[----:B------:R-:W-:Y:S01]  /*33f0*/  FMUL.FTZ R114, R89, R119 ;  /* 0x0000007759727220 */ /* 0x000fe20000410000 */
[-C--:B------:R-:W-:Y:S01]  /*3400*/  FFMA.FTZ R15, R97, R13.reuse, -R40 ;  /* 0x0000000d610f7223 */ /* 0x080fe20000010828 */
[----:B------:R-:W-:Y:S01]  /*3410*/  FMUL.FTZ R40, R2, R13 ;  /* 0x0000000d02287220 */ /* 0x000fe20000410000 */
[----:B------:R-:W-:Y:S01]  /*3420*/  FMUL.FTZ R43, R89, R118 ;  /* 0x00000076592b7220 */ /* 0x000fe20000410000 */
[C---:B------:R-:W-:Y:S01]  /*3430*/  FMUL.FTZ R134, R122.reuse, R114 ;  /* 0x000000727a867220 */ /* 0x040fe20000410000 */
[----:B------:R-:W-:Y:S01]  /*3440*/  FADD.FTZ R15, RZ, R15 ;  /* 0x0000000fff0f7221 */ /* 0x000fe20000010000 */
[----:B------:R-:W-:Y:S01]  /*3450*/  FMUL.FTZ R42, R121, R42 ;  /* 0x0000002a792a7220 */ /* 0x000fe20000410000 */
[----:B------:R-:W-:Y:S01]  /*3460*/  FFMA.FTZ R40, R97, R99, R40 ;  /* 0x0000006361287223 */ /* 0x000fe20000010028 */
[-C--:B------:R-:W-:Y:S01]  /*3470*/  FFMA.FTZ R141, R107, R43.reuse, -R134 ;  /* 0x0000002b6b8d7223 */ /* 0x080fe20000010886 */
[----:B------:R-:W-:Y:S01]  /*3480*/  FADD.FTZ R12, R15, R12 ;  /* 0x0000000c0f0c7221 */ /* 0x000fe20000010000 */
[----:B------:R-:W-:Y:S01]  /*3490*/  FFMA.FTZ R13, R103, R104, R42 ;  /* 0x00000068670d7223 */ /* 0x000fe2000001002a */
[----:B------:R-:W-:Y:S01]  /*34a0*/  FADD.FTZ R40, RZ, R40 ;  /* 0x00000028ff287221 */ /* 0x000fe20000010000 */
[----:B------:R-:W-:Y:S01]  /*34b0*/  FMUL.FTZ R42, R122, R43 ;  /* 0x0000002b7a2a7220 */ /* 0x000fe20000410000 */
[----:B------:R-:W-:Y:S01]  /*34c0*/  FADD.FTZ R141, R12, R141 ;  /* 0x0000008d0c8d7221 */ /* 0x000fe20000010000 */
[----:B------:R-:W-:Y:S01]  /*34d0*/  FFMA.FTZ R12, R80, R137, R135 ;  /* 0x00000089500c7223 */ /* 0x000fe20000010087 */
[----:B------:R-:W-:Y:S01]  /*34e0*/  FADD.FTZ R40, R40, R13 ;  /* 0x0000000d28287221 */ /* 0x000fe20000010000 */
[----:B------:R-:W-:Y:S01]  /*34f0*/  FFMA.FTZ R139, R107, R114, R42 ;  /* 0x000000726b8b7223 */ /* 0x000fe2000001002a */
[----:B------:R-:W-:Y:S01]  /*3500*/  FFMA.FTZ R13, R98, R39, R41 ;  /* 0x00000027620d7223 */ /* 0x000fe20000010029 */
[----:B------:R-:W-:-:S02]  /*3510*/  HADD2.F32 R42, -RZ, R6.H0_H0 ;  /* 0x20000006ff2a7230 */ /* 0x000fc40000004100 */
[----:B------:R-:W-:Y:S01]  /*3520*/  FFMA.FTZ R39, R81, R14, R12 ;  /* 0x0000000e51277223 */ /* 0x000fe2000001000c */
[----:B------:R-:W-:Y:S02]  /*3530*/  HADD2.F32 R43, -RZ, R5.H1_H1 ;  /* 0x30000005ff2b7230 */ /* 0x000fe40000004100 */
[----:B------:R-:W-:Y:S01]  /*3540*/  FMUL.FTZ R134, R94, R131 ;  /* 0x000000835e867220 */ /* 0x000fe20000410000 */
[----:B------:R-:W-:Y:S02]  /*3550*/  HADD2.F32 R41, -RZ, R6.H1_H1 ;  /* 0x30000006ff297230 */ /* 0x000fe40000004100 */
[----:B------:R-:W-:Y:S01]  /*3560*/  FFMA.FTZ R135, -R91, R42, R14 ;  /* 0x0000002a5b877223 */ /* 0x000fe2000001010e */
[----:B------:R-:W-:Y:S01]  /*3570*/  FFMA.FTZ R144, R82, R115, R39 ;  /* 0x0000007352907223 */ /* 0x000fe20000010027 */
[C---:B------:R-:W-:Y:S01]  /*3580*/  FFMA.FTZ R137, -R94.reuse, R43, R137 ;  /* 0x0000002b5e897223 */ /* 0x040fe20000010189 */
[----:B------:R-:W-:Y:S01]  /*3590*/  FMUL.FTZ R12, R94, R129 ;  /* 0x000000815e0c7220 */ /* 0x000fe20000410000 */
[----:B------:R-:W-:Y:S01]  /*35a0*/  FMUL.FTZ R14, R127, R134 ;  /* 0x000000867f0e7220 */ /* 0x000fe20000410000 */
[----:B------:R-:W-:Y:S01]  /*35b0*/  FFMA.FTZ R136, -R96, R41, R115 ;  /* 0x0000002960887223 */ /* 0x000fe20000010173 */
[----:B------:R-:W-:Y:S01]  /*35c0*/  FMUL.FTZ R115, R91, R128 ;  /* 0x000000805b737220 */ /* 0x000fe20000410000 */
[----:B------:R-:W-:Y:S01]  /*35d0*/  FADD.FTZ R40, R40, R139 ;  /* 0x0000008b28287221 */ /* 0x000fe20000010000 */
[----:B------:R-:W-:Y:S01]  /*35e0*/  FFMA.FTZ R140, R137, R12, -R14 ;  /* 0x0000000c898c7223 */ /* 0x000fe2000001080e */
[----:B------:R-:W-:Y:S01]  /*35f0*/  FMUL.FTZ R14, R91, R130 ;  /* 0x000000825b0e7220 */ /* 0x000fe20000410000 */
[----:B------:R-:W-:Y:S01]  /*3600*/  FMUL.FTZ R142, R132, R115 ;  /* 0x00000073848e7220 */ /* 0x000fe20000410000 */
[----:B------:R-:W-:Y:S01]  /*3610*/  FMUL.FTZ R12, R127, R12 ;  /* 0x0000000c7f0c7220 */ /* 0x000fe20000410000 */
[----:B------:R-:W-:Y:S01]  /*3620*/  FMUL.FTZ R143, R96, R125 ;  /* 0x0000007d608f7220 */ /* 0x000fe20000410000 */
[----:B------:R-:W-:Y:S01]  /*3630*/  FMUL.FTZ R145, R113, R138 ;  /* 0x0000008a71917220 */ /* 0x000fe20000410000 */
[----:B------:R-:W-:Y:S01]  /*3640*/  FFMA.FTZ R139, R135, R14, -R142 ;  /* 0x0000000e878b7223 */ /* 0x000fe2000001088e */
[----:B------:R-:W-:Y:S01]  /*3650*/  FFMA.FTZ R39, R137, R134, R12 ;  /* 0x0000008689277223 */ /* 0x000fe2000001000c */
[----:B------:R-:W-:Y:S01]  /*3660*/  FMUL.FTZ R142, R132, R14 ;  /* 0x0000000e848e7220 */ /* 0x000fe20000410000 */
[----:B------:R-:W-:Y:S01]  /*3670*/  FFMA.FTZ R15, R0, -R2, RZ ;  /* 0x80000002000f7223 */ /* 0x000fe200000100ff */
[----:B------:R-:W-:Y:S01]  /*3680*/  FFMA.FTZ R12, R136, R143, -R145 ;  /* 0x0000008f880c7223 */ /* 0x000fe20000010891 */
[----:B------:R-:W-:Y:S01]  /*3690*/  FADD.FTZ R39, R40, R39 ;  /* 0x0000002728277221 */ /* 0x000fe20000010000 */
        /* <DEDUP_REMOVED lines=9> */
[----:B------:R-:W-:Y:S01]  /*3730*/  FMUL.FTZ R139, R93, R120 ;  /* 0x000000785d8b7220 */ /* 0x000fe20000410000 */
[----:B------:R-:W-:Y:S01]  /*3740*/  FADD.FTZ R142, R39, R142 ;  /* 0x0000008e278e7221 */ /* 0x000fe20000010000 */
[----:B------:R-:W-:Y:S01]  /*3750*/  FFMA.FTZ R14, R80, -R127, R15 ;  /* 0x8000007f500e7223 */ /* 0x000fe2000001000f */
[----:B------:R-:W-:Y:S01]  /*3760*/  FFMA.FTZ R141, R83, R116, R144 ;  /* 0x00000074538d7223 */ /* 0x000fe20000010090 */
[----:B------:R-:W-:Y:S02]  /*3770*/  HADD2.F32 R39, -RZ, R7.H1_H1 ;  /* 0x30000007ff277230 */ /* 0x000fe40000004100 */
[C---:B------:R-:W-:Y:S01]  /*3780*/  FFMA.FTZ R116, -R93.reuse, R40, R116 ;  /* 0x000000285d747223 */ /* 0x040fe20000010174 */
[----:B------:R-:W-:Y:S01]  /*3790*/  FADD.FTZ R111, RZ, R111 ;  /* 0x0000006fff6f7221 */ /* 0x000fe20000010000 */
[----:B------:R-:W-:Y:S01]  /*37a0*/  FMUL.FTZ R140, R98, R3 ;  /* 0x00000003628c7220 */ /* 0x000fe20000410000 */
[----:B------:R-:W-:Y:S01]  /*37b0*/  FMUL.FTZ R145, R93, R124 ;  /* 0x0000007c5d917220 */ /* 0x000fe20000410000 */
[----:B------:R-:W-:Y:S01]  /*37c0*/  FMUL.FTZ R147, R102, R139 ;  /* 0x0000008b66937220 */ /* 0x000fe20000410000 */
[----:B------:R-:W-:Y:S01]  /*37d0*/  FFMA.FTZ R15, R81, -R132, R14 ;  /* 0x80000084510f7223 */ /* 0x000fe2000001000e */
[----:B------:R-:W-:Y:S01]  /*37e0*/  FFMA.FTZ R144, R84, R13, R141 ;  /* 0x0000000d54907223 */ /* 0x000fe2000001008d */
[----:B------:R-:W-:Y:S01]  /*37f0*/  FMUL.FTZ R146, R98, R123 ;  /* 0x0000007b62927220 */ /* 0x000fe20000410000 */
[----:B------:R-:W-:Y:S01]  /*3800*/  FFMA.FTZ R14, R116, R145, -R147 ;  /* 0x00000091740e7223 */ /* 0x000fe20000010893 */
        /* <DEDUP_REMOVED lines=12> */
[----:B------:R-:W-:Y:S01]  /*38d0*/  FFMA.FTZ R143, R84, -R111, R13 ;  /* 0x8000006f548f7223 */ /* 0x000fe2000001000d */
[----:B------:R-:W-:Y:S01]  /*38e0*/  FADD.FTZ R147, R14, R147 ;  /* 0x000000930e937221 */ /* 0x000fe20000010000 */
[----:B------:R-:W0:Y:S01]  /*38f0*/  SHFL.DOWN PT, R149, R144, 0x1, 0x1f ;  /* 0x08201f0090957f89 */ /* 0x000e2200000e0000 */
[----:B------:R-:W-:Y:S01]  /*3900*/  FADD.FTZ R12, R142, R15 ;  /* 0x0000000f8e0c7221 */ /* 0x000fe20000010000 */
[----:B------:R-:W-:Y:S01]  /*3910*/  MOV R14, R144 ;  /* 0x00000090000e7202 */ /* 0x000fe20000000f00 */
[----:B------:R-:W-:Y:S01]  /*3920*/  FADD.FTZ R37, R140, R37 ;  /* 0x000000258c257221 */ /* 0x000fe20000010000 */
[----:B------:R-:W1:Y:S01]  /*3930*/  SHFL.DOWN PT, R148, R143, 0x1, 0x1f ;  /* 0x08201f008f947f89 */ /* 0x000e6200000e0000 */
[----:B------:R-:W-:Y:S01]  /*3940*/  MOV R15, R143 ;  /* 0x0000008f000f7202 */ /* 0x000fe20000000f00 */
[----:B------:R-:W-:Y:S01]  /*3950*/  FADD.FTZ R36, R139, R36 ;  /* 0x000000248b247221 */ /* 0x000fe20000010000 */
[----:B------:R-:W-:Y:S01]  /*3960*/  MOV R13, R147 ;  /* 0x00000093000d7202 */ /* 0x000fe20000000f00 */
        /* <DEDUP_REMOVED lines=8> */
[----:B------:R-:W4:Y:S01]  /*39f0*/  SHFL.IDX PT, R142, R105, RZ, 0x1f ;  /* 0x00001fff698e7589 */ /* 0x000f2200000e0000 */
[----:B0-----:R-:W-:Y:S01]  /*3a00*/  @!P0 FADD.FTZ R14, R14, R149 ;  /* 0x000000950e0e8221 */ /* 0x001fe20000010000 */
[----:B-1----:R-:W-:-:S04]  /*3a10*/  @!P0 FADD.FTZ R15, R15, R148 ;  /* 0x000000940f0f8221 */ /* 0x002fc80000010000 */
[----:B------:R-:W0:Y:S01]  /*3a20*/  SHFL.DOWN PT, R147, R14, 0x2, 0x1f ;  /* 0x08401f000e937f89 */ /* 0x000e2200000e0000 */
[----:B--2---:R-:W-:-:S03]  /*3a30*/  @!P0 FADD.FTZ R13, R13, R146 ;  /* 0x000000920d0d8221 */ /* 0x004fc60000010000 */
[----:B------:R-:W1:Y:S01]  /*3a40*/  SHFL.DOWN PT, R148, R15, 0x2, 0x1f ;  /* 0x08401f000f947f89 */ /* 0x000e6200000e0000 */
[----:B---3--:R-:W-:-:S03]  /*3a50*/  @!P0 FADD.FTZ R12, R145, R12 ;  /* 0x0000000c910c8221 */ /* 0x008fc60000010000 */
[----:B------:R-:W2:Y:S01]  /*3a60*/  SHFL.DOWN PT, R146, R13, 0x2, 0x1f ;  /* 0x08401f000d927f89 */ /* 0x000ea200000e0000 */
[----:B------:R-:W-:Y:S01]  /*3a70*/  ISETP.NE.AND P0, PT, R53, RZ, PT ;  /* 0x000000ff3500720c */ /* 0x000fe20003f05270 */
[CC--:B----4-:R-:W-:Y:S02]  /*3a80*/  FMUL.FTZ R144, R142.reuse, R10.reuse ;  /* 0x0000000a8e907220 */ /* 0x0d0fe40000410000 */
[----:B------:R-:W3:Y:S01]  /*3a90*/  SHFL.DOWN PT, R145, R12, 0x2, 0x1f ;  /* 0x08401f000c917f89 */ /* 0x000ee200000e0000 */
[-C--:B------:R-:W-:Y:S01]  /*3aa0*/  FMUL.FTZ R143, R142, R11.reuse ;  /* 0x0000000b8e8f7220 */ /* 0x080fe20000410000 */
[----:B------:R-:W-:Y:S01]  /*3ab0*/  FFMA.FTZ R144, R100, R11, R144 ;  /* 0x0000000b64907223 */ /* 0x000fe20000010090 */
[----:B------:R-:W-:Y:S02]  /*3ac0*/  FMUL.FTZ R11, R142, R9 ;  /* 0x000000098e0b7220 */ /* 0x000fe40000410000 */
[----:B------:R-:W-:Y:S01]  /*3ad0*/  FFMA.FTZ R143, R100, R10, -R143 ;  /* 0x0000000a648f7223 */ /* 0x000fe2000001088f */
[-C--:B------:R-:W-:Y:S01]  /*3ae0*/  FMUL.FTZ R142, R142, R8.reuse ;  /* 0x000000088e8e7220 */ /* 0x080fe20000410000 */
[----:B------:R-:W-:Y:S01]  /*3af0*/  FFMA.FTZ R8, R100, R8, -R11 ;  /* 0x0000000864087223 */ /* 0x000fe2000001080b */
[----:B------:R-:W-:-:S02]  /*3b00*/  FADD.FTZ R11, R109, R144 ;  /* 0x000000906d0b7221 */ /* 0x000fc40000010000 */
[----:B------:R-:W4:Y:S01]  /*3b10*/  @!P0 S2R R105, SR_CgaCtaId ;  /* 0x0000000000698919 */ /* 0x000f220000008800 */
[----:B------:R-:W-:Y:S01]  /*3b20*/  FFMA.FTZ R9, R100, R9, R142 ;  /* 0x0000000964097223 */ /* 0x000fe2000001008e */
[----:B0-----:R-:W-:Y:S01]  /*3b30*/  @!P3 FADD.FTZ R14, R14, R147 ;  /* 0x000000930e0eb221 */ /* 0x001fe20000010000 */
[----:B-1----:R-:W-:-:S04]  /*3b40*/  @!P3 FADD.FTZ R15, R15, R148 ;  /* 0x000000940f0fb221 */ /* 0x002fc80000010000 */
[----:B------:R-:W0:Y:S01]  /*3b50*/  SHFL.DOWN PT, R149, R14, 0x4, 0x1f ;  /* 0x08801f000e957f89 */ /* 0x000e2200000e0000 */
[----:B--2---:R-:W-:-:S03]  /*3b60*/  @!P3 FADD.FTZ R13, R13, R146 ;  /* 0x000000920d0db221 */ /* 0x004fc60000010000 */
[----:B------:R-:W1:Y:S01]  /*3b70*/  SHFL.DOWN PT, R148, R15, 0x4, 0x1f ;  /* 0x08801f000f947f89 */ /* 0x000e6200000e0000 */
[----:B---3--:R-:W-:-:S03]  /*3b80*/  @!P3 FADD.FTZ R12, R12, R145 ;  /* 0x000000910c0cb221 */ /* 0x008fc60000010000 */
[----:B------:R-:W2:Y:S01]  /*3b90*/  SHFL.DOWN PT, R146, R13, 0x4, 0x1f ;  /* 0x08801f000d927f89 */ /* 0x000ea200000e0000 */
[----:B------:R-:W-:Y:S01]  /*3ba0*/  FMUL.FTZ R145, R29, R3 ;  /* 0x000000031d917220 */ /* 0x000fe20000410000 */
[----:B------:R-:W-:Y:S02]  /*3bb0*/  ISETP.GT.AND P3, PT, R53, 0x1b, PT ;  /* 0x0000001b3500780c */ /* 0x000fe40003f64270 */
[----:B------:R-:W3:Y:S01]  /*3bc0*/  SHFL.DOWN PT, R147, R12, 0x4, 0x1f ;  /* 0x08801f000c937f89 */ /* 0x000ee200000e0000 */
[-C--:B------:R-:W-:Y:S01]  /*3bd0*/  FFMA.FTZ R10, R28, R123.reuse, -R145 ;  /* 0x0000007b1c0a7223 */ /* 0x080fe20000010891 */
[----:B------:R-:W-:-:S03]  /*3be0*/  FMUL.FTZ R123, R29, R123 ;  /* 0x0000007b1d7b7220 */ /* 0x000fc60000410000 */
[----:B------:R-:W-:Y:S01]  /*3bf0*/  FMUL.FTZ R142, R111, R10 ;  /* 0x0000000a6f8e7220 */ /* 0x000fe20000410000 */
[-C--:B------:R-:W-:Y:S01]  /*3c00*/  FFMA.FTZ R100, R28, R3.reuse, R123 ;  /* 0x000000031c647223 */ /* 0x080fe2000001007b */
[----:B------:R-:W-:Y:S01]  /*3c10*/  FADD.FTZ R10, R108, R143 ;  /* 0x0000008f6c0a7221 */ /* 0x000fe20000010000 */
[----:B------:R-:W-:Y:S02]  /*3c20*/  @!P0 MOV R108, 0x400 ;  /* 0x00000400006c8802 */ /* 0x000fe40000000f00 */
[----:B------:R-:W-:Y:S01]  /*3c30*/  FFMA.FTZ R100, R141, R100, R142 ;  /* 0x000000648d647223 */ /* 0x000fe2000001008e */
[----:B0-----:R-:W-:Y:S01]  /*3c40*/  @!P3 FADD.FTZ R14, R14, R149 ;  /* 0x000000950e0eb221 */ /* 0x001fe20000010000 */
[----:B------:R0:W-:Y:S02]  /*3c50*/  @!P4 STS.128 [R85+0x1770], R8 ;  /* 0x001770085500c388 */ /* 0x0001e40000000c00 */
[----:B------:R-:W-:Y:S01]  /*3c60*/  FFMA.FTZ R109, R39, R3, R100 ;  /* 0x00000003276d7223 */ /* 0x000fe20000010064 */
[----:B------:R-:W-:Y:S01]  /*3c70*/  FMUL.FTZ R3, R29, R120 ;  /* 0x000000781d037220 */ /* 0x000fe20000410000 */
[----:B-1----:R-:W-:Y:S01]  /*3c80*/  @!P3 FADD.FTZ R15, R15, R148 ;  /* 0x000000940f0fb221 */ /* 0x002fe20000010000 */
[----:B------:R-:W1:Y:S01]  /*3c90*/  SHFL.DOWN PT, R111, R14, 0x8, 0x1f ;  /* 0x09001f000e6f7f89 */ /* 0x000e6200000e0000 */
[----:B----4-:R-:W-:Y:S01]  /*3ca0*/  @!P0 LEA R38, R105, R108, 0x18 ;  /* 0x0000006c69268211 */ /* 0x010fe200078ec0ff */
[-C--:B------:R-:W-:Y:S01]  /*3cb0*/  FFMA.FTZ R105, R28, R124.reuse, -R3 ;  /* 0x0000007c1c697223 */ /* 0x080fe20000010803 */
[----:B--2---:R-:W-:Y:S01]  /*3cc0*/  @!P3 FADD.FTZ R13, R13, R146 ;  /* 0x000000920d0db221 */ /* 0x004fe20000010000 */
[----:B------:R-:W2:Y:S01]  /*3cd0*/  SHFL.DOWN PT, R100, R15, 0x8, 0x1f ;  /* 0x09001f000f647f89 */ /* 0x000ea200000e0000 */
[----:B------:R-:W-:Y:S01]  /*3ce0*/  FMUL.FTZ R3, R29, R124 ;  /* 0x0000007c1d037220 */ /* 0x000fe20000410000 */
[----:B------:R-:W-:Y:S01]  /*3cf0*/  FMUL.FTZ R105, R102, R105 ;  /* 0x0000006966697220 */ /* 0x000fe20000410000 */
[----:B---3--:R-:W-:Y:S01]  /*3d00*/  @!P3 FADD.FTZ R12, R12, R147 ;  /* 0x000000930c0cb221 */ /* 0x008fe20000010000 */
[----:B------:R-:W3:Y:S01]  /*3d10*/  SHFL.DOWN PT, R10, R13, 0x8, 0x1f ;  /* 0x09001f000d0a7f89 */ /* 0x000ee200000e0000 */
[----:B------:R-:W-:Y:S01]  /*3d20*/  FFMA.FTZ R3, R28, R120, R3 ;  /* 0x000000781c037223 */ /* 0x000fe20000010003 */
[----:B------:R-:W-:Y:S01]  /*3d30*/  ISETP.GT.AND P3, PT, R53, 0x17, PT ;  /* 0x000000173500780c */ /* 0x000fe20003f64270 */
[----:B------:R-:W-:Y:S01]  /*3d40*/  FADD.FTZ R34, R109, R34 ;  /* 0x000000226d227221 */ /* 0x000fe20000010000 */
[----:B------:R-:W4:Y:S01]  /*3d50*/  SHFL.DOWN PT, R9, R12, 0x8, 0x1f ;  /* 0x09001f000c097f89 */ /* 0x000f2200000e0000 */
[----:B------:R-:W-:Y:S01]  /*3d60*/  FFMA.FTZ R105, R116, R3, R105 ;  /* 0x0000000374697223 */ /* 0x000fe20000010069 */
[C---:B------:R-:W-:Y:S01]  /*3d70*/  FMUL.FTZ R3, R29.reuse, R128 ;  /* 0x000000801d037220 */ /* 0x040fe20000410000 */
[----:B0-----:R-:W-:-:S02]  /*3d80*/  FMUL.FTZ R8, R29, R126 ;  /* 0x0000007e1d087220 */ /* 0x001fc40000410000 */
[----:B------:R-:W-:Y:S01]  /*3d90*/  FFMA.FTZ R120, R40, R120, R105 ;  /* 0x0000007828787223 */ /* 0x000fe20000010069 */
[CC--:B------:R-:W-:Y:S01]  /*3da0*/  FFMA.FTZ R3, R28.reuse, R130.reuse, -R3 ;  /* 0x000000821c037223 */ /* 0x0c0fe20000010803 */
[-C--:B------:R-:W-:Y:S01]  /*3db0*/  FFMA.FTZ R8, R28, R125.reuse, -R8 ;  /* 0x0000007d1c087223 */ /* 0x080fe20000010808 */
[C---:B------:R-:W-:Y:S01]  /*3dc0*/  FMUL.FTZ R125, R29.reuse, R125 ;  /* 0x0000007d1d7d7220 */ /* 0x040fe20000410000 */
[----:B------:R-:W-:Y:S01]  /*3dd0*/  FADD.FTZ R33, R120, R33 ;  /* 0x0000002178217221 */ /* 0x000fe20000010000 */
[----:B------:R-:W-:Y:S01]  /*3de0*/  FMUL.FTZ R132, R132, R3 ;  /* 0x0000000384847220 */ /* 0x000fe20000410000 */
[----:B------:R-:W-:Y:S01]  /*3df0*/  FMUL.FTZ R3, R29, R130 ;  /* 0x000000821d037220 */ /* 0x000fe20000410000 */
[----:B-1----:R-:W-:Y:S01]  /*3e00*/  @!P3 FADD.FTZ R14, R14, R111 ;  /* 0x0000006f0e0eb221 */ /* 0x002fe20000010000 */
[----:B------:R-:W-:Y:S01]  /*3e10*/  FMUL.FTZ R113, R113, R8 ;  /* 0x0000000871717220 */ /* 0x000fe20000410000 */
[C---:B------:R-:W-:Y:S01]  /*3e20*/  FFMA.FTZ R125, R28.reuse, R126, R125 ;  /* 0x0000007e1c7d7223 */ /* 0x040fe2000001007d */
[C---:B------:R-:W-:Y:S01]  /*3e30*/  FFMA.FTZ R8, R28.reuse, R128, R3 ;  /* 0x000000801c087223 */ /* 0x040fe20000010003 */
[----:B--2---:R-:W-:Y:S01]  /*3e40*/  @!P3 FADD.FTZ R15, R15, R100 ;  /* 0x000000640f0fb221 */ /* 0x004fe20000010000 */
[----:B------:R-:W-:Y:S01]  /*3e50*/  FMUL.FTZ R3, R29, R131 ;  /* 0x000000831d037220 */ /* 0x000fe20000410000 */
[----:B------:R-:W0:Y:S01]  /*3e60*/  SHFL.DOWN PT, R105, R14, 0x10, 0x1f ;  /* 0x0a001f000e697f89 */ /* 0x000e2200000e0000 */
[----:B------:R-:W-:Y:S01]  /*3e70*/  FFMA.FTZ R135, R135, R8, R132 ;  /* 0x0000000887877223 */ /* 0x000fe20000010084 */
[----:B---3--:R-:W-:Y:S01]  /*3e80*/  @!P3 FADD.FTZ R13, R13, R10 ;  /* 0x0000000a0d0db221 */ /* 0x008fe20000010000 */
[-C--:B------:R-:W-:Y:S01]  /*3e90*/  FFMA.FTZ R8, R28, R129.reuse, -R3 ;  /* 0x000000811c087223 */ /* 0x080fe20000010803 */
[----:B------:R-:W1:Y:S01]  /*3ea0*/  SHFL.DOWN PT, R108, R15, 0x10, 0x1f ;  /* 0x0a001f000f6c7f89 */ /* 0x000e6200000e0000 */
[----:B------:R-:W-:Y:S01]  /*3eb0*/  FMUL.FTZ R129, R29, R129 ;  /* 0x000000811d817220 */ /* 0x000fe20000410000 */
[----:B----4-:R-:W-:Y:S01]  /*3ec0*/  @!P3 FADD.FTZ R12, R12, R9 ;  /* 0x000000090c0cb221 */ /* 0x010fe20000010000 */
[----:B------:R-:W-:Y:S01]  /*3ed0*/  FMUL.FTZ R10, R127, R8 ;  /* 0x000000087f0a7220 */ /* 0x000fe20000410000 */
[----:B------:R-:W2:Y:S01]  /*3ee0*/  SHFL.DOWN PT, R102, R13, 0x10, 0x1f ;  /* 0x0a001f000d667f89 */ /* 0x000ea200000e0000 */
[C---:B------:R-:W-:Y:S01]  /*3ef0*/  FFMA.FTZ R8, R28.reuse, R131, R129 ;  /* 0x000000831c087223 */ /* 0x040fe20000010081 */
[C---:B------:R-:W-:Y:S01]  /*3f00*/  FMUL.FTZ R9, R29.reuse, R119 ;  /* 0x000000771d097220 */ /* 0x040fe20000410000 */
[----:B------:R-:W-:Y:S01]  /*3f10*/  FMUL.FTZ R3, R29, R106 ;  /* 0x0000006a1d037220 */ /* 0x000fe20000410000 */
[----:B------:R-:W3:Y:S01]  /*3f20*/  SHFL.DOWN PT, R11, R12, 0x10, 0x1f ;  /* 0x0a001f000c0b7f89 */ /* 0x000ee200000e0000 */
[----:B------:R-:W-:Y:S01]  /*3f30*/  ISETP.GT.AND P3, PT, R53, 0xf, PT ;  /* 0x0000000f3500780c */ /* 0x000fe20003f64270 */
[----:B------:R-:W-:Y:S01]  /*3f40*/  FFMA.FTZ R10, R137, R8, R10 ;  /* 0x00000008890a7223 */ /* 0x000fe2000001000a */
[C---:B------:R-:W-:Y:S01]  /*3f50*/  FFMA.FTZ R9, R28.reuse, R118, -R9 ;  /* 0x000000761c097223 */ /* 0x040fe20000010809 */
[----:B------:R-:W-:Y:S01]  /*3f60*/  FFMA.FTZ R8, R28, R112, -R3 ;  /* 0x000000701c087223 */ /* 0x000fe20000010803 */
[C---:B------:R-:W-:Y:S01]  /*3f70*/  FMUL.FTZ R3, R29.reuse, R110 ;  /* 0x0000006e1d037220 */ /* 0x040fe20000410000 */
[C---:B------:R-:W-:Y:S01]  /*3f80*/  FMUL.FTZ R118, R29.reuse, R118 ;  /* 0x000000761d767220 */ /* 0x040fe20000410000 */
[----:B------:R-:W-:Y:S01]  /*3f90*/  FMUL.FTZ R122, R122, R9 ;  /* 0x000000097a7a7220 */ /* 0x000fe20000410000 */
[C---:B------:R-:W-:Y:S01]  /*3fa0*/  FMUL.FTZ R9, R29.reuse, R112 ;  /* 0x000000701d097220 */ /* 0x040fe20000410000 */
[-C--:B------:R-:W-:Y:S01]  /*3fb0*/  FMUL.FTZ R29, R29, R117.reuse ;  /* 0x000000751d1d7220 */ /* 0x080fe20000410000 */
[C---:B------:R-:W-:Y:S01]  /*3fc0*/  FFMA.FTZ R3, R28.reuse, R117, -R3 ;  /* 0x000000751c037223 */ /* 0x040fe20000010803 */
[----:B------:R-:W-:Y:S01]  /*3fd0*/  FFMA.FTZ R100, R43, R131, R10 ;  /* 0x000000832b647223 */ /* 0x000fe2000001000a */
[----:B------:R-:W-:Y:S01]  /*3fe0*/  FMUL.FTZ R10, R121, R8 ;  /* 0x00000008790a7220 */ /* 0x000fe20000410000 */
[C---:B------:R-:W-:Y:S01]  /*3ff0*/  FFMA.FTZ R118, R28.reuse, R119, R118 ;  /* 0x000000771c767223 */ /* 0x040fe20000010076 */
[C---:B------:R-:W-:Y:S01]  /*4000*/  FFMA.FTZ R8, R28.reuse, R106, R9 ;  /* 0x0000006a1c087223 */ /* 0x040fe20000010009 */
[----:B------:R-:W-:Y:S01]  /*4010*/  FFMA.FTZ R28, R28, R110, R29 ;  /* 0x0000006e1c1c7223 */ /* 0x000fe2000001001d */
[----:B------:R-:W-:Y:S01]  /*4020*/  FMUL.FTZ R2, R2, R3 ;  /* 0x0000000302027220 */ /* 0x000fe20000410000 */
[----:B0-----:R-:W-:Y:S01]  /*4030*/  @!P3 FADD.FTZ R14, R14, R105 ;  /* 0x000000690e0eb221 */ /* 0x001fe20000010000 */
        /* <DEDUP_REMOVED lines=10> */
[----:B------:R-:W-:Y:S01]  /*40e0*/  FFMA.FTZ R8, R45, R106, R8 ;  /* 0x0000006a2d087223 */ /* 0x000fe20000010008 */
        /* <DEDUP_REMOVED lines=19> */
.L_x_16532:
[----:B------:R-:W-:Y:S05]  /*4220*/  BSYNC B0 ;  /* 0x0000000000007941 */ /* 0x000fea0003800000 */
.L_x_16531:
        /* <DEDUP_REMOVED lines=14> */
.L_x_16518:
[----:B------:R-:W-:Y:S01]  /*4310*/  BAR.SYNC.DEFER_BLOCKING 0x0 ;  /* 0x0000000000007b1d */ /* 0x000fe20000010000 */
[----:B------:R-:W-:Y:S02]  /*4320*/  F2FP.F16.F32.PACK_AB R7, R37, R36 ;  /* 0x000000242507723e */ /* 0x000fe400000000ff */
[----:B------:R-:W-:Y:S02]  /*4330*/  F2FP.F16.F32.PACK_AB R6, R35, R32 ;  /* 0x000000202306723e */ /* 0x000fe400000000ff */
[----:B------:R-:W-:-:S03]  /*4340*/  F2FP.F16.F32.PACK_AB R5, R30, R65 ;  /* 0x000000411e05723e */ /* 0x000fc600000000ff */
[----:B0-----:R-:W0:Y:S01]  /*4350*/  LDC.64 R14, c[0x0][0x388] ;  /* 0x0000e200ff0e7b82 */ /* 0x001e220000000a00 */
[----:B------:R-:W-:Y:S01]  /*4360*/  F2FP.F16.F32.PACK_AB R4, R69, R62 ;  /* 0x0000003e4504723e */ /* 0x000fe200000000ff */
[----:B------:R-:W-:Y:S01]  /*4370*/  ULDC.64 UR4, c[0x0][0x390] ;  /* 0x0000e40000047ab9 */ /* 0x000fe20000000a00 */
[----:B------:R-:W-:Y:S02]  /*4380*/  IADD3 R28, R52, -0x1, RZ ;  /* 0xffffffff341c7810 */ /* 0x000fe40007ffe0ff */
[----:B------:R-:W-:Y:S02]  /*4390*/  F2FP.F16.F32.PACK_AB R27, R34, R33 ;  /* 0x00000021221b723e */ /* 0x000fe400000000ff */
[----:B------:R-:W-:Y:S01]  /*43a0*/  SHF.L.U32 R12, R28, 0x8, RZ ;  /* 0x000000081c0c7819 */ /* 0x000fe200000006ff */
[----:B------:R-:W1:Y:S01]  /*43b0*/  LDC.64 R22, c[0x0][0x3e0] ;  /* 0x0000f800ff167b82 */ /* 0x000e620000000a00 */
[----:B------:R-:W-:Y:S02]  /*43c0*/  F2FP.F16.F32.PACK_AB R26, R31, R68 ;  /* 0x000000441f1a723e */ /* 0x000fe400000000ff */
[----:B------:R-:W-:-:S02]  /*43d0*/  SHF.R.S32.HI R13, RZ, 0x1f, R12 ;  /* 0x0000001fff0d7819 */ /* 0x000fc4000001140c */
[----:B------:R-:W-:Y:S02]  /*43e0*/  F2FP.F16.F32.PACK_AB R25, R67, R66 ;  /* 0x000000424319723e */ /* 0x000fe400000000ff */
[----:B------:R-:W-:Y:S01]  /*43f0*/  F2FP.F16.F32.PACK_AB R24, R63, R64 ;  /* 0x000000403f18723e */ /* 0x000fe200000000ff */
[----:B------:R-:W-:Y:S01]  /*4400*/  FADD.FTZ R64, R51, R64 ;  /* 0x0000004033407221 */ /* 0x000fe20000010000 */
[----:B------:R-:W-:Y:S01]  /*4410*/  IADD3 R58, P1, R58, -0x200, RZ ;  /* 0xfffffe003a3a7810 */ /* 0x000fe20007f3e0ff */
[----:B------:R2:W-:Y:S01]  /*4420*/  STS.128 [R60], R4 ;  /* 0x000000043c007388 */ /* 0x0005e20000000c00 */
[----:B------:R-:W-:-:S03]  /*4430*/  NOP ;  /* 0x0000000000007918 */ /* 0x000fc60000000000 */
[----:B------:R-:W3:Y:S01]  /*4440*/  LDS.128 R8, [R60] ;  /* 0x000000003c087984 */ /* 0x000ee20000000c00 */
[----:B0-----:R-:W-:Y:S02]  /*4450*/  IMAD R0, R14, UR17, RZ ;  /* 0x000000110e007c24 */ /* 0x001fe4000f8e02ff */
[----:B------:R-:W-:Y:S01]  /*4460*/  FADD.FTZ R63, R64, R63 ;  /* 0x0000003f403f7221 */ /* 0x000fe20000010000 */
[----:B------:R-:W-:Y:S01]  /*4470*/  IMAD.WIDE.U32 R2, R14, UR16, R12 ;  /* 0x000000100e027c25 */ /* 0x000fe2000f8e000c */
[----:B------:R-:W-:-:S03]  /*4480*/  IADD3 R54, P2, R54, -0x200, RZ ;  /* 0xfffffe0036367810 */ /* 0x000fc60007f5e0ff */
[----:B------:R-:W-:Y:S01]  /*4490*/  FADD.FTZ R66, R63, R66 ;  /* 0x000000423f427221 */ /* 0x000fe20000010000 */
[----:B------:R-:W-:Y:S01]  /*44a0*/  IMAD R15, R15, UR16, R0 ;  /* 0x000000100f0f7c24 */ /* 0x000fe2000f8e0200 */
[----:B------:R-:W-:Y:S01]  /*44b0*/  IADD3 R56, P3, R56, -0x200, RZ ;  /* 0xfffffe0038387810 */ /* 0x000fe20007f7e0ff */
[----:B--2---:R-:W-:Y:S02]  /*44c0*/  IMAD R5, R47, UR4, RZ ;  /* 0x000000042f057c24 */ /* 0x004fe4000f8e02ff */
[----:B------:R-:W-:Y:S01]  /*44d0*/  FADD.FTZ R67, R66, R67 ;  /* 0x0000004342437221 */ /* 0x000fe20000010000 */
[----:B------:R-:W-:Y:S02]  /*44e0*/  IADD3.X R61, R61, -0x1, RZ, P1, !PT ;  /* 0xffffffff3d3d7810 */ /* 0x000fe40000ffe4ff */
[----:B------:R-:W-:Y:S01]  /*44f0*/  IADD3 R3, R3, R15, RZ ;  /* 0x0000000f03037210 */ /* 0x000fe20007ffe0ff */
[C---:B------:R-:W-:Y:S01]  /*4500*/  IMAD R5, R46.reuse, UR5, R5 ;  /* 0x000000052e057c24 */ /* 0x040fe2000f8e0205 */
[----:B------:R-:W0:Y:S01]  /*4510*/  LDC.64 R14, c[0x0][0x3a8] ;  /* 0x0000ea00ff0e7b82 */ /* 0x000e220000000a00 */
[----:B------:R-:W-:Y:S01]  /*4520*/  FADD.FTZ R68, R67, R68 ;  /* 0x0000004443447221 */ /* 0x000fe20000010000 */
[----:B------:R-:W-:Y:S01]  /*4530*/  IADD3.X R57, R57, -0x1, RZ, P2, !PT ;  /* 0xffffffff39397810 */ /* 0x000fe200017fe4ff */
[----:B------:R-:W-:Y:S01]  /*4540*/  IMAD.WIDE.U32 R2, R46, UR4, R2 ;  /* 0x000000042e027c25 */ /* 0x000fe2000f8e0002 */
[----:B------:R-:W-:-:S03]  /*4550*/  ULDC.64 UR4, c[0x0][0x3b0] ;  /* 0x0000ec0000047ab9 */ /* 0x000fc60000000a00 */
[----:B------:R-:W-:Y:S01]  /*4560*/  FADD.FTZ R68, R68, R31 ;  /* 0x0000001f44447221 */ /* 0x000fe20000010000 */
[----:B------:R-:W-:Y:S02]  /*4570*/  IADD3.X R59, R59, -0x1, RZ, P3, !PT ;  /* 0xffffffff3b3b7810 */ /* 0x000fe40001ffe4ff */
[----:B------:R-:W-:Y:S01]  /*4580*/  IADD3 R0, R3, R5, RZ ;  /* 0x0000000503007210 */ /* 0x000fe20007ffe0ff */
[----:B------:R-:W-:Y:S01]  /*4590*/  FADD.FTZ R33, R68, R33 ;  /* 0x0000002144217221 */ /* 0x000fe20000010000 */
[----:B-1----:R-:W-:-:S03]  /*45a0*/  LEA R4, P0, R2, R22, 0x1 ;  /* 0x0000001602047211 */ /* 0x002fc600078008ff */
[----:B------:R-:W-:Y:S01]  /*45b0*/  FADD.FTZ R51, R33, R34 ;  /* 0x0000002221337221 */ /* 0x000fe20000010000 */
[----:B------:R-:W-:Y:S02]  /*45c0*/  LEA.HI.X R5, R2, R23, R0, 0x1, P0 ;  /* 0x0000001702057211 */ /* 0x000fe400000f0c00 */
[----:B------:R-:W1:Y:S01]  /*45d0*/  LDC.64 R22, c[0x0][0x3f0] ;  /* 0x0000fc00ff167b82 */ /* 0x000e620000000a00 */
[----:B------:R-:W-:-:S04]  /*45e0*/  IMAD.WIDE R2, R55, 0x10, R4 ;  /* 0x0000001037027825 */ /* 0x000fc800078e0204 */
[C---:B0-----:R-:W-:Y:S01]  /*45f0*/  IMAD R0, R14.reuse, UR17, RZ ;  /* 0x000000110e007c24 */ /* 0x041fe2000f8e02ff */
[----:B---3--:R0:W-:Y:S01]  /*4600*/  STG.E.128 desc[UR14][R2.64], R8 ;  /* 0x0000000802007986 */ /* 0x0081e2000c101d0e */
[----:B------:R-:W-:Y:S01]  /*4610*/  IMAD.WIDE.U32 R12, R14, UR16, R12 ;  /* 0x000000100e0c7c25 */ /* 0x000fe2000f8e000c */
[----:B------:R-:W-:Y:S03]  /*4620*/  BAR.SYNC.DEFER_BLOCKING 0x0 ;  /* 0x0000000000007b1d */ /* 0x000fe60000010000 */
[----:B------:R-:W-:-:S05]  /*4630*/  IMAD R15, R15, UR16, R0 ;  /* 0x000000100f0f7c24 */ /* 0x000fca000f8e0200 */
[----:B------:R-:W-:Y:S01]  /*4640*/  IADD3 R13, R13, R15, RZ ;  /* 0x0000000f0d0d7210 */ /* 0x000fe20007ffe0ff */
[----:B0-----:R-:W-:-:S04]  /*4650*/  IMAD R3, R47, UR4, RZ ;  /* 0x000000042f037c24 */ /* 0x001fc8000f8e02ff */
[C---:B------:R-:W-:Y:S02]  /*4660*/  IMAD R9, R46.reuse, UR5, R3 ;  /* 0x000000052e097c24 */ /* 0x040fe4000f8e0203 */
[----:B------:R-:W-:Y:S01]  /*4670*/  IMAD.WIDE.U32 R2, R46, UR4, R12 ;  /* 0x000000042e027c25 */ /* 0x000fe2000f8e000c */
[----:B------:R-:W-:Y:S01]  /*4680*/  STS.128 [R60], R24 ;  /* 0x000000183c007388 */ /* 0x000fe20000000c00 */
[----:B------:R-:W-:-:S03]  /*4690*/  NOP ;  /* 0x0000000000007918 */ /* 0x000fc60000000000 */
[----:B------:R-:W0:Y:S01]  /*46a0*/  LDS.128 R4, [R60] ;  /* 0x000000003c047984 */ /* 0x000e220000000c00 */
[----:B------:R-:W-:Y:S02]  /*46b0*/  IADD3 R0, R3, R9, RZ ;  /* 0x0000000903007210 */ /* 0x000fe40007ffe0ff */
[----:B-1----:R-:W-:-:S04]  /*46c0*/  LEA R8, P0, R2, R22, 0x1 ;  /* 0x0000001602087211 */ /* 0x002fc800078008ff */
[----:B------:R-:W-:Y:S02]  /*46d0*/  LEA.HI.X R9, R2, R23, R0, 0x1, P0 ;  /* 0x0000001702097211 */ /* 0x000fe400000f0c00 */
[----:B------:R-:W-:Y:S02]  /*46e0*/  ISETP.GT.AND P0, PT, R52, 0x1, PT ;  /* 0x000000013400780c */ /* 0x000fe40003f04270 */
[----:B------:R-:W-:Y:S01]  /*46f0*/  MOV R52, R28 ;  /* 0x0000001c00347202 */ /* 0x000fe20000000f00 */
[----:B------:R-:W-:-:S05]  /*4700*/  IMAD.WIDE R2, R55, 0x10, R8 ;  /* 0x0000001037027825 */ /* 0x000fca00078e0208 */
[----:B0-----:R0:W-:Y:S05]  /*4710*/  STG.E.128 desc[UR14][R2.64], R4 ;  /* 0x0000000402007986 */ /* 0x0011ea000c101d0e */
[----:B------:R-:W-:Y:S05]  /*4720*/  @P0 BRA `(.L_x_16534) ;  /* 0xffffffbc00c40947 */ /* 0x000fea000383ffff */
.L_x_16517:
        /* <DEDUP_REMOVED lines=26> */
.L_x_16536:
[----:B------:R-:W-:Y:S05]  /*48d0*/  BSYNC B0 ;  /* 0x0000000000007941 */ /* 0x000fea0003800000 */
.L_x_16535:
        /* <DEDUP_REMOVED lines=29> */
.L_x_16538:
[----:B-1----:R-:W1:Y:S02]  /*4ab0*/  S2R R19, SR_TID.X ;  /* 0x0000000000137919 */ /* 0x002e640000002100 */
.L_x_16539:
[----:B------:R-:W-:Y:S05]  /*4ac0*/  BSYNC B0 ;  /* 0x0000000000007941 */ /* 0x000fea0003800000 */
.L_x_16537:
        /* <DEDUP_REMOVED lines=35> */
[C---:B---3--:R-:W-:Y:S01]  /*4d00*/  IMAD.WIDE.U32 R16, R46.reuse, UR10, RZ ;  /* 0x0000000a2e107c25 */ /* 0x048fe2000f8e00ff */
[----:B------:R-:W-:Y:S02]  /*4d10*/  ULDC.64 UR10, c[0x0][0x340] ;  /* 0x0000d000000a7ab9 */ /* 0x000fe40000000a00 */
[----:B------:R-:W-:Y:S01]  /*4d20*/  IADD3 R31, R7, R3, RZ ;  /* 0x00000003071f7210 */ /* 0x000fe20007ffe0ff */
[C---:B------:R-:W-:Y:S01]  /*4d30*/  IMAD R27, R46.reuse, UR9, R47 ;  /* 0x000000092e1b7c24 */ /* 0x040fe2000f8e022f */
[----:B------:R-:W-:Y:S01]  /*4d40*/  IADD3 R39, R17, R13, RZ ;  /* 0x0000000d11277210 */ /* 0x000fe20007ffe0ff */
[----:B------:R-:W-:Y:S01]  /*4d50*/  IMAD.WIDE.U32 R46, R46, UR8, RZ ;  /* 0x000000082e2e7c25 */ /* 0x000fe2000f8e00ff */
[----:B------:R-:W-:-:S04]  /*4d60*/  ULDC.64 UR8, c[0x0][0x380] ;  /* 0x0000e00000087ab9 */ /* 0x000fc80000000a00 */
[----:B------:R-:W-:-:S07]  /*4d70*/  IADD3 R27, R47, R27, RZ ;  /* 0x0000001b2f1b7210 */ /* 0x000fce0007ffe0ff */
.L_x_16541:
        /* <DEDUP_REMOVED lines=64> */
.L_x_16540:
[----:B------:R-:W-:Y:S05]  /*5180*/  EXIT ;  /* 0x000000000000794d */ /* 0x000fea0003800000 */
.L_x_16542:
        /* <DEDUP_REMOVED lines=15> */
.L_x_19012:


//--------------------- .text._Z25selective_scan_bwd_kernelI32Selective_Scan_bwd_kernel_traitsILi32ELi8ELb1ELb0ELb0ELb0ELb1EN3c104HalfENS1_7complexIfEEEEv12SSMParamsBwd --------------------------
	.section	.text._Z25selective_scan_bwd_kernelI32Selective_Scan_bwd_kernel_traitsILi32ELi8ELb1ELb0ELb0ELb0ELb1EN3c104HalfENS1_7complexIfEEEEv12SSMParamsBwd,"ax",@progbits
	.align	128
        .global         _Z25selective_scan_bwd_kernelI32Selective_Scan_bwd_kernel_traitsILi32ELi8ELb1ELb0ELb0ELb0ELb1EN3c104HalfENS1_7complexIfEEEEv12SSMParamsBwd
        .type           _Z25selective_scan_bwd_kernelI32Selective_Scan_bwd_kernel_traitsILi32ELi8ELb1ELb0ELb0ELb0ELb1EN3c104HalfENS1_7complexIfEEEEv12SSMParamsBwd,@function
        .size           _Z25selective_scan_bwd_kernelI32Selective_Scan_bwd_kernel_traitsILi32ELi8ELb1ELb0ELb0ELb0ELb1EN3c104HalfENS1_7complexIfEEEEv12SSMParamsBwd,(.L_x_19013 - _Z25selective_scan_bwd_kernelI32Selective_Scan_bwd_kernel_traitsILi32ELi8ELb1ELb0ELb0ELb0ELb1EN3c104HalfENS1_7complexIfEEEEv12SSMParamsBwd)
        .other          _Z25selective_scan_bwd_kernelI32Selective_Scan_bwd_kernel_traitsILi32ELi8ELb1ELb0ELb0ELb0ELb1EN3c104HalfENS1_7complexIfEEEEv12SSMParamsBwd,@"STO_CUDA_ENTRY STV_DEFAULT"
_Z25selective_scan_bwd_kernelI32Selective_Scan_bwd_kernel_traitsILi32ELi8ELb1ELb0ELb0ELb0ELb1EN3c104HalfENS1_7complexIfEEEEv12SSMParamsBwd:
.text._Z25selective_scan_bwd_kernelI32Selective_Scan_bwd_kernel_traitsILi32ELi8ELb1ELb0ELb0ELb0ELb1EN3c104HalfENS1_7complexIfEEEEv12SSMParamsBwd:
        /* <DEDUP_REMOVED lines=100> */
.L_x_16561:
[----:B------:R-:W-:Y:S01]  /*0640*/  BAR.SYNC.DEFER_BLOCKING 0x0 ;  /* 0x0000000000007b1d */ /* 0x000fe20000010000 */
[----:B0-----:R-:W-:Y:S02]  /*0650*/  MOV R2, R54 ;  /* 0x0000003600027202 */ /* 0x001fe40000000f00 */
[----:B------:R-:W-:Y:S02]  /*0660*/  MOV R3, R57 ;  /* 0x0000003900037202 */ /* 0x000fe40000000f00 */
[----:B---3--:R-:W-:Y:S01]  /*0670*/  LEA R16, R52, 0xffffff00, 0x8 ;  /* 0xffffff0034107811 */ /* 0x008fe200078e40ff */
[----:B------:R-:W-:Y:S02]  /*0680*/  ULDC.64 UR4, c[0x0][0x2a8] ;  /* 0x0000aa0000047ab9 */ /* 0x000fe40000000a00 */
[----:B------:R-:W0:Y:S01]  /*0690*/  LDC.64 R86, c[0x0][0x3e8] ;  /* 0x0000fa00ff567b82 */ /* 0x000e220000000a00 */
[----:B--2---:R-:W-:Y:S01]  /*06a0*/  IMAD.WIDE R2, R55, 0x10, R2 ;  /* 0x0000001037027825 */ /* 0x004fe200078e0202 */
[----:B------:R-:W-:-:S04]  /*06b0*/  ULDC.64 UR6, c[0x0][0x320] ;  /* 0x0000c80000067ab9 */ /* 0x000fc80000000a00 */
[----:B------:R1:W2:Y:S02]  /*06c0*/  LDG.E.128 R24, desc[UR14][R2.64] ;  /* 0x0000000e02187981 */ /* 0x0002a4000c1e1d00 */
[----:B-1----:R-:W-:Y:S02]  /*06d0*/  MOV R2, R56 ;  /* 0x0000003800027202 */ /* 0x002fe40000000f00 */
[----:B------:R-:W-:-:S03]  /*06e0*/  MOV R3, R59 ;  /* 0x0000003b00037202 */ /* 0x000fc60000000f00 */
[----:B------:R-:W-:Y:S01]  /*06f0*/  IMAD.WIDE R8, R55, 0x10, R2 ;  /* 0x0000001037087825 */ /* 0x000fe200078e0202 */
[----:B--2---:R1:W-:Y:S01]  /*0700*/  STS.128 [R60], R24 ;  /* 0x000000183c007388 */ /* 0x0043e20000000c00 */
[----:B------:R-:W-:-:S03]  /*0710*/  NOP ;  /* 0x0000000000007918 */ /* 0x000fc60000000000 */
[----:B------:R-:W-:Y:S01]  /*0720*/  LDS.128 R4, [R60] ;  /* 0x000000003c047984 */ /* 0x000fe20000000c00 */
[----:B------:R-:W-:Y:S01]  /*0730*/  BAR.SYNC.DEFER_BLOCKING 0x0 ;  /* 0x0000000000007b1d */ /* 0x000fe20000010000 */
[----:B------:R-:W-:Y:S02]  /*0740*/  MOV R2, R58 ;  /* 0x0000003a00027202 */ /* 0x000fe40000000f00 */
[----:B------:R-:W-:-:S05]  /*0750*/  MOV R3, R61 ;  /* 0x0000003d00037202 */ /* 0x000fca0000000f00 */
[----:B-1----:R-:W1:Y:S01]  /*0760*/  LDC.64 R24, c[0x0][0x318] ;  /* 0x0000c600ff187b82 */ /* 0x002e620000000a00 */
[----:B------:R-:W-:-:S07]  /*0770*/  SHF.R.S32.HI R17, RZ, 0x1f, R16 ;  /* 0x0000001fff117819 */ /* 0x000fce0000011410 */
[----:B------:R-:W2:Y:S01]  /*0780*/  LDC.64 R26, c[0x0][0x2b0] ;  /* 0x0000ac00ff1a7b82 */ /* 0x000ea20000000a00 */
[----:B------:R-:W3:Y:S01]  /*0790*/  LDG.E.128 R28, desc[UR14][R8.64] ;  /* 0x0000000e081c7981 */ /* 0x000ee2000c1e1d00 */
[----:B------:R-:W-:-:S06]  /*07a0*/  IMAD.WIDE R10, R55, 0x10, R2 ;  /* 0x00000010370a7825 */ /* 0x000fcc00078e0202 */
[----:B------:R-:W4:Y:S01]  /*07b0*/  LDC.64 R2, c[0x0][0x2a0] ;  /* 0x0000a800ff027b82 */ /* 0x000f220000000a00 */
[----:B---3--:R3:W-:Y:S01]  /*07c0*/  STS.128 [R60], R28 ;  /* 0x0000001c3c007388 */ /* 0x0087e20000000c00 */
[----:B------:R-:W-:-:S03]  /*07d0*/  NOP ;  /* 0x0000000000007918 */ /* 0x000fc60000000000 */
[----:B------:R-:W-:Y:S03]  /*07e0*/  LDS.128 R12, [R60] ;  /* 0x000000003c0c7984 */ /* 0x000fe60000000c00 */
[----:B------:R-:W-:Y:S01]  /*07f0*/  BAR.SYNC.DEFER_BLOCKING 0x0 ;  /* 0x0000000000007b1d */ /* 0x000fe20000010000 */
[----:B----4-:R-:W-:-:S07]  /*0800*/  IMAD R0, R2, UR17, RZ ;  /* 0x0000001102007c24 */ /* 0x010fce000f8e02ff */
[----:B---3--:R-:W3:Y:S01]  /*0810*/  LDC.64 R28, c[0x0][0x308] ;  /* 0x0000c200ff1c7b82 */ /* 0x008ee20000000a00 */
[----:B------:R-:W4:Y:S01]  /*0820*/  LDG.E.128 R32, desc[UR14][R10.64] ;  /* 0x0000000e0a207981 */ /* 0x000f22000c1e1d00 */
[----:B------:R-:W-:Y:S02]  /*0830*/  IMAD R9, R3, UR16, R0 ;  /* 0x0000001003097c24 */ /* 0x000fe4000f8e0200 */
[----:B------:R-:W-:-:S05]  /*0840*/  IMAD.WIDE.U32 R2, R2, UR16, R16 ;  /* 0x0000001002027c25 */ /* 0x000fca000f8e0010 */
[----:B------:R-:W-:Y:S01]  /*0850*/  IADD3 R3, R3, R9, RZ ;  /* 0x0000000903037210 */ /* 0x000fe20007ffe0ff */
[----:B------:R-:W-:-:S04]  /*0860*/  IMAD R9, R47, UR4, RZ ;  /* 0x000000042f097c24 */ /* 0x000fc8000f8e02ff */
[C---:B------:R-:W-:Y:S02]  /*0870*/  IMAD R9, R46.reuse, UR5, R9 ;  /* 0x000000052e097c24 */ /* 0x040fe4000f8e0209 */
[----:B------:R-:W-:Y:S01]  /*0880*/  IMAD.WIDE.U32 R2, R46, UR4, R2 ;  /* 0x000000042e027c25 */ /* 0x000fe2000f8e0002 */
[----:B------:R-:W-:-:S04]  /*0890*/  ULDC.64 UR4, c[0x0][0x2b8] ;  /* 0x0000ae0000047ab9 */ /* 0x000fc80000000a00 */
[----:B------:R-:W-:Y:S02]  /*08a0*/  IADD3 R0, R3, R9, RZ ;  /* 0x0000000903007210 */ /* 0x000fe40007ffe0ff */
[----:B-1----:R-:W-:-:S04]  /*08b0*/  LEA R8, P0, R2, R24, 0x1 ;  /* 0x0000001802087211 */ /* 0x002fc800078008ff */
[----:B------:R-:W-:-:S03]  /*08c0*/  LEA.HI.X R9, R2, R25, R0, 0x1, P0 ;  /* 0x0000001902097211 */ /* 0x000fc600000f0c00 */
[----:B------:R-:W-:Y:S01]  /*08d0*/  IMAD.WIDE R2, R55, 0x10, R8 ;  /* 0x0000001037027825 */ /* 0x000fe200078e0208 */
[----:B----4-:R-:W-:Y:S01]  /*08e0*/  STS.128 [R60], R32 ;  /* 0x000000203c007388 */ /* 0x010fe20000000c00 */
[----:B------:R-:W-:-:S03]  /*08f0*/  NOP ;  /* 0x0000000000007918 */ /* 0x000fc60000000000 */
[----:B------:R-:W1:Y:S01]  /*0900*/  LDS.128 R8, [R60] ;  /* 0x000000003c087984 */ /* 0x000e620000000c00 */
[----:B------:R-:W-:Y:S06]  /*0910*/  BAR.SYNC.DEFER_BLOCKING 0x0 ;  /* 0x0000000000007b1d */ /* 0x000fec0000010000 */
[----:B------:R4:W3:Y:S01]  /*0920*/  LDG.E.128 R40, desc[UR14][R2.64] ;  /* 0x0000000e02287981 */ /* 0x0008e2000c1e1d00 */
[C---:B--2---:R-:W-:Y:S02]  /*0930*/  IMAD R0, R26.reuse, UR17, RZ ;  /* 0x000000111a007c24 */ /* 0x044fe4000f8e02ff */
[----:B------:R-:W-:-:S04]  /*0940*/  IMAD.WIDE.U32 R24, R26, UR16, R16 ;  /* 0x000000101a187c25 */ /* 0x000fc8000f8e0010 */
[----:B------:R-:W-:-:S05]  /*0950*/  IMAD R27, R27, UR16, R0 ;  /* 0x000000101b1b7c24 */ /* 0x000fca000f8e0200 */
[----:B------:R-:W-:Y:S01]  /*0960*/  IADD3 R25, R25, R27, RZ ;  /* 0x0000001b19197210 */ /* 0x000fe20007ffe0ff */
[----:B------:R-:W-:-:S04]  /*0970*/  IMAD R27, R47, UR4, RZ ;  /* 0x000000042f1b7c24 */ /* 0x000fc8000f8e02ff */
[C---:B------:R-:W-:Y:S02]  /*0980*/  IMAD R27, R46.reuse, UR5, R27 ;  /* 0x000000052e1b7c24 */ /* 0x040fe4000f8e021b */
[----:B----4-:R-:W-:Y:S01]  /*0990*/  IMAD.WIDE.U32 R2, R46, UR4, R24 ;  /* 0x000000042e027c25 */ /* 0x010fe2000f8e0018 */
[----:B------:R-:W-:-:S04]  /*09a0*/  ULDC.64 UR4, c[0x0][0x3a0] ;  /* 0x0000e80000047ab9 */ /* 0x000fc80000000a00 */
[----:B------:R-:W-:Y:S02]  /*09b0*/  IADD3 R0, R3, R27, RZ ;  /* 0x0000001b03007210 */ /* 0x000fe40007ffe0ff */
[----:B---3--:R-:W-:-:S04]  /*09c0*/  LEA R28, P0, R2, R28, 0x1 ;  /* 0x0000001c021c7211 */ /* 0x008fc800078008ff */
[----:B------:R-:W-:-:S03]  /*09d0*/  LEA.HI.X R29, R2, R29, R0, 0x1, P0 ;  /* 0x0000001d021d7211 */ /* 0x000fc600000f0c00 */
[----:B------:R-:W-:Y:S01]  /*09e0*/  IMAD.WIDE R28, R55, 0x10, R28 ;  /* 0x00000010371c7825 */ /* 0x000fe200078e021c */
[----:B------:R-:W-:Y:S01]  /*09f0*/  STS.128 [R60], R40 ;  /* 0x000000283c007388 */ /* 0x000fe20000000c00 */
[----:B------:R-:W-:-:S03]  /*0a00*/  NOP ;  /* 0x0000000000007918 */ /* 0x000fc60000000000 */
[----:B------:R-:W2:Y:S01]  /*0a10*/  LDS.128 R24, [R60] ;  /* 0x000000003c187984 */ /* 0x000ea20000000c00 */
[----:B------:R-:W-:Y:S06]  /*0a20*/  BAR.SYNC.DEFER_BLOCKING 0x0 ;  /* 0x0000000000007b1d */ /* 0x000fec0000010000 */
[----:B------:R-:W3:Y:S01]  /*0a30*/  LDG.E.128 R28, desc[UR14][R28.64] ;  /* 0x0000000e1c1c7981 */ /* 0x000ee2000c1e1d00 */
[----:B-1----:R-:W-:Y:S02]  /*0a40*/  HADD2.F32 R85, -RZ, R8.H0_H0 ;  /* 0x20000008ff557230 */ /* 0x002fe40000004100 */
[----:B------:R-:W-:-:S02]  /*0a50*/  HADD2.F32 R89, -RZ, R10.H1_H1 ;  /* 0x3000000aff597230 */ /* 0x000fc40000004100 */
[----:B------:R-:W-:Y:S02]  /*0a60*/  HADD2.F32 R91, -RZ, R11.H0_H0 ;  /* 0x2000000bff5b7230 */ /* 0x000fe40000004100 */
[----:B------:R-:W-:Y:S02]  /*0a70*/  HADD2.F32 R68, -RZ, R12.H1_H1 ;  /* 0x3000000cff447230 */ /* 0x000fe40000004100 */
[----:B------:R-:W-:Y:S02]  /*0a80*/  HADD2.F32 R70, -RZ, R13.H1_H1 ;  /* 0x3000000dff467230 */ /* 0x000fe40000004100 */
[----:B------:R-:W-:Y:S02]  /*0a90*/  HADD2.F32 R72, -RZ, R14.H0_H0 ;  /* 0x2000000eff487230 */ /* 0x000fe40000004100 */
[--C-:B--2---:R-:W-:Y:S02]  /*0aa0*/  HADD2.F32 R33, -RZ, R24.reuse.H0_H0 ;  /* 0x20000018ff217230 */ /* 0x104fe40000004100 */
[----:B------:R-:W-:-:S02]  /*0ab0*/  HADD2.F32 R32, -RZ, R24.H1_H1 ;  /* 0x30000018ff207230 */ /* 0x000fc40000004100 */
[--C-:B------:R-:W-:Y:S02]  /*0ac0*/  HADD2.F32 R34, -RZ, R25.reuse.H0_H0 ;  /* 0x20000019ff227230 */ /* 0x100fe40000004100 */
[----:B------:R-:W-:Y:S01]  /*0ad0*/  FMUL.FTZ R0, R33, -1.4426950216293334961 ;  /* 0xbfb8aa3b21007820 */ /* 0x000fe20000410000 */
[--C-:B------:R-:W-:Y:S02]  /*0ae0*/  HADD2.F32 R3, -RZ, R26.reuse.H0_H0 ;  /* 0x2000001aff037230 */ /* 0x100fe40000004100 */
[----:B------:R-:W-:Y:S01]  /*0af0*/  FMUL.FTZ R24, R32, -1.4426950216293334961 ;  /* 0xbfb8aa3b20187820 */ /* 0x000fe20000410000 */
[----:B------:R-:W-:Y:S02]  /*0b00*/  HADD2.F32 R36, -RZ, R25.H1_H1 ;  /* 0x30000019ff247230 */ /* 0x000fe40000004100 */
[----:B------:R-:W-:Y:S01]  /*0b10*/  FMUL.FTZ R25, R34, -1.4426950216293334961 ;  /* 0xbfb8aa3b22197820 */ /* 0x000fe20000410000 */
[----:B------:R-:W-:Y:S02]  /*0b20*/  HADD2.F32 R2, -RZ, R26.H1_H1 ;  /* 0x3000001aff027230 */ /* 0x000fe40000004100 */
[----:B------:R-:W-:Y:S01]  /*0b30*/  FMUL.FTZ R26, R3, -1.4426950216293334961 ;  /* 0xbfb8aa3b031a7820 */ /* 0x000fe20000410000 */
[----:B------:R1:W2:Y:S01]  /*0b40*/  MUFU.EX2 R37, R0 ;  /* 0x0000000000257308 */ /* 0x0002a20000000800 */
[----:B------:R-:W-:-:S02]  /*0b50*/  HADD2.F32 R35, -RZ, R27.H1_H1 ;  /* 0x3000001bff237230 */ /* 0x000fc40000004100 */
[----:B------:R-:W-:Y:S01]  /*0b60*/  FMUL.FTZ R40, R36, -1.4426950216293334961 ;  /* 0xbfb8aa3b24287820 */ /* 0x000fe20000410000 */
[----:B------:R-:W-:Y:S01]  /*0b70*/  FMUL.FTZ R45, R2, -1.4426950216293334961 ;  /* 0xbfb8aa3b022d7820 */ /* 0x000fe20000410000 */
[----:B------:R-:W-:Y:S02]  /*0b80*/  HADD2.F32 R76, -RZ, R14.H1_H1 ;  /* 0x3000000eff4c7230 */ /* 0x000fe40000004100 */
[----:B------:R-:W-:Y:S01]  /*0b90*/  FMUL.FTZ R66, R35, -1.4426950216293334961 ;  /* 0xbfb8aa3b23427820 */ /* 0x000fe20000410000 */
[----:B------:R-:W-:Y:S01]  /*0ba0*/  HADD2.F32 R78, -RZ, R15.H0_H0 ;  /* 0x2000000fff4e7230 */ /* 0x000fe20000004100 */
[----:B------:R-:W-:Y:S01]  /*0bb0*/  MUFU.EX2 R39, R24 ;  /* 0x0000001800277308 */ /* 0x000fe20000000800 */
[----:B-1----:R-:W-:Y:S02]  /*0bc0*/  HADD2.F32 R0, -RZ, R27.H0_H0 ;  /* 0x2000001bff007230 */ /* 0x002fe40000004100 */
[----:B------:R-:W-:-:S03]  /*0bd0*/  HADD2.F32 R74, -RZ, R15.H1_H1 ;  /* 0x3000000fff4a7230 */ /* 0x000fc60000004100 */
[----:B------:R-:W-:Y:S02]  /*0be0*/  FMUL.FTZ R63, R0, -1.4426950216293334961 ;  /* 0xbfb8aa3b003f7820 */ /* 0x000fe40000410000 */
[----:B------:R-:W1:Y:S01]  /*0bf0*/  MUFU.EX2 R41, R25 ;  /* 0x0000001900297308 */ /* 0x000e620000000800 */
[----:B--2---:R-:W-:-:S07]  /*0c00*/  FADD.FTZ R37, R37, 1 ;  /* 0x3f80000025257421 */ /* 0x004fce0000010000 */
[----:B------:R-:W2:Y:S08]  /*0c10*/  MUFU.EX2 R43, R26 ;  /* 0x0000001a002b7308 */ /* 0x000eb00000000800 */
[----:B------:R4:W0:Y:S01]  /*0c20*/  MUFU.EX2 R42, R40 ;  /* 0x00000028002a7308 */ /* 0x0008220000000800 */
[----:B-1----:R-:W-:-:S07]  /*0c30*/  FADD.FTZ R41, R41, 1 ;  /* 0x3f80000029297421 */ /* 0x002fce0000010000 */
[----:B------:R1:W1:Y:S01]  /*0c40*/  MUFU.RCP R44, R37 ;  /* 0x00000025002c7308 */ /* 0x0002620000001000 */
[----:B----4-:R-:W-:Y:S01]  /*0c50*/  FADD.FTZ R40, R39, 1 ;  /* 0x3f80000027287421 */ /* 0x010fe20000010000 */
[----:B--2---:R-:W-:Y:S01]  /*0c60*/  FADD.FTZ R43, R43, 1 ;  /* 0x3f8000002b2b7421 */ /* 0x004fe20000010000 */
[----:B------:R-:W-:-:S05]  /*0c70*/  HADD2.F32 R39, -RZ, R9.H0_H0 ;  /* 0x20000009ff277230 */ /* 0x000fca0000004100 */
[----:B------:R-:W2:Y:S01]  /*0c80*/  MUFU.EX2 R62, R45 ;  /* 0x0000002d003e7308 */ /* 0x000ea20000000800 */
[----:B0-----:R-:W-:Y:S01]  /*0c90*/  FADD.FTZ R42, R42, 1 ;  /* 0x3f8000002a2a7421 */ /* 0x001fe20000010000 */
[----:B-1----:R-:W-:-:S06]  /*0ca0*/  HADD2.F32 R37, -RZ, R8.H1_H1 ;  /* 0x30000008ff257230 */ /* 0x002fcc0000004100 */
[----:B------:R-:W0:Y:S01]  /*0cb0*/  MUFU.EX2 R66, R66 ;  /* 0x0000004200427308 */ /* 0x000e220000000800 */
[----:B------:R-:W-:-:S04]  /*0cc0*/  FADD.FTZ R8, -R44, 1 ;  /* 0x3f8000002c087421 */ /* 0x000fc80000010100 */
[----:B------:R-:W-:-:S03]  /*0cd0*/  FFMA.FTZ R8, R33, R8, 1 ;  /* 0x3f80000021087423 */ /* 0x000fc60000010008 */
[----:B------:R-:W1:Y:S01]  /*0ce0*/  MUFU.EX2 R64, R63 ;  /* 0x0000003f00407308 */ /* 0x000e620000000800 */
[----:B--2---:R-:W-:-:S07]  /*0cf0*/  FADD.FTZ R62, R62, 1 ;  /* 0x3f8000003e3e7421 */ /* 0x004fce0000010000 */
[----:B------:R2:W-:Y:S01]  /*0d00*/  MUFU.RCP R45, R40 ;  /* 0x00000028002d7308 */ /* 0x0005e20000001000 */
[----:B0-----:R-:W-:-:S07]  /*0d10*/  FADD.FTZ R66, R66, 1 ;  /* 0x3f80000042427421 */ /* 0x001fce0000010000 */
[----:B------:R-:W-:Y:S01]  /*0d20*/  MUFU.RCP R80, R43 ;  /* 0x0000002b00507308 */ /* 0x000fe20000001000 */
[----:B--2---:R-:W-:-:S07]  /*0d30*/  HADD2.F32 R40, -RZ, R9.H1_H1 ;  /* 0x30000009ff287230 */ /* 0x004fce0000004100 */
[----:B------:R0:W2:Y:S08]  /*0d40*/  MUFU.RCP R63, R41 ;  /* 0x00000029003f7308 */ /* 0x0000b00000001000 */
[----:B------:R4:W-:Y:S01]  /*0d50*/  MUFU.RCP R65, R42 ;  /* 0x0000002a00417308 */ /* 0x0009e20000001000 */
[----:B0-----:R-:W-:Y:S02]  /*0d60*/  HADD2.F32 R41, -RZ, R10.H0_H0 ;  /* 0x2000000aff297230 */ /* 0x001fe40000004100 */
[----:B-1----:R-:W-:-:S05]  /*0d70*/  FADD.FTZ R10, R64, 1 ;  /* 0x3f800000400a7421 */ /* 0x002fca0000010000 */
[----:B------:R-:W-:Y:S01]  /*0d80*/  MUFU.RCP R69, R62 ;  /* 0x0000003e00457308 */ /* 0x000fe20000001000 */
[----:B----4-:R-:W-:Y:S02]  /*0d90*/  HADD2.F32 R42, -RZ, R11.H1_H1 ;  /* 0x3000000bff2a7230 */ /* 0x010fe40000004100 */
[----:B--2---:R-:W-:-:S05]  /*0da0*/  FADD.FTZ R11, -R63, 1 ;  /* 0x3f8000003f0b7421 */ /* 0x004fca0000010100 */
[----:B------:R-:W-:Y:S08]  /*0db0*/  MUFU.RCP R82, R66 ;  /* 0x0000004200527308 */ /* 0x000ff00000001000 */
[----:B------:R-:W0:Y:S02]  /*0dc0*/  MUFU.RCP R73, R10 ;  /* 0x0000000a00497308 */ /* 0x000e240000001000 */
[----:B0-----:R-:W-:-:S04]  /*0dd0*/  FADD.FTZ R77, -R73, 1 ;  /* 0x3f800000494d7421 */ /* 0x001fc80000010100 */
[C---:B------:R-:W-:Y:S01]  /*0de0*/  FFMA.FTZ R77, R0.reuse, R77, 1 ;  /* 0x3f800000004d7423 */ /* 0x040fe2000001004d */
[----:B------:R-:W-:Y:S01]  /*0df0*/  FMUL.FTZ R0, R0, R73 ;  /* 0x0000004900007220 */ /* 0x000fe20000410000 */
[----:B---3--:R0:W-:Y:S01]  /*0e00*/  STS.128 [R60], R28 ;  /* 0x0000001c3c007388 */ /* 0x0081e20000000c00 */
[----:B------:R-:W-:-:S03]  /*0e10*/  NOP ;  /* 0x0000000000007918 */ /* 0x000fc60000000000 */
[----:B------:R-:W1:Y:S01]  /*0e20*/  LDS.128 R24, [R60] ;  /* 0x000000003c187984 */ /* 0x000e620000000c00 */
[----:B0-----:R-:W-:-:S04]  /*0e30*/  FADD.FTZ R30, -R82, 1 ;  /* 0x3f800000521e7421 */ /* 0x001fc80000010100 */
[C---:B------:R-:W-:Y:S01]  /*0e40*/  FFMA.FTZ R66, R35.reuse, R30, 1 ;  /* 0x3f80000023427423 */ /* 0x040fe2000001001e */
[----:B------:R-:W-:Y:S01]  /*0e50*/  FMUL.FTZ R35, R35, R82 ;  /* 0x0000005223237220 */ /* 0x000fe20000410000 */
[--C-:B-1----:R-:W-:Y:S02]  /*0e60*/  HADD2.F32 R43, -RZ, R24.reuse.H0_H0 ;  /* 0x20000018ff2b7230 */ /* 0x102fe40000004100 */
[----:B------:R-:W-:Y:S02]  /*0e70*/  HADD2.F32 R28, -RZ, R24.H1_H1 ;  /* 0x30000018ff1c7230 */ /* 0x000fe40000004100 */
[----:B------:R-:W-:Y:S02]  /*0e80*/  HADD2.F32 R29, -RZ, R25.H1_H1 ;  /* 0x30000019ff1d7230 */ /* 0x000fe40000004100 */
[----:B------:R-:W-:Y:S01]  /*0e90*/  FMUL.FTZ R9, R85, R43 ;  /* 0x0000002b55097220 */ /* 0x000fe20000410000 */
[--C-:B------:R-:W-:Y:S02]  /*0ea0*/  HADD2.F32 R67, -RZ, R26.reuse.H0_H0 ;  /* 0x2000001aff437230 */ /* 0x100fe40000004100 */
[----:B------:R-:W-:-:S02]  /*0eb0*/  HADD2.F32 R71, -RZ, R26.H1_H1 ;  /* 0x3000001aff477230 */ /* 0x000fc40000004100 */
[----:B------:R-:W-:Y:S01]  /*0ec0*/  FMUL.FTZ R9, R44, R9 ;  /* 0x000000092c097220 */ /* 0x000fe20000410000 */
[--C-:B------:R-:W-:Y:S02]  /*0ed0*/  HADD2.F32 R75, -RZ, R27.reuse.H0_H0 ;  /* 0x2000001bff4b7230 */ /* 0x100fe40000004100 */
[----:B------:R-:W-:Y:S01]  /*0ee0*/  FMUL.FTZ R26, R40, R29 ;  /* 0x0000001d281a7220 */ /* 0x000fe20000410000 */
[----:B------:R-:W-:Y:S02]  /*0ef0*/  HADD2.F32 R79, -RZ, R27.H1_H1 ;  /* 0x3000001bff4f7230 */ /* 0x000fe40000004100 */
[----:B------:R-:W-:Y:S01]  /*0f00*/  FMUL.FTZ R24, R9, R8 ;  /* 0x0000000809187220 */ /* 0x000fe20000410000 */
[----:B------:R-:W-:Y:S01]  /*0f10*/  FADD.FTZ R9, -R45, 1 ;  /* 0x3f8000002d097421 */ /* 0x000fe20000010100 */
[----:B------:R-:W-:Y:S01]  /*0f20*/  FMUL.FTZ R8, R37, R28 ;  /* 0x0000001c25087220 */ /* 0x000fe20000410000 */
[----:B------:R-:W-:Y:S02]  /*0f30*/  HADD2.F32 R64, -RZ, R25.H0_H0 ;  /* 0x20000019ff407230 */ /* 0x000fe40000004100 */
[----:B------:R-:W-:Y:S01]  /*0f40*/  FADD.FTZ R27, -R65, 1 ;  /* 0x3f800000411b7421 */ /* 0x000fe20000010100 */
[----:B------:R-:W-:Y:S01]  /*0f50*/  FFMA.FTZ R9, R32, R9, 1 ;  /* 0x3f80000020097423 */ /* 0x000fe20000010009 */
[----:B------:R-:W-:Y:S01]  /*0f60*/  FMUL.FTZ R8, R45, R8 ;  /* 0x000000082d087220 */ /* 0x000fe20000410000 */
[----:B------:R-:W-:Y:S01]  /*0f70*/  FFMA.FTZ R25, R34, R11, 1 ;  /* 0x3f80000022197423 */ /* 0x000fe2000001000b */
[----:B------:R-:W-:Y:S01]  /*0f80*/  FFMA.FTZ R27, R36, R27, 1 ;  /* 0x3f800000241b7423 */ /* 0x000fe2000001001b */
[----:B------:R-:W-:Y:S01]  /*0f90*/  FMUL.FTZ R26, R65, R26 ;  /* 0x0000001a411a7220 */ /* 0x000fe20000410000 */
[----:B------:R-:W-:Y:S01]  /*0fa0*/  FMUL.FTZ R11, R8, R9 ;  /* 0x00000009080b7220 */ /* 0x000fe20000410000 */
[----:B------:R-:W-:Y:S01]  /*0fb0*/  FMUL.FTZ R10, R39, R64 ;  /* 0x00000040270a7220 */ /* 0x000fe20000410000 */
[----:B------:R-:W0:Y:S01]  /*0fc0*/  LDC.64 R8, c[0x0][0x398] ;  /* 0x0000e600ff087b82 */ /* 0x000e220000000a00 */
[----:B------:R-:W-:Y:S01]  /*0fd0*/  FMUL.FTZ R26, R26, R27 ;  /* 0x0000001b1a1a7220 */ /* 0x000fe20000410000 */
[----:B------:R-:W-:Y:S01]  /*0fe0*/  FADD.FTZ R27, -R69, 1 ;  /* 0x3f800000451b7421 */ /* 0x000fe20000010100 */
[----:B------:R-:W-:Y:S01]  /*0ff0*/  FMUL.FTZ R10, R63, R10 ;  /* 0x0000000a3f0a7220 */ /* 0x000fe20000410000 */
[----:B------:R-:W-:Y:S01]  /*1000*/  FMUL.FTZ R30, R89, R71 ;  /* 0x00000047591e7220 */ /* 0x000fe20000410000 */
[----:B------:R-:W-:Y:S01]  /*1010*/  FMUL.FTZ R62, R91, R75 ;  /* 0x0000004b5b3e7220 */ /* 0x000fe20000410000 */
[----:B------:R-:W-:Y:S01]  /*1020*/  FFMA.FTZ R31, R2, R27, 1 ;  /* 0x3f800000021f7423 */ /* 0x000fe2000001001b */
        /* <DEDUP_REMOVED lines=14> */
[----:B------:R-:W-:Y:S01]  /*1110*/  IMAD R81, R47, UR4, RZ ;  /* 0x000000042f517c24 */ /* 0x000fe2000f8e02ff */
[----:B------:R-:W-:Y:S01]  /*1120*/  F2FP.F16.F32.PACK_AB R24, R11, R24 ;  /* 0x000000180b18723e */ /* 0x000fe200000000ff */
[----:B------:R-:W-:Y:S01]  /*1130*/  HADD2.F32 R62, -RZ, R13.H0_H0 ;  /* 0x2000000dff3e7230 */ /* 0x000fe20000004100 */
[----:B------:R-:W-:Y:S01]  /*1140*/  F2FP.F16.F32.PACK_AB R26, R31, R10 ;  /* 0x0000000a1f1a723e */ /* 0x000fe200000000ff */
[----:B0-----:R-:W-:Y:S01]  /*1150*/  IMAD R30, R8, UR17, RZ ;  /* 0x00000011081e7c24 */ /* 0x001fe2000f8e02ff */
[----:B------:R-:W-:Y:S01]  /*1160*/  F2FP.F16.F32.PACK_AB R27, R66, R27 ;  /* 0x0000001b421b723e */ /* 0x000fe200000000ff */
[----:B------:R-:W-:Y:S01]  /*1170*/  BAR.SYNC.DEFER_BLOCKING 0x0 ;  /* 0x0000000000007b1d */ /* 0x000fe20000010000 */
[----:B------:R-:W-:-:S02]  /*1180*/  HADD2.F32 R66, -RZ, R12.H0_H0 ;  /* 0x2000000cff427230 */ /* 0x000fc40000004100 */
[----:B------:R-:W-:Y:S01]  /*1190*/  FMUL.FTZ R44, R33, R44 ;  /* 0x0000002c212c7220 */ /* 0x000fe20000410000 */
[----:B------:R-:W-:Y:S02]  /*11a0*/  IMAD R77, R9, UR16, R30 ;  /* 0x00000010094d7c24 */ /* 0x000fe4000f8e021e */
[----:B------:R-:W-:Y:S01]  /*11b0*/  FMUL.FTZ R32, R32, R45 ;  /* 0x0000002d20207220 */ /* 0x000fe20000410000 */
[----:B------:R-:W-:-:S04]  /*11c0*/  IMAD.WIDE.U32 R30, R8, UR16, R16 ;  /* 0x00000010081e7c25 */ /* 0x000fc8000f8e0010 */
[----:B------:R-:W-:Y:S01]  /*11d0*/  FMUL.FTZ R34, R34, R63 ;  /* 0x0000003f22227220 */ /* 0x000fe20000410000 */
[----:B------:R-:W-:Y:S01]  /*11e0*/  FMUL.FTZ R36, R36, R65 ;  /* 0x0000004124247220 */ /* 0x000fe20000410000 */
[----:B------:R-:W-:Y:S01]  /*11f0*/  FMUL.FTZ R80, R3, R80 ;  /* 0x0000005003507220 */ /* 0x000fe20000410000 */
[C---:B------:R-:W-:Y:S01]  /*1200*/  IMAD R81, R46.reuse, UR5, R81 ;  /* 0x000000052e517c24 */ /* 0x040fe2000f8e0251 */
[----:B------:R-:W-:Y:S01]  /*1210*/  IADD3 R31, R31, R77, RZ ;  /* 0x0000004d1f1f7210 */ /* 0x000fe20007ffe0ff */
[----:B------:R-:W-:Y:S01]  /*1220*/  FMUL.FTZ R85, R85, R44 ;  /* 0x0000002c55557220 */ /* 0x000fe20000410000 */
[----:B------:R-:W-:Y:S01]  /*1230*/  FMUL.FTZ R84, R37, R32 ;  /* 0x0000002025547220 */ /* 0x000fe20000410000 */
[----:B------:R-:W-:Y:S01]  /*1240*/  FMUL.FTZ R3, R39, R34 ;  /* 0x0000002227037220 */ /* 0x000fe20000410000 */
[----:B------:R-:W-:Y:S01]  /*1250*/  FMUL.FTZ R91, R91, R0 ;  /* 0x000000005b5b7220 */ /* 0x000fe20000410000 */
[----:B------:R-:W-:-:S04]  /*1260*/  IMAD.WIDE.U32 R12, R46, UR4, R30 ;  /* 0x000000042e0c7c25 */ /* 0x000fc8000f8e001e */
[----:B------:R-:W-:Y:S01]  /*1270*/  FMUL.FTZ R31, R41, R80 ;  /* 0x00000050291f7220 */ /* 0x000fe20000410000 */
[----:B------:R-:W-:Y:S02]  /*1280*/  IADD3 R13, R13, R81, RZ ;  /* 0x000000510d0d7210 */ /* 0x000fe40007ffe0ff */
[----:B------:R-:W-:Y:S01]  /*1290*/  LEA R14, P0, R12, R86, 0x1 ;  /* 0x000000560c0e7211 */ /* 0x000fe200078008ff */
[----:B------:R0:W-:Y:S01]  /*12a0*/  STS.128 [R60], R24 ;  /* 0x000000183c007388 */ /* 0x0001e20000000c00 */
[----:B------:R-:W-:-:S03]  /*12b0*/  NOP ;  /* 0x0000000000007918 */ /* 0x000fc60000000000 */
[----:B------:R-:W1:Y:S01]  /*12c0*/  LDS.128 R8, [R60] ;  /* 0x000000003c087984 */ /* 0x000e620000000c00 */
[----:B------:R-:W-:Y:S01]  /*12d0*/  LEA.HI.X R15, R12, R87, R13, 0x1, P0 ;  /* 0x000000570c0f7211 */ /* 0x000fe200000f0c0d */
[----:B------:R-:W-:Y:S01]  /*12e0*/  FMUL.FTZ R87, R40, R36 ;  /* 0x0000002428577220 */ /* 0x000fe20000410000 */
[----:B------:R-:W-:Y:S01]  /*12f0*/  ISETP.NE.U32.AND P0, PT, RZ, UR6, PT ;  /* 0x00000006ff007c0c */ /* 0x000fe2000bf05070 */
[----:B------:R-:W-:-:S03]  /*1300*/  IMAD.WIDE R12, R55, 0x10, R14 ;  /* 0x00000010370c7825 */ /* 0x000fc600078e020e */
[----:B------:R-:W-:Y:S01]  /*1310*/  ISETP.NE.AND.EX P0, PT, RZ, UR7, PT, P0 ;  /* 0x00000007ff007c0c */ /* 0x000fe2000bf05300 */
[----:B0-----:R-:W0:Y:S01]  /*1320*/  LDC R24, c[0x0][0x21c] ;  /* 0x00008700ff187b82 */ /* 0x001e220000000800 */
[----:B------:R-:W-:Y:S01]  /*1330*/  FMUL.FTZ R26, R2, R69 ;  /* 0x00000045021a7220 */ /* 0x000fe20000410000 */
[----:B------:R-:W-:-:S03]  /*1340*/  FMUL.FTZ R2, R42, R35 ;  /* 0x000000232a027220 */ /* 0x000fc60000410000 */
[----:B------:R-:W-:Y:S01]  /*1350*/  FMUL.FTZ R89, R89, R26 ;  /* 0x0000001a59597220 */ /* 0x000fe20000410000 */
[----:B-1----:R1:W-:Y:S06]  /*1360*/  STG.E.128 desc[UR14][R12.64], R8 ;  /* 0x000000080c007986 */ /* 0x0023ec000c101d0e */
[----:B------:R-:W-:Y:S05]  /*1370*/  @!P0 BRA `(.L_x_16544) ;  /* 0x00000000008c8947 */ /* 0x000fea0003800000 */
[----:B------:R-:W2:Y:S08]  /*1380*/  S2UR UR5, SR_CgaCtaId ;  /* 0x00000000000579c3 */ /* 0x000eb00000008800 */
[----:B------:R-:W-:Y:S01]  /*1390*/  BAR.SYNC.DEFER_BLOCKING 0x0 ;  /* 0x0000000000007b1d */ /* 0x000fe20000010000 */
[----:B------:R-:W-:Y:S01]  /*13a0*/  FMUL.FTZ R15, R0, R75 ;  /* 0x0000004b000f7220 */ /* 0x000fe20000410000 */
[----:B-1----:R-:W-:Y:S01]  /*13b0*/  FMUL.FTZ R13, R34, R64 ;  /* 0x00000040220d7220 */ /* 0x002fe20000410000 */
[----:B------:R-:W-:Y:S01]  /*13c0*/  FMUL.FTZ R0, R35, R79 ;  /* 0x0000004f23007220 */ /* 0x000fe20000410000 */
[----:B------:R-:W-:Y:S01]  /*13d0*/  FMUL.FTZ R12, R44, R43 ;  /* 0x0000002b2c0c7220 */ /* 0x000fe20000410000 */
[----:B------:R-:W-:Y:S01]  /*13e0*/  FMUL.FTZ R14, R80, R67 ;  /* 0x00000043500e7220 */ /* 0x000fe20000410000 */
[----:B------:R-:W-:-:S02]  /*13f0*/  UMOV UR4, 0x400 ;  /* 0x0000040000047882 */ /* 0x000fc40000000000 */
[----:B------:R-:W1:Y:S01]  /*1400*/  LDC.64 R34, c[0x0][0x2c0] ;  /* 0x0000b000ff227b82 */ /* 0x000e620000000a00 */
[----:B------:R-:W-:Y:S01]  /*1410*/  FMUL.FTZ R71, R26, R71 ;  /* 0x000000471a477220 */ /* 0x000fe20000410000 */
[----:B------:R-:W-:Y:S01]  /*1420*/  FMUL.FTZ R36, R36, R29 ;  /* 0x0000001d24247220 */ /* 0x000fe20000410000 */
[----:B------:R-:W-:Y:S01]  /*1430*/  FMUL.FTZ R9, R32, R28 ;  /* 0x0000001c20097220 */ /* 0x000fe20000410000 */
[----:B------:R-:W-:Y:S02]  /*1440*/  F2FP.F16.F32.PACK_AB R15, R0, R15 ;  /* 0x0000000f000f723e */ /* 0x000fe400000000ff */
[----:B------:R-:W-:Y:S02]  /*1450*/  F2FP.F16.F32.PACK_AB R14, R71, R14 ;  /* 0x0000000e470e723e */ /* 0x000fe400000000ff */
[----:B------:R-:W-:Y:S02]  /*1460*/  F2FP.F16.F32.PACK_AB R13, R36, R13 ;  /* 0x0000000d240d723e */ /* 0x000fe400000000ff */
[----:B------:R-:W-:Y:S01]  /*1470*/  F2FP.F16.F32.PACK_AB R12, R9, R12 ;  /* 0x0000000c090c723e */ /* 0x000fe200000000ff */
[----:B--2---:R-:W-:-:S06]  /*1480*/  ULEA UR4, UR5, UR4, 0x18 ;  /* 0x0000000405047291 */ /* 0x004fcc000f8ec03f */
[----:B------:R-:W-:Y:S01]  /*1490*/  MOV R38, UR4 ;  /* 0x0000000400267c02 */ /* 0x000fe20008000f00 */
[----:B------:R-:W-:Y:S01]  /*14a0*/  ULDC.64 UR4, c[0x0][0x2c8] ;  /* 0x0000b20000047ab9 */ /* 0x000fe20000000a00 */
[C---:B-1----:R-:W-:Y:S02]  /*14b0*/  IMAD R0, R34.reuse, UR17, RZ ;  /* 0x0000001122007c24 */ /* 0x042fe4000f8e02ff */
[----:B------:R-:W-:Y:S01]  /*14c0*/  LEA R60, R53, R38, 0x4 ;  /* 0x00000026353c7211 */ /* 0x000fe200078e20ff */
[----:B------:R-:W-:-:S04]  /*14d0*/  IMAD.WIDE.U32 R26, R34, UR16, R16 ;  /* 0x00000010221a7c25 */ /* 0x000fc8000f8e0010 */
[----:B------:R1:W-:Y:S01]  /*14e0*/  STS.128 [R60], R12 ;  /* 0x0000000c3c007388 */ /* 0x0003e20000000c00 */
[----:B------:R-:W-:-:S03]  /*14f0*/  NOP ;  /* 0x0000000000007918 */ /* 0x000fc60000000000 */
[----:B------:R-:W2:Y:S01]  /*1500*/  LDS.128 R8, [R60] ;  /* 0x000000003c087984 */ /* 0x000ea20000000c00 */
[----:B------:R-:W-:Y:S02]  /*1510*/  IMAD R25, R35, UR16, R0 ;  /* 0x0000001023197c24 */ /* 0x000fe4000f8e0200 */
[----:B------:R-:W-:-:S03]  /*1520*/  IMAD R29, R47, UR4, RZ ;  /* 0x000000042f1d7c24 */ /* 0x000fc6000f8e02ff */
[----:B------:R-:W-:Y:S01]  /*1530*/  IADD3 R27, R27, R25, RZ ;  /* 0x000000191b1b7210 */ /* 0x000fe20007ffe0ff */
[C---:B------:R-:W-:Y:S02]  /*1540*/  IMAD R29, R46.reuse, UR5, R29 ;  /* 0x000000052e1d7c24 */ /* 0x040fe4000f8e021d */
[----:B-1----:R-:W-:-:S05]  /*1550*/  IMAD.WIDE.U32 R12, R46, UR4, R26 ;  /* 0x000000042e0c7c25 */ /* 0x002fca000f8e001a */
[----:B------:R-:W-:Y:S02]  /*1560*/  IADD3 R13, R13, R29, RZ ;  /* 0x0000001d0d0d7210 */ /* 0x000fe40007ffe0ff */
[----:B------:R-:W-:-:S04]  /*1570*/  LEA R14, P0, R12, UR6, 0x1 ;  /* 0x000000060c0e7c11 */ /* 0x000fc8000f8008ff */
[----:B------:R-:W-:-:S03]  /*1580*/  LEA.HI.X R15, R12, UR7, R13, 0x1, P0 ;  /* 0x000000070c0f7c11 */ /* 0x000fc600080f0c0d */
[----:B------:R-:W-:-:S05]  /*1590*/  IMAD.WIDE R12, R55, 0x10, R14 ;  /* 0x00000010370c7825 */ /* 0x000fca00078e020e */
[----:B--2---:R2:W-:Y:S02]  /*15a0*/  STG.E.128 desc[UR14][R12.64], R8 ;  /* 0x000000080c007986 */ /* 0x0045e4000c101d0e */
.L_x_16544:
[--C-:B------:R-:W-:Y:S01]  /*15b0*/  HADD2.F32 R99, -RZ, R4.reuse.H0_H0 ;  /* 0x20000004ff637230 */ /* 0x100fe20000004100 */
[----:B0-----:R-:W-:Y:S01]  /*15c0*/  ISETP.GE.AND P0, PT, R24, 0x1, PT ;  /* 0x000000011800780c */ /* 0x001fe20003f06270 */
[----:B------:R-:W-:Y:S01]  /*15d0*/  HADD2.F32 R45, -RZ, R4.H1_H1 ;  /* 0x30000004ff2d7230 */ /* 0x000fe20000004100 */
[----:B------:R-:W-:Y:S01]  /*15e0*/  BAR.SYNC.DEFER_BLOCKING 0x0 ;  /* 0x0000000000007b1d */ /* 0x000fe20000010000 */
[--C-:B------:R-:W-:Y:S02]  /*15f0*/  HADD2.F32 R44, -RZ, R5.reuse.H0_H0 ;  /* 0x20000005ff2c7230 */ /* 0x100fe40000004100 */
[----:B-12---:R-:W-:Y:S01]  /*1600*/  FFMA.FTZ R9, R85, R99, R50 ;  /* 0x0000006355097223 */ /* 0x006fe20000010032 */
        /* <DEDUP_REMOVED lines=10> */
[--C-:B-----5:R-:W-:Y:S01]  /*16b0*/  FADD.FTZ R65, R62, R49.reuse ;  /* 0x000000313e417221 */ /* 0x120fe20000010000 */
[----:B------:R-:W-:Y:S01]  /*16c0*/  FFMA.FTZ R0, R87, R43, R0 ;  /* 0x0000002b57007223 */ /* 0x000fe20000010000 */
[----:B------:R-:W-:Y:S01]  /*16d0*/  HFMA2.MMA R71, -RZ, RZ, 0, 0 ;  /* 0x00000000ff477435 */ /* 0x000fe200000001ff */
[--C-:B------:R-:W-:Y:S01]  /*16e0*/  FADD.FTZ R67, R72, R49.reuse ;  /* 0x0000003148437221 */ /* 0x100fe20000010000 */
[----:B------:R-:W-:Y:S01]  /*16f0*/  MOV R33, RZ ;  /* 0x000000ff00217202 */ /* 0x000fe20000000f00 */
[----:B------:R-:W-:Y:S01]  /*1700*/  FFMA.FTZ R0, R31, R42, R0 ;  /* 0x0000002a1f007223 */ /* 0x000fe20000010000 */
[----:B------:R-:W-:Y:S01]  /*1710*/  MOV R100, RZ ;  /* 0x000000ff00647202 */ /* 0x000fe20000000f00 */
[--C-:B------:R-:W-:Y:S01]  /*1720*/  FADD.FTZ R66, R66, R49.reuse ;  /* 0x0000003142427221 */ /* 0x100fe20000010000 */
[----:B------:R-:W-:Y:S01]  /*1730*/  MOV R95, RZ ;  /* 0x000000ff005f7202 */ /* 0x000fe20000000f00 */
[----:B------:R-:W-:Y:S01]  /*1740*/  FFMA.FTZ R0, R89, R41, R0 ;  /* 0x0000002959007223 */ /* 0x000fe20000010000 */
[----:B------:R-:W-:Y:S01]  /*1750*/  MOV R64, RZ ;  /* 0x000000ff00407202 */ /* 0x000fe20000000f00 */
        /* <DEDUP_REMOVED lines=23> */
[----:B------:R-:W-:Y:S01]  /*18d0*/  IMAD.WIDE.U32 R82, R46, UR8, RZ ;  /* 0x000000082e527c25 */ /* 0x000fe2000f8e00ff */
[----:B------:R-:W1:Y:S01]  /*18e0*/  LDC.64 R12, c[0x0][0x2d0] ;  /* 0x0000b400ff0c7b82 */ /* 0x000e620000000a00 */
[----:B------:R-:W-:Y:S01]  /*18f0*/  LOP3.LUT R15, R14, 0xfffffe, RZ, 0xc0, !PT ;  /* 0x00fffffe0e0f7812 */ /* 0x000fe200078ec0ff */
[----:B------:R-:W-:Y:S01]  /*1900*/  ULDC.64 UR4, c[0x0][0x230] ;  /* 0x00008c0000047ab9 */ /* 0x000fe20000000a00 */
[----:B------:R-:W-:-:S02]  /*1910*/  IMAD R103, R25, R24, RZ ;  /* 0x0000001819677224 */ /* 0x000fc400078e02ff */
[----:B------:R-:W-:Y:S01]  /*1920*/  FADD.FTZ R90, R91, R91 ;  /* 0x0000005b5b5a7221 */ /* 0x000fe20000010000 */
[----:B------:R-:W-:Y:S01]  /*1930*/  IMAD R107, R46, UR9, R27 ;  /* 0x000000092e6b7c24 */ /* 0x000fe2000f8e021b */
[----:B------:R-:W-:Y:S01]  /*1940*/  IADD3 R97, R0, -R15, RZ ;  /* 0x8000000f00617210 */ /* 0x000fe20007ffe0ff */
[C---:B------:R-:W-:Y:S01]  /*1950*/  IMAD R25, R47.reuse, UR6, RZ ;  /* 0x000000062f197c24 */ /* 0x040fe2000f8e02ff */
[----:B------:R-:W2:Y:S01]  /*1960*/  LDC.64 R10, c[0x0][0x2d8] ;  /* 0x0000b600ff0a7b82 */ /* 0x000ea20000000a00 */
[----:B------:R-:W-:Y:S01]  /*1970*/  IMAD R15, R47, UR4, RZ ;  /* 0x000000042f0f7c24 */ /* 0x000fe2000f8e02ff */
[----:B------:R-:W-:Y:S01]  /*1980*/  IADD3 R0, R83, R107, RZ ;  /* 0x0000006b53007210 */ /* 0x000fe20007ffe0ff */
[----:B------:R-:W-:Y:S02]  /*1990*/  IMAD R105, R46, UR7, R25 ;  /* 0x000000072e697c24 */ /* 0x000fe4000f8e0219 */
[----:B------:R-:W-:Y:S01]  /*19a0*/  FADD.FTZ R84, R84, R84 ;  /* 0x0000005454547221 */ /* 0x000fe20000010000 */
[----:B------:R-:W-:-:S02]  /*19b0*/  IMAD R101, R46, UR5, R15 ;  /* 0x000000052e657c24 */ /* 0x000fc4000f8e020f */
[----:B------:R-:W-:Y:S01]  /*19c0*/  FADD.FTZ R86, R3, R3 ;  /* 0x0000000303567221 */ /* 0x000fe20000010000 */
[----:B------:R-:W-:Y:S01]  /*19d0*/  IMAD.WIDE.U32 R92, R46, UR4, RZ ;  /* 0x000000042e5c7c25 */ /* 0x000fe2000f8e00ff */
[----:B0-----:R-:W-:Y:S01]  /*19e0*/  LEA R81, P2, R82, R8, 0x3 ;  /* 0x0000000852517211 */ /* 0x001fe200078418ff */
[----:B------:R-:W0:Y:S02]  /*19f0*/  LDC.64 R24, c[0x0][0x270] ;  /* 0x00009c00ff187b82 */ /* 0x000e240000000a00 */
[----:B------:R-:W-:Y:S01]  /*1a00*/  FADD.FTZ R87, R87, R87 ;  /* 0x0000005757577221 */ /* 0x000fe20000010000 */
[----:B------:R-:W-:Y:S01]  /*1a10*/  IMAD.WIDE.U32 R14, R46, UR6, RZ ;  /* 0x000000062e0e7c25 */ /* 0x000fe2000f8e00ff */
[----:B------:R-:W-:-:S03]  /*1a20*/  LEA.HI.X R82, R82, R9, R0, 0x3, P2 ;  /* 0x0000000952527211 */ /* 0x000fc600010f1c00 */
[----:B------:R-:W-:Y:S01]  /*1a30*/  FADD.FTZ R0, R85, R85 ;  /* 0x0000005555007221 */ /* 0x000fe20000010000 */
[----:B------:R-:W-:Y:S01]  /*1a40*/  IADD3 R78, R93, R101, RZ ;  /* 0x000000655d4e7210 */ /* 0x000fe20007ffe0ff */
[----:B------:R-:W-:Y:S01]  /*1a50*/  IMAD.WIDE R102, R103, 0x10, R22 ;  /* 0x0000001067667825 */ /* 0x000fe200078e0216 */
[C---:B-1----:R-:W-:Y:S01]  /*1a60*/  LEA R77, P0, R92.reuse, R12, 0x3 ;  /* 0x0000000c5c4d7211 */ /* 0x042fe200078018ff */
[----:B------:R-:W1:Y:S01]  /*1a70*/  LDC.64 R26, c[0x0][0x250] ;  /* 0x00009400ff1a7b82 */ /* 0x000e620000000a00 */
[----:B------:R-:W-:Y:S01]  /*1a80*/  IADD3 R80, R15, R105, RZ ;  /* 0x000000690f507210 */ /* 0x000fe20007ffe0ff */
[----:B------:R-:W-:Y:S01]  /*1a90*/  FADD.FTZ R88, R31, R31 ;  /* 0x0000001f1f587221 */ /* 0x000fe20000010000 */
[----:B------:R-:W-:Y:S01]  /*1aa0*/  LEA.HI.X R78, R92, R13, R78, 0x3, P0 ;  /* 0x0000000d5c4e7211 */ /* 0x000fe200000f1c4e */
[----:B------:R-:W-:Y:S01]  /*1ab0*/  FADD.FTZ R89, R89, R89 ;  /* 0x0000005959597221 */ /* 0x000fe20000010000 */
[----:B------:R-:W-:Y:S01]  /*1ac0*/  MOV R76, R102 ;  /* 0x00000066004c7202 */ /* 0x000fe20000000f00 */
[----:B------:R-:W-:Y:S01]  /*1ad0*/  FADD.FTZ R91, R2, R2 ;  /* 0x00000002025b7221 */ /* 0x000fe20000010000 */
[C---:B--2---:R-:W-:Y:S01]  /*1ae0*/  LEA R79, P1, R14.reuse, R10, 0x3 ;  /* 0x0000000a0e4f7211 */ /* 0x044fe200078218ff */
[----:B------:R-:W2:Y:S01]  /*1af0*/  LDC.64 R28, c[0x0][0x238] ;  /* 0x00008e00ff1c7b82 */ /* 0x000ea20000000a00 */
[----:B------:R-:W-:Y:S01]  /*1b00*/  MOV R83, R103 ;  /* 0x0000006700537202 */ /* 0x000fe20000000f00 */
[----:B------:R-:W-:Y:S01]  /*1b10*/  UMOV UR4, URZ ;  /* 0x0000003f00047c82 */ /* 0x000fe20008000000 */
[----:B------:R-:W-:Y:S01]  /*1b20*/  LEA.HI.X R80, R14, R11, R80, 0x3, P1 ;  /* 0x0000000b0e507211 */ /* 0x000fe200008f1c50 */
[----:B------:R-:W-:Y:S01]  /*1b30*/  ULDC UR5, c[0x0][0x224] ;  /* 0x0000890000057ab9 */ /* 0x000fe20000000800 */
[----:B------:R-:W-:-:S02]  /*1b40*/  ISETP.NE.AND P1, PT, R55, RZ, PT ;  /* 0x000000ff3700720c */ /* 0x000fc40003f25270 */
[C---:B------:R-:W-:Y:S01]  /*1b50*/  ISETP.NE.AND P2, PT, R55.reuse, 0x1f, PT ;  /* 0x0000001f3700780c */ /* 0x040fe20003f45270 */
[----:B------:R-:W3:Y:S01]  /*1b60*/  LDC R85, c[0x0][0x224] ;  /* 0x00008900ff557b82 */ /* 0x000ee20000000800 */
[----:B------:R-:W-:Y:S02]  /*1b70*/  MOV R34, RZ ;  /* 0x000000ff00227202 */ /* 0x000fe40000000f00 */
[-C--:B------:R-:W-:Y:S02]  /*1b80*/  MOV R92, R38.reuse ;  /* 0x00000026005c7202 */ /* 0x080fe40000000f00 */
[----:B------:R-:W-:Y:S02]  /*1b90*/  MOV R93, R38 ;  /* 0x00000026005d7202 */ /* 0x000fe40000000f00 */
[----:B------:R-:W-:Y:S01]  /*1ba0*/  IADD3 R94, R55, 0x200, RZ ;  /* 0x00000200375e7810 */ /* 0x000fe20007ffe0ff */
[----:B------:R-:W4:Y:S01]  /*1bb0*/  LDC R134, c[0x0][0x21c] ;  /* 0x00008700ff867b82 */ /* 0x000f220000000800 */
[----:B0-----:R-:W-:-:S02]  /*1bc0*/  SHF.L.U64.HI R25, R24, 0x3, R25 ;  /* 0x0000000318197819 */ /* 0x001fc40000010219 */
[----:B-1----:R-:W-:Y:S02]  /*1bd0*/  SHF.L.U64.HI R27, R26, 0x3, R27 ;  /* 0x000000031a1b7819 */ /* 0x002fe4000001021b */
[----:B------:R-:W-:Y:S02]  /*1be0*/  SHF.L.U32 R97, R97, 0x8, RZ ;  /* 0x0000000861617819 */ /* 0x000fe400000006ff */
[----:B--2---:R-:W-:-:S07]  /*1bf0*/  SHF.L.U64.HI R29, R28, 0x3, R29 ;  /* 0x000000031c1d7819 */ /* 0x004fce000001021d */
.L_x_16560:
        /* <DEDUP_REMOVED lines=27> */
[----:B------:R-:W-:-:S04]  /*1db0*/  FMUL.FTZ R102, R68, R31 ;  /* 0x0000001f44667220 */ /* 0x000fc80000410000 */
[----:B------:R-:W-:Y:S01]  /*1dc0*/  FMUL.RZ R106, R102, 0.15915493667125701904 ;  /* 0x3e22f983666a7820 */ /* 0x000fe2000040c000 */
[----:B------:R-:W-:Y:S01]  /*1dd0*/  FMUL.FTZ R102, R68, R101 ;  /* 0x0000006544667220 */ /* 0x000fe20000410000 */
[----:B-1----:R-:W-:Y:S02]  /*1de0*/  @!P3 MOV R2, R76 ;  /* 0x0000004c0002b202 */ /* 0x002fe40000000f00 */
[----:B------:R-:W-:Y:S01]  /*1df0*/  @!P3 MOV R3, R83 ;  /* 0x000000530003b202 */ /* 0x000fe20000000f00 */
[----:B------:R-:W-:Y:S01]  /*1e00*/  BAR.SYNC.DEFER_BLOCKING 0x0 ;  /* 0x0000000000007b1d */ /* 0x000fe20000010000 */
[-C--:B------:R-:W-:Y:S01]  /*1e10*/  FMUL.FTZ R107, R67, R31.reuse ;  /* 0x0000001f436b7220 */ /* 0x080fe20000410000 */
[----:B------:R-:W-:-:S04]  /*1e20*/  FMUL.FTZ R104, R65, R31 ;  /* 0x0000001f41687220 */ /* 0x000fc80000410000 */
[----:B------:R-:W-:Y:S01]  /*1e30*/  MUFU.COS R105, R106 ;  /* 0x0000006a00697308 */ /* 0x000fe20000000000 */
[----:B------:R-:W-:Y:S01]  /*1e40*/  FMUL.RZ R113, R107, 0.15915493667125701904 ;  /* 0x3e22f9836b717820 */ /* 0x000fe2000040c000 */
[----:B------:R-:W-:-:S06]  /*1e50*/  FMUL.FTZ R107, R67, R101 ;  /* 0x00000065436b7220 */ /* 0x000fcc0000410000 */
[----:B------:R-:W1:Y:S01]  /*1e60*/  MUFU.EX2 R102, R102 ;  /* 0x0000006600667308 */ /* 0x000e620000000800 */
[----:B------:R2:W5:Y:S07]  /*1e70*/  @!P3 LDG.E.64 R14, desc[UR14][R2.64+0x8] ;  /* 0x0000080e020eb981 */ /* 0x00056e000c1e1b00 */
[----:B------:R-:W3:Y:S01]  /*1e80*/  MUFU.SIN R103, R106 ;  /* 0x0000006a00677308 */ /* 0x000ee20000000400 */
[----:B--2---:R-:W-:Y:S01]  /*1e90*/  FMUL.FTZ R2, R65, R101 ;  /* 0x0000006541027220 */ /* 0x004fe20000410000 */
[----:B------:R-:W-:-:S06]  /*1ea0*/  FMUL.FTZ R3, R70, R31 ;  /* 0x0000001f46037220 */ /* 0x000fcc0000410000 */
[----:B------:R2:W-:Y:S01]  /*1eb0*/  MUFU.EX2 R109, R2 ;  /* 0x00000002006d7308 */ /* 0x0005e20000000800 */
[----:B------:R-:W-:Y:S01]  /*1ec0*/  FMUL.RZ R111, R3, 0.15915493667125701904 ;  /* 0x3e22f983036f7820 */ /* 0x000fe2000040c000 */
[-C--:B------:R-:W-:Y:S01]  /*1ed0*/  FMUL.FTZ R3, R70, R101.reuse ;  /* 0x0000006546037220 */ /* 0x080fe20000410000 */
[-C--:B------:R-:W-:Y:S01]  /*1ee0*/  FMUL.FTZ R112, R69, R101.reuse ;  /* 0x0000006545707220 */ /* 0x080fe20000410000 */
[----:B------:R-:W-:Y:S01]  /*1ef0*/  FMUL.FTZ R114, R74, R101 ;  /* 0x000000654a727220 */ /* 0x000fe20000410000 */
[----:B--2---:R-:W-:Y:S01]  /*1f00*/  FMUL.FTZ R2, R72, R31 ;  /* 0x0000001f48027220 */ /* 0x004fe20000410000 */
[----:B------:R-:W-:-:S03]  /*1f10*/  FMUL.RZ R110, R104, 0.15915493667125701904 ;  /* 0x3e22f983686e7820 */ /* 0x000fc6000040c000 */
[----:B------:R-:W-:Y:S01]  /*1f20*/  FMUL.RZ R115, R2, 0.15915493667125701904 ;  /* 0x3e22f98302737820 */ /* 0x000fe2000040c000 */
[----:B------:R-:W-:Y:S01]  /*1f30*/  FMUL.FTZ R2, R72, R101 ;  /* 0x0000006548027220 */ /* 0x000fe20000410000 */
[-C--:B------:R-:W-:Y:S01]  /*1f40*/  FMUL.FTZ R101, R69, R31.reuse ;  /* 0x0000001f45657220 */ /* 0x080fe20000410000 */
[----:B------:R-:W2:Y:S03]  /*1f50*/  MUFU.COS R108, R110 ;  /* 0x0000006e006c7308 */ /* 0x000ea60000000000 */
[----:B------:R-:W-:Y:S01]  /*1f60*/  FMUL.RZ R119, R101, 0.15915493667125701904 ;  /* 0x3e22f98365777820 */ /* 0x000fe2000040c000 */
[----:B------:R-:W-:-:S04]  /*1f70*/  FMUL.FTZ R101, R74, R31 ;  /* 0x0000001f4a657220 */ /* 0x000fc80000410000 */
[----:B------:R-:W4:Y:S01]  /*1f80*/  MUFU.SIN R104, R110 ;  /* 0x0000006e00687308 */ /* 0x000f220000000400 */
[----:B------:R-:W-:Y:S01]  /*1f90*/  FMUL.RZ R121, R101, 0.15915493667125701904 ;  /* 0x3e22f98365797820 */ /* 0x000fe2000040c000 */
[C---:B-1----:R-:W-:Y:S01]  /*1fa0*/  FMUL.FTZ R101, R102.reuse, R105 ;  /* 0x0000006966657220 */ /* 0x042fe20000410000 */
[----:B---3--:R-:W-:-:S05]  /*1fb0*/  FMUL.FTZ R102, R102, R103 ;  /* 0x0000006766667220 */ /* 0x008fca0000410000 */
[----:B------:R-:W-:Y:S01]  /*1fc0*/  MUFU.SIN R118, R111 ;  /* 0x0000006f00767308 */ /* 0x000fe20000000400 */
[----:B------:R-:W-:-:S07]  /*1fd0*/  FMUL.FTZ R120, RZ, R102 ;  /* 0x00000066ff787220 */ /* 0x000fce0000410000 */
[----:B------:R-:W-:Y:S08]  /*1fe0*/  MUFU.COS R106, R111 ;  /* 0x0000006f006a7308 */ /* 0x000ff00000000000 */
[----:B------:R-:W1:Y:S01]  /*1ff0*/  MUFU.EX2 R3, R3 ;  /* 0x0000000300037308 */ /* 0x000e620000000800 */
[----:B------:R-:W-:-:S07]  /*2000*/  FFMA.FTZ R105, R101, R125, -R120 ;  /* 0x0000007d65697223 */ /* 0x000fce0000010878 */
[----:B------:R3:W-:Y:S02]  /*2010*/  MUFU.EX2 R116, R2 ;  /* 0x0000000200747308 */ /* 0x0007e40000000800 */
[----:B---3--:R-:W-:-:S04]  /*2020*/  @P2 MOV R2, 0x400 ;  /* 0x0000040000022802 */ /* 0x008fc80000000f00 */
[----:B0-----:R-:W-:Y:S01]  /*2030*/  @P2 LEA R38, R123, R2, 0x18 ;  /* 0x000000027b262211 */ /* 0x001fe200078ec0ff */
[----:B------:R-:W-:Y:S01]  /*2040*/  FMUL.FTZ R2, R102, R125 ;  /* 0x0000007d66027220 */ /* 0x000fe20000410000 */
[C---:B--2---:R-:W-:Y:S01]  /*2050*/  FMUL.FTZ R108, R109.reuse, R108 ;  /* 0x0000006c6d6c7220 */ /* 0x044fe20000410000 */
[----:B----4-:R-:W-:Y:S01]  /*2060*/  FMUL.FTZ R109, R109, R104 ;  /* 0x000000686d6d7220 */ /* 0x010fe20000410000 */
[----:B------:R-:W-:Y:S01]  /*2070*/  FFMA.FTZ R105, R68, R45, R105 ;  /* 0x0000002d44697223 */ /* 0x000fe20000010069 */
[----:B------:R-:W-:Y:S01]  /*2080*/  FFMA.FTZ R2, RZ, R101, R2 ;  /* 0x00000065ff027223 */ /* 0x000fe20000010002 */
[----:B------:R-:W-:Y:S01]  /*2090*/  MUFU.SIN R122, R113 ;  /* 0x00000071007a7308 */ /* 0x000fe20000000400 */
[----:B-1----:R-:W-:Y:S02]  /*20a0*/  FMUL.FTZ R118, R3, R118 ;  /* 0x0000007603767220 */ /* 0x002fe40000410000 */
[----:B------:R-:W-:-:S05]  /*20b0*/  FADD.FTZ R2, RZ, R2 ;  /* 0x00000002ff027221 */ /* 0x000fca0000010000 */
[----:B------:R-:W-:Y:S01]  /*20c0*/  MUFU.COS R110, R113 ;  /* 0x00000071006e7308 */ /* 0x000fe20000000000 */
[----:B------:R-:W-:-:S07]  /*20d0*/  FMUL.FTZ R104, R109, R2 ;  /* 0x000000026d687220 */ /* 0x000fce0000410000 */
[----:B------:R-:W0:Y:S08]  /*20e0*/  MUFU.EX2 R107, R107 ;  /* 0x0000006b006b7308 */ /* 0x000e300000000800 */
[----:B------:R-:W-:Y:S08]  /*20f0*/  MUFU.SIN R111, R115 ;  /* 0x00000073006f7308 */ /* 0x000ff00000000400 */
[----:B------:R-:W-:Y:S08]  /*2100*/  MUFU.COS R117, R115 ;  /* 0x0000007300757308 */ /* 0x000ff00000000000 */
[----:B------:R-:W-:Y:S08]  /*2110*/  MUFU.EX2 R114, R114 ;  /* 0x0000007200727308 */ /* 0x000ff00000000800 */
[----:B------:R-:W-:Y:S08]  /*2120*/  MUFU.SIN R113, R119 ;  /* 0x0000007700717308 */ /* 0x000ff00000000400 */
[----:B------:R1:W-:Y:S08]  /*2130*/  MUFU.COS R115, R119 ;  /* 0x0000007700737308 */ /* 0x0003f00000000000 */
[----:B------:R-:W2:Y:S01]  /*2140*/  MUFU.SIN R103, R121 ;  /* 0x0000007900677308 */ /* 0x000ea20000000400 */
[----:B-1----:R-:W-:Y:S01]  /*2150*/  FMUL.FTZ R119, R3, R106 ;  /* 0x0000006a03777220 */ /* 0x002fe20000410000 */
[-C--:B------:R-:W-:Y:S01]  /*2160*/  FMUL.FTZ R3, R109, R105.reuse ;  /* 0x000000696d037220 */ /* 0x080fe20000410000 */
[----:B------:R-:W-:-:S03]  /*2170*/  FFMA.FTZ R104, R108, R105, -R104 ;  /* 0x000000696c687223 */ /* 0x000fc60000010868 */
[----:B------:R-:W-:Y:S02]  /*2180*/  FFMA.FTZ R3, R108, R2, R3 ;  /* 0x000000026c037223 */ /* 0x000fe40000010003 */
[----:B------:R-:W1:Y:S02]  /*2190*/  MUFU.COS R99, R121 ;  /* 0x0000007900637308 */ /* 0x000e640000000000 */
[----:B------:R-:W-:Y:S01]  /*21a0*/  FADD.FTZ R105, RZ, R3 ;  /* 0x00000003ff697221 */ /* 0x000fe20000010000 */
[----:B------:R-:W-:Y:S01]  /*21b0*/  FFMA.FTZ R104, R65, R44, R104 ;  /* 0x0000002c41687223 */ /* 0x000fe20000010068 */
[C---:B0-----:R-:W-:Y:S02]  /*21c0*/  FMUL.FTZ R123, R107.reuse, R110 ;  /* 0x0000006e6b7b7220 */ /* 0x041fe40000410000 */
[----:B------:R-:W-:Y:S01]  /*21d0*/  FMUL.FTZ R2, R118, R105 ;  /* 0x0000006976027220 */ /* 0x000fe20000410000 */
[----:B------:R-:W-:Y:S01]  /*21e0*/  FMUL.FTZ R122, R107, R122 ;  /* 0x0000007a6b7a7220 */ /* 0x000fe20000410000 */
[----:B------:R-:W0:Y:S01]  /*21f0*/  MUFU.EX2 R112, R112 ;  /* 0x0000007000707308 */ /* 0x000e220000000800 */
[----:B--2---:R-:W-:Y:S01]  /*2200*/  FMUL.FTZ R107, R114, R103 ;  /* 0x00000067726b7220 */ /* 0x004fe20000410000 */
[----:B------:R-:W-:Y:S01]  /*2210*/  FFMA.FTZ R103, R119, R104, -R2 ;  /* 0x0000006877677223 */ /* 0x000fe20000010802 */
[----:B------:R-:W-:Y:S01]  /*2220*/  FMUL.FTZ R2, R12, R102 ;  /* 0x000000660c027220 */ /* 0x000fe20000410000 */
[----:B------:R-:W-:Y:S01]  /*2230*/  FMUL.FTZ R106, R118, R104 ;  /* 0x00000068766a7220 */ /* 0x000fe20000410000 */
[----:B------:R-:W-:-:S02]  /*2240*/  FMUL.FTZ R3, R13, R102 ;  /* 0x000000660d037220 */ /* 0x000fc40000410000 */
[----:B------:R-:W-:Y:S01]  /*2250*/  FFMA.FTZ R2, R13, R101, R2 ;  /* 0x000000650d027223 */ /* 0x000fe20000010002 */
[----:B------:R-:W-:Y:S01]  /*2260*/  FFMA.FTZ R106, R119, R105, R106 ;  /* 0x00000069776a7223 */ /* 0x000fe2000001006a */
[----:B------:R-:W-:Y:S01]  /*2270*/  FFMA.FTZ R105, R70, R43, R103 ;  /* 0x0000002b46697223 */ /* 0x000fe20000010067 */
[----:B------:R-:W-:Y:S01]  /*2280*/  FFMA.FTZ R3, R12, R101, -R3 ;  /* 0x000000650c037223 */ /* 0x000fe20000010803 */
[C---:B------:R-:W-:Y:S01]  /*2290*/  FMUL.FTZ R104, R109.reuse, R2 ;  /* 0x000000026d687220 */ /* 0x040fe20000410000 */
[----:B-1----:R-:W-:Y:S01]  /*22a0*/  FMUL.FTZ R99, R114, R99 ;  /* 0x0000006372637220 */ /* 0x002fe20000410000 */
[----:B------:R-:W-:Y:S01]  /*22b0*/  FADD.FTZ R106, RZ, R106 ;  /* 0x0000006aff6a7221 */ /* 0x000fe20000010000 */
[----:B------:R-:W-:Y:S01]  /*22c0*/  FMUL.FTZ R114, R122, R105 ;  /* 0x000000697a727220 */ /* 0x000fe20000410000 */
[----:B------:R-:W-:Y:S01]  /*22d0*/  FMUL.FTZ R103, R109, R3 ;  /* 0x000000036d677220 */ /* 0x000fe20000410000 */
[----:B------:R-:W-:Y:S01]  /*22e0*/  FMUL.FTZ R117, R116, R117 ;  /* 0x0000007574757220 */ /* 0x000fe20000410000 */
[----:B------:R-:W-:Y:S01]  /*22f0*/  FFMA.FTZ R104, R108, R3, -R104 ;  /* 0x000000036c687223 */ /* 0x000fe20000010868 */
[----:B------:R-:W-:Y:S01]  /*2300*/  FMUL.FTZ R116, R116, R111 ;  /* 0x0000006f74747220 */ /* 0x000fe20000410000 */
[C---:B0-----:R-:W-:Y:S01]  /*2310*/  FMUL.FTZ R110, R112.reuse, R115 ;  /* 0x00000073706e7220 */ /* 0x041fe20000410000 */
[----:B------:R-:W-:Y:S01]  /*2320*/  FMUL.FTZ R111, R112, R113 ;  /* 0x00000071706f7220 */ /* 0x000fe20000410000 */
[-C--:B------:R-:W-:Y:S01]  /*2330*/  FMUL.FTZ R112, R122, R106.reuse ;  /* 0x0000006a7a707220 */ /* 0x080fe20000410000 */
[C---:B------:R-:W-:Y:S01]  /*2340*/  FFMA.FTZ R114, R123.reuse, R106, R114 ;  /* 0x0000006a7b727223 */ /* 0x040fe20000010072 */
[----:B------:R-:W-:Y:S01]  /*2350*/  FFMA.FTZ R103, R108, R2, R103 ;  /* 0x000000026c677223 */ /* 0x000fe20000010067 */
[C---:B------:R-:W-:Y:S01]  /*2360*/  FMUL.FTZ R106, R118.reuse, R104 ;  /* 0x00000068766a7220 */ /* 0x040fe20000410000 */
[----:B------:R-:W-:Y:S01]  /*2370*/  FFMA.FTZ R112, R123, R105, -R112 ;  /* 0x000000697b707223 */ /* 0x000fe20000010870 */
[----:B------:R-:W-:Y:S01]  /*2380*/  FADD.FTZ R114, RZ, R114 ;  /* 0x00000072ff727221 */ /* 0x000fe20000010000 */
[-C--:B------:R-:W-:Y:S01]  /*2390*/  FMUL.FTZ R2, R118, R103.reuse ;  /* 0x0000006776027220 */ /* 0x080fe20000410000 */
[----:B------:R-:W-:Y:S01]  /*23a0*/  FFMA.FTZ R106, R119, R103, R106 ;  /* 0x00000067776a7223 */ /* 0x000fe2000001006a */
[----:B------:R-:W-:Y:S01]  /*23b0*/  FFMA.FTZ R112, R67, R42, R112 ;  /* 0x0000002a43707223 */ /* 0x000fe20000010070 */
[----:B------:R-:W-:Y:S01]  /*23c0*/  FMUL.FTZ R120, R116, R114 ;  /* 0x0000007274787220 */ /* 0x000fe20000410000 */
[----:B------:R-:W-:Y:S01]  /*23d0*/  FFMA.FTZ R2, R119, R104, -R2 ;  /* 0x0000006877027223 */ /* 0x000fe20000010802 */
[----:B------:R-:W-:-:S02]  /*23e0*/  FMUL.FTZ R3, R122, R106 ;  /* 0x0000006a7a037220 */ /* 0x000fc40000410000 */
[----:B------:R-:W-:Y:S01]  /*23f0*/  FFMA.FTZ R103, R117, R112, -R120 ;  /* 0x0000007075677223 */ /* 0x000fe20000010878 */
[-C--:B------:R-:W-:Y:S01]  /*2400*/  FMUL.FTZ R104, R122, R2.reuse ;  /* 0x000000027a687220 */ /* 0x080fe20000410000 */
[C---:B------:R-:W-:Y:S01]  /*2410*/  FFMA.FTZ R3, R123.reuse, R2, -R3 ;  /* 0x000000027b037223 */ /* 0x040fe20000010803 */
[----:B------:R-:W-:Y:S01]  /*2420*/  FMUL.FTZ R105, R116, R112 ;  /* 0x0000007074697220 */ /* 0x000fe20000410000 */
[----:B------:R-:W-:Y:S01]  /*2430*/  FFMA.FTZ R112, R72, R41, R103 ;  /* 0x0000002948707223 */ /* 0x000fe20000010067 */
[----:B------:R-:W-:Y:S01]  /*2440*/  FFMA.FTZ R104, R123, R106, R104 ;  /* 0x0000006a7b687223 */ /* 0x000fe20000010068 */
[CC--:B------:R-:W-:Y:S01]  /*2450*/  FMUL.FTZ R103, R116.reuse, R3.reuse ;  /* 0x0000000374677220 */ /* 0x0c0fe20000410000 */
[C---:B------:R-:W-:Y:S02]  /*2460*/  FFMA.FTZ R105, R117.reuse, R114, R105 ;  /* 0x0000007275697223 */ /* 0x040fe40000010069 */
[-C--:B------:R-:W-:Y:S01]  /*2470*/  FMUL.FTZ R2, R116, R104.reuse ;  /* 0x0000006874027220 */ /* 0x080fe20000410000 */
[----:B------:R-:W-:Y:S01]  /*2480*/  FFMA.FTZ R103, R117, R104, R103 ;  /* 0x0000006875677223 */ /* 0x000fe20000010067 */
[----:B------:R-:W-:Y:S01]  /*2490*/  FADD.FTZ R105, RZ, R105 ;  /* 0x00000069ff697221 */ /* 0x000fe20000010000 */
[----:B------:R-:W-:Y:S01]  /*24a0*/  FMUL.FTZ R115, R111, R112 ;  /* 0x000000706f737220 */ /* 0x000fe20000410000 */
[----:B------:R-:W-:Y:S01]  /*24b0*/  FFMA.FTZ R2, R117, R3, -R2 ;  /* 0x0000000375027223 */ /* 0x000fe20000010802 */
[C---:B------:R-:W-:Y:S01]  /*24c0*/  FMUL.FTZ R3, R111.reuse, R103 ;  /* 0x000000676f037220 */ /* 0x040fe20000410000 */
[CC--:B------:R-:W-:Y:S01]  /*24d0*/  FMUL.FTZ R113, R111.reuse, R105.reuse ;  /* 0x000000696f717220 */ /* 0x0c0fe20000410000 */
[C---:B------:R-:W-:Y:S01]  /*24e0*/  FFMA.FTZ R115, R110.reuse, R105, R115 ;  /* 0x000000696e737223 */ /* 0x040fe20000010073 */
[-C--:B------:R-:W-:Y:S01]  /*24f0*/  FMUL.FTZ R105, R111, R2.reuse ;  /* 0x000000026f697220 */ /* 0x080fe20000410000 */
[----:B------:R-:W-:Y:S01]  /*2500*/  FFMA.FTZ R104, R110, R2, -R3 ;  /* 0x000000026e687223 */ /* 0x000fe20000010803 */
[----:B------:R-:W-:-:S02]  /*2510*/  @P2 LEA R2, R55, R38, 0x3 ;  /* 0x0000002637022211 */ /* 0x000fc400078e18ff */
[----:B------:R-:W-:Y:S01]  /*2520*/  FFMA.FTZ R106, R110, R103, R105 ;  /* 0x000000676e6a7223 */ /* 0x000fe20000010069 */
[----:B------:R-:W-:-:S03]  /*2530*/  FMUL.FTZ R3, R107, R104 ;  /* 0x000000686b037220 */ /* 0x000fc60000410000 */
[-C--:B------:R-:W-:Y:S01]  /*2540*/  FMUL.FTZ R127, R107, R106.reuse ;  /* 0x0000006a6b7f7220 */ /* 0x080fe20000410000 */
[----:B------:R-:W-:Y:S02]  /*2550*/  FFMA.FTZ R106, R99, R106, R3 ;  /* 0x0000006a636a7223 */ /* 0x000fe40000010003 */
[----:B------:R-:W0:Y:S01]  /*2560*/  @P2 LDS.64 R2, [R2+0x1678] ;  /* 0x0016780002022984 */ /* 0x000e220000000a00 */
[----:B------:R-:W-:Y:S01]  /*2570*/  FFMA.FTZ R112, R110, R112, -R113 ;  /* 0x000000706e707223 */ /* 0x000fe20000010871 */
[----:B------:R-:W-:-:S03]  /*2580*/  FADD.FTZ R114, RZ, R115 ;  /* 0x00000073ff727221 */ /* 0x000fc60000010000 */
[----:B------:R-:W-:Y:S01]  /*2590*/  FFMA.FTZ R112, R69, R40, R112 ;  /* 0x0000002845707223 */ /* 0x000fe20000010070 */
[----:B------:R-:W-:-:S03]  /*25a0*/  FMUL.FTZ R120, R107, R114 ;  /* 0x000000726b787220 */ /* 0x000fc60000410000 */
[-C--:B------:R-:W-:Y:S01]  /*25b0*/  FMUL.FTZ R105, R107, R112.reuse ;  /* 0x000000706b697220 */ /* 0x080fe20000410000 */
[----:B------:R-:W-:-:S03]  /*25c0*/  FFMA.FTZ R103, R99, R112, -R120 ;  /* 0x0000007063677223 */ /* 0x000fc60000010878 */
[C---:B------:R-:W-:Y:S01]  /*25d0*/  FFMA.FTZ R105, R99.reuse, R114, R105 ;  /* 0x0000007263697223 */ /* 0x040fe20000010069 */
[----:B------:R-:W-:Y:S01]  /*25e0*/  FFMA.FTZ R127, R99, R104, -R127 ;  /* 0x00000068637f7223 */ /* 0x000fe2000001087f */
[----:B------:R-:W-:Y:S02]  /*25f0*/  FFMA.FTZ R128, R74, R39, R103 ;  /* 0x000000274a807223 */ /* 0x000fe40000010067 */
[----:B------:R-:W-:Y:S01]  /*2600*/  FADD.FTZ R126, RZ, R105 ;  /* 0x00000069ff7e7221 */ /* 0x000fe20000010000 */
        /* <DEDUP_REMOVED lines=9> */
.L_x_16547:
[----:B------:R-:W-:Y:S05]  /*26a0*/  BSYNC B0 ;  /* 0x0000000000007941 */ /* 0x000fea0003800000 */
.L_x_16546:
        /* <DEDUP_REMOVED lines=11> */
[C---:B------:R-:W-:Y:S01]  /*2760*/  FFMA.FTZ R115, R127.reuse, R112, R120 ;  /* 0x000000707f737223 */ /* 0x040fe20000010078 */
[----:B0-----:R-:W-:Y:S01]  /*2770*/  FMUL.FTZ R113, R106, R103 ;  /* 0x000000676a717220 */ /* 0x001fe20000410000 */
[C---:B------:R-:W-:Y:S02]  /*2780*/  FFMA.FTZ R105, R127.reuse, R105, -R114 ;  /* 0x000000697f697223 */ /* 0x040fe40000010872 */
[----:B------:R-:W-:Y:S01]  /*2790*/  @P2 FADD.FTZ R126, R126, R115 ;  /* 0x000000737e7e2221 */ /* 0x000fe20000010000 */
[CC--:B-1----:R-:W-:Y:S01]  /*27a0*/  FFMA.FTZ R113, R127.reuse, R104.reuse, R113 ;  /* 0x000000687f717223 */ /* 0x0c2fe20000010071 */
        /* <DEDUP_REMOVED lines=28> */
[----:B---3--:R-:W-:Y:S01]  /*2970*/  FMUL.FTZ R120, R106, R103 ;  /* 0x000000676a787220 */ /* 0x008fe20000410000 */
[C---:B------:R-:W-:Y:S02]  /*2980*/  FFMA.FTZ R105, R127.reuse, R105, -R124 ;  /* 0x000000697f697223 */ /* 0x040fe4000001087c */
[----:B------:R-:W-:Y:S01]  /*2990*/  @P2 FADD.FTZ R126, R126, R113 ;  /* 0x000000717e7e2221 */ /* 0x000fe20000010000 */
[-C--:B----4-:R-:W-:Y:S01]  /*29a0*/  FMUL.FTZ R114, R106, R104.reuse ;  /* 0x000000686a727220 */ /* 0x090fe20000410000 */
[C---:B------:R-:W-:Y:S01]  /*29b0*/  FFMA.FTZ R115, R127.reuse, R104, R120 ;  /* 0x000000687f737223 */ /* 0x040fe20000010078 */
[----:B------:R-:W-:Y:S02]  /*29c0*/  @P2 FADD.FTZ R128, R128, R105 ;  /* 0x0000006980802221 */ /* 0x000fe40000010000 */
[----:B------:R-:W0:Y:S01]  /*29d0*/  SHFL.UP PT, R120, R126, 0x8, RZ ;  /* 0x050000007e787989 */ /* 0x000e2200000e00ff */
[----:B------:R-:W-:Y:S01]  /*29e0*/  @P2 FFMA.FTZ R127, R127, R103, -R114 ;  /* 0x000000677f7f2223 */ /* 0x000fe20000010872 */
[-C--:B------:R-:W-:Y:S01]  /*29f0*/  FMUL.FTZ R104, R9, R10.reuse ;  /* 0x0000000a09687220 */ /* 0x080fe20000410000 */
[----:B------:R-:W-:Y:S01]  /*2a00*/  FSEL R115, R106, R115, !P2 ;  /* 0x000000736a737208 */ /* 0x000fe20005000000 */
[----:B------:R-:W1:Y:S01]  /*2a10*/  SHFL.UP PT, R114, R128, 0x8, RZ ;  /* 0x0500000080727989 */ /* 0x000e6200000e00ff */
[----:B------:R-:W-:Y:S01]  /*2a20*/  ISETP.GE.AND P2, PT, R53, 0x8, PT ;  /* 0x000000083500780c */ /* 0x000fe20003f46270 */
[-C--:B------:R-:W-:Y:S01]  /*2a30*/  FMUL.FTZ R105, R9, R11.reuse ;  /* 0x0000000b09697220 */ /* 0x080fe20000410000 */
[C---:B------:R-:W-:Y:S01]  /*2a40*/  FFMA.FTZ R113, R8.reuse, R11, R104 ;  /* 0x0000000b08717223 */ /* 0x040fe20000010068 */
[----:B------:R-:W3:Y:S02]  /*2a50*/  SHFL.UP PT, R106, R127, 0x8, RZ ;  /* 0x050000007f6a7989 */ /* 0x000ee400000e00ff */
[----:B------:R-:W-:Y:S01]  /*2a60*/  FFMA.FTZ R105, R8, R10, -R105 ;  /* 0x0000000a08697223 */ /* 0x000fe20000010869 */
[CC--:B------:R-:W-:Y:S01]  /*2a70*/  FMUL.FTZ R136, R91.reuse, R113.reuse ;  /* 0x000000715b887220 */ /* 0x0c0fe20000410000 */
[----:B------:R-:W4:Y:S01]  /*2a80*/  SHFL.UP PT, R112, R115, 0x8, RZ ;  /* 0x0500000073707989 */ /* 0x000f2200000e00ff */
[C---:B------:R-:W-:Y:S01]  /*2a90*/  FMUL.FTZ R129, R90.reuse, R113 ;  /* 0x000000715a817220 */ /* 0x040fe20000410000 */
[-C--:B------:R-:W-:Y:S01]  /*2aa0*/  FMUL.FTZ R138, R91, R105.reuse ;  /* 0x000000695b8a7220 */ /* 0x080fe20000410000 */
[-C--:B------:R-:W-:Y:S01]  /*2ab0*/  FMUL.FTZ R8, R107, R136.reuse ;  /* 0x000000886b087220 */ /* 0x080fe20000410000 */
[----:B------:R-:W-:Y:S01]  /*2ac0*/  FMUL.FTZ R104, R99, R136 ;  /* 0x0000008863687220 */ /* 0x000fe20000410000 */
[----:B------:R-:W-:Y:S01]  /*2ad0*/  FMUL.FTZ R130, R90, R105 ;  /* 0x000000695a827220 */ /* 0x000fe20000410000 */
[C---:B------:R-:W-:Y:S01]  /*2ae0*/  FMUL.FTZ R131, R89.reuse, R113 ;  /* 0x0000007159837220 */ /* 0x040fe20000410000 */
[-C--:B------:R-:W-:Y:S01]  /*2af0*/  FMUL.FTZ R132, R89, R105.reuse ;  /* 0x0000006959847220 */ /* 0x080fe20000410000 */
[----:B------:R-:W-:Y:S01]  /*2b00*/  FFMA.FTZ R104, -R107, R138, -R104 ;  /* 0x0000008a6b687223 */ /* 0x000fe20000010968 */
[C---:B------:R-:W-:Y:S01]  /*2b10*/  FMUL.FTZ R133, R88.reuse, R105 ;  /* 0x0000006958857220 */ /* 0x040fe20000410000 */
[-C--:B------:R-:W-:Y:S01]  /*2b20*/  FMUL.FTZ R137, R88, R113.reuse ;  /* 0x0000007158897220 */ /* 0x080fe20000410000 */
[----:B------:R-:W-:Y:S01]  /*2b30*/  FMUL.FTZ R135, R87, R113 ;  /* 0x0000007157877220 */ /* 0x000fe20000410000 */
[----:B0-----:R-:W-:Y:S01]  /*2b40*/  FMUL.FTZ R11, R115, R120 ;  /* 0x00000078730b7220 */ /* 0x001fe20000410000 */
[----:B------:R-:W-:Y:S01]  /*2b50*/  FADD.FTZ R104, -R129, R104 ;  /* 0x0000006881687221 */ /* 0x000fe20000010100 */
[----:B------:R-:W-:Y:S01]  /*2b60*/  FMUL.FTZ R124, R87, R105 ;  /* 0x00000069577c7220 */ /* 0x000fe20000410000 */
[-C--:B-1----:R-:W-:Y:S01]  /*2b70*/  FMUL.FTZ R103, R115, R114.reuse ;  /* 0x0000007273677220 */ /* 0x082fe20000410000 */
[----:B------:R-:W-:Y:S01]  /*2b80*/  FFMA.FTZ R11, R127, R114, -R11 ;  /* 0x000000727f0b7223 */ /* 0x000fe2000001080b */
[----:B---3--:R-:W-:-:S02]  /*2b90*/  FMUL.FTZ R10, R115, R106 ;  /* 0x0000006a730a7220 */ /* 0x008fc40000410000 */
[----:B------:R-:W-:Y:S01]  /*2ba0*/  FFMA.FTZ R103, R127, R120, R103 ;  /* 0x000000787f677223 */ /* 0x000fe20000010067 */
[----:B------:R-:W-:Y:S01]  /*2bb0*/  @P2 FADD.FTZ R128, R128, R11 ;  /* 0x0000000b80802221 */ /* 0x000fe20000010000 */
[-C--:B----4-:R-:W-:Y:S01]  /*2bc0*/  FMUL.FTZ R9, R115, R112.reuse ;  /* 0x0000007073097220 */ /* 0x090fe20000410000 */
[C---:B------:R-:W-:Y:S01]  /*2bd0*/  FFMA.FTZ R10, R127.reuse, R112, R10 ;  /* 0x000000707f0a7223 */ /* 0x040fe2000001000a */
[----:B------:R-:W-:Y:S02]  /*2be0*/  @P2 FADD.FTZ R126, R126, R103 ;  /* 0x000000677e7e2221 */ /* 0x000fe40000010000 */
[----:B------:R-:W0:Y:S01]  /*2bf0*/  SHFL.UP PT, R11, R128, 0x10, RZ ;  /* 0x06000000800b7989 */ /* 0x000e2200000e00ff */
[----:B------:R-:W-:Y:S01]  /*2c00*/  @P2 FFMA.FTZ R127, R127, R106, -R9 ;  /* 0x0000006a7f7f2223 */ /* 0x000fe20000010809 */
[----:B------:R-:W-:Y:S01]  /*2c10*/  FFMA.FTZ R9, R99, R138, -R8 ;  /* 0x0000008a63097223 */ /* 0x000fe20000010808 */
[----:B------:R-:W-:Y:S01]  /*2c20*/  FSEL R10, R115, R10, !P2 ;  /* 0x0000000a730a7208 */ /* 0x000fe20005000000 */
[----:B------:R-:W1:Y:S01]  /*2c30*/  SHFL.UP PT, R103, R126, 0x10, RZ ;  /* 0x060000007e677989 */ /* 0x000e6200000e00ff */
[----:B------:R-:W-:Y:S01]  /*2c40*/  FMUL.FTZ R115, R111, -R104 ;  /* 0x800000686f737220 */ /* 0x000fe20000410000 */
[----:B------:R-:W-:Y:S01]  /*2c50*/  FADD.FTZ R106, R130, R9 ;  /* 0x00000009826a7221 */ /* 0x000fe20000010000 */
[----:B------:R-:W-:Y:S01]  /*2c60*/  ISETP.GE.AND P2, PT, R53, 0x10, PT ;  /* 0x000000103500780c */ /* 0x000fe20003f46270 */
[----:B------:R-:W3:Y:S02]  /*2c70*/  SHFL.UP PT, R8, R127, 0x10, RZ ;  /* 0x060000007f087989 */ /* 0x000ee400000e00ff */
[-C--:B------:R-:W-:Y:S01]  /*2c80*/  FMUL.FTZ R121, R111, -R106.reuse ;  /* 0x8000006a6f797220 */ /* 0x080fe20000410000 */
[C---:B------:R-:W-:Y:S01]  /*2c90*/  FFMA.FTZ R115, R110.reuse, R106, -R115 ;  /* 0x0000006a6e737223 */ /* 0x040fe20000010873 */
[----:B------:R-:W4:Y:S02]  /*2ca0*/  SHFL.UP PT, R9, R10, 0x10, RZ ;  /* 0x060000000a097989 */ /* 0x000f2400000e00ff */
[----:B------:R-:W-:Y:S01]  /*2cb0*/  FFMA.FTZ R104, R110, R104, R121 ;  /* 0x000000686e687223 */ /* 0x000fe20000010079 */
[----:B------:R-:W-:-:S03]  /*2cc0*/  FADD.FTZ R115, R132, R115 ;  /* 0x0000007384737221 */ /* 0x000fc60000010000 */
[----:B------:R-:W-:Y:S01]  /*2cd0*/  FADD.FTZ R104, -R131, R104 ;  /* 0x0000006883687221 */ /* 0x000fe20000010100 */
[----:B------:R-:W-:-:S03]  /*2ce0*/  FMUL.FTZ R121, R116, -R115 ;  /* 0x8000007374797220 */ /* 0x000fc60000410000 */
[-C--:B------:R-:W-:Y:S01]  /*2cf0*/  FMUL.FTZ R106, R116, -R104.reuse ;  /* 0x80000068746a7220 */ /* 0x080fe20000410000 */
[C---:B------:R-:W-:Y:S01]  /*2d00*/  FFMA.FTZ R120, R117.reuse, R104, R121 ;  /* 0x0000006875787223 */ /* 0x040fe20000010079 */
[----:B0-----:R-:W-:Y:S01]  /*2d10*/  FMUL.FTZ R112, R10, R11 ;  /* 0x0000000b0a707220 */ /* 0x001fe20000410000 */
[----:B------:R-:W-:Y:S01]  /*2d20*/  FMUL.FTZ R121, R86, R105 ;  /* 0x0000006956797220 */ /* 0x000fe20000410000 */
[----:B------:R-:W-:Y:S01]  /*2d30*/  FFMA.FTZ R114, R117, R115, -R106 ;  /* 0x0000007375727223 */ /* 0x000fe2000001086a */
[----:B------:R-:W-:Y:S01]  /*2d40*/  FADD.FTZ R120, -R137, R120 ;  /* 0x0000007889787221 */ /* 0x000fe20000010100 */
[CC--:B-1----:R-:W-:Y:S01]  /*2d50*/  FMUL.FTZ R106, R10.reuse, R103.reuse ;  /* 0x000000670a6a7220 */ /* 0x0c2fe20000410000 */
[----:B------:R-:W-:Y:S01]  /*2d60*/  FFMA.FTZ R103, R127, R103, R112 ;  /* 0x000000677f677223 */ /* 0x000fe20000010070 */
[----:B------:R-:W-:Y:S01]  /*2d70*/  FADD.FTZ R114, R133, R114 ;  /* 0x0000007285727221 */ /* 0x000fe20000010000 */
[----:B---3--:R-:W-:Y:S01]  /*2d80*/  FMUL.FTZ R104, R10, R8 ;  /* 0x000000080a687220 */ /* 0x008fe20000410000 */
[C---:B------:R-:W-:Y:S01]  /*2d90*/  FFMA.FTZ R11, R127.reuse, R11, -R106 ;  /* 0x0000000b7f0b7223 */ /* 0x040fe2000001086a */
[----:B------:R-:W-:Y:S01]  /*2da0*/  @P2 FADD.FTZ R126, R126, R103 ;  /* 0x000000677e7e2221 */ /* 0x000fe20000010000 */
[-C--:B----4-:R-:W-:Y:S01]  /*2db0*/  FMUL.FTZ R115, R10, R9.reuse ;  /* 0x000000090a737220 */ /* 0x090fe20000410000 */
[C---:B------:R-:W-:Y:S01]  /*2dc0*/  FFMA.FTZ R139, R127.reuse, R9, R104 ;  /* 0x000000097f8b7223 */ /* 0x040fe20000010068 */
[----:B------:R-:W-:Y:S01]  /*2dd0*/  @P2 FADD.FTZ R128, R128, R11 ;  /* 0x0000000b80802221 */ /* 0x000fe20000010000 */
[C---:B------:R-:W-:Y:S01]  /*2de0*/  FMUL.FTZ R9, R122.reuse, -R114 ;  /* 0x800000727a097220 */ /* 0x040fe20000410000 */
[----:B------:R-:W-:Y:S01]  /*2df0*/  @P2 FFMA.FTZ R127, R127, R8, -R115 ;  /* 0x000000087f7f2223 */ /* 0x000fe20000010873 */
[----:B------:R-:W-:Y:S01]  /*2e00*/  LOP3.LUT R8, R55, 0x1f, RZ, 0xc0, !PT ;  /* 0x0000001f37087812 */ /* 0x000fe200078ec0ff */
[----:B------:R-:W-:Y:S01]  /*2e10*/  FMUL.FTZ R104, R122, -R120 ;  /* 0x800000787a687220 */ /* 0x000fe20000410000 */
[----:B------:R-:W-:Y:S01]  /*2e20*/  FSEL R139, R10, R139, !P2 ;  /* 0x0000008b0a8b7208 */ /* 0x000fe20005000000 */
[----:B--2---:R-:W-:Y:S01]  /*2e30*/  FMUL.FTZ R10, R107, -R2 ;  /* 0x800000026b0a7220 */ /* 0x004fe20000410000 */
[C---:B------:R-:W-:Y:S01]  /*2e40*/  ISETP.NE.AND P6, PT, R8.reuse, 0x1f, PT ;  /* 0x0000001f0800780c */ /* 0x040fe20003fc5270 */
[----:B------:R-:W-:Y:S01]  /*2e50*/  FFMA.FTZ R120, R123, R120, R9 ;  /* 0x000000787b787223 */ /* 0x000fe20000010009 */
[C---:B------:R-:W-:Y:S01]  /*2e60*/  ISETP.GT.U32.AND P2, PT, R8.reuse, 0x1d, PT ;  /* 0x0000001d0800780c */ /* 0x040fe20003f44070 */
[-C--:B------:R-:W-:Y:S01]  /*2e70*/  FFMA.FTZ R10, R99, -R3.reuse, R10 ;  /* 0x80000003630a7223 */ /* 0x080fe2000001000a */
[C---:B------:R-:W-:Y:S01]  /*2e80*/  ISETP.GT.U32.AND P3, PT, R8.reuse, 0x1b, PT ;  /* 0x0000001b0800780c */ /* 0x040fe20003f64070 */
[----:B------:R-:W-:Y:S01]  /*2e90*/  FFMA.FTZ R103, R123, R114, -R104 ;  /* 0x000000727b677223 */ /* 0x000fe20000010868 */
[C---:B------:R-:W-:Y:S01]  /*2ea0*/  ISETP.GT.U32.AND P4, PT, R8.reuse, 0x17, PT ;  /* 0x000000170800780c */ /* 0x040fe20003f84070 */
[----:B------:R-:W-:Y:S01]  /*2eb0*/  FMUL.FTZ R9, R111, -R10 ;  /* 0x8000000a6f097220 */ /* 0x000fe20000410000 */
[----:B------:R-:W-:Y:S01]  /*2ec0*/  ISETP.GT.U32.AND P5, PT, R8, 0xf, PT ;  /* 0x0000000f0800780c */ /* 0x000fe20003fa4070 */
[----:B------:R-:W-:Y:S01]  /*2ed0*/  FMUL.FTZ R8, R107, R3 ;  /* 0x000000036b087220 */ /* 0x000fe20000410000 */
[----:B------:R-:W-:Y:S01]  /*2ee0*/  FADD.FTZ R120, -R135, R120 ;  /* 0x0000007887787221 */ /* 0x000fe20000010100 */
[----:B------:R-:W-:Y:S01]  /*2ef0*/  FADD.FTZ R103, R124, R103 ;  /* 0x000000677c677221 */ /* 0x000fe20000010000 */
[----:B------:R-:W-:Y:S01]  /*2f00*/  FMUL.FTZ R114, R84, R105 ;  /* 0x0000006954727220 */ /* 0x000fe20000410000 */
[----:B------:R-:W-:Y:S01]  /*2f10*/  FFMA.FTZ R8, R99, R2, -R8 ;  /* 0x0000000263087223 */ /* 0x000fe20000010808 */
[C---:B------:R-:W-:Y:S01]  /*2f20*/  FMUL.FTZ R104, R118.reuse, -R120 ;  /* 0x8000007876687220 */ /* 0x040fe20000410000 */
[-C--:B------:R-:W-:Y:S01]  /*2f30*/  FMUL.FTZ R115, R118, -R103.reuse ;  /* 0x8000006776737220 */ /* 0x080fe20000410000 */
[----:B------:R-:W0:Y:S01]  /*2f40*/  SHFL.UP PT, R127, R127, 0x1, RZ ;  /* 0x042000007f7f7989 */ /* 0x000e2200000e00ff */
[-C--:B------:R-:W-:Y:S01]  /*2f50*/  FMUL.FTZ R11, R111, -R8.reuse ;  /* 0x800000086f0b7220 */ /* 0x080fe20000410000 */
[C---:B------:R-:W-:Y:S01]  /*2f60*/  FFMA.FTZ R9, R110.reuse, R8, -R9 ;  /* 0x000000086e097223 */ /* 0x040fe20000010809 */
[C---:B------:R-:W-:Y:S01]  /*2f70*/  FFMA.FTZ R106, R119.reuse, R103, -R104 ;  /* 0x00000067776a7223 */ /* 0x040fe20000010868 */
[----:B------:R-:W-:Y:S01]  /*2f80*/  FFMA.FTZ R115, R119, R120, R115 ;  /* 0x0000007877737223 */ /* 0x000fe20000010073 */
[----:B------:R-:W-:Y:S01]  /*2f90*/  FFMA.FTZ R11, R110, R10, R11 ;  /* 0x0000000a6e0b7223 */ /* 0x000fe2000001000b */
[----:B------:R-:W-:Y:S01]  /*2fa0*/  FMUL.FTZ R10, R116, -R9 ;  /* 0x80000009740a7220 */ /* 0x000fe20000410000 */
[----:B------:R-:W-:Y:S01]  /*2fb0*/  FADD.FTZ R112, R121, R106 ;  /* 0x0000006a79707221 */ /* 0x000fe20000010000 */
[----:B------:R-:W-:Y:S01]  /*2fc0*/  FMUL.FTZ R120, R86, R113 ;  /* 0x0000007156787220 */ /* 0x000fe20000410000 */
[-C--:B------:R-:W-:Y:S01]  /*2fd0*/  FMUL.FTZ R8, R116, -R11.reuse ;  /* 0x8000000b74087220 */ /* 0x080fe20000410000 */
[----:B------:R-:W-:Y:S01]  /*2fe0*/  FFMA.FTZ R11, R117, R11, R10 ;  /* 0x0000000b750b7223 */ /* 0x000fe2000001000a */
[-C--:B------:R-:W-:Y:S01]  /*2ff0*/  FMUL.FTZ R143, R109, -R112.reuse ;  /* 0x800000706d8f7220 */ /* 0x080fe20000410000 */
[----:B------:R-:W-:Y:S01]  /*3000*/  FADD.FTZ R115, -R120, R115 ;  /* 0x0000007378737221 */ /* 0x000fe20000010100 */
[----:B------:R-:W-:Y:S01]  /*3010*/  FFMA.FTZ R103, R117, R9, -R8 ;  /* 0x0000000975677223 */ /* 0x000fe20000010808 */
[----:B------:R-:W-:Y:S01]  /*3020*/  HFMA2.MMA R9, -RZ, RZ, 0, 0 ;  /* 0x00000000ff097435 */ /* 0x000fe200000001ff */
[----:B------:R-:W-:Y:S01]  /*3030*/  MOV R8, 0x3f800000 ;  /* 0x3f80000000087802 */ /* 0x000fe20000000f00 */
[----:B------:R-:W-:Y:S01]  /*3040*/  FMUL.FTZ R141, R109, -R115 ;  /* 0x800000736d8d7220 */ /* 0x000fe20000410000 */
[----:B------:R-:W-:Y:S01]  /*3050*/  FMUL.FTZ R104, R122, -R103 ;  /* 0x800000677a687220 */ /* 0x000fe20000410000 */
[----:B------:R-:W-:Y:S01]  /*3060*/  FFMA.FTZ R140, R108, R115, R143 ;  /* 0x000000736c8c7223 */ /* 0x000fe2000001008f */
[----:B------:R-:W-:Y:S01]  /*3070*/  FMUL.FTZ R115, R84, R113 ;  /* 0x0000007154737220 */ /* 0x000fe20000410000 */
[----:B------:R-:W-:Y:S01]  /*3080*/  FFMA.FTZ R141, R108, R112, -R141 ;  /* 0x000000706c8d7223 */ /* 0x000fe2000001088d */
[-C--:B------:R-:W-:Y:S01]  /*3090*/  FFMA.FTZ R106, R123, R11.reuse, R104 ;  /* 0x0000000b7b6a7223 */ /* 0x080fe20000010068 */
[----:B------:R-:W-:Y:S01]  /*30a0*/  FMUL.FTZ R104, R122, -R11 ;  /* 0x8000000b7a687220 */ /* 0x000fe20000410000 */
[----:B------:R-:W-:Y:S01]  /*30b0*/  CS2R R10, SRZ ;  /* 0x00000000000a7805 */ /* 0x000fe2000001ff00 */
[----:B------:R-:W-:Y:S01]  /*30c0*/  FADD.FTZ R140, -R115, R140 ;  /* 0x0000008c738c7221 */ /* 0x000fe20000010100 */
[----:B------:R-:W-:Y:S01]  /*30d0*/  FMUL.FTZ R112, R118, -R106 ;  /* 0x8000006a76707220 */ /* 0x000fe20000410000 */
[----:B------:R-:W-:Y:S01]  /*30e0*/  FFMA.FTZ R104, R123, R103, -R104 ;  /* 0x000000677b687223 */ /* 0x000fe20000010868 */
[----:B------:R-:W-:Y:S01]  /*30f0*/  FMUL.FTZ R113, R0, R113 ;  /* 0x0000007100717220 */ /* 0x000fe20000410000 */
[----:B------:R-:W-:Y:S01]  /*3100*/  FMUL.FTZ R142, R102, -R140 ;  /* 0x8000008c668e7220 */ /* 0x000fe20000410000 */
[----:B------:R1:W2:Y:S01]  /*3110*/  @!P0 LDS.128 R8, [R92+0x1770] ;  /* 0x001770005c088984 */ /* 0x0002a20000000c00 */
[-C--:B------:R-:W-:Y:S01]  /*3120*/  FMUL.FTZ R103, R118, -R104.reuse ;  /* 0x8000006876677220 */ /* 0x080fe20000410000 */
[C---:B------:R-:W-:Y:S01]  /*3130*/  FFMA.FTZ R112, R119.reuse, R104, -R112 ;  /* 0x0000006877707223 */ /* 0x040fe20000010870 */
[----:B------:R-:W-:Y:S01]  /*3140*/  FADD.FTZ R104, R114, R141 ;  /* 0x0000008d72687221 */ /* 0x000fe20000010000 */
[----:B------:R-:W3:Y:S01]  /*3150*/  SHFL.UP PT, R139, R139, 0x1, RZ ;  /* 0x042000008b8b7989 */ /* 0x000ee200000e00ff */
[----:B------:R-:W-:Y:S01]  /*3160*/  FFMA.FTZ R103, R119, R106, R103 ;  /* 0x0000006a77677223 */ /* 0x000fe20000010067 */
[----:B------:R-:W-:Y:S01]  /*3170*/  FMUL.FTZ R143, R109, -R112 ;  /* 0x800000706d8f7220 */ /* 0x000fe20000410000 */
[-C--:B------:R-:W-:Y:S01]  /*3180*/  FFMA.FTZ R145, R101, R104.reuse, -R142 ;  /* 0x0000006865917223 */ /* 0x080fe2000001088e */
[----:B------:R-:W4:Y:S01]  /*3190*/  SHFL.UP PT, R128, R128, 0x1, RZ ;  /* 0x0420000080807989 */ /* 0x000f2200000e00ff */
[-C--:B------:R-:W-:Y:S01]  /*31a0*/  FMUL.FTZ R141, R109, -R103.reuse ;  /* 0x800000676d8d7220 */ /* 0x080fe20000410000 */
[----:B------:R-:W-:Y:S01]  /*31b0*/  FFMA.FTZ R143, R108, R103, R143 ;  /* 0x000000676c8f7223 */ /* 0x000fe2000001008f */
[----:B------:R-:W-:Y:S01]  /*31c0*/  FMUL.FTZ R103, R102, -R104 ;  /* 0x8000006866677220 */ /* 0x000fe20000410000 */
[----:B------:R-:W0:Y:S01]  /*31d0*/  SHFL.UP PT, R126, R126, 0x1, RZ ;  /* 0x042000007e7e7989 */ /* 0x000e2200000e00ff */
[----:B------:R-:W-:Y:S01]  /*31e0*/  FFMA.FTZ R141, R108, R112, -R141 ;  /* 0x000000706c8d7223 */ /* 0x000fe2000001088d */
[----:B------:R-:W-:Y:S01]  /*31f0*/  FMUL.FTZ R106, R102, -R143 ;  /* 0x8000008f666a7220 */ /* 0x000fe20000410000 */
[C---:B------:R-:W-:Y:S01]  /*3200*/  FFMA.FTZ R140, R101.reuse, R140, R103 ;  /* 0x0000008c658c7223 */ /* 0x040fe20000010067 */
[----:B------:R-:W-:Y:S01]  /*3210*/  FMUL.FTZ R112, R0, R105 ;  /* 0x0000006900707220 */ /* 0x000fe20000410000 */
[-C--:B------:R-:W-:Y:S01]  /*3220*/  FMUL.FTZ R104, R102, -R141.reuse ;  /* 0x8000008d66687220 */ /* 0x080fe20000410000 */
[----:B------:R-:W-:Y:S01]  /*3230*/  FFMA.FTZ R103, R101, R141, -R106 ;  /* 0x0000008d65677223 */ /* 0x000fe2000001086a */
[----:B------:R-:W-:Y:S01]  /*3240*/  FADD.FTZ R106, -R113, R140 ;  /* 0x0000008c716a7221 */ /* 0x000fe20000010100 */
[----:B------:R-:W-:Y:S01]  /*3250*/  FADD.FTZ R105, R112, R145 ;  /* 0x0000009170697221 */ /* 0x000fe20000010000 */
[----:B------:R-:W-:-:S02]  /*3260*/  FFMA.FTZ R104, R101, R143, R104 ;  /* 0x0000008f65687223 */ /* 0x000fc40000010068 */
[----:B------:R1:W0:Y:S04]  /*3270*/  SHFL.DOWN PT, R143, R103, 0x1, 0x1f ;  /* 0x08201f00678f7f89 */ /* 0x00022800000e0000 */
[----:B------:R1:W0:Y:S04]  /*3280*/  SHFL.DOWN PT, R145, R104, 0x1, 0x1f ;  /* 0x08201f0068917f89 */ /* 0x00022800000e0000 */
[----:B------:R1:W0:Y:S04]  /*3290*/  SHFL.DOWN PT, R141, R105, 0x1, 0x1f ;  /* 0x08201f00698d7f89 */ /* 0x00022800000e0000 */
[----:B------:R1:W0:Y:S01]  /*32a0*/  SHFL.DOWN PT, R147, R106, 0x1, 0x1f ;  /* 0x08201f006a937f89 */ /* 0x00022200000e0000 */
[----:B---34-:R-:W-:Y:S05]  /*32b0*/  @!P6 BRA `(.L_x_16549) ;  /* 0x00000000002ce947 */ /* 0x018fea0003800000 */
        /* <DEDUP_REMOVED lines=11> */
.L_x_16549:
[----:B------:R-:W-:Y:S05]  /*3370*/  BSYNC B0 ;  /* 0x0000000000007941 */ /* 0x000fea0003800000 */
.L_x_16548:
[----:B0-----:R0:W3:Y:S01]  /*3380*/  SHFL.DOWN PT, R143, R103, 0x2, 0x1f ;  /* 0x08401f00678f7f89 */ /* 0x0010e200000e0000 */
[----:B------:R-:W-:Y:S03]  /*3390*/  BSSY B0, `(.L_x_16550) ;  /* 0x0000010000007945 */ /* 0x000fe60003800000 */
[----:B------:R0:W4:Y:S04]  /*33a0*/  SHFL.DOWN PT, R145, R104, 0x2, 0x1f ;  /* 0x08401f0068917f89 */ /* 0x00012800000e0000 */
[----:B------:R0:W0:Y:S04]  /*33b0*/  SHFL.DOWN PT, R141, R105, 0x2, 0x1f ;  /* 0x08401f00698d7f89 */ /* 0x00002800000e0000 */
[----:B------:R0:W0:Y:S01]  /*33c0*/  SHFL.DOWN PT, R147, R106, 0x2, 0x1f ;  /* 0x08401f006a937f89 */ /* 0x00002200000e0000 */
[----:B------:R-:W-:Y:S05]  /*33d0*/  @P2 BRA `(.L_x_16551) ;  /* 0x00000000002c2947 */ /* 0x000fea0003800000 */
[C---:B0-----:R-:W-:Y:S01]  /*33e0*/  FMUL.FTZ R142, R104.reuse, R147 ;  /* 0x00000093688e7220 */ /* 0x041fe20000410000 */
[C---:B----4-:R-:W-:Y:S01]  /*33f0*/  FMUL.FTZ R140, R104.reuse, R145 ;  /* 0x00000091688c7220 */ /* 0x050fe20000410000 */
[C---:B------:R-:W-:Y:S01]  /*3400*/  FMUL.FTZ R144, R104.reuse, R141 ;  /* 0x0000008d68907220 */ /* 0x040fe20000410000 */
        /* <DEDUP_REMOVED lines=8> */
.L_x_16551:
[----:B------:R-:W-:Y:S05]  /*3490*/  BSYNC B0 ;  /* 0x0000000000007941 */ /* 0x000fea0003800000 */
.L_x_16550:
[----:B---3--:R3:W1:Y:S01]  /*34a0*/  SHFL.DOWN PT, R143, R103, 0x4, 0x1f ;  /* 0x08801f00678f7f89 */ /* 0x00866200000e0000 */
[----:B------:R-:W-:Y:S03]  /*34b0*/  BSSY B0, `(.L_x_16552) ;  /* 0x0000010000007945 */ /* 0x000fe60003800000 */
[----:B----4-:R3:W4:Y:S04]  /*34c0*/  SHFL.DOWN PT, R145, R104, 0x4, 0x1f ;  /* 0x08801f0068917f89 */ /* 0x01072800000e0000 */
[----:B0-----:R3:W0:Y:S04]  /*34d0*/  SHFL.DOWN PT, R141, R105, 0x4, 0x1f ;  /* 0x08801f00698d7f89 */ /* 0x00162800000e0000 */
        /* <DEDUP_REMOVED lines=13> */
.L_x_16553:
[----:B------:R-:W-:Y:S05]  /*35b0*/  BSYNC B0 ;  /* 0x0000000000007941 */ /* 0x000fea0003800000 */
.L_x_16552:
[----:B-1----:R1:W1:Y:S01]  /*35c0*/  SHFL.DOWN PT, R143, R103, 0x8, 0x1f ;  /* 0x09001f00678f7f89 */ /* 0x00226200000e0000 */
[----:B------:R-:W-:Y:S03]  /*35d0*/  BSSY B0, `(.L_x_16554) ;  /* 0x0000010000007945 */ /* 0x000fe60003800000 */
[----:B----4-:R4:W1:Y:S04]  /*35e0*/  SHFL.DOWN PT, R145, R104, 0x8, 0x1f ;  /* 0x09001f0068917f89 */ /* 0x01086800000e0000 */
[----:B0-----:R4:W0:Y:S04]  /*35f0*/  SHFL.DOWN PT, R141, R105, 0x8, 0x1f ;  /* 0x09001f00698d7f89 */ /* 0x00182800000e0000 */
[----:B------:R4:W0:Y:S01]  /*3600*/  SHFL.DOWN PT, R147, R106, 0x8, 0x1f ;  /* 0x09001f006a937f89 */ /* 0x00082200000e0000 */
[----:B------:R-:W-:Y:S05]  /*3610*/  @P4 BRA `(.L_x_16555) ;  /* 0x00000000002c4947 */ /* 0x000fea0003800000 */
[C---:B0-----:R-:W-:Y:S01]  /*3620*/  FMUL.FTZ R142, R104.reuse, R147 ;  /* 0x00000093688e7220 */ /* 0x041fe20000410000 */
[C---:B-1----:R-:W-:Y:S01]  /*3630*/  FMUL.FTZ R140, R104.reuse, R145 ;  /* 0x00000091688c7220 */ /* 0x042fe20000410000 */
[C---:B------:R-:W-:Y:S01]  /*3640*/  FMUL.FTZ R144, R104.reuse, R141 ;  /* 0x0000008d68907220 */ /* 0x040fe20000410000 */
[----:B---34-:R-:W-:Y:S01]  /*3650*/  FMUL.FTZ R104, R104, R143 ;  /* 0x0000008f68687220 */ /* 0x018fe20000410000 */
[C---:B------:R-:W-:Y:S01]  /*3660*/  FFMA.FTZ R142, R103.reuse, R141, -R142 ;  /* 0x0000008d678e7223 */ /* 0x040fe2000001088e */
[C---:B------:R-:W-:Y:S01]  /*3670*/  FFMA.FTZ R140, R103.reuse, R143, -R140 ;  /* 0x0000008f678c7223 */ /* 0x040fe2000001088c */
[C---:B------:R-:W-:Y:S01]  /*3680*/  FFMA.FTZ R141, R103.reuse, R147, R144 ;  /* 0x00000093678d7223 */ /* 0x040fe20000010090 */
[----:B------:R-:W-:Y:S01]  /*3690*/  FFMA.FTZ R104, R103, R145, R104 ;  /* 0x0000009167687223 */ /* 0x000fe20000010068 */
[----:B------:R-:W-:Y:S02]  /*36a0*/  FADD.FTZ R105, R105, R142 ;  /* 0x0000008e69697221 */ /* 0x000fe40000010000 */
[----:B------:R-:W-:Y:S01]  /*36b0*/  FADD.FTZ R106, R106, R141 ;  /* 0x0000008d6a6a7221 */ /* 0x000fe20000010000 */
[----:B------:R-:W-:-:S07]  /*36c0*/  MOV R103, R140 ;  /* 0x0000008c00677202 */ /* 0x000fce0000000f00 */
.L_x_16555:
[----:B------:R-:W-:Y:S05]  /*36d0*/  BSYNC B0 ;  /* 0x0000000000007941 */ /* 0x000fea0003800000 */
.L_x_16554:
        /* <DEDUP_REMOVED lines=17> */
.L_x_16557:
[----:B------:R-:W-:Y:S05]  /*37f0*/  BSYNC B0 ;  /* 0x0000000000007941 */ /* 0x000fea0003800000 */
.L_x_16556:
[----:B------:R-:W-:Y:S01]  /*3800*/  SHFL.DOWN PT, R146, R104, 0x1, 0x1f ;  /* 0x08201f0068927f89 */ /* 0x000fe200000e0000 */
[----:B------:R-:W-:Y:S01]  /*3810*/  ISETP.NE.AND P2, PT, R55, 0x1f, PT ;  /* 0x0000001f3700780c */ /* 0x000fe20003f45270 */
[CC--:B------:R-:W-:Y:S01]  /*3820*/  FMUL.FTZ R140, R139.reuse, R15.reuse ;  /* 0x0000000f8b8c7220 */ /* 0x0c0fe20000410000 */
[-C--:B------:R-:W-:Y:S01]  /*3830*/  FMUL.FTZ R142, R139, R14.reuse ;  /* 0x0000000e8b8e7220 */ /* 0x080fe20000410000 */
[----:B-12---:R-:W1:Y:S01]  /*3840*/  SHFL.IDX PT, R143, R11, RZ, 0x1f ;  /* 0x00001fff0b8f7589 */ /* 0x006e6200000e0000 */
[----:B------:R-:W-:Y:S01]  /*3850*/  ISETP.GT.AND P0, PT, R53, 0x1e, PT ;  /* 0x0000001e3500780c */ /* 0x000fe20003f04270 */
[C---:B------:R-:W-:Y:S01]  /*3860*/  FFMA.FTZ R139, R127.reuse, R14, -R140 ;  /* 0x0000000e7f8b7223 */ /* 0x040fe2000001088c */
[----:B------:R-:W-:Y:S01]  /*3870*/  FFMA.FTZ R127, R127, R15, R142 ;  /* 0x0000000f7f7f7223 */ /* 0x000fe2000001008e */
[----:B0-----:R-:W0:Y:S01]  /*3880*/  SHFL.IDX PT, R141, R10, RZ, 0x1f ;  /* 0x00001fff0a8d7589 */ /* 0x001e2200000e0000 */
[----:B------:R-:W-:Y:S01]  /*3890*/  ISETP.GT.AND P3, PT, R53, 0x1d, PT ;  /* 0x0000001d3500780c */ /* 0x000fe20003f64270 */
[----:B------:R-:W-:Y:S01]  /*38a0*/  @P1 FADD.FTZ R14, R128, R139 ;  /* 0x0000008b800e1221 */ /* 0x000fe20000010000 */
[----:B------:R-:W-:Y:S01]  /*38b0*/  @P1 FADD.FTZ R15, R126, R127 ;  /* 0x0000007f7e0f1221 */ /* 0x000fe20000010000 */
[----:B------:R-:W2:Y:S01]  /*38c0*/  SHFL.DOWN PT, R145, R103, 0x1, 0x1f ;  /* 0x08201f0067917f89 */ /* 0x000ea200000e0000 */
[----:B------:R-:W-:Y:S01]  /*38d0*/  ISETP.NE.AND P4, PT, R55, RZ, PT ;  /* 0x000000ff3700720c */ /* 0x000fe20003f85270 */
[C---:B------:R-:W-:Y:S01]  /*38e0*/  FMUL.FTZ R127, R13.reuse, R14 ;  /* 0x0000000e0d7f7220 */ /* 0x040fe20000410000 */
[----:B------:R-:W-:Y:S01]  /*38f0*/  FMUL.FTZ R13, R13, R15 ;  /* 0x0000000f0d0d7220 */ /* 0x000fe20000410000 */
[----:B------:R-:W5:Y:S01]  /*3900*/  SHFL.DOWN PT, R147, R105, 0x1, 0x1f ;  /* 0x08201f0069937f89 */ /* 0x000f6200000e0000 */
[----:B------:R-:W-:Y:S03]  /*3910*/  BSSY B0, `(.L_x_16558) ;  /* 0x000015b000007945 */ /* 0x000fe60003800000 */
[----:B------:R-:W5:Y:S04]  /*3920*/  SHFL.DOWN PT, R149, R106, 0x1, 0x1f ;  /* 0x08201f006a957f89 */ /* 0x000f6800000e0000 */
[----:B---3--:R-:W-:Y:S01]  /*3930*/  SHFL.IDX PT, R103, R103, RZ, 0x1f ;  /* 0x00001fff67677589 */ /* 0x008fe200000e0000 */
[----:B-1----:R-:W-:-:S03]  /*3940*/  @P2 FMUL.FTZ R144, R146, R143 ;  /* 0x0000008f92902220 */ /* 0x002fc60000410000 */
[----:B----4-:R-:W-:Y:S01]  /*3950*/  SHFL.IDX PT, R105, R105, RZ, 0x1f ;  /* 0x00001fff69697589 */ /* 0x010fe200000e0000 */
[----:B0-----:R-:W-:-:S03]  /*3960*/  @P2 FMUL.FTZ R146, R146, R141 ;  /* 0x0000008d92922220 */ /* 0x001fc60000410000 */
[----:B------:R-:W-:Y:S01]  /*3970*/  SHFL.IDX PT, R106, R106, RZ, 0x1f ;  /* 0x00001fff6a6a7589 */ /* 0x000fe200000e0000 */
[C---:B--2---:R-:W-:Y:S01]  /*3980*/  @P2 FFMA.FTZ R144, R145.reuse, R141, -R144 ;  /* 0x0000008d91902223 */ /* 0x044fe20000010890 */
[----:B------:R-:W-:-:S03]  /*3990*/  @P2 FFMA.FTZ R146, R145, R143, R146 ;  /* 0x0000008f91922223 */ /* 0x000fc60000010092 */
[----:B-----5:R-:W-:Y:S01]  /*39a0*/  @P2 FADD.FTZ R141, R147, R144 ;  /* 0x00000090938d2221 */ /* 0x020fe20000010000 */
[----:B------:R-:W-:-:S03]  /*39b0*/  @P2 FADD.FTZ R143, R149, R146 ;  /* 0x00000092958f2221 */ /* 0x000fc60000010000 */
[-C--:B------:R-:W-:Y:S01]  /*39c0*/  FMUL.FTZ R128, R141, -R3.reuse ;  /* 0x800000038d807220 */ /* 0x080fe20000410000 */
[C---:B------:R-:W-:Y:S01]  /*39d0*/  FMUL.FTZ R126, R143.reuse, -R3 ;  /* 0x800000038f7e7220 */ /* 0x040fe20000410000 */
[C---:B------:R-:W-:Y:S01]  /*39e0*/  FFMA.FTZ R3, R12.reuse, R15, R127 ;  /* 0x0000000f0c037223 */ /* 0x040fe2000001007f */
[----:B------:R-:W-:Y:S01]  /*39f0*/  FFMA.FTZ R12, R12, R14, -R13 ;  /* 0x0000000e0c0c7223 */ /* 0x000fe2000001080d */
[-C--:B------:R-:W-:Y:S01]  /*3a00*/  FFMA.FTZ R143, R143, R2.reuse, R128 ;  /* 0x000000028f8f7223 */ /* 0x080fe20000010080 */
[----:B------:R-:W-:Y:S01]  /*3a10*/  FFMA.FTZ R141, R141, R2, -R126 ;  /* 0x000000028d8d7223 */ /* 0x000fe2000001087e */
[----:B------:R-:W-:Y:S01]  /*3a20*/  FADD.FTZ R3, RZ, R3 ;  /* 0x00000003ff037221 */ /* 0x000fe20000010000 */
[----:B------:R-:W-:Y:S01]  /*3a30*/  FADD.FTZ R13, R125, R12 ;  /* 0x0000000c7d0d7221 */ /* 0x000fe20000010000 */
[----:B------:R-:W-:Y:S01]  /*3a40*/  FADD.FTZ R126, -R136, R143 ;  /* 0x0000008f887e7221 */ /* 0x000fe20000010100 */
[----:B------:R-:W-:Y:S01]  /*3a50*/  FADD.FTZ R2, R138, R141 ;  /* 0x0000008d8a027221 */ /* 0x000fe20000010000 */
[C---:B------:R-:W-:Y:S01]  /*3a60*/  FMUL.FTZ R12, R102.reuse, R3 ;  /* 0x00000003660c7220 */ /* 0x040fe20000410000 */
[-C--:B------:R-:W-:Y:S01]  /*3a70*/  FMUL.FTZ R14, R102, R13.reuse ;  /* 0x0000000d660e7220 */ /* 0x080fe20000410000 */
        /* <DEDUP_REMOVED lines=10> */
[C---:B------:R-:W-:Y:S01]  /*3b20*/  FMUL.FTZ R45, R109.reuse, R15 ;  /* 0x0000000f6d2d7220 */ /* 0x040fe20000410000 */
[----:B------:R-:W-:Y:S01]  /*3b30*/  FMUL.FTZ R12, R109, R125 ;  /* 0x0000007d6d0c7220 */ /* 0x000fe20000410000 */
[C---:B------:R-:W-:Y:S01]  /*3b40*/  FMUL.FTZ R129, R111.reuse, -R127 ;  /* 0x8000007f6f817220 */ /* 0x040fe20000410000 */
[-C--:B------:R-:W-:Y:S01]  /*3b50*/  FMUL.FTZ R14, R111, -R128.reuse ;  /* 0x800000806f0e7220 */ /* 0x080fe20000410000 */
[C---:B------:R-:W-:Y:S01]  /*3b60*/  FFMA.FTZ R45, R108.reuse, R125, R45 ;  /* 0x0000007d6c2d7223 */ /* 0x040fe2000001002d */
[----:B------:R-:W-:Y:S01]  /*3b70*/  FFMA.FTZ R12, R108, R15, -R12 ;  /* 0x0000000f6c0c7223 */ /* 0x000fe2000001080c */
[C---:B------:R-:W-:Y:S01]  /*3b80*/  FFMA.FTZ R130, R110.reuse, R128, R129 ;  /* 0x000000806e827223 */ /* 0x040fe20000010081 */
[----:B------:R-:W-:Y:S01]  /*3b90*/  FFMA.FTZ R139, R110, R127, -R14 ;  /* 0x0000007f6e8b7223 */ /* 0x000fe2000001080e */
[----:B------:R-:W-:Y:S01]  /*3ba0*/  FADD.FTZ R129, RZ, R45 ;  /* 0x0000002dff817221 */ /* 0x000fe20000010000 */
[----:B------:R-:W-:Y:S01]  /*3bb0*/  FFMA.FTZ R12, R65, R44, R12 ;  /* 0x0000002c410c7223 */ /* 0x000fe2000001000c */
        /* <DEDUP_REMOVED lines=15> */
[C---:B------:R-:W-:Y:S01]  /*3cb0*/  FMUL.FTZ R14, R122.reuse, R130 ;  /* 0x000000827a0e7220 */ /* 0x040fe20000410000 */
[C---:B------:R-:W-:Y:S01]  /*3cc0*/  FMUL.FTZ R43, R122.reuse, -R133 ;  /* 0x800000857a2b7220 */ /* 0x040fe20000410000 */
[----:B------:R-:W-:Y:S01]  /*3cd0*/  FMUL.FTZ R122, R122, -R136 ;  /* 0x800000887a7a7220 */ /* 0x000fe20000410000 */
[C---:B------:R-:W-:Y:S01]  /*3ce0*/  FFMA.FTZ R44, R123.reuse, R130, R44 ;  /* 0x000000827b2c7223 */ /* 0x040fe2000001002c */
[C---:B------:R-:W-:Y:S01]  /*3cf0*/  FFMA.FTZ R14, R123.reuse, R139, -R14 ;  /* 0x0000008b7b0e7223 */ /* 0x040fe2000001080e */
        /* <DEDUP_REMOVED lines=32> */
[CC--:B------:R-:W-:Y:S01]  /*3f00*/  FMUL.FTZ R42, R102.reuse, -R115.reuse ;  /* 0x80000073662a7220 */ /* 0x0c0fe20000410000 */
[----:B------:R-:W-:Y:S01]  /*3f10*/  FMUL.FTZ R102, R102, -R114 ;  /* 0x8000007266667220 */ /* 0x000fe20000410000 */
[C---:B------:R-:W-:Y:S01]  /*3f20*/  FFMA.FTZ R41, R99.reuse, R122, -R40 ;  /* 0x0000007a63297223 */ /* 0x040fe20000010828 */
[----:B------:R-:W-:Y:S01]  /*3f30*/  FFMA.FTZ R137, R99, R108, R137 ;  /* 0x0000006c63897223 */ /* 0x000fe20000010089 */
[C---:B------:R-:W-:Y:S01]  /*3f40*/  FFMA.FTZ R43, R101.reuse, R114, -R42 ;  /* 0x00000072652b7223 */ /* 0x040fe2000001082a */
[----:B------:R-:W-:Y:S01]  /*3f50*/  FFMA.FTZ R102, R101, R115, R102 ;  /* 0x0000007365667223 */ /* 0x000fe20000010066 */
[----:B------:R-:W-:-:S02]  /*3f60*/  HADD2.F32 R99, -RZ, R4.H0_H0 ;  /* 0x20000004ff637230 */ /* 0x000fc40000004100 */
[----:B------:R-:W-:Y:S01]  /*3f70*/  FFMA.FTZ R101, R0, R13, RZ ;  /* 0x0000000d00657223 */ /* 0x000fe200000100ff */
[----:B------:R-:W-:Y:S01]  /*3f80*/  FADD.FTZ R112, R112, R43 ;  /* 0x0000002b70707221 */ /* 0x000fe20000010000 */
[----:B------:R-:W-:Y:S01]  /*3f90*/  FADD.FTZ R113, -R113, R102 ;  /* 0x0000006671717221 */ /* 0x000fe20000010100 */
[----:B------:R-:W-:Y:S02]  /*3fa0*/  HADD2.F32 R45, -RZ, R4.H1_H1 ;  /* 0x30000004ff2d7230 */ /* 0x000fe40000004100 */
[----:B------:R-:W-:Y:S01]  /*3fb0*/  FFMA.FTZ R43, R84, R15, R101 ;  /* 0x0000000f542b7223 */ /* 0x000fe20000010065 */
[C---:B------:R-:W-:Y:S01]  /*3fc0*/  FMUL.FTZ R102, R66.reuse, R112 ;  /* 0x0000007042667220 */ /* 0x040fe20000410000 */
[----:B------:R-:W-:Y:S01]  /*3fd0*/  FFMA.FTZ R101, -R66, R99, R13 ;  /* 0x0000006342657223 */ /* 0x000fe2000001010d */
[----:B------:R-:W-:Y:S01]  /*3fe0*/  FMUL.FTZ R107, R68, R114 ;  /* 0x00000072446b7220 */ /* 0x000fe20000410000 */
[----:B------:R-:W-:Y:S01]  /*3ff0*/  FMUL.FTZ R40, R66, R113 ;  /* 0x0000007142287220 */ /* 0x000fe20000410000 */
[----:B------:R-:W-:Y:S01]  /*4000*/  FMUL.FTZ R42, R3, R102 ;  /* 0x00000066032a7220 */ /* 0x000fe20000410000 */
[----:B------:R-:W-:Y:S01]  /*4010*/  FFMA.FTZ R110, -R68, R45, R15 ;  /* 0x0000002d446e7223 */ /* 0x000fe2000001010f */
[----:B------:R-:W-:-:S02]  /*4020*/  HADD2.F32 R44, -RZ, R5.H0_H0 ;  /* 0x20000005ff2c7230 */ /* 0x000fc40000004100 */
[----:B------:R-:W-:Y:S01]  /*4030*/  FMUL.FTZ R13, R68, R115 ;  /* 0x00000073440d7220 */ /* 0x000fe20000410000 */
[----:B------:R-:W-:Y:S01]  /*4040*/  FMUL.FTZ R15, R125, R107 ;  /* 0x0000006b7d0f7220 */ /* 0x000fe20000410000 */
[-C--:B------:R-:W-:Y:S01]  /*4050*/  FFMA.FTZ R42, R101, R40.reuse, -R42 ;  /* 0x00000028652a7223 */ /* 0x080fe2000001082a */
[----:B------:R-:W-:Y:S01]  /*4060*/  FMUL.FTZ R40, R3, R40 ;  /* 0x0000002803287220 */ /* 0x000fe20000410000 */
[----:B------:R-:W-:Y:S01]  /*4070*/  FFMA.FTZ R138, R86, R12, R43 ;  /* 0x0000000c568a7223 */ /* 0x000fe2000001002b */
[CC--:B------:R-:W-:Y:S01]  /*4080*/  FFMA.FTZ R15, R110.reuse, R13.reuse, -R15 ;  /* 0x0000000d6e0f7223 */ /* 0x0c0fe2000001080f */
[----:B------:R-:W-:Y:S01]  /*4090*/  FFMA.FTZ R109, -R65, R44, R12 ;  /* 0x0000002c416d7223 */ /* 0x000fe2000001010c */
[----:B------:R-:W-:Y:S01]  /*40a0*/  FMUL.FTZ R13, R125, R13 ;  /* 0x0000000d7d0d7220 */ /* 0x000fe20000410000 */
[----:B------:R-:W-:Y:S01]  /*40b0*/  FFMA.FTZ R40, R101, R102, R40 ;  /* 0x0000006665287223 */ /* 0x000fe20000010028 */
[C---:B------:R-:W-:Y:S01]  /*40c0*/  FMUL.FTZ R12, R65.reuse, R120 ;  /* 0x00000078410c7220 */ /* 0x040fe20000410000 */
[----:B------:R-:W-:Y:S01]  /*40d0*/  FMUL.FTZ R118, R65, R121 ;  /* 0x0000007941767220 */ /* 0x000fe20000410000 */
[----:B------:R-:W-:Y:S01]  /*40e0*/  FFMA.FTZ R13, R110, R107, R13 ;  /* 0x0000006b6e0d7223 */ /* 0x000fe2000001000d */
[----:B------:R-:W-:Y:S01]  /*40f0*/  FADD.FTZ R40, RZ, R40 ;  /* 0x00000028ff287221 */ /* 0x000fe20000010000 */
[C---:B------:R-:W-:Y:S01]  /*4100*/  FMUL.FTZ R140, R129.reuse, R12 ;  /* 0x0000000c818c7220 */ /* 0x040fe20000410000 */
[-C--:B------:R-:W-:Y:S01]  /*4110*/  FMUL.FTZ R111, R129, R118.reuse ;  /* 0x00000076816f7220 */ /* 0x080fe20000410000 */
[----:B------:R-:W-:Y:S01]  /*4120*/  FADD.FTZ R42, RZ, R42 ;  /* 0x0000002aff2a7221 */ /* 0x000fe20000010000 */
[----:B------:R-:W-:Y:S01]  /*4130*/  FADD.FTZ R40, R40, R13 ;  /* 0x0000000d28287221 */ /* 0x000fe20000010000 */
[C---:B------:R-:W-:Y:S01]  /*4140*/  FFMA.FTZ R43, R109.reuse, R118, R140 ;  /* 0x000000766d2b7223 */ /* 0x040fe2000001008c */
[----:B------:R-:W-:Y:S01]  /*4150*/  FFMA.FTZ R12, R109, R12, -R111 ;  /* 0x0000000c6d0c7223 */ /* 0x000fe2000001086f */
[----:B------:R-:W-:Y:S01]  /*4160*/  FADD.FTZ R15, R42, R15 ;  /* 0x0000000f2a0f7221 */ /* 0x000fe20000010000 */
[----:B------:R-:W-:Y:S01]  /*4170*/  FFMA.FTZ R13, R74, R39, R41 ;  /* 0x000000274a0d7223 */ /* 0x000fe20000010029 */
[----:B------:R-:W-:Y:S01]  /*4180*/  FFMA.FTZ R41, R87, R139, R138 ;  /* 0x0000008b57297223 */ /* 0x000fe2000001008a */
[----:B------:R-:W-:Y:S01]  /*4190*/  FADD.FTZ R40, R40, R43 ;  /* 0x0000002b28287221 */ /* 0x000fe20000010000 */
[----:B------:R-:W-:Y:S01]  /*41a0*/  FADD.FTZ R39, R15, R12 ;  /* 0x0000000c0f277221 */ /* 0x000fe20000010000 */
[----:B------:R-:W-:-:S02]  /*41b0*/  HADD2.F32 R42, -RZ, R6.H0_H0 ;  /* 0x20000006ff2a7230 */ /* 0x000fc40000004100 */
[----:B------:R-:W-:Y:S01]  /*41c0*/  FFMA.FTZ R12, R88, R14, R41 ;  /* 0x0000000e580c7223 */ /* 0x000fe20000010029 */
[----:B------:R-:W-:Y:S02]  /*41d0*/  HADD2.F32 R43, -RZ, R5.H1_H1 ;  /* 0x30000005ff2b7230 */ /* 0x000fe40000004100 */
        /* <DEDUP_REMOVED lines=8> */
[----:B------:R-:W-:-:S02]  /*4260*/  HADD2.F32 R41, -RZ, R6.H1_H1 ;  /* 0x30000006ff297230 */ /* 0x000fc40000004100 */
[----:B------:R-:W-:Y:S01]  /*4270*/  FFMA.FTZ R15, R0, -R3, RZ ;  /* 0x80000003000f7223 */ /* 0x000fe200000100ff */
[-C--:B------:R-:W-:Y:S01]  /*4280*/  FFMA.FTZ R142, R139, R12.reuse, -R14 ;  /* 0x0000000c8b8e7223 */ /* 0x080fe2000001080e */
[----:B------:R-:W-:Y:S01]  /*4290*/  FMUL.FTZ R12, R130, R12 ;  /* 0x0000000c820c7220 */ /* 0x000fe20000410000 */
[----:B------:R-:W-:Y:S01]  /*42a0*/  FMUL.FTZ R14, R67, R136 ;  /* 0x00000088430e7220 */ /* 0x000fe20000410000 */
[C---:B------:R-:W-:Y:S01]  /*42b0*/  FMUL.FTZ R145, R72.reuse, R131 ;  /* 0x0000008348917220 */ /* 0x040fe20000410000 */
[C---:B------:R-:W-:Y:S01]  /*42c0*/  FFMA.FTZ R117, -R72.reuse, R41, R117 ;  /* 0x0000002948757223 */ /* 0x040fe20000010175 */
[----:B------:R-:W-:Y:S01]  /*42d0*/  FFMA.FTZ R141, R139, R111, R12 ;  /* 0x0000006f8b8d7223 */ /* 0x000fe2000001000c */
[-C--:B------:R-:W-:Y:S01]  /*42e0*/  FFMA.FTZ R144, R119, R14.reuse, -R144 ;  /* 0x0000000e77907223 */ /* 0x080fe20000010890 */
[----:B------:R-:W-:Y:S01]  /*42f0*/  FMUL.FTZ R14, R123, R14 ;  /* 0x0000000e7b0e7220 */ /* 0x000fe20000410000 */
[----:B------:R-:W-:Y:S01]  /*4300*/  FMUL.FTZ R140, R72, R132 ;  /* 0x00000084488c7220 */ /* 0x000fe20000410000 */
[----:B------:R-:W-:Y:S01]  /*4310*/  FADD.FTZ R40, R40, R141 ;  /* 0x0000008d28287221 */ /* 0x000fe20000010000 */
[----:B------:R-:W-:Y:S01]  /*4320*/  FFMA.FTZ R15, R84, -R125, R15 ;  /* 0x8000007d540f7223 */ /* 0x000fe2000001000f */
[----:B------:R-:W-:Y:S01]  /*4330*/  FFMA.FTZ R141, R119, R138, R14 ;  /* 0x0000008a778d7223 */ /* 0x000fe2000001000e */
[C---:B------:R-:W-:Y:S01]  /*4340*/  FMUL.FTZ R146, R116.reuse, R145 ;  /* 0x0000009174927220 */ /* 0x040fe20000410000 */
[-C--:B------:R-:W-:Y:S01]  /*4350*/  FMUL.FTZ R12, R116, R140.reuse ;  /* 0x0000008c740c7220 */ /* 0x080fe20000410000 */
[----:B------:R-:W-:Y:S01]  /*4360*/  FFMA.FTZ R14, R86, -R129, R15 ;  /* 0x80000081560e7223 */ /* 0x000fe2000001000f */
[----:B------:R-:W-:Y:S01]  /*4370*/  FADD.FTZ R141, R40, R141 ;  /* 0x0000008d288d7221 */ /* 0x000fe20000010000 */
[----:B------:R-:W-:Y:S01]  /*4380*/  FFMA.FTZ R146, R117, R140, R146 ;  /* 0x0000008c75927223 */ /* 0x000fe20000010092 */
[----:B------:R-:W-:Y:S01]  /*4390*/  FADD.FTZ R39, R39, R142 ;  /* 0x0000008e27277221 */ /* 0x000fe20000010000 */
[----:B------:R-:W-:Y:S01]  /*43a0*/  FFMA.FTZ R15, R87, -R130, R14 ;  /* 0x80000082570f7223 */ /* 0x000fe2000001000e */
[----:B------:R-:W-:-:S02]  /*43b0*/  HADD2.F32 R40, -RZ, R7.H0_H0 ;  /* 0x20000007ff287230 */ /* 0x000fc40000004100 */
[----:B------:R-:W-:Y:S01]  /*43c0*/  FADD.FTZ R146, R141, R146 ;  /* 0x000000928d927221 */ /* 0x000fe20000010000 */
[----:B------:R-:W-:Y:S01]  /*43d0*/  FMUL.FTZ R141, R69, R127 ;  /* 0x0000007f458d7220 */ /* 0x000fe20000410000 */
[----:B------:R-:W-:Y:S01]  /*43e0*/  FFMA.FTZ R12, R117, R145, -R12 ;  /* 0x00000091750c7223 */ /* 0x000fe2000001080c */
[----:B------:R-:W-:Y:S01]  /*43f0*/  FADD.FTZ R145, R39, R144 ;  /* 0x0000009027917221 */ /* 0x000fe20000010000 */
[----:B------:R-:W-:Y:S01]  /*4400*/  FFMA.FTZ R14, R88, -R123, R15 ;  /* 0x8000007b580e7223 */ /* 0x000fe2000001000f */
[----:B------:R-:W-:Y:S01]  /*4410*/  FFMA.FTZ R144, R90, R122, R143 ;  /* 0x0000007a5a907223 */ /* 0x000fe2000001008f */
[C---:B------:R-:W-:Y:S01]  /*4420*/  FFMA.FTZ R122, -R69.reuse, R40, R122 ;  /* 0x00000028457a7223 */ /* 0x040fe2000001017a */
[----:B------:R-:W-:Y:S01]  /*4430*/  FMUL.FTZ R15, R69, R128 ;  /* 0x00000080450f7220 */ /* 0x000fe20000410000 */
[----:B------:R-:W-:Y:S01]  /*4440*/  FMUL.FTZ R143, R108, R141 ;  /* 0x0000008d6c8f7220 */ /* 0x000fe20000410000 */
[----:B------:R-:W-:Y:S02]  /*4450*/  HADD2.F32 R39, -RZ, R7.H1_H1 ;  /* 0x30000007ff277230 */ /* 0x000fe40000004100 */
[----:B------:R-:W-:Y:S01]  /*4460*/  FADD.FTZ R137, RZ, R137 ;  /* 0x00000089ff897221 */ /* 0x000fe20000010000 */
[----:B------:R-:W-:Y:S01]  /*4470*/  FMUL.FTZ R142, R74, R2 ;  /* 0x000000024a8e7220 */ /* 0x000fe20000410000 */
[----:B------:R-:W-:Y:S01]  /*4480*/  FFMA.FTZ R147, R122, R15, -R143 ;  /* 0x0000000f7a937223 */ /* 0x000fe2000001088f */
[C---:B------:R-:W-:Y:S01]  /*4490*/  FMUL.FTZ R148, R74.reuse, R126 ;  /* 0x0000007e4a947220 */ /* 0x040fe20000410000 */
[----:B------:R-:W-:Y:S01]  /*44a0*/  FFMA.FTZ R143, -R74, R39, R13 ;  /* 0x000000274a8f7223 */ /* 0x000fe2000001010d */
[----:B------:R-:W-:Y:S01]  /*44b0*/  FMUL.FTZ R150, R137, R142 ;  /* 0x0000008e89967220 */ /* 0x000fe20000410000 */
[----:B------:R-:W-:Y:S01]  /*44c0*/  FMUL.FTZ R15, R108, R15 ;  /* 0x0000000f6c0f7220 */ /* 0x000fe20000410000 */
[----:B------:R-:W-:Y:S01]  /*44d0*/  FADD.FTZ R12, R145, R12 ;  /* 0x0000000c910c7221 */ /* 0x000fe20000010000 */
[----:B------:R-:W-:Y:S01]  /*44e0*/  FFMA.FTZ R144, R91, R13, R144 ;  /* 0x0000000d5b907223 */ /* 0x000fe20000010090 */
[----:B------:R-:W-:Y:S01]  /*44f0*/  FFMA.FTZ R145, R143, R148, -R150 ;  /* 0x000000948f917223 */ /* 0x000fe20000010896 */
[----:B------:R-:W-:Y:S01]  /*4500*/  FFMA.FTZ R15, R122, R141, R15 ;  /* 0x0000008d7a0f7223 */ /* 0x000fe2000001000f */
[----:B------:R-:W-:Y:S01]  /*4510*/  FFMA.FTZ R13, R89, -R116, R14 ;  /* 0x80000074590d7223 */ /* 0x000fe2000001000e */
[----:B------:R-:W-:Y:S01]  /*4520*/  FMUL.FTZ R148, R137, R148 ;  /* 0x0000009489947220 */ /* 0x000fe20000410000 */
[----:B------:R-:W-:Y:S01]  /*4530*/  FADD.FTZ R12, R12, R147 ;  /* 0x000000930c0c7221 */ /* 0x000fe20000010000 */
[----:B------:R-:W-:Y:S01]  /*4540*/  FADD.FTZ R15, R146, R15 ;  /* 0x0000000f920f7221 */ /* 0x000fe20000010000 */
[----:B------:R-:W-:Y:S01]  /*4550*/  FFMA.FTZ R14, R90, -R108, R13 ;  /* 0x8000006c5a0e7223 */ /* 0x000fe2000001000d */
[----:B------:R-:W-:Y:S01]  /*4560*/  FFMA.FTZ R148, R143, R142, R148 ;  /* 0x0000008e8f947223 */ /* 0x000fe20000010094 */
[----:B------:R-:W-:Y:S01]  /*4570*/  FADD.FTZ R147, R12, R145 ;  /* 0x000000910c937221 */ /* 0x000fe20000010000 */
[----:B------:R-:W-:Y:S01]  /*4580*/  FADD.FTZ R36, R141, R36 ;  /* 0x000000248d247221 */ /* 0x000fe20000010000 */
[----:B------:R-:W-:Y:S01]  /*4590*/  FFMA.FTZ R146, R91, -R137, R14 ;  /* 0x800000895b927223 */ /* 0x000fe2000001000e */
        /* <DEDUP_REMOVED lines=15> */
[----:B0-----:R-:W-:-:S02]  /*4690*/  @!P0 FADD.FTZ R14, R14, R145 ;  /* 0x000000910e0e8221 */ /* 0x001fc40000010000 */
[----:B------:R-:W0:Y:S01]  /*46a0*/  SHFL.IDX PT, R145, R104, RZ, 0x1f ;  /* 0x00001fff68917589 */ /* 0x000e2200000e0000 */
[----:B-1----:R-:W-:Y:S01]  /*46b0*/  @!P0 FADD.FTZ R15, R15, R150 ;  /* 0x000000960f0f8221 */ /* 0x002fe20000010000 */
[----:B--2---:R-:W-:-:S04]  /*46c0*/  @!P0 FADD.FTZ R13, R13, R148 ;  /* 0x000000940d0d8221 */ /* 0x004fc80000010000 */
[----:B------:R-:W1:Y:S01]  /*46d0*/  SHFL.DOWN PT, R152, R15, 0x2, 0x1f ;  /* 0x08401f000f987f89 */ /* 0x000e6200000e0000 */
[----:B---3--:R-:W-:-:S03]  /*46e0*/  @!P0 FADD.FTZ R12, R149, R12 ;  /* 0x0000000c950c8221 */ /* 0x008fc60000010000 */
[----:B------:R-:W2:Y:S01]  /*46f0*/  SHFL.DOWN PT, R150, R13, 0x2, 0x1f ;  /* 0x08401f000d967f89 */ /* 0x000ea200000e0000 */
[----:B------:R-:W-:-:S03]  /*4700*/  ISETP.NE.AND P0, PT, R53, RZ, PT ;  /* 0x000000ff3500720c */ /* 0x000fc60003f05270 */
[----:B------:R-:W3:Y:S04]  /*4710*/  SHFL.DOWN PT, R149, R14, 0x2, 0x1f ;  /* 0x08401f000e957f89 */ /* 0x000ee800000e0000 */
[----:B------:R-:W4:Y:S01]  /*4720*/  SHFL.DOWN PT, R147, R12, 0x2, 0x1f ;  /* 0x08401f000c937f89 */ /* 0x000f2200000e0000 */
[----:B0-----:R-:W-:-:S05]  /*4730*/  FMUL.FTZ R144, R145, R11 ;  /* 0x0000000b91907220 */ /* 0x001fca0000410000 */
[----:B------:R-:W0:Y:S01]  /*4740*/  @!P0 S2R R104, SR_CgaCtaId ;  /* 0x0000000000688919 */ /* 0x000e220000008800 */
[-C--:B------:R-:W-:Y:S01]  /*4750*/  FMUL.FTZ R148, R145, R10.reuse ;  /* 0x0000000a91947220 */ /* 0x080fe20000410000 */
[----:B------:R-:W-:Y:S01]  /*4760*/  FFMA.FTZ R146, R103, R10, -R144 ;  /* 0x0000000a67927223 */ /* 0x000fe20000010890 */
[C---:B------:R-:W-:Y:S01]  /*4770*/  FMUL.FTZ R10, R145.reuse, R9 ;  /* 0x00000009910a7220 */ /* 0x040fe20000410000 */
[----:B------:R-:W-:Y:S01]  /*4780*/  FMUL.FTZ R144, R145, R8 ;  /* 0x0000000891907220 */ /* 0x000fe20000410000 */
[----:B-1----:R-:W-:Y:S01]  /*4790*/  @!P3 FADD.FTZ R15, R15, R152 ;  /* 0x000000980f0fb221 */ /* 0x002fe20000010000 */
[----:B------:R-:W-:Y:S01]  /*47a0*/  FFMA.FTZ R11, R103, R11, R148 ;  /* 0x0000000b670b7223 */ /* 0x000fe20000010094 */
[----:B------:R-:W-:Y:S01]  /*47b0*/  FMUL.FTZ R145, R31, R2 ;  /* 0x000000021f917220 */ /* 0x000fe20000410000 */
[----:B------:R-:W-:Y:S01]  /*47c0*/  FFMA.FTZ R8, R103, R8, -R10 ;  /* 0x0000000867087223 */ /* 0x000fe2000001080a */
[----:B--2---:R-:W-:Y:S01]  /*47d0*/  @!P3 FADD.FTZ R13, R13, R150 ;  /* 0x000000960d0db221 */ /* 0x004fe20000010000 */
[----:B------:R-:W1:Y:S01]  /*47e0*/  SHFL.DOWN PT, R152, R15, 0x4, 0x1f ;  /* 0x08801f000f987f89 */ /* 0x000e6200000e0000 */
[----:B------:R-:W-:Y:S01]  /*47f0*/  FFMA.FTZ R9, R103, R9, R144 ;  /* 0x0000000967097223 */ /* 0x000fe20000010090 */
[-C--:B------:R-:W-:Y:S01]  /*4800*/  FFMA.FTZ R148, R30, R126.reuse, -R145 ;  /* 0x0000007e1e947223 */ /* 0x080fe20000010891 */
[----:B---3--:R-:W-:Y:S01]  /*4810*/  @!P3 FADD.FTZ R14, R14, R149 ;  /* 0x000000950e0eb221 */ /* 0x008fe20000010000 */
[----:B------:R-:W2:Y:S01]  /*4820*/  SHFL.DOWN PT, R150, R13, 0x4, 0x1f ;  /* 0x08801f000d967f89 */ /* 0x000ea200000e0000 */
[----:B------:R-:W-:Y:S01]  /*4830*/  FMUL.FTZ R103, R31, R126 ;  /* 0x0000007e1f677220 */ /* 0x000fe20000410000 */
[----:B------:R-:W-:Y:S01]  /*4840*/  FADD.FTZ R10, R105, R146 ;  /* 0x00000092690a7221 */ /* 0x000fe20000010000 */
[----:B----4-:R-:W-:Y:S01]  /*4850*/  @!P3 FADD.FTZ R12, R12, R147 ;  /* 0x000000930c0cb221 */ /* 0x010fe20000010000 */
[----:B------:R-:W3:Y:S01]  /*4860*/  SHFL.DOWN PT, R149, R14, 0x4, 0x1f ;  /* 0x08801f000e957f89 */ /* 0x000ee200000e0000 */
[----:B------:R-:W-:Y:S01]  /*4870*/  ISETP.GT.AND P3, PT, R53, 0x1b, PT ;  /* 0x0000001b3500780c */ /* 0x000fe20003f64270 */
[----:B------:R-:W-:Y:S01]  /*4880*/  FADD.FTZ R11, R106, R11 ;  /* 0x0000000b6a0b7221 */ /* 0x000fe20000010000 */
[----:B------:R-:W-:Y:S01]  /*4890*/  @!P0 MOV R105, 0x400 ;  /* 0x0000040000698802 */ /* 0x000fe20000000f00 */
[----:B------:R-:W4:Y:S01]  /*48a0*/  SHFL.DOWN PT, R147, R12, 0x4, 0x1f ;  /* 0x08801f000c937f89 */ /* 0x000f2200000e0000 */
[----:B------:R-:W-:Y:S01]  /*48b0*/  FMUL.FTZ R148, R137, R148 ;  /* 0x0000009489947220 */ /* 0x000fe20000410000 */
[C---:B------:R-:W-:Y:S01]  /*48c0*/  FFMA.FTZ R106, R30.reuse, R2, R103 ;  /* 0x000000021e6a7223 */ /* 0x040fe20000010067 */
[----:B------:R-:W-:Y:S01]  /*48d0*/  FMUL.FTZ R103, R31, R127 ;  /* 0x0000007f1f677220 */ /* 0x000fe20000410000 */
[----:B------:R5:W-:Y:S02]  /*48e0*/  @!P4 STS.128 [R92+0x1770], R8 ;  /* 0x001770085c00c388 */ /* 0x000be40000000c00 */
[----:B------:R-:W-:Y:S01]  /*48f0*/  FFMA.FTZ R106, R143, R106, R148 ;  /* 0x0000006a8f6a7223 */ /* 0x000fe20000010094 */
[----:B------:R-:W-:Y:S01]  /*4900*/  FFMA.FTZ R103, R30, R128, -R103 ;  /* 0x000000801e677223 */ /* 0x000fe20000010867 */
[----:B0-----:R-:W-:-:S02]  /*4910*/  @!P0 LEA R38, R104, R105, 0x18 ;  /* 0x0000006968268211 */ /* 0x001fc400078ec0ff */
[----:B------:R-:W-:Y:S01]  /*4920*/  FFMA.FTZ R105, R39, R2, R106 ;  /* 0x0000000227697223 */ /* 0x000fe2000001006a */
[----:B------:R-:W-:Y:S01]  /*4930*/  FMUL.FTZ R2, R31, R132 ;  /* 0x000000841f027220 */ /* 0x000fe20000410000 */
[----:B-1----:R-:W-:Y:S01]  /*4940*/  @!P3 FADD.FTZ R15, R15, R152 ;  /* 0x000000980f0fb221 */ /* 0x002fe20000010000 */
[----:B------:R-:W-:Y:S01]  /*4950*/  FMUL.FTZ R103, R108, R103 ;  /* 0x000000676c677220 */ /* 0x000fe20000410000 */
[----:B------:R-:W-:Y:S01]  /*4960*/  FADD.FTZ R34, R105, R34 ;  /* 0x0000002269227221 */ /* 0x000fe20000010000 */
[----:B--2---:R-:W-:Y:S02]  /*4970*/  @!P3 FADD.FTZ R13, R13, R150 ;  /* 0x000000960d0db221 */ /* 0x004fe40000010000 */
[----:B------:R-:W0:Y:S01]  /*4980*/  SHFL.DOWN PT, R104, R15, 0x8, 0x1f ;  /* 0x09001f000f687f89 */ /* 0x000e2200000e0000 */
[----:B---3--:R-:W-:-:S03]  /*4990*/  @!P3 FADD.FTZ R14, R14, R149 ;  /* 0x000000950e0eb221 */ /* 0x008fc60000010000 */
[----:B------:R-:W1:Y:S01]  /*49a0*/  SHFL.DOWN PT, R10, R13, 0x8, 0x1f ;  /* 0x09001f000d0a7f89 */ /* 0x000e6200000e0000 */
[----:B-----5:R-:W-:Y:S01]  /*49b0*/  FMUL.FTZ R9, R31, R128 ;  /* 0x000000801f097220 */ /* 0x020fe20000410000 */
[----:B----4-:R-:W-:Y:S02]  /*49c0*/  @!P3 FADD.FTZ R12, R12, R147 ;  /* 0x000000930c0cb221 */ /* 0x010fe40000010000 */
[----:B------:R-:W2:Y:S01]  /*49d0*/  SHFL.DOWN PT, R141, R14, 0x8, 0x1f ;  /* 0x09001f000e8d7f89 */ /* 0x000ea200000e0000 */
[C---:B------:R-:W-:Y:S01]  /*49e0*/  FFMA.FTZ R11, R30.reuse, R127, R9 ;  /* 0x0000007f1e0b7223 */ /* 0x040fe20000010009 */
[-C--:B------:R-:W-:Y:S01]  /*49f0*/  FFMA.FTZ R9, R30, R131.reuse, -R2 ;  /* 0x000000831e097223 */ /* 0x080fe20000010802 */
[----:B------:R-:W-:Y:S01]  /*4a00*/  ISETP.GT.AND P3, PT, R53, 0x17, PT ;  /* 0x000000173500780c */ /* 0x000fe20003f64270 */
[----:B------:R-:W3:Y:S01]  /*4a10*/  SHFL.DOWN PT, R137, R12, 0x8, 0x1f ;  /* 0x09001f000c897f89 */ /* 0x000ee200000e0000 */
[C---:B------:R-:W-:Y:S01]  /*4a20*/  FMUL.FTZ R131, R31.reuse, R131 ;  /* 0x000000831f837220 */ /* 0x040fe20000410000 */
[----:B------:R-:W-:Y:S01]  /*4a30*/  FFMA.FTZ R11, R122, R11, R103 ;  /* 0x0000000b7a0b7223 */ /* 0x000fe20000010067 */
[----:B------:R-:W-:Y:S01]  /*4a40*/  FMUL.FTZ R116, R116, R9 ;  /* 0x0000000974747220 */ /* 0x000fe20000410000 */
[----:B------:R-:W-:Y:S01]  /*4a50*/  FMUL.FTZ R9, R31, R133 ;  /* 0x000000851f097220 */ /* 0x000fe20000410000 */
[----:B------:R-:W-:Y:S01]  /*4a60*/  FFMA.FTZ R2, R30, R132, R131 ;  /* 0x000000841e027223 */ /* 0x000fe20000010083 */
[----:B------:R-:W-:-:S03]  /*4a70*/  FFMA.FTZ R8, R40, R127, R11 ;  /* 0x0000007f28087223 */ /* 0x000fc6000001000b */
[----:B------:R-:W-:Y:S01]  /*4a80*/  FFMA.FTZ R116, R117, R2, R116 ;  /* 0x0000000275747223 */ /* 0x000fe20000010074 */
[-C--:B------:R-:W-:Y:S01]  /*4a90*/  FFMA.FTZ R2, R30, R136.reuse, -R9 ;  /* 0x000000881e027223 */ /* 0x080fe20000010809 */
[----:B------:R-:W-:Y:S01]  /*4aa0*/  FMUL.FTZ R9, R31, R136 ;  /* 0x000000881f097220 */ /* 0x000fe20000410000 */
[----:B------:R-:W-:Y:S01]  /*4ab0*/  FADD.FTZ R33, R8, R33 ;  /* 0x0000002108217221 */ /* 0x000fe20000010000 */
[----:B0-----:R-:W-:Y:S01]  /*4ac0*/  @!P3 FADD.FTZ R15, R15, R104 ;  /* 0x000000680f0fb221 */ /* 0x001fe20000010000 */
[----:B------:R-:W-:Y:S01]  /*4ad0*/  FMUL.FTZ R8, R123, R2 ;  /* 0x000000027b087220 */ /* 0x000fe20000410000 */
[----:B------:R-:W-:Y:S01]  /*4ae0*/  FFMA.FTZ R2, R30, R133, R9 ;  /* 0x000000851e027223 */ /* 0x000fe20000010009 */
[----:B-1----:R-:W-:Y:S01]  /*4af0*/  @!P3 FADD.FTZ R13, R13, R10 ;  /* 0x0000000a0d0db221 */ /* 0x002fe20000010000 */
[----:B------:R-:W-:Y:S01]  /*4b00*/  FMUL.FTZ R9, R31, R124 ;  /* 0x0000007c1f097220 */ /* 0x000fe20000410000 */
[----:B------:R-:W0:Y:S01]  /*4b10*/  SHFL.DOWN PT, R104, R15, 0x10, 0x1f ;  /* 0x0a001f000f687f89 */ /* 0x000e2200000e0000 */
[----:B------:R-:W-:Y:S01]  /*4b20*/  FFMA.FTZ R119, R119, R2, R8 ;  /* 0x0000000277777223 */ /* 0x000fe20000010008 */
[----:B--2---:R-:W-:Y:S01]  /*4b30*/  @!P3 FADD.FTZ R14, R14, R141 ;  /* 0x0000008d0e0eb221 */ /* 0x004fe20000010000 */
[-C--:B------:R-:W-:Y:S01]  /*4b40*/  FFMA.FTZ R9, R30, R135.reuse, -R9 ;  /* 0x000000871e097223 */ /* 0x080fe20000010809 */
[----:B------:R-:W1:Y:S01]  /*4b50*/  SHFL.DOWN PT, R10, R13, 0x10, 0x1f ;  /* 0x0a001f000d0a7f89 */ /* 0x000e6200000e0000 */
[C---:B------:R-:W-:Y:S01]  /*4b60*/  FMUL.FTZ R135, R31.reuse, R135 ;  /* 0x000000871f877220 */ /* 0x040fe20000410000 */
[----:B---3--:R-:W-:Y:S01]  /*4b70*/  @!P3 FADD.FTZ R12, R12, R137 ;  /* 0x000000890c0cb221 */ /* 0x008fe20000010000 */
        /* <DEDUP_REMOVED lines=9> */
[CC--:B------:R-:W-:Y:S01]  /*4c10*/  FFMA.FTZ R2, R30.reuse, R115.reuse, -R2 ;  /* 0x000000731e027223 */ /* 0x0c0fe20000010802 */
[C---:B------:R-:W-:Y:S01]  /*4c20*/  FMUL.FTZ R9, R31.reuse, R112 ;  /* 0x000000701f097220 */ /* 0x040fe20000410000 */
[C---:B------:R-:W-:Y:S01]  /*4c30*/  FMUL.FTZ R120, R31.reuse, R120 ;  /* 0x000000781f787220 */ /* 0x040fe20000410000 */
[----:B------:R-:W-:Y:S01]  /*4c40*/  FMUL.FTZ R115, R31, R115 ;  /* 0x000000731f737220 */ /* 0x000fe20000410000 */
[----:B------:R-:W-:Y:S01]  /*4c50*/  FMUL.FTZ R125, R125, R2 ;  /* 0x000000027d7d7220 */ /* 0x000fe20000410000 */
[-C--:B------:R-:W-:Y:S01]  /*4c60*/  FMUL.FTZ R31, R31, R113.reuse ;  /* 0x000000711f1f7220 */ /* 0x080fe20000410000 */
[C---:B------:R-:W-:Y:S01]  /*4c70*/  FFMA.FTZ R2, R30.reuse, R113, -R9 ;  /* 0x000000711e027223 */ /* 0x040fe20000010809 */
[C---:B------:R-:W-:Y:S01]  /*4c80*/  FFMA.FTZ R120, R30.reuse, R121, R120 ;  /* 0x000000791e787223 */ /* 0x040fe20000010078 */
[C---:B------:R-:W-:Y:S01]  /*4c90*/  FFMA.FTZ R115, R30.reuse, R114, R115 ;  /* 0x000000721e737223 */ /* 0x040fe20000010073 */
[----:B------:R-:W-:Y:S01]  /*4ca0*/  FMUL.FTZ R8, R129, R8 ;  /* 0x0000000881087220 */ /* 0x000fe20000410000 */
        /* <DEDUP_REMOVED lines=33> */
.L_x_16559:
[----:B------:R-:W-:Y:S05]  /*4ec0*/  BSYNC B0 ;  /* 0x0000000000007941 */ /* 0x000fea0003800000 */
.L_x_16558:
        /* <DEDUP_REMOVED lines=14> */
.L_x_16545:
[----:B------:R-:W-:Y:S01]  /*4fb0*/  BAR.SYNC.DEFER_BLOCKING 0x0 ;  /* 0x0000000000007b1d */ /* 0x000fe20000010000 */
[----:B------:R-:W-:Y:S02]  /*4fc0*/  F2FP.F16.F32.PACK_AB R7, R37, R36 ;  /* 0x000000242507723e */ /* 0x000fe400000000ff */
[----:B------:R-:W-:Y:S02]  /*4fd0*/  F2FP.F16.F32.PACK_AB R6, R35, R32 ;  /* 0x000000202306723e */ /* 0x000fe400000000ff */
[----:B------:R-:W-:-:S03]  /*4fe0*/  F2FP.F16.F32.PACK_AB R5, R62, R73 ;  /* 0x000000493e05723e */ /* 0x000fc600000000ff */
[----:B0-----:R-:W0:Y:S01]  /*4ff0*/  LDC.64 R14, c[0x0][0x388] ;  /* 0x0000e200ff0e7b82 */ /* 0x001e220000000a00 */
[----:B------:R-:W-:Y:S01]  /*5000*/  F2FP.F16.F32.PACK_AB R4, R98, R63 ;  /* 0x0000003f6204723e */ /* 0x000fe200000000ff */
[----:B------:R-:W-:Y:S01]  /*5010*/  ULDC.64 UR4, c[0x0][0x390] ;  /* 0x0000e40000047ab9 */ /* 0x000fe20000000a00 */
[----:B------:R-:W-:Y:S02]  /*5020*/  MOV R12, R16 ;  /* 0x00000010000c7202 */ /* 0x000fe40000000f00 */
[----:B------:R-:W-:Y:S02]  /*5030*/  MOV R13, R17 ;  /* 0x00000011000d7202 */ /* 0x000fe40000000f00 */
[----:B------:R-:W-:Y:S01]  /*5040*/  F2FP.F16.F32.PACK_AB R27, R34, R33 ;  /* 0x00000021221b723e */ /* 0x000fe200000000ff */
[----:B------:R-:W1:Y:S01]  /*5050*/  LDC.64 R24, c[0x0][0x3e0] ;  /* 0x0000f800ff187b82 */ /* 0x000e620000000a00 */
[----:B------:R-:W-:Y:S02]  /*5060*/  F2FP.F16.F32.PACK_AB R26, R75, R100 ;  /* 0x000000644b1a723e */ /* 0x000fe400000000ff */
[----:B------:R-:W-:-:S02]  /*5070*/  IADD3 R56, P1, R56, -0x200, RZ ;  /* 0xfffffe0038387810 */ /* 0x000fc40007f3e0ff */
[----:B------:R-:W-:Y:S02]  /*5080*/  IADD3 R54, P2, R54, -0x200, RZ ;  /* 0xfffffe0036367810 */ /* 0x000fe40007f5e0ff */
[----:B------:R-:W-:Y:S01]  /*5090*/  IADD3 R58, P3, R58, -0x200, RZ ;  /* 0xfffffe003a3a7810 */ /* 0x000fe20007f7e0ff */
[----:B------:R-:W2:Y:S01]  /*50a0*/  LDC.64 R16, c[0x0][0x3f0] ;  /* 0x0000fc00ff107b82 */ /* 0x000ea20000000a00 */
[----:B------:R-:W-:Y:S01]  /*50b0*/  IADD3.X R59, R59, -0x1, RZ, P1, !PT ;  /* 0xffffffff3b3b7810 */ /* 0x000fe20000ffe4ff */
[----:B------:R1:W-:Y:S01]  /*50c0*/  STS.128 [R60], R4 ;  /* 0x000000043c007388 */ /* 0x0003e20000000c00 */
[----:B------:R-:W-:-:S03]  /*50d0*/  NOP ;  /* 0x0000000000007918 */ /* 0x000fc60000000000 */
[----:B------:R-:W3:Y:S01]  /*50e0*/  LDS.128 R8, [R60] ;  /* 0x000000003c087984 */ /* 0x000ee20000000c00 */
[C---:B0-----:R-:W-:Y:S01]  /*50f0*/  IMAD R0, R14.reuse, UR17, RZ ;  /* 0x000000110e007c24 */ /* 0x041fe2000f8e02ff */
[----:B------:R-:W-:Y:S01]  /*5100*/  IADD3.X R57, R57, -0x1, RZ, P2, !PT ;  /* 0xffffffff39397810 */ /* 0x000fe200017fe4ff */
[----:B------:R-:W-:Y:S01]  /*5110*/  IMAD.WIDE.U32 R2, R14, UR16, R12 ;  /* 0x000000100e027c25 */ /* 0x000fe2000f8e000c */
[----:B------:R-:W-:-:S03]  /*5120*/  IADD3.X R61, R61, -0x1, RZ, P3, !PT ;  /* 0xffffffff3d3d7810 */ /* 0x000fc60001ffe4ff */
[----:B------:R-:W-:-:S05]  /*5130*/  IMAD R15, R15, UR16, R0 ;  /* 0x000000100f0f7c24 */ /* 0x000fca000f8e0200 */
[----:B------:R-:W-:Y:S01]  /*5140*/  IADD3 R3, R3, R15, RZ ;  /* 0x0000000f03037210 */ /* 0x000fe20007ffe0ff */
[----:B------:R-:W-:-:S04]  /*5150*/  IMAD R15, R47, UR4, RZ ;  /* 0x000000042f0f7c24 */ /* 0x000fc8000f8e02ff */
[C---:B------:R-:W-:Y:S02]  /*5160*/  IMAD R15, R46.reuse, UR5, R15 ;  /* 0x000000052e0f7c24 */ /* 0x040fe4000f8e020f */
[----:B------:R-:W-:Y:S01]  /*5170*/  IMAD.WIDE.U32 R2, R46, UR4, R2 ;  /* 0x000000042e027c25 */ /* 0x000fe2000f8e0002 */
[----:B------:R-:W-:-:S04]  /*5180*/  ULDC.64 UR4, c[0x0][0x3b0] ;  /* 0x0000ec0000047ab9 */ /* 0x000fc80000000a00 */
[----:B------:R-:W-:Y:S02]  /*5190*/  IADD3 R0, R3, R15, RZ ;  /* 0x0000000f03007210 */ /* 0x000fe40007ffe0ff */
[C---:B-1----:R-:W-:Y:S01]  /*51a0*/  LEA R4, P0, R2.reuse, R24, 0x1 ;  /* 0x0000001802047211 */ /* 0x042fe200078008ff */
[----:B------:R-:W0:Y:S01]  /*51b0*/  LDC.64 R14, c[0x0][0x3a8] ;  /* 0x0000ea00ff0e7b82 */ /* 0x000e220000000a00 */
[----:B------:R-:W-:Y:S01]  /*51c0*/  F2FP.F16.F32.PACK_AB R24, R71, R64 ;  /* 0x000000404718723e */ /* 0x000fe200000000ff */
[----:B------:R-:W-:Y:S01]  /*51d0*/  FADD.FTZ R64, R51, R64 ;  /* 0x0000004033407221 */ /* 0x000fe20000010000 */
[----:B------:R-:W-:Y:S02]  /*51e0*/  LEA.HI.X R5, R2, R25, R0, 0x1, P0 ;  /* 0x0000001902057211 */ /* 0x000fe400000f0c00 */
[----:B------:R-:W-:Y:S01]  /*51f0*/  F2FP.F16.F32.PACK_AB R25, R96, R95 ;  /* 0x0000005f6019723e */ /* 0x000fe200000000ff */
[----:B------:R-:W-:Y:S01]  /*5200*/  FADD.FTZ R64, R64, R71 ;  /* 0x0000004740407221 */ /* 0x000fe20000010000 */
[----:B------:R-:W-:-:S04]  /*5210*/  IMAD.WIDE R2, R55, 0x10, R4 ;  /* 0x0000001037027825 */ /* 0x000fc800078e0204 */
[----:B------:R-:W-:Y:S01]  /*5220*/  FADD.FTZ R95, R64, R95 ;  /* 0x0000005f405f7221 */ /* 0x000fe20000010000 */
[----:B---3--:R1:W-:Y:S03]  /*5230*/  STG.E.128 desc[UR14][R2.64], R8 ;  /* 0x0000000802007986 */ /* 0x0083e6000c101d0e */
[----:B------:R-:W-:Y:S01]  /*5240*/  FADD.FTZ R95, R95, R96 ;  /* 0x000000605f5f7221 */ /* 0x000fe20000010000 */
[----:B------:R-:W-:Y:S03]  /*5250*/  BAR.SYNC.DEFER_BLOCKING 0x0 ;  /* 0x0000000000007b1d */ /* 0x000fe60000010000 */
[----:B------:R-:W-:-:S04]  /*5260*/  FADD.FTZ R100, R95, R100 ;  /* 0x000000645f647221 */ /* 0x000fc80000010000 */
[----:B------:R-:W-:Y:S01]  /*5270*/  FADD.FTZ R100, R100, R75 ;  /* 0x0000004b64647221 */ /* 0x000fe20000010000 */
[C---:B0-----:R-:W-:Y:S02]  /*5280*/  IMAD R0, R14.reuse, UR17, RZ ;  /* 0x000000110e007c24 */ /* 0x041fe4000f8e02ff */
[----:B------:R-:W-:-:S04]  /*5290*/  IMAD.WIDE.U32 R12, R14, UR16, R12 ;  /* 0x000000100e0c7c25 */ /* 0x000fc8000f8e000c */
[----:B------:R-:W-:Y:S01]  /*52a0*/  FADD.FTZ R33, R100, R33 ;  /* 0x0000002164217221 */ /* 0x000fe20000010000 */
[----:B------:R-:W-:-:S03]  /*52b0*/  IMAD R15, R15, UR16, R0 ;  /* 0x000000100f0f7c24 */ /* 0x000fc6000f8e0200 */
[----:B------:R-:W-:Y:S01]  /*52c0*/  FADD.FTZ R51, R33, R34 ;  /* 0x0000002221337221 */ /* 0x000fe20000010000 */
[----:B-1----:R-:W-:Y:S01]  /*52d0*/  IMAD R3, R47, UR4, RZ ;  /* 0x000000042f037c24 */ /* 0x002fe2000f8e02ff */
[----:B------:R-:W-:-:S03]  /*52e0*/  IADD3 R13, R13, R15, RZ ;  /* 0x0000000f0d0d7210 */ /* 0x000fc60007ffe0ff */
[C---:B------:R-:W-:Y:S02]  /*52f0*/  IMAD R9, R46.reuse, UR5, R3 ;  /* 0x000000052e097c24 */ /* 0x040fe4000f8e0203 */
[----:B------:R-:W-:Y:S01]  /*5300*/  IMAD.WIDE.U32 R2, R46, UR4, R12 ;  /* 0x000000042e027c25 */ /* 0x000fe2000f8e000c */
[----:B------:R-:W-:Y:S01]  /*5310*/  STS.128 [R60], R24 ;  /* 0x000000183c007388 */ /* 0x000fe20000000c00 */
[----:B------:R-:W-:-:S03]  /*5320*/  NOP ;  /* 0x0000000000007918 */ /* 0x000fc60000000000 */
[----:B------:R-:W0:Y:S01]  /*5330*/  LDS.128 R4, [R60] ;  /* 0x000000003c047984 */ /* 0x000e220000000c00 */
[----:B------:R-:W-:Y:S02]  /*5340*/  IADD3 R0, R3, R9, RZ ;  /* 0x0000000903007210 */ /* 0x000fe40007ffe0ff */
[----:B--2---:R-:W-:-:S04]  /*5350*/  LEA R8, P0, R2, R16, 0x1 ;  /* 0x0000001002087211 */ /* 0x004fc800078008ff */
[----:B------:R-:W-:Y:S02]  /*5360*/  LEA.HI.X R9, R2, R17, R0, 0x1, P0 ;  /* 0x0000001102097211 */ /* 0x000fe400000f0c00 */
[C---:B------:R-:W-:Y:S02]  /*5370*/  ISETP.GT.AND P0, PT, R52.reuse, 0x1, PT ;  /* 0x000000013400780c */ /* 0x040fe40003f04270 */
[----:B------:R-:W-:Y:S01]  /*5380*/  IADD3 R52, R52, -0x1, RZ ;  /* 0xffffffff34347810 */ /* 0x000fe20007ffe0ff */
[----:B------:R-:W-:-:S05]  /*5390*/  IMAD.WIDE R2, R55, 0x10, R8 ;  /* 0x0000001037027825 */ /* 0x000fca00078e0208 */
[----:B0-----:R0:W-:Y:S05]  /*53a0*/  STG.E.128 desc[UR14][R2.64], R4 ;  /* 0x0000000402007986 */ /* 0x0011ea000c101d0e */
[----:B------:R-:W-:Y:S05]  /*53b0*/  @P0 BRA `(.L_x_16561) ;  /* 0xffffffb000a00947 */ /* 0x000fea000383ffff */
.L_x_16543:
        /* <DEDUP_REMOVED lines=26> */
.L_x_16563:
[----:B------:R-:W-:Y:S05]  /*5560*/  BSYNC B0 ;  /* 0x0000000000007941 */ /* 0x000fea0003800000 */
.L_x_16562:
        /* <DEDUP_REMOVED lines=29> */
.L_x_16565:
[----:B-1----:R-:W2:Y:S02]  /*5740*/  S2R R21, SR_TID.X ;  /* 0x0000000000157919 */ /* 0x002ea40000002100 */
.L_x_16566:
[----:B------:R-:W-:Y:S05]  /*5750*/  BSYNC B0 ;  /* 0x0000000000007941 */ /* 0x000fea0003800000 */
.L_x_16564:
        /* <DEDUP_REMOVED lines=31> */
[----:B------:R-:W-:Y:S01]  /*5950*/  IMAD.WIDE.U32 R6, R46, UR6, RZ ;  /* 0x000000062e067c25 */ /* 0x000fe2000f8e00ff */
        /* <DEDUP_REMOVED lines=11> */
.L_x_16568:
[C---:B------:R-:W-:Y:S02]  /*5a10*/  LEA R0, R21.reuse, UR4, 0x3 ;  /* 0x0000000415007c11 */ /* 0x040fe4000f8e18ff */
[----:B------:R-:W-:Y:S02]  /*5a20*/  SHF.R.S32.HI R20, RZ, 0x1f, R21 ;  /* 0x0000001fff147819 */ /* 0x000fe40000011415 */
[----:B------:R-:W-:Y:S01]  /*5a30*/  MOV R2, R46 ;  /* 0x0000002e00027202 */ /* 0x000fe20000000f00 */
[----:B01----:R-:W0:Y:S01]  /*5a40*/  LDS.64 R18, [R0+0x2770] ;  /* 0x0027700000127984 */ /* 0x003e220000000a00 */
        /* <DEDUP_REMOVED lines=60> */
.L_x_16567:
[----:B------:R-:W-:Y:S05]  /*5e10*/  EXIT ;  /* 0x000000000000794d */ /* 0x000fea0003800000 */
.L_x_16569:
        /* <DEDUP_REMOVED lines=14> */
.L_x_19013:


//--------------------- .text._Z25selective_scan_bwd_kernelI32Selective_Scan_bwd_kernel_traitsILi32ELi8ELb1ELb0ELb0ELb1ELb0EN3c104HalfENS1_7complexIfEEEEv12SSMParamsBwd --------------------------
	.section	.text._Z25selective_scan_bwd_kernelI32Selective_Scan_bwd_kernel_traitsILi32ELi8ELb1ELb0ELb0ELb1ELb0EN3c104HalfENS1_7complexIfEEEEv12SSMParamsBwd,"ax",@progbits
	.align	128
        .global         _Z25selective_scan_bwd_kernelI32Selective_Scan_bwd_kernel_traitsILi32ELi8ELb1ELb0ELb0ELb1ELb0EN3c104HalfENS1_7complexIfEEEEv12SSMParamsBwd
        .type           _Z25selective_scan_bwd_kernelI32Selective_Scan_bwd_kernel_traitsILi32ELi8ELb1ELb0ELb0ELb1ELb0EN3c104HalfENS1_7complexIfEEEEv12SSMParamsBwd,@function
        .size           _Z25selective_scan_bwd_kernelI32Selective_Scan_bwd_kernel_traitsILi32ELi8ELb1ELb0ELb0ELb1ELb0EN3c104HalfENS1_7complexIfEEEEv12SSMParamsBwd,(.L_x_19014 - _Z25selective_scan_bwd_kernelI32Selective_Scan_bwd_kernel_traitsILi32ELi8ELb1ELb0ELb0ELb1ELb0EN3c104HalfENS1_7complexIfEEEEv12SSMParamsBwd)
        .other          _Z25selective_scan_bwd_kernelI32Selective_Scan_bwd_kernel_traitsILi32ELi8ELb1ELb0ELb0ELb1ELb0EN3c104HalfENS1_7complexIfEEEEv12SSMParamsBwd,@"STO_CUDA_ENTRY STV_DEFAULT"
_Z25selective_scan_bwd_kernelI32Selective_Scan_bwd_kernel_traitsILi32ELi8ELb1ELb0ELb0ELb1ELb0EN3c104HalfENS1_7complexIfEEEEv12SSMParamsBwd:
.text._Z25selective_scan_bwd_kernelI32Selective_Scan_bwd_kernel_traitsILi32ELi8ELb1ELb0ELb0ELb1ELb0EN3c104HalfENS1_7complexIfEEEEv12SSMParamsBwd:
        /* <DEDUP_REMOVED lines=46> */
[----:B------:R-:W4:Y:S01]  /*02e0*/  LDC.64 R32, c[0x0][0x2f8] ;  /* 0x0000be00ff207b82 */ /* 0x000f220000000a00 */
[----:B------:R-:W-:Y:S01]  /*02f0*/  UIMAD UR11, UR16, UR13, UR11 ;  /* 0x0000000d100b72a4 */ /* 0x000fe2000f8e020b */
[----:B--2---:R-:W-:Y:S01]  /*0300*/  ISETP.NE.U32.AND P2, PT, R26, RZ, PT ;  /* 0x000000ff1a00720c */ /* 0x004fe20003f45070 */
[----:B------:R-:W-:Y:S01]  /*0310*/  IMAD R0, R45, R7, R0 ;  /* 0x000000072d007224 */ /* 0x000fe200078e0200 */
[----:B0-----:R-:W-:-:S04]  /*0320*/  ISETP.NE.U32.AND P1, PT, R24, RZ, PT ;  /* 0x000000ff1800720c */ /* 0x001fc80003f25070 */
[----:B------:R-:W0:Y:S01]  /*0330*/  @P0 LDC R31, c[0x0][0x21c] ;  /* 0x00008700ff1f0b82 */ /* 0x000e220000000800 */
[----:B------:R-:W-:Y:S01]  /*0340*/  SHF.R.S32.HI R11, RZ, 0x1f, R9 ;  /* 0x0000001fff0b7819 */ /* 0x000fe20000011409 */
[----:B------:R-:W-:Y:S01]  /*0350*/  IMAD R8, R46, R12, RZ ;  /* 0x0000000c2e087224 */ /* 0x000fe200078e02ff */
[----:B------:R-:W-:Y:S01]  /*0360*/  UIADD3 UR9, UR9, UR11, URZ ;  /* 0x0000000b09097290 */ /* 0x000fe2000fffe03f */
[----:B------:R-:W-:Y:S01]  /*0370*/  IADD3 R35, P3, R9, R2, RZ ;  /* 0x0000000209237210 */ /* 0x000fe20007f7e0ff */
[----:B-1----:R-:W-:-:S03]  /*0380*/  IMAD.WIDE.U32 R4, R45, R12, UR6 ;  /* 0x000000062d047e25 */ /* 0x002fc6000f8e000c */
        /* <DEDUP_REMOVED lines=21> */
[----:B0-----:R-:W-:Y:S01]  /*04e0*/  @P0 IMAD R3, R0, R31, RZ ;  /* 0x0000001f00030224 */ /* 0x001fe200078e02ff */
[C-C-:B------:R-:W-:Y:S02]  /*04f0*/  @P2 LEA.HI.X R19, R45.reuse, R27, R46.reuse, 0x2, P5 ;  /* 0x0000001b2d132211 */ /* 0x140fe400028f142e */
[----:B------:R-:W-:-:S02]  /*0500*/  @P1 LEA.HI.X R21, R45, R25, R46, 0x2, P4 ;  /* 0x000000192d151211 */ /* 0x000fc400020f142e */
[----:B----4-:R-:W-:Y:S02]  /*0510*/  LEA R16, P2, R17, R32, 0x1 ;  /* 0x0000002011107211 */ /* 0x010fe400078408ff */
        /* <DEDUP_REMOVED lines=9> */
[----:B------:R-:W0:Y:S01]  /*05b0*/  S2UR UR5, SR_CgaCtaId ;  /* 0x00000000000579c3 */ /* 0x000e220000008800 */
[----:B------:R-:W1:Y:S01]  /*05c0*/  S2R R41, SR_LANEID ;  /* 0x0000000000297919 */ /* 0x000e620000000000 */
[----:B------:R-:W-:Y:S01]  /*05d0*/  UMOV UR4, 0x400 ;  /* 0x0000040000047882 */ /* 0x000fe20000000000 */
[----:B------:R-:W-:Y:S01]  /*05e0*/  MOV R40, RZ ;  /* 0x000000ff00287202 */ /* 0x000fe20000000f00 */
[----:B------:R-:W2:Y:S01]  /*05f0*/  S2R R39, SR_TID.X ;  /* 0x0000000000277919 */ /* 0x000ea20000002100 */
[----:B------:R-:W-:-:S03]  /*0600*/  MOV R42, RZ ;  /* 0x000000ff002a7202 */ /* 0x000fc60000000f00 */
[----:B------:R-:W3:Y:S01]  /*0610*/  LDC R37, c[0x0][0x224] ;  /* 0x00008900ff257b82 */ /* 0x000ee20000000800 */
[----:B0-----:R-:W-:-:S06]  /*0620*/  ULEA UR4, UR5, UR4, 0x18 ;  /* 0x0000000405047291 */ /* 0x001fcc000f8ec03f */
[----:B------:R-:W-:-:S04]  /*0630*/  MOV R34, UR4 ;  /* 0x0000000400227c02 */ /* 0x000fc80008000f00 */
[----:B-1----:R-:W-:-:S07]  /*0640*/  LEA R32, R41, R34, 0x4 ;  /* 0x0000002229207211 */ /* 0x002fce00078e20ff */
.L_x_16603:
[----:B------:R-:W-:Y:S01]  /*0650*/  BAR.SYNC.DEFER_BLOCKING 0x0 ;  /* 0x0000000000007b1d */ /* 0x000fe20000010000 */
[----:B0-----:R-:W-:Y:S02]  /*0660*/  MOV R2, R38 ;  /* 0x0000002600027202 */ /* 0x001fe40000000f00 */
[----:B------:R-:W-:Y:S01]  /*0670*/  MOV R3, R35 ;  /* 0x0000002300037202 */ /* 0x000fe20000000f00 */
[----:B--2---:R-:W-:-:S04]  /*0680*/  IMAD.WIDE R8, R39, 0x10, R16 ;  /* 0x0000001027087825 */ /* 0x004fc800078e0210 */
[----:B------:R-:W0:Y:S01]  /*0690*/  LDC R0, c[0x0][0x21c] ;  /* 0x00008700ff007b82 */ /* 0x000e220000000800 */
[----:B------:R-:W-:-:S05]  /*06a0*/  IMAD.WIDE R2, R39, 0x10, R2 ;  /* 0x0000001027027825 */ /* 0x000fca00078e0202 */
[----:B------:R-:W2:Y:S04]  /*06b0*/  LDG.E.128 R12, desc[UR14][R2.64] ;  /* 0x0000000e020c7981 */ /* 0x000ea8000c1e1d00 */
        /* <DEDUP_REMOVED lines=8> */
[----:B----4-:R-:W-:Y:S01]  /*0740*/  STS.128 [R32], R24 ;  /* 0x0000001820007388 */ /* 0x010fe20000000c00 */
[----:B------:R-:W-:-:S03]  /*0750*/  NOP ;  /* 0x0000000000007918 */ /* 0x000fc60000000000 */
[----:B------:R-:W4:Y:S01]  /*0760*/  LDS.128 R28, [R32] ;  /* 0x00000000201c7984 */ /* 0x000f220000000c00 */
[----:B------:R-:W-:Y:S06]  /*0770*/  BAR.SYNC.DEFER_BLOCKING 0x0 ;  /* 0x0000000000007b1d */ /* 0x000fec0000010000 */
[----:B-1----:R-:W3:Y:S01]  /*0780*/  LDG.E.128 R12, desc[UR14][R10.64] ;  /* 0x0000000e0a0c7981 */ /* 0x002ee2000c1e1d00 */
[--C-:B--2---:R-:W-:Y:S01]  /*0790*/  HADD2.F32 R97, -RZ, R4.reuse.H0_H0 ;  /* 0x20000004ff617230 */ /* 0x104fe20000004100 */
[----:B------:R-:W-:Y:S01]  /*07a0*/  BSSY B0, `(.L_x_16571) ;  /* 0x000004a000007945 */ /* 0x000fe20003800000 */
[----:B------:R-:W-:Y:S01]  /*07b0*/  HFMA2.MMA R47, -RZ, RZ, 0, 0 ;  /* 0x00000000ff2f7435 */ /* 0x000fe200000001ff */
[----:B------:R-:W-:Y:S01]  /*07c0*/  MOV R66, RZ ;  /* 0x000000ff00427202 */ /* 0x000fe20000000f00 */
[----:B------:R-:W-:Y:S01]  /*07d0*/  HFMA2.MMA R53, -RZ, RZ, 0, 0 ;  /* 0x00000000ff357435 */ /* 0x000fe200000001ff */
[----:B------:R-:W-:-:S02]  /*07e0*/  HADD2.F32 R55, -RZ, R4.H1_H1 ;  /* 0x30000004ff377230 */ /* 0x000fc40000004100 */
[----:B----4-:R-:W-:Y:S02]  /*07f0*/  HADD2.F32 R52, -RZ, R28.H0_H0 ;  /* 0x2000001cff347230 */ /* 0x010fe40000004100 */
[----:B------:R-:W-:Y:S02]  /*0800*/  HADD2.F32 R60, -RZ, R30.H0_H0 ;  /* 0x2000001eff3c7230 */ /* 0x000fe40000004100 */
[----:B------:R-:W-:Y:S02]  /*0810*/  HADD2.F32 R28, -RZ, R28.H1_H1 ;  /* 0x3000001cff1c7230 */ /* 0x000fe40000004100 */
[--C-:B-----5:R-:W-:Y:S01]  /*0820*/  FADD.FTZ R52, R52, R43.reuse ;  /* 0x0000002b34347221 */ /* 0x120fe20000010000 */
[--C-:B------:R-:W-:Y:S02]  /*0830*/  HADD2.F32 R56, -RZ, R29.reuse.H0_H0 ;  /* 0x2000001dff387230 */ /* 0x100fe40000004100 */
[----:B------:R-:W-:Y:S01]  /*0840*/  FADD.FTZ R60, R60, R43 ;  /* 0x0000002b3c3c7221 */ /* 0x000fe20000010000 */
[----:B------:R-:W-:-:S02]  /*0850*/  HADD2.F32 R58, -RZ, R29.H1_H1 ;  /* 0x3000001dff3a7230 */ /* 0x000fc40000004100 */
[--C-:B------:R-:W-:Y:S01]  /*0860*/  FADD.FTZ R54, R28, R43.reuse ;  /* 0x0000002b1c367221 */ /* 0x100fe20000010000 */
[----:B------:R-:W-:Y:S01]  /*0870*/  FSETP.GTU.FTZ.AND P6, PT, R52, 20, PT ;  /* 0x41a000003400780b */ /* 0x000fe20003fdc000 */
[----:B------:R-:W-:Y:S02]  /*0880*/  HADD2.F32 R30, -RZ, R30.H1_H1 ;  /* 0x3000001eff1e7230 */ /* 0x000fe40000004100 */
        /* <DEDUP_REMOVED lines=13> */
[----:B---3--:R-:W-:Y:S01]  /*0960*/  STS.128 [R32], R12 ;  /* 0x0000000c20007388 */ /* 0x008fe20000000c00 */
[----:B------:R-:W-:-:S03]  /*0970*/  NOP ;  /* 0x0000000000007918 */ /* 0x000fc60000000000 */
[----:B------:R-:W1:Y:S02]  /*0980*/  LDS.128 R48, [R32] ;  /* 0x0000000020307984 */ /* 0x000e640000000c00 */
[--C-:B-1----:R-:W-:Y:S02]  /*0990*/  HADD2.F32 R3, -RZ, R48.reuse.H0_H0 ;  /* 0x20000030ff037230 */ /* 0x102fe40000004100 */
[----:B------:R-:W-:Y:S02]  /*09a0*/  HADD2.F32 R87, -RZ, R48.H1_H1 ;  /* 0x30000030ff577230 */ /* 0x000fe40000004100 */
[--C-:B------:R-:W-:Y:S02]  /*09b0*/  HADD2.F32 R88, -RZ, R49.reuse.H0_H0 ;  /* 0x20000031ff587230 */ /* 0x100fe40000004100 */
[----:B------:R-:W-:Y:S01]  /*09c0*/  FFMA.FTZ R42, R3, R97, R42 ;  /* 0x00000061032a7223 */ /* 0x000fe2000001002a */
[----:B------:R-:W-:Y:S01]  /*09d0*/  HADD2.F32 R89, -RZ, R49.H1_H1 ;  /* 0x30000031ff597230 */ /* 0x000fe20000004100 */
[----:B------:R-:W-:Y:S01]  /*09e0*/  CS2R R48, SRZ ;  /* 0x0000000000307805 */ /* 0x000fe2000001ff00 */
[----:B------:R-:W-:-:S02]  /*09f0*/  HADD2.F32 R90, -RZ, R50.H0_H0 ;  /* 0x20000032ff5a7230 */ /* 0x000fc40000004100 */
[----:B------:R-:W-:Y:S02]  /*0a00*/  HADD2.F32 R91, -RZ, R50.H1_H1 ;  /* 0x30000032ff5b7230 */ /* 0x000fe40000004100 */
[--C-:B------:R-:W-:Y:S02]  /*0a10*/  HADD2.F32 R92, -RZ, R51.reuse.H0_H0 ;  /* 0x20000033ff5c7230 */ /* 0x100fe40000004100 */
[----:B------:R-:W-:Y:S01]  /*0a20*/  HADD2.F32 R96, -RZ, R51.H1_H1 ;  /* 0x30000033ff607230 */ /* 0x000fe20000004100 */
[----:B------:R-:W-:Y:S01]  /*0a30*/  CS2R R50, SRZ ;  /* 0x0000000000327805 */ /* 0x000fe2000001ff00 */
[----:B0-----:R-:W-:Y:S06]  /*0a40*/  @P6 BRA `(.L_x_16572) ;  /* 0x00000000007c6947 */ /* 0x001fec0003800000 */
        /* <DEDUP_REMOVED lines=31> */
.L_x_16572:
[----:B------:R-:W-:Y:S05]  /*0c40*/  BSYNC B0 ;  /* 0x0000000000007941 */ /* 0x000fea0003800000 */
.L_x_16571:
[--C-:B------:R-:W-:Y:S02]  /*0c50*/  HADD2.F32 R57, -RZ, R5.reuse.H0_H0 ;  /* 0x20000005ff397230 */ /* 0x100fe40000004100 */
[----:B------:R-:W-:Y:S01]  /*0c60*/  FFMA.FTZ R9, R87, R55, R42 ;  /* 0x0000003757097223 */ /* 0x000fe2000001002a */
[----:B------:R-:W-:Y:S01]  /*0c70*/  BSSY B0, `(.L_x_16573) ;  /* 0x0000026000007945 */ /* 0x000fe20003800000 */
[----:B------:R-:W-:Y:S01]  /*0c80*/  HFMA2.MMA R59, -RZ, RZ, 0, 0 ;  /* 0x00000000ff3b7435 */ /* 0x000fe200000001ff */
[----:B------:R-:W-:Y:S01]  /*0c90*/  FSETP.GTU.FTZ.AND P6, PT, R68, 20, PT ;  /* 0x41a000004400780b */ /* 0x000fe20003fdc000 */
[----:B------:R-:W-:Y:S02]  /*0ca0*/  HADD2.F32 R61, -RZ, R5.H1_H1 ;  /* 0x30000005ff3d7230 */ /* 0x000fe40000004100 */
[----:B------:R-:W-:Y:S01]  /*0cb0*/  FFMA.FTZ R2, R88, R57, R9 ;  /* 0x0000003958027223 */ /* 0x000fe20000010009 */
[----:B------:R-:W-:Y:S01]  /*0cc0*/  HADD2.F32 R63, -RZ, R6.H0_H0 ;  /* 0x20000006ff3f7230 */ /* 0x000fe20000004100 */
        /* <DEDUP_REMOVED lines=32> */
.L_x_16574:
[----:B------:R-:W-:Y:S05]  /*0ed0*/  BSYNC B0 ;  /* 0x0000000000007941 */ /* 0x000fea0003800000 */
.L_x_16573:
        /* <DEDUP_REMOVED lines=33> */
.L_x_16576:
[----:B------:R-:W-:Y:S05]  /*10f0*/  BSYNC B0 ;  /* 0x0000000000007941 */ /* 0x000fea0003800000 */
.L_x_16575:
        /* <DEDUP_REMOVED lines=33> */
.L_x_16578:
[----:B------:R-:W-:Y:S05]  /*1310*/  BSYNC B0 ;  /* 0x0000000000007941 */ /* 0x000fea0003800000 */
.L_x_16577:
        /* <DEDUP_REMOVED lines=33> */
.L_x_16580:
[----:B------:R-:W-:Y:S05]  /*1530*/  BSYNC B0 ;  /* 0x0000000000007941 */ /* 0x000fea0003800000 */
.L_x_16579:
        /* <DEDUP_REMOVED lines=33> */
.L_x_16582:
[----:B------:R-:W-:Y:S05]  /*1750*/  BSYNC B0 ;  /* 0x0000000000007941 */ /* 0x000fea0003800000 */
.L_x_16581:
        /* <DEDUP_REMOVED lines=33> */
.L_x_16584:
[----:B------:R-:W-:Y:S05]  /*1970*/  BSYNC B0 ;  /* 0x0000000000007941 */ /* 0x000fea0003800000 */
.L_x_16583:
        /* <DEDUP_REMOVED lines=33> */
.L_x_16586:
[----:B------:R-:W-:Y:S05]  /*1b90*/  BSYNC B0 ;  /* 0x0000000000007941 */ /* 0x000fea0003800000 */
.L_x_16585:
[----:B------:R-:W-:Y:S01]  /*1ba0*/  FFMA.FTZ R9, R89, R61, R2 ;  /* 0x0000003d59097223 */ /* 0x000fe20000010002 */
[----:B------:R-:W-:Y:S01]  /*1bb0*/  ISETP.GE.AND P0, PT, R0, 0x1, PT ;  /* 0x000000010000780c */ /* 0x000fe20003f06270 */
[----:B------:R-:W-:Y:S01]  /*1bc0*/  HADD2.F32 R65, -RZ, R6.H1_H1 ;  /* 0x30000006ff417230 */ /* 0x000fe20000004100 */
[----:B------:R-:W-:Y:S01]  /*1bd0*/  BAR.SYNC.DEFER_BLOCKING 0x0 ;  /* 0x0000000000007b1d */ /* 0x000fe20000010000 */
[----:B------:R-:W-:Y:S01]  /*1be0*/  FFMA.FTZ R2, R90, R63, R9 ;  /* 0x0000003f5a027223 */ /* 0x000fe20000010009 */
[--C-:B------:R-:W-:Y:S02]  /*1bf0*/  HADD2.F32 R67, -RZ, R7.reuse.H0_H0 ;  /* 0x20000007ff437230 */ /* 0x100fe40000004100 */
[-C--:B------:R-:W-:Y:S01]  /*1c00*/  FMUL.FTZ R70, R3, R44.reuse ;  /* 0x0000002c03467220 */ /* 0x080fe20000410000 */
[----:B------:R-:W-:Y:S02]  /*1c10*/  HADD2.F32 R69, -RZ, R7.H1_H1 ;  /* 0x30000007ff457230 */ /* 0x000fe40000004100 */
        /* <DEDUP_REMOVED lines=16> */
[----:B------:R-:W-:Y:S01]  /*1d20*/  ULDC.64 UR8, c[0x0][0x268] ;  /* 0x00009a0000087ab9 */ /* 0x000fe20000000a00 */
[----:B------:R-:W-:Y:S01]  /*1d30*/  IMAD R31, R15, R0, RZ ;  /* 0x000000000f1f7224 */ /* 0x000fe200078e02ff */
[----:B------:R-:W-:Y:S01]  /*1d40*/  LEA.HI R12, R2, R2, RZ, 0x1 ;  /* 0x00000002020c7211 */ /* 0x000fe200078f08ff */
[----:B------:R-:W1:Y:S01]  /*1d50*/  LDC.64 R10, c[0x0][0x2d8] ;  /* 0x0000b600ff0a7b82 */ /* 0x000e620000000a00 */
[----:B------:R-:W-:Y:S02]  /*1d60*/  IMAD R0, R46, UR4, RZ ;  /* 0x000000042e007c24 */ /* 0x000fe4000f8e02ff */
[----:B------:R-:W-:Y:S01]  /*1d70*/  FADD.FTZ R87, R87, R87 ;  /* 0x0000005757577221 */ /* 0x000fe20000010000 */
[----:B------:R-:W-:Y:S01]  /*1d80*/  LOP3.LUT R13, R12, 0xfffffe, RZ, 0xc0, !PT ;  /* 0x00fffffe0c0d7812 */ /* 0x000fe200078ec0ff */
[----:B------:R-:W-:-:S02]  /*1d90*/  IMAD R12, R46, UR6, RZ ;  /* 0x000000062e0c7c24 */ /* 0x000fc4000f8e02ff */
[----:B------:R-:W-:Y:S01]  /*1da0*/  FADD.FTZ R88, R88, R88 ;  /* 0x0000005858587221 */ /* 0x000fe20000010000 */
[----:B------:R-:W-:Y:S01]  /*1db0*/  IMAD R47, R45, UR5, R0 ;  /* 0x000000052d2f7c24 */ /* 0x000fe2000f8e0200 */
[----:B------:R-:W-:Y:S01]  /*1dc0*/  IADD3 R2, R2, -R13, RZ ;  /* 0x8000000d02027210 */ /* 0x000fe20007ffe0ff */
[----:B------:R-:W2:Y:S01]  /*1dd0*/  LDC.64 R8, c[0x0][0x2e0] ;  /* 0x0000b800ff087b82 */ /* 0x000ea20000000a00 */
[----:B------:R-:W-:Y:S02]  /*1de0*/  IMAD R0, R46, UR8, RZ ;  /* 0x000000082e007c24 */ /* 0x000fe4000f8e02ff */
[----:B------:R-:W-:Y:S01]  /*1df0*/  FADD.FTZ R89, R89, R89 ;  /* 0x0000005959597221 */ /* 0x000fe20000010000 */
[----:B------:R-:W-:-:S04]  /*1e00*/  IMAD.WIDE.U32 R14, R45, UR4, RZ ;  /* 0x000000042d0e7c25 */ /* 0x000fc8000f8e00ff */
[----:B------:R-:W-:Y:S01]  /*1e10*/  FADD.FTZ R90, R90, R90 ;  /* 0x0000005a5a5a7221 */ /* 0x000fe20000010000 */
[----:B------:R-:W-:Y:S01]  /*1e20*/  FADD.FTZ R91, R91, R91 ;  /* 0x0000005b5b5b7221 */ /* 0x000fe20000010000 */
[----:B------:R-:W-:Y:S01]  /*1e30*/  FADD.FTZ R92, R92, R92 ;  /* 0x0000005c5c5c7221 */ /* 0x000fe20000010000 */
[C---:B------:R-:W-:Y:S01]  /*1e40*/  IMAD R93, R45.reuse, UR7, R12 ;  /* 0x000000072d5d7c24 */ /* 0x040fe2000f8e020c */
[----:B------:R-:W3:Y:S01]  /*1e50*/  LDC.64 R24, c[0x0][0x270] ;  /* 0x00009c00ff187b82 */ /* 0x000ee20000000a00 */
[----:B------:R-:W-:Y:S01]  /*1e60*/  IMAD.WIDE.U32 R82, R45, UR6, RZ ;  /* 0x000000062d527c25 */ /* 0x000fe2000f8e00ff */
[----:B0-----:R-:W-:-:S03]  /*1e70*/  LEA R78, P0, R14, R84, 0x3 ;  /* 0x000000540e4e7211 */ /* 0x001fc600078018ff */
[----:B------:R-:W-:Y:S01]  /*1e80*/  FADD.FTZ R96, R96, R96 ;  /* 0x0000006060607221 */ /* 0x000fe20000010000 */
[----:B------:R-:W-:Y:S01]  /*1e90*/  MOV R94, R34 ;  /* 0x00000022005e7202 */ /* 0x000fe20000000f00 */
[C---:B------:R-:W-:Y:S01]  /*1ea0*/  IMAD.WIDE.U32 R12, R45.reuse, UR8, RZ ;  /* 0x000000082d0c7c25 */ /* 0x040fe2000f8e00ff */
[----:B------:R-:W-:Y:S01]  /*1eb0*/  SHF.L.U32 R98, R2, 0x8, RZ ;  /* 0x0000000802627819 */ /* 0x000fe200000006ff */
[----:B------:R-:W-:Y:S01]  /*1ec0*/  UMOV UR4, URZ ;  /* 0x0000003f00047c82 */ /* 0x000fe20008000000 */
[----:B------:R-:W0:Y:S01]  /*1ed0*/  LDC.64 R26, c[0x0][0x250] ;  /* 0x00009400ff1a7b82 */ /* 0x000e220000000a00 */
[----:B------:R-:W-:Y:S01]  /*1ee0*/  IMAD R95, R45, UR9, R0 ;  /* 0x000000092d5f7c24 */ /* 0x000fe2000f8e0200 */
[----:B-1----:R-:W-:Y:S01]  /*1ef0*/  LEA R79, P1, R82, R10, 0x3 ;  /* 0x0000000a524f7211 */ /* 0x002fe200078218ff */
[----:B------:R-:W-:Y:S01]  /*1f00*/  IMAD.WIDE R30, R31, 0x10, R22 ;  /* 0x000000101f1e7825 */ /* 0x000fe200078e0216 */
[----:B------:R-:W-:Y:S01]  /*1f10*/  IADD3 R0, R83, R93, RZ ;  /* 0x0000005d53007210 */ /* 0x000fe20007ffe0ff */
[----:B------:R-:W-:Y:S01]  /*1f20*/  ULDC UR5, c[0x0][0x224] ;  /* 0x0000890000057ab9 */ /* 0x000fe20000000800 */
[----:B------:R-:W-:-:S02]  /*1f30*/  IADD3 R84, R13, R95, RZ ;  /* 0x0000005f0d547210 */ /* 0x000fc40007ffe0ff */
[----:B------:R-:W1:Y:S01]  /*1f40*/  LDC.64 R28, c[0x0][0x238] ;  /* 0x00008e00ff1c7b82 */ /* 0x000e620000000a00 */
[----:B--2---:R-:W-:Y:S02]  /*1f50*/  LEA R81, P2, R12, R8, 0x3 ;  /* 0x000000080c517211 */ /* 0x004fe400078418ff */
[----:B------:R-:W-:Y:S01]  /*1f60*/  IADD3 R8, R15, R47, RZ ;  /* 0x0000002f0f087210 */ /* 0x000fe20007ffe0ff */
[----:B------:R-:W-:Y:S01]  /*1f70*/  HFMA2.MMA R47, -RZ, RZ, 0, 0 ;  /* 0x00000000ff2f7435 */ /* 0x000fe200000001ff */
[----:B------:R-:W-:Y:S01]  /*1f80*/  LEA.HI.X R82, R82, R11, R0, 0x3, P1 ;  /* 0x0000000b52527211 */ /* 0x000fe200008f1c00 */
[----:B------:R-:W-:Y:S01]  /*1f90*/  FADD.FTZ R0, R3, R3 ;  /* 0x0000000303007221 */ /* 0x000fe20000010000 */
[----:B------:R-:W-:Y:S01]  /*1fa0*/  LEA.HI.X R84, R12, R9, R84, 0x3, P2 ;  /* 0x000000090c547211 */ /* 0x000fe200010f1c54 */
[----:B------:R-:W2:Y:S01]  /*1fb0*/  LDC R86, c[0x0][0x224] ;  /* 0x00008900ff567b82 */ /* 0x000ea20000000800 */
[----:B------:R-:W-:Y:S02]  /*1fc0*/  MOV R80, R30 ;  /* 0x0000001e00507202 */ /* 0x000fe40000000f00 */
[----:B------:R-:W-:-:S02]  /*1fd0*/  MOV R83, R31 ;  /* 0x0000001f00537202 */ /* 0x000fc40000000f00 */
[----:B------:R-:W-:Y:S02]  /*1fe0*/  LEA.HI.X R85, R14, R85, R8, 0x3, P0 ;  /* 0x000000550e557211 */ /* 0x000fe400000f1c08 */
[C---:B------:R-:W-:Y:S01]  /*1ff0*/  ISETP.NE.AND P1, PT, R39.reuse, RZ, PT ;  /* 0x000000ff2700720c */ /* 0x040fe20003f25270 */
[----:B------:R-:W4:Y:S01]  /*2000*/  LDC R130, c[0x0][0x21c] ;  /* 0x00008700ff827b82 */ /* 0x000f220000000800 */
[C---:B------:R-:W-:Y:S02]  /*2010*/  ISETP.NE.AND P2, PT, R39.reuse, 0x1f, PT ;  /* 0x0000001f2700780c */ /* 0x040fe40003f45270 */
[----:B------:R-:W-:Y:S02]  /*2020*/  MOV R95, R34 ;  /* 0x00000022005f7202 */ /* 0x000fe40000000f00 */
[----:B------:R-:W-:Y:S02]  /*2030*/  IADD3 R93, R39, 0x200, RZ ;  /* 0x00000200275d7810 */ /* 0x000fe40007ffe0ff */
[----:B---3--:R-:W-:-:S02]  /*2040*/  SHF.L.U64.HI R25, R24, 0x3, R25 ;  /* 0x0000000318197819 */ /* 0x008fc40000010219 */
[----:B0-----:R-:W-:Y:S02]  /*2050*/  SHF.L.U64.HI R27, R26, 0x3, R27 ;  /* 0x000000031a1b7819 */ /* 0x001fe4000001021b */
[----:B-1----:R-:W-:-:S07]  /*2060*/  SHF.L.U64.HI R100, R28, 0x3, R29 ;  /* 0x000000031c647819 */ /* 0x002fce000001021d */
.L_x_16602:
[----:B------:R-:W-:Y:S02]  /*2070*/  MOV R2, R78 ;  /* 0x0000004e00027202 */ /* 0x000fe40000000f00 */
[----:B------:R-:W-:-:S05]  /*2080*/  MOV R3, R85 ;  /* 0x0000005500037202 */ /* 0x000fca0000000f00 */
[----:B0-----:R0:W3:Y:S01]  /*2090*/  LDG.E.64 R30, desc[UR14][R2.64] ;  /* 0x0000000e021e7981 */ /* 0x0010e2000c1e1b00 */
[----:B------:R-:W-:Y:S02]  /*20a0*/  SEL R11, R98, R93, !P1 ;  /* 0x0000005d620b7207 */ /* 0x000fe40004800000 */
[----:B------:R-:W-:Y:S02]  /*20b0*/  CS2R R14, SRZ ;  /* 0x00000000000e7805 */ /* 0x000fe4000001ff00 */
[----:B------:R-:W-:-:S04]  /*20c0*/  LOP3.LUT P0, RZ, R39, 0x1f, RZ, 0xc0, !PT ;  /* 0x0000001f27ff7812 */ /* 0x000fc8000780c0ff */
[----:B------:R-:W-:Y:S02]  /*20d0*/  ISETP.LT.OR P3, PT, R37, 0x2, P0 ;  /* 0x000000022500780c */ /* 0x000fe40000761670 */
[----:B0-----:R-:W-:Y:S02]  /*20e0*/  LEA R2, R11, R34, 0x3 ;  /* 0x000000220b027211 */ /* 0x001fe400078e18ff */
[----:B------:R-:W-:Y:S01]  /*20f0*/  MOV R3, R84 ;  /* 0x0000005400037202 */ /* 0x000fe20000000f00 */
[----:B------:R-:W0:Y:S01]  /*2100*/  @P2 S2R R117, SR_CgaCtaId ;  /* 0x0000000000752919 */ /* 0x000e220000008800 */
[-C--:B------:R-:W-:Y:S01]  /*2110*/  FMUL.FTZ R120, R97, R52.reuse ;  /* 0x0000003461787220 */ /* 0x080fe20000410000 */
[----:B------:R-:W-:Y:S01]  /*2120*/  BSSY B0, `(.L_x_16588) ;  /* 0x000009f000007945 */ /* 0x000fe20003800000 */
[----:B---3--:R-:W-:Y:S01]  /*2130*/  FMUL.FTZ R29, R30, 1.4426950216293334961 ;  /* 0x3fb8aa3b1e1d7820 */ /* 0x008fe20000410000 */
[----:B------:R-:W-:-:S03]  /*2140*/  FMUL.FTZ R9, R31, R52 ;  /* 0x000000341f097220 */ /* 0x000fc60000410000 */
[----:B------:R-:W-:Y:S01]  /*2150*/  FMUL.FTZ R8, R29, R52 ;  /* 0x000000341d087220 */ /* 0x000fe20000410000 */
[----:B------:R-:W-:-:S04]  /*2160*/  FMUL.RZ R10, R9, 0.15915493667125701904 ;  /* 0x3e22f983090a7820 */ /* 0x000fc8000040c000 */
[----:B------:R-:W-:Y:S08]  /*2170*/  MUFU.COS R9, R10 ;  /* 0x0000000a00097308 */ /* 0x000ff00000000000 */
[----:B------:R-:W1:Y:S08]  /*2180*/  MUFU.EX2 R8, R8 ;  /* 0x0000000800087308 */ /* 0x000e700000000800 */
[----:B------:R-:W3:Y:S01]  /*2190*/  MUFU.SIN R13, R10 ;  /* 0x0000000a000d7308 */ /* 0x000ee20000000400 */
[C---:B-1----:R-:W-:Y:S01]  /*21a0*/  FMUL.FTZ R12, R8.reuse, R9 ;  /* 0x00000009080c7220 */ /* 0x042fe20000410000 */
[----:B------:R-:W-:Y:S01]  /*21b0*/  MOV R9, R82 ;  /* 0x0000005200097202 */ /* 0x000fe20000000f00 */
[----:B---3--:R-:W-:Y:S01]  /*21c0*/  FMUL.FTZ R13, R8, R13 ;  /* 0x0000000d080d7220 */ /* 0x008fe20000410000 */
[----:B------:R-:W-:-:S04]  /*21d0*/  MOV R8, R79 ;  /* 0x0000004f00087202 */ /* 0x000fc80000000f00 */
[----:B------:R1:W-:Y:S04]  /*21e0*/  STS.64 [R2+0x670], R12 ;  /* 0x0006700c02007388 */ /* 0x0003e80000000a00 */
[----:B------:R-:W5:Y:S01]  /*21f0*/  LDG.E.64 R8, desc[UR14][R8.64] ;  /* 0x0000000e08087981 */ /* 0x000f62000c1e1b00 */
[----:B-1----:R-:W-:-:S05]  /*2200*/  MOV R2, R81 ;  /* 0x0000005100027202 */ /* 0x002fca0000000f00 */
[----:B------:R1:W5:Y:S01]  /*2210*/  LDG.E.64 R10, desc[UR14][R2.64] ;  /* 0x0000000e020a7981 */ /* 0x000362000c1e1b00 */
[C---:B------:R-:W-:Y:S01]  /*2220*/  FMUL.FTZ R99, R31.reuse, R54 ;  /* 0x000000361f637220 */ /* 0x040fe20000410000 */
        /* <DEDUP_REMOVED lines=13> */
[----:B------:R-:W2:Y:S01]  /*2300*/  MUFU.EX2 R99, R99 ;  /* 0x0000006300637308 */ /* 0x000ea20000000800 */
[----:B-1----:R-:W-:Y:S01]  /*2310*/  FMUL.FTZ R103, R31, R60 ;  /* 0x0000003c1f677220 */ /* 0x002fe20000410000 */
[----:B---3--:R-:W-:-:S06]  /*2320*/  FMUL.FTZ R2, R29, R56 ;  /* 0x000000381d027220 */ /* 0x008fcc0000410000 */
[----:B------:R1:W-:Y:S01]  /*2330*/  MUFU.EX2 R3, R2 ;  /* 0x0000000200037308 */ /* 0x0003e20000000800 */
[----:B------:R-:W-:Y:S01]  /*2340*/  FMUL.RZ R109, R103, 0.15915493667125701904 ;  /* 0x3e22f983676d7820 */ /* 0x000fe2000040c000 */
[----:B------:R-:W-:Y:S01]  /*2350*/  FMUL.FTZ R103, R29, R60 ;  /* 0x0000003c1d677220 */ /* 0x000fe20000410000 */
[----:B-1----:R-:W-:-:S05]  /*2360*/  FMUL.FTZ R2, R31, R62 ;  /* 0x0000003e1f027220 */ /* 0x002fca0000410000 */
[----:B------:R-:W-:Y:S01]  /*2370*/  MUFU.SIN R106, R105 ;  /* 0x00000069006a7308 */ /* 0x000fe20000000400 */
[----:B------:R-:W-:Y:S01]  /*2380*/  FMUL.RZ R111, R2, 0.15915493667125701904 ;  /* 0x3e22f983026f7820 */ /* 0x000fe2000040c000 */
[----:B------:R-:W-:-:S06]  /*2390*/  FMUL.FTZ R2, R29, R62 ;  /* 0x0000003e1d027220 */ /* 0x000fcc0000410000 */
[----:B------:R1:W3:Y:S08]  /*23a0*/  MUFU.COS R108, R105 ;  /* 0x00000069006c7308 */ /* 0x0002f00000000000 */
[----:B------:R-:W-:Y:S01]  /*23b0*/  MUFU.SIN R110, R107 ;  /* 0x0000006b006e7308 */ /* 0x000fe20000000400 */
[----:B-1----:R-:W-:-:S07]  /*23c0*/  FMUL.FTZ R105, R29, R64 ;  /* 0x000000401d697220 */ /* 0x002fce0000410000 */
[----:B------:R1:W-:Y:S02]  /*23d0*/  MUFU.COS R116, R107 ;  /* 0x0000006b00747308 */ /* 0x0003e40000000000 */
[----:B-1----:R-:W-:Y:S01]  /*23e0*/  FMUL.FTZ R107, R29, R68 ;  /* 0x000000441d6b7220 */ /* 0x002fe20000410000 */
[----:B------:R-:W-:-:S04]  /*23f0*/  FMUL.FTZ R29, R31, R64 ;  /* 0x000000401f1d7220 */ /* 0x000fc80000410000 */
[----:B------:R-:W-:Y:S01]  /*2400*/  FMUL.RZ R115, R29, 0.15915493667125701904 ;  /* 0x3e22f9831d737820 */ /* 0x000fe2000040c000 */
[----:B------:R-:W-:Y:S01]  /*2410*/  FMUL.FTZ R29, R31, R68 ;  /* 0x000000441f1d7220 */ /* 0x000fe20000410000 */
[----:B------:R-:W-:Y:S08]  /*2420*/  MUFU.SIN R118, R111 ;  /* 0x0000006f00767308 */ /* 0x000ff00000000400 */
[----:B------:R1:W-:Y:S08]  /*2430*/  MUFU.COS R122, R111 ;  /* 0x0000006f007a7308 */ /* 0x0003f00000000000 */
[----:B------:R4:W-:Y:S01]  /*2440*/  MUFU.EX2 R113, R2 ;  /* 0x0000000200717308 */ /* 0x0009e20000000800 */
[----:B-1----:R-:W-:Y:S01]  /*2450*/  FMUL.RZ R111, R29, 0.15915493667125701904 ;  /* 0x3e22f9831d6f7820 */ /* 0x002fe2000040c000 */
[C---:B--2---:R-:W-:Y:S01]  /*2460*/  FMUL.FTZ R29, R99.reuse, R104 ;  /* 0x00000068631d7220 */ /* 0x044fe20000410000 */
[----:B------:R-:W-:Y:S01]  /*2470*/  FMUL.FTZ R99, R99, R102 ;  /* 0x0000006663637220 */ /* 0x000fe20000410000 */
[----:B----4-:R-:W-:-:S03]  /*2480*/  @P2 MOV R2, 0x400 ;  /* 0x0000040000022802 */ /* 0x010fc60000000f00 */
[----:B------:R-:W-:Y:S01]  /*2490*/  FMUL.FTZ R102, RZ, R99 ;  /* 0x00000063ff667220 */ /* 0x000fe20000410000 */
[----:B0-----:R-:W-:Y:S01]  /*24a0*/  @P2 LEA R34, R117, R2, 0x18 ;  /* 0x0000000275222211 */ /* 0x001fe200078ec0ff */
[----:B------:R-:W-:Y:S01]  /*24b0*/  FMUL.FTZ R2, R99, R120 ;  /* 0x0000007863027220 */ /* 0x000fe20000410000 */
[----:B------:R-:W0:Y:S01]  /*24c0*/  MUFU.EX2 R101, R101 ;  /* 0x0000006500657308 */ /* 0x000e220000000800 */
[----:B---3--:R-:W-:Y:S01]  /*24d0*/  FMUL.FTZ R97, R3, R108 ;  /* 0x0000006c03617220 */ /* 0x008fe20000410000 */
[----:B------:R-:W-:Y:S01]  /*24e0*/  FFMA.FTZ R128, R29, R120, -R102 ;  /* 0x000000781d807223 */ /* 0x000fe20000010866 */
[----:B------:R-:W-:Y:S01]  /*24f0*/  FFMA.FTZ R2, RZ, R29, R2 ;  /* 0x0000001dff027223 */ /* 0x000fe20000010002 */
[----:B------:R-:W-:-:S04]  /*2500*/  FMUL.FTZ R102, R3, R106 ;  /* 0x0000006a03667220 */ /* 0x000fc80000410000 */
[----:B------:R-:W-:Y:S01]  /*2510*/  MUFU.SIN R112, R109 ;  /* 0x0000006d00707308 */ /* 0x000fe20000000400 */
[----:B------:R-:W-:Y:S01]  /*2520*/  FADD.FTZ R2, RZ, R2 ;  /* 0x00000002ff027221 */ /* 0x000fe20000010000 */
[----:B------:R-:W-:-:S06]  /*2530*/  FFMA.FTZ R128, R55, R54, R128 ;  /* 0x0000003637807223 */ /* 0x000fcc0000010080 */
[----:B------:R-:W-:Y:S01]  /*2540*/  MUFU.COS R114, R109 ;  /* 0x0000006d00727308 */ /* 0x000fe20000000000 */
[----:B------:R-:W-:-:S07]  /*2550*/  FMUL.FTZ R3, R102, R2 ;  /* 0x0000000266037220 */ /* 0x000fce0000410000 */
[----:B------:R-:W1:Y:S01]  /*2560*/  MUFU.EX2 R103, R103 ;  /* 0x0000006700677308 */ /* 0x000e620000000800 */
[----:B------:R-:W-:-:S07]  /*2570*/  FMUL.FTZ R106, R102, R128 ;  /* 0x00000080666a7220 */ /* 0x000fce0000410000 */
[----:B------:R-:W-:Y:S08]  /*2580*/  MUFU.EX2 R109, R107 ;  /* 0x0000006b006d7308 */ /* 0x000ff00000000800 */
[----:B------:R-:W2:Y:S01]  /*2590*/  MUFU.COS R108, R111 ;  /* 0x0000006f006c7308 */ /* 0x000ea20000000000 */
[C---:B------:R-:W-:Y:S01]  /*25a0*/  FFMA.FTZ R128, R97.reuse, R128, -R3 ;  /* 0x0000008061807223 */ /* 0x040fe20000010803 */
[----:B------:R-:W-:Y:S01]  /*25b0*/  FFMA.FTZ R106, R97, R2, R106 ;  /* 0x00000002616a7223 */ /* 0x000fe2000001006a */
[----:B0-----:R-:W-:-:S02]  /*25c0*/  FMUL.FTZ R116, R101, R116 ;  /* 0x0000007465747220 */ /* 0x001fc40000410000 */
[----:B------:R-:W-:-:S03]  /*25d0*/  FFMA.FTZ R128, R57, R56, R128 ;  /* 0x0000003839807223 */ /* 0x000fc60000010080 */
[----:B------:R-:W-:Y:S01]  /*25e0*/  MUFU.SIN R124, R115 ;  /* 0x00000073007c7308 */ /* 0x000fe20000000400 */
[C---:B-1----:R-:W-:Y:S01]  /*25f0*/  FMUL.FTZ R133, R103.reuse, R114 ;  /* 0x0000007267857220 */ /* 0x042fe20000410000 */
[----:B------:R-:W-:-:S06]  /*2600*/  FMUL.FTZ R135, R103, R112 ;  /* 0x0000007067877220 */ /* 0x000fcc0000410000 */
[----:B------:R0:W-:Y:S01]  /*2610*/  MUFU.COS R126, R115 ;  /* 0x00000073007e7308 */ /* 0x0001e20000000000 */
[----:B--2---:R-:W-:Y:S01]  /*2620*/  FMUL.FTZ R103, R109, R108 ;  /* 0x0000006c6d677220 */ /* 0x004fe20000410000 */
[----:B------:R-:W-:Y:S01]  /*2630*/  FMUL.FTZ R2, R12, R99 ;  /* 0x000000630c027220 */ /* 0x000fe20000410000 */
[----:B0-----:R-:W-:Y:S01]  /*2640*/  FMUL.FTZ R115, R101, R110 ;  /* 0x0000006e65737220 */ /* 0x001fe20000410000 */
[----:B------:R-:W-:-:S03]  /*2650*/  FADD.FTZ R101, RZ, R106 ;  /* 0x0000006aff657221 */ /* 0x000fc60000010000 */
[C---:B------:R-:W-:Y:S01]  /*2660*/  FMUL.FTZ R108, R115.reuse, R128 ;  /* 0x00000080736c7220 */ /* 0x040fe20000410000 */
[----:B------:R-:W-:-:S03]  /*2670*/  FMUL.FTZ R3, R115, R101 ;  /* 0x0000006573037220 */ /* 0x000fc60000410000 */
[C---:B------:R-:W-:Y:S01]  /*2680*/  FFMA.FTZ R108, R116.reuse, R101, R108 ;  /* 0x00000065746c7223 */ /* 0x040fe2000001006c */
[----:B------:R-:W-:Y:S01]  /*2690*/  FFMA.FTZ R128, R116, R128, -R3 ;  /* 0x0000008074807223 */ /* 0x000fe20000010803 */
[C---:B------:R-:W-:Y:S01]  /*26a0*/  FMUL.FTZ R3, R13.reuse, R99 ;  /* 0x000000630d037220 */ /* 0x040fe20000410000 */
[-C--:B------:R-:W-:Y:S01]  /*26b0*/  FFMA.FTZ R2, R13, R29.reuse, R2 ;  /* 0x0000001d0d027223 */ /* 0x080fe20000010002 */
[----:B------:R-:W-:Y:S01]  /*26c0*/  FADD.FTZ R112, RZ, R108 ;  /* 0x0000006cff707221 */ /* 0x000fe20000010000 */
[----:B------:R-:W0:Y:S01]  /*26d0*/  MUFU.EX2 R105, R105 ;  /* 0x0000006900697308 */ /* 0x000e220000000800 */
[----:B------:R-:W-:Y:S01]  /*26e0*/  FFMA.FTZ R3, R12, R29, -R3 ;  /* 0x0000001d0c037223 */ /* 0x000fe20000010803 */
[----:B------:R-:W-:Y:S01]  /*26f0*/  FFMA.FTZ R128, R61, R58, R128 ;  /* 0x0000003a3d807223 */ /* 0x000fe20000010080 */
[C---:B------:R-:W-:Y:S01]  /*2700*/  FMUL.FTZ R108, R102.reuse, R2 ;  /* 0x00000002666c7220 */ /* 0x040fe20000410000 */
[----:B------:R-:W-:Y:S01]  /*2710*/  FMUL.FTZ R101, R135, R112 ;  /* 0x0000007087657220 */ /* 0x000fe20000410000 */
[C---:B------:R-:W-:Y:S01]  /*2720*/  FMUL.FTZ R114, R113.reuse, R122 ;  /* 0x0000007a71727220 */ /* 0x040fe20000410000 */
[----:B------:R-:W-:Y:S01]  /*2730*/  FMUL.FTZ R113, R113, R118 ;  /* 0x0000007671717220 */ /* 0x000fe20000410000 */
[-C--:B------:R-:W-:Y:S01]  /*2740*/  FMUL.FTZ R110, R102, R3.reuse ;  /* 0x00000003666e7220 */ /* 0x080fe20000410000 */
[-C--:B------:R-:W-:Y:S01]  /*2750*/  FMUL.FTZ R118, R135, R128.reuse ;  /* 0x0000008087767220 */ /* 0x080fe20000410000 */
[----:B------:R-:W-:Y:S01]  /*2760*/  FFMA.FTZ R108, R97, R3, -R108 ;  /* 0x00000003616c7223 */ /* 0x000fe2000001086c */
[----:B------:R-:W-:Y:S01]  /*2770*/  FFMA.FTZ R128, R133, R128, -R101 ;  /* 0x0000008085807223 */ /* 0x000fe20000010865 */
[----:B------:R-:W1:Y:S01]  /*2780*/  MUFU.SIN R104, R111 ;  /* 0x0000006f00687308 */ /* 0x000e620000000400 */
[----:B------:R-:W-:Y:S01]  /*2790*/  FFMA.FTZ R110, R97, R2, R110 ;  /* 0x00000002616e7223 */ /* 0x000fe2000001006e */
[----:B------:R-:W-:Y:S01]  /*27a0*/  FFMA.FTZ R118, R133, R112, R118 ;  /* 0x0000007085767223 */ /* 0x000fe20000010076 */
[----:B------:R-:W-:Y:S01]  /*27b0*/  FMUL.FTZ R101, R115, R108 ;  /* 0x0000006c73657220 */ /* 0x000fe20000410000 */
[----:B------:R-:W-:Y:S01]  /*27c0*/  FFMA.FTZ R128, R63, R60, R128 ;  /* 0x0000003c3f807223 */ /* 0x000fe20000010080 */
[-C--:B------:R-:W-:Y:S01]  /*27d0*/  FMUL.FTZ R3, R115, R110.reuse ;  /* 0x0000006e73037220 */ /* 0x080fe20000410000 */
[----:B------:R-:W-:Y:S01]  /*27e0*/  FADD.FTZ R118, RZ, R118 ;  /* 0x00000076ff767221 */ /* 0x000fe20000010000 */
[C---:B------:R-:W-:Y:S01]  /*27f0*/  FFMA.FTZ R110, R116.reuse, R110, R101 ;  /* 0x0000006e746e7223 */ /* 0x040fe20000010065 */
[----:B------:R-:W-:Y:S01]  /*2800*/  FMUL.FTZ R101, R113, R128 ;  /* 0x0000008071657220 */ /* 0x000fe20000410000 */
[C---:B0-----:R-:W-:Y:S01]  /*2810*/  FMUL.FTZ R106, R105.reuse, R126 ;  /* 0x0000007e696a7220 */ /* 0x041fe20000410000 */
[----:B------:R-:W-:Y:S01]  /*2820*/  FMUL.FTZ R107, R105, R124 ;  /* 0x0000007c696b7220 */ /* 0x000fe20000410000 */
[----:B------:R-:W-:Y:S01]  /*2830*/  FFMA.FTZ R108, R116, R108, -R3 ;  /* 0x0000006c746c7223 */ /* 0x000fe20000010803 */
[----:B------:R-:W-:Y:S01]  /*2840*/  FMUL.FTZ R105, R113, R118 ;  /* 0x0000007671697220 */ /* 0x000fe20000410000 */
[C---:B------:R-:W-:Y:S01]  /*2850*/  FMUL.FTZ R3, R135.reuse, R110 ;  /* 0x0000006e87037220 */ /* 0x040fe20000410000 */
[C---:B------:R-:W-:Y:S01]  /*2860*/  FFMA.FTZ R101, R114.reuse, R118, R101 ;  /* 0x0000007672657223 */ /* 0x040fe20000010065 */
[----:B------:R-:W-:Y:S01]  /*2870*/  FMUL.FTZ R2, R135, R108 ;  /* 0x0000006c87027220 */ /* 0x000fe20000410000 */
[C---:B------:R-:W-:Y:S01]  /*2880*/  FFMA.FTZ R128, R114.reuse, R128, -R105 ;  /* 0x0000008072807223 */ /* 0x040fe20000010869 */
[C---:B------:R-:W-:Y:S01]  /*2890*/  FFMA.FTZ R3, R133.reuse, R108, -R3 ;  /* 0x0000006c85037223 */ /* 0x040fe20000010803 */
[----:B------:R-:W-:Y:S01]  /*28a0*/  FADD.FTZ R108, RZ, R101 ;  /* 0x00000065ff6c7221 */ /* 0x000fe20000010000 */
[----:B------:R-:W-:Y:S01]  /*28b0*/  FFMA.FTZ R2, R133, R110, R2 ;  /* 0x0000006e85027223 */ /* 0x000fe20000010002 */
[----:B-1----:R-:W-:Y:S01]  /*28c0*/  FMUL.FTZ R104, R109, R104 ;  /* 0x000000686d687220 */ /* 0x002fe20000410000 */
[----:B------:R-:W-:Y:S01]  /*28d0*/  FFMA.FTZ R128, R65, R62, R128 ;  /* 0x0000003e41807223 */ /* 0x000fe20000010080 */
[-C--:B------:R-:W-:Y:S01]  /*28e0*/  FMUL.FTZ R105, R113, R3.reuse ;  /* 0x0000000371697220 */ /* 0x080fe20000410000 */
[----:B------:R-:W-:Y:S01]  /*28f0*/  FMUL.FTZ R109, R107, R108 ;  /* 0x0000006c6b6d7220 */ /* 0x000fe20000410000 */
[----:B------:R-:W-:Y:S01]  /*2900*/  FMUL.FTZ R101, R113, R2 ;  /* 0x0000000271657220 */ /* 0x000fe20000410000 */
[C---:B------:R-:W-:Y:S01]  /*2910*/  FMUL.FTZ R111, R107.reuse, R128 ;  /* 0x000000806b6f7220 */ /* 0x040fe20000410000 */
[----:B------:R-:W-:Y:S01]  /*2920*/  FFMA.FTZ R105, R114, R2, R105 ;  /* 0x0000000272697223 */ /* 0x000fe20000010069 */
[----:B------:R-:W-:Y:S01]  /*2930*/  FFMA.FTZ R128, R106, R128, -R109 ;  /* 0x000000806a807223 */ /* 0x000fe2000001086d */
[----:B------:R-:W-:Y:S01]  /*2940*/  FFMA.FTZ R101, R114, R3, -R101 ;  /* 0x0000000372657223 */ /* 0x000fe20000010865 */
[C---:B------:R-:W-:Y:S01]  /*2950*/  FFMA.FTZ R111, R106.reuse, R108, R111 ;  /* 0x0000006c6a6f7223 */ /* 0x040fe2000001006f */
[----:B------:R-:W-:Y:S01]  /*2960*/  FMUL.FTZ R2, R107, R105 ;  /* 0x000000696b027220 */ /* 0x000fe20000410000 */
[----:B------:R-:W-:Y:S01]  /*2970*/  FFMA.FTZ R128, R67, R64, R128 ;  /* 0x0000004043807223 */ /* 0x000fe20000010080 */
[-C--:B------:R-:W-:Y:S01]  /*2980*/  FMUL.FTZ R3, R107, R101.reuse ;  /* 0x000000656b037220 */ /* 0x080fe20000410000 */
[----:B------:R-:W-:Y:S01]  /*2990*/  FADD.FTZ R111, RZ, R111 ;  /* 0x0000006fff6f7221 */ /* 0x000fe20000010000 */
[----:B------:R-:W-:Y:S01]  /*29a0*/  FFMA.FTZ R101, R106, R101, -R2 ;  /* 0x000000656a657223 */ /* 0x000fe20000010802 */
[----:B------:R-:W-:-:S02]  /*29b0*/  FMUL.FTZ R2, R104, R128 ;  /* 0x0000008068027220 */ /* 0x000fc40000410000 */
[----:B------:R-:W-:Y:S01]  /*29c0*/  FMUL.FTZ R108, R104, R111 ;  /* 0x0000006f686c7220 */ /* 0x000fe20000410000 */
[----:B------:R-:W-:Y:S01]  /*29d0*/  FFMA.FTZ R3, R106, R105, R3 ;  /* 0x000000696a037223 */ /* 0x000fe20000010003 */
        /* <DEDUP_REMOVED lines=11> */
[----:B------:R-:W-:Y:S01]  /*2a90*/  ISETP.NE.AND P2, PT, R37, R86, PT ;  /* 0x000000562500720c */ /* 0x000fe20003f45270 */
[----:B0-----:R-:W-:-:S12]  /*2aa0*/  HFMA2.MMA R3, -RZ, RZ, 0, 0 ;  /* 0x00000000ff037435 */ /* 0x001fd800000001ff */
[----:B------:R-:W-:-:S04]  /*2ab0*/  @P2 LEA.HI R2, R37, R37, RZ, 0x1 ;  /* 0x0000002525022211 */ /* 0x000fc800078f08ff */
[----:B------:R-:W-:-:S04]  /*2ac0*/  @P2 LOP3.LUT R2, R2, 0x1ffffe, RZ, 0xc0, !PT ;  /* 0x001ffffe02022812 */ /* 0x000fc800078ec0ff */
[----:B------:R-:W-:Y:S02]  /*2ad0*/  @P2 IADD3 R101, -R2, R37, RZ ;  /* 0x0000002502652210 */ /* 0x000fe40007ffe1ff */
[----:B------:R-:W-:Y:S02]  /*2ae0*/  MOV R2, 0x3f800000 ;  /* 0x3f80000000027802 */ /* 0x000fe40000000f00 */
[----:B------:R-:W-:-:S05]  /*2af0*/  @P2 LEA R101, R101, R94, 0xb ;  /* 0x0000005e65652211 */ /* 0x000fca00078e58ff */
[----:B------:R1:W2:Y:S02]  /*2b00*/  @P2 LDS.64 R2, [R101+0x670] ;  /* 0x0006700065022984 */ /* 0x0002a40000000a00 */
.L_x_16589:
[----:B------:R-:W-:Y:S05]  /*2b10*/  BSYNC B0 ;  /* 0x0000000000007941 */ /* 0x000fea0003800000 */
.L_x_16588:
[----:B------:R-:W3:Y:S01]  /*2b20*/  SHFL.UP PT, R108, R123, 0x1, RZ ;  /* 0x042000007b6c7989 */ /* 0x000ee200000e00ff */
[----:B------:R-:W-:Y:S01]  /*2b30*/  ISETP.GE.AND P2, PT, R41, 0x1, PT ;  /* 0x000000012900780c */ /* 0x000fe20003f46270 */
[----:B------:R-:W-:Y:S01]  /*2b40*/  BSSY B0, `(.L_x_16590) ;  /* 0x00000ca000007945 */ /* 0x000fe20003800000 */
[----:B------:R-:W-:Y:S01]  /*2b50*/  ISETP.GE.OR P0, PT, R37, UR5, P0 ;  /* 0x0000000525007c0c */ /* 0x000fe20008706670 */
[----:B------:R-:W4:Y:S04]  /*2b60*/  SHFL.UP PT, R109, R122, 0x1, RZ ;  /* 0x042000007a6d7989 */ /* 0x000f2800000e00ff */
[----:B-1----:R-:W1:Y:S04]  /*2b70*/  SHFL.UP PT, R101, R121, 0x1, RZ ;  /* 0x0420000079657989 */ /* 0x002e6800000e00ff */
[----:B------:R-:W0:Y:S04]  /*2b80*/  SHFL.UP PT, R105, R110, 0x1, RZ ;  /* 0x042000006e697989 */ /* 0x000e2800000e00ff */
[----:B-----5:R-:W-:Y:S04]  /*2b90*/  SHFL.IDX PT, R14, R14, RZ, 0x1f ;  /* 0x00001fff0e0e7589 */ /* 0x020fe800000e0000 */
[----:B------:R-:W-:Y:S01]  /*2ba0*/  SHFL.IDX PT, R15, R15, RZ, 0x1f ;  /* 0x00001fff0f0f7589 */ /* 0x000fe200000e0000 */
[C---:B---3--:R-:W-:Y:S01]  /*2bb0*/  FMUL.FTZ R118, R110.reuse, R108 ;  /* 0x0000006c6e767220 */ /* 0x048fe20000410000 */
[----:B----4-:R-:W-:-:S03]  /*2bc0*/  FMUL.FTZ R111, R110, R109 ;  /* 0x0000006d6e6f7220 */ /* 0x010fc60000410000 */
[C---:B------:R-:W-:Y:S01]  /*2bd0*/  FFMA.FTZ R109, R121.reuse, R109, R118 ;  /* 0x0000006d796d7223 */ /* 0x040fe20000010076 */
[----:B------:R-:W-:Y:S01]  /*2be0*/  FFMA.FTZ R118, R121, R108, -R111 ;  /* 0x0000006c79767223 */ /* 0x000fe2000001086f */
[----:B-1----:R-:W-:Y:S02]  /*2bf0*/  FMUL.FTZ R112, R110, R101 ;  /* 0x000000656e707220 */ /* 0x002fe40000410000 */
[----:B------:R-:W-:Y:S01]  /*2c00*/  @P2 FADD.FTZ R122, R122, R109 ;  /* 0x0000006d7a7a2221 */ /* 0x000fe20000010000 */
[-C--:B0-----:R-:W-:Y:S01]  /*2c10*/  FMUL.FTZ R108, R110, R105.reuse ;  /* 0x000000696e6c7220 */ /* 0x081fe20000410000 */
[----:B------:R-:W-:Y:S01]  /*2c20*/  @P2 FADD.FTZ R123, R123, R118 ;  /* 0x000000767b7b2221 */ /* 0x000fe20000010000 */
[C---:B------:R-:W-:Y:S02]  /*2c30*/  FFMA.FTZ R111, R121.reuse, R105, R112 ;  /* 0x00000069796f7223 */ /* 0x040fe40000010070 */
[----:B------:R-:W0:Y:S01]  /*2c40*/  SHFL.UP PT, R118, R122, 0x2, RZ ;  /* 0x044000007a767989 */ /* 0x000e2200000e00ff */
[----:B------:R-:W-:-:S03]  /*2c50*/  @P2 FFMA.FTZ R121, R121, R101, -R108 ;  /* 0x0000006579792223 */ /* 0x000fc6000001086c */
[----:B------:R-:W1:Y:S01]  /*2c60*/  SHFL.UP PT, R112, R123, 0x2, RZ ;  /* 0x044000007b707989 */ /* 0x000e6200000e00ff */
[----:B------:R-:W-:Y:S02]  /*2c70*/  FSEL R111, R110, R111, !P2 ;  /* 0x0000006f6e6f7208 */ /* 0x000fe40005000000 */
[----:B------:R-:W-:Y:S01]  /*2c80*/  ISETP.GE.AND P2, PT, R41, 0x2, PT ;  /* 0x000000022900780c */ /* 0x000fe20003f46270 */
        /* <DEDUP_REMOVED lines=22> */
[-C--:B----4-:R-:W-:Y:S01]  /*2df0*/  FMUL.FTZ R112, R110, R105.reuse ;  /* 0x000000696e707220 */ /* 0x090fe20000410000 */
[C---:B------:R-:W-:Y:S01]  /*2e00*/  FFMA.FTZ R105, R121.reuse, R105, R118 ;  /* 0x0000006979697223 */ /* 0x040fe20000010076 */
[----:B------:R-:W-:Y:S01]  /*2e10*/  FFMA.FTZ R109, R121, R109, R124 ;  /* 0x0000006d796d7223 */ /* 0x000fe2000001007c */
[----:B------:R-:W-:Y:S01]  /*2e20*/  @P2 FADD.FTZ R123, R123, R108 ;  /* 0x0000006c7b7b2221 */ /* 0x000fe20000010000 */
[----:B------:R-:W-:Y:S01]  /*2e30*/  @P2 FFMA.FTZ R121, R121, R101, -R112 ;  /* 0x0000006579792223 */ /* 0x000fe20000010870 */
[-C--:B------:R-:W-:Y:S01]  /*2e40*/  FMUL.FTZ R108, R9, R10.reuse ;  /* 0x0000000a096c7220 */ /* 0x080fe20000410000 */
[----:B------:R-:W-:Y:S01]  /*2e50*/  @P2 FADD.FTZ R122, R122, R109 ;  /* 0x0000006d7a7a2221 */ /* 0x000fe20000010000 */
[----:B------:R-:W-:Y:S01]  /*2e60*/  FSEL R110, R110, R105, !P2 ;  /* 0x000000696e6e7208 */ /* 0x000fe20005000000 */
[----:B------:R-:W0:Y:S01]  /*2e70*/  SHFL.UP PT, R111, R123, 0x8, RZ ;  /* 0x050000007b6f7989 */ /* 0x000e2200000e00ff */
[----:B------:R-:W-:Y:S01]  /*2e80*/  ISETP.GE.AND P2, PT, R41, 0x8, PT ;  /* 0x000000082900780c */ /* 0x000fe20003f46270 */
[-C--:B------:R-:W-:Y:S01]  /*2e90*/  FMUL.FTZ R105, R9, R11.reuse ;  /* 0x0000000b09697220 */ /* 0x080fe20000410000 */
[C---:B------:R-:W-:Y:S01]  /*2ea0*/  FFMA.FTZ R117, R8.reuse, R11, R108 ;  /* 0x0000000b08757223 */ /* 0x040fe2000001006c */
[----:B------:R-:W1:Y:S02]  /*2eb0*/  SHFL.UP PT, R101, R121, 0x8, RZ ;  /* 0x0500000079657989 */ /* 0x000e6400000e00ff */
[----:B------:R-:W-:Y:S01]  /*2ec0*/  FFMA.FTZ R105, R8, R10, -R105 ;  /* 0x0000000a08697223 */ /* 0x000fe20000010869 */
[-C--:B------:R-:W-:Y:S01]  /*2ed0*/  FMUL.FTZ R126, R96, R117.reuse ;  /* 0x00000075607e7220 */ /* 0x080fe20000410000 */
[----:B------:R-:W3:Y:S01]  /*2ee0*/  SHFL.UP PT, R112, R122, 0x8, RZ ;  /* 0x050000007a707989 */ /* 0x000ee200000e00ff */
[----:B------:R-:W-:Y:S01]  /*2ef0*/  FMUL.FTZ R127, R92, R117 ;  /* 0x000000755c7f7220 */ /* 0x000fe20000410000 */
[-C--:B------:R-:W-:Y:S01]  /*2f00*/  FMUL.FTZ R131, R96, R105.reuse ;  /* 0x0000006960837220 */ /* 0x080fe20000410000 */
[----:B------:R-:W-:Y:S01]  /*2f10*/  FMUL.FTZ R125, R92, R105 ;  /* 0x000000695c7d7220 */ /* 0x000fe20000410000 */
[----:B------:R-:W4:Y:S01]  /*2f20*/  SHFL.UP PT, R109, R110, 0x8, RZ ;  /* 0x050000006e6d7989 */ /* 0x000f2200000e00ff */
[C---:B------:R-:W-:Y:S01]  /*2f30*/  FMUL.FTZ R129, R91.reuse, R117 ;  /* 0x000000755b817220 */ /* 0x040fe20000410000 */
[-C--:B------:R-:W-:Y:S01]  /*2f40*/  FMUL.FTZ R124, R91, R105.reuse ;  /* 0x000000695b7c7220 */ /* 0x080fe20000410000 */
[C---:B------:R-:W-:Y:S01]  /*2f50*/  FMUL.FTZ R136, R90.reuse, R105 ;  /* 0x000000695a887220 */ /* 0x040fe20000410000 */
[-C--:B------:R-:W-:Y:S01]  /*2f60*/  FMUL.FTZ R134, R90, R117.reuse ;  /* 0x000000755a867220 */ /* 0x080fe20000410000 */
[C---:B------:R-:W-:Y:S01]  /*2f70*/  FMUL.FTZ R132, R89.reuse, R117 ;  /* 0x0000007559847220 */ /* 0x040fe20000410000 */
[----:B------:R-:W-:Y:S01]  /*2f80*/  FMUL.FTZ R128, R89, R105 ;  /* 0x0000006959807220 */ /* 0x000fe20000410000 */
[----:B------:R-:W-:Y:S01]  /*2f90*/  FMUL.FTZ R118, R88, R117 ;  /* 0x0000007558767220 */ /* 0x000fe20000410000 */
        /* <DEDUP_REMOVED lines=8> */
[----:B------:R-:W-:Y:S01]  /*3020*/  @P2 FFMA.FTZ R121, R121, R101, -R8 ;  /* 0x0000006579792223 */ /* 0x000fe20000010808 */
[-C--:B------:R-:W-:Y:S01]  /*3030*/  FMUL.FTZ R8, R104, R126.reuse ;  /* 0x0000007e68087220 */ /* 0x080fe20000410000 */
[----:B------:R-:W-:Y:S01]  /*3040*/  FMUL.FTZ R9, R103, R126 ;  /* 0x0000007e67097220 */ /* 0x000fe20000410000 */
[----:B------:R-:W-:Y:S01]  /*3050*/  @P2 FADD.FTZ R123, R123, R108 ;  /* 0x0000006c7b7b2221 */ /* 0x000fe20000010000 */
[----:B------:R-:W-:Y:S01]  /*3060*/  FSEL R11, R110, R11, !P2 ;  /* 0x0000000b6e0b7208 */ /* 0x000fe20005000000 */
[-C--:B------:R-:W-:Y:S01]  /*3070*/  FFMA.FTZ R8, R103, R131.reuse, -R8 ;  /* 0x0000008367087223 */ /* 0x080fe20000010808 */
[----:B------:R-:W-:Y:S01]  /*3080*/  FFMA.FTZ R10, -R104, R131, -R9 ;  /* 0x00000083680a7223 */ /* 0x000fe20000010909 */
        /* <DEDUP_REMOVED lines=39> */
[-C--:B------:R-:W-:Y:S01]  /*3300*/  FMUL.FTZ R8, R104, R3.reuse ;  /* 0x0000000368087220 */ /* 0x080fe20000410000 */
[----:B------:R-:W-:Y:S01]  /*3310*/  FFMA.FTZ R109, R133, R110, R9 ;  /* 0x0000006e856d7223 */ /* 0x000fe20000010009 */
[----:B------:R-:W-:Y:S01]  /*3320*/  FFMA.FTZ R10, R103, -R3, R10 ;  /* 0x80000003670a7223 */ /* 0x000fe2000001000a */
[----:B------:R-:W-:Y:S01]  /*3330*/  FFMA.FTZ R101, R133, R108, -R112 ;  /* 0x0000006c85657223 */ /* 0x000fe20000010870 */
[----:B------:R-:W-:Y:S01]  /*3340*/  FFMA.FTZ R8, R103, R2, -R8 ;  /* 0x0000000267087223 */ /* 0x000fe20000010808 */
[----:B------:R-:W-:Y:S01]  /*3350*/  FADD.FTZ R109, -R132, R109 ;  /* 0x0000006d846d7221 */ /* 0x000fe20000010100 */
[C---:B------:R-:W-:Y:S01]  /*3360*/  FMUL.FTZ R9, R107.reuse, -R10 ;  /* 0x8000000a6b097220 */ /* 0x040fe20000410000 */
[----:B------:R-:W-:Y:S01]  /*3370*/  FADD.FTZ R108, R128, R101 ;  /* 0x00000065806c7221 */ /* 0x000fe20000010000 */
[-C--:B------:R-:W-:Y:S01]  /*3380*/  FMUL.FTZ R11, R107, -R8.reuse ;  /* 0x800000086b0b7220 */ /* 0x080fe20000410000 */
[C---:B------:R-:W-:Y:S01]  /*3390*/  FMUL.FTZ R111, R115.reuse, -R109 ;  /* 0x8000006d736f7220 */ /* 0x040fe20000410000 */
[----:B------:R-:W-:Y:S01]  /*33a0*/  FFMA.FTZ R9, R106, R8, -R9 ;  /* 0x000000086a097223 */ /* 0x000fe20000010809 */
[----:B------:R-:W-:Y:S01]  /*33b0*/  FMUL.FTZ R119, R88, R105 ;  /* 0x0000006958777220 */ /* 0x000fe20000410000 */
[----:B------:R-:W-:Y:S01]  /*33c0*/  FFMA.FTZ R11, R106, R10, R11 ;  /* 0x0000000a6a0b7223 */ /* 0x000fe2000001000b */
        /* <DEDUP_REMOVED lines=8> */
[----:B------:R-:W-:Y:S01]  /*3450*/  HFMA2.MMA R9, -RZ, RZ, 0, 0 ;  /* 0x00000000ff097435 */ /* 0x000fe200000001ff */
[----:B------:R-:W-:-:S02]  /*3460*/  MOV R8, 0x3f800000 ;  /* 0x3f80000000087802 */ /* 0x000fc40000000f00 */
[----:B------:R-:W-:Y:S01]  /*3470*/  CS2R R10, SRZ ;  /* 0x00000000000a7805 */ /* 0x000fe2000001ff00 */
[----:B------:R-:W-:Y:S01]  /*3480*/  FMUL.FTZ R112, R135, -R108 ;  /* 0x8000006c87707220 */ /* 0x000fe20000410000 */
[----:B------:R-:W-:Y:S01]  /*3490*/  FADD.FTZ R111, -R118, R109 ;  /* 0x0000006d766f7221 */ /* 0x000fe20000010100 */
[----:B------:R-:W0:Y:S02]  /*34a0*/  SHFL.UP PT, R121, R121, 0x1, RZ ;  /* 0x0420000079797989 */ /* 0x000e2400000e00ff */
[-C--:B------:R-:W-:Y:S01]  /*34b0*/  FFMA.FTZ R101, R133, R110.reuse, R112 ;  /* 0x0000006e85657223 */ /* 0x080fe20000010070 */
[----:B------:R-:W-:Y:S01]  /*34c0*/  FMUL.FTZ R110, R135, -R110 ;  /* 0x8000006e876e7220 */ /* 0x000fe20000410000 */
[C---:B------:R-:W-:Y:S01]  /*34d0*/  FMUL.FTZ R140, R102.reuse, -R111 ;  /* 0x8000006f668c7220 */ /* 0x040fe20000410000 */
[----:B------:R1:W2:Y:S01]  /*34e0*/  @!P0 LDS.128 R8, [R95+0x1770] ;  /* 0x001770005f088984 */ /* 0x0002a20000000c00 */
[----:B------:R-:W-:Y:S01]  /*34f0*/  FMUL.FTZ R109, R115, -R101 ;  /* 0x80000065736d7220 */ /* 0x000fe20000410000 */
[----:B------:R-:W-:Y:S01]  /*3500*/  FFMA.FTZ R110, R133, R108, -R110 ;  /* 0x0000006c856e7223 */ /* 0x000fe2000001086e */
[-C--:B------:R-:W-:Y:S01]  /*3510*/  FFMA.FTZ R140, R97, R138.reuse, -R140 ;  /* 0x0000008a618c7223 */ /* 0x080fe2000001088c */
[----:B------:R-:W-:Y:S01]  /*3520*/  FMUL.FTZ R138, R102, -R138 ;  /* 0x8000008a668a7220 */ /* 0x000fe20000410000 */
[----:B------:R-:W-:Y:S01]  /*3530*/  FMUL.FTZ R112, R87, R117 ;  /* 0x0000007557707220 */ /* 0x000fe20000410000 */
[-C--:B------:R-:W-:Y:S01]  /*3540*/  FMUL.FTZ R108, R115, -R110.reuse ;  /* 0x8000006e736c7220 */ /* 0x080fe20000410000 */
[C---:B------:R-:W-:Y:S01]  /*3550*/  FFMA.FTZ R109, R116.reuse, R110, -R109 ;  /* 0x0000006e746d7223 */ /* 0x040fe2000001086d */
[----:B------:R-:W-:Y:S01]  /*3560*/  FFMA.FTZ R139, R97, R111, R138 ;  /* 0x0000006f618b7223 */ /* 0x000fe2000001008a */
[----:B------:R-:W-:Y:S01]  /*3570*/  FMUL.FTZ R111, R87, R105 ;  /* 0x00000069576f7220 */ /* 0x000fe20000410000 */
[----:B------:R-:W-:Y:S01]  /*3580*/  FFMA.FTZ R108, R116, R101, R108 ;  /* 0x00000065746c7223 */ /* 0x000fe2000001006c */
[-C--:B------:R-:W-:Y:S01]  /*3590*/  FMUL.FTZ R138, R102, -R109.reuse ;  /* 0x8000006d668a7220 */ /* 0x080fe20000410000 */
        /* <DEDUP_REMOVED lines=11> */
[C---:B------:R-:W-:Y:S01]  /*3650*/  FFMA.FTZ R101, R29.reuse, R110, -R101 ;  /* 0x0000006e1d657223 */ /* 0x040fe20000010865 */
[C---:B------:R-:W-:Y:S01]  /*3660*/  FMUL.FTZ R110, R0.reuse, R105 ;  /* 0x00000069006e7220 */ /* 0x040fe20000410000 */
[----:B------:R-:W-:Y:S01]  /*3670*/  FMUL.FTZ R117, R0, R117 ;  /* 0x0000007500757220 */ /* 0x000fe20000410000 */
[----:B------:R-:W-:Y:S01]  /*3680*/  FFMA.FTZ R105, R29, R138, R109 ;  /* 0x0000008a1d697223 */ /* 0x000fe2000001006d */
[----:B------:R-:W3:Y:S01]  /*3690*/  SHFL.UP PT, R137, R137, 0x1, RZ ;  /* 0x0420000089897989 */ /* 0x000ee200000e00ff */
[----:B------:R-:W-:Y:S01]  /*36a0*/  FADD.FTZ R108, R110, R139 ;  /* 0x0000008b6e6c7221 */ /* 0x000fe20000010000 */
[----:B------:R-:W-:-:S02]  /*36b0*/  FADD.FTZ R109, -R117, R142 ;  /* 0x0000008e756d7221 */ /* 0x000fc40000010100 */
[----:B------:R1:W4:Y:S04]  /*36c0*/  SHFL.DOWN PT, R141, R101, 0x1, 0x1f ;  /* 0x08201f00658d7f89 */ /* 0x00032800000e0000 */
[----:B------:R1:W0:Y:S04]  /*36d0*/  SHFL.DOWN PT, R143, R105, 0x1, 0x1f ;  /* 0x08201f00698f7f89 */ /* 0x00022800000e0000 */
[----:B------:R1:W0:Y:S04]  /*36e0*/  SHFL.DOWN PT, R144, R108, 0x1, 0x1f ;  /* 0x08201f006c907f89 */ /* 0x00022800000e0000 */
[----:B------:R1:W0:Y:S04]  /*36f0*/  SHFL.DOWN PT, R145, R109, 0x1, 0x1f ;  /* 0x08201f006d917f89 */ /* 0x00022800000e0000 */
[----:B------:R-:W0:Y:S04]  /*3700*/  SHFL.UP PT, R123, R123, 0x1, RZ ;  /* 0x042000007b7b7989 */ /* 0x000e2800000e00ff */
[----:B------:R-:W0:Y:S01]  /*3710*/  SHFL.UP PT, R122, R122, 0x1, RZ ;  /* 0x042000007a7a7989 */ /* 0x000e2200000e00ff */
[----:B-123--:R-:W-:Y:S05]  /*3720*/  @!P6 BRA `(.L_x_16591) ;  /* 0x00000000002ce947 */ /* 0x00efea0003800000 */
[C---:B0-----:R-:W-:Y:S01]  /*3730*/  FMUL.FTZ R140, R105.reuse, R145 ;  /* 0x00000091698c7220 */ /* 0x041fe20000410000 */
[C---:B------:R-:W-:Y:S01]  /*3740*/  FMUL.FTZ R138, R105.reuse, R143 ;  /* 0x0000008f698a7220 */ /* 0x040fe20000410000 */
[-C--:B------:R-:W-:Y:S02]  /*3750*/  FMUL.FTZ R142, R105, R144.reuse ;  /* 0x00000090698e7220 */ /* 0x080fe40000410000 */
[----:B------:R-:W-:Y:S01]  /*3760*/  FFMA.FTZ R139, R101, R144, -R140 ;  /* 0x00000090658b7223 */ /* 0x000fe2000001088c */
[C---:B----4-:R-:W-:Y:S01]  /*3770*/  FMUL.FTZ R140, R141.reuse, R105 ;  /* 0x000000698d8c7220 */ /* 0x050fe20000410000 */
[----:B------:R-:W-:Y:S01]  /*3780*/  FFMA.FTZ R138, R141, R101, -R138 ;  /* 0x000000658d8a7223 */ /* 0x000fe2000001088a */
[C---:B------:R-:W-:Y:S01]  /*3790*/  FFMA.FTZ R142, R101.reuse, R145, R142 ;  /* 0x00000091658e7223 */ /* 0x040fe2000001008e */
[----:B------:R-:W-:Y:S01]  /*37a0*/  FADD.FTZ R108, R108, R139 ;  /* 0x0000008b6c6c7221 */ /* 0x000fe20000010000 */
[----:B------:R-:W-:Y:S02]  /*37b0*/  FFMA.FTZ R105, R101, R143, R140 ;  /* 0x0000008f65697223 */ /* 0x000fe4000001008c */
[----:B------:R-:W-:Y:S01]  /*37c0*/  FADD.FTZ R109, R109, R142 ;  /* 0x0000008e6d6d7221 */ /* 0x000fe20000010000 */
[----:B------:R-:W-:-:S07]  /*37d0*/  MOV R101, R138 ;  /* 0x0000008a00657202 */ /* 0x000fce0000000f00 */
.L_x_16591:
[----:B------:R-:W-:Y:S05]  /*37e0*/  BSYNC B0 ;  /* 0x0000000000007941 */ /* 0x000fea0003800000 */
.L_x_16590:
[----:B----4-:R1:W2:Y:S01]  /*37f0*/  SHFL.DOWN PT, R141, R101, 0x2, 0x1f ;  /* 0x08401f00658d7f89 */ /* 0x0102a200000e0000 */
[----:B------:R-:W-:Y:S03]  /*3800*/  BSSY B0, `(.L_x_16592) ;  /* 0x0000010000007945 */ /* 0x000fe60003800000 */
[----:B0-----:R1:W0:Y:S04]  /*3810*/  SHFL.DOWN PT, R143, R105, 0x2, 0x1f ;  /* 0x08401f00698f7f89 */ /* 0x00122800000e0000 */
[----:B------:R1:W3:Y:S04]  /*3820*/  SHFL.DOWN PT, R144, R108, 0x2, 0x1f ;  /* 0x08401f006c907f89 */ /* 0x0002e800000e0000 */
[----:B------:R1:W4:Y:S01]  /*3830*/  SHFL.DOWN PT, R145, R109, 0x2, 0x1f ;  /* 0x08401f006d917f89 */ /* 0x00032200000e0000 */
[----:B------:R-:W-:Y:S05]  /*3840*/  @P2 BRA `(.L_x_16593) ;  /* 0x00000000002c2947 */ /* 0x000fea0003800000 */
[C---:B----4-:R-:W-:Y:S01]  /*3850*/  FMUL.FTZ R140, R105.reuse, R145 ;  /* 0x00000091698c7220 */ /* 0x050fe20000410000 */
[C---:B0-----:R-:W-:Y:S01]  /*3860*/  FMUL.FTZ R138, R105.reuse, R143 ;  /* 0x0000008f698a7220 */ /* 0x041fe20000410000 */
[-C--:B---3--:R-:W-:Y:S02]  /*3870*/  FMUL.FTZ R142, R105, R144.reuse ;  /* 0x00000090698e7220 */ /* 0x088fe40000410000 */
        /* <DEDUP_REMOVED lines=8> */
.L_x_16593:
[----:B------:R-:W-:Y:S05]  /*3900*/  BSYNC B0 ;  /* 0x0000000000007941 */ /* 0x000fea0003800000 */
.L_x_16592:
[----:B--2---:R2:W1:Y:S01]  /*3910*/  SHFL.DOWN PT, R141, R101, 0x4, 0x1f ;  /* 0x08801f00658d7f89 */ /* 0x00446200000e0000 */
[----:B------:R-:W-:Y:S03]  /*3920*/  BSSY B0, `(.L_x_16594) ;  /* 0x0000010000007945 */ /* 0x000fe60003800000 */
[----:B0-----:R2:W0:Y:S04]  /*3930*/  SHFL.DOWN PT, R143, R105, 0x4, 0x1f ;  /* 0x08801f00698f7f89 */ /* 0x00142800000e0000 */
[----:B---3--:R2:W3:Y:S04]  /*3940*/  SHFL.DOWN PT, R144, R108, 0x4, 0x1f ;  /* 0x08801f006c907f89 */ /* 0x0084e800000e0000 */
[----:B----4-:R2:W4:Y:S01]  /*3950*/  SHFL.DOWN PT, R145, R109, 0x4, 0x1f ;  /* 0x08801f006d917f89 */ /* 0x01052200000e0000 */
[----:B------:R-:W-:Y:S05]  /*3960*/  @P3 BRA `(.L_x_16595) ;  /* 0x00000000002c3947 */ /* 0x000fea0003800000 */
[C---:B----4-:R-:W-:Y:S01]  /*3970*/  FMUL.FTZ R140, R105.reuse, R145 ;  /* 0x00000091698c7220 */ /* 0x050fe20000410000 */
[C---:B0-----:R-:W-:Y:S01]  /*3980*/  FMUL.FTZ R138, R105.reuse, R143 ;  /* 0x0000008f698a7220 */ /* 0x041fe20000410000 */
[-C--:B---3--:R-:W-:Y:S02]  /*3990*/  FMUL.FTZ R142, R105, R144.reuse ;  /* 0x00000090698e7220 */ /* 0x088fe40000410000 */
        /* <DEDUP_REMOVED lines=8> */
.L_x_16595:
[----:B------:R-:W-:Y:S05]  /*3a20*/  BSYNC B0 ;  /* 0x0000000000007941 */ /* 0x000fea0003800000 */
.L_x_16594:
[----:B-1----:R1:W1:Y:S01]  /*3a30*/  SHFL.DOWN PT, R141, R101, 0x8, 0x1f ;  /* 0x09001f00658d7f89 */ /* 0x00226200000e0000 */
[----:B------:R-:W-:Y:S03]  /*3a40*/  BSSY B0, `(.L_x_16596) ;  /* 0x0000010000007945 */ /* 0x000fe60003800000 */
[----:B0-----:R0:W0:Y:S04]  /*3a50*/  SHFL.DOWN PT, R143, R105, 0x8, 0x1f ;  /* 0x09001f00698f7f89 */ /* 0x00102800000e0000 */
[----:B---3--:R3:W0:Y:S04]  /*3a60*/  SHFL.DOWN PT, R144, R108, 0x8, 0x1f ;  /* 0x09001f006c907f89 */ /* 0x00862800000e0000 */
[----:B----4-:R3:W4:Y:S01]  /*3a70*/  SHFL.DOWN PT, R145, R109, 0x8, 0x1f ;  /* 0x09001f006d917f89 */ /* 0x01072200000e0000 */
[----:B------:R-:W-:Y:S05]  /*3a80*/  @P4 BRA `(.L_x_16597) ;  /* 0x00000000002c4947 */ /* 0x000fea0003800000 */
[C---:B----4-:R-:W-:Y:S01]  /*3a90*/  FMUL.FTZ R140, R105.reuse, R145 ;  /* 0x00000091698c7220 */ /* 0x050fe20000410000 */
[C---:B0-----:R-:W-:Y:S01]  /*3aa0*/  FMUL.FTZ R138, R105.reuse, R143 ;  /* 0x0000008f698a7220 */ /* 0x041fe20000410000 */
        /* <DEDUP_REMOVED lines=9> */
.L_x_16597:
[----:B------:R-:W-:Y:S05]  /*3b40*/  BSYNC B0 ;  /* 0x0000000000007941 */ /* 0x000fea0003800000 */
.L_x_16596:
[----:B-1----:R1:W1:Y:S01]  /*3b50*/  SHFL.DOWN PT, R141, R101, 0x10, 0x1f ;  /* 0x0a001f00658d7f89 */ /* 0x00226200000e0000 */
[----:B------:R-:W-:Y:S03]  /*3b60*/  BSSY B0, `(.L_x_16598) ;  /* 0x0000010000007945 */ /* 0x000fe60003800000 */
[----:B0-----:R0:W0:Y:S04]  /*3b70*/  SHFL.DOWN PT, R143, R105, 0x10, 0x1f ;  /* 0x0a001f00698f7f89 */ /* 0x00102800000e0000 */
[----:B------:R0:W0:Y:S04]  /*3b80*/  SHFL.DOWN PT, R144, R108, 0x10, 0x1f ;  /* 0x0a001f006c907f89 */ /* 0x00002800000e0000 */
[----:B----4-:R4:W0:Y:S01]  /*3b90*/  SHFL.DOWN PT, R145, R109, 0x10, 0x1f ;  /* 0x0a001f006d917f89 */ /* 0x01082200000e0000 */
        /* <DEDUP_REMOVED lines=10> */
[----:B----4-:R-:W-:Y:S01]  /*3c40*/  FADD.FTZ R109, R109, R142 ;  /* 0x0000008e6d6d7221 */ /* 0x010fe20000010000 */
[----:B------:R-:W-:-:S07]  /*3c50*/  MOV R101, R138 ;  /* 0x0000008a00657202 */ /* 0x000fce0000000f00 */
.L_x_16599:
[----:B------:R-:W-:Y:S05]  /*3c60*/  BSYNC B0 ;  /* 0x0000000000007941 */ /* 0x000fea0003800000 */
.L_x_16598:
[----:B0-----:R-:W-:Y:S01]  /*3c70*/  SHFL.DOWN PT, R144, R105, 0x1, 0x1f ;  /* 0x08201f0069907f89 */ /* 0x001fe200000e0000 */
[----:B------:R-:W-:Y:S01]  /*3c80*/  ISETP.NE.AND P2, PT, R39, 0x1f, PT ;  /* 0x0000001f2700780c */ /* 0x000fe20003f45270 */
[CC--:B------:R-:W-:Y:S01]  /*3c90*/  FMUL.FTZ R138, R137.reuse, R15.reuse ;  /* 0x0000000f898a7220 */ /* 0x0c0fe20000410000 */
[-C--:B------:R-:W-:Y:S01]  /*3ca0*/  FMUL.FTZ R140, R137, R14.reuse ;  /* 0x0000000e898c7220 */ /* 0x080fe20000410000 */
[----:B-1----:R-:W0:Y:S01]  /*3cb0*/  SHFL.IDX PT, R141, R11, RZ, 0x1f ;  /* 0x00001fff0b8d7589 */ /* 0x002e2200000e0000 */
        /* <DEDUP_REMOVED lines=17> */
[----:B--2---:R-:W-:Y:S03]  /*3dd0*/  SHFL.IDX PT, R101, R101, RZ, 0x1f ;  /* 0x00001fff65657589 */ /* 0x004fe600000e0000 */
[----:B------:R-:W-:Y:S01]  /*3de0*/  FMUL.FTZ R13, R99, R12 ;  /* 0x0000000c630d7220 */ /* 0x000fe20000410000 */
[C---:B0-----:R-:W-:Y:S01]  /*3df0*/  @P2 FMUL.FTZ R142, R144.reuse, R141 ;  /* 0x0000008d908e2220 */ /* 0x041fe20000410000 */
[----:B---3--:R-:W-:Y:S01]  /*3e00*/  SHFL.IDX PT, R108, R108, RZ, 0x1f ;  /* 0x00001fff6c6c7589 */ /* 0x008fe200000e0000 */
[----:B-1----:R-:W-:-:S03]  /*3e10*/  @P2 FMUL.FTZ R144, R144, R139 ;  /* 0x0000008b90902220 */ /* 0x002fc60000410000 */
[----:B----4-:R-:W-:Y:S01]  /*3e20*/  SHFL.IDX PT, R109, R109, RZ, 0x1f ;  /* 0x00001fff6d6d7589 */ /* 0x010fe200000e0000 */
[C---:B-----5:R-:W-:Y:S01]  /*3e30*/  @P2 FFMA.FTZ R142, R143.reuse, R139, -R142 ;  /* 0x0000008b8f8e2223 */ /* 0x060fe2000001088e */
[----:B------:R-:W-:-:S03]  /*3e40*/  @P2 FFMA.FTZ R144, R143, R141, R144 ;  /* 0x0000008d8f902223 */ /* 0x000fc60000010090 */
[----:B------:R-:W-:Y:S01]  /*3e50*/  @P2 FADD.FTZ R139, R145, R142 ;  /* 0x0000008e918b2221 */ /* 0x000fe20000010000 */
[----:B------:R-:W-:-:S03]  /*3e60*/  @P2 FADD.FTZ R141, R147, R144 ;  /* 0x00000090938d2221 */ /* 0x000fc60000010000 */
[-C--:B------:R-:W-:Y:S01]  /*3e70*/  FMUL.FTZ R138, R139, -R3.reuse ;  /* 0x800000038b8a7220 */ /* 0x080fe20000410000 */
[----:B------:R-:W-:-:S03]  /*3e80*/  FMUL.FTZ R122, R141, -R3 ;  /* 0x800000038d7a7220 */ /* 0x000fc60000410000 */
[-C--:B------:R-:W-:Y:S01]  /*3e90*/  FFMA.FTZ R123, R141, R2.reuse, R138 ;  /* 0x000000028d7b7223 */ /* 0x080fe2000001008a */
[----:B------:R-:W-:Y:S01]  /*3ea0*/  FFMA.FTZ R122, R139, R2, -R122 ;  /* 0x000000028b7a7223 */ /* 0x000fe2000001087a */
[----:B------:R-:W-:Y:S02]  /*3eb0*/  FADD.FTZ R2, RZ, R121 ;  /* 0x00000079ff027221 */ /* 0x000fe40000010000 */
[----:B------:R-:W-:Y:S01]  /*3ec0*/  FADD.FTZ R123, -R126, R123 ;  /* 0x0000007b7e7b7221 */ /* 0x000fe20000010100 */
[----:B------:R-:W-:Y:S01]  /*3ed0*/  FADD.FTZ R3, R131, R122 ;  /* 0x0000007a83037221 */ /* 0x000fe20000010000 */
[-C--:B------:R-:W-:Y:S02]  /*3ee0*/  FMUL.FTZ R14, R99, R2.reuse ;  /* 0x00000002630e7220 */ /* 0x080fe40000410000 */
[C---:B------:R-:W-:Y:S01]  /*3ef0*/  FMUL.FTZ R120, R104.reuse, -R123 ;  /* 0x8000007b68787220 */ /* 0x040fe20000410000 */
[C---:B------:R-:W-:Y:S01]  /*3f00*/  FFMA.FTZ R13, R29.reuse, R2, R13 ;  /* 0x000000021d0d7223 */ /* 0x040fe2000001000d */
[-C--:B------:R-:W-:Y:S01]  /*3f10*/  FMUL.FTZ R126, R104, -R3.reuse ;  /* 0x80000003687e7220 */ /* 0x080fe20000410000 */
        /* <DEDUP_REMOVED lines=20> */
[----:B------:R-:W-:Y:S01]  /*4060*/  FMUL.FTZ R13, R115, R125 ;  /* 0x0000007d730d7220 */ /* 0x000fe20000410000 */
        /* <DEDUP_REMOVED lines=11> */
[C---:B------:R-:W-:Y:S01]  /*4120*/  FMUL.FTZ R134, R135.reuse, R140 ;  /* 0x0000008c87867220 */ /* 0x040fe20000410000 */
[----:B------:R-:W-:Y:S01]  /*4130*/  FMUL.FTZ R136, R135, -R126 ;  /* 0x8000007e87887220 */ /* 0x000fe20000410000 */
[----:B------:R-:W-:-:S02]  /*4140*/  HADD2.F32 R57, -RZ, R5.H0_H0 ;  /* 0x20000005ff397230 */ /* 0x000fc40000004100 */
[-C--:B------:R-:W-:Y:S01]  /*4150*/  FMUL.FTZ R135, R135, -R131.reuse ;  /* 0x8000008387877220 */ /* 0x080fe20000410000 */
        /* <DEDUP_REMOVED lines=21> */
[-C--:B------:R-:W-:Y:S01]  /*42b0*/  FMUL.FTZ R107, R107, R114.reuse ;  /* 0x000000726b6b7220 */ /* 0x080fe20000410000 */
        /* <DEDUP_REMOVED lines=14> */
[----:B------:R-:W-:-:S02]  /*43a0*/  HADD2.F32 R97, -RZ, R4.H0_H0 ;  /* 0x20000004ff617230 */ /* 0x000fc40000004100 */
[----:B------:R-:W-:Y:S01]  /*43b0*/  FFMA.FTZ R13, R103, R107, R132 ;  /* 0x0000006b670d7223 */ /* 0x000fe20000010084 */
[C---:B------:R-:W-:Y:S01]  /*43c0*/  FFMA.FTZ R15, R29.reuse, R102, -R104 ;  /* 0x000000661d0f7223 */ /* 0x040fe20000010868 */
[----:B------:R-:W-:Y:S01]  /*43d0*/  FFMA.FTZ R104, R29, R112, R99 ;  /* 0x000000701d687223 */ /* 0x000fe20000010063 */
[----:B------:R-:W-:Y:S02]  /*43e0*/  HADD2.F32 R55, -RZ, R4.H1_H1 ;  /* 0x30000004ff377230 */ /* 0x000fe40000004100 */
[----:B------:R-:W-:Y:S01]  /*43f0*/  FFMA.FTZ R132, R0, R12, RZ ;  /* 0x0000000c00847223 */ /* 0x000fe200000100ff */
[----:B------:R-:W-:Y:S01]  /*4400*/  FADD.FTZ R110, R110, R15 ;  /* 0x0000000f6e6e7221 */ /* 0x000fe20000010000 */
[----:B------:R-:W-:Y:S01]  /*4410*/  FADD.FTZ R117, -R117, R104 ;  /* 0x0000006875757221 */ /* 0x000fe20000010100 */
[----:B------:R-:W-:Y:S01]  /*4420*/  FFMA.FTZ R118, R103, R106, -R118 ;  /* 0x0000006a67767223 */ /* 0x000fe20000010876 */
[----:B------:R-:W-:Y:S01]  /*4430*/  FFMA.FTZ R15, R87, R14, R132 ;  /* 0x0000000e570f7223 */ /* 0x000fe20000010084 */
[-C--:B------:R-:W-:Y:S01]  /*4440*/  FMUL.FTZ R99, R110, R52.reuse ;  /* 0x000000346e637220 */ /* 0x080fe20000410000 */
[----:B------:R-:W-:Y:S01]  /*4450*/  FFMA.FTZ R29, R97, -R52, R12 ;  /* 0x80000034611d7223 */ /* 0x000fe2000001000c */
[-C--:B------:R-:W-:Y:S01]  /*4460*/  FFMA.FTZ R104, R55, -R54.reuse, R14 ;  /* 0x8000003637687223 */ /* 0x080fe2000001000e */
[----:B------:R-:W-:Y:S01]  /*4470*/  FMUL.FTZ R103, R102, R54 ;  /* 0x0000003666677220 */ /* 0x000fe20000410000 */
[----:B------:R-:W-:Y:S01]  /*4480*/  FMUL.FTZ R12, R117, R52 ;  /* 0x00000034750c7220 */ /* 0x000fe20000410000 */
[----:B------:R-:W-:Y:S01]  /*4490*/  FMUL.FTZ R14, R2, R99 ;  /* 0x00000063020e7220 */ /* 0x000fe20000410000 */
[----:B------:R-:W-:Y:S01]  /*44a0*/  FFMA.FTZ R132, R88, R138, R15 ;  /* 0x0000008a58847223 */ /* 0x000fe2000001000f */
[----:B------:R-:W-:Y:S01]  /*44b0*/  FMUL.FTZ R15, R112, R54 ;  /* 0x00000036700f7220 */ /* 0x000fe20000410000 */
[----:B------:R-:W-:Y:S01]  /*44c0*/  FMUL.FTZ R61, R120, R103 ;  /* 0x00000067783d7220 */ /* 0x000fe20000410000 */
[-C--:B------:R-:W-:Y:S01]  /*44d0*/  FFMA.FTZ R14, R29, R12.reuse, -R14 ;  /* 0x0000000c1d0e7223 */ /* 0x080fe2000001080e */
[----:B------:R-:W-:Y:S01]  /*44e0*/  FMUL.FTZ R12, R2, R12 ;  /* 0x0000000c020c7220 */ /* 0x000fe20000410000 */
[-C--:B------:R-:W-:Y:S01]  /*44f0*/  FMUL.FTZ R63, R113, R56.reuse ;  /* 0x00000038713f7220 */ /* 0x080fe20000410000 */
[-C--:B------:R-:W-:Y:S01]  /*4500*/  FFMA.FTZ R61, R104, R15.reuse, -R61 ;  /* 0x0000000f683d7223 */ /* 0x080fe2000001083d */
[----:B------:R-:W-:Y:S01]  /*4510*/  FMUL.FTZ R15, R120, R15 ;  /* 0x0000000f780f7220 */ /* 0x000fe20000410000 */
[----:B------:R-:W-:Y:S01]  /*4520*/  FFMA.FTZ R12, R29, R99, R12 ;  /* 0x000000631d0c7223 */ /* 0x000fe2000001000c */
[-C--:B------:R-:W-:Y:S01]  /*4530*/  FMUL.FTZ R111, R119, R56.reuse ;  /* 0x00000038776f7220 */ /* 0x080fe20000410000 */
[----:B------:R-:W-:Y:S01]  /*4540*/  FADD.FTZ R14, RZ, R14 ;  /* 0x0000000eff0e7221 */ /* 0x000fe20000010000 */
[----:B------:R-:W-:Y:S01]  /*4550*/  FFMA.FTZ R138, R57, -R56, R138 ;  /* 0x80000038398a7223 */ /* 0x000fe2000001008a */
[----:B------:R-:W-:Y:S01]  /*4560*/  FFMA.FTZ R15, R104, R103, R15 ;  /* 0x00000067680f7223 */ /* 0x000fe2000001000f */
[----:B------:R-:W-:Y:S01]  /*4570*/  FADD.FTZ R12, RZ, R12 ;  /* 0x0000000cff0c7221 */ /* 0x000fe20000010000 */
[C---:B------:R-:W-:Y:S01]  /*4580*/  FMUL.FTZ R65, R125.reuse, R63 ;  /* 0x0000003f7d417220 */ /* 0x040fe20000410000 */
[----:B------:R-:W-:Y:S01]  /*4590*/  FMUL.FTZ R142, R125, R111 ;  /* 0x0000006f7d8e7220 */ /* 0x000fe20000410000 */
[----:B------:R-:W-:Y:S01]  /*45a0*/  FADD.FTZ R14, R14, R61 ;  /* 0x0000003d0e0e7221 */ /* 0x000fe20000010000 */
[----:B------:R-:W-:-:S02]  /*45b0*/  HADD2.F32 R61, -RZ, R5.H1_H1 ;  /* 0x30000005ff3d7230 */ /* 0x000fc40000004100 */
[----:B------:R-:W-:Y:S01]  /*45c0*/  FMUL.FTZ R115, R128, R58 ;  /* 0x0000003a80737220 */ /* 0x000fe20000410000 */
[----:B------:R-:W-:Y:S01]  /*45d0*/  FADD.FTZ R15, R12, R15 ;  /* 0x0000000f0c0f7221 */ /* 0x000fe20000010000 */
[C---:B------:R-:W-:Y:S01]  /*45e0*/  FFMA.FTZ R136, R138.reuse, R111, R65 ;  /* 0x0000006f8a887223 */ /* 0x040fe20000010041 */
[----:B------:R-:W-:Y:S01]  /*45f0*/  FFMA.FTZ R63, R138, R63, -R142 ;  /* 0x0000003f8a3f7223 */ /* 0x000fe2000001088e */
[----:B------:R-:W-:Y:S01]  /*4600*/  FFMA.FTZ R12, R69, R68, R118 ;  /* 0x00000044450c7223 */ /* 0x000fe20000010076 */
[----:B------:R-:W-:Y:S01]  /*4610*/  FFMA.FTZ R65, R89, R140, R132 ;  /* 0x0000008c59417223 */ /* 0x000fe20000010084 */
[-C--:B------:R-:W-:Y:S01]  /*4620*/  FFMA.FTZ R140, R61, -R58.reuse, R140 ;  /* 0x8000003a3d8c7223 */ /* 0x080fe2000001008c */
[----:B------:R-:W-:Y:S01]  /*4630*/  FMUL.FTZ R69, R135, R58 ;  /* 0x0000003a87457220 */ /* 0x000fe20000410000 */
[----:B------:R-:W-:Y:S01]  /*4640*/  FMUL.FTZ R141, R122, R115 ;  /* 0x000000737a8d7220 */ /* 0x000fe20000410000 */
[----:B------:R-:W-:Y:S01]  /*4650*/  FADD.FTZ R67, R14, R63 ;  /* 0x0000003f0e437221 */ /* 0x000fe20000010000 */
[----:B------:R-:W-:-:S02]  /*4660*/  HADD2.F32 R63, -RZ, R6.H0_H0 ;  /* 0x20000006ff3f7230 */ /* 0x000fc40000004100 */
[----:B------:R-:W-:Y:S01]  /*4670*/  FFMA.FTZ R118, R90, R134, R65 ;  /* 0x000000865a767223 */ /* 0x000fe20000010041 */
[-C--:B------:R-:W-:Y:S01]  /*4680*/  FMUL.FTZ R137, R126, R60.reuse ;  /* 0x0000003c7e897220 */ /* 0x080fe20000410000 */
[-C--:B------:R-:W-:Y:S01]  /*4690*/  FFMA.FTZ R132, R140, R69.reuse, -R141 ;  /* 0x000000458c847223 */ /* 0x080fe2000001088d */
[----:B------:R-:W-:Y:S01]  /*46a0*/  FMUL.FTZ R69, R122, R69 ;  /* 0x000000457a457220 */ /* 0x000fe20000410000 */
[----:B------:R-:W-:Y:S01]  /*46b0*/  FADD.FTZ R15, R15, R136 ;  /* 0x000000880f0f7221 */ /* 0x000fe20000010000 */
[----:B------:R-:W-:Y:S02]  /*46c0*/  HADD2.F32 R65, -RZ, R6.H1_H1 ;  /* 0x30000006ff417230 */ /* 0x000fe40000004100 */
[----:B------:R-:W-:Y:S01]  /*46d0*/  FFMA.FTZ R134, R63, -R60, R134 ;  /* 0x8000003c3f867223 */ /* 0x000fe20000010086 */
[----:B------:R-:W-:Y:S01]  /*46e0*/  FFMA.FTZ R145, R91, R116, R118 ;  /* 0x000000745b917223 */ /* 0x000fe20000010076 */
[----:B------:R-:W-:Y:S01]  /*46f0*/  FMUL.FTZ R136, R131, R60 ;  /* 0x0000003c83887220 */ /* 0x000fe20000410000 */
[----:B------:R-:W-:Y:S01]  /*4700*/  FMUL.FTZ R141, R133, R137 ;  /* 0x00000089858d7220 */ /* 0x000fe20000410000 */
[----:B------:R-:W-:Y:S01]  /*4710*/  FMUL.FTZ R139, R124, R62 ;  /* 0x0000003e7c8b7220 */ /* 0x000fe20000410000 */
[----:B------:R-:W-:Y:S01]  /*4720*/  FFMA.FTZ R118, R140, R115, R69 ;  /* 0x000000738c767223 */ /* 0x000fe20000010045 */
[----:B------:R-:W-:Y:S01]  /*4730*/  FFMA.FTZ R14, R0, -R2, RZ ;  /* 0x80000002000e7223 */ /* 0x000fe200000100ff */
[----:B------:R-:W-:Y:S01]  /*4740*/  FFMA.FTZ R143, R134, R136, -R141 ;  /* 0x00000088868f7223 */ /* 0x000fe2000001088d */
[-C--:B------:R-:W-:Y:S01]  /*4750*/  FFMA.FTZ R116, R65, -R62.reuse, R116 ;  /* 0x8000003e41747223 */ /* 0x080fe20000010074 */
[----:B------:R-:W-:Y:S01]  /*4760*/  FMUL.FTZ R147, R129, R62 ;  /* 0x0000003e81937220 */ /* 0x000fe20000410000 */
[----:B------:R-:W-:Y:S01]  /*4770*/  FMUL.FTZ R149, R114, R139 ;  /* 0x0000008b72957220 */ /* 0x000fe20000410000 */
[----:B------:R-:W-:Y:S01]  /*4780*/  FMUL.FTZ R141, R133, R136 ;  /* 0x00000088858d7220 */ /* 0x000fe20000410000 */
[----:B------:R-:W-:Y:S01]  /*4790*/  FADD.FTZ R69, R15, R118 ;  /* 0x000000760f457221 */ /* 0x000fe20000010000 */
[----:B------:R-:W-:Y:S01]  /*47a0*/  FFMA.FTZ R15, R87, -R120, R14 ;  /* 0x80000078570f7223 */ /* 0x000fe2000001000e */
        /* <DEDUP_REMOVED lines=9> */
[----:B------:R-:W-:Y:S01]  /*4840*/  FMUL.FTZ R141, R121, R64 ;  /* 0x00000040798d7220 */ /* 0x000fe20000410000 */
[----:B------:R-:W-:Y:S01]  /*4850*/  FADD.FTZ R147, R132, R143 ;  /* 0x0000008f84937221 */ /* 0x000fe20000010000 */
[----:B------:R-:W-:Y:S01]  /*4860*/  FADD.FTZ R136, R69, R136 ;  /* 0x0000008845887221 */ /* 0x000fe20000010000 */
[----:B------:R-:W-:Y:S01]  /*4870*/  FFMA.FTZ R132, R90, -R133, R15 ;  /* 0x800000855a847223 */ /* 0x000fe2000001000f */
[----:B------:R-:W-:Y:S01]  /*4880*/  FFMA.FTZ R145, R92, R106, R145 ;  /* 0x0000006a5c917223 */ /* 0x000fe20000010091 */
[----:B------:R-:W-:Y:S01]  /*4890*/  FADD.FTZ R143, RZ, R13 ;  /* 0x0000000dff8f7221 */ /* 0x000fe20000010000 */
[-C--:B------:R-:W-:Y:S01]  /*48a0*/  FFMA.FTZ R106, R67, -R64.reuse, R106 ;  /* 0x80000040436a7223 */ /* 0x080fe2000001006a */
[----:B------:R-:W-:Y:S01]  /*48b0*/  FMUL.FTZ R13, R127, R64 ;  /* 0x000000407f0d7220 */ /* 0x000fe20000410000 */
[----:B------:R-:W-:Y:S01]  /*48c0*/  FMUL.FTZ R15, R107, R141 ;  /* 0x0000008d6b0f7220 */ /* 0x000fe20000410000 */
[----:B------:R-:W-:Y:S02]  /*48d0*/  HADD2.F32 R69, -RZ, R7.H1_H1 ;  /* 0x30000007ff457230 */ /* 0x000fe40000004100 */
[----:B------:R-:W-:Y:S01]  /*48e0*/  FMUL.FTZ R118, R3, R68 ;  /* 0x0000004403767220 */ /* 0x000fe20000410000 */
[----:B------:R-:W-:Y:S01]  /*48f0*/  FFMA.FTZ R142, R96, R12, R145 ;  /* 0x0000000c608e7223 */ /* 0x000fe20000010091 */
[CC--:B------:R-:W-:Y:S01]  /*4900*/  FFMA.FTZ R149, R106.reuse, R13.reuse, -R15 ;  /* 0x0000000d6a957223 */ /* 0x0c0fe2000001080f */
        /* <DEDUP_REMOVED lines=10> */
[----:B------:R-:W-:Y:S01]  /*49b0*/  FFMA.FTZ R13, R92, -R107, R13 ;  /* 0x8000006b5c0d7223 */ /* 0x000fe2000001000d */
[----:B------:R-:W-:Y:S01]  /*49c0*/  FADD.FTZ R14, R14, R149 ;  /* 0x000000950e0e7221 */ /* 0x000fe20000010000 */
[----:B------:R-:W-:Y:S01]  /*49d0*/  FFMA.FTZ R144, R145, R118, R144 ;  /* 0x0000007691907223 */ /* 0x000fe20000010090 */
[----:B------:R-:W0:Y:S01]  /*49e0*/  SHFL.DOWN PT, R151, R142, 0x1, 0x1f ;  /* 0x08201f008e977f89 */ /* 0x000e2200000e0000 */
[----:B------:R-:W-:Y:S01]  /*49f0*/  FFMA.FTZ R136, R96, -R143, R13 ;  /* 0x8000008f60887223 */ /* 0x000fe2000001000d */
[----:B------:R-:W-:Y:S01]  /*4a00*/  FADD.FTZ R147, R14, R147 ;  /* 0x000000930e937221 */ /* 0x000fe20000010000 */
[----:B------:R-:W-:Y:S01]  /*4a10*/  FADD.FTZ R12, R15, R144 ;  /* 0x000000900f0c7221 */ /* 0x000fe20000010000 */
[----:B------:R-:W-:Y:S01]  /*4a20*/  MOV R14, R142 ;  /* 0x0000008e000e7202 */ /* 0x000fe20000000f00 */
[----:B------:R-:W1:Y:S01]  /*4a30*/  SHFL.IDX PT, R132, R105, RZ, 0x1f ;  /* 0x00001fff69847589 */ /* 0x000e6200000e0000 */
[----:B------:R-:W-:Y:S01]  /*4a40*/  MOV R15, R136 ;  /* 0x00000088000f7202 */ /* 0x000fe20000000f00 */
[----:B------:R-:W-:Y:S01]  /*4a50*/  FADD.FTZ R77, R118, R77 ;  /* 0x0000004d764d7221 */ /* 0x000fe20000010000 */
[----:B------:R-:W-:Y:S01]  /*4a60*/  MOV R13, R147 ;  /* 0x00000093000d7202 */ /* 0x000fe20000000f00 */
[----:B------:R1:W2:Y:S01]  /*4a70*/  SHFL.DOWN PT, R146, R136, 0x1, 0x1f ;  /* 0x08201f0088927f89 */ /* 0x0002a200000e0000 */
[----:B------:R-:W-:Y:S01]  /*4a80*/  FADD.FTZ R76, R141, R76 ;  /* 0x0000004c8d4c7221 */ /* 0x000fe20000010000 */
[----:B------:R-:W-:Y:S01]  /*4a90*/  FADD.FTZ R75, R139, R75 ;  /* 0x0000004b8b4b7221 */ /* 0x000fe20000010000 */
[----:B------:R-:W-:Y:S01]  /*4aa0*/  FADD.FTZ R74, R137, R74 ;  /* 0x0000004a894a7221 */ /* 0x000fe20000010000 */
[----:B------:R3:W4:Y:S01]  /*4ab0*/  SHFL.DOWN PT, R144, R147, 0x1, 0x1f ;  /* 0x08201f0093907f89 */ /* 0x00072200000e0000 */
[----:B------:R-:W-:Y:S01]  /*4ac0*/  FADD.FTZ R73, R115, R73 ;  /* 0x0000004973497221 */ /* 0x000fe20000010000 */
[----:B------:R-:W-:Y:S01]  /*4ad0*/  FADD.FTZ R72, R111, R72 ;  /* 0x000000486f487221 */ /* 0x000fe20000010000 */
[----:B------:R-:W-:Y:S01]  /*4ae0*/  FADD.FTZ R71, R103, R71 ;  /* 0x0000004767477221 */ /* 0x000fe20000010000 */
[----:B------:R-:W5:Y:S01]  /*4af0*/  SHFL.DOWN PT, R149, R12, 0x1, 0x1f ;  /* 0x08201f000c957f89 */ /* 0x000f6200000e0000 */
[----:B------:R-:W-:Y:S01]  /*4b00*/  FADD.FTZ R70, R99, R70 ;  /* 0x0000004663467221 */ /* 0x000fe20000010000 */
[----:B0-----:R-:W-:-:S05]  /*4b10*/  @!P0 FADD.FTZ R14, R14, R151 ;  /* 0x000000970e0e8221 */ /* 0x001fca0000010000 */
[----:B------:R-:W0:Y:S01]  /*4b20*/  SHFL.DOWN PT, R151, R14, 0x2, 0x1f ;  /* 0x08401f000e977f89 */ /* 0x000e2200000e0000 */
[CC--:B-1----:R-:W-:Y:S01]  /*4b30*/  FMUL.FTZ R136, R132.reuse, R11.reuse ;  /* 0x0000000b84887220 */ /* 0x0c2fe20000410000 */
[CC--:B------:R-:W-:Y:S01]  /*4b40*/  FMUL.FTZ R142, R132.reuse, R10.reuse ;  /* 0x0000000a848e7220 */ /* 0x0c0fe20000410000 */
[----:B--2---:R-:W-:Y:S02]  /*4b50*/  @!P0 FADD.FTZ R15, R15, R146 ;  /* 0x000000920f0f8221 */ /* 0x004fe40000010000 */
[C---:B---3--:R-:W-:Y:S01]  /*4b60*/  FFMA.FTZ R147, R101.reuse, R10, -R136 ;  /* 0x0000000a65937223 */ /* 0x048fe20000010888 */
[----:B------:R-:W-:Y:S01]  /*4b70*/  FFMA.FTZ R142, R101, R11, R142 ;  /* 0x0000000b658e7223 */ /* 0x000fe2000001008e */
[C---:B------:R-:W-:Y:S01]  /*4b80*/  FMUL.FTZ R10, R132.reuse, R9 ;  /* 0x00000009840a7220 */ /* 0x040fe20000410000 */
[----:B----4-:R-:W-:Y:S01]  /*4b90*/  @!P0 FADD.FTZ R13, R13, R144 ;  /* 0x000000900d0d8221 */ /* 0x010fe20000010000 */
[----:B------:R-:W1:Y:S01]  /*4ba0*/  SHFL.DOWN PT, R146, R15, 0x2, 0x1f ;  /* 0x08401f000f927f89 */ /* 0x000e6200000e0000 */
[-C--:B------:R-:W-:Y:S01]  /*4bb0*/  FMUL.FTZ R132, R132, R8.reuse ;  /* 0x0000000884847220 */ /* 0x080fe20000410000 */
[----:B------:R-:W-:Y:S01]  /*4bc0*/  FMUL.FTZ R11, R31, R3 ;  /* 0x000000031f0b7220 */ /* 0x000fe20000410000 */
[----:B-----5:R-:W-:Y:S01]  /*4bd0*/  @!P0 FADD.FTZ R12, R149, R12 ;  /* 0x0000000c950c8221 */ /* 0x020fe20000010000 */
[----:B------:R-:W2:Y:S01]  /*4be0*/  SHFL.DOWN PT, R144, R13, 0x2, 0x1f ;  /* 0x08401f000d907f89 */ /* 0x000ea200000e0000 */
[----:B------:R-:W-:Y:S01]  /*4bf0*/  ISETP.NE.AND P0, PT, R41, RZ, PT ;  /* 0x000000ff2900720c */ /* 0x000fe20003f05270 */
[----:B------:R-:W-:Y:S01]  /*4c00*/  FFMA.FTZ R136, R30, R123, -R11 ;  /* 0x0000007b1e887223 */ /* 0x000fe2000001080b */
[C---:B------:R-:W-:Y:S01]  /*4c10*/  FFMA.FTZ R8, R101.reuse, R8, -R10 ;  /* 0x0000000865087223 */ /* 0x040fe2000001080a */
[----:B------:R-:W3:Y:S01]  /*4c20*/  SHFL.DOWN PT, R149, R12, 0x2, 0x1f ;  /* 0x08401f000c957f89 */ /* 0x000ee200000e0000 */
[----:B------:R-:W-:Y:S01]  /*4c30*/  FFMA.FTZ R9, R101, R9, R132 ;  /* 0x0000000965097223 */ /* 0x000fe20000010084 */
[----:B------:R-:W-:Y:S01]  /*4c40*/  FADD.FTZ R10, R108, R147 ;  /* 0x000000936c0a7221 */ /* 0x000fe20000010000 */
[----:B------:R-:W-:Y:S01]  /*4c50*/  FADD.FTZ R11, R109, R142 ;  /* 0x0000008e6d0b7221 */ /* 0x000fe20000010000 */
[----:B------:R-:W-:Y:S01]  /*4c60*/  FMUL.FTZ R123, R31, R123 ;  /* 0x0000007b1f7b7220 */ /* 0x000fe20000410000 */
[----:B------:R-:W-:Y:S01]  /*4c70*/  FMUL.FTZ R136, R143, R136 ;  /* 0x000000888f887220 */ /* 0x000fe20000410000 */
[----:B0-----:R-:W-:-:S02]  /*4c80*/  @!P3 FADD.FTZ R14, R14, R151 ;  /* 0x000000970e0eb221 */ /* 0x001fc40000010000 */
[----:B------:R0:W-:Y:S01]  /*4c90*/  @!P4 STS.128 [R95+0x1770], R8 ;  /* 0x001770085f00c388 */ /* 0x0001e20000000c00 */
[-C--:B------:R-:W-:Y:S01]  /*4ca0*/  FFMA.FTZ R108, R30, R3.reuse, R123 ;  /* 0x000000031e6c7223 */ /* 0x080fe2000001007b */
[----:B------:R-:W-:Y:S01]  /*4cb0*/  @!P0 MOV R132, 0x400 ;  /* 0x0000040000848802 */ /* 0x000fe20000000f00 */
[----:B------:R-:W4:Y:S02]  /*4cc0*/  @!P0 S2R R105, SR_CgaCtaId ;  /* 0x0000000000698919 */ /* 0x000f240000008800 */
[----:B------:R-:W-:Y:S01]  /*4cd0*/  FFMA.FTZ R108, R145, R108, R136 ;  /* 0x0000006c916c7223 */ /* 0x000fe20000010088 */
[----:B-1----:R-:W-:Y:S01]  /*4ce0*/  @!P3 FADD.FTZ R15, R15, R146 ;  /* 0x000000920f0fb221 */ /* 0x002fe20000010000 */
[----:B------:R-:W1:Y:S02]  /*4cf0*/  SHFL.DOWN PT, R151, R14, 0x4, 0x1f ;  /* 0x08801f000e977f89 */ /* 0x000e6400000e0000 */
[----:B------:R-:W-:Y:S01]  /*4d00*/  FFMA.FTZ R118, R69, R3, R108 ;  /* 0x0000000345767223 */ /* 0x000fe2000001006c */
[----:B------:R-:W-:Y:S01]  /*4d10*/  FMUL.FTZ R3, R31, R121 ;  /* 0x000000791f037220 */ /* 0x000fe20000410000 */
[----:B--2---:R-:W-:Y:S01]  /*4d20*/  @!P3 FADD.FTZ R13, R13, R144 ;  /* 0x000000900d0db221 */ /* 0x004fe20000010000 */
[----:B------:R-:W2:Y:S01]  /*4d30*/  SHFL.DOWN PT, R146, R15, 0x4, 0x1f ;  /* 0x08801f000f927f89 */ /* 0x000ea200000e0000 */
[----:B------:R-:W-:Y:S01]  /*4d40*/  FADD.FTZ R47, R118, R47 ;  /* 0x0000002f762f7221 */ /* 0x000fe20000010000 */
[-C--:B------:R-:W-:Y:S01]  /*4d50*/  FFMA.FTZ R108, R30, R127.reuse, -R3 ;  /* 0x0000007f1e6c7223 */ /* 0x080fe20000010803 */
[----:B---3--:R-:W-:Y:S01]  /*4d60*/  @!P3 FADD.FTZ R12, R12, R149 ;  /* 0x000000950c0cb221 */ /* 0x008fe20000010000 */
[----:B------:R-:W3:Y:S01]  /*4d70*/  SHFL.DOWN PT, R144, R13, 0x4, 0x1f ;  /* 0x08801f000d907f89 */ /* 0x000ee200000e0000 */
[----:B------:R-:W-:Y:S01]  /*4d80*/  ISETP.GT.AND P3, PT, R41, 0x1b, PT ;  /* 0x0000001b2900780c */ /* 0x000fe20003f64270 */
[C---:B0-----:R-:W-:Y:S01]  /*4d90*/  FMUL.FTZ R8, R31.reuse, R124 ;  /* 0x0000007c1f087220 */ /* 0x041fe20000410000 */
[----:B------:R-:W-:Y:S01]  /*4da0*/  FMUL.FTZ R127, R31, R127 ;  /* 0x0000007f1f7f7220 */ /* 0x000fe20000410000 */
[----:B------:R-:W0:Y:S01]  /*4db0*/  SHFL.DOWN PT, R149, R12, 0x4, 0x1f ;  /* 0x08801f000c957f89 */ /* 0x000e2200000e0000 */
[----:B------:R-:W-:Y:S01]  /*4dc0*/  FMUL.FTZ R107, R107, R108 ;  /* 0x0000006c6b6b7220 */ /* 0x000fe20000410000 */
[C---:B------:R-:W-:Y:S01]  /*4dd0*/  FFMA.FTZ R3, R30.reuse, R129, -R8 ;  /* 0x000000811e037223 */ /* 0x040fe20000010808 */
[----:B------:R-:W-:Y:S01]  /*4de0*/  FFMA.FTZ R127, R30, R121, R127 ;  /* 0x000000791e7f7223 */ /* 0x000fe2000001007f */
[----:B------:R-:W-:-:S02]  /*4df0*/  FMUL.FTZ R129, R31, R129 ;  /* 0x000000811f817220 */ /* 0x000fc40000410000 */
[----:B------:R-:W-:Y:S01]  /*4e00*/  FMUL.FTZ R9, R114, R3 ;  /* 0x0000000372097220 */ /* 0x000fe20000410000 */
[C---:B------:R-:W-:Y:S01]  /*4e10*/  FMUL.FTZ R3, R31.reuse, R126 ;  /* 0x0000007e1f037220 */ /* 0x040fe20000410000 */
[----:B------:R-:W-:Y:S01]  /*4e20*/  FFMA.FTZ R106, R106, R127, R107 ;  /* 0x0000007f6a6a7223 */ /* 0x000fe2000001006b */
[C---:B------:R-:W-:Y:S02]  /*4e30*/  FFMA.FTZ R129, R30.reuse, R124, R129 ;  /* 0x0000007c1e817223 */ /* 0x040fe40000010081 */
[----:B------:R-:W-:Y:S01]  /*4e40*/  FFMA.FTZ R8, R30, R131, -R3 ;  /* 0x000000831e087223 */ /* 0x000fe20000010803 */
[----:B-1----:R-:W-:Y:S01]  /*4e50*/  @!P3 FADD.FTZ R14, R14, R151 ;  /* 0x000000970e0eb221 */ /* 0x002fe20000010000 */
[----:B------:R-:W-:Y:S01]  /*4e60*/  FMUL.FTZ R3, R31, R128 ;  /* 0x000000801f037220 */ /* 0x000fe20000410000 */
[----:B------:R-:W-:Y:S01]  /*4e70*/  FFMA.FTZ R121, R67, R121, R106 ;  /* 0x0000007943797223 */ /* 0x000fe2000001006a */
[----:B----4-:R-:W-:Y:S01]  /*4e80*/  @!P0 LEA R34, R105, R132, 0x18 ;  /* 0x0000008469228211 */ /* 0x010fe200078ec0ff */
[----:B--2---:R-:W-:Y:S01]  /*4e90*/  @!P3 FADD.FTZ R15, R15, R146 ;  /* 0x000000920f0fb221 */ /* 0x004fe20000010000 */
[----:B------:R-:W1:Y:S01]  /*4ea0*/  SHFL.DOWN PT, R101, R14, 0x8, 0x1f ;  /* 0x09001f000e657f89 */ /* 0x000e6200000e0000 */
[----:B------:R-:W-:Y:S01]  /*4eb0*/  FFMA.FTZ R3, R30, R135, -R3 ;  /* 0x000000871e037223 */ /* 0x000fe20000010803 */
[----:B------:R-:W-:Y:S01]  /*4ec0*/  FMUL.FTZ R131, R31, R131 ;  /* 0x000000831f837220 */ /* 0x000fe20000410000 */
[----:B---3--:R-:W-:Y:S01]  /*4ed0*/  @!P3 FADD.FTZ R13, R13, R144 ;  /* 0x000000900d0db221 */ /* 0x008fe20000010000 */
[----:B------:R-:W2:Y:S01]  /*4ee0*/  SHFL.DOWN PT, R132, R15, 0x8, 0x1f ;  /* 0x09001f000f847f89 */ /* 0x000ea200000e0000 */
[----:B------:R-:W-:Y:S01]  /*4ef0*/  FMUL.FTZ R135, R31, R135 ;  /* 0x000000871f877220 */ /* 0x000fe20000410000 */
[----:B------:R-:W-:Y:S01]  /*4f00*/  FFMA.FTZ R116, R116, R129, R9 ;  /* 0x0000008174747223 */ /* 0x000fe20000010009 */
[----:B0-----:R-:W-:Y:S01]  /*4f10*/  @!P3 FADD.FTZ R12, R12, R149 ;  /* 0x000000950c0cb221 */ /* 0x001fe20000010000 */
[----:B------:R-:W0:Y:S01]  /*4f20*/  SHFL.DOWN PT, R10, R13, 0x8, 0x1f ;  /* 0x09001f000d0a7f89 */ /* 0x000e2200000e0000 */
[----:B------:R-:W-:Y:S01]  /*4f30*/  ISETP.GT.AND P3, PT, R41, 0x17, PT ;  /* 0x000000172900780c */ /* 0x000fe20003f64270 */
[----:B------:R-:W-:Y:S01]  /*4f40*/  FMUL.FTZ R133, R133, R8 ;  /* 0x0000000885857220 */ /* 0x000fe20000410000 */
[C---:B------:R-:W-:Y:S01]  /*4f50*/  FFMA.FTZ R131, R30.reuse, R126, R131 ;  /* 0x0000007e1e837223 */ /* 0x040fe20000010083 */
[----:B------:R-:W3:Y:S01]  /*4f60*/  SHFL.DOWN PT, R11, R12, 0x8, 0x1f ;  /* 0x09001f000c0b7f89 */ /* 0x000ee200000e0000 */
[----:B------:R-:W-:Y:S01]  /*4f70*/  FFMA.FTZ R135, R30, R128, R135 ;  /* 0x000000801e877223 */ /* 0x000fe20000010087 */
[----:B------:R-:W-:Y:S01]  /*4f80*/  FMUL.FTZ R9, R31, R119 ;  /* 0x000000771f097220 */ /* 0x000fe20000410000 */
[----:B------:R-:W-:Y:S01]  /*4f90*/  FFMA.FTZ R134, R134, R131, R133 ;  /* 0x0000008386867223 */ /* 0x000fe20000010085 */
[----:B------:R-:W-:Y:S01]  /*4fa0*/  FFMA.FTZ R116, R65, R124, R116 ;  /* 0x0000007c41747223 */ /* 0x000fe20000010074 */
[----:B------:R-:W-:Y:S01]  /*4fb0*/  FADD.FTZ R48, R121, R48 ;  /* 0x0000003079307221 */ /* 0x000fe20000010000 */
[----:B------:R-:W-:Y:S01]  /*4fc0*/  FFMA.FTZ R8, R30, R113, -R9 ;  /* 0x000000711e087223 */ /* 0x000fe20000010809 */
[----:B------:R-:W-:Y:S01]  /*4fd0*/  FMUL.FTZ R9, R31, R112 ;  /* 0x000000701f097220 */ /* 0x000fe20000410000 */
[----:B------:R-:W-:-:S02]  /*4fe0*/  FADD.FTZ R49, R116, R49 ;  /* 0x0000003174317221 */ /* 0x000fc40000010000 */
[----:B------:R-:W-:Y:S01]  /*4ff0*/  FMUL.FTZ R125, R125, R8 ;  /* 0x000000087d7d7220 */ /* 0x000fe20000410000 */
[----:B------:R-:W-:Y:S01]  /*5000*/  FMUL.FTZ R8, R31, R113 ;  /* 0x000000711f087220 */ /* 0x000fe20000410000 */
[----:B-1----:R-:W-:Y:S01]  /*5010*/  @!P3 FADD.FTZ R14, R14, R101 ;  /* 0x000000650e0eb221 */ /* 0x002fe20000010000 */
[----:B------:R-:W-:Y:S01]  /*5020*/  FFMA.FTZ R101, R63, R126, R134 ;  /* 0x0000007e3f657223 */ /* 0x000fe20000010086 */
[CC--:B------:R-:W-:Y:S01]  /*5030*/  FFMA.FTZ R9, R30.reuse, R102.reuse, R9 ;  /* 0x000000661e097223 */ /* 0x0c0fe20000010009 */
[----:B--2---:R-:W-:Y:S02]  /*5040*/  @!P3 FADD.FTZ R15, R15, R132 ;  /* 0x000000840f0fb221 */ /* 0x004fe40000010000 */
[----:B------:R-:W1:Y:S01]  /*5050*/  SHFL.DOWN PT, R107, R14, 0x10, 0x1f ;  /* 0x0a001f000e6b7f89 */ /* 0x000e6200000e0000 */
[----:B------:R-:W-:Y:S01]  /*5060*/  FADD.FTZ R50, R101, R50 ;  /* 0x0000003265327221 */ /* 0x000fe20000010000 */
[----:B------:R-:W-:Y:S01]  /*5070*/  FFMA.FTZ R101, R30, R119, R8 ;  /* 0x000000771e657223 */ /* 0x000fe20000010008 */
[----:B0-----:R-:W-:Y:S01]  /*5080*/  @!P3 FADD.FTZ R13, R13, R10 ;  /* 0x0000000a0d0db221 */ /* 0x001fe20000010000 */
[----:B------:R-:W0:Y:S02]  /*5090*/  SHFL.DOWN PT, R106, R15, 0x10, 0x1f ;  /* 0x0a001f000f6a7f89 */ /* 0x000e2400000e0000 */
[----:B------:R-:W-:Y:S01]  /*50a0*/  FFMA.FTZ R138, R138, R101, R125 ;  /* 0x000000658a8a7223 */ /* 0x000fe2000001007d */
[----:B---3--:R-:W-:Y:S01]  /*50b0*/  @!P3 FADD.FTZ R12, R12, R11 ;  /* 0x0000000b0c0cb221 */ /* 0x008fe20000010000 */
[----:B------:R-:W2:Y:S01]  /*50c0*/  SHFL.DOWN PT, R10, R13, 0x10, 0x1f ;  /* 0x0a001f000d0a7f89 */ /* 0x000ea200000e0000 */
[----:B------:R-:W-:Y:S01]  /*50d0*/  FMUL.FTZ R11, R122, R3 ;  /* 0x000000037a0b7220 */ /* 0x000fe20000410000 */
[----:B------:R-:W-:Y:S01]  /*50e0*/  FMUL.FTZ R3, R31, R102 ;  /* 0x000000661f037220 */ /* 0x000fe20000410000 */
[----:B------:R-:W-:Y:S01]  /*50f0*/  ISETP.GT.AND P3, PT, R41, 0xf, PT ;  /* 0x0000000f2900780c */ /* 0x000fe20003f64270 */
[----:B------:R-:W3:Y:S01]  /*5100*/  SHFL.DOWN PT, R105, R12, 0x10, 0x1f ;  /* 0x0a001f000c697f89 */ /* 0x000ee200000e0000 */
[----:B------:R-:W-:Y:S01]  /*5110*/  FFMA.FTZ R140, R140, R135, R11 ;  /* 0x000000878c8c7223 */ /* 0x000fe2000001000b */
[----:B------:R-:W-:Y:S01]  /*5120*/  FFMA.FTZ R3, R30, R112, -R3 ;  /* 0x000000701e037223 */ /* 0x000fe20000010803 */
[----:B------:R-:W-:-:S02]  /*5130*/  FFMA.FTZ R119, R57, R119, R138 ;  /* 0x0000007739777223 */ /* 0x000fc4000001008a */
[----:B------:R-:W-:Y:S01]  /*5140*/  FFMA.FTZ R140, R61, R128, R140 ;  /* 0x000000803d8c7223 */ /* 0x000fe2000001008c */
[----:B------:R-:W-:Y:S01]  /*5150*/  FMUL.FTZ R11, R120, R3 ;  /* 0x00000003780b7220 */ /* 0x000fe20000410000 */
[CC--:B------:R-:W-:Y:S01]  /*5160*/  FMUL.FTZ R3, R31.reuse, R110.reuse ;  /* 0x0000006e1f037220 */ /* 0x0c0fe20000410000 */
[----:B------:R-:W-:Y:S01]  /*5170*/  FMUL.FTZ R31, R31, R117 ;  /* 0x000000751f1f7220 */ /* 0x000fe20000410000 */
[----:B------:R-:W-:Y:S01]  /*5180*/  FADD.FTZ R51, R140, R51 ;  /* 0x000000338c337221 */ /* 0x000fe20000010000 */
[----:B------:R-:W-:Y:S01]  /*5190*/  FFMA.FTZ R104, R104, R9, R11 ;  /* 0x0000000968687223 */ /* 0x000fe2000001000b */
[C---:B------:R-:W-:Y:S01]  /*51a0*/  FFMA.FTZ R3, R30.reuse, R117, -R3 ;  /* 0x000000751e037223 */ /* 0x040fe20000010803 */
[----:B------:R-:W-:Y:S01]  /*51b0*/  FFMA.FTZ R30, R30, R110, R31 ;  /* 0x0000006e1e1e7223 */ /* 0x000fe2000001001f */
[----:B-1----:R-:W-:Y:S01]  /*51c0*/  @!P3 FADD.FTZ R14, R14, R107 ;  /* 0x0000006b0e0eb221 */ /* 0x002fe20000010000 */
[----:B------:R-:W-:Y:S01]  /*51d0*/  FFMA.FTZ R104, R55, R102, R104 ;  /* 0x0000006637687223 */ /* 0x000fe20000010068 */
[----:B------:R-:W-:Y:S01]  /*51e0*/  FMUL.FTZ R2, R2, R3 ;  /* 0x0000000302027220 */ /* 0x000fe20000410000 */
[----:B0-----:R-:W-:Y:S01]  /*51f0*/  @!P3 FADD.FTZ R15, R15, R106 ;  /* 0x0000006a0f0fb221 */ /* 0x001fe20000010000 */
[----:B------:R-:W-:Y:S01]  /*5200*/  FADD.FTZ R66, R119, R66 ;  /* 0x0000004277427221 */ /* 0x000fe20000010000 */
[----:B------:R-:W-:Y:S01]  /*5210*/  FADD.FTZ R53, R104, R53 ;  /* 0x0000003568357221 */ /* 0x000fe20000010000 */
[----:B------:R-:W-:Y:S01]  /*5220*/  FFMA.FTZ R2, R29, R30, R2 ;  /* 0x0000001e1d027223 */ /* 0x000fe20000010002 */
[----:B--2---:R-:W-:-:S03]  /*5230*/  @!P3 FADD.FTZ R13, R13, R10 ;  /* 0x0000000a0d0db221 */ /* 0x004fc60000010000 */
[----:B------:R-:W-:Y:S01]  /*5240*/  FFMA.FTZ R2, R97, R110, R2 ;  /* 0x0000006e61027223 */ /* 0x000fe20000010002 */
[----:B---3--:R-:W-:-:S03]  /*5250*/  @!P3 FADD.FTZ R12, R12, R105 ;  /* 0x000000690c0cb221 */ /* 0x008fc60000010000 */
[----:B------:R-:W-:Y:S02]  /*5260*/  FADD.FTZ R59, R2, R59 ;  /* 0x0000003b023b7221 */ /* 0x000fe40000010000 */
[----:B------:R0:W-:Y:S01]  /*5270*/  @!P0 STS.128 [R34+0x230], R12 ;  /* 0x0002300c22008388 */ /* 0x0001e20000000c00 */
        /* <DEDUP_REMOVED lines=11> */
.L_x_16601:
[----:B------:R-:W-:Y:S05]  /*5330*/  BSYNC B0 ;  /* 0x0000000000007941 */ /* 0x000fea0003800000 */
.L_x_16600:
        /* <DEDUP_REMOVED lines=14> */
.L_x_16587:
[----:B------:R-:W-:Y:S01]  /*5420*/  BAR.SYNC.DEFER_BLOCKING 0x0 ;  /* 0x0000000000007b1d */ /* 0x000fe20000010000 */
[----:B------:R-:W-:-:S07]  /*5430*/  IMAD.WIDE R2, R39, 0x10, R16 ;  /* 0x0000001027027825 */ /* 0x000fce00078e0210 */
[----:B------:R-:W1:Y:S01]  /*5440*/  LDC.64 R30, c[0x0][0x388] ;  /* 0x0000e200ff1e7b82 */ /* 0x000e620000000a00 */
[----:B------:R-:W-:Y:S01]  /*5450*/  IADD3 R52, R37, -0x1, RZ ;  /* 0xffffffff25347810 */ /* 0x000fe20007ffe0ff */
[----:B------:R-:W-:-:S06]  /*5460*/  ULDC.64 UR4, c[0x0][0x390] ;  /* 0x0000e40000047ab9 */ /* 0x000fcc0000000a00 */
[----:B------:R-:W2:Y:S01]  /*5470*/  LDC.64 R54, c[0x0][0x3e0] ;  /* 0x0000f800ff367b82 */ /* 0x000ea20000000a00 */
[----:B------:R-:W3:Y:S01]  /*5480*/  LDG.E.128 R8, desc[UR14][R2.64] ;  /* 0x0000000e02087981 */ /* 0x000ee2000c1e1d00 */
[----:B0-----:R-:W-:-:S04]  /*5490*/  SHF.L.U32 R12, R52, 0x8, RZ ;  /* 0x00000008340c7819 */ /* 0x001fc800000006ff */
[----:B------:R-:W-:Y:S01]  /*54a0*/  SHF.R.S32.HI R13, RZ, 0x1f, R12 ;  /* 0x0000001fff0d7819 */ /* 0x000fe2000001140c */
[----:B-1----:R-:W-:Y:S01]  /*54b0*/  IMAD R28, R30, UR17, RZ ;  /* 0x000000111e1c7c24 */ /* 0x002fe2000f8e02ff */
[----:B---3--:R-:W-:Y:S01]  /*54c0*/  STS.128 [R32], R8 ;  /* 0x0000000820007388 */ /* 0x008fe20000000c00 */
[----:B------:R-:W-:-:S03]  /*54d0*/  NOP ;  /* 0x0000000000007918 */ /* 0x000fc60000000000 */
[----:B------:R-:W0:Y:S02]  /*54e0*/  LDS.128 R4, [R32] ;  /* 0x0000000020047984 */ /* 0x000e240000000c00 */
[--C-:B0-----:R-:W-:Y:S02]  /*54f0*/  HADD2.F32 R0, -RZ, R4.reuse.H0_H0 ;  /* 0x20000004ff007230 */ /* 0x101fe40000004100 */
[----:B------:R-:W-:Y:S02]  /*5500*/  HADD2.F32 R4, -RZ, R4.H1_H1 ;  /* 0x30000004ff047230 */ /* 0x000fe40000004100 */
[--C-:B------:R-:W-:Y:S02]  /*5510*/  HADD2.F32 R2, -RZ, R5.reuse.H0_H0 ;  /* 0x20000005ff027230 */ /* 0x100fe40000004100 */
[--C-:B------:R-:W-:Y:S01]  /*5520*/  FADD.FTZ R0, R0, R43.reuse ;  /* 0x0000002b00007221 */ /* 0x100fe20000010000 */
[--C-:B------:R-:W-:Y:S02]  /*5530*/  FADD.FTZ R4, R4, R43.reuse ;  /* 0x0000002b04047221 */ /* 0x100fe40000010000 */
[----:B------:R-:W-:Y:S01]  /*5540*/  FADD.FTZ R8, R2, R43 ;  /* 0x0000002b02087221 */ /* 0x000fe20000010000 */
[----:B------:R-:W-:Y:S01]  /*5550*/  BAR.SYNC.DEFER_BLOCKING 0x0 ;  /* 0x0000000000007b1d */ /* 0x000fe20000010000 */
[----:B------:R-:W-:Y:S01]  /*5560*/  FSETP.GTU.FTZ.AND P6, PT, R0, 20, PT ;  /* 0x41a000000000780b */ /* 0x000fe20003fdc000 */
[----:B------:R-:W-:Y:S01]  /*5570*/  HADD2.F32 R2, -RZ, R5.H1_H1 ;  /* 0x30000005ff027230 */ /* 0x000fe20000004100 */
[----:B------:R-:W-:-:S02]  /*5580*/  FSETP.GTU.FTZ.AND P0, PT, R4, 20, PT ;  /* 0x41a000000400780b */ /* 0x000fc40003f1c000 */
[----:B------:R-:W-:Y:S02]  /*5590*/  FSETP.GTU.FTZ.AND P1, PT, R8, 20, PT ;  /* 0x41a000000800780b */ /* 0x000fe40003f3c000 */
[----:B------:R-:W-:-:S05]  /*55a0*/  FADD.FTZ R5, R2, R43 ;  /* 0x0000002b02057221 */ /* 0x000fca0000010000 */
[----:B------:R-:W-:Y:S02]  /*55b0*/  FSETP.GTU.FTZ.AND P2, PT, R5, 20, PT ;  /* 0x41a000000500780b */ /* 0x000fe40003f5c000 */
[----:B------:R-:W-:Y:S02]  /*55c0*/  @!P6 FMUL.FTZ R0, R0, -1.4426950216293334961 ;  /* 0xbfb8aa3b0000e820 */ /* 0x000fe40000410000 */
[----:B------:R-:W-:Y:S01]  /*55d0*/  @!P0 FMUL.FTZ R3, R4, -1.4426950216293334961 ;  /* 0xbfb8aa3b04038820 */ /* 0x000fe20000410000 */
[--C-:B------:R-:W-:Y:S02]  /*55e0*/  HADD2.F32 R4, -RZ, R6.reuse.H0_H0 ;  /* 0x20000006ff047230 */ /* 0x100fe40000004100 */
[----:B------:R-:W-:Y:S01]  /*55f0*/  HADD2.F32 R6, -RZ, R6.H1_H1 ;  /* 0x30000006ff067230 */ /* 0x000fe20000004100 */
[----:B------:R-:W0:Y:S02]  /*5600*/  @!P6 MUFU.EX2 R0, R0 ;  /* 0x000000000000e308 */ /* 0x000e240000000800 */
[----:B------:R-:W-:-:S02]  /*5610*/  FADD.FTZ R9, R4, R43 ;  /* 0x0000002b04097221 */ /* 0x000fc40000010000 */
[--C-:B------:R-:W-:Y:S01]  /*5620*/  FADD.FTZ R11, R6, R43.reuse ;  /* 0x0000002b060b7221 */ /* 0x100fe20000010000 */
[----:B------:R-:W-:Y:S02]  /*5630*/  HADD2.F32 R6, -RZ, R7.H1_H1 ;  /* 0x30000007ff067230 */ /* 0x000fe40000004100 */
[----:B------:R-:W-:Y:S01]  /*5640*/  @!P2 FMUL.FTZ R4, R5, -1.4426950216293334961 ;  /* 0xbfb8aa3b0504a820 */ /* 0x000fe20000410000 */
[----:B------:R-:W-:Y:S01]  /*5650*/  FSETP.GTU.FTZ.AND P3, PT, R9, 20, PT ;  /* 0x41a000000900780b */ /* 0x000fe20003f7c000 */
[----:B------:R-:W1:Y:S01]  /*5660*/  @!P0 MUFU.EX2 R3, R3 ;  /* 0x0000000300038308 */ /* 0x000e620000000800 */
[----:B------:R-:W-:Y:S01]  /*5670*/  FSETP.GTU.FTZ.AND P4, PT, R11, 20, PT ;  /* 0x41a000000b00780b */ /* 0x000fe20003f9c000 */
[----:B------:R-:W-:-:S06]  /*5680*/  FADD.FTZ R6, R6, R43 ;  /* 0x0000002b06067221 */ /* 0x000fcc0000010000 */
[----:B------:R3:W4:Y:S01]  /*5690*/  @!P2 MUFU.EX2 R14, R4 ;  /* 0x00000004000ea308 */ /* 0x0007220000000800 */
[----:B0-----:R-:W-:Y:S01]  /*56a0*/  @!P6 FADD.FTZ R2, R0, 1 ;  /* 0x3f8000000002e421 */ /* 0x001fe20000010000 */
[----:B------:R-:W-:Y:S01]  /*56b0*/  @!P1 FMUL.FTZ R0, R8, -1.4426950216293334961 ;  /* 0xbfb8aa3b08009820 */ /* 0x000fe20000410000 */
[----:B------:R-:W-:-:S03]  /*56c0*/  HADD2.F32 R8, -RZ, R7.H0_H0 ;  /* 0x20000007ff087230 */ /* 0x000fc60000004100 */
[----:B------:R-:W-:Y:S02]  /*56d0*/  @!P4 FMUL.FTZ R5, R11, -1.4426950216293334961 ;  /* 0xbfb8aa3b0b05c820 */ /* 0x000fe40000410000 */
[----:B------:R-:W-:Y:S01]  /*56e0*/  FADD.FTZ R7, R8, R43 ;  /* 0x0000002b08077221 */ /* 0x000fe20000010000 */
[----:B------:R0:W5:Y:S01]  /*56f0*/  @!P6 MUFU.RCP R10, R2 ;  /* 0x00000002000ae308 */ /* 0x0001620000001000 */
[----:B---3--:R-:W-:Y:S01]  /*5700*/  F2FP.F16.F32.PACK_AB R4, R71, R70 ;  /* 0x000000464704723e */ /* 0x008fe200000000ff */
[----:B-1----:R-:W-:Y:S02]  /*5710*/  @!P0 FADD.FTZ R3, R3, 1 ;  /* 0x3f80000003038421 */ /* 0x002fe40000010000 */
[----:B------:R-:W-:-:S04]  /*5720*/  FSETP.GTU.FTZ.AND P5, PT, R7, 20, PT ;  /* 0x41a000000700780b */ /* 0x000fc80003fbc000 */
[----:B------:R-:W1:Y:S01]  /*5730*/  @!P1 MUFU.EX2 R0, R0 ;  /* 0x0000000000009308 */ /* 0x000e620000000800 */
[----:B0-----:R-:W-:Y:S01]  /*5740*/  @!P3 FMUL.FTZ R2, R9, -1.4426950216293334961 ;  /* 0xbfb8aa3b0902b820 */ /* 0x001fe20000410000 */
[----:B----4-:R-:W-:-:S06]  /*5750*/  @!P2 FADD.FTZ R14, R14, 1 ;  /* 0x3f8000000e0ea421 */ /* 0x010fcc0000010000 */
[----:B------:R0:W-:Y:S01]  /*5760*/  @!P4 MUFU.EX2 R8, R5 ;  /* 0x000000050008c308 */ /* 0x0001e20000000800 */
[----:B------:R-:W-:Y:S01]  /*5770*/  @!P5 FMUL.FTZ R9, R7, -1.4426950216293334961 ;  /* 0xbfb8aa3b0709d820 */ /* 0x000fe20000410000 */
[----:B-----5:R-:W-:Y:S01]  /*5780*/  @!P6 FMUL.FTZ R59, R59, R10 ;  /* 0x0000000a3b3be220 */ /* 0x020fe20000410000 */
[----:B------:R-:W-:Y:S02]  /*5790*/  FSETP.GTU.FTZ.AND P6, PT, R6, 20, PT ;  /* 0x41a000000600780b */ /* 0x000fe40003fdc000 */
[----:B------:R-:W-:Y:S01]  /*57a0*/  F2FP.F16.F32.PACK_AB R7, R77, R76 ;  /* 0x0000004c4d07723e */ /* 0x000fe200000000ff */
[----:B------:R-:W-:Y:S02]  /*57b0*/  FADD.FTZ R40, R59, R40 ;  /* 0x000000283b287221 */ /* 0x000fe40000010000 */
[----:B------:R-:W3:Y:S01]  /*57c0*/  @!P5 MUFU.EX2 R9, R9 ;  /* 0x000000090009d308 */ /* 0x000ee20000000800 */
[----:B0-----:R-:W-:Y:S01]  /*57d0*/  F2FP.F16.F32.PACK_AB R5, R73, R72 ;  /* 0x000000484905723e */ /* 0x001fe200000000ff */
[----:B-1----:R-:W-:-:S06]  /*57e0*/  @!P1 FADD.FTZ R0, R0, 1 ;  /* 0x3f80000000009421 */ /* 0x002fcc0000010000 */
[----:B------:R-:W0:Y:S01]  /*57f0*/  @!P3 MUFU.EX2 R2, R2 ;  /* 0x000000020002b308 */ /* 0x000e220000000800 */
[----:B------:R-:W-:Y:S01]  /*5800*/  @!P6 FMUL.FTZ R10, R6, -1.4426950216293334961 ;  /* 0xbfb8aa3b060ae820 */ /* 0x000fe20000410000 */
[----:B------:R-:W-:-:S05]  /*5810*/  F2FP.F16.F32.PACK_AB R6, R75, R74 ;  /* 0x0000004a4b06723e */ /* 0x000fca00000000ff */
[----:B------:R1:W-:Y:S01]  /*5820*/  STS.128 [R32], R4 ;  /* 0x0000000420007388 */ /* 0x0003e20000000c00 */
[----:B------:R4:W5:Y:S01]  /*5830*/  @!P1 MUFU.RCP R25, R0 ;  /* 0x0000000000199308 */ /* 0x0009620000001000 */
[----:B---3--:R-:W-:-:S07]  /*5840*/  @!P5 FADD.FTZ R15, R9, 1 ;  /* 0x3f800000090fd421 */ /* 0x008fce0000010000 */
[----:B------:R3:W2:Y:S01]  /*5850*/  @!P6 MUFU.EX2 R24, R10 ;  /* 0x0000000a0018e308 */ /* 0x0006a20000000800 */
[----:B----4-:R-:W-:Y:S01]  /*5860*/  @!P4 FADD.FTZ R0, R8, 1 ;  /* 0x3f8000000800c421 */ /* 0x010fe20000010000 */
[----:B------:R-:W-:Y:S01]  /*5870*/  NOP ;  /* 0x0000000000007918 */ /* 0x000fe20000000000 */
[----:B0-----:R-:W-:Y:S01]  /*5880*/  @!P3 FADD.FTZ R2, R2, 1 ;  /* 0x3f8000000202b421 */ /* 0x001fe20000010000 */
[----:B---3--:R-:W0:Y:S04]  /*5890*/  LDS.128 R8, [R32] ;  /* 0x0000000020087984 */ /* 0x008e280000000c00 */
[----:B------:R-:W3:Y:S01]  /*58a0*/  @!P0 MUFU.RCP R26, R3 ;  /* 0x00000003001a8308 */ /* 0x000ee20000001000 */
[----:B-1----:R-:W-:Y:S02]  /*58b0*/  IMAD R5, R31, UR16, R28 ;  /* 0x000000101f057c24 */ /* 0x002fe4000f8e021c */
[----:B-----5:R-:W-:Y:S01]  /*58c0*/  @!P1 FMUL.FTZ R66, R66, R25 ;  /* 0x0000001942429220 */ /* 0x020fe20000410000 */
[----:B------:R-:W-:Y:S01]  /*58d0*/  IMAD R4, R46, UR4, RZ ;  /* 0x000000042e047c24 */ /* 0x000fe2000f8e02ff */
[----:B------:R-:W1:Y:S01]  /*58e0*/  LDC.64 R28, c[0x0][0x3a8] ;  /* 0x0000ea00ff1c7b82 */ /* 0x000e620000000a00 */
[----:B------:R-:W-:Y:S01]  /*58f0*/  IADD3 R16, P1, R16, -0x200, RZ ;  /* 0xfffffe0010107810 */ /* 0x000fe20007f3e0ff */
[----:B--2---:R-:W-:Y:S01]  /*5900*/  @!P6 FADD.FTZ R24, R24, 1 ;  /* 0x3f8000001818e421 */ /* 0x004fe20000010000 */
[----:B------:R2:W4:Y:S02]  /*5910*/  @!P3 MUFU.RCP R27, R2 ;  /* 0x00000002001bb308 */ /* 0x0005240000001000 */
[----:B------:R-:W-:-:S06]  /*5920*/  IADD3.X R17, R17, -0x1, RZ, P1, !PT ;  /* 0xffffffff11117810 */ /* 0x000fcc0000ffe4ff */
[----:B------:R-:W5:Y:S01]  /*5930*/  @!P4 MUFU.RCP R0, R0 ;  /* 0x000000000000c308 */ /* 0x000f620000001000 */
[----:B--2---:R-:W-:-:S04]  /*5940*/  IMAD.WIDE.U32 R2, R30, UR16, R12 ;  /* 0x000000101e027c25 */ /* 0x004fc8000f8e000c */
[----:B---3--:R-:W-:Y:S01]  /*5950*/  @!P0 FMUL.FTZ R53, R53, R26 ;  /* 0x0000001a35358220 */ /* 0x008fe20000410000 */
[----:B------:R-:W2:Y:S01]  /*5960*/  LDC.64 R30, c[0x0][0x3f0] ;  /* 0x0000fc00ff1e7b82 */ /* 0x000ea20000000a00 */
[----:B------:R-:W-:Y:S01]  /*5970*/  IADD3 R3, R3, R5, RZ ;  /* 0x0000000503037210 */ /* 0x000fe20007ffe0ff */
[C---:B------:R-:W-:Y:S01]  /*5980*/  IMAD R5, R45.reuse, UR5, R4 ;  /* 0x000000052d057c24 */ /* 0x040fe2000f8e0204 */
[----:B------:R-:W3:Y:S01]  /*5990*/  @!P5 MUFU.RCP R15, R15 ;  /* 0x0000000f000fd308 */ /* 0x000ee20000001000 */
[----:B----4-:R-:W-:Y:S01]  /*59a0*/  @!P3 FMUL.FTZ R50, R50, R27 ;  /* 0x0000001b3232b220 */ /* 0x010fe20000410000 */
[----:B------:R-:W-:Y:S01]  /*59b0*/  IADD3 R38, P3, R38, -0x200, RZ ;  /* 0xfffffe0026267810 */ /* 0x000fe20007f7e0ff */
[----:B------:R-:W-:Y:S01]  /*59c0*/  IMAD.WIDE.U32 R2, R45, UR4, R2 ;  /* 0x000000042d027c25 */ /* 0x000fe2000f8e0002 */
[----:B------:R-:W-:Y:S02]  /*59d0*/  ULDC.64 UR4, c[0x0][0x3b0] ;  /* 0x0000ec0000047ab9 */ /* 0x000fe40000000a00 */
[----:B------:R-:W-:Y:S01]  /*59e0*/  IADD3.X R35, R35, -0x1, RZ, P3, !PT ;  /* 0xffffffff23237810 */ /* 0x000fe20001ffe4ff */
[----:B-1----:R-:W-:Y:S01]  /*59f0*/  IMAD.WIDE.U32 R12, R28, UR16, R12 ;  /* 0x000000101c0c7c25 */ /* 0x002fe2000f8e000c */
[----:B------:R-:W-:Y:S01]  /*5a00*/  IADD3 R3, R3, R5, RZ ;  /* 0x0000000503037210 */ /* 0x000fe20007ffe0ff */
[----:B------:R-:W1:Y:S01]  /*5a10*/  @!P6 MUFU.RCP R24, R24 ;  /* 0x000000180018e308 */ /* 0x000e620000001000 */
[----:B------:R-:W-:Y:S01]  /*5a20*/  LEA R4, P0, R2, R54, 0x1 ;  /* 0x0000003602047211 */ /* 0x000fe200078008ff */
[----:B-----5:R-:W-:Y:S01]  /*5a30*/  @!P4 FMUL.FTZ R49, R49, R0 ;  /* 0x000000003131c220 */ /* 0x020fe20000410000 */
[----:B------:R-:W-:-:S02]  /*5a40*/  IMAD R0, R28, UR17, RZ ;  /* 0x000000111c007c24 */ /* 0x000fc4000f8e02ff */
[----:B------:R-:W-:Y:S02]  /*5a50*/  LEA.HI.X R5, R2, R55, R3, 0x1, P0 ;  /* 0x0000003702057211 */ /* 0x000fe400000f0c03 */
[----:B------:R-:W-:Y:S01]  /*5a60*/  F2FP.F16.F32.PACK_AB R26, R49, R50 ;  /* 0x00000032311a723e */ /* 0x000fe200000000ff */
[----:B------:R-:W4:Y:S01]  /*5a70*/  @!P2 MUFU.RCP R14, R14 ;  /* 0x0000000e000ea308 */ /* 0x000f220000001000 */
[----:B---3--:R-:W-:Y:S01]  /*5a80*/  @!P5 FMUL.FTZ R48, R48, R15 ;  /* 0x0000000f3030d220 */ /* 0x008fe20000410000 */
[----:B------:R-:W-:-:S04]  /*5a90*/  IMAD.WIDE R2, R39, 0x10, R4 ;  /* 0x0000001027027825 */ /* 0x000fc800078e0204 */
[----:B------:R-:W-:Y:S01]  /*5aa0*/  IMAD R15, R29, UR16, R0 ;  /* 0x000000101d0f7c24 */ /* 0x000fe2000f8e0200 */
[----:B0-----:R0:W-:Y:S01]  /*5ab0*/  STG.E.128 desc[UR14][R2.64], R8 ;  /* 0x0000000802007986 */ /* 0x0011e2000c101d0e */
[----:B------:R-:W-:Y:S02]  /*5ac0*/  IMAD R0, R46, UR4, RZ ;  /* 0x000000042e007c24 */ /* 0x000fe4000f8e02ff */
[----:B-1----:R-:W-:Y:S01]  /*5ad0*/  @!P6 FMUL.FTZ R47, R47, R24 ;  /* 0x000000182f2fe220 */ /* 0x002fe20000410000 */
[----:B------:R-:W-:Y:S01]  /*5ae0*/  F2FP.F16.F32.PACK_AB R24, R53, R59 ;  /* 0x0000003b3518723e */ /* 0x000fe200000000ff */
[----:B------:R-:W-:Y:S01]  /*5af0*/  FADD.FTZ R53, R40, R53 ;  /* 0x0000003528357221 */ /* 0x000fe20000010000 */
[----:B------:R-:W-:Y:S02]  /*5b00*/  IADD3 R13, R13, R15, RZ ;  /* 0x0000000f0d0d7210 */ /* 0x000fe40007ffe0ff */
[----:B------:R-:W-:Y:S01]  /*5b10*/  F2FP.F16.F32.PACK_AB R27, R47, R48 ;  /* 0x000000302f1b723e */ /* 0x000fe200000000ff */
[----:B----4-:R-:W-:Y:S01]  /*5b20*/  @!P2 FMUL.FTZ R51, R51, R14 ;  /* 0x0000000e3333a220 */ /* 0x010fe20000410000 */
[----:B------:R-:W-:Y:S01]  /*5b30*/  BAR.SYNC.DEFER_BLOCKING 0x0 ;  /* 0x0000000000007b1d */ /* 0x000fe20000010000 */
[----:B------:R-:W-:-:S03]  /*5b40*/  IADD3 R36, P2, R36, -0x200, RZ ;  /* 0xfffffe0024247810 */ /* 0x000fc60007f5e0ff */
[----:B------:R-:W-:Y:S01]  /*5b50*/  F2FP.F16.F32.PACK_AB R25, R51, R66 ;  /* 0x000000423319723e */ /* 0x000fe200000000ff */
[----:B------:R-:W-:Y:S01]  /*5b60*/  FADD.FTZ R66, R53, R66 ;  /* 0x0000004235427221 */ /* 0x000fe20000010000 */
[----:B------:R-:W-:Y:S01]  /*5b70*/  IADD3.X R33, R33, -0x1, RZ, P2, !PT ;  /* 0xffffffff21217810 */ /* 0x000fe200017fe4ff */
[C---:B0-----:R-:W-:Y:S02]  /*5b80*/  IMAD R9, R45.reuse, UR5, R0 ;  /* 0x000000052d097c24 */ /* 0x041fe4000f8e0200 */
[----:B------:R-:W-:-:S04]  /*5b90*/  IMAD.WIDE.U32 R2, R45, UR4, R12 ;  /* 0x000000042d027c25 */ /* 0x000fc8000f8e000c */
[----:B------:R-:W-:Y:S01]  /*5ba0*/  FADD.FTZ R51, R66, R51 ;  /* 0x0000003342337221 */ /* 0x000fe20000010000 */
[----:B------:R-:W-:-:S03]  /*5bb0*/  IADD3 R0, R3, R9, RZ ;  /* 0x0000000903007210 */ /* 0x000fc60007ffe0ff */
[----:B------:R-:W-:Y:S01]  /*5bc0*/  FADD.FTZ R50, R51, R50 ;  /* 0x0000003233327221 */ /* 0x000fe20000010000 */
[----:B--2---:R-:W-:-:S03]  /*5bd0*/  LEA R8, P0, R2, R30, 0x1 ;  /* 0x0000001e02087211 */ /* 0x004fc600078008ff */
[----:B------:R-:W-:Y:S01]  /*5be0*/  FADD.FTZ R49, R50, R49 ;  /* 0x0000003132317221 */ /* 0x000fe20000010000 */
[----:B------:R-:W-:Y:S02]  /*5bf0*/  LEA.HI.X R9, R2, R31, R0, 0x1, P0 ;  /* 0x0000001f02097211 */ /* 0x000fe400000f0c00 */
[----:B------:R-:W-:Y:S01]  /*5c00*/  ISETP.GT.AND P0, PT, R37, 0x1, PT ;  /* 0x000000012500780c */ /* 0x000fe20003f04270 */
[----:B------:R-:W-:Y:S01]  /*5c10*/  FADD.FTZ R40, R49, R48 ;  /* 0x0000003031287221 */ /* 0x000fe20000010000 */
[----:B------:R-:W-:Y:S01]  /*5c20*/  STS.128 [R32], R24 ;  /* 0x0000001820007388 */ /* 0x000fe20000000c00 */
[----:B------:R-:W-:-:S03]  /*5c30*/  NOP ;  /* 0x0000000000007918 */ /* 0x000fc60000000000 */
[----:B------:R-:W0:Y:S01]  /*5c40*/  LDS.128 R4, [R32] ;  /* 0x0000000020047984 */ /* 0x000e220000000c00 */
[----:B------:R-:W-:-:S04]  /*5c50*/  IMAD.WIDE R2, R39, 0x10, R8 ;  /* 0x0000001027027825 */ /* 0x000fc800078e0208 */
[----:B------:R-:W-:Y:S01]  /*5c60*/  FADD.FTZ R40, R40, R47 ;  /* 0x0000002f28287221 */ /* 0x000fe20000010000 */
[----:B------:R-:W-:Y:S01]  /*5c70*/  MOV R37, R52 ;  /* 0x0000003400257202 */ /* 0x000fe20000000f00 */
[----:B0-----:R0:W-:Y:S01]  /*5c80*/  STG.E.128 desc[UR14][R2.64], R4 ;  /* 0x0000000402007986 */ /* 0x0011e2000c101d0e */
[----:B------:R-:W-:Y:S05]  /*5c90*/  @P0 BRA `(.L_x_16603) ;  /* 0xffffffa8006c0947 */ /* 0x000fea000383ffff */
.L_x_16570:
        /* <DEDUP_REMOVED lines=26> */
.L_x_16605:
[----:B------:R-:W-:Y:S05]  /*5e40*/  BSYNC B0 ;  /* 0x0000000000007941 */ /* 0x000fea0003800000 */
.L_x_16604:
        /* <DEDUP_REMOVED lines=29> */
.L_x_16607:
[----:B-1----:R-:W1:Y:S02]  /*6020*/  S2R R21, SR_TID.X ;  /* 0x0000000000157919 */ /* 0x002e640000002100 */
.L_x_16608:
[----:B------:R-:W-:Y:S05]  /*6030*/  BSYNC B0 ;  /* 0x0000000000007941 */ /* 0x000fea0003800000 */
.L_x_16606:
        /* <DEDUP_REMOVED lines=43> */
.L_x_16610:
        /* <DEDUP_REMOVED lines=64> */
.L_x_16609:
[----:B------:R-:W-:Y:S05]  /*66f0*/  EXIT ;  /* 0x000000000000794d */ /* 0x000fea0003800000 */
.L_x_16611:
        /* <DEDUP_REMOVED lines=16> */
.L_x_19014:


//--------------------- .text._Z25selective_scan_bwd_kernelI32Selective_Scan_bwd_kernel_traitsILi32ELi8ELb1ELb0ELb0ELb1ELb1EN3c104HalfENS1_7complexIfEEEEv12SSMParamsBwd --------------------------
	.section	.text._Z25selective_scan_bwd_kernelI32Selective_Scan_bwd_kernel_traitsILi32ELi8ELb1ELb0ELb0ELb1ELb1EN3c104HalfENS1_7complexIfEEEEv12SSMParamsBwd,"ax",@progbits
	.align	128
        .global         _Z25selective_scan_bwd_kernelI32Selective_Scan_bwd_kernel_traitsILi32ELi8ELb1ELb0ELb0ELb1ELb1EN3c104HalfENS1_7complexIfEEEEv12SSMParamsBwd
        .type           _Z25selective_scan_bwd_kernelI32Selective_Scan_bwd_kernel_traitsILi32ELi8ELb1ELb0ELb0ELb1ELb1EN3c104HalfENS1_7complexIfEEEEv12SSMParamsBwd,@function
        .size           _Z25selective_scan_bwd_kernelI32Selective_Scan_bwd_kernel_traitsILi32ELi8ELb1ELb0ELb0ELb1ELb1EN3c104HalfENS1_7complexIfEEEEv12SSMParamsBwd,(.L_x_19015 - _Z25selective_scan_bwd_kernelI32Selective_Scan_bwd_kernel_traitsILi32ELi8ELb1ELb0ELb0ELb1ELb1EN3c104HalfENS1_7complexIfEEEEv12SSMParamsBwd)
        .other          _Z25selective_scan_bwd_kernelI32Selective_Scan_bwd_kernel_traitsILi32ELi8ELb1ELb0ELb0ELb1ELb1EN3c104HalfENS1_7complexIfEEEEv12SSMParamsBwd,@"STO_CUDA_ENTRY STV_DEFAULT"
_Z25selective_scan_bwd_kernelI32Selective_Scan_bwd_kernel_traitsILi32ELi8ELb1ELb0ELb0ELb1ELb1EN3c104HalfENS1_7complexIfEEEEv12SSMParamsBwd:
.text._Z25selective_scan_bwd_kernelI32Selective_Scan_bwd_kernel_traitsILi32ELi8ELb1ELb0ELb0ELb1ELb1EN3c104HalfENS1_7complexIfEEEEv12SSMParamsBwd:
        /* <DEDUP_REMOVED lines=101> */
.L_x_16646:
[----:B------:R-:W-:Y:S01]  /*0650*/  BAR.SYNC.DEFER_BLOCKING 0x0 ;  /* 0x0000000000007b1d */ /* 0x000fe20000010000 */
[----:B0-2---:R-:W-:-:S04]  /*0660*/  IMAD.WIDE R2, R41, 0x10, R42 ;  /* 0x0000001029027825 */ /* 0x005fc800078e022a */
[----:B------:R-:W-:-:S03]  /*0670*/  IMAD.WIDE R8, R41, 0x10, R16 ;  /* 0x0000001029087825 */ /* 0x000fc600078e0210 */
[----:B------:R-:W0:Y:S01]  /*0680*/  LDC.64 R68, c[0x0][0x2a0] ;  /* 0x0000a800ff447b82 */ /* 0x000e220000000a00 */
[----:B------:R-:W2:Y:S04]  /*0690*/  LDG.E.128 R12, desc[UR14][R2.64] ;  /* 0x0000000e020c7981 */ /* 0x000ea8000c1e1d00 */
[----:B--2---:R1:W-:Y:S01]  /*06a0*/  STS.128 [R46], R12 ;  /* 0x0000000c2e007388 */ /* 0x0043e20000000c00 */
[----:B------:R-:W-:-:S03]  /*06b0*/  NOP ;  /* 0x0000000000007918 */ /* 0x000fc60000000000 */
[----:B------:R-:W-:Y:S01]  /*06c0*/  LDS.128 R4, [R46] ;  /* 0x000000002e047984 */ /* 0x000fe20000000c00 */
[----:B------:R-:W-:Y:S01]  /*06d0*/  BAR.SYNC.DEFER_BLOCKING 0x0 ;  /* 0x0000000000007b1d */ /* 0x000fe20000010000 */
[----:B------:R-:W-:-:S07]  /*06e0*/  IMAD.WIDE R10, R41, 0x10, R44 ;  /* 0x00000010290a7825 */ /* 0x000fce00078e022c */
[----:B-1----:R-:W1:Y:S01]  /*06f0*/  LDC.64 R12, c[0x0][0x318] ;  /* 0x0000c600ff0c7b82 */ /* 0x002e620000000a00 */
[----:B------:R-:W2:Y:S04]  /*0700*/  LDG.E.128 R24, desc[UR14][R8.64] ;  /* 0x0000000e08187981 */ /* 0x000ea8000c1e1d00 */
[----:B--2---:R-:W-:Y:S01]  /*0710*/  STS.128 [R46], R24 ;  /* 0x000000182e007388 */ /* 0x004fe20000000c00 */
[----:B------:R-:W-:-:S03]  /*0720*/  NOP ;  /* 0x0000000000007918 */ /* 0x000fc60000000000 */
[----:B------:R-:W2:Y:S01]  /*0730*/  LDS.128 R28, [R46] ;  /* 0x000000002e1c7984 */ /* 0x000ea20000000c00 */
[----:B------:R-:W-:Y:S06]  /*0740*/  BAR.SYNC.DEFER_BLOCKING 0x0 ;  /* 0x0000000000007b1d */ /* 0x000fec0000010000 */
[----:B------:R4:W4:Y:S01]  /*0750*/  LDG.E.128 R64, desc[UR14][R10.64] ;  /* 0x0000000e0a407981 */ /* 0x000922000c1e1d00 */
[----:B---3--:R-:W-:Y:S01]  /*0760*/  LEA R2, R40, 0xffffff00, 0x8 ;  /* 0xffffff0028027811 */ /* 0x008fe200078e40ff */
[----:B0-----:R-:W-:Y:S01]  /*0770*/  IMAD R0, R68, UR17, RZ ;  /* 0x0000001144007c24 */ /* 0x001fe2000f8e02ff */
[----:B------:R-:W-:Y:S02]  /*0780*/  BSSY B0, `(.L_x_16613) ;  /* 0x000003d000007945 */ /* 0x000fe40003800000 */
[----:B------:R-:W-:Y:S01]  /*0790*/  SHF.R.S32.HI R3, RZ, 0x1f, R2 ;  /* 0x0000001fff037819 */ /* 0x000fe20000011402 */
[----:B------:R-:W-:-:S02]  /*07a0*/  IMAD R49, R69, UR16, R0 ;  /* 0x0000001045317c24 */ /* 0x000fc4000f8e0200 */
[--C-:B--2---:R-:W-:Y:S02]  /*07b0*/  HADD2.F32 R9, -RZ, R28.reuse.H0_H0 ;  /* 0x2000001cff097230 */ /* 0x104fe40000004100 */
[----:B----4-:R-:W-:Y:S02]  /*07c0*/  HADD2.F32 R11, -RZ, R31.H0_H0 ;  /* 0x2000001fff0b7230 */ /* 0x010fe40000004100 */
[--C-:B------:R-:W-:Y:S02]  /*07d0*/  HADD2.F32 R25, -RZ, R29.reuse.H0_H0 ;  /* 0x2000001dff197230 */ /* 0x100fe40000004100 */
[--C-:B-----5:R-:W-:Y:S01]  /*07e0*/  FADD.FTZ R48, R9, R36.reuse ;  /* 0x0000002409307221 */ /* 0x120fe20000010000 */
[----:B------:R-:W-:Y:S02]  /*07f0*/  HADD2.F32 R15, -RZ, R28.H1_H1 ;  /* 0x3000001cff0f7230 */ /* 0x000fe40000004100 */
[----:B------:R-:W-:Y:S01]  /*0800*/  FADD.FTZ R60, R11, R36 ;  /* 0x000000240b3c7221 */ /* 0x000fe20000010000 */
[----:B------:R-:W-:-:S02]  /*0810*/  HADD2.F32 R29, -RZ, R29.H1_H1 ;  /* 0x3000001dff1d7230 */ /* 0x000fc40000004100 */
[--C-:B------:R-:W-:Y:S01]  /*0820*/  FADD.FTZ R52, R25, R36.reuse ;  /* 0x0000002419347221 */ /* 0x100fe20000010000 */
[----:B------:R-:W-:Y:S01]  /*0830*/  FSETP.GTU.FTZ.AND P6, PT, R48, 20, PT ;  /* 0x41a000003000780b */ /* 0x000fe20003fdc000 */
[--C-:B------:R-:W-:Y:S02]  /*0840*/  HADD2.F32 R27, -RZ, R30.reuse.H0_H0 ;  /* 0x2000001eff1b7230 */ /* 0x100fe40000004100 */
[--C-:B------:R-:W-:Y:S01]  /*0850*/  FADD.FTZ R50, R15, R36.reuse ;  /* 0x000000240f327221 */ /* 0x100fe20000010000 */
[----:B------:R-:W-:Y:S02]  /*0860*/  HADD2.F32 R47, -RZ, R30.H1_H1 ;  /* 0x3000001eff2f7230 */ /* 0x000fe40000004100 */
        /* <DEDUP_REMOVED lines=11> */
[----:B------:R0:W-:Y:S01]  /*0920*/  STS.128 [R46], R64 ;  /* 0x000000402e007388 */ /* 0x0001e20000000c00 */
[----:B------:R-:W-:-:S03]  /*0930*/  NOP ;  /* 0x0000000000007918 */ /* 0x000fc60000000000 */
[----:B------:R0:W2:Y:S01]  /*0940*/  LDS.128 R8, [R46] ;  /* 0x000000002e087984 */ /* 0x0000a20000000c00 */
[----:B-1----:R-:W-:Y:S07]  /*0950*/  @P6 BRA `(.L_x_16614) ;  /* 0x00000000007c6947 */ /* 0x002fee0003800000 */
        /* <DEDUP_REMOVED lines=31> */
.L_x_16614:
[----:B------:R-:W-:Y:S05]  /*0b50*/  BSYNC B0 ;  /* 0x0000000000007941 */ /* 0x000fea0003800000 */
.L_x_16613:
        /* <DEDUP_REMOVED lines=36> */
.L_x_16616:
[----:B------:R-:W-:Y:S05]  /*0da0*/  BSYNC B0 ;  /* 0x0000000000007941 */ /* 0x000fea0003800000 */
.L_x_16615:
        /* <DEDUP_REMOVED lines=33> */
.L_x_16618:
[----:B------:R-:W-:Y:S05]  /*0fc0*/  BSYNC B0 ;  /* 0x0000000000007941 */ /* 0x000fea0003800000 */
.L_x_16617:
        /* <DEDUP_REMOVED lines=33> */
.L_x_16620:
[----:B------:R-:W-:Y:S05]  /*11e0*/  BSYNC B0 ;  /* 0x0000000000007941 */ /* 0x000fea0003800000 */
.L_x_16619:
        /* <DEDUP_REMOVED lines=33> */
.L_x_16622:
[----:B------:R-:W-:Y:S05]  /*1400*/  BSYNC B0 ;  /* 0x0000000000007941 */ /* 0x000fea0003800000 */
.L_x_16621:
        /* <DEDUP_REMOVED lines=33> */
.L_x_16624:
[----:B------:R-:W-:Y:S05]  /*1620*/  BSYNC B0 ;  /* 0x0000000000007941 */ /* 0x000fea0003800000 */
.L_x_16623:
        /* <DEDUP_REMOVED lines=33> */
.L_x_16626:
[----:B------:R-:W-:Y:S05]  /*1840*/  BSYNC B0 ;  /* 0x0000000000007941 */ /* 0x000fea0003800000 */
.L_x_16625:
        /* <DEDUP_REMOVED lines=33> */
.L_x_16628:
[----:B------:R-:W-:Y:S05]  /*1a60*/  BSYNC B0 ;  /* 0x0000000000007941 */ /* 0x000fea0003800000 */
.L_x_16627:
[----:B------:R-:W-:Y:S01]  /*1a70*/  ULDC.64 UR4, c[0x0][0x2a8] ;  /* 0x0000aa0000047ab9 */ /* 0x000fe20000000a00 */
[----:B------:R-:W-:Y:S01]  /*1a80*/  MOV R24, R14 ;  /* 0x0000000e00187202 */ /* 0x000fe20000000f00 */
[----:B------:R-:W-:Y:S01]  /*1a90*/  IMAD R0, R34, UR4, RZ ;  /* 0x0000000422007c24 */ /* 0x000fe2000f8e02ff */
[----:B------:R-:W-:Y:S01]  /*1aa0*/  ULDC.64 UR6, c[0x0][0x320] ;  /* 0x0000c80000067ab9 */ /* 0x000fe20000000a00 */
[----:B------:R-:W-:Y:S02]  /*1ab0*/  BAR.SYNC.DEFER_BLOCKING 0x0 ;  /* 0x0000000000007b1d */ /* 0x000fe40000010000 */
[----:B------:R-:W-:-:S04]  /*1ac0*/  IMAD.WIDE.U32 R14, R33, UR4, R24 ;  /* 0x00000004210e7c25 */ /* 0x000fc8000f8e0018 */
[----:B------:R-:W-:Y:S01]  /*1ad0*/  IMAD R25, R33, UR5, R0 ;  /* 0x0000000521197c24 */ /* 0x000fe2000f8e0200 */
[----:B0-----:R-:W-:Y:S01]  /*1ae0*/  LEA R64, P0, R14, R12, 0x1 ;  /* 0x0000000c0e407211 */ /* 0x001fe200078008ff */
[----:B------:R-:W-:Y:S01]  /*1af0*/  ULDC.64 UR4, c[0x0][0x2b8] ;  /* 0x0000ae0000047ab9 */ /* 0x000fe20000000a00 */
[----:B--2---:R-:W-:Y:S01]  /*1b00*/  HADD2.F32 R90, -RZ, R10.H0_H0 ;  /* 0x2000000aff5a7230 */ /* 0x004fe20000004100 */
[----:B------:R-:W0:Y:S01]  /*1b10*/  LDC R79, c[0x0][0x21c] ;  /* 0x00008700ff4f7b82 */ /* 0x000e220000000800 */
[----:B------:R-:W-:-:S04]  /*1b20*/  IADD3 R0, R15, R25, RZ ;  /* 0x000000190f007210 */ /* 0x000fc80007ffe0ff */
[----:B------:R-:W-:-:S03]  /*1b30*/  LEA.HI.X R65, R14, R13, R0, 0x1, P0 ;  /* 0x0000000d0e417211 */ /* 0x000fc600000f0c00 */
[----:B------:R-:W1:Y:S01]  /*1b40*/  LDC.64 R14, c[0x0][0x2b0] ;  /* 0x0000ac00ff0e7b82 */ /* 0x000e620000000a00 */
[----:B------:R-:W-:-:S06]  /*1b50*/  IMAD.WIDE R64, R41, 0x10, R64 ;  /* 0x0000001029407825 */ /* 0x000fcc00078e0240 */
[----:B------:R-:W2:Y:S01]  /*1b60*/  LDG.E.128 R64, desc[UR14][R64.64] ;  /* 0x0000000e40407981 */ /* 0x000ea2000c1e1d00 */
[----:B------:R-:W3:Y:S01]  /*1b70*/  LDC.64 R24, c[0x0][0x308] ;  /* 0x0000c200ff187b82 */ /* 0x000ee20000000a00 */
[C---:B-1----:R-:W-:Y:S02]  /*1b80*/  IMAD R0, R14.reuse, UR17, RZ ;  /* 0x000000110e007c24 */ /* 0x042fe4000f8e02ff */
[----:B------:R-:W-:-:S04]  /*1b90*/  IMAD.WIDE.U32 R12, R14, UR16, R2 ;  /* 0x000000100e0c7c25 */ /* 0x000fc8000f8e0002 */
[----:B------:R-:W-:Y:S02]  /*1ba0*/  IMAD R15, R15, UR16, R0 ;  /* 0x000000100f0f7c24 */ /* 0x000fe4000f8e0200 */
[----:B------:R-:W-:-:S03]  /*1bb0*/  IMAD R0, R34, UR4, RZ ;  /* 0x0000000422007c24 */ /* 0x000fc6000f8e02ff */
[----:B------:R-:W-:Y:S01]  /*1bc0*/  IADD3 R13, R13, R15, RZ ;  /* 0x0000000f0d0d7210 */ /* 0x000fe20007ffe0ff */
[C---:B------:R-:W-:Y:S02]  /*1bd0*/  IMAD R15, R33.reuse, UR5, R0 ;  /* 0x00000005210f7c24 */ /* 0x040fe4000f8e0200 */
[----:B------:R-:W-:Y:S01]  /*1be0*/  IMAD.WIDE.U32 R12, R33, UR4, R12 ;  /* 0x00000004210c7c25 */ /* 0x000fe2000f8e000c */
[----:B------:R-:W-:Y:S02]  /*1bf0*/  ULDC.64 UR4, c[0x0][0x3a0] ;  /* 0x0000e80000047ab9 */ /* 0x000fe40000000a00 */
[----:B---3--:R-:W-:Y:S02]  /*1c00*/  LEA R24, P0, R12, R24, 0x1 ;  /* 0x000000180c187211 */ /* 0x008fe400078008ff */
[----:B------:R-:W-:-:S04]  /*1c10*/  IADD3 R0, R13, R15, RZ ;  /* 0x0000000f0d007210 */ /* 0x000fc80007ffe0ff */
[----:B------:R-:W-:-:S03]  /*1c20*/  LEA.HI.X R25, R12, R25, R0, 0x1, P0 ;  /* 0x000000190c197211 */ /* 0x000fc600000f0c00 */
[----:B------:R-:W-:Y:S01]  /*1c30*/  IMAD.WIDE R24, R41, 0x10, R24 ;  /* 0x0000001029187825 */ /* 0x000fe200078e0218 */
[----:B--2---:R-:W-:Y:S01]  /*1c40*/  STS.128 [R46], R64 ;  /* 0x000000402e007388 */ /* 0x004fe20000000c00 */
[----:B------:R-:W-:-:S03]  /*1c50*/  NOP ;  /* 0x0000000000007918 */ /* 0x000fc60000000000 */
[----:B------:R-:W1:Y:S01]  /*1c60*/  LDS.128 R12, [R46] ;  /* 0x000000002e0c7984 */ /* 0x000e620000000c00 */
[----:B------:R-:W-:Y:S06]  /*1c70*/  BAR.SYNC.DEFER_BLOCKING 0x0 ;  /* 0x0000000000007b1d */ /* 0x000fec0000010000 */
[----:B------:R-:W2:Y:S01]  /*1c80*/  LDG.E.128 R24, desc[UR14][R24.64] ;  /* 0x0000000e18187981 */ /* 0x000ea2000c1e1d00 */
[--C-:B------:R-:W-:Y:S02]  /*1c90*/  HADD2.F32 R88, -RZ, R9.reuse.H0_H0 ;  /* 0x20000009ff587230 */ /* 0x100fe40000004100 */
[----:B------:R-:W-:-:S02]  /*1ca0*/  HADD2.F32 R94, -RZ, R9.H1_H1 ;  /* 0x30000009ff5e7230 */ /* 0x000fc40000004100 */
[--C-:B------:R-:W-:Y:S02]  /*1cb0*/  HADD2.F32 R92, -RZ, R11.reuse.H0_H0 ;  /* 0x2000000bff5c7230 */ /* 0x100fe40000004100 */
[----:B------:R-:W-:Y:S02]  /*1cc0*/  HADD2.F32 R96, -RZ, R11.H1_H1 ;  /* 0x3000000bff607230 */ /* 0x000fe40000004100 */
[--C-:B-1----:R-:W-:Y:S02]  /*1cd0*/  HADD2.F32 R51, -RZ, R12.reuse.H0_H0 ;  /* 0x2000000cff337230 */ /* 0x102fe40000004100 */
[----:B------:R-:W-:Y:S02]  /*1ce0*/  HADD2.F32 R28, -RZ, R12.H1_H1 ;  /* 0x3000000cff1c7230 */ /* 0x000fe40000004100 */
[----:B------:R-:W-:Y:S02]  /*1cf0*/  HADD2.F32 R31, -RZ, R13.H0_H0 ;  /* 0x2000000dff1f7230 */ /* 0x000fe40000004100 */
[----:B------:R-:W-:Y:S01]  /*1d00*/  FMUL.FTZ R12, R51, -1.4426950216293334961 ;  /* 0xbfb8aa3b330c7820 */ /* 0x000fe20000410000 */
[----:B------:R-:W-:-:S02]  /*1d10*/  HADD2.F32 R0, -RZ, R14.H0_H0 ;  /* 0x2000000eff007230 */ /* 0x000fc40000004100 */
[----:B------:R-:W-:Y:S01]  /*1d20*/  FMUL.FTZ R29, R28, -1.4426950216293334961 ;  /* 0xbfb8aa3b1c1d7820 */ /* 0x000fe20000410000 */
[----:B------:R-:W-:Y:S01]  /*1d30*/  HADD2.F32 R49, -RZ, R13.H1_H1 ;  /* 0x3000000dff317230 */ /* 0x000fe20000004100 */
[----:B------:R1:W3:Y:S01]  /*1d40*/  MUFU.EX2 R53, R12 ;  /* 0x0000000c00357308 */ /* 0x0002e20000000800 */
[----:B------:R-:W-:Y:S01]  /*1d50*/  FMUL.FTZ R13, R31, -1.4426950216293334961 ;  /* 0xbfb8aa3b1f0d7820 */ /* 0x000fe20000410000 */
[----:B------:R-:W-:Y:S02]  /*1d60*/  HADD2.F32 R30, -RZ, R14.H1_H1 ;  /* 0x3000000eff1e7230 */ /* 0x000fe40000004100 */
[----:B------:R-:W-:Y:S02]  /*1d70*/  HADD2.F32 R47, -RZ, R15.H1_H1 ;  /* 0x3000000fff2f7230 */ /* 0x000fe40000004100 */
[----:B------:R-:W-:Y:S01]  /*1d80*/  FMUL.FTZ R59, R49, -1.4426950216293334961 ;  /* 0xbfb8aa3b313b7820 */ /* 0x000fe20000410000 */
[----:B------:R-:W-:Y:S01]  /*1d90*/  FMUL.FTZ R64, R30, -1.4426950216293334961 ;  /* 0xbfb8aa3b1e407820 */ /* 0x000fe20000410000 */
[----:B------:R4:W5:Y:S01]  /*1da0*/  MUFU.EX2 R55, R29 ;  /* 0x0000001d00377308 */ /* 0x0009620000000800 */
[----:B-1----:R-:W-:Y:S01]  /*1db0*/  FMUL.FTZ R12, R0, -1.4426950216293334961 ;  /* 0xbfb8aa3b000c7820 */ /* 0x002fe20000410000 */
[----:B------:R-:W-:-:S06]  /*1dc0*/  FMUL.FTZ R67, R47, -1.4426950216293334961 ;  /* 0xbfb8aa3b2f437820 */ /* 0x000fcc0000410000 */
[----:B------:R-:W1:Y:S01]  /*1dd0*/  MUFU.EX2 R57, R13 ;  /* 0x0000000d00397308 */ /* 0x000e620000000800 */
[----:B----4-:R-:W-:Y:S02]  /*1de0*/  HADD2.F32 R29, -RZ, R15.H0_H0 ;  /* 0x2000000fff1d7230 */ /* 0x010fe40000004100 */
[----:B---3--:R-:W-:-:S03]  /*1df0*/  FADD.FTZ R53, R53, 1 ;  /* 0x3f80000035357421 */ /* 0x008fc60000010000 */
[----:B------:R-:W-:Y:S02]  /*1e00*/  FMUL.FTZ R65, R29, -1.4426950216293334961 ;  /* 0xbfb8aa3b1d417820 */ /* 0x000fe40000410000 */
[----:B------:R-:W3:Y:S01]  /*1e10*/  MUFU.EX2 R63, R12 ;  /* 0x0000000c003f7308 */ /* 0x000ee20000000800 */
[----:B-----5:R-:W-:-:S07]  /*1e20*/  FADD.FTZ R55, R55, 1 ;  /* 0x3f80000037377421 */ /* 0x020fce0000010000 */
[----:B------:R-:W4:Y:S01]  /*1e30*/  MUFU.EX2 R61, R59 ;  /* 0x0000003b003d7308 */ /* 0x000f220000000800 */
[----:B-1----:R-:W-:-:S07]  /*1e40*/  FADD.FTZ R57, R57, 1 ;  /* 0x3f80000039397421 */ /* 0x002fce0000010000 */
[----:B------:R-:W1:Y:S01]  /*1e50*/  MUFU.EX2 R65, R65 ;  /* 0x0000004100417308 */ /* 0x000e620000000800 */
[----:B---3--:R-:W-:-:S07]  /*1e60*/  FADD.FTZ R63, R63, 1 ;  /* 0x3f8000003f3f7421 */ /* 0x008fce0000010000 */
[----:B------:R-:W-:Y:S01]  /*1e70*/  MUFU.EX2 R69, R67 ;  /* 0x0000004300457308 */ /* 0x000fe20000000800 */
[----:B----4-:R-:W-:-:S07]  /*1e80*/  FADD.FTZ R61, R61, 1 ;  /* 0x3f8000003d3d7421 */ /* 0x010fce0000010000 */
[----:B------:R-:W3:Y:S01]  /*1e90*/  MUFU.EX2 R64, R64 ;  /* 0x0000004000407308 */ /* 0x000ee20000000800 */
[----:B-1----:R-:W-:-:S07]  /*1ea0*/  FADD.FTZ R65, R65, 1 ;  /* 0x3f80000041417421 */ /* 0x002fce0000010000 */
[----:B------:R-:W1:Y:S08]  /*1eb0*/  MUFU.RCP R68, R57 ;  /* 0x0000003900447308 */ /* 0x000e700000001000 */
[----:B------:R4:W5:Y:S01]  /*1ec0*/  MUFU.RCP R59, R55 ;  /* 0x00000037003b7308 */ /* 0x0009620000001000 */
[----:B---3--:R-:W-:-:S07]  /*1ed0*/  FADD.FTZ R64, R64, 1 ;  /* 0x3f80000040407421 */ /* 0x008fce0000010000 */
[----:B------:R3:W0:Y:S01]  /*1ee0*/  MUFU.RCP R66, R53 ;  /* 0x0000003500427308 */ /* 0x0006220000001000 */
[----:B----4-:R-:W-:Y:S02]  /*1ef0*/  HADD2.F32 R55, -RZ, R10.H1_H1 ;  /* 0x3000000aff377230 */ /* 0x010fe40000004100 */
[----:B-1----:R-:W-:-:S05]  /*1f00*/  FADD.FTZ R10, -R68, 1 ;  /* 0x3f800000440a7421 */ /* 0x002fca0000010100 */
[----:B------:R-:W1:Y:S01]  /*1f10*/  MUFU.RCP R70, R61 ;  /* 0x0000003d00467308 */ /* 0x000e620000001000 */
[----:B---3--:R-:W-:Y:S02]  /*1f20*/  HADD2.F32 R53, -RZ, R8.H1_H1 ;  /* 0x30000008ff357230 */ /* 0x008fe40000004100 */
[----:B-----5:R-:W-:-:S04]  /*1f30*/  FADD.FTZ R9, -R59, 1 ;  /* 0x3f8000003b097421 */ /* 0x020fc80000010100 */
[C---:B------:R-:W-:Y:S01]  /*1f40*/  FFMA.FTZ R11, R28.reuse, R9, 1 ;  /* 0x3f8000001c0b7423 */ /* 0x040fe20000010009 */
[----:B------:R-:W-:Y:S01]  /*1f50*/  FMUL.FTZ R28, R28, R59 ;  /* 0x0000003b1c1c7220 */ /* 0x000fe20000410000 */
[----:B------:R-:W3:Y:S03]  /*1f60*/  MUFU.RCP R74, R65 ;  /* 0x00000041004a7308 */ /* 0x000ee60000001000 */
[----:B------:R-:W-:-:S05]  /*1f70*/  FMUL.FTZ R86, R53, R28 ;  /* 0x0000001c35567220 */ /* 0x000fca0000410000 */
[----:B------:R-:W-:Y:S08]  /*1f80*/  MUFU.RCP R67, R63 ;  /* 0x0000003f00437308 */ /* 0x000ff00000001000 */
[----:B------:R-:W-:Y:S01]  /*1f90*/  MUFU.RCP R71, R64 ;  /* 0x0000004000477308 */ /* 0x000fe20000001000 */
[----:B--2---:R2:W-:Y:S01]  /*1fa0*/  STS.128 [R46], R24 ;  /* 0x000000182e007388 */ /* 0x0045e20000000c00 */
[----:B------:R-:W-:-:S03]  /*1fb0*/  NOP ;  /* 0x0000000000007918 */ /* 0x000fc60000000000 */
[----:B------:R-:W4:Y:S01]  /*1fc0*/  LDS.128 R12, [R46] ;  /* 0x000000002e0c7984 */ /* 0x000f220000000c00 */
[----:B--2---:R-:W-:Y:S01]  /*1fd0*/  FADD.FTZ R24, R69, 1 ;  /* 0x3f80000045187421 */ /* 0x004fe20000010000 */
[----:B------:R-:W-:Y:S02]  /*1fe0*/  HADD2.F32 R27, -RZ, R8.H0_H0 ;  /* 0x20000008ff1b7230 */ /* 0x000fe40000004100 */
[----:B0-----:R-:W-:Y:S01]  /*1ff0*/  FADD.FTZ R8, -R66, 1 ;  /* 0x3f80000042087421 */ /* 0x001fe20000010100 */
[----:B------:R0:W2:Y:S03]  /*2000*/  MUFU.RCP R76, R24 ;  /* 0x00000018004c7308 */ /* 0x0000a60000001000 */
[----:B------:R-:W-:Y:S01]  /*2010*/  FFMA.FTZ R8, R51, R8, 1 ;  /* 0x3f80000033087423 */ /* 0x000fe20000010008 */
[----:B0-----:R-:W0:Y:S01]  /*2020*/  LDC.64 R24, c[0x0][0x398] ;  /* 0x0000e600ff187b82 */ /* 0x001e220000000a00 */
[----:B----4-:R-:W-:-:S02]  /*2030*/  HADD2.F32 R26, -RZ, R12.H1_H1 ;  /* 0x3000000cff1a7230 */ /* 0x010fc40000004100 */
[--C-:B------:R-:W-:Y:S02]  /*2040*/  HADD2.F32 R61, -RZ, R13.reuse.H0_H0 ;  /* 0x2000000dff3d7230 */ /* 0x100fe40000004100 */
[----:B------:R-:W-:Y:S02]  /*2050*/  HADD2.F32 R57, -RZ, R12.H0_H0 ;  /* 0x2000000cff397230 */ /* 0x000fe40000004100 */
[----:B------:R-:W-:Y:S01]  /*2060*/  FFMA.FTZ R12, R31, R10, 1 ;  /* 0x3f8000001f0c7423 */ /* 0x000fe2000001000a */
[----:B------:R-:W-:Y:S02]  /*2070*/  HADD2.F32 R63, -RZ, R13.H1_H1 ;  /* 0x3000000dff3f7230 */ /* 0x000fe40000004100 */
[----:B------:R-:W-:Y:S01]  /*2080*/  FMUL.FTZ R10, R53, R26 ;  /* 0x0000001a350a7220 */ /* 0x000fe20000410000 */
[----:B------:R-:W-:Y:S01]  /*2090*/  FMUL.FTZ R13, R88, R61 ;  /* 0x0000003d580d7220 */ /* 0x000fe20000410000 */
[--C-:B------:R-:W-:Y:S02]  /*20a0*/  HADD2.F32 R69, -RZ, R14.reuse.H0_H0 ;  /* 0x2000000eff457230 */ /* 0x100fe40000004100 */
[----:B------:R-:W-:Y:S01]  /*20b0*/  FMUL.FTZ R9, R27, R57 ;  /* 0x000000391b097220 */ /* 0x000fe20000410000 */
[----:B------:R-:W-:Y:S01]  /*20c0*/  FMUL.FTZ R10, R59, R10 ;  /* 0x0000000a3b0a7220 */ /* 0x000fe20000410000 */
[----:B------:R-:W-:-:S02]  /*20d0*/  HADD2.F32 R72, -RZ, R14.H1_H1 ;  /* 0x3000000eff487230 */ /* 0x000fc40000004100 */
[----:B------:R-:W-:Y:S01]  /*20e0*/  FMUL.FTZ R13, R68, R13 ;  /* 0x0000000d440d7220 */ /* 0x000fe20000410000 */
[--C-:B------:R-:W-:Y:S02]  /*20f0*/  HADD2.F32 R73, -RZ, R15.reuse.H0_H0 ;  /* 0x2000000fff497230 */ /* 0x100fe40000004100 */
[----:B-1----:R-:W-:Y:S01]  /*2100*/  FADD.FTZ R14, -R70, 1 ;  /* 0x3f800000460e7421 */ /* 0x002fe20000010100 */
[----:B------:R-:W-:Y:S02]  /*2110*/  HADD2.F32 R75, -RZ, R15.H1_H1 ;  /* 0x3000000fff4b7230 */ /* 0x000fe40000004100 */
[----:B------:R-:W-:Y:S01]  /*2120*/  FMUL.FTZ R15, R94, R63 ;  /* 0x0000003f5e0f7220 */ /* 0x000fe20000410000 */
[----:B------:R-:W-:Y:S01]  /*2130*/  FMUL.FTZ R11, R10, R11 ;  /* 0x0000000b0a0b7220 */ /* 0x000fe20000410000 */
[----:B------:R-:W-:Y:S01]  /*2140*/  FMUL.FTZ R9, R66, R9 ;  /* 0x0000000942097220 */ /* 0x000fe20000410000 */
[----:B------:R-:W-:Y:S01]  /*2150*/  FMUL.FTZ R13, R13, R12 ;  /* 0x0000000c0d0d7220 */ /* 0x000fe20000410000 */
[----:B---3--:R-:W-:Y:S01]  /*2160*/  FADD.FTZ R10, -R74, 1 ;  /* 0x3f8000004a0a7421 */ /* 0x008fe20000010100 */
[----:B------:R-:W-:Y:S01]  /*2170*/  FFMA.FTZ R14, R49, R14, 1 ;  /* 0x3f800000310e7423 */ /* 0x000fe2000001000e */
[----:B------:R-:W-:Y:S01]  /*2180*/  FMUL.FTZ R15, R70, R15 ;  /* 0x0000000f460f7220 */ /* 0x000fe20000410000 */
[----:B--2---:R-:W-:Y:S01]  /*2190*/  FADD.FTZ R12, -R76, 1 ;  /* 0x3f8000004c0c7421 */ /* 0x004fe20000010100 */
[----:B------:R-:W-:Y:S01]  /*21a0*/  FMUL.FTZ R8, R9, R8 ;  /* 0x0000000809087220 */ /* 0x000fe20000410000 */
[----:B------:R-:W-:Y:S01]  /*21b0*/  FFMA.FTZ R64, R29, R10, 1 ;  /* 0x3f8000001d407423 */ /* 0x000fe2000001000a */
[----:B------:R-:W-:Y:S01]  /*21c0*/  FMUL.FTZ R14, R15, R14 ;  /* 0x0000000e0f0e7220 */ /* 0x000fe20000410000 */
[----:B------:R-:W-:Y:S01]  /*21d0*/  FADD.FTZ R9, -R67, 1 ;  /* 0x3f80000043097421 */ /* 0x000fe20000010100 */
        /* <DEDUP_REMOVED lines=17> */
[----:B------:R-:W1:Y:S01]  /*22f0*/  LDC.64 R64, c[0x0][0x3e8] ;  /* 0x0000fa00ff407b82 */ /* 0x000e620000000a00 */
[----:B------:R-:W-:Y:S01]  /*2300*/  F2FP.F16.F32.PACK_AB R12, R11, R8 ;  /* 0x000000080b0c723e */ /* 0x000fe200000000ff */
[----:B------:R-:W-:Y:S01]  /*2310*/  FMUL.FTZ R66, R51, R66 ;  /* 0x0000004233427220 */ /* 0x000fe20000410000 */
[----:B------:R-:W-:-:S05]  /*2320*/  F2FP.F16.F32.PACK_AB R14, R10, R9 ;  /* 0x000000090a0e723e */ /* 0x000fca00000000ff */
[----:B------:R-:W-:Y:S01]  /*2330*/  BAR.SYNC.DEFER_BLOCKING 0x0 ;  /* 0x0000000000007b1d */ /* 0x000fe20000010000 */
[----:B------:R-:W-:Y:S01]  /*2340*/  F2FP.F16.F32.PACK_AB R15, R78, R15 ;  /* 0x0000000f4e0f723e */ /* 0x000fe200000000ff */
        /* <DEDUP_REMOVED lines=10> */
[----:B------:R-:W-:Y:S01]  /*23f0*/  IMAD R78, R34, UR4, RZ ;  /* 0x00000004224e7c24 */ /* 0x000fe2000f8e02ff */
[----:B------:R-:W-:Y:S01]  /*2400*/  IADD3 R25, R25, R77, RZ ;  /* 0x0000004d19197210 */ /* 0x000fe20007ffe0ff */
[----:B------:R-:W-:Y:S01]  /*2410*/  FMUL.FTZ R94, R94, R49 ;  /* 0x000000315e5e7220 */ /* 0x000fe20000410000 */
[----:B------:R-:W-:Y:S01]  /*2420*/  FMUL.FTZ R90, R90, R67 ;  /* 0x000000435a5a7220 */ /* 0x000fe20000410000 */
[----:B------:R-:W-:Y:S01]  /*2430*/  FMUL.FTZ R92, R92, R29 ;  /* 0x0000001d5c5c7220 */ /* 0x000fe20000410000 */
[----:B------:R-:W-:Y:S01]  /*2440*/  FMUL.FTZ R96, R96, R47 ;  /* 0x0000002f60607220 */ /* 0x000fe20000410000 */
[----:B------:R-:W-:Y:S01]  /*2450*/  IMAD.WIDE.U32 R24, R33, UR4, R24 ;  /* 0x0000000421187c25 */ /* 0x000fe2000f8e0018 */
[----:B------:R0:W-:Y:S01]  /*2460*/  STS.128 [R46], R12 ;  /* 0x0000000c2e007388 */ /* 0x0001e20000000c00 */
[----:B------:R-:W-:-:S03]  /*2470*/  NOP ;  /* 0x0000000000007918 */ /* 0x000fc60000000000 */
[----:B------:R-:W2:Y:S01]  /*2480*/  LDS.128 R8, [R46] ;  /* 0x000000002e087984 */ /* 0x000ea20000000c00 */
[----:B0-----:R-:W-:Y:S01]  /*2490*/  IMAD R13, R33, UR5, R78 ;  /* 0x00000005210d7c24 */ /* 0x001fe2000f8e024e */
[----:B-1----:R-:W-:Y:S01]  /*24a0*/  LEA R12, P0, R24, R64, 0x1 ;  /* 0x00000040180c7211 */ /* 0x002fe200078008ff */
[----:B------:R-:W-:-:S03]  /*24b0*/  FMUL.FTZ R14, R30, R71 ;  /* 0x000000471e0e7220 */ /* 0x000fc60000410000 */
[----:B------:R-:W-:Y:S01]  /*24c0*/  IADD3 R13, R25, R13, RZ ;  /* 0x0000000d190d7210 */ /* 0x000fe20007ffe0ff */
[----:B------:R-:W-:-:S03]  /*24d0*/  FMUL.FTZ R30, R55, R14 ;  /* 0x0000000e371e7220 */ /* 0x000fc60000410000 */
[----:B------:R-:W-:Y:S02]  /*24e0*/  LEA.HI.X R13, R24, R65, R13, 0x1, P0 ;  /* 0x00000041180d7211 */ /* 0x000fe400000f0c0d */
[----:B------:R-:W-:Y:S01]  /*24f0*/  ISETP.NE.U32.AND P0, PT, RZ, UR6, PT ;  /* 0x00000006ff007c0c */ /* 0x000fe2000bf05070 */
[----:B------:R-:W-:-:S03]  /*2500*/  IMAD.WIDE R12, R41, 0x10, R12 ;  /* 0x00000010290c7825 */ /* 0x000fc600078e020c */
[----:B------:R-:W-:Y:S02]  /*2510*/  ISETP.NE.AND.EX P0, PT, RZ, UR7, PT, P0 ;  /* 0x00000007ff007c0c */ /* 0x000fe4000bf05300 */
[----:B--2---:R0:W-:Y:S11]  /*2520*/  STG.E.128 desc[UR14][R12.64], R8 ;  /* 0x000000080c007986 */ /* 0x0041f6000c101d0e */
[----:B------:R-:W-:Y:S05]  /*2530*/  @!P0 BRA `(.L_x_16629) ;  /* 0x00000000008c8947 */ /* 0x000fea0003800000 */
[----:B------:R-:W1:Y:S08]  /*2540*/  S2UR UR5, SR_CgaCtaId ;  /* 0x00000000000579c3 */ /* 0x000e700000008800 */
[----:B------:R-:W-:Y:S01]  /*2550*/  BAR.SYNC.DEFER_BLOCKING 0x0 ;  /* 0x0000000000007b1d */ /* 0x000fe20000010000 */
[----:B0-----:R-:W-:Y:S01]  /*2560*/  FMUL.FTZ R12, R66, R57 ;  /* 0x00000039420c7220 */ /* 0x001fe20000410000 */
[----:B------:R-:W-:Y:S01]  /*2570*/  FMUL.FTZ R13, R31, R61 ;  /* 0x0000003d1f0d7220 */ /* 0x000fe20000410000 */
[----:B------:R-:W-:Y:S01]  /*2580*/  FMUL.FTZ R67, R67, R69 ;  /* 0x0000004543437220 */ /* 0x000fe20000410000 */
[----:B------:R-:W-:Y:S01]  /*2590*/  FMUL.FTZ R15, R29, R73 ;  /* 0x000000491d0f7220 */ /* 0x000fe20000410000 */
[----:B------:R-:W-:Y:S01]  /*25a0*/  FMUL.FTZ R10, R47, R75 ;  /* 0x0000004b2f0a7220 */ /* 0x000fe20000410000 */
[----:B------:R-:W-:-:S02]  /*25b0*/  UMOV UR4, 0x400 ;  /* 0x0000040000047882 */ /* 0x000fc40000000000 */
[----:B------:R-:W0:Y:S01]  /*25c0*/  LDC.64 R64, c[0x0][0x2c0] ;  /* 0x0000b000ff407b82 */ /* 0x000e220000000a00 */
[----:B------:R-:W-:Y:S01]  /*25d0*/  FMUL.FTZ R14, R14, R72 ;  /* 0x000000480e0e7220 */ /* 0x000fe20000410000 */
[----:B------:R-:W-:Y:S01]  /*25e0*/  FMUL.FTZ R8, R49, R63 ;  /* 0x0000003f31087220 */ /* 0x000fe20000410000 */
[----:B------:R-:W-:Y:S01]  /*25f0*/  FMUL.FTZ R9, R28, R26 ;  /* 0x0000001a1c097220 */ /* 0x000fe20000410000 */
[----:B------:R-:W-:Y:S02]  /*2600*/  F2FP.F16.F32.PACK_AB R15, R10, R15 ;  /* 0x0000000f0a0f723e */ /* 0x000fe400000000ff */
[----:B------:R-:W-:Y:S02]  /*2610*/  F2FP.F16.F32.PACK_AB R14, R14, R67 ;  /* 0x000000430e0e723e */ /* 0x000fe400000000ff */
[----:B------:R-:W-:Y:S02]  /*2620*/  F2FP.F16.F32.PACK_AB R13, R8, R13 ;  /* 0x0000000d080d723e */ /* 0x000fe400000000ff */
[----:B------:R-:W-:Y:S01]  /*2630*/  F2FP.F16.F32.PACK_AB R12, R9, R12 ;  /* 0x0000000c090c723e */ /* 0x000fe200000000ff */
[----:B-1----:R-:W-:-:S06]  /*2640*/  ULEA UR4, UR5, UR4, 0x18 ;  /* 0x0000000405047291 */ /* 0x002fcc000f8ec03f */
[----:B------:R-:W-:Y:S01]  /*2650*/  MOV R32, UR4 ;  /* 0x0000000400207c02 */ /* 0x000fe20008000f00 */
[----:B------:R-:W-:Y:S01]  /*2660*/  ULDC.64 UR4, c[0x0][0x2c8] ;  /* 0x0000b20000047ab9 */ /* 0x000fe20000000a00 */
[C---:B0-----:R-:W-:Y:S02]  /*2670*/  IMAD R24, R64.reuse, UR17, RZ ;  /* 0x0000001140187c24 */ /* 0x041fe4000f8e02ff */
[----:B------:R-:W-:Y:S01]  /*2680*/  LEA R46, R39, R32, 0x4 ;  /* 0x00000020272e7211 */ /* 0x000fe200078e20ff */
[----:B------:R-:W-:-:S04]  /*2690*/  IMAD.WIDE.U32 R2, R64, UR16, R2 ;  /* 0x0000001040027c25 */ /* 0x000fc8000f8e0002 */
[----:B------:R0:W-:Y:S01]  /*26a0*/  STS.128 [R46], R12 ;  /* 0x0000000c2e007388 */ /* 0x0001e20000000c00 */
[----:B------:R-:W-:-:S03]  /*26b0*/  NOP ;  /* 0x0000000000007918 */ /* 0x000fc60000000000 */
[----:B------:R-:W1:Y:S01]  /*26c0*/  LDS.128 R8, [R46] ;  /* 0x000000002e087984 */ /* 0x000e620000000c00 */
[----:B------:R-:W-:Y:S02]  /*26d0*/  IMAD R25, R65, UR16, R24 ;  /* 0x0000001041197c24 */ /* 0x000fe4000f8e0218 */
[----:B------:R-:W-:-:S03]  /*26e0*/  IMAD R24, R34, UR4, RZ ;  /* 0x0000000422187c24 */ /* 0x000fc6000f8e02ff */
[----:B------:R-:W-:Y:S01]  /*26f0*/  IADD3 R3, R3, R25, RZ ;  /* 0x0000001903037210 */ /* 0x000fe20007ffe0ff */
[C---:B------:R-:W-:Y:S02]  /*2700*/  IMAD R25, R33.reuse, UR5, R24 ;  /* 0x0000000521197c24 */ /* 0x040fe4000f8e0218 */
[----:B------:R-:W-:-:S05]  /*2710*/  IMAD.WIDE.U32 R2, R33, UR4, R2 ;  /* 0x0000000421027c25 */ /* 0x000fca000f8e0002 */
[----:B------:R-:W-:Y:S02]  /*2720*/  IADD3 R3, R3, R25, RZ ;  /* 0x0000001903037210 */ /* 0x000fe40007ffe0ff */
[----:B0-----:R-:W-:-:S04]  /*2730*/  LEA R12, P0, R2, UR6, 0x1 ;  /* 0x00000006020c7c11 */ /* 0x001fc8000f8008ff */
[----:B------:R-:W-:-:S03]  /*2740*/  LEA.HI.X R13, R2, UR7, R3, 0x1, P0 ;  /* 0x00000007020d7c11 */ /* 0x000fc600080f0c03 */
[----:B------:R-:W-:-:S05]  /*2750*/  IMAD.WIDE R2, R41, 0x10, R12 ;  /* 0x0000001029027825 */ /* 0x000fca00078e020c */
[----:B-1----:R1:W-:Y:S02]  /*2760*/  STG.E.128 desc[UR14][R2.64], R8 ;  /* 0x0000000802007986 */ /* 0x0023e4000c101d0e */
.L_x_16629:
[--C-:B------:R-:W-:Y:S01]  /*2770*/  HADD2.F32 R101, -RZ, R4.reuse.H0_H0 ;  /* 0x20000004ff657230 */ /* 0x100fe20000004100 */
[----:B------:R-:W-:Y:S01]  /*2780*/  ISETP.GE.AND P0, PT, R79, 0x1, PT ;  /* 0x000000014f00780c */ /* 0x000fe20003f06270 */
[----:B------:R-:W-:Y:S01]  /*2790*/  HADD2.F32 R51, -RZ, R4.H1_H1 ;  /* 0x30000004ff337230 */ /* 0x000fe20000004100 */
[----:B------:R-:W-:Y:S01]  /*27a0*/  BAR.SYNC.DEFER_BLOCKING 0x0 ;  /* 0x0000000000007b1d */ /* 0x000fe20000010000 */
        /* <DEDUP_REMOVED lines=12> */
[----:B------:R-:W-:Y:S01]  /*2870*/  MOV R64, RZ ;  /* 0x000000ff00407202 */ /* 0x000fe20000000f00 */
[----:B------:R-:W-:Y:S01]  /*2880*/  FFMA.FTZ R37, R94, R59, R37 ;  /* 0x0000003b5e257223 */ /* 0x000fe20000010025 */
[----:B------:R-:W-:Y:S01]  /*2890*/  HFMA2.MMA R57, -RZ, RZ, 0, 0 ;  /* 0x00000000ff397435 */ /* 0x000fe200000001ff */
[----:B------:R-:W-:Y:S01]  /*28a0*/  MOV R66, RZ ;  /* 0x000000ff00427202 */ /* 0x000fe20000000f00 */
[----:B------:R-:W-:Y:S01]  /*28b0*/  FMUL.FTZ R70, R0, R35 ;  /* 0x0000002300467220 */ /* 0x000fe20000410000 */
[----:B------:R-:W-:Y:S01]  /*28c0*/  FFMA.FTZ R37, R90, R63, R37 ;  /* 0x0000003f5a257223 */ /* 0x000fe20000010025 */
[----:B------:R-:W-:Y:S01]  /*28d0*/  MOV R68, RZ ;  /* 0x000000ff00447202 */ /* 0x000fe20000000f00 */
[----:B------:R-:W-:Y:S01]  /*28e0*/  FMUL.FTZ R71, R86, R35 ;  /* 0x0000002356477220 */ /* 0x000fe20000410000 */
        /* <DEDUP_REMOVED lines=10> */
[----:B------:R-:W-:Y:S06]  /*2990*/  @!P0 BRA `(.L_x_16630) ;  /* 0x0000003400d48947 */ /* 0x000fec0003800000 */
[----:B------:R-:W2:Y:S01]  /*29a0*/  LDC.64 R84, c[0x0][0x2d0] ;  /* 0x0000b400ff547b82 */ /* 0x000ea20000000a00 */
[C---:B01----:R-:W-:Y:S01]  /*29b0*/  IADD3 R10, R40.reuse, -0x1, RZ ;  /* 0xffffffff280a7810 */ /* 0x043fe20007ffe0ff */
[----:B------:R-:W-:Y:S01]  /*29c0*/  ULDC.64 UR4, c[0x0][0x230] ;  /* 0x00008c0000047ab9 */ /* 0x000fe20000000a00 */
[----:B------:R-:W-:Y:S01]  /*29d0*/  IADD3 R12, R40, -0x2, RZ ;  /* 0xfffffffe280c7810 */ /* 0x000fe20007ffe0ff */
[----:B------:R-:W-:Y:S01]  /*29e0*/  ULDC.64 UR8, c[0x0][0x268] ;  /* 0x00009a0000087ab9 */ /* 0x000fe20000000a00 */
[----:B------:R-:W-:Y:S01]  /*29f0*/  LEA.HI R11, R10, R10, RZ, 0x1 ;  /* 0x0000000a0a0b7211 */ /* 0x000fe200078f08ff */
[----:B------:R-:W-:Y:S01]  /*2a00*/  IMAD R24, R34, UR8, RZ ;  /* 0x0000000822187c24 */ /* 0x000fe2000f8e02ff */
[----:B------:R-:W-:Y:S01]  /*2a10*/  ULDC.64 UR6, c[0x0][0x248] ;  /* 0x0000920000067ab9 */ /* 0x000fe20000000a00 */
[----:B------:R-:W0:Y:S01]  /*2a20*/  LDC.64 R2, c[0x0][0x2e0] ;  /* 0x0000b800ff027b82 */ /* 0x000e220000000a00 */
[----:B------:R-:W-:Y:S01]  /*2a30*/  LOP3.LUT R11, R11, 0xfffffe, RZ, 0xc0, !PT ;  /* 0x00fffffe0b0b7812 */ /* 0x000fe200078ec0ff */
[----:B------:R-:W-:-:S02]  /*2a40*/  IMAD R15, R12, R79, RZ ;  /* 0x0000004f0c0f7224 */ /* 0x000fc400078e02ff */
[----:B------:R-:W-:Y:S01]  /*2a50*/  FADD.FTZ R89, R94, R94 ;  /* 0x0000005e5e597221 */ /* 0x000fe20000010000 */
[----:B------:R-:W-:Y:S01]  /*2a60*/  IMAD.WIDE.U32 R12, R33, UR4, RZ ;  /* 0x00000004210c7c25 */ /* 0x000fe2000f8e00ff */
[----:B------:R-:W-:-:S03]  /*2a70*/  IADD3 R98, R10, -R11, RZ ;  /* 0x8000000b0a627210 */ /* 0x000fc60007ffe0ff */
[----:B------:R-:W-:Y:S01]  /*2a80*/  FADD.FTZ R0, R0, R0 ;  /* 0x0000000000007221 */ /* 0x000fe20000010000 */
[----:B------:R-:W-:Y:S01]  /*2a90*/  FADD.FTZ R86, R86, R86 ;  /* 0x0000005656567221 */ /* 0x000fe20000010000 */
[----:B------:R-:W-:Y:S01]  /*2aa0*/  IMAD R10, R34, UR4, RZ ;  /* 0x00000004220a7c24 */ /* 0x000fe2000f8e02ff */
[----:B------:R-:W1:Y:S01]  /*2ab0*/  LDC.64 R8, c[0x0][0x2d8] ;  /* 0x0000b600ff087b82 */ /* 0x000e620000000a00 */
[C---:B------:R-:W-:Y:S02]  /*2ac0*/  IMAD R87, R33.reuse, UR9, R24 ;  /* 0x0000000921577c24 */ /* 0x040fe4000f8e0218 */
[----:B------:R-:W-:Y:S01]  /*2ad0*/  FADD.FTZ R88, R88, R88 ;  /* 0x0000005858587221 */ /* 0x000fe20000010000 */
[C---:B------:R-:W-:Y:S02]  /*2ae0*/  IMAD R31, R33.reuse, UR5, R10 ;  /* 0x00000005211f7c24 */ /* 0x040fe4000f8e020a */
[----:B------:R-:W-:Y:S01]  /*2af0*/  FADD.FTZ R90, R90, R90 ;  /* 0x0000005a5a5a7221 */ /* 0x000fe20000010000 */
[----:B------:R-:W-:-:S04]  /*2b00*/  IMAD.WIDE.U32 R10, R33, UR8, RZ ;  /* 0x00000008210a7c25 */ /* 0x000fc8000f8e00ff */
[----:B------:R-:W-:Y:S01]  /*2b10*/  FADD.FTZ R91, R30, R30 ;  /* 0x0000001e1e5b7221 */ /* 0x000fe20000010000 */
[----:B--2---:R-:W-:Y:S01]  /*2b20*/  LEA R78, P0, R12, R84, 0x3 ;  /* 0x000000540c4e7211 */ /* 0x004fe200078018ff */
[----:B------:R-:W2:Y:S01]  /*2b30*/  LDC.64 R24, c[0x0][0x270] ;  /* 0x00009c00ff187b82 */ /* 0x000ea20000000a00 */
[----:B------:R-:W-:Y:S01]  /*2b40*/  IMAD R14, R34, UR6, RZ ;  /* 0x00000006220e7c24 */ /* 0x000fe2000f8e02ff */
[----:B------:R-:W-:Y:S01]  /*2b50*/  IADD3 R84, R11, R87, RZ ;  /* 0x000000570b547210 */ /* 0x000fe20007ffe0ff */
[----:B------:R-:W-:-:S04]  /*2b60*/  IMAD.WIDE.U32 R82, R33, UR6, RZ ;  /* 0x0000000621527c25 */ /* 0x000fc8000f8e00ff */
[----:B------:R-:W-:Y:S01]  /*2b70*/  FADD.FTZ R92, R92, R92 ;  /* 0x0000005c5c5c7221 */ /* 0x000fe20000010000 */
[----:B------:R-:W-:Y:S01]  /*2b80*/  FADD.FTZ R96, R96, R96 ;  /* 0x0000006060607221 */ /* 0x000fe20000010000 */
[----:B------:R-:W-:Y:S01]  /*2b90*/  MOV R95, R32 ;  /* 0x00000020005f7202 */ /* 0x000fe20000000f00 */
[----:B------:R-:W-:Y:S01]  /*2ba0*/  IMAD R47, R33, UR7, R14 ;  /* 0x00000007212f7c24 */ /* 0x000fe2000f8e020e */
[----:B------:R-:W3:Y:S01]  /*2bb0*/  LDC.64 R26, c[0x0][0x250] ;  /* 0x00009400ff1a7b82 */ /* 0x000ee20000000a00 */
[C---:B0-----:R-:W-:Y:S01]  /*2bc0*/  LEA R81, P2, R10.reuse, R2, 0x3 ;  /* 0x000000020a517211 */ /* 0x041fe200078418ff */
[----:B------:R-:W-:Y:S01]  /*2bd0*/  IMAD.WIDE R14, R15, 0x10, R22 ;  /* 0x000000100f0e7825 */ /* 0x000fe200078e0216 */
[----:B------:R-:W-:Y:S01]  /*2be0*/  MOV R94, R32 ;  /* 0x00000020005e7202 */ /* 0x000fe20000000f00 */
[----:B------:R-:W-:Y:S01]  /*2bf0*/  UMOV UR4, URZ ;  /* 0x0000003f00047c82 */ /* 0x000fe20008000000 */
[----:B------:R-:W-:Y:S01]  /*2c00*/  IADD3 R2, R83, R47, RZ ;  /* 0x0000002f53027210 */ /* 0x000fe20007ffe0ff */
[----:B------:R-:W-:Y:S01]  /*2c10*/  ULDC UR5, c[0x0][0x224] ;  /* 0x0000890000057ab9 */ /* 0x000fe20000000800 */
[----:B------:R-:W-:Y:S01]  /*2c20*/  LEA.HI.X R84, R10, R3, R84, 0x3, P2 ;  /* 0x000000030a547211 */ /* 0x000fe200010f1c54 */
[----:B------:R-:W0:Y:S01]  /*2c30*/  LDC.64 R28, c[0x0][0x238] ;  /* 0x00008e00ff1c7b82 */ /* 0x000e220000000a00 */
[----:B-1----:R-:W-:-:S02]  /*2c40*/  LEA R79, P1, R82, R8, 0x3 ;  /* 0x00000008524f7211 */ /* 0x002fc400078218ff */
[----:B------:R-:W-:Y:S02]  /*2c50*/  IADD3 R8, R13, R31, RZ ;  /* 0x0000001f0d087210 */ /* 0x000fe40007ffe0ff */
[----:B------:R-:W-:Y:S02]  /*2c60*/  LEA.HI.X R82, R82, R9, R2, 0x3, P1 ;  /* 0x0000000952527211 */ /* 0x000fe400008f1c02 */
[----:B------:R-:W-:Y:S01]  /*2c70*/  MOV R80, R14 ;  /* 0x0000000e00507202 */ /* 0x000fe20000000f00 */
[----:B------:R-:W1:Y:S01]  /*2c80*/  LDC R87, c[0x0][0x224] ;  /* 0x00008900ff577b82 */ /* 0x000e620000000800 */
[----:B------:R-:W-:Y:S02]  /*2c90*/  MOV R83, R15 ;  /* 0x0000000f00537202 */ /* 0x000fe40000000f00 */
[----:B------:R-:W-:Y:S02]  /*2ca0*/  LEA.HI.X R85, R12, R85, R8, 0x3, P0 ;  /* 0x000000550c557211 */ /* 0x000fe400000f1c08 */
[----:B------:R-:W-:-:S02]  /*2cb0*/  ISETP.NE.AND P1, PT, R41, RZ, PT ;  /* 0x000000ff2900720c */ /* 0x000fc40003f25270 */
[C---:B------:R-:W-:Y:S01]  /*2cc0*/  ISETP.NE.AND P2, PT, R41.reuse, 0x1f, PT ;  /* 0x0000001f2900780c */ /* 0x040fe20003f45270 */
[----:B------:R-:W4:Y:S01]  /*2cd0*/  LDC R130, c[0x0][0x21c] ;  /* 0x00008700ff827b82 */ /* 0x000f220000000800 */
[----:B------:R-:W-:Y:S02]  /*2ce0*/  MOV R47, RZ ;  /* 0x000000ff002f7202 */ /* 0x000fe40000000f00 */
[----:B------:R-:W-:Y:S02]  /*2cf0*/  IADD3 R93, R41, 0x200, RZ ;  /* 0x00000200295d7810 */ /* 0x000fe40007ffe0ff */
[----:B--2---:R-:W-:Y:S02]  /*2d00*/  SHF.L.U64.HI R25, R24, 0x3, R25 ;  /* 0x0000000318197819 */ /* 0x004fe40000010219 */
[----:B---3--:R-:W-:Y:S02]  /*2d10*/  SHF.L.U64.HI R27, R26, 0x3, R27 ;  /* 0x000000031a1b7819 */ /* 0x008fe4000001021b */
[----:B0-----:R-:W-:-:S02]  /*2d20*/  SHF.L.U64.HI R100, R28, 0x3, R29 ;  /* 0x000000031c647819 */ /* 0x001fc4000001021d */
[----:B------:R-:W-:-:S07]  /*2d30*/  SHF.L.U32 R98, R98, 0x8, RZ ;  /* 0x0000000862627819 */ /* 0x000fce00000006ff */
.L_x_16645:
        /* <DEDUP_REMOVED lines=12> */
[----:B--2---:R-:W-:Y:S01]  /*2e00*/  FMUL.FTZ R29, R30, 1.4426950216293334961 ;  /* 0x3fb8aa3b1e1d7820 */ /* 0x004fe20000410000 */
[----:B------:R-:W-:-:S03]  /*2e10*/  FMUL.FTZ R9, R31, R48 ;  /* 0x000000301f097220 */ /* 0x000fc60000410000 */
[----:B------:R-:W-:Y:S01]  /*2e20*/  FMUL.FTZ R8, R29, R48 ;  /* 0x000000301d087220 */ /* 0x000fe20000410000 */
[----:B------:R-:W-:-:S04]  /*2e30*/  FMUL.RZ R10, R9, 0.15915493667125701904 ;  /* 0x3e22f983090a7820 */ /* 0x000fc8000040c000 */
[----:B------:R-:W-:Y:S08]  /*2e40*/  MUFU.COS R9, R10 ;  /* 0x0000000a00097308 */ /* 0x000ff00000000000 */
[----:B------:R-:W2:Y:S08]  /*2e50*/  MUFU.EX2 R8, R8 ;  /* 0x0000000800087308 */ /* 0x000eb00000000800 */
[----:B------:R-:W3:Y:S01]  /*2e60*/  MUFU.SIN R13, R10 ;  /* 0x0000000a000d7308 */ /* 0x000ee20000000400 */
[C---:B--2---:R-:W-:Y:S01]  /*2e70*/  FMUL.FTZ R12, R8.reuse, R9 ;  /* 0x00000009080c7220 */ /* 0x044fe20000410000 */
[----:B------:R-:W-:Y:S01]  /*2e80*/  MOV R9, R82 ;  /* 0x0000005200097202 */ /* 0x000fe20000000f00 */
[----:B---3--:R-:W-:Y:S01]  /*2e90*/  FMUL.FTZ R13, R8, R13 ;  /* 0x0000000d080d7220 */ /* 0x008fe20000410000 */
[----:B------:R-:W-:-:S04]  /*2ea0*/  MOV R8, R79 ;  /* 0x0000004f00087202 */ /* 0x000fc80000000f00 */
[----:B------:R2:W-:Y:S04]  /*2eb0*/  STS.64 [R2+0x670], R12 ;  /* 0x0006700c02007388 */ /* 0x0005e80000000a00 */
[----:B------:R-:W5:Y:S01]  /*2ec0*/  LDG.E.64 R8, desc[UR14][R8.64] ;  /* 0x0000000e08087981 */ /* 0x000f62000c1e1b00 */
[----:B--2---:R-:W-:-:S05]  /*2ed0*/  MOV R2, R81 ;  /* 0x0000005100027202 */ /* 0x004fca0000000f00 */
[----:B------:R2:W5:Y:S01]  /*2ee0*/  LDG.E.64 R10, desc[UR14][R2.64] ;  /* 0x0000000e020a7981 */ /* 0x000562000c1e1b00 */
[C---:B------:R-:W-:Y:S01]  /*2ef0*/  FMUL.FTZ R97, R31.reuse, R50 ;  /* 0x000000321f617220 */ /* 0x040fe20000410000 */
[----:B------:R-:W-:-:S03]  /*2f00*/  FMUL.FTZ R99, R31, R52 ;  /* 0x000000341f637220 */ /* 0x000fc60000410000 */
[----:B------:R-:W-:Y:S01]  /*2f10*/  FMUL.RZ R103, R97, 0.15915493667125701904 ;  /* 0x3e22f98361677820 */ /* 0x000fe2000040c000 */
[----:B------:R-:W-:Y:S01]  /*2f20*/  FMUL.FTZ R97, R29, R50 ;  /* 0x000000321d617220 */ /* 0x000fe20000410000 */
[----:B--2---:R-:W-:Y:S02]  /*2f30*/  @!P3 MOV R2, R80 ;  /* 0x000000500002b202 */ /* 0x004fe40000000f00 */
        /* <DEDUP_REMOVED lines=9> */
[----:B------:R-:W1:Y:S01]  /*2fd0*/  MUFU.EX2 R97, R97 ;  /* 0x0000006100617308 */ /* 0x000e620000000800 */
[----:B--2---:R-:W-:Y:S01]  /*2fe0*/  FMUL.FTZ R103, R31, R56 ;  /* 0x000000381f677220 */ /* 0x004fe20000410000 */
[----:B---3--:R-:W-:-:S06]  /*2ff0*/  FMUL.FTZ R2, R29, R52 ;  /* 0x000000341d027220 */ /* 0x008fcc0000410000 */
[----:B------:R2:W-:Y:S01]  /*3000*/  MUFU.EX2 R3, R2 ;  /* 0x0000000200037308 */ /* 0x0005e20000000800 */
[----:B------:R-:W-:Y:S01]  /*3010*/  FMUL.RZ R109, R103, 0.15915493667125701904 ;  /* 0x3e22f983676d7820 */ /* 0x000fe2000040c000 */
[----:B------:R-:W-:Y:S01]  /*3020*/  FMUL.FTZ R103, R29, R56 ;  /* 0x000000381d677220 */ /* 0x000fe20000410000 */
[----:B--2---:R-:W-:-:S05]  /*3030*/  FMUL.FTZ R2, R31, R58 ;  /* 0x0000003a1f027220 */ /* 0x004fca0000410000 */
[----:B------:R-:W-:Y:S01]  /*3040*/  MUFU.SIN R106, R105 ;  /* 0x00000069006a7308 */ /* 0x000fe20000000400 */
[----:B------:R-:W-:Y:S01]  /*3050*/  FMUL.RZ R111, R2, 0.15915493667125701904 ;  /* 0x3e22f983026f7820 */ /* 0x000fe2000040c000 */
[----:B------:R-:W-:-:S06]  /*3060*/  FMUL.FTZ R2, R29, R58 ;  /* 0x0000003a1d027220 */ /* 0x000fcc0000410000 */
[----:B------:R2:W3:Y:S08]  /*3070*/  MUFU.COS R108, R105 ;  /* 0x00000069006c7308 */ /* 0x0004f00000000000 */
[----:B------:R-:W-:Y:S01]  /*3080*/  MUFU.SIN R110, R107 ;  /* 0x0000006b006e7308 */ /* 0x000fe20000000400 */
[----:B--2---:R-:W-:-:S07]  /*3090*/  FMUL.FTZ R105, R29, R60 ;  /* 0x0000003c1d697220 */ /* 0x004fce0000410000 */
[----:B------:R2:W-:Y:S02]  /*30a0*/  MUFU.COS R116, R107 ;  /* 0x0000006b00747308 */ /* 0x0005e40000000000 */
[----:B--2---:R-:W-:Y:S01]  /*30b0*/  FMUL.FTZ R107, R29, R62 ;  /* 0x0000003e1d6b7220 */ /* 0x004fe20000410000 */
[----:B------:R-:W-:-:S04]  /*30c0*/  FMUL.FTZ R29, R31, R60 ;  /* 0x0000003c1f1d7220 */ /* 0x000fc80000410000 */
[----:B------:R-:W-:Y:S01]  /*30d0*/  FMUL.RZ R115, R29, 0.15915493667125701904 ;  /* 0x3e22f9831d737820 */ /* 0x000fe2000040c000 */
[----:B------:R-:W-:Y:S01]  /*30e0*/  FMUL.FTZ R29, R31, R62 ;  /* 0x0000003e1f1d7220 */ /* 0x000fe20000410000 */
[----:B------:R-:W-:Y:S08]  /*30f0*/  MUFU.SIN R118, R111 ;  /* 0x0000006f00767308 */ /* 0x000ff00000000400 */
[----:B------:R2:W-:Y:S08]  /*3100*/  MUFU.COS R122, R111 ;  /* 0x0000006f007a7308 */ /* 0x0005f00000000000 */
[----:B------:R4:W-:Y:S01]  /*3110*/  MUFU.EX2 R113, R2 ;  /* 0x0000000200717308 */ /* 0x0009e20000000800 */
[----:B--2---:R-:W-:Y:S01]  /*3120*/  FMUL.RZ R111, R29, 0.15915493667125701904 ;  /* 0x3e22f9831d6f7820 */ /* 0x004fe2000040c000 */
[C---:B-1----:R-:W-:Y:S01]  /*3130*/  FMUL.FTZ R29, R97.reuse, R104 ;  /* 0x00000068611d7220 */ /* 0x042fe20000410000 */
        /* <DEDUP_REMOVED lines=106> */
.L_x_16632:
[----:B------:R-:W-:Y:S05]  /*37e0*/  BSYNC B0 ;  /* 0x0000000000007941 */ /* 0x000fea0003800000 */
.L_x_16631:
        /* <DEDUP_REMOVED lines=163> */
[----:B------:R-:W-:Y:S01]  /*4220*/  FFMA.FTZ R109, R116, R110, -R109 ;  /* 0x0000006e746d7223 */ /* 0x000fe2000001086d */
        /* <DEDUP_REMOVED lines=40> */
.L_x_16634:
[----:B------:R-:W-:Y:S05]  /*44b0*/  BSYNC B0 ;  /* 0x0000000000007941 */ /* 0x000fea0003800000 */
.L_x_16633:
        /* <DEDUP_REMOVED lines=17> */
.L_x_16636:
[----:B------:R-:W-:Y:S05]  /*45d0*/  BSYNC B0 ;  /* 0x0000000000007941 */ /* 0x000fea0003800000 */
.L_x_16635:
        /* <DEDUP_REMOVED lines=17> */
.L_x_16638:
[----:B------:R-:W-:Y:S05]  /*46f0*/  BSYNC B0 ;  /* 0x0000000000007941 */ /* 0x000fea0003800000 */
.L_x_16637:
        /* <DEDUP_REMOVED lines=17> */
.L_x_16640:
[----:B------:R-:W-:Y:S05]  /*4810*/  BSYNC B0 ;  /* 0x0000000000007941 */ /* 0x000fea0003800000 */
.L_x_16639:
        /* <DEDUP_REMOVED lines=17> */
.L_x_16642:
[----:B------:R-:W-:Y:S05]  /*4930*/  BSYNC B0 ;  /* 0x0000000000007941 */ /* 0x000fea0003800000 */
.L_x_16641:
        /* <DEDUP_REMOVED lines=51> */
[----:B------:R-:W-:Y:S01]  /*4c70*/  FMUL.FTZ R122, R102, R14 ;  /* 0x0000000e667a7220 */ /* 0x000fe20000410000 */
[----:B------:R-:W-:Y:S01]  /*4c80*/  FMUL.FTZ R51, R107, -R120 ;  /* 0x800000786b337220 */ /* 0x000fe20000410000 */
[----:B------:R-:W-:Y:S01]  /*4c90*/  FFMA.FTZ R138, R101, R14, -R13 ;  /* 0x0000000e658a7223 */ /* 0x000fe2000001080d */
[----:B------:R-:W-:Y:S01]  /*4ca0*/  FMUL.FTZ R15, R107, -R127 ;  /* 0x8000007f6b0f7220 */ /* 0x000fe20000410000 */
        /* <DEDUP_REMOVED lines=61> */
[----:B------:R-:W-:Y:S01]  /*5080*/  FFMA.FTZ R118, R103, R106, -R118 ;  /* 0x0000006a67767223 */ /* 0x000fe20000010876 */
[C---:B------:R-:W-:Y:S01]  /*5090*/  FFMA.FTZ R15, R29.reuse, R102, -R104 ;  /* 0x000000661d0f7223 */ /* 0x040fe20000010868 */
[----:B------:R-:W-:Y:S01]  /*50a0*/  FFMA.FTZ R104, R29, R112, R97 ;  /* 0x000000701d687223 */ /* 0x000fe20000010061 */
[----:B------:R-:W-:Y:S01]  /*50b0*/  FFMA.FTZ R29, R0, R12, RZ ;  /* 0x0000000c001d7223 */ /* 0x000fe200000100ff */
[----:B------:R-:W-:Y:S02]  /*50c0*/  HADD2.F32 R51, -RZ, R4.H1_H1 ;  /* 0x30000004ff337230 */ /* 0x000fe40000004100 */
[----:B------:R-:W-:Y:S01]  /*50d0*/  FADD.FTZ R110, R110, R15 ;  /* 0x0000000f6e6e7221 */ /* 0x000fe20000010000 */
[----:B------:R-:W-:Y:S01]  /*50e0*/  FADD.FTZ R117, -R117, R104 ;  /* 0x0000006875757221 */ /* 0x000fe20000010100 */
[----:B------:R-:W-:Y:S01]  /*50f0*/  FFMA.FTZ R13, R103, R107, R132 ;  /* 0x0000006b670d7223 */ /* 0x000fe20000010084 */
[----:B------:R-:W-:Y:S01]  /*5100*/  FFMA.FTZ R15, R86, R14, R29 ;  /* 0x0000000e560f7223 */ /* 0x000fe2000001001d */
[-C--:B------:R-:W-:Y:S01]  /*5110*/  FMUL.FTZ R97, R110, R48.reuse ;  /* 0x000000306e617220 */ /* 0x080fe20000410000 */
[----:B------:R-:W-:Y:S01]  /*5120*/  FFMA.FTZ R29, R101, -R48, R12 ;  /* 0x80000030651d7223 */ /* 0x000fe2000001000c */
[-C--:B------:R-:W-:Y:S01]  /*5130*/  FFMA.FTZ R103, R51, -R50.reuse, R14 ;  /* 0x8000003233677223 */ /* 0x080fe2000001000e */
[----:B------:R-:W-:Y:S01]  /*5140*/  FMUL.FTZ R104, R102, R50 ;  /* 0x0000003266687220 */ /* 0x000fe20000410000 */
[----:B------:R-:W-:Y:S01]  /*5150*/  FMUL.FTZ R12, R117, R48 ;  /* 0x00000030750c7220 */ /* 0x000fe20000410000 */
[-C--:B------:R-:W-:Y:S01]  /*5160*/  FMUL.FTZ R14, R2, R97.reuse ;  /* 0x00000061020e7220 */ /* 0x080fe20000410000 */
[----:B------:R-:W-:Y:S01]  /*5170*/  FMUL.FTZ R132, R112, R50 ;  /* 0x0000003270847220 */ /* 0x000fe20000410000 */
[----:B------:R-:W-:Y:S01]  /*5180*/  FMUL.FTZ R136, R121, R104 ;  /* 0x0000006879887220 */ /* 0x000fe20000410000 */
[----:B------:R-:W-:Y:S01]  /*5190*/  FMUL.FTZ R63, R113, R52 ;  /* 0x00000034713f7220 */ /* 0x000fe20000410000 */
[-C--:B------:R-:W-:Y:S01]  /*51a0*/  FFMA.FTZ R14, R29, R12.reuse, -R14 ;  /* 0x0000000c1d0e7223 */ /* 0x080fe2000001080e */
[----:B------:R-:W-:Y:S01]  /*51b0*/  FMUL.FTZ R12, R2, R12 ;  /* 0x0000000c020c7220 */ /* 0x000fe20000410000 */
[----:B------:R-:W-:Y:S01]  /*51c0*/  FMUL.FTZ R111, R119, R52 ;  /* 0x00000034776f7220 */ /* 0x000fe20000410000 */
[----:B------:R-:W-:Y:S01]  /*51d0*/  FFMA.FTZ R59, R103, R132, -R136 ;  /* 0x00000084673b7223 */ /* 0x000fe20000010888 */
[----:B------:R-:W-:Y:S01]  /*51e0*/  FFMA.FTZ R142, R88, R138, R15 ;  /* 0x0000008a588e7223 */ /* 0x000fe2000001000f */
[----:B------:R-:W-:Y:S01]  /*51f0*/  FMUL.FTZ R132, R121, R132 ;  /* 0x0000008479847220 */ /* 0x000fe20000410000 */
[----:B------:R-:W-:Y:S01]  /*5200*/  FFMA.FTZ R12, R29, R97, R12 ;  /* 0x000000611d0c7223 */ /* 0x000fe2000001000c */
[----:B------:R-:W-:Y:S01]  /*5210*/  FADD.FTZ R14, RZ, R14 ;  /* 0x0000000eff0e7221 */ /* 0x000fe20000010000 */
[----:B------:R-:W-:Y:S01]  /*5220*/  FFMA.FTZ R138, R55, -R52, R138 ;  /* 0x80000034378a7223 */ /* 0x000fe2000001008a */
[C---:B------:R-:W-:Y:S01]  /*5230*/  FMUL.FTZ R65, R125.reuse, R63 ;  /* 0x0000003f7d417220 */ /* 0x040fe20000410000 */
[-C--:B------:R-:W-:Y:S01]  /*5240*/  FMUL.FTZ R136, R125, R111.reuse ;  /* 0x0000006f7d887220 */ /* 0x080fe20000410000 */
[----:B------:R-:W-:Y:S01]  /*5250*/  FFMA.FTZ R15, R103, R104, R132 ;  /* 0x00000068670f7223 */ /* 0x000fe20000010084 */
[----:B------:R-:W-:Y:S01]  /*5260*/  FADD.FTZ R12, RZ, R12 ;  /* 0x0000000cff0c7221 */ /* 0x000fe20000010000 */
[----:B------:R-:W-:Y:S01]  /*5270*/  FADD.FTZ R14, R14, R59 ;  /* 0x0000003b0e0e7221 */ /* 0x000fe20000010000 */
[C---:B------:R-:W-:Y:S01]  /*5280*/  FFMA.FTZ R132, R138.reuse, R111, R65 ;  /* 0x0000006f8a847223 */ /* 0x040fe20000010041 */
[----:B------:R-:W-:Y:S01]  /*5290*/  FFMA.FTZ R63, R138, R63, -R136 ;  /* 0x0000003f8a3f7223 */ /* 0x000fe20000010888 */
[----:B------:R-:W-:-:S02]  /*52a0*/  HADD2.F32 R59, -RZ, R5.H1_H1 ;  /* 0x30000005ff3b7230 */ /* 0x000fc40000004100 */
[----:B------:R-:W-:Y:S01]  /*52b0*/  FFMA.FTZ R65, R89, R140, R142 ;  /* 0x0000008c59417223 */ /* 0x000fe2000001008e */
[----:B------:R-:W-:Y:S01]  /*52c0*/  FMUL.FTZ R115, R128, R54 ;  /* 0x0000003680737220 */ /* 0x000fe20000410000 */
[----:B------:R-:W-:Y:S01]  /*52d0*/  FADD.FTZ R15, R12, R15 ;  /* 0x0000000f0c0f7221 */ /* 0x000fe20000010000 */
[----:B------:R-:W-:Y:S01]  /*52e0*/  FFMA.FTZ R12, R69, R62, R118 ;  /* 0x0000003e450c7223 */ /* 0x000fe20000010076 */
[----:B------:R-:W-:Y:S01]  /*52f0*/  FADD.FTZ R67, R14, R63 ;  /* 0x0000003f0e437221 */ /* 0x000fe20000010000 */
[--C-:B------:R-:W-:Y:S02]  /*5300*/  HADD2.F32 R63, -RZ, R6.reuse.H0_H0 ;  /* 0x20000006ff3f7230 */ /* 0x100fe40000004100 */
[----:B------:R-:W-:Y:S01]  /*5310*/  FFMA.FTZ R140, R59, -R54, R140 ;  /* 0x800000363b8c7223 */ /* 0x000fe2000001008c */
[----:B------:R-:W-:Y:S01]  /*5320*/  FFMA.FTZ R14, R90, R134, R65 ;  /* 0x000000865a0e7223 */ /* 0x000fe20000010041 */
[----:B------:R-:W-:Y:S01]  /*5330*/  FMUL.FTZ R69, R135, R54 ;  /* 0x0000003687457220 */ /* 0x000fe20000410000 */
[----:B------:R-:W-:Y:S01]  /*5340*/  FMUL.FTZ R141, R122, R115 ;  /* 0x000000737a8d7220 */ /* 0x000fe20000410000 */
[----:B------:R-:W-:Y:S01]  /*5350*/  FMUL.FTZ R137, R126, R56 ;  /* 0x000000387e897220 */ /* 0x000fe20000410000 */
[----:B------:R-:W-:Y:S01]  /*5360*/  FFMA.FTZ R145, R91, R116, R14 ;  /* 0x000000745b917223 */ /* 0x000fe2000001000e */
[----:B------:R-:W-:-:S02]  /*5370*/  HADD2.F32 R65, -RZ, R6.H1_H1 ;  /* 0x30000006ff417230 */ /* 0x000fc40000004100 */
[-C--:B------:R-:W-:Y:S01]  /*5380*/  FFMA.FTZ R136, R140, R69.reuse, -R141 ;  /* 0x000000458c887223 */ /* 0x080fe2000001088d */
[-C--:B------:R-:W-:Y:S01]  /*5390*/  FFMA.FTZ R134, R63, -R56.reuse, R134 ;  /* 0x800000383f867223 */ /* 0x080fe20000010086 */
[----:B------:R-:W-:Y:S01]  /*53a0*/  FMUL.FTZ R69, R122, R69 ;  /* 0x000000457a457220 */ /* 0x000fe20000410000 */
[----:B------:R-:W-:Y:S01]  /*53b0*/  FMUL.FTZ R14, R131, R56 ;  /* 0x00000038830e7220 */ /* 0x000fe20000410000 */
[----:B------:R-:W-:Y:S01]  /*53c0*/  FMUL.FTZ R141, R133, R137 ;  /* 0x00000089858d7220 */ /* 0x000fe20000410000 */
[----:B------:R-:W-:Y:S01]  /*53d0*/  FMUL.FTZ R139, R124, R58 ;  /* 0x0000003a7c8b7220 */ /* 0x000fe20000410000 */
[----:B------:R-:W-:Y:S01]  /*53e0*/  FADD.FTZ R132, R15, R132 ;  /* 0x000000840f847221 */ /* 0x000fe20000010000 */
[----:B------:R-:W-:Y:S01]  /*53f0*/  FFMA.FTZ R15, R0, -R2, RZ ;  /* 0x80000002000f7223 */ /* 0x000fe200000100ff */
[----:B------:R-:W-:Y:S01]  /*5400*/  FFMA.FTZ R69, R140, R115, R69 ;  /* 0x000000738c457223 */ /* 0x000fe20000010045 */
[----:B------:R-:W-:Y:S01]  /*5410*/  FFMA.FTZ R143, R134, R14, -R141 ;  /* 0x0000000e868f7223 */ /* 0x000fe2000001088d */
[-C--:B------:R-:W-:Y:S01]  /*5420*/  FFMA.FTZ R116, R65, -R58.reuse, R116 ;  /* 0x8000003a41747223 */ /* 0x080fe20000010074 */
[----:B------:R-:W-:Y:S01]  /*5430*/  FMUL.FTZ R147, R129, R58 ;  /* 0x0000003a81937220 */ /* 0x000fe20000410000 */
[----:B------:R-:W-:Y:S01]  /*5440*/  FMUL.FTZ R149, R114, R139 ;  /* 0x0000008b72957220 */ /* 0x000fe20000410000 */
[----:B------:R-:W-:Y:S01]  /*5450*/  FMUL.FTZ R141, R133, R14 ;  /* 0x0000000e858d7220 */ /* 0x000fe20000410000 */
[----:B------:R-:W-:Y:S01]  /*5460*/  FFMA.FTZ R15, R86, -R121, R15 ;  /* 0x80000079560f7223 */ /* 0x000fe2000001000f */
        /* <DEDUP_REMOVED lines=99> */
[CC--:B------:R-:W-:Y:S01]  /*5aa0*/  FFMA.FTZ R3, R30.reuse, R129.reuse, -R8 ;  /* 0x000000811e037223 */ /* 0x0c0fe20000010808 */
        /* <DEDUP_REMOVED lines=14> */
[----:B------:R-:W-:Y:S01]  /*5b90*/  FFMA.FTZ R116, R116, R129, R9 ;  /* 0x0000008174747223 */ /* 0x000fe20000010009 */
[----:B---3--:R-:W-:Y:S01]  /*5ba0*/  @!P3 FADD.FTZ R13, R13, R144 ;  /* 0x000000900d0db221 */ /* 0x008fe20000010000 */
[----:B------:R-:W2:Y:S01]  /*5bb0*/  SHFL.DOWN PT, R132, R15, 0x8, 0x1f ;  /* 0x09001f000f847f89 */ /* 0x000ea200000e0000 */
[----:B------:R-:W-:Y:S01]  /*5bc0*/  FADD.FTZ R64, R11, R64 ;  /* 0x000000400b407221 */ /* 0x000fe20000010000 */
[----:B------:R-:W-:Y:S01]  /*5bd0*/  FMUL.FTZ R11, R122, R3 ;  /* 0x000000037a0b7220 */ /* 0x000fe20000410000 */
[----:B0-----:R-:W-:Y:S01]  /*5be0*/  @!P3 FADD.FTZ R12, R12, R149 ;  /* 0x000000950c0cb221 */ /* 0x001fe20000010000 */
[----:B------:R-:W0:Y:S01]  /*5bf0*/  SHFL.DOWN PT, R10, R13, 0x8, 0x1f ;  /* 0x09001f000d0a7f89 */ /* 0x000e2200000e0000 */
[----:B------:R-:W-:Y:S01]  /*5c00*/  ISETP.GT.AND P3, PT, R39, 0x17, PT ;  /* 0x000000172700780c */ /* 0x000fe20003f64270 */
[C---:B------:R-:W-:Y:S01]  /*5c10*/  FMUL.FTZ R9, R31.reuse, R119 ;  /* 0x000000771f097220 */ /* 0x040fe20000410000 */
[----:B------:R-:W-:Y:S01]  /*5c20*/  FMUL.FTZ R3, R31, R102 ;  /* 0x000000661f037220 */ /* 0x000fe20000410000 */
[----:B------:R-:W3:Y:S01]  /*5c30*/  SHFL.DOWN PT, R99, R12, 0x8, 0x1f ;  /* 0x09001f000c637f89 */ /* 0x000ee200000e0000 */
[----:B------:R-:W-:Y:S01]  /*5c40*/  FMUL.FTZ R133, R133, R8 ;  /* 0x0000000885857220 */ /* 0x000fe20000410000 */
[C---:B------:R-:W-:Y:S01]  /*5c50*/  FMUL.FTZ R135, R31.reuse, R135 ;  /* 0x000000871f877220 */ /* 0x040fe20000410000 */
[C---:B------:R-:W-:Y:S01]  /*5c60*/  FFMA.FTZ R8, R30.reuse, R112, -R3 ;  /* 0x000000701e087223 */ /* 0x040fe20000010803 */
[C---:B------:R-:W-:Y:S01]  /*5c70*/  FMUL.FTZ R3, R31.reuse, R110 ;  /* 0x0000006e1f037220 */ /* 0x040fe20000410000 */
[----:B------:R-:W-:Y:S01]  /*5c80*/  FMUL.FTZ R131, R31, R131 ;  /* 0x000000831f837220 */ /* 0x000fe20000410000 */
[C---:B------:R-:W-:Y:S01]  /*5c90*/  FFMA.FTZ R135, R30.reuse, R128, R135 ;  /* 0x000000801e877223 */ /* 0x040fe20000010087 */
[----:B------:R-:W-:Y:S01]  /*5ca0*/  FFMA.FTZ R116, R65, R124, R116 ;  /* 0x0000007c41747223 */ /* 0x000fe20000010074 */
[C---:B------:R-:W-:Y:S01]  /*5cb0*/  FFMA.FTZ R3, R30.reuse, R117, -R3 ;  /* 0x000000751e037223 */ /* 0x040fe20000010803 */
[----:B------:R-:W-:Y:S01]  /*5cc0*/  FFMA.FTZ R131, R30, R126, R131 ;  /* 0x0000007e1e837223 */ /* 0x000fe20000010083 */
[----:B------:R-:W-:Y:S01]  /*5cd0*/  FFMA.FTZ R140, R140, R135, R11 ;  /* 0x000000878c8c7223 */ /* 0x000fe2000001000b */
[----:B------:R-:W-:Y:S01]  /*5ce0*/  FADD.FTZ R49, R116, R49 ;  /* 0x0000003174317221 */ /* 0x000fe20000010000 */
[----:B-1----:R-:W-:Y:S01]  /*5cf0*/  @!P3 FADD.FTZ R14, R14, R105 ;  /* 0x000000690e0eb221 */ /* 0x002fe20000010000 */
[----:B------:R-:W-:Y:S01]  /*5d00*/  FMUL.FTZ R2, R2, R3 ;  /* 0x0000000302027220 */ /* 0x000fe20000410000 */
[----:B------:R-:W-:Y:S01]  /*5d10*/  FFMA.FTZ R134, R134, R131, R133 ;  /* 0x0000008386867223 */ /* 0x000fe20000010085 */
[----:B------:R-:W-:Y:S01]  /*5d20*/  FFMA.FTZ R140, R59, R128, R140 ;  /* 0x000000803b8c7223 */ /* 0x000fe2000001008c */
[----:B--2---:R-:W-:Y:S01]  /*5d30*/  @!P3 FADD.FTZ R15, R15, R132 ;  /* 0x000000840f0fb221 */ /* 0x004fe20000010000 */
[----:B------:R-:W1:Y:S02]  /*5d40*/  SHFL.DOWN PT, R107, R14, 0x10, 0x1f ;  /* 0x0a001f000e6b7f89 */ /* 0x000e6400000e0000 */
[----:B------:R-:W-:Y:S01]  /*5d50*/  FADD.FTZ R53, R140, R53 ;  /* 0x000000358c357221 */ /* 0x000fe20000010000 */
[----:B0-----:R-:W-:Y:S01]  /*5d60*/  @!P3 FADD.FTZ R13, R13, R10 ;  /* 0x0000000a0d0db221 */ /* 0x001fe20000010000 */
[----:B------:R-:W0:Y:S01]  /*5d70*/  SHFL.DOWN PT, R108, R15, 0x10, 0x1f ;  /* 0x0a001f000f6c7f89 */ /* 0x000e2200000e0000 */
[-C--:B------:R-:W-:Y:S01]  /*5d80*/  FFMA.FTZ R10, R30, R113.reuse, -R9 ;  /* 0x000000711e0a7223 */ /* 0x080fe20000010809 */
[----:B------:R-:W-:Y:S01]  /*5d90*/  FMUL.FTZ R9, R31, R112 ;  /* 0x000000701f097220 */ /* 0x000fe20000410000 */
[----:B---3--:R-:W-:Y:S01]  /*5da0*/  @!P3 FADD.FTZ R12, R12, R99 ;  /* 0x000000630c0cb221 */ /* 0x008fe20000010000 */
[----:B------:R-:W2:Y:S01]  /*5db0*/  SHFL.DOWN PT, R106, R13, 0x10, 0x1f ;  /* 0x0a001f000d6a7f89 */ /* 0x000ea200000e0000 */
[----:B------:R-:W-:Y:S01]  /*5dc0*/  ISETP.GT.AND P3, PT, R39, 0xf, PT ;  /* 0x0000000f2700780c */ /* 0x000fe20003f64270 */
[----:B------:R-:W-:Y:S01]  /*5dd0*/  FMUL.FTZ R125, R125, R10 ;  /* 0x0000000a7d7d7220 */ /* 0x000fe20000410000 */
[----:B------:R-:W-:Y:S01]  /*5de0*/  FMUL.FTZ R10, R121, R8 ;  /* 0x00000008790a7220 */ /* 0x000fe20000410000 */
[----:B------:R-:W3:Y:S01]  /*5df0*/  SHFL.DOWN PT, R105, R12, 0x10, 0x1f ;  /* 0x0a001f000c697f89 */ /* 0x000ee200000e0000 */
[C---:B------:R-:W-:Y:S01]  /*5e00*/  FMUL.FTZ R8, R31.reuse, R113 ;  /* 0x000000711f087220 */ /* 0x040fe20000410000 */
[----:B------:R-:W-:Y:S01]  /*5e10*/  FMUL.FTZ R31, R31, R117 ;  /* 0x000000751f1f7220 */ /* 0x000fe20000410000 */
[----:B------:R-:W-:-:S02]  /*5e20*/  FFMA.FTZ R99, R63, R126, R134 ;  /* 0x0000007e3f637223 */ /* 0x000fc40000010086 */
[C---:B------:R-:W-:Y:S01]  /*5e30*/  FFMA.FTZ R11, R30.reuse, R119, R8 ;  /* 0x000000771e0b7223 */ /* 0x040fe20000010008 */
[C---:B------:R-:W-:Y:S01]  /*5e40*/  FFMA.FTZ R8, R30.reuse, R102, R9 ;  /* 0x000000661e087223 */ /* 0x040fe20000010009 */
[----:B------:R-:W-:Y:S01]  /*5e50*/  FFMA.FTZ R30, R30, R110, R31 ;  /* 0x0000006e1e1e7223 */ /* 0x000fe2000001001f */
[----:B------:R-:W-:Y:S01]  /*5e60*/  FADD.FTZ R66, R99, R66 ;  /* 0x0000004263427221 */ /* 0x000fe20000010000 */
[----:B------:R-:W-:Y:S01]  /*5e70*/  FFMA.FTZ R138, R138, R11, R125 ;  /* 0x0000000b8a8a7223 */ /* 0x000fe2000001007d */
[----:B------:R-:W-:Y:S01]  /*5e80*/  FFMA.FTZ R8, R103, R8, R10 ;  /* 0x0000000867087223 */ /* 0x000fe2000001000a */
[----:B------:R-:W-:Y:S01]  /*5e90*/  FFMA.FTZ R2, R29, R30, R2 ;  /* 0x0000001e1d027223 */ /* 0x000fe20000010002 */
[----:B-1----:R-:W-:Y:S01]  /*5ea0*/  @!P3 FADD.FTZ R14, R14, R107 ;  /* 0x0000006b0e0eb221 */ /* 0x002fe20000010000 */
[----:B------:R-:W-:Y:S01]  /*5eb0*/  FFMA.FTZ R119, R55, R119, R138 ;  /* 0x0000007737777223 */ /* 0x000fe2000001008a */
[----:B------:R-:W-:Y:S01]  /*5ec0*/  FFMA.FTZ R8, R51, R102, R8 ;  /* 0x0000006633087223 */ /* 0x000fe20000010008 */
[----:B------:R-:W-:Y:S01]  /*5ed0*/  FFMA.FTZ R2, R101, R110, R2 ;  /* 0x0000006e65027223 */ /* 0x000fe20000010002 */
[----:B0-----:R-:W-:Y:S01]  /*5ee0*/  @!P3 FADD.FTZ R15, R15, R108 ;  /* 0x0000006c0f0fb221 */ /* 0x001fe20000010000 */
[----:B------:R-:W-:Y:S01]  /*5ef0*/  FADD.FTZ R68, R119, R68 ;  /* 0x0000004477447221 */ /* 0x000fe20000010000 */
[----:B------:R-:W-:Y:S01]  /*5f00*/  FADD.FTZ R57, R8, R57 ;  /* 0x0000003908397221 */ /* 0x000fe20000010000 */
[----:B------:R-:W-:Y:S01]  /*5f10*/  FADD.FTZ R61, R2, R61 ;  /* 0x0000003d023d7221 */ /* 0x000fe20000010000 */
[----:B--2---:R-:W-:Y:S01]  /*5f20*/  @!P3 FADD.FTZ R13, R13, R106 ;  /* 0x0000006a0d0db221 */ /* 0x004fe20000010000 */
[----:B---3--:R-:W-:-:S05]  /*5f30*/  @!P3 FADD.FTZ R12, R12, R105 ;  /* 0x000000690c0cb221 */ /* 0x008fca0000010000 */
        /* <DEDUP_REMOVED lines=12> */
.L_x_16644:
[----:B------:R-:W-:Y:S05]  /*6000*/  BSYNC B0 ;  /* 0x0000000000007941 */ /* 0x000fea0003800000 */
.L_x_16643:
        /* <DEDUP_REMOVED lines=14> */
.L_x_16630:
[----:B------:R-:W-:Y:S01]  /*60f0*/  BAR.SYNC.DEFER_BLOCKING 0x0 ;  /* 0x0000000000007b1d */ /* 0x000fe20000010000 */
[----:B-1----:R-:W-:-:S07]  /*6100*/  IMAD.WIDE R2, R41, 0x10, R16 ;  /* 0x0000001029027825 */ /* 0x002fce00078e0210 */
[----:B------:R-:W1:Y:S01]  /*6110*/  LDC.64 R30, c[0x0][0x388] ;  /* 0x0000e200ff1e7b82 */ /* 0x000e620000000a00 */
[----:B------:R-:W-:Y:S01]  /*6120*/  IADD3 R48, R40, -0x1, RZ ;  /* 0xffffffff28307810 */ /* 0x000fe20007ffe0ff */
[----:B------:R-:W-:-:S06]  /*6130*/  ULDC.64 UR4, c[0x0][0x390] ;  /* 0x0000e40000047ab9 */ /* 0x000fcc0000000a00 */
[----:B------:R-:W2:Y:S01]  /*6140*/  LDC.64 R50, c[0x0][0x3e0] ;  /* 0x0000f800ff327b82 */ /* 0x000ea20000000a00 */
[----:B0-----:R-:W3:Y:S01]  /*6150*/  LDG.E.128 R8, desc[UR14][R2.64] ;  /* 0x0000000e02087981 */ /* 0x001ee2000c1e1d00 */
[----:B------:R-:W-:Y:S01]  /*6160*/  SHF.L.U32 R12, R48, 0x8, RZ ;  /* 0x00000008300c7819 */ /* 0x000fe200000006ff */
[----:B-1----:R-:W-:Y:S02]  /*6170*/  IMAD R28, R30, UR17, RZ ;  /* 0x000000111e1c7c24 */ /* 0x002fe4000f8e02ff */
[----:B---3--:R-:W-:Y:S01]  /*6180*/  STS.128 [R46], R8 ;  /* 0x000000082e007388 */ /* 0x008fe20000000c00 */
[----:B------:R-:W-:-:S03]  /*6190*/  NOP ;  /* 0x0000000000007918 */ /* 0x000fc60000000000 */
[----:B------:R-:W0:Y:S02]  /*61a0*/  LDS.128 R4, [R46] ;  /* 0x000000002e047984 */ /* 0x000e240000000c00 */
[--C-:B0-----:R-:W-:Y:S02]  /*61b0*/  HADD2.F32 R13, -RZ, R4.reuse.H0_H0 ;  /* 0x20000004ff0d7230 */ /* 0x101fe40000004100 */
[--C-:B------:R-:W-:Y:S02]  /*61c0*/  HADD2.F32 R3, -RZ, R5.reuse.H0_H0 ;  /* 0x20000005ff037230 */ /* 0x100fe40000004100 */
[----:B------:R-:W-:Y:S02]  /*61d0*/  HADD2.F32 R5, -RZ, R5.H1_H1 ;  /* 0x30000005ff057230 */ /* 0x000fe40000004100 */
[--C-:B------:R-:W-:Y:S01]  /*61e0*/  FADD.FTZ R0, R13, R36.reuse ;  /* 0x000000240d007221 */ /* 0x100fe20000010000 */
[----:B------:R-:W-:Y:S02]  /*61f0*/  HADD2.F32 R13, -RZ, R4.H1_H1 ;  /* 0x30000004ff0d7230 */ /* 0x000fe40000004100 */
[----:B------:R-:W-:Y:S01]  /*6200*/  FADD.FTZ R4, R3, R36 ;  /* 0x0000002403047221 */ /* 0x000fe20000010000 */
[----:B------:R-:W-:-:S02]  /*6210*/  HADD2.F32 R9, -RZ, R7.H0_H0 ;  /* 0x20000007ff097230 */ /* 0x000fc40000004100 */
[--C-:B------:R-:W-:Y:S01]  /*6220*/  FADD.FTZ R10, R5, R36.reuse ;  /* 0x00000024050a7221 */ /* 0x100fe20000010000 */
[----:B------:R-:W-:Y:S01]  /*6230*/  BAR.SYNC.DEFER_BLOCKING 0x0 ;  /* 0x0000000000007b1d */ /* 0x000fe20000010000 */
[----:B------:R-:W-:Y:S01]  /*6240*/  FSETP.GTU.FTZ.AND P6, PT, R0, 20, PT ;  /* 0x41a000000000780b */ /* 0x000fe20003fdc000 */
[--C-:B------:R-:W-:Y:S01]  /*6250*/  HADD2.F32 R5, -RZ, R6.reuse.H0_H0 ;  /* 0x20000006ff057230 */ /* 0x100fe20000004100 */
[----:B------:R-:W-:Y:S01]  /*6260*/  FSETP.GTU.FTZ.AND P1, PT, R4, 20, PT ;  /* 0x41a000000400780b */ /* 0x000fe20003f3c000 */
[--C-:B------:R-:W-:Y:S01]  /*6270*/  FADD.FTZ R9, R9, R36.reuse ;  /* 0x0000002409097221 */ /* 0x100fe20000010000 */
[--C-:B------:R-:W-:Y:S01]  /*6280*/  FADD.FTZ R13, R13, R36.reuse ;  /* 0x000000240d0d7221 */ /* 0x100fe20000010000 */
[----:B------:R-:W-:Y:S02]  /*6290*/  HADD2.F32 R7, -RZ, R7.H1_H1 ;  /* 0x30000007ff077230 */ /* 0x000fe40000004100 */
[----:B------:R-:W-:Y:S01]  /*62a0*/  FADD.FTZ R11, R5, R36 ;  /* 0x00000024050b7221 */ /* 0x000fe20000010000 */
[----:B------:R-:W-:Y:S01]  /*62b0*/  HADD2.F32 R5, -RZ, R6.H1_H1 ;  /* 0x30000006ff057230 */ /* 0x000fe20000004100 */
[----:B------:R-:W-:-:S02]  /*62c0*/  FSETP.GTU.FTZ.AND P5, PT, R9, 20, PT ;  /* 0x41a000000900780b */ /* 0x000fc40003fbc000 */
[----:B------:R-:W-:Y:S01]  /*62d0*/  FSETP.GTU.FTZ.AND P0, PT, R13, 20, PT ;  /* 0x41a000000d00780b */ /* 0x000fe20003f1c000 */
[--C-:B------:R-:W-:Y:S01]  /*62e0*/  FADD.FTZ R7, R7, R36.reuse ;  /* 0x0000002407077221 */ /* 0x100fe20000010000 */
[----:B------:R-:W-:Y:S01]  /*62f0*/  FADD.FTZ R5, R5, R36 ;  /* 0x0000002405057221 */ /* 0x000fe20000010000 */
[----:B------:R-:W-:Y:S01]  /*6300*/  @!P6 FMUL.FTZ R0, R0, -1.4426950216293334961 ;  /* 0xbfb8aa3b0000e820 */ /* 0x000fe20000410000 */
[----:B------:R-:W-:Y:S02]  /*6310*/  FSETP.GTU.FTZ.AND P3, PT, R11, 20, PT ;  /* 0x41a000000b00780b */ /* 0x000fe40003f7c000 */
[----:B------:R-:W-:Y:S02]  /*6320*/  FSETP.GTU.FTZ.AND P2, PT, R10, 20, PT ;  /* 0x41a000000a00780b */ /* 0x000fe40003f5c000 */
[----:B------:R-:W-:Y:S01]  /*6330*/  FSETP.GTU.FTZ.AND P4, PT, R5, 20, PT ;  /* 0x41a000000500780b */ /* 0x000fe20003f9c000 */
[----:B------:R-:W0:Y:S01]  /*6340*/  @!P6 MUFU.EX2 R0, R0 ;  /* 0x000000000000e308 */ /* 0x000e220000000800 */
[----:B------:R-:W-:Y:S01]  /*6350*/  F2FP.F16.F32.PACK_AB R6, R75, R74 ;  /* 0x0000004a4b06723e */ /* 0x000fe200000000ff */
[----:B------:R-:W-:-:S02]  /*6360*/  @!P5 FMUL.FTZ R9, R9, -1.4426950216293334961 ;  /* 0xbfb8aa3b0909d820 */ /* 0x000fc40000410000 */
[----:B------:R-:W-:Y:S01]  /*6370*/  @!P0 FMUL.FTZ R3, R13, -1.4426950216293334961 ;  /* 0xbfb8aa3b0d038820 */ /* 0x000fe20000410000 */
[----:B------:R-:W-:-:S03]  /*6380*/  SHF.R.S32.HI R13, RZ, 0x1f, R12 ;  /* 0x0000001fff0d7819 */ /* 0x000fc6000001140c */
[----:B------:R-:W1:Y:S04]  /*6390*/  @!P5 MUFU.EX2 R9, R9 ;  /* 0x000000090009d308 */ /* 0x000e680000000800 */
[----:B------:R-:W-:-:S04]  /*63a0*/  @!P4 FMUL.FTZ R5, R5, -1.4426950216293334961 ;  /* 0xbfb8aa3b0505c820 */ /* 0x000fc80000410000 */
[----:B------:R-:W3:Y:S01]  /*63b0*/  @!P0 MUFU.EX2 R3, R3 ;  /* 0x0000000300038308 */ /* 0x000ee20000000800 */
[----:B0-----:R-:W-:Y:S01]  /*63c0*/  @!P6 FADD.FTZ R2, R0, 1 ;  /* 0x3f8000000002e421 */ /* 0x001fe20000010000 */
[----:B------:R-:W-:Y:S01]  /*63d0*/  @!P1 FMUL.FTZ R0, R4, -1.4426950216293334961 ;  /* 0xbfb8aa3b04009820 */ /* 0x000fe20000410000 */
[----:B------:R-:W-:-:S05]  /*63e0*/  @!P2 FMUL.FTZ R4, R10, -1.4426950216293334961 ;  /* 0xbfb8aa3b0a04a820 */ /* 0x000fca0000410000 */
[----:B------:R0:W4:Y:S01]  /*63f0*/  @!P6 MUFU.RCP R8, R2 ;  /* 0x000000020008e308 */ /* 0x0001220000001000 */
[----:B-1----:R-:W-:-:S07]  /*6400*/  @!P5 FADD.FTZ R15, R9, 1 ;  /* 0x3f800000090fd421 */ /* 0x002fce0000010000 */
[----:B------:R-:W1:Y:S01]  /*6410*/  @!P1 MUFU.EX2 R0, R0 ;  /* 0x0000000000009308 */ /* 0x000e620000000800 */
[----:B0-----:R-:W-:Y:S01]  /*6420*/  @!P3 FMUL.FTZ R2, R11, -1.4426950216293334961 ;  /* 0xbfb8aa3b0b02b820 */ /* 0x001fe20000410000 */
[----:B---3--:R-:W-:-:S06]  /*6430*/  @!P0 FADD.FTZ R3, R3, 1 ;  /* 0x3f80000003038421 */ /* 0x008fcc0000010000 */
[----:B------:R-:W0:Y:S01]  /*6440*/  @!P3 MUFU.EX2 R2, R2 ;  /* 0x000000020002b308 */ /* 0x000e220000000800 */
[----:B----4-:R-:W-:Y:S01]  /*6450*/  @!P6 FMUL.FTZ R61, R61, R8 ;  /* 0x000000083d3de220 */ /* 0x010fe20000410000 */
[----:B------:R-:W-:-:S03]  /*6460*/  FSETP.GTU.FTZ.AND P6, PT, R7, 20, PT ;  /* 0x41a000000700780b */ /* 0x000fc60003fdc000 */
[----:B------:R-:W-:-:S03]  /*6470*/  FADD.FTZ R38, R61, R38 ;  /* 0x000000263d267221 */ /* 0x000fc60000010000 */
[----:B------:R3:W4:Y:S01]  /*6480*/  @!P4 MUFU.EX2 R8, R5 ;  /* 0x000000050008c308 */ /* 0x0007220000000800 */
[----:B-1----:R-:W-:-:S06]  /*6490*/  @!P1 FADD.FTZ R0, R0, 1 ;  /* 0x3f80000000009421 */ /* 0x002fcc0000010000 */
[----:B------:R-:W-:Y:S01]  /*64a0*/  @!P6 FMUL.FTZ R10, R7, -1.4426950216293334961 ;  /* 0xbfb8aa3b070ae820 */ /* 0x000fe20000410000 */
[----:B------:R1:W5:Y:S01]  /*64b0*/  @!P2 MUFU.EX2 R14, R4 ;  /* 0x00000004000ea308 */ /* 0x0003620000000800 */
[----:B------:R-:W-:Y:S01]  /*64c0*/  F2FP.F16.F32.PACK_AB R7, R77, R76 ;  /* 0x0000004c4d07723e */ /* 0x000fe200000000ff */
[----:B0-----:R-:W-:Y:S01]  /*64d0*/  @!P3 FADD.FTZ R2, R2, 1 ;  /* 0x3f8000000202b421 */ /* 0x001fe20000010000 */
[----:B---3--:R-:W-:-:S05]  /*64e0*/  F2FP.F16.F32.PACK_AB R5, R73, R72 ;  /* 0x000000484905723e */ /* 0x008fca00000000ff */
[----:B------:R4:W0:Y:S01]  /*64f0*/  @!P1 MUFU.RCP R25, R0 ;  /* 0x0000000000199308 */ /* 0x0008220000001000 */
[----:B-1----:R-:W-:-:S05]  /*6500*/  F2FP.F16.F32.PACK_AB R4, R71, R70 ;  /* 0x000000464704723e */ /* 0x002fca00000000ff */
[----:B------:R1:W-:Y:S02]  /*6510*/  STS.128 [R46], R4 ;  /* 0x000000042e007388 */ /* 0x0003e40000000c00 */
[----:B------:R3:W2:Y:S01]  /*6520*/  @!P6 MUFU.EX2 R24, R10 ;  /* 0x0000000a0018e308 */ /* 0x0006a20000000800 */
[----:B----4-:R-:W-:Y:S01]  /*6530*/  @!P4 FADD.FTZ R0, R8, 1 ;  /* 0x3f8000000800c421 */ /* 0x010fe20000010000 */
[----:B------:R-:W-:-:S06]  /*6540*/  NOP ;  /* 0x0000000000007918 */ /* 0x000fcc0000000000 */
[----:B------:R-:W4:Y:S01]  /*6550*/  @!P0 MUFU.RCP R26, R3 ;  /* 0x00000003001a8308 */ /* 0x000f220000001000 */
[----:B---3--:R-:W3:Y:S01]  /*6560*/  LDS.128 R8, [R46] ;  /* 0x000000002e087984 */ /* 0x008ee20000000c00 */
[----:B-----5:R-:W-:Y:S01]  /*6570*/  @!P2 FADD.FTZ R14, R14, 1 ;  /* 0x3f8000000e0ea421 */ /* 0x020fe20000010000 */
[----:B0-----:R-:W-:Y:S01]  /*6580*/  @!P1 FMUL.FTZ R68, R68, R25 ;  /* 0x0000001944449220 */ /* 0x001fe20000410000 */
[----:B------:R-:W-:Y:S01]  /*6590*/  IADD3 R16, P1, R16, -0x200, RZ ;  /* 0xfffffe0010107810 */ /* 0x000fe20007f3e0ff */
[----:B-1----:R-:W-:-:S03]  /*65a0*/  IMAD R5, R31, UR16, R28 ;  /* 0x000000101f057c24 */ /* 0x002fc6000f8e021c */
[----:B------:R0:W1:Y:S01]  /*65b0*/  @!P3 MUFU.RCP R27, R2 ;  /* 0x00000002001bb308 */ /* 0x0000620000001000 */
[----:B------:R-:W-:Y:S02]  /*65c0*/  IMAD R4, R34, UR4, RZ ;  /* 0x0000000422047c24 */ /* 0x000fe4000f8e02ff */
[----:B--2---:R-:W-:Y:S01]  /*65d0*/  @!P6 FADD.FTZ R24, R24, 1 ;  /* 0x3f8000001818e421 */ /* 0x004fe20000010000 */
[----:B------:R-:W2:Y:S01]  /*65e0*/  LDC.64 R28, c[0x0][0x3a8] ;  /* 0x0000ea00ff1c7b82 */ /* 0x000ea20000000a00 */
[----:B------:R-:W-:-:S03]  /*65f0*/  IADD3.X R17, R17, -0x1, RZ, P1, !PT ;  /* 0xffffffff11117810 */ /* 0x000fc60000ffe4ff */
[----:B------:R-:W5:Y:S01]  /*6600*/  @!P4 MUFU.RCP R0, R0 ;  /* 0x000000000000c308 */ /* 0x000f620000001000 */
[----:B0-----:R-:W-:-:S04]  /*6610*/  IMAD.WIDE.U32 R2, R30, UR16, R12 ;  /* 0x000000101e027c25 */ /* 0x001fc8000f8e000c */
[----:B----4-:R-:W-:Y:S01]  /*6620*/  @!P0 FMUL.FTZ R57, R57, R26 ;  /* 0x0000001a39398220 */ /* 0x010fe20000410000 */
[----:B------:R-:W0:Y:S01]  /*6630*/  LDC.64 R30, c[0x0][0x3f0] ;  /* 0x0000fc00ff1e7b82 */ /* 0x000e220000000a00 */
[----:B------:R-:W-:Y:S01]  /*6640*/  IADD3 R3, R3, R5, RZ ;  /* 0x0000000503037210 */ /* 0x000fe20007ffe0ff */
[C---:B------:R-:W-:Y:S01]  /*6650*/  IMAD R5, R33.reuse, UR5, R4 ;  /* 0x0000000521057c24 */ /* 0x040fe2000f8e0204 */
[----:B------:R-:W4:Y:S01]  /*6660*/  @!P5 MUFU.RCP R15, R15 ;  /* 0x0000000f000fd308 */ /* 0x000f220000001000 */
[----:B-1----:R-:W-:Y:S01]  /*6670*/  @!P3 FMUL.FTZ R66, R66, R27 ;  /* 0x0000001b4242b220 */ /* 0x002fe20000410000 */
[----:B------:R-:W-:Y:S01]  /*6680*/  IADD3 R44, P3, R44, -0x200, RZ ;  /* 0xfffffe002c2c7810 */ /* 0x000fe20007f7e0ff */
[----:B------:R-:W-:Y:S01]  /*6690*/  IMAD.WIDE.U32 R2, R33, UR4, R2 ;  /* 0x0000000421027c25 */ /* 0x000fe2000f8e0002 */
[----:B------:R-:W-:Y:S02]  /*66a0*/  ULDC.64 UR4, c[0x0][0x3b0] ;  /* 0x0000ec0000047ab9 */ /* 0x000fe40000000a00 */
[----:B------:R-:W-:-:S02]  /*66b0*/  IADD3.X R45, R45, -0x1, RZ, P3, !PT ;  /* 0xffffffff2d2d7810 */ /* 0x000fc40001ffe4ff */
[----:B------:R-:W-:Y:S01]  /*66c0*/  IADD3 R3, R3, R5, RZ ;  /* 0x0000000503037210 */ /* 0x000fe20007ffe0ff */
[----:B------:R-:W1:Y:S01]  /*66d0*/  @!P6 MUFU.RCP R24, R24 ;  /* 0x000000180018e308 */ /* 0x000e620000001000 */
[----:B------:R-:W-:Y:S01]  /*66e0*/  LEA R4, P0, R2, R50, 0x1 ;  /* 0x0000003202047211 */ /* 0x000fe200078008ff */
[----:B-----5:R-:W-:Y:S01]  /*66f0*/  @!P4 FMUL.FTZ R49, R49, R0 ;  /* 0x000000003131c220 */ /* 0x020fe20000410000 */
[----:B--2---:R-:W-:Y:S02]  /*6700*/  IMAD R0, R28, UR17, RZ ;  /* 0x000000111c007c24 */ /* 0x004fe4000f8e02ff */
[----:B------:R-:W-:Y:S01]  /*6710*/  LEA.HI.X R5, R2, R51, R3, 0x1, P0 ;  /* 0x0000003302057211 */ /* 0x000fe200000f0c03 */
[----:B------:R-:W-:Y:S01]  /*6720*/  IMAD.WIDE.U32 R12, R28, UR16, R12 ;  /* 0x000000101c0c7c25 */ /* 0x000fe2000f8e000c */
[----:B------:R-:W-:Y:S01]  /*6730*/  F2FP.F16.F32.PACK_AB R26, R49, R66 ;  /* 0x00000042311a723e */ /* 0x000fe200000000ff */
[----:B------:R-:W2:Y:S02]  /*6740*/  @!P2 MUFU.RCP R14, R14 ;  /* 0x0000000e000ea308 */ /* 0x000ea40000001000 */
[----:B----4-:R-:W-:Y:S01]  /*6750*/  @!P5 FMUL.FTZ R64, R64, R15 ;  /* 0x0000000f4040d220 */ /* 0x010fe20000410000 */
[----:B------:R-:W-:-:S04]  /*6760*/  IMAD.WIDE R2, R41, 0x10, R4 ;  /* 0x0000001029027825 */ /* 0x000fc800078e0204 */
[----:B------:R-:W-:Y:S01]  /*6770*/  IMAD R15, R29, UR16, R0 ;  /* 0x000000101d0f7c24 */ /* 0x000fe2000f8e0200 */
[----:B---3--:R3:W-:Y:S01]  /*6780*/  STG.E.128 desc[UR14][R2.64], R8 ;  /* 0x0000000802007986 */ /* 0x0087e2000c101d0e */
[----:B------:R-:W-:Y:S02]  /*6790*/  IMAD R0, R34, UR4, RZ ;  /* 0x0000000422007c24 */ /* 0x000fe4000f8e02ff */
[----:B-1----:R-:W-:Y:S01]  /*67a0*/  @!P6 FMUL.FTZ R47, R47, R24 ;  /* 0x000000182f2fe220 */ /* 0x002fe20000410000 */
[----:B------:R-:W-:Y:S01]  /*67b0*/  F2FP.F16.F32.PACK_AB R24, R57, R61 ;  /* 0x0000003d3918723e */ /* 0x000fe200000000ff */
[----:B------:R-:W-:Y:S01]  /*67c0*/  FADD.FTZ R57, R38, R57 ;  /* 0x0000003926397221 */ /* 0x000fe20000010000 */
[----:B------:R-:W-:Y:S02]  /*67d0*/  IADD3 R13, R13, R15, RZ ;  /* 0x0000000f0d0d7210 */ /* 0x000fe40007ffe0ff */
[----:B------:R-:W-:Y:S01]  /*67e0*/  F2FP.F16.F32.PACK_AB R27, R47, R64 ;  /* 0x000000402f1b723e */ /* 0x000fe200000000ff */
[----:B--2---:R-:W-:Y:S01]  /*67f0*/  @!P2 FMUL.FTZ R53, R53, R14 ;  /* 0x0000000e3535a220 */ /* 0x004fe20000410000 */
[----:B------:R-:W-:Y:S01]  /*6800*/  BAR.SYNC.DEFER_BLOCKING 0x0 ;  /* 0x0000000000007b1d */ /* 0x000fe20000010000 */
[----:B------:R-:W-:-:S03]  /*6810*/  IADD3 R42, P2, R42, -0x200, RZ ;  /* 0xfffffe002a2a7810 */ /* 0x000fc60007f5e0ff */
[----:B------:R-:W-:Y:S01]  /*6820*/  F2FP.F16.F32.PACK_AB R25, R53, R68 ;  /* 0x000000443519723e */ /* 0x000fe200000000ff */
[----:B------:R-:W-:Y:S01]  /*6830*/  FADD.FTZ R68, R57, R68 ;  /* 0x0000004439447221 */ /* 0x000fe20000010000 */
[----:B------:R-:W-:Y:S01]  /*6840*/  IADD3.X R43, R43, -0x1, RZ, P2, !PT ;  /* 0xffffffff2b2b7810 */ /* 0x000fe200017fe4ff */
[C---:B---3--:R-:W-:Y:S02]  /*6850*/  IMAD R9, R33.reuse, UR5, R0 ;  /* 0x0000000521097c24 */ /* 0x048fe4000f8e0200 */
[----:B------:R-:W-:-:S04]  /*6860*/  IMAD.WIDE.U32 R2, R33, UR4, R12 ;  /* 0x0000000421027c25 */ /* 0x000fc8000f8e000c */
[----:B------:R-:W-:Y:S01]  /*6870*/  FADD.FTZ R53, R68, R53 ;  /* 0x0000003544357221 */ /* 0x000fe20000010000 */
[----:B------:R-:W-:-:S03]  /*6880*/  IADD3 R0, R3, R9, RZ ;  /* 0x0000000903007210 */ /* 0x000fc60007ffe0ff */
[----:B------:R-:W-:Y:S01]  /*6890*/  FADD.FTZ R66, R53, R66 ;  /* 0x0000004235427221 */ /* 0x000fe20000010000 */
[----:B0-----:R-:W-:-:S03]  /*68a0*/  LEA R8, P0, R2, R30, 0x1 ;  /* 0x0000001e02087211 */ /* 0x001fc600078008ff */
        /* <DEDUP_REMOVED lines=12> */
.L_x_16612:
[----:B------:R-:W-:Y:S02]  /*6970*/  ULDC.64 UR4, c[0x0][0x3d8] ;  /* 0x0000f60000047ab9 */ /* 0x000fe40000000a00 */
[----:B------:R-:W-:-:S04]  /*6980*/  ISETP.NE.U32.AND P0, PT, RZ, UR4, PT ;  /* 0x00000004ff007c0c */ /* 0x000fc8000bf05070 */
[----:B------:R-:W-:-:S13]  /*6990*/  ISETP.NE.AND.EX P0, PT, RZ, UR5, PT, P0 ;  /* 0x00000005ff007c0c */ /* 0x000fda000bf05300 */
[----:B------:R-:W-:Y:S05]  /*69a0*/  @!P0 BRA `(.L_x_16647) ;  /* 0x00000000005c8947 */ /* 0x000fea0003800000 */
[----:B------:R-:W1:Y:S01]  /*69b0*/  SHFL.DOWN P0, R0, R37, 0x1, 0x1f ;  /* 0x08201f0025007f89 */ /* 0x000e620000000000 */
[----:B------:R-:W-:Y:S01]  /*69c0*/  BSSY B0, `(.L_x_16647) ;  /* 0x0000015000007945 */ /* 0x000fe20003800000 */
        /* <DEDUP_REMOVED lines=20> */
.L_x_16648:
[----:B------:R-:W-:Y:S05]  /*6b10*/  BSYNC B0 ;  /* 0x0000000000007941 */ /* 0x000fea0003800000 */
.L_x_16647:
        /* <DEDUP_REMOVED lines=29> */
.L_x_16650:
[----:B-1----:R-:W2:Y:S02]  /*6cf0*/  S2R R21, SR_TID.X ;  /* 0x0000000000157919 */ /* 0x002ea40000002100 */
.L_x_16651:
[----:B------:R-:W-:Y:S05]  /*6d00*/  BSYNC B0 ;  /* 0x0000000000007941 */ /* 0x000fea0003800000 */
.L_x_16649:
        /* <DEDUP_REMOVED lines=23> */
[----:B------:R-:W-:Y:S01]  /*6e80*/  IMAD R0, R34, UR8, RZ ;  /* 0x0000000822007c24 */ /* 0x000fe2000f8e02ff */
[----:B------:R-:W-:Y:S01]  /*6e90*/  ULDC.64 UR16, c[0x0][0x360] ;  /* 0x0000d80000107ab9 */ /* 0x000fe20000000a00 */
[C---:B-1----:R-:W-:Y:S01]  /*6ea0*/  IMAD.WIDE.U32 R6, R33.reuse, UR6, RZ ;  /* 0x0000000621067c25 */ /* 0x042fe2000f8e00ff */
[----:B------:R-:W-:Y:S01]  /*6eb0*/  ULDC UR6, c[0x0][0x0] ;  /* 0x0000000000067ab9 */ /* 0x000fe20000000800 */
[----:B------:R-:W-:Y:S01]  /*6ec0*/  ULDC.64 UR18, c[0x0][0x3c8] ;  /* 0x0000f20000127ab9 */ /* 0x000fe20000000a00 */
[----:B--2---:R-:W-:Y:S01]  /*6ed0*/  ULEA UR4, UR5, UR4, 0x18 ;  /* 0x0000000405047291 */ /* 0x004fe2000f8ec03f */
[C---:B------:R-:W-:Y:S01]  /*6ee0*/  IMAD R31, R33.reuse, UR9, R0 ;  /* 0x00000009211f7c24 */ /* 0x040fe2000f8e0200 */
        /* <DEDUP_REMOVED lines=13> */
.L_x_16653:
        /* <DEDUP_REMOVED lines=64> */
.L_x_16652:
[----:B------:R-:W-:Y:S05]  /*73c0*/  EXIT ;  /* 0x000000000000794d */ /* 0x000fea0003800000 */
.L_x_16654:
        /* <DEDUP_REMOVED lines=11> */
.L_x_19015:


//--------------------- .text._Z25selective_scan_bwd_kernelI32Selective_Scan_bwd_kernel_traitsILi32ELi8ELb1ELb0ELb1ELb0ELb0EN3c104HalfENS1_7complexIfEEEEv12SSMParamsBwd --------------------------
	.section	.text._Z25selective_scan_bwd_kernelI32Selective_Scan_bwd_kernel_traitsILi32ELi8ELb1ELb0ELb1ELb0ELb0EN3c104HalfENS1_7complexIfEEEEv12SSMParamsBwd,"ax",@progbits
	.align	128
        .global         _Z25selective_scan_bwd_kernelI32Selective_Scan_bwd_kernel_traitsILi32ELi8ELb1ELb0ELb1ELb0ELb0EN3c104HalfENS1_7complexIfEEEEv12SSMParamsBwd
        .type           _Z25selective_scan_bwd_kernelI32Selective_Scan_bwd_kernel_traitsILi32ELi8ELb1ELb0ELb1ELb0ELb0EN3c104HalfENS1_7complexIfEEEEv12SSMParamsBwd,@function
        .size           _Z25selective_scan_bwd_kernelI32Selective_Scan_bwd_kernel_traitsILi32ELi8ELb1ELb0ELb1ELb0ELb0EN3c104HalfENS1_7complexIfEEEEv12SSMParamsBwd,(.L_x_19016 - _Z25selective_scan_bwd_kernelI32Selective_Scan_bwd_kernel_traitsILi32ELi8ELb1ELb0ELb1ELb0ELb0EN3c104HalfENS1_7complexIfEEEEv12SSMParamsBwd)
        .other          _Z25selective_scan_bwd_kernelI32Selective_Scan_bwd_kernel_traitsILi32ELi8ELb1ELb0ELb1ELb0ELb0EN3c104HalfENS1_7complexIfEEEEv12SSMParamsBwd,@"STO_CUDA_ENTRY STV_DEFAULT"
_Z25selective_scan_bwd_kernelI32Selective_Scan_bwd_kernel_traitsILi32ELi8ELb1ELb0ELb1ELb0ELb0EN3c104HalfENS1_7complexIfEEEEv12SSMParamsBwd:
.text._Z25selective_scan_bwd_kernelI32Selective_Scan_bwd_kernel_traitsILi32ELi8ELb1ELb0ELb1ELb0ELb0EN3c104HalfENS1_7complexIfEEEEv12SSMParamsBwd:
        /* <DEDUP_REMOVED lines=75> */
[-C--:B0-----:R-:W-:Y:S01]  /*04b0*/  IMAD R0, R98, R4.reuse, RZ ;  /* 0x0000000462007224 */ /* 0x081fe200078e02ff */
        /* <DEDUP_REMOVED lines=12> */
[----:B------:R-:W0:Y:S01]  /*0580*/  @P0 LDC R10, c[0x0][0x214] ;  /* 0x00008500ff0a0b82 */ /* 0x000e220000000800 */
[----:B----4-:R-:W-:Y:S01]  /*0590*/  IMAD R0, R98, R12, RZ ;  /* 0x0000000c62007224 */ /* 0x010fe200078e02ff */
[----:B------:R-:W-:Y:S01]  /*05a0*/  UIADD3 UR7, UR7, UR4, URZ ;  /* 0x0000000407077290 */ /* 0x000fe2000fffe03f */
[----:B------:R-:W-:Y:S01]  /*05b0*/  IMAD R2, R89, R14, RZ ;  /* 0x0000000e59027224 */ /* 0x000fe200078e02ff */
[----:B------:R-:W-:Y:S01]  /*05c0*/  UIMAD.WIDE.U32 UR4, UR15, UR10, URZ ;  /* 0x0000000a0f0472a5 */ /* 0x000fe2000f8e003f */
[----:B------:R-:W-:Y:S01]  /*05d0*/  ISETP.NE.AND.EX P2, PT, R17, RZ, PT, P2 ;  /* 0x000000ff1100720c */ /* 0x000fe20003f45320 */
[----:B------:R-:W-:Y:S01]  /*05e0*/  UIMAD UR8, UR15, UR11, UR8 ;  /* 0x0000000b0f0872a4 */ /* 0x000fe2000f8e0208 */
[----:B------:R-:W-:Y:S01]  /*05f0*/  IMAD R0, R95, R13, R0 ;  /* 0x0000000d5f007224 */ /* 0x000fe200078e0200 */
[----:B------:R-:W1:Y:S01]  /*0600*/  @P0 LDC.64 R34, c[0x0][0x310] ;  /* 0x0000c400ff220b82 */ /* 0x000e620000000a00 */
        /* <DEDUP_REMOVED lines=13> */
[----:B0-----:R-:W-:Y:S01]  /*06e0*/  @P0 IMAD R0, R10, UR15, R95 ;  /* 0x0000000f0a000c24 */ /* 0x001fe2000f8e025f */
[----:B------:R-:W-:Y:S02]  /*06f0*/  LEA R9, R21, 0xfffffe00, 0x9 ;  /* 0xfffffe0015097811 */ /* 0x000fe400078e48ff */
[----:B------:R-:W-:Y:S02]  /*0700*/  CS2R R30, SRZ ;  /* 0x00000000001e7805 */ /* 0x000fe4000001ff00 */
[----:B--2---:R-:W-:Y:S01]  /*0710*/  LEA R86, P4, R87, R22, 0x1 ;  /* 0x0000001657567211 */ /* 0x004fe200078808ff */
        /* <DEDUP_REMOVED lines=12> */
[----:B-1----:R-:W-:Y:S01]  /*07e0*/  @P0 IMAD.WIDE R34, R3, 0x10, R34 ;  /* 0x0000001003220825 */ /* 0x002fe200078e0222 */
[----:B------:R-:W-:Y:S02]  /*07f0*/  LEA.HI.X R85, R85, R25, R6, 0x1, P1 ;  /* 0x0000001955557211 */ /* 0x000fe400008f0c06 */
[----:B------:R-:W-:Y:S02]  /*0800*/  @!P0 CS2R R34, SRZ ;  /* 0x0000000000228805 */ /* 0x000fe4000001ff00 */
[----:B------:R-:W-:Y:S02]  /*0810*/  LEA.HI.X R83, R7, R83, R2, 0x1, P3 ;  /* 0x0000005307537211 */ /* 0x000fe400018f0c02 */
[----:B------:R-:W-:Y:S01]  /*0820*/  LEA.HI.X R78, R78, R81, R9, 0x1, P4 ;  /* 0x000000514e4e7211 */ /* 0x000fe200020f0c09 */
[----:B------:R-:W-:Y:S06]  /*0830*/  @!P2 BRA `(.L_x_16655) ;  /* 0x00000054009ca947 */ /* 0x000fec0003800000 */
[----:B------:R-:W0:Y:S01]  /*0840*/  S2UR UR5, SR_CgaCtaId ;  /* 0x00000000000579c3 */ /* 0x000e220000008800 */
[----:B------:R-:W1:Y:S01]  /*0850*/  S2R R90, SR_LANEID ;  /* 0x00000000005a7919 */ /* 0x000e620000000000 */
[----:B------:R-:W-:Y:S01]  /*0860*/  UMOV UR4, 0x400 ;  /* 0x0000040000047882 */ /* 0x000fe20000000000 */
[----:B------:R-:W-:Y:S01]  /*0870*/  ULDC UR6, c[0x0][0x224] ;  /* 0x0000890000067ab9 */ /* 0x000fe20000000800 */
[----:B------:R-:W-:Y:S01]  /*0880*/  MOV R92, RZ ;  /* 0x000000ff005c7202 */ /* 0x000fe20000000f00 */
[----:B------:R-:W2:Y:S01]  /*0890*/  S2R R88, SR_TID.X ;  /* 0x0000000000587919 */ /* 0x000ea20000002100 */
[----:B------:R-:W-:Y:S02]  /*08a0*/  MOV R94, RZ ;  /* 0x000000ff005e7202 */ /* 0x000fe40000000f00 */
[----:B------:R-:W-:Y:S01]  /*08b0*/  MOV R79, UR6 ;  /* 0x00000006004f7c02 */ /* 0x000fe20008000f00 */
[----:B0-----:R-:W-:-:S06]  /*08c0*/  ULEA UR4, UR5, UR4, 0x18 ;  /* 0x0000000405047291 */ /* 0x001fcc000f8ec03f */
[----:B------:R-:W-:Y:S01]  /*08d0*/  MOV R81, UR4 ;  /* 0x0000000400517c02 */ /* 0x000fe20008000f00 */
[----:B------:R-:W-:-:S03]  /*08e0*/  UMOV UR4, URZ ;  /* 0x0000003f00047c82 */ /* 0x000fc60008000000 */
[----:B-1----:R-:W-:-:S07]  /*08f0*/  LEA R77, R90, R81, 0x4 ;  /* 0x000000515a4d7211 */ /* 0x002fce00078e20ff */
.L_x_16705:
[----:B------:R-:W-:Y:S01]  /*0900*/  BAR.SYNC.DEFER_BLOCKING 0x0 ;  /* 0x0000000000007b1d */ /* 0x000fe20000010000 */
[----:B0-2---:R-:W-:-:S04]  /*0910*/  IMAD.WIDE R2, R88, 0x10, R86 ;  /* 0x0000001058027825 */ /* 0x005fc800078e0256 */
[----:B------:R-:W-:Y:S01]  /*0920*/  IMAD.WIDE R4, R88, 0x10, R84 ;  /* 0x0000001058047825 */ /* 0x000fe200078e0254 */
[----:B------:R-:W-:Y:S01]  /*0930*/  ULDC UR5, c[0x0][0x21c] ;  /* 0x0000870000057ab9 */ /* 0x000fe20000000800 */
[----:B------:R-:W2:Y:S04]  /*0940*/  LDG.E.128 R8, desc[UR12][R2.64] ;  /* 0x0000000c02087981 */ /* 0x000ea8000c1e1d00 */
[----:B--2---:R0:W-:Y:S01]  /*0950*/  STS.128 [R77], R8 ;  /* 0x000000084d007388 */ /* 0x0041e20000000c00 */
[----:B------:R-:W-:-:S03]  /*0960*/  NOP ;  /* 0x0000000000007918 */ /* 0x000fc60000000000 */
[----:B------:R-:W1:Y:S01]  /*0970*/  LDS.128 R12, [R77] ;  /* 0x000000004d0c7984 */ /* 0x000e620000000c00 */
[----:B------:R-:W-:Y:S06]  /*0980*/  BAR.SYNC.DEFER_BLOCKING 0x0 ;  /* 0x0000000000007b1d */ /* 0x000fec0000010000 */
[----:B------:R-:W2:Y:S01]  /*0990*/  LDG.E.128 R16, desc[UR12][R4.64] ;  /* 0x0000000c04107981 */ /* 0x000ea2000c1e1d00 */
[----:B------:R-:W-:-:S03]  /*09a0*/  IMAD.WIDE R6, R88, 0x10, R82 ;  /* 0x0000001058067825 */ /* 0x000fc600078e0252 */
[----:B--2---:R-:W-:Y:S01]  /*09b0*/  STS.128 [R77], R16 ;  /* 0x000000104d007388 */ /* 0x004fe20000000c00 */
[----:B------:R-:W-:-:S03]  /*09c0*/  NOP ;  /* 0x0000000000007918 */ /* 0x000fc60000000000 */
[----:B------:R-:W2:Y:S01]  /*09d0*/  LDS.128 R20, [R77] ;  /* 0x000000004d147984 */ /* 0x000ea20000000c00 */
[----:B------:R-:W-:Y:S06]  /*09e0*/  BAR.SYNC.DEFER_BLOCKING 0x0 ;  /* 0x0000000000007b1d */ /* 0x000fec0000010000 */
[----:B0-----:R-:W3:Y:S01]  /*09f0*/  LDG.E.128 R8, desc[UR12][R6.64] ;  /* 0x0000000c06087981 */ /* 0x001ee2000c1e1d00 */
[--C-:B-1----:R-:W-:Y:S01]  /*0a00*/  HADD2.F32 R0, -RZ, R12.reuse.H0_H0 ;  /* 0x2000000cff007230 */ /* 0x102fe20000004100 */
[----:B------:R-:W-:Y:S01]  /*0a10*/  ISETP.LT.AND P0, PT, RZ, UR5, PT ;  /* 0x00000005ff007c0c */ /* 0x000fe2000bf01270 */
[----:B------:R-:W-:-:S02]  /*0a20*/  HADD2.F32 R2, -RZ, R12.H1_H1 ;  /* 0x3000000cff027230 */ /* 0x000fc40000004100 */
[----:B------:R-:W-:Y:S02]  /*0a30*/  HADD2.F32 R3, -RZ, R13.H0_H0 ;  /* 0x2000000dff037230 */ /* 0x000fe40000004100 */
[--C-:B--2---:R-:W-:Y:S02]  /*0a40*/  HADD2.F32 R76, -RZ, R20.reuse.H0_H0 ;  /* 0x20000014ff4c7230 */ /* 0x104fe40000004100 */
[----:B------:R-:W-:Y:S02]  /*0a50*/  HADD2.F32 R74, -RZ, R20.H1_H1 ;  /* 0x30000014ff4a7230 */ /* 0x000fe40000004100 */
[--C-:B------:R-:W-:Y:S02]  /*0a60*/  HADD2.F32 R72, -RZ, R21.reuse.H0_H0 ;  /* 0x20000015ff487230 */ /* 0x100fe40000004100 */
[--C-:B-----5:R-:W-:Y:S01]  /*0a70*/  FADD.FTZ R76, R76, R93.reuse ;  /* 0x0000005d4c4c7221 */ /* 0x120fe20000010000 */
[----:B------:R-:W-:Y:S02]  /*0a80*/  HADD2.F32 R70, -RZ, R21.H1_H1 ;  /* 0x30000015ff467230 */ /* 0x000fe40000004100 */
[----:B------:R-:W-:Y:S01]  /*0a90*/  FADD.FTZ R74, R74, R93 ;  /* 0x0000005d4a4a7221 */ /* 0x000fe20000010000 */
[----:B------:R-:W-:-:S02]  /*0aa0*/  HADD2.F32 R68, -RZ, R22.H0_H0 ;  /* 0x20000016ff447230 */ /* 0x000fc40000004100 */
[--C-:B------:R-:W-:Y:S01]  /*0ab0*/  FADD.FTZ R72, R72, R93.reuse ;  /* 0x0000005d48487221 */ /* 0x100fe20000010000 */
[----:B------:R-:W-:Y:S02]  /*0ac0*/  HADD2.F32 R66, -RZ, R22.H1_H1 ;  /* 0x30000016ff427230 */ /* 0x000fe40000004100 */
[--C-:B------:R-:W-:Y:S01]  /*0ad0*/  FADD.FTZ R70, R70, R93.reuse ;  /* 0x0000005d46467221 */ /* 0x100fe20000010000 */
[--C-:B------:R-:W-:Y:S02]  /*0ae0*/  HADD2.F32 R64, -RZ, R23.reuse.H0_H0 ;  /* 0x20000017ff407230 */ /* 0x100fe40000004100 */
[--C-:B------:R-:W-:Y:S01]  /*0af0*/  FADD.FTZ R68, R68, R93.reuse ;  /* 0x0000005d44447221 */ /* 0x100fe20000010000 */
[----:B------:R-:W-:Y:S02]  /*0b00*/  HADD2.F32 R62, -RZ, R23.H1_H1 ;  /* 0x30000017ff3e7230 */ /* 0x000fe40000004100 */
[--C-:B------:R-:W-:Y:S01]  /*0b10*/  FADD.FTZ R66, R66, R93.reuse ;  /* 0x0000005d42427221 */ /* 0x100fe20000010000 */
[----:B------:R-:W-:-:S02]  /*0b20*/  FADD.FTZ R64, R64, R93 ;  /* 0x0000005d40407221 */ /* 0x000fc40000010000 */
[----:B------:R-:W-:Y:S01]  /*0b30*/  FADD.FTZ R62, R62, R93 ;  /* 0x0000005d3e3e7221 */ /* 0x000fe20000010000 */
[----:B---3--:R-:W-:Y:S01]  /*0b40*/  STS.128 [R77], R8 ;  /* 0x000000084d007388 */ /* 0x008fe20000000c00 */
[----:B------:R-:W-:-:S03]  /*0b50*/  NOP ;  /* 0x0000000000007918 */ /* 0x000fc60000000000 */
[----:B------:R-:W0:Y:S02]  /*0b60*/  LDS.128 R24, [R77] ;  /* 0x000000004d187984 */ /* 0x000e240000000c00 */
[--C-:B0-----:R-:W-:Y:S02]  /*0b70*/  HADD2.F32 R75, -RZ, R24.reuse.H0_H0 ;  /* 0x20000018ff4b7230 */ /* 0x101fe40000004100 */
[----:B------:R-:W-:Y:S02]  /*0b80*/  HADD2.F32 R73, -RZ, R24.H1_H1 ;  /* 0x30000018ff497230 */ /* 0x000fe40000004100 */
[--C-:B------:R-:W-:Y:S02]  /*0b90*/  HADD2.F32 R71, -RZ, R25.reuse.H0_H0 ;  /* 0x20000019ff477230 */ /* 0x100fe40000004100 */
[C---:B------:R-:W-:Y:S01]  /*0ba0*/  FFMA.FTZ R0, R75.reuse, R0, R94 ;  /* 0x000000004b007223 */ /* 0x040fe2000001005e */
[----:B------:R-:W-:Y:S02]  /*0bb0*/  HADD2.F32 R69, -RZ, R25.H1_H1 ;  /* 0x30000019ff457230 */ /* 0x000fe40000004100 */
[----:B------:R-:W-:Y:S01]  /*0bc0*/  FMUL.FTZ R60, R75, R96 ;  /* 0x000000604b3c7220 */ /* 0x000fe20000410000 */
[----:B------:R-:W-:-:S02]  /*0bd0*/  HADD2.F32 R67, -RZ, R26.H0_H0 ;  /* 0x2000001aff437230 */ /* 0x000fc40000004100 */
[C---:B------:R-:W-:Y:S01]  /*0be0*/  FFMA.FTZ R0, R73.reuse, R2, R0 ;  /* 0x0000000249007223 */ /* 0x040fe20000010000 */
[----:B------:R-:W-:Y:S02]  /*0bf0*/  HADD2.F32 R2, -RZ, R13.H1_H1 ;  /* 0x3000000dff027230 */ /* 0x000fe40000004100 */
[-C--:B------:R-:W-:Y:S01]  /*0c00*/  FMUL.FTZ R59, R73, R96.reuse ;  /* 0x00000060493b7220 */ /* 0x080fe20000410000 */
[----:B------:R-:W-:Y:S02]  /*0c10*/  HADD2.F32 R65, -RZ, R26.H1_H1 ;  /* 0x3000001aff417230 */ /* 0x000fe40000004100 */
[C---:B------:R-:W-:Y:S01]  /*0c20*/  FFMA.FTZ R0, R71.reuse, R3, R0 ;  /* 0x0000000347007223 */ /* 0x040fe20000010000 */
[----:B------:R-:W-:Y:S02]  /*0c30*/  HADD2.F32 R3, -RZ, R14.H0_H0 ;  /* 0x2000000eff037230 */ /* 0x000fe40000004100 */
[----:B------:R-:W-:Y:S01]  /*0c40*/  FMUL.FTZ R58, R71, R96 ;  /* 0x00000060473a7220 */ /* 0x000fe20000410000 */
[----:B------:R-:W-:-:S02]  /*0c50*/  HADD2.F32 R63, -RZ, R27.H0_H0 ;  /* 0x2000001bff3f7230 */ /* 0x000fc40000004100 */
[C---:B------:R-:W-:Y:S01]  /*0c60*/  FFMA.FTZ R0, R69.reuse, R2, R0 ;  /* 0x0000000245007223 */ /* 0x040fe20000010000 */
[----:B------:R-:W-:Y:S02]  /*0c70*/  HADD2.F32 R2, -RZ, R14.H1_H1 ;  /* 0x3000000eff027230 */ /* 0x000fe40000004100 */
        /* <DEDUP_REMOVED lines=13> */
[----:B------:R-:W-:Y:S05]  /*0d50*/  @P0 BRA `(.L_x_16656) ;  /* 0x0000000000180947 */ /* 0x000fea0003800000 */
[----:B------:R-:W-:Y:S01]  /*0d60*/  HFMA2.MMA R45, -RZ, RZ, 0, 0 ;  /* 0x00000000ff2d7435 */ /* 0x000fe200000001ff */
[----:B------:R-:W-:Y:S02]  /*0d70*/  MOV R52, RZ ;  /* 0x000000ff00347202 */ /* 0x000fe40000000f00 */
[----:B------:R-:W-:Y:S02]  /*0d80*/  CS2R R50, SRZ ;  /* 0x0000000000327805 */ /* 0x000fe4000001ff00 */
[----:B------:R-:W-:Y:S02]  /*0d90*/  CS2R R48, SRZ ;  /* 0x0000000000307805 */ /* 0x000fe4000001ff00 */
[----:B------:R-:W-:Y:S01]  /*0da0*/  CS2R R46, SRZ ;  /* 0x00000000002e7805 */ /* 0x000fe2000001ff00 */
[----:B------:R-:W-:Y:S06]  /*0db0*/  BRA `(.L_x_16657) ;  /* 0x0000004c00287947 */ /* 0x000fec0003800000 */
.L_x_16656:
[----:B------:R-:W0:Y:S01]  /*0dc0*/  LDC R44, c[0x0][0x224] ;  /* 0x00008900ff2c7b82 */ /* 0x000e220000000800 */
[----:B------:R-:W-:Y:S01]  /*0dd0*/  HFMA2.MMA R42, -RZ, RZ, 0, 0 ;  /* 0x00000000ff2a7435 */ /* 0x000fe200000001ff */
[----:B------:R-:W-:Y:S01]  /*0de0*/  MOV R52, RZ ;  /* 0x000000ff00347202 */ /* 0x000fe20000000f00 */
[----:B------:R-:W-:Y:S01]  /*0df0*/  HFMA2.MMA R45, -RZ, RZ, 0, 0 ;  /* 0x00000000ff2d7435 */ /* 0x000fe200000001ff */
[----:B------:R-:W-:Y:S02]  /*0e00*/  CS2R R50, SRZ ;  /* 0x0000000000327805 */ /* 0x000fe4000001ff00 */
[----:B------:R-:W-:Y:S02]  /*0e10*/  CS2R R48, SRZ ;  /* 0x0000000000307805 */ /* 0x000fe4000001ff00 */
[----:B------:R-:W-:Y:S01]  /*0e20*/  CS2R R46, SRZ ;  /* 0x00000000002e7805 */ /* 0x000fe2000001ff00 */
[----:B------:R-:W-:Y:S01]  /*0e30*/  UMOV UR5, URZ ;  /* 0x0000003f00057c82 */ /* 0x000fe20008000000 */
[----:B------:R-:W1:Y:S01]  /*0e40*/  LDC R43, c[0x0][0x218] ;  /* 0x00008600ff2b7b82 */ /* 0x000e620000000800 */
[----:B------:R-:W-:Y:S01]  /*0e50*/  UMOV UR6, URZ ;  /* 0x0000003f00067c82 */ /* 0x000fe20008000000 */
[----:B------:R-:W-:Y:S01]  /*0e60*/  ULDC UR11, c[0x0][0x21c] ;  /* 0x00008700000b7ab9 */ /* 0x000fe20000000800 */
[----:B------:R-:W-:Y:S01]  /*0e70*/  ULDC.64 UR26, c[0x0][0x368] ;  /* 0x0000da00001a7ab9 */ /* 0x000fe20000000a00 */
[----:B------:R-:W-:Y:S01]  /*0e80*/  ULDC.64 UR24, c[0x0][0x270] ;  /* 0x00009c0000187ab9 */ /* 0x000fe20000000a00 */
[----:B------:R-:W-:Y:S01]  /*0e90*/  ULDC.64 UR22, c[0x0][0x250] ;  /* 0x0000940000167ab9 */ /* 0x000fe20000000a00 */
[----:B------:R-:W-:Y:S01]  /*0ea0*/  ULDC.64 UR20, c[0x0][0x248] ;  /* 0x0000920000147ab9 */ /* 0x000fe20000000a00 */
[----:B------:R-:W-:Y:S01]  /*0eb0*/  ULDC.64 UR18, c[0x0][0x238] ;  /* 0x00008e0000127ab9 */ /* 0x000fe20000000a00 */
[----:B------:R-:W2:Y:S01]  /*0ec0*/  LDC.64 R28, c[0x0][0x368] ;  /* 0x0000da00ff1c7b82 */ /* 0x000ea20000000a00 */
[----:B------:R-:W-:-:S07]  /*0ed0*/  ULDC.64 UR16, c[0x0][0x230] ;  /* 0x00008c0000107ab9 */ /* 0x000fce0000000a00 */
[----:B------:R-:W3:Y:S08]  /*0ee0*/  LDC.64 R26, c[0x0][0x370] ;  /* 0x0000dc00ff1a7b82 */ /* 0x000ef00000000a00 */
[----:B------:R-:W4:Y:S08]  /*0ef0*/  LDC.64 R24, c[0x0][0x3d0] ;  /* 0x0000f400ff187b82 */ /* 0x000f300000000a00 */
[----:B------:R-:W0:Y:S08]  /*0f00*/  LDC.64 R22, c[0x0][0x2d8] ;  /* 0x0000b600ff167b82 */ /* 0x000e300000000a00 */
[----:B------:R-:W0:Y:S08]  /*0f10*/  LDC.64 R20, c[0x0][0x2d0] ;  /* 0x0000b400ff147b82 */ /* 0x000e300000000a00 */
[----:B-1----:R-:W0:Y:S02]  /*0f20*/  LDC.64 R18, c[0x0][0x380] ;  /* 0x0000e000ff127b82 */ /* 0x002e240000000a00 */
.L_x_16704:
[----:B-1----:R-:W-:Y:S01]  /*0f30*/  IMAD R0, R98, UR16, RZ ;  /* 0x0000001062007c24 */ /* 0x002fe2000f8e02ff */
[----:B------:R-:W-:Y:S01]  /*0f40*/  SHF.R.S32.HI R99, RZ, 0x1f, R42 ;  /* 0x0000001fff637819 */ /* 0x000fe2000001142a */
[----:B------:R-:W-:-:S04]  /*0f50*/  IMAD.WIDE.U32 R2, R95, UR16, RZ ;  /* 0x000000105f027c25 */ /* 0x000fc8000f8e00ff */
[----:B0-----:R-:W-:Y:S02]  /*0f60*/  IMAD R5, R95, UR17, R0 ;  /* 0x000000115f057c24 */ /* 0x001fe4000f8e0200 */
[----:B------:R-:W-:-:S03]  /*0f70*/  IMAD R7, R99, UR18, RZ ;  /* 0x0000001263077c24 */ /* 0x000fc6000f8e02ff */
[----:B------:R-:W-:Y:S01]  /*0f80*/  IADD3 R3, R3, R5, RZ ;  /* 0x0000000503037210 */ /* 0x000fe20007ffe0ff */
[C---:B------:R-:W-:Y:S02]  /*0f90*/  IMAD R7, R42.reuse, UR19, R7 ;  /* 0x000000132a077c24 */ /* 0x040fe4000f8e0207 */
[----:B------:R-:W-:-:S05]  /*0fa0*/  IMAD.WIDE.U32 R2, R42, UR18, R2 ;  /* 0x000000122a027c25 */ /* 0x000fca000f8e0002 */
[----:B------:R-:W-:Y:S02]  /*0fb0*/  IADD3 R0, R3, R7, RZ ;  /* 0x0000000703007210 */ /* 0x000fe40007ffe0ff */
[----:B0-----:R-:W-:-:S04]  /*0fc0*/  LEA R16, P0, R2, R20, 0x3 ;  /* 0x0000001402107211 */ /* 0x001fc800078018ff */
[----:B------:R-:W-:Y:S01]  /*0fd0*/  LEA.HI.X R17, R2, R21, R0, 0x3, P0 ;  /* 0x0000001502117211 */ /* 0x000fe200000f1c00 */
[----:B------:R-:W-:-:S05]  /*0fe0*/  IMAD R5, R99, UR24, RZ ;  /* 0x0000001863057c24 */ /* 0x000fca000f8e02ff */
[----:B--2---:R-:W2:Y:S01]  /*0ff0*/  LDG.E.64 R16, desc[UR12][R16.64] ;  /* 0x0000000c10107981 */ /* 0x004ea2000c1e1b00 */
[----:B------:R-:W-:-:S04]  /*1000*/  IMAD.WIDE.U32 R2, R42, UR24, RZ ;  /* 0x000000182a027c25 */ /* 0x000fc8000f8e00ff */
[----:B------:R-:W-:Y:S01]  /*1010*/  IMAD R5, R42, UR25, R5 ;  /* 0x000000192a057c24 */ /* 0x000fe2000f8e0205 */
[----:B------:R-:W-:-:S04]  /*1020*/  LEA R4, P0, R2, R80, 0x1 ;  /* 0x0000005002047211 */ /* 0x000fc800078008ff */
[----:B------:R-:W-:Y:S02]  /*1030*/  IADD3 R5, R3, R5, RZ ;  /* 0x0000000503057210 */ /* 0x000fe40007ffe0ff */
[----:B------:R-:W-:Y:S02]  /*1040*/  LOP3.LUT R3, R88, 0xffffffe0, RZ, 0xc0, !PT ;  /* 0xffffffe058037812 */ /* 0x000fe400078ec0ff */
[----:B------:R-:W-:Y:S02]  /*1050*/  LEA.HI.X R5, R2, R78, R5, 0x1, P0 ;  /* 0x0000004e02057211 */ /* 0x000fe400000f0c05 */
[----:B------:R-:W-:-:S05]  /*1060*/  IADD3 R3, R3, R88, RZ ;  /* 0x0000005803037210 */ /* 0x000fca0007ffe0ff */
[----:B------:R-:W-:-:S05]  /*1070*/  IMAD.WIDE R2, R3, 0x10, R4 ;  /* 0x0000001003027825 */ /* 0x000fca00078e0204 */
[----:B------:R-:W3:Y:S04]  /*1080*/  LDG.E.128 R4, desc[UR12][R2.64] ;  /* 0x0000000c02047981 */ /* 0x000ee8000c1e1d00 */
[----:B------:R0:W4:Y:S01]  /*1090*/  LDG.E.128 R8, desc[UR12][R2.64+0x200] ;  /* 0x0002000c02087981 */ /* 0x000122000c1e1d00 */
[----:B------:R-:W-:Y:S01]  /*10a0*/  IMAD R40, R98, UR20, RZ ;  /* 0x0000001462287c24 */ /* 0x000fe2000f8e02ff */
[C---:B------:R-:W-:Y:S01]  /*10b0*/  LOP3.LUT P0, RZ, R88.reuse, 0x1f, RZ, 0xc0, !PT ;  /* 0x0000001f58ff7812 */ /* 0x040fe2000780c0ff */
[----:B------:R-:W-:Y:S01]  /*10c0*/  IMAD.WIDE.U32 R36, R95, UR20, RZ ;  /* 0x000000145f247c25 */ /* 0x000fe2000f8e00ff */
[----:B------:R-:W-:Y:S02]  /*10d0*/  IADD3 R100, R79, -0x1, RZ ;  /* 0xffffffff4f647810 */ /* 0x000fe40007ffe0ff */
[C---:B------:R-:W-:Y:S01]  /*10e0*/  ISETP.NE.AND P2, PT, R88.reuse, RZ, PT ;  /* 0x000000ff5800720c */ /* 0x040fe20003f45270 */
[----:B------:R-:W-:Y:S01]  /*10f0*/  IMAD R39, R95, UR21, R40 ;  /* 0x000000155f277c24 */ /* 0x000fe2000f8e0228 */
[----:B------:R-:W-:Y:S01]  /*1100*/  ISETP.LT.OR P1, PT, R79, 0x2, P0 ;  /* 0x000000024f00780c */ /* 0x000fe20000721670 */
[----:B0-----:R-:W-:Y:S01]  /*1110*/  IMAD R3, R99, UR22, RZ ;  /* 0x0000001663037c24 */ /* 0x001fe2000f8e02ff */
[----:B------:R-:W-:-:S02]  /*1120*/  IADD3 R102, R88, 0x200, RZ ;  /* 0x0000020058667810 */ /* 0x000fc40007ffe0ff */
[----:B------:R-:W-:Y:S01]  /*1130*/  IADD3 R37, R37, R39, RZ ;  /* 0x0000002725257210 */ /* 0x000fe20007ffe0ff */
[C---:B------:R-:W-:Y:S02]  /*1140*/  IMAD R101, R42.reuse, UR23, R3 ;  /* 0x000000172a657c24 */ /* 0x040fe4000f8e0203 */
[----:B------:R-:W-:-:S06]  /*1150*/  IMAD.WIDE.U32 R2, R42, UR22, R36 ;  /* 0x000000162a027c25 */ /* 0x000fcc000f8e0024 */
[----:B------:R-:W0:Y:S01]  /*1160*/  @!P1 LDC R104, c[0x0][0x21c] ;  /* 0x00008700ff689b82 */ /* 0x000e220000000800 */
[----:B------:R-:W-:Y:S01]  /*1170*/  LEA R36, P3, R2, R22, 0x3 ;  /* 0x0000001602247211 */ /* 0x000fe200078618ff */
[----:B------:R-:W-:Y:S01]  /*1180*/  BSSY B0, `(.L_x_16658) ;  /* 0x00000b3000007945 */ /* 0x000fe20003800000 */
[----:B--2---:R-:W-:Y:S01]  /*1190*/  FMUL.FTZ R103, R16, 1.4426950216293334961 ;  /* 0x3fb8aa3b10677820 */ /* 0x004fe20000410000 */
[----:B------:R-:W-:-:S03]  /*11a0*/  FMUL.FTZ R0, R76, R17 ;  /* 0x000000114c007220 */ /* 0x000fc60000410000 */
[----:B------:R-:W-:Y:S01]  /*11b0*/  FMUL.FTZ R38, R76, R103 ;  /* 0x000000674c267220 */ /* 0x000fe20000410000 */
[----:B------:R-:W-:Y:S01]  /*11c0*/  FMUL.RZ R40, R0, 0.15915493667125701904 ;  /* 0x3e22f98300287820 */ /* 0x000fe2000040c000 */
[----:B------:R-:W-:-:S03]  /*11d0*/  LEA.HI R0, R100, R100, RZ, 0x1 ;  /* 0x0000006464007211 */ /* 0x000fc600078f08ff */
[----:B------:R-:W-:Y:S01]  /*11e0*/  MUFU.COS R97, R40 ;  /* 0x0000002800617308 */ /* 0x000fe20000000000 */
[----:B------:R-:W-:Y:S02]  /*11f0*/  LOP3.LUT R39, R0, 0xfffffe, RZ, 0xc0, !PT ;  /* 0x00fffffe00277812 */ /* 0x000fe400078ec0ff */
[----:B------:R-:W-:Y:S02]  /*1200*/  IADD3 R0, R3, R101, RZ ;  /* 0x0000006503007210 */ /* 0x000fe40007ffe0ff */
[----:B------:R-:W-:Y:S02]  /*1210*/  IADD3 R39, R100, -R39, RZ ;  /* 0x8000002764277210 */ /* 0x000fe40007ffe0ff */
[----:B------:R-:W-:Y:S01]  /*1220*/  LEA.HI.X R37, R2, R23, R0, 0x3, P3 ;  /* 0x0000001702257211 */ /* 0x000fe200018f1c00 */
[----:B------:R-:W1:Y:S01]  /*1230*/  MUFU.EX2 R38, R38 ;  /* 0x0000002600267308 */ /* 0x000e620000000800 */
[----:B------:R-:W-:Y:S02]  /*1240*/  @!P2 LEA R102, R39, R42, 0x8 ;  /* 0x0000002a2766a211 */ /* 0x000fe400078e40ff */
[----:B------:R-:W-:-:S02]  /*1250*/  LEA R0, R90, R81, 0x5 ;  /* 0x000000515a007211 */ /* 0x000fc400078e28ff */
[----:B------:R-:W-:Y:S01]  /*1260*/  LEA R102, R102, R81, 0x3 ;  /* 0x0000005166667211 */ /* 0x000fe200078e18ff */
[----:B------:R-:W5:Y:S01]  /*1270*/  LDG.E.64 R36, desc[UR12][R36.64] ;  /* 0x0000000c24247981 */ /* 0x000f62000c1e1b00 */
[----:B------:R-:W-:Y:S01]  /*1280*/  @!P1 IADD3 R3, R79, -0x2, RZ ;  /* 0xfffffffe4f039810 */ /* 0x000fe20007ffe0ff */
[----:B------:R1:W2:Y:S02]  /*1290*/  MUFU.SIN R41, R40 ;  /* 0x0000002800297308 */ /* 0x0002a40000000400 */
[----:B---3--:R-:W-:Y:S02]  /*12a0*/  STS.128 [R77], R4 ;  /* 0x000000044d007388 */ /* 0x008fe40000000c00 */
[----:B0-----:R-:W-:Y:S01]  /*12b0*/  @!P1 IMAD R39, R3, R104, R42 ;  /* 0x0000006803279224 */ /* 0x001fe200078e022a */
[----:B------:R-:W-:Y:S01]  /*12c0*/  CS2R R2, SRZ ;  /* 0x0000000000027805 */ /* 0x000fe2000001ff00 */
[----:B----4-:R-:W-:Y:S01]  /*12d0*/  STS.128 [R77+0x200], R8 ;  /* 0x000200084d007388 */ /* 0x010fe20000000c00 */
[----:B------:R-:W-:Y:S01]  /*12e0*/  NOP ;  /* 0x0000000000007918 */ /* 0x000fe20000000000 */
[----:B-1----:R-:W-:-:S02]  /*12f0*/  FMUL.FTZ R40, R38, R97 ;  /* 0x0000006126287220 */ /* 0x002fc40000410000 */
[----:B------:R-:W0:Y:S01]  /*1300*/  LDS.128 R8, [R0] ;  /* 0x0000000000087984 */ /* 0x000e220000000c00 */
[----:B--2---:R-:W-:-:S03]  /*1310*/  FMUL.FTZ R41, R38, R41 ;  /* 0x0000002926297220 */ /* 0x004fc60000410000 */
[----:B------:R-:W1:Y:S01]  /*1320*/  LDS.128 R4, [R0+0x10] ;  /* 0x0000100000047984 */ /* 0x000e620000000c00 */
[C---:B------:R-:W-:Y:S01]  /*1330*/  FMUL.FTZ R97, R74.reuse, R17 ;  /* 0x000000114a617220 */ /* 0x040fe20000410000 */
[----:B------:R-:W-:Y:S02]  /*1340*/  @!P1 IMAD.WIDE R38, R39, 0x10, R34 ;  /* 0x0000001027269825 */ /* 0x000fe400078e0222 */
[----:B------:R2:W-:Y:S01]  /*1350*/  STS.64 [R102+0x10b0], R40 ;  /* 0x0010b02866007388 */ /* 0x0005e20000000a00 */
[----:B------:R-:W-:Y:S01]  /*1360*/  BAR.SYNC.DEFER_BLOCKING 0x0 ;  /* 0x0000000000007b1d */ /* 0x000fe20000010000 */
[----:B------:R-:W-:Y:S01]  /*1370*/  FMUL.RZ R107, R97, 0.15915493667125701904 ;  /* 0x3e22f983616b7820 */ /* 0x000fe2000040c000 */
[----:B------:R-:W-:Y:S01]  /*1380*/  FMUL.FTZ R97, R74, R103 ;  /* 0x000000674a617220 */ /* 0x000fe20000410000 */
[----:B------:R-:W-:-:S03]  /*1390*/  FMUL.FTZ R101, R72, R17 ;  /* 0x0000001148657220 */ /* 0x000fc60000410000 */
[----:B------:R-:W-:Y:S01]  /*13a0*/  MUFU.SIN R104, R107 ;  /* 0x0000006b00687308 */ /* 0x000fe20000000400 */
[----:B--2---:R-:W-:Y:S01]  /*13b0*/  FMUL.FTZ R102, R68, R17 ;  /* 0x0000001144667220 */ /* 0x004fe20000410000 */
[----:B------:R-:W-:-:S06]  /*13c0*/  FMUL.FTZ R0, R72, R103 ;  /* 0x0000006748007220 */ /* 0x000fcc0000410000 */
[----:B------:R-:W-:Y:S01]  /*13d0*/  MUFU.COS R106, R107 ;  /* 0x0000006b006a7308 */ /* 0x000fe20000000000 */
[----:B------:R-:W-:Y:S01]  /*13e0*/  FMUL.RZ R113, R102, 0.15915493667125701904 ;  /* 0x3e22f98366717820 */ /* 0x000fe2000040c000 */
[----:B------:R-:W-:Y:S01]  /*13f0*/  FMUL.FTZ R102, R66, R17 ;  /* 0x0000001142667220 */ /* 0x000fe20000410000 */
[----:B------:R-:W-:-:S05]  /*1400*/  FMUL.RZ R108, R101, 0.15915493667125701904 ;  /* 0x3e22f983656c7820 */ /* 0x000fca000040c000 */
[----:B------:R-:W2:Y:S01]  /*1410*/  MUFU.EX2 R97, R97 ;  /* 0x0000006100617308 */ /* 0x000ea20000000800 */
[----:B------:R3:W5:Y:S01]  /*1420*/  @!P1 LDG.E.64 R2, desc[UR12][R38.64+0x8] ;  /* 0x0000080c26029981 */ /* 0x000762000c1e1b00 */
[----:B------:R-:W-:Y:S01]  /*1430*/  FMUL.FTZ R112, R66, R103 ;  /* 0x0000006742707220 */ /* 0x000fe20000410000 */
[----:B------:R-:W-:-:S05]  /*1440*/  FMUL.RZ R119, R102, 0.15915493667125701904 ;  /* 0x3e22f98366777820 */ /* 0x000fca000040c000 */
[----:B------:R-:W-:Y:S01]  /*1450*/  MUFU.SIN R101, R108 ;  /* 0x0000006c00657308 */ /* 0x000fe20000000400 */
[----:B---3--:R-:W-:-:S07]  /*1460*/  FMUL.FTZ R38, R70, R17 ;  /* 0x0000001146267220 */ /* 0x008fce0000410000 */
[----:B------:R3:W-:Y:S01]  /*1470*/  MUFU.COS R105, R108 ;  /* 0x0000006c00697308 */ /* 0x0007e20000000000 */
[----:B------:R-:W-:Y:S01]  /*1480*/  FMUL.RZ R110, R38, 0.15915493667125701904 ;  /* 0x3e22f983266e7820 */ /* 0x000fe2000040c000 */
[----:B------:R-:W-:-:S06]  /*1490*/  FMUL.FTZ R38, R70, R103 ;  /* 0x0000006746267220 */ /* 0x000fcc0000410000 */
[----:B------:R-:W4:Y:S01]  /*14a0*/  MUFU.EX2 R0, R0 ;  /* 0x0000000000007308 */ /* 0x000f220000000800 */
[----:B---3--:R-:W-:Y:S01]  /*14b0*/  FMUL.FTZ R108, R68, R103 ;  /* 0x00000067446c7220 */ /* 0x008fe20000410000 */
[C---:B--2---:R-:W-:Y:S01]  /*14c0*/  FMUL.FTZ R115, R97.reuse, R106 ;  /* 0x0000006a61737220 */ /* 0x044fe20000410000 */
[----:B------:R-:W-:-:S05]  /*14d0*/  FMUL.FTZ R102, R97, R104 ;  /* 0x0000006861667220 */ /* 0x000fca0000410000 */
[----:B------:R-:W-:Y:S01]  /*14e0*/  MUFU.EX2 R117, R112 ;  /* 0x0000007000757308 */ /* 0x000fe20000000800 */
[----:B------:R-:W-:-:S07]  /*14f0*/  HADD2.F32 R97, -RZ, R12.H0_H0 ;  /* 0x2000000cff617230 */ /* 0x000fce0000004100 */
[----:B------:R-:W2:Y:S08]  /*1500*/  MUFU.COS R116, R119 ;  /* 0x0000007700747308 */ /* 0x000eb00000000000 */
[----:B------:R-:W3:Y:S01]  /*1510*/  MUFU.SIN R120, R119 ;  /* 0x0000007700787308 */ /* 0x000ee20000000400 */
[----:B------:R-:W-:-:S07]  /*1520*/  FMUL.FTZ R118, R76, R97 ;  /* 0x000000614c767220 */ /* 0x000fce0000410000 */
[----:B------:R-:W-:Y:S08]  /*1530*/  MUFU.SIN R39, R110 ;  /* 0x0000006e00277308 */ /* 0x000ff00000000400 */
[----:B------:R-:W0:Y:S08]  /*1540*/  MUFU.EX2 R38, R38 ;  /* 0x0000002600267308 */ /* 0x000e300000000800 */
[----:B------:R-:W-:Y:S08]  /*1550*/  MUFU.COS R111, R113 ;  /* 0x00000071006f7308 */ /* 0x000ff00000000000 */
[----:B------:R-:W1:Y:S01]  /*1560*/  MUFU.EX2 R114, R108 ;  /* 0x0000006c00727308 */ /* 0x000e620000000800 */
[C---:B----4-:R-:W-:Y:S01]  /*1570*/  FMUL.FTZ R104, R0.reuse, R105 ;  /* 0x0000006900687220 */ /* 0x050fe20000410000 */
[----:B------:R-:W-:-:S06]  /*1580*/  FMUL.FTZ R106, R0, R101 ;  /* 0x00000065006a7220 */ /* 0x000fcc0000410000 */
[----:B------:R0:W4:Y:S01]  /*1590*/  MUFU.COS R107, R110 ;  /* 0x0000006e006b7308 */ /* 0x0001220000000000 */
[----:B------:R-:W-:Y:S01]  /*15a0*/  FMUL.FTZ R0, R102, R118 ;  /* 0x0000007666007220 */ /* 0x000fe20000410000 */
[C---:B--2---:R-:W-:Y:S01]  /*15b0*/  FMUL.FTZ R116, R117.reuse, R116 ;  /* 0x0000007475747220 */ /* 0x044fe20000410000 */
[----:B---3--:R-:W-:Y:S01]  /*15c0*/  FMUL.FTZ R117, R117, R120 ;  /* 0x0000007875757220 */ /* 0x008fe20000410000 */
[----:B------:R-:W-:Y:S01]  /*15d0*/  FMUL.FTZ R120, RZ, R102 ;  /* 0x00000066ff787220 */ /* 0x000fe20000410000 */
[----:B------:R-:W-:Y:S01]  /*15e0*/  FFMA.FTZ R0, RZ, R115, R0 ;  /* 0x00000073ff007223 */ /* 0x000fe20000010000 */
[----:B------:R-:W-:Y:S02]  /*15f0*/  HADD2.F32 R101, -RZ, R12.H1_H1 ;  /* 0x3000000cff657230 */ /* 0x000fe40000004100 */
[----:B------:R2:W3:Y:S01]  /*1600*/  MUFU.SIN R109, R113 ;  /* 0x00000071006d7308 */ /* 0x0004e20000000400 */
[----:B0-----:R-:W-:Y:S01]  /*1610*/  FMUL.FTZ R110, R38, R39 ;  /* 0x00000027266e7220 */ /* 0x001fe20000410000 */
[----:B-1----:R-:W-:Y:S01]  /*1620*/  FMUL.FTZ R112, R114, R111 ;  /* 0x0000006f72707220 */ /* 0x002fe20000410000 */
[----:B------:R-:W-:Y:S01]  /*1630*/  FFMA.FTZ R39, R115, R118, -R120 ;  /* 0x0000007673277223 */ /* 0x000fe20000010878 */
[----:B------:R-:W-:Y:S01]  /*1640*/  FADD.FTZ R111, RZ, R0 ;  /* 0x00000000ff6f7221 */ /* 0x000fe20000010000 */
[----:B------:R-:W-:-:S02]  /*1650*/  FMUL.FTZ R105, R62, R103 ;  /* 0x000000673e697220 */ /* 0x000fc40000410000 */
[----:B------:R-:W-:Y:S01]  /*1660*/  FFMA.FTZ R39, R74, R101, R39 ;  /* 0x000000654a277223 */ /* 0x000fe20000010027 */
[----:B----4-:R-:W-:Y:S01]  /*1670*/  FMUL.FTZ R108, R38, R107 ;  /* 0x0000006b266c7220 */ /* 0x010fe20000410000 */
[----:B------:R-:W-:Y:S01]  /*1680*/  FMUL.FTZ R107, R106, R111 ;  /* 0x0000006f6a6b7220 */ /* 0x000fe20000410000 */
[C---:B------:R-:W-:Y:S01]  /*1690*/  FMUL.FTZ R38, R64.reuse, R103 ;  /* 0x0000006740267220 */ /* 0x040fe20000410000 */
[----:B------:R-:W-:Y:S01]  /*16a0*/  FMUL.FTZ R0, R64, R17 ;  /* 0x0000001140007220 */ /* 0x000fe20000410000 */
[----:B------:R-:W-:Y:S02]  /*16b0*/  HADD2.F32 R103, -RZ, R13.H0_H0 ;  /* 0x2000000dff677230 */ /* 0x000fe40000004100 */
[-C--:B--2---:R-:W-:Y:S01]  /*16c0*/  FFMA.FTZ R113, R104, R39.reuse, -R107 ;  /* 0x0000002768717223 */ /* 0x084fe2000001086b */
[----:B------:R-:W-:Y:S01]  /*16d0*/  FMUL.FTZ R119, R106, R39 ;  /* 0x000000276a777220 */ /* 0x000fe20000410000 */
[----:B------:R-:W-:Y:S01]  /*16e0*/  FMUL.RZ R120, R0, 0.15915493667125701904 ;  /* 0x3e22f98300787820 */ /* 0x000fe2000040c000 */
[-C--:B------:R-:W-:Y:S01]  /*16f0*/  FMUL.FTZ R0, R40, R102.reuse ;  /* 0x0000006628007220 */ /* 0x080fe20000410000 */
[----:B------:R-:W-:Y:S01]  /*1700*/  FFMA.FTZ R113, R72, R103, R113 ;  /* 0x0000006748717223 */ /* 0x000fe20000010071 */
[----:B------:R-:W-:Y:S01]  /*1710*/  FFMA.FTZ R119, R104, R111, R119 ;  /* 0x0000006f68777223 */ /* 0x000fe20000010077 */
[----:B---3--:R-:W-:Y:S01]  /*1720*/  FMUL.FTZ R114, R114, R109 ;  /* 0x0000006d72727220 */ /* 0x008fe20000410000 */
[C---:B------:R-:W-:Y:S01]  /*1730*/  FMUL.FTZ R107, R41.reuse, R102 ;  /* 0x00000066296b7220 */ /* 0x040fe20000410000 */
[----:B------:R-:W-:Y:S01]  /*1740*/  FFMA.FTZ R109, R41, R115, R0 ;  /* 0x00000073296d7223 */ /* 0x000fe20000010000 */
[----:B------:R-:W-:Y:S01]  /*1750*/  FADD.FTZ R121, RZ, R119 ;  /* 0x00000077ff797221 */ /* 0x000fe20000010000 */
[----:B------:R-:W-:Y:S01]  /*1760*/  FMUL.FTZ R123, R110, R113 ;  /* 0x000000716e7b7220 */ /* 0x000fe20000410000 */
[----:B------:R0:W-:Y:S01]  /*1770*/  MUFU.EX2 R122, R105 ;  /* 0x00000069007a7308 */ /* 0x0001e20000000800 */
[----:B------:R-:W-:-:S02]  /*1780*/  FFMA.FTZ R107, R40, R115, -R107 ;  /* 0x00000073286b7223 */ /* 0x000fc4000001086b */
[-C--:B------:R-:W-:Y:S01]  /*1790*/  FFMA.FTZ R123, R108, R121.reuse, R123 ;  /* 0x000000796c7b7223 */ /* 0x080fe2000001007b */
[----:B------:R-:W-:Y:S01]  /*17a0*/  FMUL.FTZ R121, R110, R121 ;  /* 0x000000796e797220 */ /* 0x000fe20000410000 */
[----:B0-----:R-:W-:Y:S01]  /*17b0*/  FMUL.FTZ R105, R106, R109 ;  /* 0x0000006d6a697220 */ /* 0x001fe20000410000 */
[----:B------:R-:W-:Y:S02]  /*17c0*/  FMUL.FTZ R0, R62, R17 ;  /* 0x000000113e007220 */ /* 0x000fe40000410000 */
[----:B------:R-:W-:Y:S01]  /*17d0*/  MUFU.EX2 R38, R38 ;  /* 0x0000002600267308 */ /* 0x000fe20000000800 */
[-C--:B------:R-:W-:Y:S01]  /*17e0*/  FFMA.FTZ R111, R104, R107.reuse, -R105 ;  /* 0x0000006b686f7223 */ /* 0x080fe20000010869 */
[----:B------:R-:W-:Y:S02]  /*17f0*/  HADD2.F32 R105, -RZ, R13.H1_H1 ;  /* 0x3000000dff697230 */ /* 0x000fe40000004100 */
[----:B------:R-:W-:Y:S01]  /*1800*/  FMUL.FTZ R107, R106, R107 ;  /* 0x0000006b6a6b7220 */ /* 0x000fe20000410000 */
[----:B------:R-:W-:Y:S01]  /*1810*/  FFMA.FTZ R113, R108, R113, -R121 ;  /* 0x000000716c717223 */ /* 0x000fe20000010879 */
[----:B------:R-:W-:-:S02]  /*1820*/  FADD.FTZ R125, RZ, R123 ;  /* 0x0000007bff7d7221 */ /* 0x000fc40000010000 */
[----:B------:R-:W0:Y:S01]  /*1830*/  MUFU.SIN R39, R120 ;  /* 0x0000007800277308 */ /* 0x000e220000000400 */
[----:B------:R-:W-:Y:S01]  /*1840*/  FMUL.RZ R124, R0, 0.15915493667125701904 ;  /* 0x3e22f983007c7820 */ /* 0x000fe2000040c000 */
[----:B------:R-:W-:Y:S01]  /*1850*/  FFMA.FTZ R107, R104, R109, R107 ;  /* 0x0000006d686b7223 */ /* 0x000fe2000001006b */
[----:B------:R-:W-:Y:S01]  /*1860*/  FFMA.FTZ R123, R70, R105, R113 ;  /* 0x00000069467b7223 */ /* 0x000fe20000010071 */
[----:B------:R-:W-:Y:S01]  /*1870*/  FMUL.FTZ R0, R110, R111 ;  /* 0x0000006f6e007220 */ /* 0x000fe20000410000 */
[----:B------:R-:W-:Y:S01]  /*1880*/  FMUL.FTZ R127, R114, R125 ;  /* 0x0000007d727f7220 */ /* 0x000fe20000410000 */
[-C--:B------:R-:W-:Y:S02]  /*1890*/  FMUL.FTZ R109, R110, R107.reuse ;  /* 0x0000006b6e6d7220 */ /* 0x080fe40000410000 */
[----:B------:R1:W2:Y:S01]  /*18a0*/  MUFU.COS R119, R120 ;  /* 0x0000007800777308 */ /* 0x0002a20000000000 */
[----:B------:R-:W-:Y:S01]  /*18b0*/  FFMA.FTZ R113, R108, R107, R0 ;  /* 0x0000006b6c717223 */ /* 0x000fe20000010000 */
[----:B------:R-:W-:-:S02]  /*18c0*/  HADD2.F32 R107, -RZ, R14.H0_H0 ;  /* 0x2000000eff6b7230 */ /* 0x000fc40000004100 */
[-C--:B------:R-:W-:Y:S01]  /*18d0*/  FFMA.FTZ R127, R112, R123.reuse, -R127 ;  /* 0x0000007b707f7223 */ /* 0x080fe2000001087f */
[----:B-1----:R-:W-:-:S03]  /*18e0*/  FMUL.FTZ R120, R114, R123 ;  /* 0x0000007b72787220 */ /* 0x002fc60000410000 */
[----:B------:R-:W1:Y:S01]  /*18f0*/  MUFU.COS R121, R124 ;  /* 0x0000007c00797308 */ /* 0x000e620000000000 */
[----:B------:R-:W-:Y:S01]  /*1900*/  FFMA.FTZ R109, R108, R111, -R109 ;  /* 0x0000006f6c6d7223 */ /* 0x000fe2000001086d */
[----:B------:R-:W-:Y:S01]  /*1910*/  FFMA.FTZ R120, R112, R125, R120 ;  /* 0x0000007d70787223 */ /* 0x000fe20000010078 */
[----:B------:R-:W-:-:S03]  /*1920*/  FFMA.FTZ R127, R68, R107, R127 ;  /* 0x0000006b447f7223 */ /* 0x000fc6000001007f */
[----:B------:R-:W-:Y:S02]  /*1930*/  FADD.FTZ R0, RZ, R120 ;  /* 0x00000078ff007221 */ /* 0x000fe40000010000 */
[----:B------:R-:W3:Y:S01]  /*1940*/  MUFU.SIN R111, R124 ;  /* 0x0000007c006f7308 */ /* 0x000ee20000000400 */
[----:B0-----:R-:W-:Y:S01]  /*1950*/  FMUL.FTZ R120, R38, R39 ;  /* 0x0000002726787220 */ /* 0x001fe20000410000 */
[C---:B------:R-:W-:Y:S01]  /*1960*/  FMUL.FTZ R39, R114.reuse, R109 ;  /* 0x0000006d72277220 */ /* 0x040fe20000410000 */
[C---:B------:R-:W-:Y:S01]  /*1970*/  FMUL.FTZ R129, R117.reuse, R127 ;  /* 0x0000007f75817220 */ /* 0x040fe20000410000 */
[-C--:B------:R-:W-:Y:S01]  /*1980*/  FMUL.FTZ R123, R114, R113.reuse ;  /* 0x00000071727b7220 */ /* 0x080fe20000410000 */
[-C--:B------:R-:W-:Y:S01]  /*1990*/  FMUL.FTZ R125, R117, R0.reuse ;  /* 0x00000000757d7220 */ /* 0x080fe20000410000 */
[----:B------:R-:W-:Y:S01]  /*19a0*/  FFMA.FTZ R39, R112, R113, R39 ;  /* 0x0000007170277223 */ /* 0x000fe20000010027 */
[----:B------:R-:W-:Y:S01]  /*19b0*/  FFMA.FTZ R129, R116, R0, R129 ;  /* 0x0000000074817223 */ /* 0x000fe20000010081 */
[----:B------:R-:W-:Y:S01]  /*19c0*/  FFMA.FTZ R123, R112, R109, -R123 ;  /* 0x0000006d707b7223 */ /* 0x000fe2000001087b */
[----:B------:R-:W-:-:S02]  /*19d0*/  HADD2.F32 R109, -RZ, R14.H1_H1 ;  /* 0x3000000eff6d7230 */ /* 0x000fc40000004100 */
[----:B------:R-:W-:Y:S01]  /*19e0*/  FFMA.FTZ R125, R116, R127, -R125 ;  /* 0x0000007f747d7223 */ /* 0x000fe2000001087d */
[C---:B------:R-:W-:Y:S01]  /*19f0*/  FMUL.FTZ R113, R117.reuse, R39 ;  /* 0x0000002775717220 */ /* 0x040fe20000410000 */
[----:B------:R-:W-:Y:S01]  /*1a00*/  FADD.FTZ R129, RZ, R129 ;  /* 0x00000081ff817221 */ /* 0x000fe20000010000 */
[----:B--2---:R-:W-:Y:S01]  /*1a10*/  FMUL.FTZ R119, R38, R119 ;  /* 0x0000007726777220 */ /* 0x004fe20000410000 */
[----:B------:R-:W-:Y:S01]  /*1a20*/  FFMA.FTZ R125, R66, R109, R125 ;  /* 0x0000006d427d7223 */ /* 0x000fe2000001007d */
[----:B------:R-:W-:Y:S01]  /*1a30*/  FFMA.FTZ R113, R116, R123, -R113 ;  /* 0x0000007b74717223 */ /* 0x000fe20000010871 */
[----:B------:R-:W-:Y:S01]  /*1a40*/  FMUL.FTZ R0, R120, R129 ;  /* 0x0000008178007220 */ /* 0x000fe20000410000 */
[C---:B-1----:R-:W-:Y:S01]  /*1a50*/  FMUL.FTZ R121, R122.reuse, R121 ;  /* 0x000000797a797220 */ /* 0x042fe20000410000 */
[----:B------:R-:W-:Y:S01]  /*1a60*/  FMUL.FTZ R123, R117, R123 ;  /* 0x0000007b757b7220 */ /* 0x000fe20000410000 */
[----:B---3--:R-:W-:Y:S01]  /*1a70*/  FMUL.FTZ R122, R122, R111 ;  /* 0x0000006f7a7a7220 */ /* 0x008fe20000410000 */
[----:B------:R-:W-:Y:S01]  /*1a80*/  FMUL.FTZ R38, R120, R125 ;  /* 0x0000007d78267220 */ /* 0x000fe20000410000 */
[----:B------:R-:W-:-:S02]  /*1a90*/  HADD2.F32 R111, -RZ, R15.H0_H0 ;  /* 0x2000000fff6f7230 */ /* 0x000fc40000004100 */
[C---:B------:R-:W-:Y:S01]  /*1aa0*/  FFMA.FTZ R125, R119.reuse, R125, -R0 ;  /* 0x0000007d777d7223 */ /* 0x040fe20000010800 */
[----:B------:R-:W-:Y:S01]  /*1ab0*/  ISETP.NE.AND P1, PT, R88, 0x1f, PT ;  /* 0x0000001f5800780c */ /* 0x000fe20003f25270 */
[----:B------:R-:W-:Y:S01]  /*1ac0*/  FFMA.FTZ R123, R116, R39, R123 ;  /* 0x00000027747b7223 */ /* 0x000fe2000001007b */
[C---:B------:R-:W-:Y:S01]  /*1ad0*/  FFMA.FTZ R38, R119.reuse, R129, R38 ;  /* 0x0000008177267223 */ /* 0x040fe20000010026 */
[----:B------:R-:W-:Y:S02]  /*1ae0*/  FFMA.FTZ R125, R64, R111, R125 ;  /* 0x0000006f407d7223 */ /* 0x000fe4000001007d */
[C---:B------:R-:W-:Y:S01]  /*1af0*/  FMUL.FTZ R0, R120.reuse, R123 ;  /* 0x0000007b78007220 */ /* 0x040fe20000410000 */
[----:B------:R-:W-:Y:S01]  /*1b00*/  FADD.FTZ R39, RZ, R38 ;  /* 0x00000026ff277221 */ /* 0x000fe20000010000 */
[----:B------:R-:W-:Y:S01]  /*1b10*/  FMUL.FTZ R38, R120, R113 ;  /* 0x0000007178267220 */ /* 0x000fe20000410000 */
[C---:B------:R-:W-:Y:S01]  /*1b20*/  FMUL.FTZ R126, R122.reuse, R125 ;  /* 0x0000007d7a7e7220 */ /* 0x040fe20000410000 */
[C---:B------:R-:W-:Y:S01]  /*1b30*/  FFMA.FTZ R0, R119.reuse, R113, -R0 ;  /* 0x0000007177007223 */ /* 0x040fe20000010800 */
[C---:B------:R-:W-:Y:S01]  /*1b40*/  FMUL.FTZ R124, R122.reuse, R39 ;  /* 0x000000277a7c7220 */ /* 0x040fe20000410000 */
[----:B------:R-:W-:Y:S01]  /*1b50*/  FFMA.FTZ R123, R119, R123, R38 ;  /* 0x0000007b777b7223 */ /* 0x000fe20000010026 */
[C---:B------:R-:W-:Y:S01]  /*1b60*/  FFMA.FTZ R39, R121.reuse, R39, R126 ;  /* 0x0000002779277223 */ /* 0x040fe2000001007e */
[----:B------:R-:W-:Y:S01]  /*1b70*/  FMUL.FTZ R126, R122, R0 ;  /* 0x000000007a7e7220 */ /* 0x000fe20000410000 */
[----:B------:R-:W-:Y:S01]  /*1b80*/  @P1 LEA R38, R88, R81, 0x3 ;  /* 0x0000005158261211 */ /* 0x000fe200078e18ff */
[C---:B------:R-:W-:Y:S01]  /*1b90*/  FFMA.FTZ R125, R121.reuse, R125, -R124 ;  /* 0x0000007d797d7223 */ /* 0x040fe2000001087c */
[-C--:B------:R-:W-:Y:S01]  /*1ba0*/  FMUL.FTZ R124, R122, R123.reuse ;  /* 0x0000007b7a7c7220 */ /* 0x080fe20000410000 */
[----:B------:R-:W-:Y:S01]  /*1bb0*/  FFMA.FTZ R123, R121, R123, R126 ;  /* 0x0000007b797b7223 */ /* 0x000fe2000001007e */
[----:B------:R-:W-:-:S02]  /*1bc0*/  FADD.FTZ R126, RZ, R39 ;  /* 0x00000027ff7e7221 */ /* 0x000fc40000010000 */
[----:B------:R-:W0:Y:S01]  /*1bd0*/  @P1 LDS.64 R38, [R38+0x20b8] ;  /* 0x0020b80026261984 */ /* 0x000e220000000a00 */
[----:B------:R-:W-:Y:S02]  /*1be0*/  HADD2.F32 R113, -RZ, R15.H1_H1 ;  /* 0x3000000fff717230 */ /* 0x000fe40000004100 */
[----:B------:R-:W-:-:S03]  /*1bf0*/  FFMA.FTZ R124, R121, R0, -R124 ;  /* 0x00000000797c7223 */ /* 0x000fc6000001087c */
[----:B------:R-:W-:Y:S01]  /*1c00*/  FFMA.FTZ R125, R62, R113, R125 ;  /* 0x000000713e7d7223 */ /* 0x000fe2000001007d */
[----:B------:R-:W-:Y:S06]  /*1c10*/  @P1 BRA `(.L_x_16659) ;  /* 0x0000000000241947 */ /* 0x000fec0003800000 */
[----:B------:R-:W-:Y:S01]  /*1c20*/  ISETP.NE.AND P3, PT, R79, R44, PT ;  /* 0x0000002c4f00720c */ /* 0x000fe20003f65270 */
[----:B0-----:R-:W-:-:S12]  /*1c30*/  HFMA2.MMA R38, -RZ, RZ, 1.875, 0 ;  /* 0x3f800000ff267435 */ /* 0x001fd800000001ff */
[----:B------:R-:W-:-:S04]  /*1c40*/  @P3 LEA.HI R0, R79, R79, RZ, 0x1 ;  /* 0x0000004f4f003211 */ /* 0x000fc800078f08ff */
[----:B------:R-:W-:-:S04]  /*1c50*/  @P3 LOP3.LUT R0, R0, 0xfffffe, RZ, 0xc0, !PT ;  /* 0x00fffffe00003812 */ /* 0x000fc800078ec0ff */
[----:B------:R-:W-:-:S04]  /*1c60*/  @P3 IADD3 R39, -R0, R79, RZ ;  /* 0x0000004f00273210 */ /* 0x000fc80007ffe1ff */
[----:B------:R-:W-:Y:S02]  /*1c70*/  @P3 LEA R0, R39, R42, 0x8 ;  /* 0x0000002a27003211 */ /* 0x000fe400078e40ff */
[----:B------:R-:W-:Y:S02]  /*1c80*/  MOV R39, RZ ;  /* 0x000000ff00277202 */ /* 0x000fe40000000f00 */
[----:B------:R-:W-:-:S05]  /*1c90*/  @P3 LEA R0, R0, R81, 0x3 ;  /* 0x0000005100003211 */ /* 0x000fca00078e18ff */
[----:B------:R1:W2:Y:S02]  /*1ca0*/  @P3 LDS.64 R38, [R0+0x10b0] ;  /* 0x0010b00000263984 */ /* 0x0002a40000000a00 */
.L_x_16659:
[----:B------:R-:W-:Y:S05]  /*1cb0*/  BSYNC B0 ;  /* 0x0000000000007941 */ /* 0x000fea0003800000 */
.L_x_16658:
[----:B------:R-:W3:Y:S01]  /*1cc0*/  SHFL.UP PT, R129, R126, 0x1, RZ ;  /* 0x042000007e817989 */ /* 0x000ee200000e00ff */
[----:B------:R-:W-:Y:S01]  /*1cd0*/  ISETP.GE.AND P3, PT, R90, 0x1, PT ;  /* 0x000000015a00780c */ /* 0x000fe20003f66270 */
[--C-:B------:R-:W-:Y:S01]  /*1ce0*/  HADD2.F32 R141, -RZ, R5.reuse.H1_H1 ;  /* 0x30000005ff8d7230 */ /* 0x100fe20000004100 */
[----:B------:R-:W-:Y:S01]  /*1cf0*/  BSSY B0, `(.L_x_16660) ;  /* 0x0000102000007945 */ /* 0x000fe20003800000 */
[----:B------:R-:W4:Y:S01]  /*1d00*/  SHFL.UP PT, R128, R125, 0x1, RZ ;  /* 0x042000007d807989 */ /* 0x000f2200000e00ff */
[----:B------:R-:W-:Y:S02]  /*1d10*/  HADD2.F32 R143, -RZ, R5.H0_H0 ;  /* 0x20000005ff8f7230 */ /* 0x000fe40000004100 */
[----:B-----5:R-:W-:Y:S01]  /*1d20*/  FMUL.FTZ R5, R37, R141 ;  /* 0x0000008d25057220 */ /* 0x020fe20000410000 */
[----:B-1----:R-:W1:Y:S01]  /*1d30*/  SHFL.UP PT, R0, R124, 0x1, RZ ;  /* 0x042000007c007989 */ /* 0x002e6200000e00ff */
[--C-:B------:R-:W-:Y:S02]  /*1d40*/  HADD2.F32 R145, -RZ, R4.reuse.H1_H1 ;  /* 0x30000004ff917230 */ /* 0x100fe40000004100 */
[----:B------:R-:W-:Y:S01]  /*1d50*/  FFMA.FTZ R138, R36, R143, -R5 ;  /* 0x0000008f248a7223 */ /* 0x000fe20000010805 */
[----:B------:R-:W0:Y:S01]  /*1d60*/  SHFL.UP PT, R127, R123, 0x1, RZ ;  /* 0x042000007b7f7989 */ /* 0x000e2200000e00ff */
[----:B------:R-:W-:-:S02]  /*1d70*/  HADD2.F32 R146, -RZ, R4.H0_H0 ;  /* 0x20000004ff927230 */ /* 0x000fc40000004100 */
[----:B------:R-:W-:Y:S01]  /*1d80*/  FMUL.FTZ R5, R37, R145 ;  /* 0x0000009125057220 */ /* 0x000fe20000410000 */
[----:B------:R-:W-:Y:S01]  /*1d90*/  FADD.FTZ R4, R67, R67 ;  /* 0x0000004343047221 */ /* 0x000fe20000010000 */
[--C-:B------:R-:W-:Y:S02]  /*1da0*/  HADD2.F32 R150, -RZ, R11.reuse.H1_H1 ;  /* 0x3000000bff967230 */ /* 0x100fe40000004100 */
[----:B------:R-:W-:Y:S01]  /*1db0*/  FFMA.FTZ R5, R36, R146, -R5 ;  /* 0x0000009224057223 */ /* 0x000fe20000010805 */
[----:B------:R-:W-:Y:S02]  /*1dc0*/  HADD2.F32 R152, -RZ, R11.H0_H0 ;  /* 0x2000000bff987230 */ /* 0x000fe40000004100 */
[----:B------:R-:W-:Y:S02]  /*1dd0*/  HADD2.F32 R153, -RZ, R8.H1_H1 ;  /* 0x30000008ff997230 */ /* 0x000fe40000004100 */
[--C-:B------:R-:W-:Y:S02]  /*1de0*/  HADD2.F32 R156, -RZ, R9.reuse.H0_H0 ;  /* 0x20000009ff9c7230 */ /* 0x100fe40000004100 */
[----:B---3--:R-:W-:Y:S01]  /*1df0*/  FMUL.FTZ R131, R123, R129 ;  /* 0x000000817b837220 */ /* 0x008fe20000410000 */
[----:B------:R-:W-:-:S02]  /*1e00*/  HADD2.F32 R162, -RZ, R9.H1_H1 ;  /* 0x30000009ffa27230 */ /* 0x000fc40000004100 */
[--C-:B------:R-:W-:Y:S02]  /*1e10*/  HADD2.F32 R154, -RZ, R10.reuse.H0_H0 ;  /* 0x2000000aff9a7230 */ /* 0x100fe40000004100 */
[CC--:B----4-:R-:W-:Y:S01]  /*1e20*/  FMUL.FTZ R132, R123.reuse, R128.reuse ;  /* 0x000000807b847220 */ /* 0x0d0fe20000410000 */
[C---:B------:R-:W-:Y:S01]  /*1e30*/  FFMA.FTZ R128, R124.reuse, R128, -R131 ;  /* 0x000000807c807223 */ /* 0x040fe20000010883 */
[----:B------:R-:W-:Y:S02]  /*1e40*/  HADD2.F32 R10, -RZ, R10.H1_H1 ;  /* 0x3000000aff0a7230 */ /* 0x000fe40000004100 */
[----:B-1----:R-:W-:Y:S01]  /*1e50*/  FMUL.FTZ R130, R123, R0 ;  /* 0x000000007b827220 */ /* 0x002fe20000410000 */
[C---:B------:R-:W-:Y:S01]  /*1e60*/  FFMA.FTZ R129, R124.reuse, R129, R132 ;  /* 0x000000817c817223 */ /* 0x040fe20000010084 */
[----:B------:R-:W-:Y:S02]  /*1e70*/  @P3 FADD.FTZ R125, R125, R128 ;  /* 0x000000807d7d3221 */ /* 0x000fe40000010000 */
[-C--:B0-----:R-:W-:Y:S01]  /*1e80*/  FFMA.FTZ R130, R124, R127.reuse, R130 ;  /* 0x0000007f7c827223 */ /* 0x081fe20000010082 */
[----:B------:R-:W-:Y:S01]  /*1e90*/  FMUL.FTZ R127, R123, R127 ;  /* 0x0000007f7b7f7220 */ /* 0x000fe20000410000 */
[----:B------:R-:W-:-:S02]  /*1ea0*/  @P3 FADD.FTZ R126, R126, R129 ;  /* 0x000000817e7e3221 */ /* 0x000fc40000010000 */
[----:B------:R-:W0:Y:S01]  /*1eb0*/  SHFL.UP PT, R129, R125, 0x2, RZ ;  /* 0x044000007d817989 */ /* 0x000e2200000e00ff */
[----:B------:R-:W-:Y:S01]  /*1ec0*/  @P3 FFMA.FTZ R124, R124, R0, -R127 ;  /* 0x000000007c7c3223 */ /* 0x000fe2000001087f */
[----:B------:R-:W-:Y:S02]  /*1ed0*/  FSEL R130, R123, R130, !P3 ;  /* 0x000000827b827208 */ /* 0x000fe40005800000 */
        /* <DEDUP_REMOVED lines=23> */
[-C--:B---3--:R-:W-:Y:S01]  /*2050*/  FMUL.FTZ R131, R127, R0.reuse ;  /* 0x000000007f837220 */ /* 0x088fe20000410000 */
        /* <DEDUP_REMOVED lines=29> */
[----:B-1----:R-:W-:-:S04]  /*2230*/  FMUL.FTZ R129, R133, R0 ;  /* 0x0000000085817220 */ /* 0x002fc80000410000 */
[CC--:B---3--:R-:W-:Y:S01]  /*2240*/  FFMA.FTZ R130, R124.reuse, R123.reuse, R129 ;  /* 0x0000007b7c827223 */ /* 0x0c8fe20000010081 */
[C---:B------:R-:W-:Y:S02]  /*2250*/  FMUL.FTZ R129, R133.reuse, R123 ;  /* 0x0000007b85817220 */ /* 0x040fe40000410000 */
[----:B------:R-:W-:Y:S01]  /*2260*/  SHFL.IDX PT, R123, R3, RZ, 0x1f ;  /* 0x00001fff037b7589 */ /* 0x000fe200000e0000 */
[CC--:B----4-:R-:W-:Y:S01]  /*2270*/  FMUL.FTZ R135, R133.reuse, R127.reuse ;  /* 0x0000007f85877220 */ /* 0x0d0fe20000410000 */
[----:B------:R-:W-:Y:S01]  /*2280*/  FSEL R132, R133, R130, !P3 ;  /* 0x0000008285847208 */ /* 0x000fe20005800000 */
[C---:B------:R-:W-:Y:S02]  /*2290*/  FFMA.FTZ R130, R124.reuse, R127, -R131 ;  /* 0x0000007f7c827223 */ /* 0x040fe40000010883 */
[C---:B------:R-:W-:Y:S01]  /*22a0*/  FFMA.FTZ R127, R124.reuse, R128, R135 ;  /* 0x000000807c7f7223 */ /* 0x040fe20000010087 */
[----:B------:R-:W-:Y:S01]  /*22b0*/  @P3 FFMA.FTZ R124, R124, R0, -R129 ;  /* 0x000000007c7c3223 */ /* 0x000fe20000010881 */
[----:B------:R0:W-:Y:S01]  /*22c0*/  SHFL.IDX PT, R135, R2, RZ, 0x1f ;  /* 0x00001fff02877589 */ /* 0x0001e200000e0000 */
[----:B------:R-:W-:Y:S01]  /*22d0*/  @P3 FADD.FTZ R125, R125, R130 ;  /* 0x000000827d7d3221 */ /* 0x000fe20000010000 */
[----:B------:R-:W-:-:S02]  /*22e0*/  @P3 FADD.FTZ R126, R126, R127 ;  /* 0x0000007f7e7e3221 */ /* 0x000fc40000010000 */
[----:B------:R-:W1:Y:S04]  /*22f0*/  SHFL.UP PT, R132, R132, 0x1, RZ ;  /* 0x0420000084847989 */ /* 0x000e6800000e00ff */
[----:B------:R-:W3:Y:S01]  /*2300*/  SHFL.UP PT, R124, R124, 0x1, RZ ;  /* 0x042000007c7c7989 */ /* 0x000ee200000e00ff */
[----:B0-----:R-:W-:-:S03]  /*2310*/  FADD.FTZ R2, R63, R63 ;  /* 0x0000003f3f027221 */ /* 0x001fc60000010000 */
[----:B------:R-:W0:Y:S04]  /*2320*/  SHFL.UP PT, R125, R125, 0x1, RZ ;  /* 0x042000007d7d7989 */ /* 0x000e2800000e00ff */
[----:B------:R-:W4:Y:S01]  /*2330*/  SHFL.UP PT, R126, R126, 0x1, RZ ;  /* 0x042000007e7e7989 */ /* 0x000f2200000e00ff */
[C---:B-1----:R-:W-:Y:S01]  /*2340*/  FMUL.FTZ R127, R132.reuse, R123 ;  /* 0x0000007b847f7220 */ /* 0x042fe20000410000 */
[----:B------:R-:W-:-:S03]  /*2350*/  FMUL.FTZ R128, R132, R135 ;  /* 0x0000008784807220 */ /* 0x000fc60000410000 */
[C---:B---3--:R-:W-:Y:S01]  /*2360*/  FFMA.FTZ R0, R124.reuse, R135, -R127 ;  /* 0x000000877c007223 */ /* 0x048fe2000001087f */
[----:B------:R-:W-:Y:S01]  /*2370*/  FFMA.FTZ R3, R124, R123, R128 ;  /* 0x0000007b7c037223 */ /* 0x000fe20000010080 */
[--C-:B------:R-:W-:Y:S01]  /*2380*/  HADD2.F32 R124, -RZ, R7.reuse.H1_H1 ;  /* 0x30000007ff7c7230 */ /* 0x100fe20000004100 */
[----:B------:R-:W-:Y:S01]  /*2390*/  LOP3.LUT R127, R88, 0x1f, RZ, 0xc0, !PT ;  /* 0x0000001f587f7812 */ /* 0x000fe200078ec0ff */
[----:B0-----:R-:W-:Y:S01]  /*23a0*/  @P2 FADD.FTZ R135, R125, R0 ;  /* 0x000000007d872221 */ /* 0x001fe20000010000 */
[----:B------:R-:W-:Y:S02]  /*23b0*/  HADD2.F32 R125, -RZ, R7.H0_H0 ;  /* 0x20000007ff7d7230 */ /* 0x000fe40000004100 */
[----:B------:R-:W-:Y:S01]  /*23c0*/  FADD.FTZ R0, R61, R61 ;  /* 0x0000003d3d007221 */ /* 0x000fe20000010000 */
[-C--:B------:R-:W-:Y:S01]  /*23d0*/  FMUL.FTZ R130, R36, R124.reuse ;  /* 0x0000007c24827220 */ /* 0x080fe20000410000 */
[----:B----4-:R-:W-:Y:S01]  /*23e0*/  @P2 FADD.FTZ R123, R126, R3 ;  /* 0x000000037e7b2221 */ /* 0x010fe20000010000 */
[--C-:B------:R-:W-:Y:S01]  /*23f0*/  HADD2.F32 R128, -RZ, R6.reuse.H1_H1 ;  /* 0x30000006ff807230 */ /* 0x100fe20000004100 */
[----:B------:R-:W-:Y:S01]  /*2400*/  ISETP.NE.AND P4, PT, R127, 0x1f, PT ;  /* 0x0000001f7f00780c */ /* 0x000fe20003f85270 */
[----:B------:R-:W-:Y:S01]  /*2410*/  FMUL.FTZ R3, R37, R124 ;  /* 0x0000007c25037220 */ /* 0x000fe20000410000 */
[C---:B------:R-:W-:Y:S01]  /*2420*/  ISETP.GT.U32.AND P5, PT, R127.reuse, 0x1d, PT ;  /* 0x0000001d7f00780c */ /* 0x040fe20003fa4070 */
[----:B------:R-:W-:Y:S01]  /*2430*/  HADD2.F32 R126, -RZ, R6.H0_H0 ;  /* 0x20000006ff7e7230 */ /* 0x000fe20000004100 */
[C---:B------:R-:W-:Y:S01]  /*2440*/  ISETP.GT.U32.AND P6, PT, R127.reuse, 0x1b, PT ;  /* 0x0000001b7f00780c */ /* 0x040fe20003fc4070 */
[CC--:B------:R-:W-:Y:S01]  /*2450*/  FMUL.FTZ R6, R36.reuse, R128.reuse ;  /* 0x0000008024067220 */ /* 0x0c0fe20000410000 */
[C---:B------:R-:W-:Y:S01]  /*2460*/  ISETP.GT.U32.AND P2, PT, R127.reuse, 0x17, PT ;  /* 0x000000177f00780c */ /* 0x040fe20003f44070 */
[-C--:B------:R-:W-:Y:S01]  /*2470*/  FFMA.FTZ R129, R36, R125.reuse, -R3 ;  /* 0x0000007d24817223 */ /* 0x080fe20000010803 */
[----:B------:R-:W-:Y:S01]  /*2480*/  ISETP.GT.U32.AND P3, PT, R127, 0xf, PT ;  /* 0x0000000f7f00780c */ /* 0x000fe20003f64070 */
[C---:B------:R-:W-:Y:S01]  /*2490*/  FFMA.FTZ R127, R37.reuse, R125, R130 ;  /* 0x0000007d257f7223 */ /* 0x040fe20000010082 */
[C---:B------:R-:W-:Y:S01]  /*24a0*/  FMUL.FTZ R3, R37.reuse, R128 ;  /* 0x0000008025037220 */ /* 0x040fe20000410000 */
[-C--:B------:R-:W-:Y:S01]  /*24b0*/  FFMA.FTZ R7, R37, R126.reuse, R6 ;  /* 0x0000007e25077223 */ /* 0x080fe20000010006 */
[C---:B------:R-:W-:Y:S01]  /*24c0*/  FMUL.FTZ R136, R0.reuse, R129 ;  /* 0x0000008100887220 */ /* 0x040fe20000410000 */
[----:B------:R-:W-:Y:S01]  /*24d0*/  FMUL.FTZ R127, R0, R127 ;  /* 0x0000007f007f7220 */ /* 0x000fe20000410000 */
[----:B------:R-:W-:Y:S01]  /*24e0*/  FFMA.FTZ R3, R36, R126, -R3 ;  /* 0x0000007e24037223 */ /* 0x000fe20000010803 */
[----:B------:R-:W-:Y:S01]  /*24f0*/  FMUL.FTZ R134, R2, R7 ;  /* 0x0000000702867220 */ /* 0x000fe20000410000 */
[----:B------:R-:W-:Y:S01]  /*2500*/  FMUL.FTZ R160, R41, R135 ;  /* 0x0000008729a07220 */ /* 0x000fe20000410000 */
[-C--:B------:R-:W-:Y:S01]  /*2510*/  FMUL.FTZ R6, R122, R127.reuse ;  /* 0x0000007f7a067220 */ /* 0x080fe20000410000 */
[----:B------:R-:W-:Y:S01]  /*2520*/  FMUL.FTZ R129, R121, R127 ;  /* 0x0000007f79817220 */ /* 0x000fe20000410000 */
[----:B------:R-:W-:Y:S01]  /*2530*/  FMUL.FTZ R133, R2, R3 ;  /* 0x0000000302857220 */ /* 0x000fe20000410000 */
[----:B------:R-:W-:Y:S01]  /*2540*/  FADD.FTZ R3, R65, R65 ;  /* 0x0000004141037221 */ /* 0x000fe20000010000 */
[-C--:B------:R-:W-:Y:S01]  /*2550*/  FFMA.FTZ R6, R121, R136.reuse, -R6 ;  /* 0x0000008879067223 */ /* 0x080fe20000010806 */
[----:B------:R-:W-:-:S02]  /*2560*/  FFMA.FTZ R129, -R122, R136, -R129 ;  /* 0x000000887a817223 */ /* 0x000fc40000010981 */
[----:B------:R-:W-:Y:S01]  /*2570*/  FMUL.FTZ R138, R3, R138 ;  /* 0x0000008a038a7220 */ /* 0x000fe20000410000 */
[----:B------:R-:W-:Y:S01]  /*2580*/  FADD.FTZ R7, R133, R6 ;  /* 0x0000000685077221 */ /* 0x000fe20000010000 */
[----:B------:R-:W-:Y:S01]  /*2590*/  FMUL.FTZ R6, R36, R141 ;  /* 0x0000008d24067220 */ /* 0x000fe20000410000 */
[----:B------:R-:W-:Y:S02]  /*25a0*/  FADD.FTZ R129, -R134, R129 ;  /* 0x0000008186817221 */ /* 0x000fe40000010100 */
[C---:B------:R-:W-:Y:S01]  /*25b0*/  FMUL.FTZ R132, R120.reuse, -R7 ;  /* 0x8000000778847220 */ /* 0x040fe20000410000 */
[----:B------:R-:W-:Y:S01]  /*25c0*/  FFMA.FTZ R6, R37, R143, R6 ;  /* 0x0000008f25067223 */ /* 0x000fe20000010006 */
[-C--:B------:R-:W-:Y:S02]  /*25d0*/  FMUL.FTZ R130, R120, -R129.reuse ;  /* 0x8000008178827220 */ /* 0x080fe40000410000 */
[----:B------:R-:W-:Y:S01]  /*25e0*/  FFMA.FTZ R129, R119, R129, R132 ;  /* 0x0000008177817223 */ /* 0x000fe20000010084 */
[----:B------:R-:W-:Y:S01]  /*25f0*/  FMUL.FTZ R132, R3, R6 ;  /* 0x0000000603847220 */ /* 0x000fe20000410000 */
[----:B------:R-:W-:Y:S01]  /*2600*/  FFMA.FTZ R7, R119, R7, -R130 ;  /* 0x0000000777077223 */ /* 0x000fe20000010882 */
[----:B------:R-:W-:-:S02]  /*2610*/  FMUL.FTZ R6, R36, R145 ;  /* 0x0000009124067220 */ /* 0x000fc40000410000 */
[----:B------:R-:W-:Y:S01]  /*2620*/  FADD.FTZ R129, -R132, R129 ;  /* 0x0000008184817221 */ /* 0x000fe20000010100 */
[----:B------:R-:W-:Y:S01]  /*2630*/  FADD.FTZ R7, R138, R7 ;  /* 0x000000078a077221 */ /* 0x000fe20000010000 */
[----:B------:R-:W-:Y:S02]  /*2640*/  FFMA.FTZ R131, R37, R146, R6 ;  /* 0x0000009225837223 */ /* 0x000fe40000010006 */
[C---:B------:R-:W-:Y:S01]  /*2650*/  FMUL.FTZ R137, R117.reuse, -R129 ;  /* 0x8000008175897220 */ /* 0x040fe20000410000 */
[----:B------:R-:W-:Y:S01]  /*2660*/  FMUL.FTZ R130, R117, -R7 ;  /* 0x8000000775827220 */ /* 0x000fe20000410000 */
[----:B------:R-:W-:Y:S02]  /*2670*/  FMUL.FTZ R131, R4, R131 ;  /* 0x0000008304837220 */ /* 0x000fe40000410000 */
[----:B------:R-:W-:Y:S01]  /*2680*/  FFMA.FTZ R6, R116, R7, -R137 ;  /* 0x0000000774067223 */ /* 0x000fe20000010889 */
[----:B------:R-:W-:Y:S01]  /*2690*/  FMUL.FTZ R137, R4, R5 ;  /* 0x0000000504897220 */ /* 0x000fe20000410000 */
[----:B------:R-:W-:Y:S01]  /*26a0*/  FFMA.FTZ R130, R116, R129, R130 ;  /* 0x0000008174827223 */ /* 0x000fe20000010082 */
[-C--:B------:R-:W-:Y:S01]  /*26b0*/  FMUL.FTZ R7, R37, R150.reuse ;  /* 0x0000009625077220 */ /* 0x080fe20000410000 */
[----:B------:R-:W-:Y:S01]  /*26c0*/  FADD.FTZ R5, R69, R69 ;  /* 0x0000004545057221 */ /* 0x000fe20000010000 */
[----:B------:R-:W-:Y:S01]  /*26d0*/  FADD.FTZ R11, R137, R6 ;  /* 0x00000006890b7221 */ /* 0x000fe20000010000 */
[----:B------:R-:W-:Y:S01]  /*26e0*/  FADD.FTZ R129, -R131, R130 ;  /* 0x0000008283817221 */ /* 0x000fe20000010100 */
[----:B------:R-:W-:-:S02]  /*26f0*/  FMUL.FTZ R6, R36, R150 ;  /* 0x0000009624067220 */ /* 0x000fc40000410000 */
[C---:B------:R-:W-:Y:S01]  /*2700*/  FMUL.FTZ R142, R114.reuse, -R11 ;  /* 0x8000000b728e7220 */ /* 0x040fe20000410000 */
[-C--:B------:R-:W-:Y:S01]  /*2710*/  FMUL.FTZ R139, R114, -R129.reuse ;  /* 0x80000081728b7220 */ /* 0x080fe20000410000 */
[-C--:B------:R-:W-:Y:S01]  /*2720*/  FFMA.FTZ R140, R37, R152.reuse, R6 ;  /* 0x00000098258c7223 */ /* 0x080fe20000010006 */
[----:B------:R-:W-:Y:S01]  /*2730*/  FFMA.FTZ R6, R36, R152, -R7 ;  /* 0x0000009824067223 */ /* 0x000fe20000010807 */
[C---:B------:R-:W-:Y:S01]  /*2740*/  FFMA.FTZ R129, R112.reuse, R129, R142 ;  /* 0x0000008170817223 */ /* 0x040fe2000001008e */
[----:B------:R-:W-:Y:S01]  /*2750*/  FFMA.FTZ R130, R112, R11, -R139 ;  /* 0x0000000b70827223 */ /* 0x000fe2000001088b */
[C---:B------:R-:W-:Y:S01]  /*2760*/  FMUL.FTZ R140, R5.reuse, R140 ;  /* 0x0000008c058c7220 */ /* 0x040fe20000410000 */
[----:B------:R-:W-:Y:S01]  /*2770*/  FMUL.FTZ R139, R5, R6 ;  /* 0x00000006058b7220 */ /* 0x000fe20000410000 */
[----:B------:R-:W-:Y:S02]  /*2780*/  HADD2.F32 R11, -RZ, R8.H0_H0 ;  /* 0x20000008ff0b7230 */ /* 0x000fe40000004100 */
[----:B--2---:R-:W-:Y:S01]  /*2790*/  FMUL.FTZ R8, R122, R39 ;  /* 0x000000277a087220 */ /* 0x004fe20000410000 */
[----:B------:R-:W-:Y:S01]  /*27a0*/  FADD.FTZ R129, -R140, R129 ;  /* 0x000000818c817221 */ /* 0x000fe20000010100 */
[----:B------:R-:W-:Y:S01]  /*27b0*/  FADD.FTZ R7, R139, R130 ;  /* 0x000000828b077221 */ /* 0x000fe20000010000 */
[----:B------:R-:W-:-:S02]  /*27c0*/  FMUL.FTZ R130, R122, -R38 ;  /* 0x800000267a827220 */ /* 0x000fc40000410000 */
[C---:B------:R-:W-:Y:S01]  /*27d0*/  FMUL.FTZ R9, R110.reuse, -R129 ;  /* 0x800000816e097220 */ /* 0x040fe20000410000 */
[----:B------:R-:W-:Y:S01]  /*27e0*/  FMUL.FTZ R6, R110, -R7 ;  /* 0x800000076e067220 */ /* 0x000fe20000410000 */
[C---:B------:R-:W-:Y:S02]  /*27f0*/  FFMA.FTZ R130, R121.reuse, -R39, R130 ;  /* 0x8000002779827223 */ /* 0x040fe40000010082 */
[C---:B------:R-:W-:Y:S01]  /*2800*/  FFMA.FTZ R147, R108.reuse, R7, -R9 ;  /* 0x000000076c937223 */ /* 0x040fe20000010809 */
[----:B------:R-:W-:Y:S01]  /*2810*/  FFMA.FTZ R149, R108, R129, R6 ;  /* 0x000000816c957223 */ /* 0x000fe20000010006 */
[----:B------:R-:W-:Y:S01]  /*2820*/  FFMA.FTZ R129, R121, R38, -R8 ;  /* 0x0000002679817223 */ /* 0x000fe20000010808 */
[-C--:B------:R-:W-:Y:S01]  /*2830*/  FMUL.FTZ R8, R36, R10.reuse ;  /* 0x0000000a24087220 */ /* 0x080fe20000410000 */
[----:B------:R-:W-:Y:S01]  /*2840*/  FMUL.FTZ R7, R37, R10 ;  /* 0x0000000a25077220 */ /* 0x000fe20000410000 */
[----:B------:R-:W-:Y:S01]  /*2850*/  FADD.FTZ R6, R71, R71 ;  /* 0x0000004747067221 */ /* 0x000fe20000010000 */
[----:B------:R-:W-:Y:S01]  /*2860*/  FMUL.FTZ R142, R120, -R129 ;  /* 0x80000081788e7220 */ /* 0x000fe20000410000 */
[-C--:B------:R-:W-:Y:S01]  /*2870*/  FFMA.FTZ R9, R37, R154.reuse, R8 ;  /* 0x0000009a25097223 */ /* 0x080fe20000010008 */
[----:B------:R-:W-:Y:S01]  /*2880*/  FFMA.FTZ R7, R36, R154, -R7 ;  /* 0x0000009a24077223 */ /* 0x000fe20000010807 */
[-C--:B------:R-:W-:Y:S01]  /*2890*/  FMUL.FTZ R8, R120, -R130.reuse ;  /* 0x8000008278087220 */ /* 0x080fe20000410000 */
[C---:B------:R-:W-:Y:S01]  /*28a0*/  FFMA.FTZ R130, R119.reuse, R130, R142 ;  /* 0x0000008277827223 */ /* 0x040fe2000001008e */
[C---:B------:R-:W-:Y:S01]  /*28b0*/  FMUL.FTZ R142, R6.reuse, R9 ;  /* 0x00000009068e7220 */ /* 0x040fe20000410000 */
[----:B------:R-:W-:Y:S01]  /*28c0*/  FMUL.FTZ R144, R6, R7 ;  /* 0x0000000706907220 */ /* 0x000fe20000410000 */
[----:B------:R-:W-:Y:S01]  /*28d0*/  FFMA.FTZ R8, R119, R129, -R8 ;  /* 0x0000008177087223 */ /* 0x000fe20000010808 */
[C---:B------:R-:W-:Y:S01]  /*28e0*/  FMUL.FTZ R7, R117.reuse, -R130 ;  /* 0x8000008275077220 */ /* 0x040fe20000410000 */
[----:B------:R-:W-:Y:S01]  /*28f0*/  FADD.FTZ R149, -R142, R149 ;  /* 0x000000958e957221 */ /* 0x000fe20000010100 */
[----:B------:R-:W-:Y:S01]  /*2900*/  FADD.FTZ R147, R144, R147 ;  /* 0x0000009390937221 */ /* 0x000fe20000010000 */
[-C--:B------:R-:W-:Y:S01]  /*2910*/  FMUL.FTZ R9, R117, -R8.reuse ;  /* 0x8000000875097220 */ /* 0x080fe20000410000 */
[----:B------:R-:W-:Y:S01]  /*2920*/  FFMA.FTZ R129, R116, R8, -R7 ;  /* 0x0000000874817223 */ /* 0x000fe20000010807 */
[C---:B------:R-:W-:Y:S01]  /*2930*/  FMUL.FTZ R151, R106.reuse, -R149 ;  /* 0x800000956a977220 */ /* 0x040fe20000410000 */
[----:B------:R-:W-:Y:S01]  /*2940*/  FMUL.FTZ R8, R106, -R147 ;  /* 0x800000936a087220 */ /* 0x000fe20000410000 */
[----:B------:R-:W-:Y:S01]  /*2950*/  FFMA.FTZ R9, R116, R130, R9 ;  /* 0x0000008274097223 */ /* 0x000fe20000010009 */
[----:B------:R-:W-:Y:S01]  /*2960*/  FMUL.FTZ R7, R114, -R129 ;  /* 0x8000008172077220 */ /* 0x000fe20000410000 */
[C---:B------:R-:W-:Y:S01]  /*2970*/  FFMA.FTZ R155, R104.reuse, R147, -R151 ;  /* 0x00000093689b7223 */ /* 0x040fe20000010897 */
[----:B------:R-:W-:Y:S01]  /*2980*/  FFMA.FTZ R130, R104, R149, R8 ;  /* 0x0000009568827223 */ /* 0x000fe20000010008 */
[-C--:B------:R-:W-:Y:S01]  /*2990*/  FMUL.FTZ R8, R36, R162.reuse ;  /* 0x000000a224087220 */ /* 0x080fe20000410000 */
[-C--:B------:R-:W-:Y:S01]  /*29a0*/  FFMA.FTZ R149, R112, R9.reuse, R7 ;  /* 0x0000000970957223 */ /* 0x080fe20000010007 */
[----:B------:R-:W-:Y:S01]  /*29b0*/  FMUL.FTZ R147, R114, -R9 ;  /* 0x8000000972937220 */ /* 0x000fe20000410000 */
[----:B------:R-:W-:Y:S01]  /*29c0*/  FMUL.FTZ R9, R37, R162 ;  /* 0x000000a225097220 */ /* 0x000fe20000410000 */
[----:B------:R-:W-:Y:S01]  /*29d0*/  FADD.FTZ R7, R73, R73 ;  /* 0x0000004949077221 */ /* 0x000fe20000010000 */
[-C--:B------:R-:W-:Y:S01]  /*29e0*/  FFMA.FTZ R8, R37, R156.reuse, R8 ;  /* 0x0000009c25087223 */ /* 0x080fe20000010008 */
[----:B------:R-:W-:Y:S01]  /*29f0*/  FFMA.FTZ R129, R112, R129, -R147 ;  /* 0x0000008170817223 */ /* 0x000fe20000010893 */
[----:B------:R-:W-:Y:S01]  /*2a00*/  FMUL.FTZ R151, R110, -R149 ;  /* 0x800000956e977220 */ /* 0x000fe20000410000 */
[----:B------:R-:W-:Y:S01]  /*2a10*/  FFMA.FTZ R148, R36, R156, -R9 ;  /* 0x0000009c24947223 */ /* 0x000fe20000010809 */
[C---:B------:R-:W-:Y:S01]  /*2a20*/  FMUL.FTZ R147, R7.reuse, R8 ;  /* 0x0000000807937220 */ /* 0x040fe20000410000 */
[-C--:B------:R-:W-:Y:S01]  /*2a30*/  FMUL.FTZ R8, R110, -R129.reuse ;  /* 0x800000816e087220 */ /* 0x080fe20000410000 */
[C---:B------:R-:W-:Y:S01]  /*2a40*/  FFMA.FTZ R151, R108.reuse, R129, -R151 ;  /* 0x000000816c977223 */ /* 0x040fe20000010897 */
[----:B------:R-:W-:Y:S01]  /*2a50*/  FMUL.FTZ R148, R7, R148 ;  /* 0x0000009407947220 */ /* 0x000fe20000410000 */
[----:B------:R-:W-:Y:S01]  /*2a60*/  FADD.FTZ R130, -R147, R130 ;  /* 0x0000008293827221 */ /* 0x000fe20000010100 */
[----:B------:R-:W-:Y:S01]  /*2a70*/  FFMA.FTZ R149, R108, R149, R8 ;  /* 0x000000956c957223 */ /* 0x000fe20000010008 */
[----:B------:R-:W-:Y:S01]  /*2a80*/  FMUL.FTZ R9, R106, -R151 ;  /* 0x800000976a097220 */ /* 0x000fe20000410000 */
[----:B------:R-:W-:Y:S01]  /*2a90*/  FADD.FTZ R155, R148, R155 ;  /* 0x0000009b949b7221 */ /* 0x000fe20000010000 */
[-C--:B------:R-:W-:Y:S01]  /*2aa0*/  FMUL.FTZ R158, R102, -R130.reuse ;  /* 0x80000082669e7220 */ /* 0x080fe20000410000 */
[-C--:B------:R-:W-:Y:S01]  /*2ab0*/  FMUL.FTZ R8, R106, -R149.reuse ;  /* 0x800000956a087220 */ /* 0x080fe20000410000 */
[----:B------:R-:W-:Y:S01]  /*2ac0*/  FFMA.FTZ R157, R104, R149, R9 ;  /* 0x00000095689d7223 */ /* 0x000fe20000010009 */
[-C--:B------:R-:W-:Y:S01]  /*2ad0*/  FMUL.FTZ R9, R102, -R155.reuse ;  /* 0x8000009b66097220 */ /* 0x080fe20000410000 */
[C---:B------:R-:W-:Y:S01]  /*2ae0*/  FFMA.FTZ R164, R115.reuse, R155, -R158 ;  /* 0x0000009b73a47223 */ /* 0x040fe2000001089e */
[----:B------:R-:W-:Y:S01]  /*2af0*/  FFMA.FTZ R8, R104, R151, -R8 ;  /* 0x0000009768087223 */ /* 0x000fe20000010808 */
[----:B------:R-:W-:Y:S01]  /*2b00*/  FMUL.FTZ R151, R102, -R157 ;  /* 0x8000009d66977220 */ /* 0x000fe20000410000 */
[----:B------:R-:W-:Y:S01]  /*2b10*/  FFMA.FTZ R159, R115, R130, R9 ;  /* 0x00000082739f7223 */ /* 0x000fe20000010009 */
[-C--:B------:R-:W-:Y:S01]  /*2b20*/  FMUL.FTZ R9, R37, R153.reuse ;  /* 0x0000009925097220 */ /* 0x080fe20000410000 */
[----:B------:R-:W-:Y:S01]  /*2b30*/  FMUL.FTZ R130, R36, R153 ;  /* 0x0000009924827220 */ /* 0x000fe20000410000 */
[-C--:B------:R-:W-:Y:S01]  /*2b40*/  FFMA.FTZ R151, R115, R8.reuse, -R151 ;  /* 0x0000000873977223 */ /* 0x080fe20000010897 */
[----:B------:R-:W-:Y:S01]  /*2b50*/  FMUL.FTZ R158, R102, -R8 ;  /* 0x80000008669e7220 */ /* 0x000fe20000410000 */
[----:B------:R-:W-:Y:S01]  /*2b60*/  FADD.FTZ R8, R75, R75 ;  /* 0x0000004b4b087221 */ /* 0x000fe20000010000 */
[-C--:B------:R-:W-:Y:S01]  /*2b70*/  FFMA.FTZ R9, R36, R11.reuse, -R9 ;  /* 0x0000000b24097223 */ /* 0x080fe20000010809 */
[----:B------:R-:W-:Y:S01]  /*2b80*/  FFMA.FTZ R149, R37, R11, R130 ;  /* 0x0000000b25957223 */ /* 0x000fe20000010082 */
[----:B------:R-:W-:Y:S01]  /*2b90*/  FMUL.FTZ R155, R41, R123 ;  /* 0x0000007b299b7220 */ /* 0x000fe20000410000 */
[----:B------:R-:W-:Y:S01]  /*2ba0*/  FFMA.FTZ R157, R115, R157, R158 ;  /* 0x0000009d739d7223 */ /* 0x000fe2000001009e */
[C---:B------:R-:W-:Y:S01]  /*2bb0*/  FMUL.FTZ R129, R8.reuse, R9 ;  /* 0x0000000908817220 */ /* 0x040fe20000410000 */
[----:B------:R-:W-:Y:S01]  /*2bc0*/  FMUL.FTZ R130, R8, R149 ;  /* 0x0000009508827220 */ /* 0x000fe20000410000 */
[C---:B------:R-:W-:Y:S01]  /*2bd0*/  FFMA.FTZ R149, R40.reuse, R135, -R155 ;  /* 0x0000008728957223 */ /* 0x040fe2000001089b */
[----:B------:R-:W-:Y:S01]  /*2be0*/  FFMA.FTZ R40, R40, R123, R160 ;  /* 0x0000007b28287223 */ /* 0x000fe200000100a0 */
[----:B------:R-:W-:Y:S01]  /*2bf0*/  FADD.FTZ R155, R129, R164 ;  /* 0x000000a4819b7221 */ /* 0x000fe20000010000 */
[----:B------:R-:W-:Y:S01]  /*2c00*/  FADD.FTZ R158, -R130, R159 ;  /* 0x0000009f829e7221 */ /* 0x000fe20000010100 */
[----:B------:R0:W1:Y:S04]  /*2c10*/  SHFL.DOWN PT, R41, R151, 0x1, 0x1f ;  /* 0x08201f0097297f89 */ /* 0x00006800000e0000 */
        /* <DEDUP_REMOVED lines=10> */
[----:B------:R-:W-:Y:S01]  /*2cc0*/  FFMA.FTZ R9, R151, R9, R168 ;  /* 0x0000000997097223 */ /* 0x000fe200000100a8 */
[----:B0-----:R-:W-:Y:S01]  /*2cd0*/  FADD.FTZ R155, R155, R166 ;  /* 0x000000a69b9b7221 */ /* 0x001fe20000010000 */
[----:B------:R-:W-:Y:S02]  /*2ce0*/  FFMA.FTZ R157, R151, R123, R164 ;  /* 0x0000007b979d7223 */ /* 0x000fe400000100a4 */
[----:B------:R-:W-:Y:S01]  /*2cf0*/  FADD.FTZ R158, R158, R9 ;  /* 0x000000099e9e7221 */ /* 0x000fe20000010000 */
[----:B------:R-:W-:-:S07]  /*2d00*/  MOV R151, R160 ;  /* 0x000000a000977202 */ /* 0x000fce0000000f00 */
.L_x_16661:
[----:B------:R-:W-:Y:S05]  /*2d10*/  BSYNC B0 ;  /* 0x0000000000007941 */ /* 0x000fea0003800000 */
.L_x_16660:
[----:B------:R-:W-:Y:S01]  /*2d20*/  FADD.FTZ R40, RZ, R40 ;  /* 0x00000028ff287221 */ /* 0x000fe20000010000 */
[----:B------:R-:W-:Y:S01]  /*2d30*/  FADD.FTZ R149, R118, R149 ;  /* 0x0000009576957221 */ /* 0x000fe20000010000 */
[----:B-1----:R1:W0:Y:S01]  /*2d40*/  SHFL.DOWN PT, R41, R151, 0x2, 0x1f ;  /* 0x08401f0097297f89 */ /* 0x00222200000e0000 */
[----:B------:R-:W-:Y:S01]  /*2d50*/  BSSY B0, `(.L_x_16662) ;  /* 0x0000012000007945 */ /* 0x000fe20003800000 */
[C---:B------:R-:W-:Y:S01]  /*2d60*/  FMUL.FTZ R168, R153.reuse, R40 ;  /* 0x0000002899a87220 */ /* 0x040fe20000410000 */
[----:B------:R-:W-:Y:S01]  /*2d70*/  FMUL.FTZ R153, R153, R149 ;  /* 0x0000009599997220 */ /* 0x000fe20000410000 */
[----:B--2---:R1:W2:Y:S04]  /*2d80*/  SHFL.DOWN PT, R123, R157, 0x2, 0x1f ;  /* 0x08401f009d7b7f89 */ /* 0x0042a800000e0000 */
[----:B------:R1:W0:Y:S04]  /*2d90*/  SHFL.DOWN PT, R164, R155, 0x2, 0x1f ;  /* 0x08401f009ba47f89 */ /* 0x00022800000e0000 */
[----:B----4-:R1:W4:Y:S01]  /*2da0*/  SHFL.DOWN PT, R9, R158, 0x2, 0x1f ;  /* 0x08401f009e097f89 */ /* 0x01032200000e0000 */
[----:B------:R-:W-:Y:S05]  /*2db0*/  @P5 BRA `(.L_x_16663) ;  /* 0x00000000002c5947 */ /* 0x000fea0003800000 */
[C---:B----4-:R-:W-:Y:S01]  /*2dc0*/  FMUL.FTZ R160, R157.reuse, R9 ;  /* 0x000000099da07220 */ /* 0x050fe20000410000 */
[C---:B--2---:R-:W-:Y:S01]  /*2dd0*/  FMUL.FTZ R118, R157.reuse, R123 ;  /* 0x0000007b9d767220 */ /* 0x044fe20000410000 */
[-C--:B0--3--:R-:W-:Y:S02]  /*2de0*/  FMUL.FTZ R166, R157, R164.reuse ;  /* 0x000000a49da67220 */ /* 0x089fe40000410000 */
[----:B------:R-:W-:Y:S01]  /*2df0*/  FFMA.FTZ R164, R151, R164, -R160 ;  /* 0x000000a497a47223 */ /* 0x000fe200000108a0 */
[-C--:B------:R-:W-:Y:S01]  /*2e00*/  FMUL.FTZ R160, R157, R41.reuse ;  /* 0x000000299da07220 */ /* 0x080fe20000410000 */
[C---:B------:R-:W-:Y:S01]  /*2e10*/  FFMA.FTZ R118, R151.reuse, R41, -R118 ;  /* 0x0000002997767223 */ /* 0x040fe20000010876 */
[----:B------:R-:W-:Y:S01]  /*2e20*/  FFMA.FTZ R9, R151, R9, R166 ;  /* 0x0000000997097223 */ /* 0x000fe200000100a6 */
[----:B-1----:R-:W-:Y:S01]  /*2e30*/  FADD.FTZ R155, R155, R164 ;  /* 0x000000a49b9b7221 */ /* 0x002fe20000010000 */
[----:B------:R-:W-:Y:S02]  /*2e40*/  FFMA.FTZ R157, R151, R123, R160 ;  /* 0x0000007b979d7223 */ /* 0x000fe400000100a0 */
[----:B------:R-:W-:Y:S01]  /*2e50*/  FADD.FTZ R158, R158, R9 ;  /* 0x000000099e9e7221 */ /* 0x000fe20000010000 */
[----:B------:R-:W-:-:S07]  /*2e60*/  MOV R151, R118 ;  /* 0x0000007600977202 */ /* 0x000fce0000000f00 */
.L_x_16663:
[----:B------:R-:W-:Y:S05]  /*2e70*/  BSYNC B0 ;  /* 0x0000000000007941 */ /* 0x000fea0003800000 */
.L_x_16662:
[CC--:B------:R-:W-:Y:S01]  /*2e80*/  FMUL.FTZ R160, R102.reuse, R149.reuse ;  /* 0x0000009566a07220 */ /* 0x0c0fe20000410000 */
[-C--:B------:R-:W-:Y:S01]  /*2e90*/  FMUL.FTZ R118, R102, R40.reuse ;  /* 0x0000002866767220 */ /* 0x080fe20000410000 */
[CC--:B--2---:R-:W-:Y:S01]  /*2ea0*/  FFMA.FTZ R123, R11.reuse, R149.reuse, -R168 ;  /* 0x000000950b7b7223 */ /* 0x0c4fe200000108a8 */
[-C--:B----4-:R-:W-:Y:S01]  /*2eb0*/  FFMA.FTZ R9, R11, R40.reuse, R153 ;  /* 0x000000280b097223 */ /* 0x090fe20000010099 */
[-C--:B0-----:R-:W-:Y:S01]  /*2ec0*/  FFMA.FTZ R41, R115, R40.reuse, R160 ;  /* 0x0000002873297223 */ /* 0x081fe200000100a0 */
[-C--:B------:R-:W-:Y:S01]  /*2ed0*/  FMUL.FTZ R11, R37, R40.reuse ;  /* 0x00000028250b7220 */ /* 0x080fe20000410000 */
[C---:B------:R-:W-:Y:S01]  /*2ee0*/  FMUL.FTZ R164, R36.reuse, R40 ;  /* 0x0000002824a47220 */ /* 0x040fe20000410000 */
[-C--:B------:R-:W-:Y:S01]  /*2ef0*/  FFMA.FTZ R153, R115, R149.reuse, -R118 ;  /* 0x0000009573997223 */ /* 0x080fe20000010876 */
[----:B------:R-:W-:Y:S01]  /*2f00*/  FADD.FTZ R41, RZ, R41 ;  /* 0x00000029ff297221 */ /* 0x000fe20000010000 */
[----:B------:R-:W-:Y:S01]  /*2f10*/  FFMA.FTZ R135, R36, R149, -R11 ;  /* 0x0000009524877223 */ /* 0x000fe2000001080b */
[----:B------:R-:W-:Y:S01]  /*2f20*/  FFMA.FTZ R168, -R8, R9, RZ ;  /* 0x0000000908a87223 */ /* 0x000fe200000101ff */
[----:B------:R-:W-:Y:S01]  /*2f30*/  FFMA.FTZ R11, R37, R149, R164 ;  /* 0x00000095250b7223 */ /* 0x000fe200000100a4 */
[----:B------:R-:W-:Y:S01]  /*2f40*/  FMUL.FTZ R9, R162, R41 ;  /* 0x00000029a2097220 */ /* 0x000fe20000410000 */
[----:B------:R-:W-:Y:S01]  /*2f50*/  FFMA.FTZ R153, R74, R101, R153 ;  /* 0x000000654a997223 */ /* 0x000fe20000010099 */
[C---:B------:R-:W-:Y:S01]  /*2f60*/  FMUL.FTZ R160, R8.reuse, R135 ;  /* 0x0000008708a07220 */ /* 0x040fe20000410000 */
[----:B------:R-:W-:Y:S01]  /*2f70*/  FFMA.FTZ R161, -R8, R11, -RZ ;  /* 0x0000000b08a17223 */ /* 0x000fe200000109ff */
[----:B------:R0:W2:Y:S01]  /*2f80*/  SHFL.DOWN PT, R135, R151, 0x4, 0x1f ;  /* 0x08801f0097877f89 */ /* 0x0000a200000e0000 */
[----:B------:R-:W-:Y:S01]  /*2f90*/  FFMA.FTZ R11, R156, R153, -R9 ;  /* 0x000000999c0b7223 */ /* 0x000fe20000010809 */
[----:B------:R-:W-:Y:S01]  /*2fa0*/  BSSY B0, `(.L_x_16664) ;  /* 0x0000012000007945 */ /* 0x000fe20003800000 */
[----:B---3--:R-:W-:Y:S01]  /*2fb0*/  FFMA.FTZ R166, R8, R123, RZ ;  /* 0x0000007b08a67223 */ /* 0x008fe200000100ff */
[----:B------:R0:W3:Y:S01]  /*2fc0*/  SHFL.DOWN PT, R159, R157, 0x4, 0x1f ;  /* 0x08801f009d9f7f89 */ /* 0x0000e200000e0000 */
[----:B------:R-:W-:-:S03]  /*2fd0*/  FMUL.FTZ R123, R162, R153 ;  /* 0x00000099a27b7220 */ /* 0x000fc60000410000 */
        /* <DEDUP_REMOVED lines=14> */
.L_x_16665:
[----:B------:R-:W-:Y:S05]  /*30c0*/  BSYNC B0 ;  /* 0x0000000000007941 */ /* 0x000fea0003800000 */
.L_x_16664:
[C---:B0-----:R-:W-:Y:S01]  /*30d0*/  FMUL.FTZ R9, R106.reuse, R153 ;  /* 0x000000996a097220 */ /* 0x041fe20000410000 */
[-C--:B------:R-:W-:Y:S01]  /*30e0*/  FMUL.FTZ R8, R106, R41.reuse ;  /* 0x000000296a087220 */ /* 0x080fe20000410000 */
[----:B------:R-:W-:Y:S01]  /*30f0*/  FFMA.FTZ R123, R156, R41, R123 ;  /* 0x000000299c7b7223 */ /* 0x000fe2000001007b */
[----:B--2---:R-:W-:Y:S01]  /*3100*/  FFMA.FTZ R135, R7, R11, R166 ;  /* 0x0000000b07877223 */ /* 0x004fe200000100a6 */
[C---:B------:R-:W-:Y:S01]  /*3110*/  FFMA.FTZ R9, R104.reuse, R41, R9 ;  /* 0x0000002968097223 */ /* 0x040fe20000010009 */
[----:B------:R-:W-:Y:S01]  /*3120*/  ISETP.GE.OR P0, PT, R79, R44, P0 ;  /* 0x0000002c4f00720c */ /* 0x000fe20000706670 */
[----:B---3--:R-:W-:Y:S01]  /*3130*/  FFMA.FTZ R159, R104, R153, -R8 ;  /* 0x00000099689f7223 */ /* 0x008fe20000010808 */
[----:B------:R-:W-:Y:S01]  /*3140*/  FFMA.FTZ R163, -R7, R123, R168 ;  /* 0x0000007b07a37223 */ /* 0x000fe200000101a8 */
[CC--:B------:R-:W-:Y:S01]  /*3150*/  FMUL.FTZ R11, R37.reuse, R41.reuse ;  /* 0x00000029250b7220 */ /* 0x0c0fe20000410000 */
[----:B------:R-:W-:Y:S01]  /*3160*/  FMUL.FTZ R8, R36, R41 ;  /* 0x0000002924087220 */ /* 0x000fe20000410000 */
[----:B------:R-:W-:Y:S01]  /*3170*/  FADD.FTZ R123, RZ, R9 ;  /* 0x00000009ff7b7221 */ /* 0x000fe20000010000 */
[----:B------:R-:W-:Y:S01]  /*3180*/  FFMA.FTZ R159, R72, R103, R159 ;  /* 0x00000067489f7223 */ /* 0x000fe2000001009f */
[-C--:B------:R-:W-:Y:S01]  /*3190*/  FFMA.FTZ R156, R36, R153.reuse, -R11 ;  /* 0x00000099249c7223 */ /* 0x080fe2000001080b */
[----:B------:R-:W-:Y:S01]  /*31a0*/  FFMA.FTZ R8, R37, R153, R8 ;  /* 0x0000009925087223 */ /* 0x000fe20000010008 */
[C---:B------:R-:W-:Y:S01]  /*31b0*/  FMUL.FTZ R9, R10.reuse, R123 ;  /* 0x0000007b0a097220 */ /* 0x040fe20000410000 */
[-C--:B------:R-:W-:Y:S01]  /*31c0*/  FMUL.FTZ R10, R10, R159.reuse ;  /* 0x0000009f0a0a7220 */ /* 0x080fe20000410000 */
[C---:B------:R-:W-:Y:S01]  /*31d0*/  FMUL.FTZ R156, R7.reuse, R156 ;  /* 0x0000009c079c7220 */ /* 0x040fe20000410000 */
[----:B------:R-:W-:Y:S01]  /*31e0*/  FFMA.FTZ R162, -R7, R8, -RZ ;  /* 0x0000000807a27223 */ /* 0x000fe200000109ff */
[C---:B------:R-:W-:Y:S01]  /*31f0*/  FFMA.FTZ R165, R154.reuse, R159, -R9 ;  /* 0x0000009f9aa57223 */ /* 0x040fe20000010809 */
[----:B------:R0:W2:Y:S01]  /*3200*/  SHFL.DOWN PT, R167, R151, 0x8, 0x1f ;  /* 0x09001f0097a77f89 */ /* 0x0000a200000e0000 */
[----:B------:R-:W-:Y:S01]  /*3210*/  BSSY B0, `(.L_x_16666) ;  /* 0x0000015000007945 */ /* 0x000fe20003800000 */
[----:B------:R-:W-:Y:S01]  /*3220*/  HFMA2.MMA R9, -RZ, RZ, 0, 0 ;  /* 0x00000000ff097435 */ /* 0x000fe200000001ff */
[----:B----4-:R-:W-:Y:S01]  /*3230*/  FFMA.FTZ R170, R154, R123, R10 ;  /* 0x0000007b9aaa7223 */ /* 0x010fe2000001000a */
[----:B------:R0:W3:Y:S01]  /*3240*/  SHFL.DOWN PT, R169, R157, 0x8, 0x1f ;  /* 0x09001f009da97f89 */ /* 0x0000e200000e0000 */
[----:B------:R-:W-:-:S02]  /*3250*/  MOV R8, 0x3f800000 ;  /* 0x3f80000000087802 */ /* 0x000fc40000000f00 */
[----:B------:R-:W-:Y:S02]  /*3260*/  CS2R R10, SRZ ;  /* 0x00000000000a7805 */ /* 0x000fe4000001ff00 */
[----:B------:R-:W-:Y:S01]  /*3270*/  @!P0 LEA R154, R42, R81, 0x4 ;  /* 0x000000512a9a8211 */ /* 0x000fe200078e20ff */
        /* <DEDUP_REMOVED lines=14> */
.L_x_16667:
[----:B------:R-:W-:Y:S05]  /*3360*/  BSYNC B0 ;  /* 0x0000000000007941 */ /* 0x000fea0003800000 */
.L_x_16666:
[C---:B0-----:R-:W-:Y:S01]  /*3370*/  FMUL.FTZ R7, R110.reuse, R159 ;  /* 0x0000009f6e077220 */ /* 0x041fe20000410000 */
[----:B------:R-:W-:Y:S01]  /*3380*/  FMUL.FTZ R118, R110, R123 ;  /* 0x0000007b6e767220 */ /* 0x000fe20000410000 */
[C---:B------:R-:W-:Y:S01]  /*3390*/  FFMA.FTZ R164, R6.reuse, R165, R135 ;  /* 0x000000a506a47223 */ /* 0x040fe20000010087 */
[----:B------:R-:W-:Y:S01]  /*33a0*/  FFMA.FTZ R170, -R6, R170, R163 ;  /* 0x000000aa06aa7223 */ /* 0x000fe200000101a3 */
[C---:B------:R-:W-:Y:S01]  /*33b0*/  FFMA.FTZ R135, R108.reuse, R123, R7 ;  /* 0x0000007b6c877223 */ /* 0x040fe20000010007 */
[----:B------:R-:W-:Y:S01]  /*33c0*/  FFMA.FTZ R7, R108, R159, -R118 ;  /* 0x0000009f6c077223 */ /* 0x000fe20000010876 */
[-C--:B------:R-:W-:Y:S01]  /*33d0*/  FMUL.FTZ R118, R36, R123.reuse ;  /* 0x0000007b24767220 */ /* 0x080fe20000410000 */
[C---:B------:R-:W-:Y:S01]  /*33e0*/  FMUL.FTZ R163, R37.reuse, R123 ;  /* 0x0000007b25a37220 */ /* 0x040fe20000410000 */
[----:B------:R-:W-:Y:S01]  /*33f0*/  FADD.FTZ R135, RZ, R135 ;  /* 0x00000087ff877221 */ /* 0x000fe20000010000 */
[----:B------:R-:W-:Y:S01]  /*3400*/  FFMA.FTZ R7, R70, R105, R7 ;  /* 0x0000006946077223 */ /* 0x000fe20000010007 */
[CC--:B------:R-:W-:Y:S01]  /*3410*/  FFMA.FTZ R165, R37.reuse, R159.reuse, R118 ;  /* 0x0000009f25a57223 */ /* 0x0c0fe20000010076 */
[----:B------:R-:W-:Y:S01]  /*3420*/  FFMA.FTZ R163, R36, R159, -R163 ;  /* 0x0000009f24a37223 */ /* 0x000fe200000108a3 */
[----:B------:R0:W1:Y:S01]  /*3430*/  @!P0 LDS.128 R8, [R154+0x21b0] ;  /* 0x0021b0009a088984 */ /* 0x0000620000000c00 */
[C---:B--2---:R-:W-:Y:S01]  /*3440*/  FMUL.FTZ R167, R150.reuse, R135 ;  /* 0x0000008796a77220 */ /* 0x044fe20000410000 */
[----:B------:R-:W-:Y:S01]  /*3450*/  FMUL.FTZ R118, R150, R7 ;  /* 0x0000000796767220 */ /* 0x000fe20000410000 */
[----:B------:R-:W-:Y:S01]  /*3460*/  FMUL.FTZ R150, R6, R163 ;  /* 0x000000a306967220 */ /* 0x000fe20000410000 */
[----:B------:R2:W1:Y:S01]  /*3470*/  SHFL.DOWN PT, R171, R151, 0x10, 0x1f ;  /* 0x0a001f0097ab7f89 */ /* 0x00046200000e0000 */
[C---:B------:R-:W-:Y:S01]  /*3480*/  FFMA.FTZ R167, R152.reuse, R7, -R167 ;  /* 0x0000000798a77223 */ /* 0x040fe200000108a7 */
[----:B------:R-:W-:Y:S01]  /*3490*/  FFMA.FTZ R163, R152, R135, R118 ;  /* 0x0000008798a37223 */ /* 0x000fe20000010076 */
[----:B------:R-:W-:Y:S01]  /*34a0*/  BSSY B0, `(.L_x_16668) ;  /* 0x000001f000007945 */ /* 0x000fe20003800000 */
[----:B0-----:R-:W-:Y:S01]  /*34b0*/  FFMA.FTZ R154, -R6, R165, -RZ ;  /* 0x000000a5069a7223 */ /* 0x001fe200000109ff */
[-C--:B------:R-:W-:Y:S01]  /*34c0*/  FMUL.FTZ R165, R37, R135.reuse ;  /* 0x0000008725a57220 */ /* 0x080fe20000410000 */
[C---:B------:R-:W-:Y:S01]  /*34d0*/  FMUL.FTZ R6, R36.reuse, R135 ;  /* 0x0000008724067220 */ /* 0x040fe20000410000 */
[C---:B---3--:R-:W-:Y:S01]  /*34e0*/  FFMA.FTZ R169, -R5.reuse, R163, R170 ;  /* 0x000000a305a97223 */ /* 0x048fe200000101aa */
        /* <DEDUP_REMOVED lines=8> */
[----:B------:R-:W-:Y:S01]  /*3570*/  FFMA.FTZ R6, R112, R135, R6 ;  /* 0x0000008770067223 */ /* 0x000fe20000010006 */
[----:B------:R2:W0:Y:S02]  /*3580*/  SHFL.DOWN PT, R173, R157, 0x10, 0x1f ;  /* 0x0a001f009dad7f89 */ /* 0x00042400000e0000 */
[----:B------:R-:W-:Y:S01]  /*3590*/  FFMA.FTZ R5, R68, R107, R5 ;  /* 0x0000006b44057223 */ /* 0x000fe20000010005 */
[----:B------:R-:W-:Y:S01]  /*35a0*/  FADD.FTZ R118, RZ, R6 ;  /* 0x00000006ff767221 */ /* 0x000fe20000010000 */
        /* <DEDUP_REMOVED lines=14> */
.L_x_16669:
[----:B------:R-:W-:Y:S05]  /*3690*/  BSYNC B0 ;  /* 0x0000000000007941 */ /* 0x000fea0003800000 */
.L_x_16668:
[CC--:B----4-:R-:W-:Y:S01]  /*36a0*/  FMUL.FTZ R165, R145.reuse, R118.reuse ;  /* 0x0000007691a57220 */ /* 0x0d0fe20000410000 */
[-C--:B-1----:R-:W-:Y:S01]  /*36b0*/  FMUL.FTZ R171, R145, R5.reuse ;  /* 0x0000000591ab7220 */ /* 0x082fe20000410000 */
[CC--:B------:R-:W-:Y:S01]  /*36c0*/  FMUL.FTZ R145, R117.reuse, R5.reuse ;  /* 0x0000000575917220 */ /* 0x0c0fe20000410000 */
[-C--:B------:R-:W-:Y:S01]  /*36d0*/  FMUL.FTZ R6, R117, R118.reuse ;  /* 0x0000007675067220 */ /* 0x080fe20000410000 */
[CC--:B------:R-:W-:Y:S01]  /*36e0*/  FFMA.FTZ R165, R146.reuse, R5.reuse, -R165 ;  /* 0x0000000592a57223 */ /* 0x0c0fe200000108a5 */
[-C--:B------:R-:W-:Y:S01]  /*36f0*/  FFMA.FTZ R164, R146, R118.reuse, R171 ;  /* 0x0000007692a47223 */ /* 0x080fe200000100ab */
[CC--:B------:R-:W-:Y:S01]  /*3700*/  FFMA.FTZ R146, R116.reuse, R118.reuse, R145 ;  /* 0x0000007674927223 */ /* 0x0c0fe20000010091 */
[----:B------:R-:W-:Y:S01]  /*3710*/  FFMA.FTZ R145, R116, R5, -R6 ;  /* 0x0000000574917223 */ /* 0x000fe20000010806 */
[-C--:B------:R-:W-:Y:S01]  /*3720*/  FMUL.FTZ R168, R36, R118.reuse ;  /* 0x0000007624a87220 */ /* 0x080fe20000410000 */
[----:B---3--:R-:W-:Y:S01]  /*3730*/  FFMA.FTZ R166, R4, R165, R167 ;  /* 0x000000a504a67223 */ /* 0x008fe200000100a7 */
[----:B------:R-:W-:Y:S01]  /*3740*/  FADD.FTZ R146, RZ, R146 ;  /* 0x00000092ff927221 */ /* 0x000fe20000010000 */
[----:B------:R-:W-:Y:S01]  /*3750*/  FFMA.FTZ R6, R66, R109, R145 ;  /* 0x0000006d42067223 */ /* 0x000fe20000010091 */
[----:B------:R-:W-:Y:S01]  /*3760*/  FMUL.FTZ R145, R37, R118 ;  /* 0x0000007625917220 */ /* 0x000fe20000410000 */
[----:B------:R-:W-:Y:S01]  /*3770*/  FFMA.FTZ R164, -R4, R164, R169 ;  /* 0x000000a404a47223 */ /* 0x000fe200000101a9 */
[C---:B------:R-:W-:Y:S01]  /*3780*/  FMUL.FTZ R170, R141.reuse, R146 ;  /* 0x000000928daa7220 */ /* 0x040fe20000410000 */
[-C--:B------:R-:W-:Y:S01]  /*3790*/  FMUL.FTZ R165, R141, R6.reuse ;  /* 0x000000068da57220 */ /* 0x080fe20000410000 */
[-C--:B------:R-:W-:Y:S01]  /*37a0*/  FFMA.FTZ R145, R36, R5.reuse, -R145 ;  /* 0x0000000524917223 */ /* 0x080fe20000010891 */
[----:B------:R-:W-:Y:S01]  /*37b0*/  FFMA.FTZ R141, R37, R5, R168 ;  /* 0x00000005258d7223 */ /* 0x000fe200000100a8 */
[C---:B------:R-:W-:Y:S01]  /*37c0*/  FFMA.FTZ R170, R143.reuse, R6, -R170 ;  /* 0x000000068faa7223 */ /* 0x040fe200000108aa */
[-C--:B------:R-:W-:Y:S01]  /*37d0*/  FFMA.FTZ R165, R143, R146.reuse, R165 ;  /* 0x000000928fa57223 */ /* 0x080fe200000100a5 */
[C---:B------:R-:W-:Y:S01]  /*37e0*/  FMUL.FTZ R145, R4.reuse, R145 ;  /* 0x0000009104917220 */ /* 0x040fe20000410000 */
[----:B------:R-:W-:Y:S01]  /*37f0*/  FFMA.FTZ R4, -R4, R141, -RZ ;  /* 0x0000008d04047223 */ /* 0x000fe200000109ff */
[C---:B------:R-:W-:Y:S01]  /*3800*/  FMUL.FTZ R141, R120.reuse, R146 ;  /* 0x00000092788d7220 */ /* 0x040fe20000410000 */
[C---:B------:R-:W-:Y:S01]  /*3810*/  FFMA.FTZ R171, -R3.reuse, R165, R164 ;  /* 0x000000a503ab7223 */ /* 0x040fe200000101a4 */
[----:B------:R-:W-:Y:S01]  /*3820*/  FMUL.FTZ R164, R120, R6 ;  /* 0x0000000678a47220 */ /* 0x000fe20000410000 */
[----:B------:R-:W-:Y:S01]  /*3830*/  FFMA.FTZ R169, R3, R170, R166 ;  /* 0x000000aa03a97223 */ /* 0x000fe200000100a6 */
[C---:B------:R-:W-:Y:S01]  /*3840*/  FFMA.FTZ R143, R119.reuse, R6, -R141 ;  /* 0x00000006778f7223 */ /* 0x040fe2000001088d */
[----:B------:R-:W-:Y:S01]  /*3850*/  SHFL.DOWN PT, R170, R157, 0x1, 0x1f ;  /* 0x08201f009daa7f89 */ /* 0x000fe200000e0000 */
[-C--:B------:R-:W-:Y:S01]  /*3860*/  FFMA.FTZ R164, R119, R146.reuse, R164 ;  /* 0x0000009277a47223 */ /* 0x080fe200000100a4 */
[CC--:B0-----:R-:W-:Y:S01]  /*3870*/  FMUL.FTZ R173, R37.reuse, R146.reuse ;  /* 0x0000009225ad7220 */ /* 0x0c1fe20000410000 */
[----:B------:R-:W-:Y:S01]  /*3880*/  FFMA.FTZ R143, R64, R111, R143 ;  /* 0x0000006f408f7223 */ /* 0x000fe2000001008f */
[----:B------:R-:W0:Y:S01]  /*3890*/  SHFL.IDX PT, R165, R10, RZ, 0x1f ;  /* 0x00001fff0aa57589 */ /* 0x000e2200000e0000 */
[----:B------:R-:W-:Y:S01]  /*38a0*/  FADD.FTZ R141, RZ, R164 ;  /* 0x000000a4ff8d7221 */ /* 0x000fe20000010000 */
[----:B------:R-:W-:Y:S01]  /*38b0*/  FMUL.FTZ R166, R36, R146 ;  /* 0x0000009224a67220 */ /* 0x000fe20000410000 */
[----:B------:R-:W-:Y:S01]  /*38c0*/  FMUL.FTZ R168, R128, R143 ;  /* 0x0000008f80a87220 */ /* 0x000fe20000410000 */
[----:B------:R-:W1:Y:S01]  /*38d0*/  SHFL.IDX PT, R167, R11, RZ, 0x1f ;  /* 0x00001fff0ba77589 */ /* 0x000e6200000e0000 */
[-C--:B------:R-:W-:Y:S01]  /*38e0*/  FFMA.FTZ R164, R36, R6.reuse, -R173 ;  /* 0x0000000624a47223 */ /* 0x080fe200000108ad */
[-C--:B------:R-:W-:Y:S01]  /*38f0*/  FMUL.FTZ R175, R128, R141.reuse ;  /* 0x0000008d80af7220 */ /* 0x080fe20000410000 */
[----:B------:R-:W-:Y:S01]  /*3900*/  FFMA.FTZ R166, R37, R6, R166 ;  /* 0x0000000625a67223 */ /* 0x000fe200000100a6 */
[----:B------:R-:W3:Y:S01]  /*3910*/  SHFL.DOWN PT, R177, R151, 0x1, 0x1f ;  /* 0x08201f0097b17f89 */ /* 0x000ee200000e0000 */
[C---:B------:R-:W-:Y:S01]  /*3920*/  FFMA.FTZ R168, R126.reuse, R141, R168 ;  /* 0x0000008d7ea87223 */ /* 0x040fe200000100a8 */
[C---:B------:R-:W-:Y:S01]  /*3930*/  FMUL.FTZ R128, R3.reuse, R164 ;  /* 0x000000a403807220 */ /* 0x040fe20000410000 */
[----:B------:R-:W-:Y:S01]  /*3940*/  FFMA.FTZ R175, R126, R143, -R175 ;  /* 0x0000008f7eaf7223 */ /* 0x000fe200000108af */
[----:B------:R-:W4:Y:S01]  /*3950*/  SHFL.DOWN PT, R181, R158, 0x1, 0x1f ;  /* 0x08201f009eb57f89 */ /* 0x000f2200000e0000 */
[----:B------:R-:W-:Y:S01]  /*3960*/  FFMA.FTZ R164, -R3, R166, -RZ ;  /* 0x000000a603a47223 */ /* 0x000fe200000109ff */
[----:B------:R-:W-:Y:S01]  /*3970*/  FFMA.FTZ R174, -R2, R168, R171 ;  /* 0x000000a802ae7223 */ /* 0x000fe200000101ab */
[CC--:B------:R-:W-:Y:S01]  /*3980*/  FMUL.FTZ R3, R37.reuse, R141.reuse ;  /* 0x0000008d25037220 */ /* 0x0c0fe20000410000 */
[----:B------:R-:W5:Y:S01]  /*3990*/  SHFL.DOWN PT, R179, R155, 0x1, 0x1f ;  /* 0x08201f009bb37f89 */ /* 0x000f6200000e0000 */
[----:B------:R-:W-:Y:S01]  /*39a0*/  FMUL.FTZ R168, R36, R141 ;  /* 0x0000008d24a87220 */ /* 0x000fe20000410000 */
[----:B------:R-:W-:Y:S01]  /*39b0*/  FMUL.FTZ R166, R122, R143 ;  /* 0x0000008f7aa67220 */ /* 0x000fe20000410000 */
[----:B------:R-:W-:Y:S01]  /*39c0*/  FFMA.FTZ R172, R2, R175, R169 ;  /* 0x000000af02ac7223 */ /* 0x000fe200000100a9 */
[-C--:B------:R-:W-:Y:S01]  /*39d0*/  FFMA.FTZ R169, R36, R143.reuse, -R3 ;  /* 0x0000008f24a97223 */ /* 0x080fe20000010803 */
[----:B------:R-:W-:Y:S01]  /*39e0*/  FFMA.FTZ R171, R37, R143, R168 ;  /* 0x0000008f25ab7223 */ /* 0x000fe200000100a8 */
[CC--:B------:R-:W-:Y:S01]  /*39f0*/  FFMA.FTZ R166, R121.reuse, R141.reuse, R166 ;  /* 0x0000008d79a67223 */ /* 0x0c0fe200000100a6 */
[----:B------:R-:W-:Y:S01]  /*3a00*/  FMUL.FTZ R126, R122, R141 ;  /* 0x0000008d7a7e7220 */ /* 0x000fe20000410000 */
[C---:B------:R-:W-:Y:S01]  /*3a10*/  FMUL.FTZ R169, R2.reuse, R169 ;  /* 0x000000a902a97220 */ /* 0x040fe20000410000 */
[----:B------:R-:W-:Y:S01]  /*3a20*/  FFMA.FTZ R171, -R2, R171, -RZ ;  /* 0x000000ab02ab7223 */ /* 0x000fe200000109ff */
[----:B------:R-:W-:Y:S01]  /*3a30*/  FADD.FTZ R2, RZ, R166 ;  /* 0x000000a6ff027221 */ /* 0x000fe20000010000 */
[----:B------:R-:W-:Y:S01]  /*3a40*/  FFMA.FTZ R3, R121, R143, -R126 ;  /* 0x0000008f79037223 */ /* 0x000fe2000001087e */
[C---:B0-----:R-:W-:Y:S01]  /*3a50*/  @P1 FMUL.FTZ R166, R170.reuse, R165 ;  /* 0x000000a5aaa61220 */ /* 0x041fe20000410000 */
[----:B-1----:R-:W-:Y:S01]  /*3a60*/  @P1 FMUL.FTZ R126, R170, R167 ;  /* 0x000000a7aa7e1220 */ /* 0x002fe20000410000 */
[----:B--2---:R-:W0:Y:S01]  /*3a70*/  SHFL.IDX PT, R157, R157, RZ, 0x1f ;  /* 0x00001fff9d9d7589 */ /* 0x004e2200000e0000 */
[----:B------:R-:W-:Y:S01]  /*3a80*/  FFMA.FTZ R3, R62, R113, R3 ;  /* 0x000000713e037223 */ /* 0x000fe20000010003 */
[C---:B---3--:R-:W-:Y:S01]  /*3a90*/  @P1 FFMA.FTZ R166, R177.reuse, R167, R166 ;  /* 0x000000a7b1a61223 */ /* 0x048fe200000100a6 */
[----:B------:R-:W-:Y:S01]  /*3aa0*/  @P1 FFMA.FTZ R126, R177, R165, -R126 ;  /* 0x000000a5b17e1223 */ /* 0x000fe2000001087e */
[CC--:B------:R-:W-:Y:S01]  /*3ab0*/  FMUL.FTZ R168, R124.reuse, R2.reuse ;  /* 0x000000027ca87220 */ /* 0x0c0fe20000410000 */
[-C--:B------:R-:W-:Y:S01]  /*3ac0*/  FMUL.FTZ R175, R124, R3.reuse ;  /* 0x000000037caf7220 */ /* 0x080fe20000410000 */
[----:B----4-:R-:W-:Y:S01]  /*3ad0*/  @P1 FADD.FTZ R167, R181, R166 ;  /* 0x000000a6b5a71221 */ /* 0x010fe20000010000 */
[----:B------:R-:W1:Y:S01]  /*3ae0*/  SHFL.IDX PT, R151, R151, RZ, 0x1f ;  /* 0x00001fff97977589 */ /* 0x000e6200000e0000 */
[-C--:B------:R-:W-:Y:S01]  /*3af0*/  FMUL.FTZ R166, R36, R2.reuse ;  /* 0x0000000224a67220 */ /* 0x080fe20000410000 */
[----:B------:R-:W-:Y:S01]  /*3b00*/  FFMA.FTZ R173, R125, R3, -R168 ;  /* 0x000000037dad7223 */ /* 0x000fe200000108a8 */
[----:B-----5:R-:W-:Y:S01]  /*3b10*/  @P1 FADD.FTZ R165, R179, R126 ;  /* 0x0000007eb3a51221 */ /* 0x020fe20000010000 */
[-C--:B------:R-:W-:Y:S01]  /*3b20*/  FMUL.FTZ R124, R167, -R39.reuse ;  /* 0x80000027a77c7220 */ /* 0x080fe20000410000 */
[-C--:B------:R-:W-:Y:S01]  /*3b30*/  FFMA.FTZ R175, R125, R2.reuse, R175 ;  /* 0x000000027daf7223 */ /* 0x080fe200000100af */
[----:B------:R-:W-:Y:S01]  /*3b40*/  FMUL.FTZ R125, R37, R2 ;  /* 0x00000002257d7220 */ /* 0x000fe20000410000 */
[C---:B------:R-:W-:Y:S01]  /*3b50*/  FMUL.FTZ R126, R165.reuse, -R39 ;  /* 0x80000027a57e7220 */ /* 0x040fe20000410000 */
[-C--:B------:R-:W-:Y:S01]  /*3b60*/  FFMA.FTZ R165, R165, R38.reuse, -R124 ;  /* 0x00000026a5a57223 */ /* 0x080fe2000001087c */
[----:B------:R-:W-:Y:S01]  /*3b70*/  FFMA.FTZ R37, R37, R3, R166 ;  /* 0x0000000325257223 */ /* 0x000fe200000100a6 */
[----:B------:R-:W2:Y:S01]  /*3b80*/  SHFL.IDX PT, R155, R155, RZ, 0x1f ;  /* 0x00001fff9b9b7589 */ /* 0x000ea200000e0000 */
[----:B------:R-:W-:Y:S01]  /*3b90*/  FFMA.FTZ R126, R167, R38, R126 ;  /* 0x00000026a77e7223 */ /* 0x000fe2000001007e */
[----:B------:R-:W-:Y:S01]  /*3ba0*/  FADD.FTZ R136, R136, R165 ;  /* 0x000000a588887221 */ /* 0x000fe20000010000 */
[----:B------:R-:W-:Y:S01]  /*3bb0*/  FFMA.FTZ R167, -R0, R37, -RZ ;  /* 0x0000002500a77223 */ /* 0x000fe200000109ff */
[----:B------:R-:W-:Y:S01]  /*3bc0*/  FFMA.FTZ R125, R36, R3, -R125 ;  /* 0x00000003247d7223 */ /* 0x000fe2000001087d */
[----:B------:R-:W-:Y:S01]  /*3bd0*/  FADD.FTZ R127, -R127, R126 ;  /* 0x0000007e7f7f7221 */ /* 0x000fe20000010100 */
[----:B------:R-:W-:Y:S01]  /*3be0*/  FMUL.FTZ R38, R122, -R136 ;  /* 0x800000887a267220 */ /* 0x000fe20000410000 */
[----:B0-----:R-:W-:Y:S01]  /*3bf0*/  FMUL.FTZ R36, R157, R11 ;  /* 0x0000000b9d247220 */ /* 0x001fe20000410000 */
[----:B------:R-:W-:Y:S01]  /*3c00*/  ISETP.NE.AND P0, PT, R88, RZ, PT ;  /* 0x000000ff5800720c */ /* 0x000fe20003f05270 */
[-C--:B------:R-:W-:Y:S01]  /*3c10*/  FMUL.FTZ R37, R122, -R127.reuse ;  /* 0x8000007f7a257220 */ /* 0x080fe20000410000 */
[----:B------:R-:W-:Y:S01]  /*3c20*/  FFMA.FTZ R39, R121, R127, R38 ;  /* 0x0000007f79277223 */ /* 0x000fe20000010026 */
[----:B------:R-:W-:Y:S01]  /*3c30*/  FMUL.FTZ R122, R157, R10 ;  /* 0x0000000a9d7a7220 */ /* 0x000fe20000410000 */
[----:B------:R-:W0:Y:S01]  /*3c40*/  SHFL.IDX PT, R158, R158, RZ, 0x1f ;  /* 0x00001fff9e9e7589 */ /* 0x000e2200000e0000 */
[----:B------:R-:W-:Y:S01]  /*3c50*/  FFMA.FTZ R124, R121, R136, -R37 ;  /* 0x00000088797c7223 */ /* 0x000fe20000010825 */
[----:B------:R-:W-:Y:S01]  /*3c60*/  FADD.FTZ R37, -R134, R39 ;  /* 0x0000002786257221 */ /* 0x000fe20000010100 */
[C---:B-1----:R-:W-:Y:S01]  /*3c70*/  FFMA.FTZ R11, R151.reuse, R11, R122 ;  /* 0x0000000b970b7223 */ /* 0x042fe2000001007a */
[----:B------:R-:W-:Y:S01]  /*3c80*/  FFMA.FTZ R38, R151, R10, -R36 ;  /* 0x0000000a97267223 */ /* 0x000fe20000010824 */
[----:B------:R-:W-:Y:S01]  /*3c90*/  FADD.FTZ R133, R133, R124 ;  /* 0x0000007c85857221 */ /* 0x000fe20000010000 */
[C---:B------:R-:W-:Y:S01]  /*3ca0*/  FMUL.FTZ R122, R120.reuse, -R37 ;  /* 0x80000025787a7220 */ /* 0x040fe20000410000 */
[----:B------:R-:W-:Y:S01]  /*3cb0*/  FMUL.FTZ R10, R157, R9 ;  /* 0x000000099d0a7220 */ /* 0x000fe20000410000 */
[----:B------:R-:W-:Y:S01]  /*3cc0*/  P2R R36, PR, RZ, 0x1 ;  /* 0x00000001ff247803 */ /* 0x000fe20000000000 */
[-C--:B------:R-:W-:Y:S01]  /*3cd0*/  FMUL.FTZ R120, R120, -R133.reuse ;  /* 0x8000008578787220 */ /* 0x080fe20000410000 */
[----:B------:R-:W-:Y:S01]  /*3ce0*/  FFMA.FTZ R39, R119, R133, -R122 ;  /* 0x0000008577277223 */ /* 0x000fe2000001087a */
[-C--:B------:R-:W-:Y:S01]  /*3cf0*/  FMUL.FTZ R36, R157, R8.reuse ;  /* 0x000000089d247220 */ /* 0x080fe20000410000 */
[----:B------:R-:W-:Y:S01]  /*3d00*/  FFMA.FTZ R8, R151, R8, -R10 ;  /* 0x0000000897087223 */ /* 0x000fe2000001080a */
[----:B------:R-:W-:Y:S01]  /*3d10*/  FFMA.FTZ R119, R119, R37, R120 ;  /* 0x0000002577777223 */ /* 0x000fe20000010078 */
[----:B------:R-:W-:Y:S01]  /*3d20*/  FADD.FTZ R138, R138, R39 ;  /* 0x000000278a8a7221 */ /* 0x000fe20000010000 */
[----:B--2---:R-:W-:Y:S01]  /*3d30*/  FADD.FTZ R10, R155, R38 ;  /* 0x000000269b0a7221 */ /* 0x004fe20000010000 */
[----:B------:R-:W-:Y:S01]  /*3d40*/  SHF.L.U32 R38, R88, 0x4, RZ ;  /* 0x0000000458267819 */ /* 0x000fe200000006ff */
[----:B------:R-:W-:Y:S01]  /*3d50*/  FADD.FTZ R39, -R132, R119 ;  /* 0x0000007784277221 */ /* 0x000fe20000010100 */
[----:B------:R-:W-:Y:S01]  /*3d60*/  FFMA.FTZ R9, R151, R9, R36 ;  /* 0x0000000997097223 */ /* 0x000fe20000010024 */
[C---:B------:R-:W-:Y:S01]  /*3d70*/  FMUL.FTZ R36, R117.reuse, -R138 ;  /* 0x8000008a75247220 */ /* 0x040fe20000410000 */
[----:B------:R-:W-:Y:S01]  /*3d80*/  LEA.HI.SX32 R120, R38, R38, 0x1b ;  /* 0x0000002626787211 */ /* 0x000fe200078fdaff */
[----:B------:R-:W-:Y:S01]  /*3d90*/  FMUL.FTZ R119, R117, -R39 ;  /* 0x8000002775777220 */ /* 0x000fe20000410000 */
[----:B------:R-:W-:Y:S01]  /*3da0*/  @!P0 LEA R121, R42, R81, 0x4 ;  /* 0x000000512a798211 */ /* 0x000fe200078e20ff */
[----:B------:R-:W-:Y:S01]  /*3db0*/  FMUL.FTZ R166, R0, R125 ;  /* 0x0000007d00a67220 */ /* 0x000fe20000410000 */
[----:B0-----:R-:W-:Y:S01]  /*3dc0*/  FADD.FTZ R11, R158, R11 ;  /* 0x0000000b9e0b7221 */ /* 0x001fe20000010000 */
[C---:B------:R-:W-:Y:S01]  /*3dd0*/  FFMA.FTZ R38, R116.reuse, R138, -R119 ;  /* 0x0000008a74267223 */ /* 0x040fe20000010877 */
[----:B------:R-:W-:Y:S01]  /*3de0*/  FFMA.FTZ R116, R116, R39, R36 ;  /* 0x0000002774747223 */ /* 0x000fe20000010024 */
[----:B------:R-:W-:Y:S01]  /*3df0*/  LEA R151, R120, R81, 0x2 ;  /* 0x0000005178977211 */ /* 0x000fe200078e10ff */
[----:B------:R-:W-:Y:S01]  /*3e00*/  FMUL.FTZ R173, R0, R173 ;  /* 0x000000ad00ad7220 */ /* 0x000fe20000410000 */
[----:B------:R-:W-:Y:S01]  /*3e10*/  FADD.FTZ R137, R137, R38 ;  /* 0x0000002689897221 */ /* 0x000fe20000010000 */
[----:B------:R-:W-:Y:S01]  /*3e20*/  FADD.FTZ R131, -R131, R116 ;  /* 0x0000007483837221 */ /* 0x000fe20000010100 */
[----:B------:R0:W-:Y:S01]  /*3e30*/  @!P0 STS.128 [R121+0x21b0], R8 ;  /* 0x0021b00879008388 */ /* 0x0001e20000000c00 */
[----:B------:R-:W-:Y:S01]  /*3e40*/  SHF.L.U32 R125, R100, 0x9, RZ ;  /* 0x00000009647d7819 */ /* 0x000fe200000006ff */
[C---:B------:R-:W-:Y:S01]  /*3e50*/  FMUL.FTZ R117, R114.reuse, -R137 ;  /* 0x8000008972757220 */ /* 0x040fe20000410000 */
[----:B------:R-:W-:Y:S01]  /*3e60*/  FMUL.FTZ R114, R114, -R131 ;  /* 0x8000008372727220 */ /* 0x000fe20000410000 */
[----:B------:R1:W-:Y:S01]  /*3e70*/  STS [R151+0x444], R4 ;  /* 0x0004440497007388 */ /* 0x0003e20000000800 */
[----:B------:R-:W-:Y:S01]  /*3e80*/  FMUL.FTZ R175, R0, R175 ;  /* 0x000000af00af7220 */ /* 0x000fe20000410000 */
[C---:B------:R-:W-:Y:S01]  /*3e90*/  FFMA.FTZ R117, R112.reuse, R131, R117 ;  /* 0x0000008370757223 */ /* 0x040fe20000010075 */
[----:B------:R-:W-:Y:S01]  /*3ea0*/  FFMA.FTZ R114, R112, R137, -R114 ;  /* 0x0000008970727223 */ /* 0x000fe20000010872 */
[----:B------:R2:W-:Y:S01]  /*3eb0*/  STS [R151+0x420], R160 ;  /* 0x000420a097007388 */ /* 0x0005e20000000800 */
[----:B------:R-:W-:Y:S01]  /*3ec0*/  BSSY B0, `(.L_x_16670) ;  /* 0x0000040000007945 */ /* 0x000fe20003800000 */
[----:B------:R-:W-:Y:S01]  /*3ed0*/  FADD.FTZ R117, -R140, R117 ;  /* 0x000000758c757221 */ /* 0x000fe20000010100 */
[----:B------:R-:W-:Y:S01]  /*3ee0*/  FADD.FTZ R139, R139, R114 ;  /* 0x000000728b8b7221 */ /* 0x000fe20000010000 */
[----:B------:R2:W-:Y:S01]  /*3ef0*/  STS [R151+0x424], R161 ;  /* 0x000424a197007388 */ /* 0x0005e20000000800 */
[----:B------:R-:W-:Y:S01]  /*3f00*/  FADD.FTZ R0, R172, R173 ;  /* 0x000000adac007221 */ /* 0x000fe20000010000 */
[----:B------:R-:W-:Y:S01]  /*3f10*/  FADD.FTZ R36, R174, -R175 ;  /* 0x800000afae247221 */ /* 0x000fe20000010000 */
[C---:B0-----:R-:W-:Y:S01]  /*3f20*/  FMUL.FTZ R9, R110.reuse, -R117 ;  /* 0x800000756e097220 */ /* 0x041fe20000410000 */
[-C--:B------:R-:W-:Y:S01]  /*3f30*/  FMUL.FTZ R110, R110, -R139.reuse ;  /* 0x8000008b6e6e7220 */ /* 0x080fe20000410000 */
[----:B------:R-:W-:Y:S01]  /*3f40*/  IMAD R121, R100, -0x100, R43 ;  /* 0xffffff0064797824 */ /* 0x000fe200078e022b */
[-C--:B------:R-:W-:Y:S01]  /*3f50*/  IADD3 R8, P1, R125, R88.reuse, RZ ;  /* 0x000000587d087210 */ /* 0x080fe20007f3e0ff */
[C---:B------:R-:W-:Y:S01]  /*3f60*/  FFMA.FTZ R9, R108.reuse, R139, -R9 ;  /* 0x0000008b6c097223 */ /* 0x040fe20000010809 */
[----:B------:R-:W-:Y:S01]  /*3f70*/  FFMA.FTZ R119, R108, R117, R110 ;  /* 0x000000756c777223 */ /* 0x000fe2000001006e */
[----:B------:R2:W-:Y:S02]  /*3f80*/  STS [R151+0x428], R156 ;  /* 0x0004289c97007388 */ /* 0x0005e40000000800 */
[----:B------:R-:W-:Y:S01]  /*3f90*/  FADD.FTZ R11, R144, R9 ;  /* 0x00000009900b7221 */ /* 0x000fe20000010000 */
[----:B------:R-:W-:Y:S01]  /*3fa0*/  FADD.FTZ R119, -R142, R119 ;  /* 0x000000778e777221 */ /* 0x000fe20000010100 */
[----:B------:R2:W-:Y:S02]  /*3fb0*/  STS [R151+0x42c], R162 ;  /* 0x00042ca297007388 */ /* 0x0005e40000000800 */
[C---:B------:R-:W-:Y:S01]  /*3fc0*/  FMUL.FTZ R9, R106.reuse, -R11 ;  /* 0x8000000b6a097220 */ /* 0x040fe20000410000 */
[-C--:B------:R-:W-:Y:S01]  /*3fd0*/  FMUL.FTZ R106, R106, -R119.reuse ;  /* 0x800000776a6a7220 */ /* 0x080fe20000410000 */
[----:B------:R2:W-:Y:S02]  /*3fe0*/  STS [R151+0x430], R150 ;  /* 0x0004309697007388 */ /* 0x0005e40000000800 */
[C---:B-1----:R-:W-:Y:S01]  /*3ff0*/  FFMA.FTZ R4, R104.reuse, R119, R9 ;  /* 0x0000007768047223 */ /* 0x042fe20000010009 */
[----:B------:R-:W-:Y:S01]  /*4000*/  FFMA.FTZ R9, R104, R11, -R106 ;  /* 0x0000000b68097223 */ /* 0x000fe2000001086a */
[----:B------:R-:W-:Y:S01]  /*4010*/  LEA R104, R121, -R88, 0x1 ;  /* 0x8000005879687211 */ /* 0x000fe200078e08ff */
[----:B------:R2:W-:Y:S01]  /*4020*/  STS [R151+0x434], R154 ;  /* 0x0004349a97007388 */ /* 0x0005e20000000800 */
[----:B------:R-:W-:Y:S01]  /*4030*/  FADD.FTZ R147, -R147, R4 ;  /* 0x0000000493937221 */ /* 0x000fe20000010100 */
[----:B------:R-:W-:Y:S01]  /*4040*/  FADD.FTZ R148, R148, R9 ;  /* 0x0000000994947221 */ /* 0x000fe20000010000 */
[----:B------:R-:W-:Y:S01]  /*4050*/  ISETP.GE.AND P0, PT, R104, 0x1, PT ;  /* 0x000000016800780c */ /* 0x000fe20003f06270 */
[----:B------:R2:W-:Y:S01]  /*4060*/  STS [R151+0x438], R152 ;  /* 0x0004389897007388 */ /* 0x0005e20000000800 */
[CC--:B------:R-:W-:Y:S01]  /*4070*/  FMUL.FTZ R4, R102.reuse, -R147.reuse ;  /* 0x8000009366047220 */ /* 0x0c0fe20000410000 */
[-C--:B------:R-:W-:Y:S01]  /*4080*/  FMUL.FTZ R102, R102, -R148.reuse ;  /* 0x8000009466667220 */ /* 0x080fe20000410000 */
[----:B------:R-:W-:Y:S01]  /*4090*/  LEA.HI.X.SX32 R9, R125, RZ, 0x1, P1 ;  /* 0x000000ff7d097211 */ /* 0x000fe200008f0eff */
[----:B------:R2:W-:Y:S01]  /*40a0*/  STS [R151+0x43c], R163 ;  /* 0x00043ca397007388 */ /* 0x0005e20000000800 */
[C---:B------:R-:W-:Y:S01]  /*40b0*/  FFMA.FTZ R4, R115.reuse, R148, -R4 ;  /* 0x0000009473047223 */ /* 0x040fe20000010804 */
[----:B------:R-:W-:-:S02]  /*40c0*/  FFMA.FTZ R125, R115, R147, R102 ;  /* 0x00000093737d7223 */ /* 0x000fc40000010066 */
        /* <DEDUP_REMOVED lines=9> */
[----:B------:R-:W-:Y:S01]  /*4160*/  LEA.HI.SX32 R10, R88, R88, 0x1b ;  /* 0x00000058580a7211 */ /* 0x000fe200078fdaff */
[-C--:B------:R-:W-:Y:S01]  /*4170*/  IMAD R100, R89, R26.reuse, RZ ;  /* 0x0000001a59647224 */ /* 0x080fe200078e02ff */
[--C-:B------:R-:W-:Y:S01]  /*4180*/  SHF.R.U32.HI R38, RZ, 0x1, R29.reuse ;  /* 0x00000001ff267819 */ /* 0x100fe2000001161d */
[C---:B------:R-:W-:Y:S01]  /*4190*/  IMAD.WIDE.U32 R114, R91.reuse, R26, RZ ;  /* 0x0000001a5b727225 */ /* 0x040fe200078e00ff */
[----:B------:R-:W-:Y:S02]  /*41a0*/  LEA R10, R10, R81, 0x2 ;  /* 0x000000510a0a7211 */ /* 0x000fe400078e10ff */
[----:B------:R-:W-:Y:S01]  /*41b0*/  SHF.R.U64 R121, R28, 0x1, R29 ;  /* 0x000000011c797819 */ /* 0x000fe2000000121d */
[----:B--2---:R-:W-:Y:S02]  /*41c0*/  IMAD R151, R91, R27, R100 ;  /* 0x0000001b5b977224 */ /* 0x004fe400078e0264 */
[----:B------:R-:W0:Y:S01]  /*41d0*/  LDS R145, [R10+0x420] ;  /* 0x000420000a917984 */ /* 0x000e220000000800 */
[----:B------:R-:W-:-:S02]  /*41e0*/  IMAD R38, R38, UR15, RZ ;  /* 0x0000000f26267c24 */ /* 0x000fc4000f8e02ff */
[----:B------:R-:W-:Y:S01]  /*41f0*/  IADD3 R115, R115, R151, RZ ;  /* 0x0000009773737210 */ /* 0x000fe20007ffe0ff */
[----:B------:R-:W-:Y:S02]  /*4200*/  IMAD R99, R99, R18, RZ ;  /* 0x0000001263637224 */ /* 0x000fe400078e02ff */
[C---:B------:R-:W-:Y:S02]  /*4210*/  IMAD R151, R121.reuse, UR14, R38 ;  /* 0x0000000e79977c24 */ /* 0x040fe4000f8e0226 */
[----:B------:R-:W-:-:S04]  /*4220*/  IMAD.WIDE.U32 R114, R121, UR15, R114 ;  /* 0x0000000f79727c25 */ /* 0x000fc8000f8e0072 */
[----:B------:R-:W-:Y:S01]  /*4230*/  IMAD.WIDE.U32 R120, R42, R18, R8 ;  /* 0x000000122a787225 */ /* 0x000fe200078e0008 */
[----:B------:R-:W-:Y:S02]  /*4240*/  IADD3 R115, R115, R151, RZ ;  /* 0x0000009773737210 */ /* 0x000fe40007ffe0ff */
[----:B------:R-:W-:Y:S01]  /*4250*/  LEA R9, P0, R114, R24, 0x3 ;  /* 0x0000001872097211 */ /* 0x000fe200078018ff */
[----:B------:R-:W-:-:S03]  /*4260*/  IMAD R99, R42, R19, R99 ;  /* 0x000000132a637224 */ /* 0x000fc600078e0263 */
[----:B------:R-:W-:Y:S02]  /*4270*/  LEA.HI.X R115, R114, R25, R115, 0x3, P0 ;  /* 0x0000001972737211 */ /* 0x000fe400000f1c73 */
[----:B------:R-:W-:Y:S02]  /*4280*/  IADD3 R99, R121, R99, RZ ;  /* 0x0000006379637210 */ /* 0x000fe40007ffe0ff */
[----:B------:R-:W-:-:S04]  /*4290*/  LEA R8, P0, R120, R9, 0x2 ;  /* 0x0000000978087211 */ /* 0x000fc800078010ff */
[----:B------:R-:W-:-:S05]  /*42a0*/  LEA.HI.X R9, R120, R115, R99, 0x2, P0 ;  /* 0x0000007378097211 */ /* 0x000fca00000f1463 */
[----:B0-----:R0:W-:Y:S04]  /*42b0*/  REDG.E.ADD.F32.FTZ.RN.STRONG.GPU desc[UR12][R8.64], R145 ;  /* 0x00000091080079a6 */ /* 0x0011e8000c10f38c */
.L_x_16671:
[----:B------:R-:W-:Y:S05]  /*42c0*/  BSYNC B0 ;  /* 0x0000000000007941 */ /* 0x000fea0003800000 */
.L_x_16670:
[----:B------:R-:W-:Y:S01]  /*42d0*/  FADD.FTZ R115, -R130, R125 ;  /* 0x0000007d82737221 */ /* 0x000fe20000010100 */
[----:B------:R-:W-:Y:S01]  /*42e0*/  USHF.R.U32.HI UR8, URZ, 0x1, UR27 ;  /* 0x000000013f087899 */ /* 0x000fe2000801161b */
[----:B------:R-:W-:Y:S01]  /*42f0*/  FMUL.FTZ R10, R74, R148 ;  /* 0x000000944a0a7220 */ /* 0x000fe20000410000 */
[----:B------:R-:W-:Y:S01]  /*4300*/  FADD.FTZ R129, R129, R4 ;  /* 0x0000000481817221 */ /* 0x000fe20000010000 */
[----:B0-----:R-:W-:Y:S01]  /*4310*/  FMUL.FTZ R9, R76, R115 ;  /* 0x000000734c097220 */ /* 0x001fe20000410000 */
[----:B------:R-:W-:Y:S01]  /*4320*/  USHF.R.U64 UR7, UR26, 0x1, UR27 ;  /* 0x000000011a077899 */ /* 0x000fe2000800121b */
[C---:B------:R-:W-:Y:S01]  /*4330*/  FFMA.FTZ R153, -R74.reuse, R101, R153 ;  /* 0x000000654a997223 */ /* 0x040fe20000010199 */
[----:B------:R-:W-:Y:S01]  /*4340*/  UIMAD UR10, UR8, UR15, URZ ;  /* 0x0000000f080a72a4 */ /* 0x000fe2000f8e023f */
[----:B------:R-:W-:Y:S01]  /*4350*/  FMUL.FTZ R8, R74, R147 ;  /* 0x000000934a087220 */ /* 0x000fe20000410000 */
[----:B------:R-:W-:Y:S01]  /*4360*/  FMUL.FTZ R4, R41, R10 ;  /* 0x0000000a29047220 */ /* 0x000fe20000410000 */
[C---:B------:R-:W-:Y:S01]  /*4370*/  FFMA.FTZ R38, -R76.reuse, R97, R149 ;  /* 0x000000614c267223 */ /* 0x040fe20000010195 */
[----:B------:R-:W-:Y:S01]  /*4380*/  FMUL.FTZ R99, R76, R129 ;  /* 0x000000814c637220 */ /* 0x000fe20000410000 */
[----:B------:R-:W-:Y:S01]  /*4390*/  FMUL.FTZ R121, R40, R9 ;  /* 0x0000000928797220 */ /* 0x000fe20000410000 */
[----:B------:R-:W-:Y:S01]  /*43a0*/  UIMAD.WIDE.U32 UR8, UR7, UR15, URZ ;  /* 0x0000000f070872a5 */ /* 0x000fe2000f8e003f */
[-C--:B------:R-:W-:Y:S01]  /*43b0*/  FFMA.FTZ R125, R153, R8.reuse, -R4 ;  /* 0x00000008997d7223 */ /* 0x080fe20000010804 */
[----:B------:R-:W-:Y:S01]  /*43c0*/  UIMAD UR10, UR14, UR7, UR10 ;  /* 0x000000070e0a72a4 */ /* 0x000fe2000f8e020a */
[----:B------:R-:W-:Y:S01]  /*43d0*/  FMUL.FTZ R8, R41, R8 ;  /* 0x0000000829087220 */ /* 0x000fe20000410000 */
[-C--:B------:R-:W-:Y:S01]  /*43e0*/  FFMA.FTZ R121, R38, R99.reuse, R121 ;  /* 0x0000006326797223 */ /* 0x080fe20000010079 */
[----:B------:R-:W-:Y:S01]  /*43f0*/  FMUL.FTZ R4, R40, R99 ;  /* 0x0000006328047220 */ /* 0x000fe20000410000 */
[----:B------:R-:W-:Y:S01]  /*4400*/  UIADD3 UR9, UR10, UR9, URZ ;  /* 0x000000090a097290 */ /* 0x000fe2000fffe03f */
[----:B------:R-:W-:-:S02]  /*4410*/  IMAD R102, R89, R26, RZ ;  /* 0x0000001a59667224 */ /* 0x000fc400078e02ff */
[----:B------:R-:W-:Y:S01]  /*4420*/  FFMA.FTZ R100, R153, R10, R8 ;  /* 0x0000000a99647223 */ /* 0x000fe20000010008 */
[----:B------:R-:W-:Y:S01]  /*4430*/  FADD.FTZ R121, RZ, R121 ;  /* 0x00000079ff797221 */ /* 0x000fe20000010000 */
[----:B------:R-:W-:Y:S01]  /*4440*/  FFMA.FTZ R4, R38, R9, -R4 ;  /* 0x0000000926047223 */ /* 0x000fe20000010804 */
[C---:B------:R-:W-:Y:S02]  /*4450*/  IMAD R155, R91.reuse, R27, R102 ;  /* 0x0000001b5b9b7224 */ /* 0x040fe400078e0266 */
[----:B------:R-:W-:Y:S01]  /*4460*/  FMUL.FTZ R102, R72, R119 ;  /* 0x0000007748667220 */ /* 0x000fe20000410000 */
[----:B------:R-:W-:-:S04]  /*4470*/  IMAD.WIDE.U32 R8, R91, R26, UR8 ;  /* 0x000000085b087e25 */ /* 0x000fc8000f8e001a */
[----:B------:R-:W-:Y:S01]  /*4480*/  FADD.FTZ R121, R121, R100 ;  /* 0x0000006479797221 */ /* 0x000fe20000010000 */
[C---:B------:R-:W-:Y:S01]  /*4490*/  FMUL.FTZ R100, R72.reuse, R11 ;  /* 0x0000000b48647220 */ /* 0x040fe20000410000 */
[----:B------:R-:W-:Y:S01]  /*44a0*/  FFMA.FTZ R159, -R72, R103, R159 ;  /* 0x00000067489f7223 */ /* 0x000fe2000001019f */
[----:B------:R-:W-:Y:S01]  /*44b0*/  FMUL.FTZ R106, R123, R102 ;  /* 0x000000667b6a7220 */ /* 0x000fe20000410000 */
[----:B------:R-:W-:Y:S01]  /*44c0*/  IADD3 R155, R155, R9, RZ ;  /* 0x000000099b9b7210 */ /* 0x000fe20007ffe0ff */
[----:B------:R-:W-:Y:S01]  /*44d0*/  FMUL.FTZ R9, R123, R100 ;  /* 0x000000647b097220 */ /* 0x000fe20000410000 */
[----:B------:R-:W-:Y:S01]  /*44e0*/  FADD.FTZ R4, RZ, R4 ;  /* 0x00000004ff047221 */ /* 0x000fe20000010000 */
[----:B--2---:R-:W-:Y:S01]  /*44f0*/  LEA R151, P0, R8, R24, 0x3 ;  /* 0x0000001808977211 */ /* 0x004fe200078018ff */
[C---:B------:R-:W-:Y:S01]  /*4500*/  FFMA.FTZ R106, R159.reuse, R100, R106 ;  /* 0x000000649f6a7223 */ /* 0x040fe2000001006a */
[----:B------:R-:W-:Y:S01]  /*4510*/  FFMA.FTZ R108, R159, R102, -R9 ;  /* 0x000000669f6c7223 */ /* 0x000fe20000010809 */
[----:B------:R-:W-:Y:S01]  /*4520*/  FADD.FTZ R125, R4, R125 ;  /* 0x0000007d047d7221 */ /* 0x000fe20000010000 */
[----:B------:R-:W-:Y:S01]  /*4530*/  FMUL.FTZ R9, R68, R137 ;  /* 0x0000008944097220 */ /* 0x000fe20000410000 */
[C---:B------:R-:W-:Y:S01]  /*4540*/  FMUL.FTZ R102, R70.reuse, R139 ;  /* 0x0000008b46667220 */ /* 0x040fe20000410000 */
[----:B------:R-:W-:Y:S01]  /*4550*/  FMUL.FTZ R4, R70, R117 ;  /* 0x0000007546047220 */ /* 0x000fe20000410000 */
[----:B------:R-:W-:Y:S01]  /*4560*/  LEA.HI.X R155, R8, R25, R155, 0x3, P0 ;  /* 0x00000019089b7211 */ /* 0x000fe200000f1c9b */
[----:B------:R-:W-:Y:S01]  /*4570*/  FADD.FTZ R121, R121, R106 ;  /* 0x0000006a79797221 */ /* 0x000fe20000010000 */
[----:B------:R-:W-:Y:S01]  /*4580*/  FFMA.FTZ R8, -R70, R105, R7 ;  /* 0x0000006946087223 */ /* 0x000fe20000010107 */
[C---:B------:R-:W-:Y:S01]  /*4590*/  FFMA.FTZ R106, -R68.reuse, R107, R5 ;  /* 0x0000006b446a7223 */ /* 0x040fe20000010105 */
[----:B------:R-:W-:Y:S01]  /*45a0*/  FMUL.FTZ R145, R68, R131 ;  /* 0x0000008344917220 */ /* 0x000fe20000410000 */
[----:B------:R-:W-:Y:S01]  /*45b0*/  FMUL.FTZ R149, R118, R9 ;  /* 0x0000000976957220 */ /* 0x000fe20000410000 */
[C---:B------:R-:W-:Y:S01]  /*45c0*/  FMUL.FTZ R7, R135.reuse, R102 ;  /* 0x0000006687077220 */ /* 0x040fe20000410000 */
[-C--:B------:R-:W-:Y:S01]  /*45d0*/  FMUL.FTZ R5, R135, R4.reuse ;  /* 0x0000000487057220 */ /* 0x080fe20000410000 */
[----:B------:R-:W-:Y:S01]  /*45e0*/  FADD.FTZ R108, R125, R108 ;  /* 0x0000006c7d6c7221 */ /* 0x000fe20000010000 */
[-C--:B------:R-:W-:Y:S01]  /*45f0*/  FFMA.FTZ R112, R106, R145.reuse, -R149 ;  /* 0x000000916a707223 */ /* 0x080fe20000010895 */
[----:B------:R-:W-:Y:S01]  /*4600*/  FFMA.FTZ R7, R8, R4, -R7 ;  /* 0x0000000408077223 */ /* 0x000fe20000010807 */
[----:B------:R-:W-:Y:S01]  /*4610*/  FMUL.FTZ R145, R118, R145 ;  /* 0x0000009176917220 */ /* 0x000fe20000410000 */
[----:B------:R-:W-:Y:S01]  /*4620*/  FFMA.FTZ R110, R8, R102, R5 ;  /* 0x00000066086e7223 */ /* 0x000fe20000010005 */
[----:B------:R-:W-:Y:S01]  /*4630*/  IADD3 R114, -R44, UR4, RZ ;  /* 0x000000042c727c10 */ /* 0x000fe2000fffe1ff */
[----:B------:R-:W-:Y:S01]  /*4640*/  FADD.FTZ R7, R108, R7 ;  /* 0x000000076c077221 */ /* 0x000fe20000010000 */
[----:B------:R-:W-:Y:S01]  /*4650*/  FFMA.FTZ R145, R106, R9, R145 ;  /* 0x000000096a917223 */ /* 0x000fe20000010091 */
[----:B------:R-:W-:Y:S01]  /*4660*/  FADD.FTZ R110, R121, R110 ;  /* 0x0000006e796e7221 */ /* 0x000fe20000010000 */
[----:B------:R-:W-:Y:S01]  /*4670*/  FMUL.FTZ R108, R66, R138 ;  /* 0x0000008a426c7220 */ /* 0x000fe20000410000 */
[----:B------:R-:W-:-:S02]  /*4680*/  IMAD R125, R114, -0x200, RZ ;  /* 0xfffffe00727d7824 */ /* 0x000fc400078e02ff */
[----:B------:R-:W-:Y:S01]  /*4690*/  FFMA.FTZ R121, -R66, R109, R6 ;  /* 0x0000006d42797223 */ /* 0x000fe20000010106 */
[----:B------:R-:W-:Y:S01]  /*46a0*/  FADD.FTZ R145, R110, R145 ;  /* 0x000000916e917221 */ /* 0x000fe20000010000 */
[----:B------:R-:W-:Y:S01]  /*46b0*/  FMUL.FTZ R6, R66, R39 ;  /* 0x0000002742067220 */ /* 0x000fe20000410000 */
[----:B------:R-:W-:Y:S01]  /*46c0*/  FMUL.FTZ R114, R146, R108 ;  /* 0x0000006c92727220 */ /* 0x000fe20000410000 */
[C---:B------:R-:W-:Y:S01]  /*46d0*/  FMUL.FTZ R110, R64.reuse, R133 ;  /* 0x00000085406e7220 */ /* 0x040fe20000410000 */
[----:B------:R-:W-:Y:S01]  /*46e0*/  FADD.FTZ R7, R7, R112 ;  /* 0x0000007007077221 */ /* 0x000fe20000010000 */
[C---:B------:R-:W-:Y:S01]  /*46f0*/  FFMA.FTZ R143, -R64.reuse, R111, R143 ;  /* 0x0000006f408f7223 */ /* 0x040fe2000001018f */
[----:B------:R-:W-:Y:S01]  /*4700*/  FFMA.FTZ R114, R121, R6, -R114 ;  /* 0x0000000679727223 */ /* 0x000fe20000010872 */
[----:B------:R-:W-:Y:S01]  /*4710*/  FMUL.FTZ R112, R64, R37 ;  /* 0x0000002540707220 */ /* 0x000fe20000410000 */
[----:B------:R-:W-:Y:S01]  /*4720*/  FMUL.FTZ R116, R141, R110 ;  /* 0x0000006e8d747220 */ /* 0x000fe20000410000 */
[----:B------:R-:W-:Y:S01]  /*4730*/  USHF.L.U64.HI UR8, UR5, 0x2, UR6 ;  /* 0x0000000205087899 */ /* 0x000fe20008010206 */
[----:B------:R-:W-:Y:S01]  /*4740*/  FADD.FTZ R7, R7, R114 ;  /* 0x0000007207077221 */ /* 0x000fe20000010000 */
[----:B------:R-:W-:Y:S01]  /*4750*/  USHF.L.U32 UR7, UR5, 0x2, URZ ;  /* 0x0000000205077899 */ /* 0x000fe2000800063f */
[----:B------:R-:W-:Y:S01]  /*4760*/  FFMA.FTZ R116, R143, R112, -R116 ;  /* 0x000000708f747223 */ /* 0x000fe20000010874 */
[----:B------:R-:W-:Y:S01]  /*4770*/  FMUL.FTZ R6, R146, R6 ;  /* 0x0000000692067220 */ /* 0x000fe20000410000 */
[----:B------:R-:W-:Y:S01]  /*4780*/  IADD3 R149, R88, 0x20, RZ ;  /* 0x0000002058957810 */ /* 0x000fe20007ffe0ff */
[----:B------:R-:W-:-:S02]  /*4790*/  IMAD R114, R18, UR8, RZ ;  /* 0x0000000812727c24 */ /* 0x000fc4000f8e02ff */
[----:B------:R-:W-:Y:S01]  /*47a0*/  FADD.FTZ R120, R7, R116 ;  /* 0x0000007407787221 */ /* 0x000fe20000010000 */
[----:B------:R-:W-:Y:S01]  /*47b0*/  FMUL.FTZ R112, R141, R112 ;  /* 0x000000708d707220 */ /* 0x000fe20000410000 */
[----:B------:R-:W-:Y:S01]  /*47c0*/  LEA R4, P0, R88, R151, 0x2 ;  /* 0x0000009758047211 */ /* 0x000fe200078010ff */
[----:B------:R-:W-:Y:S01]  /*47d0*/  FFMA.FTZ R6, R121, R108, R6 ;  /* 0x0000006c79067223 */ /* 0x000fe20000010006 */
[----:B------:R-:W-:Y:S01]  /*47e0*/  LEA.HI.SX32 R116, R149, R88, 0x1b ;  /* 0x0000005895747211 */ /* 0x000fe200078fdaff */
[----:B------:R-:W-:Y:S02]  /*47f0*/  IMAD R151, R19, UR7, R114 ;  /* 0x0000000713977c24 */ /* 0x000fe4000f8e0272 */
[----:B------:R-:W-:Y:S01]  /*4800*/  FFMA.FTZ R114, -R62, R113, R3 ;  /* 0x000000713e727223 */ /* 0x000fe20000010103 */
[----:B------:R-:W-:Y:S01]  /*4810*/  FFMA.FTZ R3, R143, R110, R112 ;  /* 0x0000006e8f037223 */ /* 0x000fe20000010070 */
[----:B------:R-:W-:Y:S01]  /*4820*/  FADD.FTZ R6, R145, R6 ;  /* 0x0000000691067221 */ /* 0x000fe20000010000 */
[----:B------:R-:W-:Y:S01]  /*4830*/  LEA R116, R116, R81, 0x2 ;  /* 0x0000005174747211 */ /* 0x000fe200078e10ff */
[----:B------:R-:W-:Y:S01]  /*4840*/  FMUL.FTZ R7, R62, R127 ;  /* 0x0000007f3e077220 */ /* 0x000fe20000410000 */
[----:B------:R-:W-:Y:S01]  /*4850*/  LEA.HI.X R5, R88, R155, RZ, 0x2, P0 ;  /* 0x0000009b58057211 */ /* 0x000fe200000f14ff */
[----:B------:R-:W-:Y:S01]  /*4860*/  FADD.FTZ R124, R6, R3 ;  /* 0x00000003067c7221 */ /* 0x000fe20000010000 */
[----:B------:R-:W-:Y:S01]  /*4870*/  ISETP.GE.AND P0, PT, R104, 0x21, PT ;  /* 0x000000216800780c */ /* 0x000fe20003f06270 */
[----:B------:R0:W1:Y:S01]  /*4880*/  LDS R3, [R116+0x4a0] ;  /* 0x0004a00074037984 */ /* 0x0000620000000800 */
[----:B------:R-:W-:Y:S01]  /*4890*/  BSSY B0, `(.L_x_16672) ;  /* 0x000000c000007945 */ /* 0x000fe20003800000 */
[----:B------:R-:W-:-:S04]  /*48a0*/  IMAD.WIDE R4, R125, 0x4, R4 ;  /* 0x000000047d047825 */ /* 0x000fc800078e0204 */
[----:B------:R-:W-:Y:S01]  /*48b0*/  FMUL.FTZ R125, R62, R136 ;  /* 0x000000883e7d7220 */ /* 0x000fe20000410000 */
[----:B------:R-:W-:-:S03]  /*48c0*/  IADD3 R149, R88, 0x60, RZ ;  /* 0x0000006058957810 */ /* 0x000fc60007ffe0ff */
[----:B------:R-:W-:Y:S01]  /*48d0*/  FMUL.FTZ R145, R2, R125 ;  /* 0x0000007d02917220 */ /* 0x000fe20000410000 */
[----:B------:R-:W-:-:S04]  /*48e0*/  IMAD.WIDE.U32 R4, R18, UR7, R4 ;  /* 0x0000000712047c25 */ /* 0x000fc8000f8e0004 */
[----:B------:R-:W-:Y:S01]  /*48f0*/  FFMA.FTZ R145, R114, R7, -R145 ;  /* 0x0000000772917223 */ /* 0x000fe20000010891 */
[----:B------:R-:W-:-:S03]  /*4900*/  IADD3 R5, R5, R151, RZ ;  /* 0x0000009705057210 */ /* 0x000fc60007ffe0ff */
[----:B------:R-:W-:Y:S01]  /*4910*/  FADD.FTZ R120, R120, R145 ;  /* 0x0000009178787221 */ /* 0x000fe20000010000 */
[----:B------:R-:W-:Y:S01]  /*4920*/  IADD3 R145, R88, 0x40, RZ ;  /* 0x0000004058917810 */ /* 0x000fe20007ffe0ff */
[----:B0-----:R-:W-:Y:S06]  /*4930*/  @!P0 BRA `(.L_x_16673) ;  /* 0x0000000000048947 */ /* 0x001fec0003800000 */
[----:B-1----:R0:W-:Y:S02]  /*4940*/  REDG.E.ADD.F32.FTZ.RN.STRONG.GPU desc[UR12][R4.64+-0x780], R3 ;  /* 0xfff88003040079a6 */ /* 0x0021e4000c10f38c */
.L_x_16673:
[----:B------:R-:W-:Y:S05]  /*4950*/  BSYNC B0 ;  /* 0x0000000000007941 */ /* 0x000fea0003800000 */
.L_x_16672:
[----:B01----:R-:W-:Y:S01]  /*4960*/  IADD3 R3, R88, 0x80, RZ ;  /* 0x0000008058037810 */ /* 0x003fe20007ffe0ff */
[----:B------:R-:W-:Y:S01]  /*4970*/  BSSY B0, `(.L_x_16674) ;  /* 0x0000011000007945 */ /* 0x000fe20003800000 */
[-C--:B------:R-:W-:Y:S02]  /*4980*/  LEA.HI.SX32 R6, R145, R88.reuse, 0x1b ;  /* 0x0000005891067211 */ /* 0x080fe400078fdaff */
[-C--:B------:R-:W-:Y:S02]  /*4990*/  LEA.HI.SX32 R116, R3, R88.reuse, 0x1b ;  /* 0x0000005803747211 */ /* 0x080fe400078fdaff */
        /* <DEDUP_REMOVED lines=14> */
.L_x_16675:
[----:B------:R-:W-:Y:S05]  /*4a80*/  BSYNC B0 ;  /* 0x0000000000007941 */ /* 0x000fea0003800000 */
.L_x_16674:
[----:B01----:R0:W1:Y:S01]  /*4a90*/  LDS R3, [R112+0x5a0] ;  /* 0x0005a00070037984 */ /* 0x0030620000000800 */
[----:B------:R-:W-:Y:S01]  /*4aa0*/  BSSY B0, `(.L_x_16676) ;  /* 0x0000006000007945 */ /* 0x000fe20003800000 */
[----:B------:R-:W-:Y:S02]  /*4ab0*/  IADD3 R149, R88, 0xc0, RZ ;  /* 0x000000c058957810 */ /* 0x000fe40007ffe0ff */
[----:B------:R-:W-:Y:S02]  /*4ac0*/  LEA.HI.SX32 R6, R145, R88, 0x1b ;  /* 0x0000005891067211 */ /* 0x000fe400078fdaff */
[----:B------:R-:W-:Y:S01]  /*4ad0*/  LEA R116, R116, R81, 0x2 ;  /* 0x0000005174747211 */ /* 0x000fe200078e10ff */
[----:B------:R-:W-:Y:S06]  /*4ae0*/  @!P0 BRA `(.L_x_16677) ;  /* 0x0000000000048947 */ /* 0x000fec0003800000 */
[----:B-1----:R2:W-:Y:S02]  /*4af0*/  REDG.E.ADD.F32.FTZ.RN.STRONG.GPU desc[UR12][R4.64+-0x680], R3 ;  /* 0xfff98003040079a6 */ /* 0x0025e4000c10f38c */
.L_x_16677:
[----:B------:R-:W-:Y:S05]  /*4b00*/  BSYNC B0 ;  /* 0x0000000000007941 */ /* 0x000fea0003800000 */
.L_x_16676:
[----:B-12---:R1:W2:Y:S01]  /*4b10*/  LDS R3, [R116+0x620] ;  /* 0x0006200074037984 */ /* 0x0062a20000000800 */
[----:B------:R-:W-:Y:S01]  /*4b20*/  BSSY B0, `(.L_x_16678) ;  /* 0x0000006000007945 */ /* 0x000fe20003800000 */
[----:B------:R-:W-:Y:S02]  /*4b30*/  IADD3 R145, R88, 0xe0, RZ ;  /* 0x000000e058917810 */ /* 0x000fe40007ffe0ff */
[----:B0-----:R-:W-:Y:S02]  /*4b40*/  LEA.HI.SX32 R112, R149, R88, 0x1b ;  /* 0x0000005895707211 */ /* 0x001fe400078fdaff */
[----:B------:R-:W-:Y:S01]  /*4b50*/  LEA R122, R6, R81, 0x2 ;  /* 0x00000051067a7211 */ /* 0x000fe200078e10ff */
[----:B------:R-:W-:Y:S06]  /*4b60*/  @!P1 BRA `(.L_x_16679) ;  /* 0x0000000000049947 */ /* 0x000fec0003800000 */
[----:B--2---:R0:W-:Y:S02]  /*4b70*/  REDG.E.ADD.F32.FTZ.RN.STRONG.GPU desc[UR12][R4.64+-0x600], R3 ;  /* 0xfffa0003040079a6 */ /* 0x0041e4000c10f38c */
.L_x_16679:
[----:B------:R-:W-:Y:S05]  /*4b80*/  BSYNC B0 ;  /* 0x0000000000007941 */ /* 0x000fea0003800000 */
.L_x_16678:
[----:B0-2---:R0:W2:Y:S01]  /*4b90*/  LDS R3, [R122+0x6a0] ;  /* 0x0006a0007a037984 */ /* 0x0050a20000000800 */
[----:B------:R-:W-:Y:S01]  /*4ba0*/  BSSY B0, `(.L_x_16680) ;  /* 0x0000006000007945 */ /* 0x000fe20003800000 */
[----:B------:R-:W-:Y:S02]  /*4bb0*/  IADD3 R149, R88, 0x100, RZ ;  /* 0x0000010058957810 */ /* 0x000fe40007ffe0ff */
[----:B------:R-:W-:Y:S02]  /*4bc0*/  LEA.HI.SX32 R6, R145, R88, 0x1b ;  /* 0x0000005891067211 */ /* 0x000fe400078fdaff */
[----:B-1----:R-:W-:Y:S01]  /*4bd0*/  LEA R116, R112, R81, 0x2 ;  /* 0x0000005170747211 */ /* 0x002fe200078e10ff */
[----:B------:R-:W-:Y:S06]  /*4be0*/  @!P2 BRA `(.L_x_16681) ;  /* 0x000000000004a947 */ /* 0x000fec0003800000 */
[----:B--2---:R1:W-:Y:S02]  /*4bf0*/  REDG.E.ADD.F32.FTZ.RN.STRONG.GPU desc[UR12][R4.64+-0x580], R3 ;  /* 0xfffa8003040079a6 */ /* 0x0043e4000c10f38c */
.L_x_16681:
[----:B------:R-:W-:Y:S05]  /*4c00*/  BSYNC B0 ;  /* 0x0000000000007941 */ /* 0x000fea0003800000 */
.L_x_16680:
[----:B-12---:R1:W2:Y:S01]  /*4c10*/  LDS R3, [R116+0x720] ;  /* 0x0007200074037984 */ /* 0x0062a20000000800 */
[----:B------:R-:W-:Y:S01]  /*4c20*/  BSSY B0, `(.L_x_16682) ;  /* 0x0000005000007945 */ /* 0x000fe20003800000 */
[----:B------:R-:W-:Y:S02]  /*4c30*/  LEA.HI.SX32 R112, R149, R88, 0x1b ;  /* 0x0000005895707211 */ /* 0x000fe400078fdaff */
[----:B------:R-:W-:Y:S01]  /*4c40*/  LEA R6, R6, R81, 0x2 ;  /* 0x0000005106067211 */ /* 0x000fe200078e10ff */
[----:B------:R-:W-:Y:S06]  /*4c50*/  @!P3 BRA `(.L_x_16683) ;  /* 0x000000000004b947 */ /* 0x000fec0003800000 */
[----:B--2---:R3:W-:Y:S02]  /*4c60*/  REDG.E.ADD.F32.FTZ.RN.STRONG.GPU desc[UR12][R4.64+-0x500], R3 ;  /* 0xfffb0003040079a6 */ /* 0x0047e4000c10f38c */
.L_x_16683:
[----:B------:R-:W-:Y:S05]  /*4c70*/  BSYNC B0 ;  /* 0x0000000000007941 */ /* 0x000fea0003800000 */
.L_x_16682:
[----:B--23--:R2:W3:Y:S01]  /*4c80*/  LDS R3, [R6+0x7a0] ;  /* 0x0007a00006037984 */ /* 0x00c4e20000000800 */
[----:B------:R-:W-:Y:S01]  /*4c90*/  BSSY B0, `(.L_x_16684) ;  /* 0x0000004000007945 */ /* 0x000fe20003800000 */
[----:B------:R-:W-:-:S03]  /*4ca0*/  LEA R112, R112, R81, 0x2 ;  /* 0x0000005170707211 */ /* 0x000fc600078e10ff */
[----:B------:R-:W-:Y:S05]  /*4cb0*/  @!P4 BRA `(.L_x_16685) ;  /* 0x000000000004c947 */ /* 0x000fea0003800000 */
[----:B---3--:R4:W-:Y:S02]  /*4cc0*/  REDG.E.ADD.F32.FTZ.RN.STRONG.GPU desc[UR12][R4.64+-0x480], R3 ;  /* 0xfffb8003040079a6 */ /* 0x0089e4000c10f38c */
.L_x_16685:
[----:B------:R-:W-:Y:S05]  /*4cd0*/  BSYNC B0 ;  /* 0x0000000000007941 */ /* 0x000fea0003800000 */
.L_x_16684:
[----:B---34-:R3:W4:Y:S01]  /*4ce0*/  LDS R3, [R112+0x820] ;  /* 0x0008200070037984 */ /* 0x0187220000000800 */
[----:B------:R-:W-:Y:S01]  /*4cf0*/  BSSY B0, `(.L_x_16686) ;  /* 0x0000005000007945 */ /* 0x000fe20003800000 */
[C---:B------:R-:W-:Y:S02]  /*4d00*/  IADD3 R145, R88.reuse, 0x120, RZ ;  /* 0x0000012058917810 */ /* 0x040fe40007ffe0ff */
[----:B------:R-:W-:Y:S01]  /*4d10*/  IADD3 R149, R88, 0x140, RZ ;  /* 0x0000014058957810 */ /* 0x000fe20007ffe0ff */
[----:B------:R-:W-:Y:S06]  /*4d20*/  @!P5 BRA `(.L_x_16687) ;  /* 0x000000000004d947 */ /* 0x000fec0003800000 */
[----:B----4-:R4:W-:Y:S02]  /*4d30*/  REDG.E.ADD.F32.FTZ.RN.STRONG.GPU desc[UR12][R4.64+-0x400], R3 ;  /* 0xfffc0003040079a6 */ /* 0x0109e4000c10f38c */
.L_x_16687:
[----:B------:R-:W-:Y:S05]  /*4d40*/  BSYNC B0 ;  /* 0x0000000000007941 */ /* 0x000fea0003800000 */
.L_x_16686:
[----:B----4-:R-:W-:Y:S01]  /*4d50*/  IADD3 R3, R88, 0x160, RZ ;  /* 0x0000016058037810 */ /* 0x010fe20007ffe0ff */
[----:B------:R-:W-:Y:S01]  /*4d60*/  BSSY B0, `(.L_x_16688) ;  /* 0x0000011000007945 */ /* 0x000fe20003800000 */
[-C--:B--2---:R-:W-:Y:S02]  /*4d70*/  LEA.HI.SX32 R6, R145, R88.reuse, 0x1b ;  /* 0x0000005891067211 */ /* 0x084fe400078fdaff */
[-C--:B-1----:R-:W-:Y:S02]  /*4d80*/  LEA.HI.SX32 R116, R3, R88.reuse, 0x1b ;  /* 0x0000005803747211 */ /* 0x082fe400078fdaff */
[----:B------:R-:W-:Y:S02]  /*4d90*/  LEA R3, R6, R81, 0x2 ;  /* 0x0000005106037211 */ /* 0x000fe400078e10ff */
[----:B------:R-:W-:Y:S02]  /*4da0*/  ISETP.GE.AND P6, PT, R104, 0x121, PT ;  /* 0x000001216800780c */ /* 0x000fe40003fc6270 */
[----:B---3--:R-:W-:-:S02]  /*4db0*/  LEA.HI.SX32 R112, R149, R88, 0x1b ;  /* 0x0000005895707211 */ /* 0x008fc400078fdaff */
[----:B------:R-:W1:Y:S01]  /*4dc0*/  LDS R3, [R3+0x8a0] ;  /* 0x0008a00003037984 */ /* 0x000e620000000800 */
        /* <DEDUP_REMOVED lines=10> */
.L_x_16689:
[----:B------:R-:W-:Y:S05]  /*4e70*/  BSYNC B0 ;  /* 0x0000000000007941 */ /* 0x000fea0003800000 */
.L_x_16688:
[----:B-12---:R1:W2:Y:S01]  /*4e80*/  LDS R3, [R112+0x920] ;  /* 0x0009200070037984 */ /* 0x0062a20000000800 */
[----:B------:R-:W-:Y:S01]  /*4e90*/  BSSY B0, `(.L_x_16690) ;  /* 0x0000006000007945 */ /* 0x000fe20003800000 */
[----:B------:R-:W-:Y:S02]  /*4ea0*/  IADD3 R149, R88, 0x1a0, RZ ;  /* 0x000001a058957810 */ /* 0x000fe40007ffe0ff */
[----:B------:R-:W-:Y:S02]  /*4eb0*/  LEA.HI.SX32 R6, R145, R88, 0x1b ;  /* 0x0000005891067211 */ /* 0x000fe400078fdaff */
[----:B------:R-:W-:Y:S01]  /*4ec0*/  LEA R116, R116, R81, 0x2 ;  /* 0x0000005174747211 */ /* 0x000fe200078e10ff */
[----:B------:R-:W-:Y:S06]  /*4ed0*/  @!P0 BRA `(.L_x_16691) ;  /* 0x0000000000048947 */ /* 0x000fec0003800000 */
[----:B--2---:R3:W-:Y:S02]  /*4ee0*/  REDG.E.ADD.F32.FTZ.RN.STRONG.GPU desc[UR12][R4.64+-0x300], R3 ;  /* 0xfffd0003040079a6 */ /* 0x0047e4000c10f38c */
.L_x_16691:
[----:B------:R-:W-:Y:S05]  /*4ef0*/  BSYNC B0 ;  /* 0x0000000000007941 */ /* 0x000fea0003800000 */
.L_x_16690:
[----:B--23--:R2:W3:Y:S01]  /*4f00*/  LDS R3, [R116+0x9a0] ;  /* 0x0009a00074037984 */ /* 0x00c4e20000000800 */
[----:B------:R-:W-:Y:S01]  /*4f10*/  BSSY B0, `(.L_x_16692) ;  /* 0x0000006000007945 */ /* 0x000fe20003800000 */
[----:B------:R-:W-:Y:S02]  /*4f20*/  IADD3 R145, R88, 0x1c0, RZ ;  /* 0x000001c058917810 */ /* 0x000fe40007ffe0ff */
[----:B------:R-:W-:Y:S02]  /*4f30*/  LEA.HI.SX32 R104, R149, R88, 0x1b ;  /* 0x0000005895687211 */ /* 0x000fe400078fdaff */
[----:B-1----:R-:W-:Y:S01]  /*4f40*/  LEA R112, R6, R81, 0x2 ;  /* 0x0000005106707211 */ /* 0x002fe200078e10ff */
[----:B------:R-:W-:Y:S06]  /*4f50*/  @!P1 BRA `(.L_x_16693) ;  /* 0x0000000000049947 */ /* 0x000fec0003800000 */
[----:B---3--:R1:W-:Y:S02]  /*4f60*/  REDG.E.ADD.F32.FTZ.RN.STRONG.GPU desc[UR12][R4.64+-0x280], R3 ;  /* 0xfffd8003040079a6 */ /* 0x0083e4000c10f38c */
.L_x_16693:
[----:B------:R-:W-:Y:S05]  /*4f70*/  BSYNC B0 ;  /* 0x0000000000007941 */ /* 0x000fea0003800000 */
.L_x_16692:
[----:B-1-3--:R1:W3:Y:S01]  /*4f80*/  LDS R3, [R112+0xa20] ;  /* 0x000a200070037984 */ /* 0x00a2e20000000800 */
[----:B------:R-:W-:Y:S01]  /*4f90*/  BSSY B0, `(.L_x_16694) ;  /* 0x0000006000007945 */ /* 0x000fe20003800000 */
[----:B------:R-:W-:Y:S02]  /*4fa0*/  IADD3 R149, R88, 0x1e0, RZ ;  /* 0x000001e058957810 */ /* 0x000fe40007ffe0ff */
[----:B------:R-:W-:Y:S02]  /*4fb0*/  LEA.HI.SX32 R6, R145, R88, 0x1b ;  /* 0x0000005891067211 */ /* 0x000fe400078fdaff */
[----:B--2---:R-:W-:Y:S01]  /*4fc0*/  LEA R116, R104, R81, 0x2 ;  /* 0x0000005168747211 */ /* 0x004fe200078e10ff */
[----:B------:R-:W-:Y:S06]  /*4fd0*/  @!P2 BRA `(.L_x_16695) ;  /* 0x000000000004a947 */ /* 0x000fec0003800000 */
[----:B---3--:R2:W-:Y:S02]  /*4fe0*/  REDG.E.ADD.F32.FTZ.RN.STRONG.GPU desc[UR12][R4.64+-0x200], R3 ;  /* 0xfffe0003040079a6 */ /* 0x0085e4000c10f38c */
.L_x_16695:
[----:B------:R-:W-:Y:S05]  /*4ff0*/  BSYNC B0 ;  /* 0x0000000000007941 */ /* 0x000fea0003800000 */
.L_x_16694:
[----:B--23--:R2:W3:Y:S01]  /*5000*/  LDS R3, [R116+0xaa0] ;  /* 0x000aa00074037984 */ /* 0x00c4e20000000800 */
[----:B------:R-:W-:Y:S01]  /*5010*/  BSSY B0, `(.L_x_16696) ;  /* 0x0000005000007945 */ /* 0x000fe20003800000 */
[----:B------:R-:W-:Y:S02]  /*5020*/  LEA.HI.SX32 R104, R149, R88, 0x1b ;  /* 0x0000005895687211 */ /* 0x000fe400078fdaff */
[----:B------:R-:W-:Y:S01]  /*5030*/  LEA R6, R6, R81, 0x2 ;  /* 0x0000005106067211 */ /* 0x000fe200078e10ff */
[----:B------:R-:W-:Y:S06]  /*5040*/  @!P3 BRA `(.L_x_16697) ;  /* 0x000000000004b947 */ /* 0x000fec0003800000 */
[----:B---3--:R4:W-:Y:S02]  /*5050*/  REDG.E.ADD.F32.FTZ.RN.STRONG.GPU desc[UR12][R4.64+-0x180], R3 ;  /* 0xfffe8003040079a6 */ /* 0x0089e4000c10f38c */
.L_x_16697:
[----:B------:R-:W-:Y:S05]  /*5060*/  BSYNC B0 ;  /* 0x0000000000007941 */ /* 0x000fea0003800000 */
.L_x_16696:
[----:B---34-:R3:W4:Y:S01]  /*5070*/  LDS R3, [R6+0xb20] ;  /* 0x000b200006037984 */ /* 0x0187220000000800 */
[----:B------:R-:W-:Y:S01]  /*5080*/  BSSY B0, `(.L_x_16698) ;  /* 0x0000005000007945 */ /* 0x000fe20003800000 */
[----:B------:R-:W-:Y:S01]  /*5090*/  LEA R104, R104, R81, 0x2 ;  /* 0x0000005168687211 */ /* 0x000fe200078e10ff */
[----:B------:R-:W-:Y:S02]  /*50a0*/  FMUL.FTZ R7, R2, R7 ;  /* 0x0000000702077220 */ /* 0x000fe40000410000 */
[----:B------:R-:W-:Y:S05]  /*50b0*/  @!P4 BRA `(.L_x_16699) ;  /* 0x000000000004c947 */ /* 0x000fea0003800000 */
[----:B----4-:R4:W-:Y:S02]  /*50c0*/  REDG.E.ADD.F32.FTZ.RN.STRONG.GPU desc[UR12][R4.64+-0x100], R3 ;  /* 0xffff0003040079a6 */ /* 0x0109e4000c10f38c */
.L_x_16699:
[----:B------:R-:W-:Y:S05]  /*50d0*/  BSYNC B0 ;  /* 0x0000000000007941 */ /* 0x000fea0003800000 */
.L_x_16698:
[----:B----4-:R4:W0:Y:S01]  /*50e0*/  LDS R3, [R104+0xba0] ;  /* 0x000ba00068037984 */ /* 0x0108220000000800 */
[----:B------:R-:W-:Y:S01]  /*50f0*/  BSSY B0, `(.L_x_16700) ;  /* 0x0000004000007945 */ /* 0x000fe20003800000 */
[----:B------:R-:W-:-:S03]  /*5100*/  FFMA.FTZ R7, R114, R125, R7 ;  /* 0x0000007d72077223 */ /* 0x000fc60000010007 */
[----:B------:R-:W-:Y:S05]  /*5110*/  @!P5 BRA `(.L_x_16701) ;  /* 0x000000000004d947 */ /* 0x000fea0003800000 */
[----:B0-----:R0:W-:Y:S02]  /*5120*/  REDG.E.ADD.F32.FTZ.RN.STRONG.GPU desc[UR12][R4.64+-0x80], R3 ;  /* 0xffff8003040079a6 */ /* 0x0011e4000c10f38c */
.L_x_16701:
[----:B------:R-:W-:Y:S05]  /*5130*/  BSYNC B0 ;  /* 0x0000000000007941 */ /* 0x000fea0003800000 */
.L_x_16700:
[----:B0-----:R-:W-:Y:S01]  /*5140*/  FADD.FTZ R4, R124, R7 ;  /* 0x000000077c047221 */ /* 0x001fe20000010000 */
[----:B----4-:R-:W0:Y:S01]  /*5150*/  SHFL.DOWN PT, R104, R120, 0x1, 0x1f ;  /* 0x08201f0078687f89 */ /* 0x010e2200000e0000 */
[----:B------:R-:W-:Y:S01]  /*5160*/  ISETP.GT.AND P0, PT, R90, 0x1e, PT ;  /* 0x0000001e5a00780c */ /* 0x000fe20003f04270 */
[----:B------:R-:W-:Y:S01]  /*5170*/  FADD.FTZ R53, R125, R53 ;  /* 0x000000357d357221 */ /* 0x000fe20000010000 */
[----:B------:R-:W-:Y:S01]  /*5180*/  MOV R5, R120 ;  /* 0x0000007800057202 */ /* 0x000fe20000000f00 */
[----:B-1----:R-:W1:Y:S01]  /*5190*/  SHFL.DOWN PT, R112, R36, 0x1, 0x1f ;  /* 0x08201f0024707f89 */ /* 0x002e6200000e0000 */
[----:B------:R-:W-:Y:S01]  /*51a0*/  MOV R7, R36 ;  /* 0x0000002400077202 */ /* 0x000fe20000000f00 */
[----:B------:R-:W-:Y:S01]  /*51b0*/  FADD.FTZ R58, R100, R58 ;  /* 0x0000003a643a7221 */ /* 0x000fe20000010000 */
[----:B---3--:R-:W-:Y:S01]  /*51c0*/  MOV R6, R0 ;  /* 0x0000000000067202 */ /* 0x008fe20000000f00 */
        /* <DEDUP_REMOVED lines=19> */
[----:B------:R-:W4:Y:S01]  /*5300*/  SHFL.DOWN PT, R3, R4, 0x2, 0x1f ;  /* 0x08401f0004037f89 */ /* 0x000f2200000e0000 */
[----:B------:R-:W5:Y:S09]  /*5310*/  @!P1 S2R R112, SR_CgaCtaId ;  /* 0x0000000000709919 */ /* 0x000f720000008800 */
[----:B0-----:R-:W-:Y:S01]  /*5320*/  @!P0 FADD.FTZ R5, R5, R0 ;  /* 0x0000000005058221 */ /* 0x001fe20000010000 */
[----:B-1----:R-:W-:-:S04]  /*5330*/  @!P0 FADD.FTZ R7, R7, R36 ;  /* 0x0000002407078221 */ /* 0x002fc80000010000 */
[----:B------:R-:W0:Y:S01]  /*5340*/  SHFL.DOWN PT, R36, R5, 0x4, 0x1f ;  /* 0x08801f0005247f89 */ /* 0x000e2200000e0000 */
[----:B---3--:R-:W-:-:S03]  /*5350*/  @!P0 FADD.FTZ R6, R6, R145 ;  /* 0x0000009106068221 */ /* 0x008fc60000010000 */
[----:B------:R-:W1:Y:S01]  /*5360*/  SHFL.DOWN PT, R104, R7, 0x4, 0x1f ;  /* 0x08801f0007687f89 */ /* 0x000e6200000e0000 */
[----:B----4-:R-:W-:Y:S01]  /*5370*/  @!P0 FADD.FTZ R4, R4, R3 ;  /* 0x0000000304048221 */ /* 0x010fe20000010000 */
[----:B------:R-:W-:Y:S02]  /*5380*/  ISETP.GT.AND P0, PT, R90, 0x1b, PT ;  /* 0x0000001b5a00780c */ /* 0x000fe40003f04270 */
[----:B------:R-:W3:Y:S01]  /*5390*/  SHFL.DOWN PT, R151, R6, 0x4, 0x1f ;  /* 0x08801f0006977f89 */ /* 0x000ee200000e0000 */
[----:B------:R-:W-:-:S03]  /*53a0*/  FMUL.FTZ R3, R17, R136 ;  /* 0x0000008811037220 */ /* 0x000fc60000410000 */
[----:B------:R-:W4:Y:S01]  /*53b0*/  SHFL.DOWN PT, R149, R4, 0x4, 0x1f ;  /* 0x08801f0004957f89 */ /* 0x000f2200000e0000 */
[-C--:B------:R-:W-:Y:S01]  /*53c0*/  FFMA.FTZ R3, R16, R127.reuse, -R3 ;  /* 0x0000007f10037223 */ /* 0x080fe20000010803 */
[----:B------:R-:W-:-:S03]  /*53d0*/  FMUL.FTZ R127, R17, R127 ;  /* 0x0000007f117f7220 */ /* 0x000fc60000410000 */
[----:B------:R-:W-:Y:S01]  /*53e0*/  FMUL.FTZ R145, R2, R3 ;  /* 0x0000000302917220 */ /* 0x000fe20000410000 */
[----:B------:R-:W-:Y:S01]  /*53f0*/  FFMA.FTZ R127, R16, R136, R127 ;  /* 0x00000088107f7223 */ /* 0x000fe2000001007f */
[----:B------:R-:W-:-:S03]  /*5400*/  FMUL.FTZ R3, R17, R133 ;  /* 0x0000008511037220 */ /* 0x000fc60000410000 */
[----:B------:R-:W-:Y:S01]  /*5410*/  FFMA.FTZ R114, R114, R127, R145 ;  /* 0x0000007f72727223 */ /* 0x000fe20000010091 */
[CC--:B------:R-:W-:Y:S01]  /*5420*/  FFMA.FTZ R0, R16.reuse, R37.reuse, -R3 ;  /* 0x0000002510007223 */ /* 0x0c0fe20000010803 */
[----:B0-----:R-:W-:Y:S01]  /*5430*/  @!P0 FADD.FTZ R5, R5, R36 ;  /* 0x0000002405058221 */ /* 0x001fe20000010000 */
[C---:B------:R-:W-:Y:S01]  /*5440*/  FMUL.FTZ R37, R17.reuse, R37 ;  /* 0x0000002511257220 */ /* 0x040fe20000410000 */
[----:B------:R-:W-:Y:S01]  /*5450*/  FMUL.FTZ R3, R17, R138 ;  /* 0x0000008a11037220 */ /* 0x000fe20000410000 */
[----:B------:R-:W-:Y:S01]  /*5460*/  FMUL.FTZ R2, R141, R0 ;  /* 0x000000008d027220 */ /* 0x000fe20000410000 */
[----:B-1----:R-:W-:Y:S01]  /*5470*/  @!P0 FADD.FTZ R7, R7, R104 ;  /* 0x0000006807078221 */ /* 0x002fe20000010000 */
[----:B------:R-:W0:Y:S01]  /*5480*/  SHFL.DOWN PT, R36, R5, 0x8, 0x1f ;  /* 0x09001f0005247f89 */ /* 0x000e2200000e0000 */
[C---:B------:R-:W-:Y:S01]  /*5490*/  FFMA.FTZ R0, R16.reuse, R133, R37 ;  /* 0x0000008510007223 */ /* 0x040fe20000010025 */
[----:B------:R-:W-:Y:S01]  /*54a0*/  FFMA.FTZ R3, R16, R39, -R3 ;  /* 0x0000002710037223 */ /* 0x000fe20000010803 */
[----:B---3--:R-:W-:Y:S01]  /*54b0*/  @!P0 FADD.FTZ R6, R6, R151 ;  /* 0x0000009706068221 */ /* 0x008fe20000010000 */
[----:B------:R-:W1:Y:S01]  /*54c0*/  SHFL.DOWN PT, R104, R7, 0x8, 0x1f ;  /* 0x09001f0007687f89 */ /* 0x000e6200000e0000 */
[----:B------:R-:W-:Y:S01]  /*54d0*/  FFMA.FTZ R0, R143, R0, R2 ;  /* 0x000000008f007223 */ /* 0x000fe20000010002 */
[----:B------:R-:W-:Y:S01]  /*54e0*/  FMUL.FTZ R146, R146, R3 ;  /* 0x0000000392927220 */ /* 0x000fe20000410000 */
[----:B----4-:R-:W-:Y:S01]  /*54f0*/  @!P0 FADD.FTZ R4, R4, R149 ;  /* 0x0000009504048221 */ /* 0x010fe20000010000 */
[----:B------:R-:W3:Y:S01]  /*5500*/  SHFL.DOWN PT, R127, R6, 0x8, 0x1f ;  /* 0x09001f00067f7f89 */ /* 0x000ee200000e0000 */
[----:B------:R-:W-:Y:S01]  /*5510*/  ISETP.GT.AND P0, PT, R90, 0x17, PT ;  /* 0x000000175a00780c */ /* 0x000fe20003f04270 */
[C---:B------:R-:W-:Y:S01]  /*5520*/  FMUL.FTZ R39, R17.reuse, R39 ;  /* 0x0000002711277220 */ /* 0x040fe20000410000 */
[----:B------:R-:W-:Y:S01]  /*5530*/  FMUL.FTZ R3, R17, R137 ;  /* 0x0000008911037220 */ /* 0x000fe20000410000 */
[----:B------:R-:W4:Y:S01]  /*5540*/  SHFL.DOWN PT, R125, R4, 0x8, 0x1f ;  /* 0x09001f00047d7f89 */ /* 0x000f2200000e0000 */
[----:B------:R-:W-:Y:S01]  /*5550*/  FFMA.FTZ R2, R111, R133, R0 ;  /* 0x000000856f027223 */ /* 0x000fe20000010000 */
[----:B------:R-:W-:Y:S01]  /*5560*/  @!P1 MOV R37, 0x400 ;  /* 0x0000040000259802 */ /* 0x000fe20000000f00 */
[C---:B------:R-:W-:Y:S01]  /*5570*/  FFMA.FTZ R0, R16.reuse, R138, R39 ;  /* 0x0000008a10007223 */ /* 0x040fe20000010027 */
[----:B------:R-:W-:Y:S01]  /*5580*/  FFMA.FTZ R3, R16, R131, -R3 ;  /* 0x0000008310037223 */ /* 0x000fe20000010803 */
[----:B------:R-:W-:Y:S01]  /*5590*/  FADD.FTZ R51, R2, R51 ;  /* 0x0000003302337221 */ /* 0x000fe20000010000 */
[----:B-----5:R-:W-:Y:S01]  /*55a0*/  @!P1 LEA R81, R112, R37, 0x18 ;  /* 0x0000002570519211 */ /* 0x020fe200078ec0ff */
[----:B------:R-:W-:Y:S01]  /*55b0*/  FFMA.FTZ R0, R121, R0, R146 ;  /* 0x0000000079007223 */ /* 0x000fe20000010092 */
[----:B------:R-:W-:Y:S01]  /*55c0*/  FMUL.FTZ R37, R118, R3 ;  /* 0x0000000376257220 */ /* 0x000fe20000410000 */
[C---:B------:R-:W-:Y:S01]  /*55d0*/  FMUL.FTZ R3, R17.reuse, R139 ;  /* 0x0000008b11037220 */ /* 0x040fe20000410000 */
[----:B------:R-:W-:Y:S01]  /*55e0*/  FMUL.FTZ R131, R17, R131 ;  /* 0x0000008311837220 */ /* 0x000fe20000410000 */
[----:B------:R-:W-:Y:S01]  /*55f0*/  FFMA.FTZ R109, R109, R138, R0 ;  /* 0x0000008a6d6d7223 */ /* 0x000fe20000010000 */
[----:B0-----:R-:W-:Y:S01]  /*5600*/  @!P0 FADD.FTZ R5, R5, R36 ;  /* 0x0000002405058221 */ /* 0x001fe20000010000 */
[CC--:B------:R-:W-:Y:S01]  /*5610*/  FFMA.FTZ R0, R16.reuse, R117.reuse, -R3 ;  /* 0x0000007510007223 */ /* 0x0c0fe20000010803 */
[C---:B------:R-:W-:Y:S01]  /*5620*/  FMUL.FTZ R117, R17.reuse, R117 ;  /* 0x0000007511757220 */ /* 0x040fe20000410000 */
[----:B------:R-:W-:Y:S01]  /*5630*/  FMUL.FTZ R3, R17, R11 ;  /* 0x0000000b11037220 */ /* 0x000fe20000410000 */
[----:B-1----:R-:W-:Y:S01]  /*5640*/  @!P0 FADD.FTZ R7, R7, R104 ;  /* 0x0000006807078221 */ /* 0x002fe20000010000 */
[----:B------:R-:W0:Y:S01]  /*5650*/  SHFL.DOWN PT, R36, R5, 0x10, 0x1f ;  /* 0x0a001f0005247f89 */ /* 0x000e2200000e0000 */
[----:B------:R-:W-:Y:S01]  /*5660*/  FMUL.FTZ R135, R135, R0 ;  /* 0x0000000087877220 */ /* 0x000fe20000410000 */
[----:B------:R-:W-:Y:S01]  /*5670*/  FFMA.FTZ R117, R16, R139, R117 ;  /* 0x0000008b10757223 */ /* 0x000fe20000010075 */
[----:B---3--:R-:W-:Y:S01]  /*5680*/  @!P0 FADD.FTZ R6, R6, R127 ;  /* 0x0000007f06068221 */ /* 0x008fe20000010000 */
[----:B------:R-:W1:Y:S01]  /*5690*/  SHFL.DOWN PT, R104, R7, 0x10, 0x1f ;  /* 0x0a001f0007687f89 */ /* 0x000e6200000e0000 */
[C---:B------:R-:W-:Y:S01]  /*56a0*/  FMUL.FTZ R0, R17.reuse, R148 ;  /* 0x0000009411007220 */ /* 0x040fe20000410000 */
[----:B------:R-:W-:Y:S01]  /*56b0*/  FFMA.FTZ R8, R8, R117, R135 ;  /* 0x0000007508087223 */ /* 0x000fe20000010087 */
[----:B----4-:R-:W-:Y:S01]  /*56c0*/  @!P0 FADD.FTZ R4, R4, R125 ;  /* 0x0000007d04048221 */ /* 0x010fe20000010000 */
[----:B------:R-:W3:Y:S01]  /*56d0*/  SHFL.DOWN PT, R111, R6, 0x10, 0x1f ;  /* 0x0a001f00066f7f89 */ /* 0x000ee200000e0000 */
[----:B------:R-:W-:Y:S01]  /*56e0*/  ISETP.GT.AND P0, PT, R90, 0xf, PT ;  /* 0x0000000f5a00780c */ /* 0x000fe20003f04270 */
[C---:B------:R-:W-:Y:S01]  /*56f0*/  FFMA.FTZ R2, R16.reuse, R119, -R3 ;  /* 0x0000007710027223 */ /* 0x040fe20000010803 */
[C---:B------:R-:W-:Y:S01]  /*5700*/  FFMA.FTZ R0, R16.reuse, R147, -R0 ;  /* 0x0000009310007223 */ /* 0x040fe20000010800 */
[----:B------:R-:W4:Y:S01]  /*5710*/  SHFL.DOWN PT, R39, R4, 0x10, 0x1f ;  /* 0x0a001f0004277f89 */ /* 0x000f2200000e0000 */
[----:B------:R-:W-:Y:S01]  /*5720*/  FMUL.FTZ R3, R17, R129 ;  /* 0x0000008111037220 */ /* 0x000fe20000410000 */
[----:B------:R-:W-:Y:S01]  /*5730*/  FFMA.FTZ R105, R105, R139, R8 ;  /* 0x0000008b69697223 */ /* 0x000fe20000010008 */
[----:B------:R-:W-:Y:S01]  /*5740*/  FMUL.FTZ R100, R123, R2 ;  /* 0x000000027b647220 */ /* 0x000fe20000410000 */
[----:B------:R-:W-:Y:S01]  /*5750*/  FMUL.FTZ R8, R41, R0 ;  /* 0x0000000029087220 */ /* 0x000fe20000410000 */
[C---:B------:R-:W-:Y:S01]  /*5760*/  FMUL.FTZ R2, R17.reuse, R119 ;  /* 0x0000007711027220 */ /* 0x040fe20000410000 */
[C---:B------:R-:W-:Y:S01]  /*5770*/  FMUL.FTZ R0, R17.reuse, R115 ;  /* 0x0000007311007220 */ /* 0x040fe20000410000 */
[----:B------:R-:W-:Y:S01]  /*5780*/  FMUL.FTZ R147, R17, R147 ;  /* 0x0000009311937220 */ /* 0x000fe20000410000 */
[C---:B------:R-:W-:Y:S01]  /*5790*/  FFMA.FTZ R115, R16.reuse, R115, -R3 ;  /* 0x0000007310737223 */ /* 0x040fe20000010803 */
[C---:B------:R-:W-:Y:S01]  /*57a0*/  FFMA.FTZ R131, R16.reuse, R137, R131 ;  /* 0x0000008910837223 */ /* 0x040fe20000010083 */
[C---:B------:R-:W-:Y:S01]  /*57b0*/  FFMA.FTZ R3, R16.reuse, R129, R0 ;  /* 0x0000008110037223 */ /* 0x040fe20000010000 */
[----:B------:R-:W-:Y:S01]  /*57c0*/  FFMA.FTZ R113, R113, R136, R114 ;  /* 0x0000008871717223 */ /* 0x000fe20000010072 */
        /* <DEDUP_REMOVED lines=23> */
[----:B------:R-:W-:Y:S06]  /*5940*/  BAR.SYNC.DEFER_BLOCKING 0x0 ;  /* 0x0000000000007b1d */ /* 0x000fec0000010000 */
[----:B------:R-:W-:Y:S05]  /*5950*/  @P2 BRA `(.L_x_16703) ;  /* 0x0000000000282947 */ /* 0x000fea0003800000 */
[----:B------:R-:W-:Y:S02]  /*5960*/  ISETP.NE.AND P0, PT, R79, R44, PT ;  /* 0x0000002c4f00720c */ /* 0x000fe40003f05270 */
[----:B------:R-:W-:-:S11]  /*5970*/  LEA R0, R42, R81, 0x3 ;  /* 0x000000512a007211 */ /* 0x000fd600078e18ff */
        /* <DEDUP_REMOVED lines=8> */
.L_x_16703:
[----:B------:R-:W-:Y:S05]  /*5a00*/  BSYNC B0 ;  /* 0x0000000000007941 */ /* 0x000fea0003800000 */
.L_x_16702:
[----:B------:R-:W-:Y:S01]  /*5a10*/  IADD3 R42, R42, 0x1, RZ ;  /* 0x000000012a2a7810 */ /* 0x000fe20007ffe0ff */
[----:B------:R-:W-:-:S03]  /*5a20*/  UIADD3 UR5, UP0, UR5, 0x1, URZ ;  /* 0x0000000105057890 */ /* 0x000fc6000ff1e03f */
[----:B------:R-:W-:Y:S01]  /*5a30*/  ISETP.GE.AND P0, PT, R42, UR11, PT ;  /* 0x0000000b2a007c0c */ /* 0x000fe2000bf06270 */
[----:B------:R-:W-:-:S12]  /*5a40*/  UIADD3.X UR6, URZ, UR6, URZ, UP0, !UPT ;  /* 0x000000063f067290 */ /* 0x000fd800087fe43f */
[----:B------:R-:W-:Y:S05]  /*5a50*/  @!P0 BRA `(.L_x_16704) ;  /* 0xffffffb400348947 */ /* 0x000fea000383ffff */
.L_x_16657:
[----:B------:R-:W-:Y:S01]  /*5a60*/  BAR.SYNC.DEFER_BLOCKING 0x0 ;  /* 0x0000000000007b1d */ /* 0x000fe20000010000 */
[----:B------:R-:W-:Y:S01]  /*5a70*/  F2FP.F16.F32.PACK_AB R63, R53, R54 ;  /* 0x00000036353f723e */ /* 0x000fe200000000ff */
[----:B------:R-:W-:Y:S01]  /*5a80*/  UIADD3 UR4, UR4, 0x1, URZ ;  /* 0x0000000104047890 */ /* 0x000fe2000fffe03f */
[----:B------:R-:W-:Y:S02]  /*5a90*/  F2FP.F16.F32.PACK_AB R62, R55, R56 ;  /* 0x00000038373e723e */ /* 0x000fe400000000ff */
[----:B------:R-:W-:-:S03]  /*5aa0*/  F2FP.F16.F32.PACK_AB R61, R57, R58 ;  /* 0x0000003a393d723e */ /* 0x000fc600000000ff */
[----:B01----:R-:W0:Y:S01]  /*5ab0*/  LDC.64 R6, c[0x0][0x388] ;  /* 0x0000e200ff067b82 */ /* 0x003e220000000a00 */
        /* <DEDUP_REMOVED lines=8> */
[----:B------:R-:W-:Y:S02]  /*5b40*/  IADD3 R80, P1, R80, -0x400, RZ ;  /* 0xfffffc0050507810 */ /* 0x000fe40007f3e0ff */
[----:B------:R-:W-:Y:S01]  /*5b50*/  IADD3 R82, P2, R82, -0x200, RZ ;  /* 0xfffffe0052527810 */ /* 0x000fe20007f5e0ff */
[----:B------:R-:W3:Y:S01]  /*5b60*/  LDC.64 R20, c[0x0][0x3a8] ;  /* 0x0000ea00ff147b82 */ /* 0x000ee20000000a00 */
[----:B------:R-:W-:Y:S01]  /*5b70*/  IADD3 R86, P3, R86, -0x200, RZ ;  /* 0xfffffe0056567810 */ /* 0x000fe20007f7e0ff */
[----:B------:R-:W-:Y:S01]  /*5b80*/  STS.128 [R77], R60 ;  /* 0x0000003c4d007388 */ /* 0x000fe20000000c00 */
[----:B------:R-:W-:-:S03]  /*5b90*/  NOP ;  /* 0x0000000000007918 */ /* 0x000fc60000000000 */
[----:B------:R-:W4:Y:S01]  /*5ba0*/  LDS.128 R8, [R77] ;  /* 0x000000004d087984 */ /* 0x000f220000000c00 */
[C---:B0-----:R-:W-:Y:S01]  /*5bb0*/  IMAD R0, R6.reuse, UR14, RZ ;  /* 0x0000000e06007c24 */ /* 0x041fe2000f8e02ff */
[----:B------:R-:W0:Y:S01]  /*5bc0*/  LDC.64 R22, c[0x0][0x3f0] ;  /* 0x0000fc00ff167b82 */ /* 0x000e220000000a00 */
[----:B------:R-:W-:Y:S01]  /*5bd0*/  IMAD.WIDE.U32 R2, R6, UR15, R4 ;  /* 0x0000000f06027c25 */ /* 0x000fe2000f8e0004 */
[----:B------:R-:W-:Y:S02]  /*5be0*/  IADD3 R84, P4, R84, -0x200, RZ ;  /* 0xfffffe0054547810 */ /* 0x000fe40007f9e0ff */
[----:B------:R-:W-:Y:S01]  /*5bf0*/  IADD3.X R78, R78, -0x1, RZ, P1, !PT ;  /* 0xffffffff4e4e7810 */ /* 0x000fe20000ffe4ff */
[----:B------:R-:W-:Y:S01]  /*5c00*/  IMAD R7, R7, UR15, R0 ;  /* 0x0000000f07077c24 */ /* 0x000fe2000f8e0200 */
[----:B------:R-:W-:Y:S01]  /*5c10*/  IADD3.X R83, R83, -0x1, RZ, P2, !PT ;  /* 0xffffffff53537810 */ /* 0x000fe200017fe4ff */
[----:B------:R-:W-:Y:S01]  /*5c20*/  IMAD R0, R98, UR6, RZ ;  /* 0x0000000662007c24 */ /* 0x000fe2000f8e02ff */
[----:B------:R-:W-:-:S02]  /*5c30*/  IADD3.X R87, R87, -0x1, RZ, P3, !PT ;  /* 0xffffffff57577810 */ /* 0x000fc40001ffe4ff */
[----:B------:R-:W-:Y:S01]  /*5c40*/  IADD3 R3, R3, R7, RZ ;  /* 0x0000000703037210 */ /* 0x000fe20007ffe0ff */
[----:B------:R-:W-:Y:S01]  /*5c50*/  IMAD R7, R95, UR7, R0 ;  /* 0x000000075f077c24 */ /* 0x000fe2000f8e0200 */
[----:B------:R-:W-:Y:S01]  /*5c60*/  IADD3.X R85, R85, -0x1, RZ, P4, !PT ;  /* 0xffffffff55557810 */ /* 0x000fe200027fe4ff */
[----:B---3--:R-:W-:-:S04]  /*5c70*/  IMAD.WIDE.U32 R4, R20, UR15, R4 ;  /* 0x0000000f14047c25 */ /* 0x008fc8000f8e0004 */
[----:B------:R-:W-:Y:S01]  /*5c80*/  IMAD.WIDE.U32 R2, R95, UR6, R2 ;  /* 0x000000065f027c25 */ /* 0x000fe2000f8e0002 */
[----:B------:R-:W-:-:S04]  /*5c90*/  ULDC.64 UR6, c[0x0][0x3b0] ;  /* 0x0000ec0000067ab9 */ /* 0x000fc80000000a00 */
[----:B------:R-:W-:Y:S02]  /*5ca0*/  IADD3 R0, R3, R7, RZ ;  /* 0x0000000703007210 */ /* 0x000fe40007ffe0ff */
[----:B-1----:R-:W-:Y:S02]  /*5cb0*/  LEA R6, P0, R2, R12, 0x1 ;  /* 0x0000000c02067211 */ /* 0x002fe400078008ff */
[----:B------:R-:W-:Y:S01]  /*5cc0*/  F2FP.F16.F32.PACK_AB R12, R46, R45 ;  /* 0x0000002d2e0c723e */ /* 0x000fe200000000ff */
[----:B------:R-:W-:Y:S01]  /*5cd0*/  FADD.FTZ R45, R92, R45 ;  /* 0x0000002d5c2d7221 */ /* 0x000fe20000010000 */
[----:B------:R-:W-:Y:S01]  /*5ce0*/  LEA.HI.X R7, R2, R13, R0, 0x1, P0 ;  /* 0x0000000d02077211 */ /* 0x000fe200000f0c00 */
[----:B------:R-:W-:Y:S01]  /*5cf0*/  IMAD R0, R20, UR14, RZ ;  /* 0x0000000e14007c24 */ /* 0x000fe2000f8e02ff */
[----:B------:R-:W-:Y:S01]  /*5d00*/  F2FP.F16.F32.PACK_AB R13, R48, R47 ;  /* 0x0000002f300d723e */ /* 0x000fe200000000ff */
[----:B------:R-:W-:Y:S01]  /*5d10*/  FADD.FTZ R46, R45, R46 ;  /* 0x0000002e2d2e7221 */ /* 0x000fe20000010000 */
[----:B------:R-:W-:-:S04]  /*5d20*/  IMAD.WIDE R2, R88, 0x10, R6 ;  /* 0x0000001058027825 */ /* 0x000fc800078e0206 */
[----:B------:R-:W-:Y:S01]  /*5d30*/  FADD.FTZ R47, R46, R47 ;  /* 0x0000002f2e2f7221 */ /* 0x000fe20000010000 */
[----:B------:R-:W-:Y:S01]  /*5d40*/  IMAD R7, R21, UR15, R0 ;  /* 0x0000000f15077c24 */ /* 0x000fe2000f8e0200 */
[----:B----4-:R1:W-:Y:S01]  /*5d50*/  STG.E.128 desc[UR12][R2.64], R8 ;  /* 0x0000000802007986 */ /* 0x0103e2000c101d0c */
[----:B------:R-:W-:Y:S02]  /*5d60*/  IMAD R0, R98, UR6, RZ ;  /* 0x0000000662007c24 */ /* 0x000fe4000f8e02ff */
[----:B------:R-:W-:Y:S01]  /*5d70*/  FADD.FTZ R48, R47, R48 ;  /* 0x000000302f307221 */ /* 0x000fe20000010000 */
[----:B------:R-:W-:Y:S01]  /*5d80*/  BAR.SYNC.DEFER_BLOCKING 0x0 ;  /* 0x0000000000007b1d */ /* 0x000fe20000010000 */
[----:B------:R-:W-:Y:S01]  /*5d90*/  IADD3 R5, R5, R7, RZ ;  /* 0x0000000705057210 */ /* 0x000fe20007ffe0ff */
[----:B------:R-:W-:Y:S02]  /*5da0*/  IMAD R7, R95, UR7, R0 ;  /* 0x000000075f077c24 */ /* 0x000fe4000f8e0200 */
[----:B------:R-:W-:-:S04]  /*5db0*/  FADD.FTZ R49, R48, R49 ;  /* 0x0000003130317221 */ /* 0x000fc80000010000 */
[----:B------:R-:W-:-:S04]  /*5dc0*/  FADD.FTZ R50, R49, R50 ;  /* 0x0000003231327221 */ /* 0x000fc80000010000 */
[----:B------:R-:W-:Y:S01]  /*5dd0*/  FADD.FTZ R51, R50, R51 ;  /* 0x0000003332337221 */ /* 0x000fe20000010000 */
[----:B-1----:R-:W-:-:S04]  /*5de0*/  IMAD.WIDE.U32 R2, R95, UR6, R4 ;  /* 0x000000065f027c25 */ /* 0x002fc8000f8e0004 */
[----:B------:R-:W-:Y:S01]  /*5df0*/  FADD.FTZ R92, R51, R52 ;  /* 0x00000034335c7221 */ /* 0x000fe20000010000 */
[----:B------:R-:W-:Y:S02]  /*5e00*/  IADD3 R0, R3, R7, RZ ;  /* 0x0000000703007210 */ /* 0x000fe40007ffe0ff */
[----:B0-----:R-:W-:Y:S01]  /*5e10*/  LEA R4, P0, R2, R22, 0x1 ;  /* 0x0000001602047211 */ /* 0x001fe200078008ff */
[----:B------:R-:W-:Y:S01]  /*5e20*/  STS.128 [R77], R12 ;  /* 0x0000000c4d007388 */ /* 0x000fe20000000c00 */
[----:B------:R-:W-:-:S03]  /*5e30*/  NOP ;  /* 0x0000000000007918 */ /* 0x000fc60000000000 */
[----:B------:R-:W0:Y:S01]  /*5e40*/  LDS.128 R16, [R77] ;  /* 0x000000004d107984 */ /* 0x000e220000000c00 */
[----:B------:R-:W-:Y:S02]  /*5e50*/  LEA.HI.X R5, R2, R23, R0, 0x1, P0 ;  /* 0x0000001702057211 */ /* 0x000fe400000f0c00 */
[----:B------:R-:W-:Y:S02]  /*5e60*/  ISETP.GT.AND P0, PT, R79, 0x1, PT ;  /* 0x000000014f00780c */ /* 0x000fe40003f04270 */
[----:B------:R-:W-:Y:S01]  /*5e70*/  MOV R79, R24 ;  /* 0x00000018004f7202 */ /* 0x000fe20000000f00 */
[----:B------:R-:W-:-:S05]  /*5e80*/  IMAD.WIDE R2, R88, 0x10, R4 ;  /* 0x0000001058027825 */ /* 0x000fca00078e0204 */
[----:B0-----:R0:W-:Y:S05]  /*5e90*/  STG.E.128 desc[UR12][R2.64], R16 ;  /* 0x0000001002007986 */ /* 0x0011ea000c101d0c */
[----:B------:R-:W-:Y:S05]  /*5ea0*/  @P0 BRA `(.L_x_16705) ;  /* 0xffffffa800940947 */ /* 0x000fea000383ffff */
.L_x_16655:
        /* <DEDUP_REMOVED lines=26> */
.L_x_16707:
[----:B------:R-:W-:Y:S05]  /*6050*/  BSYNC B0 ;  /* 0x0000000000007941 */ /* 0x000fea0003800000 */
.L_x_16706:
        /* <DEDUP_REMOVED lines=10> */
[----:B------:R-:W0:Y:S01]  /*6100*/  SHFL.DOWN P0, R0, R3, 0x2, 0x1f ;  /* 0x08401f0003007f89 */ /* 0x000e220000000000 */
[----:B---3--:R-:W-:-:S13]  /*6110*/  ISETP.NE.AND P1, PT, R4, RZ, PT ;  /* 0x000000ff0400720c */ /* 0x008fda0003f25270 */
[----:B------:R-:W3:Y:S01]  /*6120*/  @!P1 S2R R4, SR_CgaCtaId ;  /* 0x0000000000049919 */ /* 0x000ee20000008800 */
[----:B0-----:R-:W-:Y:S01]  /*6130*/  @P0 FADD R0, R3, R0 ;  /* 0x0000000003000221 */ /* 0x001fe20000000000 */
[----:B------:R-:W-:-:S04]  /*6140*/  @!P1 MOV R3, 0x400 ;  /* 0x0000040000039802 */ /* 0x000fc80000000f00 */
[----:B------:R-:W0:Y:S01]  /*6150*/  SHFL.DOWN P0, R5, R0, 0x4, 0x1f ;  /* 0x08801f0000057f89 */ /* 0x000e220000000000 */
[----:B---3--:R-:W-:Y:S01]  /*6160*/  @!P1 LEA R4, R4, R3, 0x18 ;  /* 0x0000000304049211 */ /* 0x008fe200078ec0ff */
[----:B0-----:R-:W-:-:S05]  /*6170*/  @P0 FADD R5, R0, R5 ;  /* 0x0000000500050221 */ /* 0x001fca0000000000 */
[----:B------:R-:W0:Y:S02]  /*6180*/  SHFL.DOWN P0, R2, R5, 0x8, 0x1f ;  /* 0x09001f0005027f89 */ /* 0x000e240000000000 */
[----:B0-----:R-:W-:-:S05]  /*6190*/  @P0 FADD R2, R5, R2 ;  /* 0x0000000205020221 */ /* 0x001fca0000000000 */
[----:B-1----:R-:W0:Y:S02]  /*61a0*/  SHFL.DOWN P0, R7, R2, 0x10, 0x1f ;  /* 0x0a001f0002077f89 */ /* 0x002e240000000000 */
        /* <DEDUP_REMOVED lines=8> */
.L_x_16709:
[----:B------:R-:W3:Y:S02]  /*6230*/  S2R R15, SR_TID.X ;  /* 0x00000000000f7919 */ /* 0x000ee40000002100 */
.L_x_16710:
[----:B------:R-:W-:Y:S05]  /*6240*/  BSYNC B0 ;  /* 0x0000000000007941 */ /* 0x000fea0003800000 */
.L_x_16708:
[----:B------:R-:W-:Y:S02]  /*6250*/  ULDC UR16, c[0x0][0x21c] ;  /* 0x0000870000107ab9 */ /* 0x000fe40000000800 */
[----:B---3--:R-:W-:-:S13]  /*6260*/  ISETP.GE.AND P0, PT, R15, UR16, PT ;  /* 0x000000100f007c0c */ /* 0x008fda000bf06270 */
[----:B------:R-:W-:Y:S05]  /*6270*/  @P0 EXIT ;  /* 0x000000000000094d */ /* 0x000fea0003800000 */
[----:B------:R-:W3:Y:S01]  /*6280*/  S2UR UR5, SR_CgaCtaId ;  /* 0x00000000000579c3 */ /* 0x000ee20000008800 */
[----:B------:R-:W-:Y:S01]  /*6290*/  ULDC.64 UR6, c[0x0][0x358] ;  /* 0x0000d60000067ab9 */ /* 0x000fe20000000a00 */
[----:B------:R-:W-:Y:S01]  /*62a0*/  ULDC.64 UR8, c[0x0][0x338] ;  /* 0x0000ce0000087ab9 */ /* 0x000fe20000000a00 */
[C---:B------:R-:W-:Y:S01]  /*62b0*/  IMAD R0, R98.reuse, UR6, RZ ;  /* 0x0000000662007c24 */ /* 0x040fe2000f8e02ff */
[----:B------:R-:W-:Y:S01]  /*62c0*/  BSSY B0, `(.L_x_16711) ;  /* 0x000002a000007945 */ /* 0x000fe20003800000 */
[----:B------:R-:W-:Y:S01]  /*62d0*/  IMAD R98, R98, UR8, RZ ;  /* 0x0000000862627c24 */ /* 0x000fe2000f8e02ff */
[----:B------:R-:W-:Y:S01]  /*62e0*/  UMOV UR4, 0x400 ;  /* 0x0000040000047882 */ /* 0x000fe20000000000 */
[C---:B01--4-:R-:W-:Y:S01]  /*62f0*/  IMAD.WIDE.U32 R6, R95.reuse, UR6, RZ ;  /* 0x000000065f067c25 */ /* 0x053fe2000f8e00ff */
        /* <DEDUP_REMOVED lines=9> */
[----:B---3--:R-:W-:-:S03]  /*6390*/  ULEA UR4, UR5, UR4, 0x18 ;  /* 0x0000000405047291 */ /* 0x008fc6000f8ec03f */
[----:B------:R-:W-:-:S09]  /*63a0*/  ULDC UR5, c[0x0][0x0] ;  /* 0x0000000000057ab9 */ /* 0x000fd20000000800 */
.L_x_16712:
        /* <DEDUP_REMOVED lines=28> */
.L_x_16711:
[----:B------:R-:W-:Y:S05]  /*6570*/  EXIT ;  /* 0x000000000000794d */ /* 0x000fea0003800000 */
.L_x_16713:
        /* <DEDUP_REMOVED lines=16> */
.L_x_19016:


//--------------------- .text._Z25selective_scan_bwd_kernelI32Selective_Scan_bwd_kernel_traitsILi32ELi8ELb1ELb0ELb1ELb0ELb1EN3c104HalfENS1_7complexIfEEEEv12SSMParamsBwd --------------------------
	.section	.text._Z25selective_scan_bwd_kernelI32Selective_Scan_bwd_kernel_traitsILi32ELi8ELb1ELb0ELb1ELb0ELb1EN3c104HalfENS1_7complexIfEEEEv12SSMParamsBwd,"ax",@progbits
	.align	128
        .global         _Z25selective_scan_bwd_kernelI32Selective_Scan_bwd_kernel_traitsILi32ELi8ELb1ELb0ELb1ELb0ELb1EN3c104HalfENS1_7complexIfEEEEv12SSMParamsBwd
        .type           _Z25selective_scan_bwd_kernelI32Selective_Scan_bwd_kernel_traitsILi32ELi8ELb1ELb0ELb1ELb0ELb1EN3c104HalfENS1_7complexIfEEEEv12SSMParamsBwd,@function
        .size           _Z25selective_scan_bwd_kernelI32Selective_Scan_bwd_kernel_traitsILi32ELi8ELb1ELb0ELb1ELb0ELb1EN3c104HalfENS1_7complexIfEEEEv12SSMParamsBwd,(.L_x_19017 - _Z25selective_scan_bwd_kernelI32Selective_Scan_bwd_kernel_traitsILi32ELi8ELb1ELb0ELb1ELb0ELb1EN3c104HalfENS1_7complexIfEEEEv12SSMParamsBwd)
        .other          _Z25selective_scan_bwd_kernelI32Selective_Scan_bwd_kernel_traitsILi32ELi8ELb1ELb0ELb1ELb0ELb1EN3c104HalfENS1_7complexIfEEEEv12SSMParamsBwd,@"STO_CUDA_ENTRY STV_DEFAULT"
_Z25selective_scan_bwd_kernelI32Selective_Scan_bwd_kernel_traitsILi32ELi8ELb1ELb0ELb1ELb0ELb1EN3c104HalfENS1_7complexIfEEEEv12SSMParamsBwd:
.text._Z25selective_scan_bwd_kernelI32Selective_Scan_bwd_kernel_traitsILi32ELi8ELb1ELb0ELb1ELb0ELb1EN3c104HalfENS1_7complexIfEEEEv12SSMParamsBwd:
[----:B------:R-:W-:Y:S08]  /*0000*/  LDC R1, c[0x0][0x28] ;  /* 0x00000a00ff017b82 */ /* 0x000ff00000000800 */
[----:B------:R-:W0:Y:S01]  /*0010*/  LDC R8, c[0x0][0x228] ;  /* 0x00008a00ff087b82 */ /* 0x000e220000000800 */
[----:B------:R-:W1:Y:S01]  /*0020*/  S2R R65, SR_CTAID.Y ;  /* 0x0000000000417919 */ /* 0x000e620000002600 */
[----:B------:R-:W-:Y:S01]  /*0030*/  HFMA2.MMA R63, -RZ, RZ, 0, 0 ;  /* 0x00000000ff3f7435 */ /* 0x000fe200000001ff */
[----:B------:R-:W-:Y:S01]  /*0040*/  ULDC.64 UR12, c[0x0][0x208] ;  /* 0x00008200000c7ab9 */ /* 0x000fe20000000a00 */
[----:B------:R-:W-:Y:S01]  /*0050*/  MOV R60, RZ ;  /* 0x000000ff003c7202 */ /* 0x000fe20000000f00 */
        /* <DEDUP_REMOVED lines=98> */
[----:B------:R-:W-:Y:S01]  /*0680*/  LEA R9, R27, 0xfffffe00, 0x9 ;  /* 0xfffffe001b097811 */ /* 0x000fe200078e48ff */
[----:B------:R-:W-:Y:S01]  /*0690*/  IMAD.WIDE.U32 R4, R58, R14, UR6 ;  /* 0x000000063a047e25 */ /* 0x000fe2000f8e000e */
[----:B------:R-:W-:Y:S02]  /*06a0*/  @P2 LEA R20, P3, R65, R16, 0x2 ;  /* 0x0000001041142211 */ /* 0x000fe400078610ff */
[----:B------:R-:W-:-:S02]  /*06b0*/  IADD3 R7, P4, R7, R2, RZ ;  /* 0x0000000207077210 */ /* 0x000fc40007f9e0ff */
[----:B------:R-:W-:Y:S02]  /*06c0*/  @P2 LEA.HI.X R21, R65, R17, R62, 0x2, P3 ;  /* 0x0000001141152211 */ /* 0x000fe400018f143e */
[----:B------:R-:W-:Y:S02]  /*06d0*/  IADD3 R47, P5, R9, R4, RZ ;  /* 0x00000004092f7210 */ /* 0x000fe40007fbe0ff */
[----:B------:R-:W-:Y:S02]  /*06e0*/  ISETP.GE.AND P2, PT, R27, 0x1, PT ;  /* 0x000000011b00780c */ /* 0x000fe40003f46270 */
[----:B------:R-:W-:Y:S01]  /*06f0*/  IADD3.X R4, R11, R3, R0, P4, !PT ;  /* 0x000000030b047210 */ /* 0x000fe200027fe400 */
[----:B-1----:R-:W-:Y:S01]  /*0700*/  @P0 IMAD R0, R10, UR14, R65 ;  /* 0x0000000e0a000c24 */ /* 0x002fe2000f8e0241 */
[----:B------:R-:W-:Y:S02]  /*0710*/  CS2R R18, SRZ ;  /* 0x0000000000127805 */ /* 0x000fe4000001ff00 */
[----:B0-----:R-:W-:-:S02]  /*0720*/  LEA R54, P4, R55, R28, 0x1 ;  /* 0x0000001c37367211 */ /* 0x001fc400078808ff */
[----:B------:R-:W-:Y:S01]  /*0730*/  @P1 LEA R18, P3, R65, R24, 0x2 ;  /* 0x0000001841121211 */ /* 0x000fe200078610ff */
[----:B------:R-:W-:Y:S01]  /*0740*/  @P0 IMAD R0, R0, R27, RZ ;  /* 0x0000001b00000224 */ /* 0x000fe200078e02ff */
[----:B------:R-:W-:Y:S02]  /*0750*/  IADD3 R12, R5, R13, RZ ;  /* 0x0000000d050c7210 */ /* 0x000fe40007ffe0ff */
[----:B------:R-:W-:Y:S01]  /*0760*/  @P1 LEA.HI.X R19, R65, R25, R62, 0x2, P3 ;  /* 0x0000001941131211 */ /* 0x000fe200018f143e */
[----:B----4-:R-:W-:Y:S01]  /*0770*/  @P0 IMAD R3, R0, R15, RZ ;  /* 0x0000000f00030224 */ /* 0x010fe200078e02ff */
[----:B------:R-:W-:Y:S02]  /*0780*/  LEA.HI.X R55, R55, R29, R8, 0x1, P4 ;  /* 0x0000001d37377211 */ /* 0x000fe400020f0c08 */
[----:B------:R-:W-:Y:S02]  /*0790*/  LEA.HI.X.SX32 R2, R9, R12, 0x1, P5 ;  /* 0x0000000c09027211 */ /* 0x000fe400028f0eff */
[----:B---3--:R-:W-:-:S02]  /*07a0*/  LEA R52, P1, R53, R30, 0x1 ;  /* 0x0000001e35347211 */ /* 0x008fc400078208ff */
[----:B------:R-:W-:Y:S02]  /*07b0*/  LEA R50, P3, R7, R50, 0x1 ;  /* 0x0000003207327211 */ /* 0x000fe400078608ff */
[----:B------:R-:W-:Y:S01]  /*07c0*/  LEA R49, P4, R47, R32, 0x1 ;  /* 0x000000202f317211 */ /* 0x000fe200078808ff */
[----:B------:R-:W-:Y:S01]  /*07d0*/  HFMA2.MMA R56, -RZ, RZ, 0, 0 ;  /* 0x00000000ff387435 */ /* 0x000fe200000001ff */
[----:B--2---:R-:W-:Y:S01]  /*07e0*/  @P0 IMAD.WIDE R22, R3, 0x10, R22 ;  /* 0x0000001003160825 */ /* 0x004fe200078e0216 */
[----:B------:R-:W-:Y:S02]  /*07f0*/  LEA.HI.X R53, R53, R31, R6, 0x1, P1 ;  /* 0x0000001f35357211 */ /* 0x000fe400008f0c06 */
[----:B------:R-:W-:Y:S02]  /*0800*/  @!P0 CS2R R22, SRZ ;  /* 0x0000000000168805 */ /* 0x000fe4000001ff00 */
[----:B------:R-:W-:Y:S02]  /*0810*/  LEA.HI.X R51, R7, R51, R4, 0x1, P3 ;  /* 0x0000003307337211 */ /* 0x000fe400018f0c04 */
[----:B------:R-:W-:-:S02]  /*0820*/  LEA.HI.X R47, R47, R33, R2, 0x1, P4 ;  /* 0x000000212f2f7211 */ /* 0x000fc400020f0c02 */
[----:B------:R-:W-:Y:S01]  /*0830*/  MOV R67, RZ ;  /* 0x000000ff00437202 */ /* 0x000fe20000000f00 */
[----:B------:R-:W-:Y:S06]  /*0840*/  @!P2 BRA `(.L_x_16714) ;  /* 0x0000006000b4a947 */ /* 0x000fec0003800000 */
[----:B------:R-:W0:Y:S01]  /*0850*/  S2UR UR5, SR_CgaCtaId ;  /* 0x00000000000579c3 */ /* 0x000e220000008800 */
[----:B------:R-:W1:Y:S01]  /*0860*/  S2R R59, SR_LANEID ;  /* 0x00000000003b7919 */ /* 0x000e620000000000 */
[----:B------:R-:W-:Y:S01]  /*0870*/  UMOV UR4, 0x400 ;  /* 0x0000040000047882 */ /* 0x000fe20000000000 */
[----:B------:R-:W-:Y:S01]  /*0880*/  MOV R56, RZ ;  /* 0x000000ff00387202 */ /* 0x000fe20000000f00 */
[----:B------:R-:W2:Y:S01]  /*0890*/  S2R R57, SR_TID.X ;  /* 0x0000000000397919 */ /* 0x000ea20000002100 */
[----:B------:R-:W-:Y:S01]  /*08a0*/  MOV R67, RZ ;  /* 0x000000ff00437202 */ /* 0x000fe20000000f00 */
[----:B0-----:R-:W-:-:S06]  /*08b0*/  ULEA UR4, UR5, UR4, 0x18 ;  /* 0x0000000405047291 */ /* 0x001fcc000f8ec03f */
[----:B------:R-:W-:Y:S01]  /*08c0*/  MOV R48, UR4 ;  /* 0x0000000400307c02 */ /* 0x000fe20008000f00 */
[----:B------:R-:W-:-:S03]  /*08d0*/  UMOV UR4, URZ ;  /* 0x0000003f00047c82 */ /* 0x000fc60008000000 */
[----:B-1----:R-:W-:-:S07]  /*08e0*/  LEA R46, R59, R48, 0x4 ;  /* 0x000000303b2e7211 */ /* 0x002fce00078e20ff */
.L_x_16764:
[----:B------:R-:W-:Y:S01]  /*08f0*/  BAR.SYNC.DEFER_BLOCKING 0x0 ;  /* 0x0000000000007b1d */ /* 0x000fe20000010000 */
[----:B0-2---:R-:W-:-:S04]  /*0900*/  IMAD.WIDE R2, R57, 0x10, R54 ;  /* 0x0000001039027825 */ /* 0x005fc800078e0236 */
[----:B------:R-:W-:-:S03]  /*0910*/  IMAD.WIDE R8, R57, 0x10, R52 ;  /* 0x0000001039087825 */ /* 0x000fc600078e0234 */
[----:B------:R-:W0:Y:S01]  /*0920*/  LDC R45, c[0x0][0x224] ;  /* 0x00008900ff2d7b82 */ /* 0x000e220000000800 */
[----:B------:R-:W-:Y:S01]  /*0930*/  ULDC.64 UR6, c[0x0][0x2a8] ;  /* 0x0000aa0000067ab9 */ /* 0x000fe20000000a00 */
[----:B------:R-:W-:-:S06]  /*0940*/  IMAD.WIDE R10, R57, 0x10, R50 ;  /* 0x00000010390a7825 */ /* 0x000fcc00078e0232 */
[----:B------:R-:W1:Y:S08]  /*0950*/  LDC.64 R36, c[0x0][0x308] ;  /* 0x0000c200ff247b82 */ /* 0x000e700000000a00 */
[----:B------:R-:W2:Y:S01]  /*0960*/  LDC.64 R84, c[0x0][0x398] ;  /* 0x0000e600ff547b82 */ /* 0x000ea20000000a00 */
[----:B------:R3:W4:Y:S07]  /*0970*/  LDG.E.128 R24, desc[UR12][R2.64] ;  /* 0x0000000c02187981 */ /* 0x00072e000c1e1d00 */
[----:B---3--:R-:W3:Y:S01]  /*0980*/  LDC.64 R2, c[0x0][0x2a0] ;  /* 0x0000a800ff027b82 */ /* 0x008ee20000000a00 */
[----:B----4-:R4:W-:Y:S01]  /*0990*/  STS.128 [R46], R24 ;  /* 0x000000182e007388 */ /* 0x0109e20000000c00 */
[----:B------:R-:W-:-:S03]  /*09a0*/  NOP ;  /* 0x0000000000007918 */ /* 0x000fc60000000000 */
[----:B------:R-:W2:Y:S03]  /*09b0*/  LDS.128 R12, [R46] ;  /* 0x000000002e0c7984 */ /* 0x000ea60000000c00 */
[----:B------:R-:W-:Y:S01]  /*09c0*/  BAR.SYNC.DEFER_BLOCKING 0x0 ;  /* 0x0000000000007b1d */ /* 0x000fe20000010000 */
[----:B0-----:R-:W-:Y:S01]  /*09d0*/  IADD3 R45, R45, -UR4, RZ ;  /* 0x800000042d2d7c10 */ /* 0x001fe2000fffe0ff */
[----:B---3--:R-:W-:-:S06]  /*09e0*/  IMAD R0, R2, UR15, RZ ;  /* 0x0000000f02007c24 */ /* 0x008fcc000f8e02ff */
[----:B----4-:R-:W0:Y:S08]  /*09f0*/  LDC.64 R24, c[0x0][0x318] ;  /* 0x0000c600ff187b82 */ /* 0x010e300000000a00 */
[----:B------:R-:W3:Y:S01]  /*0a00*/  LDC.64 R26, c[0x0][0x2b0] ;  /* 0x0000ac00ff1a7b82 */ /* 0x000ee20000000a00 */
[----:B------:R-:W4:Y:S01]  /*0a10*/  LDG.E.128 R28, desc[UR12][R8.64] ;  /* 0x0000000c081c7981 */ /* 0x000f22000c1e1d00 */
[----:B------:R-:W-:-:S03]  /*0a20*/  LEA R16, R45, 0xffffff00, 0x8 ;  /* 0xffffff002d107811 */ /* 0x000fc600078e40ff */
[----:B----4-:R4:W-:Y:S01]  /*0a30*/  STS.128 [R46], R28 ;  /* 0x0000001c2e007388 */ /* 0x0109e20000000c00 */
[----:B------:R-:W-:-:S03]  /*0a40*/  NOP ;  /* 0x0000000000007918 */ /* 0x000fc60000000000 */
[----:B------:R-:W-:Y:S01]  /*0a50*/  LDS.128 R4, [R46] ;  /* 0x000000002e047984 */ /* 0x000fe20000000c00 */
[----:B------:R-:W-:Y:S06]  /*0a60*/  BAR.SYNC.DEFER_BLOCKING 0x0 ;  /* 0x0000000000007b1d */ /* 0x000fec0000010000 */
[----:B------:R-:W2:Y:S01]  /*0a70*/  LDG.E.128 R32, desc[UR12][R10.64] ;  /* 0x0000000c0a207981 */ /* 0x000ea2000c1e1d00 */
[----:B------:R-:W-:Y:S01]  /*0a80*/  SHF.R.S32.HI R17, RZ, 0x1f, R16 ;  /* 0x0000001fff117819 */ /* 0x000fe20000011410 */
[----:B------:R-:W-:Y:S02]  /*0a90*/  IMAD R9, R3, UR14, R0 ;  /* 0x0000000e03097c24 */ /* 0x000fe4000f8e0200 */
[----:B------:R-:W-:-:S02]  /*0aa0*/  IMAD R0, R62, UR6, RZ ;  /* 0x000000063e007c24 */ /* 0x000fc4000f8e02ff */
[----:B------:R-:W-:-:S05]  /*0ab0*/  IMAD.WIDE.U32 R2, R2, UR14, R16 ;  /* 0x0000000e02027c25 */ /* 0x000fca000f8e0010 */
[----:B------:R-:W-:Y:S01]  /*0ac0*/  IADD3 R3, R3, R9, RZ ;  /* 0x0000000903037210 */ /* 0x000fe20007ffe0ff */
[C---:B------:R-:W-:Y:S02]  /*0ad0*/  IMAD R9, R65.reuse, UR7, R0 ;  /* 0x0000000741097c24 */ /* 0x040fe4000f8e0200 */
[----:B------:R-:W-:Y:S01]  /*0ae0*/  IMAD.WIDE.U32 R2, R65, UR6, R2 ;  /* 0x0000000641027c25 */ /* 0x000fe2000f8e0002 */
[----:B------:R-:W-:-:S04]  /*0af0*/  ULDC.64 UR6, c[0x0][0x2b8] ;  /* 0x0000ae0000067ab9 */ /* 0x000fc80000000a00 */
[----:B------:R-:W-:Y:S02]  /*0b00*/  IADD3 R0, R3, R9, RZ ;  /* 0x0000000903007210 */ /* 0x000fe40007ffe0ff */
[----:B0-----:R-:W-:-:S04]  /*0b10*/  LEA R8, P0, R2, R24, 0x1 ;  /* 0x0000001802087211 */ /* 0x001fc800078008ff */
[----:B------:R-:W-:-:S03]  /*0b20*/  LEA.HI.X R9, R2, R25, R0, 0x1, P0 ;  /* 0x0000001902097211 */ /* 0x000fc600000f0c00 */
[----:B------:R-:W-:Y:S01]  /*0b30*/  IMAD.WIDE R2, R57, 0x10, R8 ;  /* 0x0000001039027825 */ /* 0x000fe200078e0208 */
[----:B--2---:R0:W-:Y:S01]  /*0b40*/  STS.128 [R46], R32 ;  /* 0x000000202e007388 */ /* 0x0041e20000000c00 */
[----:B------:R-:W-:-:S03]  /*0b50*/  NOP ;  /* 0x0000000000007918 */ /* 0x000fc60000000000 */
[----:B------:R-:W2:Y:S01]  /*0b60*/  LDS.128 R8, [R46] ;  /* 0x000000002e087984 */ /* 0x000ea20000000c00 */
[----:B------:R-:W-:Y:S06]  /*0b70*/  BAR.SYNC.DEFER_BLOCKING 0x0 ;  /* 0x0000000000007b1d */ /* 0x000fec0000010000 */
[----:B----4-:R4:W2:Y:S01]  /*0b80*/  LDG.E.128 R28, desc[UR12][R2.64] ;  /* 0x0000000c021c7981 */ /* 0x0108a2000c1e1d00 */
[C---:B---3--:R-:W-:Y:S02]  /*0b90*/  IMAD R0, R26.reuse, UR15, RZ ;  /* 0x0000000f1a007c24 */ /* 0x048fe4000f8e02ff */
[----:B------:R-:W-:-:S04]  /*0ba0*/  IMAD.WIDE.U32 R24, R26, UR14, R16 ;  /* 0x0000000e1a187c25 */ /* 0x000fc8000f8e0010 */
[----:B------:R-:W-:Y:S02]  /*0bb0*/  IMAD R27, R27, UR14, R0 ;  /* 0x0000000e1b1b7c24 */ /* 0x000fe4000f8e0200 */
[----:B------:R-:W-:-:S03]  /*0bc0*/  IMAD R0, R62, UR6, RZ ;  /* 0x000000063e007c24 */ /* 0x000fc6000f8e02ff */
[----:B------:R-:W-:Y:S01]  /*0bd0*/  IADD3 R25, R25, R27, RZ ;  /* 0x0000001b19197210 */ /* 0x000fe20007ffe0ff */
[C---:B------:R-:W-:Y:S02]  /*0be0*/  IMAD R27, R65.reuse, UR7, R0 ;  /* 0x00000007411b7c24 */ /* 0x040fe4000f8e0200 */
[----:B----4-:R-:W-:Y:S01]  /*0bf0*/  IMAD.WIDE.U32 R2, R65, UR6, R24 ;  /* 0x0000000641027c25 */ /* 0x010fe2000f8e0018 */
[----:B------:R-:W-:-:S04]  /*0c00*/  ULDC.64 UR6, c[0x0][0x3a0] ;  /* 0x0000e80000067ab9 */ /* 0x000fc80000000a00 */
[----:B------:R-:W-:Y:S02]  /*0c10*/  IADD3 R0, R3, R27, RZ ;  /* 0x0000001b03007210 */ /* 0x000fe40007ffe0ff */
[----:B-1----:R-:W-:-:S04]  /*0c20*/  LEA R24, P0, R2, R36, 0x1 ;  /* 0x0000002402187211 */ /* 0x002fc800078008ff */
[----:B------:R-:W-:-:S03]  /*0c30*/  LEA.HI.X R25, R2, R37, R0, 0x1, P0 ;  /* 0x0000002502197211 */ /* 0x000fc600000f0c00 */
[----:B------:R-:W-:Y:S01]  /*0c40*/  IMAD.WIDE R2, R57, 0x10, R24 ;  /* 0x0000001039027825 */ /* 0x000fe200078e0218 */
[----:B--2---:R-:W-:Y:S01]  /*0c50*/  STS.128 [R46], R28 ;  /* 0x0000001c2e007388 */ /* 0x004fe20000000c00 */
[----:B------:R-:W-:-:S03]  /*0c60*/  NOP ;  /* 0x0000000000007918 */ /* 0x000fc60000000000 */
[----:B------:R-:W1:Y:S01]  /*0c70*/  LDS.128 R24, [R46] ;  /* 0x000000002e187984 */ /* 0x000e620000000c00 */
[----:B------:R-:W-:Y:S06]  /*0c80*/  BAR.SYNC.DEFER_BLOCKING 0x0 ;  /* 0x0000000000007b1d */ /* 0x000fec0000010000 */
[----:B0-----:R0:W2:Y:S01]  /*0c90*/  LDG.E.128 R32, desc[UR12][R2.64] ;  /* 0x0000000c02207981 */ /* 0x0010a2000c1e1d00 */
[----:B------:R-:W-:Y:S02]  /*0ca0*/  HADD2.F32 R70, -RZ, R12.H0_H0 ;  /* 0x2000000cff467230 */ /* 0x000fe40000004100 */
[----:B------:R-:W-:-:S02]  /*0cb0*/  HADD2.F32 R74, -RZ, R10.H0_H0 ;  /* 0x2000000aff4a7230 */ /* 0x000fc40000004100 */
[----:B------:R-:W-:Y:S02]  /*0cc0*/  HADD2.F32 R72, -RZ, R10.H1_H1 ;  /* 0x3000000aff487230 */ /* 0x000fe40000004100 */
[----:B------:R-:W-:Y:S02]  /*0cd0*/  HADD2.F32 R76, -RZ, R11.H1_H1 ;  /* 0x3000000bff4c7230 */ /* 0x000fe40000004100 */
[--C-:B-1----:R-:W-:Y:S02]  /*0ce0*/  HADD2.F32 R37, -RZ, R24.reuse.H1_H1 ;  /* 0x30000018ff257230 */ /* 0x102fe40000004100 */
[----:B------:R-:W-:Y:S02]  /*0cf0*/  HADD2.F32 R36, -RZ, R24.H0_H0 ;  /* 0x20000018ff247230 */ /* 0x000fe40000004100 */
[----:B------:R-:W-:Y:S02]  /*0d00*/  HADD2.F32 R38, -RZ, R25.H0_H0 ;  /* 0x20000019ff267230 */ /* 0x000fe40000004100 */
[----:B------:R-:W-:Y:S01]  /*0d10*/  FMUL.FTZ R24, R37, -1.4426950216293334961 ;  /* 0xbfb8aa3b25187820 */ /* 0x000fe20000410000 */
[----:B------:R-:W-:-:S02]  /*0d20*/  HADD2.F32 R42, -RZ, R26.H0_H0 ;  /* 0x2000001aff2a7230 */ /* 0x000fc40000004100 */
[----:B------:R-:W-:Y:S01]  /*0d30*/  FMUL.FTZ R0, R36, -1.4426950216293334961 ;  /* 0xbfb8aa3b24007820 */ /* 0x000fe20000410000 */
[----:B------:R-:W-:Y:S02]  /*0d40*/  HADD2.F32 R71, -RZ, R26.H1_H1 ;  /* 0x3000001aff477230 */ /* 0x000fe40000004100 */
[----:B------:R-:W-:Y:S01]  /*0d50*/  FMUL.FTZ R28, R38, -1.4426950216293334961 ;  /* 0xbfb8aa3b261c7820 */ /* 0x000fe20000410000 */
[----:B------:R-:W-:Y:S01]  /*0d60*/  HADD2.F32 R40, -RZ, R25.H1_H1 ;  /* 0x30000019ff287230 */ /* 0x000fe20000004100 */
[----:B------:R-:W1:Y:S01]  /*0d70*/  MUFU.EX2 R24, R24 ;  /* 0x0000001800187308 */ /* 0x000e620000000800 */
[----:B------:R-:W-:Y:S01]  /*0d80*/  FMUL.FTZ R25, R42, -1.4426950216293334961 ;  /* 0xbfb8aa3b2a197820 */ /* 0x000fe20000410000 */
[----:B------:R-:W-:Y:S01]  /*0d90*/  FMUL.FTZ R26, R71, -1.4426950216293334961 ;  /* 0xbfb8aa3b471a7820 */ /* 0x000fe20000410000 */
[--C-:B------:R-:W-:Y:S02]  /*0da0*/  HADD2.F32 R75, -RZ, R27.reuse.H0_H0 ;  /* 0x2000001bff4b7230 */ /* 0x100fe40000004100 */
[----:B0-----:R-:W-:Y:S01]  /*0db0*/  FMUL.FTZ R3, R40, -1.4426950216293334961 ;  /* 0xbfb8aa3b28037820 */ /* 0x001fe20000410000 */
[----:B------:R-:W-:-:S02]  /*0dc0*/  HADD2.F32 R79, -RZ, R27.H1_H1 ;  /* 0x3000001bff4f7230 */ /* 0x000fc40000004100 */
[----:B------:R-:W0:Y:S01]  /*0dd0*/  MUFU.EX2 R0, R0 ;  /* 0x0000000000007308 */ /* 0x000e220000000800 */
[----:B------:R-:W-:Y:S02]  /*0de0*/  FMUL.FTZ R31, R75, -1.4426950216293334961 ;  /* 0xbfb8aa3b4b1f7820 */ /* 0x000fe40000410000 */
[----:B------:R-:W-:-:S05]  /*0df0*/  FMUL.FTZ R64, R79, -1.4426950216293334961 ;  /* 0xbfb8aa3b4f407820 */ /* 0x000fca0000410000 */
[----:B------:R1:W3:Y:S08]  /*0e00*/  MUFU.EX2 R29, R28 ;  /* 0x0000001c001d7308 */ /* 0x0002f00000000800 */
[----:B------:R-:W-:Y:S01]  /*0e10*/  MUFU.EX2 R43, R25 ;  /* 0x00000019002b7308 */ /* 0x000fe20000000800 */
[----:B-1----:R-:W-:Y:S01]  /*0e20*/  FADD.FTZ R28, R24, 1 ;  /* 0x3f800000181c7421 */ /* 0x002fe20000010000 */
[----:B0-----:R-:W-:Y:S01]  /*0e30*/  FADD.FTZ R2, R0, 1 ;  /* 0x3f80000000027421 */ /* 0x001fe20000010000 */
[----:B------:R-:W-:-:S02]  /*0e40*/  HADD2.F32 R0, -RZ, R8.H0_H0 ;  /* 0x20000008ff007230 */ /* 0x000fc40000004100 */
[----:B------:R-:W-:-:S03]  /*0e50*/  HADD2.F32 R8, -RZ, R8.H1_H1 ;  /* 0x30000008ff087230 */ /* 0x000fc60000004100 */
[----:B------:R-:W-:Y:S01]  /*0e60*/  MUFU.EX2 R66, R26 ;  /* 0x0000001a00427308 */ /* 0x000fe20000000800 */
[----:B---3--:R-:W-:-:S07]  /*0e70*/  FADD.FTZ R29, R29, 1 ;  /* 0x3f8000001d1d7421 */ /* 0x008fce0000010000 */
[----:B------:R-:W-:Y:S08]  /*0e80*/  MUFU.EX2 R41, R3 ;  /* 0x0000000300297308 */ /* 0x000ff00000000800 */
[----:B------:R0:W1:Y:S08]  /*0e90*/  MUFU.RCP R3, R2 ;  /* 0x0000000200037308 */ /* 0x0000700000001000 */
[----:B------:R3:W4:Y:S01]  /*0ea0*/  MUFU.RCP R30, R28 ;  /* 0x0000001c001e7308 */ /* 0x0007220000001000 */
[----:B0-----:R-:W-:-:S02]  /*0eb0*/  HADD2.F32 R2, -RZ, R9.H0_H0 ;  /* 0x20000009ff027230 */ /* 0x001fc40000004100 */
[----:B------:R-:W-:-:S05]  /*0ec0*/  HADD2.F32 R9, -RZ, R9.H1_H1 ;  /* 0x30000009ff097230 */ /* 0x000fca0000004100 */
[----:B------:R-:W0:Y:S01]  /*0ed0*/  MUFU.EX2 R68, R31 ;  /* 0x0000001f00447308 */ /* 0x000e220000000800 */
[----:B-1----:R-:W-:Y:S01]  /*0ee0*/  FMUL.FTZ R39, R36, R3 ;  /* 0x0000000324277220 */ /* 0x002fe20000410000 */
[----:B---3--:R-:W-:-:S03]  /*0ef0*/  FADD.FTZ R28, R43, 1 ;  /* 0x3f8000002b1c7421 */ /* 0x008fc60000010000 */
[----:B------:R-:W-:-:S03]  /*0f00*/  FMUL.FTZ R44, R0, R39 ;  /* 0x00000027002c7220 */ /* 0x000fc60000410000 */
[----:B------:R1:W3:Y:S01]  /*0f10*/  MUFU.RCP R31, R29 ;  /* 0x0000001d001f7308 */ /* 0x0002e20000001000 */
[----:B------:R-:W-:Y:S01]  /*0f20*/  FFMA.FTZ R67, R44, R70, R67 ;  /* 0x000000462c437223 */ /* 0x000fe20000010043 */
[----:B------:R-:W-:Y:S02]  /*0f30*/  HADD2.F32 R70, -RZ, R11.H0_H0 ;  /* 0x2000000bff467230 */ /* 0x000fe40000004100 */
[----:B----4-:R-:W-:-:S04]  /*0f40*/  FADD.FTZ R10, -R30, 1 ;  /* 0x3f8000001e0a7421 */ /* 0x010fc80000010100 */
[----:B------:R-:W-:Y:S01]  /*0f50*/  FFMA.FTZ R10, R37, R10, 1 ;  /* 0x3f800000250a7423 */ /* 0x000fe2000001000a */
[----:B------:R-:W4:Y:S01]  /*0f60*/  MUFU.EX2 R69, R64 ;  /* 0x0000004000457308 */ /* 0x000f220000000800 */
[----:B-1----:R-:W-:Y:S01]  /*0f70*/  FADD.FTZ R29, -R3, 1 ;  /* 0x3f800000031d7421 */ /* 0x002fe20000010100 */
[----:B0-----:R-:W-:-:S03]  /*0f80*/  FADD.FTZ R68, R68, 1 ;  /* 0x3f80000044447421 */ /* 0x001fc60000010000 */
[----:B------:R-:W-:-:S03]  /*0f90*/  FFMA.FTZ R29, R36, R29, 1 ;  /* 0x3f800000241d7423 */ /* 0x000fc6000001001d */
[----:B------:R-:W-:Y:S01]  /*0fa0*/  MUFU.RCP R80, R68 ;  /* 0x0000004400507308 */ /* 0x000fe20000001000 */
[----:B---3--:R-:W-:Y:S01]  /*0fb0*/  FMUL.FTZ R43, R38, R31 ;  /* 0x0000001f262b7220 */ /* 0x008fe20000410000 */
[----:B------:R-:W-:-:S04]  /*0fc0*/  FADD.FTZ R11, -R31, 1 ;  /* 0x3f8000001f0b7421 */ /* 0x000fc80000010100 */
[----:B------:R-:W-:Y:S01]  /*0fd0*/  FFMA.FTZ R11, R38, R11, 1 ;  /* 0x3f800000260b7423 */ /* 0x000fe2000001000b */
[----:B----4-:R-:W-:-:S04]  /*0fe0*/  FADD.FTZ R69, R69, 1 ;  /* 0x3f80000045457421 */ /* 0x010fc80000010000 */
[----:B------:R-:W-:Y:S01]  /*0ff0*/  MUFU.RCP R82, R69 ;  /* 0x0000004500527308 */ /* 0x000fe20000001000 */
[----:B--2---:R0:W-:Y:S01]  /*1000*/  STS.128 [R46], R32 ;  /* 0x000000202e007388 */ /* 0x0041e20000000c00 */
[----:B------:R-:W-:-:S03]  /*1010*/  NOP ;  /* 0x0000000000007918 */ /* 0x000fc60000000000 */
[----:B------:R-:W1:Y:S01]  /*1020*/  LDS.128 R24, [R46] ;  /* 0x000000002e187984 */ /* 0x000e620000000c00 */
[----:B0-----:R-:W-:Y:S01]  /*1030*/  FADD.FTZ R32, R41, 1 ;  /* 0x3f80000029207421 */ /* 0x001fe20000010000 */
[----:B------:R-:W-:Y:S01]  /*1040*/  FMUL.FTZ R41, R37, R30 ;  /* 0x0000001e25297220 */ /* 0x000fe20000410000 */
[----:B------:R-:W-:Y:S01]  /*1050*/  HADD2.F32 R34, -RZ, R12.H1_H1 ;  /* 0x3000000cff227230 */ /* 0x000fe20000004100 */
[----:B------:R-:W0:Y:S01]  /*1060*/  MUFU.RCP R35, R28 ;  /* 0x0000001c00237308 */ /* 0x000e220000001000 */
[--C-:B------:R-:W-:Y:S02]  /*1070*/  HADD2.F32 R37, -RZ, R7.reuse.H0_H0 ;  /* 0x20000007ff257230 */ /* 0x100fe40000004100 */
[----:B------:R-:W-:Y:S01]  /*1080*/  FMUL.FTZ R64, R8, R41 ;  /* 0x0000002908407220 */ /* 0x000fe20000410000 */
[----:B------:R-:W-:-:S03]  /*1090*/  HADD2.F32 R7, -RZ, R7.H1_H1 ;  /* 0x30000007ff077230 */ /* 0x000fc60000004100 */
[----:B------:R-:W-:Y:S01]  /*10a0*/  FFMA.FTZ R67, R64, R34, R67 ;  /* 0x0000002240437223 */ /* 0x000fe20000010043 */
[----:B------:R-:W-:Y:S01]  /*10b0*/  FADD.FTZ R34, R66, 1 ;  /* 0x3f80000042227421 */ /* 0x000fe20000010000 */
[----:B------:R2:W3:Y:S01]  /*10c0*/  MUFU.RCP R33, R32 ;  /* 0x0000002000217308 */ /* 0x0004e20000001000 */
[----:B------:R-:W-:-:S07]  /*10d0*/  FMUL.FTZ R66, R2, R43 ;  /* 0x0000002b02427220 */ /* 0x000fce0000410000 */
[----:B------:R4:W3:Y:S01]  /*10e0*/  MUFU.RCP R78, R34 ;  /* 0x00000022004e7308 */ /* 0x0008e20000001000 */
[----:B--2---:R-:W-:Y:S02]  /*10f0*/  HADD2.F32 R32, -RZ, R13.H0_H0 ;  /* 0x2000000dff207230 */ /* 0x004fe40000004100 */
[----:B0-----:R-:W-:-:S03]  /*1100*/  FMUL.FTZ R69, R42, R35 ;  /* 0x000000232a457220 */ /* 0x001fc60000410000 */
[----:B------:R-:W-:Y:S01]  /*1110*/  FFMA.FTZ R67, R66, R32, R67 ;  /* 0x0000002042437223 */ /* 0x000fe20000010043 */
[--C-:B-1----:R-:W-:Y:S02]  /*1120*/  HADD2.F32 R28, -RZ, R24.reuse.H0_H0 ;  /* 0x20000018ff1c7230 */ /* 0x102fe40000004100 */
[----:B------:R-:W-:Y:S02]  /*1130*/  HADD2.F32 R32, -RZ, R24.H1_H1 ;  /* 0x30000018ff207230 */ /* 0x000fe40000004100 */
[----:B------:R-:W-:Y:S01]  /*1140*/  FADD.FTZ R24, -R80, 1 ;  /* 0x3f80000050187421 */ /* 0x000fe20000010100 */
[--C-:B------:R-:W-:Y:S02]  /*1150*/  HADD2.F32 R36, -RZ, R25.reuse.H1_H1 ;  /* 0x30000019ff247230 */ /* 0x100fe40000004100 */
[----:B------:R-:W-:Y:S01]  /*1160*/  FMUL.FTZ R0, R0, R28 ;  /* 0x0000001c00007220 */ /* 0x000fe20000410000 */
[----:B----4-:R-:W-:Y:S02]  /*1170*/  HADD2.F32 R34, -RZ, R25.H0_H0 ;  /* 0x20000019ff227230 */ /* 0x010fe40000004100 */
[----:B---3--:R-:W-:Y:S01]  /*1180*/  FADD.FTZ R25, -R33, 1 ;  /* 0x3f80000021197421 */ /* 0x008fe20000010100 */
[----:B------:R-:W-:-:S02]  /*1190*/  HADD2.F32 R38, -RZ, R26.H0_H0 ;  /* 0x2000001aff267230 */ /* 0x000fc40000004100 */
[----:B------:R-:W-:Y:S01]  /*11a0*/  FMUL.FTZ R0, R3, R0 ;  /* 0x0000000003007220 */ /* 0x000fe20000410000 */
[----:B------:R-:W-:Y:S01]  /*11b0*/  FMUL.FTZ R3, R8, R32 ;  /* 0x0000002008037220 */ /* 0x000fe20000410000 */
[----:B------:R-:W-:Y:S01]  /*11c0*/  FMUL.FTZ R8, R9, R36 ;  /* 0x0000002409087220 */ /* 0x000fe20000410000 */
[----:B------:R-:W-:Y:S01]  /*11d0*/  FFMA.FTZ R25, R40, R25, 1 ;  /* 0x3f80000028197423 */ /* 0x000fe20000010019 */
[----:B------:R-:W-:Y:S01]  /*11e0*/  FMUL.FTZ R2, R2, R34 ;  /* 0x0000002202027220 */ /* 0x000fe20000410000 */
[----:B------:R-:W-:Y:S01]  /*11f0*/  FMUL.FTZ R3, R30, R3 ;  /* 0x000000031e037220 */ /* 0x000fe20000410000 */
[----:B------:R-:W-:Y:S01]  /*1200*/  FMUL.FTZ R8, R33, R8 ;  /* 0x0000000821087220 */ /* 0x000fe20000410000 */
[----:B------:R-:W-:Y:S02]  /*1210*/  HADD2.F32 R73, -RZ, R26.H1_H1 ;  /* 0x3000001aff497230 */ /* 0x000fe40000004100 */
[----:B------:R-:W-:Y:S01]  /*1220*/  FMUL.FTZ R2, R31, R2 ;  /* 0x000000021f027220 */ /* 0x000fe20000410000 */
[----:B------:R-:W-:-:S02]  /*1230*/  HADD2.F32 R77, -RZ, R27.H0_H0 ;  /* 0x2000001bff4d7230 */ /* 0x000fc40000004100 */
[----:B------:R-:W-:Y:S01]  /*1240*/  FMUL.FTZ R25, R8, R25 ;  /* 0x0000001908197220 */ /* 0x000fe20000410000 */
[----:B------:R-:W-:Y:S01]  /*1250*/  FADD.FTZ R8, -R78, 1 ;  /* 0x3f8000004e087421 */ /* 0x000fe20000010100 */
[----:B------:R-:W-:Y:S02]  /*1260*/  HADD2.F32 R81, -RZ, R27.H1_H1 ;  /* 0x3000001bff517230 */ /* 0x000fe40000004100 */
[----:B------:R-:W-:Y:S01]  /*1270*/  FMUL.FTZ R3, R3, R10 ;  /* 0x0000000a03037220 */ /* 0x000fe20000410000 */
[----:B------:R-:W-:Y:S01]  /*1280*/  FMUL.FTZ R2, R2, R11 ;  /* 0x0000000b02027220 */ /* 0x000fe20000410000 */
[----:B------:R-:W-:Y:S01]  /*1290*/  FFMA.FTZ R10, R71, R8, 1 ;  /* 0x3f800000470a7423 */ /* 0x000fe20000010008 */
[----:B------:R-:W-:Y:S01]  /*12a0*/  FMUL.FTZ R0, R0, R29 ;  /* 0x0000001d00007220 */ /* 0x000fe20000410000 */
[C---:B------:R-:W-:Y:S01]  /*12b0*/  FADD.FTZ R11, -R35.reuse, 1 ;  /* 0x3f800000230b7421 */ /* 0x040fe20000010100 */
[----:B------:R-:W-:Y:S01]  /*12c0*/  FMUL.FTZ R8, R74, R38 ;  /* 0x000000264a087220 */ /* 0x000fe20000410000 */
[----:B------:R-:W-:Y:S01]  /*12d0*/  FMUL.FTZ R27, R72, R73 ;  /* 0x00000049481b7220 */ /* 0x000fe20000410000 */
[----:B------:R-:W-:Y:S01]  /*12e0*/  FADD.FTZ R26, -R82, 1 ;  /* 0x3f800000521a7421 */ /* 0x000fe20000010100 */
[----:B------:R-:W-:Y:S01]  /*12f0*/  FMUL.FTZ R29, R70, R77 ;  /* 0x0000004d461d7220 */ /* 0x000fe20000410000 */
[----:B------:R-:W-:Y:S01]  /*1300*/  FMUL.FTZ R31, R76, R81 ;  /* 0x000000514c1f7220 */ /* 0x000fe20000410000 */
[----:B------:R-:W-:Y:S01]  /*1310*/  FFMA.FTZ R11, R42, R11, 1 ;  /* 0x3f8000002a0b7423 */ /* 0x000fe2000001000b */
        /* <DEDUP_REMOVED lines=18> */
[----:B------:R-:W-:-:S04]  /*1440*/  IMAD.WIDE.U32 R2, R84, UR14, R16 ;  /* 0x0000000e54027c25 */ /* 0x000fc8000f8e0010 */
[----:B------:R-:W-:Y:S01]  /*1450*/  FFMA.FTZ R67, R68, R0, R67 ;  /* 0x0000000044437223 */ /* 0x000fe20000010043 */
[----:B------:R-:W-:Y:S01]  /*1460*/  FMUL.FTZ R74, R74, R69 ;  /* 0x000000454a4a7220 */ /* 0x000fe20000410000 */
[----:B------:R-:W-:Y:S01]  /*1470*/  FMUL.FTZ R71, R71, R78 ;  /* 0x0000004e47477220 */ /* 0x000fe20000410000 */
[----:B------:R-:W-:Y:S01]  /*1480*/  IMAD R0, R84, UR15, RZ ;  /* 0x0000000f54007c24 */ /* 0x000fe2000f8e02ff */
[----:B------:R-:W0:Y:S01]  /*1490*/  LDC.64 R30, c[0x0][0x3e8] ;  /* 0x0000fa00ff1e7b82 */ /* 0x000e220000000a00 */
[----:B------:R-:W-:Y:S01]  /*14a0*/  FMUL.FTZ R75, R75, R80 ;  /* 0x000000504b4b7220 */ /* 0x000fe20000410000 */
[----:B------:R-:W-:Y:S01]  /*14b0*/  FMUL.FTZ R72, R72, R71 ;  /* 0x0000004748487220 */ /* 0x000fe20000410000 */
[----:B------:R-:W-:Y:S02]  /*14c0*/  IMAD R29, R85, UR14, R0 ;  /* 0x0000000e551d7c24 */ /* 0x000fe4000f8e0200 */
[----:B------:R-:W-:Y:S01]  /*14d0*/  FMUL.FTZ R79, R79, R82 ;  /* 0x000000524f4f7220 */ /* 0x000fe20000410000 */
[----:B------:R-:W-:-:S02]  /*14e0*/  HADD2.F32 R0, -RZ, R14.H0_H0 ;  /* 0x2000000eff007230 */ /* 0x000fc40000004100 */
[----:B------:R-:W-:Y:S01]  /*14f0*/  FMUL.FTZ R70, R70, R75 ;  /* 0x0000004b46467220 */ /* 0x000fe20000410000 */
[----:B------:R-:W-:Y:S01]  /*1500*/  HADD2.F32 R33, -RZ, R5.H1_H1 ;  /* 0x30000005ff217230 */ /* 0x000fe20000004100 */
[----:B------:R-:W-:Y:S01]  /*1510*/  IADD3 R3, R3, R29, RZ ;  /* 0x0000001d03037210 */ /* 0x000fe20007ffe0ff */
[----:B------:R-:W-:Y:S01]  /*1520*/  FMUL.FTZ R76, R76, R79 ;  /* 0x0000004f4c4c7220 */ /* 0x000fe20000410000 */
[----:B------:R-:W-:Y:S01]  /*1530*/  FFMA.FTZ R67, R74, R0, R67 ;  /* 0x000000004a437223 */ /* 0x000fe20000010043 */
[----:B------:R-:W-:Y:S02]  /*1540*/  HADD2.F32 R0, -RZ, R14.H1_H1 ;  /* 0x3000000eff007230 */ /* 0x000fe40000004100 */
[----:B------:R-:W-:-:S04]  /*1550*/  IMAD.WIDE.U32 R2, R65, UR6, R2 ;  /* 0x0000000641027c25 */ /* 0x000fc8000f8e0002 */
[----:B------:R-:W-:Y:S01]  /*1560*/  FFMA.FTZ R67, R72, R0, R67 ;  /* 0x0000000048437223 */ /* 0x000fe20000010043 */
[----:B------:R-:W-:Y:S01]  /*1570*/  HADD2.F32 R0, -RZ, R15.H0_H0 ;  /* 0x2000000fff007230 */ /* 0x000fe20000004100 */
[----:B------:R1:W-:Y:S01]  /*1580*/  STS.128 [R46], R24 ;  /* 0x000000182e007388 */ /* 0x0003e20000000c00 */
[----:B------:R-:W-:-:S03]  /*1590*/  NOP ;  /* 0x0000000000007918 */ /* 0x000fc60000000000 */
[----:B------:R-:W2:Y:S01]  /*15a0*/  LDS.128 R8, [R46] ;  /* 0x000000002e087984 */ /* 0x000ea20000000c00 */
[----:B------:R-:W-:Y:S01]  /*15b0*/  FFMA.FTZ R67, R70, R0, R67 ;  /* 0x0000000046437223 */ /* 0x000fe20000010043 */
[----:B------:R-:W-:Y:S02]  /*15c0*/  HADD2.F32 R0, -RZ, R15.H1_H1 ;  /* 0x3000000fff007230 */ /* 0x000fe40000004100 */
[----:B------:R-:W-:Y:S02]  /*15d0*/  HADD2.F32 R29, -RZ, R4.H1_H1 ;  /* 0x30000004ff1d7230 */ /* 0x000fe40000004100 */
[----:B------:R-:W-:Y:S02]  /*15e0*/  HADD2.F32 R35, -RZ, R6.H0_H0 ;  /* 0x20000006ff237230 */ /* 0x000fe40000004100 */
[----:B------:R-:W-:Y:S01]  /*15f0*/  FFMA.FTZ R67, R76, R0, R67 ;  /* 0x000000004c437223 */ /* 0x000fe20000010043 */
[----:B-1----:R-:W-:Y:S01]  /*1600*/  IMAD R24, R62, UR6, RZ ;  /* 0x000000063e187c24 */ /* 0x002fe2000f8e02ff */
[----:B------:R-:W1:Y:S01]  /*1610*/  LDC R26, c[0x0][0x21c] ;  /* 0x00008700ff1a7b82 */ /* 0x000e620000000800 */
[----:B------:R-:W-:-:S02]  /*1620*/  HADD2.F32 R27, -RZ, R4.H0_H0 ;  /* 0x20000004ff1b7230 */ /* 0x000fc40000004100 */
[----:B------:R-:W-:Y:S01]  /*1630*/  IMAD R25, R65, UR7, R24 ;  /* 0x0000000741197c24 */ /* 0x000fe2000f8e0218 */
[C---:B0-----:R-:W-:Y:S01]  /*1640*/  LEA R24, P1, R2.reuse, R30, 0x1 ;  /* 0x0000001e02187211 */ /* 0x041fe200078208ff */
[----:B------:R-:W-:Y:S02]  /*1650*/  ULDC.64 UR6, c[0x0][0x320] ;  /* 0x0000c80000067ab9 */ /* 0x000fe40000000a00 */
[----:B------:R-:W-:Y:S02]  /*1660*/  ISETP.NE.U32.AND P0, PT, RZ, UR6, PT ;  /* 0x00000006ff007c0c */ /* 0x000fe4000bf05070 */
[----:B------:R-:W-:Y:S02]  /*1670*/  IADD3 R3, R3, R25, RZ ;  /* 0x0000001903037210 */ /* 0x000fe40007ffe0ff */
[----:B------:R-:W-:Y:S02]  /*1680*/  ISETP.NE.AND.EX P0, PT, RZ, UR7, PT, P0 ;  /* 0x00000007ff007c0c */ /* 0x000fe4000bf05300 */
[----:B------:R-:W-:Y:S01]  /*1690*/  LEA.HI.X R25, R2, R31, R3, 0x1, P1 ;  /* 0x0000001f02197211 */ /* 0x000fe200008f0c03 */
[----:B------:R-:W-:-:S02]  /*16a0*/  HADD2.F32 R31, -RZ, R5.H0_H0 ;  /* 0x20000005ff1f7230 */ /* 0x000fc40000004100 */
[----:B------:R-:W-:-:S04]  /*16b0*/  IMAD.WIDE R2, R57, 0x10, R24 ;  /* 0x0000001039027825 */ /* 0x000fc800078e0218 */
[----:B------:R-:W-:Y:S01]  /*16c0*/  HADD2.F32 R25, -RZ, R6.H1_H1 ;  /* 0x30000006ff197230 */ /* 0x000fe20000004100 */
[----:B--2---:R0:W-:Y:S03]  /*16d0*/  STG.E.128 desc[UR12][R2.64], R8 ;  /* 0x0000000802007986 */ /* 0x0041e6000c101d0c */
[----:B------:R-:W-:Y:S05]  /*16e0*/  @!P0 BRA `(.L_x_16715) ;  /* 0x0000000000788947 */ /* 0x000fea0003800000 */
[----:B------:R-:W-:Y:S01]  /*16f0*/  BAR.SYNC.DEFER_BLOCKING 0x0 ;  /* 0x0000000000007b1d */ /* 0x000fe20000010000 */
[----:B------:R-:W-:Y:S01]  /*1700*/  FMUL.FTZ R28, R39, R28 ;  /* 0x0000001c271c7220 */ /* 0x000fe20000410000 */
[----:B------:R-:W-:Y:S01]  /*1710*/  FMUL.FTZ R34, R43, R34 ;  /* 0x000000222b227220 */ /* 0x000fe20000410000 */
[----:B------:R-:W-:Y:S01]  /*1720*/  FMUL.FTZ R38, R69, R38 ;  /* 0x0000002645267220 */ /* 0x000fe20000410000 */
[----:B------:R-:W-:Y:S01]  /*1730*/  FMUL.FTZ R75, R75, R77 ;  /* 0x0000004d4b4b7220 */ /* 0x000fe20000410000 */
[----:B------:R-:W-:-:S03]  /*1740*/  FMUL.FTZ R0, R79, R81 ;  /* 0x000000514f007220 */ /* 0x000fc60000410000 */
[----:B------:R-:W2:Y:S01]  /*1750*/  LDC.64 R4, c[0x0][0x2c0] ;  /* 0x0000b000ff047b82 */ /* 0x000ea20000000a00 */
[----:B------:R-:W-:Y:S01]  /*1760*/  FMUL.FTZ R71, R71, R73 ;  /* 0x0000004947477220 */ /* 0x000fe20000410000 */
[----:B0-----:R-:W-:Y:S01]  /*1770*/  FMUL.FTZ R3, R40, R36 ;  /* 0x0000002428037220 */ /* 0x001fe20000410000 */
[----:B------:R-:W-:Y:S01]  /*1780*/  FMUL.FTZ R41, R41, R32 ;  /* 0x0000002029297220 */ /* 0x000fe20000410000 */
[----:B------:R-:W-:Y:S01]  /*1790*/  F2FP.F16.F32.PACK_AB R11, R0, R75 ;  /* 0x0000004b000b723e */ /* 0x000fe200000000ff */
[----:B------:R-:W-:Y:S01]  /*17a0*/  ULDC.64 UR8, c[0x0][0x2c8] ;  /* 0x0000b20000087ab9 */ /* 0x000fe20000000a00 */
[----:B------:R-:W-:Y:S02]  /*17b0*/  F2FP.F16.F32.PACK_AB R10, R71, R38 ;  /* 0x00000026470a723e */ /* 0x000fe400000000ff */
[----:B------:R-:W-:Y:S02]  /*17c0*/  F2FP.F16.F32.PACK_AB R9, R3, R34 ;  /* 0x000000220309723e */ /* 0x000fe400000000ff */
[----:B------:R-:W-:-:S05]  /*17d0*/  F2FP.F16.F32.PACK_AB R8, R41, R28 ;  /* 0x0000001c2908723e */ /* 0x000fca00000000ff */
[----:B------:R-:W-:Y:S01]  /*17e0*/  STS.128 [R46], R8 ;  /* 0x000000082e007388 */ /* 0x000fe20000000c00 */
[----:B------:R-:W-:-:S03]  /*17f0*/  NOP ;  /* 0x0000000000007918 */ /* 0x000fc60000000000 */
[----:B------:R-:W0:Y:S01]  /*1800*/  LDS.128 R40, [R46] ;  /* 0x000000002e287984 */ /* 0x000e220000000c00 */
[C---:B--2---:R-:W-:Y:S02]  /*1810*/  IMAD R0, R4.reuse, UR15, RZ ;  /* 0x0000000f04007c24 */ /* 0x044fe4000f8e02ff */
[----:B------:R-:W-:-:S04]  /*1820*/  IMAD.WIDE.U32 R2, R4, UR14, R16 ;  /* 0x0000000e04027c25 */ /* 0x000fc8000f8e0010 */
[----:B------:R-:W-:Y:S02]  /*1830*/  IMAD R5, R5, UR14, R0 ;  /* 0x0000000e05057c24 */ /* 0x000fe4000f8e0200 */
[----:B------:R-:W-:-:S03]  /*1840*/  IMAD R0, R62, UR8, RZ ;  /* 0x000000083e007c24 */ /* 0x000fc6000f8e02ff */
[----:B------:R-:W-:Y:S01]  /*1850*/  IADD3 R3, R3, R5, RZ ;  /* 0x0000000503037210 */ /* 0x000fe20007ffe0ff */
[C---:B------:R-:W-:Y:S02]  /*1860*/  IMAD R5, R65.reuse, UR9, R0 ;  /* 0x0000000941057c24 */ /* 0x040fe4000f8e0200 */
[----:B------:R-:W-:-:S05]  /*1870*/  IMAD.WIDE.U32 R2, R65, UR8, R2 ;  /* 0x0000000841027c25 */ /* 0x000fca000f8e0002 */
[----:B------:R-:W-:Y:S02]  /*1880*/  IADD3 R3, R3, R5, RZ ;  /* 0x0000000503037210 */ /* 0x000fe40007ffe0ff */
[----:B------:R-:W-:-:S04]  /*1890*/  LEA R4, P0, R2, UR6, 0x1 ;  /* 0x0000000602047c11 */ /* 0x000fc8000f8008ff */
[----:B------:R-:W-:-:S03]  /*18a0*/  LEA.HI.X R5, R2, UR7, R3, 0x1, P0 ;  /* 0x0000000702057c11 */ /* 0x000fc600080f0c03 */
[----:B------:R-:W-:-:S05]  /*18b0*/  IMAD.WIDE R2, R57, 0x10, R4 ;  /* 0x0000001039027825 */ /* 0x000fca00078e0204 */
[----:B0-----:R2:W-:Y:S02]  /*18c0*/  STG.E.128 desc[UR12][R2.64], R40 ;  /* 0x0000002802007986 */ /* 0x0015e4000c101d0c */
.L_x_16715:
[----:B-1----:R-:W-:Y:S01]  /*18d0*/  ISETP.GE.AND P0, PT, R26, 0x1, PT ;  /* 0x000000011a00780c */ /* 0x002fe20003f06270 */
[----:B------:R-:W-:Y:S01]  /*18e0*/  BAR.SYNC.DEFER_BLOCKING 0x0 ;  /* 0x0000000000007b1d */ /* 0x000fe20000010000 */
        /* <DEDUP_REMOVED lines=8> */
[--C-:B-----5:R-:W-:Y:S01]  /*1970*/  FADD.FTZ R102, R27, R60.reuse ;  /* 0x0000003c1b667221 */ /* 0x120fe20000010000 */
[--C-:B------:R-:W-:Y:S01]  /*1980*/  FADD.FTZ R100, R29, R60.reuse ;  /* 0x0000003c1d647221 */ /* 0x100fe20000010000 */
[--C-:B------:R-:W-:Y:S01]  /*1990*/  FADD.FTZ R98, R31, R60.reuse ;  /* 0x0000003c1f627221 */ /* 0x100fe20000010000 */
[--C-:B------:R-:W-:Y:S01]  /*19a0*/  FADD.FTZ R96, R33, R60.reuse ;  /* 0x0000003c21607221 */ /* 0x100fe20000010000 */
[--C-:B------:R-:W-:Y:S01]  /*19b0*/  FADD.FTZ R94, R35, R60.reuse ;  /* 0x0000003c235e7221 */ /* 0x100fe20000010000 */
        /* <DEDUP_REMOVED lines=12> */
[----:B------:R-:W1:Y:S01]  /*1a80*/  LDC R78, c[0x0][0x224] ;  /* 0x00008900ff4e7b82 */ /* 0x000e620000000800 */
[----:B------:R-:W-:Y:S01]  /*1a90*/  MOV R69, RZ ;  /* 0x000000ff00457202 */ /* 0x000fe20000000f00 */
[----:B------:R-:W-:Y:S01]  /*1aa0*/  UMOV UR5, URZ ;  /* 0x0000003f00057c82 */ /* 0x000fe20008000000 */
[----:B------:R-:W-:Y:S01]  /*1ab0*/  MOV R87, RZ ;  /* 0x000000ff00577202 */ /* 0x000fe20000000f00 */
[----:B------:R-:W-:Y:S01]  /*1ac0*/  UMOV UR6, URZ ;  /* 0x0000003f00067c82 */ /* 0x000fe20008000000 */
[----:B------:R-:W-:Y:S01]  /*1ad0*/  ULDC UR30, c[0x0][0x21c] ;  /* 0x00008700001e7ab9 */ /* 0x000fe20000000800 */
[----:B------:R-:W-:Y:S01]  /*1ae0*/  ULDC UR11, c[0x0][0x218] ;  /* 0x00008600000b7ab9 */ /* 0x000fe20000000800 */
[----:B------:R-:W-:Y:S01]  /*1af0*/  ULDC.64 UR28, c[0x0][0x368] ;  /* 0x0000da00001c7ab9 */ /* 0x000fe20000000a00 */
[----:B------:R-:W3:Y:S01]  /*1b00*/  LDC.64 R36, c[0x0][0x368] ;  /* 0x0000da00ff247b82 */ /* 0x000ee20000000a00 */
[----:B------:R-:W-:Y:S01]  /*1b10*/  ULDC.64 UR26, c[0x0][0x380] ;  /* 0x0000e000001a7ab9 */ /* 0x000fe20000000a00 */
[----:B------:R-:W-:Y:S01]  /*1b20*/  ULDC.64 UR24, c[0x0][0x270] ;  /* 0x00009c0000187ab9 */ /* 0x000fe20000000a00 */
[----:B------:R-:W-:Y:S01]  /*1b30*/  ULDC.64 UR22, c[0x0][0x250] ;  /* 0x0000940000167ab9 */ /* 0x000fe20000000a00 */
[----:B------:R-:W-:Y:S01]  /*1b40*/  ULDC.64 UR20, c[0x0][0x248] ;  /* 0x0000920000147ab9 */ /* 0x000fe20000000a00 */
[----:B------:R-:W-:Y:S01]  /*1b50*/  ULDC.64 UR18, c[0x0][0x238] ;  /* 0x00008e0000127ab9 */ /* 0x000fe20000000a00 */
[----:B------:R-:W-:-:S02]  /*1b60*/  ULDC.64 UR16, c[0x0][0x230] ;  /* 0x00008c0000107ab9 */ /* 0x000fc40000000a00 */
[----:B------:R-:W4:Y:S08]  /*1b70*/  LDC.64 R34, c[0x0][0x370] ;  /* 0x0000dc00ff227b82 */ /* 0x000f300000000a00 */
[----:B------:R-:W0:Y:S08]  /*1b80*/  LDC.64 R32, c[0x0][0x3d0] ;  /* 0x0000f400ff207b82 */ /* 0x000e300000000a00 */
[----:B------:R-:W0:Y:S08]  /*1b90*/  LDC.64 R30, c[0x0][0x380] ;  /* 0x0000e000ff1e7b82 */ /* 0x000e300000000a00 */
[----:B------:R-:W0:Y:S08]  /*1ba0*/  LDC.64 R28, c[0x0][0x2d8] ;  /* 0x0000b600ff1c7b82 */ /* 0x000e300000000a00 */
[----:B-1----:R-:W0:Y:S02]  /*1bb0*/  LDC.64 R26, c[0x0][0x2d0] ;  /* 0x0000b400ff1a7b82 */ /* 0x002e240000000a00 */
.L_x_16763:
[----:B--2---:R-:W-:Y:S01]  /*1bc0*/  IMAD R0, R62, UR16, RZ ;  /* 0x000000103e007c24 */ /* 0x004fe2000f8e02ff */
[----:B------:R-:W-:Y:S01]  /*1bd0*/  SHF.R.S32.HI R105, RZ, 0x1f, R69 ;  /* 0x0000001fff697819 */ /* 0x000fe20000011445 */
[----:B0-2---:R-:W-:-:S04]  /*1be0*/  IMAD.WIDE.U32 R2, R65, UR16, RZ ;  /* 0x0000001041027c25 */ /* 0x005fc8000f8e00ff */
[----:B-1----:R-:W-:Y:S02]  /*1bf0*/  IMAD R5, R65, UR17, R0 ;  /* 0x0000001141057c24 */ /* 0x002fe4000f8e0200 */
[----:B------:R-:W-:-:S03]  /*1c00*/  IMAD R0, R105, UR18, RZ ;  /* 0x0000001269007c24 */ /* 0x000fc6000f8e02ff */
[----:B------:R-:W-:Y:S01]  /*1c10*/  IADD3 R3, R3, R5, RZ ;  /* 0x0000000503037210 */ /* 0x000fe20007ffe0ff */
[C---:B------:R-:W-:Y:S02]  /*1c20*/  IMAD R5, R69.reuse, UR19, R0 ;  /* 0x0000001345057c24 */ /* 0x040fe4000f8e0200 */
[----:B------:R-:W-:-:S05]  /*1c30*/  IMAD.WIDE.U32 R2, R69, UR18, R2 ;  /* 0x0000001245027c25 */ /* 0x000fca000f8e0002 */
[----:B------:R-:W-:Y:S02]  /*1c40*/  IADD3 R0, R3, R5, RZ ;  /* 0x0000000503007210 */ /* 0x000fe40007ffe0ff */
[----:B------:R-:W-:-:S04]  /*1c50*/  LEA R24, P0, R2, R26, 0x3 ;  /* 0x0000001a02187211 */ /* 0x000fc800078018ff */
[----:B------:R-:W-:Y:S01]  /*1c60*/  LEA.HI.X R25, R2, R27, R0, 0x3, P0 ;  /* 0x0000001b02197211 */ /* 0x000fe200000f1c00 */
[----:B------:R-:W-:-:S05]  /*1c70*/  IMAD R0, R105, UR24, RZ ;  /* 0x0000001869007c24 */ /* 0x000fca000f8e02ff */
[----:B------:R-:W2:Y:S01]  /*1c80*/  LDG.E.64 R24, desc[UR12][R24.64] ;  /* 0x0000000c18187981 */ /* 0x000ea2000c1e1b00 */
[----:B------:R-:W-:-:S04]  /*1c90*/  IMAD.WIDE.U32 R2, R69, UR24, RZ ;  /* 0x0000001845027c25 */ /* 0x000fc8000f8e00ff */
[----:B------:R-:W-:Y:S01]  /*1ca0*/  IMAD R5, R69, UR25, R0 ;  /* 0x0000001945057c24 */ /* 0x000fe2000f8e0200 */
[----:B------:R-:W-:Y:S02]  /*1cb0*/  LEA R4, P0, R2, R49, 0x1 ;  /* 0x0000003102047211 */ /* 0x000fe400078008ff */
[----:B------:R-:W-:Y:S02]  /*1cc0*/  LOP3.LUT R0, R57, 0xffffffe0, RZ, 0xc0, !PT ;  /* 0xffffffe039007812 */ /* 0x000fe400078ec0ff */
[----:B------:R-:W-:-:S04]  /*1cd0*/  IADD3 R3, R3, R5, RZ ;  /* 0x0000000503037210 */ /* 0x000fc80007ffe0ff */
[----:B------:R-:W-:Y:S02]  /*1ce0*/  LEA.HI.X R5, R2, R47, R3, 0x1, P0 ;  /* 0x0000002f02057211 */ /* 0x000fe400000f0c03 */
[----:B------:R-:W-:-:S05]  /*1cf0*/  IADD3 R3, R0, R57, RZ ;  /* 0x0000003900037210 */ /* 0x000fca0007ffe0ff */
[----:B------:R-:W-:-:S05]  /*1d00*/  IMAD.WIDE R2, R3, 0x10, R4 ;  /* 0x0000001003027825 */ /* 0x000fca00078e0204 */
[----:B------:R-:W3:Y:S04]  /*1d10*/  LDG.E.128 R4, desc[UR12][R2.64] ;  /* 0x0000000c02047981 */ /* 0x000ee8000c1e1d00 */
[----:B------:R0:W4:Y:S01]  /*1d20*/  LDG.E.128 R8, desc[UR12][R2.64+0x200] ;  /* 0x0002000c02087981 */ /* 0x000122000c1e1d00 */
[C---:B------:R-:W-:Y:S01]  /*1d30*/  LOP3.LUT P0, RZ, R57.reuse, 0x1f, RZ, 0xc0, !PT ;  /* 0x0000001f39ff7812 */ /* 0x040fe2000780c0ff */
[----:B------:R-:W-:Y:S01]  /*1d40*/  IMAD R42, R62, UR20, RZ ;  /* 0x000000143e2a7c24 */ /* 0x000fe2000f8e02ff */
[----:B------:R-:W-:Y:S01]  /*1d50*/  ISETP.NE.AND P2, PT, R57, RZ, PT ;  /* 0x000000ff3900720c */ /* 0x000fe20003f45270 */
[----:B------:R-:W-:Y:S01]  /*1d60*/  IMAD.WIDE.U32 R38, R65, UR20, RZ ;  /* 0x0000001441267c25 */ /* 0x000fe2000f8e00ff */
[----:B------:R-:W-:Y:S02]  /*1d70*/  ISETP.LT.OR P1, PT, R45, 0x2, P0 ;  /* 0x000000022d00780c */ /* 0x000fe40000721670 */
[----:B------:R-:W-:Y:S01]  /*1d80*/  IADD3 R93, R57, 0x200, RZ ;  /* 0x00000200395d7810 */ /* 0x000fe20007ffe0ff */
[----:B------:R-:W-:-:S02]  /*1d90*/  IMAD R41, R65, UR21, R42 ;  /* 0x0000001541297c24 */ /* 0x000fc4000f8e022a */
[----:B------:R-:W-:-:S03]  /*1da0*/  IMAD R42, R105, UR22, RZ ;  /* 0x00000016692a7c24 */ /* 0x000fc6000f8e02ff */
[----:B------:R-:W-:Y:S01]  /*1db0*/  IADD3 R39, R39, R41, RZ ;  /* 0x0000002927277210 */ /* 0x000fe20007ffe0ff */
[----:B------:R-:W-:-:S04]  /*1dc0*/  IMAD R97, R69, UR23, R42 ;  /* 0x0000001745617c24 */ /* 0x000fc8000f8e022a */
[----:B------:R-:W1:Y:S01]  /*1dd0*/  @!P1 LDC R99, c[0x0][0x21c] ;  /* 0x00008700ff639b82 */ /* 0x000e620000000800 */
[----:B------:R-:W-:Y:S01]  /*1de0*/  @!P1 IADD3 R42, R45, -0x2, RZ ;  /* 0xfffffffe2d2a9810 */ /* 0x000fe20007ffe0ff */
[----:B------:R-:W-:Y:S01]  /*1df0*/  BSSY B0, `(.L_x_16717) ;  /* 0x00000b7000007945 */ /* 0x000fe20003800000 */
[----:B--2---:R-:W-:Y:S01]  /*1e00*/  FMUL.FTZ R91, R24, 1.4426950216293334961 ;  /* 0x3fb8aa3b185b7820 */ /* 0x004fe20000410000 */
[----:B------:R-:W-:-:S03]  /*1e10*/  FMUL.FTZ R0, R102, R25 ;  /* 0x0000001966007220 */ /* 0x000fc60000410000 */
[----:B------:R-:W-:Y:S01]  /*1e20*/  FMUL.FTZ R40, R102, R91 ;  /* 0x0000005b66287220 */ /* 0x000fe20000410000 */
[----:B------:R-:W-:Y:S01]  /*1e30*/  FMUL.RZ R95, R0, 0.15915493667125701904 ;  /* 0x3e22f983005f7820 */ /* 0x000fe2000040c000 */
[----:B------:R-:W-:-:S03]  /*1e40*/  IADD3 R0, R45, -0x1, RZ ;  /* 0xffffffff2d007810 */ /* 0x000fc60007ffe0ff */
[----:B------:R-:W-:Y:S01]  /*1e50*/  MUFU.COS R89, R95 ;  /* 0x0000005f00597308 */ /* 0x000fe20000000000 */
[----:B0-----:R-:W-:-:S04]  /*1e60*/  LEA.HI R2, R0, R0, RZ, 0x1 ;  /* 0x0000000000027211 */ /* 0x001fc800078f08ff */
[----:B------:R-:W-:Y:S01]  /*1e70*/  LOP3.LUT R41, R2, 0xfffffe, RZ, 0xc0, !PT ;  /* 0x00fffffe02297812 */ /* 0x000fe200078ec0ff */
[----:B------:R-:W-:Y:S02]  /*1e80*/  IMAD.WIDE.U32 R2, R69, UR22, R38 ;  /* 0x0000001645027c25 */ /* 0x000fe4000f8e0026 */
[----:B------:R-:W0:Y:S01]  /*1e90*/  MUFU.EX2 R40, R40 ;  /* 0x0000002800287308 */ /* 0x000e220000000800 */
[----:B------:R-:W-:Y:S01]  /*1ea0*/  IADD3 R0, R0, -R41, RZ ;  /* 0x8000002900007210 */ /* 0x000fe20007ffe0ff */
[----:B-1----:R-:W-:Y:S01]  /*1eb0*/  @!P1 IMAD R41, R42, R99, R69 ;  /* 0x000000632a299224 */ /* 0x002fe200078e0245 */
[----:B------:R-:W-:Y:S02]  /*1ec0*/  IADD3 R3, R3, R97, RZ ;  /* 0x0000006103037210 */ /* 0x000fe40007ffe0ff */
[----:B------:R-:W-:Y:S02]  /*1ed0*/  LEA R38, P3, R2, R28, 0x3 ;  /* 0x0000001c02267211 */ /* 0x000fe400078618ff */
[----:B------:R-:W-:Y:S01]  /*1ee0*/  @!P2 LEA R93, R0, R69, 0x8 ;  /* 0x00000045005da211 */ /* 0x000fe200078e40ff */
[----:B------:R-:W1:Y:S01]  /*1ef0*/  MUFU.SIN R43, R95 ;  /* 0x0000005f002b7308 */ /* 0x000e620000000400 */
[----:B------:R-:W-:Y:S01]  /*1f00*/  LEA.HI.X R39, R2, R29, R3, 0x3, P3 ;  /* 0x0000001d02277211 */ /* 0x000fe200018f1c03 */
[----:B---3--:R-:W-:Y:S01]  /*1f10*/  STS.128 [R46], R4 ;  /* 0x000000042e007388 */ /* 0x008fe20000000c00 */
[----:B------:R-:W-:-:S02]  /*1f20*/  LEA R0, R59, R48, 0x5 ;  /* 0x000000303b007211 */ /* 0x000fc400078e28ff */
[----:B------:R-:W-:Y:S02]  /*1f30*/  CS2R R2, SRZ ;  /* 0x0000000000027805 */ /* 0x000fe4000001ff00 */
[----:B------:R-:W-:Y:S01]  /*1f40*/  LEA R93, R93, R48, 0x3 ;  /* 0x000000305d5d7211 */ /* 0x000fe200078e18ff */
[----:B----4-:R-:W-:Y:S01]  /*1f50*/  STS.128 [R46+0x200], R8 ;  /* 0x000200082e007388 */ /* 0x010fe20000000c00 */
[----:B0-----:R-:W-:-:S03]  /*1f60*/  FMUL.FTZ R42, R40, R89 ;  /* 0x00000059282a7220 */ /* 0x001fc60000410000 */
[----:B------:R-:W5:Y:S01]  /*1f70*/  LDG.E.64 R38, desc[UR12][R38.64] ;  /* 0x0000000c26267981 */ /* 0x000f62000c1e1b00 */
[----:B------:R-:W-:Y:S01]  /*1f80*/  NOP ;  /* 0x0000000000007918 */ /* 0x000fe20000000000 */
[----:B-1----:R-:W-:Y:S02]  /*1f90*/  FMUL.FTZ R43, R40, R43 ;  /* 0x0000002b282b7220 */ /* 0x002fe40000410000 */
[----:B------:R-:W0:Y:S01]  /*1fa0*/  LDS.128 R8, [R0] ;  /* 0x0000000000087984 */ /* 0x000e220000000c00 */
[-C--:B------:R-:W-:Y:S01]  /*1fb0*/  FMUL.FTZ R89, R100, R25.reuse ;  /* 0x0000001964597220 */ /* 0x080fe20000410000 */
[----:B------:R-:W-:Y:S01]  /*1fc0*/  FMUL.FTZ R95, R98, R25 ;  /* 0x00000019625f7220 */ /* 0x000fe20000410000 */
[----:B------:R-:W-:Y:S01]  /*1fd0*/  @!P1 IMAD.WIDE R40, R41, 0x10, R22 ;  /* 0x0000001029289825 */ /* 0x000fe200078e0216 */
[----:B------:R1:W2:Y:S04]  /*1fe0*/  LDS.128 R4, [R0+0x10] ;  /* 0x0000100000047984 */ /* 0x0002a80000000c00 */
[----:B------:R3:W-:Y:S01]  /*1ff0*/  STS.64 [R93+0x10b0], R42 ;  /* 0x0010b02a5d007388 */ /* 0x0007e20000000a00 */
[----:B------:R-:W-:Y:S01]  /*2000*/  BAR.SYNC.DEFER_BLOCKING 0x0 ;  /* 0x0000000000007b1d */ /* 0x000fe20000010000 */
[----:B------:R-:W-:Y:S01]  /*2010*/  FMUL.RZ R97, R89, 0.15915493667125701904 ;  /* 0x3e22f98359617820 */ /* 0x000fe2000040c000 */
[----:B------:R-:W-:Y:S01]  /*2020*/  FMUL.FTZ R89, R100, R91 ;  /* 0x0000005b64597220 */ /* 0x000fe20000410000 */
[----:B------:R-:W-:-:S03]  /*2030*/  FMUL.RZ R99, R95, 0.15915493667125701904 ;  /* 0x3e22f9835f637820 */ /* 0x000fc6000040c000 */
[----:B------:R-:W-:Y:S01]  /*2040*/  MUFU.SIN R110, R97 ;  /* 0x00000061006e7308 */ /* 0x000fe20000000400 */
[----:B-1----:R-:W-:-:S07]  /*2050*/  FMUL.FTZ R0, R98, R91 ;  /* 0x0000005b62007220 */ /* 0x002fce0000410000 */
[----:B------:R1:W-:Y:S08]  /*2060*/  MUFU.COS R112, R97 ;  /* 0x0000006100707308 */ /* 0x0003f00000000000 */
[----:B------:R-:W4:Y:S01]  /*2070*/  MUFU.EX2 R89, R89 ;  /* 0x0000005900597308 */ /* 0x000f220000000800 */
[----:B------:R3:W5:Y:S01]  /*2080*/  @!P1 LDG.E.64 R2, desc[UR12][R40.64+0x8] ;  /* 0x0000080c28029981 */ /* 0x000762000c1e1b00 */
[----:B-1----:R-:W-:-:S06]  /*2090*/  FMUL.FTZ R97, R92, R91 ;  /* 0x0000005b5c617220 */ /* 0x002fcc0000410000 */
[----:B------:R-:W-:Y:S01]  /*20a0*/  MUFU.SIN R111, R99 ;  /* 0x00000063006f7308 */ /* 0x000fe20000000400 */
[----:B---3--:R-:W-:-:S07]  /*20b0*/  FMUL.FTZ R40, R96, R25 ;  /* 0x0000001960287220 */ /* 0x008fce0000410000 */
[----:B------:R1:W-:Y:S01]  /*20c0*/  MUFU.COS R93, R99 ;  /* 0x00000063005d7308 */ /* 0x0003e20000000000 */
[----:B------:R-:W-:Y:S01]  /*20d0*/  FMUL.RZ R101, R40, 0.15915493667125701904 ;  /* 0x3e22f98328657820 */ /* 0x000fe2000040c000 */
[----:B------:R-:W-:Y:S01]  /*20e0*/  FMUL.FTZ R95, R94, R25 ;  /* 0x000000195e5f7220 */ /* 0x000fe20000410000 */
[----:B------:R-:W-:Y:S01]  /*20f0*/  FMUL.FTZ R40, R96, R91 ;  /* 0x0000005b60287220 */ /* 0x000fe20000410000 */
[----:B-1----:R-:W-:-:S04]  /*2100*/  FMUL.FTZ R99, R92, R25 ;  /* 0x000000195c637220 */ /* 0x002fc80000410000 */
[----:B------:R-:W1:Y:S01]  /*2110*/  MUFU.EX2 R0, R0 ;  /* 0x0000000000007308 */ /* 0x000e620000000800 */
[----:B------:R-:W-:Y:S01]  /*2120*/  FMUL.RZ R99, R99, 0.15915493667125701904 ;  /* 0x3e22f98363637820 */ /* 0x000fe2000040c000 */
[----:B------:R-:W-:Y:S01]  /*2130*/  FMUL.RZ R103, R95, 0.15915493667125701904 ;  /* 0x3e22f9835f677820 */ /* 0x000fe2000040c000 */
[----:B------:R-:W-:-:S05]  /*2140*/  FMUL.FTZ R95, R94, R91 ;  /* 0x0000005b5e5f7220 */ /* 0x000fca0000410000 */
[----:B------:R-:W-:Y:S01]  /*2150*/  MUFU.EX2 R97, R97 ;  /* 0x0000006100617308 */ /* 0x000fe20000000800 */
[C---:B----4-:R-:W-:Y:S01]  /*2160*/  FMUL.FTZ R107, R89.reuse, R112 ;  /* 0x00000070596b7220 */ /* 0x050fe20000410000 */
[----:B------:R-:W-:Y:S01]  /*2170*/  FMUL.FTZ R109, R89, R110 ;  /* 0x0000006e596d7220 */ /* 0x000fe20000410000 */
[----:B------:R-:W-:-:S05]  /*2180*/  HADD2.F32 R89, -RZ, R12.H0_H0 ;  /* 0x2000000cff597230 */ /* 0x000fca0000004100 */
[----:B------:R-:W3:Y:S01]  /*2190*/  MUFU.SIN R118, R99 ;  /* 0x0000006300767308 */ /* 0x000ee20000000400 */
[----:B------:R-:W-:-:S07]  /*21a0*/  FMUL.FTZ R120, R102, R89 ;  /* 0x0000005966787220 */ /* 0x000fce0000410000 */
[----:B------:R-:W-:Y:S08]  /*21b0*/  MUFU.COS R41, R101 ;  /* 0x0000006500297308 */ /* 0x000ff00000000000 */
[----:B------:R-:W4:Y:S01]  /*21c0*/  MUFU.EX2 R40, R40 ;  /* 0x0000002800287308 */ /* 0x000f220000000800 */
[C---:B-1----:R-:W-:Y:S01]  /*21d0*/  FMUL.FTZ R110, R0.reuse, R93 ;  /* 0x0000005d006e7220 */ /* 0x042fe20000410000 */
[----:B------:R-:W-:-:S06]  /*21e0*/  FMUL.FTZ R111, R0, R111 ;  /* 0x0000006f006f7220 */ /* 0x000fcc0000410000 */
[----:B------:R-:W-:Y:S01]  /*21f0*/  MUFU.SIN R116, R103 ;  /* 0x0000006700747308 */ /* 0x000fe20000000400 */
[----:B------:R-:W-:-:S07]  /*2200*/  FMUL.FTZ R0, R109, R120 ;  /* 0x000000786d007220 */ /* 0x000fce0000410000 */
[----:B------:R1:W-:Y:S08]  /*2210*/  MUFU.COS R114, R103 ;  /* 0x0000006700727308 */ /* 0x0003f00000000000 */
[----:B------:R-:W0:Y:S01]  /*2220*/  MUFU.EX2 R95, R95 ;  /* 0x0000005f005f7308 */ /* 0x000e220000000800 */
[----:B---3--:R-:W-:Y:S01]  /*2230*/  FMUL.FTZ R117, R97, R118 ;  /* 0x0000007661757220 */ /* 0x008fe20000410000 */
[----:B------:R-:W-:-:S06]  /*2240*/  FMUL.FTZ R118, RZ, R109 ;  /* 0x0000006dff767220 */ /* 0x000fcc0000410000 */
[----:B------:R-:W3:Y:S01]  /*2250*/  MUFU.COS R122, R99 ;  /* 0x00000063007a7308 */ /* 0x000ee20000000000 */
[----:B------:R-:W-:Y:S01]  /*2260*/  FFMA.FTZ R0, RZ, R107, R0 ;  /* 0x0000006bff007223 */ /* 0x000fe20000010000 */
[----:B----4-:R-:W-:Y:S01]  /*2270*/  FMUL.FTZ R112, R40, R41 ;  /* 0x0000002928707220 */ /* 0x010fe20000410000 */
[----:B-1----:R-:W-:-:S05]  /*2280*/  HADD2.F32 R103, -RZ, R12.H1_H1 ;  /* 0x3000000cff677230 */ /* 0x002fca0000004100 */
[----:B------:R1:W4:Y:S01]  /*2290*/  MUFU.SIN R113, R101 ;  /* 0x0000006500717308 */ /* 0x0003220000000400 */
[----:B------:R-:W-:Y:S01]  /*22a0*/  FFMA.FTZ R41, R107, R120, -R118 ;  /* 0x000000786b297223 */ /* 0x000fe20000010876 */
[----:B------:R-:W-:Y:S01]  /*22b0*/  FADD.FTZ R93, RZ, R0 ;  /* 0x00000000ff5d7221 */ /* 0x000fe20000010000 */
[----:B------:R-:W-:Y:S01]  /*22c0*/  FMUL.FTZ R0, R90, R25 ;  /* 0x000000195a007220 */ /* 0x000fe20000410000 */
[C---:B0-----:R-:W-:Y:S01]  /*22d0*/  FMUL.FTZ R114, R95.reuse, R114 ;  /* 0x000000725f727220 */ /* 0x041fe20000410000 */
[----:B------:R-:W-:Y:S01]  /*22e0*/  FMUL.FTZ R115, R95, R116 ;  /* 0x000000745f737220 */ /* 0x000fe20000410000 */
[----:B------:R-:W-:Y:S01]  /*22f0*/  FFMA.FTZ R41, R100, R103, R41 ;  /* 0x0000006764297223 */ /* 0x000fe20000010029 */
[----:B------:R-:W-:Y:S01]  /*2300*/  FMUL.FTZ R95, R111, R93 ;  /* 0x0000005d6f5f7220 */ /* 0x000fe20000410000 */
[----:B------:R-:W-:Y:S01]  /*2310*/  FMUL.RZ R123, R0, 0.15915493667125701904 ;  /* 0x3e22f983007b7820 */ /* 0x000fe2000040c000 */
[----:B---3--:R-:W-:Y:S01]  /*2320*/  FMUL.FTZ R116, R97, R122 ;  /* 0x0000007a61747220 */ /* 0x008fe20000410000 */
[----:B-1----:R-:W-:-:S02]  /*2330*/  HADD2.F32 R101, -RZ, R13.H0_H0 ;  /* 0x2000000dff657230 */ /* 0x002fc40000004100 */
[----:B------:R-:W-:Y:S01]  /*2340*/  FMUL.FTZ R0, R42, R109 ;  /* 0x0000006d2a007220 */ /* 0x000fe20000410000 */
[-C--:B------:R-:W-:Y:S01]  /*2350*/  FFMA.FTZ R97, R110, R41.reuse, -R95 ;  /* 0x000000296e617223 */ /* 0x080fe2000001085f */
[----:B------:R-:W-:Y:S01]  /*2360*/  FMUL.FTZ R99, R111, R41 ;  /* 0x000000296f637220 */ /* 0x000fe20000410000 */
[C---:B------:R-:W-:Y:S01]  /*2370*/  FMUL.FTZ R41, R43.reuse, R109 ;  /* 0x0000006d2b297220 */ /* 0x040fe20000410000 */
[----:B------:R-:W-:Y:S01]  /*2380*/  FFMA.FTZ R95, R43, R107, R0 ;  /* 0x0000006b2b5f7223 */ /* 0x000fe20000010000 */
[----:B------:R-:W-:Y:S01]  /*2390*/  FFMA.FTZ R118, R98, R101, R97 ;  /* 0x0000006562767223 */ /* 0x000fe20000010061 */
[----:B----4-:R-:W-:Y:S01]  /*23a0*/  FMUL.FTZ R113, R40, R113 ;  /* 0x0000007128717220 */ /* 0x010fe20000410000 */
[----:B------:R-:W-:Y:S01]  /*23b0*/  FFMA.FTZ R99, R110, R93, R99 ;  /* 0x0000005d6e637223 */ /* 0x000fe20000010063 */
[----:B------:R-:W-:Y:S01]  /*23c0*/  FFMA.FTZ R93, R42, R107, -R41 ;  /* 0x0000006b2a5d7223 */ /* 0x000fe20000010829 */
[----:B------:R-:W-:Y:S01]  /*23d0*/  FMUL.FTZ R97, R111, R95 ;  /* 0x0000005f6f617220 */ /* 0x000fe20000410000 */
[----:B------:R-:W-:Y:S01]  /*23e0*/  FMUL.FTZ R121, R113, R118 ;  /* 0x0000007671797220 */ /* 0x000fe20000410000 */
[----:B------:R-:W-:Y:S01]  /*23f0*/  FADD.FTZ R99, RZ, R99 ;  /* 0x00000063ff637221 */ /* 0x000fe20000010000 */
[----:B------:R-:W-:Y:S01]  /*2400*/  FMUL.FTZ R40, R90, R91 ;  /* 0x0000005b5a287220 */ /* 0x000fe20000410000 */
[-C--:B------:R-:W-:Y:S01]  /*2410*/  FFMA.FTZ R97, R110, R93.reuse, -R97 ;  /* 0x0000005d6e617223 */ /* 0x080fe20000010861 */
[----:B------:R-:W-:Y:S01]  /*2420*/  FMUL.FTZ R93, R111, R93 ;  /* 0x0000005d6f5d7220 */ /* 0x000fe20000410000 */
[-C--:B------:R-:W-:Y:S01]  /*2430*/  FFMA.FTZ R122, R112, R99.reuse, R121 ;  /* 0x00000063707a7223 */ /* 0x080fe20000010079 */
[----:B------:R-:W-:Y:S01]  /*2440*/  FMUL.FTZ R121, R113, R99 ;  /* 0x0000006371797220 */ /* 0x000fe20000410000 */
[----:B------:R-:W-:-:S02]  /*2450*/  HADD2.F32 R99, -RZ, R13.H1_H1 ;  /* 0x3000000dff637230 */ /* 0x000fc40000004100 */
[----:B------:R-:W-:Y:S01]  /*2460*/  FFMA.FTZ R93, R110, R95, R93 ;  /* 0x0000005f6e5d7223 */ /* 0x000fe2000001005d */
[----:B------:R-:W-:Y:S01]  /*2470*/  MUFU.EX2 R40, R40 ;  /* 0x0000002800287308 */ /* 0x000fe20000000800 */
[----:B------:R-:W-:Y:S01]  /*2480*/  FFMA.FTZ R121, R112, R118, -R121 ;  /* 0x0000007670797223 */ /* 0x000fe20000010879 */
[----:B------:R-:W-:Y:S01]  /*2490*/  FADD.FTZ R122, RZ, R122 ;  /* 0x0000007aff7a7221 */ /* 0x000fe20000010000 */
[----:B------:R-:W-:-:S05]  /*24a0*/  FMUL.FTZ R95, R113, R93 ;  /* 0x0000005d715f7220 */ /* 0x000fca0000410000 */
[----:B------:R-:W0:Y:S01]  /*24b0*/  MUFU.COS R41, R123 ;  /* 0x0000007b00297308 */ /* 0x000e220000000000 */
[----:B------:R-:W-:Y:S01]  /*24c0*/  FFMA.FTZ R121, R96, R99, R121 ;  /* 0x0000006360797223 */ /* 0x000fe20000010079 */
[C---:B------:R-:W-:Y:S01]  /*24d0*/  FMUL.FTZ R0, R88.reuse, R25 ;  /* 0x0000001958007220 */ /* 0x040fe20000410000 */
[----:B------:R-:W-:Y:S01]  /*24e0*/  FMUL.FTZ R91, R88, R91 ;  /* 0x0000005b585b7220 */ /* 0x000fe20000410000 */
[-C--:B------:R-:W-:Y:S01]  /*24f0*/  FMUL.FTZ R118, R113, R97.reuse ;  /* 0x0000006171767220 */ /* 0x080fe20000410000 */
[----:B------:R-:W-:-:S03]  /*2500*/  FFMA.FTZ R95, R112, R97, -R95 ;  /* 0x00000061705f7223 */ /* 0x000fc6000001085f */
[----:B------:R1:W3:Y:S01]  /*2510*/  MUFU.SIN R119, R123 ;  /* 0x0000007b00777308 */ /* 0x0002e20000000400 */
[C---:B------:R-:W-:Y:S01]  /*2520*/  FMUL.FTZ R125, R115.reuse, R121 ;  /* 0x00000079737d7220 */ /* 0x040fe20000410000 */
[----:B------:R-:W-:Y:S02]  /*2530*/  HADD2.F32 R97, -RZ, R14.H0_H0 ;  /* 0x2000000eff617230 */ /* 0x000fe40000004100 */
[----:B------:R-:W-:Y:S01]  /*2540*/  FMUL.RZ R126, R0, 0.15915493667125701904 ;  /* 0x3e22f983007e7820 */ /* 0x000fe2000040c000 */
[-C--:B-1----:R-:W-:Y:S01]  /*2550*/  FMUL.FTZ R123, R115, R122.reuse ;  /* 0x0000007a737b7220 */ /* 0x082fe20000410000 */
[----:B------:R-:W-:-:S03]  /*2560*/  FFMA.FTZ R125, R114, R122, R125 ;  /* 0x0000007a727d7223 */ /* 0x000fc6000001007d */
[----:B------:R-:W-:Y:S01]  /*2570*/  FFMA.FTZ R123, R114, R121, -R123 ;  /* 0x00000079727b7223 */ /* 0x000fe2000001087b */
[----:B------:R-:W-:Y:S01]  /*2580*/  MUFU.EX2 R91, R91 ;  /* 0x0000005b005b7308 */ /* 0x000fe20000000800 */
[----:B------:R-:W-:Y:S02]  /*2590*/  FFMA.FTZ R93, R112, R93, R118 ;  /* 0x0000005d705d7223 */ /* 0x000fe40000010076 */
[----:B------:R-:W-:Y:S01]  /*25a0*/  FFMA.FTZ R123, R94, R97, R123 ;  /* 0x000000615e7b7223 */ /* 0x000fe2000001007b */
[----:B------:R-:W-:-:S04]  /*25b0*/  FADD.FTZ R125, RZ, R125 ;  /* 0x0000007dff7d7221 */ /* 0x000fc80000010000 */
[----:B------:R-:W1:Y:S01]  /*25c0*/  MUFU.COS R0, R126 ;  /* 0x0000007e00007308 */ /* 0x000e620000000000 */
[----:B0-----:R-:W-:Y:S01]  /*25d0*/  FMUL.FTZ R118, R40, R41 ;  /* 0x0000002928767220 */ /* 0x001fe20000410000 */
[----:B------:R-:W-:Y:S01]  /*25e0*/  FMUL.FTZ R124, R117, R123 ;  /* 0x0000007b757c7220 */ /* 0x000fe20000410000 */
[----:B------:R-:W-:-:S05]  /*25f0*/  FMUL.FTZ R41, R115, R93 ;  /* 0x0000005d73297220 */ /* 0x000fca0000410000 */
[----:B------:R0:W4:Y:S01]  /*2600*/  MUFU.SIN R122, R126 ;  /* 0x0000007e007a7308 */ /* 0x0001220000000400 */
[----:B------:R-:W-:Y:S01]  /*2610*/  FMUL.FTZ R121, R115, R95 ;  /* 0x0000005f73797220 */ /* 0x000fe20000410000 */
[-C--:B------:R-:W-:Y:S01]  /*2620*/  FMUL.FTZ R127, R117, R125.reuse ;  /* 0x0000007d757f7220 */ /* 0x080fe20000410000 */
[----:B------:R-:W-:Y:S01]  /*2630*/  FFMA.FTZ R124, R116, R125, R124 ;  /* 0x0000007d747c7223 */ /* 0x000fe2000001007c */
[----:B---3--:R-:W-:Y:S01]  /*2640*/  FMUL.FTZ R119, R40, R119 ;  /* 0x0000007728777220 */ /* 0x008fe20000410000 */
[C---:B------:R-:W-:Y:S01]  /*2650*/  FFMA.FTZ R41, R114.reuse, R95, -R41 ;  /* 0x0000005f72297223 */ /* 0x040fe20000010829 */
[----:B------:R-:W-:Y:S02]  /*2660*/  HADD2.F32 R95, -RZ, R14.H1_H1 ;  /* 0x3000000eff5f7230 */ /* 0x000fe40000004100 */
[----:B------:R-:W-:Y:S01]  /*2670*/  FFMA.FTZ R40, R114, R93, R121 ;  /* 0x0000005d72287223 */ /* 0x000fe20000010079 */
[----:B------:R-:W-:Y:S01]  /*2680*/  FFMA.FTZ R127, R116, R123, -R127 ;  /* 0x0000007b747f7223 */ /* 0x000fe2000001087f */
[----:B------:R-:W-:-:S02]  /*2690*/  FADD.FTZ R124, RZ, R124 ;  /* 0x0000007cff7c7221 */ /* 0x000fc40000010000 */
[----:B------:R-:W-:Y:S01]  /*26a0*/  FMUL.FTZ R93, R117, R40 ;  /* 0x00000028755d7220 */ /* 0x000fe20000410000 */
[----:B------:R-:W-:Y:S01]  /*26b0*/  FFMA.FTZ R127, R92, R95, R127 ;  /* 0x0000005f5c7f7223 */ /* 0x000fe2000001007f */
[----:B0-----:R-:W-:Y:S01]  /*26c0*/  FMUL.FTZ R126, R119, R124 ;  /* 0x0000007c777e7220 */ /* 0x001fe20000410000 */
[C---:B-1----:R-:W-:Y:S01]  /*26d0*/  FMUL.FTZ R121, R91.reuse, R0 ;  /* 0x000000005b797220 */ /* 0x042fe20000410000 */
[----:B------:R-:W-:Y:S01]  /*26e0*/  FFMA.FTZ R0, R116, R41, -R93 ;  /* 0x0000002974007223 */ /* 0x000fe2000001085d */
[----:B------:R-:W-:Y:S02]  /*26f0*/  HADD2.F32 R93, -RZ, R15.H0_H0 ;  /* 0x2000000fff5d7230 */ /* 0x000fe40000004100 */
[----:B----4-:R-:W-:Y:S01]  /*2700*/  FMUL.FTZ R122, R91, R122 ;  /* 0x0000007a5b7a7220 */ /* 0x010fe20000410000 */
[-C--:B------:R-:W-:Y:S01]  /*2710*/  FMUL.FTZ R91, R119, R127.reuse ;  /* 0x0000007f775b7220 */ /* 0x080fe20000410000 */
[C---:B------:R-:W-:Y:S01]  /*2720*/  FFMA.FTZ R127, R118.reuse, R127, -R126 ;  /* 0x0000007f767f7223 */ /* 0x040fe2000001087e */
[----:B------:R-:W-:Y:S01]  /*2730*/  ISETP.NE.AND P1, PT, R57, 0x1f, PT ;  /* 0x0000001f3900780c */ /* 0x000fe20003f25270 */
[----:B------:R-:W-:Y:S01]  /*2740*/  FMUL.FTZ R41, R117, R41 ;  /* 0x0000002975297220 */ /* 0x000fe20000410000 */
[----:B------:R-:W-:Y:S01]  /*2750*/  FFMA.FTZ R91, R118, R124, R91 ;  /* 0x0000007c765b7223 */ /* 0x000fe2000001005b */
[----:B------:R-:W-:-:S02]  /*2760*/  FFMA.FTZ R127, R90, R93, R127 ;  /* 0x0000005d5a7f7223 */ /* 0x000fc4000001007f */
[----:B------:R-:W-:Y:S01]  /*2770*/  FFMA.FTZ R41, R116, R40, R41 ;  /* 0x0000002874297223 */ /* 0x000fe20000010029 */
[----:B------:R-:W-:Y:S01]  /*2780*/  FADD.FTZ R40, RZ, R91 ;  /* 0x0000005bff287221 */ /* 0x000fe20000010000 */
[C---:B------:R-:W-:Y:S01]  /*2790*/  FMUL.FTZ R125, R122.reuse, R127 ;  /* 0x0000007f7a7d7220 */ /* 0x040fe20000410000 */
[----:B------:R-:W-:Y:S02]  /*27a0*/  FMUL.FTZ R123, R119, R0 ;  /* 0x00000000777b7220 */ /* 0x000fe40000410000 */
[-C--:B------:R-:W-:Y:S01]  /*27b0*/  FMUL.FTZ R124, R122, R40.reuse ;  /* 0x000000287a7c7220 */ /* 0x080fe20000410000 */
[----:B------:R-:W-:Y:S02]  /*27c0*/  FFMA.FTZ R125, R121, R40, R125 ;  /* 0x00000028797d7223 */ /* 0x000fe4000001007d */
[----:B------:R-:W-:Y:S01]  /*27d0*/  @P1 LEA R40, R57, R48, 0x3 ;  /* 0x0000003039281211 */ /* 0x000fe200078e18ff */
[-C--:B------:R-:W-:Y:S01]  /*27e0*/  FMUL.FTZ R91, R119, R41.reuse ;  /* 0x00000029775b7220 */ /* 0x080fe20000410000 */
[----:B------:R-:W-:-:S04]  /*27f0*/  FFMA.FTZ R123, R118, R41, R123 ;  /* 0x00000029767b7223 */ /* 0x000fc8000001007b */
[----:B------:R-:W0:Y:S01]  /*2800*/  @P1 LDS.64 R40, [R40+0x20b8] ;  /* 0x0020b80028281984 */ /* 0x000e220000000a00 */
[----:B------:R-:W-:Y:S01]  /*2810*/  FFMA.FTZ R0, R118, R0, -R91 ;  /* 0x0000000076007223 */ /* 0x000fe2000001085b */
[C---:B------:R-:W-:Y:S01]  /*2820*/  FFMA.FTZ R127, R121.reuse, R127, -R124 ;  /* 0x0000007f797f7223 */ /* 0x040fe2000001087c */
[----:B------:R-:W-:Y:S02]  /*2830*/  HADD2.F32 R91, -RZ, R15.H1_H1 ;  /* 0x3000000fff5b7230 */ /* 0x000fe40000004100 */
[CC--:B------:R-:W-:Y:S01]  /*2840*/  FMUL.FTZ R124, R122.reuse, R123.reuse ;  /* 0x0000007b7a7c7220 */ /* 0x0c0fe20000410000 */
[-C--:B------:R-:W-:Y:S01]  /*2850*/  FMUL.FTZ R126, R122, R0.reuse ;  /* 0x000000007a7e7220 */ /* 0x080fe20000410000 */
[----:B------:R-:W-:Y:S02]  /*2860*/  FADD.FTZ R125, RZ, R125 ;  /* 0x0000007dff7d7221 */ /* 0x000fe40000010000 */
[C---:B------:R-:W-:Y:S01]  /*2870*/  FFMA.FTZ R124, R121.reuse, R0, -R124 ;  /* 0x00000000797c7223 */ /* 0x040fe2000001087c */
[----:B------:R-:W-:Y:S01]  /*2880*/  FFMA.FTZ R126, R121, R123, R126 ;  /* 0x0000007b797e7223 */ /* 0x000fe2000001007e */
[----:B------:R-:W-:Y:S01]  /*2890*/  FFMA.FTZ R127, R88, R91, R127 ;  /* 0x0000005b587f7223 */ /* 0x000fe2000001007f */
[----:B--2---:R-:W-:Y:S06]  /*28a0*/  @P1 BRA `(.L_x_16718) ;  /* 0x00000000002c1947 */ /* 0x004fec0003800000 */
[----:B------:R-:W-:Y:S01]  /*28b0*/  ISETP.NE.AND P3, PT, R45, R78, PT ;  /* 0x0000004e2d00720c */ /* 0x000fe20003f65270 */
[----:B0-----:R-:W-:Y:S01]  /*28c0*/  HFMA2.MMA R40, -RZ, RZ, 1.875, 0 ;  /* 0x3f800000ff287435 */ /* 0x001fe200000001ff */
[----:B------:R-:W-:-:S11]  /*28d0*/  MOV R41, RZ ;  /* 0x000000ff00297202 */ /* 0x000fd60000000f00 */
        /* <DEDUP_REMOVED lines=8> */
.L_x_16718:
[----:B------:R-:W-:Y:S05]  /*2960*/  BSYNC B0 ;  /* 0x0000000000007941 */ /* 0x000fea0003800000 */
.L_x_16717:
[----:B------:R-:W2:Y:S01]  /*2970*/  SHFL.UP PT, R133, R125, 0x1, RZ ;  /* 0x042000007d857989 */ /* 0x000ea200000e00ff */
[----:B------:R-:W-:Y:S01]  /*2980*/  ISETP.GE.AND P3, PT, R59, 0x1, PT ;  /* 0x000000013b00780c */ /* 0x000fe20003f66270 */
[----:B------:R-:W-:Y:S01]  /*2990*/  HADD2.F32 R132, -RZ, R6.H0_H0 ;  /* 0x20000006ff847230 */ /* 0x000fe20000004100 */
[----:B------:R-:W-:Y:S01]  /*29a0*/  BSSY B0, `(.L_x_16719) ;  /* 0x0000102000007945 */ /* 0x000fe20003800000 */
[----:B------:R-:W3:Y:S01]  /*29b0*/  SHFL.UP PT, R131, R127, 0x1, RZ ;  /* 0x042000007f837989 */ /* 0x000ee200000e00ff */
[--C-:B------:R-:W-:Y:S02]  /*29c0*/  HADD2.F32 R143, -RZ, R5.reuse.H1_H1 ;  /* 0x30000005ff8f7230 */ /* 0x100fe40000004100 */
[----:B------:R-:W-:Y:S01]  /*29d0*/  HADD2.F32 R145, -RZ, R5.H0_H0 ;  /* 0x20000005ff917230 */ /* 0x000fe20000004100 */
[----:B------:R-:W4:Y:S01]  /*29e0*/  SHFL.UP PT, R123, R124, 0x1, RZ ;  /* 0x042000007c7b7989 */ /* 0x000f2200000e00ff */
[--C-:B------:R-:W-:Y:S02]  /*29f0*/  HADD2.F32 R146, -RZ, R4.reuse.H1_H1 ;  /* 0x30000004ff927230 */ /* 0x100fe40000004100 */
[----:B------:R-:W-:Y:S01]  /*2a00*/  HADD2.F32 R147, -RZ, R4.H0_H0 ;  /* 0x20000004ff937230 */ /* 0x000fe20000004100 */
[----:B------:R-:W0:Y:S01]  /*2a10*/  SHFL.UP PT, R129, R126, 0x1, RZ ;  /* 0x042000007e817989 */ /* 0x000e2200000e00ff */
[----:B------:R-:W-:-:S02]  /*2a20*/  HADD2.F32 R150, -RZ, R11.H1_H1 ;  /* 0x3000000bff967230 */ /* 0x000fc40000004100 */
[----:B-----5:R-:W-:Y:S01]  /*2a30*/  FMUL.FTZ R4, R38, R146 ;  /* 0x0000009226047220 */ /* 0x020fe20000410000 */
[----:B------:R-:W-:Y:S01]  /*2a40*/  HADD2.F32 R152, -RZ, R11.H0_H0 ;  /* 0x2000000bff987230 */ /* 0x000fe20000004100 */
[----:B------:R-:W-:Y:S01]  /*2a50*/  SHFL.IDX PT, R141, R2, RZ, 0x1f ;  /* 0x00001fff028d7589 */ /* 0x000fe200000e0000 */
[--C-:B------:R-:W-:Y:S02]  /*2a60*/  HADD2.F32 R154, -RZ, R9.reuse.H0_H0 ;  /* 0x20000009ff9a7230 */ /* 0x100fe40000004100 */
[----:B------:R-:W-:Y:S01]  /*2a70*/  FFMA.FTZ R4, R39, R147, R4 ;  /* 0x0000009327047223 */ /* 0x000fe20000010004 */
[----:B------:R-:W-:Y:S02]  /*2a80*/  HADD2.F32 R160, -RZ, R9.H1_H1 ;  /* 0x30000009ffa07230 */ /* 0x000fe40000004100 */
[----:B------:R-:W-:Y:S02]  /*2a90*/  HADD2.F32 R9, -RZ, R10.H0_H0 ;  /* 0x2000000aff097230 */ /* 0x000fe40000004100 */
[----:B------:R-:W-:-:S02]  /*2aa0*/  HADD2.F32 R157, -RZ, R8.H0_H0 ;  /* 0x20000008ff9d7230 */ /* 0x000fc40000004100 */
[C---:B--2---:R-:W-:Y:S01]  /*2ab0*/  FMUL.FTZ R135, R126.reuse, R133 ;  /* 0x000000857e877220 */ /* 0x044fe20000410000 */
[----:B------:R-:W-:Y:S02]  /*2ac0*/  HADD2.F32 R8, -RZ, R8.H1_H1 ;  /* 0x30000008ff087230 */ /* 0x000fe40000004100 */
[-C--:B---3--:R-:W-:Y:S01]  /*2ad0*/  FMUL.FTZ R130, R126, R131.reuse ;  /* 0x000000837e827220 */ /* 0x088fe20000410000 */
[----:B------:R-:W-:Y:S01]  /*2ae0*/  FFMA.FTZ R128, R124, R131, -R135 ;  /* 0x000000837c807223 */ /* 0x000fe20000010887 */
[----:B----4-:R-:W-:Y:S02]  /*2af0*/  FMUL.FTZ R0, R126, R123 ;  /* 0x0000007b7e007220 */ /* 0x010fe40000410000 */
[C---:B------:R-:W-:Y:S01]  /*2b00*/  FFMA.FTZ R130, R124.reuse, R133, R130 ;  /* 0x000000857c827223 */ /* 0x040fe20000010082 */
        /* <DEDUP_REMOVED lines=57> */
[----:B------:R-:W2:Y:S04]  /*2ea0*/  SHFL.UP PT, R129, R130, 0x10, RZ ;  /* 0x0600000082817989 */ /* 0x000ea800000e00ff */
[----:B------:R-:W3:Y:S01]  /*2eb0*/  SHFL.UP PT, R131, R127, 0x10, RZ ;  /* 0x060000007f837989 */ /* 0x000ee200000e00ff */
[----:B0-----:R-:W-:-:S04]  /*2ec0*/  FMUL.FTZ R135, R130, R123 ;  /* 0x0000007b82877220 */ /* 0x001fc80000410000 */
[----:B--2---:R-:W-:Y:S01]  /*2ed0*/  FFMA.FTZ R137, R124, R129, R135 ;  /* 0x000000817c897223 */ /* 0x004fe20000010087 */
[C---:B------:R-:W-:Y:S01]  /*2ee0*/  FMUL.FTZ R135, R130.reuse, R133 ;  /* 0x0000008582877220 */ /* 0x040fe20000410000 */
[C---:B------:R-:W-:Y:S01]  /*2ef0*/  FMUL.FTZ R0, R130.reuse, R129 ;  /* 0x0000008182007220 */ /* 0x040fe20000410000 */
[----:B------:R-:W-:Y:S02]  /*2f00*/  HADD2.F32 R129, -RZ, R6.H1_H1 ;  /* 0x30000006ff817230 */ /* 0x000fe40000004100 */
[C---:B---3--:R-:W-:Y:S01]  /*2f10*/  FMUL.FTZ R128, R130.reuse, R131 ;  /* 0x0000008382807220 */ /* 0x048fe20000410000 */
[----:B------:R-:W-:Y:S01]  /*2f20*/  FSEL R137, R130, R137, !P3 ;  /* 0x0000008982897208 */ /* 0x000fe20005800000 */
[C---:B------:R-:W-:Y:S02]  /*2f30*/  FFMA.FTZ R126, R124.reuse, R131, -R135 ;  /* 0x000000837c7e7223 */ /* 0x040fe40000010887 */
[C---:B------:R-:W-:Y:S01]  /*2f40*/  FFMA.FTZ R128, R124.reuse, R133, R128 ;  /* 0x000000857c807223 */ /* 0x040fe20000010080 */
[----:B------:R-:W-:Y:S01]  /*2f50*/  @P3 FFMA.FTZ R124, R124, R123, -R0 ;  /* 0x0000007b7c7c3223 */ /* 0x000fe20000010800 */
[----:B------:R0:W-:Y:S01]  /*2f60*/  SHFL.IDX PT, R131, R3, RZ, 0x1f ;  /* 0x00001fff03837589 */ /* 0x0001e200000e0000 */
[----:B------:R-:W-:Y:S01]  /*2f70*/  @P3 FADD.FTZ R127, R127, R126 ;  /* 0x0000007e7f7f3221 */ /* 0x000fe20000010000 */
[----:B------:R-:W-:-:S02]  /*2f80*/  @P3 FADD.FTZ R125, R125, R128 ;  /* 0x000000807d7d3221 */ /* 0x000fc40000010000 */
[----:B------:R-:W2:Y:S04]  /*2f90*/  SHFL.UP PT, R0, R137, 0x1, RZ ;  /* 0x0420000089007989 */ /* 0x000ea800000e00ff */
[----:B------:R-:W3:Y:S01]  /*2fa0*/  SHFL.UP PT, R124, R124, 0x1, RZ ;  /* 0x042000007c7c7989 */ /* 0x000ee200000e00ff */
[----:B0-----:R-:W-:-:S03]  /*2fb0*/  LOP3.LUT R3, R57, 0x1f, RZ, 0xc0, !PT ;  /* 0x0000001f39037812 */ /* 0x001fc600078ec0ff */
[----:B------:R-:W0:Y:S01]  /*2fc0*/  SHFL.UP PT, R127, R127, 0x1, RZ ;  /* 0x042000007f7f7989 */ /* 0x000e2200000e00ff */
[C---:B------:R-:W-:Y:S02]  /*2fd0*/  ISETP.NE.AND P4, PT, R3.reuse, 0x1f, PT ;  /* 0x0000001f0300780c */ /* 0x040fe40003f85270 */
[C---:B------:R-:W-:Y:S01]  /*2fe0*/  ISETP.GT.U32.AND P5, PT, R3.reuse, 0x1d, PT ;  /* 0x0000001d0300780c */ /* 0x040fe20003fa4070 */
[----:B------:R-:W4:Y:S01]  /*2ff0*/  SHFL.UP PT, R125, R125, 0x1, RZ ;  /* 0x042000007d7d7989 */ /* 0x000f2200000e00ff */
[C---:B------:R-:W-:Y:S02]  /*3000*/  ISETP.GT.U32.AND P6, PT, R3.reuse, 0x1b, PT ;  /* 0x0000001b0300780c */ /* 0x040fe40003fc4070 */
[----:B------:R-:W-:Y:S01]  /*3010*/  ISETP.GT.U32.AND P3, PT, R3, 0xf, PT ;  /* 0x0000000f0300780c */ /* 0x000fe20003f64070 */
[C---:B--2---:R-:W-:Y:S01]  /*3020*/  FMUL.FTZ R123, R0.reuse, R131 ;  /* 0x00000083007b7220 */ /* 0x044fe20000410000 */
[----:B------:R-:W-:-:S03]  /*3030*/  FMUL.FTZ R126, R0, R141 ;  /* 0x0000008d007e7220 */ /* 0x000fc60000410000 */
[C---:B---3--:R-:W-:Y:S01]  /*3040*/  FFMA.FTZ R0, R124.reuse, R141, -R123 ;  /* 0x0000008d7c007223 */ /* 0x048fe2000001087b */
[--C-:B------:R-:W-:Y:S02]  /*3050*/  HADD2.F32 R123, -RZ, R7.reuse.H1_H1 ;  /* 0x30000007ff7b7230 */ /* 0x100fe40000004100 */
[----:B------:R-:W-:Y:S01]  /*3060*/  FFMA.FTZ R126, R124, R131, R126 ;  /* 0x000000837c7e7223 */ /* 0x000fe2000001007e */
[----:B------:R-:W-:Y:S02]  /*3070*/  HADD2.F32 R124, -RZ, R7.H0_H0 ;  /* 0x20000007ff7c7230 */ /* 0x000fe40000004100 */
[----:B0-----:R-:W-:Y:S01]  /*3080*/  @P2 FADD.FTZ R141, R127, R0 ;  /* 0x000000007f8d2221 */ /* 0x001fe20000010000 */
[----:B------:R-:W-:Y:S01]  /*3090*/  FADD.FTZ R0, R76, R76 ;  /* 0x0000004c4c007221 */ /* 0x000fe20000010000 */
[CC--:B------:R-:W-:Y:S01]  /*30a0*/  FMUL.FTZ R2, R38.reuse, R123.reuse ;  /* 0x0000007b26027220 */ /* 0x0c0fe20000410000 */
[----:B----4-:R-:W-:Y:S01]  /*30b0*/  @P2 FADD.FTZ R131, R125, R126 ;  /* 0x0000007e7d832221 */ /* 0x010fe20000010000 */
[----:B------:R-:W-:Y:S01]  /*30c0*/  ISETP.GT.U32.AND P2, PT, R3, 0x17, PT ;  /* 0x000000170300780c */ /* 0x000fe20003f44070 */
[C---:B------:R-:W-:Y:S01]  /*30d0*/  FMUL.FTZ R3, R39.reuse, R123 ;  /* 0x0000007b27037220 */ /* 0x040fe20000410000 */
[CC--:B------:R-:W-:Y:S01]  /*30e0*/  FFMA.FTZ R7, R39.reuse, R124.reuse, R2 ;  /* 0x0000007c27077223 */ /* 0x0c0fe20000010002 */
[----:B------:R-:W-:Y:S01]  /*30f0*/  FMUL.FTZ R2, R38, R129 ;  /* 0x0000008126027220 */ /* 0x000fe20000410000 */
[----:B------:R-:W-:Y:S01]  /*3100*/  FADD.FTZ R125, R70, R70 ;  /* 0x00000046467d7221 */ /* 0x000fe20000010000 */
[----:B------:R-:W-:Y:S01]  /*3110*/  FFMA.FTZ R133, R38, R124, -R3 ;  /* 0x0000007c26857223 */ /* 0x000fe20000010803 */
[C---:B------:R-:W-:Y:S01]  /*3120*/  FMUL.FTZ R126, R0.reuse, R7 ;  /* 0x00000007007e7220 */ /* 0x040fe20000410000 */
[C---:B------:R-:W-:Y:S01]  /*3130*/  FMUL.FTZ R3, R39.reuse, R129 ;  /* 0x0000008127037220 */ /* 0x040fe20000410000 */
[----:B------:R-:W-:Y:S01]  /*3140*/  FFMA.FTZ R2, R39, R132, R2 ;  /* 0x0000008427027223 */ /* 0x000fe20000010002 */
[----:B------:R-:W-:Y:S01]  /*3150*/  FMUL.FTZ R133, R0, R133 ;  /* 0x0000008500857220 */ /* 0x000fe20000410000 */
[----:B------:R-:W-:Y:S01]  /*3160*/  FMUL.FTZ R6, R122, R126 ;  /* 0x0000007e7a067220 */ /* 0x000fe20000410000 */
[----:B------:R-:W-:Y:S01]  /*3170*/  FFMA.FTZ R134, R38, R132, -R3 ;  /* 0x0000008426867223 */ /* 0x000fe20000010803 */
[----:B------:R-:W-:Y:S01]  /*3180*/  FMUL.FTZ R7, R121, R126 ;  /* 0x0000007e79077220 */ /* 0x000fe20000410000 */
[----:B------:R-:W-:Y:S01]  /*3190*/  FMUL.FTZ R130, R125, R2 ;  /* 0x000000027d827220 */ /* 0x000fe20000410000 */
[-C--:B------:R-:W-:Y:S01]  /*31a0*/  FFMA.FTZ R3, R121, R133.reuse, -R6 ;  /* 0x0000008579037223 */ /* 0x080fe20000010806 */
[----:B------:R-:W-:Y:S01]  /*31b0*/  FMUL.FTZ R134, R125, R134 ;  /* 0x000000867d867220 */ /* 0x000fe20000410000 */
[----:B------:R-:W-:Y:S01]  /*31c0*/  FFMA.FTZ R7, -R122, R133, -R7 ;  /* 0x000000857a077223 */ /* 0x000fe20000010907 */
[-C--:B------:R-:W-:Y:S01]  /*31d0*/  FMUL.FTZ R6, R38, R143.reuse ;  /* 0x0000008f26067220 */ /* 0x080fe20000410000 */
[----:B------:R-:W-:Y:S01]  /*31e0*/  FADD.FTZ R2, R72, R72 ;  /* 0x0000004848027221 */ /* 0x000fe20000010000 */
[----:B------:R-:W-:Y:S01]  /*31f0*/  FADD.FTZ R5, R134, R3 ;  /* 0x0000000386057221 */ /* 0x000fe20000010000 */
[----:B------:R-:W-:Y:S01]  /*3200*/  FADD.FTZ R7, -R130, R7 ;  /* 0x0000000782077221 */ /* 0x000fe20000010100 */
[C---:B------:R-:W-:Y:S01]  /*3210*/  FMUL.FTZ R3, R39.reuse, R143 ;  /* 0x0000008f27037220 */ /* 0x040fe20000410000 */
[----:B------:R-:W-:Y:S01]  /*3220*/  FFMA.FTZ R137, R39, R145, R6 ;  /* 0x0000009127897223 */ /* 0x000fe20000010006 */
[C---:B------:R-:W-:Y:S01]  /*3230*/  FMUL.FTZ R128, R119.reuse, -R5 ;  /* 0x8000000577807220 */ /* 0x040fe20000410000 */
[----:B------:R-:W-:Y:S01]  /*3240*/  FMUL.FTZ R127, R119, -R7 ;  /* 0x80000007777f7220 */ /* 0x000fe20000410000 */
[----:B------:R-:W-:Y:S01]  /*3250*/  FFMA.FTZ R3, R38, R145, -R3 ;  /* 0x0000009126037223 */ /* 0x000fe20000010803 */
[----:B------:R-:W-:Y:S01]  /*3260*/  FMUL.FTZ R137, R2, R137 ;  /* 0x0000008902897220 */ /* 0x000fe20000410000 */
[C---:B------:R-:W-:Y:S01]  /*3270*/  FFMA.FTZ R128, R118.reuse, R7, R128 ;  /* 0x0000000776807223 */ /* 0x040fe20000010080 */
[----:B------:R-:W-:Y:S01]  /*3280*/  FFMA.FTZ R127, R118, R5, -R127 ;  /* 0x00000005767f7223 */ /* 0x000fe2000001087f */
[----:B------:R-:W-:Y:S01]  /*3290*/  FMUL.FTZ R136, R2, R3 ;  /* 0x0000000302887220 */ /* 0x000fe20000410000 */
[----:B------:R-:W-:Y:S01]  /*32a0*/  FMUL.FTZ R5, R39, R146 ;  /* 0x0000009227057220 */ /* 0x000fe20000410000 */
[----:B------:R-:W-:Y:S01]  /*32b0*/  FADD.FTZ R128, -R137, R128 ;  /* 0x0000008089807221 */ /* 0x000fe20000010100 */
[----:B------:R-:W-:Y:S01]  /*32c0*/  FADD.FTZ R3, R74, R74 ;  /* 0x0000004a4a037221 */ /* 0x000fe20000010000 */
[----:B------:R-:W-:Y:S01]  /*32d0*/  FADD.FTZ R127, R136, R127 ;  /* 0x0000007f887f7221 */ /* 0x000fe20000010000 */
[----:B------:R-:W-:Y:S01]  /*32e0*/  FFMA.FTZ R140, R38, R147, -R5 ;  /* 0x00000093268c7223 */ /* 0x000fe20000010805 */
[----:B------:R-:W-:Y:S01]  /*32f0*/  FMUL.FTZ R7, R117, -R128 ;  /* 0x8000008075077220 */ /* 0x000fe20000410000 */
[----:B------:R-:W-:Y:S01]  /*3300*/  FMUL.FTZ R5, R39, R150 ;  /* 0x0000009627057220 */ /* 0x000fe20000410000 */
[-C--:B------:R-:W-:Y:S01]  /*3310*/  FMUL.FTZ R135, R117, -R127.reuse ;  /* 0x8000007f75877220 */ /* 0x080fe20000410000 */
[C---:B------:R-:W-:Y:S01]  /*3320*/  FMUL.FTZ R140, R3.reuse, R140 ;  /* 0x0000008c038c7220 */ /* 0x040fe20000410000 */
[----:B------:R-:W-:Y:S01]  /*3330*/  FFMA.FTZ R7, R116, R127, -R7 ;  /* 0x0000007f74077223 */ /* 0x000fe20000010807 */
[----:B------:R-:W-:Y:S01]  /*3340*/  FMUL.FTZ R6, R38, R150 ;  /* 0x0000009626067220 */ /* 0x000fe20000410000 */
[----:B------:R-:W-:Y:S01]  /*3350*/  FFMA.FTZ R128, R116, R128, R135 ;  /* 0x0000008074807223 */ /* 0x000fe20000010087 */
[----:B------:R-:W-:Y:S01]  /*3360*/  FMUL.FTZ R135, R3, R4 ;  /* 0x0000000403877220 */ /* 0x000fe20000410000 */
[----:B------:R-:W-:Y:S01]  /*3370*/  FADD.FTZ R7, R140, R7 ;  /* 0x000000078c077221 */ /* 0x000fe20000010000 */
[----:B------:R-:W-:Y:S01]  /*3380*/  FADD.FTZ R4, R68, R68 ;  /* 0x0000004444047221 */ /* 0x000fe20000010000 */
[-C--:B------:R-:W-:Y:S01]  /*3390*/  FFMA.FTZ R5, R38, R152.reuse, -R5 ;  /* 0x0000009826057223 */ /* 0x080fe20000010805 */
[----:B------:R-:W-:Y:S01]  /*33a0*/  FADD.FTZ R128, -R135, R128 ;  /* 0x0000008087807221 */ /* 0x000fe20000010100 */
[----:B------:R-:W-:Y:S01]  /*33b0*/  FMUL.FTZ R127, R115, -R7 ;  /* 0x80000007737f7220 */ /* 0x000fe20000410000 */
[----:B------:R-:W-:Y:S01]  /*33c0*/  FFMA.FTZ R139, R39, R152, R6 ;  /* 0x00000098278b7223 */ /* 0x000fe20000010006 */
[----:B------:R-:W-:Y:S01]  /*33d0*/  FMUL.FTZ R138, R4, R5 ;  /* 0x00000005048a7220 */ /* 0x000fe20000410000 */
[-C--:B------:R-:W-:Y:S01]  /*33e0*/  FMUL.FTZ R11, R115, -R128.reuse ;  /* 0x80000080730b7220 */ /* 0x080fe20000410000 */
[----:B------:R-:W-:Y:S01]  /*33f0*/  FFMA.FTZ R128, R114, R128, R127 ;  /* 0x0000008072807223 */ /* 0x000fe2000001007f */
[----:B------:R-:W-:Y:S01]  /*3400*/  FMUL.FTZ R139, R4, R139 ;  /* 0x0000008b048b7220 */ /* 0x000fe20000410000 */
[----:B-1----:R-:W-:Y:S01]  /*3410*/  FMUL.FTZ R6, R122, R41 ;  /* 0x000000297a067220 */ /* 0x002fe20000410000 */
[----:B------:R-:W-:-:S02]  /*3420*/  FFMA.FTZ R11, R114, R7, -R11 ;  /* 0x00000007720b7223 */ /* 0x000fc4000001080b */
[----:B------:R-:W-:Y:S02]  /*3430*/  FADD.FTZ R128, -R139, R128 ;  /* 0x000000808b807221 */ /* 0x000fe40000010100 */
[----:B------:R-:W-:Y:S01]  /*3440*/  FADD.FTZ R5, R138, R11 ;  /* 0x0000000b8a057221 */ /* 0x000fe20000010000 */
[----:B------:R-:W-:Y:S02]  /*3450*/  HADD2.F32 R11, -RZ, R10.H1_H1 ;  /* 0x3000000aff0b7230 */ /* 0x000fe40000004100 */
[----:B------:R-:W-:Y:S01]  /*3460*/  FMUL.FTZ R7, R113, -R128 ;  /* 0x8000008071077220 */ /* 0x000fe20000410000 */
[----:B------:R-:W-:Y:S01]  /*3470*/  FFMA.FTZ R10, R121, R40, -R6 ;  /* 0x00000028790a7223 */ /* 0x000fe20000010806 */
[-C--:B------:R-:W-:Y:S02]  /*3480*/  FMUL.FTZ R127, R113, -R5.reuse ;  /* 0x80000005717f7220 */ /* 0x080fe40000410000 */
[C---:B------:R-:W-:Y:S01]  /*3490*/  FFMA.FTZ R151, R112.reuse, R5, -R7 ;  /* 0x0000000570977223 */ /* 0x040fe20000010807 */
[-C--:B------:R-:W-:Y:S01]  /*34a0*/  FMUL.FTZ R7, R39, R11.reuse ;  /* 0x0000000b27077220 */ /* 0x080fe20000410000 */
[----:B------:R-:W-:Y:S01]  /*34b0*/  FFMA.FTZ R153, R112, R128, R127 ;  /* 0x0000008070997223 */ /* 0x000fe2000001007f */
[----:B------:R-:W-:Y:S01]  /*34c0*/  FMUL.FTZ R128, R122, -R40 ;  /* 0x800000287a807220 */ /* 0x000fe20000410000 */
[----:B------:R-:W-:Y:S01]  /*34d0*/  FMUL.FTZ R6, R38, R11 ;  /* 0x0000000b26067220 */ /* 0x000fe20000410000 */
[----:B------:R-:W-:Y:S01]  /*34e0*/  FMUL.FTZ R127, R119, -R10 ;  /* 0x8000000a777f7220 */ /* 0x000fe20000410000 */
[----:B------:R-:W-:Y:S01]  /*34f0*/  FADD.FTZ R5, R66, R66 ;  /* 0x0000004242057221 */ /* 0x000fe20000010000 */
[----:B------:R-:W-:Y:S01]  /*3500*/  FFMA.FTZ R128, R121, -R41, R128 ;  /* 0x8000002979807223 */ /* 0x000fe20000010080 */
[-C--:B------:R-:W-:Y:S01]  /*3510*/  FFMA.FTZ R144, R38, R9.reuse, -R7 ;  /* 0x0000000926907223 */ /* 0x080fe20000010807 */
[----:B------:R-:W-:-:S02]  /*3520*/  FFMA.FTZ R6, R39, R9, R6 ;  /* 0x0000000927067223 */ /* 0x000fc40000010006 */
[-C--:B------:R-:W-:Y:S01]  /*3530*/  FMUL.FTZ R7, R119, -R128.reuse ;  /* 0x8000008077077220 */ /* 0x080fe20000410000 */
[C---:B------:R-:W-:Y:S01]  /*3540*/  FFMA.FTZ R127, R118.reuse, R128, R127 ;  /* 0x00000080767f7223 */ /* 0x040fe2000001007f */
[C---:B------:R-:W-:Y:S01]  /*3550*/  FMUL.FTZ R144, R5.reuse, R144 ;  /* 0x0000009005907220 */ /* 0x040fe20000410000 */
[----:B------:R-:W-:Y:S01]  /*3560*/  FMUL.FTZ R142, R5, R6 ;  /* 0x00000006058e7220 */ /* 0x000fe20000410000 */
[----:B------:R-:W-:Y:S01]  /*3570*/  FFMA.FTZ R7, R118, R10, -R7 ;  /* 0x0000000a76077223 */ /* 0x000fe20000010807 */
[C---:B------:R-:W-:Y:S01]  /*3580*/  FMUL.FTZ R149, R117.reuse, -R127 ;  /* 0x8000007f75957220 */ /* 0x040fe20000410000 */
[----:B------:R-:W-:Y:S01]  /*3590*/  FADD.FTZ R151, R144, R151 ;  /* 0x0000009790977221 */ /* 0x000fe20000010000 */
[----:B------:R-:W-:Y:S01]  /*35a0*/  FADD.FTZ R153, -R142, R153 ;  /* 0x000000998e997221 */ /* 0x000fe20000010100 */
[-C--:B------:R-:W-:Y:S01]  /*35b0*/  FMUL.FTZ R6, R117, -R7.reuse ;  /* 0x8000000775067220 */ /* 0x080fe20000410000 */
[C---:B------:R-:W-:Y:S01]  /*35c0*/  FFMA.FTZ R149, R116.reuse, R7, -R149 ;  /* 0x0000000774957223 */ /* 0x040fe20000010895 */
[C---:B------:R-:W-:Y:S01]  /*35d0*/  FMUL.FTZ R10, R111.reuse, -R151 ;  /* 0x800000976f0a7220 */ /* 0x040fe20000410000 */
[----:B------:R-:W-:Y:S01]  /*35e0*/  FMUL.FTZ R155, R111, -R153 ;  /* 0x800000996f9b7220 */ /* 0x000fe20000410000 */
[----:B------:R-:W-:Y:S01]  /*35f0*/  FFMA.FTZ R6, R116, R127, R6 ;  /* 0x0000007f74067223 */ /* 0x000fe20000010006 */
[C---:B------:R-:W-:Y:S01]  /*3600*/  FMUL.FTZ R7, R115.reuse, -R149 ;  /* 0x8000009573077220 */ /* 0x040fe20000410000 */
[C---:B------:R-:W-:Y:S01]  /*3610*/  FFMA.FTZ R153, R110.reuse, R153, R10 ;  /* 0x000000996e997223 */ /* 0x040fe2000001000a */
[----:B------:R-:W-:Y:S01]  /*3620*/  FFMA.FTZ R156, R110, R151, -R155 ;  /* 0x000000976e9c7223 */ /* 0x000fe2000001089b */
[----:B------:R-:W-:Y:S01]  /*3630*/  FMUL.FTZ R10, R38, R160 ;  /* 0x000000a0260a7220 */ /* 0x000fe20000410000 */
[-C--:B------:R-:W-:Y:S01]  /*3640*/  FMUL.FTZ R151, R115, -R6.reuse ;  /* 0x8000000673977220 */ /* 0x080fe20000410000 */
[----:B------:R-:W-:Y:S01]  /*3650*/  FFMA.FTZ R128, R114, R6, R7 ;  /* 0x0000000672807223 */ /* 0x000fe20000010007 */
[----:B------:R-:W-:Y:S01]  /*3660*/  FADD.FTZ R6, R64, R64 ;  /* 0x0000004040067221 */ /* 0x000fe20000010000 */
[C---:B------:R-:W-:Y:S01]  /*3670*/  FFMA.FTZ R127, R39.reuse, R154, R10 ;  /* 0x0000009a277f7223 */ /* 0x040fe2000001000a */
[----:B------:R-:W-:Y:S01]  /*3680*/  FMUL.FTZ R7, R39, R160 ;  /* 0x000000a027077220 */ /* 0x000fe20000410000 */
[----:B------:R-:W-:Y:S01]  /*3690*/  FFMA.FTZ R151, R114, R149, -R151 ;  /* 0x0000009572977223 */ /* 0x000fe20000010897 */
[C---:B------:R-:W-:Y:S01]  /*36a0*/  FMUL.FTZ R149, R113.reuse, -R128 ;  /* 0x8000008071957220 */ /* 0x040fe20000410000 */
[----:B------:R-:W-:Y:S01]  /*36b0*/  FMUL.FTZ R148, R6, R127 ;  /* 0x0000007f06947220 */ /* 0x000fe20000410000 */
[----:B------:R-:W-:Y:S01]  /*36c0*/  FFMA.FTZ R7, R38, R154, -R7 ;  /* 0x0000009a26077223 */ /* 0x000fe20000010807 */
[-C--:B------:R-:W-:Y:S01]  /*36d0*/  FMUL.FTZ R127, R113, -R151.reuse ;  /* 0x80000097717f7220 */ /* 0x080fe20000410000 */
[----:B------:R-:W-:Y:S01]  /*36e0*/  FFMA.FTZ R151, R112, R151, -R149 ;  /* 0x0000009770977223 */ /* 0x000fe20000010895 */
[----:B------:R-:W-:Y:S01]  /*36f0*/  FADD.FTZ R158, -R148, R153 ;  /* 0x00000099949e7221 */ /* 0x000fe20000010100 */
[----:B------:R-:W-:Y:S01]  /*3700*/  FMUL.FTZ R149, R6, R7 ;  /* 0x0000000706957220 */ /* 0x000fe20000410000 */
[----:B------:R-:W-:Y:S01]  /*3710*/  FFMA.FTZ R127, R112, R128, R127 ;  /* 0x00000080707f7223 */ /* 0x000fe2000001007f */
[----:B------:R-:W-:Y:S01]  /*3720*/  FMUL.FTZ R7, R111, -R151 ;  /* 0x800000976f077220 */ /* 0x000fe20000410000 */
[----:B------:R-:W-:Y:S01]  /*3730*/  FMUL.FTZ R162, R109, -R158 ;  /* 0x8000009e6da27220 */ /* 0x000fe20000410000 */
[----:B------:R-:W-:Y:S01]  /*3740*/  FADD.FTZ R128, R149, R156 ;  /* 0x0000009c95807221 */ /* 0x000fe20000010000 */
[-C--:B------:R-:W-:Y:S01]  /*3750*/  FMUL.FTZ R10, R111, -R127.reuse ;  /* 0x8000007f6f0a7220 */ /* 0x080fe20000410000 */
[C---:B------:R-:W-:Y:S01]  /*3760*/  FFMA.FTZ R156, R110.reuse, R127, R7 ;  /* 0x0000007f6e9c7223 */ /* 0x040fe20000010007 */
[----:B------:R-:W-:Y:S01]  /*3770*/  FMUL.FTZ R127, R39, R8 ;  /* 0x00000008277f7220 */ /* 0x000fe20000410000 */
[-C--:B------:R-:W-:Y:S01]  /*3780*/  FMUL.FTZ R7, R109, -R128.reuse ;  /* 0x800000806d077220 */ /* 0x080fe20000410000 */
[----:B------:R-:W-:Y:S01]  /*3790*/  FFMA.FTZ R10, R110, R151, -R10 ;  /* 0x000000976e0a7223 */ /* 0x000fe2000001080a */
[----:B------:R-:W-:Y:S01]  /*37a0*/  FFMA.FTZ R162, R107, R128, -R162 ;  /* 0x000000806ba27223 */ /* 0x000fe200000108a2 */
[----:B------:R-:W-:Y:S01]  /*37b0*/  FMUL.FTZ R151, R109, -R156 ;  /* 0x8000009c6d977220 */ /* 0x000fe20000410000 */
[----:B------:R-:W-:Y:S01]  /*37c0*/  FMUL.FTZ R128, R38, R8 ;  /* 0x0000000826807220 */ /* 0x000fe20000410000 */
[----:B------:R-:W-:Y:S01]  /*37d0*/  FFMA.FTZ R155, R107, R158, R7 ;  /* 0x0000009e6b9b7223 */ /* 0x000fe20000010007 */
[-C--:B------:R-:W-:Y:S01]  /*37e0*/  FMUL.FTZ R158, R109, -R10.reuse ;  /* 0x8000000a6d9e7220 */ /* 0x080fe20000410000 */
[----:B------:R-:W-:Y:S01]  /*37f0*/  FFMA.FTZ R151, R107, R10, -R151 ;  /* 0x0000000a6b977223 */ /* 0x000fe20000010897 */
[----:B------:R-:W-:Y:S01]  /*3800*/  FADD.FTZ R7, R44, R44 ;  /* 0x0000002c2c077221 */ /* 0x000fe20000010000 */
[-C--:B------:R-:W-:Y:S01]  /*3810*/  FFMA.FTZ R10, R38, R157.reuse, -R127 ;  /* 0x0000009d260a7223 */ /* 0x080fe2000001087f */
[----:B------:R-:W-:Y:S01]  /*3820*/  FFMA.FTZ R128, R39, R157, R128 ;  /* 0x0000009d27807223 */ /* 0x000fe20000010080 */
[----:B------:R-:W-:Y:S01]  /*3830*/  FMUL.FTZ R153, R43, R131 ;  /* 0x000000832b997220 */ /* 0x000fe20000410000 */
[----:B------:R-:W-:Y:S01]  /*3840*/  FFMA.FTZ R156, R107, R156, R158 ;  /* 0x0000009c6b9c7223 */ /* 0x000fe2000001009e */
        /* <DEDUP_REMOVED lines=23> */
.L_x_16720:
[----:B------:R-:W-:Y:S05]  /*39c0*/  BSYNC B0 ;  /* 0x0000000000007941 */ /* 0x000fea0003800000 */
.L_x_16719:
[----:B------:R-:W-:Y:S01]  /*39d0*/  FADD.FTZ R141, R120, R141 ;  /* 0x0000008d788d7221 */ /* 0x000fe20000010000 */
[----:B------:R-:W-:Y:S01]  /*39e0*/  FADD.FTZ R42, RZ, R42 ;  /* 0x0000002aff2a7221 */ /* 0x000fe20000010000 */
[----:B--2---:R2:W0:Y:S01]  /*39f0*/  SHFL.DOWN PT, R131, R151, 0x2, 0x1f ;  /* 0x08401f0097837f89 */ /* 0x00442200000e0000 */
[----:B------:R-:W-:Y:S01]  /*3a00*/  BSSY B0, `(.L_x_16721) ;  /* 0x0000012000007945 */ /* 0x000fe20003800000 */
[C---:B-1----:R-:W-:Y:S01]  /*3a10*/  FMUL.FTZ R43, R8.reuse, R141 ;  /* 0x0000008d082b7220 */ /* 0x042fe20000410000 */
[----:B------:R-:W-:Y:S01]  /*3a20*/  FMUL.FTZ R158, R8, R42 ;  /* 0x0000002a089e7220 */ /* 0x000fe20000410000 */
[----:B---3--:R2:W1:Y:S04]  /*3a30*/  SHFL.DOWN PT, R159, R156, 0x2, 0x1f ;  /* 0x08401f009c9f7f89 */ /* 0x00846800000e0000 */
[----:B----4-:R2:W3:Y:S04]  /*3a40*/  SHFL.DOWN PT, R161, R153, 0x2, 0x1f ;  /* 0x08401f0099a17f89 */ /* 0x0104e800000e0000 */
[----:B------:R2:W4:Y:S01]  /*3a50*/  SHFL.DOWN PT, R163, R155, 0x2, 0x1f ;  /* 0x08401f009ba37f89 */ /* 0x00052200000e0000 */
[----:B------:R-:W-:Y:S05]  /*3a60*/  @P5 BRA `(.L_x_16722) ;  /* 0x00000000002c5947 */ /* 0x000fea0003800000 */
[C---:B-1----:R-:W-:Y:S01]  /*3a70*/  FMUL.FTZ R8, R156.reuse, R159 ;  /* 0x0000009f9c087220 */ /* 0x042fe20000410000 */
[C---:B----4-:R-:W-:Y:S01]  /*3a80*/  FMUL.FTZ R10, R156.reuse, R163 ;  /* 0x000000a39c0a7220 */ /* 0x050fe20000410000 */
[C---:B---3--:R-:W-:Y:S01]  /*3a90*/  FMUL.FTZ R120, R156.reuse, R161 ;  /* 0x000000a19c787220 */ /* 0x048fe20000410000 */
[-C--:B0-2---:R-:W-:Y:S01]  /*3aa0*/  FMUL.FTZ R156, R156, R131.reuse ;  /* 0x000000839c9c7220 */ /* 0x085fe20000410000 */
[C---:B------:R-:W-:Y:S01]  /*3ab0*/  FFMA.FTZ R8, R151.reuse, R131, -R8 ;  /* 0x0000008397087223 */ /* 0x040fe20000010808 */
[C---:B------:R-:W-:Y:S01]  /*3ac0*/  FFMA.FTZ R10, R151.reuse, R161, -R10 ;  /* 0x000000a1970a7223 */ /* 0x040fe2000001080a */
[C---:B------:R-:W-:Y:S01]  /*3ad0*/  FFMA.FTZ R120, R151.reuse, R163, R120 ;  /* 0x000000a397787223 */ /* 0x040fe20000010078 */
[----:B------:R-:W-:Y:S02]  /*3ae0*/  FFMA.FTZ R156, R151, R159, R156 ;  /* 0x0000009f979c7223 */ /* 0x000fe4000001009c */
[----:B------:R-:W-:Y:S01]  /*3af0*/  FADD.FTZ R153, R153, R10 ;  /* 0x0000000a99997221 */ /* 0x000fe20000010000 */
[----:B------:R-:W-:Y:S01]  /*3b00*/  FADD.FTZ R155, R155, R120 ;  /* 0x000000789b9b7221 */ /* 0x000fe20000010000 */
[----:B------:R-:W-:-:S07]  /*3b10*/  MOV R151, R8 ;  /* 0x0000000800977202 */ /* 0x000fce0000000f00 */
.L_x_16722:
[----:B------:R-:W-:Y:S05]  /*3b20*/  BSYNC B0 ;  /* 0x0000000000007941 */ /* 0x000fea0003800000 */
.L_x_16721:
[-C--:B------:R-:W-:Y:S01]  /*3b30*/  FMUL.FTZ R120, R109, R141.reuse ;  /* 0x0000008d6d787220 */ /* 0x080fe20000410000 */
[CC--:B------:R-:W-:Y:S01]  /*3b40*/  FFMA.FTZ R158, R157.reuse, R141.reuse, -R158 ;  /* 0x0000008d9d9e7223 */ /* 0x0c0fe2000001089e */
[-C--:B------:R-:W-:Y:S01]  /*3b50*/  FFMA.FTZ R8, R157, R42.reuse, R43 ;  /* 0x0000002a9d087223 */ /* 0x080fe2000001002b */
[-C--:B------:R-:W-:Y:S01]  /*3b60*/  FMUL.FTZ R10, R109, R42.reuse ;  /* 0x0000002a6d0a7220 */ /* 0x080fe20000410000 */
[-C--:B------:R-:W-:Y:S01]  /*3b70*/  FMUL.FTZ R157, R39, R42.reuse ;  /* 0x0000002a279d7220 */ /* 0x080fe20000410000 */
[CC--:B------:R-:W-:Y:S01]  /*3b80*/  FMUL.FTZ R162, R38.reuse, R42.reuse ;  /* 0x0000002a26a27220 */ /* 0x0c0fe20000410000 */
[C---:B------:R-:W-:Y:S01]  /*3b90*/  FFMA.FTZ R43, R107.reuse, R42, R120 ;  /* 0x0000002a6b2b7223 */ /* 0x040fe20000010078 */
[-C--:B0-----:R-:W-:Y:S01]  /*3ba0*/  FFMA.FTZ R131, R107, R141.reuse, -R10 ;  /* 0x0000008d6b837223 */ /* 0x081fe2000001080a */
[-C--:B------:R-:W-:Y:S01]  /*3bb0*/  FFMA.FTZ R120, R38, R141.reuse, -R157 ;  /* 0x0000008d26787223 */ /* 0x080fe2000001089d */
[----:B------:R-:W-:Y:S01]  /*3bc0*/  FFMA.FTZ R10, R39, R141, R162 ;  /* 0x0000008d270a7223 */ /* 0x000fe200000100a2 */
[----:B------:R-:W-:Y:S01]  /*3bd0*/  FADD.FTZ R43, RZ, R43 ;  /* 0x0000002bff2b7221 */ /* 0x000fe20000010000 */
[C---:B-1----:R-:W-:Y:S01]  /*3be0*/  FFMA.FTZ R159, R7.reuse, R158, RZ ;  /* 0x0000009e079f7223 */ /* 0x042fe200000100ff */
[C---:B---3--:R-:W-:Y:S01]  /*3bf0*/  FFMA.FTZ R161, -R7.reuse, R8, RZ ;  /* 0x0000000807a17223 */ /* 0x048fe200000101ff */
[C---:B------:R-:W-:Y:S01]  /*3c00*/  FMUL.FTZ R157, R7.reuse, R120 ;  /* 0x00000078079d7220 */ /* 0x040fe20000410000 */
[----:B------:R-:W-:Y:S01]  /*3c10*/  FFMA.FTZ R158, -R7, R10, -RZ ;  /* 0x0000000a079e7223 */ /* 0x000fe200000109ff */
[----:B------:R-:W-:Y:S01]  /*3c20*/  FFMA.FTZ R7, R100, R103, R131 ;  /* 0x0000006764077223 */ /* 0x000fe20000010083 */
[C---:B------:R-:W-:Y:S01]  /*3c30*/  FMUL.FTZ R131, R160.reuse, R43 ;  /* 0x0000002ba0837220 */ /* 0x040fe20000410000 */
[----:B------:R0:W1:Y:S01]  /*3c40*/  SHFL.DOWN PT, R165, R151, 0x4, 0x1f ;  /* 0x08801f0097a57f89 */ /* 0x00006200000e0000 */
        /* <DEDUP_REMOVED lines=18> */
.L_x_16724:
[----:B------:R-:W-:Y:S05]  /*3d70*/  BSYNC B0 ;  /* 0x0000000000007941 */ /* 0x000fea0003800000 */
.L_x_16723:
[----:B------:R-:W-:Y:S01]  /*3d80*/  FFMA.FTZ R170, R6, R131, R159 ;  /* 0x0000008306aa7223 */ /* 0x000fe2000001009f */
[C---:B------:R-:W-:Y:S01]  /*3d90*/  FMUL.FTZ R131, R111.reuse, R7 ;  /* 0x000000076f837220 */ /* 0x040fe20000410000 */
[-C--:B------:R-:W-:Y:S01]  /*3da0*/  FMUL.FTZ R8, R111, R43.reuse ;  /* 0x0000002b6f087220 */ /* 0x080fe20000410000 */
[-C--:B------:R-:W-:Y:S01]  /*3db0*/  FFMA.FTZ R154, R154, R43.reuse, R163 ;  /* 0x0000002b9a9a7223 */ /* 0x080fe200000100a3 */
[----:B------:R-:W-:Y:S01]  /*3dc0*/  ISETP.GE.OR P0, PT, R45, R78, P0 ;  /* 0x0000004e2d00720c */ /* 0x000fe20000706670 */
[C---:B------:R-:W-:Y:S01]  /*3dd0*/  FFMA.FTZ R120, R110.reuse, R43, R131 ;  /* 0x0000002b6e787223 */ /* 0x040fe20000010083 */
[----:B------:R-:W-:Y:S01]  /*3de0*/  FFMA.FTZ R131, R110, R7, -R8 ;  /* 0x000000076e837223 */ /* 0x000fe20000010808 */
[CC--:B------:R-:W-:Y:S01]  /*3df0*/  FMUL.FTZ R159, R39.reuse, R43.reuse ;  /* 0x0000002b279f7220 */ /* 0x0c0fe20000410000 */
[----:B------:R-:W-:Y:S01]  /*3e00*/  FMUL.FTZ R8, R38, R43 ;  /* 0x0000002b26087220 */ /* 0x000fe20000410000 */
[----:B------:R-:W-:Y:S01]  /*3e10*/  FFMA.FTZ R172, -R6, R154, R161 ;  /* 0x0000009a06ac7223 */ /* 0x000fe200000101a1 */
        /* <DEDUP_REMOVED lines=10> */
[----:B------:R0:W0:Y:S01]  /*3ec0*/  SHFL.DOWN PT, R131, R151, 0x8, 0x1f ;  /* 0x09001f0097837f89 */ /* 0x00002200000e0000 */
[----:B------:R-:W-:Y:S01]  /*3ed0*/  BSSY B0, `(.L_x_16725) ;  /* 0x0000014000007945 */ /* 0x000fe20003800000 */
[----:B------:R-:W-:Y:S01]  /*3ee0*/  HFMA2.MMA R9, -RZ, RZ, 0, 0 ;  /* 0x00000000ff097435 */ /* 0x000fe200000001ff */
[----:B------:R-:W-:Y:S01]  /*3ef0*/  MOV R8, 0x3f800000 ;  /* 0x3f80000000087802 */ /* 0x000fe20000000f00 */
[----:B------:R0:W0:Y:S01]  /*3f00*/  SHFL.DOWN PT, R159, R156, 0x8, 0x1f ;  /* 0x09001f009c9f7f89 */ /* 0x00002200000e0000 */
[----:B------:R-:W-:-:S02]  /*3f10*/  CS2R R10, SRZ ;  /* 0x00000000000a7805 */ /* 0x000fc4000001ff00 */
[----:B------:R-:W-:Y:S01]  /*3f20*/  @!P0 LEA R162, R69, R48, 0x4 ;  /* 0x0000003045a28211 */ /* 0x000fe200078e20ff */
[----:B-1----:R1:W0:Y:S04]  /*3f30*/  SHFL.DOWN PT, R165, R153, 0x8, 0x1f ;  /* 0x09001f0099a57f89 */ /* 0x00222800000e0000 */
[----:B---3--:R1:W3:Y:S01]  /*3f40*/  SHFL.DOWN PT, R167, R155, 0x8, 0x1f ;  /* 0x09001f009ba77f89 */ /* 0x0082e200000e0000 */
[----:B------:R-:W-:Y:S05]  /*3f50*/  @P2 BRA `(.L_x_16726) ;  /* 0x00000000002c2947 */ /* 0x000fea0003800000 */
[C---:B0-----:R-:W-:Y:S01]  /*3f60*/  FMUL.FTZ R164, R156.reuse, R159 ;  /* 0x0000009f9ca47220 */ /* 0x041fe20000410000 */
[C---:B---3--:R-:W-:Y:S01]  /*3f70*/  FMUL.FTZ R166, R156.reuse, R167 ;  /* 0x000000a79ca67220 */ /* 0x048fe20000410000 */
[C---:B------:R-:W-:Y:S01]  /*3f80*/  FMUL.FTZ R168, R156.reuse, R165 ;  /* 0x000000a59ca87220 */ /* 0x040fe20000410000 */
[-C--:B--2---:R-:W-:Y:S01]  /*3f90*/  FMUL.FTZ R156, R156, R131.reuse ;  /* 0x000000839c9c7220 */ /* 0x084fe20000410000 */
[C---:B------:R-:W-:Y:S01]  /*3fa0*/  FFMA.FTZ R164, R151.reuse, R131, -R164 ;  /* 0x0000008397a47223 */ /* 0x040fe200000108a4 */
[C---:B------:R-:W-:Y:S01]  /*3fb0*/  FFMA.FTZ R166, R151.reuse, R165, -R166 ;  /* 0x000000a597a67223 */ /* 0x040fe200000108a6 */
[C---:B------:R-:W-:Y:S01]  /*3fc0*/  FFMA.FTZ R168, R151.reuse, R167, R168 ;  /* 0x000000a797a87223 */ /* 0x040fe200000100a8 */
[----:B------:R-:W-:Y:S02]  /*3fd0*/  FFMA.FTZ R156, R151, R159, R156 ;  /* 0x0000009f979c7223 */ /* 0x000fe4000001009c */
[----:B-1----:R-:W-:Y:S01]  /*3fe0*/  FADD.FTZ R153, R153, R166 ;  /* 0x000000a699997221 */ /* 0x002fe20000010000 */
[----:B------:R-:W-:Y:S01]  /*3ff0*/  FADD.FTZ R155, R155, R168 ;  /* 0x000000a89b9b7221 */ /* 0x000fe20000010000 */
[----:B------:R-:W-:-:S07]  /*4000*/  MOV R151, R164 ;  /* 0x000000a400977202 */ /* 0x000fce0000000f00 */
.L_x_16726:
[----:B------:R-:W-:Y:S05]  /*4010*/  BSYNC B0 ;  /* 0x0000000000007941 */ /* 0x000fea0003800000 */
.L_x_16725:
[C---:B0-----:R-:W-:Y:S01]  /*4020*/  FMUL.FTZ R159, R113.reuse, R154 ;  /* 0x0000009a719f7220 */ /* 0x041fe20000410000 */
[-C--:B------:R-:W-:Y:S01]  /*4030*/  FMUL.FTZ R131, R113, R120.reuse ;  /* 0x0000007871837220 */ /* 0x080fe20000410000 */
[----:B------:R-:W-:Y:S01]  /*4040*/  FFMA.FTZ R165, R5, R161, R170 ;  /* 0x000000a105a57223 */ /* 0x000fe200000100aa */
[CC--:B---3--:R-:W-:Y:S01]  /*4050*/  FMUL.FTZ R167, R39.reuse, R120.reuse ;  /* 0x0000007827a77220 */ /* 0x0c8fe20000410000 */
[C---:B------:R-:W-:Y:S01]  /*4060*/  FFMA.FTZ R161, R112.reuse, R120, R159 ;  /* 0x0000007870a17223 */ /* 0x040fe2000001009f */
[----:B------:R-:W-:Y:S01]  /*4070*/  FFMA.FTZ R159, R112, R154, -R131 ;  /* 0x0000009a709f7223 */ /* 0x000fe20000010883 */
[----:B------:R-:W-:Y:S01]  /*4080*/  FMUL.FTZ R164, R38, R120 ;  /* 0x0000007826a47220 */ /* 0x000fe20000410000 */
[----:B------:R0:W3:Y:S01]  /*4090*/  @!P0 LDS.128 R8, [R162+0x21b0] ;  /* 0x0021b000a2088984 */ /* 0x0000e20000000c00 */
[----:B------:R-:W-:Y:S01]  /*40a0*/  FADD.FTZ R131, RZ, R161 ;  /* 0x000000a1ff837221 */ /* 0x000fe20000010000 */
[----:B------:R-:W-:Y:S01]  /*40b0*/  FFMA.FTZ R159, R96, R99, R159 ;  /* 0x00000063609f7223 */ /* 0x000fe2000001009f */
[----:B------:R-:W-:Y:S01]  /*40c0*/  FFMA.FTZ R164, R39, R154, R164 ;  /* 0x0000009a27a47223 */ /* 0x000fe200000100a4 */
[C---:B------:R-:W-:Y:S01]  /*40d0*/  FFMA.FTZ R163, -R5.reuse, R163, R172 ;  /* 0x000000a305a37223 */ /* 0x040fe200000101ac */
[----:B----4-:R4:W1:Y:S01]  /*40e0*/  SHFL.DOWN PT, R169, R153, 0x10, 0x1f ;  /* 0x0a001f0099a97f89 */ /* 0x01086200000e0000 */
[----:B------:R-:W-:Y:S01]  /*40f0*/  BSSY B0, `(.L_x_16727) ;  /* 0x0000025000007945 */ /* 0x000fe20003800000 */
[C---:B------:R-:W-:Y:S01]  /*4100*/  FFMA.FTZ R161, -R5.reuse, R164, -RZ ;  /* 0x000000a405a17223 */ /* 0x040fe200000109ff */
[----:B0-----:R-:W-:Y:S01]  /*4110*/  FFMA.FTZ R162, R38, R154, -R167 ;  /* 0x0000009a26a27223 */ /* 0x001fe200000108a7 */
[C---:B------:R-:W-:Y:S01]  /*4120*/  FMUL.FTZ R167, R150.reuse, R131 ;  /* 0x0000008396a77220 */ /* 0x040fe20000410000 */
[-C--:B------:R-:W-:Y:S01]  /*4130*/  FMUL.FTZ R150, R150, R159.reuse ;  /* 0x0000009f96967220 */ /* 0x080fe20000410000 */
[----:B------:R4:W0:Y:S01]  /*4140*/  SHFL.DOWN PT, R171, R155, 0x10, 0x1f ;  /* 0x0a001f009bab7f89 */ /* 0x00082200000e0000 */
[----:B------:R-:W-:Y:S01]  /*4150*/  FMUL.FTZ R162, R5, R162 ;  /* 0x000000a205a27220 */ /* 0x000fe20000410000 */
[C---:B------:R-:W-:Y:S01]  /*4160*/  FFMA.FTZ R167, R152.reuse, R159, -R167 ;  /* 0x0000009f98a77223 */ /* 0x040fe200000108a7 */
[-C--:B------:R-:W-:Y:S01]  /*4170*/  FFMA.FTZ R150, R152, R131.reuse, R150 ;  /* 0x0000008398967223 */ /* 0x080fe20000010096 */
[CC--:B------:R-:W-:Y:S01]  /*4180*/  FMUL.FTZ R5, R39.reuse, R131.reuse ;  /* 0x0000008327057220 */ /* 0x0c0fe20000410000 */
[----:B------:R-:W-:Y:S01]  /*4190*/  FMUL.FTZ R152, R38, R131 ;  /* 0x0000008326987220 */ /* 0x000fe20000410000 */
[C---:B------:R-:W-:Y:S01]  /*41a0*/  FFMA.FTZ R168, R4.reuse, R167, R165 ;  /* 0x000000a704a87223 */ /* 0x040fe200000100a5 */
[----:B------:R-:W-:Y:S01]  /*41b0*/  FFMA.FTZ R170, -R4, R150, R163 ;  /* 0x0000009604aa7223 */ /* 0x000fe200000101a3 */
[-C--:B------:R-:W-:Y:S01]  /*41c0*/  FFMA.FTZ R163, R38, R159.reuse, -R5 ;  /* 0x0000009f26a37223 */ /* 0x080fe20000010805 */
[----:B------:R-:W-:Y:S01]  /*41d0*/  FFMA.FTZ R165, R39, R159, R152 ;  /* 0x0000009f27a57223 */ /* 0x000fe20000010098 */
[C---:B------:R-:W-:Y:S01]  /*41e0*/  FMUL.FTZ R5, R115.reuse, R131 ;  /* 0x0000008373057220 */ /* 0x040fe20000410000 */
[----:B------:R-:W-:Y:S01]  /*41f0*/  FMUL.FTZ R150, R115, R159 ;  /* 0x0000009f73967220 */ /* 0x000fe20000410000 */
[----:B------:R4:W0:Y:S01]  /*4200*/  SHFL.DOWN PT, R167, R156, 0x10, 0x1f ;  /* 0x0a001f009ca77f89 */ /* 0x00082200000e0000 */
[----:B------:R-:W-:Y:S01]  /*4210*/  FFMA.FTZ R152, -R4, R165, -RZ ;  /* 0x000000a504987223 */ /* 0x000fe200000109ff */
[C---:B------:R-:W-:Y:S01]  /*4220*/  FFMA.FTZ R5, R114.reuse, R159, -R5 ;  /* 0x0000009f72057223 */ /* 0x040fe20000010805 */
[----:B------:R-:W-:Y:S01]  /*4230*/  FFMA.FTZ R150, R114, R131, R150 ;  /* 0x0000008372967223 */ /* 0x000fe20000010096 */
[----:B------:R4:W0:Y:S01]  /*4240*/  SHFL.DOWN PT, R165, R151, 0x10, 0x1f ;  /* 0x0a001f0097a57f89 */ /* 0x00082200000e0000 */
[----:B------:R-:W-:Y:S01]  /*4250*/  FMUL.FTZ R163, R4, R163 ;  /* 0x000000a304a37220 */ /* 0x000fe20000410000 */
[----:B------:R-:W-:Y:S01]  /*4260*/  FFMA.FTZ R5, R94, R97, R5 ;  /* 0x000000615e057223 */ /* 0x000fe20000010005 */
[----:B------:R-:W-:Y:S01]  /*4270*/  FADD.FTZ R150, RZ, R150 ;  /* 0x00000096ff967221 */ /* 0x000fe20000010000 */
[----:B-1----:R-:W-:Y:S06]  /*4280*/  @P3 BRA `(.L_x_16728) ;  /* 0x00000000002c3947 */ /* 0x002fec0003800000 */
        /* <DEDUP_REMOVED lines=11> */
.L_x_16728:
[----:B------:R-:W-:Y:S05]  /*4340*/  BSYNC B0 ;  /* 0x0000000000007941 */ /* 0x000fea0003800000 */
.L_x_16727:
[CC--:B------:R-:W-:Y:S01]  /*4350*/  FMUL.FTZ R164, R146.reuse, R150.reuse ;  /* 0x0000009692a47220 */ /* 0x0c0fe20000410000 */
[-C--:B0-----:R-:W-:Y:S01]  /*4360*/  FMUL.FTZ R167, R146, R5.reuse ;  /* 0x0000000592a77220 */ /* 0x081fe20000410000 */
[CC--:B------:R-:W-:Y:S01]  /*4370*/  FMUL.FTZ R165, R117.reuse, R5.reuse ;  /* 0x0000000575a57220 */ /* 0x0c0fe20000410000 */
[-C--:B------:R-:W-:Y:S01]  /*4380*/  FMUL.FTZ R4, R117, R150.reuse ;  /* 0x0000009675047220 */ /* 0x080fe20000410000 */
[CC--:B------:R-:W-:Y:S01]  /*4390*/  FFMA.FTZ R164, R147.reuse, R5.reuse, -R164 ;  /* 0x0000000593a47223 */ /* 0x0c0fe200000108a4 */
[-C--:B------:R-:W-:Y:S01]  /*43a0*/  FFMA.FTZ R167, R147, R150.reuse, R167 ;  /* 0x0000009693a77223 */ /* 0x080fe200000100a7 */
[C---:B------:R-:W-:Y:S01]  /*43b0*/  FFMA.FTZ R146, R116.reuse, R150, R165 ;  /* 0x0000009674927223 */ /* 0x040fe200000100a5 */
[----:B------:R-:W-:Y:S01]  /*43c0*/  FFMA.FTZ R147, R116, R5, -R4 ;  /* 0x0000000574937223 */ /* 0x000fe20000010804 */
[C---:B------:R-:W-:Y:S01]  /*43d0*/  FFMA.FTZ R165, R3.reuse, R164, R168 ;  /* 0x000000a403a57223 */ /* 0x040fe200000100a8 */
[-C--:B------:R-:W-:Y:S01]  /*43e0*/  FMUL.FTZ R166, R38, R150.reuse ;  /* 0x0000009626a67220 */ /* 0x080fe20000410000 */
[----:B------:R-:W-:Y:S01]  /*43f0*/  FADD.FTZ R146, RZ, R146 ;  /* 0x00000092ff927221 */ /* 0x000fe20000010000 */
[----:B------:R-:W-:Y:S01]  /*4400*/  FFMA.FTZ R4, R92, R95, R147 ;  /* 0x0000005f5c047223 */ /* 0x000fe20000010093 */
[----:B------:R-:W-:Y:S01]  /*4410*/  FFMA.FTZ R167, -R3, R167, R170 ;  /* 0x000000a703a77223 */ /* 0x000fe200000101aa */
[----:B------:R-:W-:Y:S01]  /*4420*/  FMUL.FTZ R147, R39, R150 ;  /* 0x0000009627937220 */ /* 0x000fe20000410000 */
[C---:B------:R-:W-:Y:S01]  /*4430*/  FMUL.FTZ R168, R143.reuse, R146 ;  /* 0x000000928fa87220 */ /* 0x040fe20000410000 */
[-C--:B------:R-:W-:Y:S01]  /*4440*/  FMUL.FTZ R143, R143, R4.reuse ;  /* 0x000000048f8f7220 */ /* 0x080fe20000410000 */
[-C--:B------:R-:W-:Y:S01]  /*4450*/  FFMA.FTZ R166, R39, R5.reuse, R166 ;  /* 0x0000000527a67223 */ /* 0x080fe200000100a6 */
[----:B------:R-:W-:Y:S01]  /*4460*/  FFMA.FTZ R164, R38, R5, -R147 ;  /* 0x0000000526a47223 */ /* 0x000fe20000010893 */
[C---:B------:R-:W-:Y:S01]  /*4470*/  FFMA.FTZ R168, R145.reuse, R4, -R168 ;  /* 0x0000000491a87223 */ /* 0x040fe200000108a8 */
[----:B------:R-:W-:Y:S01]  /*4480*/  FFMA.FTZ R170, R145, R146, R143 ;  /* 0x0000009291aa7223 */ /* 0x000fe2000001008f */
[C---:B------:R-:W-:Y:S01]  /*4490*/  FFMA.FTZ R145, -R3.reuse, R166, -RZ ;  /* 0x000000a603917223 */ /* 0x040fe200000109ff */
[----:B------:R-:W-:Y:S01]  /*44a0*/  SHFL.DOWN PT, R173, R156, 0x1, 0x1f ;  /* 0x08201f009cad7f89 */ /* 0x000fe200000e0000 */
[C---:B------:R-:W-:Y:S01]  /*44b0*/  FFMA.FTZ R166, R2.reuse, R168, R165 ;  /* 0x000000a802a67223 */ /* 0x040fe200000100a5 */
[----:B------:R-:W-:Y:S01]  /*44c0*/  FFMA.FTZ R170, -R2, R170, R167 ;  /* 0x000000aa02aa7223 */ /* 0x000fe200000101a7 */
[----:B------:R-:W-:Y:S01]  /*44d0*/  FMUL.FTZ R147, R3, R164 ;  /* 0x000000a403937220 */ /* 0x000fe20000410000 */
[----:B---3--:R-:W0:Y:S01]  /*44e0*/  SHFL.IDX PT, R167, R10, RZ, 0x1f ;  /* 0x00001fff0aa77589 */ /* 0x008e2200000e0000 */
[C---:B------:R-:W-:Y:S01]  /*44f0*/  FMUL.FTZ R143, R119.reuse, R4 ;  /* 0x00000004778f7220 */ /* 0x040fe20000410000 */
[-C--:B------:R-:W-:Y:S01]  /*4500*/  FMUL.FTZ R3, R119, R146.reuse ;  /* 0x0000009277037220 */ /* 0x080fe20000410000 */
[CC--:B------:R-:W-:Y:S01]  /*4510*/  FMUL.FTZ R165, R39.reuse, R146.reuse ;  /* 0x0000009227a57220 */ /* 0x0c0fe20000410000 */
[----:B------:R-:W1:Y:S01]  /*4520*/  SHFL.IDX PT, R168, R11, RZ, 0x1f ;  /* 0x00001fff0ba87589 */ /* 0x000e6200000e0000 */
[-C--:B------:R-:W-:Y:S01]  /*4530*/  FFMA.FTZ R164, R118, R146.reuse, R143 ;  /* 0x0000009276a47223 */ /* 0x080fe2000001008f */
[----:B------:R-:W-:Y:S01]  /*4540*/  FMUL.FTZ R172, R38, R146 ;  /* 0x0000009226ac7220 */ /* 0x000fe20000410000 */
[-C--:B------:R-:W-:Y:S01]  /*4550*/  FFMA.FTZ R143, R118, R4.reuse, -R3 ;  /* 0x00000004768f7223 */ /* 0x080fe20000010803 */
[----:B------:R-:W3:Y:S01]  /*4560*/  SHFL.DOWN PT, R174, R151, 0x1, 0x1f ;  /* 0x08201f0097ae7f89 */ /* 0x000ee200000e0000 */
[-C--:B------:R-:W-:Y:S01]  /*4570*/  FFMA.FTZ R165, R38, R4.reuse, -R165 ;  /* 0x0000000426a57223 */ /* 0x080fe200000108a5 */
[----:B------:R-:W-:Y:S01]  /*4580*/  FFMA.FTZ R169, R39, R4, R172 ;  /* 0x0000000427a97223 */ /* 0x000fe200000100ac */
[----:B------:R-:W-:Y:S01]  /*4590*/  FFMA.FTZ R143, R90, R93, R143 ;  /* 0x0000005d5a8f7223 */ /* 0x000fe2000001008f */
[----:B------:R-:W5:Y:S01]  /*45a0*/  SHFL.DOWN PT, R176, R155, 0x1, 0x1f ;  /* 0x08201f009bb07f89 */ /* 0x000f6200000e0000 */
[----:B------:R-:W-:Y:S01]  /*45b0*/  FADD.FTZ R3, RZ, R164 ;  /* 0x000000a4ff037221 */ /* 0x000fe20000010000 */
[C---:B------:R-:W-:Y:S01]  /*45c0*/  FMUL.FTZ R165, R2.reuse, R165 ;  /* 0x000000a502a57220 */ /* 0x040fe20000410000 */
[----:B------:R-:W-:Y:S01]  /*45d0*/  FFMA.FTZ R164, -R2, R169, -RZ ;  /* 0x000000a902a47223 */ /* 0x000fe200000109ff */
[----:B------:R-:W5:Y:S01]  /*45e0*/  SHFL.DOWN PT, R175, R153, 0x1, 0x1f ;  /* 0x08201f0099af7f89 */ /* 0x000f6200000e0000 */
[C---:B------:R-:W-:Y:S01]  /*45f0*/  FMUL.FTZ R2, R129.reuse, R143 ;  /* 0x0000008f81027220 */ /* 0x040fe20000410000 */
[-C--:B------:R-:W-:Y:S01]  /*4600*/  FMUL.FTZ R171, R129, R3.reuse ;  /* 0x0000000381ab7220 */ /* 0x080fe20000410000 */
[CC--:B------:R-:W-:Y:S01]  /*4610*/  FMUL.FTZ R169, R39.reuse, R3.reuse ;  /* 0x0000000327a97220 */ /* 0x0c0fe20000410000 */
[-C--:B------:R-:W-:Y:S01]  /*4620*/  FMUL.FTZ R172, R38, R3.reuse ;  /* 0x0000000326ac7220 */ /* 0x080fe20000410000 */
[C---:B------:R-:W-:Y:S01]  /*4630*/  FFMA.FTZ R129, R132.reuse, R3, R2 ;  /* 0x0000000384817223 */ /* 0x040fe20000010002 */
[-C--:B------:R-:W-:Y:S01]  /*4640*/  FFMA.FTZ R171, R132, R143.reuse, -R171 ;  /* 0x0000008f84ab7223 */ /* 0x080fe200000108ab */
[-C--:B------:R-:W-:Y:S01]  /*4650*/  FFMA.FTZ R132, R38, R143.reuse, -R169 ;  /* 0x0000008f26847223 */ /* 0x080fe200000108a9 */
[----:B------:R-:W-:Y:S01]  /*4660*/  FFMA.FTZ R2, R39, R143, R172 ;  /* 0x0000008f27027223 */ /* 0x000fe200000100ac */
[----:B------:R-:W-:Y:S01]  /*4670*/  FFMA.FTZ R172, -R125, R129, R170 ;  /* 0x000000817dac7223 */ /* 0x000fe200000101aa */
[----:B0-----:R-:W-:Y:S01]  /*4680*/  @P1 FMUL.FTZ R169, R173, R167 ;  /* 0x000000a7ada91220 */ /* 0x001fe20000410000 */
[----:B------:R-:W-:Y:S01]  /*4690*/  FFMA.FTZ R177, R125, R171, R166 ;  /* 0x000000ab7db17223 */ /* 0x000fe200000100a6 */
[----:B-1----:R-:W-:Y:S01]  /*46a0*/  @P1 FMUL.FTZ R170, R173, R168 ;  /* 0x000000a8adaa1220 */ /* 0x002fe20000410000 */
[C---:B------:R-:W-:Y:S01]  /*46b0*/  FMUL.FTZ R129, R125.reuse, R132 ;  /* 0x000000847d817220 */ /* 0x040fe20000410000 */
[----:B------:R-:W-:Y:S01]  /*46c0*/  FFMA.FTZ R132, -R125, R2, -RZ ;  /* 0x000000027d847223 */ /* 0x000fe200000109ff */
[----:B------:R-:W-:Y:S01]  /*46d0*/  FMUL.FTZ R166, R122, R143 ;  /* 0x0000008f7aa67220 */ /* 0x000fe20000410000 */
[C---:B---3--:R-:W-:Y:S01]  /*46e0*/  @P1 FFMA.FTZ R169, R174.reuse, R168, R169 ;  /* 0x000000a8aea91223 */ /* 0x048fe200000100a9 */
[----:B------:R-:W-:Y:S01]  /*46f0*/  @P1 FFMA.FTZ R170, R174, R167, -R170 ;  /* 0x000000a7aeaa1223 */ /* 0x000fe200000108aa */
[-C--:B------:R-:W-:Y:S01]  /*4700*/  FMUL.FTZ R2, R122, R3.reuse ;  /* 0x000000037a027220 */ /* 0x080fe20000410000 */
[----:B--2-4-:R-:W0:Y:S01]  /*4710*/  SHFL.IDX PT, R156, R156, RZ, 0x1f ;  /* 0x00001fff9c9c7589 */ /* 0x014e2200000e0000 */
[----:B-----5:R-:W-:Y:S01]  /*4720*/  @P1 FADD.FTZ R168, R176, R169 ;  /* 0x000000a9b0a81221 */ /* 0x020fe20000010000 */
[C---:B------:R-:W-:Y:S01]  /*4730*/  FFMA.FTZ R169, R121.reuse, R3, R166 ;  /* 0x0000000379a97223 */ /* 0x040fe200000100a6 */
[----:B------:R-:W-:Y:S01]  /*4740*/  FFMA.FTZ R125, R121, R143, -R2 ;  /* 0x0000008f797d7223 */ /* 0x000fe20000010802 */
[----:B------:R-:W1:Y:S01]  /*4750*/  SHFL.IDX PT, R151, R151, RZ, 0x1f ;  /* 0x00001fff97977589 */ /* 0x000e6200000e0000 */
[----:B------:R-:W-:Y:S01]  /*4760*/  @P1 FADD.FTZ R167, R175, R170 ;  /* 0x000000aaafa71221 */ /* 0x000fe20000010000 */
[----:B------:R-:W-:Y:S01]  /*4770*/  FMUL.FTZ R166, R168, -R41 ;  /* 0x80000029a8a67220 */ /* 0x000fe20000410000 */
[----:B------:R-:W-:Y:S01]  /*4780*/  FADD.FTZ R2, RZ, R169 ;  /* 0x000000a9ff027221 */ /* 0x000fe20000010000 */
[----:B------:R-:W-:Y:S01]  /*4790*/  FFMA.FTZ R125, R88, R91, R125 ;  /* 0x0000005b587d7223 */ /* 0x000fe2000001007d */
[C---:B------:R-:W-:Y:S01]  /*47a0*/  FMUL.FTZ R41, R167.reuse, -R41 ;  /* 0x80000029a7297220 */ /* 0x040fe20000410000 */
[----:B------:R-:W-:Y:S01]  /*47b0*/  FFMA.FTZ R166, R167, R40, -R166 ;  /* 0x00000028a7a67223 */ /* 0x000fe200000108a6 */
[C---:B------:R-:W-:Y:S01]  /*47c0*/  FMUL.FTZ R167, R123.reuse, R2 ;  /* 0x000000027ba77220 */ /* 0x040fe20000410000 */
[-C--:B------:R-:W-:Y:S01]  /*47d0*/  FMUL.FTZ R123, R123, R125.reuse ;  /* 0x0000007d7b7b7220 */ /* 0x080fe20000410000 */
[----:B------:R-:W-:Y:S01]  /*47e0*/  FFMA.FTZ R41, R168, R40, R41 ;  /* 0x00000028a8297223 */ /* 0x000fe20000010029 */
[----:B------:R-:W-:Y:S01]  /*47f0*/  FADD.FTZ R133, R133, R166 ;  /* 0x000000a685857221 */ /* 0x000fe20000010000 */
[C---:B------:R-:W-:Y:S01]  /*4800*/  FFMA.FTZ R167, R124.reuse, R125, -R167 ;  /* 0x0000007d7ca77223 */ /* 0x040fe200000108a7 */
[-C--:B------:R-:W-:Y:S01]  /*4810*/  FFMA.FTZ R123, R124, R2.reuse, R123 ;  /* 0x000000027c7b7223 */ /* 0x080fe2000001007b */
[----:B------:R-:W-:Y:S01]  /*4820*/  FADD.FTZ R41, -R126, R41 ;  /* 0x000000297e297221 */ /* 0x000fe20000010100 */
[-C--:B------:R-:W-:Y:S01]  /*4830*/  FMUL.FTZ R124, R38, R2.reuse ;  /* 0x00000002267c7220 */ /* 0x080fe20000410000 */
[C---:B------:R-:W-:Y:S01]  /*4840*/  FMUL.FTZ R169, R39.reuse, R2 ;  /* 0x0000000227a97220 */ /* 0x040fe20000410000 */
[----:B------:R-:W-:Y:S01]  /*4850*/  FMUL.FTZ R123, R0, R123 ;  /* 0x0000007b007b7220 */ /* 0x000fe20000410000 */
[C---:B------:R-:W-:Y:S01]  /*4860*/  FMUL.FTZ R40, R122.reuse, -R41 ;  /* 0x800000297a287220 */ /* 0x040fe20000410000 */
[----:B------:R-:W-:Y:S01]  /*4870*/  FMUL.FTZ R122, R122, -R133 ;  /* 0x800000857a7a7220 */ /* 0x000fe20000410000 */
[-C--:B------:R-:W-:Y:S01]  /*4880*/  FFMA.FTZ R171, R39, R125.reuse, R124 ;  /* 0x0000007d27ab7223 */ /* 0x080fe2000001007c */
[----:B------:R-:W-:Y:S01]  /*4890*/  FFMA.FTZ R169, R38, R125, -R169 ;  /* 0x0000007d26a97223 */ /* 0x000fe200000108a9 */
[C---:B------:R-:W-:Y:S01]  /*48a0*/  FFMA.FTZ R39, R121.reuse, R133, -R40 ;  /* 0x0000008579277223 */ /* 0x040fe20000010828 */
[----:B------:R-:W-:Y:S01]  /*48b0*/  FFMA.FTZ R121, R121, R41, R122 ;  /* 0x0000002979797223 */ /* 0x000fe2000001007a */
[C---:B------:R-:W-:Y:S01]  /*48c0*/  FMUL.FTZ R38, R0.reuse, R167 ;  /* 0x000000a700267220 */ /* 0x040fe20000410000 */
[----:B------:R-:W-:Y:S01]  /*48d0*/  FMUL.FTZ R169, R0, R169 ;  /* 0x000000a900a97220 */ /* 0x000fe20000410000 */
[----:B------:R-:W-:Y:S01]  /*48e0*/  FADD.FTZ R134, R134, R39 ;  /* 0x0000002786867221 */ /* 0x000fe20000010000 */
[----:B------:R-:W-:Y:S01]  /*48f0*/  FADD.FTZ R39, -R130, R121 ;  /* 0x0000007982277221 */ /* 0x000fe20000010100 */
[----:B------:R-:W-:Y:S01]  /*4900*/  FFMA.FTZ R171, -R0, R171, -RZ ;  /* 0x000000ab00ab7223 */ /* 0x000fe200000109ff */
[----:B------:R-:W2:Y:S01]  /*4910*/  SHFL.IDX PT, R155, R155, RZ, 0x1f ;  /* 0x00001fff9b9b7589 */ /* 0x000ea200000e0000 */
[CC--:B------:R-:W-:Y:S01]  /*4920*/  FMUL.FTZ R121, R119.reuse, -R134.reuse ;  /* 0x8000008677797220 */ /* 0x0c0fe20000410000 */
[----:B------:R-:W-:Y:S01]  /*4930*/  FMUL.FTZ R119, R119, -R39 ;  /* 0x8000002777777220 */ /* 0x000fe20000410000 */
[----:B------:R-:W-:Y:S01]  /*4940*/  FADD.FTZ R0, R177, R38 ;  /* 0x00000026b1007221 */ /* 0x000fe20000010000 */
[----:B0-----:R-:W-:Y:S01]  /*4950*/  FMUL.FTZ R38, R156, R11 ;  /* 0x0000000b9c267220 */ /* 0x001fe20000410000 */
[C---:B------:R-:W-:Y:S01]  /*4960*/  FFMA.FTZ R122, R118.reuse, R39, R121 ;  /* 0x00000027767a7223 */ /* 0x040fe20000010079 */
[----:B------:R-:W-:Y:S01]  /*4970*/  FFMA.FTZ R119, R118, R134, -R119 ;  /* 0x0000008676777223 */ /* 0x000fe20000010877 */
[----:B------:R-:W0:Y:S01]  /*4980*/  SHFL.IDX PT, R153, R153, RZ, 0x1f ;  /* 0x00001fff99997589 */ /* 0x000e2200000e0000 */
[-C--:B------:R-:W-:Y:S01]  /*4990*/  FMUL.FTZ R40, R156, R10.reuse ;  /* 0x0000000a9c287220 */ /* 0x080fe20000410000 */
[----:B------:R-:W-:Y:S01]  /*49a0*/  FADD.FTZ R137, -R137, R122 ;  /* 0x0000007a89897221 */ /* 0x000fe20000010100 */
[C---:B-1----:R-:W-:Y:S01]  /*49b0*/  FFMA.FTZ R38, R151.reuse, R10, -R38 ;  /* 0x0000000a97267223 */ /* 0x042fe20000010826 */
[----:B------:R-:W-:Y:S01]  /*49c0*/  FADD.FTZ R136, R136, R119 ;  /* 0x0000007788887221 */ /* 0x000fe20000010000 */
[C---:B------:R-:W-:Y:S01]  /*49d0*/  FMUL.FTZ R10, R156.reuse, R9 ;  /* 0x000000099c0a7220 */ /* 0x040fe20000410000 */
[----:B------:R-:W-:Y:S01]  /*49e0*/  FFMA.FTZ R40, R151, R11, R40 ;  /* 0x0000000b97287223 */ /* 0x000fe20000010028 */
[CC--:B------:R-:W-:Y:S01]  /*49f0*/  FMUL.FTZ R11, R117.reuse, -R137.reuse ;  /* 0x80000089750b7220 */ /* 0x0c0fe20000410000 */
[----:B------:R-:W-:Y:S01]  /*4a00*/  FMUL.FTZ R118, R117, -R136 ;  /* 0x8000008875767220 */ /* 0x000fe20000410000 */
[-C--:B------:R-:W-:Y:S01]  /*4a10*/  FMUL.FTZ R156, R156, R8.reuse ;  /* 0x000000089c9c7220 */ /* 0x080fe20000410000 */
[----:B------:R-:W-:Y:S01]  /*4a20*/  ISETP.NE.AND P0, PT, R57, RZ, PT ;  /* 0x000000ff3900720c */ /* 0x000fe20003f05270 */
[----:B------:R-:W-:Y:S01]  /*4a30*/  FFMA.FTZ R8, R151, R8, -R10 ;  /* 0x0000000897087223 */ /* 0x000fe2000001080a */
[----:B------:R-:W-:Y:S01]  /*4a40*/  SHF.L.U32 R10, R57, 0x4, RZ ;  /* 0x00000004390a7819 */ /* 0x000fe200000006ff */
[C---:B------:R-:W-:Y:S01]  /*4a50*/  FFMA.FTZ R11, R116.reuse, R136, -R11 ;  /* 0x00000088740b7223 */ /* 0x040fe2000001080b */
[----:B------:R-:W-:Y:S01]  /*4a60*/  FFMA.FTZ R118, R116, R137, R118 ;  /* 0x0000008974767223 */ /* 0x000fe20000010076 */
[----:B------:R-:W-:Y:S01]  /*4a70*/  P2R R117, PR, RZ, 0x1 ;  /* 0x00000001ff757803 */ /* 0x000fe20000000000 */
[----:B------:R-:W-:Y:S01]  /*4a80*/  FFMA.FTZ R9, R151, R9, R156 ;  /* 0x0000000997097223 */ /* 0x000fe2000001009c */
[----:B------:R-:W-:Y:S01]  /*4a90*/  LEA.HI.SX32 R117, R10, R10, 0x1b ;  /* 0x0000000a0a757211 */ /* 0x000fe200078fdaff */
[----:B------:R-:W-:Y:S01]  /*4aa0*/  FADD.FTZ R140, R140, R11 ;  /* 0x0000000b8c8c7221 */ /* 0x000fe20000010000 */
[----:B------:R-:W-:Y:S01]  /*4ab0*/  FADD.FTZ R135, -R135, R118 ;  /* 0x0000007687877221 */ /* 0x000fe20000010100 */
[----:B--2---:R-:W-:Y:S01]  /*4ac0*/  FADD.FTZ R11, R155, R40 ;  /* 0x000000289b0b7221 */ /* 0x004fe20000010000 */
[----:B------:R-:W-:Y:S01]  /*4ad0*/  LEA R116, R117, R48, 0x2 ;  /* 0x0000003075747211 */ /* 0x000fe200078e10ff */
[C---:B------:R-:W-:Y:S01]  /*4ae0*/  FMUL.FTZ R117, R115.reuse, -R140 ;  /* 0x8000008c73757220 */ /* 0x040fe20000410000 */
[-C--:B------:R-:W-:Y:S01]  /*4af0*/  FMUL.FTZ R115, R115, -R135.reuse ;  /* 0x8000008773737220 */ /* 0x080fe20000410000 */
[----:B0-----:R-:W-:Y:S01]  /*4b00*/  FADD.FTZ R10, R153, R38 ;  /* 0x00000026990a7221 */ /* 0x001fe20000010000 */
[----:B------:R-:W-:Y:S01]  /*4b10*/  @!P0 LEA R118, R69, R48, 0x4 ;  /* 0x0000003045768211 */ /* 0x000fe200078e20ff */
[C---:B------:R-:W-:Y:S01]  /*4b20*/  FFMA.FTZ R40, R114.reuse, R135, R117 ;  /* 0x0000008772287223 */ /* 0x040fe20000010075 */
[----:B------:R-:W-:Y:S01]  /*4b30*/  FFMA.FTZ R115, R114, R140, -R115 ;  /* 0x0000008c72737223 */ /* 0x000fe20000010873 */
[----:B------:R-:W-:Y:S01]  /*4b40*/  BSSY B0, `(.L_x_16729) ;  /* 0x0000043000007945 */ /* 0x000fe20003800000 */
[----:B------:R-:W-:Y:S01]  /*4b50*/  FADD.FTZ R38, R172, -R123 ;  /* 0x8000007bac267221 */ /* 0x000fe20000010000 */
[----:B------:R-:W-:Y:S01]  /*4b60*/  FADD.FTZ R139, -R139, R40 ;  /* 0x000000288b8b7221 */ /* 0x000fe20000010100 */
[----:B------:R-:W-:Y:S01]  /*4b70*/  FADD.FTZ R138, R138, R115 ;  /* 0x000000738a8a7221 */ /* 0x000fe20000010000 */
[----:B------:R-:W-:Y:S02]  /*4b80*/  @!P0 STS.128 [R118+0x21b0], R8 ;  /* 0x0021b00876008388 */ /* 0x000fe40000000c00 */
[----:B------:R-:W-:-:S02]  /*4b90*/  FMUL.FTZ R115, R113, -R139 ;  /* 0x8000008b71737220 */ /* 0x000fc40000410000 */
[----:B------:R0:W-:Y:S02]  /*4ba0*/  STS [R116+0x42c], R6 ;  /* 0x00042c0674007388 */ /* 0x0001e40000000800 */
[-C--:B------:R-:W-:Y:S02]  /*4bb0*/  FFMA.FTZ R115, R112, R138.reuse, -R115 ;  /* 0x0000008a70737223 */ /* 0x080fe40000010873 */
[----:B------:R1:W-:Y:S02]  /*4bc0*/  STS [R116+0x420], R157 ;  /* 0x0004209d74007388 */ /* 0x0003e40000000800 */
[----:B------:R-:W-:Y:S02]  /*4bd0*/  FADD.FTZ R144, R144, R115 ;  /* 0x0000007390907221 */ /* 0x000fe40000010000 */
[----:B------:R1:W-:Y:S01]  /*4be0*/  STS [R116+0x424], R158 ;  /* 0x0004249e74007388 */ /* 0x0003e20000000800 */
[----:B0-----:R-:W-:Y:S01]  /*4bf0*/  IADD3 R6, -R16, UR11, RZ ;  /* 0x0000000b10067c10 */ /* 0x001fe2000fffe1ff */
[----:B------:R-:W-:Y:S01]  /*4c00*/  FMUL.FTZ R8, R113, -R138 ;  /* 0x8000008a71087220 */ /* 0x000fe20000410000 */
[----:B------:R-:W-:Y:S01]  /*4c10*/  FMUL.FTZ R11, R111, -R144 ;  /* 0x800000906f0b7220 */ /* 0x000fe20000410000 */
[----:B------:R1:W-:Y:S02]  /*4c20*/  STS [R116+0x428], R160 ;  /* 0x000428a074007388 */ /* 0x0003e40000000800 */
[----:B------:R-:W-:-:S02]  /*4c30*/  FFMA.FTZ R9, R112, R139, R8 ;  /* 0x0000008b70097223 */ /* 0x000fc40000010008 */
[----:B------:R1:W-:Y:S02]  /*4c40*/  STS [R116+0x430], R162 ;  /* 0x000430a274007388 */ /* 0x0003e40000000800 */
[----:B------:R-:W-:Y:S02]  /*4c50*/  FADD.FTZ R9, -R142, R9 ;  /* 0x000000098e097221 */ /* 0x000fe40000010100 */
[----:B------:R1:W-:Y:S02]  /*4c60*/  STS [R116+0x434], R161 ;  /* 0x000434a174007388 */ /* 0x0003e40000000800 */
[-C--:B------:R-:W-:Y:S01]  /*4c70*/  FMUL.FTZ R111, R111, -R9.reuse ;  /* 0x800000096f6f7220 */ /* 0x080fe20000410000 */
[C---:B------:R-:W-:Y:S01]  /*4c80*/  FFMA.FTZ R11, R110.reuse, R9, R11 ;  /* 0x000000096e0b7223 */ /* 0x040fe2000001000b */
[----:B------:R1:W-:Y:S02]  /*4c90*/  STS [R116+0x438], R163 ;  /* 0x000438a374007388 */ /* 0x0003e40000000800 */
[----:B------:R-:W-:Y:S01]  /*4ca0*/  FFMA.FTZ R8, R110, R144, -R111 ;  /* 0x000000906e087223 */ /* 0x000fe2000001086f */
[----:B------:R-:W-:Y:S01]  /*4cb0*/  LEA R110, R6, -R57, 0x1 ;  /* 0x80000039066e7211 */ /* 0x000fe200078e08ff */
[----:B------:R-:W-:Y:S01]  /*4cc0*/  FADD.FTZ R148, -R148, R11 ;  /* 0x0000000b94947221 */ /* 0x000fe20000010100 */
[----:B------:R1:W-:Y:S01]  /*4cd0*/  STS [R116+0x43c], R152 ;  /* 0x00043c9874007388 */ /* 0x0003e20000000800 */
[----:B------:R-:W-:Y:S01]  /*4ce0*/  FADD.FTZ R8, R149, R8 ;  /* 0x0000000895087221 */ /* 0x000fe20000010000 */
[----:B------:R-:W-:Y:S01]  /*4cf0*/  ISETP.GE.AND P0, PT, R110, 0x1, PT ;  /* 0x000000016e00780c */ /* 0x000fe20003f06270 */
[C---:B------:R-:W-:Y:S01]  /*4d00*/  FMUL.FTZ R6, R109.reuse, -R148 ;  /* 0x800000946d067220 */ /* 0x040fe20000410000 */
[----:B------:R1:W-:Y:S01]  /*4d10*/  STS [R116+0x440], R147 ;  /* 0x0004409374007388 */ /* 0x0003e20000000800 */
[----:B------:R-:W-:-:S02]  /*4d20*/  FMUL.FTZ R109, R109, -R8 ;  /* 0x800000086d6d7220 */ /* 0x000fc40000410000 */
        /* <DEDUP_REMOVED lines=13> */
[----:B------:R-:W-:Y:S01]  /*4e00*/  LEA R114, R45, 0xfffffe00, 0x9 ;  /* 0xfffffe002d727811 */ /* 0x000fe200078e48ff */
[C---:B------:R-:W-:Y:S01]  /*4e10*/  IMAD.WIDE.U32 R112, R58.reuse, R34, RZ ;  /* 0x000000223a707225 */ /* 0x040fe200078e00ff */
[----:B------:R-:W-:Y:S02]  /*4e20*/  LEA R40, R11, R48, 0x2 ;  /* 0x000000300b287211 */ /* 0x000fe400078e10ff */
[----:B------:R-:W-:Y:S01]  /*4e30*/  SHF.R.U32.HI R11, RZ, 0x1, R37 ;  /* 0x00000001ff0b7819 */ /* 0x000fe20000011625 */
[----:B------:R-:W-:Y:S01]  /*4e40*/  IMAD R111, R58, R35, R10 ;  /* 0x000000233a6f7224 */ /* 0x000fe200078e020a */
[----:B------:R-:W-:Y:S01]  /*4e50*/  IADD3 R10, P0, R114, R57, RZ ;  /* 0x00000039720a7210 */ /* 0x000fe20007f1e0ff */
[----:B------:R0:W2:Y:S02]  /*4e60*/  LDS R109, [R40+0x420] ;  /* 0x00042000286d7984 */ /* 0x0000a40000000800 */
[----:B-1----:R-:W-:Y:S01]  /*4e70*/  IMAD R116, R11, UR14, RZ ;  /* 0x0000000e0b747c24 */ /* 0x002fe2000f8e02ff */
[----:B------:R-:W-:-:S02]  /*4e80*/  IADD3 R113, R113, R111, RZ ;  /* 0x0000006f71717210 */ /* 0x000fc40007ffe0ff */
[----:B------:R-:W-:Y:S02]  /*4e90*/  SHF.R.U64 R111, R36, 0x1, R37 ;  /* 0x00000001246f7819 */ /* 0x000fe40000001225 */
[----:B------:R-:W-:Y:S01]  /*4ea0*/  LEA.HI.X.SX32 R11, R114, RZ, 0x1, P0 ;  /* 0x000000ff720b7211 */ /* 0x000fe200000f0eff */
[----:B0-----:R-:W-:Y:S02]  /*4eb0*/  IMAD R40, R105, UR26, RZ ;  /* 0x0000001a69287c24 */ /* 0x001fe4000f8e02ff */
        /* <DEDUP_REMOVED lines=10> */
[----:B--2---:R0:W-:Y:S04]  /*4f60*/  REDG.E.ADD.F32.FTZ.RN.STRONG.GPU desc[UR12][R112.64], R109 ;  /* 0x0000006d700079a6 */ /* 0x0041e8000c10f38c */
.L_x_16730:
[----:B------:R-:W-:Y:S05]  /*4f70*/  BSYNC B0 ;  /* 0x0000000000007941 */ /* 0x000fea0003800000 */
.L_x_16729:
[----:B------:R-:W-:Y:S01]  /*4f80*/  USHF.R.U32.HI UR8, URZ, 0x1, UR29 ;  /* 0x000000013f087899 */ /* 0x000fe2000801161d */
[----:B------:R-:W-:Y:S01]  /*4f90*/  FADD.FTZ R107, -R128, R107 ;  /* 0x0000006b806b7221 */ /* 0x000fe20000010100 */
[----:B------:R-:W-:Y:S01]  /*4fa0*/  USHF.R.U64 UR7, UR28, 0x1, UR29 ;  /* 0x000000011c077899 */ /* 0x000fe2000800121d */
[C---:B------:R-:W-:Y:S01]  /*4fb0*/  FMUL.FTZ R10, R100.reuse, R8 ;  /* 0x00000008640a7220 */ /* 0x040fe20000410000 */
[----:B------:R-:W-:Y:S01]  /*4fc0*/  UIMAD UR10, UR8, UR14, URZ ;  /* 0x0000000e080a72a4 */ /* 0x000fe2000f8e023f */
[----:B------:R-:W-:Y:S01]  /*4fd0*/  FADD.FTZ R127, R127, R6 ;  /* 0x000000067f7f7221 */ /* 0x000fe20000010000 */
[----:B------:R-:W-:Y:S01]  /*4fe0*/  FFMA.FTZ R105, -R100, R103, R7 ;  /* 0x0000006764697223 */ /* 0x000fe20000010107 */
[----:B------:R-:W-:Y:S01]  /*4ff0*/  FMUL.FTZ R7, R102, R107 ;  /* 0x0000006b66077220 */ /* 0x000fe20000410000 */
[----:B------:R-:W-:Y:S01]  /*5000*/  UIMAD.WIDE.U32 UR8, UR7, UR14, URZ ;  /* 0x0000000e070872a5 */ /* 0x000fe2000f8e003f */
[----:B0-----:R-:W-:Y:S01]  /*5010*/  FMUL.FTZ R112, R100, R148 ;  /* 0x0000009464707220 */ /* 0x001fe20000410000 */
[----:B------:R-:W-:Y:S01]  /*5020*/  UIMAD UR10, UR15, UR7, UR10 ;  /* 0x000000070f0a72a4 */ /* 0x000fe2000f8e020a */
[----:B------:R-:W-:Y:S01]  /*5030*/  FMUL.FTZ R6, R43, R10 ;  /* 0x0000000a2b067220 */ /* 0x000fe20000410000 */
[C---:B------:R-:W-:Y:S01]  /*5040*/  FMUL.FTZ R11, R102.reuse, R127 ;  /* 0x0000007f660b7220 */ /* 0x040fe20000410000 */
[----:B------:R-:W-:Y:S01]  /*5050*/  FFMA.FTZ R40, -R102, R89, R141 ;  /* 0x0000005966287223 */ /* 0x000fe2000001018d */
[C---:B------:R-:W-:Y:S01]  /*5060*/  FMUL.FTZ R109, R42.reuse, R7 ;  /* 0x000000072a6d7220 */ /* 0x040fe20000410000 */
[----:B------:R-:W-:Y:S01]  /*5070*/  UIADD3 UR9, UR10, UR9, URZ ;  /* 0x000000090a097290 */ /* 0x000fe2000fffe03f */
[----:B------:R-:W-:Y:S01]  /*5080*/  FFMA.FTZ R114, R105, R112, -R6 ;  /* 0x0000007069727223 */ /* 0x000fe20000010806 */
[----:B------:R-:W-:Y:S01]  /*5090*/  FMUL.FTZ R6, R42, R11 ;  /* 0x0000000b2a067220 */ /* 0x000fe20000410000 */
[----:B------:R-:W-:-:S02]  /*50a0*/  IMAD R113, R61, R34, RZ ;  /* 0x000000223d717224 */ /* 0x000fc400078e02ff */
[----:B------:R-:W-:Y:S01]  /*50b0*/  FMUL.FTZ R112, R43, R112 ;  /* 0x000000702b707220 */ /* 0x000fe20000410000 */
[C---:B------:R-:W-:Y:S01]  /*50c0*/  FFMA.FTZ R109, R40.reuse, R11, R109 ;  /* 0x0000000b286d7223 */ /* 0x040fe2000001006d */
[----:B------:R-:W-:Y:S01]  /*50d0*/  FFMA.FTZ R111, R40, R7, -R6 ;  /* 0x00000007286f7223 */ /* 0x000fe20000010806 */
[C---:B------:R-:W-:Y:S02]  /*50e0*/  IMAD R115, R58.reuse, R35, R113 ;  /* 0x000000233a737224 */ /* 0x040fe400078e0271 */
[----:B------:R-:W-:Y:S01]  /*50f0*/  FFMA.FTZ R112, R105, R10, R112 ;  /* 0x0000000a69707223 */ /* 0x000fe20000010070 */
[----:B------:R-:W-:-:S04]  /*5100*/  IMAD.WIDE.U32 R6, R58, R34, UR8 ;  /* 0x000000083a067e25 */ /* 0x000fc8000f8e0022 */
[----:B------:R-:W-:Y:S01]  /*5110*/  FADD.FTZ R109, RZ, R109 ;  /* 0x0000006dff6d7221 */ /* 0x000fe20000010000 */
[C---:B------:R-:W-:Y:S01]  /*5120*/  FMUL.FTZ R113, R98.reuse, R9 ;  /* 0x0000000962717220 */ /* 0x040fe20000410000 */
[C---:B------:R-:W-:Y:S01]  /*5130*/  FFMA.FTZ R154, -R98.reuse, R101, R154 ;  /* 0x00000065629a7223 */ /* 0x040fe2000001019a */
[----:B------:R-:W-:Y:S01]  /*5140*/  FADD.FTZ R111, RZ, R111 ;  /* 0x0000006fff6f7221 */ /* 0x000fe20000010000 */
[----:B------:R-:W-:Y:S01]  /*5150*/  FADD.FTZ R112, R109, R112 ;  /* 0x000000706d707221 */ /* 0x000fe20000010000 */
[----:B------:R-:W-:Y:S01]  /*5160*/  IADD3 R126, R115, R7, RZ ;  /* 0x00000007737e7210 */ /* 0x000fe20007ffe0ff */
[----:B------:R-:W-:Y:S01]  /*5170*/  FMUL.FTZ R109, R98, R144 ;  /* 0x00000090626d7220 */ /* 0x000fe20000410000 */
[----:B------:R-:W-:Y:S01]  /*5180*/  FMUL.FTZ R7, R120, R113 ;  /* 0x0000007178077220 */ /* 0x000fe20000410000 */
[----:B------:R-:W-:Y:S01]  /*5190*/  LEA R124, P0, R6, R32, 0x3 ;  /* 0x00000020067c7211 */ /* 0x000fe200078018ff */
[----:B------:R-:W-:Y:S01]  /*51a0*/  FFMA.FTZ R159, -R96, R99, R159 ;  /* 0x00000063609f7223 */ /* 0x000fe2000001019f */
[-C--:B-1----:R-:W-:Y:S01]  /*51b0*/  FMUL.FTZ R116, R120, R109.reuse ;  /* 0x0000006d78747220 */ /* 0x082fe20000410000 */
[----:B------:R-:W-:Y:S01]  /*51c0*/  FFMA.FTZ R7, R154, R109, R7 ;  /* 0x0000006d9a077223 */ /* 0x000fe20000010007 */
[----:B------:R-:W-:Y:S01]  /*51d0*/  LEA.HI.X R126, R6, R33, R126, 0x3, P0 ;  /* 0x00000021067e7211 */ /* 0x000fe200000f1c7e */
[----:B------:R-:W-:Y:S01]  /*51e0*/  FMUL.FTZ R6, R96, R139 ;  /* 0x0000008b60067220 */ /* 0x000fe20000410000 */
[----:B------:R-:W-:Y:S01]  /*51f0*/  FFMA.FTZ R116, R154, R113, -R116 ;  /* 0x000000719a747223 */ /* 0x000fe20000010874 */
[----:B------:R-:W-:Y:S01]  /*5200*/  FADD.FTZ R115, R112, R7 ;  /* 0x0000000770737221 */ /* 0x000fe20000010000 */
[----:B------:R-:W-:Y:S01]  /*5210*/  FMUL.FTZ R112, R96, R138 ;  /* 0x0000008a60707220 */ /* 0x000fe20000410000 */
[----:B------:R-:W-:Y:S01]  /*5220*/  FADD.FTZ R113, R111, R114 ;  /* 0x000000726f717221 */ /* 0x000fe20000010000 */
[C---:B------:R-:W-:Y:S01]  /*5230*/  FMUL.FTZ R111, R94.reuse, R140 ;  /* 0x0000008c5e6f7220 */ /* 0x040fe20000410000 */
[C---:B------:R-:W-:Y:S01]  /*5240*/  FFMA.FTZ R114, -R94.reuse, R97, R5 ;  /* 0x000000615e727223 */ /* 0x040fe20000010105 */
[----:B------:R-:W-:Y:S01]  /*5250*/  FMUL.FTZ R118, R131, R112 ;  /* 0x0000007083767220 */ /* 0x000fe20000410000 */
[----:B------:R-:W-:Y:S01]  /*5260*/  FMUL.FTZ R5, R94, R135 ;  /* 0x000000875e057220 */ /* 0x000fe20000410000 */
[----:B------:R-:W-:Y:S01]  /*5270*/  FMUL.FTZ R7, R150, R111 ;  /* 0x0000006f96077220 */ /* 0x000fe20000410000 */
[----:B------:R-:W-:Y:S01]  /*5280*/  IADD3 R119, -R78, UR4, RZ ;  /* 0x000000044e777c10 */ /* 0x000fe2000fffe1ff */
[-C--:B------:R-:W-:Y:S01]  /*5290*/  FFMA.FTZ R122, R159, R6.reuse, -R118 ;  /* 0x000000069f7a7223 */ /* 0x080fe20000010876 */
[----:B------:R-:W-:Y:S01]  /*52a0*/  FMUL.FTZ R118, R131, R6 ;  /* 0x0000000683767220 */ /* 0x000fe20000410000 */
[----:B------:R-:W-:Y:S01]  /*52b0*/  LEA R6, P0, R57, R124, 0x2 ;  /* 0x0000007c39067211 */ /* 0x000fe200078010ff */
[-C--:B------:R-:W-:Y:S01]  /*52c0*/  FFMA.FTZ R117, R114, R5.reuse, -R7 ;  /* 0x0000000572757223 */ /* 0x080fe20000010807 */
[----:B------:R-:W-:Y:S01]  /*52d0*/  FMUL.FTZ R5, R150, R5 ;  /* 0x0000000596057220 */ /* 0x000fe20000410000 */
[----:B------:R-:W-:Y:S01]  /*52e0*/  FFMA.FTZ R118, R159, R112, R118 ;  /* 0x000000709f767223 */ /* 0x000fe20000010076 */
[----:B------:R-:W-:Y:S01]  /*52f0*/  FADD.FTZ R113, R113, R116 ;  /* 0x0000007471717221 */ /* 0x000fe20000010000 */
[----:B------:R-:W-:Y:S01]  /*5300*/  LEA.HI.X R7, R57, R126, RZ, 0x2, P0 ;  /* 0x0000007e39077211 */ /* 0x000fe200000f14ff */
[----:B------:R-:W-:-:S02]  /*5310*/  IMAD R119, R119, -0x200, RZ ;  /* 0xfffffe0077777824 */ /* 0x000fc400078e02ff */
[----:B------:R-:W-:Y:S01]  /*5320*/  FADD.FTZ R115, R115, R118 ;  /* 0x0000007673737221 */ /* 0x000fe20000010000 */
[----:B------:R-:W-:Y:S01]  /*5330*/  FFMA.FTZ R116, R114, R111, R5 ;  /* 0x0000006f72747223 */ /* 0x000fe20000010005 */
[----:B------:R-:W-:Y:S01]  /*5340*/  FADD.FTZ R122, R113, R122 ;  /* 0x0000007a717a7221 */ /* 0x000fe20000010000 */
[----:B------:R-:W-:Y:S01]  /*5350*/  FMUL.FTZ R113, R92, R136 ;  /* 0x000000885c717220 */ /* 0x000fe20000410000 */
[----:B------:R-:W-:-:S04]  /*5360*/  IMAD.WIDE R6, R119, 0x4, R6 ;  /* 0x0000000477067825 */ /* 0x000fc800078e0206 */
[----:B------:R-:W-:Y:S01]  /*5370*/  FADD.FTZ R115, R115, R116 ;  /* 0x0000007473737221 */ /* 0x000fe20000010000 */
[C---:B------:R-:W-:Y:S01]  /*5380*/  FFMA.FTZ R116, -R92.reuse, R95, R4 ;  /* 0x0000005f5c747223 */ /* 0x040fe20000010104 */
[----:B------:R-:W-:Y:S01]  /*5390*/  FMUL.FTZ R5, R92, R137 ;  /* 0x000000895c057220 */ /* 0x000fe20000410000 */
[----:B------:R-:W-:Y:S01]  /*53a0*/  FMUL.FTZ R119, R146, R113 ;  /* 0x0000007192777220 */ /* 0x000fe20000410000 */
[----:B------:R-:W-:Y:S01]  /*53b0*/  FMUL.FTZ R118, R90, R134 ;  /* 0x000000865a767220 */ /* 0x000fe20000410000 */
[----:B------:R-:W-:Y:S01]  /*53c0*/  USHF.L.U64.HI UR8, UR5, 0x2, UR6 ;  /* 0x0000000205087899 */ /* 0x000fe20008010206 */
[----:B------:R-:W-:Y:S01]  /*53d0*/  FADD.FTZ R117, R122, R117 ;  /* 0x000000757a757221 */ /* 0x000fe20000010000 */
[----:B------:R-:W-:Y:S01]  /*53e0*/  FFMA.FTZ R143, -R90, R93, R143 ;  /* 0x0000005d5a8f7223 */ /* 0x000fe2000001018f */
[----:B------:R-:W-:Y:S01]  /*53f0*/  FFMA.FTZ R122, R116, R5, -R119 ;  /* 0x00000005747a7223 */ /* 0x000fe20000010877 */
[----:B------:R-:W-:Y:S01]  /*5400*/  FMUL.FTZ R124, R90, R39 ;  /* 0x000000275a7c7220 */ /* 0x000fe20000410000 */
[----:B------:R-:W-:Y:S01]  /*5410*/  FMUL.FTZ R126, R3, R118 ;  /* 0x00000076037e7220 */ /* 0x000fe20000410000 */
[----:B------:R-:W-:Y:S01]  /*5420*/  USHF.L.U32 UR7, UR5, 0x2, URZ ;  /* 0x0000000205077899 */ /* 0x000fe2000800063f */
[----:B------:R-:W-:Y:S01]  /*5430*/  FMUL.FTZ R5, R146, R5 ;  /* 0x0000000592057220 */ /* 0x000fe20000410000 */
[----:B------:R-:W-:-:S02]  /*5440*/  IMAD R130, R30, UR8, RZ ;  /* 0x000000081e827c24 */ /* 0x000fc4000f8e02ff */
[----:B------:R-:W-:Y:S01]  /*5450*/  FADD.FTZ R117, R117, R122 ;  /* 0x0000007a75757221 */ /* 0x000fe20000010000 */
[----:B------:R-:W-:Y:S01]  /*5460*/  FFMA.FTZ R126, R143, R124, -R126 ;  /* 0x0000007c8f7e7223 */ /* 0x000fe2000001087e */
[----:B------:R-:W-:Y:S01]  /*5470*/  FFMA.FTZ R4, R116, R113, R5 ;  /* 0x0000007174047223 */ /* 0x000fe20000010005 */
[----:B------:R-:W-:Y:S01]  /*5480*/  IADD3 R128, R57, 0x20, RZ ;  /* 0x0000002039807810 */ /* 0x000fe20007ffe0ff */
[----:B------:R-:W-:Y:S02]  /*5490*/  IMAD R5, R31, UR7, R130 ;  /* 0x000000071f057c24 */ /* 0x000fe4000f8e0282 */
[----:B------:R-:W-:Y:S01]  /*54a0*/  FADD.FTZ R121, R117, R126 ;  /* 0x0000007e75797221 */ /* 0x000fe20000010000 */
[----:B------:R-:W-:-:S04]  /*54b0*/  IMAD.WIDE.U32 R6, R30, UR7, R6 ;  /* 0x000000071e067c25 */ /* 0x000fc8000f8e0006 */
[----:B------:R-:W-:Y:S01]  /*54c0*/  FMUL.FTZ R124, R3, R124 ;  /* 0x0000007c037c7220 */ /* 0x000fe20000410000 */
[----:B------:R-:W-:Y:S01]  /*54d0*/  LEA.HI.SX32 R117, R128, R57, 0x1b ;  /* 0x0000003980757211 */ /* 0x000fe200078fdaff */
[----:B------:R-:W-:Y:S01]  /*54e0*/  FADD.FTZ R4, R115, R4 ;  /* 0x0000000473047221 */ /* 0x000fe20000010000 */
[----:B------:R-:W-:Y:S01]  /*54f0*/  ISETP.GE.AND P0, PT, R110, 0x21, PT ;  /* 0x000000216e00780c */ /* 0x000fe20003f06270 */
[C---:B------:R-:W-:Y:S01]  /*5500*/  FMUL.FTZ R122, R88.reuse, R133 ;  /* 0x00000085587a7220 */ /* 0x040fe20000410000 */
[----:B------:R-:W-:Y:S01]  /*5510*/  IADD3 R7, R7, R5, RZ ;  /* 0x0000000507077210 */ /* 0x000fe20007ffe0ff */
[----:B------:R-:W-:Y:S01]  /*5520*/  FFMA.FTZ R5, R143, R118, R124 ;  /* 0x000000768f057223 */ /* 0x000fe2000001007c */
[----:B------:R-:W-:Y:S01]  /*5530*/  LEA R117, R117, R48, 0x2 ;  /* 0x0000003075757211 */ /* 0x000fe200078e10ff */
[C---:B------:R-:W-:Y:S01]  /*5540*/  FMUL.FTZ R115, R88.reuse, R41 ;  /* 0x0000002958737220 */ /* 0x040fe20000410000 */
[----:B------:R-:W-:Y:S01]  /*5550*/  FFMA.FTZ R125, -R88, R91, R125 ;  /* 0x0000005b587d7223 */ /* 0x000fe2000001017d */
[----:B------:R-:W-:Y:S01]  /*5560*/  FADD.FTZ R128, R4, R5 ;  /* 0x0000000504807221 */ /* 0x000fe20000010000 */
[----:B------:R-:W-:Y:S01]  /*5570*/  FMUL.FTZ R126, R2, R122 ;  /* 0x0000007a027e7220 */ /* 0x000fe20000410000 */
[----:B------:R0:W1:Y:S01]  /*5580*/  LDS R5, [R117+0x4a0] ;  /* 0x0004a00075057984 */ /* 0x0000620000000800 */
[----:B------:R-:W-:Y:S01]  /*5590*/  BSSY B0, `(.L_x_16731) ;  /* 0x0000007000007945 */ /* 0x000fe20003800000 */
[----:B------:R-:W-:Y:S01]  /*55a0*/  IADD3 R4, R57, 0x40, RZ ;  /* 0x0000004039047810 */ /* 0x000fe20007ffe0ff */
[----:B------:R-:W-:Y:S01]  /*55b0*/  FFMA.FTZ R126, R125, R115, -R126 ;  /* 0x000000737d7e7223 */ /* 0x000fe2000001087e */
[----:B------:R-:W-:-:S03]  /*55c0*/  IADD3 R124, R57, 0x60, RZ ;  /* 0x00000060397c7810 */ /* 0x000fc60007ffe0ff */
[----:B------:R-:W-:Y:S01]  /*55d0*/  FADD.FTZ R121, R121, R126 ;  /* 0x0000007e79797221 */ /* 0x000fe20000010000 */
[----:B0-----:R-:W-:Y:S06]  /*55e0*/  @!P0 BRA `(.L_x_16732) ;  /* 0x0000000000048947 */ /* 0x001fec0003800000 */
[----:B-1----:R0:W-:Y:S02]  /*55f0*/  REDG.E.ADD.F32.FTZ.RN.STRONG.GPU desc[UR12][R6.64+-0x780], R5 ;  /* 0xfff88005060079a6 */ /* 0x0021e4000c10f38c */
.L_x_16732:
[----:B------:R-:W-:Y:S05]  /*5600*/  BSYNC B0 ;  /* 0x0000000000007941 */ /* 0x000fea0003800000 */
.L_x_16731:
[-C--:B01----:R-:W-:Y:S01]  /*5610*/  LEA.HI.SX32 R5, R4, R57.reuse, 0x1b ;  /* 0x0000003904057211 */ /* 0x083fe200078fdaff */
[----:B------:R-:W-:Y:S01]  /*5620*/  BSSY B0, `(.L_x_16733) ;  /* 0x0000011000007945 */ /* 0x000fe20003800000 */
[----:B------:R-:W-:Y:S02]  /*5630*/  ISETP.GE.AND P6, PT, R110, 0x41, PT ;  /* 0x000000416e00780c */ /* 0x000fe40003fc6270 */
[----:B------:R-:W-:Y:S02]  /*5640*/  LEA R5, R5, R48, 0x2 ;  /* 0x0000003005057211 */ /* 0x000fe400078e10ff */
        /* <DEDUP_REMOVED lines=14> */
.L_x_16734:
[----:B------:R-:W-:Y:S05]  /*5730*/  BSYNC B0 ;  /* 0x0000000000007941 */ /* 0x000fea0003800000 */
.L_x_16733:
[----:B01----:R0:W1:Y:S01]  /*5740*/  LDS R5, [R123+0x5a0] ;  /* 0x0005a0007b057984 */ /* 0x0030620000000800 */
[----:B------:R-:W-:Y:S01]  /*5750*/  BSSY B0, `(.L_x_16735) ;  /* 0x0000006000007945 */ /* 0x000fe20003800000 */
[----:B------:R-:W-:Y:S02]  /*5760*/  IADD3 R124, R57, 0xc0, RZ ;  /* 0x000000c0397c7810 */ /* 0x000fe40007ffe0ff */
[----:B------:R-:W-:Y:S02]  /*5770*/  LEA.HI.SX32 R117, R4, R57, 0x1b ;  /* 0x0000003904757211 */ /* 0x000fe400078fdaff */
[----:B------:R-:W-:Y:S01]  /*5780*/  LEA R126, R119, R48, 0x2 ;  /* 0x00000030777e7211 */ /* 0x000fe200078e10ff */
[----:B------:R-:W-:Y:S06]  /*5790*/  @!P0 BRA `(.L_x_16736) ;  /* 0x0000000000048947 */ /* 0x000fec0003800000 */
[----:B-1----:R2:W-:Y:S02]  /*57a0*/  REDG.E.ADD.F32.FTZ.RN.STRONG.GPU desc[UR12][R6.64+-0x680], R5 ;  /* 0xfff98005060079a6 */ /* 0x0025e4000c10f38c */
.L_x_16736:
[----:B------:R-:W-:Y:S05]  /*57b0*/  BSYNC B0 ;  /* 0x0000000000007941 */ /* 0x000fea0003800000 */
.L_x_16735:
[----:B-12---:R1:W2:Y:S01]  /*57c0*/  LDS R5, [R126+0x620] ;  /* 0x000620007e057984 */ /* 0x0062a20000000800 */
[----:B------:R-:W-:Y:S01]  /*57d0*/  BSSY B0, `(.L_x_16737) ;  /* 0x0000006000007945 */ /* 0x000fe20003800000 */
[----:B------:R-:W-:Y:S02]  /*57e0*/  IADD3 R4, R57, 0xe0, RZ ;  /* 0x000000e039047810 */ /* 0x000fe40007ffe0ff */
[----:B------:R-:W-:Y:S02]  /*57f0*/  LEA.HI.SX32 R119, R124, R57, 0x1b ;  /* 0x000000397c777211 */ /* 0x000fe400078fdaff */
[----:B0-----:R-:W-:Y:S01]  /*5800*/  LEA R123, R117, R48, 0x2 ;  /* 0x00000030757b7211 */ /* 0x001fe200078e10ff */
[----:B------:R-:W-:Y:S06]  /*5810*/  @!P1 BRA `(.L_x_16738) ;  /* 0x0000000000049947 */ /* 0x000fec0003800000 */
[----:B--2---:R0:W-:Y:S02]  /*5820*/  REDG.E.ADD.F32.FTZ.RN.STRONG.GPU desc[UR12][R6.64+-0x600], R5 ;  /* 0xfffa0005060079a6 */ /* 0x0041e4000c10f38c */
.L_x_16738:
[----:B------:R-:W-:Y:S05]  /*5830*/  BSYNC B0 ;  /* 0x0000000000007941 */ /* 0x000fea0003800000 */
.L_x_16737:
[----:B0-2---:R0:W2:Y:S01]  /*5840*/  LDS R5, [R123+0x6a0] ;  /* 0x0006a0007b057984 */ /* 0x0050a20000000800 */
[----:B------:R-:W-:Y:S01]  /*5850*/  BSSY B0, `(.L_x_16739) ;  /* 0x0000006000007945 */ /* 0x000fe20003800000 */
[----:B------:R-:W-:Y:S02]  /*5860*/  LEA.HI.SX32 R117, R4, R57, 0x1b ;  /* 0x0000003904757211 */ /* 0x000fe400078fdaff */
[----:B------:R-:W-:Y:S02]  /*5870*/  IADD3 R124, R57, 0x100, RZ ;  /* 0x00000100397c7810 */ /* 0x000fe40007ffe0ff */
[----:B------:R-:W-:Y:S01]  /*5880*/  LEA R4, R119, R48, 0x2 ;  /* 0x0000003077047211 */ /* 0x000fe200078e10ff */
[----:B------:R-:W-:Y:S06]  /*5890*/  @!P2 BRA `(.L_x_16740) ;  /* 0x000000000004a947 */ /* 0x000fec0003800000 */
[----:B--2---:R3:W-:Y:S02]  /*58a0*/  REDG.E.ADD.F32.FTZ.RN.STRONG.GPU desc[UR12][R6.64+-0x580], R5 ;  /* 0xfffa8005060079a6 */ /* 0x0047e4000c10f38c */
.L_x_16740:
[----:B------:R-:W-:Y:S05]  /*58b0*/  BSYNC B0 ;  /* 0x0000000000007941 */ /* 0x000fea0003800000 */
.L_x_16739:
[----:B--23--:R2:W3:Y:S01]  /*58c0*/  LDS R5, [R4+0x720] ;  /* 0x0007200004057984 */ /* 0x00c4e20000000800 */
[----:B------:R-:W-:Y:S01]  /*58d0*/  BSSY B0, `(.L_x_16741) ;  /* 0x0000005000007945 */ /* 0x000fe20003800000 */
[----:B------:R-:W-:Y:S02]  /*58e0*/  LEA.HI.SX32 R119, R124, R57, 0x1b ;  /* 0x000000397c777211 */ /* 0x000fe400078fdaff */
[----:B------:R-:W-:Y:S01]  /*58f0*/  LEA R117, R117, R48, 0x2 ;  /* 0x0000003075757211 */ /* 0x000fe200078e10ff */
[----:B------:R-:W-:Y:S06]  /*5900*/  @!P3 BRA `(.L_x_16742) ;  /* 0x000000000004b947 */ /* 0x000fec0003800000 */
[----:B---3--:R4:W-:Y:S02]  /*5910*/  REDG.E.ADD.F32.FTZ.RN.STRONG.GPU desc[UR12][R6.64+-0x500], R5 ;  /* 0xfffb0005060079a6 */ /* 0x0089e4000c10f38c */
.L_x_16742:
[----:B------:R-:W-:Y:S05]  /*5920*/  BSYNC B0 ;  /* 0x0000000000007941 */ /* 0x000fea0003800000 */
.L_x_16741:
[----:B---34-:R3:W4:Y:S01]  /*5930*/  LDS R5, [R117+0x7a0] ;  /* 0x0007a00075057984 */ /* 0x0187220000000800 */
[----:B------:R-:W-:Y:S01]  /*5940*/  BSSY B0, `(.L_x_16743) ;  /* 0x0000004000007945 */ /* 0x000fe20003800000 */
[----:B------:R-:W-:-:S03]  /*5950*/  LEA R119, R119, R48, 0x2 ;  /* 0x0000003077777211 */ /* 0x000fc600078e10ff */
[----:B------:R-:W-:Y:S05]  /*5960*/  @!P4 BRA `(.L_x_16744) ;  /* 0x000000000004c947 */ /* 0x000fea0003800000 */
[----:B----4-:R4:W-:Y:S02]  /*5970*/  REDG.E.ADD.F32.FTZ.RN.STRONG.GPU desc[UR12][R6.64+-0x480], R5 ;  /* 0xfffb8005060079a6 */ /* 0x0109e4000c10f38c */
.L_x_16744:
[----:B------:R-:W-:Y:S05]  /*5980*/  BSYNC B0 ;  /* 0x0000000000007941 */ /* 0x000fea0003800000 */
.L_x_16743:
[----:B----4-:R4:W0:Y:S01]  /*5990*/  LDS R5, [R119+0x820] ;  /* 0x0008200077057984 */ /* 0x0108220000000800 */
[----:B------:R-:W-:Y:S01]  /*59a0*/  BSSY B0, `(.L_x_16745) ;  /* 0x0000005000007945 */ /* 0x000fe20003800000 */
[C---:B--2---:R-:W-:Y:S02]  /*59b0*/  IADD3 R4, R57.reuse, 0x120, RZ ;  /* 0x0000012039047810 */ /* 0x044fe40007ffe0ff */
[----:B------:R-:W-:Y:S01]  /*59c0*/  IADD3 R124, R57, 0x140, RZ ;  /* 0x00000140397c7810 */ /* 0x000fe20007ffe0ff */
[----:B------:R-:W-:Y:S06]  /*59d0*/  @!P5 BRA `(.L_x_16746) ;  /* 0x000000000004d947 */ /* 0x000fec0003800000 */
[----:B0-----:R2:W-:Y:S02]  /*59e0*/  REDG.E.ADD.F32.FTZ.RN.STRONG.GPU desc[UR12][R6.64+-0x400], R5 ;  /* 0xfffc0005060079a6 */ /* 0x0015e4000c10f38c */
.L_x_16746:
[----:B------:R-:W-:Y:S05]  /*59f0*/  BSYNC B0 ;  /* 0x0000000000007941 */ /* 0x000fea0003800000 */
.L_x_16745:
        /* <DEDUP_REMOVED lines=18> */
.L_x_16748:
[----:B------:R-:W-:Y:S05]  /*5b20*/  BSYNC B0 ;  /* 0x0000000000007941 */ /* 0x000fea0003800000 */
.L_x_16747:
[----:B01----:R0:W1:Y:S01]  /*5b30*/  LDS R5, [R123+0x920] ;  /* 0x000920007b057984 */ /* 0x0030620000000800 */
[----:B------:R-:W-:Y:S01]  /*5b40*/  BSSY B0, `(.L_x_16749) ;  /* 0x0000006000007945 */ /* 0x000fe20003800000 */
[----:B------:R-:W-:Y:S02]  /*5b50*/  IADD3 R110, R57, 0x1a0, RZ ;  /* 0x000001a0396e7810 */ /* 0x000fe40007ffe0ff */
[----:B------:R-:W-:Y:S02]  /*5b60*/  LEA.HI.SX32 R117, R4, R57, 0x1b ;  /* 0x0000003904757211 */ /* 0x000fe400078fdaff */
[----:B------:R-:W-:Y:S01]  /*5b70*/  LEA R124, R119, R48, 0x2 ;  /* 0x00000030777c7211 */ /* 0x000fe200078e10ff */
[----:B------:R-:W-:Y:S06]  /*5b80*/  @!P0 BRA `(.L_x_16750) ;  /* 0x0000000000048947 */ /* 0x000fec0003800000 */
[----:B-1----:R2:W-:Y:S02]  /*5b90*/  REDG.E.ADD.F32.FTZ.RN.STRONG.GPU desc[UR12][R6.64+-0x300], R5 ;  /* 0xfffd0005060079a6 */ /* 0x0025e4000c10f38c */
.L_x_16750:
[----:B------:R-:W-:Y:S05]  /*5ba0*/  BSYNC B0 ;  /* 0x0000000000007941 */ /* 0x000fea0003800000 */
.L_x_16749:
[----:B-12---:R1:W2:Y:S01]  /*5bb0*/  LDS R5, [R124+0x9a0] ;  /* 0x0009a0007c057984 */ /* 0x0062a20000000800 */
[----:B------:R-:W-:Y:S01]  /*5bc0*/  BSSY B0, `(.L_x_16751) ;  /* 0x0000006000007945 */ /* 0x000fe20003800000 */
[----:B------:R-:W-:Y:S02]  /*5bd0*/  IADD3 R4, R57, 0x1c0, RZ ;  /* 0x000001c039047810 */ /* 0x000fe40007ffe0ff */
[----:B------:R-:W-:Y:S02]  /*5be0*/  LEA.HI.SX32 R119, R110, R57, 0x1b ;  /* 0x000000396e777211 */ /* 0x000fe400078fdaff */
[----:B0-----:R-:W-:Y:S01]  /*5bf0*/  LEA R123, R117, R48, 0x2 ;  /* 0x00000030757b7211 */ /* 0x001fe200078e10ff */
[----:B------:R-:W-:Y:S06]  /*5c00*/  @!P1 BRA `(.L_x_16752) ;  /* 0x0000000000049947 */ /* 0x000fec0003800000 */
[----:B--2---:R0:W-:Y:S02]  /*5c10*/  REDG.E.ADD.F32.FTZ.RN.STRONG.GPU desc[UR12][R6.64+-0x280], R5 ;  /* 0xfffd8005060079a6 */ /* 0x0041e4000c10f38c */
.L_x_16752:
[----:B------:R-:W-:Y:S05]  /*5c20*/  BSYNC B0 ;  /* 0x0000000000007941 */ /* 0x000fea0003800000 */
.L_x_16751:
[----:B0-2---:R0:W2:Y:S01]  /*5c30*/  LDS R5, [R123+0xa20] ;  /* 0x000a20007b057984 */ /* 0x0050a20000000800 */
[----:B------:R-:W-:Y:S01]  /*5c40*/  BSSY B0, `(.L_x_16753) ;  /* 0x0000006000007945 */ /* 0x000fe20003800000 */
[----:B------:R-:W-:Y:S02]  /*5c50*/  LEA.HI.SX32 R117, R4, R57, 0x1b ;  /* 0x0000003904757211 */ /* 0x000fe400078fdaff */
[----:B------:R-:W-:Y:S02]  /*5c60*/  IADD3 R110, R57, 0x1e0, RZ ;  /* 0x000001e0396e7810 */ /* 0x000fe40007ffe0ff */
[----:B------:R-:W-:Y:S01]  /*5c70*/  LEA R4, R119, R48, 0x2 ;  /* 0x0000003077047211 */ /* 0x000fe200078e10ff */
[----:B------:R-:W-:Y:S06]  /*5c80*/  @!P2 BRA `(.L_x_16754) ;  /* 0x000000000004a947 */ /* 0x000fec0003800000 */
[----:B--2---:R3:W-:Y:S02]  /*5c90*/  REDG.E.ADD.F32.FTZ.RN.STRONG.GPU desc[UR12][R6.64+-0x200], R5 ;  /* 0xfffe0005060079a6 */ /* 0x0047e4000c10f38c */
.L_x_16754:
[----:B------:R-:W-:Y:S05]  /*5ca0*/  BSYNC B0 ;  /* 0x0000000000007941 */ /* 0x000fea0003800000 */
.L_x_16753:
[----:B--23--:R2:W3:Y:S01]  /*5cb0*/  LDS R5, [R4+0xaa0] ;  /* 0x000aa00004057984 */ /* 0x00c4e20000000800 */
[----:B------:R-:W-:Y:S01]  /*5cc0*/  BSSY B0, `(.L_x_16755) ;  /* 0x0000005000007945 */ /* 0x000fe20003800000 */
[----:B------:R-:W-:Y:S02]  /*5cd0*/  LEA.HI.SX32 R119, R110, R57, 0x1b ;  /* 0x000000396e777211 */ /* 0x000fe400078fdaff */
[----:B------:R-:W-:Y:S01]  /*5ce0*/  LEA R117, R117, R48, 0x2 ;  /* 0x0000003075757211 */ /* 0x000fe200078e10ff */
[----:B------:R-:W-:Y:S06]  /*5cf0*/  @!P3 BRA `(.L_x_16756) ;  /* 0x000000000004b947 */ /* 0x000fec0003800000 */
[----:B---3--:R4:W-:Y:S02]  /*5d00*/  REDG.E.ADD.F32.FTZ.RN.STRONG.GPU desc[UR12][R6.64+-0x180], R5 ;  /* 0xfffe8005060079a6 */ /* 0x0089e4000c10f38c */
.L_x_16756:
[----:B------:R-:W-:Y:S05]  /*5d10*/  BSYNC B0 ;  /* 0x0000000000007941 */ /* 0x000fea0003800000 */
.L_x_16755:
[----:B---34-:R3:W4:Y:S01]  /*5d20*/  LDS R5, [R117+0xb20] ;  /* 0x000b200075057984 */ /* 0x0187220000000800 */
[----:B------:R-:W-:Y:S01]  /*5d30*/  BSSY B0, `(.L_x_16757) ;  /* 0x0000005000007945 */ /* 0x000fe20003800000 */
[----:B------:R-:W-:Y:S01]  /*5d40*/  LEA R119, R119, R48, 0x2 ;  /* 0x0000003077777211 */ /* 0x000fe200078e10ff */
[----:B--2---:R-:W-:Y:S02]  /*5d50*/  FMUL.FTZ R4, R2, R115 ;  /* 0x0000007302047220 */ /* 0x004fe40000410000 */
[----:B------:R-:W-:Y:S05]  /*5d60*/  @!P4 BRA `(.L_x_16758) ;  /* 0x000000000004c947 */ /* 0x000fea0003800000 */
[----:B----4-:R2:W-:Y:S02]  /*5d70*/  REDG.E.ADD.F32.FTZ.RN.STRONG.GPU desc[UR12][R6.64+-0x100], R5 ;  /* 0xffff0005060079a6 */ /* 0x0105e4000c10f38c */
.L_x_16758:
[----:B------:R-:W-:Y:S05]  /*5d80*/  BSYNC B0 ;  /* 0x0000000000007941 */ /* 0x000fea0003800000 */
.L_x_16757:
[----:B--2-4-:R2:W4:Y:S01]  /*5d90*/  LDS R5, [R119+0xba0] ;  /* 0x000ba00077057984 */ /* 0x0145220000000800 */
[----:B------:R-:W-:Y:S01]  /*5da0*/  BSSY B0, `(.L_x_16759) ;  /* 0x0000004000007945 */ /* 0x000fe20003800000 */
[----:B------:R-:W-:-:S03]  /*5db0*/  FFMA.FTZ R115, R125, R122, R4 ;  /* 0x0000007a7d737223 */ /* 0x000fc60000010004 */
[----:B------:R-:W-:Y:S05]  /*5dc0*/  @!P5 BRA `(.L_x_16760) ;  /* 0x000000000004d947 */ /* 0x000fea0003800000 */
[----:B----4-:R4:W-:Y:S02]  /*5dd0*/  REDG.E.ADD.F32.FTZ.RN.STRONG.GPU desc[UR12][R6.64+-0x80], R5 ;  /* 0xffff8005060079a6 */ /* 0x0109e4000c10f38c */
.L_x_16760:
[----:B------:R-:W-:Y:S05]  /*5de0*/  BSYNC B0 ;  /* 0x0000000000007941 */ /* 0x000fea0003800000 */
.L_x_16759:
[----:B------:R-:W-:Y:S01]  /*5df0*/  FADD.FTZ R4, R128, R115 ;  /* 0x0000007380047221 */ /* 0x000fe20000010000 */
[----:B------:R-:W5:Y:S01]  /*5e00*/  SHFL.DOWN PT, R110, R121, 0x1, 0x1f ;  /* 0x08201f00796e7f89 */ /* 0x000f6200000e0000 */
[C---:B------:R-:W-:Y:S01]  /*5e10*/  ISETP.GT.AND P0, PT, R59.reuse, 0x1e, PT ;  /* 0x0000001e3b00780c */ /* 0x040fe20003f04270 */
[----:B------:R-:W-:Y:S01]  /*5e20*/  FADD.FTZ R71, R122, R71 ;  /* 0x000000477a477221 */ /* 0x000fe20000010000 */
[----:B----4-:R-:W-:Y:S01]  /*5e30*/  MOV R5, R121 ;  /* 0x0000007900057202 */ /* 0x010fe20000000f00 */
[----:B---3--:R-:W3:Y:S01]  /*5e40*/  SHFL.DOWN PT, R117, R0, 0x1, 0x1f ;  /* 0x08201f0000757f89 */ /* 0x008ee200000e0000 */
[----:B------:R-:W-:Y:S01]  /*5e50*/  MOV R6, R0 ;  /* 0x0000000000067202 */ /* 0x000fe20000000f00 */
[----:B------:R-:W-:Y:S01]  /*5e60*/  FADD.FTZ R80, R118, R80 ;  /* 0x0000005076507221 */ /* 0x000fe20000010000 */
[----:B------:R-:W-:Y:S01]  /*5e70*/  MOV R7, R38 ;  /* 0x0000002600077202 */ /* 0x000fe20000000f00 */
[----:B-1----:R-:W1:Y:S01]  /*5e80*/  SHFL.DOWN PT, R124, R38, 0x1, 0x1f ;  /* 0x08201f00267c7f89 */ /* 0x002e6200000e0000 */
        /* <DEDUP_REMOVED lines=10> */
[----:B-----5:R-:W-:Y:S01]  /*5f30*/  @!P0 FADD.FTZ R5, R5, R110 ;  /* 0x0000006e05058221 */ /* 0x020fe20000010000 */
[----:B---3--:R-:W-:-:S04]  /*5f40*/  @!P0 FADD.FTZ R6, R6, R117 ;  /* 0x0000007506068221 */ /* 0x008fc80000010000 */
[----:B------:R-:W3:Y:S01]  /*5f50*/  SHFL.DOWN PT, R0, R5, 0x2, 0x1f ;  /* 0x08401f0005007f89 */ /* 0x000ee200000e0000 */
[----:B-1----:R-:W-:-:S03]  /*5f60*/  @!P0 FADD.FTZ R7, R7, R124 ;  /* 0x0000007c07078221 */ /* 0x002fc60000010000 */
[----:B------:R-:W1:Y:S01]  /*5f70*/  SHFL.DOWN PT, R117, R6, 0x2, 0x1f ;  /* 0x08401f0006757f89 */ /* 0x000e6200000e0000 */
[----:B----4-:R-:W-:-:S03]  /*5f80*/  @!P0 FADD.FTZ R4, R115, R4 ;  /* 0x0000000473048221 */ /* 0x010fc60000010000 */
[----:B------:R-:W4:Y:S01]  /*5f90*/  SHFL.DOWN PT, R38, R7, 0x2, 0x1f ;  /* 0x08401f0007267f89 */ /* 0x000f2200000e0000 */
[----:B------:R-:W-:-:S03]  /*5fa0*/  ISETP.GT.AND P0, PT, R59, 0x1d, PT ;  /* 0x0000001d3b00780c */ /* 0x000fc60003f04270 */
[----:B------:R-:W5:Y:S10]  /*5fb0*/  SHFL.DOWN PT, R115, R4, 0x2, 0x1f ;  /* 0x08401f0004737f89 */ /* 0x000f7400000e0000 */
[----:B---3--:R-:W-:Y:S01]  /*5fc0*/  @!P0 FADD.FTZ R5, R5, R0 ;  /* 0x0000000005058221 */ /* 0x008fe20000010000 */
[----:B-1----:R-:W-:-:S04]  /*5fd0*/  @!P0 FADD.FTZ R6, R6, R117 ;  /* 0x0000007506068221 */ /* 0x002fc80000010000 */
[----:B------:R-:W1:Y:S01]  /*5fe0*/  SHFL.DOWN PT, R110, R5, 0x4, 0x1f ;  /* 0x08801f00056e7f89 */ /* 0x000e6200000e0000 */
[----:B----4-:R-:W-:-:S03]  /*5ff0*/  @!P0 FADD.FTZ R7, R7, R38 ;  /* 0x0000002607078221 */ /* 0x010fc60000010000 */
[----:B--2---:R-:W2:Y:S01]  /*6000*/  SHFL.DOWN PT, R119, R6, 0x4, 0x1f ;  /* 0x08801f0006777f89 */ /* 0x004ea200000e0000 */
[----:B-----5:R-:W-:-:S03]  /*6010*/  @!P0 FADD.FTZ R4, R4, R115 ;  /* 0x0000007304048221 */ /* 0x020fc60000010000 */
[----:B------:R-:W3:Y:S01]  /*6020*/  SHFL.DOWN PT, R124, R7, 0x4, 0x1f ;  /* 0x08801f00077c7f89 */ /* 0x000ee200000e0000 */
[----:B------:R-:W-:Y:S01]  /*6030*/  FMUL.FTZ R115, R25, R133 ;  /* 0x0000008519737220 */ /* 0x000fe20000410000 */
[----:B------:R-:W-:Y:S02]  /*6040*/  ISETP.GT.AND P0, PT, R59, 0x1b, PT ;  /* 0x0000001b3b00780c */ /* 0x000fe40003f04270 */
[----:B------:R-:W4:Y:S01]  /*6050*/  SHFL.DOWN PT, R117, R4, 0x4, 0x1f ;  /* 0x08801f0004757f89 */ /* 0x000f2200000e0000 */
[-C--:B------:R-:W-:Y:S01]  /*6060*/  FFMA.FTZ R115, R24, R41.reuse, -R115 ;  /* 0x0000002918737223 */ /* 0x080fe20000010873 */
[----:B------:R-:W-:-:S03]  /*6070*/  FMUL.FTZ R41, R25, R41 ;  /* 0x0000002919297220 */ /* 0x000fc60000410000 */
[----:B------:R-:W-:Y:S01]  /*6080*/  FMUL.FTZ R2, R2, R115 ;  /* 0x0000007302027220 */ /* 0x000fe20000410000 */
[C---:B------:R-:W-:Y:S01]  /*6090*/  FFMA.FTZ R0, R24.reuse, R133, R41 ;  /* 0x0000008518007223 */ /* 0x040fe20000010029 */
[----:B------:R-:W-:Y:S01]  /*60a0*/  FMUL.FTZ R41, R25, R134 ;  /* 0x0000008619297220 */ /* 0x000fe20000410000 */
[----:B------:R-:W5:Y:S02]  /*60b0*/  @!P1 S2R R115, SR_CgaCtaId ;  /* 0x0000000000739919 */ /* 0x000f640000008800 */
[----:B------:R-:W-:Y:S01]  /*60c0*/  FFMA.FTZ R2, R125, R0, R2 ;  /* 0x000000007d027223 */ /* 0x000fe20000010002 */
[-C--:B------:R-:W-:Y:S01]  /*60d0*/  FFMA.FTZ R0, R24, R39.reuse, -R41 ;  /* 0x0000002718007223 */ /* 0x080fe20000010829 */
[----:B-1----:R-:W-:Y:S01]  /*60e0*/  @!P0 FADD.FTZ R5, R5, R110 ;  /* 0x0000006e05058221 */ /* 0x002fe20000010000 */
[----:B------:R-:W-:Y:S01]  /*60f0*/  FMUL.FTZ R39, R25, R39 ;  /* 0x0000002719277220 */ /* 0x000fe20000410000 */
[----:B------:R-:W-:Y:S01]  /*6100*/  FFMA.FTZ R38, R91, R133, R2 ;  /* 0x000000855b267223 */ /* 0x000fe20000010002 */
[----:B------:R-:W-:Y:S01]  /*6110*/  FMUL.FTZ R2, R3, R0 ;  /* 0x0000000003027220 */ /* 0x000fe20000410000 */
[----:B--2---:R-:W-:Y:S01]  /*6120*/  @!P0 FADD.FTZ R6, R6, R119 ;  /* 0x0000007706068221 */ /* 0x004fe20000010000 */
[----:B------:R-:W1:Y:S01]  /*6130*/  SHFL.DOWN PT, R110, R5, 0x8, 0x1f ;  /* 0x09001f00056e7f89 */ /* 0x000e6200000e0000 */
[----:B------:R-:W-:Y:S01]  /*6140*/  FMUL.FTZ R3, R25, R136 ;  /* 0x0000008819037220 */ /* 0x000fe20000410000 */
[C---:B------:R-:W-:Y:S01]  /*6150*/  FFMA.FTZ R0, R24.reuse, R134, R39 ;  /* 0x0000008618007223 */ /* 0x040fe20000010027 */
[----:B---3--:R-:W-:Y:S01]  /*6160*/  @!P0 FADD.FTZ R7, R7, R124 ;  /* 0x0000007c07078221 */ /* 0x008fe20000010000 */
[----:B------:R-:W2:Y:S01]  /*6170*/  SHFL.DOWN PT, R91, R6, 0x8, 0x1f ;  /* 0x09001f00065b7f89 */ /* 0x000ea200000e0000 */
[-C--:B------:R-:W-:Y:S01]  /*6180*/  FFMA.FTZ R3, R24, R137.reuse, -R3 ;  /* 0x0000008918037223 */ /* 0x080fe20000010803 */
[----:B------:R-:W-:Y:S01]  /*6190*/  FMUL.FTZ R137, R25, R137 ;  /* 0x0000008919897220 */ /* 0x000fe20000410000 */
[----:B----4-:R-:W-:Y:S01]  /*61a0*/  @!P0 FADD.FTZ R4, R4, R117 ;  /* 0x0000007504048221 */ /* 0x010fe20000010000 */
[----:B------:R-:W3:Y:S01]  /*61b0*/  SHFL.DOWN PT, R122, R7, 0x8, 0x1f ;  /* 0x09001f00077a7f89 */ /* 0x000ee200000e0000 */
[----:B------:R-:W-:Y:S01]  /*61c0*/  ISETP.GT.AND P0, PT, R59, 0x17, PT ;  /* 0x000000173b00780c */ /* 0x000fe20003f04270 */
[----:B------:R-:W-:Y:S01]  /*61d0*/  FMUL.FTZ R39, R146, R3 ;  /* 0x0000000392277220 */ /* 0x000fe20000410000 */
[----:B------:R-:W-:Y:S01]  /*61e0*/  FMUL.FTZ R3, R25, R140 ;  /* 0x0000008c19037220 */ /* 0x000fe20000410000 */
[----:B------:R-:W4:Y:S01]  /*61f0*/  SHFL.DOWN PT, R41, R4, 0x8, 0x1f ;  /* 0x09001f0004297f89 */ /* 0x000f2200000e0000 */
[----:B------:R-:W-:Y:S01]  /*6200*/  FFMA.FTZ R0, R143, R0, R2 ;  /* 0x000000008f007223 */ /* 0x000fe20000010002 */
[C---:B------:R-:W-:Y:S01]  /*6210*/  FFMA.FTZ R137, R24.reuse, R136, R137 ;  /* 0x0000008818897223 */ /* 0x040fe20000010089 */
[-C--:B------:R-:W-:Y:S01]  /*6220*/  FFMA.FTZ R3, R24, R135.reuse, -R3 ;  /* 0x0000008718037223 */ /* 0x080fe20000010803 */
[----:B------:R-:W-:Y:S01]  /*6230*/  FMUL.FTZ R135, R25, R135 ;  /* 0x0000008719877220 */ /* 0x000fe20000410000 */
[----:B------:R-:W-:Y:S01]  /*6240*/  FFMA.FTZ R93, R93, R134, R0 ;  /* 0x000000865d5d7223 */ /* 0x000fe20000010000 */
[----:B------:R-:W-:Y:S01]  /*6250*/  FFMA.FTZ R116, R116, R137, R39 ;  /* 0x0000008974747223 */ /* 0x000fe20000010027 */
[----:B------:R-:W-:Y:S01]  /*6260*/  @!P1 MOV R0, 0x400 ;  /* 0x0000040000009802 */ /* 0x000fe20000000f00 */
[----:B------:R-:W-:Y:S01]  /*6270*/  FMUL.FTZ R39, R150, R3 ;  /* 0x0000000396277220 */ /* 0x000fe20000410000 */
[----:B------:R-:W-:Y:S01]  /*6280*/  FMUL.FTZ R3, R25, R138 ;  /* 0x0000008a19037220 */ /* 0x000fe20000410000 */
[----:B------:R-:W-:Y:S01]  /*6290*/  FADD.FTZ R104, R93, R104 ;  /* 0x000000685d687221 */ /* 0x000fe20000010000 */
[----:B-----5:R-:W-:Y:S01]  /*62a0*/  @!P1 LEA R48, R115, R0, 0x18 ;  /* 0x0000000073309211 */ /* 0x020fe200078ec0ff */
[----:B-1----:R-:W-:Y:S01]  /*62b0*/  @!P0 FADD.FTZ R5, R5, R110 ;  /* 0x0000006e05058221 */ /* 0x002fe20000010000 */
[CC--:B------:R-:W-:Y:S01]  /*62c0*/  FFMA.FTZ R0, R24.reuse, R139.reuse, -R3 ;  /* 0x0000008b18007223 */ /* 0x0c0fe20000010803 */
[----:B------:R-:W-:Y:S01]  /*62d0*/  FFMA.FTZ R135, R24, R140, R135 ;  /* 0x0000008c18877223 */ /* 0x000fe20000010087 */
[----:B------:R-:W-:Y:S01]  /*62e0*/  FMUL.FTZ R139, R25, R139 ;  /* 0x0000008b198b7220 */ /* 0x000fe20000410000 */
[----:B--2---:R-:W-:Y:S01]  /*62f0*/  @!P0 FADD.FTZ R6, R6, R91 ;  /* 0x0000005b06068221 */ /* 0x004fe20000010000 */
[----:B------:R-:W1:Y:S01]  /*6300*/  SHFL.DOWN PT, R110, R5, 0x10, 0x1f ;  /* 0x0a001f00056e7f89 */ /* 0x000e6200000e0000 */
[----:B------:R-:W-:Y:S01]  /*6310*/  FMUL.FTZ R2, R131, R0 ;  /* 0x0000000083027220 */ /* 0x000fe20000410000 */
[----:B------:R-:W-:Y:S01]  /*6320*/  FFMA.FTZ R114, R114, R135, R39 ;  /* 0x0000008772727223 */ /* 0x000fe20000010027 */
[----:B---3--:R-:W-:Y:S01]  /*6330*/  @!P0 FADD.FTZ R7, R7, R122 ;  /* 0x0000007a07078221 */ /* 0x008fe20000010000 */
[----:B------:R-:W2:Y:S01]  /*6340*/  SHFL.DOWN PT, R93, R6, 0x10, 0x1f ;  /* 0x0a001f00065d7f89 */ /* 0x000ea200000e0000 */
[----:B------:R-:W-:Y:S01]  /*6350*/  FFMA.FTZ R0, R24, R138, R139 ;  /* 0x0000008a18007223 */ /* 0x000fe2000001008b */
[C---:B------:R-:W-:Y:S01]  /*6360*/  FMUL.FTZ R39, R25.reuse, R144 ;  /* 0x0000009019277220 */ /* 0x040fe20000410000 */
[----:B----4-:R-:W-:Y:S01]  /*6370*/  @!P0 FADD.FTZ R4, R4, R41 ;  /* 0x0000002904048221 */ /* 0x010fe20000010000 */
[----:B------:R-:W3:Y:S01]  /*6380*/  SHFL.DOWN PT, R118, R7, 0x10, 0x1f ;  /* 0x0a001f0007767f89 */ /* 0x000ee200000e0000 */
[----:B------:R-:W-:Y:S01]  /*6390*/  FMUL.FTZ R3, R25, R8 ;  /* 0x0000000819037220 */ /* 0x000fe20000410000 */
[----:B------:R-:W-:Y:S01]  /*63a0*/  FFMA.FTZ R2, R159, R0, R2 ;  /* 0x000000009f027223 */ /* 0x000fe20000010002 */
[----:B------:R-:W-:Y:S01]  /*63b0*/  ISETP.GT.AND P0, PT, R59, 0xf, PT ;  /* 0x0000000f3b00780c */ /* 0x000fe20003f04270 */
[----:B------:R-:W4:Y:S01]  /*63c0*/  SHFL.DOWN PT, R91, R4, 0x10, 0x1f ;  /* 0x0a001f00045b7f89 */ /* 0x000f2200000e0000 */
[C---:B------:R-:W-:Y:S01]  /*63d0*/  FFMA.FTZ R39, R24.reuse, R9, -R39 ;  /* 0x0000000918277223 */ /* 0x040fe20000010827 */
[----:B------:R-:W-:Y:S01]  /*63e0*/  FFMA.FTZ R0, R24, R148, -R3 ;  /* 0x0000009418007223 */ /* 0x000fe20000010803 */
[----:B------:R-:W-:Y:S01]  /*63f0*/  FMUL.FTZ R3, R25, R127 ;  /* 0x0000007f19037220 */ /* 0x000fe20000410000 */
[----:B------:R-:W-:Y:S01]  /*6400*/  FADD.FTZ R79, R38, R79 ;  /* 0x0000004f264f7221 */ /* 0x000fe20000010000 */
[----:B------:R-:W-:Y:S01]  /*6410*/  FMUL.FTZ R41, R120, R39 ;  /* 0x0000002778297220 */ /* 0x000fe20000410000 */
[----:B------:R-:W-:Y:S01]  /*6420*/  FMUL.FTZ R38, R43, R0 ;  /* 0x000000002b267220 */ /* 0x000fe20000410000 */
[C---:B------:R-:W-:Y:S01]  /*6430*/  FMUL.FTZ R39, R25.reuse, R9 ;  /* 0x0000000919277220 */ /* 0x040fe20000410000 */
[CC--:B------:R-:W-:Y:S01]  /*6440*/  FMUL.FTZ R0, R25.reuse, R107.reuse ;  /* 0x0000006b19007220 */ /* 0x0c0fe20000410000 */
[----:B------:R-:W-:Y:S01]  /*6450*/  FMUL.FTZ R9, R25, R148 ;  /* 0x0000009419097220 */ /* 0x000fe20000410000 */
[C---:B------:R-:W-:Y:S01]  /*6460*/  FFMA.FTZ R107, R24.reuse, R107, -R3 ;  /* 0x0000006b186b7223 */ /* 0x040fe20000010803 */
[----:B------:R-:W-:Y:S01]  /*6470*/  FFMA.FTZ R138, R99, R138, R2 ;  /* 0x0000008a638a7223 */ /* 0x000fe20000010002 */
[C---:B------:R-:W-:Y:S01]  /*6480*/  FFMA.FTZ R39, R24.reuse, R144, R39 ;  /* 0x0000009018277223 */ /* 0x040fe20000010027 */
[C---:B------:R-:W-:Y:S01]  /*6490*/  FFMA.FTZ R2, R24.reuse, R8, R9 ;  /* 0x0000000818027223 */ /* 0x040fe20000010009 */
[----:B------:R-:W-:Y:S01]  /*64a0*/  FFMA.FTZ R3, R24, R127, R0 ;  /* 0x0000007f18037223 */ /* 0x000fe20000010000 */
[----:B------:R-:W-:Y:S01]  /*64b0*/  FMUL.FTZ R107, R42, R107 ;  /* 0x0000006b2a6b7220 */ /* 0x000fe20000410000 */
        /* <DEDUP_REMOVED lines=31> */
.L_x_16762:
[----:B------:R-:W-:Y:S05]  /*66b0*/  BSYNC B0 ;  /* 0x0000000000007941 */ /* 0x000fea0003800000 */
.L_x_16761:
[----:B------:R-:W-:Y:S01]  /*66c0*/  IADD3 R69, R69, 0x1, RZ ;  /* 0x0000000145457810 */ /* 0x000fe20007ffe0ff */
[----:B------:R-:W-:-:S03]  /*66d0*/  UIADD3 UR5, UP0, UR5, 0x1, URZ ;  /* 0x0000000105057890 */ /* 0x000fc6000ff1e03f */
[----:B------:R-:W-:Y:S01]  /*66e0*/  ISETP.GE.AND P0, PT, R69, UR30, PT ;  /* 0x0000001e45007c0c */ /* 0x000fe2000bf06270 */
[----:B------:R-:W-:-:S12]  /*66f0*/  UIADD3.X UR6, URZ, UR6, URZ, UP0, !UPT ;  /* 0x000000063f067290 */ /* 0x000fd800087fe43f */
[----:B------:R-:W-:Y:S05]  /*6700*/  @!P0 BRA `(.L_x_16763) ;  /* 0xffffffb4002c8947 */ /* 0x000fea000383ffff */
.L_x_16716:
[----:B------:R-:W-:Y:S01]  /*6710*/  BAR.SYNC.DEFER_BLOCKING 0x0 ;  /* 0x0000000000007b1d */ /* 0x000fe20000010000 */
[----:B------:R-:W-:Y:S01]  /*6720*/  F2FP.F16.F32.PACK_AB R71, R71, R80 ;  /* 0x000000504747723e */ /* 0x000fe200000000ff */
[----:B------:R-:W-:Y:S01]  /*6730*/  FADD.FTZ R56, R56, R87 ;  /* 0x0000005738387221 */ /* 0x000fe20000010000 */
[----:B------:R-:W-:Y:S01]  /*6740*/  F2FP.F16.F32.PACK_AB R70, R73, R82 ;  /* 0x000000524946723e */ /* 0x000fe200000000ff */
[----:B------:R-:W-:Y:S01]  /*6750*/  UIADD3 UR4, UR4, 0x1, URZ ;  /* 0x0000000104047890 */ /* 0x000fe2000fffe03f */
[----:B------:R-:W-:-:S03]  /*6760*/  F2FP.F16.F32.PACK_AB R69, R75, R84 ;  /* 0x000000544b45723e */ /* 0x000fc600000000ff */
[----:B-12---:R-:W1:Y:S01]  /*6770*/  LDC.64 R4, c[0x0][0x388] ;  /* 0x0000e200ff047b82 */ /* 0x006e620000000a00 */
[----:B------:R-:W-:Y:S01]  /*6780*/  F2FP.F16.F32.PACK_AB R68, R77, R86 ;  /* 0x000000564d44723e */ /* 0x000fe200000000ff */
[----:B------:R-:W-:Y:S01]  /*6790*/  ULDC.64 UR6, c[0x0][0x390] ;  /* 0x0000e40000067ab9 */ /* 0x000fe20000000a00 */
[----:B------:R-:W-:Y:S02]  /*67a0*/  F2FP.F16.F32.PACK_AB R15, R79, R104 ;  /* 0x000000684f0f723e */ /* 0x000fe400000000ff */
[----:B------:R-:W-:Y:S02]  /*67b0*/  F2FP.F16.F32.PACK_AB R14, R81, R106 ;  /* 0x0000006a510e723e */ /* 0x000fe400000000ff */
[----:B------:R-:W-:Y:S01]  /*67c0*/  IADD3 R49, P1, R49, -0x400, RZ ;  /* 0xfffffc0031317810 */ /* 0x000fe20007f3e0ff */
[----:B------:R-:W2:Y:S01]  /*67d0*/  LDC.64 R12, c[0x0][0x3e0] ;  /* 0x0000f800ff0c7b82 */ /* 0x000ea20000000a00 */
[----:B------:R-:W-:Y:S02]  /*67e0*/  IADD3 R52, P2, R52, -0x200, RZ ;  /* 0xfffffe0034347810 */ /* 0x000fe40007f5e0ff */
[----:B------:R-:W-:-:S02]  /*67f0*/  IADD3 R54, P3, R54, -0x200, RZ ;  /* 0xfffffe0036367810 */ /* 0x000fc40007f7e0ff */
[----:B------:R-:W-:Y:S02]  /*6800*/  IADD3 R50, P4, R50, -0x200, RZ ;  /* 0xfffffe0032327810 */ /* 0x000fe40007f9e0ff */
[----:B------:R-:W-:Y:S01]  /*6810*/  IADD3.X R47, R47, -0x1, RZ, P1, !PT ;  /* 0xffffffff2f2f7810 */ /* 0x000fe20000ffe4ff */
[----:B------:R-:W3:Y:S01]  /*6820*/  LDC.64 R6, c[0x0][0x3a8] ;  /* 0x0000ea00ff067b82 */ /* 0x000ee20000000a00 */
[----:B------:R-:W-:Y:S01]  /*6830*/  IADD3.X R53, R53, -0x1, RZ, P2, !PT ;  /* 0xffffffff35357810 */ /* 0x000fe200017fe4ff */
[----:B------:R-:W-:Y:S01]  /*6840*/  STS.128 [R46], R68 ;  /* 0x000000442e007388 */ /* 0x000fe20000000c00 */
[----:B------:R-:W-:-:S03]  /*6850*/  NOP ;  /* 0x0000000000007918 */ /* 0x000fc60000000000 */
[----:B0-----:R-:W0:Y:S01]  /*6860*/  LDS.128 R8, [R46] ;  /* 0x000000002e087984 */ /* 0x001e220000000c00 */
[C---:B-1----:R-:W-:Y:S01]  /*6870*/  IMAD R0, R4.reuse, UR15, RZ ;  /* 0x0000000f04007c24 */ /* 0x042fe2000f8e02ff */
[----:B------:R-:W1:Y:S01]  /*6880*/  LDC.64 R28, c[0x0][0x3f0] ;  /* 0x0000fc00ff1c7b82 */ /* 0x000e620000000a00 */
[----:B------:R-:W-:Y:S01]  /*6890*/  IMAD.WIDE.U32 R2, R4, UR14, R16 ;  /* 0x0000000e04027c25 */ /* 0x000fe2000f8e0010 */
[----:B------:R-:W-:Y:S02]  /*68a0*/  IADD3.X R55, R55, -0x1, RZ, P3, !PT ;  /* 0xffffffff37377810 */ /* 0x000fe40001ffe4ff */
[----:B------:R-:W-:Y:S01]  /*68b0*/  IADD3.X R51, R51, -0x1, RZ, P4, !PT ;  /* 0xffffffff33337810 */ /* 0x000fe200027fe4ff */
[----:B------:R-:W-:Y:S02]  /*68c0*/  IMAD R5, R5, UR14, R0 ;  /* 0x0000000e05057c24 */ /* 0x000fe4000f8e0200 */
[----:B------:R-:W-:-:S03]  /*68d0*/  IMAD R0, R62, UR6, RZ ;  /* 0x000000063e007c24 */ /* 0x000fc6000f8e02ff */
[----:B------:R-:W-:Y:S01]  /*68e0*/  IADD3 R3, R3, R5, RZ ;  /* 0x0000000503037210 */ /* 0x000fe20007ffe0ff */
[C---:B------:R-:W-:Y:S02]  /*68f0*/  IMAD R5, R65.reuse, UR7, R0 ;  /* 0x0000000741057c24 */ /* 0x040fe4000f8e0200 */
[----:B------:R-:W-:Y:S01]  /*6900*/  IMAD.WIDE.U32 R2, R65, UR6, R2 ;  /* 0x0000000641027c25 */ /* 0x000fe2000f8e0002 */
[----:B------:R-:W-:-:S04]  /*6910*/  ULDC.64 UR6, c[0x0][0x3b0] ;  /* 0x0000ec0000067ab9 */ /* 0x000fc80000000a00 */
[----:B------:R-:W-:Y:S02]  /*6920*/  IADD3 R0, R3, R5, RZ ;  /* 0x0000000503007210 */ /* 0x000fe40007ffe0ff */
[----:B--2---:R-:W-:Y:S02]  /*6930*/  LEA R4, P0, R2, R12, 0x1 ;  /* 0x0000000c02047211 */ /* 0x004fe400078008ff */
[----:B------:R-:W-:Y:S01]  /*6940*/  F2FP.F16.F32.PACK_AB R12, R85, R87 ;  /* 0x00000057550c723e */ /* 0x000fe200000000ff */
[----:B------:R-:W-:Y:S01]  /*6950*/  FADD.FTZ R85, R56, R85 ;  /* 0x0000005538557221 */ /* 0x000fe20000010000 */
[----:B------:R-:W-:Y:S01]  /*6960*/  LEA.HI.X R5, R2, R13, R0, 0x1, P0 ;  /* 0x0000000d02057211 */ /* 0x000fe200000f0c00 */
[----:B---3--:R-:W-:Y:S01]  /*6970*/  IMAD R0, R6, UR15, RZ ;  /* 0x0000000f06007c24 */ /* 0x008fe2000f8e02ff */
[----:B------:R-:W-:Y:S01]  /*6980*/  F2FP.F16.F32.PACK_AB R13, R83, R108 ;  /* 0x0000006c530d723e */ /* 0x000fe200000000ff */
[----:B------:R-:W-:Y:S01]  /*6990*/  FADD.FTZ R108, R85, R108 ;  /* 0x0000006c556c7221 */ /* 0x000fe20000010000 */
[----:B------:R-:W-:-:S04]  /*69a0*/  IMAD.WIDE R2, R57, 0x10, R4 ;  /* 0x0000001039027825 */ /* 0x000fc800078e0204 */
[----:B------:R-:W-:Y:S01]  /*69b0*/  FADD.FTZ R83, R108, R83 ;  /* 0x000000536c537221 */ /* 0x000fe20000010000 */
[----:B------:R-:W-:-:S04]  /*69c0*/  IMAD.WIDE.U32 R4, R6, UR14, R16 ;  /* 0x0000000e06047c25 */ /* 0x000fc8000f8e0010 */
[----:B------:R-:W-:Y:S01]  /*69d0*/  FADD.FTZ R106, R83, R106 ;  /* 0x0000006a536a7221 */ /* 0x000fe20000010000 */
[----:B0-----:R0:W-:Y:S01]  /*69e0*/  STG.E.128 desc[UR12][R2.64], R8 ;  /* 0x0000000802007986 */ /* 0x0011e2000c101d0c */
[----:B------:R-:W-:Y:S02]  /*69f0*/  IMAD R7, R7, UR14, R0 ;  /* 0x0000000e07077c24 */ /* 0x000fe4000f8e0200 */
[----:B------:R-:W-:Y:S01]  /*6a00*/  IMAD R0, R62, UR6, RZ ;  /* 0x000000063e007c24 */ /* 0x000fe2000f8e02ff */
[----:B------:R-:W-:Y:S01]  /*6a10*/  BAR.SYNC.DEFER_BLOCKING 0x0 ;  /* 0x0000000000007b1d */ /* 0x000fe20000010000 */
[----:B------:R-:W-:Y:S01]  /*6a20*/  FADD.FTZ R81, R106, R81 ;  /* 0x000000516a517221 */ /* 0x000fe20000010000 */
[----:B------:R-:W-:Y:S01]  /*6a30*/  IADD3 R5, R5, R7, RZ ;  /* 0x0000000705057210 */ /* 0x000fe20007ffe0ff */
[----:B------:R-:W-:Y:S02]  /*6a40*/  IMAD R7, R65, UR7, R0 ;  /* 0x0000000741077c24 */ /* 0x000fe4000f8e0200 */
[----:B------:R-:W-:-:S04]  /*6a50*/  FADD.FTZ R56, R81, R104 ;  /* 0x0000006851387221 */ /* 0x000fc80000010000 */
[----:B------:R-:W-:Y:S01]  /*6a60*/  FADD.FTZ R56, R56, R79 ;  /* 0x0000004f38387221 */ /* 0x000fe20000010000 */
[----:B0-----:R-:W-:-:S05]  /*6a70*/  IMAD.WIDE.U32 R2, R65, UR6, R4 ;  /* 0x0000000641027c25 */ /* 0x001fca000f8e0004 */
[----:B------:R-:W-:Y:S02]  /*6a80*/  IADD3 R0, R3, R7, RZ ;  /* 0x0000000703007210 */ /* 0x000fe40007ffe0ff */
[----:B-1----:R-:W-:Y:S01]  /*6a90*/  LEA R4, P0, R2, R28, 0x1 ;  /* 0x0000001c02047211 */ /* 0x002fe200078008ff */
[----:B------:R-:W-:Y:S01]  /*6aa0*/  STS.128 [R46], R12 ;  /* 0x0000000c2e007388 */ /* 0x000fe20000000c00 */
[----:B------:R-:W-:-:S03]  /*6ab0*/  NOP ;  /* 0x0000000000007918 */ /* 0x000fc60000000000 */
[----:B------:R-:W0:Y:S01]  /*6ac0*/  LDS.128 R24, [R46] ;  /* 0x000000002e187984 */ /* 0x000e220000000c00 */
[----:B------:R-:W-:Y:S02]  /*6ad0*/  LEA.HI.X R5, R2, R29, R0, 0x1, P0 ;  /* 0x0000001d02057211 */ /* 0x000fe400000f0c00 */
[----:B------:R-:W-:Y:S01]  /*6ae0*/  ISETP.GT.AND P0, PT, R45, 0x1, PT ;  /* 0x000000012d00780c */ /* 0x000fe20003f04270 */
[----:B------:R-:W-:-:S05]  /*6af0*/  IMAD.WIDE R2, R57, 0x10, R4 ;  /* 0x0000001039027825 */ /* 0x000fca00078e0204 */
[----:B0-----:R0:W-:Y:S07]  /*6b00*/  STG.E.128 desc[UR12][R2.64], R24 ;  /* 0x0000001802007986 */ /* 0x0011ee000c101d0c */
[----:B------:R-:W-:Y:S05]  /*6b10*/  @P0 BRA `(.L_x_16764) ;  /* 0xffffff9c00740947 */ /* 0x000fea000383ffff */
.L_x_16714:
        /* <DEDUP_REMOVED lines=26> */
.L_x_16766:
[----:B------:R-:W-:Y:S05]  /*6cc0*/  BSYNC B0 ;  /* 0x0000000000007941 */ /* 0x000fea0003800000 */
.L_x_16765:
        /* <DEDUP_REMOVED lines=29> */
.L_x_16768:
[----:B------:R-:W2:Y:S02]  /*6ea0*/  S2R R15, SR_TID.X ;  /* 0x00000000000f7919 */ /* 0x000ea40000002100 */
.L_x_16769:
[----:B------:R-:W-:Y:S05]  /*6eb0*/  BSYNC B0 ;  /* 0x0000000000007941 */ /* 0x000fea0003800000 */
.L_x_16767:
[----:B------:R-:W-:Y:S02]  /*6ec0*/  ULDC UR16, c[0x0][0x21c] ;  /* 0x0000870000107ab9 */ /* 0x000fe40000000800 */
[----:B--2---:R-:W-:-:S13]  /*6ed0*/  ISETP.GE.AND P0, PT, R15, UR16, PT ;  /* 0x000000100f007c0c */ /* 0x004fda000bf06270 */
[----:B------:R-:W-:Y:S05]  /*6ee0*/  @P0 EXIT ;  /* 0x000000000000094d */ /* 0x000fea0003800000 */
[----:B------:R-:W2:Y:S01]  /*6ef0*/  S2UR UR5, SR_CgaCtaId ;  /* 0x00000000000579c3 */ /* 0x000ea20000008800 */
[----:B------:R-:W-:Y:S01]  /*6f00*/  ULDC.64 UR6, c[0x0][0x358] ;  /* 0x0000d60000067ab9 */ /* 0x000fe20000000a00 */
[----:B------:R-:W-:Y:S01]  /*6f10*/  ULDC.64 UR8, c[0x0][0x338] ;  /* 0x0000ce0000087ab9 */ /* 0x000fe20000000a00 */
[C---:B------:R-:W-:Y:S01]  /*6f20*/  IMAD R0, R62.reuse, UR6, RZ ;  /* 0x000000063e007c24 */ /* 0x040fe2000f8e02ff */
[----:B------:R-:W-:Y:S01]  /*6f30*/  BSSY B0, `(.L_x_16770) ;  /* 0x000002a000007945 */ /* 0x000fe20003800000 */
[----:B------:R-:W-:Y:S01]  /*6f40*/  IMAD R62, R62, UR8, RZ ;  /* 0x000000083e3e7c24 */ /* 0x000fe2000f8e02ff */
[----:B------:R-:W-:Y:S01]  /*6f50*/  UMOV UR4, 0x400 ;  /* 0x0000040000047882 */ /* 0x000fe20000000000 */
[C---:B01----:R-:W-:Y:S01]  /*6f60*/  IMAD.WIDE.U32 R6, R65.reuse, UR6, RZ ;  /* 0x0000000641067c25 */ /* 0x043fe2000f8e00ff */
        /* <DEDUP_REMOVED lines=9> */
[----:B--2---:R-:W-:-:S03]  /*7000*/  ULEA UR4, UR5, UR4, 0x18 ;  /* 0x0000000405047291 */ /* 0x004fc6000f8ec03f */
[----:B------:R-:W-:-:S09]  /*7010*/  ULDC UR5, c[0x0][0x0] ;  /* 0x0000000000057ab9 */ /* 0x000fd20000000800 */
.L_x_16771:
        /* <DEDUP_REMOVED lines=28> */
.L_x_16770:
[----:B------:R-:W-:Y:S05]  /*71e0*/  EXIT ;  /* 0x000000000000794d */ /* 0x000fea0003800000 */
.L_x_16772:
        /* <DEDUP_REMOVED lines=9> */
.L_x_19017:


//--------------------- .text._Z25selective_scan_bwd_kernelI32Selective_Scan_bwd_kernel_traitsILi32ELi8ELb1ELb0ELb1ELb1ELb0EN3c104HalfENS1_7complexIfEEEEv12SSMParamsBwd --------------------------
	.section	.text._Z25selective_scan_bwd_kernelI32Selective_Scan_bwd_kernel_traitsILi32ELi8ELb1ELb0ELb1ELb1ELb0EN3c104HalfENS1_7complexIfEEEEv12SSMParamsBwd,"ax",@progbits
	.align	128
        .global         _Z25selective_scan_bwd_kernelI32Selective_Scan_bwd_kernel_traitsILi32ELi8ELb1ELb0ELb1ELb1ELb0EN3c104HalfENS1_7complexIfEEEEv12SSMParamsBwd
        .type           _Z25selective_scan_bwd_kernelI32Selective_Scan_bwd_kernel_traitsILi32ELi8ELb1ELb0ELb1ELb1ELb0EN3c104HalfENS1_7complexIfEEEEv12SSMParamsBwd,@function
        .size           _Z25selective_scan_bwd_kernelI32Selective_Scan_bwd_kernel_traitsILi32ELi8ELb1ELb0ELb1ELb1ELb0EN3c104HalfENS1_7complexIfEEEEv12SSMParamsBwd,(.L_x_19018 - _Z25selective_scan_bwd_kernelI32Selective_Scan_bwd_kernel_traitsILi32ELi8ELb1ELb0ELb1ELb1ELb0EN3c104HalfENS1_7complexIfEEEEv12SSMParamsBwd)
        .other          _Z25selective_scan_bwd_kernelI32Selective_Scan_bwd_kernel_traitsILi32ELi8ELb1ELb0ELb1ELb1ELb0EN3c104HalfENS1_7complexIfEEEEv12SSMParamsBwd,@"STO_CUDA_ENTRY STV_DEFAULT"
_Z25selective_scan_bwd_kernelI32Selective_Scan_bwd_kernel_traitsILi32ELi8ELb1ELb0ELb1ELb1ELb0EN3c104HalfENS1_7complexIfEEEEv12SSMParamsBwd:
.text._Z25selective_scan_bwd_kernelI32Selective_Scan_bwd_kernel_traitsILi32ELi8ELb1ELb0ELb1ELb1ELb0EN3c104HalfENS1_7complexIfEEEEv12SSMParamsBwd:
        /* <DEDUP_REMOVED lines=110> */
[----:B------:R-:W-:Y:S01]  /*06e0*/  LEA R9, R27, 0xfffffe00, 0x9 ;  /* 0xfffffe001b097811 */ /* 0x000fe200078e48ff */
[----:B------:R-:W-:Y:S01]  /*06f0*/  HFMA2.MMA R19, -RZ, RZ, 0, 0 ;  /* 0x00000000ff137435 */ /* 0x000fe200000001ff */
[----:B------:R-:W-:Y:S01]  /*0700*/  MOV R18, RZ ;  /* 0x000000ff00127202 */ /* 0x000fe20000000f00 */
[----:B------:R-:W-:Y:S01]  /*0710*/  @P0 IMAD R0, R0, R27, RZ ;  /* 0x0000001b00000224 */ /* 0x000fe200078e02ff */
[----:B------:R-:W-:Y:S02]  /*0720*/  IADD3 R48, P5, R9, R4, RZ ;  /* 0x0000000409307210 */ /* 0x000fe40007fbe0ff */
[----:B------:R-:W-:Y:S02]  /*0730*/  @P1 LEA R18, P3, R63, R24, 0x2 ;  /* 0x000000183f121211 */ /* 0x000fe400078610ff */
[----:B0-----:R-:W-:-:S02]  /*0740*/  LEA R52, P4, R53, R28, 0x1 ;  /* 0x0000001c35347211 */ /* 0x001fc400078808ff */
        /* <DEDUP_REMOVED lines=8> */
[----:B--2---:R-:W-:Y:S01]  /*07d0*/  @P0 IMAD.WIDE R22, R3, 0x10, R22 ;  /* 0x0000001003160825 */ /* 0x004fe200078e0216 */
[----:B------:R-:W-:Y:S02]  /*07e0*/  LEA.HI.X R17, R17, R31, R6, 0x1, P1 ;  /* 0x0000001f11117211 */ /* 0x000fe400008f0c06 */
[----:B------:R-:W-:Y:S02]  /*07f0*/  CS2R R56, SRZ ;  /* 0x0000000000387805 */ /* 0x000fe4000001ff00 */
[----:B------:R-:W-:Y:S02]  /*0800*/  LEA.HI.X R51, R7, R51, R2, 0x1, P3 ;  /* 0x0000003307337211 */ /* 0x000fe400018f0c02 */
[----:B------:R-:W-:Y:S02]  /*0810*/  @!P0 CS2R R22, SRZ ;  /* 0x0000000000168805 */ /* 0x000fe4000001ff00 */
[----:B------:R-:W-:Y:S01]  /*0820*/  LEA.HI.X R48, R48, R33, R9, 0x1, P4 ;  /* 0x0000002130307211 */ /* 0x000fe200020f0c09 */
[----:B------:R-:W-:Y:S06]  /*0830*/  @!P2 BRA `(.L_x_16773) ;  /* 0x0000006c0008a947 */ /* 0x000fec0003800000 */
[----:B------:R-:W0:Y:S01]  /*0840*/  S2UR UR5, SR_CgaCtaId ;  /* 0x00000000000579c3 */ /* 0x000e220000008800 */
[----:B------:R-:W1:Y:S01]  /*0850*/  S2R R54, SR_LANEID ;  /* 0x0000000000367919 */ /* 0x000e620000000000 */
[----:B------:R-:W-:Y:S01]  /*0860*/  UMOV UR4, 0x400 ;  /* 0x0000040000047882 */ /* 0x000fe20000000000 */
[----:B------:R-:W-:Y:S01]  /*0870*/  ULDC UR6, c[0x0][0x224] ;  /* 0x0000890000067ab9 */ /* 0x000fe20000000800 */
[----:B------:R-:W-:Y:S01]  /*0880*/  CS2R R56, SRZ ;  /* 0x0000000000387805 */ /* 0x000fe2000001ff00 */
[----:B------:R-:W2:Y:S01]  /*0890*/  S2R R55, SR_TID.X ;  /* 0x0000000000377919 */ /* 0x000ea20000002100 */
[----:B------:R-:W-:Y:S01]  /*08a0*/  MOV R46, UR6 ;  /* 0x00000006002e7c02 */ /* 0x000fe20008000f00 */
[----:B0-----:R-:W-:-:S06]  /*08b0*/  ULEA UR4, UR5, UR4, 0x18 ;  /* 0x0000000405047291 */ /* 0x001fcc000f8ec03f */
[----:B------:R-:W-:Y:S01]  /*08c0*/  MOV R47, UR4 ;  /* 0x00000004002f7c02 */ /* 0x000fe20008000f00 */
[----:B------:R-:W-:-:S03]  /*08d0*/  UMOV UR4, URZ ;  /* 0x0000003f00047c82 */ /* 0x000fc60008000000 */
[----:B-1----:R-:W-:-:S07]  /*08e0*/  LEA R45, R54, R47, 0x4 ;  /* 0x0000002f362d7211 */ /* 0x002fce00078e20ff */
.L_x_16838:
[----:B------:R-:W-:Y:S01]  /*08f0*/  BAR.SYNC.DEFER_BLOCKING 0x0 ;  /* 0x0000000000007b1d */ /* 0x000fe20000010000 */
[----:B0-2---:R-:W-:-:S05]  /*0900*/  IMAD.WIDE R2, R55, 0x10, R52 ;  /* 0x0000001037027825 */ /* 0x005fca00078e0234 */
[----:B------:R0:W2:Y:S01]  /*0910*/  LDG.E.128 R8, desc[UR12][R2.64] ;  /* 0x0000000c02087981 */ /* 0x0000a2000c1e1d00 */
[----:B------:R-:W-:-:S04]  /*0920*/  IMAD.WIDE R4, R55, 0x10, R16 ;  /* 0x0000001037047825 */ /* 0x000fc800078e0210 */
[----:B------:R-:W-:Y:S01]  /*0930*/  IMAD.WIDE R6, R55, 0x10, R50 ;  /* 0x0000001037067825 */ /* 0x000fe200078e0232 */
[----:B0-----:R-:W0:Y:S01]  /*0940*/  LDC R3, c[0x0][0x21c] ;  /* 0x00008700ff037b82 */ /* 0x001e220000000800 */
[----:B--2---:R1:W-:Y:S01]  /*0950*/  STS.128 [R45], R8 ;  /* 0x000000082d007388 */ /* 0x0043e20000000c00 */
[----:B------:R-:W-:-:S03]  /*0960*/  NOP ;  /* 0x0000000000007918 */ /* 0x000fc60000000000 */
[----:B------:R-:W2:Y:S03]  /*0970*/  LDS.128 R12, [R45] ;  /* 0x000000002d0c7984 */ /* 0x000ea60000000c00 */
[----:B------:R-:W-:Y:S06]  /*0980*/  BAR.SYNC.DEFER_BLOCKING 0x0 ;  /* 0x0000000000007b1d */ /* 0x000fec0000010000 */
[----:B------:R-:W3:Y:S04]  /*0990*/  LDG.E.128 R24, desc[UR12][R4.64] ;  /* 0x0000000c04187981 */ /* 0x000ee8000c1e1d00 */
[----:B---3--:R-:W-:Y:S01]  /*09a0*/  STS.128 [R45], R24 ;  /* 0x000000182d007388 */ /* 0x008fe20000000c00 */
[----:B------:R-:W-:-:S03]  /*09b0*/  NOP ;  /* 0x0000000000007918 */ /* 0x000fc60000000000 */
[----:B------:R-:W3:Y:S01]  /*09c0*/  LDS.128 R28, [R45] ;  /* 0x000000002d1c7984 */ /* 0x000ee20000000c00 */
[----:B------:R-:W-:Y:S06]  /*09d0*/  BAR.SYNC.DEFER_BLOCKING 0x0 ;  /* 0x0000000000007b1d */ /* 0x000fec0000010000 */
[----:B-1----:R1:W4:Y:S01]  /*09e0*/  LDG.E.128 R8, desc[UR12][R6.64] ;  /* 0x0000000c06087981 */ /* 0x002322000c1e1d00 */
[----:B0-----:R-:W-:Y:S01]  /*09f0*/  ISETP.GE.AND P5, PT, R3, 0x1, PT ;  /* 0x000000010300780c */ /* 0x001fe20003fa6270 */
[--C-:B--2---:R-:W-:Y:S01]  /*0a00*/  HADD2.F32 R0, -RZ, R12.reuse.H0_H0 ;  /* 0x2000000cff007230 */ /* 0x104fe20000004100 */
[----:B------:R-:W-:Y:S01]  /*0a10*/  BSSY B0, `(.L_x_16774) ;  /* 0x0000046000007945 */ /* 0x000fe20003800000 */
[----:B------:R-:W-:-:S02]  /*0a20*/  HADD2.F32 R2, -RZ, R12.H1_H1 ;  /* 0x3000000cff027230 */ /* 0x000fc40000004100 */
[----:B------:R-:W-:Y:S02]  /*0a30*/  HADD2.F32 R4, -RZ, R14.H0_H0 ;  /* 0x2000000eff047230 */ /* 0x000fe40000004100 */
[--C-:B---3--:R-:W-:Y:S02]  /*0a40*/  HADD2.F32 R3, -RZ, R28.reuse.H0_H0 ;  /* 0x2000001cff037230 */ /* 0x108fe40000004100 */
[--C-:B-1----:R-:W-:Y:S02]  /*0a50*/  HADD2.F32 R7, -RZ, R29.reuse.H0_H0 ;  /* 0x2000001dff077230 */ /* 0x102fe40000004100 */
[----:B------:R-:W-:Y:S02]  /*0a60*/  HADD2.F32 R5, -RZ, R28.H1_H1 ;  /* 0x3000001cff057230 */ /* 0x000fe40000004100 */
[--C-:B-----5:R-:W-:Y:S01]  /*0a70*/  FADD.FTZ R74, R3, R60.reuse ;  /* 0x0000003c034a7221 */ /* 0x120fe20000010000 */
[----:B------:R-:W-:Y:S02]  /*0a80*/  HADD2.F32 R29, -RZ, R29.H1_H1 ;  /* 0x3000001dff1d7230 */ /* 0x000fe40000004100 */
[----:B------:R-:W-:Y:S01]  /*0a90*/  FADD.FTZ R70, R7, R60 ;  /* 0x0000003c07467221 */ /* 0x000fe20000010000 */
[----:B------:R-:W-:-:S02]  /*0aa0*/  HADD2.F32 R25, -RZ, R31.H0_H0 ;  /* 0x2000001fff197230 */ /* 0x000fc40000004100 */
        /* <DEDUP_REMOVED lines=8> */
[----:B----4-:R0:W-:Y:S01]  /*0b30*/  STS.128 [R45], R8 ;  /* 0x000000082d007388 */ /* 0x0101e20000000c00 */
[----:B------:R-:W-:-:S03]  /*0b40*/  NOP ;  /* 0x0000000000007918 */ /* 0x000fc60000000000 */
[----:B------:R-:W1:Y:S01]  /*0b50*/  LDS.128 R88, [R45] ;  /* 0x000000002d587984 */ /* 0x000e620000000c00 */
[--C-:B0-----:R-:W-:Y:S02]  /*0b60*/  HADD2.F32 R9, -RZ, R30.reuse.H0_H0 ;  /* 0x2000001eff097230 */ /* 0x101fe40000004100 */
[----:B------:R-:W-:-:S03]  /*0b70*/  HADD2.F32 R11, -RZ, R30.H1_H1 ;  /* 0x3000001eff0b7230 */ /* 0x000fc60000004100 */
[--C-:B------:R-:W-:Y:S02]  /*0b80*/  FADD.FTZ R66, R9, R60.reuse ;  /* 0x0000003c09427221 */ /* 0x100fe40000010000 */
[----:B------:R-:W-:-:S03]  /*0b90*/  FADD.FTZ R64, R11, R60 ;  /* 0x0000003c0b407221 */ /* 0x000fc60000010000 */
[----:B------:R-:W-:Y:S02]  /*0ba0*/  FSETP.GTU.FTZ.AND P2, PT, R66, 20, PT ;  /* 0x41a000004200780b */ /* 0x000fe40003f5c000 */
[----:B------:R-:W-:Y:S01]  /*0bb0*/  FSETP.GTU.FTZ.AND P1, PT, R64, 20, PT ;  /* 0x41a000004000780b */ /* 0x000fe20003f3c000 */
[--C-:B-1----:R-:W-:Y:S02]  /*0bc0*/  HADD2.F32 R44, -RZ, R88.reuse.H0_H0 ;  /* 0x20000058ff2c7230 */ /* 0x102fe40000004100 */
[----:B------:R-:W-:Y:S02]  /*0bd0*/  HADD2.F32 R78, -RZ, R88.H1_H1 ;  /* 0x30000058ff4e7230 */ /* 0x000fe40000004100 */
[----:B------:R-:W-:Y:S02]  /*0be0*/  HADD2.F32 R76, -RZ, R89.H0_H0 ;  /* 0x20000059ff4c7230 */ /* 0x000fe40000004100 */
[----:B------:R-:W-:Y:S01]  /*0bf0*/  FFMA.FTZ R57, R44, R0, R57 ;  /* 0x000000002c397223 */ /* 0x000fe20000010039 */
[----:B------:R-:W-:-:S02]  /*0c00*/  HADD2.F32 R0, -RZ, R13.H0_H0 ;  /* 0x2000000dff007230 */ /* 0x000fc40000004100 */
[----:B------:R-:W-:Y:S02]  /*0c10*/  HADD2.F32 R86, -RZ, R89.H1_H1 ;  /* 0x30000059ff567230 */ /* 0x000fe40000004100 */
[----:B------:R-:W-:Y:S01]  /*0c20*/  FFMA.FTZ R57, R78, R2, R57 ;  /* 0x000000024e397223 */ /* 0x000fe20000010039 */
[----:B------:R-:W-:Y:S02]  /*0c30*/  HADD2.F32 R2, -RZ, R13.H1_H1 ;  /* 0x3000000dff027230 */ /* 0x000fe40000004100 */
[----:B------:R-:W-:Y:S02]  /*0c40*/  HADD2.F32 R82, -RZ, R90.H0_H0 ;  /* 0x2000005aff527230 */ /* 0x000fe40000004100 */
[----:B------:R-:W-:-:S04]  /*0c50*/  FFMA.FTZ R57, R76, R0, R57 ;  /* 0x000000004c397223 */ /* 0x000fc80000010039 */
[----:B------:R-:W-:Y:S01]  /*0c60*/  FFMA.FTZ R57, R86, R2, R57 ;  /* 0x0000000256397223 */ /* 0x000fe20000010039 */
        /* <DEDUP_REMOVED lines=32> */
.L_x_16775:
[----:B------:R-:W-:Y:S05]  /*0e70*/  BSYNC B0 ;  /* 0x0000000000007941 */ /* 0x000fea0003800000 */
.L_x_16774:
        /* <DEDUP_REMOVED lines=39> */
.L_x_16777:
[----:B------:R-:W-:Y:S05]  /*10f0*/  BSYNC B0 ;  /* 0x0000000000007941 */ /* 0x000fea0003800000 */
.L_x_16776:
[--C-:B------:R-:W-:Y:S02]  /*1100*/  HADD2.F32 R88, -RZ, R91.reuse.H0_H0 ;  /* 0x2000005bff587230 */ /* 0x100fe40000004100 */
[----:B------:R-:W-:Y:S01]  /*1110*/  FFMA.FTZ R57, R90, R4, R57 ;  /* 0x000000045a397223 */ /* 0x000fe20000010039 */
[----:B------:R-:W-:Y:S01]  /*1120*/  BSSY B0, `(.L_x_16778) ;  /* 0x0000025000007945 */ /* 0x000fe20003800000 */
[----:B------:R-:W-:Y:S01]  /*1130*/  FSETP.GTU.FTZ.AND P6, PT, R80, 20, PT ;  /* 0x41a000005000780b */ /* 0x000fe20003fdc000 */
[----:B------:R-:W-:Y:S02]  /*1140*/  HADD2.F32 R110, -RZ, R91.H1_H1 ;  /* 0x3000005bff6e7230 */ /* 0x000fe40000004100 */
[----:B------:R-:W-:Y:S01]  /*1150*/  FFMA.FTZ R57, R88, R5, R57 ;  /* 0x0000000558397223 */ /* 0x000fe20000010039 */
[----:B------:R-:W-:Y:S01]  /*1160*/  HADD2.F32 R4, -RZ, R15.H1_H1 ;  /* 0x3000000fff047230 */ /* 0x000fe20000004100 */
[----:B------:R-:W-:Y:S08]  /*1170*/  @P4 BRA `(.L_x_16779) ;  /* 0x00000000007c4947 */ /* 0x000ff00003800000 */
        /* <DEDUP_REMOVED lines=31> */
.L_x_16779:
[----:B------:R-:W-:Y:S05]  /*1370*/  BSYNC B0 ;  /* 0x0000000000007941 */ /* 0x000fea0003800000 */
.L_x_16778:
        /* <DEDUP_REMOVED lines=33> */
.L_x_16781:
[----:B------:R-:W-:Y:S05]  /*1590*/  BSYNC B0 ;  /* 0x0000000000007941 */ /* 0x000fea0003800000 */
.L_x_16780:
        /* <DEDUP_REMOVED lines=33> */
.L_x_16783:
[----:B------:R-:W-:Y:S05]  /*17b0*/  BSYNC B0 ;  /* 0x0000000000007941 */ /* 0x000fea0003800000 */
.L_x_16782:
        /* <DEDUP_REMOVED lines=33> */
.L_x_16785:
[----:B------:R-:W-:Y:S05]  /*19d0*/  BSYNC B0 ;  /* 0x0000000000007941 */ /* 0x000fea0003800000 */
.L_x_16784:
        /* <DEDUP_REMOVED lines=33> */
.L_x_16787:
[----:B------:R-:W-:Y:S05]  /*1bf0*/  BSYNC B0 ;  /* 0x0000000000007941 */ /* 0x000fea0003800000 */
.L_x_16786:
        /* <DEDUP_REMOVED lines=33> */
.L_x_16789:
[----:B------:R-:W-:Y:S05]  /*1e10*/  BSYNC B0 ;  /* 0x0000000000007941 */ /* 0x000fea0003800000 */
.L_x_16788:
[----:B------:R-:W-:Y:S01]  /*1e20*/  BAR.SYNC.DEFER_BLOCKING 0x0 ;  /* 0x0000000000007b1d */ /* 0x000fe20000010000 */
[----:B------:R-:W-:Y:S01]  /*1e30*/  HFMA2.MMA R83, -RZ, RZ, 0, 0 ;  /* 0x00000000ff537435 */ /* 0x000fe200000001ff */
[----:B------:R-:W-:Y:S01]  /*1e40*/  FFMA.FTZ R57, R110, R4, R57 ;  /* 0x000000046e397223 */ /* 0x000fe20000010039 */
[----:B------:R-:W-:Y:S01]  /*1e50*/  HFMA2.MMA R81, -RZ, RZ, 0, 0 ;  /* 0x00000000ff517435 */ /* 0x000fe200000001ff */
[----:B------:R-:W-:Y:S01]  /*1e60*/  MOV R108, RZ ;  /* 0x000000ff006c7202 */ /* 0x000fe20000000f00 */
[----:B------:R-:W-:Y:S01]  /*1e70*/  HFMA2.MMA R79, -RZ, RZ, 0, 0 ;  /* 0x00000000ff4f7435 */ /* 0x000fe200000001ff */
[----:B------:R-:W-:Y:S01]  /*1e80*/  MOV R106, RZ ;  /* 0x000000ff006a7202 */ /* 0x000fe20000000f00 */
[----:B------:R-:W-:Y:S01]  /*1e90*/  HFMA2.MMA R77, -RZ, RZ, 0, 0 ;  /* 0x00000000ff4d7435 */ /* 0x000fe200000001ff */
[----:B------:R-:W-:Y:S01]  /*1ea0*/  MOV R104, RZ ;  /* 0x000000ff00687202 */ /* 0x000fe20000000f00 */
[-C--:B------:R-:W-:Y:S01]  /*1eb0*/  FMUL.FTZ R100, R44, R61.reuse ;  /* 0x0000003d2c647220 */ /* 0x080fe20000410000 */
[----:B------:R-:W-:Y:S01]  /*1ec0*/  MOV R102, RZ ;  /* 0x000000ff00667202 */ /* 0x000fe20000000f00 */
        /* <DEDUP_REMOVED lines=9> */
[----:B------:R-:W-:Y:S01]  /*1f60*/  MOV R92, RZ ;  /* 0x000000ff005c7202 */ /* 0x000fe20000000f00 */
[----:B------:R-:W-:Y:S01]  /*1f70*/  UMOV UR5, URZ ;  /* 0x0000003f00057c82 */ /* 0x000fe20008000000 */
[----:B------:R-:W-:Y:S01]  /*1f80*/  MOV R108, RZ ;  /* 0x000000ff006c7202 */ /* 0x000fe20000000f00 */
[----:B------:R-:W-:Y:S01]  /*1f90*/  UMOV UR6, URZ ;  /* 0x0000003f00067c82 */ /* 0x000fe20008000000 */
[----:B------:R-:W-:Y:S01]  /*1fa0*/  ULDC UR11, c[0x0][0x21c] ;  /* 0x00008700000b7ab9 */ /* 0x000fe20000000800 */
[----:B------:R-:W-:Y:S01]  /*1fb0*/  ULDC.64 UR26, c[0x0][0x368] ;  /* 0x0000da00001a7ab9 */ /* 0x000fe20000000a00 */
[----:B------:R-:W-:Y:S01]  /*1fc0*/  ULDC.64 UR24, c[0x0][0x270] ;  /* 0x00009c0000187ab9 */ /* 0x000fe20000000a00 */
[----:B------:R-:W1:Y:S01]  /*1fd0*/  LDC R65, c[0x0][0x218] ;  /* 0x00008600ff417b82 */ /* 0x000e620000000800 */
[----:B------:R-:W-:Y:S01]  /*1fe0*/  ULDC.64 UR22, c[0x0][0x250] ;  /* 0x0000940000167ab9 */ /* 0x000fe20000000a00 */
[----:B------:R-:W-:Y:S01]  /*1ff0*/  ULDC.64 UR20, c[0x0][0x248] ;  /* 0x0000920000147ab9 */ /* 0x000fe20000000a00 */
[----:B------:R-:W-:Y:S01]  /*2000*/  ULDC.64 UR18, c[0x0][0x238] ;  /* 0x00008e0000127ab9 */ /* 0x000fe20000000a00 */
[----:B------:R-:W-:-:S04]  /*2010*/  ULDC.64 UR16, c[0x0][0x230] ;  /* 0x00008c0000107ab9 */ /* 0x000fc80000000a00 */
[----:B------:R-:W2:Y:S08]  /*2020*/  LDC.64 R36, c[0x0][0x368] ;  /* 0x0000da00ff247b82 */ /* 0x000eb00000000a00 */
[----:B------:R-:W3:Y:S08]  /*2030*/  LDC.64 R34, c[0x0][0x370] ;  /* 0x0000dc00ff227b82 */ /* 0x000ef00000000a00 */
[----:B------:R-:W4:Y:S08]  /*2040*/  LDC.64 R32, c[0x0][0x3d0] ;  /* 0x0000f400ff207b82 */ /* 0x000f300000000a00 */
[----:B------:R-:W0:Y:S08]  /*2050*/  LDC.64 R30, c[0x0][0x2d8] ;  /* 0x0000b600ff1e7b82 */ /* 0x000e300000000a00 */
[----:B------:R-:W0:Y:S08]  /*2060*/  LDC.64 R28, c[0x0][0x2d0] ;  /* 0x0000b400ff1c7b82 */ /* 0x000e300000000a00 */
[----:B-1----:R-:W0:Y:S02]  /*2070*/  LDC.64 R26, c[0x0][0x380] ;  /* 0x0000e000ff1a7b82 */ /* 0x002e240000000a00 */
.L_x_16837:
[----:B--2---:R-:W-:Y:S01]  /*2080*/  IMAD R0, R62, UR16, RZ ;  /* 0x000000103e007c24 */ /* 0x004fe2000f8e02ff */
        /* <DEDUP_REMOVED lines=11> */
[----:B------:R-:W2:Y:S01]  /*2140*/  LDG.E.64 R24, desc[UR12][R24.64] ;  /* 0x0000000c18187981 */ /* 0x000ea2000c1e1b00 */
[----:B------:R-:W-:Y:S01]  /*2150*/  IMAD.WIDE.U32 R2, R92, UR24, RZ ;  /* 0x000000185c027c25 */ /* 0x000fe2000f8e00ff */
[----:B------:R-:W-:-:S03]  /*2160*/  LOP3.LUT R0, R55, 0xffffffe0, RZ, 0xc0, !PT ;  /* 0xffffffe037007812 */ /* 0x000fc600078ec0ff */
[----:B------:R-:W-:Y:S01]  /*2170*/  IMAD R5, R92, UR25, R5 ;  /* 0x000000195c057c24 */ /* 0x000fe2000f8e0205 */
[----:B------:R-:W-:-:S04]  /*2180*/  LEA R4, P0, R2, R49, 0x1 ;  /* 0x0000003102047211 */ /* 0x000fc800078008ff */
[----:B------:R-:W-:-:S04]  /*2190*/  IADD3 R3, R3, R5, RZ ;  /* 0x0000000503037210 */ /* 0x000fc80007ffe0ff */
[----:B------:R-:W-:Y:S02]  /*21a0*/  LEA.HI.X R5, R2, R48, R3, 0x1, P0 ;  /* 0x0000003002057211 */ /* 0x000fe400000f0c03 */
[----:B------:R-:W-:-:S05]  /*21b0*/  IADD3 R3, R0, R55, RZ ;  /* 0x0000003700037210 */ /* 0x000fca0007ffe0ff */
[----:B------:R-:W-:-:S05]  /*21c0*/  IMAD.WIDE R2, R3, 0x10, R4 ;  /* 0x0000001003027825 */ /* 0x000fca00078e0204 */
[----:B------:R-:W3:Y:S04]  /*21d0*/  LDG.E.128 R4, desc[UR12][R2.64] ;  /* 0x0000000c02047981 */ /* 0x000ee8000c1e1d00 */
[----:B------:R0:W4:Y:S01]  /*21e0*/  LDG.E.128 R8, desc[UR12][R2.64+0x200] ;  /* 0x0002000c02087981 */ /* 0x000122000c1e1d00 */
[----:B------:R-:W-:Y:S01]  /*21f0*/  IMAD R42, R62, UR20, RZ ;  /* 0x000000143e2a7c24 */ /* 0x000fe2000f8e02ff */
[----:B------:R-:W-:Y:S01]  /*2200*/  LOP3.LUT P0, RZ, R55, 0x1f, RZ, 0xc0, !PT ;  /* 0x0000001f37ff7812 */ /* 0x000fe2000780c0ff */
[----:B------:R-:W-:Y:S01]  /*2210*/  IMAD.WIDE.U32 R38, R63, UR20, RZ ;  /* 0x000000143f267c25 */ /* 0x000fe2000f8e00ff */
[C---:B------:R-:W-:Y:S02]  /*2220*/  IADD3 R112, R46.reuse, -0x1, RZ ;  /* 0xffffffff2e707810 */ /* 0x040fe40007ffe0ff */
[----:B------:R-:W-:Y:S01]  /*2230*/  ISETP.NE.AND P2, PT, R55, RZ, PT ;  /* 0x000000ff3700720c */ /* 0x000fe20003f45270 */
        /* <DEDUP_REMOVED lines=20> */
[----:B-1----:R-:W1:Y:S01]  /*2380*/  MUFU.EX2 R40, R40 ;  /* 0x0000002800287308 */ /* 0x002e620000000800 */
        /* <DEDUP_REMOVED lines=14> */
[----:B------:R1:W2:Y:S01]  /*2470*/  LDS.128 R4, [R0+0x10] ;  /* 0x0000100000047984 */ /* 0x0002a20000000c00 */
[-C--:B------:R-:W-:Y:S01]  /*2480*/  FMUL.FTZ R85, R25, R72.reuse ;  /* 0x0000004819557220 */ /* 0x080fe20000410000 */
[----:B------:R-:W-:Y:S02]  /*2490*/  @!P1 IMAD.WIDE R40, R41, 0x10, R22 ;  /* 0x0000001029289825 */ /* 0x000fe400078e0216 */
[----:B------:R3:W-:Y:S01]  /*24a0*/  STS.64 [R114+0x10b0], R42 ;  /* 0x0010b02a72007388 */ /* 0x0007e20000000a00 */
[----:B------:R-:W-:Y:S01]  /*24b0*/  BAR.SYNC.DEFER_BLOCKING 0x0 ;  /* 0x0000000000007b1d */ /* 0x000fe20000010000 */
[----:B------:R-:W-:Y:S01]  /*24c0*/  FMUL.RZ R93, R85, 0.15915493667125701904 ;  /* 0x3e22f983555d7820 */ /* 0x000fe2000040c000 */
[----:B------:R-:W-:Y:S01]  /*24d0*/  FMUL.FTZ R85, R91, R72 ;  /* 0x000000485b557220 */ /* 0x000fe20000410000 */
[----:B------:R-:W-:-:S03]  /*24e0*/  FMUL.FTZ R89, R25, R70 ;  /* 0x0000004619597220 */ /* 0x000fc60000410000 */
[----:B------:R-:W-:Y:S01]  /*24f0*/  MUFU.SIN R116, R93 ;  /* 0x0000005d00747308 */ /* 0x000fe20000000400 */
[----:B-1----:R-:W-:Y:S01]  /*2500*/  FMUL.FTZ R0, R91, R70 ;  /* 0x000000465b007220 */ /* 0x002fe20000410000 */
[----:B------:R-:W-:-:S06]  /*2510*/  FMUL.RZ R89, R89, 0.15915493667125701904 ;  /* 0x3e22f98359597820 */ /* 0x000fcc000040c000 */
[----:B------:R1:W-:Y:S08]  /*2520*/  MUFU.COS R118, R93 ;  /* 0x0000005d00767308 */ /* 0x0003f00000000000 */
[----:B------:R-:W4:Y:S01]  /*2530*/  MUFU.EX2 R85, R85 ;  /* 0x0000005500557308 */ /* 0x000f220000000800 */
[----:B------:R3:W5:Y:S01]  /*2540*/  @!P1 LDG.E.64 R2, desc[UR12][R40.64+0x8] ;  /* 0x0000080c28029981 */ /* 0x000762000c1e1b00 */
[C---:B-1----:R-:W-:Y:S01]  /*2550*/  FMUL.FTZ R93, R25.reuse, R64 ;  /* 0x00000040195d7220 */ /* 0x042fe20000410000 */
[----:B---3--:R-:W-:-:S05]  /*2560*/  FMUL.FTZ R41, R25, R66 ;  /* 0x0000004219297220 */ /* 0x008fca0000410000 */
[----:B------:R-:W-:Y:S01]  /*2570*/  MUFU.SIN R109, R89 ;  /* 0x00000059006d7308 */ /* 0x000fe20000000400 */
[----:B------:R-:W-:Y:S01]  /*2580*/  FMUL.RZ R97, R41, 0.15915493667125701904 ;  /* 0x3e22f98329617820 */ /* 0x000fe2000040c000 */
[----:B------:R-:W-:Y:S01]  /*2590*/  FMUL.FTZ R41, R91, R66 ;  /* 0x000000425b297220 */ /* 0x000fe20000410000 */
[----:B------:R-:W-:-:S05]  /*25a0*/  FMUL.RZ R93, R93, 0.15915493667125701904 ;  /* 0x3e22f9835d5d7820 */ /* 0x000fca000040c000 */
[----:B------:R1:W-:Y:S01]  /*25b0*/  MUFU.COS R107, R89 ;  /* 0x00000059006b7308 */ /* 0x0003e20000000000 */
[----:B------:R-:W-:-:S07]  /*25c0*/  FMUL.FTZ R40, R25, R68 ;  /* 0x0000004419287220 */ /* 0x000fce0000410000 */
[----:B------:R-:W3:Y:S01]  /*25d0*/  MUFU.EX2 R0, R0 ;  /* 0x0000000000007308 */ /* 0x000ee20000000800 */
[----:B-1----:R-:W-:Y:S01]  /*25e0*/  FMUL.FTZ R89, R91, R64 ;  /* 0x000000405b597220 */ /* 0x002fe20000410000 */
[----:B------:R-:W-:Y:S01]  /*25f0*/  FMUL.RZ R95, R40, 0.15915493667125701904 ;  /* 0x3e22f983285f7820 */ /* 0x000fe2000040c000 */
[C---:B----4-:R-:W-:Y:S01]  /*2600*/  FMUL.FTZ R103, R85.reuse, R118 ;  /* 0x0000007655677220 */ /* 0x050fe20000410000 */
[----:B------:R-:W-:-:S04]  /*2610*/  FMUL.FTZ R105, R85, R116 ;  /* 0x0000007455697220 */ /* 0x000fc80000410000 */
[----:B------:R-:W-:Y:S01]  /*2620*/  MUFU.SIN R120, R97 ;  /* 0x0000006100787308 */ /* 0x000fe20000000400 */
[----:B------:R-:W-:Y:S01]  /*2630*/  FMUL.FTZ R40, R91, R68 ;  /* 0x000000445b287220 */ /* 0x000fe20000410000 */
[----:B------:R-:W-:-:S06]  /*2640*/  HADD2.F32 R85, -RZ, R12.H0_H0 ;  /* 0x2000000cff557230 */ /* 0x000fcc0000004100 */
[----:B------:R-:W1:Y:S01]  /*2650*/  MUFU.EX2 R41, R41 ;  /* 0x0000002900297308 */ /* 0x000e620000000800 */
[----:B------:R-:W-:-:S07]  /*2660*/  FMUL.FTZ R118, R85, R74 ;  /* 0x0000004a55767220 */ /* 0x000fce0000410000 */
[----:B------:R-:W-:Y:S08]  /*2670*/  MUFU.EX2 R89, R89 ;  /* 0x0000005900597308 */ /* 0x000ff00000000800 */
[----:B------:R-:W4:Y:S08]  /*2680*/  MUFU.COS R124, R93 ;  /* 0x0000005d007c7308 */ /* 0x000f300000000000 */
[----:B------:R-:W0:Y:S01]  /*2690*/  MUFU.SIN R122, R93 ;  /* 0x0000005d007a7308 */ /* 0x000e220000000400 */
[C---:B---3--:R-:W-:Y:S01]  /*26a0*/  FMUL.FTZ R107, R0.reuse, R107 ;  /* 0x0000006b006b7220 */ /* 0x048fe20000410000 */
[----:B------:R-:W-:Y:S01]  /*26b0*/  FMUL.FTZ R109, R0, R109 ;  /* 0x0000006d006d7220 */ /* 0x000fe20000410000 */
[----:B------:R-:W-:-:S05]  /*26c0*/  FMUL.FTZ R0, R105, R118 ;  /* 0x0000007669007220 */ /* 0x000fca0000410000 */
[----:B------:R-:W-:Y:S01]  /*26d0*/  MUFU.SIN R113, R95 ;  /* 0x0000005f00717308 */ /* 0x000fe20000000400 */
[----:B-1----:R-:W-:-:S07]  /*26e0*/  FMUL.FTZ R115, R41, R120 ;  /* 0x0000007829737220 */ /* 0x002fce0000410000 */
[----:B------:R-:W-:Y:S01]  /*26f0*/  MUFU.COS R111, R95 ;  /* 0x0000005f006f7308 */ /* 0x000fe20000000000 */
[----:B------:R-:W-:-:S07]  /*2700*/  FMUL.FTZ R120, RZ, R105 ;  /* 0x00000069ff787220 */ /* 0x000fce0000410000 */
[----:B------:R-:W1:Y:S01]  /*2710*/  MUFU.EX2 R40, R40 ;  /* 0x0000002800287308 */ /* 0x000e620000000800 */
[----:B------:R-:W-:Y:S01]  /*2720*/  FFMA.FTZ R0, RZ, R103, R0 ;  /* 0x00000067ff007223 */ /* 0x000fe20000010000 */
[C---:B----4-:R-:W-:Y:S01]  /*2730*/  FMUL.FTZ R116, R89.reuse, R124 ;  /* 0x0000007c59747220 */ /* 0x050fe20000410000 */
[----:B0-----:R-:W-:Y:S01]  /*2740*/  FMUL.FTZ R117, R89, R122 ;  /* 0x0000007a59757220 */ /* 0x001fe20000410000 */
[----:B------:R-:W-:Y:S02]  /*2750*/  HADD2.F32 R89, -RZ, R12.H1_H1 ;  /* 0x3000000cff597230 */ /* 0x000fe40000004100 */
[----:B------:R-:W-:Y:S01]  /*2760*/  FFMA.FTZ R120, R103, R118, -R120 ;  /* 0x0000007667787223 */ /* 0x000fe20000010878 */
[----:B------:R-:W-:Y:S01]  /*2770*/  FADD.FTZ R126, RZ, R0 ;  /* 0x00000000ff7e7221 */ /* 0x000fe20000010000 */
[----:B------:R-:W-:Y:S02]  /*2780*/  FMUL.FTZ R0, R25, R84 ;  /* 0x0000005419007220 */ /* 0x000fe40000410000 */
[----:B------:R-:W-:Y:S01]  /*2790*/  FFMA.FTZ R120, R89, R72, R120 ;  /* 0x0000004859787223 */ /* 0x000fe20000010078 */
[----:B------:R-:W-:Y:S01]  /*27a0*/  FMUL.FTZ R124, R109, R126 ;  /* 0x0000007e6d7c7220 */ /* 0x000fe20000410000 */
[----:B------:R0:W3:Y:S01]  /*27b0*/  MUFU.COS R114, R97 ;  /* 0x0000006100727308 */ /* 0x0000e20000000000 */
[----:B------:R-:W-:-:S02]  /*27c0*/  FMUL.FTZ R93, R91, R80 ;  /* 0x000000505b5d7220 */ /* 0x000fc40000410000 */
[----:B------:R-:W-:Y:S01]  /*27d0*/  FFMA.FTZ R128, R107, R120, -R124 ;  /* 0x000000786b807223 */ /* 0x000fe2000001087c */
[C---:B-1----:R-:W-:Y:S01]  /*27e0*/  FMUL.FTZ R111, R40.reuse, R111 ;  /* 0x0000006f286f7220 */ /* 0x042fe20000410000 */
[----:B------:R-:W-:Y:S01]  /*27f0*/  FMUL.FTZ R113, R40, R113 ;  /* 0x0000007128717220 */ /* 0x000fe20000410000 */
[----:B------:R-:W-:Y:S01]  /*2800*/  FMUL.FTZ R40, R91, R84 ;  /* 0x000000545b287220 */ /* 0x000fe20000410000 */
[----:B0-----:R-:W-:Y:S01]  /*2810*/  FMUL.RZ R97, R0, 0.15915493667125701904 ;  /* 0x3e22f98300617820 */ /* 0x001fe2000040c000 */
[----:B------:R-:W-:Y:S02]  /*2820*/  HADD2.F32 R91, -RZ, R13.H0_H0 ;  /* 0x2000000dff5b7230 */ /* 0x000fe40000004100 */
[----:B------:R-:W-:Y:S01]  /*2830*/  FMUL.FTZ R0, R42, R105 ;  /* 0x000000692a007220 */ /* 0x000fe20000410000 */
[----:B------:R-:W-:-:S03]  /*2840*/  FMUL.FTZ R120, R109, R120 ;  /* 0x000000786d787220 */ /* 0x000fc60000410000 */
[----:B------:R-:W-:Y:S01]  /*2850*/  FFMA.FTZ R124, R43, R103, R0 ;  /* 0x000000672b7c7223 */ /* 0x000fe20000010000 */
[----:B------:R-:W-:Y:S01]  /*2860*/  FFMA.FTZ R0, R107, R126, R120 ;  /* 0x0000007e6b007223 */ /* 0x000fe20000010078 */
[----:B------:R-:W-:Y:S01]  /*2870*/  FFMA.FTZ R128, R91, R70, R128 ;  /* 0x000000465b807223 */ /* 0x000fe20000010080 */
[----:B------:R-:W-:Y:S02]  /*2880*/  FMUL.FTZ R95, R43, R105 ;  /* 0x000000692b5f7220 */ /* 0x000fe40000410000 */
[----:B------:R-:W-:Y:S01]  /*2890*/  FADD.FTZ R130, RZ, R0 ;  /* 0x00000000ff827221 */ /* 0x000fe20000010000 */
[----:B------:R-:W-:Y:S01]  /*28a0*/  FMUL.FTZ R132, R113, R128 ;  /* 0x0000008071847220 */ /* 0x000fe20000410000 */
[----:B------:R-:W-:Y:S01]  /*28b0*/  FFMA.FTZ R120, R42, R103, -R95 ;  /* 0x000000672a787223 */ /* 0x000fe2000001085f */
[----:B------:R-:W-:Y:S02]  /*28c0*/  FMUL.FTZ R126, R109, R124 ;  /* 0x0000007c6d7e7220 */ /* 0x000fe40000410000 */
[-C--:B------:R-:W-:Y:S01]  /*28d0*/  FFMA.FTZ R132, R111, R130.reuse, R132 ;  /* 0x000000826f847223 */ /* 0x080fe20000010084 */
[----:B------:R-:W-:Y:S01]  /*28e0*/  FMUL.FTZ R130, R113, R130 ;  /* 0x0000008271827220 */ /* 0x000fe20000410000 */
[----:B------:R0:W-:Y:S01]  /*28f0*/  MUFU.EX2 R122, R93 ;  /* 0x0000005d007a7308 */ /* 0x0001e20000000800 */
[----:B------:R-:W-:-:S02]  /*2900*/  FFMA.FTZ R126, R107, R120, -R126 ;  /* 0x000000786b7e7223 */ /* 0x000fc4000001087e */
[----:B------:R-:W-:Y:S01]  /*2910*/  FFMA.FTZ R130, R111, R128, -R130 ;  /* 0x000000806f827223 */ /* 0x000fe20000010882 */
[----:B------:R-:W-:Y:S01]  /*2920*/  FMUL.FTZ R120, R109, R120 ;  /* 0x000000786d787220 */ /* 0x000fe20000410000 */
[----:B---3--:R-:W-:Y:S01]  /*2930*/  FMUL.FTZ R114, R41, R114 ;  /* 0x0000007229727220 */ /* 0x008fe20000410000 */
[----:B0-----:R-:W-:Y:S02]  /*2940*/  HADD2.F32 R93, -RZ, R13.H1_H1 ;  /* 0x3000000dff5d7230 */ /* 0x001fe40000004100 */
[----:B------:R-:W-:Y:S01]  /*2950*/  MUFU.EX2 R40, R40 ;  /* 0x0000002800287308 */ /* 0x000fe20000000800 */
[----:B------:R-:W-:Y:S01]  /*2960*/  FADD.FTZ R132, RZ, R132 ;  /* 0x00000084ff847221 */ /* 0x000fe20000010000 */
[----:B------:R-:W-:Y:S01]  /*2970*/  FFMA.FTZ R120, R107, R124, R120 ;  /* 0x0000007c6b787223 */ /* 0x000fe20000010078 */
[----:B------:R-:W-:Y:S01]  /*2980*/  FFMA.FTZ R130, R93, R68, R130 ;  /* 0x000000445d827223 */ /* 0x000fe20000010082 */
[----:B------:R-:W-:-:S04]  /*2990*/  FMUL.FTZ R95, R113, R126 ;  /* 0x0000007e715f7220 */ /* 0x000fc80000410000 */
[----:B------:R-:W-:Y:S01]  /*29a0*/  MUFU.SIN R41, R97 ;  /* 0x0000006100297308 */ /* 0x000fe20000000400 */
[----:B------:R-:W-:Y:S01]  /*29b0*/  FMUL.FTZ R0, R25, R80 ;  /* 0x0000005019007220 */ /* 0x000fe20000410000 */
[----:B------:R-:W-:-:S06]  /*29c0*/  FMUL.FTZ R99, R115, R130 ;  /* 0x0000008273637220 */ /* 0x000fcc0000410000 */
[----:B------:R0:W1:Y:S01]  /*29d0*/  MUFU.COS R119, R97 ;  /* 0x0000006100777308 */ /* 0x0000620000000000 */
[----:B------:R-:W-:Y:S01]  /*29e0*/  FFMA.FTZ R101, R111, R120, R95 ;  /* 0x000000786f657223 */ /* 0x000fe2000001005f */
[----:B------:R-:W-:Y:S02]  /*29f0*/  HADD2.F32 R95, -RZ, R14.H0_H0 ;  /* 0x2000000eff5f7230 */ /* 0x000fe40000004100 */
[----:B------:R-:W-:Y:S01]  /*2a00*/  FMUL.RZ R127, R0, 0.15915493667125701904 ;  /* 0x3e22f983007f7820 */ /* 0x000fe2000040c000 */
[-C--:B0-----:R-:W-:Y:S01]  /*2a10*/  FMUL.FTZ R97, R115, R132.reuse ;  /* 0x0000008473617220 */ /* 0x081fe20000410000 */
[C---:B------:R-:W-:Y:S01]  /*2a20*/  FFMA.FTZ R132, R114.reuse, R132, R99 ;  /* 0x0000008472847223 */ /* 0x040fe20000010063 */
[----:B------:R-:W-:Y:S02]  /*2a30*/  FMUL.FTZ R0, R113, R120 ;  /* 0x0000007871007220 */ /* 0x000fe40000410000 */
[----:B------:R-:W-:Y:S01]  /*2a40*/  FFMA.FTZ R130, R114, R130, -R97 ;  /* 0x0000008272827223 */ /* 0x000fe20000010861 */
[----:B------:R-:W0:Y:S01]  /*2a50*/  MUFU.COS R121, R127 ;  /* 0x0000007f00797308 */ /* 0x000e220000000000 */
[----:B------:R-:W-:-:S02]  /*2a60*/  FADD.FTZ R132, RZ, R132 ;  /* 0x00000084ff847221 */ /* 0x000fc40000010000 */
[----:B------:R-:W-:Y:S01]  /*2a70*/  FFMA.FTZ R130, R95, R66, R130 ;  /* 0x000000425f827223 */ /* 0x000fe20000010082 */
[----:B------:R-:W-:Y:S01]  /*2a80*/  FFMA.FTZ R0, R111, R126, -R0 ;  /* 0x0000007e6f007223 */ /* 0x000fe20000010800 */
[----:B------:R-:W-:-:S03]  /*2a90*/  FMUL.FTZ R97, R115, R101 ;  /* 0x0000006573617220 */ /* 0x000fc60000410000 */
[----:B------:R3:W4:Y:S01]  /*2aa0*/  MUFU.SIN R99, R127 ;  /* 0x0000007f00637308 */ /* 0x0007220000000400 */
[C---:B------:R-:W-:Y:S01]  /*2ab0*/  FMUL.FTZ R123, R117.reuse, R132 ;  /* 0x00000084757b7220 */ /* 0x040fe20000410000 */
[----:B------:R-:W-:Y:S01]  /*2ac0*/  FMUL.FTZ R125, R117, R130 ;  /* 0x00000082757d7220 */ /* 0x000fe20000410000 */
[C---:B-1----:R-:W-:Y:S01]  /*2ad0*/  FMUL.FTZ R119, R40.reuse, R119 ;  /* 0x0000007728777220 */ /* 0x042fe20000410000 */
[----:B------:R-:W-:Y:S01]  /*2ae0*/  FMUL.FTZ R120, R40, R41 ;  /* 0x0000002928787220 */ /* 0x000fe20000410000 */
[----:B------:R-:W-:Y:S01]  /*2af0*/  FFMA.FTZ R40, R114, R0, -R97 ;  /* 0x0000000072287223 */ /* 0x000fe20000010861 */
[----:B------:R-:W-:Y:S02]  /*2b00*/  HADD2.F32 R97, -RZ, R14.H1_H1 ;  /* 0x3000000eff617230 */ /* 0x000fe40000004100 */
[C---:B------:R-:W-:Y:S01]  /*2b10*/  FFMA.FTZ R130, R116.reuse, R130, -R123 ;  /* 0x0000008274827223 */ /* 0x040fe2000001087b */
[----:B------:R-:W-:Y:S01]  /*2b20*/  FFMA.FTZ R125, R116, R132, R125 ;  /* 0x00000084747d7223 */ /* 0x000fe2000001007d */
[----:B------:R-:W-:-:S02]  /*2b30*/  FMUL.FTZ R41, R115, R0 ;  /* 0x0000000073297220 */ /* 0x000fc40000410000 */
[----:B------:R-:W-:Y:S01]  /*2b40*/  FFMA.FTZ R130, R97, R64, R130 ;  /* 0x0000004061827223 */ /* 0x000fe20000010082 */
[----:B------:R-:W-:Y:S01]  /*2b50*/  FADD.FTZ R125, RZ, R125 ;  /* 0x0000007dff7d7221 */ /* 0x000fe20000010000 */
[----:B------:R-:W-:Y:S01]  /*2b60*/  FFMA.FTZ R41, R114, R101, R41 ;  /* 0x0000006572297223 */ /* 0x000fe20000010029 */
[----:B0-----:R-:W-:Y:S01]  /*2b70*/  FMUL.FTZ R121, R122, R121 ;  /* 0x000000797a797220 */ /* 0x001fe20000410000 */
[C---:B------:R-:W-:Y:S01]  /*2b80*/  FMUL.FTZ R0, R120.reuse, R130 ;  /* 0x0000008278007220 */ /* 0x040fe20000410000 */
[----:B---3--:R-:W-:Y:S01]  /*2b90*/  FMUL.FTZ R127, R120, R125 ;  /* 0x0000007d787f7220 */ /* 0x008fe20000410000 */
[C---:B------:R-:W-:Y:S01]  /*2ba0*/  FMUL.FTZ R123, R117.reuse, R40 ;  /* 0x00000028757b7220 */ /* 0x040fe20000410000 */
[----:B----4-:R-:W-:Y:S01]  /*2bb0*/  FMUL.FTZ R122, R122, R99 ;  /* 0x000000637a7a7220 */ /* 0x010fe20000410000 */
[----:B------:R-:W-:Y:S02]  /*2bc0*/  HADD2.F32 R99, -RZ, R15.H0_H0 ;  /* 0x2000000fff637230 */ /* 0x000fe40000004100 */
[----:B------:R-:W-:Y:S01]  /*2bd0*/  FMUL.FTZ R101, R117, R41 ;  /* 0x0000002975657220 */ /* 0x000fe20000410000 */
[C---:B------:R-:W-:Y:S01]  /*2be0*/  FFMA.FTZ R0, R119.reuse, R125, R0 ;  /* 0x0000007d77007223 */ /* 0x040fe20000010000 */
[----:B------:R-:W-:Y:S01]  /*2bf0*/  FFMA.FTZ R130, R119, R130, -R127 ;  /* 0x0000008277827223 */ /* 0x000fe2000001087f */
[----:B------:R-:W-:Y:S01]  /*2c00*/  ISETP.NE.AND P1, PT, R55, 0x1f, PT ;  /* 0x0000001f3700780c */ /* 0x000fe20003f25270 */
[C---:B------:R-:W-:Y:S01]  /*2c10*/  FFMA.FTZ R123, R116.reuse, R41, R123 ;  /* 0x00000029747b7223 */ /* 0x040fe2000001007b */
[----:B------:R-:W-:Y:S01]  /*2c20*/  FFMA.FTZ R101, R116, R40, -R101 ;  /* 0x0000002874657223 */ /* 0x000fe20000010865 */
[----:B------:R-:W-:Y:S01]  /*2c30*/  FADD.FTZ R41, RZ, R0 ;  /* 0x00000000ff297221 */ /* 0x000fe20000010000 */
[----:B------:R-:W-:Y:S01]  /*2c40*/  FFMA.FTZ R130, R99, R84, R130 ;  /* 0x0000005463827223 */ /* 0x000fe20000010082 */
[C---:B------:R-:W-:Y:S01]  /*2c50*/  FMUL.FTZ R0, R120.reuse, R123 ;  /* 0x0000007b78007220 */ /* 0x040fe20000410000 */
[----:B------:R-:W-:-:S02]  /*2c60*/  FMUL.FTZ R40, R120, R101 ;  /* 0x0000006578287220 */ /* 0x000fc40000410000 */
[C---:B------:R-:W-:Y:S01]  /*2c70*/  FMUL.FTZ R126, R122.reuse, R130 ;  /* 0x000000827a7e7220 */ /* 0x040fe20000410000 */
[C---:B------:R-:W-:Y:S01]  /*2c80*/  FFMA.FTZ R0, R119.reuse, R101, -R0 ;  /* 0x0000006577007223 */ /* 0x040fe20000010800 */
[C---:B------:R-:W-:Y:S01]  /*2c90*/  FMUL.FTZ R124, R122.reuse, R41 ;  /* 0x000000297a7c7220 */ /* 0x040fe20000410000 */
[----:B------:R-:W-:Y:S01]  /*2ca0*/  FFMA.FTZ R123, R119, R123, R40 ;  /* 0x0000007b777b7223 */ /* 0x000fe20000010028 */
[----:B------:R-:W-:Y:S01]  /*2cb0*/  FFMA.FTZ R41, R121, R41, R126 ;  /* 0x0000002979297223 */ /* 0x000fe2000001007e */
[C---:B------:R-:W-:Y:S01]  /*2cc0*/  FMUL.FTZ R126, R122.reuse, R0 ;  /* 0x000000007a7e7220 */ /* 0x040fe20000410000 */
        /* <DEDUP_REMOVED lines=9> */
[----:B--2---:R-:W-:Y:S06]  /*2d60*/  @P1 BRA `(.L_x_16792) ;  /* 0x0000000000241947 */ /* 0x004fec0003800000 */
        /* <DEDUP_REMOVED lines=9> */
.L_x_16792:
[----:B------:R-:W-:Y:S05]  /*2e00*/  BSYNC B0 ;  /* 0x0000000000007941 */ /* 0x000fea0003800000 */
.L_x_16791:
        /* <DEDUP_REMOVED lines=9> */
[----:B------:R-:W-:Y:S01]  /*2ea0*/  HADD2.F32 R145, -RZ, R4.H0_H0 ;  /* 0x20000004ff917230 */ /* 0x000fe20000004100 */
[----:B------:R-:W1:Y:S01]  /*2eb0*/  SHFL.UP PT, R124, R126, 0x1, RZ ;  /* 0x042000007e7c7989 */ /* 0x000e6200000e00ff */
[----:B------:R-:W-:Y:S01]  /*2ec0*/  FADD.FTZ R4, R82, R82 ;  /* 0x0000005252047221 */ /* 0x000fe20000010000 */
[----:B------:R-:W-:-:S02]  /*2ed0*/  HADD2.F32 R150, -RZ, R11.H1_H1 ;  /* 0x3000000bff967230 */ /* 0x000fc40000004100 */
[----:B------:R0:W-:Y:S01]  /*2ee0*/  SHFL.IDX PT, R147, R2, RZ, 0x1f ;  /* 0x00001fff02937589 */ /* 0x0001e200000e0000 */
[----:B------:R-:W-:Y:S02]  /*2ef0*/  HADD2.F32 R152, -RZ, R11.H0_H0 ;  /* 0x2000000bff987230 */ /* 0x000fe40000004100 */
[----:B------:R-:W-:Y:S02]  /*2f00*/  HADD2.F32 R159, -RZ, R8.H1_H1 ;  /* 0x30000008ff9f7230 */ /* 0x000fe40000004100 */
[--C-:B------:R-:W-:Y:S02]  /*2f10*/  HADD2.F32 R151, -RZ, R10.reuse.H1_H1 ;  /* 0x3000000aff977230 */ /* 0x100fe40000004100 */
[----:B------:R-:W-:Y:S02]  /*2f20*/  HADD2.F32 R149, -RZ, R10.H0_H0 ;  /* 0x2000000aff957230 */ /* 0x000fe40000004100 */
[----:B---3--:R-:W-:Y:S01]  /*2f30*/  FMUL.FTZ R132, R126, R128 ;  /* 0x000000807e847220 */ /* 0x008fe20000410000 */
[----:B0-----:R-:W-:Y:S01]  /*2f40*/  FADD.FTZ R2, R88, R88 ;  /* 0x0000005858027221 */ /* 0x001fe20000010000 */
[----:B------:R-:W-:-:S02]  /*2f50*/  HADD2.F32 R153, -RZ, R9.H0_H0 ;  /* 0x20000009ff997230 */ /* 0x000fc40000004100 */
[----:B--2---:R-:W-:Y:S01]  /*2f60*/  FMUL.FTZ R10, R122, -R40 ;  /* 0x800000287a0a7220 */ /* 0x004fe20000410000 */
[CC--:B----4-:R-:W-:Y:S01]  /*2f70*/  FMUL.FTZ R131, R126.reuse, R127.reuse ;  /* 0x0000007f7e837220 */ /* 0x0d0fe20000410000 */
[----:B------:R-:W-:Y:S01]  /*2f80*/  FFMA.FTZ R127, R125, R127, -R132 ;  /* 0x0000007f7d7f7223 */ /* 0x000fe20000010884 */
[----:B------:R-:W-:Y:S02]  /*2f90*/  HADD2.F32 R163, -RZ, R9.H1_H1 ;  /* 0x30000009ffa37230 */ /* 0x000fe40000004100 */
[----:B------:R-:W-:Y:S01]  /*2fa0*/  FFMA.FTZ R10, R121, -R41, R10 ;  /* 0x80000029790a7223 */ /* 0x000fe2000001000a */
[----:B-1----:R-:W-:Y:S01]  /*2fb0*/  FMUL.FTZ R129, R126, R0 ;  /* 0x000000007e817220 */ /* 0x002fe20000410000 */
[C---:B------:R-:W-:Y:S01]  /*2fc0*/  FFMA.FTZ R128, R125.reuse, R128, R131 ;  /* 0x000000807d807223 */ /* 0x040fe20000010083 */
[----:B------:R-:W-:Y:S02]  /*2fd0*/  @P3 FADD.FTZ R130, R130, R127 ;  /* 0x0000007f82823221 */ /* 0x000fe40000010000 */
[-C--:B------:R-:W-:Y:S01]  /*2fe0*/  FFMA.FTZ R129, R125, R124.reuse, R129 ;  /* 0x0000007c7d817223 */ /* 0x080fe20000010081 */
        /* <DEDUP_REMOVED lines=16> */
[----:B------:R-:W-:Y:S01]  /*30f0*/  FFMA.FTZ R124, R125, R124, R131 ;  /* 0x0000007c7d7c7223 */ /* 0x000fe20000010083 */
[----:B------:R-:W-:Y:S02]  /*3100*/  @P3 FADD.FTZ R123, R123, R128 ;  /* 0x000000807b7b3221 */ /* 0x000fe40000010000 */
[----:B------:R-:W-:Y:S02]  /*3110*/  @P3 FFMA.FTZ R125, R125, R0, -R127 ;  /* 0x000000007d7d3223 */ /* 0x000fe4000001087f */
[----:B------:R-:W-:Y:S01]  /*3120*/  FSEL R124, R129, R124, !P3 ;  /* 0x0000007c817c7208 */ /* 0x000fe20005800000 */
[----:B------:R-:W0:Y:S01]  /*3130*/  SHFL.UP PT, R127, R130, 0x4, RZ ;  /* 0x04800000827f7989 */ /* 0x000e2200000e00ff */
[----:B------:R-:W-:-:S03]  /*3140*/  ISETP.GE.AND P3, PT, R54, 0x4, PT ;  /* 0x000000043600780c */ /* 0x000fc60003f66270 */
[----:B------:R-:W1:Y:S04]  /*3150*/  SHFL.UP PT, R0, R125, 0x4, RZ ;  /* 0x048000007d007989 */ /* 0x000e6800000e00ff */
[----:B------:R-:W2:Y:S04]  /*3160*/  SHFL.UP PT, R128, R123, 0x4, RZ ;  /* 0x048000007b807989 */ /* 0x000ea800000e00ff */
[----:B------:R-:W3:Y:S01]  /*3170*/  SHFL.UP PT, R126, R124, 0x4, RZ ;  /* 0x048000007c7e7989 */ /* 0x000ee200000e00ff */
[C---:B0-----:R-:W-:Y:S01]  /*3180*/  FMUL.FTZ R131, R124.reuse, R127 ;  /* 0x0000007f7c837220 */ /* 0x041fe20000410000 */
[C---:B-1----:R-:W-:Y:S01]  /*3190*/  FMUL.FTZ R132, R124.reuse, R0 ;  /* 0x000000007c847220 */ /* 0x042fe20000410000 */
[----:B--2---:R-:W-:-:S02]  /*31a0*/  FMUL.FTZ R134, R124, R128 ;  /* 0x000000807c867220 */ /* 0x004fc40000410000 */
[C---:B------:R-:W-:Y:S01]  /*31b0*/  FFMA.FTZ R128, R125.reuse, R128, R131 ;  /* 0x000000807d807223 */ /* 0x040fe20000010083 */
[CC--:B---3--:R-:W-:Y:S01]  /*31c0*/  FFMA.FTZ R133, R125.reuse, R126.reuse, R132 ;  /* 0x0000007e7d857223 */ /* 0x0c8fe20000010084 */
[----:B------:R-:W-:Y:S01]  /*31d0*/  FMUL.FTZ R129, R124, R126 ;  /* 0x0000007e7c817220 */ /* 0x000fe20000410000 */
        /* <DEDUP_REMOVED lines=13> */
[----:B------:R-:W-:Y:S01]  /*32b0*/  FFMA.FTZ R129, R125, R126, -R129 ;  /* 0x0000007e7d817223 */ /* 0x000fe20000010881 */
[-C--:B---3--:R-:W-:Y:S01]  /*32c0*/  FMUL.FTZ R127, R133, R124.reuse ;  /* 0x0000007c857f7220 */ /* 0x088fe20000410000 */
[C---:B------:R-:W-:Y:S01]  /*32d0*/  FFMA.FTZ R132, R125.reuse, R124, R132 ;  /* 0x0000007c7d847223 */ /* 0x040fe20000010084 */
[C---:B------:R-:W-:Y:S01]  /*32e0*/  FFMA.FTZ R128, R125.reuse, R128, R131 ;  /* 0x000000807d807223 */ /* 0x040fe20000010083 */
[----:B------:R-:W-:Y:S01]  /*32f0*/  @P3 FADD.FTZ R130, R130, R129 ;  /* 0x0000008182823221 */ /* 0x000fe20000010000 */
[----:B------:R-:W-:Y:S02]  /*3300*/  @P3 FFMA.FTZ R125, R125, R0, -R127 ;  /* 0x000000007d7d3223 */ /* 0x000fe4000001087f */
[----:B------:R-:W-:Y:S01]  /*3310*/  FSEL R132, R133, R132, !P3 ;  /* 0x0000008485847208 */ /* 0x000fe20005800000 */
[----:B------:R-:W-:Y:S01]  /*3320*/  @P3 FADD.FTZ R123, R123, R128 ;  /* 0x000000807b7b3221 */ /* 0x000fe20000010000 */
[----:B------:R-:W0:Y:S01]  /*3330*/  SHFL.UP PT, R126, R130, 0x10, RZ ;  /* 0x06000000827e7989 */ /* 0x000e2200000e00ff */
[----:B------:R-:W-:-:S03]  /*3340*/  ISETP.GE.AND P3, PT, R54, 0x10, PT ;  /* 0x000000103600780c */ /* 0x000fc60003f66270 */
[----:B------:R-:W1:Y:S04]  /*3350*/  SHFL.UP PT, R0, R125, 0x10, RZ ;  /* 0x060000007d007989 */ /* 0x000e6800000e00ff */
[----:B------:R-:W2:Y:S04]  /*3360*/  SHFL.UP PT, R124, R132, 0x10, RZ ;  /* 0x06000000847c7989 */ /* 0x000ea800000e00ff */
[----:B------:R-:W3:Y:S01]  /*3370*/  SHFL.UP PT, R127, R123, 0x10, RZ ;  /* 0x060000007b7f7989 */ /* 0x000ee200000e00ff */
[C---:B0-----:R-:W-:Y:S01]  /*3380*/  FMUL.FTZ R134, R132.reuse, R126 ;  /* 0x0000007e84867220 */ /* 0x041fe20000410000 */
[----:B-1----:R-:W-:-:S04]  /*3390*/  FMUL.FTZ R128, R132, R0 ;  /* 0x0000000084807220 */ /* 0x002fc80000410000 */
[CC--:B--2---:R-:W-:Y:S01]  /*33a0*/  FFMA.FTZ R131, R125.reuse, R124.reuse, R128 ;  /* 0x0000007c7d837223 */ /* 0x0c4fe20000010080 */
[C---:B------:R-:W-:Y:S02]  /*33b0*/  FMUL.FTZ R129, R132.reuse, R124 ;  /* 0x0000007c84817220 */ /* 0x040fe40000410000 */
[----:B------:R-:W-:Y:S01]  /*33c0*/  SHFL.IDX PT, R124, R3, RZ, 0x1f ;  /* 0x00001fff037c7589 */ /* 0x000fe200000e0000 */
[C---:B---3--:R-:W-:Y:S01]  /*33d0*/  FMUL.FTZ R128, R132.reuse, R127 ;  /* 0x0000007f84807220 */ /* 0x048fe20000410000 */
[----:B------:R-:W-:Y:S01]  /*33e0*/  FSEL R133, R132, R131, !P3 ;  /* 0x0000008384857208 */ /* 0x000fe20005800000 */
[C---:B------:R-:W-:Y:S02]  /*33f0*/  FFMA.FTZ R134, R125.reuse, R127, R134 ;  /* 0x0000007f7d867223 */ /* 0x040fe40000010086 */
[C---:B------:R-:W-:Y:S01]  /*3400*/  FFMA.FTZ R131, R125.reuse, R126, -R128 ;  /* 0x0000007e7d837223 */ /* 0x040fe20000010880 */
[----:B------:R-:W-:Y:S01]  /*3410*/  @P3 FFMA.FTZ R125, R125, R0, -R129 ;  /* 0x000000007d7d3223 */ /* 0x000fe20000010881 */
[----:B------:R-:W-:Y:S01]  /*3420*/  @P3 FADD.FTZ R123, R123, R134 ;  /* 0x000000867b7b3221 */ /* 0x000fe20000010000 */
[----:B------:R-:W0:Y:S01]  /*3430*/  SHFL.UP PT, R133, R133, 0x1, RZ ;  /* 0x0420000085857989 */ /* 0x000e2200000e00ff */
[----:B------:R-:W-:Y:S01]  /*3440*/  @P3 FADD.FTZ R130, R130, R131 ;  /* 0x0000008382823221 */ /* 0x000fe20000010000 */
[----:B------:R-:W-:Y:S01]  /*3450*/  LOP3.LUT R126, R55, 0x1f, RZ, 0xc0, !PT ;  /* 0x0000001f377e7812 */ /* 0x000fe200078ec0ff */
[----:B------:R-:W-:Y:S01]  /*3460*/  HADD2.F32 R128, -RZ, R6.H1_H1 ;  /* 0x30000006ff807230 */ /* 0x000fe20000004100 */
[----:B------:R-:W1:Y:S02]  /*3470*/  SHFL.UP PT, R125, R125, 0x1, RZ ;  /* 0x042000007d7d7989 */ /* 0x000e6400000e00ff */
[----:B------:R-:W-:-:S02]  /*3480*/  ISETP.NE.AND P4, PT, R126, 0x1f, PT ;  /* 0x0000001f7e00780c */ /* 0x000fc40003f85270 */
[----:B------:R-:W2:Y:S01]  /*3490*/  SHFL.UP PT, R123, R123, 0x1, RZ ;  /* 0x042000007b7b7989 */ /* 0x000ea200000e00ff */
[C---:B------:R-:W-:Y:S02]  /*34a0*/  ISETP.GT.U32.AND P5, PT, R126.reuse, 0x1d, PT ;  /* 0x0000001d7e00780c */ /* 0x040fe40003fa4070 */
[C---:B------:R-:W-:Y:S01]  /*34b0*/  ISETP.GT.U32.AND P6, PT, R126.reuse, 0x1b, PT ;  /* 0x0000001b7e00780c */ /* 0x040fe20003fc4070 */
[----:B------:R-:W3:Y:S01]  /*34c0*/  SHFL.UP PT, R130, R130, 0x1, RZ ;  /* 0x0420000082827989 */ /* 0x000ee200000e00ff */
[----:B------:R-:W-:Y:S01]  /*34d0*/  ISETP.GT.U32.AND P3, PT, R126, 0xf, PT ;  /* 0x0000000f7e00780c */ /* 0x000fe20003f64070 */
[C---:B0-----:R-:W-:Y:S01]  /*34e0*/  FMUL.FTZ R0, R133.reuse, R124 ;  /* 0x0000007c85007220 */ /* 0x041fe20000410000 */
[----:B------:R-:W-:-:S03]  /*34f0*/  FMUL.FTZ R127, R133, R147 ;  /* 0x00000093857f7220 */ /* 0x000fc60000410000 */
[C---:B-1----:R-:W-:Y:S01]  /*3500*/  FFMA.FTZ R3, R125.reuse, R147, -R0 ;  /* 0x000000937d037223 */ /* 0x042fe20000010800 */
[----:B------:R-:W-:Y:S01]  /*3510*/  FFMA.FTZ R0, R125, R124, R127 ;  /* 0x0000007c7d007223 */ /* 0x000fe2000001007f */
[----:B------:R-:W-:-:S03]  /*3520*/  HADD2.F32 R125, -RZ, R7.H0_H0 ;  /* 0x20000007ff7d7230 */ /* 0x000fc60000004100 */
[----:B--2---:R-:W-:Y:S01]  /*3530*/  @P2 FADD.FTZ R124, R123, R0 ;  /* 0x000000007b7c2221 */ /* 0x004fe20000010000 */
[----:B------:R-:W-:Y:S02]  /*3540*/  HADD2.F32 R123, -RZ, R7.H1_H1 ;  /* 0x30000007ff7b7230 */ /* 0x000fe40000004100 */
[----:B------:R-:W-:Y:S01]  /*3550*/  FADD.FTZ R0, R110, R110 ;  /* 0x0000006e6e007221 */ /* 0x000fe20000010000 */
[----:B---3--:R-:W-:Y:S01]  /*3560*/  @P2 FADD.FTZ R147, R130, R3 ;  /* 0x0000000382932221 */ /* 0x008fe20000010000 */
[----:B------:R-:W-:Y:S01]  /*3570*/  ISETP.GT.U32.AND P2, PT, R126, 0x17, PT ;  /* 0x000000177e00780c */ /* 0x000fe20003f44070 */
[----:B------:R-:W-:Y:S02]  /*3580*/  HADD2.F32 R126, -RZ, R6.H0_H0 ;  /* 0x20000006ff7e7230 */ /* 0x000fe40000004100 */
[CC--:B------:R-:W-:Y:S01]  /*3590*/  FMUL.FTZ R130, R38.reuse, R123.reuse ;  /* 0x0000007b26827220 */ /* 0x0c0fe20000410000 */
[----:B------:R-:W-:Y:S01]  /*35a0*/  FMUL.FTZ R3, R39, R123 ;  /* 0x0000007b27037220 */ /* 0x000fe20000410000 */
[C---:B------:R-:W-:Y:S01]  /*35b0*/  FMUL.FTZ R6, R38.reuse, R128 ;  /* 0x0000008026067220 */ /* 0x040fe20000410000 */
[----:B------:R-:W-:Y:S01]  /*35c0*/  FMUL.FTZ R165, R43, R124 ;  /* 0x0000007c2ba57220 */ /* 0x000fe20000410000 */
[CC--:B------:R-:W-:Y:S01]  /*35d0*/  FFMA.FTZ R127, R39.reuse, R125.reuse, R130 ;  /* 0x0000007d277f7223 */ /* 0x0c0fe20000010082 */
[----:B------:R-:W-:Y:S01]  /*35e0*/  FFMA.FTZ R135, R38, R125, -R3 ;  /* 0x0000007d26877223 */ /* 0x000fe20000010803 */
[C---:B------:R-:W-:Y:S01]  /*35f0*/  FMUL.FTZ R3, R39.reuse, R128 ;  /* 0x0000008027037220 */ /* 0x040fe20000410000 */
[-C--:B------:R-:W-:Y:S01]  /*3600*/  FFMA.FTZ R7, R39, R126.reuse, R6 ;  /* 0x0000007e27077223 */ /* 0x080fe20000010006 */
[C---:B------:R-:W-:Y:S01]  /*3610*/  FMUL.FTZ R127, R0.reuse, R127 ;  /* 0x0000007f007f7220 */ /* 0x040fe20000410000 */
[----:B------:R-:W-:Y:S01]  /*3620*/  FMUL.FTZ R135, R0, R135 ;  /* 0x0000008700877220 */ /* 0x000fe20000410000 */
[----:B------:R-:W-:Y:S01]  /*3630*/  FFMA.FTZ R3, R38, R126, -R3 ;  /* 0x0000007e26037223 */ /* 0x000fe20000010803 */
[----:B------:R-:W-:Y:S01]  /*3640*/  FMUL.FTZ R134, R2, R7 ;  /* 0x0000000702867220 */ /* 0x000fe20000410000 */
[-C--:B------:R-:W-:Y:S01]  /*3650*/  FMUL.FTZ R6, R122, R127.reuse ;  /* 0x0000007f7a067220 */ /* 0x080fe20000410000 */
[C---:B------:R-:W-:Y:S01]  /*3660*/  FMUL.FTZ R129, R121.reuse, R127 ;  /* 0x0000007f79817220 */ /* 0x040fe20000410000 */
[----:B------:R-:W-:Y:S01]  /*3670*/  FMUL.FTZ R133, R2, R3 ;  /* 0x0000000302857220 */ /* 0x000fe20000410000 */
[----:B------:R-:W-:Y:S01]  /*3680*/  FADD.FTZ R3, R90, R90 ;  /* 0x0000005a5a037221 */ /* 0x000fe20000010000 */
[-C--:B------:R-:W-:Y:S01]  /*3690*/  FFMA.FTZ R6, R121, R135.reuse, -R6 ;  /* 0x0000008779067223 */ /* 0x080fe20000010806 */
[----:B------:R-:W-:Y:S01]  /*36a0*/  FFMA.FTZ R129, -R122, R135, -R129 ;  /* 0x000000877a817223 */ /* 0x000fe20000010981 */
[-C--:B------:R-:W-:Y:S01]  /*36b0*/  FMUL.FTZ R43, R43, R147.reuse ;  /* 0x000000932b2b7220 */ /* 0x080fe20000410000 */
[----:B------:R-:W-:Y:S01]  /*36c0*/  FFMA.FTZ R165, R42, R147, -R165 ;  /* 0x000000932aa57223 */ /* 0x000fe200000108a5 */
[----:B------:R-:W-:Y:S01]  /*36d0*/  FADD.FTZ R7, R133, R6 ;  /* 0x0000000685077221 */ /* 0x000fe20000010000 */
[----:B------:R-:W-:Y:S01]  /*36e0*/  FMUL.FTZ R6, R38, R140 ;  /* 0x0000008c26067220 */ /* 0x000fe20000410000 */
[----:B------:R-:W-:Y:S01]  /*36f0*/  FADD.FTZ R129, -R134, R129 ;  /* 0x0000008186817221 */ /* 0x000fe20000010100 */
[----:B------:R-:W-:Y:S01]  /*3700*/  FFMA.FTZ R42, R42, R124, R43 ;  /* 0x0000007c2a2a7223 */ /* 0x000fe2000001002b */
[C---:B------:R-:W-:Y:S01]  /*3710*/  FMUL.FTZ R136, R120.reuse, -R7 ;  /* 0x8000000778887220 */ /* 0x040fe20000410000 */
[-C--:B------:R-:W-:Y:S01]  /*3720*/  FFMA.FTZ R132, R39, R142.reuse, R6 ;  /* 0x0000008e27847223 */ /* 0x080fe20000010006 */
[-C--:B------:R-:W-:Y:S01]  /*3730*/  FMUL.FTZ R130, R120, -R129.reuse ;  /* 0x8000008178827220 */ /* 0x080fe20000410000 */
[C---:B------:R-:W-:Y:S01]  /*3740*/  FFMA.FTZ R6, R38.reuse, R142, -R5 ;  /* 0x0000008e26067223 */ /* 0x040fe20000010805 */
[----:B------:R-:W-:Y:S01]  /*3750*/  FFMA.FTZ R129, R119, R129, R136 ;  /* 0x0000008177817223 */ /* 0x000fe20000010088 */
[----:B------:R-:W-:Y:S01]  /*3760*/  FMUL.FTZ R132, R3, R132 ;  /* 0x0000008403847220 */ /* 0x000fe20000410000 */
[----:B------:R-:W-:Y:S01]  /*3770*/  FFMA.FTZ R130, R119, R7, -R130 ;  /* 0x0000000777827223 */ /* 0x000fe20000010882 */
[----:B------:R-:W-:Y:S01]  /*3780*/  FMUL.FTZ R137, R3, R6 ;  /* 0x0000000603897220 */ /* 0x000fe20000410000 */
[-C--:B------:R-:W-:Y:S01]  /*3790*/  FMUL.FTZ R6, R38, R144.reuse ;  /* 0x0000009026067220 */ /* 0x080fe20000410000 */
[----:B------:R-:W-:Y:S01]  /*37a0*/  FADD.FTZ R129, -R132, R129 ;  /* 0x0000008184817221 */ /* 0x000fe20000010100 */
[----:B------:R-:W-:Y:S01]  /*37b0*/  FMUL.FTZ R5, R39, R144 ;  /* 0x0000009027057220 */ /* 0x000fe20000410000 */
[----:B------:R-:W-:Y:S01]  /*37c0*/  FADD.FTZ R130, R137, R130 ;  /* 0x0000008289827221 */ /* 0x000fe20000010000 */
[----:B------:R-:W-:Y:S01]  /*37d0*/  FFMA.FTZ R131, R39, R145, R6 ;  /* 0x0000009127837223 */ /* 0x000fe20000010006 */
[C---:B------:R-:W-:Y:S01]  /*37e0*/  FMUL.FTZ R7, R117.reuse, -R129 ;  /* 0x8000008175077220 */ /* 0x040fe20000410000 */
[----:B------:R-:W-:Y:S01]  /*37f0*/  FFMA.FTZ R5, R38, R145, -R5 ;  /* 0x0000009126057223 */ /* 0x000fe20000010805 */
[-C--:B------:R-:W-:Y:S01]  /*3800*/  FMUL.FTZ R136, R117, -R130.reuse ;  /* 0x8000008275887220 */ /* 0x080fe20000410000 */
[----:B------:R-:W-:Y:S01]  /*3810*/  FMUL.FTZ R131, R4, R131 ;  /* 0x0000008304837220 */ /* 0x000fe20000410000 */
[----:B------:R-:W-:-:S02]  /*3820*/  FFMA.FTZ R7, R116, R130, -R7 ;  /* 0x0000008274077223 */ /* 0x000fc40000010807 */
[----:B------:R-:W-:Y:S01]  /*3830*/  FFMA.FTZ R6, R116, R129, R136 ;  /* 0x0000008174067223 */ /* 0x000fe20000010088 */
[----:B------:R-:W-:Y:S01]  /*3840*/  FMUL.FTZ R136, R4, R5 ;  /* 0x0000000504887220 */ /* 0x000fe20000410000 */
[----:B------:R-:W-:Y:S02]  /*3850*/  FADD.FTZ R5, R86, R86 ;  /* 0x0000005656057221 */ /* 0x000fe40000010000 */
[----:B------:R-:W-:Y:S01]  /*3860*/  FADD.FTZ R129, -R131, R6 ;  /* 0x0000000683817221 */ /* 0x000fe20000010100 */
[----:B------:R-:W-:Y:S01]  /*3870*/  FADD.FTZ R11, R136, R7 ;  /* 0x00000007880b7221 */ /* 0x000fe20000010000 */
[CC--:B------:R-:W-:Y:S01]  /*3880*/  FMUL.FTZ R6, R38.reuse, R150.reuse ;  /* 0x0000009626067220 */ /* 0x0c0fe20000410000 */
[----:B------:R-:W-:Y:S01]  /*3890*/  FMUL.FTZ R7, R39, R150 ;  /* 0x0000009627077220 */ /* 0x000fe20000410000 */
[C---:B------:R-:W-:Y:S01]  /*38a0*/  FMUL.FTZ R139, R115.reuse, -R129 ;  /* 0x80000081738b7220 */ /* 0x040fe20000410000 */
[-C--:B------:R-:W-:Y:S01]  /*38b0*/  FMUL.FTZ R130, R115, -R11.reuse ;  /* 0x8000000b73827220 */ /* 0x080fe20000410000 */
[-C--:B------:R-:W-:Y:S01]  /*38c0*/  FFMA.FTZ R6, R39, R152.reuse, R6 ;  /* 0x0000009827067223 */ /* 0x080fe20000010006 */
[----:B------:R-:W-:Y:S01]  /*38d0*/  FFMA.FTZ R138, R38, R152, -R7 ;  /* 0x00000098268a7223 */ /* 0x000fe20000010807 */
[C---:B------:R-:W-:Y:S01]  /*38e0*/  FFMA.FTZ R141, R114.reuse, R11, -R139 ;  /* 0x0000000b728d7223 */ /* 0x040fe2000001088b */
[----:B------:R-:W-:Y:S01]  /*38f0*/  FFMA.FTZ R130, R114, R129, R130 ;  /* 0x0000008172827223 */ /* 0x000fe20000010082 */
[C---:B------:R-:W-:Y:S01]  /*3900*/  FMUL.FTZ R139, R5.reuse, R6 ;  /* 0x00000006058b7220 */ /* 0x040fe20000410000 */
[----:B------:R-:W-:Y:S01]  /*3910*/  FMUL.FTZ R138, R5, R138 ;  /* 0x0000008a058a7220 */ /* 0x000fe20000410000 */
[----:B------:R-:W-:-:S02]  /*3920*/  HADD2.F32 R11, -RZ, R8.H0_H0 ;  /* 0x20000008ff0b7230 */ /* 0x000fc40000004100 */
[----:B------:R-:W-:Y:S01]  /*3930*/  FADD.FTZ R130, -R139, R130 ;  /* 0x000000828b827221 */ /* 0x000fe20000010100 */
[----:B------:R-:W-:-:S03]  /*3940*/  FADD.FTZ R6, R138, R141 ;  /* 0x0000008d8a067221 */ /* 0x000fc60000010000 */
[C---:B------:R-:W-:Y:S01]  /*3950*/  FMUL.FTZ R8, R113.reuse, -R130 ;  /* 0x8000008271087220 */ /* 0x040fe20000410000 */
[----:B------:R-:W-:-:S03]  /*3960*/  FMUL.FTZ R7, R113, -R6 ;  /* 0x8000000671077220 */ /* 0x000fc60000410000 */
[C---:B------:R-:W-:Y:S01]  /*3970*/  FFMA.FTZ R146, R111.reuse, R6, -R8 ;  /* 0x000000066f927223 */ /* 0x040fe20000010808 */
[----:B------:R-:W-:Y:S01]  /*3980*/  FMUL.FTZ R8, R122, R41 ;  /* 0x000000297a087220 */ /* 0x000fe20000410000 */
[----:B------:R-:W-:Y:S01]  /*3990*/  FFMA.FTZ R148, R111, R130, R7 ;  /* 0x000000826f947223 */ /* 0x000fe20000010007 */
[-C--:B------:R-:W-:Y:S01]  /*39a0*/  FMUL.FTZ R7, R39, R151.reuse ;  /* 0x0000009727077220 */ /* 0x080fe20000410000 */
[----:B------:R-:W-:Y:S01]  /*39b0*/  FADD.FTZ R6, R76, R76 ;  /* 0x0000004c4c067221 */ /* 0x000fe20000010000 */
[----:B------:R-:W-:Y:S01]  /*39c0*/  FFMA.FTZ R9, R121, R40, -R8 ;  /* 0x0000002879097223 */ /* 0x000fe20000010808 */
[C---:B------:R-:W-:Y:S01]  /*39d0*/  FMUL.FTZ R8, R38.reuse, R151 ;  /* 0x0000009726087220 */ /* 0x040fe20000410000 */
[----:B------:R-:W-:Y:S02]  /*39e0*/  FFMA.FTZ R7, R38, R149, -R7 ;  /* 0x0000009526077223 */ /* 0x000fe40000010807 */
[C---:B------:R-:W-:Y:S01]  /*39f0*/  FMUL.FTZ R130, R120.reuse, -R9 ;  /* 0x8000000978827220 */ /* 0x040fe20000410000 */
[----:B------:R-:W-:Y:S01]  /*3a00*/  FFMA.FTZ R141, R39, R149, R8 ;  /* 0x00000095278d7223 */ /* 0x000fe20000010008 */
[-C--:B------:R-:W-:Y:S01]  /*3a10*/  FMUL.FTZ R8, R120, -R10.reuse ;  /* 0x8000000a78087220 */ /* 0x080fe20000410000 */
[C---:B------:R-:W-:Y:S01]  /*3a20*/  FMUL.FTZ R143, R6.reuse, R7 ;  /* 0x00000007068f7220 */ /* 0x040fe20000410000 */
[C---:B------:R-:W-:Y:S01]  /*3a30*/  FFMA.FTZ R130, R119.reuse, R10, R130 ;  /* 0x0000000a77827223 */ /* 0x040fe20000010082 */
[----:B------:R-:W-:Y:S01]  /*3a40*/  FMUL.FTZ R141, R6, R141 ;  /* 0x0000008d068d7220 */ /* 0x000fe20000410000 */
[----:B------:R-:W-:Y:S01]  /*3a50*/  FFMA.FTZ R8, R119, R9, -R8 ;  /* 0x0000000977087223 */ /* 0x000fe20000010808 */
[----:B------:R-:W-:Y:S01]  /*3a60*/  FADD.FTZ R146, R143, R146 ;  /* 0x000000928f927221 */ /* 0x000fe20000010000 */
[----:B------:R-:W-:Y:S01]  /*3a70*/  FMUL.FTZ R7, R117, -R130 ;  /* 0x8000008275077220 */ /* 0x000fe20000410000 */
[----:B------:R-:W-:Y:S01]  /*3a80*/  FADD.FTZ R148, -R141, R148 ;  /* 0x000000948d947221 */ /* 0x000fe20000010100 */
[----:B------:R-:W-:Y:S01]  /*3a90*/  FMUL.FTZ R9, R117, -R8 ;  /* 0x8000000875097220 */ /* 0x000fe20000410000 */
[C---:B------:R-:W-:Y:S01]  /*3aa0*/  FMUL.FTZ R129, R109.reuse, -R146 ;  /* 0x800000926d817220 */ /* 0x040fe20000410000 */
[C---:B------:R-:W-:Y:S01]  /*3ab0*/  FFMA.FTZ R10, R116.reuse, R8, -R7 ;  /* 0x00000008740a7223 */ /* 0x040fe20000010807 */
[----:B------:R-:W-:Y:S01]  /*3ac0*/  FMUL.FTZ R8, R109, -R148 ;  /* 0x800000946d087220 */ /* 0x000fe20000410000 */
[----:B------:R-:W-:Y:S01]  /*3ad0*/  FFMA.FTZ R9, R116, R130, R9 ;  /* 0x0000008274097223 */ /* 0x000fe20000010009 */
[----:B------:R-:W-:Y:S01]  /*3ae0*/  FFMA.FTZ R157, R107, R148, R129 ;  /* 0x000000946b9d7223 */ /* 0x000fe20000010081 */
[----:B------:R-:W-:Y:S01]  /*3af0*/  FMUL.FTZ R7, R115, -R10 ;  /* 0x8000000a73077220 */ /* 0x000fe20000410000 */
[----:B------:R-:W-:Y:S01]  /*3b00*/  FFMA.FTZ R155, R107, R146, -R8 ;  /* 0x000000926b9b7223 */ /* 0x000fe20000010808 */
[----:B------:R-:W-:Y:S01]  /*3b10*/  FMUL.FTZ R129, R115, -R9 ;  /* 0x8000000973817220 */ /* 0x000fe20000410000 */
[----:B------:R-:W-:Y:S01]  /*3b20*/  FMUL.FTZ R8, R38, R163 ;  /* 0x000000a326087220 */ /* 0x000fe20000410000 */
[C---:B------:R-:W-:Y:S01]  /*3b30*/  FFMA.FTZ R130, R114.reuse, R9, R7 ;  /* 0x0000000972827223 */ /* 0x040fe20000010007 */
[----:B------:R-:W-:Y:S01]  /*3b40*/  FMUL.FTZ R9, R39, R163 ;  /* 0x000000a327097220 */ /* 0x000fe20000410000 */
[----:B------:R-:W-:Y:S01]  /*3b50*/  FFMA.FTZ R10, R114, R10, -R129 ;  /* 0x0000000a720a7223 */ /* 0x000fe20000010881 */
[----:B------:R-:W-:Y:S01]  /*3b60*/  FADD.FTZ R7, R78, R78 ;  /* 0x0000004e4e077221 */ /* 0x000fe20000010000 */
[----:B------:R-:W-:Y:S01]  /*3b70*/  FMUL.FTZ R154, R113, -R130 ;  /* 0x80000082719a7220 */ /* 0x000fe20000410000 */
[-C--:B------:R-:W-:Y:S01]  /*3b80*/  FFMA.FTZ R8, R39, R153.reuse, R8 ;  /* 0x0000009927087223 */ /* 0x080fe20000010008 */
[----:B------:R-:W-:Y:S01]  /*3b90*/  FFMA.FTZ R148, R38, R153, -R9 ;  /* 0x0000009926947223 */ /* 0x000fe20000010809 */
[-C--:B------:R-:W-:Y:S01]  /*3ba0*/  FMUL.FTZ R9, R113, -R10.reuse ;  /* 0x8000000a71097220 */ /* 0x080fe20000410000 */
[----:B------:R-:W-:Y:S01]  /*3bb0*/  FFMA.FTZ R154, R111, R10, -R154 ;  /* 0x0000000a6f9a7223 */ /* 0x000fe2000001089a */
[C---:B------:R-:W-:Y:S01]  /*3bc0*/  FMUL.FTZ R146, R7.reuse, R8 ;  /* 0x0000000807927220 */ /* 0x040fe20000410000 */
[----:B------:R-:W-:Y:S01]  /*3bd0*/  FMUL.FTZ R148, R7, R148 ;  /* 0x0000009407947220 */ /* 0x000fe20000410000 */
[----:B------:R-:W-:Y:S01]  /*3be0*/  FFMA.FTZ R130, R111, R130, R9 ;  /* 0x000000826f827223 */ /* 0x000fe20000010009 */
[C---:B------:R-:W-:Y:S01]  /*3bf0*/  FMUL.FTZ R8, R109.reuse, -R154 ;  /* 0x8000009a6d087220 */ /* 0x040fe20000410000 */
        /* <DEDUP_REMOVED lines=8> */
[----:B------:R-:W-:Y:S01]  /*3c80*/  FFMA.FTZ R158, R103, R10, -R158 ;  /* 0x0000000a679e7223 */ /* 0x000fe2000001089e */
[-C--:B------:R-:W-:Y:S01]  /*3c90*/  FMUL.FTZ R9, R39, R159.reuse ;  /* 0x0000009f27097220 */ /* 0x080fe20000410000 */
[----:B------:R-:W-:Y:S01]  /*3ca0*/  FMUL.FTZ R10, R38, R159 ;  /* 0x0000009f260a7220 */ /* 0x000fe20000410000 */
[-C--:B------:R-:W-:Y:S01]  /*3cb0*/  FFMA.FTZ R155, R103, R154.reuse, -R155 ;  /* 0x0000009a679b7223 */ /* 0x080fe2000001089b */
[----:B------:R-:W-:Y:S01]  /*3cc0*/  FMUL.FTZ R154, R105, -R154 ;  /* 0x8000009a699a7220 */ /* 0x000fe20000410000 */
[----:B------:R-:W-:Y:S01]  /*3cd0*/  FADD.FTZ R8, R44, R44 ;  /* 0x0000002c2c087221 */ /* 0x000fe20000010000 */
[-C--:B------:R-:W-:Y:S01]  /*3ce0*/  FFMA.FTZ R9, R38, R11.reuse, -R9 ;  /* 0x0000000b26097223 */ /* 0x080fe20000010809 */
[----:B------:R-:W-:Y:S01]  /*3cf0*/  FFMA.FTZ R161, R39, R11, R10 ;  /* 0x0000000b27a17223 */ /* 0x000fe2000001000a */
[C---:B------:R-:W-:Y:S01]  /*3d00*/  FFMA.FTZ R167, R103.reuse, R156, R129 ;  /* 0x0000009c67a77223 */ /* 0x040fe20000010081 */
[----:B------:R-:W-:Y:S01]  /*3d10*/  FFMA.FTZ R157, R103, R130, R154 ;  /* 0x00000082679d7223 */ /* 0x000fe2000001009a */
[C---:B------:R-:W-:Y:S01]  /*3d20*/  FMUL.FTZ R129, R8.reuse, R9 ;  /* 0x0000000908817220 */ /* 0x040fe20000410000 */
[----:B------:R-:W-:Y:S01]  /*3d30*/  FMUL.FTZ R130, R8, R161 ;  /* 0x000000a108827220 */ /* 0x000fe20000410000 */
[----:B------:R0:W1:Y:S02]  /*3d40*/  SHFL.DOWN PT, R43, R155, 0x1, 0x1f ;  /* 0x08201f009b2b7f89 */ /* 0x00006400000e0000 */
[----:B------:R-:W-:Y:S01]  /*3d50*/  FADD.FTZ R147, R129, R158 ;  /* 0x0000009e81937221 */ /* 0x000fe20000010000 */
[----:B------:R-:W-:Y:S01]  /*3d60*/  FADD.FTZ R158, -R130, R167 ;  /* 0x000000a7829e7221 */ /* 0x000fe20000010100 */
        /* <DEDUP_REMOVED lines=15> */
.L_x_16794:
[----:B------:R-:W-:Y:S05]  /*3e60*/  BSYNC B0 ;  /* 0x0000000000007941 */ /* 0x000fea0003800000 */
.L_x_16793:
[----:B------:R-:W-:Y:S01]  /*3e70*/  FADD.FTZ R42, RZ, R42 ;  /* 0x0000002aff2a7221 */ /* 0x000fe20000010000 */
[----:B---3--:R-:W-:Y:S01]  /*3e80*/  FADD.FTZ R154, R118, R165 ;  /* 0x000000a5769a7221 */ /* 0x008fe20000010000 */
[----:B-1----:R1:W3:Y:S01]  /*3e90*/  SHFL.DOWN PT, R43, R155, 0x2, 0x1f ;  /* 0x08401f009b2b7f89 */ /* 0x0022e200000e0000 */
        /* <DEDUP_REMOVED lines=9> */
[-C--:B0-----:R-:W-:Y:S02]  /*3f30*/  FMUL.FTZ R156, R157, R124.reuse ;  /* 0x0000007c9d9c7220 */ /* 0x081fe40000410000 */
[----:B------:R-:W-:Y:S01]  /*3f40*/  FFMA.FTZ R124, R155, R124, -R118 ;  /* 0x0000007c9b7c7223 */ /* 0x000fe20000010876 */
[-C--:B---3--:R-:W-:Y:S01]  /*3f50*/  FMUL.FTZ R118, R157, R43.reuse ;  /* 0x0000002b9d767220 */ /* 0x088fe20000410000 */
[C---:B------:R-:W-:Y:S01]  /*3f60*/  FFMA.FTZ R10, R155.reuse, R43, -R10 ;  /* 0x0000002b9b0a7223 */ /* 0x040fe2000001080a */
[----:B------:R-:W-:Y:S01]  /*3f70*/  FFMA.FTZ R9, R155, R9, R156 ;  /* 0x000000099b097223 */ /* 0x000fe2000001009c */
[----:B-1----:R-:W-:Y:S01]  /*3f80*/  FADD.FTZ R147, R147, R124 ;  /* 0x0000007c93937221 */ /* 0x002fe20000010000 */
[----:B------:R-:W-:Y:S02]  /*3f90*/  FFMA.FTZ R157, R155, R161, R118 ;  /* 0x000000a19b9d7223 */ /* 0x000fe40000010076 */
[----:B------:R-:W-:Y:S01]  /*3fa0*/  FADD.FTZ R158, R158, R9 ;  /* 0x000000099e9e7221 */ /* 0x000fe20000010000 */
[----:B------:R-:W-:-:S07]  /*3fb0*/  MOV R155, R10 ;  /* 0x0000000a009b7202 */ /* 0x000fce0000000f00 */
.L_x_16796:
[----:B------:R-:W-:Y:S05]  /*3fc0*/  BSYNC B0 ;  /* 0x0000000000007941 */ /* 0x000fea0003800000 */
.L_x_16795:
[-C--:B------:R-:W-:Y:S01]  /*3fd0*/  FMUL.FTZ R10, R105, R154.reuse ;  /* 0x0000009a690a7220 */ /* 0x080fe20000410000 */
[C---:B---3--:R-:W-:Y:S01]  /*3fe0*/  FFMA.FTZ R43, R11.reuse, R154, -R160 ;  /* 0x0000009a0b2b7223 */ /* 0x048fe200000108a0 */
[-C--:B----4-:R-:W-:Y:S01]  /*3ff0*/  FFMA.FTZ R9, R11, R42.reuse, R159 ;  /* 0x0000002a0b097223 */ /* 0x090fe2000001009f */
[-C--:B------:R-:W-:Y:S01]  /*4000*/  FMUL.FTZ R11, R105, R42.reuse ;  /* 0x0000002a690b7220 */ /* 0x080fe20000410000 */
[-C--:B------:R-:W-:Y:S01]  /*4010*/  FMUL.FTZ R159, R39, R42.reuse ;  /* 0x0000002a279f7220 */ /* 0x080fe20000410000 */
[CC--:B------:R-:W-:Y:S01]  /*4020*/  FMUL.FTZ R118, R38.reuse, R42.reuse ;  /* 0x0000002a26767220 */ /* 0x0c0fe20000410000 */
[C---:B------:R-:W-:Y:S01]  /*4030*/  FFMA.FTZ R10, R103.reuse, R42, R10 ;  /* 0x0000002a670a7223 */ /* 0x040fe2000001000a */
[-C--:B------:R-:W-:Y:S01]  /*4040*/  FFMA.FTZ R156, R103, R154.reuse, -R11 ;  /* 0x0000009a679c7223 */ /* 0x080fe2000001080b */
[-C--:B------:R-:W-:Y:S01]  /*4050*/  FFMA.FTZ R159, R38, R154.reuse, -R159 ;  /* 0x0000009a269f7223 */ /* 0x080fe2000001089f */
[----:B------:R-:W-:Y:S01]  /*4060*/  FFMA.FTZ R11, R39, R154, R118 ;  /* 0x0000009a270b7223 */ /* 0x000fe20000010076 */
[----:B------:R-:W-:Y:S01]  /*4070*/  FADD.FTZ R118, RZ, R10 ;  /* 0x0000000aff767221 */ /* 0x000fe20000010000 */
[C---:B------:R-:W-:Y:S01]  /*4080*/  FFMA.FTZ R162, R8.reuse, R43, RZ ;  /* 0x0000002b08a27223 */ /* 0x040fe200000100ff */
[C---:B------:R-:W-:Y:S01]  /*4090*/  FFMA.FTZ R164, -R8.reuse, R9, RZ ;  /* 0x0000000908a47223 */ /* 0x040fe200000101ff */
[C---:B------:R-:W-:Y:S01]  /*40a0*/  FMUL.FTZ R159, R8.reuse, R159 ;  /* 0x0000009f089f7220 */ /* 0x040fe20000410000 */
[----:B--2---:R-:W-:Y:S01]  /*40b0*/  FFMA.FTZ R161, -R8, R11, -RZ ;  /* 0x0000000b08a17223 */ /* 0x004fe200000109ff */
[----:B------:R-:W-:Y:S01]  /*40c0*/  FFMA.FTZ R156, R89, R72, R156 ;  /* 0x00000048599c7223 */ /* 0x000fe2000001009c */
[C---:B------:R-:W-:Y:S01]  /*40d0*/  FMUL.FTZ R8, R163.reuse, R118 ;  /* 0x00000076a3087220 */ /* 0x040fe20000410000 */
[----:B------:R2:W3:Y:S01]  /*40e0*/  SHFL.DOWN PT, R43, R155, 0x4, 0x1f ;  /* 0x08801f009b2b7f89 */ /* 0x0004e200000e0000 */
[----:B------:R-:W-:Y:S01]  /*40f0*/  BSSY B0, `(.L_x_16797) ;  /* 0x0000012000007945 */ /* 0x000fe20003800000 */
[-C--:B------:R-:W-:Y:S01]  /*4100*/  FMUL.FTZ R166, R163, R156.reuse ;  /* 0x0000009ca3a67220 */ /* 0x080fe20000410000 */
[----:B------:R-:W-:Y:S01]  /*4110*/  FFMA.FTZ R11, R153, R156, -R8 ;  /* 0x0000009c990b7223 */ /* 0x000fe20000010808 */
[----:B------:R2:W4:Y:S04]  /*4120*/  SHFL.DOWN PT, R165, R157, 0x4, 0x1f ;  /* 0x08801f009da57f89 */ /* 0x00052800000e0000 */
[----:B0-----:R2:W0:Y:S04]  /*4130*/  SHFL.DOWN PT, R124, R147, 0x4, 0x1f ;  /* 0x08801f00937c7f89 */ /* 0x00142800000e0000 */
[----:B------:R2:W0:Y:S01]  /*4140*/  SHFL.DOWN PT, R9, R158, 0x4, 0x1f ;  /* 0x08801f009e097f89 */ /* 0x00042200000e0000 */
[----:B------:R-:W-:Y:S05]  /*4150*/  @P6 BRA `(.L_x_16798) ;  /* 0x00000000002c6947 */ /* 0x000fea0003800000 */
[C---:B0-----:R-:W-:Y:S01]  /*4160*/  FMUL.FTZ R10, R157.reuse, R9 ;  /* 0x000000099d0a7220 */ /* 0x041fe20000410000 */
[C---:B----4-:R-:W-:Y:S01]  /*4170*/  FMUL.FTZ R8, R157.reuse, R165 ;  /* 0x000000a59d087220 */ /* 0x050fe20000410000 */
[-C--:B------:R-:W-:Y:S02]  /*4180*/  FMUL.FTZ R160, R157, R124.reuse ;  /* 0x0000007c9da07220 */ /* 0x080fe40000410000 */
[----:B------:R-:W-:Y:S01]  /*4190*/  FFMA.FTZ R124, R155, R124, -R10 ;  /* 0x0000007c9b7c7223 */ /* 0x000fe2000001080a */
[-C--:B---3--:R-:W-:Y:S01]  /*41a0*/  FMUL.FTZ R10, R157, R43.reuse ;  /* 0x0000002b9d0a7220 */ /* 0x088fe20000410000 */
[C---:B------:R-:W-:Y:S01]  /*41b0*/  FFMA.FTZ R8, R155.reuse, R43, -R8 ;  /* 0x0000002b9b087223 */ /* 0x040fe20000010808 */
[----:B------:R-:W-:Y:S01]  /*41c0*/  FFMA.FTZ R9, R155, R9, R160 ;  /* 0x000000099b097223 */ /* 0x000fe200000100a0 */
[----:B-12---:R-:W-:Y:S01]  /*41d0*/  FADD.FTZ R147, R147, R124 ;  /* 0x0000007c93937221 */ /* 0x006fe20000010000 */
[----:B------:R-:W-:Y:S02]  /*41e0*/  FFMA.FTZ R157, R155, R165, R10 ;  /* 0x000000a59b9d7223 */ /* 0x000fe4000001000a */
[----:B------:R-:W-:Y:S01]  /*41f0*/  FADD.FTZ R158, R158, R9 ;  /* 0x000000099e9e7221 */ /* 0x000fe20000010000 */
[----:B------:R-:W-:-:S07]  /*4200*/  MOV R155, R8 ;  /* 0x00000008009b7202 */ /* 0x000fce0000000f00 */
.L_x_16798:
[----:B------:R-:W-:Y:S05]  /*4210*/  BSYNC B0 ;  /* 0x0000000000007941 */ /* 0x000fea0003800000 */
.L_x_16797:
[C---:B0-----:R-:W-:Y:S01]  /*4220*/  FMUL.FTZ R9, R109.reuse, R118 ;  /* 0x000000766d097220 */ /* 0x041fe20000410000 */
[----:B------:R-:W-:Y:S01]  /*4230*/  FMUL.FTZ R8, R109, R156 ;  /* 0x0000009c6d087220 */ /* 0x000fe20000410000 */
[----:B------:R-:W-:Y:S01]  /*4240*/  ISETP.GE.OR P0, PT, R46, R67, P0 ;  /* 0x000000432e00720c */ /* 0x000fe20000706670 */
[C---:B------:R-:W-:Y:S01]  /*4250*/  FMUL.FTZ R10, R38.reuse, R118 ;  /* 0x00000076260a7220 */ /* 0x040fe20000410000 */
[C---:B------:R-:W-:Y:S01]  /*4260*/  FFMA.FTZ R160, R107.reuse, R156, -R9 ;  /* 0x0000009c6ba07223 */ /* 0x040fe20000010809 */
[-C--:B------:R-:W-:Y:S01]  /*4270*/  FFMA.FTZ R8, R107, R118.reuse, R8 ;  /* 0x000000766b087223 */ /* 0x080fe20000010008 */
[-C--:B------:R-:W-:Y:S01]  /*4280*/  FMUL.FTZ R9, R39, R118.reuse ;  /* 0x0000007627097220 */ /* 0x080fe20000410000 */
[----:B------:R-:W-:Y:S01]  /*4290*/  FFMA.FTZ R153, R153, R118, R166 ;  /* 0x0000007699997223 */ /* 0x000fe200000100a6 */
[----:B------:R-:W-:Y:S01]  /*42a0*/  FFMA.FTZ R160, R91, R70, R160 ;  /* 0x000000465ba07223 */ /* 0x000fe200000100a0 */
[----:B------:R-:W-:Y:S01]  /*42b0*/  FADD.FTZ R124, RZ, R8 ;  /* 0x00000008ff7c7221 */ /* 0x000fe20000010000 */
[-C--:B------:R-:W-:Y:S01]  /*42c0*/  FFMA.FTZ R8, R38, R156.reuse, -R9 ;  /* 0x0000009c26087223 */ /* 0x080fe20000010809 */
[----:B------:R-:W-:Y:S01]  /*42d0*/  FFMA.FTZ R10, R39, R156, R10 ;  /* 0x0000009c270a7223 */ /* 0x000fe2000001000a */
[----:B------:R-:W-:Y:S01]  /*42e0*/  FMUL.FTZ R9, R151, R160 ;  /* 0x000000a097097220 */ /* 0x000fe20000410000 */
[C---:B------:R-:W-:Y:S01]  /*42f0*/  FFMA.FTZ R163, -R7.reuse, R153, R164 ;  /* 0x0000009907a37223 */ /* 0x040fe200000101a4 */
[----:B---3--:R-:W-:Y:S01]  /*4300*/  FFMA.FTZ R43, R7, R11, R162 ;  /* 0x0000000b072b7223 */ /* 0x008fe200000100a2 */
[----:B------:R-:W-:Y:S01]  /*4310*/  FMUL.FTZ R164, R151, R124 ;  /* 0x0000007c97a47220 */ /* 0x000fe20000410000 */
[C---:B------:R-:W-:Y:S01]  /*4320*/  FMUL.FTZ R153, R7.reuse, R8 ;  /* 0x0000000807997220 */ /* 0x040fe20000410000 */
[----:B------:R-:W-:Y:S01]  /*4330*/  FFMA.FTZ R162, -R7, R10, -RZ ;  /* 0x0000000a07a27223 */ /* 0x000fe200000109ff */
[C---:B------:R-:W-:Y:S01]  /*4340*/  FFMA.FTZ R172, R149.reuse, R124, R9 ;  /* 0x0000007c95ac7223 */ /* 0x040fe20000010009 */
[----:B----4-:R0:W3:Y:S01]  /*4350*/  SHFL.DOWN PT, R165, R155, 0x8, 0x1f ;  /* 0x09001f009ba57f89 */ /* 0x0100e200000e0000 */
[----:B------:R-:W-:Y:S01]  /*4360*/  BSSY B0, `(.L_x_16799) ;  /* 0x0000015000007945 */ /* 0x000fe20003800000 */
[----:B------:R-:W-:Y:S01]  /*4370*/  HFMA2.MMA R9, -RZ, RZ, 0, 0 ;  /* 0x00000000ff097435 */ /* 0x000fe200000001ff */
[----:B------:R-:W-:Y:S01]  /*4380*/  FFMA.FTZ R151, R149, R160, -R164 ;  /* 0x000000a095977223 */ /* 0x000fe200000108a4 */
[----:B------:R0:W4:Y:S01]  /*4390*/  SHFL.DOWN PT, R167, R157, 0x8, 0x1f ;  /* 0x09001f009da77f89 */ /* 0x00012200000e0000 */
[----:B------:R-:W-:-:S02]  /*43a0*/  MOV R8, 0x3f800000 ;  /* 0x3f80000000087802 */ /* 0x000fc40000000f00 */
[----:B------:R-:W-:Y:S02]  /*43b0*/  CS2R R10, SRZ ;  /* 0x00000000000a7805 */ /* 0x000fe4000001ff00 */
[----:B------:R-:W-:Y:S01]  /*43c0*/  @!P0 LEA R149, R92, R47, 0x4 ;  /* 0x0000002f5c958211 */ /* 0x000fe200078e20ff */
[----:B------:R0:W0:Y:S04]  /*43d0*/  SHFL.DOWN PT, R168, R147, 0x8, 0x1f ;  /* 0x09001f0093a87f89 */ /* 0x00002800000e0000 */
        /* <DEDUP_REMOVED lines=13> */
.L_x_16800:
[----:B------:R-:W-:Y:S05]  /*44b0*/  BSYNC B0 ;  /* 0x0000000000007941 */ /* 0x000fea0003800000 */
.L_x_16799:
[C---:B------:R-:W-:Y:S01]  /*44c0*/  FMUL.FTZ R164, R113.reuse, R160 ;  /* 0x000000a071a47220 */ /* 0x040fe20000410000 */
[-C--:B0-----:R-:W-:Y:S01]  /*44d0*/  FMUL.FTZ R7, R113, R124.reuse ;  /* 0x0000007c71077220 */ /* 0x081fe20000410000 */
[----:B------:R-:W-:Y:S01]  /*44e0*/  FFMA.FTZ R166, R6, R151, R43 ;  /* 0x0000009706a67223 */ /* 0x000fe2000001002b */
[-C--:B------:R-:W-:Y:S01]  /*44f0*/  FMUL.FTZ R151, R39, R124.reuse ;  /* 0x0000007c27977220 */ /* 0x080fe20000410000 */
[C---:B------:R-:W-:Y:S01]  /*4500*/  FFMA.FTZ R43, R111.reuse, R124, R164 ;  /* 0x0000007c6f2b7223 */ /* 0x040fe200000100a4 */
[----:B------:R-:W-:Y:S01]  /*4510*/  FFMA.FTZ R164, R111, R160, -R7 ;  /* 0x000000a06fa47223 */ /* 0x000fe20000010807 */
[----:B------:R-:W-:Y:S01]  /*4520*/  FMUL.FTZ R168, R38, R124 ;  /* 0x0000007c26a87220 */ /* 0x000fe20000410000 */
[----:B------:R-:W-:Y:S01]  /*4530*/  FFMA.FTZ R172, -R6, R172, R163 ;  /* 0x000000ac06ac7223 */ /* 0x000fe200000101a3 */
[----:B------:R-:W-:Y:S01]  /*4540*/  FADD.FTZ R43, RZ, R43 ;  /* 0x0000002bff2b7221 */ /* 0x000fe20000010000 */
[----:B------:R-:W-:Y:S01]  /*4550*/  FFMA.FTZ R7, R93, R68, R164 ;  /* 0x000000445d077223 */ /* 0x000fe200000100a4 */
[----:B------:R0:W1:Y:S01]  /*4560*/  @!P0 LDS.128 R8, [R149+0x21b0] ;  /* 0x0021b00095088984 */ /* 0x0000620000000c00 */
[-C--:B------:R-:W-:Y:S01]  /*4570*/  FFMA.FTZ R151, R38, R160.reuse, -R151 ;  /* 0x000000a026977223 */ /* 0x080fe20000010897 */
[C---:B------:R-:W-:Y:S01]  /*4580*/  FFMA.FTZ R163, R39.reuse, R160, R168 ;  /* 0x000000a027a37223 */ /* 0x040fe200000100a8 */
[----:B------:R-:W-:Y:S01]  /*4590*/  FMUL.FTZ R164, R150, R7 ;  /* 0x0000000796a47220 */ /* 0x000fe20000410000 */
[C---:B------:R-:W-:Y:S01]  /*45a0*/  FMUL.FTZ R169, R39.reuse, R43 ;  /* 0x0000002b27a97220 */ /* 0x040fe20000410000 */
[----:B------:R1:W1:Y:S01]  /*45b0*/  SHFL.DOWN PT, R170, R147, 0x10, 0x1f ;  /* 0x0a001f0093aa7f89 */ /* 0x00026200000e0000 */
[----:B------:R-:W-:Y:S01]  /*45c0*/  FFMA.FTZ R163, -R6, R163, -RZ ;  /* 0x000000a306a37223 */ /* 0x000fe200000109ff */
[----:B------:R-:W-:Y:S01]  /*45d0*/  BSSY B0, `(.L_x_16801) ;  /* 0x0000021000007945 */ /* 0x000fe20003800000 */
[----:B0-----:R-:W-:Y:S01]  /*45e0*/  FMUL.FTZ R149, R150, R43 ;  /* 0x0000002b96957220 */ /* 0x001fe20000410000 */
[----:B------:R-:W-:Y:S01]  /*45f0*/  FMUL.FTZ R150, R6, R151 ;  /* 0x0000009706967220 */ /* 0x000fe20000410000 */
[-C--:B------:R-:W-:Y:S01]  /*4600*/  FMUL.FTZ R6, R38, R43.reuse ;  /* 0x0000002b26067220 */ /* 0x080fe20000410000 */
[C---:B------:R-:W-:Y:S01]  /*4610*/  FFMA.FTZ R151, R152.reuse, R43, R164 ;  /* 0x0000002b98977223 */ /* 0x040fe200000100a4 */
[-C--:B------:R-:W-:Y:S01]  /*4620*/  FFMA.FTZ R149, R152, R7.reuse, -R149 ;  /* 0x0000000798957223 */ /* 0x080fe20000010895 */
[-C--:B------:R-:W-:Y:S01]  /*4630*/  FFMA.FTZ R152, R38, R7.reuse, -R169 ;  /* 0x0000000726987223 */ /* 0x080fe200000108a9 */
[----:B------:R-:W-:Y:S01]  /*4640*/  FFMA.FTZ R6, R39, R7, R6 ;  /* 0x0000000727067223 */ /* 0x000fe20000010006 */
[C---:B----4-:R-:W-:Y:S01]  /*4650*/  FFMA.FTZ R167, -R5.reuse, R151, R172 ;  /* 0x0000009705a77223 */ /* 0x050fe200000101ac */
[----:B---3--:R-:W-:Y:S01]  /*4660*/  FFMA.FTZ R165, R5, R149, R166 ;  /* 0x0000009505a57223 */ /* 0x008fe200000100a6 */
[C---:B------:R-:W-:Y:S01]  /*4670*/  FMUL.FTZ R149, R115.reuse, R43 ;  /* 0x0000002b73957220 */ /* 0x040fe20000410000 */
[-C--:B------:R-:W-:Y:S01]  /*4680*/  FMUL.FTZ R166, R115, R7.reuse ;  /* 0x0000000773a67220 */ /* 0x080fe20000410000 */
[C---:B------:R-:W-:Y:S01]  /*4690*/  FFMA.FTZ R164, -R5.reuse, R6, -RZ ;  /* 0x0000000605a47223 */ /* 0x040fe200000109ff */
[----:B------:R-:W-:Y:S01]  /*46a0*/  FMUL.FTZ R152, R5, R152 ;  /* 0x0000009805987220 */ /* 0x000fe20000410000 */
[C---:B------:R-:W-:Y:S01]  /*46b0*/  FFMA.FTZ R6, R114.reuse, R7, -R149 ;  /* 0x0000000772067223 */ /* 0x040fe20000010895 */
[----:B------:R-:W-:Y:S01]  /*46c0*/  FFMA.FTZ R149, R114, R43, R166 ;  /* 0x0000002b72957223 */ /* 0x000fe200000100a6 */
[----:B------:R0:W3:Y:S02]  /*46d0*/  SHFL.DOWN PT, R151, R155, 0x10, 0x1f ;  /* 0x0a001f009b977f89 */ /* 0x0000e400000e0000 */
[----:B------:R-:W-:Y:S01]  /*46e0*/  FFMA.FTZ R6, R95, R66, R6 ;  /* 0x000000425f067223 */ /* 0x000fe20000010006 */
[----:B------:R-:W-:Y:S01]  /*46f0*/  FADD.FTZ R149, RZ, R149 ;  /* 0x00000095ff957221 */ /* 0x000fe20000010000 */
[----:B------:R0:W4:Y:S04]  /*4700*/  SHFL.DOWN PT, R169, R157, 0x10, 0x1f ;  /* 0x0a001f009da97f89 */ /* 0x00012800000e0000 */
[----:B------:R0:W0:Y:S01]  /*4710*/  SHFL.DOWN PT, R5, R158, 0x10, 0x1f ;  /* 0x0a001f009e057f89 */ /* 0x00002200000e0000 */
[----:B------:R-:W-:Y:S05]  /*4720*/  @P3 BRA `(.L_x_16802) ;  /* 0x00000000002c3947 */ /* 0x000fea0003800000 */
[C---:B0-----:R-:W-:Y:S01]  /*4730*/  FMUL.FTZ R168, R157.reuse, R5 ;  /* 0x000000059da87220 */ /* 0x041fe20000410000 */
[C---:B----4-:R-:W-:Y:S01]  /*4740*/  FMUL.FTZ R166, R157.reuse, R169 ;  /* 0x000000a99da67220 */ /* 0x050fe20000410000 */
[-C--:B-1----:R-:W-:Y:S02]  /*4750*/  FMUL.FTZ R172, R157, R170.reuse ;  /* 0x000000aa9dac7220 */ /* 0x082fe40000410000 */
[----:B------:R-:W-:Y:S01]  /*4760*/  FFMA.FTZ R170, R155, R170, -R168 ;  /* 0x000000aa9baa7223 */ /* 0x000fe200000108a8 */
[-C--:B---3--:R-:W-:Y:S01]  /*4770*/  FMUL.FTZ R168, R157, R151.reuse ;  /* 0x000000979da87220 */ /* 0x088fe20000410000 */
[C---:B------:R-:W-:Y:S01]  /*4780*/  FFMA.FTZ R166, R155.reuse, R151, -R166 ;  /* 0x000000979ba67223 */ /* 0x040fe200000108a6 */
[----:B------:R-:W-:Y:S01]  /*4790*/  FFMA.FTZ R5, R155, R5, R172 ;  /* 0x000000059b057223 */ /* 0x000fe200000100ac */
[----:B--2---:R-:W-:Y:S01]  /*47a0*/  FADD.FTZ R147, R147, R170 ;  /* 0x000000aa93937221 */ /* 0x004fe20000010000 */
[----:B------:R-:W-:Y:S02]  /*47b0*/  FFMA.FTZ R157, R155, R169, R168 ;  /* 0x000000a99b9d7223 */ /* 0x000fe400000100a8 */
[----:B------:R-:W-:Y:S01]  /*47c0*/  FADD.FTZ R158, R158, R5 ;  /* 0x000000059e9e7221 */ /* 0x000fe20000010000 */
[----:B------:R-:W-:-:S07]  /*47d0*/  MOV R155, R166 ;  /* 0x000000a6009b7202 */ /* 0x000fce0000000f00 */
.L_x_16802:
[----:B------:R-:W-:Y:S05]  /*47e0*/  BSYNC B0 ;  /* 0x0000000000007941 */ /* 0x000fea0003800000 */
.L_x_16801:
[CC--:B------:R-:W-:Y:S01]  /*47f0*/  FMUL.FTZ R166, R144.reuse, R149.reuse ;  /* 0x0000009590a67220 */ /* 0x0c0fe20000410000 */
[-C--:B------:R-:W-:Y:S01]  /*4800*/  FMUL.FTZ R144, R144, R6.reuse ;  /* 0x0000000690907220 */ /* 0x080fe20000410000 */
[CC--:B---3--:R-:W-:Y:S01]  /*4810*/  FMUL.FTZ R151, R117.reuse, R6.reuse ;  /* 0x0000000675977220 */ /* 0x0c8fe20000410000 */
[-C--:B0-----:R-:W-:Y:S01]  /*4820*/  FMUL.FTZ R5, R117, R149.reuse ;  /* 0x0000009575057220 */ /* 0x081fe20000410000 */
[CC--:B------:R-:W-:Y:S01]  /*4830*/  FFMA.FTZ R166, R145.reuse, R6.reuse, -R166 ;  /* 0x0000000691a67223 */ /* 0x0c0fe200000108a6 */
[-C--:B------:R-:W-:Y:S01]  /*4840*/  FFMA.FTZ R168, R145, R149.reuse, R144 ;  /* 0x0000009591a87223 */ /* 0x080fe20000010090 */
[CC--:B------:R-:W-:Y:S01]  /*4850*/  FFMA.FTZ R145, R116.reuse, R149.reuse, R151 ;  /* 0x0000009574917223 */ /* 0x0c0fe20000010097 */
[----:B------:R-:W-:Y:S01]  /*4860*/  FFMA.FTZ R144, R116, R6, -R5 ;  /* 0x0000000674907223 */ /* 0x000fe20000010805 */
[-C--:B------:R-:W-:Y:S01]  /*4870*/  FMUL.FTZ R151, R39, R149.reuse ;  /* 0x0000009527977220 */ /* 0x080fe20000410000 */
[----:B------:R-:W-:Y:S01]  /*4880*/  FFMA.FTZ R168, -R4, R168, R167 ;  /* 0x000000a804a87223 */ /* 0x000fe200000101a7 */
[----:B------:R-:W-:Y:S01]  /*4890*/  FADD.FTZ R145, RZ, R145 ;  /* 0x00000091ff917221 */ /* 0x000fe20000010000 */
[----:B------:R-:W-:Y:S01]  /*48a0*/  FFMA.FTZ R5, R97, R64, R144 ;  /* 0x0000004061057223 */ /* 0x000fe20000010090 */
[----:B------:R-:W-:Y:S01]  /*48b0*/  FMUL.FTZ R144, R38, R149 ;  /* 0x0000009526907220 */ /* 0x000fe20000410000 */
[----:B------:R-:W-:Y:S01]  /*48c0*/  FFMA.FTZ R166, R4, R166, R165 ;  /* 0x000000a604a67223 */ /* 0x000fe200000100a5 */
[C---:B------:R-:W-:Y:S01]  /*48d0*/  FMUL.FTZ R167, R140.reuse, R145 ;  /* 0x000000918ca77220 */ /* 0x040fe20000410000 */
[-C--:B------:R-:W-:Y:S01]  /*48e0*/  FMUL.FTZ R140, R140, R5.reuse ;  /* 0x000000058c8c7220 */ /* 0x080fe20000410000 */
[-C--:B------:R-:W-:Y:S01]  /*48f0*/  FFMA.FTZ R151, R38, R6.reuse, -R151 ;  /* 0x0000000626977223 */ /* 0x080fe20000010897 */
[----:B------:R-:W-:Y:S01]  /*4900*/  FFMA.FTZ R165, R39, R6, R144 ;  /* 0x0000000627a57223 */ /* 0x000fe20000010090 */
[-C--:B------:R-:W-:Y:S01]  /*4910*/  FMUL.FTZ R144, R120, R5.reuse ;  /* 0x0000000578907220 */ /* 0x080fe20000410000 */
[C---:B------:R-:W-:Y:S01]  /*4920*/  FFMA.FTZ R167, R142.reuse, R5, -R167 ;  /* 0x000000058ea77223 */ /* 0x040fe200000108a7 */
[----:B----4-:R-:W-:Y:S01]  /*4930*/  FFMA.FTZ R169, R142, R145, R140 ;  /* 0x000000918ea97223 */ /* 0x010fe2000001008c */
[C---:B------:R-:W-:Y:S01]  /*4940*/  FMUL.FTZ R140, R4.reuse, R151 ;  /* 0x00000097048c7220 */ /* 0x040fe20000410000 */
[----:B------:R-:W-:Y:S01]  /*4950*/  FFMA.FTZ R142, -R4, R165, -RZ ;  /* 0x000000a5048e7223 */ /* 0x000fe200000109ff */
[-C--:B------:R-:W-:Y:S01]  /*4960*/  FMUL.FTZ R4, R120, R145.reuse ;  /* 0x0000009178047220 */ /* 0x080fe20000410000 */
[----:B------:R-:W-:Y:S01]  /*4970*/  FFMA.FTZ R144, R119, R145, R144 ;  /* 0x0000009177907223 */ /* 0x000fe20000010090 */
[----:B------:R-:W-:Y:S01]  /*4980*/  FFMA.FTZ R171, R3, R167, R166 ;  /* 0x000000a703ab7223 */ /* 0x000fe200000100a6 */
[----:B------:R-:W-:Y:S01]  /*4990*/  SHFL.DOWN PT, R172, R157, 0x1, 0x1f ;  /* 0x08201f009dac7f89 */ /* 0x000fe200000e0000 */
[----:B------:R-:W-:Y:S01]  /*49a0*/  FFMA.FTZ R4, R119, R5, -R4 ;  /* 0x0000000577047223 */ /* 0x000fe20000010804 */
[----:B------:R-:W-:Y:S01]  /*49b0*/  FADD.FTZ R151, RZ, R144 ;  /* 0x00000090ff977221 */ /* 0x000fe20000010000 */
[----:B------:R-:W-:Y:S01]  /*49c0*/  FMUL.FTZ R173, R39, R145 ;  /* 0x0000009127ad7220 */ /* 0x000fe20000410000 */
[----:B-1----:R-:W0:Y:S01]  /*49d0*/  SHFL.IDX PT, R165, R10, RZ, 0x1f ;  /* 0x00001fff0aa57589 */ /* 0x002e2200000e0000 */
[----:B------:R-:W-:Y:S01]  /*49e0*/  FFMA.FTZ R4, R99, R84, R4 ;  /* 0x0000005463047223 */ /* 0x000fe20000010004 */
[----:B------:R-:W-:Y:S01]  /*49f0*/  FMUL.FTZ R175, R128, R151 ;  /* 0x0000009780af7220 */ /* 0x000fe20000410000 */
[----:B------:R-:W-:Y:S01]  /*4a00*/  FFMA.FTZ R169, -R3, R169, R168 ;  /* 0x000000a903a97223 */ /* 0x000fe200000101a8 */
[----:B------:R-:W1:Y:S01]  /*4a10*/  SHFL.IDX PT, R167, R11, RZ, 0x1f ;  /* 0x00001fff0ba77589 */ /* 0x000e6200000e0000 */
[----:B------:R-:W-:Y:S01]  /*4a20*/  FMUL.FTZ R166, R38, R145 ;  /* 0x0000009126a67220 */ /* 0x000fe20000410000 */
[-C--:B------:R-:W-:Y:S01]  /*4a30*/  FFMA.FTZ R175, R126, R4.reuse, -R175 ;  /* 0x000000047eaf7223 */ /* 0x080fe200000108af */
[----:B------:R-:W-:Y:S01]  /*4a40*/  FMUL.FTZ R168, R128, R4 ;  /* 0x0000000480a87220 */ /* 0x000fe20000410000 */
[----:B------:R-:W3:Y:S01]  /*4a50*/  SHFL.DOWN PT, R177, R155, 0x1, 0x1f ;  /* 0x08201f009bb17f89 */ /* 0x000ee200000e0000 */
[----:B------:R-:W-:Y:S01]  /*4a60*/  FFMA.FTZ R144, R38, R5, -R173 ;  /* 0x0000000526907223 */ /* 0x000fe200000108ad */
[----:B------:R-:W-:Y:S01]  /*4a70*/  FFMA.FTZ R175, R2, R175, R171 ;  /* 0x000000af02af7223 */ /* 0x000fe200000100ab */
[----:B------:R-:W-:Y:S01]  /*4a80*/  FFMA.FTZ R166, R39, R5, R166 ;  /* 0x0000000527a67223 */ /* 0x000fe200000100a6 */
[----:B------:R-:W4:Y:S01]  /*4a90*/  SHFL.DOWN PT, R173, R158, 0x1, 0x1f ;  /* 0x08201f009ead7f89 */ /* 0x000f2200000e0000 */
[-C--:B------:R-:W-:Y:S01]  /*4aa0*/  FFMA.FTZ R168, R126, R151.reuse, R168 ;  /* 0x000000977ea87223 */ /* 0x080fe200000100a8 */
[C---:B------:R-:W-:Y:S01]  /*4ab0*/  FMUL.FTZ R128, R3.reuse, R144 ;  /* 0x0000009003807220 */ /* 0x040fe20000410000 */
[----:B------:R-:W-:Y:S01]  /*4ac0*/  FFMA.FTZ R144, -R3, R166, -RZ ;  /* 0x000000a603907223 */ /* 0x000fe200000109ff */
[----:B------:R-:W5:Y:S01]  /*4ad0*/  SHFL.DOWN PT, R171, R147, 0x1, 0x1f ;  /* 0x08201f0093ab7f89 */ /* 0x000f6200000e0000 */
[----:B------:R-:W-:Y:S01]  /*4ae0*/  FFMA.FTZ R174, -R2, R168, R169 ;  /* 0x000000a802ae7223 */ /* 0x000fe200000101a9 */
[CC--:B------:R-:W-:Y:S01]  /*4af0*/  FMUL.FTZ R3, R39.reuse, R151.reuse ;  /* 0x0000009727037220 */ /* 0x0c0fe20000410000 */
[-C--:B------:R-:W-:Y:S01]  /*4b00*/  FMUL.FTZ R168, R38, R151.reuse ;  /* 0x0000009726a87220 */ /* 0x080fe20000410000 */
[CC--:B------:R-:W-:Y:S01]  /*4b10*/  FMUL.FTZ R166, R122.reuse, R4.reuse ;  /* 0x000000047aa67220 */ /* 0x0c0fe20000410000 */
[-C--:B------:R-:W-:Y:S01]  /*4b20*/  FMUL.FTZ R126, R122, R151.reuse ;  /* 0x000000977a7e7220 */ /* 0x080fe20000410000 */
[-C--:B------:R-:W-:Y:S01]  /*4b30*/  FFMA.FTZ R3, R38, R4.reuse, -R3 ;  /* 0x0000000426037223 */ /* 0x080fe20000010803 */
[-C--:B------:R-:W-:Y:S01]  /*4b40*/  FFMA.FTZ R169, R39, R4.reuse, R168 ;  /* 0x0000000427a97223 */ /* 0x080fe200000100a8 */
[C---:B------:R-:W-:Y:S01]  /*4b50*/  FFMA.FTZ R168, R121.reuse, R151, R166 ;  /* 0x0000009779a87223 */ /* 0x040fe200000100a6 */
[----:B--2---:R-:W2:Y:S01]  /*4b60*/  SHFL.IDX PT, R157, R157, RZ, 0x1f ;  /* 0x00001fff9d9d7589 */ /* 0x004ea200000e0000 */
[C---:B------:R-:W-:Y:S01]  /*4b70*/  FMUL.FTZ R170, R2.reuse, R3 ;  /* 0x0000000302aa7220 */ /* 0x040fe20000410000 */
[----:B------:R-:W-:Y:S01]  /*4b80*/  FFMA.FTZ R169, -R2, R169, -RZ ;  /* 0x000000a902a97223 */ /* 0x000fe200000109ff */
[----:B------:R-:W-:Y:S01]  /*4b90*/  FADD.FTZ R2, RZ, R168 ;  /* 0x000000a8ff027221 */ /* 0x000fe20000010000 */
[C---:B0-----:R-:W-:Y:S01]  /*4ba0*/  @P1 FMUL.FTZ R168, R172.reuse, R165 ;  /* 0x000000a5aca81220 */ /* 0x041fe20000410000 */
[-C--:B-1----:R-:W-:Y:S01]  /*4bb0*/  @P1 FMUL.FTZ R166, R172, R167.reuse ;  /* 0x000000a7aca61220 */ /* 0x082fe20000410000 */
[----:B------:R-:W-:Y:S01]  /*4bc0*/  FFMA.FTZ R126, R121, R4, -R126 ;  /* 0x00000004797e7223 */ /* 0x000fe2000001087e */
[----:B------:R-:W0:Y:S01]  /*4bd0*/  SHFL.IDX PT, R155, R155, RZ, 0x1f ;  /* 0x00001fff9b9b7589 */ /* 0x000e2200000e0000 */
[C---:B---3--:R-:W-:Y:S01]  /*4be0*/  @P1 FFMA.FTZ R168, R177.reuse, R167, R168 ;  /* 0x000000a7b1a81223 */ /* 0x048fe200000100a8 */
[----:B------:R-:W-:Y:S01]  /*4bf0*/  @P1 FFMA.FTZ R166, R177, R165, -R166 ;  /* 0x000000a5b1a61223 */ /* 0x000fe200000108a6 */
[----:B------:R-:W-:Y:S01]  /*4c00*/  FFMA.FTZ R126, R101, R80, R126 ;  /* 0x00000050657e7223 */ /* 0x000fe2000001007e */
[----:B------:R-:W-:Y:S01]  /*4c10*/  FMUL.FTZ R172, R123, R2 ;  /* 0x000000027bac7220 */ /* 0x000fe20000410000 */
[----:B----4-:R-:W-:Y:S01]  /*4c20*/  @P1 FADD.FTZ R167, R173, R168 ;  /* 0x000000a8ada71221 */ /* 0x010fe20000010000 */
[----:B------:R-:W1:Y:S01]  /*4c30*/  SHFL.IDX PT, R147, R147, RZ, 0x1f ;  /* 0x00001fff93937589 */ /* 0x000e6200000e0000 */
[-C--:B------:R-:W-:Y:S01]  /*4c40*/  FMUL.FTZ R123, R123, R126.reuse ;  /* 0x0000007e7b7b7220 */ /* 0x080fe20000410000 */
[----:B-----5:R-:W-:Y:S01]  /*4c50*/  @P1 FADD.FTZ R165, R171, R166 ;  /* 0x000000a6aba51221 */ /* 0x020fe20000010000 */
[-C--:B------:R-:W-:Y:S01]  /*4c60*/  FMUL.FTZ R166, R167, -R41.reuse ;  /* 0x80000029a7a67220 */ /* 0x080fe20000410000 */
[C---:B------:R-:W-:Y:S01]  /*4c70*/  FFMA.FTZ R3, R125.reuse, R126, -R172 ;  /* 0x0000007e7d037223 */ /* 0x040fe200000108ac */
[----:B------:R-:W-:Y:S01]  /*4c80*/  FFMA.FTZ R123, R125, R2, R123 ;  /* 0x000000027d7b7223 */ /* 0x000fe2000001007b */
[C---:B------:R-:W-:Y:S01]  /*4c90*/  FMUL.FTZ R168, R165.reuse, -R41 ;  /* 0x80000029a5a87220 */ /* 0x040fe20000410000 */
[----:B------:R-:W-:Y:S01]  /*4ca0*/  FFMA.FTZ R166, R165, R40, -R166 ;  /* 0x00000028a5a67223 */ /* 0x000fe200000108a6 */
[-C--:B------:R-:W-:Y:S01]  /*4cb0*/  FMUL.FTZ R125, R39, R2.reuse ;  /* 0x00000002277d7220 */ /* 0x080fe20000410000 */
[C---:B------:R-:W-:Y:S01]  /*4cc0*/  FMUL.FTZ R172, R38.reuse, R2 ;  /* 0x0000000226ac7220 */ /* 0x040fe20000410000 */
[----:B------:R-:W-:Y:S01]  /*4cd0*/  FFMA.FTZ R168, R167, R40, R168 ;  /* 0x00000028a7a87223 */ /* 0x000fe200000100a8 */
[----:B------:R-:W-:Y:S01]  /*4ce0*/  FADD.FTZ R135, R135, R166 ;  /* 0x000000a687877221 */ /* 0x000fe20000010000 */
[-C--:B------:R-:W-:Y:S01]  /*4cf0*/  FFMA.FTZ R125, R38, R126.reuse, -R125 ;  /* 0x0000007e267d7223 */ /* 0x080fe2000001087d */
[----:B------:R-:W-:Y:S01]  /*4d00*/  FMUL.FTZ R38, R0, R3 ;  /* 0x0000000300267220 */ /* 0x000fe20000410000 */
[----:B------:R-:W-:Y:S01]  /*4d10*/  FADD.FTZ R127, -R127, R168 ;  /* 0x000000a87f7f7221 */ /* 0x000fe20000010100 */
[----:B------:R-:W-:Y:S01]  /*4d20*/  FMUL.FTZ R40, R122, -R135 ;  /* 0x800000877a287220 */ /* 0x000fe20000410000 */
[----:B------:R-:W-:Y:S01]  /*4d30*/  FFMA.FTZ R39, R39, R126, R172 ;  /* 0x0000007e27277223 */ /* 0x000fe200000100ac */
[----:B------:R-:W-:Y:S01]  /*4d40*/  FMUL.FTZ R165, R0, R123 ;  /* 0x0000007b00a57220 */ /* 0x000fe20000410000 */
[-C--:B------:R-:W-:Y:S01]  /*4d50*/  FMUL.FTZ R122, R122, -R127.reuse ;  /* 0x8000007f7a7a7220 */ /* 0x080fe20000410000 */
[C---:B------:R-:W-:Y:S01]  /*4d60*/  FFMA.FTZ R3, R121.reuse, R127, R40 ;  /* 0x0000007f79037223 */ /* 0x040fe20000010028 */
[C---:B------:R-:W-:Y:S01]  /*4d70*/  FMUL.FTZ R125, R0.reuse, R125 ;  /* 0x0000007d007d7220 */ /* 0x040fe20000410000 */
[----:B------:R-:W-:Y:S01]  /*4d80*/  FFMA.FTZ R123, -R0, R39, -RZ ;  /* 0x00000027007b7223 */ /* 0x000fe200000109ff */
[----:B------:R-:W-:Y:S01]  /*4d90*/  FFMA.FTZ R166, R121, R135, -R122 ;  /* 0x0000008779a67223 */ /* 0x000fe2000001087a */
[-C--:B--2---:R-:W-:Y:S01]  /*4da0*/  FMUL.FTZ R122, R157, R10.reuse ;  /* 0x0000000a9d7a7220 */ /* 0x084fe20000410000 */
[----:B------:R-:W-:Y:S01]  /*4db0*/  FADD.FTZ R3, -R134, R3 ;  /* 0x0000000386037221 */ /* 0x000fe20000010100 */
[----:B------:R-:W-:Y:S01]  /*4dc0*/  FADD.FTZ R0, R175, R38 ;  /* 0x00000026af007221 */ /* 0x000fe20000010000 */
[----:B------:R-:W-:Y:S01]  /*4dd0*/  FADD.FTZ R133, R133, R166 ;  /* 0x000000a685857221 */ /* 0x000fe20000010000 */
[-C--:B------:R-:W-:Y:S01]  /*4de0*/  FMUL.FTZ R38, R157, R11.reuse ;  /* 0x0000000b9d267220 */ /* 0x080fe20000410000 */
[----:B0-----:R-:W-:Y:S01]  /*4df0*/  FFMA.FTZ R11, R155, R11, R122 ;  /* 0x0000000b9b0b7223 */ /* 0x001fe2000001007a */
[C---:B------:R-:W-:Y:S01]  /*4e00*/  FMUL.FTZ R122, R120.reuse, -R3 ;  /* 0x80000003787a7220 */ /* 0x040fe20000410000 */
[-C--:B------:R-:W-:Y:S01]  /*4e10*/  FMUL.FTZ R120, R120, -R133.reuse ;  /* 0x8000008578787220 */ /* 0x080fe20000410000 */
[----:B------:R-:W0:Y:S01]  /*4e20*/  SHFL.IDX PT, R158, R158, RZ, 0x1f ;  /* 0x00001fff9e9e7589 */ /* 0x000e2200000e0000 */
[----:B------:R-:W-:Y:S01]  /*4e30*/  ISETP.NE.AND P0, PT, R55, RZ, PT ;  /* 0x000000ff3700720c */ /* 0x000fe20003f05270 */
[C---:B------:R-:W-:Y:S01]  /*4e40*/  FFMA.FTZ R122, R119.reuse, R133, -R122 ;  /* 0x00000085777a7223 */ /* 0x040fe2000001087a */
[----:B------:R-:W-:Y:S01]  /*4e50*/  FFMA.FTZ R39, R119, R3, R120 ;  /* 0x0000000377277223 */ /* 0x000fe20000010078 */
[----:B------:R-:W-:Y:S01]  /*4e60*/  FFMA.FTZ R40, R155, R10, -R38 ;  /* 0x0000000a9b287223 */ /* 0x000fe20000010826 */
[----:B------:R-:W-:Y:S01]  /*4e70*/  P2R R38, PR, RZ, 0x1 ;  /* 0x00000001ff267803 */ /* 0x000fe20000000000 */
[-C--:B------:R-:W-:Y:S01]  /*4e80*/  FMUL.FTZ R38, R157, R8.reuse ;  /* 0x000000089d267220 */ /* 0x080fe20000410000 */
[----:B------:R-:W-:Y:S01]  /*4e90*/  FADD.FTZ R39, -R132, R39 ;  /* 0x0000002784277221 */ /* 0x000fe20000010100 */
[----:B------:R-:W-:Y:S01]  /*4ea0*/  FADD.FTZ R137, R137, R122 ;  /* 0x0000007a89897221 */ /* 0x000fe20000010000 */
[-C--:B------:R-:W-:Y:S01]  /*4eb0*/  FMUL.FTZ R10, R157, R9.reuse ;  /* 0x000000099d0a7220 */ /* 0x080fe20000410000 */
[----:B------:R-:W-:Y:S01]  /*4ec0*/  FFMA.FTZ R9, R155, R9, R38 ;  /* 0x000000099b097223 */ /* 0x000fe20000010026 */
[C---:B------:R-:W-:Y:S01]  /*4ed0*/  FMUL.FTZ R41, R117.reuse, -R39 ;  /* 0x8000002775297220 */ /* 0x040fe20000410000 */
[-C--:B------:R-:W-:Y:S01]  /*4ee0*/  FMUL.FTZ R38, R117, -R137.reuse ;  /* 0x8000008975267220 */ /* 0x080fe20000410000 */
[----:B------:R-:W-:Y:S01]  /*4ef0*/  FFMA.FTZ R8, R155, R8, -R10 ;  /* 0x000000089b087223 */ /* 0x000fe2000001080a */
[----:B-1----:R-:W-:Y:S01]  /*4f00*/  FADD.FTZ R10, R147, R40 ;  /* 0x00000028930a7221 */ /* 0x002fe20000010000 */
[C---:B------:R-:W-:Y:S01]  /*4f10*/  FFMA.FTZ R41, R116.reuse, R137, -R41 ;  /* 0x0000008974297223 */ /* 0x040fe20000010829 */
[----:B------:R-:W-:Y:S01]  /*4f20*/  FFMA.FTZ R116, R116, R39, R38 ;  /* 0x0000002774747223 */ /* 0x000fe20000010026 */
[----:B------:R-:W-:Y:S01]  /*4f30*/  SHF.L.U32 R40, R55, 0x4, RZ ;  /* 0x0000000437287819 */ /* 0x000fe200000006ff */
[----:B------:R-:W-:Y:S01]  /*4f40*/  BSSY B0, `(.L_x_16803) ;  /* 0x000004d000007945 */ /* 0x000fe20003800000 */
[----:B------:R-:W-:Y:S01]  /*4f50*/  FADD.FTZ R136, R136, R41 ;  /* 0x0000002988887221 */ /* 0x000fe20000010000 */
[----:B------:R-:W-:Y:S01]  /*4f60*/  FADD.FTZ R131, -R131, R116 ;  /* 0x0000007483837221 */ /* 0x000fe20000010100 */
[----:B------:R-:W-:Y:S01]  /*4f70*/  LEA.HI.SX32 R40, R40, R40, 0x1b ;  /* 0x0000002828287211 */ /* 0x000fe200078fdaff */
[----:B------:R-:W-:-:S02]  /*4f80*/  IMAD R116, R112, -0x100, R65 ;  /* 0xffffff0070747824 */ /* 0x000fc400078e0241 */
[CC--:B------:R-:W-:Y:S01]  /*4f90*/  FMUL.FTZ R41, R115.reuse, -R136.reuse ;  /* 0x8000008873297220 */ /* 0x0c0fe20000410000 */
[----:B------:R-:W-:Y:S01]  /*4fa0*/  FMUL.FTZ R115, R115, -R131 ;  /* 0x8000008373737220 */ /* 0x000fe20000410000 */
[----:B0-----:R-:W-:Y:S01]  /*4fb0*/  FADD.FTZ R11, R158, R11 ;  /* 0x0000000b9e0b7221 */ /* 0x001fe20000010000 */
[-C--:B------:R-:W-:Y:S01]  /*4fc0*/  @!P0 LEA R119, R92, R47.reuse, 0x4 ;  /* 0x0000002f5c778211 */ /* 0x080fe200078e20ff */
[----:B------:R-:W-:Y:S01]  /*4fd0*/  FADD.FTZ R38, R174, -R165 ;  /* 0x800000a5ae267221 */ /* 0x000fe20000010000 */
[----:B------:R-:W-:Y:S01]  /*4fe0*/  LEA R117, R40, R47, 0x2 ;  /* 0x0000002f28757211 */ /* 0x000fe200078e10ff */
[C---:B------:R-:W-:Y:S01]  /*4ff0*/  FFMA.FTZ R40, R114.reuse, R131, R41 ;  /* 0x0000008372287223 */ /* 0x040fe20000010029 */
[----:B------:R-:W-:Y:S01]  /*5000*/  FFMA.FTZ R115, R114, R136, -R115 ;  /* 0x0000008872737223 */ /* 0x000fe20000010873 */
[----:B------:R0:W-:Y:S01]  /*5010*/  @!P0 STS.128 [R119+0x21b0], R8 ;  /* 0x0021b00877008388 */ /* 0x0001e20000000c00 */
[----:B------:R-:W-:Y:S02]  /*5020*/  SHF.L.U32 R120, R112, 0x9, RZ ;  /* 0x0000000970787819 */ /* 0x000fe400000006ff */
[----:B------:R-:W-:Y:S01]  /*5030*/  FADD.FTZ R138, R138, R115 ;  /* 0x000000738a8a7221 */ /* 0x000fe20000010000 */
[----:B------:R1:W-:Y:S01]  /*5040*/  STS [R117+0x420], R159 ;  /* 0x0004209f75007388 */ /* 0x0003e20000000800 */
[----:B------:R-:W-:-:S03]  /*5050*/  IADD3 R112, P1, R120, R55, RZ ;  /* 0x0000003778707210 */ /* 0x000fc60007f3e0ff */
[----:B------:R1:W-:Y:S04]  /*5060*/  STS [R117+0x424], R161 ;  /* 0x000424a175007388 */ /* 0x0003e80000000800 */
[----:B------:R1:W-:Y:S01]  /*5070*/  STS [R117+0x428], R153 ;  /* 0x0004289975007388 */ /* 0x0003e20000000800 */
[----:B0-----:R-:W-:-:S03]  /*5080*/  FADD.FTZ R10, -R139, R40 ;  /* 0x000000288b0a7221 */ /* 0x001fc60000010100 */
[----:B------:R1:W-:Y:S01]  /*5090*/  STS [R117+0x42c], R162 ;  /* 0x00042ca275007388 */ /* 0x0003e20000000800 */
[C---:B------:R-:W-:Y:S01]  /*50a0*/  FMUL.FTZ R8, R113.reuse, -R10 ;  /* 0x8000000a71087220 */ /* 0x040fe20000410000 */
[-C--:B------:R-:W-:Y:S02]  /*50b0*/  FMUL.FTZ R113, R113, -R138.reuse ;  /* 0x8000008a71717220 */ /* 0x080fe40000410000 */
[----:B------:R1:W-:Y:S01]  /*50c0*/  STS [R117+0x430], R150 ;  /* 0x0004309675007388 */ /* 0x0003e20000000800 */
[C---:B------:R-:W-:Y:S01]  /*50d0*/  FFMA.FTZ R8, R111.reuse, R138, -R8 ;  /* 0x0000008a6f087223 */ /* 0x040fe20000010808 */
[----:B------:R-:W-:Y:S02]  /*50e0*/  FFMA.FTZ R40, R111, R10, R113 ;  /* 0x0000000a6f287223 */ /* 0x000fe40000010071 */
[----:B------:R1:W-:Y:S01]  /*50f0*/  STS [R117+0x434], R163 ;  /* 0x000434a375007388 */ /* 0x0003e20000000800 */
[----:B------:R-:W-:Y:S01]  /*5100*/  LEA.HI.X.SX32 R113, R120, RZ, 0x1, P1 ;  /* 0x000000ff78717211 */ /* 0x000fe200008f0eff */
[----:B------:R-:W-:Y:S01]  /*5110*/  FADD.FTZ R8, R143, R8 ;  /* 0x000000088f087221 */ /* 0x000fe20000010000 */
[----:B------:R-:W-:Y:S01]  /*5120*/  FADD.FTZ R40, -R141, R40 ;  /* 0x000000288d287221 */ /* 0x000fe20000010100 */
[----:B------:R1:W-:Y:S02]  /*5130*/  STS [R117+0x438], R152 ;  /* 0x0004389875007388 */ /* 0x0003e40000000800 */
[C---:B------:R-:W-:Y:S01]  /*5140*/  FMUL.FTZ R114, R109.reuse, -R8 ;  /* 0x800000086d727220 */ /* 0x040fe20000410000 */
[-C--:B------:R-:W-:Y:S01]  /*5150*/  FMUL.FTZ R109, R109, -R40.reuse ;  /* 0x800000286d6d7220 */ /* 0x080fe20000410000 */
[----:B------:R1:W-:Y:S02]  /*5160*/  STS [R117+0x43c], R164 ;  /* 0x00043ca475007388 */ /* 0x0003e40000000800 */
[C---:B------:R-:W-:Y:S01]  /*5170*/  FFMA.FTZ R9, R107.reuse, R40, R114 ;  /* 0x000000286b097223 */ /* 0x040fe20000010072 */
[----:B------:R-:W-:Y:S01]  /*5180*/  FFMA.FTZ R109, R107, R8, -R109 ;  /* 0x000000086b6d7223 */ /* 0x000fe2000001086d */
[----:B------:R-:W-:Y:S01]  /*5190*/  LEA R107, R116, -R55, 0x1 ;  /* 0x80000037746b7211 */ /* 0x000fe200078e08ff */
[----:B------:R1:W-:Y:S01]  /*51a0*/  STS [R117+0x440], R140 ;  /* 0x0004408c75007388 */ /* 0x0003e20000000800 */
[----:B------:R-:W-:Y:S01]  /*51b0*/  FADD.FTZ R146, -R146, R9 ;  /* 0x0000000992927221 */ /* 0x000fe20000010100 */
[----:B------:R-:W-:Y:S01]  /*51c0*/  FADD.FTZ R148, R148, R109 ;  /* 0x0000006d94947221 */ /* 0x000fe20000010000 */
[----:B------:R-:W-:Y:S01]  /*51d0*/  ISETP.GE.AND P0, PT, R107, 0x1, PT ;  /* 0x000000016b00780c */ /* 0x000fe20003f06270 */
[----:B------:R1:W-:Y:S01]  /*51e0*/  STS [R117+0x444], R142 ;  /* 0x0004448e75007388 */ /* 0x0003e20000000800 */
[C---:B------:R-:W-:Y:S01]  /*51f0*/  FMUL.FTZ R114, R105.reuse, -R146 ;  /* 0x8000009269727220 */ /* 0x040fe20000410000 */
        /* <DEDUP_REMOVED lines=12> */
[----:B------:R-:W-:Y:S01]  /*52c0*/  IMAD R11, R59, R34, RZ ;  /* 0x000000223b0b7224 */ /* 0x000fe200078e02ff */
[----:B------:R-:W-:Y:S01]  /*52d0*/  SHF.R.U32.HI R103, RZ, 0x1, R37 ;  /* 0x00000001ff677819 */ /* 0x000fe20000011625 */
[----:B------:R-:W-:Y:S01]  /*52e0*/  IMAD R87, R87, R26, RZ ;  /* 0x0000001a57577224 */ /* 0x000fe200078e02ff */
[----:B------:R-:W-:Y:S01]  /*52f0*/  LEA R9, R114, R47, 0x2 ;  /* 0x0000002f72097211 */ /* 0x000fe200078e10ff */
[----:B------:R-:W-:-:S04]  /*5300*/  IMAD.WIDE.U32 R114, R58, R34, RZ ;  /* 0x000000223a727225 */ /* 0x000fc800078e00ff */
[----:B------:R-:W-:Y:S01]  /*5310*/  IMAD R105, R58, R35, R11 ;  /* 0x000000233a697224 */ /* 0x000fe200078e020b */
[----:B------:R-:W0:Y:S01]  /*5320*/  LDS R9, [R9+0x420] ;  /* 0x0004200009097984 */ /* 0x000e220000000800 */
[----:B------:R-:W-:Y:S01]  /*5330*/  SHF.R.U64 R11, R36, 0x1, R37 ;  /* 0x00000001240b7819 */ /* 0x000fe20000001225 */
[----:B------:R-:W-:Y:S02]  /*5340*/  IMAD R116, R103, UR15, RZ ;  /* 0x0000000f67747c24 */ /* 0x000fe4000f8e02ff */
[----:B------:R-:W-:Y:S01]  /*5350*/  IADD3 R115, R115, R105, RZ ;  /* 0x0000006973737210 */ /* 0x000fe20007ffe0ff */
[----:B------:R-:W-:Y:S02]  /*5360*/  IMAD R87, R92, R27, R87 ;  /* 0x0000001b5c577224 */ /* 0x000fe400078e0257 */
[C---:B------:R-:W-:Y:S02]  /*5370*/  IMAD R103, R11.reuse, UR14, R116 ;  /* 0x0000000e0b677c24 */ /* 0x040fe4000f8e0274 */
[----:B------:R-:W-:-:S04]  /*5380*/  IMAD.WIDE.U32 R114, R11, UR15, R114 ;  /* 0x0000000f0b727c25 */ /* 0x000fc8000f8e0072 */
[----:B-1----:R-:W-:Y:S01]  /*5390*/  IMAD.WIDE.U32 R116, R92, R26, R112 ;  /* 0x0000001a5c747225 */ /* 0x002fe200078e0070 */
[----:B------:R-:W-:Y:S02]  /*53a0*/  IADD3 R115, R115, R103, RZ ;  /* 0x0000006773737210 */ /* 0x000fe40007ffe0ff */
[C---:B------:R-:W-:Y:S02]  /*53b0*/  LEA R113, P0, R114.reuse, R32, 0x3 ;  /* 0x0000002072717211 */ /* 0x040fe400078018ff */
[----:B------:R-:W-:Y:S02]  /*53c0*/  IADD3 R87, R117, R87, RZ ;  /* 0x0000005775577210 */ /* 0x000fe40007ffe0ff */
[----:B------:R-:W-:Y:S02]  /*53d0*/  LEA.HI.X R115, R114, R33, R115, 0x3, P0 ;  /* 0x0000002172737211 */ /* 0x000fe400000f1c73 */
[----:B------:R-:W-:-:S04]  /*53e0*/  LEA R112, P0, R116, R113, 0x2 ;  /* 0x0000007174707211 */ /* 0x000fc800078010ff */
[----:B------:R-:W-:-:S05]  /*53f0*/  LEA.HI.X R113, R116, R115, R87, 0x2, P0 ;  /* 0x0000007374717211 */ /* 0x000fca00000f1457 */
[----:B0-----:R0:W-:Y:S04]  /*5400*/  REDG.E.ADD.F32.FTZ.RN.STRONG.GPU desc[UR12][R112.64], R9 ;  /* 0x00000009700079a6 */ /* 0x0011e8000c10f38c */
.L_x_16804:
[----:B------:R-:W-:Y:S05]  /*5410*/  BSYNC B0 ;  /* 0x0000000000007941 */ /* 0x000fea0003800000 */
.L_x_16803:
[----:B------:R-:W-:Y:S01]  /*5420*/  USHF.R.U32.HI UR8, URZ, 0x1, UR27 ;  /* 0x000000013f087899 */ /* 0x000fe2000801161b */
[----:B------:R-:W-:Y:S01]  /*5430*/  FADD.FTZ R129, R129, R120 ;  /* 0x0000007881817221 */ /* 0x000fe20000010000 */
[----:B------:R-:W-:Y:S01]  /*5440*/  USHF.R.U64 UR7, UR26, 0x1, UR27 ;  /* 0x000000011a077899 */ /* 0x000fe2000800121b */
[----:B------:R-:W-:Y:S01]  /*5450*/  FMUL.FTZ R11, R148, R72 ;  /* 0x00000048940b7220 */ /* 0x000fe20000410000 */
[----:B------:R-:W-:Y:S01]  /*5460*/  UIMAD UR10, UR8, UR15, URZ ;  /* 0x0000000f080a72a4 */ /* 0x000fe2000f8e023f */
[----:B------:R-:W-:Y:S01]  /*5470*/  FADD.FTZ R41, -R130, R41 ;  /* 0x0000002982297221 */ /* 0x000fe20000010100 */
[----:B------:R-:W-:Y:S01]  /*5480*/  UIMAD.WIDE.U32 UR8, UR7, UR15, URZ ;  /* 0x0000000f070872a5 */ /* 0x000fe2000f8e003f */
[----:B0-----:R-:W-:Y:S01]  /*5490*/  FMUL.FTZ R9, R129, R74 ;  /* 0x0000004a81097220 */ /* 0x001fe20000410000 */
[----:B------:R-:W-:Y:S01]  /*54a0*/  UIMAD UR10, UR14, UR7, UR10 ;  /* 0x000000070e0a72a4 */ /* 0x000fe2000f8e020a */
[-C--:B------:R-:W-:Y:S01]  /*54b0*/  FFMA.FTZ R156, R89, -R72.reuse, R156 ;  /* 0x80000048599c7223 */ /* 0x080fe2000001009c */
[----:B------:R-:W-:Y:S01]  /*54c0*/  FMUL.FTZ R105, R146, R72 ;  /* 0x0000004892697220 */ /* 0x000fe20000410000 */
[----:B------:R-:W-:Y:S01]  /*54d0*/  FMUL.FTZ R109, R118, R11 ;  /* 0x0000000b766d7220 */ /* 0x000fe20000410000 */
[-C--:B------:R-:W-:Y:S01]  /*54e0*/  FMUL.FTZ R87, R41, R74.reuse ;  /* 0x0000004a29577220 */ /* 0x080fe20000410000 */
[----:B------:R-:W-:Y:S01]  /*54f0*/  UIADD3 UR9, UR10, UR9, URZ ;  /* 0x000000090a097290 */ /* 0x000fe2000fffe03f */
[----:B------:R-:W-:Y:S01]  /*5500*/  FFMA.FTZ R154, R85, -R74, R154 ;  /* 0x8000004a559a7223 */ /* 0x000fe2000001009a */
[----:B------:R-:W-:Y:S01]  /*5510*/  FMUL.FTZ R112, R42, R9 ;  /* 0x000000092a707220 */ /* 0x000fe20000410000 */
[----:B------:R-:W-:Y:S01]  /*5520*/  FFMA.FTZ R116, R156, R105, -R109 ;  /* 0x000000699c747223 */ /* 0x000fe2000001086d */
[----:B------:R-:W-:-:S02]  /*5530*/  IMAD R111, R59, R34, RZ ;  /* 0x000000223b6f7224 */ /* 0x000fc400078e02ff */
[----:B------:R-:W-:Y:S01]  /*5540*/  FMUL.FTZ R103, R42, R87 ;  /* 0x000000572a677220 */ /* 0x000fe20000410000 */
[----:B------:R-:W-:Y:S01]  /*5550*/  FMUL.FTZ R109, R118, R105 ;  /* 0x00000069766d7220 */ /* 0x000fe20000410000 */
[----:B------:R-:W-:Y:S01]  /*5560*/  FFMA.FTZ R105, R154, R87, -R112 ;  /* 0x000000579a697223 */ /* 0x000fe20000010870 */
[----:B------:R-:W-:Y:S02]  /*5570*/  IMAD R111, R58, R35, R111 ;  /* 0x000000233a6f7224 */ /* 0x000fe400078e026f */
[----:B------:R-:W-:Y:S01]  /*5580*/  FFMA.FTZ R103, R154, R9, R103 ;  /* 0x000000099a677223 */ /* 0x000fe20000010067 */
[----:B------:R-:W-:-:S04]  /*5590*/  IMAD.WIDE.U32 R112, R58, R34, UR8 ;  /* 0x000000083a707e25 */ /* 0x000fc8000f8e0022 */
[----:B------:R-:W-:Y:S01]  /*55a0*/  FFMA.FTZ R114, R156, R11, R109 ;  /* 0x0000000b9c727223 */ /* 0x000fe2000001006d */
[-C--:B------:R-:W-:Y:S01]  /*55b0*/  FMUL.FTZ R109, R40, R70.reuse ;  /* 0x00000046286d7220 */ /* 0x080fe20000410000 */
[----:B------:R-:W-:Y:S01]  /*55c0*/  FADD.FTZ R103, RZ, R103 ;  /* 0x00000067ff677221 */ /* 0x000fe20000010000 */
[-C--:B------:R-:W-:Y:S01]  /*55d0*/  FFMA.FTZ R160, R91, -R70.reuse, R160 ;  /* 0x800000465ba07223 */ /* 0x080fe200000100a0 */
[----:B------:R-:W-:Y:S01]  /*55e0*/  IADD3 R130, R111, R113, RZ ;  /* 0x000000716f827210 */ /* 0x000fe20007ffe0ff */
[----:B------:R-:W-:Y:S01]  /*55f0*/  FMUL.FTZ R87, R8, R70 ;  /* 0x0000004608577220 */ /* 0x000fe20000410000 */
[----:B------:R-:W-:Y:S01]  /*5600*/  FMUL.FTZ R111, R124, R109 ;  /* 0x0000006d7c6f7220 */ /* 0x000fe20000410000 */
[----:B-1----:R-:W-:Y:S01]  /*5610*/  LEA R128, P0, R112, R32, 0x3 ;  /* 0x0000002070807211 */ /* 0x002fe200078018ff */
[----:B------:R-:W-:Y:S01]  /*5620*/  FADD.FTZ R103, R103, R114 ;  /* 0x0000007267677221 */ /* 0x000fe20000010000 */
[-C--:B------:R-:W-:Y:S01]  /*5630*/  FMUL.FTZ R120, R124, R87.reuse ;  /* 0x000000577c787220 */ /* 0x080fe20000410000 */
[----:B------:R-:W-:Y:S01]  /*5640*/  FFMA.FTZ R114, R160, R87, R111 ;  /* 0x00000057a0727223 */ /* 0x000fe2000001006f */
[----:B------:R-:W-:Y:S01]  /*5650*/  LEA.HI.X R130, R112, R33, R130, 0x3, P0 ;  /* 0x0000002170827211 */ /* 0x000fe200000f1c82 */
[----:B------:R-:W-:Y:S01]  /*5660*/  FADD.FTZ R105, RZ, R105 ;  /* 0x00000069ff697221 */ /* 0x000fe20000010000 */
        /* <DEDUP_REMOVED lines=13> */
[----:B------:R-:W-:Y:S01]  /*5740*/  LEA R6, P0, R55, R128, 0x2 ;  /* 0x0000008037067211 */ /* 0x000fe200078010ff */
[----:B------:R-:W-:Y:S01]  /*5750*/  FADD.FTZ R109, R116, R109 ;  /* 0x0000006d746d7221 */ /* 0x000fe20000010000 */
[CC--:B------:R-:W-:Y:S01]  /*5760*/  FFMA.FTZ R115, R114.reuse, R7.reuse, -R113 ;  /* 0x0000000772737223 */ /* 0x0c0fe20000010871 */
[----:B------:R-:W-:Y:S01]  /*5770*/  FFMA.FTZ R120, R103, R112, R120 ;  /* 0x0000007067787223 */ /* 0x000fe20000010078 */
[----:B------:R-:W-:Y:S01]  /*5780*/  FMUL.FTZ R113, R149, R7 ;  /* 0x0000000795717220 */ /* 0x000fe20000410000 */
[----:B------:R-:W-:Y:S01]  /*5790*/  FMUL.FTZ R116, R137, R64 ;  /* 0x0000004089747220 */ /* 0x000fe20000410000 */
[----:B------:R-:W-:Y:S01]  /*57a0*/  LEA.HI.X R7, R55, R130, RZ, 0x2, P0 ;  /* 0x0000008237077211 */ /* 0x000fe200000f14ff */
[----:B------:R-:W-:Y:S01]  /*57b0*/  FADD.FTZ R111, R111, R120 ;  /* 0x000000786f6f7221 */ /* 0x000fe20000010000 */
[----:B------:R-:W-:Y:S01]  /*57c0*/  FFMA.FTZ R120, R114, R105, R113 ;  /* 0x0000006972787223 */ /* 0x000fe20000010071 */
[----:B------:R-:W-:Y:S01]  /*57d0*/  FADD.FTZ R122, R109, R122 ;  /* 0x0000007a6d7a7221 */ /* 0x000fe20000010000 */
[-C--:B------:R-:W-:Y:S01]  /*57e0*/  FFMA.FTZ R109, R97, -R64.reuse, R5 ;  /* 0x80000040616d7223 */ /* 0x080fe20000010005 */
[----:B------:R-:W-:Y:S01]  /*57f0*/  FMUL.FTZ R128, R39, R64 ;  /* 0x0000004027807220 */ /* 0x000fe20000410000 */
[----:B------:R-:W-:Y:S01]  /*5800*/  FMUL.FTZ R130, R145, R116 ;  /* 0x0000007491827220 */ /* 0x000fe20000410000 */
[----:B------:R-:W-:Y:S01]  /*5810*/  FADD.FTZ R113, R111, R120 ;  /* 0x000000786f717221 */ /* 0x000fe20000010000 */
[----:B------:R-:W-:Y:S01]  /*5820*/  IADD3 R117, -R67, UR4, RZ ;  /* 0x0000000443757c10 */ /* 0x000fe2000fffe1ff */
[----:B------:R-:W-:Y:S01]  /*5830*/  FMUL.FTZ R120, R133, R84 ;  /* 0x0000005485787220 */ /* 0x000fe20000410000 */
[-C--:B------:R-:W-:Y:S01]  /*5840*/  FFMA.FTZ R130, R109, R128.reuse, -R130 ;  /* 0x000000806d827223 */ /* 0x080fe20000010882 */
[----:B------:R-:W-:Y:S01]  /*5850*/  FMUL.FTZ R128, R145, R128 ;  /* 0x0000008091807220 */ /* 0x000fe20000410000 */
[----:B------:R-:W-:Y:S01]  /*5860*/  FADD.FTZ R115, R122, R115 ;  /* 0x000000737a737221 */ /* 0x000fe20000010000 */
[-C--:B------:R-:W-:Y:S01]  /*5870*/  FFMA.FTZ R111, R99, -R84.reuse, R4 ;  /* 0x80000054636f7223 */ /* 0x080fe20000010004 */
[----:B------:R-:W-:Y:S01]  /*5880*/  FMUL.FTZ R4, R3, R84 ;  /* 0x0000005403047220 */ /* 0x000fe20000410000 */
[----:B------:R-:W-:Y:S01]  /*5890*/  FMUL.FTZ R122, R151, R120 ;  /* 0x00000078977a7220 */ /* 0x000fe20000410000 */
[----:B------:R-:W-:Y:S01]  /*58a0*/  IMAD R117, R117, -0x200, RZ ;  /* 0xfffffe0075757824 */ /* 0x000fe200078e02ff */
[----:B------:R-:W-:Y:S01]  /*58b0*/  USHF.L.U64.HI UR8, UR5, 0x2, UR6 ;  /* 0x0000000205087899 */ /* 0x000fe20008010206 */
[----:B------:R-:W-:Y:S01]  /*58c0*/  FFMA.FTZ R128, R109, R116, R128 ;  /* 0x000000746d807223 */ /* 0x000fe20000010080 */
[----:B------:R-:W-:Y:S01]  /*58d0*/  FADD.FTZ R115, R115, R130 ;  /* 0x0000008273737221 */ /* 0x000fe20000010000 */
[----:B------:R-:W-:Y:S01]  /*58e0*/  FFMA.FTZ R122, R111, R4, -R122 ;  /* 0x000000046f7a7223 */ /* 0x000fe2000001087a */
[----:B------:R-:W-:Y:S01]  /*58f0*/  IMAD.WIDE R6, R117, 0x4, R6 ;  /* 0x0000000475067825 */ /* 0x000fe200078e0206 */
[----:B------:R-:W-:-:S03]  /*5900*/  USHF.L.U32 UR7, UR5, 0x2, URZ ;  /* 0x0000000205077899 */ /* 0x000fc6000800063f */
[----:B------:R-:W-:Y:S01]  /*5910*/  FADD.FTZ R113, R113, R128 ;  /* 0x0000008071717221 */ /* 0x000fe20000010000 */
[----:B------:R-:W-:Y:S01]  /*5920*/  FADD.FTZ R123, R115, R122 ;  /* 0x0000007a737b7221 */ /* 0x000fe20000010000 */
[C---:B------:R-:W-:Y:S01]  /*5930*/  IMAD R128, R26.reuse, UR8, RZ ;  /* 0x000000081a807c24 */ /* 0x040fe2000f8e02ff */
[----:B------:R-:W-:Y:S01]  /*5940*/  IADD3 R122, R55, 0x20, RZ ;  /* 0x00000020377a7810 */ /* 0x000fe20007ffe0ff */
[----:B------:R-:W-:Y:S01]  /*5950*/  FMUL.FTZ R4, R151, R4 ;  /* 0x0000000497047220 */ /* 0x000fe20000410000 */
[----:B------:R-:W-:Y:S01]  /*5960*/  IMAD.WIDE.U32 R6, R26, UR7, R6 ;  /* 0x000000071a067c25 */ /* 0x000fe2000f8e0006 */
[----:B------:R-:W-:-:S03]  /*5970*/  ISETP.GE.AND P0, PT, R107, 0x21, PT ;  /* 0x000000216b00780c */ /* 0x000fc60003f06270 */
[----:B------:R-:W-:Y:S01]  /*5980*/  FMUL.FTZ R115, R135, R80 ;  /* 0x0000005087737220 */ /* 0x000fe20000410000 */
[----:B------:R-:W-:Y:S01]  /*5990*/  LEA.HI.SX32 R122, R122, R55, 0x1b ;  /* 0x000000377a7a7211 */ /* 0x000fe200078fdaff */
[----:B------:R-:W-:Y:S02]  /*59a0*/  IMAD R119, R27, UR7, R128 ;  /* 0x000000071b777c24 */ /* 0x000fe4000f8e0280 */
[----:B------:R-:W-:Y:S01]  /*59b0*/  FFMA.FTZ R4, R111, R120, R4 ;  /* 0x000000786f047223 */ /* 0x000fe20000010004 */
[-C--:B------:R-:W-:Y:S01]  /*59c0*/  FMUL.FTZ R5, R127, R80.reuse ;  /* 0x000000507f057220 */ /* 0x080fe20000410000 */
[----:B------:R-:W-:Y:S01]  /*59d0*/  FFMA.FTZ R126, R101, -R80, R126 ;  /* 0x80000050657e7223 */ /* 0x000fe2000001007e */
[----:B------:R-:W-:Y:S01]  /*59e0*/  FMUL.FTZ R117, R2, R115 ;  /* 0x0000007302757220 */ /* 0x000fe20000410000 */
[----:B------:R-:W-:Y:S01]  /*59f0*/  IADD3 R7, R7, R119, RZ ;  /* 0x0000007707077210 */ /* 0x000fe20007ffe0ff */
[----:B------:R-:W-:Y:S01]  /*5a00*/  FADD.FTZ R121, R113, R4 ;  /* 0x0000000471797221 */ /* 0x000fe20000010000 */
[----:B------:R-:W-:Y:S01]  /*5a10*/  LEA R119, R122, R47, 0x2 ;  /* 0x0000002f7a777211 */ /* 0x000fe200078e10ff */
[----:B------:R-:W-:Y:S01]  /*5a20*/  FFMA.FTZ R128, R126, R5, -R117 ;  /* 0x000000057e807223 */ /* 0x000fe20000010875 */
[----:B------:R-:W-:Y:S01]  /*5a30*/  BSSY B0, `(.L_x_16805) ;  /* 0x0000007000007945 */ /* 0x000fe20003800000 */
[----:B------:R-:W-:-:S02]  /*5a40*/  IADD3 R4, R55, 0x40, RZ ;  /* 0x0000004037047810 */ /* 0x000fc40007ffe0ff */
[----:B------:R0:W1:Y:S01]  /*5a50*/  LDS R113, [R119+0x4a0] ;  /* 0x0004a00077717984 */ /* 0x0000620000000800 */
[----:B------:R-:W-:Y:S01]  /*5a60*/  FADD.FTZ R117, R123, R128 ;  /* 0x000000807b757221 */ /* 0x000fe20000010000 */
[----:B------:R-:W-:Y:S01]  /*5a70*/  IADD3 R122, R55, 0x60, RZ ;  /* 0x00000060377a7810 */ /* 0x000fe20007ffe0ff */
[----:B------:R-:W-:Y:S06]  /*5a80*/  @!P0 BRA `(.L_x_16806) ;  /* 0x0000000000048947 */ /* 0x000fec0003800000 */
[----:B-1----:R2:W-:Y:S02]  /*5a90*/  REDG.E.ADD.F32.FTZ.RN.STRONG.GPU desc[UR12][R6.64+-0x780], R113 ;  /* 0xfff88071060079a6 */ /* 0x0025e4000c10f38c */
.L_x_16806:
[----:B------:R-:W-:Y:S05]  /*5aa0*/  BSYNC B0 ;  /* 0x0000000000007941 */ /* 0x000fea0003800000 */
.L_x_16805:
[----:B------:R-:W-:Y:S01]  /*5ab0*/  LEA.HI.SX32 R4, R4, R55, 0x1b ;  /* 0x0000003704047211 */ /* 0x000fe200078fdaff */
[----:B------:R-:W-:Y:S01]  /*5ac0*/  BSSY B0, `(.L_x_16807) ;  /* 0x0000011000007945 */ /* 0x000fe20003800000 */
[----:B------:R-:W-:Y:S02]  /*5ad0*/  ISETP.GE.AND P6, PT, R107, 0x41, PT ;  /* 0x000000416b00780c */ /* 0x000fe40003fc6270 */
[----:B------:R-:W-:Y:S02]  /*5ae0*/  LEA R4, R4, R47, 0x2 ;  /* 0x0000002f04047211 */ /* 0x000fe400078e10ff */
[C---:B------:R-:W-:Y:S02]  /*5af0*/  IADD3 R128, R55.reuse, 0x80, RZ ;  /* 0x0000008037807810 */ /* 0x040fe40007ffe0ff */
[----:B------:R-:W-:Y:S01]  /*5b00*/  LEA.HI.SX32 R122, R122, R55, 0x1b ;  /* 0x000000377a7a7211 */ /* 0x000fe200078fdaff */
[----:B-12---:R1:W2:Y:S01]  /*5b10*/  LDS R113, [R4+0x520] ;  /* 0x0005200004717984 */ /* 0x0062a20000000800 */
        /* <DEDUP_REMOVED lines=11> */
.L_x_16808:
[----:B------:R-:W-:Y:S05]  /*5bd0*/  BSYNC B0 ;  /* 0x0000000000007941 */ /* 0x000fea0003800000 */
.L_x_16807:
[----:B-12---:R1:W2:Y:S01]  /*5be0*/  LDS R113, [R122+0x5a0] ;  /* 0x0005a0007a717984 */ /* 0x0062a20000000800 */
[----:B------:R-:W-:Y:S01]  /*5bf0*/  BSSY B0, `(.L_x_16809) ;  /* 0x0000006000007945 */ /* 0x000fe20003800000 */
[----:B------:R-:W-:Y:S02]  /*5c00*/  IADD3 R4, R55, 0xc0, RZ ;  /* 0x000000c037047810 */ /* 0x000fe40007ffe0ff */
[----:B------:R-:W-:Y:S02]  /*5c10*/  LEA.HI.SX32 R130, R130, R55, 0x1b ;  /* 0x0000003782827211 */ /* 0x000fe400078fdaff */
[----:B------:R-:W-:Y:S01]  /*5c20*/  LEA R128, R128, R47, 0x2 ;  /* 0x0000002f80807211 */ /* 0x000fe200078e10ff */
[----:B------:R-:W-:Y:S06]  /*5c30*/  @!P0 BRA `(.L_x_16810) ;  /* 0x0000000000048947 */ /* 0x000fec0003800000 */
[----:B--2---:R3:W-:Y:S02]  /*5c40*/  REDG.E.ADD.F32.FTZ.RN.STRONG.GPU desc[UR12][R6.64+-0x680], R113 ;  /* 0xfff98071060079a6 */ /* 0x0047e4000c10f38c */
.L_x_16810:
[----:B------:R-:W-:Y:S05]  /*5c50*/  BSYNC B0 ;  /* 0x0000000000007941 */ /* 0x000fea0003800000 */
.L_x_16809:
[----:B--23--:R2:W3:Y:S01]  /*5c60*/  LDS R113, [R128+0x620] ;  /* 0x0006200080717984 */ /* 0x00c4e20000000800 */
[----:B------:R-:W-:Y:S01]  /*5c70*/  BSSY B0, `(.L_x_16811) ;  /* 0x0000006000007945 */ /* 0x000fe20003800000 */
[----:B-1----:R-:W-:Y:S02]  /*5c80*/  IADD3 R122, R55, 0xe0, RZ ;  /* 0x000000e0377a7810 */ /* 0x002fe40007ffe0ff */
[----:B------:R-:W-:Y:S02]  /*5c90*/  LEA.HI.SX32 R4, R4, R55, 0x1b ;  /* 0x0000003704047211 */ /* 0x000fe400078fdaff */
[----:B------:R-:W-:Y:S01]  /*5ca0*/  LEA R130, R130, R47, 0x2 ;  /* 0x0000002f82827211 */ /* 0x000fe200078e10ff */
[----:B------:R-:W-:Y:S06]  /*5cb0*/  @!P1 BRA `(.L_x_16812) ;  /* 0x0000000000049947 */ /* 0x000fec0003800000 */
[----:B---3--:R1:W-:Y:S02]  /*5cc0*/  REDG.E.ADD.F32.FTZ.RN.STRONG.GPU desc[UR12][R6.64+-0x600], R113 ;  /* 0xfffa0071060079a6 */ /* 0x0083e4000c10f38c */
.L_x_16812:
[----:B------:R-:W-:Y:S05]  /*5cd0*/  BSYNC B0 ;  /* 0x0000000000007941 */ /* 0x000fea0003800000 */
.L_x_16811:
[----:B-1-3--:R1:W3:Y:S01]  /*5ce0*/  LDS R113, [R130+0x6a0] ;  /* 0x0006a00082717984 */ /* 0x00a2e20000000800 */
[----:B------:R-:W-:Y:S01]  /*5cf0*/  BSSY B0, `(.L_x_16813) ;  /* 0x0000006000007945 */ /* 0x000fe20003800000 */
[----:B--2---:R-:W-:Y:S02]  /*5d00*/  IADD3 R128, R55, 0x100, RZ ;  /* 0x0000010037807810 */ /* 0x004fe40007ffe0ff */
[----:B------:R-:W-:Y:S02]  /*5d10*/  LEA.HI.SX32 R122, R122, R55, 0x1b ;  /* 0x000000377a7a7211 */ /* 0x000fe400078fdaff */
[----:B------:R-:W-:Y:S01]  /*5d20*/  LEA R4, R4, R47, 0x2 ;  /* 0x0000002f04047211 */ /* 0x000fe200078e10ff */
[----:B------:R-:W-:Y:S06]  /*5d30*/  @!P2 BRA `(.L_x_16814) ;  /* 0x000000000004a947 */ /* 0x000fec0003800000 */
[----:B---3--:R2:W-:Y:S02]  /*5d40*/  REDG.E.ADD.F32.FTZ.RN.STRONG.GPU desc[UR12][R6.64+-0x580], R113 ;  /* 0xfffa8071060079a6 */ /* 0x0085e4000c10f38c */
.L_x_16814:
[----:B------:R-:W-:Y:S05]  /*5d50*/  BSYNC B0 ;  /* 0x0000000000007941 */ /* 0x000fea0003800000 */
.L_x_16813:
[----:B--23--:R2:W3:Y:S01]  /*5d60*/  LDS R113, [R4+0x720] ;  /* 0x0007200004717984 */ /* 0x00c4e20000000800 */
[----:B------:R-:W-:Y:S01]  /*5d70*/  BSSY B0, `(.L_x_16815) ;  /* 0x0000005000007945 */ /* 0x000fe20003800000 */
[----:B------:R-:W-:Y:S02]  /*5d80*/  LEA.HI.SX32 R128, R128, R55, 0x1b ;  /* 0x0000003780807211 */ /* 0x000fe400078fdaff */
[----:B------:R-:W-:Y:S01]  /*5d90*/  LEA R122, R122, R47, 0x2 ;  /* 0x0000002f7a7a7211 */ /* 0x000fe200078e10ff */
[----:B------:R-:W-:Y:S06]  /*5da0*/  @!P3 BRA `(.L_x_16816) ;  /* 0x000000000004b947 */ /* 0x000fec0003800000 */
[----:B---3--:R4:W-:Y:S02]  /*5db0*/  REDG.E.ADD.F32.FTZ.RN.STRONG.GPU desc[UR12][R6.64+-0x500], R113 ;  /* 0xfffb0071060079a6 */ /* 0x0089e4000c10f38c */
.L_x_16816:
[----:B------:R-:W-:Y:S05]  /*5dc0*/  BSYNC B0 ;  /* 0x0000000000007941 */ /* 0x000fea0003800000 */
.L_x_16815:
[----:B---34-:R3:W4:Y:S01]  /*5dd0*/  LDS R113, [R122+0x7a0] ;  /* 0x0007a0007a717984 */ /* 0x0187220000000800 */
[----:B------:R-:W-:Y:S01]  /*5de0*/  BSSY B0, `(.L_x_16817) ;  /* 0x0000004000007945 */ /* 0x000fe20003800000 */
[----:B------:R-:W-:-:S03]  /*5df0*/  LEA R128, R128, R47, 0x2 ;  /* 0x0000002f80807211 */ /* 0x000fc600078e10ff */
[----:B------:R-:W-:Y:S05]  /*5e00*/  @!P4 BRA `(.L_x_16818) ;  /* 0x000000000004c947 */ /* 0x000fea0003800000 */
[----:B----4-:R4:W-:Y:S02]  /*5e10*/  REDG.E.ADD.F32.FTZ.RN.STRONG.GPU desc[UR12][R6.64+-0x480], R113 ;  /* 0xfffb8071060079a6 */ /* 0x0109e4000c10f38c */
.L_x_16818:
[----:B------:R-:W-:Y:S05]  /*5e20*/  BSYNC B0 ;  /* 0x0000000000007941 */ /* 0x000fea0003800000 */
.L_x_16817:
[----:B----4-:R4:W0:Y:S01]  /*5e30*/  LDS R113, [R128+0x820] ;  /* 0x0008200080717984 */ /* 0x0108220000000800 */
[----:B------:R-:W-:Y:S01]  /*5e40*/  BSSY B0, `(.L_x_16819) ;  /* 0x0000005000007945 */ /* 0x000fe20003800000 */
[C---:B--2---:R-:W-:Y:S02]  /*5e50*/  IADD3 R4, R55.reuse, 0x120, RZ ;  /* 0x0000012037047810 */ /* 0x044fe40007ffe0ff */
[----:B---3--:R-:W-:Y:S01]  /*5e60*/  IADD3 R122, R55, 0x140, RZ ;  /* 0x00000140377a7810 */ /* 0x008fe20007ffe0ff */
[----:B------:R-:W-:Y:S06]  /*5e70*/  @!P5 BRA `(.L_x_16820) ;  /* 0x000000000004d947 */ /* 0x000fec0003800000 */
[----:B0-----:R2:W-:Y:S02]  /*5e80*/  REDG.E.ADD.F32.FTZ.RN.STRONG.GPU desc[UR12][R6.64+-0x400], R113 ;  /* 0xfffc0071060079a6 */ /* 0x0015e4000c10f38c */
.L_x_16820:
[----:B------:R-:W-:Y:S05]  /*5e90*/  BSYNC B0 ;  /* 0x0000000000007941 */ /* 0x000fea0003800000 */
.L_x_16819:
[----:B------:R-:W-:Y:S01]  /*5ea0*/  LEA.HI.SX32 R4, R4, R55, 0x1b ;  /* 0x0000003704047211 */ /* 0x000fe200078fdaff */
[----:B------:R-:W-:Y:S01]  /*5eb0*/  BSSY B0, `(.L_x_16821) ;  /* 0x0000011000007945 */ /* 0x000fe20003800000 */
[----:B------:R-:W-:Y:S02]  /*5ec0*/  ISETP.GE.AND P6, PT, R107, 0x121, PT ;  /* 0x000001216b00780c */ /* 0x000fe40003fc6270 */
[----:B------:R-:W-:Y:S02]  /*5ed0*/  LEA R4, R4, R47, 0x2 ;  /* 0x0000002f04047211 */ /* 0x000fe400078e10ff */
[C---:B----4-:R-:W-:Y:S02]  /*5ee0*/  IADD3 R128, R55.reuse, 0x160, RZ ;  /* 0x0000016037807810 */ /* 0x050fe40007ffe0ff */
[----:B------:R-:W-:Y:S01]  /*5ef0*/  LEA.HI.SX32 R122, R122, R55, 0x1b ;  /* 0x000000377a7a7211 */ /* 0x000fe200078fdaff */
[----:B0-2---:R0:W2:Y:S01]  /*5f00*/  LDS R113, [R4+0x8a0] ;  /* 0x0008a00004717984 */ /* 0x0050a20000000800 */
[----:B-1----:R-:W-:-:S02]  /*5f10*/  IADD3 R130, R55, 0x180, RZ ;  /* 0x0000018037827810 */ /* 0x002fc40007ffe0ff */
        /* <DEDUP_REMOVED lines=10> */
.L_x_16822:
[----:B------:R-:W-:Y:S05]  /*5fc0*/  BSYNC B0 ;  /* 0x0000000000007941 */ /* 0x000fea0003800000 */
.L_x_16821:
[----:B------:R1:W3:Y:S01]  /*5fd0*/  LDS R107, [R122+0x920] ;  /* 0x000920007a6b7984 */ /* 0x0002e20000000800 */
[----:B------:R-:W-:Y:S01]  /*5fe0*/  BSSY B0, `(.L_x_16823) ;  /* 0x0000006000007945 */ /* 0x000fe20003800000 */
[----:B------:R-:W-:Y:S02]  /*5ff0*/  IADD3 R4, R55, 0x1a0, RZ ;  /* 0x000001a037047810 */ /* 0x000fe40007ffe0ff */
[----:B------:R-:W-:Y:S02]  /*6000*/  LEA.HI.SX32 R130, R130, R55, 0x1b ;  /* 0x0000003782827211 */ /* 0x000fe400078fdaff */
[----:B------:R-:W-:Y:S01]  /*6010*/  LEA R128, R128, R47, 0x2 ;  /* 0x0000002f80807211 */ /* 0x000fe200078e10ff */
[----:B------:R-:W-:Y:S06]  /*6020*/  @!P0 BRA `(.L_x_16824) ;  /* 0x0000000000048947 */ /* 0x000fec0003800000 */
[----:B---3--:R4:W-:Y:S02]  /*6030*/  REDG.E.ADD.F32.FTZ.RN.STRONG.GPU desc[UR12][R6.64+-0x300], R107 ;  /* 0xfffd006b060079a6 */ /* 0x0089e4000c10f38c */
.L_x_16824:
[----:B------:R-:W-:Y:S05]  /*6040*/  BSYNC B0 ;  /* 0x0000000000007941 */ /* 0x000fea0003800000 */
.L_x_16823:
[----:B---34-:R3:W4:Y:S01]  /*6050*/  LDS R107, [R128+0x9a0] ;  /* 0x0009a000806b7984 */ /* 0x0187220000000800 */
[----:B------:R-:W-:Y:S01]  /*6060*/  BSSY B0, `(.L_x_16825) ;  /* 0x0000006000007945 */ /* 0x000fe20003800000 */
[----:B-1----:R-:W-:Y:S02]  /*6070*/  IADD3 R122, R55, 0x1c0, RZ ;  /* 0x000001c0377a7810 */ /* 0x002fe40007ffe0ff */
[----:B------:R-:W-:Y:S02]  /*6080*/  LEA.HI.SX32 R4, R4, R55, 0x1b ;  /* 0x0000003704047211 */ /* 0x000fe400078fdaff */
[----:B------:R-:W-:Y:S01]  /*6090*/  LEA R130, R130, R47, 0x2 ;  /* 0x0000002f82827211 */ /* 0x000fe200078e10ff */
[----:B------:R-:W-:Y:S06]  /*60a0*/  @!P1 BRA `(.L_x_16826) ;  /* 0x0000000000049947 */ /* 0x000fec0003800000 */
[----:B----4-:R1:W-:Y:S02]  /*60b0*/  REDG.E.ADD.F32.FTZ.RN.STRONG.GPU desc[UR12][R6.64+-0x280], R107 ;  /* 0xfffd806b060079a6 */ /* 0x0103e4000c10f38c */
.L_x_16826:
[----:B------:R-:W-:Y:S05]  /*60c0*/  BSYNC B0 ;  /* 0x0000000000007941 */ /* 0x000fea0003800000 */
.L_x_16825:
[----:B-1--4-:R1:W4:Y:S01]  /*60d0*/  LDS R107, [R130+0xa20] ;  /* 0x000a2000826b7984 */ /* 0x0123220000000800 */
[----:B------:R-:W-:Y:S01]  /*60e0*/  BSSY B0, `(.L_x_16827) ;  /* 0x0000006000007945 */ /* 0x000fe20003800000 */
[----:B---3--:R-:W-:Y:S02]  /*60f0*/  IADD3 R128, R55, 0x1e0, RZ ;  /* 0x000001e037807810 */ /* 0x008fe40007ffe0ff */
[----:B------:R-:W-:Y:S02]  /*6100*/  LEA.HI.SX32 R122, R122, R55, 0x1b ;  /* 0x000000377a7a7211 */ /* 0x000fe400078fdaff */
[----:B------:R-:W-:Y:S01]  /*6110*/  LEA R4, R4, R47, 0x2 ;  /* 0x0000002f04047211 */ /* 0x000fe200078e10ff */
[----:B------:R-:W-:Y:S06]  /*6120*/  @!P2 BRA `(.L_x_16828) ;  /* 0x000000000004a947 */ /* 0x000fec0003800000 */
[----:B----4-:R3:W-:Y:S02]  /*6130*/  REDG.E.ADD.F32.FTZ.RN.STRONG.GPU desc[UR12][R6.64+-0x200], R107 ;  /* 0xfffe006b060079a6 */ /* 0x0107e4000c10f38c */
.L_x_16828:
[----:B------:R-:W-:Y:S05]  /*6140*/  BSYNC B0 ;  /* 0x0000000000007941 */ /* 0x000fea0003800000 */
.L_x_16827:
[----:B---34-:R3:W4:Y:S01]  /*6150*/  LDS R107, [R4+0xaa0] ;  /* 0x000aa000046b7984 */ /* 0x0187220000000800 */
[----:B------:R-:W-:Y:S01]  /*6160*/  BSSY B0, `(.L_x_16829) ;  /* 0x0000005000007945 */ /* 0x000fe20003800000 */
[----:B------:R-:W-:Y:S02]  /*6170*/  LEA.HI.SX32 R128, R128, R55, 0x1b ;  /* 0x0000003780807211 */ /* 0x000fe400078fdaff */
[----:B------:R-:W-:Y:S01]  /*6180*/  LEA R122, R122, R47, 0x2 ;  /* 0x0000002f7a7a7211 */ /* 0x000fe200078e10ff */
[----:B------:R-:W-:Y:S06]  /*6190*/  @!P3 BRA `(.L_x_16830) ;  /* 0x000000000004b947 */ /* 0x000fec0003800000 */
[----:B----4-:R4:W-:Y:S02]  /*61a0*/  REDG.E.ADD.F32.FTZ.RN.STRONG.GPU desc[UR12][R6.64+-0x180], R107 ;  /* 0xfffe806b060079a6 */ /* 0x0109e4000c10f38c */
.L_x_16830:
[----:B------:R-:W-:Y:S05]  /*61b0*/  BSYNC B0 ;  /* 0x0000000000007941 */ /* 0x000fea0003800000 */
.L_x_16829:
[----:B----4-:R4:W0:Y:S01]  /*61c0*/  LDS R107, [R122+0xb20] ;  /* 0x000b20007a6b7984 */ /* 0x0108220000000800 */
[----:B------:R-:W-:Y:S01]  /*61d0*/  BSSY B0, `(.L_x_16831) ;  /* 0x0000005000007945 */ /* 0x000fe20003800000 */
[----:B------:R-:W-:Y:S01]  /*61e0*/  LEA R128, R128, R47, 0x2 ;  /* 0x0000002f80807211 */ /* 0x000fe200078e10ff */
[----:B------:R-:W-:Y:S02]  /*61f0*/  FMUL.FTZ R5, R2, R5 ;  /* 0x0000000502057220 */ /* 0x000fe40000410000 */
[----:B------:R-:W-:Y:S05]  /*6200*/  @!P4 BRA `(.L_x_16832) ;  /* 0x000000000004c947 */ /* 0x000fea0003800000 */
[----:B0-----:R0:W-:Y:S02]  /*6210*/  REDG.E.ADD.F32.FTZ.RN.STRONG.GPU desc[UR12][R6.64+-0x100], R107 ;  /* 0xffff006b060079a6 */ /* 0x0011e4000c10f38c */
.L_x_16832:
[----:B------:R-:W-:Y:S05]  /*6220*/  BSYNC B0 ;  /* 0x0000000000007941 */ /* 0x000fea0003800000 */
.L_x_16831:
[----:B---3--:R-:W-:Y:S01]  /*6230*/  FFMA.FTZ R4, R126, R115, R5 ;  /* 0x000000737e047223 */ /* 0x008fe20000010005 */
[----:B------:R-:W-:Y:S01]  /*6240*/  BSSY B0, `(.L_x_16833) ;  /* 0x0000004000007945 */ /* 0x000fe20003800000 */
[----:B------:R3:W0:Y:S03]  /*6250*/  LDS R5, [R128+0xba0] ;  /* 0x000ba00080057984 */ /* 0x0006260000000800 */
[----:B------:R-:W-:Y:S05]  /*6260*/  @!P5 BRA `(.L_x_16834) ;  /* 0x000000000004d947 */ /* 0x000fea0003800000 */
[----:B0-----:R0:W-:Y:S02]  /*6270*/  REDG.E.ADD.F32.FTZ.RN.STRONG.GPU desc[UR12][R6.64+-0x80], R5 ;  /* 0xffff8005060079a6 */ /* 0x0011e4000c10f38c */
.L_x_16834:
[----:B------:R-:W-:Y:S05]  /*6280*/  BSYNC B0 ;  /* 0x0000000000007941 */ /* 0x000fea0003800000 */
.L_x_16833:
[----:B------:R-:W-:Y:S01]  /*6290*/  FADD.FTZ R4, R121, R4 ;  /* 0x0000000479047221 */ /* 0x000fe20000010000 */
[----:B----4-:R-:W4:Y:S01]  /*62a0*/  SHFL.DOWN PT, R122, R117, 0x1, 0x1f ;  /* 0x08201f00757a7f89 */ /* 0x010f2200000e0000 */
[----:B------:R-:W-:Y:S01]  /*62b0*/  ISETP.GT.AND P0, PT, R54, 0x1e, PT ;  /* 0x0000001e3600780c */ /* 0x000fe20003f04270 */
[----:B------:R-:W-:Y:S01]  /*62c0*/  FADD.FTZ R71, R116, R71 ;  /* 0x0000004774477221 */ /* 0x000fe20000010000 */
[----:B0-----:R-:W-:Y:S01]  /*62d0*/  MOV R5, R117 ;  /* 0x0000007500057202 */ /* 0x001fe20000000f00 */
[----:B--2---:R-:W0:Y:S01]  /*62e0*/  SHFL.DOWN PT, R113, R0, 0x1, 0x1f ;  /* 0x08201f0000717f89 */ /* 0x004e2200000e0000 */
[----:B------:R-:W-:Y:S01]  /*62f0*/  MOV R6, R0 ;  /* 0x0000000000067202 */ /* 0x000fe20000000f00 */
[----:B------:R-:W-:Y:S01]  /*6300*/  FADD.FTZ R98, R87, R98 ;  /* 0x0000006257627221 */ /* 0x000fe20000010000 */
[----:B------:R-:W-:Y:S01]  /*6310*/  MOV R7, R38 ;  /* 0x0000002600077202 */ /* 0x000fe20000000f00 */
[----:B---3--:R-:W2:Y:S01]  /*6320*/  SHFL.DOWN PT, R128, R38, 0x1, 0x1f ;  /* 0x08201f0026807f89 */ /* 0x008ea200000e0000 */
[----:B------:R-:W-:Y:S01]  /*6330*/  ISETP.NE.AND P1, PT, R54, RZ, PT ;  /* 0x000000ff3600720c */ /* 0x000fe20003f25270 */
[----:B------:R-:W-:Y:S01]  /*6340*/  FMUL.FTZ R87, R25, R40 ;  /* 0x0000002819577220 */ /* 0x000fe20000410000 */
[----:B------:R-:W-:Y:S01]  /*6350*/  ISETP.NE.AND P2, PT, R55, RZ, PT ;  /* 0x000000ff3700720c */ /* 0x000fe20003f45270 */
[----:B------:R-:W3:Y:S01]  /*6360*/  SHFL.DOWN PT, R107, R4, 0x1, 0x1f ;  /* 0x08201f00046b7f89 */ /* 0x000ee200000e0000 */
[----:B------:R-:W-:Y:S01]  /*6370*/  BSSY B0, `(.L_x_16835) ;  /* 0x000007e000007945 */ /* 0x000fe20003800000 */
[----:B------:R-:W-:Y:S01]  /*6380*/  FFMA.FTZ R87, R24, R8, R87 ;  /* 0x0000000818577223 */ /* 0x000fe20000010057 */
[----:B------:R-:W-:Y:S01]  /*6390*/  FADD.FTZ R69, R115, R69 ;  /* 0x0000004573457221 */ /* 0x000fe20000010000 */
[----:B------:R-:W-:Y:S01]  /*63a0*/  FADD.FTZ R94, R120, R94 ;  /* 0x0000005e785e7221 */ /* 0x000fe20000010000 */
[----:B------:R-:W-:Y:S01]  /*63b0*/  FADD.FTZ R96, R105, R96 ;  /* 0x0000006069607221 */ /* 0x000fe20000010000 */
[----:B------:R-:W-:Y:S01]  /*63c0*/  FADD.FTZ R73, R112, R73 ;  /* 0x0000004970497221 */ /* 0x000fe20000010000 */
[----:B------:R-:W-:Y:S01]  /*63d0*/  FADD.FTZ R75, R11, R75 ;  /* 0x0000004b0b4b7221 */ /* 0x000fe20000010000 */
[----:B------:R-:W-:Y:S01]  /*63e0*/  FADD.FTZ R100, R9, R100 ;  /* 0x0000006409647221 */ /* 0x000fe20000010000 */
[----:B----4-:R-:W-:Y:S01]  /*63f0*/  @!P0 FADD.FTZ R5, R5, R122 ;  /* 0x0000007a05058221 */ /* 0x010fe20000010000 */
[----:B0-----:R-:W-:-:S04]  /*6400*/  @!P0 FADD.FTZ R6, R6, R113 ;  /* 0x0000007106068221 */ /* 0x001fc80000010000 */
[----:B------:R-:W0:Y:S01]  /*6410*/  SHFL.DOWN PT, R0, R5, 0x2, 0x1f ;  /* 0x08401f0005007f89 */ /* 0x000e2200000e0000 */
[----:B--2---:R-:W-:-:S03]  /*6420*/  @!P0 FADD.FTZ R7, R7, R128 ;  /* 0x0000008007078221 */ /* 0x004fc60000010000 */
[----:B------:R-:W2:Y:S01]  /*6430*/  SHFL.DOWN PT, R113, R6, 0x2, 0x1f ;  /* 0x08401f0006717f89 */ /* 0x000ea200000e0000 */
[----:B---3--:R-:W-:-:S03]  /*6440*/  @!P0 FADD.FTZ R4, R107, R4 ;  /* 0x000000046b048221 */ /* 0x008fc60000010000 */
[----:B------:R-:W3:Y:S01]  /*6450*/  SHFL.DOWN PT, R38, R7, 0x2, 0x1f ;  /* 0x08401f0007267f89 */ /* 0x000ee200000e0000 */
[----:B------:R-:W-:-:S03]  /*6460*/  ISETP.GT.AND P0, PT, R54, 0x1d, PT ;  /* 0x0000001d3600780c */ /* 0x000fc60003f04270 */
[----:B------:R-:W4:Y:S01]  /*6470*/  SHFL.DOWN PT, R107, R4, 0x2, 0x1f ;  /* 0x08401f00046b7f89 */ /* 0x000f2200000e0000 */
[----:B------:R-:W5:Y:S09]  /*6480*/  @!P1 S2R R128, SR_CgaCtaId ;  /* 0x0000000000809919 */ /* 0x000f720000008800 */
[----:B0-----:R-:W-:Y:S01]  /*6490*/  @!P0 FADD.FTZ R5, R5, R0 ;  /* 0x0000000005058221 */ /* 0x001fe20000010000 */
[----:B--2---:R-:W-:Y:S01]  /*64a0*/  @!P0 FADD.FTZ R6, R6, R113 ;  /* 0x0000007106068221 */ /* 0x004fe20000010000 */
[----:B---3--:R-:W-:-:S04]  /*64b0*/  @!P0 FADD.FTZ R7, R7, R38 ;  /* 0x0000002607078221 */ /* 0x008fc80000010000 */
[----:B------:R-:W0:Y:S01]  /*64c0*/  SHFL.DOWN PT, R119, R6, 0x4, 0x1f ;  /* 0x08801f0006777f89 */ /* 0x000e2200000e0000 */
[----:B----4-:R-:W-:-:S03]  /*64d0*/  @!P0 FADD.FTZ R4, R4, R107 ;  /* 0x0000006b04048221 */ /* 0x010fc60000010000 */
[----:B------:R-:W2:Y:S01]  /*64e0*/  SHFL.DOWN PT, R38, R5, 0x4, 0x1f ;  /* 0x08801f0005267f89 */ /* 0x000ea200000e0000 */
[C---:B------:R-:W-:Y:S01]  /*64f0*/  FMUL.FTZ R107, R25.reuse, R135 ;  /* 0x00000087196b7220 */ /* 0x040fe20000410000 */
[----:B------:R-:W-:Y:S02]  /*6500*/  ISETP.GT.AND P0, PT, R54, 0x1b, PT ;  /* 0x0000001b3600780c */ /* 0x000fe40003f04270 */
[----:B------:R-:W3:Y:S01]  /*6510*/  SHFL.DOWN PT, R122, R7, 0x4, 0x1f ;  /* 0x08801f00077a7f89 */ /* 0x000ee200000e0000 */
[-C--:B------:R-:W-:Y:S01]  /*6520*/  FFMA.FTZ R107, R24, R127.reuse, -R107 ;  /* 0x0000007f186b7223 */ /* 0x080fe2000001086b */
[C---:B------:R-:W-:Y:S02]  /*6530*/  FMUL.FTZ R127, R25.reuse, R127 ;  /* 0x0000007f197f7220 */ /* 0x040fe40000410000 */
[----:B------:R-:W4:Y:S01]  /*6540*/  SHFL.DOWN PT, R117, R4, 0x4, 0x1f ;  /* 0x08801f0004757f89 */ /* 0x000f2200000e0000 */
[----:B------:R-:W-:Y:S01]  /*6550*/  FMUL.FTZ R113, R2, R107 ;  /* 0x0000006b02717220 */ /* 0x000fe20000410000 */
[----:B------:R-:W-:Y:S01]  /*6560*/  FFMA.FTZ R127, R24, R135, R127 ;  /* 0x00000087187f7223 */ /* 0x000fe2000001007f */
[----:B------:R-:W-:-:S03]  /*6570*/  FMUL.FTZ R107, R25, R133 ;  /* 0x00000085196b7220 */ /* 0x000fc60000410000 */
[----:B------:R-:W-:Y:S01]  /*6580*/  FFMA.FTZ R126, R126, R127, R113 ;  /* 0x0000007f7e7e7223 */ /* 0x000fe20000010071 */
[-C--:B------:R-:W-:Y:S01]  /*6590*/  FFMA.FTZ R0, R24, R3.reuse, -R107 ;  /* 0x0000000318007223 */ /* 0x080fe2000001086b */
[----:B------:R-:W-:Y:S02]  /*65a0*/  FMUL.FTZ R3, R25, R3 ;  /* 0x0000000319037220 */ /* 0x000fe40000410000 */
[----:B------:R-:W-:Y:S01]  /*65b0*/  FFMA.FTZ R101, R101, R135, R126 ;  /* 0x0000008765657223 */ /* 0x000fe2000001007e */
[----:B------:R-:W-:Y:S01]  /*65c0*/  FMUL.FTZ R2, R151, R0 ;  /* 0x0000000097027220 */ /* 0x000fe20000410000 */
[----:B0-----:R-:W-:Y:S01]  /*65d0*/  @!P0 FADD.FTZ R6, R6, R119 ;  /* 0x0000007706068221 */ /* 0x001fe20000010000 */
[C---:B------:R-:W-:Y:S01]  /*65e0*/  FFMA.FTZ R0, R24.reuse, R133, R3 ;  /* 0x0000008518007223 */ /* 0x040fe20000010003 */
[----:B------:R-:W-:Y:S01]  /*65f0*/  FMUL.FTZ R3, R25, R137 ;  /* 0x0000008919037220 */ /* 0x000fe20000410000 */
[----:B------:R-:W-:Y:S01]  /*6600*/  FADD.FTZ R108, R101, R108 ;  /* 0x0000006c656c7221 */ /* 0x000fe20000010000 */
[----:B--2---:R-:W-:Y:S01]  /*6610*/  @!P0 FADD.FTZ R5, R5, R38 ;  /* 0x0000002605058221 */ /* 0x004fe20000010000 */
[----:B------:R-:W0:Y:S01]  /*6620*/  SHFL.DOWN PT, R113, R6, 0x8, 0x1f ;  /* 0x09001f0006717f89 */ /* 0x000e2200000e0000 */
[----:B------:R-:W-:Y:S01]  /*6630*/  FFMA.FTZ R2, R111, R0, R2 ;  /* 0x000000006f027223 */ /* 0x000fe20000010002 */
[-C--:B------:R-:W-:Y:S01]  /*6640*/  FFMA.FTZ R0, R24, R39.reuse, -R3 ;  /* 0x0000002718007223 */ /* 0x080fe20000010803 */
[----:B---3--:R-:W-:Y:S01]  /*6650*/  @!P0 FADD.FTZ R7, R7, R122 ;  /* 0x0000007a07078221 */ /* 0x008fe20000010000 */
[----:B------:R-:W-:Y:S01]  /*6660*/  FMUL.FTZ R39, R25, R39 ;  /* 0x0000002719277220 */ /* 0x000fe20000410000 */
[----:B------:R-:W2:Y:S01]  /*6670*/  SHFL.DOWN PT, R122, R5, 0x8, 0x1f ;  /* 0x09001f00057a7f89 */ /* 0x000ea200000e0000 */
[----:B------:R-:W-:Y:S01]  /*6680*/  FFMA.FTZ R38, R99, R133, R2 ;  /* 0x0000008563267223 */ /* 0x000fe20000010002 */
[----:B----4-:R-:W-:Y:S01]  /*6690*/  @!P0 FADD.FTZ R4, R4, R117 ;  /* 0x0000007504048221 */ /* 0x010fe20000010000 */
[----:B------:R-:W-:Y:S01]  /*66a0*/  ISETP.GT.AND P0, PT, R54, 0x17, PT ;  /* 0x000000173600780c */ /* 0x000fe20003f04270 */
[----:B------:R-:W3:Y:S01]  /*66b0*/  SHFL.DOWN PT, R126, R7, 0x8, 0x1f ;  /* 0x09001f00077e7f89 */ /* 0x000ee200000e0000 */
[----:B------:R-:W-:Y:S01]  /*66c0*/  FMUL.FTZ R2, R145, R0 ;  /* 0x0000000091027220 */ /* 0x000fe20000410000 */
[----:B------:R-:W-:Y:S01]  /*66d0*/  FFMA.FTZ R0, R24, R137, R39 ;  /* 0x0000008918007223 */ /* 0x000fe20000010027 */
[----:B------:R-:W-:Y:S01]  /*66e0*/  FMUL.FTZ R3, R25, R136 ;  /* 0x0000008819037220 */ /* 0x000fe20000410000 */
[----:B------:R-:W4:Y:S01]  /*66f0*/  SHFL.DOWN PT, R107, R4, 0x8, 0x1f ;  /* 0x09001f00046b7f89 */ /* 0x000f2200000e0000 */
[----:B------:R-:W-:Y:S01]  /*6700*/  FADD.FTZ R83, R38, R83 ;  /* 0x0000005326537221 */ /* 0x000fe20000010000 */
[----:B------:R-:W-:Y:S01]  /*6710*/  FFMA.FTZ R2, R109, R0, R2 ;  /* 0x000000006d027223 */ /* 0x000fe20000010002 */
[CC--:B------:R-:W-:Y:S01]  /*6720*/  FFMA.FTZ R0, R24.reuse, R131.reuse, -R3 ;  /* 0x0000008318007223 */ /* 0x0c0fe20000010803 */
[C---:B------:R-:W-:Y:S01]  /*6730*/  FMUL.FTZ R3, R25.reuse, R138 ;  /* 0x0000008a19037220 */ /* 0x040fe20000410000 */
[----:B------:R-:W-:Y:S01]  /*6740*/  FMUL.FTZ R131, R25, R131 ;  /* 0x0000008319837220 */ /* 0x000fe20000410000 */
[----:B------:R-:W-:Y:S01]  /*6750*/  FFMA.FTZ R97, R97, R137, R2 ;  /* 0x0000008961617223 */ /* 0x000fe20000010002 */
[----:B------:R-:W-:Y:S01]  /*6760*/  FMUL.FTZ R149, R149, R0 ;  /* 0x0000000095957220 */ /* 0x000fe20000410000 */
[-C--:B------:R-:W-:Y:S01]  /*6770*/  FFMA.FTZ R0, R24, R10.reuse, -R3 ;  /* 0x0000000a18007223 */ /* 0x080fe20000010803 */
[----:B------:R-:W-:Y:S01]  /*6780*/  FMUL.FTZ R3, R25, R10 ;  /* 0x0000000a19037220 */ /* 0x000fe20000410000 */
[----:B------:R-:W-:Y:S01]  /*6790*/  @!P1 MOV R39, 0x400 ;  /* 0x0000040000279802 */ /* 0x000fe20000000f00 */
[----:B0-----:R-:W-:Y:S01]  /*67a0*/  @!P0 FADD.FTZ R6, R6, R113 ;  /* 0x0000007106068221 */ /* 0x001fe20000010000 */
[----:B------:R-:W-:Y:S01]  /*67b0*/  FMUL.FTZ R2, R43, R0 ;  /* 0x000000002b027220 */ /* 0x000fe20000410000 */
[C---:B------:R-:W-:Y:S01]  /*67c0*/  FFMA.FTZ R0, R24.reuse, R138, R3 ;  /* 0x0000008a18007223 */ /* 0x040fe20000010003 */
[----:B------:R-:W-:Y:S01]  /*67d0*/  FMUL.FTZ R3, R25, R148 ;  /* 0x0000009419037220 */ /* 0x000fe20000410000 */
[----:B------:R-:W-:Y:S01]  /*67e0*/  FFMA.FTZ R131, R24, R136, R131 ;  /* 0x0000008818837223 */ /* 0x000fe20000010083 */
[----:B--2---:R-:W-:Y:S01]  /*67f0*/  @!P0 FADD.FTZ R5, R5, R122 ;  /* 0x0000007a05058221 */ /* 0x004fe20000010000 */
[----:B------:R-:W0:Y:S01]  /*6800*/  SHFL.DOWN PT, R101, R6, 0x10, 0x1f ;  /* 0x0a001f0006657f89 */ /* 0x000e2200000e0000 */
[----:B-----5:R-:W-:Y:S01]  /*6810*/  @!P1 LEA R47, R128, R39, 0x18 ;  /* 0x00000027802f9211 */ /* 0x020fe200078ec0ff */
[----:B------:R-:W-:Y:S01]  /*6820*/  FMUL.FTZ R39, R25, R8 ;  /* 0x0000000819277220 */ /* 0x000fe20000410000 */
[----:B---3--:R-:W-:Y:S01]  /*6830*/  @!P0 FADD.FTZ R7, R7, R126 ;  /* 0x0000007e07078221 */ /* 0x008fe20000010000 */
[----:B------:R-:W2:Y:S01]  /*6840*/  SHFL.DOWN PT, R38, R5, 0x10, 0x1f ;  /* 0x0a001f0005267f89 */ /* 0x000ea200000e0000 */
[----:B------:R-:W-:Y:S01]  /*6850*/  FFMA.FTZ R3, R24, R146, -R3 ;  /* 0x0000009218037223 */ /* 0x000fe20000010803 */
[----:B------:R-:W-:Y:S01]  /*6860*/  FFMA.FTZ R114, R114, R131, R149 ;  /* 0x0000008372727223 */ /* 0x000fe20000010095 */
[----:B----4-:R-:W-:Y:S01]  /*6870*/  @!P0 FADD.FTZ R4, R4, R107 ;  /* 0x0000006b04048221 */ /* 0x010fe20000010000 */
[----:B------:R-:W3:Y:S01]  /*6880*/  SHFL.DOWN PT, R116, R7, 0x10, 0x1f ;  /* 0x0a001f0007747f89 */ /* 0x000ee200000e0000 */
[----:B------:R-:W-:Y:S01]  /*6890*/  ISETP.GT.AND P0, PT, R54, 0xf, PT ;  /* 0x0000000f3600780c */ /* 0x000fe20003f04270 */
[----:B------:R-:W-:Y:S01]  /*68a0*/  FFMA.FTZ R0, R103, R0, R2 ;  /* 0x0000000067007223 */ /* 0x000fe20000010002 */
[----:B------:R-:W-:Y:S01]  /*68b0*/  FFMA.FTZ R39, R24, R40, -R39 ;  /* 0x0000002818277223 */ /* 0x000fe20000010827 */
[----:B------:R-:W4:Y:S01]  /*68c0*/  SHFL.DOWN PT, R99, R4, 0x10, 0x1f ;  /* 0x0a001f0004637f89 */ /* 0x000f2200000e0000 */
[----:B------:R-:W-:Y:S01]  /*68d0*/  FMUL.FTZ R43, R118, R3 ;  /* 0x00000003762b7220 */ /* 0x000fe20000410000 */
[----:B------:R-:W-:Y:S01]  /*68e0*/  FMUL.FTZ R3, R25, R129 ;  /* 0x0000008119037220 */ /* 0x000fe20000410000 */
[----:B------:R-:W-:Y:S01]  /*68f0*/  FFMA.FTZ R114, R95, R136, R114 ;  /* 0x000000885f727223 */ /* 0x000fe20000010072 */
[----:B------:R-:W-:Y:S01]  /*6900*/  FFMA.FTZ R95, R93, R138, R0 ;  /* 0x0000008a5d5f7223 */ /* 0x000fe20000010000 */
[----:B------:R-:W-:Y:S01]  /*6910*/  FMUL.FTZ R93, R124, R39 ;  /* 0x000000277c5d7220 */ /* 0x000fe20000410000 */
[CC--:B------:R-:W-:Y:S01]  /*6920*/  FMUL.FTZ R0, R25.reuse, R41.reuse ;  /* 0x0000002919007220 */ /* 0x0c0fe20000410000 */
[----:B------:R-:W-:Y:S01]  /*6930*/  FMUL.FTZ R39, R25, R146 ;  /* 0x0000009219277220 */ /* 0x000fe20000410000 */
[----:B------:R-:W-:Y:S01]  /*6940*/  FFMA.FTZ R41, R24, R41, -R3 ;  /* 0x0000002918297223 */ /* 0x000fe20000010803 */
[----:B------:R-:W-:Y:S01]  /*6950*/  FFMA.FTZ R160, R160, R87, R93 ;  /* 0x00000057a0a07223 */ /* 0x000fe2000001005d */
[C---:B------:R-:W-:Y:S01]  /*6960*/  FFMA.FTZ R3, R24.reuse, R129, R0 ;  /* 0x0000008118037223 */ /* 0x040fe20000010000 */
[----:B------:R-:W-:Y:S01]  /*6970*/  FFMA.FTZ R39, R24, R148, R39 ;  /* 0x0000009418277223 */ /* 0x000fe20000010027 */
[----:B------:R-:W-:Y:S01]  /*6980*/  FMUL.FTZ R41, R42, R41 ;  /* 0x000000292a297220 */ /* 0x000fe20000410000 */
[----:B0-----:R-:W-:Y:S01]  /*6990*/  @!P0 FADD.FTZ R6, R6, R101 ;  /* 0x0000006506068221 */ /* 0x001fe20000010000 */
[----:B------:R-:W-:Y:S01]  /*69a0*/  FFMA.FTZ R160, R91, R8, R160 ;  /* 0x000000085ba07223 */ /* 0x000fe200000100a0 */
        /* <DEDUP_REMOVED lines=9> */
[----:B----4-:R-:W-:Y:S01]  /*6a40*/  @!P0 FADD.FTZ R4, R4, R99 ;  /* 0x0000006304048221 */ /* 0x010fe20000010000 */
[----:B------:R-:W-:Y:S01]  /*6a50*/  FADD.FTZ R79, R160, R79 ;  /* 0x0000004fa04f7221 */ /* 0x000fe20000010000 */
[----:B------:R-:W-:Y:S01]  /*6a60*/  FADD.FTZ R102, R89, R102 ;  /* 0x0000006659667221 */ /* 0x000fe20000010000 */
[----:B------:R-:W-:-:S02]  /*6a70*/  FADD.FTZ R77, R154, R77 ;  /* 0x0000004d9a4d7221 */ /* 0x000fc40000010000 */
[----:B------:R0:W-:Y:S01]  /*6a80*/  @!P1 STS.128 [R47+0xc70], R4 ;  /* 0x000c70042f009388 */ /* 0x0001e20000000c00 */
[----:B------:R-:W-:Y:S06]  /*6a90*/  BAR.SYNC.DEFER_BLOCKING 0x0 ;  /* 0x0000000000007b1d */ /* 0x000fec0000010000 */
[----:B------:R-:W-:Y:S05]  /*6aa0*/  @P2 BRA `(.L_x_16836) ;  /* 0x0000000000282947 */ /* 0x000fea0003800000 */
[----:B------:R-:W-:Y:S02]  /*6ab0*/  ISETP.NE.AND P0, PT, R46, R67, PT ;  /* 0x000000432e00720c */ /* 0x000fe40003f05270 */
[----:B------:R-:W-:-:S11]  /*6ac0*/  LEA R0, R92, R47, 0x3 ;  /* 0x0000002f5c007211 */ /* 0x000fd600078e18ff */
[----:B------:R-:W0:Y:S04]  /*6ad0*/  @P0 LDS.64 R2, [R0+0x39b0] ;  /* 0x0039b00000020984 */ /* 0x000e280000000a00 */
[----:B------:R-:W2:Y:S01]  /*6ae0*/  @P0 LDS.64 R8, [R0+0x31b0] ;  /* 0x0031b00000080984 */ /* 0x000ea20000000a00 */
[----:B0-----:R-:W-:Y:S01]  /*6af0*/  @P0 FADD.FTZ R7, R7, R3 ;  /* 0x0000000307070221 */ /* 0x001fe20000010000 */
[----:B------:R-:W-:Y:S01]  /*6b00*/  @P0 FADD.FTZ R6, R6, R2 ;  /* 0x0000000206060221 */ /* 0x000fe20000010000 */
[----:B--2---:R-:W-:Y:S01]  /*6b10*/  @P0 FADD.FTZ R5, R5, R9 ;  /* 0x0000000905050221 */ /* 0x004fe20000010000 */
[----:B------:R-:W-:-:S03]  /*6b20*/  @P0 FADD.FTZ R4, R4, R8 ;  /* 0x0000000804040221 */ /* 0x000fc60000010000 */
[----:B------:R2:W-:Y:S04]  /*6b30*/  STS.64 [R0+0x39b0], R6 ;  /* 0x0039b00600007388 */ /* 0x0005e80000000a00 */
[----:B------:R2:W-:Y:S02]  /*6b40*/  STS.64 [R0+0x31b0], R4 ;  /* 0x0031b00400007388 */ /* 0x0005e40000000a00 */
.L_x_16836:
[----:B------:R-:W-:Y:S05]  /*6b50*/  BSYNC B0 ;  /* 0x0000000000007941 */ /* 0x000fea0003800000 */
.L_x_16835:
[----:B------:R-:W-:Y:S01]  /*6b60*/  IADD3 R92, R92, 0x1, RZ ;  /* 0x000000015c5c7810 */ /* 0x000fe20007ffe0ff */
[----:B------:R-:W-:-:S03]  /*6b70*/  UIADD3 UR5, UP0, UR5, 0x1, URZ ;  /* 0x0000000105057890 */ /* 0x000fc6000ff1e03f */
[----:B------:R-:W-:Y:S01]  /*6b80*/  ISETP.GE.AND P0, PT, R92, UR11, PT ;  /* 0x0000000b5c007c0c */ /* 0x000fe2000bf06270 */
[----:B------:R-:W-:-:S12]  /*6b90*/  UIADD3.X UR6, URZ, UR6, URZ, UP0, !UPT ;  /* 0x000000063f067290 */ /* 0x000fd800087fe43f */
[----:B------:R-:W-:Y:S05]  /*6ba0*/  @!P0 BRA `(.L_x_16837) ;  /* 0xffffffb400348947 */ /* 0x000fea000383ffff */
.L_x_16790:
[----:B------:R-:W-:Y:S01]  /*6bb0*/  BAR.SYNC.DEFER_BLOCKING 0x0 ;  /* 0x0000000000007b1d */ /* 0x000fe20000010000 */
[----:B------:R-:W-:-:S07]  /*6bc0*/  IMAD.WIDE R2, R55, 0x10, R16 ;  /* 0x0000001037027825 */ /* 0x000fce00078e0210 */
[----:B------:R-:W3:Y:S01]  /*6bd0*/  LDC.64 R30, c[0x0][0x388] ;  /* 0x0000e200ff1e7b82 */ /* 0x000ee20000000a00 */
[----:B------:R-:W-:Y:S01]  /*6be0*/  F2FP.F16.F32.PACK_AB R15, R69, R94 ;  /* 0x0000005e450f723e */ /* 0x000fe200000000ff */
[----:B------:R-:W-:Y:S01]  /*6bf0*/  ULDC.64 UR6, c[0x0][0x390] ;  /* 0x0000e40000067ab9 */ /* 0x000fe20000000a00 */
[----:B------:R-:W-:Y:S02]  /*6c00*/  F2FP.F16.F32.PACK_AB R14, R71, R96 ;  /* 0x00000060470e723e */ /* 0x000fe400000000ff */
[----:B------:R-:W-:-:S03]  /*6c10*/  IADD3 R34, R46, -0x1, RZ ;  /* 0xffffffff2e227810 */ /* 0x000fc60007ffe0ff */
[----:B------:R-:W4:Y:S01]  /*6c20*/  LDC.64 R32, c[0x0][0x3e0] ;  /* 0x0000f800ff207b82 */ /* 0x000f220000000a00 */
[----:B0-2---:R-:W2:Y:S01]  /*6c30*/  LDG.E.128 R4, desc[UR12][R2.64] ;  /* 0x0000000c02047981 */ /* 0x005ea2000c1e1d00 */
[----:B------:R-:W-:-:S03]  /*6c40*/  UIADD3 UR4, UR4, 0x1, URZ ;  /* 0x0000000104047890 */ /* 0x000fc6000fffe03f */
[----:B--2---:R-:W-:Y:S01]  /*6c50*/  STS.128 [R45], R4 ;  /* 0x000000042d007388 */ /* 0x004fe20000000c00 */
[----:B------:R-:W-:-:S03]  /*6c60*/  NOP ;  /* 0x0000000000007918 */ /* 0x000fc60000000000 */
[----:B------:R-:W0:Y:S02]  /*6c70*/  LDS.128 R8, [R45] ;  /* 0x000000002d087984 */ /* 0x000e240000000c00 */
[----:B0-----:R-:W-:Y:S02]  /*6c80*/  HADD2.F32 R13, -RZ, R8.H0_H0 ;  /* 0x20000008ff0d7230 */ /* 0x001fe40000004100 */
[----:B------:R-:W-:Y:S02]  /*6c90*/  HADD2.F32 R5, -RZ, R10.H0_H0 ;  /* 0x2000000aff057230 */ /* 0x000fe40000004100 */
[----:B------:R-:W-:Y:S02]  /*6ca0*/  HADD2.F32 R3, -RZ, R9.H0_H0 ;  /* 0x20000009ff037230 */ /* 0x000fe40000004100 */
[--C-:B------:R-:W-:Y:S01]  /*6cb0*/  FADD.FTZ R0, R13, R60.reuse ;  /* 0x0000003c0d007221 */ /* 0x100fe20000010000 */
[----:B------:R-:W-:Y:S02]  /*6cc0*/  HADD2.F32 R13, -RZ, R8.H1_H1 ;  /* 0x30000008ff0d7230 */ /* 0x000fe40000004100 */
[----:B------:R-:W-:Y:S01]  /*6cd0*/  FADD.FTZ R12, R5, R60 ;  /* 0x0000003c050c7221 */ /* 0x000fe20000010000 */
[----:B------:R-:W-:-:S02]  /*6ce0*/  HADD2.F32 R5, -RZ, R10.H1_H1 ;  /* 0x3000000aff057230 */ /* 0x000fc40000004100 */
[--C-:B------:R-:W-:Y:S01]  /*6cf0*/  FADD.FTZ R4, R3, R60.reuse ;  /* 0x0000003c03047221 */ /* 0x100fe20000010000 */
[----:B------:R-:W-:Y:S01]  /*6d00*/  BAR.SYNC.DEFER_BLOCKING 0x0 ;  /* 0x0000000000007b1d */ /* 0x000fe20000010000 */
[----:B------:R-:W-:Y:S01]  /*6d10*/  FSETP.GTU.FTZ.AND P6, PT, R0, 20, PT ;  /* 0x41a000000000780b */ /* 0x000fe20003fdc000 */
[--C-:B------:R-:W-:Y:S01]  /*6d20*/  FADD.FTZ R13, R13, R60.reuse ;  /* 0x0000003c0d0d7221 */ /* 0x100fe20000010000 */
[--C-:B------:R-:W-:Y:S01]  /*6d30*/  FADD.FTZ R5, R5, R60.reuse ;  /* 0x0000003c05057221 */ /* 0x100fe20000010000 */
[----:B------:R-:W-:Y:S01]  /*6d40*/  FSETP.GTU.FTZ.AND P1, PT, R4, 20, PT ;  /* 0x41a000000400780b */ /* 0x000fe20003f3c000 */
[----:B------:R-:W-:Y:S01]  /*6d50*/  HADD2.F32 R9, -RZ, R9.H1_H1 ;  /* 0x30000009ff097230 */ /* 0x000fe20000004100 */
[----:B------:R-:W-:Y:S01]  /*6d60*/  FSETP.GTU.FTZ.AND P3, PT, R12, 20, PT ;  /* 0x41a000000c00780b */ /* 0x000fe20003f7c000 */
[--C-:B------:R-:W-:Y:S01]  /*6d70*/  HADD2.F32 R7, -RZ, R11.reuse.H0_H0 ;  /* 0x2000000bff077230 */ /* 0x100fe20000004100 */
[----:B------:R-:W-:Y:S01]  /*6d80*/  FSETP.GTU.FTZ.AND P0, PT, R13, 20, PT ;  /* 0x41a000000d00780b */ /* 0x000fe20003f1c000 */
[----:B------:R-:W-:Y:S01]  /*6d90*/  HADD2.F32 R11, -RZ, R11.H1_H1 ;  /* 0x3000000bff0b7230 */ /* 0x000fe20000004100 */
[----:B------:R-:W-:Y:S01]  /*6da0*/  FSETP.GTU.FTZ.AND P4, PT, R5, 20, PT ;  /* 0x41a000000500780b */ /* 0x000fe20003f9c000 */
[--C-:B------:R-:W-:Y:S01]  /*6db0*/  FADD.FTZ R9, R9, R60.reuse ;  /* 0x0000003c09097221 */ /* 0x100fe20000010000 */
[----:B------:R-:W-:-:S02]  /*6dc0*/  FADD.FTZ R7, R7, R60 ;  /* 0x0000003c07077221 */ /* 0x000fc40000010000 */
[----:B------:R-:W-:Y:S01]  /*6dd0*/  @!P6 FMUL.FTZ R0, R0, -1.4426950216293334961 ;  /* 0xbfb8aa3b0000e820 */ /* 0x000fe20000410000 */
[----:B------:R-:W-:Y:S01]  /*6de0*/  FADD.FTZ R11, R11, R60 ;  /* 0x0000003c0b0b7221 */ /* 0x000fe20000010000 */
[----:B------:R-:W-:Y:S02]  /*6df0*/  FSETP.GTU.FTZ.AND P2, PT, R9, 20, PT ;  /* 0x41a000000900780b */ /* 0x000fe40003f5c000 */
[----:B------:R-:W-:Y:S02]  /*6e00*/  FSETP.GTU.FTZ.AND P5, PT, R7, 20, PT ;  /* 0x41a000000700780b */ /* 0x000fe40003fbc000 */
[----:B------:R-:W0:Y:S01]  /*6e10*/  @!P6 MUFU.EX2 R0, R0 ;  /* 0x000000000000e308 */ /* 0x000e220000000800 */
[----:B------:R-:W-:Y:S01]  /*6e20*/  @!P0 FMUL.FTZ R3, R13, -1.4426950216293334961 ;  /* 0xbfb8aa3b0d038820 */ /* 0x000fe20000410000 */
[----:B------:R-:W-:Y:S01]  /*6e30*/  F2FP.F16.F32.PACK_AB R13, R73, R98 ;  /* 0x00000062490d723e */ /* 0x000fe200000000ff */
[----:B------:R-:W-:-:S05]  /*6e40*/  @!P4 FMUL.FTZ R5, R5, -1.4426950216293334961 ;  /* 0xbfb8aa3b0505c820 */ /* 0x000fca0000410000 */
[----:B------:R-:W2:Y:S03]  /*6e50*/  @!P0 MUFU.EX2 R3, R3 ;  /* 0x0000000300038308 */ /* 0x000ea60000000800 */
[----:B------:R-:W-:-:S05]  /*6e60*/  @!P5 FMUL.FTZ R7, R7, -1.4426950216293334961 ;  /* 0xbfb8aa3b0707d820 */ /* 0x000fca0000410000 */
[----:B------:R-:W-:Y:S01]  /*6e70*/  @!P4 MUFU.EX2 R5, R5 ;  /* 0x000000050005c308 */ /* 0x000fe20000000800 */
[----:B0-----:R-:W-:Y:S01]  /*6e80*/  @!P6 FADD.FTZ R2, R0, 1 ;  /* 0x3f8000000002e421 */ /* 0x001fe20000010000 */
[----:B------:R-:W-:Y:S01]  /*6e90*/  @!P1 FMUL.FTZ R0, R4, -1.4426950216293334961 ;  /* 0xbfb8aa3b04009820 */ /* 0x000fe20000410000 */
[----:B------:R-:W-:-:S05]  /*6ea0*/  @!P2 FMUL.FTZ R4, R9, -1.4426950216293334961 ;  /* 0xbfb8aa3b0904a820 */ /* 0x000fca0000410000 */
[----:B------:R0:W5:Y:S01]  /*6eb0*/  @!P6 MUFU.RCP R8, R2 ;  /* 0x000000020008e308 */ /* 0x0001620000001000 */
[----:B--2---:R-:W-:-:S07]  /*6ec0*/  @!P0 FADD.FTZ R3, R3, 1 ;  /* 0x3f80000003038421 */ /* 0x004fce0000010000 */
[----:B------:R-:W2:Y:S01]  /*6ed0*/  @!P1 MUFU.EX2 R0, R0 ;  /* 0x0000000000009308 */ /* 0x000ea20000000800 */
[----:B0-----:R-:W-:Y:S01]  /*6ee0*/  @!P3 FMUL.FTZ R2, R12, -1.4426950216293334961 ;  /* 0xbfb8aa3b0c02b820 */ /* 0x001fe20000410000 */
[----:B------:R-:W-:-:S05]  /*6ef0*/  F2FP.F16.F32.PACK_AB R12, R75, R100 ;  /* 0x000000644b0c723e */ /* 0x000fca00000000ff */
[----:B------:R0:W-:Y:S01]  /*6f00*/  STS.128 [R45], R12 ;  /* 0x0000000c2d007388 */ /* 0x0001e20000000c00 */
[----:B------:R-:W1:Y:S01]  /*6f10*/  @!P3 MUFU.EX2 R2, R2 ;  /* 0x000000020002b308 */ /* 0x000e620000000800 */
[----:B-----5:R-:W-:Y:S01]  /*6f20*/  @!P6 FMUL.FTZ R77, R77, R8 ;  /* 0x000000084d4de220 */ /* 0x020fe20000410000 */
[----:B------:R-:W-:Y:S01]  /*6f30*/  FSETP.GTU.FTZ.AND P6, PT, R11, 20, PT ;  /* 0x41a000000b00780b */ /* 0x000fe20003fdc000 */
[----:B------:R-:W-:-:S05]  /*6f40*/  NOP ;  /* 0x0000000000007918 */ /* 0x000fca0000000000 */
[----:B------:R5:W-:Y:S01]  /*6f50*/  @!P2 MUFU.EX2 R6, R4 ;  /* 0x000000040006a308 */ /* 0x000be20000000800 */
[----:B------:R-:W4:Y:S01]  /*6f60*/  LDS.128 R24, [R45] ;  /* 0x000000002d187984 */ /* 0x000f220000000c00 */
[----:B--2---:R-:W-:-:S06]  /*6f70*/  @!P1 FADD.FTZ R0, R0, 1 ;  /* 0x3f80000000009421 */ /* 0x004fcc0000010000 */
[----:B------:R2:W3:Y:S01]  /*6f80*/  @!P5 MUFU.EX2 R8, R7 ;  /* 0x000000070008d308 */ /* 0x0004e20000000800 */
[----:B-----5:R-:W-:Y:S01]  /*6f90*/  @!P6 FMUL.FTZ R4, R11, -1.4426950216293334961 ;  /* 0xbfb8aa3b0b04e820 */ /* 0x020fe20000410000 */
[----:B-1----:R-:W-:-:S06]  /*6fa0*/  @!P3 FADD.FTZ R2, R2, 1 ;  /* 0x3f8000000202b421 */ /* 0x002fcc0000010000 */
[----:B------:R1:W5:Y:S01]  /*6fb0*/  @!P6 MUFU.EX2 R9, R4 ;  /* 0x000000040009e308 */ /* 0x0003620000000800 */
[----:B--2---:R-:W-:-:S07]  /*6fc0*/  @!P4 FADD.FTZ R7, R5, 1 ;  /* 0x3f8000000507c421 */ /* 0x004fce0000010000 */
[----:B------:R2:W4:Y:S01]  /*6fd0*/  @!P1 MUFU.RCP R10, R0 ;  /* 0x00000000000a9308 */ /* 0x0005220000001000 */
[----:B-1----:R-:W-:Y:S01]  /*6fe0*/  SHF.L.U32 R4, R34, 0x8, RZ ;  /* 0x0000000822047819 */ /* 0x002fe200000006ff */
[----:B---3--:R-:W-:-:S03]  /*6ff0*/  @!P5 FADD.FTZ R8, R8, 1 ;  /* 0x3f8000000808d421 */ /* 0x008fc60000010000 */
[----:B------:R-:W-:-:S03]  /*7000*/  SHF.R.S32.HI R5, RZ, 0x1f, R4 ;  /* 0x0000001fff057819 */ /* 0x000fc60000011404 */
[----:B------:R-:W1:Y:S01]  /*7010*/  @!P0 MUFU.RCP R11, R3 ;  /* 0x00000003000b8308 */ /* 0x000e620000001000 */
[----:B--2---:R-:W-:Y:S02]  /*7020*/  IMAD R0, R30, UR14, RZ ;  /* 0x0000000e1e007c24 */ /* 0x004fe4000f8e02ff */
[----:B-----5:R-:W-:Y:S02]  /*7030*/  @!P6 FADD.FTZ R9, R9, 1 ;  /* 0x3f8000000909e421 */ /* 0x020fe40000010000 */
[----:B0-----:R-:W-:Y:S02]  /*7040*/  IMAD R13, R31, UR15, R0 ;  /* 0x0000000f1f0d7c24 */ /* 0x001fe4000f8e0200 */
[----:B------:R-:W-:Y:S01]  /*7050*/  @!P2 FADD.FTZ R0, R6, 1 ;  /* 0x3f8000000600a421 */ /* 0x000fe20000010000 */
[----:B------:R-:W-:Y:S01]  /*7060*/  IMAD R6, R62, UR6, RZ ;  /* 0x000000063e067c24 */ /* 0x000fe2000f8e02ff */
[----:B------:R0:W2:Y:S01]  /*7070*/  @!P3 MUFU.RCP R28, R2 ;  /* 0x00000002001cb308 */ /* 0x0000a20000001000 */
[----:B----4-:R-:W-:Y:S01]  /*7080*/  @!P1 FMUL.FTZ R79, R79, R10 ;  /* 0x0000000a4f4f9220 */ /* 0x010fe20000410000 */
[----:B------:R-:W-:-:S04]  /*7090*/  IADD3 R16, P1, R16, -0x200, RZ ;  /* 0xfffffe0010107810 */ /* 0x000fc80007f3e0ff */
[----:B------:R-:W-:Y:S02]  /*70a0*/  IADD3.X R17, R17, -0x1, RZ, P1, !PT ;  /* 0xffffffff11117810 */ /* 0x000fe40000ffe4ff */
[----:B------:R3:W4:Y:S01]  /*70b0*/  @!P4 MUFU.RCP R29, R7 ;  /* 0x00000007001dc308 */ /* 0x0007220000001000 */
[----:B0-----:R-:W-:-:S04]  /*70c0*/  IMAD.WIDE.U32 R2, R30, UR15, R4 ;  /* 0x0000000f1e027c25 */ /* 0x001fc8000f8e0004 */
[----:B-1----:R-:W-:Y:S01]  /*70d0*/  @!P0 FMUL.FTZ R102, R102, R11 ;  /* 0x0000000b66668220 */ /* 0x002fe20000410000 */
[----:B------:R-:W0:Y:S01]  /*70e0*/  LDC.64 R30, c[0x0][0x3a8] ;  /* 0x0000ea00ff1e7b82 */ /* 0x000e220000000a00 */
[----:B------:R-:W-:Y:S02]  /*70f0*/  IADD3 R49, P1, R49, -0x400, RZ ;  /* 0xfffffc0031317810 */ /* 0x000fe40007f3e0ff */
[----:B------:R-:W-:Y:S01]  /*7100*/  IADD3 R3, R3, R13, RZ ;  /* 0x0000000d03037210 */ /* 0x000fe20007ffe0ff */
[----:B------:R-:W1:Y:S01]  /*7110*/  @!P5 MUFU.RCP R8, R8 ;  /* 0x000000080008d308 */ /* 0x000e620000001000 */
[----:B---3--:R-:W-:Y:S02]  /*7120*/  IMAD R7, R63, UR7, R6 ;  /* 0x000000073f077c24 */ /* 0x008fe4000f8e0206 */
[----:B--2---:R-:W-:Y:S01]  /*7130*/  @!P3 FMUL.FTZ R81, R81, R28 ;  /* 0x0000001c5151b220 */ /* 0x004fe20000410000 */
[----:B------:R-:W-:Y:S01]  /*7140*/  IMAD.WIDE.U32 R2, R63, UR6, R2 ;  /* 0x000000063f027c25 */ /* 0x000fe2000f8e0002 */
[----:B------:R-:W-:Y:S01]  /*7150*/  ULDC.64 UR6, c[0x0][0x3b0] ;  /* 0x0000ec0000067ab9 */ /* 0x000fe20000000a00 */
[----:B------:R-:W-:-:S02]  /*7160*/  IADD3 R52, P3, R52, -0x200, RZ ;  /* 0xfffffe0034347810 */ /* 0x000fc40007f7e0ff */
[----:B------:R-:W-:Y:S01]  /*7170*/  IADD3.X R48, R48, -0x1, RZ, P1, !PT ;  /* 0xffffffff30307810 */ /* 0x000fe20000ffe4ff */
[----:B------:R-:W2:Y:S01]  /*7180*/  @!P6 MUFU.RCP R9, R9 ;  /* 0x000000090009e308 */ /* 0x000ea20000001000 */
[----:B------:R-:W-:Y:S01]  /*7190*/  IADD3 R3, R3, R7, RZ ;  /* 0x0000000703037210 */ /* 0x000fe20007ffe0ff */
[----:B----4-:R-:W-:Y:S01]  /*71a0*/  @!P4 FMUL.FTZ R106, R106, R29 ;  /* 0x0000001d6a6ac220 */ /* 0x010fe20000410000 */
[C---:B------:R-:W-:Y:S01]  /*71b0*/  LEA R6, P0, R2.reuse, R32, 0x1 ;  /* 0x0000002002067211 */ /* 0x040fe200078008ff */
[----:B------:R-:W3:Y:S01]  /*71c0*/  LDC.64 R28, c[0x0][0x3f0] ;  /* 0x0000fc00ff1c7b82 */ /* 0x000ee20000000a00 */
[----:B------:R-:W-:Y:S02]  /*71d0*/  IADD3.X R53, R53, -0x1, RZ, P3, !PT ;  /* 0xffffffff35357810 */ /* 0x000fe40001ffe4ff */
[----:B------:R-:W-:Y:S01]  /*71e0*/  LEA.HI.X R7, R2, R33, R3, 0x1, P0 ;  /* 0x0000002102077211 */ /* 0x000fe200000f0c03 */
[----:B------:R4:W5:Y:S01]  /*71f0*/  @!P2 MUFU.RCP R13, R0 ;  /* 0x00000000000da308 */ /* 0x0009620000001000 */
[----:B-1----:R-:W-:Y:S01]  /*7200*/  @!P5 FMUL.FTZ R83, R83, R8 ;  /* 0x000000085353d220 */ /* 0x002fe20000410000 */
[----:B------:R-:W-:Y:S01]  /*7210*/  F2FP.F16.F32.PACK_AB R10, R106, R81 ;  /* 0x000000516a0a723e */ /* 0x000fe200000000ff */
[----:B0-----:R-:W-:Y:S01]  /*7220*/  IMAD.WIDE.U32 R4, R30, UR15, R4 ;  /* 0x0000000f1e047c25 */ /* 0x001fe2000f8e0004 */
[----:B------:R-:W-:-:S03]  /*7230*/  F2FP.F16.F32.PACK_AB R8, R102, R77 ;  /* 0x0000004d6608723e */ /* 0x000fc600000000ff */
[----:B------:R-:W-:Y:S01]  /*7240*/  FADD.FTZ R77, R77, R56 ;  /* 0x000000384d4d7221 */ /* 0x000fe20000010000 */
[----:B------:R-:W-:-:S04]  /*7250*/  IMAD.WIDE R2, R55, 0x10, R6 ;  /* 0x0000001037027825 */ /* 0x000fc800078e0206 */
[----:B--2---:R-:W-:Y:S01]  /*7260*/  @!P6 FMUL.FTZ R108, R108, R9 ;  /* 0x000000096c6ce220 */ /* 0x004fe20000410000 */
[----:B------:R-:W-:Y:S01]  /*7270*/  FADD.FTZ R102, R77, R102 ;  /* 0x000000664d667221 */ /* 0x000fe20000010000 */
[----:B----4-:R-:W-:Y:S01]  /*7280*/  IMAD R0, R30, UR14, RZ ;  /* 0x0000000e1e007c24 */ /* 0x010fe2000f8e02ff */
[----:B------:R0:W-:Y:S02]  /*7290*/  STG.E.128 desc[UR12][R2.64], R24 ;  /* 0x0000001802007986 */ /* 0x0001e4000c101d0c */
[----:B------:R-:W-:Y:S01]  /*72a0*/  F2FP.F16.F32.PACK_AB R11, R108, R83 ;  /* 0x000000536c0b723e */ /* 0x000fe200000000ff */
[----:B------:R-:W-:Y:S02]  /*72b0*/  IMAD R7, R31, UR15, R0 ;  /* 0x0000000f1f077c24 */ /* 0x000fe4000f8e0200 */
[----:B-----5:R-:W-:Y:S01]  /*72c0*/  @!P2 FMUL.FTZ R104, R104, R13 ;  /* 0x0000000d6868a220 */ /* 0x020fe20000410000 */
[----:B------:R-:W-:Y:S01]  /*72d0*/  BAR.SYNC.DEFER_BLOCKING 0x0 ;  /* 0x0000000000007b1d */ /* 0x000fe20000010000 */
[----:B------:R-:W-:Y:S01]  /*72e0*/  IMAD R0, R62, UR6, RZ ;  /* 0x000000063e007c24 */ /* 0x000fe2000f8e02ff */
[----:B------:R-:W-:-:S02]  /*72f0*/  IADD3 R5, R5, R7, RZ ;  /* 0x0000000705057210 */ /* 0x000fc40007ffe0ff */
[----:B------:R-:W-:Y:S01]  /*7300*/  F2FP.F16.F32.PACK_AB R9, R104, R79 ;  /* 0x0000004f6809723e */ /* 0x000fe200000000ff */
[----:B------:R-:W-:Y:S02]  /*7310*/  IMAD R7, R63, UR7, R0 ;  /* 0x000000073f077c24 */ /* 0x000fe4000f8e0200 */
[----:B------:R-:W-:Y:S01]  /*7320*/  FADD.FTZ R79, R102, R79 ;  /* 0x0000004f664f7221 */ /* 0x000fe20000010000 */
[----:B------:R-:W-:-:S03]  /*7330*/  IADD3 R50, P2, R50, -0x200, RZ ;  /* 0xfffffe0032327810 */ /* 0x000fc60007f5e0ff */
[----:B------:R-:W-:Y:S01]  /*7340*/  FADD.FTZ R104, R79, R104 ;  /* 0x000000684f687221 */ /* 0x000fe20000010000 */
[----:B------:R-:W-:Y:S01]  /*7350*/  IADD3.X R51, R51, -0x1, RZ, P2, !PT ;  /* 0xffffffff33337810 */ /* 0x000fe200017fe4ff */
[----:B0-----:R-:W-:-:S04]  /*7360*/  IMAD.WIDE.U32 R2, R63, UR6, R4 ;  /* 0x000000063f027c25 */ /* 0x001fc8000f8e0004 */
[----:B------:R-:W-:Y:S01]  /*7370*/  FADD.FTZ R81, R104, R81 ;  /* 0x0000005168517221 */ /* 0x000fe20000010000 */
[----:B------:R-:W-:-:S03]  /*7380*/  IADD3 R0, R3, R7, RZ ;  /* 0x0000000703007210 */ /* 0x000fc60007ffe0ff */
[----:B------:R-:W-:Y:S01]  /*7390*/  FADD.FTZ R106, R81, R106 ;  /* 0x0000006a516a7221 */ /* 0x000fe20000010000 */
[----:B---3--:R-:W-:-:S03]  /*73a0*/  LEA R4, P0, R2, R28, 0x1 ;  /* 0x0000001c02047211 */ /* 0x008fc600078008ff */
[----:B------:R-:W-:Y:S01]  /*73b0*/  FADD.FTZ R83, R106, R83 ;  /* 0x000000536a537221 */ /* 0x000fe20000010000 */
[----:B------:R-:W-:Y:S01]  /*73c0*/  LEA.HI.X R5, R2, R29, R0, 0x1, P0 ;  /* 0x0000001d02057211 */ /* 0x000fe200000f0c00 */
[----:B------:R-:W-:Y:S01]  /*73d0*/  STS.128 [R45], R8 ;  /* 0x000000082d007388 */ /* 0x000fe20000000c00 */
[----:B------:R-:W-:-:S03]  /*73e0*/  NOP ;  /* 0x0000000000007918 */ /* 0x000fc60000000000 */
[----:B------:R-:W0:Y:S01]  /*73f0*/  LDS.128 R12, [R45] ;  /* 0x000000002d0c7984 */ /* 0x000e220000000c00 */
[----:B------:R-:W-:Y:S01]  /*7400*/  IMAD.WIDE R2, R55, 0x10, R4 ;  /* 0x0000001037027825 */ /* 0x000fe200078e0204 */
[----:B------:R-:W-:-:S03]  /*7410*/  ISETP.GT.AND P0, PT, R46, 0x1, PT ;  /* 0x000000012e00780c */ /* 0x000fc60003f04270 */
[----:B------:R-:W-:Y:S01]  /*7420*/  FADD.FTZ R56, R83, R108 ;  /* 0x0000006c53387221 */ /* 0x000fe20000010000 */
[----:B------:R-:W-:Y:S01]  /*7430*/  MOV R46, R34 ;  /* 0x00000022002e7202 */ /* 0x000fe20000000f00 */
[----:B0-----:R0:W-:Y:S08]  /*7440*/  STG.E.128 desc[UR12][R2.64], R12 ;  /* 0x0000000c02007986 */ /* 0x0011f0000c101d0c */
[----:B------:R-:W-:Y:S05]  /*7450*/  @P0 BRA `(.L_x_16838) ;  /* 0xffffff9400240947 */ /* 0x000fea000383ffff */
.L_x_16773:
        /* <DEDUP_REMOVED lines=26> */
.L_x_16840:
[----:B------:R-:W-:Y:S05]  /*7600*/  BSYNC B0 ;  /* 0x0000000000007941 */ /* 0x000fea0003800000 */
.L_x_16839:
        /* <DEDUP_REMOVED lines=29> */
.L_x_16842:
[----:B0-----:R-:W0:Y:S02]  /*77e0*/  S2R R15, SR_TID.X ;  /* 0x00000000000f7919 */ /* 0x001e240000002100 */
.L_x_16843:
[----:B------:R-:W-:Y:S05]  /*77f0*/  BSYNC B0 ;  /* 0x0000000000007941 */ /* 0x000fea0003800000 */
.L_x_16841:
        /* <DEDUP_REMOVED lines=15> */
[----:B-1----:R-:W-:-:S02]  /*78f0*/  IMAD R21, R63, UR9, R62 ;  /* 0x000000093f157c24 */ /* 0x002fc4000f8e023e */
[----:B------:R-:W-:Y:S01]  /*7900*/  IMAD.WIDE.U32 R8, R63, UR8, RZ ;  /* 0x000000083f087c25 */ /* 0x000fe2000f8e00ff */
[----:B------:R-:W-:Y:S01]  /*7910*/  IADD3 R23, R7, R23, RZ ;  /* 0x0000001707177210 */ /* 0x000fe20007ffe0ff */
[----:B------:R-:W-:-:S03]  /*7920*/  ULDC.64 UR8, c[0x0][0x3c0] ;  /* 0x0000f00000087ab9 */ /* 0x000fc60000000a00 */
[----:B------:R-:W-:Y:S01]  /*7930*/  IADD3 R21, R9, R21, RZ ;  /* 0x0000001509157210 */ /* 0x000fe20007ffe0ff */
[----:B0-----:R-:W-:-:S03]  /*7940*/  ULEA UR4, UR5, UR4, 0x18 ;  /* 0x0000000405047291 */ /* 0x001fc6000f8ec03f */
[----:B------:R-:W-:-:S09]  /*7950*/  ULDC UR5, c[0x0][0x0] ;  /* 0x0000000000057ab9 */ /* 0x000fd20000000800 */
.L_x_16845:
        /* <DEDUP_REMOVED lines=28> */
.L_x_16844:
[----:B------:R-:W-:Y:S05]  /*7b20*/  EXIT ;  /* 0x000000000000794d */ /* 0x000fea0003800000 */
.L_x_16846:
        /* <DEDUP_REMOVED lines=13> */
.L_x_19018:


//--------------------- .text._Z25selective_scan_bwd_kernelI32Selective_Scan_bwd_kernel_traitsILi32ELi8ELb1ELb0ELb1ELb1ELb1EN3c104HalfENS1_7complexIfEEEEv12SSMParamsBwd --------------------------
	.section	.text._Z25selective_scan_bwd_kernelI32Selective_Scan_bwd_kernel_traitsILi32ELi8ELb1ELb0ELb1ELb1ELb1EN3c104HalfENS1_7complexIfEEEEv12SSMParamsBwd,"ax",@progbits
	.align	128
        .global         _Z25selective_scan_bwd_kernelI32Selective_Scan_bwd_kernel_traitsILi32ELi8ELb1ELb0ELb1ELb1ELb1EN3c104HalfENS1_7complexIfEEEEv12SSMParamsBwd
        .type           _Z25selective_scan_bwd_kernelI32Selective_Scan_bwd_kernel_traitsILi32ELi8ELb1ELb0ELb1ELb1ELb1EN3c104HalfENS1_7complexIfEEEEv12SSMParamsBwd,@function
        .size           _Z25selective_scan_bwd_kernelI32Selective_Scan_bwd_kernel_traitsILi32ELi8ELb1ELb0ELb1ELb1ELb1EN3c104HalfENS1_7complexIfEEEEv12SSMParamsBwd,(.L_x_19019 - _Z25selective_scan_bwd_kernelI32Selective_Scan_bwd_kernel_traitsILi32ELi8ELb1ELb0ELb1ELb1ELb1EN3c104HalfENS1_7complexIfEEEEv12SSMParamsBwd)
        .other          _Z25selective_scan_bwd_kernelI32Selective_Scan_bwd_kernel_traitsILi32ELi8ELb1ELb0ELb1ELb1ELb1EN3c104HalfENS1_7complexIfEEEEv12SSMParamsBwd,@"STO_CUDA_ENTRY STV_DEFAULT"
_Z25selective_scan_bwd_kernelI32Selective_Scan_bwd_kernel_traitsILi32ELi8ELb1ELb0ELb1ELb1ELb1EN3c104HalfENS1_7complexIfEEEEv12SSMParamsBwd:
.text._Z25selective_scan_bwd_kernelI32Selective_Scan_bwd_kernel_traitsILi32ELi8ELb1ELb0ELb1ELb1ELb1EN3c104HalfENS1_7complexIfEEEEv12SSMParamsBwd:
        /* <DEDUP_REMOVED lines=112> */
[----:B------:R-:W-:Y:S01]  /*0700*/  HFMA2.MMA R19, -RZ, RZ, 0, 0 ;  /* 0x00000000ff137435 */ /* 0x000fe200000001ff */
[----:B------:R-:W-:Y:S02]  /*0710*/  MOV R18, RZ ;  /* 0x000000ff00127202 */ /* 0x000fe40000000f00 */
[----:B------:R-:W-:Y:S01]  /*0720*/  @P1 LEA R18, P3, R69, R24, 0x2 ;  /* 0x0000001845121211 */ /* 0x000fe200078610ff */
[----:B------:R-:W-:Y:S01]  /*0730*/  @P0 IMAD R0, R0, R27, RZ ;  /* 0x0000001b00000224 */ /* 0x000fe200078e02ff */
        /* <DEDUP_REMOVED lines=29> */
.L_x_16913:
[----:B------:R-:W-:Y:S01]  /*0910*/  BAR.SYNC.DEFER_BLOCKING 0x0 ;  /* 0x0000000000007b1d */ /* 0x000fe20000010000 */
[----:B------:R-:W-:-:S05]  /*0920*/  MOV R56, R62 ;  /* 0x0000003e00387202 */ /* 0x000fca0000000f00 */
[----:B0-2---:R-:W-:-:S04]  /*0930*/  IMAD.WIDE R2, R59, 0x10, R56 ;  /* 0x000000103b027825 */ /* 0x005fc800078e0238 */
[----:B------:R-:W-:Y:S01]  /*0940*/  IMAD.WIDE R4, R59, 0x10, R16 ;  /* 0x000000103b047825 */ /* 0x000fe200078e0210 */
[----:B------:R-:W-:Y:S01]  /*0950*/  MOV R54, R60 ;  /* 0x0000003c00367202 */ /* 0x000fe20000000f00 */
[----:B------:R-:W0:Y:S01]  /*0960*/  LDC.64 R38, c[0x0][0x2a0] ;  /* 0x0000a800ff267b82 */ /* 0x000e220000000a00 */
[----:B------:R-:W2:Y:S04]  /*0970*/  LDG.E.128 R8, desc[UR12][R2.64] ;  /* 0x0000000c02087981 */ /* 0x000ea8000c1e1d00 */
[----:B--2---:R1:W-:Y:S01]  /*0980*/  STS.128 [R45], R8 ;  /* 0x000000082d007388 */ /* 0x0043e20000000c00 */
[----:B------:R-:W-:-:S03]  /*0990*/  NOP ;  /* 0x0000000000007918 */ /* 0x000fc60000000000 */
[----:B------:R-:W-:Y:S01]  /*09a0*/  LDS.128 R12, [R45] ;  /* 0x000000002d0c7984 */ /* 0x000fe20000000c00 */
[----:B------:R-:W-:Y:S06]  /*09b0*/  BAR.SYNC.DEFER_BLOCKING 0x0 ;  /* 0x0000000000007b1d */ /* 0x000fec0000010000 */
[----:B------:R2:W3:Y:S01]  /*09c0*/  LDG.E.128 R24, desc[UR12][R4.64] ;  /* 0x0000000c04187981 */ /* 0x0004e2000c1e1d00 */
[----:B------:R-:W-:Y:S01]  /*09d0*/  IMAD.WIDE R6, R59, 0x10, R54 ;  /* 0x000000103b067825 */ /* 0x000fe200078e0236 */
[----:B--2---:R-:W2:Y:S02]  /*09e0*/  LDC.64 R4, c[0x0][0x318] ;  /* 0x0000c600ff047b82 */ /* 0x004ea40000000a00 */
[----:B---3--:R-:W-:Y:S01]  /*09f0*/  STS.128 [R45], R24 ;  /* 0x000000182d007388 */ /* 0x008fe20000000c00 */
[----:B------:R-:W-:-:S03]  /*0a00*/  NOP ;  /* 0x0000000000007918 */ /* 0x000fc60000000000 */
[----:B------:R-:W3:Y:S02]  /*0a10*/  LDS.128 R28, [R45] ;  /* 0x000000002d1c7984 */ /* 0x000ee40000000c00 */
[----:B------:R-:W-:Y:S06]  /*0a20*/  BAR.SYNC.DEFER_BLOCKING 0x0 ;  /* 0x0000000000007b1d */ /* 0x000fec0000010000 */
[----:B-1----:R1:W4:Y:S01]  /*0a30*/  LDG.E.128 R8, desc[UR12][R6.64] ;  /* 0x0000000c06087981 */ /* 0x002322000c1e1d00 */
[----:B------:R-:W-:Y:S01]  /*0a40*/  LEA R2, R47, 0xffffff00, 0x8 ;  /* 0xffffff002f027811 */ /* 0x000fe200078e40ff */
[----:B0-----:R-:W-:Y:S01]  /*0a50*/  IMAD R0, R38, UR15, RZ ;  /* 0x0000000f26007c24 */ /* 0x001fe2000f8e02ff */
[----:B------:R-:W-:Y:S02]  /*0a60*/  BSSY B0, `(.L_x_16848) ;  /* 0x000003c000007945 */ /* 0x000fe40003800000 */
[----:B------:R-:W-:Y:S01]  /*0a70*/  SHF.R.S32.HI R3, RZ, 0x1f, R2 ;  /* 0x0000001fff037819 */ /* 0x000fe20000011402 */
[----:B------:R-:W-:-:S02]  /*0a80*/  IMAD R39, R39, UR14, R0 ;  /* 0x0000000e27277c24 */ /* 0x000fc4000f8e0200 */
[--C-:B---3--:R-:W-:Y:S02]  /*0a90*/  HADD2.F32 R33, -RZ, R28.reuse.H0_H0 ;  /* 0x2000001cff217230 */ /* 0x108fe40000004100 */
[--C-:B------:R-:W-:Y:S02]  /*0aa0*/  HADD2.F32 R25, -RZ, R29.reuse.H0_H0 ;  /* 0x2000001dff197230 */ /* 0x100fe40000004100 */
[----:B------:R-:W-:Y:S02]  /*0ab0*/  HADD2.F32 R35, -RZ, R28.H1_H1 ;  /* 0x3000001cff237230 */ /* 0x000fe40000004100 */
[--C-:B-----5:R-:W-:Y:S01]  /*0ac0*/  FADD.FTZ R58, R33, R66.reuse ;  /* 0x00000042213a7221 */ /* 0x120fe20000010000 */
[----:B------:R-:W-:Y:S02]  /*0ad0*/  HADD2.F32 R29, -RZ, R29.H1_H1 ;  /* 0x3000001dff1d7230 */ /* 0x000fe40000004100 */
[----:B------:R-:W-:Y:S01]  /*0ae0*/  FADD.FTZ R54, R25, R66 ;  /* 0x0000004219367221 */ /* 0x000fe20000010000 */
[----:B------:R-:W-:-:S02]  /*0af0*/  HADD2.F32 R27, -RZ, R30.H0_H0 ;  /* 0x2000001eff1b7230 */ /* 0x000fc40000004100 */
[--C-:B------:R-:W-:Y:S01]  /*0b00*/  FADD.FTZ R56, R35, R66.reuse ;  /* 0x0000004223387221 */ /* 0x100fe20000010000 */
[----:B------:R-:W-:Y:S01]  /*0b10*/  FSETP.GTU.FTZ.AND P6, PT, R58, 20, PT ;  /* 0x41a000003a00780b */ /* 0x000fe20003fdc000 */
[----:B------:R-:W-:Y:S02]  /*0b20*/  HADD2.F32 R37, -RZ, R30.H1_H1 ;  /* 0x3000001eff257230 */ /* 0x000fe40000004100 */
[--C-:B------:R-:W-:Y:S01]  /*0b30*/  FADD.FTZ R52, R29, R66.reuse ;  /* 0x000000421d347221 */ /* 0x100fe20000010000 */
[--C-:B-1----:R-:W-:Y:S02]  /*0b40*/  HADD2.F32 R7, -RZ, R31.reuse.H0_H0 ;  /* 0x2000001fff077230 */ /* 0x102fe40000004100 */
        /* <DEDUP_REMOVED lines=11> */
[----:B----4-:R0:W-:Y:S01]  /*0c00*/  STS.128 [R45], R8 ;  /* 0x000000082d007388 */ /* 0x0101e20000000c00 */
[----:B------:R-:W-:Y:S01]  /*0c10*/  NOP ;  /* 0x0000000000007918 */ /* 0x000fe20000000000 */
[----:B--2---:R-:W-:Y:S10]  /*0c20*/  @P6 BRA `(.L_x_16849) ;  /* 0x00000000007c6947 */ /* 0x004ff40003800000 */
        /* <DEDUP_REMOVED lines=31> */
.L_x_16849:
[----:B------:R-:W-:Y:S05]  /*0e20*/  BSYNC B0 ;  /* 0x0000000000007941 */ /* 0x000fea0003800000 */
.L_x_16848:
[----:B------:R-:W-:Y:S01]  /*0e30*/  IMAD.WIDE.U32 R6, R38, UR14, R2 ;  /* 0x0000000e26067c25 */ /* 0x000fe2000f8e0002 */
[----:B------:R-:W-:Y:S01]  /*0e40*/  BSSY B0, `(.L_x_16850) ;  /* 0x0000023000007945 */ /* 0x000fe20003800000 */
[----:B------:R-:W-:-:S03]  /*0e50*/  FSETP.GTU.FTZ.AND P6, PT, R44, 20, PT ;  /* 0x41a000002c00780b */ /* 0x000fc60003fdc000 */
[----:B0-----:R-:W-:Y:S01]  /*0e60*/  IADD3 R11, R7, R39, RZ ;  /* 0x00000027070b7210 */ /* 0x001fe20007ffe0ff */
        /* <DEDUP_REMOVED lines=32> */
.L_x_16851:
[----:B------:R-:W-:Y:S05]  /*1070*/  BSYNC B0 ;  /* 0x0000000000007941 */ /* 0x000fea0003800000 */
.L_x_16850:
        /* <DEDUP_REMOVED lines=33> */
.L_x_16853:
[----:B------:R-:W-:Y:S05]  /*1290*/  BSYNC B0 ;  /* 0x0000000000007941 */ /* 0x000fea0003800000 */
.L_x_16852:
        /* <DEDUP_REMOVED lines=33> */
.L_x_16855:
[----:B------:R-:W-:Y:S05]  /*14b0*/  BSYNC B0 ;  /* 0x0000000000007941 */ /* 0x000fea0003800000 */
.L_x_16854:
        /* <DEDUP_REMOVED lines=33> */
.L_x_16857:
[----:B------:R-:W-:Y:S05]  /*16d0*/  BSYNC B0 ;  /* 0x0000000000007941 */ /* 0x000fea0003800000 */
.L_x_16856:
        /* <DEDUP_REMOVED lines=33> */
.L_x_16859:
[----:B------:R-:W-:Y:S05]  /*18f0*/  BSYNC B0 ;  /* 0x0000000000007941 */ /* 0x000fea0003800000 */
.L_x_16858:
        /* <DEDUP_REMOVED lines=33> */
.L_x_16861:
[----:B------:R-:W-:Y:S05]  /*1b10*/  BSYNC B0 ;  /* 0x0000000000007941 */ /* 0x000fea0003800000 */
.L_x_16860:
        /* <DEDUP_REMOVED lines=33> */
.L_x_16863:
[----:B------:R-:W-:Y:S05]  /*1d30*/  BSYNC B0 ;  /* 0x0000000000007941 */ /* 0x000fea0003800000 */
.L_x_16862:
[----:B------:R-:W-:Y:S01]  /*1d40*/  ULDC.64 UR6, c[0x0][0x2a8] ;  /* 0x0000aa0000067ab9 */ /* 0x000fe20000000a00 */
[----:B------:R-:W-:Y:S01]  /*1d50*/  MOV R7, R11 ;  /* 0x0000000b00077202 */ /* 0x000fe20000000f00 */
[----:B------:R-:W-:Y:S01]  /*1d60*/  IMAD R0, R68, UR6, RZ ;  /* 0x0000000644007c24 */ /* 0x000fe2000f8e02ff */
[----:B------:R-:W0:Y:S01]  /*1d70*/  LDC.64 R28, c[0x0][0x2b0] ;  /* 0x0000ac00ff1c7b82 */ /* 0x000e220000000a00 */
[----:B------:R-:W-:-:S04]  /*1d80*/  IMAD.WIDE.U32 R6, R69, UR6, R6 ;  /* 0x0000000645067c25 */ /* 0x000fc8000f8e0006 */
[----:B------:R-:W-:Y:S01]  /*1d90*/  IMAD R9, R69, UR7, R0 ;  /* 0x0000000745097c24 */ /* 0x000fe2000f8e0200 */
[----:B------:R-:W-:Y:S02]  /*1da0*/  LEA R8, P0, R6, R4, 0x1 ;  /* 0x0000000406087211 */ /* 0x000fe400078008ff */
[----:B------:R-:W1:Y:S01]  /*1db0*/  LDC.64 R30, c[0x0][0x308] ;  /* 0x0000c200ff1e7b82 */ /* 0x000e620000000a00 */
[----:B------:R-:W-:Y:S01]  /*1dc0*/  ULDC.64 UR6, c[0x0][0x2b8] ;  /* 0x0000ae0000067ab9 */ /* 0x000fe20000000a00 */
[----:B------:R-:W-:-:S04]  /*1dd0*/  IADD3 R0, R7, R9, RZ ;  /* 0x0000000907007210 */ /* 0x000fc80007ffe0ff */
[----:B------:R-:W-:Y:S02]  /*1de0*/  LEA.HI.X R9, R6, R5, R0, 0x1, P0 ;  /* 0x0000000506097211 */ /* 0x000fe400000f0c00 */
[----:B------:R-:W2:Y:S01]  /*1df0*/  LDC.64 R86, c[0x0][0x398] ;  /* 0x0000e600ff567b82 */ /* 0x000ea20000000a00 */
[----:B------:R-:W3:Y:S01]  /*1e00*/  LDS.128 R4, [R45] ;  /* 0x000000002d047984 */ /* 0x000ee20000000c00 */
[----:B------:R-:W-:-:S06]  /*1e10*/  IMAD.WIDE R8, R59, 0x10, R8 ;  /* 0x000000103b087825 */ /* 0x000fcc00078e0208 */
[----:B------:R-:W-:Y:S08]  /*1e20*/  BAR.SYNC.DEFER_BLOCKING 0x0 ;  /* 0x0000000000007b1d */ /* 0x000ff00000010000 */
[----:B------:R-:W4:Y:S01]  /*1e30*/  LDC.64 R88, c[0x0][0x3e8] ;  /* 0x0000fa00ff587b82 */ /* 0x000f220000000a00 */
[----:B------:R5:W3:Y:S01]  /*1e40*/  LDG.E.128 R24, desc[UR12][R8.64] ;  /* 0x0000000c08187981 */ /* 0x000ae2000c1e1d00 */
[----:B0-----:R-:W-:-:S02]  /*1e50*/  IMAD R0, R28, UR15, RZ ;  /* 0x0000000f1c007c24 */ /* 0x001fc4000f8e02ff */
[----:B------:R-:W-:-:S04]  /*1e60*/  IMAD.WIDE.U32 R10, R28, UR14, R2 ;  /* 0x0000000e1c0a7c25 */ /* 0x000fc8000f8e0002 */
[----:B------:R-:W-:Y:S02]  /*1e70*/  IMAD R29, R29, UR14, R0 ;  /* 0x0000000e1d1d7c24 */ /* 0x000fe4000f8e0200 */
[----:B------:R-:W-:-:S03]  /*1e80*/  IMAD R0, R68, UR6, RZ ;  /* 0x0000000644007c24 */ /* 0x000fc6000f8e02ff */
[----:B------:R-:W-:Y:S01]  /*1e90*/  IADD3 R11, R11, R29, RZ ;  /* 0x0000001d0b0b7210 */ /* 0x000fe20007ffe0ff */
[C---:B-----5:R-:W-:Y:S02]  /*1ea0*/  IMAD R9, R69.reuse, UR7, R0 ;  /* 0x0000000745097c24 */ /* 0x060fe4000f8e0200 */
[----:B------:R-:W-:Y:S01]  /*1eb0*/  IMAD.WIDE.U32 R10, R69, UR6, R10 ;  /* 0x00000006450a7c25 */ /* 0x000fe2000f8e000a */
[----:B------:R-:W-:Y:S02]  /*1ec0*/  ULDC.64 UR6, c[0x0][0x3a0] ;  /* 0x0000e80000067ab9 */ /* 0x000fe40000000a00 */
[----:B-1----:R-:W-:Y:S02]  /*1ed0*/  LEA R8, P0, R10, R30, 0x1 ;  /* 0x0000001e0a087211 */ /* 0x002fe400078008ff */
[----:B------:R-:W-:-:S04]  /*1ee0*/  IADD3 R0, R11, R9, RZ ;  /* 0x000000090b007210 */ /* 0x000fc80007ffe0ff */
[----:B------:R-:W-:-:S03]  /*1ef0*/  LEA.HI.X R9, R10, R31, R0, 0x1, P0 ;  /* 0x0000001f0a097211 */ /* 0x000fc600000f0c00 */
[----:B------:R-:W-:Y:S01]  /*1f00*/  IMAD.WIDE R8, R59, 0x10, R8 ;  /* 0x000000103b087825 */ /* 0x000fe200078e0208 */
[----:B---3--:R-:W-:Y:S01]  /*1f10*/  STS.128 [R45], R24 ;  /* 0x000000182d007388 */ /* 0x008fe20000000c00 */
[----:B------:R-:W-:-:S03]  /*1f20*/  NOP ;  /* 0x0000000000007918 */ /* 0x000fc60000000000 */
[----:B------:R-:W0:Y:S01]  /*1f30*/  LDS.128 R28, [R45] ;  /* 0x000000002d1c7984 */ /* 0x000e220000000c00 */
[----:B------:R-:W-:Y:S06]  /*1f40*/  BAR.SYNC.DEFER_BLOCKING 0x0 ;  /* 0x0000000000007b1d */ /* 0x000fec0000010000 */
[----:B------:R1:W3:Y:S01]  /*1f50*/  LDG.E.128 R32, desc[UR12][R8.64] ;  /* 0x0000000c08207981 */ /* 0x0002e2000c1e1d00 */
[--C-:B------:R-:W-:Y:S02]  /*1f60*/  HADD2.F32 R76, -RZ, R7.reuse.H0_H0 ;  /* 0x20000007ff4c7230 */ /* 0x100fe40000004100 */
[----:B------:R-:W-:-:S02]  /*1f70*/  HADD2.F32 R74, -RZ, R7.H1_H1 ;  /* 0x30000007ff4a7230 */ /* 0x000fc40000004100 */
[--C-:B------:R-:W-:Y:S02]  /*1f80*/  HADD2.F32 R84, -RZ, R5.reuse.H0_H0 ;  /* 0x20000005ff547230 */ /* 0x100fe40000004100 */
[----:B------:R-:W-:Y:S02]  /*1f90*/  HADD2.F32 R82, -RZ, R5.H1_H1 ;  /* 0x30000005ff527230 */ /* 0x000fe40000004100 */
[--C-:B------:R-:W-:Y:S02]  /*1fa0*/  HADD2.F32 R80, -RZ, R6.reuse.H0_H0 ;  /* 0x20000006ff507230 */ /* 0x100fe40000004100 */
[----:B------:R-:W-:Y:S02]  /*1fb0*/  HADD2.F32 R78, -RZ, R6.H1_H1 ;  /* 0x30000006ff4e7230 */ /* 0x000fe40000004100 */
[--C-:B0-----:R-:W-:Y:S02]  /*1fc0*/  HADD2.F32 R36, -RZ, R28.reuse.H0_H0 ;  /* 0x2000001cff247230 */ /* 0x101fe40000004100 */
[----:B------:R-:W-:-:S02]  /*1fd0*/  HADD2.F32 R28, -RZ, R28.H1_H1 ;  /* 0x3000001cff1c7230 */ /* 0x000fc40000004100 */
        /* <DEDUP_REMOVED lines=12> */
[----:B------:R-:W-:Y:S02]  /*20a0*/  HADD2.F32 R77, -RZ, R31.H1_H1 ;  /* 0x3000001fff4d7230 */ /* 0x000fe40000004100 */
[----:B------:R-:W1:Y:S01]  /*20b0*/  MUFU.EX2 R26, R10 ;  /* 0x0000000a001a7308 */ /* 0x000e620000000800 */
[----:B------:R-:W-:Y:S02]  /*20c0*/  FMUL.FTZ R31, R73, -1.4426950216293334961 ;  /* 0xbfb8aa3b491f7820 */ /* 0x000fe40000410000 */
[----:B------:R-:W-:-:S05]  /*20d0*/  FMUL.FTZ R71, R77, -1.4426950216293334961 ;  /* 0xbfb8aa3b4d477820 */ /* 0x000fca0000410000 */
[----:B------:R-:W5:Y:S01]  /*20e0*/  MUFU.EX2 R27, R11 ;  /* 0x0000000b001b7308 */ /* 0x000f620000000800 */
[----:B0-----:R-:W-:Y:S01]  /*20f0*/  FADD.FTZ R24, R0, 1 ;  /* 0x3f80000000187421 */ /* 0x001fe20000010000 */
[--C-:B------:R-:W-:Y:S02]  /*2100*/  HADD2.F32 R0, -RZ, R4.reuse.H0_H0 ;  /* 0x20000004ff007230 */ /* 0x100fe40000004100 */
[----:B------:R-:W-:-:S04]  /*2110*/  HADD2.F32 R4, -RZ, R4.H1_H1 ;  /* 0x30000004ff047230 */ /* 0x000fc80000004100 */
[----:B------:R-:W0:Y:S01]  /*2120*/  MUFU.EX2 R40, R8 ;  /* 0x0000000800287308 */ /* 0x000e220000000800 */
[----:B-1----:R-:W-:-:S07]  /*2130*/  FADD.FTZ R26, R26, 1 ;  /* 0x3f8000001a1a7421 */ /* 0x002fce0000010000 */
[----:B------:R-:W1:Y:S01]  /*2140*/  MUFU.EX2 R30, R9 ;  /* 0x00000009001e7308 */ /* 0x000e620000000800 */
[----:B-----5:R-:W-:-:S07]  /*2150*/  FADD.FTZ R27, R27, 1 ;  /* 0x3f8000001b1b7421 */ /* 0x020fce0000010000 */
[----:B------:R1:W5:Y:S01]  /*2160*/  MUFU.RCP R25, R24 ;  /* 0x0000001800197308 */ /* 0x0003620000001000 */
[----:B0-----:R-:W-:-:S07]  /*2170*/  FADD.FTZ R40, R40, 1 ;  /* 0x3f80000028287421 */ /* 0x001fce0000010000 */
[----:B------:R-:W0:Y:S01]  /*2180*/  MUFU.EX2 R43, R29 ;  /* 0x0000001d002b7308 */ /* 0x000e220000000800 */
[----:B-1----:R-:W-:-:S07]  /*2190*/  FADD.FTZ R24, R30, 1 ;  /* 0x3f8000001e187421 */ /* 0x002fce0000010000 */
[----:B------:R-:W-:Y:S01]  /*21a0*/  MUFU.EX2 R31, R31 ;  /* 0x0000001f001f7308 */ /* 0x000fe20000000800 */
[----:B-----5:R-:W-:-:S04]  /*21b0*/  FADD.FTZ R5, -R25, 1 ;  /* 0x3f80000019057421 */ /* 0x020fc80000010100 */
[----:B------:R-:W-:-:S03]  /*21c0*/  FFMA.FTZ R5, R36, R5, 1 ;  /* 0x3f80000024057423 */ /* 0x000fc60000010005 */
[----:B------:R1:W-:Y:S01]  /*21d0*/  MUFU.RCP R38, R27 ;  /* 0x0000001b00267308 */ /* 0x0003e20000001000 */
[----:B0-----:R-:W-:-:S07]  /*21e0*/  FADD.FTZ R43, R43, 1 ;  /* 0x3f8000002b2b7421 */ /* 0x001fce0000010000 */
[----:B------:R-:W0:Y:S01]  /*21f0*/  MUFU.RCP R29, R26 ;  /* 0x0000001a001d7308 */ /* 0x000e220000001000 */
[----:B-1----:R-:W-:-:S07]  /*2200*/  FMUL.FTZ R27, R36, R25 ;  /* 0x00000019241b7220 */ /* 0x002fce0000410000 */
[----:B------:R1:W5:Y:S08]  /*2210*/  MUFU.EX2 R72, R71 ;  /* 0x0000004700487308 */ /* 0x0003700000000800 */
[----:B------:R-:W-:Y:S01]  /*2220*/  MUFU.RCP R40, R40 ;  /* 0x0000002800287308 */ /* 0x000fe20000001000 */
[----:B-1----:R-:W-:Y:S01]  /*2230*/  FMUL.FTZ R71, R0, R27 ;  /* 0x0000001b00477220 */ /* 0x002fe20000410000 */
[----:B0-----:R-:W-:-:S04]  /*2240*/  FADD.FTZ R7, -R29, 1 ;  /* 0x3f8000001d077421 */ /* 0x001fc80000010100 */
[----:B------:R-:W-:Y:S02]  /*2250*/  FFMA.FTZ R7, R28, R7, 1 ;  /* 0x3f8000001c077423 */ /* 0x000fe40000010007 */
[----:B------:R-:W-:Y:S01]  /*2260*/  MUFU.RCP R43, R43 ;  /* 0x0000002b002b7308 */ /* 0x000fe20000001000 */
[----:B-----5:R-:W-:Y:S01]  /*2270*/  FADD.FTZ R72, R72, 1 ;  /* 0x3f80000048487421 */ /* 0x020fe20000010000 */
[----:B---3--:R0:W-:Y:S01]  /*2280*/  STS.128 [R45], R32 ;  /* 0x000000202d007388 */ /* 0x0081e20000000c00 */
[----:B------:R-:W-:-:S03]  /*2290*/  NOP ;  /* 0x0000000000007918 */ /* 0x000fc60000000000 */
[----:B------:R-:W1:Y:S01]  /*22a0*/  LDS.128 R8, [R45] ;  /* 0x000000002d087984 */ /* 0x000e620000000c00 */
[----:B0-----:R-:W-:Y:S01]  /*22b0*/  HADD2.F32 R32, -RZ, R12.H0_H0 ;  /* 0x2000000cff207230 */ /* 0x001fe20000004100 */
[----:B------:R-:W-:Y:S04]  /*22c0*/  MUFU.RCP R34, R24 ;  /* 0x0000001800227308 */ /* 0x000fe80000001000 */
[----:B------:R-:W-:Y:S01]  /*22d0*/  FFMA.FTZ R81, R71, R32, R70 ;  /* 0x0000002047517223 */ /* 0x000fe20000010046 */
[----:B------:R-:W-:Y:S01]  /*22e0*/  FADD.FTZ R70, R31, 1 ;  /* 0x3f8000001f467421 */ /* 0x000fe20000010000 */
[----:B------:R-:W-:Y:S02]  /*22f0*/  FMUL.FTZ R31, R28, R29 ;  /* 0x0000001d1c1f7220 */ /* 0x000fe40000410000 */
[----:B------:R-:W0:Y:S08]  /*2300*/  MUFU.RCP R28, R72 ;  /* 0x00000048001c7308 */ /* 0x000e300000001000 */
[----:B------:R-:W3:Y:S01]  /*2310*/  MUFU.RCP R70, R70 ;  /* 0x0000004600467308 */ /* 0x000ee20000001000 */
[----:B0-----:R-:W-:-:S04]  /*2320*/  FADD.FTZ R72, -R28, 1 ;  /* 0x3f8000001c487421 */ /* 0x001fc80000010100 */
[C---:B------:R-:W-:Y:S01]  /*2330*/  FFMA.FTZ R72, R77.reuse, R72, 1 ;  /* 0x3f8000004d487423 */ /* 0x040fe20000010048 */
[--C-:B-1----:R-:W-:Y:S02]  /*2340*/  HADD2.F32 R26, -RZ, R8.reuse.H0_H0 ;  /* 0x20000008ff1a7230 */ /* 0x102fe40000004100 */
[----:B------:R-:W-:Y:S01]  /*2350*/  FMUL.FTZ R77, R77, R28 ;  /* 0x0000001c4d4d7220 */ /* 0x000fe20000410000 */
[--C-:B------:R-:W-:Y:S02]  /*2360*/  HADD2.F32 R32, -RZ, R9.reuse.H0_H0 ;  /* 0x20000009ff207230 */ /* 0x100fe40000004100 */
[----:B------:R-:W-:Y:S02]  /*2370*/  HADD2.F32 R33, -RZ, R9.H1_H1 ;  /* 0x30000009ff217230 */ /* 0x000fe40000004100 */
[----:B------:R-:W-:Y:S01]  /*2380*/  FMUL.FTZ R0, R0, R26 ;  /* 0x0000001a00007220 */ /* 0x000fe20000410000 */
[----:B------:R-:W-:Y:S02]  /*2390*/  HADD2.F32 R30, -RZ, R8.H1_H1 ;  /* 0x30000008ff1e7230 */ /* 0x000fe40000004100 */
[----:B------:R-:W-:Y:S01]  /*23a0*/  FADD.FTZ R8, -R38, 1 ;  /* 0x3f80000026087421 */ /* 0x000fe20000010100 */
[----:B------:R-:W-:Y:S01]  /*23b0*/  FMUL.FTZ R9, R84, R32 ;  /* 0x0000002054097220 */ /* 0x000fe20000410000 */
[----:B------:R-:W-:-:S02]  /*23c0*/  HADD2.F32 R35, -RZ, R10.H0_H0 ;  /* 0x2000000aff237230 */ /* 0x000fc40000004100 */
[----:B------:R-:W-:Y:S01]  /*23d0*/  FMUL.FTZ R0, R25, R0 ;  /* 0x0000000019007220 */ /* 0x000fe20000410000 */
[----:B------:R-:W-:Y:S02]  /*23e0*/  HADD2.F32 R36, -RZ, R10.H1_H1 ;  /* 0x3000000aff247230 */ /* 0x000fe40000004100 */
[----:B------:R-:W-:Y:S01]  /*23f0*/  FADD.FTZ R10, -R40, 1 ;  /* 0x3f800000280a7421 */ /* 0x000fe20000010100 */
[--C-:B------:R-:W-:Y:S02]  /*2400*/  HADD2.F32 R75, -RZ, R11.reuse.H0_H0 ;  /* 0x2000000bff4b7230 */ /* 0x100fe40000004100 */
[----:B------:R-:W-:Y:S01]  /*2410*/  FMUL.FTZ R6, R4, R30 ;  /* 0x0000001e04067220 */ /* 0x000fe20000410000 */
[----:B------:R-:W-:Y:S02]  /*2420*/  HADD2.F32 R79, -RZ, R11.H1_H1 ;  /* 0x3000000bff4f7230 */ /* 0x000fe40000004100 */
        /* <DEDUP_REMOVED lines=9> */
[----:B---3--:R-:W-:Y:S01]  /*24c0*/  FADD.FTZ R8, -R70, 1 ;  /* 0x3f80000046087421 */ /* 0x008fe20000010100 */
[----:B------:R-:W-:Y:S01]  /*24d0*/  FMUL.FTZ R10, R11, R10 ;  /* 0x0000000a0b0a7220 */ /* 0x000fe20000410000 */
[----:B------:R-:W-:Y:S01]  /*24e0*/  FMUL.FTZ R7, R6, R7 ;  /* 0x0000000706077220 */ /* 0x000fe20000410000 */
[----:B------:R-:W-:Y:S01]  /*24f0*/  FFMA.FTZ R11, R42, R5, 1 ;  /* 0x3f8000002a0b7423 */ /* 0x000fe20000010005 */
[----:B------:R-:W-:Y:S01]  /*2500*/  FADD.FTZ R6, -R34, 1 ;  /* 0x3f80000022067421 */ /* 0x000fe20000010100 */
        /* <DEDUP_REMOVED lines=21> */
[----:B--2---:R-:W-:-:S02]  /*2660*/  IMAD R24, R86, UR15, RZ ;  /* 0x0000000f56187c24 */ /* 0x004fc4000f8e02ff */
[----:B------:R-:W-:Y:S01]  /*2670*/  FMUL.FTZ R37, R37, R38 ;  /* 0x0000002625257220 */ /* 0x000fe20000410000 */
[----:B------:R-:W-:Y:S01]  /*2680*/  FFMA.FTZ R81, R72, R0, R81 ;  /* 0x0000000048517223 */ /* 0x000fe20000010051 */
[----:B------:R-:W-:Y:S02]  /*2690*/  HADD2.F32 R0, -RZ, R13.H0_H0 ;  /* 0x2000000dff007230 */ /* 0x000fe40000004100 */
[----:B------:R-:W-:Y:S01]  /*26a0*/  FMUL.FTZ R39, R39, R40 ;  /* 0x0000002827277220 */ /* 0x000fe20000410000 */
[----:B------:R-:W-:Y:S02]  /*26b0*/  IMAD R29, R87, UR14, R24 ;  /* 0x0000000e571d7c24 */ /* 0x000fe4000f8e0218 */
[----:B------:R-:W-:Y:S01]  /*26c0*/  FMUL.FTZ R84, R84, R37 ;  /* 0x0000002554547220 */ /* 0x000fe20000410000 */
[----:B------:R-:W-:-:S04]  /*26d0*/  IMAD.WIDE.U32 R24, R86, UR14, R2 ;  /* 0x0000000e56187c25 */ /* 0x000fc8000f8e0002 */
[----:B------:R-:W-:Y:S01]  /*26e0*/  FMUL.FTZ R82, R82, R39 ;  /* 0x0000002752527220 */ /* 0x000fe20000410000 */
[----:B------:R-:W-:Y:S01]  /*26f0*/  FMUL.FTZ R41, R41, R34 ;  /* 0x0000002229297220 */ /* 0x000fe20000410000 */
[----:B------:R-:W-:Y:S01]  /*2700*/  FFMA.FTZ R81, R84, R0, R81 ;  /* 0x0000000054517223 */ /* 0x000fe20000010051 */
[----:B------:R-:W-:Y:S01]  /*2710*/  HADD2.F32 R0, -RZ, R13.H1_H1 ;  /* 0x3000000dff007230 */ /* 0x000fe20000004100 */
[----:B------:R-:W-:Y:S01]  /*2720*/  IADD3 R25, R25, R29, RZ ;  /* 0x0000001d19197210 */ /* 0x000fe20007ffe0ff */
[----:B------:R-:W-:Y:S01]  /*2730*/  FMUL.FTZ R80, R80, R41 ;  /* 0x0000002950507220 */ /* 0x000fe20000410000 */
[----:B------:R-:W0:Y:S01]  /*2740*/  LDC R29, c[0x0][0x21c] ;  /* 0x00008700ff1d7b82 */ /* 0x000e220000000800 */
[----:B------:R-:W-:Y:S01]  /*2750*/  FMUL.FTZ R43, R42, R43 ;  /* 0x0000002b2a2b7220 */ /* 0x000fe20000410000 */
[----:B------:R-:W-:Y:S01]  /*2760*/  FFMA.FTZ R81, R82, R0, R81 ;  /* 0x0000000052517223 */ /* 0x000fe20000010051 */
[----:B------:R-:W-:Y:S02]  /*2770*/  HADD2.F32 R0, -RZ, R14.H0_H0 ;  /* 0x2000000eff007230 */ /* 0x000fe40000004100 */
[----:B------:R-:W-:Y:S01]  /*2780*/  FMUL.FTZ R73, R73, R70 ;  /* 0x0000004649497220 */ /* 0x000fe20000410000 */
[----:B------:R-:W-:Y:S01]  /*2790*/  FMUL.FTZ R78, R78, R43 ;  /* 0x0000002b4e4e7220 */ /* 0x000fe20000410000 */
[----:B------:R-:W-:-:S02]  /*27a0*/  HADD2.F32 R70, -RZ, R15.H1_H1 ;  /* 0x3000000fff467230 */ /* 0x000fc40000004100 */
[----:B------:R-:W-:Y:S01]  /*27b0*/  FMUL.FTZ R74, R74, R77 ;  /* 0x0000004d4a4a7220 */ /* 0x000fe20000410000 */
[----:B------:R1:W-:Y:S01]  /*27c0*/  STS.128 [R45], R8 ;  /* 0x000000082d007388 */ /* 0x0003e20000000c00 */
[----:B------:R-:W-:-:S03]  /*27d0*/  NOP ;  /* 0x0000000000007918 */ /* 0x000fc60000000000 */
[----:B------:R-:W2:Y:S01]  /*27e0*/  LDS.128 R4, [R45] ;  /* 0x000000002d047984 */ /* 0x000ea20000000c00 */
[----:B------:R-:W-:Y:S01]  /*27f0*/  FFMA.FTZ R81, R80, R0, R81 ;  /* 0x0000000050517223 */ /* 0x000fe20000010051 */
[----:B------:R-:W-:Y:S02]  /*2800*/  HADD2.F32 R0, -RZ, R14.H1_H1 ;  /* 0x3000000eff007230 */ /* 0x000fe40000004100 */
[----:B------:R-:W-:-:S03]  /*2810*/  FMUL.FTZ R76, R76, R73 ;  /* 0x000000494c4c7220 */ /* 0x000fc60000410000 */
[----:B------:R-:W-:Y:S01]  /*2820*/  FFMA.FTZ R81, R78, R0, R81 ;  /* 0x000000004e517223 */ /* 0x000fe20000010051 */
[----:B------:R-:W-:Y:S02]  /*2830*/  HADD2.F32 R0, -RZ, R15.H0_H0 ;  /* 0x2000000fff007230 */ /* 0x000fe40000004100 */
[----:B-1----:R-:W-:Y:S02]  /*2840*/  IMAD R10, R68, UR6, RZ ;  /* 0x00000006440a7c24 */ /* 0x002fe4000f8e02ff */
[----:B------:R-:W-:-:S04]  /*2850*/  IMAD.WIDE.U32 R8, R69, UR6, R24 ;  /* 0x0000000645087c25 */ /* 0x000fc8000f8e0018 */
[----:B------:R-:W-:Y:S01]  /*2860*/  FFMA.FTZ R81, R76, R0, R81 ;  /* 0x000000004c517223 */ /* 0x000fe20000010051 */
[----:B------:R-:W-:Y:S01]  /*2870*/  IMAD R11, R69, UR7, R10 ;  /* 0x00000007450b7c24 */ /* 0x000fe2000f8e020a */
[C---:B----4-:R-:W-:Y:S01]  /*2880*/  LEA R10, P1, R8.reuse, R88, 0x1 ;  /* 0x00000058080a7211 */ /* 0x050fe200078208ff */
[----:B------:R-:W-:Y:S02]  /*2890*/  ULDC.64 UR6, c[0x0][0x320] ;  /* 0x0000c80000067ab9 */ /* 0x000fe40000000a00 */
[----:B------:R-:W-:Y:S02]  /*28a0*/  ISETP.NE.U32.AND P0, PT, RZ, UR6, PT ;  /* 0x00000006ff007c0c */ /* 0x000fe4000bf05070 */
[----:B------:R-:W-:Y:S02]  /*28b0*/  IADD3 R9, R9, R11, RZ ;  /* 0x0000000b09097210 */ /* 0x000fe40007ffe0ff */
[----:B------:R-:W-:Y:S02]  /*28c0*/  ISETP.NE.AND.EX P0, PT, RZ, UR7, PT, P0 ;  /* 0x00000007ff007c0c */ /* 0x000fe4000bf05300 */
[----:B------:R-:W-:-:S03]  /*28d0*/  LEA.HI.X R11, R8, R89, R9, 0x1, P1 ;  /* 0x00000059080b7211 */ /* 0x000fc600008f0c09 */
[----:B------:R-:W-:-:S05]  /*28e0*/  IMAD.WIDE R8, R59, 0x10, R10 ;  /* 0x000000103b087825 */ /* 0x000fca00078e020a */
[----:B--2---:R1:W-:Y:S03]  /*28f0*/  STG.E.128 desc[UR12][R8.64], R4 ;  /* 0x0000000408007986 */ /* 0x0043e6000c101d0c */
[----:B0-----:R-:W-:Y:S05]  /*2900*/  @!P0 BRA `(.L_x_16864) ;  /* 0x0000000000788947 */ /* 0x001fea0003800000 */
[----:B------:R-:W-:Y:S01]  /*2910*/  BAR.SYNC.DEFER_BLOCKING 0x0 ;  /* 0x0000000000007b1d */ /* 0x000fe20000010000 */
[----:B------:R-:W-:Y:S01]  /*2920*/  FMUL.FTZ R26, R27, R26 ;  /* 0x0000001a1b1a7220 */ /* 0x000fe20000410000 */
        /* <DEDUP_REMOVED lines=8> */
[----:B-1----:R-:W-:Y:S01]  /*29b0*/  F2FP.F16.F32.PACK_AB R7, R0, R73 ;  /* 0x000000490007723e */ /* 0x002fe200000000ff */
[----:B------:R-:W-:Y:S01]  /*29c0*/  ULDC.64 UR8, c[0x0][0x2c8] ;  /* 0x0000b20000087ab9 */ /* 0x000fe20000000a00 */
[----:B------:R-:W-:Y:S02]  /*29d0*/  F2FP.F16.F32.PACK_AB R6, R36, R35 ;  /* 0x000000232406723e */ /* 0x000fe400000000ff */
[----:B------:R-:W-:Y:S02]  /*29e0*/  F2FP.F16.F32.PACK_AB R5, R33, R32 ;  /* 0x000000202105723e */ /* 0x000fe400000000ff */
[----:B------:R-:W-:-:S05]  /*29f0*/  F2FP.F16.F32.PACK_AB R4, R31, R26 ;  /* 0x0000001a1f04723e */ /* 0x000fca00000000ff */
[----:B------:R1:W-:Y:S01]  /*2a00*/  STS.128 [R45], R4 ;  /* 0x000000042d007388 */ /* 0x0003e20000000c00 */
[----:B------:R-:W-:-:S03]  /*2a10*/  NOP ;  /* 0x0000000000007918 */ /* 0x000fc60000000000 */
[----:B------:R-:W2:Y:S01]  /*2a20*/  LDS.128 R8, [R45] ;  /* 0x000000002d087984 */ /* 0x000ea20000000c00 */
[C---:B0-----:R-:W-:Y:S02]  /*2a30*/  IMAD R0, R24.reuse, UR15, RZ ;  /* 0x0000000f18007c24 */ /* 0x041fe4000f8e02ff */
[----:B------:R-:W-:-:S04]  /*2a40*/  IMAD.WIDE.U32 R2, R24, UR14, R2 ;  /* 0x0000000e18027c25 */ /* 0x000fc8000f8e0002 */
[----:B------:R-:W-:Y:S02]  /*2a50*/  IMAD R25, R25, UR14, R0 ;  /* 0x0000000e19197c24 */ /* 0x000fe4000f8e0200 */
[----:B------:R-:W-:-:S03]  /*2a60*/  IMAD R0, R68, UR8, RZ ;  /* 0x0000000844007c24 */ /* 0x000fc6000f8e02ff */
[----:B------:R-:W-:Y:S01]  /*2a70*/  IADD3 R3, R3, R25, RZ ;  /* 0x0000001903037210 */ /* 0x000fe20007ffe0ff */
[C---:B------:R-:W-:Y:S02]  /*2a80*/  IMAD R25, R69.reuse, UR9, R0 ;  /* 0x0000000945197c24 */ /* 0x040fe4000f8e0200 */
[----:B------:R-:W-:-:S05]  /*2a90*/  IMAD.WIDE.U32 R2, R69, UR8, R2 ;  /* 0x0000000845027c25 */ /* 0x000fca000f8e0002 */
[----:B------:R-:W-:Y:S02]  /*2aa0*/  IADD3 R3, R3, R25, RZ ;  /* 0x0000001903037210 */ /* 0x000fe40007ffe0ff */
[----:B-1----:R-:W-:-:S04]  /*2ab0*/  LEA R4, P0, R2, UR6, 0x1 ;  /* 0x0000000602047c11 */ /* 0x002fc8000f8008ff */
[----:B------:R-:W-:-:S03]  /*2ac0*/  LEA.HI.X R5, R2, UR7, R3, 0x1, P0 ;  /* 0x0000000702057c11 */ /* 0x000fc600080f0c03 */
[----:B------:R-:W-:-:S05]  /*2ad0*/  IMAD.WIDE R2, R59, 0x10, R4 ;  /* 0x000000103b027825 */ /* 0x000fca00078e0204 */
[----:B--2---:R0:W-:Y:S02]  /*2ae0*/  STG.E.128 desc[UR12][R2.64], R8 ;  /* 0x0000000802007986 */ /* 0x0041e4000c101d0c */
.L_x_16864:
[----:B------:R-:W-:Y:S01]  /*2af0*/  ISETP.GE.AND P0, PT, R29, 0x1, PT ;  /* 0x000000011d00780c */ /* 0x000fe20003f06270 */
        /* <DEDUP_REMOVED lines=20> */
[----:B------:R-:W-:Y:S01]  /*2c40*/  MOV R86, RZ ;  /* 0x000000ff00567202 */ /* 0x000fe20000000f00 */
[----:B------:R-:W-:Y:S01]  /*2c50*/  UMOV UR5, URZ ;  /* 0x0000003f00057c82 */ /* 0x000fe20008000000 */
[----:B------:R-:W-:Y:S01]  /*2c60*/  MOV R104, RZ ;  /* 0x000000ff00687202 */ /* 0x000fe20000000f00 */
[----:B------:R-:W-:Y:S01]  /*2c70*/  UMOV UR6, URZ ;  /* 0x0000003f00067c82 */ /* 0x000fe20008000000 */
[----:B------:R-:W-:Y:S01]  /*2c80*/  ULDC UR11, c[0x0][0x21c] ;  /* 0x00008700000b7ab9 */ /* 0x000fe20000000800 */
[----:B------:R-:W-:Y:S01]  /*2c90*/  ULDC.64 UR26, c[0x0][0x368] ;  /* 0x0000da00001a7ab9 */ /* 0x000fe20000000a00 */
[----:B------:R-:W-:Y:S01]  /*2ca0*/  ULDC.64 UR24, c[0x0][0x270] ;  /* 0x00009c0000187ab9 */ /* 0x000fe20000000a00 */
[----:B------:R-:W3:Y:S01]  /*2cb0*/  LDC R73, c[0x0][0x218] ;  /* 0x00008600ff497b82 */ /* 0x000ee20000000800 */
[----:B------:R-:W-:Y:S01]  /*2cc0*/  ULDC.64 UR22, c[0x0][0x250] ;  /* 0x0000940000167ab9 */ /* 0x000fe20000000a00 */
[----:B------:R-:W-:Y:S01]  /*2cd0*/  ULDC.64 UR20, c[0x0][0x248] ;  /* 0x0000920000147ab9 */ /* 0x000fe20000000a00 */
[----:B------:R-:W-:Y:S01]  /*2ce0*/  ULDC.64 UR18, c[0x0][0x238] ;  /* 0x00008e0000127ab9 */ /* 0x000fe20000000a00 */
[----:B------:R-:W-:-:S04]  /*2cf0*/  ULDC.64 UR16, c[0x0][0x230] ;  /* 0x00008c0000107ab9 */ /* 0x000fc80000000a00 */
[----:B------:R-:W4:Y:S08]  /*2d00*/  LDC.64 R36, c[0x0][0x368] ;  /* 0x0000da00ff247b82 */ /* 0x000f300000000a00 */
[----:B------:R-:W0:Y:S08]  /*2d10*/  LDC.64 R34, c[0x0][0x370] ;  /* 0x0000dc00ff227b82 */ /* 0x000e300000000a00 */
[----:B------:R-:W0:Y:S08]  /*2d20*/  LDC.64 R32, c[0x0][0x3d0] ;  /* 0x0000f400ff207b82 */ /* 0x000e300000000a00 */
[----:B------:R-:W0:Y:S08]  /*2d30*/  LDC.64 R30, c[0x0][0x2d8] ;  /* 0x0000b600ff1e7b82 */ /* 0x000e300000000a00 */
[----:B------:R-:W0:Y:S08]  /*2d40*/  LDC.64 R28, c[0x0][0x2d0] ;  /* 0x0000b400ff1c7b82 */ /* 0x000e300000000a00 */
[----:B--23--:R-:W0:Y:S02]  /*2d50*/  LDC.64 R26, c[0x0][0x380] ;  /* 0x0000e000ff1a7b82 */ /* 0x00ce240000000a00 */
.L_x_16912:
[----:B-1----:R-:W-:Y:S01]  /*2d60*/  IMAD R0, R68, UR16, RZ ;  /* 0x0000001044007c24 */ /* 0x002fe2000f8e02ff */
[----:B------:R-:W-:Y:S01]  /*2d70*/  SHF.R.S32.HI R93, RZ, 0x1f, R86 ;  /* 0x0000001fff5d7819 */ /* 0x000fe20000011456 */
[----:B0-----:R-:W-:-:S04]  /*2d80*/  IMAD.WIDE.U32 R2, R69, UR16, RZ ;  /* 0x0000001045027c25 */ /* 0x001fc8000f8e00ff */
        /* <DEDUP_REMOVED lines=9> */
[----:B--2---:R-:W2:Y:S01]  /*2e20*/  LDG.E.64 R24, desc[UR12][R24.64] ;  /* 0x0000000c18187981 */ /* 0x004ea2000c1e1b00 */
        /* <DEDUP_REMOVED lines=10> */
[----:B------:R-:W-:Y:S01]  /*2ed0*/  LOP3.LUT P0, RZ, R59, 0x1f, RZ, 0xc0, !PT ;  /* 0x0000001f3bff7812 */ /* 0x000fe2000780c0ff */
[----:B------:R-:W-:Y:S01]  /*2ee0*/  IMAD R42, R68, UR20, RZ ;  /* 0x00000014442a7c24 */ /* 0x000fe2000f8e02ff */
[----:B------:R-:W-:Y:S01]  /*2ef0*/  IADD3 R106, R47, -0x1, RZ ;  /* 0xffffffff2f6a7810 */ /* 0x000fe20007ffe0ff */
[----:B------:R-:W-:Y:S01]  /*2f00*/  IMAD.WIDE.U32 R38, R69, UR20, RZ ;  /* 0x0000001445267c25 */ /* 0x000fe2000f8e00ff */
[----:B------:R-:W-:Y:S02]  /*2f10*/  ISETP.LT.OR P1, PT, R47, 0x2, P0 ;  /* 0x000000022f00780c */ /* 0x000fe40000721670 */
[----:B------:R-:W-:Y:S01]  /*2f20*/  ISETP.NE.AND P2, PT, R59, RZ, PT ;  /* 0x000000ff3b00720c */ /* 0x000fe20003f45270 */
[----:B------:R-:W-:Y:S01]  /*2f30*/  IMAD R41, R69, UR21, R42 ;  /* 0x0000001545297c24 */ /* 0x000fe2000f8e022a */
[----:B------:R-:W-:Y:S01]  /*2f40*/  IADD3 R108, R59, 0x200, RZ ;  /* 0x000002003b6c7810 */ /* 0x000fe20007ffe0ff */
[----:B0-----:R-:W-:-:S03]  /*2f50*/  IMAD R3, R93, UR22, RZ ;  /* 0x000000165d037c24 */ /* 0x001fc6000f8e02ff */
[----:B------:R-:W-:Y:S01]  /*2f60*/  IADD3 R39, R39, R41, RZ ;  /* 0x0000002927277210 */ /* 0x000fe20007ffe0ff */
[C---:B------:R-:W-:Y:S02]  /*2f70*/  IMAD R95, R86.reuse, UR23, R3 ;  /* 0x00000017565f7c24 */ /* 0x040fe4000f8e0203 */
[----:B------:R-:W-:Y:S02]  /*2f80*/  IMAD.WIDE.U32 R2, R86, UR22, R38 ;  /* 0x0000001656027c25 */ /* 0x000fe4000f8e0026 */
        /* <DEDUP_REMOVED lines=21> */
[----:B0-----:R-:W-:Y:S02]  /*30e0*/  @!P1 IMAD R41, R3, R99, R86 ;  /* 0x0000006303299224 */ /* 0x001fe400078e0256 */
[----:B----4-:R-:W-:Y:S01]  /*30f0*/  STS.128 [R45+0x200], R8 ;  /* 0x000200082d007388 */ /* 0x010fe20000000c00 */
[----:B------:R-:W-:Y:S01]  /*3100*/  NOP ;  /* 0x0000000000007918 */ /* 0x000fe20000000000 */
[----:B-1----:R-:W-:-:S02]  /*3110*/  FMUL.FTZ R42, R40, R91 ;  /* 0x0000005b282a7220 */ /* 0x002fc40000410000 */
[----:B------:R-:W0:Y:S01]  /*3120*/  LDS.128 R8, [R0] ;  /* 0x0000000000087984 */ /* 0x000e220000000c00 */
[C---:B------:R-:W-:Y:S01]  /*3130*/  FMUL.FTZ R95, R25.reuse, R54 ;  /* 0x00000036195f7220 */ /* 0x040fe20000410000 */
[----:B------:R-:W-:Y:S01]  /*3140*/  CS2R R2, SRZ ;  /* 0x0000000000027805 */ /* 0x000fe2000001ff00 */
[----:B--2---:R-:W-:Y:S01]  /*3150*/  FMUL.FTZ R43, R40, R43 ;  /* 0x0000002b282b7220 */ /* 0x004fe20000410000 */
[----:B------:R1:W2:Y:S01]  /*3160*/  LDS.128 R4, [R0+0x10] ;  /* 0x0000100000047984 */ /* 0x0002a20000000c00 */
[-C--:B------:R-:W-:Y:S01]  /*3170*/  FMUL.FTZ R91, R25, R56.reuse ;  /* 0x00000038195b7220 */ /* 0x080fe20000410000 */
[----:B------:R-:W-:Y:S01]  /*3180*/  FMUL.RZ R101, R95, 0.15915493667125701904 ;  /* 0x3e22f9835f657820 */ /* 0x000fe2000040c000 */
[----:B------:R-:W-:Y:S01]  /*3190*/  @!P1 IMAD.WIDE R40, R41, 0x10, R22 ;  /* 0x0000001029289825 */ /* 0x000fe200078e0216 */
[----:B------:R3:W-:Y:S01]  /*31a0*/  STS.64 [R108+0x10b0], R42 ;  /* 0x0010b02a6c007388 */ /* 0x0007e20000000a00 */
[----:B------:R-:W-:Y:S02]  /*31b0*/  BAR.SYNC.DEFER_BLOCKING 0x0 ;  /* 0x0000000000007b1d */ /* 0x000fe40000010000 */
[----:B------:R-:W-:Y:S01]  /*31c0*/  FMUL.RZ R99, R91, 0.15915493667125701904 ;  /* 0x3e22f9835b637820 */ /* 0x000fe2000040c000 */
[C---:B------:R-:W-:Y:S01]  /*31d0*/  FMUL.FTZ R91, R97.reuse, R56 ;  /* 0x00000038615b7220 */ /* 0x040fe20000410000 */
[----:B-1----:R-:W-:-:S02]  /*31e0*/  FMUL.FTZ R0, R97, R54 ;  /* 0x0000003661007220 */ /* 0x002fc40000410000 */
[----:B------:R-:W-:Y:S01]  /*31f0*/  MUFU.SIN R110, R99 ;  /* 0x00000063006e7308 */ /* 0x000fe20000000400 */
[----:B------:R-:W-:-:S07]  /*3200*/  FMUL.FTZ R103, R25, R48 ;  /* 0x0000003019677220 */ /* 0x000fce0000410000 */
[----:B------:R1:W-:Y:S08]  /*3210*/  MUFU.COS R112, R99 ;  /* 0x0000006300707308 */ /* 0x0003f00000000000 */
[----:B------:R-:W4:Y:S01]  /*3220*/  MUFU.EX2 R91, R91 ;  /* 0x0000005b005b7308 */ /* 0x000f220000000800 */
[----:B------:R-:W-:Y:S01]  /*3230*/  FMUL.RZ R103, R103, 0.15915493667125701904 ;  /* 0x3e22f98367677820 */ /* 0x000fe2000040c000 */
[----:B------:R3:W5:Y:S06]  /*3240*/  @!P1 LDG.E.64 R2, desc[UR12][R40.64+0x8] ;  /* 0x0000080c28029981 */ /* 0x00076c000c1e1b00 */
[----:B------:R-:W-:Y:S01]  /*3250*/  MUFU.SIN R111, R101 ;  /* 0x00000065006f7308 */ /* 0x000fe20000000400 */
[C---:B-1----:R-:W-:Y:S01]  /*3260*/  FMUL.FTZ R99, R25.reuse, R50 ;  /* 0x0000003219637220 */ /* 0x042fe20000410000 */
[----:B---3--:R-:W-:-:S06]  /*3270*/  FMUL.FTZ R40, R25, R52 ;  /* 0x0000003419287220 */ /* 0x008fcc0000410000 */
[----:B------:R1:W-:Y:S01]  /*3280*/  MUFU.COS R95, R101 ;  /* 0x00000065005f7308 */ /* 0x0003e20000000000 */
[----:B------:R-:W-:Y:S01]  /*3290*/  FMUL.RZ R105, R40, 0.15915493667125701904 ;  /* 0x3e22f98328697820 */ /* 0x000fe2000040c000 */
[----:B-1----:R-:W-:-:S06]  /*32a0*/  FMUL.FTZ R101, R97, R48 ;  /* 0x0000003061657220 */ /* 0x002fcc0000410000 */
[----:B------:R-:W1:Y:S01]  /*32b0*/  MUFU.EX2 R0, R0 ;  /* 0x0000000000007308 */ /* 0x000e620000000800 */
[----:B------:R-:W-:Y:S01]  /*32c0*/  FMUL.FTZ R40, R97, R52 ;  /* 0x0000003461287220 */ /* 0x000fe20000410000 */
[----:B------:R-:W-:Y:S01]  /*32d0*/  FMUL.RZ R107, R99, 0.15915493667125701904 ;  /* 0x3e22f983636b7820 */ /* 0x000fe2000040c000 */
[----:B------:R-:W-:Y:S01]  /*32e0*/  FMUL.FTZ R99, R97, R50 ;  /* 0x0000003261637220 */ /* 0x000fe20000410000 */
[----:B----4-:R-:W-:-:S04]  /*32f0*/  FMUL.FTZ R109, R91, R112 ;  /* 0x000000705b6d7220 */ /* 0x010fc80000410000 */
[----:B------:R-:W-:Y:S01]  /*3300*/  MUFU.EX2 R101, R101 ;  /* 0x0000006500657308 */ /* 0x000fe20000000800 */
[----:B------:R-:W-:Y:S01]  /*3310*/  FMUL.FTZ R108, R91, R110 ;  /* 0x0000006e5b6c7220 */ /* 0x000fe20000410000 */
[----:B------:R-:W-:-:S06]  /*3320*/  HADD2.F32 R91, -RZ, R12.H0_H0 ;  /* 0x2000000cff5b7230 */ /* 0x000fcc0000004100 */
[----:B------:R-:W3:Y:S01]  /*3330*/  MUFU.SIN R120, R103 ;  /* 0x0000006700787308 */ /* 0x000ee20000000400 */
[----:B------:R-:W-:Y:S01]  /*3340*/  FMUL.FTZ R118, R91, R58 ;  /* 0x0000003a5b767220 */ /* 0x000fe20000410000 */
[C---:B-1----:R-:W-:Y:S01]  /*3350*/  FMUL.FTZ R110, R0.reuse, R95 ;  /* 0x0000005f006e7220 */ /* 0x042fe20000410000 */
[----:B------:R-:W-:-:S05]  /*3360*/  FMUL.FTZ R111, R0, R111 ;  /* 0x0000006f006f7220 */ /* 0x000fca0000410000 */
[----:B------:R-:W-:Y:S01]  /*3370*/  MUFU.COS R41, R105 ;  /* 0x0000006900297308 */ /* 0x000fe20000000000 */
[----:B------:R-:W-:-:S07]  /*3380*/  FMUL.FTZ R0, R108, R118 ;  /* 0x000000766c007220 */ /* 0x000fce0000410000 */
[----:B------:R-:W1:Y:S01]  /*3390*/  MUFU.EX2 R40, R40 ;  /* 0x0000002800287308 */ /* 0x000e620000000800 */
[----:B---3--:R-:W-:-:S07]  /*33a0*/  FMUL.FTZ R117, R101, R120 ;  /* 0x0000007865757220 */ /* 0x008fce0000410000 */
[----:B------:R3:W4:Y:S08]  /*33b0*/  MUFU.SIN R113, R105 ;  /* 0x0000006900717308 */ /* 0x0007300000000400 */
[----:B------:R-:W-:Y:S08]  /*33c0*/  MUFU.SIN R116, R107 ;  /* 0x0000006b00747308 */ /* 0x000ff00000000400 */
[----:B------:R-:W-:Y:S08]  /*33d0*/  MUFU.COS R114, R107 ;  /* 0x0000006b00727308 */ /* 0x000ff00000000000 */
[----:B------:R-:W0:Y:S01]  /*33e0*/  MUFU.EX2 R99, R99 ;  /* 0x0000006300637308 */ /* 0x000e220000000800 */
[----:B------:R-:W-:Y:S01]  /*33f0*/  FMUL.FTZ R120, RZ, R108 ;  /* 0x0000006cff787220 */ /* 0x000fe20000410000 */
[----:B------:R-:W-:Y:S01]  /*3400*/  FFMA.FTZ R0, RZ, R109, R0 ;  /* 0x0000006dff007223 */ /* 0x000fe20000010000 */
[----:B------:R-:W-:-:S02]  /*3410*/  HADD2.F32 R95, -RZ, R12.H1_H1 ;  /* 0x3000000cff5f7230 */ /* 0x000fc40000004100 */
[----:B------:R-:W-:-:S03]  /*3420*/  FFMA.FTZ R120, R109, R118, -R120 ;  /* 0x000000766d787223 */ /* 0x000fc60000010878 */
[----:B------:R-:W2:Y:S01]  /*3430*/  MUFU.COS R122, R103 ;  /* 0x00000067007a7308 */ /* 0x000ea20000000000 */
[----:B---3--:R-:W-:Y:S01]  /*3440*/  FADD.FTZ R105, RZ, R0 ;  /* 0x00000000ff697221 */ /* 0x008fe20000010000 */
[C---:B-1----:R-:W-:Y:S01]  /*3450*/  FMUL.FTZ R112, R40.reuse, R41 ;  /* 0x0000002928707220 */ /* 0x042fe20000410000 */
[----:B------:R-:W-:Y:S01]  /*3460*/  FFMA.FTZ R120, R95, R56, R120 ;  /* 0x000000385f787223 */ /* 0x000fe20000010078 */
[----:B----4-:R-:W-:Y:S01]  /*3470*/  FMUL.FTZ R113, R40, R113 ;  /* 0x0000007128717220 */ /* 0x010fe20000410000 */
[----:B------:R-:W-:Y:S01]  /*3480*/  FMUL.FTZ R41, R111, R105 ;  /* 0x000000696f297220 */ /* 0x000fe20000410000 */
[-C--:B------:R-:W-:Y:S01]  /*3490*/  FMUL.FTZ R40, R97, R46.reuse ;  /* 0x0000002e61287220 */ /* 0x080fe20000410000 */
[----:B------:R-:W-:Y:S01]  /*34a0*/  FMUL.FTZ R0, R25, R46 ;  /* 0x0000002e19007220 */ /* 0x000fe20000410000 */
[C---:B0-----:R-:W-:Y:S01]  /*34b0*/  FMUL.FTZ R114, R99.reuse, R114 ;  /* 0x0000007263727220 */ /* 0x041fe20000410000 */
[----:B------:R-:W-:Y:S01]  /*34c0*/  FMUL.FTZ R115, R99, R116 ;  /* 0x0000007463737220 */ /* 0x000fe20000410000 */
[----:B------:R-:W-:Y:S01]  /*34d0*/  FMUL.FTZ R99, R97, R44 ;  /* 0x0000002c61637220 */ /* 0x000fe20000410000 */
[----:B------:R-:W-:-:S02]  /*34e0*/  HADD2.F32 R97, -RZ, R13.H0_H0 ;  /* 0x2000000dff617230 */ /* 0x000fc40000004100 */
[-C--:B------:R-:W-:Y:S01]  /*34f0*/  FFMA.FTZ R124, R110, R120.reuse, -R41 ;  /* 0x000000786e7c7223 */ /* 0x080fe20000010829 */
[----:B------:R-:W-:Y:S01]  /*3500*/  FMUL.FTZ R107, R111, R120 ;  /* 0x000000786f6b7220 */ /* 0x000fe20000410000 */
[----:B------:R-:W-:Y:S01]  /*3510*/  FMUL.RZ R123, R0, 0.15915493667125701904 ;  /* 0x3e22f983007b7820 */ /* 0x000fe2000040c000 */
[----:B------:R-:W-:Y:S01]  /*3520*/  FMUL.FTZ R0, R42, R108 ;  /* 0x0000006c2a007220 */ /* 0x000fe20000410000 */
[----:B------:R-:W-:Y:S01]  /*3530*/  FFMA.FTZ R124, R97, R54, R124 ;  /* 0x00000036617c7223 */ /* 0x000fe2000001007c */
[----:B------:R-:W-:Y:S01]  /*3540*/  FFMA.FTZ R107, R110, R105, R107 ;  /* 0x000000696e6b7223 */ /* 0x000fe2000001006b */
[----:B--2---:R-:W-:Y:S01]  /*3550*/  FMUL.FTZ R116, R101, R122 ;  /* 0x0000007a65747220 */ /* 0x004fe20000410000 */
[C---:B------:R-:W-:Y:S01]  /*3560*/  FMUL.FTZ R101, R43.reuse, R108 ;  /* 0x0000006c2b657220 */ /* 0x040fe20000410000 */
[-C--:B------:R-:W-:Y:S01]  /*3570*/  FFMA.FTZ R103, R43, R109.reuse, R0 ;  /* 0x0000006d2b677223 */ /* 0x080fe20000010000 */
[----:B------:R-:W-:Y:S01]  /*3580*/  FADD.FTZ R107, RZ, R107 ;  /* 0x0000006bff6b7221 */ /* 0x000fe20000010000 */
[----:B------:R-:W-:Y:S01]  /*3590*/  FMUL.FTZ R121, R113, R124 ;  /* 0x0000007c71797220 */ /* 0x000fe20000410000 */
[----:B------:R0:W-:Y:S01]  /*35a0*/  MUFU.EX2 R122, R99 ;  /* 0x00000063007a7308 */ /* 0x0001e20000000800 */
[----:B------:R-:W-:-:S02]  /*35b0*/  FFMA.FTZ R101, R42, R109, -R101 ;  /* 0x0000006d2a657223 */ /* 0x000fc40000010865 */
[-C--:B------:R-:W-:Y:S01]  /*35c0*/  FFMA.FTZ R120, R112, R107.reuse, R121 ;  /* 0x0000006b70787223 */ /* 0x080fe20000010079 */
[----:B------:R-:W-:Y:S01]  /*35d0*/  FMUL.FTZ R107, R113, R107 ;  /* 0x0000006b716b7220 */ /* 0x000fe20000410000 */
[----:B0-----:R-:W-:-:S03]  /*35e0*/  FMUL.FTZ R99, R111, R103 ;  /* 0x000000676f637220 */ /* 0x001fc60000410000 */
[----:B------:R-:W-:Y:S01]  /*35f0*/  FFMA.FTZ R124, R112, R124, -R107 ;  /* 0x0000007c707c7223 */ /* 0x000fe2000001086b */
[-C--:B------:R-:W-:Y:S01]  /*3600*/  FFMA.FTZ R105, R110, R101.reuse, -R99 ;  /* 0x000000656e697223 */ /* 0x080fe20000010863 */
[----:B------:R-:W-:Y:S01]  /*3610*/  HADD2.F32 R99, -RZ, R13.H1_H1 ;  /* 0x3000000dff637230 */ /* 0x000fe20000004100 */
[----:B------:R-:W-:Y:S01]  /*3620*/  MUFU.EX2 R40, R40 ;  /* 0x0000002800287308 */ /* 0x000fe20000000800 */
[----:B------:R-:W-:Y:S01]  /*3630*/  FMUL.FTZ R0, R25, R44 ;  /* 0x0000002c19007220 */ /* 0x000fe20000410000 */
[----:B------:R-:W-:Y:S02]  /*3640*/  FMUL.FTZ R101, R111, R101 ;  /* 0x000000656f657220 */ /* 0x000fe40000410000 */
[----:B------:R-:W-:-:S04]  /*3650*/  FFMA.FTZ R124, R99, R52, R124 ;  /* 0x00000034637c7223 */ /* 0x000fc8000001007c */
[----:B------:R-:W0:Y:S01]  /*3660*/  MUFU.SIN R41, R123 ;  /* 0x0000007b00297308 */ /* 0x000e220000000400 */
[----:B------:R-:W-:Y:S01]  /*3670*/  FADD.FTZ R120, RZ, R120 ;  /* 0x00000078ff787221 */ /* 0x000fe20000010000 */
[----:B------:R-:W-:Y:S01]  /*3680*/  FMUL.RZ R126, R0, 0.15915493667125701904 ;  /* 0x3e22f983007e7820 */ /* 0x000fe2000040c000 */
[----:B------:R-:W-:Y:S01]  /*3690*/  FFMA.FTZ R101, R110, R103, R101 ;  /* 0x000000676e657223 */ /* 0x000fe20000010065 */
[----:B------:R-:W-:-:S04]  /*36a0*/  FMUL.FTZ R0, R113, R105 ;  /* 0x0000006971007220 */ /* 0x000fc80000410000 */
[----:B------:R1:W2:Y:S01]  /*36b0*/  MUFU.COS R119, R123 ;  /* 0x0000007b00777308 */ /* 0x0002a20000000000 */
[----:B------:R-:W-:Y:S01]  /*36c0*/  FMUL.FTZ R107, R115, R120 ;  /* 0x00000078736b7220 */ /* 0x000fe20000410000 */
[-C--:B------:R-:W-:Y:S01]  /*36d0*/  FMUL.FTZ R103, R113, R101.reuse ;  /* 0x0000006571677220 */ /* 0x080fe20000410000 */
[----:B------:R-:W-:Y:S01]  /*36e0*/  FFMA.FTZ R0, R112, R101, R0 ;  /* 0x0000006570007223 */ /* 0x000fe20000010000 */
[----:B-1----:R-:W-:Y:S01]  /*36f0*/  FMUL.FTZ R123, R115, R124 ;  /* 0x0000007c737b7220 */ /* 0x002fe20000410000 */
[----:B------:R-:W-:-:S03]  /*3700*/  HADD2.F32 R101, -RZ, R14.H0_H0 ;  /* 0x2000000eff657230 */ /* 0x000fc60000004100 */
[C---:B------:R-:W-:Y:S01]  /*3710*/  FFMA.FTZ R123, R114.reuse, R120, R123 ;  /* 0x00000078727b7223 */ /* 0x040fe2000001007b */
[----:B------:R-:W-:Y:S01]  /*3720*/  FFMA.FTZ R124, R114, R124, -R107 ;  /* 0x0000007c727c7223 */ /* 0x000fe2000001086b */
[----:B------:R-:W-:Y:S02]  /*3730*/  FFMA.FTZ R103, R112, R105, -R103 ;  /* 0x0000006970677223 */ /* 0x000fe40000010867 */
[----:B------:R-:W-:Y:S01]  /*3740*/  FADD.FTZ R123, RZ, R123 ;  /* 0x0000007bff7b7221 */ /* 0x000fe20000010000 */
[----:B------:R-:W-:Y:S01]  /*3750*/  FMUL.FTZ R107, R115, R0 ;  /* 0x00000000736b7220 */ /* 0x000fe20000410000 */
[C---:B0-----:R-:W-:Y:S01]  /*3760*/  FMUL.FTZ R120, R40.reuse, R41 ;  /* 0x0000002928787220 */ /* 0x041fe20000410000 */
[----:B------:R-:W-:Y:S01]  /*3770*/  FFMA.FTZ R124, R101, R50, R124 ;  /* 0x00000032657c7223 */ /* 0x000fe2000001007c */
[----:B------:R-:W0:Y:S01]  /*3780*/  MUFU.COS R121, R126 ;  /* 0x0000007e00797308 */ /* 0x000e220000000000 */
[----:B------:R-:W-:Y:S01]  /*3790*/  FMUL.FTZ R125, R117, R123 ;  /* 0x0000007b757d7220 */ /* 0x000fe20000410000 */
[----:B------:R-:W-:Y:S01]  /*37a0*/  FMUL.FTZ R41, R115, R103 ;  /* 0x0000006773297220 */ /* 0x000fe20000410000 */
[----:B--2---:R-:W-:Y:S01]  /*37b0*/  FMUL.FTZ R119, R40, R119 ;  /* 0x0000007728777220 */ /* 0x004fe20000410000 */
[----:B------:R-:W-:Y:S01]  /*37c0*/  FFMA.FTZ R107, R114, R103, -R107 ;  /* 0x00000067726b7223 */ /* 0x000fe2000001086b */
[----:B------:R-:W-:Y:S01]  /*37d0*/  FMUL.FTZ R40, R117, R124 ;  /* 0x0000007c75287220 */ /* 0x000fe20000410000 */
[----:B------:R-:W-:-:S02]  /*37e0*/  HADD2.F32 R103, -RZ, R14.H1_H1 ;  /* 0x3000000eff677230 */ /* 0x000fc40000004100 */
[----:B------:R-:W1:Y:S01]  /*37f0*/  MUFU.SIN R105, R126 ;  /* 0x0000007e00697308 */ /* 0x000e620000000400 */
[----:B------:R-:W-:Y:S01]  /*3800*/  FFMA.FTZ R124, R116, R124, -R125 ;  /* 0x0000007c747c7223 */ /* 0x000fe2000001087d */
[----:B------:R-:W-:Y:S01]  /*3810*/  FFMA.FTZ R41, R114, R0, R41 ;  /* 0x0000000072297223 */ /* 0x000fe20000010029 */
[----:B------:R-:W-:Y:S02]  /*3820*/  FFMA.FTZ R40, R116, R123, R40 ;  /* 0x0000007b74287223 */ /* 0x000fe40000010028 */
[----:B------:R-:W-:Y:S01]  /*3830*/  FFMA.FTZ R124, R103, R48, R124 ;  /* 0x00000030677c7223 */ /* 0x000fe2000001007c */
[C---:B------:R-:W-:Y:S01]  /*3840*/  FMUL.FTZ R123, R117.reuse, R41 ;  /* 0x00000029757b7220 */ /* 0x040fe20000410000 */
[----:B------:R-:W-:Y:S02]  /*3850*/  FADD.FTZ R40, RZ, R40 ;  /* 0x00000028ff287221 */ /* 0x000fe40000010000 */
[----:B------:R-:W-:Y:S01]  /*3860*/  FMUL.FTZ R0, R120, R124 ;  /* 0x0000007c78007220 */ /* 0x000fe20000410000 */
[-C--:B------:R-:W-:Y:S01]  /*3870*/  FFMA.FTZ R123, R116, R107.reuse, -R123 ;  /* 0x0000006b747b7223 */ /* 0x080fe2000001087b */
[----:B------:R-:W-:Y:S01]  /*3880*/  FMUL.FTZ R107, R117, R107 ;  /* 0x0000006b756b7220 */ /* 0x000fe20000410000 */
[-C--:B------:R-:W-:Y:S01]  /*3890*/  FMUL.FTZ R125, R120, R40.reuse ;  /* 0x00000028787d7220 */ /* 0x080fe20000410000 */
[----:B------:R-:W-:Y:S01]  /*38a0*/  ISETP.NE.AND P1, PT, R59, 0x1f, PT ;  /* 0x0000001f3b00780c */ /* 0x000fe20003f25270 */
[----:B------:R-:W-:Y:S01]  /*38b0*/  FFMA.FTZ R0, R119, R40, R0 ;  /* 0x0000002877007223 */ /* 0x000fe20000010000 */
[----:B0-----:R-:W-:Y:S01]  /*38c0*/  FMUL.FTZ R121, R122, R121 ;  /* 0x000000797a797220 */ /* 0x001fe20000410000 */
[----:B------:R-:W-:Y:S01]  /*38d0*/  FFMA.FTZ R107, R116, R41, R107 ;  /* 0x00000029746b7223 */ /* 0x000fe2000001006b */
[----:B-1----:R-:W-:Y:S01]  /*38e0*/  FMUL.FTZ R122, R122, R105 ;  /* 0x000000697a7a7220 */ /* 0x002fe20000410000 */
[----:B------:R-:W-:-:S02]  /*38f0*/  HADD2.F32 R105, -RZ, R15.H0_H0 ;  /* 0x2000000fff697230 */ /* 0x000fc40000004100 */
[----:B------:R-:W-:Y:S01]  /*3900*/  FFMA.FTZ R124, R119, R124, -R125 ;  /* 0x0000007c777c7223 */ /* 0x000fe2000001087d */
[----:B------:R-:W-:Y:S01]  /*3910*/  FADD.FTZ R125, RZ, R0 ;  /* 0x00000000ff7d7221 */ /* 0x000fe20000010000 */
[C---:B------:R-:W-:Y:S01]  /*3920*/  FMUL.FTZ R0, R120.reuse, R107 ;  /* 0x0000006b78007220 */ /* 0x040fe20000410000 */
[----:B------:R-:W-:Y:S01]  /*3930*/  FMUL.FTZ R40, R120, R123 ;  /* 0x0000007b78287220 */ /* 0x000fe20000410000 */
[----:B------:R-:W-:Y:S01]  /*3940*/  FFMA.FTZ R124, R105, R46, R124 ;  /* 0x0000002e697c7223 */ /* 0x000fe2000001007c */
[C---:B------:R-:W-:Y:S01]  /*3950*/  FMUL.FTZ R126, R122.reuse, R125 ;  /* 0x0000007d7a7e7220 */ /* 0x040fe20000410000 */
[C---:B------:R-:W-:Y:S01]  /*3960*/  FFMA.FTZ R0, R119.reuse, R123, -R0 ;  /* 0x0000007b77007223 */ /* 0x040fe20000010800 */
[----:B------:R-:W-:Y:S01]  /*3970*/  FFMA.FTZ R41, R119, R107, R40 ;  /* 0x0000006b77297223 */ /* 0x000fe20000010028 */
[----:B------:R-:W-:Y:S01]  /*3980*/  @P1 LEA R40, R59, R49, 0x3 ;  /* 0x000000313b281211 */ /* 0x000fe200078e18ff */
[----:B------:R-:W-:Y:S01]  /*3990*/  FFMA.FTZ R128, R121, R124, -R126 ;  /* 0x0000007c79807223 */ /* 0x000fe2000001087e */
[C---:B------:R-:W-:Y:S01]  /*39a0*/  FMUL.FTZ R126, R122.reuse, R0 ;  /* 0x000000007a7e7220 */ /* 0x040fe20000410000 */
[C---:B------:R-:W-:Y:S01]  /*39b0*/  FMUL.FTZ R130, R122.reuse, R124 ;  /* 0x0000007c7a827220 */ /* 0x040fe20000410000 */
[----:B------:R-:W-:-:S02]  /*39c0*/  FMUL.FTZ R124, R122, R41 ;  /* 0x000000297a7c7220 */ /* 0x000fc40000410000 */
[C---:B------:R-:W-:Y:S02]  /*39d0*/  FFMA.FTZ R126, R121.reuse, R41, R126 ;  /* 0x00000029797e7223 */ /* 0x040fe4000001007e */
[----:B------:R-:W0:Y:S01]  /*39e0*/  @P1 LDS.64 R40, [R40+0x20b8] ;  /* 0x0020b80028281984 */ /* 0x000e220000000a00 */
[----:B------:R-:W-:Y:S02]  /*39f0*/  HADD2.F32 R107, -RZ, R15.H1_H1 ;  /* 0x3000000fff6b7230 */ /* 0x000fe40000004100 */
[C---:B------:R-:W-:Y:S01]  /*3a00*/  FFMA.FTZ R130, R121.reuse, R125, R130 ;  /* 0x0000007d79827223 */ /* 0x040fe20000010082 */
[----:B------:R-:W-:-:S03]  /*3a10*/  FFMA.FTZ R124, R121, R0, -R124 ;  /* 0x00000000797c7223 */ /* 0x000fc6000001087c */
[----:B------:R-:W-:Y:S01]  /*3a20*/  FADD.FTZ R130, RZ, R130 ;  /* 0x00000082ff827221 */ /* 0x000fe20000010000 */
[----:B------:R-:W-:Y:S01]  /*3a30*/  FFMA.FTZ R128, R107, R44, R128 ;  /* 0x0000002c6b807223 */ /* 0x000fe20000010080 */
[----:B------:R-:W-:Y:S06]  /*3a40*/  @P1 BRA `(.L_x_16867) ;  /* 0x0000000000241947 */ /* 0x000fec0003800000 */
[----:B------:R-:W-:Y:S02]  /*3a50*/  ISETP.NE.AND P3, PT, R47, R88, PT ;  /* 0x000000582f00720c */ /* 0x000fe40003f65270 */
[----:B0-----:R-:W-:-:S11]  /*3a60*/  MOV R40, 0x3f800000 ;  /* 0x3f80000000287802 */ /* 0x001fd60000000f00 */
[----:B------:R-:W-:-:S04]  /*3a70*/  @P3 LEA.HI R0, R47, R47, RZ, 0x1 ;  /* 0x0000002f2f003211 */ /* 0x000fc800078f08ff */
[----:B------:R-:W-:-:S04]  /*3a80*/  @P3 LOP3.LUT R0, R0, 0xfffffe, RZ, 0xc0, !PT ;  /* 0x00fffffe00003812 */ /* 0x000fc800078ec0ff */
[----:B------:R-:W-:-:S04]  /*3a90*/  @P3 IADD3 R41, -R0, R47, RZ ;  /* 0x0000002f00293210 */ /* 0x000fc80007ffe1ff */
[----:B------:R-:W-:Y:S01]  /*3aa0*/  @P3 LEA R0, R41, R86, 0x8 ;  /* 0x0000005629003211 */ /* 0x000fe200078e40ff */
[----:B------:R-:W-:-:S03]  /*3ab0*/  HFMA2.MMA R41, -RZ, RZ, 0, 0 ;  /* 0x00000000ff297435 */ /* 0x000fc600000001ff */
[----:B------:R-:W-:-:S07]  /*3ac0*/  @P3 LEA R0, R0, R49, 0x3 ;  /* 0x0000003100003211 */ /* 0x000fce00078e18ff */
[----:B------:R1:W2:Y:S02]  /*3ad0*/  @P3 LDS.64 R40, [R0+0x10b0] ;  /* 0x0010b00000283984 */ /* 0x0002a40000000a00 */
.L_x_16867:
[----:B------:R-:W-:Y:S05]  /*3ae0*/  BSYNC B0 ;  /* 0x0000000000007941 */ /* 0x000fea0003800000 */
.L_x_16866:
[----:B------:R-:W3:Y:S01]  /*3af0*/  SHFL.UP PT, R129, R130, 0x1, RZ ;  /* 0x0420000082817989 */ /* 0x000ee200000e00ff */
[----:B------:R-:W-:Y:S01]  /*3b00*/  ISETP.GE.AND P3, PT, R64, 0x1, PT ;  /* 0x000000014000780c */ /* 0x000fe20003f66270 */
[--C-:B------:R-:W-:Y:S01]  /*3b10*/  HADD2.F32 R140, -RZ, R5.reuse.H1_H1 ;  /* 0x30000005ff8c7230 */ /* 0x100fe20000004100 */
[----:B------:R-:W-:Y:S01]  /*3b20*/  BSSY B0, `(.L_x_16868) ;  /* 0x0000102000007945 */ /* 0x000fe20003800000 */
[----:B------:R-:W4:Y:S01]  /*3b30*/  SHFL.UP PT, R127, R128, 0x1, RZ ;  /* 0x04200000807f7989 */ /* 0x000f2200000e00ff */
[----:B------:R-:W-:Y:S02]  /*3b40*/  HADD2.F32 R142, -RZ, R5.H0_H0 ;  /* 0x20000005ff8e7230 */ /* 0x000fe40000004100 */
[----:B-----5:R-:W-:Y:S01]  /*3b50*/  FMUL.FTZ R5, R39, R140 ;  /* 0x0000008c27057220 */ /* 0x020fe20000410000 */
[----:B------:R-:W1:Y:S01]  /*3b60*/  SHFL.UP PT, R123, R124, 0x1, RZ ;  /* 0x042000007c7b7989 */ /* 0x000e6200000e00ff */
[--C-:B------:R-:W-:Y:S02]  /*3b70*/  HADD2.F32 R144, -RZ, R4.reuse.H1_H1 ;  /* 0x30000004ff907230 */ /* 0x100fe40000004100 */
[----:B------:R-:W-:Y:S01]  /*3b80*/  HADD2.F32 R145, -RZ, R4.H0_H0 ;  /* 0x20000004ff917230 */ /* 0x000fe20000004100 */
[----:B------:R-:W1:Y:S01]  /*3b90*/  SHFL.UP PT, R125, R126, 0x1, RZ ;  /* 0x042000007e7d7989 */ /* 0x000e6200000e00ff */
[----:B------:R-:W-:Y:S01]  /*3ba0*/  FADD.FTZ R4, R80, R80 ;  /* 0x0000005050047221 */ /* 0x000fe20000010000 */
[----:B------:R-:W-:-:S02]  /*3bb0*/  HADD2.F32 R149, -RZ, R11.H1_H1 ;  /* 0x3000000bff957230 */ /* 0x000fc40000004100 */
[----:B------:R0:W-:Y:S01]  /*3bc0*/  SHFL.IDX PT, R147, R2, RZ, 0x1f ;  /* 0x00001fff02937589 */ /* 0x0001e200000e0000 */
[----:B------:R-:W-:Y:S02]  /*3bd0*/  HADD2.F32 R151, -RZ, R11.H0_H0 ;  /* 0x2000000bff977230 */ /* 0x000fe40000004100 */
[--C-:B------:R-:W-:Y:S02]  /*3be0*/  HADD2.F32 R152, -RZ, R9.reuse.H0_H0 ;  /* 0x20000009ff987230 */ /* 0x100fe40000004100 */
[----:B------:R-:W-:Y:S02]  /*3bf0*/  HADD2.F32 R160, -RZ, R9.H1_H1 ;  /* 0x30000009ffa07230 */ /* 0x000fe40000004100 */
[----:B------:R-:W-:Y:S02]  /*3c00*/  HADD2.F32 R159, -RZ, R8.H1_H1 ;  /* 0x30000008ff9f7230 */ /* 0x000fe40000004100 */
[----:B---3--:R-:W-:Y:S01]  /*3c10*/  FMUL.FTZ R131, R126, R129 ;  /* 0x000000817e837220 */ /* 0x008fe20000410000 */
[----:B0-----:R-:W-:Y:S01]  /*3c20*/  FADD.FTZ R2, R76, R76 ;  /* 0x0000004c4c027221 */ /* 0x001fe20000010000 */
[----:B------:R-:W-:-:S02]  /*3c30*/  HADD2.F32 R155, -RZ, R10.H1_H1 ;  /* 0x3000000aff9b7230 */ /* 0x000fc40000004100 */
[-C--:B----4-:R-:W-:Y:S01]  /*3c40*/  FMUL.FTZ R132, R126, R127.reuse ;  /* 0x0000007f7e847220 */ /* 0x090fe20000410000 */
[----:B------:R-:W-:Y:S01]  /*3c50*/  FFMA.FTZ R131, R124, R127, -R131 ;  /* 0x0000007f7c837223 */ /* 0x000fe20000010883 */
[----:B------:R-:W-:Y:S02]  /*3c60*/  HADD2.F32 R153, -RZ, R10.H0_H0 ;  /* 0x2000000aff997230 */ /* 0x000fe40000004100 */
[----:B--2---:R-:W-:Y:S01]  /*3c70*/  FMUL.FTZ R10, R122, -R40 ;  /* 0x800000287a0a7220 */ /* 0x004fe20000410000 */
[----:B-1----:R-:W-:Y:S01]  /*3c80*/  FMUL.FTZ R0, R126, R123 ;  /* 0x0000007b7e007220 */ /* 0x002fe20000410000 */
[----:B------:R-:W-:Y:S01]  /*3c90*/  FFMA.FTZ R129, R124, R129, R132 ;  /* 0x000000817c817223 */ /* 0x000fe20000010084 */
[----:B------:R-:W-:Y:S01]  /*3ca0*/  @P3 FADD.FTZ R128, R128, R131 ;  /* 0x0000008380803221 */ /* 0x000fe20000010000 */
[----:B------:R-:W-:Y:S01]  /*3cb0*/  FFMA.FTZ R10, R121, -R41, R10 ;  /* 0x80000029790a7223 */ /* 0x000fe2000001000a */
        /* <DEDUP_REMOVED lines=13> */
[CC--:B--2---:R-:W-:Y:S01]  /*3d90*/  FMUL.FTZ R132, R127.reuse, R0.reuse ;  /* 0x000000007f847220 */ /* 0x0c4fe20000410000 */
[----:B------:R-:W-:Y:S02]  /*3da0*/  FFMA.FTZ R131, R124, R125, -R131 ;  /* 0x0000007d7c837223 */ /* 0x000fe40000010883 */
[----:B------:R-:W-:Y:S01]  /*3db0*/  @P3 FADD.FTZ R130, R130, R133 ;  /* 0x0000008582823221 */ /* 0x000fe20000010000 */
[CC--:B---3--:R-:W-:Y:S01]  /*3dc0*/  FMUL.FTZ R129, R127.reuse, R123.reuse ;  /* 0x0000007b7f817220 */ /* 0x0c8fe20000410000 */
        /* <DEDUP_REMOVED lines=12> */
[C---:B------:R-:W-:Y:S01]  /*3e90*/  FFMA.FTZ R127, R124.reuse, R127, -R126 ;  /* 0x0000007f7c7f7223 */ /* 0x040fe2000001087e */
[-C--:B---3--:R-:W-:Y:S01]  /*3ea0*/  FFMA.FTZ R131, R124, R125.reuse, R131 ;  /* 0x0000007d7c837223 */ /* 0x088fe20000010083 */
        /* <DEDUP_REMOVED lines=15> */
[CC--:B---3--:R-:W-:Y:S01]  /*3fa0*/  FMUL.FTZ R127, R131.reuse, R123.reuse ;  /* 0x0000007b837f7220 */ /* 0x0c8fe20000410000 */
[C---:B------:R-:W-:Y:S01]  /*3fb0*/  FFMA.FTZ R134, R124.reuse, R123, R129 ;  /* 0x0000007b7c867223 */ /* 0x040fe20000010081 */
[----:B------:R-:W-:Y:S01]  /*3fc0*/  FFMA.FTZ R125, R124, R125, -R132 ;  /* 0x0000007d7c7d7223 */ /* 0x000fe20000010884 */
        /* <DEDUP_REMOVED lines=8> */
[----:B------:R-:W2:Y:S01]  /*4050*/  SHFL.UP PT, R127, R128, 0x10, RZ ;  /* 0x06000000807f7989 */ /* 0x000ea200000e00ff */
[----:B0-----:R-:W-:-:S04]  /*4060*/  FMUL.FTZ R131, R134, R123 ;  /* 0x0000007b86837220 */ /* 0x001fc80000410000 */
[----:B-1----:R-:W-:Y:S01]  /*4070*/  FFMA.FTZ R133, R124, R125, R131 ;  /* 0x0000007d7c857223 */ /* 0x002fe20000010083 */
[C---:B------:R-:W-:Y:S01]  /*4080*/  FMUL.FTZ R131, R134.reuse, R129 ;  /* 0x0000008186837220 */ /* 0x040fe20000410000 */
[C---:B------:R-:W-:Y:S01]  /*4090*/  FMUL.FTZ R0, R134.reuse, R125 ;  /* 0x0000007d86007220 */ /* 0x040fe20000410000 */
[C---:B--2---:R-:W-:Y:S02]  /*40a0*/  FMUL.FTZ R126, R134.reuse, R127 ;  /* 0x0000007f867e7220 */ /* 0x044fe40000410000 */
        /* <DEDUP_REMOVED lines=21> */
[--C-:B------:R-:W-:Y:S02]  /*4200*/  HADD2.F32 R124, -RZ, R7.reuse.H0_H0 ;  /* 0x20000007ff7c7230 */ /* 0x100fe40000004100 */
[----:B--2---:R-:W-:Y:S01]  /*4210*/  @P2 FADD.FTZ R147, R128, R123 ;  /* 0x0000007b80932221 */ /* 0x004fe20000010000 */
[----:B------:R-:W-:Y:S02]  /*4220*/  HADD2.F32 R123, -RZ, R7.H1_H1 ;  /* 0x30000007ff7b7230 */ /* 0x000fe40000004100 */
[----:B---3--:R-:W-:Y:S01]  /*4230*/  @P2 FADD.FTZ R134, R130, R125 ;  /* 0x0000007d82862221 */ /* 0x008fe20000010000 */
[----:B------:R-:W-:Y:S02]  /*4240*/  ISETP.GT.U32.AND P2, PT, R0, 0x17, PT ;  /* 0x000000170000780c */ /* 0x000fe40003f44070 */
[-C--:B------:R-:W-:Y:S01]  /*4250*/  FMUL.FTZ R126, R38, R123.reuse ;  /* 0x0000007b267e7220 */ /* 0x080fe20000410000 */
[----:B------:R-:W-:Y:S01]  /*4260*/  FADD.FTZ R0, R74, R74 ;  /* 0x0000004a4a007221 */ /* 0x000fe20000010000 */
[----:B------:R-:W-:Y:S01]  /*4270*/  FMUL.FTZ R3, R39, R123 ;  /* 0x0000007b27037220 */ /* 0x000fe20000410000 */
[----:B------:R-:W-:-:S02]  /*4280*/  HADD2.F32 R125, -RZ, R6.H0_H0 ;  /* 0x20000006ff7d7230 */ /* 0x000fc40000004100 */
[CC--:B------:R-:W-:Y:S01]  /*4290*/  FFMA.FTZ R7, R39.reuse, R124.reuse, R126 ;  /* 0x0000007c27077223 */ /* 0x0c0fe2000001007e */
[CC--:B------:R-:W-:Y:S01]  /*42a0*/  FMUL.FTZ R6, R38.reuse, R127.reuse ;  /* 0x0000007f26067220 */ /* 0x0c0fe20000410000 */
[----:B------:R-:W-:Y:S01]  /*42b0*/  FFMA.FTZ R135, R38, R124, -R3 ;  /* 0x0000007c26877223 */ /* 0x000fe20000010803 */
[C---:B------:R-:W-:Y:S01]  /*42c0*/  FMUL.FTZ R3, R39.reuse, R127 ;  /* 0x0000007f27037220 */ /* 0x040fe20000410000 */
[C---:B------:R-:W-:Y:S01]  /*42d0*/  FMUL.FTZ R126, R0.reuse, R7 ;  /* 0x00000007007e7220 */ /* 0x040fe20000410000 */
[----:B------:R-:W-:Y:S01]  /*42e0*/  FFMA.FTZ R133, R39, R125, R6 ;  /* 0x0000007d27857223 */ /* 0x000fe20000010006 */
[----:B------:R-:W-:Y:S01]  /*42f0*/  FMUL.FTZ R135, R0, R135 ;  /* 0x0000008700877220 */ /* 0x000fe20000410000 */
[----:B------:R-:W-:Y:S01]  /*4300*/  FFMA.FTZ R3, R38, R125, -R3 ;  /* 0x0000007d26037223 */ /* 0x000fe20000010803 */
[CC--:B------:R-:W-:Y:S01]  /*4310*/  FMUL.FTZ R7, R121.reuse, R126.reuse ;  /* 0x0000007e79077220 */ /* 0x0c0fe20000410000 */
[----:B------:R-:W-:Y:S01]  /*4320*/  FMUL.FTZ R6, R122, R126 ;  /* 0x0000007e7a067220 */ /* 0x000fe20000410000 */
[C---:B------:R-:W-:Y:S01]  /*4330*/  FMUL.FTZ R133, R2.reuse, R133 ;  /* 0x0000008502857220 */ /* 0x040fe20000410000 */
[----:B------:R-:W-:Y:S01]  /*4340*/  FMUL.FTZ R132, R2, R3 ;  /* 0x0000000302847220 */ /* 0x000fe20000410000 */
[-C--:B------:R-:W-:Y:S01]  /*4350*/  FFMA.FTZ R128, -R122, R135.reuse, -R7 ;  /* 0x000000877a807223 */ /* 0x080fe20000010907 */
[----:B------:R-:W-:Y:S01]  /*4360*/  FFMA.FTZ R7, R121, R135, -R6 ;  /* 0x0000008779077223 */ /* 0x000fe20000010806 */
[----:B------:R-:W-:Y:S01]  /*4370*/  FMUL.FTZ R6, R38, R140 ;  /* 0x0000008c26067220 */ /* 0x000fe20000410000 */
[----:B------:R-:W-:Y:S01]  /*4380*/  FADD.FTZ R3, R78, R78 ;  /* 0x0000004e4e037221 */ /* 0x000fe20000010000 */
[----:B------:R-:W-:Y:S01]  /*4390*/  FADD.FTZ R129, -R133, R128 ;  /* 0x0000008085817221 */ /* 0x000fe20000010100 */
[----:B------:R-:W-:Y:S01]  /*43a0*/  FADD.FTZ R7, R132, R7 ;  /* 0x0000000784077221 */ /* 0x000fe20000010000 */
[-C--:B------:R-:W-:Y:S01]  /*43b0*/  FFMA.FTZ R128, R39, R142.reuse, R6 ;  /* 0x0000008e27807223 */ /* 0x080fe20000010006 */
[----:B------:R-:W-:Y:S01]  /*43c0*/  FFMA.FTZ R6, R38, R142, -R5 ;  /* 0x0000008e26067223 */ /* 0x000fe20000010805 */
[C---:B------:R-:W-:Y:S01]  /*43d0*/  FMUL.FTZ R130, R120.reuse, -R129 ;  /* 0x8000008178827220 */ /* 0x040fe20000410000 */
[-C--:B------:R-:W-:Y:S01]  /*43e0*/  FMUL.FTZ R136, R120, -R7.reuse ;  /* 0x8000000778887220 */ /* 0x080fe20000410000 */
[C---:B------:R-:W-:Y:S01]  /*43f0*/  FMUL.FTZ R131, R3.reuse, R128 ;  /* 0x0000008003837220 */ /* 0x040fe20000410000 */
[----:B------:R-:W-:Y:S01]  /*4400*/  FMUL.FTZ R137, R3, R6 ;  /* 0x0000000603897220 */ /* 0x000fe20000410000 */
[C---:B------:R-:W-:Y:S01]  /*4410*/  FFMA.FTZ R130, R119.reuse, R7, -R130 ;  /* 0x0000000777827223 */ /* 0x040fe20000010882 */
[----:B------:R-:W-:Y:S01]  /*4420*/  FFMA.FTZ R136, R119, R129, R136 ;  /* 0x0000008177887223 */ /* 0x000fe20000010088 */
[CC--:B------:R-:W-:Y:S01]  /*4430*/  FMUL.FTZ R6, R38.reuse, R144.reuse ;  /* 0x0000009026067220 */ /* 0x0c0fe20000410000 */
[----:B------:R-:W-:Y:S01]  /*4440*/  FMUL.FTZ R5, R39, R144 ;  /* 0x0000009027057220 */ /* 0x000fe20000410000 */
[----:B------:R-:W-:Y:S01]  /*4450*/  FADD.FTZ R130, R137, R130 ;  /* 0x0000008289827221 */ /* 0x000fe20000010000 */
[----:B------:R-:W-:Y:S01]  /*4460*/  FADD.FTZ R136, -R131, R136 ;  /* 0x0000008883887221 */ /* 0x000fe20000010100 */
[-C--:B------:R-:W-:Y:S01]  /*4470*/  FFMA.FTZ R7, R39, R145.reuse, R6 ;  /* 0x0000009127077223 */ /* 0x080fe20000010006 */
[C---:B------:R-:W-:Y:S01]  /*4480*/  FFMA.FTZ R5, R38.reuse, R145, -R5 ;  /* 0x0000009126057223 */ /* 0x040fe20000010805 */
[C---:B------:R-:W-:Y:S01]  /*4490*/  FMUL.FTZ R139, R117.reuse, -R130 ;  /* 0x80000082758b7220 */ /* 0x040fe20000410000 */
[----:B------:R-:W-:Y:S01]  /*44a0*/  FMUL.FTZ R129, R117, -R136 ;  /* 0x8000008875817220 */ /* 0x000fe20000410000 */
[----:B------:R-:W-:-:S02]  /*44b0*/  FMUL.FTZ R6, R38, R149 ;  /* 0x0000009526067220 */ /* 0x000fc40000410000 */
[C---:B------:R-:W-:Y:S01]  /*44c0*/  FFMA.FTZ R139, R116.reuse, R136, R139 ;  /* 0x00000088748b7223 */ /* 0x040fe2000001008b */
[----:B------:R-:W-:Y:S01]  /*44d0*/  FFMA.FTZ R129, R116, R130, -R129 ;  /* 0x0000008274817223 */ /* 0x000fe20000010881 */
[C---:B------:R-:W-:Y:S01]  /*44e0*/  FMUL.FTZ R130, R4.reuse, R7 ;  /* 0x0000000704827220 */ /* 0x040fe20000410000 */
[----:B------:R-:W-:Y:S01]  /*44f0*/  FMUL.FTZ R136, R4, R5 ;  /* 0x0000000504887220 */ /* 0x000fe20000410000 */
[C---:B------:R-:W-:Y:S01]  /*4500*/  FMUL.FTZ R7, R39.reuse, R149 ;  /* 0x0000009527077220 */ /* 0x040fe20000410000 */
[----:B------:R-:W-:Y:S01]  /*4510*/  FADD.FTZ R5, R82, R82 ;  /* 0x0000005252057221 */ /* 0x000fe20000010000 */
[----:B------:R-:W-:Y:S01]  /*4520*/  FADD.FTZ R139, -R130, R139 ;  /* 0x0000008b828b7221 */ /* 0x000fe20000010100 */
[----:B------:R-:W-:Y:S01]  /*4530*/  FADD.FTZ R129, R136, R129 ;  /* 0x0000008188817221 */ /* 0x000fe20000010000 */
[-C--:B------:R-:W-:Y:S01]  /*4540*/  FFMA.FTZ R138, R38, R151.reuse, -R7 ;  /* 0x00000097268a7223 */ /* 0x080fe20000010807 */
[----:B------:R-:W-:Y:S01]  /*4550*/  FFMA.FTZ R6, R39, R151, R6 ;  /* 0x0000009727067223 */ /* 0x000fe20000010006 */
[C---:B------:R-:W-:Y:S01]  /*4560*/  FMUL.FTZ R11, R115.reuse, -R139 ;  /* 0x8000008b730b7220 */ /* 0x040fe20000410000 */
[----:B------:R-:W-:Y:S01]  /*4570*/  FMUL.FTZ R128, R115, -R129 ;  /* 0x8000008173807220 */ /* 0x000fe20000410000 */
[----:B------:R-:W-:-:S02]  /*4580*/  FMUL.FTZ R138, R5, R138 ;  /* 0x0000008a058a7220 */ /* 0x000fc40000410000 */
[C---:B------:R-:W-:Y:S01]  /*4590*/  FFMA.FTZ R129, R114.reuse, R129, -R11 ;  /* 0x0000008172817223 */ /* 0x040fe2000001080b */
[----:B------:R-:W-:Y:S01]  /*45a0*/  FFMA.FTZ R128, R114, R139, R128 ;  /* 0x0000008b72807223 */ /* 0x000fe20000010080 */
[----:B------:R-:W-:Y:S01]  /*45b0*/  FMUL.FTZ R139, R5, R6 ;  /* 0x00000006058b7220 */ /* 0x000fe20000410000 */
[----:B------:R-:W-:Y:S02]  /*45c0*/  HADD2.F32 R11, -RZ, R8.H0_H0 ;  /* 0x20000008ff0b7230 */ /* 0x000fe40000004100 */
[----:B------:R-:W-:Y:S01]  /*45d0*/  FADD.FTZ R129, R138, R129 ;  /* 0x000000818a817221 */ /* 0x000fe20000010000 */
[----:B------:R-:W-:Y:S01]  /*45e0*/  FMUL.FTZ R8, R122, R41 ;  /* 0x000000297a087220 */ /* 0x000fe20000410000 */
[----:B------:R-:W-:Y:S01]  /*45f0*/  FADD.FTZ R128, -R139, R128 ;  /* 0x000000808b807221 */ /* 0x000fe20000010100 */
[----:B------:R-:W-:Y:S01]  /*4600*/  FADD.FTZ R6, R84, R84 ;  /* 0x0000005454067221 */ /* 0x000fe20000010000 */
[C---:B------:R-:W-:Y:S02]  /*4610*/  FMUL.FTZ R9, R113.reuse, -R129 ;  /* 0x8000008171097220 */ /* 0x040fe40000410000 */
[----:B------:R-:W-:-:S02]  /*4620*/  FMUL.FTZ R7, R113, -R128 ;  /* 0x8000008071077220 */ /* 0x000fc40000410000 */
[C---:B------:R-:W-:Y:S01]  /*4630*/  FFMA.FTZ R148, R112.reuse, R128, R9 ;  /* 0x0000008070947223 */ /* 0x040fe20000010009 */
[----:B------:R-:W-:Y:S01]  /*4640*/  FFMA.FTZ R9, R121, R40, -R8 ;  /* 0x0000002879097223 */ /* 0x000fe20000010808 */
[----:B------:R-:W-:Y:S01]  /*4650*/  FFMA.FTZ R146, R112, R129, -R7 ;  /* 0x0000008170927223 */ /* 0x000fe20000010807 */
[-C--:B------:R-:W-:Y:S01]  /*4660*/  FMUL.FTZ R8, R38, R155.reuse ;  /* 0x0000009b26087220 */ /* 0x080fe20000410000 */
[C---:B------:R-:W-:Y:S01]  /*4670*/  FMUL.FTZ R7, R39.reuse, R155 ;  /* 0x0000009b27077220 */ /* 0x040fe20000410000 */
[----:B------:R-:W-:Y:S02]  /*4680*/  FMUL.FTZ R128, R120, -R9 ;  /* 0x8000000978807220 */ /* 0x000fe40000410000 */
[-C--:B------:R-:W-:Y:S01]  /*4690*/  FFMA.FTZ R141, R39, R153.reuse, R8 ;  /* 0x00000099278d7223 */ /* 0x080fe20000010008 */
        /* <DEDUP_REMOVED lines=8> */
[----:B------:R-:W-:Y:S01]  /*4720*/  FADD.FTZ R146, R143, R146 ;  /* 0x000000928f927221 */ /* 0x000fe20000010000 */
[-C--:B------:R-:W-:Y:S01]  /*4730*/  FMUL.FTZ R9, R117, -R8.reuse ;  /* 0x8000000875097220 */ /* 0x080fe20000410000 */
[C---:B------:R-:W-:Y:S01]  /*4740*/  FFMA.FTZ R10, R116.reuse, R8, -R7 ;  /* 0x00000008740a7223 */ /* 0x040fe20000010807 */
[C---:B------:R-:W-:Y:S01]  /*4750*/  FMUL.FTZ R129, R111.reuse, -R148 ;  /* 0x800000946f817220 */ /* 0x040fe20000410000 */
[----:B------:R-:W-:Y:S01]  /*4760*/  FMUL.FTZ R157, R111, -R146 ;  /* 0x800000926f9d7220 */ /* 0x000fe20000410000 */
[----:B------:R-:W-:Y:S01]  /*4770*/  FFMA.FTZ R9, R116, R128, R9 ;  /* 0x0000008074097223 */ /* 0x000fe20000010009 */
[C---:B------:R-:W-:Y:S01]  /*4780*/  FMUL.FTZ R7, R115.reuse, -R10 ;  /* 0x8000000a73077220 */ /* 0x040fe20000410000 */
[----:B------:R-:W-:Y:S01]  /*4790*/  FFMA.FTZ R161, R110, R146, -R129 ;  /* 0x000000926ea17223 */ /* 0x000fe20000010881 */
[----:B------:R-:W-:Y:S01]  /*47a0*/  FMUL.FTZ R8, R38, R160 ;  /* 0x000000a026087220 */ /* 0x000fe20000410000 */
[-C--:B------:R-:W-:Y:S01]  /*47b0*/  FMUL.FTZ R129, R115, -R9.reuse ;  /* 0x8000000973817220 */ /* 0x080fe20000410000 */
[----:B------:R-:W-:Y:S01]  /*47c0*/  FFMA.FTZ R128, R114, R9, R7 ;  /* 0x0000000972807223 */ /* 0x000fe20000010007 */
[----:B------:R-:W-:Y:S01]  /*47d0*/  FFMA.FTZ R163, R110, R148, R157 ;  /* 0x000000946ea37223 */ /* 0x000fe2000001009d */
[C---:B------:R-:W-:Y:S01]  /*47e0*/  FMUL.FTZ R9, R39.reuse, R160 ;  /* 0x000000a027097220 */ /* 0x040fe20000410000 */
[----:B------:R-:W-:Y:S01]  /*47f0*/  FADD.FTZ R7, R72, R72 ;  /* 0x0000004848077221 */ /* 0x000fe20000010000 */
[----:B------:R-:W-:Y:S01]  /*4800*/  FFMA.FTZ R8, R39, R152, R8 ;  /* 0x0000009827087223 */ /* 0x000fe20000010008 */
[----:B------:R-:W-:Y:S01]  /*4810*/  FFMA.FTZ R129, R114, R10, -R129 ;  /* 0x0000000a72817223 */ /* 0x000fe20000010881 */
[----:B------:R-:W-:Y:S01]  /*4820*/  FMUL.FTZ R157, R113, -R128 ;  /* 0x80000080719d7220 */ /* 0x000fe20000410000 */
[----:B------:R-:W-:Y:S01]  /*4830*/  FFMA.FTZ R148, R38, R152, -R9 ;  /* 0x0000009826947223 */ /* 0x000fe20000010809 */
[----:B------:R-:W-:Y:S01]  /*4840*/  FMUL.FTZ R146, R7, R8 ;  /* 0x0000000807927220 */ /* 0x000fe20000410000 */
[-C--:B------:R-:W-:Y:S01]  /*4850*/  FMUL.FTZ R9, R113, -R129.reuse ;  /* 0x8000008171097220 */ /* 0x080fe20000410000 */
[----:B------:R-:W-:Y:S01]  /*4860*/  FFMA.FTZ R157, R112, R129, -R157 ;  /* 0x00000081709d7223 */ /* 0x000fe2000001089d */
[----:B------:R-:W-:Y:S01]  /*4870*/  FMUL.FTZ R148, R7, R148 ;  /* 0x0000009407947220 */ /* 0x000fe20000410000 */
[----:B------:R-:W-:Y:S01]  /*4880*/  FADD.FTZ R163, -R146, R163 ;  /* 0x000000a392a37221 */ /* 0x000fe20000010100 */
[----:B------:R-:W-:Y:S01]  /*4890*/  FFMA.FTZ R9, R112, R128, R9 ;  /* 0x0000008070097223 */ /* 0x000fe20000010009 */
[C---:B------:R-:W-:Y:S01]  /*48a0*/  FMUL.FTZ R129, R111.reuse, -R157 ;  /* 0x8000009d6f817220 */ /* 0x040fe20000410000 */
[----:B------:R-:W-:Y:S01]  /*48b0*/  FADD.FTZ R161, R148, R161 ;  /* 0x000000a194a17221 */ /* 0x000fe20000010000 */
[----:B------:R-:W-:Y:S01]  /*48c0*/  FMUL.FTZ R10, R108, -R163 ;  /* 0x800000a36c0a7220 */ /* 0x000fe20000410000 */
[-C--:B------:R-:W-:Y:S01]  /*48d0*/  FMUL.FTZ R8, R111, -R9.reuse ;  /* 0x800000096f087220 */ /* 0x080fe20000410000 */
[----:B------:R-:W-:Y:S01]  /*48e0*/  FFMA.FTZ R128, R110, R9, R129 ;  /* 0x000000096e807223 */ /* 0x000fe20000010081 */
[-C--:B------:R-:W-:Y:S01]  /*48f0*/  FMUL.FTZ R150, R108, -R161.reuse ;  /* 0x800000a16c967220 */ /* 0x080fe20000410000 */
[----:B------:R-:W-:Y:S01]  /*4900*/  FFMA.FTZ R165, R109, R161, -R10 ;  /* 0x000000a16da57223 */ /* 0x000fe2000001080a */
[----:B------:R-:W-:Y:S01]  /*4910*/  FFMA.FTZ R8, R110, R157, -R8 ;  /* 0x0000009d6e087223 */ /* 0x000fe20000010808 */
[----:B------:R-:W-:Y:S01]  /*4920*/  FMUL.FTZ R129, R108, -R128 ;  /* 0x800000806c817220 */ /* 0x000fe20000410000 */
[-C--:B------:R-:W-:Y:S01]  /*4930*/  FMUL.FTZ R9, R39, R159.reuse ;  /* 0x0000009f27097220 */ /* 0x080fe20000410000 */
[----:B------:R-:W-:Y:S01]  /*4940*/  FMUL.FTZ R10, R38, R159 ;  /* 0x0000009f260a7220 */ /* 0x000fe20000410000 */
[C---:B------:R-:W-:Y:S01]  /*4950*/  FFMA.FTZ R158, R109.reuse, R163, R150 ;  /* 0x000000a36d9e7223 */ /* 0x040fe20000010096 */
[-C--:B------:R-:W-:Y:S01]  /*4960*/  FFMA.FTZ R154, R109, R8.reuse, -R129 ;  /* 0x000000086d9a7223 */ /* 0x080fe20000010881 */
[----:B------:R-:W-:Y:S01]  /*4970*/  FMUL.FTZ R150, R108, -R8 ;  /* 0x800000086c967220 */ /* 0x000fe20000410000 */
[----:B------:R-:W-:Y:S01]  /*4980*/  FADD.FTZ R8, R71, R71 ;  /* 0x0000004747087221 */ /* 0x000fe20000010000 */
[-C--:B------:R-:W-:Y:S01]  /*4990*/  FFMA.FTZ R9, R38, R11.reuse, -R9 ;  /* 0x0000000b26097223 */ /* 0x080fe20000010809 */
[----:B------:R-:W-:Y:S01]  /*49a0*/  FFMA.FTZ R129, R39, R11, R10 ;  /* 0x0000000b27817223 */ /* 0x000fe2000001000a */
[----:B------:R-:W-:Y:S01]  /*49b0*/  FFMA.FTZ R157, R109, R128, R150 ;  /* 0x000000806d9d7223 */ /* 0x000fe20000010096 */
[CC--:B------:R-:W-:Y:S01]  /*49c0*/  FMUL.FTZ R161, R43.reuse, R134.reuse ;  /* 0x000000862ba17220 */ /* 0x0c0fe20000410000 */
        /* <DEDUP_REMOVED lines=23> */
.L_x_16869:
[----:B------:R-:W-:Y:S05]  /*4b40*/  BSYNC B0 ;  /* 0x0000000000007941 */ /* 0x000fea0003800000 */
.L_x_16868:
[----:B-1----:R-:W-:Y:S01]  /*4b50*/  FADD.FTZ R150, R118, R161 ;  /* 0x000000a176967221 */ /* 0x002fe20000010000 */
[----:B------:R-:W-:Y:S01]  /*4b60*/  FADD.FTZ R42, RZ, R42 ;  /* 0x0000002aff2a7221 */ /* 0x000fe20000010000 */
[----:B--2---:R1:W2:Y:S01]  /*4b70*/  SHFL.DOWN PT, R134, R154, 0x2, 0x1f ;  /* 0x08401f009a867f89 */ /* 0x0042a200000e0000 */
[----:B------:R-:W-:Y:S01]  /*4b80*/  BSSY B0, `(.L_x_16870) ;  /* 0x0000012000007945 */ /* 0x000fe20003800000 */
[C---:B------:R-:W-:Y:S01]  /*4b90*/  FMUL.FTZ R161, R159.reuse, R150 ;  /* 0x000000969fa17220 */ /* 0x040fe20000410000 */
[----:B------:R-:W-:Y:S01]  /*4ba0*/  FMUL.FTZ R118, R159, R42 ;  /* 0x0000002a9f767220 */ /* 0x000fe20000410000 */
[----:B----4-:R1:W4:Y:S04]  /*4bb0*/  SHFL.DOWN PT, R156, R157, 0x2, 0x1f ;  /* 0x08401f009d9c7f89 */ /* 0x01032800000e0000 */
        /* <DEDUP_REMOVED lines=14> */
.L_x_16871:
[----:B------:R-:W-:Y:S05]  /*4ca0*/  BSYNC B0 ;  /* 0x0000000000007941 */ /* 0x000fea0003800000 */
.L_x_16870:
[C---:B------:R-:W-:Y:S01]  /*4cb0*/  FFMA.FTZ R159, R11.reuse, R150, -R118 ;  /* 0x000000960b9f7223 */ /* 0x040fe20000010876 */
[----:B------:R-:W-:Y:S01]  /*4cc0*/  FFMA.FTZ R9, R11, R42, R161 ;  /* 0x0000002a0b097223 */ /* 0x000fe200000100a1 */
[C---:B---3--:R-:W-:Y:S01]  /*4cd0*/  FMUL.FTZ R10, R108.reuse, R150 ;  /* 0x000000966c0a7220 */ /* 0x048fe20000410000 */
[-C--:B------:R-:W-:Y:S01]  /*4ce0*/  FMUL.FTZ R11, R108, R42.reuse ;  /* 0x0000002a6c0b7220 */ /* 0x080fe20000410000 */
[-C--:B------:R-:W-:Y:S01]  /*4cf0*/  FMUL.FTZ R43, R39, R42.reuse ;  /* 0x0000002a272b7220 */ /* 0x080fe20000410000 */
[CC--:B------:R-:W-:Y:S01]  /*4d00*/  FMUL.FTZ R118, R38.reuse, R42.reuse ;  /* 0x0000002a26767220 */ /* 0x0c0fe20000410000 */
[C---:B------:R-:W-:Y:S01]  /*4d10*/  FFMA.FTZ R10, R109.reuse, R42, R10 ;  /* 0x0000002a6d0a7223 */ /* 0x040fe2000001000a */
[-C--:B----4-:R-:W-:Y:S01]  /*4d20*/  FFMA.FTZ R156, R109, R150.reuse, -R11 ;  /* 0x000000966d9c7223 */ /* 0x090fe2000001080b */
[-C--:B------:R-:W-:Y:S01]  /*4d30*/  FFMA.FTZ R161, R38, R150.reuse, -R43 ;  /* 0x0000009626a17223 */ /* 0x080fe2000001082b */
[----:B------:R-:W-:Y:S01]  /*4d40*/  FFMA.FTZ R11, R39, R150, R118 ;  /* 0x00000096270b7223 */ /* 0x000fe20000010076 */
[----:B------:R-:W-:Y:S01]  /*4d50*/  FADD.FTZ R43, RZ, R10 ;  /* 0x0000000aff2b7221 */ /* 0x000fe20000010000 */
[----:B------:R-:W-:Y:S01]  /*4d60*/  FFMA.FTZ R156, R95, R56, R156 ;  /* 0x000000385f9c7223 */ /* 0x000fe2000001009c */
[C---:B------:R-:W-:Y:S01]  /*4d70*/  FFMA.FTZ R10, R8.reuse, R159, RZ ;  /* 0x0000009f080a7223 */ /* 0x040fe200000100ff */
[C---:B------:R-:W-:Y:S01]  /*4d80*/  FFMA.FTZ R118, -R8.reuse, R9, RZ ;  /* 0x0000000908767223 */ /* 0x040fe200000101ff */
[C---:B------:R-:W-:Y:S01]  /*4d90*/  FMUL.FTZ R159, R8.reuse, R161 ;  /* 0x000000a1089f7220 */ /* 0x040fe20000410000 */
[----:B------:R-:W-:Y:S01]  /*4da0*/  FFMA.FTZ R161, -R8, R11, -RZ ;  /* 0x0000000b08a17223 */ /* 0x000fe200000109ff */
[C---:B------:R-:W-:Y:S01]  /*4db0*/  FMUL.FTZ R9, R160.reuse, R43 ;  /* 0x0000002ba0097220 */ /* 0x040fe20000410000 */
[-C--:B------:R-:W-:Y:S01]  /*4dc0*/  FMUL.FTZ R165, R160, R156.reuse ;  /* 0x0000009ca0a57220 */ /* 0x080fe20000410000 */
[----:B0-----:R0:W3:Y:S01]  /*4dd0*/  SHFL.DOWN PT, R162, R154, 0x4, 0x1f ;  /* 0x08801f009aa27f89 */ /* 0x0010e200000e0000 */
[----:B------:R-:W-:Y:S01]  /*4de0*/  BSSY B0, `(.L_x_16872) ;  /* 0x0000011000007945 */ /* 0x000fe20003800000 */
[----:B--2---:R-:W-:-:S02]  /*4df0*/  FFMA.FTZ R134, R152, R156, -R9 ;  /* 0x0000009c98867223 */ /* 0x004fc40000010809 */
[----:B------:R0:W2:Y:S04]  /*4e00*/  SHFL.DOWN PT, R164, R157, 0x4, 0x1f ;  /* 0x08801f009da47f89 */ /* 0x0000a800000e0000 */
        /* <DEDUP_REMOVED lines=14> */
.L_x_16873:
[----:B------:R-:W-:Y:S05]  /*4ef0*/  BSYNC B0 ;  /* 0x0000000000007941 */ /* 0x000fea0003800000 */
.L_x_16872:
[C---:B------:R-:W-:Y:S01]  /*4f00*/  FMUL.FTZ R11, R111.reuse, R156 ;  /* 0x0000009c6f0b7220 */ /* 0x040fe20000410000 */
[-C--:B------:R-:W-:Y:S01]  /*4f10*/  FMUL.FTZ R9, R111, R43.reuse ;  /* 0x0000002b6f097220 */ /* 0x080fe20000410000 */
[-C--:B------:R-:W-:Y:S01]  /*4f20*/  FFMA.FTZ R165, R152, R43.reuse, R165 ;  /* 0x0000002b98a57223 */ /* 0x080fe200000100a5 */
[----:B------:R-:W-:Y:S01]  /*4f30*/  ISETP.GE.OR P0, PT, R47, R88, P0 ;  /* 0x000000582f00720c */ /* 0x000fe20000706670 */
[C---:B------:R-:W-:Y:S01]  /*4f40*/  FFMA.FTZ R11, R110.reuse, R43, R11 ;  /* 0x0000002b6e0b7223 */ /* 0x040fe2000001000b */
[----:B------:R-:W-:Y:S01]  /*4f50*/  FFMA.FTZ R152, R110, R156, -R9 ;  /* 0x0000009c6e987223 */ /* 0x000fe20000010809 */
[----:B------:R-:W-:Y:S01]  /*4f60*/  FFMA.FTZ R169, -R7, R165, R118 ;  /* 0x000000a507a97223 */ /* 0x000fe20000010176 */
[-C--:B------:R-:W-:Y:S01]  /*4f70*/  FMUL.FTZ R9, R39, R43.reuse ;  /* 0x0000002b27097220 */ /* 0x080fe20000410000 */
[----:B------:R-:W-:Y:S01]  /*4f80*/  FADD.FTZ R118, RZ, R11 ;  /* 0x0000000bff767221 */ /* 0x000fe20000010000 */
[----:B------:R-:W-:Y:S01]  /*4f90*/  FFMA.FTZ R152, R97, R54, R152 ;  /* 0x0000003661987223 */ /* 0x000fe20000010098 */
[----:B------:R-:W-:Y:S01]  /*4fa0*/  FFMA.FTZ R167, R7, R134, R10 ;  /* 0x0000008607a77223 */ /* 0x000fe2000001000a */
[C---:B------:R-:W-:Y:S01]  /*4fb0*/  FMUL.FTZ R10, R38.reuse, R43 ;  /* 0x0000002b260a7220 */ /* 0x040fe20000410000 */
[C---:B------:R-:W-:Y:S01]  /*4fc0*/  FMUL.FTZ R134, R155.reuse, R118 ;  /* 0x000000769b867220 */ /* 0x040fe20000410000 */
[----:B----4-:R-:W-:Y:S01]  /*4fd0*/  FFMA.FTZ R8, R38, R156, -R9 ;  /* 0x0000009c26087223 */ /* 0x010fe20000010809 */
[----:B------:R-:W-:Y:S01]  /*4fe0*/  FMUL.FTZ R9, R155, R152 ;  /* 0x000000989b097220 */ /* 0x000fe20000410000 */
[----:B------:R-:W-:Y:S01]  /*4ff0*/  FFMA.FTZ R10, R39, R156, R10 ;  /* 0x0000009c270a7223 */ /* 0x000fe2000001000a */
[C---:B0-----:R-:W-:Y:S01]  /*5000*/  FFMA.FTZ R160, R153.reuse, R152, -R134 ;  /* 0x0000009899a07223 */ /* 0x041fe20000010886 */
[----:B------:R0:W4:Y:S01]  /*5010*/  SHFL.DOWN PT, R166, R154, 0x8, 0x1f ;  /* 0x09001f009aa67f89 */ /* 0x00012200000e0000 */
[----:B--2---:R-:W-:Y:S01]  /*5020*/  FFMA.FTZ R164, R153, R118, R9 ;  /* 0x0000007699a47223 */ /* 0x004fe20000010009 */
[----:B------:R-:W-:Y:S01]  /*5030*/  BSSY B0, `(.L_x_16874) ;  /* 0x0000016000007945 */ /* 0x000fe20003800000 */
[C---:B------:R-:W-:Y:S01]  /*5040*/  FMUL.FTZ R155, R7.reuse, R8 ;  /* 0x00000008079b7220 */ /* 0x040fe20000410000 */
[----:B------:R0:W2:Y:S01]  /*5050*/  SHFL.DOWN PT, R168, R157, 0x8, 0x1f ;  /* 0x09001f009da87f89 */ /* 0x0000a200000e0000 */
[----:B------:R-:W-:Y:S01]  /*5060*/  HFMA2.MMA R9, -RZ, RZ, 0, 0 ;  /* 0x00000000ff097435 */ /* 0x000fe200000001ff */
[----:B------:R-:W-:Y:S01]  /*5070*/  FFMA.FTZ R7, -R7, R10, -RZ ;  /* 0x0000000a07077223 */ /* 0x000fe200000109ff */
[----:B------:R-:W-:Y:S01]  /*5080*/  MOV R8, 0x3f800000 ;  /* 0x3f80000000087802 */ /* 0x000fe20000000f00 */
[----:B------:R0:W0:Y:S01]  /*5090*/  SHFL.DOWN PT, R134, R147, 0x8, 0x1f ;  /* 0x09001f0093867f89 */ /* 0x00002200000e0000 */
[----:B------:R-:W-:-:S02]  /*50a0*/  CS2R R10, SRZ ;  /* 0x00000000000a7805 */ /* 0x000fc4000001ff00 */
[----:B---3--:R-:W-:Y:S01]  /*50b0*/  @!P0 LEA R162, R86, R49, 0x4 ;  /* 0x0000003156a28211 */ /* 0x008fe200078e20ff */
[----:B------:R3:W0:Y:S01]  /*50c0*/  SHFL.DOWN PT, R170, R158, 0x8, 0x1f ;  /* 0x09001f009eaa7f89 */ /* 0x00062200000e0000 */
        /* <DEDUP_REMOVED lines=12> */
.L_x_16875:
[----:B------:R-:W-:Y:S05]  /*5190*/  BSYNC B0 ;  /* 0x0000000000007941 */ /* 0x000fea0003800000 */
.L_x_16874:
[C---:B------:R-:W-:Y:S01]  /*51a0*/  FMUL.FTZ R163, R113.reuse, R152 ;  /* 0x0000009871a37220 */ /* 0x040fe20000410000 */
[----:B------:R-:W-:Y:S01]  /*51b0*/  FMUL.FTZ R153, R113, R118 ;  /* 0x0000007671997220 */ /* 0x000fe20000410000 */
[----:B----4-:R-:W-:Y:S01]  /*51c0*/  FFMA.FTZ R166, R6, R160, R167 ;  /* 0x000000a006a67223 */ /* 0x010fe200000100a7 */
[-C--:B--2---:R-:W-:Y:S01]  /*51d0*/  FMUL.FTZ R168, R38, R118.reuse ;  /* 0x0000007626a87220 */ /* 0x084fe20000410000 */
[C---:B0-----:R-:W-:Y:S01]  /*51e0*/  FFMA.FTZ R134, R112.reuse, R118, R163 ;  /* 0x0000007670867223 */ /* 0x041fe200000100a3 */
[----:B------:R-:W-:Y:S01]  /*51f0*/  FFMA.FTZ R160, R112, R152, -R153 ;  /* 0x0000009870a07223 */ /* 0x000fe20000010899 */
[C---:B------:R-:W-:Y:S01]  /*5200*/  FMUL.FTZ R153, R39.reuse, R118 ;  /* 0x0000007627997220 */ /* 0x040fe20000410000 */
[----:B------:R-:W-:Y:S01]  /*5210*/  FFMA.FTZ R163, R39, R152, R168 ;  /* 0x0000009827a37223 */ /* 0x000fe200000100a8 */
[----:B------:R-:W-:Y:S01]  /*5220*/  FADD.FTZ R134, RZ, R134 ;  /* 0x00000086ff867221 */ /* 0x000fe20000010000 */
[----:B------:R-:W-:Y:S01]  /*5230*/  FFMA.FTZ R160, R99, R52, R160 ;  /* 0x0000003463a07223 */ /* 0x000fe200000100a0 */
[----:B------:R-:W-:Y:S01]  /*5240*/  FFMA.FTZ R153, R38, R152, -R153 ;  /* 0x0000009826997223 */ /* 0x000fe20000010899 */
[----:B------:R-:W-:Y:S01]  /*5250*/  FFMA.FTZ R164, -R6, R164, R169 ;  /* 0x000000a406a47223 */ /* 0x000fe200000101a9 */
[C---:B------:R-:W-:Y:S01]  /*5260*/  FMUL.FTZ R168, R149.reuse, R134 ;  /* 0x0000008695a87220 */ /* 0x040fe20000410000 */
[----:B------:R-:W-:Y:S01]  /*5270*/  FMUL.FTZ R149, R149, R160 ;  /* 0x000000a095957220 */ /* 0x000fe20000410000 */
[----:B------:R-:W-:Y:S01]  /*5280*/  FMUL.FTZ R170, R38, R134 ;  /* 0x0000008626aa7220 */ /* 0x000fe20000410000 */
[----:B------:R0:W2:Y:S01]  /*5290*/  @!P0 LDS.128 R8, [R162+0x21b0] ;  /* 0x0021b000a2088984 */ /* 0x0000a20000000c00 */
[C---:B------:R-:W-:Y:S01]  /*52a0*/  FFMA.FTZ R168, R151.reuse, R160, -R168 ;  /* 0x000000a097a87223 */ /* 0x040fe200000108a8 */
[-C--:B------:R-:W-:Y:S01]  /*52b0*/  FFMA.FTZ R149, R151, R134.reuse, R149 ;  /* 0x0000008697957223 */ /* 0x080fe20000010095 */
[C---:B------:R-:W-:Y:S01]  /*52c0*/  FMUL.FTZ R151, R39.reuse, R134 ;  /* 0x0000008627977220 */ /* 0x040fe20000410000 */
[C---:B------:R-:W-:Y:S01]  /*52d0*/  FMUL.FTZ R153, R6.reuse, R153 ;  /* 0x0000009906997220 */ /* 0x040fe20000410000 */
[----:B------:R-:W-:Y:S01]  /*52e0*/  FFMA.FTZ R170, R39, R160, R170 ;  /* 0x000000a027aa7223 */ /* 0x000fe200000100aa */
[----:B------:R-:W-:Y:S01]  /*52f0*/  FFMA.FTZ R171, -R5, R149, R164 ;  /* 0x0000009505ab7223 */ /* 0x000fe200000101a4 */
[C---:B------:R-:W-:Y:S01]  /*5300*/  FMUL.FTZ R149, R115.reuse, R134 ;  /* 0x0000008673957220 */ /* 0x040fe20000410000 */
[----:B0-----:R-:W-:Y:S01]  /*5310*/  FFMA.FTZ R162, -R6, R163, -RZ ;  /* 0x000000a306a27223 */ /* 0x001fe200000109ff */
[-C--:B------:R-:W-:Y:S01]  /*5320*/  FFMA.FTZ R6, R38, R160.reuse, -R151 ;  /* 0x000000a026067223 */ /* 0x080fe20000010897 */
[----:B------:R-:W-:Y:S01]  /*5330*/  FMUL.FTZ R165, R115, R160 ;  /* 0x000000a073a57220 */ /* 0x000fe20000410000 */
[C---:B------:R-:W-:Y:S01]  /*5340*/  FFMA.FTZ R169, R5.reuse, R168, R166 ;  /* 0x000000a805a97223 */ /* 0x040fe200000100a6 */
[C---:B------:R-:W-:Y:S01]  /*5350*/  FFMA.FTZ R163, -R5.reuse, R170, -RZ ;  /* 0x000000aa05a37223 */ /* 0x040fe200000109ff */
[----:B------:R-:W-:Y:S01]  /*5360*/  FMUL.FTZ R151, R5, R6 ;  /* 0x0000000605977220 */ /* 0x000fe20000410000 */
[C---:B------:R-:W-:Y:S01]  /*5370*/  FFMA.FTZ R6, R114.reuse, R160, -R149 ;  /* 0x000000a072067223 */ /* 0x040fe20000010895 */
[----:B------:R-:W-:Y:S01]  /*5380*/  FFMA.FTZ R149, R114, R134, R165 ;  /* 0x0000008672957223 */ /* 0x000fe200000100a5 */
[----:B------:R0:W4:Y:S01]  /*5390*/  SHFL.DOWN PT, R166, R154, 0x10, 0x1f ;  /* 0x0a001f009aa67f89 */ /* 0x00012200000e0000 */
[----:B------:R-:W-:Y:S01]  /*53a0*/  BSSY B0, `(.L_x_16876) ;  /* 0x0000012000007945 */ /* 0x000fe20003800000 */
[----:B------:R-:W-:Y:S01]  /*53b0*/  FFMA.FTZ R6, R101, R50, R6 ;  /* 0x0000003265067223 */ /* 0x000fe20000010006 */
[----:B------:R-:W-:Y:S01]  /*53c0*/  FADD.FTZ R149, RZ, R149 ;  /* 0x00000095ff957221 */ /* 0x000fe20000010000 */
[----:B------:R0:W0:Y:S04]  /*53d0*/  SHFL.DOWN PT, R168, R157, 0x10, 0x1f ;  /* 0x0a001f009da87f89 */ /* 0x00002800000e0000 */
[----:B------:R0:W0:Y:S04]  /*53e0*/  SHFL.DOWN PT, R164, R147, 0x10, 0x1f ;  /* 0x0a001f0093a47f89 */ /* 0x00002800000e0000 */
[----:B------:R0:W0:Y:S01]  /*53f0*/  SHFL.DOWN PT, R170, R158, 0x10, 0x1f ;  /* 0x0a001f009eaa7f89 */ /* 0x00002200000e0000 */
[----:B------:R-:W-:Y:S05]  /*5400*/  @P3 BRA `(.L_x_16877) ;  /* 0x00000000002c3947 */ /* 0x000fea0003800000 */
[C---:B0-----:R-:W-:Y:S01]  /*5410*/  FMUL.FTZ R5, R157.reuse, R168 ;  /* 0x000000a89d057220 */ /* 0x041fe20000410000 */
[C---:B------:R-:W-:Y:S01]  /*5420*/  FMUL.FTZ R165, R157.reuse, R170 ;  /* 0x000000aa9da57220 */ /* 0x040fe20000410000 */
        /* <DEDUP_REMOVED lines=9> */
.L_x_16877:
[----:B------:R-:W-:Y:S05]  /*54c0*/  BSYNC B0 ;  /* 0x0000000000007941 */ /* 0x000fea0003800000 */
.L_x_16876:
[CC--:B0-----:R-:W-:Y:S01]  /*54d0*/  FMUL.FTZ R164, R144.reuse, R149.reuse ;  /* 0x0000009590a47220 */ /* 0x0c1fe20000410000 */
[-C--:B------:R-:W-:Y:S01]  /*54e0*/  FMUL.FTZ R144, R144, R6.reuse ;  /* 0x0000000690907220 */ /* 0x080fe20000410000 */
[CC--:B------:R-:W-:Y:S01]  /*54f0*/  FMUL.FTZ R165, R117.reuse, R6.reuse ;  /* 0x0000000675a57220 */ /* 0x0c0fe20000410000 */
[-C--:B------:R-:W-:Y:S01]  /*5500*/  FMUL.FTZ R5, R117, R149.reuse ;  /* 0x0000009575057220 */ /* 0x080fe20000410000 */
[CC--:B------:R-:W-:Y:S01]  /*5510*/  FFMA.FTZ R164, R145.reuse, R6.reuse, -R164 ;  /* 0x0000000691a47223 */ /* 0x0c0fe200000108a4 */
[-C--:B----4-:R-:W-:Y:S01]  /*5520*/  FFMA.FTZ R166, R145, R149.reuse, R144 ;  /* 0x0000009591a67223 */ /* 0x090fe20000010090 */
[CC--:B------:R-:W-:Y:S01]  /*5530*/  FFMA.FTZ R145, R116.reuse, R149.reuse, R165 ;  /* 0x0000009574917223 */ /* 0x0c0fe200000100a5 */
[----:B------:R-:W-:Y:S01]  /*5540*/  FFMA.FTZ R144, R116, R6, -R5 ;  /* 0x0000000674907223 */ /* 0x000fe20000010805 */
[----:B------:R-:W-:Y:S01]  /*5550*/  FFMA.FTZ R168, R4, R164, R169 ;  /* 0x000000a404a87223 */ /* 0x000fe200000100a9 */
[-C--:B------:R-:W-:Y:S01]  /*5560*/  FMUL.FTZ R165, R39, R149.reuse ;  /* 0x0000009527a57220 */ /* 0x080fe20000410000 */
        /* <DEDUP_REMOVED lines=9> */
[----:B------:R-:W-:Y:S01]  /*5600*/  FFMA.FTZ R171, R142, R145, R140 ;  /* 0x000000918eab7223 */ /* 0x000fe2000001008c */
[----:B------:R-:W-:Y:S01]  /*5610*/  FMUL.FTZ R140, R120, R5 ;  /* 0x00000005788c7220 */ /* 0x000fe20000410000 */
[C---:B------:R-:W-:Y:S01]  /*5620*/  FMUL.FTZ R144, R4.reuse, R165 ;  /* 0x000000a504907220 */ /* 0x040fe20000410000 */
[----:B------:R-:W-:Y:S01]  /*5630*/  FFMA.FTZ R164, -R4, R167, -RZ ;  /* 0x000000a704a47223 */ /* 0x000fe200000109ff */
[-C--:B------:R-:W-:Y:S01]  /*5640*/  FMUL.FTZ R4, R120, R145.reuse ;  /* 0x0000009178047220 */ /* 0x080fe20000410000 */
[-C--:B------:R-:W-:Y:S01]  /*5650*/  FFMA.FTZ R140, R119, R145.reuse, R140 ;  /* 0x00000091778c7223 */ /* 0x080fe2000001008c */
[----:B------:R-:W-:Y:S01]  /*5660*/  FMUL.FTZ R165, R39, R145 ;  /* 0x0000009127a57220 */ /* 0x000fe20000410000 */
[----:B------:R-:W-:Y:S01]  /*5670*/  FFMA.FTZ R171, -R3, R171, R166 ;  /* 0x000000ab03ab7223 */ /* 0x000fe200000101a6 */
[-C--:B------:R-:W-:Y:S01]  /*5680*/  FFMA.FTZ R4, R119, R5.reuse, -R4 ;  /* 0x0000000577047223 */ /* 0x080fe20000010804 */
[----:B------:R-:W-:Y:S01]  /*5690*/  FADD.FTZ R140, RZ, R140 ;  /* 0x0000008cff8c7221 */ /* 0x000fe20000010000 */
[----:B------:R-:W-:Y:S01]  /*56a0*/  SHFL.DOWN PT, R174, R157, 0x1, 0x1f ;  /* 0x08201f009dae7f89 */ /* 0x000fe200000e0000 */
[C---:B------:R-:W-:Y:S01]  /*56b0*/  FFMA.FTZ R142, R38.reuse, R5, -R165 ;  /* 0x00000005268e7223 */ /* 0x040fe200000108a5 */
[----:B------:R-:W-:Y:S01]  /*56c0*/  FFMA.FTZ R4, R105, R46, R4 ;  /* 0x0000002e69047223 */ /* 0x000fe20000010004 */
[----:B------:R-:W-:Y:S01]  /*56d0*/  FMUL.FTZ R170, R127, R140 ;  /* 0x0000008c7faa7220 */ /* 0x000fe20000410000 */
[----:B--2---:R-:W0:Y:S01]  /*56e0*/  SHFL.IDX PT, R166, R10, RZ, 0x1f ;  /* 0x00001fff0aa67589 */ /* 0x004e2200000e0000 */
[----:B------:R-:W-:Y:S01]  /*56f0*/  FFMA.FTZ R169, R3, R169, R168 ;  /* 0x000000a903a97223 */ /* 0x000fe200000100a8 */
[-C--:B------:R-:W-:Y:S01]  /*5700*/  FMUL.FTZ R173, R127, R4.reuse ;  /* 0x000000047fad7220 */ /* 0x080fe20000410000 */
[----:B------:R-:W-:Y:S01]  /*5710*/  FFMA.FTZ R170, R125, R4, -R170 ;  /* 0x000000047daa7223 */ /* 0x000fe200000108aa */
[----:B------:R-:W2:Y:S01]  /*5720*/  SHFL.IDX PT, R167, R11, RZ, 0x1f ;  /* 0x00001fff0ba77589 */ /* 0x000ea200000e0000 */
[----:B------:R-:W-:Y:S01]  /*5730*/  FMUL.FTZ R168, R38, R145 ;  /* 0x0000009126a87220 */ /* 0x000fe20000410000 */
[----:B------:R-:W-:Y:S01]  /*5740*/  FMUL.FTZ R127, R3, R142 ;  /* 0x0000008e037f7220 */ /* 0x000fe20000410000 */
[----:B------:R-:W-:Y:S01]  /*5750*/  FFMA.FTZ R142, R125, R140, R173 ;  /* 0x0000008c7d8e7223 */ /* 0x000fe200000100ad */
[----:B------:R-:W4:Y:S01]  /*5760*/  SHFL.DOWN PT, R172, R154, 0x1, 0x1f ;  /* 0x08201f009aac7f89 */ /* 0x000f2200000e0000 */
[C---:B------:R-:W-:Y:S01]  /*5770*/  FFMA.FTZ R175, R2.reuse, R170, R169 ;  /* 0x000000aa02af7223 */ /* 0x040fe200000100a9 */
[C---:B------:R-:W-:Y:S01]  /*5780*/  FFMA.FTZ R168, R39.reuse, R5, R168 ;  /* 0x0000000527a87223 */ /* 0x040fe200000100a8 */
[----:B------:R-:W-:Y:S01]  /*5790*/  FMUL.FTZ R125, R39, R140 ;  /* 0x0000008c277d7220 */ /* 0x000fe20000410000 */
[----:B------:R-:W5:Y:S01]  /*57a0*/  SHFL.DOWN PT, R173, R158, 0x1, 0x1f ;  /* 0x08201f009ead7f89 */ /* 0x000f6200000e0000 */
[----:B------:R-:W-:Y:S01]  /*57b0*/  FFMA.FTZ R176, -R2, R142, R171 ;  /* 0x0000008e02b07223 */ /* 0x000fe200000101ab */
[----:B------:R-:W-:Y:S01]  /*57c0*/  FFMA.FTZ R165, -R3, R168, -RZ ;  /* 0x000000a803a57223 */ /* 0x000fe200000109ff */
[----:B------:R-:W-:Y:S01]  /*57d0*/  FMUL.FTZ R168, R38, R140 ;  /* 0x0000008c26a87220 */ /* 0x000fe20000410000 */
[----:B------:R-:W3:Y:S01]  /*57e0*/  SHFL.DOWN PT, R170, R147, 0x1, 0x1f ;  /* 0x08201f0093aa7f89 */ /* 0x000ee200000e0000 */
[-C--:B------:R-:W-:Y:S01]  /*57f0*/  FMUL.FTZ R3, R122, R4.reuse ;  /* 0x000000047a037220 */ /* 0x080fe20000410000 */
[-C--:B------:R-:W-:Y:S01]  /*5800*/  FFMA.FTZ R125, R38, R4.reuse, -R125 ;  /* 0x00000004267d7223 */ /* 0x080fe2000001087d */
[----:B------:R-:W-:Y:S01]  /*5810*/  FFMA.FTZ R169, R39, R4, R168 ;  /* 0x0000000427a97223 */ /* 0x000fe200000100a8 */
[-C--:B------:R-:W-:Y:S01]  /*5820*/  FMUL.FTZ R142, R122, R140.reuse ;  /* 0x0000008c7a8e7220 */ /* 0x080fe20000410000 */
[C---:B------:R-:W-:Y:S01]  /*5830*/  FFMA.FTZ R168, R121.reuse, R140, R3 ;  /* 0x0000008c79a87223 */ /* 0x040fe20000010003 */
[C---:B------:R-:W-:Y:S01]  /*5840*/  FMUL.FTZ R125, R2.reuse, R125 ;  /* 0x0000007d027d7220 */ /* 0x040fe20000410000 */
[----:B------:R-:W-:Y:S01]  /*5850*/  FFMA.FTZ R169, -R2, R169, -RZ ;  /* 0x000000a902a97223 */ /* 0x000fe200000109ff */
[----:B------:R-:W-:Y:S01]  /*5860*/  FFMA.FTZ R142, R121, R4, -R142 ;  /* 0x00000004798e7223 */ /* 0x000fe2000001088e */
[----:B------:R-:W-:Y:S01]  /*5870*/  FADD.FTZ R2, RZ, R168 ;  /* 0x000000a8ff027221 */ /* 0x000fe20000010000 */
[C---:B0-----:R-:W-:Y:S01]  /*5880*/  @P1 FMUL.FTZ R168, R174.reuse, R166 ;  /* 0x000000a6aea81220 */ /* 0x041fe20000410000 */
[----:B-1----:R-:W0:Y:S01]  /*5890*/  SHFL.IDX PT, R157, R157, RZ, 0x1f ;  /* 0x00001fff9d9d7589 */ /* 0x002e2200000e0000 */
[-C--:B--2---:R-:W-:Y:S01]  /*58a0*/  @P1 FMUL.FTZ R3, R174, R167.reuse ;  /* 0x000000a7ae031220 */ /* 0x084fe20000410000 */
[----:B------:R-:W-:Y:S01]  /*58b0*/  FFMA.FTZ R142, R107, R44, R142 ;  /* 0x0000002c6b8e7223 */ /* 0x000fe2000001008e */
[C---:B------:R-:W-:Y:S01]  /*58c0*/  FMUL.FTZ R171, R123.reuse, R2 ;  /* 0x000000027bab7220 */ /* 0x040fe20000410000 */
[----:B------:R-:W1:Y:S01]  /*58d0*/  SHFL.IDX PT, R154, R154, RZ, 0x1f ;  /* 0x00001fff9a9a7589 */ /* 0x000e6200000e0000 */
[C---:B----4-:R-:W-:Y:S01]  /*58e0*/  @P1 FFMA.FTZ R168, R172.reuse, R167, R168 ;  /* 0x000000a7aca81223 */ /* 0x050fe200000100a8 */
[----:B------:R-:W-:Y:S01]  /*58f0*/  @P1 FFMA.FTZ R3, R172, R166, -R3 ;  /* 0x000000a6ac031223 */ /* 0x000fe20000010803 */
[-C--:B------:R-:W-:Y:S01]  /*5900*/  FMUL.FTZ R123, R123, R142.reuse ;  /* 0x0000008e7b7b7220 */ /* 0x080fe20000410000 */
[C---:B------:R-:W-:Y:S01]  /*5910*/  FFMA.FTZ R171, R124.reuse, R142, -R171 ;  /* 0x0000008e7cab7223 */ /* 0x040fe200000108ab */
[----:B-----5:R-:W-:Y:S01]  /*5920*/  @P1 FADD.FTZ R167, R173, R168 ;  /* 0x000000a8ada71221 */ /* 0x020fe20000010000 */
[-C--:B------:R-:W-:Y:S01]  /*5930*/  FMUL.FTZ R173, R39, R2.reuse ;  /* 0x0000000227ad7220 */ /* 0x080fe20000410000 */
[-C--:B------:R-:W-:Y:S01]  /*5940*/  FFMA.FTZ R123, R124, R2.reuse, R123 ;  /* 0x000000027c7b7223 */ /* 0x080fe2000001007b */
[----:B------:R-:W-:Y:S01]  /*5950*/  FMUL.FTZ R168, R38, R2 ;  /* 0x0000000226a87220 */ /* 0x000fe20000410000 */
[----:B---3--:R-:W-:Y:S01]  /*5960*/  @P1 FADD.FTZ R166, R170, R3 ;  /* 0x00000003aaa61221 */ /* 0x008fe20000010000 */
[-C--:B------:R-:W-:Y:S01]  /*5970*/  FMUL.FTZ R3, R167, -R41.reuse ;  /* 0x80000029a7037220 */ /* 0x080fe20000410000 */
[----:B------:R-:W-:Y:S01]  /*5980*/  FFMA.FTZ R173, R38, R142, -R173 ;  /* 0x0000008e26ad7223 */ /* 0x000fe200000108ad */
[----:B------:R-:W2:Y:S01]  /*5990*/  SHFL.IDX PT, R158, R158, RZ, 0x1f ;  /* 0x00001fff9e9e7589 */ /* 0x000ea200000e0000 */
[C---:B------:R-:W-:Y:S01]  /*59a0*/  FMUL.FTZ R124, R166.reuse, -R41 ;  /* 0x80000029a67c7220 */ /* 0x040fe20000410000 */
[----:B------:R-:W-:Y:S01]  /*59b0*/  FFMA.FTZ R166, R166, R40, -R3 ;  /* 0x00000028a6a67223 */ /* 0x000fe20000010803 */
[----:B------:R-:W-:Y:S01]  /*59c0*/  FFMA.FTZ R39, R39, R142, R168 ;  /* 0x0000008e27277223 */ /* 0x000fe200000100a8 */
[----:B------:R-:W3:Y:S01]  /*59d0*/  SHFL.IDX PT, R147, R147, RZ, 0x1f ;  /* 0x00001fff93937589 */ /* 0x000ee200000e0000 */
[----:B------:R-:W-:Y:S01]  /*59e0*/  FFMA.FTZ R3, R167, R40, R124 ;  /* 0x00000028a7037223 */ /* 0x000fe2000001007c */
[----:B------:R-:W-:Y:S01]  /*59f0*/  FADD.FTZ R135, R135, R166 ;  /* 0x000000a687877221 */ /* 0x000fe20000010000 */
[C---:B------:R-:W-:Y:S01]  /*5a00*/  FMUL.FTZ R40, R0.reuse, R171 ;  /* 0x000000ab00287220 */ /* 0x040fe20000410000 */
[----:B------:R-:W-:Y:S01]  /*5a10*/  FMUL.FTZ R167, R0, R123 ;  /* 0x0000007b00a77220 */ /* 0x000fe20000410000 */
[----:B------:R-:W-:Y:S01]  /*5a20*/  FADD.FTZ R3, -R126, R3 ;  /* 0x000000037e037221 */ /* 0x000fe20000010100 */
[----:B------:R-:W-:Y:S01]  /*5a30*/  FMUL.FTZ R38, R122, -R135 ;  /* 0x800000877a267220 */ /* 0x000fe20000410000 */
[C---:B------:R-:W-:Y:S01]  /*5a40*/  FMUL.FTZ R173, R0.reuse, R173 ;  /* 0x000000ad00ad7220 */ /* 0x040fe20000410000 */
[----:B------:R-:W-:Y:S01]  /*5a50*/  FFMA.FTZ R123, -R0, R39, -RZ ;  /* 0x00000027007b7223 */ /* 0x000fe200000109ff */
[-C--:B------:R-:W-:Y:S01]  /*5a60*/  FMUL.FTZ R122, R122, -R3.reuse ;  /* 0x800000037a7a7220 */ /* 0x080fe20000410000 */
[----:B------:R-:W-:Y:S01]  /*5a70*/  FFMA.FTZ R124, R121, R3, R38 ;  /* 0x00000003797c7223 */ /* 0x000fe20000010026 */
[----:B------:R-:W-:Y:S01]  /*5a80*/  FADD.FTZ R0, R175, R40 ;  /* 0x00000028af007221 */ /* 0x000fe20000010000 */
[----:B0-----:R-:W-:Y:S01]  /*5a90*/  FMUL.FTZ R39, R157, R11 ;  /* 0x0000000b9d277220 */ /* 0x001fe20000410000 */
[----:B------:R-:W-:Y:S01]  /*5aa0*/  FFMA.FTZ R121, R121, R135, -R122 ;  /* 0x0000008779797223 */ /* 0x000fe2000001087a */
[-C--:B------:R-:W-:Y:S01]  /*5ab0*/  FMUL.FTZ R40, R157, R10.reuse ;  /* 0x0000000a9d287220 */ /* 0x080fe20000410000 */
[----:B------:R-:W-:Y:S01]  /*5ac0*/  FADD.FTZ R133, -R133, R124 ;  /* 0x0000007c85857221 */ /* 0x000fe20000010100 */
[----:B-1----:R-:W-:Y:S01]  /*5ad0*/  FFMA.FTZ R38, R154, R10, -R39 ;  /* 0x0000000a9a267223 */ /* 0x002fe20000010827 */
[----:B------:R-:W-:Y:S01]  /*5ae0*/  FADD.FTZ R132, R132, R121 ;  /* 0x0000007984847221 */ /* 0x000fe20000010000 */
[----:B------:R-:W-:Y:S01]  /*5af0*/  FFMA.FTZ R39, R154, R11, R40 ;  /* 0x0000000b9a277223 */ /* 0x000fe20000010028 */
[C---:B------:R-:W-:Y:S01]  /*5b00*/  FMUL.FTZ R40, R120.reuse, -R133 ;  /* 0x8000008578287220 */ /* 0x040fe20000410000 */
[----:B------:R-:W-:Y:S01]  /*5b10*/  ISETP.NE.AND P0, PT, R59, RZ, PT ;  /* 0x000000ff3b00720c */ /* 0x000fe20003f05270 */
[-C--:B------:R-:W-:Y:S01]  /*5b20*/  FMUL.FTZ R120, R120, -R132.reuse ;  /* 0x8000008478787220 */ /* 0x080fe20000410000 */
[----:B------:R-:W-:Y:S01]  /*5b30*/  FMUL.FTZ R11, R157, R9 ;  /* 0x000000099d0b7220 */ /* 0x000fe20000410000 */
[C---:B------:R-:W-:Y:S01]  /*5b40*/  FFMA.FTZ R40, R119.reuse, R132, -R40 ;  /* 0x0000008477287223 */ /* 0x040fe20000010828 */
[----:B------:R-:W-:Y:S01]  /*5b50*/  P2R R10, PR, RZ, 0x1 ;  /* 0x00000001ff0a7803 */ /* 0x000fe20000000000 */
[----:B------:R-:W-:Y:S01]  /*5b60*/  FFMA.FTZ R120, R119, R133, R120 ;  /* 0x0000008577787223 */ /* 0x000fe20000010078 */
[-C--:B------:R-:W-:Y:S01]  /*5b70*/  FMUL.FTZ R10, R157, R8.reuse ;  /* 0x000000089d0a7220 */ /* 0x080fe20000410000 */
[----:B------:R-:W-:Y:S01]  /*5b80*/  FADD.FTZ R137, R137, R40 ;  /* 0x0000002889897221 */ /* 0x000fe20000010000 */
[C---:B------:R-:W-:Y:S01]  /*5b90*/  FFMA.FTZ R8, R154.reuse, R8, -R11 ;  /* 0x000000089a087223 */ /* 0x040fe2000001080b */
[----:B------:R-:W-:Y:S01]  /*5ba0*/  FADD.FTZ R131, -R131, R120 ;  /* 0x0000007883837221 */ /* 0x000fe20000010100 */
[----:B------:R-:W-:Y:S01]  /*5bb0*/  FFMA.FTZ R9, R154, R9, R10 ;  /* 0x000000099a097223 */ /* 0x000fe2000001000a */
[----:B--2---:R-:W-:Y:S01]  /*5bc0*/  FADD.FTZ R11, R158, R39 ;  /* 0x000000279e0b7221 */ /* 0x004fe20000010000 */
[----:B---3--:R-:W-:Y:S01]  /*5bd0*/  FADD.FTZ R10, R147, R38 ;  /* 0x00000026930a7221 */ /* 0x008fe20000010000 */
[C---:B------:R-:W-:Y:S01]  /*5be0*/  FMUL.FTZ R39, R117.reuse, -R131 ;  /* 0x8000008375277220 */ /* 0x040fe20000410000 */
[-C--:B------:R-:W-:Y:S01]  /*5bf0*/  FMUL.FTZ R38, R117, -R137.reuse ;  /* 0x8000008975267220 */ /* 0x080fe20000410000 */
[----:B------:R-:W-:Y:S01]  /*5c00*/  SHF.L.U32 R40, R59, 0x4, RZ ;  /* 0x000000043b287819 */ /* 0x000fe200000006ff */
[----:B------:R-:W-:Y:S01]  /*5c10*/  BSSY B0, `(.L_x_16878) ;  /* 0x000004e000007945 */ /* 0x000fe20003800000 */
[C---:B------:R-:W-:Y:S01]  /*5c20*/  FFMA.FTZ R39, R116.reuse, R137, -R39 ;  /* 0x0000008974277223 */ /* 0x040fe20000010827 */
[----:B------:R-:W-:Y:S01]  /*5c30*/  FFMA.FTZ R41, R116, R131, R38 ;  /* 0x0000008374297223 */ /* 0x000fe20000010026 */
[----:B------:R-:W-:Y:S01]  /*5c40*/  LEA.HI.SX32 R40, R40, R40, 0x1b ;  /* 0x0000002828287211 */ /* 0x000fe200078fdaff */
[----:B------:R-:W-:Y:S01]  /*5c50*/  FADD.FTZ R38, R176, -R167 ;  /* 0x800000a7b0267221 */ /* 0x000fe20000010000 */
[----:B------:R-:W-:Y:S01]  /*5c60*/  FADD.FTZ R136, R136, R39 ;  /* 0x0000002788887221 */ /* 0x000fe20000010000 */
[----:B------:R-:W-:Y:S01]  /*5c70*/  FADD.FTZ R39, -R130, R41 ;  /* 0x0000002982277221 */ /* 0x000fe20000010100 */
[----:B------:R-:W-:-:S02]  /*5c80*/  LEA R116, R40, R49, 0x2 ;  /* 0x0000003128747211 */ /* 0x000fc400078e10ff */
[CC--:B------:R-:W-:Y:S01]  /*5c90*/  FMUL.FTZ R41, R115.reuse, -R136.reuse ;  /* 0x8000008873297220 */ /* 0x0c0fe20000410000 */
[----:B------:R-:W-:Y:S01]  /*5ca0*/  FMUL.FTZ R115, R115, -R39 ;  /* 0x8000002773737220 */ /* 0x000fe20000410000 */
[----:B------:R-:W-:Y:S02]  /*5cb0*/  @!P0 LEA R117, R86, R49, 0x4 ;  /* 0x0000003156758211 */ /* 0x000fe400078e20ff */
[C---:B------:R-:W-:Y:S01]  /*5cc0*/  FFMA.FTZ R40, R114.reuse, R39, R41 ;  /* 0x0000002772287223 */ /* 0x040fe20000010029 */
[----:B------:R-:W-:Y:S02]  /*5cd0*/  FFMA.FTZ R115, R114, R136, -R115 ;  /* 0x0000008872737223 */ /* 0x000fe40000010873 */
[----:B------:R0:W-:Y:S01]  /*5ce0*/  @!P0 STS.128 [R117+0x21b0], R8 ;  /* 0x0021b00875008388 */ /* 0x0001e20000000c00 */
[----:B------:R-:W-:Y:S01]  /*5cf0*/  FADD.FTZ R139, -R139, R40 ;  /* 0x000000288b8b7221 */ /* 0x000fe20000010100 */
[----:B------:R-:W-:Y:S01]  /*5d00*/  FADD.FTZ R138, R138, R115 ;  /* 0x000000738a8a7221 */ /* 0x000fe20000010000 */
[C---:B------:R-:W-:Y:S01]  /*5d10*/  IMAD R40, R106.reuse, -0x100, R73 ;  /* 0xffffff006a287824 */ /* 0x040fe200078e0249 */
[----:B------:R1:W-:Y:S01]  /*5d20*/  STS [R116+0x42c], R7 ;  /* 0x00042c0774007388 */ /* 0x0003e20000000800 */
[----:B------:R-:W-:-:S03]  /*5d30*/  SHF.L.U32 R106, R106, 0x9, RZ ;  /* 0x000000096a6a7819 */ /* 0x000fc600000006ff */
[----:B------:R-:W-:Y:S01]  /*5d40*/  LEA R40, R40, -R59, 0x1 ;  /* 0x8000003b28287211 */ /* 0x000fe200078e08ff */
[----:B------:R2:W-:Y:S03]  /*5d50*/  STS [R116+0x420], R159 ;  /* 0x0004209f74007388 */ /* 0x0005e60000000800 */
[----:B------:R-:W-:Y:S01]  /*5d60*/  ISETP.GE.AND P0, PT, R40, 0x1, PT ;  /* 0x000000012800780c */ /* 0x000fe20003f06270 */
[----:B------:R2:W-:Y:S01]  /*5d70*/  STS [R116+0x424], R161 ;  /* 0x000424a174007388 */ /* 0x0005e20000000800 */
[CC--:B0-----:R-:W-:Y:S01]  /*5d80*/  FMUL.FTZ R9, R113.reuse, -R139.reuse ;  /* 0x8000008b71097220 */ /* 0x0c1fe20000410000 */
[-C--:B------:R-:W-:Y:S02]  /*5d90*/  FMUL.FTZ R10, R113, -R138.reuse ;  /* 0x8000008a710a7220 */ /* 0x080fe40000410000 */
[----:B------:R2:W-:Y:S01]  /*5da0*/  STS [R116+0x428], R155 ;  /* 0x0004289b74007388 */ /* 0x0005e20000000800 */
[C---:B------:R-:W-:Y:S01]  /*5db0*/  FFMA.FTZ R8, R112.reuse, R138, -R9 ;  /* 0x0000008a70087223 */ /* 0x040fe20000010809 */
[----:B------:R-:W-:-:S02]  /*5dc0*/  FFMA.FTZ R10, R112, R139, R10 ;  /* 0x0000008b700a7223 */ /* 0x000fc4000001000a */
[----:B------:R2:W-:Y:S01]  /*5dd0*/  STS [R116+0x430], R153 ;  /* 0x0004309974007388 */ /* 0x0005e20000000800 */
[----:B------:R-:W-:Y:S01]  /*5de0*/  FADD.FTZ R143, R143, R8 ;  /* 0x000000088f8f7221 */ /* 0x000fe20000010000 */
[----:B------:R-:W-:Y:S02]  /*5df0*/  FADD.FTZ R141, -R141, R10 ;  /* 0x0000000a8d8d7221 */ /* 0x000fe40000010100 */
[----:B------:R2:W-:Y:S01]  /*5e00*/  STS [R116+0x434], R162 ;  /* 0x000434a274007388 */ /* 0x0005e20000000800 */
[C---:B------:R-:W-:Y:S01]  /*5e10*/  IADD3 R10, P1, R106.reuse, R59, RZ ;  /* 0x0000003b6a0a7210 */ /* 0x040fe20007f3e0ff */
[C---:B-1----:R-:W-:Y:S01]  /*5e20*/  FMUL.FTZ R7, R111.reuse, -R143 ;  /* 0x8000008f6f077220 */ /* 0x042fe20000410000 */
[-C--:B------:R-:W-:Y:S01]  /*5e30*/  FMUL.FTZ R8, R111, -R141.reuse ;  /* 0x8000008d6f087220 */ /* 0x080fe20000410000 */
[----:B------:R2:W-:Y:S01]  /*5e40*/  STS [R116+0x438], R151 ;  /* 0x0004389774007388 */ /* 0x0005e20000000800 */
[----:B------:R-:W-:Y:S01]  /*5e50*/  LEA.HI.X.SX32 R11, R106, RZ, 0x1, P1 ;  /* 0x000000ff6a0b7211 */ /* 0x000fe200008f0eff */
[C---:B------:R-:W-:Y:S01]  /*5e60*/  FFMA.FTZ R9, R110.reuse, R141, R7 ;  /* 0x0000008d6e097223 */ /* 0x040fe20000010007 */
[----:B------:R-:W-:Y:S01]  /*5e70*/  FFMA.FTZ R7, R110, R143, -R8 ;  /* 0x0000008f6e077223 */ /* 0x000fe20000010808 */
[----:B------:R2:W-:Y:S02]  /*5e80*/  STS [R116+0x43c], R163 ;  /* 0x00043ca374007388 */ /* 0x0005e40000000800 */
[----:B------:R-:W-:Y:S01]  /*5e90*/  FADD.FTZ R9, -R146, R9 ;  /* 0x0000000992097221 */ /* 0x000fe20000010100 */
[----:B------:R-:W-:Y:S01]  /*5ea0*/  FADD.FTZ R148, R148, R7 ;  /* 0x0000000794947221 */ /* 0x000fe20000010000 */
[----:B------:R2:W-:Y:S02]  /*5eb0*/  STS [R116+0x440], R144 ;  /* 0x0004409074007388 */ /* 0x0005e40000000800 */
[CC--:B------:R-:W-:Y:S01]  /*5ec0*/  FMUL.FTZ R8, R108.reuse, -R9.reuse ;  /* 0x800000096c087220 */ /* 0x0c0fe20000410000 */
[-C--:B------:R-:W-:Y:S01]  /*5ed0*/  FMUL.FTZ R108, R108, -R148.reuse ;  /* 0x800000946c6c7220 */ /* 0x080fe20000410000 */
[----:B------:R2:W-:Y:S02]  /*5ee0*/  STS [R116+0x444], R164 ;  /* 0x000444a474007388 */ /* 0x0005e40000000800 */
[C---:B------:R-:W-:Y:S01]  /*5ef0*/  FFMA.FTZ R7, R109.reuse, R148, -R8 ;  /* 0x000000946d077223 */ /* 0x040fe20000010808 */
[----:B------:R-:W-:Y:S01]  /*5f00*/  FFMA.FTZ R8, R109, R9, R108 ;  /* 0x000000096d087223 */ /* 0x000fe2000001006c */
        /* <DEDUP_REMOVED lines=14> */
[----:B------:R-:W-:Y:S02]  /*5ff0*/  IMAD R113, R65, R35, R112 ;  /* 0x0000002341717224 */ /* 0x000fe400078e0270 */
        /* <DEDUP_REMOVED lines=15> */
.L_x_16879:
[----:B------:R-:W-:Y:S05]  /*60f0*/  BSYNC B0 ;  /* 0x0000000000007941 */ /* 0x000fea0003800000 */
.L_x_16878:
[----:B------:R-:W-:Y:S01]  /*6100*/  USHF.R.U32.HI UR8, URZ, 0x1, UR27 ;  /* 0x000000013f087899 */ /* 0x000fe2000801161b */
[----:B------:R-:W-:Y:S01]  /*6110*/  FADD.FTZ R129, -R129, R8 ;  /* 0x0000000881817221 */ /* 0x000fe20000010100 */
[----:B------:R-:W-:Y:S01]  /*6120*/  USHF.R.U64 UR7, UR26, 0x1, UR27 ;  /* 0x000000011a077899 */ /* 0x000fe2000800121b */
[----:B------:R-:W-:Y:S01]  /*6130*/  FADD.FTZ R128, R128, R7 ;  /* 0x0000000780807221 */ /* 0x000fe20000010000 */
[----:B------:R-:W-:Y:S01]  /*6140*/  UIMAD UR10, UR8, UR14, URZ ;  /* 0x0000000e080a72a4 */ /* 0x000fe2000f8e023f */
[----:B------:R-:W-:Y:S01]  /*6150*/  FMUL.FTZ R8, R148, R56 ;  /* 0x0000003894087220 */ /* 0x000fe20000410000 */
[----:B------:R-:W-:Y:S01]  /*6160*/  FMUL.FTZ R7, R129, R58 ;  /* 0x0000003a81077220 */ /* 0x000fe20000410000 */
[----:B------:R-:W-:Y:S01]  /*6170*/  UIMAD.WIDE.U32 UR8, UR7, UR14, URZ ;  /* 0x0000000e070872a5 */ /* 0x000fe2000f8e003f */
[-C--:B0-----:R-:W-:Y:S01]  /*6180*/  FFMA.FTZ R41, R95, -R56.reuse, R156 ;  /* 0x800000385f297223 */ /* 0x081fe2000001009c */
[----:B------:R-:W-:Y:S01]  /*6190*/  UIMAD UR10, UR15, UR7, UR10 ;  /* 0x000000070f0a72a4 */ /* 0x000fe2000f8e020a */
[----:B------:R-:W-:Y:S01]  /*61a0*/  FMUL.FTZ R106, R9, R56 ;  /* 0x00000038096a7220 */ /* 0x000fe20000410000 */
[----:B------:R-:W-:Y:S01]  /*61b0*/  FMUL.FTZ R10, R43, R8 ;  /* 0x000000082b0a7220 */ /* 0x000fe20000410000 */
[-C--:B------:R-:W-:Y:S01]  /*61c0*/  FFMA.FTZ R150, R91, -R58.reuse, R150 ;  /* 0x8000003a5b967223 */ /* 0x080fe20000010096 */
[----:B------:R-:W-:Y:S01]  /*61d0*/  FMUL.FTZ R11, R128, R58 ;  /* 0x0000003a800b7220 */ /* 0x000fe20000410000 */
[----:B------:R-:W-:Y:S01]  /*61e0*/  FMUL.FTZ R93, R42, R7 ;  /* 0x000000072a5d7220 */ /* 0x000fe20000410000 */
[----:B------:R-:W-:Y:S01]  /*61f0*/  UIADD3 UR9, UR10, UR9, URZ ;  /* 0x000000090a097290 */ /* 0x000fe2000fffe03f */
[----:B------:R-:W-:-:S02]  /*6200*/  IMAD R108, R63, R34, RZ ;  /* 0x000000223f6c7224 */ /* 0x000fc400078e02ff */
[-C--:B------:R-:W-:Y:S01]  /*6210*/  FFMA.FTZ R111, R41, R106.reuse, -R10 ;  /* 0x0000006a296f7223 */ /* 0x080fe2000001080a */
[-C--:B------:R-:W-:Y:S01]  /*6220*/  FMUL.FTZ R10, R42, R11.reuse ;  /* 0x0000000b2a0a7220 */ /* 0x080fe20000410000 */
[----:B------:R-:W-:Y:S01]  /*6230*/  FMUL.FTZ R106, R43, R106 ;  /* 0x0000006a2b6a7220 */ /* 0x000fe20000410000 */
[C---:B------:R-:W-:Y:S01]  /*6240*/  FFMA.FTZ R93, R150.reuse, R11, R93 ;  /* 0x0000000b965d7223 */ /* 0x040fe2000001005d */
[C---:B------:R-:W-:Y:S02]  /*6250*/  IMAD R113, R65.reuse, R35, R108 ;  /* 0x0000002341717224 */ /* 0x040fe400078e026c */
[----:B------:R-:W-:Y:S01]  /*6260*/  FFMA.FTZ R10, R150, R7, -R10 ;  /* 0x00000007960a7223 */ /* 0x000fe2000001080a */
[----:B------:R-:W-:-:S04]  /*6270*/  IMAD.WIDE.U32 R108, R65, R34, UR8 ;  /* 0x00000008416c7e25 */ /* 0x000fc8000f8e0022 */
[----:B------:R-:W-:Y:S01]  /*6280*/  FFMA.FTZ R106, R41, R8, R106 ;  /* 0x00000008296a7223 */ /* 0x000fe2000001006a */
[----:B------:R-:W-:Y:S01]  /*6290*/  FADD.FTZ R93, RZ, R93 ;  /* 0x0000005dff5d7221 */ /* 0x000fe20000010000 */
[-C--:B------:R-:W-:Y:S01]  /*62a0*/  FMUL.FTZ R7, R141, R54.reuse ;  /* 0x000000368d077220 */ /* 0x080fe20000410000 */
[-C--:B------:R-:W-:Y:S01]  /*62b0*/  FFMA.FTZ R152, R97, -R54.reuse, R152 ;  /* 0x8000003661987223 */ /* 0x080fe20000010098 */
[----:B------:R-:W-:Y:S01]  /*62c0*/  IADD3 R120, R113, R109, RZ ;  /* 0x0000006d71787210 */ /* 0x000fe20007ffe0ff */
[----:B------:R-:W-:Y:S01]  /*62d0*/  FADD.FTZ R106, R93, R106 ;  /* 0x0000006a5d6a7221 */ /* 0x000fe20000010000 */
[----:B------:R-:W-:Y:S01]  /*62e0*/  FMUL.FTZ R93, R143, R54 ;  /* 0x000000368f5d7220 */ /* 0x000fe20000410000 */
[----:B------:R-:W-:Y:S01]  /*62f0*/  FMUL.FTZ R109, R118, R7 ;  /* 0x00000007766d7220 */ /* 0x000fe20000410000 */
[----:B------:R-:W-:Y:S01]  /*6300*/  FFMA.FTZ R160, R99, -R52, R160 ;  /* 0x8000003463a07223 */ /* 0x000fe200000100a0 */
[----:B--2---:R-:W-:Y:S01]  /*6310*/  LEA R116, P0, R108, R32, 0x3 ;  /* 0x000000206c747211 */ /* 0x004fe200078018ff */
[-C--:B------:R-:W-:Y:S01]  /*6320*/  FMUL.FTZ R110, R118, R93.reuse ;  /* 0x0000005d766e7220 */ /* 0x080fe20000410000 */
[----:B------:R-:W-:Y:S01]  /*6330*/  FFMA.FTZ R109, R152, R93, R109 ;  /* 0x0000005d986d7223 */ /* 0x000fe2000001006d */
[----:B------:R-:W-:Y:S01]  /*6340*/  FADD.FTZ R10, RZ, R10 ;  /* 0x0000000aff0a7221 */ /* 0x000fe20000010000 */
[----:B------:R-:W-:Y:S01]  /*6350*/  LEA.HI.X R120, R108, R33, R120, 0x3, P0 ;  /* 0x000000216c787211 */ /* 0x000fe200000f1c78 */
[----:B------:R-:W-:Y:S01]  /*6360*/  FFMA.FTZ R113, R152, R7, -R110 ;  /* 0x0000000798717223 */ /* 0x000fe2000001086e */
[----:B------:R-:W-:Y:S01]  /*6370*/  FADD.FTZ R106, R106, R109 ;  /* 0x0000006d6a6a7221 */ /* 0x000fe20000010000 */
[-C--:B------:R-:W-:Y:S01]  /*6380*/  FMUL.FTZ R109, R138, R52.reuse ;  /* 0x000000348a6d7220 */ /* 0x080fe20000410000 */
[----:B------:R-:W-:Y:S01]  /*6390*/  FMUL.FTZ R7, R139, R52 ;  /* 0x000000348b077220 */ /* 0x000fe20000410000 */
[----:B------:R-:W-:Y:S01]  /*63a0*/  FADD.FTZ R108, R10, R111 ;  /* 0x0000006f0a6c7221 */ /* 0x000fe20000010000 */
[-C--:B------:R-:W-:Y:S01]  /*63b0*/  FFMA.FTZ R111, R101, -R50.reuse, R6 ;  /* 0x80000032656f7223 */ /* 0x080fe20000010006 */
[----:B------:R-:W-:Y:S01]  /*63c0*/  FMUL.FTZ R115, R134, R109 ;  /* 0x0000006d86737220 */ /* 0x000fe20000410000 */
[----:B------:R-:W-:Y:S01]  /*63d0*/  IADD3 R114, -R88, UR4, RZ ;  /* 0x0000000458727c10 */ /* 0x000fe2000fffe1ff */
[----:B------:R-:W-:Y:S01]  /*63e0*/  FMUL.FTZ R10, R136, R50 ;  /* 0x00000032880a7220 */ /* 0x000fe20000410000 */
[----:B------:R-:W-:Y:S01]  /*63f0*/  LEA R6, P0, R59, R116, 0x2 ;  /* 0x000000743b067211 */ /* 0x000fe200078010ff */
[-C--:B------:R-:W-:Y:S01]  /*6400*/  FFMA.FTZ R117, R160, R7.reuse, -R115 ;  /* 0x00000007a0757223 */ /* 0x080fe20000010873 */
[----:B------:R-:W-:Y:S01]  /*6410*/  FMUL.FTZ R7, R134, R7 ;  /* 0x0000000786077220 */ /* 0x000fe20000410000 */
[----:B------:R-:W-:Y:S01]  /*6420*/  FADD.FTZ R108, R108, R113 ;  /* 0x000000716c6c7221 */ /* 0x000fe20000010000 */
[----:B------:R-:W-:Y:S01]  /*6430*/  FMUL.FTZ R110, R39, R50 ;  /* 0x00000032276e7220 */ /* 0x000fe20000410000 */
[----:B------:R-:W-:Y:S01]  /*6440*/  FMUL.FTZ R112, R149, R10 ;  /* 0x0000000a95707220 */ /* 0x000fe20000410000 */
[----:B------:R-:W-:Y:S01]  /*6450*/  FFMA.FTZ R115, R160, R109, R7 ;  /* 0x0000006da0737223 */ /* 0x000fe20000010007 */
[----:B------:R-:W-:Y:S01]  /*6460*/  LEA.HI.X R7, R59, R120, RZ, 0x2, P0 ;  /* 0x000000783b077211 */ /* 0x000fe200000f14ff */
[----:B------:R-:W-:-:S02]  /*6470*/  IMAD R113, R114, -0x200, RZ ;  /* 0xfffffe0072717824 */ /* 0x000fc400078e02ff */
[----:B------:R-:W-:Y:S01]  /*6480*/  FFMA.FTZ R119, R111, R110, -R112 ;  /* 0x0000006e6f777223 */ /* 0x000fe20000010870 */
[----:B------:R-:W-:Y:S01]  /*6490*/  FADD.FTZ R115, R106, R115 ;  /* 0x000000736a737221 */ /* 0x000fe20000010000 */
[----:B------:R-:W-:Y:S01]  /*64a0*/  FMUL.FTZ R106, R137, R48 ;  /* 0x00000030896a7220 */ /* 0x000fe20000410000 */
[----:B------:R-:W-:-:S04]  /*64b0*/  IMAD.WIDE R6, R113, 0x4, R6 ;  /* 0x0000000471067825 */ /* 0x000fc800078e0206 */
[-C--:B------:R-:W-:Y:S01]  /*64c0*/  FFMA.FTZ R113, R103, -R48.reuse, R5 ;  /* 0x8000003067717223 */ /* 0x080fe20000010005 */
[----:B------:R-:W-:Y:S01]  /*64d0*/  FMUL.FTZ R112, R131, R48 ;  /* 0x0000003083707220 */ /* 0x000fe20000410000 */
[----:B------:R-:W-:Y:S01]  /*64e0*/  FMUL.FTZ R114, R145, R106 ;  /* 0x0000006a91727220 */ /* 0x000fe20000410000 */
[----:B------:R-:W-:Y:S01]  /*64f0*/  FMUL.FTZ R110, R149, R110 ;  /* 0x0000006e956e7220 */ /* 0x000fe20000410000 */
[----:B------:R-:W-:Y:S01]  /*6500*/  USHF.L.U64.HI UR8, UR5, 0x2, UR6 ;  /* 0x0000000205087899 */ /* 0x000fe20008010206 */
[----:B------:R-:W-:Y:S01]  /*6510*/  FADD.FTZ R108, R108, R117 ;  /* 0x000000756c6c7221 */ /* 0x000fe20000010000 */
[----:B------:R-:W-:Y:S01]  /*6520*/  FFMA.FTZ R114, R113, R112, -R114 ;  /* 0x0000007071727223 */ /* 0x000fe20000010872 */
[----:B------:R-:W-:Y:S01]  /*6530*/  FFMA.FTZ R110, R111, R10, R110 ;  /* 0x0000000a6f6e7223 */ /* 0x000fe2000001006e */
[----:B------:R-:W-:Y:S01]  /*6540*/  FMUL.FTZ R112, R145, R112 ;  /* 0x0000007091707220 */ /* 0x000fe20000410000 */
[----:B------:R-:W-:Y:S01]  /*6550*/  USHF.L.U32 UR7, UR5, 0x2, URZ ;  /* 0x0000000205077899 */ /* 0x000fe2000800063f */
[----:B------:R-:W-:Y:S01]  /*6560*/  FADD.FTZ R119, R108, R119 ;  /* 0x000000776c777221 */ /* 0x000fe20000010000 */
[----:B------:R-:W-:Y:S01]  /*6570*/  FADD.FTZ R110, R115, R110 ;  /* 0x0000006e736e7221 */ /* 0x000fe20000010000 */
[----:B------:R-:W-:Y:S01]  /*6580*/  FFMA.FTZ R5, R113, R106, R112 ;  /* 0x0000006a71057223 */ /* 0x000fe20000010070 */
[-C--:B------:R-:W-:Y:S01]  /*6590*/  FMUL.FTZ R115, R132, R46.reuse ;  /* 0x0000002e84737220 */ /* 0x080fe20000410000 */
[-C--:B------:R-:W-:Y:S01]  /*65a0*/  FFMA.FTZ R108, R105, -R46.reuse, R4 ;  /* 0x8000002e696c7223 */ /* 0x080fe20000010004 */
[----:B------:R-:W-:Y:S01]  /*65b0*/  FMUL.FTZ R117, R133, R46 ;  /* 0x0000002e85757220 */ /* 0x000fe20000410000 */
[----:B------:R-:W-:Y:S01]  /*65c0*/  FADD.FTZ R5, R110, R5 ;  /* 0x000000056e057221 */ /* 0x000fe20000010000 */
[----:B------:R-:W-:Y:S01]  /*65d0*/  FMUL.FTZ R121, R140, R115 ;  /* 0x000000738c797220 */ /* 0x000fe20000410000 */
[----:B------:R-:W-:Y:S01]  /*65e0*/  IMAD R110, R26, UR8, RZ ;  /* 0x000000081a6e7c24 */ /* 0x000fe2000f8e02ff */
[----:B------:R-:W-:Y:S01]  /*65f0*/  IADD3 R4, R59, 0x20, RZ ;  /* 0x000000203b047810 */ /* 0x000fe20007ffe0ff */
[----:B------:R-:W-:Y:S01]  /*6600*/  FADD.FTZ R114, R119, R114 ;  /* 0x0000007277727221 */ /* 0x000fe20000010000 */
[----:B------:R-:W-:Y:S01]  /*6610*/  FFMA.FTZ R121, R108, R117, -R121 ;  /* 0x000000756c797223 */ /* 0x000fe20000010879 */
[----:B------:R-:W-:-:S02]  /*6620*/  IMAD R125, R27, UR7, R110 ;  /* 0x000000071b7d7c24 */ /* 0x000fc4000f8e026e */
[----:B------:R-:W-:Y:S01]  /*6630*/  FMUL.FTZ R117, R140, R117 ;  /* 0x000000758c757220 */ /* 0x000fe20000410000 */
[----:B------:R-:W-:Y:S01]  /*6640*/  LEA.HI.SX32 R110, R4, R59, 0x1b ;  /* 0x0000003b046e7211 */ /* 0x000fe200078fdaff */
[-C--:B------:R-:W-:Y:S01]  /*6650*/  FMUL.FTZ R119, R135, R44.reuse ;  /* 0x0000002c87777220 */ /* 0x080fe20000410000 */
[----:B------:R-:W-:Y:S01]  /*6660*/  ISETP.GE.AND P0, PT, R40, 0x21, PT ;  /* 0x000000212800780c */ /* 0x000fe20003f06270 */
[----:B------:R-:W-:Y:S01]  /*6670*/  FFMA.FTZ R4, R108, R115, R117 ;  /* 0x000000736c047223 */ /* 0x000fe20000010075 */
[----:B------:R-:W-:Y:S01]  /*6680*/  LEA R112, R110, R49, 0x2 ;  /* 0x000000316e707211 */ /* 0x000fe200078e10ff */
[----:B------:R-:W-:Y:S01]  /*6690*/  FADD.FTZ R114, R114, R121 ;  /* 0x0000007972727221 */ /* 0x000fe20000010000 */
[-C--:B------:R-:W-:Y:S01]  /*66a0*/  FMUL.FTZ R121, R3, R44.reuse ;  /* 0x0000002c03797220 */ /* 0x080fe20000410000 */
[----:B------:R-:W-:Y:S01]  /*66b0*/  FADD.FTZ R117, R5, R4 ;  /* 0x0000000405757221 */ /* 0x000fe20000010000 */
[----:B------:R-:W-:Y:S01]  /*66c0*/  FFMA.FTZ R142, R107, -R44, R142 ;  /* 0x8000002c6b8e7223 */ /* 0x000fe2000001008e */
[----:B------:R0:W1:Y:S01]  /*66d0*/  LDS R5, [R112+0x4a0] ;  /* 0x0004a00070057984 */ /* 0x0000620000000800 */
[----:B------:R-:W-:Y:S01]  /*66e0*/  FMUL.FTZ R123, R2, R119 ;  /* 0x00000077027b7220 */ /* 0x000fe20000410000 */
[----:B------:R-:W-:Y:S01]  /*66f0*/  IMAD.WIDE.U32 R6, R26, UR7, R6 ;  /* 0x000000071a067c25 */ /* 0x000fe2000f8e0006 */
[----:B------:R-:W-:Y:S01]  /*6700*/  BSSY B0, `(.L_x_16880) ;  /* 0x0000008000007945 */ /* 0x000fe20003800000 */
[----:B------:R-:W-:-:S02]  /*6710*/  IADD3 R4, R59, 0x40, RZ ;  /* 0x000000403b047810 */ /* 0x000fc40007ffe0ff */
[----:B------:R-:W-:Y:S01]  /*6720*/  FFMA.FTZ R123, R142, R121, -R123 ;  /* 0x000000798e7b7223 */ /* 0x000fe2000001087b */
[----:B------:R-:W-:Y:S02]  /*6730*/  IADD3 R110, R59, 0x60, RZ ;  /* 0x000000603b6e7810 */ /* 0x000fe40007ffe0ff */
[----:B------:R-:W-:Y:S01]  /*6740*/  IADD3 R7, R7, R125, RZ ;  /* 0x0000007d07077210 */ /* 0x000fe20007ffe0ff */
[----:B------:R-:W-:Y:S01]  /*6750*/  FADD.FTZ R116, R114, R123 ;  /* 0x0000007b72747221 */ /* 0x000fe20000010000 */
[----:B0-----:R-:W-:Y:S06]  /*6760*/  @!P0 BRA `(.L_x_16881) ;  /* 0x0000000000048947 */ /* 0x001fec0003800000 */
[----:B-1----:R0:W-:Y:S02]  /*6770*/  REDG.E.ADD.F32.FTZ.RN.STRONG.GPU desc[UR12][R6.64+-0x780], R5 ;  /* 0xfff88005060079a6 */ /* 0x0021e4000c10f38c */
.L_x_16881:
[----:B------:R-:W-:Y:S05]  /*6780*/  BSYNC B0 ;  /* 0x0000000000007941 */ /* 0x000fea0003800000 */
.L_x_16880:
        /* <DEDUP_REMOVED lines=18> */
.L_x_16883:
[----:B------:R-:W-:Y:S05]  /*68b0*/  BSYNC B0 ;  /* 0x0000000000007941 */ /* 0x000fea0003800000 */
.L_x_16882:
[----:B01----:R0:W1:Y:S01]  /*68c0*/  LDS R5, [R110+0x5a0] ;  /* 0x0005a0006e057984 */ /* 0x0030620000000800 */
[----:B------:R-:W-:Y:S01]  /*68d0*/  BSSY B0, `(.L_x_16884) ;  /* 0x0000006000007945 */ /* 0x000fe20003800000 */
[----:B------:R-:W-:Y:S02]  /*68e0*/  IADD3 R4, R59, 0xc0, RZ ;  /* 0x000000c03b047810 */ /* 0x000fe40007ffe0ff */
[----:B------:R-:W-:Y:S02]  /*68f0*/  LEA.HI.SX32 R114, R114, R59, 0x1b ;  /* 0x0000003b72727211 */ /* 0x000fe400078fdaff */
[----:B------:R-:W-:Y:S01]  /*6900*/  LEA R112, R112, R49, 0x2 ;  /* 0x0000003170707211 */ /* 0x000fe200078e10ff */
[----:B------:R-:W-:Y:S06]  /*6910*/  @!P0 BRA `(.L_x_16885) ;  /* 0x0000000000048947 */ /* 0x000fec0003800000 */
[----:B-1----:R2:W-:Y:S02]  /*6920*/  REDG.E.ADD.F32.FTZ.RN.STRONG.GPU desc[UR12][R6.64+-0x680], R5 ;  /* 0xfff98005060079a6 */ /* 0x0025e4000c10f38c */
.L_x_16885:
[----:B------:R-:W-:Y:S05]  /*6930*/  BSYNC B0 ;  /* 0x0000000000007941 */ /* 0x000fea0003800000 */
.L_x_16884:
[----:B-12---:R1:W2:Y:S01]  /*6940*/  LDS R5, [R112+0x620] ;  /* 0x0006200070057984 */ /* 0x0062a20000000800 */
[----:B------:R-:W-:Y:S01]  /*6950*/  BSSY B0, `(.L_x_16886) ;  /* 0x0000006000007945 */ /* 0x000fe20003800000 */
[----:B0-----:R-:W-:Y:S02]  /*6960*/  IADD3 R110, R59, 0xe0, RZ ;  /* 0x000000e03b6e7810 */ /* 0x001fe40007ffe0ff */
[----:B------:R-:W-:Y:S02]  /*6970*/  LEA.HI.SX32 R4, R4, R59, 0x1b ;  /* 0x0000003b04047211 */ /* 0x000fe400078fdaff */
[----:B------:R-:W-:Y:S01]  /*6980*/  LEA R114, R114, R49, 0x2 ;  /* 0x0000003172727211 */ /* 0x000fe200078e10ff */
[----:B------:R-:W-:Y:S06]  /*6990*/  @!P1 BRA `(.L_x_16887) ;  /* 0x0000000000049947 */ /* 0x000fec0003800000 */
[----:B--2---:R0:W-:Y:S02]  /*69a0*/  REDG.E.ADD.F32.FTZ.RN.STRONG.GPU desc[UR12][R6.64+-0x600], R5 ;  /* 0xfffa0005060079a6 */ /* 0x0041e4000c10f38c */
.L_x_16887:
[----:B------:R-:W-:Y:S05]  /*69b0*/  BSYNC B0 ;  /* 0x0000000000007941 */ /* 0x000fea0003800000 */
.L_x_16886:
[----:B0-2---:R0:W2:Y:S01]  /*69c0*/  LDS R5, [R114+0x6a0] ;  /* 0x0006a00072057984 */ /* 0x0050a20000000800 */
[----:B------:R-:W-:Y:S01]  /*69d0*/  BSSY B0, `(.L_x_16888) ;  /* 0x0000006000007945 */ /* 0x000fe20003800000 */
[----:B-1----:R-:W-:Y:S02]  /*69e0*/  IADD3 R112, R59, 0x100, RZ ;  /* 0x000001003b707810 */ /* 0x002fe40007ffe0ff */
[----:B------:R-:W-:Y:S02]  /*69f0*/  LEA.HI.SX32 R110, R110, R59, 0x1b ;  /* 0x0000003b6e6e7211 */ /* 0x000fe400078fdaff */
[----:B------:R-:W-:Y:S01]  /*6a00*/  LEA R4, R4, R49, 0x2 ;  /* 0x0000003104047211 */ /* 0x000fe200078e10ff */
[----:B------:R-:W-:Y:S06]  /*6a10*/  @!P2 BRA `(.L_x_16889) ;  /* 0x000000000004a947 */ /* 0x000fec0003800000 */
[----:B--2---:R1:W-:Y:S02]  /*6a20*/  REDG.E.ADD.F32.FTZ.RN.STRONG.GPU desc[UR12][R6.64+-0x580], R5 ;  /* 0xfffa8005060079a6 */ /* 0x0043e4000c10f38c */
.L_x_16889:
[----:B------:R-:W-:Y:S05]  /*6a30*/  BSYNC B0 ;  /* 0x0000000000007941 */ /* 0x000fea0003800000 */
.L_x_16888:
[----:B-12---:R1:W2:Y:S01]  /*6a40*/  LDS R5, [R4+0x720] ;  /* 0x0007200004057984 */ /* 0x0062a20000000800 */
[----:B------:R-:W-:Y:S01]  /*6a50*/  BSSY B0, `(.L_x_16890) ;  /* 0x0000005000007945 */ /* 0x000fe20003800000 */
[----:B------:R-:W-:Y:S02]  /*6a60*/  LEA.HI.SX32 R112, R112, R59, 0x1b ;  /* 0x0000003b70707211 */ /* 0x000fe400078fdaff */
[----:B------:R-:W-:Y:S01]  /*6a70*/  LEA R110, R110, R49, 0x2 ;  /* 0x000000316e6e7211 */ /* 0x000fe200078e10ff */
[----:B------:R-:W-:Y:S06]  /*6a80*/  @!P3 BRA `(.L_x_16891) ;  /* 0x000000000004b947 */ /* 0x000fec0003800000 */
[----:B--2---:R3:W-:Y:S02]  /*6a90*/  REDG.E.ADD.F32.FTZ.RN.STRONG.GPU desc[UR12][R6.64+-0x500], R5 ;  /* 0xfffb0005060079a6 */ /* 0x0047e4000c10f38c */
.L_x_16891:
[----:B------:R-:W-:Y:S05]  /*6aa0*/  BSYNC B0 ;  /* 0x0000000000007941 */ /* 0x000fea0003800000 */
.L_x_16890:
[----:B--23--:R2:W3:Y:S01]  /*6ab0*/  LDS R5, [R110+0x7a0] ;  /* 0x0007a0006e057984 */ /* 0x00c4e20000000800 */
[----:B------:R-:W-:Y:S01]  /*6ac0*/  BSSY B0, `(.L_x_16892) ;  /* 0x0000004000007945 */ /* 0x000fe20003800000 */
[----:B------:R-:W-:-:S03]  /*6ad0*/  LEA R112, R112, R49, 0x2 ;  /* 0x0000003170707211 */ /* 0x000fc600078e10ff */
[----:B------:R-:W-:Y:S05]  /*6ae0*/  @!P4 BRA `(.L_x_16893) ;  /* 0x000000000004c947 */ /* 0x000fea0003800000 */
[----:B---3--:R4:W-:Y:S02]  /*6af0*/  REDG.E.ADD.F32.FTZ.RN.STRONG.GPU desc[UR12][R6.64+-0x480], R5 ;  /* 0xfffb8005060079a6 */ /* 0x0089e4000c10f38c */
.L_x_16893:
[----:B------:R-:W-:Y:S05]  /*6b00*/  BSYNC B0 ;  /* 0x0000000000007941 */ /* 0x000fea0003800000 */
.L_x_16892:
[----:B---34-:R3:W4:Y:S01]  /*6b10*/  LDS R5, [R112+0x820] ;  /* 0x0008200070057984 */ /* 0x0187220000000800 */
[----:B------:R-:W-:Y:S01]  /*6b20*/  BSSY B0, `(.L_x_16894) ;  /* 0x0000005000007945 */ /* 0x000fe20003800000 */
[C---:B-1----:R-:W-:Y:S02]  /*6b30*/  IADD3 R4, R59.reuse, 0x120, RZ ;  /* 0x000001203b047810 */ /* 0x042fe40007ffe0ff */
[----:B--2---:R-:W-:Y:S01]  /*6b40*/  IADD3 R110, R59, 0x140, RZ ;  /* 0x000001403b6e7810 */ /* 0x004fe20007ffe0ff */
[----:B------:R-:W-:Y:S06]  /*6b50*/  @!P5 BRA `(.L_x_16895) ;  /* 0x000000000004d947 */ /* 0x000fec0003800000 */
[----:B----4-:R1:W-:Y:S02]  /*6b60*/  REDG.E.ADD.F32.FTZ.RN.STRONG.GPU desc[UR12][R6.64+-0x400], R5 ;  /* 0xfffc0005060079a6 */ /* 0x0103e4000c10f38c */
.L_x_16895:
[----:B------:R-:W-:Y:S05]  /*6b70*/  BSYNC B0 ;  /* 0x0000000000007941 */ /* 0x000fea0003800000 */
.L_x_16894:
[----:B------:R-:W-:Y:S01]  /*6b80*/  LEA.HI.SX32 R4, R4, R59, 0x1b ;  /* 0x0000003b04047211 */ /* 0x000fe200078fdaff */
[----:B------:R-:W-:Y:S01]  /*6b90*/  BSSY B0, `(.L_x_16896) ;  /* 0x0000011000007945 */ /* 0x000fe20003800000 */
[----:B------:R-:W-:Y:S02]  /*6ba0*/  ISETP.GE.AND P6, PT, R40, 0x121, PT ;  /* 0x000001212800780c */ /* 0x000fe40003fc6270 */
[----:B------:R-:W-:Y:S02]  /*6bb0*/  LEA R4, R4, R49, 0x2 ;  /* 0x0000003104047211 */ /* 0x000fe400078e10ff */
[C---:B---3--:R-:W-:Y:S02]  /*6bc0*/  IADD3 R112, R59.reuse, 0x160, RZ ;  /* 0x000001603b707810 */ /* 0x048fe40007ffe0ff */
[----:B------:R-:W-:Y:S01]  /*6bd0*/  LEA.HI.SX32 R110, R110, R59, 0x1b ;  /* 0x0000003b6e6e7211 */ /* 0x000fe200078fdaff */
[----:B-1--4-:R1:W2:Y:S01]  /*6be0*/  LDS R5, [R4+0x8a0] ;  /* 0x0008a00004057984 */ /* 0x0122a20000000800 */
[----:B0-----:R-:W-:-:S02]  /*6bf0*/  IADD3 R114, R59, 0x180, RZ ;  /* 0x000001803b727810 */ /* 0x001fc40007ffe0ff */
        /* <DEDUP_REMOVED lines=10> */
.L_x_16897:
[----:B------:R-:W-:Y:S05]  /*6ca0*/  BSYNC B0 ;  /* 0x0000000000007941 */ /* 0x000fea0003800000 */
.L_x_16896:
[----:B0-2---:R0:W1:Y:S01]  /*6cb0*/  LDS R5, [R110+0x920] ;  /* 0x000920006e057984 */ /* 0x0050620000000800 */
[----:B------:R-:W-:Y:S01]  /*6cc0*/  BSSY B0, `(.L_x_16898) ;  /* 0x0000006000007945 */ /* 0x000fe20003800000 */
[----:B------:R-:W-:Y:S02]  /*6cd0*/  IADD3 R4, R59, 0x1a0, RZ ;  /* 0x000001a03b047810 */ /* 0x000fe40007ffe0ff */
[----:B------:R-:W-:Y:S02]  /*6ce0*/  LEA.HI.SX32 R114, R114, R59, 0x1b ;  /* 0x0000003b72727211 */ /* 0x000fe400078fdaff */
[----:B------:R-:W-:Y:S01]  /*6cf0*/  LEA R112, R112, R49, 0x2 ;  /* 0x0000003170707211 */ /* 0x000fe200078e10ff */
[----:B------:R-:W-:Y:S06]  /*6d00*/  @!P0 BRA `(.L_x_16899) ;  /* 0x0000000000048947 */ /* 0x000fec0003800000 */
[----:B-1----:R2:W-:Y:S02]  /*6d10*/  REDG.E.ADD.F32.FTZ.RN.STRONG.GPU desc[UR12][R6.64+-0x300], R5 ;  /* 0xfffd0005060079a6 */ /* 0x0025e4000c10f38c */
.L_x_16899:
[----:B------:R-:W-:Y:S05]  /*6d20*/  BSYNC B0 ;  /* 0x0000000000007941 */ /* 0x000fea0003800000 */
.L_x_16898:
[----:B-12---:R1:W2:Y:S01]  /*6d30*/  LDS R5, [R112+0x9a0] ;  /* 0x0009a00070057984 */ /* 0x0062a20000000800 */
[----:B------:R-:W-:Y:S01]  /*6d40*/  BSSY B0, `(.L_x_16900) ;  /* 0x0000006000007945 */ /* 0x000fe20003800000 */
[----:B------:R-:W-:Y:S02]  /*6d50*/  IADD3 R40, R59, 0x1c0, RZ ;  /* 0x000001c03b287810 */ /* 0x000fe40007ffe0ff */
[----:B------:R-:W-:Y:S02]  /*6d60*/  LEA.HI.SX32 R4, R4, R59, 0x1b ;  /* 0x0000003b04047211 */ /* 0x000fe400078fdaff */
[----:B------:R-:W-:Y:S01]  /*6d70*/  LEA R114, R114, R49, 0x2 ;  /* 0x0000003172727211 */ /* 0x000fe200078e10ff */
[----:B------:R-:W-:Y:S06]  /*6d80*/  @!P1 BRA `(.L_x_16901) ;  /* 0x0000000000049947 */ /* 0x000fec0003800000 */
[----:B--2---:R3:W-:Y:S02]  /*6d90*/  REDG.E.ADD.F32.FTZ.RN.STRONG.GPU desc[UR12][R6.64+-0x280], R5 ;  /* 0xfffd8005060079a6 */ /* 0x0047e4000c10f38c */
.L_x_16901:
[----:B------:R-:W-:Y:S05]  /*6da0*/  BSYNC B0 ;  /* 0x0000000000007941 */ /* 0x000fea0003800000 */
.L_x_16900:
[----:B--23--:R2:W3:Y:S01]  /*6db0*/  LDS R5, [R114+0xa20] ;  /* 0x000a200072057984 */ /* 0x00c4e20000000800 */
[----:B------:R-:W-:Y:S01]  /*6dc0*/  BSSY B0, `(.L_x_16902) ;  /* 0x0000006000007945 */ /* 0x000fe20003800000 */
[----:B0-----:R-:W-:Y:S02]  /*6dd0*/  IADD3 R110, R59, 0x1e0, RZ ;  /* 0x000001e03b6e7810 */ /* 0x001fe40007ffe0ff */
[----:B------:R-:W-:Y:S02]  /*6de0*/  LEA.HI.SX32 R40, R40, R59, 0x1b ;  /* 0x0000003b28287211 */ /* 0x000fe400078fdaff */
[----:B------:R-:W-:Y:S01]  /*6df0*/  LEA R4, R4, R49, 0x2 ;  /* 0x0000003104047211 */ /* 0x000fe200078e10ff */
[----:B------:R-:W-:Y:S06]  /*6e00*/  @!P2 BRA `(.L_x_16903) ;  /* 0x000000000004a947 */ /* 0x000fec0003800000 */
[----:B---3--:R0:W-:Y:S02]  /*6e10*/  REDG.E.ADD.F32.FTZ.RN.STRONG.GPU desc[UR12][R6.64+-0x200], R5 ;  /* 0xfffe0005060079a6 */ /* 0x0081e4000c10f38c */
.L_x_16903:
[----:B------:R-:W-:Y:S05]  /*6e20*/  BSYNC B0 ;  /* 0x0000000000007941 */ /* 0x000fea0003800000 */
.L_x_16902:
[----:B0--3--:R0:W3:Y:S01]  /*6e30*/  LDS R5, [R4+0xaa0] ;  /* 0x000aa00004057984 */ /* 0x0090e20000000800 */
[----:B------:R-:W-:Y:S01]  /*6e40*/  BSSY B0, `(.L_x_16904) ;  /* 0x0000005000007945 */ /* 0x000fe20003800000 */
[----:B------:R-:W-:Y:S02]  /*6e50*/  LEA.HI.SX32 R110, R110, R59, 0x1b ;  /* 0x0000003b6e6e7211 */ /* 0x000fe400078fdaff */
[----:B------:R-:W-:Y:S01]  /*6e60*/  LEA R40, R40, R49, 0x2 ;  /* 0x0000003128287211 */ /* 0x000fe200078e10ff */
[----:B------:R-:W-:Y:S06]  /*6e70*/  @!P3 BRA `(.L_x_16905) ;  /* 0x000000000004b947 */ /* 0x000fec0003800000 */
[----:B---3--:R4:W-:Y:S02]  /*6e80*/  REDG.E.ADD.F32.FTZ.RN.STRONG.GPU desc[UR12][R6.64+-0x180], R5 ;  /* 0xfffe8005060079a6 */ /* 0x0089e4000c10f38c */
.L_x_16905:
[----:B------:R-:W-:Y:S05]  /*6e90*/  BSYNC B0 ;  /* 0x0000000000007941 */ /* 0x000fea0003800000 */
.L_x_16904:
[----:B---34-:R3:W4:Y:S01]  /*6ea0*/  LDS R5, [R40+0xb20] ;  /* 0x000b200028057984 */ /* 0x0187220000000800 */
[----:B------:R-:W-:Y:S01]  /*6eb0*/  BSSY B0, `(.L_x_16906) ;  /* 0x0000005000007945 */ /* 0x000fe20003800000 */
[----:B------:R-:W-:Y:S01]  /*6ec0*/  LEA R110, R110, R49, 0x2 ;  /* 0x000000316e6e7211 */ /* 0x000fe200078e10ff */
[----:B------:R-:W-:Y:S02]  /*6ed0*/  FMUL.FTZ R121, R2, R121 ;  /* 0x0000007902797220 */ /* 0x000fe40000410000 */
[----:B------:R-:W-:Y:S05]  /*6ee0*/  @!P4 BRA `(.L_x_16907) ;  /* 0x000000000004c947 */ /* 0x000fea0003800000 */
[----:B----4-:R4:W-:Y:S02]  /*6ef0*/  REDG.E.ADD.F32.FTZ.RN.STRONG.GPU desc[UR12][R6.64+-0x100], R5 ;  /* 0xffff0005060079a6 */ /* 0x0109e4000c10f38c */
.L_x_16907:
[----:B------:R-:W-:Y:S05]  /*6f00*/  BSYNC B0 ;  /* 0x0000000000007941 */ /* 0x000fea0003800000 */
.L_x_16906:
[----:B----4-:R4:W1:Y:S01]  /*6f10*/  LDS R5, [R110+0xba0] ;  /* 0x000ba0006e057984 */ /* 0x0108620000000800 */
[----:B------:R-:W-:Y:S01]  /*6f20*/  BSSY B0, `(.L_x_16908) ;  /* 0x0000004000007945 */ /* 0x000fe20003800000 */
[----:B0-----:R-:W-:-:S03]  /*6f30*/  FFMA.FTZ R4, R142, R119, R121 ;  /* 0x000000778e047223 */ /* 0x001fc60000010079 */
[----:B------:R-:W-:Y:S05]  /*6f40*/  @!P5 BRA `(.L_x_16909) ;  /* 0x000000000004d947 */ /* 0x000fea0003800000 */
[----:B-1----:R0:W-:Y:S02]  /*6f50*/  REDG.E.ADD.F32.FTZ.RN.STRONG.GPU desc[UR12][R6.64+-0x80], R5 ;  /* 0xffff8005060079a6 */ /* 0x0021e4000c10f38c */
.L_x_16909:
[----:B------:R-:W-:Y:S05]  /*6f60*/  BSYNC B0 ;  /* 0x0000000000007941 */ /* 0x000fea0003800000 */
.L_x_16908:
[----:B------:R-:W-:Y:S01]  /*6f70*/  FADD.FTZ R4, R117, R4 ;  /* 0x0000000475047221 */ /* 0x000fe20000010000 */
[----:B---3--:R-:W3:Y:S01]  /*6f80*/  SHFL.DOWN PT, R40, R116, 0x1, 0x1f ;  /* 0x08201f0074287f89 */ /* 0x008ee200000e0000 */
[C---:B------:R-:W-:Y:S01]  /*6f90*/  ISETP.GT.AND P0, PT, R64.reuse, 0x1e, PT ;  /* 0x0000001e4000780c */ /* 0x040fe20003f04270 */
[----:B------:R-:W-:Y:S01]  /*6fa0*/  FADD.FTZ R75, R119, R75 ;  /* 0x0000004b774b7221 */ /* 0x000fe20000010000 */
[----:B01----:R-:W-:Y:S01]  /*6fb0*/  MOV R5, R116 ;  /* 0x0000007400057202 */ /* 0x003fe20000000f00 */
[----:B------:R-:W0:Y:S01]  /*6fc0*/  SHFL.DOWN PT, R121, R0, 0x1, 0x1f ;  /* 0x08201f0000797f89 */ /* 0x000e2200000e0000 */
[----:B------:R-:W-:Y:S01]  /*6fd0*/  MOV R6, R0 ;  /* 0x0000000000067202 */ /* 0x000fe20000000f00 */
[----:B------:R-:W-:Y:S01]  /*6fe0*/  FADD.FTZ R94, R93, R94 ;  /* 0x0000005e5d5e7221 */ /* 0x000fe20000010000 */
[----:B------:R-:W-:Y:S01]  /*6ff0*/  MOV R7, R38 ;  /* 0x0000002600077202 */ /* 0x000fe20000000f00 */
[----:B----4-:R-:W1:Y:S01]  /*7000*/  SHFL.DOWN PT, R110, R38, 0x1, 0x1f ;  /* 0x08201f00266e7f89 */ /* 0x010e6200000e0000 */
        /* <DEDUP_REMOVED lines=13> */
[----:B-1----:R-:W-:-:S03]  /*70e0*/  @!P0 FADD.FTZ R7, R7, R110 ;  /* 0x0000006e07078221 */ /* 0x002fc60000010000 */
        /* <DEDUP_REMOVED lines=14> */
[C---:B------:R-:W-:Y:S02]  /*71d0*/  FMUL.FTZ R117, R25.reuse, R135 ;  /* 0x0000008719757220 */ /* 0x040fe40000410000 */
[----:B------:R-:W4:Y:S02]  /*71e0*/  SHFL.DOWN PT, R123, R4, 0x4, 0x1f ;  /* 0x08801f00047b7f89 */ /* 0x000f2400000e0000 */
[-C--:B------:R-:W-:Y:S01]  /*71f0*/  FFMA.FTZ R117, R24, R3.reuse, -R117 ;  /* 0x0000000318757223 */ /* 0x080fe20000010875 */
[----:B------:R-:W-:-:S03]  /*7200*/  FMUL.FTZ R3, R25, R3 ;  /* 0x0000000319037220 */ /* 0x000fc60000410000 */
[----:B------:R-:W-:Y:S01]  /*7210*/  FMUL.FTZ R121, R2, R117 ;  /* 0x0000007502797220 */ /* 0x000fe20000410000 */
[----:B------:R-:W-:Y:S01]  /*7220*/  FFMA.FTZ R117, R24, R135, R3 ;  /* 0x0000008718757223 */ /* 0x000fe20000010003 */
[----:B------:R-:W-:-:S03]  /*7230*/  FMUL.FTZ R3, R25, R132 ;  /* 0x0000008419037220 */ /* 0x000fc60000410000 */
[----:B------:R-:W-:Y:S01]  /*7240*/  FFMA.FTZ R142, R142, R117, R121 ;  /* 0x000000758e8e7223 */ /* 0x000fe20000010079 */
[----:B0-----:R-:W-:Y:S01]  /*7250*/  @!P0 FADD.FTZ R5, R5, R0 ;  /* 0x0000000005058221 */ /* 0x001fe20000010000 */
[-C--:B------:R-:W-:Y:S01]  /*7260*/  FFMA.FTZ R3, R24, R133.reuse, -R3 ;  /* 0x0000008518037223 */ /* 0x080fe20000010803 */
[----:B------:R-:W-:Y:S01]  /*7270*/  FMUL.FTZ R133, R25, R133 ;  /* 0x0000008519857220 */ /* 0x000fe20000410000 */
[----:B------:R-:W-:Y:S01]  /*7280*/  FFMA.FTZ R135, R107, R135, R142 ;  /* 0x000000876b877223 */ /* 0x000fe2000001008e */
[----:B-1----:R-:W-:Y:S01]  /*7290*/  @!P0 FADD.FTZ R6, R6, R125 ;  /* 0x0000007d06068221 */ /* 0x002fe20000010000 */
[----:B------:R-:W-:Y:S01]  /*72a0*/  FMUL.FTZ R107, R140, R3 ;  /* 0x000000038c6b7220 */ /* 0x000fe20000410000 */
[----:B------:R-:W-:Y:S01]  /*72b0*/  FMUL.FTZ R3, R25, R137 ;  /* 0x0000008919037220 */ /* 0x000fe20000410000 */
[C---:B------:R-:W-:Y:S01]  /*72c0*/  FFMA.FTZ R133, R24.reuse, R132, R133 ;  /* 0x0000008418857223 */ /* 0x040fe20000010085 */
[----:B---3--:R-:W-:Y:S01]  /*72d0*/  @!P0 FADD.FTZ R7, R7, R38 ;  /* 0x0000002607078221 */ /* 0x008fe20000010000 */
[----:B------:R-:W0:Y:S01]  /*72e0*/  SHFL.DOWN PT, R119, R6, 0x8, 0x1f ;  /* 0x09001f0006777f89 */ /* 0x000e2200000e0000 */
[-C--:B------:R-:W-:Y:S01]  /*72f0*/  FFMA.FTZ R0, R24, R131.reuse, -R3 ;  /* 0x0000008318007223 */ /* 0x080fe20000010803 */
[----:B------:R-:W-:Y:S01]  /*7300*/  FMUL.FTZ R131, R25, R131 ;  /* 0x0000008319837220 */ /* 0x000fe20000410000 */
[----:B----4-:R-:W-:Y:S01]  /*7310*/  @!P0 FADD.FTZ R4, R4, R123 ;  /* 0x0000007b04048221 */ /* 0x010fe20000010000 */
[----:B------:R-:W1:Y:S01]  /*7320*/  SHFL.DOWN PT, R38, R5, 0x8, 0x1f ;  /* 0x09001f0005267f89 */ /* 0x000e6200000e0000 */
[----:B------:R-:W-:Y:S01]  /*7330*/  ISETP.GT.AND P0, PT, R64, 0x17, PT ;  /* 0x000000174000780c */ /* 0x000fe20003f04270 */
[----:B------:R-:W-:Y:S01]  /*7340*/  FMUL.FTZ R2, R145, R0 ;  /* 0x0000000091027220 */ /* 0x000fe20000410000 */
[----:B------:R-:W-:Y:S01]  /*7350*/  FFMA.FTZ R0, R24, R137, R131 ;  /* 0x0000008918007223 */ /* 0x000fe20000010083 */
[----:B------:R-:W3:Y:S01]  /*7360*/  SHFL.DOWN PT, R40, R7, 0x8, 0x1f ;  /* 0x09001f0007287f89 */ /* 0x000ee200000e0000 */
[----:B------:R-:W-:Y:S01]  /*7370*/  FFMA.FTZ R108, R108, R133, R107 ;  /* 0x000000856c6c7223 */ /* 0x000fe2000001006b */
[----:B------:R-:W-:Y:S01]  /*7380*/  FMUL.FTZ R3, R25, R136 ;  /* 0x0000008819037220 */ /* 0x000fe20000410000 */
[----:B------:R-:W-:Y:S01]  /*7390*/  FFMA.FTZ R2, R113, R0, R2 ;  /* 0x0000000071027223 */ /* 0x000fe20000010002 */
[----:B------:R-:W4:Y:S01]  /*73a0*/  SHFL.DOWN PT, R117, R4, 0x8, 0x1f ;  /* 0x09001f0004757f89 */ /* 0x000f2200000e0000 */
[----:B------:R-:W-:Y:S01]  /*73b0*/  FFMA.FTZ R108, R105, R132, R108 ;  /* 0x00000084696c7223 */ /* 0x000fe2000001006c */
[CC--:B------:R-:W-:Y:S01]  /*73c0*/  FFMA.FTZ R0, R24.reuse, R39.reuse, -R3 ;  /* 0x0000002718007223 */ /* 0x0c0fe20000010803 */
[----:B------:R-:W-:Y:S01]  /*73d0*/  @!P1 MOV R105, 0x400 ;  /* 0x0000040000699802 */ /* 0x000fe20000000f00 */
[C---:B------:R-:W-:Y:S01]  /*73e0*/  FMUL.FTZ R39, R25.reuse, R39 ;  /* 0x0000002719277220 */ /* 0x040fe20000410000 */
[----:B------:R-:W-:Y:S01]  /*73f0*/  FMUL.FTZ R3, R25, R138 ;  /* 0x0000008a19037220 */ /* 0x000fe20000410000 */
[----:B------:R-:W-:Y:S01]  /*7400*/  FFMA.FTZ R103, R103, R137, R2 ;  /* 0x0000008967677223 */ /* 0x000fe20000010002 */
[----:B------:R-:W-:Y:S01]  /*7410*/  FMUL.FTZ R2, R149, R0 ;  /* 0x0000000095027220 */ /* 0x000fe20000410000 */
[----:B------:R-:W-:Y:S01]  /*7420*/  FFMA.FTZ R0, R24, R136, R39 ;  /* 0x0000008818007223 */ /* 0x000fe20000010027 */
[----:B-----5:R-:W-:Y:S01]  /*7430*/  @!P1 LEA R49, R110, R105, 0x18 ;  /* 0x000000696e319211 */ /* 0x020fe200078ec0ff */
        /* <DEDUP_REMOVED lines=8> */
[----:B------:R-:W-:Y:S01]  /*74c0*/  FFMA.FTZ R136, R101, R136, R0 ;  /* 0x0000008865887223 */ /* 0x000fe20000010000 */
[----:B------:R-:W-:Y:S01]  /*74d0*/  FMUL.FTZ R0, R25, R148 ;  /* 0x0000009419007220 */ /* 0x000fe20000410000 */
[----:B---3--:R-:W-:Y:S01]  /*74e0*/  @!P0 FADD.FTZ R7, R7, R40 ;  /* 0x0000002807078221 */ /* 0x008fe20000010000 */
[----:B------:R-:W1:Y:S01]  /*74f0*/  SHFL.DOWN PT, R38, R5, 0x10, 0x1f ;  /* 0x0a001f0005267f89 */ /* 0x000e6200000e0000 */
[C---:B------:R-:W-:Y:S01]  /*7500*/  FFMA.FTZ R3, R24.reuse, R141, -R3 ;  /* 0x0000008d18037223 */ /* 0x040fe20000010803 */
[----:B------:R-:W-:Y:S01]  /*7510*/  FFMA.FTZ R0, R24, R9, -R0 ;  /* 0x0000000918007223 */ /* 0x000fe20000010800 */
[----:B----4-:R-:W-:Y:S01]  /*7520*/  @!P0 FADD.FTZ R4, R4, R117 ;  /* 0x0000007504048221 */ /* 0x010fe20000010000 */
[----:B------:R-:W3:Y:S01]  /*7530*/  SHFL.DOWN PT, R40, R7, 0x10, 0x1f ;  /* 0x0a001f0007287f89 */ /* 0x000ee200000e0000 */
[----:B------:R-:W-:Y:S01]  /*7540*/  ISETP.GT.AND P0, PT, R64, 0xf, PT ;  /* 0x0000000f4000780c */ /* 0x000fe20003f04270 */
[----:B------:R-:W-:Y:S01]  /*7550*/  FMUL.FTZ R93, R118, R3 ;  /* 0x00000003765d7220 */ /* 0x000fe20000410000 */
[----:B------:R-:W-:Y:S01]  /*7560*/  FMUL.FTZ R3, R25, R128 ;  /* 0x0000008019037220 */ /* 0x000fe20000410000 */
[----:B------:R-:W4:Y:S01]  /*7570*/  SHFL.DOWN PT, R105, R4, 0x10, 0x1f ;  /* 0x0a001f0004697f89 */ /* 0x000f2200000e0000 */
[C---:B------:R-:W-:Y:S01]  /*7580*/  FFMA.FTZ R139, R24.reuse, R138, R139 ;  /* 0x0000008a188b7223 */ /* 0x040fe2000001008b */
[----:B------:R-:W-:Y:S01]  /*7590*/  FMUL.FTZ R2, R43, R0 ;  /* 0x000000002b027220 */ /* 0x000fe20000410000 */
[C---:B------:R-:W-:Y:S01]  /*75a0*/  FMUL.FTZ R0, R25.reuse, R141 ;  /* 0x0000008d19007220 */ /* 0x040fe20000410000 */
[C---:B------:R-:W-:Y:S01]  /*75b0*/  FMUL.FTZ R9, R25.reuse, R9 ;  /* 0x0000000919097220 */ /* 0x040fe20000410000 */
[-C--:B------:R-:W-:Y:S01]  /*75c0*/  FMUL.FTZ R25, R25, R129.reuse ;  /* 0x0000008119197220 */ /* 0x080fe20000410000 */
[----:B------:R-:W-:Y:S01]  /*75d0*/  FFMA.FTZ R3, R24, R129, -R3 ;  /* 0x0000008118037223 */ /* 0x000fe20000010803 */
[----:B------:R-:W-:Y:S01]  /*75e0*/  FFMA.FTZ R160, R160, R139, R39 ;  /* 0x0000008ba0a07223 */ /* 0x000fe20000010027 */
        /* <DEDUP_REMOVED lines=36> */
.L_x_16911:
[----:B------:R-:W-:Y:S05]  /*7830*/  BSYNC B0 ;  /* 0x0000000000007941 */ /* 0x000fea0003800000 */
.L_x_16910:
[----:B------:R-:W-:Y:S01]  /*7840*/  IADD3 R86, R86, 0x1, RZ ;  /* 0x0000000156567810 */ /* 0x000fe20007ffe0ff */
[----:B------:R-:W-:-:S03]  /*7850*/  UIADD3 UR5, UP0, UR5, 0x1, URZ ;  /* 0x0000000105057890 */ /* 0x000fc6000ff1e03f */
[----:B------:R-:W-:Y:S01]  /*7860*/  ISETP.GE.AND P0, PT, R86, UR11, PT ;  /* 0x0000000b56007c0c */ /* 0x000fe2000bf06270 */
[----:B------:R-:W-:-:S12]  /*7870*/  UIADD3.X UR6, URZ, UR6, URZ, UP0, !UPT ;  /* 0x000000063f067290 */ /* 0x000fd800087fe43f */
[----:B------:R-:W-:Y:S05]  /*7880*/  @!P0 BRA `(.L_x_16912) ;  /* 0xffffffb400348947 */ /* 0x000fea000383ffff */
.L_x_16865:
[----:B------:R-:W-:Y:S01]  /*7890*/  BAR.SYNC.DEFER_BLOCKING 0x0 ;  /* 0x0000000000007b1d */ /* 0x000fe20000010000 */
[----:B0-----:R-:W-:-:S07]  /*78a0*/  IMAD.WIDE R2, R59, 0x10, R16 ;  /* 0x000000103b027825 */ /* 0x001fce00078e0210 */
[----:B------:R-:W0:Y:S01]  /*78b0*/  LDC.64 R28, c[0x0][0x388] ;  /* 0x0000e200ff1c7b82 */ /* 0x000e220000000a00 */
[----:B------:R-:W-:Y:S01]  /*78c0*/  F2FP.F16.F32.PACK_AB R75, R75, R90 ;  /* 0x0000005a4b4b723e */ /* 0x000fe200000000ff */
[----:B------:R-:W-:Y:S01]  /*78d0*/  ULDC.64 UR6, c[0x0][0x390] ;  /* 0x0000e40000067ab9 */ /* 0x000fe20000000a00 */
[----:B------:R-:W-:Y:S02]  /*78e0*/  F2FP.F16.F32.PACK_AB R74, R77, R92 ;  /* 0x0000005c4d4a723e */ /* 0x000fe400000000ff */
[----:B------:R-:W-:Y:S02]  /*78f0*/  F2FP.F16.F32.PACK_AB R73, R79, R94 ;  /* 0x0000005e4f49723e */ /* 0x000fe400000000ff */
[----:B------:R-:W-:Y:S01]  /*7900*/  F2FP.F16.F32.PACK_AB R72, R81, R96 ;  /* 0x000000605148723e */ /* 0x000fe200000000ff */
[----:B------:R-:W3:Y:S01]  /*7910*/  LDC.64 R30, c[0x0][0x3e0] ;  /* 0x0000f800ff1e7b82 */ /* 0x000ee20000000a00 */
[----:B-1----:R-:W4:Y:S01]  /*7920*/  LDG.E.128 R4, desc[UR12][R2.64] ;  /* 0x0000000c02047981 */ /* 0x002f22000c1e1d00 */
[----:B------:R-:W-:Y:S01]  /*7930*/  IADD3 R32, R47, -0x1, RZ ;  /* 0xffffffff2f207810 */ /* 0x000fe20007ffe0ff */
[----:B------:R-:W-:-:S02]  /*7940*/  UIADD3 UR4, UR4, 0x1, URZ ;  /* 0x0000000104047890 */ /* 0x000fc4000fffe03f */
[----:B----4-:R-:W-:Y:S01]  /*7950*/  STS.128 [R45], R4 ;  /* 0x000000042d007388 */ /* 0x010fe20000000c00 */
[----:B------:R-:W-:-:S03]  /*7960*/  NOP ;  /* 0x0000000000007918 */ /* 0x000fc60000000000 */
[----:B------:R-:W1:Y:S01]  /*7970*/  LDS.128 R8, [R45] ;  /* 0x000000002d087984 */ /* 0x000e620000000c00 */
[----:B------:R-:W-:Y:S06]  /*7980*/  BAR.SYNC.DEFER_BLOCKING 0x0 ;  /* 0x0000000000007b1d */ /* 0x000fec0000010000 */
[----:B------:R-:W-:Y:S01]  /*7990*/  STS.128 [R45], R72 ;  /* 0x000000482d007388 */ /* 0x000fe20000000c00 */
[----:B-1----:R-:W-:Y:S02]  /*79a0*/  HADD2.F32 R13, -RZ, R8.H0_H0 ;  /* 0x20000008ff0d7230 */ /* 0x002fe40000004100 */
[----:B------:R-:W-:-:S02]  /*79b0*/  HADD2.F32 R5, -RZ, R10.H0_H0 ;  /* 0x2000000aff057230 */ /* 0x000fc40000004100 */
[--C-:B------:R-:W-:Y:S02]  /*79c0*/  HADD2.F32 R3, -RZ, R9.reuse.H0_H0 ;  /* 0x20000009ff037230 */ /* 0x100fe40000004100 */
[--C-:B------:R-:W-:Y:S01]  /*79d0*/  FADD.FTZ R0, R13, R66.reuse ;  /* 0x000000420d007221 */ /* 0x100fe20000010000 */
[----:B------:R-:W-:Y:S02]  /*79e0*/  HADD2.F32 R13, -RZ, R8.H1_H1 ;  /* 0x30000008ff0d7230 */ /* 0x000fe40000004100 */
[--C-:B------:R-:W-:Y:S01]  /*79f0*/  FADD.FTZ R8, R5, R66.reuse ;  /* 0x0000004205087221 */ /* 0x100fe20000010000 */
[----:B------:R-:W-:Y:S02]  /*7a00*/  HADD2.F32 R5, -RZ, R10.H1_H1 ;  /* 0x3000000aff057230 */ /* 0x000fe40000004100 */
[----:B------:R-:W-:Y:S01]  /*7a10*/  FADD.FTZ R4, R3, R66 ;  /* 0x0000004203047221 */ /* 0x000fe20000010000 */
[----:B------:R-:W-:Y:S01]  /*7a20*/  FSETP.GTU.FTZ.AND P6, PT, R0, 20, PT ;  /* 0x41a000000000780b */ /* 0x000fe20003fdc000 */
[----:B------:R-:W-:-:S02]  /*7a30*/  HADD2.F32 R9, -RZ, R9.H1_H1 ;  /* 0x30000009ff097230 */ /* 0x000fc40000004100 */
[--C-:B------:R-:W-:Y:S01]  /*7a40*/  FADD.FTZ R13, R13, R66.reuse ;  /* 0x000000420d0d7221 */ /* 0x100fe20000010000 */
[--C-:B------:R-:W-:Y:S01]  /*7a50*/  FADD.FTZ R5, R5, R66.reuse ;  /* 0x0000004205057221 */ /* 0x100fe20000010000 */
[----:B------:R-:W-:Y:S01]  /*7a60*/  FSETP.GTU.FTZ.AND P1, PT, R4, 20, PT ;  /* 0x41a000000400780b */ /* 0x000fe20003f3c000 */
[--C-:B------:R-:W-:Y:S02]  /*7a70*/  HADD2.F32 R7, -RZ, R11.reuse.H0_H0 ;  /* 0x2000000bff077230 */ /* 0x100fe40000004100 */
[--C-:B------:R-:W-:Y:S01]  /*7a80*/  FADD.FTZ R6, R9, R66.reuse ;  /* 0x0000004209067221 */ /* 0x100fe20000010000 */
[----:B------:R-:W-:Y:S01]  /*7a90*/  FSETP.GTU.FTZ.AND P0, PT, R13, 20, PT ;  /* 0x41a000000d00780b */ /* 0x000fe20003f1c000 */
[----:B------:R-:W-:Y:S01]  /*7aa0*/  HADD2.F32 R11, -RZ, R11.H1_H1 ;  /* 0x3000000bff0b7230 */ /* 0x000fe20000004100 */
[----:B------:R-:W-:Y:S01]  /*7ab0*/  FSETP.GTU.FTZ.AND P4, PT, R5, 20, PT ;  /* 0x41a000000500780b */ /* 0x000fe20003f9c000 */
[--C-:B------:R-:W-:Y:S01]  /*7ac0*/  FADD.FTZ R7, R7, R66.reuse ;  /* 0x0000004207077221 */ /* 0x100fe20000010000 */
[----:B------:R-:W-:Y:S01]  /*7ad0*/  FSETP.GTU.FTZ.AND P3, PT, R8, 20, PT ;  /* 0x41a000000800780b */ /* 0x000fe20003f7c000 */
[----:B------:R-:W-:Y:S01]  /*7ae0*/  @!P6 FMUL.FTZ R0, R0, -1.4426950216293334961 ;  /* 0xbfb8aa3b0000e820 */ /* 0x000fe20000410000 */
[----:B------:R-:W-:Y:S01]  /*7af0*/  FSETP.GTU.FTZ.AND P2, PT, R6, 20, PT ;  /* 0x41a000000600780b */ /* 0x000fe20003f5c000 */
[----:B------:R-:W-:Y:S01]  /*7b00*/  FADD.FTZ R11, R11, R66 ;  /* 0x000000420b0b7221 */ /* 0x000fe20000010000 */
[----:B------:R-:W-:-:S03]  /*7b10*/  FSETP.GTU.FTZ.AND P5, PT, R7, 20, PT ;  /* 0x41a000000700780b */ /* 0x000fc60003fbc000 */
[----:B------:R-:W1:Y:S02]  /*7b20*/  @!P6 MUFU.EX2 R0, R0 ;  /* 0x000000000000e308 */ /* 0x000e640000000800 */
[----:B------:R-:W-:Y:S01]  /*7b30*/  @!P0 FMUL.FTZ R3, R13, -1.4426950216293334961 ;  /* 0xbfb8aa3b0d038820 */ /* 0x000fe20000410000 */
[----:B------:R-:W-:Y:S01]  /*7b40*/  NOP ;  /* 0x0000000000007918 */ /* 0x000fe20000000000 */
[----:B------:R-:W-:-:S04]  /*7b50*/  @!P4 FMUL.FTZ R5, R5, -1.4426950216293334961 ;  /* 0xbfb8aa3b0505c820 */ /* 0x000fc80000410000 */
[----:B------:R-:W4:Y:S02]  /*7b60*/  @!P0 MUFU.EX2 R3, R3 ;  /* 0x0000000300038308 */ /* 0x000f240000000800 */
[----:B------:R-:W-:Y:S01]  /*7b70*/  @!P5 FMUL.FTZ R7, R7, -1.4426950216293334961 ;  /* 0xbfb8aa3b0707d820 */ /* 0x000fe20000410000 */
[----:B------:R-:W5:Y:S01]  /*7b80*/  LDS.128 R12, [R45] ;  /* 0x000000002d0c7984 */ /* 0x000f620000000c00 */
[----:B-1----:R-:W-:Y:S01]  /*7b90*/  @!P6 FADD.FTZ R2, R0, 1 ;  /* 0x3f8000000002e421 */ /* 0x002fe20000010000 */
[----:B------:R-:W-:-:S03]  /*7ba0*/  @!P1 FMUL.FTZ R0, R4, -1.4426950216293334961 ;  /* 0xbfb8aa3b04009820 */ /* 0x000fc60000410000 */
[----:B------:R-:W-:Y:S01]  /*7bb0*/  @!P4 MUFU.EX2 R5, R5 ;  /* 0x000000050005c308 */ /* 0x000fe20000000800 */
[----:B------:R-:W-:Y:S01]  /*7bc0*/  @!P2 FMUL.FTZ R4, R6, -1.4426950216293334961 ;  /* 0xbfb8aa3b0604a820 */ /* 0x000fe20000410000 */
[----:B----4-:R-:W-:-:S06]  /*7bd0*/  @!P0 FADD.FTZ R3, R3, 1 ;  /* 0x3f80000003038421 */ /* 0x010fcc0000010000 */
[----:B------:R1:W4:Y:S08]  /*7be0*/  @!P6 MUFU.RCP R9, R2 ;  /* 0x000000020009e308 */ /* 0x0003300000001000 */
[----:B------:R-:W2:Y:S01]  /*7bf0*/  @!P1 MUFU.EX2 R0, R0 ;  /* 0x0000000000009308 */ /* 0x000ea20000000800 */
[----:B-1----:R-:W-:-:S07]  /*7c00*/  @!P3 FMUL.FTZ R2, R8, -1.4426950216293334961 ;  /* 0xbfb8aa3b0802b820 */ /* 0x002fce0000410000 */
[----:B------:R-:W1:Y:S01]  /*7c10*/  @!P3 MUFU.EX2 R2, R2 ;  /* 0x000000020002b308 */ /* 0x000e620000000800 */
[----:B----4-:R-:W-:Y:S01]  /*7c20*/  @!P6 FMUL.FTZ R98, R98, R9 ;  /* 0x000000096262e220 */ /* 0x010fe20000410000 */
[----:B------:R-:W-:-:S06]  /*7c30*/  FSETP.GTU.FTZ.AND P6, PT, R11, 20, PT ;  /* 0x41a000000b00780b */ /* 0x000fcc0003fdc000 */
[----:B------:R4:W-:Y:S01]  /*7c40*/  @!P2 MUFU.EX2 R6, R4 ;  /* 0x000000040006a308 */ /* 0x0009e20000000800 */
[----:B--2---:R-:W-:-:S07]  /*7c50*/  @!P1 FADD.FTZ R0, R0, 1 ;  /* 0x3f80000000009421 */ /* 0x004fce0000010000 */
[----:B------:R2:W0:Y:S01]  /*7c60*/  @!P5 MUFU.EX2 R8, R7 ;  /* 0x000000070008d308 */ /* 0x0004220000000800 */
[----:B----4-:R-:W-:Y:S01]  /*7c70*/  @!P6 FMUL.FTZ R4, R11, -1.4426950216293334961 ;  /* 0xbfb8aa3b0b04e820 */ /* 0x010fe20000410000 */
[----:B-1----:R-:W-:-:S06]  /*7c80*/  @!P3 FADD.FTZ R2, R2, 1 ;  /* 0x3f8000000202b421 */ /* 0x002fcc0000010000 */
[----:B------:R1:W4:Y:S01]  /*7c90*/  @!P6 MUFU.EX2 R9, R4 ;  /* 0x000000040009e308 */ /* 0x0003220000000800 */
[----:B--2---:R-:W-:-:S07]  /*7ca0*/  @!P4 FADD.FTZ R7, R5, 1 ;  /* 0x3f8000000507c421 */ /* 0x004fce0000010000 */
[----:B------:R2:W3:Y:S01]  /*7cb0*/  @!P1 MUFU.RCP R24, R0 ;  /* 0x0000000000189308 */ /* 0x0004e20000001000 */
[----:B-1----:R-:W-:Y:S01]  /*7cc0*/  SHF.L.U32 R4, R32, 0x8, RZ ;  /* 0x0000000820047819 */ /* 0x002fe200000006ff */
[----:B0-----:R-:W-:-:S03]  /*7cd0*/  @!P5 FADD.FTZ R8, R8, 1 ;  /* 0x3f8000000808d421 */ /* 0x001fc60000010000 */
[----:B------:R-:W-:-:S03]  /*7ce0*/  SHF.R.S32.HI R5, RZ, 0x1f, R4 ;  /* 0x0000001fff057819 */ /* 0x000fc60000011404 */
[----:B------:R-:W0:Y:S01]  /*7cf0*/  @!P0 MUFU.RCP R10, R3 ;  /* 0x00000003000a8308 */ /* 0x000e220000001000 */
[----:B--2---:R-:W-:Y:S02]  /*7d00*/  IMAD R0, R28, UR15, RZ ;  /* 0x0000000f1c007c24 */ /* 0x004fe4000f8e02ff */
[----:B----4-:R-:W-:Y:S02]  /*7d10*/  @!P6 FADD.FTZ R9, R9, 1 ;  /* 0x3f8000000909e421 */ /* 0x010fe40000010000 */
[----:B------:R-:W-:Y:S02]  /*7d20*/  IMAD R11, R29, UR14, R0 ;  /* 0x0000000e1d0b7c24 */ /* 0x000fe4000f8e0200 */
[----:B------:R-:W-:Y:S01]  /*7d30*/  @!P2 FADD.FTZ R0, R6, 1 ;  /* 0x3f8000000600a421 */ /* 0x000fe20000010000 */
[----:B------:R-:W-:Y:S01]  /*7d40*/  IMAD R6, R68, UR6, RZ ;  /* 0x0000000644067c24 */ /* 0x000fe2000f8e02ff */
[----:B------:R1:W2:Y:S01]  /*7d50*/  @!P3 MUFU.RCP R26, R2 ;  /* 0x00000002001ab308 */ /* 0x0002a20000001000 */
[----:B---3--:R-:W-:Y:S01]  /*7d60*/  @!P1 FMUL.FTZ R85, R85, R24 ;  /* 0x0000001855559220 */ /* 0x008fe20000410000 */
[----:B------:R-:W-:-:S04]  /*7d70*/  IADD3 R16, P1, R16, -0x200, RZ ;  /* 0xfffffe0010107810 */ /* 0x000fc80007f3e0ff */
[----:B------:R-:W-:Y:S02]  /*7d80*/  IADD3.X R17, R17, -0x1, RZ, P1, !PT ;  /* 0xffffffff11117810 */ /* 0x000fe40000ffe4ff */
[----:B------:R3:W4:Y:S01]  /*7d90*/  @!P4 MUFU.RCP R25, R7 ;  /* 0x000000070019c308 */ /* 0x0007220000001000 */
[----:B-1----:R-:W-:-:S04]  /*7da0*/  IMAD.WIDE.U32 R2, R28, UR14, R4 ;  /* 0x0000000e1c027c25 */ /* 0x002fc8000f8e0004 */
[----:B0-----:R-:W-:Y:S01]  /*7db0*/  @!P0 FMUL.FTZ R83, R83, R10 ;  /* 0x0000000a53538220 */ /* 0x001fe20000410000 */
        /* <DEDUP_REMOVED lines=13> */
[C---:B------:R-:W-:Y:S02]  /*7e90*/  LEA R6, P0, R2.reuse, R30, 0x1 ;  /* 0x0000001e02067211 */ /* 0x040fe400078008ff */
[----:B------:R-:W-:Y:S02]  /*7ea0*/  IADD3.X R55, R55, -0x1, RZ, P3, !PT ;  /* 0xffffffff37377810 */ /* 0x000fe40001ffe4ff */
[----:B------:R-:W-:Y:S01]  /*7eb0*/  LEA.HI.X R7, R2, R31, R3, 0x1, P0 ;  /* 0x0000001f02077211 */ /* 0x000fe200000f0c03 */
[----:B------:R3:W4:Y:S01]  /*7ec0*/  @!P2 MUFU.RCP R11, R0 ;  /* 0x00000000000ba308 */ /* 0x0007220000001000 */
[----:B-1----:R-:W-:Y:S01]  /*7ed0*/  @!P5 FMUL.FTZ R89, R89, R8 ;  /* 0x000000085959d220 */ /* 0x002fe20000410000 */
[----:B------:R-:W-:Y:S01]  /*7ee0*/  F2FP.F16.F32.PACK_AB R10, R102, R87 ;  /* 0x00000057660a723e */ /* 0x000fe200000000ff */
[----:B------:R-:W1:Y:S01]  /*7ef0*/  LDC.64 R30, c[0x0][0x3f0] ;  /* 0x0000fc00ff1e7b82 */ /* 0x000e620000000a00 */
[----:B------:R-:W-:Y:S01]  /*7f00*/  IMAD.WIDE R2, R59, 0x10, R6 ;  /* 0x000000103b027825 */ /* 0x000fe200078e0206 */
[----:B------:R-:W-:-:S03]  /*7f10*/  F2FP.F16.F32.PACK_AB R8, R83, R98 ;  /* 0x000000625308723e */ /* 0x000fc600000000ff */
[----:B------:R-:W-:Y:S01]  /*7f20*/  FADD.FTZ R98, R98, R61 ;  /* 0x0000003d62627221 */ /* 0x000fe20000010000 */
[----:B0-----:R-:W-:Y:S01]  /*7f30*/  IMAD.WIDE.U32 R4, R28, UR14, R4 ;  /* 0x0000000e1c047c25 */ /* 0x001fe2000f8e0004 */
[----:B-----5:R0:W-:Y:S03]  /*7f40*/  STG.E.128 desc[UR12][R2.64], R12 ;  /* 0x0000000c02007986 */ /* 0x0201e6000c101d0c */
[----:B--2---:R-:W-:Y:S01]  /*7f50*/  @!P6 FMUL.FTZ R104, R104, R9 ;  /* 0x000000096868e220 */ /* 0x004fe20000410000 */
[----:B------:R-:W-:Y:S01]  /*7f60*/  FADD.FTZ R98, R98, R83 ;  /* 0x0000005362627221 */ /* 0x000fe20000010000 */
[----:B---3--:R-:W-:-:S04]  /*7f70*/  IMAD R0, R28, UR15, RZ ;  /* 0x0000000f1c007c24 */ /* 0x008fc8000f8e02ff */
[----:B------:R-:W-:Y:S02]  /*7f80*/  IMAD R7, R29, UR14, R0 ;  /* 0x0000000e1d077c24 */ /* 0x000fe4000f8e0200 */
[----:B----4-:R-:W-:Y:S01]  /*7f90*/  @!P2 FMUL.FTZ R100, R100, R11 ;  /* 0x0000000b6464a220 */ /* 0x010fe20000410000 */
[----:B------:R-:W-:Y:S01]  /*7fa0*/  F2FP.F16.F32.PACK_AB R11, R104, R89 ;  /* 0x00000059680b723e */ /* 0x000fe200000000ff */
[----:B------:R-:W-:Y:S01]  /*7fb0*/  IMAD R0, R68, UR6, RZ ;  /* 0x0000000644007c24 */ /* 0x000fe2000f8e02ff */
[----:B------:R-:W-:Y:S01]  /*7fc0*/  BAR.SYNC.DEFER_BLOCKING 0x0 ;  /* 0x0000000000007b1d */ /* 0x000fe20000010000 */
[----:B------:R-:W-:Y:S02]  /*7fd0*/  IADD3 R5, R5, R7, RZ ;  /* 0x0000000705057210 */ /* 0x000fe40007ffe0ff */
[----:B------:R-:W-:Y:S01]  /*7fe0*/  F2FP.F16.F32.PACK_AB R9, R100, R85 ;  /* 0x000000556409723e */ /* 0x000fe200000000ff */
[C---:B------:R-:W-:Y:S02]  /*7ff0*/  IMAD R7, R69.reuse, UR7, R0 ;  /* 0x0000000745077c24 */ /* 0x040fe4000f8e0200 */
[----:B------:R-:W-:Y:S01]  /*8000*/  FADD.FTZ R85, R98, R85 ;  /* 0x0000005562557221 */ /* 0x000fe20000010000 */
[----:B------:R-:W-:Y:S01]  /*8010*/  IADD3 R62, P2, R62, -0x200, RZ ;  /* 0xfffffe003e3e7810 */ /* 0x000fe20007f5e0ff */
[----:B0-----:R-:W-:-:S04]  /*8020*/  IMAD.WIDE.U32 R2, R69, UR6, R4 ;  /* 0x0000000645027c25 */ /* 0x001fc8000f8e0004 */
[----:B------:R-:W-:Y:S01]  /*8030*/  FADD.FTZ R100, R85, R100 ;  /* 0x0000006455647221 */ /* 0x000fe20000010000 */
[----:B------:R-:W-:Y:S02]  /*8040*/  IADD3.X R57, R57, -0x1, RZ, P2, !PT ;  /* 0xffffffff39397810 */ /* 0x000fe400017fe4ff */
[----:B------:R-:W-:Y:S01]  /*8050*/  IADD3 R0, R3, R7, RZ ;  /* 0x0000000703007210 */ /* 0x000fe20007ffe0ff */
[----:B------:R-:W-:Y:S01]  /*8060*/  FADD.FTZ R87, R100, R87 ;  /* 0x0000005764577221 */ /* 0x000fe20000010000 */
[----:B-1----:R-:W-:-:S03]  /*8070*/  LEA R4, P0, R2, R30, 0x1 ;  /* 0x0000001e02047211 */ /* 0x002fc600078008ff */
[----:B------:R-:W-:Y:S01]  /*8080*/  FADD.FTZ R102, R87, R102 ;  /* 0x0000006657667221 */ /* 0x000fe20000010000 */
[----:B------:R-:W-:Y:S02]  /*8090*/  LEA.HI.X R5, R2, R31, R0, 0x1, P0 ;  /* 0x0000001f02057211 */ /* 0x000fe400000f0c00 */
[----:B------:R-:W-:Y:S01]  /*80a0*/  ISETP.GT.AND P0, PT, R47, 0x1, PT ;  /* 0x000000012f00780c */ /* 0x000fe20003f04270 */
[----:B------:R-:W-:Y:S01]  /*80b0*/  FADD.FTZ R61, R102, R89 ;  /* 0x00000059663d7221 */ /* 0x000fe20000010000 */
[----:B------:R-:W-:Y:S01]  /*80c0*/  MOV R47, R32 ;  /* 0x00000020002f7202 */ /* 0x000fe20000000f00 */
[----:B------:R-:W-:Y:S01]  /*80d0*/  IMAD.WIDE R2, R59, 0x10, R4 ;  /* 0x000000103b027825 */ /* 0x000fe200078e0204 */
[----:B------:R-:W-:Y:S01]  /*80e0*/  STS.128 [R45], R8 ;  /* 0x000000082d007388 */ /* 0x000fe20000000c00 */
[----:B------:R-:W-:-:S03]  /*80f0*/  NOP ;  /* 0x0000000000007918 */ /* 0x000fc60000000000 */
[----:B------:R-:W0:Y:S01]  /*8100*/  LDS.128 R24, [R45] ;  /* 0x000000002d187984 */ /* 0x000e220000000c00 */
[----:B------:R-:W-:-:S03]  /*8110*/  FADD.FTZ R61, R61, R104 ;  /* 0x000000683d3d7221 */ /* 0x000fc60000010000 */
[----:B0-----:R0:W-:Y:S01]  /*8120*/  STG.E.128 desc[UR12][R2.64], R24 ;  /* 0x0000001802007986 */ /* 0x0011e2000c101d0c */
[----:B------:R-:W-:Y:S05]  /*8130*/  @P0 BRA `(.L_x_16913) ;  /* 0xffffff8400f40947 */ /* 0x000fea000383ffff */
.L_x_16847:
        /* <DEDUP_REMOVED lines=26> */
.L_x_16915:
[----:B------:R-:W-:Y:S05]  /*82e0*/  BSYNC B0 ;  /* 0x0000000000007941 */ /* 0x000fea0003800000 */
.L_x_16914:
        /* <DEDUP_REMOVED lines=29> */
.L_x_16917:
[----:B------:R-:W2:Y:S02]  /*84c0*/  S2R R15, SR_TID.X ;  /* 0x00000000000f7919 */ /* 0x000ea40000002100 */
.L_x_16918:
[----:B------:R-:W-:Y:S05]  /*84d0*/  BSYNC B0 ;  /* 0x0000000000007941 */ /* 0x000fea0003800000 */
.L_x_16916:
        /* <DEDUP_REMOVED lines=22> */
.L_x_16920:
        /* <DEDUP_REMOVED lines=28> */
.L_x_16919:
[----:B------:R-:W-:Y:S05]  /*8800*/  EXIT ;  /* 0x000000000000794d */ /* 0x000fea0003800000 */
.L_x_16921:
        /* <DEDUP_REMOVED lines=15> */
.L_x_19019:


//--------------------- .text._Z25selective_scan_bwd_kernelI32Selective_Scan_bwd_kernel_traitsILi32ELi8ELb1ELb1ELb0ELb0ELb0EN3c104HalfENS1_7complexIfEEEEv12SSMParamsBwd --------------------------
	.section	.text._Z25selective_scan_bwd_kernelI32Selective_Scan_bwd_kernel_traitsILi32ELi8ELb1ELb1ELb0ELb0ELb0EN3c104HalfENS1_7complexIfEEEEv12SSMParamsBwd,"ax",@progbits
	.align	128
        .global         _Z25selective_scan_bwd_kernelI32Selective_Scan_bwd_kernel_traitsILi32ELi8ELb1ELb1ELb0ELb0ELb0EN3c104HalfENS1_7complexIfEEEEv12SSMParamsBwd
        .type           _Z25selective_scan_bwd_kernelI32Selective_Scan_bwd_kernel_traitsILi32ELi8ELb1ELb1ELb0ELb0ELb0EN3c104HalfENS1_7complexIfEEEEv12SSMParamsBwd,@function
        .size           _Z25selective_scan_bwd_kernelI32Selective_Scan_bwd_kernel_traitsILi32ELi8ELb1ELb1ELb0ELb0ELb0EN3c104HalfENS1_7complexIfEEEEv12SSMParamsBwd,(.L_x_19020 - _Z25selective_scan_bwd_kernelI32Selective_Scan_bwd_kernel_traitsILi32ELi8ELb1ELb1ELb0ELb0ELb0EN3c104HalfENS1_7complexIfEEEEv12SSMParamsBwd)
        .other          _Z25selective_scan_bwd_kernelI32Selective_Scan_bwd_kernel_traitsILi32ELi8ELb1ELb1ELb0ELb0ELb0EN3c104HalfENS1_7complexIfEEEEv12SSMParamsBwd,@"STO_CUDA_ENTRY STV_DEFAULT"
_Z25selective_scan_bwd_kernelI32Selective_Scan_bwd_kernel_traitsILi32ELi8ELb1ELb1ELb0ELb0ELb0EN3c104HalfENS1_7complexIfEEEEv12SSMParamsBwd:
.text._Z25selective_scan_bwd_kernelI32Selective_Scan_bwd_kernel_traitsILi32ELi8ELb1ELb1ELb0ELb0ELb0EN3c104HalfENS1_7complexIfEEEEv12SSMParamsBwd:
        /* <DEDUP_REMOVED lines=145> */
.L_x_16972:
[----:B------:R-:W-:Y:S01]  /*0910*/  BAR.SYNC.DEFER_BLOCKING 0x0 ;  /* 0x0000000000007b1d */ /* 0x000fe20000010000 */
[----:B0-----:R-:W-:Y:S02]  /*0920*/  MOV R2, R84 ;  /* 0x0000005400027202 */ /* 0x001fe40000000f00 */
[----:B------:R-:W-:-:S03]  /*0930*/  MOV R3, R83 ;  /* 0x0000005300037202 */ /* 0x000fc60000000f00 */
[----:B------:R-:W-:Y:S01]  /*0940*/  ULDC UR5, c[0x0][0x21c] ;  /* 0x0000870000057ab9 */ /* 0x000fe20000000800 */
[----:B--2---:R-:W-:-:S05]  /*0950*/  IMAD.WIDE R2, R85, 0x10, R2 ;  /* 0x0000001055027825 */ /* 0x004fca00078e0202 */
[----:B------:R0:W2:Y:S02]  /*0960*/  LDG.E.128 R12, desc[UR12][R2.64] ;  /* 0x0000000c020c7981 */ /* 0x0000a4000c1e1d00 */
[----:B0-----:R-:W-:Y:S02]  /*0970*/  MOV R2, R82 ;  /* 0x0000005200027202 */ /* 0x001fe40000000f00 */
[----:B------:R-:W-:-:S03]  /*0980*/  MOV R3, R81 ;  /* 0x0000005100037202 */ /* 0x000fc60000000f00 */
[----:B------:R-:W-:Y:S01]  /*0990*/  IMAD.WIDE R8, R85, 0x10, R2 ;  /* 0x0000001055087825 */ /* 0x000fe200078e0202 */
[----:B--2---:R0:W-:Y:S01]  /*09a0*/  STS.128 [R74], R12 ;  /* 0x0000000c4a007388 */ /* 0x0041e20000000c00 */
[----:B------:R-:W-:-:S03]  /*09b0*/  NOP ;  /* 0x0000000000007918 */ /* 0x000fc60000000000 */
[----:B------:R-:W1:Y:S01]  /*09c0*/  LDS.128 R4, [R74] ;  /* 0x000000004a047984 */ /* 0x000e620000000c00 */
[----:B------:R-:W-:Y:S06]  /*09d0*/  BAR.SYNC.DEFER_BLOCKING 0x0 ;  /* 0x0000000000007b1d */ /* 0x000fec0000010000 */
[----:B------:R-:W2:Y:S01]  /*09e0*/  LDG.E.128 R16, desc[UR12][R8.64] ;  /* 0x0000000c08107981 */ /* 0x000ea2000c1e1d00 */
[----:B------:R-:W-:Y:S02]  /*09f0*/  MOV R2, R80 ;  /* 0x0000005000027202 */ /* 0x000fe40000000f00 */
[----:B------:R-:W-:-:S03]  /*0a00*/  MOV R3, R79 ;  /* 0x0000004f00037202 */ /* 0x000fc60000000f00 */
[----:B------:R-:W-:Y:S01]  /*0a10*/  IMAD.WIDE R10, R85, 0x10, R2 ;  /* 0x00000010550a7825 */ /* 0x000fe200078e0202 */
[----:B--2---:R-:W-:Y:S01]  /*0a20*/  STS.128 [R74], R16 ;  /* 0x000000104a007388 */ /* 0x004fe20000000c00 */
[----:B------:R-:W-:-:S03]  /*0a30*/  NOP ;  /* 0x0000000000007918 */ /* 0x000fc60000000000 */
[----:B------:R-:W2:Y:S01]  /*0a40*/  LDS.128 R20, [R74] ;  /* 0x000000004a147984 */ /* 0x000ea20000000c00 */
[----:B------:R-:W-:Y:S06]  /*0a50*/  BAR.SYNC.DEFER_BLOCKING 0x0 ;  /* 0x0000000000007b1d */ /* 0x000fec0000010000 */
[----:B0-----:R2:W3:Y:S01]  /*0a60*/  LDG.E.128 R12, desc[UR12][R10.64] ;  /* 0x0000000c0a0c7981 */ /* 0x0014e2000c1e1d00 */
        /* <DEDUP_REMOVED lines=10> */
[----:B------:R-:W-:-:S02]  /*0b10*/  HADD2.F32 R69, -RZ, R22.H1_H1 ;  /* 0x30000016ff457230 */ /* 0x000fc40000004100 */
[--C-:B------:R-:W-:Y:S01]  /*0b20*/  FADD.FTZ R72, R9, R90.reuse ;  /* 0x0000005a09487221 */ /* 0x100fe20000010000 */
[--C-:B------:R-:W-:Y:S02]  /*0b30*/  HADD2.F32 R21, -RZ, R23.reuse.H0_H0 ;  /* 0x20000017ff157230 */ /* 0x100fe40000004100 */
[--C-:B------:R-:W-:Y:S01]  /*0b40*/  FADD.FTZ R73, R73, R90.reuse ;  /* 0x0000005a49497221 */ /* 0x100fe20000010000 */
[----:B------:R-:W-:Y:S02]  /*0b50*/  HADD2.F32 R67, -RZ, R23.H1_H1 ;  /* 0x30000017ff437230 */ /* 0x000fe40000004100 */
[--C-:B------:R-:W-:Y:S01]  /*0b60*/  FADD.FTZ R69, R69, R90.reuse ;  /* 0x0000005a45457221 */ /* 0x100fe20000010000 */
[--C-:B------:R-:W-:Y:S02]  /*0b70*/  FADD.FTZ R66, R21, R90.reuse ;  /* 0x0000005a15427221 */ /* 0x100fe40000010000 */
[----:B------:R-:W-:Y:S01]  /*0b80*/  FADD.FTZ R67, R67, R90 ;  /* 0x0000005a43437221 */ /* 0x000fe20000010000 */
[----:B---3--:R0:W-:Y:S01]  /*0b90*/  STS.128 [R74], R12 ;  /* 0x0000000c4a007388 */ /* 0x0081e20000000c00 */
[----:B------:R-:W-:-:S03]  /*0ba0*/  NOP ;  /* 0x0000000000007918 */ /* 0x000fc60000000000 */
[----:B------:R-:W1:Y:S01]  /*0bb0*/  LDS.128 R24, [R74] ;  /* 0x000000004a187984 */ /* 0x000e620000000c00 */
[----:B0-----:R-:W-:-:S05]  /*0bc0*/  HADD2.F32 R15, -RZ, R22.H0_H0 ;  /* 0x20000016ff0f7230 */ /* 0x001fca0000004100 */
[----:B------:R-:W-:Y:S01]  /*0bd0*/  FADD.FTZ R68, R15, R90 ;  /* 0x0000005a0f447221 */ /* 0x000fe20000010000 */
[--C-:B-1----:R-:W-:Y:S02]  /*0be0*/  HADD2.F32 R3, -RZ, R24.reuse.H0_H0 ;  /* 0x20000018ff037230 */ /* 0x102fe40000004100 */
        /* <DEDUP_REMOVED lines=8> */
[----:B------:R-:W-:Y:S01]  /*0c70*/  FMUL.FTZ R64, R49, R92 ;  /* 0x0000005c31407220 */ /* 0x000fe20000410000 */
[----:B------:R-:W-:Y:S02]  /*0c80*/  HADD2.F32 R45, -RZ, R26.H1_H1 ;  /* 0x3000001aff2d7230 */ /* 0x000fe40000004100 */
        /* <DEDUP_REMOVED lines=20> */
[----:B------:R-:W-:Y:S02]  /*0dd0*/  CS2R R56, SRZ ;  /* 0x0000000000387805 */ /* 0x000fe4000001ff00 */
[----:B------:R-:W-:Y:S02]  /*0de0*/  CS2R R54, SRZ ;  /* 0x0000000000367805 */ /* 0x000fe4000001ff00 */
[----:B------:R-:W-:Y:S02]  /*0df0*/  CS2R R52, SRZ ;  /* 0x0000000000347805 */ /* 0x000fe4000001ff00 */
[----:B------:R-:W-:Y:S01]  /*0e00*/  CS2R R50, SRZ ;  /* 0x0000000000327805 */ /* 0x000fe2000001ff00 */
[----:B------:R-:W-:Y:S06]  /*0e10*/  BRA `(.L_x_16924) ;  /* 0x0000004800687947 */ /* 0x000fec0003800000 */
.L_x_16923:
[----:B------:R-:W-:Y:S01]  /*0e20*/  FADD.FTZ R47, R25, R25 ;  /* 0x00000019192f7221 */ /* 0x000fe20000010000 */
[----:B------:R-:W-:Y:S01]  /*0e30*/  FADD.FTZ R44, R19, R19 ;  /* 0x00000013132c7221 */ /* 0x000fe20000010000 */
        /* <DEDUP_REMOVED lines=8> */
[----:B------:R-:W1:Y:S01]  /*0ec0*/  LDC R42, c[0x0][0x218] ;  /* 0x00008600ff2a7b82 */ /* 0x000e620000000800 */
[----:B------:R-:W-:-:S02]  /*0ed0*/  CS2R R56, SRZ ;  /* 0x0000000000387805 */ /* 0x000fc4000001ff00 */
[----:B------:R-:W-:Y:S02]  /*0ee0*/  CS2R R54, SRZ ;  /* 0x0000000000367805 */ /* 0x000fe4000001ff00 */
[----:B------:R-:W-:Y:S02]  /*0ef0*/  CS2R R52, SRZ ;  /* 0x0000000000347805 */ /* 0x000fe4000001ff00 */
[----:B------:R-:W-:Y:S01]  /*0f00*/  CS2R R50, SRZ ;  /* 0x0000000000327805 */ /* 0x000fe2000001ff00 */
[----:B------:R-:W-:Y:S01]  /*0f10*/  UMOV UR5, URZ ;  /* 0x0000003f00057c82 */ /* 0x000fe20008000000 */
[----:B------:R-:W-:Y:S01]  /*0f20*/  UMOV UR6, URZ ;  /* 0x0000003f00067c82 */ /* 0x000fe20008000000 */
[----:B------:R-:W-:Y:S01]  /*0f30*/  ULDC UR11, c[0x0][0x21c] ;  /* 0x00008700000b7ab9 */ /* 0x000fe20000000800 */
[----:B------:R-:W2:Y:S01]  /*0f40*/  LDC.64 R28, c[0x0][0x348] ;  /* 0x0000d200ff1c7b82 */ /* 0x000ea20000000a00 */
[----:B------:R-:W-:Y:S01]  /*0f50*/  ULDC.64 UR26, c[0x0][0x348] ;  /* 0x0000d200001a7ab9 */ /* 0x000fe20000000a00 */
[----:B------:R-:W-:Y:S01]  /*0f60*/  ULDC.64 UR20, c[0x0][0x250] ;  /* 0x0000940000147ab9 */ /* 0x000fe20000000a00 */
[----:B------:R-:W-:Y:S01]  /*0f70*/  ULDC.64 UR18, c[0x0][0x238] ;  /* 0x00008e0000127ab9 */ /* 0x000fe20000000a00 */
[----:B------:R-:W-:Y:S01]  /*0f80*/  ULDC.64 UR16, c[0x0][0x230] ;  /* 0x00008c0000107ab9 */ /* 0x000fe20000000a00 */
[----:B------:R-:W-:Y:S01]  /*0f90*/  ULDC.64 UR24, c[0x0][0x270] ;  /* 0x00009c0000187ab9 */ /* 0x000fe20000000a00 */
[----:B------:R-:W-:-:S02]  /*0fa0*/  ULDC.64 UR22, c[0x0][0x268] ;  /* 0x00009a0000167ab9 */ /* 0x000fc40000000a00 */
[----:B------:R-:W3:Y:S08]  /*0fb0*/  LDC.64 R26, c[0x0][0x350] ;  /* 0x0000d400ff1a7b82 */ /* 0x000ef00000000a00 */
[----:B------:R-:W4:Y:S08]  /*0fc0*/  LDC.64 R24, c[0x0][0x3c8] ;  /* 0x0000f200ff187b82 */ /* 0x000f300000000a00 */
[----:B------:R-:W0:Y:S08]  /*0fd0*/  LDC.64 R22, c[0x0][0x2d0] ;  /* 0x0000b400ff167b82 */ /* 0x000e300000000a00 */
[----:B------:R-:W0:Y:S08]  /*0fe0*/  LDC.64 R20, c[0x0][0x2e0] ;  /* 0x0000b800ff147b82 */ /* 0x000e300000000a00 */
[----:B-1----:R-:W0:Y:S02]  /*0ff0*/  LDC.64 R18, c[0x0][0x360] ;  /* 0x0000d800ff127b82 */ /* 0x002e240000000a00 */
.L_x_16971:
        /* <DEDUP_REMOVED lines=32> */
[----:B------:R-:W-:Y:S01]  /*1200*/  IMAD R103, R41, UR25, R100 ;  /* 0x0000001929677c24 */ /* 0x000fe2000f8e0264 */
[----:B------:R-:W-:-:S03]  /*1210*/  IADD3 R97, R76, -0x1, RZ ;  /* 0xffffffff4c617810 */ /* 0x000fc60007ffe0ff */
[----:B------:R-:W1:Y:S01]  /*1220*/  @!P1 LDC R104, c[0x0][0x21c] ;  /* 0x00008700ff689b82 */ /* 0x000e620000000800 */
[----:B0-----:R-:W-:Y:S02]  /*1230*/  LEA.HI R2, R97, R97, RZ, 0x1 ;  /* 0x0000006161027211 */ /* 0x001fe400078f08ff */
[----:B------:R-:W-:Y:S01]  /*1240*/  @!P1 IADD3 R100, R76, -0x2, RZ ;  /* 0xfffffffe4c649810 */ /* 0x000fe20007ffe0ff */
[----:B------:R-:W-:Y:S01]  /*1250*/  HADD2.F32 R131, -RZ, R7.H0_H0 ;  /* 0x20000007ff837230 */ /* 0x000fe20000004100 */
[----:B------:R-:W-:Y:S01]  /*1260*/  BSSY B0, `(.L_x_16925) ;  /* 0x00000d3000007945 */ /* 0x000fe20003800000 */
[----:B--2---:R-:W-:Y:S01]  /*1270*/  FMUL.FTZ R96, R16, 1.4426950216293334961 ;  /* 0x3fb8aa3b10607820 */ /* 0x004fe20000410000 */
[----:B------:R-:W-:-:S03]  /*1280*/  FMUL.FTZ R39, R72, R17 ;  /* 0x0000001148277220 */ /* 0x000fc60000410000 */
[----:B------:R-:W-:Y:S01]  /*1290*/  FMUL.FTZ R38, R72, R96 ;  /* 0x0000006048267220 */ /* 0x000fe20000410000 */
[----:B------:R-:W-:-:S03]  /*12a0*/  FMUL.RZ R102, R39, 0.15915493667125701904 ;  /* 0x3e22f98327667820 */ /* 0x000fc6000040c000 */
[----:B------:R0:W-:Y:S08]  /*12b0*/  MUFU.EX2 R98, R38 ;  /* 0x0000002600627308 */ /* 0x0001f00000000800 */
[----:B------:R-:W2:Y:S01]  /*12c0*/  MUFU.COS R99, R102 ;  /* 0x0000006600637308 */ /* 0x000ea20000000000 */
[----:B0-----:R-:W-:Y:S01]  /*12d0*/  LOP3.LUT R38, R2, 0xfffffe, RZ, 0xc0, !PT ;  /* 0x00fffffe02267812 */ /* 0x001fe200078ec0ff */
[----:B------:R-:W-:-:S03]  /*12e0*/  IMAD.WIDE.U32 R2, R41, UR24, R36 ;  /* 0x0000001829027c25 */ /* 0x000fc6000f8e0024 */
[----:B------:R-:W-:Y:S02]  /*12f0*/  IADD3 R38, R97, -R38, RZ ;  /* 0x8000002661267210 */ /* 0x000fe40007ffe0ff */
[----:B------:R-:W-:Y:S01]  /*1300*/  IADD3 R3, R3, R103, RZ ;  /* 0x0000006703037210 */ /* 0x000fe20007ffe0ff */
[----:B------:R-:W0:Y:S01]  /*1310*/  MUFU.SIN R39, R102 ;  /* 0x0000006600277308 */ /* 0x000e220000000400 */
[----:B------:R-:W-:Y:S01]  /*1320*/  LEA R36, P3, R2, R20, 0x3 ;  /* 0x0000001402247211 */ /* 0x000fe200078618ff */
[----:B-1----:R-:W-:Y:S01]  /*1330*/  @!P1 IMAD R103, R100, R104, R41 ;  /* 0x0000006864679224 */ /* 0x002fe200078e0229 */
[----:B------:R-:W-:Y:S01]  /*1340*/  @!P2 LEA R101, R38, R41, 0x8 ;  /* 0x000000292665a211 */ /* 0x000fe200078e40ff */
[----:B---3--:R-:W-:Y:S01]  /*1350*/  STS.128 [R74], R8 ;  /* 0x000000084a007388 */ /* 0x008fe20000000c00 */
[----:B------:R-:W-:Y:S02]  /*1360*/  LEA.HI.X R37, R2, R21, R3, 0x3, P3 ;  /* 0x0000001502257211 */ /* 0x000fe400018f1c03 */
[-C--:B------:R-:W-:Y:S01]  /*1370*/  LEA R100, R87, R78.reuse, 0x5 ;  /* 0x0000004e57647211 */ /* 0x080fe200078e28ff */
[----:B----4-:R-:W-:Y:S01]  /*1380*/  STS.128 [R74+0x200], R12 ;  /* 0x0002000c4a007388 */ /* 0x010fe20000000c00 */
[C---:B--2---:R-:W-:Y:S01]  /*1390*/  FMUL.FTZ R2, R98.reuse, R99 ;  /* 0x0000006362027220 */ /* 0x044fe20000410000 */
[----:B------:R-:W-:Y:S01]  /*13a0*/  LEA R101, R101, R78, 0x3 ;  /* 0x0000004e65657211 */ /* 0x000fe200078e18ff */
[----:B------:R-:W-:Y:S01]  /*13b0*/  NOP ;  /* 0x0000000000007918 */ /* 0x000fe20000000000 */
[----:B0-----:R-:W-:Y:S01]  /*13c0*/  FMUL.FTZ R3, R98, R39 ;  /* 0x0000002762037220 */ /* 0x001fe20000410000 */
[----:B------:R-:W-:Y:S01]  /*13d0*/  LDS.128 R8, [R100] ;  /* 0x0000000064087984 */ /* 0x000fe20000000c00 */
[----:B------:R-:W-:Y:S01]  /*13e0*/  CS2R R38, SRZ ;  /* 0x0000000000267805 */ /* 0x000fe2000001ff00 */
[----:B------:R-:W-:-:S02]  /*13f0*/  @!P1 IMAD.WIDE R98, R103, 0x10, R34 ;  /* 0x0000001067629825 */ /* 0x000fc400078e0222 */
[----:B------:R0:W1:Y:S04]  /*1400*/  LDS.128 R12, [R100+0x10] ;  /* 0x00001000640c7984 */ /* 0x0000680000000c00 */
[----:B------:R2:W-:Y:S04]  /*1410*/  STS.64 [R101+0x10b0], R2 ;  /* 0x0010b00265007388 */ /* 0x0005e80000000a00 */
[----:B------:R-:W5:Y:S01]  /*1420*/  LDG.E.64 R36, desc[UR12][R36.64] ;  /* 0x0000000c24247981 */ /* 0x000f62000c1e1b00 */
[----:B------:R-:W-:Y:S01]  /*1430*/  BAR.SYNC.DEFER_BLOCKING 0x0 ;  /* 0x0000000000007b1d */ /* 0x000fe20000010000 */
[-C--:B------:R-:W-:Y:S01]  /*1440*/  FMUL.FTZ R102, R73, R17.reuse ;  /* 0x0000001149667220 */ /* 0x080fe20000410000 */
[----:B0-----:R-:W-:-:S03]  /*1450*/  FMUL.FTZ R100, R68, R17 ;  /* 0x0000001144647220 */ /* 0x001fc60000410000 */
[----:B------:R-:W-:Y:S01]  /*1460*/  FMUL.RZ R106, R102, 0.15915493667125701904 ;  /* 0x3e22f983666a7820 */ /* 0x000fe2000040c000 */
[----:B------:R-:W-:-:S03]  /*1470*/  FMUL.FTZ R104, R70, R17 ;  /* 0x0000001146687220 */ /* 0x000fc60000410000 */
[----:B------:R-:W-:Y:S01]  /*1480*/  MUFU.SIN R103, R106 ;  /* 0x0000006a00677308 */ /* 0x000fe20000000400 */
[----:B------:R0:W5:Y:S07]  /*1490*/  @!P1 LDG.E.64 R38, desc[UR12][R98.64+0x8] ;  /* 0x0000080c62269981 */ /* 0x00016e000c1e1b00 */
[----:B------:R3:W-:Y:S01]  /*14a0*/  MUFU.COS R105, R106 ;  /* 0x0000006a00697308 */ /* 0x0007e20000000000 */
[----:B------:R-:W-:Y:S01]  /*14b0*/  FMUL.FTZ R102, R73, R96 ;  /* 0x0000006049667220 */ /* 0x000fe20000410000 */
[----:B------:R-:W-:Y:S01]  /*14c0*/  FMUL.RZ R104, R104, 0.15915493667125701904 ;  /* 0x3e22f98368687820 */ /* 0x000fe2000040c000 */
[----:B--2---:R-:W-:Y:S01]  /*14d0*/  FMUL.FTZ R101, R69, R17 ;  /* 0x0000001145657220 */ /* 0x004fe20000410000 */
[--C-:B-1----:R-:W-:Y:S01]  /*14e0*/  HADD2.F32 R127, -RZ, R14.reuse.H1_H1 ;  /* 0x3000000eff7f7230 */ /* 0x102fe20000004100 */
[----:B------:R-:W-:Y:S01]  /*14f0*/  ISETP.NE.AND P1, PT, R85, 0x1f, PT ;  /* 0x0000001f5500780c */ /* 0x000fe20003f25270 */
[----:B------:R-:W-:-:S02]  /*1500*/  HADD2.F32 R129, -RZ, R14.H0_H0 ;  /* 0x2000000eff817230 */ /* 0x000fc40000004100 */
[----:B------:R-:W-:Y:S01]  /*1510*/  FMUL.RZ R108, R101, 0.15915493667125701904 ;  /* 0x3e22f983656c7820 */ /* 0x000fe2000040c000 */
[----:B------:R-:W-:Y:S01]  /*1520*/  MUFU.SIN R113, R104 ;  /* 0x0000006800717308 */ /* 0x000fe20000000400 */
[----:B0-----:R-:W-:Y:S01]  /*1530*/  FMUL.FTZ R99, R71, R17 ;  /* 0x0000001147637220 */ /* 0x001fe20000410000 */
[----:B---3--:R-:W-:Y:S01]  /*1540*/  FMUL.RZ R106, R100, 0.15915493667125701904 ;  /* 0x3e22f983646a7820 */ /* 0x008fe2000040c000 */
[-C--:B------:R-:W-:Y:S01]  /*1550*/  FMUL.FTZ R100, R68, R96.reuse ;  /* 0x0000006044647220 */ /* 0x080fe20000410000 */
[-C--:B------:R-:W-:Y:S01]  /*1560*/  FMUL.FTZ R98, R70, R96.reuse ;  /* 0x0000006046627220 */ /* 0x080fe20000410000 */
[----:B------:R-:W-:Y:S01]  /*1570*/  FMUL.RZ R107, R99, 0.15915493667125701904 ;  /* 0x3e22f983636b7820 */ /* 0x000fe2000040c000 */
[-C--:B------:R-:W-:Y:S01]  /*1580*/  FMUL.FTZ R99, R71, R96.reuse ;  /* 0x0000006047637220 */ /* 0x080fe20000410000 */
[----:B------:R-:W-:Y:S01]  /*1590*/  FMUL.FTZ R101, R69, R96 ;  /* 0x0000006045657220 */ /* 0x000fe20000410000 */
[----:B------:R-:W-:Y:S01]  /*15a0*/  MUFU.SIN R121, R106 ;  /* 0x0000006a00797308 */ /* 0x000fe20000000400 */
[C---:B------:R-:W-:Y:S01]  /*15b0*/  FMUL.FTZ R144, R66.reuse, R127 ;  /* 0x0000007f42907220 */ /* 0x040fe20000410000 */
[----:B------:R-:W-:-:S06]  /*15c0*/  FMUL.FTZ R146, R66, R129 ;  /* 0x0000008142927220 */ /* 0x000fcc0000410000 */
[----:B------:R-:W-:Y:S08]  /*15d0*/  MUFU.SIN R116, R107 ;  /* 0x0000006b00747308 */ /* 0x000ff00000000400 */
[----:B------:R-:W-:Y:S08]  /*15e0*/  MUFU.COS R114, R107 ;  /* 0x0000006b00727308 */ /* 0x000ff00000000000 */
[----:B------:R-:W0:Y:S08]  /*15f0*/  MUFU.EX2 R99, R99 ;  /* 0x0000006300637308 */ /* 0x000e300000000800 */
[----:B------:R1:W-:Y:S08]  /*1600*/  MUFU.COS R119, R106 ;  /* 0x0000006a00777308 */ /* 0x0003f00000000000 */
[----:B------:R-:W2:Y:S01]  /*1610*/  MUFU.EX2 R100, R100 ;  /* 0x0000006400647308 */ /* 0x000ea20000000800 */
[----:B-1----:R-:W-:Y:S01]  /*1620*/  FMUL.FTZ R106, R67, R96 ;  /* 0x00000060436a7220 */ /* 0x002fe20000410000 */
[C---:B0-----:R-:W-:Y:S01]  /*1630*/  FMUL.FTZ R114, R99.reuse, R114 ;  /* 0x0000007263727220 */ /* 0x041fe20000410000 */
[----:B------:R-:W-:Y:S01]  /*1640*/  FMUL.FTZ R116, R99, R116 ;  /* 0x0000007463747220 */ /* 0x000fe20000410000 */
[----:B------:R-:W-:-:S04]  /*1650*/  HADD2.F32 R99, -RZ, R8.H0_H0 ;  /* 0x20000008ff637230 */ /* 0x000fc80000004100 */
[----:B------:R0:W-:Y:S08]  /*1660*/  MUFU.COS R111, R104 ;  /* 0x00000068006f7308 */ /* 0x0001f00000000000 */
[----:B------:R-:W1:Y:S01]  /*1670*/  MUFU.EX2 R102, R102 ;  /* 0x0000006600667308 */ /* 0x000e620000000800 */
[C---:B0-----:R-:W-:Y:S01]  /*1680*/  FMUL.FTZ R104, R66.reuse, R96 ;  /* 0x0000006042687220 */ /* 0x041fe20000410000 */
[----:B------:R-:W-:Y:S01]  /*1690*/  FMUL.FTZ R96, R66, R17 ;  /* 0x0000001142607220 */ /* 0x000fe20000410000 */
[C---:B--2---:R-:W-:Y:S01]  /*16a0*/  FMUL.FTZ R119, R100.reuse, R119 ;  /* 0x0000007764777220 */ /* 0x044fe20000410000 */
[----:B------:R-:W-:-:S02]  /*16b0*/  FMUL.FTZ R121, R100, R121 ;  /* 0x0000007964797220 */ /* 0x000fc40000410000 */
[----:B------:R-:W-:Y:S01]  /*16c0*/  FMUL.RZ R115, R96, 0.15915493667125701904 ;  /* 0x3e22f98360737820 */ /* 0x000fe2000040c000 */
[----:B------:R-:W-:Y:S01]  /*16d0*/  FMUL.FTZ R96, R67, R17 ;  /* 0x0000001143607220 */ /* 0x000fe20000410000 */
[----:B------:R-:W0:Y:S03]  /*16e0*/  MUFU.EX2 R98, R98 ;  /* 0x0000006200627308 */ /* 0x000e260000000800 */
[----:B------:R-:W-:Y:S01]  /*16f0*/  FMUL.RZ R117, R96, 0.15915493667125701904 ;  /* 0x3e22f98360757820 */ /* 0x000fe2000040c000 */
[----:B------:R-:W-:Y:S02]  /*1700*/  HADD2.F32 R96, -RZ, R8.H1_H1 ;  /* 0x30000008ff607230 */ /* 0x000fe40000004100 */
[C---:B------:R-:W-:Y:S02]  /*1710*/  FMUL.FTZ R8, R72.reuse, R99 ;  /* 0x0000006348087220 */ /* 0x040fe40000410000 */
[----:B------:R2:W-:Y:S01]  /*1720*/  MUFU.EX2 R124, R101 ;  /* 0x00000065007c7308 */ /* 0x0005e20000000800 */
[----:B------:R-:W-:Y:S01]  /*1730*/  FMUL.FTZ R100, R72, R96 ;  /* 0x0000006048647220 */ /* 0x000fe20000410000 */
[C---:B-1----:R-:W-:Y:S01]  /*1740*/  FMUL.FTZ R112, R102.reuse, R103 ;  /* 0x0000006766707220 */ /* 0x042fe20000410000 */
[----:B------:R-:W-:Y:S01]  /*1750*/  FMUL.FTZ R110, R102, R105 ;  /* 0x00000069666e7220 */ /* 0x000fe20000410000 */
[----:B------:R-:W-:-:S04]  /*1760*/  HADD2.F32 R102, -RZ, R9.H1_H1 ;  /* 0x30000009ff667230 */ /* 0x000fc80000004100 */
[----:B------:R-:W-:Y:S01]  /*1770*/  MUFU.EX2 R104, R104 ;  /* 0x0000006800687308 */ /* 0x000fe20000000800 */
[--C-:B--2---:R-:W-:Y:S02]  /*1780*/  HADD2.F32 R101, -RZ, R4.reuse.H0_H0 ;  /* 0x20000004ff657230 */ /* 0x104fe40000004100 */
[C---:B0-----:R-:W-:Y:S01]  /*1790*/  FMUL.FTZ R111, R98.reuse, R111 ;  /* 0x0000006f626f7220 */ /* 0x041fe20000410000 */
[----:B------:R-:W-:Y:S01]  /*17a0*/  FMUL.FTZ R113, R98, R113 ;  /* 0x0000007162717220 */ /* 0x000fe20000410000 */
[----:B------:R-:W-:Y:S02]  /*17b0*/  HADD2.F32 R98, -RZ, R9.H0_H0 ;  /* 0x20000009ff627230 */ /* 0x000fe40000004100 */
[----:B------:R-:W-:Y:S01]  /*17c0*/  FMUL.FTZ R133, R73, R102 ;  /* 0x0000006649857220 */ /* 0x000fe20000410000 */
[C---:B------:R-:W-:Y:S01]  /*17d0*/  FMUL.FTZ R137, R101.reuse, R8 ;  /* 0x0000000865897220 */ /* 0x040fe20000410000 */
[----:B------:R-:W-:Y:S01]  /*17e0*/  FMUL.FTZ R139, R101, R100 ;  /* 0x00000064658b7220 */ /* 0x000fe20000410000 */
[----:B------:R-:W0:Y:S01]  /*17f0*/  MUFU.SIN R109, R115 ;  /* 0x00000073006d7308 */ /* 0x000e220000000400 */
[----:B------:R-:W-:-:S02]  /*1800*/  HADD2.F32 R100, -RZ, R4.H1_H1 ;  /* 0x30000004ff647230 */ /* 0x000fc40000004100 */
[C---:B------:R-:W-:Y:S01]  /*1810*/  FMUL.FTZ R105, R112.reuse, R137 ;  /* 0x0000008970697220 */ /* 0x040fe20000410000 */
[-C--:B------:R-:W-:Y:S01]  /*1820*/  FMUL.FTZ R8, R112, R139.reuse ;  /* 0x0000008b70087220 */ /* 0x080fe20000410000 */
[----:B------:R-:W-:Y:S02]  /*1830*/  FMUL.FTZ R135, R73, R98 ;  /* 0x0000006249877220 */ /* 0x000fe40000410000 */
[C---:B------:R-:W-:Y:S01]  /*1840*/  FFMA.FTZ R105, R110.reuse, R139, R105 ;  /* 0x0000008b6e697223 */ /* 0x040fe20000010069 */
[----:B------:R-:W-:Y:S01]  /*1850*/  FFMA.FTZ R8, R110, R137, -R8 ;  /* 0x000000896e087223 */ /* 0x000fe20000010808 */
[----:B------:R-:W1:Y:S03]  /*1860*/  MUFU.COS R125, R115 ;  /* 0x00000073007d7308 */ /* 0x000e660000000000 */
[----:B------:R-:W-:-:S05]  /*1870*/  FFMA.FTZ R8, R100, R135, R8 ;  /* 0x0000008764087223 */ /* 0x000fca0000010008 */
[----:B------:R-:W-:Y:S01]  /*1880*/  MUFU.EX2 R106, R106 ;  /* 0x0000006a006a7308 */ /* 0x000fe20000000800 */
[----:B0-----:R-:W-:-:S07]  /*1890*/  FMUL.FTZ R126, R104, R109 ;  /* 0x0000006d687e7220 */ /* 0x001fce0000410000 */
[----:B------:R-:W0:Y:S01]  /*18a0*/  MUFU.COS R103, R117 ;  /* 0x0000007500677308 */ /* 0x000e220000000000 */
[----:B-1----:R-:W-:-:S07]  /*18b0*/  FMUL.FTZ R125, R104, R125 ;  /* 0x0000007d687d7220 */ /* 0x002fce0000410000 */
[----:B------:R-:W1:Y:S08]  /*18c0*/  MUFU.SIN R9, R117 ;  /* 0x0000007500097308 */ /* 0x000e700000000400 */
[----:B------:R-:W2:Y:S01]  /*18d0*/  MUFU.COS R123, R108 ;  /* 0x0000006c007b7308 */ /* 0x000ea20000000000 */
[----:B0-----:R-:W-:Y:S01]  /*18e0*/  FMUL.FTZ R128, R106, R103 ;  /* 0x000000676a807220 */ /* 0x001fe20000410000 */
[----:B------:R-:W-:-:S05]  /*18f0*/  HADD2.F32 R103, -RZ, R10.H0_H0 ;  /* 0x2000000aff677230 */ /* 0x000fca0000004100 */
[----:B------:R-:W-:Y:S01]  /*1900*/  FMUL.FTZ R136, R70, R103 ;  /* 0x0000006746887220 */ /* 0x000fe20000410000 */
[----:B------:R0:W3:Y:S01]  /*1910*/  MUFU.SIN R107, R108 ;  /* 0x0000006c006b7308 */ /* 0x0000e20000000400 */
[----:B-1----:R-:W-:Y:S01]  /*1920*/  FMUL.FTZ R130, R106, R9 ;  /* 0x000000096a827220 */ /* 0x002fe20000410000 */
[----:B------:R-:W-:Y:S01]  /*1930*/  FMUL.FTZ R9, R3, R112 ;  /* 0x0000007003097220 */ /* 0x000fe20000410000 */
[----:B0-----:R-:W-:Y:S01]  /*1940*/  FFMA.FTZ R108, R100, R133, R105 ;  /* 0x00000085646c7223 */ /* 0x001fe20000010069 */
[C---:B------:R-:W-:Y:S01]  /*1950*/  FMUL.FTZ R105, R113.reuse, R8 ;  /* 0x0000000871697220 */ /* 0x040fe20000410000 */
[----:B--2---:R-:W-:Y:S02]  /*1960*/  FMUL.FTZ R123, R124, R123 ;  /* 0x0000007b7c7b7220 */ /* 0x004fe40000410000 */
[-C--:B------:R-:W-:Y:S01]  /*1970*/  FMUL.FTZ R104, R113, R108.reuse ;  /* 0x0000006c71687220 */ /* 0x080fe20000410000 */
[----:B------:R-:W-:Y:S01]  /*1980*/  FFMA.FTZ R109, R111, R108, R105 ;  /* 0x0000006c6f6d7223 */ /* 0x000fe20000010069 */
[----:B------:R-:W-:-:S02]  /*1990*/  HADD2.F32 R105, -RZ, R5.H0_H0 ;  /* 0x20000005ff697230 */ /* 0x000fc40000004100 */
[----:B------:R-:W-:Y:S01]  /*19a0*/  FFMA.FTZ R106, R111, R8, -R104 ;  /* 0x000000086f6a7223 */ /* 0x000fe20000010868 */
[----:B---3--:R-:W-:Y:S01]  /*19b0*/  FMUL.FTZ R124, R124, R107 ;  /* 0x0000006b7c7c7220 */ /* 0x008fe20000410000 */
[C---:B------:R-:W-:Y:S01]  /*19c0*/  FMUL.FTZ R8, R2.reuse, R112 ;  /* 0x0000007002087220 */ /* 0x040fe20000410000 */
[----:B------:R-:W-:Y:S02]  /*19d0*/  HADD2.F32 R107, -RZ, R10.H1_H1 ;  /* 0x3000000aff6b7230 */ /* 0x000fe40000004100 */
[----:B------:R-:W-:Y:S01]  /*19e0*/  FFMA.FTZ R115, R105, R136, R106 ;  /* 0x0000008869737223 */ /* 0x000fe2000001006a */
[--C-:B------:R-:W-:Y:S02]  /*19f0*/  HADD2.F32 R106, -RZ, R11.reuse.H1_H1 ;  /* 0x3000000bff6a7230 */ /* 0x100fe40000004100 */
[-C--:B------:R-:W-:Y:S01]  /*1a00*/  FFMA.FTZ R10, R3, R110.reuse, R8 ;  /* 0x0000006e030a7223 */ /* 0x080fe20000010008 */
[----:B------:R-:W-:Y:S01]  /*1a10*/  FFMA.FTZ R8, R2, R110, -R9 ;  /* 0x0000006e02087223 */ /* 0x000fe20000010809 */
[----:B------:R-:W-:Y:S01]  /*1a20*/  FMUL.FTZ R138, R70, R107 ;  /* 0x0000006b468a7220 */ /* 0x000fe20000410000 */
[----:B------:R-:W-:Y:S01]  /*1a30*/  FMUL.FTZ R117, R116, R115 ;  /* 0x0000007374757220 */ /* 0x000fe20000410000 */
[----:B------:R-:W-:Y:S01]  /*1a40*/  FMUL.FTZ R108, R113, R10 ;  /* 0x0000000a716c7220 */ /* 0x000fe20000410000 */
[----:B------:R-:W-:-:S02]  /*1a50*/  HADD2.F32 R104, -RZ, R11.H0_H0 ;  /* 0x2000000bff687230 */ /* 0x000fc40000004100 */
[----:B------:R-:W-:Y:S01]  /*1a60*/  FFMA.FTZ R109, R105, R138, R109 ;  /* 0x0000008a696d7223 */ /* 0x000fe2000001006d */
[----:B------:R-:W-:Y:S01]  /*1a70*/  FMUL.FTZ R141, R71, R106 ;  /* 0x0000006a478d7220 */ /* 0x000fe20000410000 */
[-C--:B------:R-:W-:Y:S01]  /*1a80*/  FFMA.FTZ R9, R111, R8.reuse, -R108 ;  /* 0x000000086f097223 */ /* 0x080fe2000001086c */
[----:B------:R-:W-:Y:S01]  /*1a90*/  FMUL.FTZ R8, R113, R8 ;  /* 0x0000000871087220 */ /* 0x000fe20000410000 */
[-C--:B------:R-:W-:Y:S01]  /*1aa0*/  FFMA.FTZ R117, R114, R109.reuse, R117 ;  /* 0x0000006d72757223 */ /* 0x080fe20000010075 */
[----:B------:R-:W-:Y:S01]  /*1ab0*/  FMUL.FTZ R109, R116, R109 ;  /* 0x0000006d746d7220 */ /* 0x000fe20000410000 */
[----:B------:R-:W-:Y:S02]  /*1ac0*/  HADD2.F32 R108, -RZ, R5.H1_H1 ;  /* 0x30000005ff6c7230 */ /* 0x000fe40000004100 */
[----:B------:R-:W-:Y:S01]  /*1ad0*/  FFMA.FTZ R11, R111, R10, R8 ;  /* 0x0000000a6f0b7223 */ /* 0x000fe20000010008 */
[----:B------:R-:W-:Y:S01]  /*1ae0*/  FMUL.FTZ R143, R71, R104 ;  /* 0x00000068478f7220 */ /* 0x000fe20000410000 */
[----:B------:R-:W-:Y:S01]  /*1af0*/  FFMA.FTZ R8, R114, R115, -R109 ;  /* 0x0000007372087223 */ /* 0x000fe2000001086d */
[----:B------:R-:W-:-:S02]  /*1b00*/  HADD2.F32 R109, -RZ, R12.H0_H0 ;  /* 0x2000000cff6d7230 */ /* 0x000fc40000004100 */
[----:B------:R-:W-:Y:S01]  /*1b10*/  FFMA.FTZ R118, R108, R141, R117 ;  /* 0x0000008d6c767223 */ /* 0x000fe20000010075 */
[----:B------:R-:W-:Y:S01]  /*1b20*/  FMUL.FTZ R117, R116, R11 ;  /* 0x0000000b74757220 */ /* 0x000fe20000410000 */
[----:B------:R-:W-:Y:S01]  /*1b30*/  FFMA.FTZ R10, R108, R143, R8 ;  /* 0x0000008f6c0a7223 */ /* 0x000fe20000010008 */
[----:B------:R-:W-:Y:S02]  /*1b40*/  HADD2.F32 R115, -RZ, R12.H1_H1 ;  /* 0x3000000cff737230 */ /* 0x000fe40000004100 */
[C---:B------:R-:W-:Y:S01]  /*1b50*/  FMUL.FTZ R120, R121.reuse, R118 ;  /* 0x0000007679787220 */ /* 0x040fe20000410000 */
[-C--:B------:R-:W-:Y:S01]  /*1b60*/  FFMA.FTZ R8, R114, R9.reuse, -R117 ;  /* 0x0000000972087223 */ /* 0x080fe20000010875 */
[----:B------:R-:W-:Y:S01]  /*1b70*/  FMUL.FTZ R9, R116, R9 ;  /* 0x0000000974097220 */ /* 0x000fe20000410000 */
[-C--:B------:R-:W-:Y:S01]  /*1b80*/  FMUL.FTZ R12, R121, R10.reuse ;  /* 0x0000000a790c7220 */ /* 0x080fe20000410000 */
[----:B------:R-:W-:Y:S02]  /*1b90*/  HADD2.F32 R117, -RZ, R6.H0_H0 ;  /* 0x20000006ff757230 */ /* 0x000fe40000004100 */
[C---:B------:R-:W-:Y:S01]  /*1ba0*/  FFMA.FTZ R120, R119.reuse, R10, -R120 ;  /* 0x0000000a77787223 */ /* 0x040fe20000010878 */
[----:B------:R-:W-:Y:S01]  /*1bb0*/  FMUL.FTZ R140, R68, R109 ;  /* 0x0000006d448c7220 */ /* 0x000fe20000410000 */
[----:B------:R-:W-:Y:S01]  /*1bc0*/  FFMA.FTZ R10, R114, R11, R9 ;  /* 0x0000000b720a7223 */ /* 0x000fe20000010009 */
[----:B------:R-:W-:Y:S01]  /*1bd0*/  FFMA.FTZ R9, R119, R118, R12 ;  /* 0x0000007677097223 */ /* 0x000fe2000001000c */
[----:B------:R-:W-:Y:S01]  /*1be0*/  FMUL.FTZ R142, R68, R115 ;  /* 0x00000073448e7220 */ /* 0x000fe20000410000 */
[----:B------:R-:W-:Y:S01]  /*1bf0*/  FFMA.FTZ R11, R117, R140, R120 ;  /* 0x0000008c750b7223 */ /* 0x000fe20000010078 */
[----:B------:R-:W-:Y:S01]  /*1c00*/  FMUL.FTZ R12, R121, R10 ;  /* 0x0000000a790c7220 */ /* 0x000fe20000410000 */
[----:B------:R-:W-:-:S02]  /*1c10*/  HADD2.F32 R118, -RZ, R13.H0_H0 ;  /* 0x2000000dff767230 */ /* 0x000fc40000004100 */
[----:B------:R-:W-:Y:S01]  /*1c20*/  FFMA.FTZ R9, R117, R142, R9 ;  /* 0x0000008e75097223 */ /* 0x000fe20000010009 */
[C---:B------:R-:W-:Y:S01]  /*1c30*/  FMUL.FTZ R122, R124.reuse, R11 ;  /* 0x0000000b7c7a7220 */ /* 0x040fe20000410000 */
[----:B------:R-:W-:Y:S02]  /*1c40*/  HADD2.F32 R120, -RZ, R13.H1_H1 ;  /* 0x3000000dff787230 */ /* 0x000fe40000004100 */
[-C--:B------:R-:W-:Y:S01]  /*1c50*/  FFMA.FTZ R12, R119, R8.reuse, -R12 ;  /* 0x00000008770c7223 */ /* 0x080fe2000001080c */
[CC--:B------:R-:W-:Y:S01]  /*1c60*/  FMUL.FTZ R132, R124.reuse, R9.reuse ;  /* 0x000000097c847220 */ /* 0x0c0fe20000410000 */
[----:B------:R-:W-:Y:S01]  /*1c70*/  FFMA.FTZ R13, R123, R9, R122 ;  /* 0x000000097b0d7223 */ /* 0x000fe2000001007a */
[----:B------:R-:W-:Y:S01]  /*1c80*/  FMUL.FTZ R8, R121, R8 ;  /* 0x0000000879087220 */ /* 0x000fe20000410000 */
[----:B------:R-:W-:Y:S02]  /*1c90*/  HADD2.F32 R122, -RZ, R6.H1_H1 ;  /* 0x30000006ff7a7230 */ /* 0x000fe40000004100 */
[----:B------:R-:W-:Y:S01]  /*1ca0*/  FFMA.FTZ R132, R123, R11, -R132 ;  /* 0x0000000b7b847223 */ /* 0x000fe20000010884 */
[----:B------:R-:W-:Y:S01]  /*1cb0*/  FMUL.FTZ R147, R69, R118 ;  /* 0x0000007645937220 */ /* 0x000fe20000410000 */
[----:B------:R-:W-:Y:S01]  /*1cc0*/  FFMA.FTZ R8, R119, R10, R8 ;  /* 0x0000000a77087223 */ /* 0x000fe20000010008 */
[----:B------:R-:W-:Y:S01]  /*1cd0*/  FMUL.FTZ R9, R124, R12 ;  /* 0x0000000c7c097220 */ /* 0x000fe20000410000 */
[----:B------:R-:W-:Y:S01]  /*1ce0*/  FMUL.FTZ R145, R69, R120 ;  /* 0x0000007845917220 */ /* 0x000fe20000410000 */
[----:B------:R-:W-:Y:S01]  /*1cf0*/  FFMA.FTZ R132, R122, R147, R132 ;  /* 0x000000937a847223 */ /* 0x000fe20000010084 */
[-C--:B------:R-:W-:Y:S01]  /*1d00*/  FMUL.FTZ R10, R124, R8.reuse ;  /* 0x000000087c0a7220 */ /* 0x080fe20000410000 */
[C---:B------:R-:W-:Y:S01]  /*1d10*/  FFMA.FTZ R9, R123.reuse, R8, R9 ;  /* 0x000000087b097223 */ /* 0x040fe20000010009 */
[----:B------:R-:W-:Y:S01]  /*1d20*/  FFMA.FTZ R13, R122, R145, R13 ;  /* 0x000000917a0d7223 */ /* 0x000fe2000001000d */
[----:B------:R-:W-:Y:S01]  /*1d30*/  FMUL.FTZ R8, R126, R132 ;  /* 0x000000847e087220 */ /* 0x000fe20000410000 */
[----:B------:R-:W-:-:S02]  /*1d40*/  FFMA.FTZ R10, R123, R12, -R10 ;  /* 0x0000000c7b0a7223 */ /* 0x000fc4000001080a */
[CC--:B------:R-:W-:Y:S01]  /*1d50*/  FMUL.FTZ R134, R126.reuse, R13.reuse ;  /* 0x0000000d7e867220 */ /* 0x0c0fe20000410000 */
[C---:B------:R-:W-:Y:S01]  /*1d60*/  FFMA.FTZ R14, R125.reuse, R13, R8 ;  /* 0x0000000d7d0e7223 */ /* 0x040fe20000010008 */
[C---:B------:R-:W-:Y:S01]  /*1d70*/  FMUL.FTZ R12, R126.reuse, R10 ;  /* 0x0000000a7e0c7220 */ /* 0x040fe20000410000 */
[-C--:B------:R-:W-:Y:S01]  /*1d80*/  FMUL.FTZ R8, R126, R9.reuse ;  /* 0x000000097e087220 */ /* 0x080fe20000410000 */
[----:B------:R-:W-:Y:S01]  /*1d90*/  FFMA.FTZ R11, R125, R132, -R134 ;  /* 0x000000847d0b7223 */ /* 0x000fe20000010886 */
[----:B------:R-:W-:Y:S01]  /*1da0*/  FFMA.FTZ R149, R131, R144, R14 ;  /* 0x0000009083957223 */ /* 0x000fe2000001000e */
[----:B------:R-:W-:Y:S01]  /*1db0*/  FFMA.FTZ R9, R125, R9, R12 ;  /* 0x000000097d097223 */ /* 0x000fe2000001000c */
[----:B------:R-:W-:Y:S01]  /*1dc0*/  @P1 LEA R12, R85, R78, 0x3 ;  /* 0x0000004e550c1211 */ /* 0x000fe200078e18ff */
[----:B------:R-:W-:Y:S01]  /*1dd0*/  FFMA.FTZ R13, R131, R146, R11 ;  /* 0x00000092830d7223 */ /* 0x000fe2000001000b */
[----:B------:R-:W-:Y:S01]  /*1de0*/  FMUL.FTZ R151, R130, R149 ;  /* 0x0000009582977220 */ /* 0x000fe20000410000 */
[----:B------:R-:W-:Y:S01]  /*1df0*/  FFMA.FTZ R11, R125, R10, -R8 ;  /* 0x0000000a7d0b7223 */ /* 0x000fe20000010808 */
[----:B------:R-:W-:-:S02]  /*1e00*/  HADD2.F32 R14, -RZ, R15.H0_H0 ;  /* 0x2000000fff0e7230 */ /* 0x000fc40000004100 */
[-C--:B------:R-:W-:Y:S01]  /*1e10*/  FMUL.FTZ R8, R130, R13.reuse ;  /* 0x0000000d82087220 */ /* 0x080fe20000410000 */
[----:B------:R-:W-:Y:S01]  /*1e20*/  FFMA.FTZ R151, R128, R13, -R151 ;  /* 0x0000000d80977223 */ /* 0x000fe20000010897 */
[----:B------:R-:W-:Y:S01]  /*1e30*/  FMUL.FTZ R13, R130, R9 ;  /* 0x00000009820d7220 */ /* 0x000fe20000410000 */
[----:B------:R-:W-:Y:S02]  /*1e40*/  HADD2.F32 R132, -RZ, R15.H1_H1 ;  /* 0x3000000fff847230 */ /* 0x000fe40000004100 */
[C---:B------:R-:W-:Y:S01]  /*1e50*/  FFMA.FTZ R10, R128.reuse, R149, R8 ;  /* 0x00000095800a7223 */ /* 0x040fe20000010008 */
[----:B------:R-:W-:Y:S02]  /*1e60*/  HADD2.F32 R134, -RZ, R7.H1_H1 ;  /* 0x30000007ff867230 */ /* 0x000fe40000004100 */
[-C--:B------:R-:W-:Y:S01]  /*1e70*/  FFMA.FTZ R155, R128, R11.reuse, -R13 ;  /* 0x0000000b809b7223 */ /* 0x080fe2000001080d */
[----:B------:R-:W-:Y:S01]  /*1e80*/  FMUL.FTZ R8, R130, R11 ;  /* 0x0000000b82087220 */ /* 0x000fe20000410000 */
[----:B------:R-:W0:Y:S01]  /*1e90*/  @P1 LDS.64 R12, [R12+0x20b8] ;  /* 0x0020b8000c0c1984 */ /* 0x000e220000000a00 */
[C---:B------:R-:W-:Y:S01]  /*1ea0*/  FMUL.FTZ R149, R67.reuse, R14 ;  /* 0x0000000e43957220 */ /* 0x040fe20000410000 */
[----:B------:R-:W-:Y:S01]  /*1eb0*/  FMUL.FTZ R15, R67, R132 ;  /* 0x00000084430f7220 */ /* 0x000fe20000410000 */
[----:B------:R-:W-:-:S02]  /*1ec0*/  FFMA.FTZ R148, R128, R9, R8 ;  /* 0x0000000980947223 */ /* 0x000fc40000010008 */
[C---:B------:R-:W-:Y:S01]  /*1ed0*/  FFMA.FTZ R11, R134.reuse, R149, R151 ;  /* 0x00000095860b7223 */ /* 0x040fe20000010097 */
[----:B------:R-:W-:Y:S01]  /*1ee0*/  FFMA.FTZ R10, R134, R15, R10 ;  /* 0x0000000f860a7223 */ /* 0x000fe2000001000a */
[----:B------:R-:W-:Y:S06]  /*1ef0*/  @P1 BRA `(.L_x_16926) ;  /* 0x0000000000241947 */ /* 0x000fec0003800000 */
[----:B------:R-:W-:Y:S01]  /*1f00*/  ISETP.NE.AND P3, PT, R76, R43, PT ;  /* 0x0000002b4c00720c */ /* 0x000fe20003f65270 */
[----:B0-----:R-:W-:Y:S01]  /*1f10*/  HFMA2.MMA R12, -RZ, RZ, 1.875, 0 ;  /* 0x3f800000ff0c7435 */ /* 0x001fe200000001ff */
[----:B------:R-:W-:-:S11]  /*1f20*/  MOV R13, RZ ;  /* 0x000000ff000d7202 */ /* 0x000fd60000000f00 */
[----:B------:R-:W-:-:S04]  /*1f30*/  @P3 LEA.HI R8, R76, R76, RZ, 0x1 ;  /* 0x0000004c4c083211 */ /* 0x000fc800078f08ff */
[----:B------:R-:W-:-:S04]  /*1f40*/  @P3 LOP3.LUT R9, R8, 0xfffffe, RZ, 0xc0, !PT ;  /* 0x00fffffe08093812 */ /* 0x000fc800078ec0ff */
[----:B------:R-:W-:-:S04]  /*1f50*/  @P3 IADD3 R8, -R9, R76, RZ ;  /* 0x0000004c09083210 */ /* 0x000fc80007ffe1ff */
[----:B------:R-:W-:-:S04]  /*1f60*/  @P3 LEA R9, R8, R41, 0x8 ;  /* 0x0000002908093211 */ /* 0x000fc800078e40ff */
[----:B------:R-:W-:-:S05]  /*1f70*/  @P3 LEA R9, R9, R78, 0x3 ;  /* 0x0000004e09093211 */ /* 0x000fca00078e18ff */
[----:B------:R1:W2:Y:S02]  /*1f80*/  @P3 LDS.64 R12, [R9+0x10b0] ;  /* 0x0010b000090c3984 */ /* 0x0002a40000000a00 */
.L_x_16926:
[----:B------:R-:W-:Y:S05]  /*1f90*/  BSYNC B0 ;  /* 0x0000000000007941 */ /* 0x000fea0003800000 */
.L_x_16925:
[----:B------:R-:W3:Y:S01]  /*1fa0*/  SHFL.UP PT, R151, R10, 0x1, RZ ;  /* 0x042000000a977989 */ /* 0x000ee200000e00ff */
[----:B------:R-:W-:Y:S01]  /*1fb0*/  ISETP.GE.AND P3, PT, R87, 0x1, PT ;  /* 0x000000015700780c */ /* 0x000fe20003f66270 */
[----:B------:R-:W-:Y:S01]  /*1fc0*/  BSSY B0, `(.L_x_16927) ;  /* 0x00000d9000007945 */ /* 0x000fe20003800000 */
[----:B------:R-:W-:Y:S01]  /*1fd0*/  ISETP.GE.OR P0, PT, R76, R43, P0 ;  /* 0x0000002b4c00720c */ /* 0x000fe20000706670 */
[----:B------:R-:W4:Y:S04]  /*1fe0*/  SHFL.UP PT, R150, R11, 0x1, RZ ;  /* 0x042000000b967989 */ /* 0x000f2800000e00ff */
[----:B------:R-:W0:Y:S04]  /*1ff0*/  SHFL.UP PT, R8, R155, 0x1, RZ ;  /* 0x042000009b087989 */ /* 0x000e2800000e00ff */
[----:B-1----:R-:W1:Y:S04]  /*2000*/  SHFL.UP PT, R9, R148, 0x1, RZ ;  /* 0x0420000094097989 */ /* 0x002e6800000e00ff */
[----:B-----5:R3:W-:Y:S02]  /*2010*/  SHFL.IDX PT, R164, R39, RZ, 0x1f ;  /* 0x00001fff27a47589 */ /* 0x0207e400000e0000 */
[----:B---3--:R-:W-:Y:S01]  /*2020*/  FMUL.FTZ R154, R148, R151 ;  /* 0x00000097949a7220 */ /* 0x008fe20000410000 */
[----:B------:R-:W-:Y:S01]  /*2030*/  FMUL.FTZ R39, R46, R37 ;  /* 0x000000252e277220 */ /* 0x000fe20000410000 */
[----:B----4-:R-:W-:-:S02]  /*2040*/  FMUL.FTZ R156, R148, R150 ;  /* 0x00000096949c7220 */ /* 0x010fc40000410000 */
[C---:B------:R-:W-:Y:S01]  /*2050*/  FFMA.FTZ R154, R155.reuse, R150, -R154 ;  /* 0x000000969b9a7223 */ /* 0x040fe2000001089a */
[C---:B0-----:R-:W-:Y:S01]  /*2060*/  FMUL.FTZ R152, R148.reuse, R8 ;  /* 0x0000000894987220 */ /* 0x041fe20000410000 */
[----:B------:R-:W-:Y:S02]  /*2070*/  FFMA.FTZ R151, R155, R151, R156 ;  /* 0x000000979b977223 */ /* 0x000fe4000001009c */
[----:B------:R-:W-:Y:S01]  /*2080*/  @P3 FADD.FTZ R11, R11, R154 ;  /* 0x0000009a0b0b3221 */ /* 0x000fe20000010000 */
[-C--:B-1----:R-:W-:Y:S01]  /*2090*/  FFMA.FTZ R153, R155, R9.reuse, R152 ;  /* 0x000000099b997223 */ /* 0x082fe20000010098 */
        /* <DEDUP_REMOVED lines=46> */
[----:B------:R-:W-:Y:S01]  /*2380*/  FFMA.FTZ R153, R155, R152, R153 ;  /* 0x000000989b997223 */ /* 0x000fe20000010099 */
[----:B------:R-:W-:Y:S01]  /*2390*/  @P3 FADD.FTZ R11, R11, R150 ;  /* 0x000000960b0b3221 */ /* 0x000fe20000010000 */
[----:B------:R-:W-:Y:S01]  /*23a0*/  FMUL.FTZ R159, R128, R151 ;  /* 0x00000097809f7220 */ /* 0x000fe20000410000 */
[-C--:B----4-:R-:W-:Y:S01]  /*23b0*/  FMUL.FTZ R9, R157, R148.reuse ;  /* 0x000000949d097220 */ /* 0x090fe20000410000 */
[C---:B------:R-:W-:Y:S01]  /*23c0*/  FFMA.FTZ R154, R155.reuse, R148, R154 ;  /* 0x000000949b9a7223 */ /* 0x040fe2000001009a */
[----:B------:R-:W-:Y:S01]  /*23d0*/  @P3 FADD.FTZ R10, R10, R153 ;  /* 0x000000990a0a3221 */ /* 0x000fe20000010000 */
[----:B------:R-:W-:Y:S01]  /*23e0*/  FMUL.FTZ R153, R40, R36 ;  /* 0x0000002428997220 */ /* 0x000fe20000410000 */
[----:B------:R-:W-:Y:S01]  /*23f0*/  @P3 FFMA.FTZ R155, R155, R8, -R9 ;  /* 0x000000089b9b3223 */ /* 0x000fe20000010809 */
[----:B------:R-:W0:Y:S01]  /*2400*/  SHFL.UP PT, R152, R11, 0x10, RZ ;  /* 0x060000000b987989 */ /* 0x000e2200000e00ff */
[----:B------:R-:W-:Y:S01]  /*2410*/  FSEL R154, R157, R154, !P3 ;  /* 0x0000009a9d9a7208 */ /* 0x000fe20005800000 */
[----:B------:R-:W-:Y:S01]  /*2420*/  FMUL.FTZ R150, R44, R37 ;  /* 0x000000252c967220 */ /* 0x000fe20000410000 */
[C---:B------:R-:W-:Y:S01]  /*2430*/  FMUL.FTZ R157, R130.reuse, R151 ;  /* 0x00000097829d7220 */ /* 0x040fe20000410000 */
[----:B------:R-:W1:Y:S01]  /*2440*/  SHFL.UP PT, R8, R155, 0x10, RZ ;  /* 0x060000009b087989 */ /* 0x000e6200000e00ff */
[-C--:B------:R-:W-:Y:S01]  /*2450*/  FFMA.FTZ R159, -R130, R153.reuse, -R159 ;  /* 0x00000099829f7223 */ /* 0x080fe2000001099f */
[----:B------:R-:W-:Y:S01]  /*2460*/  FMUL.FTZ R148, R44, R36 ;  /* 0x000000242c947220 */ /* 0x000fe20000410000 */
[----:B------:R-:W-:Y:S01]  /*2470*/  FFMA.FTZ R157, R128, R153, -R157 ;  /* 0x00000099809d7223 */ /* 0x000fe2000001089d */
[----:B------:R-:W3:Y:S01]  /*2480*/  SHFL.UP PT, R9, R154, 0x10, RZ ;  /* 0x060000009a097989 */ /* 0x000ee200000e00ff */
[----:B------:R-:W-:Y:S01]  /*2490*/  FADD.FTZ R160, -R150, R159 ;  /* 0x0000009f96a07221 */ /* 0x000fe20000010100 */
[----:B------:R-:W-:Y:S01]  /*24a0*/  ISETP.GE.AND P3, PT, R87, 0x10, PT ;  /* 0x000000105700780c */ /* 0x000fe20003f66270 */
[----:B------:R-:W-:Y:S01]  /*24b0*/  FADD.FTZ R157, R148, R157 ;  /* 0x0000009d949d7221 */ /* 0x000fe20000010000 */
[----:B------:R-:W4:Y:S01]  /*24c0*/  SHFL.UP PT, R156, R10, 0x10, RZ ;  /* 0x060000000a9c7989 */ /* 0x000f2200000e00ff */
[----:B------:R-:W-:-:S02]  /*24d0*/  FMUL.FTZ R158, R126, -R160 ;  /* 0x800000a07e9e7220 */ /* 0x000fc40000410000 */
[-C--:B------:R-:W-:Y:S02]  /*24e0*/  FMUL.FTZ R162, R126, -R157.reuse ;  /* 0x8000009d7ea27220 */ /* 0x080fe40000410000 */
[C---:B------:R-:W-:Y:S02]  /*24f0*/  FFMA.FTZ R163, R125.reuse, R157, -R158 ;  /* 0x0000009d7da37223 */ /* 0x040fe4000001089e */
[----:B------:R-:W-:Y:S02]  /*2500*/  FFMA.FTZ R165, R125, R160, R162 ;  /* 0x000000a07da57223 */ /* 0x000fe400000100a2 */
[----:B------:R2:W-:Y:S01]  /*2510*/  SHFL.IDX PT, R162, R38, RZ, 0x1f ;  /* 0x00001fff26a27589 */ /* 0x0005e200000e0000 */
[C---:B0-----:R-:W-:Y:S01]  /*2520*/  FMUL.FTZ R159, R154.reuse, R152 ;  /* 0x000000989a9f7220 */ /* 0x041fe20000410000 */
[----:B-1----:R-:W-:Y:S01]  /*2530*/  FMUL.FTZ R158, R154, R8 ;  /* 0x000000089a9e7220 */ /* 0x002fe20000410000 */
[----:B--2---:R-:W-:-:S03]  /*2540*/  FMUL.FTZ R38, R46, R36 ;  /* 0x000000242e267220 */ /* 0x004fc60000410000 */
[-C--:B---3--:R-:W-:Y:S01]  /*2550*/  FFMA.FTZ R161, R155, R9.reuse, R158 ;  /* 0x000000099ba17223 */ /* 0x088fe2000001009e */
[C---:B------:R-:W-:Y:S01]  /*2560*/  FMUL.FTZ R9, R154.reuse, R9 ;  /* 0x000000099a097220 */ /* 0x040fe20000410000 */
[----:B----4-:R-:W-:-:S03]  /*2570*/  FMUL.FTZ R157, R154, R156 ;  /* 0x0000009c9a9d7220 */ /* 0x010fc60000410000 */
[----:B------:R-:W-:Y:S01]  /*2580*/  FSEL R161, R154, R161, !P3 ;  /* 0x000000a19aa17208 */ /* 0x000fe20005800000 */
[----:B------:R-:W-:Y:S01]  /*2590*/  FFMA.FTZ R159, R155, R156, R159 ;  /* 0x0000009c9b9f7223 */ /* 0x000fe2000001009f */
[----:B------:R-:W-:Y:S01]  /*25a0*/  FMUL.FTZ R154, R45, R37 ;  /* 0x000000252d9a7220 */ /* 0x000fe20000410000 */
[C---:B------:R-:W-:Y:S01]  /*25b0*/  FFMA.FTZ R152, R155.reuse, R152, -R157 ;  /* 0x000000989b987223 */ /* 0x040fe2000001089d */
[----:B------:R-:W-:Y:S01]  /*25c0*/  @P3 FFMA.FTZ R155, R155, R8, -R9 ;  /* 0x000000089b9b3223 */ /* 0x000fe20000010809 */
[----:B------:R-:W-:Y:S01]  /*25d0*/  @P3 FADD.FTZ R10, R10, R159 ;  /* 0x0000009f0a0a3221 */ /* 0x000fe20000010000 */
[----:B------:R-:W0:Y:S01]  /*25e0*/  SHFL.UP PT, R161, R161, 0x1, RZ ;  /* 0x04200000a1a17989 */ /* 0x000e2200000e00ff */
[----:B------:R-:W-:Y:S01]  /*25f0*/  @P3 FADD.FTZ R11, R11, R152 ;  /* 0x000000980b0b3221 */ /* 0x000fe20000010000 */
[-C--:B------:R-:W-:Y:S01]  /*2600*/  FMUL.FTZ R152, R45, R36.reuse ;  /* 0x000000242d987220 */ /* 0x080fe20000410000 */
[----:B------:R-:W-:Y:S01]  /*2610*/  FADD.FTZ R165, -R154, R165 ;  /* 0x000000a59aa57221 */ /* 0x000fe20000010100 */
[----:B------:R-:W1:Y:S01]  /*2620*/  SHFL.UP PT, R155, R155, 0x1, RZ ;  /* 0x042000009b9b7989 */ /* 0x000e6200000e00ff */
[----:B------:R-:W-:Y:S01]  /*2630*/  FMUL.FTZ R157, R47, R36 ;  /* 0x000000242f9d7220 */ /* 0x000fe20000410000 */
[----:B------:R-:W-:Y:S01]  /*2640*/  FADD.FTZ R163, R152, R163 ;  /* 0x000000a398a37221 */ /* 0x000fe20000010000 */
[C---:B------:R-:W-:Y:S01]  /*2650*/  FMUL.FTZ R8, R124.reuse, -R165 ;  /* 0x800000a57c087220 */ /* 0x040fe20000410000 */
[----:B------:R-:W2:Y:S01]  /*2660*/  SHFL.UP PT, R11, R11, 0x1, RZ ;  /* 0x042000000b0b7989 */ /* 0x000ea200000e00ff */
[----:B------:R-:W-:Y:S01]  /*2670*/  LOP3.LUT R9, R85, 0x1f, RZ, 0xc0, !PT ;  /* 0x0000001f55097812 */ /* 0x000fe200078ec0ff */
[-C--:B------:R-:W-:Y:S01]  /*2680*/  FMUL.FTZ R156, R124, -R163.reuse ;  /* 0x800000a37c9c7220 */ /* 0x080fe20000410000 */
[----:B------:R-:W-:Y:S01]  /*2690*/  FFMA.FTZ R163, R123, R163, -R8 ;  /* 0x000000a37ba37223 */ /* 0x000fe20000010808 */
[----:B------:R-:W3:Y:S01]  /*26a0*/  SHFL.UP PT, R10, R10, 0x1, RZ ;  /* 0x042000000a0a7989 */ /* 0x000ee200000e00ff */
[----:B------:R-:W-:Y:S01]  /*26b0*/  ISETP.NE.AND P6, PT, R9, 0x1f, PT ;  /* 0x0000001f0900780c */ /* 0x000fe20003fc5270 */
[----:B------:R-:W-:Y:S01]  /*26c0*/  FFMA.FTZ R156, R123, R165, R156 ;  /* 0x000000a57b9c7223 */ /* 0x000fe2000001009c */
[----:B------:R-:W-:-:S02]  /*26d0*/  ISETP.GT.U32.AND P3, PT, R9, 0x1b, PT ;  /* 0x0000001b0900780c */ /* 0x000fc40003f64070 */
[----:B------:R-:W-:Y:S01]  /*26e0*/  ISETP.GT.U32.AND P4, PT, R9, 0x17, PT ;  /* 0x000000170900780c */ /* 0x000fe20003f84070 */
[----:B------:R-:W-:Y:S01]  /*26f0*/  FADD.FTZ R158, -R39, R156 ;  /* 0x0000009c279e7221 */ /* 0x000fe20000010100 */
[----:B------:R-:W-:Y:S01]  /*2700*/  FADD.FTZ R156, R38, R163 ;  /* 0x000000a3269c7221 */ /* 0x000fe20000010000 */
[----:B------:R-:W-:Y:S02]  /*2710*/  ISETP.GT.U32.AND P5, PT, R9, 0xf, PT ;  /* 0x0000000f0900780c */ /* 0x000fe40003fa4070 */
[----:B------:R-:W-:Y:S01]  /*2720*/  FMUL.FTZ R160, R121, -R158 ;  /* 0x8000009e79a07220 */ /* 0x000fe20000410000 */
[C---:B0-----:R-:W-:Y:S01]  /*2730*/  FMUL.FTZ R8, R161.reuse, R164 ;  /* 0x000000a4a1087220 */ /* 0x041fe20000410000 */
[----:B------:R-:W-:Y:S02]  /*2740*/  FMUL.FTZ R161, R161, R162 ;  /* 0x000000a2a1a17220 */ /* 0x000fe40000410000 */
[-C--:B------:R-:W-:Y:S01]  /*2750*/  FFMA.FTZ R160, R119, R156.reuse, -R160 ;  /* 0x0000009c77a07223 */ /* 0x080fe200000108a0 */
[----:B------:R-:W-:Y:S01]  /*2760*/  FMUL.FTZ R156, R121, -R156 ;  /* 0x8000009c799c7220 */ /* 0x000fe20000410000 */
[C---:B-1----:R-:W-:Y:S01]  /*2770*/  FFMA.FTZ R8, R155.reuse, R162, -R8 ;  /* 0x000000a29b087223 */ /* 0x042fe20000010808 */
[----:B------:R-:W-:Y:S01]  /*2780*/  FFMA.FTZ R161, R155, R164, R161 ;  /* 0x000000a49ba17223 */ /* 0x000fe200000100a1 */
[-C--:B------:R-:W-:Y:S01]  /*2790*/  FMUL.FTZ R155, R47, R37.reuse ;  /* 0x000000252f9b7220 */ /* 0x080fe20000410000 */
[----:B------:R-:W-:Y:S01]  /*27a0*/  FFMA.FTZ R156, R119, R158, R156 ;  /* 0x0000009e779c7223 */ /* 0x000fe2000001009c */
[----:B--2---:R-:W-:Y:S01]  /*27b0*/  @P2 FADD.FTZ R162, R11, R8 ;  /* 0x000000080ba22221 */ /* 0x004fe20000010000 */
[----:B------:R-:W-:Y:S01]  /*27c0*/  FADD.FTZ R159, R157, R160 ;  /* 0x000000a09d9f7221 */ /* 0x000fe20000010000 */
[-C--:B------:R-:W-:Y:S01]  /*27d0*/  FMUL.FTZ R11, R130, -R12.reuse ;  /* 0x8000000c820b7220 */ /* 0x080fe20000410000 */
[----:B------:R-:W-:Y:S01]  /*27e0*/  FMUL.FTZ R158, R48, R37 ;  /* 0x00000025309e7220 */ /* 0x000fe20000410000 */
[----:B---3--:R-:W-:Y:S01]  /*27f0*/  @P2 FADD.FTZ R164, R10, R161 ;  /* 0x000000a10aa42221 */ /* 0x008fe20000010000 */
[----:B------:R-:W-:Y:S01]  /*2800*/  ISETP.GT.U32.AND P2, PT, R9, 0x1d, PT ;  /* 0x0000001d0900780c */ /* 0x000fe20003f44070 */
[----:B------:R-:W-:Y:S01]  /*2810*/  FADD.FTZ R161, -R155, R156 ;  /* 0x0000009c9ba17221 */ /* 0x000fe20000010100 */
[----:B------:R-:W-:Y:S01]  /*2820*/  FMUL.FTZ R9, R130, R13 ;  /* 0x0000000d82097220 */ /* 0x000fe20000410000 */
[----:B------:R-:W-:Y:S01]  /*2830*/  FMUL.FTZ R8, R116, -R159 ;  /* 0x8000009f74087220 */ /* 0x000fe20000410000 */
[----:B------:R-:W-:Y:S01]  /*2840*/  FFMA.FTZ R11, R128, -R13, R11 ;  /* 0x8000000d800b7223 */ /* 0x000fe2000001000b */
[-C--:B------:R-:W-:Y:S01]  /*2850*/  FMUL.FTZ R163, R116, -R161.reuse ;  /* 0x800000a174a37220 */ /* 0x080fe20000410000 */
[----:B------:R-:W-:Y:S01]  /*2860*/  FFMA.FTZ R9, R128, R12, -R9 ;  /* 0x0000000c80097223 */ /* 0x000fe20000010809 */
[----:B------:R-:W-:Y:S01]  /*2870*/  FFMA.FTZ R161, R114, R161, R8 ;  /* 0x000000a172a17223 */ /* 0x000fe20000010008 */
[----:B------:R-:W-:Y:S01]  /*2880*/  FMUL.FTZ R8, R126, -R11 ;  /* 0x8000000b7e087220 */ /* 0x000fe20000410000 */
[----:B------:R-:W-:Y:S01]  /*2890*/  FFMA.FTZ R163, R114, R159, -R163 ;  /* 0x0000009f72a37223 */ /* 0x000fe200000108a3 */
[-C--:B------:R-:W-:Y:S01]  /*28a0*/  FMUL.FTZ R10, R126, -R9.reuse ;  /* 0x800000097e0a7220 */ /* 0x080fe20000410000 */
[----:B------:R-:W-:Y:S01]  /*28b0*/  FMUL.FTZ R156, R48, R36 ;  /* 0x00000024309c7220 */ /* 0x000fe20000410000 */
[----:B------:R-:W-:Y:S01]  /*28c0*/  FADD.FTZ R168, -R158, R161 ;  /* 0x000000a19ea87221 */ /* 0x000fe20000010100 */
[C---:B------:R-:W-:Y:S01]  /*28d0*/  FFMA.FTZ R8, R125.reuse, R9, -R8 ;  /* 0x000000097d087223 */ /* 0x040fe20000010808 */
[----:B------:R-:W-:Y:S01]  /*28e0*/  FFMA.FTZ R10, R125, R11, R10 ;  /* 0x0000000b7d0a7223 */ /* 0x000fe2000001000a */
[----:B------:R-:W-:Y:S01]  /*28f0*/  FADD.FTZ R166, R156, R163 ;  /* 0x000000a39ca67221 */ /* 0x000fe20000010000 */
[C---:B------:R-:W-:Y:S01]  /*2900*/  FMUL.FTZ R170, R113.reuse, -R168 ;  /* 0x800000a871aa7220 */ /* 0x040fe20000410000 */
[C---:B------:R-:W-:Y:S01]  /*2910*/  FMUL.FTZ R9, R124.reuse, -R8 ;  /* 0x800000087c097220 */ /* 0x040fe20000410000 */
[----:B------:R-:W-:Y:S01]  /*2920*/  FMUL.FTZ R160, R124, -R10 ;  /* 0x8000000a7ca07220 */ /* 0x000fe20000410000 */
[-C--:B------:R-:W-:Y:S01]  /*2930*/  FMUL.FTZ R11, R113, -R166.reuse ;  /* 0x800000a6710b7220 */ /* 0x080fe20000410000 */
[----:B------:R-:W-:Y:S01]  /*2940*/  FFMA.FTZ R167, R111, R166, -R170 ;  /* 0x000000a66fa77223 */ /* 0x000fe200000108aa */
[C---:B------:R-:W-:Y:S01]  /*2950*/  FFMA.FTZ R166, R123.reuse, R10, R9 ;  /* 0x0000000a7ba67223 */ /* 0x040fe20000010009 */
[----:B------:R-:W-:Y:S01]  /*2960*/  FFMA.FTZ R160, R123, R8, -R160 ;  /* 0x000000087ba07223 */ /* 0x000fe200000108a0 */
[----:B------:R-:W-:Y:S01]  /*2970*/  FFMA.FTZ R170, R111, R168, R11 ;  /* 0x000000a86faa7223 */ /* 0x000fe2000001000b */
[----:B------:R-:W-:Y:S01]  /*2980*/  HFMA2.MMA R8, -RZ, RZ, 1.875, 0 ;  /* 0x3f800000ff087435 */ /* 0x000fe200000001ff */
[C---:B------:R-:W-:Y:S01]  /*2990*/  FMUL.FTZ R168, R121.reuse, -R166 ;  /* 0x800000a679a87220 */ /* 0x040fe20000410000 */
[-C--:B------:R-:W-:Y:S01]  /*29a0*/  FMUL.FTZ R165, R121, -R160.reuse ;  /* 0x800000a079a57220 */ /* 0x080fe20000410000 */
[----:B------:R-:W-:Y:S01]  /*29b0*/  FMUL.FTZ R159, R49, R37 ;  /* 0x00000025319f7220 */ /* 0x000fe20000410000 */
[----:B------:R-:W-:Y:S01]  /*29c0*/  MOV R9, RZ ;  /* 0x000000ff00097202 */ /* 0x000fe20000000f00 */
[----:B------:R-:W-:Y:S01]  /*29d0*/  FFMA.FTZ R161, R119, R160, -R168 ;  /* 0x000000a077a17223 */ /* 0x000fe200000108a8 */
[----:B------:R-:W-:Y:S01]  /*29e0*/  FMUL.FTZ R160, R49, R36 ;  /* 0x0000002431a07220 */ /* 0x000fe20000410000 */
[----:B------:R-:W-:Y:S01]  /*29f0*/  FFMA.FTZ R165, R119, R166, R165 ;  /* 0x000000a677a57223 */ /* 0x000fe200000100a5 */
[----:B------:R-:W-:Y:S01]  /*2a00*/  CS2R R10, SRZ ;  /* 0x00000000000a7805 */ /* 0x000fe2000001ff00 */
[----:B------:R-:W-:Y:S01]  /*2a10*/  FMUL.FTZ R168, R116, -R161 ;  /* 0x800000a174a87220 */ /* 0x000fe20000410000 */
[----:B------:R-:W-:Y:S01]  /*2a20*/  FADD.FTZ R169, R160, R167 ;  /* 0x000000a7a0a97221 */ /* 0x000fe20000010000 */
[----:B------:R-:W-:Y:S01]  /*2a30*/  FMUL.FTZ R167, R116, -R165 ;  /* 0x800000a574a77220 */ /* 0x000fe20000410000 */
[----:B------:R-:W-:Y:S01]  /*2a40*/  FADD.FTZ R171, -R159, R170 ;  /* 0x000000aa9fab7221 */ /* 0x000fe20000010100 */
[----:B------:R-:W-:Y:S01]  /*2a50*/  @!P0 LEA R163, R41, R78, 0x4 ;  /* 0x0000004e29a38211 */ /* 0x000fe200078e20ff */
[----:B------:R-:W-:Y:S01]  /*2a60*/  FMUL.FTZ R170, R112, -R169 ;  /* 0x800000a970aa7220 */ /* 0x000fe20000410000 */
[C---:B------:R-:W-:Y:S01]  /*2a70*/  FFMA.FTZ R166, R114.reuse, R161, -R167 ;  /* 0x000000a172a67223 */ /* 0x040fe200000108a7 */
[C---:B------:R-:W-:Y:S01]  /*2a80*/  FMUL.FTZ R161, R3.reuse, R162 ;  /* 0x000000a203a17220 */ /* 0x040fe20000410000 */
[-C--:B------:R-:W-:Y:S01]  /*2a90*/  FMUL.FTZ R3, R3, R164.reuse ;  /* 0x000000a403037220 */ /* 0x080fe20000410000 */
[----:B------:R-:W-:Y:S01]  /*2aa0*/  FFMA.FTZ R168, R114, R165, R168 ;  /* 0x000000a572a87223 */ /* 0x000fe200000100a8 */
[-C--:B------:R-:W-:Y:S01]  /*2ab0*/  FFMA.FTZ R172, R110, R171.reuse, R170 ;  /* 0x000000ab6eac7223 */ /* 0x080fe200000100aa */
[C---:B------:R-:W-:Y:S01]  /*2ac0*/  FFMA.FTZ R164, R2.reuse, R164, R161 ;  /* 0x000000a402a47223 */ /* 0x040fe200000100a1 */
[----:B------:R-:W-:Y:S01]  /*2ad0*/  FFMA.FTZ R2, R2, R162, -R3 ;  /* 0x000000a202027223 */ /* 0x000fe20000010803 */
[----:B------:R0:W1:Y:S01]  /*2ae0*/  @!P0 LDS.128 R8, [R163+0x21b0] ;  /* 0x0021b000a3088984 */ /* 0x0000620000000c00 */
[----:B------:R-:W-:Y:S01]  /*2af0*/  FMUL.FTZ R170, R113, -R166 ;  /* 0x800000a671aa7220 */ /* 0x000fe20000410000 */
[----:B------:R-:W-:Y:S01]  /*2b00*/  FADD.FTZ R3, R139, R164 ;  /* 0x000000a48b037221 */ /* 0x000fe20000010000 */
[----:B------:R-:W-:Y:S01]  /*2b10*/  FADD.FTZ R174, R137, R2 ;  /* 0x0000000289ae7221 */ /* 0x000fe20000010000 */
[C---:B------:R-:W-:Y:S01]  /*2b20*/  FMUL.FTZ R173, R112.reuse, -R171 ;  /* 0x800000ab70ad7220 */ /* 0x040fe20000410000 */
[----:B------:R-:W-:Y:S01]  /*2b30*/  FFMA.FTZ R165, R111, R168, R170 ;  /* 0x000000a86fa57223 */ /* 0x000fe200000100aa */
[C---:B------:R-:W-:Y:S01]  /*2b40*/  FMUL.FTZ R137, R112.reuse, R3 ;  /* 0x0000000370897220 */ /* 0x040fe20000410000 */
[C---:B------:R-:W-:Y:S01]  /*2b50*/  FMUL.FTZ R162, R112.reuse, R174 ;  /* 0x000000ae70a27220 */ /* 0x040fe20000410000 */
[----:B0-----:R-:W-:Y:S01]  /*2b60*/  FMUL.FTZ R163, R113, -R168 ;  /* 0x800000a871a37220 */ /* 0x001fe20000410000 */
[----:B------:R-:W-:Y:S01]  /*2b70*/  FMUL.FTZ R161, R112, -R165 ;  /* 0x800000a570a17220 */ /* 0x000fe20000410000 */
[C---:B------:R-:W-:Y:S01]  /*2b80*/  FFMA.FTZ R139, R110.reuse, R174, -R137 ;  /* 0x000000ae6e8b7223 */ /* 0x040fe20000010889 */
[----:B------:R-:W-:Y:S01]  /*2b90*/  FFMA.FTZ R173, R110, R169, -R173 ;  /* 0x000000a96ead7223 */ /* 0x000fe200000108ad */
[----:B------:R-:W-:Y:S01]  /*2ba0*/  FFMA.FTZ R163, R111, R166, -R163 ;  /* 0x000000a66fa37223 */ /* 0x000fe200000108a3 */
[C---:B------:R-:W-:Y:S01]  /*2bb0*/  FMUL.FTZ R2, R0.reuse, R36 ;  /* 0x0000002400027220 */ /* 0x040fe20000410000 */
[----:B------:R-:W-:Y:S01]  /*2bc0*/  FMUL.FTZ R137, R0, R37 ;  /* 0x0000002500897220 */ /* 0x000fe20000410000 */
[----:B------:R-:W-:Y:S01]  /*2bd0*/  FFMA.FTZ R36, R110, R3, R162 ;  /* 0x000000036e247223 */ /* 0x000fe200000100a2 */
[-C--:B------:R-:W-:Y:S01]  /*2be0*/  FMUL.FTZ R164, R112, -R163.reuse ;  /* 0x800000a370a47220 */ /* 0x080fe20000410000 */
[----:B------:R-:W-:Y:S01]  /*2bf0*/  FFMA.FTZ R161, R110, R163, -R161 ;  /* 0x000000a36ea17223 */ /* 0x000fe200000108a1 */
[----:B------:R-:W-:Y:S01]  /*2c00*/  FADD.FTZ R163, R2, R173 ;  /* 0x000000ad02a37221 */ /* 0x000fe20000010000 */
[----:B------:R-:W-:Y:S01]  /*2c10*/  FADD.FTZ R162, -R137, R172 ;  /* 0x000000ac89a27221 */ /* 0x000fe20000010100 */
[----:B------:R-:W-:Y:S01]  /*2c20*/  FFMA.FTZ R164, R110, R165, R164 ;  /* 0x000000a56ea47223 */ /* 0x000fe200000100a4 */
[C---:B------:R-:W-:Y:S01]  /*2c30*/  FFMA.FTZ R167, R100.reuse, R135, R139 ;  /* 0x0000008764a77223 */ /* 0x040fe2000001008b */
[----:B------:R-:W-:Y:S01]  /*2c40*/  FFMA.FTZ R169, R100, R133, R36 ;  /* 0x0000008564a97223 */ /* 0x000fe20000010024 */
[----:B------:R0:W2:Y:S04]  /*2c50*/  SHFL.DOWN PT, R37, R163, 0x1, 0x1f ;  /* 0x08201f00a3257f89 */ /* 0x0000a800000e0000 */
[----:B------:R0:W3:Y:S04]  /*2c60*/  SHFL.DOWN PT, R133, R161, 0x1, 0x1f ;  /* 0x08201f00a1857f89 */ /* 0x0000e800000e0000 */
[----:B------:R0:W4:Y:S04]  /*2c70*/  SHFL.DOWN PT, R135, R164, 0x1, 0x1f ;  /* 0x08201f00a4877f89 */ /* 0x00012800000e0000 */
[----:B------:R0:W0:Y:S01]  /*2c80*/  SHFL.DOWN PT, R139, R162, 0x1, 0x1f ;  /* 0x08201f00a28b7f89 */ /* 0x00002200000e0000 */
[----:B------:R-:W-:Y:S05]  /*2c90*/  @!P6 BRA `(.L_x_16928) ;  /* 0x00000000002ce947 */ /* 0x000fea0003800000 */
[C---:B0-----:R-:W-:Y:S01]  /*2ca0*/  FMUL.FTZ R166, R164.reuse, R139 ;  /* 0x0000008ba4a67220 */ /* 0x041fe20000410000 */
[C---:B----4-:R-:W-:Y:S01]  /*2cb0*/  FMUL.FTZ R36, R164.reuse, R135 ;  /* 0x00000087a4247220 */ /* 0x050fe20000410000 */
[-C--:B--2---:R-:W-:Y:S01]  /*2cc0*/  FMUL.FTZ R168, R164, R37.reuse ;  /* 0x00000025a4a87220 */ /* 0x084fe20000410000 */
        /* <DEDUP_REMOVED lines=8> */
.L_x_16928:
[----:B------:R-:W-:Y:S05]  /*2d50*/  BSYNC B0 ;  /* 0x0000000000007941 */ /* 0x000fea0003800000 */
.L_x_16927:
[C---:B------:R-:W-:Y:S01]  /*2d60*/  FMUL.FTZ R36, R113.reuse, R169 ;  /* 0x000000a971247220 */ /* 0x040fe20000410000 */
[-C--:B------:R-:W-:Y:S01]  /*2d70*/  FMUL.FTZ R166, R113, R167.reuse ;  /* 0x000000a771a67220 */ /* 0x080fe20000410000 */
[----:B----4-:R4:W1:Y:S01]  /*2d80*/  SHFL.DOWN PT, R135, R161, 0x2, 0x1f ;  /* 0x08401f00a1877f89 */ /* 0x01086200000e0000 */
[----:B------:R-:W-:Y:S01]  /*2d90*/  BSSY B0, `(.L_x_16929) ;  /* 0x0000012000007945 */ /* 0x000fe20003800000 */
[C---:B------:R-:W-:Y:S01]  /*2da0*/  FFMA.FTZ R36, R111.reuse, R167, -R36 ;  /* 0x000000a76f247223 */ /* 0x040fe20000010824 */
[----:B--2---:R-:W-:Y:S01]  /*2db0*/  FFMA.FTZ R37, R111, R169, R166 ;  /* 0x000000a96f257223 */ /* 0x004fe200000100a6 */
[----:B0-----:R4:W0:Y:S04]  /*2dc0*/  SHFL.DOWN PT, R139, R164, 0x2, 0x1f ;  /* 0x08401f00a48b7f89 */ /* 0x00182800000e0000 */
[----:B---3--:R4:W2:Y:S04]  /*2dd0*/  SHFL.DOWN PT, R133, R163, 0x2, 0x1f ;  /* 0x08401f00a3857f89 */ /* 0x0088a800000e0000 */
[----:B------:R4:W3:Y:S01]  /*2de0*/  SHFL.DOWN PT, R165, R162, 0x2, 0x1f ;  /* 0x08401f00a2a57f89 */ /* 0x0008e200000e0000 */
[----:B------:R-:W-:Y:S05]  /*2df0*/  @P2 BRA `(.L_x_16930) ;  /* 0x00000000002c2947 */ /* 0x000fea0003800000 */
[C---:B---3--:R-:W-:Y:S01]  /*2e00*/  FMUL.FTZ R168, R164.reuse, R165 ;  /* 0x000000a5a4a87220 */ /* 0x048fe20000410000 */
[C---:B0-----:R-:W-:Y:S01]  /*2e10*/  FMUL.FTZ R166, R164.reuse, R139 ;  /* 0x0000008ba4a67220 */ /* 0x041fe20000410000 */
[C---:B--2---:R-:W-:Y:S01]  /*2e20*/  FMUL.FTZ R170, R164.reuse, R133 ;  /* 0x00000085a4aa7220 */ /* 0x044fe20000410000 */
        /* <DEDUP_REMOVED lines=8> */
.L_x_16930:
[----:B------:R-:W-:Y:S05]  /*2eb0*/  BSYNC B0 ;  /* 0x0000000000007941 */ /* 0x000fea0003800000 */
.L_x_16929:
[----:B------:R-:W-:Y:S01]  /*2ec0*/  FMUL.FTZ R166, R72, R101 ;  /* 0x0000006548a67220 */ /* 0x000fe20000410000 */
[C---:B------:R-:W-:Y:S01]  /*2ed0*/  FFMA.FTZ R178, R105.reuse, R138, R37 ;  /* 0x0000008a69b27223 */ /* 0x040fe20000010025 */
[----:B------:R-:W-:Y:S01]  /*2ee0*/  FFMA.FTZ R176, R105, R136, R36 ;  /* 0x0000008869b07223 */ /* 0x000fe20000010024 */
[----:B------:R-:W-:Y:S01]  /*2ef0*/  FFMA.FTZ R138, R0, -R3, RZ ;  /* 0x80000003008a7223 */ /* 0x000fe200000100ff */
[----:B------:R-:W-:Y:S01]  /*2f00*/  FFMA.FTZ R37, R96, -R166, R3 ;  /* 0x800000a660257223 */ /* 0x000fe20000010003 */
[----:B------:R-:W-:Y:S01]  /*2f10*/  FFMA.FTZ R136, R0, R174, RZ ;  /* 0x000000ae00887223 */ /* 0x000fe200000100ff */
[C---:B------:R-:W-:Y:S01]  /*2f20*/  FMUL.FTZ R3, R116.reuse, R178 ;  /* 0x000000b274037220 */ /* 0x040fe20000410000 */
[----:B--2---:R-:W-:Y:S01]  /*2f30*/  FMUL.FTZ R133, R116, R176 ;  /* 0x000000b074857220 */ /* 0x004fe20000410000 */
[----:B-1----:R-:W-:Y:S01]  /*2f40*/  FMUL.FTZ R135, R73, R100 ;  /* 0x0000006449877220 */ /* 0x002fe20000410000 */
[C---:B0-----:R-:W-:Y:S01]  /*2f50*/  FFMA.FTZ R139, R49.reuse, R167, R136 ;  /* 0x000000a7318b7223 */ /* 0x041fe20000010088 */
[C---:B------:R-:W-:Y:S01]  /*2f60*/  FFMA.FTZ R3, R114.reuse, R176, -R3 ;  /* 0x000000b072037223 */ /* 0x040fe20000010803 */
[----:B------:R-:W-:Y:S01]  /*2f70*/  FFMA.FTZ R136, R114, R178, R133 ;  /* 0x000000b272887223 */ /* 0x000fe20000010085 */
[----:B------:R-:W-:Y:S01]  /*2f80*/  FFMA.FTZ R133, R98, -R135, R167 ;  /* 0x8000008762857223 */ /* 0x000fe200000100a7 */
[----:B---3--:R-:W-:Y:S01]  /*2f90*/  FFMA.FTZ R165, R49, -R169, R138 ;  /* 0x800000a931a57223 */ /* 0x008fe2000001008a */
[----:B------:R-:W-:Y:S01]  /*2fa0*/  FFMA.FTZ R135, R102, -R135, R169 ;  /* 0x8000008766877223 */ /* 0x000fe200000100a9 */
[C---:B------:R-:W-:Y:S01]  /*2fb0*/  FFMA.FTZ R167, R108.reuse, R143, R3 ;  /* 0x0000008f6ca77223 */ /* 0x040fe20000010003 */
[----:B------:R-:W-:Y:S01]  /*2fc0*/  FFMA.FTZ R169, R108, R141, R136 ;  /* 0x0000008d6ca97223 */ /* 0x000fe20000010088 */
[----:B------:R0:W1:Y:S01]  /*2fd0*/  SHFL.DOWN PT, R143, R164, 0x4, 0x1f ;  /* 0x08801f00a48f7f89 */ /* 0x00006200000e0000 */
[----:B------:R-:W-:Y:S01]  /*2fe0*/  BSSY B0, `(.L_x_16931) ;  /* 0x0000011000007945 */ /* 0x000fe20003800000 */
[----:B------:R-:W-:-:S02]  /*2ff0*/  FFMA.FTZ R36, R99, -R166, R174 ;  /* 0x800000a663247223 */ /* 0x000fc400000100ae */
[----:B------:R0:W2:Y:S04]  /*3000*/  SHFL.DOWN PT, R141, R161, 0x4, 0x1f ;  /* 0x08801f00a18d7f89 */ /* 0x0000a800000e0000 */
[----:B------:R0:W3:Y:S04]  /*3010*/  SHFL.DOWN PT, R3, R163, 0x4, 0x1f ;  /* 0x08801f00a3037f89 */ /* 0x0000e800000e0000 */
[----:B------:R0:W0:Y:S01]  /*3020*/  SHFL.DOWN PT, R171, R162, 0x4, 0x1f ;  /* 0x08801f00a2ab7f89 */ /* 0x00002200000e0000 */
[----:B------:R-:W-:Y:S05]  /*3030*/  @P3 BRA `(.L_x_16932) ;  /* 0x00000000002c3947 */ /* 0x000fea0003800000 */
[C---:B0-----:R-:W-:Y:S01]  /*3040*/  FMUL.FTZ R138, R164.reuse, R171 ;  /* 0x000000aba48a7220 */ /* 0x041fe20000410000 */
[C---:B-1----:R-:W-:Y:S01]  /*3050*/  FMUL.FTZ R136, R164.reuse, R143 ;  /* 0x0000008fa4887220 */ /* 0x042fe20000410000 */
[C---:B---3--:R-:W-:Y:S01]  /*3060*/  FMUL.FTZ R166, R164.reuse, R3 ;  /* 0x00000003a4a67220 */ /* 0x048fe20000410000 */
[----:B--2-4-:R-:W-:Y:S01]  /*3070*/  FMUL.FTZ R164, R164, R141 ;  /* 0x0000008da4a47220 */ /* 0x014fe20000410000 */
[C---:B------:R-:W-:Y:S01]  /*3080*/  FFMA.FTZ R138, R161.reuse, R3, -R138 ;  /* 0x00000003a18a7223 */ /* 0x040fe2000001088a */
[C---:B------:R-:W-:Y:S01]  /*3090*/  FFMA.FTZ R136, R161.reuse, R141, -R136 ;  /* 0x0000008da1887223 */ /* 0x040fe20000010888 */
[C---:B------:R-:W-:Y:S01]  /*30a0*/  FFMA.FTZ R3, R161.reuse, R171, R166 ;  /* 0x000000aba1037223 */ /* 0x040fe200000100a6 */
[----:B------:R-:W-:Y:S01]  /*30b0*/  FFMA.FTZ R164, R161, R143, R164 ;  /* 0x0000008fa1a47223 */ /* 0x000fe200000100a4 */
[----:B------:R-:W-:Y:S02]  /*30c0*/  FADD.FTZ R163, R163, R138 ;  /* 0x0000008aa3a37221 */ /* 0x000fe40000010000 */
[----:B------:R-:W-:Y:S01]  /*30d0*/  FADD.FTZ R162, R162, R3 ;  /* 0x00000003a2a27221 */ /* 0x000fe20000010000 */
[----:B------:R-:W-:-:S07]  /*30e0*/  MOV R161, R136 ;  /* 0x0000008800a17202 */ /* 0x000fce0000000f00 */
.L_x_16932:
[----:B------:R-:W-:Y:S05]  /*30f0*/  BSYNC B0 ;  /* 0x0000000000007941 */ /* 0x000fea0003800000 */
.L_x_16931:
[C---:B------:R-:W-:Y:S01]  /*3100*/  FMUL.FTZ R138, R121.reuse, R167 ;  /* 0x000000a7798a7220 */ /* 0x040fe20000410000 */
[----:B------:R-:W-:Y:S01]  /*3110*/  FMUL.FTZ R136, R121, R169 ;  /* 0x000000a979887220 */ /* 0x000fe20000410000 */
[----:B------:R-:W-:Y:S01]  /*3120*/  FMUL.FTZ R172, R70, R105 ;  /* 0x0000006946ac7220 */ /* 0x000fe20000410000 */
[C---:B------:R-:W-:Y:S01]  /*3130*/  FFMA.FTZ R168, R48.reuse, R176, R139 ;  /* 0x000000b030a87223 */ /* 0x040fe2000001008b */
[C---:B---3--:R-:W-:Y:S01]  /*3140*/  FFMA.FTZ R3, R119.reuse, R169, R138 ;  /* 0x000000a977037223 */ /* 0x048fe2000001008a */
[----:B------:R-:W-:Y:S01]  /*3150*/  FFMA.FTZ R166, R119, R167, -R136 ;  /* 0x000000a777a67223 */ /* 0x000fe20000010888 */
[----:B------:R-:W-:Y:S01]  /*3160*/  FFMA.FTZ R136, R103, -R172, R176 ;  /* 0x800000ac67887223 */ /* 0x000fe200000100b0 */
[----:B------:R3:W0:Y:S01]  /*3170*/  SHFL.DOWN PT, R139, R161, 0x8, 0x1f ;  /* 0x09001f00a18b7f89 */ /* 0x00062200000e0000 */
[----:B------:R-:W-:Y:S01]  /*3180*/  FFMA.FTZ R176, R117, R142, R3 ;  /* 0x0000008e75b07223 */ /* 0x000fe20000010003 */
[----:B------:R-:W-:Y:S01]  /*3190*/  BSSY B0, `(.L_x_16933) ;  /* 0x0000013000007945 */ /* 0x000fe20003800000 */
[----:B------:R-:W-:Y:S01]  /*31a0*/  FFMA.FTZ R170, R48, -R178, R165 ;  /* 0x800000b230aa7223 */ /* 0x000fe200000100a5 */
[----:B--2---:R3:W2:Y:S01]  /*31b0*/  SHFL.DOWN PT, R141, R164, 0x8, 0x1f ;  /* 0x09001f00a48d7f89 */ /* 0x0046a200000e0000 */
[----:B------:R-:W-:Y:S01]  /*31c0*/  FFMA.FTZ R138, R107, -R172, R178 ;  /* 0x800000ac6b8a7223 */ /* 0x000fe200000100b2 */
[----:B------:R-:W-:-:S02]  /*31d0*/  FFMA.FTZ R174, R117, R140, R166 ;  /* 0x0000008c75ae7223 */ /* 0x000fc400000100a6 */
[----:B------:R3:W0:Y:S04]  /*31e0*/  SHFL.DOWN PT, R3, R163, 0x8, 0x1f ;  /* 0x09001f00a3037f89 */ /* 0x00062800000e0000 */
[----:B-1----:R3:W1:Y:S01]  /*31f0*/  SHFL.DOWN PT, R143, R162, 0x8, 0x1f ;  /* 0x09001f00a28f7f89 */ /* 0x00266200000e0000 */
[----:B------:R-:W-:Y:S05]  /*3200*/  @P4 BRA `(.L_x_16934) ;  /* 0x00000000002c4947 */ /* 0x000fea0003800000 */
[C---:B-1----:R-:W-:Y:S01]  /*3210*/  FMUL.FTZ R142, R164.reuse, R143 ;  /* 0x0000008fa48e7220 */ /* 0x042fe20000410000 */
[C---:B--2---:R-:W-:Y:S01]  /*3220*/  FMUL.FTZ R140, R164.reuse, R141 ;  /* 0x0000008da48c7220 */ /* 0x044fe20000410000 */
[C---:B0-----:R-:W-:Y:S01]  /*3230*/  FMUL.FTZ R166, R164.reuse, R3 ;  /* 0x00000003a4a67220 */ /* 0x041fe20000410000 */
        /* <DEDUP_REMOVED lines=8> */
.L_x_16934:
[----:B------:R-:W-:Y:S05]  /*32c0*/  BSYNC B0 ;  /* 0x0000000000007941 */ /* 0x000fea0003800000 */
.L_x_16933:
[C---:B------:R-:W-:Y:S01]  /*32d0*/  FMUL.FTZ R140, R124.reuse, R176 ;  /* 0x000000b07c8c7220 */ /* 0x040fe20000410000 */
[----:B------:R-:W-:Y:S01]  /*32e0*/  FMUL.FTZ R142, R124, R174 ;  /* 0x000000ae7c8e7220 */ /* 0x000fe20000410000 */
[----:B------:R-:W-:Y:S01]  /*32f0*/  FMUL.FTZ R165, R71, R108 ;  /* 0x0000006c47a57220 */ /* 0x000fe20000410000 */
[----:B--2---:R-:W-:Y:S01]  /*3300*/  FFMA.FTZ R141, R47, R167, R168 ;  /* 0x000000a72f8d7223 */ /* 0x004fe200000100a8 */
[C---:B0-----:R-:W-:Y:S01]  /*3310*/  FFMA.FTZ R3, R123.reuse, R174, -R140 ;  /* 0x000000ae7b037223 */ /* 0x041fe2000001088c */
[----:B------:R-:W-:Y:S01]  /*3320*/  FFMA.FTZ R142, R123, R176, R142 ;  /* 0x000000b07b8e7223 */ /* 0x000fe2000001008e */
[----:B-1----:R-:W-:Y:S01]  /*3330*/  FFMA.FTZ R143, R47, -R169, R170 ;  /* 0x800000a92f8f7223 */ /* 0x002fe200000100aa */
[-C--:B------:R-:W-:Y:S01]  /*3340*/  FFMA.FTZ R139, R104, -R165.reuse, R167 ;  /* 0x800000a5688b7223 */ /* 0x080fe200000100a7 */
[----:B------:R-:W-:Y:S01]  /*3350*/  FFMA.FTZ R140, R106, -R165, R169 ;  /* 0x800000a56a8c7223 */ /* 0x000fe200000100a9 */
[C---:B------:R-:W-:Y:S01]  /*3360*/  FFMA.FTZ R167, R122.reuse, R147, R3 ;  /* 0x000000937aa77223 */ /* 0x040fe20000010003 */
[----:B------:R-:W-:Y:S01]  /*3370*/  FFMA.FTZ R169, R122, R145, R142 ;  /* 0x000000917aa97223 */ /* 0x000fe2000001008e */
[----:B------:R0:W1:Y:S01]  /*3380*/  SHFL.DOWN PT, R147, R164, 0x10, 0x1f ;  /* 0x0a001f00a4937f89 */ /* 0x00006200000e0000 */
[----:B------:R-:W-:Y:S03]  /*3390*/  BSSY B0, `(.L_x_16935) ;  /* 0x0000010000007945 */ /* 0x000fe60003800000 */
[----:B------:R0:W2:Y:S04]  /*33a0*/  SHFL.DOWN PT, R145, R161, 0x10, 0x1f ;  /* 0x0a001f00a1917f89 */ /* 0x0000a800000e0000 */
[----:B------:R0:W0:Y:S04]  /*33b0*/  SHFL.DOWN PT, R3, R163, 0x10, 0x1f ;  /* 0x0a001f00a3037f89 */ /* 0x00002800000e0000 */
[----:B------:R0:W0:Y:S01]  /*33c0*/  SHFL.DOWN PT, R165, R162, 0x10, 0x1f ;  /* 0x0a001f00a2a57f89 */ /* 0x00002200000e0000 */
[----:B------:R-:W-:Y:S05]  /*33d0*/  @P5 BRA `(.L_x_16936) ;  /* 0x00000000002c5947 */ /* 0x000fea0003800000 */
[C---:B0-----:R-:W-:Y:S01]  /*33e0*/  FMUL.FTZ R166, R164.reuse, R165 ;  /* 0x000000a5a4a67220 */ /* 0x041fe20000410000 */
[C---:B-1----:R-:W-:Y:S01]  /*33f0*/  FMUL.FTZ R142, R164.reuse, R147 ;  /* 0x00000093a48e7220 */ /* 0x042fe20000410000 */
[C---:B------:R-:W-:Y:S01]  /*3400*/  FMUL.FTZ R168, R164.reuse, R3 ;  /* 0x00000003a4a87220 */ /* 0x040fe20000410000 */
[----:B--234-:R-:W-:Y:S01]  /*3410*/  FMUL.FTZ R164, R164, R145 ;  /* 0x00000091a4a47220 */ /* 0x01cfe20000410000 */
[C---:B------:R-:W-:Y:S01]  /*3420*/  FFMA.FTZ R166, R161.reuse, R3, -R166 ;  /* 0x00000003a1a67223 */ /* 0x040fe200000108a6 */
[C---:B------:R-:W-:Y:S01]  /*3430*/  FFMA.FTZ R142, R161.reuse, R145, -R142 ;  /* 0x00000091a18e7223 */ /* 0x040fe2000001088e */
[C---:B------:R-:W-:Y:S01]  /*3440*/  FFMA.FTZ R3, R161.reuse, R165, R168 ;  /* 0x000000a5a1037223 */ /* 0x040fe200000100a8 */
[----:B------:R-:W-:Y:S01]  /*3450*/  FFMA.FTZ R164, R161, R147, R164 ;  /* 0x00000093a1a47223 */ /* 0x000fe200000100a4 */
[----:B------:R-:W-:Y:S02]  /*3460*/  FADD.FTZ R163, R163, R166 ;  /* 0x000000a6a3a37221 */ /* 0x000fe40000010000 */
[----:B------:R-:W-:Y:S01]  /*3470*/  FADD.FTZ R162, R162, R3 ;  /* 0x00000003a2a27221 */ /* 0x000fe20000010000 */
[----:B------:R-:W-:-:S07]  /*3480*/  MOV R161, R142 ;  /* 0x0000008e00a17202 */ /* 0x000fce0000000f00 */
.L_x_16936:
[----:B------:R-:W-:Y:S05]  /*3490*/  BSYNC B0 ;  /* 0x0000000000007941 */ /* 0x000fea0003800000 */
.L_x_16935:
[----:B------:R-:W-:Y:S01]  /*34a0*/  FMUL.FTZ R166, R126, R167 ;  /* 0x000000a77ea67220 */ /* 0x000fe20000410000 */
[----:B------:R-:W-:Y:S01]  /*34b0*/  FMUL.FTZ R172, R68, R117 ;  /* 0x0000007544ac7220 */ /* 0x000fe20000410000 */
[----:B------:R-:W-:Y:S01]  /*34c0*/  FFMA.FTZ R168, R46, R174, R141 ;  /* 0x000000ae2ea87223 */ /* 0x000fe2000001008d */
[-C--:B------:R-:W-:Y:S01]  /*34d0*/  FMUL.FTZ R142, R126, R169.reuse ;  /* 0x000000a97e8e7220 */ /* 0x080fe20000410000 */
[----:B------:R-:W-:Y:S01]  /*34e0*/  FFMA.FTZ R166, R125, R169, R166 ;  /* 0x000000a97da67223 */ /* 0x000fe200000100a6 */
[----:B0-----:R-:W-:Y:S01]  /*34f0*/  FMUL.FTZ R165, R69, R122 ;  /* 0x0000007a45a57220 */ /* 0x001fe20000410000 */
[----:B------:R-:W-:Y:S01]  /*3500*/  FFMA.FTZ R170, R46, -R176, R143 ;  /* 0x800000b02eaa7223 */ /* 0x000fe2000001008f */
[----:B------:R-:W-:Y:S01]  /*3510*/  FFMA.FTZ R141, R109, -R172, R174 ;  /* 0x800000ac6d8d7223 */ /* 0x000fe200000100ae */
[-C--:B------:R-:W-:Y:S01]  /*3520*/  FFMA.FTZ R3, R125, R167.reuse, -R142 ;  /* 0x000000a77d037223 */ /* 0x080fe2000001088e */
[----:B------:R-:W-:Y:S01]  /*3530*/  FFMA.FTZ R174, R131, R144, R166 ;  /* 0x0000009083ae7223 */ /* 0x000fe200000100a6 */
[C---:B--2---:R-:W-:Y:S01]  /*3540*/  FFMA.FTZ R145, R45.reuse, R167, R168 ;  /* 0x000000a72d917223 */ /* 0x044fe200000100a8 */
[----:B------:R-:W-:Y:S01]  /*3550*/  FFMA.FTZ R143, R118, -R165, R167 ;  /* 0x800000a5768f7223 */ /* 0x000fe200000100a7 */
[----:B-1----:R-:W-:Y:S01]  /*3560*/  FFMA.FTZ R147, R45, -R169, R170 ;  /* 0x800000a92d937223 */ /* 0x002fe200000100aa */
[----:B------:R-:W-:Y:S01]  /*3570*/  FFMA.FTZ R144, R120, -R165, R169 ;  /* 0x800000a578907223 */ /* 0x000fe200000100a9 */
[----:B------:R-:W-:Y:S01]  /*3580*/  SHFL.DOWN PT, R168, R164, 0x1, 0x1f ;  /* 0x08201f00a4a87f89 */ /* 0x000fe200000e0000 */
[----:B------:R-:W-:Y:S01]  /*3590*/  FFMA.FTZ R142, R115, -R172, R176 ;  /* 0x800000ac738e7223 */ /* 0x000fe200000100b0 */
[----:B------:R-:W-:Y:S01]  /*35a0*/  FFMA.FTZ R172, R131, R146, R3 ;  /* 0x0000009283ac7223 */ /* 0x000fe20000010003 */
[-C--:B------:R-:W-:Y:S01]  /*35b0*/  FMUL.FTZ R3, R130, R174.reuse ;  /* 0x000000ae82037220 */ /* 0x080fe20000410000 */
[----:B------:R-:W0:Y:S01]  /*35c0*/  SHFL.IDX PT, R167, R10, RZ, 0x1f ;  /* 0x00001fff0aa77589 */ /* 0x000e2200000e0000 */
[----:B------:R-:W-:Y:S01]  /*35d0*/  FFMA.FTZ R177, R44, -R174, R147 ;  /* 0x800000ae2cb17223 */ /* 0x000fe20000010093 */
[----:B------:R-:W-:Y:S01]  /*35e0*/  FMUL.FTZ R147, R67, R134 ;  /* 0x0000008643937220 */ /* 0x000fe20000410000 */
[-C--:B------:R-:W-:Y:S01]  /*35f0*/  FFMA.FTZ R3, R128, R172.reuse, -R3 ;  /* 0x000000ac80037223 */ /* 0x080fe20000010803 */
[----:B------:R-:W1:Y:S01]  /*3600*/  SHFL.IDX PT, R169, R11, RZ, 0x1f ;  /* 0x00001fff0ba97589 */ /* 0x000e6200000e0000 */
[----:B------:R-:W-:Y:S01]  /*3610*/  ISETP.NE.AND P0, PT, R85, RZ, PT ;  /* 0x000000ff5500720c */ /* 0x000fe20003f05270 */
[----:B------:R-:W-:Y:S01]  /*3620*/  FMUL.FTZ R146, R66, R131 ;  /* 0x0000008342927220 */ /* 0x000fe20000410000 */
[----:B------:R-:W-:Y:S01]  /*3630*/  FFMA.FTZ R171, R134, R149, R3 ;  /* 0x0000009586ab7223 */ /* 0x000fe20000010003 */
[----:B------:R-:W2:Y:S01]  /*3640*/  SHFL.DOWN PT, R173, R161, 0x1, 0x1f ;  /* 0x08201f00a1ad7f89 */ /* 0x000ea200000e0000 */
[-C--:B------:R-:W-:Y:S01]  /*3650*/  FMUL.FTZ R3, R130, R172.reuse ;  /* 0x000000ac82037220 */ /* 0x080fe20000410000 */
[----:B------:R-:W-:Y:S01]  /*3660*/  FFMA.FTZ R149, R44, R172, R145 ;  /* 0x000000ac2c957223 */ /* 0x000fe20000010091 */
[----:B------:R-:W-:Y:S01]  /*3670*/  FFMA.FTZ R145, R129, -R146, R172 ;  /* 0x8000009281917223 */ /* 0x000fe200000100ac */
[----:B------:R3:W5:Y:S01]  /*3680*/  SHFL.IDX PT, R166, R164, RZ, 0x1f ;  /* 0x00001fffa4a67589 */ /* 0x00076200000e0000 */
[----:B------:R-:W-:Y:S01]  /*3690*/  FFMA.FTZ R3, R128, R174, R3 ;  /* 0x000000ae80037223 */ /* 0x000fe20000010003 */
[----:B------:R-:W-:Y:S01]  /*36a0*/  FFMA.FTZ R146, R127, -R146, R174 ;  /* 0x800000927f927223 */ /* 0x000fe200000100ae */
[----:B------:R-:W-:Y:S01]  /*36b0*/  BSSY B0, `(.L_x_16937) ;  /* 0x00000b5000007945 */ /* 0x000fe20003800000 */
[----:B------:R-:W5:Y:S01]  /*36c0*/  SHFL.DOWN PT, R175, R162, 0x1, 0x1f ;  /* 0x08201f00a2af7f89 */ /* 0x000f6200000e0000 */
[----:B------:R-:W-:Y:S01]  /*36d0*/  FFMA.FTZ R3, R134, R15, R3 ;  /* 0x0000000f86037223 */ /* 0x000fe20000010003 */
[----:B------:R-:W-:-:S02]  /*36e0*/  FFMA.FTZ R15, R14, -R147, R171 ;  /* 0x800000930e0f7223 */ /* 0x000fc400000100ab */
[----:B------:R-:W5:Y:S01]  /*36f0*/  SHFL.DOWN PT, R176, R163, 0x1, 0x1f ;  /* 0x08201f00a3b07f89 */ /* 0x000f6200000e0000 */
[----:B---34-:R-:W-:Y:S01]  /*3700*/  FMUL.FTZ R164, R40, R171 ;  /* 0x000000ab28a47220 */ /* 0x018fe20000410000 */
[----:B------:R-:W-:Y:S02]  /*3710*/  FFMA.FTZ R147, R132, -R147, R3 ;  /* 0x8000009384937223 */ /* 0x000fe40000010003 */
[----:B------:R3:W4:Y:S01]  /*3720*/  SHFL.IDX PT, R165, R161, RZ, 0x1f ;  /* 0x00001fffa1a57589 */ /* 0x00072200000e0000 */
[----:B0-----:R-:W-:Y:S01]  /*3730*/  @P1 FMUL.FTZ R170, R168, R167 ;  /* 0x000000a7a8aa1220 */ /* 0x001fe20000410000 */
[----:B------:R-:W-:Y:S01]  /*3740*/  FADD.FTZ R149, R149, R164 ;  /* 0x000000a495957221 */ /* 0x000fe20000010000 */
[----:B------:R-:W-:Y:S01]  /*3750*/  FMUL.FTZ R164, R40, R3 ;  /* 0x0000000328a47220 */ /* 0x000fe20000410000 */
[----:B------:R-:W0:Y:S01]  /*3760*/  SHFL.IDX PT, R163, R163, RZ, 0x1f ;  /* 0x00001fffa3a37589 */ /* 0x000e2200000e0000 */
[----:B-1----:R-:W-:-:S03]  /*3770*/  @P1 FMUL.FTZ R168, R168, R169 ;  /* 0x000000a9a8a81220 */ /* 0x002fc60000410000 */
[----:B------:R-:W1:Y:S01]  /*3780*/  SHFL.IDX PT, R162, R162, RZ, 0x1f ;  /* 0x00001fffa2a27589 */ /* 0x000e6200000e0000 */
[C---:B--2---:R-:W-:Y:S01]  /*3790*/  @P1 FFMA.FTZ R170, R173.reuse, R169, R170 ;  /* 0x000000a9adaa1223 */ /* 0x044fe200000100aa */
[----:B------:R-:W-:Y:S01]  /*37a0*/  @P1 FFMA.FTZ R3, R173, R167, -R168 ;  /* 0x000000a7ad031223 */ /* 0x000fe200000108a8 */
[----:B---3--:R-:W-:Y:S01]  /*37b0*/  FADD.FTZ R161, R177, -R164 ;  /* 0x800000a4b1a17221 */ /* 0x008fe20000010000 */
[CC--:B-----5:R-:W-:Y:S01]  /*37c0*/  FMUL.FTZ R168, R166.reuse, R10.reuse ;  /* 0x0000000aa6a87220 */ /* 0x0e0fe20000410000 */
[-C--:B------:R-:W-:Y:S01]  /*37d0*/  FMUL.FTZ R164, R166, R11.reuse ;  /* 0x0000000ba6a47220 */ /* 0x080fe20000410000 */
[----:B------:R-:W-:Y:S01]  /*37e0*/  @P1 FADD.FTZ R169, R175, R170 ;  /* 0x000000aaafa91221 */ /* 0x000fe20000010000 */
[----:B------:R-:W-:Y:S01]  /*37f0*/  @P1 FADD.FTZ R167, R176, R3 ;  /* 0x00000003b0a71221 */ /* 0x000fe20000010000 */
[----:B------:R-:W-:Y:S02]  /*3800*/  P2R R3, PR, RZ, 0x1 ;  /* 0x00000001ff037803 */ /* 0x000fe40000000000 */
[----:B------:R-:W-:Y:S01]  /*3810*/  SHF.L.U32 R3, R85, 0x4, RZ ;  /* 0x0000000455037819 */ /* 0x000fe200000006ff */
[----:B----4-:R-:W-:Y:S01]  /*3820*/  FFMA.FTZ R11, R165, R11, R168 ;  /* 0x0000000ba50b7223 */ /* 0x010fe200000100a8 */
[-C--:B------:R-:W-:Y:S01]  /*3830*/  FMUL.FTZ R168, R169, -R13.reuse ;  /* 0x8000000da9a87220 */ /* 0x080fe20000410000 */
[----:B------:R-:W-:Y:S01]  /*3840*/  FMUL.FTZ R170, R167, -R13 ;  /* 0x8000000da7aa7220 */ /* 0x000fe20000410000 */
[----:B------:R-:W-:Y:S01]  /*3850*/  FFMA.FTZ R164, R165, R10, -R164 ;  /* 0x0000000aa5a47223 */ /* 0x000fe200000108a4 */
[C---:B------:R-:W-:Y:S01]  /*3860*/  FMUL.FTZ R10, R166.reuse, R9 ;  /* 0x00000009a60a7220 */ /* 0x040fe20000410000 */
[-C--:B------:R-:W-:Y:S01]  /*3870*/  FFMA.FTZ R168, R167, R12.reuse, -R168 ;  /* 0x0000000ca7a87223 */ /* 0x080fe200000108a8 */
[----:B------:R-:W-:Y:S01]  /*3880*/  FFMA.FTZ R170, R169, R12, R170 ;  /* 0x0000000ca9aa7223 */ /* 0x000fe200000100aa */
[-C--:B------:R-:W-:Y:S01]  /*3890*/  FMUL.FTZ R166, R166, R8.reuse ;  /* 0x00000008a6a67220 */ /* 0x080fe20000410000 */
[----:B------:R-:W-:Y:S01]  /*38a0*/  FFMA.FTZ R8, R165, R8, -R10 ;  /* 0x00000008a5087223 */ /* 0x000fe2000001080a */
[----:B------:R-:W-:Y:S01]  /*38b0*/  FADD.FTZ R153, R153, R168 ;  /* 0x000000a899997221 */ /* 0x000fe20000010000 */
[----:B------:R-:W-:Y:S01]  /*38c0*/  FADD.FTZ R151, -R151, R170 ;  /* 0x000000aa97977221 */ /* 0x000fe20000010100 */
[----:B0-----:R-:W-:Y:S01]  /*38d0*/  FADD.FTZ R10, R163, R164 ;  /* 0x000000a4a30a7221 */ /* 0x001fe20000010000 */
[----:B-1----:R-:W-:Y:S01]  /*38e0*/  FADD.FTZ R11, R162, R11 ;  /* 0x0000000ba20b7221 */ /* 0x002fe20000010000 */
[----:B------:R-:W-:Y:S01]  /*38f0*/  LEA.HI.SX32 R163, R3, R3, 0x1b ;  /* 0x0000000303a37211 */ /* 0x000fe200078fdaff */
[C---:B------:R-:W-:Y:S01]  /*3900*/  FMUL.FTZ R162, R130.reuse, -R153 ;  /* 0x8000009982a27220 */ /* 0x040fe20000410000 */
[----:B------:R-:W-:Y:S01]  /*3910*/  FMUL.FTZ R3, R130, -R151 ;  /* 0x8000009782037220 */ /* 0x000fe20000410000 */
[----:B------:R-:W-:Y:S01]  /*3920*/  FFMA.FTZ R9, R165, R9, R166 ;  /* 0x00000009a5097223 */ /* 0x000fe200000100a6 */
[-C--:B------:R-:W-:Y:S01]  /*3930*/  @!P0 LEA R166, R41, R78.reuse, 0x4 ;  /* 0x0000004e29a68211 */ /* 0x080fe200078e20ff */
[C---:B------:R-:W-:Y:S01]  /*3940*/  FFMA.FTZ R13, R128.reuse, R151, R162 ;  /* 0x00000097800d7223 */ /* 0x040fe200000100a2 */
[-C--:B------:R-:W-:Y:S01]  /*3950*/  FFMA.FTZ R3, R128, R153.reuse, -R3 ;  /* 0x0000009980037223 */ /* 0x080fe20000010803 */
[----:B------:R-:W-:Y:S01]  /*3960*/  FMUL.FTZ R12, R67, R153 ;  /* 0x00000099430c7220 */ /* 0x000fe20000410000 */
[----:B------:R-:W-:Y:S01]  /*3970*/  LEA R162, R163, R78, 0x2 ;  /* 0x0000004ea3a27211 */ /* 0x000fe200078e10ff */
[----:B------:R-:W-:Y:S01]  /*3980*/  FADD.FTZ R150, -R150, R13 ;  /* 0x0000000d96967221 */ /* 0x000fe20000010100 */
[----:B------:R-:W-:Y:S01]  /*3990*/  FADD.FTZ R148, R148, R3 ;  /* 0x0000000394947221 */ /* 0x000fe20000010000 */
[----:B------:R0:W-:Y:S01]  /*39a0*/  @!P0 STS.128 [R166+0x21b0], R8 ;  /* 0x0021b008a6008388 */ /* 0x0001e20000000c00 */
[----:B------:R-:W-:Y:S01]  /*39b0*/  FMUL.FTZ R163, R134, R12 ;  /* 0x0000000c86a37220 */ /* 0x000fe20000410000 */
[C---:B------:R-:W-:Y:S01]  /*39c0*/  FMUL.FTZ R128, R126.reuse, -R150 ;  /* 0x800000967e807220 */ /* 0x040fe20000410000 */
[-C--:B------:R-:W-:Y:S01]  /*39d0*/  FMUL.FTZ R13, R126, -R148.reuse ;  /* 0x800000947e0d7220 */ /* 0x080fe20000410000 */
[C---:B------:R-:W-:Y:S01]  /*39e0*/  FMUL.FTZ R126, R66.reuse, R148 ;  /* 0x00000094427e7220 */ /* 0x040fe20000410000 */
[----:B------:R-:W-:Y:S01]  /*39f0*/  FMUL.FTZ R164, R66, R150 ;  /* 0x0000009642a47220 */ /* 0x000fe20000410000 */
[C---:B------:R-:W-:Y:S01]  /*3a00*/  FFMA.FTZ R3, R125.reuse, R148, -R128 ;  /* 0x000000947d037223 */ /* 0x040fe20000010880 */
[----:B------:R-:W-:Y:S01]  /*3a10*/  FFMA.FTZ R13, R125, R150, R13 ;  /* 0x000000967d0d7223 */ /* 0x000fe2000001000d */
[----:B------:R1:W-:Y:S01]  /*3a20*/  STS [R162+0x458], R163 ;  /* 0x000458a3a2007388 */ /* 0x0003e20000000800 */
[----:B------:R-:W-:Y:S01]  /*3a30*/  FMUL.FTZ R125, R131, R126 ;  /* 0x0000007e837d7220 */ /* 0x000fe20000410000 */
[----:B------:R-:W-:Y:S01]  /*3a40*/  FADD.FTZ R152, R152, R3 ;  /* 0x0000000398987221 */ /* 0x000fe20000010000 */
[----:B------:R-:W-:Y:S01]  /*3a50*/  FADD.FTZ R154, -R154, R13 ;  /* 0x0000000d9a9a7221 */ /* 0x000fe20000010100 */
[----:B------:R-:W-:-:S02]  /*3a60*/  FMUL.FTZ R130, R67, R151 ;  /* 0x0000009743827220 */ /* 0x000fc40000410000 */
[-C--:B------:R-:W-:Y:S01]  /*3a70*/  FMUL.FTZ R13, R69, R152.reuse ;  /* 0x00000098450d7220 */ /* 0x080fe20000410000 */
[----:B------:R-:W-:Y:S01]  /*3a80*/  STS [R162+0x450], R125 ;  /* 0x0004507da2007388 */ /* 0x000fe20000000800 */
[C---:B0-----:R-:W-:Y:S01]  /*3a90*/  FMUL.FTZ R9, R124.reuse, -R152 ;  /* 0x800000987c097220 */ /* 0x041fe20000410000 */
[----:B------:R-:W-:Y:S01]  /*3aa0*/  FMUL.FTZ R8, R124, -R154 ;  /* 0x8000009a7c087220 */ /* 0x000fe20000410000 */
[C---:B------:R-:W-:Y:S01]  /*3ab0*/  FMUL.FTZ R11, R146.reuse, R126 ;  /* 0x0000007e920b7220 */ /* 0x040fe20000410000 */
[----:B------:R-:W-:Y:S01]  /*3ac0*/  FMUL.FTZ R10, R146, R164 ;  /* 0x000000a4920a7220 */ /* 0x000fe20000410000 */
[C---:B------:R-:W-:Y:S01]  /*3ad0*/  FFMA.FTZ R124, R123.reuse, R154, R9 ;  /* 0x0000009a7b7c7223 */ /* 0x040fe20000010009 */
[----:B------:R-:W-:Y:S01]  /*3ae0*/  FFMA.FTZ R3, R123, R152, -R8 ;  /* 0x000000987b037223 */ /* 0x000fe20000010808 */
[----:B------:R-:W-:Y:S01]  /*3af0*/  FMUL.FTZ R9, R69, R154 ;  /* 0x0000009a45097220 */ /* 0x000fe20000410000 */
[-C--:B------:R-:W-:Y:S01]  /*3b00*/  FFMA.FTZ R11, R145, R164.reuse, -R11 ;  /* 0x000000a4910b7223 */ /* 0x080fe2000001080b */
[----:B------:R-:W-:Y:S01]  /*3b10*/  FADD.FTZ R124, -R39, R124 ;  /* 0x0000007c277c7221 */ /* 0x000fe20000010100 */
[----:B------:R-:W-:Y:S01]  /*3b20*/  FADD.FTZ R38, R38, R3 ;  /* 0x0000000326267221 */ /* 0x000fe20000010000 */
[----:B-1----:R-:W-:Y:S01]  /*3b30*/  FMUL.FTZ R163, R131, R164 ;  /* 0x000000a483a37220 */ /* 0x002fe20000410000 */
[----:B------:R-:W-:Y:S01]  /*3b40*/  FFMA.FTZ R10, R145, R126, R10 ;  /* 0x0000007e910a7223 */ /* 0x000fe2000001000a */
[C---:B------:R-:W-:Y:S01]  /*3b50*/  FMUL.FTZ R8, R121.reuse, -R124 ;  /* 0x8000007c79087220 */ /* 0x040fe20000410000 */
[-C--:B------:R-:W-:Y:S01]  /*3b60*/  FMUL.FTZ R3, R121, -R38.reuse ;  /* 0x8000002679037220 */ /* 0x080fe20000410000 */
[C---:B------:R-:W-:Y:S01]  /*3b70*/  FMUL.FTZ R126, R144.reuse, R9 ;  /* 0x00000009907e7220 */ /* 0x040fe20000410000 */
[----:B------:R0:W-:Y:S01]  /*3b80*/  STS [R162+0x454], R163 ;  /* 0x000454a3a2007388 */ /* 0x0001e20000000800 */
[C---:B------:R-:W-:Y:S01]  /*3b90*/  FFMA.FTZ R8, R119.reuse, R38, -R8 ;  /* 0x0000002677087223 */ /* 0x040fe20000010808 */
[----:B------:R-:W-:Y:S01]  /*3ba0*/  FFMA.FTZ R164, R119, R124, R3 ;  /* 0x0000007c77a47223 */ /* 0x000fe20000010003 */
[-C--:B------:R-:W-:Y:S01]  /*3bb0*/  FFMA.FTZ R121, R143, R13.reuse, R126 ;  /* 0x0000000d8f797223 */ /* 0x080fe2000001007e */
[-C--:B------:R-:W-:Y:S01]  /*3bc0*/  FMUL.FTZ R126, R144, R13.reuse ;  /* 0x0000000d907e7220 */ /* 0x080fe20000410000 */
[----:B------:R-:W-:Y:S01]  /*3bd0*/  FADD.FTZ R157, R157, R8 ;  /* 0x000000089d9d7221 */ /* 0x000fe20000010000 */
[----:B------:R-:W-:Y:S01]  /*3be0*/  FADD.FTZ R155, -R155, R164 ;  /* 0x000000a49b9b7221 */ /* 0x000fe20000010100 */
[----:B------:R-:W-:Y:S01]  /*3bf0*/  FMUL.FTZ R123, R122, R13 ;  /* 0x0000000d7a7b7220 */ /* 0x000fe20000410000 */
[----:B------:R-:W-:Y:S01]  /*3c00*/  FFMA.FTZ R119, R143, R9, -R126 ;  /* 0x000000098f777223 */ /* 0x000fe2000001087e */
[C---:B------:R-:W-:Y:S01]  /*3c10*/  FMUL.FTZ R3, R116.reuse, -R157 ;  /* 0x8000009d74037220 */ /* 0x040fe20000410000 */
[----:B------:R-:W-:Y:S01]  /*3c20*/  FMUL.FTZ R116, R116, -R155 ;  /* 0x8000009b74747220 */ /* 0x000fe20000410000 */
[----:B0-----:R-:W-:Y:S01]  /*3c30*/  FMUL.FTZ R163, R122, R9 ;  /* 0x000000097aa37220 */ /* 0x001fe20000410000 */
[CC--:B------:R-:W-:Y:S01]  /*3c40*/  FMUL.FTZ R39, R71.reuse, R155.reuse ;  /* 0x0000009b47277220 */ /* 0x0c0fe20000410000 */
[C---:B------:R-:W-:Y:S01]  /*3c50*/  FFMA.FTZ R9, R114.reuse, R155, R3 ;  /* 0x0000009b72097223 */ /* 0x040fe20000010003 */
[-C--:B------:R-:W-:Y:S01]  /*3c60*/  FFMA.FTZ R3, R114, R157.reuse, -R116 ;  /* 0x0000009d72037223 */ /* 0x080fe20000010874 */
[----:B------:R-:W-:Y:S01]  /*3c70*/  FMUL.FTZ R13, R71, R157 ;  /* 0x0000009d470d7220 */ /* 0x000fe20000410000 */
[----:B------:R-:W-:Y:S01]  /*3c80*/  FMUL.FTZ R8, R140, R39 ;  /* 0x000000278c087220 */ /* 0x000fe20000410000 */
[----:B------:R-:W-:Y:S01]  /*3c90*/  FADD.FTZ R158, -R158, R9 ;  /* 0x000000099e9e7221 */ /* 0x000fe20000010100 */
[----:B------:R-:W-:Y:S01]  /*3ca0*/  FADD.FTZ R156, R156, R3 ;  /* 0x000000039c9c7221 */ /* 0x000fe20000010000 */
[-C--:B------:R-:W-:Y:S01]  /*3cb0*/  FMUL.FTZ R3, R108, R13.reuse ;  /* 0x0000000d6c037220 */ /* 0x080fe20000410000 */
[-C--:B------:R-:W-:Y:S01]  /*3cc0*/  FFMA.FTZ R116, R139, R13.reuse, R8 ;  /* 0x0000000d8b747223 */ /* 0x080fe20000010008 */
[C---:B------:R-:W-:Y:S01]  /*3cd0*/  FMUL.FTZ R8, R113.reuse, -R158 ;  /* 0x8000009e71087220 */ /* 0x040fe20000410000 */
[-C--:B------:R-:W-:Y:S01]  /*3ce0*/  FMUL.FTZ R113, R113, -R156.reuse ;  /* 0x8000009c71717220 */ /* 0x080fe20000410000 */
[----:B------:R-:W-:Y:S01]  /*3cf0*/  FMUL.FTZ R114, R140, R13 ;  /* 0x0000000d8c727220 */ /* 0x000fe20000410000 */
[----:B------:R0:W-:Y:S01]  /*3d00*/  STS [R162+0x438], R3 ;  /* 0x00043803a2007388 */ /* 0x0001e20000000800 */
[C---:B------:R-:W-:Y:S01]  /*3d10*/  FFMA.FTZ R13, R111.reuse, R156, -R8 ;  /* 0x0000009c6f0d7223 */ /* 0x040fe20000010808 */
[----:B------:R-:W-:Y:S01]  /*3d20*/  FFMA.FTZ R8, R111, R158, R113 ;  /* 0x0000009e6f087223 */ /* 0x000fe20000010071 */
[-C--:B------:R-:W-:Y:S01]  /*3d30*/  FFMA.FTZ R167, R139, R39.reuse, -R114 ;  /* 0x000000278ba77223 */ /* 0x080fe20000010872 */
[----:B------:R-:W-:Y:S01]  /*3d40*/  FMUL.FTZ R9, R108, R39 ;  /* 0x000000276c097220 */ /* 0x000fe20000410000 */
[----:B------:R-:W-:Y:S01]  /*3d50*/  FADD.FTZ R13, R160, R13 ;  /* 0x0000000da00d7221 */ /* 0x000fe20000010000 */
[----:B------:R-:W-:Y:S01]  /*3d60*/  FADD.FTZ R159, -R159, R8 ;  /* 0x000000089f9f7221 */ /* 0x000fe20000010100 */
[----:B------:R1:W-:Y:S01]  /*3d70*/  STS [R162+0x44c], R163 ;  /* 0x00044ca3a2007388 */ /* 0x0003e20000000800 */
[----:B------:R-:W-:Y:S01]  /*3d80*/  FMUL.FTZ R165, R134, R130 ;  /* 0x0000008286a57220 */ /* 0x000fe20000410000 */
[----:B------:R-:W-:Y:S01]  /*3d90*/  FMUL.FTZ R8, R73, R13 ;  /* 0x0000000d49087220 */ /* 0x000fe20000410000 */
[C---:B0-----:R-:W-:Y:S01]  /*3da0*/  FMUL.FTZ R3, R112.reuse, -R159 ;  /* 0x8000009f70037220 */ /* 0x041fe20000410000 */
[-C--:B------:R-:W-:Y:S01]  /*3db0*/  FMUL.FTZ R112, R112, -R13.reuse ;  /* 0x8000000d70707220 */ /* 0x080fe20000410000 */
[----:B------:R-:W-:Y:S01]  /*3dc0*/  SHF.L.U32 R160, R97, 0x9, RZ ;  /* 0x0000000961a07819 */ /* 0x000fe200000006ff */
[----:B------:R-:W-:Y:S01]  /*3dd0*/  FMUL.FTZ R128, R68, R38 ;  /* 0x0000002644807220 */ /* 0x000fe20000410000 */
[C---:B------:R-:W-:Y:S01]  /*3de0*/  FFMA.FTZ R3, R110.reuse, R13, -R3 ;  /* 0x0000000d6e037223 */ /* 0x040fe20000010803 */
[-C--:B------:R-:W-:Y:S01]  /*3df0*/  FFMA.FTZ R112, R110, R159.reuse, R112 ;  /* 0x0000009f6e707223 */ /* 0x080fe20000010070 */
[----:B------:R-:W-:Y:S01]  /*3e00*/  FMUL.FTZ R110, R73, R159 ;  /* 0x0000009f496e7220 */ /* 0x000fe20000410000 */
[----:B-1----:R-:W-:Y:S01]  /*3e10*/  FMUL.FTZ R163, R70, R156 ;  /* 0x0000009c46a37220 */ /* 0x002fe20000410000 */
[----:B------:R-:W-:Y:S01]  /*3e20*/  FADD.FTZ R39, R2, R3 ;  /* 0x0000000302277221 */ /* 0x000fe20000010000 */
[----:B------:R-:W-:Y:S01]  /*3e30*/  FADD.FTZ R137, -R137, R112 ;  /* 0x0000007089897221 */ /* 0x000fe20000010100 */
[----:B------:R-:W-:Y:S01]  /*3e40*/  FMUL.FTZ R2, R135, R110 ;  /* 0x0000006e87027220 */ /* 0x000fe20000410000 */
[----:B------:R-:W-:Y:S01]  /*3e50*/  FMUL.FTZ R111, R105, R163 ;  /* 0x000000a3696f7220 */ /* 0x000fe20000410000 */
[----:B------:R-:W-:Y:S01]  /*3e60*/  FMUL.FTZ R126, R68, R124 ;  /* 0x0000007c447e7220 */ /* 0x000fe20000410000 */
[-C--:B------:R-:W-:Y:S01]  /*3e70*/  FMUL.FTZ R3, R135, R8.reuse ;  /* 0x0000000887037220 */ /* 0x080fe20000410000 */
[----:B------:R-:W-:Y:S01]  /*3e80*/  FFMA.FTZ R112, R133, R8, R2 ;  /* 0x0000000885707223 */ /* 0x000fe20000010002 */
[----:B------:R-:W-:Y:S01]  /*3e90*/  IMAD R2, R97, -0x100, R42 ;  /* 0xffffff0061027824 */ /* 0x000fe200078e022a */
[----:B------:R0:W-:Y:S01]  /*3ea0*/  STS [R162+0x448], R123 ;  /* 0x0004487ba2007388 */ /* 0x0001e20000000800 */
[----:B------:R-:W-:Y:S01]  /*3eb0*/  FMUL.FTZ R125, R117, R126 ;  /* 0x0000007e757d7220 */ /* 0x000fe20000410000 */
[----:B------:R-:W-:-:S02]  /*3ec0*/  FFMA.FTZ R114, R133, R110, -R3 ;  /* 0x0000006e85727223 */ /* 0x000fc40000010803 */
[-C--:B------:R-:W-:Y:S01]  /*3ed0*/  LEA R97, R2, -R85.reuse, 0x1 ;  /* 0x8000005502617211 */ /* 0x080fe200078e08ff */
[----:B------:R1:W-:Y:S01]  /*3ee0*/  STS [R162+0x45c], R165 ;  /* 0x00045ca5a2007388 */ /* 0x0003e20000000800 */
[C---:B------:R-:W-:Y:S02]  /*3ef0*/  IADD3 R2, P1, R160.reuse, R85, RZ ;  /* 0x00000055a0027210 */ /* 0x040fe40007f3e0ff */
[----:B------:R-:W-:Y:S01]  /*3f00*/  ISETP.GE.AND P0, PT, R97, 0x1, PT ;  /* 0x000000016100780c */ /* 0x000fe20003f06270 */
[----:B------:R2:W-:Y:S01]  /*3f10*/  STS [R162+0x43c], R9 ;  /* 0x00043c09a2007388 */ /* 0x0005e20000000800 */
[----:B0-----:R-:W-:Y:S01]  /*3f20*/  FMUL.FTZ R123, R117, R128 ;  /* 0x00000080757b7220 */ /* 0x001fe20000410000 */
[----:B------:R-:W-:Y:S02]  /*3f30*/  LEA.HI.X.SX32 R3, R160, RZ, 0x1, P1 ;  /* 0x000000ffa0037211 */ /* 0x000fe400008f0eff */
[----:B------:R0:W-:Y:S01]  /*3f40*/  STS [R162+0x430], R111 ;  /* 0x0004306fa2007388 */ /* 0x0001e20000000800 */
[----:B-1----:R-:W-:-:S03]  /*3f50*/  FMUL.FTZ R165, R70, R158 ;  /* 0x0000009e46a57220 */ /* 0x002fc60000410000 */
[----:B------:R1:W-:Y:S01]  /*3f60*/  STS [R162+0x440], R123 ;  /* 0x0004407ba2007388 */ /* 0x0003e20000000800 */
[----:B--2---:R-:W-:Y:S01]  /*3f70*/  FMUL.FTZ R9, R100, R8 ;  /* 0x0000000864097220 */ /* 0x004fe20000410000 */
[----:B------:R-:W-:Y:S02]  /*3f80*/  FMUL.FTZ R8, R72, R39 ;  /* 0x0000002748087220 */ /* 0x000fe40000410000 */
[----:B------:R2:W-:Y:S01]  /*3f90*/  STS [R162+0x444], R125 ;  /* 0x0004447da2007388 */ /* 0x0005e20000000800 */
[----:B------:R-:W-:Y:S01]  /*3fa0*/  FMUL.FTZ R113, R105, R165 ;  /* 0x000000a569717220 */ /* 0x000fe20000410000 */
[----:B0-----:R-:W-:Y:S01]  /*3fb0*/  FMUL.FTZ R111, R100, R110 ;  /* 0x0000006e646f7220 */ /* 0x001fe20000410000 */
[----:B------:R-:W-:Y:S01]  /*3fc0*/  FMUL.FTZ R110, R72, R137 ;  /* 0x00000089486e7220 */ /* 0x000fe20000410000 */
[----:B------:R0:W-:Y:S01]  /*3fd0*/  STS [R162+0x428], R9 ;  /* 0x00042809a2007388 */ /* 0x0001e20000000800 */
[----:B-1----:R-:W-:-:S03]  /*3fe0*/  FMUL.FTZ R123, R101, R8 ;  /* 0x00000008657b7220 */ /* 0x002fc60000410000 */
[----:B------:R1:W-:Y:S01]  /*3ff0*/  STS [R162+0x434], R113 ;  /* 0x00043471a2007388 */ /* 0x0003e20000000800 */
[----:B--2---:R-:W-:-:S03]  /*4000*/  FMUL.FTZ R125, R101, R110 ;  /* 0x0000006e657d7220 */ /* 0x004fc60000410000 */
[----:B------:R2:W-:Y:S01]  /*4010*/  STS [R162+0x42c], R111 ;  /* 0x00042c6fa2007388 */ /* 0x0005e20000000800 */
[----:B0-----:R-:W-:-:S03]  /*4020*/  FMUL.FTZ R9, R37, R110 ;  /* 0x0000006e25097220 */ /* 0x001fc60000410000 */
[----:B------:R0:W-:Y:S01]  /*4030*/  STS [R162+0x420], R123 ;  /* 0x0004207ba2007388 */ /* 0x0001e20000000800 */
[----:B-1----:R-:W-:-:S03]  /*4040*/  FMUL.FTZ R113, R37, R8 ;  /* 0x0000000825717220 */ /* 0x002fc60000410000 */
[----:B------:R0:W-:Y:S01]  /*4050*/  STS [R162+0x424], R125 ;  /* 0x0004247da2007388 */ /* 0x0001e20000000800 */
[C---:B--2---:R-:W-:Y:S01]  /*4060*/  FFMA.FTZ R111, R36.reuse, R8, R9 ;  /* 0x00000008246f7223 */ /* 0x044fe20000010009 */
[----:B------:R-:W-:Y:S01]  /*4070*/  FFMA.FTZ R113, R36, R110, -R113 ;  /* 0x0000006e24717223 */ /* 0x000fe20000010871 */
[----:B------:R-:W-:Y:S06]  /*4080*/  BAR.SYNC.DEFER_BLOCKING 0x0 ;  /* 0x0000000000007b1d */ /* 0x000fec0000010000 */
[----:B------:R-:W-:Y:S05]  /*4090*/  @!P0 BRA `(.L_x_16938) ;  /* 0x0000000000588947 */ /* 0x000fea0003800000 */
[----:B------:R-:W-:Y:S01]  /*40a0*/  LEA.HI.SX32 R9, R85, R85, 0x1b ;  /* 0x0000005555097211 */ /* 0x000fe200078fdaff */
[----:B0-----:R-:W-:Y:S01]  /*40b0*/  IMAD R125, R91, R26, RZ ;  /* 0x0000001a5b7d7224 */ /* 0x001fe200078e02ff */
[----:B------:R-:W-:Y:S01]  /*40c0*/  SHF.R.U32.HI R160, RZ, 0x1, R29 ;  /* 0x00000001ffa07819 */ /* 0x000fe2000001161d */
[----:B------:R-:W-:Y:S01]  /*40d0*/  IMAD.WIDE.U32 R2, R41, R18, R2 ;  /* 0x0000001229027225 */ /* 0x000fe200078e0002 */
[----:B------:R-:W-:-:S03]  /*40e0*/  LEA R110, R9, R78, 0x2 ;  /* 0x0000004e096e7211 */ /* 0x000fc600078e10ff */
[C---:B------:R-:W-:Y:S02]  /*40f0*/  IMAD.WIDE.U32 R8, R88.reuse, R26, RZ ;  /* 0x0000001a58087225 */ /* 0x040fe400078e00ff */
[----:B------:R0:W1:Y:S02]  /*4100*/  LDS R123, [R110+0x420] ;  /* 0x000420006e7b7984 */ /* 0x0000640000000800 */
[----:B------:R-:W-:Y:S01]  /*4110*/  IMAD R169, R88, R27, R125 ;  /* 0x0000001b58a97224 */ /* 0x000fe200078e027d */
[----:B------:R-:W-:Y:S01]  /*4120*/  SHF.R.U64 R125, R28, 0x1, R29 ;  /* 0x000000011c7d7819 */ /* 0x000fe2000000121d */
[----:B------:R-:W-:-:S03]  /*4130*/  IMAD R160, R160, UR15, RZ ;  /* 0x0000000fa0a07c24 */ /* 0x000fc6000f8e02ff */
[----:B------:R-:W-:Y:S01]  /*4140*/  IADD3 R9, R9, R169, RZ ;  /* 0x000000a909097210 */ /* 0x000fe20007ffe0ff */
[----:B------:R-:W-:Y:S02]  /*4150*/  IMAD R169, R125, UR14, R160 ;  /* 0x0000000e7da97c24 */ /* 0x000fe4000f8e02a0 */
[----:B0-----:R-:W-:Y:S02]  /*4160*/  IMAD R110, R95, R18, RZ ;  /* 0x000000125f6e7224 */ /* 0x001fe400078e02ff */
[----:B------:R-:W-:-:S04]  /*4170*/  IMAD.WIDE.U32 R8, R125, UR15, R8 ;  /* 0x0000000f7d087c25 */ /* 0x000fc8000f8e0008 */
[----:B------:R-:W-:Y:S01]  /*4180*/  IMAD R125, R41, R19, R110 ;  /* 0x00000013297d7224 */ /* 0x000fe200078e026e */
[----:B------:R-:W-:Y:S02]  /*4190*/  IADD3 R95, R9, R169, RZ ;  /* 0x000000a9095f7210 */ /* 0x000fe40007ffe0ff */
[C---:B------:R-:W-:Y:S02]  /*41a0*/  LEA R9, P0, R8.reuse, R24, 0x3 ;  /* 0x0000001808097211 */ /* 0x040fe400078018ff */
[----:B------:R-:W-:Y:S02]  /*41b0*/  IADD3 R125, R3, R125, RZ ;  /* 0x0000007d037d7210 */ /* 0x000fe40007ffe0ff */
[----:B------:R-:W-:Y:S02]  /*41c0*/  LEA.HI.X R3, R8, R25, R95, 0x3, P0 ;  /* 0x0000001908037211 */ /* 0x000fe400000f1c5f */
[----:B------:R-:W-:-:S04]  /*41d0*/  LEA R8, P0, R2, R9, 0x2 ;  /* 0x0000000902087211 */ /* 0x000fc800078010ff */
[----:B------:R-:W-:-:S05]  /*41e0*/  LEA.HI.X R9, R2, R3, R125, 0x2, P0 ;  /* 0x0000000302097211 */ /* 0x000fca00000f147d */
[----:B-1----:R1:W-:Y:S04]  /*41f0*/  REDG.E.ADD.F32.FTZ.RN.STRONG.GPU desc[UR12][R8.64], R123 ;  /* 0x0000007b080079a6 */ /* 0x0023e8000c10f38c */
.L_x_16938:
[----:B------:R-:W-:Y:S05]  /*4200*/  BSYNC B0 ;  /* 0x0000000000007941 */ /* 0x000fea0003800000 */
.L_x_16937:
[----:B------:R-:W-:Y:S01]  /*4210*/  USHF.R.U32.HI UR8, URZ, 0x1, UR27 ;  /* 0x000000013f087899 */ /* 0x000fe2000801161b */
[----:B------:R-:W-:Y:S01]  /*4220*/  FMUL.FTZ R3, R138, R165 ;  /* 0x000000a58a037220 */ /* 0x000fe20000410000 */
[----:B------:R-:W-:Y:S01]  /*4230*/  USHF.R.U64 UR7, UR26, 0x1, UR27 ;  /* 0x000000011a077899 */ /* 0x000fe2000800121b */
[----:B------:R-:W-:Y:S01]  /*4240*/  FADD.FTZ R111, RZ, R111 ;  /* 0x0000006fff6f7221 */ /* 0x000fe20000010000 */
[----:B------:R-:W-:Y:S01]  /*4250*/  UIMAD UR10, UR8, UR15, URZ ;  /* 0x0000000f080a72a4 */ /* 0x000fe2000f8e023f */
[-C--:B------:R-:W-:Y:S01]  /*4260*/  FFMA.FTZ R2, R136, R163.reuse, R3 ;  /* 0x000000a388027223 */ /* 0x080fe20000010003 */
[----:B------:R-:W-:Y:S01]  /*4270*/  UIMAD.WIDE.U32 UR8, UR7, UR15, URZ ;  /* 0x0000000f070872a5 */ /* 0x000fe2000f8e003f */
[----:B------:R-:W-:Y:S01]  /*4280*/  FADD.FTZ R111, R111, R112 ;  /* 0x000000706f6f7221 */ /* 0x000fe20000010000 */
[----:B------:R-:W-:Y:S01]  /*4290*/  UIMAD UR10, UR14, UR7, UR10 ;  /* 0x000000070e0a72a4 */ /* 0x000fe2000f8e020a */
[----:B------:R-:W-:Y:S02]  /*42a0*/  IMAD R3, R91, R26, RZ ;  /* 0x0000001a5b037224 */ /* 0x000fe400078e02ff */
[----:B------:R-:W-:Y:S01]  /*42b0*/  FMUL.FTZ R163, R138, R163 ;  /* 0x000000a38aa37220 */ /* 0x000fe20000410000 */
[----:B------:R-:W-:Y:S01]  /*42c0*/  FADD.FTZ R113, RZ, R113 ;  /* 0x00000071ff717221 */ /* 0x000fe20000010000 */
[----:B------:R-:W-:Y:S01]  /*42d0*/  UIADD3 UR9, UR10, UR9, URZ ;  /* 0x000000090a097290 */ /* 0x000fe2000fffe03f */
[----:B------:R-:W-:Y:S01]  /*42e0*/  FADD.FTZ R111, R111, R2 ;  /* 0x000000026f6f7221 */ /* 0x000fe20000010000 */
[----:B-1----:R-:W-:-:S02]  /*42f0*/  IMAD R9, R88, R27, R3 ;  /* 0x0000001b58097224 */ /* 0x002fc400078e0203 */
[----:B------:R-:W-:Y:S01]  /*4300*/  FMUL.FTZ R110, R142, R126 ;  /* 0x0000007e8e6e7220 */ /* 0x000fe20000410000 */
[----:B------:R-:W-:Y:S01]  /*4310*/  FFMA.FTZ R8, R136, R165, -R163 ;  /* 0x000000a588087223 */ /* 0x000fe200000108a3 */
[----:B------:R-:W-:Y:S01]  /*4320*/  FADD.FTZ R113, R113, R114 ;  /* 0x0000007271717221 */ /* 0x000fe20000010000 */
[----:B------:R-:W-:-:S04]  /*4330*/  IMAD.WIDE.U32 R2, R88, R26, UR8 ;  /* 0x0000000858027e25 */ /* 0x000fc8000f8e001a */
[-C--:B------:R-:W-:Y:S01]  /*4340*/  FFMA.FTZ R110, R141, R128.reuse, R110 ;  /* 0x000000808d6e7223 */ /* 0x080fe2000001006e */
[----:B------:R-:W-:Y:S01]  /*4350*/  FMUL.FTZ R128, R142, R128 ;  /* 0x000000808e807220 */ /* 0x000fe20000410000 */
[----:B------:R-:W-:Y:S01]  /*4360*/  FADD.FTZ R8, R113, R8 ;  /* 0x0000000871087221 */ /* 0x000fe20000010000 */
[----:B------:R-:W-:Y:S01]  /*4370*/  FADD.FTZ R111, R111, R116 ;  /* 0x000000746f6f7221 */ /* 0x000fe20000010000 */
[----:B------:R-:W-:Y:S01]  /*4380*/  IADD3 R114, R9, R3, RZ ;  /* 0x0000000309727210 */ /* 0x000fe20007ffe0ff */
[----:B------:R-:W-:Y:S01]  /*4390*/  FFMA.FTZ R3, R141, R126, -R128 ;  /* 0x0000007e8d037223 */ /* 0x000fe20000010880 */
[----:B------:R-:W-:Y:S01]  /*43a0*/  LEA R112, P0, R2, R24, 0x3 ;  /* 0x0000001802707211 */ /* 0x000fe200078018ff */
[----:B------:R-:W-:Y:S01]  /*43b0*/  FADD.FTZ R8, R8, R167 ;  /* 0x000000a708087221 */ /* 0x000fe20000010000 */
[----:B------:R-:W-:Y:S01]  /*43c0*/  IADD3 R9, -R43, UR4, RZ ;  /* 0x000000042b097c10 */ /* 0x000fe2000fffe1ff */
[----:B------:R-:W-:Y:S01]  /*43d0*/  FADD.FTZ R110, R111, R110 ;  /* 0x0000006e6f6e7221 */ /* 0x000fe20000010000 */
[----:B------:R-:W-:Y:S01]  /*43e0*/  LEA.HI.X R114, R2, R25, R114, 0x3, P0 ;  /* 0x0000001902727211 */ /* 0x000fe200000f1c72 */
[----:B------:R-:W-:Y:S01]  /*43f0*/  FADD.FTZ R8, R8, R3 ;  /* 0x0000000308087221 */ /* 0x000fe20000010000 */
[----:B------:R-:W-:Y:S01]  /*4400*/  LEA R2, P0, R85, R112, 0x2 ;  /* 0x0000007055027211 */ /* 0x000fe200078010ff */
[----:B------:R-:W-:Y:S01]  /*4410*/  FADD.FTZ R121, R110, R121 ;  /* 0x000000796e797221 */ /* 0x000fe20000010000 */
[----:B------:R-:W-:Y:S01]  /*4420*/  IMAD R9, R9, -0x200, RZ ;  /* 0xfffffe0009097824 */ /* 0x000fe200078e02ff */
[C---:B------:R-:W-:Y:S01]  /*4430*/  IADD3 R110, R85.reuse, 0x20, RZ ;  /* 0x00000020556e7810 */ /* 0x040fe20007ffe0ff */
[----:B------:R-:W-:Y:S01]  /*4440*/  USHF.L.U64.HI UR8, UR5, 0x2, UR6 ;  /* 0x0000000205087899 */ /* 0x000fe20008010206 */
[----:B------:R-:W-:Y:S01]  /*4450*/  LEA.HI.X R3, R85, R114, RZ, 0x2, P0 ;  /* 0x0000007255037211 */ /* 0x000fe200000f14ff */
[----:B------:R-:W-:Y:S01]  /*4460*/  FADD.FTZ R8, R8, R119 ;  /* 0x0000007708087221 */ /* 0x000fe20000010000 */
[----:B------:R-:W-:Y:S01]  /*4470*/  ISETP.GE.AND P0, PT, R97, 0x21, PT ;  /* 0x000000216100780c */ /* 0x000fe20003f06270 */
[----:B------:R-:W-:Y:S01]  /*4480*/  USHF.L.U32 UR7, UR5, 0x2, URZ ;  /* 0x0000000205077899 */ /* 0x000fe2000800063f */
[----:B------:R-:W-:Y:S01]  /*4490*/  BSSY B0, `(.L_x_16939) ;  /* 0x0000014000007945 */ /* 0x000fe20003800000 */
[----:B------:R-:W-:Y:S01]  /*44a0*/  IMAD.WIDE R2, R9, 0x4, R2 ;  /* 0x0000000409027825 */ /* 0x000fe200078e0202 */
[----:B------:R-:W-:-:S03]  /*44b0*/  LEA.HI.SX32 R9, R110, R85, 0x1b ;  /* 0x000000556e097211 */ /* 0x000fc600078fdaff */
[----:B------:R-:W-:Y:S01]  /*44c0*/  FADD.FTZ R95, R8, R11 ;  /* 0x0000000b085f7221 */ /* 0x000fe20000010000 */
[----:B------:R-:W-:Y:S01]  /*44d0*/  FMUL.FTZ R8, R147, R12 ;  /* 0x0000000c93087220 */ /* 0x000fe20000410000 */
[C---:B------:R-:W-:Y:S01]  /*44e0*/  IMAD R112, R18.reuse, UR8, RZ ;  /* 0x0000000812707c24 */ /* 0x040fe2000f8e02ff */
[----:B------:R-:W-:Y:S01]  /*44f0*/  LEA R9, R9, R78, 0x2 ;  /* 0x0000004e09097211 */ /* 0x000fe200078e10ff */
[----:B------:R-:W-:-:S04]  /*4500*/  IMAD.WIDE.U32 R2, R18, UR7, R2 ;  /* 0x0000000712027c25 */ /* 0x000fc8000f8e0002 */
[-C--:B------:R-:W-:Y:S01]  /*4510*/  FFMA.FTZ R8, R15, R130.reuse, -R8 ;  /* 0x000000820f087223 */ /* 0x080fe20000010808 */
[----:B------:R-:W-:Y:S01]  /*4520*/  FMUL.FTZ R130, R147, R130 ;  /* 0x0000008293827220 */ /* 0x000fe20000410000 */
[----:B------:R-:W-:Y:S01]  /*4530*/  FADD.FTZ R121, R121, R10 ;  /* 0x0000000a79797221 */ /* 0x000fe20000010000 */
[----:B------:R-:W-:Y:S01]  /*4540*/  IMAD R11, R19, UR7, R112 ;  /* 0x00000007130b7c24 */ /* 0x000fe2000f8e0270 */
[----:B------:R-:W1:Y:S01]  /*4550*/  LDS R9, [R9+0x4a0] ;  /* 0x0004a00009097984 */ /* 0x000e620000000800 */
[----:B------:R-:W-:Y:S01]  /*4560*/  FADD.FTZ R110, R95, R8 ;  /* 0x000000085f6e7221 */ /* 0x000fe20000010000 */
[----:B------:R-:W-:Y:S01]  /*4570*/  FFMA.FTZ R130, R15, R12, R130 ;  /* 0x0000000c0f827223 */ /* 0x000fe20000010082 */
[----:B------:R-:W-:Y:S02]  /*4580*/  IADD3 R8, R85, 0x40, RZ ;  /* 0x0000004055087810 */ /* 0x000fe40007ffe0ff */
[----:B------:R-:W-:Y:S02]  /*4590*/  IADD3 R3, R3, R11, RZ ;  /* 0x0000000b03037210 */ /* 0x000fe40007ffe0ff */
[----:B------:R-:W-:Y:S01]  /*45a0*/  IADD3 R10, R85, 0x60, RZ ;  /* 0x00000060550a7810 */ /* 0x000fe20007ffe0ff */
[----:B------:R-:W-:Y:S06]  /*45b0*/  @!P0 BRA `(.L_x_16940) ;  /* 0x0000000000048947 */ /* 0x000fec0003800000 */
[----:B-1----:R2:W-:Y:S02]  /*45c0*/  REDG.E.ADD.F32.FTZ.RN.STRONG.GPU desc[UR12][R2.64+-0x780], R9 ;  /* 0xfff88009020079a6 */ /* 0x0025e4000c10f38c */
.L_x_16940:
[----:B------:R-:W-:Y:S05]  /*45d0*/  BSYNC B0 ;  /* 0x0000000000007941 */ /* 0x000fea0003800000 */
.L_x_16939:
[-C--:B-12---:R-:W-:Y:S01]  /*45e0*/  LEA.HI.SX32 R9, R8, R85.reuse, 0x1b ;  /* 0x0000005508097211 */ /* 0x086fe200078fdaff */
[----:B------:R-:W-:Y:S01]  /*45f0*/  BSSY B0, `(.L_x_16941) ;  /* 0x0000011000007945 */ /* 0x000fe20003800000 */
[----:B------:R-:W-:Y:S02]  /*4600*/  ISETP.GE.AND P6, PT, R97, 0x41, PT ;  /* 0x000000416100780c */ /* 0x000fe40003fc6270 */
[----:B------:R-:W-:Y:S02]  /*4610*/  LEA R9, R9, R78, 0x2 ;  /* 0x0000004e09097211 */ /* 0x000fe400078e10ff */
[----:B------:R-:W-:Y:S02]  /*4620*/  IADD3 R12, R85, 0x80, RZ ;  /* 0x00000080550c7810 */ /* 0x000fe40007ffe0ff */
[-C--:B------:R-:W-:Y:S02]  /*4630*/  LEA.HI.SX32 R11, R10, R85.reuse, 0x1b ;  /* 0x000000550a0b7211 */ /* 0x080fe400078fdaff */
[----:B------:R-:W1:Y:S01]  /*4640*/  LDS R9, [R9+0x520] ;  /* 0x0005200009097984 */ /* 0x000e620000000800 */
[----:B------:R-:W-:-:S02]  /*4650*/  LEA.HI.SX32 R95, R12, R85, 0x1b ;  /* 0x000000550c5f7211 */ /* 0x000fc400078fdaff */
        /* <DEDUP_REMOVED lines=10> */
.L_x_16942:
[----:B------:R-:W-:Y:S05]  /*4700*/  BSYNC B0 ;  /* 0x0000000000007941 */ /* 0x000fea0003800000 */
.L_x_16941:
[----:B-12---:R1:W2:Y:S01]  /*4710*/  LDS R9, [R12+0x5a0] ;  /* 0x0005a0000c097984 */ /* 0x0062a20000000800 */
[----:B------:R-:W-:Y:S01]  /*4720*/  BSSY B0, `(.L_x_16943) ;  /* 0x0000006000007945 */ /* 0x000fe20003800000 */
[----:B------:R-:W-:Y:S02]  /*4730*/  IADD3 R10, R85, 0xc0, RZ ;  /* 0x000000c0550a7810 */ /* 0x000fe40007ffe0ff */
[----:B------:R-:W-:Y:S02]  /*4740*/  LEA.HI.SX32 R11, R8, R85, 0x1b ;  /* 0x00000055080b7211 */ /* 0x000fe400078fdaff */
[----:B------:R-:W-:Y:S01]  /*4750*/  LEA R111, R95, R78, 0x2 ;  /* 0x0000004e5f6f7211 */ /* 0x000fe200078e10ff */
[----:B------:R-:W-:Y:S06]  /*4760*/  @!P0 BRA `(.L_x_16944) ;  /* 0x0000000000048947 */ /* 0x000fec0003800000 */
[----:B--2---:R3:W-:Y:S02]  /*4770*/  REDG.E.ADD.F32.FTZ.RN.STRONG.GPU desc[UR12][R2.64+-0x680], R9 ;  /* 0xfff98009020079a6 */ /* 0x0047e4000c10f38c */
.L_x_16944:
[----:B------:R-:W-:Y:S05]  /*4780*/  BSYNC B0 ;  /* 0x0000000000007941 */ /* 0x000fea0003800000 */
.L_x_16943:
[----:B--23--:R2:W3:Y:S01]  /*4790*/  LDS R9, [R111+0x620] ;  /* 0x000620006f097984 */ /* 0x00c4e20000000800 */
[----:B------:R-:W-:Y:S01]  /*47a0*/  BSSY B0, `(.L_x_16945) ;  /* 0x0000006000007945 */ /* 0x000fe20003800000 */
[----:B------:R-:W-:Y:S02]  /*47b0*/  IADD3 R8, R85, 0xe0, RZ ;  /* 0x000000e055087810 */ /* 0x000fe40007ffe0ff */
[----:B------:R-:W-:Y:S02]  /*47c0*/  LEA.HI.SX32 R95, R10, R85, 0x1b ;  /* 0x000000550a5f7211 */ /* 0x000fe400078fdaff */
[----:B-1----:R-:W-:Y:S01]  /*47d0*/  LEA R12, R11, R78, 0x2 ;  /* 0x0000004e0b0c7211 */ /* 0x002fe200078e10ff */
[----:B------:R-:W-:Y:S06]  /*47e0*/  @!P1 BRA `(.L_x_16946) ;  /* 0x0000000000049947 */ /* 0x000fec0003800000 */
[----:B---3--:R1:W-:Y:S02]  /*47f0*/  REDG.E.ADD.F32.FTZ.RN.STRONG.GPU desc[UR12][R2.64+-0x600], R9 ;  /* 0xfffa0009020079a6 */ /* 0x0083e4000c10f38c */
.L_x_16946:
[----:B------:R-:W-:Y:S05]  /*4800*/  BSYNC B0 ;  /* 0x0000000000007941 */ /* 0x000fea0003800000 */
.L_x_16945:
[----:B-1-3--:R1:W3:Y:S01]  /*4810*/  LDS R9, [R12+0x6a0] ;  /* 0x0006a0000c097984 */ /* 0x00a2e20000000800 */
[----:B------:R-:W-:Y:S01]  /*4820*/  BSSY B0, `(.L_x_16947) ;  /* 0x0000006000007945 */ /* 0x000fe20003800000 */
[----:B------:R-:W-:Y:S02]  /*4830*/  LEA.HI.SX32 R11, R8, R85, 0x1b ;  /* 0x00000055080b7211 */ /* 0x000fe400078fdaff */
[----:B------:R-:W-:Y:S02]  /*4840*/  IADD3 R10, R85, 0x100, RZ ;  /* 0x00000100550a7810 */ /* 0x000fe40007ffe0ff */
[----:B------:R-:W-:Y:S01]  /*4850*/  LEA R8, R95, R78, 0x2 ;  /* 0x0000004e5f087211 */ /* 0x000fe200078e10ff */
[----:B------:R-:W-:Y:S06]  /*4860*/  @!P2 BRA `(.L_x_16948) ;  /* 0x000000000004a947 */ /* 0x000fec0003800000 */
[----:B---3--:R4:W-:Y:S02]  /*4870*/  REDG.E.ADD.F32.FTZ.RN.STRONG.GPU desc[UR12][R2.64+-0x580], R9 ;  /* 0xfffa8009020079a6 */ /* 0x0089e4000c10f38c */
.L_x_16948:
[----:B------:R-:W-:Y:S05]  /*4880*/  BSYNC B0 ;  /* 0x0000000000007941 */ /* 0x000fea0003800000 */
.L_x_16947:
[----:B---34-:R3:W4:Y:S01]  /*4890*/  LDS R9, [R8+0x720] ;  /* 0x0007200008097984 */ /* 0x0187220000000800 */
[----:B------:R-:W-:Y:S01]  /*48a0*/  BSSY B0, `(.L_x_16949) ;  /* 0x0000005000007945 */ /* 0x000fe20003800000 */
[----:B------:R-:W-:Y:S02]  /*48b0*/  LEA.HI.SX32 R95, R10, R85, 0x1b ;  /* 0x000000550a5f7211 */ /* 0x000fe400078fdaff */
[----:B------:R-:W-:Y:S01]  /*48c0*/  LEA R11, R11, R78, 0x2 ;  /* 0x0000004e0b0b7211 */ /* 0x000fe200078e10ff */
[----:B------:R-:W-:Y:S06]  /*48d0*/  @!P3 BRA `(.L_x_16950) ;  /* 0x000000000004b947 */ /* 0x000fec0003800000 */
[----:B----4-:R4:W-:Y:S02]  /*48e0*/  REDG.E.ADD.F32.FTZ.RN.STRONG.GPU desc[UR12][R2.64+-0x500], R9 ;  /* 0xfffb0009020079a6 */ /* 0x0109e4000c10f38c */
.L_x_16950:
[----:B------:R-:W-:Y:S05]  /*48f0*/  BSYNC B0 ;  /* 0x0000000000007941 */ /* 0x000fea0003800000 */
.L_x_16949:
[----:B----4-:R4:W0:Y:S01]  /*4900*/  LDS R9, [R11+0x7a0] ;  /* 0x0007a0000b097984 */ /* 0x0108220000000800 */
[----:B------:R-:W-:Y:S01]  /*4910*/  BSSY B0, `(.L_x_16951) ;  /* 0x0000004000007945 */ /* 0x000fe20003800000 */
[----:B------:R-:W-:-:S03]  /*4920*/  LEA R95, R95, R78, 0x2 ;  /* 0x0000004e5f5f7211 */ /* 0x000fc600078e10ff */
[----:B------:R-:W-:Y:S05]  /*4930*/  @!P4 BRA `(.L_x_16952) ;  /* 0x000000000004c947 */ /* 0x000fea0003800000 */
[----:B0-----:R0:W-:Y:S02]  /*4940*/  REDG.E.ADD.F32.FTZ.RN.STRONG.GPU desc[UR12][R2.64+-0x480], R9 ;  /* 0xfffb8009020079a6 */ /* 0x0011e4000c10f38c */
.L_x_16952:
[----:B------:R-:W-:Y:S05]  /*4950*/  BSYNC B0 ;  /* 0x0000000000007941 */ /* 0x000fea0003800000 */
.L_x_16951:
[----:B0-----:R0:W0:Y:S01]  /*4960*/  LDS R9, [R95+0x820] ;  /* 0x000820005f097984 */ /* 0x0010220000000800 */
[----:B------:R-:W-:Y:S01]  /*4970*/  BSSY B0, `(.L_x_16953) ;  /* 0x0000005000007945 */ /* 0x000fe20003800000 */
[C---:B---3--:R-:W-:Y:S02]  /*4980*/  IADD3 R8, R85.reuse, 0x120, RZ ;  /* 0x0000012055087810 */ /* 0x048fe40007ffe0ff */
[----:B------:R-:W-:Y:S01]  /*4990*/  IADD3 R10, R85, 0x140, RZ ;  /* 0x00000140550a7810 */ /* 0x000fe20007ffe0ff */
[----:B------:R-:W-:Y:S06]  /*49a0*/  @!P5 BRA `(.L_x_16954) ;  /* 0x000000000004d947 */ /* 0x000fec0003800000 */
[----:B0-----:R3:W-:Y:S02]  /*49b0*/  REDG.E.ADD.F32.FTZ.RN.STRONG.GPU desc[UR12][R2.64+-0x400], R9 ;  /* 0xfffc0009020079a6 */ /* 0x0017e4000c10f38c */
.L_x_16954:
[----:B------:R-:W-:Y:S05]  /*49c0*/  BSYNC B0 ;  /* 0x0000000000007941 */ /* 0x000fea0003800000 */
.L_x_16953:
[-C--:B0--3--:R-:W-:Y:S01]  /*49d0*/  LEA.HI.SX32 R9, R8, R85.reuse, 0x1b ;  /* 0x0000005508097211 */ /* 0x089fe200078fdaff */
[----:B------:R-:W-:Y:S01]  /*49e0*/  BSSY B0, `(.L_x_16955) ;  /* 0x0000011000007945 */ /* 0x000fe20003800000 */
[----:B------:R-:W-:Y:S02]  /*49f0*/  ISETP.GE.AND P6, PT, R97, 0x121, PT ;  /* 0x000001216100780c */ /* 0x000fe40003fc6270 */
[----:B------:R-:W-:Y:S02]  /*4a00*/  LEA R9, R9, R78, 0x2 ;  /* 0x0000004e09097211 */ /* 0x000fe400078e10ff */
[----:B-1----:R-:W-:Y:S02]  /*4a10*/  IADD3 R12, R85, 0x160, RZ ;  /* 0x00000160550c7810 */ /* 0x002fe40007ffe0ff */
[-C--:B----4-:R-:W-:Y:S02]  /*4a20*/  LEA.HI.SX32 R11, R10, R85.reuse, 0x1b ;  /* 0x000000550a0b7211 */ /* 0x090fe400078fdaff */
        /* <DEDUP_REMOVED lines=12> */
.L_x_16956:
[----:B------:R-:W-:Y:S05]  /*4af0*/  BSYNC B0 ;  /* 0x0000000000007941 */ /* 0x000fea0003800000 */
.L_x_16955:
[----:B01----:R0:W1:Y:S01]  /*4b00*/  LDS R9, [R12+0x920] ;  /* 0x000920000c097984 */ /* 0x0030620000000800 */
[----:B------:R-:W-:Y:S01]  /*4b10*/  BSSY B0, `(.L_x_16957) ;  /* 0x0000006000007945 */ /* 0x000fe20003800000 */
[----:B------:R-:W-:Y:S02]  /*4b20*/  IADD3 R10, R85, 0x1a0, RZ ;  /* 0x000001a0550a7810 */ /* 0x000fe40007ffe0ff */
[----:B------:R-:W-:Y:S02]  /*4b30*/  LEA.HI.SX32 R11, R8, R85, 0x1b ;  /* 0x00000055080b7211 */ /* 0x000fe400078fdaff */
[----:B------:R-:W-:Y:S01]  /*4b40*/  LEA R97, R95, R78, 0x2 ;  /* 0x0000004e5f617211 */ /* 0x000fe200078e10ff */
[----:B------:R-:W-:Y:S06]  /*4b50*/  @!P0 BRA `(.L_x_16958) ;  /* 0x0000000000048947 */ /* 0x000fec0003800000 */
[----:B-1----:R3:W-:Y:S02]  /*4b60*/  REDG.E.ADD.F32.FTZ.RN.STRONG.GPU desc[UR12][R2.64+-0x300], R9 ;  /* 0xfffd0009020079a6 */ /* 0x0027e4000c10f38c */
.L_x_16958:
[----:B------:R-:W-:Y:S05]  /*4b70*/  BSYNC B0 ;  /* 0x0000000000007941 */ /* 0x000fea0003800000 */
.L_x_16957:
[----:B-1-3--:R1:W3:Y:S01]  /*4b80*/  LDS R9, [R97+0x9a0] ;  /* 0x0009a00061097984 */ /* 0x00a2e20000000800 */
[----:B------:R-:W-:Y:S01]  /*4b90*/  BSSY B0, `(.L_x_16959) ;  /* 0x0000006000007945 */ /* 0x000fe20003800000 */
[----:B------:R-:W-:Y:S02]  /*4ba0*/  IADD3 R8, R85, 0x1c0, RZ ;  /* 0x000001c055087810 */ /* 0x000fe40007ffe0ff */
[----:B------:R-:W-:Y:S02]  /*4bb0*/  LEA.HI.SX32 R95, R10, R85, 0x1b ;  /* 0x000000550a5f7211 */ /* 0x000fe400078fdaff */
[----:B0-----:R-:W-:Y:S01]  /*4bc0*/  LEA R12, R11, R78, 0x2 ;  /* 0x0000004e0b0c7211 */ /* 0x001fe200078e10ff */
[----:B------:R-:W-:Y:S06]  /*4bd0*/  @!P1 BRA `(.L_x_16960) ;  /* 0x0000000000049947 */ /* 0x000fec0003800000 */
[----:B---3--:R0:W-:Y:S02]  /*4be0*/  REDG.E.ADD.F32.FTZ.RN.STRONG.GPU desc[UR12][R2.64+-0x280], R9 ;  /* 0xfffd8009020079a6 */ /* 0x0081e4000c10f38c */
.L_x_16960:
[----:B------:R-:W-:Y:S05]  /*4bf0*/  BSYNC B0 ;  /* 0x0000000000007941 */ /* 0x000fea0003800000 */
.L_x_16959:
[----:B0--3--:R0:W3:Y:S01]  /*4c00*/  LDS R9, [R12+0xa20] ;  /* 0x000a20000c097984 */ /* 0x0090e20000000800 */
[----:B------:R-:W-:Y:S01]  /*4c10*/  BSSY B0, `(.L_x_16961) ;  /* 0x0000006000007945 */ /* 0x000fe20003800000 */
[----:B------:R-:W-:Y:S02]  /*4c20*/  LEA.HI.SX32 R11, R8, R85, 0x1b ;  /* 0x00000055080b7211 */ /* 0x000fe400078fdaff */
[----:B------:R-:W-:Y:S02]  /*4c30*/  IADD3 R10, R85, 0x1e0, RZ ;  /* 0x000001e0550a7810 */ /* 0x000fe40007ffe0ff */
[----:B------:R-:W-:Y:S01]  /*4c40*/  LEA R8, R95, R78, 0x2 ;  /* 0x0000004e5f087211 */ /* 0x000fe200078e10ff */
[----:B------:R-:W-:Y:S06]  /*4c50*/  @!P2 BRA `(.L_x_16962) ;  /* 0x000000000004a947 */ /* 0x000fec0003800000 */
[----:B---3--:R4:W-:Y:S02]  /*4c60*/  REDG.E.ADD.F32.FTZ.RN.STRONG.GPU desc[UR12][R2.64+-0x200], R9 ;  /* 0xfffe0009020079a6 */ /* 0x0089e4000c10f38c */
.L_x_16962:
[----:B------:R-:W-:Y:S05]  /*4c70*/  BSYNC B0 ;  /* 0x0000000000007941 */ /* 0x000fea0003800000 */
.L_x_16961:
[----:B---34-:R3:W4:Y:S01]  /*4c80*/  LDS R9, [R8+0xaa0] ;  /* 0x000aa00008097984 */ /* 0x0187220000000800 */
[----:B------:R-:W-:Y:S01]  /*4c90*/  BSSY B0, `(.L_x_16963) ;  /* 0x0000005000007945 */ /* 0x000fe20003800000 */
[----:B------:R-:W-:Y:S02]  /*4ca0*/  LEA.HI.SX32 R95, R10, R85, 0x1b ;  /* 0x000000550a5f7211 */ /* 0x000fe400078fdaff */
[----:B------:R-:W-:Y:S01]  /*4cb0*/  LEA R11, R11, R78, 0x2 ;  /* 0x0000004e0b0b7211 */ /* 0x000fe200078e10ff */
[----:B------:R-:W-:Y:S06]  /*4cc0*/  @!P3 BRA `(.L_x_16964) ;  /* 0x000000000004b947 */ /* 0x000fec0003800000 */
[----:B----4-:R4:W-:Y:S02]  /*4cd0*/  REDG.E.ADD.F32.FTZ.RN.STRONG.GPU desc[UR12][R2.64+-0x180], R9 ;  /* 0xfffe8009020079a6 */ /* 0x0109e4000c10f38c */
.L_x_16964:
[----:B------:R-:W-:Y:S05]  /*4ce0*/  BSYNC B0 ;  /* 0x0000000000007941 */ /* 0x000fea0003800000 */
.L_x_16963:
[----:B----4-:R4:W0:Y:S01]  /*4cf0*/  LDS R9, [R11+0xb20] ;  /* 0x000b20000b097984 */ /* 0x0108220000000800 */
[----:B------:R-:W-:Y:S01]  /*4d00*/  BSSY B0, `(.L_x_16965) ;  /* 0x0000004000007945 */ /* 0x000fe20003800000 */
[----:B------:R-:W-:-:S03]  /*4d10*/  LEA R95, R95, R78, 0x2 ;  /* 0x0000004e5f5f7211 */ /* 0x000fc600078e10ff */
[----:B------:R-:W-:Y:S05]  /*4d20*/  @!P4 BRA `(.L_x_16966) ;  /* 0x000000000004c947 */ /* 0x000fea0003800000 */
[----:B0-----:R0:W-:Y:S02]  /*4d30*/  REDG.E.ADD.F32.FTZ.RN.STRONG.GPU desc[UR12][R2.64+-0x100], R9 ;  /* 0xffff0009020079a6 */ /* 0x0011e4000c10f38c */
.L_x_16966:
[----:B------:R-:W-:Y:S05]  /*4d40*/  BSYNC B0 ;  /* 0x0000000000007941 */ /* 0x000fea0003800000 */
.L_x_16965:
[----:B0-----:R0:W0:Y:S01]  /*4d50*/  LDS R9, [R95+0xba0] ;  /* 0x000ba0005f097984 */ /* 0x0010220000000800 */
[----:B------:R-:W-:Y:S04]  /*4d60*/  BSSY B0, `(.L_x_16967) ;  /* 0x0000003000007945 */ /* 0x000fe80003800000 */
[----:B------:R-:W-:Y:S05]  /*4d70*/  @!P5 BRA `(.L_x_16968) ;  /* 0x000000000004d947 */ /* 0x000fea0003800000 */
[----:B0-----:R0:W-:Y:S02]  /*4d80*/  REDG.E.ADD.F32.FTZ.RN.STRONG.GPU desc[UR12][R2.64+-0x80], R9 ;  /* 0xffff8009020079a6 */ /* 0x0011e4000c10f38c */
.L_x_16968:
[----:B------:R-:W-:Y:S05]  /*4d90*/  BSYNC B0 ;  /* 0x0000000000007941 */ /* 0x000fea0003800000 */
.L_x_16967:
[----:B---3--:R-:W-:Y:S01]  /*4da0*/  FADD.FTZ R8, R121, R130 ;  /* 0x0000008279087221 */ /* 0x008fe20000010000 */
[----:B0-----:R-:W0:Y:S01]  /*4db0*/  SHFL.DOWN PT, R2, R110, 0x1, 0x1f ;  /* 0x08201f006e027f89 */ /* 0x001e2200000e0000 */
[----:B------:R-:W-:Y:S01]  /*4dc0*/  ISETP.GT.AND P0, PT, R87, 0x1e, PT ;  /* 0x0000001e5700780c */ /* 0x000fe20003f04270 */
[----:B------:R-:W-:Y:S01]  /*4dd0*/  FMUL.FTZ R96, R96, R137 ;  /* 0x0000008960607220 */ /* 0x000fe20000410000 */
[----:B------:R-:W-:Y:S01]  /*4de0*/  MOV R9, R110 ;  /* 0x0000006e00097202 */ /* 0x000fe20000000f00 */
[----:B------:R-:W3:Y:S01]  /*4df0*/  SHFL.DOWN PT, R95, R149, 0x1, 0x1f ;  /* 0x08201f00955f7f89 */ /* 0x000ee200000e0000 */
[----:B------:R-:W-:Y:S01]  /*4e00*/  MOV R10, R149 ;  /* 0x00000095000a7202 */ /* 0x000fe20000000f00 */
[----:B------:R-:W-:Y:S01]  /*4e10*/  FFMA.FTZ R96, R99, R39, R96 ;  /* 0x0000002763607223 */ /* 0x000fe20000010060 */
[----:B----4-:R-:W-:Y:S01]  /*4e20*/  MOV R11, R161 ;  /* 0x000000a1000b7202 */ /* 0x010fe20000000f00 */
[----:B------:R-:W4:Y:S01]  /*4e30*/  SHFL.DOWN PT, R12, R161, 0x1, 0x1f ;  /* 0x08201f00a10c7f89 */ /* 0x000f2200000e0000 */
[----:B------:R-:W-:Y:S01]  /*4e40*/  ISETP.NE.AND P1, PT, R87, RZ, PT ;  /* 0x000000ff5700720c */ /* 0x000fe20003f25270 */
[----:B------:R-:W-:Y:S01]  /*4e50*/  BSSY B0, `(.L_x_16969) ;  /* 0x0000091000007945 */ /* 0x000fe20003800000 */
[----:B------:R-:W-:Y:S01]  /*4e60*/  ISETP.NE.AND P2, PT, R85, RZ, PT ;  /* 0x000000ff5500720c */ /* 0x000fe20003f45270 */
[----:B------:R-:W5:Y:S01]  /*4e70*/  SHFL.DOWN PT, R3, R8, 0x1, 0x1f ;  /* 0x08201f0008037f89 */ /* 0x000f6200000e0000 */
[----:B------:R-:W-:Y:S01]  /*4e80*/  FFMA.FTZ R65, R72, R96, R65 ;  /* 0x0000006048417223 */ /* 0x000fe20000010041 */
[----:B0-----:R-:W-:Y:S01]  /*4e90*/  @!P0 FADD.FTZ R9, R9, R2 ;  /* 0x0000000209098221 */ /* 0x001fe20000010000 */
[----:B---3--:R-:W-:-:S04]  /*4ea0*/  @!P0 FADD.FTZ R10, R10, R95 ;  /* 0x0000005f0a0a8221 */ /* 0x008fc80000010000 */
[----:B------:R-:W0:Y:S01]  /*4eb0*/  SHFL.DOWN PT, R110, R9, 0x2, 0x1f ;  /* 0x08401f00096e7f89 */ /* 0x000e2200000e0000 */
[----:B----4-:R-:W-:-:S03]  /*4ec0*/  @!P0 FADD.FTZ R11, R11, R12 ;  /* 0x0000000c0b0b8221 */ /* 0x010fc60000010000 */
[----:B--2---:R-:W2:Y:S01]  /*4ed0*/  SHFL.DOWN PT, R111, R10, 0x2, 0x1f ;  /* 0x08401f000a6f7f89 */ /* 0x004ea200000e0000 */
[----:B-----5:R-:W-:-:S03]  /*4ee0*/  @!P0 FADD.FTZ R8, R3, R8 ;  /* 0x0000000803088221 */ /* 0x020fc60000010000 */
[----:B------:R-:W3:Y:S01]  /*4ef0*/  SHFL.DOWN PT, R112, R11, 0x2, 0x1f ;  /* 0x08401f000b707f89 */ /* 0x000ee200000e0000 */
[----:B------:R-:W-:Y:S01]  /*4f00*/  ISETP.GT.AND P0, PT, R87, 0x1d, PT ;  /* 0x0000001d5700780c */ /* 0x000fe20003f04270 */
[C---:B------:R-:W-:Y:S02]  /*4f10*/  FMUL.FTZ R3, R17.reuse, R153 ;  /* 0x0000009911037220 */ /* 0x040fe40000410000 */
[----:B-1----:R-:W1:Y:S02]  /*4f20*/  SHFL.DOWN PT, R97, R8, 0x2, 0x1f ;  /* 0x08401f0008617f89 */ /* 0x002e6400000e0000 */
[-C--:B------:R-:W-:Y:S01]  /*4f30*/  FFMA.FTZ R2, R16, R151.reuse, -R3 ;  /* 0x0000009710027223 */ /* 0x080fe20000010803 */
[-C--:B------:R-:W-:Y:S01]  /*4f40*/  FMUL.FTZ R3, R17, R151.reuse ;  /* 0x0000009711037220 */ /* 0x080fe20000410000 */
[----:B------:R-:W-:Y:S02]  /*4f50*/  FMUL.FTZ R151, R132, R151 ;  /* 0x0000009784977220 */ /* 0x000fe40000410000 */
[----:B------:R-:W-:Y:S01]  /*4f60*/  FMUL.FTZ R12, R147, R2 ;  /* 0x00000002930c7220 */ /* 0x000fe20000410000 */
[-C--:B------:R-:W-:Y:S01]  /*4f70*/  FFMA.FTZ R2, R16, R153.reuse, R3 ;  /* 0x0000009910027223 */ /* 0x080fe20000010003 */
[----:B------:R-:W-:Y:S01]  /*4f80*/  FFMA.FTZ R151, R14, R153, R151 ;  /* 0x000000990e977223 */ /* 0x000fe20000010097 */
[----:B------:R-:W-:-:S02]  /*4f90*/  FMUL.FTZ R3, R17, R148 ;  /* 0x0000009411037220 */ /* 0x000fc40000410000 */
[----:B------:R-:W-:Y:S01]  /*4fa0*/  FFMA.FTZ R95, R15, R2, R12 ;  /* 0x000000020f5f7223 */ /* 0x000fe2000001000c */
[----:B0-----:R-:W-:Y:S01]  /*4fb0*/  @!P0 FADD.FTZ R9, R9, R110 ;  /* 0x0000006e09098221 */ /* 0x001fe20000010000 */
[-C--:B------:R-:W-:Y:S01]  /*4fc0*/  FFMA.FTZ R15, R16, R150.reuse, -R3 ;  /* 0x00000096100f7223 */ /* 0x080fe20000010803 */
[-C--:B------:R-:W-:Y:S01]  /*4fd0*/  FMUL.FTZ R2, R127, R150.reuse ;  /* 0x000000967f027220 */ /* 0x080fe20000410000 */
[C---:B------:R-:W-:Y:S01]  /*4fe0*/  FMUL.FTZ R3, R17.reuse, R150 ;  /* 0x0000009611037220 */ /* 0x040fe20000410000 */
[----:B--2---:R-:W-:Y:S01]  /*4ff0*/  @!P0 FADD.FTZ R10, R10, R111 ;  /* 0x0000006f0a0a8221 */ /* 0x004fe20000010000 */
[----:B------:R-:W0:Y:S01]  /*5000*/  SHFL.DOWN PT, R12, R9, 0x4, 0x1f ;  /* 0x08801f00090c7f89 */ /* 0x000e2200000e0000 */
[----:B------:R-:W-:Y:S01]  /*5010*/  FMUL.FTZ R146, R146, R15 ;  /* 0x0000000f92927220 */ /* 0x000fe20000410000 */
[----:B------:R-:W-:Y:S01]  /*5020*/  FMUL.FTZ R15, R17, R152 ;  /* 0x00000098110f7220 */ /* 0x000fe20000410000 */
[----:B---3--:R-:W-:Y:S01]  /*5030*/  @!P0 FADD.FTZ R11, R11, R112 ;  /* 0x000000700b0b8221 */ /* 0x008fe20000010000 */
[----:B------:R-:W2:Y:S01]  /*5040*/  SHFL.DOWN PT, R113, R10, 0x4, 0x1f ;  /* 0x08801f000a717f89 */ /* 0x000ea200000e0000 */
[-C--:B------:R-:W-:Y:S01]  /*5050*/  FFMA.FTZ R2, R129, R148.reuse, R2 ;  /* 0x0000009481027223 */ /* 0x080fe20000010002 */
[----:B------:R-:W-:Y:S01]  /*5060*/  FFMA.FTZ R148, R16, R148, R3 ;  /* 0x0000009410947223 */ /* 0x000fe20000010003 */
[----:B-1----:R-:W-:Y:S01]  /*5070*/  @!P0 FADD.FTZ R8, R8, R97 ;  /* 0x0000006108088221 */ /* 0x002fe20000010000 */
[----:B------:R-:W1:Y:S01]  /*5080*/  SHFL.DOWN PT, R14, R11, 0x4, 0x1f ;  /* 0x08801f000b0e7f89 */ /* 0x000e6200000e0000 */
[----:B------:R-:W-:Y:S01]  /*5090*/  ISETP.GT.AND P0, PT, R87, 0x1b, PT ;  /* 0x0000001b5700780c */ /* 0x000fe20003f04270 */
[-C--:B------:R-:W-:Y:S01]  /*50a0*/  FFMA.FTZ R97, R16, R154.reuse, -R15 ;  /* 0x0000009a10617223 */ /* 0x080fe2000001080f */
[-C--:B------:R-:W-:Y:S01]  /*50b0*/  FMUL.FTZ R3, R120, R154.reuse ;  /* 0x0000009a78037220 */ /* 0x080fe20000410000 */
[----:B------:R-:W3:Y:S01]  /*50c0*/  SHFL.DOWN PT, R111, R8, 0x4, 0x1f ;  /* 0x08801f00086f7f89 */ /* 0x000ee200000e0000 */
[----:B------:R-:W-:Y:S01]  /*50d0*/  FFMA.FTZ R134, R134, R151, R95 ;  /* 0x0000009786867223 */ /* 0x000fe2000001005f */
[----:B------:R-:W-:Y:S01]  /*50e0*/  FMUL.FTZ R144, R144, R97 ;  /* 0x0000006190907220 */ /* 0x000fe20000410000 */
[C---:B------:R-:W-:Y:S01]  /*50f0*/  FMUL.FTZ R15, R17.reuse, R154 ;  /* 0x0000009a110f7220 */ /* 0x040fe20000410000 */
[----:B------:R-:W-:Y:S01]  /*5100*/  FFMA.FTZ R95, R118, R152, R3 ;  /* 0x00000098765f7223 */ /* 0x000fe20000010003 */
[----:B------:R-:W-:Y:S01]  /*5110*/  FMUL.FTZ R3, R17, R38 ;  /* 0x0000002611037220 */ /* 0x000fe20000410000 */
[----:B------:R-:W-:Y:S01]  /*5120*/  FFMA.FTZ R146, R145, R148, R146 ;  /* 0x0000009491927223 */ /* 0x000fe20000010092 */
[----:B------:R-:W-:Y:S01]  /*5130*/  FFMA.FTZ R152, R16, R152, R15 ;  /* 0x0000009810987223 */ /* 0x000fe2000001000f */
[----:B------:R-:W-:Y:S01]  /*5140*/  FFMA.FTZ R59, R66, R2, R59 ;  /* 0x00000002423b7223 */ /* 0x000fe2000001003b */
[-C--:B------:R-:W-:Y:S01]  /*5150*/  FFMA.FTZ R15, R16, R124.reuse, -R3 ;  /* 0x0000007c100f7223 */ /* 0x080fe20000010803 */
[-C--:B------:R-:W-:Y:S01]  /*5160*/  FMUL.FTZ R3, R17, R124.reuse ;  /* 0x0000007c11037220 */ /* 0x080fe20000410000 */
[----:B------:R-:W-:Y:S01]  /*5170*/  FMUL.FTZ R124, R115, R124 ;  /* 0x0000007c737c7220 */ /* 0x000fe20000410000 */
[----:B0-----:R-:W-:Y:S01]  /*5180*/  @!P0 FADD.FTZ R9, R9, R12 ;  /* 0x0000000c09098221 */ /* 0x001fe20000010000 */
[----:B------:R-:W-:Y:S01]  /*5190*/  FFMA.FTZ R131, R131, R2, R146 ;  /* 0x0000000283837223 */ /* 0x000fe20000010092 */
[----:B------:R-:W-:Y:S01]  /*51a0*/  FMUL.FTZ R142, R142, R15 ;  /* 0x0000000f8e8e7220 */ /* 0x000fe20000410000 */
[-C--:B------:R-:W-:Y:S01]  /*51b0*/  FFMA.FTZ R2, R16, R38.reuse, R3 ;  /* 0x0000002610027223 */ /* 0x080fe20000010003 */
[----:B--2---:R-:W-:Y:S01]  /*51c0*/  @!P0 FADD.FTZ R10, R10, R113 ;  /* 0x000000710a0a8221 */ /* 0x004fe20000010000 */
[----:B------:R-:W0:Y:S01]  /*51d0*/  SHFL.DOWN PT, R12, R9, 0x8, 0x1f ;  /* 0x09001f00090c7f89 */ /* 0x000e2200000e0000 */
[----:B------:R-:W-:Y:S01]  /*51e0*/  FFMA.FTZ R124, R109, R38, R124 ;  /* 0x000000266d7c7223 */ /* 0x000fe2000001007c */
[----:B------:R-:W-:Y:S01]  /*51f0*/  FFMA.FTZ R2, R141, R2, R142 ;  /* 0x000000028d027223 */ /* 0x000fe2000001008e */
[----:B-1----:R-:W-:Y:S01]  /*5200*/  @!P0 FADD.FTZ R11, R11, R14 ;  /* 0x0000000e0b0b8221 */ /* 0x002fe20000010000 */
[----:B------:R-:W1:Y:S01]  /*5210*/  @!P1 S2R R109, SR_CgaCtaId ;  /* 0x00000000006d9919 */ /* 0x000e620000008800 */
[----:B------:R-:W-:Y:S01]  /*5220*/  FMUL.FTZ R15, R17, R157 ;  /* 0x0000009d110f7220 */ /* 0x000fe20000410000 */
[----:B------:R-:W-:Y:S01]  /*5230*/  FFMA.FTZ R117, R117, R124, R2 ;  /* 0x0000007c75757223 */ /* 0x000fe20000010002 */
[----:B---3--:R-:W-:Y:S01]  /*5240*/  @!P0 FADD.FTZ R8, R8, R111 ;  /* 0x0000006f08088221 */ /* 0x008fe20000010000 */
[----:B------:R-:W2:Y:S01]  /*5250*/  SHFL.DOWN PT, R14, R11, 0x8, 0x1f ;  /* 0x09001f000b0e7f89 */ /* 0x000ea200000e0000 */
[----:B------:R-:W-:Y:S01]  /*5260*/  ISETP.GT.AND P0, PT, R87, 0x17, PT ;  /* 0x000000175700780c */ /* 0x000fe20003f04270 */
[-C--:B------:R-:W-:Y:S01]  /*5270*/  FMUL.FTZ R2, R17, R155.reuse ;  /* 0x0000009b11027220 */ /* 0x080fe20000410000 */
[-C--:B------:R-:W-:Y:S01]  /*5280*/  FFMA.FTZ R15, R16, R155.reuse, -R15 ;  /* 0x0000009b100f7223 */ /* 0x080fe2000001080f */
[----:B------:R-:W3:Y:S01]  /*5290*/  SHFL.DOWN PT, R111, R10, 0x8, 0x1f ;  /* 0x09001f000a6f7f89 */ /* 0x000ee200000e0000 */
[----:B------:R-:W-:Y:S01]  /*52a0*/  FFMA.FTZ R143, R143, R152, R144 ;  /* 0x000000988f8f7223 */ /* 0x000fe20000010090 */
[----:B------:R-:W-:Y:S01]  /*52b0*/  FMUL.FTZ R3, R106, R155 ;  /* 0x0000009b6a037220 */ /* 0x000fe20000410000 */
[----:B------:R-:W-:Y:S01]  /*52c0*/  FFMA.FTZ R2, R16, R157, R2 ;  /* 0x0000009d10027223 */ /* 0x000fe20000010002 */
[----:B------:R-:W4:Y:S01]  /*52d0*/  SHFL.DOWN PT, R97, R8, 0x8, 0x1f ;  /* 0x09001f0008617f89 */ /* 0x000f2200000e0000 */
[----:B------:R-:W-:Y:S01]  /*52e0*/  FMUL.FTZ R140, R140, R15 ;  /* 0x0000000f8c8c7220 */ /* 0x000fe20000410000 */
[-C--:B------:R-:W-:Y:S01]  /*52f0*/  FFMA.FTZ R60, R69, R95.reuse, R60 ;  /* 0x0000005f453c7223 */ /* 0x080fe2000001003c */
[----:B------:R-:W-:Y:S01]  /*5300*/  FFMA.FTZ R122, R122, R95, R143 ;  /* 0x0000005f7a7a7223 */ /* 0x000fe2000001008f */
[----:B------:R-:W-:Y:S01]  /*5310*/  FFMA.FTZ R3, R104, R157, R3 ;  /* 0x0000009d68037223 */ /* 0x000fe20000010003 */
[----:B------:R-:W-:Y:S01]  /*5320*/  FFMA.FTZ R139, R139, R2, R140 ;  /* 0x000000028b8b7223 */ /* 0x000fe2000001008c */
[C---:B------:R-:W-:Y:S01]  /*5330*/  FMUL.FTZ R15, R17.reuse, R156 ;  /* 0x0000009c110f7220 */ /* 0x040fe20000410000 */
[----:B------:R-:W-:Y:S01]  /*5340*/  FMUL.FTZ R2, R17, R13 ;  /* 0x0000000d11027220 */ /* 0x000fe20000410000 */
[----:B0-----:R-:W-:Y:S01]  /*5350*/  @!P0 FADD.FTZ R9, R9, R12 ;  /* 0x0000000c09098221 */ /* 0x001fe20000010000 */
[-C--:B------:R-:W-:Y:S01]  /*5360*/  FFMA.FTZ R62, R71, R3.reuse, R62 ;  /* 0x00000003473e7223 */ /* 0x080fe2000001003e */
[----:B------:R-:W-:Y:S01]  /*5370*/  FFMA.FTZ R108, R108, R3, R139 ;  /* 0x000000036c6c7223 */ /* 0x000fe2000001008b */
[-C--:B------:R-:W-:Y:S01]  /*5380*/  FMUL.FTZ R3, R17, R158.reuse ;  /* 0x0000009e11037220 */ /* 0x080fe20000410000 */
[CC--:B------:R-:W-:Y:S01]  /*5390*/  FFMA.FTZ R15, R16.reuse, R158.reuse, -R15 ;  /* 0x0000009e100f7223 */ /* 0x0c0fe2000001080f */
[----:B------:R-:W-:Y:S01]  /*53a0*/  FMUL.FTZ R12, R107, R158 ;  /* 0x0000009e6b0c7220 */ /* 0x000fe20000410000 */
[C---:B------:R-:W-:Y:S01]  /*53b0*/  FFMA.FTZ R2, R16.reuse, R159, -R2 ;  /* 0x0000009f10027223 */ /* 0x040fe20000010802 */
[-C--:B------:R-:W-:Y:S01]  /*53c0*/  FFMA.FTZ R3, R16, R156.reuse, R3 ;  /* 0x0000009c10037223 */ /* 0x080fe20000010003 */
[----:B--2---:R-:W-:Y:S01]  /*53d0*/  @!P0 FADD.FTZ R11, R11, R14 ;  /* 0x0000000e0b0b8221 */ /* 0x004fe20000010000 */
[----:B------:R-:W-:Y:S01]  /*53e0*/  FMUL.FTZ R15, R138, R15 ;  /* 0x0000000f8a0f7220 */ /* 0x000fe20000410000 */
[----:B------:R-:W0:Y:S01]  /*53f0*/  SHFL.DOWN PT, R14, R9, 0x10, 0x1f ;  /* 0x0a001f00090e7f89 */ /* 0x000e2200000e0000 */
[----:B------:R-:W-:Y:S01]  /*5400*/  FFMA.FTZ R104, R103, R156, R12 ;  /* 0x0000009c67687223 */ /* 0x000fe2000001000c */
[----:B---3--:R-:W-:Y:S01]  /*5410*/  @!P0 FADD.FTZ R10, R10, R111 ;  /* 0x0000006f0a0a8221 */ /* 0x008fe20000010000 */
[----:B------:R-:W-:Y:S01]  /*5420*/  @!P1 MOV R12, 0x400 ;  /* 0x00000400000c9802 */ /* 0x000fe20000000f00 */
[----:B------:R-:W2:Y:S01]  /*5430*/  SHFL.DOWN PT, R106, R11, 0x10, 0x1f ;  /* 0x0a001f000b6a7f89 */ /* 0x000ea200000e0000 */
[----:B------:R-:W-:Y:S01]  /*5440*/  FFMA.FTZ R136, R136, R3, R15 ;  /* 0x0000000388887223 */ /* 0x000fe2000001000f */
[----:B----4-:R-:W-:Y:S01]  /*5450*/  @!P0 FADD.FTZ R8, R8, R97 ;  /* 0x0000006108088221 */ /* 0x010fe20000010000 */
[----:B------:R-:W-:Y:S01]  /*5460*/  ISETP.GT.AND P0, PT, R87, 0xf, PT ;  /* 0x0000000f5700780c */ /* 0x000fe20003f04270 */
[----:B------:R-:W3:Y:S01]  /*5470*/  SHFL.DOWN PT, R97, R10, 0x10, 0x1f ;  /* 0x0a001f000a617f89 */ /* 0x000ee200000e0000 */
[----:B------:R-:W-:Y:S01]  /*5480*/  FMUL.FTZ R3, R17, R39 ;  /* 0x0000002711037220 */ /* 0x000fe20000410000 */
[----:B------:R-:W-:Y:S01]  /*5490*/  FMUL.FTZ R38, R135, R2 ;  /* 0x0000000287267220 */ /* 0x000fe20000410000 */
[----:B-1----:R-:W-:Y:S01]  /*54a0*/  @!P1 LEA R78, R109, R12, 0x18 ;  /* 0x0000000c6d4e9211 */ /* 0x002fe200078ec0ff */
[----:B------:R-:W1:Y:S01]  /*54b0*/  SHFL.DOWN PT, R95, R8, 0x10, 0x1f ;  /* 0x0a001f00085f7f89 */ /* 0x000e6200000e0000 */
[-C--:B------:R-:W-:Y:S01]  /*54c0*/  FMUL.FTZ R15, R102, R159.reuse ;  /* 0x0000009f660f7220 */ /* 0x080fe20000410000 */
[C---:B------:R-:W-:Y:S01]  /*54d0*/  FMUL.FTZ R159, R17.reuse, R159 ;  /* 0x0000009f119f7220 */ /* 0x040fe20000410000 */
[-C--:B------:R-:W-:Y:S01]  /*54e0*/  FMUL.FTZ R2, R17, R137.reuse ;  /* 0x0000008911027220 */ /* 0x080fe20000410000 */
[----:B------:R-:W-:Y:S01]  /*54f0*/  FFMA.FTZ R12, R16, R137, -R3 ;  /* 0x00000089100c7223 */ /* 0x000fe20000010803 */
[----:B------:R-:W-:Y:S01]  /*5500*/  FFMA.FTZ R15, R98, R13, R15 ;  /* 0x0000000d620f7223 */ /* 0x000fe2000001000f */
[----:B------:R-:W-:Y:S01]  /*5510*/  FFMA.FTZ R105, R105, R104, R136 ;  /* 0x0000006869697223 */ /* 0x000fe20000010088 */
[----:B------:R-:W-:Y:S01]  /*5520*/  FFMA.FTZ R3, R16, R39, R2 ;  /* 0x0000002710037223 */ /* 0x000fe20000010002 */
[----:B------:R-:W-:Y:S01]  /*5530*/  FMUL.FTZ R37, R37, R12 ;  /* 0x0000000c25257220 */ /* 0x000fe20000410000 */
[----:B------:R-:W-:Y:S01]  /*5540*/  FFMA.FTZ R58, R67, R151, R58 ;  /* 0x00000097433a7223 */ /* 0x000fe2000001003a */
[----:B------:R-:W-:Y:S01]  /*5550*/  FADD.FTZ R57, R134, R57 ;  /* 0x0000003986397221 */ /* 0x000fe20000010000 */
[----:B------:R-:W-:Y:S01]  /*5560*/  FADD.FTZ R56, R131, R56 ;  /* 0x0000003883387221 */ /* 0x000fe20000010000 */
[----:B0-----:R-:W-:Y:S01]  /*5570*/  @!P0 FADD.FTZ R9, R9, R14 ;  /* 0x0000000e09098221 */ /* 0x001fe20000010000 */
        /* <DEDUP_REMOVED lines=8> */
[-C--:B------:R-:W-:Y:S01]  /*5600*/  FFMA.FTZ R100, R100, R15.reuse, R133 ;  /* 0x0000000f64647223 */ /* 0x080fe20000010085 */
[----:B------:R-:W-:Y:S01]  /*5610*/  FADD.FTZ R54, R117, R54 ;  /* 0x0000003675367221 */ /* 0x000fe20000010000 */
[----:B------:R-:W-:Y:S01]  /*5620*/  FADD.FTZ R53, R108, R53 ;  /* 0x000000356c357221 */ /* 0x000fe20000010000 */
[----:B-1----:R-:W-:Y:S01]  /*5630*/  @!P0 FADD.FTZ R8, R8, R95 ;  /* 0x0000005f08088221 */ /* 0x002fe20000010000 */
[----:B------:R-:W-:Y:S01]  /*5640*/  FFMA.FTZ R63, R70, R104, R63 ;  /* 0x00000068463f7223 */ /* 0x000fe2000001003f */
[----:B------:R-:W-:Y:S01]  /*5650*/  FFMA.FTZ R64, R73, R15, R64 ;  /* 0x0000000f49407223 */ /* 0x000fe20000010040 */
[----:B------:R-:W-:Y:S01]  /*5660*/  FADD.FTZ R52, R105, R52 ;  /* 0x0000003469347221 */ /* 0x000fe20000010000 */
[----:B------:R-:W-:Y:S01]  /*5670*/  FADD.FTZ R51, R100, R51 ;  /* 0x0000003364337221 */ /* 0x000fe20000010000 */
[----:B------:R0:W-:Y:S01]  /*5680*/  @!P1 STS.128 [R78+0xc70], R8 ;  /* 0x000c70084e009388 */ /* 0x0001e20000000c00 */
        /* <DEDUP_REMOVED lines=13> */
.L_x_16970:
[----:B------:R-:W-:Y:S05]  /*5760*/  BSYNC B0 ;  /* 0x0000000000007941 */ /* 0x000fea0003800000 */
.L_x_16969:
[----:B------:R-:W-:Y:S01]  /*5770*/  IADD3 R41, R41, 0x1, RZ ;  /* 0x0000000129297810 */ /* 0x000fe20007ffe0ff */
[----:B------:R-:W-:-:S03]  /*5780*/  UIADD3 UR5, UP0, UR5, 0x1, URZ ;  /* 0x0000000105057890 */ /* 0x000fc6000ff1e03f */
[----:B------:R-:W-:Y:S01]  /*5790*/  ISETP.GE.AND P0, PT, R41, UR11, PT ;  /* 0x0000000b29007c0c */ /* 0x000fe2000bf06270 */
[----:B------:R-:W-:-:S12]  /*57a0*/  UIADD3.X UR6, URZ, UR6, URZ, UP0, !UPT ;  /* 0x000000063f067290 */ /* 0x000fd800087fe43f */
[----:B------:R-:W-:Y:S05]  /*57b0*/  @!P0 BRA `(.L_x_16971) ;  /* 0xffffffb800108947 */ /* 0x000fea000383ffff */
.L_x_16924:
[----:B------:R-:W-:Y:S01]  /*57c0*/  BAR.SYNC.DEFER_BLOCKING 0x0 ;  /* 0x0000000000007b1d */ /* 0x000fe20000010000 */
[----:B01----:R-:W-:Y:S01]  /*57d0*/  F2FP.F16.F32.PACK_AB R11, R58, R59 ;  /* 0x0000003b3a0b723e */ /* 0x003fe200000000ff */
[----:B------:R-:W-:Y:S01]  /*57e0*/  UIADD3 UR4, UR4, 0x1, URZ ;  /* 0x0000000104047890 */ /* 0x000fe2000fffe03f */
[----:B------:R-:W-:Y:S02]  /*57f0*/  F2FP.F16.F32.PACK_AB R10, R60, R61 ;  /* 0x0000003d3c0a723e */ /* 0x000fe400000000ff */
[----:B------:R-:W-:-:S03]  /*5800*/  F2FP.F16.F32.PACK_AB R9, R62, R63 ;  /* 0x0000003f3e09723e */ /* 0x000fc600000000ff */
[----:B------:R-:W0:Y:S01]  /*5810*/  LDC.64 R6, c[0x0][0x388] ;  /* 0x0000e200ff067b82 */ /* 0x000e220000000a00 */
[----:B------:R-:W-:Y:S01]  /*5820*/  F2FP.F16.F32.PACK_AB R8, R64, R65 ;  /* 0x000000414008723e */ /* 0x000fe200000000ff */
[----:B------:R-:W-:Y:S01]  /*5830*/  ULDC.64 UR6, c[0x0][0x390] ;  /* 0x0000e40000067ab9 */ /* 0x000fe20000000a00 */
[----:B------:R-:W-:Y:S02]  /*5840*/  IADD3 R24, R76, -0x1, RZ ;  /* 0xffffffff4c187810 */ /* 0x000fe40007ffe0ff */
[----:B------:R-:W-:Y:S02]  /*5850*/  IADD3 R77, P1, R77, -0x400, RZ ;  /* 0xfffffc004d4d7810 */ /* 0x000fe40007f3e0ff */
[----:B------:R-:W-:Y:S01]  /*5860*/  SHF.L.U32 R4, R24, 0x8, RZ ;  /* 0x0000000818047819 */ /* 0x000fe200000006ff */
[----:B------:R-:W1:Y:S01]  /*5870*/  LDC.64 R16, c[0x0][0x3e0] ;  /* 0x0000f800ff107b82 */ /* 0x000e620000000a00 */
[----:B------:R-:W-:Y:S02]  /*5880*/  IADD3 R80, P2, R80, -0x200, RZ ;  /* 0xfffffe0050507810 */ /* 0x000fe40007f5e0ff */
[----:B------:R-:W-:-:S02]  /*5890*/  SHF.R.S32.HI R5, RZ, 0x1f, R4 ;  /* 0x0000001fff057819 */ /* 0x000fc40000011404 */
[----:B------:R-:W-:Y:S02]  /*58a0*/  IADD3 R84, P3, R84, -0x200, RZ ;  /* 0xfffffe0054547810 */ /* 0x000fe40007f7e0ff */
[----:B------:R-:W-:Y:S01]  /*58b0*/  IADD3 R82, P4, R82, -0x200, RZ ;  /* 0xfffffe0052527810 */ /* 0x000fe20007f9e0ff */
[----:B------:R-:W2:Y:S01]  /*58c0*/  LDC.64 R20, c[0x0][0x3a8] ;  /* 0x0000ea00ff147b82 */ /* 0x000ea20000000a00 */
[----:B------:R-:W-:Y:S01]  /*58d0*/  IADD3.X R75, R75, -0x1, RZ, P1, !PT ;  /* 0xffffffff4b4b7810 */ /* 0x000fe20000ffe4ff */
[----:B------:R3:W-:Y:S01]  /*58e0*/  STS.128 [R74], R8 ;  /* 0x000000084a007388 */ /* 0x0007e20000000c00 */
[----:B------:R-:W-:-:S03]  /*58f0*/  NOP ;  /* 0x0000000000007918 */ /* 0x000fc60000000000 */
[----:B------:R-:W4:Y:S01]  /*5900*/  LDS.128 R12, [R74] ;  /* 0x000000004a0c7984 */ /* 0x000f220000000c00 */
[C---:B0-----:R-:W-:Y:S01]  /*5910*/  IMAD R0, R6.reuse, UR14, RZ ;  /* 0x0000000e06007c24 */ /* 0x041fe2000f8e02ff */
[----:B------:R-:W0:Y:S01]  /*5920*/  LDC.64 R22, c[0x0][0x3f0] ;  /* 0x0000fc00ff167b82 */ /* 0x000e220000000a00 */
[----:B------:R-:W-:Y:S01]  /*5930*/  IMAD.WIDE.U32 R2, R6, UR15, R4 ;  /* 0x0000000f06027c25 */ /* 0x000fe2000f8e0004 */
[----:B------:R-:W-:Y:S02]  /*5940*/  IADD3.X R79, R79, -0x1, RZ, P2, !PT ;  /* 0xffffffff4f4f7810 */ /* 0x000fe400017fe4ff */
[----:B------:R-:W-:Y:S01]  /*5950*/  IADD3.X R83, R83, -0x1, RZ, P3, !PT ;  /* 0xffffffff53537810 */ /* 0x000fe20001ffe4ff */
[----:B------:R-:W-:Y:S01]  /*5960*/  IMAD R7, R7, UR15, R0 ;  /* 0x0000000f07077c24 */ /* 0x000fe2000f8e0200 */
[----:B------:R-:W-:Y:S01]  /*5970*/  IADD3.X R81, R81, -0x1, RZ, P4, !PT ;  /* 0xffffffff51517810 */ /* 0x000fe200027fe4ff */
[----:B------:R-:W-:Y:S01]  /*5980*/  IMAD R0, R94, UR6, RZ ;  /* 0x000000065e007c24 */ /* 0x000fe2000f8e02ff */
[----:B---3--:R-:W-:-:S02]  /*5990*/  F2FP.F16.F32.PACK_AB R11, R57, R56 ;  /* 0x00000038390b723e */ /* 0x008fc400000000ff */
[----:B------:R-:W-:Y:S01]  /*59a0*/  IADD3 R3, R3, R7, RZ ;  /* 0x0000000703037210 */ /* 0x000fe20007ffe0ff */
[----:B------:R-:W-:Y:S01]  /*59b0*/  IMAD R7, R93, UR7, R0 ;  /* 0x000000075d077c24 */ /* 0x000fe2000f8e0200 */
[----:B------:R-:W-:Y:S01]  /*59c0*/  F2FP.F16.F32.PACK_AB R10, R55, R54 ;  /* 0x00000036370a723e */ /* 0x000fe200000000ff */
[----:B--2---:R-:W-:Y:S01]  /*59d0*/  IMAD.WIDE.U32 R4, R20, UR15, R4 ;  /* 0x0000000f14047c25 */ /* 0x004fe2000f8e0004 */
[----:B------:R-:W-:Y:S02]  /*59e0*/  F2FP.F16.F32.PACK_AB R9, R53, R52 ;  /* 0x000000343509723e */ /* 0x000fe400000000ff */
[----:B------:R-:W-:Y:S01]  /*59f0*/  F2FP.F16.F32.PACK_AB R8, R51, R50 ;  /* 0x000000323308723e */ /* 0x000fe200000000ff */
[----:B------:R-:W-:Y:S01]  /*5a00*/  IMAD.WIDE.U32 R2, R93, UR6, R2 ;  /* 0x000000065d027c25 */ /* 0x000fe2000f8e0002 */
[----:B------:R-:W-:-:S03]  /*5a10*/  ULDC.64 UR6, c[0x0][0x3b0] ;  /* 0x0000ec0000067ab9 */ /* 0x000fc60000000a00 */
[----:B------:R-:W-:Y:S01]  /*5a20*/  FADD.FTZ R50, R89, R50 ;  /* 0x0000003259327221 */ /* 0x000fe20000010000 */
[----:B------:R-:W-:-:S03]  /*5a30*/  IADD3 R0, R3, R7, RZ ;  /* 0x0000000703007210 */ /* 0x000fc60007ffe0ff */
[----:B------:R-:W-:Y:S01]  /*5a40*/  FADD.FTZ R51, R50, R51 ;  /* 0x0000003332337221 */ /* 0x000fe20000010000 */
[----:B-1----:R-:W-:-:S03]  /*5a50*/  LEA R6, P0, R2, R16, 0x1 ;  /* 0x0000001002067211 */ /* 0x002fc600078008ff */
[----:B------:R-:W-:Y:S01]  /*5a60*/  FADD.FTZ R52, R51, R52 ;  /* 0x0000003433347221 */ /* 0x000fe20000010000 */
[----:B------:R-:W-:Y:S01]  /*5a70*/  LEA.HI.X R7, R2, R17, R0, 0x1, P0 ;  /* 0x0000001102077211 */ /* 0x000fe200000f0c00 */
[----:B------:R-:W-:Y:S02]  /*5a80*/  IMAD R0, R20, UR14, RZ ;  /* 0x0000000e14007c24 */ /* 0x000fe4000f8e02ff */
        /* <DEDUP_REMOVED lines=11> */
[----:B------:R-:W-:Y:S01]  /*5b40*/  FADD.FTZ R89, R56, R57 ;  /* 0x0000003938597221 */ /* 0x000fe20000010000 */
[----:B-1----:R-:W-:-:S05]  /*5b50*/  IMAD.WIDE.U32 R2, R93, UR6, R4 ;  /* 0x000000065d027c25 */ /* 0x002fca000f8e0004 */
        /* <DEDUP_REMOVED lines=11> */
.L_x_16922:
        /* <DEDUP_REMOVED lines=26> */
.L_x_16974:
[----:B------:R-:W-:Y:S05]  /*5db0*/  BSYNC B0 ;  /* 0x0000000000007941 */ /* 0x000fea0003800000 */
.L_x_16973:
        /* <DEDUP_REMOVED lines=29> */
.L_x_16976:
[----:B------:R-:W2:Y:S02]  /*5f90*/  S2R R15, SR_TID.X ;  /* 0x00000000000f7919 */ /* 0x000ea40000002100 */
.L_x_16977:
[----:B------:R-:W-:Y:S05]  /*5fa0*/  BSYNC B0 ;  /* 0x0000000000007941 */ /* 0x000fea0003800000 */
.L_x_16975:
        /* <DEDUP_REMOVED lines=22> */
.L_x_16979:
[C---:B------:R-:W-:Y:S02]  /*6110*/  LEA R0, R15.reuse, UR4, 0x3 ;  /* 0x000000040f007c11 */ /* 0x040fe4000f8e18ff */
[----:B------:R-:W-:Y:S02]  /*6120*/  SHF.R.S32.HI R10, RZ, 0x1f, R15 ;  /* 0x0000001fff0a7819 */ /* 0x000fe4000001140f */
[----:B0-----:R-:W-:Y:S01]  /*6130*/  MOV R2, R8 ;  /* 0x0000000800027202 */ /* 0x001fe20000000f00 */
[----:B------:R-:W0:Y:S01]  /*6140*/  LDS.64 R16, [R0+0x31b0] ;  /* 0x0031b00000107984 */ /* 0x000e220000000a00 */
[----:B------:R-:W-:Y:S01]  /*6150*/  MOV R3, R21 ;  /* 0x0000001500037202 */ /* 0x000fe20000000f00 */
[C---:B------:R-:W-:Y:S01]  /*6160*/  IMAD R14, R10.reuse, UR6, RZ ;  /* 0x000000060a0e7c24 */ /* 0x040fe2000f8e02ff */
[----:B----4-:R-:W-:Y:S01]  /*6170*/  MOV R4, R6 ;  /* 0x0000000600047202 */ /* 0x010fe20000000f00 */
        /* <DEDUP_REMOVED lines=21> */
.L_x_16978:
[----:B------:R-:W-:Y:S05]  /*62d0*/  EXIT ;  /* 0x000000000000794d */ /* 0x000fea0003800000 */
.L_x_16980:
        /* <DEDUP_REMOVED lines=10> */
.L_x_19020:


//--------------------- .text._Z25selective_scan_bwd_kernelI32Selective_Scan_bwd_kernel_traitsILi32ELi8ELb1ELb1ELb0ELb0ELb1EN3c104HalfENS1_7complexIfEEEEv12SSMParamsBwd --------------------------
	.section	.text._Z25selective_scan_bwd_kernelI32Selective_Scan_bwd_kernel_traitsILi32ELi8ELb1ELb1ELb0ELb0ELb1EN3c104HalfENS1_7complexIfEEEEv12SSMParamsBwd,"ax",@progbits
	.align	128
        .global         _Z25selective_scan_bwd_kernelI32Selective_Scan_bwd_kernel_traitsILi32ELi8ELb1ELb1ELb0ELb0ELb1EN3c104HalfENS1_7complexIfEEEEv12SSMParamsBwd
        .type           _Z25selective_scan_bwd_kernelI32Selective_Scan_bwd_kernel_traitsILi32ELi8ELb1ELb1ELb0ELb0ELb1EN3c104HalfENS1_7complexIfEEEEv12SSMParamsBwd,@function
        .size           _Z25selective_scan_bwd_kernelI32Selective_Scan_bwd_kernel_traitsILi32ELi8ELb1ELb1ELb0ELb0ELb1EN3c104HalfENS1_7complexIfEEEEv12SSMParamsBwd,(.L_x_19021 - _Z25selective_scan_bwd_kernelI32Selective_Scan_bwd_kernel_traitsILi32ELi8ELb1ELb1ELb0ELb0ELb1EN3c104HalfENS1_7complexIfEEEEv12SSMParamsBwd)
        .other          _Z25selective_scan_bwd_kernelI32Selective_Scan_bwd_kernel_traitsILi32ELi8ELb1ELb1ELb0ELb0ELb1EN3c104HalfENS1_7complexIfEEEEv12SSMParamsBwd,@"STO_CUDA_ENTRY STV_DEFAULT"
_Z25selective_scan_bwd_kernelI32Selective_Scan_bwd_kernel_traitsILi32ELi8ELb1ELb1ELb0ELb0ELb1EN3c104HalfENS1_7complexIfEEEEv12SSMParamsBwd:
.text._Z25selective_scan_bwd_kernelI32Selective_Scan_bwd_kernel_traitsILi32ELi8ELb1ELb1ELb0ELb0ELb1EN3c104HalfENS1_7complexIfEEEEv12SSMParamsBwd:
        /* <DEDUP_REMOVED lines=101> */
[C---:B------:R-:W-:Y:S01]  /*0650*/  IMAD.WIDE.U32 R2, R61.reuse, R12, UR4 ;  /* 0x000000043d027e25 */ /* 0x040fe2000f8e000c */
        /* <DEDUP_REMOVED lines=12> */
[----:B------:R-:W-:Y:S02]  /*0720*/  @P1 LEA R18, P3, R61, R24, 0x2 ;  /* 0x000000183d121211 */ /* 0x000fe400078610ff */
[----:B------:R-:W-:-:S02]  /*0730*/  IADD3 R44, P5, R9, R4, RZ ;  /* 0x00000004092c7210 */ /* 0x000fc40007fbe0ff */
[----:B------:R-:W-:Y:S01]  /*0740*/  IADD3 R4, R5, R13, RZ ;  /* 0x0000000d05047210 */ /* 0x000fe20007ffe0ff */
[----:B----4-:R-:W-:Y:S01]  /*0750*/  @P0 IMAD R3, R0, R15, RZ ;  /* 0x0000000f00030224 */ /* 0x010fe200078e02ff */
[----:B------:R-:W-:Y:S02]  /*0760*/  @P1 LEA.HI.X R19, R61, R25, R60, 0x2, P3 ;  /* 0x000000193d131211 */ /* 0x000fe400018f143c */
[----:B------:R-:W-:Y:S02]  /*0770*/  LEA.HI.X R51, R51, R53, R8, 0x1, P4 ;  /* 0x0000003533337211 */ /* 0x000fe400020f0c08 */
[----:B---3--:R-:W-:Y:S02]  /*0780*/  LEA R48, P3, R7, R46, 0x1 ;  /* 0x0000002e07307211 */ /* 0x008fe400078608ff */
[----:B------:R-:W-:Y:S02]  /*0790*/  LEA.HI.X.SX32 R9, R9, R4, 0x1, P5 ;  /* 0x0000000409097211 */ /* 0x000fe400028f0eff */
        /* <DEDUP_REMOVED lines=20> */
.L_x_17031:
[----:B------:R-:W-:Y:S01]  /*08e0*/  BAR.SYNC.DEFER_BLOCKING 0x0 ;  /* 0x0000000000007b1d */ /* 0x000fe20000010000 */
[----:B0-----:R-:W-:Y:S02]  /*08f0*/  MOV R2, R52 ;  /* 0x0000003400027202 */ /* 0x001fe40000000f00 */
[----:B------:R-:W-:-:S05]  /*0900*/  MOV R3, R51 ;  /* 0x0000003300037202 */ /* 0x000fca0000000f00 */
[----:B------:R-:W0:Y:S01]  /*0910*/  LDC R42, c[0x0][0x224] ;  /* 0x00008900ff2a7b82 */ /* 0x000e220000000800 */
[----:B------:R-:W-:Y:S01]  /*0920*/  ULDC.64 UR6, c[0x0][0x2a8] ;  /* 0x0000aa0000067ab9 */ /* 0x000fe20000000a00 */
[----:B--2---:R-:W-:-:S06]  /*0930*/  IMAD.WIDE R2, R54, 0x10, R2 ;  /* 0x0000001036027825 */ /* 0x004fcc00078e0202 */
[----:B------:R-:W1:Y:S08]  /*0940*/  LDC.64 R36, c[0x0][0x308] ;  /* 0x0000c200ff247b82 */ /* 0x000e700000000a00 */
[----:B------:R-:W2:Y:S01]  /*0950*/  LDC.64 R82, c[0x0][0x398] ;  /* 0x0000e600ff527b82 */ /* 0x000ea20000000a00 */
[----:B------:R3:W4:Y:S02]  /*0960*/  LDG.E.128 R24, desc[UR12][R2.64] ;  /* 0x0000000c02187981 */ /* 0x000724000c1e1d00 */
[----:B---3--:R-:W-:-:S02]  /*0970*/  MOV R2, R50 ;  /* 0x0000003200027202 */ /* 0x008fc40000000f00 */
[----:B------:R-:W-:-:S03]  /*0980*/  MOV R3, R49 ;  /* 0x0000003100037202 */ /* 0x000fc60000000f00 */
[----:B------:R-:W-:Y:S01]  /*0990*/  IMAD.WIDE R12, R54, 0x10, R2 ;  /* 0x00000010360c7825 */ /* 0x000fe200078e0202 */
[----:B----4-:R3:W-:Y:S01]  /*09a0*/  STS.128 [R43], R24 ;  /* 0x000000182b007388 */ /* 0x0107e20000000c00 */
[----:B------:R-:W-:-:S03]  /*09b0*/  NOP ;  /* 0x0000000000007918 */ /* 0x000fc60000000000 */
[----:B------:R-:W4:Y:S01]  /*09c0*/  LDS.128 R4, [R43] ;  /* 0x000000002b047984 */ /* 0x000f220000000c00 */
[----:B------:R-:W-:Y:S01]  /*09d0*/  BAR.SYNC.DEFER_BLOCKING 0x0 ;  /* 0x0000000000007b1d */ /* 0x000fe20000010000 */
[----:B------:R-:W-:Y:S02]  /*09e0*/  MOV R2, R48 ;  /* 0x0000003000027202 */ /* 0x000fe40000000f00 */
[----:B------:R-:W-:Y:S02]  /*09f0*/  MOV R3, R47 ;  /* 0x0000002f00037202 */ /* 0x000fe40000000f00 */
[----:B0-----:R-:W-:-:S03]  /*0a00*/  IADD3 R42, R42, -UR4, RZ ;  /* 0x800000042a2a7c10 */ /* 0x001fc6000fffe0ff */
[----:B---3--:R-:W0:Y:S08]  /*0a10*/  LDC.64 R24, c[0x0][0x318] ;  /* 0x0000c600ff187b82 */ /* 0x008e300000000a00 */
[----:B------:R-:W3:Y:S01]  /*0a20*/  LDC.64 R26, c[0x0][0x2b0] ;  /* 0x0000ac00ff1a7b82 */ /* 0x000ee20000000a00 */
[----:B------:R-:W2:Y:S01]  /*0a30*/  LDG.E.128 R28, desc[UR12][R12.64] ;  /* 0x0000000c0c1c7981 */ /* 0x000ea2000c1e1d00 */
[----:B------:R-:W-:-:S06]  /*0a40*/  IMAD.WIDE R14, R54, 0x10, R2 ;  /* 0x00000010360e7825 */ /* 0x000fcc00078e0202 */
[----:B------:R-:W1:Y:S01]  /*0a50*/  LDC.64 R2, c[0x0][0x2a0] ;  /* 0x0000a800ff027b82 */ /* 0x000e620000000a00 */
[----:B------:R-:W-:Y:S01]  /*0a60*/  LEA R16, R42, 0xffffff00, 0x8 ;  /* 0xffffff002a107811 */ /* 0x000fe200078e40ff */
[----:B--2---:R2:W-:Y:S01]  /*0a70*/  STS.128 [R43], R28 ;  /* 0x0000001c2b007388 */ /* 0x0045e20000000c00 */
[----:B------:R-:W-:-:S03]  /*0a80*/  NOP ;  /* 0x0000000000007918 */ /* 0x000fc60000000000 */
[----:B------:R-:W4:Y:S02]  /*0a90*/  LDS.128 R8, [R43] ;  /* 0x000000002b087984 */ /* 0x000f240000000c00 */
[----:B------:R-:W-:Y:S06]  /*0aa0*/  BAR.SYNC.DEFER_BLOCKING 0x0 ;  /* 0x0000000000007b1d */ /* 0x000fec0000010000 */
[----:B------:R-:W3:Y:S01]  /*0ab0*/  LDG.E.128 R32, desc[UR12][R14.64] ;  /* 0x0000000c0e207981 */ /* 0x000ee2000c1e1d00 */
[----:B-1----:R-:W-:Y:S01]  /*0ac0*/  IMAD R0, R2, UR15, RZ ;  /* 0x0000000f02007c24 */ /* 0x002fe2000f8e02ff */
[----:B------:R-:W-:-:S03]  /*0ad0*/  SHF.R.S32.HI R17, RZ, 0x1f, R16 ;  /* 0x0000001fff117819 */ /* 0x000fc60000011410 */
[----:B------:R-:W-:Y:S02]  /*0ae0*/  IMAD R13, R3, UR14, R0 ;  /* 0x0000000e030d7c24 */ /* 0x000fe4000f8e0200 */
[----:B------:R-:W-:-:S04]  /*0af0*/  IMAD.WIDE.U32 R2, R2, UR14, R16 ;  /* 0x0000000e02027c25 */ /* 0x000fc8000f8e0010 */
[----:B------:R-:W-:Y:S01]  /*0b00*/  IMAD R0, R60, UR6, RZ ;  /* 0x000000063c007c24 */ /* 0x000fe2000f8e02ff */
[----:B------:R-:W-:-:S03]  /*0b10*/  IADD3 R3, R3, R13, RZ ;  /* 0x0000000d03037210 */ /* 0x000fc60007ffe0ff */
[C---:B------:R-:W-:Y:S02]  /*0b20*/  IMAD R13, R61.reuse, UR7, R0 ;  /* 0x000000073d0d7c24 */ /* 0x040fe4000f8e0200 */
[----:B------:R-:W-:Y:S01]  /*0b30*/  IMAD.WIDE.U32 R2, R61, UR6, R2 ;  /* 0x000000063d027c25 */ /* 0x000fe2000f8e0002 */
[----:B------:R-:W-:-:S04]  /*0b40*/  ULDC.64 UR6, c[0x0][0x2b8] ;  /* 0x0000ae0000067ab9 */ /* 0x000fc80000000a00 */
[----:B------:R-:W-:Y:S02]  /*0b50*/  IADD3 R0, R3, R13, RZ ;  /* 0x0000000d03007210 */ /* 0x000fe40007ffe0ff */
[----:B0-----:R-:W-:-:S04]  /*0b60*/  LEA R12, P0, R2, R24, 0x1 ;  /* 0x00000018020c7211 */ /* 0x001fc800078008ff */
[----:B------:R-:W-:-:S03]  /*0b70*/  LEA.HI.X R13, R2, R25, R0, 0x1, P0 ;  /* 0x00000019020d7211 */ /* 0x000fc600000f0c00 */
[----:B------:R-:W-:Y:S01]  /*0b80*/  IMAD.WIDE R2, R54, 0x10, R12 ;  /* 0x0000001036027825 */ /* 0x000fe200078e020c */
[----:B---3--:R0:W-:Y:S01]  /*0b90*/  STS.128 [R43], R32 ;  /* 0x000000202b007388 */ /* 0x0081e20000000c00 */
[----:B------:R-:W-:-:S03]  /*0ba0*/  NOP ;  /* 0x0000000000007918 */ /* 0x000fc60000000000 */
[----:B------:R-:W-:Y:S01]  /*0bb0*/  LDS.128 R12, [R43] ;  /* 0x000000002b0c7984 */ /* 0x000fe20000000c00 */
[----:B------:R-:W-:Y:S06]  /*0bc0*/  BAR.SYNC.DEFER_BLOCKING 0x0 ;  /* 0x0000000000007b1d */ /* 0x000fec0000010000 */
[----:B--2---:R1:W2:Y:S01]  /*0bd0*/  LDG.E.128 R28, desc[UR12][R2.64] ;  /* 0x0000000c021c7981 */ /* 0x0042a2000c1e1d00 */
[C---:B------:R-:W-:Y:S02]  /*0be0*/  IMAD R0, R26.reuse, UR15, RZ ;  /* 0x0000000f1a007c24 */ /* 0x040fe4000f8e02ff */
[----:B------:R-:W-:-:S04]  /*0bf0*/  IMAD.WIDE.U32 R24, R26, UR14, R16 ;  /* 0x0000000e1a187c25 */ /* 0x000fc8000f8e0010 */
[----:B------:R-:W-:Y:S02]  /*0c00*/  IMAD R27, R27, UR14, R0 ;  /* 0x0000000e1b1b7c24 */ /* 0x000fe4000f8e0200 */
[----:B------:R-:W-:-:S03]  /*0c10*/  IMAD R0, R60, UR6, RZ ;  /* 0x000000063c007c24 */ /* 0x000fc6000f8e02ff */
[----:B------:R-:W-:Y:S01]  /*0c20*/  IADD3 R25, R25, R27, RZ ;  /* 0x0000001b19197210 */ /* 0x000fe20007ffe0ff */
[C---:B------:R-:W-:Y:S02]  /*0c30*/  IMAD R27, R61.reuse, UR7, R0 ;  /* 0x000000073d1b7c24 */ /* 0x040fe4000f8e0200 */
[----:B-1----:R-:W-:Y:S01]  /*0c40*/  IMAD.WIDE.U32 R2, R61, UR6, R24 ;  /* 0x000000063d027c25 */ /* 0x002fe2000f8e0018 */
[----:B------:R-:W-:-:S04]  /*0c50*/  ULDC.64 UR6, c[0x0][0x3a0] ;  /* 0x0000e80000067ab9 */ /* 0x000fc80000000a00 */
[----:B------:R-:W-:Y:S02]  /*0c60*/  IADD3 R0, R3, R27, RZ ;  /* 0x0000001b03007210 */ /* 0x000fe40007ffe0ff */
[----:B------:R-:W-:-:S04]  /*0c70*/  LEA R24, P0, R2, R36, 0x1 ;  /* 0x0000002402187211 */ /* 0x000fc800078008ff */
[----:B------:R-:W-:-:S03]  /*0c80*/  LEA.HI.X R25, R2, R37, R0, 0x1, P0 ;  /* 0x0000002502197211 */ /* 0x000fc600000f0c00 */
[----:B------:R-:W-:Y:S01]  /*0c90*/  IMAD.WIDE R2, R54, 0x10, R24 ;  /* 0x0000001036027825 */ /* 0x000fe200078e0218 */
[----:B--2---:R-:W-:Y:S01]  /*0ca0*/  STS.128 [R43], R28 ;  /* 0x0000001c2b007388 */ /* 0x004fe20000000c00 */
[----:B------:R-:W-:-:S03]  /*0cb0*/  NOP ;  /* 0x0000000000007918 */ /* 0x000fc60000000000 */
[----:B------:R-:W1:Y:S01]  /*0cc0*/  LDS.128 R24, [R43] ;  /* 0x000000002b187984 */ /* 0x000e620000000c00 */
[----:B------:R-:W-:Y:S06]  /*0cd0*/  BAR.SYNC.DEFER_BLOCKING 0x0 ;  /* 0x0000000000007b1d */ /* 0x000fec0000010000 */
[----:B0-----:R0:W2:Y:S01]  /*0ce0*/  LDG.E.128 R32, desc[UR12][R2.64] ;  /* 0x0000000c02207981 */ /* 0x0010a2000c1e1d00 */
[----:B----4-:R-:W-:Y:S02]  /*0cf0*/  HADD2.F32 R69, -RZ, R4.H0_H0 ;  /* 0x20000004ff457230 */ /* 0x010fe40000004100 */
[----:B------:R-:W-:-:S02]  /*0d00*/  HADD2.F32 R87, -RZ, R8.H1_H1 ;  /* 0x30000008ff577230 */ /* 0x000fc40000004100 */
[----:B------:R-:W-:Y:S02]  /*0d10*/  HADD2.F32 R85, -RZ, R9.H1_H1 ;  /* 0x30000009ff557230 */ /* 0x000fe40000004100 */
[--C-:B-1----:R-:W-:Y:S02]  /*0d20*/  HADD2.F32 R38, -RZ, R24.reuse.H1_H1 ;  /* 0x30000018ff267230 */ /* 0x102fe40000004100 */
[----:B------:R-:W-:Y:S02]  /*0d30*/  HADD2.F32 R36, -RZ, R24.H0_H0 ;  /* 0x20000018ff247230 */ /* 0x000fe40000004100 */
[----:B------:R-:W-:Y:S02]  /*0d40*/  HADD2.F32 R40, -RZ, R25.H0_H0 ;  /* 0x20000019ff287230 */ /* 0x000fe40000004100 */
[----:B------:R-:W-:Y:S01]  /*0d50*/  FMUL.FTZ R24, R38, -1.4426950216293334961 ;  /* 0xbfb8aa3b26187820 */ /* 0x000fe20000410000 */
[--C-:B------:R-:W-:Y:S02]  /*0d60*/  HADD2.F32 R71, -RZ, R26.reuse.H0_H0 ;  /* 0x2000001aff477230 */ /* 0x100fe40000004100 */
[----:B------:R-:W-:Y:S01]  /*0d70*/  FMUL.FTZ R0, R36, -1.4426950216293334961 ;  /* 0xbfb8aa3b24007820 */ /* 0x000fe20000410000 */
[----:B------:R-:W-:-:S02]  /*0d80*/  HADD2.F32 R72, -RZ, R26.H1_H1 ;  /* 0x3000001aff487230 */ /* 0x000fc40000004100 */
[----:B------:R-:W-:Y:S01]  /*0d90*/  FMUL.FTZ R28, R40, -1.4426950216293334961 ;  /* 0xbfb8aa3b281c7820 */ /* 0x000fe20000410000 */
[----:B------:R-:W-:Y:S01]  /*0da0*/  HADD2.F32 R66, -RZ, R25.H1_H1 ;  /* 0x30000019ff427230 */ /* 0x000fe20000004100 */
[----:B------:R-:W1:Y:S01]  /*0db0*/  MUFU.EX2 R24, R24 ;  /* 0x0000001800187308 */ /* 0x000e620000000800 */
[----:B------:R-:W-:Y:S01]  /*0dc0*/  FMUL.FTZ R25, R71, -1.4426950216293334961 ;  /* 0xbfb8aa3b47197820 */ /* 0x000fe20000410000 */
[----:B------:R-:W-:Y:S01]  /*0dd0*/  FMUL.FTZ R26, R72, -1.4426950216293334961 ;  /* 0xbfb8aa3b481a7820 */ /* 0x000fe20000410000 */
[--C-:B------:R-:W-:Y:S02]  /*0de0*/  HADD2.F32 R75, -RZ, R27.reuse.H0_H0 ;  /* 0x2000001bff4b7230 */ /* 0x100fe40000004100 */
[----:B0-----:R-:W-:Y:S01]  /*0df0*/  FMUL.FTZ R3, R66, -1.4426950216293334961 ;  /* 0xbfb8aa3b42037820 */ /* 0x001fe20000410000 */
[----:B------:R-:W-:Y:S02]  /*0e00*/  HADD2.F32 R78, -RZ, R27.H1_H1 ;  /* 0x3000001bff4e7230 */ /* 0x000fe40000004100 */
[----:B------:R-:W0:Y:S01]  /*0e10*/  MUFU.EX2 R0, R0 ;  /* 0x0000000000007308 */ /* 0x000e220000000800 */
[----:B------:R-:W-:-:S02]  /*0e20*/  FMUL.FTZ R30, R75, -1.4426950216293334961 ;  /* 0xbfb8aa3b4b1e7820 */ /* 0x000fc40000410000 */
[----:B------:R-:W-:-:S05]  /*0e30*/  FMUL.FTZ R68, R78, -1.4426950216293334961 ;  /* 0xbfb8aa3b4e447820 */ /* 0x000fca0000410000 */
[----:B------:R1:W3:Y:S08]  /*0e40*/  MUFU.EX2 R29, R28 ;  /* 0x0000001c001d7308 */ /* 0x0002f00000000800 */
[----:B------:R-:W-:Y:S01]  /*0e50*/  MUFU.EX2 R64, R25 ;  /* 0x0000001900407308 */ /* 0x000fe20000000800 */
[----:B-1----:R-:W-:Y:S01]  /*0e60*/  FADD.FTZ R28, R24, 1 ;  /* 0x3f800000181c7421 */ /* 0x002fe20000010000 */
[----:B0-----:R-:W-:Y:S01]  /*0e70*/  FADD.FTZ R2, R0, 1 ;  /* 0x3f80000000027421 */ /* 0x001fe20000010000 */
[----:B------:R-:W-:-:S02]  /*0e80*/  HADD2.F32 R0, -RZ, R12.H0_H0 ;  /* 0x2000000cff007230 */ /* 0x000fc40000004100 */
[----:B------:R-:W-:-:S03]  /*0e90*/  HADD2.F32 R12, -RZ, R12.H1_H1 ;  /* 0x3000000cff0c7230 */ /* 0x000fc60000004100 */
[----:B------:R-:W-:Y:S08]  /*0ea0*/  MUFU.EX2 R65, R26 ;  /* 0x0000001a00417308 */ /* 0x000ff00000000800 */
[----:B------:R-:W-:Y:S08]  /*0eb0*/  MUFU.EX2 R31, R3 ;  /* 0x00000003001f7308 */ /* 0x000ff00000000800 */
[----:B------:R0:W1:Y:S08]  /*0ec0*/  MUFU.RCP R3, R2 ;  /* 0x0000000200037308 */ /* 0x0000700000001000 */
[----:B------:R3:W4:Y:S01]  /*0ed0*/  MUFU.EX2 R67, R30 ;  /* 0x0000001e00437308 */ /* 0x0007220000000800 */
[----:B0-----:R-:W-:-:S02]  /*0ee0*/  HADD2.F32 R2, -RZ, R13.H0_H0 ;  /* 0x2000000dff027230 */ /* 0x001fc40000004100 */
[----:B------:R-:W-:-:S05]  /*0ef0*/  HADD2.F32 R13, -RZ, R13.H1_H1 ;  /* 0x3000000dff0d7230 */ /* 0x000fca0000004100 */
[----:B------:R0:W-:Y:S01]  /*0f00*/  MUFU.RCP R41, R28 ;  /* 0x0000001c00297308 */ /* 0x0001e20000001000 */
[----:B---3--:R-:W-:Y:S01]  /*0f10*/  FADD.FTZ R30, R29, 1 ;  /* 0x3f8000001d1e7421 */ /* 0x008fe20000010000 */
[----:B-1----:R-:W-:Y:S01]  /*0f20*/  FMUL.FTZ R37, R36, R3 ;  /* 0x0000000324257220 */ /* 0x002fe20000410000 */
[----:B------:R-:W-:-:S03]  /*0f30*/  HADD2.F32 R29, -RZ, R14.H1_H1 ;  /* 0x3000000eff1d7230 */ /* 0x000fc60000004100 */
[----:B------:R-:W-:Y:S02]  /*0f40*/  FMUL.FTZ R39, R0, R37 ;  /* 0x0000002500277220 */ /* 0x000fe40000410000 */
[----:B------:R1:W-:Y:S01]  /*0f50*/  MUFU.RCP R63, R30 ;  /* 0x0000001e003f7308 */ /* 0x0003e20000001000 */
[----:B0-----:R-:W-:Y:S02]  /*0f60*/  HADD2.F32 R28, -RZ, R14.H0_H0 ;  /* 0x2000000eff1c7230 */ /* 0x001fe40000004100 */
[----:B------:R-:W-:Y:S01]  /*0f70*/  FFMA.FTZ R73, R39, R69, R62 ;  /* 0x0000004527497223 */ /* 0x000fe2000001003e */
[----:B------:R-:W-:-:S04]  /*0f80*/  FADD.FTZ R14, R64, 1 ;  /* 0x3f800000400e7421 */ /* 0x000fc80000010000 */
[----:B------:R-:W0:Y:S01]  /*0f90*/  MUFU.EX2 R68, R68 ;  /* 0x0000004400447308 */ /* 0x000e220000000800 */
[----:B-1----:R-:W-:-:S07]  /*0fa0*/  HADD2.F32 R30, -RZ, R15.H0_H0 ;  /* 0x2000000fff1e7230 */ /* 0x002fce0000004100 */
[----:B------:R4:W-:Y:S02]  /*0fb0*/  MUFU.RCP R62, R14 ;  /* 0x0000000e003e7308 */ /* 0x0009e40000001000 */
[----:B----4-:R-:W-:Y:S01]  /*0fc0*/  FADD.FTZ R14, R67, 1 ;  /* 0x3f800000430e7421 */ /* 0x010fe20000010000 */
[----:B0-----:R-:W-:-:S05]  /*0fd0*/  FADD.FTZ R68, R68, 1 ;  /* 0x3f80000044447421 */ /* 0x001fca0000010000 */
[----:B------:R-:W-:Y:S08]  /*0fe0*/  MUFU.RCP R76, R14 ;  /* 0x0000000e004c7308 */ /* 0x000ff00000001000 */
[----:B------:R-:W-:Y:S01]  /*0ff0*/  MUFU.RCP R79, R68 ;  /* 0x00000044004f7308 */ /* 0x000fe20000001000 */
[----:B--2---:R0:W-:Y:S01]  /*1000*/  STS.128 [R43], R32 ;  /* 0x000000202b007388 */ /* 0x0041e20000000c00 */
[----:B------:R-:W-:-:S03]  /*1010*/  NOP ;  /* 0x0000000000007918 */ /* 0x000fc60000000000 */
[----:B------:R-:W1:Y:S01]  /*1020*/  LDS.128 R24, [R43] ;  /* 0x000000002b187984 */ /* 0x000e620000000c00 */
[----:B0-----:R-:W-:Y:S01]  /*1030*/  FADD.FTZ R33, R31, 1 ;  /* 0x3f8000001f217421 */ /* 0x001fe20000010000 */
[----:B------:R-:W-:Y:S01]  /*1040*/  FMUL.FTZ R35, R38, R41 ;  /* 0x0000002926237220 */ /* 0x000fe20000410000 */
[----:B------:R-:W-:Y:S01]  /*1050*/  FADD.FTZ R31, -R3, 1 ;  /* 0x3f800000031f7421 */ /* 0x000fe20000010100 */
[----:B------:R-:W-:Y:S01]  /*1060*/  HADD2.F32 R34, -RZ, R4.H1_H1 ;  /* 0x30000004ff227230 */ /* 0x000fe20000004100 */
[----:B------:R0:W2:Y:S01]  /*1070*/  MUFU.RCP R69, R33 ;  /* 0x0000002100457308 */ /* 0x0000a20000001000 */
[----:B------:R-:W-:Y:S01]  /*1080*/  FMUL.FTZ R70, R12, R35 ;  /* 0x000000230c467220 */ /* 0x000fe20000410000 */
[----:B------:R-:W-:Y:S01]  /*1090*/  FFMA.FTZ R31, R36, R31, 1 ;  /* 0x3f800000241f7423 */ /* 0x000fe2000001001f */
[----:B------:R-:W-:Y:S01]  /*10a0*/  FADD.FTZ R36, R65, 1 ;  /* 0x3f80000041247421 */ /* 0x000fe20000010000 */
[----:B------:R-:W-:Y:S02]  /*10b0*/  HADD2.F32 R32, -RZ, R15.H1_H1 ;  /* 0x3000000fff207230 */ /* 0x000fe40000004100 */
[----:B------:R-:W-:Y:S01]  /*10c0*/  FADD.FTZ R15, -R41, 1 ;  /* 0x3f800000290f7421 */ /* 0x000fe20000010100 */
[----:B------:R-:W-:Y:S01]  /*10d0*/  FFMA.FTZ R77, R70, R34, R73 ;  /* 0x00000022464d7223 */ /* 0x000fe20000010049 */
[----:B------:R-:W-:Y:S01]  /*10e0*/  FMUL.FTZ R65, R40, R63 ;  /* 0x0000003f28417220 */ /* 0x000fe20000410000 */
[----:B------:R3:W4:Y:S01]  /*10f0*/  MUFU.RCP R73, R36 ;  /* 0x0000002400497308 */ /* 0x0007220000001000 */
[----:B0-----:R-:W-:Y:S01]  /*1100*/  FADD.FTZ R33, -R63, 1 ;  /* 0x3f8000003f217421 */ /* 0x001fe20000010100 */
[----:B------:R-:W-:-:S02]  /*1110*/  HADD2.F32 R34, -RZ, R5.H0_H0 ;  /* 0x20000005ff227230 */ /* 0x000fc40000004100 */
[----:B------:R-:W-:Y:S01]  /*1120*/  FFMA.FTZ R15, R38, R15, 1 ;  /* 0x3f800000260f7423 */ /* 0x000fe2000001000f */
[----:B------:R-:W-:Y:S01]  /*1130*/  FMUL.FTZ R64, R2, R65 ;  /* 0x0000004102407220 */ /* 0x000fe20000410000 */
[----:B------:R-:W-:-:S03]  /*1140*/  FFMA.FTZ R67, R40, R33, 1 ;  /* 0x3f80000028437423 */ /* 0x000fc60000010021 */
[----:B------:R-:W-:Y:S01]  /*1150*/  FFMA.FTZ R81, R64, R34, R77 ;  /* 0x0000002240517223 */ /* 0x000fe2000001004d */
[--C-:B-1----:R-:W-:Y:S02]  /*1160*/  HADD2.F32 R33, -RZ, R24.reuse.H0_H0 ;  /* 0x20000018ff217230 */ /* 0x102fe40000004100 */
[--C-:B------:R-:W-:Y:S02]  /*1170*/  HADD2.F32 R38, -RZ, R25.reuse.H1_H1 ;  /* 0x30000019ff267230 */ /* 0x100fe40000004100 */
[----:B------:R-:W-:Y:S02]  /*1180*/  HADD2.F32 R34, -RZ, R24.H1_H1 ;  /* 0x30000018ff227230 */ /* 0x000fe40000004100 */
[----:B------:R-:W-:Y:S01]  /*1190*/  FMUL.FTZ R0, R0, R33 ;  /* 0x0000002100007220 */ /* 0x000fe20000410000 */
[----:B---3--:R-:W-:Y:S02]  /*11a0*/  HADD2.F32 R36, -RZ, R25.H0_H0 ;  /* 0x20000019ff247230 */ /* 0x008fe40000004100 */
[----:B------:R-:W-:Y:S01]  /*11b0*/  FMUL.FTZ R14, R13, R38 ;  /* 0x000000260d0e7220 */ /* 0x000fe20000410000 */
[----:B------:R-:W-:-:S02]  /*11c0*/  HADD2.F32 R40, -RZ, R26.H0_H0 ;  /* 0x2000001aff287230 */ /* 0x000fc40000004100 */
[----:B------:R-:W-:Y:S01]  /*11d0*/  FMUL.FTZ R0, R3, R0 ;  /* 0x0000000003007220 */ /* 0x000fe20000410000 */
[C---:B--2---:R-:W-:Y:S01]  /*11e0*/  FADD.FTZ R3, -R69.reuse, 1 ;  /* 0x3f80000045037421 */ /* 0x044fe20000010100 */
[----:B------:R-:W-:Y:S01]  /*11f0*/  FMUL.FTZ R14, R69, R14 ;  /* 0x0000000e450e7220 */ /* 0x000fe20000410000 */
[----:B------:R-:W-:Y:S01]  /*1200*/  FMUL.FTZ R12, R12, R34 ;  /* 0x000000220c0c7220 */ /* 0x000fe20000410000 */
[----:B------:R-:W-:Y:S02]  /*1210*/  HADD2.F32 R74, -RZ, R26.H1_H1 ;  /* 0x3000001aff4a7230 */ /* 0x000fe40000004100 */
[----:B------:R-:W-:Y:S01]  /*1220*/  FFMA.FTZ R3, R66, R3, 1 ;  /* 0x3f80000042037423 */ /* 0x000fe20000010003 */
[----:B------:R-:W-:Y:S01]  /*1230*/  FMUL.FTZ R0, R0, R31 ;  /* 0x0000001f00007220 */ /* 0x000fe20000410000 */
[----:B------:R-:W-:Y:S01]  /*1240*/  FMUL.FTZ R12, R41, R12 ;  /* 0x0000000c290c7220 */ /* 0x000fe20000410000 */
[----:B----4-:R-:W-:Y:S01]  /*1250*/  FADD.FTZ R25, -R73, 1 ;  /* 0x3f80000049197421 */ /* 0x010fe20000010100 */
[----:B------:R-:W-:Y:S01]  /*1260*/  FMUL.FTZ R3, R14, R3 ;  /* 0x000000030e037220 */ /* 0x000fe20000410000 */
[----:B------:R-:W-:Y:S01]  /*1270*/  FADD.FTZ R14, -R76, 1 ;  /* 0x3f8000004c0e7421 */ /* 0x000fe20000010100 */
[----:B------:R-:W-:-:S02]  /*1280*/  HADD2.F32 R77, -RZ, R27.H0_H0 ;  /* 0x2000001bff4d7230 */ /* 0x000fc40000004100 */
[----:B------:R-:W-:Y:S01]  /*1290*/  FADD.FTZ R31, -R79, 1 ;  /* 0x3f8000004f1f7421 */ /* 0x000fe20000010100 */
[----:B------:R-:W-:Y:S02]  /*12a0*/  HADD2.F32 R80, -RZ, R27.H1_H1 ;  /* 0x3000001bff507230 */ /* 0x000fe40000004100 */
[----:B------:R-:W-:Y:S01]  /*12b0*/  FMUL.FTZ R15, R12, R15 ;  /* 0x0000000f0c0f7220 */ /* 0x000fe20000410000 */
[----:B------:R-:W-:Y:S01]  /*12c0*/  FFMA.FTZ R27, R72, R25, 1 ;  /* 0x3f800000481b7423 */ /* 0x000fe20000010019 */
[----:B------:R-:W-:Y:S01]  /*12d0*/  FFMA.FTZ R24, R75, R14, 1 ;  /* 0x3f8000004b187423 */ /* 0x000fe2000001000e */
[----:B------:R-:W-:Y:S01]  /*12e0*/  FADD.FTZ R12, -R62, 1 ;  /* 0x3f8000003e0c7421 */ /* 0x000fe20000010100 */
        /* <DEDUP_REMOVED lines=25> */
[----:B------:R-:W-:Y:S01]  /*1480*/  FMUL.FTZ R71, R71, R62 ;  /* 0x0000003e47477220 */ /* 0x000fe20000410000 */
[----:B------:R-:W-:Y:S01]  /*1490*/  FFMA.FTZ R81, R68, R0, R81 ;  /* 0x0000000044517223 */ /* 0x000fe20000010051 */
[----:B------:R-:W-:-:S02]  /*14a0*/  IMAD R0, R82, UR15, RZ ;  /* 0x0000000f52007c24 */ /* 0x000fc4000f8e02ff */
[----:B------:R-:W-:Y:S01]  /*14b0*/  FMUL.FTZ R72, R72, R73 ;  /* 0x0000004948487220 */ /* 0x000fe20000410000 */
[----:B------:R-:W-:Y:S02]  /*14c0*/  IMAD.WIDE.U32 R2, R82, UR14, R16 ;  /* 0x0000000e52027c25 */ /* 0x000fe4000f8e0010 */
[----:B------:R-:W0:Y:S02]  /*14d0*/  LDC.64 R62, c[0x0][0x3e8] ;  /* 0x0000fa00ff3e7b82 */ /* 0x000e240000000a00 */
[----:B------:R-:W-:Y:S01]  /*14e0*/  FMUL.FTZ R96, R28, R71 ;  /* 0x000000471c607220 */ /* 0x000fe20000410000 */
[----:B------:R-:W-:Y:S01]  /*14f0*/  FMUL.FTZ R98, R29, R72 ;  /* 0x000000481d627220 */ /* 0x000fe20000410000 */
[----:B------:R-:W-:Y:S02]  /*1500*/  IMAD R31, R83, UR14, R0 ;  /* 0x0000000e531f7c24 */ /* 0x000fe4000f8e0200 */
[----:B------:R-:W-:Y:S01]  /*1510*/  FMUL.FTZ R75, R75, R76 ;  /* 0x0000004c4b4b7220 */ /* 0x000fe20000410000 */
[----:B------:R-:W-:-:S02]  /*1520*/  HADD2.F32 R0, -RZ, R6.H0_H0 ;  /* 0x20000006ff007230 */ /* 0x000fc40000004100 */
[----:B------:R-:W-:Y:S01]  /*1530*/  FMUL.FTZ R79, R78, R79 ;  /* 0x0000004f4e4f7220 */ /* 0x000fe20000410000 */
[----:B------:R-:W-:Y:S01]  /*1540*/  HADD2.F32 R29, -RZ, R9.H0_H0 ;  /* 0x20000009ff1d7230 */ /* 0x000fe20000004100 */
        /* <DEDUP_REMOVED lines=11> */
[--C-:B------:R-:W-:Y:S02]  /*1600*/  HADD2.F32 R31, -RZ, R10.reuse.H0_H0 ;  /* 0x2000000aff1f7230 */ /* 0x100fe40000004100 */
[----:B------:R-:W-:Y:S02]  /*1610*/  HADD2.F32 R83, -RZ, R10.H1_H1 ;  /* 0x3000000aff537230 */ /* 0x000fe40000004100 */
[----:B------:R-:W-:Y:S02]  /*1620*/  HADD2.F32 R81, -RZ, R11.H1_H1 ;  /* 0x3000000bff517230 */ /* 0x000fe40000004100 */
[----:B-1----:R-:W-:Y:S01]  /*1630*/  IMAD R24, R60, UR6, RZ ;  /* 0x000000063c187c24 */ /* 0x002fe2000f8e02ff */
[----:B------:R-:W1:Y:S01]  /*1640*/  LDC R26, c[0x0][0x21c] ;  /* 0x00008700ff1a7b82 */ /* 0x000e620000000800 */
[----:B------:R-:W-:-:S02]  /*1650*/  HADD2.F32 R27, -RZ, R8.H0_H0 ;  /* 0x20000008ff1b7230 */ /* 0x000fc40000004100 */
[----:B------:R-:W-:Y:S01]  /*1660*/  IMAD R25, R61, UR7, R24 ;  /* 0x000000073d197c24 */ /* 0x000fe2000f8e0218 */
[C---:B0-----:R-:W-:Y:S01]  /*1670*/  LEA R24, P1, R2.reuse, R62, 0x1 ;  /* 0x0000003e02187211 */ /* 0x041fe200078208ff */
[----:B------:R-:W-:Y:S01]  /*1680*/  ULDC.64 UR6, c[0x0][0x320] ;  /* 0x0000c80000067ab9 */ /* 0x000fe20000000a00 */
[----:B------:R-:W-:Y:S01]  /*1690*/  HADD2.F32 R62, -RZ, R7.H1_H1 ;  /* 0x30000007ff3e7230 */ /* 0x000fe20000004100 */
[----:B------:R-:W-:Y:S02]  /*16a0*/  ISETP.NE.U32.AND P0, PT, RZ, UR6, PT ;  /* 0x00000006ff007c0c */ /* 0x000fe4000bf05070 */
[----:B------:R-:W-:Y:S02]  /*16b0*/  IADD3 R3, R3, R25, RZ ;  /* 0x0000001903037210 */ /* 0x000fe40007ffe0ff */
[----:B------:R-:W-:Y:S02]  /*16c0*/  ISETP.NE.AND.EX P0, PT, RZ, UR7, PT, P0 ;  /* 0x00000007ff007c0c */ /* 0x000fe4000bf05300 */
[----:B------:R-:W-:-:S03]  /*16d0*/  LEA.HI.X R25, R2, R63, R3, 0x1, P1 ;  /* 0x0000003f02197211 */ /* 0x000fc600008f0c03 */
[----:B------:R-:W-:-:S04]  /*16e0*/  IMAD.WIDE R2, R54, 0x10, R24 ;  /* 0x0000001036027825 */ /* 0x000fc800078e0218 */
[----:B------:R-:W-:Y:S01]  /*16f0*/  FMUL.FTZ R24, R32, R79 ;  /* 0x0000004f20187220 */ /* 0x000fe20000410000 */
[----:B------:R-:W-:-:S03]  /*1700*/  HADD2.F32 R25, -RZ, R11.H0_H0 ;  /* 0x2000000bff197230 */ /* 0x000fc60000004100 */
[----:B------:R-:W-:Y:S01]  /*1710*/  FFMA.FTZ R62, R24, R62, R41 ;  /* 0x0000003e183e7223 */ /* 0x000fe20000010029 */
[----:B--2---:R0:W-:Y:S01]  /*1720*/  STG.E.128 desc[UR12][R2.64], R12 ;  /* 0x0000000c02007986 */ /* 0x0041e2000c101d0c */
        /* <DEDUP_REMOVED lines=31> */
.L_x_16982:
[----:B-1----:R-:W-:Y:S01]  /*1920*/  ISETP.GE.AND P0, PT, R26, 0x1, PT ;  /* 0x000000011a00780c */ /* 0x002fe20003f06270 */
[----:B------:R-:W-:Y:S01]  /*1930*/  BAR.SYNC.DEFER_BLOCKING 0x0 ;  /* 0x0000000000007b1d */ /* 0x000fe20000010000 */
[----:B------:R-:W-:Y:S02]  /*1940*/  CS2R R94, SRZ ;  /* 0x00000000005e7805 */ /* 0x000fe4000001ff00 */
[----:B------:R-:W-:Y:S02]  /*1950*/  CS2R R92, SRZ ;  /* 0x00000000005c7805 */ /* 0x000fe4000001ff00 */
[----:B------:R-:W-:Y:S02]  /*1960*/  CS2R R90, SRZ ;  /* 0x00000000005a7805 */ /* 0x000fe4000001ff00 */
[----:B------:R-:W-:Y:S01]  /*1970*/  CS2R R88, SRZ ;  /* 0x0000000000587805 */ /* 0x000fe2000001ff00 */
        /* <DEDUP_REMOVED lines=18> */
[----:B------:R-:W-:Y:S01]  /*1aa0*/  FADD.FTZ R69, R64, R64 ;  /* 0x0000004040457221 */ /* 0x000fe20000010000 */
[----:B------:R-:W-:Y:S01]  /*1ab0*/  HFMA2.MMA R64, -RZ, RZ, 0, 0 ;  /* 0x00000000ff407435 */ /* 0x000fe200000001ff */
        /* <DEDUP_REMOVED lines=8> */
[----:B------:R-:W-:Y:S01]  /*1b40*/  MOV R95, RZ ;  /* 0x000000ff005f7202 */ /* 0x000fe20000000f00 */
[----:B------:R-:W-:Y:S01]  /*1b50*/  UMOV UR5, URZ ;  /* 0x0000003f00057c82 */ /* 0x000fe20008000000 */
[----:B------:R-:W-:Y:S01]  /*1b60*/  UMOV UR6, URZ ;  /* 0x0000003f00067c82 */ /* 0x000fe20008000000 */
[----:B------:R-:W-:Y:S01]  /*1b70*/  ULDC UR30, c[0x0][0x21c] ;  /* 0x00008700001e7ab9 */ /* 0x000fe20000000800 */
        /* <DEDUP_REMOVED lines=12> */
[----:B-1----:R-:W0:Y:S02]  /*1c40*/  LDC.64 R26, c[0x0][0x2e0] ;  /* 0x0000b800ff1a7b82 */ /* 0x002e240000000a00 */
.L_x_17030:
[----:B01----:R-:W-:Y:S01]  /*1c50*/  IMAD R8, R60, UR16, RZ ;  /* 0x000000103c087c24 */ /* 0x003fe2000f8e02ff */
[----:B------:R-:W-:Y:S01]  /*1c60*/  SHF.R.S32.HI R96, RZ, 0x1f, R64 ;  /* 0x0000001fff607819 */ /* 0x000fe20000011440 */
[----:B0-2---:R-:W-:-:S04]  /*1c70*/  IMAD.WIDE.U32 R2, R61, UR16, RZ ;  /* 0x000000103d027c25 */ /* 0x005fc8000f8e00ff */
[----:B------:R-:W-:Y:S02]  /*1c80*/  IMAD R9, R61, UR17, R8 ;  /* 0x000000113d097c24 */ /* 0x000fe4000f8e0208 */
        /* <DEDUP_REMOVED lines=19> */
[----:B------:R-:W-:Y:S01]  /*1dc0*/  LOP3.LUT P0, RZ, R54, 0x1f, RZ, 0xc0, !PT ;  /* 0x0000001f36ff7812 */ /* 0x000fe2000780c0ff */
[----:B------:R-:W-:Y:S01]  /*1dd0*/  IMAD R100, R60, UR22, RZ ;  /* 0x000000163c647c24 */ /* 0x000fe2000f8e02ff */
[----:B------:R-:W-:Y:S01]  /*1de0*/  ISETP.NE.AND P2, PT, R54, RZ, PT ;  /* 0x000000ff3600720c */ /* 0x000fe20003f45270 */
[C---:B------:R-:W-:Y:S01]  /*1df0*/  IMAD.WIDE.U32 R38, R61.reuse, UR22, RZ ;  /* 0x000000163d267c25 */ /* 0x040fe2000f8e00ff */
[----:B------:R-:W-:Y:S02]  /*1e00*/  ISETP.LT.OR P1, PT, R42, 0x2, P0 ;  /* 0x000000022a00780c */ /* 0x000fe40000721670 */
[----:B------:R-:W-:Y:S01]  /*1e10*/  IADD3 R102, R54, 0x200, RZ ;  /* 0x0000020036667810 */ /* 0x000fe20007ffe0ff */
[----:B------:R-:W-:-:S02]  /*1e20*/  IMAD R99, R61, UR23, R100 ;  /* 0x000000173d637c24 */ /* 0x000fc4000f8e0264 */
[----:B0-----:R-:W-:-:S03]  /*1e30*/  IMAD R3, R96, UR24, RZ ;  /* 0x0000001860037c24 */ /* 0x001fc6000f8e02ff */
[----:B------:R-:W-:Y:S01]  /*1e40*/  IADD3 R39, R39, R99, RZ ;  /* 0x0000006327277210 */ /* 0x000fe20007ffe0ff */
[----:B------:R-:W-:-:S04]  /*1e50*/  IMAD R103, R64, UR25, R3 ;  /* 0x0000001940677c24 */ /* 0x000fc8000f8e0203 */
[----:B------:R-:W0:Y:S01]  /*1e60*/  @!P1 LDC R104, c[0x0][0x21c] ;  /* 0x00008700ff689b82 */ /* 0x000e220000000800 */
[----:B------:R-:W-:Y:S01]  /*1e70*/  HADD2.F32 R131, -RZ, R7.H0_H0 ;  /* 0x20000007ff837230 */ /* 0x000fe20000004100 */
[----:B------:R-:W-:Y:S01]  /*1e80*/  BSSY B0, `(.L_x_16984) ;  /* 0x00000d8000007945 */ /* 0x000fe20003800000 */
[----:B--2---:R-:W-:Y:S01]  /*1e90*/  FMUL.FTZ R40, R86, R25 ;  /* 0x0000001956287220 */ /* 0x004fe20000410000 */
[----:B------:R-:W-:-:S03]  /*1ea0*/  FMUL.FTZ R97, R24, 1.4426950216293334961 ;  /* 0x3fb8aa3b18617820 */ /* 0x000fc60000410000 */
[----:B------:R-:W-:Y:S01]  /*1eb0*/  FMUL.RZ R100, R40, 0.15915493667125701904 ;  /* 0x3e22f98328647820 */ /* 0x000fe2000040c000 */
[----:B------:R-:W-:Y:S01]  /*1ec0*/  FMUL.FTZ R41, R86, R97 ;  /* 0x0000006156297220 */ /* 0x000fe20000410000 */
[----:B------:R-:W-:Y:S02]  /*1ed0*/  IADD3 R40, R42, -0x1, RZ ;  /* 0xffffffff2a287810 */ /* 0x000fe40007ffe0ff */
[----:B------:R-:W-:Y:S02]  /*1ee0*/  MUFU.COS R101, R100 ;  /* 0x0000006400657308 */ /* 0x000fe40000000000 */
[----:B------:R-:W-:-:S06]  /*1ef0*/  LEA.HI R2, R40, R40, RZ, 0x1 ;  /* 0x0000002828027211 */ /* 0x000fcc00078f08ff */
[----:B------:R1:W2:Y:S08]  /*1f00*/  MUFU.EX2 R98, R41 ;  /* 0x0000002900627308 */ /* 0x0002b00000000800 */
[----:B------:R2:W2:Y:S01]  /*1f10*/  MUFU.SIN R99, R100 ;  /* 0x0000006400637308 */ /* 0x0004a20000000400 */
[----:B-1----:R-:W-:Y:S01]  /*1f20*/  LOP3.LUT R41, R2, 0xfffffe, RZ, 0xc0, !PT ;  /* 0x00fffffe02297812 */ /* 0x002fe200078ec0ff */
[----:B------:R-:W-:Y:S01]  /*1f30*/  IMAD.WIDE.U32 R2, R64, UR24, R38 ;  /* 0x0000001840027c25 */ /* 0x000fe2000f8e0026 */
[----:B---3--:R-:W-:Y:S02]  /*1f40*/  STS.128 [R43], R8 ;  /* 0x000000082b007388 */ /* 0x008fe40000000c00 */
[----:B------:R-:W-:-:S02]  /*1f50*/  IADD3 R41, R40, -R41, RZ ;  /* 0x8000002928297210 */ /* 0x000fc40007ffe0ff */
[----:B------:R-:W-:Y:S01]  /*1f60*/  IADD3 R39, R3, R103, RZ ;  /* 0x0000006703277210 */ /* 0x000fe20007ffe0ff */
[----:B----4-:R-:W-:Y:S01]  /*1f70*/  STS.128 [R43+0x200], R12 ;  /* 0x0002000c2b007388 */ /* 0x010fe20000000c00 */
[----:B------:R-:W-:Y:S02]  /*1f80*/  @!P1 IADD3 R3, R42, -0x2, RZ ;  /* 0xfffffffe2a039810 */ /* 0x000fe40007ffe0ff */
[C---:B------:R-:W-:Y:S02]  /*1f90*/  LEA R38, P3, R2.reuse, R26, 0x3 ;  /* 0x0000001a02267211 */ /* 0x040fe400078618ff */
[----:B------:R-:W-:Y:S01]  /*1fa0*/  @!P2 LEA R102, R41, R64, 0x8 ;  /* 0x000000402966a211 */ /* 0x000fe200078e40ff */
[----:B0-----:R-:W-:Y:S01]  /*1fb0*/  @!P1 IMAD R103, R3, R104, R64 ;  /* 0x0000006803679224 */ /* 0x001fe200078e0240 */
[----:B------:R-:W-:Y:S01]  /*1fc0*/  LEA.HI.X R39, R2, R27, R39, 0x3, P3 ;  /* 0x0000001b02277211 */ /* 0x000fe200018f1c27 */
[----:B--2---:R-:W-:Y:S01]  /*1fd0*/  FMUL.FTZ R2, R98, R101 ;  /* 0x0000006562027220 */ /* 0x004fe20000410000 */
[----:B------:R-:W-:Y:S01]  /*1fe0*/  LEA R100, R56, R45, 0x5 ;  /* 0x0000002d38647211 */ /* 0x000fe200078e28ff */
[----:B------:R-:W-:Y:S01]  /*1ff0*/  FMUL.FTZ R3, R98, R99 ;  /* 0x0000006362037220 */ /* 0x000fe20000410000 */
[----:B------:R-:W-:Y:S01]  /*2000*/  LEA R102, R102, R45, 0x3 ;  /* 0x0000002d66667211 */ /* 0x000fe200078e18ff */
[----:B------:R-:W-:-:S02]  /*2010*/  NOP ;  /* 0x0000000000007918 */ /* 0x000fc40000000000 */
[----:B------:R-:W-:Y:S01]  /*2020*/  LDS.128 R8, [R100] ;  /* 0x0000000064087984 */ /* 0x000fe20000000c00 */
[----:B------:R-:W-:Y:S01]  /*2030*/  CS2R R40, SRZ ;  /* 0x0000000000287805 */ /* 0x000fe2000001ff00 */
[----:B------:R-:W-:Y:S02]  /*2040*/  @!P1 IMAD.WIDE R98, R103, 0x10, R22 ;  /* 0x0000001067629825 */ /* 0x000fe400078e0216 */
[----:B------:R-:W0:Y:S04]  /*2050*/  LDS.128 R12, [R100+0x10] ;  /* 0x00001000640c7984 */ /* 0x000e280000000c00 */
[----:B------:R1:W-:Y:S04]  /*2060*/  STS.64 [R102+0x10b0], R2 ;  /* 0x0010b00266007388 */ /* 0x0003e80000000a00 */
[----:B------:R-:W5:Y:S01]  /*2070*/  LDG.E.64 R38, desc[UR12][R38.64] ;  /* 0x0000000c26267981 */ /* 0x000f62000c1e1b00 */
[----:B------:R-:W-:Y:S01]  /*2080*/  BAR.SYNC.DEFER_BLOCKING 0x0 ;  /* 0x0000000000007b1d */ /* 0x000fe20000010000 */
[----:B------:R-:W-:-:S04]  /*2090*/  FMUL.FTZ R101, R87, R25 ;  /* 0x0000001957657220 */ /* 0x000fc80000410000 */
[----:B------:R-:W-:Y:S01]  /*20a0*/  FMUL.RZ R104, R101, 0.15915493667125701904 ;  /* 0x3e22f98365687820 */ /* 0x000fe2000040c000 */
[----:B------:R-:W-:Y:S01]  /*20b0*/  FMUL.FTZ R101, R87, R97 ;  /* 0x0000006157657220 */ /* 0x000fe20000410000 */
[-C--:B------:R-:W-:Y:S01]  /*20c0*/  FMUL.FTZ R103, R84, R25.reuse ;  /* 0x0000001954677220 */ /* 0x080fe20000410000 */
[----:B-1----:R-:W-:Y:S01]  /*20d0*/  FMUL.FTZ R102, R82, R25 ;  /* 0x0000001952667220 */ /* 0x002fe20000410000 */
[----:B------:R-:W-:Y:S02]  /*20e0*/  MUFU.SIN R114, R104 ;  /* 0x0000006800727308 */ /* 0x000fe40000000400 */
[----:B------:R-:W-:Y:S01]  /*20f0*/  FMUL.RZ R103, R103, 0.15915493667125701904 ;  /* 0x3e22f98367677820 */ /* 0x000fe2000040c000 */
[----:B------:R-:W-:Y:S01]  /*2100*/  FMUL.RZ R111, R102, 0.15915493667125701904 ;  /* 0x3e22f983666f7820 */ /* 0x000fe2000040c000 */
[----:B------:R-:W-:-:S04]  /*2110*/  FMUL.FTZ R102, R82, R97 ;  /* 0x0000006152667220 */ /* 0x000fc80000410000 */
[----:B------:R1:W-:Y:S01]  /*2120*/  MUFU.COS R110, R104 ;  /* 0x00000068006e7308 */ /* 0x0003e20000000000 */
[----:B------:R2:W5:Y:S07]  /*2130*/  @!P1 LDG.E.64 R40, desc[UR12][R98.64+0x8] ;  /* 0x0000080c62289981 */ /* 0x00056e000c1e1b00 */
[----:B------:R-:W3:Y:S01]  /*2140*/  MUFU.EX2 R101, R101 ;  /* 0x0000006500657308 */ /* 0x000ee20000000800 */
[----:B-1----:R-:W-:Y:S01]  /*2150*/  FMUL.FTZ R104, R83, R25 ;  /* 0x0000001953687220 */ /* 0x002fe20000410000 */
[----:B------:R-:W-:Y:S01]  /*2160*/  ISETP.NE.AND P1, PT, R54, 0x1f, PT ;  /* 0x0000001f3600780c */ /* 0x000fe20003f25270 */
[----:B0-----:R-:W-:-:S02]  /*2170*/  HADD2.F32 R127, -RZ, R14.H1_H1 ;  /* 0x3000000eff7f7230 */ /* 0x001fc40000004100 */
[----:B------:R-:W-:Y:S01]  /*2180*/  FMUL.RZ R112, R104, 0.15915493667125701904 ;  /* 0x3e22f98368707820 */ /* 0x000fe2000040c000 */
[----:B------:R-:W-:Y:S01]  /*2190*/  FMUL.FTZ R104, R83, R97 ;  /* 0x0000006153687220 */ /* 0x000fe20000410000 */
[----:B------:R-:W-:Y:S01]  /*21a0*/  HADD2.F32 R129, -RZ, R14.H0_H0 ;  /* 0x2000000eff817230 */ /* 0x000fe20000004100 */
[----:B------:R-:W-:Y:S01]  /*21b0*/  MUFU.SIN R109, R103 ;  /* 0x00000067006d7308 */ /* 0x000fe20000000400 */
[----:B--2---:R-:W-:Y:S01]  /*21c0*/  FMUL.FTZ R99, R85, R25 ;  /* 0x0000001955637220 */ /* 0x004fe20000410000 */
[----:B------:R-:W-:Y:S01]  /*21d0*/  FMUL.FTZ R98, R84, R97 ;  /* 0x0000006154627220 */ /* 0x000fe20000410000 */
[C---:B------:R-:W-:Y:S01]  /*21e0*/  FMUL.FTZ R144, R80.reuse, R127 ;  /* 0x0000007f50907220 */ /* 0x040fe20000410000 */
[----:B------:R-:W-:Y:S01]  /*21f0*/  FMUL.FTZ R146, R80, R129 ;  /* 0x0000008150927220 */ /* 0x000fe20000410000 */
[----:B------:R-:W-:Y:S01]  /*2200*/  FMUL.RZ R105, R99, 0.15915493667125701904 ;  /* 0x3e22f98363697820 */ /* 0x000fe2000040c000 */
[----:B------:R-:W-:Y:S02]  /*2210*/  FMUL.FTZ R99, R85, R97 ;  /* 0x0000006155637220 */ /* 0x000fe40000410000 */
[----:B------:R-:W-:Y:S01]  /*2220*/  MUFU.COS R107, R103 ;  /* 0x00000067006b7308 */ /* 0x000fe20000000000 */
[C---:B---3--:R-:W-:Y:S01]  /*2230*/  FMUL.FTZ R110, R101.reuse, R110 ;  /* 0x0000006e656e7220 */ /* 0x048fe20000410000 */
[----:B------:R-:W-:-:S06]  /*2240*/  FMUL.FTZ R114, R101, R114 ;  /* 0x0000007265727220 */ /* 0x000fcc0000410000 */
[----:B------:R-:W0:Y:S08]  /*2250*/  MUFU.EX2 R98, R98 ;  /* 0x0000006200627308 */ /* 0x000e300000000800 */
[----:B------:R-:W-:Y:S08]  /*2260*/  MUFU.SIN R116, R105 ;  /* 0x0000006900747308 */ /* 0x000ff00000000400 */
[----:B------:R1:W-:Y:S01]  /*2270*/  MUFU.COS R100, R105 ;  /* 0x0000006900647308 */ /* 0x0003e20000000000 */
[C---:B0-----:R-:W-:Y:S01]  /*2280*/  FMUL.FTZ R107, R98.reuse, R107 ;  /* 0x0000006b626b7220 */ /* 0x041fe20000410000 */
[----:B------:R-:W-:Y:S01]  /*2290*/  FMUL.FTZ R109, R98, R109 ;  /* 0x0000006d626d7220 */ /* 0x000fe20000410000 */
[----:B------:R-:W-:-:S05]  /*22a0*/  HADD2.F32 R98, -RZ, R8.H1_H1 ;  /* 0x30000008ff627230 */ /* 0x000fca0000004100 */
[----:B------:R-:W0:Y:S01]  /*22b0*/  MUFU.EX2 R99, R99 ;  /* 0x0000006300637308 */ /* 0x000e220000000800 */
[----:B-1----:R-:W-:-:S07]  /*22c0*/  FMUL.FTZ R105, R80, R97 ;  /* 0x0000006150697220 */ /* 0x002fce0000410000 */
[----:B------:R-:W-:Y:S08]  /*22d0*/  MUFU.SIN R119, R111 ;  /* 0x0000006f00777308 */ /* 0x000ff00000000400 */
[----:B------:R1:W-:Y:S01]  /*22e0*/  MUFU.COS R103, R111 ;  /* 0x0000006f00677308 */ /* 0x0003e20000000000 */
[C---:B0-----:R-:W-:Y:S01]  /*22f0*/  FMUL.FTZ R113, R99.reuse, R100 ;  /* 0x0000006463717220 */ /* 0x041fe20000410000 */
[----:B------:R-:W-:Y:S01]  /*2300*/  FMUL.FTZ R116, R99, R116 ;  /* 0x0000007463747220 */ /* 0x000fe20000410000 */
[----:B------:R-:W-:-:S02]  /*2310*/  HADD2.F32 R99, -RZ, R4.H0_H0 ;  /* 0x20000004ff637230 */ /* 0x000fc40000004100 */
[----:B------:R-:W-:-:S03]  /*2320*/  HADD2.F32 R100, -RZ, R9.H0_H0 ;  /* 0x20000009ff647230 */ /* 0x000fc60000004100 */
[----:B------:R-:W0:Y:S01]  /*2330*/  MUFU.EX2 R102, R102 ;  /* 0x0000006600667308 */ /* 0x000e220000000800 */
[----:B-1----:R-:W-:Y:S01]  /*2340*/  FMUL.FTZ R111, R81, R97 ;  /* 0x00000061516f7220 */ /* 0x002fe20000410000 */
[----:B------:R-:W-:Y:S01]  /*2350*/  FMUL.FTZ R97, R80, R25 ;  /* 0x0000001950617220 */ /* 0x000fe20000410000 */
[----:B------:R-:W-:-:S03]  /*2360*/  FMUL.FTZ R135, R87, R100 ;  /* 0x0000006457877220 */ /* 0x000fc60000410000 */
[----:B------:R-:W-:Y:S01]  /*2370*/  FMUL.RZ R115, R97, 0.15915493667125701904 ;  /* 0x3e22f98361737820 */ /* 0x000fe2000040c000 */
[----:B------:R-:W-:Y:S01]  /*2380*/  FMUL.FTZ R97, R81, R25 ;  /* 0x0000001951617220 */ /* 0x000fe20000410000 */
[----:B------:R-:W-:Y:S03]  /*2390*/  MUFU.COS R108, R112 ;  /* 0x00000070006c7308 */ /* 0x000fe60000000000 */
[----:B------:R-:W-:Y:S01]  /*23a0*/  FMUL.RZ R101, R97, 0.15915493667125701904 ;  /* 0x3e22f98361657820 */ /* 0x000fe2000040c000 */
[----:B------:R-:W-:-:S04]  /*23b0*/  HADD2.F32 R97, -RZ, R8.H0_H0 ;  /* 0x20000008ff617230 */ /* 0x000fc80000004100 */
[----:B------:R1:W2:Y:S01]  /*23c0*/  MUFU.EX2 R123, R104 ;  /* 0x00000068007b7308 */ /* 0x0002a20000000800 */
[----:B------:R-:W-:Y:S01]  /*23d0*/  FMUL.FTZ R8, R86, R97 ;  /* 0x0000006156087220 */ /* 0x000fe20000410000 */
[C---:B0-----:R-:W-:Y:S01]  /*23e0*/  FMUL.FTZ R118, R102.reuse, R103 ;  /* 0x0000006766767220 */ /* 0x041fe20000410000 */
[----:B------:R-:W-:Y:S01]  /*23f0*/  FMUL.FTZ R119, R102, R119 ;  /* 0x0000007766777220 */ /* 0x000fe20000410000 */
[----:B------:R-:W-:Y:S01]  /*2400*/  FMUL.FTZ R102, R86, R98 ;  /* 0x0000006256667220 */ /* 0x000fe20000410000 */
[C---:B------:R-:W-:Y:S01]  /*2410*/  FMUL.FTZ R137, R99.reuse, R8 ;  /* 0x0000000863897220 */ /* 0x040fe20000410000 */
[----:B------:R-:W-:Y:S02]  /*2420*/  HADD2.F32 R103, -RZ, R5.H0_H0 ;  /* 0x20000005ff677230 */ /* 0x000fe40000004100 */
[----:B------:R-:W0:Y:S01]  /*2430*/  MUFU.SIN R106, R112 ;  /* 0x00000070006a7308 */ /* 0x000e220000000400 */
[----:B-1----:R-:W-:Y:S02]  /*2440*/  HADD2.F32 R104, -RZ, R9.H1_H1 ;  /* 0x30000009ff687230 */ /* 0x002fe40000004100 */
[----:B------:R-:W-:Y:S01]  /*2450*/  FMUL.FTZ R139, R99, R102 ;  /* 0x00000066638b7220 */ /* 0x000fe20000410000 */
[----:B------:R-:W-:Y:S01]  /*2460*/  FMUL.FTZ R9, R114, R137 ;  /* 0x0000008972097220 */ /* 0x000fe20000410000 */
[----:B------:R-:W-:-:S02]  /*2470*/  HADD2.F32 R102, -RZ, R4.H1_H1 ;  /* 0x30000004ff667230 */ /* 0x000fc40000004100 */
[-C--:B------:R-:W-:Y:S01]  /*2480*/  FMUL.FTZ R8, R114, R139.reuse ;  /* 0x0000008b72087220 */ /* 0x080fe20000410000 */
[----:B------:R-:W-:Y:S01]  /*2490*/  FMUL.FTZ R133, R87, R104 ;  /* 0x0000006857857220 */ /* 0x000fe20000410000 */
[----:B------:R-:W-:Y:S01]  /*24a0*/  MUFU.EX2 R105, R105 ;  /* 0x0000006900697308 */ /* 0x000fe20000000800 */
[C---:B------:R-:W-:Y:S01]  /*24b0*/  FFMA.FTZ R9, R110.reuse, R139, R9 ;  /* 0x0000008b6e097223 */ /* 0x040fe20000010009 */
[----:B--2---:R-:W-:Y:S01]  /*24c0*/  FMUL.FTZ R121, R123, R108 ;  /* 0x0000006c7b797220 */ /* 0x004fe20000410000 */
[----:B------:R-:W-:-:S04]  /*24d0*/  FFMA.FTZ R8, R110, R137, -R8 ;  /* 0x000000896e087223 */ /* 0x000fc80000010808 */
[C---:B------:R-:W-:Y:S01]  /*24e0*/  FFMA.FTZ R8, R102.reuse, R135, R8 ;  /* 0x0000008766087223 */ /* 0x040fe20000010008 */
[----:B------:R-:W1:Y:S01]  /*24f0*/  MUFU.SIN R126, R115 ;  /* 0x00000073007e7308 */ /* 0x000e620000000400 */
[----:B0-----:R-:W-:Y:S01]  /*2500*/  FMUL.FTZ R123, R123, R106 ;  /* 0x0000006a7b7b7220 */ /* 0x001fe20000410000 */
[----:B------:R-:W-:Y:S01]  /*2510*/  FFMA.FTZ R106, R102, R133, R9 ;  /* 0x00000085666a7223 */ /* 0x000fe20000010009 */
[----:B------:R-:W-:-:S03]  /*2520*/  FMUL.FTZ R9, R109, R8 ;  /* 0x000000086d097220 */ /* 0x000fc60000410000 */
[----:B------:R-:W-:Y:S02]  /*2530*/  FMUL.FTZ R108, R109, R106 ;  /* 0x0000006a6d6c7220 */ /* 0x000fe40000410000 */
[----:B------:R-:W0:Y:S02]  /*2540*/  MUFU.COS R112, R115 ;  /* 0x0000007300707308 */ /* 0x000e240000000000 */
[----:B------:R-:W-:Y:S01]  /*2550*/  FFMA.FTZ R108, R107, R8, -R108 ;  /* 0x000000086b6c7223 */ /* 0x000fe2000001086c */
[----:B------:R-:W-:-:S05]  /*2560*/  FMUL.FTZ R8, R2, R114 ;  /* 0x0000007202087220 */ /* 0x000fca0000410000 */
[----:B------:R-:W-:Y:S01]  /*2570*/  MUFU.EX2 R111, R111 ;  /* 0x0000006f006f7308 */ /* 0x000fe20000000800 */
[----:B-1----:R-:W-:-:S07]  /*2580*/  FMUL.FTZ R126, R105, R126 ;  /* 0x0000007e697e7220 */ /* 0x002fce0000410000 */
[----:B------:R-:W1:Y:S01]  /*2590*/  MUFU.COS R128, R101 ;  /* 0x0000006500807308 */ /* 0x000e620000000000 */
[----:B0-----:R-:W-:Y:S01]  /*25a0*/  FMUL.FTZ R125, R105, R112 ;  /* 0x00000070697d7220 */ /* 0x001fe20000410000 */
[----:B------:R-:W-:-:S05]  /*25b0*/  HADD2.F32 R105, -RZ, R10.H1_H1 ;  /* 0x3000000aff697230 */ /* 0x000fca0000004100 */
[C---:B------:R-:W-:Y:S01]  /*25c0*/  FMUL.FTZ R138, R84.reuse, R105 ;  /* 0x00000069548a7220 */ /* 0x040fe20000410000 */
[----:B------:R0:W2:Y:S02]  /*25d0*/  MUFU.SIN R130, R101 ;  /* 0x0000006500827308 */ /* 0x0000a40000000400 */
[----:B0-----:R-:W-:Y:S02]  /*25e0*/  HADD2.F32 R101, -RZ, R10.H0_H0 ;  /* 0x2000000aff657230 */ /* 0x001fe40000004100 */
[----:B-1----:R-:W-:Y:S01]  /*25f0*/  FMUL.FTZ R128, R111, R128 ;  /* 0x000000806f807220 */ /* 0x002fe20000410000 */
[----:B------:R-:W-:Y:S02]  /*2600*/  FFMA.FTZ R10, R3, R110, R8 ;  /* 0x0000006e030a7223 */ /* 0x000fe40000010008 */
[----:B------:R-:W-:Y:S02]  /*2610*/  FMUL.FTZ R136, R84, R101 ;  /* 0x0000006554887220 */ /* 0x000fe40000410000 */
[----:B------:R-:W-:Y:S01]  /*2620*/  FMUL.FTZ R112, R109, R10 ;  /* 0x0000000a6d707220 */ /* 0x000fe20000410000 */
[----:B--2---:R-:W-:Y:S01]  /*2630*/  FMUL.FTZ R130, R111, R130 ;  /* 0x000000826f827220 */ /* 0x004fe20000410000 */
[----:B------:R-:W-:Y:S01]  /*2640*/  FFMA.FTZ R111, R107, R106, R9 ;  /* 0x0000006a6b6f7223 */ /* 0x000fe20000010009 */
[----:B------:R-:W-:Y:S01]  /*2650*/  FMUL.FTZ R9, R3, R114 ;  /* 0x0000007203097220 */ /* 0x000fe20000410000 */
[----:B------:R-:W-:Y:S01]  /*2660*/  FFMA.FTZ R115, R103, R136, R108 ;  /* 0x0000008867737223 */ /* 0x000fe2000001006c */
[----:B------:R-:W-:-:S02]  /*2670*/  HADD2.F32 R108, -RZ, R11.H1_H1 ;  /* 0x3000000bff6c7230 */ /* 0x000fc40000004100 */
[----:B------:R-:W-:Y:S01]  /*2680*/  FFMA.FTZ R111, R103, R138, R111 ;  /* 0x0000008a676f7223 */ /* 0x000fe2000001006f */
[----:B------:R-:W-:Y:S01]  /*2690*/  FFMA.FTZ R8, R2, R110, -R9 ;  /* 0x0000006e02087223 */ /* 0x000fe20000010809 */
[C---:B------:R-:W-:Y:S01]  /*26a0*/  FMUL.FTZ R120, R116.reuse, R115 ;  /* 0x0000007374787220 */ /* 0x040fe20000410000 */
[----:B------:R-:W-:Y:S02]  /*26b0*/  HADD2.F32 R106, -RZ, R11.H0_H0 ;  /* 0x2000000bff6a7230 */ /* 0x000fe40000004100 */
[----:B------:R-:W-:Y:S01]  /*26c0*/  FMUL.FTZ R141, R85, R108 ;  /* 0x0000006c558d7220 */ /* 0x000fe20000410000 */
[-C--:B------:R-:W-:Y:S01]  /*26d0*/  FFMA.FTZ R9, R107, R8.reuse, -R112 ;  /* 0x000000086b097223 */ /* 0x080fe20000010870 */
[----:B------:R-:W-:Y:S01]  /*26e0*/  FMUL.FTZ R8, R109, R8 ;  /* 0x000000086d087220 */ /* 0x000fe20000410000 */
[-C--:B------:R-:W-:Y:S01]  /*26f0*/  FFMA.FTZ R11, R113, R111.reuse, R120 ;  /* 0x0000006f710b7223 */ /* 0x080fe20000010078 */
[----:B------:R-:W-:Y:S02]  /*2700*/  HADD2.F32 R112, -RZ, R5.H1_H1 ;  /* 0x30000005ff707230 */ /* 0x000fe40000004100 */
[----:B------:R-:W-:Y:S01]  /*2710*/  FMUL.FTZ R120, R116, R111 ;  /* 0x0000006f74787220 */ /* 0x000fe20000410000 */
[----:B------:R-:W-:Y:S01]  /*2720*/  FFMA.FTZ R8, R107, R10, R8 ;  /* 0x0000000a6b087223 */ /* 0x000fe20000010008 */
[----:B------:R-:W-:Y:S01]  /*2730*/  FMUL.FTZ R143, R85, R106 ;  /* 0x0000006a558f7220 */ /* 0x000fe20000410000 */
[----:B------:R-:W-:-:S02]  /*2740*/  HADD2.F32 R111, -RZ, R12.H0_H0 ;  /* 0x2000000cff6f7230 */ /* 0x000fc40000004100 */
[----:B------:R-:W-:Y:S01]  /*2750*/  FFMA.FTZ R120, R113, R115, -R120 ;  /* 0x0000007371787223 */ /* 0x000fe20000010878 */
[----:B------:R-:W-:Y:S01]  /*2760*/  FFMA.FTZ R11, R112, R141, R11 ;  /* 0x0000008d700b7223 */ /* 0x000fe2000001000b */
[----:B------:R-:W-:Y:S01]  /*2770*/  FMUL.FTZ R10, R116, R8 ;  /* 0x00000008740a7220 */ /* 0x000fe20000410000 */
[----:B------:R-:W-:Y:S02]  /*2780*/  HADD2.F32 R115, -RZ, R12.H1_H1 ;  /* 0x3000000cff737230 */ /* 0x000fe40000004100 */
[----:B------:R-:W-:Y:S01]  /*2790*/  FFMA.FTZ R120, R112, R143, R120 ;  /* 0x0000008f70787223 */ /* 0x000fe20000010078 */
[----:B------:R-:W-:Y:S01]  /*27a0*/  FMUL.FTZ R117, R119, R11 ;  /* 0x0000000b77757220 */ /* 0x000fe20000410000 */
[-C--:B------:R-:W-:Y:S01]  /*27b0*/  FMUL.FTZ R12, R116, R9.reuse ;  /* 0x00000009740c7220 */ /* 0x080fe20000410000 */
[----:B------:R-:W-:Y:S01]  /*27c0*/  FFMA.FTZ R10, R113, R9, -R10 ;  /* 0x00000009710a7223 */ /* 0x000fe2000001080a */
[-C--:B------:R-:W-:Y:S01]  /*27d0*/  FMUL.FTZ R9, R119, R120.reuse ;  /* 0x0000007877097220 */ /* 0x080fe20000410000 */
[----:B------:R-:W-:Y:S01]  /*27e0*/  FFMA.FTZ R122, R118, R120, -R117 ;  /* 0x00000078767a7223 */ /* 0x000fe20000010875 */
[----:B------:R-:W-:-:S02]  /*27f0*/  HADD2.F32 R117, -RZ, R6.H0_H0 ;  /* 0x20000006ff757230 */ /* 0x000fc40000004100 */
[----:B------:R-:W-:Y:S01]  /*2800*/  FMUL.FTZ R140, R82, R111 ;  /* 0x0000006f528c7220 */ /* 0x000fe20000410000 */
[----:B------:R-:W-:Y:S01]  /*2810*/  FFMA.FTZ R12, R113, R8, R12 ;  /* 0x00000008710c7223 */ /* 0x000fe2000001000c */
[----:B------:R-:W-:Y:S01]  /*2820*/  FFMA.FTZ R11, R118, R11, R9 ;  /* 0x0000000b760b7223 */ /* 0x000fe20000010009 */
[----:B------:R-:W-:Y:S01]  /*2830*/  FMUL.FTZ R142, R82, R115 ;  /* 0x00000073528e7220 */ /* 0x000fe20000410000 */
[----:B------:R-:W-:Y:S01]  /*2840*/  FFMA.FTZ R132, R117, R140, R122 ;  /* 0x0000008c75847223 */ /* 0x000fe2000001007a */
[----:B------:R-:W-:Y:S01]  /*2850*/  FMUL.FTZ R9, R119, R12 ;  /* 0x0000000c77097220 */ /* 0x000fe20000410000 */
[--C-:B------:R-:W-:Y:S02]  /*2860*/  HADD2.F32 R120, -RZ, R13.reuse.H0_H0 ;  /* 0x2000000dff787230 */ /* 0x100fe40000004100 */
[----:B------:R-:W-:Y:S01]  /*2870*/  FFMA.FTZ R124, R117, R142, R11 ;  /* 0x0000008e757c7223 */ /* 0x000fe2000001000b */
[----:B------:R-:W-:Y:S01]  /*2880*/  FMUL.FTZ R134, R123, R132 ;  /* 0x000000847b867220 */ /* 0x000fe20000410000 */
[-C--:B------:R-:W-:Y:S01]  /*2890*/  FFMA.FTZ R8, R118, R10.reuse, -R9 ;  /* 0x0000000a76087223 */ /* 0x080fe20000010809 */
[----:B------:R-:W-:Y:S01]  /*28a0*/  FMUL.FTZ R9, R119, R10 ;  /* 0x0000000a77097220 */ /* 0x000fe20000410000 */
[-C--:B------:R-:W-:Y:S01]  /*28b0*/  FMUL.FTZ R10, R123, R124.reuse ;  /* 0x0000007c7b0a7220 */ /* 0x080fe20000410000 */
[----:B------:R-:W-:Y:S01]  /*28c0*/  FFMA.FTZ R11, R121, R124, R134 ;  /* 0x0000007c790b7223 */ /* 0x000fe20000010086 */
[----:B------:R-:W-:-:S02]  /*28d0*/  HADD2.F32 R122, -RZ, R13.H1_H1 ;  /* 0x3000000dff7a7230 */ /* 0x000fc40000004100 */
[----:B------:R-:W-:Y:S01]  /*28e0*/  FFMA.FTZ R12, R118, R12, R9 ;  /* 0x0000000c760c7223 */ /* 0x000fe20000010009 */
[----:B------:R-:W-:Y:S02]  /*28f0*/  HADD2.F32 R124, -RZ, R6.H1_H1 ;  /* 0x30000006ff7c7230 */ /* 0x000fe40000004100 */
[----:B------:R-:W-:Y:S01]  /*2900*/  FFMA.FTZ R132, R121, R132, -R10 ;  /* 0x0000008479847223 */ /* 0x000fe2000001080a */
[----:B------:R-:W-:Y:S01]  /*2910*/  FMUL.FTZ R147, R83, R120 ;  /* 0x0000007853937220 */ /* 0x000fe20000410000 */
[----:B------:R-:W-:Y:S01]  /*2920*/  FMUL.FTZ R10, R123, R12 ;  /* 0x0000000c7b0a7220 */ /* 0x000fe20000410000 */
[----:B------:R-:W-:Y:S01]  /*2930*/  FMUL.FTZ R145, R83, R122 ;  /* 0x0000007a53917220 */ /* 0x000fe20000410000 */
[-C--:B------:R-:W-:Y:S01]  /*2940*/  FMUL.FTZ R9, R123, R8.reuse ;  /* 0x000000087b097220 */ /* 0x080fe20000410000 */
[C---:B------:R-:W-:Y:S01]  /*2950*/  FFMA.FTZ R132, R124.reuse, R147, R132 ;  /* 0x000000937c847223 */ /* 0x040fe20000010084 */
[C---:B------:R-:W-:Y:S01]  /*2960*/  FFMA.FTZ R10, R121.reuse, R8, -R10 ;  /* 0x00000008790a7223 */ /* 0x040fe2000001080a */
[----:B------:R-:W-:Y:S01]  /*2970*/  FFMA.FTZ R11, R124, R145, R11 ;  /* 0x000000917c0b7223 */ /* 0x000fe2000001000b */
[----:B------:R-:W-:Y:S01]  /*2980*/  FFMA.FTZ R9, R121, R12, R9 ;  /* 0x0000000c79097223 */ /* 0x000fe20000010009 */
[C---:B------:R-:W-:Y:S01]  /*2990*/  FMUL.FTZ R8, R126.reuse, R132 ;  /* 0x000000847e087220 */ /* 0x040fe20000410000 */
[C---:B------:R-:W-:Y:S01]  /*29a0*/  FMUL.FTZ R12, R126.reuse, R10 ;  /* 0x0000000a7e0c7220 */ /* 0x040fe20000410000 */
[----:B------:R-:W-:-:S02]  /*29b0*/  FMUL.FTZ R134, R126, R11 ;  /* 0x0000000b7e867220 */ /* 0x000fc40000410000 */
[C---:B------:R-:W-:Y:S01]  /*29c0*/  FFMA.FTZ R14, R125.reuse, R11, R8 ;  /* 0x0000000b7d0e7223 */ /* 0x040fe20000010008 */
[-C--:B------:R-:W-:Y:S01]  /*29d0*/  FMUL.FTZ R8, R126, R9.reuse ;  /* 0x000000097e087220 */ /* 0x080fe20000410000 */
[C---:B------:R-:W-:Y:S01]  /*29e0*/  FFMA.FTZ R13, R125.reuse, R132, -R134 ;  /* 0x000000847d0d7223 */ /* 0x040fe20000010886 */
[----:B------:R-:W-:Y:S01]  /*29f0*/  FFMA.FTZ R9, R125, R9, R12 ;  /* 0x000000097d097223 */ /* 0x000fe2000001000c */
[----:B------:R-:W-:Y:S01]  /*2a00*/  FFMA.FTZ R149, R131, R144, R14 ;  /* 0x0000009083957223 */ /* 0x000fe2000001000e */
[----:B------:R-:W-:Y:S01]  /*2a10*/  FFMA.FTZ R11, R125, R10, -R8 ;  /* 0x0000000a7d0b7223 */ /* 0x000fe20000010808 */
[----:B------:R-:W-:Y:S01]  /*2a20*/  FFMA.FTZ R13, R131, R146, R13 ;  /* 0x00000092830d7223 */ /* 0x000fe2000001000d */
[----:B------:R-:W-:Y:S01]  /*2a30*/  @P1 LEA R12, R54, R45, 0x3 ;  /* 0x0000002d360c1211 */ /* 0x000fe200078e18ff */
[C---:B------:R-:W-:Y:S01]  /*2a40*/  FMUL.FTZ R151, R130.reuse, R149 ;  /* 0x0000009582977220 */ /* 0x040fe20000410000 */
[--C-:B------:R-:W-:Y:S02]  /*2a50*/  HADD2.F32 R14, -RZ, R15.reuse.H0_H0 ;  /* 0x2000000fff0e7230 */ /* 0x100fe40000004100 */
[----:B------:R-:W-:Y:S01]  /*2a60*/  FMUL.FTZ R8, R130, R13 ;  /* 0x0000000d82087220 */ /* 0x000fe20000410000 */
[----:B------:R-:W-:-:S02]  /*2a70*/  HADD2.F32 R132, -RZ, R15.H1_H1 ;  /* 0x3000000fff847230 */ /* 0x000fc40000004100 */
[----:B------:R-:W-:Y:S01]  /*2a80*/  FFMA.FTZ R151, R128, R13, -R151 ;  /* 0x0000000d80977223 */ /* 0x000fe20000010897 */
[----:B------:R-:W-:Y:S01]  /*2a90*/  FMUL.FTZ R13, R130, R9 ;  /* 0x00000009820d7220 */ /* 0x000fe20000410000 */
[----:B------:R-:W-:Y:S01]  /*2aa0*/  FFMA.FTZ R10, R128, R149, R8 ;  /* 0x00000095800a7223 */ /* 0x000fe20000010008 */
[----:B------:R-:W-:Y:S02]  /*2ab0*/  HADD2.F32 R134, -RZ, R7.H1_H1 ;  /* 0x30000007ff867230 */ /* 0x000fe40000004100 */
[-C--:B------:R-:W-:Y:S01]  /*2ac0*/  FMUL.FTZ R8, R130, R11.reuse ;  /* 0x0000000b82087220 */ /* 0x080fe20000410000 */
[C---:B------:R-:W-:Y:S01]  /*2ad0*/  FFMA.FTZ R155, R128.reuse, R11, -R13 ;  /* 0x0000000b809b7223 */ /* 0x040fe2000001080d */
[C---:B------:R-:W-:Y:S01]  /*2ae0*/  FMUL.FTZ R149, R81.reuse, R14 ;  /* 0x0000000e51957220 */ /* 0x040fe20000410000 */
[----:B------:R-:W0:Y:S01]  /*2af0*/  @P1 LDS.64 R12, [R12+0x20b8] ;  /* 0x0020b8000c0c1984 */ /* 0x000e220000000a00 */
[----:B------:R-:W-:Y:S01]  /*2b00*/  FMUL.FTZ R15, R81, R132 ;  /* 0x00000084510f7220 */ /* 0x000fe20000410000 */
[----:B------:R-:W-:Y:S01]  /*2b10*/  FFMA.FTZ R148, R128, R9, R8 ;  /* 0x0000000980947223 */ /* 0x000fe20000010008 */
[----:B------:R-:W-:-:S02]  /*2b20*/  FFMA.FTZ R11, R134, R149, R151 ;  /* 0x00000095860b7223 */ /* 0x000fc40000010097 */
        /* <DEDUP_REMOVED lines=11> */
[----:B------:R-:W-:-:S05]  /*2be0*/  LEA R8, R8, R45, 0x3 ;  /* 0x0000002d08087211 */ /* 0x000fca00078e18ff */
[----:B------:R1:W2:Y:S02]  /*2bf0*/  LDS.64 R12, [R8+0x10b0] ;  /* 0x0010b000080c7984 */ /* 0x0002a40000000a00 */
.L_x_16985:
[----:B------:R-:W-:Y:S05]  /*2c00*/  BSYNC B0 ;  /* 0x0000000000007941 */ /* 0x000fea0003800000 */
.L_x_16984:
[----:B------:R-:W3:Y:S01]  /*2c10*/  SHFL.UP PT, R151, R10, 0x1, RZ ;  /* 0x042000000a977989 */ /* 0x000ee200000e00ff */
[----:B------:R-:W-:Y:S01]  /*2c20*/  ISETP.GE.AND P3, PT, R56, 0x1, PT ;  /* 0x000000013800780c */ /* 0x000fe20003f66270 */
[----:B------:R-:W-:Y:S01]  /*2c30*/  BSSY B0, `(.L_x_16986) ;  /* 0x00000d9000007945 */ /* 0x000fe20003800000 */
[----:B------:R-:W-:Y:S01]  /*2c40*/  ISETP.GE.OR P0, PT, R42, R71, P0 ;  /* 0x000000472a00720c */ /* 0x000fe20000706670 */
[----:B------:R-:W4:Y:S04]  /*2c50*/  SHFL.UP PT, R150, R11, 0x1, RZ ;  /* 0x042000000b967989 */ /* 0x000f2800000e00ff */
[----:B-1----:R-:W1:Y:S04]  /*2c60*/  SHFL.UP PT, R8, R155, 0x1, RZ ;  /* 0x042000009b087989 */ /* 0x002e6800000e00ff */
[----:B------:R-:W0:Y:S04]  /*2c70*/  SHFL.UP PT, R9, R148, 0x1, RZ ;  /* 0x0420000094097989 */ /* 0x000e2800000e00ff */
[----:B-----5:R3:W-:Y:S02]  /*2c80*/  SHFL.IDX PT, R164, R41, RZ, 0x1f ;  /* 0x00001fff29a47589 */ /* 0x0207e400000e0000 */
[C---:B---3--:R-:W-:Y:S01]  /*2c90*/  FMUL.FTZ R154, R148.reuse, R151 ;  /* 0x00000097949a7220 */ /* 0x048fe20000410000 */
[----:B------:R-:W-:Y:S01]  /*2ca0*/  FMUL.FTZ R41, R67, R39 ;  /* 0x0000002743297220 */ /* 0x000fe20000410000 */
[----:B----4-:R-:W-:-:S02]  /*2cb0*/  FMUL.FTZ R156, R148, R150 ;  /* 0x00000096949c7220 */ /* 0x010fc40000410000 */
[C---:B------:R-:W-:Y:S01]  /*2cc0*/  FFMA.FTZ R154, R155.reuse, R150, -R154 ;  /* 0x000000969b9a7223 */ /* 0x040fe2000001089a */
[C---:B-1----:R-:W-:Y:S01]  /*2cd0*/  FMUL.FTZ R152, R148.reuse, R8 ;  /* 0x0000000894987220 */ /* 0x042fe20000410000 */
[----:B------:R-:W-:Y:S02]  /*2ce0*/  FFMA.FTZ R151, R155, R151, R156 ;  /* 0x000000979b977223 */ /* 0x000fe4000001009c */
        /* <DEDUP_REMOVED lines=52> */
[----:B------:R-:W-:Y:S01]  /*3030*/  FFMA.FTZ R154, R155, R148, R154 ;  /* 0x000000949b9a7223 */ /* 0x000fe2000001009a */
[----:B------:R-:W-:Y:S01]  /*3040*/  @P3 FADD.FTZ R10, R10, R153 ;  /* 0x000000990a0a3221 */ /* 0x000fe20000010000 */
[----:B------:R-:W-:Y:S01]  /*3050*/  FMUL.FTZ R153, R63, R39 ;  /* 0x000000273f997220 */ /* 0x000fe20000410000 */
[----:B------:R-:W-:Y:S01]  /*3060*/  @P3 FFMA.FTZ R155, R155, R8, -R9 ;  /* 0x000000089b9b3223 */ /* 0x000fe20000010809 */
[----:B------:R-:W0:Y:S01]  /*3070*/  SHFL.UP PT, R152, R11, 0x10, RZ ;  /* 0x060000000b987989 */ /* 0x000e2200000e00ff */
[----:B------:R-:W-:Y:S01]  /*3080*/  FSEL R154, R157, R154, !P3 ;  /* 0x0000009a9d9a7208 */ /* 0x000fe20005800000 */
[----:B------:R-:W-:Y:S01]  /*3090*/  FMUL.FTZ R159, R128, R153 ;  /* 0x00000099809f7220 */ /* 0x000fe20000410000 */
[----:B------:R-:W-:Y:S01]  /*30a0*/  FMUL.FTZ R148, R65, R39 ;  /* 0x0000002741947220 */ /* 0x000fe20000410000 */
[----:B------:R-:W1:Y:S01]  /*30b0*/  SHFL.UP PT, R8, R155, 0x10, RZ ;  /* 0x060000009b087989 */ /* 0x000e6200000e00ff */
[C---:B------:R-:W-:Y:S01]  /*30c0*/  FMUL.FTZ R157, R130.reuse, R153 ;  /* 0x00000099829d7220 */ /* 0x040fe20000410000 */
[-C--:B------:R-:W-:Y:S01]  /*30d0*/  FFMA.FTZ R159, -R130, R151.reuse, -R159 ;  /* 0x00000097829f7223 */ /* 0x080fe2000001099f */
[----:B------:R-:W-:Y:S01]  /*30e0*/  ISETP.GE.AND P3, PT, R56, 0x10, PT ;  /* 0x000000103800780c */ /* 0x000fe20003f66270 */
[----:B------:R-:W3:Y:S01]  /*30f0*/  SHFL.UP PT, R9, R154, 0x10, RZ ;  /* 0x060000009a097989 */ /* 0x000ee200000e00ff */
[----:B------:R-:W-:Y:S01]  /*3100*/  FFMA.FTZ R157, R128, R151, -R157 ;  /* 0x00000097809d7223 */ /* 0x000fe2000001089d */
[----:B------:R-:W-:-:S02]  /*3110*/  FADD.FTZ R160, -R148, R159 ;  /* 0x0000009f94a07221 */ /* 0x000fc40000010100 */
[----:B------:R-:W4:Y:S01]  /*3120*/  SHFL.UP PT, R156, R10, 0x10, RZ ;  /* 0x060000000a9c7989 */ /* 0x000f2200000e00ff */
[----:B------:R-:W-:Y:S01]  /*3130*/  FADD.FTZ R157, R150, R157 ;  /* 0x0000009d969d7221 */ /* 0x000fe20000010000 */
[----:B------:R-:W-:-:S03]  /*3140*/  FMUL.FTZ R158, R126, -R160 ;  /* 0x800000a07e9e7220 */ /* 0x000fc60000410000 */
[-C--:B------:R-:W-:Y:S01]  /*3150*/  FMUL.FTZ R162, R126, -R157.reuse ;  /* 0x8000009d7ea27220 */ /* 0x080fe20000410000 */
[----:B------:R-:W-:-:S03]  /*3160*/  FFMA.FTZ R163, R125, R157, -R158 ;  /* 0x0000009d7da37223 */ /* 0x000fc6000001089e */
        /* <DEDUP_REMOVED lines=9> */
[C---:B------:R-:W-:Y:S01]  /*3200*/  FFMA.FTZ R159, R155.reuse, R156, R159 ;  /* 0x0000009c9b9f7223 */ /* 0x040fe2000001009f */
[----:B------:R-:W-:Y:S01]  /*3210*/  FMUL.FTZ R154, R66, R39 ;  /* 0x00000027429a7220 */ /* 0x000fe20000410000 */
[C---:B------:R-:W-:Y:S01]  /*3220*/  FFMA.FTZ R152, R155.reuse, R152, -R157 ;  /* 0x000000989b987223 */ /* 0x040fe2000001089d */
[----:B------:R-:W-:Y:S01]  /*3230*/  @P3 FFMA.FTZ R155, R155, R8, -R9 ;  /* 0x000000089b9b3223 */ /* 0x000fe20000010809 */
[----:B------:R-:W-:Y:S01]  /*3240*/  @P3 FADD.FTZ R10, R10, R159 ;  /* 0x0000009f0a0a3221 */ /* 0x000fe20000010000 */
[----:B------:R-:W0:Y:S01]  /*3250*/  SHFL.UP PT, R161, R161, 0x1, RZ ;  /* 0x04200000a1a17989 */ /* 0x000e2200000e00ff */
[----:B------:R-:W-:Y:S01]  /*3260*/  @P3 FADD.FTZ R11, R11, R152 ;  /* 0x000000980b0b3221 */ /* 0x000fe20000010000 */
[----:B------:R-:W-:Y:S01]  /*3270*/  FMUL.FTZ R152, R66, R38 ;  /* 0x0000002642987220 */ /* 0x000fe20000410000 */
[----:B------:R-:W-:Y:S01]  /*3280*/  FADD.FTZ R156, -R154, R165 ;  /* 0x000000a59a9c7221 */ /* 0x000fe20000010100 */
[----:B------:R-:W1:Y:S02]  /*3290*/  SHFL.UP PT, R155, R155, 0x1, RZ ;  /* 0x042000009b9b7989 */ /* 0x000e6400000e00ff */
[----:B------:R-:W-:Y:S01]  /*32a0*/  FADD.FTZ R8, R152, R163 ;  /* 0x000000a398087221 */ /* 0x000fe20000010000 */
[C---:B------:R-:W-:Y:S01]  /*32b0*/  FMUL.FTZ R9, R123.reuse, -R156 ;  /* 0x8000009c7b097220 */ /* 0x040fe20000410000 */
[----:B------:R-:W2:Y:S01]  /*32c0*/  SHFL.UP PT, R11, R11, 0x1, RZ ;  /* 0x042000000b0b7989 */ /* 0x000ea200000e00ff */
[----:B------:R-:W-:Y:S01]  /*32d0*/  @!P0 LEA R163, R64, R45, 0x4 ;  /* 0x0000002d40a38211 */ /* 0x000fe200078e20ff */
[-C--:B------:R-:W-:Y:S01]  /*32e0*/  FMUL.FTZ R158, R123, -R8.reuse ;  /* 0x800000087b9e7220 */ /* 0x080fe20000410000 */
[C---:B------:R-:W-:Y:S01]  /*32f0*/  FFMA.FTZ R9, R121.reuse, R8, -R9 ;  /* 0x0000000879097223 */ /* 0x040fe20000010809 */
[----:B------:R-:W3:Y:S02]  /*3300*/  SHFL.UP PT, R10, R10, 0x1, RZ ;  /* 0x042000000a0a7989 */ /* 0x000ee400000e00ff */
[----:B------:R-:W-:Y:S01]  /*3310*/  FFMA.FTZ R158, R121, R156, R158 ;  /* 0x0000009c799e7223 */ /* 0x000fe2000001009e */
[----:B------:R-:W-:-:S03]  /*3320*/  FADD.FTZ R9, R40, R9 ;  /* 0x0000000928097221 */ /* 0x000fc60000010000 */
[----:B------:R-:W-:-:S04]  /*3330*/  FADD.FTZ R158, -R41, R158 ;  /* 0x0000009e299e7221 */ /* 0x000fc80000010100 */
[----:B------:R-:W-:Y:S01]  /*3340*/  FMUL.FTZ R157, R119, -R158 ;  /* 0x8000009e779d7220 */ /* 0x000fe20000410000 */
[C---:B0-----:R-:W-:Y:S01]  /*3350*/  FMUL.FTZ R8, R161.reuse, R164 ;  /* 0x000000a4a1087220 */ /* 0x041fe20000410000 */
[-C--:B------:R-:W-:Y:S02]  /*3360*/  FMUL.FTZ R161, R161, R162.reuse ;  /* 0x000000a2a1a17220 */ /* 0x080fe40000410000 */
[-C--:B------:R-:W-:Y:S01]  /*3370*/  FFMA.FTZ R156, R118, R9.reuse, -R157 ;  /* 0x00000009769c7223 */ /* 0x080fe2000001089d */
[----:B------:R-:W-:Y:S01]  /*3380*/  FMUL.FTZ R9, R119, -R9 ;  /* 0x8000000977097220 */ /* 0x000fe20000410000 */
[C---:B-1----:R-:W-:Y:S01]  /*3390*/  FFMA.FTZ R8, R155.reuse, R162, -R8 ;  /* 0x000000a29b087223 */ /* 0x042fe20000010808 */
[----:B------:R-:W-:Y:S01]  /*33a0*/  FFMA.FTZ R161, R155, R164, R161 ;  /* 0x000000a49ba17223 */ /* 0x000fe200000100a1 */
[----:B------:R-:W-:Y:S01]  /*33b0*/  FMUL.FTZ R155, R68, R38 ;  /* 0x00000026449b7220 */ /* 0x000fe20000410000 */
[----:B------:R-:W-:Y:S01]  /*33c0*/  FFMA.FTZ R9, R118, R158, R9 ;  /* 0x0000009e76097223 */ /* 0x000fe20000010009 */
[----:B------:R-:W-:Y:S01]  /*33d0*/  LOP3.LUT R157, R54, 0x1f, RZ, 0xc0, !PT ;  /* 0x0000001f369d7812 */ /* 0x000fe200078ec0ff */
[----:B------:R-:W-:Y:S01]  /*33e0*/  FMUL.FTZ R158, R68, R39 ;  /* 0x00000027449e7220 */ /* 0x000fe20000410000 */
[----:B--2---:R-:W-:Y:S01]  /*33f0*/  @P2 FADD.FTZ R162, R11, R8 ;  /* 0x000000080ba22221 */ /* 0x004fe20000010000 */
[----:B------:R-:W-:Y:S01]  /*3400*/  FADD.FTZ R156, R155, R156 ;  /* 0x0000009c9b9c7221 */ /* 0x000fe20000010000 */
[----:B------:R-:W-:Y:S01]  /*3410*/  FMUL.FTZ R11, R130, -R12 ;  /* 0x8000000c820b7220 */ /* 0x000fe20000410000 */
[----:B---3--:R-:W-:Y:S01]  /*3420*/  @P2 FADD.FTZ R164, R10, R161 ;  /* 0x000000a10aa42221 */ /* 0x008fe20000010000 */
[C---:B------:R-:W-:Y:S01]  /*3430*/  ISETP.NE.AND P6, PT, R157.reuse, 0x1f, PT ;  /* 0x0000001f9d00780c */ /* 0x040fe20003fc5270 */
[----:B------:R-:W-:Y:S01]  /*3440*/  FADD.FTZ R8, -R158, R9 ;  /* 0x000000099e087221 */ /* 0x000fe20000010100 */
[C---:B------:R-:W-:Y:S01]  /*3450*/  ISETP.GT.U32.AND P2, PT, R157.reuse, 0x1d, PT ;  /* 0x0000001d9d00780c */ /* 0x040fe20003f44070 */
[-C--:B------:R-:W-:Y:S01]  /*3460*/  FMUL.FTZ R9, R130, R13.reuse ;  /* 0x0000000d82097220 */ /* 0x080fe20000410000 */
[C---:B------:R-:W-:Y:S01]  /*3470*/  ISETP.GT.U32.AND P3, PT, R157.reuse, 0x1b, PT ;  /* 0x0000001b9d00780c */ /* 0x040fe20003f64070 */
[----:B------:R-:W-:Y:S01]  /*3480*/  FFMA.FTZ R11, R128, -R13, R11 ;  /* 0x8000000d800b7223 */ /* 0x000fe2000001000b */
[C---:B------:R-:W-:Y:S01]  /*3490*/  ISETP.GT.U32.AND P4, PT, R157.reuse, 0x17, PT ;  /* 0x000000179d00780c */ /* 0x040fe20003f84070 */
[C---:B------:R-:W-:Y:S01]  /*34a0*/  FMUL.FTZ R10, R116.reuse, -R8 ;  /* 0x80000008740a7220 */ /* 0x040fe20000410000 */
[----:B------:R-:W-:Y:S01]  /*34b0*/  ISETP.GT.U32.AND P5, PT, R157, 0xf, PT ;  /* 0x0000000f9d00780c */ /* 0x000fe20003fa4070 */
[----:B------:R-:W-:Y:S01]  /*34c0*/  FMUL.FTZ R157, R116, -R156 ;  /* 0x8000009c749d7220 */ /* 0x000fe20000410000 */
[----:B------:R-:W-:Y:S01]  /*34d0*/  FFMA.FTZ R9, R128, R12, -R9 ;  /* 0x0000000c80097223 */ /* 0x000fe20000010809 */
[----:B------:R-:W-:Y:S01]  /*34e0*/  FFMA.FTZ R160, R113, R156, -R10 ;  /* 0x0000009c71a07223 */ /* 0x000fe2000001080a */
[----:B------:R-:W-:Y:S01]  /*34f0*/  FMUL.FTZ R156, R69, R39 ;  /* 0x00000027459c7220 */ /* 0x000fe20000410000 */
[----:B------:R-:W-:Y:S01]  /*3500*/  FFMA.FTZ R159, R113, R8, R157 ;  /* 0x00000008719f7223 */ /* 0x000fe2000001009d */
[C---:B------:R-:W-:Y:S01]  /*3510*/  FMUL.FTZ R8, R126.reuse, -R11 ;  /* 0x8000000b7e087220 */ /* 0x040fe20000410000 */
[-C--:B------:R-:W-:Y:S01]  /*3520*/  FMUL.FTZ R10, R126, -R9.reuse ;  /* 0x800000097e0a7220 */ /* 0x080fe20000410000 */
[----:B------:R-:W-:Y:S01]  /*3530*/  FMUL.FTZ R157, R69, R38 ;  /* 0x00000026459d7220 */ /* 0x000fe20000410000 */
[----:B------:R-:W-:Y:S01]  /*3540*/  FADD.FTZ R168, -R156, R159 ;  /* 0x0000009f9ca87221 */ /* 0x000fe20000010100 */
[C---:B------:R-:W-:Y:S01]  /*3550*/  FFMA.FTZ R8, R125.reuse, R9, -R8 ;  /* 0x000000097d087223 */ /* 0x040fe20000010808 */
[----:B------:R-:W-:Y:S01]  /*3560*/  FFMA.FTZ R10, R125, R11, R10 ;  /* 0x0000000b7d0a7223 */ /* 0x000fe2000001000a */
[----:B------:R-:W-:Y:S01]  /*3570*/  FADD.FTZ R166, R157, R160 ;  /* 0x000000a09da67221 */ /* 0x000fe20000010000 */
        /* <DEDUP_REMOVED lines=8> */
[----:B------:R-:W-:Y:S01]  /*3600*/  FMUL.FTZ R159, R70, R39 ;  /* 0x00000027469f7220 */ /* 0x000fe20000410000 */
[CC--:B------:R-:W-:Y:S01]  /*3610*/  FMUL.FTZ R165, R119.reuse, -R161.reuse ;  /* 0x800000a177a57220 */ /* 0x0c0fe20000410000 */
[-C--:B------:R-:W-:Y:S01]  /*3620*/  FMUL.FTZ R166, R119, -R160.reuse ;  /* 0x800000a077a67220 */ /* 0x080fe20000410000 */
[----:B------:R-:W-:Y:S01]  /*3630*/  HFMA2.MMA R9, -RZ, RZ, 0, 0 ;  /* 0x00000000ff097435 */ /* 0x000fe200000001ff */
[----:B------:R-:W-:Y:S01]  /*3640*/  FADD.FTZ R169, -R159, R168 ;  /* 0x000000a89fa97221 */ /* 0x000fe20000010100 */
[C---:B------:R-:W-:Y:S01]  /*3650*/  FFMA.FTZ R165, R118.reuse, R160, -R165 ;  /* 0x000000a076a57223 */ /* 0x040fe200000108a5 */
[----:B------:R-:W-:Y:S01]  /*3660*/  FFMA.FTZ R166, R118, R161, R166 ;  /* 0x000000a176a67223 */ /* 0x000fe200000100a6 */
[----:B------:R-:W-:Y:S01]  /*3670*/  FMUL.FTZ R160, R70, R38 ;  /* 0x0000002646a07220 */ /* 0x000fe20000410000 */
[----:B------:R-:W-:Y:S01]  /*3680*/  MOV R8, 0x3f800000 ;  /* 0x3f80000000087802 */ /* 0x000fe20000000f00 */
[C---:B------:R-:W-:Y:S01]  /*3690*/  FMUL.FTZ R161, R116.reuse, -R165 ;  /* 0x800000a574a17220 */ /* 0x040fe20000410000 */
[-C--:B------:R-:W-:Y:S01]  /*36a0*/  FMUL.FTZ R168, R116, -R166.reuse ;  /* 0x800000a674a87220 */ /* 0x080fe20000410000 */
[----:B------:R-:W-:Y:S01]  /*36b0*/  FADD.FTZ R167, R160, R167 ;  /* 0x000000a7a0a77221 */ /* 0x000fe20000010000 */
[----:B------:R-:W-:Y:S01]  /*36c0*/  CS2R R10, SRZ ;  /* 0x00000000000a7805 */ /* 0x000fe2000001ff00 */
[----:B------:R-:W-:Y:S01]  /*36d0*/  FFMA.FTZ R166, R113, R166, R161 ;  /* 0x000000a671a67223 */ /* 0x000fe200000100a1 */
[C---:B------:R-:W-:Y:S01]  /*36e0*/  FMUL.FTZ R161, R3.reuse, R162 ;  /* 0x000000a203a17220 */ /* 0x040fe20000410000 */
[----:B------:R-:W-:Y:S01]  /*36f0*/  FMUL.FTZ R170, R114, -R167 ;  /* 0x800000a772aa7220 */ /* 0x000fe20000410000 */
[-C--:B------:R-:W-:Y:S01]  /*3700*/  FMUL.FTZ R3, R3, R164.reuse ;  /* 0x000000a403037220 */ /* 0x080fe20000410000 */
[----:B------:R-:W-:Y:S01]  /*3710*/  FFMA.FTZ R168, R113, R165, -R168 ;  /* 0x000000a571a87223 */ /* 0x000fe200000108a8 */
[----:B------:R-:W-:Y:S01]  /*3720*/  FFMA.FTZ R164, R2, R164, R161 ;  /* 0x000000a402a47223 */ /* 0x000fe200000100a1 */
[-C--:B------:R-:W-:Y:S01]  /*3730*/  FFMA.FTZ R172, R110, R169.reuse, R170 ;  /* 0x000000a96eac7223 */ /* 0x080fe200000100aa */
        /* <DEDUP_REMOVED lines=40> */
.L_x_16987:
[----:B------:R-:W-:Y:S05]  /*39c0*/  BSYNC B0 ;  /* 0x0000000000007941 */ /* 0x000fea0003800000 */
.L_x_16986:
        /* <DEDUP_REMOVED lines=21> */
.L_x_16989:
[----:B------:R-:W-:Y:S05]  /*3b20*/  BSYNC B0 ;  /* 0x0000000000007941 */ /* 0x000fea0003800000 */
.L_x_16988:
[C---:B------:R-:W-:Y:S01]  /*3b30*/  FFMA.FTZ R172, R103.reuse, R136, R38 ;  /* 0x0000008867ac7223 */ /* 0x040fe20000010026 */
[----:B------:R-:W-:Y:S01]  /*3b40*/  FMUL.FTZ R136, R86, R99 ;  /* 0x0000006356887220 */ /* 0x000fe20000410000 */
[----:B0-----:R-:W-:Y:S01]  /*3b50*/  FFMA.FTZ R167, R103, R138, R39 ;  /* 0x0000008a67a77223 */ /* 0x001fe20000010027 */
[----:B--2---:R-:W-:Y:S01]  /*3b60*/  FFMA.FTZ R133, R0, R174, RZ ;  /* 0x000000ae00857223 */ /* 0x004fe200000100ff */
[----:B------:R-:W-:Y:S01]  /*3b70*/  FMUL.FTZ R138, R116, R172 ;  /* 0x000000ac748a7220 */ /* 0x000fe20000410000 */
[-C--:B------:R-:W-:Y:S01]  /*3b80*/  FFMA.FTZ R39, R98, -R136.reuse, R3 ;  /* 0x8000008862277223 */ /* 0x080fe20000010003 */
[----:B------:R-:W-:Y:S01]  /*3b90*/  FFMA.FTZ R38, R97, -R136, R174 ;  /* 0x8000008861267223 */ /* 0x000fe200000100ae */
[----:B------:R-:W-:Y:S01]  /*3ba0*/  FFMA.FTZ R3, R0, -R3, RZ ;  /* 0x8000000300037223 */ /* 0x000fe200000100ff */
[-C--:B------:R-:W-:Y:S01]  /*3bb0*/  FMUL.FTZ R136, R116, R167.reuse ;  /* 0x000000a774887220 */ /* 0x080fe20000410000 */
[----:B-1----:R-:W-:Y:S01]  /*3bc0*/  FMUL.FTZ R135, R87, R102 ;  /* 0x0000006657877220 */ /* 0x002fe20000410000 */
[C---:B------:R-:W-:Y:S01]  /*3bd0*/  FFMA.FTZ R138, R113.reuse, R167, R138 ;  /* 0x000000a7718a7223 */ /* 0x040fe2000001008a */
[C---:B------:R-:W-:Y:S01]  /*3be0*/  FFMA.FTZ R170, R70.reuse, -R165, R3 ;  /* 0x800000a546aa7223 */ /* 0x040fe20000010003 */
[----:B------:R-:W-:Y:S01]  /*3bf0*/  FFMA.FTZ R3, R113, R172, -R136 ;  /* 0x000000ac71037223 */ /* 0x000fe20000010888 */
[----:B------:R-:W-:Y:S01]  /*3c00*/  FFMA.FTZ R168, R70, R139, R133 ;  /* 0x0000008b46a87223 */ /* 0x000fe20000010085 */
[----:B------:R-:W-:Y:S01]  /*3c10*/  FFMA.FTZ R133, R100, -R135, R139 ;  /* 0x8000008764857223 */ /* 0x000fe2000001008b */
[C---:B------:R-:W-:Y:S01]  /*3c20*/  FFMA.FTZ R174, R112.reuse, R141, R138 ;  /* 0x0000008d70ae7223 */ /* 0x040fe2000001008a */
[----:B---3--:R-:W-:Y:S01]  /*3c30*/  FFMA.FTZ R169, R112, R143, R3 ;  /* 0x0000008f70a97223 */ /* 0x008fe20000010003 */
        /* <DEDUP_REMOVED lines=18> */
.L_x_16991:
[----:B------:R-:W-:Y:S05]  /*3d60*/  BSYNC B0 ;  /* 0x0000000000007941 */ /* 0x000fea0003800000 */
.L_x_16990:
[C---:B-1----:R-:W-:Y:S01]  /*3d70*/  FMUL.FTZ R139, R119.reuse, R169 ;  /* 0x000000a9778b7220 */ /* 0x042fe20000410000 */
[----:B------:R-:W-:Y:S01]  /*3d80*/  FMUL.FTZ R138, R84, R103 ;  /* 0x00000067548a7220 */ /* 0x000fe20000410000 */
[-C--:B---3--:R-:W-:Y:S01]  /*3d90*/  FMUL.FTZ R3, R119, R174.reuse ;  /* 0x000000ae77037220 */ /* 0x088fe20000410000 */
[----:B0-----:R-:W-:Y:S01]  /*3da0*/  FFMA.FTZ R143, R69, -R167, R170 ;  /* 0x800000a7458f7223 */ /* 0x001fe200000100aa */
[C---:B------:R-:W-:Y:S01]  /*3db0*/  FFMA.FTZ R139, R118.reuse, R174, R139 ;  /* 0x000000ae768b7223 */ /* 0x040fe2000001008b */
[-C--:B------:R-:W-:Y:S01]  /*3dc0*/  FFMA.FTZ R136, R101, -R138.reuse, R172 ;  /* 0x8000008a65887223 */ /* 0x080fe200000100ac */
[----:B------:R-:W-:Y:S01]  /*3dd0*/  FFMA.FTZ R138, R105, -R138, R167 ;  /* 0x8000008a698a7223 */ /* 0x000fe200000100a7 */
[----:B------:R-:W-:Y:S01]  /*3de0*/  FFMA.FTZ R166, R118, R169, -R3 ;  /* 0x000000a976a67223 */ /* 0x000fe20000010803 */
[----:B------:R-:W-:Y:S01]  /*3df0*/  FFMA.FTZ R167, R117, R142, R139 ;  /* 0x0000008e75a77223 */ /* 0x000fe2000001008b */
[----:B------:R0:W1:Y:S01]  /*3e00*/  SHFL.DOWN PT, R165, R164, 0x8, 0x1f ;  /* 0x09001f00a4a57f89 */ /* 0x00006200000e0000 */
[----:B------:R-:W-:Y:S01]  /*3e10*/  BSSY B0, `(.L_x_16992) ;  /* 0x0000012000007945 */ /* 0x000fe20003800000 */
[----:B--2---:R-:W-:Y:S01]  /*3e20*/  FFMA.FTZ R141, R69, R172, R168 ;  /* 0x000000ac458d7223 */ /* 0x004fe200000100a8 */
[----:B------:R-:W-:Y:S01]  /*3e30*/  FFMA.FTZ R176, R117, R140, R166 ;  /* 0x0000008c75b07223 */ /* 0x000fe200000100a6 */
        /* <DEDUP_REMOVED lines=15> */
.L_x_16993:
[----:B------:R-:W-:Y:S05]  /*3f30*/  BSYNC B0 ;  /* 0x0000000000007941 */ /* 0x000fea0003800000 */
.L_x_16992:
[C---:B------:R-:W-:Y:S01]  /*3f40*/  FMUL.FTZ R140, R123.reuse, R167 ;  /* 0x000000a77b8c7220 */ /* 0x040fe20000410000 */
[----:B------:R-:W-:Y:S01]  /*3f50*/  FMUL.FTZ R142, R123, R176 ;  /* 0x000000b07b8e7220 */ /* 0x000fe20000410000 */
[----:B-1----:R-:W-:Y:S01]  /*3f60*/  FMUL.FTZ R165, R85, R112 ;  /* 0x0000007055a57220 */ /* 0x002fe20000410000 */
[----:B------:R-:W-:Y:S01]  /*3f70*/  FFMA.FTZ R170, R68, R169, R141 ;  /* 0x000000a944aa7223 */ /* 0x000fe2000001008d */
[C---:B---3--:R-:W-:Y:S01]  /*3f80*/  FFMA.FTZ R3, R121.reuse, R176, -R140 ;  /* 0x000000b079037223 */ /* 0x048fe2000001088c */
[----:B------:R-:W-:Y:S01]  /*3f90*/  FFMA.FTZ R142, R121, R167, R142 ;  /* 0x000000a7798e7223 */ /* 0x000fe2000001008e */
[-C--:B--2---:R-:W-:Y:S01]  /*3fa0*/  FFMA.FTZ R139, R106, -R165.reuse, R169 ;  /* 0x800000a56a8b7223 */ /* 0x084fe200000100a9 */
[----:B------:R-:W-:Y:S01]  /*3fb0*/  FFMA.FTZ R140, R108, -R165, R174 ;  /* 0x800000a56c8c7223 */ /* 0x000fe200000100ae */
[----:B------:R-:W-:Y:S01]  /*3fc0*/  FFMA.FTZ R172, R68, -R174, R143 ;  /* 0x800000ae44ac7223 */ /* 0x000fe2000001008f */
[C---:B------:R-:W-:Y:S01]  /*3fd0*/  FFMA.FTZ R165, R124.reuse, R147, R3 ;  /* 0x000000937ca57223 */ /* 0x040fe20000010003 */
[----:B0-----:R-:W-:Y:S01]  /*3fe0*/  FFMA.FTZ R171, R124, R145, R142 ;  /* 0x000000917cab7223 */ /* 0x001fe2000001008e */
[----:B------:R0:W1:Y:S01]  /*3ff0*/  SHFL.DOWN PT, R141, R161, 0x10, 0x1f ;  /* 0x0a001f00a18d7f89 */ /* 0x00006200000e0000 */
[----:B------:R-:W-:Y:S03]  /*4000*/  BSSY B0, `(.L_x_16994) ;  /* 0x0000010000007945 */ /* 0x000fe60003800000 */
        /* <DEDUP_REMOVED lines=15> */
.L_x_16995:
[----:B------:R-:W-:Y:S05]  /*4100*/  BSYNC B0 ;  /* 0x0000000000007941 */ /* 0x000fea0003800000 */
.L_x_16994:
[----:B------:R-:W-:Y:S01]  /*4110*/  FMUL.FTZ R174, R82, R117 ;  /* 0x0000007552ae7220 */ /* 0x000fe20000410000 */
[C---:B------:R-:W-:Y:S01]  /*4120*/  FMUL.FTZ R142, R126.reuse, R171 ;  /* 0x000000ab7e8e7220 */ /* 0x040fe20000410000 */
[-C--:B------:R-:W-:Y:S01]  /*4130*/  FMUL.FTZ R168, R126, R165.reuse ;  /* 0x000000a57ea87220 */ /* 0x080fe20000410000 */
[----:B------:R-:W-:Y:S01]  /*4140*/  SHFL.IDX PT, R169, R11, RZ, 0x1f ;  /* 0x00001fff0ba97589 */ /* 0x000fe200000e0000 */
[-C--:B-1----:R-:W-:Y:S01]  /*4150*/  FFMA.FTZ R141, R111, -R174.reuse, R176 ;  /* 0x800000ae6f8d7223 */ /* 0x082fe200000100b0 */
[----:B------:R-:W-:Y:S01]  /*4160*/  FFMA.FTZ R166, R125, R165, -R142 ;  /* 0x000000a57da67223 */ /* 0x000fe2000001088e */
[----:B------:R-:W-:Y:S01]  /*4170*/  FFMA.FTZ R142, R115, -R174, R167 ;  /* 0x800000ae738e7223 */ /* 0x000fe200000100a7 */
[----:B0-----:R-:W-:Y:S01]  /*4180*/  FFMA.FTZ R145, R67, -R167, R172 ;  /* 0x800000a743917223 */ /* 0x001fe200000100ac */
[----:B------:R-:W0:Y:S01]  /*4190*/  SHFL.DOWN PT, R174, R164, 0x1, 0x1f ;  /* 0x08201f00a4ae7f89 */ /* 0x000e2200000e0000 */
[-C--:B---3--:R-:W-:Y:S01]  /*41a0*/  FFMA.FTZ R3, R125, R171.reuse, R168 ;  /* 0x000000ab7d037223 */ /* 0x088fe200000100a8 */
[----:B------:R-:W-:Y:S01]  /*41b0*/  FMUL.FTZ R147, R83, R124 ;  /* 0x0000007c53937220 */ /* 0x000fe20000410000 */
[----:B--2---:R-:W-:Y:S01]  /*41c0*/  FFMA.FTZ R143, R67, R176, R170 ;  /* 0x000000b0438f7223 */ /* 0x004fe200000100aa */
[----:B------:R-:W1:Y:S01]  /*41d0*/  SHFL.IDX PT, R167, R10, RZ, 0x1f ;  /* 0x00001fff0aa77589 */ /* 0x000e6200000e0000 */
[C---:B------:R-:W-:Y:S01]  /*41e0*/  FFMA.FTZ R170, R131.reuse, R146, R166 ;  /* 0x0000009283aa7223 */ /* 0x040fe200000100a6 */
[----:B------:R-:W-:Y:S01]  /*41f0*/  FFMA.FTZ R172, R131, R144, R3 ;  /* 0x0000009083ac7223 */ /* 0x000fe20000010003 */
[----:B------:R-:W-:Y:S01]  /*4200*/  FFMA.FTZ R166, R66, -R171, R145 ;  /* 0x800000ab42a67223 */ /* 0x000fe20000010091 */
[----:B------:R-:W2:Y:S01]  /*4210*/  SHFL.DOWN PT, R173, R161, 0x1, 0x1f ;  /* 0x08201f00a1ad7f89 */ /* 0x000ea200000e0000 */
[----:B------:R-:W-:Y:S01]  /*4220*/  FFMA.FTZ R144, R122, -R147, R171 ;  /* 0x800000937a907223 */ /* 0x000fe200000100ab */
[----:B------:R-:W-:Y:S01]  /*4230*/  FMUL.FTZ R3, R130, R172 ;  /* 0x000000ac82037220 */ /* 0x000fe20000410000 */
[----:B------:R-:W-:Y:S01]  /*4240*/  FFMA.FTZ R146, R66, R165, R143 ;  /* 0x000000a542927223 */ /* 0x000fe2000001008f */
[----:B------:R-:W3:Y:S01]  /*4250*/  SHFL.DOWN PT, R175, R163, 0x1, 0x1f ;  /* 0x08201f00a3af7f89 */ /* 0x000ee200000e0000 */
[----:B------:R-:W-:Y:S01]  /*4260*/  FFMA.FTZ R143, R120, -R147, R165 ;  /* 0x80000093788f7223 */ /* 0x000fe200000100a5 */
[----:B------:R-:W-:Y:S01]  /*4270*/  FFMA.FTZ R3, R128, R170, -R3 ;  /* 0x000000aa80037223 */ /* 0x000fe20000010803 */
[----:B------:R-:W-:Y:S01]  /*4280*/  FMUL.FTZ R168, R80, R131 ;  /* 0x0000008350a87220 */ /* 0x000fe20000410000 */
[----:B------:R-:W5:Y:S01]  /*4290*/  SHFL.DOWN PT, R171, R162, 0x1, 0x1f ;  /* 0x08201f00a2ab7f89 */ /* 0x000f6200000e0000 */
[C---:B------:R-:W-:Y:S01]  /*42a0*/  FFMA.FTZ R177, R65.reuse, -R172, R166 ;  /* 0x800000ac41b17223 */ /* 0x040fe200000100a6 */
[----:B------:R-:W-:Y:S01]  /*42b0*/  FFMA.FTZ R147, R134, R149, R3 ;  /* 0x0000009586937223 */ /* 0x000fe20000010003 */
[-C--:B------:R-:W-:Y:S01]  /*42c0*/  FMUL.FTZ R3, R130, R170.reuse ;  /* 0x000000aa82037220 */ /* 0x080fe20000410000 */
[----:B----4-:R-:W4:Y:S01]  /*42d0*/  SHFL.IDX PT, R164, R164, RZ, 0x1f ;  /* 0x00001fffa4a47589 */ /* 0x010f2200000e0000 */
[----:B------:R-:W-:Y:S01]  /*42e0*/  FFMA.FTZ R176, R65, R170, R146 ;  /* 0x000000aa41b07223 */ /* 0x000fe20000010092 */
[----:B------:R-:W-:Y:S01]  /*42f0*/  FFMA.FTZ R145, R129, -R168, R170 ;  /* 0x800000a881917223 */ /* 0x000fe200000100aa */
[----:B------:R-:W-:Y:S01]  /*4300*/  FFMA.FTZ R3, R128, R172, R3 ;  /* 0x000000ac80037223 */ /* 0x000fe20000010003 */
[----:B0-----:R-:W-:Y:S01]  /*4310*/  @P1 FMUL.FTZ R166, R174, R169 ;  /* 0x000000a9aea61220 */ /* 0x001fe20000410000 */
[----:B------:R-:W-:Y:S01]  /*4320*/  FFMA.FTZ R146, R127, -R168, R172 ;  /* 0x800000a87f927223 */ /* 0x000fe200000100ac */
[----:B------:R0:W4:Y:S01]  /*4330*/  SHFL.IDX PT, R165, R161, RZ, 0x1f ;  /* 0x00001fffa1a57589 */ /* 0x00012200000e0000 */
[----:B------:R-:W-:Y:S01]  /*4340*/  FFMA.FTZ R3, R134, R15, R3 ;  /* 0x0000000f86037223 */ /* 0x000fe20000010003 */
[----:B-1----:R-:W-:Y:S01]  /*4350*/  @P1 FMUL.FTZ R168, R174, R167 ;  /* 0x000000a7aea81220 */ /* 0x002fe20000410000 */
[----:B------:R-:W-:Y:S01]  /*4360*/  FMUL.FTZ R149, R81, R134 ;  /* 0x0000008651957220 */ /* 0x000fe20000410000 */
[----:B------:R-:W1:Y:S01]  /*4370*/  SHFL.IDX PT, R163, R163, RZ, 0x1f ;  /* 0x00001fffa3a37589 */ /* 0x000e6200000e0000 */
[----:B------:R-:W-:Y:S01]  /*4380*/  FMUL.FTZ R170, R63, R3 ;  /* 0x000000033faa7220 */ /* 0x000fe20000410000 */
[C---:B--2---:R-:W-:Y:S01]  /*4390*/  @P1 FFMA.FTZ R166, R173.reuse, R167, -R166 ;  /* 0x000000a7ada61223 */ /* 0x044fe200000108a6 */
[----:B------:R-:W-:Y:S01]  /*43a0*/  @P1 FFMA.FTZ R168, R173, R169, R168 ;  /* 0x000000a9ada81223 */ /* 0x000fe200000100a8 */
[----:B------:R-:W2:Y:S01]  /*43b0*/  SHFL.IDX PT, R162, R162, RZ, 0x1f ;  /* 0x00001fffa2a27589 */ /* 0x000ea200000e0000 */
[----:B0-----:R-:W-:Y:S01]  /*43c0*/  FADD.FTZ R161, R177, -R170 ;  /* 0x800000aab1a17221 */ /* 0x001fe20000010000 */
[----:B---3--:R-:W-:Y:S01]  /*43d0*/  @P1 FADD.FTZ R167, R175, R166 ;  /* 0x000000a6afa71221 */ /* 0x008fe20000010000 */
[----:B------:R-:W-:Y:S01]  /*43e0*/  ISETP.NE.AND P0, PT, R54, RZ, PT ;  /* 0x000000ff3600720c */ /* 0x000fe20003f05270 */
[----:B------:R-:W-:Y:S01]  /*43f0*/  FMUL.FTZ R15, R63, R147 ;  /* 0x000000933f0f7220 */ /* 0x000fe20000410000 */
[----:B------:R-:W-:Y:S01]  /*4400*/  FFMA.FTZ R147, R14, -R149, R147 ;  /* 0x800000950e937223 */ /* 0x000fe20000010093 */
[----:B-----5:R-:W-:Y:S01]  /*4410*/  @P1 FADD.FTZ R169, R171, R168 ;  /* 0x000000a8aba91221 */ /* 0x020fe20000010000 */
[----:B------:R-:W-:Y:S01]  /*4420*/  FMUL.FTZ R172, R167, -R13 ;  /* 0x8000000da7ac7220 */ /* 0x000fe20000410000 */
[----:B------:R-:W-:Y:S01]  /*4430*/  FFMA.FTZ R149, R132, -R149, R3 ;  /* 0x8000009584957223 */ /* 0x000fe20000010003 */
[----:B------:R-:W-:Y:S01]  /*4440*/  P2R R3, PR, RZ, 0x1 ;  /* 0x00000001ff037803 */ /* 0x000fe20000000000 */
[C---:B------:R-:W-:Y:S01]  /*4450*/  FMUL.FTZ R170, R169.reuse, -R13 ;  /* 0x8000000da9aa7220 */ /* 0x040fe20000410000 */
[----:B------:R-:W-:Y:S01]  /*4460*/  FFMA.FTZ R172, R169, R12, R172 ;  /* 0x0000000ca9ac7223 */ /* 0x000fe200000100ac */
[C---:B----4-:R-:W-:Y:S01]  /*4470*/  FMUL.FTZ R166, R164.reuse, R11 ;  /* 0x0000000ba4a67220 */ /* 0x050fe20000410000 */
[----:B------:R-:W-:Y:S01]  /*4480*/  FMUL.FTZ R168, R164, R10 ;  /* 0x0000000aa4a87220 */ /* 0x000fe20000410000 */
[----:B------:R-:W-:Y:S01]  /*4490*/  FFMA.FTZ R170, R167, R12, -R170 ;  /* 0x0000000ca7aa7223 */ /* 0x000fe200000108aa */
[----:B------:R-:W-:Y:S01]  /*44a0*/  FADD.FTZ R153, -R153, R172 ;  /* 0x000000ac99997221 */ /* 0x000fe20000010100 */
[----:B------:R-:W-:Y:S01]  /*44b0*/  SHF.L.U32 R12, R54, 0x4, RZ ;  /* 0x00000004360c7819 */ /* 0x000fe200000006ff */
[----:B------:R-:W-:Y:S01]  /*44c0*/  FFMA.FTZ R166, R165, R10, -R166 ;  /* 0x0000000aa5a67223 */ /* 0x000fe200000108a6 */
[----:B------:R-:W-:Y:S01]  /*44d0*/  FADD.FTZ R151, R151, R170 ;  /* 0x000000aa97977221 */ /* 0x000fe20000010000 */
[----:B------:R-:W-:Y:S01]  /*44e0*/  FMUL.FTZ R3, R130, -R153 ;  /* 0x8000009982037220 */ /* 0x000fe20000410000 */
[C---:B------:R-:W-:Y:S01]  /*44f0*/  FMUL.FTZ R10, R164.reuse, R9 ;  /* 0x00000009a40a7220 */ /* 0x040fe20000410000 */
[-C--:B------:R-:W-:Y:S01]  /*4500*/  FMUL.FTZ R164, R164, R8.reuse ;  /* 0x00000008a4a47220 */ /* 0x080fe20000410000 */
[-C--:B------:R-:W-:Y:S01]  /*4510*/  FMUL.FTZ R130, R130, -R151.reuse ;  /* 0x8000009782827220 */ /* 0x080fe20000410000 */
[C---:B------:R-:W-:Y:S01]  /*4520*/  FFMA.FTZ R3, R128.reuse, R151, -R3 ;  /* 0x0000009780037223 */ /* 0x040fe20000010803 */
[----:B------:R-:W-:Y:S01]  /*4530*/  FFMA.FTZ R8, R165, R8, -R10 ;  /* 0x00000008a5087223 */ /* 0x000fe2000001080a */
[----:B-1----:R-:W-:Y:S01]  /*4540*/  FADD.FTZ R10, R163, R166 ;  /* 0x000000a6a30a7221 */ /* 0x002fe20000010000 */
[----:B------:R-:W-:Y:S01]  /*4550*/  FFMA.FTZ R13, R128, R153, R130 ;  /* 0x00000099800d7223 */ /* 0x000fe20000010082 */
[----:B------:R-:W-:Y:S01]  /*4560*/  LEA.HI.SX32 R130, R12, R12, 0x1b ;  /* 0x0000000c0c827211 */ /* 0x000fe200078fdaff */
[----:B------:R-:W-:Y:S01]  /*4570*/  FADD.FTZ R150, R150, R3 ;  /* 0x0000000396967221 */ /* 0x000fe20000010000 */
[C---:B------:R-:W-:Y:S01]  /*4580*/  FFMA.FTZ R11, R165.reuse, R11, R168 ;  /* 0x0000000ba50b7223 */ /* 0x040fe200000100a8 */
[----:B------:R-:W-:Y:S01]  /*4590*/  FADD.FTZ R148, -R148, R13 ;  /* 0x0000000d94947221 */ /* 0x000fe20000010100 */
[----:B------:R-:W-:Y:S01]  /*45a0*/  LEA R166, R130, R45, 0x2 ;  /* 0x0000002d82a67211 */ /* 0x000fe200078e10ff */
[----:B------:R-:W-:Y:S01]  /*45b0*/  FMUL.FTZ R130, R126, -R150 ;  /* 0x800000967e827220 */ /* 0x000fe20000410000 */
[----:B--2---:R-:W-:Y:S01]  /*45c0*/  FADD.FTZ R11, R162, R11 ;  /* 0x0000000ba20b7221 */ /* 0x004fe20000010000 */
[-C--:B------:R-:W-:Y:S01]  /*45d0*/  FMUL.FTZ R3, R126, -R148.reuse ;  /* 0x800000947e037220 */ /* 0x080fe20000410000 */
[----:B------:R-:W-:Y:S01]  /*45e0*/  FFMA.FTZ R9, R165, R9, R164 ;  /* 0x00000009a5097223 */ /* 0x000fe200000100a4 */
[C---:B------:R-:W-:Y:S01]  /*45f0*/  FFMA.FTZ R13, R125.reuse, R148, R130 ;  /* 0x000000947d0d7223 */ /* 0x040fe20000010082 */
[----:B------:R-:W-:Y:S01]  /*4600*/  @!P0 LEA R162, R64, R45, 0x4 ;  /* 0x0000002d40a28211 */ /* 0x000fe200078e20ff */
[-C--:B------:R-:W-:Y:S01]  /*4610*/  FFMA.FTZ R3, R125, R150.reuse, -R3 ;  /* 0x000000967d037223 */ /* 0x080fe20000010803 */
[----:B------:R-:W-:Y:S01]  /*4620*/  FMUL.FTZ R126, R80, R150 ;  /* 0x00000096507e7220 */ /* 0x000fe20000410000 */
[----:B------:R-:W-:Y:S01]  /*4630*/  FADD.FTZ R154, -R154, R13 ;  /* 0x0000000d9a9a7221 */ /* 0x000fe20000010100 */
[----:B------:R-:W-:Y:S01]  /*4640*/  FMUL.FTZ R130, R80, R148 ;  /* 0x0000009450827220 */ /* 0x000fe20000410000 */
[----:B------:R0:W-:Y:S01]  /*4650*/  @!P0 STS.128 [R162+0x21b0], R8 ;  /* 0x0021b008a2008388 */ /* 0x0001e20000000c00 */
[----:B------:R-:W-:Y:S01]  /*4660*/  FADD.FTZ R152, R152, R3 ;  /* 0x0000000398987221 */ /* 0x000fe20000010000 */
[C---:B------:R-:W-:Y:S01]  /*4670*/  FMUL.FTZ R12, R81.reuse, R151 ;  /* 0x00000097510c7220 */ /* 0x040fe20000410000 */
[----:B------:R-:W-:Y:S01]  /*4680*/  FMUL.FTZ R128, R81, R153 ;  /* 0x0000009951807220 */ /* 0x000fe20000410000 */
[----:B------:R-:W-:Y:S01]  /*4690*/  BSSY B0, `(.L_x_16996) ;  /* 0x000007e000007945 */ /* 0x000fe20003800000 */
[----:B------:R-:W-:Y:S01]  /*46a0*/  FADD.FTZ R15, R176, R15 ;  /* 0x0000000fb00f7221 */ /* 0x000fe20000010000 */
[C---:B------:R-:W-:Y:S01]  /*46b0*/  FMUL.FTZ R163, R134.reuse, R12 ;  /* 0x0000000c86a37220 */ /* 0x040fe20000410000 */
[----:B------:R-:W-:-:S04]  /*46c0*/  FMUL.FTZ R164, R134, R128 ;  /* 0x0000008086a47220 */ /* 0x000fc80000410000 */
[----:B------:R1:W-:Y:S04]  /*46d0*/  STS [R166+0x458], R163 ;  /* 0x000458a3a6007388 */ /* 0x0003e80000000800 */
[----:B------:R-:W-:Y:S01]  /*46e0*/  STS [R166+0x45c], R164 ;  /* 0x00045ca4a6007388 */ /* 0x000fe20000000800 */
[C---:B0-----:R-:W-:Y:S01]  /*46f0*/  FMUL.FTZ R8, R123.reuse, -R154 ;  /* 0x8000009a7b087220 */ /* 0x041fe20000410000 */
[-C--:B------:R-:W-:Y:S01]  /*4700*/  FMUL.FTZ R123, R123, -R152.reuse ;  /* 0x800000987b7b7220 */ /* 0x080fe20000410000 */
[----:B------:R-:W-:Y:S01]  /*4710*/  FMUL.FTZ R9, R83, R152 ;  /* 0x0000009853097220 */ /* 0x000fe20000410000 */
[C---:B------:R-:W-:Y:S01]  /*4720*/  FMUL.FTZ R11, R146.reuse, R126 ;  /* 0x0000007e920b7220 */ /* 0x040fe20000410000 */
[C---:B------:R-:W-:Y:S01]  /*4730*/  FFMA.FTZ R13, R121.reuse, R152, -R8 ;  /* 0x00000098790d7223 */ /* 0x040fe20000010808 */
[-C--:B------:R-:W-:Y:S01]  /*4740*/  FFMA.FTZ R8, R121, R154.reuse, R123 ;  /* 0x0000009a79087223 */ /* 0x080fe2000001007b */
[----:B------:R-:W-:Y:S01]  /*4750*/  FMUL.FTZ R123, R83, R154 ;  /* 0x0000009a537b7220 */ /* 0x000fe20000410000 */
[-C--:B------:R-:W-:Y:S01]  /*4760*/  FMUL.FTZ R10, R146, R130.reuse ;  /* 0x00000082920a7220 */ /* 0x080fe20000410000 */
[----:B------:R-:W-:Y:S01]  /*4770*/  FADD.FTZ R13, R40, R13 ;  /* 0x0000000d280d7221 */ /* 0x000fe20000010000 */
[----:B------:R-:W-:Y:S01]  /*4780*/  FADD.FTZ R121, -R41, R8 ;  /* 0x0000000829797221 */ /* 0x000fe20000010100 */
[C---:B------:R-:W-:Y:S01]  /*4790*/  FMUL.FTZ R40, R144.reuse, R123 ;  /* 0x0000007b90287220 */ /* 0x040fe20000410000 */
[-C--:B------:R-:W-:Y:S01]  /*47a0*/  FFMA.FTZ R11, R145, R130.reuse, -R11 ;  /* 0x00000082910b7223 */ /* 0x080fe2000001080b */
[C---:B------:R-:W-:Y:S01]  /*47b0*/  FMUL.FTZ R3, R119.reuse, -R13 ;  /* 0x8000000d77037220 */ /* 0x040fe20000410000 */
[----:B------:R-:W-:Y:S01]  /*47c0*/  FMUL.FTZ R8, R119, -R121 ;  /* 0x8000007977087220 */ /* 0x000fe20000410000 */
[-C--:B------:R-:W-:Y:S01]  /*47d0*/  FFMA.FTZ R119, R143, R9.reuse, R40 ;  /* 0x000000098f777223 */ /* 0x080fe20000010028 */
        /* <DEDUP_REMOVED lines=8> */
[----:B------:R0:W-:Y:S01]  /*4860*/  STS [R166+0x454], R130 ;  /* 0x00045482a6007388 */ /* 0x0001e20000000800 */
[CC--:B------:R-:W-:Y:S01]  /*4870*/  FMUL.FTZ R8, R116.reuse, -R158.reuse ;  /* 0x8000009e74087220 */ /* 0x0c0fe20000410000 */
[----:B------:R-:W-:Y:S01]  /*4880*/  FMUL.FTZ R3, R116, -R155 ;  /* 0x8000009b74037220 */ /* 0x000fe20000410000 */
[-C--:B------:R-:W-:Y:S01]  /*4890*/  FMUL.FTZ R123, R85, R158.reuse ;  /* 0x0000009e557b7220 */ /* 0x080fe20000410000 */
[----:B------:R-:W-:Y:S01]  /*48a0*/  FMUL.FTZ R125, R124, R9 ;  /* 0x000000097c7d7220 */ /* 0x000fe20000410000 */
[CC--:B------:R-:W-:Y:S01]  /*48b0*/  FFMA.FTZ R8, R113.reuse, R155.reuse, -R8 ;  /* 0x0000009b71087223 */ /* 0x0c0fe20000010808 */
[----:B------:R-:W-:Y:S01]  /*48c0*/  FFMA.FTZ R3, R113, R158, R3 ;  /* 0x0000009e71037223 */ /* 0x000fe20000010003 */
[----:B------:R-:W-:Y:S01]  /*48d0*/  FMUL.FTZ R9, R85, R155 ;  /* 0x0000009b55097220 */ /* 0x000fe20000410000 */
[----:B------:R-:W-:Y:S01]  /*48e0*/  FMUL.FTZ R116, R140, R123 ;  /* 0x0000007b8c747220 */ /* 0x000fe20000410000 */
[----:B------:R-:W-:Y:S01]  /*48f0*/  FADD.FTZ R40, R157, R8 ;  /* 0x000000089d287221 */ /* 0x000fe20000010000 */
[----:B0-----:R-:W-:Y:S01]  /*4900*/  FMUL.FTZ R130, R82, R13 ;  /* 0x0000000d52827220 */ /* 0x001fe20000410000 */
[----:B------:R-:W-:Y:S01]  /*4910*/  FADD.FTZ R156, -R156, R3 ;  /* 0x000000039c9c7221 */ /* 0x000fe20000010100 */
[-C--:B------:R-:W-:Y:S01]  /*4920*/  FFMA.FTZ R167, R139, R9.reuse, R116 ;  /* 0x000000098ba77223 */ /* 0x080fe20000010074 */
[----:B------:R-:W-:Y:S01]  /*4930*/  FMUL.FTZ R8, R109, -R40 ;  /* 0x800000286d087220 */ /* 0x000fe20000410000 */
[----:B------:R-:W-:Y:S01]  /*4940*/  FMUL.FTZ R41, R117, R130 ;  /* 0x0000008275297220 */ /* 0x000fe20000410000 */
[-C--:B------:R-:W-:Y:S01]  /*4950*/  FMUL.FTZ R109, R109, -R156.reuse ;  /* 0x8000009c6d6d7220 */ /* 0x080fe20000410000 */
[----:B------:R-:W-:Y:S01]  /*4960*/  FMUL.FTZ R116, R140, R9 ;  /* 0x000000098c747220 */ /* 0x000fe20000410000 */
[----:B------:R-:W-:Y:S01]  /*4970*/  FFMA.FTZ R8, R107, R156, R8 ;  /* 0x0000009c6b087223 */ /* 0x000fe20000010008 */
[----:B------:R0:W-:Y:S01]  /*4980*/  STS [R166+0x448], R125 ;  /* 0x0004487da6007388 */ /* 0x0001e20000000800 */
[-C--:B------:R-:W-:Y:S01]  /*4990*/  FMUL.FTZ R162, R131, R126.reuse ;  /* 0x0000007e83a27220 */ /* 0x080fe20000410000 */
[-C--:B------:R-:W-:Y:S01]  /*49a0*/  FFMA.FTZ R169, R139, R123.reuse, -R116 ;  /* 0x0000007b8ba97223 */ /* 0x080fe20000010874 */
[----:B------:R-:W-:Y:S01]  /*49b0*/  FADD.FTZ R159, -R159, R8 ;  /* 0x000000089f9f7221 */ /* 0x000fe20000010100 */
[----:B------:R1:W-:Y:S01]  /*49c0*/  STS [R166+0x440], R41 ;  /* 0x00044029a6007388 */ /* 0x0003e20000000800 */
[----:B------:R-:W-:Y:S01]  /*49d0*/  FMUL.FTZ R123, R112, R123 ;  /* 0x0000007b707b7220 */ /* 0x000fe20000410000 */
[----:B------:R-:W-:Y:S01]  /*49e0*/  FFMA.FTZ R10, R145, R126, R10 ;  /* 0x0000007e910a7223 */ /* 0x000fe2000001000a */
[-C--:B------:R-:W-:Y:S01]  /*49f0*/  FMUL.FTZ R3, R114, -R159.reuse ;  /* 0x8000009f72037220 */ /* 0x080fe20000410000 */
[----:B------:R-:W-:Y:S01]  /*4a00*/  FMUL.FTZ R8, R87, R159 ;  /* 0x0000009f57087220 */ /* 0x000fe20000410000 */
[----:B------:R2:W-:Y:S01]  /*4a10*/  STS [R166+0x44c], R163 ;  /* 0x00044ca3a6007388 */ /* 0x0005e20000000800 */
[----:B0-----:R-:W-:Y:S01]  /*4a20*/  FMUL.FTZ R125, R112, R9 ;  /* 0x00000009707d7220 */ /* 0x001fe20000410000 */
[----:B------:R-:W-:Y:S01]  /*4a30*/  FMUL.FTZ R126, R82, R121 ;  /* 0x00000079527e7220 */ /* 0x000fe20000410000 */
[----:B------:R-:W-:Y:S01]  /*4a40*/  FMUL.FTZ R157, R102, R8 ;  /* 0x00000008669d7220 */ /* 0x000fe20000410000 */
[----:B------:R0:W-:Y:S01]  /*4a50*/  STS [R166+0x43c], R123 ;  /* 0x00043c7ba6007388 */ /* 0x0001e20000000800 */
[----:B-1----:R-:W-:Y:S01]  /*4a60*/  FFMA.FTZ R41, R107, R40, -R109 ;  /* 0x000000286b297223 */ /* 0x002fe2000001086d */
[----:B------:R-:W-:Y:S01]  /*4a70*/  IADD3 R109, -R16, UR11, RZ ;  /* 0x0000000b106d7c10 */ /* 0x000fe2000fffe1ff */
[----:B------:R-:W-:Y:S01]  /*4a80*/  FMUL.FTZ R165, R84, R156 ;  /* 0x0000009c54a57220 */ /* 0x000fe20000410000 */
[----:B------:R1:W-:Y:S01]  /*4a90*/  STS [R166+0x438], R125 ;  /* 0x0004387da6007388 */ /* 0x0003e20000000800 */
[----:B------:R-:W-:Y:S01]  /*4aa0*/  FADD.FTZ R41, R160, R41 ;  /* 0x00000029a0297221 */ /* 0x000fe20000010000 */
[----:B------:R-:W-:Y:S01]  /*4ab0*/  LEA R109, R109, -R54, 0x1 ;  /* 0x800000366d6d7211 */ /* 0x000fe200078e08ff */
[----:B--2---:R-:W-:Y:S01]  /*4ac0*/  FMUL.FTZ R163, R84, R40 ;  /* 0x0000002854a37220 */ /* 0x004fe20000410000 */
[----:B------:R2:W-:Y:S01]  /*4ad0*/  STS [R166+0x450], R162 ;  /* 0x000450a2a6007388 */ /* 0x0005e20000000800 */
[-C--:B------:R-:W-:Y:S01]  /*4ae0*/  FFMA.FTZ R3, R110, R41.reuse, -R3 ;  /* 0x000000296e037223 */ /* 0x080fe20000010803 */
[----:B------:R-:W-:Y:S01]  /*4af0*/  FMUL.FTZ R114, R114, -R41 ;  /* 0x8000002972727220 */ /* 0x000fe20000410000 */
[----:B------:R-:W-:Y:S01]  /*4b00*/  ISETP.GE.AND P0, PT, R109, 0x1, PT ;  /* 0x000000016d00780c */ /* 0x000fe20003f06270 */
[----:B------:R-:W-:Y:S01]  /*4b10*/  FMUL.FTZ R9, R103, R163 ;  /* 0x000000a367097220 */ /* 0x000fe20000410000 */
[----:B------:R-:W-:Y:S01]  /*4b20*/  FADD.FTZ R107, R2, R3 ;  /* 0x00000003026b7221 */ /* 0x000fe20000010000 */
[----:B------:R-:W-:Y:S01]  /*4b30*/  FMUL.FTZ R2, R87, R41 ;  /* 0x0000002957027220 */ /* 0x000fe20000410000 */
[----:B------:R-:W-:Y:S01]  /*4b40*/  FFMA.FTZ R114, R110, R159, R114 ;  /* 0x0000009f6e727223 */ /* 0x000fe20000010072 */
[----:B------:R-:W-:Y:S01]  /*4b50*/  FMUL.FTZ R110, R135, R8 ;  /* 0x00000008876e7220 */ /* 0x000fe20000410000 */
[----:B------:R-:W-:Y:S01]  /*4b60*/  FMUL.FTZ R113, R103, R165 ;  /* 0x000000a567717220 */ /* 0x000fe20000410000 */
[-C--:B------:R-:W-:Y:S01]  /*4b70*/  FMUL.FTZ R3, R135, R2.reuse ;  /* 0x0000000287037220 */ /* 0x080fe20000410000 */
[----:B------:R-:W-:Y:S01]  /*4b80*/  FADD.FTZ R137, -R137, R114 ;  /* 0x0000007289897221 */ /* 0x000fe20000010100 */
[CC--:B0-----:R-:W-:Y:S01]  /*4b90*/  FFMA.FTZ R123, R133.reuse, R2.reuse, R110 ;  /* 0x00000002857b7223 */ /* 0x0c1fe2000001006e */
[----:B-1----:R-:W-:Y:S01]  /*4ba0*/  FMUL.FTZ R125, R102, R2 ;  /* 0x00000002667d7220 */ /* 0x002fe20000410000 */
[----:B------:R-:W-:Y:S01]  /*4bb0*/  FFMA.FTZ R160, R133, R8, -R3 ;  /* 0x0000000885a07223 */ /* 0x000fe20000010803 */
[C---:B------:R-:W-:Y:S01]  /*4bc0*/  FMUL.FTZ R2, R86.reuse, R107 ;  /* 0x0000006b56027220 */ /* 0x040fe20000410000 */
[----:B------:R-:W-:Y:S01]  /*4bd0*/  FMUL.FTZ R8, R86, R137 ;  /* 0x0000008956087220 */ /* 0x000fe20000410000 */
[----:B--2---:R-:W-:Y:S01]  /*4be0*/  FMUL.FTZ R162, R117, R126 ;  /* 0x0000007e75a27220 */ /* 0x004fe20000410000 */
[----:B------:R0:W-:Y:S01]  /*4bf0*/  STS [R166+0x430], R9 ;  /* 0x00043009a6007388 */ /* 0x0001e20000000800 */
[C---:B------:R-:W-:Y:S01]  /*4c00*/  FMUL.FTZ R114, R99.reuse, R2 ;  /* 0x0000000263727220 */ /* 0x040fe20000410000 */
[-C--:B------:R-:W-:Y:S01]  /*4c10*/  FMUL.FTZ R116, R99, R8.reuse ;  /* 0x0000000863747220 */ /* 0x080fe20000410000 */
[C---:B------:R-:W-:Y:S01]  /*4c20*/  FMUL.FTZ R3, R39.reuse, R8 ;  /* 0x0000000827037220 */ /* 0x040fe20000410000 */
[----:B------:R-:W-:Y:S03]  /*4c30*/  STS [R166+0x444], R162 ;  /* 0x000444a2a6007388 */ /* 0x000fe60000000800 */
[-C--:B------:R-:W-:Y:S01]  /*4c40*/  FFMA.FTZ R110, R38, R2.reuse, R3 ;  /* 0x00000002266e7223 */ /* 0x080fe20000010003 */
[----:B------:R1:W-:Y:S01]  /*4c50*/  STS [R166+0x434], R113 ;  /* 0x00043471a6007388 */ /* 0x0003e20000000800 */
[----:B0-----:R-:W-:-:S03]  /*4c60*/  FMUL.FTZ R9, R39, R2 ;  /* 0x0000000227097220 */ /* 0x001fc60000410000 */
[----:B------:R0:W-:Y:S04]  /*4c70*/  STS [R166+0x428], R125 ;  /* 0x0004287da6007388 */ /* 0x0001e80000000800 */
[----:B------:R0:W-:Y:S01]  /*4c80*/  STS [R166+0x42c], R157 ;  /* 0x00042c9da6007388 */ /* 0x0001e20000000800 */
[----:B-1----:R-:W-:-:S03]  /*4c90*/  FFMA.FTZ R113, R38, R8, -R9 ;  /* 0x0000000826717223 */ /* 0x002fc60000010809 */
[----:B------:R0:W-:Y:S04]  /*4ca0*/  STS [R166+0x420], R114 ;  /* 0x00042072a6007388 */ /* 0x0001e80000000800 */
[----:B------:R0:W-:Y:S01]  /*4cb0*/  STS [R166+0x424], R116 ;  /* 0x00042474a6007388 */ /* 0x0001e20000000800 */
[----:B------:R-:W-:Y:S06]  /*4cc0*/  BAR.SYNC.DEFER_BLOCKING 0x0 ;  /* 0x0000000000007b1d */ /* 0x000fec0000010000 */
[----:B------:R-:W-:Y:S05]  /*4cd0*/  @!P0 BRA `(.L_x_16997) ;  /* 0x0000000000648947 */ /* 0x000fea0003800000 */
[----:B------:R-:W-:Y:S01]  /*4ce0*/  LEA.HI.SX32 R2, R54, R54, 0x1b ;  /* 0x0000003636027211 */ /* 0x000fe200078fdaff */
[-C--:B------:R-:W-:Y:S01]  /*4cf0*/  IMAD.WIDE.U32 R8, R57, R34.reuse, RZ ;  /* 0x0000002239087225 */ /* 0x080fe200078e00ff */
[----:B0-----:R-:W-:Y:S02]  /*4d00*/  SHF.R.U32.HI R116, RZ, 0x1, R37 ;  /* 0x00000001ff747819 */ /* 0x001fe40000011625 */
[----:B------:R-:W-:Y:S01]  /*4d10*/  LEA R114, R2, R45, 0x2 ;  /* 0x0000002d02727211 */ /* 0x000fe200078e10ff */
[----:B------:R-:W-:Y:S01]  /*4d20*/  IMAD R2, R55, R34, RZ ;  /* 0x0000002237027224 */ /* 0x000fe200078e02ff */
[----:B------:R-:W-:Y:S01]  /*4d30*/  LEA R3, R42, 0xfffffe00, 0x9 ;  /* 0xfffffe002a037811 */ /* 0x000fe200078e48ff */
[----:B------:R-:W-:Y:S02]  /*4d40*/  IMAD R116, R116, UR14, RZ ;  /* 0x0000000e74747c24 */ /* 0x000fe4000f8e02ff */
[----:B------:R-:W0:Y:S01]  /*4d50*/  LDS R125, [R114+0x420] ;  /* 0x00042000727d7984 */ /* 0x000e220000000800 */
[----:B------:R-:W-:Y:S01]  /*4d60*/  IMAD R157, R57, R35, R2 ;  /* 0x00000023399d7224 */ /* 0x000fe200078e0202 */
[----:B------:R-:W-:Y:S01]  /*4d70*/  IADD3 R2, P0, R3, R54, RZ ;  /* 0x0000003603027210 */ /* 0x000fe20007f1e0ff */
[----:B------:R-:W-:-:S03]  /*4d80*/  IMAD R173, R96, UR26, RZ ;  /* 0x0000001a60ad7c24 */ /* 0x000fc6000f8e02ff */
[----:B------:R-:W-:Y:S01]  /*4d90*/  IADD3 R9, R9, R157, RZ ;  /* 0x0000009d09097210 */ /* 0x000fe20007ffe0ff */
[----:B------:R-:W-:Y:S01]  /*4da0*/  IMAD R173, R64, UR27, R173 ;  /* 0x0000001b40ad7c24 */ /* 0x000fe2000f8e02ad */
[----:B------:R-:W-:Y:S02]  /*4db0*/  SHF.R.U64 R157, R36, 0x1, R37 ;  /* 0x00000001249d7819 */ /* 0x000fe40000001225 */
[----:B------:R-:W-:-:S03]  /*4dc0*/  LEA.HI.X.SX32 R3, R3, RZ, 0x1, P0 ;  /* 0x000000ff03037211 */ /* 0x000fc600000f0eff */
[C---:B------:R-:W-:Y:S02]  /*4dd0*/  IMAD R171, R157.reuse, UR15, R116 ;  /* 0x0000000f9dab7c24 */ /* 0x040fe4000f8e0274 */
[----:B------:R-:W-:-:S04]  /*4de0*/  IMAD.WIDE.U32 R8, R157, UR14, R8 ;  /* 0x0000000e9d087c25 */ /* 0x000fc8000f8e0008 */
[----:B------:R-:W-:Y:S01]  /*4df0*/  IMAD.WIDE.U32 R2, R64, UR26, R2 ;  /* 0x0000001a40027c25 */ /* 0x000fe2000f8e0002 */
[----:B------:R-:W-:Y:S02]  /*4e00*/  IADD3 R96, R9, R171, RZ ;  /* 0x000000ab09607210 */ /* 0x000fe40007ffe0ff */
[C---:B------:R-:W-:Y:S02]  /*4e10*/  LEA R9, P0, R8.reuse, R32, 0x3 ;  /* 0x0000002008097211 */ /* 0x040fe400078018ff */
[----:B------:R-:W-:Y:S02]  /*4e20*/  IADD3 R3, R3, R173, RZ ;  /* 0x000000ad03037210 */ /* 0x000fe40007ffe0ff */
[----:B------:R-:W-:Y:S02]  /*4e30*/  LEA.HI.X R96, R8, R33, R96, 0x3, P0 ;  /* 0x0000002108607211 */ /* 0x000fe400000f1c60 */
[----:B------:R-:W-:-:S04]  /*4e40*/  LEA R8, P0, R2, R9, 0x2 ;  /* 0x0000000902087211 */ /* 0x000fc800078010ff */
[----:B------:R-:W-:-:S05]  /*4e50*/  LEA.HI.X R9, R2, R96, R3, 0x2, P0 ;  /* 0x0000006002097211 */ /* 0x000fca00000f1403 */
[----:B0-----:R1:W-:Y:S04]  /*4e60*/  REDG.E.ADD.F32.FTZ.RN.STRONG.GPU desc[UR12][R8.64], R125 ;  /* 0x0000007d080079a6 */ /* 0x0013e8000c10f38c */
.L_x_16997:
[----:B------:R-:W-:Y:S05]  /*4e70*/  BSYNC B0 ;  /* 0x0000000000007941 */ /* 0x000fea0003800000 */
.L_x_16996:
[----:B------:R-:W-:Y:S01]  /*4e80*/  USHF.R.U32.HI UR8, URZ, 0x1, UR29 ;  /* 0x000000013f087899 */ /* 0x000fe2000801161d */
[----:B------:R-:W-:Y:S01]  /*4e90*/  FADD.FTZ R110, RZ, R110 ;  /* 0x0000006eff6e7221 */ /* 0x000fe20000010000 */
[----:B------:R-:W-:Y:S01]  /*4ea0*/  USHF.R.U64 UR7, UR28, 0x1, UR29 ;  /* 0x000000011c077899 */ /* 0x000fe2000800121d */
[----:B------:R-:W-:Y:S01]  /*4eb0*/  FMUL.FTZ R3, R138, R165 ;  /* 0x000000a58a037220 */ /* 0x000fe20000410000 */
[----:B------:R-:W-:Y:S01]  /*4ec0*/  UIMAD UR10, UR8, UR14, URZ ;  /* 0x0000000e080a72a4 */ /* 0x000fe2000f8e023f */
[----:B------:R-:W-:Y:S01]  /*4ed0*/  FADD.FTZ R110, R110, R123 ;  /* 0x0000007b6e6e7221 */ /* 0x000fe20000010000 */
[----:B------:R-:W-:Y:S01]  /*4ee0*/  UIMAD.WIDE.U32 UR8, UR7, UR14, URZ ;  /* 0x0000000e070872a5 */ /* 0x000fe2000f8e003f */
[-C--:B------:R-:W-:Y:S01]  /*4ef0*/  FFMA.FTZ R3, R136, R163.reuse, R3 ;  /* 0x000000a388037223 */ /* 0x080fe20000010003 */
[----:B------:R-:W-:Y:S01]  /*4f00*/  UIMAD UR10, UR15, UR7, UR10 ;  /* 0x000000070f0a72a4 */ /* 0x000fe2000f8e020a */
[----:B------:R-:W-:Y:S02]  /*4f10*/  IMAD R2, R55, R34, RZ ;  /* 0x0000002237027224 */ /* 0x000fe400078e02ff */
[----:B------:R-:W-:Y:S01]  /*4f20*/  FMUL.FTZ R163, R138, R163 ;  /* 0x000000a38aa37220 */ /* 0x000fe20000410000 */
[----:B------:R-:W-:Y:S01]  /*4f30*/  FADD.FTZ R113, RZ, R113 ;  /* 0x00000071ff717221 */ /* 0x000fe20000010000 */
[----:B------:R-:W-:Y:S01]  /*4f40*/  UIADD3 UR9, UR10, UR9, URZ ;  /* 0x000000090a097290 */ /* 0x000fe2000fffe03f */
[----:B------:R-:W-:Y:S01]  /*4f50*/  FADD.FTZ R110, R110, R3 ;  /* 0x000000036e6e7221 */ /* 0x000fe20000010000 */
[----:B------:R-:W-:-:S02]  /*4f60*/  IMAD R123, R57, R35, R2 ;  /* 0x00000023397b7224 */ /* 0x000fc400078e0202 */
[----:B-1----:R-:W-:Y:S01]  /*4f70*/  FFMA.FTZ R8, R136, R165, -R163 ;  /* 0x000000a588087223 */ /* 0x002fe200000108a3 */
[----:B------:R-:W-:Y:S01]  /*4f80*/  FADD.FTZ R113, R113, R160 ;  /* 0x000000a071717221 */ /* 0x000fe20000010000 */
[----:B------:R-:W-:Y:S01]  /*4f90*/  FMUL.FTZ R96, R142, R126 ;  /* 0x0000007e8e607220 */ /* 0x000fe20000410000 */
[----:B------:R-:W-:-:S04]  /*4fa0*/  IMAD.WIDE.U32 R2, R57, R34, UR8 ;  /* 0x0000000839027e25 */ /* 0x000fc8000f8e0022 */
[----:B------:R-:W-:Y:S01]  /*4fb0*/  FADD.FTZ R110, R110, R167 ;  /* 0x000000a76e6e7221 */ /* 0x000fe20000010000 */
[----:B------:R-:W-:Y:S01]  /*4fc0*/  FADD.FTZ R8, R113, R8 ;  /* 0x0000000871087221 */ /* 0x000fe20000010000 */
[-C--:B------:R-:W-:Y:S01]  /*4fd0*/  FFMA.FTZ R9, R141, R130.reuse, R96 ;  /* 0x000000828d097223 */ /* 0x080fe20000010060 */
[----:B------:R-:W-:Y:S01]  /*4fe0*/  FMUL.FTZ R130, R142, R130 ;  /* 0x000000828e827220 */ /* 0x000fe20000410000 */
[----:B------:R-:W-:Y:S01]  /*4ff0*/  IADD3 R123, R123, R3, RZ ;  /* 0x000000037b7b7210 */ /* 0x000fe20007ffe0ff */
[----:B------:R-:W-:Y:S01]  /*5000*/  FADD.FTZ R8, R8, R169 ;  /* 0x000000a908087221 */ /* 0x000fe20000010000 */
[----:B------:R-:W-:Y:S01]  /*5010*/  LEA R113, P0, R2, R32, 0x3 ;  /* 0x0000002002717211 */ /* 0x000fe200078018ff */
[----:B------:R-:W-:Y:S01]  /*5020*/  FFMA.FTZ R3, R141, R126, -R130 ;  /* 0x0000007e8d037223 */ /* 0x000fe20000010882 */
[----:B------:R-:W-:Y:S01]  /*5030*/  FADD.FTZ R110, R110, R9 ;  /* 0x000000096e6e7221 */ /* 0x000fe20000010000 */
[----:B------:R-:W-:Y:S01]  /*5040*/  USHF.L.U64.HI UR8, UR5, 0x2, UR6 ;  /* 0x0000000205087899 */ /* 0x000fe20008010206 */
[----:B------:R-:W-:Y:S01]  /*5050*/  LEA.HI.X R123, R2, R33, R123, 0x3, P0 ;  /* 0x00000021027b7211 */ /* 0x000fe200000f1c7b */
[----:B------:R-:W-:Y:S01]  /*5060*/  FADD.FTZ R9, R8, R3 ;  /* 0x0000000308097221 */ /* 0x000fe20000010000 */
[C---:B------:R-:W-:Y:S01]  /*5070*/  LEA R2, P0, R54.reuse, R113, 0x2 ;  /* 0x0000007136027211 */ /* 0x040fe200078010ff */
[----:B------:R-:W-:Y:S01]  /*5080*/  FMUL.FTZ R8, R149, R12 ;  /* 0x0000000c95087220 */ /* 0x000fe20000410000 */
[----:B------:R-:W-:Y:S01]  /*5090*/  IADD3 R113, -R71, UR4, RZ ;  /* 0x0000000447717c10 */ /* 0x000fe2000fffe1ff */
[----:B------:R-:W-:Y:S01]  /*50a0*/  FADD.FTZ R118, R9, R118 ;  /* 0x0000007609767221 */ /* 0x000fe20000010000 */
[C---:B------:R-:W-:Y:S01]  /*50b0*/  LEA.HI.X R3, R54.reuse, R123, RZ, 0x2, P0 ;  /* 0x0000007b36037211 */ /* 0x040fe200000f14ff */
[----:B------:R-:W-:Y:S01]  /*50c0*/  USHF.L.U32 UR7, UR5, 0x2, URZ ;  /* 0x0000000205077899 */ /* 0x000fe2000800063f */
[----:B------:R-:W-:Y:S01]  /*50d0*/  IADD3 R9, R54, 0x20, RZ ;  /* 0x0000002036097810 */ /* 0x000fe20007ffe0ff */
[----:B------:R-:W-:Y:S01]  /*50e0*/  IMAD R113, R113, -0x200, RZ ;  /* 0xfffffe0071717824 */ /* 0x000fe200078e02ff */
[----:B------:R-:W-:Y:S01]  /*50f0*/  ISETP.GE.AND P0, PT, R109, 0x21, PT ;  /* 0x000000216d00780c */ /* 0x000fe20003f06270 */
[----:B------:R-:W-:-:S02]  /*5100*/  IMAD R96, R30, UR8, RZ ;  /* 0x000000081e607c24 */ /* 0x000fc4000f8e02ff */
[----:B------:R-:W-:Y:S01]  /*5110*/  FADD.FTZ R118, R118, R11 ;  /* 0x0000000b76767221 */ /* 0x000fe20000010000 */
[----:B------:R-:W-:-:S04]  /*5120*/  IMAD.WIDE R2, R113, 0x4, R2 ;  /* 0x0000000471027825 */ /* 0x000fc800078e0202 */
[----:B------:R-:W-:Y:S01]  /*5130*/  FFMA.FTZ R113, R147, R128, -R8 ;  /* 0x0000008093717223 */ /* 0x000fe20000010808 */
[----:B------:R-:W-:Y:S01]  /*5140*/  LEA.HI.SX32 R8, R9, R54, 0x1b ;  /* 0x0000003609087211 */ /* 0x000fe200078fdaff */
[----:B------:R-:W-:Y:S01]  /*5150*/  FADD.FTZ R119, R110, R119 ;  /* 0x000000776e777221 */ /* 0x000fe20000010000 */
[----:B------:R-:W-:Y:S02]  /*5160*/  IMAD R11, R31, UR7, R96 ;  /* 0x000000071f0b7c24 */ /* 0x000fe4000f8e0260 */
[----:B------:R-:W-:Y:S01]  /*5170*/  FMUL.FTZ R128, R149, R128 ;  /* 0x0000008095807220 */ /* 0x000fe20000410000 */
[----:B------:R-:W-:Y:S01]  /*5180*/  LEA R8, R8, R45, 0x2 ;  /* 0x0000002d08087211 */ /* 0x000fe200078e10ff */
[----:B------:R-:W-:Y:S01]  /*5190*/  IMAD.WIDE.U32 R2, R30, UR7, R2 ;  /* 0x000000071e027c25 */ /* 0x000fe2000f8e0002 */
[----:B------:R-:W-:Y:S03]  /*51a0*/  BSSY B0, `(.L_x_16998) ;  /* 0x000000a000007945 */ /* 0x000fe60003800000 */
[----:B------:R-:W-:Y:S01]  /*51b0*/  FADD.FTZ R96, R118, R113 ;  /* 0x0000007176607221 */ /* 0x000fe20000010000 */
[----:B------:R-:W-:Y:S01]  /*51c0*/  FFMA.FTZ R128, R147, R12, R128 ;  /* 0x0000000c93807223 */ /* 0x000fe20000010080 */
[----:B------:R1:W2:Y:S01]  /*51d0*/  LDS R9, [R8+0x4a0] ;  /* 0x0004a00008097984 */ /* 0x0002a20000000800 */
[----:B------:R-:W-:Y:S01]  /*51e0*/  IADD3 R3, R3, R11, RZ ;  /* 0x0000000b03037210 */ /* 0x000fe20007ffe0ff */
[----:B------:R-:W-:Y:S01]  /*51f0*/  FADD.FTZ R119, R119, R10 ;  /* 0x0000000a77777221 */ /* 0x000fe20000010000 */
[----:B------:R-:W-:-:S02]  /*5200*/  IADD3 R11, R54, 0x40, RZ ;  /* 0x00000040360b7810 */ /* 0x000fc40007ffe0ff */
[----:B------:R-:W-:Y:S01]  /*5210*/  IADD3 R113, R54, 0x60, RZ ;  /* 0x0000006036717810 */ /* 0x000fe20007ffe0ff */
[----:B------:R-:W-:Y:S06]  /*5220*/  @!P0 BRA `(.L_x_16999) ;  /* 0x0000000000048947 */ /* 0x000fec0003800000 */
[----:B--2---:R3:W-:Y:S02]  /*5230*/  REDG.E.ADD.F32.FTZ.RN.STRONG.GPU desc[UR12][R2.64+-0x780], R9 ;  /* 0xfff88009020079a6 */ /* 0x0047e4000c10f38c */
.L_x_16999:
[----:B------:R-:W-:Y:S05]  /*5240*/  BSYNC B0 ;  /* 0x0000000000007941 */ /* 0x000fea0003800000 */
.L_x_16998:
[-C--:B-1----:R-:W-:Y:S01]  /*5250*/  LEA.HI.SX32 R8, R11, R54.reuse, 0x1b ;  /* 0x000000360b087211 */ /* 0x082fe200078fdaff */
[----:B------:R-:W-:Y:S01]  /*5260*/  BSSY B0, `(.L_x_17000) ;  /* 0x0000011000007945 */ /* 0x000fe20003800000 */
[----:B--23--:R-:W-:Y:S02]  /*5270*/  IADD3 R9, R54, 0x80, RZ ;  /* 0x0000008036097810 */ /* 0x00cfe40007ffe0ff */
[----:B------:R-:W-:Y:S02]  /*5280*/  LEA R8, R8, R45, 0x2 ;  /* 0x0000002d08087211 */ /* 0x000fe400078e10ff */
[-C--:B------:R-:W-:Y:S02]  /*5290*/  LEA.HI.SX32 R12, R9, R54.reuse, 0x1b ;  /* 0x00000036090c7211 */ /* 0x080fe400078fdaff */
[----:B------:R-:W-:Y:S01]  /*52a0*/  ISETP.GE.AND P6, PT, R109, 0x41, PT ;  /* 0x000000416d00780c */ /* 0x000fe20003fc6270 */
[----:B------:R1:W2:Y:S01]  /*52b0*/  LDS R9, [R8+0x520] ;  /* 0x0005200008097984 */ /* 0x0002a20000000800 */
        /* <DEDUP_REMOVED lines=11> */
.L_x_17001:
[----:B------:R-:W-:Y:S05]  /*5370*/  BSYNC B0 ;  /* 0x0000000000007941 */ /* 0x000fea0003800000 */
.L_x_17000:
[----:B-12---:R1:W2:Y:S01]  /*5380*/  LDS R9, [R10+0x5a0] ;  /* 0x0005a0000a097984 */ /* 0x0062a20000000800 */
[----:B------:R-:W-:Y:S01]  /*5390*/  BSSY B0, `(.L_x_17002) ;  /* 0x0000006000007945 */ /* 0x000fe20003800000 */
[----:B------:R-:W-:Y:S02]  /*53a0*/  IADD3 R113, R54, 0xc0, RZ ;  /* 0x000000c036717810 */ /* 0x000fe40007ffe0ff */
[----:B------:R-:W-:Y:S02]  /*53b0*/  LEA.HI.SX32 R8, R11, R54, 0x1b ;  /* 0x000000360b087211 */ /* 0x000fe400078fdaff */
[----:B------:R-:W-:Y:S01]  /*53c0*/  LEA R12, R12, R45, 0x2 ;  /* 0x0000002d0c0c7211 */ /* 0x000fe200078e10ff */
[----:B------:R-:W-:Y:S06]  /*53d0*/  @!P0 BRA `(.L_x_17003) ;  /* 0x0000000000048947 */ /* 0x000fec0003800000 */
[----:B--2---:R3:W-:Y:S02]  /*53e0*/  REDG.E.ADD.F32.FTZ.RN.STRONG.GPU desc[UR12][R2.64+-0x680], R9 ;  /* 0xfff98009020079a6 */ /* 0x0047e4000c10f38c */
.L_x_17003:
[----:B------:R-:W-:Y:S05]  /*53f0*/  BSYNC B0 ;  /* 0x0000000000007941 */ /* 0x000fea0003800000 */
.L_x_17002:
[----:B--23--:R2:W3:Y:S01]  /*5400*/  LDS R9, [R12+0x620] ;  /* 0x000620000c097984 */ /* 0x00c4e20000000800 */
[----:B------:R-:W-:Y:S01]  /*5410*/  BSSY B0, `(.L_x_17004) ;  /* 0x0000006000007945 */ /* 0x000fe20003800000 */
[----:B------:R-:W-:Y:S02]  /*5420*/  IADD3 R11, R54, 0xe0, RZ ;  /* 0x000000e0360b7810 */ /* 0x000fe40007ffe0ff */
[----:B-1----:R-:W-:Y:S02]  /*5430*/  LEA.HI.SX32 R10, R113, R54, 0x1b ;  /* 0x00000036710a7211 */ /* 0x002fe400078fdaff */
[----:B------:R-:W-:Y:S01]  /*5440*/  LEA R110, R8, R45, 0x2 ;  /* 0x0000002d086e7211 */ /* 0x000fe200078e10ff */
[----:B------:R-:W-:Y:S06]  /*5450*/  @!P1 BRA `(.L_x_17005) ;  /* 0x0000000000049947 */ /* 0x000fec0003800000 */
[----:B---3--:R1:W-:Y:S02]  /*5460*/  REDG.E.ADD.F32.FTZ.RN.STRONG.GPU desc[UR12][R2.64+-0x600], R9 ;  /* 0xfffa0009020079a6 */ /* 0x0083e4000c10f38c */
.L_x_17005:
[----:B------:R-:W-:Y:S05]  /*5470*/  BSYNC B0 ;  /* 0x0000000000007941 */ /* 0x000fea0003800000 */
.L_x_17004:
[----:B-1-3--:R1:W3:Y:S01]  /*5480*/  LDS R9, [R110+0x6a0] ;  /* 0x0006a0006e097984 */ /* 0x00a2e20000000800 */
[----:B------:R-:W-:Y:S01]  /*5490*/  BSSY B0, `(.L_x_17006) ;  /* 0x0000006000007945 */ /* 0x000fe20003800000 */
[----:B------:R-:W-:Y:S02]  /*54a0*/  LEA.HI.SX32 R8, R11, R54, 0x1b ;  /* 0x000000360b087211 */ /* 0x000fe400078fdaff */
[----:B------:R-:W-:Y:S02]  /*54b0*/  IADD3 R113, R54, 0x100, RZ ;  /* 0x0000010036717810 */ /* 0x000fe40007ffe0ff */
[----:B------:R-:W-:Y:S01]  /*54c0*/  LEA R11, R10, R45, 0x2 ;  /* 0x0000002d0a0b7211 */ /* 0x000fe200078e10ff */
[----:B------:R-:W-:Y:S06]  /*54d0*/  @!P2 BRA `(.L_x_17007) ;  /* 0x000000000004a947 */ /* 0x000fec0003800000 */
[----:B---3--:R4:W-:Y:S02]  /*54e0*/  REDG.E.ADD.F32.FTZ.RN.STRONG.GPU desc[UR12][R2.64+-0x580], R9 ;  /* 0xfffa8009020079a6 */ /* 0x0089e4000c10f38c */
.L_x_17007:
[----:B------:R-:W-:Y:S05]  /*54f0*/  BSYNC B0 ;  /* 0x0000000000007941 */ /* 0x000fea0003800000 */
.L_x_17006:
[----:B---34-:R3:W4:Y:S01]  /*5500*/  LDS R9, [R11+0x720] ;  /* 0x000720000b097984 */ /* 0x0187220000000800 */
[----:B------:R-:W-:Y:S01]  /*5510*/  BSSY B0, `(.L_x_17008) ;  /* 0x0000005000007945 */ /* 0x000fe20003800000 */
[----:B------:R-:W-:Y:S02]  /*5520*/  LEA.HI.SX32 R10, R113, R54, 0x1b ;  /* 0x00000036710a7211 */ /* 0x000fe400078fdaff */
[----:B------:R-:W-:Y:S01]  /*5530*/  LEA R8, R8, R45, 0x2 ;  /* 0x0000002d08087211 */ /* 0x000fe200078e10ff */
[----:B------:R-:W-:Y:S06]  /*5540*/  @!P3 BRA `(.L_x_17009) ;  /* 0x000000000004b947 */ /* 0x000fec0003800000 */
[----:B----4-:R4:W-:Y:S02]  /*5550*/  REDG.E.ADD.F32.FTZ.RN.STRONG.GPU desc[UR12][R2.64+-0x500], R9 ;  /* 0xfffb0009020079a6 */ /* 0x0109e4000c10f38c */
.L_x_17009:
[----:B------:R-:W-:Y:S05]  /*5560*/  BSYNC B0 ;  /* 0x0000000000007941 */ /* 0x000fea0003800000 */
.L_x_17008:
[----:B----4-:R4:W0:Y:S01]  /*5570*/  LDS R9, [R8+0x7a0] ;  /* 0x0007a00008097984 */ /* 0x0108220000000800 */
[----:B------:R-:W-:Y:S01]  /*5580*/  BSSY B0, `(.L_x_17010) ;  /* 0x0000004000007945 */ /* 0x000fe20003800000 */
[----:B------:R-:W-:-:S03]  /*5590*/  LEA R10, R10, R45, 0x2 ;  /* 0x0000002d0a0a7211 */ /* 0x000fc600078e10ff */
[----:B------:R-:W-:Y:S05]  /*55a0*/  @!P4 BRA `(.L_x_17011) ;  /* 0x000000000004c947 */ /* 0x000fea0003800000 */
[----:B0-----:R0:W-:Y:S02]  /*55b0*/  REDG.E.ADD.F32.FTZ.RN.STRONG.GPU desc[UR12][R2.64+-0x480], R9 ;  /* 0xfffb8009020079a6 */ /* 0x0011e4000c10f38c */
.L_x_17011:
[----:B------:R-:W-:Y:S05]  /*55c0*/  BSYNC B0 ;  /* 0x0000000000007941 */ /* 0x000fea0003800000 */
.L_x_17010:
[----:B0-----:R0:W0:Y:S01]  /*55d0*/  LDS R9, [R10+0x820] ;  /* 0x000820000a097984 */ /* 0x0010220000000800 */
[----:B------:R-:W-:Y:S01]  /*55e0*/  BSSY B0, `(.L_x_17012) ;  /* 0x0000005000007945 */ /* 0x000fe20003800000 */
[C---:B---3--:R-:W-:Y:S02]  /*55f0*/  IADD3 R11, R54.reuse, 0x120, RZ ;  /* 0x00000120360b7810 */ /* 0x048fe40007ffe0ff */
[----:B------:R-:W-:Y:S01]  /*5600*/  IADD3 R113, R54, 0x140, RZ ;  /* 0x0000014036717810 */ /* 0x000fe20007ffe0ff */
[----:B------:R-:W-:Y:S06]  /*5610*/  @!P5 BRA `(.L_x_17013) ;  /* 0x000000000004d947 */ /* 0x000fec0003800000 */
[----:B0-----:R3:W-:Y:S02]  /*5620*/  REDG.E.ADD.F32.FTZ.RN.STRONG.GPU desc[UR12][R2.64+-0x400], R9 ;  /* 0xfffc0009020079a6 */ /* 0x0017e4000c10f38c */
.L_x_17013:
[----:B------:R-:W-:Y:S05]  /*5630*/  BSYNC B0 ;  /* 0x0000000000007941 */ /* 0x000fea0003800000 */
.L_x_17012:
[-C--:B----4-:R-:W-:Y:S01]  /*5640*/  LEA.HI.SX32 R8, R11, R54.reuse, 0x1b ;  /* 0x000000360b087211 */ /* 0x090fe200078fdaff */
[----:B------:R-:W-:Y:S01]  /*5650*/  BSSY B0, `(.L_x_17014) ;  /* 0x0000011000007945 */ /* 0x000fe20003800000 */
[----:B0--3--:R-:W-:Y:S02]  /*5660*/  IADD3 R9, R54, 0x160, RZ ;  /* 0x0000016036097810 */ /* 0x009fe40007ffe0ff */
[----:B------:R-:W-:Y:S02]  /*5670*/  LEA R8, R8, R45, 0x2 ;  /* 0x0000002d08087211 */ /* 0x000fe400078e10ff */
[-C--:B--2---:R-:W-:Y:S02]  /*5680*/  LEA.HI.SX32 R12, R9, R54.reuse, 0x1b ;  /* 0x00000036090c7211 */ /* 0x084fe400078fdaff */
        /* <DEDUP_REMOVED lines=13> */
.L_x_17015:
[----:B------:R-:W-:Y:S05]  /*5760*/  BSYNC B0 ;  /* 0x0000000000007941 */ /* 0x000fea0003800000 */
.L_x_17014:
[----:B0-2---:R0:W2:Y:S01]  /*5770*/  LDS R9, [R10+0x920] ;  /* 0x000920000a097984 */ /* 0x0050a20000000800 */
[----:B------:R-:W-:Y:S01]  /*5780*/  BSSY B0, `(.L_x_17016) ;  /* 0x0000006000007945 */ /* 0x000fe20003800000 */
[----:B------:R-:W-:Y:S02]  /*5790*/  IADD3 R109, R54, 0x1a0, RZ ;  /* 0x000001a0366d7810 */ /* 0x000fe40007ffe0ff */
[----:B------:R-:W-:Y:S02]  /*57a0*/  LEA.HI.SX32 R8, R11, R54, 0x1b ;  /* 0x000000360b087211 */ /* 0x000fe400078fdaff */
[----:B------:R-:W-:Y:S01]  /*57b0*/  LEA R12, R12, R45, 0x2 ;  /* 0x0000002d0c0c7211 */ /* 0x000fe200078e10ff */
[----:B------:R-:W-:Y:S06]  /*57c0*/  @!P0 BRA `(.L_x_17017) ;  /* 0x0000000000048947 */ /* 0x000fec0003800000 */
[----:B--2---:R3:W-:Y:S02]  /*57d0*/  REDG.E.ADD.F32.FTZ.RN.STRONG.GPU desc[UR12][R2.64+-0x300], R9 ;  /* 0xfffd0009020079a6 */ /* 0x0047e4000c10f38c */
.L_x_17017:
[----:B------:R-:W-:Y:S05]  /*57e0*/  BSYNC B0 ;  /* 0x0000000000007941 */ /* 0x000fea0003800000 */
.L_x_17016:
[----:B--23--:R2:W3:Y:S01]  /*57f0*/  LDS R9, [R12+0x9a0] ;  /* 0x0009a0000c097984 */ /* 0x00c4e20000000800 */
[----:B------:R-:W-:Y:S01]  /*5800*/  BSSY B0, `(.L_x_17018) ;  /* 0x0000006000007945 */ /* 0x000fe20003800000 */
[----:B------:R-:W-:Y:S02]  /*5810*/  IADD3 R11, R54, 0x1c0, RZ ;  /* 0x000001c0360b7810 */ /* 0x000fe40007ffe0ff */
[----:B0-----:R-:W-:Y:S02]  /*5820*/  LEA.HI.SX32 R10, R109, R54, 0x1b ;  /* 0x000000366d0a7211 */ /* 0x001fe400078fdaff */
[----:B-1----:R-:W-:Y:S01]  /*5830*/  LEA R110, R8, R45, 0x2 ;  /* 0x0000002d086e7211 */ /* 0x002fe200078e10ff */
[----:B------:R-:W-:Y:S06]  /*5840*/  @!P1 BRA `(.L_x_17019) ;  /* 0x0000000000049947 */ /* 0x000fec0003800000 */
[----:B---3--:R0:W-:Y:S02]  /*5850*/  REDG.E.ADD.F32.FTZ.RN.STRONG.GPU desc[UR12][R2.64+-0x280], R9 ;  /* 0xfffd8009020079a6 */ /* 0x0081e4000c10f38c */
.L_x_17019:
[----:B------:R-:W-:Y:S05]  /*5860*/  BSYNC B0 ;  /* 0x0000000000007941 */ /* 0x000fea0003800000 */
.L_x_17018:
[----:B0--3--:R0:W1:Y:S01]  /*5870*/  LDS R9, [R110+0xa20] ;  /* 0x000a20006e097984 */ /* 0x0090620000000800 */
[----:B------:R-:W-:Y:S01]  /*5880*/  BSSY B0, `(.L_x_17020) ;  /* 0x0000006000007945 */ /* 0x000fe20003800000 */
[----:B------:R-:W-:Y:S02]  /*5890*/  LEA.HI.SX32 R8, R11, R54, 0x1b ;  /* 0x000000360b087211 */ /* 0x000fe400078fdaff */
[----:B------:R-:W-:Y:S02]  /*58a0*/  IADD3 R109, R54, 0x1e0, RZ ;  /* 0x000001e0366d7810 */ /* 0x000fe40007ffe0ff */
[----:B------:R-:W-:Y:S01]  /*58b0*/  LEA R11, R10, R45, 0x2 ;  /* 0x0000002d0a0b7211 */ /* 0x000fe200078e10ff */
[----:B------:R-:W-:Y:S06]  /*58c0*/  @!P2 BRA `(.L_x_17021) ;  /* 0x000000000004a947 */ /* 0x000fec0003800000 */
[----:B-1----:R3:W-:Y:S02]  /*58d0*/  REDG.E.ADD.F32.FTZ.RN.STRONG.GPU desc[UR12][R2.64+-0x200], R9 ;  /* 0xfffe0009020079a6 */ /* 0x0027e4000c10f38c */
.L_x_17021:
[----:B------:R-:W-:Y:S05]  /*58e0*/  BSYNC B0 ;  /* 0x0000000000007941 */ /* 0x000fea0003800000 */
.L_x_17020:
[----:B-1-3--:R1:W3:Y:S01]  /*58f0*/  LDS R9, [R11+0xaa0] ;  /* 0x000aa0000b097984 */ /* 0x00a2e20000000800 */
[----:B------:R-:W-:Y:S01]  /*5900*/  BSSY B0, `(.L_x_17022) ;  /* 0x0000005000007945 */ /* 0x000fe20003800000 */
[----:B------:R-:W-:Y:S02]  /*5910*/  LEA.HI.SX32 R10, R109, R54, 0x1b ;  /* 0x000000366d0a7211 */ /* 0x000fe400078fdaff */
[----:B------:R-:W-:Y:S01]  /*5920*/  LEA R8, R8, R45, 0x2 ;  /* 0x0000002d08087211 */ /* 0x000fe200078e10ff */
[----:B------:R-:W-:Y:S06]  /*5930*/  @!P3 BRA `(.L_x_17023) ;  /* 0x000000000004b947 */ /* 0x000fec0003800000 */
[----:B---3--:R4:W-:Y:S02]  /*5940*/  REDG.E.ADD.F32.FTZ.RN.STRONG.GPU desc[UR12][R2.64+-0x180], R9 ;  /* 0xfffe8009020079a6 */ /* 0x0089e4000c10f38c */
.L_x_17023:
[----:B------:R-:W-:Y:S05]  /*5950*/  BSYNC B0 ;  /* 0x0000000000007941 */ /* 0x000fea0003800000 */
.L_x_17022:
[----:B---34-:R3:W4:Y:S01]  /*5960*/  LDS R9, [R8+0xb20] ;  /* 0x000b200008097984 */ /* 0x0187220000000800 */
[----:B------:R-:W-:Y:S01]  /*5970*/  BSSY B0, `(.L_x_17024) ;  /* 0x0000004000007945 */ /* 0x000fe20003800000 */
[----:B------:R-:W-:-:S03]  /*5980*/  LEA R10, R10, R45, 0x2 ;  /* 0x0000002d0a0a7211 */ /* 0x000fc600078e10ff */
[----:B------:R-:W-:Y:S05]  /*5990*/  @!P4 BRA `(.L_x_17025) ;  /* 0x000000000004c947 */ /* 0x000fea0003800000 */
[----:B----4-:R4:W-:Y:S02]  /*59a0*/  REDG.E.ADD.F32.FTZ.RN.STRONG.GPU desc[UR12][R2.64+-0x100], R9 ;  /* 0xffff0009020079a6 */ /* 0x0109e4000c10f38c */
.L_x_17025:
[----:B------:R-:W-:Y:S05]  /*59b0*/  BSYNC B0 ;  /* 0x0000000000007941 */ /* 0x000fea0003800000 */
.L_x_17024:
[----:B----4-:R4:W0:Y:S01]  /*59c0*/  LDS R9, [R10+0xba0] ;  /* 0x000ba0000a097984 */ /* 0x0108220000000800 */
[----:B------:R-:W-:Y:S04]  /*59d0*/  BSSY B0, `(.L_x_17026) ;  /* 0x0000003000007945 */ /* 0x000fe80003800000 */
[----:B------:R-:W-:Y:S05]  /*59e0*/  @!P5 BRA `(.L_x_17027) ;  /* 0x000000000004d947 */ /* 0x000fea0003800000 */
[----:B0-----:R0:W-:Y:S02]  /*59f0*/  REDG.E.ADD.F32.FTZ.RN.STRONG.GPU desc[UR12][R2.64+-0x80], R9 ;  /* 0xffff8009020079a6 */ /* 0x0011e4000c10f38c */
.L_x_17027:
[----:B------:R-:W-:Y:S05]  /*5a00*/  BSYNC B0 ;  /* 0x0000000000007941 */ /* 0x000fea0003800000 */
.L_x_17026:
[----:B---3--:R-:W-:Y:S01]  /*5a10*/  FADD.FTZ R8, R119, R128 ;  /* 0x0000008077087221 */ /* 0x008fe20000010000 */
[----:B0-----:R-:W0:Y:S01]  /*5a20*/  SHFL.DOWN PT, R2, R96, 0x1, 0x1f ;  /* 0x08201f0060027f89 */ /* 0x001e2200000e0000 */
[----:B------:R-:W-:Y:S01]  /*5a30*/  ISETP.GT.AND P0, PT, R56, 0x1e, PT ;  /* 0x0000001e3800780c */ /* 0x000fe20003f04270 */
[----:B------:R-:W-:Y:S01]  /*5a40*/  FMUL.FTZ R98, R98, R137 ;  /* 0x0000008962627220 */ /* 0x000fe20000410000 */
[----:B------:R-:W-:Y:S01]  /*5a50*/  MOV R9, R96 ;  /* 0x0000006000097202 */ /* 0x000fe20000000f00 */
[----:B------:R-:W3:Y:S01]  /*5a60*/  SHFL.DOWN PT, R109, R15, 0x1, 0x1f ;  /* 0x08201f000f6d7f89 */ /* 0x000ee200000e0000 */
[----:B----4-:R-:W-:Y:S01]  /*5a70*/  MOV R10, R15 ;  /* 0x0000000f000a7202 */ /* 0x010fe20000000f00 */
[----:B------:R-:W-:Y:S01]  /*5a80*/  FFMA.FTZ R98, R97, R107, R98 ;  /* 0x0000006b61627223 */ /* 0x000fe20000010062 */
[----:B-1----:R-:W-:Y:S01]  /*5a90*/  MOV R11, R161 ;  /* 0x000000a1000b7202 */ /* 0x002fe20000000f00 */
[----:B--2---:R-:W1:Y:S01]  /*5aa0*/  SHFL.DOWN PT, R12, R161, 0x1, 0x1f ;  /* 0x08201f00a10c7f89 */ /* 0x004e6200000e0000 */
[----:B------:R-:W-:Y:S01]  /*5ab0*/  ISETP.NE.AND P1, PT, R56, RZ, PT ;  /* 0x000000ff3800720c */ /* 0x000fe20003f25270 */
[----:B------:R-:W-:Y:S01]  /*5ac0*/  BSSY B0, `(.L_x_17028) ;  /* 0x0000091000007945 */ /* 0x000fe20003800000 */
[----:B------:R-:W-:Y:S01]  /*5ad0*/  ISETP.NE.AND P2, PT, R54, RZ, PT ;  /* 0x000000ff3600720c */ /* 0x000fe20003f45270 */
[----:B------:R-:W2:Y:S01]  /*5ae0*/  SHFL.DOWN PT, R3, R8, 0x1, 0x1f ;  /* 0x08201f0008037f89 */ /* 0x000ea200000e0000 */
[----:B------:R-:W-:Y:S01]  /*5af0*/  FFMA.FTZ R79, R86, R98, R79 ;  /* 0x00000062564f7223 */ /* 0x000fe2000001004f */
[----:B0-----:R-:W-:Y:S01]  /*5b00*/  @!P0 FADD.FTZ R9, R9, R2 ;  /* 0x0000000209098221 */ /* 0x001fe20000010000 */
[----:B---3--:R-:W-:-:S04]  /*5b10*/  @!P0 FADD.FTZ R10, R10, R109 ;  /* 0x0000006d0a0a8221 */ /* 0x008fc80000010000 */
[----:B------:R-:W0:Y:S01]  /*5b20*/  SHFL.DOWN PT, R96, R9, 0x2, 0x1f ;  /* 0x08401f0009607f89 */ /* 0x000e2200000e0000 */
[----:B-1----:R-:W-:-:S03]  /*5b30*/  @!P0 FADD.FTZ R11, R11, R12 ;  /* 0x0000000c0b0b8221 */ /* 0x002fc60000010000 */
[----:B------:R-:W1:Y:S01]  /*5b40*/  SHFL.DOWN PT, R109, R10, 0x2, 0x1f ;  /* 0x08401f000a6d7f89 */ /* 0x000e6200000e0000 */
[----:B--2---:R-:W-:-:S03]  /*5b50*/  @!P0 FADD.FTZ R8, R3, R8 ;  /* 0x0000000803088221 */ /* 0x004fc60000010000 */
[----:B------:R-:W2:Y:S01]  /*5b60*/  SHFL.DOWN PT, R110, R11, 0x2, 0x1f ;  /* 0x08401f000b6e7f89 */ /* 0x000ea200000e0000 */
[----:B------:R-:W-:Y:S01]  /*5b70*/  ISETP.GT.AND P0, PT, R56, 0x1d, PT ;  /* 0x0000001d3800780c */ /* 0x000fe20003f04270 */
[C---:B------:R-:W-:Y:S02]  /*5b80*/  FMUL.FTZ R3, R25.reuse, R151 ;  /* 0x0000009719037220 */ /* 0x040fe40000410000 */
[----:B------:R-:W3:Y:S02]  /*5b90*/  SHFL.DOWN PT, R15, R8, 0x2, 0x1f ;  /* 0x08401f00080f7f89 */ /* 0x000ee400000e0000 */
        /* <DEDUP_REMOVED lines=9> */
[----:B------:R-:W-:Y:S01]  /*5c30*/  FMUL.FTZ R2, R127, R148 ;  /* 0x000000947f027220 */ /* 0x000fe20000410000 */
[-C--:B------:R-:W-:Y:S01]  /*5c40*/  FFMA.FTZ R72, R81, R153.reuse, R72 ;  /* 0x0000009951487223 */ /* 0x080fe20000010048 */
        /* <DEDUP_REMOVED lines=8> */
[----:B---3--:R-:W-:-:S02]  /*5cd0*/  @!P0 FADD.FTZ R8, R8, R15 ;  /* 0x0000000f08088221 */ /* 0x008fc40000010000 */
[----:B------:R-:W2:Y:S01]  /*5ce0*/  SHFL.DOWN PT, R14, R11, 0x4, 0x1f ;  /* 0x08801f000b0e7f89 */ /* 0x000ea200000e0000 */
[----:B------:R-:W-:Y:S01]  /*5cf0*/  ISETP.GT.AND P0, PT, R56, 0x1b, PT ;  /* 0x0000001b3800780c */ /* 0x000fe20003f04270 */
[-C--:B------:R-:W-:Y:S01]  /*5d00*/  FFMA.FTZ R15, R24, R148.reuse, -R3 ;  /* 0x00000094180f7223 */ /* 0x080fe20000010803 */
[C---:B------:R-:W-:Y:S01]  /*5d10*/  FMUL.FTZ R3, R25.reuse, R148 ;  /* 0x0000009419037220 */ /* 0x040fe20000410000 */
[----:B------:R-:W3:Y:S02]  /*5d20*/  SHFL.DOWN PT, R119, R8, 0x4, 0x1f ;  /* 0x08801f0008777f89 */ /* 0x000ee400000e0000 */
[----:B------:R-:W-:Y:S01]  /*5d30*/  FMUL.FTZ R146, R146, R15 ;  /* 0x0000000f92927220 */ /* 0x000fe20000410000 */
[C---:B------:R-:W-:Y:S01]  /*5d40*/  FMUL.FTZ R15, R25.reuse, R152 ;  /* 0x00000098190f7220 */ /* 0x040fe20000410000 */
[----:B------:R-:W-:Y:S01]  /*5d50*/  FFMA.FTZ R150, R24, R150, R3 ;  /* 0x0000009618967223 */ /* 0x000fe20000010003 */
[-C--:B------:R-:W-:Y:S02]  /*5d60*/  FMUL.FTZ R3, R122, R154.reuse ;  /* 0x0000009a7a037220 */ /* 0x080fe40000410000 */
[-C--:B------:R-:W-:Y:S01]  /*5d70*/  FFMA.FTZ R113, R24, R154.reuse, -R15 ;  /* 0x0000009a18717223 */ /* 0x080fe2000001080f */
[C---:B------:R-:W-:Y:S01]  /*5d80*/  FMUL.FTZ R15, R25.reuse, R154 ;  /* 0x0000009a190f7220 */ /* 0x040fe20000410000 */
[----:B------:R-:W-:Y:S01]  /*5d90*/  FFMA.FTZ R109, R120, R152, R3 ;  /* 0x00000098786d7223 */ /* 0x000fe20000010003 */
[----:B------:R-:W-:Y:S01]  /*5da0*/  FMUL.FTZ R3, R25, R13 ;  /* 0x0000000d19037220 */ /* 0x000fe20000410000 */
[----:B------:R-:W-:Y:S01]  /*5db0*/  FMUL.FTZ R144, R144, R113 ;  /* 0x0000007190907220 */ /* 0x000fe20000410000 */
[----:B0-----:R-:W-:Y:S01]  /*5dc0*/  @!P0 FADD.FTZ R9, R9, R12 ;  /* 0x0000000c09098221 */ /* 0x001fe20000010000 */
[----:B------:R-:W-:Y:S01]  /*5dd0*/  FFMA.FTZ R146, R145, R150, R146 ;  /* 0x0000009691927223 */ /* 0x000fe20000010092 */
[C---:B------:R-:W-:Y:S01]  /*5de0*/  FFMA.FTZ R152, R24.reuse, R152, R15 ;  /* 0x0000009818987223 */ /* 0x040fe2000001000f */
[-C--:B------:R-:W-:Y:S01]  /*5df0*/  FFMA.FTZ R15, R24, R121.reuse, -R3 ;  /* 0x00000079180f7223 */ /* 0x080fe20000010803 */
[----:B-1----:R-:W-:Y:S01]  /*5e00*/  @!P0 FADD.FTZ R10, R10, R123 ;  /* 0x0000007b0a0a8221 */ /* 0x002fe20000010000 */
[----:B------:R-:W-:Y:S01]  /*5e10*/  FFMA.FTZ R146, R131, R2, R146 ;  /* 0x0000000283927223 */ /* 0x000fe20000010092 */
[-C--:B------:R-:W-:Y:S01]  /*5e20*/  FMUL.FTZ R3, R25, R121.reuse ;  /* 0x0000007919037220 */ /* 0x080fe20000410000 */
[----:B------:R-:W-:Y:S01]  /*5e30*/  FMUL.FTZ R2, R115, R121 ;  /* 0x0000007973027220 */ /* 0x000fe20000410000 */
[----:B--2---:R-:W-:Y:S01]  /*5e40*/  @!P0 FADD.FTZ R11, R11, R14 ;  /* 0x0000000e0b0b8221 */ /* 0x004fe20000010000 */
[----:B------:R-:W-:Y:S01]  /*5e50*/  FMUL.FTZ R142, R142, R15 ;  /* 0x0000000f8e8e7220 */ /* 0x000fe20000410000 */
[----:B------:R-:W0:Y:S01]  /*5e60*/  SHFL.DOWN PT, R14, R9, 0x8, 0x1f ;  /* 0x09001f00090e7f89 */ /* 0x000e2200000e0000 */
[-C--:B------:R-:W-:Y:S01]  /*5e70*/  FFMA.FTZ R12, R24, R13.reuse, R3 ;  /* 0x0000000d180c7223 */ /* 0x080fe20000010003 */
[----:B---3--:R-:W-:Y:S01]  /*5e80*/  @!P0 FADD.FTZ R8, R8, R119 ;  /* 0x0000007708088221 */ /* 0x008fe20000010000 */
[----:B------:R-:W-:Y:S01]  /*5e90*/  ISETP.GT.AND P0, PT, R56, 0x17, PT ;  /* 0x000000173800780c */ /* 0x000fe20003f04270 */
[----:B------:R-:W1:Y:S01]  /*5ea0*/  SHFL.DOWN PT, R119, R10, 0x8, 0x1f ;  /* 0x09001f000a777f89 */ /* 0x000e6200000e0000 */
[----:B------:R-:W-:Y:S01]  /*5eb0*/  FFMA.FTZ R2, R111, R13, R2 ;  /* 0x0000000d6f027223 */ /* 0x000fe20000010002 */
[----:B------:R-:W-:Y:S01]  /*5ec0*/  FFMA.FTZ R12, R141, R12, R142 ;  /* 0x0000000c8d0c7223 */ /* 0x000fe2000001008e */
[-C--:B------:R-:W-:Y:S01]  /*5ed0*/  FMUL.FTZ R13, R25, R155.reuse ;  /* 0x0000009b190d7220 */ /* 0x080fe20000410000 */
[----:B------:R-:W2:Y:S01]  /*5ee0*/  SHFL.DOWN PT, R96, R11, 0x8, 0x1f ;  /* 0x09001f000b607f89 */ /* 0x000ea200000e0000 */
[-C--:B------:R-:W-:Y:S01]  /*5ef0*/  FFMA.FTZ R75, R82, R2.reuse, R75 ;  /* 0x00000002524b7223 */ /* 0x080fe2000001004b */
[----:B------:R-:W-:Y:S01]  /*5f00*/  FFMA.FTZ R12, R117, R2, R12 ;  /* 0x00000002750c7223 */ /* 0x000fe2000001000c */
[-C--:B------:R-:W-:Y:S01]  /*5f10*/  FMUL.FTZ R2, R25, R158.reuse ;  /* 0x0000009e19027220 */ /* 0x080fe20000410000 */
[----:B------:R-:W3:Y:S01]  /*5f20*/  SHFL.DOWN PT, R113, R8, 0x8, 0x1f ;  /* 0x09001f0008717f89 */ /* 0x000ee200000e0000 */
[----:B------:R-:W-:Y:S01]  /*5f30*/  FFMA.FTZ R13, R24, R158, -R13 ;  /* 0x0000009e180d7223 */ /* 0x000fe2000001080d */
[----:B------:R-:W-:Y:S01]  /*5f40*/  FFMA.FTZ R143, R143, R152, R144 ;  /* 0x000000988f8f7223 */ /* 0x000fe20000010090 */
[----:B------:R-:W-:Y:S01]  /*5f50*/  FMUL.FTZ R3, R108, R158 ;  /* 0x0000009e6c037220 */ /* 0x000fe20000410000 */
[----:B------:R-:W4:Y:S01]  /*5f60*/  @!P1 S2R R111, SR_CgaCtaId ;  /* 0x00000000006f9919 */ /* 0x000f220000008800 */
[----:B------:R-:W-:Y:S01]  /*5f70*/  FFMA.FTZ R2, R24, R155, R2 ;  /* 0x0000009b18027223 */ /* 0x000fe20000010002 */
[----:B------:R-:W-:Y:S01]  /*5f80*/  FMUL.FTZ R140, R140, R13 ;  /* 0x0000000d8c8c7220 */ /* 0x000fe20000410000 */
[-C--:B------:R-:W-:Y:S01]  /*5f90*/  FFMA.FTZ R74, R83, R109.reuse, R74 ;  /* 0x0000006d534a7223 */ /* 0x080fe2000001004a */
[----:B------:R-:W-:Y:S01]  /*5fa0*/  FFMA.FTZ R143, R124, R109, R143 ;  /* 0x0000006d7c8f7223 */ /* 0x000fe2000001008f */
[----:B------:R-:W-:Y:S01]  /*5fb0*/  FFMA.FTZ R3, R106, R155, R3 ;  /* 0x0000009b6a037223 */ /* 0x000fe20000010003 */
[----:B------:R-:W-:Y:S01]  /*5fc0*/  FFMA.FTZ R139, R139, R2, R140 ;  /* 0x000000028b8b7223 */ /* 0x000fe2000001008c */
[----:B------:R-:W-:Y:S01]  /*5fd0*/  FMUL.FTZ R13, R25, R40 ;  /* 0x00000028190d7220 */ /* 0x000fe20000410000 */
[----:B0-----:R-:W-:Y:S01]  /*5fe0*/  @!P0 FADD.FTZ R9, R9, R14 ;  /* 0x0000000e09098221 */ /* 0x001fe20000010000 */
[-C--:B------:R-:W-:Y:S01]  /*5ff0*/  FFMA.FTZ R76, R85, R3.reuse, R76 ;  /* 0x00000003554c7223 */ /* 0x080fe2000001004c */
[----:B------:R-:W-:Y:S01]  /*6000*/  FFMA.FTZ R139, R112, R3, R139 ;  /* 0x00000003708b7223 */ /* 0x000fe2000001008b */
[-C--:B------:R-:W-:Y:S01]  /*6010*/  FMUL.FTZ R3, R25, R156.reuse ;  /* 0x0000009c19037220 */ /* 0x080fe20000410000 */
[----:B-1----:R-:W-:Y:S01]  /*6020*/  @!P0 FADD.FTZ R10, R10, R119 ;  /* 0x000000770a0a8221 */ /* 0x002fe20000010000 */
[----:B------:R-:W0:Y:S01]  /*6030*/  SHFL.DOWN PT, R14, R9, 0x10, 0x1f ;  /* 0x0a001f00090e7f89 */ /* 0x000e2200000e0000 */
[-C--:B------:R-:W-:Y:S01]  /*6040*/  FFMA.FTZ R13, R24, R156.reuse, -R13 ;  /* 0x0000009c180d7223 */ /* 0x080fe2000001080d */
[----:B------:R-:W-:Y:S01]  /*6050*/  FADD.FTZ R91, R12, R91 ;  /* 0x0000005b0c5b7221 */ /* 0x000fe20000010000 */
[----:B--2---:R-:W-:Y:S01]  /*6060*/  @!P0 FADD.FTZ R11, R11, R96 ;  /* 0x000000600b0b8221 */ /* 0x004fe20000010000 */
[----:B------:R-:W1:Y:S01]  /*6070*/  SHFL.DOWN PT, R109, R10, 0x10, 0x1f ;  /* 0x0a001f000a6d7f89 */ /* 0x000e6200000e0000 */
[----:B------:R-:W-:Y:S01]  /*6080*/  FMUL.FTZ R12, R105, R156 ;  /* 0x0000009c690c7220 */ /* 0x000fe20000410000 */
[----:B------:R-:W-:Y:S01]  /*6090*/  FMUL.FTZ R2, R25, R41 ;  /* 0x0000002919027220 */ /* 0x000fe20000410000 */
[----:B---3--:R-:W-:Y:S01]  /*60a0*/  @!P0 FADD.FTZ R8, R8, R113 ;  /* 0x0000007108088221 */ /* 0x008fe20000010000 */
[----:B------:R-:W2:Y:S01]  /*60b0*/  SHFL.DOWN PT, R106, R11, 0x10, 0x1f ;  /* 0x0a001f000b6a7f89 */ /* 0x000ea200000e0000 */
[----:B------:R-:W-:Y:S01]  /*60c0*/  ISETP.GT.AND P0, PT, R56, 0xf, PT ;  /* 0x0000000f3800780c */ /* 0x000fe20003f04270 */
[-C--:B------:R-:W-:Y:S01]  /*60d0*/  FFMA.FTZ R3, R24, R40.reuse, R3 ;  /* 0x0000002818037223 */ /* 0x080fe20000010003 */
[----:B------:R-:W-:Y:S01]  /*60e0*/  FMUL.FTZ R13, R138, R13 ;  /* 0x0000000d8a0d7220 */ /* 0x000fe20000410000 */
[----:B------:R-:W3:Y:S01]  /*60f0*/  SHFL.DOWN PT, R15, R8, 0x10, 0x1f ;  /* 0x0a001f00080f7f89 */ /* 0x000ee200000e0000 */
[----:B------:R-:W-:Y:S01]  /*6100*/  FFMA.FTZ R96, R101, R40, R12 ;  /* 0x0000002865607223 */ /* 0x000fe2000001000c */
[----:B------:R-:W-:Y:S01]  /*6110*/  FFMA.FTZ R2, R24, R159, -R2 ;  /* 0x0000009f18027223 */ /* 0x000fe20000010802 */
[----:B------:R-:W-:Y:S01]  /*6120*/  @!P1 MOV R12, 0x400 ;  /* 0x00000400000c9802 */ /* 0x000fe20000000f00 */
[----:B------:R-:W-:Y:S01]  /*6130*/  FFMA.FTZ R136, R136, R3, R13 ;  /* 0x0000000388887223 */ /* 0x000fe2000001000d */
[----:B------:R-:W-:Y:S01]  /*6140*/  FMUL.FTZ R3, R25, R107 ;  /* 0x0000006b19037220 */ /* 0x000fe20000410000 */
[----:B------:R-:W-:Y:S01]  /*6150*/  FMUL.FTZ R40, R135, R2 ;  /* 0x0000000287287220 */ /* 0x000fe20000410000 */
[----:B----4-:R-:W-:Y:S01]  /*6160*/  @!P1 LEA R45, R111, R12, 0x18 ;  /* 0x0000000c6f2d9211 */ /* 0x010fe200078ec0ff */
[-C--:B------:R-:W-:Y:S01]  /*6170*/  FMUL.FTZ R13, R104, R159.reuse ;  /* 0x0000009f680d7220 */ /* 0x080fe20000410000 */
[C---:B------:R-:W-:Y:S01]  /*6180*/  FMUL.FTZ R159, R25.reuse, R159 ;  /* 0x0000009f199f7220 */ /* 0x040fe20000410000 */
[-C--:B------:R-:W-:Y:S01]  /*6190*/  FMUL.FTZ R2, R25, R137.reuse ;  /* 0x0000008919027220 */ /* 0x080fe20000410000 */
[C---:B------:R-:W-:Y:S01]  /*61a0*/  FFMA.FTZ R12, R24.reuse, R137, -R3 ;  /* 0x00000089180c7223 */ /* 0x040fe20000010803 */
        /* <DEDUP_REMOVED lines=10> */
[-C--:B------:R-:W-:Y:S01]  /*6250*/  FFMA.FTZ R133, R102, R13.reuse, R133 ;  /* 0x0000000d66857223 */ /* 0x080fe20000010085 */
[----:B------:R-:W-:Y:S01]  /*6260*/  FFMA.FTZ R38, R99, R98, R38 ;  /* 0x0000006263267223 */ /* 0x000fe20000010026 */
[----:B---3--:R-:W-:Y:S01]  /*6270*/  @!P0 FADD.FTZ R8, R8, R15 ;  /* 0x0000000f08088221 */ /* 0x008fe20000010000 */
[----:B------:R-:W-:Y:S01]  /*6280*/  FADD.FTZ R89, R146, R89 ;  /* 0x0000005992597221 */ /* 0x000fe20000010000 */
[----:B------:R-:W-:Y:S01]  /*6290*/  FADD.FTZ R90, R143, R90 ;  /* 0x0000005a8f5a7221 */ /* 0x000fe20000010000 */
[----:B------:R-:W-:Y:S01]  /*62a0*/  FADD.FTZ R92, R139, R92 ;  /* 0x0000005c8b5c7221 */ /* 0x000fe20000010000 */
[----:B------:R-:W-:Y:S01]  /*62b0*/  FFMA.FTZ R77, R84, R96, R77 ;  /* 0x00000060544d7223 */ /* 0x000fe2000001004d */
[----:B------:R0:W-:Y:S01]  /*62c0*/  @!P1 STS.128 [R45+0xc70], R8 ;  /* 0x000c70082d009388 */ /* 0x0001e20000000c00 */
[----:B------:R-:W-:Y:S01]  /*62d0*/  FFMA.FTZ R78, R87, R13, R78 ;  /* 0x0000000d574e7223 */ /* 0x000fe2000001004e */
        /* <DEDUP_REMOVED lines=15> */
.L_x_17029:
[----:B------:R-:W-:Y:S05]  /*63d0*/  BSYNC B0 ;  /* 0x0000000000007941 */ /* 0x000fea0003800000 */
.L_x_17028:
[----:B------:R-:W-:Y:S01]  /*63e0*/  IADD3 R64, R64, 0x1, RZ ;  /* 0x0000000140407810 */ /* 0x000fe20007ffe0ff */
[----:B------:R-:W-:-:S03]  /*63f0*/  UIADD3 UR5, UP0, UR5, 0x1, URZ ;  /* 0x0000000105057890 */ /* 0x000fc6000ff1e03f */
[----:B------:R-:W-:Y:S01]  /*6400*/  ISETP.GE.AND P0, PT, R64, UR30, PT ;  /* 0x0000001e40007c0c */ /* 0x000fe2000bf06270 */
[----:B------:R-:W-:-:S12]  /*6410*/  UIADD3.X UR6, URZ, UR6, URZ, UP0, !UPT ;  /* 0x000000063f067290 */ /* 0x000fd800087fe43f */
[----:B------:R-:W-:Y:S05]  /*6420*/  @!P0 BRA `(.L_x_17030) ;  /* 0xffffffb800088947 */ /* 0x000fea000383ffff */
.L_x_16983:
[----:B------:R-:W-:Y:S01]  /*6430*/  BAR.SYNC.DEFER_BLOCKING 0x0 ;  /* 0x0000000000007b1d */ /* 0x000fe20000010000 */
[----:B------:R-:W-:Y:S01]  /*6440*/  F2FP.F16.F32.PACK_AB R7, R72, R73 ;  /* 0x000000494807723e */ /* 0x000fe200000000ff */
[----:B------:R-:W-:Y:S01]  /*6450*/  FADD.FTZ R53, R53, R95 ;  /* 0x0000005f35357221 */ /* 0x000fe20000010000 */
[----:B------:R-:W-:Y:S01]  /*6460*/  F2FP.F16.F32.PACK_AB R6, R74, R75 ;  /* 0x0000004b4a06723e */ /* 0x000fe200000000ff */
[----:B------:R-:W-:Y:S01]  /*6470*/  UIADD3 UR4, UR4, 0x1, URZ ;  /* 0x0000000104047890 */ /* 0x000fe2000fffe03f */
[----:B------:R-:W-:-:S03]  /*6480*/  F2FP.F16.F32.PACK_AB R5, R76, R77 ;  /* 0x0000004d4c05723e */ /* 0x000fc600000000ff */
[----:B0-2---:R-:W0:Y:S01]  /*6490*/  LDC.64 R12, c[0x0][0x388] ;  /* 0x0000e200ff0c7b82 */ /* 0x005e220000000a00 */
[----:B------:R-:W-:Y:S01]  /*64a0*/  F2FP.F16.F32.PACK_AB R4, R78, R79 ;  /* 0x0000004f4e04723e */ /* 0x000fe200000000ff */
[----:B------:R-:W-:Y:S01]  /*64b0*/  ULDC.64 UR6, c[0x0][0x390] ;  /* 0x0000e40000067ab9 */ /* 0x000fe20000000a00 */
[----:B------:R-:W-:Y:S02]  /*64c0*/  IADD3 R46, P1, R46, -0x400, RZ ;  /* 0xfffffc002e2e7810 */ /* 0x000fe40007f3e0ff */
[----:B------:R-:W-:Y:S02]  /*64d0*/  IADD3 R50, P2, R50, -0x200, RZ ;  /* 0xfffffe0032327810 */ /* 0x000fe40007f5e0ff */
[----:B------:R-:W-:Y:S01]  /*64e0*/  IADD3 R52, P3, R52, -0x200, RZ ;  /* 0xfffffe0034347810 */ /* 0x000fe20007f7e0ff */
[----:B-1----:R-:W1:Y:S01]  /*64f0*/  LDC.64 R14, c[0x0][0x3e0] ;  /* 0x0000f800ff0e7b82 */ /* 0x002e620000000a00 */
[----:B------:R-:W-:Y:S02]  /*6500*/  IADD3 R48, P4, R48, -0x200, RZ ;  /* 0xfffffe0030307810 */ /* 0x000fe40007f9e0ff */
[----:B------:R-:W-:-:S02]  /*6510*/  IADD3.X R44, R44, -0x1, RZ, P1, !PT ;  /* 0xffffffff2c2c7810 */ /* 0x000fc40000ffe4ff */
[----:B------:R-:W-:Y:S02]  /*6520*/  IADD3.X R49, R49, -0x1, RZ, P2, !PT ;  /* 0xffffffff31317810 */ /* 0x000fe400017fe4ff */
[----:B------:R-:W-:Y:S01]  /*6530*/  IADD3.X R51, R51, -0x1, RZ, P3, !PT ;  /* 0xffffffff33337810 */ /* 0x000fe20001ffe4ff */
[----:B------:R-:W2:Y:S01]  /*6540*/  LDC.64 R28, c[0x0][0x3f0] ;  /* 0x0000fc00ff1c7b82 */ /* 0x000ea20000000a00 */
[----:B------:R-:W-:Y:S01]  /*6550*/  IADD3.X R47, R47, -0x1, RZ, P4, !PT ;  /* 0xffffffff2f2f7810 */ /* 0x000fe200027fe4ff */
[----:B------:R3:W-:Y:S01]  /*6560*/  STS.128 [R43], R4 ;  /* 0x000000042b007388 */ /* 0x0007e20000000c00 */
[----:B------:R-:W-:-:S03]  /*6570*/  NOP ;  /* 0x0000000000007918 */ /* 0x000fc60000000000 */
[----:B------:R-:W4:Y:S01]  /*6580*/  LDS.128 R8, [R43] ;  /* 0x000000002b087984 */ /* 0x000f220000000c00 */
[C---:B0-----:R-:W-:Y:S02]  /*6590*/  IMAD R0, R12.reuse, UR15, RZ ;  /* 0x0000000f0c007c24 */ /* 0x041fe4000f8e02ff */
[----:B------:R-:W-:Y:S01]  /*65a0*/  IMAD.WIDE.U32 R2, R12, UR14, R16 ;  /* 0x0000000e0c027c25 */ /* 0x000fe2000f8e0010 */
[----:B------:R-:W-:-:S03]  /*65b0*/  F2FP.F16.F32.PACK_AB R12, R94, R95 ;  /* 0x0000005f5e0c723e */ /* 0x000fc600000000ff */
[----:B------:R-:W-:Y:S01]  /*65c0*/  FADD.FTZ R94, R53, R94 ;  /* 0x0000005e355e7221 */ /* 0x000fe20000010000 */
[----:B------:R-:W-:Y:S02]  /*65d0*/  IMAD R13, R13, UR14, R0 ;  /* 0x0000000e0d0d7c24 */ /* 0x000fe4000f8e0200 */
[----:B------:R-:W-:Y:S01]  /*65e0*/  IMAD R0, R60, UR6, RZ ;  /* 0x000000063c007c24 */ /* 0x000fe2000f8e02ff */
[----:B---3--:R-:W0:Y:S02]  /*65f0*/  LDC.64 R6, c[0x0][0x3a8] ;  /* 0x0000ea00ff067b82 */ /* 0x008e240000000a00 */
[----:B------:R-:W-:Y:S01]  /*6600*/  IADD3 R3, R3, R13, RZ ;  /* 0x0000000d03037210 */ /* 0x000fe20007ffe0ff */
[C---:B------:R-:W-:Y:S01]  /*6610*/  IMAD R5, R61.reuse, UR7, R0 ;  /* 0x000000073d057c24 */ /* 0x040fe2000f8e0200 */
[----:B------:R-:W-:Y:S01]  /*6620*/  F2FP.F16.F32.PACK_AB R13, R92, R93 ;  /* 0x0000005d5c0d723e */ /* 0x000fe200000000ff */
[----:B------:R-:W-:Y:S01]  /*6630*/  FADD.FTZ R93, R94, R93 ;  /* 0x0000005d5e5d7221 */ /* 0x000fe20000010000 */
[----:B------:R-:W-:Y:S01]  /*6640*/  IMAD.WIDE.U32 R2, R61, UR6, R2 ;  /* 0x000000063d027c25 */ /* 0x000fe2000f8e0002 */
[----:B------:R-:W-:-:S03]  /*6650*/  ULDC.64 UR6, c[0x0][0x3b0] ;  /* 0x0000ec0000067ab9 */ /* 0x000fc60000000a00 */
[----:B------:R-:W-:Y:S01]  /*6660*/  FADD.FTZ R92, R93, R92 ;  /* 0x0000005c5d5c7221 */ /* 0x000fe20000010000 */
[----:B------:R-:W-:Y:S02]  /*6670*/  IADD3 R0, R3, R5, RZ ;  /* 0x0000000503007210 */ /* 0x000fe40007ffe0ff */
[----:B-1----:R-:W-:Y:S02]  /*6680*/  LEA R4, P0, R2, R14, 0x1 ;  /* 0x0000000e02047211 */ /* 0x002fe400078008ff */
[----:B------:R-:W-:Y:S01]  /*6690*/  F2FP.F16.F32.PACK_AB R14, R90, R91 ;  /* 0x0000005b5a0e723e */ /* 0x000fe200000000ff */
[----:B------:R-:W-:Y:S01]  /*66a0*/  FADD.FTZ R91, R92, R91 ;  /* 0x0000005b5c5b7221 */ /* 0x000fe20000010000 */
[----:B------:R-:W-:Y:S02]  /*66b0*/  LEA.HI.X R5, R2, R15, R0, 0x1, P0 ;  /* 0x0000000f02057211 */ /* 0x000fe400000f0c00 */
[----:B------:R-:W-:Y:S01]  /*66c0*/  F2FP.F16.F32.PACK_AB R15, R88, R89 ;  /* 0x00000059580f723e */ /* 0x000fe200000000ff */
[----:B------:R-:W-:Y:S01]  /*66d0*/  FADD.FTZ R90, R91, R90 ;  /* 0x0000005a5b5a7221 */ /* 0x000fe20000010000 */
[----:B------:R-:W-:-:S04]  /*66e0*/  IMAD.WIDE R2, R54, 0x10, R4 ;  /* 0x0000001036027825 */ /* 0x000fc800078e0204 */
[----:B------:R-:W-:Y:S01]  /*66f0*/  FADD.FTZ R53, R90, R89 ;  /* 0x000000595a357221 */ /* 0x000fe20000010000 */
[C---:B0-----:R-:W-:Y:S02]  /*6700*/  IMAD R0, R6.reuse, UR15, RZ ;  /* 0x0000000f06007c24 */ /* 0x041fe4000f8e02ff */
[----:B------:R-:W-:Y:S01]  /*6710*/  IMAD.WIDE.U32 R4, R6, UR14, R16 ;  /* 0x0000000e06047c25 */ /* 0x000fe2000f8e0010 */
[----:B----4-:R0:W-:Y:S03]  /*6720*/  STG.E.128 desc[UR12][R2.64], R8 ;  /* 0x0000000802007986 */ /* 0x0101e6000c101d0c */
[----:B------:R-:W-:Y:S01]  /*6730*/  FADD.FTZ R53, R53, R88 ;  /* 0x0000005835357221 */ /* 0x000fe20000010000 */
[----:B------:R-:W-:Y:S01]  /*6740*/  IMAD R7, R7, UR14, R0 ;  /* 0x0000000e07077c24 */ /* 0x000fe2000f8e0200 */
[----:B------:R-:W-:Y:S01]  /*6750*/  BAR.SYNC.DEFER_BLOCKING 0x0 ;  /* 0x0000000000007b1d */ /* 0x000fe20000010000 */
[----:B------:R-:W-:-:S03]  /*6760*/  IMAD R0, R60, UR6, RZ ;  /* 0x000000063c007c24 */ /* 0x000fc6000f8e02ff */
[----:B------:R-:W-:Y:S01]  /*6770*/  IADD3 R5, R5, R7, RZ ;  /* 0x0000000705057210 */ /* 0x000fe20007ffe0ff */
[C---:B------:R-:W-:Y:S02]  /*6780*/  IMAD R7, R61.reuse, UR7, R0 ;  /* 0x000000073d077c24 */ /* 0x040fe4000f8e0200 */
[----:B0-----:R-:W-:-:S05]  /*6790*/  IMAD.WIDE.U32 R2, R61, UR6, R4 ;  /* 0x000000063d027c25 */ /* 0x001fca000f8e0004 */
[----:B------:R-:W-:Y:S02]  /*67a0*/  IADD3 R0, R3, R7, RZ ;  /* 0x0000000703007210 */ /* 0x000fe40007ffe0ff */
[----:B--2---:R-:W-:Y:S01]  /*67b0*/  LEA R4, P0, R2, R28, 0x1 ;  /* 0x0000001c02047211 */ /* 0x004fe200078008ff */
        /* <DEDUP_REMOVED lines=8> */
.L_x_16981:
        /* <DEDUP_REMOVED lines=26> */
.L_x_17033:
[----:B------:R-:W-:Y:S05]  /*69e0*/  BSYNC B0 ;  /* 0x0000000000007941 */ /* 0x000fea0003800000 */
.L_x_17032:
        /* <DEDUP_REMOVED lines=29> */
.L_x_17035:
[----:B------:R-:W2:Y:S02]  /*6bc0*/  S2R R15, SR_TID.X ;  /* 0x00000000000f7919 */ /* 0x000ea40000002100 */
.L_x_17036:
[----:B------:R-:W-:Y:S05]  /*6bd0*/  BSYNC B0 ;  /* 0x0000000000007941 */ /* 0x000fea0003800000 */
.L_x_17034:
        /* <DEDUP_REMOVED lines=22> */
.L_x_17038:
        /* <DEDUP_REMOVED lines=28> */
.L_x_17037:
[----:B------:R-:W-:Y:S05]  /*6f00*/  EXIT ;  /* 0x000000000000794d */ /* 0x000fea0003800000 */
.L_x_17039:
        /* <DEDUP_REMOVED lines=15> */
.L_x_19021:


//--------------------- .text._Z25selective_scan_bwd_kernelI32Selective_Scan_bwd_kernel_traitsILi32ELi8ELb1ELb1ELb0ELb1ELb0EN3c104HalfENS1_7complexIfEEEEv12SSMParamsBwd --------------------------
	.section	.text._Z25selective_scan_bwd_kernelI32Selective_Scan_bwd_kernel_traitsILi32ELi8ELb1ELb1ELb0ELb1ELb0EN3c104HalfENS1_7complexIfEEEEv12SSMParamsBwd,"ax",@progbits
	.align	128
        .global         _Z25selective_scan_bwd_kernelI32Selective_Scan_bwd_kernel_traitsILi32ELi8ELb1ELb1ELb0ELb1ELb0EN3c104HalfENS1_7complexIfEEEEv12SSMParamsBwd
        .type           _Z25selective_scan_bwd_kernelI32Selective_Scan_bwd_kernel_traitsILi32ELi8ELb1ELb1ELb0ELb1ELb0EN3c104HalfENS1_7complexIfEEEEv12SSMParamsBwd,@function
        .size           _Z25selective_scan_bwd_kernelI32Selective_Scan_bwd_kernel_traitsILi32ELi8ELb1ELb1ELb0ELb1ELb0EN3c104HalfENS1_7complexIfEEEEv12SSMParamsBwd,(.L_x_19022 - _Z25selective_scan_bwd_kernelI32Selective_Scan_bwd_kernel_traitsILi32ELi8ELb1ELb1ELb0ELb1ELb0EN3c104HalfENS1_7complexIfEEEEv12SSMParamsBwd)
        .other          _Z25selective_scan_bwd_kernelI32Selective_Scan_bwd_kernel_traitsILi32ELi8ELb1ELb1ELb0ELb1ELb0EN3c104HalfENS1_7complexIfEEEEv12SSMParamsBwd,@"STO_CUDA_ENTRY STV_DEFAULT"
_Z25selective_scan_bwd_kernelI32Selective_Scan_bwd_kernel_traitsILi32ELi8ELb1ELb1ELb0ELb1ELb0EN3c104HalfENS1_7complexIfEEEEv12SSMParamsBwd:
.text._Z25selective_scan_bwd_kernelI32Selective_Scan_bwd_kernel_traitsILi32ELi8ELb1ELb1ELb0ELb1ELb0EN3c104HalfENS1_7complexIfEEEEv12SSMParamsBwd:
        /* <DEDUP_REMOVED lines=122> */
[----:B---3--:R-:W-:Y:S02]  /*07a0*/  LEA R48, P3, R7, R46, 0x1 ;  /* 0x0000002e07307211 */ /* 0x008fe400078608ff */
[----:B------:R-:W-:Y:S02]  /*07b0*/  LEA.HI.X.SX32 R2, R9, R12, 0x1, P5 ;  /* 0x0000000c09027211 */ /* 0x000fe400028f0eff */
        /* <DEDUP_REMOVED lines=22> */
.L_x_17105:
[----:B------:R-:W-:Y:S01]  /*0920*/  BAR.SYNC.DEFER_BLOCKING 0x0 ;  /* 0x0000000000007b1d */ /* 0x000fe20000010000 */
[----:B0-----:R-:W-:Y:S02]  /*0930*/  MOV R2, R50 ;  /* 0x0000003200027202 */ /* 0x001fe40000000f00 */
[----:B------:R-:W-:-:S03]  /*0940*/  MOV R3, R49 ;  /* 0x0000003100037202 */ /* 0x000fc60000000f00 */
[----:B--2---:R-:W-:-:S05]  /*0950*/  IMAD.WIDE R2, R51, 0x10, R2 ;  /* 0x0000001033027825 */ /* 0x004fca00078e0202 */
[----:B------:R-:W2:Y:S01]  /*0960*/  LDG.E.128 R8, desc[UR12][R2.64] ;  /* 0x0000000c02087981 */ /* 0x000ea2000c1e1d00 */
[----:B------:R-:W-:-:S03]  /*0970*/  IMAD.WIDE R12, R51, 0x10, R16 ;  /* 0x00000010330c7825 */ /* 0x000fc600078e0210 */
[----:B--2---:R-:W-:Y:S01]  /*0980*/  STS.128 [R42], R8 ;  /* 0x000000082a007388 */ /* 0x004fe20000000c00 */
[----:B------:R-:W-:-:S03]  /*0990*/  NOP ;  /* 0x0000000000007918 */ /* 0x000fc60000000000 */
[----:B------:R-:W0:Y:S01]  /*09a0*/  LDS.128 R4, [R42] ;  /* 0x000000002a047984 */ /* 0x000e220000000c00 */
[----:B------:R-:W-:Y:S06]  /*09b0*/  BAR.SYNC.DEFER_BLOCKING 0x0 ;  /* 0x0000000000007b1d */ /* 0x000fec0000010000 */
[----:B------:R1:W2:Y:S01]  /*09c0*/  LDG.E.128 R24, desc[UR12][R12.64] ;  /* 0x0000000c0c187981 */ /* 0x0002a2000c1e1d00 */
[----:B------:R-:W-:Y:S02]  /*09d0*/  MOV R2, R48 ;  /* 0x0000003000027202 */ /* 0x000fe40000000f00 */
[----:B------:R-:W-:-:S03]  /*09e0*/  MOV R3, R47 ;  /* 0x0000002f00037202 */ /* 0x000fc60000000f00 */
[----:B------:R-:W-:Y:S01]  /*09f0*/  IMAD.WIDE R14, R51, 0x10, R2 ;  /* 0x00000010330e7825 */ /* 0x000fe200078e0202 */
[----:B-1----:R-:W1:Y:S01]  /*0a00*/  LDC R12, c[0x0][0x21c] ;  /* 0x00008700ff0c7b82 */ /* 0x002e620000000800 */
[----:B--2---:R-:W-:Y:S01]  /*0a10*/  STS.128 [R42], R24 ;  /* 0x000000182a007388 */ /* 0x004fe20000000c00 */
[----:B------:R-:W-:-:S03]  /*0a20*/  NOP ;  /* 0x0000000000007918 */ /* 0x000fc60000000000 */
[----:B------:R-:W2:Y:S03]  /*0a30*/  LDS.128 R28, [R42] ;  /* 0x000000002a1c7984 */ /* 0x000ea60000000c00 */
[----:B------:R-:W-:Y:S06]  /*0a40*/  BAR.SYNC.DEFER_BLOCKING 0x0 ;  /* 0x0000000000007b1d */ /* 0x000fec0000010000 */
[----:B------:R3:W4:Y:S01]  /*0a50*/  LDG.E.128 R32, desc[UR12][R14.64] ;  /* 0x0000000c0e207981 */ /* 0x000722000c1e1d00 */
[--C-:B0-----:R-:W-:Y:S01]  /*0a60*/  HADD2.F32 R0, -RZ, R4.reuse.H0_H0 ;  /* 0x20000004ff007230 */ /* 0x101fe20000004100 */
[----:B------:R-:W-:Y:S01]  /*0a70*/  BSSY B0, `(.L_x_17041) ;  /* 0x0000047000007945 */ /* 0x000fe20003800000 */
[----:B------:R-:W-:Y:S01]  /*0a80*/  HADD2.F32 R2, -RZ, R4.H1_H1 ;  /* 0x30000004ff027230 */ /* 0x000fe20000004100 */
[----:B-1----:R-:W-:Y:S01]  /*0a90*/  ISETP.GE.AND P5, PT, R12, 0x1, PT ;  /* 0x000000010c00780c */ /* 0x002fe20003fa6270 */
[----:B---3--:R-:W-:-:S02]  /*0aa0*/  HADD2.F32 R14, -RZ, R6.H0_H0 ;  /* 0x20000006ff0e7230 */ /* 0x008fc40000004100 */
[----:B--2---:R-:W-:Y:S02]  /*0ab0*/  HADD2.F32 R72, -RZ, R28.H0_H0 ;  /* 0x2000001cff487230 */ /* 0x004fe40000004100 */
        /* <DEDUP_REMOVED lines=18> */
[----:B------:R-:W-:-:S02]  /*0be0*/  FSETP.GTU.FTZ.AND P2, PT, R64, 20, PT ;  /* 0x41a000004000780b */ /* 0x000fc40003f5c000 */
[----:B------:R-:W-:Y:S01]  /*0bf0*/  FSETP.GTU.FTZ.AND P1, PT, R62, 20, PT ;  /* 0x41a000003e00780b */ /* 0x000fe20003f3c000 */
[----:B----4-:R-:W-:Y:S01]  /*0c00*/  STS.128 [R42], R32 ;  /* 0x000000202a007388 */ /* 0x010fe20000000c00 */
[----:B------:R-:W-:-:S03]  /*0c10*/  NOP ;  /* 0x0000000000007918 */ /* 0x000fc60000000000 */
[----:B------:R-:W0:Y:S02]  /*0c20*/  LDS.128 R8, [R42] ;  /* 0x000000002a087984 */ /* 0x000e240000000c00 */
[--C-:B0-----:R-:W-:Y:S02]  /*0c30*/  HADD2.F32 R13, -RZ, R8.reuse.H0_H0 ;  /* 0x20000008ff0d7230 */ /* 0x101fe40000004100 */
[----:B------:R-:W-:Y:S02]  /*0c40*/  HADD2.F32 R87, -RZ, R8.H1_H1 ;  /* 0x30000008ff577230 */ /* 0x000fe40000004100 */
[----:B------:R-:W-:Y:S02]  /*0c50*/  HADD2.F32 R8, -RZ, R5.H0_H0 ;  /* 0x20000005ff087230 */ /* 0x000fe40000004100 */
[----:B------:R-:W-:Y:S01]  /*0c60*/  FFMA.FTZ R0, R13, R0, R54 ;  /* 0x000000000d007223 */ /* 0x000fe20000010036 */
[--C-:B------:R-:W-:Y:S02]  /*0c70*/  HADD2.F32 R3, -RZ, R9.reuse.H0_H0 ;  /* 0x20000009ff037230 */ /* 0x100fe40000004100 */
[----:B------:R-:W-:-:S02]  /*0c80*/  HADD2.F32 R9, -RZ, R9.H1_H1 ;  /* 0x30000009ff097230 */ /* 0x000fc40000004100 */
[----:B------:R-:W-:Y:S01]  /*0c90*/  FFMA.FTZ R0, R87, R2, R0 ;  /* 0x0000000257007223 */ /* 0x000fe20000010000 */
[----:B------:R-:W-:Y:S02]  /*0ca0*/  HADD2.F32 R2, -RZ, R5.H1_H1 ;  /* 0x30000005ff027230 */ /* 0x000fe40000004100 */
[----:B------:R-:W-:Y:S02]  /*0cb0*/  HADD2.F32 R93, -RZ, R10.H0_H0 ;  /* 0x2000000aff5d7230 */ /* 0x000fe40000004100 */
[----:B------:R-:W-:-:S04]  /*0cc0*/  FFMA.FTZ R0, R3, R8, R0 ;  /* 0x0000000803007223 */ /* 0x000fc80000010000 */
        /* <DEDUP_REMOVED lines=33> */
.L_x_17042:
[----:B------:R-:W-:Y:S05]  /*0ee0*/  BSYNC B0 ;  /* 0x0000000000007941 */ /* 0x000fea0003800000 */
.L_x_17041:
        /* <DEDUP_REMOVED lines=39> */
.L_x_17044:
[----:B------:R-:W-:Y:S05]  /*1160*/  BSYNC B0 ;  /* 0x0000000000007941 */ /* 0x000fea0003800000 */
.L_x_17043:
        /* <DEDUP_REMOVED lines=39> */
.L_x_17046:
[----:B------:R-:W-:Y:S05]  /*13e0*/  BSYNC B0 ;  /* 0x0000000000007941 */ /* 0x000fea0003800000 */
.L_x_17045:
        /* <DEDUP_REMOVED lines=33> */
.L_x_17048:
[----:B------:R-:W-:Y:S05]  /*1600*/  BSYNC B0 ;  /* 0x0000000000007941 */ /* 0x000fea0003800000 */
.L_x_17047:
        /* <DEDUP_REMOVED lines=33> */
.L_x_17050:
[----:B------:R-:W-:Y:S05]  /*1820*/  BSYNC B0 ;  /* 0x0000000000007941 */ /* 0x000fea0003800000 */
.L_x_17049:
        /* <DEDUP_REMOVED lines=33> */
.L_x_17052:
[----:B------:R-:W-:Y:S05]  /*1a40*/  BSYNC B0 ;  /* 0x0000000000007941 */ /* 0x000fea0003800000 */
.L_x_17051:
        /* <DEDUP_REMOVED lines=33> */
.L_x_17054:
[----:B------:R-:W-:Y:S05]  /*1c60*/  BSYNC B0 ;  /* 0x0000000000007941 */ /* 0x000fea0003800000 */
.L_x_17053:
        /* <DEDUP_REMOVED lines=33> */
.L_x_17056:
[----:B------:R-:W-:Y:S05]  /*1e80*/  BSYNC B0 ;  /* 0x0000000000007941 */ /* 0x000fea0003800000 */
.L_x_17055:
[----:B------:R-:W-:Y:S01]  /*1e90*/  BAR.SYNC.DEFER_BLOCKING 0x0 ;  /* 0x0000000000007b1d */ /* 0x000fe20000010000 */
[----:B------:R-:W-:Y:S01]  /*1ea0*/  HFMA2.MMA R86, -RZ, RZ, 0, 0 ;  /* 0x00000000ff567435 */ /* 0x000fe200000001ff */
[----:B------:R-:W-:Y:S01]  /*1eb0*/  FFMA.FTZ R54, R37, R54, R12 ;  /* 0x0000003625367223 */ /* 0x000fe2000001000c */
        /* <DEDUP_REMOVED lines=21> */
[----:B------:R-:W1:Y:S01]  /*2010*/  LDC R61, c[0x0][0x218] ;  /* 0x00008600ff3d7b82 */ /* 0x000e620000000800 */
[----:B------:R-:W-:Y:S01]  /*2020*/  FADD.FTZ R90, R37, R37 ;  /* 0x00000025255a7221 */ /* 0x000fe20000010000 */
[----:B------:R-:W-:Y:S01]  /*2030*/  MOV R89, RZ ;  /* 0x000000ff00597202 */ /* 0x000fe20000000f00 */
[----:B------:R-:W-:Y:S01]  /*2040*/  UMOV UR5, URZ ;  /* 0x0000003f00057c82 */ /* 0x000fe20008000000 */
[----:B------:R-:W-:Y:S01]  /*2050*/  MOV R86, RZ ;  /* 0x000000ff00567202 */ /* 0x000fe20000000f00 */
[----:B------:R-:W-:Y:S01]  /*2060*/  UMOV UR6, URZ ;  /* 0x0000003f00067c82 */ /* 0x000fe20008000000 */
[----:B------:R-:W-:Y:S01]  /*2070*/  ULDC UR11, c[0x0][0x21c] ;  /* 0x00008700000b7ab9 */ /* 0x000fe20000000800 */
[----:B------:R-:W-:Y:S01]  /*2080*/  ULDC.64 UR26, c[0x0][0x348] ;  /* 0x0000d200001a7ab9 */ /* 0x000fe20000000a00 */
[----:B------:R-:W2:Y:S01]  /*2090*/  LDC.64 R34, c[0x0][0x348] ;  /* 0x0000d200ff227b82 */ /* 0x000ea20000000a00 */
[----:B------:R-:W-:Y:S01]  /*20a0*/  ULDC.64 UR20, c[0x0][0x250] ;  /* 0x0000940000147ab9 */ /* 0x000fe20000000a00 */
[----:B------:R-:W-:Y:S01]  /*20b0*/  ULDC.64 UR18, c[0x0][0x238] ;  /* 0x00008e0000127ab9 */ /* 0x000fe20000000a00 */
[----:B------:R-:W-:Y:S01]  /*20c0*/  ULDC.64 UR16, c[0x0][0x230] ;  /* 0x00008c0000107ab9 */ /* 0x000fe20000000a00 */
[----:B------:R-:W-:Y:S01]  /*20d0*/  ULDC.64 UR24, c[0x0][0x270] ;  /* 0x00009c0000187ab9 */ /* 0x000fe20000000a00 */
[----:B------:R-:W-:-:S03]  /*20e0*/  ULDC.64 UR22, c[0x0][0x268] ;  /* 0x00009a0000167ab9 */ /* 0x000fc60000000a00 */
[----:B------:R-:W3:Y:S08]  /*20f0*/  LDC.64 R32, c[0x0][0x350] ;  /* 0x0000d400ff207b82 */ /* 0x000ef00000000a00 */
[----:B------:R-:W4:Y:S08]  /*2100*/  LDC.64 R30, c[0x0][0x3c8] ;  /* 0x0000f200ff1e7b82 */ /* 0x000f300000000a00 */
[----:B------:R-:W0:Y:S08]  /*2110*/  LDC.64 R28, c[0x0][0x2d0] ;  /* 0x0000b400ff1c7b82 */ /* 0x000e300000000a00 */
[----:B------:R-:W0:Y:S08]  /*2120*/  LDC.64 R26, c[0x0][0x2e0] ;  /* 0x0000b800ff1a7b82 */ /* 0x000e300000000a00 */
[----:B-1----:R-:W0:Y:S02]  /*2130*/  LDC.64 R24, c[0x0][0x360] ;  /* 0x0000d800ff187b82 */ /* 0x002e240000000a00 */
.L_x_17104:
        /* <DEDUP_REMOVED lines=29> */
[----:B------:R-:W-:Y:S01]  /*2310*/  IMAD R99, R59, UR23, R96 ;  /* 0x000000173b637c24 */ /* 0x000fe2000f8e0260 */
[----:B------:R-:W-:Y:S01]  /*2320*/  IADD3 R96, R43, -0x1, RZ ;  /* 0xffffffff2b607810 */ /* 0x000fe20007ffe0ff */
[----:B------:R-:W-:-:S03]  /*2330*/  IMAD R100, R95, UR24, RZ ;  /* 0x000000185f647c24 */ /* 0x000fc6000f8e02ff */
[----:B------:R-:W-:Y:S01]  /*2340*/  IADD3 R39, R39, R99, RZ ;  /* 0x0000006327277210 */ /* 0x000fe20007ffe0ff */
[----:B------:R-:W-:Y:S01]  /*2350*/  IMAD R105, R89, UR25, R100 ;  /* 0x0000001959697c24 */ /* 0x000fe2000f8e0264 */
[----:B0-----:R-:W-:-:S03]  /*2360*/  LEA.HI R2, R96, R96, RZ, 0x1 ;  /* 0x0000006060027211 */ /* 0x001fc600078f08ff */
[----:B------:R-:W0:Y:S01]  /*2370*/  @!P1 LDC R104, c[0x0][0x21c] ;  /* 0x00008700ff689b82 */ /* 0x000e220000000800 */
[----:B------:R-:W-:Y:S01]  /*2380*/  @!P1 IADD3 R100, R43, -0x2, RZ ;  /* 0xfffffffe2b649810 */ /* 0x000fe20007ffe0ff */
[----:B------:R-:W-:Y:S01]  /*2390*/  BSSY B0, `(.L_x_17058) ;  /* 0x00000d4000007945 */ /* 0x000fe20003800000 */
[----:B--2---:R-:W-:Y:S01]  /*23a0*/  FMUL.FTZ R97, R36, 1.4426950216293334961 ;  /* 0x3fb8aa3b24617820 */ /* 0x004fe20000410000 */
[----:B------:R-:W-:-:S03]  /*23b0*/  FMUL.FTZ R41, R37, R72 ;  /* 0x0000004825297220 */ /* 0x000fc60000410000 */
[----:B------:R-:W-:Y:S01]  /*23c0*/  FMUL.FTZ R40, R97, R72 ;  /* 0x0000004861287220 */ /* 0x000fe20000410000 */
[----:B------:R-:W-:Y:S01]  /*23d0*/  FMUL.RZ R102, R41, 0.15915493667125701904 ;  /* 0x3e22f98329667820 */ /* 0x000fe2000040c000 */
[----:B------:R-:W-:Y:S01]  /*23e0*/  LOP3.LUT R41, R2, 0xfffffe, RZ, 0xc0, !PT ;  /* 0x00fffffe02297812 */ /* 0x000fe200078ec0ff */
[----:B------:R-:W-:Y:S01]  /*23f0*/  IMAD.WIDE.U32 R2, R89, UR24, R38 ;  /* 0x0000001859027c25 */ /* 0x000fe2000f8e0026 */
[----:B------:R1:W-:Y:S04]  /*2400*/  MUFU.EX2 R98, R40 ;  /* 0x0000002800627308 */ /* 0x0003e80000000800 */
[----:B------:R-:W-:Y:S01]  /*2410*/  IADD3 R3, R3, R105, RZ ;  /* 0x0000006903037210 */ /* 0x000fe20007ffe0ff */
[----:B0-----:R-:W-:Y:S01]  /*2420*/  @!P1 IMAD R105, R100, R104, R89 ;  /* 0x0000006864699224 */ /* 0x001fe200078e0259 */
[----:B------:R-:W-:-:S02]  /*2430*/  LEA R38, P3, R2, R26, 0x3 ;  /* 0x0000001a02267211 */ /* 0x000fc400078618ff */
[----:B------:R-:W0:Y:S01]  /*2440*/  MUFU.COS R101, R102 ;  /* 0x0000006600657308 */ /* 0x000e220000000000 */
[----:B-1----:R-:W-:Y:S02]  /*2450*/  IADD3 R40, R96, -R41, RZ ;  /* 0x8000002960287210 */ /* 0x002fe40007ffe0ff */
[----:B------:R-:W-:Y:S02]  /*2460*/  LEA.HI.X R39, R2, R27, R3, 0x3, P3 ;  /* 0x0000001b02277211 */ /* 0x000fe400018f1c03 */
[----:B------:R-:W-:Y:S02]  /*2470*/  @!P2 LEA R103, R40, R89, 0x8 ;  /* 0x000000592867a211 */ /* 0x000fe400078e40ff */
[----:B------:R-:W-:Y:S02]  /*2480*/  CS2R R40, SRZ ;  /* 0x0000000000287805 */ /* 0x000fe4000001ff00 */
[-C--:B------:R-:W-:Y:S01]  /*2490*/  LEA R100, R53, R44.reuse, 0x5 ;  /* 0x0000002c35647211 */ /* 0x080fe200078e28ff */
[----:B------:R-:W1:Y:S01]  /*24a0*/  MUFU.SIN R99, R102 ;  /* 0x0000006600637308 */ /* 0x000e620000000400 */
[----:B------:R-:W-:Y:S01]  /*24b0*/  LEA R103, R103, R44, 0x3 ;  /* 0x0000002c67677211 */ /* 0x000fe200078e18ff */
[----:B---3--:R-:W-:Y:S04]  /*24c0*/  STS.128 [R42], R8 ;  /* 0x000000082a007388 */ /* 0x008fe80000000c00 */
[----:B----4-:R-:W-:Y:S01]  /*24d0*/  STS.128 [R42+0x200], R12 ;  /* 0x0002000c2a007388 */ /* 0x010fe20000000c00 */
[----:B------:R-:W-:Y:S01]  /*24e0*/  NOP ;  /* 0x0000000000007918 */ /* 0x000fe20000000000 */
[----:B0-----:R-:W-:-:S02]  /*24f0*/  FMUL.FTZ R2, R98, R101 ;  /* 0x0000006562027220 */ /* 0x001fc40000410000 */
[----:B------:R-:W0:Y:S01]  /*2500*/  LDS.128 R8, [R100] ;  /* 0x0000000064087984 */ /* 0x000e220000000c00 */
[----:B-1----:R-:W-:-:S03]  /*2510*/  FMUL.FTZ R3, R98, R99 ;  /* 0x0000006362037220 */ /* 0x002fc60000410000 */
[----:B------:R1:W2:Y:S01]  /*2520*/  LDS.128 R12, [R100+0x10] ;  /* 0x00001000640c7984 */ /* 0x0002a20000000c00 */
[----:B------:R-:W-:-:S03]  /*2530*/  @!P1 IMAD.WIDE R98, R105, 0x10, R22 ;  /* 0x0000001069629825 */ /* 0x000fc600078e0216 */
[----:B------:R3:W-:Y:S04]  /*2540*/  STS.64 [R103+0x10b0], R2 ;  /* 0x0010b00267007388 */ /* 0x0007e80000000a00 */
[----:B------:R-:W5:Y:S01]  /*2550*/  LDG.E.64 R38, desc[UR12][R38.64] ;  /* 0x0000000c26267981 */ /* 0x000f62000c1e1b00 */
[----:B------:R-:W-:Y:S01]  /*2560*/  BAR.SYNC.DEFER_BLOCKING 0x0 ;  /* 0x0000000000007b1d */ /* 0x000fe20000010000 */
[C---:B------:R-:W-:Y:S01]  /*2570*/  FMUL.FTZ R101, R37.reuse, R70 ;  /* 0x0000004625657220 */ /* 0x040fe20000410000 */
[----:B------:R-:W-:-:S03]  /*2580*/  FMUL.FTZ R105, R37, R68 ;  /* 0x0000004425697220 */ /* 0x000fc60000410000 */
[----:B------:R-:W-:Y:S01]  /*2590*/  FMUL.RZ R106, R101, 0.15915493667125701904 ;  /* 0x3e22f983656a7820 */ /* 0x000fe2000040c000 */
[----:B------:R-:W-:Y:S01]  /*25a0*/  FMUL.FTZ R101, R97, R70 ;  /* 0x0000004661657220 */ /* 0x000fe20000410000 */
[----:B------:R-:W-:Y:S01]  /*25b0*/  FMUL.RZ R107, R105, 0.15915493667125701904 ;  /* 0x3e22f983696b7820 */ /* 0x000fe2000040c000 */
[----:B-1----:R-:W-:Y:S01]  /*25c0*/  FMUL.FTZ R100, R37, R64 ;  /* 0x0000004025647220 */ /* 0x002fe20000410000 */
[----:B------:R-:W-:Y:S03]  /*25d0*/  MUFU.COS R104, R106 ;  /* 0x0000006a00687308 */ /* 0x000fe60000000000 */
[----:B------:R-:W-:-:S05]  /*25e0*/  FMUL.RZ R115, R100, 0.15915493667125701904 ;  /* 0x3e22f98364737820 */ /* 0x000fca000040c000 */
[----:B------:R-:W-:Y:S01]  /*25f0*/  MUFU.EX2 R101, R101 ;  /* 0x0000006500657308 */ /* 0x000fe20000000800 */
[----:B------:R1:W5:Y:S07]  /*2600*/  @!P1 LDG.E.64 R40, desc[UR12][R98.64+0x8] ;  /* 0x0000080c62289981 */ /* 0x00036e000c1e1b00 */
[----:B------:R4:W0:Y:S01]  /*2610*/  MUFU.SIN R102, R106 ;  /* 0x0000006a00667308 */ /* 0x0008220000000400 */
[C---:B------:R-:W-:Y:S01]  /*2620*/  FMUL.FTZ R100, R97.reuse, R64 ;  /* 0x0000004061647220 */ /* 0x040fe20000410000 */
[C---:B------:R-:W-:Y:S01]  /*2630*/  FMUL.FTZ R112, R97.reuse, R76 ;  /* 0x0000004c61707220 */ /* 0x040fe20000410000 */
[----:B------:R-:W-:Y:S01]  /*2640*/  FMUL.FTZ R116, R97, R74 ;  /* 0x0000004a61747220 */ /* 0x000fe20000410000 */
[----:B------:R-:W-:-:S04]  /*2650*/  ISETP.NE.AND P1, PT, R51, 0x1f, PT ;  /* 0x0000001f3300780c */ /* 0x000fc80003f25270 */
[----:B---3--:R-:W-:Y:S01]  /*2660*/  MUFU.SIN R103, R107 ;  /* 0x0000006b00677308 */ /* 0x008fe20000000400 */
[----:B-1----:R-:W-:Y:S01]  /*2670*/  FMUL.FTZ R98, R97, R68 ;  /* 0x0000004461627220 */ /* 0x002fe20000410000 */
[C---:B------:R-:W-:Y:S01]  /*2680*/  FMUL.FTZ R99, R37.reuse, R66 ;  /* 0x0000004225637220 */ /* 0x040fe20000410000 */
[----:B----4-:R-:W-:-:S03]  /*2690*/  FMUL.FTZ R106, R37, R62 ;  /* 0x0000003e256a7220 */ /* 0x010fc60000410000 */
[----:B------:R-:W-:Y:S01]  /*26a0*/  FMUL.RZ R111, R99, 0.15915493667125701904 ;  /* 0x3e22f983636f7820 */ /* 0x000fe2000040c000 */
[----:B------:R-:W-:Y:S01]  /*26b0*/  FMUL.RZ R117, R106, 0.15915493667125701904 ;  /* 0x3e22f9836a757820 */ /* 0x000fe2000040c000 */
[----:B------:R-:W-:Y:S01]  /*26c0*/  MUFU.COS R105, R107 ;  /* 0x0000006b00697308 */ /* 0x000fe20000000000 */
[C---:B------:R-:W-:Y:S01]  /*26d0*/  FMUL.FTZ R99, R97.reuse, R66 ;  /* 0x0000004261637220 */ /* 0x040fe20000410000 */
[----:B------:R-:W-:Y:S01]  /*26e0*/  FMUL.FTZ R106, R97, R62 ;  /* 0x0000003e616a7220 */ /* 0x000fe20000410000 */
[----:B------:R-:W-:Y:S01]  /*26f0*/  FMUL.FTZ R97, R37, R76 ;  /* 0x0000004c25617220 */ /* 0x000fe20000410000 */
[----:B0-----:R-:W-:-:S03]  /*2700*/  FMUL.FTZ R102, R101, R102 ;  /* 0x0000006665667220 */ /* 0x001fc60000410000 */
[----:B------:R-:W-:Y:S01]  /*2710*/  FMUL.RZ R119, R97, 0.15915493667125701904 ;  /* 0x3e22f98361777820 */ /* 0x000fe2000040c000 */
[----:B------:R-:W0:Y:S01]  /*2720*/  MUFU.EX2 R98, R98 ;  /* 0x0000006200627308 */ /* 0x000e220000000800 */
[----:B------:R-:W-:-:S04]  /*2730*/  FMUL.FTZ R97, R37, R74 ;  /* 0x0000004a25617220 */ /* 0x000fc80000410000 */
[----:B------:R-:W-:Y:S01]  /*2740*/  FMUL.RZ R121, R97, 0.15915493667125701904 ;  /* 0x3e22f98361797820 */ /* 0x000fe2000040c000 */
[----:B------:R-:W-:Y:S02]  /*2750*/  HADD2.F32 R97, -RZ, R8.H0_H0 ;  /* 0x20000008ff617230 */ /* 0x000fe40000004100 */
[----:B------:R-:W-:Y:S08]  /*2760*/  MUFU.COS R109, R115 ;  /* 0x00000073006d7308 */ /* 0x000ff00000000000 */
[----:B------:R1:W-:Y:S08]  /*2770*/  MUFU.EX2 R114, R100 ;  /* 0x0000006400727308 */ /* 0x0003f00000000800 */
[----:B------:R-:W-:Y:S01]  /*2780*/  MUFU.SIN R107, R115 ;  /* 0x00000073006b7308 */ /* 0x000fe20000000400 */
[----:B-1----:R-:W-:Y:S01]  /*2790*/  FMUL.FTZ R100, R101, R104 ;  /* 0x0000006865647220 */ /* 0x002fe20000410000 */
[----:B0-----:R-:W-:Y:S01]  /*27a0*/  FMUL.FTZ R104, R98, R105 ;  /* 0x0000006962687220 */ /* 0x001fe20000410000 */
[----:B------:R-:W-:-:S02]  /*27b0*/  HADD2.F32 R101, -RZ, R4.H0_H0 ;  /* 0x20000004ff657230 */ /* 0x000fc40000004100 */
[----:B------:R-:W-:-:S03]  /*27c0*/  HADD2.F32 R105, -RZ, R9.H1_H1 ;  /* 0x30000009ff697230 */ /* 0x000fc60000004100 */
[----:B------:R-:W-:Y:S02]  /*27d0*/  MUFU.SIN R110, R111 ;  /* 0x0000006f006e7308 */ /* 0x000fe40000000400 */
[----:B------:R-:W-:-:S06]  /*27e0*/  FMUL.FTZ R128, R105, R70 ;  /* 0x0000004669807220 */ /* 0x000fcc0000410000 */
[----:B------:R-:W-:Y:S08]  /*27f0*/  MUFU.COS R108, R111 ;  /* 0x0000006f006c7308 */ /* 0x000ff00000000000 */
[----:B------:R-:W0:Y:S08]  /*2800*/  MUFU.EX2 R99, R99 ;  /* 0x0000006300637308 */ /* 0x000e300000000800 */
[----:B------:R1:W-:Y:S08]  /*2810*/  MUFU.EX2 R118, R106 ;  /* 0x0000006a00767308 */ /* 0x0003f00000000800 */
[----:B------:R-:W3:Y:S01]  /*2820*/  MUFU.COS R113, R117 ;  /* 0x0000007500717308 */ /* 0x000ee20000000000 */
[----:B-1----:R-:W-:Y:S01]  /*2830*/  FMUL.FTZ R106, R98, R103 ;  /* 0x00000067626a7220 */ /* 0x002fe20000410000 */
[----:B------:R-:W-:-:S02]  /*2840*/  HADD2.F32 R98, -RZ, R8.H1_H1 ;  /* 0x30000008ff627230 */ /* 0x000fc40000004100 */
[----:B------:R-:W-:Y:S01]  /*2850*/  FMUL.FTZ R8, R97, R72 ;  /* 0x0000004861087220 */ /* 0x000fe20000410000 */
[C---:B0-----:R-:W-:Y:S01]  /*2860*/  FMUL.FTZ R108, R99.reuse, R108 ;  /* 0x0000006c636c7220 */ /* 0x041fe20000410000 */
[----:B------:R-:W-:Y:S01]  /*2870*/  FMUL.FTZ R110, R99, R110 ;  /* 0x0000006e636e7220 */ /* 0x000fe20000410000 */
[----:B------:R-:W-:Y:S02]  /*2880*/  HADD2.F32 R99, -RZ, R9.H0_H0 ;  /* 0x20000009ff637230 */ /* 0x000fe40000004100 */
[----:B------:R-:W-:Y:S01]  /*2890*/  FMUL.FTZ R141, R101, R8 ;  /* 0x00000008658d7220 */ /* 0x000fe20000410000 */
[----:B------:R-:W0:Y:S01]  /*28a0*/  MUFU.SIN R111, R117 ;  /* 0x00000075006f7308 */ /* 0x000e220000000400 */
[----:B------:R-:W-:Y:S02]  /*28b0*/  HADD2.F32 R103, -RZ, R4.H1_H1 ;  /* 0x30000004ff677230 */ /* 0x000fe40000004100 */
[----:B------:R-:W-:-:S05]  /*28c0*/  FMUL.FTZ R130, R99, R70 ;  /* 0x0000004663827220 */ /* 0x000fca0000410000 */
[----:B------:R1:W-:Y:S08]  /*28d0*/  MUFU.EX2 R126, R116 ;  /* 0x00000074007e7308 */ /* 0x0003f00000000800 */
[----:B------:R4:W-:Y:S01]  /*28e0*/  MUFU.EX2 R122, R112 ;  /* 0x00000070007a7308 */ /* 0x0009e20000000800 */
[----:B-1----:R-:W-:-:S04]  /*28f0*/  FMUL.FTZ R116, R98, R72 ;  /* 0x0000004862747220 */ /* 0x002fc80000410000 */
[----:B------:R-:W-:Y:S01]  /*2900*/  FMUL.FTZ R143, R101, R116 ;  /* 0x00000074658f7220 */ /* 0x000fe20000410000 */
[C---:B---3--:R-:W-:Y:S01]  /*2910*/  FMUL.FTZ R116, R118.reuse, R113 ;  /* 0x0000007176747220 */ /* 0x048fe20000410000 */
[----:B0-----:R-:W-:Y:S01]  /*2920*/  FMUL.FTZ R118, R118, R111 ;  /* 0x0000006f76767220 */ /* 0x001fe20000410000 */
[----:B------:R-:W0:Y:S01]  /*2930*/  MUFU.COS R117, R119 ;  /* 0x0000007700757308 */ /* 0x000e220000000000 */
[C---:B----4-:R-:W-:Y:S01]  /*2940*/  FMUL.FTZ R112, R114.reuse, R109 ;  /* 0x0000006d72707220 */ /* 0x050fe20000410000 */
[----:B------:R-:W-:Y:S01]  /*2950*/  FMUL.FTZ R114, R114, R107 ;  /* 0x0000006b72727220 */ /* 0x000fe20000410000 */
[C---:B------:R-:W-:Y:S01]  /*2960*/  FMUL.FTZ R109, R102.reuse, R141 ;  /* 0x0000008d666d7220 */ /* 0x040fe20000410000 */
[----:B------:R-:W-:-:S03]  /*2970*/  FMUL.FTZ R8, R102, R143 ;  /* 0x0000008f66087220 */ /* 0x000fc60000410000 */
[C---:B------:R-:W-:Y:S01]  /*2980*/  FFMA.FTZ R120, R100.reuse, R143, R109 ;  /* 0x0000008f64787223 */ /* 0x040fe2000001006d */
[----:B------:R-:W1:Y:S01]  /*2990*/  MUFU.COS R107, R121 ;  /* 0x00000079006b7308 */ /* 0x000e620000000000 */
[----:B------:R-:W-:Y:S02]  /*29a0*/  FFMA.FTZ R109, R100, R141, -R8 ;  /* 0x0000008d646d7223 */ /* 0x000fe40000010808 */
[C---:B------:R-:W-:Y:S02]  /*29b0*/  FFMA.FTZ R111, R103.reuse, R128, R120 ;  /* 0x00000080676f7223 */ /* 0x040fe40000010078 */
[----:B------:R-:W-:Y:S02]  /*29c0*/  FFMA.FTZ R109, R103, R130, R109 ;  /* 0x00000082676d7223 */ /* 0x000fe4000001006d */
[C---:B------:R-:W-:Y:S01]  /*29d0*/  FMUL.FTZ R113, R106.reuse, R111 ;  /* 0x0000006f6a717220 */ /* 0x040fe20000410000 */
[----:B------:R-:W3:Y:S01]  /*29e0*/  MUFU.SIN R115, R119 ;  /* 0x0000007700737308 */ /* 0x000ee20000000400 */
[----:B------:R-:W-:Y:S01]  /*29f0*/  FMUL.FTZ R8, R106, R109 ;  /* 0x0000006d6a087220 */ /* 0x000fe20000410000 */
[----:B0-----:R-:W-:Y:S01]  /*2a00*/  FMUL.FTZ R120, R122, R117 ;  /* 0x000000757a787220 */ /* 0x001fe20000410000 */
[----:B------:R-:W-:Y:S01]  /*2a10*/  FFMA.FTZ R136, R104, R109, -R113 ;  /* 0x0000006d68887223 */ /* 0x000fe20000010871 */
[----:B------:R-:W-:-:S02]  /*2a20*/  HADD2.F32 R109, -RZ, R5.H0_H0 ;  /* 0x20000005ff6d7230 */ /* 0x000fc40000004100 */
[----:B------:R-:W-:Y:S02]  /*2a30*/  HADD2.F32 R113, -RZ, R11.H0_H0 ;  /* 0x2000000bff717230 */ /* 0x000fe40000004100 */
[----:B------:R0:W4:Y:S01]  /*2a40*/  MUFU.SIN R9, R121 ;  /* 0x0000007900097308 */ /* 0x0001220000000400 */
[----:B-1----:R-:W-:Y:S01]  /*2a50*/  FMUL.FTZ R124, R126, R107 ;  /* 0x0000006b7e7c7220 */ /* 0x002fe20000410000 */
[----:B------:R-:W-:Y:S02]  /*2a60*/  HADD2.F32 R107, -RZ, R10.H0_H0 ;  /* 0x2000000aff6b7230 */ /* 0x000fe40000004100 */
[----:B------:R-:W-:-:S03]  /*2a70*/  FMUL.FTZ R138, R113, R66 ;  /* 0x00000042718a7220 */ /* 0x000fc60000410000 */
[----:B------:R-:W-:Y:S01]  /*2a80*/  FMUL.FTZ R132, R107, R68 ;  /* 0x000000446b847220 */ /* 0x000fe20000410000 */
[----:B---3--:R-:W-:Y:S01]  /*2a90*/  FMUL.FTZ R122, R122, R115 ;  /* 0x000000737a7a7220 */ /* 0x008fe20000410000 */
[----:B------:R-:W-:Y:S01]  /*2aa0*/  FFMA.FTZ R115, R104, R111, R8 ;  /* 0x0000006f68737223 */ /* 0x000fe20000010008 */
[----:B------:R-:W-:Y:S02]  /*2ab0*/  HADD2.F32 R111, -RZ, R10.H1_H1 ;  /* 0x3000000aff6f7230 */ /* 0x000fe40000004100 */
[----:B------:R-:W-:Y:S01]  /*2ac0*/  FMUL.FTZ R8, R2, R102 ;  /* 0x0000006602087220 */ /* 0x000fe20000410000 */
[----:B0-----:R-:W-:-:S03]  /*2ad0*/  FFMA.FTZ R121, R109, R132, R136 ;  /* 0x000000846d797223 */ /* 0x001fc60000010088 */
[C---:B------:R-:W-:Y:S01]  /*2ae0*/  FFMA.FTZ R119, R3.reuse, R100, R8 ;  /* 0x0000006403777223 */ /* 0x040fe20000010008 */
[----:B----4-:R-:W-:Y:S01]  /*2af0*/  FMUL.FTZ R126, R126, R9 ;  /* 0x000000097e7e7220 */ /* 0x010fe20000410000 */
[----:B------:R-:W-:Y:S01]  /*2b00*/  FMUL.FTZ R9, R3, R102 ;  /* 0x0000006603097220 */ /* 0x000fe20000410000 */
[----:B------:R-:W-:Y:S01]  /*2b10*/  FMUL.FTZ R134, R111, R68 ;  /* 0x000000446f867220 */ /* 0x000fe20000410000 */
[----:B------:R-:W-:Y:S01]  /*2b20*/  FMUL.FTZ R117, R106, R119 ;  /* 0x000000776a757220 */ /* 0x000fe20000410000 */
[----:B------:R-:W-:Y:S01]  /*2b30*/  FMUL.FTZ R125, R110, R121 ;  /* 0x000000796e7d7220 */ /* 0x000fe20000410000 */
[----:B------:R-:W-:Y:S01]  /*2b40*/  FFMA.FTZ R9, R2, R100, -R9 ;  /* 0x0000006402097223 */ /* 0x000fe20000010809 */
[----:B------:R-:W-:Y:S01]  /*2b50*/  FFMA.FTZ R123, R109, R134, R115 ;  /* 0x000000866d7b7223 */ /* 0x000fe20000010073 */
[----:B------:R-:W-:Y:S02]  /*2b60*/  HADD2.F32 R115, -RZ, R11.H1_H1 ;  /* 0x3000000bff737230 */ /* 0x000fe40000004100 */
[----:B------:R-:W-:Y:S01]  /*2b70*/  FFMA.FTZ R11, R104, R9, -R117 ;  /* 0x00000009680b7223 */ /* 0x000fe20000010875 */
[----:B------:R-:W-:Y:S01]  /*2b80*/  FFMA.FTZ R8, R108, R123, R125 ;  /* 0x0000007b6c087223 */ /* 0x000fe2000001007d */
[----:B------:R-:W-:-:S02]  /*2b90*/  HADD2.F32 R117, -RZ, R5.H1_H1 ;  /* 0x30000005ff757230 */ /* 0x000fc40000004100 */
[----:B------:R-:W-:Y:S01]  /*2ba0*/  FMUL.FTZ R9, R106, R9 ;  /* 0x000000096a097220 */ /* 0x000fe20000410000 */
[----:B------:R-:W-:Y:S01]  /*2bb0*/  FMUL.FTZ R123, R110, R123 ;  /* 0x0000007b6e7b7220 */ /* 0x000fe20000410000 */
[----:B------:R-:W-:Y:S02]  /*2bc0*/  FMUL.FTZ R136, R115, R66 ;  /* 0x0000004273887220 */ /* 0x000fe40000410000 */
[----:B------:R-:W-:Y:S01]  /*2bd0*/  FFMA.FTZ R9, R104, R119, R9 ;  /* 0x0000007768097223 */ /* 0x000fe20000010009 */
[----:B------:R-:W-:Y:S01]  /*2be0*/  FFMA.FTZ R121, R108, R121, -R123 ;  /* 0x000000796c797223 */ /* 0x000fe2000001087b */
[C---:B------:R-:W-:Y:S01]  /*2bf0*/  FFMA.FTZ R127, R117.reuse, R136, R8 ;  /* 0x00000088757f7223 */ /* 0x040fe20000010008 */
[--C-:B--2---:R-:W-:Y:S02]  /*2c00*/  HADD2.F32 R119, -RZ, R12.reuse.H0_H0 ;  /* 0x2000000cff777230 */ /* 0x104fe40000004100 */
[----:B------:R-:W-:Y:S01]  /*2c10*/  FMUL.FTZ R123, R110, R9 ;  /* 0x000000096e7b7220 */ /* 0x000fe20000410000 */
[----:B------:R-:W-:Y:S01]  /*2c20*/  FFMA.FTZ R125, R117, R138, R121 ;  /* 0x0000008a757d7223 */ /* 0x000fe20000010079 */
[----:B------:R-:W-:Y:S01]  /*2c30*/  FMUL.FTZ R131, R114, R127 ;  /* 0x0000007f72837220 */ /* 0x000fe20000410000 */
[----:B------:R-:W-:-:S02]  /*2c40*/  HADD2.F32 R121, -RZ, R12.H1_H1 ;  /* 0x3000000cff797230 */ /* 0x000fc40000004100 */
[-C--:B------:R-:W-:Y:S01]  /*2c50*/  FFMA.FTZ R129, R108, R11.reuse, -R123 ;  /* 0x0000000b6c817223 */ /* 0x080fe2000001087b */
[----:B------:R-:W-:Y:S01]  /*2c60*/  FMUL.FTZ R11, R110, R11 ;  /* 0x0000000b6e0b7220 */ /* 0x000fe20000410000 */
[-C--:B------:R-:W-:Y:S01]  /*2c70*/  FFMA.FTZ R8, R112, R125.reuse, -R131 ;  /* 0x0000007d70087223 */ /* 0x080fe20000010883 */
[----:B------:R-:W-:Y:S01]  /*2c80*/  FMUL.FTZ R125, R114, R125 ;  /* 0x0000007d727d7220 */ /* 0x000fe20000410000 */
[----:B------:R-:W-:Y:S02]  /*2c90*/  HADD2.F32 R123, -RZ, R6.H0_H0 ;  /* 0x20000006ff7b7230 */ /* 0x000fe40000004100 */
[-C--:B------:R-:W-:Y:S01]  /*2ca0*/  FMUL.FTZ R140, R119, R64.reuse ;  /* 0x00000040778c7220 */ /* 0x080fe20000410000 */
[----:B------:R-:W-:Y:S01]  /*2cb0*/  FFMA.FTZ R11, R108, R9, R11 ;  /* 0x000000096c0b7223 */ /* 0x000fe2000001000b */
[----:B------:R-:W-:Y:S01]  /*2cc0*/  FFMA.FTZ R127, R112, R127, R125 ;  /* 0x0000007f707f7223 */ /* 0x000fe2000001007d */
[----:B------:R-:W-:Y:S01]  /*2cd0*/  FMUL.FTZ R142, R121, R64 ;  /* 0x00000040798e7220 */ /* 0x000fe20000410000 */
[----:B------:R-:W-:Y:S01]  /*2ce0*/  FFMA.FTZ R131, R123, R140, R8 ;  /* 0x0000008c7b837223 */ /* 0x000fe20000010008 */
[----:B------:R-:W-:Y:S01]  /*2cf0*/  FMUL.FTZ R9, R114, R11 ;  /* 0x0000000b72097220 */ /* 0x000fe20000410000 */
[----:B------:R-:W-:-:S02]  /*2d00*/  HADD2.F32 R125, -RZ, R13.H0_H0 ;  /* 0x2000000dff7d7230 */ /* 0x000fc40000004100 */
[----:B------:R-:W-:Y:S01]  /*2d10*/  FFMA.FTZ R133, R123, R142, R127 ;  /* 0x0000008e7b857223 */ /* 0x000fe2000001007f */
[----:B------:R-:W-:Y:S01]  /*2d20*/  FMUL.FTZ R135, R118, R131 ;  /* 0x0000008376877220 */ /* 0x000fe20000410000 */
[----:B------:R-:W-:Y:S02]  /*2d30*/  HADD2.F32 R127, -RZ, R13.H1_H1 ;  /* 0x3000000dff7f7230 */ /* 0x000fe40000004100 */
[-C--:B------:R-:W-:Y:S01]  /*2d40*/  FFMA.FTZ R9, R112, R129.reuse, -R9 ;  /* 0x0000008170097223 */ /* 0x080fe20000010809 */
[----:B------:R-:W-:Y:S01]  /*2d50*/  FMUL.FTZ R13, R114, R129 ;  /* 0x00000081720d7220 */ /* 0x000fe20000410000 */
[-C--:B------:R-:W-:Y:S01]  /*2d60*/  FFMA.FTZ R8, R116, R133.reuse, R135 ;  /* 0x0000008574087223 */ /* 0x080fe20000010087 */
[----:B------:R-:W-:Y:S02]  /*2d70*/  HADD2.F32 R129, -RZ, R6.H1_H1 ;  /* 0x30000006ff817230 */ /* 0x000fe40000004100 */
[----:B------:R-:W-:Y:S01]  /*2d80*/  FMUL.FTZ R133, R118, R133 ;  /* 0x0000008576857220 */ /* 0x000fe20000410000 */
[-C--:B------:R-:W-:Y:S01]  /*2d90*/  FMUL.FTZ R144, R127, R62.reuse ;  /* 0x0000003e7f907220 */ /* 0x080fe20000410000 */
[----:B------:R-:W-:Y:S01]  /*2da0*/  FMUL.FTZ R146, R125, R62 ;  /* 0x0000003e7d927220 */ /* 0x000fe20000410000 */
[----:B------:R-:W-:Y:S01]  /*2db0*/  FFMA.FTZ R13, R112, R11, R13 ;  /* 0x0000000b700d7223 */ /* 0x000fe2000001000d */
[----:B------:R-:W-:Y:S01]  /*2dc0*/  FFMA.FTZ R133, R116, R131, -R133 ;  /* 0x0000008374857223 */ /* 0x000fe20000010885 */
[C---:B------:R-:W-:Y:S01]  /*2dd0*/  FFMA.FTZ R135, R129.reuse, R144, R8 ;  /* 0x0000009081877223 */ /* 0x040fe20000010008 */
        /* <DEDUP_REMOVED lines=8> */
[----:B------:R-:W-:-:S02]  /*2e60*/  HADD2.F32 R133, -RZ, R14.H0_H0 ;  /* 0x2000000eff857230 */ /* 0x000fc40000004100 */
[----:B------:R-:W-:Y:S01]  /*2e70*/  FMUL.FTZ R9, R122, R13 ;  /* 0x0000000d7a097220 */ /* 0x000fe20000410000 */
[----:B------:R-:W-:Y:S02]  /*2e80*/  HADD2.F32 R131, -RZ, R14.H1_H1 ;  /* 0x3000000eff837230 */ /* 0x000fe40000004100 */
[----:B------:R-:W-:Y:S01]  /*2e90*/  FFMA.FTZ R10, R120, R135, R8 ;  /* 0x00000087780a7223 */ /* 0x000fe20000010008 */
[----:B------:R-:W-:Y:S02]  /*2ea0*/  HADD2.F32 R135, -RZ, R7.H0_H0 ;  /* 0x20000007ff877230 */ /* 0x000fe40000004100 */
[-C--:B------:R-:W-:Y:S01]  /*2eb0*/  FMUL.FTZ R148, R133, R76.reuse ;  /* 0x0000004c85947220 */ /* 0x080fe20000410000 */
[-C--:B------:R-:W-:Y:S01]  /*2ec0*/  FMUL.FTZ R8, R122, R11.reuse ;  /* 0x0000000b7a087220 */ /* 0x080fe20000410000 */
[----:B------:R-:W-:Y:S01]  /*2ed0*/  FMUL.FTZ R14, R131, R76 ;  /* 0x0000004c830e7220 */ /* 0x000fe20000410000 */
[C---:B------:R-:W-:Y:S01]  /*2ee0*/  FFMA.FTZ R9, R120.reuse, R11, -R9 ;  /* 0x0000000b78097223 */ /* 0x040fe20000010809 */
[C---:B------:R-:W-:Y:S01]  /*2ef0*/  FFMA.FTZ R139, R135.reuse, R148, R137 ;  /* 0x00000094878b7223 */ /* 0x040fe20000010089 */
[----:B------:R-:W-:Y:S01]  /*2f00*/  FFMA.FTZ R13, R120, R13, R8 ;  /* 0x0000000d780d7223 */ /* 0x000fe20000010008 */
[----:B------:R-:W-:Y:S01]  /*2f10*/  FFMA.FTZ R145, R135, R14, R10 ;  /* 0x0000000e87917223 */ /* 0x000fe2000001000a */
[----:B------:R-:W-:Y:S01]  /*2f20*/  @P1 LEA R12, R51, R44, 0x3 ;  /* 0x0000002c330c1211 */ /* 0x000fe200078e18ff */
[----:B------:R-:W-:Y:S01]  /*2f30*/  FMUL.FTZ R8, R126, R139 ;  /* 0x0000008b7e087220 */ /* 0x000fe20000410000 */
[----:B------:R-:W-:-:S02]  /*2f40*/  HADD2.F32 R137, -RZ, R15.H0_H0 ;  /* 0x2000000fff897230 */ /* 0x000fc40000004100 */
[-C--:B------:R-:W-:Y:S01]  /*2f50*/  FMUL.FTZ R11, R126, R145.reuse ;  /* 0x000000917e0b7220 */ /* 0x080fe20000410000 */
[----:B------:R-:W-:Y:S02]  /*2f60*/  HADD2.F32 R15, -RZ, R15.H1_H1 ;  /* 0x3000000fff0f7230 */ /* 0x000fe40000004100 */
[----:B------:R-:W-:Y:S01]  /*2f70*/  FFMA.FTZ R145, R124, R145, R8 ;  /* 0x000000917c917223 */ /* 0x000fe20000010008 */
[----:B------:R-:W-:Y:S01]  /*2f80*/  FMUL.FTZ R8, R126, R9 ;  /* 0x000000097e087220 */ /* 0x000fe20000410000 */
[----:B------:R-:W-:Y:S01]  /*2f90*/  FFMA.FTZ R10, R124, R139, -R11 ;  /* 0x0000008b7c0a7223 */ /* 0x000fe2000001080b */
[-C--:B------:R-:W-:Y:S01]  /*2fa0*/  FMUL.FTZ R11, R126, R13.reuse ;  /* 0x0000000d7e0b7220 */ /* 0x080fe20000410000 */
[----:B------:R-:W-:Y:S02]  /*2fb0*/  HADD2.F32 R139, -RZ, R7.H1_H1 ;  /* 0x30000007ff8b7230 */ /* 0x000fe40000004100 */
[C---:B------:R-:W-:Y:S01]  /*2fc0*/  FFMA.FTZ R147, R124.reuse, R13, R8 ;  /* 0x0000000d7c937223 */ /* 0x040fe20000010008 */
[-C--:B------:R-:W-:Y:S01]  /*2fd0*/  FMUL.FTZ R152, R137, R74.reuse ;  /* 0x0000004a89987220 */ /* 0x080fe20000410000 */
[----:B------:R-:W0:Y:S01]  /*2fe0*/  @P1 LDS.64 R12, [R12+0x20b8] ;  /* 0x0020b8000c0c1984 */ /* 0x000e220000000a00 */
[----:B------:R-:W-:Y:S01]  /*2ff0*/  FMUL.FTZ R150, R15, R74 ;  /* 0x0000004a0f967220 */ /* 0x000fe20000410000 */
[----:B------:R-:W-:Y:S01]  /*3000*/  FFMA.FTZ R155, R124, R9, -R11 ;  /* 0x000000097c9b7223 */ /* 0x000fe2000001080b */
[----:B------:R-:W-:-:S02]  /*3010*/  FFMA.FTZ R11, R139, R152, R10 ;  /* 0x000000988b0b7223 */ /* 0x000fc4000001000a */
[----:B------:R-:W-:Y:S01]  /*3020*/  FFMA.FTZ R10, R139, R150, R145 ;  /* 0x000000968b0a7223 */ /* 0x000fe20000010091 */
[----:B------:R-:W-:Y:S06]  /*3030*/  @P1 BRA `(.L_x_17059) ;  /* 0x0000000000241947 */ /* 0x000fec0003800000 */
[----:B------:R-:W-:Y:S01]  /*3040*/  ISETP.NE.AND P3, PT, R43, R78, PT ;  /* 0x0000004e2b00720c */ /* 0x000fe20003f65270 */
[----:B0-----:R-:W-:Y:S01]  /*3050*/  HFMA2.MMA R13, -RZ, RZ, 0, 0 ;  /* 0x00000000ff0d7435 */ /* 0x001fe200000001ff */
[----:B------:R-:W-:-:S11]  /*3060*/  MOV R12, 0x3f800000 ;  /* 0x3f800000000c7802 */ /* 0x000fd60000000f00 */
[----:B------:R-:W-:-:S04]  /*3070*/  @P3 LEA.HI R8, R43, R43, RZ, 0x1 ;  /* 0x0000002b2b083211 */ /* 0x000fc800078f08ff */
[----:B------:R-:W-:-:S04]  /*3080*/  @P3 LOP3.LUT R8, R8, 0xfffffe, RZ, 0xc0, !PT ;  /* 0x00fffffe08083812 */ /* 0x000fc800078ec0ff */
[----:B------:R-:W-:-:S04]  /*3090*/  @P3 IADD3 R8, -R8, R43, RZ ;  /* 0x0000002b08083210 */ /* 0x000fc80007ffe1ff */
[----:B------:R-:W-:-:S04]  /*30a0*/  @P3 LEA R9, R8, R89, 0x8 ;  /* 0x0000005908093211 */ /* 0x000fc800078e40ff */
[----:B------:R-:W-:-:S05]  /*30b0*/  @P3 LEA R9, R9, R44, 0x3 ;  /* 0x0000002c09093211 */ /* 0x000fca00078e18ff */
[----:B------:R1:W2:Y:S02]  /*30c0*/  @P3 LDS.64 R12, [R9+0x10b0] ;  /* 0x0010b000090c3984 */ /* 0x0002a40000000a00 */
.L_x_17059:
[----:B------:R-:W-:Y:S05]  /*30d0*/  BSYNC B0 ;  /* 0x0000000000007941 */ /* 0x000fea0003800000 */
.L_x_17058:
[----:B------:R-:W3:Y:S01]  /*30e0*/  SHFL.UP PT, R158, R10, 0x1, RZ ;  /* 0x042000000a9e7989 */ /* 0x000ee200000e00ff */
[----:B------:R-:W-:Y:S01]  /*30f0*/  ISETP.GE.AND P3, PT, R53, 0x1, PT ;  /* 0x000000013500780c */ /* 0x000fe20003f66270 */
[----:B-----5:R-:W-:Y:S01]  /*3100*/  FMUL.FTZ R151, R90, R38 ;  /* 0x000000265a977220 */ /* 0x020fe20000410000 */
[----:B------:R-:W-:Y:S01]  /*3110*/  ISETP.GE.OR P0, PT, R43, R78, P0 ;  /* 0x0000004e2b00720c */ /* 0x000fe20000706670 */
[----:B------:R-:W4:Y:S01]  /*3120*/  SHFL.UP PT, R156, R11, 0x1, RZ ;  /* 0x042000000b9c7989 */ /* 0x000f2200000e00ff */
[----:B------:R-:W-:Y:S03]  /*3130*/  BSSY B0, `(.L_x_17060) ;  /* 0x00000d6000007945 */ /* 0x000fe60003800000 */
[----:B------:R-:W1:Y:S04]  /*3140*/  SHFL.UP PT, R8, R155, 0x1, RZ ;  /* 0x042000009b087989 */ /* 0x000e6800000e00ff */
[----:B------:R-:W0:Y:S01]  /*3150*/  SHFL.UP PT, R154, R147, 0x1, RZ ;  /* 0x04200000939a7989 */ /* 0x000e2200000e00ff */
[C---:B---3--:R-:W-:Y:S01]  /*3160*/  FMUL.FTZ R160, R147.reuse, R158 ;  /* 0x0000009e93a07220 */ /* 0x048fe20000410000 */
[----:B----4-:R-:W-:-:S03]  /*3170*/  FMUL.FTZ R145, R147, R156 ;  /* 0x0000009c93917220 */ /* 0x010fc60000410000 */
[----:B------:R-:W-:Y:S01]  /*3180*/  FFMA.FTZ R160, R155, R156, -R160 ;  /* 0x0000009c9ba07223 */ /* 0x000fe200000108a0 */
[----:B-1----:R-:W-:Y:S01]  /*3190*/  FMUL.FTZ R9, R147, R8 ;  /* 0x0000000893097220 */ /* 0x002fe20000410000 */
        /* <DEDUP_REMOVED lines=15> */
[-C--:B---3--:R-:W-:Y:S01]  /*3290*/  FMUL.FTZ R154, R156, R8.reuse ;  /* 0x000000089c9a7220 */ /* 0x088fe20000410000 */
[C---:B------:R-:W-:Y:S02]  /*32a0*/  FFMA.FTZ R158, R155.reuse, R145, -R158 ;  /* 0x000000919b9e7223 */ /* 0x040fe4000001089e */
[----:B------:R-:W-:Y:S01]  /*32b0*/  @P3 FADD.FTZ R10, R10, R147 ;  /* 0x000000930a0a3221 */ /* 0x000fe20000010000 */
[CC--:B----4-:R-:W-:Y:S01]  /*32c0*/  FMUL.FTZ R149, R156.reuse, R9.reuse ;  /* 0x000000099c957220 */ /* 0x0d0fe20000410000 */
[----:B------:R-:W-:Y:S01]  /*32d0*/  FFMA.FTZ R9, R155, R9, R154 ;  /* 0x000000099b097223 */ /* 0x000fe2000001009a */
        /* <DEDUP_REMOVED lines=33> */
[----:B------:R-:W-:Y:S01]  /*34f0*/  FMUL.FTZ R149, R90, R39 ;  /* 0x000000275a957220 */ /* 0x000fe20000410000 */
[----:B------:R-:W-:Y:S01]  /*3500*/  FSEL R9, R160, R9, !P3 ;  /* 0x00000009a0097208 */ /* 0x000fe20005800000 */
[----:B------:R-:W-:Y:S01]  /*3510*/  @P3 FADD.FTZ R11, R11, R156 ;  /* 0x0000009c0b0b3221 */ /* 0x000fe20000010000 */
[----:B------:R-:W0:Y:S01]  /*3520*/  SHFL.UP PT, R158, R10, 0x10, RZ ;  /* 0x060000000a9e7989 */ /* 0x000e2200000e00ff */
[-C--:B------:R-:W-:Y:S01]  /*3530*/  FMUL.FTZ R145, R124, R149.reuse ;  /* 0x000000957c917220 */ /* 0x080fe20000410000 */
[C---:B------:R-:W-:Y:S01]  /*3540*/  FMUL.FTZ R153, R126.reuse, R149 ;  /* 0x000000957e997220 */ /* 0x040fe20000410000 */
        /* <DEDUP_REMOVED lines=11> */
[-C--:B------:R-:W-:Y:S01]  /*3600*/  FMUL.FTZ R163, R122, -R153.reuse ;  /* 0x800000997aa37220 */ /* 0x080fe20000410000 */
[----:B------:R2:W-:Y:S01]  /*3610*/  SHFL.IDX PT, R162, R41, RZ, 0x1f ;  /* 0x00001fff29a27589 */ /* 0x0005e200000e0000 */
[C---:B------:R-:W-:Y:S02]  /*3620*/  FFMA.FTZ R164, R120.reuse, R153, -R157 ;  /* 0x0000009978a47223 */ /* 0x040fe4000001089d */
[----:B------:R-:W-:Y:S02]  /*3630*/  FFMA.FTZ R163, R120, R161, R163 ;  /* 0x000000a178a37223 */ /* 0x000fe400000100a3 */
[----:B------:R1:W-:Y:S01]  /*3640*/  SHFL.IDX PT, R161, R40, RZ, 0x1f ;  /* 0x00001fff28a17589 */ /* 0x0003e200000e0000 */
[----:B0-----:R-:W-:Y:S01]  /*3650*/  FMUL.FTZ R157, R9, R158 ;  /* 0x0000009e099d7220 */ /* 0x001fe20000410000 */
[----:B--2---:R-:W-:Y:S01]  /*3660*/  FMUL.FTZ R41, R93, R39 ;  /* 0x000000275d297220 */ /* 0x004fe20000410000 */
[----:B-1----:R-:W-:Y:S01]  /*3670*/  FMUL.FTZ R160, R9, R8 ;  /* 0x0000000809a07220 */ /* 0x002fe20000410000 */
[----:B------:R-:W-:-:S03]  /*3680*/  FMUL.FTZ R40, R93, R38 ;  /* 0x000000265d287220 */ /* 0x000fc60000410000 */
[-C--:B---3--:R-:W-:Y:S01]  /*3690*/  FFMA.FTZ R160, R155, R154.reuse, R160 ;  /* 0x0000009a9ba07223 */ /* 0x088fe200000100a0 */
[C---:B------:R-:W-:Y:S01]  /*36a0*/  FMUL.FTZ R153, R9.reuse, R154 ;  /* 0x0000009a09997220 */ /* 0x040fe20000410000 */
[----:B------:R-:W-:Y:S01]  /*36b0*/  FMUL.FTZ R154, R92, R39 ;  /* 0x000000275c9a7220 */ /* 0x000fe20000410000 */
[C---:B----4-:R-:W-:Y:S02]  /*36c0*/  FMUL.FTZ R159, R9.reuse, R156 ;  /* 0x0000009c099f7220 */ /* 0x050fe40000410000 */
[----:B------:R-:W-:Y:S01]  /*36d0*/  FSEL R160, R9, R160, !P3 ;  /* 0x000000a009a07208 */ /* 0x000fe20005800000 */
[C---:B------:R-:W-:Y:S01]  /*36e0*/  FFMA.FTZ R156, R155.reuse, R156, -R157 ;  /* 0x0000009c9b9c7223 */ /* 0x040fe2000001089d */
[----:B------:R-:W-:Y:S01]  /*36f0*/  FADD.FTZ R163, -R154, R163 ;  /* 0x000000a39aa37221 */ /* 0x000fe20000010100 */
[C---:B------:R-:W-:Y:S01]  /*3700*/  FFMA.FTZ R159, R155.reuse, R158, R159 ;  /* 0x0000009e9b9f7223 */ /* 0x040fe2000001009f */
[----:B------:R-:W-:Y:S01]  /*3710*/  @P3 FFMA.FTZ R155, R155, R8, -R153 ;  /* 0x000000089b9b3223 */ /* 0x000fe20000010899 */
[----:B------:R-:W-:Y:S01]  /*3720*/  FMUL.FTZ R153, R92, R38 ;  /* 0x000000265c997220 */ /* 0x000fe20000410000 */
[----:B------:R-:W0:Y:S01]  /*3730*/  SHFL.UP PT, R160, R160, 0x1, RZ ;  /* 0x04200000a0a07989 */ /* 0x000e2200000e00ff */
[----:B------:R-:W-:Y:S01]  /*3740*/  @P3 FADD.FTZ R10, R10, R159 ;  /* 0x0000009f0a0a3221 */ /* 0x000fe20000010000 */
[----:B------:R-:W-:Y:S01]  /*3750*/  @P3 FADD.FTZ R11, R11, R156 ;  /* 0x0000009c0b0b3221 */ /* 0x000fe20000010000 */
[----:B------:R-:W-:Y:S01]  /*3760*/  FADD.FTZ R9, R153, R164 ;  /* 0x000000a499097221 */ /* 0x000fe20000010000 */
[----:B------:R-:W1:Y:S01]  /*3770*/  SHFL.UP PT, R155, R155, 0x1, RZ ;  /* 0x042000009b9b7989 */ /* 0x000e6200000e00ff */
[C---:B------:R-:W-:Y:S01]  /*3780*/  FMUL.FTZ R8, R118.reuse, -R163 ;  /* 0x800000a376087220 */ /* 0x040fe20000410000 */
[----:B------:R-:W-:Y:S01]  /*3790*/  @!P0 LEA R164, R89, R44, 0x4 ;  /* 0x0000002c59a48211 */ /* 0x000fe200078e20ff */
[-C--:B------:R-:W-:Y:S01]  /*37a0*/  FMUL.FTZ R157, R118, -R9.reuse ;  /* 0x80000009769d7220 */ /* 0x080fe20000410000 */
[----:B------:R-:W2:Y:S01]  /*37b0*/  SHFL.UP PT, R10, R10, 0x1, RZ ;  /* 0x042000000a0a7989 */ /* 0x000ea200000e00ff */
[----:B------:R-:W-:-:S02]  /*37c0*/  FFMA.FTZ R9, R116, R9, -R8 ;  /* 0x0000000974097223 */ /* 0x000fc40000010808 */
[----:B------:R-:W-:Y:S01]  /*37d0*/  FFMA.FTZ R156, R116, R163, R157 ;  /* 0x000000a3749c7223 */ /* 0x000fe2000001009d */
[----:B------:R-:W3:Y:S01]  /*37e0*/  SHFL.UP PT, R11, R11, 0x1, RZ ;  /* 0x042000000b0b7989 */ /* 0x000ee200000e00ff */
[----:B------:R-:W-:Y:S02]  /*37f0*/  FADD.FTZ R157, R40, R9 ;  /* 0x00000009289d7221 */ /* 0x000fe40000010000 */
[----:B------:R-:W-:-:S04]  /*3800*/  FADD.FTZ R159, -R41, R156 ;  /* 0x0000009c299f7221 */ /* 0x000fc80000010100 */
[----:B------:R-:W-:-:S04]  /*3810*/  FMUL.FTZ R163, R114, -R159 ;  /* 0x8000009f72a37220 */ /* 0x000fc80000410000 */
[----:B------:R-:W-:Y:S01]  /*3820*/  FFMA.FTZ R156, R112, R157, -R163 ;  /* 0x0000009d709c7223 */ /* 0x000fe200000108a3 */
[CC--:B0-----:R-:W-:Y:S01]  /*3830*/  FMUL.FTZ R8, R160.reuse, R162.reuse ;  /* 0x000000a2a0087220 */ /* 0x0c1fe20000410000 */
[----:B------:R-:W-:Y:S01]  /*3840*/  FMUL.FTZ R9, R160, R161 ;  /* 0x000000a1a0097220 */ /* 0x000fe20000410000 */
[----:B------:R-:W-:Y:S01]  /*3850*/  FMUL.FTZ R157, R114, -R157 ;  /* 0x8000009d729d7220 */ /* 0x000fe20000410000 */
[----:B------:R-:W-:Y:S01]  /*3860*/  LOP3.LUT R160, R51, 0x1f, RZ, 0xc0, !PT ;  /* 0x0000001f33a07812 */ /* 0x000fe200078ec0ff */
[C---:B-1----:R-:W-:Y:S01]  /*3870*/  FFMA.FTZ R8, R155.reuse, R161, -R8 ;  /* 0x000000a19b087223 */ /* 0x042fe20000010808 */
[----:B------:R-:W-:Y:S01]  /*3880*/  FFMA.FTZ R9, R155, R162, R9 ;  /* 0x000000a29b097223 */ /* 0x000fe20000010009 */
[----:B------:R-:W-:Y:S01]  /*3890*/  FFMA.FTZ R158, R112, R159, R157 ;  /* 0x0000009f709e7223 */ /* 0x000fe2000001009d */
[C---:B------:R-:W-:Y:S01]  /*38a0*/  FMUL.FTZ R155, R94.reuse, R39 ;  /* 0x000000275e9b7220 */ /* 0x040fe20000410000 */
[----:B------:R-:W-:Y:S01]  /*38b0*/  FMUL.FTZ R157, R94, R38 ;  /* 0x000000265e9d7220 */ /* 0x000fe20000410000 */
[----:B--2---:R-:W-:Y:S01]  /*38c0*/  @P2 FADD.FTZ R162, R10, R9 ;  /* 0x000000090aa22221 */ /* 0x004fe20000010000 */
[C---:B------:R-:W-:Y:S01]  /*38d0*/  FMUL.FTZ R9, R126.reuse, R13 ;  /* 0x0000000d7e097220 */ /* 0x040fe20000410000 */
[----:B------:R-:W-:Y:S01]  /*38e0*/  FADD.FTZ R163, -R155, R158 ;  /* 0x0000009e9ba37221 */ /* 0x000fe20000010100 */
[----:B------:R-:W-:Y:S01]  /*38f0*/  FADD.FTZ R159, R157, R156 ;  /* 0x0000009c9d9f7221 */ /* 0x000fe20000010000 */
[----:B---3--:R-:W-:Y:S01]  /*3900*/  @P2 FADD.FTZ R161, R11, R8 ;  /* 0x000000080ba12221 */ /* 0x008fe20000010000 */
[-C--:B------:R-:W-:Y:S01]  /*3910*/  FMUL.FTZ R11, R126, -R12.reuse ;  /* 0x8000000c7e0b7220 */ /* 0x080fe20000410000 */
[C---:B------:R-:W-:Y:S01]  /*3920*/  FMUL.FTZ R165, R110.reuse, -R163 ;  /* 0x800000a36ea57220 */ /* 0x040fe20000410000 */
[----:B------:R-:W-:Y:S01]  /*3930*/  FMUL.FTZ R8, R110, -R159 ;  /* 0x8000009f6e087220 */ /* 0x000fe20000410000 */
[C---:B------:R-:W-:Y:S01]  /*3940*/  FFMA.FTZ R9, R124.reuse, R12, -R9 ;  /* 0x0000000c7c097223 */ /* 0x040fe20000010809 */
[----:B------:R-:W-:Y:S01]  /*3950*/  FFMA.FTZ R11, R124, -R13, R11 ;  /* 0x8000000d7c0b7223 */ /* 0x000fe2000001000b */
[C---:B------:R-:W-:Y:S01]  /*3960*/  FFMA.FTZ R165, R108.reuse, R159, -R165 ;  /* 0x0000009f6ca57223 */ /* 0x040fe200000108a5 */
        /* <DEDUP_REMOVED lines=17> */
[----:B------:R-:W-:Y:S01]  /*3a80*/  HFMA2.MMA R9, -RZ, RZ, 0, 0 ;  /* 0x00000000ff097435 */ /* 0x000fe200000001ff */
[----:B------:R-:W-:Y:S01]  /*3a90*/  FMUL.FTZ R159, R87, R39 ;  /* 0x00000027579f7220 */ /* 0x000fe20000410000 */
[C---:B------:R-:W-:Y:S01]  /*3aa0*/  FMUL.FTZ R166, R114.reuse, -R163 ;  /* 0x800000a372a67220 */ /* 0x040fe20000410000 */
[----:B------:R-:W-:Y:S01]  /*3ab0*/  FMUL.FTZ R167, R114, -R165 ;  /* 0x800000a572a77220 */ /* 0x000fe20000410000 */
[----:B------:R-:W-:-:S02]  /*3ac0*/  MOV R8, 0x3f800000 ;  /* 0x3f80000000087802 */ /* 0x000fc40000000f00 */
[----:B------:R-:W-:Y:S01]  /*3ad0*/  CS2R R10, SRZ ;  /* 0x00000000000a7805 */ /* 0x000fe2000001ff00 */
[C---:B------:R-:W-:Y:S01]  /*3ae0*/  FFMA.FTZ R165, R112.reuse, R165, R166 ;  /* 0x000000a570a57223 */ /* 0x040fe200000100a6 */
[----:B------:R-:W-:Y:S01]  /*3af0*/  FFMA.FTZ R167, R112, R163, -R167 ;  /* 0x000000a370a77223 */ /* 0x000fe200000108a7 */
[----:B------:R-:W-:Y:S01]  /*3b00*/  ISETP.NE.AND P6, PT, R160, 0x1f, PT ;  /* 0x0000001fa000780c */ /* 0x000fe20003fc5270 */
[----:B------:R-:W-:Y:S01]  /*3b10*/  FADD.FTZ R171, -R159, R168 ;  /* 0x000000a89fab7221 */ /* 0x000fe20000010100 */
[C---:B------:R-:W-:Y:S01]  /*3b20*/  FMUL.FTZ R163, R110.reuse, -R165 ;  /* 0x800000a56ea37220 */ /* 0x040fe20000410000 */
[-C--:B------:R-:W-:Y:S01]  /*3b30*/  FMUL.FTZ R166, R110, -R167.reuse ;  /* 0x800000a76ea67220 */ /* 0x080fe20000410000 */
[C---:B------:R-:W-:Y:S01]  /*3b40*/  ISETP.GT.U32.AND P2, PT, R160.reuse, 0x1d, PT ;  /* 0x0000001da000780c */ /* 0x040fe20003f44070 */
[----:B------:R0:W1:Y:S01]  /*3b50*/  @!P0 LDS.128 R8, [R164+0x21b0] ;  /* 0x0021b000a4088984 */ /* 0x0000620000000c00 */
[----:B------:R-:W-:Y:S01]  /*3b60*/  ISETP.GT.U32.AND P3, PT, R160, 0x1b, PT ;  /* 0x0000001ba000780c */ /* 0x000fe20003f64070 */
[----:B------:R-:W-:Y:S01]  /*3b70*/  FFMA.FTZ R167, R108, R167, -R163 ;  /* 0x000000a76ca77223 */ /* 0x000fe200000108a3 */
[----:B------:R-:W-:Y:S01]  /*3b80*/  ISETP.GT.U32.AND P4, PT, R160, 0x17, PT ;  /* 0x00000017a000780c */ /* 0x000fe20003f84070 */
[----:B------:R-:W-:Y:S01]  /*3b90*/  FFMA.FTZ R165, R108, R165, R166 ;  /* 0x000000a56ca57223 */ /* 0x000fe200000100a6 */
[----:B------:R-:W-:Y:S01]  /*3ba0*/  ISETP.GT.U32.AND P5, PT, R160, 0xf, PT ;  /* 0x0000000fa000780c */ /* 0x000fe20003fa4070 */
[----:B------:R-:W-:Y:S01]  /*3bb0*/  FMUL.FTZ R160, R87, R38 ;  /* 0x0000002657a07220 */ /* 0x000fe20000410000 */
[C---:B------:R-:W-:Y:S01]  /*3bc0*/  FMUL.FTZ R163, R3.reuse, R161 ;  /* 0x000000a103a37220 */ /* 0x040fe20000410000 */
[----:B------:R-:W-:Y:S01]  /*3bd0*/  FMUL.FTZ R173, R102, -R171 ;  /* 0x800000ab66ad7220 */ /* 0x000fe20000410000 */
[-C--:B0-----:R-:W-:Y:S01]  /*3be0*/  FMUL.FTZ R164, R3, R162.reuse ;  /* 0x000000a203a47220 */ /* 0x081fe20000410000 */
[----:B------:R-:W-:Y:S01]  /*3bf0*/  FADD.FTZ R169, R160, R169 ;  /* 0x000000a9a0a97221 */ /* 0x000fe20000010000 */
[----:B------:R-:W-:Y:S01]  /*3c00*/  FMUL.FTZ R166, R106, -R165 ;  /* 0x800000a56aa67220 */ /* 0x000fe20000410000 */
[C---:B------:R-:W-:Y:S01]  /*3c10*/  FFMA.FTZ R162, R2.reuse, R162, R163 ;  /* 0x000000a202a27223 */ /* 0x040fe200000100a3 */
[----:B------:R-:W-:Y:S01]  /*3c20*/  FFMA.FTZ R164, R2, R161, -R164 ;  /* 0x000000a102a47223 */ /* 0x000fe200000108a4 */
[-C--:B------:R-:W-:Y:S01]  /*3c30*/  FMUL.FTZ R168, R102, -R169.reuse ;  /* 0x800000a966a87220 */ /* 0x080fe20000410000 */
[----:B------:R-:W-:Y:S01]  /*3c40*/  FFMA.FTZ R173, R100, R169, -R173 ;  /* 0x000000a964ad7223 */ /* 0x000fe200000108ad */
[-C--:B------:R-:W-:Y:S01]  /*3c50*/  FMUL.FTZ R169, R106, -R167.reuse ;  /* 0x800000a76aa97220 */ /* 0x080fe20000410000 */
[C---:B------:R-:W-:Y:S01]  /*3c60*/  FFMA.FTZ R167, R104.reuse, R167, -R166 ;  /* 0x000000a768a77223 */ /* 0x040fe200000108a6 */
[----:B------:R-:W-:Y:S01]  /*3c70*/  FADD.FTZ R3, R143, R162 ;  /* 0x000000a28f037221 */ /* 0x000fe20000010000 */
[----:B------:R-:W-:Y:S01]  /*3c80*/  FADD.FTZ R170, R141, R164 ;  /* 0x000000a48daa7221 */ /* 0x000fe20000010000 */
[----:B------:R-:W-:Y:S01]  /*3c90*/  FFMA.FTZ R169, R104, R165, R169 ;  /* 0x000000a568a97223 */ /* 0x000fe200000100a9 */
[C---:B------:R-:W-:Y:S01]  /*3ca0*/  FMUL.FTZ R2, R102.reuse, -R167 ;  /* 0x800000a766027220 */ /* 0x040fe20000410000 */
[C---:B------:R-:W-:Y:S01]  /*3cb0*/  FMUL.FTZ R141, R102.reuse, R3 ;  /* 0x00000003668d7220 */ /* 0x040fe20000410000 */
[-C--:B------:R-:W-:Y:S01]  /*3cc0*/  FMUL.FTZ R166, R102, R170.reuse ;  /* 0x000000aa66a67220 */ /* 0x080fe20000410000 */
[C---:B------:R-:W-:Y:S01]  /*3cd0*/  FFMA.FTZ R168, R100.reuse, R171, R168 ;  /* 0x000000ab64a87223 */ /* 0x040fe200000100a8 */
[CC--:B------:R-:W-:Y:S01]  /*3ce0*/  FFMA.FTZ R164, R100.reuse, R169.reuse, R2 ;  /* 0x000000a964a47223 */ /* 0x0c0fe20000010002 */
[----:B------:R-:W-:Y:S01]  /*3cf0*/  FFMA.FTZ R162, R100, R170, -R141 ;  /* 0x000000aa64a27223 */ /* 0x000fe2000001088d */
[----:B------:R-:W-:Y:S01]  /*3d00*/  FMUL.FTZ R161, R102, -R169 ;  /* 0x800000a966a17220 */ /* 0x000fe20000410000 */
[C---:B------:R-:W-:Y:S01]  /*3d10*/  FMUL.FTZ R2, R0.reuse, R38 ;  /* 0x0000002600027220 */ /* 0x040fe20000410000 */
[----:B------:R-:W-:Y:S01]  /*3d20*/  FMUL.FTZ R141, R0, R39 ;  /* 0x00000027008d7220 */ /* 0x000fe20000410000 */
[C---:B------:R-:W-:Y:S01]  /*3d30*/  FFMA.FTZ R39, R100.reuse, R3, R166 ;  /* 0x0000000364277223 */ /* 0x040fe200000100a6 */
[----:B------:R-:W-:Y:S01]  /*3d40*/  FFMA.FTZ R172, R103, R130, R162 ;  /* 0x0000008267ac7223 */ /* 0x000fe200000100a2 */
[----:B------:R-:W-:Y:S01]  /*3d50*/  FFMA.FTZ R161, R100, R167, -R161 ;  /* 0x000000a764a17223 */ /* 0x000fe200000108a1 */
[----:B------:R-:W-:Y:S01]  /*3d60*/  FADD.FTZ R163, R2, R173 ;  /* 0x000000ad02a37221 */ /* 0x000fe20000010000 */
[----:B------:R-:W-:Y:S01]  /*3d70*/  FADD.FTZ R162, -R141, R168 ;  /* 0x000000a88da27221 */ /* 0x000fe20000010100 */
[----:B------:R-:W-:Y:S01]  /*3d80*/  FFMA.FTZ R168, R103, R128, R39 ;  /* 0x0000008067a87223 */ /* 0x000fe20000010027 */
[----:B------:R0:W2:Y:S04]  /*3d90*/  SHFL.DOWN PT, R165, R164, 0x1, 0x1f ;  /* 0x08201f00a4a57f89 */ /* 0x0000a800000e0000 */
[----:B------:R0:W3:Y:S04]  /*3da0*/  SHFL.DOWN PT, R143, R161, 0x1, 0x1f ;  /* 0x08201f00a18f7f89 */ /* 0x0000e800000e0000 */
[----:B------:R0:W4:Y:S04]  /*3db0*/  SHFL.DOWN PT, R39, R163, 0x1, 0x1f ;  /* 0x08201f00a3277f89 */ /* 0x00012800000e0000 */
[----:B------:R0:W0:Y:S01]  /*3dc0*/  SHFL.DOWN PT, R167, R162, 0x1, 0x1f ;  /* 0x08201f00a2a77f89 */ /* 0x00002200000e0000 */
[----:B-1----:R-:W-:Y:S05]  /*3dd0*/  @!P6 BRA `(.L_x_17061) ;  /* 0x00000000002ce947 */ /* 0x002fea0003800000 */
[C---:B0-----:R-:W-:Y:S01]  /*3de0*/  FMUL.FTZ R128, R164.reuse, R167 ;  /* 0x000000a7a4807220 */ /* 0x041fe20000410000 */
[C---:B--2---:R-:W-:Y:S01]  /*3df0*/  FMUL.FTZ R38, R164.reuse, R165 ;  /* 0x000000a5a4267220 */ /* 0x044fe20000410000 */
        /* <DEDUP_REMOVED lines=9> */
.L_x_17061:
[----:B------:R-:W-:Y:S05]  /*3e90*/  BSYNC B0 ;  /* 0x0000000000007941 */ /* 0x000fea0003800000 */
.L_x_17060:
[C---:B----4-:R-:W-:Y:S01]  /*3ea0*/  FMUL.FTZ R39, R106.reuse, R168 ;  /* 0x000000a86a277220 */ /* 0x050fe20000410000 */
[-C--:B---3--:R-:W-:Y:S01]  /*3eb0*/  FMUL.FTZ R143, R106, R172.reuse ;  /* 0x000000ac6a8f7220 */ /* 0x088fe20000410000 */
[----:B--2---:R1:W2:Y:S01]  /*3ec0*/  SHFL.DOWN PT, R165, R161, 0x2, 0x1f ;  /* 0x08401f00a1a57f89 */ /* 0x0042a200000e0000 */
[----:B------:R-:W-:Y:S01]  /*3ed0*/  BSSY B0, `(.L_x_17062) ;  /* 0x0000012000007945 */ /* 0x000fe20003800000 */
[C---:B------:R-:W-:Y:S01]  /*3ee0*/  FFMA.FTZ R38, R104.reuse, R172, -R39 ;  /* 0x000000ac68267223 */ /* 0x040fe20000010827 */
[----:B------:R-:W-:Y:S01]  /*3ef0*/  FFMA.FTZ R143, R104, R168, R143 ;  /* 0x000000a8688f7223 */ /* 0x000fe2000001008f */
[----:B0-----:R1:W0:Y:S04]  /*3f00*/  SHFL.DOWN PT, R167, R164, 0x2, 0x1f ;  /* 0x08401f00a4a77f89 */ /* 0x00122800000e0000 */
[----:B------:R1:W3:Y:S04]  /*3f10*/  SHFL.DOWN PT, R169, R163, 0x2, 0x1f ;  /* 0x08401f00a3a97f89 */ /* 0x0002e800000e0000 */
[----:B------:R1:W4:Y:S01]  /*3f20*/  SHFL.DOWN PT, R39, R162, 0x2, 0x1f ;  /* 0x08401f00a2277f89 */ /* 0x00032200000e0000 */
[----:B------:R-:W-:Y:S05]  /*3f30*/  @P2 BRA `(.L_x_17063) ;  /* 0x00000000002c2947 */ /* 0x000fea0003800000 */
[C---:B0-----:R-:W-:Y:S01]  /*3f40*/  FMUL.FTZ R128, R164.reuse, R167 ;  /* 0x000000a7a4807220 */ /* 0x041fe20000410000 */
[C---:B----4-:R-:W-:Y:S01]  /*3f50*/  FMUL.FTZ R130, R164.reuse, R39 ;  /* 0x00000027a4827220 */ /* 0x050fe20000410000 */
        /* <DEDUP_REMOVED lines=9> */
.L_x_17063:
[----:B------:R-:W-:Y:S05]  /*3ff0*/  BSYNC B0 ;  /* 0x0000000000007941 */ /* 0x000fea0003800000 */
.L_x_17062:
[----:B------:R-:W-:Y:S01]  /*4000*/  FFMA.FTZ R166, R109, R132, R38 ;  /* 0x000000846da67223 */ /* 0x000fe20000010026 */
[----:B------:R-:W-:Y:S01]  /*4010*/  FMUL.FTZ R130, R101, R72 ;  /* 0x0000004865827220 */ /* 0x000fe20000410000 */
[----:B------:R-:W-:Y:S01]  /*4020*/  FFMA.FTZ R174, R109, R134, R143 ;  /* 0x000000866dae7223 */ /* 0x000fe2000001008f */
[----:B------:R-:W-:Y:S01]  /*4030*/  FFMA.FTZ R128, R0, R170, RZ ;  /* 0x000000aa00807223 */ /* 0x000fe200000100ff */
[----:B------:R-:W-:Y:S01]  /*4040*/  FMUL.FTZ R143, R110, R166 ;  /* 0x000000a66e8f7220 */ /* 0x000fe20000410000 */
[-C--:B------:R-:W-:Y:S01]  /*4050*/  FFMA.FTZ R38, R97, -R130.reuse, R170 ;  /* 0x8000008261267223 */ /* 0x080fe200000100aa */
[----:B----4-:R-:W-:Y:S01]  /*4060*/  FFMA.FTZ R39, R98, -R130, R3 ;  /* 0x8000008262277223 */ /* 0x010fe20000010003 */
[----:B------:R-:W-:Y:S01]  /*4070*/  FFMA.FTZ R130, R0, -R3, RZ ;  /* 0x8000000300827223 */ /* 0x000fe200000100ff */
[----:B------:R-:W-:Y:S01]  /*4080*/  FMUL.FTZ R134, R103, R70 ;  /* 0x0000004667867220 */ /* 0x000fe20000410000 */
[-C--:B------:R-:W-:Y:S01]  /*4090*/  FMUL.FTZ R3, R110, R174.reuse ;  /* 0x000000ae6e037220 */ /* 0x080fe20000410000 */
[C---:B------:R-:W-:Y:S01]  /*40a0*/  FFMA.FTZ R143, R108.reuse, R174, R143 ;  /* 0x000000ae6c8f7223 */ /* 0x040fe2000001008f */
[----:B--2---:R-:W-:Y:S01]  /*40b0*/  FFMA.FTZ R165, R87, R172, R128 ;  /* 0x000000ac57a57223 */ /* 0x004fe20000010080 */
[----:B------:R-:W-:Y:S01]  /*40c0*/  FFMA.FTZ R128, R99, -R134, R172 ;  /* 0x8000008663807223 */ /* 0x000fe200000100ac */
[----:B------:R-:W-:Y:S01]  /*40d0*/  FFMA.FTZ R132, R108, R166, -R3 ;  /* 0x000000a66c847223 */ /* 0x000fe20000010803 */
[----:B------:R-:W-:Y:S01]  /*40e0*/  FFMA.FTZ R172, R117, R136, R143 ;  /* 0x0000008875ac7223 */ /* 0x000fe2000001008f */
[----:B---3--:R2:W3:Y:S01]  /*40f0*/  SHFL.DOWN PT, R169, R164, 0x4, 0x1f ;  /* 0x08801f00a4a97f89 */ /* 0x0084e200000e0000 */
[----:B------:R-:W-:Y:S01]  /*4100*/  BSSY B0, `(.L_x_17064) ;  /* 0x0000013000007945 */ /* 0x000fe20003800000 */
[----:B0-----:R-:W-:Y:S01]  /*4110*/  FFMA.FTZ R167, R87, -R168, R130 ;  /* 0x800000a857a77223 */ /* 0x001fe20000010082 */
[----:B------:R-:W-:Y:S01]  /*4120*/  FFMA.FTZ R130, R105, -R134, R168 ;  /* 0x8000008669827223 */ /* 0x000fe200000100a8 */
[----:B------:R2:W0:Y:S01]  /*4130*/  SHFL.DOWN PT, R143, R161, 0x4, 0x1f ;  /* 0x08801f00a18f7f89 */ /* 0x00042200000e0000 */
[----:B------:R-:W-:-:S03]  /*4140*/  FFMA.FTZ R170, R117, R138, R132 ;  /* 0x0000008a75aa7223 */ /* 0x000fc60000010084 */
        /* <DEDUP_REMOVED lines=14> */
.L_x_17065:
[----:B------:R-:W-:Y:S05]  /*4230*/  BSYNC B0 ;  /* 0x0000000000007941 */ /* 0x000fea0003800000 */
.L_x_17064:
[C---:B0-----:R-:W-:Y:S01]  /*4240*/  FMUL.FTZ R143, R114.reuse, R170 ;  /* 0x000000aa728f7220 */ /* 0x041fe20000410000 */
[----:B----4-:R-:W-:Y:S01]  /*4250*/  FMUL.FTZ R3, R114, R172 ;  /* 0x000000ac72037220 */ /* 0x010fe20000410000 */
[----:B------:R-:W-:Y:S01]  /*4260*/  FMUL.FTZ R134, R109, R68 ;  /* 0x000000446d867220 */ /* 0x000fe20000410000 */
[----:B---3--:R0:W3:Y:S01]  /*4270*/  SHFL.DOWN PT, R169, R164, 0x8, 0x1f ;  /* 0x09001f00a4a97f89 */ /* 0x0080e200000e0000 */
[C---:B------:R-:W-:Y:S01]  /*4280*/  FFMA.FTZ R143, R112.reuse, R172, R143 ;  /* 0x000000ac708f7223 */ /* 0x040fe2000001008f */
[----:B------:R-:W-:Y:S01]  /*4290*/  FFMA.FTZ R136, R112, R170, -R3 ;  /* 0x000000aa70887223 */ /* 0x000fe20000010803 */
[----:B------:R-:W-:Y:S01]  /*42a0*/  BSSY B0, `(.L_x_17066) ;  /* 0x0000016000007945 */ /* 0x000fe20003800000 */
[----:B------:R0:W4:Y:S01]  /*42b0*/  SHFL.DOWN PT, R3, R163, 0x8, 0x1f ;  /* 0x09001f00a3037f89 */ /* 0x00012200000e0000 */
[----:B------:R-:W-:Y:S01]  /*42c0*/  FFMA.FTZ R176, R123, R142, R143 ;  /* 0x0000008e7bb07223 */ /* 0x000fe2000001008f */
[----:B------:R-:W-:Y:S01]  /*42d0*/  FFMA.FTZ R132, R107, -R134, R166 ;  /* 0x800000866b847223 */ /* 0x000fe200000100a6 */
[C---:B------:R-:W-:Y:S01]  /*42e0*/  FFMA.FTZ R167, R88.reuse, -R174, R167 ;  /* 0x800000ae58a77223 */ /* 0x040fe200000100a7 */
[----:B------:R0:W0:Y:S01]  /*42f0*/  SHFL.DOWN PT, R143, R161, 0x8, 0x1f ;  /* 0x09001f00a18f7f89 */ /* 0x00002200000e0000 */
[----:B------:R-:W-:Y:S01]  /*4300*/  FFMA.FTZ R134, R111, -R134, R174 ;  /* 0x800000866f867223 */ /* 0x000fe200000100ae */
[----:B------:R-:W-:Y:S01]  /*4310*/  FFMA.FTZ R165, R88, R166, R165 ;  /* 0x000000a658a57223 */ /* 0x000fe200000100a5 */
[----:B------:R-:W-:Y:S01]  /*4320*/  FFMA.FTZ R174, R123, R140, R136 ;  /* 0x0000008c7bae7223 */ /* 0x000fe20000010088 */
        /* <DEDUP_REMOVED lines=13> */
.L_x_17067:
[----:B------:R-:W-:Y:S05]  /*4400*/  BSYNC B0 ;  /* 0x0000000000007941 */ /* 0x000fea0003800000 */
.L_x_17066:
[C---:B0-----:R-:W-:Y:S01]  /*4410*/  FMUL.FTZ R143, R118.reuse, R174 ;  /* 0x000000ae768f7220 */ /* 0x041fe20000410000 */
[----:B------:R-:W-:Y:S01]  /*4420*/  FMUL.FTZ R138, R117, R66 ;  /* 0x00000042758a7220 */ /* 0x000fe20000410000 */
[----:B----4-:R-:W-:Y:S01]  /*4430*/  FMUL.FTZ R3, R118, R176 ;  /* 0x000000b076037220 */ /* 0x010fe20000410000 */
[----:B------:R-:W-:Y:S01]  /*4440*/  FFMA.FTZ R168, R94, -R172, R167 ;  /* 0x800000ac5ea87223 */ /* 0x000fe200000100a7 */
[----:B------:R-:W-:Y:S01]  /*4450*/  FFMA.FTZ R143, R116, R176, R143 ;  /* 0x000000b0748f7223 */ /* 0x000fe2000001008f */
[-C--:B------:R-:W-:Y:S01]  /*4460*/  FFMA.FTZ R136, R113, -R138.reuse, R170 ;  /* 0x8000008a71887223 */ /* 0x080fe200000100aa */
[----:B------:R-:W-:Y:S01]  /*4470*/  FFMA.FTZ R138, R115, -R138, R172 ;  /* 0x8000008a738a7223 */ /* 0x000fe200000100ac */
[----:B------:R-:W-:Y:S01]  /*4480*/  FFMA.FTZ R166, R94, R170, R165 ;  /* 0x000000aa5ea67223 */ /* 0x000fe200000100a5 */
[----:B------:R-:W-:Y:S01]  /*4490*/  FFMA.FTZ R140, R116, R174, -R3 ;  /* 0x000000ae748c7223 */ /* 0x000fe20000010803 */
[C---:B------:R-:W-:Y:S01]  /*44a0*/  FFMA.FTZ R172, R129.reuse, R144, R143 ;  /* 0x0000009081ac7223 */ /* 0x040fe2000001008f */
[----:B------:R0:W4:Y:S01]  /*44b0*/  SHFL.DOWN PT, R165, R164, 0x10, 0x1f ;  /* 0x0a001f00a4a57f89 */ /* 0x00012200000e0000 */
[----:B------:R-:W-:Y:S01]  /*44c0*/  BSSY B0, `(.L_x_17068) ;  /* 0x0000011000007945 */ /* 0x000fe20003800000 */
[----:B------:R-:W-:-:S02]  /*44d0*/  FFMA.FTZ R170, R129, R146, R140 ;  /* 0x0000009281aa7223 */ /* 0x000fc4000001008c */
[----:B------:R0:W0:Y:S04]  /*44e0*/  SHFL.DOWN PT, R143, R161, 0x10, 0x1f ;  /* 0x0a001f00a18f7f89 */ /* 0x00002800000e0000 */
[----:B------:R0:W0:Y:S04]  /*44f0*/  SHFL.DOWN PT, R3, R163, 0x10, 0x1f ;  /* 0x0a001f00a3037f89 */ /* 0x00002800000e0000 */
[----:B------:R0:W0:Y:S01]  /*4500*/  SHFL.DOWN PT, R167, R162, 0x10, 0x1f ;  /* 0x0a001f00a2a77f89 */ /* 0x00002200000e0000 */
[----:B------:R-:W-:Y:S05]  /*4510*/  @P5 BRA `(.L_x_17069) ;  /* 0x00000000002c5947 */ /* 0x000fea0003800000 */
[C---:B0-----:R-:W-:Y:S01]  /*4520*/  FMUL.FTZ R142, R164.reuse, R167 ;  /* 0x000000a7a48e7220 */ /* 0x041fe20000410000 */
[C---:B----4-:R-:W-:Y:S01]  /*4530*/  FMUL.FTZ R140, R164.reuse, R165 ;  /* 0x000000a5a48c7220 */ /* 0x050fe20000410000 */
        /* <DEDUP_REMOVED lines=9> */
.L_x_17069:
[----:B------:R-:W-:Y:S05]  /*45d0*/  BSYNC B0 ;  /* 0x0000000000007941 */ /* 0x000fea0003800000 */
.L_x_17068:
[C---:B0-----:R-:W-:Y:S01]  /*45e0*/  FMUL.FTZ R143, R122.reuse, R170 ;  /* 0x000000aa7a8f7220 */ /* 0x041fe20000410000 */
[----:B------:R-:W-:Y:S01]  /*45f0*/  FMUL.FTZ R3, R122, R172 ;  /* 0x000000ac7a037220 */ /* 0x000fe20000410000 */
[----:B------:R-:W-:Y:S01]  /*4600*/  FFMA.FTZ R167, R93, -R176, R168 ;  /* 0x800000b05da77223 */ /* 0x000fe200000100a8 */
[----:B---3--:R-:W-:Y:S01]  /*4610*/  SHFL.IDX PT, R169, R11, RZ, 0x1f ;  /* 0x00001fff0ba97589 */ /* 0x008fe200000e0000 */
[C---:B------:R-:W-:Y:S01]  /*4620*/  FFMA.FTZ R144, R120.reuse, R172, R143 ;  /* 0x000000ac78907223 */ /* 0x040fe2000001008f */
[----:B------:R-:W-:Y:S01]  /*4630*/  FFMA.FTZ R3, R120, R170, -R3 ;  /* 0x000000aa78037223 */ /* 0x000fe20000010803 */
[----:B------:R-:W-:Y:S01]  /*4640*/  FMUL.FTZ R142, R123, R64 ;  /* 0x000000407b8e7220 */ /* 0x000fe20000410000 */
[----:B------:R-:W-:Y:S01]  /*4650*/  SHFL.DOWN PT, R173, R161, 0x1, 0x1f ;  /* 0x08201f00a1ad7f89 */ /* 0x000fe200000e0000 */
[----:B------:R-:W-:Y:S01]  /*4660*/  FFMA.FTZ R171, R135, R14, R144 ;  /* 0x0000000e87ab7223 */ /* 0x000fe20000010090 */
[----:B------:R-:W-:Y:S01]  /*4670*/  FMUL.FTZ R144, R129, R62 ;  /* 0x0000003e81907220 */ /* 0x000fe20000410000 */
[----:B------:R-:W-:Y:S01]  /*4680*/  FFMA.FTZ R168, R135, R148, R3 ;  /* 0x0000009487a87223 */ /* 0x000fe20000010003 */
[----:B------:R-:W-:Y:S01]  /*4690*/  FFMA.FTZ R148, R92, -R172, R167 ;  /* 0x800000ac5c947223 */ /* 0x000fe200000100a7 */
[-C--:B------:R-:W-:Y:S01]  /*46a0*/  FMUL.FTZ R3, R126, R171.reuse ;  /* 0x000000ab7e037220 */ /* 0x080fe20000410000 */
[----:B------:R-:W-:Y:S01]  /*46b0*/  FFMA.FTZ R143, R127, -R144, R172 ;  /* 0x800000907f8f7223 */ /* 0x000fe200000100ac */
[----:B------:R-:W-:Y:S01]  /*46c0*/  SHFL.IDX PT, R167, R10, RZ, 0x1f ;  /* 0x00001fff0aa77589 */ /* 0x000fe200000e0000 */
[----:B----4-:R-:W-:Y:S01]  /*46d0*/  FFMA.FTZ R165, R93, R174, R166 ;  /* 0x000000ae5da57223 */ /* 0x010fe200000100a6 */
[----:B------:R-:W-:Y:S01]  /*46e0*/  FFMA.FTZ R140, R119, -R142, R174 ;  /* 0x8000008e778c7223 */ /* 0x000fe200000100ae */
[----:B------:R-:W-:Y:S01]  /*46f0*/  FFMA.FTZ R14, R125, -R144, R170 ;  /* 0x800000907d0e7223 */ /* 0x000fe200000100aa */
[----:B------:R-:W0:Y:S01]  /*4700*/  SHFL.DOWN PT, R172, R164, 0x1, 0x1f ;  /* 0x08201f00a4ac7f89 */ /* 0x000e2200000e0000 */
[-C--:B------:R-:W-:Y:S01]  /*4710*/  FFMA.FTZ R144, R124, R168.reuse, -R3 ;  /* 0x000000a87c907223 */ /* 0x080fe20000010803 */
[----:B------:R-:W-:Y:S01]  /*4720*/  FMUL.FTZ R3, R126, R168 ;  /* 0x000000a87e037220 */ /* 0x000fe20000410000 */
[----:B------:R-:W-:Y:S01]  /*4730*/  FFMA.FTZ R146, R92, R170, R165 ;  /* 0x000000aa5c927223 */ /* 0x000fe200000100a5 */
[----:B------:R1:W3:Y:S01]  /*4740*/  SHFL.IDX PT, R166, R164, RZ, 0x1f ;  /* 0x00001fffa4a67589 */ /* 0x0002e200000e0000 */
[----:B------:R-:W-:Y:S01]  /*4750*/  FFMA.FTZ R170, R139, R152, R144 ;  /* 0x000000988baa7223 */ /* 0x000fe20000010090 */
[----:B------:R-:W-:Y:S01]  /*4760*/  FMUL.FTZ R152, R135, R76 ;  /* 0x0000004c87987220 */ /* 0x000fe20000410000 */
[-C--:B------:R-:W-:Y:S01]  /*4770*/  FFMA.FTZ R177, R91, -R171.reuse, R148 ;  /* 0x800000ab5bb17223 */ /* 0x080fe20000010094 */
[----:B------:R-:W4:Y:S01]  /*4780*/  SHFL.DOWN PT, R174, R163, 0x1, 0x1f ;  /* 0x08201f00a3ae7f89 */ /* 0x000f2200000e0000 */
[----:B------:R-:W-:Y:S01]  /*4790*/  FFMA.FTZ R148, R124, R171, R3 ;  /* 0x000000ab7c947223 */ /* 0x000fe20000010003 */
[----:B------:R-:W-:Y:S01]  /*47a0*/  FFMA.FTZ R142, R121, -R142, R176 ;  /* 0x8000008e798e7223 */ /* 0x000fe200000100b0 */
[----:B------:R-:W-:Y:S01]  /*47b0*/  FFMA.FTZ R176, R91, R168, R146 ;  /* 0x000000a85bb07223 */ /* 0x000fe20000010092 */
[----:B------:R-:W5:Y:S01]  /*47c0*/  SHFL.DOWN PT, R175, R162, 0x1, 0x1f ;  /* 0x08201f00a2af7f89 */ /* 0x000f6200000e0000 */
[----:B------:R-:W-:Y:S01]  /*47d0*/  FFMA.FTZ R144, R133, -R152, R168 ;  /* 0x8000009885907223 */ /* 0x000fe200000100a8 */
[C---:B-12---:R-:W-:Y:S01]  /*47e0*/  FMUL.FTZ R164, R139.reuse, R74 ;  /* 0x0000004a8ba47220 */ /* 0x046fe20000410000 */
[----:B------:R-:W-:Y:S01]  /*47f0*/  FFMA.FTZ R168, R139, R150, R148 ;  /* 0x000000968ba87223 */ /* 0x000fe20000010094 */
[----:B------:R1:W2:Y:S01]  /*4800*/  SHFL.IDX PT, R165, R161, RZ, 0x1f ;  /* 0x00001fffa1a57589 */ /* 0x0002a200000e0000 */
[C---:B------:R-:W-:Y:S01]  /*4810*/  FMUL.FTZ R3, R90.reuse, R170 ;  /* 0x000000aa5a037220 */ /* 0x040fe20000410000 */
[-C--:B------:R-:W-:Y:S01]  /*4820*/  FFMA.FTZ R148, R137, -R164.reuse, R170 ;  /* 0x800000a489947223 */ /* 0x080fe200000100aa */
[----:B------:R-:W-:Y:S01]  /*4830*/  FFMA.FTZ R150, R15, -R164, R168 ;  /* 0x800000a40f967223 */ /* 0x000fe200000100a8 */
[----:B------:R-:W-:Y:S01]  /*4840*/  FMUL.FTZ R164, R90, R168 ;  /* 0x000000a85aa47220 */ /* 0x000fe20000410000 */
[----:B------:R-:W-:Y:S01]  /*4850*/  FFMA.FTZ R146, R131, -R152, R171 ;  /* 0x8000009883927223 */ /* 0x000fe200000100ab */
[----:B------:R-:W-:Y:S01]  /*4860*/  FADD.FTZ R152, R176, R3 ;  /* 0x00000003b0987221 */ /* 0x000fe20000010000 */
[----:B------:R-:W-:Y:S01]  /*4870*/  ISETP.NE.AND P0, PT, R51, RZ, PT ;  /* 0x000000ff3300720c */ /* 0x000fe20003f05270 */
[C---:B0-----:R-:W-:Y:S01]  /*4880*/  @P1 FMUL.FTZ R168, R172.reuse, R169 ;  /* 0x000000a9aca81220 */ /* 0x041fe20000410000 */
[-C--:B------:R-:W-:Y:S01]  /*4890*/  @P1 FMUL.FTZ R170, R172, R167.reuse ;  /* 0x000000a7acaa1220 */ /* 0x080fe20000410000 */
[----:B-1----:R-:W-:Y:S01]  /*48a0*/  FADD.FTZ R161, R177, -R164 ;  /* 0x800000a4b1a17221 */ /* 0x002fe20000010000 */
[----:B------:R-:W0:Y:S01]  /*48b0*/  SHFL.IDX PT, R162, R162, RZ, 0x1f ;  /* 0x00001fffa2a27589 */ /* 0x000e2200000e0000 */
[C---:B------:R-:W-:Y:S01]  /*48c0*/  @P1 FFMA.FTZ R3, R173.reuse, R167, -R168 ;  /* 0x000000a7ad031223 */ /* 0x040fe200000108a8 */
[----:B------:R-:W-:Y:S01]  /*48d0*/  @P1 FFMA.FTZ R170, R173, R169, R170 ;  /* 0x000000a9adaa1223 */ /* 0x000fe200000100aa */
[CC--:B---3--:R-:W-:Y:S01]  /*48e0*/  FMUL.FTZ R168, R166.reuse, R10.reuse ;  /* 0x0000000aa6a87220 */ /* 0x0c8fe20000410000 */
[----:B------:R-:W-:Y:S01]  /*48f0*/  FMUL.FTZ R164, R166, R11 ;  /* 0x0000000ba6a47220 */ /* 0x000fe20000410000 */
[----:B----4-:R-:W-:Y:S01]  /*4900*/  @P1 FADD.FTZ R167, R174, R3 ;  /* 0x00000003aea71221 */ /* 0x010fe20000010000 */
[----:B------:R-:W-:Y:S01]  /*4910*/  P2R R3, PR, RZ, 0x1 ;  /* 0x00000001ff037803 */ /* 0x000fe20000000000 */
[----:B------:R-:W1:Y:S01]  /*4920*/  SHFL.IDX PT, R163, R163, RZ, 0x1f ;  /* 0x00001fffa3a37589 */ /* 0x000e6200000e0000 */
[----:B------:R-:W-:Y:S01]  /*4930*/  SHF.L.U32 R3, R51, 0x4, RZ ;  /* 0x0000000433037819 */ /* 0x000fe200000006ff */
[----:B-----5:R-:W-:Y:S01]  /*4940*/  @P1 FADD.FTZ R169, R175, R170 ;  /* 0x000000aaafa91221 */ /* 0x020fe20000010000 */
[----:B------:R-:W-:Y:S01]  /*4950*/  FMUL.FTZ R170, R167, -R13 ;  /* 0x8000000da7aa7220 */ /* 0x000fe20000410000 */
[----:B------:R-:W-:Y:S01]  /*4960*/  BSSY B0, `(.L_x_17070) ;  /* 0x000009e000007945 */ /* 0x000fe20003800000 */
[----:B--2---:R-:W-:Y:S01]  /*4970*/  FFMA.FTZ R11, R165, R11, R168 ;  /* 0x0000000ba50b7223 */ /* 0x004fe200000100a8 */
[----:B------:R-:W-:Y:S01]  /*4980*/  FMUL.FTZ R168, R169, -R13 ;  /* 0x8000000da9a87220 */ /* 0x000fe20000410000 */
[----:B------:R-:W-:Y:S01]  /*4990*/  FFMA.FTZ R164, R165, R10, -R164 ;  /* 0x0000000aa5a47223 */ /* 0x000fe200000108a4 */
[-C--:B------:R-:W-:Y:S01]  /*49a0*/  FFMA.FTZ R170, R169, R12.reuse, R170 ;  /* 0x0000000ca9aa7223 */ /* 0x080fe200000100aa */
[CC--:B------:R-:W-:Y:S01]  /*49b0*/  FMUL.FTZ R10, R166.reuse, R9.reuse ;  /* 0x00000009a60a7220 */ /* 0x0c0fe20000410000 */
[----:B------:R-:W-:Y:S01]  /*49c0*/  FFMA.FTZ R168, R167, R12, -R168 ;  /* 0x0000000ca7a87223 */ /* 0x000fe200000108a8 */
[-C--:B------:R-:W-:Y:S01]  /*49d0*/  FMUL.FTZ R166, R166, R8.reuse ;  /* 0x00000008a6a67220 */ /* 0x080fe20000410000 */
[----:B------:R-:W-:Y:S01]  /*49e0*/  FADD.FTZ R149, -R149, R170 ;  /* 0x000000aa95957221 */ /* 0x000fe20000010100 */
[----:B------:R-:W-:Y:S01]  /*49f0*/  FFMA.FTZ R8, R165, R8, -R10 ;  /* 0x00000008a5087223 */ /* 0x000fe2000001080a */
[----:B------:R-:W-:Y:S01]  /*4a00*/  FADD.FTZ R151, R151, R168 ;  /* 0x000000a897977221 */ /* 0x000fe20000010000 */
[----:B------:R-:W-:Y:S01]  /*4a10*/  FFMA.FTZ R9, R165, R9, R166 ;  /* 0x00000009a5097223 */ /* 0x000fe200000100a6 */
[----:B------:R-:W-:Y:S01]  /*4a20*/  LEA.HI.SX32 R165, R3, R3, 0x1b ;  /* 0x0000000303a57211 */ /* 0x000fe200078fdaff */
[C---:B------:R-:W-:Y:S01]  /*4a30*/  FMUL.FTZ R3, R126.reuse, -R149 ;  /* 0x800000957e037220 */ /* 0x040fe20000410000 */
[-C--:B------:R-:W-:Y:S01]  /*4a40*/  FMUL.FTZ R126, R126, -R151.reuse ;  /* 0x800000977e7e7220 */ /* 0x080fe20000410000 */
[----:B0-----:R-:W-:Y:S01]  /*4a50*/  FADD.FTZ R11, R162, R11 ;  /* 0x0000000ba20b7221 */ /* 0x001fe20000010000 */
[-C--:B------:R-:W-:Y:S01]  /*4a60*/  @!P0 LEA R162, R89, R44.reuse, 0x4 ;  /* 0x0000002c59a28211 */ /* 0x080fe200078e20ff */
[C---:B------:R-:W-:Y:S01]  /*4a70*/  FFMA.FTZ R12, R124.reuse, R151, -R3 ;  /* 0x000000977c0c7223 */ /* 0x040fe20000010803 */
[----:B------:R-:W-:Y:S01]  /*4a80*/  FFMA.FTZ R126, R124, R149, R126 ;  /* 0x000000957c7e7223 */ /* 0x000fe2000001007e */
[----:B------:R-:W-:Y:S01]  /*4a90*/  LEA R124, R165, R44, 0x2 ;  /* 0x0000002ca57c7211 */ /* 0x000fe200078e10ff */
[----:B-1----:R-:W-:Y:S01]  /*4aa0*/  FADD.FTZ R10, R163, R164 ;  /* 0x000000a4a30a7221 */ /* 0x002fe20000010000 */
[----:B------:R-:W-:Y:S01]  /*4ab0*/  FADD.FTZ R145, R145, R12 ;  /* 0x0000000c91917221 */ /* 0x000fe20000010000 */
[----:B------:R-:W-:Y:S01]  /*4ac0*/  FADD.FTZ R147, -R147, R126 ;  /* 0x0000007e93937221 */ /* 0x000fe20000010100 */
[-C--:B------:R-:W-:Y:S01]  /*4ad0*/  FMUL.FTZ R163, R149, R74.reuse ;  /* 0x0000004a95a37220 */ /* 0x080fe20000410000 */
[----:B------:R-:W-:Y:S01]  /*4ae0*/  FMUL.FTZ R13, R151, R74 ;  /* 0x0000004a970d7220 */ /* 0x000fe20000410000 */
[-C--:B------:R-:W-:Y:S01]  /*4af0*/  FMUL.FTZ R167, R145, R76.reuse ;  /* 0x0000004c91a77220 */ /* 0x080fe20000410000 */
[C---:B------:R-:W-:Y:S01]  /*4b00*/  FMUL.FTZ R3, R122.reuse, -R147 ;  /* 0x800000937a037220 */ /* 0x040fe20000410000 */
[-C--:B------:R-:W-:Y:S01]  /*4b10*/  FMUL.FTZ R122, R122, -R145.reuse ;  /* 0x800000917a7a7220 */ /* 0x080fe20000410000 */
[----:B------:R-:W-:Y:S01]  /*4b20*/  FMUL.FTZ R169, R147, R76 ;  /* 0x0000004c93a97220 */ /* 0x000fe20000410000 */
[----:B------:R0:W-:Y:S01]  /*4b30*/  @!P0 STS.128 [R162+0x21b0], R8 ;  /* 0x0021b008a2008388 */ /* 0x0001e20000000c00 */
[C---:B------:R-:W-:Y:S01]  /*4b40*/  FFMA.FTZ R12, R120.reuse, R145, -R3 ;  /* 0x00000091780c7223 */ /* 0x040fe20000010803 */
[----:B------:R-:W-:Y:S01]  /*4b50*/  FFMA.FTZ R165, R120, R147, R122 ;  /* 0x0000009378a57223 */ /* 0x000fe2000001007a */
[----:B------:R-:W-:Y:S01]  /*4b60*/  FMUL.FTZ R3, R146, R169 ;  /* 0x000000a992037220 */ /* 0x000fe20000410000 */
[----:B------:R-:W-:Y:S01]  /*4b70*/  FMUL.FTZ R173, R139, R163 ;  /* 0x000000a38bad7220 */ /* 0x000fe20000410000 */
[----:B------:R-:W-:Y:S01]  /*4b80*/  FADD.FTZ R153, R153, R12 ;  /* 0x0000000c99997221 */ /* 0x000fe20000010000 */
[----:B------:R-:W-:Y:S01]  /*4b90*/  FADD.FTZ R165, -R154, R165 ;  /* 0x000000a59aa57221 */ /* 0x000fe20000010100 */
[----:B------:R-:W-:-:S02]  /*4ba0*/  FMUL.FTZ R171, R139, R13 ;  /* 0x0000000d8bab7220 */ /* 0x000fc40000410000 */
[----:B------:R1:W-:Y:S01]  /*4bb0*/  STS [R124+0x45c], R173 ;  /* 0x00045cad7c007388 */ /* 0x0003e20000000800 */
[----:B------:R-:W-:-:S03]  /*4bc0*/  FMUL.FTZ R12, R165, R62 ;  /* 0x0000003ea50c7220 */ /* 0x000fc60000410000 */
[----:B------:R2:W-:Y:S01]  /*4bd0*/  STS [R124+0x458], R171 ;  /* 0x000458ab7c007388 */ /* 0x0005e20000000800 */
[----:B------:R-:W-:Y:S01]  /*4be0*/  FMUL.FTZ R185, R129, R12 ;  /* 0x0000000c81b97220 */ /* 0x000fe20000410000 */
[----:B0-----:R-:W-:Y:S01]  /*4bf0*/  FFMA.FTZ R10, R144, R167, R3 ;  /* 0x000000a7900a7223 */ /* 0x001fe20000010003 */
[C---:B------:R-:W-:Y:S01]  /*4c00*/  FMUL.FTZ R3, R118.reuse, -R165 ;  /* 0x800000a576037220 */ /* 0x040fe20000410000 */
[----:B------:R-:W-:Y:S01]  /*4c10*/  FMUL.FTZ R118, R118, -R153 ;  /* 0x8000009976767220 */ /* 0x000fe20000410000 */
[CC--:B------:R-:W-:Y:S01]  /*4c20*/  FMUL.FTZ R9, R135.reuse, R167.reuse ;  /* 0x000000a787097220 */ /* 0x0c0fe20000410000 */
[----:B------:R-:W-:Y:S01]  /*4c30*/  FMUL.FTZ R8, R146, R167 ;  /* 0x000000a792087220 */ /* 0x000fe20000410000 */
[C---:B------:R-:W-:Y:S01]  /*4c40*/  FFMA.FTZ R3, R116.reuse, R153, -R3 ;  /* 0x0000009974037223 */ /* 0x040fe20000010803 */
[----:B------:R-:W-:Y:S01]  /*4c50*/  FFMA.FTZ R118, R116, R165, R118 ;  /* 0x000000a574767223 */ /* 0x000fe20000010076 */
[-C--:B-1----:R-:W-:Y:S01]  /*4c60*/  FMUL.FTZ R173, R135, R169.reuse ;  /* 0x000000a987ad7220 */ /* 0x082fe20000410000 */
        /* <DEDUP_REMOVED lines=8> */
[----:B--2---:R-:W-:Y:S01]  /*4cf0*/  FMUL.FTZ R171, R129, R8 ;  /* 0x0000000881ab7220 */ /* 0x004fe20000410000 */
[----:B------:R2:W-:Y:S01]  /*4d00*/  STS [R124+0x44c], R185 ;  /* 0x00044cb97c007388 */ /* 0x0005e20000000800 */
[----:B------:R-:W-:Y:S01]  /*4d10*/  FMUL.FTZ R177, R169, R64 ;  /* 0x00000040a9b17220 */ /* 0x000fe20000410000 */
[----:B0-----:R-:W-:Y:S01]  /*4d20*/  FMUL.FTZ R9, R143, R12 ;  /* 0x0000000c8f097220 */ /* 0x001fe20000410000 */
[----:B------:R-:W-:Y:S01]  /*4d30*/  FFMA.FTZ R114, R112, R167, R114 ;  /* 0x000000a770727223 */ /* 0x000fe20000010072 */
[----:B------:R0:W-:Y:S01]  /*4d40*/  STS [R124+0x448], R171 ;  /* 0x000448ab7c007388 */ /* 0x0001e20000000800 */
[----:B------:R-:W-:Y:S01]  /*4d50*/  FMUL.FTZ R175, R167, R64 ;  /* 0x00000040a7af7220 */ /* 0x000fe20000410000 */
[-C--:B------:R-:W-:Y:S01]  /*4d60*/  FFMA.FTZ R40, R14, R8.reuse, R9 ;  /* 0x000000080e287223 */ /* 0x080fe20000010009 */
[----:B------:R-:W-:Y:S01]  /*4d70*/  FMUL.FTZ R9, R143, R8 ;  /* 0x000000088f097220 */ /* 0x000fe20000410000 */
[----:B------:R-:W-:Y:S01]  /*4d80*/  FFMA.FTZ R8, R112, R169, -R3 ;  /* 0x000000a970087223 */ /* 0x000fe20000010803 */
[----:B-1----:R-:W-:Y:S01]  /*4d90*/  FADD.FTZ R173, -R155, R114 ;  /* 0x000000729bad7221 */ /* 0x002fe20000010100 */
[----:B------:R-:W-:Y:S01]  /*4da0*/  FMUL.FTZ R181, R123, R177 ;  /* 0x000000b17bb57220 */ /* 0x000fe20000410000 */
[----:B------:R-:W-:Y:S01]  /*4db0*/  FFMA.FTZ R112, R14, R12, -R9 ;  /* 0x0000000c0e707223 */ /* 0x000fe20000010809 */
[----:B------:R-:W-:Y:S01]  /*4dc0*/  FADD.FTZ R157, R157, R8 ;  /* 0x000000089d9d7221 */ /* 0x000fe20000010000 */
[----:B------:R-:W-:Y:S01]  /*4dd0*/  FMUL.FTZ R41, R173, R66 ;  /* 0x00000042ad297220 */ /* 0x000fe20000410000 */
[----:B------:R-:W-:-:S02]  /*4de0*/  IMAD R8, R96, -0x100, R61 ;  /* 0xffffff0060087824 */ /* 0x000fc400078e023d */
[----:B------:R-:W-:Y:S01]  /*4df0*/  FMUL.FTZ R183, R123, R175 ;  /* 0x000000af7bb77220 */ /* 0x000fe20000410000 */
[C---:B------:R-:W-:Y:S01]  /*4e00*/  FMUL.FTZ R3, R110.reuse, -R157 ;  /* 0x8000009d6e037220 */ /* 0x040fe20000410000 */
[----:B------:R-:W-:Y:S01]  /*4e10*/  FMUL.FTZ R110, R110, -R173 ;  /* 0x800000ad6e6e7220 */ /* 0x000fe20000410000 */
[----:B------:R-:W-:Y:S01]  /*4e20*/  FMUL.FTZ R9, R157, R66 ;  /* 0x000000429d097220 */ /* 0x000fe20000410000 */
[----:B------:R-:W-:Y:S01]  /*4e30*/  FMUL.FTZ R179, R138, R41 ;  /* 0x000000298ab37220 */ /* 0x000fe20000410000 */
[C---:B------:R-:W-:Y:S01]  /*4e40*/  FFMA.FTZ R3, R108.reuse, R173, R3 ;  /* 0x000000ad6c037223 */ /* 0x040fe20000010003 */
[----:B------:R-:W-:Y:S01]  /*4e50*/  FFMA.FTZ R155, R108, R157, -R110 ;  /* 0x0000009d6c9b7223 */ /* 0x000fe2000001086e */
[CC--:B--2---:R-:W-:Y:S01]  /*4e60*/  FMUL.FTZ R185, R117.reuse, R9.reuse ;  /* 0x0000000975b97220 */ /* 0x0c4fe20000410000 */
[-C--:B------:R-:W-:Y:S01]  /*4e70*/  FFMA.FTZ R195, R136, R9.reuse, R179 ;  /* 0x0000000988c37223 */ /* 0x080fe200000100b3 */
[----:B0-----:R-:W-:Y:S01]  /*4e80*/  FADD.FTZ R171, -R158, R3 ;  /* 0x000000039eab7221 */ /* 0x001fe20000010100 */
[----:B------:R-:W-:Y:S01]  /*4e90*/  FADD.FTZ R155, R156, R155 ;  /* 0x0000009b9c9b7221 */ /* 0x000fe20000010000 */
[----:B------:R-:W-:Y:S01]  /*4ea0*/  FMUL.FTZ R9, R138, R9 ;  /* 0x000000098a097220 */ /* 0x000fe20000410000 */
[----:B------:R-:W-:Y:S01]  /*4eb0*/  FMUL.FTZ R187, R117, R41 ;  /* 0x0000002975bb7220 */ /* 0x000fe20000410000 */
[C---:B------:R-:W-:Y:S01]  /*4ec0*/  FMUL.FTZ R3, R106.reuse, -R171 ;  /* 0x800000ab6a037220 */ /* 0x040fe20000410000 */
[----:B------:R-:W-:Y:S01]  /*4ed0*/  FMUL.FTZ R106, R106, -R155 ;  /* 0x8000009b6a6a7220 */ /* 0x000fe20000410000 */
[----:B------:R-:W-:Y:S01]  /*4ee0*/  FFMA.FTZ R197, R136, R41, -R9 ;  /* 0x0000002988c57223 */ /* 0x000fe20000010809 */
[-C--:B------:R-:W-:Y:S01]  /*4ef0*/  FMUL.FTZ R191, R155, R68.reuse ;  /* 0x000000449bbf7220 */ /* 0x080fe20000410000 */
[C---:B------:R-:W-:Y:S01]  /*4f00*/  FFMA.FTZ R3, R104.reuse, R155, -R3 ;  /* 0x0000009b68037223 */ /* 0x040fe20000010803 */
[----:B------:R-:W-:Y:S01]  /*4f10*/  FFMA.FTZ R106, R104, R171, R106 ;  /* 0x000000ab686a7223 */ /* 0x000fe2000001006a */
[----:B------:R-:W-:Y:S01]  /*4f20*/  FMUL.FTZ R193, R171, R68 ;  /* 0x00000044abc17220 */ /* 0x000fe20000410000 */
[----:B------:R0:W-:Y:S01]  /*4f30*/  STS [R124+0x440], R181 ;  /* 0x000440b57c007388 */ /* 0x0001e20000000800 */
[----:B------:R-:W-:Y:S01]  /*4f40*/  FADD.FTZ R41, R160, R3 ;  /* 0x00000003a0297221 */ /* 0x000fe20000010000 */
[----:B------:R-:W-:-:S02]  /*4f50*/  FADD.FTZ R159, -R159, R106 ;  /* 0x0000006a9f9f7221 */ /* 0x000fc40000010100 */
[----:B------:R1:W-:Y:S01]  /*4f60*/  STS [R124+0x444], R183 ;  /* 0x000444b77c007388 */ /* 0x0003e20000000800 */
[-C--:B------:R-:W-:Y:S01]  /*4f70*/  FMUL.FTZ R9, R41, R70.reuse ;  /* 0x0000004629097220 */ /* 0x080fe20000410000 */
[C---:B------:R-:W-:Y:S01]  /*4f80*/  FMUL.FTZ R3, R102.reuse, -R159 ;  /* 0x8000009f66037220 */ /* 0x040fe20000410000 */
[-C--:B------:R-:W-:Y:S01]  /*4f90*/  FMUL.FTZ R102, R102, -R41.reuse ;  /* 0x8000002966667220 */ /* 0x080fe20000410000 */
[----:B------:R-:W-:Y:S01]  /*4fa0*/  FMUL.FTZ R179, R159, R70 ;  /* 0x000000469fb37220 */ /* 0x000fe20000410000 */
[----:B------:R2:W-:Y:S01]  /*4fb0*/  STS [R124+0x43c], R187 ;  /* 0x00043cbb7c007388 */ /* 0x0005e20000000800 */
[C---:B------:R-:W-:Y:S01]  /*4fc0*/  FFMA.FTZ R3, R100.reuse, R41, -R3 ;  /* 0x0000002964037223 */ /* 0x040fe20000010803 */
[----:B------:R-:W-:Y:S01]  /*4fd0*/  FFMA.FTZ R102, R100, R159, R102 ;  /* 0x0000009f64667223 */ /* 0x000fe20000010066 */
[----:B0-----:R-:W-:Y:S01]  /*4fe0*/  FMUL.FTZ R181, R109, R191 ;  /* 0x000000bf6db57220 */ /* 0x001fe20000410000 */
[----:B------:R-:W-:Y:S01]  /*4ff0*/  FMUL.FTZ R189, R103, R179 ;  /* 0x000000b367bd7220 */ /* 0x000fe20000410000 */
[----:B------:R-:W-:Y:S01]  /*5000*/  FADD.FTZ R12, R2, R3 ;  /* 0x00000003020c7221 */ /* 0x000fe20000010000 */
[----:B------:R-:W-:Y:S01]  /*5010*/  FADD.FTZ R141, -R141, R102 ;  /* 0x000000668d8d7221 */ /* 0x000fe20000010100 */
[----:B------:R-:W-:Y:S01]  /*5020*/  SHF.L.U32 R102, R96, 0x9, RZ ;  /* 0x0000000960667819 */ /* 0x000fe200000006ff */
[----:B-1----:R-:W-:Y:S01]  /*5030*/  FMUL.FTZ R183, R109, R193 ;  /* 0x000000c16db77220 */ /* 0x002fe20000410000 */
[----:B------:R-:W-:Y:S01]  /*5040*/  LEA R96, R8, -R51, 0x1 ;  /* 0x8000003308607211 */ /* 0x000fe200078e08ff */
[-C--:B------:R-:W-:Y:S01]  /*5050*/  FMUL.FTZ R8, R12, R72.reuse ;  /* 0x000000480c087220 */ /* 0x080fe20000410000 */
[----:B------:R-:W-:Y:S01]  /*5060*/  FMUL.FTZ R100, R141, R72 ;  /* 0x000000488d647220 */ /* 0x000fe20000410000 */
[----:B------:R0:W-:Y:S01]  /*5070*/  STS [R124+0x430], R181 ;  /* 0x000430b57c007388 */ /* 0x0001e20000000800 */
[----:B------:R-:W-:Y:S01]  /*5080*/  ISETP.GE.AND P0, PT, R96, 0x1, PT ;  /* 0x000000016000780c */ /* 0x000fe20003f06270 */
[C---:B------:R-:W-:Y:S01]  /*5090*/  FMUL.FTZ R2, R130.reuse, R9 ;  /* 0x0000000982027220 */ /* 0x040fe20000410000 */
[----:B------:R-:W-:Y:S01]  /*50a0*/  FMUL.FTZ R3, R130, R179 ;  /* 0x000000b382037220 */ /* 0x000fe20000410000 */
[----:B------:R1:W-:Y:S01]  /*50b0*/  STS [R124+0x434], R183 ;  /* 0x000434b77c007388 */ /* 0x0003e20000000800 */
[----:B--2---:R-:W-:Y:S01]  /*50c0*/  FMUL.FTZ R187, R103, R9 ;  /* 0x0000000967bb7220 */ /* 0x004fe20000410000 */
[----:B------:R-:W-:Y:S01]  /*50d0*/  FFMA.FTZ R104, R128, R179, -R2 ;  /* 0x000000b380687223 */ /* 0x000fe20000010802 */
[----:B------:R-:W-:Y:S01]  /*50e0*/  IADD3 R2, P1, R102, R51, RZ ;  /* 0x0000003366027210 */ /* 0x000fe20007f3e0ff */
[----:B------:R2:W-:Y:S01]  /*50f0*/  STS [R124+0x438], R185 ;  /* 0x000438b97c007388 */ /* 0x0005e20000000800 */
[-C--:B------:R-:W-:Y:S01]  /*5100*/  FMUL.FTZ R179, R39, R8.reuse ;  /* 0x0000000827b37220 */ /* 0x080fe20000410000 */
[----:B0-----:R-:W-:-:S02]  /*5110*/  FMUL.FTZ R181, R101, R8 ;  /* 0x0000000865b57220 */ /* 0x001fc40000410000 */
[----:B------:R0:W-:Y:S01]  /*5120*/  STS [R124+0x428], R187 ;  /* 0x000428bb7c007388 */ /* 0x0001e20000000800 */
[-C--:B------:R-:W-:Y:S01]  /*5130*/  FFMA.FTZ R179, R38, R100.reuse, -R179 ;  /* 0x0000006426b37223 */ /* 0x080fe200000108b3 */
[-C--:B-1----:R-:W-:Y:S02]  /*5140*/  FMUL.FTZ R183, R101, R100.reuse ;  /* 0x0000006465b77220 */ /* 0x082fe40000410000 */
[----:B------:R0:W-:Y:S01]  /*5150*/  STS [R124+0x42c], R189 ;  /* 0x00042cbd7c007388 */ /* 0x0001e20000000800 */
[----:B--2---:R-:W-:Y:S01]  /*5160*/  FFMA.FTZ R185, R128, R9, R3 ;  /* 0x0000000980b97223 */ /* 0x004fe20000010003 */
[----:B------:R-:W-:Y:S02]  /*5170*/  FMUL.FTZ R9, R39, R100 ;  /* 0x0000006427097220 */ /* 0x000fe40000410000 */
[----:B------:R0:W-:Y:S01]  /*5180*/  STS [R124+0x420], R181 ;  /* 0x000420b57c007388 */ /* 0x0001e20000000800 */
[----:B------:R-:W-:Y:S01]  /*5190*/  LEA.HI.X.SX32 R3, R102, RZ, 0x1, P1 ;  /* 0x000000ff66037211 */ /* 0x000fe200008f0eff */
[----:B------:R-:W-:-:S02]  /*51a0*/  FFMA.FTZ R102, R38, R8, R9 ;  /* 0x0000000826667223 */ /* 0x000fc40000010009 */
[----:B------:R0:W-:Y:S01]  /*51b0*/  STS [R124+0x424], R183 ;  /* 0x000424b77c007388 */ /* 0x0001e20000000800 */
[----:B------:R-:W-:Y:S06]  /*51c0*/  BAR.SYNC.DEFER_BLOCKING 0x0 ;  /* 0x0000000000007b1d */ /* 0x000fec0000010000 */
[----:B------:R-:W-:Y:S05]  /*51d0*/  @!P0 BRA `(.L_x_17071) ;  /* 0x0000000000588947 */ /* 0x000fea0003800000 */
[----:B------:R-:W-:Y:S01]  /*51e0*/  LEA.HI.SX32 R9, R51, R51, 0x1b ;  /* 0x0000003333097211 */ /* 0x000fe200078fdaff */
[----:B------:R-:W-:Y:S01]  /*51f0*/  IMAD R108, R55, R32, RZ ;  /* 0x00000020376c7224 */ /* 0x000fe200078e02ff */
[----:B------:R-:W-:Y:S01]  /*5200*/  SHF.R.U32.HI R106, RZ, 0x1, R35 ;  /* 0x00000001ff6a7819 */ /* 0x000fe20000011623 */
[----:B------:R-:W-:Y:S01]  /*5210*/  IMAD.WIDE.U32 R2, R89, R24, R2 ;  /* 0x0000001859027225 */ /* 0x000fe200078e0002 */
[----:B------:R-:W-:Y:S02]  /*5220*/  LEA R100, R9, R44, 0x2 ;  /* 0x0000002c09647211 */ /* 0x000fe400078e10ff */
[----:B0-----:R-:W-:Y:S01]  /*5230*/  SHF.R.U64 R183, R34, 0x1, R35 ;  /* 0x0000000122b77819 */ /* 0x001fe20000001223 */
[C---:B------:R-:W-:Y:S02]  /*5240*/  IMAD.WIDE.U32 R8, R56.reuse, R32, RZ ;  /* 0x0000002038087225 */ /* 0x040fe400078e00ff */
[----:B------:R0:W1:Y:S02]  /*5250*/  LDS R181, [R100+0x420] ;  /* 0x0004200064b57984 */ /* 0x0000640000000800 */
[----:B------:R-:W-:-:S02]  /*5260*/  IMAD R187, R56, R33, R108 ;  /* 0x0000002138bb7224 */ /* 0x000fc400078e026c */
        /* <DEDUP_REMOVED lines=13> */
.L_x_17071:
[----:B------:R-:W-:Y:S05]  /*5340*/  BSYNC B0 ;  /* 0x0000000000007941 */ /* 0x000fea0003800000 */
.L_x_17070:
[----:B------:R-:W-:Y:S01]  /*5350*/  FMUL.FTZ R3, R134, R193 ;  /* 0x000000c186037220 */ /* 0x000fe20000410000 */
[----:B------:R-:W-:Y:S01]  /*5360*/  USHF.R.U32.HI UR8, URZ, 0x1, UR27 ;  /* 0x000000013f087899 */ /* 0x000fe2000801161b */
[----:B------:R-:W-:Y:S01]  /*5370*/  FADD.FTZ R179, RZ, R179 ;  /* 0x000000b3ffb37221 */ /* 0x000fe20000010000 */
[----:B------:R-:W-:Y:S01]  /*5380*/  USHF.R.U64 UR7, UR26, 0x1, UR27 ;  /* 0x000000011a077899 */ /* 0x000fe2000800121b */
[-C--:B------:R-:W-:Y:S01]  /*5390*/  FFMA.FTZ R3, R132, R191.reuse, R3 ;  /* 0x000000bf84037223 */ /* 0x080fe20000010003 */
[----:B------:R-:W-:Y:S01]  /*53a0*/  FMUL.FTZ R191, R134, R191 ;  /* 0x000000bf86bf7220 */ /* 0x000fe20000410000 */
[----:B------:R-:W-:Y:S01]  /*53b0*/  UIMAD UR10, UR8, UR15, URZ ;  /* 0x0000000f080a72a4 */ /* 0x000fe2000f8e023f */
[----:B-1----:R-:W-:Y:S01]  /*53c0*/  FMUL.FTZ R9, R142, R175 ;  /* 0x000000af8e097220 */ /* 0x002fe20000410000 */
[----:B------:R-:W-:Y:S01]  /*53d0*/  FADD.FTZ R104, R179, R104 ;  /* 0x00000068b3687221 */ /* 0x000fe20000010000 */
[----:B------:R-:W-:Y:S01]  /*53e0*/  FFMA.FTZ R191, R132, R193, -R191 ;  /* 0x000000c184bf7223 */ /* 0x000fe200000108bf */
[----:B------:R-:W-:Y:S01]  /*53f0*/  UIMAD.WIDE.U32 UR8, UR7, UR15, URZ ;  /* 0x0000000f070872a5 */ /* 0x000fe2000f8e003f */
[----:B------:R-:W-:Y:S01]  /*5400*/  FADD.FTZ R102, RZ, R102 ;  /* 0x00000066ff667221 */ /* 0x000fe20000010000 */
[----:B------:R-:W-:Y:S01]  /*5410*/  UIMAD UR10, UR14, UR7, UR10 ;  /* 0x000000070e0a72a4 */ /* 0x000fe2000f8e020a */
[-C--:B------:R-:W-:Y:S01]  /*5420*/  FFMA.FTZ R9, R140, R177.reuse, R9 ;  /* 0x000000b18c097223 */ /* 0x080fe20000010009 */
[----:B------:R-:W-:Y:S01]  /*5430*/  FADD.FTZ R104, R104, R191 ;  /* 0x000000bf68687221 */ /* 0x000fe20000010000 */
[----:B------:R-:W-:Y:S01]  /*5440*/  FMUL.FTZ R177, R142, R177 ;  /* 0x000000b18eb17220 */ /* 0x000fe20000410000 */
[----:B------:R-:W-:Y:S01]  /*5450*/  UIADD3 UR9, UR10, UR9, URZ ;  /* 0x000000090a097290 */ /* 0x000fe2000fffe03f */
[----:B------:R-:W-:Y:S01]  /*5460*/  FADD.FTZ R102, R102, R185 ;  /* 0x000000b966667221 */ /* 0x000fe20000010000 */
[----:B------:R-:W-:-:S02]  /*5470*/  IMAD R2, R55, R32, RZ ;  /* 0x0000002037027224 */ /* 0x000fc400078e02ff */
[----:B------:R-:W-:Y:S01]  /*5480*/  FFMA.FTZ R177, R140, R175, -R177 ;  /* 0x000000af8cb17223 */ /* 0x000fe200000108b1 */
[----:B------:R-:W-:Y:S01]  /*5490*/  FADD.FTZ R104, R104, R197 ;  /* 0x000000c568687221 */ /* 0x000fe20000010000 */
[----:B------:R-:W-:Y:S01]  /*54a0*/  FADD.FTZ R102, R102, R3 ;  /* 0x0000000366667221 */ /* 0x000fe20000010000 */
[C---:B------:R-:W-:Y:S01]  /*54b0*/  IMAD R95, R56.reuse, R33, R2 ;  /* 0x00000021385f7224 */ /* 0x040fe200078e0202 */
[----:B------:R-:W-:Y:S01]  /*54c0*/  USHF.L.U32 UR7, UR5, 0x2, URZ ;  /* 0x0000000205077899 */ /* 0x000fe2000800063f */
[----:B------:R-:W-:-:S04]  /*54d0*/  IMAD.WIDE.U32 R2, R56, R32, UR8 ;  /* 0x0000000838027e25 */ /* 0x000fc8000f8e0020 */
[----:B------:R-:W-:Y:S01]  /*54e0*/  FADD.FTZ R177, R104, R177 ;  /* 0x000000b168b17221 */ /* 0x000fe20000010000 */
[----:B------:R-:W-:Y:S01]  /*54f0*/  FADD.FTZ R102, R102, R195 ;  /* 0x000000c366667221 */ /* 0x000fe20000010000 */
[----:B------:R-:W-:Y:S01]  /*5500*/  USHF.L.U64.HI UR8, UR5, 0x2, UR6 ;  /* 0x0000000205087899 */ /* 0x000fe20008010206 */
[----:B------:R-:W-:Y:S01]  /*5510*/  BSSY B0, `(.L_x_17072) ;  /* 0x0000020000007945 */ /* 0x000fe20003800000 */
[----:B------:R-:W-:Y:S01]  /*5520*/  IADD3 R100, R95, R3, RZ ;  /* 0x000000035f647210 */ /* 0x000fe20007ffe0ff */
[----:B------:R-:W-:Y:S01]  /*5530*/  FADD.FTZ R112, R177, R112 ;  /* 0x00000070b1707221 */ /* 0x000fe20000010000 */
[----:B------:R-:W-:Y:S01]  /*5540*/  LEA R8, P0, R2, R30, 0x3 ;  /* 0x0000001e02087211 */ /* 0x000fe200078018ff */
[----:B------:R-:W-:Y:S01]  /*5550*/  FADD.FTZ R9, R102, R9 ;  /* 0x0000000966097221 */ /* 0x000fe20000010000 */
[----:B------:R-:W-:Y:S01]  /*5560*/  IADD3 R95, -R78, UR4, RZ ;  /* 0x000000044e5f7c10 */ /* 0x000fe2000fffe1ff */
[----:B------:R-:W-:Y:S01]  /*5570*/  FADD.FTZ R112, R112, R11 ;  /* 0x0000000b70707221 */ /* 0x000fe20000010000 */
[----:B------:R-:W-:Y:S01]  /*5580*/  LEA.HI.X R100, R2, R31, R100, 0x3, P0 ;  /* 0x0000001f02647211 */ /* 0x000fe200000f1c64 */
[----:B------:R-:W-:Y:S01]  /*5590*/  FMUL.FTZ R11, R150, R13 ;  /* 0x0000000d960b7220 */ /* 0x000fe20000410000 */
[----:B------:R-:W-:Y:S01]  /*55a0*/  LEA R2, P0, R51, R8, 0x2 ;  /* 0x0000000833027211 */ /* 0x000fe200078010ff */
[----:B------:R-:W-:Y:S01]  /*55b0*/  FADD.FTZ R9, R9, R40 ;  /* 0x0000002809097221 */ /* 0x000fe20000010000 */
[C---:B------:R-:W-:Y:S01]  /*55c0*/  IADD3 R8, R51.reuse, 0x20, RZ ;  /* 0x0000002033087810 */ /* 0x040fe20007ffe0ff */
[----:B------:R-:W-:Y:S01]  /*55d0*/  FFMA.FTZ R175, R148, R163, -R11 ;  /* 0x000000a394af7223 */ /* 0x000fe2000001080b */
[----:B------:R-:W-:Y:S01]  /*55e0*/  LEA.HI.X R3, R51, R100, RZ, 0x2, P0 ;  /* 0x0000006433037211 */ /* 0x000fe200000f14ff */
[----:B------:R-:W-:Y:S01]  /*55f0*/  FADD.FTZ R102, R9, R10 ;  /* 0x0000000a09667221 */ /* 0x000fe20000010000 */
[----:B------:R-:W-:Y:S01]  /*5600*/  LEA.HI.SX32 R11, R8, R51, 0x1b ;  /* 0x00000033080b7211 */ /* 0x000fe200078fdaff */
[----:B------:R-:W-:Y:S01]  /*5610*/  IMAD R95, R95, -0x200, RZ ;  /* 0xfffffe005f5f7824 */ /* 0x000fe200078e02ff */
[----:B------:R-:W-:Y:S01]  /*5620*/  ISETP.GE.AND P0, PT, R96, 0x21, PT ;  /* 0x000000216000780c */ /* 0x000fe20003f06270 */
[----:B------:R-:W-:Y:S01]  /*5630*/  IMAD R40, R24, UR8, RZ ;  /* 0x0000000818287c24 */ /* 0x000fe2000f8e02ff */
[----:B------:R-:W-:Y:S01]  /*5640*/  LEA R9, R11, R44, 0x2 ;  /* 0x0000002c0b097211 */ /* 0x000fe200078e10ff */
[----:B------:R-:W-:-:S04]  /*5650*/  IMAD.WIDE R2, R95, 0x4, R2 ;  /* 0x000000045f027825 */ /* 0x000fc800078e0202 */
[----:B------:R-:W-:Y:S01]  /*5660*/  FMUL.FTZ R163, R150, R163 ;  /* 0x000000a396a37220 */ /* 0x000fe20000410000 */
[----:B------:R-:W-:Y:S01]  /*5670*/  IADD3 R8, R51, 0x40, RZ ;  /* 0x0000004033087810 */ /* 0x000fe20007ffe0ff */
[----:B------:R-:W-:Y:S01]  /*5680*/  IMAD R95, R25, UR7, R40 ;  /* 0x00000007195f7c24 */ /* 0x000fe2000f8e0228 */
[----:B------:R-:W1:Y:S01]  /*5690*/  LDS R9, [R9+0x4a0] ;  /* 0x0004a00009097984 */ /* 0x000e620000000800 */
[----:B------:R-:W-:-:S04]  /*56a0*/  IMAD.WIDE.U32 R2, R24, UR7, R2 ;  /* 0x0000000718027c25 */ /* 0x000fc8000f8e0002 */
[----:B------:R-:W-:Y:S01]  /*56b0*/  FFMA.FTZ R163, R148, R13, R163 ;  /* 0x0000000d94a37223 */ /* 0x000fe200000100a3 */
[----:B------:R-:W-:Y:S02]  /*56c0*/  IADD3 R10, R51, 0x60, RZ ;  /* 0x00000060330a7810 */ /* 0x000fe40007ffe0ff */
[----:B------:R-:W-:Y:S01]  /*56d0*/  IADD3 R3, R3, R95, RZ ;  /* 0x0000005f03037210 */ /* 0x000fe20007ffe0ff */
[----:B------:R-:W-:Y:S01]  /*56e0*/  FADD.FTZ R95, R112, R175 ;  /* 0x000000af705f7221 */ /* 0x000fe20000010000 */
[----:B------:R-:W-:Y:S06]  /*56f0*/  @!P0 BRA `(.L_x_17073) ;  /* 0x0000000000048947 */ /* 0x000fec0003800000 */
[----:B-1----:R2:W-:Y:S02]  /*5700*/  REDG.E.ADD.F32.FTZ.RN.STRONG.GPU desc[UR12][R2.64+-0x780], R9 ;  /* 0xfff88009020079a6 */ /* 0x0025e4000c10f38c */
.L_x_17073:
[----:B------:R-:W-:Y:S05]  /*5710*/  BSYNC B0 ;  /* 0x0000000000007941 */ /* 0x000fea0003800000 */
.L_x_17072:
        /* <DEDUP_REMOVED lines=18> */
.L_x_17075:
[----:B------:R-:W-:Y:S05]  /*5840*/  BSYNC B0 ;  /* 0x0000000000007941 */ /* 0x000fea0003800000 */
.L_x_17074:
[----:B-12---:R1:W2:Y:S01]  /*5850*/  LDS R9, [R40+0x5a0] ;  /* 0x0005a00028097984 */ /* 0x0062a20000000800 */
[----:B------:R-:W-:Y:S01]  /*5860*/  BSSY B0, `(.L_x_17076) ;  /* 0x0000006000007945 */ /* 0x000fe20003800000 */
[----:B------:R-:W-:Y:S02]  /*5870*/  IADD3 R10, R51, 0xc0, RZ ;  /* 0x000000c0330a7810 */ /* 0x000fe40007ffe0ff */
[----:B------:R-:W-:Y:S02]  /*5880*/  LEA.HI.SX32 R11, R8, R51, 0x1b ;  /* 0x00000033080b7211 */ /* 0x000fe400078fdaff */
[----:B------:R-:W-:Y:S01]  /*5890*/  LEA R100, R13, R44, 0x2 ;  /* 0x0000002c0d647211 */ /* 0x000fe200078e10ff */
[----:B------:R-:W-:Y:S06]  /*58a0*/  @!P0 BRA `(.L_x_17077) ;  /* 0x0000000000048947 */ /* 0x000fec0003800000 */
[----:B--2---:R3:W-:Y:S02]  /*58b0*/  REDG.E.ADD.F32.FTZ.RN.STRONG.GPU desc[UR12][R2.64+-0x680], R9 ;  /* 0xfff98009020079a6 */ /* 0x0047e4000c10f38c */
.L_x_17077:
[----:B------:R-:W-:Y:S05]  /*58c0*/  BSYNC B0 ;  /* 0x0000000000007941 */ /* 0x000fea0003800000 */
.L_x_17076:
[----:B--23--:R2:W3:Y:S01]  /*58d0*/  LDS R9, [R100+0x620] ;  /* 0x0006200064097984 */ /* 0x00c4e20000000800 */
[----:B------:R-:W-:Y:S01]  /*58e0*/  BSSY B0, `(.L_x_17078) ;  /* 0x0000006000007945 */ /* 0x000fe20003800000 */
[----:B------:R-:W-:Y:S02]  /*58f0*/  IADD3 R8, R51, 0xe0, RZ ;  /* 0x000000e033087810 */ /* 0x000fe40007ffe0ff */
[----:B------:R-:W-:Y:S02]  /*5900*/  LEA.HI.SX32 R13, R10, R51, 0x1b ;  /* 0x000000330a0d7211 */ /* 0x000fe400078fdaff */
[----:B-1----:R-:W-:Y:S01]  /*5910*/  LEA R40, R11, R44, 0x2 ;  /* 0x0000002c0b287211 */ /* 0x002fe200078e10ff */
[----:B------:R-:W-:Y:S06]  /*5920*/  @!P1 BRA `(.L_x_17079) ;  /* 0x0000000000049947 */ /* 0x000fec0003800000 */
[----:B---3--:R1:W-:Y:S02]  /*5930*/  REDG.E.ADD.F32.FTZ.RN.STRONG.GPU desc[UR12][R2.64+-0x600], R9 ;  /* 0xfffa0009020079a6 */ /* 0x0083e4000c10f38c */
.L_x_17079:
[----:B------:R-:W-:Y:S05]  /*5940*/  BSYNC B0 ;  /* 0x0000000000007941 */ /* 0x000fea0003800000 */
.L_x_17078:
[----:B-1-3--:R1:W3:Y:S01]  /*5950*/  LDS R9, [R40+0x6a0] ;  /* 0x0006a00028097984 */ /* 0x00a2e20000000800 */
[----:B------:R-:W-:Y:S01]  /*5960*/  BSSY B0, `(.L_x_17080) ;  /* 0x0000006000007945 */ /* 0x000fe20003800000 */
[----:B------:R-:W-:Y:S02]  /*5970*/  LEA.HI.SX32 R11, R8, R51, 0x1b ;  /* 0x00000033080b7211 */ /* 0x000fe400078fdaff */
[----:B------:R-:W-:Y:S02]  /*5980*/  IADD3 R10, R51, 0x100, RZ ;  /* 0x00000100330a7810 */ /* 0x000fe40007ffe0ff */
[----:B------:R-:W-:Y:S01]  /*5990*/  LEA R8, R13, R44, 0x2 ;  /* 0x0000002c0d087211 */ /* 0x000fe200078e10ff */
[----:B------:R-:W-:Y:S06]  /*59a0*/  @!P2 BRA `(.L_x_17081) ;  /* 0x000000000004a947 */ /* 0x000fec0003800000 */
[----:B---3--:R4:W-:Y:S02]  /*59b0*/  REDG.E.ADD.F32.FTZ.RN.STRONG.GPU desc[UR12][R2.64+-0x580], R9 ;  /* 0xfffa8009020079a6 */ /* 0x0089e4000c10f38c */
.L_x_17081:
[----:B------:R-:W-:Y:S05]  /*59c0*/  BSYNC B0 ;  /* 0x0000000000007941 */ /* 0x000fea0003800000 */
.L_x_17080:
[----:B---34-:R3:W4:Y:S01]  /*59d0*/  LDS R9, [R8+0x720] ;  /* 0x0007200008097984 */ /* 0x0187220000000800 */
[----:B------:R-:W-:Y:S01]  /*59e0*/  BSSY B0, `(.L_x_17082) ;  /* 0x0000005000007945 */ /* 0x000fe20003800000 */
[----:B------:R-:W-:Y:S02]  /*59f0*/  LEA.HI.SX32 R13, R10, R51, 0x1b ;  /* 0x000000330a0d7211 */ /* 0x000fe400078fdaff */
[----:B------:R-:W-:Y:S01]  /*5a00*/  LEA R11, R11, R44, 0x2 ;  /* 0x0000002c0b0b7211 */ /* 0x000fe200078e10ff */
[----:B------:R-:W-:Y:S06]  /*5a10*/  @!P3 BRA `(.L_x_17083) ;  /* 0x000000000004b947 */ /* 0x000fec0003800000 */
[----:B----4-:R4:W-:Y:S02]  /*5a20*/  REDG.E.ADD.F32.FTZ.RN.STRONG.GPU desc[UR12][R2.64+-0x500], R9 ;  /* 0xfffb0009020079a6 */ /* 0x0109e4000c10f38c */
.L_x_17083:
[----:B------:R-:W-:Y:S05]  /*5a30*/  BSYNC B0 ;  /* 0x0000000000007941 */ /* 0x000fea0003800000 */
.L_x_17082:
[----:B----4-:R4:W0:Y:S01]  /*5a40*/  LDS R9, [R11+0x7a0] ;  /* 0x0007a0000b097984 */ /* 0x0108220000000800 */
[----:B------:R-:W-:Y:S01]  /*5a50*/  BSSY B0, `(.L_x_17084) ;  /* 0x0000004000007945 */ /* 0x000fe20003800000 */
[----:B------:R-:W-:-:S03]  /*5a60*/  LEA R13, R13, R44, 0x2 ;  /* 0x0000002c0d0d7211 */ /* 0x000fc600078e10ff */
[----:B------:R-:W-:Y:S05]  /*5a70*/  @!P4 BRA `(.L_x_17085) ;  /* 0x000000000004c947 */ /* 0x000fea0003800000 */
[----:B0-----:R0:W-:Y:S02]  /*5a80*/  REDG.E.ADD.F32.FTZ.RN.STRONG.GPU desc[UR12][R2.64+-0x480], R9 ;  /* 0xfffb8009020079a6 */ /* 0x0011e4000c10f38c */
.L_x_17085:
[----:B------:R-:W-:Y:S05]  /*5a90*/  BSYNC B0 ;  /* 0x0000000000007941 */ /* 0x000fea0003800000 */
.L_x_17084:
[----:B0-----:R0:W0:Y:S01]  /*5aa0*/  LDS R9, [R13+0x820] ;  /* 0x000820000d097984 */ /* 0x0010220000000800 */
[----:B------:R-:W-:Y:S01]  /*5ab0*/  BSSY B0, `(.L_x_17086) ;  /* 0x0000005000007945 */ /* 0x000fe20003800000 */
[C---:B---3--:R-:W-:Y:S02]  /*5ac0*/  IADD3 R8, R51.reuse, 0x120, RZ ;  /* 0x0000012033087810 */ /* 0x048fe40007ffe0ff */
[----:B------:R-:W-:Y:S01]  /*5ad0*/  IADD3 R10, R51, 0x140, RZ ;  /* 0x00000140330a7810 */ /* 0x000fe20007ffe0ff */
[----:B------:R-:W-:Y:S06]  /*5ae0*/  @!P5 BRA `(.L_x_17087) ;  /* 0x000000000004d947 */ /* 0x000fec0003800000 */
[----:B0-----:R3:W-:Y:S02]  /*5af0*/  REDG.E.ADD.F32.FTZ.RN.STRONG.GPU desc[UR12][R2.64+-0x400], R9 ;  /* 0xfffc0009020079a6 */ /* 0x0017e4000c10f38c */
.L_x_17087:
[----:B------:R-:W-:Y:S05]  /*5b00*/  BSYNC B0 ;  /* 0x0000000000007941 */ /* 0x000fea0003800000 */
.L_x_17086:
        /* <DEDUP_REMOVED lines=18> */
.L_x_17089:
[----:B------:R-:W-:Y:S05]  /*5c30*/  BSYNC B0 ;  /* 0x0000000000007941 */ /* 0x000fea0003800000 */
.L_x_17088:
[----:B01----:R0:W1:Y:S01]  /*5c40*/  LDS R9, [R40+0x920] ;  /* 0x0009200028097984 */ /* 0x0030620000000800 */
[----:B------:R-:W-:Y:S01]  /*5c50*/  BSSY B0, `(.L_x_17090) ;  /* 0x0000006000007945 */ /* 0x000fe20003800000 */
[----:B------:R-:W-:Y:S02]  /*5c60*/  IADD3 R10, R51, 0x1a0, RZ ;  /* 0x000001a0330a7810 */ /* 0x000fe40007ffe0ff */
[----:B------:R-:W-:Y:S02]  /*5c70*/  LEA.HI.SX32 R11, R8, R51, 0x1b ;  /* 0x00000033080b7211 */ /* 0x000fe400078fdaff */
[----:B------:R-:W-:Y:S01]  /*5c80*/  LEA R96, R13, R44, 0x2 ;  /* 0x0000002c0d607211 */ /* 0x000fe200078e10ff */
[----:B------:R-:W-:Y:S06]  /*5c90*/  @!P0 BRA `(.L_x_17091) ;  /* 0x0000000000048947 */ /* 0x000fec0003800000 */
[----:B-1----:R3:W-:Y:S02]  /*5ca0*/  REDG.E.ADD.F32.FTZ.RN.STRONG.GPU desc[UR12][R2.64+-0x300], R9 ;  /* 0xfffd0009020079a6 */ /* 0x0027e4000c10f38c */
.L_x_17091:
[----:B------:R-:W-:Y:S05]  /*5cb0*/  BSYNC B0 ;  /* 0x0000000000007941 */ /* 0x000fea0003800000 */
.L_x_17090:
[----:B-1-3--:R1:W3:Y:S01]  /*5cc0*/  LDS R9, [R96+0x9a0] ;  /* 0x0009a00060097984 */ /* 0x00a2e20000000800 */
[----:B------:R-:W-:Y:S01]  /*5cd0*/  BSSY B0, `(.L_x_17092) ;  /* 0x0000006000007945 */ /* 0x000fe20003800000 */
[----:B------:R-:W-:Y:S02]  /*5ce0*/  IADD3 R8, R51, 0x1c0, RZ ;  /* 0x000001c033087810 */ /* 0x000fe40007ffe0ff */
[----:B------:R-:W-:Y:S02]  /*5cf0*/  LEA.HI.SX32 R13, R10, R51, 0x1b ;  /* 0x000000330a0d7211 */ /* 0x000fe400078fdaff */
[----:B0-----:R-:W-:Y:S01]  /*5d00*/  LEA R40, R11, R44, 0x2 ;  /* 0x0000002c0b287211 */ /* 0x001fe200078e10ff */
[----:B------:R-:W-:Y:S06]  /*5d10*/  @!P1 BRA `(.L_x_17093) ;  /* 0x0000000000049947 */ /* 0x000fec0003800000 */
[----:B---3--:R0:W-:Y:S02]  /*5d20*/  REDG.E.ADD.F32.FTZ.RN.STRONG.GPU desc[UR12][R2.64+-0x280], R9 ;  /* 0xfffd8009020079a6 */ /* 0x0081e4000c10f38c */
.L_x_17093:
[----:B------:R-:W-:Y:S05]  /*5d30*/  BSYNC B0 ;  /* 0x0000000000007941 */ /* 0x000fea0003800000 */
.L_x_17092:
[----:B0--3--:R0:W3:Y:S01]  /*5d40*/  LDS R9, [R40+0xa20] ;  /* 0x000a200028097984 */ /* 0x0090e20000000800 */
[----:B------:R-:W-:Y:S01]  /*5d50*/  BSSY B0, `(.L_x_17094) ;  /* 0x0000006000007945 */ /* 0x000fe20003800000 */
[----:B------:R-:W-:Y:S02]  /*5d60*/  LEA.HI.SX32 R11, R8, R51, 0x1b ;  /* 0x00000033080b7211 */ /* 0x000fe400078fdaff */
[----:B------:R-:W-:Y:S02]  /*5d70*/  IADD3 R10, R51, 0x1e0, RZ ;  /* 0x000001e0330a7810 */ /* 0x000fe40007ffe0ff */
[----:B------:R-:W-:Y:S01]  /*5d80*/  LEA R8, R13, R44, 0x2 ;  /* 0x0000002c0d087211 */ /* 0x000fe200078e10ff */
[----:B------:R-:W-:Y:S06]  /*5d90*/  @!P2 BRA `(.L_x_17095) ;  /* 0x000000000004a947 */ /* 0x000fec0003800000 */
[----:B---3--:R4:W-:Y:S02]  /*5da0*/  REDG.E.ADD.F32.FTZ.RN.STRONG.GPU desc[UR12][R2.64+-0x200], R9 ;  /* 0xfffe0009020079a6 */ /* 0x0089e4000c10f38c */
.L_x_17095:
[----:B------:R-:W-:Y:S05]  /*5db0*/  BSYNC B0 ;  /* 0x0000000000007941 */ /* 0x000fea0003800000 */
.L_x_17094:
[----:B---34-:R3:W4:Y:S01]  /*5dc0*/  LDS R9, [R8+0xaa0] ;  /* 0x000aa00008097984 */ /* 0x0187220000000800 */
[----:B------:R-:W-:Y:S01]  /*5dd0*/  BSSY B0, `(.L_x_17096) ;  /* 0x0000005000007945 */ /* 0x000fe20003800000 */
[----:B------:R-:W-:Y:S02]  /*5de0*/  LEA.HI.SX32 R13, R10, R51, 0x1b ;  /* 0x000000330a0d7211 */ /* 0x000fe400078fdaff */
[----:B------:R-:W-:Y:S01]  /*5df0*/  LEA R11, R11, R44, 0x2 ;  /* 0x0000002c0b0b7211 */ /* 0x000fe200078e10ff */
[----:B------:R-:W-:Y:S06]  /*5e00*/  @!P3 BRA `(.L_x_17097) ;  /* 0x000000000004b947 */ /* 0x000fec0003800000 */
[----:B----4-:R4:W-:Y:S02]  /*5e10*/  REDG.E.ADD.F32.FTZ.RN.STRONG.GPU desc[UR12][R2.64+-0x180], R9 ;  /* 0xfffe8009020079a6 */ /* 0x0109e4000c10f38c */
.L_x_17097:
[----:B------:R-:W-:Y:S05]  /*5e20*/  BSYNC B0 ;  /* 0x0000000000007941 */ /* 0x000fea0003800000 */
.L_x_17096:
[----:B----4-:R4:W0:Y:S01]  /*5e30*/  LDS R9, [R11+0xb20] ;  /* 0x000b20000b097984 */ /* 0x0108220000000800 */
[----:B------:R-:W-:Y:S01]  /*5e40*/  BSSY B0, `(.L_x_17098) ;  /* 0x0000004000007945 */ /* 0x000fe20003800000 */
[----:B------:R-:W-:-:S03]  /*5e50*/  LEA R13, R13, R44, 0x2 ;  /* 0x0000002c0d0d7211 */ /* 0x000fc600078e10ff */
[----:B------:R-:W-:Y:S05]  /*5e60*/  @!P4 BRA `(.L_x_17099) ;  /* 0x000000000004c947 */ /* 0x000fea0003800000 */
[----:B0-----:R0:W-:Y:S02]  /*5e70*/  REDG.E.ADD.F32.FTZ.RN.STRONG.GPU desc[UR12][R2.64+-0x100], R9 ;  /* 0xffff0009020079a6 */ /* 0x0011e4000c10f38c */
.L_x_17099:
[----:B------:R-:W-:Y:S05]  /*5e80*/  BSYNC B0 ;  /* 0x0000000000007941 */ /* 0x000fea0003800000 */
.L_x_17098:
[----:B0-----:R0:W0:Y:S01]  /*5e90*/  LDS R9, [R13+0xba0] ;  /* 0x000ba0000d097984 */ /* 0x0010220000000800 */
[----:B------:R-:W-:Y:S04]  /*5ea0*/  BSSY B0, `(.L_x_17100) ;  /* 0x0000003000007945 */ /* 0x000fe80003800000 */
[----:B------:R-:W-:Y:S05]  /*5eb0*/  @!P5 BRA `(.L_x_17101) ;  /* 0x000000000004d947 */ /* 0x000fea0003800000 */
[----:B0-----:R0:W-:Y:S02]  /*5ec0*/  REDG.E.ADD.F32.FTZ.RN.STRONG.GPU desc[UR12][R2.64+-0x80], R9 ;  /* 0xffff8009020079a6 */ /* 0x0011e4000c10f38c */
.L_x_17101:
[----:B------:R-:W-:Y:S05]  /*5ed0*/  BSYNC B0 ;  /* 0x0000000000007941 */ /* 0x000fea0003800000 */
.L_x_17100:
        /* <DEDUP_REMOVED lines=16> */
[----:B------:R-:W-:Y:S01]  /*5fe0*/  FMUL.FTZ R2, R15, R149 ;  /* 0x000000950f027220 */ /* 0x000fe20000410000 */
[----:B---3--:R-:W-:-:S03]  /*5ff0*/  @!P0 FADD.FTZ R10, R10, R13 ;  /* 0x0000000d0a0a8221 */ /* 0x008fc60000010000 */
[----:B-1----:R-:W0:Y:S01]  /*6000*/  SHFL.DOWN PT, R96, R9, 0x2, 0x1f ;  /* 0x08401f0009607f89 */ /* 0x002e2200000e0000 */
[----:B----4-:R-:W-:-:S03]  /*6010*/  @!P0 FADD.FTZ R11, R11, R40 ;  /* 0x000000280b0b8221 */ /* 0x010fc60000010000 */
[----:B------:R-:W1:Y:S01]  /*6020*/  SHFL.DOWN PT, R161, R10, 0x2, 0x1f ;  /* 0x08401f000aa17f89 */ /* 0x000e6200000e0000 */
[----:B------:R-:W-:Y:S01]  /*6030*/  FFMA.FTZ R40, R137, R151, R2 ;  /* 0x0000009789287223 */ /* 0x000fe20000010002 */
[----:B------:R-:W-:Y:S01]  /*6040*/  FMUL.FTZ R2, R131, R147 ;  /* 0x0000009383027220 */ /* 0x000fe20000410000 */
[----:B-----5:R-:W-:Y:S01]  /*6050*/  @!P0 FADD.FTZ R8, R3, R8 ;  /* 0x0000000803088221 */ /* 0x020fe20000010000 */
[----:B--2---:R-:W2:Y:S01]  /*6060*/  SHFL.DOWN PT, R100, R11, 0x2, 0x1f ;  /* 0x08401f000b647f89 */ /* 0x004ea200000e0000 */
[----:B------:R-:W-:Y:S01]  /*6070*/  ISETP.GT.AND P0, PT, R53, 0x1d, PT ;  /* 0x0000001d3500780c */ /* 0x000fe20003f04270 */
[C---:B------:R-:W-:Y:S01]  /*6080*/  FMUL.FTZ R3, R37.reuse, R151 ;  /* 0x0000009725037220 */ /* 0x040fe20000410000 */
[----:B------:R-:W-:Y:S01]  /*6090*/  FFMA.FTZ R63, R40, R74, R63 ;  /* 0x0000004a283f7223 */ /* 0x000fe2000001003f */
[----:B------:R-:W3:Y:S02]  /*60a0*/  SHFL.DOWN PT, R95, R8, 0x2, 0x1f ;  /* 0x08401f00085f7f89 */ /* 0x000ee400000e0000 */
[-C--:B------:R-:W-:Y:S01]  /*60b0*/  FFMA.FTZ R13, R36, R149.reuse, -R3 ;  /* 0x00000095240d7223 */ /* 0x080fe20000010803 */
[----:B------:R-:W-:-:S03]  /*60c0*/  FMUL.FTZ R3, R37, R149 ;  /* 0x0000009525037220 */ /* 0x000fc60000410000 */
[----:B------:R-:W-:Y:S01]  /*60d0*/  FMUL.FTZ R13, R150, R13 ;  /* 0x0000000d960d7220 */ /* 0x000fe20000410000 */
[----:B------:R-:W-:-:S04]  /*60e0*/  FFMA.FTZ R3, R36, R151, R3 ;  /* 0x0000009724037223 */ /* 0x000fc80000010003 */
[----:B------:R-:W-:Y:S01]  /*60f0*/  FFMA.FTZ R148, R148, R3, R13 ;  /* 0x0000000394947223 */ /* 0x000fe2000001000d */
[----:B0-----:R-:W-:Y:S01]  /*6100*/  @!P0 FADD.FTZ R9, R9, R96 ;  /* 0x0000006009098221 */ /* 0x001fe20000010000 */
[----:B------:R-:W-:Y:S02]  /*6110*/  FMUL.FTZ R3, R37, R145 ;  /* 0x0000009125037220 */ /* 0x000fe40000410000 */
[----:B------:R-:W-:Y:S01]  /*6120*/  FFMA.FTZ R139, R139, R40, R148 ;  /* 0x000000288b8b7223 */ /* 0x000fe20000010094 */
[----:B-1----:R-:W-:Y:S01]  /*6130*/  @!P0 FADD.FTZ R10, R10, R161 ;  /* 0x000000a10a0a8221 */ /* 0x002fe20000010000 */
[-C--:B------:R-:W-:Y:S01]  /*6140*/  FFMA.FTZ R3, R36, R147.reuse, -R3 ;  /* 0x0000009324037223 */ /* 0x080fe20000010803 */
[----:B------:R-:W-:Y:S01]  /*6150*/  FMUL.FTZ R147, R37, R147 ;  /* 0x0000009325937220 */ /* 0x000fe20000410000 */
[----:B------:R-:W-:Y:S01]  /*6160*/  FFMA.FTZ R40, R133, R145, R2 ;  /* 0x0000009185287223 */ /* 0x000fe20000010002 */
[----:B--2---:R-:W-:Y:S01]  /*6170*/  @!P0 FADD.FTZ R11, R11, R100 ;  /* 0x000000640b0b8221 */ /* 0x004fe20000010000 */
[----:B------:R-:W-:Y:S01]  /*6180*/  FMUL.FTZ R13, R146, R3 ;  /* 0x00000003920d7220 */ /* 0x000fe20000410000 */
[----:B------:R-:W0:Y:S01]  /*6190*/  SHFL.DOWN PT, R100, R9, 0x4, 0x1f ;  /* 0x08801f0009647f89 */ /* 0x000e2200000e0000 */
[----:B------:R-:W-:Y:S01]  /*61a0*/  FMUL.FTZ R3, R37, R153 ;  /* 0x0000009925037220 */ /* 0x000fe20000410000 */
[----:B---3--:R-:W-:Y:S01]  /*61b0*/  @!P0 FADD.FTZ R8, R8, R95 ;  /* 0x0000005f08088221 */ /* 0x008fe20000010000 */
[----:B------:R-:W-:Y:S01]  /*61c0*/  ISETP.GT.AND P0, PT, R53, 0x1b, PT ;  /* 0x0000001b3500780c */ /* 0x000fe20003f04270 */
[----:B------:R-:W1:Y:S01]  /*61d0*/  SHFL.DOWN PT, R95, R10, 0x4, 0x1f ;  /* 0x08801f000a5f7f89 */ /* 0x000e6200000e0000 */
[C---:B------:R-:W-:Y:S01]  /*61e0*/  FFMA.FTZ R147, R36.reuse, R145, R147 ;  /* 0x0000009124937223 */ /* 0x040fe20000010093 */
[----:B------:R-:W-:Y:S01]  /*61f0*/  FFMA.FTZ R96, R36, R165, -R3 ;  /* 0x000000a524607223 */ /* 0x000fe20000010803 */
[----:B------:R-:W-:Y:S01]  /*6200*/  FMUL.FTZ R3, R37, R169 ;  /* 0x000000a925037220 */ /* 0x000fe20000410000 */
[----:B------:R-:W2:Y:S01]  /*6210*/  SHFL.DOWN PT, R102, R11, 0x4, 0x1f ;  /* 0x08801f000b667f89 */ /* 0x000ea200000e0000 */
[----:B------:R-:W-:Y:S01]  /*6220*/  FFMA.FTZ R144, R144, R147, R13 ;  /* 0x0000009390907223 */ /* 0x000fe2000001000d */
[----:B------:R-:W-:Y:S01]  /*6230*/  FMUL.FTZ R2, R127, R165 ;  /* 0x000000a57f027220 */ /* 0x000fe20000410000 */
[-C--:B------:R-:W-:Y:S01]  /*6240*/  FFMA.FTZ R13, R36, R167.reuse, -R3 ;  /* 0x000000a7240d7223 */ /* 0x080fe20000010803 */
[----:B------:R-:W3:Y:S01]  /*6250*/  SHFL.DOWN PT, R15, R8, 0x4, 0x1f ;  /* 0x08801f00080f7f89 */ /* 0x000ee200000e0000 */
[----:B------:R-:W-:Y:S01]  /*6260*/  FMUL.FTZ R143, R143, R96 ;  /* 0x000000608f8f7220 */ /* 0x000fe20000410000 */
[----:B------:R-:W-:Y:S01]  /*6270*/  FMUL.FTZ R3, R37, R167 ;  /* 0x000000a725037220 */ /* 0x000fe20000410000 */
        /* <DEDUP_REMOVED lines=9> */
[----:B0-----:R-:W-:Y:S01]  /*6310*/  @!P0 FADD.FTZ R9, R9, R100 ;  /* 0x0000006409098221 */ /* 0x001fe20000010000 */
[----:B------:R-:W-:Y:S01]  /*6320*/  FFMA.FTZ R140, R140, R3, R13 ;  /* 0x000000038c8c7223 */ /* 0x000fe2000001000d */
[----:B------:R-:W-:Y:S01]  /*6330*/  FFMA.FTZ R69, R2, R64, R69 ;  /* 0x0000004002457223 */ /* 0x000fe20000010045 */
[----:B------:R-:W-:Y:S01]  /*6340*/  FMUL.FTZ R13, R37, R157 ;  /* 0x0000009d250d7220 */ /* 0x000fe20000410000 */
[----:B-1----:R-:W-:Y:S01]  /*6350*/  @!P0 FADD.FTZ R10, R10, R95 ;  /* 0x0000005f0a0a8221 */ /* 0x002fe20000010000 */
[----:B------:R-:W0:Y:S01]  /*6360*/  SHFL.DOWN PT, R96, R9, 0x8, 0x1f ;  /* 0x09001f0009607f89 */ /* 0x000e2200000e0000 */
[----:B------:R-:W-:Y:S01]  /*6370*/  FFMA.FTZ R140, R123, R2, R140 ;  /* 0x000000027b8c7223 */ /* 0x000fe2000001008c */
[-C--:B------:R-:W-:Y:S01]  /*6380*/  FMUL.FTZ R2, R115, R173.reuse ;  /* 0x000000ad73027220 */ /* 0x080fe20000410000 */
[----:B--2---:R-:W-:Y:S01]  /*6390*/  @!P0 FADD.FTZ R11, R11, R102 ;  /* 0x000000660b0b8221 */ /* 0x004fe20000010000 */
[----:B------:R-:W1:Y:S01]  /*63a0*/  SHFL.DOWN PT, R95, R10, 0x8, 0x1f ;  /* 0x09001f000a5f7f89 */ /* 0x000e6200000e0000 */
[-C--:B------:R-:W-:Y:S01]  /*63b0*/  FMUL.FTZ R3, R37, R173.reuse ;  /* 0x000000ad25037220 */ /* 0x080fe20000410000 */
[----:B------:R-:W-:Y:S01]  /*63c0*/  FFMA.FTZ R13, R36, R173, -R13 ;  /* 0x000000ad240d7223 */ /* 0x000fe2000001080d */
[----:B---3--:R-:W-:Y:S01]  /*63d0*/  @!P0 FADD.FTZ R8, R8, R15 ;  /* 0x0000000f08088221 */ /* 0x008fe20000010000 */
[----:B------:R-:W2:Y:S01]  /*63e0*/  SHFL.DOWN PT, R100, R11, 0x8, 0x1f ;  /* 0x09001f000b647f89 */ /* 0x000ea200000e0000 */
[----:B------:R-:W-:Y:S01]  /*63f0*/  ISETP.GT.AND P0, PT, R53, 0x17, PT ;  /* 0x000000173500780c */ /* 0x000fe20003f04270 */
[C---:B------:R-:W-:Y:S01]  /*6400*/  FFMA.FTZ R165, R36.reuse, R153, R165 ;  /* 0x0000009924a57223 */ /* 0x040fe200000100a5 */
[----:B------:R-:W-:Y:S01]  /*6410*/  FFMA.FTZ R3, R36, R157, R3 ;  /* 0x0000009d24037223 */ /* 0x000fe20000010003 */
[----:B------:R-:W3:Y:S01]  /*6420*/  SHFL.DOWN PT, R15, R8, 0x8, 0x1f ;  /* 0x09001f00080f7f89 */ /* 0x000ee200000e0000 */
[----:B------:R-:W-:Y:S01]  /*6430*/  FMUL.FTZ R13, R138, R13 ;  /* 0x0000000d8a0d7220 */ /* 0x000fe20000410000 */
[----:B------:R-:W-:Y:S01]  /*6440*/  FFMA.FTZ R14, R14, R165, R143 ;  /* 0x000000a50e0e7223 */ /* 0x000fe2000001008f */
[----:B------:R-:W-:Y:S01]  /*6450*/  FFMA.FTZ R2, R113, R157, R2 ;  /* 0x0000009d71027223 */ /* 0x000fe20000010002 */
[----:B------:R-:W4:Y:S01]  /*6460*/  @!P1 S2R R115, SR_CgaCtaId ;  /* 0x0000000000739919 */ /* 0x000f220000008800 */
[----:B------:R-:W-:Y:S01]  /*6470*/  FFMA.FTZ R136, R136, R3, R13 ;  /* 0x0000000388887223 */ /* 0x000fe2000001000d */
[----:B------:R-:W-:Y:S01]  /*6480*/  FMUL.FTZ R13, R37, R155 ;  /* 0x0000009b250d7220 */ /* 0x000fe20000410000 */
[----:B------:R-:W-:Y:S01]  /*6490*/  FFMA.FTZ R129, R129, R40, R14 ;  /* 0x0000002881817223 */ /* 0x000fe2000001000e */
[-C--:B------:R-:W-:Y:S01]  /*64a0*/  FMUL.FTZ R14, R111, R171.reuse ;  /* 0x000000ab6f0e7220 */ /* 0x080fe20000410000 */
[----:B------:R-:W-:Y:S01]  /*64b0*/  FFMA.FTZ R71, R2, R66, R71 ;  /* 0x0000004202477223 */ /* 0x000fe20000010047 */
[----:B------:R-:W-:Y:S01]  /*64c0*/  FFMA.FTZ R117, R117, R2, R136 ;  /* 0x0000000275757223 */ /* 0x000fe20000010088 */
[-C--:B------:R-:W-:Y:S01]  /*64d0*/  FMUL.FTZ R3, R37, R171.reuse ;  /* 0x000000ab25037220 */ /* 0x080fe20000410000 */
[----:B0-----:R-:W-:Y:S01]  /*64e0*/  @!P0 FADD.FTZ R9, R9, R96 ;  /* 0x0000006009098221 */ /* 0x001fe20000010000 */
[----:B------:R-:W-:Y:S01]  /*64f0*/  FFMA.FTZ R13, R36, R171, -R13 ;  /* 0x000000ab240d7223 */ /* 0x000fe2000001080d */
[----:B------:R-:W-:Y:S01]  /*6500*/  FMUL.FTZ R2, R37, R41 ;  /* 0x0000002925027220 */ /* 0x000fe20000410000 */
[-C--:B------:R-:W-:Y:S01]  /*6510*/  FFMA.FTZ R40, R107, R155.reuse, R14 ;  /* 0x0000009b6b287223 */ /* 0x080fe2000001000e */
        /* <DEDUP_REMOVED lines=12> */
[----:B------:R-:W-:Y:S01]  /*65e0*/  @!P1 MOV R2, 0x400 ;  /* 0x0000040000029802 */ /* 0x000fe20000000f00 */
[----:B------:R-:W3:Y:S01]  /*65f0*/  SHFL.DOWN PT, R15, R8, 0x10, 0x1f ;  /* 0x0a001f00080f7f89 */ /* 0x000ee200000e0000 */
[----:B------:R-:W-:Y:S01]  /*6600*/  FMUL.FTZ R3, R37, R12 ;  /* 0x0000000c25037220 */ /* 0x000fe20000410000 */
[-C--:B------:R-:W-:Y:S01]  /*6610*/  FMUL.FTZ R14, R105, R159.reuse ;  /* 0x0000009f690e7220 */ /* 0x080fe20000410000 */
[C---:B------:R-:W-:Y:S01]  /*6620*/  FMUL.FTZ R159, R37.reuse, R159 ;  /* 0x0000009f259f7220 */ /* 0x040fe20000410000 */
[----:B------:R-:W-:Y:S01]  /*6630*/  FMUL.FTZ R37, R37, R141 ;  /* 0x0000008d25257220 */ /* 0x000fe20000410000 */
[----:B------:R-:W-:Y:S01]  /*6640*/  FFMA.FTZ R132, R109, R40, R132 ;  /* 0x000000286d847223 */ /* 0x000fe20000010084 */
[----:B------:R-:W-:Y:S01]  /*6650*/  FFMA.FTZ R14, R99, R41, R14 ;  /* 0x00000029630e7223 */ /* 0x000fe2000001000e */
[----:B----4-:R-:W-:Y:S01]  /*6660*/  @!P1 LEA R44, R115, R2, 0x18 ;  /* 0x00000002732c9211 */ /* 0x010fe200078ec0ff */
[C---:B------:R-:W-:Y:S01]  /*6670*/  FFMA.FTZ R2, R36.reuse, R141, -R3 ;  /* 0x0000008d24027223 */ /* 0x040fe20000010803 */
[C---:B------:R-:W-:Y:S01]  /*6680*/  FFMA.FTZ R159, R36.reuse, R41, R159 ;  /* 0x00000029249f7223 */ /* 0x040fe2000001009f */
[----:B------:R-:W-:Y:S01]  /*6690*/  FFMA.FTZ R37, R36, R12, R37 ;  /* 0x0000000c24257223 */ /* 0x000fe20000010025 */
[----:B------:R-:W-:Y:S01]  /*66a0*/  FADD.FTZ R86, R139, R86 ;  /* 0x000000568b567221 */ /* 0x000fe20000010000 */
[----:B------:R-:W-:Y:S01]  /*66b0*/  FMUL.FTZ R39, R39, R2 ;  /* 0x0000000227277220 */ /* 0x000fe20000410000 */
[----:B0-----:R-:W-:Y:S01]  /*66c0*/  @!P0 FADD.FTZ R9, R9, R96 ;  /* 0x0000006009098221 */ /* 0x001fe20000010000 */
[----:B------:R-:W-:Y:S01]  /*66d0*/  FFMA.FTZ R128, R128, R159, R13 ;  /* 0x0000009f80807223 */ /* 0x000fe2000001000d */
[----:B------:R-:W-:Y:S01]  /*66e0*/  FADD.FTZ R85, R144, R85 ;  /* 0x0000005590557221 */ /* 0x000fe20000010000 */
[----:B-1----:R-:W-:Y:S01]  /*66f0*/  @!P0 FADD.FTZ R10, R10, R95 ;  /* 0x0000005f0a0a8221 */ /* 0x002fe20000010000 */
[----:B------:R-:W-:Y:S01]  /*6700*/  FFMA.FTZ R38, R38, R37, R39 ;  /* 0x0000002526267223 */ /* 0x000fe20000010027 */
[----:B------:R-:W-:Y:S01]  /*6710*/  FFMA.FTZ R103, R103, R14, R128 ;  /* 0x0000000e67677223 */ /* 0x000fe20000010080 */
[----:B------:R-:W-:Y:S01]  /*6720*/  FADD.FTZ R84, R129, R84 ;  /* 0x0000005481547221 */ /* 0x000fe20000010000 */
[----:B--2---:R-:W-:Y:S01]  /*6730*/  @!P0 FADD.FTZ R11, R11, R100 ;  /* 0x000000640b0b8221 */ /* 0x004fe20000010000 */
[----:B------:R-:W-:Y:S01]  /*6740*/  FFMA.FTZ R38, R101, R98, R38 ;  /* 0x0000006265267223 */ /* 0x000fe20000010026 */
[----:B------:R-:W-:Y:S01]  /*6750*/  FADD.FTZ R83, R140, R83 ;  /* 0x000000538c537221 */ /* 0x000fe20000010000 */
        /* <DEDUP_REMOVED lines=20> */
.L_x_17103:
[----:B------:R-:W-:Y:S05]  /*68a0*/  BSYNC B0 ;  /* 0x0000000000007941 */ /* 0x000fea0003800000 */
.L_x_17102:
[----:B------:R-:W-:Y:S01]  /*68b0*/  IADD3 R89, R89, 0x1, RZ ;  /* 0x0000000159597810 */ /* 0x000fe20007ffe0ff */
[----:B------:R-:W-:-:S03]  /*68c0*/  UIADD3 UR5, UP0, UR5, 0x1, URZ ;  /* 0x0000000105057890 */ /* 0x000fc6000ff1e03f */
[----:B------:R-:W-:Y:S01]  /*68d0*/  ISETP.GE.AND P0, PT, R89, UR11, PT ;  /* 0x0000000b59007c0c */ /* 0x000fe2000bf06270 */
[----:B------:R-:W-:-:S12]  /*68e0*/  UIADD3.X UR6, URZ, UR6, URZ, UP0, !UPT ;  /* 0x000000063f067290 */ /* 0x000fd800087fe43f */
[----:B------:R-:W-:Y:S05]  /*68f0*/  @!P0 BRA `(.L_x_17104) ;  /* 0xffffffb800108947 */ /* 0x000fea000383ffff */
.L_x_17057:
[----:B------:R-:W-:Y:S01]  /*6900*/  BAR.SYNC.DEFER_BLOCKING 0x0 ;  /* 0x0000000000007b1d */ /* 0x000fe20000010000 */
[----:B------:R-:W-:-:S07]  /*6910*/  IMAD.WIDE R2, R51, 0x10, R16 ;  /* 0x0000001033027825 */ /* 0x000fce00078e0210 */
[----:B------:R-:W2:Y:S01]  /*6920*/  LDC.64 R30, c[0x0][0x388] ;  /* 0x0000e200ff1e7b82 */ /* 0x000ea20000000a00 */
[----:B------:R-:W-:Y:S01]  /*6930*/  F2FP.F16.F32.PACK_AB R15, R63, R65 ;  /* 0x000000413f0f723e */ /* 0x000fe200000000ff */
[----:B------:R-:W-:Y:S01]  /*6940*/  ULDC.64 UR6, c[0x0][0x390] ;  /* 0x0000e40000067ab9 */ /* 0x000fe20000000a00 */
[----:B-1----:R-:W-:Y:S02]  /*6950*/  F2FP.F16.F32.PACK_AB R14, R67, R69 ;  /* 0x00000045430e723e */ /* 0x002fe400000000ff */
[----:B------:R-:W-:Y:S02]  /*6960*/  F2FP.F16.F32.PACK_AB R13, R71, R73 ;  /* 0x00000049470d723e */ /* 0x000fe400000000ff */
[----:B------:R-:W-:Y:S01]  /*6970*/  IADD3 R34, R43, -0x1, RZ ;  /* 0xffffffff2b227810 */ /* 0x000fe20007ffe0ff */
[----:B------:R-:W1:Y:S01]  /*6980*/  LDC.64 R32, c[0x0][0x3e0] ;  /* 0x0000f800ff207b82 */ /* 0x000e620000000a00 */
[----:B------:R-:W3:Y:S01]  /*6990*/  LDG.E.128 R4, desc[UR12][R2.64] ;  /* 0x0000000c02047981 */ /* 0x000ee2000c1e1d00 */
[----:B------:R-:W-:-:S03]  /*69a0*/  UIADD3 UR4, UR4, 0x1, URZ ;  /* 0x0000000104047890 */ /* 0x000fc6000fffe03f */
[----:B---3--:R-:W-:Y:S01]  /*69b0*/  STS.128 [R42], R4 ;  /* 0x000000042a007388 */ /* 0x008fe20000000c00 */
[----:B------:R-:W-:-:S03]  /*69c0*/  NOP ;  /* 0x0000000000007918 */ /* 0x000fc60000000000 */
[----:B0-----:R-:W0:Y:S02]  /*69d0*/  LDS.128 R8, [R42] ;  /* 0x000000002a087984 */ /* 0x001e240000000c00 */
[--C-:B0-----:R-:W-:Y:S02]  /*69e0*/  HADD2.F32 R0, -RZ, R8.reuse.H0_H0 ;  /* 0x20000008ff007230 */ /* 0x101fe40000004100 */
[----:B------:R-:W-:Y:S02]  /*69f0*/  HADD2.F32 R8, -RZ, R8.H1_H1 ;  /* 0x30000008ff087230 */ /* 0x000fe40000004100 */
[----:B------:R-:W-:Y:S02]  /*6a00*/  HADD2.F32 R2, -RZ, R9.H0_H0 ;  /* 0x20000009ff027230 */ /* 0x000fe40000004100 */
[--C-:B------:R-:W-:Y:S01]  /*6a10*/  FADD.FTZ R0, R0, R57.reuse ;  /* 0x0000003900007221 */ /* 0x100fe20000010000 */
[--C-:B------:R-:W-:Y:S02]  /*6a20*/  HADD2.F32 R4, -RZ, R10.reuse.H0_H0 ;  /* 0x2000000aff047230 */ /* 0x100fe40000004100 */
[----:B------:R-:W-:Y:S01]  /*6a30*/  FADD.FTZ R8, R8, R57 ;  /* 0x0000003908087221 */ /* 0x000fe20000010000 */
[----:B------:R-:W-:-:S02]  /*6a40*/  HADD2.F32 R10, -RZ, R10.H1_H1 ;  /* 0x3000000aff0a7230 */ /* 0x000fc40000004100 */
[--C-:B------:R-:W-:Y:S01]  /*6a50*/  FADD.FTZ R5, R2, R57.reuse ;  /* 0x0000003902057221 */ /* 0x100fe20000010000 */
[----:B------:R-:W-:Y:S01]  /*6a60*/  BAR.SYNC.DEFER_BLOCKING 0x0 ;  /* 0x0000000000007b1d */ /* 0x000fe20000010000 */
[----:B------:R-:W-:Y:S01]  /*6a70*/  FSETP.GTU.FTZ.AND P6, PT, R0, 20, PT ;  /* 0x41a000000000780b */ /* 0x000fe20003fdc000 */
[----:B------:R-:W-:Y:S01]  /*6a80*/  HADD2.F32 R2, -RZ, R9.H1_H1 ;  /* 0x30000009ff027230 */ /* 0x000fe20000004100 */
[----:B------:R-:W-:Y:S01]  /*6a90*/  FSETP.GTU.FTZ.AND P0, PT, R8, 20, PT ;  /* 0x41a000000800780b */ /* 0x000fe20003f1c000 */
[--C-:B------:R-:W-:Y:S01]  /*6aa0*/  FADD.FTZ R10, R10, R57.reuse ;  /* 0x000000390a0a7221 */ /* 0x100fe20000010000 */
[--C-:B------:R-:W-:Y:S01]  /*6ab0*/  FADD.FTZ R9, R4, R57.reuse ;  /* 0x0000003904097221 */ /* 0x100fe20000010000 */
[----:B------:R-:W-:Y:S01]  /*6ac0*/  FSETP.GTU.FTZ.AND P1, PT, R5, 20, PT ;  /* 0x41a000000500780b */ /* 0x000fe20003f3c000 */
[----:B------:R-:W-:Y:S01]  /*6ad0*/  FADD.FTZ R7, R2, R57 ;  /* 0x0000003902077221 */ /* 0x000fe20000010000 */
[----:B------:R-:W-:Y:S01]  /*6ae0*/  HADD2.F32 R6, -RZ, R11.H0_H0 ;  /* 0x2000000bff067230 */ /* 0x000fe20000004100 */
[----:B------:R-:W-:-:S02]  /*6af0*/  FSETP.GTU.FTZ.AND P4, PT, R10, 20, PT ;  /* 0x41a000000a00780b */ /* 0x000fc40003f9c000 */
[----:B------:R-:W-:Y:S02]  /*6b00*/  FSETP.GTU.FTZ.AND P3, PT, R9, 20, PT ;  /* 0x41a000000900780b */ /* 0x000fe40003f7c000 */
[----:B------:R-:W-:Y:S01]  /*6b10*/  FSETP.GTU.FTZ.AND P2, PT, R7, 20, PT ;  /* 0x41a000000700780b */ /* 0x000fe20003f5c000 */
[----:B------:R-:W-:Y:S02]  /*6b20*/  @!P6 FMUL.FTZ R0, R0, -1.4426950216293334961 ;  /* 0xbfb8aa3b0000e820 */ /* 0x000fe40000410000 */
[----:B------:R-:W-:Y:S01]  /*6b30*/  @!P0 FMUL.FTZ R3, R8, -1.4426950216293334961 ;  /* 0xbfb8aa3b08038820 */ /* 0x000fe20000410000 */
[----:B------:R-:W-:-:S03]  /*6b40*/  HADD2.F32 R8, -RZ, R11.H1_H1 ;  /* 0x3000000bff087230 */ /* 0x000fc60000004100 */
[----:B------:R-:W0:Y:S02]  /*6b50*/  @!P6 MUFU.EX2 R0, R0 ;  /* 0x000000000000e308 */ /* 0x000e240000000800 */
[----:B------:R-:W-:-:S04]  /*6b60*/  FADD.FTZ R11, R8, R57 ;  /* 0x00000039080b7221 */ /* 0x000fc80000010000 */
[----:B------:R-:W-:Y:S01]  /*6b70*/  @!P2 FMUL.FTZ R4, R7, -1.4426950216293334961 ;  /* 0xbfb8aa3b0704a820 */ /* 0x000fe20000410000 */
[----:B------:R-:W-:Y:S01]  /*6b80*/  FADD.FTZ R7, R6, R57 ;  /* 0x0000003906077221 */ /* 0x000fe20000010000 */
[----:B------:R-:W3:Y:S04]  /*6b90*/  @!P0 MUFU.EX2 R3, R3 ;  /* 0x0000000300038308 */ /* 0x000ee80000000800 */
[----:B------:R-:W-:-:S04]  /*6ba0*/  FSETP.GTU.FTZ.AND P5, PT, R7, 20, PT ;  /* 0x41a000000700780b */ /* 0x000fc80003fbc000 */
[----:B------:R-:W-:Y:S01]  /*6bb0*/  @!P2 MUFU.EX2 R6, R4 ;  /* 0x000000040006a308 */ /* 0x000fe20000000800 */
[----:B0-----:R-:W-:Y:S01]  /*6bc0*/  @!P6 FADD.FTZ R2, R0, 1 ;  /* 0x3f8000000002e421 */ /* 0x001fe20000010000 */
[----:B------:R-:W-:Y:S01]  /*6bd0*/  @!P1 FMUL.FTZ R0, R5, -1.4426950216293334961 ;  /* 0xbfb8aa3b05009820 */ /* 0x000fe20000410000 */
[----:B------:R-:W-:-:S05]  /*6be0*/  @!P4 FMUL.FTZ R5, R10, -1.4426950216293334961 ;  /* 0xbfb8aa3b0a05c820 */ /* 0x000fca0000410000 */
[----:B------:R0:W4:Y:S01]  /*6bf0*/  @!P6 MUFU.RCP R12, R2 ;  /* 0x00000002000ce308 */ /* 0x0001220000001000 */
[----:B------:R-:W-:Y:S01]  /*6c00*/  @!P5 FMUL.FTZ R7, R7, -1.4426950216293334961 ;  /* 0xbfb8aa3b0707d820 */ /* 0x000fe20000410000 */
[----:B---3--:R-:W-:-:S06]  /*6c10*/  @!P0 FADD.FTZ R3, R3, 1 ;  /* 0x3f80000003038421 */ /* 0x008fcc0000010000 */
[----:B------:R-:W3:Y:S01]  /*6c20*/  @!P1 MUFU.EX2 R0, R0 ;  /* 0x0000000000009308 */ /* 0x000ee20000000800 */
[----:B0-----:R-:W-:-:S07]  /*6c30*/  @!P3 FMUL.FTZ R2, R9, -1.4426950216293334961 ;  /* 0xbfb8aa3b0902b820 */ /* 0x001fce0000410000 */
[----:B------:R-:W-:Y:S01]  /*6c40*/  @!P4 MUFU.EX2 R5, R5 ;  /* 0x000000050005c308 */ /* 0x000fe20000000800 */
[----:B----4-:R-:W-:Y:S01]  /*6c50*/  @!P6 FMUL.FTZ R79, R79, R12 ;  /* 0x0000000c4f4fe220 */ /* 0x010fe20000410000 */
[----:B------:R-:W-:Y:S02]  /*6c60*/  FSETP.GTU.FTZ.AND P6, PT, R11, 20, PT ;  /* 0x41a000000b00780b */ /* 0x000fe40003fdc000 */
[----:B------:R-:W-:-:S04]  /*6c70*/  F2FP.F16.F32.PACK_AB R12, R75, R77 ;  /* 0x0000004d4b0c723e */ /* 0x000fc800000000ff */
[----:B------:R-:W0:Y:S01]  /*6c80*/  @!P3 MUFU.EX2 R2, R2 ;  /* 0x000000020002b308 */ /* 0x000e220000000800 */
[----:B------:R4:W-:Y:S01]  /*6c90*/  STS.128 [R42], R12 ;  /* 0x0000000c2a007388 */ /* 0x0009e20000000c00 */
[----:B------:R-:W-:-:S05]  /*6ca0*/  NOP ;  /* 0x0000000000007918 */ /* 0x000fca0000000000 */
[----:B------:R-:W-:Y:S01]  /*6cb0*/  @!P6 FMUL.FTZ R4, R11, -1.4426950216293334961 ;  /* 0xbfb8aa3b0b04e820 */ /* 0x000fe20000410000 */
[----:B------:R-:W5:Y:S01]  /*6cc0*/  LDS.128 R24, [R42] ;  /* 0x000000002a187984 */ /* 0x000f620000000c00 */
[----:B---3--:R-:W-:Y:S01]  /*6cd0*/  @!P1 FADD.FTZ R0, R0, 1 ;  /* 0x3f80000000009421 */ /* 0x008fe20000010000 */
[----:B------:R3:W2:Y:S01]  /*6ce0*/  @!P5 MUFU.EX2 R8, R7 ;  /* 0x000000070008d308 */ /* 0x0006a20000000800 */
[----:B0-----:R-:W-:-:S07]  /*6cf0*/  @!P3 FADD.FTZ R2, R2, 1 ;  /* 0x3f8000000202b421 */ /* 0x001fce0000010000 */
[----:B------:R0:W1:Y:S01]  /*6d00*/  @!P6 MUFU.EX2 R9, R4 ;  /* 0x000000040009e308 */ /* 0x0000620000000800 */
[----:B---3--:R-:W-:-:S07]  /*6d10*/  @!P4 FADD.FTZ R7, R5, 1 ;  /* 0x3f8000000507c421 */ /* 0x008fce0000010000 */
[----:B------:R3:W5:Y:S01]  /*6d20*/  @!P1 MUFU.RCP R10, R0 ;  /* 0x00000000000a9308 */ /* 0x0007620000001000 */
[----:B0-----:R-:W-:Y:S01]  /*6d30*/  SHF.L.U32 R4, R34, 0x8, RZ ;  /* 0x0000000822047819 */ /* 0x001fe200000006ff */
[----:B--2---:R-:W-:-:S03]  /*6d40*/  @!P5 FADD.FTZ R8, R8, 1 ;  /* 0x3f8000000808d421 */ /* 0x004fc60000010000 */
[----:B------:R-:W-:-:S03]  /*6d50*/  SHF.R.S32.HI R5, RZ, 0x1f, R4 ;  /* 0x0000001fff057819 */ /* 0x000fc60000011404 */
[----:B------:R-:W0:Y:S01]  /*6d60*/  @!P0 MUFU.RCP R11, R3 ;  /* 0x00000003000b8308 */ /* 0x000e220000001000 */
[----:B---3--:R-:W-:Y:S02]  /*6d70*/  IMAD R0, R30, UR14, RZ ;  /* 0x0000000e1e007c24 */ /* 0x008fe4000f8e02ff */
[----:B-1----:R-:W-:Y:S02]  /*6d80*/  @!P6 FADD.FTZ R9, R9, 1 ;  /* 0x3f8000000909e421 */ /* 0x002fe40000010000 */
[----:B----4-:R-:W-:Y:S02]  /*6d90*/  IMAD R13, R31, UR15, R0 ;  /* 0x0000000f1f0d7c24 */ /* 0x010fe4000f8e0200 */
[----:B------:R-:W-:Y:S01]  /*6da0*/  @!P2 FADD.FTZ R0, R6, 1 ;  /* 0x3f8000000600a421 */ /* 0x000fe20000010000 */
[----:B------:R-:W-:Y:S01]  /*6db0*/  IMAD R6, R60, UR6, RZ ;  /* 0x000000063c067c24 */ /* 0x000fe2000f8e02ff */
[----:B------:R1:W2:Y:S01]  /*6dc0*/  @!P3 MUFU.RCP R28, R2 ;  /* 0x00000002001cb308 */ /* 0x0002a20000001000 */
[----:B-----5:R-:W-:Y:S01]  /*6dd0*/  @!P1 FMUL.FTZ R81, R81, R10 ;  /* 0x0000000a51519220 */ /* 0x020fe20000410000 */
        /* <DEDUP_REMOVED lines=61> */
.L_x_17040:
        /* <DEDUP_REMOVED lines=26> */
.L_x_17107:
[----:B------:R-:W-:Y:S05]  /*7350*/  BSYNC B0 ;  /* 0x0000000000007941 */ /* 0x000fea0003800000 */
.L_x_17106:
        /* <DEDUP_REMOVED lines=29> */
.L_x_17109:
[----:B0-----:R-:W0:Y:S02]  /*7530*/  S2R R15, SR_TID.X ;  /* 0x00000000000f7919 */ /* 0x001e240000002100 */
.L_x_17110:
[----:B------:R-:W-:Y:S05]  /*7540*/  BSYNC B0 ;  /* 0x0000000000007941 */ /* 0x000fea0003800000 */
.L_x_17108:
        /* <DEDUP_REMOVED lines=10> */
[C---:B-123--:R-:W-:Y:S01]  /*75f0*/  IMAD.WIDE.U32 R6, R59.reuse, UR6, RZ ;  /* 0x000000063b067c25 */ /* 0x04efe2000f8e00ff */
        /* <DEDUP_REMOVED lines=11> */
.L_x_17112:
        /* <DEDUP_REMOVED lines=28> */
.L_x_17111:
[----:B------:R-:W-:Y:S05]  /*7870*/  EXIT ;  /* 0x000000000000794d */ /* 0x000fea0003800000 */
.L_x_17113:
        /* <DEDUP_REMOVED lines=16> */
.L_x_19022:


//--------------------- .text._Z25selective_scan_bwd_kernelI32Selective_Scan_bwd_kernel_traitsILi32ELi8ELb1ELb1ELb0ELb1ELb1EN3c104HalfENS1_7complexIfEEEEv12SSMParamsBwd --------------------------
	.section	.text._Z25selective_scan_bwd_kernelI32Selective_Scan_bwd_kernel_traitsILi32ELi8ELb1ELb1ELb0ELb1ELb1EN3c104HalfENS1_7complexIfEEEEv12SSMParamsBwd,"ax",@progbits
	.align	128
        .global         _Z25selective_scan_bwd_kernelI32Selective_Scan_bwd_kernel_traitsILi32ELi8ELb1ELb1ELb0ELb1ELb1EN3c104HalfENS1_7complexIfEEEEv12SSMParamsBwd
        .type           _Z25selective_scan_bwd_kernelI32Selective_Scan_bwd_kernel_traitsILi32ELi8ELb1ELb1ELb0ELb1ELb1EN3c104HalfENS1_7complexIfEEEEv12SSMParamsBwd,@function
        .size           _Z25selective_scan_bwd_kernelI32Selective_Scan_bwd_kernel_traitsILi32ELi8ELb1ELb1ELb0ELb1ELb1EN3c104HalfENS1_7complexIfEEEEv12SSMParamsBwd,(.L_x_19023 - _Z25selective_scan_bwd_kernelI32Selective_Scan_bwd_kernel_traitsILi32ELi8ELb1ELb1ELb0ELb1ELb1EN3c104HalfENS1_7complexIfEEEEv12SSMParamsBwd)
        .other          _Z25selective_scan_bwd_kernelI32Selective_Scan_bwd_kernel_traitsILi32ELi8ELb1ELb1ELb0ELb1ELb1EN3c104HalfENS1_7complexIfEEEEv12SSMParamsBwd,@"STO_CUDA_ENTRY STV_DEFAULT"
_Z25selective_scan_bwd_kernelI32Selective_Scan_bwd_kernel_traitsILi32ELi8ELb1ELb1ELb0ELb1ELb1EN3c104HalfENS1_7complexIfEEEEv12SSMParamsBwd:
.text._Z25selective_scan_bwd_kernelI32Selective_Scan_bwd_kernel_traitsILi32ELi8ELb1ELb1ELb0ELb1ELb1EN3c104HalfENS1_7complexIfEEEEv12SSMParamsBwd:
        /* <DEDUP_REMOVED lines=145> */
.L_x_17180:
        /* <DEDUP_REMOVED lines=81> */
.L_x_17116:
[----:B------:R-:W-:Y:S05]  /*0e20*/  BSYNC B0 ;  /* 0x0000000000007941 */ /* 0x000fea0003800000 */
.L_x_17115:
        /* <DEDUP_REMOVED lines=36> */
.L_x_17118:
[----:B------:R-:W-:Y:S05]  /*1070*/  BSYNC B0 ;  /* 0x0000000000007941 */ /* 0x000fea0003800000 */
.L_x_17117:
        /* <DEDUP_REMOVED lines=33> */
.L_x_17120:
[----:B------:R-:W-:Y:S05]  /*1290*/  BSYNC B0 ;  /* 0x0000000000007941 */ /* 0x000fea0003800000 */
.L_x_17119:
        /* <DEDUP_REMOVED lines=33> */
.L_x_17122:
[----:B------:R-:W-:Y:S05]  /*14b0*/  BSYNC B0 ;  /* 0x0000000000007941 */ /* 0x000fea0003800000 */
.L_x_17121:
        /* <DEDUP_REMOVED lines=33> */
.L_x_17124:
[----:B------:R-:W-:Y:S05]  /*16d0*/  BSYNC B0 ;  /* 0x0000000000007941 */ /* 0x000fea0003800000 */
.L_x_17123:
        /* <DEDUP_REMOVED lines=33> */
.L_x_17126:
[----:B------:R-:W-:Y:S05]  /*18f0*/  BSYNC B0 ;  /* 0x0000000000007941 */ /* 0x000fea0003800000 */
.L_x_17125:
        /* <DEDUP_REMOVED lines=33> */
.L_x_17128:
[----:B------:R-:W-:Y:S05]  /*1b10*/  BSYNC B0 ;  /* 0x0000000000007941 */ /* 0x000fea0003800000 */
.L_x_17127:
        /* <DEDUP_REMOVED lines=33> */
.L_x_17130:
[----:B------:R-:W-:Y:S05]  /*1d30*/  BSYNC B0 ;  /* 0x0000000000007941 */ /* 0x000fea0003800000 */
.L_x_17129:
        /* <DEDUP_REMOVED lines=12> */
[----:B------:R-:W-:Y:S01]  /*1e00*/  LDS.128 R8, [R43] ;  /* 0x000000002b087984 */ /* 0x000fe20000000c00 */
[----:B------:R-:W-:-:S06]  /*1e10*/  IMAD.WIDE R12, R57, 0x10, R12 ;  /* 0x00000010390c7825 */ /* 0x000fcc00078e020c */
[----:B------:R-:W-:Y:S08]  /*1e20*/  BAR.SYNC.DEFER_BLOCKING 0x0 ;  /* 0x0000000000007b1d */ /* 0x000ff00000010000 */
[----:B------:R-:W3:Y:S01]  /*1e30*/  LDC.64 R88, c[0x0][0x3e8] ;  /* 0x0000fa00ff587b82 */ /* 0x000ee20000000a00 */
[----:B------:R4:W5:Y:S01]  /*1e40*/  LDG.E.128 R24, desc[UR12][R12.64] ;  /* 0x0000000c0c187981 */ /* 0x000962000c1e1d00 */
[----:B0-----:R-:W-:-:S02]  /*1e50*/  IMAD R0, R28, UR15, RZ ;  /* 0x0000000f1c007c24 */ /* 0x001fc4000f8e02ff */
[----:B------:R-:W-:-:S04]  /*1e60*/  IMAD.WIDE.U32 R14, R28, UR14, R2 ;  /* 0x0000000e1c0e7c25 */ /* 0x000fc8000f8e0002 */
[----:B------:R-:W-:Y:S02]  /*1e70*/  IMAD R29, R29, UR14, R0 ;  /* 0x0000000e1d1d7c24 */ /* 0x000fe4000f8e0200 */
[----:B------:R-:W-:-:S03]  /*1e80*/  IMAD R0, R66, UR6, RZ ;  /* 0x0000000642007c24 */ /* 0x000fc6000f8e02ff */
[----:B------:R-:W-:Y:S01]  /*1e90*/  IADD3 R15, R15, R29, RZ ;  /* 0x0000001d0f0f7210 */ /* 0x000fe20007ffe0ff */
[C---:B----4-:R-:W-:Y:S02]  /*1ea0*/  IMAD R13, R67.reuse, UR7, R0 ;  /* 0x00000007430d7c24 */ /* 0x050fe4000f8e0200 */
[----:B------:R-:W-:Y:S01]  /*1eb0*/  IMAD.WIDE.U32 R14, R67, UR6, R14 ;  /* 0x00000006430e7c25 */ /* 0x000fe2000f8e000e */
[----:B------:R-:W-:Y:S02]  /*1ec0*/  ULDC.64 UR6, c[0x0][0x3a0] ;  /* 0x0000e80000067ab9 */ /* 0x000fe40000000a00 */
[----:B-1----:R-:W-:Y:S02]  /*1ed0*/  LEA R12, P0, R14, R30, 0x1 ;  /* 0x0000001e0e0c7211 */ /* 0x002fe400078008ff */
[----:B------:R-:W-:-:S04]  /*1ee0*/  IADD3 R0, R15, R13, RZ ;  /* 0x0000000d0f007210 */ /* 0x000fc80007ffe0ff */
[----:B------:R-:W-:-:S03]  /*1ef0*/  LEA.HI.X R13, R14, R31, R0, 0x1, P0 ;  /* 0x0000001f0e0d7211 */ /* 0x000fc600000f0c00 */
[----:B------:R-:W-:Y:S01]  /*1f00*/  IMAD.WIDE R12, R57, 0x10, R12 ;  /* 0x00000010390c7825 */ /* 0x000fe200078e020c */
[----:B-----5:R-:W-:Y:S01]  /*1f10*/  STS.128 [R43], R24 ;  /* 0x000000182b007388 */ /* 0x020fe20000000c00 */
[----:B------:R-:W-:-:S03]  /*1f20*/  NOP ;  /* 0x0000000000007918 */ /* 0x000fc60000000000 */
[----:B------:R-:W0:Y:S01]  /*1f30*/  LDS.128 R28, [R43] ;  /* 0x000000002b1c7984 */ /* 0x000e220000000c00 */
[----:B------:R-:W-:Y:S06]  /*1f40*/  BAR.SYNC.DEFER_BLOCKING 0x0 ;  /* 0x0000000000007b1d */ /* 0x000fec0000010000 */
[----:B------:R1:W4:Y:S01]  /*1f50*/  LDG.E.128 R32, desc[UR12][R12.64] ;  /* 0x0000000c0c207981 */ /* 0x000322000c1e1d00 */
[--C-:B0-----:R-:W-:Y:S02]  /*1f60*/  HADD2.F32 R36, -RZ, R28.reuse.H0_H0 ;  /* 0x2000001cff247230 */ /* 0x101fe40000004100 */
[----:B------:R-:W-:-:S02]  /*1f70*/  HADD2.F32 R37, -RZ, R28.H1_H1 ;  /* 0x3000001cff257230 */ /* 0x000fc40000004100 */
[--C-:B------:R-:W-:Y:S02]  /*1f80*/  HADD2.F32 R40, -RZ, R29.reuse.H0_H0 ;  /* 0x2000001dff287230 */ /* 0x100fe40000004100 */
[----:B------:R-:W-:Y:S01]  /*1f90*/  FMUL.FTZ R0, R36, -1.4426950216293334961 ;  /* 0xbfb8aa3b24007820 */ /* 0x000fe20000410000 */
[----:B------:R-:W-:Y:S02]  /*1fa0*/  HADD2.F32 R69, -RZ, R29.H1_H1 ;  /* 0x3000001dff457230 */ /* 0x000fe40000004100 */
[----:B------:R-:W-:Y:S01]  /*1fb0*/  FMUL.FTZ R14, R37, -1.4426950216293334961 ;  /* 0xbfb8aa3b250e7820 */ /* 0x000fe20000410000 */
[----:B------:R-:W-:Y:S02]  /*1fc0*/  HADD2.F32 R71, -RZ, R30.H0_H0 ;  /* 0x2000001eff477230 */ /* 0x000fe40000004100 */
[----:B------:R-:W-:Y:S01]  /*1fd0*/  FMUL.FTZ R15, R40, -1.4426950216293334961 ;  /* 0xbfb8aa3b280f7820 */ /* 0x000fe20000410000 */
[--C-:B------:R-:W-:Y:S01]  /*1fe0*/  HADD2.F32 R80, -RZ, R31.reuse.H1_H1 ;  /* 0x3000001fff507230 */ /* 0x100fe20000004100 */
[----:B------:R-:W0:Y:S01]  /*1ff0*/  MUFU.EX2 R0, R0 ;  /* 0x0000000000007308 */ /* 0x000e220000000800 */
[----:B-1----:R-:W-:Y:S01]  /*2000*/  FMUL.FTZ R12, R69, -1.4426950216293334961 ;  /* 0xbfb8aa3b450c7820 */ /* 0x002fe20000410000 */
[----:B------:R-:W-:Y:S01]  /*2010*/  FMUL.FTZ R13, R71, -1.4426950216293334961 ;  /* 0xbfb8aa3b470d7820 */ /* 0x000fe20000410000 */
[----:B------:R-:W-:-:S02]  /*2020*/  HADD2.F32 R77, -RZ, R31.H0_H0 ;  /* 0x2000001fff4d7230 */ /* 0x000fc40000004100 */
[----:B------:R-:W-:Y:S01]  /*2030*/  FMUL.FTZ R31, R80, -1.4426950216293334961 ;  /* 0xbfb8aa3b501f7820 */ /* 0x000fe20000410000 */
[----:B------:R-:W-:Y:S02]  /*2040*/  HADD2.F32 R73, -RZ, R30.H1_H1 ;  /* 0x3000001eff497230 */ /* 0x000fe40000004100 */
[----:B------:R-:W-:Y:S01]  /*2050*/  MUFU.EX2 R24, R14 ;  /* 0x0000000e00187308 */ /* 0x000fe20000000800 */
[----:B------:R-:W-:Y:S02]  /*2060*/  FMUL.FTZ R30, R77, -1.4426950216293334961 ;  /* 0xbfb8aa3b4d1e7820 */ /* 0x000fe40000410000 */
[----:B------:R-:W-:-:S05]  /*2070*/  FMUL.FTZ R28, R73, -1.4426950216293334961 ;  /* 0xbfb8aa3b491c7820 */ /* 0x000fca0000410000 */
[----:B------:R-:W1:Y:S01]  /*2080*/  MUFU.EX2 R26, R15 ;  /* 0x0000000f001a7308 */ /* 0x000e620000000800 */
[----:B0-----:R-:W-:Y:S01]  /*2090*/  FADD.FTZ R25, R0, 1 ;  /* 0x3f80000000197421 */ /* 0x001fe20000010000 */
[--C-:B------:R-:W-:Y:S02]  /*20a0*/  HADD2.F32 R0, -RZ, R8.reuse.H0_H0 ;  /* 0x20000008ff007230 */ /* 0x100fe40000004100 */
[----:B------:R-:W-:-:S04]  /*20b0*/  HADD2.F32 R8, -RZ, R8.H1_H1 ;  /* 0x30000008ff087230 */ /* 0x000fc80000004100 */
[----:B------:R-:W-:Y:S08]  /*20c0*/  MUFU.EX2 R27, R12 ;  /* 0x0000000c001b7308 */ /* 0x000ff00000000800 */
[----:B------:R-:W-:Y:S01]  /*20d0*/  MUFU.EX2 R39, R13 ;  /* 0x0000000d00277308 */ /* 0x000fe20000000800 */
[----:B-1----:R-:W-:Y:S01]  /*20e0*/  FADD.FTZ R29, R26, 1 ;  /* 0x3f8000001a1d7421 */ /* 0x002fe20000010000 */
[----:B------:R-:W-:-:S06]  /*20f0*/  HADD2.F32 R26, -RZ, R9.H1_H1 ;  /* 0x30000009ff1a7230 */ /* 0x000fcc0000004100 */
[----:B------:R-:W0:Y:S08]  /*2100*/  MUFU.EX2 R81, R31 ;  /* 0x0000001f00517308 */ /* 0x000e300000000800 */
[----:B------:R-:W1:Y:S08]  /*2110*/  MUFU.RCP R25, R25 ;  /* 0x0000001900197308 */ /* 0x000e700000001000 */
[----:B------:R5:W2:Y:S01]  /*2120*/  MUFU.EX2 R74, R28 ;  /* 0x0000001c004a7308 */ /* 0x000aa20000000800 */
[----:B0-----:R-:W-:-:S07]  /*2130*/  FADD.FTZ R81, R81, 1 ;  /* 0x3f80000051517421 */ /* 0x001fce0000010000 */
[----:B------:R0:W3:Y:S01]  /*2140*/  MUFU.EX2 R75, R30 ;  /* 0x0000001e004b7308 */ /* 0x0000e20000000800 */
[----:B-----5:R-:W-:Y:S01]  /*2150*/  FADD.FTZ R28, R24, 1 ;  /* 0x3f800000181c7421 */ /* 0x020fe20000010000 */
[----:B-1----:R-:W-:Y:S01]  /*2160*/  FMUL.FTZ R31, R36, R25 ;  /* 0x00000019241f7220 */ /* 0x002fe20000410000 */
[----:B------:R-:W-:Y:S02]  /*2170*/  HADD2.F32 R24, -RZ, R9.H0_H0 ;  /* 0x20000009ff187230 */ /* 0x000fe40000004100 */
[----:B------:R-:W-:-:S03]  /*2180*/  FADD.FTZ R9, -R25, 1 ;  /* 0x3f80000019097421 */ /* 0x000fc60000010100 */
[----:B------:R1:W5:Y:S01]  /*2190*/  MUFU.RCP R38, R28 ;  /* 0x0000001c00267308 */ /* 0x0003620000001000 */
[----:B0-----:R-:W-:Y:S01]  /*21a0*/  FADD.FTZ R30, R27, 1 ;  /* 0x3f8000001b1e7421 */ /* 0x001fe20000010000 */
[----:B--2---:R-:W-:Y:S01]  /*21b0*/  FADD.FTZ R74, R74, 1 ;  /* 0x3f8000004a4a7421 */ /* 0x004fe20000010000 */
[----:B------:R-:W-:Y:S02]  /*21c0*/  HADD2.F32 R27, -RZ, R10.H0_H0 ;  /* 0x2000000aff1b7230 */ /* 0x000fe40000004100 */
[----:B------:R-:W-:-:S03]  /*21d0*/  FFMA.FTZ R9, R36, R9, 1 ;  /* 0x3f80000024097423 */ /* 0x000fc60000010009 */
[----:B------:R0:W2:Y:S01]  /*21e0*/  MUFU.RCP R41, R29 ;  /* 0x0000001d00297308 */ /* 0x0000a20000001000 */
[----:B---3--:R-:W-:Y:S01]  /*21f0*/  FADD.FTZ R76, R75, 1 ;  /* 0x3f8000004b4c7421 */ /* 0x008fe20000010000 */
[----:B-1----:R-:W-:-:S06]  /*2200*/  HADD2.F32 R28, -RZ, R10.H1_H1 ;  /* 0x3000000aff1c7230 */ /* 0x002fcc0000004100 */
[----:B------:R1:W3:Y:S01]  /*2210*/  MUFU.RCP R70, R30 ;  /* 0x0000001e00467308 */ /* 0x0002e20000001000 */
[----:B0-----:R-:W-:Y:S02]  /*2220*/  HADD2.F32 R29, -RZ, R11.H0_H0 ;  /* 0x2000000bff1d7230 */ /* 0x001fe40000004100 */
[----:B-----5:R-:W-:-:S04]  /*2230*/  FADD.FTZ R10, -R38, 1 ;  /* 0x3f800000260a7421 */ /* 0x020fc80000010100 */
[C---:B------:R-:W-:Y:S01]  /*2240*/  FFMA.FTZ R10, R37.reuse, R10, 1 ;  /* 0x3f800000250a7423 */ /* 0x040fe2000001000a */
[----:B------:R-:W-:Y:S01]  /*2250*/  FMUL.FTZ R37, R37, R38 ;  /* 0x0000002625257220 */ /* 0x000fe20000410000 */
[----:B------:R-:W0:Y:S01]  /*2260*/  MUFU.RCP R81, R81 ;  /* 0x0000005100517308 */ /* 0x000e220000001000 */
[----:B-1----:R-:W-:-:S07]  /*2270*/  HADD2.F32 R30, -RZ, R11.H1_H1 ;  /* 0x3000000bff1e7230 */ /* 0x002fce0000004100 */
[----:B------:R1:W-:Y:S02]  /*2280*/  MUFU.RCP R78, R76 ;  /* 0x0000004c004e7308 */ /* 0x0003e40000001000 */
[----:B-1----:R-:W-:Y:S01]  /*2290*/  FMUL.FTZ R76, R8, R37 ;  /* 0x00000025084c7220 */ /* 0x002fe20000410000 */
[----:B----4-:R1:W-:Y:S01]  /*22a0*/  STS.128 [R43], R32 ;  /* 0x000000202b007388 */ /* 0x0103e20000000c00 */
[----:B------:R-:W-:-:S03]  /*22b0*/  NOP ;  /* 0x0000000000007918 */ /* 0x000fc60000000000 */
[----:B------:R-:W4:Y:S01]  /*22c0*/  LDS.128 R12, [R43] ;  /* 0x000000002b0c7984 */ /* 0x000f220000000c00 */
[----:B-1----:R-:W-:Y:S02]  /*22d0*/  HADD2.F32 R32, -RZ, R4.H0_H0 ;  /* 0x20000004ff207230 */ /* 0x002fe40000004100 */
[----:B------:R-:W-:Y:S01]  /*22e0*/  FADD.FTZ R34, R39, 1 ;  /* 0x3f80000027227421 */ /* 0x000fe20000010000 */
[----:B------:R-:W-:-:S03]  /*22f0*/  FMUL.FTZ R39, R0, R31 ;  /* 0x0000001f00277220 */ /* 0x000fc60000410000 */
[----:B------:R1:W5:Y:S01]  /*2300*/  MUFU.RCP R72, R34 ;  /* 0x0000002200487308 */ /* 0x0003620000001000 */
[----:B------:R-:W-:-:S07]  /*2310*/  FFMA.FTZ R85, R39, R32, R68 ;  /* 0x0000002027557223 */ /* 0x000fce0000010044 */
[----:B------:R-:W5:Y:S01]  /*2320*/  MUFU.RCP R68, R74 ;  /* 0x0000004a00447308 */ /* 0x000f620000001000 */
[--C-:B----4-:R-:W-:Y:S02]  /*2330*/  HADD2.F32 R32, -RZ, R12.reuse.H0_H0 ;  /* 0x2000000cff207230 */ /* 0x110fe40000004100 */
[----:B------:R-:W-:Y:S02]  /*2340*/  HADD2.F32 R33, -RZ, R12.H1_H1 ;  /* 0x3000000cff217230 */ /* 0x000fe40000004100 */
[--C-:B-1----:R-:W-:Y:S02]  /*2350*/  HADD2.F32 R34, -RZ, R13.reuse.H0_H0 ;  /* 0x2000000dff227230 */ /* 0x102fe40000004100 */
[----:B------:R-:W-:Y:S01]  /*2360*/  FMUL.FTZ R0, R0, R32 ;  /* 0x0000002000007220 */ /* 0x000fe20000410000 */
[----:B------:R-:W-:Y:S02]  /*2370*/  HADD2.F32 R35, -RZ, R13.H1_H1 ;  /* 0x3000000dff237230 */ /* 0x000fe40000004100 */
[----:B------:R-:W-:Y:S01]  /*2380*/  FMUL.FTZ R11, R8, R33 ;  /* 0x00000021080b7220 */ /* 0x000fe20000410000 */
[----:B------:R-:W-:-:S02]  /*2390*/  HADD2.F32 R36, -RZ, R14.H0_H0 ;  /* 0x2000000eff247230 */ /* 0x000fc40000004100 */
[----:B------:R-:W-:Y:S01]  /*23a0*/  FMUL.FTZ R0, R25, R0 ;  /* 0x0000000019007220 */ /* 0x000fe20000410000 */
[----:B------:R-:W-:Y:S02]  /*23b0*/  HADD2.F32 R75, -RZ, R14.H1_H1 ;  /* 0x3000000eff4b7230 */ /* 0x000fe40000004100 */
[----:B--2---:R-:W-:Y:S01]  /*23c0*/  FADD.FTZ R13, -R41, 1 ;  /* 0x3f800000290d7421 */ /* 0x004fe20000010100 */
[--C-:B------:R-:W-:Y:S02]  /*23d0*/  HADD2.F32 R79, -RZ, R15.reuse.H0_H0 ;  /* 0x2000000fff4f7230 */ /* 0x100fe40000004100 */
[----:B---3--:R-:W-:Y:S01]  /*23e0*/  FADD.FTZ R14, -R70, 1 ;  /* 0x3f800000460e7421 */ /* 0x008fe20000010100 */
[----:B------:R-:W-:Y:S02]  /*23f0*/  HADD2.F32 R82, -RZ, R15.H1_H1 ;  /* 0x3000000fff527230 */ /* 0x000fe40000004100 */
[----:B------:R-:W-:Y:S01]  /*2400*/  FMUL.FTZ R12, R24, R34 ;  /* 0x00000022180c7220 */ /* 0x000fe20000410000 */
[----:B------:R-:W-:Y:S01]  /*2410*/  FMUL.FTZ R15, R26, R35 ;  /* 0x000000231a0f7220 */ /* 0x000fe20000410000 */
[----:B------:R-:W-:Y:S01]  /*2420*/  FMUL.FTZ R0, R0, R9 ;  /* 0x0000000900007220 */ /* 0x000fe20000410000 */
[----:B------:R-:W-:Y:S01]  /*2430*/  FMUL.FTZ R11, R38, R11 ;  /* 0x0000000b260b7220 */ /* 0x000fe20000410000 */
[----:B0-----:R-:W-:Y:S01]  /*2440*/  FADD.FTZ R9, -R81, 1 ;  /* 0x3f80000051097421 */ /* 0x001fe20000010100 */
[----:B------:R-:W-:Y:S01]  /*2450*/  FFMA.FTZ R13, R40, R13, 1 ;  /* 0x3f800000280d7423 */ /* 0x000fe2000001000d */
[----:B------:R-:W-:Y:S01]  /*2460*/  FFMA.FTZ R14, R69, R14, 1 ;  /* 0x3f800000450e7423 */ /* 0x000fe2000001000e */
[----:B------:R-:W-:Y:S01]  /*2470*/  FMUL.FTZ R12, R41, R12 ;  /* 0x0000000c290c7220 */ /* 0x000fe20000410000 */
[----:B------:R-:W-:Y:S01]  /*2480*/  FMUL.FTZ R15, R70, R15 ;  /* 0x0000000f460f7220 */ /* 0x000fe20000410000 */
[----:B------:R-:W-:Y:S01]  /*2490*/  FMUL.FTZ R11, R11, R10 ;  /* 0x0000000a0b0b7220 */ /* 0x000fe20000410000 */
[----:B------:R-:W-:Y:S01]  /*24a0*/  FFMA.FTZ R83, R80, R9, 1 ;  /* 0x3f80000050537423 */ /* 0x000fe20000010009 */
[----:B------:R-:W-:Y:S01]  /*24b0*/  FMUL.FTZ R13, R12, R13 ;  /* 0x0000000d0c0d7220 */ /* 0x000fe20000410000 */
[----:B------:R-:W-:Y:S01]  /*24c0*/  FMUL.FTZ R14, R15, R14 ;  /* 0x0000000e0f0e7220 */ /* 0x000fe20000410000 */
[----:B-----5:R-:W-:Y:S01]  /*24d0*/  FADD.FTZ R10, -R72, 1 ;  /* 0x3f800000480a7421 */ /* 0x020fe20000010100 */
        /* <DEDUP_REMOVED lines=20> */
[----:B------:R-:W-:Y:S01]  /*2620*/  IMAD R40, R86, UR15, RZ ;  /* 0x0000000f56287c24 */ /* 0x000fe2000f8e02ff */
[----:B------:R-:W-:Y:S01]  /*2630*/  F2FP.F16.F32.PACK_AB R14, R10, R9 ;  /* 0x000000090a0e723e */ /* 0x000fe200000000ff */
[----:B------:R-:W-:Y:S01]  /*2640*/  BAR.SYNC.DEFER_BLOCKING 0x0 ;  /* 0x0000000000007b1d */ /* 0x000fe20000010000 */
[----:B------:R-:W-:Y:S01]  /*2650*/  F2FP.F16.F32.PACK_AB R15, R74, R15 ;  /* 0x0000000f4a0f723e */ /* 0x000fe200000000ff */
[----:B------:R-:W-:Y:S01]  /*2660*/  FMUL.FTZ R38, R24, R41 ;  /* 0x0000002918267220 */ /* 0x000fe20000410000 */
[----:B------:R-:W-:-:S02]  /*2670*/  IMAD R83, R87, UR14, R40 ;  /* 0x0000000e57537c24 */ /* 0x000fc4000f8e0228 */
[----:B------:R-:W-:Y:S01]  /*2680*/  FMUL.FTZ R69, R69, R70 ;  /* 0x0000004645457220 */ /* 0x000fe20000410000 */
[----:B------:R-:W-:-:S04]  /*2690*/  IMAD.WIDE.U32 R24, R86, UR14, R2 ;  /* 0x0000000e56187c25 */ /* 0x000fc8000f8e0002 */
[----:B------:R-:W-:Y:S01]  /*26a0*/  FMUL.FTZ R72, R71, R72 ;  /* 0x0000004847487220 */ /* 0x000fe20000410000 */
[----:B------:R-:W-:Y:S01]  /*26b0*/  FMUL.FTZ R73, R73, R68 ;  /* 0x0000004449497220 */ /* 0x000fe20000410000 */
[----:B------:R-:W-:Y:S01]  /*26c0*/  FMUL.FTZ R74, R26, R69 ;  /* 0x000000451a4a7220 */ /* 0x000fe20000410000 */
[----:B------:R-:W-:Y:S01]  /*26d0*/  HADD2.F32 R0, -RZ, R4.H1_H1 ;  /* 0x30000004ff007230 */ /* 0x000fe20000004100 */
[----:B------:R-:W-:Y:S01]  /*26e0*/  IADD3 R25, R25, R83, RZ ;  /* 0x0000005319197210 */ /* 0x000fe20007ffe0ff */
[----:B------:R-:W-:Y:S01]  /*26f0*/  FMUL.FTZ R40, R27, R72 ;  /* 0x000000481b287220 */ /* 0x000fe20000410000 */
[----:B------:R-:W-:Y:S01]  /*2700*/  FMUL.FTZ R78, R77, R78 ;  /* 0x0000004e4d4e7220 */ /* 0x000fe20000410000 */
[----:B------:R-:W-:Y:S01]  /*2710*/  FMUL.FTZ R81, R80, R81 ;  /* 0x0000005150517220 */ /* 0x000fe20000410000 */
[----:B------:R-:W-:Y:S01]  /*2720*/  FFMA.FTZ R85, R76, R0, R85 ;  /* 0x000000004c557223 */ /* 0x000fe20000010055 */
[----:B------:R-:W-:Y:S02]  /*2730*/  HADD2.F32 R0, -RZ, R5.H0_H0 ;  /* 0x20000005ff007230 */ /* 0x000fe40000004100 */
[----:B------:R-:W-:Y:S01]  /*2740*/  FMUL.FTZ R70, R29, R78 ;  /* 0x0000004e1d467220 */ /* 0x000fe20000410000 */
[----:B------:R-:W-:-:S02]  /*2750*/  HADD2.F32 R68, -RZ, R7.H1_H1 ;  /* 0x30000007ff447230 */ /* 0x000fc40000004100 */
[----:B------:R-:W-:Y:S01]  /*2760*/  FFMA.FTZ R85, R38, R0, R85 ;  /* 0x0000000026557223 */ /* 0x000fe20000010055 */
[----:B------:R-:W-:Y:S01]  /*2770*/  HADD2.F32 R0, -RZ, R5.H1_H1 ;  /* 0x30000005ff007230 */ /* 0x000fe20000004100 */
[----:B------:R0:W-:Y:S01]  /*2780*/  STS.128 [R43], R12 ;  /* 0x0000000c2b007388 */ /* 0x0001e20000000c00 */
[----:B------:R-:W-:-:S03]  /*2790*/  NOP ;  /* 0x0000000000007918 */ /* 0x000fc60000000000 */
[----:B------:R-:W1:Y:S01]  /*27a0*/  LDS.128 R8, [R43] ;  /* 0x000000002b087984 */ /* 0x000e620000000c00 */
[----:B------:R-:W-:Y:S01]  /*27b0*/  FFMA.FTZ R85, R74, R0, R85 ;  /* 0x000000004a557223 */ /* 0x000fe20000010055 */
[----:B------:R-:W-:-:S05]  /*27c0*/  HADD2.F32 R0, -RZ, R6.H0_H0 ;  /* 0x20000006ff007230 */ /* 0x000fca0000004100 */
[----:B------:R-:W-:Y:S01]  /*27d0*/  FFMA.FTZ R85, R40, R0, R85 ;  /* 0x0000000028557223 */ /* 0x000fe20000010055 */
[----:B------:R-:W-:Y:S02]  /*27e0*/  HADD2.F32 R0, -RZ, R6.H1_H1 ;  /* 0x30000006ff007230 */ /* 0x000fe40000004100 */
[----:B0-----:R-:W-:Y:S02]  /*27f0*/  IMAD R14, R66, UR6, RZ ;  /* 0x00000006420e7c24 */ /* 0x001fe4000f8e02ff */
[----:B------:R-:W-:-:S04]  /*2800*/  IMAD.WIDE.U32 R12, R67, UR6, R24 ;  /* 0x00000006430c7c25 */ /* 0x000fc8000f8e0018 */
[----:B------:R-:W-:Y:S01]  /*2810*/  FMUL.FTZ R24, R28, R73 ;  /* 0x000000491c187220 */ /* 0x000fe20000410000 */
[----:B------:R-:W0:Y:S01]  /*2820*/  LDC R25, c[0x0][0x21c] ;  /* 0x00008700ff197b82 */ /* 0x000e220000000800 */
[----:B------:R-:W-:Y:S01]  /*2830*/  IMAD R15, R67, UR7, R14 ;  /* 0x00000007430f7c24 */ /* 0x000fe2000f8e020e */
[----:B------:R-:W-:Y:S01]  /*2840*/  LEA R14, P1, R12, R88, 0x1 ;  /* 0x000000580c0e7211 */ /* 0x000fe200078208ff */
[----:B------:R-:W-:Y:S01]  /*2850*/  ULDC.64 UR6, c[0x0][0x320] ;  /* 0x0000c80000067ab9 */ /* 0x000fe20000000a00 */
[----:B------:R-:W-:Y:S01]  /*2860*/  FFMA.FTZ R85, R24, R0, R85 ;  /* 0x0000000018557223 */ /* 0x000fe20000010055 */
[----:B------:R-:W-:Y:S01]  /*2870*/  ISETP.NE.U32.AND P0, PT, RZ, UR6, PT ;  /* 0x00000006ff007c0c */ /* 0x000fe2000bf05070 */
[----:B------:R-:W-:Y:S01]  /*2880*/  HADD2.F32 R0, -RZ, R7.H0_H0 ;  /* 0x20000007ff007230 */ /* 0x000fe20000004100 */
[----:B------:R-:W-:Y:S02]  /*2890*/  IADD3 R13, R13, R15, RZ ;  /* 0x0000000f0d0d7210 */ /* 0x000fe40007ffe0ff */
[----:B------:R-:W-:-:S02]  /*28a0*/  ISETP.NE.AND.EX P0, PT, RZ, UR7, PT, P0 ;  /* 0x00000007ff007c0c */ /* 0x000fc4000bf05300 */
[----:B------:R-:W-:Y:S01]  /*28b0*/  LEA.HI.X R15, R12, R89, R13, 0x1, P1 ;  /* 0x000000590c0f7211 */ /* 0x000fe200008f0c0d */
[----:B------:R-:W-:Y:S02]  /*28c0*/  FFMA.FTZ R85, R70, R0, R85 ;  /* 0x0000000046557223 */ /* 0x000fe40000010055 */
[----:B------:R-:W-:-:S04]  /*28d0*/  IMAD.WIDE R12, R57, 0x10, R14 ;  /* 0x00000010390c7825 */ /* 0x000fc800078e020e */
[----:B------:R-:W-:Y:S01]  /*28e0*/  FMUL.FTZ R14, R30, R81 ;  /* 0x000000511e0e7220 */ /* 0x000fe20000410000 */
[----:B-1----:R1:W-:Y:S03]  /*28f0*/  STG.E.128 desc[UR12][R12.64], R8 ;  /* 0x000000080c007986 */ /* 0x0023e6000c101d0c */
[----:B------:R-:W-:Y:S05]  /*2900*/  @!P0 BRA `(.L_x_17131) ;  /* 0x0000000000788947 */ /* 0x000fea0003800000 */
[----:B------:R-:W-:Y:S01]  /*2910*/  BAR.SYNC.DEFER_BLOCKING 0x0 ;  /* 0x0000000000007b1d */ /* 0x000fe20000010000 */
[----:B------:R-:W-:Y:S01]  /*2920*/  FMUL.FTZ R31, R31, R32 ;  /* 0x000000201f1f7220 */ /* 0x000fe20000410000 */
[----:B------:R-:W-:Y:S01]  /*2930*/  FMUL.FTZ R34, R41, R34 ;  /* 0x0000002229227220 */ /* 0x000fe20000410000 */
[----:B------:R-:W-:Y:S01]  /*2940*/  FMUL.FTZ R36, R72, R36 ;  /* 0x0000002448247220 */ /* 0x000fe20000410000 */
[----:B------:R-:W-:Y:S01]  /*2950*/  FMUL.FTZ R78, R78, R79 ;  /* 0x0000004f4e4e7220 */ /* 0x000fe20000410000 */
[----:B------:R-:W-:-:S03]  /*2960*/  FMUL.FTZ R81, R81, R82 ;  /* 0x0000005251517220 */ /* 0x000fc60000410000 */
[----:B-1----:R-:W1:Y:S01]  /*2970*/  LDC.64 R12, c[0x0][0x2c0] ;  /* 0x0000b000ff0c7b82 */ /* 0x002e620000000a00 */
[----:B------:R-:W-:Y:S01]  /*2980*/  FMUL.FTZ R73, R73, R75 ;  /* 0x0000004b49497220 */ /* 0x000fe20000410000 */
[----:B------:R-:W-:Y:S01]  /*2990*/  FMUL.FTZ R35, R69, R35 ;  /* 0x0000002345237220 */ /* 0x000fe20000410000 */
[----:B------:R-:W-:Y:S01]  /*29a0*/  FMUL.FTZ R0, R37, R33 ;  /* 0x0000002125007220 */ /* 0x000fe20000410000 */
[----:B------:R-:W-:Y:S01]  /*29b0*/  F2FP.F16.F32.PACK_AB R11, R81, R78 ;  /* 0x0000004e510b723e */ /* 0x000fe200000000ff */
[----:B------:R-:W-:Y:S01]  /*29c0*/  ULDC.64 UR8, c[0x0][0x2c8] ;  /* 0x0000b20000087ab9 */ /* 0x000fe20000000a00 */
[----:B------:R-:W-:Y:S02]  /*29d0*/  F2FP.F16.F32.PACK_AB R10, R73, R36 ;  /* 0x00000024490a723e */ /* 0x000fe400000000ff */
[----:B------:R-:W-:Y:S02]  /*29e0*/  F2FP.F16.F32.PACK_AB R9, R35, R34 ;  /* 0x000000222309723e */ /* 0x000fe400000000ff */
[----:B------:R-:W-:-:S05]  /*29f0*/  F2FP.F16.F32.PACK_AB R8, R0, R31 ;  /* 0x0000001f0008723e */ /* 0x000fca00000000ff */
[----:B------:R2:W-:Y:S01]  /*2a00*/  STS.128 [R43], R8 ;  /* 0x000000082b007388 */ /* 0x0005e20000000c00 */
[----:B------:R-:W-:-:S03]  /*2a10*/  NOP ;  /* 0x0000000000007918 */ /* 0x000fc60000000000 */
[----:B------:R-:W3:Y:S01]  /*2a20*/  LDS.128 R28, [R43] ;  /* 0x000000002b1c7984 */ /* 0x000ee20000000c00 */
[C---:B-1----:R-:W-:Y:S02]  /*2a30*/  IMAD R0, R12.reuse, UR15, RZ ;  /* 0x0000000f0c007c24 */ /* 0x042fe4000f8e02ff */
[----:B------:R-:W-:-:S04]  /*2a40*/  IMAD.WIDE.U32 R2, R12, UR14, R2 ;  /* 0x0000000e0c027c25 */ /* 0x000fc8000f8e0002 */
[----:B------:R-:W-:Y:S02]  /*2a50*/  IMAD R13, R13, UR14, R0 ;  /* 0x0000000e0d0d7c24 */ /* 0x000fe4000f8e0200 */
[----:B------:R-:W-:-:S03]  /*2a60*/  IMAD R0, R66, UR8, RZ ;  /* 0x0000000842007c24 */ /* 0x000fc6000f8e02ff */
[----:B------:R-:W-:Y:S01]  /*2a70*/  IADD3 R3, R3, R13, RZ ;  /* 0x0000000d03037210 */ /* 0x000fe20007ffe0ff */
[C---:B------:R-:W-:Y:S02]  /*2a80*/  IMAD R13, R67.reuse, UR9, R0 ;  /* 0x00000009430d7c24 */ /* 0x040fe4000f8e0200 */
[----:B------:R-:W-:-:S05]  /*2a90*/  IMAD.WIDE.U32 R2, R67, UR8, R2 ;  /* 0x0000000843027c25 */ /* 0x000fca000f8e0002 */
[----:B------:R-:W-:Y:S02]  /*2aa0*/  IADD3 R3, R3, R13, RZ ;  /* 0x0000000d03037210 */ /* 0x000fe40007ffe0ff */
[----:B--2---:R-:W-:-:S04]  /*2ab0*/  LEA R8, P0, R2, UR6, 0x1 ;  /* 0x0000000602087c11 */ /* 0x004fc8000f8008ff */
[----:B------:R-:W-:-:S03]  /*2ac0*/  LEA.HI.X R9, R2, UR7, R3, 0x1, P0 ;  /* 0x0000000702097c11 */ /* 0x000fc600080f0c03 */
[----:B------:R-:W-:-:S05]  /*2ad0*/  IMAD.WIDE R2, R57, 0x10, R8 ;  /* 0x0000001039027825 */ /* 0x000fca00078e0208 */
[----:B---3--:R2:W-:Y:S02]  /*2ae0*/  STG.E.128 desc[UR12][R2.64], R28 ;  /* 0x0000001c02007986 */ /* 0x0085e4000c101d0c */
.L_x_17131:
[----:B0-----:R-:W-:Y:S01]  /*2af0*/  ISETP.GE.AND P0, PT, R25, 0x1, PT ;  /* 0x000000011900780c */ /* 0x001fe20003f06270 */
        /* <DEDUP_REMOVED lines=24> */
[----:B------:R-:W3:Y:S01]  /*2c80*/  LDC R77, c[0x0][0x218] ;  /* 0x00008600ff4d7b82 */ /* 0x000ee20000000800 */
[----:B------:R-:W-:Y:S01]  /*2c90*/  FADD.FTZ R69, R14, R14 ;  /* 0x0000000e0e457221 */ /* 0x000fe20000010000 */
[----:B------:R-:W-:Y:S01]  /*2ca0*/  MOV R70, RZ ;  /* 0x000000ff00467202 */ /* 0x000fe20000000f00 */
[----:B------:R-:W-:Y:S01]  /*2cb0*/  UMOV UR5, URZ ;  /* 0x0000003f00057c82 */ /* 0x000fe20008000000 */
[----:B------:R-:W-:Y:S01]  /*2cc0*/  MOV R94, RZ ;  /* 0x000000ff005e7202 */ /* 0x000fe20000000f00 */
[----:B------:R-:W-:Y:S01]  /*2cd0*/  UMOV UR6, URZ ;  /* 0x0000003f00067c82 */ /* 0x000fe20008000000 */
[----:B------:R-:W-:Y:S01]  /*2ce0*/  ULDC UR11, c[0x0][0x21c] ;  /* 0x00008700000b7ab9 */ /* 0x000fe20000000800 */
[----:B------:R-:W-:Y:S01]  /*2cf0*/  ULDC.64 UR26, c[0x0][0x348] ;  /* 0x0000d200001a7ab9 */ /* 0x000fe20000000a00 */
        /* <DEDUP_REMOVED lines=8> */
[----:B--2---:R-:W2:Y:S08]  /*2d80*/  LDC.64 R30, c[0x0][0x2d0] ;  /* 0x0000b400ff1e7b82 */ /* 0x004eb00000000a00 */
[----:B------:R-:W0:Y:S08]  /*2d90*/  LDC.64 R28, c[0x0][0x2e0] ;  /* 0x0000b800ff1c7b82 */ /* 0x000e300000000a00 */
[----:B---3--:R-:W0:Y:S02]  /*2da0*/  LDC.64 R26, c[0x0][0x360] ;  /* 0x0000d800ff1a7b82 */ /* 0x008e240000000a00 */
.L_x_17179:
        /* <DEDUP_REMOVED lines=9> */
[----:B--2---:R-:W-:-:S04]  /*2e40*/  LEA R24, P0, R2, R30, 0x3 ;  /* 0x0000001e02187211 */ /* 0x004fc800078018ff */
        /* <DEDUP_REMOVED lines=21> */
[----:B-1----:R-:W-:-:S03]  /*2fa0*/  IMAD R3, R95, UR24, RZ ;  /* 0x000000185f037c24 */ /* 0x002fc6000f8e02ff */
[----:B------:R-:W-:Y:S01]  /*2fb0*/  IADD3 R39, R39, R99, RZ ;  /* 0x0000006327277210 */ /* 0x000fe20007ffe0ff */
[----:B------:R-:W-:Y:S01]  /*2fc0*/  IMAD R103, R70, UR25, R3 ;  /* 0x0000001946677c24 */ /* 0x000fe2000f8e0203 */
[----:B------:R-:W-:-:S03]  /*2fd0*/  LEA.HI R2, R96, R96, RZ, 0x1 ;  /* 0x0000006060027211 */ /* 0x000fc600078f08ff */
[----:B------:R-:W1:Y:S01]  /*2fe0*/  @!P1 LDC R100, c[0x0][0x21c] ;  /* 0x00008700ff649b82 */ /* 0x000e620000000800 */
[----:B------:R-:W-:Y:S01]  /*2ff0*/  BSSY B0, `(.L_x_17133) ;  /* 0x00000d5000007945 */ /* 0x000fe20003800000 */
[----:B--2---:R-:W-:Y:S01]  /*3000*/  FMUL.FTZ R97, R24, 1.4426950216293334961 ;  /* 0x3fb8aa3b18617820 */ /* 0x004fe20000410000 */
[----:B------:R-:W-:-:S03]  /*3010*/  FMUL.FTZ R41, R25, R56 ;  /* 0x0000003819297220 */ /* 0x000fc60000410000 */
[----:B------:R-:W-:Y:S01]  /*3020*/  FMUL.FTZ R40, R97, R56 ;  /* 0x0000003861287220 */ /* 0x000fe20000410000 */
[----:B------:R-:W-:Y:S01]  /*3030*/  FMUL.RZ R98, R41, 0.15915493667125701904 ;  /* 0x3e22f98329627820 */ /* 0x000fe2000040c000 */
[----:B------:R-:W-:Y:S01]  /*3040*/  LOP3.LUT R41, R2, 0xfffffe, RZ, 0xc0, !PT ;  /* 0x00fffffe02297812 */ /* 0x000fe200078ec0ff */
[----:B------:R-:W-:Y:S02]  /*3050*/  IMAD.WIDE.U32 R2, R70, UR24, R38 ;  /* 0x0000001846027c25 */ /* 0x000fe4000f8e0026 */
[----:B------:R-:W-:Y:S01]  /*3060*/  MUFU.COS R101, R98 ;  /* 0x0000006200657308 */ /* 0x000fe20000000000 */
[----:B------:R-:W-:Y:S02]  /*3070*/  IADD3 R41, R96, -R41, RZ ;  /* 0x8000002960297210 */ /* 0x000fe40007ffe0ff */
[----:B------:R-:W-:Y:S02]  /*3080*/  IADD3 R39, R3, R103, RZ ;  /* 0x0000006703277210 */ /* 0x000fe40007ffe0ff */
[----:B------:R-:W-:-:S02]  /*3090*/  @!P1 IADD3 R3, R45, -0x2, RZ ;  /* 0xfffffffe2d039810 */ /* 0x000fc40007ffe0ff */
[C---:B0-----:R-:W-:Y:S01]  /*30a0*/  LEA R38, P3, R2.reuse, R28, 0x3 ;  /* 0x0000001c02267211 */ /* 0x041fe200078618ff */
[----:B------:R-:W0:Y:S01]  /*30b0*/  MUFU.EX2 R40, R40 ;  /* 0x0000002800287308 */ /* 0x000e220000000800 */
[----:B------:R-:W-:Y:S01]  /*30c0*/  @!P2 LEA R102, R41, R70, 0x8 ;  /* 0x000000462966a211 */ /* 0x000fe200078e40ff */
[----:B-1----:R-:W-:Y:S01]  /*30d0*/  @!P1 IMAD R103, R3, R100, R70 ;  /* 0x0000006403679224 */ /* 0x002fe200078e0246 */
[----:B------:R-:W-:Y:S02]  /*30e0*/  LEA.HI.X R39, R2, R29, R39, 0x3, P3 ;  /* 0x0000001d02277211 */ /* 0x000fe400018f1c27 */
[-C--:B------:R-:W-:Y:S02]  /*30f0*/  LEA R100, R62, R47.reuse, 0x5 ;  /* 0x0000002f3e647211 */ /* 0x080fe400078e28ff */
[----:B------:R-:W-:Y:S01]  /*3100*/  LEA R102, R102, R47, 0x3 ;  /* 0x0000002f66667211 */ /* 0x000fe200078e18ff */
[----:B------:R-:W1:Y:S01]  /*3110*/  MUFU.SIN R99, R98 ;  /* 0x0000006200637308 */ /* 0x000e620000000400 */
[----:B---3--:R-:W-:Y:S04]  /*3120*/  STS.128 [R43], R8 ;  /* 0x000000082b007388 */ /* 0x008fe80000000c00 */
[----:B----4-:R-:W-:Y:S01]  /*3130*/  STS.128 [R43+0x200], R12 ;  /* 0x0002000c2b007388 */ /* 0x010fe20000000c00 */
[----:B------:R-:W-:Y:S01]  /*3140*/  NOP ;  /* 0x0000000000007918 */ /* 0x000fe20000000000 */
[----:B0-----:R-:W-:-:S02]  /*3150*/  FMUL.FTZ R2, R40, R101 ;  /* 0x0000006528027220 */ /* 0x001fc40000410000 */
[----:B------:R-:W0:Y:S01]  /*3160*/  LDS.128 R8, [R100] ;  /* 0x0000000064087984 */ /* 0x000e220000000c00 */
[----:B-1----:R-:W-:-:S03]  /*3170*/  FMUL.FTZ R3, R40, R99 ;  /* 0x0000006328037220 */ /* 0x002fc60000410000 */
[----:B------:R-:W1:Y:S01]  /*3180*/  LDS.128 R12, [R100+0x10] ;  /* 0x00001000640c7984 */ /* 0x000e620000000c00 */
[----:B------:R-:W-:Y:S01]  /*3190*/  CS2R R40, SRZ ;  /* 0x0000000000287805 */ /* 0x000fe2000001ff00 */
[----:B------:R-:W-:Y:S02]  /*31a0*/  @!P1 IMAD.WIDE R98, R103, 0x10, R22 ;  /* 0x0000001067629825 */ /* 0x000fe400078e0216 */
[----:B------:R2:W-:Y:S04]  /*31b0*/  STS.64 [R102+0x10b0], R2 ;  /* 0x0010b00266007388 */ /* 0x0005e80000000a00 */
[----:B------:R-:W5:Y:S01]  /*31c0*/  LDG.E.64 R38, desc[UR12][R38.64] ;  /* 0x0000000c26267981 */ /* 0x000f62000c1e1b00 */
[----:B------:R-:W-:Y:S01]  /*31d0*/  BAR.SYNC.DEFER_BLOCKING 0x0 ;  /* 0x0000000000007b1d */ /* 0x000fe20000010000 */
[C---:B------:R-:W-:Y:S01]  /*31e0*/  FMUL.FTZ R101, R25.reuse, R54 ;  /* 0x0000003619657220 */ /* 0x040fe20000410000 */
[----:B------:R-:W-:-:S03]  /*31f0*/  FMUL.FTZ R103, R25, R52 ;  /* 0x0000003419677220 */ /* 0x000fc60000410000 */
[----:B------:R-:W-:Y:S01]  /*3200*/  FMUL.RZ R107, R101, 0.15915493667125701904 ;  /* 0x3e22f983656b7820 */ /* 0x000fe2000040c000 */
[----:B------:R-:W-:Y:S01]  /*3210*/  FMUL.FTZ R101, R97, R54 ;  /* 0x0000003661657220 */ /* 0x000fe20000410000 */
[----:B--2---:R-:W-:Y:S02]  /*3220*/  FMUL.RZ R102, R103, 0.15915493667125701904 ;  /* 0x3e22f98367667820 */ /* 0x004fe4000040c000 */
[----:B------:R-:W-:Y:S01]  /*3230*/  MUFU.SIN R104, R107 ;  /* 0x0000006b00687308 */ /* 0x000fe20000000400 */
[----:B------:R-:W-:-:S07]  /*3240*/  FMUL.FTZ R100, R25, R48 ;  /* 0x0000003019647220 */ /* 0x000fce0000410000 */
[----:B------:R-:W-:Y:S01]  /*3250*/  MUFU.COS R106, R107 ;  /* 0x0000006b006a7308 */ /* 0x000fe20000000000 */
[----:B------:R2:W5:Y:S07]  /*3260*/  @!P1 LDG.E.64 R40, desc[UR12][R98.64+0x8] ;  /* 0x0000080c62289981 */ /* 0x00056e000c1e1b00 */
[----:B------:R-:W3:Y:S01]  /*3270*/  MUFU.EX2 R101, R101 ;  /* 0x0000006500657308 */ /* 0x000ee20000000800 */
[----:B------:R-:W-:Y:S01]  /*3280*/  FMUL.RZ R113, R100, 0.15915493667125701904 ;  /* 0x3e22f98364717820 */ /* 0x000fe2000040c000 */
[C---:B------:R-:W-:Y:S01]  /*3290*/  FMUL.FTZ R100, R97.reuse, R48 ;  /* 0x0000003061647220 */ /* 0x040fe20000410000 */
[C---:B------:R-:W-:Y:S01]  /*32a0*/  FMUL.FTZ R112, R97.reuse, R44 ;  /* 0x0000002c61707220 */ /* 0x040fe20000410000 */
[----:B------:R-:W-:Y:S01]  /*32b0*/  FMUL.FTZ R117, R97, R42 ;  /* 0x0000002a61757220 */ /* 0x000fe20000410000 */
[----:B------:R-:W-:-:S03]  /*32c0*/  ISETP.NE.AND P1, PT, R57, 0x1f, PT ;  /* 0x0000001f3900780c */ /* 0x000fc60003f25270 */
[----:B------:R-:W-:Y:S01]  /*32d0*/  MUFU.SIN R103, R102 ;  /* 0x0000006600677308 */ /* 0x000fe20000000400 */
[----:B--2---:R-:W-:Y:S01]  /*32e0*/  FMUL.FTZ R98, R97, R52 ;  /* 0x0000003461627220 */ /* 0x004fe20000410000 */
[----:B------:R-:W-:-:S04]  /*32f0*/  FMUL.FTZ R99, R25, R50 ;  /* 0x0000003219637220 */ /* 0x000fc80000410000 */
[----:B------:R-:W-:Y:S01]  /*3300*/  FMUL.RZ R111, R99, 0.15915493667125701904 ;  /* 0x3e22f983636f7820 */ /* 0x000fe2000040c000 */
[----:B------:R-:W-:Y:S01]  /*3310*/  FMUL.FTZ R99, R97, R50 ;  /* 0x0000003261637220 */ /* 0x000fe20000410000 */
[----:B------:R2:W-:Y:S08]  /*3320*/  MUFU.COS R105, R102 ;  /* 0x0000006600697308 */ /* 0x0005f00000000000 */
[----:B------:R-:W4:Y:S01]  /*3330*/  MUFU.EX2 R98, R98 ;  /* 0x0000006200627308 */ /* 0x000f220000000800 */
[----:B--2---:R-:W-:-:S04]  /*3340*/  FMUL.FTZ R102, R25, R46 ;  /* 0x0000002e19667220 */ /* 0x004fc80000410000 */
[----:B------:R-:W-:-:S03]  /*3350*/  FMUL.RZ R102, R102, 0.15915493667125701904 ;  /* 0x3e22f98366667820 */ /* 0x000fc6000040c000 */
[----:B------:R-:W-:Y:S08]  /*3360*/  MUFU.SIN R110, R111 ;  /* 0x0000006f006e7308 */ /* 0x000ff00000000400 */
[----:B------:R2:W-:Y:S08]  /*3370*/  MUFU.COS R108, R111 ;  /* 0x0000006f006c7308 */ /* 0x0005f00000000000 */
[----:B------:R-:W1:Y:S01]  /*3380*/  MUFU.EX2 R99, R99 ;  /* 0x0000006300637308 */ /* 0x000e620000000800 */
[----:B--2---:R-:W-:Y:S01]  /*3390*/  FMUL.FTZ R111, R97, R46 ;  /* 0x0000002e616f7220 */ /* 0x004fe20000410000 */
[----:B------:R-:W-:-:S04]  /*33a0*/  FMUL.FTZ R97, R25, R44 ;  /* 0x0000002c19617220 */ /* 0x000fc80000410000 */
[----:B------:R-:W-:Y:S01]  /*33b0*/  FMUL.RZ R119, R97, 0.15915493667125701904 ;  /* 0x3e22f98361777820 */ /* 0x000fe2000040c000 */
[----:B------:R-:W-:Y:S01]  /*33c0*/  FMUL.FTZ R97, R25, R42 ;  /* 0x0000002a19617220 */ /* 0x000fe20000410000 */
[----:B------:R3:W-:Y:S03]  /*33d0*/  MUFU.EX2 R114, R100 ;  /* 0x0000006400727308 */ /* 0x0007e60000000800 */
[----:B------:R-:W-:Y:S01]  /*33e0*/  FMUL.RZ R121, R97, 0.15915493667125701904 ;  /* 0x3e22f98361797820 */ /* 0x000fe2000040c000 */
[----:B0-----:R-:W-:-:S04]  /*33f0*/  HADD2.F32 R97, -RZ, R8.H0_H0 ;  /* 0x20000008ff617230 */ /* 0x001fc80000004100 */
[----:B------:R-:W-:Y:S01]  /*3400*/  MUFU.SIN R118, R102 ;  /* 0x0000006600767308 */ /* 0x000fe20000000400 */
[----:B---3--:R-:W-:Y:S01]  /*3410*/  FMUL.FTZ R100, R101, R106 ;  /* 0x0000006a65647220 */ /* 0x008fe20000410000 */
[----:B----4-:R-:W-:Y:S01]  /*3420*/  FMUL.FTZ R106, R98, R103 ;  /* 0x00000067626a7220 */ /* 0x010fe20000410000 */
[C---:B-1----:R-:W-:Y:S01]  /*3430*/  FMUL.FTZ R108, R99.reuse, R108 ;  /* 0x0000006c636c7220 */ /* 0x042fe20000410000 */
[----:B------:R-:W-:Y:S01]  /*3440*/  FMUL.FTZ R110, R99, R110 ;  /* 0x0000006e636e7220 */ /* 0x000fe20000410000 */
[----:B------:R-:W-:Y:S02]  /*3450*/  HADD2.F32 R99, -RZ, R9.H0_H0 ;  /* 0x20000009ff637230 */ /* 0x000fe40000004100 */
[----:B------:R-:W-:Y:S01]  /*3460*/  HADD2.F32 R103, -RZ, R4.H1_H1 ;  /* 0x30000004ff677230 */ /* 0x000fe20000004100 */
[----:B------:R0:W-:Y:S02]  /*3470*/  MUFU.COS R116, R102 ;  /* 0x0000006600747308 */ /* 0x0001e40000000000 */
[----:B------:R-:W-:-:S06]  /*3480*/  FMUL.FTZ R130, R99, R54 ;  /* 0x0000003663827220 */ /* 0x000fcc0000410000 */
[----:B------:R-:W1:Y:S01]  /*3490*/  MUFU.COS R109, R113 ;  /* 0x00000071006d7308 */ /* 0x000e620000000000 */
[----:B0-----:R-:W-:Y:S01]  /*34a0*/  FMUL.FTZ R102, R101, R104 ;  /* 0x0000006865667220 */ /* 0x001fe20000410000 */
[----:B------:R-:W-:Y:S01]  /*34b0*/  FMUL.FTZ R104, R98, R105 ;  /* 0x0000006962687220 */ /* 0x000fe20000410000 */
[----:B------:R-:W-:Y:S02]  /*34c0*/  HADD2.F32 R98, -RZ, R8.H1_H1 ;  /* 0x30000008ff627230 */ /* 0x000fe40000004100 */
[-C--:B------:R-:W-:Y:S01]  /*34d0*/  FMUL.FTZ R8, R97, R56.reuse ;  /* 0x0000003861087220 */ /* 0x080fe20000410000 */
[----:B------:R-:W-:Y:S02]  /*34e0*/  HADD2.F32 R101, -RZ, R4.H0_H0 ;  /* 0x20000004ff657230 */ /* 0x000fe40000004100 */
[----:B------:R-:W-:Y:S02]  /*34f0*/  HADD2.F32 R105, -RZ, R9.H1_H1 ;  /* 0x30000009ff697230 */ /* 0x000fe40000004100 */
[----:B------:R-:W-:Y:S01]  /*3500*/  FMUL.FTZ R120, R98, R56 ;  /* 0x0000003862787220 */ /* 0x000fe20000410000 */
[----:B------:R-:W0:Y:S01]  /*3510*/  MUFU.SIN R107, R113 ;  /* 0x00000071006b7308 */ /* 0x000e220000000400 */
[----:B------:R-:W-:-:S02]  /*3520*/  FMUL.FTZ R141, R101, R8 ;  /* 0x00000008658d7220 */ /* 0x000fc40000410000 */
[----:B------:R-:W-:Y:S01]  /*3530*/  FMUL.FTZ R143, R101, R120 ;  /* 0x00000078658f7220 */ /* 0x000fe20000410000 */
[----:B------:R-:W-:Y:S01]  /*3540*/  FMUL.FTZ R128, R105, R54 ;  /* 0x0000003669807220 */ /* 0x000fe20000410000 */
[C---:B------:R-:W-:Y:S02]  /*3550*/  FMUL.FTZ R9, R102.reuse, R141 ;  /* 0x0000008d66097220 */ /* 0x040fe40000410000 */
[-C--:B------:R-:W-:Y:S01]  /*3560*/  FMUL.FTZ R8, R102, R143.reuse ;  /* 0x0000008f66087220 */ /* 0x080fe20000410000 */
[----:B------:R1:W-:Y:S01]  /*3570*/  MUFU.EX2 R122, R112 ;  /* 0x00000070007a7308 */ /* 0x0003e20000000800 */
[C---:B------:R-:W-:Y:S02]  /*3580*/  FFMA.FTZ R120, R100.reuse, R143, R9 ;  /* 0x0000008f64787223 */ /* 0x040fe40000010009 */
[----:B------:R-:W-:-:S04]  /*3590*/  FFMA.FTZ R9, R100, R141, -R8 ;  /* 0x0000008d64097223 */ /* 0x000fc80000010808 */
[C---:B------:R-:W-:Y:S01]  /*35a0*/  FFMA.FTZ R9, R103.reuse, R130, R9 ;  /* 0x0000008267097223 */ /* 0x040fe20000010009 */
[----:B------:R-:W2:Y:S01]  /*35b0*/  MUFU.COS R115, R119 ;  /* 0x0000007700737308 */ /* 0x000ea20000000000 */
[C---:B-1----:R-:W-:Y:S01]  /*35c0*/  FMUL.FTZ R112, R114.reuse, R109 ;  /* 0x0000006d72707220 */ /* 0x042fe20000410000 */
[----:B0-----:R-:W-:Y:S01]  /*35d0*/  FMUL.FTZ R114, R114, R107 ;  /* 0x0000006b72727220 */ /* 0x001fe20000410000 */
[----:B------:R-:W-:Y:S01]  /*35e0*/  FFMA.FTZ R107, R103, R128, R120 ;  /* 0x00000080676b7223 */ /* 0x000fe20000010078 */
[----:B------:R-:W-:-:S03]  /*35f0*/  FMUL.FTZ R8, R106, R9 ;  /* 0x000000096a087220 */ /* 0x000fc60000410000 */
[----:B------:R-:W-:Y:S01]  /*3600*/  FMUL.FTZ R109, R106, R107 ;  /* 0x0000006b6a6d7220 */ /* 0x000fe20000410000 */
[----:B------:R-:W0:Y:S03]  /*3610*/  MUFU.EX2 R111, R111 ;  /* 0x0000006f006f7308 */ /* 0x000e260000000800 */
[----:B------:R-:W-:Y:S01]  /*3620*/  FFMA.FTZ R136, R104, R9, -R109 ;  /* 0x0000000968887223 */ /* 0x000fe2000001086d */
[----:B------:R-:W-:Y:S02]  /*3630*/  HADD2.F32 R109, -RZ, R5.H0_H0 ;  /* 0x20000005ff6d7230 */ /* 0x000fe40000004100 */
[----:B------:R-:W-:Y:S02]  /*3640*/  FMUL.FTZ R9, R3, R102 ;  /* 0x0000006603097220 */ /* 0x000fe40000410000 */
[----:B------:R-:W-:Y:S01]  /*3650*/  MUFU.EX2 R117, R117 ;  /* 0x0000007500757308 */ /* 0x000fe20000000800 */
[----:B--2---:R-:W-:Y:S01]  /*3660*/  FMUL.FTZ R120, R122, R115 ;  /* 0x000000737a787220 */ /* 0x004fe20000410000 */
[----:B------:R-:W-:Y:S01]  /*3670*/  FFMA.FTZ R115, R104, R107, R8 ;  /* 0x0000006b68737223 */ /* 0x000fe20000010008 */
[----:B------:R-:W-:-:S02]  /*3680*/  HADD2.F32 R107, -RZ, R10.H0_H0 ;  /* 0x2000000aff6b7230 */ /* 0x000fc40000004100 */
[C---:B------:R-:W-:Y:S01]  /*3690*/  FMUL.FTZ R8, R2.reuse, R102 ;  /* 0x0000006602087220 */ /* 0x040fe20000410000 */
[----:B------:R-:W-:Y:S02]  /*36a0*/  FFMA.FTZ R9, R2, R100, -R9 ;  /* 0x0000006402097223 */ /* 0x000fe40000010809 */
[----:B------:R-:W1:Y:S01]  /*36b0*/  MUFU.COS R124, R121 ;  /* 0x00000079007c7308 */ /* 0x000e620000000000 */
[C---:B0-----:R-:W-:Y:S01]  /*36c0*/  FMUL.FTZ R116, R111.reuse, R116 ;  /* 0x000000746f747220 */ /* 0x041fe20000410000 */
[----:B------:R-:W-:Y:S01]  /*36d0*/  FMUL.FTZ R118, R111, R118 ;  /* 0x000000766f767220 */ /* 0x000fe20000410000 */
[----:B------:R-:W-:Y:S02]  /*36e0*/  HADD2.F32 R111, -RZ, R10.H1_H1 ;  /* 0x3000000aff6f7230 */ /* 0x000fe40000004100 */
[----:B------:R-:W-:-:S03]  /*36f0*/  FMUL.FTZ R132, R107, R52 ;  /* 0x000000346b847220 */ /* 0x000fc60000410000 */
[----:B------:R0:W2:Y:S01]  /*3700*/  MUFU.SIN R126, R121 ;  /* 0x00000079007e7308 */ /* 0x0000a20000000400 */
[----:B------:R-:W-:-:S04]  /*3710*/  FMUL.FTZ R134, R111, R52 ;  /* 0x000000346f867220 */ /* 0x000fc80000410000 */
[C---:B------:R-:W-:Y:S01]  /*3720*/  FFMA.FTZ R123, R109.reuse, R134, R115 ;  /* 0x000000866d7b7223 */ /* 0x040fe20000010073 */
[----:B------:R-:W-:Y:S02]  /*3730*/  HADD2.F32 R115, -RZ, R11.H1_H1 ;  /* 0x3000000bff737230 */ /* 0x000fe40000004100 */
[----:B------:R3:W4:Y:S01]  /*3740*/  MUFU.SIN R113, R119 ;  /* 0x0000007700717308 */ /* 0x0007220000000400 */
[----:B0-----:R-:W-:Y:S01]  /*3750*/  FFMA.FTZ R121, R109, R132, R136 ;  /* 0x000000846d797223 */ /* 0x001fe20000010088 */
[----:B-1----:R-:W-:Y:S01]  /*3760*/  FMUL.FTZ R124, R117, R124 ;  /* 0x0000007c757c7220 */ /* 0x002fe20000410000 */
[----:B------:R-:W-:Y:S02]  /*3770*/  FMUL.FTZ R136, R115, R50 ;  /* 0x0000003273887220 */ /* 0x000fe40000410000 */
[----:B------:R-:W-:Y:S01]  /*3780*/  FMUL.FTZ R125, R110, R121 ;  /* 0x000000796e7d7220 */ /* 0x000fe20000410000 */
[----:B---3--:R-:W-:Y:S01]  /*3790*/  FFMA.FTZ R119, R3, R100, R8 ;  /* 0x0000006403777223 */ /* 0x008fe20000010008 */
[----:B--2---:R-:W-:-:S02]  /*37a0*/  FMUL.FTZ R126, R117, R126 ;  /* 0x0000007e757e7220 */ /* 0x004fc40000410000 */
[-C--:B------:R-:W-:Y:S01]  /*37b0*/  FFMA.FTZ R8, R108, R123.reuse, R125 ;  /* 0x0000007b6c087223 */ /* 0x080fe2000001007d */
[----:B------:R-:W-:Y:S01]  /*37c0*/  FMUL.FTZ R123, R110, R123 ;  /* 0x0000007b6e7b7220 */ /* 0x000fe20000410000 */
[----:B------:R-:W-:-:S03]  /*37d0*/  FMUL.FTZ R117, R106, R119 ;  /* 0x000000776a757220 */ /* 0x000fc60000410000 */
[----:B------:R-:W-:Y:S01]  /*37e0*/  FFMA.FTZ R121, R108, R121, -R123 ;  /* 0x000000796c797223 */ /* 0x000fe2000001087b */
[----:B----4-:R-:W-:Y:S01]  /*37f0*/  FMUL.FTZ R122, R122, R113 ;  /* 0x000000717a7a7220 */ /* 0x010fe20000410000 */
[----:B------:R-:W-:Y:S02]  /*3800*/  HADD2.F32 R113, -RZ, R11.H0_H0 ;  /* 0x2000000bff717230 */ /* 0x000fe40000004100 */
[-C--:B------:R-:W-:Y:S01]  /*3810*/  FFMA.FTZ R11, R104, R9.reuse, -R117 ;  /* 0x00000009680b7223 */ /* 0x080fe20000010875 */
[----:B------:R-:W-:Y:S02]  /*3820*/  HADD2.F32 R117, -RZ, R5.H1_H1 ;  /* 0x30000005ff757230 */ /* 0x000fe40000004100 */
[----:B------:R-:W-:Y:S01]  /*3830*/  FMUL.FTZ R9, R106, R9 ;  /* 0x000000096a097220 */ /* 0x000fe20000410000 */
[----:B------:R-:W-:-:S03]  /*3840*/  FMUL.FTZ R138, R113, R50 ;  /* 0x00000032718a7220 */ /* 0x000fc60000410000 */
[----:B------:R-:W-:Y:S01]  /*3850*/  FFMA.FTZ R9, R104, R119, R9 ;  /* 0x0000007768097223 */ /* 0x000fe20000010009 */
[C---:B------:R-:W-:Y:S01]  /*3860*/  FFMA.FTZ R127, R117.reuse, R136, R8 ;  /* 0x00000088757f7223 */ /* 0x040fe20000010008 */
[----:B------:R-:W-:Y:S01]  /*3870*/  FFMA.FTZ R125, R117, R138, R121 ;  /* 0x0000008a757d7223 */ /* 0x000fe20000010079 */
[--C-:B------:R-:W-:Y:S02]  /*3880*/  HADD2.F32 R119, -RZ, R12.reuse.H0_H0 ;  /* 0x2000000cff777230 */ /* 0x100fe40000004100 */
[----:B------:R-:W-:Y:S01]  /*3890*/  FMUL.FTZ R123, R110, R9 ;  /* 0x000000096e7b7220 */ /* 0x000fe20000410000 */
[----:B------:R-:W-:Y:S01]  /*38a0*/  FMUL.FTZ R131, R114, R127 ;  /* 0x0000007f72837220 */ /* 0x000fe20000410000 */
[----:B------:R-:W-:Y:S01]  /*38b0*/  HADD2.F32 R121, -RZ, R12.H1_H1 ;  /* 0x3000000cff797230 */ /* 0x000fe20000004100 */
[----:B------:R-:W-:Y:S01]  /*38c0*/  @P1 LEA R12, R57, R47, 0x3 ;  /* 0x0000002f390c1211 */ /* 0x000fe200078e18ff */
[----:B------:R-:W-:Y:S01]  /*38d0*/  FFMA.FTZ R129, R108, R11, -R123 ;  /* 0x0000000b6c817223 */ /* 0x000fe2000001087b */
[----:B------:R-:W-:Y:S01]  /*38e0*/  FFMA.FTZ R8, R112, R125, -R131 ;  /* 0x0000007d70087223 */ /* 0x000fe20000010883 */
[----:B------:R-:W-:Y:S01]  /*38f0*/  FMUL.FTZ R11, R110, R11 ;  /* 0x0000000b6e0b7220 */ /* 0x000fe20000410000 */
[----:B------:R-:W-:Y:S01]  /*3900*/  FMUL.FTZ R125, R114, R125 ;  /* 0x0000007d727d7220 */ /* 0x000fe20000410000 */
[----:B------:R-:W-:-:S02]  /*3910*/  HADD2.F32 R123, -RZ, R6.H0_H0 ;  /* 0x20000006ff7b7230 */ /* 0x000fc40000004100 */
[-C--:B------:R-:W-:Y:S01]  /*3920*/  FMUL.FTZ R140, R119, R48.reuse ;  /* 0x00000030778c7220 */ /* 0x080fe20000410000 */
[----:B------:R-:W-:Y:S01]  /*3930*/  FFMA.FTZ R11, R108, R9, R11 ;  /* 0x000000096c0b7223 */ /* 0x000fe2000001000b */
[----:B------:R-:W-:Y:S01]  /*3940*/  FFMA.FTZ R127, R112, R127, R125 ;  /* 0x0000007f707f7223 */ /* 0x000fe2000001007d */
[----:B------:R-:W-:Y:S01]  /*3950*/  FMUL.FTZ R142, R121, R48 ;  /* 0x00000030798e7220 */ /* 0x000fe20000410000 */
[C---:B------:R-:W-:Y:S01]  /*3960*/  FFMA.FTZ R131, R123.reuse, R140, R8 ;  /* 0x0000008c7b837223 */ /* 0x040fe20000010008 */
[----:B------:R-:W-:Y:S01]  /*3970*/  FMUL.FTZ R9, R114, R11 ;  /* 0x0000000b72097220 */ /* 0x000fe20000410000 */
[--C-:B------:R-:W-:Y:S02]  /*3980*/  HADD2.F32 R125, -RZ, R13.reuse.H0_H0 ;  /* 0x2000000dff7d7230 */ /* 0x100fe40000004100 */
[----:B------:R-:W-:Y:S01]  /*3990*/  FFMA.FTZ R133, R123, R142, R127 ;  /* 0x0000008e7b857223 */ /* 0x000fe2000001007f */
[----:B------:R-:W-:Y:S01]  /*39a0*/  FMUL.FTZ R135, R118, R131 ;  /* 0x0000008376877220 */ /* 0x000fe20000410000 */
[----:B------:R-:W-:-:S02]  /*39b0*/  HADD2.F32 R127, -RZ, R13.H1_H1 ;  /* 0x3000000dff7f7230 */ /* 0x000fc40000004100 */
        /* <DEDUP_REMOVED lines=30> */
[----:B------:R-:W-:-:S02]  /*3ba0*/  HADD2.F32 R137, -RZ, R15.H0_H0 ;  /* 0x2000000fff897230 */ /* 0x000fc40000004100 */
[C---:B------:R-:W-:Y:S01]  /*3bb0*/  FMUL.FTZ R8, R126.reuse, R139 ;  /* 0x0000008b7e087220 */ /* 0x040fe20000410000 */
[----:B------:R-:W-:Y:S02]  /*3bc0*/  HADD2.F32 R15, -RZ, R15.H1_H1 ;  /* 0x3000000fff0f7230 */ /* 0x000fe40000004100 */
[-C--:B------:R-:W-:Y:S01]  /*3bd0*/  FMUL.FTZ R11, R126, R145.reuse ;  /* 0x000000917e0b7220 */ /* 0x080fe20000410000 */
[----:B------:R-:W-:Y:S01]  /*3be0*/  FFMA.FTZ R145, R124, R145, R8 ;  /* 0x000000917c917223 */ /* 0x000fe20000010008 */
[----:B------:R-:W-:Y:S02]  /*3bf0*/  FMUL.FTZ R8, R126, R9 ;  /* 0x000000097e087220 */ /* 0x000fe40000410000 */
        /* <DEDUP_REMOVED lines=20> */
.L_x_17134:
[----:B------:R-:W-:Y:S05]  /*3d40*/  BSYNC B0 ;  /* 0x0000000000007941 */ /* 0x000fea0003800000 */
.L_x_17133:
[----:B------:R-:W3:Y:S01]  /*3d50*/  SHFL.UP PT, R158, R10, 0x1, RZ ;  /* 0x042000000a9e7989 */ /* 0x000ee200000e00ff */
[----:B------:R-:W-:Y:S01]  /*3d60*/  ISETP.GE.AND P3, PT, R62, 0x1, PT ;  /* 0x000000013e00780c */ /* 0x000fe20003f66270 */
[----:B-----5:R-:W-:Y:S01]  /*3d70*/  FMUL.FTZ R151, R69, R38 ;  /* 0x0000002645977220 */ /* 0x020fe20000410000 */
[----:B------:R-:W-:Y:S01]  /*3d80*/  ISETP.GE.OR P0, PT, R45, R78, P0 ;  /* 0x0000004e2d00720c */ /* 0x000fe20000706670 */
[----:B------:R-:W4:Y:S01]  /*3d90*/  SHFL.UP PT, R156, R11, 0x1, RZ ;  /* 0x042000000b9c7989 */ /* 0x000f2200000e00ff */
[----:B------:R-:W-:Y:S03]  /*3da0*/  BSSY B0, `(.L_x_17135) ;  /* 0x00000d6000007945 */ /* 0x000fe60003800000 */
[----:B-1----:R-:W1:Y:S04]  /*3db0*/  SHFL.UP PT, R8, R155, 0x1, RZ ;  /* 0x042000009b087989 */ /* 0x002e6800000e00ff */
        /* <DEDUP_REMOVED lines=99> */
[----:B------:R-:W-:Y:S01]  /*43f0*/  FMUL.FTZ R8, R118, -R163 ;  /* 0x800000a376087220 */ /* 0x000fe20000410000 */
        /* <DEDUP_REMOVED lines=112> */
.L_x_17136:
[----:B------:R-:W-:Y:S05]  /*4b00*/  BSYNC B0 ;  /* 0x0000000000007941 */ /* 0x000fea0003800000 */
.L_x_17135:
        /* <DEDUP_REMOVED lines=21> */
.L_x_17138:
[----:B------:R-:W-:Y:S05]  /*4c60*/  BSYNC B0 ;  /* 0x0000000000007941 */ /* 0x000fea0003800000 */
.L_x_17137:
[----:B------:R-:W-:Y:S01]  /*4c70*/  FFMA.FTZ R176, R109, R132, R38 ;  /* 0x000000846db07223 */ /* 0x000fe20000010026 */
[----:B------:R-:W-:Y:S01]  /*4c80*/  FMUL.FTZ R128, R101, R56 ;  /* 0x0000003865807220 */ /* 0x000fe20000410000 */
[----:B------:R-:W-:Y:S01]  /*4c90*/  FFMA.FTZ R178, R109, R134, R143 ;  /* 0x000000866db27223 */ /* 0x000fe2000001008f */
[----:B0-----:R-:W-:Y:S01]  /*4ca0*/  FFMA.FTZ R167, R0, -R3, RZ ;  /* 0x8000000300a77223 */ /* 0x001fe200000100ff */
[----:B------:R-:W-:Y:S01]  /*4cb0*/  FMUL.FTZ R143, R110, R176 ;  /* 0x000000b06e8f7220 */ /* 0x000fe20000410000 */
[----:B----4-:R-:W-:Y:S01]  /*4cc0*/  FFMA.FTZ R39, R98, -R128, R3 ;  /* 0x8000008062277223 */ /* 0x010fe20000010003 */
[----:B------:R-:W-:Y:S01]  /*4cd0*/  FMUL.FTZ R130, R103, R54 ;  /* 0x0000003667827220 */ /* 0x000fe20000410000 */
[----:B--2---:R-:W-:Y:S01]  /*4ce0*/  FFMA.FTZ R165, R0, R170, RZ ;  /* 0x000000aa00a57223 */ /* 0x004fe200000100ff */
[-C--:B------:R-:W-:Y:S01]  /*4cf0*/  FMUL.FTZ R3, R110, R178.reuse ;  /* 0x000000b26e037220 */ /* 0x080fe20000410000 */
[----:B------:R-:W-:Y:S01]  /*4d00*/  FFMA.FTZ R143, R108, R178, R143 ;  /* 0x000000b26c8f7223 */ /* 0x000fe2000001008f */
[----:B------:R-:W-:Y:S01]  /*4d10*/  FFMA.FTZ R38, R97, -R128, R170 ;  /* 0x8000008061267223 */ /* 0x000fe200000100aa */
[C---:B------:R-:W-:Y:S01]  /*4d20*/  FFMA.FTZ R166, R76.reuse, R172, R165 ;  /* 0x000000ac4ca67223 */ /* 0x040fe200000100a5 */
[----:B------:R-:W-:Y:S01]  /*4d30*/  FFMA.FTZ R128, R99, -R130, R172 ;  /* 0x8000008263807223 */ /* 0x000fe200000100ac */
[----:B------:R-:W-:Y:S01]  /*4d40*/  FFMA.FTZ R168, R76, -R174, R167 ;  /* 0x800000ae4ca87223 */ /* 0x000fe200000100a7 */
[----:B------:R-:W-:Y:S01]  /*4d50*/  FFMA.FTZ R132, R108, R176, -R3 ;  /* 0x000000b06c847223 */ /* 0x000fe20000010803 */
[----:B------:R-:W-:Y:S01]  /*4d60*/  FFMA.FTZ R172, R117, R136, R143 ;  /* 0x0000008875ac7223 */ /* 0x000fe2000001008f */
[----:B------:R0:W2:Y:S01]  /*4d70*/  SHFL.DOWN PT, R165, R164, 0x4, 0x1f ;  /* 0x08801f00a4a57f89 */ /* 0x0000a200000e0000 */
[----:B------:R-:W-:Y:S01]  /*4d80*/  BSSY B0, `(.L_x_17139) ;  /* 0x0000012000007945 */ /* 0x000fe20003800000 */
[----:B------:R-:W-:Y:S01]  /*4d90*/  FFMA.FTZ R130, R105, -R130, R174 ;  /* 0x8000008269827223 */ /* 0x000fe200000100ae */
[----:B------:R-:W-:Y:S01]  /*4da0*/  FFMA.FTZ R170, R117, R138, R132 ;  /* 0x0000008a75aa7223 */ /* 0x000fe20000010084 */
[----:B------:R0:W4:Y:S04]  /*4db0*/  SHFL.DOWN PT, R143, R161, 0x4, 0x1f ;  /* 0x08801f00a18f7f89 */ /* 0x00012800000e0000 */
        /* <DEDUP_REMOVED lines=14> */
.L_x_17140:
[----:B------:R-:W-:Y:S05]  /*4ea0*/  BSYNC B0 ;  /* 0x0000000000007941 */ /* 0x000fea0003800000 */
.L_x_17139:
[C---:B----4-:R-:W-:Y:S01]  /*4eb0*/  FMUL.FTZ R143, R114.reuse, R170 ;  /* 0x000000aa728f7220 */ /* 0x050fe20000410000 */
[----:B------:R-:W-:Y:S01]  /*4ec0*/  FMUL.FTZ R134, R109, R52 ;  /* 0x000000346d867220 */ /* 0x000fe20000410000 */
[----:B0-----:R-:W-:Y:S01]  /*4ed0*/  FMUL.FTZ R3, R114, R172 ;  /* 0x000000ac72037220 */ /* 0x001fe20000410000 */
[----:B--2---:R-:W-:Y:S01]  /*4ee0*/  FFMA.FTZ R165, R75, R176, R166 ;  /* 0x000000b04ba57223 */ /* 0x004fe200000100a6 */
[C---:B------:R-:W-:Y:S01]  /*4ef0*/  FFMA.FTZ R143, R112.reuse, R172, R143 ;  /* 0x000000ac708f7223 */ /* 0x040fe2000001008f */
[----:B------:R-:W-:Y:S01]  /*4f00*/  FFMA.FTZ R132, R107, -R134, R176 ;  /* 0x800000866b847223 */ /* 0x000fe200000100b0 */
[----:B------:R-:W-:Y:S01]  /*4f10*/  FFMA.FTZ R136, R112, R170, -R3 ;  /* 0x000000aa70887223 */ /* 0x000fe20000010803 */
[----:B---3--:R0:W2:Y:S01]  /*4f20*/  SHFL.DOWN PT, R169, R164, 0x8, 0x1f ;  /* 0x09001f00a4a97f89 */ /* 0x0080a200000e0000 */
[----:B------:R-:W-:Y:S01]  /*4f30*/  FFMA.FTZ R176, R123, R142, R143 ;  /* 0x0000008e7bb07223 */ /* 0x000fe2000001008f */
[----:B------:R-:W-:Y:S01]  /*4f40*/  BSSY B0, `(.L_x_17141) ;  /* 0x0000013000007945 */ /* 0x000fe20003800000 */
[----:B------:R-:W-:Y:S01]  /*4f50*/  FFMA.FTZ R167, R75, -R178, R168 ;  /* 0x800000b24ba77223 */ /* 0x000fe200000100a8 */
[----:B------:R0:W3:Y:S01]  /*4f60*/  SHFL.DOWN PT, R143, R161, 0x8, 0x1f ;  /* 0x09001f00a18f7f89 */ /* 0x0000e200000e0000 */
[----:B------:R-:W-:Y:S01]  /*4f70*/  FFMA.FTZ R134, R111, -R134, R178 ;  /* 0x800000866f867223 */ /* 0x000fe200000100b2 */
[----:B------:R-:W-:-:S02]  /*4f80*/  FFMA.FTZ R174, R123, R140, R136 ;  /* 0x0000008c7bae7223 */ /* 0x000fc40000010088 */
[----:B------:R0:W4:Y:S04]  /*4f90*/  SHFL.DOWN PT, R3, R163, 0x8, 0x1f ;  /* 0x09001f00a3037f89 */ /* 0x00012800000e0000 */
[----:B------:R0:W0:Y:S01]  /*4fa0*/  SHFL.DOWN PT, R171, R162, 0x8, 0x1f ;  /* 0x09001f00a2ab7f89 */ /* 0x00002200000e0000 */
[----:B------:R-:W-:Y:S05]  /*4fb0*/  @P4 BRA `(.L_x_17142) ;  /* 0x00000000002c4947 */ /* 0x000fea0003800000 */
[C---:B0-----:R-:W-:Y:S01]  /*4fc0*/  FMUL.FTZ R138, R164.reuse, R171 ;  /* 0x000000aba48a7220 */ /* 0x041fe20000410000 */
[C---:B--2---:R-:W-:Y:S01]  /*4fd0*/  FMUL.FTZ R136, R164.reuse, R169 ;  /* 0x000000a9a4887220 */ /* 0x044fe20000410000 */
[C---:B----4-:R-:W-:Y:S01]  /*4fe0*/  FMUL.FTZ R140, R164.reuse, R3 ;  /* 0x00000003a48c7220 */ /* 0x050fe20000410000 */
        /* <DEDUP_REMOVED lines=8> */
.L_x_17142:
[----:B------:R-:W-:Y:S05]  /*5070*/  BSYNC B0 ;  /* 0x0000000000007941 */ /* 0x000fea0003800000 */
.L_x_17141:
[C---:B---3--:R-:W-:Y:S01]  /*5080*/  FMUL.FTZ R143, R118.reuse, R174 ;  /* 0x000000ae768f7220 */ /* 0x048fe20000410000 */
        /* <DEDUP_REMOVED lines=27> */
.L_x_17144:
[----:B------:R-:W-:Y:S05]  /*5240*/  BSYNC B0 ;  /* 0x0000000000007941 */ /* 0x000fea0003800000 */
.L_x_17143:
[C---:B0-----:R-:W-:Y:S01]  /*5250*/  FMUL.FTZ R143, R122.reuse, R170 ;  /* 0x000000aa7a8f7220 */ /* 0x041fe20000410000 */
[----:B------:R-:W-:Y:S01]  /*5260*/  FMUL.FTZ R3, R122, R172 ;  /* 0x000000ac7a037220 */ /* 0x000fe20000410000 */
[----:B------:R-:W-:Y:S01]  /*5270*/  FFMA.FTZ R167, R73, -R176, R168 ;  /* 0x800000b049a77223 */ /* 0x000fe200000100a8 */
[----:B--2---:R-:W-:Y:S01]  /*5280*/  SHFL.IDX PT, R169, R11, RZ, 0x1f ;  /* 0x00001fff0ba97589 */ /* 0x004fe200000e0000 */
        /* <DEDUP_REMOVED lines=18> */
[----:B------:R1:W2:Y:S01]  /*53b0*/  SHFL.IDX PT, R166, R164, RZ, 0x1f ;  /* 0x00001fffa4a67589 */ /* 0x0002a200000e0000 */
        /* <DEDUP_REMOVED lines=9> */
[C---:B-1-3--:R-:W-:Y:S01]  /*5450*/  FMUL.FTZ R164, R139.reuse, R42 ;  /* 0x0000002a8ba47220 */ /* 0x04afe20000410000 */
[----:B------:R-:W-:Y:S01]  /*5460*/  FFMA.FTZ R168, R139, R150, R148 ;  /* 0x000000968ba87223 */ /* 0x000fe20000010094 */
[----:B------:R1:W3:Y:S01]  /*5470*/  SHFL.IDX PT, R165, R161, RZ, 0x1f ;  /* 0x00001fffa1a57589 */ /* 0x0002e200000e0000 */
[----:B------:R-:W-:Y:S01]  /*5480*/  FMUL.FTZ R3, R69, R170 ;  /* 0x000000aa45037220 */ /* 0x000fe20000410000 */
[-C--:B------:R-:W-:Y:S01]  /*5490*/  FFMA.FTZ R148, R137, -R164.reuse, R170 ;  /* 0x800000a489947223 */ /* 0x080fe200000100aa */
[----:B------:R-:W-:Y:S01]  /*54a0*/  FFMA.FTZ R150, R15, -R164, R168 ;  /* 0x800000a40f967223 */ /* 0x000fe200000100a8 */
[----:B------:R-:W3:Y:S01]  /*54b0*/  SHFL.IDX PT, R162, R162, RZ, 0x1f ;  /* 0x00001fffa2a27589 */ /* 0x000ee200000e0000 */
[----:B------:R-:W-:Y:S01]  /*54c0*/  FMUL.FTZ R164, R69, R168 ;  /* 0x000000a845a47220 */ /* 0x000fe20000410000 */
[----:B------:R-:W-:Y:S01]  /*54d0*/  FFMA.FTZ R146, R131, -R152, R171 ;  /* 0x8000009883927223 */ /* 0x000fe200000100ab */
[----:B------:R-:W-:Y:S01]  /*54e0*/  FADD.FTZ R152, R176, R3 ;  /* 0x00000003b0987221 */ /* 0x000fe20000010000 */
[C---:B0-----:R-:W-:Y:S01]  /*54f0*/  @P1 FMUL.FTZ R168, R172.reuse, R169 ;  /* 0x000000a9aca81220 */ /* 0x041fe20000410000 */
[-C--:B------:R-:W-:Y:S01]  /*5500*/  @P1 FMUL.FTZ R170, R172, R167.reuse ;  /* 0x000000a7acaa1220 */ /* 0x080fe20000410000 */
[----:B-1----:R-:W-:Y:S01]  /*5510*/  FADD.FTZ R161, R177, -R164 ;  /* 0x800000a4b1a17221 */ /* 0x002fe20000010000 */
[----:B------:R-:W-:Y:S01]  /*5520*/  ISETP.NE.AND P0, PT, R57, RZ, PT ;  /* 0x000000ff3900720c */ /* 0x000fe20003f05270 */
[C---:B------:R-:W-:Y:S01]  /*5530*/  @P1 FFMA.FTZ R3, R173.reuse, R167, -R168 ;  /* 0x000000a7ad031223 */ /* 0x040fe200000108a8 */
[----:B------:R-:W-:Y:S01]  /*5540*/  @P1 FFMA.FTZ R170, R173, R169, R170 ;  /* 0x000000a9adaa1223 */ /* 0x000fe200000100aa */
[C---:B--2---:R-:W-:Y:S01]  /*5550*/  FMUL.FTZ R168, R166.reuse, R10 ;  /* 0x0000000aa6a87220 */ /* 0x044fe20000410000 */
[----:B------:R-:W-:Y:S01]  /*5560*/  FMUL.FTZ R164, R166, R11 ;  /* 0x0000000ba6a47220 */ /* 0x000fe20000410000 */
[----:B----4-:R-:W-:Y:S01]  /*5570*/  @P1 FADD.FTZ R167, R174, R3 ;  /* 0x00000003aea71221 */ /* 0x010fe20000010000 */
[----:B------:R-:W0:Y:S01]  /*5580*/  SHFL.IDX PT, R163, R163, RZ, 0x1f ;  /* 0x00001fffa3a37589 */ /* 0x000e2200000e0000 */
[----:B------:R-:W-:Y:S01]  /*5590*/  P2R R3, PR, RZ, 0x1 ;  /* 0x00000001ff037803 */ /* 0x000fe20000000000 */
[----:B------:R-:W-:Y:S01]  /*55a0*/  BSSY B0, `(.L_x_17145) ;  /* 0x00000a1000007945 */ /* 0x000fe20003800000 */
[----:B-----5:R-:W-:Y:S01]  /*55b0*/  @P1 FADD.FTZ R169, R175, R170 ;  /* 0x000000aaafa91221 */ /* 0x020fe20000010000 */
[----:B------:R-:W-:Y:S01]  /*55c0*/  FMUL.FTZ R170, R167, -R13 ;  /* 0x8000000da7aa7220 */ /* 0x000fe20000410000 */
[----:B------:R-:W-:Y:S01]  /*55d0*/  SHF.L.U32 R3, R57, 0x4, RZ ;  /* 0x0000000439037819 */ /* 0x000fe200000006ff */
[----:B---3--:R-:W-:Y:S01]  /*55e0*/  FFMA.FTZ R11, R165, R11, R168 ;  /* 0x0000000ba50b7223 */ /* 0x008fe200000100a8 */
[C---:B------:R-:W-:Y:S01]  /*55f0*/  FMUL.FTZ R168, R169.reuse, -R13 ;  /* 0x8000000da9a87220 */ /* 0x040fe20000410000 */
[----:B------:R-:W-:Y:S01]  /*5600*/  FFMA.FTZ R170, R169, R12, R170 ;  /* 0x0000000ca9aa7223 */ /* 0x000fe200000100aa */
[----:B------:R-:W-:Y:S01]  /*5610*/  FFMA.FTZ R164, R165, R10, -R164 ;  /* 0x0000000aa5a47223 */ /* 0x000fe200000108a4 */
[----:B------:R-:W-:Y:S01]  /*5620*/  FADD.FTZ R11, R162, R11 ;  /* 0x0000000ba20b7221 */ /* 0x000fe20000010000 */
[----:B------:R-:W-:Y:S01]  /*5630*/  FFMA.FTZ R168, R167, R12, -R168 ;  /* 0x0000000ca7a87223 */ /* 0x000fe200000108a8 */
[----:B------:R-:W-:Y:S01]  /*5640*/  FADD.FTZ R149, -R149, R170 ;  /* 0x000000aa95957221 */ /* 0x000fe20000010100 */
[----:B------:R-:W-:Y:S01]  /*5650*/  LEA.HI.SX32 R162, R3, R3, 0x1b ;  /* 0x0000000303a27211 */ /* 0x000fe200078fdaff */
[----:B------:R-:W-:Y:S01]  /*5660*/  FMUL.FTZ R10, R166, R9 ;  /* 0x00000009a60a7220 */ /* 0x000fe20000410000 */
[----:B------:R-:W-:Y:S01]  /*5670*/  FADD.FTZ R151, R151, R168 ;  /* 0x000000a897977221 */ /* 0x000fe20000010000 */
[----:B------:R-:W-:Y:S01]  /*5680*/  FMUL.FTZ R3, R126, -R149 ;  /* 0x800000957e037220 */ /* 0x000fe20000410000 */
[-C--:B------:R-:W-:Y:S01]  /*5690*/  FMUL.FTZ R166, R166, R8.reuse ;  /* 0x00000008a6a67220 */ /* 0x080fe20000410000 */
[C---:B------:R-:W-:Y:S01]  /*56a0*/  FFMA.FTZ R8, R165.reuse, R8, -R10 ;  /* 0x00000008a5087223 */ /* 0x040fe2000001080a */
[-C--:B------:R-:W-:Y:S01]  /*56b0*/  FMUL.FTZ R126, R126, -R151.reuse ;  /* 0x800000977e7e7220 */ /* 0x080fe20000410000 */
[C---:B------:R-:W-:Y:S01]  /*56c0*/  FFMA.FTZ R12, R124.reuse, R151, -R3 ;  /* 0x000000977c0c7223 */ /* 0x040fe20000010803 */
[----:B------:R-:W-:Y:S01]  /*56d0*/  FFMA.FTZ R9, R165, R9, R166 ;  /* 0x00000009a5097223 */ /* 0x000fe200000100a6 */
[----:B------:R-:W-:Y:S01]  /*56e0*/  FMUL.FTZ R13, R151, R42 ;  /* 0x0000002a970d7220 */ /* 0x000fe20000410000 */
[----:B------:R-:W-:Y:S01]  /*56f0*/  FFMA.FTZ R126, R124, R149, R126 ;  /* 0x000000957c7e7223 */ /* 0x000fe2000001007e */
[----:B------:R-:W-:Y:S01]  /*5700*/  FADD.FTZ R145, R145, R12 ;  /* 0x0000000c91917221 */ /* 0x000fe20000010000 */
[----:B0-----:R-:W-:Y:S01]  /*5710*/  FADD.FTZ R10, R163, R164 ;  /* 0x000000a4a30a7221 */ /* 0x001fe20000010000 */
[-C--:B------:R-:W-:Y:S01]  /*5720*/  @!P0 LEA R164, R70, R47.reuse, 0x4 ;  /* 0x0000002f46a48211 */ /* 0x080fe200078e20ff */
[----:B------:R-:W-:Y:S01]  /*5730*/  FADD.FTZ R147, -R147, R126 ;  /* 0x0000007e93937221 */ /* 0x000fe20000010100 */
[----:B------:R-:W-:Y:S01]  /*5740*/  FMUL.FTZ R167, R145, R44 ;  /* 0x0000002c91a77220 */ /* 0x000fe20000410000 */
[----:B------:R-:W-:Y:S01]  /*5750*/  FMUL.FTZ R163, R149, R42 ;  /* 0x0000002a95a37220 */ /* 0x000fe20000410000 */
[----:B------:R-:W-:Y:S01]  /*5760*/  LEA R124, R162, R47, 0x2 ;  /* 0x0000002fa27c7211 */ /* 0x000fe200078e10ff */
        /* <DEDUP_REMOVED lines=112> */
[--C-:B------:R-:W-:Y:S01]  /*5e70*/  SHF.R.U32.HI R106, RZ, 0x1, R37.reuse ;  /* 0x00000001ff6a7819 */ /* 0x100fe20000011625 */
[----:B------:R-:W-:Y:S01]  /*5e80*/  IMAD R95, R95, R26, RZ ;  /* 0x0000001a5f5f7224 */ /* 0x000fe200078e02ff */
[----:B------:R-:W-:Y:S01]  /*5e90*/  LEA R100, R8, R47, 0x2 ;  /* 0x0000002f08647211 */ /* 0x000fe200078e10ff */
[----:B------:R-:W-:Y:S01]  /*5ea0*/  IMAD.WIDE.U32 R8, R63, R34, RZ ;  /* 0x000000223f087225 */ /* 0x000fe200078e00ff */
[----:B0-----:R-:W-:-:S03]  /*5eb0*/  SHF.R.U64 R183, R36, 0x1, R37 ;  /* 0x0000000124b77819 */ /* 0x001fc60000001225 */
[----:B------:R-:W0:Y:S01]  /*5ec0*/  LDS R181, [R100+0x420] ;  /* 0x0004200064b57984 */ /* 0x000e220000000800 */
[----:B------:R-:W-:Y:S02]  /*5ed0*/  IMAD R187, R63, R35, R108 ;  /* 0x000000233fbb7224 */ /* 0x000fe400078e026c */
[----:B------:R-:W-:Y:S02]  /*5ee0*/  IMAD R106, R106, UR14, RZ ;  /* 0x0000000e6a6a7c24 */ /* 0x000fe4000f8e02ff */
[----:B------:R-:W-:Y:S01]  /*5ef0*/  IMAD.WIDE.U32 R2, R70, R26, R2 ;  /* 0x0000001a46027225 */ /* 0x000fe200078e0002 */
[----:B------:R-:W-:-:S03]  /*5f00*/  IADD3 R9, R9, R187, RZ ;  /* 0x000000bb09097210 */ /* 0x000fc60007ffe0ff */
[C---:B------:R-:W-:Y:S02]  /*5f10*/  IMAD R187, R183.reuse, UR15, R106 ;  /* 0x0000000fb7bb7c24 */ /* 0x040fe4000f8e026a */
        /* <DEDUP_REMOVED lines=8> */
[----:B0-----:R1:W-:Y:S04]  /*5fa0*/  REDG.E.ADD.F32.FTZ.RN.STRONG.GPU desc[UR12][R8.64], R181 ;  /* 0x000000b5080079a6 */ /* 0x0013e8000c10f38c */
.L_x_17146:
[----:B------:R-:W-:Y:S05]  /*5fb0*/  BSYNC B0 ;  /* 0x0000000000007941 */ /* 0x000fea0003800000 */
.L_x_17145:
[----:B------:R-:W-:Y:S01]  /*5fc0*/  USHF.R.U32.HI UR8, URZ, 0x1, UR27 ;  /* 0x000000013f087899 */ /* 0x000fe2000801161b */
[----:B------:R-:W-:Y:S01]  /*5fd0*/  FMUL.FTZ R3, R134, R193 ;  /* 0x000000c186037220 */ /* 0x000fe20000410000 */
[----:B------:R-:W-:Y:S01]  /*5fe0*/  USHF.R.U64 UR7, UR26, 0x1, UR27 ;  /* 0x000000011a077899 */ /* 0x000fe2000800121b */
[----:B------:R-:W-:Y:S01]  /*5ff0*/  FADD.FTZ R179, RZ, R179 ;  /* 0x000000b3ffb37221 */ /* 0x000fe20000010000 */
[----:B------:R-:W-:Y:S01]  /*6000*/  UIMAD UR10, UR8, UR14, URZ ;  /* 0x0000000e080a72a4 */ /* 0x000fe2000f8e023f */
[-C--:B------:R-:W-:Y:S01]  /*6010*/  FFMA.FTZ R3, R132, R191.reuse, R3 ;  /* 0x000000bf84037223 */ /* 0x080fe20000010003 */
[----:B------:R-:W-:Y:S01]  /*6020*/  FMUL.FTZ R191, R134, R191 ;  /* 0x000000bf86bf7220 */ /* 0x000fe20000410000 */
[----:B------:R-:W-:Y:S01]  /*6030*/  UIMAD.WIDE.U32 UR8, UR7, UR14, URZ ;  /* 0x0000000e070872a5 */ /* 0x000fe2000f8e003f */
[----:B------:R-:W-:Y:S01]  /*6040*/  FADD.FTZ R102, RZ, R102 ;  /* 0x00000066ff667221 */ /* 0x000fe20000010000 */
[----:B------:R-:W-:Y:S01]  /*6050*/  UIMAD UR10, UR15, UR7, UR10 ;  /* 0x000000070f0a72a4 */ /* 0x000fe2000f8e020a */
[----:B-1----:R-:W-:Y:S01]  /*6060*/  FMUL.FTZ R9, R142, R175 ;  /* 0x000000af8e097220 */ /* 0x002fe20000410000 */
[----:B------:R-:W-:Y:S01]  /*6070*/  FFMA.FTZ R191, R132, R193, -R191 ;  /* 0x000000c184bf7223 */ /* 0x000fe200000108bf */
[----:B------:R-:W-:Y:S01]  /*6080*/  FADD.FTZ R104, R179, R104 ;  /* 0x00000068b3687221 */ /* 0x000fe20000010000 */
[----:B------:R-:W-:Y:S01]  /*6090*/  UIADD3 UR9, UR10, UR9, URZ ;  /* 0x000000090a097290 */ /* 0x000fe2000fffe03f */
[----:B------:R-:W-:Y:S01]  /*60a0*/  FADD.FTZ R102, R102, R185 ;  /* 0x000000b966667221 */ /* 0x000fe20000010000 */
[----:B------:R-:W-:-:S02]  /*60b0*/  IMAD R2, R61, R34, RZ ;  /* 0x000000223d027224 */ /* 0x000fc400078e02ff */
[-C--:B------:R-:W-:Y:S01]  /*60c0*/  FFMA.FTZ R9, R140, R177.reuse, R9 ;  /* 0x000000b18c097223 */ /* 0x080fe20000010009 */
[----:B------:R-:W-:Y:S01]  /*60d0*/  FADD.FTZ R104, R104, R191 ;  /* 0x000000bf68687221 */ /* 0x000fe20000010000 */
[----:B------:R-:W-:Y:S01]  /*60e0*/  FMUL.FTZ R177, R142, R177 ;  /* 0x000000b18eb17220 */ /* 0x000fe20000410000 */
[----:B------:R-:W-:Y:S01]  /*60f0*/  FADD.FTZ R102, R102, R3 ;  /* 0x0000000366667221 */ /* 0x000fe20000010000 */
[C---:B------:R-:W-:Y:S02]  /*6100*/  IMAD R95, R63.reuse, R35, R2 ;  /* 0x000000233f5f7224 */ /* 0x040fe400078e0202 */
[----:B------:R-:W-:Y:S01]  /*6110*/  FADD.FTZ R104, R104, R197 ;  /* 0x000000c568687221 */ /* 0x000fe20000010000 */
[----:B------:R-:W-:-:S04]  /*6120*/  IMAD.WIDE.U32 R2, R63, R34, UR8 ;  /* 0x000000083f027e25 */ /* 0x000fc8000f8e0022 */
[----:B------:R-:W-:Y:S01]  /*6130*/  FFMA.FTZ R177, R140, R175, -R177 ;  /* 0x000000af8cb17223 */ /* 0x000fe200000108b1 */
[----:B------:R-:W-:Y:S01]  /*6140*/  FADD.FTZ R102, R102, R195 ;  /* 0x000000c366667221 */ /* 0x000fe20000010000 */
[----:B------:R-:W-:Y:S01]  /*6150*/  USHF.L.U64.HI UR8, UR5, 0x2, UR6 ;  /* 0x0000000205087899 */ /* 0x000fe20008010206 */
[----:B------:R-:W-:Y:S01]  /*6160*/  BSSY B0, `(.L_x_17147) ;  /* 0x0000022000007945 */ /* 0x000fe20003800000 */
[----:B------:R-:W-:Y:S01]  /*6170*/  FADD.FTZ R177, R104, R177 ;  /* 0x000000b168b17221 */ /* 0x000fe20000010000 */
[----:B------:R-:W-:Y:S01]  /*6180*/  IADD3 R100, R95, R3, RZ ;  /* 0x000000035f647210 */ /* 0x000fe20007ffe0ff */
[----:B------:R-:W-:Y:S01]  /*6190*/  FADD.FTZ R9, R102, R9 ;  /* 0x0000000966097221 */ /* 0x000fe20000010000 */
[----:B------:R-:W-:Y:S01]  /*61a0*/  LEA R8, P0, R2, R32, 0x3 ;  /* 0x0000002002087211 */ /* 0x000fe200078018ff */
[----:B------:R-:W-:Y:S01]  /*61b0*/  FADD.FTZ R112, R177, R112 ;  /* 0x00000070b1707221 */ /* 0x000fe20000010000 */
[----:B------:R-:W-:Y:S01]  /*61c0*/  IADD3 R95, -R78, UR4, RZ ;  /* 0x000000044e5f7c10 */ /* 0x000fe2000fffe1ff */
[----:B------:R-:W-:Y:S01]  /*61d0*/  FADD.FTZ R9, R9, R40 ;  /* 0x0000002809097221 */ /* 0x000fe20000010000 */
[----:B------:R-:W-:Y:S01]  /*61e0*/  LEA.HI.X R100, R2, R33, R100, 0x3, P0 ;  /* 0x0000002102647211 */ /* 0x000fe200000f1c64 */
[----:B------:R-:W-:Y:S01]  /*61f0*/  FADD.FTZ R112, R112, R11 ;  /* 0x0000000b70707221 */ /* 0x000fe20000010000 */
[C---:B------:R-:W-:Y:S01]  /*6200*/  LEA R2, P0, R57.reuse, R8, 0x2 ;  /* 0x0000000839027211 */ /* 0x040fe200078010ff */
[----:B------:R-:W-:Y:S01]  /*6210*/  FMUL.FTZ R11, R150, R13 ;  /* 0x0000000d960b7220 */ /* 0x000fe20000410000 */
[----:B------:R-:W-:Y:S01]  /*6220*/  IADD3 R8, R57, 0x20, RZ ;  /* 0x0000002039087810 */ /* 0x000fe20007ffe0ff */
[----:B------:R-:W-:Y:S01]  /*6230*/  IMAD R95, R95, -0x200, RZ ;  /* 0xfffffe005f5f7824 */ /* 0x000fe200078e02ff */
[----:B------:R-:W-:Y:S01]  /*6240*/  LEA.HI.X R3, R57, R100, RZ, 0x2, P0 ;  /* 0x0000006439037211 */ /* 0x000fe200000f14ff */
[----:B------:R-:W-:Y:S01]  /*6250*/  FFMA.FTZ R175, R148, R163, -R11 ;  /* 0x000000a394af7223 */ /* 0x000fe2000001080b */
[----:B------:R-:W-:Y:S01]  /*6260*/  LEA.HI.SX32 R8, R8, R57, 0x1b ;  /* 0x0000003908087211 */ /* 0x000fe200078fdaff */
[----:B------:R-:W-:Y:S01]  /*6270*/  FADD.FTZ R11, R9, R10 ;  /* 0x0000000a090b7221 */ /* 0x000fe20000010000 */
[----:B------:R-:W-:Y:S01]  /*6280*/  ISETP.GE.AND P0, PT, R96, 0x21, PT ;  /* 0x000000216000780c */ /* 0x000fe20003f06270 */
[----:B------:R-:W-:Y:S01]  /*6290*/  USHF.L.U32 UR7, UR5, 0x2, URZ ;  /* 0x0000000205077899 */ /* 0x000fe2000800063f */
[----:B------:R-:W-:Y:S01]  /*62a0*/  LEA R9, R8, R47, 0x2 ;  /* 0x0000002f08097211 */ /* 0x000fe200078e10ff */
[----:B------:R-:W-:-:S04]  /*62b0*/  IMAD.WIDE R2, R95, 0x4, R2 ;  /* 0x000000045f027825 */ /* 0x000fc800078e0202 */
[----:B------:R-:W-:Y:S01]  /*62c0*/  FMUL.FTZ R163, R150, R163 ;  /* 0x000000a396a37220 */ /* 0x000fe20000410000 */
[----:B------:R-:W-:Y:S01]  /*62d0*/  IADD3 R8, R57, 0x40, RZ ;  /* 0x0000004039087810 */ /* 0x000fe20007ffe0ff */
[C---:B------:R-:W-:Y:S01]  /*62e0*/  IMAD R40, R26.reuse, UR8, RZ ;  /* 0x000000081a287c24 */ /* 0x040fe2000f8e02ff */
[----:B------:R-:W1:Y:S01]  /*62f0*/  LDS R9, [R9+0x4a0] ;  /* 0x0004a00009097984 */ /* 0x000e620000000800 */
[----:B------:R-:W-:-:S04]  /*6300*/  IMAD.WIDE.U32 R2, R26, UR7, R2 ;  /* 0x000000071a027c25 */ /* 0x000fc8000f8e0002 */
[----:B------:R-:W-:Y:S01]  /*6310*/  FFMA.FTZ R102, R148, R13, R163 ;  /* 0x0000000d94667223 */ /* 0x000fe200000100a3 */
[----:B------:R-:W-:Y:S01]  /*6320*/  FADD.FTZ R13, R112, R175 ;  /* 0x000000af700d7221 */ /* 0x000fe20000010000 */
[----:B------:R-:W-:Y:S01]  /*6330*/  IADD3 R10, R57, 0x60, RZ ;  /* 0x00000060390a7810 */ /* 0x000fe20007ffe0ff */
[----:B------:R-:W-:-:S05]  /*6340*/  IMAD R95, R27, UR7, R40 ;  /* 0x000000071b5f7c24 */ /* 0x000fca000f8e0228 */
[----:B------:R-:W-:Y:S01]  /*6350*/  IADD3 R3, R3, R95, RZ ;  /* 0x0000005f03037210 */ /* 0x000fe20007ffe0ff */
[----:B------:R-:W-:Y:S06]  /*6360*/  @!P0 BRA `(.L_x_17148) ;  /* 0x0000000000048947 */ /* 0x000fec0003800000 */
[----:B-1----:R2:W-:Y:S02]  /*6370*/  REDG.E.ADD.F32.FTZ.RN.STRONG.GPU desc[UR12][R2.64+-0x780], R9 ;  /* 0xfff88009020079a6 */ /* 0x0025e4000c10f38c */
.L_x_17148:
[----:B------:R-:W-:Y:S05]  /*6380*/  BSYNC B0 ;  /* 0x0000000000007941 */ /* 0x000fea0003800000 */
.L_x_17147:
        /* <DEDUP_REMOVED lines=18> */
.L_x_17150:
[----:B------:R-:W-:Y:S05]  /*64b0*/  BSYNC B0 ;  /* 0x0000000000007941 */ /* 0x000fea0003800000 */
.L_x_17149:
[----:B-12---:R1:W2:Y:S01]  /*64c0*/  LDS R9, [R10+0x5a0] ;  /* 0x0005a0000a097984 */ /* 0x0062a20000000800 */
[----:B------:R-:W-:Y:S01]  /*64d0*/  BSSY B0, `(.L_x_17151) ;  /* 0x0000006000007945 */ /* 0x000fe20003800000 */
[----:B------:R-:W-:Y:S02]  /*64e0*/  IADD3 R8, R57, 0xc0, RZ ;  /* 0x000000c039087810 */ /* 0x000fe40007ffe0ff */
[----:B------:R-:W-:Y:S02]  /*64f0*/  LEA.HI.SX32 R100, R100, R57, 0x1b ;  /* 0x0000003964647211 */ /* 0x000fe400078fdaff */
[----:B------:R-:W-:Y:S01]  /*6500*/  LEA R40, R40, R47, 0x2 ;  /* 0x0000002f28287211 */ /* 0x000fe200078e10ff */
[----:B------:R-:W-:Y:S06]  /*6510*/  @!P0 BRA `(.L_x_17152) ;  /* 0x0000000000048947 */ /* 0x000fec0003800000 */
[----:B--2---:R3:W-:Y:S02]  /*6520*/  REDG.E.ADD.F32.FTZ.RN.STRONG.GPU desc[UR12][R2.64+-0x680], R9 ;  /* 0xfff98009020079a6 */ /* 0x0047e4000c10f38c */
.L_x_17152:
[----:B------:R-:W-:Y:S05]  /*6530*/  BSYNC B0 ;  /* 0x0000000000007941 */ /* 0x000fea0003800000 */
.L_x_17151:
[----:B--23--:R2:W3:Y:S01]  /*6540*/  LDS R9, [R40+0x620] ;  /* 0x0006200028097984 */ /* 0x00c4e20000000800 */
[----:B------:R-:W-:Y:S01]  /*6550*/  BSSY B0, `(.L_x_17153) ;  /* 0x0000006000007945 */ /* 0x000fe20003800000 */
[----:B-1----:R-:W-:Y:S02]  /*6560*/  IADD3 R10, R57, 0xe0, RZ ;  /* 0x000000e0390a7810 */ /* 0x002fe40007ffe0ff */
[----:B------:R-:W-:Y:S02]  /*6570*/  LEA.HI.SX32 R8, R8, R57, 0x1b ;  /* 0x0000003908087211 */ /* 0x000fe400078fdaff */
[----:B------:R-:W-:Y:S01]  /*6580*/  LEA R100, R100, R47, 0x2 ;  /* 0x0000002f64647211 */ /* 0x000fe200078e10ff */
[----:B------:R-:W-:Y:S06]  /*6590*/  @!P1 BRA `(.L_x_17154) ;  /* 0x0000000000049947 */ /* 0x000fec0003800000 */
[----:B---3--:R1:W-:Y:S02]  /*65a0*/  REDG.E.ADD.F32.FTZ.RN.STRONG.GPU desc[UR12][R2.64+-0x600], R9 ;  /* 0xfffa0009020079a6 */ /* 0x0083e4000c10f38c */
.L_x_17154:
[----:B------:R-:W-:Y:S05]  /*65b0*/  BSYNC B0 ;  /* 0x0000000000007941 */ /* 0x000fea0003800000 */
.L_x_17153:
[----:B-1-3--:R1:W3:Y:S01]  /*65c0*/  LDS R9, [R100+0x6a0] ;  /* 0x0006a00064097984 */ /* 0x00a2e20000000800 */
[----:B------:R-:W-:Y:S01]  /*65d0*/  BSSY B0, `(.L_x_17155) ;  /* 0x0000006000007945 */ /* 0x000fe20003800000 */
[----:B--2---:R-:W-:Y:S02]  /*65e0*/  IADD3 R40, R57, 0x100, RZ ;  /* 0x0000010039287810 */ /* 0x004fe40007ffe0ff */
[----:B------:R-:W-:Y:S02]  /*65f0*/  LEA.HI.SX32 R10, R10, R57, 0x1b ;  /* 0x000000390a0a7211 */ /* 0x000fe400078fdaff */
[----:B------:R-:W-:Y:S01]  /*6600*/  LEA R8, R8, R47, 0x2 ;  /* 0x0000002f08087211 */ /* 0x000fe200078e10ff */
[----:B------:R-:W-:Y:S06]  /*6610*/  @!P2 BRA `(.L_x_17156) ;  /* 0x000000000004a947 */ /* 0x000fec0003800000 */
[----:B---3--:R2:W-:Y:S02]  /*6620*/  REDG.E.ADD.F32.FTZ.RN.STRONG.GPU desc[UR12][R2.64+-0x580], R9 ;  /* 0xfffa8009020079a6 */ /* 0x0085e4000c10f38c */
.L_x_17156:
[----:B------:R-:W-:Y:S05]  /*6630*/  BSYNC B0 ;  /* 0x0000000000007941 */ /* 0x000fea0003800000 */
.L_x_17155:
[----:B--23--:R2:W3:Y:S01]  /*6640*/  LDS R9, [R8+0x720] ;  /* 0x0007200008097984 */ /* 0x00c4e20000000800 */
[----:B------:R-:W-:Y:S01]  /*6650*/  BSSY B0, `(.L_x_17157) ;  /* 0x0000005000007945 */ /* 0x000fe20003800000 */
[----:B------:R-:W-:Y:S02]  /*6660*/  LEA.HI.SX32 R40, R40, R57, 0x1b ;  /* 0x0000003928287211 */ /* 0x000fe400078fdaff */
[----:B------:R-:W-:Y:S01]  /*6670*/  LEA R10, R10, R47, 0x2 ;  /* 0x0000002f0a0a7211 */ /* 0x000fe200078e10ff */
[----:B------:R-:W-:Y:S06]  /*6680*/  @!P3 BRA `(.L_x_17158) ;  /* 0x000000000004b947 */ /* 0x000fec0003800000 */
[----:B---3--:R4:W-:Y:S02]  /*6690*/  REDG.E.ADD.F32.FTZ.RN.STRONG.GPU desc[UR12][R2.64+-0x500], R9 ;  /* 0xfffb0009020079a6 */ /* 0x0089e4000c10f38c */
.L_x_17158:
[----:B------:R-:W-:Y:S05]  /*66a0*/  BSYNC B0 ;  /* 0x0000000000007941 */ /* 0x000fea0003800000 */
.L_x_17157:
[----:B---34-:R3:W4:Y:S01]  /*66b0*/  LDS R9, [R10+0x7a0] ;  /* 0x0007a0000a097984 */ /* 0x0187220000000800 */
[----:B------:R-:W-:Y:S01]  /*66c0*/  BSSY B0, `(.L_x_17159) ;  /* 0x0000004000007945 */ /* 0x000fe20003800000 */
[----:B------:R-:W-:-:S03]  /*66d0*/  LEA R40, R40, R47, 0x2 ;  /* 0x0000002f28287211 */ /* 0x000fc600078e10ff */
[----:B------:R-:W-:Y:S05]  /*66e0*/  @!P4 BRA `(.L_x_17160) ;  /* 0x000000000004c947 */ /* 0x000fea0003800000 */
[----:B----4-:R4:W-:Y:S02]  /*66f0*/  REDG.E.ADD.F32.FTZ.RN.STRONG.GPU desc[UR12][R2.64+-0x480], R9 ;  /* 0xfffb8009020079a6 */ /* 0x0109e4000c10f38c */
.L_x_17160:
[----:B------:R-:W-:Y:S05]  /*6700*/  BSYNC B0 ;  /* 0x0000000000007941 */ /* 0x000fea0003800000 */
.L_x_17159:
[----:B----4-:R4:W0:Y:S01]  /*6710*/  LDS R9, [R40+0x820] ;  /* 0x0008200028097984 */ /* 0x0108220000000800 */
[----:B------:R-:W-:Y:S01]  /*6720*/  BSSY B0, `(.L_x_17161) ;  /* 0x0000005000007945 */ /* 0x000fe20003800000 */
[C---:B--2---:R-:W-:Y:S02]  /*6730*/  IADD3 R8, R57.reuse, 0x120, RZ ;  /* 0x0000012039087810 */ /* 0x044fe40007ffe0ff */
[----:B---3--:R-:W-:Y:S01]  /*6740*/  IADD3 R10, R57, 0x140, RZ ;  /* 0x00000140390a7810 */ /* 0x008fe20007ffe0ff */
[----:B------:R-:W-:Y:S06]  /*6750*/  @!P5 BRA `(.L_x_17162) ;  /* 0x000000000004d947 */ /* 0x000fec0003800000 */
[----:B0-----:R2:W-:Y:S02]  /*6760*/  REDG.E.ADD.F32.FTZ.RN.STRONG.GPU desc[UR12][R2.64+-0x400], R9 ;  /* 0xfffc0009020079a6 */ /* 0x0015e4000c10f38c */
.L_x_17162:
[----:B------:R-:W-:Y:S05]  /*6770*/  BSYNC B0 ;  /* 0x0000000000007941 */ /* 0x000fea0003800000 */
.L_x_17161:
        /* <DEDUP_REMOVED lines=18> */
.L_x_17164:
[----:B------:R-:W-:Y:S05]  /*68a0*/  BSYNC B0 ;  /* 0x0000000000007941 */ /* 0x000fea0003800000 */
.L_x_17163:
[----:B0-2---:R0:W1:Y:S01]  /*68b0*/  LDS R9, [R10+0x920] ;  /* 0x000920000a097984 */ /* 0x0050620000000800 */
[----:B------:R-:W-:Y:S01]  /*68c0*/  BSSY B0, `(.L_x_17165) ;  /* 0x0000006000007945 */ /* 0x000fe20003800000 */
[----:B------:R-:W-:Y:S02]  /*68d0*/  IADD3 R8, R57, 0x1a0, RZ ;  /* 0x000001a039087810 */ /* 0x000fe40007ffe0ff */
[----:B------:R-:W-:Y:S02]  /*68e0*/  LEA.HI.SX32 R100, R100, R57, 0x1b ;  /* 0x0000003964647211 */ /* 0x000fe400078fdaff */
[----:B------:R-:W-:Y:S01]  /*68f0*/  LEA R40, R40, R47, 0x2 ;  /* 0x0000002f28287211 */ /* 0x000fe200078e10ff */
[----:B------:R-:W-:Y:S06]  /*6900*/  @!P0 BRA `(.L_x_17166) ;  /* 0x0000000000048947 */ /* 0x000fec0003800000 */
[----:B-1----:R2:W-:Y:S02]  /*6910*/  REDG.E.ADD.F32.FTZ.RN.STRONG.GPU desc[UR12][R2.64+-0x300], R9 ;  /* 0xfffd0009020079a6 */ /* 0x0025e4000c10f38c */
.L_x_17166:
[----:B------:R-:W-:Y:S05]  /*6920*/  BSYNC B0 ;  /* 0x0000000000007941 */ /* 0x000fea0003800000 */
.L_x_17165:
[----:B-12---:R1:W2:Y:S01]  /*6930*/  LDS R9, [R40+0x9a0] ;  /* 0x0009a00028097984 */ /* 0x0062a20000000800 */
[----:B------:R-:W-:Y:S01]  /*6940*/  BSSY B0, `(.L_x_17167) ;  /* 0x0000006000007945 */ /* 0x000fe20003800000 */
[----:B0-----:R-:W-:Y:S02]  /*6950*/  IADD3 R10, R57, 0x1c0, RZ ;  /* 0x000001c0390a7810 */ /* 0x001fe40007ffe0ff */
[----:B------:R-:W-:Y:S02]  /*6960*/  LEA.HI.SX32 R8, R8, R57, 0x1b ;  /* 0x0000003908087211 */ /* 0x000fe400078fdaff */
[----:B------:R-:W-:Y:S01]  /*6970*/  LEA R100, R100, R47, 0x2 ;  /* 0x0000002f64647211 */ /* 0x000fe200078e10ff */
[----:B------:R-:W-:Y:S06]  /*6980*/  @!P1 BRA `(.L_x_17168) ;  /* 0x0000000000049947 */ /* 0x000fec0003800000 */
[----:B--2---:R0:W-:Y:S02]  /*6990*/  REDG.E.ADD.F32.FTZ.RN.STRONG.GPU desc[UR12][R2.64+-0x280], R9 ;  /* 0xfffd8009020079a6 */ /* 0x0041e4000c10f38c */
.L_x_17168:
[----:B------:R-:W-:Y:S05]  /*69a0*/  BSYNC B0 ;  /* 0x0000000000007941 */ /* 0x000fea0003800000 */
.L_x_17167:
[----:B0-2---:R0:W2:Y:S01]  /*69b0*/  LDS R9, [R100+0xa20] ;  /* 0x000a200064097984 */ /* 0x0050a20000000800 */
[----:B------:R-:W-:Y:S01]  /*69c0*/  BSSY B0, `(.L_x_17169) ;  /* 0x0000006000007945 */ /* 0x000fe20003800000 */
[----:B-1----:R-:W-:Y:S02]  /*69d0*/  IADD3 R40, R57, 0x1e0, RZ ;  /* 0x000001e039287810 */ /* 0x002fe40007ffe0ff */
[----:B------:R-:W-:Y:S02]  /*69e0*/  LEA.HI.SX32 R10, R10, R57, 0x1b ;  /* 0x000000390a0a7211 */ /* 0x000fe400078fdaff */
[----:B------:R-:W-:Y:S01]  /*69f0*/  LEA R8, R8, R47, 0x2 ;  /* 0x0000002f08087211 */ /* 0x000fe200078e10ff */
[----:B------:R-:W-:Y:S06]  /*6a00*/  @!P2 BRA `(.L_x_17170) ;  /* 0x000000000004a947 */ /* 0x000fec0003800000 */
[----:B--2---:R1:W-:Y:S02]  /*6a10*/  REDG.E.ADD.F32.FTZ.RN.STRONG.GPU desc[UR12][R2.64+-0x200], R9 ;  /* 0xfffe0009020079a6 */ /* 0x0043e4000c10f38c */
.L_x_17170:
[----:B------:R-:W-:Y:S05]  /*6a20*/  BSYNC B0 ;  /* 0x0000000000007941 */ /* 0x000fea0003800000 */
.L_x_17169:
[----:B-12---:R1:W2:Y:S01]  /*6a30*/  LDS R9, [R8+0xaa0] ;  /* 0x000aa00008097984 */ /* 0x0062a20000000800 */
[----:B------:R-:W-:Y:S01]  /*6a40*/  BSSY B0, `(.L_x_17171) ;  /* 0x0000005000007945 */ /* 0x000fe20003800000 */
[----:B------:R-:W-:Y:S02]  /*6a50*/  LEA.HI.SX32 R40, R40, R57, 0x1b ;  /* 0x0000003928287211 */ /* 0x000fe400078fdaff */
[----:B------:R-:W-:Y:S01]  /*6a60*/  LEA R10, R10, R47, 0x2 ;  /* 0x0000002f0a0a7211 */ /* 0x000fe200078e10ff */
[----:B------:R-:W-:Y:S06]  /*6a70*/  @!P3 BRA `(.L_x_17172) ;  /* 0x000000000004b947 */ /* 0x000fec0003800000 */
[----:B--2---:R3:W-:Y:S02]  /*6a80*/  REDG.E.ADD.F32.FTZ.RN.STRONG.GPU desc[UR12][R2.64+-0x180], R9 ;  /* 0xfffe8009020079a6 */ /* 0x0047e4000c10f38c */
.L_x_17172:
[----:B------:R-:W-:Y:S05]  /*6a90*/  BSYNC B0 ;  /* 0x0000000000007941 */ /* 0x000fea0003800000 */
.L_x_17171:
[----:B--23--:R2:W3:Y:S01]  /*6aa0*/  LDS R9, [R10+0xb20] ;  /* 0x000b20000a097984 */ /* 0x00c4e20000000800 */
[----:B------:R-:W-:Y:S01]  /*6ab0*/  BSSY B0, `(.L_x_17173) ;  /* 0x0000004000007945 */ /* 0x000fe20003800000 */
[----:B------:R-:W-:-:S03]  /*6ac0*/  LEA R40, R40, R47, 0x2 ;  /* 0x0000002f28287211 */ /* 0x000fc600078e10ff */
[----:B------:R-:W-:Y:S05]  /*6ad0*/  @!P4 BRA `(.L_x_17174) ;  /* 0x000000000004c947 */ /* 0x000fea0003800000 */
[----:B---3--:R4:W-:Y:S02]  /*6ae0*/  REDG.E.ADD.F32.FTZ.RN.STRONG.GPU desc[UR12][R2.64+-0x100], R9 ;  /* 0xffff0009020079a6 */ /* 0x0089e4000c10f38c */
.L_x_17174:
[----:B------:R-:W-:Y:S05]  /*6af0*/  BSYNC B0 ;  /* 0x0000000000007941 */ /* 0x000fea0003800000 */
.L_x_17173:
[----:B---34-:R3:W4:Y:S01]  /*6b00*/  LDS R9, [R40+0xba0] ;  /* 0x000ba00028097984 */ /* 0x0187220000000800 */
[----:B------:R-:W-:Y:S04]  /*6b10*/  BSSY B0, `(.L_x_17175) ;  /* 0x0000003000007945 */ /* 0x000fe80003800000 */
[----:B------:R-:W-:Y:S05]  /*6b20*/  @!P5 BRA `(.L_x_17176) ;  /* 0x000000000004d947 */ /* 0x000fea0003800000 */
[----:B----4-:R4:W-:Y:S02]  /*6b30*/  REDG.E.ADD.F32.FTZ.RN.STRONG.GPU desc[UR12][R2.64+-0x80], R9 ;  /* 0xffff8009020079a6 */ /* 0x0109e4000c10f38c */
.L_x_17176:
[----:B------:R-:W-:Y:S05]  /*6b40*/  BSYNC B0 ;  /* 0x0000000000007941 */ /* 0x000fea0003800000 */
.L_x_17175:
[----:B-1----:R-:W-:Y:S01]  /*6b50*/  FADD.FTZ R8, R11, R102 ;  /* 0x000000660b087221 */ /* 0x002fe20000010000 */
[----:B----4-:R-:W1:Y:S01]  /*6b60*/  SHFL.DOWN PT, R2, R13, 0x1, 0x1f ;  /* 0x08201f000d027f89 */ /* 0x010e6200000e0000 */
[----:B------:R-:W-:Y:S01]  /*6b70*/  ISETP.GT.AND P0, PT, R62, 0x1e, PT ;  /* 0x0000001e3e00780c */ /* 0x000fe20003f04270 */
[----:B------:R-:W-:Y:S01]  /*6b80*/  FMUL.FTZ R98, R98, R141 ;  /* 0x0000008d62627220 */ /* 0x000fe20000410000 */
[----:B------:R-:W-:Y:S01]  /*6b90*/  MOV R9, R13 ;  /* 0x0000000d00097202 */ /* 0x000fe20000000f00 */
[----:B------:R-:W4:Y:S01]  /*6ba0*/  SHFL.DOWN PT, R95, R152, 0x1, 0x1f ;  /* 0x08201f00985f7f89 */ /* 0x000f2200000e0000 */
[----:B--2---:R-:W-:Y:S01]  /*6bb0*/  MOV R10, R152 ;  /* 0x00000098000a7202 */ /* 0x004fe20000000f00 */
[----:B------:R-:W-:Y:S01]  /*6bc0*/  FFMA.FTZ R97, R97, R12, R98 ;  /* 0x0000000c61617223 */ /* 0x000fe20000010062 */
[----:B------:R-:W-:Y:S01]  /*6bd0*/  MOV R11, R161 ;  /* 0x000000a1000b7202 */ /* 0x000fe20000000f00 */
[----:B---3--:R-:W2:Y:S01]  /*6be0*/  SHFL.DOWN PT, R40, R161, 0x1, 0x1f ;  /* 0x08201f00a1287f89 */ /* 0x008ea200000e0000 */
[----:B------:R-:W-:Y:S01]  /*6bf0*/  ISETP.NE.AND P1, PT, R62, RZ, PT ;  /* 0x000000ff3e00720c */ /* 0x000fe20003f25270 */
[----:B------:R-:W-:Y:S01]  /*6c00*/  BSSY B0, `(.L_x_17177) ;  /* 0x0000091000007945 */ /* 0x000fe20003800000 */
[----:B------:R-:W-:Y:S01]  /*6c10*/  ISETP.NE.AND P2, PT, R57, RZ, PT ;  /* 0x000000ff3900720c */ /* 0x000fe20003f45270 */
[----:B------:R-:W3:Y:S01]  /*6c20*/  SHFL.DOWN PT, R3, R8, 0x1, 0x1f ;  /* 0x08201f0008037f89 */ /* 0x000ee200000e0000 */
[----:B------:R-:W-:Y:S01]  /*6c30*/  FFMA.FTZ R86, R97, R56, R86 ;  /* 0x0000003861567223 */ /* 0x000fe20000010056 */
[----:B-1----:R-:W-:Y:S01]  /*6c40*/  @!P0 FADD.FTZ R9, R9, R2 ;  /* 0x0000000209098221 */ /* 0x002fe20000010000 */
[----:B------:R-:W-:Y:S01]  /*6c50*/  FMUL.FTZ R2, R15, R149 ;  /* 0x000000950f027220 */ /* 0x000fe20000410000 */
[----:B----4-:R-:W-:-:S03]  /*6c60*/  @!P0 FADD.FTZ R10, R10, R95 ;  /* 0x0000005f0a0a8221 */ /* 0x010fc60000010000 */
[----:B------:R-:W1:Y:S01]  /*6c70*/  SHFL.DOWN PT, R96, R9, 0x2, 0x1f ;  /* 0x08401f0009607f89 */ /* 0x000e6200000e0000 */
[----:B--2---:R-:W-:-:S03]  /*6c80*/  @!P0 FADD.FTZ R11, R11, R40 ;  /* 0x000000280b0b8221 */ /* 0x004fc60000010000 */
[----:B------:R-:W2:Y:S01]  /*6c90*/  SHFL.DOWN PT, R161, R10, 0x2, 0x1f ;  /* 0x08401f000aa17f89 */ /* 0x000ea200000e0000 */
[----:B------:R-:W-:Y:S01]  /*6ca0*/  FFMA.FTZ R40, R137, R151, R2 ;  /* 0x0000009789287223 */ /* 0x000fe20000010002 */
[----:B------:R-:W-:Y:S01]  /*6cb0*/  FMUL.FTZ R2, R131, R147 ;  /* 0x0000009383027220 */ /* 0x000fe20000410000 */
[----:B---3--:R-:W-:Y:S01]  /*6cc0*/  @!P0 FADD.FTZ R8, R3, R8 ;  /* 0x0000000803088221 */ /* 0x008fe20000010000 */
[----:B0-----:R-:W0:Y:S01]  /*6cd0*/  SHFL.DOWN PT, R100, R11, 0x2, 0x1f ;  /* 0x08401f000b647f89 */ /* 0x001e2200000e0000 */
[----:B------:R-:W-:Y:S01]  /*6ce0*/  ISETP.GT.AND P0, PT, R62, 0x1d, PT ;  /* 0x0000001d3e00780c */ /* 0x000fe20003f04270 */
[----:B------:R-:W-:Y:S01]  /*6cf0*/  FMUL.FTZ R3, R25, R151 ;  /* 0x0000009719037220 */ /* 0x000fe20000410000 */
[----:B------:R-:W-:Y:S01]  /*6d00*/  FFMA.FTZ R133, R133, R145, R2 ;  /* 0x0000009185857223 */ /* 0x000fe20000010002 */
[----:B------:R-:W3:Y:S01]  /*6d10*/  SHFL.DOWN PT, R95, R8, 0x2, 0x1f ;  /* 0x08401f00085f7f89 */ /* 0x000ee200000e0000 */
[----:B------:R-:W-:Y:S01]  /*6d20*/  FMUL.FTZ R2, R127, R165 ;  /* 0x000000a57f027220 */ /* 0x000fe20000410000 */
[-C--:B------:R-:W-:Y:S01]  /*6d30*/  FFMA.FTZ R13, R24, R149.reuse, -R3 ;  /* 0x00000095180d7223 */ /* 0x080fe20000010803 */
[----:B------:R-:W-:Y:S01]  /*6d40*/  FMUL.FTZ R3, R25, R149 ;  /* 0x0000009519037220 */ /* 0x000fe20000410000 */
[----:B------:R-:W-:Y:S01]  /*6d50*/  FFMA.FTZ R79, R40, R42, R79 ;  /* 0x0000002a284f7223 */ /* 0x000fe2000001004f */
[----:B------:R-:W-:Y:S01]  /*6d60*/  FFMA.FTZ R80, R133, R44, R80 ;  /* 0x0000002c85507223 */ /* 0x000fe20000010050 */
[----:B------:R-:W-:Y:S01]  /*6d70*/  FMUL.FTZ R13, R150, R13 ;  /* 0x0000000d960d7220 */ /* 0x000fe20000410000 */
[----:B------:R-:W-:-:S04]  /*6d80*/  FFMA.FTZ R3, R24, R151, R3 ;  /* 0x0000009718037223 */ /* 0x000fc80000010003 */
[----:B------:R-:W-:Y:S01]  /*6d90*/  FFMA.FTZ R148, R148, R3, R13 ;  /* 0x0000000394947223 */ /* 0x000fe2000001000d */
[----:B-1----:R-:W-:Y:S01]  /*6da0*/  @!P0 FADD.FTZ R9, R9, R96 ;  /* 0x0000006009098221 */ /* 0x002fe20000010000 */
[----:B------:R-:W-:Y:S02]  /*6db0*/  FMUL.FTZ R3, R25, R145 ;  /* 0x0000009119037220 */ /* 0x000fe40000410000 */
[----:B------:R-:W-:Y:S01]  /*6dc0*/  FFMA.FTZ R139, R139, R40, R148 ;  /* 0x000000288b8b7223 */ /* 0x000fe20000010094 */
[----:B--2---:R-:W-:Y:S01]  /*6dd0*/  @!P0 FADD.FTZ R10, R10, R161 ;  /* 0x000000a10a0a8221 */ /* 0x004fe20000010000 */
[-C--:B------:R-:W-:Y:S01]  /*6de0*/  FFMA.FTZ R3, R24, R147.reuse, -R3 ;  /* 0x0000009318037223 */ /* 0x080fe20000010803 */
[----:B------:R-:W-:Y:S01]  /*6df0*/  FMUL.FTZ R147, R25, R147 ;  /* 0x0000009319937220 */ /* 0x000fe20000410000 */
[----:B------:R-:W-:Y:S01]  /*6e00*/  FFMA.FTZ R40, R125, R153, R2 ;  /* 0x000000997d287223 */ /* 0x000fe20000010002 */
[----:B0-----:R-:W-:Y:S01]  /*6e10*/  @!P0 FADD.FTZ R11, R11, R100 ;  /* 0x000000640b0b8221 */ /* 0x001fe20000010000 */
[----:B------:R-:W-:Y:S01]  /*6e20*/  FMUL.FTZ R13, R146, R3 ;  /* 0x00000003920d7220 */ /* 0x000fe20000410000 */
[----:B------:R-:W0:Y:S01]  /*6e30*/  SHFL.DOWN PT, R100, R9, 0x4, 0x1f ;  /* 0x08801f0009647f89 */ /* 0x000e2200000e0000 */
[C---:B------:R-:W-:Y:S01]  /*6e40*/  FMUL.FTZ R3, R25.reuse, R153 ;  /* 0x0000009919037220 */ /* 0x040fe20000410000 */
[----:B---3--:R-:W-:Y:S01]  /*6e50*/  @!P0 FADD.FTZ R8, R8, R95 ;  /* 0x0000005f08088221 */ /* 0x008fe20000010000 */
[----:B------:R-:W-:Y:S01]  /*6e60*/  ISETP.GT.AND P0, PT, R62, 0x1b, PT ;  /* 0x0000001b3e00780c */ /* 0x000fe20003f04270 */
[----:B------:R-:W1:Y:S01]  /*6e70*/  SHFL.DOWN PT, R95, R10, 0x4, 0x1f ;  /* 0x08801f000a5f7f89 */ /* 0x000e6200000e0000 */
[C---:B------:R-:W-:Y:S01]  /*6e80*/  FFMA.FTZ R96, R24.reuse, R165, -R3 ;  /* 0x000000a518607223 */ /* 0x040fe20000010803 */
[----:B------:R-:W-:Y:S01]  /*6e90*/  FFMA.FTZ R147, R24, R145, R147 ;  /* 0x0000009118937223 */ /* 0x000fe20000010093 */
[----:B------:R-:W-:Y:S01]  /*6ea0*/  FMUL.FTZ R3, R25, R169 ;  /* 0x000000a919037220 */ /* 0x000fe20000410000 */
[----:B------:R-:W2:Y:S01]  /*6eb0*/  SHFL.DOWN PT, R102, R11, 0x4, 0x1f ;  /* 0x08801f000b667f89 */ /* 0x000ea200000e0000 */
[----:B------:R-:W-:Y:S01]  /*6ec0*/  FMUL.FTZ R143, R143, R96 ;  /* 0x000000608f8f7220 */ /* 0x000fe20000410000 */
[----:B------:R-:W-:Y:S01]  /*6ed0*/  FFMA.FTZ R144, R144, R147, R13 ;  /* 0x0000009390907223 */ /* 0x000fe2000001000d */
[-C--:B------:R-:W-:Y:S01]  /*6ee0*/  FFMA.FTZ R13, R24, R167.reuse, -R3 ;  /* 0x000000a7180d7223 */ /* 0x080fe20000010803 */
[----:B------:R-:W3:Y:S01]  /*6ef0*/  SHFL.DOWN PT, R15, R8, 0x4, 0x1f ;  /* 0x08801f00080f7f89 */ /* 0x000ee200000e0000 */
[-C--:B------:R-:W-:Y:S01]  /*6f00*/  FMUL.FTZ R3, R25, R167.reuse ;  /* 0x000000a719037220 */ /* 0x080fe20000410000 */
[----:B------:R-:W-:Y:S01]  /*6f10*/  FMUL.FTZ R2, R121, R167 ;  /* 0x000000a779027220 */ /* 0x000fe20000410000 */
[----:B------:R-:W-:Y:S01]  /*6f20*/  FMUL.FTZ R13, R142, R13 ;  /* 0x0000000d8e0d7220 */ /* 0x000fe20000410000 */
[----:B------:R-:W-:Y:S01]  /*6f30*/  FMUL.FTZ R165, R25, R165 ;  /* 0x000000a519a57220 */ /* 0x000fe20000410000 */
[CC--:B------:R-:W-:Y:S01]  /*6f40*/  FFMA.FTZ R3, R24.reuse, R169.reuse, R3 ;  /* 0x000000a918037223 */ /* 0x0c0fe20000010003 */
[----:B------:R-:W-:Y:S01]  /*6f50*/  FFMA.FTZ R119, R119, R169, R2 ;  /* 0x000000a977777223 */ /* 0x000fe20000010002 */
[----:B------:R-:W-:Y:S01]  /*6f60*/  FMUL.FTZ R2, R115, R173 ;  /* 0x000000ad73027220 */ /* 0x000fe20000410000 */
[----:B------:R-:W-:Y:S01]  /*6f70*/  FFMA.FTZ R165, R24, R153, R165 ;  /* 0x0000009918a57223 */ /* 0x000fe200000100a5 */
[----:B------:R-:W4:Y:S01]  /*6f80*/  @!P1 S2R R115, SR_CgaCtaId ;  /* 0x0000000000739919 */ /* 0x000f220000008800 */
[----:B------:R-:W-:Y:S01]  /*6f90*/  FFMA.FTZ R140, R140, R3, R13 ;  /* 0x000000038c8c7223 */ /* 0x000fe2000001000d */
[----:B------:R-:W-:Y:S01]  /*6fa0*/  FMUL.FTZ R13, R25, R157 ;  /* 0x0000009d190d7220 */ /* 0x000fe20000410000 */
[----:B0-----:R-:W-:Y:S01]  /*6fb0*/  @!P0 FADD.FTZ R9, R9, R100 ;  /* 0x0000006409098221 */ /* 0x001fe20000010000 */
[----:B------:R-:W-:Y:S01]  /*6fc0*/  FMUL.FTZ R3, R25, R173 ;  /* 0x000000ad19037220 */ /* 0x000fe20000410000 */
[----:B------:R-:W-:Y:S01]  /*6fd0*/  FFMA.FTZ R14, R14, R165, R143 ;  /* 0x000000a50e0e7223 */ /* 0x000fe2000001008f */
[----:B------:R-:W-:Y:S01]  /*6fe0*/  FFMA.FTZ R13, R24, R173, -R13 ;  /* 0x000000ad180d7223 */ /* 0x000fe2000001080d */
[----:B-1----:R-:W-:Y:S01]  /*6ff0*/  @!P0 FADD.FTZ R10, R10, R95 ;  /* 0x0000005f0a0a8221 */ /* 0x002fe20000010000 */
[----:B------:R-:W0:Y:S01]  /*7000*/  SHFL.DOWN PT, R96, R9, 0x8, 0x1f ;  /* 0x09001f0009607f89 */ /* 0x000e2200000e0000 */
[----:B------:R-:W-:Y:S01]  /*7010*/  FFMA.FTZ R3, R24, R157, R3 ;  /* 0x0000009d18037223 */ /* 0x000fe20000010003 */
        /* <DEDUP_REMOVED lines=12> */
[-C--:B------:R-:W-:Y:S01]  /*70e0*/  FMUL.FTZ R14, R111, R171.reuse ;  /* 0x000000ab6f0e7220 */ /* 0x080fe20000410000 */
[----:B------:R-:W-:Y:S01]  /*70f0*/  FFMA.FTZ R83, R2, R50, R83 ;  /* 0x0000003202537223 */ /* 0x000fe20000010053 */
[----:B------:R-:W-:Y:S01]  /*7100*/  FFMA.FTZ R117, R117, R2, R136 ;  /* 0x0000000275757223 */ /* 0x000fe20000010088 */
[CC--:B------:R-:W-:Y:S01]  /*7110*/  FMUL.FTZ R3, R25.reuse, R171.reuse ;  /* 0x000000ab19037220 */ /* 0x0c0fe20000410000 */
[C---:B------:R-:W-:Y:S01]  /*7120*/  FFMA.FTZ R13, R24.reuse, R171, -R13 ;  /* 0x000000ab180d7223 */ /* 0x040fe2000001080d */
[----:B------:R-:W-:Y:S01]  /*7130*/  FMUL.FTZ R2, R25, R41 ;  /* 0x0000002919027220 */ /* 0x000fe20000410000 */
[-C--:B------:R-:W-:Y:S01]  /*7140*/  FFMA.FTZ R107, R107, R155.reuse, R14 ;  /* 0x0000009b6b6b7223 */ /* 0x080fe2000001000e */
[----:B------:R-:W-:Y:S01]  /*7150*/  FFMA.FTZ R155, R24, R155, R3 ;  /* 0x0000009b189b7223 */ /* 0x000fe20000010003 */
[----:B------:R-:W-:Y:S01]  /*7160*/  FMUL.FTZ R13, R134, R13 ;  /* 0x0000000d860d7220 */ /* 0x000fe20000410000 */
[----:B------:R-:W-:Y:S01]  /*7170*/  FFMA.FTZ R3, R24, R159, -R2 ;  /* 0x0000009f18037223 */ /* 0x000fe20000010802 */
[----:B0-----:R-:W-:Y:S01]  /*7180*/  @!P0 FADD.FTZ R9, R9, R96 ;  /* 0x0000006009098221 */ /* 0x001fe20000010000 */
[----:B------:R-:W-:Y:S01]  /*7190*/  @!P1 MOV R2, 0x400 ;  /* 0x0000040000029802 */ /* 0x000fe20000000f00 */
[----:B------:R-:W-:Y:S01]  /*71a0*/  FFMA.FTZ R132, R132, R155, R13 ;  /* 0x0000009b84847223 */ /* 0x000fe2000001000d */
[----:B------:R-:W-:Y:S01]  /*71b0*/  FMUL.FTZ R13, R130, R3 ;  /* 0x00000003820d7220 */ /* 0x000fe20000410000 */
[----:B-1----:R-:W-:Y:S01]  /*71c0*/  @!P0 FADD.FTZ R10, R10, R95 ;  /* 0x0000005f0a0a8221 */ /* 0x002fe20000010000 */
[----:B------:R-:W0:Y:S01]  /*71d0*/  SHFL.DOWN PT, R40, R9, 0x10, 0x1f ;  /* 0x0a001f0009287f89 */ /* 0x000e2200000e0000 */
[----:B------:R-:W-:Y:S01]  /*71e0*/  FMUL.FTZ R3, R25, R12 ;  /* 0x0000000c19037220 */ /* 0x000fe20000410000 */
[-C--:B------:R-:W-:Y:S01]  /*71f0*/  FMUL.FTZ R14, R105, R159.reuse ;  /* 0x0000009f690e7220 */ /* 0x080fe20000410000 */
[----:B--2---:R-:W-:Y:S01]  /*7200*/  @!P0 FADD.FTZ R11, R11, R100 ;  /* 0x000000640b0b8221 */ /* 0x004fe20000010000 */
[----:B------:R-:W1:Y:S01]  /*7210*/  SHFL.DOWN PT, R95, R10, 0x10, 0x1f ;  /* 0x0a001f000a5f7f89 */ /* 0x000e6200000e0000 */
[----:B----4-:R-:W-:Y:S01]  /*7220*/  @!P1 LEA R47, R115, R2, 0x18 ;  /* 0x00000002732f9211 */ /* 0x010fe200078ec0ff */
[C---:B------:R-:W-:Y:S01]  /*7230*/  FMUL.FTZ R159, R25.reuse, R159 ;  /* 0x0000009f199f7220 */ /* 0x040fe20000410000 */
[----:B---3--:R-:W-:Y:S01]  /*7240*/  @!P0 FADD.FTZ R8, R8, R15 ;  /* 0x0000000f08088221 */ /* 0x008fe20000010000 */
[----:B------:R-:W2:Y:S01]  /*7250*/  SHFL.DOWN PT, R96, R11, 0x10, 0x1f ;  /* 0x0a001f000b607f89 */ /* 0x000ea200000e0000 */
[----:B------:R-:W-:Y:S01]  /*7260*/  ISETP.GT.AND P0, PT, R62, 0xf, PT ;  /* 0x0000000f3e00780c */ /* 0x000fe20003f04270 */
[-C--:B------:R-:W-:Y:S01]  /*7270*/  FMUL.FTZ R25, R25, R141.reuse ;  /* 0x0000008d19197220 */ /* 0x080fe20000410000 */
[C---:B------:R-:W-:Y:S01]  /*7280*/  FFMA.FTZ R2, R24.reuse, R141, -R3 ;  /* 0x0000008d18027223 */ /* 0x040fe20000010803 */
[----:B------:R-:W3:Y:S01]  /*7290*/  SHFL.DOWN PT, R15, R8, 0x10, 0x1f ;  /* 0x0a001f00080f7f89 */ /* 0x000ee200000e0000 */
[CC--:B------:R-:W-:Y:S01]  /*72a0*/  FFMA.FTZ R159, R24.reuse, R41.reuse, R159 ;  /* 0x00000029189f7223 */ /* 0x0c0fe2000001009f */
        /* <DEDUP_REMOVED lines=11> */
[----:B------:R-:W-:Y:S01]  /*7360*/  FADD.FTZ R94, R139, R94 ;  /* 0x0000005e8b5e7221 */ /* 0x000fe20000010000 */
[----:B------:R-:W-:Y:S01]  /*7370*/  FADD.FTZ R93, R144, R93 ;  /* 0x0000005d905d7221 */ /* 0x000fe20000010000 */
[----:B------:R-:W-:Y:S01]  /*7380*/  FFMA.FTZ R82, R119, R48, R82 ;  /* 0x0000003077527223 */ /* 0x000fe20000010052 */
[----:B-1----:R-:W-:Y:S01]  /*7390*/  @!P0 FADD.FTZ R10, R10, R95 ;  /* 0x0000005f0a0a8221 */ /* 0x002fe20000010000 */
[----:B------:R-:W-:Y:S01]  /*73a0*/  FADD.FTZ R92, R129, R92 ;  /* 0x0000005c815c7221 */ /* 0x000fe20000010000 */
[----:B------:R-:W-:Y:S01]  /*73b0*/  FADD.FTZ R91, R140, R91 ;  /* 0x0000005b8c5b7221 */ /* 0x000fe20000010000 */
[----:B------:R-:W-:Y:S01]  /*73c0*/  FADD.FTZ R90, R117, R90 ;  /* 0x0000005a755a7221 */ /* 0x000fe20000010000 */
[----:B--2---:R-:W-:Y:S01]  /*73d0*/  @!P0 FADD.FTZ R11, R11, R96 ;  /* 0x000000600b0b8221 */ /* 0x004fe20000010000 */
[----:B------:R-:W-:Y:S01]  /*73e0*/  FFMA.FTZ R84, R107, R52, R84 ;  /* 0x000000346b547223 */ /* 0x000fe20000010054 */
[----:B------:R-:W-:Y:S01]  /*73f0*/  FFMA.FTZ R85, R14, R54, R85 ;  /* 0x000000360e557223 */ /* 0x000fe20000010055 */
[----:B------:R-:W-:Y:S01]  /*7400*/  FADD.FTZ R89, R132, R89 ;  /* 0x0000005984597221 */ /* 0x000fe20000010000 */
[----:B---3--:R-:W-:Y:S01]  /*7410*/  @!P0 FADD.FTZ R8, R8, R15 ;  /* 0x0000000f08088221 */ /* 0x008fe20000010000 */
[----:B------:R-:W-:Y:S01]  /*7420*/  FADD.FTZ R87, R128, R87 ;  /* 0x0000005780577221 */ /* 0x000fe20000010000 */
[----:B------:R-:W-:-:S03]  /*7430*/  FADD.FTZ R88, R101, R88 ;  /* 0x0000005865587221 */ /* 0x000fc60000010000 */
[----:B------:R0:W-:Y:S01]  /*7440*/  @!P1 STS.128 [R47+0xc70], R8 ;  /* 0x000c70082f009388 */ /* 0x0001e20000000c00 */
        /* <DEDUP_REMOVED lines=12> */
.L_x_17178:
[----:B------:R-:W-:Y:S05]  /*7510*/  BSYNC B0 ;  /* 0x0000000000007941 */ /* 0x000fea0003800000 */
.L_x_17177:
[----:B------:R-:W-:Y:S01]  /*7520*/  IADD3 R70, R70, 0x1, RZ ;  /* 0x0000000146467810 */ /* 0x000fe20007ffe0ff */
[----:B------:R-:W-:-:S03]  /*7530*/  UIADD3 UR5, UP0, UR5, 0x1, URZ ;  /* 0x0000000105057890 */ /* 0x000fc6000ff1e03f */
[----:B------:R-:W-:Y:S01]  /*7540*/  ISETP.GE.AND P0, PT, R70, UR11, PT ;  /* 0x0000000b46007c0c */ /* 0x000fe2000bf06270 */
[----:B------:R-:W-:-:S12]  /*7550*/  UIADD3.X UR6, URZ, UR6, URZ, UP0, !UPT ;  /* 0x000000063f067290 */ /* 0x000fd800087fe43f */
[----:B------:R-:W-:Y:S05]  /*7560*/  @!P0 BRA `(.L_x_17179) ;  /* 0xffffffb800108947 */ /* 0x000fea000383ffff */
.L_x_17132:
[----:B------:R-:W-:Y:S01]  /*7570*/  BAR.SYNC.DEFER_BLOCKING 0x0 ;  /* 0x0000000000007b1d */ /* 0x000fe20000010000 */
[----:B--2---:R-:W-:-:S07]  /*7580*/  IMAD.WIDE R2, R57, 0x10, R16 ;  /* 0x0000001039027825 */ /* 0x004fce00078e0210 */
[----:B------:R-:W2:Y:S01]  /*7590*/  LDC.64 R28, c[0x0][0x388] ;  /* 0x0000e200ff1c7b82 */ /* 0x000ea20000000a00 */
[----:B------:R-:W-:Y:S01]  /*75a0*/  F2FP.F16.F32.PACK_AB R79, R79, R80 ;  /* 0x000000504f4f723e */ /* 0x000fe200000000ff */
[----:B------:R-:W-:Y:S01]  /*75b0*/  ULDC.64 UR6, c[0x0][0x390] ;  /* 0x0000e40000067ab9 */ /* 0x000fe20000000a00 */
[----:B------:R-:W-:Y:S02]  /*75c0*/  F2FP.F16.F32.PACK_AB R78, R81, R82 ;  /* 0x00000052514e723e */ /* 0x000fe400000000ff */
[----:B------:R-:W-:Y:S02]  /*75d0*/  F2FP.F16.F32.PACK_AB R77, R83, R84 ;  /* 0x00000054534d723e */ /* 0x000fe400000000ff */
[----:B------:R-:W-:Y:S01]  /*75e0*/  F2FP.F16.F32.PACK_AB R76, R85, R86 ;  /* 0x00000056554c723e */ /* 0x000fe200000000ff */
[----:B------:R-:W3:Y:S01]  /*75f0*/  LDC.64 R30, c[0x0][0x3e0] ;  /* 0x0000f800ff1e7b82 */ /* 0x000ee20000000a00 */
[----:B------:R-:W4:Y:S01]  /*7600*/  LDG.E.128 R4, desc[UR12][R2.64] ;  /* 0x0000000c02047981 */ /* 0x000f22000c1e1d00 */
[----:B------:R-:W-:Y:S01]  /*7610*/  IADD3 R32, R45, -0x1, RZ ;  /* 0xffffffff2d207810 */ /* 0x000fe20007ffe0ff */
[----:B------:R-:W-:-:S02]  /*7620*/  UIADD3 UR4, UR4, 0x1, URZ ;  /* 0x0000000104047890 */ /* 0x000fc4000fffe03f */
[----:B----4-:R-:W-:Y:S01]  /*7630*/  STS.128 [R43], R4 ;  /* 0x000000042b007388 */ /* 0x010fe20000000c00 */
[----:B------:R-:W-:-:S03]  /*7640*/  NOP ;  /* 0x0000000000007918 */ /* 0x000fc60000000000 */
[----:B01----:R-:W0:Y:S01]  /*7650*/  LDS.128 R8, [R43] ;  /* 0x000000002b087984 */ /* 0x003e220000000c00 */
[----:B------:R-:W-:Y:S06]  /*7660*/  BAR.SYNC.DEFER_BLOCKING 0x0 ;  /* 0x0000000000007b1d */ /* 0x000fec0000010000 */
[----:B------:R-:W-:Y:S01]  /*7670*/  STS.128 [R43], R76 ;  /* 0x0000004c2b007388 */ /* 0x000fe20000000c00 */
[----:B0-----:R-:W-:Y:S02]  /*7680*/  HADD2.F32 R13, -RZ, R8.H0_H0 ;  /* 0x20000008ff0d7230 */ /* 0x001fe40000004100 */
        /* <DEDUP_REMOVED lines=23> */
[----:B------:R-:W0:Y:S02]  /*7800*/  @!P6 MUFU.EX2 R0, R0 ;  /* 0x000000000000e308 */ /* 0x000e240000000800 */
[----:B------:R-:W-:Y:S01]  /*7810*/  @!P0 FMUL.FTZ R3, R13, -1.4426950216293334961 ;  /* 0xbfb8aa3b0d038820 */ /* 0x000fe20000410000 */
[----:B------:R-:W-:Y:S01]  /*7820*/  NOP ;  /* 0x0000000000007918 */ /* 0x000fe20000000000 */
[----:B------:R-:W-:-:S04]  /*7830*/  @!P4 FMUL.FTZ R5, R5, -1.4426950216293334961 ;  /* 0xbfb8aa3b0505c820 */ /* 0x000fc80000410000 */
[----:B------:R-:W1:Y:S02]  /*7840*/  @!P0 MUFU.EX2 R3, R3 ;  /* 0x0000000300038308 */ /* 0x000e640000000800 */
[----:B------:R-:W-:Y:S01]  /*7850*/  @!P5 FMUL.FTZ R7, R7, -1.4426950216293334961 ;  /* 0xbfb8aa3b0707d820 */ /* 0x000fe20000410000 */
[----:B------:R-:W4:Y:S01]  /*7860*/  LDS.128 R12, [R43] ;  /* 0x000000002b0c7984 */ /* 0x000f220000000c00 */
[----:B0-----:R-:W-:Y:S01]  /*7870*/  @!P6 FADD.FTZ R2, R0, 1 ;  /* 0x3f8000000002e421 */ /* 0x001fe20000010000 */
[----:B------:R-:W-:-:S03]  /*7880*/  @!P1 FMUL.FTZ R0, R4, -1.4426950216293334961 ;  /* 0xbfb8aa3b04009820 */ /* 0x000fc60000410000 */
[----:B------:R-:W-:Y:S01]  /*7890*/  @!P4 MUFU.EX2 R5, R5 ;  /* 0x000000050005c308 */ /* 0x000fe20000000800 */
[----:B------:R-:W-:Y:S01]  /*78a0*/  @!P2 FMUL.FTZ R4, R6, -1.4426950216293334961 ;  /* 0xbfb8aa3b0604a820 */ /* 0x000fe20000410000 */
[----:B-1----:R-:W-:-:S06]  /*78b0*/  @!P0 FADD.FTZ R3, R3, 1 ;  /* 0x3f80000003038421 */ /* 0x002fcc0000010000 */
[----:B------:R0:W1:Y:S08]  /*78c0*/  @!P6 MUFU.RCP R9, R2 ;  /* 0x000000020009e308 */ /* 0x0000700000001000 */
[----:B------:R-:W5:Y:S01]  /*78d0*/  @!P1 MUFU.EX2 R0, R0 ;  /* 0x0000000000009308 */ /* 0x000f620000000800 */
[----:B0-----:R-:W-:-:S07]  /*78e0*/  @!P3 FMUL.FTZ R2, R8, -1.4426950216293334961 ;  /* 0xbfb8aa3b0802b820 */ /* 0x001fce0000410000 */
[----:B------:R-:W0:Y:S01]  /*78f0*/  @!P3 MUFU.EX2 R2, R2 ;  /* 0x000000020002b308 */ /* 0x000e220000000800 */
[----:B-1----:R-:W-:Y:S01]  /*7900*/  @!P6 FMUL.FTZ R88, R88, R9 ;  /* 0x000000095858e220 */ /* 0x002fe20000410000 */
[----:B------:R-:W-:-:S06]  /*7910*/  FSETP.GTU.FTZ.AND P6, PT, R11, 20, PT ;  /* 0x41a000000b00780b */ /* 0x000fcc0003fdc000 */
[----:B------:R1:W-:Y:S01]  /*7920*/  @!P2 MUFU.EX2 R6, R4 ;  /* 0x000000040006a308 */ /* 0x0003e20000000800 */
[----:B-----5:R-:W-:-:S07]  /*7930*/  @!P1 FADD.FTZ R0, R0, 1 ;  /* 0x3f80000000009421 */ /* 0x020fce0000010000 */
[----:B------:R5:W2:Y:S01]  /*7940*/  @!P5 MUFU.EX2 R8, R7 ;  /* 0x000000070008d308 */ /* 0x000aa20000000800 */
[----:B-1----:R-:W-:Y:S01]  /*7950*/  @!P6 FMUL.FTZ R4, R11, -1.4426950216293334961 ;  /* 0xbfb8aa3b0b04e820 */ /* 0x002fe20000410000 */
[----:B0-----:R-:W-:-:S06]  /*7960*/  @!P3 FADD.FTZ R2, R2, 1 ;  /* 0x3f8000000202b421 */ /* 0x001fcc0000010000 */
[----:B------:R0:W1:Y:S01]  /*7970*/  @!P6 MUFU.EX2 R9, R4 ;  /* 0x000000040009e308 */ /* 0x0000620000000800 */
[----:B-----5:R-:W-:-:S07]  /*7980*/  @!P4 FADD.FTZ R7, R5, 1 ;  /* 0x3f8000000507c421 */ /* 0x020fce0000010000 */
[----:B------:R5:W3:Y:S01]  /*7990*/  @!P1 MUFU.RCP R24, R0 ;  /* 0x0000000000189308 */ /* 0x000ae20000001000 */
[----:B0-----:R-:W-:Y:S01]  /*79a0*/  SHF.L.U32 R4, R32, 0x8, RZ ;  /* 0x0000000820047819 */ /* 0x001fe200000006ff */
[----:B--2---:R-:W-:-:S03]  /*79b0*/  @!P5 FADD.FTZ R8, R8, 1 ;  /* 0x3f8000000808d421 */ /* 0x004fc60000010000 */
[----:B------:R-:W-:-:S03]  /*79c0*/  SHF.R.S32.HI R5, RZ, 0x1f, R4 ;  /* 0x0000001fff057819 */ /* 0x000fc60000011404 */
[----:B------:R-:W0:Y:S01]  /*79d0*/  @!P0 MUFU.RCP R10, R3 ;  /* 0x00000003000a8308 */ /* 0x000e220000001000 */
[----:B-----5:R-:W-:Y:S02]  /*79e0*/  IMAD R0, R28, UR15, RZ ;  /* 0x0000000f1c007c24 */ /* 0x020fe4000f8e02ff */
[----:B-1----:R-:W-:Y:S02]  /*79f0*/  @!P6 FADD.FTZ R9, R9, 1 ;  /* 0x3f8000000909e421 */ /* 0x002fe40000010000 */
[----:B------:R-:W-:Y:S02]  /*7a00*/  IMAD R11, R29, UR14, R0 ;  /* 0x0000000e1d0b7c24 */ /* 0x000fe4000f8e0200 */
[----:B------:R-:W-:Y:S01]  /*7a10*/  @!P2 FADD.FTZ R0, R6, 1 ;  /* 0x3f8000000600a421 */ /* 0x000fe20000010000 */
[----:B------:R-:W-:Y:S01]  /*7a20*/  IMAD R6, R66, UR6, RZ ;  /* 0x0000000642067c24 */ /* 0x000fe2000f8e02ff */
[----:B------:R1:W2:Y:S01]  /*7a30*/  @!P3 MUFU.RCP R26, R2 ;  /* 0x00000002001ab308 */ /* 0x0002a20000001000 */
[----:B---3--:R-:W-:Y:S01]  /*7a40*/  @!P1 FMUL.FTZ R89, R89, R24 ;  /* 0x0000001859599220 */ /* 0x008fe20000410000 */
[----:B------:R-:W-:-:S04]  /*7a50*/  IADD3 R16, P1, R16, -0x200, RZ ;  /* 0xfffffe0010107810 */ /* 0x000fc80007f3e0ff */
[----:B------:R-:W-:Y:S02]  /*7a60*/  IADD3.X R17, R17, -0x1, RZ, P1, !PT ;  /* 0xffffffff11117810 */ /* 0x000fe40000ffe4ff */
[----:B------:R3:W5:Y:S01]  /*7a70*/  @!P4 MUFU.RCP R25, R7 ;  /* 0x000000070019c308 */ /* 0x0007620000001000 */
        /* <DEDUP_REMOVED lines=14> */
[----:B-----5:R-:W-:Y:S01]  /*7b60*/  @!P4 FMUL.FTZ R92, R92, R25 ;  /* 0x000000195c5cc220 */ /* 0x020fe20000410000 */
[C---:B------:R-:W-:Y:S02]  /*7b70*/  LEA R6, P0, R2.reuse, R30, 0x1 ;  /* 0x0000001e02067211 */ /* 0x040fe400078008ff */
[----:B------:R-:W-:Y:S02]  /*7b80*/  IADD3.X R53, R53, -0x1, RZ, P3, !PT ;  /* 0xffffffff35357810 */ /* 0x000fe40001ffe4ff */
[----:B------:R-:W-:Y:S01]  /*7b90*/  LEA.HI.X R7, R2, R31, R3, 0x1, P0 ;  /* 0x0000001f02077211 */ /* 0x000fe200000f0c03 */
[----:B------:R3:W5:Y:S01]  /*7ba0*/  @!P2 MUFU.RCP R11, R0 ;  /* 0x00000000000ba308 */ /* 0x0007620000001000 */
[----:B-1----:R-:W-:Y:S01]  /*7bb0*/  @!P5 FMUL.FTZ R93, R93, R8 ;  /* 0x000000085d5dd220 */ /* 0x002fe20000410000 */
[----:B------:R-:W-:Y:S01]  /*7bc0*/  F2FP.F16.F32.PACK_AB R10, R92, R91 ;  /* 0x0000005b5c0a723e */ /* 0x000fe200000000ff */
[----:B------:R-:W1:Y:S01]  /*7bd0*/  LDC.64 R30, c[0x0][0x3f0] ;  /* 0x0000fc00ff1e7b82 */ /* 0x000e620000000a00 */
[----:B------:R-:W-:Y:S01]  /*7be0*/  IMAD.WIDE R2, R57, 0x10, R6 ;  /* 0x0000001039027825 */ /* 0x000fe200078e0206 */
[----:B------:R-:W-:-:S03]  /*7bf0*/  F2FP.F16.F32.PACK_AB R8, R87, R88 ;  /* 0x000000585708723e */ /* 0x000fc600000000ff */
[----:B------:R-:W-:Y:S01]  /*7c00*/  FADD.FTZ R88, R88, R59 ;  /* 0x0000003b58587221 */ /* 0x000fe20000010000 */
[----:B0-----:R-:W-:Y:S01]  /*7c10*/  IMAD.WIDE.U32 R4, R28, UR14, R4 ;  /* 0x0000000e1c047c25 */ /* 0x001fe2000f8e0004 */
[----:B----4-:R0:W-:Y:S03]  /*7c20*/  STG.E.128 desc[UR12][R2.64], R12 ;  /* 0x0000000c02007986 */ /* 0x0101e6000c101d0c */
[----:B--2---:R-:W-:Y:S01]  /*7c30*/  @!P6 FMUL.FTZ R94, R94, R9 ;  /* 0x000000095e5ee220 */ /* 0x004fe20000410000 */
[----:B------:R-:W-:Y:S01]  /*7c40*/  FADD.FTZ R88, R88, R87 ;  /* 0x0000005758587221 */ /* 0x000fe20000010000 */
[----:B---3--:R-:W-:-:S04]  /*7c50*/  IMAD R0, R28, UR15, RZ ;  /* 0x0000000f1c007c24 */ /* 0x008fc8000f8e02ff */
[----:B------:R-:W-:Y:S02]  /*7c60*/  IMAD R7, R29, UR14, R0 ;  /* 0x0000000e1d077c24 */ /* 0x000fe4000f8e0200 */
[----:B-----5:R-:W-:Y:S01]  /*7c70*/  @!P2 FMUL.FTZ R90, R90, R11 ;  /* 0x0000000b5a5aa220 */ /* 0x020fe20000410000 */
        /* <DEDUP_REMOVED lines=26> */
.L_x_17114:
        /* <DEDUP_REMOVED lines=26> */
.L_x_17182:
[----:B------:R-:W-:Y:S05]  /*7fc0*/  BSYNC B0 ;  /* 0x0000000000007941 */ /* 0x000fea0003800000 */
.L_x_17181:
        /* <DEDUP_REMOVED lines=29> */
.L_x_17184:
[----:B------:R-:W2:Y:S02]  /*81a0*/  S2R R15, SR_TID.X ;  /* 0x00000000000f7919 */ /* 0x000ea40000002100 */
.L_x_17185:
[----:B------:R-:W-:Y:S05]  /*81b0*/  BSYNC B0 ;  /* 0x0000000000007941 */ /* 0x000fea0003800000 */
.L_x_17183:
        /* <DEDUP_REMOVED lines=22> */
.L_x_17187:
        /* <DEDUP_REMOVED lines=28> */
.L_x_17186:
[----:B------:R-:W-:Y:S05]  /*84e0*/  EXIT ;  /* 0x000000000000794d */ /* 0x000fea0003800000 */
.L_x_17188:
        /* <DEDUP_REMOVED lines=9> */
.L_x_19023:


//--------------------- .text._Z25selective_scan_bwd_kernelI32Selective_Scan_bwd_kernel_traitsILi32ELi8ELb1ELb1ELb1ELb0ELb0EN3c104HalfENS1_7complexIfEEEEv12SSMParamsBwd --------------------------
	.section	.text._Z25selective_scan_bwd_kernelI32Selective_Scan_bwd_kernel_traitsILi32ELi8ELb1ELb1ELb1ELb0ELb0EN3c104HalfENS1_7complexIfEEEEv12SSMParamsBwd,"ax",@progbits
	.align	128
        .global         _Z25selective_scan_bwd_kernelI32Selective_Scan_bwd_kernel_traitsILi32ELi8ELb1ELb1ELb1ELb0ELb0EN3c104HalfENS1_7complexIfEEEEv12SSMParamsBwd
        .type           _Z25selective_scan_bwd_kernelI32Selective_Scan_bwd_kernel_traitsILi32ELi8ELb1ELb1ELb1ELb0ELb0EN3c104HalfENS1_7complexIfEEEEv12SSMParamsBwd,@function
        .size           _Z25selective_scan_bwd_kernelI32Selective_Scan_bwd_kernel_traitsILi32ELi8ELb1ELb1ELb1ELb0ELb0EN3c104HalfENS1_7complexIfEEEEv12SSMParamsBwd,(.L_x_19024 - _Z25selective_scan_bwd_kernelI32Selective_Scan_bwd_kernel_traitsILi32ELi8ELb1ELb1ELb1ELb0ELb0EN3c104HalfENS1_7complexIfEEEEv12SSMParamsBwd)
        .other          _Z25selective_scan_bwd_kernelI32Selective_Scan_bwd_kernel_traitsILi32ELi8ELb1ELb1ELb1ELb0ELb0EN3c104HalfENS1_7complexIfEEEEv12SSMParamsBwd,@"STO_CUDA_ENTRY STV_DEFAULT"
_Z25selective_scan_bwd_kernelI32Selective_Scan_bwd_kernel_traitsILi32ELi8ELb1ELb1ELb1ELb0ELb0EN3c104HalfENS1_7complexIfEEEEv12SSMParamsBwd:
.text._Z25selective_scan_bwd_kernelI32Selective_Scan_bwd_kernel_traitsILi32ELi8ELb1ELb1ELb1ELb0ELb0EN3c104HalfENS1_7complexIfEEEEv12SSMParamsBwd:
        /* <DEDUP_REMOVED lines=50> */
[----:B------:R-:W-:-:S04]  /*0320*/  UIMAD UR8, UR16, UR7, UR6 ;  /* 0x00000007100872a4 */ /* 0x000fc8000f8e0206 */
        /* <DEDUP_REMOVED lines=22> */
[-C--:B----4-:R-:W-:Y:S01]  /*0490*/  IMAD R0, R108, R12.reuse, RZ ;  /* 0x0000000c6c007224 */ /* 0x090fe200078e02ff */
        /* <DEDUP_REMOVED lines=10> */
[----:B------:R-:W-:Y:S01]  /*0540*/  ULDC.64 UR4, c[0x0][0x310] ;  /* 0x0000c40000047ab9 */ /* 0x000fe20000000a00 */
[----:B------:R-:W-:Y:S01]  /*0550*/  UIMAD.WIDE.U32 UR8, UR16, UR12, URZ ;  /* 0x0000000c100872a5 */ /* 0x000fe2000f8e003f */
[----:B------:R-:W-:-:S03]  /*0560*/  ISETP.NE.U32.AND P0, PT, RZ, UR4, PT ;  /* 0x00000004ff007c0c */ /* 0x000fc6000bf05070 */
[----:B------:R-:W2:Y:S01]  /*0570*/  LDC.64 R14, c[0x0][0x3f8] ;  /* 0x0000fe00ff0e7b82 */ /* 0x000ea20000000a00 */
[----:B------:R-:W-:Y:S01]  /*0580*/  @!P1 LOP3.LUT R104, RZ, R8, RZ, 0x33, !PT ;  /* 0x00000008ff689212 */ /* 0x000fe200078e33ff */
[----:B------:R-:W-:Y:S01]  /*0590*/  UIMAD UR12, UR17, UR12, URZ ;  /* 0x0000000c110c72a4 */ /* 0x000fe2000f8e023f */
[----:B------:R-:W-:Y:S02]  /*05a0*/  ISETP.NE.AND.EX P0, PT, RZ, UR5, PT, P0 ;  /* 0x00000005ff007c0c */ /* 0x000fe4000bf05300 */
[----:B------:R-:W-:Y:S01]  /*05b0*/  SHF.R.S32.HI R103, RZ, 0x1f, R104 ;  /* 0x0000001fff677819 */ /* 0x000fe20000011468 */
[----:B------:R-:W-:Y:S01]  /*05c0*/  UIMAD UR12, UR16, UR13, UR12 ;  /* 0x0000000d100c72a4 */ /* 0x000fe2000f8e020c */
[C---:B------:R-:W-:Y:S01]  /*05d0*/  IADD3 R95, P1, R7.reuse, R2, RZ ;  /* 0x00000002075f7210 */ /* 0x040fe20007f3e0ff */
[----:B------:R-:W-:Y:S01]  /*05e0*/  UIMAD UR6, UR17, UR10, URZ ;  /* 0x0000000a110672a4 */ /* 0x000fe2000f8e023f */
[----:B------:R-:W-:Y:S01]  /*05f0*/  IADD3 R7, P2, R7, R4, RZ ;  /* 0x0000000407077210 */ /* 0x000fe20007f5e0ff */
[----:B------:R-:W-:Y:S01]  /*0600*/  UIADD3 UR9, UR9, UR12, URZ ;  /* 0x0000000c09097290 */ /* 0x000fe2000fffe03f */
[-C--:B------:R-:W-:Y:S01]  /*0610*/  IMAD R2, R103, R16.reuse, RZ ;  /* 0x0000001067027224 */ /* 0x080fe200078e02ff */
[C---:B------:R-:W-:Y:S01]  /*0620*/  IADD3.X R8, R9.reuse, R3, R0, P1, !PT ;  /* 0x0000000309087210 */ /* 0x040fe20000ffe400 */
[----:B------:R-:W-:Y:S01]  /*0630*/  UIMAD.WIDE.U32 UR4, UR16, UR10, URZ ;  /* 0x0000000a100472a5 */ /* 0x000fe2000f8e003f */
[----:B------:R-:W-:Y:S01]  /*0640*/  IADD3.X R6, R9, R5, R6, P2, !PT ;  /* 0x0000000509067210 */ /* 0x000fe200017fe406 */
[C---:B------:R-:W-:Y:S01]  /*0650*/  IMAD R9, R104.reuse, R17, R2 ;  /* 0x0000001168097224 */ /* 0x040fe200078e0202 */
[----:B------:R-:W-:Y:S01]  /*0660*/  UIMAD UR6, UR16, UR11, UR6 ;  /* 0x0000000b100672a4 */ /* 0x000fe2000f8e0206 */
[----:B------:R-:W-:Y:S01]  /*0670*/  IMAD.WIDE.U32 R2, R104, R16, UR8 ;  /* 0x0000000868027e25 */ /* 0x000fe2000f8e0010 */
[----:B-1----:R-:W-:Y:S01]  /*0680*/  ISETP.NE.U32.AND P1, PT, R12, RZ, PT ;  /* 0x000000ff0c00720c */ /* 0x002fe20003f25070 */
[----:B------:R-:W1:Y:S01]  /*0690*/  @P0 LDC R16, c[0x0][0x214] ;  /* 0x00008500ff100b82 */ /* 0x000e620000000800 */
[----:B------:R-:W-:Y:S01]  /*06a0*/  UIADD3 UR5, UR5, UR6, URZ ;  /* 0x0000000605057290 */ /* 0x000fe2000fffe03f */
[----:B------:R-:W-:Y:S01]  /*06b0*/  LEA R5, R11, 0xfffffe00, 0x9 ;  /* 0xfffffe000b057811 */ /* 0x000fe200078e48ff */
[----:B------:R-:W-:Y:S01]  /*06c0*/  IMAD R0, R103, R18, RZ ;  /* 0x0000001267007224 */ /* 0x000fe200078e02ff */
[----:B------:R-:W-:-:S02]  /*06d0*/  ISETP.NE.AND.EX P1, PT, R13, RZ, PT, P1 ;  /* 0x000000ff0d00720c */ /* 0x000fc40003f25310 */
[----:B--2---:R-:W-:Y:S02]  /*06e0*/  ISETP.NE.U32.AND P2, PT, R14, RZ, PT ;  /* 0x000000ff0e00720c */ /* 0x004fe40003f45070 */
[----:B------:R-:W-:Y:S01]  /*06f0*/  IADD3 R91, P3, R5, R2, RZ ;  /* 0x00000002055b7210 */ /* 0x000fe20007f7e0ff */
[----:B------:R-:W2:Y:S01]  /*0700*/  @P0 LDC R17, c[0x0][0x21c] ;  /* 0x00008700ff110b82 */ /* 0x000ea20000000800 */
[----:B------:R-:W-:Y:S01]  /*0710*/  IADD3 R23, R3, R9, RZ ;  /* 0x0000000903177210 */ /* 0x000fe20007ffe0ff */
[C---:B------:R-:W-:Y:S01]  /*0720*/  IMAD R9, R104.reuse, R19, R0 ;  /* 0x0000001368097224 */ /* 0x040fe200078e0200 */
[----:B------:R-:W-:Y:S01]  /*0730*/  ISETP.NE.AND.EX P2, PT, R15, RZ, PT, P2 ;  /* 0x000000ff0f00720c */ /* 0x000fe20003f45320 */
[----:B------:R-:W-:-:S04]  /*0740*/  IMAD.WIDE.U32 R2, R104, R18, UR4 ;  /* 0x0000000468027e25 */ /* 0x000fc8000f8e0012 */
[----:B------:R-:W4:Y:S01]  /*0750*/  LDC.64 R18, c[0x0][0x2d8] ;  /* 0x0000b600ff127b82 */ /* 0x000f220000000a00 */
[----:B------:R-:W-:Y:S02]  /*0760*/  CS2R R56, SRZ ;  /* 0x0000000000387805 */ /* 0x000fe4000001ff00 */
[----:B------:R-:W-:-:S05]  /*0770*/  SHF.R.S32.HI R0, RZ, 0x1f, R5 ;  /* 0x0000001fff007819 */ /* 0x000fca0000011405 */
[----:B------:R-:W4:Y:S01]  /*0780*/  @P0 LDC.64 R58, c[0x0][0x310] ;  /* 0x0000c400ff3a0b82 */ /* 0x000f220000000a00 */
[----:B------:R-:W-:Y:S02]  /*0790*/  @P1 LEA R56, P4, R107, R12, 0x2 ;  /* 0x0000000c6b381211 */ /* 0x000fe400078810ff */
[----:B------:R-:W-:Y:S02]  /*07a0*/  CS2R R54, SRZ ;  /* 0x0000000000367805 */ /* 0x000fe4000001ff00 */
[----:B------:R-:W-:Y:S02]  /*07b0*/  IADD3 R5, P5, R5, R2, RZ ;  /* 0x0000000205057210 */ /* 0x000fe40007fbe0ff */
[----:B------:R-:W-:Y:S02]  /*07c0*/  IADD3 R9, R3, R9, RZ ;  /* 0x0000000903097210 */ /* 0x000fe40007ffe0ff */
[----:B------:R-:W-:Y:S02]  /*07d0*/  IADD3.X R4, R0, R23, RZ, P3, !PT ;  /* 0x0000001700047210 */ /* 0x000fe40001ffe4ff */
[----:B------:R-:W-:-:S02]  /*07e0*/  @P1 LEA.HI.X R57, R107, R13, R108, 0x2, P4 ;  /* 0x0000000d6b391211 */ /* 0x000fc400020f146c */
[----:B------:R-:W-:Y:S02]  /*07f0*/  @P2 LEA R54, P3, R107, R14, 0x2 ;  /* 0x0000000e6b362211 */ /* 0x000fe400078610ff */
[----:B------:R-:W-:Y:S02]  /*0800*/  ISETP.GE.AND P1, PT, R11, 0x1, PT ;  /* 0x000000010b00780c */ /* 0x000fe40003f26270 */
[----:B------:R-:W-:Y:S01]  /*0810*/  IADD3.X R2, R0, R9, RZ, P5, !PT ;  /* 0x0000000900027210 */ /* 0x000fe20002ffe4ff */
[----:B-1----:R-:W-:Y:S01]  /*0820*/  @P0 IMAD R0, R16, UR16, R107 ;  /* 0x0000001010000c24 */ /* 0x002fe2000f8e026b */
[----:B------:R-:W-:Y:S02]  /*0830*/  @P2 LEA.HI.X R55, R107, R15, R108, 0x2, P3 ;  /* 0x0000000f6b372211 */ /* 0x000fe400018f146c */
[----:B0-----:R-:W-:Y:S01]  /*0840*/  LEA R98, P2, R97, R98, 0x1 ;  /* 0x0000006261627211 */ /* 0x001fe200078408ff */
[----:B------:R-:W-:Y:S01]  /*0850*/  @P0 IMAD R0, R0, R11, RZ ;  /* 0x0000000b00000224 */ /* 0x000fe200078e02ff */
[----:B---3--:R-:W-:-:S02]  /*0860*/  LEA R96, P3, R95, R20, 0x1 ;  /* 0x000000145f607211 */ /* 0x008fc400078608ff */
[----:B------:R-:W-:Y:S01]  /*0870*/  LEA.HI.X R97, R97, R99, R10, 0x1, P2 ;  /* 0x0000006361617211 */ /* 0x000fe200010f0c0a */
[----:B--2---:R-:W-:Y:S01]  /*0880*/  @P0 IMAD R3, R0, R17, RZ ;  /* 0x0000001100030224 */ /* 0x004fe200078e02ff */
[----:B------:R-:W-:Y:S02]  /*0890*/  LEA.HI.X R95, R95, R21, R8, 0x1, P3 ;  /* 0x000000155f5f7211 */ /* 0x000fe400018f0c08 */
[----:B------:R-:W-:Y:S02]  /*08a0*/  LEA R94, P2, R7, R92, 0x1 ;  /* 0x0000005c075e7211 */ /* 0x000fe400078408ff */
[----:B----4-:R-:W-:Y:S02]  /*08b0*/  LEA R92, P3, R91, R18, 0x1 ;  /* 0x000000125b5c7211 */ /* 0x010fe400078608ff */
[----:B------:R-:W-:Y:S01]  /*08c0*/  LEA R89, P4, R5, R86, 0x1 ;  /* 0x0000005605597211 */ /* 0x000fe200078808ff */
[----:B------:R-:W-:Y:S01]  /*08d0*/  HFMA2.MMA R100, -RZ, RZ, 0, 0 ;  /* 0x00000000ff647435 */ /* 0x000fe200000001ff */
[----:B------:R-:W-:Y:S01]  /*08e0*/  @P0 IMAD.WIDE R58, R3, 0x10, R58 ;  /* 0x00000010033a0825 */ /* 0x000fe200078e023a */
[----:B------:R-:W-:-:S02]  /*08f0*/  LEA.HI.X R93, R7, R93, R6, 0x1, P2 ;  /* 0x0000005d075d7211 */ /* 0x000fc400010f0c06 */
        /* <DEDUP_REMOVED lines=17> */
.L_x_17239:
        /* <DEDUP_REMOVED lines=21> */
[----:B0--3--:R-:W3:Y:S01]  /*0b60*/  LDG.E.128 R8, desc[UR14][R6.64] ;  /* 0x0000000e06087981 */ /* 0x009ee2000c1e1d00 */
[--C-:B-1----:R-:W-:Y:S01]  /*0b70*/  HADD2.F32 R0, -RZ, R12.reuse.H0_H0 ;  /* 0x2000000cff007230 */ /* 0x102fe20000004100 */
[----:B------:R-:W-:Y:S01]  /*0b80*/  ISETP.LT.AND P0, PT, RZ, UR5, PT ;  /* 0x00000005ff007c0c */ /* 0x000fe2000bf01270 */
[----:B------:R-:W-:-:S02]  /*0b90*/  HADD2.F32 R2, -RZ, R12.H1_H1 ;  /* 0x3000000cff027230 */ /* 0x000fc40000004100 */
[----:B------:R-:W-:Y:S02]  /*0ba0*/  HADD2.F32 R4, -RZ, R13.H0_H0 ;  /* 0x2000000dff047230 */ /* 0x000fe40000004100 */
[----:B--2---:R-:W-:Y:S02]  /*0bb0*/  HADD2.F32 R84, -RZ, R20.H0_H0 ;  /* 0x20000014ff547230 */ /* 0x004fe40000004100 */
[----:B------:R-:W-:Y:S02]  /*0bc0*/  HADD2.F32 R80, -RZ, R22.H0_H0 ;  /* 0x20000016ff507230 */ /* 0x000fe40000004100 */
[----:B------:R-:W-:Y:S02]  /*0bd0*/  HADD2.F32 R20, -RZ, R20.H1_H1 ;  /* 0x30000014ff147230 */ /* 0x000fe40000004100 */
[--C-:B-----5:R-:W-:Y:S01]  /*0be0*/  FADD.FTZ R84, R84, R105.reuse ;  /* 0x0000006954547221 */ /* 0x120fe20000010000 */
[----:B------:R-:W-:Y:S02]  /*0bf0*/  HADD2.F32 R82, -RZ, R21.H0_H0 ;  /* 0x20000015ff527230 */ /* 0x000fe40000004100 */
[----:B------:R-:W-:Y:S01]  /*0c00*/  FADD.FTZ R80, R80, R105 ;  /* 0x0000006950507221 */ /* 0x000fe20000010000 */
[----:B------:R-:W-:-:S02]  /*0c10*/  HADD2.F32 R22, -RZ, R22.H1_H1 ;  /* 0x30000016ff167230 */ /* 0x000fc40000004100 */
[--C-:B------:R-:W-:Y:S01]  /*0c20*/  FADD.FTZ R85, R20, R105.reuse ;  /* 0x0000006914557221 */ /* 0x100fe20000010000 */
[----:B------:R-:W-:Y:S02]  /*0c30*/  HADD2.F32 R78, -RZ, R23.H0_H0 ;  /* 0x20000017ff4e7230 */ /* 0x000fe40000004100 */
[--C-:B------:R-:W-:Y:S01]  /*0c40*/  FADD.FTZ R82, R82, R105.reuse ;  /* 0x0000006952527221 */ /* 0x100fe20000010000 */
[--C-:B------:R-:W-:Y:S02]  /*0c50*/  FADD.FTZ R81, R22, R105.reuse ;  /* 0x0000006916517221 */ /* 0x100fe40000010000 */
        /* <DEDUP_REMOVED lines=28> */
[----:B------:R-:W-:Y:S02]  /*0e20*/  HADD2.F32 R2, -RZ, R23.H1_H1 ;  /* 0x30000017ff027230 */ /* 0x000fe40000004100 */
[-C--:B------:R-:W-:Y:S01]  /*0e30*/  FMUL.FTZ R72, R11, R106.reuse ;  /* 0x0000006a0b487220 */ /* 0x080fe20000410000 */
[C---:B------:R-:W-:Y:S01]  /*0e40*/  FMUL.FTZ R71, R19.reuse, R106 ;  /* 0x0000006a13477220 */ /* 0x040fe20000410000 */
[----:B------:R-:W-:Y:S01]  /*0e50*/  FFMA.FTZ R4, R19, R4, R0 ;  /* 0x0000000413047223 */ /* 0x000fe20000010000 */
[----:B------:R-:W-:Y:S02]  /*0e60*/  HADD2.F32 R0, -RZ, R21.H1_H1 ;  /* 0x30000015ff007230 */ /* 0x000fe40000004100 */
[--C-:B------:R-:W-:Y:S01]  /*0e70*/  FADD.FTZ R79, R2, R105.reuse ;  /* 0x00000069024f7221 */ /* 0x100fe20000010000 */
[C---:B------:R-:W-:Y:S01]  /*0e80*/  FMUL.FTZ R70, R27.reuse, R106 ;  /* 0x0000006a1b467220 */ /* 0x040fe20000410000 */
[----:B------:R-:W-:Y:S01]  /*0e90*/  FFMA.FTZ R102, R27, R102, R4 ;  /* 0x000000661b667223 */ /* 0x000fe20000010004 */
[----:B------:R-:W-:Y:S01]  /*0ea0*/  FADD.FTZ R83, R0, R105 ;  /* 0x0000006900537221 */ /* 0x000fe20000010000 */
[----:B------:R-:W-:Y:S06]  /*0eb0*/  BAR.SYNC.DEFER_BLOCKING 0x0 ;  /* 0x0000000000007b1d */ /* 0x000fec0000010000 */
[----:B------:R-:W-:Y:S05]  /*0ec0*/  @P0 BRA `(.L_x_17190) ;  /* 0x0000000000140947 */ /* 0x000fea0003800000 */
[----:B------:R-:W-:Y:S02]  /*0ed0*/  CS2R R68, SRZ ;  /* 0x0000000000447805 */ /* 0x000fe4000001ff00 */
[----:B------:R-:W-:Y:S02]  /*0ee0*/  CS2R R66, SRZ ;  /* 0x0000000000427805 */ /* 0x000fe4000001ff00 */
[----:B------:R-:W-:Y:S02]  /*0ef0*/  CS2R R64, SRZ ;  /* 0x0000000000407805 */ /* 0x000fe4000001ff00 */
[----:B------:R-:W-:Y:S01]  /*0f00*/  CS2R R62, SRZ ;  /* 0x00000000003e7805 */ /* 0x000fe2000001ff00 */
[----:B------:R-:W-:Y:S06]  /*0f10*/  BRA `(.L_x_17191) ;  /* 0x0000004c00b07947 */ /* 0x000fec0003800000 */
.L_x_17190:
[----:B------:R-:W0:Y:S01]  /*0f20*/  LDC R61, c[0x0][0x224] ;  /* 0x00008900ff3d7b82 */ /* 0x000e220000000800 */
[----:B------:R-:W-:Y:S01]  /*0f30*/  FADD.FTZ R4, R9, R9 ;  /* 0x0000000909047221 */ /* 0x000fe20000010000 */
[----:B------:R-:W-:Y:S01]  /*0f40*/  HFMA2.MMA R9, -RZ, RZ, 0, 0 ;  /* 0x00000000ff097435 */ /* 0x000fe200000001ff */
[----:B------:R-:W-:Y:S01]  /*0f50*/  FADD.FTZ R8, R3, R3 ;  /* 0x0000000303087221 */ /* 0x000fe20000010000 */
[----:B------:R-:W-:Y:S01]  /*0f60*/  FADD.FTZ R7, R5, R5 ;  /* 0x0000000505077221 */ /* 0x000fe20000010000 */
[----:B------:R-:W-:Y:S01]  /*0f70*/  FADD.FTZ R6, R17, R17 ;  /* 0x0000001111067221 */ /* 0x000fe20000010000 */
[----:B------:R-:W-:Y:S01]  /*0f80*/  FADD.FTZ R5, R25, R25 ;  /* 0x0000001919057221 */ /* 0x000fe20000010000 */
[----:B------:R-:W-:Y:S01]  /*0f90*/  FADD.FTZ R3, R11, R11 ;  /* 0x0000000b0b037221 */ /* 0x000fe20000010000 */
[----:B------:R-:W1:Y:S01]  /*0fa0*/  LDC R60, c[0x0][0x218] ;  /* 0x00008600ff3c7b82 */ /* 0x000e620000000800 */
[----:B------:R-:W-:Y:S01]  /*0fb0*/  FADD.FTZ R2, R19, R19 ;  /* 0x0000001313027221 */ /* 0x000fe20000010000 */
[----:B------:R-:W-:Y:S01]  /*0fc0*/  FADD.FTZ R0, R27, R27 ;  /* 0x0000001b1b007221 */ /* 0x000fe20000010000 */
[----:B------:R-:W-:-:S02]  /*0fd0*/  CS2R R68, SRZ ;  /* 0x0000000000447805 */ /* 0x000fc4000001ff00 */
[----:B------:R-:W-:Y:S02]  /*0fe0*/  CS2R R66, SRZ ;  /* 0x0000000000427805 */ /* 0x000fe4000001ff00 */
[----:B------:R-:W-:Y:S02]  /*0ff0*/  CS2R R64, SRZ ;  /* 0x0000000000407805 */ /* 0x000fe4000001ff00 */
[----:B------:R-:W-:Y:S01]  /*1000*/  CS2R R62, SRZ ;  /* 0x00000000003e7805 */ /* 0x000fe2000001ff00 */
[----:B------:R-:W-:Y:S01]  /*1010*/  UMOV UR5, URZ ;  /* 0x0000003f00057c82 */ /* 0x000fe20008000000 */
[----:B------:R-:W2:Y:S01]  /*1020*/  LDC.64 R52, c[0x0][0x348] ;  /* 0x0000d200ff347b82 */ /* 0x000ea20000000a00 */
[----:B------:R-:W-:Y:S01]  /*1030*/  UMOV UR6, URZ ;  /* 0x0000003f00067c82 */ /* 0x000fe20008000000 */
[----:B------:R-:W-:Y:S01]  /*1040*/  ULDC UR19, c[0x0][0x21c] ;  /* 0x0000870000137ab9 */ /* 0x000fe20000000800 */
[----:B------:R-:W-:Y:S01]  /*1050*/  ULDC.64 UR28, c[0x0][0x348] ;  /* 0x0000d200001c7ab9 */ /* 0x000fe20000000a00 */
[----:B------:R-:W-:Y:S01]  /*1060*/  ULDC.64 UR30, c[0x0][0x368] ;  /* 0x0000da00001e7ab9 */ /* 0x000fe20000000a00 */
[----:B------:R-:W-:Y:S01]  /*1070*/  ULDC.64 UR24, c[0x0][0x250] ;  /* 0x0000940000187ab9 */ /* 0x000fe20000000a00 */
[----:B------:R-:W-:Y:S01]  /*1080*/  ULDC.64 UR22, c[0x0][0x238] ;  /* 0x00008e0000167ab9 */ /* 0x000fe20000000a00 */
[----:B------:R-:W-:Y:S01]  /*1090*/  ULDC.64 UR20, c[0x0][0x230] ;  /* 0x00008c0000147ab9 */ /* 0x000fe20000000a00 */
[----:B------:R-:W3:Y:S01]  /*10a0*/  LDC.64 R50, c[0x0][0x350] ;  /* 0x0000d400ff327b82 */ /* 0x000ee20000000a00 */
[----:B------:R-:W-:-:S07]  /*10b0*/  ULDC.64 UR26, c[0x0][0x270] ;  /* 0x00009c00001a7ab9 */ /* 0x000fce0000000a00 */
[----:B------:R-:W4:Y:S08]  /*10c0*/  LDC.64 R48, c[0x0][0x3c8] ;  /* 0x0000f200ff307b82 */ /* 0x000f300000000a00 */
[----:B------:R-:W0:Y:S08]  /*10d0*/  LDC.64 R46, c[0x0][0x368] ;  /* 0x0000da00ff2e7b82 */ /* 0x000e300000000a00 */
[----:B------:R-:W0:Y:S08]  /*10e0*/  LDC.64 R44, c[0x0][0x370] ;  /* 0x0000dc00ff2c7b82 */ /* 0x000e300000000a00 */
[----:B------:R-:W0:Y:S08]  /*10f0*/  LDC.64 R42, c[0x0][0x3d0] ;  /* 0x0000f400ff2a7b82 */ /* 0x000e300000000a00 */
[----:B------:R-:W0:Y:S08]  /*1100*/  LDC.64 R40, c[0x0][0x2d0] ;  /* 0x0000b400ff287b82 */ /* 0x000e300000000a00 */
[----:B------:R-:W0:Y:S08]  /*1110*/  LDC.64 R38, c[0x0][0x360] ;  /* 0x0000d800ff267b82 */ /* 0x000e300000000a00 */
[----:B-1234-:R-:W0:Y:S02]  /*1120*/  LDC.64 R36, c[0x0][0x380] ;  /* 0x0000e000ff247b82 */ /* 0x01ee240000000a00 */
.L_x_17238:
[----:B------:R-:W-:Y:S01]  /*1130*/  SHF.R.S32.HI R129, RZ, 0x1f, R9 ;  /* 0x0000001fff817819 */ /* 0x000fe20000011409 */
[----:B------:R-:W-:Y:S01]  /*1140*/  IMAD.WIDE.U32 R10, R9, UR24, RZ ;  /* 0x00000018090a7c25 */ /* 0x000fe2000f8e00ff */
[----:B------:R-:W-:-:S03]  /*1150*/  LOP3.LUT R18, R99, 0xffffffe0, RZ, 0xc0, !PT ;  /* 0xffffffe063127812 */ /* 0x000fc600078ec0ff */
[----:B0-----:R-:W-:Y:S01]  /*1160*/  IMAD R16, R129, UR24, RZ ;  /* 0x0000001881107c24 */ /* 0x001fe2000f8e02ff */
[----:B------:R-:W-:-:S03]  /*1170*/  IADD3 R31, R18, R99, RZ ;  /* 0x00000063121f7210 */ /* 0x000fc60007ffe0ff */
[----:B------:R-:W-:Y:S01]  /*1180*/  IMAD R17, R9, UR25, R16 ;  /* 0x0000001909117c24 */ /* 0x000fe2000f8e0210 */
[----:B------:R-:W-:-:S04]  /*1190*/  LEA R16, P0, R10, R92, 0x1 ;  /* 0x0000005c0a107211 */ /* 0x000fc800078008ff */
[----:B------:R-:W-:-:S04]  /*11a0*/  IADD3 R11, R11, R17, RZ ;  /* 0x000000110b0b7210 */ /* 0x000fc80007ffe0ff */
[----:B------:R-:W-:-:S03]  /*11b0*/  LEA.HI.X R17, R10, R91, R11, 0x1, P0 ;  /* 0x0000005b0a117211 */ /* 0x000fc600000f0c0b */
[----:B------:R-:W-:-:S05]  /*11c0*/  IMAD.WIDE R10, R31, 0x10, R16 ;  /* 0x000000101f0a7825 */ /* 0x000fca00078e0210 */
[----:B------:R-:W2:Y:S04]  /*11d0*/  LDG.E.128 R16, desc[UR14][R10.64] ;  /* 0x0000000e0a107981 */ /* 0x000ea8000c1e1d00 */
[----:B---3--:R-:W3:Y:S01]  /*11e0*/  LDG.E.128 R20, desc[UR14][R10.64+0x200] ;  /* 0x0002000e0a147981 */ /* 0x008ee2000c1e1d00 */
[----:B------:R-:W-:Y:S02]  /*11f0*/  IMAD R26, R108, UR20, RZ ;  /* 0x000000146c1a7c24 */ /* 0x000fe4000f8e02ff */
        /* <DEDUP_REMOVED lines=9> */
[----:B------:R-:W4:Y:S01]  /*1290*/  LDG.E.64 R10, desc[UR14][R26.64] ;  /* 0x0000000e1a0a7981 */ /* 0x000f22000c1e1b00 */
[----:B------:R-:W-:Y:S02]  /*12a0*/  IMAD R28, R129, UR26, RZ ;  /* 0x0000001a811c7c24 */ /* 0x000fe4000f8e02ff */
[----:B------:R-:W-:-:S04]  /*12b0*/  IMAD.WIDE.U32 R24, R9, UR26, RZ ;  /* 0x0000001a09187c25 */ /* 0x000fc8000f8e00ff */
[----:B------:R-:W-:Y:S01]  /*12c0*/  IMAD R29, R9, UR27, R28 ;  /* 0x0000001b091d7c24 */ /* 0x000fe2000f8e021c */
[----:B------:R-:W-:-:S04]  /*12d0*/  LEA R28, P0, R24, R89, 0x1 ;  /* 0x00000059181c7211 */ /* 0x000fc800078008ff */
[----:B------:R-:W-:-:S04]  /*12e0*/  IADD3 R25, R25, R29, RZ ;  /* 0x0000001d19197210 */ /* 0x000fc80007ffe0ff */
[----:B------:R-:W-:-:S03]  /*12f0*/  LEA.HI.X R29, R24, R87, R25, 0x1, P0 ;  /* 0x00000057181d7211 */ /* 0x000fc600000f0c19 */
[----:B------:R-:W-:Y:S01]  /*1300*/  IMAD.WIDE R24, R31, 0x10, R28 ;  /* 0x000000101f187825 */ /* 0x000fe200078e021c */
[----:B--2---:R0:W-:Y:S04]  /*1310*/  STS.128 [R86], R16 ;  /* 0x0000001056007388 */ /* 0x0041e80000000c00 */
[----:B---3--:R1:W-:Y:S01]  /*1320*/  STS.128 [R86+0x200], R20 ;  /* 0x0002001456007388 */ /* 0x0083e20000000c00 */
[----:B------:R-:W-:-:S03]  /*1330*/  NOP ;  /* 0x0000000000007918 */ /* 0x000fc60000000000 */
[----:B------:R-:W2:Y:S04]  /*1340*/  LDG.E.128 R28, desc[UR14][R24.64] ;  /* 0x0000000e181c7981 */ /* 0x000ea8000c1e1d00 */
[----:B------:R3:W2:Y:S01]  /*1350*/  LDG.E.128 R32, desc[UR14][R24.64+0x200] ;  /* 0x0002000e18207981 */ /* 0x0006a2000c1e1d00 */
[----:B------:R-:W-:Y:S02]  /*1360*/  LOP3.LUT P0, RZ, R99, 0x1f, RZ, 0xc0, !PT ;  /* 0x0000001f63ff7812 */ /* 0x000fe4000780c0ff */
[----:B------:R-:W-:Y:S02]  /*1370*/  CS2R R132, SRZ ;  /* 0x0000000000847805 */ /* 0x000fe4000001ff00 */
[C---:B------:R-:W-:Y:S02]  /*1380*/  IADD3 R135, R88.reuse, -0x1, RZ ;  /* 0xffffffff58877810 */ /* 0x040fe40007ffe0ff */
[----:B------:R-:W-:-:S02]  /*1390*/  ISETP.LT.OR P1, PT, R88, 0x2, P0 ;  /* 0x000000025800780c */ /* 0x000fc40000721670 */
[----:B------:R-:W-:Y:S02]  /*13a0*/  ISETP.NE.AND P2, PT, R99, RZ, PT ;  /* 0x000000ff6300720c */ /* 0x000fe40003f45270 */
[----:B0-----:R-:W-:Y:S02]  /*13b0*/  LEA.HI R16, R135, R135, RZ, 0x1 ;  /* 0x0000008787107211 */ /* 0x001fe400078f08ff */
[----:B---3--:R-:W-:Y:S02]  /*13c0*/  IADD3 R25, R99, 0x200, RZ ;  /* 0x0000020063197810 */ /* 0x008fe40007ffe0ff */
[----:B------:R-:W-:Y:S02]  /*13d0*/  LOP3.LUT R16, R16, 0xfffffe, RZ, 0xc0, !PT ;  /* 0x00fffffe10107812 */ /* 0x000fe400078ec0ff */
[----:B------:R-:W-:Y:S02]  /*13e0*/  LEA R112, R101, R90, 0x5 ;  /* 0x0000005a65707211 */ /* 0x000fe400078e28ff */
[----:B------:R-:W-:Y:S01]  /*13f0*/  IADD3 R16, R135, -R16, RZ ;  /* 0x8000001087107210 */ /* 0x000fe20007ffe0ff */
[----:B------:R-:W0:Y:S01]  /*1400*/  @!P1 LDC R111, c[0x0][0x21c] ;  /* 0x00008700ff6f9b82 */ /* 0x000e220000000800 */
[-C--:B-1----:R-:W-:Y:S01]  /*1410*/  LEA R86, R101, R90.reuse, 0x4 ;  /* 0x0000005a65567211 */ /* 0x082fe200078e20ff */
[----:B------:R-:W1:Y:S01]  /*1420*/  LDS.128 R20, [R112+0x10] ;  /* 0x0000100070147984 */ /* 0x000e620000000c00 */
[----:B------:R-:W-:Y:S01]  /*1430*/  @!P2 LEA R25, R16, R9, 0x8 ;  /* 0x000000091019a211 */ /* 0x000fe200078e40ff */
[----:B----4-:R-:W-:Y:S01]  /*1440*/  FMUL.FTZ R109, R10, 1.4426950216293334961 ;  /* 0x3fb8aa3b0a6d7820 */ /* 0x010fe20000410000 */
[----:B------:R-:W-:Y:S01]  /*1450*/  FMUL.FTZ R27, R84, R11 ;  /* 0x0000000b541b7220 */ /* 0x000fe20000410000 */
[----:B------:R-:W-:Y:S01]  /*1460*/  @!P1 IADD3 R24, R88, -0x2, RZ ;  /* 0xfffffffe58189810 */ /* 0x000fe20007ffe0ff */
[----:B------:R-:W3:Y:S01]  /*1470*/  LDS.128 R16, [R112] ;  /* 0x0000000070107984 */ /* 0x000ee20000000c00 */
[----:B------:R-:W-:Y:S01]  /*1480*/  FMUL.FTZ R26, R84, R109 ;  /* 0x0000006d541a7220 */ /* 0x000fe20000410000 */
[----:B------:R-:W-:Y:S01]  /*1490*/  FMUL.RZ R110, R27, 0.15915493667125701904 ;  /* 0x3e22f9831b6e7820 */ /* 0x000fe2000040c000 */
[----:B------:R-:W-:-:S03]  /*14a0*/  LEA R113, R25, R90, 0x3 ;  /* 0x0000005a19717211 */ /* 0x000fc600078e18ff */
[----:B------:R-:W-:Y:S08]  /*14b0*/  MUFU.COS R27, R110 ;  /* 0x0000006e001b7308 */ /* 0x000ff00000000000 */
[----:B------:R-:W4:Y:S01]  /*14c0*/  MUFU.EX2 R26, R26 ;  /* 0x0000001a001a7308 */ /* 0x000f220000000800 */
[----:B0-----:R-:W-:-:S07]  /*14d0*/  @!P1 IMAD R111, R24, R111, R9 ;  /* 0x0000006f186f9224 */ /* 0x001fce00078e0209 */
[----:B------:R0:W1:Y:S01]  /*14e0*/  MUFU.SIN R131, R110 ;  /* 0x0000006e00837308 */ /* 0x0000620000000400 */
[----:B----4-:R-:W-:Y:S01]  /*14f0*/  FMUL.FTZ R130, R26, R27 ;  /* 0x0000001b1a827220 */ /* 0x010fe20000410000 */
[----:B0-----:R-:W-:-:S04]  /*1500*/  @!P1 IMAD.WIDE R110, R111, 0x10, R58 ;  /* 0x000000106f6e9825 */ /* 0x001fc800078e023a */
[----:B-1----:R-:W-:Y:S01]  /*1510*/  FMUL.FTZ R131, R26, R131 ;  /* 0x000000831a837220 */ /* 0x002fe20000410000 */
[----:B------:R-:W-:-:S05]  /*1520*/  HADD2.F32 R122, -RZ, R21.H1_H1 ;  /* 0x30000015ff7a7230 */ /* 0x000fca0000004100 */
[----:B------:R-:W-:Y:S01]  /*1530*/  FMUL.FTZ R163, R81, R122 ;  /* 0x0000007a51a37220 */ /* 0x000fe20000410000 */
[----:B------:R-:W-:-:S05]  /*1540*/  HADD2.F32 R127, -RZ, R22.H0_H0 ;  /* 0x20000016ff7f7230 */ /* 0x000fca0000004100 */
[----:B------:R-:W-:Y:S01]  /*1550*/  FMUL.FTZ R160, R78, R127 ;  /* 0x0000007f4ea07220 */ /* 0x000fe20000410000 */
[----:B------:R-:W-:Y:S01]  /*1560*/  HADD2.F32 R128, -RZ, R23.H1_H1 ;  /* 0x30000017ff807230 */ /* 0x000fe20000004100 */
[----:B------:R-:W-:Y:S01]  /*1570*/  BSSY B0, `(.L_x_17192) ;  /* 0x00000b9000007945 */ /* 0x000fe20003800000 */
[----:B--2---:R-:W-:Y:S04]  /*1580*/  STS.128 [R86+0x420], R28 ;  /* 0x0004201c56007388 */ /* 0x004fe80000000c00 */
[----:B------:R0:W-:Y:S01]  /*1590*/  STS.128 [R86+0x620], R32 ;  /* 0x0006202056007388 */ /* 0x0001e20000000c00 */
[----:B------:R-:W-:-:S03]  /*15a0*/  NOP ;  /* 0x0000000000007918 */ /* 0x000fc60000000000 */
[----:B------:R-:W1:Y:S04]  /*15b0*/  LDS.128 R24, [R112+0x420] ;  /* 0x0004200070187984 */ /* 0x000e680000000c00 */
[----:B------:R2:W4:Y:S04]  /*15c0*/  LDS.128 R28, [R112+0x430] ;  /* 0x00043000701c7984 */ /* 0x0005280000000c00 */
[----:B------:R3:W-:Y:S01]  /*15d0*/  STS.64 [R113+0x1d10], R130 ;  /* 0x001d108271007388 */ /* 0x0007e20000000a00 */
[CC--:B0-----:R-:W-:Y:S01]  /*15e0*/  FMUL.FTZ R32, R85.reuse, R11.reuse ;  /* 0x0000000b55207220 */ /* 0x0c1fe20000410000 */
[----:B------:R-:W-:Y:S03]  /*15f0*/  BAR.SYNC.DEFER_BLOCKING 0x0 ;  /* 0x0000000000007b1d */ /* 0x000fe60000010000 */
[----:B------:R-:W-:Y:S01]  /*1600*/  FMUL.RZ R35, R32, 0.15915493667125701904 ;  /* 0x3e22f98320237820 */ /* 0x000fe2000040c000 */
[----:B------:R-:W-:Y:S01]  /*1610*/  FMUL.FTZ R33, R82, R11 ;  /* 0x0000000b52217220 */ /* 0x000fe20000410000 */
[----:B------:R-:W-:-:S02]  /*1620*/  FMUL.FTZ R32, R85, R109 ;  /* 0x0000006d55207220 */ /* 0x000fc40000410000 */
[----:B------:R-:W-:Y:S01]  /*1630*/  MUFU.SIN R167, R35 ;  /* 0x0000002300a77308 */ /* 0x000fe20000000400 */
[----:B--2---:R-:W-:Y:S01]  /*1640*/  FMUL.RZ R112, R33, 0.15915493667125701904 ;  /* 0x3e22f98321707820 */ /* 0x004fe2000040c000 */
[----:B------:R-:W-:-:S06]  /*1650*/  FMUL.FTZ R33, R82, R109 ;  /* 0x0000006d52217220 */ /* 0x000fcc0000410000 */
[----:B------:R0:W-:Y:S02]  /*1660*/  MUFU.COS R159, R35 ;  /* 0x00000023009f7308 */ /* 0x0001e40000000000 */
[----:B0-----:R-:W-:-:S06]  /*1670*/  FMUL.FTZ R35, R80, R11 ;  /* 0x0000000b50237220 */ /* 0x001fcc0000410000 */
[----:B------:R-:W-:Y:S01]  /*1680*/  MUFU.SIN R156, R112 ;  /* 0x00000070009c7308 */ /* 0x000fe20000000400 */
[----:B------:R-:W-:Y:S01]  /*1690*/  FMUL.FTZ R34, R83, R11 ;  /* 0x0000000b53227220 */ /* 0x000fe20000410000 */
[----:B------:R0:W5:Y:S01]  /*16a0*/  @!P1 LDG.E.64 R132, desc[UR14][R110.64+0x8] ;  /* 0x0000080e6e849981 */ /* 0x000162000c1e1b00 */
[----:B---3--:R-:W-:Y:S01]  /*16b0*/  FMUL.RZ R113, R35, 0.15915493667125701904 ;  /* 0x3e22f98323717820 */ /* 0x008fe2000040c000 */
[----:B------:R-:W-:Y:S01]  /*16c0*/  FMUL.FTZ R35, R80, R109 ;  /* 0x0000006d50237220 */ /* 0x000fe20000410000 */
[----:B------:R-:W-:-:S03]  /*16d0*/  ISETP.NE.AND P1, PT, R99, 0x1f, PT ;  /* 0x0000001f6300780c */ /* 0x000fc60003f25270 */
[----:B------:R-:W-:Y:S01]  /*16e0*/  MUFU.COS R152, R112 ;  /* 0x0000007000987308 */ /* 0x000fe20000000000 */
[----:B0-----:R-:W-:Y:S01]  /*16f0*/  FMUL.RZ R111, R34, 0.15915493667125701904 ;  /* 0x3e22f983226f7820 */ /* 0x001fe2000040c000 */
[----:B------:R-:W-:Y:S01]  /*1700*/  FMUL.FTZ R110, R81, R11 ;  /* 0x0000000b516e7220 */ /* 0x000fe20000410000 */
[----:B------:R-:W-:-:S05]  /*1710*/  FMUL.FTZ R34, R83, R109 ;  /* 0x0000006d53227220 */ /* 0x000fca0000410000 */
[----:B------:R-:W0:Y:S01]  /*1720*/  MUFU.EX2 R33, R33 ;  /* 0x0000002100217308 */ /* 0x000e220000000800 */
[----:B------:R-:W-:Y:S01]  /*1730*/  FMUL.RZ R115, R110, 0.15915493667125701904 ;  /* 0x3e22f9836e737820 */ /* 0x000fe2000040c000 */
[----:B------:R-:W-:-:S06]  /*1740*/  FMUL.FTZ R110, R81, R109 ;  /* 0x0000006d516e7220 */ /* 0x000fcc0000410000 */
[----:B------:R-:W2:Y:S08]  /*1750*/  MUFU.EX2 R32, R32 ;  /* 0x0000002000207308 */ /* 0x000eb00000000800 */
[----:B------:R-:W-:Y:S01]  /*1760*/  MUFU.SIN R144, R113 ;  /* 0x0000007100907308 */ /* 0x000fe20000000400 */
[C---:B0-----:R-:W-:Y:S01]  /*1770*/  FMUL.FTZ R152, R33.reuse, R152 ;  /* 0x0000009821987220 */ /* 0x041fe20000410000 */
[----:B------:R-:W-:Y:S01]  /*1780*/  FMUL.FTZ R156, R33, R156 ;  /* 0x0000009c219c7220 */ /* 0x000fe20000410000 */
[----:B------:R-:W-:-:S05]  /*1790*/  HADD2.F32 R33, -RZ, R16.H0_H0 ;  /* 0x20000010ff217230 */ /* 0x000fca0000004100 */
[----:B------:R0:W-:Y:S01]  /*17a0*/  MUFU.COS R142, R113 ;  /* 0x00000071008e7308 */ /* 0x0001e20000000000 */
[C---:B--2---:R-:W-:Y:S01]  /*17b0*/  FMUL.FTZ R159, R32.reuse, R159 ;  /* 0x0000009f209f7220 */ /* 0x044fe20000410000 */
[----:B------:R-:W-:Y:S01]  /*17c0*/  FMUL.FTZ R167, R32, R167 ;  /* 0x000000a720a77220 */ /* 0x000fe20000410000 */
[----:B------:R-:W-:Y:S01]  /*17d0*/  FMUL.FTZ R32, R79, R11 ;  /* 0x0000000b4f207220 */ /* 0x000fe20000410000 */
[----:B------:R-:W-:-:S03]  /*17e0*/  FMUL.FTZ R138, R84, R33 ;  /* 0x00000021548a7220 */ /* 0x000fc60000410000 */
[----:B------:R-:W-:Y:S01]  /*17f0*/  FMUL.RZ R119, R32, 0.15915493667125701904 ;  /* 0x3e22f98320777820 */ /* 0x000fe2000040c000 */
[----:B------:R-:W2:Y:S01]  /*1800*/  MUFU.EX2 R35, R35 ;  /* 0x0000002300237308 */ /* 0x000ea20000000800 */
[----:B0-----:R-:W-:Y:S01]  /*1810*/  FMUL.FTZ R113, R79, R109 ;  /* 0x0000006d4f717220 */ /* 0x001fe20000410000 */
[----:B------:R-:W-:-:S05]  /*1820*/  HADD2.F32 R32, -RZ, R17.H0_H0 ;  /* 0x20000011ff207230 */ /* 0x000fca0000004100 */
[----:B------:R-:W-:Y:S01]  /*1830*/  FMUL.FTZ R151, R85, R32 ;  /* 0x0000002055977220 */ /* 0x000fe20000410000 */
[----:B------:R-:W-:Y:S08]  /*1840*/  MUFU.SIN R145, R111 ;  /* 0x0000006f00917308 */ /* 0x000ff00000000400 */
[----:B------:R0:W-:Y:S01]  /*1850*/  MUFU.COS R143, R111 ;  /* 0x0000006f008f7308 */ /* 0x0001e20000000000 */
[C---:B--2---:R-:W-:Y:S01]  /*1860*/  FMUL.FTZ R142, R35.reuse, R142 ;  /* 0x0000008e238e7220 */ /* 0x044fe20000410000 */
[----:B------:R-:W-:Y:S01]  /*1870*/  FMUL.FTZ R144, R35, R144 ;  /* 0x0000009023907220 */ /* 0x000fe20000410000 */
[----:B------:R-:W-:-:S05]  /*1880*/  HADD2.F32 R35, -RZ, R12.H0_H0 ;  /* 0x2000000cff237230 */ /* 0x000fca0000004100 */
[----:B------:R-:W2:Y:S01]  /*1890*/  MUFU.EX2 R34, R34 ;  /* 0x0000002200227308 */ /* 0x000ea20000000800 */
[C---:B0-----:R-:W-:Y:S01]  /*18a0*/  FMUL.FTZ R111, R78.reuse, R109 ;  /* 0x0000006d4e6f7220 */ /* 0x041fe20000410000 */
[----:B------:R-:W-:Y:S01]  /*18b0*/  FMUL.FTZ R109, R78, R11 ;  /* 0x0000000b4e6d7220 */ /* 0x000fe20000410000 */
[----:B------:R-:W-:-:S03]  /*18c0*/  FMUL.FTZ R138, R35, R138 ;  /* 0x0000008a238a7220 */ /* 0x000fc60000410000 */
[----:B------:R-:W-:Y:S01]  /*18d0*/  FMUL.RZ R117, R109, 0.15915493667125701904 ;  /* 0x3e22f9836d757820 */ /* 0x000fe2000040c000 */
[----:B------:R-:W-:Y:S01]  /*18e0*/  HADD2.F32 R109, -RZ, R16.H1_H1 ;  /* 0x30000010ff6d7230 */ /* 0x000fe20000004100 */
[----:B------:R-:W-:Y:S01]  /*18f0*/  MUFU.COS R114, R115 ;  /* 0x0000007300727308 */ /* 0x000fe20000000000 */
[----:B------:R-:W-:-:S03]  /*1900*/  FMUL.FTZ R118, R167, R138 ;  /* 0x0000008aa7767220 */ /* 0x000fc60000410000 */
[----:B------:R-:W-:-:S04]  /*1910*/  FMUL.FTZ R184, R84, R109 ;  /* 0x0000006d54b87220 */ /* 0x000fc80000410000 */
[----:B------:R0:W3:Y:S01]  /*1920*/  MUFU.EX2 R141, R110 ;  /* 0x0000006e008d7308 */ /* 0x0000e20000000800 */
[----:B------:R-:W-:Y:S01]  /*1930*/  FMUL.FTZ R184, R35, R184 ;  /* 0x000000b823b87220 */ /* 0x000fe20000410000 */
[C---:B--2---:R-:W-:Y:S01]  /*1940*/  FMUL.FTZ R143, R34.reuse, R143 ;  /* 0x0000008f228f7220 */ /* 0x044fe20000410000 */
[----:B------:R-:W-:Y:S01]  /*1950*/  FMUL.FTZ R145, R34, R145 ;  /* 0x0000009122917220 */ /* 0x000fe20000410000 */
[----:B------:R-:W-:-:S04]  /*1960*/  HADD2.F32 R34, -RZ, R12.H1_H1 ;  /* 0x3000000cff227230 */ /* 0x000fc80000004100 */
[----:B------:R2:W1:Y:S01]  /*1970*/  MUFU.SIN R112, R115 ;  /* 0x0000007300707308 */ /* 0x0004620000000400 */
[----:B0-----:R-:W-:Y:S02]  /*1980*/  HADD2.F32 R110, -RZ, R17.H1_H1 ;  /* 0x30000011ff6e7230 */ /* 0x001fe40000004100 */
[----:B------:R-:W-:-:S03]  /*1990*/  FMUL.FTZ R17, R167, R184 ;  /* 0x000000b8a7117220 */ /* 0x000fc60000410000 */
[----:B------:R-:W-:Y:S02]  /*19a0*/  FMUL.FTZ R149, R85, R110 ;  /* 0x0000006e55957220 */ /* 0x000fe40000410000 */
[----:B------:R-:W-:Y:S01]  /*19b0*/  MUFU.EX2 R111, R111 ;  /* 0x0000006f006f7308 */ /* 0x000fe20000000800 */
[C---:B--2---:R-:W-:Y:S01]  /*19c0*/  FFMA.FTZ R115, R159.reuse, R184, R118 ;  /* 0x000000b89f737223 */ /* 0x044fe20000010076 */
[----:B------:R-:W-:Y:S01]  /*19d0*/  FFMA.FTZ R118, R159, R138, -R17 ;  /* 0x0000008a9f767223 */ /* 0x000fe20000010811 */
[C---:B---3--:R-:W-:Y:S02]  /*19e0*/  FMUL.FTZ R137, R141.reuse, R114 ;  /* 0x000000728d897220 */ /* 0x048fe40000410000 */
[C---:B------:R-:W-:Y:S01]  /*19f0*/  FFMA.FTZ R115, R34.reuse, R149, R115 ;  /* 0x0000009522737223 */ /* 0x040fe20000010073 */
[----:B------:R-:W-:Y:S02]  /*1a00*/  FFMA.FTZ R17, R34, R151, R118 ;  /* 0x0000009722117223 */ /* 0x000fe40000010076 */
[----:B------:R-:W0:Y:S01]  /*1a10*/  MUFU.SIN R136, R117 ;  /* 0x0000007500887308 */ /* 0x000e220000000400 */
[----:B-1----:R-:W-:Y:S01]  /*1a20*/  FMUL.FTZ R141, R141, R112 ;  /* 0x000000708d8d7220 */ /* 0x002fe20000410000 */
[----:B------:R-:W-:-:S04]  /*1a30*/  FMUL.FTZ R112, R156, R17 ;  /* 0x000000119c707220 */ /* 0x000fc80000410000 */
[----:B------:R-:W-:Y:S01]  /*1a40*/  FFMA.FTZ R121, R152, R115, R112 ;  /* 0x0000007398797223 */ /* 0x000fe20000010070 */
[----:B------:R-:W-:Y:S01]  /*1a50*/  HADD2.F32 R112, -RZ, R19.H0_H0 ;  /* 0x20000013ff707230 */ /* 0x000fe20000004100 */
[----:B------:R-:W1:Y:S04]  /*1a60*/  MUFU.COS R134, R117 ;  /* 0x0000007500867308 */ /* 0x000e680000000000 */
[----:B------:R-:W-:-:S04]  /*1a70*/  FMUL.FTZ R155, R83, R112 ;  /* 0x00000070539b7220 */ /* 0x000fc80000410000 */
[----:B------:R-:W-:Y:S01]  /*1a80*/  MUFU.EX2 R113, R113 ;  /* 0x0000007100717308 */ /* 0x000fe20000000800 */
[----:B0-----:R-:W-:-:S07]  /*1a90*/  FMUL.FTZ R136, R111, R136 ;  /* 0x000000886f887220 */ /* 0x001fce0000410000 */
[----:B------:R-:W0:Y:S01]  /*1aa0*/  MUFU.COS R116, R119 ;  /* 0x0000007700747308 */ /* 0x000e220000000000 */
[----:B-1----:R-:W-:Y:S01]  /*1ab0*/  FMUL.FTZ R134, R111, R134 ;  /* 0x000000866f867220 */ /* 0x002fe20000410000 */
[----:B------:R-:W-:Y:S01]  /*1ac0*/  FMUL.FTZ R111, R156, R115 ;  /* 0x000000739c6f7220 */ /* 0x000fe20000410000 */
[----:B------:R-:W-:-:S03]  /*1ad0*/  HADD2.F32 R115, -RZ, R18.H1_H1 ;  /* 0x30000012ff737230 */ /* 0x000fc60000004100 */
[----:B------:R-:W-:Y:S01]  /*1ae0*/  FFMA.FTZ R114, R152, R17, -R111 ;  /* 0x0000001198727223 */ /* 0x000fe2000001086f */
[----:B------:R-:W-:Y:S01]  /*1af0*/  HADD2.F32 R111, -RZ, R13.H0_H0 ;  /* 0x2000000dff6f7230 */ /* 0x000fe20000004100 */
[----:B------:R-:W1:Y:S01]  /*1b00*/  MUFU.SIN R16, R119 ;  /* 0x0000007700107308 */ /* 0x000e620000000400 */
[----:B------:R-:W-:Y:S01]  /*1b10*/  FMUL.FTZ R140, R82, R115 ;  /* 0x00000073528c7220 */ /* 0x000fe20000410000 */
[----:B------:R-:W-:-:S04]  /*1b20*/  FMUL.FTZ R17, R131, R167 ;  /* 0x000000a783117220 */ /* 0x000fc80000410000 */
[----:B------:R-:W-:Y:S01]  /*1b30*/  FFMA.FTZ R17, R130, R159, -R17 ;  /* 0x0000009f82117223 */ /* 0x000fe20000010811 */
[----:B0-----:R-:W-:Y:S01]  /*1b40*/  FMUL.FTZ R139, R113, R116 ;  /* 0x00000074718b7220 */ /* 0x001fe20000410000 */
[----:B------:R-:W-:-:S05]  /*1b50*/  HADD2.F32 R116, -RZ, R19.H1_H1 ;  /* 0x30000013ff747230 */ /* 0x000fca0000004100 */
[----:B------:R-:W-:Y:S01]  /*1b60*/  FMUL.FTZ R157, R83, R116 ;  /* 0x00000074539d7220 */ /* 0x000fe20000410000 */
[----:B-1----:R-:W-:Y:S01]  /*1b70*/  FMUL.FTZ R147, R113, R16 ;  /* 0x0000001071937220 */ /* 0x002fe20000410000 */
[----:B------:R-:W-:Y:S02]  /*1b80*/  HADD2.F32 R113, -RZ, R18.H0_H0 ;  /* 0x20000012ff717230 */ /* 0x000fe40000004100 */
[----:B------:R-:W-:Y:S01]  /*1b90*/  FMUL.FTZ R16, R130, R167 ;  /* 0x000000a782107220 */ /* 0x000fe20000410000 */
[----:B------:R-:W-:Y:S01]  /*1ba0*/  FFMA.FTZ R18, R111, R140, R121 ;  /* 0x0000008c6f127223 */ /* 0x000fe20000010079 */
[----:B------:R-:W-:Y:S02]  /*1bb0*/  HADD2.F32 R121, -RZ, R20.H1_H1 ;  /* 0x30000014ff797230 */ /* 0x000fe40000004100 */
[----:B------:R-:W-:Y:S01]  /*1bc0*/  FMUL.FTZ R150, R82, R113 ;  /* 0x0000007152967220 */ /* 0x000fe20000410000 */
[----:B------:R-:W-:Y:S01]  /*1bd0*/  FFMA.FTZ R117, R131, R159, R16 ;  /* 0x0000009f83757223 */ /* 0x000fe20000010010 */
[----:B------:R-:W-:Y:S01]  /*1be0*/  FMUL.FTZ R120, R145, R18 ;  /* 0x0000001291787220 */ /* 0x000fe20000410000 */
[----:B------:R-:W-:Y:S01]  /*1bf0*/  FMUL.FTZ R154, R80, R121 ;  /* 0x00000079509a7220 */ /* 0x000fe20000410000 */
[----:B------:R-:W-:Y:S01]  /*1c00*/  FFMA.FTZ R118, R111, R150, R114 ;  /* 0x000000966f767223 */ /* 0x000fe20000010072 */
[----:B------:R-:W-:-:S03]  /*1c10*/  FMUL.FTZ R119, R156, R117 ;  /* 0x000000759c777220 */ /* 0x000fc60000410000 */
[-C--:B------:R-:W-:Y:S01]  /*1c20*/  FMUL.FTZ R114, R145, R118.reuse ;  /* 0x0000007691727220 */ /* 0x080fe20000410000 */
[-C--:B------:R-:W-:Y:S01]  /*1c30*/  FFMA.FTZ R16, R152, R17.reuse, -R119 ;  /* 0x0000001198107223 */ /* 0x080fe20000010877 */
[----:B------:R-:W-:Y:S01]  /*1c40*/  FMUL.FTZ R17, R156, R17 ;  /* 0x000000119c117220 */ /* 0x000fe20000410000 */
[C---:B------:R-:W-:Y:S01]  /*1c50*/  FFMA.FTZ R120, R143.reuse, R118, -R120 ;  /* 0x000000768f787223 */ /* 0x040fe20000010878 */
[----:B------:R-:W-:Y:S01]  /*1c60*/  FFMA.FTZ R19, R143, R18, R114 ;  /* 0x000000128f137223 */ /* 0x000fe20000010072 */
[----:B------:R-:W-:Y:S02]  /*1c70*/  HADD2.F32 R114, -RZ, R13.H1_H1 ;  /* 0x3000000dff727230 */ /* 0x000fe40000004100 */
[----:B------:R-:W-:Y:S01]  /*1c80*/  FFMA.FTZ R18, R152, R117, R17 ;  /* 0x0000007598127223 */ /* 0x000fe20000010011 */
[----:B------:R-:W-:Y:S02]  /*1c90*/  HADD2.F32 R117, -RZ, R20.H0_H0 ;  /* 0x20000014ff757230 */ /* 0x000fe40000004100 */
[C---:B------:R-:W-:Y:S01]  /*1ca0*/  FFMA.FTZ R123, R114.reuse, R157, R19 ;  /* 0x0000009d727b7223 */ /* 0x040fe20000010013 */
[----:B------:R-:W-:Y:S01]  /*1cb0*/  FFMA.FTZ R19, R114, R155, R120 ;  /* 0x0000009b72137223 */ /* 0x000fe20000010078 */
[----:B------:R-:W-:Y:S01]  /*1cc0*/  FMUL.FTZ R118, R145, R18 ;  /* 0x0000001291767220 */ /* 0x000fe20000410000 */
[----:B------:R-:W-:Y:S01]  /*1cd0*/  FMUL.FTZ R164, R80, R117 ;  /* 0x0000007550a47220 */ /* 0x000fe20000410000 */
[C---:B------:R-:W-:Y:S01]  /*1ce0*/  FMUL.FTZ R119, R144.reuse, R123 ;  /* 0x0000007b90777220 */ /* 0x040fe20000410000 */
[-C--:B------:R-:W-:Y:S01]  /*1cf0*/  FMUL.FTZ R125, R144, R19.reuse ;  /* 0x00000013907d7220 */ /* 0x080fe20000410000 */
[-C--:B------:R-:W-:Y:S01]  /*1d00*/  FFMA.FTZ R17, R143, R16.reuse, -R118 ;  /* 0x000000108f117223 */ /* 0x080fe20000010876 */
[----:B------:R-:W-:Y:S01]  /*1d10*/  FMUL.FTZ R16, R145, R16 ;  /* 0x0000001091107220 */ /* 0x000fe20000410000 */
[----:B------:R-:W-:Y:S01]  /*1d20*/  FFMA.FTZ R20, R142, R19, -R119 ;  /* 0x000000138e147223 */ /* 0x000fe20000010877 */
[----:B------:R-:W-:-:S02]  /*1d30*/  HADD2.F32 R119, -RZ, R14.H0_H0 ;  /* 0x2000000eff777230 */ /* 0x000fc40000004100 */
[----:B------:R-:W-:Y:S01]  /*1d40*/  FFMA.FTZ R125, R142, R123, R125 ;  /* 0x0000007b8e7d7223 */ /* 0x000fe2000001007d */
[----:B------:R-:W-:Y:S01]  /*1d50*/  FFMA.FTZ R19, R143, R18, R16 ;  /* 0x000000128f137223 */ /* 0x000fe20000010010 */
[----:B------:R-:W-:Y:S02]  /*1d60*/  HADD2.F32 R118, -RZ, R21.H0_H0 ;  /* 0x20000015ff767230 */ /* 0x000fe40000004100 */
[C---:B------:R-:W-:Y:S01]  /*1d70*/  FFMA.FTZ R20, R119.reuse, R164, R20 ;  /* 0x000000a477147223 */ /* 0x040fe20000010014 */
[----:B------:R-:W-:Y:S01]  /*1d80*/  FMUL.FTZ R123, R144, R19 ;  /* 0x00000013907b7220 */ /* 0x000fe20000410000 */
[----:B------:R-:W-:Y:S01]  /*1d90*/  FFMA.FTZ R18, R119, R154, R125 ;  /* 0x0000009a77127223 */ /* 0x000fe2000001007d */
[----:B------:R-:W-:Y:S01]  /*1da0*/  FMUL.FTZ R161, R81, R118 ;  /* 0x0000007651a17220 */ /* 0x000fe20000410000 */
[C---:B------:R-:W-:Y:S01]  /*1db0*/  FMUL.FTZ R120, R141.reuse, R20 ;  /* 0x000000148d787220 */ /* 0x040fe20000410000 */
[-C--:B------:R-:W-:Y:S01]  /*1dc0*/  FFMA.FTZ R16, R142, R17.reuse, -R123 ;  /* 0x000000118e107223 */ /* 0x080fe2000001087b */
[----:B------:R-:W-:Y:S01]  /*1dd0*/  FMUL.FTZ R17, R144, R17 ;  /* 0x0000001190117220 */ /* 0x000fe20000410000 */
[-C--:B------:R-:W-:Y:S01]  /*1de0*/  FMUL.FTZ R124, R141, R18.reuse ;  /* 0x000000128d7c7220 */ /* 0x080fe20000410000 */
[----:B------:R-:W-:Y:S01]  /*1df0*/  FFMA.FTZ R21, R137, R18, R120 ;  /* 0x0000001289157223 */ /* 0x000fe20000010078 */
[----:B------:R-:W-:-:S02]  /*1e00*/  HADD2.F32 R120, -RZ, R14.H1_H1 ;  /* 0x3000000eff787230 */ /* 0x000fc40000004100 */
[----:B------:R-:W-:Y:S01]  /*1e10*/  FFMA.FTZ R18, R142, R19, R17 ;  /* 0x000000138e127223 */ /* 0x000fe20000010011 */
[----:B------:R-:W-:Y:S01]  /*1e20*/  FFMA.FTZ R124, R137, R20, -R124 ;  /* 0x00000014897c7223 */ /* 0x000fe2000001087c */
[C---:B------:R-:W-:Y:S01]  /*1e30*/  FMUL.FTZ R19, R141.reuse, R16 ;  /* 0x000000108d137220 */ /* 0x040fe20000410000 */
[C---:B------:R-:W-:Y:S01]  /*1e40*/  FFMA.FTZ R125, R120.reuse, R163, R21 ;  /* 0x000000a3787d7223 */ /* 0x040fe20000010015 */
[-C--:B------:R-:W-:Y:S01]  /*1e50*/  FMUL.FTZ R20, R141, R18.reuse ;  /* 0x000000128d147220 */ /* 0x080fe20000410000 */
[----:B------:R-:W-:Y:S01]  /*1e60*/  FFMA.FTZ R21, R120, R161, R124 ;  /* 0x000000a178157223 */ /* 0x000fe2000001007c */
[C---:B------:R-:W-:Y:S01]  /*1e70*/  FFMA.FTZ R19, R137.reuse, R18, R19 ;  /* 0x0000001289137223 */ /* 0x040fe20000010013 */
[C---:B------:R-:W-:Y:S01]  /*1e80*/  FMUL.FTZ R123, R136.reuse, R125 ;  /* 0x0000007d887b7220 */ /* 0x040fe20000410000 */
[----:B------:R-:W-:Y:S01]  /*1e90*/  FFMA.FTZ R17, R137, R16, -R20 ;  /* 0x0000001089117223 */ /* 0x000fe20000010814 */
[----:B------:R-:W-:Y:S01]  /*1ea0*/  FMUL.FTZ R16, R136, R21 ;  /* 0x0000001588107220 */ /* 0x000fe20000410000 */
[----:B------:R-:W-:-:S02]  /*1eb0*/  HADD2.F32 R124, -RZ, R23.H0_H0 ;  /* 0x20000017ff7c7230 */ /* 0x000fc40000004100 */
[C---:B------:R-:W-:Y:S01]  /*1ec0*/  FFMA.FTZ R153, R134.reuse, R21, -R123 ;  /* 0x0000001586997223 */ /* 0x040fe2000001087b */
[----:B------:R-:W-:Y:S02]  /*1ed0*/  HADD2.F32 R123, -RZ, R22.H1_H1 ;  /* 0x30000016ff7b7230 */ /* 0x000fe40000004100 */
[----:B------:R-:W-:Y:S01]  /*1ee0*/  FFMA.FTZ R16, R134, R125, R16 ;  /* 0x0000007d86107223 */ /* 0x000fe20000010010 */
[----:B------:R-:W-:Y:S02]  /*1ef0*/  HADD2.F32 R125, -RZ, R15.H0_H0 ;  /* 0x2000000fff7d7230 */ /* 0x000fe40000004100 */
[C---:B------:R-:W-:Y:S01]  /*1f00*/  FMUL.FTZ R21, R136.reuse, R19 ;  /* 0x0000001388157220 */ /* 0x040fe20000410000 */
[----:B------:R-:W-:Y:S01]  /*1f10*/  FMUL.FTZ R18, R136, R17 ;  /* 0x0000001188127220 */ /* 0x000fe20000410000 */
[----:B------:R-:W-:Y:S01]  /*1f20*/  FMUL.FTZ R158, R78, R123 ;  /* 0x0000007b4e9e7220 */ /* 0x000fe20000410000 */
[----:B------:R-:W-:Y:S01]  /*1f30*/  FMUL.FTZ R165, R79, R124 ;  /* 0x0000007c4fa57220 */ /* 0x000fe20000410000 */
[C---:B------:R-:W-:Y:S01]  /*1f40*/  FFMA.FTZ R20, R125.reuse, R160, R153 ;  /* 0x000000a07d147223 */ /* 0x040fe20000010099 */
[C---:B------:R-:W-:Y:S01]  /*1f50*/  FFMA.FTZ R18, R134.reuse, R19, R18 ;  /* 0x0000001386127223 */ /* 0x040fe20000010012 */
[----:B------:R-:W-:Y:S01]  /*1f60*/  FFMA.FTZ R22, R125, R158, R16 ;  /* 0x0000009e7d167223 */ /* 0x000fe20000010010 */
[----:B------:R-:W-:Y:S01]  /*1f70*/  FFMA.FTZ R16, R134, R17, -R21 ;  /* 0x0000001186107223 */ /* 0x000fe20000010815 */
[----:B------:R-:W-:Y:S01]  /*1f80*/  FMUL.FTZ R17, R147, R20 ;  /* 0x0000001493117220 */ /* 0x000fe20000410000 */
[----:B------:R-:W-:Y:S01]  /*1f90*/  FMUL.FTZ R153, R79, R128 ;  /* 0x000000804f997220 */ /* 0x000fe20000410000 */
[----:B------:R-:W-:-:S02]  /*1fa0*/  FMUL.FTZ R126, R147, R22 ;  /* 0x00000016937e7220 */ /* 0x000fc40000410000 */
[----:B------:R-:W-:Y:S01]  /*1fb0*/  FFMA.FTZ R146, R139, R22, R17 ;  /* 0x000000168b927223 */ /* 0x000fe20000010011 */
[----:B------:R-:W-:Y:S01]  /*1fc0*/  FMUL.FTZ R22, R147, R18 ;  /* 0x0000001293167220 */ /* 0x000fe20000410000 */
[----:B------:R-:W-:Y:S01]  /*1fd0*/  FFMA.FTZ R19, R139, R20, -R126 ;  /* 0x000000148b137223 */ /* 0x000fe2000001087e */
[----:B------:R-:W-:Y:S01]  /*1fe0*/  @P1 LEA R20, R99, R90, 0x3 ;  /* 0x0000005a63141211 */ /* 0x000fe200078e18ff */
[----:B------:R-:W-:Y:S02]  /*1ff0*/  HADD2.F32 R126, -RZ, R15.H1_H1 ;  /* 0x3000000fff7e7230 */ /* 0x000fe40000004100 */
[-C--:B------:R-:W-:Y:S01]  /*2000*/  FMUL.FTZ R17, R147, R16.reuse ;  /* 0x0000001093117220 */ /* 0x080fe20000410000 */
[C---:B------:R-:W-:Y:S02]  /*2010*/  FFMA.FTZ R16, R139.reuse, R16, -R22 ;  /* 0x000000108b107223 */ /* 0x040fe40000010816 */
[----:B------:R-:W0:Y:S01]  /*2020*/  @P1 LDS.64 R20, [R20+0x2d18] ;  /* 0x002d180014141984 */ /* 0x000e220000000a00 */
[----:B------:R-:W-:Y:S01]  /*2030*/  FFMA.FTZ R22, R139, R18, R17 ;  /* 0x000000128b167223 */ /* 0x000fe20000010011 */
[C---:B------:R-:W-:Y:S01]  /*2040*/  FFMA.FTZ R17, R126.reuse, R165, R19 ;  /* 0x000000a57e117223 */ /* 0x040fe20000010013 */
[----:B------:R-:W-:Y:S01]  /*2050*/  FFMA.FTZ R18, R126, R153, R146 ;  /* 0x000000997e127223 */ /* 0x000fe20000010092 */
[----:B----4-:R-:W-:Y:S06]  /*2060*/  @P1 BRA `(.L_x_17193) ;  /* 0x0000000000241947 */ /* 0x010fec0003800000 */
[----:B------:R-:W-:Y:S02]  /*2070*/  ISETP.NE.AND P3, PT, R88, R61, PT ;  /* 0x0000003d5800720c */ /* 0x000fe40003f65270 */
[----:B0-----:R-:W-:-:S11]  /*2080*/  MOV R21, RZ ;  /* 0x000000ff00157202 */ /* 0x001fd60000000f00 */
[----:B------:R-:W-:-:S04]  /*2090*/  @P3 LEA.HI R19, R88, R88, RZ, 0x1 ;  /* 0x0000005858133211 */ /* 0x000fc800078f08ff */
[----:B------:R-:W-:-:S04]  /*20a0*/  @P3 LOP3.LUT R19, R19, 0xfffffe, RZ, 0xc0, !PT ;  /* 0x00fffffe13133812 */ /* 0x000fc800078ec0ff */
[----:B------:R-:W-:-:S04]  /*20b0*/  @P3 IADD3 R20, -R19, R88, RZ ;  /* 0x0000005813143210 */ /* 0x000fc80007ffe1ff */
[----:B------:R-:W-:Y:S01]  /*20c0*/  @P3 LEA R19, R20, R9, 0x8 ;  /* 0x0000000914133211 */ /* 0x000fe200078e40ff */
[----:B------:R-:W-:-:S03]  /*20d0*/  HFMA2.MMA R20, -RZ, RZ, 1.875, 0 ;  /* 0x3f800000ff147435 */ /* 0x000fc600000001ff */
[----:B------:R-:W-:-:S07]  /*20e0*/  @P3 LEA R19, R19, R90, 0x3 ;  /* 0x0000005a13133211 */ /* 0x000fce00078e18ff */
[----:B------:R1:W2:Y:S02]  /*20f0*/  @P3 LDS.64 R20, [R19+0x1d10] ;  /* 0x001d100013143984 */ /* 0x0002a40000000a00 */
.L_x_17193:
[----:B------:R-:W-:Y:S05]  /*2100*/  BSYNC B0 ;  /* 0x0000000000007941 */ /* 0x000fea0003800000 */
.L_x_17192:
[----:B------:R-:W3:Y:S01]  /*2110*/  SHFL.UP PT, R171, R18, 0x1, RZ ;  /* 0x0420000012ab7989 */ /* 0x000ee200000e00ff */
[----:B------:R-:W-:Y:S01]  /*2120*/  ISETP.GE.AND P3, PT, R101, 0x1, PT ;  /* 0x000000016500780c */ /* 0x000fe20003f66270 */
[----:B------:R-:W-:Y:S01]  /*2130*/  HADD2.F32 R174, -RZ, R27.H1_H1 ;  /* 0x3000001bffae7230 */ /* 0x000fe20000004100 */
[----:B------:R-:W-:Y:S01]  /*2140*/  ISETP.GE.OR P0, PT, R88, R61, P0 ;  /* 0x0000003d5800720c */ /* 0x000fe20000706670 */
[----:B------:R-:W4:Y:S01]  /*2150*/  SHFL.UP PT, R169, R17, 0x1, RZ ;  /* 0x0420000011a97989 */ /* 0x000f2200000e00ff */
[----:B------:R-:W-:Y:S02]  /*2160*/  BSSY B0, `(.L_x_17194) ;  /* 0x00000ee000007945 */ /* 0x000fe40003800000 */
[----:B------:R-:W-:Y:S01]  /*2170*/  FMUL.FTZ R174, R5, R174 ;  /* 0x000000ae05ae7220 */ /* 0x000fe20000410000 */
[----:B-1----:R-:W1:Y:S04]  /*2180*/  SHFL.UP PT, R19, R16, 0x1, RZ ;  /* 0x0420000010137989 */ /* 0x002e6800000e00ff */
[----:B------:R-:W0:Y:S04]  /*2190*/  SHFL.UP PT, R23, R22, 0x1, RZ ;  /* 0x0420000016177989 */ /* 0x000e2800000e00ff */
[----:B-----5:R-:W-:Y:S01]  /*21a0*/  SHFL.IDX PT, R133, R133, RZ, 0x1f ;  /* 0x00001fff85857589 */ /* 0x020fe200000e0000 */
[C---:B---3--:R-:W-:Y:S01]  /*21b0*/  FMUL.FTZ R173, R22.reuse, R171 ;  /* 0x000000ab16ad7220 */ /* 0x048fe20000410000 */
[----:B----4-:R-:W-:-:S03]  /*21c0*/  FMUL.FTZ R162, R22, R169 ;  /* 0x000000a916a27220 */ /* 0x010fc60000410000 */
[----:B------:R-:W-:Y:S01]  /*21d0*/  FFMA.FTZ R148, R16, R169, -R173 ;  /* 0x000000a910947223 */ /* 0x000fe200000108ad */
[----:B-1----:R-:W-:Y:S01]  /*21e0*/  FMUL.FTZ R146, R22, R19 ;  /* 0x0000001316927220 */ /* 0x002fe20000410000 */
[C---:B------:R-:W-:Y:S02]  /*21f0*/  FFMA.FTZ R171, R16.reuse, R171, R162 ;  /* 0x000000ab10ab7223 */ /* 0x040fe400000100a2 */
        /* <DEDUP_REMOVED lines=14> */
[C---:B---3--:R-:W-:Y:S01]  /*22e0*/  FMUL.FTZ R171, R169.reuse, R19 ;  /* 0x00000013a9ab7220 */ /* 0x048fe20000410000 */
        /* <DEDUP_REMOVED lines=31> */
[C---:B---3--:R-:W-:Y:S01]  /*24e0*/  FMUL.FTZ R171, R169.reuse, R19 ;  /* 0x00000013a9ab7220 */ /* 0x048fe20000410000 */
[----:B------:R-:W-:Y:S01]  /*24f0*/  FFMA.FTZ R162, R16, R23, -R162 ;  /* 0x0000001710a27223 */ /* 0x000fe200000108a2 */
[--C-:B------:R-:W-:Y:S02]  /*2500*/  HADD2.F32 R23, -RZ, R31.reuse.H0_H0 ;  /* 0x2000001fff177230 */ /* 0x100fe40000004100 */
[----:B------:R-:W-:Y:S01]  /*2510*/  @P3 FADD.FTZ R18, R18, R173 ;  /* 0x000000ad12123221 */ /* 0x000fe20000010000 */
[-C--:B----4-:R-:W-:Y:S01]  /*2520*/  FMUL.FTZ R148, R169, R22.reuse ;  /* 0x00000016a9947220 */ /* 0x090fe20000410000 */
[C---:B------:R-:W-:Y:S01]  /*2530*/  FFMA.FTZ R22, R16.reuse, R22, R171 ;  /* 0x0000001610167223 */ /* 0x040fe200000100ab */
[----:B------:R-:W-:Y:S02]  /*2540*/  @P3 FADD.FTZ R17, R17, R162 ;  /* 0x000000a211113221 */ /* 0x000fe40000010000 */
[----:B------:R-:W-:Y:S01]  /*2550*/  @P3 FFMA.FTZ R16, R16, R19, -R148 ;  /* 0x0000001310103223 */ /* 0x000fe20000010894 */
[----:B------:R-:W-:Y:S01]  /*2560*/  HADD2.F32 R19, -RZ, R31.H1_H1 ;  /* 0x3000001fff137230 */ /* 0x000fe20000004100 */
[----:B------:R-:W-:Y:S01]  /*2570*/  FSEL R22, R169, R22, !P3 ;  /* 0x00000016a9167208 */ /* 0x000fe20005800000 */
[----:B------:R-:W-:Y:S01]  /*2580*/  FMUL.FTZ R148, R0, R23 ;  /* 0x0000001700947220 */ /* 0x000fe20000410000 */
[----:B------:R-:W0:Y:S01]  /*2590*/  SHFL.UP PT, R175, R18, 0x10, RZ ;  /* 0x0600000012af7989 */ /* 0x000e2200000e00ff */
[----:B------:R-:W-:-:S02]  /*25a0*/  HADD2.F32 R31, -RZ, R30.H0_H0 ;  /* 0x2000001eff1f7230 */ /* 0x000fc40000004100 */
[----:B------:R-:W-:Y:S01]  /*25b0*/  FMUL.FTZ R146, R0, R19 ;  /* 0x0000001300927220 */ /* 0x000fe20000410000 */
[----:B------:R-:W-:Y:S01]  /*25c0*/  HADD2.F32 R19, -RZ, R30.H1_H1 ;  /* 0x3000001eff137230 */ /* 0x000fe20000004100 */
[----:B------:R-:W1:Y:S01]  /*25d0*/  SHFL.UP PT, R169, R16, 0x10, RZ ;  /* 0x0600000010a97989 */ /* 0x000e6200000e00ff */
[----:B------:R-:W-:Y:S01]  /*25e0*/  ISETP.GE.AND P3, PT, R101, 0x10, PT ;  /* 0x000000106500780c */ /* 0x000fe20003f66270 */
[-C--:B------:R-:W-:Y:S01]  /*25f0*/  FMUL.FTZ R166, R139, R146.reuse ;  /* 0x000000928ba67220 */ /* 0x080fe20000410000 */
[C---:B------:R-:W-:Y:S01]  /*2600*/  FMUL.FTZ R162, R147.reuse, R146 ;  /* 0x0000009293a27220 */ /* 0x040fe20000410000 */
[----:B------:R-:W3:Y:S01]  /*2610*/  SHFL.UP PT, R171, R22, 0x10, RZ ;  /* 0x0600000016ab7989 */ /* 0x000ee200000e00ff */
[C---:B------:R-:W-:Y:S01]  /*2620*/  FMUL.FTZ R30, R2.reuse, R19 ;  /* 0x00000013021e7220 */ /* 0x040fe20000410000 */
[-C--:B------:R-:W-:Y:S01]  /*2630*/  FFMA.FTZ R19, -R147, R148.reuse, -R166 ;  /* 0x0000009493137223 */ /* 0x080fe200000109a6 */
[----:B------:R-:W-:Y:S01]  /*2640*/  FMUL.FTZ R31, R2, R31 ;  /* 0x0000001f021f7220 */ /* 0x000fe20000410000 */
[----:B------:R-:W4:Y:S01]  /*2650*/  SHFL.UP PT, R173, R17, 0x10, RZ ;  /* 0x0600000011ad7989 */ /* 0x000f2200000e00ff */
[----:B------:R-:W-:Y:S01]  /*2660*/  FFMA.FTZ R162, R139, R148, -R162 ;  /* 0x000000948ba27223 */ /* 0x000fe200000108a2 */
[----:B------:R-:W-:-:S03]  /*2670*/  FADD.FTZ R23, -R30, R19 ;  /* 0x000000131e177221 */ /* 0x000fc60000010100 */
[----:B------:R-:W-:Y:S01]  /*2680*/  FADD.FTZ R19, R31, R162 ;  /* 0x000000a21f137221 */ /* 0x000fe20000010000 */
[----:B------:R-:W-:-:S03]  /*2690*/  FMUL.FTZ R177, R136, -R23 ;  /* 0x8000001788b17220 */ /* 0x000fc60000410000 */
[-C--:B------:R-:W-:Y:S01]  /*26a0*/  FMUL.FTZ R162, R136, -R19.reuse ;  /* 0x8000001388a27220 */ /* 0x080fe20000410000 */
[----:B------:R-:W-:Y:S01]  /*26b0*/  FFMA.FTZ R177, R134, R19, -R177 ;  /* 0x0000001386b17223 */ /* 0x000fe200000108b1 */
[----:B0-----:R-:W-:Y:S02]  /*26c0*/  FMUL.FTZ R166, R22, R175 ;  /* 0x000000af16a67220 */ /* 0x001fe40000410000 */
[----:B------:R-:W-:Y:S01]  /*26d0*/  FFMA.FTZ R23, R134, R23, R162 ;  /* 0x0000001786177223 */ /* 0x000fe200000100a2 */
[----:B-1----:R-:W-:-:S04]  /*26e0*/  FMUL.FTZ R19, R22, R169 ;  /* 0x000000a916137220 */ /* 0x002fc80000410000 */
[-C--:B---3--:R-:W-:Y:S01]  /*26f0*/  FFMA.FTZ R19, R16, R171.reuse, R19 ;  /* 0x000000ab10137223 */ /* 0x088fe20000010013 */
[C---:B------:R-:W-:Y:S01]  /*2700*/  FMUL.FTZ R162, R22.reuse, R171 ;  /* 0x000000ab16a27220 */ /* 0x040fe20000410000 */
[----:B----4-:R-:W-:-:S03]  /*2710*/  FMUL.FTZ R170, R22, R173 ;  /* 0x000000ad16aa7220 */ /* 0x010fc60000410000 */
[----:B------:R-:W-:Y:S01]  /*2720*/  FSEL R22, R22, R19, !P3 ;  /* 0x0000001316167208 */ /* 0x000fe20005800000 */
[C---:B------:R-:W-:Y:S01]  /*2730*/  FFMA.FTZ R168, R16.reuse, R173, -R166 ;  /* 0x000000ad10a87223 */ /* 0x040fe200000108a6 */
[--C-:B------:R-:W-:Y:S02]  /*2740*/  HADD2.F32 R166, -RZ, R29.reuse.H0_H0 ;  /* 0x2000001dffa67230 */ /* 0x100fe40000004100 */
[C---:B------:R-:W-:Y:S01]  /*2750*/  FFMA.FTZ R175, R16.reuse, R175, R170 ;  /* 0x000000af10af7223 */ /* 0x040fe200000100aa */
[----:B------:R-:W-:Y:S01]  /*2760*/  @P3 FFMA.FTZ R16, R16, R169, -R162 ;  /* 0x000000a910103223 */ /* 0x000fe200000108a2 */
[----:B------:R-:W-:Y:S01]  /*2770*/  HADD2.F32 R162, -RZ, R29.H1_H1 ;  /* 0x3000001dffa27230 */ /* 0x000fe20000004100 */
[----:B------:R-:W0:Y:S01]  /*2780*/  SHFL.UP PT, R22, R22, 0x1, RZ ;  /* 0x0420000016167989 */ /* 0x000e2200000e00ff */
[----:B------:R-:W-:Y:S01]  /*2790*/  FMUL.FTZ R166, R3, R166 ;  /* 0x000000a603a67220 */ /* 0x000fe20000410000 */
[----:B------:R-:W-:Y:S01]  /*27a0*/  @P3 FADD.FTZ R18, R18, R175 ;  /* 0x000000af12123221 */ /* 0x000fe20000010000 */
[----:B------:R-:W-:Y:S01]  /*27b0*/  @P3 FADD.FTZ R17, R17, R168 ;  /* 0x000000a811113221 */ /* 0x000fe20000010000 */
[----:B------:R-:W1:Y:S01]  /*27c0*/  SHFL.IDX PT, R29, R132, RZ, 0x1f ;  /* 0x00001fff841d7589 */ /* 0x000e6200000e0000 */
[----:B------:R-:W-:Y:S01]  /*27d0*/  FMUL.FTZ R162, R3, R162 ;  /* 0x000000a203a27220 */ /* 0x000fe20000410000 */
[----:B------:R-:W-:Y:S01]  /*27e0*/  FADD.FTZ R168, R166, R177 ;  /* 0x000000b1a6a87221 */ /* 0x000fe20000010000 */
[--C-:B------:R-:W-:Y:S01]  /*27f0*/  HADD2.F32 R19, -RZ, R28.reuse.H0_H0 ;  /* 0x2000001cff137230 */ /* 0x100fe20000004100 */
[----:B------:R-:W3:Y:S01]  /*2800*/  SHFL.UP PT, R16, R16, 0x1, RZ ;  /* 0x0420000010107989 */ /* 0x000ee200000e00ff */
[----:B------:R-:W-:Y:S01]  /*2810*/  FADD.FTZ R170, -R162, R23 ;  /* 0x00000017a2aa7221 */ /* 0x000fe20000010100 */
[----:B------:R-:W-:-:S02]  /*2820*/  HADD2.F32 R23, -RZ, R28.H1_H1 ;  /* 0x3000001cff177230 */ /* 0x000fc40000004100 */
[C---:B------:R-:W-:Y:S01]  /*2830*/  FMUL.FTZ R171, R141.reuse, -R168 ;  /* 0x800000a88dab7220 */ /* 0x040fe20000410000 */
[----:B------:R-:W4:Y:S01]  /*2840*/  SHFL.UP PT, R18, R18, 0x1, RZ ;  /* 0x0420000012127989 */ /* 0x000f2200000e00ff */
[-C--:B------:R-:W-:Y:S01]  /*2850*/  FMUL.FTZ R28, R141, -R170.reuse ;  /* 0x800000aa8d1c7220 */ /* 0x080fe20000410000 */
[----:B------:R-:W-:Y:S02]  /*2860*/  HADD2.F32 R175, -RZ, R26.H0_H0 ;  /* 0x2000001affaf7230 */ /* 0x000fe40000004100 */
[C---:B------:R-:W-:Y:S01]  /*2870*/  FFMA.FTZ R171, R137.reuse, R170, R171 ;  /* 0x000000aa89ab7223 */ /* 0x040fe200000100ab */
[----:B------:R-:W2:Y:S01]  /*2880*/  SHFL.UP PT, R17, R17, 0x1, RZ ;  /* 0x0420000011117989 */ /* 0x000ea200000e00ff */
[----:B------:R-:W-:Y:S01]  /*2890*/  FFMA.FTZ R169, R137, R168, -R28 ;  /* 0x000000a889a97223 */ /* 0x000fe2000001081c */
[C---:B------:R-:W-:Y:S01]  /*28a0*/  FMUL.FTZ R170, R4.reuse, R19 ;  /* 0x0000001304aa7220 */ /* 0x040fe20000410000 */
[----:B------:R-:W-:Y:S01]  /*28b0*/  FMUL.FTZ R168, R4, R23 ;  /* 0x0000001704a87220 */ /* 0x000fe20000410000 */
[----:B------:R-:W-:Y:S01]  /*28c0*/  FMUL.FTZ R175, R6, R175 ;  /* 0x000000af06af7220 */ /* 0x000fe20000410000 */
[----:B------:R-:W-:-:S02]  /*28d0*/  HADD2.F32 R177, -RZ, R24.H1_H1 ;  /* 0x30000018ffb17230 */ /* 0x000fc40000004100 */
[----:B------:R-:W-:Y:S01]  /*28e0*/  FADD.FTZ R169, R170, R169 ;  /* 0x000000a9aaa97221 */ /* 0x000fe20000010000 */
[----:B------:R-:W-:Y:S01]  /*28f0*/  FADD.FTZ R171, -R168, R171 ;  /* 0x000000aba8ab7221 */ /* 0x000fe20000010100 */
[----:B0-----:R-:W-:Y:S02]  /*2900*/  FMUL.FTZ R19, R22, R133 ;  /* 0x0000008516137220 */ /* 0x001fe40000410000 */
[C---:B------:R-:W-:Y:S01]  /*2910*/  FMUL.FTZ R172, R144.reuse, -R169 ;  /* 0x800000a990ac7220 */ /* 0x040fe20000410000 */
[----:B------:R-:W-:Y:S01]  /*2920*/  FMUL.FTZ R23, R144, -R171 ;  /* 0x800000ab90177220 */ /* 0x000fe20000410000 */
[----:B-1----:R-:W-:Y:S01]  /*2930*/  FMUL.FTZ R28, R22, R29 ;  /* 0x0000001d161c7220 */ /* 0x002fe20000410000 */
[----:B------:R-:W-:Y:S01]  /*2940*/  FMUL.FTZ R177, R8, R177 ;  /* 0x000000b108b17220 */ /* 0x000fe20000410000 */
[C---:B------:R-:W-:Y:S01]  /*2950*/  FFMA.FTZ R171, R142.reuse, R171, R172 ;  /* 0x000000ab8eab7223 */ /* 0x040fe200000100ac */
[----:B------:R-:W-:Y:S01]  /*2960*/  FFMA.FTZ R132, R142, R169, -R23 ;  /* 0x000000a98e847223 */ /* 0x000fe20000010817 */
[C---:B---3--:R-:W-:Y:S01]  /*2970*/  FFMA.FTZ R22, R16.reuse, R29, -R19 ;  /* 0x0000001d10167223 */ /* 0x048fe20000010813 */
[----:B------:R-:W-:Y:S01]  /*2980*/  FFMA.FTZ R19, R16, R133, R28 ;  /* 0x0000008510137223 */ /* 0x000fe2000001001c */
[----:B------:R-:W-:Y:S01]  /*2990*/  HADD2.F32 R16, -RZ, R27.H0_H0 ;  /* 0x2000001bff107230 */ /* 0x000fe20000004100 */
[----:B------:R-:W-:Y:S01]  /*29a0*/  LOP3.LUT R23, R99, 0x1f, RZ, 0xc0, !PT ;  /* 0x0000001f63177812 */ /* 0x000fe200078ec0ff */
[----:B------:R-:W-:-:S02]  /*29b0*/  HADD2.F32 R172, -RZ, R25.H0_H0 ;  /* 0x20000019ffac7230 */ /* 0x000fc40000004100 */
[----:B----4-:R-:W-:Y:S01]  /*29c0*/  @P2 FADD.FTZ R133, R18, R19 ;  /* 0x0000001312852221 */ /* 0x010fe20000010000 */
[----:B------:R-:W-:Y:S02]  /*29d0*/  HADD2.F32 R27, -RZ, R24.H0_H0 ;  /* 0x20000018ff1b7230 */ /* 0x000fe40000004100 */
[----:B------:R-:W-:Y:S01]  /*29e0*/  FMUL.FTZ R173, R5, R16 ;  /* 0x0000001005ad7220 */ /* 0x000fe20000410000 */
[----:B------:R-:W-:Y:S01]  /*29f0*/  FADD.FTZ R16, -R174, R171 ;  /* 0x000000abae107221 */ /* 0x000fe20000010100 */
[----:B--2---:R-:W-:Y:S01]  /*2a00*/  @P2 FADD.FTZ R29, R17, R22 ;  /* 0x00000016111d2221 */ /* 0x004fe20000010000 */
[----:B------:R-:W-:Y:S02]  /*2a10*/  HADD2.F32 R171, -RZ, R26.H1_H1 ;  /* 0x3000001affab7230 */ /* 0x000fe40000004100 */
[----:B------:R-:W-:Y:S01]  /*2a20*/  FADD.FTZ R132, R173, R132 ;  /* 0x00000084ad847221 */ /* 0x000fe20000010000 */
[----:B------:R-:W-:Y:S01]  /*2a30*/  FMUL.FTZ R18, R145, -R16 ;  /* 0x8000001091127220 */ /* 0x000fe20000410000 */
[----:B------:R-:W-:Y:S01]  /*2a40*/  ISETP.NE.AND P6, PT, R23, 0x1f, PT ;  /* 0x0000001f1700780c */ /* 0x000fe20003fc5270 */
[----:B------:R-:W-:Y:S01]  /*2a50*/  FMUL.FTZ R172, R7, R172 ;  /* 0x000000ac07ac7220 */ /* 0x000fe20000410000 */
[-C--:B------:R-:W-:Y:S01]  /*2a60*/  FMUL.FTZ R17, R145, -R132.reuse ;  /* 0x8000008491117220 */ /* 0x080fe20000410000 */
[----:B------:R-:W-:Y:S01]  /*2a70*/  FFMA.FTZ R18, R143, R132, -R18 ;  /* 0x000000848f127223 */ /* 0x000fe20000010812 */
[----:B------:R-:W-:Y:S01]  /*2a80*/  FMUL.FTZ R171, R6, R171 ;  /* 0x000000ab06ab7220 */ /* 0x000fe20000410000 */
[----:B------:R-:W-:Y:S01]  /*2a90*/  ISETP.GT.U32.AND P2, PT, R23, 0x1d, PT ;  /* 0x0000001d1700780c */ /* 0x000fe20003f44070 */
[----:B------:R-:W-:Y:S01]  /*2aa0*/  FFMA.FTZ R16, R143, R16, R17 ;  /* 0x000000108f107223 */ /* 0x000fe20000010011 */
[----:B------:R-:W-:Y:S01]  /*2ab0*/  FMUL.FTZ R17, R147, R21 ;  /* 0x0000001593117220 */ /* 0x000fe20000410000 */
[C---:B------:R-:W-:Y:S01]  /*2ac0*/  ISETP.GT.U32.AND P3, PT, R23.reuse, 0x1b, PT ;  /* 0x0000001b1700780c */ /* 0x040fe20003f64070 */
[----:B------:R-:W-:Y:S01]  /*2ad0*/  FMUL.FTZ R176, R8, R27 ;  /* 0x0000001b08b07220 */ /* 0x000fe20000410000 */
[----:B------:R-:W-:Y:S01]  /*2ae0*/  ISETP.GT.U32.AND P4, PT, R23, 0x17, PT ;  /* 0x000000171700780c */ /* 0x000fe20003f84070 */
[----:B------:R-:W-:Y:S01]  /*2af0*/  FADD.FTZ R169, -R171, R16 ;  /* 0x00000010aba97221 */ /* 0x000fe20000010100 */
[----:B------:R-:W-:Y:S01]  /*2b00*/  ISETP.GT.U32.AND P5, PT, R23, 0xf, PT ;  /* 0x0000000f1700780c */ /* 0x000fe20003fa4070 */
[----:B------:R-:W-:Y:S01]  /*2b10*/  FADD.FTZ R23, R175, R18 ;  /* 0x00000012af177221 */ /* 0x000fe20000010000 */
[-C--:B------:R-:W-:Y:S01]  /*2b20*/  FMUL.FTZ R18, R147, -R20.reuse ;  /* 0x8000001493127220 */ /* 0x080fe20000410000 */
[----:B------:R-:W-:Y:S01]  /*2b30*/  FFMA.FTZ R17, R139, R20, -R17 ;  /* 0x000000148b117223 */ /* 0x000fe20000010811 */
[----:B------:R-:W-:-:S02]  /*2b40*/  HADD2.F32 R16, -RZ, R25.H1_H1 ;  /* 0x30000019ff107230 */ /* 0x000fc40000004100 */
[C---:B------:R-:W-:Y:S01]  /*2b50*/  FMUL.FTZ R22, R156.reuse, -R23 ;  /* 0x800000179c167220 */ /* 0x040fe20000410000 */
[----:B------:R-:W-:Y:S01]  /*2b60*/  FMUL.FTZ R25, R156, -R169 ;  /* 0x800000a99c197220 */ /* 0x000fe20000410000 */
[----:B------:R-:W-:Y:S01]  /*2b70*/  FFMA.FTZ R19, R139, -R21, R18 ;  /* 0x800000158b137223 */ /* 0x000fe20000010012 */
[----:B------:R-:W-:Y:S01]  /*2b80*/  FMUL.FTZ R18, R136, -R17 ;  /* 0x8000001188127220 */ /* 0x000fe20000410000 */
[C---:B------:R-:W-:Y:S01]  /*2b90*/  FFMA.FTZ R22, R152.reuse, R169, R22 ;  /* 0x000000a998167223 */ /* 0x040fe20000010016 */
[----:B------:R-:W-:Y:S01]  /*2ba0*/  FFMA.FTZ R25, R152, R23, -R25 ;  /* 0x0000001798197223 */ /* 0x000fe20000010819 */
[----:B------:R-:W-:Y:S01]  /*2bb0*/  FMUL.FTZ R169, R7, R16 ;  /* 0x0000001007a97220 */ /* 0x000fe20000410000 */
[-C--:B------:R-:W-:Y:S01]  /*2bc0*/  FMUL.FTZ R23, R136, -R19.reuse ;  /* 0x8000001388177220 */ /* 0x080fe20000410000 */
[----:B------:R-:W-:Y:S01]  /*2bd0*/  FFMA.FTZ R18, R134, R19, R18 ;  /* 0x0000001386127223 */ /* 0x000fe20000010012 */
[----:B------:R-:W-:Y:S01]  /*2be0*/  FADD.FTZ R24, R172, R25 ;  /* 0x00000019ac187221 */ /* 0x000fe20000010000 */
[----:B------:R-:W-:Y:S01]  /*2bf0*/  FADD.FTZ R26, -R169, R22 ;  /* 0x00000016a91a7221 */ /* 0x000fe20000010100 */
[----:B------:R-:W-:Y:S01]  /*2c00*/  FFMA.FTZ R16, R134, R17, -R23 ;  /* 0x0000001186107223 */ /* 0x000fe20000010817 */
[----:B------:R-:W-:Y:S01]  /*2c10*/  FMUL.FTZ R22, R141, -R18 ;  /* 0x800000128d167220 */ /* 0x000fe20000410000 */
[C---:B------:R-:W-:Y:S01]  /*2c20*/  FMUL.FTZ R19, R167.reuse, -R24 ;  /* 0x80000018a7137220 */ /* 0x040fe20000410000 */
[----:B------:R-:W-:Y:S01]  /*2c30*/  FMUL.FTZ R28, R167, -R26 ;  /* 0x8000001aa71c7220 */ /* 0x000fe20000410000 */
[-C--:B------:R-:W-:Y:S01]  /*2c40*/  FMUL.FTZ R17, R141, -R16.reuse ;  /* 0x800000108d117220 */ /* 0x080fe20000410000 */
[----:B------:R-:W-:Y:S01]  /*2c50*/  FFMA.FTZ R25, R137, R16, -R22 ;  /* 0x0000001089197223 */ /* 0x000fe20000010816 */
[----:B------:R-:W-:Y:S01]  /*2c60*/  FMUL.FTZ R22, R131, R29 ;  /* 0x0000001d83167220 */ /* 0x000fe20000410000 */
[----:B------:R-:W-:Y:S01]  /*2c70*/  FFMA.FTZ R183, R159, R24, -R28 ;  /* 0x000000189fb77223 */ /* 0x000fe2000001081c */
[----:B------:R-:W-:Y:S01]  /*2c80*/  FFMA.FTZ R179, R137, R18, R17 ;  /* 0x0000001289b37223 */ /* 0x000fe20000010011 */
[----:B------:R-:W-:Y:S01]  /*2c90*/  FMUL.FTZ R28, R144, -R25 ;  /* 0x80000019901c7220 */ /* 0x000fe20000410000 */
[-C--:B------:R-:W-:Y:S01]  /*2ca0*/  FMUL.FTZ R23, R131, R133.reuse ;  /* 0x0000008583177220 */ /* 0x080fe20000410000 */
[----:B------:R-:W-:Y:S01]  /*2cb0*/  FFMA.FTZ R133, R130, R133, R22 ;  /* 0x0000008582857223 */ /* 0x000fe20000010016 */
[-C--:B------:R-:W-:Y:S01]  /*2cc0*/  FMUL.FTZ R181, R144, -R179.reuse ;  /* 0x800000b390b57220 */ /* 0x080fe20000410000 */
[----:B------:R-:W-:Y:S01]  /*2cd0*/  FFMA.FTZ R28, R142, R179, R28 ;  /* 0x000000b38e1c7223 */ /* 0x000fe2000001001c */
[----:B------:R-:W-:Y:S01]  /*2ce0*/  FFMA.FTZ R132, R159, R26, R19 ;  /* 0x0000001a9f847223 */ /* 0x000fe20000010013 */
[----:B------:R-:W-:Y:S01]  /*2cf0*/  FFMA.FTZ R23, R130, R29, -R23 ;  /* 0x0000001d82177223 */ /* 0x000fe20000010817 */
[----:B------:R-:W-:Y:S01]  /*2d00*/  FFMA.FTZ R26, R142, R25, -R181 ;  /* 0x000000198e1a7223 */ /* 0x000fe200000108b5 */
[C---:B------:R-:W-:Y:S01]  /*2d10*/  FMUL.FTZ R22, R145.reuse, -R28 ;  /* 0x8000001c91167220 */ /* 0x040fe20000410000 */
[----:B------:R-:W-:Y:S01]  /*2d20*/  FADD.FTZ R184, R184, R133 ;  /* 0x00000085b8b87221 */ /* 0x000fe20000010000 */
[----:B------:R-:W-:Y:S01]  /*2d30*/  FADD.FTZ R186, R138, R23 ;  /* 0x000000178aba7221 */ /* 0x000fe20000010000 */
[-C--:B------:R-:W-:Y:S01]  /*2d40*/  FMUL.FTZ R29, R145, -R26.reuse ;  /* 0x8000001a911d7220 */ /* 0x080fe20000410000 */
[----:B------:R-:W-:Y:S01]  /*2d50*/  FFMA.FTZ R25, R143, R26, -R22 ;  /* 0x0000001a8f197223 */ /* 0x000fe20000010816 */
[----:B------:R-:W-:Y:S01]  /*2d60*/  HFMA2.MMA R16, -RZ, RZ, 1.875, 0 ;  /* 0x3f800000ff107435 */ /* 0x000fe200000001ff */
[----:B------:R-:W-:Y:S01]  /*2d70*/  FMUL.FTZ R22, R167, R184 ;  /* 0x000000b8a7167220 */ /* 0x000fe20000410000 */
[----:B------:R-:W-:Y:S01]  /*2d80*/  FFMA.FTZ R29, R143, R28, R29 ;  /* 0x0000001c8f1d7223 */ /* 0x000fe2000001001d */
[----:B------:R-:W-:Y:S01]  /*2d90*/  FMUL.FTZ R23, R167, R186 ;  /* 0x000000baa7177220 */ /* 0x000fe20000410000 */
[----:B------:R-:W-:Y:S01]  /*2da0*/  FMUL.FTZ R131, R156, -R25 ;  /* 0x800000199c837220 */ /* 0x000fe20000410000 */
[----:B------:R-:W-:-:S02]  /*2db0*/  MOV R17, RZ ;  /* 0x000000ff00117202 */ /* 0x000fc40000000f00 */
[----:B------:R-:W-:Y:S01]  /*2dc0*/  CS2R R18, SRZ ;  /* 0x0000000000127805 */ /* 0x000fe2000001ff00 */
[----:B------:R-:W-:Y:S01]  /*2dd0*/  FFMA.FTZ R185, R159, R186, -R22 ;  /* 0x000000ba9fb97223 */ /* 0x000fe20000010816 */
[----:B------:R-:W-:Y:S01]  /*2de0*/  @!P0 LEA R24, R9, R90, 0x4 ;  /* 0x0000005a09188211 */ /* 0x000fe200078e20ff */
[-C--:B------:R-:W-:Y:S01]  /*2df0*/  FMUL.FTZ R26, R156, -R29.reuse ;  /* 0x8000001d9c1a7220 */ /* 0x080fe20000410000 */
[----:B------:R-:W-:Y:S01]  /*2e00*/  FFMA.FTZ R22, R159, R184, R23 ;  /* 0x000000b89f167223 */ /* 0x000fe20000010017 */
[----:B------:R-:W-:Y:S01]  /*2e10*/  FFMA.FTZ R28, R152, R29, R131 ;  /* 0x0000001d981c7223 */ /* 0x000fe20000010083 */
[----:B------:R-:W-:Y:S01]  /*2e20*/  FFMA.FTZ R185, R34, R151, R185 ;  /* 0x0000009722b97223 */ /* 0x000fe200000100b9 */
[----:B------:R0:W1:Y:S01]  /*2e30*/  @!P0 LDS.128 R16, [R24+0x2e10] ;  /* 0x002e100018108984 */ /* 0x0000620000000c00 */
[----:B------:R-:W-:Y:S01]  /*2e40*/  FFMA.FTZ R26, R152, R25, -R26 ;  /* 0x00000019981a7223 */ /* 0x000fe2000001081a */
[----:B------:R-:W-:Y:S01]  /*2e50*/  FFMA.FTZ R23, R34, R149, R22 ;  /* 0x0000009522177223 */ /* 0x000fe20000010016 */
[----:B------:R-:W-:-:S02]  /*2e60*/  FMUL.FTZ R25, R156, R185 ;  /* 0x000000b99c197220 */ /* 0x000fc40000410000 */
[C---:B------:R-:W-:Y:S01]  /*2e70*/  FMUL.FTZ R29, R167.reuse, -R26 ;  /* 0x8000001aa71d7220 */ /* 0x040fe20000410000 */
[-C--:B------:R-:W-:Y:S01]  /*2e80*/  FMUL.FTZ R22, R156, R23.reuse ;  /* 0x000000179c167220 */ /* 0x080fe20000410000 */
[-C--:B0-----:R-:W-:Y:S02]  /*2e90*/  FMUL.FTZ R24, R167, -R28.reuse ;  /* 0x8000001ca7187220 */ /* 0x081fe40000410000 */
[C---:B------:R-:W-:Y:S02]  /*2ea0*/  FFMA.FTZ R29, R159.reuse, R28, R29 ;  /* 0x0000001c9f1d7223 */ /* 0x040fe4000001001d */
[----:B------:R-:W-:Y:S01]  /*2eb0*/  FFMA.FTZ R24, R159, R26, -R24 ;  /* 0x0000001a9f187223 */ /* 0x000fe20000010818 */
[C---:B------:R-:W-:Y:S01]  /*2ec0*/  FFMA.FTZ R26, R152.reuse, R23, R25 ;  /* 0x00000017981a7223 */ /* 0x040fe20000010019 */
[----:B------:R-:W-:-:S03]  /*2ed0*/  FFMA.FTZ R25, R152, R185, -R22 ;  /* 0x000000b998197223 */ /* 0x000fc60000010816 */
[C---:B------:R-:W-:Y:S01]  /*2ee0*/  FFMA.FTZ R22, R111.reuse, R140, R26 ;  /* 0x0000008c6f167223 */ /* 0x040fe2000001001a */
[----:B------:R-:W-:Y:S01]  /*2ef0*/  FFMA.FTZ R150, R111, R150, R25 ;  /* 0x000000966f967223 */ /* 0x000fe20000010019 */
[----:B------:R-:W-:Y:S01]  /*2f00*/  FADD.FTZ R26, R176, R183 ;  /* 0x000000b7b01a7221 */ /* 0x000fe20000010000 */
[----:B------:R-:W-:Y:S01]  /*2f10*/  FADD.FTZ R25, -R177, R132 ;  /* 0x00000084b1197221 */ /* 0x000fe20000010100 */
[----:B------:R-:W-:Y:S01]  /*2f20*/  FMUL.FTZ R28, R145, R22 ;  /* 0x00000016911c7220 */ /* 0x000fe20000410000 */
[----:B------:R0:W2:Y:S03]  /*2f30*/  SHFL.DOWN PT, R130, R24, 0x1, 0x1f ;  /* 0x08201f0018827f89 */ /* 0x0000a600000e0000 */
[----:B------:R-:W-:Y:S01]  /*2f40*/  FFMA.FTZ R27, R143, R150, -R28 ;  /* 0x000000968f1b7223 */ /* 0x000fe2000001081c */
[----:B------:R0:W3:Y:S04]  /*2f50*/  SHFL.DOWN PT, R132, R29, 0x1, 0x1f ;  /* 0x08201f001d847f89 */ /* 0x0000e800000e0000 */
[----:B------:R0:W4:Y:S04]  /*2f60*/  SHFL.DOWN PT, R138, R26, 0x1, 0x1f ;  /* 0x08201f001a8a7f89 */ /* 0x00012800000e0000 */
[----:B------:R0:W0:Y:S01]  /*2f70*/  SHFL.DOWN PT, R28, R25, 0x1, 0x1f ;  /* 0x08201f00191c7f89 */ /* 0x00002200000e0000 */
        /* <DEDUP_REMOVED lines=12> */
.L_x_17195:
[----:B------:R-:W-:Y:S05]  /*3040*/  BSYNC B0 ;  /* 0x0000000000007941 */ /* 0x000fea0003800000 */
.L_x_17194:
[----:B0-----:R-:W-:Y:S01]  /*3050*/  FMUL.FTZ R28, R145, R150 ;  /* 0x00000096911c7220 */ /* 0x001fe20000410000 */
[----:B------:R-:W-:Y:S01]  /*3060*/  FFMA.FTZ R155, R114, R155, R27 ;  /* 0x0000009b729b7223 */ /* 0x000fe2000001001b */
[----:B--2---:R0:W2:Y:S01]  /*3070*/  SHFL.DOWN PT, R130, R24, 0x2, 0x1f ;  /* 0x08401f0018827f89 */ /* 0x0040a200000e0000 */
[----:B------:R-:W-:Y:S01]  /*3080*/  BSSY B0, `(.L_x_17196) ;  /* 0x0000011000007945 */ /* 0x000fe20003800000 */
[----:B------:R-:W-:Y:S02]  /*3090*/  FFMA.FTZ R27, R143, R22, R28 ;  /* 0x000000168f1b7223 */ /* 0x000fe4000001001c */
[----:B---3--:R0:W3:Y:S04]  /*30a0*/  SHFL.DOWN PT, R132, R29, 0x2, 0x1f ;  /* 0x08401f001d847f89 */ /* 0x0080e800000e0000 */
[----:B----4-:R0:W4:Y:S04]  /*30b0*/  SHFL.DOWN PT, R138, R26, 0x2, 0x1f ;  /* 0x08401f001a8a7f89 */ /* 0x01012800000e0000 */
[----:B------:R0:W0:Y:S01]  /*30c0*/  SHFL.DOWN PT, R28, R25, 0x2, 0x1f ;  /* 0x08401f00191c7f89 */ /* 0x00002200000e0000 */
[----:B------:R-:W-:Y:S05]  /*30d0*/  @P2 BRA `(.L_x_17197) ;  /* 0x00000000002c2947 */ /* 0x000fea0003800000 */
[C---:B---3--:R-:W-:Y:S01]  /*30e0*/  FMUL.FTZ R131, R29.reuse, R132 ;  /* 0x000000841d837220 */ /* 0x048fe20000410000 */
[C---:B0-----:R-:W-:Y:S01]  /*30f0*/  FMUL.FTZ R133, R29.reuse, R28 ;  /* 0x0000001c1d857220 */ /* 0x041fe20000410000 */
[C---:B----4-:R-:W-:Y:S01]  /*3100*/  FMUL.FTZ R149, R29.reuse, R138 ;  /* 0x0000008a1d957220 */ /* 0x050fe20000410000 */
        /* <DEDUP_REMOVED lines=8> */
.L_x_17197:
[----:B------:R-:W-:Y:S05]  /*3190*/  BSYNC B0 ;  /* 0x0000000000007941 */ /* 0x000fea0003800000 */
.L_x_17196:
[----:B------:R-:W-:Y:S01]  /*31a0*/  FFMA.FTZ R157, R114, R157, R27 ;  /* 0x0000009d729d7223 */ /* 0x000fe2000001001b */
[----:B------:R-:W-:Y:S01]  /*31b0*/  FMUL.FTZ R27, R144, R155 ;  /* 0x0000009b901b7220 */ /* 0x000fe20000410000 */
[----:B---3--:R3:W1:Y:S01]  /*31c0*/  SHFL.DOWN PT, R132, R24, 0x4, 0x1f ;  /* 0x08801f0018847f89 */ /* 0x00866200000e0000 */
[----:B------:R-:W-:Y:S02]  /*31d0*/  BSSY B0, `(.L_x_17198) ;  /* 0x0000011000007945 */ /* 0x000fe40003800000 */
[----:B0-----:R-:W-:Y:S01]  /*31e0*/  FFMA.FTZ R28, R142, R157, R27 ;  /* 0x0000009d8e1c7223 */ /* 0x001fe2000001001b */
[----:B----4-:R3:W0:Y:S04]  /*31f0*/  SHFL.DOWN PT, R138, R29, 0x4, 0x1f ;  /* 0x08801f001d8a7f89 */ /* 0x01062800000e0000 */
        /* <DEDUP_REMOVED lines=14> */
.L_x_17199:
[----:B------:R-:W-:Y:S05]  /*32e0*/  BSYNC B0 ;  /* 0x0000000000007941 */ /* 0x000fea0003800000 */
.L_x_17198:
[----:B------:R-:W-:Y:S01]  /*32f0*/  FMUL.FTZ R27, R144, R157 ;  /* 0x0000009d901b7220 */ /* 0x000fe20000410000 */
[----:B-1----:R1:W1:Y:S01]  /*3300*/  SHFL.DOWN PT, R132, R24, 0x8, 0x1f ;  /* 0x09001f0018847f89 */ /* 0x00226200000e0000 */
[----:B------:R-:W-:Y:S01]  /*3310*/  BSSY B0, `(.L_x_17200) ;  /* 0x0000012000007945 */ /* 0x000fe20003800000 */
[----:B------:R-:W-:Y:S01]  /*3320*/  FFMA.FTZ R154, R119, R154, R28 ;  /* 0x0000009a779a7223 */ /* 0x000fe2000001001c */
[----:B------:R-:W-:Y:S01]  /*3330*/  FFMA.FTZ R28, R142, R155, -R27 ;  /* 0x0000009b8e1c7223 */ /* 0x000fe2000001081b */
[----:B0-----:R0:W0:Y:S04]  /*3340*/  SHFL.DOWN PT, R138, R29, 0x8, 0x1f ;  /* 0x09001f001d8a7f89 */ /* 0x00102800000e0000 */
[----:B--2---:R2:W0:Y:S04]  /*3350*/  SHFL.DOWN PT, R130, R26, 0x8, 0x1f ;  /* 0x09001f001a827f89 */ /* 0x00442800000e0000 */
[----:B----4-:R2:W4:Y:S01]  /*3360*/  SHFL.DOWN PT, R140, R25, 0x8, 0x1f ;  /* 0x09001f00198c7f89 */ /* 0x01052200000e0000 */
[----:B------:R-:W-:Y:S05]  /*3370*/  @P4 BRA `(.L_x_17201) ;  /* 0x00000000002c4947 */ /* 0x000fea0003800000 */
[C---:B----4-:R-:W-:Y:S01]  /*3380*/  FMUL.FTZ R131, R29.reuse, R140 ;  /* 0x0000008c1d837220 */ /* 0x050fe20000410000 */
[C---:B0-----:R-:W-:Y:S01]  /*3390*/  FMUL.FTZ R27, R29.reuse, R138 ;  /* 0x0000008a1d1b7220 */ /* 0x041fe20000410000 */
[C---:B------:R-:W-:Y:S01]  /*33a0*/  FMUL.FTZ R133, R29.reuse, R130 ;  /* 0x000000821d857220 */ /* 0x040fe20000410000 */
[----:B-1-3--:R-:W-:Y:S01]  /*33b0*/  FMUL.FTZ R29, R29, R132 ;  /* 0x000000841d1d7220 */ /* 0x00afe20000410000 */
[C---:B------:R-:W-:Y:S01]  /*33c0*/  FFMA.FTZ R131, R24.reuse, R130, -R131 ;  /* 0x0000008218837223 */ /* 0x040fe20000010883 */
[C---:B------:R-:W-:Y:S01]  /*33d0*/  FFMA.FTZ R27, R24.reuse, R132, -R27 ;  /* 0x00000084181b7223 */ /* 0x040fe2000001081b */
[C---:B------:R-:W-:Y:S01]  /*33e0*/  FFMA.FTZ R130, R24.reuse, R140, R133 ;  /* 0x0000008c18827223 */ /* 0x040fe20000010085 */
[----:B------:R-:W-:Y:S01]  /*33f0*/  FFMA.FTZ R29, R24, R138, R29 ;  /* 0x0000008a181d7223 */ /* 0x000fe2000001001d */
[----:B--2---:R-:W-:Y:S02]  /*3400*/  FADD.FTZ R26, R26, R131 ;  /* 0x000000831a1a7221 */ /* 0x004fe40000010000 */
[----:B------:R-:W-:Y:S01]  /*3410*/  FADD.FTZ R25, R25, R130 ;  /* 0x0000008219197221 */ /* 0x000fe20000010000 */
[----:B------:R-:W-:-:S07]  /*3420*/  MOV R24, R27 ;  /* 0x0000001b00187202 */ /* 0x000fce0000000f00 */
.L_x_17201:
[----:B------:R-:W-:Y:S05]  /*3430*/  BSYNC B0 ;  /* 0x0000000000007941 */ /* 0x000fea0003800000 */
.L_x_17200:
[----:B------:R-:W-:Y:S01]  /*3440*/  FFMA.FTZ R164, R119, R164, R28 ;  /* 0x000000a477a47223 */ /* 0x000fe2000001001c */
[C---:B------:R-:W-:Y:S01]  /*3450*/  FMUL.FTZ R28, R141.reuse, R154 ;  /* 0x0000009a8d1c7220 */ /* 0x040fe20000410000 */
[----:B-1----:R1:W1:Y:S01]  /*3460*/  SHFL.DOWN PT, R132, R24, 0x10, 0x1f ;  /* 0x0a001f0018847f89 */ /* 0x00226200000e0000 */
[----:B------:R-:W-:Y:S01]  /*3470*/  BSSY B0, `(.L_x_17202) ;  /* 0x0000012000007945 */ /* 0x000fe20003800000 */
[-C--:B0-----:R-:W-:Y:S01]  /*3480*/  FMUL.FTZ R130, R141, R164.reuse ;  /* 0x000000a48d827220 */ /* 0x081fe20000410000 */
[----:B------:R-:W-:Y:S01]  /*3490*/  FFMA.FTZ R27, R137, R164, -R28 ;  /* 0x000000a4891b7223 */ /* 0x000fe2000001081c */
[----:B------:R0:W0:Y:S04]  /*34a0*/  SHFL.DOWN PT, R138, R29, 0x10, 0x1f ;  /* 0x0a001f001d8a7f89 */ /* 0x00002800000e0000 */
[----:B----4-:R4:W0:Y:S04]  /*34b0*/  SHFL.DOWN PT, R140, R26, 0x10, 0x1f ;  /* 0x0a001f001a8c7f89 */ /* 0x01082800000e0000 */
[----:B------:R4:W0:Y:S01]  /*34c0*/  SHFL.DOWN PT, R28, R25, 0x10, 0x1f ;  /* 0x0a001f00191c7f89 */ /* 0x00082200000e0000 */
        /* <DEDUP_REMOVED lines=9> */
[----:B--2-4-:R-:W-:Y:S01]  /*3560*/  FADD.FTZ R26, R26, R133 ;  /* 0x000000851a1a7221 */ /* 0x014fe20000010000 */
[----:B------:R-:W-:Y:S01]  /*3570*/  FADD.FTZ R25, R25, R28 ;  /* 0x0000001c19197221 */ /* 0x000fe20000010000 */
[----:B------:R-:W-:-:S07]  /*3580*/  MOV R24, R131 ;  /* 0x0000008300187202 */ /* 0x000fce0000000f00 */
.L_x_17203:
[----:B------:R-:W-:Y:S05]  /*3590*/  BSYNC B0 ;  /* 0x0000000000007941 */ /* 0x000fea0003800000 */
.L_x_17202:
[----:B------:R-:W-:Y:S01]  /*35a0*/  SHFL.DOWN PT, R151, R29, 0x1, 0x1f ;  /* 0x08201f001d977f89 */ /* 0x000fe200000e0000 */
[C---:B------:R-:W-:Y:S01]  /*35b0*/  FFMA.FTZ R161, R120.reuse, R161, R27 ;  /* 0x000000a178a17223 */ /* 0x040fe2000001001b */
[----:B------:R-:W-:Y:S01]  /*35c0*/  FFMA.FTZ R27, R137, R154, R130 ;  /* 0x0000009a891b7223 */ /* 0x000fe20000010082 */
[C---:B------:R-:W-:Y:S01]  /*35d0*/  ISETP.NE.AND P0, PT, R99.reuse, RZ, PT ;  /* 0x000000ff6300720c */ /* 0x040fe20003f05270 */
[----:B------:R-:W5:Y:S01]  /*35e0*/  SHFL.IDX PT, R133, R18, RZ, 0x1f ;  /* 0x00001fff12857589 */ /* 0x000f6200000e0000 */
[C---:B------:R-:W-:Y:S01]  /*35f0*/  IADD3 R182, R99.reuse, 0x140, RZ ;  /* 0x0000014063b67810 */ /* 0x040fe20007ffe0ff */
[----:B------:R-:W-:Y:S01]  /*3600*/  FFMA.FTZ R163, R120, R163, R27 ;  /* 0x000000a378a37223 */ /* 0x000fe2000001001b */
[C---:B------:R-:W-:Y:S01]  /*3610*/  FMUL.FTZ R27, R136.reuse, R161 ;  /* 0x000000a1881b7220 */ /* 0x040fe20000410000 */
[----:B0-----:R-:W0:Y:S01]  /*3620*/  SHFL.IDX PT, R140, R19, RZ, 0x1f ;  /* 0x00001fff138c7589 */ /* 0x001e2200000e0000 */
[C---:B------:R-:W-:Y:S01]  /*3630*/  IADD3 R208, R99.reuse, 0x160, RZ ;  /* 0x0000016063d07810 */ /* 0x040fe20007ffe0ff */
[-C--:B------:R-:W-:Y:S01]  /*3640*/  FMUL.FTZ R28, R136, R163.reuse ;  /* 0x000000a3881c7220 */ /* 0x080fe20000410000 */
[C---:B------:R-:W-:Y:S01]  /*3650*/  FFMA.FTZ R130, R134.reuse, R163, R27 ;  /* 0x000000a386827223 */ /* 0x040fe2000001001b */
[----:B------:R-:W2:Y:S01]  /*3660*/  SHFL.DOWN PT, R138, R24, 0x1, 0x1f ;  /* 0x08201f00188a7f89 */ /* 0x000ea200000e0000 */
[----:B------:R-:W-:Y:S01]  /*3670*/  IADD3 R210, R99, 0x180, RZ ;  /* 0x0000018063d27810 */ /* 0x000fe20007ffe0ff */
[----:B------:R-:W-:Y:S01]  /*3680*/  FFMA.FTZ R27, R134, R161, -R28 ;  /* 0x000000a1861b7223 */ /* 0x000fe2000001081c */
[----:B------:R-:W-:Y:S01]  /*3690*/  FFMA.FTZ R158, R125, R158, R130 ;  /* 0x0000009e7d9e7223 */ /* 0x000fe20000010082 */
[----:B-1----:R-:W1:Y:S01]  /*36a0*/  SHFL.IDX PT, R132, R29, RZ, 0x1f ;  /* 0x00001fff1d847589 */ /* 0x002e6200000e0000 */
[----:B------:R-:W-:Y:S01]  /*36b0*/  IADD3 R212, R99, 0x1a0, RZ ;  /* 0x000001a063d47810 */ /* 0x000fe20007ffe0ff */
[----:B------:R-:W-:Y:S01]  /*36c0*/  FFMA.FTZ R160, R125, R160, R27 ;  /* 0x000000a07da07223 */ /* 0x000fe2000001001b */
[----:B------:R-:W-:Y:S01]  /*36d0*/  FMUL.FTZ R28, R147, R158 ;  /* 0x0000009e931c7220 */ /* 0x000fe20000410000 */
[----:B------:R-:W4:Y:S01]  /*36e0*/  SHFL.DOWN PT, R180, R25, 0x1, 0x1f ;  /* 0x08201f0019b47f89 */ /* 0x000f2200000e0000 */
[----:B------:R-:W-:Y:S01]  /*36f0*/  IADD3 R214, R99, 0x1c0, RZ ;  /* 0x000001c063d67810 */ /* 0x000fe20007ffe0ff */
[----:B------:R-:W-:Y:S01]  /*3700*/  FMUL.FTZ R219, R8, R186 ;  /* 0x000000ba08db7220 */ /* 0x000fe20000410000 */
[----:B------:R-:W-:Y:S01]  /*3710*/  FFMA.FTZ R27, R139, R160, -R28 ;  /* 0x000000a08b1b7223 */ /* 0x000fe2000001081c */
[----:B------:R-:W4:Y:S01]  /*3720*/  SHFL.DOWN PT, R178, R26, 0x1, 0x1f ;  /* 0x08201f001ab27f89 */ /* 0x000f2200000e0000 */
[----:B------:R-:W-:Y:S01]  /*3730*/  IADD3 R216, R99, 0x1e0, RZ ;  /* 0x000001e063d87810 */ /* 0x000fe20007ffe0ff */
[----:B------:R-:W-:Y:S01]  /*3740*/  FFMA.FTZ R217, -R5, R157, -RZ ;  /* 0x0000009d05d97223 */ /* 0x000fe200000109ff */
[----:B------:R-:W-:Y:S01]  /*3750*/  FFMA.FTZ R165, R126, R165, R27 ;  /* 0x000000a57ea57223 */ /* 0x000fe2000001001b */
[----:B------:R1:W4:Y:S01]  /*3760*/  SHFL.IDX PT, R131, R24, RZ, 0x1f ;  /* 0x00001fff18837589 */ /* 0x00032200000e0000 */
[----:B-----5:R-:W-:Y:S01]  /*3770*/  @P1 FMUL.FTZ R149, R151, R133 ;  /* 0x0000008597951220 */ /* 0x020fe20000410000 */
[----:B------:R-:W-:Y:S01]  /*3780*/  LEA.HI.SX32 R187, R182, R99, 0x1b ;  /* 0x00000063b6bb7211 */ /* 0x000fe200078fdaff */
[----:B------:R-:W-:Y:S01]  /*3790*/  FMUL.FTZ R221, R7, R185 ;  /* 0x000000b907dd7220 */ /* 0x000fe20000410000 */
[-C--:B0-----:R-:W-:Y:S01]  /*37a0*/  @P1 FMUL.FTZ R130, R151, R140.reuse ;  /* 0x0000008c97821220 */ /* 0x081fe20000410000 */
[----:B---3--:R-:W0:Y:S01]  /*37b0*/  SHFL.IDX PT, R29, R26, RZ, 0x1f ;  /* 0x00001fff1a1d7589 */ /* 0x008e2200000e0000 */
[----:B------:R-:W-:Y:S01]  /*37c0*/  LEA.HI.SX32 R189, R208, R99, 0x1b ;  /* 0x00000063d0bd7211 */ /* 0x000fe200078fdaff */
[----:B------:R-:W-:Y:S01]  /*37d0*/  FMUL.FTZ R183, R84, R35 ;  /* 0x0000002354b77220 */ /* 0x000fe20000410000 */
[C---:B--2---:R-:W-:Y:S01]  /*37e0*/  @P1 FFMA.FTZ R149, R138.reuse, R140, R149 ;  /* 0x0000008c8a951223 */ /* 0x044fe20000010095 */
[----:B------:R-:W-:Y:S01]  /*37f0*/  @P1 FFMA.FTZ R27, R138, R133, -R130 ;  /* 0x000000858a1b1223 */ /* 0x000fe20000010882 */
[----:B------:R2:W3:Y:S01]  /*3800*/  SHFL.IDX PT, R28, R25, RZ, 0x1f ;  /* 0x00001fff191c7589 */ /* 0x0004e200000e0000 */
[----:B------:R-:W-:Y:S01]  /*3810*/  LEA.HI.SX32 R191, R210, R99, 0x1b ;  /* 0x00000063d2bf7211 */ /* 0x000fe200078fdaff */
[C---:B-1----:R-:W-:Y:S01]  /*3820*/  FMUL.FTZ R24, R132.reuse, R19 ;  /* 0x0000001384187220 */ /* 0x042fe20000410000 */
[----:B------:R-:W-:Y:S01]  /*3830*/  FMUL.FTZ R138, R132, R18 ;  /* 0x00000012848a7220 */ /* 0x000fe20000410000 */
[----:B------:R-:W-:Y:S01]  /*3840*/  LEA.HI.SX32 R193, R212, R99, 0x1b ;  /* 0x00000063d4c17211 */ /* 0x000fe200078fdaff */
[----:B------:R-:W-:Y:S01]  /*3850*/  FMUL.FTZ R223, R6, R150 ;  /* 0x0000009606df7220 */ /* 0x000fe20000410000 */
[----:B----4-:R-:W-:Y:S01]  /*3860*/  @P1 FADD.FTZ R140, R180, R149 ;  /* 0x00000095b48c1221 */ /* 0x010fe20000010000 */
[----:B------:R-:W-:Y:S01]  /*3870*/  IADD3 R180, R99, 0x120, RZ ;  /* 0x0000012063b47810 */ /* 0x000fe20007ffe0ff */
[----:B------:R-:W-:Y:S01]  /*3880*/  FMUL.FTZ R225, R5, R155 ;  /* 0x0000009b05e17220 */ /* 0x000fe20000410000 */
[----:B--2---:R-:W-:Y:S01]  /*3890*/  P2R R25, PR, RZ, 0x1 ;  /* 0x00000001ff197803 */ /* 0x004fe20000000000 */
[----:B------:R-:W-:Y:S01]  /*38a0*/  @P1 FADD.FTZ R133, R178, R27 ;  /* 0x0000001bb2851221 */ /* 0x000fe20000010000 */
[----:B------:R-:W-:Y:S01]  /*38b0*/  SHF.L.U32 R27, R99, 0x4, RZ ;  /* 0x00000004631b7819 */ /* 0x000fe200000006ff */
[----:B------:R-:W-:Y:S01]  /*38c0*/  FFMA.FTZ R182, R33, -R183, R186 ;  /* 0x800000b721b67223 */ /* 0x000fe200000100ba */
[----:B------:R-:W-:Y:S01]  /*38d0*/  IADD3 R178, R99, 0x100, RZ ;  /* 0x0000010063b27810 */ /* 0x000fe20007ffe0ff */
[----:B------:R-:W-:Y:S01]  /*38e0*/  FFMA.FTZ R130, R131, R18, -R24 ;  /* 0x0000001283827223 */ /* 0x000fe20000010818 */
[-C--:B------:R-:W-:Y:S01]  /*38f0*/  FMUL.FTZ R24, R140, -R21.reuse ;  /* 0x800000158c187220 */ /* 0x080fe20000410000 */
[----:B------:R-:W-:Y:S01]  /*3900*/  FMUL.FTZ R21, R133, -R21 ;  /* 0x8000001585157220 */ /* 0x000fe20000410000 */
[----:B------:R-:W-:Y:S01]  /*3910*/  FMUL.FTZ R18, R132, R17 ;  /* 0x0000001184127220 */ /* 0x000fe20000410000 */
[----:B------:R-:W-:Y:S01]  /*3920*/  FFMA.FTZ R19, R131, R19, R138 ;  /* 0x0000001383137223 */ /* 0x000fe2000001008a */
[-C--:B------:R-:W-:Y:S01]  /*3930*/  FFMA.FTZ R133, R133, R20.reuse, -R24 ;  /* 0x0000001485857223 */ /* 0x080fe20000010818 */
[----:B------:R-:W-:Y:S01]  /*3940*/  FFMA.FTZ R21, R140, R20, R21 ;  /* 0x000000148c157223 */ /* 0x000fe20000010015 */
[----:B------:R-:W-:Y:S01]  /*3950*/  FMUL.FTZ R20, R147, R160 ;  /* 0x000000a093147220 */ /* 0x000fe20000410000 */
[----:B------:R-:W-:Y:S01]  /*3960*/  FMUL.FTZ R132, R132, R16 ;  /* 0x0000001084847220 */ /* 0x000fe20000410000 */
[----:B------:R-:W-:Y:S01]  /*3970*/  FADD.FTZ R24, R148, R133 ;  /* 0x0000008594187221 */ /* 0x000fe20000010000 */
[----:B------:R-:W-:Y:S01]  /*3980*/  FADD.FTZ R25, -R146, R21 ;  /* 0x0000001592197221 */ /* 0x000fe20000010100 */
[----:B------:R-:W-:Y:S01]  /*3990*/  FFMA.FTZ R21, R139, R158, R20 ;  /* 0x0000009e8b157223 */ /* 0x000fe20000010014 */
[----:B------:R-:W-:Y:S01]  /*39a0*/  FFMA.FTZ R16, R131, R16, -R18 ;  /* 0x0000001083107223 */ /* 0x000fe20000010812 */
[CC--:B------:R-:W-:Y:S01]  /*39b0*/  FMUL.FTZ R26, R147.reuse, -R24.reuse ;  /* 0x80000018931a7220 */ /* 0x0c0fe20000410000 */
[----:B------:R-:W-:Y:S01]  /*39c0*/  FMUL.FTZ R20, R147, -R25 ;  /* 0x8000001993147220 */ /* 0x000fe20000410000 */
[----:B0-----:R-:W-:Y:S01]  /*39d0*/  FADD.FTZ R18, R29, R130 ;  /* 0x000000821d127221 */ /* 0x001fe20000010000 */
[----:B------:R-:W-:Y:S01]  /*39e0*/  LEA.HI.SX32 R27, R27, R27, 0x1b ;  /* 0x0000001b1b1b7211 */ /* 0x000fe200078fdaff */
[----:B---3--:R-:W-:Y:S01]  /*39f0*/  FADD.FTZ R19, R28, R19 ;  /* 0x000000131c137221 */ /* 0x008fe20000010000 */
[----:B------:R-:W-:Y:S01]  /*3a00*/  FFMA.FTZ R20, R139, R24, -R20 ;  /* 0x000000188b147223 */ /* 0x000fe20000010814 */
[----:B------:R-:W-:Y:S01]  /*3a10*/  FFMA.FTZ R21, R126, R153, R21 ;  /* 0x000000997e157223 */ /* 0x000fe20000010015 */
[----:B------:R-:W-:Y:S01]  /*3a20*/  FMUL.FTZ R29, R79, R126 ;  /* 0x0000007e4f1d7220 */ /* 0x000fe20000410000 */
[----:B------:R-:W-:Y:S01]  /*3a30*/  FFMA.FTZ R17, R131, R17, R132 ;  /* 0x0000001183117223 */ /* 0x000fe20000010084 */
[----:B------:R-:W-:Y:S01]  /*3a40*/  @!P0 LEA R28, R9, R90, 0x4 ;  /* 0x0000005a091c8211 */ /* 0x000fe200078e20ff */
[-C--:B------:R-:W-:Y:S01]  /*3a50*/  FFMA.FTZ R139, R139, R25.reuse, R26 ;  /* 0x000000198b8b7223 */ /* 0x080fe2000001001a */
[----:B------:R-:W-:Y:S01]  /*3a60*/  FADD.FTZ R26, R31, R20 ;  /* 0x000000141f1a7221 */ /* 0x000fe20000010000 */
[----:B------:R-:W-:Y:S01]  /*3a70*/  FMUL.FTZ R130, R79, R24 ;  /* 0x000000184f827220 */ /* 0x000fe20000410000 */
[----:B------:R-:W-:Y:S01]  /*3a80*/  LEA R20, R27, R90, 0x2 ;  /* 0x0000005a1b147211 */ /* 0x000fe200078e10ff */
[----:B------:R-:W-:Y:S01]  /*3a90*/  FMUL.FTZ R132, R79, R25 ;  /* 0x000000194f847220 */ /* 0x000fe20000410000 */
[-C--:B------:R-:W-:Y:S01]  /*3aa0*/  FFMA.FTZ R27, R128, -R29.reuse, R21 ;  /* 0x8000001d801b7223 */ /* 0x080fe20000010015 */
[----:B------:R0:W-:Y:S01]  /*3ab0*/  @!P0 STS.128 [R28+0x2e10], R16 ;  /* 0x002e10101c008388 */ /* 0x0001e20000000c00 */
[----:B------:R-:W-:Y:S01]  /*3ac0*/  FMUL.FTZ R131, R126, R130 ;  /* 0x000000827e837220 */ /* 0x000fe20000410000 */
[----:B------:R-:W-:Y:S01]  /*3ad0*/  FFMA.FTZ R29, R124, -R29, R165 ;  /* 0x8000001d7c1d7223 */ /* 0x000fe200000100a5 */
[C---:B------:R-:W-:Y:S01]  /*3ae0*/  FMUL.FTZ R133, R78.reuse, R125 ;  /* 0x0000007d4e857220 */ /* 0x040fe20000410000 */
[----:B------:R-:W-:Y:S01]  /*3af0*/  FMUL.FTZ R138, R78, R26 ;  /* 0x0000001a4e8a7220 */ /* 0x000fe20000410000 */
[----:B------:R-:W-:Y:S01]  /*3b00*/  FMUL.FTZ R147, R126, R132 ;  /* 0x000000847e937220 */ /* 0x000fe20000410000 */
[----:B------:R1:W-:Y:S01]  /*3b10*/  STS [R20+0x878], R131 ;  /* 0x0008788314007388 */ /* 0x0003e20000000800 */
[-C--:B------:R-:W-:Y:S01]  /*3b20*/  LEA.HI.SX32 R179, R178, R99.reuse, 0x1b ;  /* 0x00000063b2b37211 */ /* 0x080fe200078fdaff */
[----:B------:R-:W-:Y:S01]  /*3b30*/  FMUL.FTZ R151, R125, R138 ;  /* 0x0000008a7d977220 */ /* 0x000fe20000410000 */
[-C--:B------:R-:W-:Y:S01]  /*3b40*/  LEA.HI.SX32 R181, R180, R99.reuse, 0x1b ;  /* 0x00000063b4b57211 */ /* 0x080fe200078fdaff */
[----:B------:R2:W-:Y:S01]  /*3b50*/  STS [R20+0x87c], R147 ;  /* 0x00087c9314007388 */ /* 0x0005e20000000800 */
[----:B------:R-:W-:Y:S01]  /*3b60*/  LEA.HI.SX32 R195, R214, R99, 0x1b ;  /* 0x00000063d6c37211 */ /* 0x000fe200078fdaff */
[----:B------:R-:W-:Y:S01]  /*3b70*/  FMUL.FTZ R165, R0, R165 ;  /* 0x000000a500a57220 */ /* 0x000fe20000410000 */
[----:B------:R-:W-:Y:S01]  /*3b80*/  LEA.HI.SX32 R197, R216, R99, 0x1b ;  /* 0x00000063d8c57211 */ /* 0x000fe200078fdaff */
[----:B------:R3:W-:Y:S01]  /*3b90*/  STS [R20+0x870], R151 ;  /* 0x0008709714007388 */ /* 0x0007e20000000800 */
[----:B------:R-:W-:Y:S01]  /*3ba0*/  LEA R178, R191, R90, 0x2 ;  /* 0x0000005abfb27211 */ /* 0x000fe200078e10ff */
[----:B0-----:R-:W-:Y:S01]  /*3bb0*/  FADD.FTZ R28, -R30, R139 ;  /* 0x0000008b1e1c7221 */ /* 0x001fe20000010100 */
[----:B------:R-:W-:Y:S01]  /*3bc0*/  FMUL.FTZ R30, R27, R132 ;  /* 0x000000841b1e7220 */ /* 0x000fe20000410000 */
[C---:B------:R-:W-:Y:S01]  /*3bd0*/  FMUL.FTZ R19, R136.reuse, -R26 ;  /* 0x8000001a88137220 */ /* 0x040fe20000410000 */
[-C--:B-1----:R-:W-:Y:S01]  /*3be0*/  FFMA.FTZ R131, R123, -R133.reuse, R158 ;  /* 0x800000857b837223 */ /* 0x082fe2000001009e */
[----:B------:R-:W-:Y:S01]  /*3bf0*/  FMUL.FTZ R17, R136, -R28 ;  /* 0x8000001c88117220 */ /* 0x000fe20000410000 */
[-C--:B------:R-:W-:Y:S01]  /*3c00*/  FFMA.FTZ R30, R29, R130.reuse, R30 ;  /* 0x000000821d1e7223 */ /* 0x080fe2000001001e */
[----:B------:R-:W-:Y:S01]  /*3c10*/  FMUL.FTZ R130, R27, R130 ;  /* 0x000000821b827220 */ /* 0x000fe20000410000 */
[C---:B------:R-:W-:Y:S01]  /*3c20*/  FFMA.FTZ R19, R134.reuse, R28, R19 ;  /* 0x0000001c86137223 */ /* 0x040fe20000010013 */
[----:B------:R-:W-:Y:S01]  /*3c30*/  FFMA.FTZ R17, R134, R26, -R17 ;  /* 0x0000001a86117223 */ /* 0x000fe20000010811 */
[----:B------:R-:W-:Y:S01]  /*3c40*/  FMUL.FTZ R16, R78, R28 ;  /* 0x0000001c4e107220 */ /* 0x000fe20000410000 */
[----:B------:R-:W-:Y:S01]  /*3c50*/  FFMA.FTZ R31, R29, R132, -R130 ;  /* 0x000000841d1f7223 */ /* 0x000fe20000010882 */
[----:B------:R-:W-:Y:S01]  /*3c60*/  FFMA.FTZ R133, R127, -R133, R160 ;  /* 0x800000857f857223 */ /* 0x000fe200000100a0 */
[C---:B------:R-:W-:Y:S01]  /*3c70*/  FMUL.FTZ R139, R131.reuse, R138 ;  /* 0x0000008a838b7220 */ /* 0x040fe20000410000 */
[----:B------:R-:W-:Y:S01]  /*3c80*/  FADD.FTZ R132, -R162, R19 ;  /* 0x00000013a2847221 */ /* 0x000fe20000010100 */
[----:B------:R-:W-:Y:S01]  /*3c90*/  FADD.FTZ R130, R166, R17 ;  /* 0x00000011a6827221 */ /* 0x000fe20000010000 */
[-C--:B------:R-:W-:Y:S01]  /*3ca0*/  FMUL.FTZ R18, R131, R16.reuse ;  /* 0x0000001083127220 */ /* 0x080fe20000410000 */
[-C--:B------:R-:W-:Y:S01]  /*3cb0*/  FMUL.FTZ R153, R125, R16.reuse ;  /* 0x000000107d997220 */ /* 0x080fe20000410000 */
[----:B------:R-:W-:Y:S01]  /*3cc0*/  FFMA.FTZ R139, R133, R16, -R139 ;  /* 0x00000010858b7223 */ /* 0x000fe2000001088b */
[----:B------:R-:W-:Y:S01]  /*3cd0*/  FMUL.FTZ R136, R81, R120 ;  /* 0x0000007851887220 */ /* 0x000fe20000410000 */
        /* <DEDUP_REMOVED lines=8> */
[----:B--2---:R-:W-:Y:S01]  /*3d60*/  FMUL.FTZ R147, R134, R149 ;  /* 0x0000009586937220 */ /* 0x004fe20000410000 */
[----:B------:R-:W-:Y:S01]  /*3d70*/  FADD.FTZ R137, R170, R17 ;  /* 0x00000011aa897221 */ /* 0x000fe20000010000 */
[----:B------:R-:W-:Y:S01]  /*3d80*/  FADD.FTZ R140, -R168, R141 ;  /* 0x0000008da88c7221 */ /* 0x000fe20000010100 */
[-C--:B---3--:R-:W-:Y:S01]  /*3d90*/  FMUL.FTZ R151, R120, R19.reuse ;  /* 0x0000001378977220 */ /* 0x088fe20000410000 */
[-C--:B------:R-:W-:Y:S01]  /*3da0*/  FMUL.FTZ R16, R134, R19.reuse ;  /* 0x0000001386107220 */ /* 0x080fe20000410000 */
[----:B------:R-:W-:Y:S01]  /*3db0*/  FFMA.FTZ R148, R136, R19, R147 ;  /* 0x0000001388947223 */ /* 0x000fe20000010093 */
[C---:B------:R-:W-:Y:S01]  /*3dc0*/  FMUL.FTZ R17, R144.reuse, -R140 ;  /* 0x8000008c90117220 */ /* 0x040fe20000410000 */
[----:B------:R-:W-:Y:S01]  /*3dd0*/  FMUL.FTZ R19, R144, -R137 ;  /* 0x8000008990137220 */ /* 0x000fe20000410000 */
[----:B------:R-:W-:Y:S01]  /*3de0*/  FFMA.FTZ R147, R136, R149, -R16 ;  /* 0x0000009588937223 */ /* 0x000fe20000010810 */
[----:B------:R-:W-:Y:S01]  /*3df0*/  FFMA.FTZ R138, R133, R138, R18 ;  /* 0x0000008a858a7223 */ /* 0x000fe20000010012 */
[CC--:B------:R-:W-:Y:S01]  /*3e00*/  FFMA.FTZ R16, R142.reuse, R137.reuse, -R17 ;  /* 0x000000898e107223 */ /* 0x0c0fe20000010811 */
[----:B------:R-:W-:Y:S01]  /*3e10*/  FFMA.FTZ R19, R142, R140, R19 ;  /* 0x0000008c8e137223 */ /* 0x000fe20000010013 */
[----:B------:R-:W-:Y:S01]  /*3e20*/  FMUL.FTZ R190, R80, R137 ;  /* 0x0000008950be7220 */ /* 0x000fe20000410000 */
[----:B------:R0:W-:Y:S01]  /*3e30*/  STS [R20+0x874], R153 ;  /* 0x0008749914007388 */ /* 0x0001e20000000800 */
[----:B------:R-:W-:Y:S01]  /*3e40*/  FADD.FTZ R142, R173, R16 ;  /* 0x00000010ad8e7221 */ /* 0x000fe20000010000 */
[----:B------:R-:W-:Y:S01]  /*3e50*/  FADD.FTZ R141, -R174, R19 ;  /* 0x00000013ae8d7221 */ /* 0x000fe20000010100 */
[----:B------:R-:W-:Y:S01]  /*3e60*/  FMUL.FTZ R144, R83, R114 ;  /* 0x0000007253907220 */ /* 0x000fe20000410000 */
[----:B------:R-:W-:Y:S01]  /*3e70*/  FMUL.FTZ R188, R80, R140 ;  /* 0x0000008c50bc7220 */ /* 0x000fe20000410000 */
[CC--:B------:R-:W-:Y:S01]  /*3e80*/  FMUL.FTZ R18, R145.reuse, -R142.reuse ;  /* 0x8000008e91127220 */ /* 0x0c0fe20000410000 */
[-C--:B------:R-:W-:Y:S01]  /*3e90*/  FMUL.FTZ R16, R145, -R141.reuse ;  /* 0x8000008d91107220 */ /* 0x080fe20000410000 */
[CC--:B------:R-:W-:Y:S01]  /*3ea0*/  FMUL.FTZ R19, R83.reuse, R141.reuse ;  /* 0x0000008d53137220 */ /* 0x0c0fe20000410000 */
[----:B------:R-:W-:Y:S01]  /*3eb0*/  FMUL.FTZ R17, R83, R142 ;  /* 0x0000008e53117220 */ /* 0x000fe20000410000 */
[----:B------:R-:W-:Y:S01]  /*3ec0*/  FFMA.FTZ R18, R143, R141, R18 ;  /* 0x0000008d8f127223 */ /* 0x000fe20000010012 */
[----:B0-----:R-:W-:Y:S01]  /*3ed0*/  FMUL.FTZ R153, R120, R149 ;  /* 0x0000009578997220 */ /* 0x001fe20000410000 */
[----:B------:R-:W-:Y:S01]  /*3ee0*/  FMUL.FTZ R149, R119, R190 ;  /* 0x000000be77957220 */ /* 0x000fe20000410000 */
[----:B------:R-:W-:Y:S01]  /*3ef0*/  FFMA.FTZ R16, R143, R142, -R16 ;  /* 0x0000008e8f107223 */ /* 0x000fe20000010810 */
[-C--:B------:R-:W-:Y:S01]  /*3f00*/  FFMA.FTZ R143, R116, -R144.reuse, R157 ;  /* 0x80000090748f7223 */ /* 0x080fe2000001009d */
[----:B------:R0:W-:Y:S01]  /*3f10*/  STS [R20+0x868], R151 ;  /* 0x0008689714007388 */ /* 0x0001e20000000800 */
[----:B------:R-:W-:Y:S01]  /*3f20*/  FFMA.FTZ R144, R112, -R144, R155 ;  /* 0x8000009070907223 */ /* 0x000fe2000001009b */
[----:B------:R-:W-:Y:S01]  /*3f30*/  FADD.FTZ R145, R175, R16 ;  /* 0x00000010af917221 */ /* 0x000fe20000010000 */
[----:B------:R-:W-:Y:S01]  /*3f40*/  FMUL.FTZ R194, R143, R17 ;  /* 0x000000118fc27220 */ /* 0x000fe20000410000 */
[----:B------:R1:W-:Y:S01]  /*3f50*/  STS [R20+0x860], R149 ;  /* 0x0008609514007388 */ /* 0x0003e20000000800 */
[----:B------:R-:W-:Y:S01]  /*3f60*/  FADD.FTZ R146, -R171, R18 ;  /* 0x00000012ab927221 */ /* 0x000fe20000010100 */
[-C--:B------:R-:W-:Y:S01]  /*3f70*/  FMUL.FTZ R173, R114, R19.reuse ;  /* 0x0000001372ad7220 */ /* 0x080fe20000410000 */
[----:B------:R-:W-:Y:S01]  /*3f80*/  FFMA.FTZ R194, R144, R19, -R194 ;  /* 0x0000001390c27223 */ /* 0x000fe200000108c2 */
[----:B------:R2:W-:Y:S01]  /*3f90*/  STS [R20+0x86c], R153 ;  /* 0x00086c9914007388 */ /* 0x0005e20000000800 */
[C---:B------:R-:W-:Y:S01]  /*3fa0*/  FMUL.FTZ R198, R82.reuse, R146 ;  /* 0x0000009252c67220 */ /* 0x040fe20000410000 */
[----:B0-----:R-:W-:Y:S01]  /*3fb0*/  FMUL.FTZ R151, R119, R188 ;  /* 0x000000bc77977220 */ /* 0x001fe20000410000 */
[----:B------:R-:W-:Y:S01]  /*3fc0*/  FMUL.FTZ R196, R82, R145 ;  /* 0x0000009152c47220 */ /* 0x000fe20000410000 */
[----:B------:R-:W-:Y:S01]  /*3fd0*/  STS [R20+0x85c], R173 ;  /* 0x00085cad14007388 */ /* 0x000fe20000000800 */
[----:B------:R-:W-:Y:S01]  /*3fe0*/  IADD3 R170, R99, 0x80, RZ ;  /* 0x0000008063aa7810 */ /* 0x000fe20007ffe0ff */
[----:B-1----:R-:W-:Y:S01]  /*3ff0*/  FMUL.FTZ R149, R143, R19 ;  /* 0x000000138f957220 */ /* 0x002fe20000410000 */
[----:B------:R-:W-:Y:S01]  /*4000*/  FMUL.FTZ R19, R156, -R145 ;  /* 0x800000919c137220 */ /* 0x000fe20000410000 */
[----:B------:R0:W-:Y:S01]  /*4010*/  STS [R20+0x864], R151 ;  /* 0x0008649714007388 */ /* 0x0001e20000000800 */
[----:B------:R-:W-:Y:S01]  /*4020*/  FMUL.FTZ R171, R111, R196 ;  /* 0x000000c46fab7220 */ /* 0x000fe20000410000 */
[-C--:B--2---:R-:W-:Y:S01]  /*4030*/  FMUL.FTZ R153, R114, R17.reuse ;  /* 0x0000001172997220 */ /* 0x084fe20000410000 */
[----:B------:R-:W-:Y:S01]  /*4040*/  FFMA.FTZ R192, R144, R17, R149 ;  /* 0x0000001190c07223 */ /* 0x000fe20000010095 */
[-C--:B------:R-:W-:Y:S01]  /*4050*/  FMUL.FTZ R17, R156, -R146.reuse ;  /* 0x800000929c117220 */ /* 0x080fe20000410000 */
[C---:B------:R-:W-:Y:S01]  /*4060*/  FFMA.FTZ R16, R152.reuse, R146, R19 ;  /* 0x0000009298107223 */ /* 0x040fe20000010013 */
[----:B------:R-:W-:Y:S01]  /*4070*/  FMUL.FTZ R19, R85, R34 ;  /* 0x0000002255137220 */ /* 0x000fe20000410000 */
[----:B------:R1:W-:Y:S01]  /*4080*/  STS [R20+0x858], R153 ;  /* 0x0008589914007388 */ /* 0x0003e20000000800 */
[----:B------:R-:W-:Y:S01]  /*4090*/  FFMA.FTZ R17, R152, R145, -R17 ;  /* 0x0000009198117223 */ /* 0x000fe20000010811 */
[----:B------:R-:W-:Y:S01]  /*40a0*/  IADD3 R174, R99, 0xc0, RZ ;  /* 0x000000c063ae7810 */ /* 0x000fe20007ffe0ff */
[----:B0-----:R-:W-:Y:S01]  /*40b0*/  FMUL.FTZ R151, R82, R111 ;  /* 0x0000006f52977220 */ /* 0x001fe20000410000 */
[----:B------:R-:W-:Y:S01]  /*40c0*/  FFMA.FTZ R156, R110, -R19, R23 ;  /* 0x800000136e9c7223 */ /* 0x000fe20000010017 */
[----:B------:R-:W-:Y:S01]  /*40d0*/  FADD.FTZ R152, R172, R17 ;  /* 0x00000011ac987221 */ /* 0x000fe20000010000 */
[----:B------:R0:W-:Y:S01]  /*40e0*/  STS [R20+0x850], R171 ;  /* 0x000850ab14007388 */ /* 0x0001e20000000800 */
[-C--:B------:R-:W-:Y:S01]  /*40f0*/  FFMA.FTZ R149, R115, -R151.reuse, R22 ;  /* 0x8000009773957223 */ /* 0x080fe20000010016 */
[----:B------:R-:W-:Y:S01]  /*4100*/  FFMA.FTZ R151, R113, -R151, R150 ;  /* 0x8000009771977223 */ /* 0x000fe20000010096 */
[----:B------:R-:W-:Y:S01]  /*4110*/  IADD3 R172, R99, 0xa0, RZ ;  /* 0x000000a063ac7810 */ /* 0x000fe20007ffe0ff */
[----:B-1----:R-:W-:Y:S01]  /*4120*/  FADD.FTZ R153, -R169, R16 ;  /* 0x00000010a9997221 */ /* 0x002fe20000010100 */
[C---:B------:R-:W-:Y:S01]  /*4130*/  FMUL.FTZ R18, R149.reuse, R198 ;  /* 0x000000c695127220 */ /* 0x040fe20000410000 */
[----:B------:R-:W-:Y:S01]  /*4140*/  FMUL.FTZ R17, R149, R196 ;  /* 0x000000c495117220 */ /* 0x000fe20000410000 */
[----:B------:R-:W-:Y:S01]  /*4150*/  FMUL.FTZ R169, R111, R198 ;  /* 0x000000c66fa97220 */ /* 0x000fe20000410000 */
[-C--:B------:R-:W-:Y:S01]  /*4160*/  FMUL.FTZ R16, R167, -R153.reuse ;  /* 0x80000099a7107220 */ /* 0x080fe20000410000 */
[----:B------:R-:W-:Y:S01]  /*4170*/  FFMA.FTZ R196, R151, R196, R18 ;  /* 0x000000c497c47223 */ /* 0x000fe20000010012 */
[----:B------:R-:W-:Y:S01]  /*4180*/  FMUL.FTZ R18, R167, -R152 ;  /* 0x80000098a7127220 */ /* 0x000fe20000410000 */
[----:B------:R-:W-:Y:S01]  /*4190*/  FFMA.FTZ R198, R151, R198, -R17 ;  /* 0x000000c697c67223 */ /* 0x000fe20000010811 */
[-C--:B------:R-:W-:Y:S01]  /*41a0*/  FFMA.FTZ R17, R159, R152.reuse, -R16 ;  /* 0x000000989f117223 */ /* 0x080fe20000010810 */
[-C--:B------:R-:W-:Y:S01]  /*41b0*/  FMUL.FTZ R167, R85, R153.reuse ;  /* 0x0000009955a77220 */ /* 0x080fe20000410000 */
[----:B------:R-:W-:Y:S01]  /*41c0*/  FFMA.FTZ R18, R159, R153, R18 ;  /* 0x000000999f127223 */ /* 0x000fe20000010012 */
[----:B------:R-:W-:Y:S01]  /*41d0*/  FFMA.FTZ R159, R32, -R19, R185 ;  /* 0x80000013209f7223 */ /* 0x000fe200000100b9 */
[----:B------:R-:W-:Y:S01]  /*41e0*/  FADD.FTZ R162, R176, R17 ;  /* 0x00000011b0a27221 */ /* 0x000fe20000010000 */
[----:B------:R-:W-:Y:S01]  /*41f0*/  FMUL.FTZ R19, R85, R152 ;  /* 0x0000009855137220 */ /* 0x000fe20000410000 */
[----:B------:R-:W-:Y:S01]  /*4200*/  FADD.FTZ R166, -R177, R18 ;  /* 0x00000012b1a67221 */ /* 0x000fe20000010100 */
[----:B------:R-:W-:Y:S01]  /*4210*/  FMUL.FTZ R200, R156, R167 ;  /* 0x000000a79cc87220 */ /* 0x000fe20000410000 */
[C---:B------:R-:W-:Y:S01]  /*4220*/  FMUL.FTZ R206, R84.reuse, R162 ;  /* 0x000000a254ce7220 */ /* 0x040fe20000410000 */
[----:B------:R1:W-:Y:S01]  /*4230*/  STS [R20+0x854], R169 ;  /* 0x000854a914007388 */ /* 0x0003e20000000800 */
[----:B------:R-:W-:Y:S01]  /*4240*/  FMUL.FTZ R204, R84, R166 ;  /* 0x000000a654cc7220 */ /* 0x000fe20000410000 */
[-C--:B------:R-:W-:Y:S01]  /*4250*/  FMUL.FTZ R202, R156, R19.reuse ;  /* 0x000000139cca7220 */ /* 0x080fe20000410000 */
[----:B------:R-:W-:Y:S01]  /*4260*/  FFMA.FTZ R200, R159, R19, R200 ;  /* 0x000000139fc87223 */ /* 0x000fe200000100c8 */
[CC--:B0-----:R-:W-:Y:S01]  /*4270*/  FMUL.FTZ R171, R34.reuse, R167.reuse ;  /* 0x000000a722ab7220 */ /* 0x0c1fe20000410000 */
[----:B------:R-:W-:Y:S01]  /*4280*/  FMUL.FTZ R17, R35, R206 ;  /* 0x000000ce23117220 */ /* 0x000fe20000410000 */
[----:B------:R-:W-:Y:S01]  /*4290*/  IADD3 R16, R99, 0x20, RZ ;  /* 0x0000002063107810 */ /* 0x000fe20007ffe0ff */
[----:B------:R-:W-:Y:S01]  /*42a0*/  FFMA.FTZ R202, R159, R167, -R202 ;  /* 0x000000a79fca7223 */ /* 0x000fe200000108ca */
[----:B------:R-:W-:Y:S01]  /*42b0*/  IADD3 R18, R99, 0x40, RZ ;  /* 0x0000004063127810 */ /* 0x000fe20007ffe0ff */
[----:B------:R0:W-:Y:S01]  /*42c0*/  STS [R20+0x84c], R171 ;  /* 0x00084cab14007388 */ /* 0x0001e20000000800 */
[----:B-1----:R-:W-:Y:S01]  /*42d0*/  FMUL.FTZ R169, R34, R19 ;  /* 0x0000001322a97220 */ /* 0x002fe20000410000 */
[----:B------:R-:W-:Y:S01]  /*42e0*/  FMUL.FTZ R19, R35, R204 ;  /* 0x000000cc23137220 */ /* 0x000fe20000410000 */
[----:B------:R-:W-:Y:S01]  /*42f0*/  IADD3 R176, R99, 0xe0, RZ ;  /* 0x000000e063b07810 */ /* 0x000fe20007ffe0ff */
[----:B------:R1:W-:Y:S01]  /*4300*/  STS [R20+0x840], R17 ;  /* 0x0008401114007388 */ /* 0x0003e20000000800 */
[-C--:B------:R-:W-:Y:S01]  /*4310*/  LEA.HI.SX32 R167, R16, R99.reuse, 0x1b ;  /* 0x0000006310a77211 */ /* 0x080fe200078fdaff */
[----:B------:R-:W-:Y:S01]  /*4320*/  IMAD R16, R135, -0x100, R60 ;  /* 0xffffff0087107824 */ /* 0x000fe200078e023c */
[----:B------:R-:W-:Y:S01]  /*4330*/  IADD3 R168, R99, 0x60, RZ ;  /* 0x0000006063a87810 */ /* 0x000fe20007ffe0ff */
        /* <DEDUP_REMOVED lines=8> */
[----:B------:R-:W-:Y:S01]  /*43c0*/  BAR.SYNC.DEFER_BLOCKING 0x0 ;  /* 0x0000000000007b1d */ /* 0x000fe20000010000 */
[----:B-1----:R-:W-:Y:S01]  /*43d0*/  LEA.HI.SX32 R17, R99, R99, 0x1b ;  /* 0x0000006363117211 */ /* 0x002fe200078fdaff */
[----:B------:R-:W-:Y:S01]  /*43e0*/  FFMA.FTZ R163, -R3, R163, -RZ ;  /* 0x000000a303a37223 */ /* 0x000fe200000109ff */
[----:B--2---:R-:W-:Y:S01]  /*43f0*/  LEA.HI.SX32 R169, R168, R99, 0x1b ;  /* 0x00000063a8a97211 */ /* 0x004fe200078fdaff */
[----:B------:R-:W-:Y:S01]  /*4400*/  FFMA.FTZ R21, -R0, R21, -RZ ;  /* 0x0000001500157223 */ /* 0x000fe200000109ff */
[-C--:B------:R-:W-:Y:S01]  /*4410*/  LEA R170, R171, R90.reuse, 0x2 ;  /* 0x0000005aabaa7211 */ /* 0x080fe200078e10ff */
[----:B------:R-:W-:Y:S01]  /*4420*/  FMUL.FTZ R157, R80, R119 ;  /* 0x00000077509d7220 */ /* 0x000fe20000410000 */
[----:B0-----:R-:W-:Y:S01]  /*4430*/  LEA.HI.SX32 R19, R18, R99, 0x1b ;  /* 0x0000006312137211 */ /* 0x001fe200078fdaff */
[----:B------:R-:W-:Y:S01]  /*4440*/  FFMA.FTZ R183, R109, -R183, R184 ;  /* 0x800000b76db77223 */ /* 0x000fe200000100b8 */
[----:B------:R-:W-:Y:S01]  /*4450*/  SHF.L.U32 R18, R135, 0x9, RZ ;  /* 0x0000000987127819 */ /* 0x000fe200000006ff */
[----:B------:R-:W-:Y:S01]  /*4460*/  BSSY B0, `(.L_x_17204) ;  /* 0x0000065000007945 */ /* 0x000fe20003800000 */
[----:B------:R-:W-:Y:S01]  /*4470*/  LEA R135, R16, -R99, 0x1 ;  /* 0x8000006310877211 */ /* 0x000fe200078e08ff */
[-C--:B------:R-:W-:Y:S01]  /*4480*/  FFMA.FTZ R155, R117, -R157.reuse, R164 ;  /* 0x8000009d759b7223 */ /* 0x080fe200000100a4 */
[-C--:B------:R-:W-:Y:S01]  /*4490*/  LEA R171, R173, R90.reuse, 0x2 ;  /* 0x0000005aadab7211 */ /* 0x080fe200078e10ff */
[----:B------:R-:W-:Y:S01]  /*44a0*/  FFMA.FTZ R157, R121, -R157, R154 ;  /* 0x8000009d799d7223 */ /* 0x000fe2000001009a */
[----:B------:R-:W-:-:S02]  /*44b0*/  LEA R172, R175, R90, 0x2 ;  /* 0x0000005aafac7211 */ /* 0x000fc400078e10ff */
[-C--:B------:R-:W-:Y:S02]  /*44c0*/  LEA R173, R177, R90.reuse, 0x2 ;  /* 0x0000005ab1ad7211 */ /* 0x080fe400078e10ff */
[-C--:B------:R-:W-:Y:S02]  /*44d0*/  LEA R174, R179, R90.reuse, 0x2 ;  /* 0x0000005ab3ae7211 */ /* 0x080fe400078e10ff */
[-C--:B------:R-:W-:Y:S02]  /*44e0*/  LEA R175, R181, R90.reuse, 0x2 ;  /* 0x0000005ab5af7211 */ /* 0x080fe400078e10ff */
[-C--:B------:R-:W-:Y:S01]  /*44f0*/  LEA R208, R17, R90.reuse, 0x2 ;  /* 0x0000005a11d07211 */ /* 0x080fe200078e10ff */
[----:B------:R-:W0:Y:S01]  /*4500*/  LDS R191, [R170+0xa40] ;  /* 0x000a4000aabf7984 */ /* 0x000e220000000800 */
[----:B------:R-:W-:Y:S01]  /*4510*/  LEA R167, R167, R90, 0x2 ;  /* 0x0000005aa7a77211 */ /* 0x000fe200078e10ff */
[----:B------:R-:W-:Y:S01]  /*4520*/  FFMA.FTZ R17, -R8, R184, -RZ ;  /* 0x000000b808117223 */ /* 0x000fe200000109ff */
[----:B------:R-:W-:Y:S01]  /*4530*/  LEA R168, R19, R90, 0x2 ;  /* 0x0000005a13a87211 */ /* 0x000fe200078e10ff */
[----:B------:R-:W-:Y:S01]  /*4540*/  FFMA.FTZ R19, -R6, R22, -RZ ;  /* 0x0000001606137223 */ /* 0x000fe200000109ff */
        /* <DEDUP_REMOVED lines=8> */
[----:B------:R-:W-:Y:S02]  /*45d0*/  LEA R181, R197, R90, 0x2 ;  /* 0x0000005ac5b57211 */ /* 0x000fe400078e10ff */
[----:B------:R-:W-:Y:S01]  /*45e0*/  ISETP.GE.AND P0, PT, R135, 0x1, PT ;  /* 0x000000018700780c */ /* 0x000fe20003f06270 */
[----:B------:R-:W4:Y:S01]  /*45f0*/  LDS R189, [R169+0x9c0] ;  /* 0x0009c000a9bd7984 */ /* 0x000f220000000800 */
[----:B------:R-:W-:-:S03]  /*4600*/  IADD3 R16, P1, R18, R99, RZ ;  /* 0x0000006312107210 */ /* 0x000fc60007f3e0ff */
        /* <DEDUP_REMOVED lines=16> */
[----:B-1----:R-:W-:-:S03]  /*4710*/  FFMA.FTZ R23, -R4, R154, -RZ ;  /* 0x0000009a04177223 */ /* 0x002fc600000109ff */
[----:B------:R1:W-:Y:S01]  /*4720*/  STS [R20+0x1084], R17 ;  /* 0x0010841114007388 */ /* 0x0003e20000000800 */
[----:B--2---:R-:W-:-:S03]  /*4730*/  FFMA.FTZ R19, -R2, R158, -RZ ;  /* 0x0000009e02137223 */ /* 0x004fc600000109ff */
[----:B------:R-:W-:Y:S01]  /*4740*/  STS [R20+0x1088], R221 ;  /* 0x001088dd14007388 */ /* 0x000fe20000000800 */
[----:B-----5:R-:W-:-:S03]  /*4750*/  FMUL.FTZ R217, R2, R160 ;  /* 0x000000a002d97220 */ /* 0x020fc60000410000 */
[----:B------:R-:W-:Y:S01]  /*4760*/  STS [R20+0x1090], R223 ;  /* 0x001090df14007388 */ /* 0x000fe20000000800 */
[----:B-1----:R-:W-:-:S03]  /*4770*/  LEA.HI.X.SX32 R17, R18, RZ, 0x1, P1 ;  /* 0x000000ff12117211 */ /* 0x002fc600008f0eff */
[----:B------:R-:W-:Y:S04]  /*4780*/  STS [R20+0x1098], R225 ;  /* 0x001098e114007388 */ /* 0x000fe80000000800 */
[----:B------:R-:W-:Y:S04]  /*4790*/  STS [R20+0x10a0], R219 ;  /* 0x0010a0db14007388 */ /* 0x000fe80000000800 */
[----:B------:R-:W-:Y:S04]  /*47a0*/  STS [R20+0x10a4], R23 ;  /* 0x0010a41714007388 */ /* 0x000fe80000000800 */
[----:B------:R1:W-:Y:S04]  /*47b0*/  STS [R20+0x10a8], R161 ;  /* 0x0010a8a114007388 */ /* 0x0003e80000000800 */
[----:B------:R2:W-:Y:S04]  /*47c0*/  STS [R20+0x10ac], R163 ;  /* 0x0010aca314007388 */ /* 0x0005e80000000800 */
[----:B------:R2:W-:Y:S01]  /*47d0*/  STS [R20+0x10b0], R217 ;  /* 0x0010b0d914007388 */ /* 0x0005e20000000800 */
[----:B-1----:R-:W-:-:S03]  /*47e0*/  FMUL.FTZ R161, R183, R204 ;  /* 0x000000ccb7a17220 */ /* 0x002fc60000410000 */
[----:B------:R2:W-:Y:S04]  /*47f0*/  STS [R20+0x10b4], R19 ;  /* 0x0010b41314007388 */ /* 0x0005e80000000800 */
[----:B------:R2:W-:Y:S04]  /*4800*/  STS [R20+0x10b8], R165 ;  /* 0x0010b8a514007388 */ /* 0x0005e80000000800 */
[----:B------:R2:W-:Y:S01]  /*4810*/  STS [R20+0x10bc], R21 ;  /* 0x0010bc1514007388 */ /* 0x0005e20000000800 */
[----:B------:R-:W-:Y:S06]  /*4820*/  BAR.SYNC.DEFER_BLOCKING 0x0 ;  /* 0x0000000000007b1d */ /* 0x000fec0000010000 */
[----:B0--34-:R-:W-:Y:S05]  /*4830*/  @!P0 BRA `(.L_x_17205) ;  /* 0x00000000009c8947 */ /* 0x019fea0003800000 */
[-C--:B------:R-:W-:Y:S01]  /*4840*/  IMAD R18, R103, R50.reuse, RZ ;  /* 0x0000003267127224 */ /* 0x080fe200078e02ff */
[----:B--2---:R-:W0:Y:S01]  /*4850*/  LDS R163, [R208+0x1080] ;  /* 0x00108000d0a37984 */ /* 0x004e220000000800 */
[----:B------:R-:W-:Y:S01]  /*4860*/  IMAD.WIDE.U32 R20, R104, R50, RZ ;  /* 0x0000003268147225 */ /* 0x000fe200078e00ff */
[----:B------:R-:W-:-:S03]  /*4870*/  SHF.R.U32.HI R23, RZ, 0x1, R53 ;  /* 0x00000001ff177819 */ /* 0x000fc60000011635 */
[C---:B------:R-:W-:Y:S02]  /*4880*/  IMAD R19, R104.reuse, R51, R18 ;  /* 0x0000003368137224 */ /* 0x040fe400078e0212 */
[-C--:B------:R-:W-:Y:S02]  /*4890*/  IMAD R22, R103, R44.reuse, RZ ;  /* 0x0000002c67167224 */ /* 0x080fe400078e02ff */
[----:B------:R-:W-:Y:S01]  /*48a0*/  IMAD R150, R23, UR16, RZ ;  /* 0x0000001017967c24 */ /* 0x000fe2000f8e02ff */
[----:B------:R-:W-:Y:S01]  /*48b0*/  IADD3 R21, R21, R19, RZ ;  /* 0x0000001315157210 */ /* 0x000fe20007ffe0ff */
[----:B------:R-:W-:Y:S01]  /*48c0*/  IMAD.WIDE.U32 R18, R104, R44, RZ ;  /* 0x0000002c68127225 */ /* 0x000fe200078e00ff */
[----:B------:R-:W-:-:S03]  /*48d0*/  SHF.R.U64 R23, R46, 0x1, R47 ;  /* 0x000000012e177819 */ /* 0x000fc6000000122f */
[----:B------:R-:W-:Y:S01]  /*48e0*/  IMAD R165, R104, R45, R22 ;  /* 0x0000002d68a57224 */ /* 0x000fe200078e0216 */
[----:B------:R-:W-:Y:S01]  /*48f0*/  SHF.R.U32.HI R22, RZ, 0x1, R47 ;  /* 0x00000001ff167819 */ /* 0x000fe2000001162f */
[----:B------:R-:W-:-:S03]  /*4900*/  IMAD R154, R129, R36, RZ ;  /* 0x00000024819a7224 */ /* 0x000fc600078e02ff */
[----:B------:R-:W-:Y:S01]  /*4910*/  IADD3 R19, R19, R165, RZ ;  /* 0x000000a513137210 */ /* 0x000fe20007ffe0ff */
[----:B------:R-:W-:Y:S01]  /*4920*/  IMAD R22, R22, UR16, RZ ;  /* 0x0000001016167c24 */ /* 0x000fe2000f8e02ff */
[----:B------:R-:W-:-:S03]  /*4930*/  SHF.R.U64 R165, R52, 0x1, R53 ;  /* 0x0000000134a57819 */ /* 0x000fc60000001235 */
[----:B------:R-:W-:Y:S02]  /*4940*/  IMAD R221, R23, UR17, R22 ;  /* 0x0000001117dd7c24 */ /* 0x000fe4000f8e0216 */
[C---:B------:R-:W-:Y:S02]  /*4950*/  IMAD R219, R165.reuse, UR17, R150 ;  /* 0x00000011a5db7c24 */ /* 0x040fe4000f8e0296 */
[----:B------:R-:W-:-:S04]  /*4960*/  IMAD.WIDE.U32 R20, R165, UR16, R20 ;  /* 0x00000010a5147c25 */ /* 0x000fc8000f8e0014 */
[----:B------:R-:W-:Y:S01]  /*4970*/  IMAD.WIDE.U32 R22, R23, UR16, R18 ;  /* 0x0000001017167c25 */ /* 0x000fe2000f8e0012 */
[----:B------:R-:W-:Y:S02]  /*4980*/  IADD3 R165, R21, R219, RZ ;  /* 0x000000db15a57210 */ /* 0x000fe40007ffe0ff */
[----:B------:R-:W-:Y:S01]  /*4990*/  LEA R21, P0, R20, R48, 0x3 ;  /* 0x0000003014157211 */ /* 0x000fe200078018ff */
[-C--:B------:R-:W-:Y:S01]  /*49a0*/  IMAD R150, R129, R38.reuse, RZ ;  /* 0x0000002681967224 */ /* 0x080fe200078e02ff */
[----:B------:R-:W-:Y:S01]  /*49b0*/  IADD3 R129, R23, R221, RZ ;  /* 0x000000dd17817210 */ /* 0x000fe20007ffe0ff */
[C---:B------:R-:W-:Y:S01]  /*49c0*/  IMAD.WIDE.U32 R18, R9.reuse, R38, R16 ;  /* 0x0000002609127225 */ /* 0x040fe200078e0010 */
[----:B------:R-:W-:Y:S02]  /*49d0*/  LEA R23, P1, R22, R42, 0x3 ;  /* 0x0000002a16177211 */ /* 0x000fe400078218ff */
[----:B------:R-:W-:Y:S01]  /*49e0*/  LEA.HI.X R165, R20, R49, R165, 0x3, P0 ;  /* 0x0000003114a57211 */ /* 0x000fe200000f1ca5 */
[C---:B------:R-:W-:Y:S01]  /*49f0*/  IMAD R217, R9.reuse, R39, R150 ;  /* 0x0000002709d97224 */ /* 0x040fe200078e0296 */
[----:B------:R-:W-:Y:S01]  /*4a00*/  LEA.HI.X R129, R22, R43, R129, 0x3, P1 ;  /* 0x0000002b16817211 */ /* 0x000fe200008f1c81 */
[----:B------:R-:W-:Y:S01]  /*4a10*/  IMAD.WIDE.U32 R16, R9, R36, R16 ;  /* 0x0000002409107225 */ /* 0x000fe200078e0010 */
[----:B------:R-:W-:-:S02]  /*4a20*/  LEA R20, P0, R18, R21, 0x2 ;  /* 0x0000001512147211 */ /* 0x000fc400078010ff */
[----:B------:R-:W-:Y:S01]  /*4a30*/  IADD3 R217, R19, R217, RZ ;  /* 0x000000d913d97210 */ /* 0x000fe20007ffe0ff */
[----:B------:R-:W-:Y:S01]  /*4a40*/  IMAD R219, R9, R37, R154 ;  /* 0x0000002509db7224 */ /* 0x000fe200078e029a */
[----:B------:R-:W-:Y:S02]  /*4a50*/  LEA R22, P1, R16, R23, 0x2 ;  /* 0x0000001710167211 */ /* 0x000fe400078210ff */
[----:B------:R-:W-:Y:S02]  /*4a60*/  LEA.HI.X R21, R18, R165, R217, 0x2, P0 ;  /* 0x000000a512157211 */ /* 0x000fe400000f14d9 */
[----:B------:R-:W-:-:S03]  /*4a70*/  IADD3 R219, R17, R219, RZ ;  /* 0x000000db11db7210 */ /* 0x000fc60007ffe0ff */
[----:B------:R1:W-:Y:S01]  /*4a80*/  REDG.E.ADD.F32.FTZ.RN.STRONG.GPU desc[UR14][R20.64], R215 ;  /* 0x000000d7140079a6 */ /* 0x0003e2000c10f38e */
[----:B------:R-:W-:-:S05]  /*4a90*/  LEA.HI.X R23, R16, R129, R219, 0x2, P1 ;  /* 0x0000008110177211 */ /* 0x000fca00008f14db */
[----:B0-----:R1:W-:Y:S02]  /*4aa0*/  REDG.E.ADD.F32.FTZ.RN.STRONG.GPU desc[UR14][R22.64], R163 ;  /* 0x000000a3160079a6 */ /* 0x0013e4000c10f38e */
.L_x_17205:
[----:B------:R-:W-:Y:S05]  /*4ab0*/  BSYNC B0 ;  /* 0x0000000000007941 */ /* 0x000fea0003800000 */
.L_x_17204:
[-C--:B------:R-:W-:Y:S01]  /*4ac0*/  FMUL.FTZ R17, R183, R206.reuse ;  /* 0x000000ceb7117220 */ /* 0x080fe20000410000 */
[----:B------:R-:W-:Y:S01]  /*4ad0*/  USHF.R.U32.HI UR10, URZ, 0x1, UR29 ;  /* 0x000000013f0a7899 */ /* 0x000fe2000801161d */
[C---:B------:R-:W-:Y:S01]  /*4ae0*/  FFMA.FTZ R161, R182.reuse, R206, R161 ;  /* 0x000000ceb6a17223 */ /* 0x040fe200000100a1 */
[----:B------:R-:W-:Y:S01]  /*4af0*/  USHF.R.U32.HI UR18, URZ, 0x1, UR31 ;  /* 0x000000013f127899 */ /* 0x000fe2000801161f */
[----:B------:R-:W-:Y:S01]  /*4b00*/  FFMA.FTZ R17, R182, R204, -R17 ;  /* 0x000000ccb6117223 */ /* 0x000fe20000010811 */
[----:B------:R-:W-:Y:S01]  /*4b10*/  USHF.R.U64 UR7, UR28, 0x1, UR29 ;  /* 0x000000011c077899 */ /* 0x000fe2000800121d */
[----:B------:R-:W-:Y:S01]  /*4b20*/  FADD.FTZ R161, RZ, R161 ;  /* 0x000000a1ffa17221 */ /* 0x000fe20000010000 */
[----:B------:R-:W-:Y:S01]  /*4b30*/  USHF.R.U64 UR13, UR30, 0x1, UR31 ;  /* 0x000000011e0d7899 */ /* 0x000fe2000800121f */
[----:B------:R-:W-:Y:S01]  /*4b40*/  FADD.FTZ R17, RZ, R17 ;  /* 0x00000011ff117221 */ /* 0x000fe20000010000 */
[----:B------:R-:W-:Y:S01]  /*4b50*/  UIMAD UR12, UR10, UR16, URZ ;  /* 0x000000100a0c72a4 */ /* 0x000fe2000f8e023f */
[----:B------:R-:W-:Y:S01]  /*4b60*/  IMAD R18, R103, R44, RZ ;  /* 0x0000002c67127224 */ /* 0x000fe200078e02ff */
[----:B------:R-:W-:Y:S01]  /*4b70*/  UIMAD UR18, UR18, UR16, URZ ;  /* 0x00000010121272a4 */ /* 0x000fe2000f8e023f */
[----:B------:R-:W-:Y:S01]  /*4b80*/  FADD.FTZ R17, R17, R202 ;  /* 0x000000ca11117221 */ /* 0x000fe20000010000 */
[----:B------:R-:W-:Y:S01]  /*4b90*/  UIMAD.WIDE.U32 UR8, UR7, UR16, URZ ;  /* 0x00000010070872a5 */ /* 0x000fe2000f8e003f */
[----:B------:R-:W-:Y:S01]  /*4ba0*/  FMUL.FTZ R16, R157, R188 ;  /* 0x000000bc9d107220 */ /* 0x000fe20000410000 */
[----:B------:R-:W-:Y:S01]  /*4bb0*/  UIMAD.WIDE.U32 UR10, UR13, UR16, URZ ;  /* 0x000000100d0a72a5 */ /* 0x000fe2000f8e003f */
[----:B-12---:R-:W-:Y:S01]  /*4bc0*/  FADD.FTZ R21, R17, R198 ;  /* 0x000000c611157221 */ /* 0x006fe20000010000 */
[----:B------:R-:W-:Y:S01]  /*4bd0*/  UIMAD UR12, UR17, UR7, UR12 ;  /* 0x00000007110c72a4 */ /* 0x000fe2000f8e020c */
[----:B------:R-:W-:Y:S01]  /*4be0*/  IMAD R17, R103, R50, RZ ;  /* 0x0000003267117224 */ /* 0x000fe200078e02ff */
[----:B------:R-:W-:Y:S01]  /*4bf0*/  UIMAD UR18, UR17, UR13, UR18 ;  /* 0x0000000d111272a4 */ /* 0x000fe2000f8e0212 */
[----:B------:R-:W0:Y:S01]  /*4c00*/  LDS R167, [R167+0x1100] ;  /* 0x00110000a7a77984 */ /* 0x000e220000000800 */
[----:B------:R-:W-:Y:S01]  /*4c10*/  UIADD3 UR9, UR12, UR9, URZ ;  /* 0x000000090c097290 */ /* 0x000fe2000fffe03f */
[----:B------:R-:W-:Y:S01]  /*4c20*/  FADD.FTZ R161, R161, R200 ;  /* 0x000000c8a1a17221 */ /* 0x000fe20000010000 */
[----:B------:R-:W-:Y:S01]  /*4c30*/  UIADD3 UR11, UR18, UR11, URZ ;  /* 0x0000000b120b7290 */ /* 0x000fe2000fffe03f */
[----:B------:R-:W-:-:S02]  /*4c40*/  IMAD R129, R104, R51, R17 ;  /* 0x0000003368817224 */ /* 0x000fc400078e0211 */
[----:B------:R-:W-:Y:S01]  /*4c50*/  FFMA.FTZ R20, R155, R190, R16 ;  /* 0x000000be9b147223 */ /* 0x000fe20000010010 */
[C---:B------:R-:W-:Y:S02]  /*4c60*/  IMAD R23, R104.reuse, R45, R18 ;  /* 0x0000002d68177224 */ /* 0x040fe400078e0212 */
[----:B------:R-:W-:Y:S01]  /*4c70*/  FADD.FTZ R161, R161, R196 ;  /* 0x000000c4a1a17221 */ /* 0x000fe20000010000 */
[----:B------:R-:W-:-:S04]  /*4c80*/  IMAD.WIDE.U32 R16, R104, R50, UR8 ;  /* 0x0000000868107e25 */ /* 0x000fc8000f8e0032 */
[----:B------:R-:W-:Y:S01]  /*4c90*/  FMUL.FTZ R190, R157, R190 ;  /* 0x000000be9dbe7220 */ /* 0x000fe20000410000 */
[----:B------:R-:W-:Y:S01]  /*4ca0*/  FADD.FTZ R21, R21, R194 ;  /* 0x000000c215157221 */ /* 0x000fe20000010000 */
[----:B------:R-:W-:Y:S01]  /*4cb0*/  FADD.FTZ R161, R161, R192 ;  /* 0x000000c0a1a17221 */ /* 0x000fe20000010000 */
[----:B------:R-:W-:Y:S01]  /*4cc0*/  IMAD.WIDE.U32 R18, R104, R44, UR10 ;  /* 0x0000000a68127e25 */ /* 0x000fe2000f8e002c */
[----:B------:R-:W-:-:S03]  /*4cd0*/  IADD3 R129, R129, R17, RZ ;  /* 0x0000001181817210 */ /* 0x000fc60007ffe0ff */
[----:B------:R-:W-:Y:S01]  /*4ce0*/  FFMA.FTZ R190, R155, R188, -R190 ;  /* 0x000000bc9bbe7223 */ /* 0x000fe200000108be */
[----:B------:R-:W-:Y:S01]  /*4cf0*/  LEA R150, P0, R16, R48, 0x3 ;  /* 0x0000003010967211 */ /* 0x000fe200078018ff */
[----:B------:R-:W-:Y:S01]  /*4d00*/  FADD.FTZ R161, R161, R20 ;  /* 0x00000014a1a17221 */ /* 0x000fe20000010000 */
[----:B------:R-:W-:Y:S01]  /*4d10*/  IADD3 R23, R23, R19, RZ ;  /* 0x0000001317177210 */ /* 0x000fe20007ffe0ff */
[----:B------:R-:W-:Y:S01]  /*4d20*/  FADD.FTZ R190, R21, R190 ;  /* 0x000000be15be7221 */ /* 0x000fe20000010000 */
[----:B------:R-:W-:Y:S01]  /*4d30*/  LEA R22, P1, R18, R42, 0x3 ;  /* 0x0000002a12167211 */ /* 0x000fe200078218ff */
[----:B------:R-:W-:Y:S01]  /*4d40*/  USHF.L.U64.HI UR8, UR5, 0x2, UR6 ;  /* 0x0000000205087899 */ /* 0x000fe20008010206 */
[----:B------:R-:W-:Y:S01]  /*4d50*/  SHF.L.U32 R17, R99, 0x2, RZ ;  /* 0x0000000263117819 */ /* 0x000fe200000006ff */
[----:B------:R-:W-:Y:S01]  /*4d60*/  USHF.L.U32 UR7, UR5, 0x2, URZ ;  /* 0x0000000205077899 */ /* 0x000fe2000800063f */
[----:B------:R-:W-:Y:S01]  /*4d70*/  LEA.HI.X R19, R16, R49, R129, 0x3, P0 ;  /* 0x0000003110137211 */ /* 0x000fe200000f1c81 */
[----:B------:R-:W-:Y:S01]  /*4d80*/  FADD.FTZ R161, R161, R148 ;  /* 0x00000094a1a17221 */ /* 0x000fe20000010000 */
[----:B------:R-:W-:Y:S01]  /*4d90*/  LEA.HI.X R23, R18, R43, R23, 0x3, P1 ;  /* 0x0000002b12177211 */ /* 0x000fe200008f1c17 */
[----:B------:R-:W-:Y:S01]  /*4da0*/  FADD.FTZ R190, R190, R147 ;  /* 0x00000093bebe7221 */ /* 0x000fe20000010000 */
[----:B------:R-:W-:Y:S01]  /*4db0*/  IADD3 R16, P1, R17, R22, RZ ;  /* 0x0000001611107210 */ /* 0x000fe20007f3e0ff */
[----:B------:R-:W-:Y:S01]  /*4dc0*/  FADD.FTZ R161, R161, R138 ;  /* 0x0000008aa1a17221 */ /* 0x000fe20000010000 */
[----:B------:R-:W-:Y:S01]  /*4dd0*/  SHF.R.U32.HI R20, RZ, 0x1e, R99 ;  /* 0x0000001eff147819 */ /* 0x000fe20000011663 */
[----:B------:R-:W-:Y:S01]  /*4de0*/  FADD.FTZ R190, R190, R139 ;  /* 0x0000008bbebe7221 */ /* 0x000fe20000010000 */
[----:B------:R-:W-:Y:S01]  /*4df0*/  IADD3 R18, P0, R17, R150, RZ ;  /* 0x0000009611127210 */ /* 0x000fe20007f1e0ff */
[----:B------:R-:W-:Y:S01]  /*4e00*/  BSSY B0, `(.L_x_17206) ;  /* 0x0000015000007945 */ /* 0x000fe20003800000 */
[----:B------:R-:W-:Y:S01]  /*4e10*/  IADD3 R22, -R61, UR4, RZ ;  /* 0x000000043d167c10 */ /* 0x000fe2000fffe1ff */
[----:B------:R-:W-:Y:S01]  /*4e20*/  FADD.FTZ R31, R190, R31 ;  /* 0x0000001fbe1f7221 */ /* 0x000fe20000010000 */
[C---:B------:R-:W-:Y:S01]  /*4e30*/  IADD3.X R19, R20.reuse, R19, RZ, P0, !PT ;  /* 0x0000001314137210 */ /* 0x040fe200007fe4ff */
[----:B------:R-:W-:Y:S01]  /*4e40*/  FADD.FTZ R30, R161, R30 ;  /* 0x0000001ea11e7221 */ /* 0x000fe20000010000 */
[----:B------:R-:W-:Y:S01]  /*4e50*/  IADD3.X R17, R20, R23, RZ, P1, !PT ;  /* 0x0000001714117210 */ /* 0x000fe20000ffe4ff */
[----:B------:R-:W-:Y:S01]  /*4e60*/  IMAD R21, R22, -0x200, RZ ;  /* 0xfffffe0016157824 */ /* 0x000fe200078e02ff */
[----:B------:R-:W-:Y:S01]  /*4e70*/  ISETP.GE.AND P0, PT, R135, 0x21, PT ;  /* 0x000000218700780c */ /* 0x000fe20003f06270 */
[----:B------:R-:W-:-:S02]  /*4e80*/  IMAD R20, R38, UR8, RZ ;  /* 0x0000000826147c24 */ /* 0x000fc4000f8e02ff */
[----:B------:R-:W-:-:S04]  /*4e90*/  IMAD.WIDE R18, R21, 0x4, R18 ;  /* 0x0000000415127825 */ /* 0x000fc800078e0212 */
[----:B------:R-:W-:-:S04]  /*4ea0*/  IMAD.WIDE R16, R21, 0x4, R16 ;  /* 0x0000000415107825 */ /* 0x000fc800078e0210 */
[----:B------:R-:W-:Y:S02]  /*4eb0*/  IMAD R22, R36, UR8, RZ ;  /* 0x0000000824167c24 */ /* 0x000fe4000f8e02ff */
[----:B------:R-:W-:Y:S02]  /*4ec0*/  IMAD R21, R39, UR7, R20 ;  /* 0x0000000727157c24 */ /* 0x000fe4000f8e0214 */
[----:B------:R-:W-:Y:S02]  /*4ed0*/  IMAD R23, R37, UR7, R22 ;  /* 0x0000000725177c24 */ /* 0x000fe4000f8e0216 */
[----:B------:R-:W-:-:S04]  /*4ee0*/  IMAD.WIDE.U32 R18, R38, UR7, R18 ;  /* 0x0000000726127c25 */ /* 0x000fc8000f8e0012 */
[----:B------:R-:W-:Y:S01]  /*4ef0*/  IMAD.WIDE.U32 R16, R36, UR7, R16 ;  /* 0x0000000724107c25 */ /* 0x000fe2000f8e0010 */
[----:B------:R-:W-:-:S04]  /*4f00*/  IADD3 R19, R19, R21, RZ ;  /* 0x0000001513137210 */ /* 0x000fc80007ffe0ff */
[----:B------:R-:W-:Y:S01]  /*4f10*/  IADD3 R17, R17, R23, RZ ;  /* 0x0000001711117210 */ /* 0x000fe20007ffe0ff */
[----:B0-----:R-:W-:Y:S06]  /*4f20*/  @!P0 BRA `(.L_x_17207) ;  /* 0x0000000000088947 */ /* 0x001fec0003800000 */
[----:B------:R0:W-:Y:S04]  /*4f30*/  REDG.E.ADD.F32.FTZ.RN.STRONG.GPU desc[UR14][R18.64+-0x780], R185 ;  /* 0xfff880b9120079a6 */ /* 0x0001e8000c10f38e */
[----:B------:R0:W-:Y:S02]  /*4f40*/  REDG.E.ADD.F32.FTZ.RN.STRONG.GPU desc[UR14][R16.64+-0x780], R167 ;  /* 0xfff880a7100079a6 */ /* 0x0001e4000c10f38e */
.L_x_17207:
[----:B------:R-:W-:Y:S05]  /*4f50*/  BSYNC B0 ;  /* 0x0000000000007941 */ /* 0x000fea0003800000 */
.L_x_17206:
[----:B------:R1:W2:Y:S01]  /*4f60*/  LDS R21, [R168+0x1180] ;  /* 0x00118000a8157984 */ /* 0x0002a20000000800 */
        /* <DEDUP_REMOVED lines=8> */
[----:B-1----:R-:W-:-:S12]  /*4ff0*/  @!P6 BRA `(.L_x_17209) ;  /* 0x000000000008e947 */ /* 0x002fd80003800000 */
[----:B------:R1:W-:Y:S04]  /*5000*/  REDG.E.ADD.F32.FTZ.RN.STRONG.GPU desc[UR14][R18.64+-0x700], R187 ;  /* 0xfff900bb120079a6 */ /* 0x0003e8000c10f38e */
[----:B--2---:R1:W-:Y:S02]  /*5010*/  REDG.E.ADD.F32.FTZ.RN.STRONG.GPU desc[UR14][R16.64+-0x700], R21 ;  /* 0xfff90015100079a6 */ /* 0x0043e4000c10f38e */
.L_x_17209:
[----:B------:R-:W-:Y:S05]  /*5020*/  BSYNC B0 ;  /* 0x0000000000007941 */ /* 0x000fea0003800000 */
.L_x_17208:
[----:B------:R-:W3:Y:S01]  /*5030*/  LDS R169, [R169+0x1200] ;  /* 0x00120000a9a97984 */ /* 0x000ee20000000800 */
[----:B------:R-:W-:Y:S04]  /*5040*/  BSSY B0, `(.L_x_17210) ;  /* 0x0000004000007945 */ /* 0x000fe80003800000 */
[----:B------:R-:W-:Y:S05]  /*5050*/  @!P0 BRA `(.L_x_17211) ;  /* 0x0000000000088947 */ /* 0x000fea0003800000 */
[----:B------:R4:W-:Y:S04]  /*5060*/  REDG.E.ADD.F32.FTZ.RN.STRONG.GPU desc[UR14][R18.64+-0x680], R189 ;  /* 0xfff980bd120079a6 */ /* 0x0009e8000c10f38e */
[----:B---3--:R4:W-:Y:S02]  /*5070*/  REDG.E.ADD.F32.FTZ.RN.STRONG.GPU desc[UR14][R16.64+-0x680], R169 ;  /* 0xfff980a9100079a6 */ /* 0x0089e4000c10f38e */
.L_x_17211:
[----:B------:R-:W-:Y:S05]  /*5080*/  BSYNC B0 ;  /* 0x0000000000007941 */ /* 0x000fea0003800000 */
.L_x_17210:
[----:B-12---:R1:W2:Y:S01]  /*5090*/  LDS R21, [R170+0x1280] ;  /* 0x00128000aa157984 */ /* 0x0062a20000000800 */
[----:B------:R-:W-:Y:S04]  /*50a0*/  BSSY B0, `(.L_x_17212) ;  /* 0x0000004000007945 */ /* 0x000fe80003800000 */
[----:B------:R-:W-:Y:S05]  /*50b0*/  @!P1 BRA `(.L_x_17213) ;  /* 0x0000000000089947 */ /* 0x000fea0003800000 */
[----:B------:R0:W-:Y:S04]  /*50c0*/  REDG.E.ADD.F32.FTZ.RN.STRONG.GPU desc[UR14][R18.64+-0x600], R191 ;  /* 0xfffa00bf120079a6 */ /* 0x0001e8000c10f38e */
[----:B--2---:R0:W-:Y:S02]  /*50d0*/  REDG.E.ADD.F32.FTZ.RN.STRONG.GPU desc[UR14][R16.64+-0x600], R21 ;  /* 0xfffa0015100079a6 */ /* 0x0041e4000c10f38e */
.L_x_17213:
[----:B------:R-:W-:Y:S05]  /*50e0*/  BSYNC B0 ;  /* 0x0000000000007941 */ /* 0x000fea0003800000 */
.L_x_17212:
[----:B------:R-:W0:Y:S01]  /*50f0*/  LDS R171, [R171+0x1300] ;  /* 0x00130000abab7984 */ /* 0x000e220000000800 */
[----:B------:R-:W-:Y:S04]  /*5100*/  BSSY B0, `(.L_x_17214) ;  /* 0x0000004000007945 */ /* 0x000fe80003800000 */
[----:B------:R-:W-:Y:S05]  /*5110*/  @!P2 BRA `(.L_x_17215) ;  /* 0x000000000008a947 */ /* 0x000fea0003800000 */
[----:B------:R1:W-:Y:S04]  /*5120*/  REDG.E.ADD.F32.FTZ.RN.STRONG.GPU desc[UR14][R18.64+-0x580], R193 ;  /* 0xfffa80c1120079a6 */ /* 0x0003e8000c10f38e */
[----:B0-----:R1:W-:Y:S02]  /*5130*/  REDG.E.ADD.F32.FTZ.RN.STRONG.GPU desc[UR14][R16.64+-0x580], R171 ;  /* 0xfffa80ab100079a6 */ /* 0x0013e4000c10f38e */
.L_x_17215:
[----:B------:R-:W-:Y:S05]  /*5140*/  BSYNC B0 ;  /* 0x0000000000007941 */ /* 0x000fea0003800000 */
.L_x_17214:
[----:B0-2---:R0:W2:Y:S01]  /*5150*/  LDS R21, [R172+0x1380] ;  /* 0x00138000ac157984 */ /* 0x0050a20000000800 */
[----:B------:R-:W-:Y:S04]  /*5160*/  BSSY B0, `(.L_x_17216) ;  /* 0x0000004000007945 */ /* 0x000fe80003800000 */
[----:B------:R-:W-:Y:S05]  /*5170*/  @!P3 BRA `(.L_x_17217) ;  /* 0x000000000008b947 */ /* 0x000fea0003800000 */
[----:B------:R0:W-:Y:S04]  /*5180*/  REDG.E.ADD.F32.FTZ.RN.STRONG.GPU desc[UR14][R18.64+-0x500], R195 ;  /* 0xfffb00c3120079a6 */ /* 0x0001e8000c10f38e */
[----:B--2---:R0:W-:Y:S02]  /*5190*/  REDG.E.ADD.F32.FTZ.RN.STRONG.GPU desc[UR14][R16.64+-0x500], R21 ;  /* 0xfffb0015100079a6 */ /* 0x0041e4000c10f38e */
.L_x_17217:
[----:B------:R-:W-:Y:S05]  /*51a0*/  BSYNC B0 ;  /* 0x0000000000007941 */ /* 0x000fea0003800000 */
.L_x_17216:
[----:B------:R-:W0:Y:S01]  /*51b0*/  LDS R173, [R173+0x1400] ;  /* 0x00140000adad7984 */ /* 0x000e220000000800 */
[----:B------:R-:W-:Y:S04]  /*51c0*/  BSSY B0, `(.L_x_17218) ;  /* 0x0000004000007945 */ /* 0x000fe80003800000 */
[----:B------:R-:W-:Y:S05]  /*51d0*/  @!P4 BRA `(.L_x_17219) ;  /* 0x000000000008c947 */ /* 0x000fea0003800000 */
[----:B------:R1:W-:Y:S04]  /*51e0*/  REDG.E.ADD.F32.FTZ.RN.STRONG.GPU desc[UR14][R18.64+-0x480], R197 ;  /* 0xfffb80c5120079a6 */ /* 0x0003e8000c10f38e */
[----:B0-----:R1:W-:Y:S02]  /*51f0*/  REDG.E.ADD.F32.FTZ.RN.STRONG.GPU desc[UR14][R16.64+-0x480], R173 ;  /* 0xfffb80ad100079a6 */ /* 0x0013e4000c10f38e */
.L_x_17219:
[----:B------:R-:W-:Y:S05]  /*5200*/  BSYNC B0 ;  /* 0x0000000000007941 */ /* 0x000fea0003800000 */
.L_x_17218:
[----:B0-2---:R0:W2:Y:S01]  /*5210*/  LDS R21, [R174+0x1480] ;  /* 0x00148000ae157984 */ /* 0x0050a20000000800 */
[----:B------:R-:W-:Y:S04]  /*5220*/  BSSY B0, `(.L_x_17220) ;  /* 0x0000004000007945 */ /* 0x000fe80003800000 */
[----:B------:R-:W-:Y:S05]  /*5230*/  @!P5 BRA `(.L_x_17221) ;  /* 0x000000000008d947 */ /* 0x000fea0003800000 */
[----:B------:R0:W-:Y:S04]  /*5240*/  REDG.E.ADD.F32.FTZ.RN.STRONG.GPU desc[UR14][R18.64+-0x400], R199 ;  /* 0xfffc00c7120079a6 */ /* 0x0001e8000c10f38e */
[----:B--2---:R0:W-:Y:S02]  /*5250*/  REDG.E.ADD.F32.FTZ.RN.STRONG.GPU desc[UR14][R16.64+-0x400], R21 ;  /* 0xfffc0015100079a6 */ /* 0x0041e4000c10f38e */
.L_x_17221:
[----:B------:R-:W-:Y:S05]  /*5260*/  BSYNC B0 ;  /* 0x0000000000007941 */ /* 0x000fea0003800000 */
.L_x_17220:
        /* <DEDUP_REMOVED lines=12> */
.L_x_17223:
[----:B------:R-:W-:Y:S05]  /*5330*/  BSYNC B0 ;  /* 0x0000000000007941 */ /* 0x000fea0003800000 */
.L_x_17222:
[----:B0-2---:R0:W2:Y:S01]  /*5340*/  LDS R21, [R176+0x1580] ;  /* 0x00158000b0157984 */ /* 0x0050a20000000800 */
[----:B------:R-:W-:Y:S04]  /*5350*/  BSSY B0, `(.L_x_17224) ;  /* 0x0000004000007945 */ /* 0x000fe80003800000 */
[----:B------:R-:W-:Y:S05]  /*5360*/  @!P0 BRA `(.L_x_17225) ;  /* 0x0000000000088947 */ /* 0x000fea0003800000 */
[----:B------:R0:W-:Y:S04]  /*5370*/  REDG.E.ADD.F32.FTZ.RN.STRONG.GPU desc[UR14][R18.64+-0x300], R203 ;  /* 0xfffd00cb120079a6 */ /* 0x0001e8000c10f38e */
[----:B--2---:R0:W-:Y:S02]  /*5380*/  REDG.E.ADD.F32.FTZ.RN.STRONG.GPU desc[UR14][R16.64+-0x300], R21 ;  /* 0xfffd0015100079a6 */ /* 0x0041e4000c10f38e */
.L_x_17225:
[----:B------:R-:W-:Y:S05]  /*5390*/  BSYNC B0 ;  /* 0x0000000000007941 */ /* 0x000fea0003800000 */
.L_x_17224:
[----:B------:R-:W0:Y:S01]  /*53a0*/  LDS R177, [R177+0x1600] ;  /* 0x00160000b1b17984 */ /* 0x000e220000000800 */
[----:B------:R-:W-:Y:S04]  /*53b0*/  BSSY B0, `(.L_x_17226) ;  /* 0x0000004000007945 */ /* 0x000fe80003800000 */
[----:B------:R-:W-:Y:S05]  /*53c0*/  @!P1 BRA `(.L_x_17227) ;  /* 0x0000000000089947 */ /* 0x000fea0003800000 */
[----:B------:R1:W-:Y:S04]  /*53d0*/  REDG.E.ADD.F32.FTZ.RN.STRONG.GPU desc[UR14][R18.64+-0x280], R205 ;  /* 0xfffd80cd120079a6 */ /* 0x0003e8000c10f38e */
[----:B0-----:R1:W-:Y:S02]  /*53e0*/  REDG.E.ADD.F32.FTZ.RN.STRONG.GPU desc[UR14][R16.64+-0x280], R177 ;  /* 0xfffd80b1100079a6 */ /* 0x0013e4000c10f38e */
.L_x_17227:
[----:B------:R-:W-:Y:S05]  /*53f0*/  BSYNC B0 ;  /* 0x0000000000007941 */ /* 0x000fea0003800000 */
.L_x_17226:
[----:B0-2---:R0:W2:Y:S01]  /*5400*/  LDS R21, [R178+0x1680] ;  /* 0x00168000b2157984 */ /* 0x0050a20000000800 */
[----:B------:R-:W-:Y:S04]  /*5410*/  BSSY B0, `(.L_x_17228) ;  /* 0x0000004000007945 */ /* 0x000fe80003800000 */
[----:B------:R-:W-:Y:S05]  /*5420*/  @!P2 BRA `(.L_x_17229) ;  /* 0x000000000008a947 */ /* 0x000fea0003800000 */
[----:B------:R0:W-:Y:S04]  /*5430*/  REDG.E.ADD.F32.FTZ.RN.STRONG.GPU desc[UR14][R18.64+-0x200], R207 ;  /* 0xfffe00cf120079a6 */ /* 0x0001e8000c10f38e */
[----:B--2---:R0:W-:Y:S02]  /*5440*/  REDG.E.ADD.F32.FTZ.RN.STRONG.GPU desc[UR14][R16.64+-0x200], R21 ;  /* 0xfffe0015100079a6 */ /* 0x0041e4000c10f38e */
.L_x_17229:
[----:B------:R-:W-:Y:S05]  /*5450*/  BSYNC B0 ;  /* 0x0000000000007941 */ /* 0x000fea0003800000 */
.L_x_17228:
[----:B------:R-:W0:Y:S01]  /*5460*/  LDS R179, [R179+0x1700] ;  /* 0x00170000b3b37984 */ /* 0x000e220000000800 */
[----:B------:R-:W-:Y:S04]  /*5470*/  BSSY B0, `(.L_x_17230) ;  /* 0x0000004000007945 */ /* 0x000fe80003800000 */
[----:B------:R-:W-:Y:S05]  /*5480*/  @!P3 BRA `(.L_x_17231) ;  /* 0x000000000008b947 */ /* 0x000fea0003800000 */
[----:B------:R1:W-:Y:S04]  /*5490*/  REDG.E.ADD.F32.FTZ.RN.STRONG.GPU desc[UR14][R18.64+-0x180], R209 ;  /* 0xfffe80d1120079a6 */ /* 0x0003e8000c10f38e */
[----:B0-----:R1:W-:Y:S02]  /*54a0*/  REDG.E.ADD.F32.FTZ.RN.STRONG.GPU desc[UR14][R16.64+-0x180], R179 ;  /* 0xfffe80b3100079a6 */ /* 0x0013e4000c10f38e */
.L_x_17231:
[----:B------:R-:W-:Y:S05]  /*54b0*/  BSYNC B0 ;  /* 0x0000000000007941 */ /* 0x000fea0003800000 */
.L_x_17230:
[----:B0-2---:R0:W2:Y:S01]  /*54c0*/  LDS R21, [R180+0x1780] ;  /* 0x00178000b4157984 */ /* 0x0050a20000000800 */
[----:B------:R-:W-:Y:S04]  /*54d0*/  BSSY B0, `(.L_x_17232) ;  /* 0x0000004000007945 */ /* 0x000fe80003800000 */
[----:B------:R-:W-:Y:S05]  /*54e0*/  @!P4 BRA `(.L_x_17233) ;  /* 0x000000000008c947 */ /* 0x000fea0003800000 */
[----:B------:R0:W-:Y:S04]  /*54f0*/  REDG.E.ADD.F32.FTZ.RN.STRONG.GPU desc[UR14][R18.64+-0x100], R211 ;  /* 0xffff00d3120079a6 */ /* 0x0001e8000c10f38e */
[----:B--2---:R0:W-:Y:S02]  /*5500*/  REDG.E.ADD.F32.FTZ.RN.STRONG.GPU desc[UR14][R16.64+-0x100], R21 ;  /* 0xffff0015100079a6 */ /* 0x0041e4000c10f38e */
.L_x_17233:
[----:B------:R-:W-:Y:S05]  /*5510*/  BSYNC B0 ;  /* 0x0000000000007941 */ /* 0x000fea0003800000 */
.L_x_17232:
[----:B------:R-:W0:Y:S01]  /*5520*/  LDS R181, [R181+0x1800] ;  /* 0x00180000b5b57984 */ /* 0x000e220000000800 */
[----:B------:R-:W-:Y:S04]  /*5530*/  BSSY B0, `(.L_x_17234) ;  /* 0x0000004000007945 */ /* 0x000fe80003800000 */
[----:B------:R-:W-:Y:S05]  /*5540*/  @!P5 BRA `(.L_x_17235) ;  /* 0x000000000008d947 */ /* 0x000fea0003800000 */
[----:B------:R1:W-:Y:S04]  /*5550*/  REDG.E.ADD.F32.FTZ.RN.STRONG.GPU desc[UR14][R18.64+-0x80], R213 ;  /* 0xffff80d5120079a6 */ /* 0x0003e8000c10f38e */
[----:B0-----:R1:W-:Y:S02]  /*5560*/  REDG.E.ADD.F32.FTZ.RN.STRONG.GPU desc[UR14][R16.64+-0x80], R181 ;  /* 0xffff80b5100079a6 */ /* 0x0013e4000c10f38e */
.L_x_17235:
[----:B------:R-:W-:Y:S05]  /*5570*/  BSYNC B0 ;  /* 0x0000000000007941 */ /* 0x000fea0003800000 */
.L_x_17234:
[----:B01--4-:R-:W0:Y:S01]  /*5580*/  SHFL.DOWN PT, R17, R30, 0x1, 0x1f ;  /* 0x08201f001e117f89 */ /* 0x013e2200000e0000 */
[C---:B------:R-:W-:Y:S01]  /*5590*/  ISETP.GT.AND P0, PT, R101.reuse, 0x1e, PT ;  /* 0x0000001e6500780c */ /* 0x040fe20003f04270 */
[----:B------:R-:W-:Y:S01]  /*55a0*/  BSSY B0, `(.L_x_17236) ;  /* 0x000007e000007945 */ /* 0x000fe20003800000 */
[----:B------:R-:W-:Y:S01]  /*55b0*/  ISETP.NE.AND P1, PT, R101, RZ, PT ;  /* 0x000000ff6500720c */ /* 0x000fe20003f25270 */
[----:B------:R-:W1:Y:S01]  /*55c0*/  SHFL.DOWN PT, R16, R31, 0x1, 0x1f ;  /* 0x08201f001f107f89 */ /* 0x000e6200000e0000 */
[----:B------:R-:W-:-:S11]  /*55d0*/  ISETP.NE.AND P2, PT, R99, RZ, PT ;  /* 0x000000ff6300720c */ /* 0x000fd60003f45270 */
[----:B------:R-:W4:Y:S01]  /*55e0*/  @!P1 S2R R22, SR_CgaCtaId ;  /* 0x0000000000169919 */ /* 0x000f220000008800 */
[----:B------:R-:W-:Y:S01]  /*55f0*/  @!P1 MOV R19, 0x400 ;  /* 0x0000040000139802 */ /* 0x000fe20000000f00 */
[----:B0-----:R-:W-:Y:S01]  /*5600*/  @!P0 FADD.FTZ R30, R30, R17 ;  /* 0x000000111e1e8221 */ /* 0x001fe20000010000 */
[----:B-1----:R-:W-:-:S04]  /*5610*/  @!P0 FADD.FTZ R31, R31, R16 ;  /* 0x000000101f1f8221 */ /* 0x002fc80000010000 */
[----:B------:R-:W0:Y:S01]  /*5620*/  SHFL.DOWN PT, R17, R30, 0x2, 0x1f ;  /* 0x08401f001e117f89 */ /* 0x000e2200000e0000 */
[----:B------:R-:W-:-:S03]  /*5630*/  ISETP.GT.AND P0, PT, R101, 0x1d, PT ;  /* 0x0000001d6500780c */ /* 0x000fc60003f04270 */
[----:B------:R-:W1:Y:S01]  /*5640*/  SHFL.DOWN PT, R16, R31, 0x2, 0x1f ;  /* 0x08401f001f107f89 */ /* 0x000e6200000e0000 */
[----:B----4-:R-:W-:Y:S01]  /*5650*/  @!P1 LEA R90, R22, R19, 0x18 ;  /* 0x00000013165a9211 */ /* 0x010fe200078ec0ff */
[----:B------:R-:W-:-:S08]  /*5660*/  FMUL.FTZ R19, R11, R26 ;  /* 0x0000001a0b137220 */ /* 0x000fd00000410000 */
[----:B0-----:R-:W-:Y:S01]  /*5670*/  @!P0 FADD.FTZ R30, R30, R17 ;  /* 0x000000111e1e8221 */ /* 0x001fe20000010000 */
[----:B------:R-:W-:Y:S01]  /*5680*/  FMUL.FTZ R17, R11, R24 ;  /* 0x000000180b117220 */ /* 0x000fe20000410000 */
[----:B-1----:R-:W-:-:S03]  /*5690*/  @!P0 FADD.FTZ R31, R31, R16 ;  /* 0x000000101f1f8221 */ /* 0x002fc60000010000 */
[----:B--2---:R-:W0:Y:S01]  /*56a0*/  SHFL.DOWN PT, R21, R30, 0x4, 0x1f ;  /* 0x08801f001e157f89 */ /* 0x004e2200000e0000 */
[-C--:B------:R-:W-:Y:S01]  /*56b0*/  FFMA.FTZ R16, R10, R25.reuse, -R17 ;  /* 0x000000190a107223 */ /* 0x080fe20000010811 */
[-C--:B------:R-:W-:Y:S01]  /*56c0*/  FMUL.FTZ R17, R128, R25.reuse ;  /* 0x0000001980117220 */ /* 0x080fe20000410000 */
[----:B------:R-:W-:Y:S01]  /*56d0*/  FMUL.FTZ R25, R11, R25 ;  /* 0x000000190b197220 */ /* 0x000fe20000410000 */
[----:B------:R-:W1:Y:S01]  /*56e0*/  SHFL.DOWN PT, R20, R31, 0x4, 0x1f ;  /* 0x08801f001f147f89 */ /* 0x000e6200000e0000 */
[----:B------:R-:W-:Y:S01]  /*56f0*/  FMUL.FTZ R18, R27, R16 ;  /* 0x000000101b127220 */ /* 0x000fe20000410000 */
[----:B------:R-:W-:Y:S01]  /*5700*/  ISETP.GT.AND P0, PT, R101, 0x1b, PT ;  /* 0x0000001b6500780c */ /* 0x000fe20003f04270 */
[-C--:B------:R-:W-:Y:S01]  /*5710*/  FFMA.FTZ R16, R10, R24.reuse, R25 ;  /* 0x000000180a107223 */ /* 0x080fe20000010019 */
[----:B------:R-:W-:-:S03]  /*5720*/  FFMA.FTZ R17, R124, R24, R17 ;  /* 0x000000187c117223 */ /* 0x000fc60000010011 */
[----:B------:R-:W-:Y:S01]  /*5730*/  FFMA.FTZ R29, R29, R16, R18 ;  /* 0x000000101d1d7223 */ /* 0x000fe20000010012 */
[-C--:B------:R-:W-:Y:S01]  /*5740*/  FFMA.FTZ R70, R79, R17.reuse, R70 ;  /* 0x000000114f467223 */ /* 0x080fe20000010046 */
[-C--:B------:R-:W-:Y:S02]  /*5750*/  FMUL.FTZ R16, R123, R28.reuse ;  /* 0x0000001c7b107220 */ /* 0x080fe40000410000 */
[----:B------:R-:W-:Y:S01]  /*5760*/  FFMA.FTZ R29, R126, R17, R29 ;  /* 0x000000117e1d7223 */ /* 0x000fe2000001001d */
[----:B------:R-:W-:Y:S01]  /*5770*/  FMUL.FTZ R17, R11, R28 ;  /* 0x0000001c0b117220 */ /* 0x000fe20000410000 */
[----:B------:R-:W-:Y:S01]  /*5780*/  FFMA.FTZ R16, R127, R26, R16 ;  /* 0x0000001a7f107223 */ /* 0x000fe20000010010 */
[C---:B------:R-:W-:Y:S01]  /*5790*/  FFMA.FTZ R28, R10.reuse, R28, -R19 ;  /* 0x0000001c0a1c7223 */ /* 0x040fe20000010813 */
[C---:B------:R-:W-:Y:S01]  /*57a0*/  FMUL.FTZ R19, R11.reuse, R132 ;  /* 0x000000840b137220 */ /* 0x040fe20000410000 */
[----:B------:R-:W-:Y:S01]  /*57b0*/  FFMA.FTZ R26, R10, R26, R17 ;  /* 0x0000001a0a1a7223 */ /* 0x000fe20000010011 */
[----:B------:R-:W-:Y:S01]  /*57c0*/  FMUL.FTZ R17, R11, R130 ;  /* 0x000000820b117220 */ /* 0x000fe20000410000 */
[----:B------:R-:W-:Y:S01]  /*57d0*/  FMUL.FTZ R28, R131, R28 ;  /* 0x0000001c831c7220 */ /* 0x000fe20000410000 */
        /* <DEDUP_REMOVED lines=8> */
[-C--:B------:R-:W-:Y:S01]  /*5860*/  FFMA.FTZ R21, R10, R130.reuse, R19 ;  /* 0x000000820a157223 */ /* 0x080fe20000010013 */
[----:B------:R-:W-:Y:S01]  /*5870*/  FFMA.FTZ R19, R118, R130, R17 ;  /* 0x0000008276137223 */ /* 0x000fe20000010011 */
[----:B------:R-:W1:Y:S01]  /*5880*/  SHFL.DOWN PT, R22, R31, 0x8, 0x1f ;  /* 0x09001f001f167f89 */ /* 0x000e6200000e0000 */
[----:B------:R-:W-:Y:S01]  /*5890*/  FMUL.FTZ R17, R11, R137 ;  /* 0x000000890b117220 */ /* 0x000fe20000410000 */
[----:B------:R-:W-:Y:S01]  /*58a0*/  FFMA.FTZ R26, R125, R16, R26 ;  /* 0x000000107d1a7223 */ /* 0x000fe2000001001a */
[-C--:B------:R-:W-:Y:S01]  /*58b0*/  FMUL.FTZ R16, R121, R140.reuse ;  /* 0x0000008c79107220 */ /* 0x080fe20000410000 */
[----:B------:R-:W-:Y:S01]  /*58c0*/  FFMA.FTZ R21, R136, R21, R23 ;  /* 0x0000001588157223 */ /* 0x000fe20000010017 */
[-C--:B------:R-:W-:Y:S01]  /*58d0*/  FFMA.FTZ R20, R10, R140.reuse, -R17 ;  /* 0x0000008c0a147223 */ /* 0x080fe20000010811 */
[----:B------:R-:W-:Y:S01]  /*58e0*/  FMUL.FTZ R17, R11, R140 ;  /* 0x0000008c0b117220 */ /* 0x000fe20000410000 */
[----:B------:R-:W-:Y:S01]  /*58f0*/  ISETP.GT.AND P0, PT, R101, 0x17, PT ;  /* 0x000000176500780c */ /* 0x000fe20003f04270 */
[----:B------:R-:W-:Y:S01]  /*5900*/  FFMA.FTZ R18, R117, R137, R16 ;  /* 0x0000008975127223 */ /* 0x000fe20000010010 */
[-C--:B------:R-:W-:Y:S01]  /*5910*/  FFMA.FTZ R72, R81, R19.reuse, R72 ;  /* 0x0000001351487223 */ /* 0x080fe20000010048 */
[----:B------:R-:W-:Y:S01]  /*5920*/  FFMA.FTZ R21, R120, R19, R21 ;  /* 0x0000001378157223 */ /* 0x000fe20000010015 */
[----:B------:R-:W-:Y:S01]  /*5930*/  FFMA.FTZ R16, R10, R137, R17 ;  /* 0x000000890a107223 */ /* 0x000fe20000010011 */
[----:B------:R-:W-:Y:S01]  /*5940*/  FMUL.FTZ R20, R157, R20 ;  /* 0x000000149d147220 */ /* 0x000fe20000410000 */
[----:B------:R-:W-:Y:S01]  /*5950*/  FMUL.FTZ R19, R11, R142 ;  /* 0x0000008e0b137220 */ /* 0x000fe20000410000 */
[-C--:B------:R-:W-:Y:S01]  /*5960*/  FMUL.FTZ R17, R116, R141.reuse ;  /* 0x0000008d74117220 */ /* 0x080fe20000410000 */
[----:B------:R-:W-:Y:S01]  /*5970*/  FFMA.FTZ R73, R80, R18, R73 ;  /* 0x0000001250497223 */ /* 0x000fe20000010049 */
[----:B------:R-:W-:Y:S01]  /*5980*/  FFMA.FTZ R20, R155, R16, R20 ;  /* 0x000000109b147223 */ /* 0x000fe20000010014 */
[-C--:B------:R-:W-:Y:S01]  /*5990*/  FFMA.FTZ R16, R10, R141.reuse, -R19 ;  /* 0x0000008d0a107223 */ /* 0x080fe20000010813 */
[----:B------:R-:W-:Y:S01]  /*59a0*/  FMUL.FTZ R141, R11, R141 ;  /* 0x0000008d0b8d7220 */ /* 0x000fe20000410000 */
[----:B------:R-:W-:Y:S01]  /*59b0*/  FFMA.FTZ R17, R112, R142, R17 ;  /* 0x0000008e70117223 */ /* 0x000fe20000010011 */
[----:B0-----:R-:W-:Y:S01]  /*59c0*/  @!P0 FADD.FTZ R30, R30, R25 ;  /* 0x000000191e1e8221 */ /* 0x001fe20000010000 */
[----:B------:R-:W-:Y:S01]  /*59d0*/  FMUL.FTZ R143, R143, R16 ;  /* 0x000000108f8f7220 */ /* 0x000fe20000410000 */
[----:B------:R-:W-:Y:S01]  /*59e0*/  FFMA.FTZ R141, R10, R142, R141 ;  /* 0x0000008e0a8d7223 */ /* 0x000fe2000001008d */
[----:B------:R-:W-:Y:S01]  /*59f0*/  FFMA.FTZ R20, R119, R18, R20 ;  /* 0x0000001277147223 */ /* 0x000fe20000010014 */
[----:B-1----:R-:W-:Y:S01]  /*5a00*/  @!P0 FADD.FTZ R31, R31, R22 ;  /* 0x000000161f1f8221 */ /* 0x002fe20000010000 */
[-C--:B------:R-:W-:Y:S01]  /*5a10*/  FMUL.FTZ R16, R115, R146.reuse ;  /* 0x0000009273107220 */ /* 0x080fe20000410000 */
[----:B------:R-:W-:Y:S01]  /*5a20*/  FFMA.FTZ R141, R144, R141, R143 ;  /* 0x0000008d908d7223 */ /* 0x000fe2000001008f */
[----:B------:R-:W0:Y:S01]  /*5a30*/  SHFL.DOWN PT, R23, R30, 0x10, 0x1f ;  /* 0x0a001f001e177f89 */ /* 0x000e2200000e0000 */
[----:B------:R-:W-:Y:S01]  /*5a40*/  FADD.FTZ R65, R20, R65 ;  /* 0x0000004114417221 */ /* 0x000fe20000010000 */
[-C--:B------:R-:W-:Y:S01]  /*5a50*/  FFMA.FTZ R74, R83, R17.reuse, R74 ;  /* 0x00000011534a7223 */ /* 0x080fe2000001004a */
[----:B------:R-:W-:Y:S01]  /*5a60*/  FFMA.FTZ R141, R114, R17, R141 ;  /* 0x00000011728d7223 */ /* 0x000fe2000001008d */
[----:B------:R-:W1:Y:S01]  /*5a70*/  SHFL.DOWN PT, R22, R31, 0x10, 0x1f ;  /* 0x0a001f001f167f89 */ /* 0x000e6200000e0000 */
[----:B------:R-:W-:Y:S01]  /*5a80*/  FMUL.FTZ R17, R11, R146 ;  /* 0x000000920b117220 */ /* 0x000fe20000410000 */
[-C--:B------:R-:W-:Y:S01]  /*5a90*/  FFMA.FTZ R20, R113, R145.reuse, R16 ;  /* 0x0000009171147223 */ /* 0x080fe20000010010 */
[C---:B------:R-:W-:Y:S01]  /*5aa0*/  FMUL.FTZ R16, R11.reuse, R152 ;  /* 0x000000980b107220 */ /* 0x040fe20000410000 */
[-C--:B------:R-:W-:Y:S01]  /*5ab0*/  FMUL.FTZ R19, R11, R145.reuse ;  /* 0x000000910b137220 */ /* 0x080fe20000410000 */
[C---:B------:R-:W-:Y:S01]  /*5ac0*/  FFMA.FTZ R18, R10.reuse, R145, R17 ;  /* 0x000000910a127223 */ /* 0x040fe20000010011 */
[----:B------:R-:W-:Y:S01]  /*5ad0*/  ISETP.GT.AND P0, PT, R101, 0xf, PT ;  /* 0x0000000f6500780c */ /* 0x000fe20003f04270 */
[CC--:B------:R-:W-:Y:S01]  /*5ae0*/  FFMA.FTZ R17, R10.reuse, R153.reuse, -R16 ;  /* 0x000000990a117223 */ /* 0x0c0fe20000010810 */
[----:B------:R-:W-:Y:S01]  /*5af0*/  FFMA.FTZ R146, R10, R146, -R19 ;  /* 0x000000920a927223 */ /* 0x000fe20000010813 */
[-C--:B------:R-:W-:Y:S01]  /*5b00*/  FMUL.FTZ R19, R110, R153.reuse ;  /* 0x000000996e137220 */ /* 0x080fe20000410000 */
[C---:B------:R-:W-:Y:S01]  /*5b10*/  FMUL.FTZ R153, R11.reuse, R153 ;  /* 0x000000990b997220 */ /* 0x040fe20000410000 */
[----:B------:R-:W-:Y:S01]  /*5b20*/  FMUL.FTZ R156, R156, R17 ;  /* 0x000000119c9c7220 */ /* 0x000fe20000410000 */
[----:B------:R-:W-:Y:S01]  /*5b30*/  FMUL.FTZ R17, R11, R162 ;  /* 0x000000a20b117220 */ /* 0x000fe20000410000 */
[----:B------:R-:W-:Y:S01]  /*5b40*/  FMUL.FTZ R146, R149, R146 ;  /* 0x0000009295927220 */ /* 0x000fe20000410000 */
[----:B------:R-:W-:Y:S01]  /*5b50*/  FMUL.FTZ R11, R11, R166 ;  /* 0x000000a60b0b7220 */ /* 0x000fe20000410000 */
[----:B------:R-:W-:Y:S01]  /*5b60*/  FFMA.FTZ R19, R32, R152, R19 ;  /* 0x0000009820137223 */ /* 0x000fe20000010013 */
[C---:B------:R-:W-:Y:S01]  /*5b70*/  FFMA.FTZ R16, R10.reuse, R166, -R17 ;  /* 0x000000a60a107223 */ /* 0x040fe20000010811 */
[----:B------:R-:W-:Y:S01]  /*5b80*/  FFMA.FTZ R146, R151, R18, R146 ;  /* 0x0000001297927223 */ /* 0x000fe20000010092 */
[----:B------:R-:W-:Y:S01]  /*5b90*/  FMUL.FTZ R166, R109, R166 ;  /* 0x000000a66da67220 */ /* 0x000fe20000410000 */
[C---:B------:R-:W-:Y:S01]  /*5ba0*/  FFMA.FTZ R18, R10.reuse, R152, R153 ;  /* 0x000000980a127223 */ /* 0x040fe20000010099 */
[----:B------:R-:W-:Y:S01]  /*5bb0*/  FFMA.FTZ R11, R10, R162, R11 ;  /* 0x000000a20a0b7223 */ /* 0x000fe2000001000b */
[----:B------:R-:W-:Y:S01]  /*5bc0*/  FMUL.FTZ R183, R183, R16 ;  /* 0x00000010b7b77220 */ /* 0x000fe20000410000 */
[----:B0-----:R-:W-:Y:S01]  /*5bd0*/  @!P0 FADD.FTZ R30, R30, R23 ;  /* 0x000000171e1e8221 */ /* 0x001fe20000010000 */
[----:B------:R-:W-:Y:S01]  /*5be0*/  FFMA.FTZ R159, R159, R18, R156 ;  /* 0x000000129f9f7223 */ /* 0x000fe2000001009c */
[----:B-1----:R-:W-:Y:S01]  /*5bf0*/  @!P0 FADD.FTZ R31, R31, R22 ;  /* 0x000000161f1f8221 */ /* 0x002fe20000010000 */
[----:B------:R-:W-:Y:S01]  /*5c00*/  FFMA.FTZ R166, R33, R162, R166 ;  /* 0x000000a221a67223 */ /* 0x000fe200000100a6 */
[----:B------:R-:W-:Y:S01]  /*5c10*/  FFMA.FTZ R182, R182, R11, R183 ;  /* 0x0000000bb6b67223 */ /* 0x000fe200000100b7 */
[----:B------:R-:W-:Y:S01]  /*5c20*/  FFMA.FTZ R146, R111, R20, R146 ;  /* 0x000000146f927223 */ /* 0x000fe20000010092 */
[-C--:B------:R-:W-:Y:S01]  /*5c30*/  FFMA.FTZ R159, R34, R19.reuse, R159 ;  /* 0x00000013229f7223 */ /* 0x080fe2000001009f */
[----:B------:R0:W-:Y:S01]  /*5c40*/  @!P1 STS.64 [R90+0x18c8], R30 ;  /* 0x0018c81e5a009388 */ /* 0x0001e20000000a00 */
[----:B------:R-:W-:Y:S01]  /*5c50*/  FFMA.FTZ R182, R35, R166, R182 ;  /* 0x000000a623b67223 */ /* 0x000fe200000100b6 */
        /* <DEDUP_REMOVED lines=11> */
[----:B0-----:R-:W-:Y:S05]  /*5d10*/  @P2 BRA `(.L_x_17237) ;  /* 0x0000000000182947 */ /* 0x001fea0003800000 */
[----:B------:R-:W-:Y:S02]  /*5d20*/  ISETP.NE.AND P0, PT, R88, R61, PT ;  /* 0x0000003d5800720c */ /* 0x000fe40003f05270 */
[----:B------:R-:W-:-:S11]  /*5d30*/  LEA R16, R9, R90, 0x3 ;  /* 0x0000005a09107211 */ /* 0x000fd600078e18ff */
[----:B------:R-:W0:Y:S02]  /*5d40*/  @P0 LDS.64 R10, [R16+0x3e10] ;  /* 0x003e1000100a0984 */ /* 0x000e240000000a00 */
[----:B0-----:R-:W-:Y:S01]  /*5d50*/  @P0 FADD.FTZ R31, R31, R11 ;  /* 0x0000000b1f1f0221 */ /* 0x001fe20000010000 */
[----:B------:R-:W-:-:S05]  /*5d60*/  @P0 FADD.FTZ R30, R30, R10 ;  /* 0x0000000a1e1e0221 */ /* 0x000fca0000010000 */
[----:B------:R0:W-:Y:S02]  /*5d70*/  STS.64 [R16+0x3e10], R30 ;  /* 0x003e101e10007388 */ /* 0x0001e40000000a00 */
.L_x_17237:
[----:B------:R-:W-:Y:S05]  /*5d80*/  BSYNC B0 ;  /* 0x0000000000007941 */ /* 0x000fea0003800000 */
.L_x_17236:
[----:B------:R-:W-:Y:S01]  /*5d90*/  IADD3 R9, R9, 0x1, RZ ;  /* 0x0000000109097810 */ /* 0x000fe20007ffe0ff */
[----:B------:R-:W-:-:S03]  /*5da0*/  UIADD3 UR5, UP0, UR5, 0x1, URZ ;  /* 0x0000000105057890 */ /* 0x000fc6000ff1e03f */
[----:B------:R-:W-:Y:S01]  /*5db0*/  ISETP.GE.AND P0, PT, R9, UR19, PT ;  /* 0x0000001309007c0c */ /* 0x000fe2000bf06270 */
[----:B------:R-:W-:-:S12]  /*5dc0*/  UIADD3.X UR6, URZ, UR6, URZ, UP0, !UPT ;  /* 0x000000063f067290 */ /* 0x000fd800087fe43f */
[----:B------:R-:W-:Y:S05]  /*5dd0*/  @!P0 BRA `(.L_x_17238) ;  /* 0xffffffb000d48947 */ /* 0x000fea000383ffff */
.L_x_17191:
[----:B------:R-:W-:Y:S01]  /*5de0*/  BAR.SYNC.DEFER_BLOCKING 0x0 ;  /* 0x0000000000007b1d */ /* 0x000fe20000010000 */
[----:B------:R-:W-:Y:S01]  /*5df0*/  F2FP.F16.F32.PACK_AB R11, R70, R71 ;  /* 0x00000047460b723e */ /* 0x000fe200000000ff */
[----:B------:R-:W-:Y:S01]  /*5e00*/  UIADD3 UR4, UR4, 0x1, URZ ;  /* 0x0000000104047890 */ /* 0x000fe2000fffe03f */
[----:B------:R-:W-:Y:S02]  /*5e10*/  F2FP.F16.F32.PACK_AB R10, R72, R73 ;  /* 0x00000049480a723e */ /* 0x000fe400000000ff */
[----:B------:R-:W-:-:S03]  /*5e20*/  F2FP.F16.F32.PACK_AB R9, R74, R75 ;  /* 0x0000004b4a09723e */ /* 0x000fc600000000ff */
[----:B------:R-:W1:Y:S01]  /*5e30*/  LDC.64 R6, c[0x0][0x388] ;  /* 0x0000e200ff067b82 */ /* 0x000e620000000a00 */
[----:B------:R-:W-:Y:S01]  /*5e40*/  F2FP.F16.F32.PACK_AB R8, R76, R77 ;  /* 0x0000004d4c08723e */ /* 0x000fe200000000ff */
[----:B------:R-:W-:Y:S01]  /*5e50*/  ULDC.64 UR6, c[0x0][0x390] ;  /* 0x0000e40000067ab9 */ /* 0x000fe20000000a00 */
[----:B------:R-:W-:Y:S02]  /*5e60*/  IADD3 R24, R88, -0x1, RZ ;  /* 0xffffffff58187810 */ /* 0x000fe40007ffe0ff */
[----:B------:R-:W-:Y:S02]  /*5e70*/  IADD3 R92, P1, R92, -0x400, RZ ;  /* 0xfffffc005c5c7810 */ /* 0x000fe40007f3e0ff */
[----:B------:R-:W-:Y:S01]  /*5e80*/  SHF.L.U32 R4, R24, 0x8, RZ ;  /* 0x0000000818047819 */ /* 0x000fe200000006ff */
[----:B0-----:R-:W0:Y:S01]  /*5e90*/  LDC.64 R16, c[0x0][0x3e0] ;  /* 0x0000f800ff107b82 */ /* 0x001e220000000a00 */
[----:B------:R-:W-:Y:S02]  /*5ea0*/  IADD3 R89, P2, R89, -0x400, RZ ;  /* 0xfffffc0059597810 */ /* 0x000fe40007f5e0ff */
[----:B------:R-:W-:-:S02]  /*5eb0*/  SHF.R.S32.HI R5, RZ, 0x1f, R4 ;  /* 0x0000001fff057819 */ /* 0x000fc40000011404 */
[----:B------:R-:W-:Y:S02]  /*5ec0*/  IADD3 R94, P3, R94, -0x200, RZ ;  /* 0xfffffe005e5e7810 */ /* 0x000fe40007f7e0ff */
[----:B------:R-:W-:Y:S01]  /*5ed0*/  IADD3 R98, P4, R98, -0x200, RZ ;  /* 0xfffffe0062627810 */ /* 0x000fe20007f9e0ff */
[----:B------:R-:W2:Y:S01]  /*5ee0*/  LDC.64 R20, c[0x0][0x3a8] ;  /* 0x0000ea00ff147b82 */ /* 0x000ea20000000a00 */
[----:B------:R-:W-:Y:S01]  /*5ef0*/  IADD3 R96, P5, R96, -0x200, RZ ;  /* 0xfffffe0060607810 */ /* 0x000fe20007fbe0ff */
[----:B------:R4:W-:Y:S01]  /*5f00*/  STS.128 [R86], R8 ;  /* 0x0000000856007388 */ /* 0x0009e20000000c00 */
[----:B------:R-:W-:-:S03]  /*5f10*/  NOP ;  /* 0x0000000000007918 */ /* 0x000fc60000000000 */
[----:B------:R-:W5:Y:S01]  /*5f20*/  LDS.128 R12, [R86] ;  /* 0x00000000560c7984 */ /* 0x000f620000000c00 */
[C---:B-1----:R-:W-:Y:S01]  /*5f30*/  IMAD R0, R6.reuse, UR17, RZ ;  /* 0x0000001106007c24 */ /* 0x042fe2000f8e02ff */
[----:B------:R-:W1:Y:S01]  /*5f40*/  LDC.64 R22, c[0x0][0x3f0] ;  /* 0x0000fc00ff167b82 */ /* 0x000e620000000a00 */
[----:B------:R-:W-:Y:S01]  /*5f50*/  IMAD.WIDE.U32 R2, R6, UR16, R4 ;  /* 0x0000001006027c25 */ /* 0x000fe2000f8e0004 */
[----:B------:R-:W-:Y:S02]  /*5f60*/  IADD3.X R91, R91, -0x1, RZ, P1, !PT ;  /* 0xffffffff5b5b7810 */ /* 0x000fe40000ffe4ff */
[----:B------:R-:W-:Y:S01]  /*5f70*/  IADD3.X R87, R87, -0x1, RZ, P2, !PT ;  /* 0xffffffff57577810 */ /* 0x000fe200017fe4ff */
[----:B------:R-:W-:Y:S01]  /*5f80*/  IMAD R7, R7, UR16, R0 ;  /* 0x0000001007077c24 */ /* 0x000fe2000f8e0200 */
[----:B------:R-:W-:Y:S01]  /*5f90*/  IADD3.X R93, R93, -0x1, RZ, P3, !PT ;  /* 0xffffffff5d5d7810 */ /* 0x000fe20001ffe4ff */
[----:B------:R-:W-:Y:S01]  /*5fa0*/  IMAD R0, R108, UR6, RZ ;  /* 0x000000066c007c24 */ /* 0x000fe2000f8e02ff */
[----:B----4-:R-:W-:-:S02]  /*5fb0*/  F2FP.F16.F32.PACK_AB R11, R62, R63 ;  /* 0x0000003f3e0b723e */ /* 0x010fc400000000ff */
[----:B------:R-:W-:Y:S01]  /*5fc0*/  IADD3 R3, R3, R7, RZ ;  /* 0x0000000703037210 */ /* 0x000fe20007ffe0ff */
[C---:B------:R-:W-:Y:S01]  /*5fd0*/  IMAD R7, R107.reuse, UR7, R0 ;  /* 0x000000076b077c24 */ /* 0x040fe2000f8e0200 */
[----:B------:R-:W-:Y:S01]  /*5fe0*/  F2FP.F16.F32.PACK_AB R10, R64, R65 ;  /* 0x00000041400a723e */ /* 0x000fe200000000ff */
[----:B--2---:R-:W-:Y:S01]  /*5ff0*/  IMAD.WIDE.U32 R4, R20, UR16, R4 ;  /* 0x0000001014047c25 */ /* 0x004fe2000f8e0004 */
[----:B------:R-:W-:Y:S02]  /*6000*/  F2FP.F16.F32.PACK_AB R9, R66, R67 ;  /* 0x000000434209723e */ /* 0x000fe400000000ff */
[----:B------:R-:W-:Y:S01]  /*6010*/  F2FP.F16.F32.PACK_AB R8, R68, R69 ;  /* 0x000000454408723e */ /* 0x000fe200000000ff */
[----:B------:R-:W-:Y:S01]  /*6020*/  IMAD.WIDE.U32 R2, R107, UR6, R2 ;  /* 0x000000066b027c25 */ /* 0x000fe2000f8e0002 */
[----:B------:R-:W-:-:S03]  /*6030*/  ULDC.64 UR6, c[0x0][0x3b0] ;  /* 0x0000ec0000067ab9 */ /* 0x000fc60000000a00 */
[----:B------:R-:W-:Y:S01]  /*6040*/  FADD.FTZ R69, R100, R69 ;  /* 0x0000004564457221 */ /* 0x000fe20000010000 */
[----:B------:R-:W-:Y:S02]  /*6050*/  IADD3.X R97, R97, -0x1, RZ, P4, !PT ;  /* 0xffffffff61617810 */ /* 0x000fe400027fe4ff */
[----:B------:R-:W-:Y:S01]  /*6060*/  IADD3 R0, R3, R7, RZ ;  /* 0x0000000703007210 */ /* 0x000fe20007ffe0ff */
[----:B------:R-:W-:Y:S01]  /*6070*/  FADD.FTZ R68, R69, R68 ;  /* 0x0000004445447221 */ /* 0x000fe20000010000 */
[----:B0-----:R-:W-:Y:S02]  /*6080*/  LEA R6, P0, R2, R16, 0x1 ;  /* 0x0000001002067211 */ /* 0x001fe400078008ff */
[----:B------:R-:W-:Y:S01]  /*6090*/  IADD3.X R95, R95, -0x1, RZ, P5, !PT ;  /* 0xffffffff5f5f7810 */ /* 0x000fe20002ffe4ff */
[----:B------:R-:W-:Y:S01]  /*60a0*/  FADD.FTZ R67, R68, R67 ;  /* 0x0000004344437221 */ /* 0x000fe20000010000 */
[----:B------:R-:W-:Y:S01]  /*60b0*/  LEA.HI.X R7, R2, R17, R0, 0x1, P0 ;  /* 0x0000001102077211 */ /* 0x000fe200000f0c00 */
[----:B------:R-:W-:-:S02]  /*60c0*/  IMAD R0, R20, UR17, RZ ;  /* 0x0000001114007c24 */ /* 0x000fc4000f8e02ff */
[----:B------:R-:W-:Y:S01]  /*60d0*/  FADD.FTZ R66, R67, R66 ;  /* 0x0000004243427221 */ /* 0x000fe20000010000 */
[----:B------:R-:W-:-:S04]  /*60e0*/  IMAD.WIDE R2, R99, 0x10, R6 ;  /* 0x0000001063027825 */ /* 0x000fc800078e0206 */
[----:B------:R-:W-:Y:S01]  /*60f0*/  FADD.FTZ R65, R66, R65 ;  /* 0x0000004142417221 */ /* 0x000fe20000010000 */
[----:B------:R-:W-:Y:S01]  /*6100*/  IMAD R7, R21, UR16, R0 ;  /* 0x0000001015077c24 */ /* 0x000fe2000f8e0200 */
[----:B-----5:R0:W-:Y:S01]  /*6110*/  STG.E.128 desc[UR14][R2.64], R12 ;  /* 0x0000000c02007986 */ /* 0x0201e2000c101d0e */
[----:B------:R-:W-:Y:S02]  /*6120*/  IMAD R0, R108, UR6, RZ ;  /* 0x000000066c007c24 */ /* 0x000fe4000f8e02ff */
[----:B------:R-:W-:Y:S01]  /*6130*/  FADD.FTZ R64, R65, R64 ;  /* 0x0000004041407221 */ /* 0x000fe20000010000 */
[----:B------:R-:W-:Y:S01]  /*6140*/  BAR.SYNC.DEFER_BLOCKING 0x0 ;  /* 0x0000000000007b1d */ /* 0x000fe20000010000 */
        /* <DEDUP_REMOVED lines=16> */
.L_x_17189:
        /* <DEDUP_REMOVED lines=26> */
.L_x_17241:
[----:B------:R-:W-:Y:S05]  /*63f0*/  BSYNC B0 ;  /* 0x0000000000007941 */ /* 0x000fea0003800000 */
.L_x_17240:
        /* <DEDUP_REMOVED lines=8> */
[----:B------:R-:W4:Y:S01]  /*6480*/  S2R R9, SR_TID.X ;  /* 0x0000000000097919 */ /* 0x000f220000002100 */
        /* <DEDUP_REMOVED lines=20> */
.L_x_17243:
[----:B------:R-:W2:Y:S02]  /*65d0*/  S2R R9, SR_TID.X ;  /* 0x0000000000097919 */ /* 0x000ea40000002100 */
.L_x_17244:
[----:B------:R-:W-:Y:S05]  /*65e0*/  BSYNC B0 ;  /* 0x0000000000007941 */ /* 0x000fea0003800000 */
.L_x_17242:
        /* <DEDUP_REMOVED lines=8> */
[----:B0---4-:R-:W-:-:S04]  /*6670*/  IMAD.WIDE.U32 R4, R107, UR6, RZ ;  /* 0x000000066b047c25 */ /* 0x011fc8000f8e00ff */
[----:B------:R-:W-:Y:S01]  /*6680*/  IMAD R13, R107, UR7, R108 ;  /* 0x000000076b0d7c24 */ /* 0x000fe2000f8e026c */
[----:B------:R-:W-:-:S04]  /*6690*/  ULDC.64 UR6, c[0x0][0x340] ;  /* 0x0000d00000067ab9 */ /* 0x000fc80000000a00 */
[----:B------:R-:W-:Y:S01]  /*66a0*/  IADD3 R13, R5, R13, RZ ;  /* 0x0000000d050d7210 */ /* 0x000fe20007ffe0ff */
[----:B--2---:R-:W-:-:S03]  /*66b0*/  ULEA UR4, UR5, UR4, 0x18 ;  /* 0x0000000405047291 */ /* 0x004fc6000f8ec03f */
[----:B------:R-:W-:-:S09]  /*66c0*/  ULDC UR5, c[0x0][0x0] ;  /* 0x0000000000057ab9 */ /* 0x000fd20000000800 */
.L_x_17245:
        /* <DEDUP_REMOVED lines=17> */
.L_x_17246:
        /* <DEDUP_REMOVED lines=10> */
.L_x_19024:


//--------------------- .text._Z25selective_scan_bwd_kernelI32Selective_Scan_bwd_kernel_traitsILi32ELi8ELb1ELb1ELb1ELb0ELb1EN3c104HalfENS1_7complexIfEEEEv12SSMParamsBwd --------------------------
	.section	.text._Z25selective_scan_bwd_kernelI32Selective_Scan_bwd_kernel_traitsILi32ELi8ELb1ELb1ELb1ELb0ELb1EN3c104HalfENS1_7complexIfEEEEv12SSMParamsBwd,"ax",@progbits
	.align	128
        .global         _Z25selective_scan_bwd_kernelI32Selective_Scan_bwd_kernel_traitsILi32ELi8ELb1ELb1ELb1ELb0ELb1EN3c104HalfENS1_7complexIfEEEEv12SSMParamsBwd
        .type           _Z25selective_scan_bwd_kernelI32Selective_Scan_bwd_kernel_traitsILi32ELi8ELb1ELb1ELb1ELb0ELb1EN3c104HalfENS1_7complexIfEEEEv12SSMParamsBwd,@function
        .size           _Z25selective_scan_bwd_kernelI32Selective_Scan_bwd_kernel_traitsILi32ELi8ELb1ELb1ELb1ELb0ELb1EN3c104HalfENS1_7complexIfEEEEv12SSMParamsBwd,(.L_x_19025 - _Z25selective_scan_bwd_kernelI32Selective_Scan_bwd_kernel_traitsILi32ELi8ELb1ELb1ELb1ELb0ELb1EN3c104HalfENS1_7complexIfEEEEv12SSMParamsBwd)
        .other          _Z25selective_scan_bwd_kernelI32Selective_Scan_bwd_kernel_traitsILi32ELi8ELb1ELb1ELb1ELb0ELb1EN3c104HalfENS1_7complexIfEEEEv12SSMParamsBwd,@"STO_CUDA_ENTRY STV_DEFAULT"
_Z25selective_scan_bwd_kernelI32Selective_Scan_bwd_kernel_traitsILi32ELi8ELb1ELb1ELb1ELb0ELb1EN3c104HalfENS1_7complexIfEEEEv12SSMParamsBwd:
.text._Z25selective_scan_bwd_kernelI32Selective_Scan_bwd_kernel_traitsILi32ELi8ELb1ELb1ELb1ELb0ELb1EN3c104HalfENS1_7complexIfEEEEv12SSMParamsBwd:
        /* <DEDUP_REMOVED lines=49> */
[----:B------:R-:W-:-:S08]  /*0310*/  UIMAD UR6, UR17, UR6, URZ ;  /* 0x00000006110672a4 */ /* 0x000fd0000f8e023f */
        /* <DEDUP_REMOVED lines=46> */
[-C--:B------:R-:W-:Y:S02]  /*0600*/  IMAD R2, R103, R16.reuse, RZ ;  /* 0x0000001067027224 */ /* 0x080fe400078e02ff */
[----:B------:R-:W-:Y:S01]  /*0610*/  UIADD3 UR9, UR9, UR12, URZ ;  /* 0x0000000c09097290 */ /* 0x000fe2000fffe03f */
[C---:B------:R-:W-:Y:S01]  /*0620*/  IADD3.X R6, R9.reuse, R3, R0, P1, !PT ;  /* 0x0000000309067210 */ /* 0x040fe20000ffe400 */
[----:B------:R-:W-:Y:S01]  /*0630*/  UIMAD.WIDE.U32 UR4, UR16, UR10, URZ ;  /* 0x0000000a100472a5 */ /* 0x000fe2000f8e003f */
[----:B------:R-:W-:Y:S01]  /*0640*/  IADD3.X R4, R9, R5, R10, P2, !PT ;  /* 0x0000000509047210 */ /* 0x000fe200017fe40a */
[----:B------:R-:W-:Y:S01]  /*0650*/  UIMAD UR6, UR16, UR11, UR6 ;  /* 0x0000000b100672a4 */ /* 0x000fe2000f8e0206 */
[----:B------:R-:W4:Y:S01]  /*0660*/  @P0 LDC R10, c[0x0][0x214] ;  /* 0x00008500ff0a0b82 */ /* 0x000f220000000800 */
        /* <DEDUP_REMOVED lines=11> */
[C---:B------:R-:W-:Y:S01]  /*0720*/  IMAD R9, R100.reuse, R19, R0 ;  /* 0x0000001364097224 */ /* 0x040fe200078e0200 */
[----:B------:R-:W-:Y:S01]  /*0730*/  ISETP.NE.AND.EX P2, PT, R15, RZ, PT, P2 ;  /* 0x000000ff0f00720c */ /* 0x000fe20003f45320 */
[----:B------:R-:W-:Y:S02]  /*0740*/  IMAD.WIDE.U32 R2, R100, R18, UR4 ;  /* 0x0000000464027e25 */ /* 0x000fe4000f8e0012 */
[----:B------:R-:W2:Y:S01]  /*0750*/  LDC.64 R18, c[0x0][0x2d8] ;  /* 0x0000b600ff127b82 */ /* 0x000ea20000000a00 */
[----:B------:R-:W-:-:S02]  /*0760*/  CS2R R54, SRZ ;  /* 0x0000000000367805 */ /* 0x000fc4000001ff00 */
[----:B------:R-:W-:-:S05]  /*0770*/  SHF.R.S32.HI R0, RZ, 0x1f, R5 ;  /* 0x0000001fff007819 */ /* 0x000fca0000011405 */
[----:B------:R-:W2:Y:S01]  /*0780*/  @P0 LDC.64 R56, c[0x0][0x310] ;  /* 0x0000c400ff380b82 */ /* 0x000ea20000000a00 */
        /* <DEDUP_REMOVED lines=9> */
[----:B----4-:R-:W-:Y:S01]  /*0820*/  @P0 IMAD R0, R10, UR16, R105 ;  /* 0x000000100a000c24 */ /* 0x010fe2000f8e0269 */
[----:B------:R-:W-:Y:S02]  /*0830*/  @P2 LEA.HI.X R53, R105, R15, R106, 0x2, P3 ;  /* 0x0000000f69352211 */ /* 0x000fe400018f146a */
[----:B0-----:R-:W-:Y:S01]  /*0840*/  LEA R96, P2, R95, R96, 0x1 ;  /* 0x000000605f607211 */ /* 0x001fe200078408ff */
[----:B------:R-:W-:Y:S01]  /*0850*/  @P0 IMAD R0, R0, R11, RZ ;  /* 0x0000000b00000224 */ /* 0x000fe200078e02ff */
[----:B---3--:R-:W-:-:S02]  /*0860*/  LEA R94, P3, R93, R20, 0x1 ;  /* 0x000000145d5e7211 */ /* 0x008fc400078608ff */
[----:B------:R-:W-:Y:S01]  /*0870*/  LEA.HI.X R95, R95, R97, R8, 0x1, P2 ;  /* 0x000000615f5f7211 */ /* 0x000fe200010f0c08 */
[----:B-1----:R-:W-:Y:S01]  /*0880*/  @P0 IMAD R3, R0, R17, RZ ;  /* 0x0000001100030224 */ /* 0x002fe200078e02ff */
[----:B------:R-:W-:Y:S02]  /*0890*/  LEA.HI.X R93, R93, R21, R6, 0x1, P3 ;  /* 0x000000155d5d7211 */ /* 0x000fe400018f0c06 */
[----:B------:R-:W-:Y:S02]  /*08a0*/  LEA R92, P2, R7, R90, 0x1 ;  /* 0x0000005a075c7211 */ /* 0x000fe400078408ff */
[----:B--2---:R-:W-:Y:S02]  /*08b0*/  LEA R90, P3, R89, R18, 0x1 ;  /* 0x00000012595a7211 */ /* 0x004fe400078608ff */
        /* <DEDUP_REMOVED lines=19> */
.L_x_17297:
        /* <DEDUP_REMOVED lines=8> */
[----:B---3--:R3:W4:Y:S07]  /*0a70*/  LDG.E.128 R16, desc[UR14][R2.64] ;  /* 0x0000000e02107981 */ /* 0x00872e000c1e1d00 */
[----:B------:R-:W2:Y:S01]  /*0a80*/  LDC.64 R64, c[0x0][0x3e8] ;  /* 0x0000fa00ff407b82 */ /* 0x000ea20000000a00 */
        /* <DEDUP_REMOVED lines=57> */
[----:B------:R-:W-:-:S02]  /*0e20*/  HADD2.F32 R73, -RZ, R4.H0_H0 ;  /* 0x20000004ff497230 */ /* 0x000fc40000004100 */
[----:B------:R-:W-:Y:S02]  /*0e30*/  HADD2.F32 R71, -RZ, R5.H0_H0 ;  /* 0x20000005ff477230 */ /* 0x000fe40000004100 */
[----:B------:R-:W-:Y:S02]  /*0e40*/  HADD2.F32 R69, -RZ, R6.H0_H0 ;  /* 0x20000006ff457230 */ /* 0x000fe40000004100 */
[----:B------:R-:W-:Y:S02]  /*0e50*/  HADD2.F32 R67, -RZ, R7.H0_H0 ;  /* 0x20000007ff437230 */ /* 0x000fe40000004100 */
[--C-:B-1----:R-:W-:Y:S02]  /*0e60*/  HADD2.F32 R28, -RZ, R16.reuse.H0_H0 ;  /* 0x20000010ff1c7230 */ /* 0x102fe40000004100 */
[----:B------:R-:W-:Y:S02]  /*0e70*/  HADD2.F32 R30, -RZ, R16.H1_H1 ;  /* 0x30000010ff1e7230 */ /* 0x000fe40000004100 */
[----:B------:R-:W-:-:S02]  /*0e80*/  HADD2.F32 R32, -RZ, R17.H0_H0 ;  /* 0x20000011ff207230 */ /* 0x000fc40000004100 */
[----:B------:R-:W-:Y:S01]  /*0e90*/  FMUL.FTZ R0, R28, -1.4426950216293334961 ;  /* 0xbfb8aa3b1c007820 */ /* 0x000fe20000410000 */
[--C-:B------:R-:W-:Y:S02]  /*0ea0*/  HADD2.F32 R38, -RZ, R18.reuse.H0_H0 ;  /* 0x20000012ff267230 */ /* 0x100fe40000004100 */
[----:B------:R-:W-:Y:S01]  /*0eb0*/  FMUL.FTZ R16, R30, -1.4426950216293334961 ;  /* 0xbfb8aa3b1e107820 */ /* 0x000fe20000410000 */
[----:B------:R-:W-:Y:S02]  /*0ec0*/  HADD2.F32 R40, -RZ, R18.H1_H1 ;  /* 0x30000012ff287230 */ /* 0x000fe40000004100 */
[----:B------:R-:W-:Y:S01]  /*0ed0*/  FMUL.FTZ R20, R32, -1.4426950216293334961 ;  /* 0xbfb8aa3b20147820 */ /* 0x000fe20000410000 */
[----:B------:R-:W-:Y:S01]  /*0ee0*/  HADD2.F32 R36, -RZ, R17.H1_H1 ;  /* 0x30000011ff247230 */ /* 0x000fe20000004100 */
[----:B------:R-:W1:Y:S01]  /*0ef0*/  MUFU.EX2 R0, R0 ;  /* 0x0000000000007308 */ /* 0x000e620000000800 */
[----:B------:R-:W-:Y:S01]  /*0f00*/  FMUL.FTZ R17, R38, -1.4426950216293334961 ;  /* 0xbfb8aa3b26117820 */ /* 0x000fe20000410000 */
[----:B------:R-:W-:Y:S01]  /*0f10*/  FMUL.FTZ R18, R40, -1.4426950216293334961 ;  /* 0xbfb8aa3b28127820 */ /* 0x000fe20000410000 */
[----:B------:R-:W-:-:S02]  /*0f20*/  HADD2.F32 R44, -RZ, R19.H0_H0 ;  /* 0x20000013ff2c7230 */ /* 0x000fc40000004100 */
[----:B0-----:R-:W-:Y:S01]  /*0f30*/  FMUL.FTZ R3, R36, -1.4426950216293334961 ;  /* 0xbfb8aa3b24037820 */ /* 0x001fe20000410000 */
[----:B------:R-:W-:Y:S02]  /*0f40*/  HADD2.F32 R48, -RZ, R19.H1_H1 ;  /* 0x30000013ff307230 */ /* 0x000fe40000004100 */
[----:B------:R-:W0:Y:S01]  /*0f50*/  MUFU.EX2 R16, R16 ;  /* 0x0000001000107308 */ /* 0x000e220000000800 */
[----:B------:R-:W-:Y:S02]  /*0f60*/  FMUL.FTZ R29, R44, -1.4426950216293334961 ;  /* 0xbfb8aa3b2c1d7820 */ /* 0x000fe40000410000 */
[----:B------:R-:W-:-:S05]  /*0f70*/  FMUL.FTZ R33, R48, -1.4426950216293334961 ;  /* 0xbfb8aa3b30217820 */ /* 0x000fca0000410000 */
[----:B------:R0:W3:Y:S01]  /*0f80*/  MUFU.EX2 R22, R20 ;  /* 0x0000001400167308 */ /* 0x0000e20000000800 */
[----:B-1----:R-:W-:Y:S01]  /*0f90*/  FADD.FTZ R2, R0, 1 ;  /* 0x3f80000000027421 */ /* 0x002fe20000010000 */
[--C-:B------:R-:W-:Y:S02]  /*0fa0*/  HADD2.F32 R0, -RZ, R8.reuse.H0_H0 ;  /* 0x20000008ff007230 */ /* 0x100fe40000004100 */
[----:B------:R-:W-:-:S04]  /*0fb0*/  HADD2.F32 R8, -RZ, R8.H1_H1 ;  /* 0x30000008ff087230 */ /* 0x000fc80000004100 */
[----:B------:R-:W-:Y:S01]  /*0fc0*/  MUFU.EX2 R35, R17 ;  /* 0x0000001100237308 */ /* 0x000fe20000000800 */
[----:B0-----:R-:W-:-:S07]  /*0fd0*/  FADD.FTZ R20, R16, 1 ;  /* 0x3f80000010147421 */ /* 0x001fce0000010000 */
[----:B------:R-:W0:Y:S01]  /*0fe0*/  MUFU.EX2 R39, R18 ;  /* 0x0000001200277308 */ /* 0x000e220000000800 */
[----:B---3--:R-:W-:Y:S01]  /*0ff0*/  FADD.FTZ R34, R22, 1 ;  /* 0x3f80000016227421 */ /* 0x008fe20000010000 */
[----:B------:R-:W-:-:S06]  /*1000*/  HADD2.F32 R22, -RZ, R10.H0_H0 ;  /* 0x2000000aff167230 */ /* 0x000fcc0000004100 */
[----:B------:R1:W3:Y:S08]  /*1010*/  MUFU.RCP R21, R2 ;  /* 0x0000000200157308 */ /* 0x0002f00000001000 */
[----:B------:R-:W-:Y:S01]  /*1020*/  MUFU.EX2 R23, R3 ;  /* 0x0000000300177308 */ /* 0x000fe20000000800 */
[--C-:B-1----:R-:W-:Y:S02]  /*1030*/  HADD2.F32 R2, -RZ, R9.reuse.H0_H0 ;  /* 0x20000009ff027230 */ /* 0x102fe40000004100 */
[----:B------:R-:W-:-:S05]  /*1040*/  HADD2.F32 R9, -RZ, R9.H1_H1 ;  /* 0x30000009ff097230 */ /* 0x000fca0000004100 */
[----:B------:R0:W-:Y:S08]  /*1050*/  MUFU.RCP R31, R20 ;  /* 0x00000014001f7308 */ /* 0x0001f00000001000 */
[----:B------:R-:W1:Y:S01]  /*1060*/  MUFU.RCP R37, R34 ;  /* 0x0000002200257308 */ /* 0x000e620000001000 */
[----:B0-----:R-:W-:-:S07]  /*1070*/  FADD.FTZ R20, R39, 1 ;  /* 0x3f80000027147421 */ /* 0x001fce0000010000 */
[----:B------:R3:W-:Y:S08]  /*1080*/  MUFU.EX2 R42, R29 ;  /* 0x0000001d002a7308 */ /* 0x0007f00000000800 */
[----:B------:R0:W4:Y:S01]  /*1090*/  MUFU.EX2 R46, R33 ;  /* 0x00000021002e7308 */ /* 0x0001220000000800 */
[----:B---3--:R-:W-:Y:S01]  /*10a0*/  FMUL.FTZ R29, R28, R21 ;  /* 0x000000151c1d7220 */ /* 0x008fe20000410000 */
[----:B-1----:R-:W-:-:S03]  /*10b0*/  FMUL.FTZ R39, R32, R37 ;  /* 0x0000002520277220 */ /* 0x002fc60000410000 */
[----:B------:R-:W-:Y:S01]  /*10c0*/  FMUL.FTZ R3, R0, R29 ;  /* 0x0000001d00037220 */ /* 0x000fe20000410000 */
[----:B------:R-:W-:Y:S02]  /*10d0*/  FMUL.FTZ R43, R2, R39 ;  /* 0x00000027022b7220 */ /* 0x000fe40000410000 */
[----:B------:R-:W-:Y:S01]  /*10e0*/  MUFU.RCP R49, R20 ;  /* 0x0000001400317308 */ /* 0x000fe20000001000 */
[----:B0-----:R-:W-:Y:S01]  /*10f0*/  FMUL.FTZ R33, R30, R31 ;  /* 0x0000001f1e217220 */ /* 0x001fe20000410000 */
[----:B------:R-:W-:Y:S01]  /*1100*/  FFMA.FTZ R98, R3, R41, R98 ;  /* 0x0000002903627223 */ /* 0x000fe20000010062 */
[----:B------:R-:W-:Y:S02]  /*1110*/  HADD2.F32 R41, -RZ, R12.H1_H1 ;  /* 0x3000000cff297230 */ /* 0x000fe40000004100 */
[----:B----4-:R-:W-:-:S04]  /*1120*/  FADD.FTZ R58, R46, 1 ;  /* 0x3f8000002e3a7421 */ /* 0x010fc80000010000 */
[----:B------:R-:W-:Y:S01]  /*1130*/  MUFU.RCP R61, R58 ;  /* 0x0000003a003d7308 */ /* 0x000fe20000001000 */
[----:B--2---:R0:W-:Y:S01]  /*1140*/  STS.128 [R85], R24 ;  /* 0x0000001855007388 */ /* 0x0041e20000000c00 */
[----:B------:R-:W-:-:S03]  /*1150*/  NOP ;  /* 0x0000000000007918 */ /* 0x000fc60000000000 */
[----:B------:R-:W1:Y:S01]  /*1160*/  LDS.128 R16, [R85] ;  /* 0x0000000055107984 */ /* 0x000e620000000c00 */
[----:B0-----:R-:W-:Y:S01]  /*1170*/  FADD.FTZ R26, R23, 1 ;  /* 0x3f800000171a7421 */ /* 0x001fe20000010000 */
[----:B------:R-:W-:Y:S02]  /*1180*/  HADD2.F32 R23, -RZ, R10.H1_H1 ;  /* 0x3000000aff177230 */ /* 0x000fe40000004100 */
[----:B------:R-:W-:Y:S01]  /*1190*/  FADD.FTZ R10, R35, 1 ;  /* 0x3f800000230a7421 */ /* 0x000fe20000010000 */
[----:B------:R-:W-:Y:S01]  /*11a0*/  FMUL.FTZ R35, R8, R33 ;  /* 0x0000002108237220 */ /* 0x000fe20000410000 */
[----:B------:R0:W2:Y:S01]  /*11b0*/  MUFU.RCP R45, R26 ;  /* 0x0000001a002d7308 */ /* 0x0000a20000001000 */
[----:B------:R-:W-:Y:S01]  /*11c0*/  FADD.FTZ R27, -R21, 1 ;  /* 0x3f800000151b7421 */ /* 0x000fe20000010100 */
[--C-:B------:R-:W-:Y:S02]  /*11d0*/  HADD2.F32 R24, -RZ, R11.reuse.H0_H0 ;  /* 0x2000000bff187230 */ /* 0x100fe40000004100 */
[----:B------:R-:W-:Y:S01]  /*11e0*/  FFMA.FTZ R98, R35, R41, R98 ;  /* 0x0000002923627223 */ /* 0x000fe20000010062 */
[----:B------:R-:W-:Y:S01]  /*11f0*/  FADD.FTZ R41, -R37, 1 ;  /* 0x3f80000025297421 */ /* 0x000fe20000010100 */
[----:B------:R-:W-:-:S02]  /*1200*/  HADD2.F32 R25, -RZ, R11.H1_H1 ;  /* 0x3000000bff197230 */ /* 0x000fc40000004100 */
[----:B------:R-:W-:Y:S01]  /*1210*/  FFMA.FTZ R27, R28, R27, 1 ;  /* 0x3f8000001c1b7423 */ /* 0x000fe2000001001b */
[----:B------:R-:W-:Y:S01]  /*1220*/  FADD.FTZ R11, -R31, 1 ;  /* 0x3f8000001f0b7421 */ /* 0x000fe20000010100 */
[----:B------:R3:W4:Y:S01]  /*1230*/  MUFU.RCP R47, R10 ;  /* 0x0000000a002f7308 */ /* 0x0007220000001000 */
[----:B0-----:R-:W-:Y:S02]  /*1240*/  HADD2.F32 R26, -RZ, R13.H0_H0 ;  /* 0x2000000dff1a7230 */ /* 0x001fe40000004100 */
[----:B------:R-:W-:Y:S01]  /*1250*/  FFMA.FTZ R41, R32, R41, 1 ;  /* 0x3f80000020297423 */ /* 0x000fe20000010029 */
[----:B------:R-:W-:Y:S02]  /*1260*/  FFMA.FTZ R11, R30, R11, 1 ;  /* 0x3f8000001e0b7423 */ /* 0x000fe4000001000b */
[----:B------:R-:W-:Y:S01]  /*1270*/  FFMA.FTZ R98, R43, R26, R98 ;  /* 0x0000001a2b627223 */ /* 0x000fe20000010062 */
[----:B---3--:R-:W-:-:S04]  /*1280*/  FADD.FTZ R10, R42, 1 ;  /* 0x3f8000002a0a7421 */ /* 0x008fc80000010000 */
[----:B------:R0:W3:Y:S01]  /*1290*/  MUFU.RCP R59, R10 ;  /* 0x0000000a003b7308 */ /* 0x0000e20000001000 */
[--C-:B-1----:R-:W-:Y:S02]  /*12a0*/  HADD2.F32 R28, -RZ, R16.reuse.H1_H1 ;  /* 0x30000010ff1c7230 */ /* 0x102fe40000004100 */
[--C-:B------:R-:W-:Y:S02]  /*12b0*/  HADD2.F32 R32, -RZ, R17.reuse.H1_H1 ;  /* 0x30000011ff207230 */ /* 0x100fe40000004100 */
[----:B------:R-:W-:Y:S02]  /*12c0*/  HADD2.F32 R26, -RZ, R16.H0_H0 ;  /* 0x20000010ff1a7230 */ /* 0x000fe40000004100 */
[----:B------:R-:W-:Y:S01]  /*12d0*/  FMUL.FTZ R8, R8, R28 ;  /* 0x0000001c08087220 */ /* 0x000fe20000410000 */
[----:B------:R-:W-:Y:S02]  /*12e0*/  HADD2.F32 R30, -RZ, R17.H0_H0 ;  /* 0x20000011ff1e7230 */ /* 0x000fe40000004100 */
[----:B--2---:R-:W-:Y:S01]  /*12f0*/  FADD.FTZ R17, -R45, 1 ;  /* 0x3f8000002d117421 */ /* 0x004fe20000010100 */
[----:B0-----:R-:W-:Y:S01]  /*1300*/  FMUL.FTZ R10, R9, R32 ;  /* 0x00000020090a7220 */ /* 0x001fe20000410000 */
[----:B------:R-:W-:Y:S01]  /*1310*/  FMUL.FTZ R0, R0, R26 ;  /* 0x0000001a00007220 */ /* 0x000fe20000410000 */
[----:B------:R-:W-:-:S02]  /*1320*/  HADD2.F32 R34, -RZ, R18.H0_H0 ;  /* 0x20000012ff227230 */ /* 0x000fc40000004100 */
[----:B------:R-:W-:Y:S01]  /*1330*/  FMUL.FTZ R8, R31, R8 ;  /* 0x000000081f087220 */ /* 0x000fe20000410000 */
[----:B------:R-:W-:Y:S02]  /*1340*/  HADD2.F32 R42, -RZ, R18.H1_H1 ;  /* 0x30000012ff2a7230 */ /* 0x000fe40000004100 */
[----:B------:R-:W-:Y:S01]  /*1350*/  FFMA.FTZ R17, R36, R17, 1 ;  /* 0x3f80000024117423 */ /* 0x000fe20000010011 */
[----:B------:R-:W-:Y:S01]  /*1360*/  FMUL.FTZ R10, R45, R10 ;  /* 0x0000000a2d0a7220 */ /* 0x000fe20000410000 */
[--C-:B------:R-:W-:Y:S02]  /*1370*/  HADD2.F32 R46, -RZ, R19.reuse.H0_H0 ;  /* 0x20000013ff2e7230 */ /* 0x100fe40000004100 */
[----:B------:R-:W-:Y:S01]  /*1380*/  FMUL.FTZ R0, R21, R0 ;  /* 0x0000000015007220 */ /* 0x000fe20000410000 */
[----:B------:R-:W-:Y:S02]  /*1390*/  HADD2.F32 R60, -RZ, R19.H1_H1 ;  /* 0x30000013ff3c7230 */ /* 0x000fe40000004100 */
[----:B------:R-:W-:Y:S01]  /*13a0*/  FMUL.FTZ R11, R8, R11 ;  /* 0x0000000b080b7220 */ /* 0x000fe20000410000 */
[----:B------:R-:W-:Y:S01]  /*13b0*/  FMUL.FTZ R17, R10, R17 ;  /* 0x000000110a117220 */ /* 0x000fe20000410000 */
[----:B------:R-:W-:Y:S01]  /*13c0*/  FMUL.FTZ R0, R0, R27 ;  /* 0x0000001b00007220 */ /* 0x000fe20000410000 */
[----:B----4-:R-:W-:Y:S01]  /*13d0*/  FADD.FTZ R19, -R47, 1 ;  /* 0x3f8000002f137421 */ /* 0x010fe20000010100 */
[----:B------:R-:W-:Y:S01]  /*13e0*/  FADD.FTZ R21, -R49, 1 ;  /* 0x3f80000031157421 */ /* 0x000fe20000010100 */
[----:B------:R-:W-:Y:S01]  /*13f0*/  FMUL.FTZ R8, R22, R34 ;  /* 0x0000002216087220 */ /* 0x000fe20000410000 */
[----:B------:R-:W-:Y:S01]  /*1400*/  FMUL.FTZ R10, R23, R42 ;  /* 0x0000002a170a7220 */ /* 0x000fe20000410000 */
[----:B------:R-:W-:Y:S01]  /*1410*/  FMUL.FTZ R2, R2, R30 ;  /* 0x0000001e02027220 */ /* 0x000fe20000410000 */
[----:B---3--:R-:W-:Y:S01]  /*1420*/  FADD.FTZ R27, -R59, 1 ;  /* 0x3f8000003b1b7421 */ /* 0x008fe20000010100 */
        /* <DEDUP_REMOVED lines=22> */
[----:B------:R-:W-:Y:S01]  /*1590*/  FMUL.FTZ R27, R9, R36 ;  /* 0x00000024091b7220 */ /* 0x000fe20000410000 */
[----:B------:R-:W-:Y:S01]  /*15a0*/  F2FP.F16.F32.PACK_AB R19, R10, R19 ;  /* 0x000000130a13723e */ /* 0x000fe200000000ff */
[----:B------:R-:W-:Y:S01]  /*15b0*/  BAR.SYNC.DEFER_BLOCKING 0x0 ;  /* 0x0000000000007b1d */ /* 0x000fe20000010000 */
        /* <DEDUP_REMOVED lines=8> */
[----:B------:R-:W-:Y:S02]  /*1640*/  HADD2.F32 R2, -RZ, R14.H0_H0 ;  /* 0x2000000eff027230 */ /* 0x000fe40000004100 */
[----:B------:R-:W-:Y:S01]  /*1650*/  FMUL.FTZ R107, R23, R40 ;  /* 0x00000028176b7220 */ /* 0x000fe20000410000 */
[----:B------:R-:W-:Y:S01]  /*1660*/  FMUL.FTZ R109, R24, R59 ;  /* 0x0000003b186d7220 */ /* 0x000fe20000410000 */
[----:B------:R-:W-:Y:S01]  /*1670*/  FFMA.FTZ R0, R27, R0, R98 ;  /* 0x000000001b007223 */ /* 0x000fe20000010062 */
[----:B------:R-:W-:Y:S01]  /*1680*/  FMUL.FTZ R48, R48, R61 ;  /* 0x0000003d30307220 */ /* 0x000fe20000410000 */
[----:B------:R-:W-:-:S02]  /*1690*/  HADD2.F32 R98, -RZ, R15.H1_H1 ;  /* 0x3000000fff627230 */ /* 0x000fc40000004100 */
[----:B------:R-:W-:Y:S01]  /*16a0*/  FFMA.FTZ R0, R31, R2, R0 ;  /* 0x000000021f007223 */ /* 0x000fe20000010000 */
[----:B------:R-:W-:Y:S02]  /*16b0*/  HADD2.F32 R2, -RZ, R14.H1_H1 ;  /* 0x3000000eff027230 */ /* 0x000fe40000004100 */
[----:B------:R-:W-:Y:S01]  /*16c0*/  FMUL.FTZ R25, R25, R48 ;  /* 0x0000003019197220 */ /* 0x000fe20000410000 */
[----:B------:R-:W-:Y:S02]  /*16d0*/  HADD2.F32 R23, -RZ, R7.H1_H1 ;  /* 0x30000007ff177230 */ /* 0x000fe40000004100 */
[----:B------:R-:W-:Y:S01]  /*16e0*/  FFMA.FTZ R0, R107, R2, R0 ;  /* 0x000000026b007223 */ /* 0x000fe20000010000 */
[----:B------:R-:W-:Y:S01]  /*16f0*/  HADD2.F32 R2, -RZ, R15.H0_H0 ;  /* 0x2000000fff027230 */ /* 0x000fe20000004100 */
[----:B------:R0:W-:Y:S01]  /*1700*/  STS.128 [R85], R16 ;  /* 0x0000001055007388 */ /* 0x0001e20000000c00 */
[----:B------:R-:W-:-:S03]  /*1710*/  NOP ;  /* 0x0000000000007918 */ /* 0x000fc60000000000 */
[----:B------:R-:W1:Y:S01]  /*1720*/  LDS.128 R8, [R85] ;  /* 0x0000000055087984 */ /* 0x000e620000000c00 */
[----:B------:R-:W-:-:S04]  /*1730*/  FFMA.FTZ R0, R109, R2, R0 ;  /* 0x000000026d007223 */ /* 0x000fc80000010000 */
[----:B------:R-:W-:Y:S01]  /*1740*/  FFMA.FTZ R98, R25, R98, R0 ;  /* 0x0000006219627223 */ /* 0x000fe20000010000 */
[----:B0-----:R-:W-:-:S04]  /*1750*/  IMAD R16, R106, UR6, RZ ;  /* 0x000000066a107c24 */ /* 0x001fc8000f8e02ff */
[C---:B------:R-:W-:Y:S02]  /*1760*/  IMAD R19, R105.reuse, UR7, R16 ;  /* 0x0000000769137c24 */ /* 0x040fe4000f8e0210 */
[----:B------:R-:W-:Y:S01]  /*1770*/  IMAD.WIDE.U32 R16, R105, UR6, R20 ;  /* 0x0000000669107c25 */ /* 0x000fe2000f8e0014 */
[----:B------:R-:W-:Y:S01]  /*1780*/  ULDC.64 UR6, c[0x0][0x320] ;  /* 0x0000c80000067ab9 */ /* 0x000fe20000000a00 */
[----:B------:R-:W0:Y:S01]  /*1790*/  LDC R20, c[0x0][0x21c] ;  /* 0x00008700ff147b82 */ /* 0x000e220000000800 */
[----:B------:R-:W-:Y:S01]  /*17a0*/  ISETP.NE.U32.AND P0, PT, RZ, UR6, PT ;  /* 0x00000006ff007c0c */ /* 0x000fe2000bf05070 */
[----:B------:R-:W-:Y:S01]  /*17b0*/  HADD2.F32 R21, -RZ, R5.H1_H1 ;  /* 0x30000005ff157230 */ /* 0x000fe20000004100 */
[----:B------:R-:W-:Y:S02]  /*17c0*/  IADD3 R17, R17, R19, RZ ;  /* 0x0000001311117210 */ /* 0x000fe40007ffe0ff */
[----:B------:R-:W-:Y:S02]  /*17d0*/  LEA R18, P1, R16, R64, 0x1 ;  /* 0x0000004010127211 */ /* 0x000fe400078208ff */
[----:B------:R-:W-:-:S02]  /*17e0*/  ISETP.NE.AND.EX P0, PT, RZ, UR7, PT, P0 ;  /* 0x00000007ff007c0c */ /* 0x000fc4000bf05300 */
[----:B------:R-:W-:Y:S01]  /*17f0*/  LEA.HI.X R19, R16, R65, R17, 0x1, P1 ;  /* 0x0000004110137211 */ /* 0x000fe200008f0c11 */
[----:B------:R-:W-:Y:S02]  /*1800*/  HADD2.F32 R17, -RZ, R4.H1_H1 ;  /* 0x30000004ff117230 */ /* 0x000fe40000004100 */
[----:B------:R-:W-:-:S04]  /*1810*/  IMAD.WIDE R4, R97, 0x10, R18 ;  /* 0x0000001061047825 */ /* 0x000fc800078e0212 */
[----:B------:R-:W-:Y:S01]  /*1820*/  HADD2.F32 R19, -RZ, R6.H1_H1 ;  /* 0x30000006ff137230 */ /* 0x000fe20000004100 */
[----:B-1----:R1:W-:Y:S03]  /*1830*/  STG.E.128 desc[UR14][R4.64], R8 ;  /* 0x0000000804007986 */ /* 0x0023e6000c101d0e */
        /* <DEDUP_REMOVED lines=18> */
[----:B------:R-:W2:Y:S01]  /*1960*/  LDS.128 R36, [R85] ;  /* 0x0000000055247984 */ /* 0x000ea20000000c00 */
        /* <DEDUP_REMOVED lines=11> */
[----:B--2---:R2:W-:Y:S02]  /*1a20*/  STG.E.128 desc[UR14][R4.64], R36 ;  /* 0x0000002404007986 */ /* 0x0045e4000c101d0e */
.L_x_17248:
[----:B0-----:R-:W-:Y:S01]  /*1a30*/  ISETP.GE.AND P0, PT, R20, 0x1, PT ;  /* 0x000000011400780c */ /* 0x001fe20003f06270 */
[----:B------:R-:W-:Y:S01]  /*1a40*/  BAR.SYNC.DEFER_BLOCKING 0x0 ;  /* 0x0000000000007b1d */ /* 0x000fe20000010000 */
[----:B------:R-:W-:Y:S01]  /*1a50*/  HFMA2.MMA R84, -RZ, RZ, 0, 0 ;  /* 0x00000000ff547435 */ /* 0x000fe200000001ff */
[----:B------:R-:W-:Y:S01]  /*1a60*/  CS2R R80, SRZ ;  /* 0x0000000000507805 */ /* 0x000fe2000001ff00 */
[----:B------:R-:W-:Y:S01]  /*1a70*/  HFMA2.MMA R77, -RZ, RZ, 0, 0 ;  /* 0x00000000ff4d7435 */ /* 0x000fe200000001ff */
[----:B------:R-:W-:Y:S02]  /*1a80*/  MOV R82, RZ ;  /* 0x000000ff00527202 */ /* 0x000fe40000000f00 */
[----:B------:R-:W-:Y:S02]  /*1a90*/  CS2R R78, SRZ ;  /* 0x00000000004e7805 */ /* 0x000fe4000001ff00 */
        /* <DEDUP_REMOVED lines=21> */
[----:B------:R-:W-:Y:S01]  /*1bf0*/  IADD3 R60, R83, -0x1, RZ ;  /* 0xffffffff533c7810 */ /* 0x000fe20007ffe0ff */
[----:B-1----:R-:W-:Y:S01]  /*1c00*/  FADD.FTZ R8, R3, R3 ;  /* 0x0000000303087221 */ /* 0x002fe20000010000 */
[----:B--2---:R-:W-:Y:S01]  /*1c10*/  FADD.FTZ R4, R31, R31 ;  /* 0x0000001f1f047221 */ /* 0x004fe20000010000 */
[----:B------:R-:W-:Y:S01]  /*1c20*/  FADD.FTZ R3, R107, R107 ;  /* 0x0000006b6b037221 */ /* 0x000fe20000010000 */
[----:B------:R-:W-:Y:S01]  /*1c30*/  LEA.HI R0, R60, R60, RZ, 0x1 ;  /* 0x0000003c3c007211 */ /* 0x000fe200078f08ff */
[----:B------:R-:W-:Y:S01]  /*1c40*/  FADD.FTZ R2, R109, R109 ;  /* 0x0000006d6d027221 */ /* 0x000fe20000010000 */
[----:B------:R-:W-:Y:S01]  /*1c50*/  MOV R9, RZ ;  /* 0x000000ff00097202 */ /* 0x000fe20000000f00 */
[----:B------:R-:W1:Y:S01]  /*1c60*/  LDC.64 R48, c[0x0][0x348] ;  /* 0x0000d200ff307b82 */ /* 0x000e620000000a00 */
[----:B------:R-:W-:Y:S01]  /*1c70*/  LOP3.LUT R5, R0, 0xfffffe, RZ, 0xc0, !PT ;  /* 0x00fffffe00057812 */ /* 0x000fe200078ec0ff */
[----:B------:R-:W-:Y:S01]  /*1c80*/  FADD.FTZ R0, R25, R25 ;  /* 0x0000001919007221 */ /* 0x000fe20000010000 */
[----:B------:R-:W-:Y:S01]  /*1c90*/  MOV R84, RZ ;  /* 0x000000ff00547202 */ /* 0x000fe20000000f00 */
[----:B------:R-:W-:Y:S01]  /*1ca0*/  UMOV UR5, URZ ;  /* 0x0000003f00057c82 */ /* 0x000fe20008000000 */
[----:B------:R-:W-:Y:S01]  /*1cb0*/  IADD3 R60, R60, -R5, RZ ;  /* 0x800000053c3c7210 */ /* 0x000fe20007ffe0ff */
[----:B------:R-:W-:Y:S01]  /*1cc0*/  FADD.FTZ R5, R27, R27 ;  /* 0x0000001b1b057221 */ /* 0x000fe20000010000 */
[----:B------:R-:W-:Y:S01]  /*1cd0*/  UMOV UR6, URZ ;  /* 0x0000003f00067c82 */ /* 0x000fe20008000000 */
[----:B------:R-:W2:Y:S01]  /*1ce0*/  LDC.64 R46, c[0x0][0x350] ;  /* 0x0000d400ff2e7b82 */ /* 0x000ea20000000a00 */
[----:B------:R-:W-:Y:S01]  /*1cf0*/  ULDC UR36, c[0x0][0x21c] ;  /* 0x0000870000247ab9 */ /* 0x000fe20000000800 */
[----:B------:R-:W-:Y:S01]  /*1d00*/  ULDC UR19, c[0x0][0x218] ;  /* 0x0000860000137ab9 */ /* 0x000fe20000000800 */
[----:B------:R-:W-:Y:S01]  /*1d10*/  ULDC.64 UR20, c[0x0][0x348] ;  /* 0x0000d20000147ab9 */ /* 0x000fe20000000a00 */
[----:B------:R-:W-:Y:S01]  /*1d20*/  ULDC.64 UR22, c[0x0][0x360] ;  /* 0x0000d80000167ab9 */ /* 0x000fe20000000a00 */
[----:B------:R-:W-:Y:S01]  /*1d30*/  ULDC.64 UR24, c[0x0][0x368] ;  /* 0x0000da0000187ab9 */ /* 0x000fe20000000a00 */
[----:B------:R-:W-:Y:S01]  /*1d40*/  ULDC.64 UR26, c[0x0][0x380] ;  /* 0x0000e000001a7ab9 */ /* 0x000fe20000000a00 */
[----:B------:R-:W-:Y:S01]  /*1d50*/  ULDC.64 UR28, c[0x0][0x250] ;  /* 0x00009400001c7ab9 */ /* 0x000fe20000000a00 */
[----:B------:R-:W3:Y:S01]  /*1d60*/  LDC.64 R44, c[0x0][0x3c8] ;  /* 0x0000f200ff2c7b82 */ /* 0x000ee20000000a00 */
[----:B------:R-:W-:Y:S01]  /*1d70*/  ULDC.64 UR30, c[0x0][0x238] ;  /* 0x00008e00001e7ab9 */ /* 0x000fe20000000a00 */
[----:B------:R-:W-:Y:S01]  /*1d80*/  ULDC.64 UR32, c[0x0][0x230] ;  /* 0x00008c0000207ab9 */ /* 0x000fe20000000a00 */
[----:B------:R-:W-:-:S05]  /*1d90*/  ULDC.64 UR34, c[0x0][0x270] ;  /* 0x00009c0000227ab9 */ /* 0x000fca0000000a00 */
[----:B------:R-:W4:Y:S08]  /*1da0*/  LDC.64 R42, c[0x0][0x360] ;  /* 0x0000d800ff2a7b82 */ /* 0x000f300000000a00 */
[----:B------:R-:W0:Y:S08]  /*1db0*/  LDC.64 R40, c[0x0][0x368] ;  /* 0x0000da00ff287b82 */ /* 0x000e300000000a00 */
[----:B------:R-:W0:Y:S08]  /*1dc0*/  LDC.64 R38, c[0x0][0x370] ;  /* 0x0000dc00ff267b82 */ /* 0x000e300000000a00 */
[----:B------:R-:W0:Y:S08]  /*1dd0*/  LDC.64 R36, c[0x0][0x3d0] ;  /* 0x0000f400ff247b82 */ /* 0x000e300000000a00 */
[----:B------:R-:W0:Y:S08]  /*1de0*/  LDC.64 R34, c[0x0][0x380] ;  /* 0x0000e000ff227b82 */ /* 0x000e300000000a00 */
[----:B-123--:R-:W0:Y:S02]  /*1df0*/  LDC.64 R32, c[0x0][0x2d0] ;  /* 0x0000b400ff207b82 */ /* 0x00ee240000000a00 */
.L_x_17296:
        /* <DEDUP_REMOVED lines=17> */
[----:B------:R-:W-:Y:S02]  /*1f10*/  IMAD R29, R9, UR31, R26 ;  /* 0x0000001f091d7c24 */ /* 0x000fe4000f8e021a */
[----:B------:R-:W-:Y:S02]  /*1f20*/  IMAD R26, R131, UR34, RZ ;  /* 0x00000022831a7c24 */ /* 0x000fe4000f8e02ff */
[----:B------:R-:W-:-:S05]  /*1f30*/  IMAD.WIDE.U32 R24, R9, UR30, R24 ;  /* 0x0000001e09187c25 */ /* 0x000fca000f8e0018 */
[----:B------:R-:W-:Y:S02]  /*1f40*/  IADD3 R25, R25, R29, RZ ;  /* 0x0000001d19197210 */ /* 0x000fe40007ffe0ff */
[----:B0-----:R-:W-:-:S04]  /*1f50*/  LEA R28, P0, R24, R32, 0x3 ;  /* 0x00000020181c7211 */ /* 0x001fc800078018ff */
[----:B------:R-:W-:-:S05]  /*1f60*/  LEA.HI.X R29, R24, R33, R25, 0x3, P0 ;  /* 0x00000021181d7211 */ /* 0x000fca00000f1c19 */
[----:B------:R-:W4:Y:S01]  /*1f70*/  LDG.E.64 R10, desc[UR14][R28.64] ;  /* 0x0000000e1c0a7981 */ /* 0x000f22000c1e1b00 */
[----:B------:R-:W-:-:S04]  /*1f80*/  IMAD.WIDE.U32 R24, R9, UR34, RZ ;  /* 0x0000002209187c25 */ /* 0x000fc8000f8e00ff */
[----:B------:R-:W-:Y:S01]  /*1f90*/  IMAD R31, R9, UR35, R26 ;  /* 0x00000023091f7c24 */ /* 0x000fe2000f8e021a */
[----:B------:R-:W-:-:S04]  /*1fa0*/  LEA R108, P0, R24, R87, 0x1 ;  /* 0x00000057186c7211 */ /* 0x000fc800078008ff */
[----:B------:R-:W-:-:S04]  /*1fb0*/  IADD3 R25, R25, R31, RZ ;  /* 0x0000001f19197210 */ /* 0x000fc80007ffe0ff */
[----:B------:R-:W-:-:S03]  /*1fc0*/  LEA.HI.X R109, R24, R86, R25, 0x1, P0 ;  /* 0x00000056186d7211 */ /* 0x000fc600000f0c19 */
[----:B------:R-:W-:Y:S01]  /*1fd0*/  IMAD.WIDE R108, R27, 0x10, R108 ;  /* 0x000000101b6c7825 */ /* 0x000fe200078e026c */
[----:B--2---:R-:W-:Y:S04]  /*1fe0*/  STS.128 [R85], R16 ;  /* 0x0000001055007388 */ /* 0x004fe80000000c00 */
[----:B---3--:R0:W-:Y:S01]  /*1ff0*/  STS.128 [R85+0x200], R20 ;  /* 0x0002001455007388 */ /* 0x0081e20000000c00 */
[----:B------:R-:W-:-:S03]  /*2000*/  NOP ;  /* 0x0000000000007918 */ /* 0x000fc60000000000 */
[----:B------:R-:W2:Y:S04]  /*2010*/  LDG.E.128 R24, desc[UR14][R108.64] ;  /* 0x0000000e6c187981 */ /* 0x000ea8000c1e1d00 */
[----:B------:R1:W3:Y:S01]  /*2020*/  LDG.E.128 R28, desc[UR14][R108.64+0x200] ;  /* 0x0002000e6c1c7981 */ /* 0x0002e2000c1e1d00 */
[C---:B------:R-:W-:Y:S02]  /*2030*/  LOP3.LUT P0, RZ, R97.reuse, 0x1f, RZ, 0xc0, !PT ;  /* 0x0000001f61ff7812 */ /* 0x040fe4000780c0ff */
[----:B------:R-:W-:Y:S02]  /*2040*/  CS2R R134, SRZ ;  /* 0x0000000000867805 */ /* 0x000fe4000001ff00 */
[----:B------:R-:W-:Y:S02]  /*2050*/  ISETP.NE.AND P2, PT, R97, RZ, PT ;  /* 0x000000ff6100720c */ /* 0x000fe40003f45270 */
[----:B------:R-:W-:-:S02]  /*2060*/  ISETP.LT.OR P1, PT, R83, 0x2, P0 ;  /* 0x000000025300780c */ /* 0x000fc40000721670 */
[----:B0-----:R-:W-:Y:S02]  /*2070*/  LEA R85, R99, R88, 0x4 ;  /* 0x0000005863557211 */ /* 0x001fe400078e20ff */
[----:B-1----:R-:W-:-:S07]  /*2080*/  IADD3 R109, R97, 0x200, RZ ;  /* 0x00000200616d7810 */ /* 0x002fce0007ffe0ff */
[----:B------:R-:W-:Y:S02]  /*2090*/  @!P2 LEA R109, R60, R9, 0x8 ;  /* 0x000000093c6da211 */ /* 0x000fe400078e40ff */
[----:B------:R-:W0:Y:S01]  /*20a0*/  @!P1 LDC R113, c[0x0][0x21c] ;  /* 0x00008700ff719b82 */ /* 0x000e220000000800 */
[----:B------:R-:W-:Y:S01]  /*20b0*/  @!P1 IADD3 R108, R83, -0x2, RZ ;  /* 0xfffffffe536c9810 */ /* 0x000fe20007ffe0ff */
[----:B----4-:R-:W-:Y:S01]  /*20c0*/  FMUL.FTZ R107, R10, 1.4426950216293334961 ;  /* 0x3fb8aa3b0a6b7820 */ /* 0x010fe20000410000 */
[----:B------:R-:W-:-:S03]  /*20d0*/  FMUL.FTZ R110, R73, R11 ;  /* 0x0000000b496e7220 */ /* 0x000fc60000410000 */
[----:B------:R-:W-:Y:S01]  /*20e0*/  FMUL.FTZ R111, R73, R107 ;  /* 0x0000006b496f7220 */ /* 0x000fe20000410000 */
[----:B------:R-:W-:Y:S01]  /*20f0*/  FMUL.RZ R114, R110, 0.15915493667125701904 ;  /* 0x3e22f9836e727820 */ /* 0x000fe2000040c000 */
[----:B------:R-:W-:-:S03]  /*2100*/  LEA R110, R99, R88, 0x5 ;  /* 0x00000058636e7211 */ /* 0x000fc600078e28ff */
[----:B------:R-:W-:Y:S02]  /*2110*/  MUFU.COS R132, R114 ;  /* 0x0000007200847308 */ /* 0x000fe40000000000 */
[----:B------:R-:W1:Y:S04]  /*2120*/  LDS.128 R16, [R110] ;  /* 0x000000006e107984 */ /* 0x000e680000000c00 */
[----:B------:R-:W4:Y:S02]  /*2130*/  LDS.128 R20, [R110+0x10] ;  /* 0x000010006e147984 */ /* 0x000f240000000c00 */
[----:B------:R-:W0:Y:S02]  /*2140*/  MUFU.EX2 R111, R111 ;  /* 0x0000006f006f7308 */ /* 0x000e240000000800 */
[----:B0-----:R-:W-:-:S06]  /*2150*/  @!P1 IMAD R113, R108, R113, R9 ;  /* 0x000000716c719224 */ /* 0x001fcc00078e0209 */
[----:B------:R-:W0:Y:S01]  /*2160*/  MUFU.SIN R112, R114 ;  /* 0x0000007200707308 */ /* 0x000e220000000400 */
[C---:B------:R-:W-:Y:S01]  /*2170*/  FMUL.FTZ R132, R111.reuse, R132 ;  /* 0x000000846f847220 */ /* 0x040fe20000410000 */
[----:B0-----:R-:W-:Y:S01]  /*2180*/  FMUL.FTZ R133, R111, R112 ;  /* 0x000000706f857220 */ /* 0x001fe20000410000 */
[----:B------:R-:W-:Y:S01]  /*2190*/  LEA R111, R109, R88, 0x3 ;  /* 0x000000586d6f7211 */ /* 0x000fe200078e18ff */
[----:B------:R-:W-:-:S04]  /*21a0*/  @!P1 IMAD.WIDE R108, R113, 0x10, R56 ;  /* 0x00000010716c9825 */ /* 0x000fc800078e0238 */
[-C--:B------:R-:W-:Y:S01]  /*21b0*/  FMUL.FTZ R112, R76, R11.reuse ;  /* 0x0000000b4c707220 */ /* 0x080fe20000410000 */
[----:B------:R-:W-:-:S03]  /*21c0*/  FMUL.FTZ R114, R71, R11 ;  /* 0x0000000b47727220 */ /* 0x000fc60000410000 */
[----:B------:R-:W-:Y:S01]  /*21d0*/  FMUL.RZ R116, R112, 0.15915493667125701904 ;  /* 0x3e22f98370747820 */ /* 0x000fe2000040c000 */
[-C--:B------:R-:W-:Y:S01]  /*21e0*/  FMUL.FTZ R112, R76, R107.reuse ;  /* 0x0000006b4c707220 */ /* 0x080fe20000410000 */
[----:B------:R-:W-:Y:S02]  /*21f0*/  FMUL.RZ R114, R114, 0.15915493667125701904 ;  /* 0x3e22f98372727820 */ /* 0x000fe4000040c000 */
[----:B------:R-:W-:Y:S08]  /*2200*/  MUFU.SIN R113, R116 ;  /* 0x0000007400717308 */ /* 0x000ff00000000400 */
[----:B------:R-:W-:Y:S08]  /*2210*/  MUFU.COS R115, R116 ;  /* 0x0000007400737308 */ /* 0x000ff00000000000 */
[----:B------:R-:W-:Y:S08]  /*2220*/  MUFU.SIN R157, R114 ;  /* 0x00000072009d7308 */ /* 0x000ff00000000400 */
[----:B------:R0:W-:Y:S08]  /*2230*/  MUFU.COS R151, R114 ;  /* 0x0000007200977308 */ /* 0x0001f00000000000 */
[----:B------:R-:W1:Y:S01]  /*2240*/  MUFU.EX2 R112, R112 ;  /* 0x0000007000707308 */ /* 0x000e620000000800 */
[----:B0-----:R-:W-:-:S07]  /*2250*/  FMUL.FTZ R114, R67, R107 ;  /* 0x0000006b43727220 */ /* 0x001fce0000410000 */
[----:B------:R-:W-:Y:S01]  /*2260*/  MUFU.EX2 R114, R114 ;  /* 0x0000007200727308 */ /* 0x000fe20000000800 */
[C---:B-1----:R-:W-:Y:S01]  /*2270*/  FMUL.FTZ R166, R112.reuse, R115 ;  /* 0x0000007370a67220 */ /* 0x042fe20000410000 */
[----:B------:R-:W-:Y:S01]  /*2280*/  FMUL.FTZ R158, R112, R113 ;  /* 0x00000071709e7220 */ /* 0x000fe20000410000 */
[----:B------:R-:W-:-:S05]  /*2290*/  HADD2.F32 R112, -RZ, R16.H1_H1 ;  /* 0x30000010ff707230 */ /* 0x000fca0000004100 */
[----:B------:R-:W-:Y:S01]  /*22a0*/  FMUL.FTZ R187, R73, R112 ;  /* 0x0000007049bb7220 */ /* 0x000fe20000410000 */
[----:B----4-:R-:W-:-:S05]  /*22b0*/  HADD2.F32 R124, -RZ, R20.H1_H1 ;  /* 0x30000014ff7c7230 */ /* 0x010fca0000004100 */
[----:B------:R-:W-:Y:S01]  /*22c0*/  FMUL.FTZ R155, R69, R124 ;  /* 0x0000007c459b7220 */ /* 0x000fe20000410000 */
[----:B------:R-:W-:-:S05]  /*22d0*/  HADD2.F32 R123, -RZ, R21.H1_H1 ;  /* 0x30000015ff7b7230 */ /* 0x000fca0000004100 */
[----:B------:R-:W-:Y:S01]  /*22e0*/  FMUL.FTZ R164, R72, R123 ;  /* 0x0000007b48a47220 */ /* 0x000fe20000410000 */
[----:B--2---:R-:W-:Y:S04]  /*22f0*/  STS.128 [R85+0x420], R24 ;  /* 0x0004201855007388 */ /* 0x004fe80000000c00 */
[----:B---3--:R-:W-:Y:S01]  /*2300*/  STS.128 [R85+0x620], R28 ;  /* 0x0006201c55007388 */ /* 0x008fe20000000c00 */
[----:B------:R-:W-:-:S03]  /*2310*/  NOP ;  /* 0x0000000000007918 */ /* 0x000fc60000000000 */
[----:B------:R-:W0:Y:S04]  /*2320*/  LDS.128 R24, [R110+0x420] ;  /* 0x000420006e187984 */ /* 0x000e280000000c00 */
[----:B------:R1:W2:Y:S04]  /*2330*/  LDS.128 R28, [R110+0x430] ;  /* 0x000430006e1c7984 */ /* 0x0002a80000000c00 */
[----:B------:R3:W-:Y:S01]  /*2340*/  STS.64 [R111+0x1d10], R132 ;  /* 0x001d10846f007388 */ /* 0x0007e20000000a00 */
[----:B------:R-:W-:Y:S01]  /*2350*/  BAR.SYNC.DEFER_BLOCKING 0x0 ;  /* 0x0000000000007b1d */ /* 0x000fe20000010000 */
[----:B-1----:R-:W-:-:S04]  /*2360*/  FMUL.FTZ R110, R69, R11 ;  /* 0x0000000b456e7220 */ /* 0x002fc80000410000 */
[----:B------:R-:W-:Y:S01]  /*2370*/  FMUL.RZ R116, R110, 0.15915493667125701904 ;  /* 0x3e22f9836e747820 */ /* 0x000fe2000040c000 */
[----:B------:R-:W-:-:S03]  /*2380*/  FMUL.FTZ R110, R69, R107 ;  /* 0x0000006b456e7220 */ /* 0x000fc60000410000 */
[----:B------:R-:W-:Y:S01]  /*2390*/  MUFU.SIN R145, R116 ;  /* 0x0000007400917308 */ /* 0x000fe20000000400 */
[----:B------:R1:W5:Y:S07]  /*23a0*/  @!P1 LDG.E.64 R134, desc[UR14][R108.64+0x8] ;  /* 0x0000080e6c869981 */ /* 0x00036e000c1e1b00 */
[----:B------:R4:W-:Y:S01]  /*23b0*/  MUFU.COS R143, R116 ;  /* 0x00000074008f7308 */ /* 0x0009e20000000000 */
[C---:B---3--:R-:W-:Y:S01]  /*23c0*/  FMUL.FTZ R111, R72.reuse, R11 ;  /* 0x0000000b486f7220 */ /* 0x048fe20000410000 */
[----:B------:R-:W-:Y:S01]  /*23d0*/  ISETP.NE.AND P1, PT, R97, 0x1f, PT ;  /* 0x0000001f6100780c */ /* 0x000fe20003f25270 */
[--C-:B------:R-:W-:Y:S01]  /*23e0*/  HADD2.F32 R125, -RZ, R23.reuse.H0_H0 ;  /* 0x20000017ff7d7230 */ /* 0x100fe20000004100 */
[----:B------:R-:W-:Y:S01]  /*23f0*/  BSSY B0, `(.L_x_17250) ;  /* 0x000009c000007945 */ /* 0x000fe20003800000 */
[----:B------:R-:W-:Y:S01]  /*2400*/  FMUL.RZ R118, R111, 0.15915493667125701904 ;  /* 0x3e22f9836f767820 */ /* 0x000fe2000040c000 */
[-C--:B------:R-:W-:Y:S01]  /*2410*/  FMUL.FTZ R111, R72, R107.reuse ;  /* 0x0000006b486f7220 */ /* 0x080fe20000410000 */
[----:B------:R-:W-:Y:S01]  /*2420*/  HADD2.F32 R129, -RZ, R23.H1_H1 ;  /* 0x30000017ff817230 */ /* 0x000fe20000004100 */
[----:B------:R-:W3:Y:S01]  /*2430*/  MUFU.EX2 R110, R110 ;  /* 0x0000006e006e7308 */ /* 0x000ee20000000800 */
[----:B-1----:R-:W-:Y:S01]  /*2440*/  FMUL.FTZ R108, R71, R107 ;  /* 0x0000006b476c7220 */ /* 0x002fe20000410000 */
[----:B------:R-:W-:Y:S01]  /*2450*/  FMUL.FTZ R109, R74, R11 ;  /* 0x0000000b4a6d7220 */ /* 0x000fe20000410000 */
[C---:B----4-:R-:W-:Y:S01]  /*2460*/  FMUL.FTZ R116, R70.reuse, R107 ;  /* 0x0000006b46747220 */ /* 0x050fe20000410000 */
[----:B------:R-:W-:-:S02]  /*2470*/  FMUL.FTZ R184, R70, R125 ;  /* 0x0000007d46b87220 */ /* 0x000fc40000410000 */
[----:B------:R-:W-:Y:S01]  /*2480*/  FMUL.RZ R117, R109, 0.15915493667125701904 ;  /* 0x3e22f9836d757820 */ /* 0x000fe2000040c000 */
[----:B------:R-:W-:Y:S01]  /*2490*/  FMUL.FTZ R109, R74, R107 ;  /* 0x0000006b4a6d7220 */ /* 0x000fe20000410000 */
[----:B------:R-:W1:Y:S01]  /*24a0*/  MUFU.EX2 R108, R108 ;  /* 0x0000006c006c7308 */ /* 0x000e620000000800 */
[----:B------:R-:W-:-:S04]  /*24b0*/  FMUL.FTZ R107, R67, R11 ;  /* 0x0000000b436b7220 */ /* 0x000fc80000410000 */
[----:B------:R-:W-:Y:S01]  /*24c0*/  FMUL.RZ R119, R107, 0.15915493667125701904 ;  /* 0x3e22f9836b777820 */ /* 0x000fe2000040c000 */
[----:B------:R-:W-:Y:S02]  /*24d0*/  FMUL.FTZ R107, R70, R11 ;  /* 0x0000000b466b7220 */ /* 0x000fe40000410000 */
[----:B------:R-:W-:Y:S01]  /*24e0*/  MUFU.SIN R148, R117 ;  /* 0x0000007500947308 */ /* 0x000fe20000000400 */
[C---:B---3--:R-:W-:Y:S01]  /*24f0*/  FMUL.FTZ R143, R110.reuse, R143 ;  /* 0x0000008f6e8f7220 */ /* 0x048fe20000410000 */
[----:B------:R-:W-:Y:S01]  /*2500*/  FMUL.FTZ R145, R110, R145 ;  /* 0x000000916e917220 */ /* 0x000fe20000410000 */
[----:B------:R-:W-:Y:S02]  /*2510*/  HADD2.F32 R110, -RZ, R12.H0_H0 ;  /* 0x2000000cff6e7230 */ /* 0x000fe40000004100 */
[----:B------:R-:W-:Y:S01]  /*2520*/  FMUL.RZ R120, R107, 0.15915493667125701904 ;  /* 0x3e22f9836b787820 */ /* 0x000fe2000040c000 */
[----:B------:R-:W-:Y:S02]  /*2530*/  HADD2.F32 R107, -RZ, R17.H0_H0 ;  /* 0x20000011ff6b7230 */ /* 0x000fe40000004100 */
[----:B------:R-:W-:Y:S01]  /*2540*/  MUFU.COS R144, R117 ;  /* 0x0000007500907308 */ /* 0x000fe20000000000 */
[C---:B-1----:R-:W-:Y:S01]  /*2550*/  FMUL.FTZ R151, R108.reuse, R151 ;  /* 0x000000976c977220 */ /* 0x042fe20000410000 */
[----:B------:R-:W-:Y:S01]  /*2560*/  FMUL.FTZ R157, R108, R157 ;  /* 0x0000009d6c9d7220 */ /* 0x000fe20000410000 */
[----:B------:R-:W-:-:S02]  /*2570*/  HADD2.F32 R108, -RZ, R16.H0_H0 ;  /* 0x20000010ff6c7230 */ /* 0x000fc40000004100 */
[----:B------:R-:W-:Y:S01]  /*2580*/  FMUL.FTZ R187, R110, R187 ;  /* 0x000000bb6ebb7220 */ /* 0x000fe20000410000 */
[----:B------:R-:W-:Y:S02]  /*2590*/  FMUL.FTZ R142, R76, R107 ;  /* 0x0000006b4c8e7220 */ /* 0x000fe40000410000 */
[----:B------:R-:W1:Y:S01]  /*25a0*/  MUFU.EX2 R109, R109 ;  /* 0x0000006d006d7308 */ /* 0x000e620000000800 */
[----:B------:R-:W-:Y:S01]  /*25b0*/  FMUL.FTZ R189, R73, R108 ;  /* 0x0000006c49bd7220 */ /* 0x000fe20000410000 */
[----:B------:R-:W-:-:S03]  /*25c0*/  FMUL.FTZ R16, R158, R187 ;  /* 0x000000bb9e107220 */ /* 0x000fc60000410000 */
[----:B------:R-:W-:-:S03]  /*25d0*/  FMUL.FTZ R189, R110, R189 ;  /* 0x000000bd6ebd7220 */ /* 0x000fc60000410000 */
[----:B------:R-:W-:Y:S01]  /*25e0*/  MUFU.COS R137, R118 ;  /* 0x0000007600897308 */ /* 0x000fe20000000000 */
[----:B------:R-:W-:-:S07]  /*25f0*/  FMUL.FTZ R115, R158, R189 ;  /* 0x000000bd9e737220 */ /* 0x000fce0000410000 */
[----:B------:R3:W4:Y:S01]  /*2600*/  MUFU.EX2 R138, R111 ;  /* 0x0000006f008a7308 */ /* 0x0007220000000800 */
[C---:B-1----:R-:W-:Y:S01]  /*2610*/  FMUL.FTZ R144, R109.reuse, R144 ;  /* 0x000000906d907220 */ /* 0x042fe20000410000 */
[----:B------:R-:W-:Y:S01]  /*2620*/  FMUL.FTZ R148, R109, R148 ;  /* 0x000000946d947220 */ /* 0x000fe20000410000 */
[----:B------:R-:W-:-:S05]  /*2630*/  HADD2.F32 R109, -RZ, R12.H1_H1 ;  /* 0x3000000cff6d7230 */ /* 0x000fca0000004100 */
[----:B------:R1:W0:Y:S01]  /*2640*/  MUFU.SIN R117, R118 ;  /* 0x0000007600757308 */ /* 0x0002220000000400 */
[----:B---3--:R-:W-:-:S05]  /*2650*/  HADD2.F32 R111, -RZ, R17.H1_H1 ;  /* 0x30000011ff6f7230 */ /* 0x008fca0000004100 */
[----:B------:R-:W-:Y:S02]  /*2660*/  FMUL.FTZ R146, R76, R111 ;  /* 0x0000006f4c927220 */ /* 0x000fe40000410000 */
[----:B------:R-:W3:Y:S01]  /*2670*/  MUFU.SIN R141, R119 ;  /* 0x00000077008d7308 */ /* 0x000ee20000000400 */
[C---:B-1----:R-:W-:Y:S01]  /*2680*/  FFMA.FTZ R118, R166.reuse, R187, R115 ;  /* 0x000000bba6767223 */ /* 0x042fe20000010073 */
[----:B------:R-:W-:Y:S01]  /*2690*/  FFMA.FTZ R115, R166, R189, -R16 ;  /* 0x000000bda6737223 */ /* 0x000fe20000010810 */
[C---:B----4-:R-:W-:Y:S02]  /*26a0*/  FMUL.FTZ R137, R138.reuse, R137 ;  /* 0x000000898a897220 */ /* 0x050fe40000410000 */
[C---:B------:R-:W-:Y:S01]  /*26b0*/  FFMA.FTZ R118, R109.reuse, R146, R118 ;  /* 0x000000926d767223 */ /* 0x040fe20000010076 */
[----:B------:R-:W-:Y:S02]  /*26c0*/  FFMA.FTZ R16, R109, R142, R115 ;  /* 0x0000008e6d107223 */ /* 0x000fe40000010073 */
[----:B------:R-:W1:Y:S01]  /*26d0*/  MUFU.COS R139, R119 ;  /* 0x00000077008b7308 */ /* 0x000e620000000000 */
[----:B0-----:R-:W-:Y:S01]  /*26e0*/  FMUL.FTZ R138, R138, R117 ;  /* 0x000000758a8a7220 */ /* 0x001fe20000410000 */
[----:B------:R-:W-:-:S04]  /*26f0*/  FMUL.FTZ R117, R157, R16 ;  /* 0x000000109d757220 */ /* 0x000fc80000410000 */
[----:B------:R-:W-:Y:S01]  /*2700*/  FFMA.FTZ R122, R151, R118, R117 ;  /* 0x00000076977a7223 */ /* 0x000fe20000010075 */
[----:B------:R-:W-:Y:S01]  /*2710*/  HADD2.F32 R117, -RZ, R19.H1_H1 ;  /* 0x30000013ff757230 */ /* 0x000fe20000004100 */
[----:B------:R-:W-:Y:S01]  /*2720*/  MUFU.EX2 R116, R116 ;  /* 0x0000007400747308 */ /* 0x000fe20000000800 */
[----:B---3--:R-:W-:-:S03]  /*2730*/  FMUL.FTZ R141, R114, R141 ;  /* 0x0000008d728d7220 */ /* 0x008fc60000410000 */
[----:B------:R-:W-:-:S04]  /*2740*/  FMUL.FTZ R160, R74, R117 ;  /* 0x000000754aa07220 */ /* 0x000fc80000410000 */
        /* <DEDUP_REMOVED lines=8> */
[----:B------:R-:W-:Y:S01]  /*27d0*/  FMUL.FTZ R147, R71, R118 ;  /* 0x0000007647937220 */ /* 0x000fe20000410000 */
[----:B0-----:R-:W-:Y:S01]  /*27e0*/  FMUL.FTZ R136, R116, R113 ;  /* 0x0000007174887220 */ /* 0x001fe20000410000 */
[----:B------:R-:W-:-:S05]  /*27f0*/  HADD2.F32 R113, -RZ, R19.H0_H0 ;  /* 0x20000013ff717230 */ /* 0x000fca0000004100 */
[----:B------:R-:W-:Y:S01]  /*2800*/  FMUL.FTZ R156, R74, R113 ;  /* 0x000000714a9c7220 */ /* 0x000fe20000410000 */
[----:B-1----:R-:W-:Y:S01]  /*2810*/  FMUL.FTZ R140, R116, R17 ;  /* 0x00000011748c7220 */ /* 0x002fe20000410000 */
[----:B------:R-:W-:Y:S02]  /*2820*/  HADD2.F32 R116, -RZ, R18.H0_H0 ;  /* 0x20000012ff747230 */ /* 0x000fe40000004100 */
[C---:B------:R-:W-:Y:S01]  /*2830*/  FMUL.FTZ R17, R133.reuse, R158 ;  /* 0x0000009e85117220 */ /* 0x040fe20000410000 */
[----:B------:R-:W-:Y:S02]  /*2840*/  FFMA.FTZ R18, R133, R166, R16 ;  /* 0x000000a685127223 */ /* 0x000fe40000010010 */
[----:B------:R-:W-:Y:S01]  /*2850*/  FMUL.FTZ R153, R71, R116 ;  /* 0x0000007447997220 */ /* 0x000fe20000410000 */
[----:B------:R-:W-:Y:S01]  /*2860*/  FFMA.FTZ R16, R132, R166, -R17 ;  /* 0x000000a684107223 */ /* 0x000fe20000010811 */
[----:B------:R-:W-:Y:S02]  /*2870*/  FMUL.FTZ R120, R157, R18 ;  /* 0x000000129d787220 */ /* 0x000fe40000410000 */
[C---:B------:R-:W-:Y:S01]  /*2880*/  FFMA.FTZ R119, R114.reuse, R153, R115 ;  /* 0x0000009972777223 */ /* 0x040fe20000010073 */
[----:B------:R-:W-:Y:S01]  /*2890*/  FFMA.FTZ R115, R114, R147, R122 ;  /* 0x0000009372737223 */ /* 0x000fe2000001007a */
[-C--:B------:R-:W-:Y:S01]  /*28a0*/  FFMA.FTZ R17, R151, R16.reuse, -R120 ;  /* 0x0000001097117223 */ /* 0x080fe20000010878 */
[----:B------:R-:W-:Y:S01]  /*28b0*/  FMUL.FTZ R16, R157, R16 ;  /* 0x000000109d107220 */ /* 0x000fe20000410000 */
[----:B------:R-:W-:-:S03]  /*28c0*/  FMUL.FTZ R121, R148, R119 ;  /* 0x0000007794797220 */ /* 0x000fc60000410000 */
[----:B------:R-:W-:Y:S01]  /*28d0*/  FFMA.FTZ R19, R151, R18, R16 ;  /* 0x0000001297137223 */ /* 0x000fe20000010010 */
[-C--:B------:R-:W-:Y:S01]  /*28e0*/  FFMA.FTZ R120, R144, R115.reuse, R121 ;  /* 0x0000007390787223 */ /* 0x080fe20000010079 */
[----:B------:R-:W-:Y:S01]  /*28f0*/  FMUL.FTZ R121, R148, R115 ;  /* 0x0000007394797220 */ /* 0x000fe20000410000 */
[----:B------:R-:W-:-:S03]  /*2900*/  HADD2.F32 R115, -RZ, R13.H1_H1 ;  /* 0x3000000dff737230 */ /* 0x000fc60000004100 */
[----:B------:R-:W-:Y:S01]  /*2910*/  FFMA.FTZ R121, R144, R119, -R121 ;  /* 0x0000007790797223 */ /* 0x000fe20000010879 */
[----:B------:R-:W-:Y:S01]  /*2920*/  FMUL.FTZ R119, R148, R19 ;  /* 0x0000001394777220 */ /* 0x000fe20000410000 */
[C---:B------:R-:W-:Y:S01]  /*2930*/  FFMA.FTZ R126, R115.reuse, R160, R120 ;  /* 0x000000a0737e7223 */ /* 0x040fe20000010078 */
[----:B------:R-:W-:Y:S02]  /*2940*/  HADD2.F32 R120, -RZ, R20.H0_H0 ;  /* 0x20000014ff787230 */ /* 0x000fe40000004100 */
[----:B------:R-:W-:Y:S01]  /*2950*/  FFMA.FTZ R18, R115, R156, R121 ;  /* 0x0000009c73127223 */ /* 0x000fe20000010079 */
[-C--:B------:R-:W-:Y:S01]  /*2960*/  FFMA.FTZ R16, R144, R17.reuse, -R119 ;  /* 0x0000001190107223 */ /* 0x080fe20000010877 */
[C---:B------:R-:W-:Y:S01]  /*2970*/  FMUL.FTZ R122, R145.reuse, R126 ;  /* 0x0000007e917a7220 */ /* 0x040fe20000410000 */
[----:B------:R-:W-:Y:S01]  /*2980*/  FMUL.FTZ R17, R148, R17 ;  /* 0x0000001194117220 */ /* 0x000fe20000410000 */
[----:B------:R-:W-:Y:S01]  /*2990*/  FMUL.FTZ R20, R145, R18 ;  /* 0x0000001291147220 */ /* 0x000fe20000410000 */
[----:B------:R-:W-:Y:S01]  /*29a0*/  FMUL.FTZ R159, R69, R120 ;  /* 0x00000078459f7220 */ /* 0x000fe20000410000 */
[----:B------:R-:W-:Y:S01]  /*29b0*/  FFMA.FTZ R119, R143, R18, -R122 ;  /* 0x000000128f777223 */ /* 0x000fe2000001087a */
[----:B------:R-:W-:-:S02]  /*29c0*/  HADD2.F32 R122, -RZ, R14.H0_H0 ;  /* 0x2000000eff7a7230 */ /* 0x000fc40000004100 */
[----:B------:R-:W-:Y:S01]  /*29d0*/  FFMA.FTZ R18, R144, R19, R17 ;  /* 0x0000001390127223 */ /* 0x000fe20000010011 */
[----:B------:R-:W-:Y:S01]  /*29e0*/  FFMA.FTZ R126, R143, R126, R20 ;  /* 0x0000007e8f7e7223 */ /* 0x000fe20000010014 */
[----:B------:R-:W-:Y:S02]  /*29f0*/  HADD2.F32 R121, -RZ, R14.H1_H1 ;  /* 0x3000000eff797230 */ /* 0x000fe40000004100 */
[C---:B------:R-:W-:Y:S01]  /*2a00*/  FFMA.FTZ R17, R122.reuse, R159, R119 ;  /* 0x0000009f7a117223 */ /* 0x040fe20000010077 */
[----:B------:R-:W-:Y:S01]  /*2a10*/  FFMA.FTZ R126, R122, R155, R126 ;  /* 0x0000009b7a7e7223 */ /* 0x000fe2000001007e */
[----:B------:R-:W-:Y:S01]  /*2a20*/  FMUL.FTZ R20, R145, R18 ;  /* 0x0000001291147220 */ /* 0x000fe20000410000 */
[----:B------:R-:W-:Y:S02]  /*2a30*/  HADD2.F32 R119, -RZ, R21.H0_H0 ;  /* 0x20000015ff777230 */ /* 0x000fe40000004100 */
[----:B------:R-:W-:Y:S01]  /*2a40*/  FMUL.FTZ R128, R138, R17 ;  /* 0x000000118a807220 */ /* 0x000fe20000410000 */
[-C--:B------:R-:W-:Y:S01]  /*2a50*/  FFMA.FTZ R20, R143, R16.reuse, -R20 ;  /* 0x000000108f147223 */ /* 0x080fe20000010814 */
[----:B------:R-:W-:-:S02]  /*2a60*/  FMUL.FTZ R16, R145, R16 ;  /* 0x0000001091107220 */ /* 0x000fc40000410000 */
[-C--:B------:R-:W-:Y:S01]  /*2a70*/  FFMA.FTZ R128, R137, R126.reuse, R128 ;  /* 0x0000007e89807223 */ /* 0x080fe20000010080 */
[----:B------:R-:W-:Y:S01]  /*2a80*/  FMUL.FTZ R126, R138, R126 ;  /* 0x0000007e8a7e7220 */ /* 0x000fe20000410000 */
[----:B------:R-:W-:Y:S01]  /*2a90*/  FMUL.FTZ R162, R72, R119 ;  /* 0x0000007748a27220 */ /* 0x000fe20000410000 */
[----:B------:R-:W-:Y:S01]  /*2aa0*/  FFMA.FTZ R16, R143, R18, R16 ;  /* 0x000000128f107223 */ /* 0x000fe20000010010 */
[----:B------:R-:W-:Y:S01]  /*2ab0*/  FFMA.FTZ R128, R121, R164, R128 ;  /* 0x000000a479807223 */ /* 0x000fe20000010080 */
[----:B------:R-:W-:Y:S01]  /*2ac0*/  FFMA.FTZ R19, R137, R17, -R126 ;  /* 0x0000001189137223 */ /* 0x000fe2000001087e */
[C---:B------:R-:W-:Y:S01]  /*2ad0*/  FMUL.FTZ R17, R138.reuse, R20 ;  /* 0x000000148a117220 */ /* 0x040fe20000410000 */
[----:B------:R-:W-:Y:S01]  /*2ae0*/  FMUL.FTZ R18, R138, R16 ;  /* 0x000000108a127220 */ /* 0x000fe20000410000 */
[----:B------:R-:W-:Y:S01]  /*2af0*/  FMUL.FTZ R130, R141, R128 ;  /* 0x000000808d827220 */ /* 0x000fe20000410000 */
[----:B------:R-:W-:Y:S01]  /*2b00*/  FFMA.FTZ R126, R121, R162, R19 ;  /* 0x000000a2797e7223 */ /* 0x000fe20000010013 */
[C---:B------:R-:W-:Y:S01]  /*2b10*/  FFMA.FTZ R16, R137.reuse, R16, R17 ;  /* 0x0000001089107223 */ /* 0x040fe20000010011 */
[----:B------:R-:W-:-:S02]  /*2b20*/  FFMA.FTZ R18, R137, R20, -R18 ;  /* 0x0000001489127223 */ /* 0x000fc40000010812 */
[-C--:B------:R-:W-:Y:S01]  /*2b30*/  FMUL.FTZ R17, R141, R126.reuse ;  /* 0x0000007e8d117220 */ /* 0x080fe20000410000 */
[----:B------:R-:W-:Y:S01]  /*2b40*/  FFMA.FTZ R150, R139, R126, -R130 ;  /* 0x0000007e8b967223 */ /* 0x000fe20000010882 */
[--C-:B------:R-:W-:Y:S02]  /*2b50*/  HADD2.F32 R126, -RZ, R22.reuse.H1_H1 ;  /* 0x30000016ff7e7230 */ /* 0x100fe40000004100 */
[----:B------:R-:W-:Y:S01]  /*2b60*/  FMUL.FTZ R19, R141, R18 ;  /* 0x000000128d137220 */ /* 0x000fe20000410000 */
[----:B------:R-:W-:Y:S01]  /*2b70*/  FFMA.FTZ R17, R139, R128, R17 ;  /* 0x000000808b117223 */ /* 0x000fe20000010011 */
[----:B------:R-:W-:Y:S02]  /*2b80*/  HADD2.F32 R130, -RZ, R22.H0_H0 ;  /* 0x20000016ff827230 */ /* 0x000fe40000004100 */
[----:B------:R-:W-:Y:S01]  /*2b90*/  FMUL.FTZ R20, R141, R16 ;  /* 0x000000108d147220 */ /* 0x000fe20000410000 */
[----:B------:R-:W-:Y:S02]  /*2ba0*/  HADD2.F32 R128, -RZ, R15.H0_H0 ;  /* 0x2000000fff807230 */ /* 0x000fe40000004100 */
[----:B------:R-:W-:Y:S01]  /*2bb0*/  FMUL.FTZ R165, R67, R126 ;  /* 0x0000007e43a57220 */ /* 0x000fe20000410000 */
[----:B------:R-:W-:Y:S01]  /*2bc0*/  FFMA.FTZ R19, R139, R16, R19 ;  /* 0x000000108b137223 */ /* 0x000fe20000010013 */
[----:B------:R-:W-:-:S02]  /*2bd0*/  FMUL.FTZ R185, R67, R130 ;  /* 0x0000008243b97220 */ /* 0x000fc40000410000 */
[C---:B------:R-:W-:Y:S01]  /*2be0*/  FFMA.FTZ R127, R128.reuse, R165, R17 ;  /* 0x000000a5807f7223 */ /* 0x040fe20000010011 */
[----:B------:R-:W-:Y:S01]  /*2bf0*/  FFMA.FTZ R17, R139, R18, -R20 ;  /* 0x000000128b117223 */ /* 0x000fe20000010814 */
[----:B------:R-:W-:Y:S01]  /*2c00*/  FFMA.FTZ R21, R128, R185, R150 ;  /* 0x000000b980157223 */ /* 0x000fe20000010096 */
[----:B------:R-:W-:Y:S01]  /*2c10*/  @P1 LEA R20, R97, R88, 0x3 ;  /* 0x0000005861141211 */ /* 0x000fe200078e18ff */
[C---:B------:R-:W-:Y:S01]  /*2c20*/  FMUL.FTZ R149, R140.reuse, R127 ;  /* 0x0000007f8c957220 */ /* 0x040fe20000410000 */
[C---:B------:R-:W-:Y:S01]  /*2c30*/  FMUL.FTZ R18, R140.reuse, R17 ;  /* 0x000000118c127220 */ /* 0x040fe20000410000 */
[----:B------:R-:W-:Y:S01]  /*2c40*/  FMUL.FTZ R16, R140, R21 ;  /* 0x000000158c107220 */ /* 0x000fe20000410000 */
[----:B------:R-:W-:Y:S01]  /*2c50*/  FMUL.FTZ R150, R70, R129 ;  /* 0x0000008146967220 */ /* 0x000fe20000410000 */
[----:B------:R-:W-:Y:S01]  /*2c60*/  FFMA.FTZ R22, R136, R21, -R149 ;  /* 0x0000001588167223 */ /* 0x000fe20000010895 */
[----:B------:R-:W-:Y:S01]  /*2c70*/  FMUL.FTZ R21, R140, R19 ;  /* 0x000000138c157220 */ /* 0x000fe20000410000 */
[----:B------:R-:W-:Y:S01]  /*2c80*/  FFMA.FTZ R23, R136, R127, R16 ;  /* 0x0000007f88177223 */ /* 0x000fe20000010010 */
[----:B------:R-:W-:-:S02]  /*2c90*/  HADD2.F32 R127, -RZ, R15.H1_H1 ;  /* 0x3000000fff7f7230 */ /* 0x000fc40000004100 */
[C---:B------:R-:W-:Y:S01]  /*2ca0*/  FFMA.FTZ R149, R136.reuse, R19, R18 ;  /* 0x0000001388957223 */ /* 0x040fe20000010012 */
[----:B------:R-:W-:Y:S02]  /*2cb0*/  FFMA.FTZ R16, R136, R17, -R21 ;  /* 0x0000001188107223 */ /* 0x000fe40000010815 */
[----:B------:R-:W0:Y:S01]  /*2cc0*/  @P1 LDS.64 R20, [R20+0x2d18] ;  /* 0x002d180014141984 */ /* 0x000e220000000a00 */
[C---:B------:R-:W-:Y:S01]  /*2cd0*/  FFMA.FTZ R17, R127.reuse, R184, R22 ;  /* 0x000000b87f117223 */ /* 0x040fe20000010016 */
[----:B------:R-:W-:Y:S01]  /*2ce0*/  FFMA.FTZ R18, R127, R150, R23 ;  /* 0x000000967f127223 */ /* 0x000fe20000010017 */
[----:B--2---:R-:W-:Y:S06]  /*2cf0*/  @P1 BRA `(.L_x_17251) ;  /* 0x00000000002c1947 */ /* 0x004fec0003800000 */
        /* <DEDUP_REMOVED lines=11> */
.L_x_17251:
[----:B------:R-:W-:Y:S05]  /*2db0*/  BSYNC B0 ;  /* 0x0000000000007941 */ /* 0x000fea0003800000 */
.L_x_17250:
[----:B------:R-:W3:Y:S01]  /*2dc0*/  SHFL.UP PT, R152, R18, 0x1, RZ ;  /* 0x0420000012987989 */ /* 0x000ee200000e00ff */
[----:B------:R-:W-:Y:S01]  /*2dd0*/  ISETP.GE.AND P3, PT, R99, 0x1, PT ;  /* 0x000000016300780c */ /* 0x000fe20003f66270 */
[----:B------:R-:W-:Y:S01]  /*2de0*/  HADD2.F32 R173, -RZ, R26.H0_H0 ;  /* 0x2000001affad7230 */ /* 0x000fe20000004100 */
[----:B------:R-:W-:Y:S01]  /*2df0*/  ISETP.GE.OR P0, PT, R83, R58, P0 ;  /* 0x0000003a5300720c */ /* 0x000fe20000706670 */
[----:B------:R-:W4:Y:S01]  /*2e00*/  SHFL.UP PT, R23, R17, 0x1, RZ ;  /* 0x0420000011177989 */ /* 0x000f2200000e00ff */
[----:B------:R-:W-:Y:S01]  /*2e10*/  HADD2.F32 R175, -RZ, R24.H1_H1 ;  /* 0x30000018ffaf7230 */ /* 0x000fe20000004100 */
[----:B------:R-:W-:Y:S01]  /*2e20*/  BSSY B0, `(.L_x_17252) ;  /* 0x00000ed000007945 */ /* 0x000fe20003800000 */
[----:B------:R-:W-:Y:S01]  /*2e30*/  FMUL.FTZ R173, R6, R173 ;  /* 0x000000ad06ad7220 */ /* 0x000fe20000410000 */
[----:B-1----:R-:W1:Y:S02]  /*2e40*/  SHFL.UP PT, R19, R16, 0x1, RZ ;  /* 0x0420000010137989 */ /* 0x002e6400000e00ff */
[----:B------:R-:W-:-:S02]  /*2e50*/  FMUL.FTZ R175, R8, R175 ;  /* 0x000000af08af7220 */ /* 0x000fc40000410000 */
[----:B------:R-:W0:Y:S04]  /*2e60*/  SHFL.UP PT, R22, R149, 0x1, RZ ;  /* 0x0420000095167989 */ /* 0x000e2800000e00ff */
[----:B-----5:R-:W-:Y:S01]  /*2e70*/  SHFL.IDX PT, R135, R135, RZ, 0x1f ;  /* 0x00001fff87877589 */ /* 0x020fe200000e0000 */
[C---:B---3--:R-:W-:Y:S01]  /*2e80*/  FMUL.FTZ R163, R149.reuse, R152 ;  /* 0x0000009895a37220 */ /* 0x048fe20000410000 */
[----:B----4-:R-:W-:-:S03]  /*2e90*/  FMUL.FTZ R167, R149, R23 ;  /* 0x0000001795a77220 */ /* 0x010fc60000410000 */
[C---:B------:R-:W-:Y:S01]  /*2ea0*/  FFMA.FTZ R154, R16.reuse, R23, -R163 ;  /* 0x00000017109a7223 */ /* 0x040fe200000108a3 */
        /* <DEDUP_REMOVED lines=48> */
[--C-:B------:R-:W-:Y:S02]  /*31b0*/  HADD2.F32 R149, -RZ, R31.reuse.H1_H1 ;  /* 0x3000001fff957230 */ /* 0x100fe40000004100 */
[----:B---3--:R-:W-:Y:S01]  /*31c0*/  FMUL.FTZ R152, R168, R19 ;  /* 0x00000013a8987220 */ /* 0x008fe20000410000 */
[----:B------:R-:W-:Y:S01]  /*31d0*/  FFMA.FTZ R163, R16, R161, R163 ;  /* 0x000000a110a37223 */ /* 0x000fe200000100a3 */
[----:B------:R-:W-:Y:S01]  /*31e0*/  @P3 FADD.FTZ R17, R17, R154 ;  /* 0x0000009a11113221 */ /* 0x000fe20000010000 */
[----:B------:R-:W-:Y:S02]  /*31f0*/  HADD2.F32 R161, -RZ, R31.H0_H0 ;  /* 0x2000001fffa17230 */ /* 0x000fe40000004100 */
[-C--:B----4-:R-:W-:Y:S01]  /*3200*/  FMUL.FTZ R22, R168, R23.reuse ;  /* 0x00000017a8167220 */ /* 0x090fe20000410000 */
[----:B------:R-:W-:Y:S01]  /*3210*/  FFMA.FTZ R23, R16, R23, R152 ;  /* 0x0000001710177223 */ /* 0x000fe20000010098 */
[----:B------:R-:W-:Y:S01]  /*3220*/  @P3 FADD.FTZ R18, R18, R163 ;  /* 0x000000a312123221 */ /* 0x000fe20000010000 */
[----:B------:R-:W-:Y:S01]  /*3230*/  FMUL.FTZ R149, R0, R149 ;  /* 0x0000009500957220 */ /* 0x000fe20000410000 */
[----:B------:R-:W-:Y:S01]  /*3240*/  @P3 FFMA.FTZ R16, R16, R19, -R22 ;  /* 0x0000001310103223 */ /* 0x000fe20000010816 */
[----:B------:R-:W0:Y:S01]  /*3250*/  SHFL.UP PT, R154, R17, 0x10, RZ ;  /* 0x06000000119a7989 */ /* 0x000e2200000e00ff */
[----:B------:R-:W-:Y:S01]  /*3260*/  FSEL R23, R168, R23, !P3 ;  /* 0x00000017a8177208 */ /* 0x000fe20005800000 */
[----:B------:R-:W-:-:S02]  /*3270*/  HADD2.F32 R31, -RZ, R30.H0_H0 ;  /* 0x2000001eff1f7230 */ /* 0x000fc40000004100 */
[----:B------:R-:W-:Y:S01]  /*3280*/  FMUL.FTZ R161, R0, R161 ;  /* 0x000000a100a17220 */ /* 0x000fe20000410000 */
[----:B------:R-:W1:Y:S01]  /*3290*/  SHFL.UP PT, R22, R16, 0x10, RZ ;  /* 0x0600000010167989 */ /* 0x000e6200000e00ff */
[-C--:B------:R-:W-:Y:S01]  /*32a0*/  FMUL.FTZ R167, R140, R149.reuse ;  /* 0x000000958ca77220 */ /* 0x080fe20000410000 */
[----:B------:R-:W-:Y:S02]  /*32b0*/  HADD2.F32 R19, -RZ, R30.H1_H1 ;  /* 0x3000001eff137230 */ /* 0x000fe40000004100 */
[----:B------:R-:W-:Y:S01]  /*32c0*/  FMUL.FTZ R169, R136, R149 ;  /* 0x0000009588a97220 */ /* 0x000fe20000410000 */
[----:B------:R-:W3:Y:S01]  /*32d0*/  SHFL.UP PT, R152, R23, 0x10, RZ ;  /* 0x0600000017987989 */ /* 0x000ee200000e00ff */
[----:B------:R-:W-:Y:S01]  /*32e0*/  FMUL.FTZ R31, R2, R31 ;  /* 0x0000001f021f7220 */ /* 0x000fe20000410000 */
[----:B------:R-:W-:Y:S01]  /*32f0*/  FFMA.FTZ R168, R136, R161, -R167 ;  /* 0x000000a188a87223 */ /* 0x000fe200000108a7 */
[----:B------:R-:W-:Y:S01]  /*3300*/  FMUL.FTZ R30, R2, R19 ;  /* 0x00000013021e7220 */ /* 0x000fe20000410000 */
[----:B------:R-:W4:Y:S01]  /*3310*/  SHFL.UP PT, R163, R18, 0x10, RZ ;  /* 0x0600000012a37989 */ /* 0x000f2200000e00ff */
[----:B------:R-:W-:Y:S01]  /*3320*/  FFMA.FTZ R169, -R140, R161, -R169 ;  /* 0x000000a18ca97223 */ /* 0x000fe200000109a9 */
[----:B------:R-:W-:Y:S01]  /*3330*/  FADD.FTZ R168, R31, R168 ;  /* 0x000000a81fa87221 */ /* 0x000fe20000010000 */
[----:B------:R-:W-:-:S02]  /*3340*/  ISETP.GE.AND P3, PT, R99, 0x10, PT ;  /* 0x000000106300780c */ /* 0x000fc40003f66270 */
[----:B------:R-:W-:Y:S01]  /*3350*/  FADD.FTZ R170, -R30, R169 ;  /* 0x000000a91eaa7221 */ /* 0x000fe20000010100 */
[----:B------:R-:W-:-:S03]  /*3360*/  FMUL.FTZ R19, R141, -R168 ;  /* 0x800000a88d137220 */ /* 0x000fc60000410000 */
[-C--:B------:R-:W-:Y:S01]  /*3370*/  FMUL.FTZ R172, R141, -R170.reuse ;  /* 0x800000aa8dac7220 */ /* 0x080fe20000410000 */
[----:B------:R-:W-:-:S03]  /*3380*/  FFMA.FTZ R171, R139, R170, R19 ;  /* 0x000000aa8bab7223 */ /* 0x000fc60000010013 */
[----:B------:R-:W-:Y:S01]  /*3390*/  FFMA.FTZ R172, R139, R168, -R172 ;  /* 0x000000a88bac7223 */ /* 0x000fe200000108ac */
[C---:B0-----:R-:W-:Y:S01]  /*33a0*/  FMUL.FTZ R168, R23.reuse, R154 ;  /* 0x0000009a17a87220 */ /* 0x041fe20000410000 */
[----:B-1----:R-:W-:-:S04]  /*33b0*/  FMUL.FTZ R167, R23, R22 ;  /* 0x0000001617a77220 */ /* 0x002fc80000410000 */
[CC--:B---3--:R-:W-:Y:S01]  /*33c0*/  FFMA.FTZ R170, R16.reuse, R152.reuse, R167 ;  /* 0x0000009810aa7223 */ /* 0x0c8fe200000100a7 */
[C---:B------:R-:W-:Y:S01]  /*33d0*/  FMUL.FTZ R19, R23.reuse, R152 ;  /* 0x0000009817137220 */ /* 0x040fe20000410000 */
[--C-:B------:R-:W-:Y:S02]  /*33e0*/  HADD2.F32 R152, -RZ, R29.reuse.H1_H1 ;  /* 0x3000001dff987230 */ /* 0x100fe40000004100 */
[CC--:B----4-:R-:W-:Y:S01]  /*33f0*/  FMUL.FTZ R169, R23.reuse, R163.reuse ;  /* 0x000000a317a97220 */ /* 0x0d0fe20000410000 */
[----:B------:R-:W-:Y:S01]  /*3400*/  FSEL R170, R23, R170, !P3 ;  /* 0x000000aa17aa7208 */ /* 0x000fe20005800000 */
[C---:B------:R-:W-:Y:S01]  /*3410*/  FFMA.FTZ R163, R16.reuse, R163, R168 ;  /* 0x000000a310a37223 */ /* 0x040fe200000100a8 */
[----:B------:R-:W-:Y:S01]  /*3420*/  FMUL.FTZ R152, R3, R152 ;  /* 0x0000009803987220 */ /* 0x000fe20000410000 */
[C---:B------:R-:W-:Y:S01]  /*3430*/  FFMA.FTZ R154, R16.reuse, R154, -R169 ;  /* 0x0000009a109a7223 */ /* 0x040fe200000108a9 */
[----:B------:R-:W-:Y:S01]  /*3440*/  @P3 FFMA.FTZ R16, R16, R22, -R19 ;  /* 0x0000001610103223 */ /* 0x000fe20000010813 */
[----:B------:R-:W-:Y:S01]  /*3450*/  HADD2.F32 R22, -RZ, R29.H0_H0 ;  /* 0x2000001dff167230 */ /* 0x000fe20000004100 */
[----:B------:R-:W0:Y:S01]  /*3460*/  SHFL.UP PT, R170, R170, 0x1, RZ ;  /* 0x04200000aaaa7989 */ /* 0x000e2200000e00ff */
[----:B------:R-:W-:Y:S01]  /*3470*/  @P3 FADD.FTZ R18, R18, R163 ;  /* 0x000000a312123221 */ /* 0x000fe20000010000 */
[----:B------:R-:W-:Y:S01]  /*3480*/  @P3 FADD.FTZ R17, R17, R154 ;  /* 0x0000009a11113221 */ /* 0x000fe20000010000 */
[----:B------:R-:W-:Y:S01]  /*3490*/  FADD.FTZ R171, -R152, R171 ;  /* 0x000000ab98ab7221 */ /* 0x000fe20000010100 */
[----:B------:R1:W3:Y:S01]  /*34a0*/  SHFL.IDX PT, R29, R134, RZ, 0x1f ;  /* 0x00001fff861d7589 */ /* 0x0002e200000e0000 */
[----:B------:R-:W-:Y:S01]  /*34b0*/  FMUL.FTZ R163, R3, R22 ;  /* 0x0000001603a37220 */ /* 0x000fe20000410000 */
[----:B------:R-:W-:-:S02]  /*34c0*/  HADD2.F32 R19, -RZ, R28.H0_H0 ;  /* 0x2000001cff137230 */ /* 0x000fc40000004100 */
[----:B------:R-:W-:Y:S01]  /*34d0*/  FMUL.FTZ R22, R138, -R171 ;  /* 0x800000ab8a167220 */ /* 0x000fe20000410000 */
[----:B------:R-:W4:Y:S01]  /*34e0*/  SHFL.UP PT, R16, R16, 0x1, RZ ;  /* 0x0420000010107989 */ /* 0x000f2200000e00ff */
[----:B------:R-:W-:Y:S01]  /*34f0*/  FADD.FTZ R172, R163, R172 ;  /* 0x000000aca3ac7221 */ /* 0x000fe20000010000 */
[----:B------:R-:W-:Y:S02]  /*3500*/  HADD2.F32 R23, -RZ, R28.H1_H1 ;  /* 0x3000001cff177230 */ /* 0x000fe40000004100 */
[----:B------:R-:W-:Y:S01]  /*3510*/  FMUL.FTZ R168, R4, R19 ;  /* 0x0000001304a87220 */ /* 0x000fe20000410000 */
[----:B------:R-:W2:Y:S01]  /*3520*/  SHFL.UP PT, R17, R17, 0x1, RZ ;  /* 0x0420000011117989 */ /* 0x000ea200000e00ff */
[-C--:B------:R-:W-:Y:S01]  /*3530*/  FMUL.FTZ R28, R138, -R172.reuse ;  /* 0x800000ac8a1c7220 */ /* 0x080fe20000410000 */
[C---:B------:R-:W-:Y:S01]  /*3540*/  FFMA.FTZ R167, R137.reuse, R172, -R22 ;  /* 0x000000ac89a77223 */ /* 0x040fe20000010816 */
[----:B------:R-:W-:Y:S01]  /*3550*/  FMUL.FTZ R154, R4, R23 ;  /* 0x00000017049a7220 */ /* 0x000fe20000410000 */
[----:B------:R-:W2:Y:S01]  /*3560*/  SHFL.UP PT, R18, R18, 0x1, RZ ;  /* 0x0420000012127989 */ /* 0x000ea200000e00ff */
[----:B------:R-:W-:Y:S01]  /*3570*/  FFMA.FTZ R171, R137, R171, R28 ;  /* 0x000000ab89ab7223 */ /* 0x000fe2000001001c */
[----:B------:R-:W-:Y:S01]  /*3580*/  FADD.FTZ R22, R168, R167 ;  /* 0x000000a7a8167221 */ /* 0x000fe20000010000 */
[----:B------:R-:W-:-:S02]  /*3590*/  HADD2.F32 R172, -RZ, R27.H1_H1 ;  /* 0x3000001bffac7230 */ /* 0x000fc40000004100 */
[----:B------:R-:W-:Y:S01]  /*35a0*/  FADD.FTZ R28, -R154, R171 ;  /* 0x000000ab9a1c7221 */ /* 0x000fe20000010100 */
[C---:B------:R-:W-:Y:S01]  /*35b0*/  FMUL.FTZ R23, R145.reuse, -R22 ;  /* 0x8000001691177220 */ /* 0x040fe20000410000 */
[----:B------:R-:W-:Y:S02]  /*35c0*/  HADD2.F32 R169, -RZ, R26.H1_H1 ;  /* 0x3000001affa97230 */ /* 0x000fe40000004100 */
[C---:B0-----:R-:W-:Y:S01]  /*35d0*/  FMUL.FTZ R19, R170.reuse, R135 ;  /* 0x00000087aa137220 */ /* 0x041fe20000410000 */
[-C--:B-1----:R-:W-:Y:S01]  /*35e0*/  FMUL.FTZ R134, R145, -R28.reuse ;  /* 0x8000001c91867220 */ /* 0x082fe20000410000 */
[----:B------:R-:W-:Y:S01]  /*35f0*/  FFMA.FTZ R23, R143, R28, R23 ;  /* 0x0000001c8f177223 */ /* 0x000fe20000010017 */
[----:B------:R-:W-:Y:S01]  /*3600*/  FMUL.FTZ R172, R5, R172 ;  /* 0x000000ac05ac7220 */ /* 0x000fe20000410000 */
[----:B---3--:R-:W-:Y:S01]  /*3610*/  FMUL.FTZ R170, R170, R29 ;  /* 0x0000001daaaa7220 */ /* 0x008fe20000410000 */
[----:B------:R-:W-:Y:S01]  /*3620*/  FFMA.FTZ R134, R143, R22, -R134 ;  /* 0x000000168f867223 */ /* 0x000fe20000010886 */
[----:B------:R-:W-:Y:S01]  /*3630*/  FMUL.FTZ R169, R6, R169 ;  /* 0x000000a906a97220 */ /* 0x000fe20000410000 */
[----:B------:R-:W-:Y:S01]  /*3640*/  FADD.FTZ R23, -R172, R23 ;  /* 0x00000017ac177221 */ /* 0x000fe20000010100 */
[C---:B----4-:R-:W-:Y:S01]  /*3650*/  FFMA.FTZ R22, R16.reuse, R29, -R19 ;  /* 0x0000001d10167223 */ /* 0x050fe20000010813 */
[----:B------:R-:W-:Y:S01]  /*3660*/  FFMA.FTZ R19, R16, R135, R170 ;  /* 0x0000008710137223 */ /* 0x000fe200000100aa */
[----:B------:R-:W-:Y:S01]  /*3670*/  HADD2.F32 R16, -RZ, R27.H0_H0 ;  /* 0x2000001bff107230 */ /* 0x000fe20000004100 */
[----:B------:R-:W-:Y:S01]  /*3680*/  LOP3.LUT R28, R97, 0x1f, RZ, 0xc0, !PT ;  /* 0x0000001f611c7812 */ /* 0x000fe200078ec0ff */
[----:B--2---:R-:W-:Y:S01]  /*3690*/  @P2 FADD.FTZ R29, R17, R22 ;  /* 0x00000016111d2221 */ /* 0x004fe20000010000 */
[----:B------:R-:W-:-:S02]  /*36a0*/  HADD2.F32 R170, -RZ, R25.H0_H0 ;  /* 0x20000019ffaa7230 */ /* 0x000fc40000004100 */
[----:B------:R-:W-:Y:S01]  /*36b0*/  FMUL.FTZ R171, R5, R16 ;  /* 0x0000001005ab7220 */ /* 0x000fe20000410000 */
[----:B------:R-:W-:Y:S01]  /*36c0*/  @P2 FADD.FTZ R135, R18, R19 ;  /* 0x0000001312872221 */ /* 0x000fe20000010000 */
[----:B------:R-:W-:Y:S01]  /*36d0*/  FMUL.FTZ R19, R148, -R23 ;  /* 0x8000001794137220 */ /* 0x000fe20000410000 */
[----:B------:R-:W-:Y:S01]  /*36e0*/  FMUL.FTZ R170, R7, R170 ;  /* 0x000000aa07aa7220 */ /* 0x000fe20000410000 */
[----:B------:R-:W-:Y:S01]  /*36f0*/  FADD.FTZ R17, R171, R134 ;  /* 0x00000086ab117221 */ /* 0x000fe20000010000 */
[C---:B------:R-:W-:Y:S02]  /*3700*/  ISETP.NE.AND P6, PT, R28.reuse, 0x1f, PT ;  /* 0x0000001f1c00780c */ /* 0x040fe40003fc5270 */
[----:B------:R-:W-:Y:S01]  /*3710*/  ISETP.GT.U32.AND P2, PT, R28, 0x1d, PT ;  /* 0x0000001d1c00780c */ /* 0x000fe20003f44070 */
[-C--:B------:R-:W-:Y:S01]  /*3720*/  FMUL.FTZ R18, R148, -R17.reuse ;  /* 0x8000001194127220 */ /* 0x080fe20000410000 */
[----:B------:R-:W-:Y:S01]  /*3730*/  FFMA.FTZ R16, R144, R17, -R19 ;  /* 0x0000001190107223 */ /* 0x000fe20000010813 */
[C---:B------:R-:W-:Y:S01]  /*3740*/  FMUL.FTZ R19, R140.reuse, -R20 ;  /* 0x800000148c137220 */ /* 0x040fe20000410000 */
[----:B------:R-:W-:Y:S01]  /*3750*/  FMUL.FTZ R17, R140, R21 ;  /* 0x000000158c117220 */ /* 0x000fe20000410000 */
[----:B------:R-:W-:Y:S01]  /*3760*/  FFMA.FTZ R18, R144, R23, R18 ;  /* 0x0000001790127223 */ /* 0x000fe20000010012 */
[----:B------:R-:W-:-:S02]  /*3770*/  HADD2.F32 R23, -RZ, R24.H0_H0 ;  /* 0x20000018ff177230 */ /* 0x000fc40000004100 */
[----:B------:R-:W-:Y:S01]  /*3780*/  FFMA.FTZ R22, R136, -R21, R19 ;  /* 0x8000001588167223 */ /* 0x000fe20000010013 */
[C---:B------:R-:W-:Y:S01]  /*3790*/  ISETP.GT.U32.AND P3, PT, R28.reuse, 0x1b, PT ;  /* 0x0000001b1c00780c */ /* 0x040fe20003f64070 */
[----:B------:R-:W-:Y:S01]  /*37a0*/  FADD.FTZ R24, -R169, R18 ;  /* 0x00000012a9187221 */ /* 0x000fe20000010100 */
[----:B------:R-:W-:Y:S01]  /*37b0*/  FADD.FTZ R18, R173, R16 ;  /* 0x00000010ad127221 */ /* 0x000fe20000010000 */
[----:B------:R-:W-:Y:S01]  /*37c0*/  HADD2.F32 R16, -RZ, R25.H1_H1 ;  /* 0x30000019ff107230 */ /* 0x000fe20000004100 */
[C---:B------:R-:W-:Y:S01]  /*37d0*/  ISETP.GT.U32.AND P4, PT, R28.reuse, 0x17, PT ;  /* 0x000000171c00780c */ /* 0x040fe20003f84070 */
[C---:B------:R-:W-:Y:S01]  /*37e0*/  FMUL.FTZ R26, R157.reuse, -R24 ;  /* 0x800000189d1a7220 */ /* 0x040fe20000410000 */
[----:B------:R-:W-:Y:S01]  /*37f0*/  FMUL.FTZ R25, R157, -R18 ;  /* 0x800000129d197220 */ /* 0x000fe20000410000 */
[----:B------:R-:W-:Y:S01]  /*3800*/  ISETP.GT.U32.AND P5, PT, R28, 0xf, PT ;  /* 0x0000000f1c00780c */ /* 0x000fe20003fa4070 */
[----:B------:R-:W-:Y:S01]  /*3810*/  FMUL.FTZ R167, R7, R16 ;  /* 0x0000001007a77220 */ /* 0x000fe20000410000 */
[C---:B------:R-:W-:Y:S01]  /*3820*/  FFMA.FTZ R19, R151.reuse, R18, -R26 ;  /* 0x0000001297137223 */ /* 0x040fe2000001081a */
[----:B------:R-:W-:Y:S01]  /*3830*/  FFMA.FTZ R18, R136, R20, -R17 ;  /* 0x0000001488127223 */ /* 0x000fe20000010811 */
[----:B------:R-:W-:Y:S01]  /*3840*/  FFMA.FTZ R26, R151, R24, R25 ;  /* 0x00000018971a7223 */ /* 0x000fe20000010019 */
[C---:B------:R-:W-:Y:S01]  /*3850*/  FMUL.FTZ R24, R141.reuse, -R22 ;  /* 0x800000168d187220 */ /* 0x040fe20000410000 */
[----:B------:R-:W-:Y:S01]  /*3860*/  FADD.FTZ R19, R170, R19 ;  /* 0x00000013aa137221 */ /* 0x000fe20000010000 */
[-C--:B------:R-:W-:Y:S01]  /*3870*/  FMUL.FTZ R17, R141, -R18.reuse ;  /* 0x800000128d117220 */ /* 0x080fe20000410000 */
[----:B------:R-:W-:Y:S01]  /*3880*/  FADD.FTZ R25, -R167, R26 ;  /* 0x0000001aa7197221 */ /* 0x000fe20000010100 */
[----:B------:R-:W-:Y:S01]  /*3890*/  FFMA.FTZ R24, R139, R18, -R24 ;  /* 0x000000128b187223 */ /* 0x000fe20000010818 */
[----:B------:R-:W-:Y:S01]  /*38a0*/  @!P0 LEA R26, R9, R88, 0x4 ;  /* 0x00000058091a8211 */ /* 0x000fe200078e20ff */
[----:B------:R-:W-:Y:S01]  /*38b0*/  FFMA.FTZ R17, R139, R22, R17 ;  /* 0x000000168b117223 */ /* 0x000fe20000010011 */
[----:B------:R-:W-:Y:S01]  /*38c0*/  FMUL.FTZ R22, R158, -R19 ;  /* 0x800000139e167220 */ /* 0x000fe20000410000 */
[-C--:B------:R-:W-:Y:S01]  /*38d0*/  FMUL.FTZ R18, R138, -R24.reuse ;  /* 0x800000188a127220 */ /* 0x080fe20000410000 */
[----:B------:R-:W-:Y:S01]  /*38e0*/  FMUL.FTZ R27, R158, -R25 ;  /* 0x800000199e1b7220 */ /* 0x000fe20000410000 */
[----:B------:R-:W-:Y:S01]  /*38f0*/  FMUL.FTZ R16, R138, -R17 ;  /* 0x800000118a107220 */ /* 0x000fe20000410000 */
[C---:B------:R-:W-:Y:S01]  /*3900*/  FFMA.FTZ R176, R166.reuse, R25, R22 ;  /* 0x00000019a6b07223 */ /* 0x040fe20000010016 */
[----:B------:R-:W-:Y:S01]  /*3910*/  FFMA.FTZ R28, R137, R17, R18 ;  /* 0x00000011891c7223 */ /* 0x000fe20000010012 */
[----:B------:R-:W-:Y:S01]  /*3920*/  FMUL.FTZ R25, R133, R135 ;  /* 0x0000008785197220 */ /* 0x000fe20000410000 */
[----:B------:R-:W-:Y:S01]  /*3930*/  FFMA.FTZ R22, R137, R24, -R16 ;  /* 0x0000001889167223 */ /* 0x000fe20000010810 */
[----:B------:R-:W-:Y:S01]  /*3940*/  FMUL.FTZ R24, R133, R29 ;  /* 0x0000001d85187220 */ /* 0x000fe20000410000 */
[C---:B------:R-:W-:Y:S01]  /*3950*/  FMUL.FTZ R134, R145.reuse, -R28 ;  /* 0x8000001c91867220 */ /* 0x040fe20000410000 */
[----:B------:R-:W-:Y:S01]  /*3960*/  FFMA.FTZ R179, R166, R19, -R27 ;  /* 0x00000013a6b37223 */ /* 0x000fe2000001081b */
[-C--:B------:R-:W-:Y:S01]  /*3970*/  FMUL.FTZ R177, R145, -R22.reuse ;  /* 0x8000001691b17220 */ /* 0x080fe20000410000 */
[C---:B------:R-:W-:Y:S01]  /*3980*/  FFMA.FTZ R24, R132.reuse, R135, R24 ;  /* 0x0000008784187223 */ /* 0x040fe20000010018 */
[C---:B------:R-:W-:Y:S01]  /*3990*/  FFMA.FTZ R27, R143.reuse, R22, -R134 ;  /* 0x000000168f1b7223 */ /* 0x040fe20000010886 */
[----:B------:R-:W-:Y:S01]  /*39a0*/  FFMA.FTZ R22, R132, R29, -R25 ;  /* 0x0000001d84167223 */ /* 0x000fe20000010819 */
[----:B------:R-:W-:Y:S01]  /*39b0*/  FFMA.FTZ R177, R143, R28, R177 ;  /* 0x0000001c8fb17223 */ /* 0x000fe200000100b1 */
[----:B------:R-:W-:Y:S01]  /*39c0*/  FADD.FTZ R187, R187, R24 ;  /* 0x00000018bbbb7221 */ /* 0x000fe20000010000 */
[C---:B------:R-:W-:Y:S01]  /*39d0*/  FMUL.FTZ R132, R148.reuse, -R27 ;  /* 0x8000001b94847220 */ /* 0x040fe20000410000 */
[----:B------:R-:W-:Y:S01]  /*39e0*/  FADD.FTZ R189, R189, R22 ;  /* 0x00000016bdbd7221 */ /* 0x000fe20000010000 */
[-C--:B------:R-:W-:Y:S01]  /*39f0*/  FMUL.FTZ R25, R148, -R177.reuse ;  /* 0x800000b194197220 */ /* 0x080fe20000410000 */
[----:B------:R-:W-:Y:S01]  /*3a00*/  HFMA2.MMA R17, -RZ, RZ, 0, 0 ;  /* 0x00000000ff117435 */ /* 0x000fe200000001ff */
[----:B------:R-:W-:Y:S01]  /*3a10*/  FFMA.FTZ R132, R144, R177, R132 ;  /* 0x000000b190847223 */ /* 0x000fe20000010084 */
[----:B------:R-:W-:Y:S01]  /*3a20*/  FMUL.FTZ R24, R158, R189 ;  /* 0x000000bd9e187220 */ /* 0x000fe20000410000 */
[----:B------:R-:W-:Y:S01]  /*3a30*/  FFMA.FTZ R28, R144, R27, -R25 ;  /* 0x0000001b901c7223 */ /* 0x000fe20000010819 */
[----:B------:R-:W-:Y:S01]  /*3a40*/  FMUL.FTZ R25, R158, R187 ;  /* 0x000000bb9e197220 */ /* 0x000fe20000410000 */
[----:B------:R-:W-:-:S02]  /*3a50*/  MOV R16, 0x3f800000 ;  /* 0x3f80000000107802 */ /* 0x000fc40000000f00 */
[----:B------:R-:W-:Y:S01]  /*3a60*/  CS2R R18, SRZ ;  /* 0x0000000000127805 */ /* 0x000fe2000001ff00 */
[C---:B------:R-:W-:Y:S01]  /*3a70*/  FMUL.FTZ R134, R157.reuse, -R28 ;  /* 0x8000001c9d867220 */ /* 0x040fe20000410000 */
[C---:B------:R-:W-:Y:S01]  /*3a80*/  FFMA.FTZ R22, R166.reuse, R189, -R25 ;  /* 0x000000bda6167223 */ /* 0x040fe20000010819 */
[----:B------:R-:W-:Y:S01]  /*3a90*/  FFMA.FTZ R25, R166, R187, R24 ;  /* 0x000000bba6197223 */ /* 0x000fe20000010018 */
[-C--:B------:R-:W-:Y:S01]  /*3aa0*/  FMUL.FTZ R27, R157, -R132.reuse ;  /* 0x800000849d1b7220 */ /* 0x080fe20000410000 */
[----:B------:R-:W-:Y:S01]  /*3ab0*/  FFMA.FTZ R29, R151, R132, R134 ;  /* 0x00000084971d7223 */ /* 0x000fe20000010086 */
[C---:B------:R-:W-:Y:S01]  /*3ac0*/  FFMA.FTZ R22, R109.reuse, R142, R22 ;  /* 0x0000008e6d167223 */ /* 0x040fe20000010016 */
[----:B------:R-:W-:Y:S01]  /*3ad0*/  FFMA.FTZ R146, R109, R146, R25 ;  /* 0x000000926d927223 */ /* 0x000fe20000010019 */
[----:B------:R0:W1:Y:S01]  /*3ae0*/  @!P0 LDS.128 R16, [R26+0x2e10] ;  /* 0x002e10001a108984 */ /* 0x0000620000000c00 */
[----:B------:R-:W-:Y:S01]  /*3af0*/  FFMA.FTZ R27, R151, R28, -R27 ;  /* 0x0000001c971b7223 */ /* 0x000fe2000001081b */
[----:B------:R-:W-:Y:S01]  /*3b00*/  FMUL.FTZ R133, R158, -R29 ;  /* 0x8000001d9e857220 */ /* 0x000fe20000410000 */
[C---:B------:R-:W-:Y:S01]  /*3b10*/  FMUL.FTZ R25, R157.reuse, R146 ;  /* 0x000000929d197220 */ /* 0x040fe20000410000 */
[----:B------:R-:W-:Y:S01]  /*3b20*/  FMUL.FTZ R174, R8, R23 ;  /* 0x0000001708ae7220 */ /* 0x000fe20000410000 */
[-C--:B------:R-:W-:Y:S01]  /*3b30*/  FMUL.FTZ R28, R158, -R27.reuse ;  /* 0x8000001b9e1c7220 */ /* 0x080fe20000410000 */
[----:B------:R-:W-:Y:S01]  /*3b40*/  FFMA.FTZ R24, R166, R27, -R133 ;  /* 0x0000001ba6187223 */ /* 0x000fe20000010885 */
[----:B0-----:R-:W-:-:S02]  /*3b50*/  FMUL.FTZ R26, R157, R22 ;  /* 0x000000169d1a7220 */ /* 0x001fc40000410000 */
[----:B------:R-:W-:Y:S02]  /*3b60*/  FFMA.FTZ R133, R166, R29, R28 ;  /* 0x0000001da6857223 */ /* 0x000fe4000001001c */
[----:B------:R0:W2:Y:S01]  /*3b70*/  SHFL.DOWN PT, R134, R24, 0x1, 0x1f ;  /* 0x08201f0018867f89 */ /* 0x0000a200000e0000 */
[C---:B------:R-:W-:Y:S01]  /*3b80*/  FFMA.FTZ R27, R151.reuse, R146, R26 ;  /* 0x00000092971b7223 */ /* 0x040fe2000001001a */
[----:B------:R-:W-:Y:S01]  /*3b90*/  FFMA.FTZ R26, R151, R22, -R25 ;  /* 0x00000016971a7223 */ /* 0x000fe20000010819 */
[----:B------:R-:W-:Y:S01]  /*3ba0*/  FADD.FTZ R25, -R175, R176 ;  /* 0x000000b0af197221 */ /* 0x000fe20000010100 */
[----:B------:R0:W3:Y:S01]  /*3bb0*/  SHFL.DOWN PT, R142, R133, 0x1, 0x1f ;  /* 0x08201f00858e7f89 */ /* 0x0000e200000e0000 */
[C---:B------:R-:W-:Y:S01]  /*3bc0*/  FFMA.FTZ R23, R114.reuse, R147, R27 ;  /* 0x0000009372177223 */ /* 0x040fe2000001001b */
[----:B------:R-:W-:Y:S01]  /*3bd0*/  FFMA.FTZ R153, R114, R153, R26 ;  /* 0x0000009972997223 */ /* 0x000fe2000001001a */
[----:B------:R-:W-:Y:S01]  /*3be0*/  FADD.FTZ R26, R174, R179 ;  /* 0x000000b3ae1a7221 */ /* 0x000fe20000010000 */
[----:B------:R0:W4:Y:S01]  /*3bf0*/  SHFL.DOWN PT, R176, R25, 0x1, 0x1f ;  /* 0x08201f0019b07f89 */ /* 0x00012200000e0000 */
[----:B------:R-:W-:-:S03]  /*3c00*/  FMUL.FTZ R27, R148, R23 ;  /* 0x00000017941b7220 */ /* 0x000fc60000410000 */
[----:B------:R0:W0:Y:S01]  /*3c10*/  SHFL.DOWN PT, R132, R26, 0x1, 0x1f ;  /* 0x08201f001a847f89 */ /* 0x00002200000e0000 */
[----:B------:R-:W-:Y:S01]  /*3c20*/  FFMA.FTZ R28, R144, R153, -R27 ;  /* 0x00000099901c7223 */ /* 0x000fe2000001081b */
[----:B------:R-:W-:Y:S06]  /*3c30*/  @!P6 BRA `(.L_x_17253) ;  /* 0x00000000002ce947 */ /* 0x000fec0003800000 */
[C---:B----4-:R-:W-:Y:S01]  /*3c40*/  FMUL.FTZ R29, R133.reuse, R176 ;  /* 0x000000b0851d7220 */ /* 0x050fe20000410000 */
[C---:B---3--:R-:W-:Y:S01]  /*3c50*/  FMUL.FTZ R27, R133.reuse, R142 ;  /* 0x0000008e851b7220 */ /* 0x048fe20000410000 */
[-C--:B0-----:R-:W-:Y:S01]  /*3c60*/  FMUL.FTZ R135, R133, R132.reuse ;  /* 0x0000008485877220 */ /* 0x081fe20000410000 */
[----:B--2---:R-:W-:Y:S01]  /*3c70*/  FMUL.FTZ R133, R134, R133 ;  /* 0x0000008586857220 */ /* 0x004fe20000410000 */
[----:B------:R-:W-:Y:S01]  /*3c80*/  FFMA.FTZ R29, R24, R132, -R29 ;  /* 0x00000084181d7223 */ /* 0x000fe2000001081d */
[----:B------:R-:W-:Y:S01]  /*3c90*/  FFMA.FTZ R27, R134, R24, -R27 ;  /* 0x00000018861b7223 */ /* 0x000fe2000001081b */
[C---:B------:R-:W-:Y:S01]  /*3ca0*/  FFMA.FTZ R132, R24.reuse, R176, R135 ;  /* 0x000000b018847223 */ /* 0x040fe20000010087 */
[----:B------:R-:W-:Y:S01]  /*3cb0*/  FFMA.FTZ R133, R24, R142, R133 ;  /* 0x0000008e18857223 */ /* 0x000fe20000010085 */
[----:B------:R-:W-:Y:S02]  /*3cc0*/  FADD.FTZ R26, R26, R29 ;  /* 0x0000001d1a1a7221 */ /* 0x000fe40000010000 */
[----:B------:R-:W-:Y:S01]  /*3cd0*/  FADD.FTZ R25, R25, R132 ;  /* 0x0000008419197221 */ /* 0x000fe20000010000 */
[----:B------:R-:W-:-:S07]  /*3ce0*/  MOV R24, R27 ;  /* 0x0000001b00187202 */ /* 0x000fce0000000f00 */
.L_x_17253:
[----:B------:R-:W-:Y:S05]  /*3cf0*/  BSYNC B0 ;  /* 0x0000000000007941 */ /* 0x000fea0003800000 */
.L_x_17252:
[----:B------:R-:W-:Y:S01]  /*3d00*/  FMUL.FTZ R27, R148, R153 ;  /* 0x00000099941b7220 */ /* 0x000fe20000410000 */
[----:B--2---:R2:W1:Y:S01]  /*3d10*/  SHFL.DOWN PT, R134, R24, 0x2, 0x1f ;  /* 0x08401f0018867f89 */ /* 0x00446200000e0000 */
[----:B------:R-:W-:Y:S01]  /*3d20*/  BSSY B0, `(.L_x_17254) ;  /* 0x0000012000007945 */ /* 0x000fe20003800000 */
[----:B------:R-:W-:Y:S01]  /*3d30*/  FFMA.FTZ R156, R115, R156, R28 ;  /* 0x0000009c739c7223 */ /* 0x000fe2000001001c */
[----:B------:R-:W-:Y:S01]  /*3d40*/  FFMA.FTZ R28, R144, R23, R27 ;  /* 0x00000017901c7223 */ /* 0x000fe2000001001b */
[----:B---3--:R2:W3:Y:S04]  /*3d50*/  SHFL.DOWN PT, R142, R133, 0x2, 0x1f ;  /* 0x08401f00858e7f89 */ /* 0x0084e800000e0000 */
[----:B0-----:R2:W0:Y:S04]  /*3d60*/  SHFL.DOWN PT, R132, R26, 0x2, 0x1f ;  /* 0x08401f001a847f89 */ /* 0x00142800000e0000 */
[----:B----4-:R2:W4:Y:S01]  /*3d70*/  SHFL.DOWN PT, R176, R25, 0x2, 0x1f ;  /* 0x08401f0019b07f89 */ /* 0x01052200000e0000 */
[----:B------:R-:W-:Y:S05]  /*3d80*/  @P2 BRA `(.L_x_17255) ;  /* 0x00000000002c2947 */ /* 0x000fea0003800000 */
[C---:B----4-:R-:W-:Y:S01]  /*3d90*/  FMUL.FTZ R29, R133.reuse, R176 ;  /* 0x000000b0851d7220 */ /* 0x050fe20000410000 */
[C---:B---3--:R-:W-:Y:S01]  /*3da0*/  FMUL.FTZ R27, R133.reuse, R142 ;  /* 0x0000008e851b7220 */ /* 0x048fe20000410000 */
[C---:B0-----:R-:W-:Y:S01]  /*3db0*/  FMUL.FTZ R135, R133.reuse, R132 ;  /* 0x0000008485877220 */ /* 0x041fe20000410000 */
        /* <DEDUP_REMOVED lines=8> */
.L_x_17255:
[----:B------:R-:W-:Y:S05]  /*3e40*/  BSYNC B0 ;  /* 0x0000000000007941 */ /* 0x000fea0003800000 */
.L_x_17254:
[----:B------:R-:W-:Y:S01]  /*3e50*/  FFMA.FTZ R160, R115, R160, R28 ;  /* 0x000000a073a07223 */ /* 0x000fe2000001001c */
[----:B------:R-:W-:Y:S01]  /*3e60*/  FMUL.FTZ R28, R145, R156 ;  /* 0x0000009c911c7220 */ /* 0x000fe20000410000 */
[----:B0-----:R0:W0:Y:S01]  /*3e70*/  SHFL.DOWN PT, R132, R24, 0x4, 0x1f ;  /* 0x08801f0018847f89 */ /* 0x00102200000e0000 */
[----:B------:R-:W-:Y:S02]  /*3e80*/  BSSY B0, `(.L_x_17256) ;  /* 0x0000011000007945 */ /* 0x000fe40003800000 */
[----:B------:R-:W-:Y:S01]  /*3e90*/  FFMA.FTZ R27, R143, R160, R28 ;  /* 0x000000a08f1b7223 */ /* 0x000fe2000001001c */
[----:B-1----:R1:W0:Y:S04]  /*3ea0*/  SHFL.DOWN PT, R134, R133, 0x4, 0x1f ;  /* 0x08801f0085867f89 */ /* 0x00222800000e0000 */
[----:B---3--:R1:W3:Y:S04]  /*3eb0*/  SHFL.DOWN PT, R142, R26, 0x4, 0x1f ;  /* 0x08801f001a8e7f89 */ /* 0x0082e800000e0000 */
[----:B------:R1:W0:Y:S01]  /*3ec0*/  SHFL.DOWN PT, R28, R25, 0x4, 0x1f ;  /* 0x08801f00191c7f89 */ /* 0x00022200000e0000 */
[----:B------:R-:W-:Y:S05]  /*3ed0*/  @P3 BRA `(.L_x_17257) ;  /* 0x00000000002c3947 */ /* 0x000fea0003800000 */
[C---:B0-----:R-:W-:Y:S01]  /*3ee0*/  FMUL.FTZ R29, R133.reuse, R134 ;  /* 0x00000086851d7220 */ /* 0x041fe20000410000 */
[C---:B------:R-:W-:Y:S01]  /*3ef0*/  FMUL.FTZ R135, R133.reuse, R28 ;  /* 0x0000001c85877220 */ /* 0x040fe20000410000 */
        /* <DEDUP_REMOVED lines=9> */
.L_x_17257:
[----:B------:R-:W-:Y:S05]  /*3f90*/  BSYNC B0 ;  /* 0x0000000000007941 */ /* 0x000fea0003800000 */
.L_x_17256:
[----:B0-----:R-:W-:Y:S01]  /*3fa0*/  FMUL.FTZ R28, R145, R160 ;  /* 0x000000a0911c7220 */ /* 0x001fe20000410000 */
[----:B------:R-:W-:Y:S01]  /*3fb0*/  FFMA.FTZ R155, R122, R155, R27 ;  /* 0x0000009b7a9b7223 */ /* 0x000fe2000001001b */
[----:B------:R0:W0:Y:S01]  /*3fc0*/  SHFL.DOWN PT, R132, R24, 0x8, 0x1f ;  /* 0x09001f0018847f89 */ /* 0x00002200000e0000 */
[----:B------:R-:W-:Y:S01]  /*3fd0*/  BSSY B0, `(.L_x_17258) ;  /* 0x0000011000007945 */ /* 0x000fe20003800000 */
[----:B------:R-:W-:Y:S02]  /*3fe0*/  FFMA.FTZ R27, R143, R156, -R28 ;  /* 0x0000009c8f1b7223 */ /* 0x000fe4000001081c */
[----:B------:R0:W0:Y:S04]  /*3ff0*/  SHFL.DOWN PT, R134, R133, 0x8, 0x1f ;  /* 0x09001f0085867f89 */ /* 0x00002800000e0000 */
[----:B---3--:R3:W0:Y:S04]  /*4000*/  SHFL.DOWN PT, R142, R26, 0x8, 0x1f ;  /* 0x09001f001a8e7f89 */ /* 0x00862800000e0000 */
        /* <DEDUP_REMOVED lines=10> */
[----:B---3--:R-:W-:Y:S01]  /*40b0*/  FADD.FTZ R26, R26, R135 ;  /* 0x000000871a1a7221 */ /* 0x008fe20000010000 */
[----:B------:R-:W-:Y:S01]  /*40c0*/  FADD.FTZ R25, R25, R28 ;  /* 0x0000001c19197221 */ /* 0x000fe20000010000 */
[----:B------:R-:W-:-:S07]  /*40d0*/  MOV R24, R29 ;  /* 0x0000001d00187202 */ /* 0x000fce0000000f00 */
.L_x_17259:
[----:B------:R-:W-:Y:S05]  /*40e0*/  BSYNC B0 ;  /* 0x0000000000007941 */ /* 0x000fea0003800000 */
.L_x_17258:
[----:B------:R-:W-:Y:S01]  /*40f0*/  FFMA.FTZ R159, R122, R159, R27 ;  /* 0x0000009f7a9f7223 */ /* 0x000fe2000001001b */
[C---:B0-----:R-:W-:Y:S01]  /*4100*/  FMUL.FTZ R28, R138.reuse, R155 ;  /* 0x0000009b8a1c7220 */ /* 0x041fe20000410000 */
[----:B------:R0:W0:Y:S01]  /*4110*/  SHFL.DOWN PT, R142, R24, 0x10, 0x1f ;  /* 0x0a001f00188e7f89 */ /* 0x00002200000e0000 */
[----:B------:R-:W-:Y:S01]  /*4120*/  BSSY B0, `(.L_x_17260) ;  /* 0x0000012000007945 */ /* 0x000fe20003800000 */
[-C--:B------:R-:W-:Y:S01]  /*4130*/  FMUL.FTZ R132, R138, R159.reuse ;  /* 0x0000009f8a847220 */ /* 0x080fe20000410000 */
[----:B------:R-:W-:Y:S01]  /*4140*/  FFMA.FTZ R28, R137, R159, -R28 ;  /* 0x0000009f891c7223 */ /* 0x000fe2000001081c */
[----:B----4-:R4:W0:Y:S04]  /*4150*/  SHFL.DOWN PT, R176, R133, 0x10, 0x1f ;  /* 0x0a001f0085b07f89 */ /* 0x01082800000e0000 */
[----:B------:R4:W0:Y:S04]  /*4160*/  SHFL.DOWN PT, R134, R26, 0x10, 0x1f ;  /* 0x0a001f001a867f89 */ /* 0x00082800000e0000 */
[----:B------:R4:W0:Y:S01]  /*4170*/  SHFL.DOWN PT, R178, R25, 0x10, 0x1f ;  /* 0x0a001f0019b27f89 */ /* 0x00082200000e0000 */
[----:B------:R-:W-:Y:S05]  /*4180*/  @P5 BRA `(.L_x_17261) ;  /* 0x00000000002c5947 */ /* 0x000fea0003800000 */
[C---:B0-----:R-:W-:Y:S01]  /*4190*/  FMUL.FTZ R29, R133.reuse, R178 ;  /* 0x000000b2851d7220 */ /* 0x041fe20000410000 */
[C---:B------:R-:W-:Y:S01]  /*41a0*/  FMUL.FTZ R27, R133.reuse, R176 ;  /* 0x000000b0851b7220 */ /* 0x040fe20000410000 */
[C---:B------:R-:W-:Y:S01]  /*41b0*/  FMUL.FTZ R135, R133.reuse, R134 ;  /* 0x0000008685877220 */ /* 0x040fe20000410000 */
[----:B-12-4-:R-:W-:Y:S01]  /*41c0*/  FMUL.FTZ R133, R133, R142 ;  /* 0x0000008e85857220 */ /* 0x016fe20000410000 */
[C---:B------:R-:W-:Y:S01]  /*41d0*/  FFMA.FTZ R29, R24.reuse, R134, -R29 ;  /* 0x00000086181d7223 */ /* 0x040fe2000001081d */
[C---:B------:R-:W-:Y:S01]  /*41e0*/  FFMA.FTZ R27, R24.reuse, R142, -R27 ;  /* 0x0000008e181b7223 */ /* 0x040fe2000001081b */
[C---:B------:R-:W-:Y:S01]  /*41f0*/  FFMA.FTZ R134, R24.reuse, R178, R135 ;  /* 0x000000b218867223 */ /* 0x040fe20000010087 */
[----:B------:R-:W-:Y:S01]  /*4200*/  FFMA.FTZ R133, R24, R176, R133 ;  /* 0x000000b018857223 */ /* 0x000fe20000010085 */
[----:B---3--:R-:W-:Y:S02]  /*4210*/  FADD.FTZ R26, R26, R29 ;  /* 0x0000001d1a1a7221 */ /* 0x008fe40000010000 */
[----:B------:R-:W-:Y:S01]  /*4220*/  FADD.FTZ R25, R25, R134 ;  /* 0x0000008619197221 */ /* 0x000fe20000010000 */
[----:B------:R-:W-:-:S07]  /*4230*/  MOV R24, R27 ;  /* 0x0000001b00187202 */ /* 0x000fce0000000f00 */
.L_x_17261:
[----:B------:R-:W-:Y:S05]  /*4240*/  BSYNC B0 ;  /* 0x0000000000007941 */ /* 0x000fea0003800000 */
.L_x_17260:
[----:B0-----:R-:W-:Y:S01]  /*4250*/  SHFL.DOWN PT, R176, R133, 0x1, 0x1f ;  /* 0x08201f0085b07f89 */ /* 0x001fe200000e0000 */
[----:B------:R-:W-:Y:S01]  /*4260*/  FFMA.FTZ R132, R137, R155, R132 ;  /* 0x0000009b89847223 */ /* 0x000fe20000010084 */
[----:B------:R-:W-:Y:S01]  /*4270*/  FFMA.FTZ R162, R121, R162, R28 ;  /* 0x000000a279a27223 */ /* 0x000fe2000001001c */
[----:B------:R-:W-:Y:S01]  /*4280*/  ISETP.NE.AND P0, PT, R97, RZ, PT ;  /* 0x000000ff6100720c */ /* 0x000fe20003f05270 */
[----:B------:R-:W1:Y:S01]  /*4290*/  SHFL.IDX PT, R135, R18, RZ, 0x1f ;  /* 0x00001fff12877589 */ /* 0x000e6200000e0000 */
[----:B------:R-:W-:Y:S01]  /*42a0*/  FFMA.FTZ R164, R121, R164, R132 ;  /* 0x000000a479a47223 */ /* 0x000fe20000010084 */
[----:B------:R-:W-:Y:S01]  /*42b0*/  FMUL.FTZ R28, R141, R162 ;  /* 0x000000a28d1c7220 */ /* 0x000fe20000410000 */
[----:B------:R-:W-:Y:S01]  /*42c0*/  IADD3 R182, R97, 0xc0, RZ ;  /* 0x000000c061b67810 */ /* 0x000fe20007ffe0ff */
[----:B------:R-:W0:Y:S01]  /*42d0*/  SHFL.IDX PT, R142, R19, RZ, 0x1f ;  /* 0x00001fff138e7589 */ /* 0x000e2200000e0000 */
[-C--:B------:R-:W-:Y:S01]  /*42e0*/  FMUL.FTZ R27, R141, R164.reuse ;  /* 0x000000a48d1b7220 */ /* 0x080fe20000410000 */
[----:B------:R-:W-:Y:S01]  /*42f0*/  FFMA.FTZ R29, R139, R164, R28 ;  /* 0x000000a48b1d7223 */ /* 0x000fe2000001001c */
[----:B------:R-:W-:Y:S01]  /*4300*/  IADD3 R198, R97, 0xe0, RZ ;  /* 0x000000e061c67810 */ /* 0x000fe20007ffe0ff */
[----:B------:R-:W5:Y:S01]  /*4310*/  SHFL.DOWN PT, R178, R24, 0x1, 0x1f ;  /* 0x08201f0018b27f89 */ /* 0x000f6200000e0000 */
[----:B------:R-:W-:Y:S01]  /*4320*/  FFMA.FTZ R28, R139, R162, -R27 ;  /* 0x000000a28b1c7223 */ /* 0x000fe2000001081b */
[C---:B------:R-:W-:Y:S01]  /*4330*/  FFMA.FTZ R165, R128.reuse, R165, R29 ;  /* 0x000000a580a57223 */ /* 0x040fe2000001001d */
[C---:B------:R-:W-:Y:S01]  /*4340*/  IADD3 R204, R97.reuse, 0x1c0, RZ ;  /* 0x000001c061cc7810 */ /* 0x040fe20007ffe0ff */
[----:B------:R1:W3:Y:S01]  /*4350*/  SHFL.IDX PT, R134, R133, RZ, 0x1f ;  /* 0x00001fff85867589 */ /* 0x0002e200000e0000 */
[----:B------:R-:W-:Y:S01]  /*4360*/  FFMA.FTZ R185, R128, R185, R28 ;  /* 0x000000b980b97223 */ /* 0x000fe2000001001c */
[----:B------:R-:W-:Y:S01]  /*4370*/  FMUL.FTZ R27, R140, R165 ;  /* 0x000000a58c1b7220 */ /* 0x000fe20000410000 */
[C---:B------:R-:W-:Y:S01]  /*4380*/  IADD3 R200, R97.reuse, 0x180, RZ ;  /* 0x0000018061c87810 */ /* 0x040fe20007ffe0ff */
[----:B------:R-:W3:Y:S01]  /*4390*/  SHFL.DOWN PT, R180, R25, 0x1, 0x1f ;  /* 0x08201f0019b47f89 */ /* 0x000ee200000e0000 */
[----:B------:R-:W-:Y:S01]  /*43a0*/  IADD3 R202, R97, 0x1a0, RZ ;  /* 0x000001a061ca7810 */ /* 0x000fe20007ffe0ff */
[----:B------:R-:W-:Y:S01]  /*43b0*/  FMUL.FTZ R183, R73, R110 ;  /* 0x0000006e49b77220 */ /* 0x000fe20000410000 */
[----:B------:R-:W-:Y:S01]  /*43c0*/  IADD3 R206, R97, 0x1e0, RZ ;  /* 0x000001e061ce7810 */ /* 0x000fe20007ffe0ff */
[----:B------:R-:W3:Y:S01]  /*43d0*/  SHFL.DOWN PT, R147, R26, 0x1, 0x1f ;  /* 0x08201f001a937f89 */ /* 0x000ee200000e0000 */
[----:B------:R-:W-:Y:S01]  /*43e0*/  IADD3 R208, -R50, UR19, RZ ;  /* 0x0000001332d07c10 */ /* 0x000fe2000fffe1ff */
[----:B------:R-:W-:Y:S01]  /*43f0*/  BSSY B0, `(.L_x_17262) ;  /* 0x0000137000007945 */ /* 0x000fe20003800000 */
[----:B------:R-:W-:Y:S01]  /*4400*/  LEA.HI.SX32 R177, R198, R97, 0x1b ;  /* 0x00000061c6b17211 */ /* 0x000fe200078fdaff */
[----:B------:R5:W3:Y:S01]  /*4410*/  SHFL.IDX PT, R132, R24, RZ, 0x1f ;  /* 0x00001fff18847589 */ /* 0x000ae200000e0000 */
[----:B-12-4-:R-:W-:Y:S01]  /*4420*/  @P1 FMUL.FTZ R133, R176, R135 ;  /* 0x00000087b0851220 */ /* 0x016fe20000410000 */
[----:B------:R-:W-:Y:S01]  /*4430*/  LEA.HI.SX32 R199, R204, R97, 0x1b ;  /* 0x00000061ccc77211 */ /* 0x000fe200078fdaff */
[----:B------:R-:W-:Y:S01]  /*4440*/  FMUL.FTZ R204, R6, R153 ;  /* 0x0000009906cc7220 */ /* 0x000fe20000410000 */
[-C--:B0-----:R-:W-:Y:S01]  /*4450*/  @P1 FMUL.FTZ R176, R176, R142.reuse ;  /* 0x0000008eb0b01220 */ /* 0x081fe20000410000 */
[----:B------:R0:W-:Y:S01]  /*4460*/  SHFL.IDX PT, R28, R26, RZ, 0x1f ;  /* 0x00001fff1a1c7589 */ /* 0x0001e200000e0000 */
[----:B------:R-:W-:Y:S01]  /*4470*/  LEA.HI.SX32 R195, R200, R97, 0x1b ;  /* 0x00000061c8c37211 */ /* 0x000fe200078fdaff */
[----:B------:R-:W-:Y:S01]  /*4480*/  FMUL.FTZ R200, R8, R189 ;  /* 0x000000bd08c87220 */ /* 0x000fe20000410000 */
[----:B-----5:R-:W-:Y:S01]  /*4490*/  FFMA.FTZ R24, R136, R185, -R27 ;  /* 0x000000b988187223 */ /* 0x020fe2000001081b */
[C---:B------:R-:W-:Y:S01]  /*44a0*/  @P1 FFMA.FTZ R133, R178.reuse, R142, R133 ;  /* 0x0000008eb2851223 */ /* 0x040fe20000010085 */
[----:B------:R1:W2:Y:S01]  /*44b0*/  SHFL.IDX PT, R27, R25, RZ, 0x1f ;  /* 0x00001fff191b7589 */ /* 0x0002a200000e0000 */
[----:B------:R-:W-:Y:S01]  /*44c0*/  @P1 FFMA.FTZ R176, R178, R135, -R176 ;  /* 0x00000087b2b01223 */ /* 0x000fe200000108b0 */
[C---:B---3--:R-:W-:Y:S01]  /*44d0*/  FMUL.FTZ R29, R134.reuse, R19 ;  /* 0x00000013861d7220 */ /* 0x048fe20000410000 */
[----:B------:R-:W-:Y:S01]  /*44e0*/  FFMA.FTZ R184, R127, R184, R24 ;  /* 0x000000b87fb87223 */ /* 0x000fe20000010018 */
[----:B------:R-:W-:Y:S01]  /*44f0*/  FMUL.FTZ R24, R134, R18 ;  /* 0x0000001286187220 */ /* 0x000fe20000410000 */
[-C--:B------:R-:W-:Y:S01]  /*4500*/  LEA.HI.SX32 R197, R202, R97.reuse, 0x1b ;  /* 0x00000061cac57211 */ /* 0x080fe200078fdaff */
[----:B------:R-:W-:Y:S01]  /*4510*/  @P1 FADD.FTZ R142, R180, R133 ;  /* 0x00000085b48e1221 */ /* 0x000fe20000010000 */
[----:B------:R-:W-:Y:S01]  /*4520*/  IADD3 R180, R97, 0xa0, RZ ;  /* 0x000000a061b47810 */ /* 0x000fe20007ffe0ff */
[----:B------:R-:W-:Y:S01]  /*4530*/  FMUL.FTZ R202, R7, R22 ;  /* 0x0000001607ca7220 */ /* 0x000fe20000410000 */
[----:B------:R-:W-:Y:S01]  /*4540*/  LEA.HI.SX32 R201, R206, R97, 0x1b ;  /* 0x00000061cec97211 */ /* 0x000fe200078fdaff */
[----:B------:R-:W-:Y:S01]  /*4550*/  @P1 FADD.FTZ R135, R147, R176 ;  /* 0x000000b093871221 */ /* 0x000fe20000010000 */
[----:B------:R-:W-:Y:S01]  /*4560*/  FMUL.FTZ R206, R5, R156 ;  /* 0x0000009c05ce7220 */ /* 0x000fe20000410000 */
[----:B------:R-:W-:Y:S01]  /*4570*/  FFMA.FTZ R29, R132, R18, -R29 ;  /* 0x00000012841d7223 */ /* 0x000fe2000001081d */
[-C--:B------:R-:W-:Y:S01]  /*4580*/  FMUL.FTZ R18, R142, -R21.reuse ;  /* 0x800000158e127220 */ /* 0x080fe20000410000 */
[C---:B------:R-:W-:Y:S01]  /*4590*/  FMUL.FTZ R21, R135.reuse, -R21 ;  /* 0x8000001587157220 */ /* 0x040fe20000410000 */
[----:B0-----:R-:W-:Y:S01]  /*45a0*/  FFMA.FTZ R26, R132, R19, R24 ;  /* 0x00000013841a7223 */ /* 0x001fe20000010018 */
[----:B------:R-:W-:Y:S01]  /*45b0*/  FMUL.FTZ R19, R134, R17 ;  /* 0x0000001186137220 */ /* 0x000fe20000410000 */
[-C--:B------:R-:W-:Y:S01]  /*45c0*/  FFMA.FTZ R18, R135, R20.reuse, -R18 ;  /* 0x0000001487127223 */ /* 0x080fe20000010812 */
[----:B------:R-:W-:Y:S01]  /*45d0*/  FFMA.FTZ R20, R142, R20, R21 ;  /* 0x000000148e147223 */ /* 0x000fe20000010015 */
[-C--:B------:R-:W-:Y:S01]  /*45e0*/  FMUL.FTZ R134, R134, R16.reuse ;  /* 0x0000001086867220 */ /* 0x080fe20000410000 */
[----:B------:R-:W-:Y:S01]  /*45f0*/  FFMA.FTZ R16, R132, R16, -R19 ;  /* 0x0000001084107223 */ /* 0x000fe20000010813 */
[----:B------:R-:W-:Y:S01]  /*4600*/  FMUL.FTZ R19, R140, R185 ;  /* 0x000000b98c137220 */ /* 0x000fe20000410000 */
[----:B-1----:R-:W-:Y:S01]  /*4610*/  FADD.FTZ R25, -R149, R20 ;  /* 0x0000001495197221 */ /* 0x002fe20000010100 */
[----:B------:R-:W-:Y:S01]  /*4620*/  P2R R24, PR, RZ, 0x1 ;  /* 0x00000001ff187803 */ /* 0x000fe20000000000 */
[----:B------:R-:W-:Y:S01]  /*4630*/  FADD.FTZ R24, R161, R18 ;  /* 0x00000012a1187221 */ /* 0x000fe20000010000 */
[----:B------:R-:W-:Y:S01]  /*4640*/  FFMA.FTZ R20, R136, R165, R19 ;  /* 0x000000a588147223 */ /* 0x000fe20000010013 */
[C---:B------:R-:W-:Y:S01]  /*4650*/  FMUL.FTZ R21, R140.reuse, -R25 ;  /* 0x800000198c157220 */ /* 0x040fe20000410000 */
[----:B--2---:R-:W-:Y:S01]  /*4660*/  FADD.FTZ R19, R27, R26 ;  /* 0x0000001a1b137221 */ /* 0x004fe20000010000 */
[-C--:B------:R-:W-:Y:S01]  /*4670*/  FMUL.FTZ R140, R140, -R24.reuse ;  /* 0x800000188c8c7220 */ /* 0x080fe20000410000 */
[----:B------:R-:W-:Y:S01]  /*4680*/  FADD.FTZ R18, R28, R29 ;  /* 0x0000001d1c127221 */ /* 0x000fe20000010000 */
[----:B------:R-:W-:Y:S01]  /*4690*/  FFMA.FTZ R26, R136, R24, -R21 ;  /* 0x00000018881a7223 */ /* 0x000fe20000010815 */
[----:B------:R-:W-:Y:S01]  /*46a0*/  FFMA.FTZ R17, R132, R17, R134 ;  /* 0x0000001184117223 */ /* 0x000fe20000010086 */
[----:B------:R-:W-:Y:S01]  /*46b0*/  @!P0 LEA R28, R9, R88, 0x4 ;  /* 0x00000058091c8211 */ /* 0x000fe200078e20ff */
[----:B------:R-:W-:Y:S01]  /*46c0*/  FFMA.FTZ R20, R127, R150, R20 ;  /* 0x000000967f147223 */ /* 0x000fe20000010014 */
[----:B------:R-:W-:Y:S01]  /*46d0*/  FADD.FTZ R26, R31, R26 ;  /* 0x0000001a1f1a7221 */ /* 0x000fe20000010000 */
[----:B------:R-:W-:Y:S01]  /*46e0*/  FMUL.FTZ R31, R70, R127 ;  /* 0x0000007f461f7220 */ /* 0x000fe20000410000 */
[----:B------:R-:W-:Y:S01]  /*46f0*/  SHF.L.U32 R21, R97, 0x4, RZ ;  /* 0x0000000461157819 */ /* 0x000fe200000006ff */
[-C--:B------:R-:W-:Y:S01]  /*4700*/  FFMA.FTZ R29, R136, R25.reuse, R140 ;  /* 0x00000019881d7223 */ /* 0x080fe2000001008c */
[C---:B------:R-:W-:Y:S01]  /*4710*/  FMUL.FTZ R134, R70.reuse, R25 ;  /* 0x0000001946867220 */ /* 0x040fe20000410000 */
[----:B------:R-:W-:Y:S01]  /*4720*/  FFMA.FTZ R27, R129, -R31, R20 ;  /* 0x8000001f811b7223 */ /* 0x000fe20000010014 */
[----:B------:R0:W-:Y:S01]  /*4730*/  @!P0 STS.128 [R28+0x2e10], R16 ;  /* 0x002e10101c008388 */ /* 0x0001e20000000c00 */
[----:B------:R-:W-:Y:S01]  /*4740*/  LEA.HI.SX32 R21, R21, R21, 0x1b ;  /* 0x0000001515157211 */ /* 0x000fe200078fdaff */
[----:B------:R-:W-:Y:S01]  /*4750*/  FMUL.FTZ R132, R70, R24 ;  /* 0x0000001846847220 */ /* 0x000fe20000410000 */
[----:B------:R-:W-:Y:S01]  /*4760*/  FMUL.FTZ R140, R127, R134 ;  /* 0x000000867f8c7220 */ /* 0x000fe20000410000 */
[----:B------:R-:W-:Y:S01]  /*4770*/  FMUL.FTZ R135, R67, R128 ;  /* 0x0000008043877220 */ /* 0x000fe20000410000 */
[----:B------:R-:W-:Y:S01]  /*4780*/  LEA R21, R21, R88, 0x2 ;  /* 0x0000005815157211 */ /* 0x000fe200078e10ff */
[----:B------:R-:W-:Y:S01]  /*4790*/  FMUL.FTZ R136, R127, R132 ;  /* 0x000000847f887220 */ /* 0x000fe20000410000 */
[----:B------:R-:W-:Y:S01]  /*47a0*/  FFMA.FTZ R20, -R0, R20, -RZ ;  /* 0x0000001400147223 */ /* 0x000fe200000109ff */
[-C--:B------:R-:W-:Y:S01]  /*47b0*/  FFMA.FTZ R133, R126, -R135.reuse, R165 ;  /* 0x800000877e857223 */ /* 0x080fe200000100a5 */
[----:B------:R-:W-:Y:S01]  /*47c0*/  FFMA.FTZ R135, R130, -R135, R185 ;  /* 0x8000008782877223 */ /* 0x000fe200000100b9 */
[----:B------:R1:W-:Y:S04]  /*47d0*/  STS [R21+0x87c], R140 ;  /* 0x00087c8c15007388 */ /* 0x0003e80000000800 */
[----:B------:R2:W-:Y:S01]  /*47e0*/  STS [R21+0x878], R136 ;  /* 0x0008788815007388 */ /* 0x0005e20000000800 */
[----:B0-----:R-:W-:Y:S01]  /*47f0*/  FADD.FTZ R28, -R30, R29 ;  /* 0x0000001d1e1c7221 */ /* 0x001fe20000010100 */
[----:B------:R-:W-:Y:S01]  /*4800*/  FFMA.FTZ R29, R125, -R31, R184 ;  /* 0x8000001f7d1d7223 */ /* 0x000fe200000100b8 */
[----:B------:R-:W-:Y:S01]  /*4810*/  FMUL.FTZ R30, R27, R134 ;  /* 0x000000861b1e7220 */ /* 0x000fe20000410000 */
[----:B------:R-:W-:Y:S01]  /*4820*/  FMUL.FTZ R184, R0, R184 ;  /* 0x000000b800b87220 */ /* 0x000fe20000410000 */
[C---:B------:R-:W-:Y:S01]  /*4830*/  FMUL.FTZ R16, R141.reuse, -R28 ;  /* 0x8000001c8d107220 */ /* 0x040fe20000410000 */
[----:B------:R-:W-:Y:S01]  /*4840*/  FMUL.FTZ R141, R141, -R26 ;  /* 0x8000001a8d8d7220 */ /* 0x000fe20000410000 */
[-C--:B------:R-:W-:Y:S01]  /*4850*/  FFMA.FTZ R30, R29, R132.reuse, R30 ;  /* 0x000000841d1e7223 */ /* 0x080fe2000001001e */
[----:B------:R-:W-:Y:S01]  /*4860*/  FMUL.FTZ R132, R27, R132 ;  /* 0x000000841b847220 */ /* 0x000fe20000410000 */
[----:B------:R-:W-:Y:S01]  /*4870*/  FFMA.FTZ R16, R139, R26, -R16 ;  /* 0x0000001a8b107223 */ /* 0x000fe20000010810 */
[-C--:B-1----:R-:W-:Y:S01]  /*4880*/  FMUL.FTZ R140, R67, R28.reuse ;  /* 0x0000001c438c7220 */ /* 0x082fe20000410000 */
[----:B------:R-:W-:Y:S01]  /*4890*/  FFMA.FTZ R141, R139, R28, R141 ;  /* 0x0000001c8b8d7223 */ /* 0x000fe2000001008d */
[----:B------:R-:W-:Y:S01]  /*48a0*/  FFMA.FTZ R31, R29, R134, -R132 ;  /* 0x000000861d1f7223 */ /* 0x000fe20000010884 */
[----:B------:R-:W-:Y:S01]  /*48b0*/  FADD.FTZ R132, R163, R16 ;  /* 0x00000010a3847221 */ /* 0x000fe20000010000 */
[----:B------:R-:W-:Y:S01]  /*48c0*/  FMUL.FTZ R16, R67, R26 ;  /* 0x0000001a43107220 */ /* 0x000fe20000410000 */
[C---:B------:R-:W-:Y:S01]  /*48d0*/  FMUL.FTZ R18, R133.reuse, R140 ;  /* 0x0000008c85127220 */ /* 0x040fe20000410000 */
[----:B------:R-:W-:Y:S01]  /*48e0*/  FADD.FTZ R134, -R152, R141 ;  /* 0x0000008d98867221 */ /* 0x000fe20000010100 */
[----:B------:R-:W-:Y:S01]  /*48f0*/  FMUL.FTZ R19, R138, -R132 ;  /* 0x800000848a137220 */ /* 0x000fe20000410000 */
[-C--:B------:R-:W-:Y:S01]  /*4900*/  FMUL.FTZ R17, R133, R16.reuse ;  /* 0x0000001085117220 */ /* 0x080fe20000410000 */
[-C--:B------:R-:W-:Y:S01]  /*4910*/  FFMA.FTZ R139, R135, R16.reuse, R18 ;  /* 0x00000010878b7223 */ /* 0x080fe20000010012 */
[----:B------:R-:W-:Y:S01]  /*4920*/  FMUL.FTZ R18, R72, R121 ;  /* 0x0000007948127220 */ /* 0x000fe20000410000 */
[----:B------:R-:W-:Y:S01]  /*4930*/  FMUL.FTZ R152, R128, R16 ;  /* 0x0000001080987220 */ /* 0x000fe20000410000 */
[----:B------:R-:W-:Y:S01]  /*4940*/  FMUL.FTZ R16, R138, -R134 ;  /* 0x800000868a107220 */ /* 0x000fe20000410000 */
[----:B------:R-:W-:Y:S01]  /*4950*/  FMUL.FTZ R178, R128, R140 ;  /* 0x0000008c80b27220 */ /* 0x000fe20000410000 */
[----:B--2---:R-:W-:Y:S01]  /*4960*/  FFMA.FTZ R136, R123, -R18, R164 ;  /* 0x800000127b887223 */ /* 0x004fe200000100a4 */
[C---:B------:R-:W-:Y:S01]  /*4970*/  FMUL.FTZ R142, R72.reuse, R134 ;  /* 0x00000086488e7220 */ /* 0x040fe20000410000 */
[----:B------:R-:W-:Y:S01]  /*4980*/  FFMA.FTZ R140, R135, R140, -R17 ;  /* 0x0000008c878c7223 */ /* 0x000fe20000010811 */
[C---:B------:R-:W-:Y:S01]  /*4990*/  FFMA.FTZ R19, R137.reuse, R134, R19 ;  /* 0x0000008689137223 */ /* 0x040fe20000010013 */
[-C--:B------:R-:W-:Y:S01]  /*49a0*/  FFMA.FTZ R17, R137, R132.reuse, -R16 ;  /* 0x0000008489117223 */ /* 0x080fe20000010810 */
[----:B------:R-:W-:Y:S01]  /*49b0*/  FMUL.FTZ R150, R72, R132 ;  /* 0x0000008448967220 */ /* 0x000fe20000410000 */
[----:B------:R-:W-:Y:S01]  /*49c0*/  FFMA.FTZ R137, R119, -R18, R162 ;  /* 0x8000001277897223 */ /* 0x000fe200000100a2 */
[----:B------:R-:W-:Y:S01]  /*49d0*/  FMUL.FTZ R16, R136, R142 ;  /* 0x0000008e88107220 */ /* 0x000fe20000410000 */
[----:B------:R-:W-:Y:S01]  /*49e0*/  FADD.FTZ R141, -R154, R19 ;  /* 0x000000139a8d7221 */ /* 0x000fe20000010100 */
[----:B------:R-:W-:Y:S01]  /*49f0*/  FADD.FTZ R138, R168, R17 ;  /* 0x00000011a88a7221 */ /* 0x000fe20000010000 */
[-C--:B------:R-:W-:Y:S01]  /*4a00*/  FMUL.FTZ R176, R121, R150.reuse ;  /* 0x0000009679b07220 */ /* 0x080fe20000410000 */
[-C--:B------:R-:W-:Y:S01]  /*4a10*/  FMUL.FTZ R149, R136, R150.reuse ;  /* 0x0000009688957220 */ /* 0x080fe20000410000 */
[----:B------:R-:W-:Y:S01]  /*4a20*/  FFMA.FTZ R150, R137, R150, R16 ;  /* 0x0000009689967223 */ /* 0x000fe20000010010 */
[CC--:B------:R-:W-:Y:S01]  /*4a30*/  FMUL.FTZ R16, R145.reuse, -R141.reuse ;  /* 0x8000008d91107220 */ /* 0x0c0fe20000410000 */
[----:B------:R-:W-:Y:S01]  /*4a40*/  FMUL.FTZ R18, R145, -R138 ;  /* 0x8000008a91127220 */ /* 0x000fe20000410000 */
[-C--:B------:R-:W-:Y:S01]  /*4a50*/  FFMA.FTZ R149, R137, R142.reuse, -R149 ;  /* 0x0000008e89957223 */ /* 0x080fe20000010895 */
[----:B------:R-:W-:Y:S01]  /*4a60*/  FMUL.FTZ R168, R121, R142 ;  /* 0x0000008e79a87220 */ /* 0x000fe20000410000 */
[CC--:B------:R-:W-:Y:S01]  /*4a70*/  FFMA.FTZ R16, R143.reuse, R138.reuse, -R16 ;  /* 0x0000008a8f107223 */ /* 0x0c0fe20000010810 */
[----:B------:R-:W-:Y:S01]  /*4a80*/  FFMA.FTZ R143, R143, R141, R18 ;  /* 0x0000008d8f8f7223 */ /* 0x000fe20000010012 */
[----:B------:R-:W-:Y:S01]  /*4a90*/  FMUL.FTZ R145, R74, R115 ;  /* 0x000000734a917220 */ /* 0x000fe20000410000 */
[----:B------:R-:W-:Y:S01]  /*4aa0*/  FMUL.FTZ R219, R69, R138 ;  /* 0x0000008a45db7220 */ /* 0x000fe20000410000 */
[----:B------:R0:W-:Y:S01]  /*4ab0*/  STS [R21+0x870], R152 ;  /* 0x0008709815007388 */ /* 0x0001e20000000800 */
[----:B------:R-:W-:Y:S01]  /*4ac0*/  FADD.FTZ R142, -R172, R143 ;  /* 0x0000008fac8e7221 */ /* 0x000fe20000010100 */
[----:B------:R-:W-:Y:S01]  /*4ad0*/  FADD.FTZ R143, R171, R16 ;  /* 0x00000010ab8f7221 */ /* 0x000fe20000010000 */
[----:B------:R-:W-:Y:S01]  /*4ae0*/  FMUL.FTZ R217, R69, R141 ;  /* 0x0000008d45d97220 */ /* 0x000fe20000410000 */
[----:B------:R1:W-:Y:S01]  /*4af0*/  STS [R21+0x86c], R168 ;  /* 0x00086ca815007388 */ /* 0x0003e20000000800 */
[CC--:B------:R-:W-:Y:S01]  /*4b00*/  FMUL.FTZ R17, R148.reuse, -R142.reuse ;  /* 0x8000008e94117220 */ /* 0x0c0fe20000410000 */
[-C--:B------:R-:W-:Y:S01]  /*4b10*/  FMUL.FTZ R19, R148, -R143.reuse ;  /* 0x8000008f94137220 */ /* 0x080fe20000410000 */
[CC--:B------:R-:W-:Y:S01]  /*4b20*/  FMUL.FTZ R18, R74.reuse, R142.reuse ;  /* 0x0000008e4a127220 */ /* 0x0c0fe20000410000 */
[-C--:B------:R-:W-:Y:S01]  /*4b30*/  FMUL.FTZ R186, R74, R143.reuse ;  /* 0x0000008f4aba7220 */ /* 0x080fe20000410000 */
[C---:B------:R-:W-:Y:S01]  /*4b40*/  FFMA.FTZ R16, R144.reuse, R143, -R17 ;  /* 0x0000008f90107223 */ /* 0x040fe20000010811 */
[----:B------:R-:W-:Y:S01]  /*4b50*/  FFMA.FTZ R148, R144, R142, R19 ;  /* 0x0000008e90947223 */ /* 0x000fe20000010013 */
[-C--:B------:R-:W-:Y:S01]  /*4b60*/  FFMA.FTZ R144, R117, -R145.reuse, R160 ;  /* 0x8000009175907223 */ /* 0x080fe200000100a0 */
[----:B------:R-:W-:Y:S01]  /*4b70*/  FFMA.FTZ R145, R113, -R145, R156 ;  /* 0x8000009171917223 */ /* 0x000fe2000001009c */
[----:B------:R-:W-:Y:S01]  /*4b80*/  FADD.FTZ R147, R173, R16 ;  /* 0x00000010ad937221 */ /* 0x000fe20000010000 */
[----:B0-----:R-:W-:Y:S01]  /*4b90*/  FMUL.FTZ R152, R122, R219 ;  /* 0x000000db7a987220 */ /* 0x001fe20000410000 */
[C---:B------:R-:W-:Y:S01]  /*4ba0*/  FMUL.FTZ R16, R144.reuse, R18 ;  /* 0x0000001290107220 */ /* 0x040fe20000410000 */
[----:B------:R-:W-:Y:S01]  /*4bb0*/  FADD.FTZ R148, -R169, R148 ;  /* 0x00000094a9947221 */ /* 0x000fe20000010100 */
[-C--:B------:R-:W-:Y:S01]  /*4bc0*/  FMUL.FTZ R17, R144, R186.reuse ;  /* 0x000000ba90117220 */ /* 0x080fe20000410000 */
[-C--:B-1----:R-:W-:Y:S01]  /*4bd0*/  FMUL.FTZ R168, R115, R186.reuse ;  /* 0x000000ba73a87220 */ /* 0x082fe20000410000 */
[----:B------:R-:W-:Y:S01]  /*4be0*/  FFMA.FTZ R186, R145, R186, R16 ;  /* 0x000000ba91ba7223 */ /* 0x000fe20000010010 */
[C---:B------:R-:W-:Y:S01]  /*4bf0*/  FMUL.FTZ R16, R157.reuse, -R148 ;  /* 0x800000949d107220 */ /* 0x040fe20000410000 */
[----:B------:R0:W-:Y:S01]  /*4c00*/  STS [R21+0x860], R152 ;  /* 0x0008609815007388 */ /* 0x0001e20000000800 */
[----:B------:R-:W-:Y:S01]  /*4c10*/  FMUL.FTZ R157, R157, -R147 ;  /* 0x800000939d9d7220 */ /* 0x000fe20000410000 */
[----:B------:R-:W-:Y:S01]  /*4c20*/  FMUL.FTZ R154, R122, R217 ;  /* 0x000000d97a9a7220 */ /* 0x000fe20000410000 */
[----:B------:R-:W-:Y:S01]  /*4c30*/  FFMA.FTZ R188, R145, R18, -R17 ;  /* 0x0000001291bc7223 */ /* 0x000fe20000010811 */
[CC--:B------:R-:W-:Y:S01]  /*4c40*/  FFMA.FTZ R17, R151.reuse, R147.reuse, -R16 ;  /* 0x0000009397117223 */ /* 0x0c0fe20000010810 */
[-C--:B------:R-:W-:Y:S01]  /*4c50*/  FFMA.FTZ R16, R151, R148.reuse, R157 ;  /* 0x0000009497107223 */ /* 0x080fe2000001009d */
[C---:B------:R-:W-:Y:S01]  /*4c60*/  FMUL.FTZ R161, R71.reuse, R148 ;  /* 0x0000009447a17220 */ /* 0x040fe20000410000 */
[----:B------:R1:W-:Y:S01]  /*4c70*/  STS [R21+0x864], R154 ;  /* 0x0008649a15007388 */ /* 0x0003e20000000800 */
[----:B------:R-:W-:Y:S01]  /*4c80*/  FMUL.FTZ R19, R71, R147 ;  /* 0x0000009347137220 */ /* 0x000fe20000410000 */
[----:B------:R-:W-:Y:S01]  /*4c90*/  FADD.FTZ R157, -R167, R16 ;  /* 0x00000010a79d7221 */ /* 0x000fe20000010100 */
[----:B0-----:R-:W-:Y:S01]  /*4ca0*/  FMUL.FTZ R152, R71, R114 ;  /* 0x0000007247987220 */ /* 0x001fe20000410000 */
[----:B------:R0:W-:Y:S01]  /*4cb0*/  STS [R21+0x858], R168 ;  /* 0x000858a815007388 */ /* 0x0001e20000000800 */
[----:B------:R-:W-:Y:S01]  /*4cc0*/  FMUL.FTZ R172, R115, R18 ;  /* 0x0000001273ac7220 */ /* 0x000fe20000410000 */
[----:B------:R-:W-:Y:S01]  /*4cd0*/  FMUL.FTZ R196, R76, R157 ;  /* 0x0000009d4cc47220 */ /* 0x000fe20000410000 */
[-C--:B------:R-:W-:Y:S01]  /*4ce0*/  FFMA.FTZ R151, R118, -R152.reuse, R23 ;  /* 0x8000009876977223 */ /* 0x080fe20000010017 */
[----:B------:R-:W-:Y:S01]  /*4cf0*/  FFMA.FTZ R152, R116, -R152, R153 ;  /* 0x8000009874987223 */ /* 0x000fe20000010099 */
[----:B------:R-:W-:Y:S01]  /*4d00*/  FMUL.FTZ R18, R114, R19 ;  /* 0x0000001372127220 */ /* 0x000fe20000410000 */
[----:B-1----:R-:W-:Y:S01]  /*4d10*/  FADD.FTZ R154, R170, R17 ;  /* 0x00000011aa9a7221 */ /* 0x002fe20000010000 */
[C---:B------:R-:W-:Y:S01]  /*4d20*/  FMUL.FTZ R17, R151.reuse, R161 ;  /* 0x000000a197117220 */ /* 0x040fe20000410000 */
[-C--:B------:R-:W-:Y:S01]  /*4d30*/  FMUL.FTZ R192, R151, R19.reuse ;  /* 0x0000001397c07220 */ /* 0x080fe20000410000 */
[----:B------:R1:W-:Y:S01]  /*4d40*/  STS [R21+0x85c], R172 ;  /* 0x00085cac15007388 */ /* 0x0003e20000000800 */
[-C--:B------:R-:W-:Y:S01]  /*4d50*/  FMUL.FTZ R16, R158, -R154.reuse ;  /* 0x8000009a9e107220 */ /* 0x080fe20000410000 */
[----:B------:R-:W-:Y:S01]  /*4d60*/  FFMA.FTZ R190, R152, R19, R17 ;  /* 0x0000001398be7223 */ /* 0x000fe20000010011 */
[----:B------:R-:W-:Y:S01]  /*4d70*/  FMUL.FTZ R17, R158, -R157 ;  /* 0x8000009d9e117220 */ /* 0x000fe20000410000 */
[-C--:B0-----:R-:W-:Y:S01]  /*4d80*/  FMUL.FTZ R168, R114, R161.reuse ;  /* 0x000000a172a87220 */ /* 0x081fe20000410000 */
[----:B------:R-:W-:Y:S01]  /*4d90*/  FFMA.FTZ R192, R152, R161, -R192 ;  /* 0x000000a198c07223 */ /* 0x000fe200000108c0 */
[----:B------:R-:W-:Y:S01]  /*4da0*/  FMUL.FTZ R161, R76, R109 ;  /* 0x0000006d4ca17220 */ /* 0x000fe20000410000 */
[CC--:B------:R-:W-:Y:S01]  /*4db0*/  FFMA.FTZ R17, R166.reuse, R154.reuse, -R17 ;  /* 0x0000009aa6117223 */ /* 0x0c0fe20000010811 */
[----:B------:R-:W-:Y:S01]  /*4dc0*/  FFMA.FTZ R166, R166, R157, R16 ;  /* 0x0000009da6a67223 */ /* 0x000fe20000010010 */
[----:B------:R-:W-:Y:S01]  /*4dd0*/  FMUL.FTZ R16, R76, R154 ;  /* 0x0000009a4c107220 */ /* 0x000fe20000410000 */
[-C--:B------:R-:W-:Y:S01]  /*4de0*/  FFMA.FTZ R158, R111, -R161.reuse, R146 ;  /* 0x800000a16f9e7223 */ /* 0x080fe20000010092 */
[----:B------:R-:W-:Y:S01]  /*4df0*/  FADD.FTZ R163, R174, R17 ;  /* 0x00000011aea37221 */ /* 0x000fe20000010000 */
[----:B------:R-:W-:Y:S01]  /*4e00*/  FADD.FTZ R166, -R175, R166 ;  /* 0x000000a6afa67221 */ /* 0x000fe20000010100 */
[----:B------:R-:W-:Y:S01]  /*4e10*/  FFMA.FTZ R161, R107, -R161, R22 ;  /* 0x800000a16ba17223 */ /* 0x000fe20000010016 */
[----:B------:R-:W-:Y:S01]  /*4e20*/  FMUL.FTZ R194, R158, R196 ;  /* 0x000000c49ec27220 */ /* 0x000fe20000410000 */
[C---:B------:R-:W-:Y:S01]  /*4e30*/  FMUL.FTZ R223, R73.reuse, R163 ;  /* 0x000000a349df7220 */ /* 0x040fe20000410000 */
[----:B------:R-:W-:Y:S01]  /*4e40*/  FMUL.FTZ R221, R73, R166 ;  /* 0x000000a649dd7220 */ /* 0x000fe20000410000 */
[----:B------:R0:W-:Y:S01]  /*4e50*/  STS [R21+0x854], R168 ;  /* 0x000854a815007388 */ /* 0x0001e20000000800 */
[-C--:B------:R-:W-:Y:S01]  /*4e60*/  FFMA.FTZ R194, R161, R16.reuse, R194 ;  /* 0x00000010a1c27223 */ /* 0x080fe200000100c2 */
[C---:B------:R-:W-:Y:S01]  /*4e70*/  FMUL.FTZ R170, R109.reuse, R16 ;  /* 0x000000106daa7220 */ /* 0x040fe20000410000 */
[----:B-1----:R-:W-:Y:S01]  /*4e80*/  FMUL.FTZ R172, R109, R196 ;  /* 0x000000c46dac7220 */ /* 0x002fe20000410000 */
[----:B------:R1:W-:Y:S01]  /*4e90*/  STS [R21+0x850], R18 ;  /* 0x0008501215007388 */ /* 0x0003e20000000800 */
[C---:B------:R-:W-:Y:S01]  /*4ea0*/  IADD3 R174, R97.reuse, 0x40, RZ ;  /* 0x0000004061ae7810 */ /* 0x040fe20007ffe0ff */
[----:B------:R-:W-:Y:S01]  /*4eb0*/  FFMA.FTZ R22, -R6, R23, -RZ ;  /* 0x0000001706167223 */ /* 0x000fe200000109ff */
[-C--:B------:R-:W-:Y:S01]  /*4ec0*/  LEA.HI.SX32 R173, R180, R97.reuse, 0x1b ;  /* 0x00000061b4ad7211 */ /* 0x080fe200078fdaff */
[----:B------:R2:W-:Y:S01]  /*4ed0*/  STS [R21+0x874], R178 ;  /* 0x000874b215007388 */ /* 0x0005e20000000800 */
[----:B------:R-:W-:Y:S01]  /*4ee0*/  LEA.HI.SX32 R175, R182, R97, 0x1b ;  /* 0x00000061b6af7211 */ /* 0x000fe200078fdaff */
[----:B0-----:R-:W-:Y:S01]  /*4ef0*/  FMUL.FTZ R168, R158, R16 ;  /* 0x000000109ea87220 */ /* 0x001fe20000410000 */
[C---:B------:R-:W-:Y:S01]  /*4f00*/  FMUL.FTZ R16, R110.reuse, R223 ;  /* 0x000000df6e107220 */ /* 0x040fe20000410000 */
[----:B------:R0:W-:Y:S01]  /*4f10*/  STS [R21+0x868], R176 ;  /* 0x000868b015007388 */ /* 0x0001e20000000800 */
[----:B------:R-:W-:Y:S01]  /*4f20*/  LEA.HI.SX32 R17, R97, R97, 0x1b ;  /* 0x0000006161117211 */ /* 0x000fe200078fdaff */
[----:B-1----:R-:W-:Y:S01]  /*4f30*/  FMUL.FTZ R18, R110, R221 ;  /* 0x000000dd6e127220 */ /* 0x002fe20000410000 */
[----:B------:R-:W-:Y:S01]  /*4f40*/  FFMA.FTZ R196, R161, R196, -R168 ;  /* 0x000000c4a1c47223 */ /* 0x000fe200000108a8 */
[----:B------:R1:W-:Y:S01]  /*4f50*/  STS [R21+0x848], R170 ;  /* 0x000848aa15007388 */ /* 0x0003e20000000800 */
[C---:B------:R-:W-:Y:S01]  /*4f60*/  IADD3 R168, R97.reuse, 0x20, RZ ;  /* 0x0000002061a87810 */ /* 0x040fe20007ffe0ff */
[----:B------:R-:W-:Y:S01]  /*4f70*/  FFMA.FTZ R182, R108, -R183, R189 ;  /* 0x800000b76cb67223 */ /* 0x000fe200000100bd */
[C---:B--2---:R-:W-:Y:S01]  /*4f80*/  IADD3 R178, R97.reuse, 0x80, RZ ;  /* 0x0000008061b27810 */ /* 0x044fe20007ffe0ff */
[----:B------:R2:W-:Y:S01]  /*4f90*/  STS [R21+0x84c], R172 ;  /* 0x00084cac15007388 */ /* 0x0005e20000000800 */
[----:B------:R-:W-:Y:S01]  /*4fa0*/  LEA.HI.SX32 R167, R168, R97, 0x1b ;  /* 0x00000061a8a77211 */ /* 0x000fe200078fdaff */
[----:B------:R-:W-:Y:S01]  /*4fb0*/  FFMA.FTZ R183, R112, -R183, R187 ;  /* 0x800000b770b77223 */ /* 0x000fe200000100bb */
[----:B0-----:R-:W-:Y:S01]  /*4fc0*/  IADD3 R176, R97, 0x60, RZ ;  /* 0x0000006061b07810 */ /* 0x001fe20007ffe0ff */
[----:B------:R0:W-:Y:S01]  /*4fd0*/  STS [R21+0x840], R16 ;  /* 0x0008401015007388 */ /* 0x0001e20000000800 */
[-C--:B------:R-:W-:Y:S01]  /*4fe0*/  LEA.HI.SX32 R171, R178, R97.reuse, 0x1b ;  /* 0x00000061b2ab7211 */ /* 0x080fe200078fdaff */
[----:B------:R-:W-:Y:S01]  /*4ff0*/  FFMA.FTZ R160, -R5, R160, -RZ ;  /* 0x000000a005a07223 */ /* 0x000fe200000109ff */
[----:B-1----:R-:W-:Y:S01]  /*5000*/  IADD3 R170, R97, 0x100, RZ ;  /* 0x0000010061aa7810 */ /* 0x002fe20007ffe0ff */
[----:B------:R1:W-:Y:S01]  /*5010*/  STS [R21+0x844], R18 ;  /* 0x0008441215007388 */ /* 0x0003e20000000800 */
[-C--:B------:R-:W-:Y:S01]  /*5020*/  LEA.HI.SX32 R19, R174, R97.reuse, 0x1b ;  /* 0x00000061ae137211 */ /* 0x080fe200078fdaff */
[----:B------:R-:W-:Y:S01]  /*5030*/  FMUL.FTZ R162, R3, R162 ;  /* 0x000000a203a27220 */ /* 0x000fe20000410000 */
[----:B--2---:R-:W-:Y:S01]  /*5040*/  IADD3 R172, R97, 0x120, RZ ;  /* 0x0000012061ac7810 */ /* 0x004fe20007ffe0ff */
[----:B------:R-:W-:Y:S01]  /*5050*/  FFMA.FTZ R164, -R3, R164, -RZ ;  /* 0x000000a403a47223 */ /* 0x000fe200000109ff */
[----:B------:R-:W-:Y:S01]  /*5060*/  LEA.HI.SX32 R179, R170, R97, 0x1b ;  /* 0x00000061aab37211 */ /* 0x000fe200078fdaff */
[----:B------:R-:W-:Y:S01]  /*5070*/  FMUL.FTZ R156, R69, R122 ;  /* 0x0000007a459c7220 */ /* 0x000fe20000410000 */
[----:B0-----:R-:W-:-:S02]  /*5080*/  IADD3 R16, R97, 0x140, RZ ;  /* 0x0000014061107810 */ /* 0x001fc40007ffe0ff */
[-C--:B------:R-:W-:Y:S02]  /*5090*/  LEA.HI.SX32 R181, R172, R97.reuse, 0x1b ;  /* 0x00000061acb57211 */ /* 0x080fe400078fdaff */
[----:B-1----:R-:W-:Y:S02]  /*50a0*/  IADD3 R18, R97, 0x160, RZ ;  /* 0x0000016061127810 */ /* 0x002fe40007ffe0ff */
[-C--:B------:R-:W-:Y:S02]  /*50b0*/  LEA.HI.SX32 R169, R176, R97.reuse, 0x1b ;  /* 0x00000061b0a97211 */ /* 0x080fe400078fdaff */
[----:B------:R-:W-:Y:S01]  /*50c0*/  LEA.HI.SX32 R191, R16, R97, 0x1b ;  /* 0x0000006110bf7211 */ /* 0x000fe200078fdaff */
[----:B------:R-:W-:Y:S01]  /*50d0*/  FFMA.FTZ R16, -R8, R187, -RZ ;  /* 0x000000bb08107223 */ /* 0x000fe200000109ff */
[-C--:B------:R-:W-:Y:S01]  /*50e0*/  LEA.HI.SX32 R193, R18, R97.reuse, 0x1b ;  /* 0x0000006112c17211 */ /* 0x080fe200078fdaff */
[----:B------:R-:W-:Y:S01]  /*50f0*/  FFMA.FTZ R18, -R7, R146, -RZ ;  /* 0x0000009207127223 */ /* 0x000fe200000109ff */
[----:B------:R-:W-:Y:S01]  /*5100*/  LEA R170, R171, R88, 0x2 ;  /* 0x00000058abaa7211 */ /* 0x000fe200078e10ff */
[----:B------:R-:W-:Y:S01]  /*5110*/  BAR.SYNC.DEFER_BLOCKING 0x0 ;  /* 0x0000000000007b1d */ /* 0x000fe20000010000 */
[----:B------:R-:W-:Y:S01]  /*5120*/  LEA R153, R208, -R97, 0x1 ;  /* 0x80000061d0997211 */ /* 0x000fe200078e08ff */
[----:B------:R-:W-:Y:S01]  /*5130*/  FFMA.FTZ R146, R120, -R156, R159 ;  /* 0x8000009c78927223 */ /* 0x000fe2000001009f */
[----:B------:R-:W-:Y:S01]  /*5140*/  LEA R171, R173, R88, 0x2 ;  /* 0x00000058adab7211 */ /* 0x000fe200078e10ff */
[----:B------:R-:W-:Y:S01]  /*5150*/  FFMA.FTZ R156, R124, -R156, R155 ;  /* 0x8000009c7c9c7223 */ /* 0x000fe2000001009b */
        /* <DEDUP_REMOVED lines=16> */
[----:B------:R-:W2:Y:S01]  /*5260*/  LDS R213, [R168+0x940] ;  /* 0x00094000a8d57984 */ /* 0x000ea20000000800 */
[----:B------:R-:W-:-:S03]  /*5270*/  ISETP.GE.AND P0, PT, R153, 0x1, PT ;  /* 0x000000019900780c */ /* 0x000fc60003f06270 */
        /* <DEDUP_REMOVED lines=18> */
[----:B-1----:R-:W-:Y:S01]  /*53a0*/  FFMA.FTZ R16, -R4, R155, -RZ ;  /* 0x0000009b04107223 */ /* 0x002fe200000109ff */
[----:B------:R-:W-:Y:S02]  /*53b0*/  FMUL.FTZ R155, R183, R221 ;  /* 0x000000ddb79b7220 */ /* 0x000fe40000410000 */
        /* <DEDUP_REMOVED lines=16> */
[C---:B-1----:R-:W-:Y:S01]  /*54c0*/  IMAD R18, R103.reuse, R46, RZ ;  /* 0x0000002e67127224 */ /* 0x042fe200078e02ff */
[----:B------:R-:W0:Y:S01]  /*54d0*/  LDS R159, [R198+0x1080] ;  /* 0x00108000c69f7984 */ /* 0x000e220000000800 */
[-C--:B------:R-:W-:Y:S01]  /*54e0*/  IMAD R20, R103, R38.reuse, RZ ;  /* 0x0000002667147224 */ /* 0x080fe200078e02ff */
[----:B------:R-:W-:Y:S01]  /*54f0*/  LEA R22, R83, 0xfffffe00, 0x9 ;  /* 0xfffffe0053167811 */ /* 0x000fe200078e48ff */
[C---:B------:R-:W-:Y:S02]  /*5500*/  IMAD R21, R100.reuse, R47, R18 ;  /* 0x0000002f64157224 */ /* 0x040fe400078e0212 */
[----:B------:R-:W-:-:S04]  /*5510*/  IMAD.WIDE.U32 R18, R100, R38, RZ ;  /* 0x0000002664127225 */ /* 0x000fc800078e00ff */
[C---:B------:R-:W-:Y:S01]  /*5520*/  IMAD R23, R100.reuse, R39, R20 ;  /* 0x0000002764177224 */ /* 0x040fe200078e0214 */
[----:B------:R-:W-:Y:S01]  /*5530*/  SHF.R.U32.HI R20, RZ, 0x1, R49 ;  /* 0x00000001ff147819 */ /* 0x000fe20000011631 */
[----:B------:R-:W-:-:S03]  /*5540*/  IMAD.WIDE.U32 R16, R100, R46, RZ ;  /* 0x0000002e64107225 */ /* 0x000fc600078e00ff */
[----:B------:R-:W-:Y:S01]  /*5550*/  IADD3 R19, R19, R23, RZ ;  /* 0x0000001713137210 */ /* 0x000fe20007ffe0ff */
[----:B------:R-:W-:Y:S01]  /*5560*/  IMAD R20, R20, UR16, RZ ;  /* 0x0000001014147c24 */ /* 0x000fe2000f8e02ff */
[----:B------:R-:W-:Y:S01]  /*5570*/  IADD3 R17, R17, R21, RZ ;  /* 0x0000001511117210 */ /* 0x000fe20007ffe0ff */
[C---:B------:R-:W-:Y:S01]  /*5580*/  IMAD R160, R131.reuse, UR22, RZ ;  /* 0x0000001683a07c24 */ /* 0x040fe2000f8e02ff */
[----:B------:R-:W-:Y:S01]  /*5590*/  SHF.R.U64 R23, R48, 0x1, R49 ;  /* 0x0000000130177819 */ /* 0x000fe20000001231 */
[----:B------:R-:W-:Y:S01]  /*55a0*/  IMAD R164, R131, UR26, RZ ;  /* 0x0000001a83a47c24 */ /* 0x000fe2000f8e02ff */
[----:B------:R-:W-:Y:S01]  /*55b0*/  SHF.R.U32.HI R21, RZ, 0x1, R41 ;  /* 0x00000001ff157819 */ /* 0x000fe20000011629 */
[----:B------:R-:W-:Y:S02]  /*55c0*/  IMAD R185, R9, UR23, R160 ;  /* 0x0000001709b97c24 */ /* 0x000fe4000f8e02a0 */
[C---:B------:R-:W-:Y:S01]  /*55d0*/  IMAD R165, R23.reuse, UR17, R20 ;  /* 0x0000001117a57c24 */ /* 0x040fe2000f8e0214 */
[----:B------:R-:W-:Y:S01]  /*55e0*/  IADD3 R20, P0, R22, R97, RZ ;  /* 0x0000006116147210 */ /* 0x000fe20007f1e0ff */
[----:B------:R-:W-:Y:S01]  /*55f0*/  IMAD.WIDE.U32 R16, R23, UR16, R16 ;  /* 0x0000001017107c25 */ /* 0x000fe2000f8e0010 */
[----:B------:R-:W-:-:S03]  /*5600*/  SHF.R.U64 R23, R40, 0x1, R41 ;  /* 0x0000000128177819 */ /* 0x000fc60000001229 */
[----:B------:R-:W-:Y:S01]  /*5610*/  IMAD R162, R21, UR16, RZ ;  /* 0x0000001015a27c24 */ /* 0x000fe2000f8e02ff */
[----:B------:R-:W-:Y:S01]  /*5620*/  LEA.HI.X.SX32 R21, R22, RZ, 0x1, P0 ;  /* 0x000000ff16157211 */ /* 0x000fe200000f0eff */
[----:B------:R-:W-:Y:S01]  /*5630*/  IMAD R227, R9, UR27, R164 ;  /* 0x0000001b09e37c24 */ /* 0x000fe2000f8e02a4 */
[----:B------:R-:W-:Y:S01]  /*5640*/  IADD3 R160, R17, R165, RZ ;  /* 0x000000a511a07210 */ /* 0x000fe20007ffe0ff */
[C---:B------:R-:W-:Y:S01]  /*5650*/  IMAD R131, R23.reuse, UR17, R162 ;  /* 0x0000001117837c24 */ /* 0x040fe2000f8e02a2 */
[----:B------:R-:W-:Y:S01]  /*5660*/  LEA R165, P0, R16, R44, 0x3 ;  /* 0x0000002c10a57211 */ /* 0x000fe200078018ff */
[----:B------:R-:W-:-:S03]  /*5670*/  IMAD.WIDE.U32 R22, R23, UR16, R18 ;  /* 0x0000001017167c25 */ /* 0x000fc6000f8e0012 */
[----:B------:R-:W-:Y:S01]  /*5680*/  LEA.HI.X R160, R16, R45, R160, 0x3, P0 ;  /* 0x0000002d10a07211 */ /* 0x000fe200000f1ca0 */
[--C-:B------:R-:W-:Y:S01]  /*5690*/  IMAD.WIDE.U32 R18, R9, UR22, R20.reuse ;  /* 0x0000001609127c25 */ /* 0x100fe2000f8e0014 */
[----:B------:R-:W-:Y:S02]  /*56a0*/  IADD3 R131, R23, R131, RZ ;  /* 0x0000008317837210 */ /* 0x000fe40007ffe0ff */
[C---:B------:R-:W-:Y:S01]  /*56b0*/  LEA R23, P1, R22.reuse, R36, 0x3 ;  /* 0x0000002416177211 */ /* 0x040fe200078218ff */
[----:B------:R-:W-:Y:S01]  /*56c0*/  IMAD.WIDE.U32 R20, R9, UR26, R20 ;  /* 0x0000001a09147c25 */ /* 0x000fe2000f8e0014 */
[----:B------:R-:W-:Y:S02]  /*56d0*/  IADD3 R17, R19, R185, RZ ;  /* 0x000000b913117210 */ /* 0x000fe40007ffe0ff */
[----:B------:R-:W-:Y:S02]  /*56e0*/  LEA.HI.X R131, R22, R37, R131, 0x3, P1 ;  /* 0x0000002516837211 */ /* 0x000fe400008f1c83 */
[----:B------:R-:W-:-:S02]  /*56f0*/  LEA R16, P0, R18, R165, 0x2 ;  /* 0x000000a512107211 */ /* 0x000fc400078010ff */
[----:B------:R-:W-:Y:S02]  /*5700*/  IADD3 R19, R21, R227, RZ ;  /* 0x000000e315137210 */ /* 0x000fe40007ffe0ff */
[----:B------:R-:W-:Y:S02]  /*5710*/  LEA R22, P1, R20, R23, 0x2 ;  /* 0x0000001714167211 */ /* 0x000fe400078210ff */
[----:B------:R-:W-:Y:S02]  /*5720*/  LEA.HI.X R17, R18, R160, R17, 0x2, P0 ;  /* 0x000000a012117211 */ /* 0x000fe400000f1411 */
[----:B------:R-:W-:-:S03]  /*5730*/  LEA.HI.X R23, R20, R131, R19, 0x2, P1 ;  /* 0x0000008314177211 */ /* 0x000fc600008f1413 */
[----:B------:R2:W-:Y:S04]  /*5740*/  REDG.E.ADD.F32.FTZ.RN.STRONG.GPU desc[UR14][R16.64], R225 ;  /* 0x000000e1100079a6 */ /* 0x0005e8000c10f38e */
[----:B0-----:R2:W-:Y:S02]  /*5750*/  REDG.E.ADD.F32.FTZ.RN.STRONG.GPU desc[UR14][R22.64], R159 ;  /* 0x0000009f160079a6 */ /* 0x0015e4000c10f38e */
.L_x_17263:
[----:B------:R-:W-:Y:S05]  /*5760*/  BSYNC B0 ;  /* 0x0000000000007941 */ /* 0x000fea0003800000 */
.L_x_17262:
[-C--:B-12---:R-:W-:Y:S01]  /*5770*/  FMUL.FTZ R16, R183, R223.reuse ;  /* 0x000000dfb7107220 */ /* 0x086fe20000410000 */
        /* <DEDUP_REMOVED lines=9> */
[----:B------:R-:W0:Y:S01]  /*5810*/  LDS R167, [R167+0x1100] ;  /* 0x00110000a7a77984 */ /* 0x000e220000000800 */
[----:B------:R-:W-:Y:S01]  /*5820*/  UIMAD UR18, UR18, UR16, URZ ;  /* 0x00000010121272a4 */ /* 0x000fe2000f8e023f */
[----:B------:R-:W-:Y:S01]  /*5830*/  FADD.FTZ R17, R17, R196 ;  /* 0x000000c411117221 */ /* 0x000fe20000010000 */
[----:B------:R-:W-:Y:S01]  /*5840*/  UIMAD.WIDE.U32 UR8, UR7, UR16, URZ ;  /* 0x00000010070872a5 */ /* 0x000fe2000f8e003f */
[----:B------:R-:W-:Y:S01]  /*5850*/  IMAD R16, R103, R46, RZ ;  /* 0x0000002e67107224 */ /* 0x000fe200078e02ff */
[----:B------:R-:W-:Y:S01]  /*5860*/  UIMAD.WIDE.U32 UR10, UR13, UR16, URZ ;  /* 0x000000100d0a72a5 */ /* 0x000fe2000f8e003f */
[----:B------:R-:W-:Y:S01]  /*5870*/  FADD.FTZ R21, R17, R192 ;  /* 0x000000c011157221 */ /* 0x000fe20000010000 */
[----:B------:R-:W-:Y:S01]  /*5880*/  UIMAD UR12, UR17, UR7, UR12 ;  /* 0x00000007110c72a4 */ /* 0x000fe2000f8e020c */
[----:B------:R-:W-:Y:S01]  /*5890*/  IMAD R18, R103, R38, RZ ;  /* 0x0000002667127224 */ /* 0x000fe200078e02ff */
[----:B------:R-:W-:Y:S01]  /*58a0*/  UIMAD UR18, UR17, UR13, UR18 ;  /* 0x0000000d111272a4 */ /* 0x000fe2000f8e0212 */
[----:B------:R-:W-:Y:S01]  /*58b0*/  FMUL.FTZ R17, R156, R217 ;  /* 0x000000d99c117220 */ /* 0x000fe20000410000 */
        /* <DEDUP_REMOVED lines=26> */
[----:B------:R-:W-:Y:S01]  /*5a60*/  SHF.R.U32.HI R20, RZ, 0x1e, R97 ;  /* 0x0000001eff147819 */ /* 0x000fe20000011661 */
[----:B------:R-:W-:Y:S01]  /*5a70*/  FADD.FTZ R139, R150, R139 ;  /* 0x0000008b968b7221 */ /* 0x000fe20000010000 */
[----:B------:R-:W-:Y:S01]  /*5a80*/  IADD3 R18, P0, R17, R162, RZ ;  /* 0x000000a211127210 */ /* 0x000fe20007f1e0ff */
[----:B------:R-:W-:Y:S01]  /*5a90*/  FADD.FTZ R140, R149, R140 ;  /* 0x0000008c958c7221 */ /* 0x000fe20000010000 */
[----:B------:R-:W-:Y:S01]  /*5aa0*/  IADD3 R16, P1, R17, R160, RZ ;  /* 0x000000a011107210 */ /* 0x000fe20007f3e0ff */
[----:B------:R-:W-:Y:S01]  /*5ab0*/  IMAD R160, R34, UR8, RZ ;  /* 0x0000000822a07c24 */ /* 0x000fe2000f8e02ff */
[----:B------:R-:W-:Y:S01]  /*5ac0*/  IADD3 R23, -R58, UR4, RZ ;  /* 0x000000043a177c10 */ /* 0x000fe2000fffe1ff */
[----:B------:R-:W-:Y:S01]  /*5ad0*/  BSSY B0, `(.L_x_17264) ;  /* 0x0000013000007945 */ /* 0x000fe20003800000 */
[----:B------:R-:W-:Y:S01]  /*5ae0*/  IADD3.X R19, R20, R19, RZ, P0, !PT ;  /* 0x0000001314137210 */ /* 0x000fe200007fe4ff */
[----:B------:R-:W-:Y:S01]  /*5af0*/  FADD.FTZ R31, R140, R31 ;  /* 0x0000001f8c1f7221 */ /* 0x000fe20000010000 */
[----:B------:R-:W-:Y:S01]  /*5b00*/  IADD3.X R17, R20, R131, RZ, P1, !PT ;  /* 0x0000008314117210 */ /* 0x000fe20000ffe4ff */
[----:B------:R-:W-:Y:S01]  /*5b10*/  IMAD R21, R23, -0x200, RZ ;  /* 0xfffffe0017157824 */ /* 0x000fe200078e02ff */
[----:B------:R-:W-:Y:S01]  /*5b20*/  ISETP.GE.AND P0, PT, R153, 0x21, PT ;  /* 0x000000219900780c */ /* 0x000fe20003f06270 */
[----:B------:R-:W-:-:S02]  /*5b30*/  IMAD R20, R42, UR8, RZ ;  /* 0x000000082a147c24 */ /* 0x000fc4000f8e02ff */
[----:B------:R-:W-:Y:S01]  /*5b40*/  FADD.FTZ R30, R139, R30 ;  /* 0x0000001e8b1e7221 */ /* 0x000fe20000010000 */
[----:B------:R-:W-:-:S04]  /*5b50*/  IMAD.WIDE R18, R21, 0x4, R18 ;  /* 0x0000000415127825 */ /* 0x000fc800078e0212 */
[----:B------:R-:W-:-:S04]  /*5b60*/  IMAD.WIDE R16, R21, 0x4, R16 ;  /* 0x0000000415107825 */ /* 0x000fc800078e0210 */
        /* <DEDUP_REMOVED lines=9> */
.L_x_17265:
[----:B------:R-:W-:Y:S05]  /*5c00*/  BSYNC B0 ;  /* 0x0000000000007941 */ /* 0x000fea0003800000 */
.L_x_17264:
        /* <DEDUP_REMOVED lines=12> */
.L_x_17267:
[----:B------:R-:W-:Y:S05]  /*5cd0*/  BSYNC B0 ;  /* 0x0000000000007941 */ /* 0x000fea0003800000 */
.L_x_17266:
[----:B------:R-:W3:Y:S01]  /*5ce0*/  LDS R169, [R169+0x1200] ;  /* 0x00120000a9a97984 */ /* 0x000ee20000000800 */
[----:B------:R-:W-:Y:S04]  /*5cf0*/  BSSY B0, `(.L_x_17268) ;  /* 0x0000004000007945 */ /* 0x000fe80003800000 */
[----:B------:R-:W-:Y:S05]  /*5d00*/  @!P0 BRA `(.L_x_17269) ;  /* 0x0000000000088947 */ /* 0x000fea0003800000 */
[----:B------:R4:W-:Y:S04]  /*5d10*/  REDG.E.ADD.F32.FTZ.RN.STRONG.GPU desc[UR14][R18.64+-0x680], R211 ;  /* 0xfff980d3120079a6 */ /* 0x0009e8000c10f38e */
[----:B---3--:R4:W-:Y:S02]  /*5d20*/  REDG.E.ADD.F32.FTZ.RN.STRONG.GPU desc[UR14][R16.64+-0x680], R169 ;  /* 0xfff980a9100079a6 */ /* 0x0089e4000c10f38e */
.L_x_17269:
[----:B------:R-:W-:Y:S05]  /*5d30*/  BSYNC B0 ;  /* 0x0000000000007941 */ /* 0x000fea0003800000 */
.L_x_17268:
[----:B-12---:R1:W2:Y:S01]  /*5d40*/  LDS R21, [R170+0x1280] ;  /* 0x00128000aa157984 */ /* 0x0062a20000000800 */
[----:B------:R-:W-:Y:S04]  /*5d50*/  BSSY B0, `(.L_x_17270) ;  /* 0x0000004000007945 */ /* 0x000fe80003800000 */
[----:B------:R-:W-:Y:S05]  /*5d60*/  @!P1 BRA `(.L_x_17271) ;  /* 0x0000000000089947 */ /* 0x000fea0003800000 */
[----:B------:R0:W-:Y:S04]  /*5d70*/  REDG.E.ADD.F32.FTZ.RN.STRONG.GPU desc[UR14][R18.64+-0x600], R209 ;  /* 0xfffa00d1120079a6 */ /* 0x0001e8000c10f38e */
[----:B--2---:R0:W-:Y:S02]  /*5d80*/  REDG.E.ADD.F32.FTZ.RN.STRONG.GPU desc[UR14][R16.64+-0x600], R21 ;  /* 0xfffa0015100079a6 */ /* 0x0041e4000c10f38e */
.L_x_17271:
[----:B------:R-:W-:Y:S05]  /*5d90*/  BSYNC B0 ;  /* 0x0000000000007941 */ /* 0x000fea0003800000 */
.L_x_17270:
[----:B------:R-:W0:Y:S01]  /*5da0*/  LDS R171, [R171+0x1300] ;  /* 0x00130000abab7984 */ /* 0x000e220000000800 */
[----:B------:R-:W-:Y:S04]  /*5db0*/  BSSY B0, `(.L_x_17272) ;  /* 0x0000004000007945 */ /* 0x000fe80003800000 */
[----:B------:R-:W-:Y:S05]  /*5dc0*/  @!P2 BRA `(.L_x_17273) ;  /* 0x000000000008a947 */ /* 0x000fea0003800000 */
[----:B------:R1:W-:Y:S04]  /*5dd0*/  REDG.E.ADD.F32.FTZ.RN.STRONG.GPU desc[UR14][R18.64+-0x580], R207 ;  /* 0xfffa80cf120079a6 */ /* 0x0003e8000c10f38e */
[----:B0-----:R1:W-:Y:S02]  /*5de0*/  REDG.E.ADD.F32.FTZ.RN.STRONG.GPU desc[UR14][R16.64+-0x580], R171 ;  /* 0xfffa80ab100079a6 */ /* 0x0013e4000c10f38e */
.L_x_17273:
[----:B------:R-:W-:Y:S05]  /*5df0*/  BSYNC B0 ;  /* 0x0000000000007941 */ /* 0x000fea0003800000 */
.L_x_17272:
[----:B0-2---:R0:W2:Y:S01]  /*5e00*/  LDS R21, [R172+0x1380] ;  /* 0x00138000ac157984 */ /* 0x0050a20000000800 */
[----:B------:R-:W-:Y:S04]  /*5e10*/  BSSY B0, `(.L_x_17274) ;  /* 0x0000004000007945 */ /* 0x000fe80003800000 */
[----:B------:R-:W-:Y:S05]  /*5e20*/  @!P3 BRA `(.L_x_17275) ;  /* 0x000000000008b947 */ /* 0x000fea0003800000 */
[----:B------:R0:W-:Y:S04]  /*5e30*/  REDG.E.ADD.F32.FTZ.RN.STRONG.GPU desc[UR14][R18.64+-0x500], R205 ;  /* 0xfffb00cd120079a6 */ /* 0x0001e8000c10f38e */
[----:B--2---:R0:W-:Y:S02]  /*5e40*/  REDG.E.ADD.F32.FTZ.RN.STRONG.GPU desc[UR14][R16.64+-0x500], R21 ;  /* 0xfffb0015100079a6 */ /* 0x0041e4000c10f38e */
.L_x_17275:
[----:B------:R-:W-:Y:S05]  /*5e50*/  BSYNC B0 ;  /* 0x0000000000007941 */ /* 0x000fea0003800000 */
.L_x_17274:
[----:B------:R-:W0:Y:S01]  /*5e60*/  LDS R173, [R173+0x1400] ;  /* 0x00140000adad7984 */ /* 0x000e220000000800 */
[----:B------:R-:W-:Y:S04]  /*5e70*/  BSSY B0, `(.L_x_17276) ;  /* 0x0000004000007945 */ /* 0x000fe80003800000 */
[----:B------:R-:W-:Y:S05]  /*5e80*/  @!P4 BRA `(.L_x_17277) ;  /* 0x000000000008c947 */ /* 0x000fea0003800000 */
[----:B------:R1:W-:Y:S04]  /*5e90*/  REDG.E.ADD.F32.FTZ.RN.STRONG.GPU desc[UR14][R18.64+-0x480], R203 ;  /* 0xfffb80cb120079a6 */ /* 0x0003e8000c10f38e */
[----:B0-----:R1:W-:Y:S02]  /*5ea0*/  REDG.E.ADD.F32.FTZ.RN.STRONG.GPU desc[UR14][R16.64+-0x480], R173 ;  /* 0xfffb80ad100079a6 */ /* 0x0013e4000c10f38e */
.L_x_17277:
[----:B------:R-:W-:Y:S05]  /*5eb0*/  BSYNC B0 ;  /* 0x0000000000007941 */ /* 0x000fea0003800000 */
.L_x_17276:
[----:B0-2---:R0:W2:Y:S01]  /*5ec0*/  LDS R21, [R174+0x1480] ;  /* 0x00148000ae157984 */ /* 0x0050a20000000800 */
[----:B------:R-:W-:Y:S04]  /*5ed0*/  BSSY B0, `(.L_x_17278) ;  /* 0x0000004000007945 */ /* 0x000fe80003800000 */
[----:B------:R-:W-:Y:S05]  /*5ee0*/  @!P5 BRA `(.L_x_17279) ;  /* 0x000000000008d947 */ /* 0x000fea0003800000 */
[----:B------:R0:W-:Y:S04]  /*5ef0*/  REDG.E.ADD.F32.FTZ.RN.STRONG.GPU desc[UR14][R18.64+-0x400], R201 ;  /* 0xfffc00c9120079a6 */ /* 0x0001e8000c10f38e */
[----:B--2---:R0:W-:Y:S02]  /*5f00*/  REDG.E.ADD.F32.FTZ.RN.STRONG.GPU desc[UR14][R16.64+-0x400], R21 ;  /* 0xfffc0015100079a6 */ /* 0x0041e4000c10f38e */
.L_x_17279:
[----:B------:R-:W-:Y:S05]  /*5f10*/  BSYNC B0 ;  /* 0x0000000000007941 */ /* 0x000fea0003800000 */
.L_x_17278:
        /* <DEDUP_REMOVED lines=12> */
.L_x_17281:
[----:B------:R-:W-:Y:S05]  /*5fe0*/  BSYNC B0 ;  /* 0x0000000000007941 */ /* 0x000fea0003800000 */
.L_x_17280:
[----:B0-2---:R0:W2:Y:S01]  /*5ff0*/  LDS R21, [R176+0x1580] ;  /* 0x00158000b0157984 */ /* 0x0050a20000000800 */
[----:B------:R-:W-:Y:S04]  /*6000*/  BSSY B0, `(.L_x_17282) ;  /* 0x0000004000007945 */ /* 0x000fe80003800000 */
[----:B------:R-:W-:Y:S05]  /*6010*/  @!P0 BRA `(.L_x_17283) ;  /* 0x0000000000088947 */ /* 0x000fea0003800000 */
[----:B------:R0:W-:Y:S04]  /*6020*/  REDG.E.ADD.F32.FTZ.RN.STRONG.GPU desc[UR14][R18.64+-0x300], R197 ;  /* 0xfffd00c5120079a6 */ /* 0x0001e8000c10f38e */
[----:B--2---:R0:W-:Y:S02]  /*6030*/  REDG.E.ADD.F32.FTZ.RN.STRONG.GPU desc[UR14][R16.64+-0x300], R21 ;  /* 0xfffd0015100079a6 */ /* 0x0041e4000c10f38e */
.L_x_17283:
[----:B------:R-:W-:Y:S05]  /*6040*/  BSYNC B0 ;  /* 0x0000000000007941 */ /* 0x000fea0003800000 */
.L_x_17282:
[----:B------:R-:W0:Y:S01]  /*6050*/  LDS R177, [R177+0x1600] ;  /* 0x00160000b1b17984 */ /* 0x000e220000000800 */
[----:B------:R-:W-:Y:S04]  /*6060*/  BSSY B0, `(.L_x_17284) ;  /* 0x0000004000007945 */ /* 0x000fe80003800000 */
[----:B------:R-:W-:Y:S05]  /*6070*/  @!P1 BRA `(.L_x_17285) ;  /* 0x0000000000089947 */ /* 0x000fea0003800000 */
[----:B------:R1:W-:Y:S04]  /*6080*/  REDG.E.ADD.F32.FTZ.RN.STRONG.GPU desc[UR14][R18.64+-0x280], R195 ;  /* 0xfffd80c3120079a6 */ /* 0x0003e8000c10f38e */
[----:B0-----:R1:W-:Y:S02]  /*6090*/  REDG.E.ADD.F32.FTZ.RN.STRONG.GPU desc[UR14][R16.64+-0x280], R177 ;  /* 0xfffd80b1100079a6 */ /* 0x0013e4000c10f38e */
.L_x_17285:
[----:B------:R-:W-:Y:S05]  /*60a0*/  BSYNC B0 ;  /* 0x0000000000007941 */ /* 0x000fea0003800000 */
.L_x_17284:
[----:B0-2---:R0:W2:Y:S01]  /*60b0*/  LDS R21, [R178+0x1680] ;  /* 0x00168000b2157984 */ /* 0x0050a20000000800 */
[----:B------:R-:W-:Y:S04]  /*60c0*/  BSSY B0, `(.L_x_17286) ;  /* 0x0000004000007945 */ /* 0x000fe80003800000 */
[----:B------:R-:W-:Y:S05]  /*60d0*/  @!P2 BRA `(.L_x_17287) ;  /* 0x000000000008a947 */ /* 0x000fea0003800000 */
[----:B------:R0:W-:Y:S04]  /*60e0*/  REDG.E.ADD.F32.FTZ.RN.STRONG.GPU desc[UR14][R18.64+-0x200], R193 ;  /* 0xfffe00c1120079a6 */ /* 0x0001e8000c10f38e */
[----:B--2---:R0:W-:Y:S02]  /*60f0*/  REDG.E.ADD.F32.FTZ.RN.STRONG.GPU desc[UR14][R16.64+-0x200], R21 ;  /* 0xfffe0015100079a6 */ /* 0x0041e4000c10f38e */
.L_x_17287:
[----:B------:R-:W-:Y:S05]  /*6100*/  BSYNC B0 ;  /* 0x0000000000007941 */ /* 0x000fea0003800000 */
.L_x_17286:
[----:B------:R-:W0:Y:S01]  /*6110*/  LDS R179, [R179+0x1700] ;  /* 0x00170000b3b37984 */ /* 0x000e220000000800 */
[----:B------:R-:W-:Y:S04]  /*6120*/  BSSY B0, `(.L_x_17288) ;  /* 0x0000004000007945 */ /* 0x000fe80003800000 */
[----:B------:R-:W-:Y:S05]  /*6130*/  @!P3 BRA `(.L_x_17289) ;  /* 0x000000000008b947 */ /* 0x000fea0003800000 */
[----:B------:R1:W-:Y:S04]  /*6140*/  REDG.E.ADD.F32.FTZ.RN.STRONG.GPU desc[UR14][R18.64+-0x180], R191 ;  /* 0xfffe80bf120079a6 */ /* 0x0003e8000c10f38e */
[----:B0-----:R1:W-:Y:S02]  /*6150*/  REDG.E.ADD.F32.FTZ.RN.STRONG.GPU desc[UR14][R16.64+-0x180], R179 ;  /* 0xfffe80b3100079a6 */ /* 0x0013e4000c10f38e */
.L_x_17289:
[----:B------:R-:W-:Y:S05]  /*6160*/  BSYNC B0 ;  /* 0x0000000000007941 */ /* 0x000fea0003800000 */
.L_x_17288:
[----:B0-2---:R0:W2:Y:S01]  /*6170*/  LDS R21, [R180+0x1780] ;  /* 0x00178000b4157984 */ /* 0x0050a20000000800 */
[----:B------:R-:W-:Y:S04]  /*6180*/  BSSY B0, `(.L_x_17290) ;  /* 0x0000004000007945 */ /* 0x000fe80003800000 */
[----:B------:R-:W-:Y:S05]  /*6190*/  @!P4 BRA `(.L_x_17291) ;  /* 0x000000000008c947 */ /* 0x000fea0003800000 */
[----:B------:R0:W-:Y:S04]  /*61a0*/  REDG.E.ADD.F32.FTZ.RN.STRONG.GPU desc[UR14][R18.64+-0x100], R189 ;  /* 0xffff00bd120079a6 */ /* 0x0001e8000c10f38e */
[----:B--2---:R0:W-:Y:S02]  /*61b0*/  REDG.E.ADD.F32.FTZ.RN.STRONG.GPU desc[UR14][R16.64+-0x100], R21 ;  /* 0xffff0015100079a6 */ /* 0x0041e4000c10f38e */
.L_x_17291:
[----:B------:R-:W-:Y:S05]  /*61c0*/  BSYNC B0 ;  /* 0x0000000000007941 */ /* 0x000fea0003800000 */
.L_x_17290:
[----:B------:R-:W0:Y:S01]  /*61d0*/  LDS R181, [R181+0x1800] ;  /* 0x00180000b5b57984 */ /* 0x000e220000000800 */
[----:B------:R-:W-:Y:S04]  /*61e0*/  BSSY B0, `(.L_x_17292) ;  /* 0x0000004000007945 */ /* 0x000fe80003800000 */
[----:B------:R-:W-:Y:S05]  /*61f0*/  @!P5 BRA `(.L_x_17293) ;  /* 0x000000000008d947 */ /* 0x000fea0003800000 */
[----:B------:R1:W-:Y:S04]  /*6200*/  REDG.E.ADD.F32.FTZ.RN.STRONG.GPU desc[UR14][R18.64+-0x80], R187 ;  /* 0xffff80bb120079a6 */ /* 0x0003e8000c10f38e */
[----:B0-----:R1:W-:Y:S02]  /*6210*/  REDG.E.ADD.F32.FTZ.RN.STRONG.GPU desc[UR14][R16.64+-0x80], R181 ;  /* 0xffff80b5100079a6 */ /* 0x0013e4000c10f38e */
.L_x_17293:
[----:B------:R-:W-:Y:S05]  /*6220*/  BSYNC B0 ;  /* 0x0000000000007941 */ /* 0x000fea0003800000 */
.L_x_17292:
[----:B01--4-:R-:W0:Y:S01]  /*6230*/  SHFL.DOWN PT, R16, R31, 0x1, 0x1f ;  /* 0x08201f001f107f89 */ /* 0x013e2200000e0000 */
[----:B------:R-:W-:Y:S01]  /*6240*/  ISETP.GT.AND P0, PT, R99, 0x1e, PT ;  /* 0x0000001e6300780c */ /* 0x000fe20003f04270 */
[----:B------:R-:W-:Y:S01]  /*6250*/  FMUL.FTZ R23, R11, R26 ;  /* 0x0000001a0b177220 */ /* 0x000fe20000410000 */
[----:B------:R-:W-:Y:S01]  /*6260*/  ISETP.NE.AND P1, PT, R99, RZ, PT ;  /* 0x000000ff6300720c */ /* 0x000fe20003f25270 */
[----:B------:R-:W1:Y:S01]  /*6270*/  SHFL.DOWN PT, R17, R30, 0x1, 0x1f ;  /* 0x08201f001e117f89 */ /* 0x000e6200000e0000 */
[----:B------:R-:W-:Y:S01]  /*6280*/  FMUL.FTZ R19, R11, R28 ;  /* 0x0000001c0b137220 */ /* 0x000fe20000410000 */
[----:B------:R-:W-:Y:S01]  /*6290*/  ISETP.NE.AND P2, PT, R97, RZ, PT ;  /* 0x000000ff6100720c */ /* 0x000fe20003f45270 */
[----:B------:R-:W-:Y:S09]  /*62a0*/  BSSY B0, `(.L_x_17294) ;  /* 0x0000079000007945 */ /* 0x000ff20003800000 */
[----:B------:R-:W4:Y:S01]  /*62b0*/  @!P1 S2R R140, SR_CgaCtaId ;  /* 0x00000000008c9919 */ /* 0x000f220000008800 */
        /* <DEDUP_REMOVED lines=10> */
[-C--:B------:R-:W-:Y:S01]  /*6360*/  FMUL.FTZ R17, R11, R24.reuse ;  /* 0x000000180b117220 */ /* 0x080fe20000410000 */
[----:B------:R-:W-:Y:S01]  /*6370*/  FFMA.FTZ R16, R125, R24, R16 ;  /* 0x000000187d107223 */ /* 0x000fe20000010010 */
[----:B------:R-:W1:Y:S02]  /*6380*/  SHFL.DOWN PT, R131, R30, 0x4, 0x1f ;  /* 0x08801f001e837f89 */ /* 0x000e6400000e0000 */
[-C--:B------:R-:W-:Y:S01]  /*6390*/  FFMA.FTZ R18, R10, R25.reuse, -R17 ;  /* 0x000000190a127223 */ /* 0x080fe20000010811 */
[----:B------:R-:W-:Y:S01]  /*63a0*/  @!P1 MOV R17, 0x400 ;  /* 0x0000040000119802 */ /* 0x000fe20000000f00 */
[----:B------:R-:W-:Y:S01]  /*63b0*/  FMUL.FTZ R25, R11, R25 ;  /* 0x000000190b197220 */ /* 0x000fe20000410000 */
[----:B------:R-:W-:Y:S01]  /*63c0*/  FFMA.FTZ R59, R70, R16, R59 ;  /* 0x00000010463b7223 */ /* 0x000fe2000001003b */
[----:B------:R-:W-:Y:S01]  /*63d0*/  FMUL.FTZ R20, R27, R18 ;  /* 0x000000121b147220 */ /* 0x000fe20000410000 */
[----:B----4-:R-:W-:Y:S01]  /*63e0*/  @!P1 LEA R88, R140, R17, 0x18 ;  /* 0x000000118c589211 */ /* 0x010fe200078ec0ff */
[----:B------:R-:W-:Y:S01]  /*63f0*/  FMUL.FTZ R17, R126, R28 ;  /* 0x0000001c7e117220 */ /* 0x000fe20000410000 */
[C---:B------:R-:W-:Y:S01]  /*6400*/  FFMA.FTZ R18, R10.reuse, R24, R25 ;  /* 0x000000180a127223 */ /* 0x040fe20000010019 */
[----:B------:R-:W-:-:S02]  /*6410*/  FFMA.FTZ R28, R10, R28, -R23 ;  /* 0x0000001c0a1c7223 */ /* 0x000fc40000010817 */
[----:B--2---:R-:W-:Y:S01]  /*6420*/  FFMA.FTZ R21, R130, R26, R17 ;  /* 0x0000001a82157223 */ /* 0x004fe20000010011 */
[----:B------:R-:W-:Y:S01]  /*6430*/  FMUL.FTZ R17, R11, R132 ;  /* 0x000000840b117220 */ /* 0x000fe20000410000 */
[----:B------:R-:W-:Y:S01]  /*6440*/  FFMA.FTZ R18, R29, R18, R20 ;  /* 0x000000121d127223 */ /* 0x000fe20000010014 */
[C---:B------:R-:W-:Y:S01]  /*6450*/  FFMA.FTZ R26, R10.reuse, R26, R19 ;  /* 0x0000001a0a1a7223 */ /* 0x040fe20000010013 */
[----:B------:R-:W-:Y:S01]  /*6460*/  FMUL.FTZ R28, R133, R28 ;  /* 0x0000001c851c7220 */ /* 0x000fe20000410000 */
[----:B------:R-:W-:Y:S01]  /*6470*/  FFMA.FTZ R19, R10, R134, -R17 ;  /* 0x000000860a137223 */ /* 0x000fe20000010811 */
[----:B------:R-:W-:Y:S01]  /*6480*/  FFMA.FTZ R18, R127, R16, R18 ;  /* 0x000000107f127223 */ /* 0x000fe20000010012 */
[----:B------:R-:W-:Y:S01]  /*6490*/  FMUL.FTZ R17, R11, R134 ;  /* 0x000000860b117220 */ /* 0x000fe20000410000 */
[----:B0-----:R-:W-:Y:S01]  /*64a0*/  @!P0 FADD.FTZ R31, R31, R22 ;  /* 0x000000161f1f8221 */ /* 0x001fe20000010000 */
[----:B------:R-:W-:Y:S01]  /*64b0*/  FMUL.FTZ R136, R136, R19 ;  /* 0x0000001388887220 */ /* 0x000fe20000410000 */
[----:B------:R-:W-:Y:S01]  /*64c0*/  FMUL.FTZ R19, R11, R138 ;  /* 0x0000008a0b137220 */ /* 0x000fe20000410000 */
[----:B------:R-:W-:Y:S01]  /*64d0*/  FADD.FTZ R75, R18, R75 ;  /* 0x0000004b124b7221 */ /* 0x000fe20000010000 */
[----:B-1----:R-:W-:Y:S01]  /*64e0*/  @!P0 FADD.FTZ R30, R30, R131 ;  /* 0x000000831e1e8221 */ /* 0x002fe20000010000 */
[----:B------:R-:W0:Y:S01]  /*64f0*/  SHFL.DOWN PT, R22, R31, 0x8, 0x1f ;  /* 0x09001f001f167f89 */ /* 0x000e2200000e0000 */
[----:B------:R-:W-:Y:S01]  /*6500*/  ISETP.GT.AND P0, PT, R99, 0x17, PT ;  /* 0x000000176300780c */ /* 0x000fe20003f04270 */
[----:B------:R-:W-:Y:S01]  /*6510*/  FFMA.FTZ R18, R10, R132, R17 ;  /* 0x000000840a127223 */ /* 0x000fe20000010011 */
[----:B------:R-:W-:Y:S01]  /*6520*/  FFMA.FTZ R135, R135, R26, R28 ;  /* 0x0000001a87877223 */ /* 0x000fe2000001001c */
[----:B------:R-:W1:Y:S01]  /*6530*/  SHFL.DOWN PT, R23, R30, 0x8, 0x1f ;  /* 0x09001f001e177f89 */ /* 0x000e6200000e0000 */
[-C--:B------:R-:W-:Y:S01]  /*6540*/  FMUL.FTZ R17, R124, R141.reuse ;  /* 0x0000008d7c117220 */ /* 0x080fe20000410000 */
[-C--:B------:R-:W-:Y:S01]  /*6550*/  FFMA.FTZ R19, R10, R141.reuse, -R19 ;  /* 0x0000008d0a137223 */ /* 0x080fe20000010813 */
[----:B------:R-:W-:Y:S01]  /*6560*/  FMUL.FTZ R141, R11, R141 ;  /* 0x0000008d0b8d7220 */ /* 0x000fe20000410000 */
[-C--:B------:R-:W-:Y:S01]  /*6570*/  FFMA.FTZ R62, R67, R21.reuse, R62 ;  /* 0x00000015433e7223 */ /* 0x080fe2000001003e */
[----:B------:R-:W-:Y:S01]  /*6580*/  FFMA.FTZ R135, R128, R21, R135 ;  /* 0x0000001580877223 */ /* 0x000fe20000010087 */
[-C--:B------:R-:W-:Y:S01]  /*6590*/  FFMA.FTZ R21, R120, R138.reuse, R17 ;  /* 0x0000008a78157223 */ /* 0x080fe20000010011 */
[----:B------:R-:W-:Y:S01]  /*65a0*/  FFMA.FTZ R141, R10, R138, R141 ;  /* 0x0000008a0a8d7223 */ /* 0x000fe2000001008d */
[----:B------:R-:W-:Y:S01]  /*65b0*/  FMUL.FTZ R19, R156, R19 ;  /* 0x000000139c137220 */ /* 0x000fe20000410000 */
[----:B------:R-:W-:Y:S01]  /*65c0*/  FMUL.FTZ R16, R123, R134 ;  /* 0x000000867b107220 */ /* 0x000fe20000410000 */
[----:B------:R-:W-:Y:S01]  /*65d0*/  FMUL.FTZ R17, R11, R143 ;  /* 0x0000008f0b117220 */ /* 0x000fe20000410000 */
[----:B------:R-:W-:Y:S01]  /*65e0*/  FFMA.FTZ R18, R137, R18, R136 ;  /* 0x0000001289127223 */ /* 0x000fe20000010088 */
[----:B------:R-:W-:Y:S01]  /*65f0*/  FFMA.FTZ R141, R146, R141, R19 ;  /* 0x0000008d928d7223 */ /* 0x000fe20000010013 */
[----:B------:R-:W-:Y:S01]  /*6600*/  FFMA.FTZ R16, R119, R132, R16 ;  /* 0x0000008477107223 */ /* 0x000fe20000010010 */
[-C--:B------:R-:W-:Y:S01]  /*6610*/  FFMA.FTZ R19, R10, R142.reuse, -R17 ;  /* 0x0000008e0a137223 */ /* 0x080fe20000010811 */
[----:B------:R-:W-:Y:S01]  /*6620*/  FMUL.FTZ R17, R11, R142 ;  /* 0x0000008e0b117220 */ /* 0x000fe20000410000 */
[----:B------:R-:W-:Y:S01]  /*6630*/  FFMA.FTZ R141, R122, R21, R141 ;  /* 0x000000157a8d7223 */ /* 0x000fe2000001008d */
[-C--:B------:R-:W-:Y:S01]  /*6640*/  FFMA.FTZ R61, R72, R16.reuse, R61 ;  /* 0x00000010483d7223 */ /* 0x080fe2000001003d */
[----:B------:R-:W-:Y:S01]  /*6650*/  FFMA.FTZ R20, R121, R16, R18 ;  /* 0x0000001079147223 */ /* 0x000fe20000010012 */
[----:B------:R-:W-:Y:S01]  /*6660*/  FMUL.FTZ R16, R117, R142 ;  /* 0x0000008e75107220 */ /* 0x000fe20000410000 */
        /* <DEDUP_REMOVED lines=8> */
[-C--:B------:R-:W-:Y:S01]  /*66f0*/  FMUL.FTZ R19, R11, R147.reuse ;  /* 0x000000930b137220 */ /* 0x080fe20000410000 */
[----:B------:R-:W1:Y:S01]  /*6700*/  SHFL.DOWN PT, R23, R30, 0x10, 0x1f ;  /* 0x0a001f001e177f89 */ /* 0x000e6200000e0000 */
[----:B------:R-:W-:Y:S01]  /*6710*/  FFMA.FTZ R63, R74, R16, R63 ;  /* 0x000000104a3f7223 */ /* 0x000fe2000001003f */
[----:B------:R-:W-:Y:S01]  /*6720*/  FMUL.FTZ R17, R118, R148 ;  /* 0x0000009476117220 */ /* 0x000fe20000410000 */
[----:B------:R-:W-:Y:S01]  /*6730*/  FFMA.FTZ R20, R115, R16, R18 ;  /* 0x0000001073147223 */ /* 0x000fe20000010012 */
[C---:B------:R-:W-:Y:S01]  /*6740*/  FMUL.FTZ R16, R11.reuse, R154 ;  /* 0x0000009a0b107220 */ /* 0x040fe20000410000 */
[-C--:B------:R-:W-:Y:S01]  /*6750*/  FMUL.FTZ R18, R11, R148.reuse ;  /* 0x000000940b127220 */ /* 0x080fe20000410000 */
[----:B------:R-:W-:Y:S01]  /*6760*/  FFMA.FTZ R148, R10, R148, -R19 ;  /* 0x000000940a947223 */ /* 0x000fe20000010813 */
[----:B------:R-:W-:Y:S01]  /*6770*/  ISETP.GT.AND P0, PT, R99, 0xf, PT ;  /* 0x0000000f6300780c */ /* 0x000fe20003f04270 */
[----:B------:R-:W-:Y:S01]  /*6780*/  FFMA.FTZ R19, R116, R147, R17 ;  /* 0x0000009374137223 */ /* 0x000fe20000010011 */
[----:B------:R-:W-:Y:S01]  /*6790*/  FFMA.FTZ R17, R10, R157, -R16 ;  /* 0x0000009d0a117223 */ /* 0x000fe20000010810 */
[----:B------:R-:W-:Y:S01]  /*67a0*/  FADD.FTZ R79, R20, R79 ;  /* 0x0000004f144f7221 */ /* 0x000fe20000010000 */
[----:B------:R-:W-:Y:S01]  /*67b0*/  FFMA.FTZ R147, R10, R147, R18 ;  /* 0x000000930a937223 */ /* 0x000fe20000010012 */
[----:B------:R-:W-:Y:S01]  /*67c0*/  FMUL.FTZ R20, R111, R157 ;  /* 0x0000009d6f147220 */ /* 0x000fe20000410000 */
[----:B------:R-:W-:Y:S01]  /*67d0*/  FMUL.FTZ R158, R158, R17 ;  /* 0x000000119e9e7220 */ /* 0x000fe20000410000 */
[C---:B------:R-:W-:Y:S01]  /*67e0*/  FMUL.FTZ R17, R11.reuse, R163 ;  /* 0x000000a30b117220 */ /* 0x040fe20000410000 */
[C---:B------:R-:W-:Y:S01]  /*67f0*/  FMUL.FTZ R157, R11.reuse, R157 ;  /* 0x0000009d0b9d7220 */ /* 0x040fe20000410000 */
[----:B------:R-:W-:Y:S01]  /*6800*/  FMUL.FTZ R16, R11, R166 ;  /* 0x000000a60b107220 */ /* 0x000fe20000410000 */
[----:B------:R-:W-:Y:S01]  /*6810*/  FMUL.FTZ R151, R151, R148 ;  /* 0x0000009497977220 */ /* 0x000fe20000410000 */
[-C--:B------:R-:W-:Y:S01]  /*6820*/  FFMA.FTZ R18, R10, R166.reuse, -R17 ;  /* 0x000000a60a127223 */ /* 0x080fe20000010811 */
[----:B------:R-:W-:Y:S01]  /*6830*/  FMUL.FTZ R11, R112, R166 ;  /* 0x000000a6700b7220 */ /* 0x000fe20000410000 */
        /* <DEDUP_REMOVED lines=8> */
[----:B------:R-:W-:Y:S01]  /*68c0*/  FFMA.FTZ R11, R108, R163, R11 ;  /* 0x000000a36c0b7223 */ /* 0x000fe2000001000b */
[----:B------:R-:W-:Y:S01]  /*68d0*/  FFMA.FTZ R17, R182, R17, R183 ;  /* 0x00000011b6117223 */ /* 0x000fe200000100b7 */
[----:B------:R0:W-:Y:S01]  /*68e0*/  @!P1 STS.64 [R88+0x18c8], R30 ;  /* 0x0018c81e58009388 */ /* 0x0001e20000000a00 */
[----:B------:R-:W-:Y:S01]  /*68f0*/  FFMA.FTZ R147, R114, R19, R147 ;  /* 0x0000001372937223 */ /* 0x000fe20000010093 */
[-C--:B------:R-:W-:Y:S01]  /*6900*/  FFMA.FTZ R22, R109, R20.reuse, R22 ;  /* 0x000000146d167223 */ /* 0x080fe20000010016 */
[----:B------:R-:W-:Y:S01]  /*6910*/  FFMA.FTZ R17, R110, R11, R17 ;  /* 0x0000000b6e117223 */ /* 0x000fe20000010011 */
[----:B------:R-:W-:Y:S01]  /*6920*/  FADD.FTZ R78, R135, R78 ;  /* 0x0000004e874e7221 */ /* 0x000fe20000010000 */
        /* <DEDUP_REMOVED lines=16> */
.L_x_17295:
[----:B------:R-:W-:Y:S05]  /*6a30*/  BSYNC B0 ;  /* 0x0000000000007941 */ /* 0x000fea0003800000 */
.L_x_17294:
[----:B------:R-:W-:Y:S01]  /*6a40*/  IADD3 R9, R9, 0x1, RZ ;  /* 0x0000000109097810 */ /* 0x000fe20007ffe0ff */
[----:B------:R-:W-:-:S03]  /*6a50*/  UIADD3 UR5, UP0, UR5, 0x1, URZ ;  /* 0x0000000105057890 */ /* 0x000fc6000ff1e03f */
[----:B------:R-:W-:Y:S01]  /*6a60*/  ISETP.GE.AND P0, PT, R9, UR36, PT ;  /* 0x0000002409007c0c */ /* 0x000fe2000bf06270 */
[----:B------:R-:W-:-:S12]  /*6a70*/  UIADD3.X UR6, URZ, UR6, URZ, UP0, !UPT ;  /* 0x000000063f067290 */ /* 0x000fd800087fe43f */
[----:B------:R-:W-:Y:S05]  /*6a80*/  @!P0 BRA `(.L_x_17296) ;  /* 0xffffffb000dc8947 */ /* 0x000fea000383ffff */
.L_x_17249:
[----:B------:R-:W-:Y:S01]  /*6a90*/  BAR.SYNC.DEFER_BLOCKING 0x0 ;  /* 0x0000000000007b1d */ /* 0x000fe20000010000 */
[----:B------:R-:W-:Y:S01]  /*6aa0*/  F2FP.F16.F32.PACK_AB R71, R59, R62 ;  /* 0x0000003e3b47723e */ /* 0x000fe200000000ff */
[----:B------:R-:W-:Y:S01]  /*6ab0*/  UIADD3 UR4, UR4, 0x1, URZ ;  /* 0x0000000104047890 */ /* 0x000fe2000fffe03f */
[----:B------:R-:W-:Y:S02]  /*6ac0*/  F2FP.F16.F32.PACK_AB R70, R61, R64 ;  /* 0x000000403d46723e */ /* 0x000fe400000000ff */
        /* <DEDUP_REMOVED lines=11> */
[----:B------:R-:W-:Y:S01]  /*6b80*/  IADD3 R92, P5, R92, -0x200, RZ ;  /* 0xfffffe005c5c7810 */ /* 0x000fe20007fbe0ff */
[----:B------:R-:W4:Y:S01]  /*6b90*/  LDC.64 R6, c[0x0][0x3a8] ;  /* 0x0000ea00ff067b82 */ /* 0x000f220000000a00 */
[----:B------:R-:W-:Y:S01]  /*6ba0*/  IADD3.X R89, R89, -0x1, RZ, P1, !PT ;  /* 0xffffffff59597810 */ /* 0x000fe20000ffe4ff */
[----:B------:R-:W-:Y:S01]  /*6bb0*/  STS.128 [R85], R68 ;  /* 0x0000004455007388 */ /* 0x000fe20000000c00 */
        /* <DEDUP_REMOVED lines=10> */
[----:B------:R-:W-:-:S02]  /*6c60*/  IADD3.X R91, R91, -0x1, RZ, P5, !PT ;  /* 0xffffffff5b5b7810 */ /* 0x000fc40002ffe4ff */
[----:B------:R-:W-:Y:S01]  /*6c70*/  IADD3 R3, R3, R5, RZ ;  /* 0x0000000503037210 */ /* 0x000fe20007ffe0ff */
[C---:B------:R-:W-:Y:S02]  /*6c80*/  IMAD R5, R105.reuse, UR7, R0 ;  /* 0x0000000769057c24 */ /* 0x040fe4000f8e0200 */
[----:B------:R-:W-:Y:S01]  /*6c90*/  IMAD.WIDE.U32 R2, R105, UR6, R2 ;  /* 0x0000000669027c25 */ /* 0x000fe2000f8e0002 */
[----:B------:R-:W-:-:S04]  /*6ca0*/  ULDC.64 UR6, c[0x0][0x3b0] ;  /* 0x0000ec0000067ab9 */ /* 0x000fc80000000a00 */
[----:B------:R-:W-:Y:S02]  /*6cb0*/  IADD3 R0, R3, R5, RZ ;  /* 0x0000000503007210 */ /* 0x000fe40007ffe0ff */
[C---:B--2---:R-:W-:Y:S02]  /*6cc0*/  LEA R4, P0, R2.reuse, R12, 0x1 ;  /* 0x0000000c02047211 */ /* 0x044fe400078008ff */
[----:B------:R-:W-:Y:S01]  /*6cd0*/  F2FP.F16.F32.PACK_AB R12, R81, R84 ;  /* 0x00000054510c723e */ /* 0x000fe200000000ff */
[----:B------:R-:W-:Y:S01]  /*6ce0*/  FADD.FTZ R84, R101, R84 ;  /* 0x0000005465547221 */ /* 0x000fe20000010000 */
[----:B------:R-:W-:Y:S01]  /*6cf0*/  LEA.HI.X R5, R2, R13, R0, 0x1, P0 ;  /* 0x0000000d02057211 */ /* 0x000fe200000f0c00 */
[----:B----4-:R-:W-:Y:S01]  /*6d00*/  IMAD R0, R6, UR17, RZ ;  /* 0x0000001106007c24 */ /* 0x010fe2000f8e02ff */
[----:B------:R-:W-:Y:S01]  /*6d10*/  F2FP.F16.F32.PACK_AB R13, R79, R82 ;  /* 0x000000524f0d723e */ /* 0x000fe200000000ff */
[----:B------:R-:W-:Y:S01]  /*6d20*/  FADD.FTZ R81, R84, R81 ;  /* 0x0000005154517221 */ /* 0x000fe20000010000 */
[----:B------:R-:W-:-:S04]  /*6d30*/  IMAD.WIDE R2, R97, 0x10, R4 ;  /* 0x0000001061027825 */ /* 0x000fc800078e0204 */
[----:B------:R-:W-:Y:S01]  /*6d40*/  FADD.FTZ R82, R81, R82 ;  /* 0x0000005251527221 */ /* 0x000fe20000010000 */
[----:B------:R-:W-:-:S04]  /*6d50*/  IMAD.WIDE.U32 R4, R6, UR16, R50 ;  /* 0x0000001006047c25 */ /* 0x000fc8000f8e0032 */
[----:B------:R-:W-:Y:S01]  /*6d60*/  FADD.FTZ R79, R82, R79 ;  /* 0x0000004f524f7221 */ /* 0x000fe20000010000 */
[----:B-----5:R2:W-:Y:S01]  /*6d70*/  STG.E.128 desc[UR14][R2.64], R8 ;  /* 0x0000000802007986 */ /* 0x0205e2000c101d0e */
[----:B------:R-:W-:Y:S02]  /*6d80*/  IMAD R7, R7, UR16, R0 ;  /* 0x0000001007077c24 */ /* 0x000fe4000f8e0200 */
[----:B------:R-:W-:Y:S01]  /*6d90*/  IMAD R0, R106, UR6, RZ ;  /* 0x000000066a007c24 */ /* 0x000fe2000f8e02ff */
[----:B------:R-:W-:Y:S01]  /*6da0*/  BAR.SYNC.DEFER_BLOCKING 0x0 ;  /* 0x0000000000007b1d */ /* 0x000fe20000010000 */
[----:B------:R-:W-:Y:S01]  /*6db0*/  FADD.FTZ R80, R79, R80 ;  /* 0x000000504f507221 */ /* 0x000fe20000010000 */
[----:B------:R-:W-:Y:S01]  /*6dc0*/  IADD3 R5, R5, R7, RZ ;  /* 0x0000000705057210 */ /* 0x000fe20007ffe0ff */
[----:B------:R-:W-:Y:S02]  /*6dd0*/  IMAD R7, R105, UR7, R0 ;  /* 0x0000000769077c24 */ /* 0x000fe4000f8e0200 */
[----:B------:R-:W-:-:S04]  /*6de0*/  FADD.FTZ R77, R80, R77 ;  /* 0x0000004d504d7221 */ /* 0x000fc80000010000 */
[----:B------:R-:W-:-:S04]  /*6df0*/  FADD.FTZ R78, R77, R78 ;  /* 0x0000004e4d4e7221 */ /* 0x000fc80000010000 */
[----:B------:R-:W-:Y:S01]  /*6e00*/  FADD.FTZ R101, R78, R75 ;  /* 0x0000004b4e657221 */ /* 0x000fe20000010000 */
[----:B--2---:R-:W-:-:S05]  /*6e10*/  IMAD.WIDE.U32 R2, R105, UR6, R4 ;  /* 0x0000000669027c25 */ /* 0x004fca000f8e0004 */
[----:B------:R-:W-:Y:S02]  /*6e20*/  IADD3 R0, R3, R7, RZ ;  /* 0x0000000703007210 */ /* 0x000fe40007ffe0ff */
[----:B-1----:R-:W-:Y:S01]  /*6e30*/  LEA R4, P0, R2, R20, 0x1 ;  /* 0x0000001402047211 */ /* 0x002fe200078008ff */
[----:B------:R-:W-:Y:S01]  /*6e40*/  STS.128 [R85], R12 ;  /* 0x0000000c55007388 */ /* 0x000fe20000000c00 */
[----:B------:R-:W-:-:S03]  /*6e50*/  NOP ;  /* 0x0000000000007918 */ /* 0x000fc60000000000 */
[----:B0-----:R-:W0:Y:S01]  /*6e60*/  LDS.128 R16, [R85] ;  /* 0x0000000055107984 */ /* 0x001e220000000c00 */
[----:B------:R-:W-:Y:S02]  /*6e70*/  LEA.HI.X R5, R2, R21, R0, 0x1, P0 ;  /* 0x0000001502057211 */ /* 0x000fe400000f0c00 */
[----:B------:R-:W-:Y:S01]  /*6e80*/  ISETP.GT.AND P0, PT, R83, 0x1, PT ;  /* 0x000000015300780c */ /* 0x000fe20003f04270 */
[----:B------:R-:W-:-:S05]  /*6e90*/  IMAD.WIDE R2, R97, 0x10, R4 ;  /* 0x0000001061027825 */ /* 0x000fca00078e0204 */
[----:B0-----:R0:W-:Y:S07]  /*6ea0*/  STG.E.128 desc[UR14][R2.64], R16 ;  /* 0x0000001002007986 */ /* 0x0011ee000c101d0e */
[----:B------:R-:W-:Y:S05]  /*6eb0*/  @P0 BRA `(.L_x_17297) ;  /* 0xffffff9800cc0947 */ /* 0x000fea000383ffff */
.L_x_17247:
        /* <DEDUP_REMOVED lines=26> */
.L_x_17299:
[----:B------:R-:W-:Y:S05]  /*7060*/  BSYNC B0 ;  /* 0x0000000000007941 */ /* 0x000fea0003800000 */
.L_x_17298:
        /* <DEDUP_REMOVED lines=29> */
.L_x_17301:
[----:B------:R-:W2:Y:S02]  /*7240*/  S2R R9, SR_TID.X ;  /* 0x0000000000097919 */ /* 0x000ea40000002100 */
.L_x_17302:
[----:B------:R-:W-:Y:S05]  /*7250*/  BSYNC B0 ;  /* 0x0000000000007941 */ /* 0x000fea0003800000 */
.L_x_17300:
        /* <DEDUP_REMOVED lines=12> */
[----:B--2---:R-:W-:-:S03]  /*7320*/  ULEA UR4, UR5, UR4, 0x18 ;  /* 0x0000000405047291 */ /* 0x004fc6000f8ec03f */
[----:B------:R-:W-:-:S09]  /*7330*/  ULDC UR5, c[0x0][0x0] ;  /* 0x0000000000057ab9 */ /* 0x000fd20000000800 */
.L_x_17303:
        /* <DEDUP_REMOVED lines=17> */
.L_x_17304:
        /* <DEDUP_REMOVED lines=11> */
.L_x_19025:


//--------------------- .text._Z25selective_scan_bwd_kernelI32Selective_Scan_bwd_kernel_traitsILi32ELi8ELb1ELb1ELb1ELb1ELb0EN3c104HalfENS1_7complexIfEEEEv12SSMParamsBwd --------------------------
	.section	.text._Z25selective_scan_bwd_kernelI32Selective_Scan_bwd_kernel_traitsILi32ELi8ELb1ELb1ELb1ELb1ELb0EN3c104HalfENS1_7complexIfEEEEv12SSMParamsBwd,"ax",@progbits
	.align	128
        .global         _Z25selective_scan_bwd_kernelI32Selective_Scan_bwd_kernel_traitsILi32ELi8ELb1ELb1ELb1ELb1ELb0EN3c104HalfENS1_7complexIfEEEEv12SSMParamsBwd
        .type           _Z25selective_scan_bwd_kernelI32Selective_Scan_bwd_kernel_traitsILi32ELi8ELb1ELb1ELb1ELb1ELb0EN3c104HalfENS1_7complexIfEEEEv12SSMParamsBwd,@function
        .size           _Z25selective_scan_bwd_kernelI32Selective_Scan_bwd_kernel_traitsILi32ELi8ELb1ELb1ELb1ELb1ELb0EN3c104HalfENS1_7complexIfEEEEv12SSMParamsBwd,(.L_x_19026 - _Z25selective_scan_bwd_kernelI32Selective_Scan_bwd_kernel_traitsILi32ELi8ELb1ELb1ELb1ELb1ELb0EN3c104HalfENS1_7complexIfEEEEv12SSMParamsBwd)
        .other          _Z25selective_scan_bwd_kernelI32Selective_Scan_bwd_kernel_traitsILi32ELi8ELb1ELb1ELb1ELb1ELb0EN3c104HalfENS1_7complexIfEEEEv12SSMParamsBwd,@"STO_CUDA_ENTRY STV_DEFAULT"
_Z25selective_scan_bwd_kernelI32Selective_Scan_bwd_kernel_traitsILi32ELi8ELb1ELb1ELb1ELb1ELb0EN3c104HalfENS1_7complexIfEEEEv12SSMParamsBwd:
.text._Z25selective_scan_bwd_kernelI32Selective_Scan_bwd_kernel_traitsILi32ELi8ELb1ELb1ELb1ELb1ELb0EN3c104HalfENS1_7complexIfEEEEv12SSMParamsBwd:
        /* <DEDUP_REMOVED lines=161> */
.L_x_17370:
        /* <DEDUP_REMOVED lines=19> */
[----:B------:R-:W3:Y:S01]  /*0b40*/  LDG.E.128 R16, desc[UR14][R16.64] ;  /* 0x0000000e10107981 */ /* 0x000ee2000c1e1d00 */
[--C-:B0-----:R-:W-:Y:S01]  /*0b50*/  HADD2.F32 R0, -RZ, R12.reuse.H0_H0 ;  /* 0x2000000cff007230 */ /* 0x101fe20000004100 */
[----:B------:R-:W-:Y:S01]  /*0b60*/  BSSY B0, `(.L_x_17306) ;  /* 0x0000047000007945 */ /* 0x000fe20003800000 */
[----:B------:R-:W-:Y:S01]  /*0b70*/  HADD2.F32 R2, -RZ, R12.H1_H1 ;  /* 0x3000000cff027230 */ /* 0x000fe20000004100 */
[----:B-1----:R-:W-:Y:S01]  /*0b80*/  ISETP.GE.AND P5, PT, R8, 0x1, PT ;  /* 0x000000010800780c */ /* 0x002fe20003fa6270 */
[----:B------:R-:W-:-:S02]  /*0b90*/  HADD2.F32 R10, -RZ, R14.H0_H0 ;  /* 0x2000000eff0a7230 */ /* 0x000fc40000004100 */
[----:B--2---:R-:W-:Y:S02]  /*0ba0*/  HADD2.F32 R85, -RZ, R24.H1_H1 ;  /* 0x30000018ff557230 */ /* 0x004fe40000004100 */
[--C-:B------:R-:W-:Y:S02]  /*0bb0*/  HADD2.F32 R21, -RZ, R26.reuse.H0_H0 ;  /* 0x2000001aff157230 */ /* 0x100fe40000004100 */
[----:B------:R-:W-:Y:S02]  /*0bc0*/  HADD2.F32 R81, -RZ, R26.H1_H1 ;  /* 0x3000001aff517230 */ /* 0x000fe40000004100 */
[--C-:B-----5:R-:W-:Y:S01]  /*0bd0*/  FADD.FTZ R85, R85, R104.reuse ;  /* 0x0000006855557221 */ /* 0x120fe20000010000 */
[--C-:B------:R-:W-:Y:S02]  /*0be0*/  HADD2.F32 R23, -RZ, R27.reuse.H0_H0 ;  /* 0x2000001bff177230 */ /* 0x100fe40000004100 */
[----:B------:R-:W-:Y:S01]  /*0bf0*/  FADD.FTZ R84, R21, R104 ;  /* 0x0000006815547221 */ /* 0x000fe20000010000 */
[----:B------:R-:W-:-:S02]  /*0c00*/  HADD2.F32 R27, -RZ, R27.H1_H1 ;  /* 0x3000001bff1b7230 */ /* 0x000fc40000004100 */
[--C-:B------:R-:W-:Y:S01]  /*0c10*/  FADD.FTZ R81, R81, R104.reuse ;  /* 0x0000006851517221 */ /* 0x100fe20000010000 */
[----:B------:R-:W-:Y:S01]  /*0c20*/  FSETP.GTU.FTZ.AND P6, PT, R85, 20, PT ;  /* 0x41a000005500780b */ /* 0x000fe20003fdc000 */
[----:B------:R-:W-:Y:S01]  /*0c30*/  FADD.FTZ R82, R23, R104 ;  /* 0x0000006817527221 */ /* 0x000fe20000010000 */
[----:B------:R-:W-:Y:S02]  /*0c40*/  FSETP.GTU.FTZ.AND P2, PT, R84, 20, PT ;  /* 0x41a000005400780b */ /* 0x000fe40003f5c000 */
[----:B------:R-:W-:Y:S01]  /*0c50*/  FSETP.GTU.FTZ.AND P1, PT, R81, 20, PT ;  /* 0x41a000005100780b */ /* 0x000fe20003f3c000 */
[----:B---3--:R0:W-:Y:S01]  /*0c60*/  STS.128 [R87], R16 ;  /* 0x0000001057007388 */ /* 0x0081e20000000c00 */
[----:B------:R-:W-:-:S03]  /*0c70*/  NOP ;  /* 0x0000000000007918 */ /* 0x000fc60000000000 */
[----:B------:R-:W1:Y:S01]  /*0c80*/  LDS.128 R4, [R87] ;  /* 0x0000000057047984 */ /* 0x000e620000000c00 */
[----:B0-----:R-:W-:Y:S02]  /*0c90*/  HADD2.F32 R17, -RZ, R24.H0_H0 ;  /* 0x20000018ff117230 */ /* 0x001fe40000004100 */
[--C-:B------:R-:W-:Y:S02]  /*0ca0*/  HADD2.F32 R19, -RZ, R25.reuse.H0_H0 ;  /* 0x20000019ff137230 */ /* 0x100fe40000004100 */
[----:B------:R-:W-:Y:S02]  /*0cb0*/  HADD2.F32 R25, -RZ, R25.H1_H1 ;  /* 0x30000019ff197230 */ /* 0x000fe40000004100 */
[--C-:B------:R-:W-:Y:S01]  /*0cc0*/  FADD.FTZ R88, R17, R104.reuse ;  /* 0x0000006811587221 */ /* 0x100fe20000010000 */
[--C-:B------:R-:W-:Y:S02]  /*0cd0*/  FADD.FTZ R86, R19, R104.reuse ;  /* 0x0000006813567221 */ /* 0x100fe40000010000 */
[----:B------:R-:W-:-:S02]  /*0ce0*/  FADD.FTZ R83, R25, R104 ;  /* 0x0000006819537221 */ /* 0x000fc40000010000 */
[----:B------:R-:W-:Y:S02]  /*0cf0*/  FSETP.GTU.FTZ.AND P0, PT, R88, 20, PT ;  /* 0x41a000005800780b */ /* 0x000fe40003f1c000 */
        /* <DEDUP_REMOVED lines=45> */
.L_x_17307:
[----:B------:R-:W-:Y:S05]  /*0fd0*/  BSYNC B0 ;  /* 0x0000000000007941 */ /* 0x000fea0003800000 */
.L_x_17306:
        /* <DEDUP_REMOVED lines=39> */
.L_x_17309:
[----:B------:R-:W-:Y:S05]  /*1250*/  BSYNC B0 ;  /* 0x0000000000007941 */ /* 0x000fea0003800000 */
.L_x_17308:
        /* <DEDUP_REMOVED lines=39> */
.L_x_17311:
[----:B------:R-:W-:Y:S05]  /*14d0*/  BSYNC B0 ;  /* 0x0000000000007941 */ /* 0x000fea0003800000 */
.L_x_17310:
        /* <DEDUP_REMOVED lines=33> */
.L_x_17313:
[----:B------:R-:W-:Y:S05]  /*16f0*/  BSYNC B0 ;  /* 0x0000000000007941 */ /* 0x000fea0003800000 */
.L_x_17312:
        /* <DEDUP_REMOVED lines=33> */
.L_x_17315:
[----:B------:R-:W-:Y:S05]  /*1910*/  BSYNC B0 ;  /* 0x0000000000007941 */ /* 0x000fea0003800000 */
.L_x_17314:
        /* <DEDUP_REMOVED lines=33> */
.L_x_17317:
[----:B------:R-:W-:Y:S05]  /*1b30*/  BSYNC B0 ;  /* 0x0000000000007941 */ /* 0x000fea0003800000 */
.L_x_17316:
        /* <DEDUP_REMOVED lines=33> */
.L_x_17319:
[----:B------:R-:W-:Y:S05]  /*1d50*/  BSYNC B0 ;  /* 0x0000000000007941 */ /* 0x000fea0003800000 */
.L_x_17318:
        /* <DEDUP_REMOVED lines=33> */
.L_x_17321:
[----:B------:R-:W-:Y:S05]  /*1f70*/  BSYNC B0 ;  /* 0x0000000000007941 */ /* 0x000fea0003800000 */
.L_x_17320:
[----:B------:R-:W-:Y:S01]  /*1f80*/  BAR.SYNC.DEFER_BLOCKING 0x0 ;  /* 0x0000000000007b1d */ /* 0x000fe20000010000 */
[----:B------:R-:W-:Y:S01]  /*1f90*/  FFMA.FTZ R100, R23, R100, R8 ;  /* 0x0000006417647223 */ /* 0x000fe20000010008 */
        /* <DEDUP_REMOVED lines=24> */
[----:B------:R-:W-:Y:S01]  /*2120*/  MOV R79, RZ ;  /* 0x000000ff004f7202 */ /* 0x000fe20000000f00 */
[----:B------:R-:W-:Y:S01]  /*2130*/  UMOV UR5, URZ ;  /* 0x0000003f00057c82 */ /* 0x000fe20008000000 */
        /* <DEDUP_REMOVED lines=13> */
[----:B------:R-:W0:Y:S08]  /*2210*/  LDC.64 R42, c[0x0][0x3d0] ;  /* 0x0000f400ff2a7b82 */ /* 0x000e300000000a00 */
[----:B------:R-:W0:Y:S08]  /*2220*/  LDC.64 R40, c[0x0][0x2d0] ;  /* 0x0000b400ff287b82 */ /* 0x000e300000000a00 */
[----:B------:R-:W0:Y:S08]  /*2230*/  LDC.64 R38, c[0x0][0x360] ;  /* 0x0000d800ff267b82 */ /* 0x000e300000000a00 */
[----:B-1234-:R-:W0:Y:S02]  /*2240*/  LDC.64 R36, c[0x0][0x380] ;  /* 0x0000e000ff247b82 */ /* 0x01ee240000000a00 */
.L_x_17369:
        /* <DEDUP_REMOVED lines=46> */
[----:B-1----:R-:W-:Y:S01]  /*2530*/  LEA R87, R101, R92, 0x4 ;  /* 0x0000005c65577211 */ /* 0x002fe200078e20ff */
[----:B------:R-:W1:Y:S01]  /*2540*/  LDS.128 R20, [R112+0x10] ;  /* 0x0000100070147984 */ /* 0x000e620000000c00 */
[----:B------:R-:W-:Y:S01]  /*2550*/  @!P2 LEA R25, R16, R9, 0x8 ;  /* 0x000000091019a211 */ /* 0x000fe200078e40ff */
[----:B----4-:R-:W-:Y:S01]  /*2560*/  FMUL.FTZ R109, R10, 1.4426950216293334961 ;  /* 0x3fb8aa3b0a6d7820 */ /* 0x010fe20000410000 */
[-C--:B------:R-:W-:Y:S01]  /*2570*/  FMUL.FTZ R27, R11, R88.reuse ;  /* 0x000000580b1b7220 */ /* 0x080fe20000410000 */
        /* <DEDUP_REMOVED lines=14> */
[----:B------:R-:W-:Y:S02]  /*2660*/  HADD2.F32 R129, -RZ, R22.H0_H0 ;  /* 0x20000016ff817230 */ /* 0x000fe40000004100 */
[----:B------:R-:W-:-:S03]  /*2670*/  HADD2.F32 R127, -RZ, R15.H0_H0 ;  /* 0x2000000fff7f7230 */ /* 0x000fc60000004100 */
        /* <DEDUP_REMOVED lines=53> */
[-C--:B0-----:R-:W-:Y:S01]  /*29d0*/  FMUL.FTZ R111, R109, R82.reuse ;  /* 0x000000526d6f7220 */ /* 0x081fe20000410000 */
        /* <DEDUP_REMOVED lines=84> */
[----:B------:R-:W-:Y:S01]  /*2f20*/  FFMA.FTZ R21, R147, R18, R120 ;  /* 0x0000001293157223 */ /* 0x000fe20000010078 */
[----:B------:R-:W-:-:S02]  /*2f30*/  HADD2.F32 R120, -RZ, R14.H1_H1 ;  /* 0x3000000eff787230 */ /* 0x000fc40000004100 */
[----:B------:R-:W-:Y:S01]  /*2f40*/  FFMA.FTZ R132, R147, R20, -R132 ;  /* 0x0000001493847223 */ /* 0x000fe20000010884 */
[----:B------:R-:W-:Y:S01]  /*2f50*/  FFMA.FTZ R18, R140, R19, R17 ;  /* 0x000000138c127223 */ /* 0x000fe20000010011 */
[C---:B------:R-:W-:Y:S01]  /*2f60*/  FMUL.FTZ R19, R149.reuse, R16 ;  /* 0x0000001095137220 */ /* 0x040fe20000410000 */
[C---:B------:R-:W-:Y:S01]  /*2f70*/  FFMA.FTZ R125, R120.reuse, R167, R21 ;  /* 0x000000a7787d7223 */ /* 0x040fe20000010015 */
[----:B------:R-:W-:Y:S01]  /*2f80*/  FFMA.FTZ R21, R120, R169, R132 ;  /* 0x000000a978157223 */ /* 0x000fe20000010084 */
[-C--:B------:R-:W-:Y:S01]  /*2f90*/  FMUL.FTZ R20, R149, R18.reuse ;  /* 0x0000001295147220 */ /* 0x080fe20000410000 */
[C---:B------:R-:W-:Y:S01]  /*2fa0*/  FFMA.FTZ R19, R147.reuse, R18, R19 ;  /* 0x0000001293137223 */ /* 0x040fe20000010013 */
[C---:B------:R-:W-:Y:S02]  /*2fb0*/  FMUL.FTZ R123, R126.reuse, R125 ;  /* 0x0000007d7e7b7220 */ /* 0x040fe40000410000 */
[----:B------:R-:W-:Y:S01]  /*2fc0*/  FFMA.FTZ R17, R147, R16, -R20 ;  /* 0x0000001093117223 */ /* 0x000fe20000010814 */
[-C--:B------:R-:W-:Y:S01]  /*2fd0*/  FMUL.FTZ R16, R126, R21.reuse ;  /* 0x000000157e107220 */ /* 0x080fe20000410000 */
[----:B------:R-:W-:Y:S01]  /*2fe0*/  FFMA.FTZ R131, R124, R21, -R123 ;  /* 0x000000157c837223 */ /* 0x000fe2000001087b */
[----:B------:R-:W-:-:S02]  /*2ff0*/  HADD2.F32 R123, -RZ, R22.H1_H1 ;  /* 0x30000016ff7b7230 */ /* 0x000fc40000004100 */
[----:B------:R-:W-:Y:S01]  /*3000*/  FMUL.FTZ R21, R126, R19 ;  /* 0x000000137e157220 */ /* 0x000fe20000410000 */
[----:B------:R-:W-:Y:S01]  /*3010*/  FFMA.FTZ R16, R124, R125, R16 ;  /* 0x0000007d7c107223 */ /* 0x000fe20000010010 */
[----:B------:R-:W-:Y:S01]  /*3020*/  FFMA.FTZ R20, R127, R160, R131 ;  /* 0x000000a07f147223 */ /* 0x000fe20000010083 */
[----:B------:R-:W-:Y:S01]  /*3030*/  FMUL.FTZ R18, R126, R17 ;  /* 0x000000117e127220 */ /* 0x000fe20000410000 */
[----:B------:R-:W-:Y:S01]  /*3040*/  FMUL.FTZ R158, R123, R82 ;  /* 0x000000527b9e7220 */ /* 0x000fe20000410000 */
[----:B------:R-:W-:Y:S02]  /*3050*/  HADD2.F32 R125, -RZ, R23.H0_H0 ;  /* 0x20000017ff7d7230 */ /* 0x000fe40000004100 */
[C---:B------:R-:W-:Y:S01]  /*3060*/  FFMA.FTZ R18, R124.reuse, R19, R18 ;  /* 0x000000137c127223 */ /* 0x040fe20000010012 */
[----:B------:R-:W-:Y:S01]  /*3070*/  FFMA.FTZ R22, R127, R158, R16 ;  /* 0x0000009e7f167223 */ /* 0x000fe20000010010 */
[----:B------:R-:W-:Y:S01]  /*3080*/  FFMA.FTZ R16, R124, R17, -R21 ;  /* 0x000000117c107223 */ /* 0x000fe20000010815 */
[----:B------:R-:W-:Y:S01]  /*3090*/  FMUL.FTZ R17, R153, R20 ;  /* 0x0000001499117220 */ /* 0x000fe20000410000 */
[----:B------:R-:W-:-:S02]  /*30a0*/  HADD2.F32 R131, -RZ, R15.H1_H1 ;  /* 0x3000000fff837230 */ /* 0x000fc40000004100 */
[----:B------:R-:W-:Y:S01]  /*30b0*/  FMUL.FTZ R132, R153, R22 ;  /* 0x0000001699847220 */ /* 0x000fe20000410000 */
[----:B------:R-:W-:Y:S01]  /*30c0*/  FMUL.FTZ R166, R125, R80 ;  /* 0x000000507da67220 */ /* 0x000fe20000410000 */
[----:B------:R-:W-:Y:S01]  /*30d0*/  FFMA.FTZ R19, R151, R22, R17 ;  /* 0x0000001697137223 */ /* 0x000fe20000010011 */
[----:B------:R-:W-:Y:S01]  /*30e0*/  FMUL.FTZ R22, R153, R18 ;  /* 0x0000001299167220 */ /* 0x000fe20000410000 */
[----:B------:R-:W-:Y:S01]  /*30f0*/  FFMA.FTZ R134, R151, R20, -R132 ;  /* 0x0000001497867223 */ /* 0x000fe20000010884 */
[----:B------:R-:W-:Y:S01]  /*3100*/  @P1 LEA R20, R99, R92, 0x3 ;  /* 0x0000005c63141211 */ /* 0x000fe200078e18ff */
[----:B------:R-:W-:Y:S01]  /*3110*/  FMUL.FTZ R17, R153, R16 ;  /* 0x0000001099117220 */ /* 0x000fe20000410000 */
[----:B------:R-:W-:Y:S01]  /*3120*/  FMUL.FTZ R132, R133, R80 ;  /* 0x0000005085847220 */ /* 0x000fe20000410000 */
[C---:B------:R-:W-:Y:S02]  /*3130*/  FFMA.FTZ R16, R151.reuse, R16, -R22 ;  /* 0x0000001097107223 */ /* 0x040fe40000010816 */
[----:B------:R-:W-:Y:S01]  /*3140*/  FFMA.FTZ R22, R151, R18, R17 ;  /* 0x0000001297167223 */ /* 0x000fe20000010011 */
[----:B------:R-:W0:Y:S01]  /*3150*/  @P1 LDS.64 R20, [R20+0x2d18] ;  /* 0x002d180014141984 */ /* 0x000e220000000a00 */
[C---:B------:R-:W-:Y:S01]  /*3160*/  FFMA.FTZ R17, R131.reuse, R166, R134 ;  /* 0x000000a683117223 */ /* 0x040fe20000010086 */
[----:B------:R-:W-:Y:S01]  /*3170*/  FFMA.FTZ R18, R131, R132, R19 ;  /* 0x0000008483127223 */ /* 0x000fe20000010013 */
[----:B----4-:R-:W-:Y:S06]  /*3180*/  @P1 BRA `(.L_x_17324) ;  /* 0x0000000000241947 */ /* 0x010fec0003800000 */
[----:B------:R-:W-:Y:S01]  /*3190*/  ISETP.NE.AND P3, PT, R90, R63, PT ;  /* 0x0000003f5a00720c */ /* 0x000fe20003f65270 */
[----:B0-----:R-:W-:-:S12]  /*31a0*/  HFMA2.MMA R21, -RZ, RZ, 0, 0 ;  /* 0x00000000ff157435 */ /* 0x001fd800000001ff */
[----:B------:R-:W-:-:S04]  /*31b0*/  @P3 LEA.HI R19, R90, R90, RZ, 0x1 ;  /* 0x0000005a5a133211 */ /* 0x000fc800078f08ff */
[----:B------:R-:W-:-:S04]  /*31c0*/  @P3 LOP3.LUT R19, R19, 0xfffffe, RZ, 0xc0, !PT ;  /* 0x00fffffe13133812 */ /* 0x000fc800078ec0ff */
[----:B------:R-:W-:-:S04]  /*31d0*/  @P3 IADD3 R20, -R19, R90, RZ ;  /* 0x0000005a13143210 */ /* 0x000fc80007ffe1ff */
[----:B------:R-:W-:Y:S02]  /*31e0*/  @P3 LEA R19, R20, R9, 0x8 ;  /* 0x0000000914133211 */ /* 0x000fe400078e40ff */
[----:B------:R-:W-:Y:S02]  /*31f0*/  MOV R20, 0x3f800000 ;  /* 0x3f80000000147802 */ /* 0x000fe40000000f00 */
[----:B------:R-:W-:-:S05]  /*3200*/  @P3 LEA R19, R19, R92, 0x3 ;  /* 0x0000005c13133211 */ /* 0x000fca00078e18ff */
[----:B------:R1:W2:Y:S02]  /*3210*/  @P3 LDS.64 R20, [R19+0x1d10] ;  /* 0x001d100013143984 */ /* 0x0002a40000000a00 */
.L_x_17324:
[----:B------:R-:W-:Y:S05]  /*3220*/  BSYNC B0 ;  /* 0x0000000000007941 */ /* 0x000fea0003800000 */
.L_x_17323:
[----:B------:R-:W3:Y:S01]  /*3230*/  SHFL.UP PT, R173, R18, 0x1, RZ ;  /* 0x0420000012ad7989 */ /* 0x000ee200000e00ff */
[----:B------:R-:W-:Y:S01]  /*3240*/  ISETP.GE.AND P3, PT, R101, 0x1, PT ;  /* 0x000000016500780c */ /* 0x000fe20003f66270 */
[----:B------:R-:W-:Y:S01]  /*3250*/  HADD2.F32 R172, -RZ, R27.H0_H0 ;  /* 0x2000001bffac7230 */ /* 0x000fe20000004100 */
[----:B------:R-:W-:Y:S01]  /*3260*/  ISETP.GE.OR P0, PT, R90, R63, P0 ;  /* 0x0000003f5a00720c */ /* 0x000fe20000706670 */
[----:B------:R-:W4:Y:S01]  /*3270*/  SHFL.UP PT, R171, R17, 0x1, RZ ;  /* 0x0420000011ab7989 */ /* 0x000f2200000e00ff */
[----:B------:R-:W-:Y:S02]  /*3280*/  BSSY B0, `(.L_x_17325) ;  /* 0x00000ee000007945 */ /* 0x000fe40003800000 */
[----:B------:R-:W-:Y:S01]  /*3290*/  FMUL.FTZ R172, R5, R172 ;  /* 0x000000ac05ac7220 */ /* 0x000fe20000410000 */
[----:B-1----:R-:W1:Y:S04]  /*32a0*/  SHFL.UP PT, R19, R16, 0x1, RZ ;  /* 0x0420000010137989 */ /* 0x002e6800000e00ff */
[----:B------:R-:W0:Y:S01]  /*32b0*/  SHFL.UP PT, R23, R22, 0x1, RZ ;  /* 0x0420000016177989 */ /* 0x000e2200000e00ff */
        /* <DEDUP_REMOVED lines=61> */
[----:B------:R-:W0:Y:S01]  /*3690*/  SHFL.UP PT, R175, R17, 0x10, RZ ;  /* 0x0600000011af7989 */ /* 0x000e2200000e00ff */
[----:B------:R-:W-:Y:S01]  /*36a0*/  FMUL.FTZ R144, R0, R23 ;  /* 0x0000001700907220 */ /* 0x000fe20000410000 */
[----:B------:R-:W-:-:S02]  /*36b0*/  HADD2.F32 R31, -RZ, R30.H0_H0 ;  /* 0x2000001eff1f7230 */ /* 0x000fc40000004100 */
[----:B------:R-:W-:Y:S01]  /*36c0*/  FMUL.FTZ R134, R0, R19 ;  /* 0x0000001300867220 */ /* 0x000fe20000410000 */
[----:B------:R-:W1:Y:S01]  /*36d0*/  SHFL.UP PT, R171, R16, 0x10, RZ ;  /* 0x0600000010ab7989 */ /* 0x000e6200000e00ff */
[----:B------:R-:W-:Y:S01]  /*36e0*/  HADD2.F32 R19, -RZ, R30.H1_H1 ;  /* 0x3000001eff137230 */ /* 0x000fe20000004100 */
[----:B------:R-:W-:Y:S01]  /*36f0*/  ISETP.GE.AND P3, PT, R101, 0x10, PT ;  /* 0x000000106500780c */ /* 0x000fe20003f66270 */
[-C--:B------:R-:W-:Y:S01]  /*3700*/  FMUL.FTZ R148, R151, R134.reuse ;  /* 0x0000008697947220 */ /* 0x080fe20000410000 */
[----:B------:R-:W3:Y:S01]  /*3710*/  SHFL.UP PT, R173, R22, 0x10, RZ ;  /* 0x0600000016ad7989 */ /* 0x000ee200000e00ff */
[C---:B------:R-:W-:Y:S01]  /*3720*/  FMUL.FTZ R146, R153.reuse, R134 ;  /* 0x0000008699927220 */ /* 0x040fe20000410000 */
[C---:B------:R-:W-:Y:S01]  /*3730*/  FMUL.FTZ R30, R2.reuse, R19 ;  /* 0x00000013021e7220 */ /* 0x040fe20000410000 */
[-C--:B------:R-:W-:Y:S01]  /*3740*/  FFMA.FTZ R19, -R153, R144.reuse, -R148 ;  /* 0x0000009099137223 */ /* 0x080fe20000010994 */
[----:B------:R-:W4:Y:S01]  /*3750*/  SHFL.UP PT, R177, R18, 0x10, RZ ;  /* 0x0600000012b17989 */ /* 0x000f2200000e00ff */
[----:B------:R-:W-:Y:S01]  /*3760*/  FMUL.FTZ R31, R2, R31 ;  /* 0x0000001f021f7220 */ /* 0x000fe20000410000 */
        /* <DEDUP_REMOVED lines=11> */
[-C--:B----4-:R-:W-:Y:S01]  /*3820*/  FMUL.FTZ R148, R22, R177.reuse ;  /* 0x000000b116947220 */ /* 0x090fe20000410000 */
[----:B------:R-:W-:Y:S02]  /*3830*/  FFMA.FTZ R177, R16, R177, R168 ;  /* 0x000000b110b17223 */ /* 0x000fe400000100a8 */
[----:B------:R-:W-:Y:S01]  /*3840*/  FSEL R22, R22, R19, !P3 ;  /* 0x0000001316167208 */ /* 0x000fe20005800000 */
[----:B------:R-:W-:Y:S02]  /*3850*/  HADD2.F32 R19, -RZ, R28.H0_H0 ;  /* 0x2000001cff137230 */ /* 0x000fe40000004100 */
[C---:B------:R-:W-:Y:S01]  /*3860*/  FFMA.FTZ R162, R16.reuse, R175, -R148 ;  /* 0x000000af10a27223 */ /* 0x040fe20000010894 */
[----:B------:R-:W-:Y:S01]  /*3870*/  @P3 FFMA.FTZ R16, R16, R171, -R146 ;  /* 0x000000ab10103223 */ /* 0x000fe20000010892 */
[----:B------:R-:W-:Y:S01]  /*3880*/  @P3 FADD.FTZ R18, R18, R177 ;  /* 0x000000b112123221 */ /* 0x000fe20000010000 */
[--C-:B------:R-:W-:Y:S01]  /*3890*/  HADD2.F32 R148, -RZ, R29.reuse.H0_H0 ;  /* 0x2000001dff947230 */ /* 0x100fe20000004100 */
[----:B-----5:R0:W-:Y:S01]  /*38a0*/  SHFL.IDX PT, R177, R139, RZ, 0x1f ;  /* 0x00001fff8bb17589 */ /* 0x0201e200000e0000 */
[----:B------:R-:W-:-:S02]  /*38b0*/  HADD2.F32 R146, -RZ, R29.H1_H1 ;  /* 0x3000001dff927230 */ /* 0x000fc40000004100 */
[----:B------:R-:W-:Y:S01]  /*38c0*/  @P3 FADD.FTZ R17, R17, R162 ;  /* 0x000000a211113221 */ /* 0x000fe20000010000 */
[----:B------:R-:W-:Y:S01]  /*38d0*/  HADD2.F32 R175, -RZ, R24.H0_H0 ;  /* 0x20000018ffaf7230 */ /* 0x000fe20000004100 */
[----:B------:R-:W1:Y:S01]  /*38e0*/  SHFL.UP PT, R22, R22, 0x1, RZ ;  /* 0x0420000016167989 */ /* 0x000e6200000e00ff */
[C---:B------:R-:W-:Y:S01]  /*38f0*/  FMUL.FTZ R148, R3.reuse, R148 ;  /* 0x0000009403947220 */ /* 0x040fe20000410000 */
[----:B------:R-:W-:Y:S02]  /*3900*/  FMUL.FTZ R146, R3, R146 ;  /* 0x0000009203927220 */ /* 0x000fe40000410000 */
[----:B------:R3:W4:Y:S01]  /*3910*/  SHFL.IDX PT, R29, R138, RZ, 0x1f ;  /* 0x00001fff8a1d7589 */ /* 0x00072200000e0000 */
[----:B------:R-:W-:Y:S01]  /*3920*/  FADD.FTZ R162, R148, R179 ;  /* 0x000000b394a27221 */ /* 0x000fe20000010000 */
[----:B------:R-:W-:Y:S01]  /*3930*/  FADD.FTZ R168, -R146, R23 ;  /* 0x0000001792a87221 */ /* 0x000fe20000010100 */
[----:B------:R-:W-:Y:S01]  /*3940*/  HADD2.F32 R23, -RZ, R28.H1_H1 ;  /* 0x3000001cff177230 */ /* 0x000fe20000004100 */
[----:B------:R-:W2:Y:S01]  /*3950*/  SHFL.UP PT, R16, R16, 0x1, RZ ;  /* 0x0420000010107989 */ /* 0x000ea200000e00ff */
[C---:B------:R-:W-:Y:S01]  /*3960*/  FMUL.FTZ R173, R149.reuse, -R162 ;  /* 0x800000a295ad7220 */ /* 0x040fe20000410000 */
[----:B------:R-:W-:Y:S01]  /*3970*/  FMUL.FTZ R28, R149, -R168 ;  /* 0x800000a8951c7220 */ /* 0x000fe20000410000 */
[----:B------:R-:W-:Y:S01]  /*3980*/  FMUL.FTZ R175, R8, R175 ;  /* 0x000000af08af7220 */ /* 0x000fe20000410000 */
[----:B------:R-:W2:Y:S01]  /*3990*/  SHFL.UP PT, R18, R18, 0x1, RZ ;  /* 0x0420000012127989 */ /* 0x000ea200000e00ff */
[C---:B0-----:R-:W-:Y:S01]  /*39a0*/  FMUL.FTZ R139, R4.reuse, R23 ;  /* 0x00000017048b7220 */ /* 0x041fe20000410000 */
[C---:B------:R-:W-:Y:S01]  /*39b0*/  FFMA.FTZ R171, R147.reuse, R162, -R28 ;  /* 0x000000a293ab7223 */ /* 0x040fe2000001081c */
[----:B------:R-:W-:Y:S01]  /*39c0*/  FFMA.FTZ R28, R147, R168, R173 ;  /* 0x000000a8931c7223 */ /* 0x000fe200000100ad */
[----:B------:R-:W0:Y:S01]  /*39d0*/  SHFL.UP PT, R17, R17, 0x1, RZ ;  /* 0x0420000011117989 */ /* 0x000e2200000e00ff */
[----:B------:R-:W-:Y:S01]  /*39e0*/  FMUL.FTZ R168, R4, R19 ;  /* 0x0000001304a87220 */ /* 0x000fe20000410000 */
[----:B------:R-:W-:-:S02]  /*39f0*/  HADD2.F32 R162, -RZ, R25.H1_H1 ;  /* 0x30000019ffa27230 */ /* 0x000fc40000004100 */
[----:B------:R-:W-:Y:S01]  /*3a00*/  FADD.FTZ R23, -R139, R28 ;  /* 0x0000001c8b177221 */ /* 0x000fe20000010100 */
[----:B------:R-:W-:-:S03]  /*3a10*/  FADD.FTZ R171, R168, R171 ;  /* 0x000000aba8ab7221 */ /* 0x000fc60000010000 */
[----:B------:R-:W-:Y:S01]  /*3a20*/  FMUL.FTZ R173, R142, -R23 ;  /* 0x800000178ead7220 */ /* 0x000fe20000410000 */
[----:B-1----:R-:W-:Y:S01]  /*3a30*/  FMUL.FTZ R19, R22, R177 ;  /* 0x000000b116137220 */ /* 0x002fe20000410000 */
[-C--:B---3--:R-:W-:Y:S01]  /*3a40*/  FMUL.FTZ R138, R142, -R171.reuse ;  /* 0x800000ab8e8a7220 */ /* 0x088fe20000410000 */
[----:B------:R-:W-:Y:S01]  /*3a50*/  FMUL.FTZ R162, R7, R162 ;  /* 0x000000a207a27220 */ /* 0x000fe20000410000 */
[----:B------:R-:W-:Y:S01]  /*3a60*/  FFMA.FTZ R171, R140, R171, -R173 ;  /* 0x000000ab8cab7223 */ /* 0x000fe200000108ad */
[----:B----4-:R-:W-:Y:S01]  /*3a70*/  FMUL.FTZ R28, R22, R29 ;  /* 0x0000001d161c7220 */ /* 0x010fe20000410000 */
[----:B------:R-:W-:Y:S01]  /*3a80*/  FFMA.FTZ R138, R140, R23, R138 ;  /* 0x000000178c8a7223 */ /* 0x000fe2000001008a */
[----:B------:R-:W-:Y:S01]  /*3a90*/  LOP3.LUT R23, R99, 0x1f, RZ, 0xc0, !PT ;  /* 0x0000001f63177812 */ /* 0x000fe200078ec0ff */
[C---:B--2---:R-:W-:Y:S01]  /*3aa0*/  FFMA.FTZ R22, R16.reuse, R29, -R19 ;  /* 0x0000001d10167223 */ /* 0x044fe20000010813 */
[----:B------:R-:W-:Y:S01]  /*3ab0*/  FFMA.FTZ R19, R16, R177, R28 ;  /* 0x000000b110137223 */ /* 0x000fe2000001001c */
[----:B------:R-:W-:Y:S01]  /*3ac0*/  HADD2.F32 R16, -RZ, R27.H1_H1 ;  /* 0x3000001bff107230 */ /* 0x000fe20000004100 */
[----:B------:R-:W-:-:S02]  /*3ad0*/  ISETP.NE.AND P6, PT, R23, 0x1f, PT ;  /* 0x0000001f1700780c */ /* 0x000fc40003fc5270 */
[----:B------:R-:W-:Y:S01]  /*3ae0*/  @P2 FADD.FTZ R177, R18, R19 ;  /* 0x0000001312b12221 */ /* 0x000fe20000010000 */
[--C-:B------:R-:W-:Y:S02]  /*3af0*/  HADD2.F32 R19, -RZ, R26.reuse.H1_H1 ;  /* 0x3000001aff137230 */ /* 0x100fe40000004100 */
[----:B------:R-:W-:Y:S01]  /*3b00*/  FMUL.FTZ R173, R5, R16 ;  /* 0x0000001005ad7220 */ /* 0x000fe20000410000 */
[----:B------:R-:W-:Y:S01]  /*3b10*/  FADD.FTZ R16, R172, R171 ;  /* 0x000000abac107221 */ /* 0x000fe20000010000 */
[----:B0-----:R-:W-:Y:S01]  /*3b20*/  @P2 FADD.FTZ R29, R17, R22 ;  /* 0x00000016111d2221 */ /* 0x001fe20000010000 */
[----:B------:R-:W-:Y:S02]  /*3b30*/  HADD2.F32 R17, -RZ, R26.H0_H0 ;  /* 0x2000001aff117230 */ /* 0x000fe40000004100 */
[----:B------:R-:W-:Y:S01]  /*3b40*/  FADD.FTZ R138, -R173, R138 ;  /* 0x0000008aad8a7221 */ /* 0x000fe20000010100 */
[----:B------:R-:W-:Y:S01]  /*3b50*/  FMUL.FTZ R27, R145, -R16 ;  /* 0x80000010911b7220 */ /* 0x000fe20000410000 */
[----:B------:R-:W-:Y:S01]  /*3b60*/  ISETP.GT.U32.AND P2, PT, R23, 0x1d, PT ;  /* 0x0000001d1700780c */ /* 0x000fe20003f44070 */
[C---:B------:R-:W-:Y:S01]  /*3b70*/  FMUL.FTZ R170, R6.reuse, R19 ;  /* 0x0000001306aa7220 */ /* 0x040fe20000410000 */
[-C--:B------:R-:W-:Y:S01]  /*3b80*/  FMUL.FTZ R18, R145, -R138.reuse ;  /* 0x8000008a91127220 */ /* 0x080fe20000410000 */
[----:B------:R-:W-:Y:S01]  /*3b90*/  ISETP.GT.U32.AND P3, PT, R23, 0x1b, PT ;  /* 0x0000001b1700780c */ /* 0x000fe20003f64070 */
[----:B------:R-:W-:Y:S01]  /*3ba0*/  FFMA.FTZ R171, R143, R138, R27 ;  /* 0x0000008a8fab7223 */ /* 0x000fe2000001001b */
[C---:B------:R-:W-:Y:S01]  /*3bb0*/  ISETP.GT.U32.AND P4, PT, R23.reuse, 0x17, PT ;  /* 0x000000171700780c */ /* 0x040fe20003f84070 */
[----:B------:R-:W-:Y:S01]  /*3bc0*/  FMUL.FTZ R174, R6, R17 ;  /* 0x0000001106ae7220 */ /* 0x000fe20000410000 */
[----:B------:R-:W-:Y:S01]  /*3bd0*/  ISETP.GT.U32.AND P5, PT, R23, 0xf, PT ;  /* 0x0000000f1700780c */ /* 0x000fe20003fa4070 */
[----:B------:R-:W-:Y:S01]  /*3be0*/  FFMA.FTZ R23, R143, R16, -R18 ;  /* 0x000000108f177223 */ /* 0x000fe20000010812 */
[C---:B------:R-:W-:Y:S01]  /*3bf0*/  FMUL.FTZ R17, R153.reuse, R21 ;  /* 0x0000001599117220 */ /* 0x040fe20000410000 */
[----:B------:R-:W-:Y:S01]  /*3c00*/  FADD.FTZ R171, -R170, R171 ;  /* 0x000000abaaab7221 */ /* 0x000fe20000010100 */
[----:B------:R-:W-:Y:S01]  /*3c10*/  FMUL.FTZ R18, R153, -R20 ;  /* 0x8000001499127220 */ /* 0x000fe20000410000 */
[----:B------:R-:W-:Y:S01]  /*3c20*/  FADD.FTZ R23, R174, R23 ;  /* 0x00000017ae177221 */ /* 0x000fe20000010000 */
[----:B------:R-:W-:-:S02]  /*3c30*/  HADD2.F32 R16, -RZ, R25.H0_H0 ;  /* 0x20000019ff107230 */ /* 0x000fc40000004100 */
[C---:B------:R-:W-:Y:S01]  /*3c40*/  FFMA.FTZ R17, R151.reuse, R20, -R17 ;  /* 0x0000001497117223 */ /* 0x040fe20000010811 */
[----:B------:R-:W-:Y:S02]  /*3c50*/  HADD2.F32 R27, -RZ, R24.H1_H1 ;  /* 0x30000018ff1b7230 */ /* 0x000fe40000004100 */
[C---:B------:R-:W-:Y:S01]  /*3c60*/  FMUL.FTZ R25, R156.reuse, -R171 ;  /* 0x800000ab9c197220 */ /* 0x040fe20000410000 */
[----:B------:R-:W-:Y:S01]  /*3c70*/  FMUL.FTZ R24, R156, -R23 ;  /* 0x800000179c187220 */ /* 0x000fe20000410000 */
[----:B------:R-:W-:Y:S01]  /*3c80*/  FFMA.FTZ R19, R151, -R21, R18 ;  /* 0x8000001597137223 */ /* 0x000fe20000010012 */
[----:B------:R-:W-:Y:S01]  /*3c90*/  FMUL.FTZ R18, R126, -R17 ;  /* 0x800000117e127220 */ /* 0x000fe20000410000 */
[C---:B------:R-:W-:Y:S01]  /*3ca0*/  FFMA.FTZ R22, R152.reuse, R23, -R25 ;  /* 0x0000001798167223 */ /* 0x040fe20000010819 */
[----:B------:R-:W-:Y:S01]  /*3cb0*/  FFMA.FTZ R25, R152, R171, R24 ;  /* 0x000000ab98197223 */ /* 0x000fe20000010018 */
[----:B------:R-:W-:Y:S01]  /*3cc0*/  FMUL.FTZ R171, R7, R16 ;  /* 0x0000001007ab7220 */ /* 0x000fe20000410000 */
[-C--:B------:R-:W-:Y:S01]  /*3cd0*/  FMUL.FTZ R23, R126, -R19.reuse ;  /* 0x800000137e177220 */ /* 0x080fe20000410000 */
[----:B------:R-:W-:Y:S01]  /*3ce0*/  FFMA.FTZ R18, R124, R19, R18 ;  /* 0x000000137c127223 */ /* 0x000fe20000010012 */
[----:B------:R-:W-:Y:S01]  /*3cf0*/  FADD.FTZ R26, -R162, R25 ;  /* 0x00000019a21a7221 */ /* 0x000fe20000010100 */
[----:B------:R-:W-:Y:S01]  /*3d00*/  FADD.FTZ R24, R171, R22 ;  /* 0x00000016ab187221 */ /* 0x000fe20000010000 */
[----:B------:R-:W-:Y:S01]  /*3d10*/  FFMA.FTZ R16, R124, R17, -R23 ;  /* 0x000000117c107223 */ /* 0x000fe20000010817 */
[----:B------:R-:W-:Y:S01]  /*3d20*/  FMUL.FTZ R22, R149, -R18 ;  /* 0x8000001295167220 */ /* 0x000fe20000410000 */
[C---:B------:R-:W-:Y:S01]  /*3d30*/  FMUL.FTZ R28, R165.reuse, -R26 ;  /* 0x8000001aa51c7220 */ /* 0x040fe20000410000 */
[----:B------:R-:W-:Y:S01]  /*3d40*/  FMUL.FTZ R19, R165, -R24 ;  /* 0x80000018a5137220 */ /* 0x000fe20000410000 */
[-C--:B------:R-:W-:Y:S01]  /*3d50*/  FMUL.FTZ R17, R149, -R16.reuse ;  /* 0x8000001095117220 */ /* 0x080fe20000410000 */
[----:B------:R-:W-:Y:S01]  /*3d60*/  FFMA.FTZ R25, R147, R16, -R22 ;  /* 0x0000001093197223 */ /* 0x000fe20000010816 */
[----:B------:R-:W-:Y:S01]  /*3d70*/  FFMA.FTZ R138, R159, R24, -R28 ;  /* 0x000000189f8a7223 */ /* 0x000fe2000001081c */
[----:B------:R-:W-:Y:S01]  /*3d80*/  FMUL.FTZ R22, R137, R29 ;  /* 0x0000001d89167220 */ /* 0x000fe20000410000 */
        /* <DEDUP_REMOVED lines=14> */
[----:B------:R-:W-:Y:S01]  /*3e70*/  HFMA2.MMA R17, -RZ, RZ, 0, 0 ;  /* 0x00000000ff117435 */ /* 0x000fe200000001ff */
[----:B------:R-:W-:Y:S01]  /*3e80*/  FMUL.FTZ R22, R165, R184 ;  /* 0x000000b8a5167220 */ /* 0x000fe20000410000 */
[----:B------:R-:W-:Y:S01]  /*3e90*/  FFMA.FTZ R29, R143, R28, R29 ;  /* 0x0000001c8f1d7223 */ /* 0x000fe2000001001d */
[----:B------:R-:W-:Y:S01]  /*3ea0*/  FMUL.FTZ R23, R165, R186 ;  /* 0x000000baa5177220 */ /* 0x000fe20000410000 */
[----:B------:R-:W-:Y:S01]  /*3eb0*/  FMUL.FTZ R137, R156, -R25 ;  /* 0x800000199c897220 */ /* 0x000fe20000410000 */
[----:B------:R-:W-:-:S02]  /*3ec0*/  MOV R16, 0x3f800000 ;  /* 0x3f80000000107802 */ /* 0x000fc40000000f00 */
        /* <DEDUP_REMOVED lines=10> */
[----:B------:R-:W-:Y:S01]  /*3f70*/  FMUL.FTZ R25, R156, R185 ;  /* 0x000000b99c197220 */ /* 0x000fe20000410000 */
[----:B------:R-:W-:Y:S01]  /*3f80*/  FMUL.FTZ R176, R8, R27 ;  /* 0x0000001b08b07220 */ /* 0x000fe20000410000 */
[C---:B------:R-:W-:Y:S01]  /*3f90*/  FMUL.FTZ R29, R165.reuse, -R26 ;  /* 0x8000001aa51d7220 */ /* 0x040fe20000410000 */
[----:B------:R-:W-:Y:S01]  /*3fa0*/  FMUL.FTZ R22, R156, R23 ;  /* 0x000000179c167220 */ /* 0x000fe20000410000 */
[----:B0-----:R-:W-:-:S02]  /*3fb0*/  FMUL.FTZ R24, R165, -R28 ;  /* 0x8000001ca5187220 */ /* 0x001fc40000410000 */
        /* <DEDUP_REMOVED lines=26> */
.L_x_17326:
[----:B------:R-:W-:Y:S05]  /*4160*/  BSYNC B0 ;  /* 0x0000000000007941 */ /* 0x000fea0003800000 */
.L_x_17325:
[----:B0-----:R-:W-:Y:S01]  /*4170*/  FMUL.FTZ R28, R145, R150 ;  /* 0x00000096911c7220 */ /* 0x001fe20000410000 */
[----:B--2---:R0:W2:Y:S01]  /*4180*/  SHFL.DOWN PT, R128, R24, 0x2, 0x1f ;  /* 0x08401f0018807f89 */ /* 0x0040a200000e0000 */
[----:B------:R-:W-:Y:S01]  /*4190*/  BSSY B0, `(.L_x_17327) ;  /* 0x0000012000007945 */ /* 0x000fe20003800000 */
[----:B------:R-:W-:Y:S01]  /*41a0*/  FFMA.FTZ R155, R114, R163, R155 ;  /* 0x000000a3729b7223 */ /* 0x000fe2000001009b */
[----:B------:R-:W-:Y:S01]  /*41b0*/  FFMA.FTZ R157, R143, R22, R28 ;  /* 0x000000168f9d7223 */ /* 0x000fe2000001001c */
        /* <DEDUP_REMOVED lines=15> */
.L_x_17328:
[----:B------:R-:W-:Y:S05]  /*42b0*/  BSYNC B0 ;  /* 0x0000000000007941 */ /* 0x000fea0003800000 */
.L_x_17327:
        /* <DEDUP_REMOVED lines=20> */
.L_x_17330:
[----:B------:R-:W-:Y:S05]  /*4400*/  BSYNC B0 ;  /* 0x0000000000007941 */ /* 0x000fea0003800000 */
.L_x_17329:
        /* <DEDUP_REMOVED lines=20> */
.L_x_17332:
[----:B------:R-:W-:Y:S05]  /*4550*/  BSYNC B0 ;  /* 0x0000000000007941 */ /* 0x000fea0003800000 */
.L_x_17331:
        /* <DEDUP_REMOVED lines=21> */
.L_x_17334:
[----:B------:R-:W-:Y:S05]  /*46b0*/  BSYNC B0 ;  /* 0x0000000000007941 */ /* 0x000fea0003800000 */
.L_x_17333:
[----:B------:R-:W-:Y:S01]  /*46c0*/  FFMA.FTZ R161, R120, R169, R161 ;  /* 0x000000a978a17223 */ /* 0x000fe200000100a1 */
[----:B------:R-:W-:Y:S01]  /*46d0*/  SHFL.DOWN PT, R137, R29, 0x1, 0x1f ;  /* 0x08201f001d897f89 */ /* 0x000fe200000e0000 */
[----:B------:R-:W-:Y:S01]  /*46e0*/  FFMA.FTZ R163, R147, R154, R128 ;  /* 0x0000009a93a37223 */ /* 0x000fe20000010080 */
[C---:B------:R-:W-:Y:S01]  /*46f0*/  ISETP.NE.AND P0, PT, R99.reuse, RZ, PT ;  /* 0x000000ff6300720c */ /* 0x040fe20003f05270 */
[----:B------:R-:W-:Y:S01]  /*4700*/  FMUL.FTZ R27, R126, R161 ;  /* 0x000000a17e1b7220 */ /* 0x000fe20000410000 */
[----:B0-----:R-:W-:Y:S01]  /*4710*/  SHFL.IDX PT, R138, R18, RZ, 0x1f ;  /* 0x00001fff128a7589 */ /* 0x001fe200000e0000 */
[----:B------:R-:W-:Y:S01]  /*4720*/  FFMA.FTZ R163, R120, R167, R163 ;  /* 0x000000a778a37223 */ /* 0x000fe200000100a3 */
[----:B------:R-:W-:Y:S01]  /*4730*/  IADD3 R180, R99, 0xa0, RZ ;  /* 0x000000a063b47810 */ /* 0x000fe20007ffe0ff */
[----:B------:R-:W-:Y:S01]  /*4740*/  FMUL.FTZ R183, R35, R88 ;  /* 0x0000005823b77220 */ /* 0x000fe20000410000 */
[----:B------:R-:W0:Y:S01]  /*4750*/  SHFL.IDX PT, R169, R19, RZ, 0x1f ;  /* 0x00001fff13a97589 */ /* 0x000e2200000e0000 */
[-C--:B------:R-:W-:Y:S01]  /*4760*/  FMUL.FTZ R28, R126, R163.reuse ;  /* 0x000000a37e1c7220 */ /* 0x080fe20000410000 */
[C---:B------:R-:W-:Y:S01]  /*4770*/  FFMA.FTZ R128, R124.reuse, R163, R27 ;  /* 0x000000a37c807223 */ /* 0x040fe2000001001b */
[----:B------:R-:W-:Y:S01]  /*4780*/  IADD3 R182, R99, 0xc0, RZ ;  /* 0x000000c063b67810 */ /* 0x000fe20007ffe0ff */
[----:B------:R-:W5:Y:S01]  /*4790*/  SHFL.DOWN PT, R177, R24, 0x1, 0x1f ;  /* 0x08201f0018b17f89 */ /* 0x000f6200000e0000 */
[----:B------:R-:W-:Y:S01]  /*47a0*/  FFMA.FTZ R27, R124, R161, -R28 ;  /* 0x000000a17c1b7223 */ /* 0x000fe2000001081c */
[----:B------:R-:W-:Y:S01]  /*47b0*/  FFMA.FTZ R158, R127, R158, R128 ;  /* 0x0000009e7f9e7223 */ /* 0x000fe20000010080 */
[----:B------:R-:W-:Y:S01]  /*47c0*/  IADD3 R208, R99, 0xe0, RZ ;  /* 0x000000e063d07810 */ /* 0x000fe20007ffe0ff */
[----:B------:R-:W2:Y:S01]  /*47d0*/  SHFL.IDX PT, R136, R29, RZ, 0x1f ;  /* 0x00001fff1d887589 */ /* 0x000ea200000e0000 */
[----:B------:R-:W-:Y:S01]  /*47e0*/  FFMA.FTZ R160, R127, R160, R27 ;  /* 0x000000a07fa07223 */ /* 0x000fe2000001001b */
[----:B------:R-:W-:Y:S01]  /*47f0*/  FMUL.FTZ R28, R153, R158 ;  /* 0x0000009e991c7220 */ /* 0x000fe20000410000 */
[C---:B------:R-:W-:Y:S01]  /*4800*/  IADD3 R210, R99.reuse, 0x180, RZ ;  /* 0x0000018063d27810 */ /* 0x040fe20007ffe0ff */
[----:B------:R-:W4:Y:S01]  /*4810*/  SHFL.DOWN PT, R179, R25, 0x1, 0x1f ;  /* 0x08201f0019b37f89 */ /* 0x000f2200000e0000 */
[----:B------:R-:W-:Y:S01]  /*4820*/  IADD3 R212, R99, 0x1a0, RZ ;  /* 0x000001a063d47810 */ /* 0x000fe20007ffe0ff */
[----:B------:R-:W-:Y:S01]  /*4830*/  FFMA.FTZ R28, R151, R160, -R28 ;  /* 0x000000a0971c7223 */ /* 0x000fe2000001081c */
[C---:B------:R-:W-:Y:S01]  /*4840*/  IADD3 R214, R99.reuse, 0x1c0, RZ ;  /* 0x000001c063d67810 */ /* 0x040fe20007ffe0ff */
[----:B------:R-:W4:Y:S01]  /*4850*/  SHFL.DOWN PT, R178, R26, 0x1, 0x1f ;  /* 0x08201f001ab27f89 */ /* 0x000f2200000e0000 */
[----:B------:R-:W-:Y:S01]  /*4860*/  IADD3 R216, R99, 0x1e0, RZ ;  /* 0x000001e063d87810 */ /* 0x000fe20007ffe0ff */
[----:B------:R-:W-:Y:S01]  /*4870*/  FFMA.FTZ R166, R131, R166, R28 ;  /* 0x000000a683a67223 */ /* 0x000fe2000001001c */
[-C--:B------:R-:W-:Y:S01]  /*4880*/  LEA.HI.SX32 R191, R210, R99.reuse, 0x1b ;  /* 0x00000063d2bf7211 */ /* 0x080fe200078fdaff */
[----:B-1----:R1:W4:Y:S01]  /*4890*/  SHFL.IDX PT, R130, R24, RZ, 0x1f ;  /* 0x00001fff18827589 */ /* 0x00232200000e0000 */
[----:B------:R-:W-:Y:S01]  /*48a0*/  LEA.HI.SX32 R193, R212, R99, 0x1b ;  /* 0x00000063d4c17211 */ /* 0x000fe200078fdaff */
[----:B------:R-:W-:Y:S01]  /*48b0*/  FMUL.FTZ R210, R7, R185 ;  /* 0x000000b907d27220 */ /* 0x000fe20000410000 */
[----:B------:R-:W-:Y:S01]  /*48c0*/  LEA.HI.SX32 R195, R214, R99, 0x1b ;  /* 0x00000063d6c37211 */ /* 0x000fe200078fdaff */
[----:B---3--:R3:W3:Y:S01]  /*48d0*/  SHFL.IDX PT, R29, R25, RZ, 0x1f ;  /* 0x00001fff191d7589 */ /* 0x0086e200000e0000 */
[----:B0-----:R-:W-:Y:S01]  /*48e0*/  @P1 FMUL.FTZ R167, R137, R169 ;  /* 0x000000a989a71220 */ /* 0x001fe20000410000 */
[----:B------:R-:W-:Y:S01]  /*48f0*/  LEA.HI.SX32 R197, R216, R99, 0x1b ;  /* 0x00000063d8c57211 */ /* 0x000fe200078fdaff */
[----:B------:R-:W-:Y:S01]  /*4900*/  FMUL.FTZ R212, R5, R155 ;  /* 0x0000009b05d47220 */ /* 0x000fe20000410000 */
[-C--:B-1----:R-:W-:Y:S01]  /*4910*/  @P1 FMUL.FTZ R24, R137, R138.reuse ;  /* 0x0000008a89181220 */ /* 0x082fe20000410000 */
[C---:B-----5:R-:W-:Y:S01]  /*4920*/  @P1 FFMA.FTZ R167, R177.reuse, R138, -R167 ;  /* 0x0000008ab1a71223 */ /* 0x060fe200000108a7 */
[----:B------:R0:W1:Y:S01]  /*4930*/  SHFL.IDX PT, R27, R26, RZ, 0x1f ;  /* 0x00001fff1a1b7589 */ /* 0x00006200000e0000 */
[----:B------:R-:W-:Y:S01]  /*4940*/  BSSY B0, `(.L_x_17335) ;  /* 0x0000129000007945 */ /* 0x000fe20003800000 */
[----:B------:R-:W-:Y:S01]  /*4950*/  @P1 FFMA.FTZ R28, R177, R169, R24 ;  /* 0x000000a9b11c1223 */ /* 0x000fe20000010018 */
[C---:B--2---:R-:W-:Y:S01]  /*4960*/  FMUL.FTZ R24, R136.reuse, R18 ;  /* 0x0000001288187220 */ /* 0x044fe20000410000 */
[----:B------:R-:W-:Y:S01]  /*4970*/  FMUL.FTZ R137, R136, R19 ;  /* 0x0000001388897220 */ /* 0x000fe20000410000 */
[----:B------:R-:W-:Y:S01]  /*4980*/  LEA.HI.SX32 R177, R208, R99, 0x1b ;  /* 0x00000063d0b17211 */ /* 0x000fe200078fdaff */
[----:B----4-:R-:W-:Y:S01]  /*4990*/  @P1 FADD.FTZ R169, R179, R28 ;  /* 0x0000001cb3a91221 */ /* 0x010fe20000010000 */
[----:B------:R-:W-:-:S03]  /*49a0*/  @P1 FADD.FTZ R138, R178, R167 ;  /* 0x000000a7b28a1221 */ /* 0x000fc60000010000 */
[----:B---3--:R-:W-:Y:S01]  /*49b0*/  FMUL.FTZ R25, R169, -R21 ;  /* 0x80000015a9197220 */ /* 0x008fe20000410000 */
[----:B------:R-:W-:Y:S01]  /*49c0*/  IADD3 R178, R99, 0x80, RZ ;  /* 0x0000008063b27810 */ /* 0x000fe20007ffe0ff */
[----:B0-----:R-:W-:Y:S01]  /*49d0*/  FFMA.FTZ R26, R130, R19, R24 ;  /* 0x00000013821a7223 */ /* 0x001fe20000010018 */
[C---:B------:R-:W-:Y:S01]  /*49e0*/  FMUL.FTZ R24, R138.reuse, -R21 ;  /* 0x800000158a187220 */ /* 0x040fe20000410000 */
[----:B------:R-:W-:Y:S01]  /*49f0*/  FFMA.FTZ R25, R138, R20, -R25 ;  /* 0x000000148a197223 */ /* 0x000fe20000010819 */
[C---:B------:R-:W-:Y:S01]  /*4a00*/  FMUL.FTZ R19, R136.reuse, R17 ;  /* 0x0000001188137220 */ /* 0x040fe20000410000 */
[----:B------:R-:W-:Y:S01]  /*4a10*/  FMUL.FTZ R136, R136, R16 ;  /* 0x0000001088887220 */ /* 0x000fe20000410000 */
[----:B------:R-:W-:Y:S01]  /*4a20*/  FFMA.FTZ R169, R169, R20, R24 ;  /* 0x00000014a9a97223 */ /* 0x000fe20000010018 */
[----:B------:R-:W-:Y:S01]  /*4a30*/  FMUL.FTZ R20, R153, R160 ;  /* 0x000000a099147220 */ /* 0x000fe20000410000 */
[----:B------:R-:W-:Y:S01]  /*4a40*/  FADD.FTZ R24, R144, R25 ;  /* 0x0000001990187221 */ /* 0x000fe20000010000 */
[----:B------:R-:W-:Y:S01]  /*4a50*/  FFMA.FTZ R16, R130, R16, -R19 ;  /* 0x0000001082107223 */ /* 0x000fe20000010813 */
[----:B------:R-:W-:Y:S01]  /*4a60*/  FADD.FTZ R25, -R134, R169 ;  /* 0x000000a986197221 */ /* 0x000fe20000010100 */
[----:B------:R-:W-:Y:S01]  /*4a70*/  FFMA.FTZ R20, R151, R158, R20 ;  /* 0x0000009e97147223 */ /* 0x000fe20000010014 */
[----:B------:R-:W-:Y:S01]  /*4a80*/  FADD.FTZ R19, R29, R26 ;  /* 0x0000001a1d137221 */ /* 0x000fe20000010000 */
[C---:B------:R-:W-:Y:S01]  /*4a90*/  FFMA.FTZ R18, R130.reuse, R18, -R137 ;  /* 0x0000001282127223 */ /* 0x040fe20000010889 */
[C---:B------:R-:W-:Y:S01]  /*4aa0*/  FMUL.FTZ R26, R153.reuse, -R25 ;  /* 0x80000019991a7220 */ /* 0x040fe20000410000 */
[----:B------:R-:W-:Y:S01]  /*4ab0*/  FMUL.FTZ R28, R153, -R24 ;  /* 0x80000018991c7220 */ /* 0x000fe20000410000 */
[C---:B------:R-:W-:Y:S01]  /*4ac0*/  FFMA.FTZ R20, R131.reuse, R132, R20 ;  /* 0x0000008483147223 */ /* 0x040fe20000010014 */
[----:B------:R-:W-:Y:S01]  /*4ad0*/  FMUL.FTZ R29, R131, R80 ;  /* 0x00000050831d7220 */ /* 0x000fe20000410000 */
[----:B------:R-:W-:Y:S01]  /*4ae0*/  FFMA.FTZ R26, R151, R24, -R26 ;  /* 0x00000018971a7223 */ /* 0x000fe2000001081a */
[----:B------:R-:W-:Y:S01]  /*4af0*/  FFMA.FTZ R17, R130, R17, R136 ;  /* 0x0000001182117223 */ /* 0x000fe20000010088 */
[----:B-1----:R-:W-:Y:S01]  /*4b00*/  FADD.FTZ R18, R27, R18 ;  /* 0x000000121b127221 */ /* 0x002fe20000010000 */
[----:B------:R-:W-:Y:S01]  /*4b10*/  FFMA.FTZ R151, R151, R25, R28 ;  /* 0x0000001997977223 */ /* 0x000fe2000001001c */
[----:B------:R-:W-:Y:S01]  /*4b20*/  @!P0 LEA R130, R9, R92, 0x4 ;  /* 0x0000005c09828211 */ /* 0x000fe200078e20ff */
[-C--:B------:R-:W-:Y:S01]  /*4b30*/  FMUL.FTZ R132, R25, R80.reuse ;  /* 0x0000005019847220 */ /* 0x080fe20000410000 */
[-C--:B------:R-:W-:Y:S01]  /*4b40*/  FFMA.FTZ R27, R133, -R29.reuse, R20 ;  /* 0x8000001d851b7223 */ /* 0x080fe20000010014 */
[----:B------:R-:W-:Y:S01]  /*4b50*/  FADD.FTZ R26, R31, R26 ;  /* 0x0000001a1f1a7221 */ /* 0x000fe20000010000 */
[----:B------:R-:W-:Y:S01]  /*4b60*/  FADD.FTZ R28, -R30, R151 ;  /* 0x000000971e1c7221 */ /* 0x000fe20000010100 */
[----:B------:R-:W-:Y:S01]  /*4b70*/  FMUL.FTZ R128, R24, R80 ;  /* 0x0000005018807220 */ /* 0x000fe20000410000 */
[----:B------:R-:W-:Y:S01]  /*4b80*/  FFMA.FTZ R29, R125, -R29, R166 ;  /* 0x8000001d7d1d7223 */ /* 0x000fe200000100a6 */
[----:B------:R-:W-:Y:S01]  /*4b90*/  FMUL.FTZ R30, R27, R132 ;  /* 0x000000841b1e7220 */ /* 0x000fe20000410000 */
[----:B------:R0:W-:Y:S01]  /*4ba0*/  @!P0 STS.128 [R130+0x2e10], R16 ;  /* 0x002e101082008388 */ /* 0x0001e20000000c00 */
[----:B------:R-:W-:Y:S01]  /*4bb0*/  P2R R21, PR, RZ, 0x1 ;  /* 0x00000001ff157803 */ /* 0x000fe20000000000 */
[-C--:B------:R-:W-:Y:S01]  /*4bc0*/  FMUL.FTZ R134, R131, R128.reuse ;  /* 0x0000008083867220 */ /* 0x080fe20000410000 */
[----:B------:R-:W-:Y:S01]  /*4bd0*/  SHF.L.U32 R21, R99, 0x4, RZ ;  /* 0x0000000463157819 */ /* 0x000fe200000006ff */
[-C--:B------:R-:W-:Y:S01]  /*4be0*/  FFMA.FTZ R30, R29, R128.reuse, R30 ;  /* 0x000000801d1e7223 */ /* 0x080fe2000001001e */
[----:B------:R-:W-:Y:S01]  /*4bf0*/  FMUL.FTZ R128, R27, R128 ;  /* 0x000000801b807220 */ /* 0x000fe20000410000 */
[----:B------:R-:W-:Y:S01]  /*4c00*/  FMUL.FTZ R137, R26, R82 ;  /* 0x000000521a897220 */ /* 0x000fe20000410000 */
[----:B------:R-:W-:Y:S01]  /*4c10*/  LEA.HI.SX32 R21, R21, R21, 0x1b ;  /* 0x0000001515157211 */ /* 0x000fe200078fdaff */
[-C--:B------:R-:W-:Y:S01]  /*4c20*/  FMUL.FTZ R136, R131, R132.reuse ;  /* 0x0000008483887220 */ /* 0x080fe20000410000 */
[----:B------:R-:W-:Y:S01]  /*4c30*/  FFMA.FTZ R31, R29, R132, -R128 ;  /* 0x000000841d1f7223 */ /* 0x000fe20000010880 */
[C---:B------:R-:W-:Y:S01]  /*4c40*/  FMUL.FTZ R166, R0.reuse, R166 ;  /* 0x000000a600a67220 */ /* 0x040fe20000410000 */
[----:B------:R-:W-:Y:S01]  /*4c50*/  LEA R21, R21, R92, 0x2 ;  /* 0x0000005c15157211 */ /* 0x000fe200078e10ff */
[----:B------:R-:W-:Y:S01]  /*4c60*/  FFMA.FTZ R20, -R0, R20, -RZ ;  /* 0x0000001400147223 */ /* 0x000fe200000109ff */
[C---:B0-----:R-:W-:Y:S01]  /*4c70*/  FMUL.FTZ R19, R126.reuse, -R26 ;  /* 0x8000001a7e137220 */ /* 0x041fe20000410000 */
[----:B------:R-:W-:Y:S01]  /*4c80*/  FMUL.FTZ R17, R126, -R28 ;  /* 0x8000001c7e117220 */ /* 0x000fe20000410000 */
[----:B------:R-:W-:Y:S01]  /*4c90*/  FMUL.FTZ R130, R127, R82 ;  /* 0x000000527f827220 */ /* 0x000fe20000410000 */
[----:B------:R0:W-:Y:S01]  /*4ca0*/  STS [R21+0x87c], R136 ;  /* 0x00087c8815007388 */ /* 0x0001e20000000800 */
[C---:B------:R-:W-:Y:S01]  /*4cb0*/  FFMA.FTZ R19, R124.reuse, R28, R19 ;  /* 0x0000001c7c137223 */ /* 0x040fe20000010013 */
[----:B------:R-:W-:Y:S01]  /*4cc0*/  FFMA.FTZ R17, R124, R26, -R17 ;  /* 0x0000001a7c117223 */ /* 0x000fe20000010811 */
[-C--:B------:R-:W-:Y:S01]  /*4cd0*/  FFMA.FTZ R126, R123, -R130.reuse, R158 ;  /* 0x800000827b7e7223 */ /* 0x080fe2000001009e */
[----:B------:R-:W-:Y:S01]  /*4ce0*/  FFMA.FTZ R130, R129, -R130, R160 ;  /* 0x8000008281827223 */ /* 0x000fe200000100a0 */
[----:B------:R-:W-:Y:S01]  /*4cf0*/  FADD.FTZ R128, -R146, R19 ;  /* 0x0000001392807221 */ /* 0x000fe20000010100 */
[----:B------:R-:W-:Y:S01]  /*4d00*/  FADD.FTZ R124, R148, R17 ;  /* 0x00000011947c7221 */ /* 0x000fe20000010000 */
[----:B------:R-:W-:Y:S01]  /*4d10*/  FMUL.FTZ R17, R28, R82 ;  /* 0x000000521c117220 */ /* 0x000fe20000410000 */
[C---:B------:R-:W-:Y:S01]  /*4d20*/  FMUL.FTZ R138, R126.reuse, R137 ;  /* 0x000000897e8a7220 */ /* 0x040fe20000410000 */
[C---:B------:R-:W-:Y:S01]  /*4d30*/  FMUL.FTZ R16, R149.reuse, -R128 ;  /* 0x8000008095107220 */ /* 0x040fe20000410000 */
[-C--:B------:R-:W-:Y:S01]  /*4d40*/  FMUL.FTZ R149, R149, -R124.reuse ;  /* 0x8000007c95957220 */ /* 0x080fe20000410000 */
[-C--:B------:R-:W-:Y:S01]  /*4d50*/  FMUL.FTZ R19, R126, R17.reuse ;  /* 0x000000117e137220 */ /* 0x080fe20000410000 */
[-C--:B0-----:R-:W-:Y:S01]  /*4d60*/  FMUL.FTZ R136, R127, R17.reuse ;  /* 0x000000117f887220 */ /* 0x081fe20000410000 */
[C---:B------:R-:W-:Y:S01]  /*4d70*/  FFMA.FTZ R138, R130.reuse, R17, -R138 ;  /* 0x00000011828a7223 */ /* 0x040fe2000001088a */
[C---:B------:R-:W-:Y:S01]  /*4d80*/  FFMA.FTZ R17, R147.reuse, R124, -R16 ;  /* 0x0000007c93117223 */ /* 0x040fe20000010810 */
[----:B------:R-:W-:Y:S01]  /*4d90*/  FFMA.FTZ R16, R147, R128, R149 ;  /* 0x0000008093107223 */ /* 0x000fe20000010095 */
[-C--:B------:R-:W-:Y:S01]  /*4da0*/  FMUL.FTZ R18, R127, R137.reuse ;  /* 0x000000897f127220 */ /* 0x080fe20000410000 */
[----:B------:R0:W-:Y:S01]  /*4db0*/  STS [R21+0x874], R136 ;  /* 0x0008748815007388 */ /* 0x0001e20000000800 */
[----:B------:R-:W-:Y:S01]  /*4dc0*/  FFMA.FTZ R137, R130, R137, R19 ;  /* 0x0000008982897223 */ /* 0x000fe20000010013 */
[----:B------:R-:W-:Y:S01]  /*4dd0*/  FADD.FTZ R139, -R139, R16 ;  /* 0x000000108b8b7221 */ /* 0x000fe20000010100 */
[-C--:B------:R-:W-:Y:S01]  /*4de0*/  FMUL.FTZ R19, R124, R81.reuse ;  /* 0x000000517c137220 */ /* 0x080fe20000410000 */
[----:B------:R1:W-:Y:S01]  /*4df0*/  STS [R21+0x878], R134 ;  /* 0x0008788615007388 */ /* 0x0003e20000000800 */
[----:B------:R-:W-:Y:S01]  /*4e00*/  FMUL.FTZ R151, R128, R81 ;  /* 0x0000005180977220 */ /* 0x000fe20000410000 */
[----:B------:R-:W-:Y:S01]  /*4e10*/  FMUL.FTZ R188, R139, R84 ;  /* 0x000000548bbc7220 */ /* 0x000fe20000410000 */
[----:B------:R-:W-:Y:S01]  /*4e20*/  FMUL.FTZ R144, R120, R19 ;  /* 0x0000001378907220 */ /* 0x000fe20000410000 */
[----:B------:R-:W-:Y:S01]  /*4e30*/  STS [R21+0x870], R18 ;  /* 0x0008701215007388 */ /* 0x000fe20000000800 */
[----:B------:R-:W-:Y:S01]  /*4e40*/  FMUL.FTZ R160, R2, R160 ;  /* 0x000000a002a07220 */ /* 0x000fe20000410000 */
[----:B0-----:R-:W-:Y:S01]  /*4e50*/  FADD.FTZ R136, R168, R17 ;  /* 0x00000011a8887221 */ /* 0x001fe20000010000 */
[C---:B------:R-:W-:Y:S01]  /*4e60*/  FMUL.FTZ R17, R142.reuse, -R139 ;  /* 0x8000008b8e117220 */ /* 0x040fe20000410000 */
[----:B------:R0:W-:Y:S01]  /*4e70*/  STS [R21+0x868], R144 ;  /* 0x0008689015007388 */ /* 0x0001e20000000800 */
[----:B------:R-:W-:Y:S01]  /*4e80*/  FMUL.FTZ R146, R119, R188 ;  /* 0x000000bc77927220 */ /* 0x000fe20000410000 */
[-C--:B------:R-:W-:Y:S01]  /*4e90*/  FMUL.FTZ R142, R142, -R136.reuse ;  /* 0x800000888e8e7220 */ /* 0x080fe20000410000 */
[----:B------:R-:W-:Y:S01]  /*4ea0*/  FFMA.FTZ R17, R140, R136, -R17 ;  /* 0x000000888c117223 */ /* 0x000fe20000010811 */
[----:B-1----:R-:W-:Y:S01]  /*4eb0*/  FMUL.FTZ R134, R120, R81 ;  /* 0x0000005178867220 */ /* 0x002fe20000410000 */
[----:B------:R-:W-:Y:S01]  /*4ec0*/  FMUL.FTZ R190, R136, R84 ;  /* 0x0000005488be7220 */ /* 0x000fe20000410000 */
[----:B------:R-:W-:Y:S01]  /*4ed0*/  FFMA.FTZ R140, R140, R139, R142 ;  /* 0x0000008b8c8c7223 */ /* 0x000fe2000001008e */
[----:B------:R-:W-:Y:S01]  /*4ee0*/  FADD.FTZ R142, R172, R17 ;  /* 0x00000011ac8e7221 */ /* 0x000fe20000010000 */
[-C--:B------:R-:W-:Y:S01]  /*4ef0*/  FFMA.FTZ R132, R122, -R134.reuse, R163 ;  /* 0x800000867a847223 */ /* 0x080fe200000100a3 */
[----:B------:R-:W-:Y:S01]  /*4f00*/  FFMA.FTZ R134, R118, -R134, R161 ;  /* 0x8000008676867223 */ /* 0x000fe200000100a1 */
[----:B------:R-:W-:Y:S01]  /*4f10*/  FADD.FTZ R140, -R173, R140 ;  /* 0x0000008cad8c7221 */ /* 0x000fe20000010100 */
[C---:B------:R-:W-:Y:S01]  /*4f20*/  FMUL.FTZ R17, R145.reuse, -R142 ;  /* 0x8000008e91117220 */ /* 0x040fe20000410000 */
[----:B0-----:R-:W-:Y:S01]  /*4f30*/  FMUL.FTZ R144, R114, R83 ;  /* 0x0000005372907220 */ /* 0x001fe20000410000 */
[C---:B------:R-:W-:Y:S01]  /*4f40*/  FMUL.FTZ R147, R132.reuse, R151 ;  /* 0x0000009784937220 */ /* 0x040fe20000410000 */
[-C--:B------:R-:W-:Y:S01]  /*4f50*/  FMUL.FTZ R16, R145, -R140.reuse ;  /* 0x8000008c91107220 */ /* 0x080fe20000410000 */
[----:B------:R-:W-:Y:S01]  /*4f60*/  FMUL.FTZ R18, R132, R19 ;  /* 0x0000001384127220 */ /* 0x000fe20000410000 */
[C---:B------:R-:W-:Y:S01]  /*4f70*/  FFMA.FTZ R17, R143.reuse, R140, R17 ;  /* 0x0000008c8f117223 */ /* 0x040fe20000010011 */
[----:B------:R-:W-:Y:S01]  /*4f80*/  FMUL.FTZ R149, R140, R83 ;  /* 0x000000538c957220 */ /* 0x000fe20000410000 */
[----:B------:R-:W-:Y:S01]  /*4f90*/  FFMA.FTZ R145, R143, R142, -R16 ;  /* 0x0000008e8f917223 */ /* 0x000fe20000010810 */
[----:B------:R-:W-:Y:S01]  /*4fa0*/  FFMA.FTZ R143, R116, -R144, R157 ;  /* 0x80000090748f7223 */ /* 0x000fe2000001009d */
[C---:B------:R-:W-:Y:S01]  /*4fb0*/  FFMA.FTZ R148, R134.reuse, R19, R147 ;  /* 0x0000001386947223 */ /* 0x040fe20000010093 */
[-C--:B------:R-:W-:Y:S01]  /*4fc0*/  FFMA.FTZ R147, R134, R151.reuse, -R18 ;  /* 0x0000009786937223 */ /* 0x080fe20000010812 */
[----:B------:R-:W-:Y:S01]  /*4fd0*/  FMUL.FTZ R168, R120, R151 ;  /* 0x0000009778a87220 */ /* 0x000fe20000410000 */
[----:B------:R-:W-:Y:S01]  /*4fe0*/  FMUL.FTZ R18, R119, R190 ;  /* 0x000000be77127220 */ /* 0x000fe20000410000 */
[----:B------:R0:W-:Y:S01]  /*4ff0*/  STS [R21+0x864], R146 ;  /* 0x0008649215007388 */ /* 0x0001e20000000800 */
[----:B------:R-:W-:Y:S01]  /*5000*/  FMUL.FTZ R19, R142, R83 ;  /* 0x000000538e137220 */ /* 0x000fe20000410000 */
[----:B------:R-:W-:Y:S01]  /*5010*/  FFMA.FTZ R144, R112, -R144, R155 ;  /* 0x8000009070907223 */ /* 0x000fe2000001009b */
[C---:B------:R-:W-:Y:S01]  /*5020*/  FMUL.FTZ R151, R143.reuse, R149 ;  /* 0x000000958f977220 */ /* 0x040fe20000410000 */
[----:B------:R-:W-:Y:S01]  /*5030*/  FADD.FTZ R145, R174, R145 ;  /* 0x00000091ae917221 */ /* 0x000fe20000010000 */
[----:B------:R1:W-:Y:S01]  /*5040*/  STS [R21+0x860], R18 ;  /* 0x0008601215007388 */ /* 0x0003e20000000800 */
[-C--:B------:R-:W-:Y:S01]  /*5050*/  FMUL.FTZ R194, R143, R19.reuse ;  /* 0x000000138fc27220 */ /* 0x080fe20000410000 */
[----:B------:R-:W-:Y:S01]  /*5060*/  FFMA.FTZ R192, R144, R19, R151 ;  /* 0x0000001390c07223 */ /* 0x000fe20000010097 */
[-C--:B------:R-:W-:Y:S01]  /*5070*/  FMUL.FTZ R151, R111, R86.reuse ;  /* 0x000000566f977220 */ /* 0x080fe20000410000 */
[----:B------:R-:W-:Y:S01]  /*5080*/  FMUL.FTZ R196, R145, R86 ;  /* 0x0000005691c47220 */ /* 0x000fe20000410000 */
[----:B0-----:R-:W-:Y:S01]  /*5090*/  FADD.FTZ R146, -R170, R17 ;  /* 0x00000011aa927221 */ /* 0x001fe20000010100 */
[-C--:B------:R-:W-:Y:S01]  /*50a0*/  FFMA.FTZ R194, R144, R149.reuse, -R194 ;  /* 0x0000009590c27223 */ /* 0x080fe200000108c2 */
[----:B------:R-:W-:Y:S01]  /*50b0*/  FMUL.FTZ R170, R114, R149 ;  /* 0x0000009572aa7220 */ /* 0x000fe20000410000 */
[----:B------:R-:W-:Y:S01]  /*50c0*/  FFMA.FTZ R149, R115, -R151, R22 ;  /* 0x8000009773957223 */ /* 0x000fe20000010016 */
[----:B------:R-:W-:Y:S01]  /*50d0*/  FMUL.FTZ R17, R156, -R146 ;  /* 0x800000929c117220 */ /* 0x000fe20000410000 */
[----:B-1----:R-:W-:Y:S01]  /*50e0*/  FMUL.FTZ R18, R114, R19 ;  /* 0x0000001372127220 */ /* 0x002fe20000410000 */
[-C--:B------:R-:W-:Y:S01]  /*50f0*/  FMUL.FTZ R19, R156, -R145.reuse ;  /* 0x800000919c137220 */ /* 0x080fe20000410000 */
[----:B------:R-:W-:Y:S01]  /*5100*/  FMUL.FTZ R198, R146, R86 ;  /* 0x0000005692c67220 */ /* 0x000fe20000410000 */
[C---:B------:R-:W-:Y:S01]  /*5110*/  FFMA.FTZ R16, R152.reuse, R145, -R17 ;  /* 0x0000009198107223 */ /* 0x040fe20000010811 */
[----:B------:R-:W-:Y:S01]  /*5120*/  FFMA.FTZ R151, R113, -R151, R150 ;  /* 0x8000009771977223 */ /* 0x000fe20000010096 */
[----:B------:R-:W-:Y:S01]  /*5130*/  FFMA.FTZ R19, R152, R146, R19 ;  /* 0x0000009298137223 */ /* 0x000fe20000010013 */
[----:B------:R0:W-:Y:S01]  /*5140*/  STS [R21+0x86c], R168 ;  /* 0x00086ca815007388 */ /* 0x0001e20000000800 */
[----:B------:R-:W-:Y:S01]  /*5150*/  FADD.FTZ R152, R171, R16 ;  /* 0x00000010ab987221 */ /* 0x000fe20000010000 */
[C---:B------:R-:W-:Y:S01]  /*5160*/  FMUL.FTZ R16, R149.reuse, R198 ;  /* 0x000000c695107220 */ /* 0x040fe20000410000 */
[----:B------:R-:W-:Y:S01]  /*5170*/  FADD.FTZ R153, -R162, R19 ;  /* 0x00000013a2997221 */ /* 0x000fe20000010100 */
[-C--:B------:R-:W-:Y:S01]  /*5180*/  FMUL.FTZ R17, R149, R196.reuse ;  /* 0x000000c495117220 */ /* 0x080fe20000410000 */
[----:B------:R1:W-:Y:S01]  /*5190*/  STS [R21+0x858], R18 ;  /* 0x0008581215007388 */ /* 0x0003e20000000800 */
[----:B------:R-:W-:Y:S01]  /*51a0*/  IADD3 R172, R99, 0x20, RZ ;  /* 0x0000002063ac7810 */ /* 0x000fe20007ffe0ff */
[----:B------:R-:W-:Y:S01]  /*51b0*/  FMUL.FTZ R19, R153, R85 ;  /* 0x0000005599137220 */ /* 0x000fe20000410000 */
[----:B------:R-:W-:Y:S01]  /*51c0*/  IADD3 R174, R99, 0x40, RZ ;  /* 0x0000004063ae7810 */ /* 0x000fe20007ffe0ff */
[----:B------:R2:W-:Y:S01]  /*51d0*/  STS [R21+0x85c], R170 ;  /* 0x00085caa15007388 */ /* 0x0005e20000000800 */
[-C--:B0-----:R-:W-:Y:S01]  /*51e0*/  FMUL.FTZ R168, R111, R196.reuse ;  /* 0x000000c46fa87220 */ /* 0x081fe20000410000 */
[----:B------:R-:W-:Y:S01]  /*51f0*/  FFMA.FTZ R196, R151, R196, R16 ;  /* 0x000000c497c47223 */ /* 0x000fe20000010010 */
[C---:B------:R-:W-:Y:S01]  /*5200*/  FMUL.FTZ R16, R165.reuse, -R153 ;  /* 0x80000099a5107220 */ /* 0x040fe20000410000 */
[-C--:B------:R-:W-:Y:S01]  /*5210*/  LEA.HI.SX32 R171, R178, R99.reuse, 0x1b ;  /* 0x00000063b2ab7211 */ /* 0x080fe200078fdaff */
[----:B------:R-:W-:Y:S01]  /*5220*/  FMUL.FTZ R150, R6, R150 ;  /* 0x0000009606967220 */ /* 0x000fe20000410000 */
[-C--:B-1----:R-:W-:Y:S01]  /*5230*/  FMUL.FTZ R18, R165, -R152.reuse ;  /* 0x80000098a5127220 */ /* 0x082fe20000410000 */
[C---:B------:R-:W-:Y:S01]  /*5240*/  FFMA.FTZ R16, R159.reuse, R152, -R16 ;  /* 0x000000989f107223 */ /* 0x040fe20000010810 */
[----:B------:R0:W-:Y:S01]  /*5250*/  STS [R21+0x850], R168 ;  /* 0x000850a815007388 */ /* 0x0001e20000000800 */
[----:B------:R-:W-:Y:S01]  /*5260*/  LEA.HI.SX32 R173, R180, R99, 0x1b ;  /* 0x00000063b4ad7211 */ /* 0x000fe200078fdaff */
[----:B------:R-:W-:Y:S01]  /*5270*/  FFMA.FTZ R165, R159, R153, R18 ;  /* 0x000000999fa57223 */ /* 0x000fe20000010012 */
[-C--:B--2---:R-:W-:Y:S01]  /*5280*/  FMUL.FTZ R170, R111, R198.reuse ;  /* 0x000000c66faa7220 */ /* 0x084fe20000410000 */
[----:B------:R-:W-:Y:S01]  /*5290*/  FFMA.FTZ R198, R151, R198, -R17 ;  /* 0x000000c697c67223 */ /* 0x000fe20000010811 */
[----:B------:R-:W-:Y:S01]  /*52a0*/  FMUL.FTZ R17, R34, R85 ;  /* 0x0000005522117220 */ /* 0x000fe20000410000 */
[----:B------:R-:W-:Y:S01]  /*52b0*/  FADD.FTZ R162, R175, R16 ;  /* 0x00000010afa27221 */ /* 0x000fe20000010000 */
[----:B------:R-:W-:Y:S01]  /*52c0*/  FADD.FTZ R165, -R176, R165 ;  /* 0x000000a5b0a57221 */ /* 0x000fe20000010100 */
[----:B------:R1:W-:Y:S01]  /*52d0*/  STS [R21+0x854], R170 ;  /* 0x000854aa15007388 */ /* 0x0003e20000000800 */
[-C--:B------:R-:W-:Y:S01]  /*52e0*/  FFMA.FTZ R156, R110, -R17.reuse, R23 ;  /* 0x800000116e9c7223 */ /* 0x080fe20000010017 */
[----:B------:R-:W-:Y:S01]  /*52f0*/  FFMA.FTZ R159, R32, -R17, R185 ;  /* 0x80000011209f7223 */ /* 0x000fe200000100b9 */
[----:B------:R-:W-:Y:S01]  /*5300*/  FMUL.FTZ R17, R152, R85 ;  /* 0x0000005598117220 */ /* 0x000fe20000410000 */
[-C--:B------:R-:W-:Y:S01]  /*5310*/  FMUL.FTZ R206, R162, R88.reuse ;  /* 0x00000058a2ce7220 */ /* 0x080fe20000410000 */
[----:B------:R-:W-:Y:S01]  /*5320*/  FMUL.FTZ R204, R165, R88 ;  /* 0x00000058a5cc7220 */ /* 0x000fe20000410000 */
[----:B------:R-:W-:Y:S01]  /*5330*/  FMUL.FTZ R200, R156, R19 ;  /* 0x000000139cc87220 */ /* 0x000fe20000410000 */
[C---:B0-----:R-:W-:Y:S01]  /*5340*/  FMUL.FTZ R168, R34.reuse, R17 ;  /* 0x0000001122a87220 */ /* 0x041fe20000410000 */
[C---:B------:R-:W-:Y:S01]  /*5350*/  FMUL.FTZ R16, R35.reuse, R206 ;  /* 0x000000ce23107220 */ /* 0x040fe20000410000 */
[----:B------:R-:W-:Y:S01]  /*5360*/  FMUL.FTZ R18, R35, R204 ;  /* 0x000000cc23127220 */ /* 0x000fe20000410000 */
[----:B-1----:R-:W-:Y:S01]  /*5370*/  FMUL.FTZ R170, R34, R19 ;  /* 0x0000001322aa7220 */ /* 0x002fe20000410000 */
[-C--:B------:R-:W-:Y:S01]  /*5380*/  FMUL.FTZ R202, R156, R17.reuse ;  /* 0x000000119cca7220 */ /* 0x080fe20000410000 */
[----:B------:R0:W-:Y:S01]  /*5390*/  STS [R21+0x848], R168 ;  /* 0x000848a815007388 */ /* 0x0001e20000000800 */
[----:B------:R-:W-:Y:S01]  /*53a0*/  IADD3 R176, R99, 0x60, RZ ;  /* 0x0000006063b07810 */ /* 0x000fe20007ffe0ff */
[C---:B------:R-:W-:Y:S01]  /*53b0*/  FFMA.FTZ R200, R159.reuse, R17, R200 ;  /* 0x000000119fc87223 */ /* 0x040fe200000100c8 */
[----:B------:R-:W-:Y:S01]  /*53c0*/  LEA.HI.SX32 R175, R182, R99, 0x1b ;  /* 0x00000063b6af7211 */ /* 0x000fe200078fdaff */
[----:B------:R1:W-:Y:S01]  /*53d0*/  STS [R21+0x84c], R170 ;  /* 0x00084caa15007388 */ /* 0x0003e20000000800 */
[----:B------:R-:W-:Y:S01]  /*53e0*/  FFMA.FTZ R202, R159, R19, -R202 ;  /* 0x000000139fca7223 */ /* 0x000fe200000108ca */
[----:B------:R-:W-:Y:S01]  /*53f0*/  LEA.HI.SX32 R17, R99, R99, 0x1b ;  /* 0x0000006363117211 */ /* 0x000fe200078fdaff */
[----:B------:R-:W-:Y:S01]  /*5400*/  FFMA.FTZ R182, R33, -R183, R186 ;  /* 0x800000b721b67223 */ /* 0x000fe200000100ba */
[----:B------:R2:W-:Y:S01]  /*5410*/  STS [R21+0x840], R16 ;  /* 0x0008401015007388 */ /* 0x0005e20000000800 */
[----:B------:R-:W-:Y:S01]  /*5420*/  LEA.HI.SX32 R167, R172, R99, 0x1b ;  /* 0x00000063aca77211 */ /* 0x000fe200078fdaff */
[----:B------:R-:W-:Y:S01]  /*5430*/  FFMA.FTZ R183, R109, -R183, R184 ;  /* 0x800000b76db77223 */ /* 0x000fe200000100b8 */
[C---:B0-----:R-:W-:Y:S01]  /*5440*/  IADD3 R168, R99.reuse, 0x100, RZ ;  /* 0x0000010063a87810 */ /* 0x041fe20007ffe0ff */
[----:B------:R0:W-:Y:S01]  /*5450*/  STS [R21+0x844], R18 ;  /* 0x0008441215007388 */ /* 0x0001e20000000800 */
[-C--:B------:R-:W-:Y:S01]  /*5460*/  LEA.HI.SX32 R19, R174, R99.reuse, 0x1b ;  /* 0x00000063ae137211 */ /* 0x080fe200078fdaff */
[----:B------:R-:W-:Y:S01]  /*5470*/  FFMA.FTZ R184, -R8, R184, -RZ ;  /* 0x000000b808b87223 */ /* 0x000fe200000109ff */
[C---:B-1----:R-:W-:Y:S01]  /*5480*/  IADD3 R170, R99.reuse, 0x120, RZ ;  /* 0x0000012063aa7810 */ /* 0x042fe20007ffe0ff */
[----:B------:R-:W-:Y:S01]  /*5490*/  FFMA.FTZ R22, -R6, R22, -RZ ;  /* 0x0000001606167223 */ /* 0x000fe200000109ff */
[-C--:B------:R-:W-:Y:S01]  /*54a0*/  LEA.HI.SX32 R179, R168, R99.reuse, 0x1b ;  /* 0x00000063a8b37211 */ /* 0x080fe200078fdaff */
[----:B------:R-:W-:Y:S01]  /*54b0*/  FMUL.FTZ R186, R8, R186 ;  /* 0x000000ba08ba7220 */ /* 0x000fe20000410000 */
[----:B--2---:R-:W-:Y:S01]  /*54c0*/  IADD3 R16, R99, 0x140, RZ ;  /* 0x0000014063107810 */ /* 0x004fe20007ffe0ff */
[----:B------:R-:W-:Y:S01]  /*54d0*/  FFMA.FTZ R158, -R2, R158, -RZ ;  /* 0x0000009e029e7223 */ /* 0x000fe200000109ff */
[----:B------:R-:W-:-:S02]  /*54e0*/  LEA.HI.SX32 R181, R170, R99, 0x1b ;  /* 0x00000063aab57211 */ /* 0x000fc400078fdaff */
[----:B0-----:R-:W-:Y:S02]  /*54f0*/  IADD3 R18, R99, 0x160, RZ ;  /* 0x0000016063127810 */ /* 0x001fe40007ffe0ff */
[-C--:B------:R-:W-:Y:S02]  /*5500*/  LEA.HI.SX32 R169, R176, R99.reuse, 0x1b ;  /* 0x00000063b0a97211 */ /* 0x080fe400078fdaff */
[----:B------:R-:W-:Y:S01]  /*5510*/  LEA.HI.SX32 R187, R16, R99, 0x1b ;  /* 0x0000006310bb7211 */ /* 0x000fe200078fdaff */
[----:B------:R-:W-:Y:S01]  /*5520*/  FFMA.FTZ R16, -R7, R23, -RZ ;  /* 0x0000001707107223 */ /* 0x000fe200000109ff */
[----:B------:R-:W-:Y:S01]  /*5530*/  LEA.HI.SX32 R189, R18, R99, 0x1b ;  /* 0x0000006312bd7211 */ /* 0x000fe200078fdaff */
[----:B------:R-:W-:Y:S01]  /*5540*/  FFMA.FTZ R18, -R5, R157, -RZ ;  /* 0x0000009d05127223 */ /* 0x000fe200000109ff */
[----:B------:R-:W-:Y:S01]  /*5550*/  LEA R170, R171, R92, 0x2 ;  /* 0x0000005cabaa7211 */ /* 0x000fe200078e10ff */
[----:B------:R-:W-:Y:S01]  /*5560*/  FMUL.FTZ R157, R119, R84 ;  /* 0x00000054779d7220 */ /* 0x000fe20000410000 */
[----:B------:R-:W-:-:S02]  /*5570*/  LEA R171, R173, R92, 0x2 ;  /* 0x0000005cadab7211 */ /* 0x000fc400078e10ff */
[-C--:B------:R-:W-:Y:S01]  /*5580*/  LEA R172, R175, R92.reuse, 0x2 ;  /* 0x0000005cafac7211 */ /* 0x080fe200078e10ff */
[-C--:B------:R-:W-:Y:S01]  /*5590*/  FFMA.FTZ R155, R117, -R157.reuse, R164 ;  /* 0x8000009d759b7223 */ /* 0x080fe200000100a4 */
[-C--:B------:R-:W-:Y:S01]  /*55a0*/  LEA R173, R177, R92.reuse, 0x2 ;  /* 0x0000005cb1ad7211 */ /* 0x080fe200078e10ff */
[----:B------:R-:W-:Y:S01]  /*55b0*/  FFMA.FTZ R157, R121, -R157, R154 ;  /* 0x8000009d799d7223 */ /* 0x000fe2000001009a */
[-C--:B------:R-:W-:Y:S01]  /*55c0*/  LEA R174, R179, R92.reuse, 0x2 ;  /* 0x0000005cb3ae7211 */ /* 0x080fe200078e10ff */
[----:B------:R-:W-:Y:S01]  /*55d0*/  BAR.SYNC.DEFER_BLOCKING 0x0 ;  /* 0x0000000000007b1d */ /* 0x000fe20000010000 */
[----:B------:R-:W-:Y:S01]  /*55e0*/  LEA R175, R181, R92, 0x2 ;  /* 0x0000005cb5af7211 */ /* 0x000fe200078e10ff */
[----:B------:R-:W-:Y:S01]  /*55f0*/  FFMA.FTZ R154, -R4, R154, -RZ ;  /* 0x0000009a049a7223 */ /* 0x000fe200000109ff */
        /* <DEDUP_REMOVED lines=10> */
[----:B------:R-:W0:Y:S04]  /*56a0*/  LDS R215, [R208+0x840] ;  /* 0x00084000d0d77984 */ /* 0x000e280000000800 */
[----:B------:R-:W1:Y:S04]  /*56b0*/  LDS R185, [R167+0x8c0] ;  /* 0x0008c000a7b97984 */ /* 0x000e680000000800 */
        /* <DEDUP_REMOVED lines=17> */
[----:B-----5:R-:W-:-:S03]  /*57d0*/  IMAD R16, R141, -0x100, R62 ;  /* 0xffffff008d107824 */ /* 0x020fc600078e023e */
[----:B------:R5:W-:Y:S01]  /*57e0*/  STS [R21+0x1094], R22 ;  /* 0x0010941615007388 */ /* 0x000be20000000800 */
[----:B-1----:R-:W-:Y:S01]  /*57f0*/  FMUL.FTZ R184, R4, R164 ;  /* 0x000000a404b87220 */ /* 0x002fe20000410000 */
[----:B------:R-:W-:Y:S02]  /*5800*/  SHF.L.U32 R164, R141, 0x9, RZ ;  /* 0x000000098da47819 */ /* 0x000fe400000006ff */
[----:B------:R1:W-:Y:S01]  /*5810*/  STS [R21+0x1080], R186 ;  /* 0x001080ba15007388 */ /* 0x0003e20000000800 */
[----:B------:R-:W-:Y:S01]  /*5820*/  LEA R141, R16, -R99, 0x1 ;  /* 0x80000063108d7211 */ /* 0x000fe200078e08ff */
[----:B--2---:R-:W-:Y:S01]  /*5830*/  FMUL.FTZ R150, R3, R161 ;  /* 0x000000a103967220 */ /* 0x004fe20000410000 */
[C---:B------:R-:W-:Y:S01]  /*5840*/  IADD3 R16, P1, R164.reuse, R99, RZ ;  /* 0x00000063a4107210 */ /* 0x040fe20007f3e0ff */
[----:B------:R1:W-:Y:S01]  /*5850*/  STS [R21+0x1088], R210 ;  /* 0x001088d215007388 */ /* 0x0003e20000000800 */
[----:B------:R-:W-:Y:S01]  /*5860*/  ISETP.GE.AND P0, PT, R141, 0x1, PT ;  /* 0x000000018d00780c */ /* 0x000fe20003f06270 */
[----:B-----5:R-:W-:Y:S01]  /*5870*/  FFMA.FTZ R22, -R3, R163, -RZ ;  /* 0x000000a303167223 */ /* 0x020fe200000109ff */
[----:B------:R-:W-:Y:S01]  /*5880*/  LEA.HI.X.SX32 R17, R164, RZ, 0x1, P1 ;  /* 0x000000ffa4117211 */ /* 0x000fe200008f0eff */
[----:B------:R1:W-:Y:S01]  /*5890*/  STS [R21+0x1098], R212 ;  /* 0x001098d415007388 */ /* 0x0003e20000000800 */
[----:B------:R-:W-:-:S03]  /*58a0*/  FMUL.FTZ R161, R183, R204 ;  /* 0x000000ccb7a17220 */ /* 0x000fc60000410000 */
        /* <DEDUP_REMOVED lines=50> */
.L_x_17336:
[----:B------:R-:W-:Y:S05]  /*5bd0*/  BSYNC B0 ;  /* 0x0000000000007941 */ /* 0x000fea0003800000 */
.L_x_17335:
        /* <DEDUP_REMOVED lines=10> */
[----:B-1----:R-:W-:Y:S01]  /*5c80*/  IMAD R18, R105, R44, RZ ;  /* 0x0000002c69127224 */ /* 0x002fe200078e02ff */
[----:B------:R-:W-:Y:S01]  /*5c90*/  UIMAD UR18, UR18, UR16, URZ ;  /* 0x00000010121272a4 */ /* 0x000fe2000f8e023f */
[----:B------:R-:W-:Y:S01]  /*5ca0*/  FADD.FTZ R17, R17, R202 ;  /* 0x000000ca11117221 */ /* 0x000fe20000010000 */
[----:B------:R-:W-:Y:S01]  /*5cb0*/  UIMAD.WIDE.U32 UR8, UR7, UR16, URZ ;  /* 0x00000010070872a5 */ /* 0x000fe2000f8e003f */
[----:B------:R-:W-:Y:S01]  /*5cc0*/  FMUL.FTZ R16, R157, R188 ;  /* 0x000000bc9d107220 */ /* 0x000fe20000410000 */
[----:B------:R-:W-:Y:S01]  /*5cd0*/  UIMAD.WIDE.U32 UR10, UR13, UR16, URZ ;  /* 0x000000100d0a72a5 */ /* 0x000fe2000f8e003f */
[----:B--2---:R-:W-:Y:S01]  /*5ce0*/  FADD.FTZ R21, R17, R198 ;  /* 0x000000c611157221 */ /* 0x004fe20000010000 */
        /* <DEDUP_REMOVED lines=56> */
.L_x_17338:
[----:B------:R-:W-:Y:S05]  /*6070*/  BSYNC B0 ;  /* 0x0000000000007941 */ /* 0x000fea0003800000 */
.L_x_17337:
        /* <DEDUP_REMOVED lines=12> */
.L_x_17340:
[----:B------:R-:W-:Y:S05]  /*6140*/  BSYNC B0 ;  /* 0x0000000000007941 */ /* 0x000fea0003800000 */
.L_x_17339:
[----:B------:R-:W3:Y:S01]  /*6150*/  LDS R169, [R169+0x1200] ;  /* 0x00120000a9a97984 */ /* 0x000ee20000000800 */
[----:B------:R-:W-:Y:S04]  /*6160*/  BSSY B0, `(.L_x_17341) ;  /* 0x0000004000007945 */ /* 0x000fe80003800000 */
[----:B------:R-:W-:Y:S05]  /*6170*/  @!P0 BRA `(.L_x_17342) ;  /* 0x0000000000088947 */ /* 0x000fea0003800000 */
[----:B------:R4:W-:Y:S04]  /*6180*/  REDG.E.ADD.F32.FTZ.RN.STRONG.GPU desc[UR14][R18.64+-0x680], R189 ;  /* 0xfff980bd120079a6 */ /* 0x0009e8000c10f38e */
[----:B---3--:R4:W-:Y:S02]  /*6190*/  REDG.E.ADD.F32.FTZ.RN.STRONG.GPU desc[UR14][R16.64+-0x680], R169 ;  /* 0xfff980a9100079a6 */ /* 0x0089e4000c10f38e */
.L_x_17342:
[----:B------:R-:W-:Y:S05]  /*61a0*/  BSYNC B0 ;  /* 0x0000000000007941 */ /* 0x000fea0003800000 */
.L_x_17341:
[----:B-12---:R1:W2:Y:S01]  /*61b0*/  LDS R21, [R170+0x1280] ;  /* 0x00128000aa157984 */ /* 0x0062a20000000800 */
[----:B------:R-:W-:Y:S04]  /*61c0*/  BSSY B0, `(.L_x_17343) ;  /* 0x0000004000007945 */ /* 0x000fe80003800000 */
[----:B------:R-:W-:Y:S05]  /*61d0*/  @!P1 BRA `(.L_x_17344) ;  /* 0x0000000000089947 */ /* 0x000fea0003800000 */
[----:B------:R0:W-:Y:S04]  /*61e0*/  REDG.E.ADD.F32.FTZ.RN.STRONG.GPU desc[UR14][R18.64+-0x600], R191 ;  /* 0xfffa00bf120079a6 */ /* 0x0001e8000c10f38e */
[----:B--2---:R0:W-:Y:S02]  /*61f0*/  REDG.E.ADD.F32.FTZ.RN.STRONG.GPU desc[UR14][R16.64+-0x600], R21 ;  /* 0xfffa0015100079a6 */ /* 0x0041e4000c10f38e */
.L_x_17344:
[----:B------:R-:W-:Y:S05]  /*6200*/  BSYNC B0 ;  /* 0x0000000000007941 */ /* 0x000fea0003800000 */
.L_x_17343:
[----:B------:R-:W0:Y:S01]  /*6210*/  LDS R171, [R171+0x1300] ;  /* 0x00130000abab7984 */ /* 0x000e220000000800 */
[----:B------:R-:W-:Y:S04]  /*6220*/  BSSY B0, `(.L_x_17345) ;  /* 0x0000004000007945 */ /* 0x000fe80003800000 */
[----:B------:R-:W-:Y:S05]  /*6230*/  @!P2 BRA `(.L_x_17346) ;  /* 0x000000000008a947 */ /* 0x000fea0003800000 */
[----:B------:R1:W-:Y:S04]  /*6240*/  REDG.E.ADD.F32.FTZ.RN.STRONG.GPU desc[UR14][R18.64+-0x580], R193 ;  /* 0xfffa80c1120079a6 */ /* 0x0003e8000c10f38e */
[----:B0-----:R1:W-:Y:S02]  /*6250*/  REDG.E.ADD.F32.FTZ.RN.STRONG.GPU desc[UR14][R16.64+-0x580], R171 ;  /* 0xfffa80ab100079a6 */ /* 0x0013e4000c10f38e */
.L_x_17346:
[----:B------:R-:W-:Y:S05]  /*6260*/  BSYNC B0 ;  /* 0x0000000000007941 */ /* 0x000fea0003800000 */
.L_x_17345:
[----:B0-2---:R0:W2:Y:S01]  /*6270*/  LDS R21, [R172+0x1380] ;  /* 0x00138000ac157984 */ /* 0x0050a20000000800 */
[----:B------:R-:W-:Y:S04]  /*6280*/  BSSY B0, `(.L_x_17347) ;  /* 0x0000004000007945 */ /* 0x000fe80003800000 */
[----:B------:R-:W-:Y:S05]  /*6290*/  @!P3 BRA `(.L_x_17348) ;  /* 0x000000000008b947 */ /* 0x000fea0003800000 */
[----:B------:R0:W-:Y:S04]  /*62a0*/  REDG.E.ADD.F32.FTZ.RN.STRONG.GPU desc[UR14][R18.64+-0x500], R195 ;  /* 0xfffb00c3120079a6 */ /* 0x0001e8000c10f38e */
[----:B--2---:R0:W-:Y:S02]  /*62b0*/  REDG.E.ADD.F32.FTZ.RN.STRONG.GPU desc[UR14][R16.64+-0x500], R21 ;  /* 0xfffb0015100079a6 */ /* 0x0041e4000c10f38e */
.L_x_17348:
[----:B------:R-:W-:Y:S05]  /*62c0*/  BSYNC B0 ;  /* 0x0000000000007941 */ /* 0x000fea0003800000 */
.L_x_17347:
[----:B------:R-:W0:Y:S01]  /*62d0*/  LDS R173, [R173+0x1400] ;  /* 0x00140000adad7984 */ /* 0x000e220000000800 */
[----:B------:R-:W-:Y:S04]  /*62e0*/  BSSY B0, `(.L_x_17349) ;  /* 0x0000004000007945 */ /* 0x000fe80003800000 */
[----:B------:R-:W-:Y:S05]  /*62f0*/  @!P4 BRA `(.L_x_17350) ;  /* 0x000000000008c947 */ /* 0x000fea0003800000 */
[----:B------:R1:W-:Y:S04]  /*6300*/  REDG.E.ADD.F32.FTZ.RN.STRONG.GPU desc[UR14][R18.64+-0x480], R197 ;  /* 0xfffb80c5120079a6 */ /* 0x0003e8000c10f38e */
[----:B0-----:R1:W-:Y:S02]  /*6310*/  REDG.E.ADD.F32.FTZ.RN.STRONG.GPU desc[UR14][R16.64+-0x480], R173 ;  /* 0xfffb80ad100079a6 */ /* 0x0013e4000c10f38e */
.L_x_17350:
[----:B------:R-:W-:Y:S05]  /*6320*/  BSYNC B0 ;  /* 0x0000000000007941 */ /* 0x000fea0003800000 */
.L_x_17349:
[----:B0-2---:R0:W2:Y:S01]  /*6330*/  LDS R21, [R174+0x1480] ;  /* 0x00148000ae157984 */ /* 0x0050a20000000800 */
[----:B------:R-:W-:Y:S04]  /*6340*/  BSSY B0, `(.L_x_17351) ;  /* 0x0000004000007945 */ /* 0x000fe80003800000 */
[----:B------:R-:W-:Y:S05]  /*6350*/  @!P5 BRA `(.L_x_17352) ;  /* 0x000000000008d947 */ /* 0x000fea0003800000 */
[----:B------:R0:W-:Y:S04]  /*6360*/  REDG.E.ADD.F32.FTZ.RN.STRONG.GPU desc[UR14][R18.64+-0x400], R199 ;  /* 0xfffc00c7120079a6 */ /* 0x0001e8000c10f38e */
[----:B--2---:R0:W-:Y:S02]  /*6370*/  REDG.E.ADD.F32.FTZ.RN.STRONG.GPU desc[UR14][R16.64+-0x400], R21 ;  /* 0xfffc0015100079a6 */ /* 0x0041e4000c10f38e */
.L_x_17352:
[----:B------:R-:W-:Y:S05]  /*6380*/  BSYNC B0 ;  /* 0x0000000000007941 */ /* 0x000fea0003800000 */
.L_x_17351:
        /* <DEDUP_REMOVED lines=12> */
.L_x_17354:
[----:B------:R-:W-:Y:S05]  /*6450*/  BSYNC B0 ;  /* 0x0000000000007941 */ /* 0x000fea0003800000 */
.L_x_17353:
[----:B0-2---:R0:W2:Y:S01]  /*6460*/  LDS R21, [R176+0x1580] ;  /* 0x00158000b0157984 */ /* 0x0050a20000000800 */
[----:B------:R-:W-:Y:S04]  /*6470*/  BSSY B0, `(.L_x_17355) ;  /* 0x0000004000007945 */ /* 0x000fe80003800000 */
[----:B------:R-:W-:Y:S05]  /*6480*/  @!P0 BRA `(.L_x_17356) ;  /* 0x0000000000088947 */ /* 0x000fea0003800000 */
[----:B------:R0:W-:Y:S04]  /*6490*/  REDG.E.ADD.F32.FTZ.RN.STRONG.GPU desc[UR14][R18.64+-0x300], R203 ;  /* 0xfffd00cb120079a6 */ /* 0x0001e8000c10f38e */
[----:B--2---:R0:W-:Y:S02]  /*64a0*/  REDG.E.ADD.F32.FTZ.RN.STRONG.GPU desc[UR14][R16.64+-0x300], R21 ;  /* 0xfffd0015100079a6 */ /* 0x0041e4000c10f38e */
.L_x_17356:
[----:B------:R-:W-:Y:S05]  /*64b0*/  BSYNC B0 ;  /* 0x0000000000007941 */ /* 0x000fea0003800000 */
.L_x_17355:
[----:B------:R-:W0:Y:S01]  /*64c0*/  LDS R177, [R177+0x1600] ;  /* 0x00160000b1b17984 */ /* 0x000e220000000800 */
[----:B------:R-:W-:Y:S04]  /*64d0*/  BSSY B0, `(.L_x_17357) ;  /* 0x0000004000007945 */ /* 0x000fe80003800000 */
[----:B------:R-:W-:Y:S05]  /*64e0*/  @!P1 BRA `(.L_x_17358) ;  /* 0x0000000000089947 */ /* 0x000fea0003800000 */
[----:B------:R1:W-:Y:S04]  /*64f0*/  REDG.E.ADD.F32.FTZ.RN.STRONG.GPU desc[UR14][R18.64+-0x280], R205 ;  /* 0xfffd80cd120079a6 */ /* 0x0003e8000c10f38e */
[----:B0-----:R1:W-:Y:S02]  /*6500*/  REDG.E.ADD.F32.FTZ.RN.STRONG.GPU desc[UR14][R16.64+-0x280], R177 ;  /* 0xfffd80b1100079a6 */ /* 0x0013e4000c10f38e */
.L_x_17358:
[----:B------:R-:W-:Y:S05]  /*6510*/  BSYNC B0 ;  /* 0x0000000000007941 */ /* 0x000fea0003800000 */
.L_x_17357:
[----:B0-2---:R0:W2:Y:S01]  /*6520*/  LDS R21, [R178+0x1680] ;  /* 0x00168000b2157984 */ /* 0x0050a20000000800 */
[----:B------:R-:W-:Y:S04]  /*6530*/  BSSY B0, `(.L_x_17359) ;  /* 0x0000004000007945 */ /* 0x000fe80003800000 */
[----:B------:R-:W-:Y:S05]  /*6540*/  @!P2 BRA `(.L_x_17360) ;  /* 0x000000000008a947 */ /* 0x000fea0003800000 */
[----:B------:R0:W-:Y:S04]  /*6550*/  REDG.E.ADD.F32.FTZ.RN.STRONG.GPU desc[UR14][R18.64+-0x200], R207 ;  /* 0xfffe00cf120079a6 */ /* 0x0001e8000c10f38e */
[----:B--2---:R0:W-:Y:S02]  /*6560*/  REDG.E.ADD.F32.FTZ.RN.STRONG.GPU desc[UR14][R16.64+-0x200], R21 ;  /* 0xfffe0015100079a6 */ /* 0x0041e4000c10f38e */
.L_x_17360:
[----:B------:R-:W-:Y:S05]  /*6570*/  BSYNC B0 ;  /* 0x0000000000007941 */ /* 0x000fea0003800000 */
.L_x_17359:
[----:B------:R-:W0:Y:S01]  /*6580*/  LDS R179, [R179+0x1700] ;  /* 0x00170000b3b37984 */ /* 0x000e220000000800 */
[----:B------:R-:W-:Y:S04]  /*6590*/  BSSY B0, `(.L_x_17361) ;  /* 0x0000004000007945 */ /* 0x000fe80003800000 */
[----:B------:R-:W-:Y:S05]  /*65a0*/  @!P3 BRA `(.L_x_17362) ;  /* 0x000000000008b947 */ /* 0x000fea0003800000 */
[----:B------:R1:W-:Y:S04]  /*65b0*/  REDG.E.ADD.F32.FTZ.RN.STRONG.GPU desc[UR14][R18.64+-0x180], R209 ;  /* 0xfffe80d1120079a6 */ /* 0x0003e8000c10f38e */
[----:B0-----:R1:W-:Y:S02]  /*65c0*/  REDG.E.ADD.F32.FTZ.RN.STRONG.GPU desc[UR14][R16.64+-0x180], R179 ;  /* 0xfffe80b3100079a6 */ /* 0x0013e4000c10f38e */
.L_x_17362:
[----:B------:R-:W-:Y:S05]  /*65d0*/  BSYNC B0 ;  /* 0x0000000000007941 */ /* 0x000fea0003800000 */
.L_x_17361:
[----:B0-2---:R0:W2:Y:S01]  /*65e0*/  LDS R21, [R180+0x1780] ;  /* 0x00178000b4157984 */ /* 0x0050a20000000800 */
[----:B------:R-:W-:Y:S04]  /*65f0*/  BSSY B0, `(.L_x_17363) ;  /* 0x0000004000007945 */ /* 0x000fe80003800000 */
[----:B------:R-:W-:Y:S05]  /*6600*/  @!P4 BRA `(.L_x_17364) ;  /* 0x000000000008c947 */ /* 0x000fea0003800000 */
[----:B------:R0:W-:Y:S04]  /*6610*/  REDG.E.ADD.F32.FTZ.RN.STRONG.GPU desc[UR14][R18.64+-0x100], R211 ;  /* 0xffff00d3120079a6 */ /* 0x0001e8000c10f38e */
[----:B--2---:R0:W-:Y:S02]  /*6620*/  REDG.E.ADD.F32.FTZ.RN.STRONG.GPU desc[UR14][R16.64+-0x100], R21 ;  /* 0xffff0015100079a6 */ /* 0x0041e4000c10f38e */
.L_x_17364:
[----:B------:R-:W-:Y:S05]  /*6630*/  BSYNC B0 ;  /* 0x0000000000007941 */ /* 0x000fea0003800000 */
.L_x_17363:
[----:B------:R-:W0:Y:S01]  /*6640*/  LDS R181, [R181+0x1800] ;  /* 0x00180000b5b57984 */ /* 0x000e220000000800 */
[----:B------:R-:W-:Y:S04]  /*6650*/  BSSY B0, `(.L_x_17365) ;  /* 0x0000004000007945 */ /* 0x000fe80003800000 */
[----:B------:R-:W-:Y:S05]  /*6660*/  @!P5 BRA `(.L_x_17366) ;  /* 0x000000000008d947 */ /* 0x000fea0003800000 */
[----:B------:R1:W-:Y:S04]  /*6670*/  REDG.E.ADD.F32.FTZ.RN.STRONG.GPU desc[UR14][R18.64+-0x80], R213 ;  /* 0xffff80d5120079a6 */ /* 0x0003e8000c10f38e */
[----:B0-----:R1:W-:Y:S02]  /*6680*/  REDG.E.ADD.F32.FTZ.RN.STRONG.GPU desc[UR14][R16.64+-0x80], R181 ;  /* 0xffff80b5100079a6 */ /* 0x0013e4000c10f38e */
.L_x_17366:
[----:B------:R-:W-:Y:S05]  /*6690*/  BSYNC B0 ;  /* 0x0000000000007941 */ /* 0x000fea0003800000 */
.L_x_17365:
[----:B01--4-:R-:W0:Y:S01]  /*66a0*/  SHFL.DOWN PT, R17, R30, 0x1, 0x1f ;  /* 0x08201f001e117f89 */ /* 0x013e2200000e0000 */
[----:B------:R-:W-:Y:S01]  /*66b0*/  ISETP.GT.AND P0, PT, R101, 0x1e, PT ;  /* 0x0000001e6500780c */ /* 0x000fe20003f04270 */
[----:B------:R-:W-:Y:S01]  /*66c0*/  FMUL.FTZ R19, R11, R26 ;  /* 0x0000001a0b137220 */ /* 0x000fe20000410000 */
[----:B------:R-:W-:Y:S01]  /*66d0*/  ISETP.NE.AND P1, PT, R101, RZ, PT ;  /* 0x000000ff6500720c */ /* 0x000fe20003f25270 */
[----:B------:R-:W1:Y:S01]  /*66e0*/  SHFL.DOWN PT, R16, R31, 0x1, 0x1f ;  /* 0x08201f001f107f89 */ /* 0x000e6200000e0000 */
[----:B------:R-:W-:Y:S01]  /*66f0*/  ISETP.NE.AND P2, PT, R99, RZ, PT ;  /* 0x000000ff6300720c */ /* 0x000fe20003f45270 */
[----:B--2---:R-:W-:Y:S01]  /*6700*/  FFMA.FTZ R21, R10, R28, -R19 ;  /* 0x0000001c0a157223 */ /* 0x004fe20000010813 */
[----:B------:R-:W-:Y:S03]  /*6710*/  BSSY B0, `(.L_x_17367) ;  /* 0x0000079000007945 */ /* 0x000fe60003800000 */
[----:B------:R-:W-:-:S06]  /*6720*/  FMUL.FTZ R21, R126, R21 ;  /* 0x000000157e157220 */ /* 0x000fcc0000410000 */
[----:B------:R-:W2:Y:S01]  /*6730*/  @!P1 S2R R138, SR_CgaCtaId ;  /* 0x00000000008a9919 */ /* 0x000ea20000008800 */
        /* <DEDUP_REMOVED lines=11> */
[----:B------:R-:W-:Y:S01]  /*67f0*/  @!P1 MOV R17, 0x400 ;  /* 0x0000040000119802 */ /* 0x000fe20000000f00 */
[----:B------:R-:W1:Y:S01]  /*6800*/  SHFL.DOWN PT, R22, R31, 0x4, 0x1f ;  /* 0x08801f001f167f89 */ /* 0x000e6200000e0000 */
[-C--:B------:R-:W-:Y:S01]  /*6810*/  FMUL.FTZ R16, R133, R25.reuse ;  /* 0x0000001985107220 */ /* 0x080fe20000410000 */
[C---:B------:R-:W-:Y:S01]  /*6820*/  FMUL.FTZ R25, R11.reuse, R25 ;  /* 0x000000190b197220 */ /* 0x040fe20000410000 */
[----:B--2---:R-:W-:Y:S01]  /*6830*/  @!P1 LEA R92, R138, R17, 0x18 ;  /* 0x000000118a5c9211 */ /* 0x004fe200078ec0ff */
[----:B------:R-:W-:Y:S01]  /*6840*/  FMUL.FTZ R17, R11, R28 ;  /* 0x0000001c0b117220 */ /* 0x000fe20000410000 */
[----:B------:R-:W-:Y:S01]  /*6850*/  FMUL.FTZ R20, R27, R18 ;  /* 0x000000121b147220 */ /* 0x000fe20000410000 */
[CC--:B------:R-:W-:Y:S01]  /*6860*/  FFMA.FTZ R18, R10.reuse, R24.reuse, R25 ;  /* 0x000000180a127223 */ /* 0x0c0fe20000010019 */
[----:B------:R-:W-:Y:S01]  /*6870*/  FFMA.FTZ R125, R125, R24, R16 ;  /* 0x000000187d7d7223 */ /* 0x000fe20000010010 */
[----:B------:R-:W-:Y:S01]  /*6880*/  FFMA.FTZ R19, R10, R26, R17 ;  /* 0x0000001a0a137223 */ /* 0x000fe20000010011 */
[----:B------:R-:W-:Y:S01]  /*6890*/  FMUL.FTZ R17, R11, R124 ;  /* 0x0000007c0b117220 */ /* 0x000fe20000410000 */
[----:B------:R-:W-:Y:S01]  /*68a0*/  FMUL.FTZ R16, R123, R28 ;  /* 0x0000001c7b107220 */ /* 0x000fe20000410000 */
[----:B------:R-:W-:Y:S01]  /*68b0*/  FFMA.FTZ R18, R29, R18, R20 ;  /* 0x000000121d127223 */ /* 0x000fe20000010014 */
[----:B------:R-:W-:Y:S01]  /*68c0*/  FFMA.FTZ R130, R130, R19, R21 ;  /* 0x0000001382827223 */ /* 0x000fe20000010015 */
[-C--:B------:R-:W-:Y:S01]  /*68d0*/  FFMA.FTZ R21, R10, R128.reuse, -R17 ;  /* 0x000000800a157223 */ /* 0x080fe20000010811 */
[-C--:B------:R-:W-:Y:S01]  /*68e0*/  FMUL.FTZ R19, R11, R128.reuse ;  /* 0x000000800b137220 */ /* 0x080fe20000410000 */
[----:B------:R-:W-:Y:S01]  /*68f0*/  FMUL.FTZ R17, R122, R128 ;  /* 0x000000807a117220 */ /* 0x000fe20000410000 */
[----:B------:R-:W-:Y:S01]  /*6900*/  FFMA.FTZ R16, R129, R26, R16 ;  /* 0x0000001a81107223 */ /* 0x000fe20000010010 */
[----:B------:R-:W-:Y:S01]  /*6910*/  FFMA.FTZ R18, R131, R125, R18 ;  /* 0x0000007d83127223 */ /* 0x000fe20000010012 */
        /* <DEDUP_REMOVED lines=8> */
[----:B------:R-:W-:Y:S01]  /*69a0*/  ISETP.GT.AND P0, PT, R101, 0x17, PT ;  /* 0x000000176500780c */ /* 0x000fe20003f04270 */
[----:B------:R-:W-:Y:S01]  /*69b0*/  FFMA.FTZ R65, R16, R82, R65 ;  /* 0x0000005210417223 */ /* 0x000fe20000010041 */
[----:B------:R-:W1:Y:S01]  /*69c0*/  SHFL.DOWN PT, R22, R31, 0x8, 0x1f ;  /* 0x09001f001f167f89 */ /* 0x000e6200000e0000 */
[----:B------:R-:W-:Y:S01]  /*69d0*/  FFMA.FTZ R127, R127, R16, R130 ;  /* 0x000000107f7f7223 */ /* 0x000fe20000010082 */
[----:B------:R-:W-:Y:S01]  /*69e0*/  FMUL.FTZ R16, R121, R139 ;  /* 0x0000008b79107220 */ /* 0x000fe20000410000 */
[----:B------:R-:W-:Y:S01]  /*69f0*/  FFMA.FTZ R66, R19, R81, R66 ;  /* 0x0000005113427223 */ /* 0x000fe20000010042 */
[----:B------:R-:W-:Y:S01]  /*6a00*/  FFMA.FTZ R120, R120, R19, R21 ;  /* 0x0000001378787223 */ /* 0x000fe20000010015 */
[----:B------:R-:W-:Y:S01]  /*6a10*/  FMUL.FTZ R19, R11, R142 ;  /* 0x0000008e0b137220 */ /* 0x000fe20000410000 */
[----:B------:R-:W-:Y:S01]  /*6a20*/  FADD.FTZ R79, R18, R79 ;  /* 0x0000004f124f7221 */ /* 0x000fe20000010000 */
[-C--:B------:R-:W-:Y:S01]  /*6a30*/  FFMA.FTZ R18, R117, R136.reuse, R16 ;  /* 0x0000008875127223 */ /* 0x080fe20000010010 */
[C---:B------:R-:W-:Y:S01]  /*6a40*/  FMUL.FTZ R17, R11.reuse, R136 ;  /* 0x000000880b117220 */ /* 0x040fe20000410000 */
[-C--:B------:R-:W-:Y:S01]  /*6a50*/  FFMA.FTZ R16, R10, R140.reuse, -R19 ;  /* 0x0000008c0a107223 */ /* 0x080fe20000010813 */
[C---:B------:R-:W-:Y:S01]  /*6a60*/  FMUL.FTZ R19, R11.reuse, R140 ;  /* 0x0000008c0b137220 */ /* 0x040fe20000410000 */
[----:B------:R-:W-:Y:S01]  /*6a70*/  FFMA.FTZ R67, R18, R84, R67 ;  /* 0x0000005412437223 */ /* 0x000fe20000010043 */
[-C--:B------:R-:W-:Y:S01]  /*6a80*/  FFMA.FTZ R20, R10, R139.reuse, -R17 ;  /* 0x0000008b0a147223 */ /* 0x080fe20000010811 */
[----:B------:R-:W-:Y:S01]  /*6a90*/  FMUL.FTZ R139, R11, R139 ;  /* 0x0000008b0b8b7220 */ /* 0x000fe20000410000 */
[----:B------:R-:W-:Y:S01]  /*6aa0*/  FMUL.FTZ R17, R116, R140 ;  /* 0x0000008c74117220 */ /* 0x000fe20000410000 */
[----:B------:R-:W-:Y:S01]  /*6ab0*/  FMUL.FTZ R143, R143, R16 ;  /* 0x000000108f8f7220 */ /* 0x000fe20000410000 */
[C---:B------:R-:W-:Y:S01]  /*6ac0*/  FFMA.FTZ R19, R10.reuse, R142, R19 ;  /* 0x0000008e0a137223 */ /* 0x040fe20000010013 */
[----:B------:R-:W-:Y:S01]  /*6ad0*/  FFMA.FTZ R136, R10, R136, R139 ;  /* 0x000000880a887223 */ /* 0x000fe2000001008b */
[----:B------:R-:W-:Y:S01]  /*6ae0*/  FMUL.FTZ R20, R157, R20 ;  /* 0x000000149d147220 */ /* 0x000fe20000410000 */
[----:B------:R-:W-:Y:S01]  /*6af0*/  FFMA.FTZ R17, R112, R142, R17 ;  /* 0x0000008e70117223 */ /* 0x000fe20000010011 */
[----:B0-----:R-:W-:Y:S01]  /*6b00*/  @!P0 FADD.FTZ R30, R30, R25 ;  /* 0x000000191e1e8221 */ /* 0x001fe20000010000 */
[----:B------:R-:W-:Y:S01]  /*6b10*/  FFMA.FTZ R143, R144, R19, R143 ;  /* 0x00000013908f7223 */ /* 0x000fe2000001008f */
[----:B------:R-:W-:Y:S01]  /*6b20*/  FMUL.FTZ R16, R115, R146 ;  /* 0x0000009273107220 */ /* 0x000fe20000410000 */
[----:B------:R-:W-:Y:S01]  /*6b30*/  FFMA.FTZ R20, R155, R136, R20 ;  /* 0x000000889b147223 */ /* 0x000fe20000010014 */
[----:B-1----:R-:W-:Y:S01]  /*6b40*/  @!P0 FADD.FTZ R31, R31, R22 ;  /* 0x000000161f1f8221 */ /* 0x002fe20000010000 */
[----:B------:R-:W0:Y:S01]  /*6b50*/  SHFL.DOWN PT, R21, R30, 0x10, 0x1f ;  /* 0x0a001f001e157f89 */ /* 0x000e2200000e0000 */
[----:B------:R-:W-:Y:S01]  /*6b60*/  FFMA.FTZ R68, R17, R83, R68 ;  /* 0x0000005311447223 */ /* 0x000fe20000010044 */
[----:B------:R-:W-:Y:S01]  /*6b70*/  FFMA.FTZ R114, R114, R17, R143 ;  /* 0x0000001172727223 */ /* 0x000fe2000001008f */
[----:B------:R-:W-:Y:S01]  /*6b80*/  FMUL.FTZ R17, R11, R146 ;  /* 0x000000920b117220 */ /* 0x000fe20000410000 */
[----:B------:R-:W1:Y:S01]  /*6b90*/  SHFL.DOWN PT, R24, R31, 0x10, 0x1f ;  /* 0x0a001f001f187f89 */ /* 0x000e6200000e0000 */
[-C--:B------:R-:W-:Y:S01]  /*6ba0*/  FFMA.FTZ R22, R113, R145.reuse, R16 ;  /* 0x0000009171167223 */ /* 0x080fe20000010010 */
[CC--:B------:R-:W-:Y:S01]  /*6bb0*/  FMUL.FTZ R19, R11.reuse, R145.reuse ;  /* 0x000000910b137220 */ /* 0x0c0fe20000410000 */
[----:B------:R-:W-:Y:S01]  /*6bc0*/  FMUL.FTZ R16, R11, R152 ;  /* 0x000000980b107220 */ /* 0x000fe20000410000 */
[----:B------:R-:W-:Y:S01]  /*6bd0*/  FFMA.FTZ R119, R119, R18, R20 ;  /* 0x0000001277777223 */ /* 0x000fe20000010014 */
[C---:B------:R-:W-:Y:S01]  /*6be0*/  FFMA.FTZ R18, R10.reuse, R145, R17 ;  /* 0x000000910a127223 */ /* 0x040fe20000010011 */
[C---:B------:R-:W-:Y:S01]  /*6bf0*/  FFMA.FTZ R146, R10.reuse, R146, -R19 ;  /* 0x000000920a927223 */ /* 0x040fe20000010813 */
[-C--:B------:R-:W-:Y:S01]  /*6c00*/  FFMA.FTZ R17, R10, R153.reuse, -R16 ;  /* 0x000000990a117223 */ /* 0x080fe20000010810 */
[----:B------:R-:W-:Y:S01]  /*6c10*/  ISETP.GT.AND P0, PT, R101, 0xf, PT ;  /* 0x0000000f6500780c */ /* 0x000fe20003f04270 */
[----:B------:R-:W-:Y:S01]  /*6c20*/  FMUL.FTZ R19, R110, R153 ;  /* 0x000000996e137220 */ /* 0x000fe20000410000 */
[----:B------:R-:W-:Y:S01]  /*6c30*/  FMUL.FTZ R146, R149, R146 ;  /* 0x0000009295927220 */ /* 0x000fe20000410000 */
[----:B------:R-:W-:Y:S01]  /*6c40*/  FMUL.FTZ R156, R156, R17 ;  /* 0x000000119c9c7220 */ /* 0x000fe20000410000 */
[C---:B------:R-:W-:Y:S01]  /*6c50*/  FMUL.FTZ R17, R11.reuse, R162 ;  /* 0x000000a20b117220 */ /* 0x040fe20000410000 */
[----:B------:R-:W-:Y:S01]  /*6c60*/  FMUL.FTZ R153, R11, R153 ;  /* 0x000000990b997220 */ /* 0x000fe20000410000 */
[----:B------:R-:W-:Y:S01]  /*6c70*/  FFMA.FTZ R146, R151, R18, R146 ;  /* 0x0000001297927223 */ /* 0x000fe20000010092 */
[-C--:B------:R-:W-:Y:S01]  /*6c80*/  FMUL.FTZ R11, R11, R165.reuse ;  /* 0x000000a50b0b7220 */ /* 0x080fe20000410000 */
[CC--:B------:R-:W-:Y:S01]  /*6c90*/  FFMA.FTZ R18, R10.reuse, R165.reuse, -R17 ;  /* 0x000000a50a127223 */ /* 0x0c0fe20000010811 */
[----:B------:R-:W-:Y:S01]  /*6ca0*/  FMUL.FTZ R16, R109, R165 ;  /* 0x000000a56d107220 */ /* 0x000fe20000410000 */
[C---:B------:R-:W-:Y:S01]  /*6cb0*/  FFMA.FTZ R20, R10.reuse, R152, R153 ;  /* 0x000000980a147223 */ /* 0x040fe20000010099 */
[----:B------:R-:W-:Y:S01]  /*6cc0*/  FFMA.FTZ R11, R10, R162, R11 ;  /* 0x000000a20a0b7223 */ /* 0x000fe2000001000b */
[----:B------:R-:W-:Y:S01]  /*6cd0*/  FMUL.FTZ R183, R183, R18 ;  /* 0x00000012b7b77220 */ /* 0x000fe20000410000 */
[----:B0-----:R-:W-:Y:S01]  /*6ce0*/  @!P0 FADD.FTZ R30, R30, R21 ;  /* 0x000000151e1e8221 */ /* 0x001fe20000010000 */
[----:B------:R-:W-:Y:S01]  /*6cf0*/  FFMA.FTZ R19, R32, R152, R19 ;  /* 0x0000009820137223 */ /* 0x000fe20000010013 */
[----:B------:R-:W-:Y:S01]  /*6d00*/  FFMA.FTZ R159, R159, R20, R156 ;  /* 0x000000149f9f7223 */ /* 0x000fe2000001009c */
[----:B-1----:R-:W-:Y:S01]  /*6d10*/  @!P0 FADD.FTZ R31, R31, R24 ;  /* 0x000000181f1f8221 */ /* 0x002fe20000010000 */
[----:B------:R-:W-:Y:S01]  /*6d20*/  FFMA.FTZ R16, R33, R162, R16 ;  /* 0x000000a221107223 */ /* 0x000fe20000010010 */
[----:B------:R-:W-:Y:S01]  /*6d30*/  FFMA.FTZ R182, R182, R11, R183 ;  /* 0x0000000bb6b67223 */ /* 0x000fe200000100b7 */
[----:B------:R-:W-:Y:S01]  /*6d40*/  FFMA.FTZ R111, R111, R22, R146 ;  /* 0x000000166f6f7223 */ /* 0x000fe20000010092 */
[----:B------:R-:W-:Y:S01]  /*6d50*/  FFMA.FTZ R34, R34, R19, R159 ;  /* 0x0000001322227223 */ /* 0x000fe2000001009f */
        /* <DEDUP_REMOVED lines=20> */
.L_x_17368:
[----:B------:R-:W-:Y:S05]  /*6ea0*/  BSYNC B0 ;  /* 0x0000000000007941 */ /* 0x000fea0003800000 */
.L_x_17367:
[----:B------:R-:W-:Y:S01]  /*6eb0*/  IADD3 R9, R9, 0x1, RZ ;  /* 0x0000000109097810 */ /* 0x000fe20007ffe0ff */
[----:B------:R-:W-:-:S03]  /*6ec0*/  UIADD3 UR5, UP0, UR5, 0x1, URZ ;  /* 0x0000000105057890 */ /* 0x000fc6000ff1e03f */
[----:B------:R-:W-:Y:S01]  /*6ed0*/  ISETP.GE.AND P0, PT, R9, UR19, PT ;  /* 0x0000001309007c0c */ /* 0x000fe2000bf06270 */
[----:B------:R-:W-:-:S12]  /*6ee0*/  UIADD3.X UR6, URZ, UR6, URZ, UP0, !UPT ;  /* 0x000000063f067290 */ /* 0x000fd800087fe43f */
[----:B------:R-:W-:Y:S05]  /*6ef0*/  @!P0 BRA `(.L_x_17369) ;  /* 0xffffffb000d48947 */ /* 0x000fea000383ffff */
.L_x_17322:
[----:B------:R-:W-:Y:S01]  /*6f00*/  BAR.SYNC.DEFER_BLOCKING 0x0 ;  /* 0x0000000000007b1d */ /* 0x000fe20000010000 */
[----:B------:R-:W-:-:S07]  /*6f10*/  IMAD.WIDE R2, R99, 0x10, R54 ;  /* 0x0000001063027825 */ /* 0x000fce00078e0236 */
[----:B------:R-:W1:Y:S01]  /*6f20*/  LDC.64 R24, c[0x0][0x388] ;  /* 0x0000e200ff187b82 */ /* 0x000e620000000a00 */
[----:B------:R-:W-:Y:S01]  /*6f30*/  F2FP.F16.F32.PACK_AB R15, R64, R65 ;  /* 0x00000041400f723e */ /* 0x000fe200000000ff */
[----:B------:R-:W-:Y:S01]  /*6f40*/  ULDC.64 UR6, c[0x0][0x390] ;  /* 0x0000e40000067ab9 */ /* 0x000fe20000000a00 */
[----:B------:R-:W-:Y:S02]  /*6f50*/  F2FP.F16.F32.PACK_AB R14, R66, R67 ;  /* 0x00000043420e723e */ /* 0x000fe400000000ff */
[----:B------:R-:W-:-:S03]  /*6f60*/  IADD3 R22, R90, -0x1, RZ ;  /* 0xffffffff5a167810 */ /* 0x000fc60007ffe0ff */
[----:B------:R-:W2:Y:S01]  /*6f70*/  LDC.64 R26, c[0x0][0x3e0] ;  /* 0x0000f800ff1a7b82 */ /* 0x000ea20000000a00 */
[----:B------:R-:W4:Y:S01]  /*6f80*/  LDG.E.128 R8, desc[UR14][R2.64] ;  /* 0x0000000e02087981 */ /* 0x000f22000c1e1d00 */
[----:B------:R-:W-:-:S03]  /*6f90*/  UIADD3 UR4, UR4, 0x1, URZ ;  /* 0x0000000104047890 */ /* 0x000fc6000fffe03f */
[----:B----4-:R-:W-:Y:S01]  /*6fa0*/  STS.128 [R87], R8 ;  /* 0x0000000857007388 */ /* 0x010fe20000000c00 */
[----:B------:R-:W-:-:S03]  /*6fb0*/  NOP ;  /* 0x0000000000007918 */ /* 0x000fc60000000000 */
[----:B------:R-:W4:Y:S02]  /*6fc0*/  LDS.128 R4, [R87] ;  /* 0x0000000057047984 */ /* 0x000f240000000c00 */
[--C-:B----4-:R-:W-:Y:S02]  /*6fd0*/  HADD2.F32 R13, -RZ, R4.reuse.H0_H0 ;  /* 0x20000004ff0d7230 */ /* 0x110fe40000004100 */
        /* <DEDUP_REMOVED lines=9> */
[--C-:B------:R-:W-:Y:S02]  /*7070*/  HADD2.F32 R5, -RZ, R6.reuse.H0_H0 ;  /* 0x20000006ff057230 */ /* 0x100fe40000004100 */
[--C-:B------:R-:W-:Y:S01]  /*7080*/  FADD.FTZ R13, R13, R104.reuse ;  /* 0x000000680d0d7221 */ /* 0x100fe20000010000 */
[----:B------:R-:W-:Y:S01]  /*7090*/  FSETP.GTU.FTZ.AND P1, PT, R4, 20, PT ;  /* 0x41a000000400780b */ /* 0x000fe20003f3c000 */
[----:B------:R-:W-:Y:S01]  /*70a0*/  HADD2.F32 R7, -RZ, R7.H1_H1 ;  /* 0x30000007ff077230 */ /* 0x000fe20000004100 */
[----:B------:R-:W-:Y:S01]  /*70b0*/  FSETP.GTU.FTZ.AND P2, PT, R8, 20, PT ;  /* 0x41a000000800780b */ /* 0x000fe20003f5c000 */
[--C-:B------:R-:W-:Y:S01]  /*70c0*/  FADD.FTZ R10, R5, R104.reuse ;  /* 0x00000068050a7221 */ /* 0x100fe20000010000 */
[----:B------:R-:W-:Y:S01]  /*70d0*/  HADD2.F32 R5, -RZ, R6.H1_H1 ;  /* 0x30000006ff057230 */ /* 0x000fe20000004100 */
[----:B------:R-:W-:Y:S01]  /*70e0*/  FSETP.GTU.FTZ.AND P0, PT, R13, 20, PT ;  /* 0x41a000000d00780b */ /* 0x000fe20003f1c000 */
[--C-:B------:R-:W-:Y:S01]  /*70f0*/  FADD.FTZ R12, R7, R104.reuse ;  /* 0x00000068070c7221 */ /* 0x100fe20000010000 */
[--C-:B------:R-:W-:Y:S01]  /*7100*/  FADD.FTZ R9, R9, R104.reuse ;  /* 0x0000006809097221 */ /* 0x100fe20000010000 */
[----:B------:R-:W-:Y:S01]  /*7110*/  FSETP.GTU.FTZ.AND P3, PT, R10, 20, PT ;  /* 0x41a000000a00780b */ /* 0x000fe20003f7c000 */
[----:B------:R-:W-:Y:S01]  /*7120*/  FADD.FTZ R5, R5, R104 ;  /* 0x0000006805057221 */ /* 0x000fe20000010000 */
[----:B------:R-:W-:-:S02]  /*7130*/  @!P6 FMUL.FTZ R0, R0, -1.4426950216293334961 ;  /* 0xbfb8aa3b0000e820 */ /* 0x000fc40000410000 */
[----:B------:R-:W-:Y:S02]  /*7140*/  FSETP.GTU.FTZ.AND P5, PT, R9, 20, PT ;  /* 0x41a000000900780b */ /* 0x000fe40003fbc000 */
[----:B------:R-:W-:Y:S02]  /*7150*/  FSETP.GTU.FTZ.AND P4, PT, R5, 20, PT ;  /* 0x41a000000500780b */ /* 0x000fe40003f9c000 */
[----:B------:R-:W4:Y:S02]  /*7160*/  @!P6 MUFU.EX2 R0, R0 ;  /* 0x000000000000e308 */ /* 0x000f240000000800 */
[----:B------:R-:W-:Y:S01]  /*7170*/  @!P0 FMUL.FTZ R3, R13, -1.4426950216293334961 ;  /* 0xbfb8aa3b0d038820 */ /* 0x000fe20000410000 */
[----:B------:R-:W-:-:S05]  /*7180*/  F2FP.F16.F32.PACK_AB R13, R68, R69 ;  /* 0x00000045440d723e */ /* 0x000fca00000000ff */
[----:B------:R-:W5:Y:S01]  /*7190*/  @!P0 MUFU.EX2 R3, R3 ;  /* 0x0000000300038308 */ /* 0x000f620000000800 */
[----:B------:R-:W-:Y:S02]  /*71a0*/  @!P5 FMUL.FTZ R7, R9, -1.4426950216293334961 ;  /* 0xbfb8aa3b0907d820 */ /* 0x000fe40000410000 */
[----:B------:R-:W-:Y:S01]  /*71b0*/  @!P4 FMUL.FTZ R5, R5, -1.4426950216293334961 ;  /* 0xbfb8aa3b0505c820 */ /* 0x000fe20000410000 */
[----:B----4-:R-:W-:Y:S01]  /*71c0*/  @!P6 FADD.FTZ R2, R0, 1 ;  /* 0x3f8000000002e421 */ /* 0x010fe20000010000 */
[----:B------:R-:W-:Y:S01]  /*71d0*/  @!P1 FMUL.FTZ R0, R4, -1.4426950216293334961 ;  /* 0xbfb8aa3b04009820 */ /* 0x000fe20000410000 */
[----:B------:R-:W-:-:S03]  /*71e0*/  @!P2 FMUL.FTZ R4, R8, -1.4426950216293334961 ;  /* 0xbfb8aa3b0804a820 */ /* 0x000fc60000410000 */
[----:B------:R-:W-:Y:S01]  /*71f0*/  @!P4 MUFU.EX2 R5, R5 ;  /* 0x000000050005c308 */ /* 0x000fe20000000800 */
[----:B-----5:R-:W-:-:S07]  /*7200*/  @!P0 FADD.FTZ R3, R3, 1 ;  /* 0x3f80000003038421 */ /* 0x020fce0000010000 */
[----:B------:R4:W5:Y:S08]  /*7210*/  @!P6 MUFU.RCP R11, R2 ;  /* 0x00000002000be308 */ /* 0x0009700000001000 */
[----:B------:R-:W0:Y:S01]  /*7220*/  @!P1 MUFU.EX2 R0, R0 ;  /* 0x0000000000009308 */ /* 0x000e220000000800 */
[----:B----4-:R-:W-:-:S07]  /*7230*/  @!P3 FMUL.FTZ R2, R10, -1.4426950216293334961 ;  /* 0xbfb8aa3b0a02b820 */ /* 0x010fce0000410000 */
[----:B------:R-:W4:Y:S01]  /*7240*/  @!P3 MUFU.EX2 R2, R2 ;  /* 0x000000020002b308 */ /* 0x000f220000000800 */
[----:B-----5:R-:W-:Y:S01]  /*7250*/  @!P6 FMUL.FTZ R72, R72, R11 ;  /* 0x0000000b4848e220 */ /* 0x020fe20000410000 */
[----:B------:R-:W-:-:S06]  /*7260*/  FSETP.GTU.FTZ.AND P6, PT, R12, 20, PT ;  /* 0x41a000000c00780b */ /* 0x000fcc0003fdc000 */
[----:B------:R5:W-:Y:S01]  /*7270*/  @!P2 MUFU.EX2 R6, R4 ;  /* 0x000000040006a308 */ /* 0x000be20000000800 */
[----:B0-----:R-:W-:-:S07]  /*7280*/  @!P1 FADD.FTZ R0, R0, 1 ;  /* 0x3f80000000009421 */ /* 0x001fce0000010000 */
[----:B------:R0:W3:Y:S01]  /*7290*/  @!P5 MUFU.EX2 R8, R7 ;  /* 0x000000070008d308 */ /* 0x0000e20000000800 */
[----:B-----5:R-:W-:Y:S01]  /*72a0*/  @!P6 FMUL.FTZ R4, R12, -1.4426950216293334961 ;  /* 0xbfb8aa3b0c04e820 */ /* 0x020fe20000410000 */
[----:B------:R-:W-:Y:S01]  /*72b0*/  F2FP.F16.F32.PACK_AB R12, R70, R71 ;  /* 0x00000047460c723e */ /* 0x000fe200000000ff */
[----:B----4-:R-:W-:-:S04]  /*72c0*/  @!P3 FADD.FTZ R2, R2, 1 ;  /* 0x3f8000000202b421 */ /* 0x010fc80000010000 */
[----:B------:R4:W-:Y:S01]  /*72d0*/  STS.128 [R87], R12 ;  /* 0x0000000c57007388 */ /* 0x0009e20000000c00 */
[----:B------:R-:W-:-:S03]  /*72e0*/  NOP ;  /* 0x0000000000007918 */ /* 0x000fc60000000000 */
[----:B------:R-:W5:Y:S01]  /*72f0*/  LDS.128 R16, [R87] ;  /* 0x0000000057107984 */ /* 0x000f620000000c00 */
[----:B------:R1:W2:Y:S01]  /*7300*/  @!P6 MUFU.EX2 R9, R4 ;  /* 0x000000040009e308 */ /* 0x0002a20000000800 */
[----:B0-----:R-:W-:Y:S01]  /*7310*/  @!P4 FADD.FTZ R7, R5, 1 ;  /* 0x3f8000000507c421 */ /* 0x001fe20000010000 */
[----:B---3--:R-:W-:-:S06]  /*7320*/  @!P5 FADD.FTZ R8, R8, 1 ;  /* 0x3f8000000808d421 */ /* 0x008fcc0000010000 */
[----:B------:R0:W3:Y:S01]  /*7330*/  @!P1 MUFU.RCP R11, R0 ;  /* 0x00000000000b9308 */ /* 0x0000e20000001000 */
[----:B-1----:R-:W-:-:S04]  /*7340*/  SHF.L.U32 R4, R22, 0x8, RZ ;  /* 0x0000000816047819 */ /* 0x002fc800000006ff */
[----:B------:R-:W-:-:S03]  /*7350*/  SHF.R.S32.HI R5, RZ, 0x1f, R4 ;  /* 0x0000001fff057819 */ /* 0x000fc60000011404 */
[----:B------:R-:W1:Y:S01]  /*7360*/  @!P0 MUFU.RCP R10, R3 ;  /* 0x00000003000a8308 */ /* 0x000e620000001000 */
[----:B0-----:R-:W-:Y:S02]  /*7370*/  IMAD R0, R24, UR17, RZ ;  /* 0x0000001118007c24 */ /* 0x001fe4000f8e02ff */
[----:B--2---:R-:W-:Y:S02]  /*7380*/  @!P6 FADD.FTZ R9, R9, 1 ;  /* 0x3f8000000909e421 */ /* 0x004fe40000010000 */
[----:B----4-:R-:W-:Y:S02]  /*7390*/  IMAD R13, R25, UR16, R0 ;  /* 0x00000010190d7c24 */ /* 0x010fe4000f8e0200 */
[----:B------:R-:W-:Y:S01]  /*73a0*/  @!P2 FADD.FTZ R0, R6, 1 ;  /* 0x3f8000000600a421 */ /* 0x000fe20000010000 */
[----:B------:R-:W-:Y:S01]  /*73b0*/  IMAD R6, R108, UR6, RZ ;  /* 0x000000066c067c24 */ /* 0x000fe2000f8e02ff */
[----:B------:R0:W2:Y:S01]  /*73c0*/  @!P3 MUFU.RCP R21, R2 ;  /* 0x000000020015b308 */ /* 0x0000a20000001000 */
[----:B---3--:R-:W-:Y:S01]  /*73d0*/  @!P1 FMUL.FTZ R74, R74, R11 ;  /* 0x0000000b4a4a9220 */ /* 0x008fe20000410000 */
        /* <DEDUP_REMOVED lines=8> */
[----:B------:R1:W5:Y:S01]  /*7460*/  @!P5 MUFU.RCP R23, R8 ;  /* 0x000000080017d308 */ /* 0x0003620000001000 */
[C---:B---3--:R-:W-:Y:S02]  /*7470*/  IMAD R7, R107.reuse, UR7, R6 ;  /* 0x000000076b077c24 */ /* 0x048fe4000f8e0206 */
        /* <DEDUP_REMOVED lines=8> */
[----:B------:R-:W-:Y:S01]  /*7500*/  LEA R6, P0, R2, R26, 0x1 ;  /* 0x0000001a02067211 */ /* 0x000fe200078008ff */
[----:B------:R-:W3:Y:S01]  /*7510*/  LDC.64 R20, c[0x0][0x3f0] ;  /* 0x0000fc00ff147b82 */ /* 0x000ee20000000a00 */
[----:B-1----:R-:W-:Y:S01]  /*7520*/  F2FP.F16.F32.PACK_AB R8, R73, R72 ;  /* 0x000000484908723e */ /* 0x002fe200000000ff */
[----:B------:R-:W-:Y:S01]  /*7530*/  FADD.FTZ R72, R72, R103 ;  /* 0x0000006748487221 */ /* 0x000fe20000010000 */
[----:B------:R-:W-:Y:S01]  /*7540*/  LEA.HI.X R7, R2, R27, R3, 0x1, P0 ;  /* 0x0000001b02077211 */ /* 0x000fe200000f0c03 */
[----:B------:R-:W1:Y:S01]  /*7550*/  @!P2 MUFU.RCP R0, R0 ;  /* 0x000000000000a308 */ /* 0x000e620000001000 */
[----:B-----5:R-:W-:Y:S01]  /*7560*/  @!P5 FMUL.FTZ R78, R78, R23 ;  /* 0x000000174e4ed220 */ /* 0x020fe20000410000 */
[----:B------:R-:W-:Y:S01]  /*7570*/  F2FP.F16.F32.PACK_AB R10, R77, R76 ;  /* 0x0000004c4d0a723e */ /* 0x000fe200000000ff */
[----:B0-----:R-:W-:-:S04]  /*7580*/  IMAD.WIDE.U32 R4, R24, UR16, R4 ;  /* 0x0000001018047c25 */ /* 0x001fc8000f8e0004 */
[----:B------:R-:W-:Y:S01]  /*7590*/  FADD.FTZ R73, R72, R73 ;  /* 0x0000004948497221 */ /* 0x000fe20000010000 */
[----:B------:R-:W-:Y:S01]  /*75a0*/  IADD3 R98, P4, R98, -0x200, RZ ;  /* 0xfffffe0062627810 */ /* 0x000fe20007f9e0ff */
[----:B------:R-:W-:Y:S01]  /*75b0*/  IMAD.WIDE R2, R99, 0x10, R6 ;  /* 0x0000001063027825 */ /* 0x000fe200078e0206 */
[----:B------:R-:W-:-:S03]  /*75c0*/  IADD3.X R95, R95, -0x1, RZ, P3, !PT ;  /* 0xffffffff5f5f7810 */ /* 0x000fc60001ffe4ff */
[----:B--2---:R-:W-:Y:S01]  /*75d0*/  @!P6 FMUL.FTZ R79, R79, R12 ;  /* 0x0000000c4f4fe220 */ /* 0x004fe20000410000 */
[----:B------:R-:W-:Y:S01]  /*75e0*/  IADD3.X R97, R97, -0x1, RZ, P4, !PT ;  /* 0xffffffff61617810 */ /* 0x000fe200027fe4ff */
[----:B------:R0:W-:Y:S03]  /*75f0*/  STG.E.128 desc[UR14][R2.64], R16 ;  /* 0x0000001002007986 */ /* 0x0001e6000c101d0e */
[----:B------:R-:W-:Y:S01]  /*7600*/  F2FP.F16.F32.PACK_AB R11, R79, R78 ;  /* 0x0000004e4f0b723e */ /* 0x000fe200000000ff */
[----:B-1----:R-:W-:Y:S01]  /*7610*/  @!P2 FMUL.FTZ R75, R75, R0 ;  /* 0x000000004b4ba220 */ /* 0x002fe20000410000 */
[----:B------:R-:W-:Y:S01]  /*7620*/  IMAD R0, R24, UR17, RZ ;  /* 0x0000001118007c24 */ /* 0x000fe2000f8e02ff */
[----:B------:R-:W-:Y:S01]  /*7630*/  BAR.SYNC.DEFER_BLOCKING 0x0 ;  /* 0x0000000000007b1d */ /* 0x000fe20000010000 */
[----:B------:R-:W-:Y:S02]  /*7640*/  IADD3 R91, P2, R91, -0x400, RZ ;  /* 0xfffffc005b5b7810 */ /* 0x000fe40007f5e0ff */
[----:B------:R-:W-:Y:S01]  /*7650*/  F2FP.F16.F32.PACK_AB R9, R75, R74 ;  /* 0x0000004a4b09723e */ /* 0x000fe200000000ff */
[----:B------:R-:W-:-:S02]  /*7660*/  IMAD R7, R25, UR16, R0 ;  /* 0x0000001019077c24 */ /* 0x000fc4000f8e0200 */
[----:B------:R-:W-:Y:S01]  /*7670*/  FADD.FTZ R74, R73, R74 ;  /* 0x0000004a494a7221 */ /* 0x000fe20000010000 */
[----:B------:R-:W-:Y:S01]  /*7680*/  IMAD R0, R108, UR6, RZ ;  /* 0x000000066c007c24 */ /* 0x000fe2000f8e02ff */
[----:B------:R-:W-:Y:S02]  /*7690*/  IADD3.X R89, R89, -0x1, RZ, P2, !PT ;  /* 0xffffffff59597810 */ /* 0x000fe400017fe4ff */
[----:B------:R-:W-:Y:S01]  /*76a0*/  IADD3 R5, R5, R7, RZ ;  /* 0x0000000705057210 */ /* 0x000fe20007ffe0ff */
[C---:B------:R-:W-:Y:S02]  /*76b0*/  IMAD R7, R107.reuse, UR7, R0 ;  /* 0x000000076b077c24 */ /* 0x040fe4000f8e0200 */
[----:B------:R-:W-:Y:S01]  /*76c0*/  FADD.FTZ R75, R74, R75 ;  /* 0x0000004b4a4b7221 */ /* 0x000fe20000010000 */
[----:B0-----:R-:W-:-:S04]  /*76d0*/  IMAD.WIDE.U32 R2, R107, UR6, R4 ;  /* 0x000000066b027c25 */ /* 0x001fc8000f8e0004 */
[----:B------:R-:W-:Y:S01]  /*76e0*/  FADD.FTZ R76, R75, R76 ;  /* 0x0000004c4b4c7221 */ /* 0x000fe20000010000 */
[----:B------:R-:W-:-:S03]  /*76f0*/  IADD3 R0, R3, R7, RZ ;  /* 0x0000000703007210 */ /* 0x000fc60007ffe0ff */
[----:B------:R-:W-:Y:S01]  /*7700*/  FADD.FTZ R77, R76, R77 ;  /* 0x0000004d4c4d7221 */ /* 0x000fe20000010000 */
[----:B---3--:R-:W-:Y:S01]  /*7710*/  LEA R4, P0, R2, R20, 0x1 ;  /* 0x0000001402047211 */ /* 0x008fe200078008ff */
[----:B------:R-:W-:Y:S01]  /*7720*/  STS.128 [R87], R8 ;  /* 0x0000000857007388 */ /* 0x000fe20000000c00 */
[----:B------:R-:W-:-:S03]  /*7730*/  NOP ;  /* 0x0000000000007918 */ /* 0x000fc60000000000 */
[----:B------:R-:W0:Y:S01]  /*7740*/  LDS.128 R12, [R87] ;  /* 0x00000000570c7984 */ /* 0x000e220000000c00 */
[----:B------:R-:W-:Y:S01]  /*7750*/  LEA.HI.X R5, R2, R21, R0, 0x1, P0 ;  /* 0x0000001502057211 */ /* 0x000fe200000f0c00 */
[----:B------:R-:W-:Y:S01]  /*7760*/  FADD.FTZ R78, R77, R78 ;  /* 0x0000004e4d4e7221 */ /* 0x000fe20000010000 */
[----:B------:R-:W-:Y:S02]  /*7770*/  ISETP.GT.AND P0, PT, R90, 0x1, PT ;  /* 0x000000015a00780c */ /* 0x000fe40003f04270 */
[----:B------:R-:W-:Y:S01]  /*7780*/  MOV R90, R22 ;  /* 0x00000016005a7202 */ /* 0x000fe20000000f00 */
[----:B------:R-:W-:-:S04]  /*7790*/  IMAD.WIDE R2, R99, 0x10, R4 ;  /* 0x0000001063027825 */ /* 0x000fc800078e0204 */
[----:B------:R-:W-:Y:S01]  /*77a0*/  FADD.FTZ R103, R78, R79 ;  /* 0x0000004f4e677221 */ /* 0x000fe20000010000 */
[----:B0-----:R0:W-:Y:S05]  /*77b0*/  STG.E.128 desc[UR14][R2.64], R12 ;  /* 0x0000000c02007986 */ /* 0x0011ea000c101d0e */
[----:B------:R-:W-:Y:S05]  /*77c0*/  @P0 BRA `(.L_x_17370) ;  /* 0xffffff9000900947 */ /* 0x000fea000383ffff */
.L_x_17305:
        /* <DEDUP_REMOVED lines=26> */
.L_x_17372:
[----:B------:R-:W-:Y:S05]  /*7970*/  BSYNC B0 ;  /* 0x0000000000007941 */ /* 0x000fea0003800000 */
.L_x_17371:
        /* <DEDUP_REMOVED lines=29> */
.L_x_17374:
[----:B------:R-:W2:Y:S02]  /*7b50*/  S2R R9, SR_TID.X ;  /* 0x0000000000097919 */ /* 0x000ea40000002100 */
.L_x_17375:
[----:B------:R-:W-:Y:S05]  /*7b60*/  BSYNC B0 ;  /* 0x0000000000007941 */ /* 0x000fea0003800000 */
.L_x_17373:
        /* <DEDUP_REMOVED lines=8> */
[----:B0--34-:R-:W-:-:S04]  /*7bf0*/  IMAD.WIDE.U32 R4, R107, UR6, RZ ;  /* 0x000000066b047c25 */ /* 0x019fc8000f8e00ff */
[----:B------:R-:W-:Y:S01]  /*7c00*/  IMAD R13, R107, UR7, R108 ;  /* 0x000000076b0d7c24 */ /* 0x000fe2000f8e026c */
[----:B------:R-:W-:-:S04]  /*7c10*/  ULDC.64 UR6, c[0x0][0x340] ;  /* 0x0000d00000067ab9 */ /* 0x000fc80000000a00 */
[----:B------:R-:W-:Y:S01]  /*7c20*/  IADD3 R13, R5, R13, RZ ;  /* 0x0000000d050d7210 */ /* 0x000fe20007ffe0ff */
[----:B--2---:R-:W-:-:S03]  /*7c30*/  ULEA UR4, UR5, UR4, 0x18 ;  /* 0x0000000405047291 */ /* 0x004fc6000f8ec03f */
[----:B------:R-:W-:-:S09]  /*7c40*/  ULDC UR5, c[0x0][0x0] ;  /* 0x0000000000057ab9 */ /* 0x000fd20000000800 */
.L_x_17376:
        /* <DEDUP_REMOVED lines=17> */
.L_x_17377:
        /* <DEDUP_REMOVED lines=10> */
.L_x_19026:


//--------------------- .text._Z25selective_scan_bwd_kernelI32Selective_Scan_bwd_kernel_traitsILi32ELi8ELb1ELb1ELb1ELb1ELb1EN3c104HalfENS1_7complexIfEEEEv12SSMParamsBwd --------------------------
	.section	.text._Z25selective_scan_bwd_kernelI32Selective_Scan_bwd_kernel_traitsILi32ELi8ELb1ELb1ELb1ELb1ELb1EN3c104HalfENS1_7complexIfEEEEv12SSMParamsBwd,"ax",@progbits
	.align	128
        .global         _Z25selective_scan_bwd_kernelI32Selective_Scan_bwd_kernel_traitsILi32ELi8ELb1ELb1ELb1ELb1ELb1EN3c104HalfENS1_7complexIfEEEEv12SSMParamsBwd
        .type           _Z25selective_scan_bwd_kernelI32Selective_Scan_bwd_kernel_traitsILi32ELi8ELb1ELb1ELb1ELb1ELb1EN3c104HalfENS1_7complexIfEEEEv12SSMParamsBwd,@function
        .size           _Z25selective_scan_bwd_kernelI32Selective_Scan_bwd_kernel_traitsILi32ELi8ELb1ELb1ELb1ELb1ELb1EN3c104HalfENS1_7complexIfEEEEv12SSMParamsBwd,(.L_x_19027 - _Z25selective_scan_bwd_kernelI32Selective_Scan_bwd_kernel_traitsILi32ELi8ELb1ELb1ELb1ELb1ELb1EN3c104HalfENS1_7complexIfEEEEv12SSMParamsBwd)
        .other          _Z25selective_scan_bwd_kernelI32Selective_Scan_bwd_kernel_traitsILi32ELi8ELb1ELb1ELb1ELb1ELb1EN3c104HalfENS1_7complexIfEEEEv12SSMParamsBwd,@"STO_CUDA_ENTRY STV_DEFAULT"
_Z25selective_scan_bwd_kernelI32Selective_Scan_bwd_kernel_traitsILi32ELi8ELb1ELb1ELb1ELb1ELb1EN3c104HalfENS1_7complexIfEEEEv12SSMParamsBwd:
.text._Z25selective_scan_bwd_kernelI32Selective_Scan_bwd_kernel_traitsILi32ELi8ELb1ELb1ELb1ELb1ELb1EN3c104HalfENS1_7complexIfEEEEv12SSMParamsBwd:
        /* <DEDUP_REMOVED lines=161> */
.L_x_17444:
[----:B------:R-:W-:Y:S01]  /*0a10*/  BAR.SYNC.DEFER_BLOCKING 0x0 ;  /* 0x0000000000007b1d */ /* 0x000fe20000010000 */
[----:B0-----:R-:W-:Y:S02]  /*0a20*/  MOV R2, R98 ;  /* 0x0000006200027202 */ /* 0x001fe40000000f00 */
[----:B------:R-:W-:Y:S01]  /*0a30*/  MOV R3, R97 ;  /* 0x0000006100037202 */ /* 0x000fe20000000f00 */
[----:B--2---:R-:W-:-:S04]  /*0a40*/  IMAD.WIDE R4, R99, 0x10, R54 ;  /* 0x0000001063047825 */ /* 0x004fc800078e0236 */
[----:B------:R-:W0:Y:S01]  /*0a50*/  LDC.64 R24, c[0x0][0x2a0] ;  /* 0x0000a800ff187b82 */ /* 0x000e220000000a00 */
[----:B------:R-:W-:-:S05]  /*0a60*/  IMAD.WIDE R2, R99, 0x10, R2 ;  /* 0x0000001063027825 */ /* 0x000fca00078e0202 */
[----:B------:R-:W2:Y:S04]  /*0a70*/  LDG.E.128 R8, desc[UR14][R2.64] ;  /* 0x0000000e02087981 */ /* 0x000ea8000c1e1d00 */
[----:B--2---:R1:W-:Y:S01]  /*0a80*/  STS.128 [R87], R8 ;  /* 0x0000000857007388 */ /* 0x0043e20000000c00 */
[----:B------:R-:W-:-:S03]  /*0a90*/  NOP ;  /* 0x0000000000007918 */ /* 0x000fc60000000000 */
[----:B------:R-:W-:Y:S01]  /*0aa0*/  LDS.128 R12, [R87] ;  /* 0x00000000570c7984 */ /* 0x000fe20000000c00 */
[----:B------:R-:W-:Y:S06]  /*0ab0*/  BAR.SYNC.DEFER_BLOCKING 0x0 ;  /* 0x0000000000007b1d */ /* 0x000fec0000010000 */
[----:B------:R-:W2:Y:S01]  /*0ac0*/  LDG.E.128 R16, desc[UR14][R4.64] ;  /* 0x0000000e04107981 */ /* 0x000ea2000c1e1d00 */
[----:B------:R-:W-:Y:S02]  /*0ad0*/  MOV R2, R96 ;  /* 0x0000006000027202 */ /* 0x000fe40000000f00 */
[----:B------:R-:W-:-:S03]  /*0ae0*/  MOV R3, R95 ;  /* 0x0000005f00037202 */ /* 0x000fc60000000f00 */
[----:B------:R-:W-:Y:S01]  /*0af0*/  IMAD.WIDE R6, R99, 0x10, R2 ;  /* 0x0000001063067825 */ /* 0x000fe200078e0202 */
[----:B--2---:R2:W-:Y:S01]  /*0b00*/  STS.128 [R87], R16 ;  /* 0x0000001057007388 */ /* 0x0045e20000000c00 */
[----:B------:R-:W-:-:S03]  /*0b10*/  NOP ;  /* 0x0000000000007918 */ /* 0x000fc60000000000 */
[----:B------:R-:W3:Y:S01]  /*0b20*/  LDS.128 R20, [R87] ;  /* 0x0000000057147984 */ /* 0x000ee20000000c00 */
[----:B------:R-:W-:Y:S06]  /*0b30*/  BAR.SYNC.DEFER_BLOCKING 0x0 ;  /* 0x0000000000007b1d */ /* 0x000fec0000010000 */
[----:B-1----:R-:W4:Y:S01]  /*0b40*/  LDG.E.128 R8, desc[UR14][R6.64] ;  /* 0x0000000e06087981 */ /* 0x002f22000c1e1d00 */
[----:B0-----:R-:W-:Y:S01]  /*0b50*/  IMAD R4, R24, UR17, RZ ;  /* 0x0000001118047c24 */ /* 0x001fe2000f8e02ff */
[----:B------:R-:W-:Y:S01]  /*0b60*/  LEA R2, R90, 0xffffff00, 0x8 ;  /* 0xffffff005a027811 */ /* 0x000fe200078e40ff */
[----:B------:R-:W-:Y:S02]  /*0b70*/  BSSY B0, `(.L_x_17379) ;  /* 0x000003d000007945 */ /* 0x000fe40003800000 */
[----:B--2---:R-:W-:Y:S01]  /*0b80*/  IMAD R17, R25, UR16, R4 ;  /* 0x0000001019117c24 */ /* 0x004fe2000f8e0204 */
[----:B------:R-:W-:Y:S01]  /*0b90*/  SHF.R.S32.HI R3, RZ, 0x1f, R2 ;  /* 0x0000001fff037819 */ /* 0x000fe20000011402 */
[----:B------:R-:W0:Y:S01]  /*0ba0*/  LDC.64 R4, c[0x0][0x318] ;  /* 0x0000c600ff047b82 */ /* 0x000e220000000a00 */
        /* <DEDUP_REMOVED lines=25> */
[----:B0-----:R-:W-:Y:S10]  /*0d40*/  @P6 BRA `(.L_x_17380) ;  /* 0x00000000007c6947 */ /* 0x001ff40003800000 */
        /* <DEDUP_REMOVED lines=31> */
.L_x_17380:
[----:B------:R-:W-:Y:S05]  /*0f40*/  BSYNC B0 ;  /* 0x0000000000007941 */ /* 0x000fea0003800000 */
.L_x_17379:
[----:B------:R-:W-:Y:S01]  /*0f50*/  IMAD.WIDE.U32 R6, R24, UR16, R2 ;  /* 0x0000001018067c25 */ /* 0x000fe2000f8e0002 */
[----:B------:R-:W-:Y:S01]  /*0f60*/  BSSY B0, `(.L_x_17381) ;  /* 0x0000023000007945 */ /* 0x000fe20003800000 */
[----:B------:R-:W-:-:S03]  /*0f70*/  FSETP.GTU.FTZ.AND P6, PT, R80, 20, PT ;  /* 0x41a000005000780b */ /* 0x000fc60003fdc000 */
[----:B-1----:R-:W-:Y:S01]  /*0f80*/  IADD3 R11, R7, R17, RZ ;  /* 0x00000011070b7210 */ /* 0x002fe20007ffe0ff */
        /* <DEDUP_REMOVED lines=32> */
.L_x_17382:
[----:B------:R-:W-:Y:S05]  /*1190*/  BSYNC B0 ;  /* 0x0000000000007941 */ /* 0x000fea0003800000 */
.L_x_17381:
        /* <DEDUP_REMOVED lines=33> */
.L_x_17384:
[----:B------:R-:W-:Y:S05]  /*13b0*/  BSYNC B0 ;  /* 0x0000000000007941 */ /* 0x000fea0003800000 */
.L_x_17383:
        /* <DEDUP_REMOVED lines=33> */
.L_x_17386:
[----:B------:R-:W-:Y:S05]  /*15d0*/  BSYNC B0 ;  /* 0x0000000000007941 */ /* 0x000fea0003800000 */
.L_x_17385:
        /* <DEDUP_REMOVED lines=33> */
.L_x_17388:
[----:B------:R-:W-:Y:S05]  /*17f0*/  BSYNC B0 ;  /* 0x0000000000007941 */ /* 0x000fea0003800000 */
.L_x_17387:
        /* <DEDUP_REMOVED lines=33> */
.L_x_17390:
[----:B------:R-:W-:Y:S05]  /*1a10*/  BSYNC B0 ;  /* 0x0000000000007941 */ /* 0x000fea0003800000 */
.L_x_17389:
        /* <DEDUP_REMOVED lines=33> */
.L_x_17392:
[----:B------:R-:W-:Y:S05]  /*1c30*/  BSYNC B0 ;  /* 0x0000000000007941 */ /* 0x000fea0003800000 */
.L_x_17391:
        /* <DEDUP_REMOVED lines=33> */
.L_x_17394:
[----:B------:R-:W-:Y:S05]  /*1e50*/  BSYNC B0 ;  /* 0x0000000000007941 */ /* 0x000fea0003800000 */
.L_x_17393:
        /* <DEDUP_REMOVED lines=14> */
[----:B------:R-:W-:Y:S06]  /*1f40*/  BAR.SYNC.DEFER_BLOCKING 0x0 ;  /* 0x0000000000007b1d */ /* 0x000fec0000010000 */
[----:B------:R3:W4:Y:S01]  /*1f50*/  LDG.E.128 R16, desc[UR14][R8.64] ;  /* 0x0000000e08107981 */ /* 0x000722000c1e1d00 */
[C---:B0-----:R-:W-:Y:S02]  /*1f60*/  IMAD R0, R20.reuse, UR17, RZ ;  /* 0x0000001114007c24 */ /* 0x041fe4000f8e02ff */
[----:B------:R-:W-:-:S04]  /*1f70*/  IMAD.WIDE.U32 R10, R20, UR16, R2 ;  /* 0x00000010140a7c25 */ /* 0x000fc8000f8e0002 */
[----:B------:R-:W-:Y:S02]  /*1f80*/  IMAD R21, R21, UR16, R0 ;  /* 0x0000001015157c24 */ /* 0x000fe4000f8e0200 */
[----:B------:R-:W-:-:S03]  /*1f90*/  IMAD R0, R108, UR6, RZ ;  /* 0x000000066c007c24 */ /* 0x000fc6000f8e02ff */
[----:B------:R-:W-:Y:S01]  /*1fa0*/  IADD3 R11, R11, R21, RZ ;  /* 0x000000150b0b7210 */ /* 0x000fe20007ffe0ff */
[C---:B---3--:R-:W-:Y:S02]  /*1fb0*/  IMAD R9, R107.reuse, UR7, R0 ;  /* 0x000000076b097c24 */ /* 0x048fe4000f8e0200 */
[----:B------:R-:W-:Y:S01]  /*1fc0*/  IMAD.WIDE.U32 R10, R107, UR6, R10 ;  /* 0x000000066b0a7c25 */ /* 0x000fe2000f8e000a */
[----:B------:R-:W-:Y:S02]  /*1fd0*/  ULDC.64 UR6, c[0x0][0x3a0] ;  /* 0x0000e80000067ab9 */ /* 0x000fe40000000a00 */
[----:B-1----:R-:W-:Y:S02]  /*1fe0*/  LEA R8, P0, R10, R22, 0x1 ;  /* 0x000000160a087211 */ /* 0x002fe400078008ff */
[----:B------:R-:W-:-:S04]  /*1ff0*/  IADD3 R0, R11, R9, RZ ;  /* 0x000000090b007210 */ /* 0x000fc80007ffe0ff */
[----:B------:R-:W-:-:S03]  /*2000*/  LEA.HI.X R9, R10, R23, R0, 0x1, P0 ;  /* 0x000000170a097211 */ /* 0x000fc600000f0c00 */
[----:B------:R-:W-:Y:S01]  /*2010*/  IMAD.WIDE R8, R99, 0x10, R8 ;  /* 0x0000001063087825 */ /* 0x000fe200078e0208 */
[----:B----4-:R-:W-:Y:S01]  /*2020*/  STS.128 [R87], R16 ;  /* 0x0000001057007388 */ /* 0x010fe20000000c00 */
[----:B------:R-:W-:-:S03]  /*2030*/  NOP ;  /* 0x0000000000007918 */ /* 0x000fc60000000000 */
[----:B------:R-:W0:Y:S01]  /*2040*/  LDS.128 R20, [R87] ;  /* 0x0000000057147984 */ /* 0x000e220000000c00 */
[----:B------:R-:W-:Y:S06]  /*2050*/  BAR.SYNC.DEFER_BLOCKING 0x0 ;  /* 0x0000000000007b1d */ /* 0x000fec0000010000 */
[----:B------:R1:W3:Y:S01]  /*2060*/  LDG.E.128 R24, desc[UR14][R8.64] ;  /* 0x0000000e08187981 */ /* 0x0002e2000c1e1d00 */
        /* <DEDUP_REMOVED lines=8> */
[----:B------:R-:W-:Y:S02]  /*20f0*/  HADD2.F32 R40, -RZ, R22.H1_H1 ;  /* 0x30000016ff287230 */ /* 0x000fe40000004100 */
[----:B-1----:R-:W-:Y:S01]  /*2100*/  FMUL.FTZ R8, R32, -1.4426950216293334961 ;  /* 0xbfb8aa3b20087820 */ /* 0x002fe20000410000 */
[----:B------:R-:W0:Y:S01]  /*2110*/  MUFU.EX2 R0, R0 ;  /* 0x0000000000007308 */ /* 0x000e220000000800 */
[----:B------:R-:W-:Y:S01]  /*2120*/  FMUL.FTZ R9, R36, -1.4426950216293334961 ;  /* 0xbfb8aa3b24097820 */ /* 0x000fe20000410000 */
[----:B------:R-:W-:-:S02]  /*2130*/  HADD2.F32 R43, -RZ, R23.H0_H0 ;  /* 0x20000017ff2b7230 */ /* 0x000fc40000004100 */
[----:B------:R-:W-:Y:S01]  /*2140*/  FMUL.FTZ R18, R40, -1.4426950216293334961 ;  /* 0xbfb8aa3b28127820 */ /* 0x000fe20000410000 */
[----:B------:R-:W-:Y:S02]  /*2150*/  HADD2.F32 R46, -RZ, R23.H1_H1 ;  /* 0x30000017ff2e7230 */ /* 0x000fe40000004100 */
[----:B------:R-:W-:Y:S01]  /*2160*/  FMUL.FTZ R31, R43, -1.4426950216293334961 ;  /* 0xbfb8aa3b2b1f7820 */ /* 0x000fe20000410000 */
[----:B------:R-:W-:Y:S02]  /*2170*/  MUFU.EX2 R16, R10 ;  /* 0x0000000a00107308 */ /* 0x000fe40000000800 */
[----:B------:R-:W-:-:S06]  /*2180*/  FMUL.FTZ R34, R46, -1.4426950216293334961 ;  /* 0xbfb8aa3b2e227820 */ /* 0x000fcc0000410000 */
[----:B------:R-:W1:Y:S01]  /*2190*/  MUFU.EX2 R20, R11 ;  /* 0x0000000b00147308 */ /* 0x000e620000000800 */
[----:B0-----:R-:W-:Y:S01]  /*21a0*/  FADD.FTZ R17, R0, 1 ;  /* 0x3f80000000117421 */ /* 0x001fe20000010000 */
[--C-:B------:R-:W-:Y:S02]  /*21b0*/  HADD2.F32 R0, -RZ, R4.reuse.H0_H0 ;  /* 0x20000004ff007230 */ /* 0x100fe40000004100 */
[----:B------:R-:W-:-:S04]  /*21c0*/  HADD2.F32 R4, -RZ, R4.H1_H1 ;  /* 0x30000004ff047230 */ /* 0x000fc80000004100 */
[----:B------:R-:W0:Y:S08]  /*21d0*/  MUFU.EX2 R21, R8 ;  /* 0x0000000800157308 */ /* 0x000e300000000800 */
[----:B------:R-:W4:Y:S01]  /*21e0*/  MUFU.EX2 R22, R9 ;  /* 0x0000000900167308 */ /* 0x000f220000000800 */
[----:B-1----:R-:W-:Y:S01]  /*21f0*/  FADD.FTZ R23, R20, 1 ;  /* 0x3f80000014177421 */ /* 0x002fe20000010000 */
[----:B------:R-:W-:-:S06]  /*2200*/  HADD2.F32 R20, -RZ, R5.H1_H1 ;  /* 0x30000005ff147230 */ /* 0x000fcc0000004100 */
[----:B------:R0:W-:Y:S08]  /*2210*/  MUFU.EX2 R38, R31 ;  /* 0x0000001f00267308 */ /* 0x0001f00000000800 */
[----:B------:R4:W1:Y:S01]  /*2220*/  MUFU.EX2 R47, R34 ;  /* 0x00000022002f7308 */ /* 0x0008620000000800 */
[----:B0-----:R-:W-:Y:S01]  /*2230*/  FADD.FTZ R31, R21, 1 ;  /* 0x3f800000151f7421 */ /* 0x001fe20000010000 */
[----:B------:R-:W-:-:S06]  /*2240*/  HADD2.F32 R21, -RZ, R6.H0_H0 ;  /* 0x20000006ff157230 */ /* 0x000fcc0000004100 */
[----:B------:R-:W0:Y:S01]  /*2250*/  MUFU.RCP R19, R17 ;  /* 0x0000001100137308 */ /* 0x000e220000001000 */
[----:B----4-:R-:W-:Y:S01]  /*2260*/  FADD.FTZ R34, R22, 1 ;  /* 0x3f80000016227421 */ /* 0x010fe20000010000 */
[----:B------:R-:W-:-:S06]  /*2270*/  HADD2.F32 R22, -RZ, R6.H1_H1 ;  /* 0x30000006ff167230 */ /* 0x000fcc0000004100 */
[----:B------:R4:W5:Y:S01]  /*2280*/  MUFU.EX2 R35, R18 ;  /* 0x0000001200237308 */ /* 0x0009620000000800 */
[----:B-1----:R-:W-:-:S07]  /*2290*/  FADD.FTZ R47, R47, 1 ;  /* 0x3f8000002f2f7421 */ /* 0x002fce0000010000 */
[----:B------:R1:W-:Y:S01]  /*22a0*/  MUFU.RCP R37, R31 ;  /* 0x0000001f00257308 */ /* 0x0003e20000001000 */
[----:B----4-:R-:W-:Y:S01]  /*22b0*/  FADD.FTZ R18, R16, 1 ;  /* 0x3f80000010127421 */ /* 0x010fe20000010000 */
[----:B------:R-:W-:Y:S02]  /*22c0*/  HADD2.F32 R16, -RZ, R5.H0_H0 ;  /* 0x20000005ff107230 */ /* 0x000fe40000004100 */
[----:B0-----:R-:W-:-:S04]  /*22d0*/  FADD.FTZ R5, -R19, 1 ;  /* 0x3f80000013057421 */ /* 0x001fc80000010100 */
[----:B------:R-:W-:Y:S01]  /*22e0*/  FFMA.FTZ R5, R28, R5, 1 ;  /* 0x3f8000001c057423 */ /* 0x000fe20000010005 */
[----:B------:R-:W0:Y:S01]  /*22f0*/  MUFU.RCP R18, R18 ;  /* 0x0000001200127308 */ /* 0x000e220000001000 */
[----:B-1----:R-:W-:Y:S01]  /*2300*/  FADD.FTZ R31, R38, 1 ;  /* 0x3f800000261f7421 */ /* 0x002fe20000010000 */
[----:B-----5:R-:W-:-:S06]  /*2310*/  FADD.FTZ R35, R35, 1 ;  /* 0x3f80000023237421 */ /* 0x020fcc0000010000 */
[----:B------:R1:W4:Y:S08]  /*2320*/  MUFU.RCP R33, R23 ;  /* 0x0000001700217308 */ /* 0x0003300000001000 */
[----:B------:R-:W5:Y:S01]  /*2330*/  MUFU.RCP R44, R31 ;  /* 0x0000001f002c7308 */ /* 0x000f620000001000 */
[----:B-1----:R-:W-:Y:S02]  /*2340*/  HADD2.F32 R23, -RZ, R7.H0_H0 ;  /* 0x20000007ff177230 */ /* 0x002fe40000004100 */
[----:B0-----:R-:W-:-:S04]  /*2350*/  FADD.FTZ R6, -R18, 1 ;  /* 0x3f80000012067421 */ /* 0x001fc80000010100 */
[C---:B------:R-:W-:Y:S01]  /*2360*/  FFMA.FTZ R6, R29.reuse, R6, 1 ;  /* 0x3f8000001d067423 */ /* 0x040fe20000010006 */
[----:B------:R-:W-:Y:S01]  /*2370*/  FMUL.FTZ R29, R29, R18 ;  /* 0x000000121d1d7220 */ /* 0x000fe20000410000 */
[----:B------:R-:W0:Y:S08]  /*2380*/  MUFU.RCP R47, R47 ;  /* 0x0000002f002f7308 */ /* 0x000e300000001000 */
[----:B------:R1:W2:Y:S08]  /*2390*/  MUFU.RCP R39, R34 ;  /* 0x0000002200277308 */ /* 0x0002b00000001000 */
[----:B------:R-:W2:Y:S01]  /*23a0*/  MUFU.RCP R41, R35 ;  /* 0x0000002300297308 */ /* 0x000ea20000001000 */
[----:B---3--:R3:W-:Y:S01]  /*23b0*/  STS.128 [R87], R24 ;  /* 0x0000001857007388 */ /* 0x0087e20000000c00 */
[----:B------:R-:W-:-:S03]  /*23c0*/  NOP ;  /* 0x0000000000007918 */ /* 0x000fc60000000000 */
[----:B------:R-:W4:Y:S01]  /*23d0*/  LDS.128 R8, [R87] ;  /* 0x0000000057087984 */ /* 0x000f220000000c00 */
[----:B---3--:R-:W-:Y:S01]  /*23e0*/  FMUL.FTZ R25, R28, R19 ;  /* 0x000000131c197220 */ /* 0x008fe20000410000 */
[----:B------:R-:W-:Y:S02]  /*23f0*/  HADD2.F32 R26, -RZ, R12.H0_H0 ;  /* 0x2000000cff1a7230 */ /* 0x000fe40000004100 */
[----:B------:R-:W-:Y:S02]  /*2400*/  HADD2.F32 R24, -RZ, R7.H1_H1 ;  /* 0x30000007ff187230 */ /* 0x000fe40000004100 */
[----:B------:R-:W-:-:S04]  /*2410*/  FMUL.FTZ R17, R0, R25 ;  /* 0x0000001900117220 */ /* 0x000fc80000410000 */
[----:B------:R-:W-:Y:S01]  /*2420*/  FFMA.FTZ R102, R17, R26, R102 ;  /* 0x0000001a11667223 */ /* 0x000fe20000010066 */
[--C-:B----4-:R-:W-:Y:S02]  /*2430*/  HADD2.F32 R27, -RZ, R8.reuse.H1_H1 ;  /* 0x30000008ff1b7230 */ /* 0x110fe40000004100 */
[----:B------:R-:W-:Y:S02]  /*2440*/  HADD2.F32 R26, -RZ, R8.H0_H0 ;  /* 0x20000008ff1a7230 */ /* 0x000fe40000004100 */
[--C-:B------:R-:W-:Y:S02]  /*2450*/  HADD2.F32 R28, -RZ, R9.reuse.H0_H0 ;  /* 0x20000009ff1c7230 */ /* 0x100fe40000004100 */
[----:B------:R-:W-:Y:S01]  /*2460*/  FMUL.FTZ R7, R4, R27 ;  /* 0x0000001b04077220 */ /* 0x000fe20000410000 */
[----:B-1----:R-:W-:Y:S02]  /*2470*/  HADD2.F32 R34, -RZ, R9.H1_H1 ;  /* 0x30000009ff227230 */ /* 0x002fe40000004100 */
        /* <DEDUP_REMOVED lines=8> */
[----:B------:R-:W-:Y:S01]  /*2500*/  FADD.FTZ R11, -R37, 1 ;  /* 0x3f800000250b7421 */ /* 0x000fe20000010100 */
[----:B------:R-:W-:Y:S01]  /*2510*/  FMUL.FTZ R10, R20, R34 ;  /* 0x00000022140a7220 */ /* 0x000fe20000410000 */
[----:B------:R-:W-:Y:S01]  /*2520*/  FMUL.FTZ R7, R7, R6 ;  /* 0x0000000607077220 */ /* 0x000fe20000410000 */
[----:B------:R-:W-:Y:S01]  /*2530*/  FMUL.FTZ R0, R19, R0 ;  /* 0x0000000013007220 */ /* 0x000fe20000410000 */
[----:B-----5:R-:W-:Y:S01]  /*2540*/  FADD.FTZ R6, -R44, 1 ;  /* 0x3f8000002c067421 */ /* 0x020fe20000010100 */
[----:B------:R-:W-:Y:S01]  /*2550*/  FFMA.FTZ R9, R30, R9, 1 ;  /* 0x3f8000001e097423 */ /* 0x000fe20000010009 */
[----:B------:R-:W-:Y:S01]  /*2560*/  FFMA.FTZ R11, R32, R11, 1 ;  /* 0x3f800000200b7423 */ /* 0x000fe2000001000b */
[----:B------:R-:W-:Y:S01]  /*2570*/  FMUL.FTZ R8, R33, R8 ;  /* 0x0000000821087220 */ /* 0x000fe20000410000 */
[----:B------:R-:W-:Y:S01]  /*2580*/  FMUL.FTZ R10, R37, R10 ;  /* 0x0000000a250a7220 */ /* 0x000fe20000410000 */
[----:B0-----:R-:W-:Y:S01]  /*2590*/  FADD.FTZ R19, -R47, 1 ;  /* 0x3f8000002f137421 */ /* 0x001fe20000010100 */
[----:B------:R-:W-:Y:S01]  /*25a0*/  FMUL.FTZ R0, R0, R5 ;  /* 0x0000000500007220 */ /* 0x000fe20000410000 */
[----:B------:R-:W-:Y:S01]  /*25b0*/  FFMA.FTZ R18, R43, R6, 1 ;  /* 0x3f8000002b127423 */ /* 0x000fe20000010006 */
[----:B------:R-:W-:Y:S01]  /*25c0*/  FMUL.FTZ R9, R8, R9 ;  /* 0x0000000908097220 */ /* 0x000fe20000410000 */
[----:B------:R-:W-:Y:S01]  /*25d0*/  FMUL.FTZ R10, R10, R11 ;  /* 0x0000000b0a0a7220 */ /* 0x000fe20000410000 */
[----:B--2---:R-:W-:Y:S01]  /*25e0*/  FADD.FTZ R5, -R39, 1 ;  /* 0x3f80000027057421 */ /* 0x004fe20000010100 */
[----:B------:R-:W-:Y:S01]  /*25f0*/  FMUL.FTZ R6, R21, R38 ;  /* 0x0000002615067220 */ /* 0x000fe20000410000 */
[----:B------:R-:W-:Y:S01]  /*2600*/  FADD.FTZ R11, -R41, 1 ;  /* 0x3f800000290b7421 */ /* 0x000fe20000010100 */
[----:B------:R-:W-:Y:S01]  /*2610*/  FFMA.FTZ R31, R46, R19, 1 ;  /* 0x3f8000002e1f7423 */ /* 0x000fe20000010013 */
        /* <DEDUP_REMOVED lines=20> */
[----:B------:R-:W-:Y:S01]  /*2760*/  FMUL.FTZ R33, R30, R33 ;  /* 0x000000211e217220 */ /* 0x000fe20000410000 */
[----:B------:R-:W-:-:S02]  /*2770*/  HADD2.F32 R18, -RZ, R13.H0_H0 ;  /* 0x2000000dff127230 */ /* 0x000fc40000004100 */
[----:B------:R-:W-:Y:S01]  /*2780*/  FFMA.FTZ R0, R31, R0, R102 ;  /* 0x000000001f007223 */ /* 0x000fe20000010066 */
[----:B------:R-:W-:Y:S02]  /*2790*/  FMUL.FTZ R37, R32, R37 ;  /* 0x0000002520257220 */ /* 0x000fe40000410000 */
[----:B------:R-:W0:Y:S01]  /*27a0*/  LDC.64 R50, c[0x0][0x3e8] ;  /* 0x0000fa00ff327b82 */ /* 0x000e220000000a00 */
[----:B------:R-:W-:Y:S01]  /*27b0*/  FMUL.FTZ R35, R16, R33 ;  /* 0x0000002110237220 */ /* 0x000fe20000410000 */
[----:B------:R-:W-:Y:S02]  /*27c0*/  IMAD R30, R52, UR17, RZ ;  /* 0x00000011341e7c24 */ /* 0x000fe4000f8e02ff */
[----:B------:R-:W-:Y:S01]  /*27d0*/  FMUL.FTZ R109, R20, R37 ;  /* 0x00000025146d7220 */ /* 0x000fe20000410000 */
[----:B------:R-:W-:Y:S01]  /*27e0*/  FMUL.FTZ R36, R36, R39 ;  /* 0x0000002724247220 */ /* 0x000fe20000410000 */
[----:B------:R-:W-:Y:S01]  /*27f0*/  FFMA.FTZ R0, R35, R18, R0 ;  /* 0x0000001223007223 */ /* 0x000fe20000010000 */
        /* <DEDUP_REMOVED lines=9> */
[----:B------:R-:W-:Y:S01]  /*2890*/  HADD2.F32 R102, -RZ, R15.H1_H1 ;  /* 0x3000000fff667230 */ /* 0x000fe20000004100 */
[----:B------:R1:W-:Y:S01]  /*28a0*/  STS.128 [R87], R8 ;  /* 0x0000000857007388 */ /* 0x0003e20000000c00 */
[----:B------:R-:W-:-:S03]  /*28b0*/  NOP ;  /* 0x0000000000007918 */ /* 0x000fc60000000000 */
[----:B------:R-:W2:Y:S01]  /*28c0*/  LDS.128 R4, [R87] ;  /* 0x0000000057047984 */ /* 0x000ea20000000c00 */
[----:B-1----:R-:W-:Y:S02]  /*28d0*/  HADD2.F32 R8, -RZ, R13.H1_H1 ;  /* 0x3000000dff087230 */ /* 0x002fe40000004100 */
[----:B------:R-:W-:-:S03]  /*28e0*/  IMAD R10, R108, UR6, RZ ;  /* 0x000000066c0a7c24 */ /* 0x000fc6000f8e02ff */
[----:B------:R-:W-:Y:S01]  /*28f0*/  FFMA.FTZ R0, R109, R8, R0 ;  /* 0x000000086d007223 */ /* 0x000fe20000010000 */
[----:B------:R-:W-:Y:S02]  /*2900*/  HADD2.F32 R8, -RZ, R14.H0_H0 ;  /* 0x2000000eff087230 */ /* 0x000fe40000004100 */
[----:B------:R-:W-:-:S03]  /*2910*/  IMAD R11, R107, UR7, R10 ;  /* 0x000000076b0b7c24 */ /* 0x000fc6000f8e020a */
[----:B------:R-:W-:Y:S01]  /*2920*/  FFMA.FTZ R0, R21, R8, R0 ;  /* 0x0000000815007223 */ /* 0x000fe20000010000 */
[----:B------:R-:W-:Y:S01]  /*2930*/  IMAD.WIDE.U32 R8, R107, UR6, R18 ;  /* 0x000000066b087c25 */ /* 0x000fe2000f8e0012 */
[----:B------:R-:W-:Y:S01]  /*2940*/  ULDC.64 UR6, c[0x0][0x320] ;  /* 0x0000c80000067ab9 */ /* 0x000fe20000000a00 */
[----:B------:R-:W1:Y:S01]  /*2950*/  LDC R18, c[0x0][0x21c] ;  /* 0x00008700ff127b82 */ /* 0x000e620000000800 */
[----:B------:R-:W-:Y:S01]  /*2960*/  ISETP.NE.U32.AND P0, PT, RZ, UR6, PT ;  /* 0x00000006ff007c0c */ /* 0x000fe2000bf05070 */
[----:B------:R-:W-:Y:S01]  /*2970*/  FMUL.FTZ R19, R22, R41 ;  /* 0x0000002916137220 */ /* 0x000fe20000410000 */
[C---:B0-----:R-:W-:Y:S02]  /*2980*/  LEA R10, P1, R8.reuse, R50, 0x1 ;  /* 0x00000032080a7211 */ /* 0x041fe400078208ff */
[----:B------:R-:W-:Y:S01]  /*2990*/  IADD3 R9, R9, R11, RZ ;  /* 0x0000000b09097210 */ /* 0x000fe20007ffe0ff */
[----:B------:R-:W-:Y:S01]  /*29a0*/  FFMA.FTZ R0, R19, R16, R0 ;  /* 0x0000001013007223 */ /* 0x000fe20000010000 */
[----:B------:R-:W-:Y:S01]  /*29b0*/  ISETP.NE.AND.EX P0, PT, RZ, UR7, PT, P0 ;  /* 0x00000007ff007c0c */ /* 0x000fe2000bf05300 */
[----:B------:R-:W-:Y:S01]  /*29c0*/  HADD2.F32 R16, -RZ, R15.H0_H0 ;  /* 0x2000000fff107230 */ /* 0x000fe20000004100 */
[----:B------:R-:W-:-:S04]  /*29d0*/  LEA.HI.X R11, R8, R51, R9, 0x1, P1 ;  /* 0x00000033080b7211 */ /* 0x000fc800008f0c09 */
[----:B------:R-:W-:Y:S01]  /*29e0*/  FFMA.FTZ R16, R23, R16, R0 ;  /* 0x0000001017107223 */ /* 0x000fe20000010000 */
[----:B------:R-:W-:-:S04]  /*29f0*/  IMAD.WIDE R8, R99, 0x10, R10 ;  /* 0x0000001063087825 */ /* 0x000fc800078e020a */
[----:B------:R-:W-:Y:S01]  /*2a00*/  FMUL.FTZ R11, R24, R47 ;  /* 0x0000002f180b7220 */ /* 0x000fe20000410000 */
        /* <DEDUP_REMOVED lines=8> */
[----:B0-----:R-:W0:Y:S01]  /*2a90*/  LDC.64 R4, c[0x0][0x2c0] ;  /* 0x0000b000ff047b82 */ /* 0x001e220000000a00 */
        /* <DEDUP_REMOVED lines=23> */
.L_x_17395:
[----:B-1----:R-:W-:Y:S01]  /*2c10*/  ISETP.GE.AND P0, PT, R18, 0x1, PT ;  /* 0x000000011200780c */ /* 0x002fe20003f06270 */
        /* <DEDUP_REMOVED lines=16> */
[----:B0-----:R-:W-:Y:S01]  /*2d20*/  HFMA2.MMA R9, -RZ, RZ, 0, 0 ;  /* 0x00000000ff097435 */ /* 0x001fe200000001ff */
[----:B------:R-:W-:Y:S01]  /*2d30*/  FADD.FTZ R8, R17, R17 ;  /* 0x0000001111087221 */ /* 0x000fe20000010000 */
[----:B------:R-:W-:Y:S01]  /*2d40*/  FADD.FTZ R7, R31, R31 ;  /* 0x0000001f1f077221 */ /* 0x000fe20000010000 */
[----:B------:R-:W-:Y:S01]  /*2d50*/  FADD.FTZ R6, R35, R35 ;  /* 0x0000002323067221 */ /* 0x000fe20000010000 */
[----:B------:R-:W-:Y:S01]  /*2d60*/  FADD.FTZ R5, R109, R109 ;  /* 0x0000006d6d057221 */ /* 0x000fe20000010000 */
[----:B------:R-:W-:Y:S01]  /*2d70*/  FADD.FTZ R4, R21, R21 ;  /* 0x0000001515047221 */ /* 0x000fe20000010000 */
[----:B--2---:R-:W-:Y:S01]  /*2d80*/  FADD.FTZ R3, R19, R19 ;  /* 0x0000001313037221 */ /* 0x004fe20000010000 */
[----:B------:R-:W0:Y:S01]  /*2d90*/  LDC R62, c[0x0][0x218] ;  /* 0x00008600ff3e7b82 */ /* 0x000e220000000800 */
        /* <DEDUP_REMOVED lines=21> */
.L_x_17443:
        /* <DEDUP_REMOVED lines=253> */
.L_x_17398:
[----:B------:R-:W-:Y:S05]  /*3ec0*/  BSYNC B0 ;  /* 0x0000000000007941 */ /* 0x000fea0003800000 */
.L_x_17397:
        /* <DEDUP_REMOVED lines=243> */
.L_x_17400:
[----:B------:R-:W-:Y:S05]  /*4e00*/  BSYNC B0 ;  /* 0x0000000000007941 */ /* 0x000fea0003800000 */
.L_x_17399:
        /* <DEDUP_REMOVED lines=20> */
.L_x_17402:
[----:B------:R-:W-:Y:S05]  /*4f50*/  BSYNC B0 ;  /* 0x0000000000007941 */ /* 0x000fea0003800000 */
.L_x_17401:
        /* <DEDUP_REMOVED lines=20> */
.L_x_17404:
[----:B------:R-:W-:Y:S05]  /*50a0*/  BSYNC B0 ;  /* 0x0000000000007941 */ /* 0x000fea0003800000 */
.L_x_17403:
        /* <DEDUP_REMOVED lines=20> */
.L_x_17406:
[----:B------:R-:W-:Y:S05]  /*51f0*/  BSYNC B0 ;  /* 0x0000000000007941 */ /* 0x000fea0003800000 */
.L_x_17405:
        /* <DEDUP_REMOVED lines=21> */
.L_x_17408:
[----:B------:R-:W-:Y:S05]  /*5350*/  BSYNC B0 ;  /* 0x0000000000007941 */ /* 0x000fea0003800000 */
.L_x_17407:
        /* <DEDUP_REMOVED lines=337> */
.L_x_17410:
[----:B------:R-:W-:Y:S05]  /*6870*/  BSYNC B0 ;  /* 0x0000000000007941 */ /* 0x000fea0003800000 */
.L_x_17409:
        /* <DEDUP_REMOVED lines=73> */
.L_x_17412:
[----:B------:R-:W-:Y:S05]  /*6d10*/  BSYNC B0 ;  /* 0x0000000000007941 */ /* 0x000fea0003800000 */
.L_x_17411:
        /* <DEDUP_REMOVED lines=12> */
.L_x_17414:
[----:B------:R-:W-:Y:S05]  /*6de0*/  BSYNC B0 ;  /* 0x0000000000007941 */ /* 0x000fea0003800000 */
.L_x_17413:
[----:B------:R-:W3:Y:S01]  /*6df0*/  LDS R169, [R169+0x1200] ;  /* 0x00120000a9a97984 */ /* 0x000ee20000000800 */
[----:B------:R-:W-:Y:S04]  /*6e00*/  BSSY B0, `(.L_x_17415) ;  /* 0x0000004000007945 */ /* 0x000fe80003800000 */
[----:B------:R-:W-:Y:S05]  /*6e10*/  @!P0 BRA `(.L_x_17416) ;  /* 0x0000000000088947 */ /* 0x000fea0003800000 */
[----:B------:R4:W-:Y:S04]  /*6e20*/  REDG.E.ADD.F32.FTZ.RN.STRONG.GPU desc[UR14][R18.64+-0x680], R189 ;  /* 0xfff980bd120079a6 */ /* 0x0009e8000c10f38e */
[----:B---3--:R4:W-:Y:S02]  /*6e30*/  REDG.E.ADD.F32.FTZ.RN.STRONG.GPU desc[UR14][R16.64+-0x680], R169 ;  /* 0xfff980a9100079a6 */ /* 0x0089e4000c10f38e */
.L_x_17416:
[----:B------:R-:W-:Y:S05]  /*6e40*/  BSYNC B0 ;  /* 0x0000000000007941 */ /* 0x000fea0003800000 */
.L_x_17415:
[----:B-12---:R1:W2:Y:S01]  /*6e50*/  LDS R21, [R170+0x1280] ;  /* 0x00128000aa157984 */ /* 0x0062a20000000800 */
[----:B------:R-:W-:Y:S04]  /*6e60*/  BSSY B0, `(.L_x_17417) ;  /* 0x0000004000007945 */ /* 0x000fe80003800000 */
[----:B------:R-:W-:Y:S05]  /*6e70*/  @!P1 BRA `(.L_x_17418) ;  /* 0x0000000000089947 */ /* 0x000fea0003800000 */
[----:B------:R0:W-:Y:S04]  /*6e80*/  REDG.E.ADD.F32.FTZ.RN.STRONG.GPU desc[UR14][R18.64+-0x600], R191 ;  /* 0xfffa00bf120079a6 */ /* 0x0001e8000c10f38e */
[----:B--2---:R0:W-:Y:S02]  /*6e90*/  REDG.E.ADD.F32.FTZ.RN.STRONG.GPU desc[UR14][R16.64+-0x600], R21 ;  /* 0xfffa0015100079a6 */ /* 0x0041e4000c10f38e */
.L_x_17418:
[----:B------:R-:W-:Y:S05]  /*6ea0*/  BSYNC B0 ;  /* 0x0000000000007941 */ /* 0x000fea0003800000 */
.L_x_17417:
[----:B------:R-:W0:Y:S01]  /*6eb0*/  LDS R171, [R171+0x1300] ;  /* 0x00130000abab7984 */ /* 0x000e220000000800 */
[----:B------:R-:W-:Y:S04]  /*6ec0*/  BSSY B0, `(.L_x_17419) ;  /* 0x0000004000007945 */ /* 0x000fe80003800000 */
[----:B------:R-:W-:Y:S05]  /*6ed0*/  @!P2 BRA `(.L_x_17420) ;  /* 0x000000000008a947 */ /* 0x000fea0003800000 */
[----:B------:R1:W-:Y:S04]  /*6ee0*/  REDG.E.ADD.F32.FTZ.RN.STRONG.GPU desc[UR14][R18.64+-0x580], R193 ;  /* 0xfffa80c1120079a6 */ /* 0x0003e8000c10f38e */
[----:B0-----:R1:W-:Y:S02]  /*6ef0*/  REDG.E.ADD.F32.FTZ.RN.STRONG.GPU desc[UR14][R16.64+-0x580], R171 ;  /* 0xfffa80ab100079a6 */ /* 0x0013e4000c10f38e */
.L_x_17420:
[----:B------:R-:W-:Y:S05]  /*6f00*/  BSYNC B0 ;  /* 0x0000000000007941 */ /* 0x000fea0003800000 */
.L_x_17419:
[----:B0-2---:R0:W2:Y:S01]  /*6f10*/  LDS R21, [R172+0x1380] ;  /* 0x00138000ac157984 */ /* 0x0050a20000000800 */
[----:B------:R-:W-:Y:S04]  /*6f20*/  BSSY B0, `(.L_x_17421) ;  /* 0x0000004000007945 */ /* 0x000fe80003800000 */
[----:B------:R-:W-:Y:S05]  /*6f30*/  @!P3 BRA `(.L_x_17422) ;  /* 0x000000000008b947 */ /* 0x000fea0003800000 */
[----:B------:R0:W-:Y:S04]  /*6f40*/  REDG.E.ADD.F32.FTZ.RN.STRONG.GPU desc[UR14][R18.64+-0x500], R195 ;  /* 0xfffb00c3120079a6 */ /* 0x0001e8000c10f38e */
[----:B--2---:R0:W-:Y:S02]  /*6f50*/  REDG.E.ADD.F32.FTZ.RN.STRONG.GPU desc[UR14][R16.64+-0x500], R21 ;  /* 0xfffb0015100079a6 */ /* 0x0041e4000c10f38e */
.L_x_17422:
[----:B------:R-:W-:Y:S05]  /*6f60*/  BSYNC B0 ;  /* 0x0000000000007941 */ /* 0x000fea0003800000 */
.L_x_17421:
[----:B------:R-:W0:Y:S01]  /*6f70*/  LDS R173, [R173+0x1400] ;  /* 0x00140000adad7984 */ /* 0x000e220000000800 */
[----:B------:R-:W-:Y:S04]  /*6f80*/  BSSY B0, `(.L_x_17423) ;  /* 0x0000004000007945 */ /* 0x000fe80003800000 */
[----:B------:R-:W-:Y:S05]  /*6f90*/  @!P4 BRA `(.L_x_17424) ;  /* 0x000000000008c947 */ /* 0x000fea0003800000 */
[----:B------:R1:W-:Y:S04]  /*6fa0*/  REDG.E.ADD.F32.FTZ.RN.STRONG.GPU desc[UR14][R18.64+-0x480], R197 ;  /* 0xfffb80c5120079a6 */ /* 0x0003e8000c10f38e */
[----:B0-----:R1:W-:Y:S02]  /*6fb0*/  REDG.E.ADD.F32.FTZ.RN.STRONG.GPU desc[UR14][R16.64+-0x480], R173 ;  /* 0xfffb80ad100079a6 */ /* 0x0013e4000c10f38e */
.L_x_17424:
[----:B------:R-:W-:Y:S05]  /*6fc0*/  BSYNC B0 ;  /* 0x0000000000007941 */ /* 0x000fea0003800000 */
.L_x_17423:
[----:B0-2---:R0:W2:Y:S01]  /*6fd0*/  LDS R21, [R174+0x1480] ;  /* 0x00148000ae157984 */ /* 0x0050a20000000800 */
[----:B------:R-:W-:Y:S04]  /*6fe0*/  BSSY B0, `(.L_x_17425) ;  /* 0x0000004000007945 */ /* 0x000fe80003800000 */
[----:B------:R-:W-:Y:S05]  /*6ff0*/  @!P5 BRA `(.L_x_17426) ;  /* 0x000000000008d947 */ /* 0x000fea0003800000 */
[----:B------:R0:W-:Y:S04]  /*7000*/  REDG.E.ADD.F32.FTZ.RN.STRONG.GPU desc[UR14][R18.64+-0x400], R199 ;  /* 0xfffc00c7120079a6 */ /* 0x0001e8000c10f38e */
[----:B--2---:R0:W-:Y:S02]  /*7010*/  REDG.E.ADD.F32.FTZ.RN.STRONG.GPU desc[UR14][R16.64+-0x400], R21 ;  /* 0xfffc0015100079a6 */ /* 0x0041e4000c10f38e */
.L_x_17426:
[----:B------:R-:W-:Y:S05]  /*7020*/  BSYNC B0 ;  /* 0x0000000000007941 */ /* 0x000fea0003800000 */
.L_x_17425:
        /* <DEDUP_REMOVED lines=12> */
.L_x_17428:
[----:B------:R-:W-:Y:S05]  /*70f0*/  BSYNC B0 ;  /* 0x0000000000007941 */ /* 0x000fea0003800000 */
.L_x_17427:
[----:B0-2---:R0:W2:Y:S01]  /*7100*/  LDS R21, [R176+0x1580] ;  /* 0x00158000b0157984 */ /* 0x0050a20000000800 */
[----:B------:R-:W-:Y:S04]  /*7110*/  BSSY B0, `(.L_x_17429) ;  /* 0x0000004000007945 */ /* 0x000fe80003800000 */
[----:B------:R-:W-:Y:S05]  /*7120*/  @!P0 BRA `(.L_x_17430) ;  /* 0x0000000000088947 */ /* 0x000fea0003800000 */
[----:B------:R0:W-:Y:S04]  /*7130*/  REDG.E.ADD.F32.FTZ.RN.STRONG.GPU desc[UR14][R18.64+-0x300], R203 ;  /* 0xfffd00cb120079a6 */ /* 0x0001e8000c10f38e */
[----:B--2---:R0:W-:Y:S02]  /*7140*/  REDG.E.ADD.F32.FTZ.RN.STRONG.GPU desc[UR14][R16.64+-0x300], R21 ;  /* 0xfffd0015100079a6 */ /* 0x0041e4000c10f38e */
.L_x_17430:
[----:B------:R-:W-:Y:S05]  /*7150*/  BSYNC B0 ;  /* 0x0000000000007941 */ /* 0x000fea0003800000 */
.L_x_17429:
[----:B------:R-:W0:Y:S01]  /*7160*/  LDS R177, [R177+0x1600] ;  /* 0x00160000b1b17984 */ /* 0x000e220000000800 */
[----:B------:R-:W-:Y:S04]  /*7170*/  BSSY B0, `(.L_x_17431) ;  /* 0x0000004000007945 */ /* 0x000fe80003800000 */
[----:B------:R-:W-:Y:S05]  /*7180*/  @!P1 BRA `(.L_x_17432) ;  /* 0x0000000000089947 */ /* 0x000fea0003800000 */
[----:B------:R1:W-:Y:S04]  /*7190*/  REDG.E.ADD.F32.FTZ.RN.STRONG.GPU desc[UR14][R18.64+-0x280], R205 ;  /* 0xfffd80cd120079a6 */ /* 0x0003e8000c10f38e */
[----:B0-----:R1:W-:Y:S02]  /*71a0*/  REDG.E.ADD.F32.FTZ.RN.STRONG.GPU desc[UR14][R16.64+-0x280], R177 ;  /* 0xfffd80b1100079a6 */ /* 0x0013e4000c10f38e */
.L_x_17432:
[----:B------:R-:W-:Y:S05]  /*71b0*/  BSYNC B0 ;  /* 0x0000000000007941 */ /* 0x000fea0003800000 */
.L_x_17431:
[----:B0-2---:R0:W2:Y:S01]  /*71c0*/  LDS R21, [R178+0x1680] ;  /* 0x00168000b2157984 */ /* 0x0050a20000000800 */
[----:B------:R-:W-:Y:S04]  /*71d0*/  BSSY B0, `(.L_x_17433) ;  /* 0x0000004000007945 */ /* 0x000fe80003800000 */
[----:B------:R-:W-:Y:S05]  /*71e0*/  @!P2 BRA `(.L_x_17434) ;  /* 0x000000000008a947 */ /* 0x000fea0003800000 */
[----:B------:R0:W-:Y:S04]  /*71f0*/  REDG.E.ADD.F32.FTZ.RN.STRONG.GPU desc[UR14][R18.64+-0x200], R207 ;  /* 0xfffe00cf120079a6 */ /* 0x0001e8000c10f38e */
[----:B--2---:R0:W-:Y:S02]  /*7200*/  REDG.E.ADD.F32.FTZ.RN.STRONG.GPU desc[UR14][R16.64+-0x200], R21 ;  /* 0xfffe0015100079a6 */ /* 0x0041e4000c10f38e */
.L_x_17434:
[----:B------:R-:W-:Y:S05]  /*7210*/  BSYNC B0 ;  /* 0x0000000000007941 */ /* 0x000fea0003800000 */
.L_x_17433:
[----:B------:R-:W0:Y:S01]  /*7220*/  LDS R179, [R179+0x1700] ;  /* 0x00170000b3b37984 */ /* 0x000e220000000800 */
[----:B------:R-:W-:Y:S04]  /*7230*/  BSSY B0, `(.L_x_17435) ;  /* 0x0000004000007945 */ /* 0x000fe80003800000 */
[----:B------:R-:W-:Y:S05]  /*7240*/  @!P3 BRA `(.L_x_17436) ;  /* 0x000000000008b947 */ /* 0x000fea0003800000 */
[----:B------:R1:W-:Y:S04]  /*7250*/  REDG.E.ADD.F32.FTZ.RN.STRONG.GPU desc[UR14][R18.64+-0x180], R209 ;  /* 0xfffe80d1120079a6 */ /* 0x0003e8000c10f38e */
[----:B0-----:R1:W-:Y:S02]  /*7260*/  REDG.E.ADD.F32.FTZ.RN.STRONG.GPU desc[UR14][R16.64+-0x180], R179 ;  /* 0xfffe80b3100079a6 */ /* 0x0013e4000c10f38e */
.L_x_17436:
[----:B------:R-:W-:Y:S05]  /*7270*/  BSYNC B0 ;  /* 0x0000000000007941 */ /* 0x000fea0003800000 */
.L_x_17435:
[----:B0-2---:R0:W2:Y:S01]  /*7280*/  LDS R21, [R180+0x1780] ;  /* 0x00178000b4157984 */ /* 0x0050a20000000800 */
[----:B------:R-:W-:Y:S04]  /*7290*/  BSSY B0, `(.L_x_17437) ;  /* 0x0000004000007945 */ /* 0x000fe80003800000 */
[----:B------:R-:W-:Y:S05]  /*72a0*/  @!P4 BRA `(.L_x_17438) ;  /* 0x000000000008c947 */ /* 0x000fea0003800000 */
[----:B------:R0:W-:Y:S04]  /*72b0*/  REDG.E.ADD.F32.FTZ.RN.STRONG.GPU desc[UR14][R18.64+-0x100], R211 ;  /* 0xffff00d3120079a6 */ /* 0x0001e8000c10f38e */
[----:B--2---:R0:W-:Y:S02]  /*72c0*/  REDG.E.ADD.F32.FTZ.RN.STRONG.GPU desc[UR14][R16.64+-0x100], R21 ;  /* 0xffff0015100079a6 */ /* 0x0041e4000c10f38e */
.L_x_17438:
[----:B------:R-:W-:Y:S05]  /*72d0*/  BSYNC B0 ;  /* 0x0000000000007941 */ /* 0x000fea0003800000 */
.L_x_17437:
[----:B------:R-:W0:Y:S01]  /*72e0*/  LDS R181, [R181+0x1800] ;  /* 0x00180000b5b57984 */ /* 0x000e220000000800 */
[----:B------:R-:W-:Y:S04]  /*72f0*/  BSSY B0, `(.L_x_17439) ;  /* 0x0000004000007945 */ /* 0x000fe80003800000 */
[----:B------:R-:W-:Y:S05]  /*7300*/  @!P5 BRA `(.L_x_17440) ;  /* 0x000000000008d947 */ /* 0x000fea0003800000 */
[----:B------:R1:W-:Y:S04]  /*7310*/  REDG.E.ADD.F32.FTZ.RN.STRONG.GPU desc[UR14][R18.64+-0x80], R213 ;  /* 0xffff80d5120079a6 */ /* 0x0003e8000c10f38e */
[----:B0-----:R1:W-:Y:S02]  /*7320*/  REDG.E.ADD.F32.FTZ.RN.STRONG.GPU desc[UR14][R16.64+-0x80], R181 ;  /* 0xffff80b5100079a6 */ /* 0x0013e4000c10f38e */
.L_x_17440:
[----:B------:R-:W-:Y:S05]  /*7330*/  BSYNC B0 ;  /* 0x0000000000007941 */ /* 0x000fea0003800000 */
.L_x_17439:
        /* <DEDUP_REMOVED lines=56> */
[-C--:B------:R-:W-:Y:S01]  /*76c0*/  FFMA.FTZ R18, R117, R136.reuse, R16 ;  /* 0x0000008875127223 */ /* 0x080fe20000010010 */
[----:B------:R-:W-:Y:S01]  /*76d0*/  FMUL.FTZ R17, R11, R136 ;  /* 0x000000880b117220 */ /* 0x000fe20000410000 */
[----:B------:R-:W-:Y:S01]  /*76e0*/  FADD.FTZ R72, R125, R72 ;  /* 0x000000487d487221 */ /* 0x000fe20000010000 */
[CC--:B------:R-:W-:Y:S01]  /*76f0*/  FFMA.FTZ R16, R10.reuse, R140.reuse, -R19 ;  /* 0x0000008c0a107223 */ /* 0x0c0fe20000010813 */
[CC--:B------:R-:W-:Y:S01]  /*7700*/  FMUL.FTZ R19, R11.reuse, R140.reuse ;  /* 0x0000008c0b137220 */ /* 0x0c0fe20000410000 */
        /* <DEDUP_REMOVED lines=8> */
[----:B------:R-:W-:Y:S01]  /*7790*/  FFMA.FTZ R143, R144, R19, R143 ;  /* 0x00000013908f7223 */ /* 0x000fe2000001008f */
[----:B0-----:R-:W-:Y:S01]  /*77a0*/  @!P0 FADD.FTZ R30, R30, R25 ;  /* 0x000000191e1e8221 */ /* 0x001fe20000010000 */
[----:B------:R-:W-:Y:S01]  /*77b0*/  FMUL.FTZ R16, R115, R146 ;  /* 0x0000009273107220 */ /* 0x000fe20000410000 */
[----:B------:R-:W-:Y:S01]  /*77c0*/  FFMA.FTZ R20, R155, R136, R20 ;  /* 0x000000889b147223 */ /* 0x000fe20000010014 */
[----:B------:R-:W-:Y:S01]  /*77d0*/  FFMA.FTZ R68, R17, R83, R68 ;  /* 0x0000005311447223 */ /* 0x000fe20000010044 */
[----:B-1----:R-:W-:Y:S01]  /*77e0*/  @!P0 FADD.FTZ R31, R31, R22 ;  /* 0x000000161f1f8221 */ /* 0x002fe20000010000 */
[----:B------:R-:W0:Y:S01]  /*77f0*/  SHFL.DOWN PT, R23, R30, 0x10, 0x1f ;  /* 0x0a001f001e177f89 */ /* 0x000e2200000e0000 */
[----:B------:R-:W-:Y:S01]  /*7800*/  FFMA.FTZ R143, R114, R17, R143 ;  /* 0x00000011728f7223 */ /* 0x000fe2000001008f */
[----:B------:R-:W-:Y:S01]  /*7810*/  FMUL.FTZ R17, R11, R146 ;  /* 0x000000920b117220 */ /* 0x000fe20000410000 */
[-C--:B------:R-:W-:Y:S01]  /*7820*/  FFMA.FTZ R22, R113, R145.reuse, R16 ;  /* 0x0000009171167223 */ /* 0x080fe20000010010 */
[----:B------:R-:W1:Y:S01]  /*7830*/  SHFL.DOWN PT, R24, R31, 0x10, 0x1f ;  /* 0x0a001f001f187f89 */ /* 0x000e6200000e0000 */
[CC--:B------:R-:W-:Y:S01]  /*7840*/  FMUL.FTZ R19, R11.reuse, R145.reuse ;  /* 0x000000910b137220 */ /* 0x0c0fe20000410000 */
[----:B------:R-:W-:Y:S01]  /*7850*/  FMUL.FTZ R16, R11, R152 ;  /* 0x000000980b107220 */ /* 0x000fe20000410000 */
[----:B------:R-:W-:Y:S01]  /*7860*/  FFMA.FTZ R67, R18, R84, R67 ;  /* 0x0000005412437223 */ /* 0x000fe20000010043 */
        /* <DEDUP_REMOVED lines=12> */
[-C--:B------:R-:W-:Y:S01]  /*7930*/  FFMA.FTZ R18, R10, R165.reuse, -R17 ;  /* 0x000000a50a127223 */ /* 0x080fe20000010811 */
[----:B------:R-:W-:Y:S01]  /*7940*/  FADD.FTZ R75, R20, R75 ;  /* 0x0000004b144b7221 */ /* 0x000fe20000010000 */
        /* <DEDUP_REMOVED lines=13> */
[----:B------:R-:W-:Y:S01]  /*7a20*/  FFMA.FTZ R182, R35, R16, R182 ;  /* 0x0000001023b67223 */ /* 0x000fe200000100b6 */
        /* <DEDUP_REMOVED lines=17> */
.L_x_17442:
[----:B------:R-:W-:Y:S05]  /*7b40*/  BSYNC B0 ;  /* 0x0000000000007941 */ /* 0x000fea0003800000 */
.L_x_17441:
[----:B------:R-:W-:Y:S01]  /*7b50*/  IADD3 R9, R9, 0x1, RZ ;  /* 0x0000000109097810 */ /* 0x000fe20007ffe0ff */
[----:B------:R-:W-:-:S03]  /*7b60*/  UIADD3 UR5, UP0, UR5, 0x1, URZ ;  /* 0x0000000105057890 */ /* 0x000fc6000ff1e03f */
[----:B------:R-:W-:Y:S01]  /*7b70*/  ISETP.GE.AND P0, PT, R9, UR19, PT ;  /* 0x0000001309007c0c */ /* 0x000fe2000bf06270 */
[----:B------:R-:W-:-:S12]  /*7b80*/  UIADD3.X UR6, URZ, UR6, URZ, UP0, !UPT ;  /* 0x000000063f067290 */ /* 0x000fd800087fe43f */
[----:B------:R-:W-:Y:S05]  /*7b90*/  @!P0 BRA `(.L_x_17443) ;  /* 0xffffffb000d48947 */ /* 0x000fea000383ffff */
.L_x_17396:
[----:B------:R-:W-:Y:S01]  /*7ba0*/  BAR.SYNC.DEFER_BLOCKING 0x0 ;  /* 0x0000000000007b1d */ /* 0x000fe20000010000 */
[----:B--2---:R-:W-:-:S07]  /*7bb0*/  IMAD.WIDE R2, R99, 0x10, R54 ;  /* 0x0000001063027825 */ /* 0x004fce00078e0236 */
[----:B------:R-:W1:Y:S01]  /*7bc0*/  LDC.64 R22, c[0x0][0x388] ;  /* 0x0000e200ff167b82 */ /* 0x000e620000000a00 */
[----:B------:R-:W-:Y:S01]  /*7bd0*/  F2FP.F16.F32.PACK_AB R15, R64, R65 ;  /* 0x00000041400f723e */ /* 0x000fe200000000ff */
[----:B------:R-:W-:Y:S01]  /*7be0*/  ULDC.64 UR6, c[0x0][0x390] ;  /* 0x0000e40000067ab9 */ /* 0x000fe20000000a00 */
[----:B------:R-:W-:Y:S02]  /*7bf0*/  F2FP.F16.F32.PACK_AB R14, R66, R67 ;  /* 0x00000043420e723e */ /* 0x000fe400000000ff */
[----:B------:R-:W-:Y:S02]  /*7c00*/  F2FP.F16.F32.PACK_AB R13, R68, R69 ;  /* 0x00000045440d723e */ /* 0x000fe400000000ff */
[----:B------:R-:W-:Y:S01]  /*7c10*/  IADD3 R26, R90, -0x1, RZ ;  /* 0xffffffff5a1a7810 */ /* 0x000fe20007ffe0ff */
[----:B------:R-:W2:Y:S01]  /*7c20*/  LDC.64 R24, c[0x0][0x3e0] ;  /* 0x0000f800ff187b82 */ /* 0x000ea20000000a00 */
[----:B0-----:R-:W4:Y:S01]  /*7c30*/  LDG.E.128 R8, desc[UR14][R2.64] ;  /* 0x0000000e02087981 */ /* 0x001f22000c1e1d00 */
[----:B------:R-:W-:-:S03]  /*7c40*/  UIADD3 UR4, UR4, 0x1, URZ ;  /* 0x0000000104047890 */ /* 0x000fc6000fffe03f */
[----:B----4-:R-:W-:Y:S01]  /*7c50*/  STS.128 [R87], R8 ;  /* 0x0000000857007388 */ /* 0x010fe20000000c00 */
[----:B------:R-:W-:-:S03]  /*7c60*/  NOP ;  /* 0x0000000000007918 */ /* 0x000fc60000000000 */
[----:B------:R-:W0:Y:S02]  /*7c70*/  LDS.128 R4, [R87] ;  /* 0x0000000057047984 */ /* 0x000e240000000c00 */
[--C-:B0-----:R-:W-:Y:S02]  /*7c80*/  HADD2.F32 R0, -RZ, R4.reuse.H0_H0 ;  /* 0x20000004ff007230 */ /* 0x101fe40000004100 */
[----:B------:R-:W-:Y:S02]  /*7c90*/  HADD2.F32 R4, -RZ, R4.H1_H1 ;  /* 0x30000004ff047230 */ /* 0x000fe40000004100 */
[----:B------:R-:W-:Y:S02]  /*7ca0*/  HADD2.F32 R2, -RZ, R5.H0_H0 ;  /* 0x20000005ff027230 */ /* 0x000fe40000004100 */
[--C-:B------:R-:W-:Y:S01]  /*7cb0*/  FADD.FTZ R0, R0, R105.reuse ;  /* 0x0000006900007221 */ /* 0x100fe20000010000 */
[----:B------:R-:W-:Y:S02]  /*7cc0*/  HADD2.F32 R10, -RZ, R7.H1_H1 ;  /* 0x30000007ff0a7230 */ /* 0x000fe40000004100 */
[--C-:B------:R-:W-:Y:S01]  /*7cd0*/  FADD.FTZ R4, R4, R105.reuse ;  /* 0x0000006904047221 */ /* 0x100fe20000010000 */
[--C-:B------:R-:W-:Y:S01]  /*7ce0*/  FADD.FTZ R8, R2, R105.reuse ;  /* 0x0000006902087221 */ /* 0x100fe20000010000 */
[----:B------:R-:W-:Y:S01]  /*7cf0*/  BAR.SYNC.DEFER_BLOCKING 0x0 ;  /* 0x0000000000007b1d */ /* 0x000fe20000010000 */
[----:B------:R-:W-:Y:S01]  /*7d00*/  FSETP.GTU.FTZ.AND P6, PT, R0, 20, PT ;  /* 0x41a000000000780b */ /* 0x000fe20003fdc000 */
[----:B------:R-:W-:Y:S01]  /*7d10*/  HADD2.F32 R2, -RZ, R5.H1_H1 ;  /* 0x30000005ff027230 */ /* 0x000fe20000004100 */
[----:B------:R-:W-:Y:S01]  /*7d20*/  FSETP.GTU.FTZ.AND P0, PT, R4, 20, PT ;  /* 0x41a000000400780b */ /* 0x000fe20003f1c000 */
[----:B------:R-:W-:Y:S01]  /*7d30*/  FADD.FTZ R10, R10, R105 ;  /* 0x000000690a0a7221 */ /* 0x000fe20000010000 */
[----:B------:R-:W-:-:S02]  /*7d40*/  FSETP.GTU.FTZ.AND P1, PT, R8, 20, PT ;  /* 0x41a000000800780b */ /* 0x000fc40003f3c000 */
        /* <DEDUP_REMOVED lines=8> */
[----:B------:R-:W-:Y:S01]  /*7dd0*/  FADD.FTZ R11, R6, R105 ;  /* 0x00000069060b7221 */ /* 0x000fe20000010000 */
[----:B------:R-:W-:Y:S02]  /*7de0*/  @!P2 FMUL.FTZ R4, R5, -1.4426950216293334961 ;  /* 0xbfb8aa3b0504a820 */ /* 0x000fe40000410000 */
[----:B------:R-:W-:Y:S01]  /*7df0*/  FSETP.GTU.FTZ.AND P3, PT, R9, 20, PT ;  /* 0x41a000000900780b */ /* 0x000fe20003f7c000 */
[----:B------:R-:W4:Y:S01]  /*7e00*/  @!P0 MUFU.EX2 R3, R3 ;  /* 0x0000000300038308 */ /* 0x000f220000000800 */
[----:B------:R-:W-:-:S07]  /*7e10*/  FSETP.GTU.FTZ.AND P4, PT, R11, 20, PT ;  /* 0x41a000000b00780b */ /* 0x000fce0003f9c000 */
[----:B------:R-:W-:Y:S01]  /*7e20*/  @!P2 MUFU.EX2 R6, R4 ;  /* 0x000000040006a308 */ /* 0x000fe20000000800 */
[----:B0-----:R-:W-:Y:S01]  /*7e30*/  @!P6 FADD.FTZ R2, R0, 1 ;  /* 0x3f8000000002e421 */ /* 0x001fe20000010000 */
[----:B------:R-:W-:Y:S01]  /*7e40*/  @!P1 FMUL.FTZ R0, R8, -1.4426950216293334961 ;  /* 0xbfb8aa3b08009820 */ /* 0x000fe20000410000 */
[----:B------:R-:W-:-:S03]  /*7e50*/  HADD2.F32 R8, -RZ, R7.H0_H0 ;  /* 0x20000007ff087230 */ /* 0x000fc60000004100 */
[----:B------:R-:W-:Y:S02]  /*7e60*/  @!P4 FMUL.FTZ R5, R11, -1.4426950216293334961 ;  /* 0xbfb8aa3b0b05c820 */ /* 0x000fe40000410000 */
[----:B------:R0:W5:Y:S01]  /*7e70*/  @!P6 MUFU.RCP R12, R2 ;  /* 0x00000002000ce308 */ /* 0x0001620000001000 */
[----:B------:R-:W-:Y:S01]  /*7e80*/  FADD.FTZ R8, R8, R105 ;  /* 0x0000006908087221 */ /* 0x000fe20000010000 */
[----:B----4-:R-:W-:-:S04]  /*7e90*/  @!P0 FADD.FTZ R3, R3, 1 ;  /* 0x3f80000003038421 */ /* 0x010fc80000010000 */
[----:B------:R-:W-:Y:S02]  /*7ea0*/  FSETP.GTU.FTZ.AND P5, PT, R8, 20, PT ;  /* 0x41a000000800780b */ /* 0x000fe40003fbc000 */
[----:B------:R-:W4:Y:S01]  /*7eb0*/  @!P1 MUFU.EX2 R0, R0 ;  /* 0x0000000000009308 */ /* 0x000f220000000800 */
[----:B0-----:R-:W-:-:S07]  /*7ec0*/  @!P3 FMUL.FTZ R2, R9, -1.4426950216293334961 ;  /* 0xbfb8aa3b0902b820 */ /* 0x001fce0000410000 */
[----:B------:R-:W-:Y:S01]  /*7ed0*/  @!P4 MUFU.EX2 R5, R5 ;  /* 0x000000050005c308 */ /* 0x000fe20000000800 */
[----:B-----5:R-:W-:Y:S01]  /*7ee0*/  @!P6 FMUL.FTZ R79, R79, R12 ;  /* 0x0000000c4f4fe220 */ /* 0x020fe20000410000 */
[----:B------:R-:W-:Y:S01]  /*7ef0*/  FSETP.GTU.FTZ.AND P6, PT, R10, 20, PT ;  /* 0x41a000000a00780b */ /* 0x000fe20003fdc000 */
[----:B------:R-:W-:Y:S01]  /*7f00*/  @!P5 FMUL.FTZ R7, R8, -1.4426950216293334961 ;  /* 0xbfb8aa3b0807d820 */ /* 0x000fe20000410000 */
[----:B------:R-:W-:-:S04]  /*7f10*/  F2FP.F16.F32.PACK_AB R12, R70, R71 ;  /* 0x00000047460c723e */ /* 0x000fc800000000ff */
[----:B------:R-:W0:Y:S01]  /*7f20*/  @!P3 MUFU.EX2 R2, R2 ;  /* 0x000000020002b308 */ /* 0x000e220000000800 */
[----:B------:R5:W-:Y:S01]  /*7f30*/  STS.128 [R87], R12 ;  /* 0x0000000c57007388 */ /* 0x000be20000000c00 */
[----:B------:R-:W-:-:S05]  /*7f40*/  NOP ;  /* 0x0000000000007918 */ /* 0x000fca0000000000 */
[----:B------:R-:W-:Y:S01]  /*7f50*/  @!P6 FMUL.FTZ R4, R10, -1.4426950216293334961 ;  /* 0xbfb8aa3b0a04e820 */ /* 0x000fe20000410000 */
[----:B------:R-:W3:Y:S01]  /*7f60*/  LDS.128 R16, [R87] ;  /* 0x0000000057107984 */ /* 0x000ee20000000c00 */
[----:B----4-:R-:W-:Y:S01]  /*7f70*/  @!P1 FADD.FTZ R0, R0, 1 ;  /* 0x3f80000000009421 */ /* 0x010fe20000010000 */
[----:B------:R4:W1:Y:S01]  /*7f80*/  @!P5 MUFU.EX2 R8, R7 ;  /* 0x000000070008d308 */ /* 0x0008620000000800 */
[----:B0-----:R-:W-:-:S07]  /*7f90*/  @!P3 FADD.FTZ R2, R2, 1 ;  /* 0x3f8000000202b421 */ /* 0x001fce0000010000 */
[----:B------:R0:W2:Y:S01]  /*7fa0*/  @!P6 MUFU.EX2 R9, R4 ;  /* 0x000000040009e308 */ /* 0x0000a20000000800 */
[----:B----4-:R-:W-:-:S07]  /*7fb0*/  @!P4 FADD.FTZ R7, R5, 1 ;  /* 0x3f8000000507c421 */ /* 0x010fce0000010000 */
[----:B------:R4:W3:Y:S01]  /*7fc0*/  @!P1 MUFU.RCP R10, R0 ;  /* 0x00000000000a9308 */ /* 0x0008e20000001000 */
[----:B0-----:R-:W-:Y:S01]  /*7fd0*/  SHF.L.U32 R4, R26, 0x8, RZ ;  /* 0x000000081a047819 */ /* 0x001fe200000006ff */
[----:B-1----:R-:W-:-:S03]  /*7fe0*/  @!P5 FADD.FTZ R8, R8, 1 ;  /* 0x3f8000000808d421 */ /* 0x002fc60000010000 */
[----:B------:R-:W-:-:S03]  /*7ff0*/  SHF.R.S32.HI R5, RZ, 0x1f, R4 ;  /* 0x0000001fff057819 */ /* 0x000fc60000011404 */
[----:B------:R-:W0:Y:S01]  /*8000*/  @!P0 MUFU.RCP R11, R3 ;  /* 0x00000003000b8308 */ /* 0x000e220000001000 */
[----:B----4-:R-:W-:Y:S02]  /*8010*/  IMAD R0, R22, UR17, RZ ;  /* 0x0000001116007c24 */ /* 0x010fe4000f8e02ff */
[----:B--2---:R-:W-:Y:S02]  /*8020*/  @!P6 FADD.FTZ R9, R9, 1 ;  /* 0x3f8000000909e421 */ /* 0x004fe40000010000 */
[----:B-----5:R-:W-:Y:S02]  /*8030*/  IMAD R13, R23, UR16, R0 ;  /* 0x00000010170d7c24 */ /* 0x020fe4000f8e0200 */
        /* <DEDUP_REMOVED lines=24> */
[----:B------:R-:W-:Y:S02]  /*81c0*/  IADD3 R96, P4, R96, -0x200, RZ ;  /* 0xfffffe0060607810 */ /* 0x000fe40007f9e0ff */
[----:B------:R-:W-:Y:S01]  /*81d0*/  LEA.HI.X R7, R2, R25, R3, 0x1, P0 ;  /* 0x0000001902077211 */ /* 0x000fe200000f0c03 */
[----:B------:R4:W5:Y:S01]  /*81e0*/  @!P2 MUFU.RCP R13, R0 ;  /* 0x00000000000da308 */ /* 0x0009620000001000 */
[----:B-1----:R-:W-:Y:S01]  /*81f0*/  @!P5 FMUL.FTZ R73, R73, R8 ;  /* 0x000000084949d220 */ /* 0x002fe20000410000 */
[----:B------:R-:W-:Y:S01]  /*8200*/  F2FP.F16.F32.PACK_AB R10, R74, R75 ;  /* 0x0000004b4a0a723e */ /* 0x000fe200000000ff */
[----:B0-----:R-:W-:Y:S01]  /*8210*/  IMAD.WIDE.U32 R4, R22, UR16, R4 ;  /* 0x0000001016047c25 */ /* 0x001fe2000f8e0004 */
[----:B------:R-:W-:-:S03]  /*8220*/  F2FP.F16.F32.PACK_AB R8, R78, R79 ;  /* 0x0000004f4e08723e */ /* 0x000fc600000000ff */
[----:B------:R-:W-:Y:S01]  /*8230*/  FADD.FTZ R79, R79, R100 ;  /* 0x000000644f4f7221 */ /* 0x000fe20000010000 */
[----:B------:R-:W-:Y:S01]  /*8240*/  IADD3.X R97, R97, -0x1, RZ, P3, !PT ;  /* 0xffffffff61617810 */ /* 0x000fe20001ffe4ff */
[----:B------:R-:W-:Y:S01]  /*8250*/  IMAD.WIDE R2, R99, 0x10, R6 ;  /* 0x0000001063027825 */ /* 0x000fe200078e0206 */
[----:B------:R-:W-:-:S03]  /*8260*/  IADD3.X R95, R95, -0x1, RZ, P4, !PT ;  /* 0xffffffff5f5f7810 */ /* 0x000fc600027fe4ff */
        /* <DEDUP_REMOVED lines=32> */
.L_x_17378:
        /* <DEDUP_REMOVED lines=26> */
.L_x_17446:
[----:B------:R-:W-:Y:S05]  /*8610*/  BSYNC B0 ;  /* 0x0000000000007941 */ /* 0x000fea0003800000 */
.L_x_17445:
        /* <DEDUP_REMOVED lines=29> */
.L_x_17448:
[----:B------:R-:W2:Y:S02]  /*87f0*/  S2R R9, SR_TID.X ;  /* 0x0000000000097919 */ /* 0x000ea40000002100 */
.L_x_17449:
[----:B------:R-:W-:Y:S05]  /*8800*/  BSYNC B0 ;  /* 0x0000000000007941 */ /* 0x000fea0003800000 */
.L_x_17447:
        /* <DEDUP_REMOVED lines=8> */
[----:B0-----:R-:W-:-:S04]  /*8890*/  IMAD.WIDE.U32 R4, R107, UR6, RZ ;  /* 0x000000066b047c25 */ /* 0x001fc8000f8e00ff */
[----:B------:R-:W-:Y:S01]  /*88a0*/  IMAD R13, R107, UR7, R108 ;  /* 0x000000076b0d7c24 */ /* 0x000fe2000f8e026c */
[----:B------:R-:W-:-:S04]  /*88b0*/  ULDC.64 UR6, c[0x0][0x340] ;  /* 0x0000d00000067ab9 */ /* 0x000fc80000000a00 */
[----:B------:R-:W-:Y:S01]  /*88c0*/  IADD3 R13, R5, R13, RZ ;  /* 0x0000000d050d7210 */ /* 0x000fe20007ffe0ff */
[----:B--2---:R-:W-:-:S03]  /*88d0*/  ULEA UR4, UR5, UR4, 0x18 ;  /* 0x0000000405047291 */ /* 0x004fc6000f8ec03f */
[----:B------:R-:W-:-:S09]  /*88e0*/  ULDC UR5, c[0x0][0x0] ;  /* 0x0000000000057ab9 */ /* 0x000fd20000000800 */
.L_x_17450:
        /* <DEDUP_REMOVED lines=17> */
.L_x_17451:
        /* <DEDUP_REMOVED lines=16> */
.L_x_19027:


//--------------------- .text._Z25selective_scan_bwd_kernelI32Selective_Scan_bwd_kernel_traitsILi32ELi4ELb0ELb0ELb0ELb0ELb0EN3c104HalfENS1_7complexIfEEEEv12SSMParamsBwd --------------------------
	.section	.text._Z25selective_scan_bwd_kernelI32Selective_Scan_bwd_kernel_traitsILi32ELi4ELb0ELb0ELb0ELb0ELb0EN3c104HalfENS1_7complexIfEEEEv12SSMParamsBwd,"ax",@progbits
	.align	128
        .global         _Z25selective_scan_bwd_kernelI32Selective_Scan_bwd_kernel_traitsILi32ELi4ELb0ELb0ELb0ELb0ELb0EN3c104HalfENS1_7complexIfEEEEv12SSMParamsBwd
        .type           _Z25selective_scan_bwd_kernelI32Selective_Scan_bwd_kernel_traitsILi32ELi4ELb0ELb0ELb0ELb0ELb0EN3c104HalfENS1_7complexIfEEEEv12SSMParamsBwd,@function
        .size           _Z25selective_scan_bwd_kernelI32Selective_Scan_bwd_kernel_traitsILi32ELi4ELb0ELb0ELb0ELb0ELb0EN3c104HalfENS1_7complexIfEEEEv12SSMParamsBwd,(.L_x_19028 - _Z25selective_scan_bwd_kernelI32Selective_Scan_bwd_kernel_traitsILi32ELi4ELb0ELb0ELb0ELb0ELb0EN3c104HalfENS1_7complexIfEEEEv12SSMParamsBwd)
        .other          _Z25selective_scan_bwd_kernelI32Selective_Scan_bwd_kernel_traitsILi32ELi4ELb0ELb0ELb0ELb0ELb0EN3c104HalfENS1_7complexIfEEEEv12SSMParamsBwd,@"STO_CUDA_ENTRY STV_DEFAULT"
_Z25selective_scan_bwd_kernelI32Selective_Scan_bwd_kernel_traitsILi32ELi4ELb0ELb0ELb0ELb0ELb0EN3c104HalfENS1_7complexIfEEEEv12SSMParamsBwd:
.text._Z25selective_scan_bwd_kernelI32Selective_Scan_bwd_kernel_traitsILi32ELi4ELb0ELb0ELb0ELb0ELb0EN3c104HalfENS1_7complexIfEEEEv12SSMParamsBwd:
        /* <DEDUP_REMOVED lines=95> */
[----:B------:R-:W-:Y:S01]  /*05f0*/  UMOV UR4, URZ ;  /* 0x0000003f00047c82 */ /* 0x000fe20008000000 */
[----:B------:R-:W2:Y:S01]  /*0600*/  S2R R83, SR_LANEID ;  /* 0x0000000000537919 */ /* 0x000ea20000000000 */
[----:B------:R-:W-:Y:S02]  /*0610*/  MOV R70, RZ ;  /* 0x000000ff00467202 */ /* 0x000fe40000000f00 */
[C---:B0-----:R-:W-:Y:S02]  /*0620*/  SHF.L.U32 R0, R85.reuse, 0x2, RZ ;  /* 0x0000000255007819 */ /* 0x041fe400000006ff */
[----:B------:R-:W-:Y:S02]  /*0630*/  LOP3.LUT R96, R85, 0x1f, RZ, 0xc0, !PT ;  /* 0x0000001f55607812 */ /* 0x000fe400078ec0ff */
[----:B------:R-:W-:-:S04]  /*0640*/  LOP3.LUT R0, R0, 0xffffff80, RZ, 0xc0, !PT ;  /* 0xffffff8000007812 */ /* 0x000fc800078ec0ff */
[----:B------:R-:W-:-:S04]  /*0650*/  LOP3.LUT R67, R0, 0x1f, R85, 0xf8, !PT ;  /* 0x0000001f00437812 */ /* 0x000fc800078ef855 */
[----:B------:R-:W-:Y:S02]  /*0660*/  SHF.R.S32.HI R68, RZ, 0x1f, R67 ;  /* 0x0000001fff447819 */ /* 0x000fe40000011443 */
[C---:B------:R-:W-:Y:S02]  /*0670*/  LOP3.LUT R66, R67.reuse, 0x20, RZ, 0xfc, !PT ;  /* 0x0000002043427812 */ /* 0x040fe400078efcff */
[C---:B------:R-:W-:Y:S02]  /*0680*/  LOP3.LUT R65, R67.reuse, 0x40, RZ, 0xfc, !PT ;  /* 0x0000004043417812 */ /* 0x040fe400078efcff */
[----:B-12---:R-:W-:-:S07]  /*0690*/  LOP3.LUT R64, R67, 0x60, RZ, 0xfc, !PT ;  /* 0x0000006043407812 */ /* 0x006fce00078efcff */
.L_x_17473:
[----:B------:R-:W-:Y:S01]  /*06a0*/  BAR.SYNC.DEFER_BLOCKING 0x0 ;  /* 0x0000000000007b1d */ /* 0x000fe20000010000 */
[----:B------:R-:W-:Y:S02]  /*06b0*/  LEA R61, R81, 0xffffff80, 0x7 ;  /* 0xffffff80513d7811 */ /* 0x000fe400078e38ff */
[C---:B------:R-:W-:Y:S02]  /*06c0*/  SHF.L.U32 R60, R67.reuse, 0x1, RZ ;  /* 0x00000001433c7819 */ /* 0x040fe400000006ff */
[----:B------:R-:W-:Y:S01]  /*06d0*/  SHF.L.U64.HI R58, R67, 0x1, R68 ;  /* 0x00000001433a7819 */ /* 0x000fe20000010244 */
[----:B------:R-:W-:Y:S01]  /*06e0*/  ULDC UR5, c[0x0][0x218] ;  /* 0x0000860000057ab9 */ /* 0x000fe20000000800 */
[----:B0-----:R-:W-:Y:S02]  /*06f0*/  IADD3 R2, P4, R79, R60, RZ ;  /* 0x0000003c4f027210 */ /* 0x001fe40007f9e0ff */
[----:B------:R-:W-:Y:S02]  /*0700*/  IADD3 R0, -R61, UR5, RZ ;  /* 0x000000053d007c10 */ /* 0x000fe4000fffe1ff */
[----:B------:R-:W-:-:S02]  /*0710*/  PRMT R5, RZ, 0x7610, R5 ;  /* 0x00007610ff057816 */ /* 0x000fc40000000005 */
[-C--:B------:R-:W-:Y:S02]  /*0720*/  ISETP.GE.AND P0, PT, R67, R0.reuse, PT ;  /* 0x000000004300720c */ /* 0x080fe40003f06270 */
[-C--:B------:R-:W-:Y:S02]  /*0730*/  ISETP.GE.AND P1, PT, R66, R0.reuse, PT ;  /* 0x000000004200720c */ /* 0x080fe40003f26270 */
[-C--:B------:R-:W-:Y:S02]  /*0740*/  ISETP.GE.AND P2, PT, R65, R0.reuse, PT ;  /* 0x000000004100720c */ /* 0x080fe40003f46270 */
[----:B------:R-:W-:Y:S02]  /*0750*/  ISETP.GE.AND P3, PT, R64, R0, PT ;  /* 0x000000004000720c */ /* 0x000fe40003f66270 */
[----:B------:R-:W-:Y:S02]  /*0760*/  PRMT R7, RZ, 0x7610, R7 ;  /* 0x00007610ff077816 */ /* 0x000fe40000000007 */
[----:B------:R-:W-:-:S02]  /*0770*/  PRMT R9, RZ, 0x7610, R9 ;  /* 0x00007610ff097816 */ /* 0x000fc40000000009 */
[----:B------:R-:W-:Y:S02]  /*0780*/  PRMT R11, RZ, 0x7610, R11 ;  /* 0x00007610ff0b7816 */ /* 0x000fe4000000000b */
[----:B------:R-:W-:-:S05]  /*0790*/  IADD3.X R3, R77, R58, RZ, P4, !PT ;  /* 0x0000003a4d037210 */ /* 0x000fca00027fe4ff */
[----:B------:R-:W2:Y:S04]  /*07a0*/  @!P0 LDG.E.U16 R5, desc[UR14][R2.64] ;  /* 0x0000000e02058981 */ /* 0x000ea8000c1e1500 */
[----:B------:R-:W3:Y:S04]  /*07b0*/  @!P1 LDG.E.U16 R7, desc[UR14][R2.64+0x40] ;  /* 0x0000400e02079981 */ /* 0x000ee8000c1e1500 */
[----:B------:R-:W4:Y:S04]  /*07c0*/  @!P2 LDG.E.U16 R9, desc[UR14][R2.64+0x80] ;  /* 0x0000800e0209a981 */ /* 0x000f28000c1e1500 */
[----:B------:R0:W4:Y:S01]  /*07d0*/  @!P3 LDG.E.U16 R11, desc[UR14][R2.64+0xc0] ;  /* 0x0000c00e020bb981 */ /* 0x000122000c1e1500 */
[----:B------:R-:W1:Y:S01]  /*07e0*/  S2UR UR6, SR_CgaCtaId ;  /* 0x00000000000679c3 */ /* 0x000e620000008800 */
[----:B------:R-:W-:Y:S01]  /*07f0*/  UMOV UR5, 0x400 ;  /* 0x0000040000057882 */ /* 0x000fe20000000000 */
[----:B------:R-:W-:-:S02]  /*0800*/  ISETP.GE.AND P1, PT, R66, R0, PT ;  /* 0x000000004200720c */ /* 0x000fc40003f26270 */
[-C--:B------:R-:W-:Y:S02]  /*0810*/  ISETP.GE.AND P2, PT, R65, R0.reuse, PT ;  /* 0x000000004100720c */ /* 0x080fe40003f46270 */
[----:B------:R-:W-:Y:S02]  /*0820*/  ISETP.GE.AND P3, PT, R64, R0, PT ;  /* 0x000000004000720c */ /* 0x000fe40003f66270 */
[----:B------:R-:W-:Y:S02]  /*0830*/  PRMT R19, RZ, 0x7610, R19 ;  /* 0x00007610ff137816 */ /* 0x000fe40000000013 */
[----:B0-----:R-:W-:Y:S02]  /*0840*/  IADD3 R2, P0, R75, R60, RZ ;  /* 0x0000003c4b027210 */ /* 0x001fe40007f1e0ff */
[----:B------:R-:W-:Y:S02]  /*0850*/  PRMT R21, RZ, 0x7610, R21 ;  /* 0x00007610ff157816 */ /* 0x000fe40000000015 */
[----:B------:R-:W-:-:S02]  /*0860*/  IADD3.X R3, R73, R58, RZ, P0, !PT ;  /* 0x0000003a49037210 */ /* 0x000fc400007fe4ff */
[----:B------:R-:W-:Y:S02]  /*0870*/  ISETP.GE.AND P0, PT, R67, R0, PT ;  /* 0x000000004300720c */ /* 0x000fe40003f06270 */
[----:B------:R-:W-:Y:S02]  /*0880*/  PRMT R23, RZ, 0x7610, R23 ;  /* 0x00007610ff177816 */ /* 0x000fe40000000017 */
[----:B------:R-:W-:Y:S01]  /*0890*/  PRMT R25, RZ, 0x7610, R25 ;  /* 0x00007610ff197816 */ /* 0x000fe20000000019 */
[----:B-1----:R-:W-:Y:S01]  /*08a0*/  ULEA UR5, UR6, UR5, 0x18 ;  /* 0x0000000506057291 */ /* 0x002fe2000f8ec03f */
[----:B------:R-:W-:Y:S02]  /*08b0*/  IADD3 R4, P4, R71, R60, RZ ;  /* 0x0000003c47047210 */ /* 0x000fe40007f9e0ff */
[----:B------:R-:W-:Y:S01]  /*08c0*/  PRMT R27, RZ, 0x7610, R27 ;  /* 0x00007610ff1b7816 */ /* 0x000fe2000000001b */
[----:B------:R-:W-:Y:S02]  /*08d0*/  ULDC UR6, c[0x0][0x224] ;  /* 0x0000890000067ab9 */ /* 0x000fe40000000800 */
[----:B------:R-:W-:-:S04]  /*08e0*/  MOV R56, UR5 ;  /* 0x0000000500387c02 */ /* 0x000fc80008000f00 */
[CC--:B------:R-:W-:Y:S02]  /*08f0*/  LEA R54, R83.reuse, R56.reuse, 0x1 ;  /* 0x0000003853367211 */ /* 0x0c0fe400078e08ff */
[----:B------:R-:W-:-:S03]  /*0900*/  LEA R52, R83, R56, 0x3 ;  /* 0x0000003853347211 */ /* 0x000fc600078e18ff */
[----:B--2---:R-:W-:Y:S04]  /*0910*/  STS.U16 [R54], R5 ;  /* 0x0000000536007388 */ /* 0x004fe80000000400 */
[----:B---3--:R0:W-:Y:S04]  /*0920*/  STS.U16 [R54+0x40], R7 ;  /* 0x0000400736007388 */ /* 0x0081e80000000400 */
[----:B----4-:R1:W-:Y:S04]  /*0930*/  STS.U16 [R54+0x80], R9 ;  /* 0x0000800936007388 */ /* 0x0103e80000000400 */
[----:B------:R2:W-:Y:S01]  /*0940*/  STS.U16 [R54+0xc0], R11 ;  /* 0x0000c00b36007388 */ /* 0x0005e20000000400 */
[----:B------:R-:W-:-:S03]  /*0950*/  NOP ;  /* 0x0000000000007918 */ /* 0x000fc60000000000 */
[----:B------:R-:W3:Y:S01]  /*0960*/  LDS.64 R62, [R52] ;  /* 0x00000000343e7984 */ /* 0x000ee20000000a00 */
[----:B------:R-:W-:Y:S06]  /*0970*/  BAR.SYNC.DEFER_BLOCKING 0x0 ;  /* 0x0000000000007b1d */ /* 0x000fec0000010000 */
[----:B------:R-:W4:Y:S04]  /*0980*/  @!P0 LDG.E.U16 R19, desc[UR14][R2.64] ;  /* 0x0000000e02138981 */ /* 0x000f28000c1e1500 */
[----:B------:R-:W3:Y:S04]  /*0990*/  @!P1 LDG.E.U16 R21, desc[UR14][R2.64+0x40] ;  /* 0x0000400e02159981 */ /* 0x000ee8000c1e1500 */
[----:B------:R-:W3:Y:S04]  /*09a0*/  @!P2 LDG.E.U16 R23, desc[UR14][R2.64+0x80] ;  /* 0x0000800e0217a981 */ /* 0x000ee8000c1e1500 */
[----:B------:R-:W3:Y:S01]  /*09b0*/  @!P3 LDG.E.U16 R25, desc[UR14][R2.64+0xc0] ;  /* 0x0000c00e0219b981 */ /* 0x000ee2000c1e1500 */
[----:B------:R-:W-:-:S02]  /*09c0*/  ISETP.GE.AND P0, PT, R67, R0, PT ;  /* 0x000000004300720c */ /* 0x000fc40003f06270 */
[-C--:B------:R-:W-:Y:S02]  /*09d0*/  ISETP.GE.AND P1, PT, R66, R0.reuse, PT ;  /* 0x000000004200720c */ /* 0x080fe40003f26270 */
[-C--:B------:R-:W-:Y:S02]  /*09e0*/  ISETP.GE.AND P2, PT, R65, R0.reuse, PT ;  /* 0x000000004100720c */ /* 0x080fe40003f46270 */
[----:B------:R-:W-:Y:S02]  /*09f0*/  ISETP.GE.AND P3, PT, R64, R0, PT ;  /* 0x000000004000720c */ /* 0x000fe40003f66270 */
[----:B0-----:R-:W-:Y:S02]  /*0a00*/  PRMT R7, RZ, 0x7610, R7 ;  /* 0x00007610ff077816 */ /* 0x001fe40000000007 */
[----:B-1----:R-:W-:Y:S02]  /*0a10*/  PRMT R9, RZ, 0x7610, R9 ;  /* 0x00007610ff097816 */ /* 0x002fe40000000009 */
[----:B--2---:R-:W-:-:S02]  /*0a20*/  PRMT R11, RZ, 0x7610, R11 ;  /* 0x00007610ff0b7816 */ /* 0x004fc4000000000b */
[----:B------:R-:W-:Y:S01]  /*0a30*/  IADD3.X R5, R69, R58, RZ, P4, !PT ;  /* 0x0000003a45057210 */ /* 0x000fe200027fe4ff */
[----:B----4-:R0:W-:Y:S04]  /*0a40*/  STS.U16 [R54], R19 ;  /* 0x0000001336007388 */ /* 0x0101e80000000400 */
[----:B---3--:R-:W-:Y:S04]  /*0a50*/  STS.U16 [R54+0x40], R21 ;  /* 0x0000401536007388 */ /* 0x008fe80000000400 */
[----:B------:R-:W-:Y:S01]  /*0a60*/  STS.U16 [R54+0x80], R23 ;  /* 0x0000801736007388 */ /* 0x000fe20000000400 */
[----:B0-----:R-:W0:Y:S03]  /*0a70*/  LDC R19, c[0x0][0x21c] ;  /* 0x00008700ff137b82 */ /* 0x001e260000000800 */
[----:B------:R-:W-:Y:S01]  /*0a80*/  STS.U16 [R54+0xc0], R25 ;  /* 0x0000c01936007388 */ /* 0x000fe20000000400 */
[----:B------:R-:W-:-:S03]  /*0a90*/  NOP ;  /* 0x0000000000007918 */ /* 0x000fc60000000000 */
[----:B------:R-:W-:Y:S01]  /*0aa0*/  LDS.64 R2, [R52] ;  /* 0x0000000034027984 */ /* 0x000fe20000000a00 */
[----:B------:R-:W-:Y:S06]  /*0ab0*/  BAR.SYNC.DEFER_BLOCKING 0x0 ;  /* 0x0000000000007b1d */ /* 0x000fec0000010000 */
[----:B------:R-:W2:Y:S04]  /*0ac0*/  @!P0 LDG.E.U16 R7, desc[UR14][R4.64] ;  /* 0x0000000e04078981 */ /* 0x000ea8000c1e1500 */
[----:B------:R-:W3:Y:S04]  /*0ad0*/  @!P1 LDG.E.U16 R9, desc[UR14][R4.64+0x40] ;  /* 0x0000400e04099981 */ /* 0x000ee8000c1e1500 */
[----:B------:R-:W4:Y:S04]  /*0ae0*/  @!P2 LDG.E.U16 R11, desc[UR14][R4.64+0x80] ;  /* 0x0000800e040ba981 */ /* 0x000f28000c1e1500 */
[----:B------:R-:W4:Y:S01]  /*0af0*/  @!P3 LDG.E.U16 R27, desc[UR14][R4.64+0xc0] ;  /* 0x0000c00e041bb981 */ /* 0x000f22000c1e1500 */
[--C-:B------:R-:W-:Y:S01]  /*0b00*/  HADD2.F32 R91, -RZ, R62.reuse.H0_H0 ;  /* 0x2000003eff5b7230 */ /* 0x100fe20000004100 */
[----:B0-----:R-:W-:Y:S01]  /*0b10*/  ISETP.GE.AND P0, PT, R19, 0x1, PT ;  /* 0x000000011300780c */ /* 0x001fe20003f06270 */
[----:B------:R-:W-:Y:S01]  /*0b20*/  HADD2.F32 R55, -RZ, R62.H1_H1 ;  /* 0x3000003eff377230 */ /* 0x000fe20000004100 */
[----:B------:R-:W-:Y:S01]  /*0b30*/  ULEA UR6, UR6, UR4, 0x7 ;  /* 0x0000000406067291 */ /* 0x000fe2000f8e383f */
[--C-:B------:R-:W-:Y:S01]  /*0b40*/  HADD2.F32 R53, -RZ, R63.reuse.H0_H0 ;  /* 0x2000003fff357230 */ /* 0x100fe20000004100 */
[----:B------:R-:W-:Y:S01]  /*0b50*/  HFMA2.MMA R59, -RZ, RZ, 0, 0 ;  /* 0x00000000ff3b7435 */ /* 0x000fe200000001ff */
[----:B------:R-:W-:Y:S01]  /*0b60*/  HADD2.F32 R51, -RZ, R63.H1_H1 ;  /* 0x3000003fff337230 */ /* 0x000fe20000004100 */
[----:B------:R-:W-:Y:S01]  /*0b70*/  USHF.R.S32.HI UR18, URZ, 0x1f, UR6 ;  /* 0x0000001f3f127899 */ /* 0x000fe20008011406 */
[----:B------:R-:W-:Y:S01]  /*0b80*/  HFMA2.MMA R57, -RZ, RZ, 0, 0 ;  /* 0x00000000ff397435 */ /* 0x000fe200000001ff */
[----:B------:R-:W-:-:S02]  /*0b90*/  MOV R50, RZ ;  /* 0x000000ff00327202 */ /* 0x000fc40000000f00 */
[----:B------:R-:W-:Y:S01]  /*0ba0*/  MOV R48, RZ ;  /* 0x000000ff00307202 */ /* 0x000fe20000000f00 */
[----:B--2---:R-:W-:Y:S04]  /*0bb0*/  STS.U16 [R54], R7 ;  /* 0x0000000736007388 */ /* 0x004fe80000000400 */
[----:B---3--:R-:W-:Y:S04]  /*0bc0*/  STS.U16 [R54+0x40], R9 ;  /* 0x0000400936007388 */ /* 0x008fe80000000400 */
[----:B----4-:R-:W-:Y:S04]  /*0bd0*/  STS.U16 [R54+0x80], R11 ;  /* 0x0000800b36007388 */ /* 0x010fe80000000400 */
[----:B------:R-:W-:Y:S01]  /*0be0*/  STS.U16 [R54+0xc0], R27 ;  /* 0x0000c01b36007388 */ /* 0x000fe20000000400 */
[----:B------:R-:W-:-:S03]  /*0bf0*/  NOP ;  /* 0x0000000000007918 */ /* 0x000fc60000000000 */
[----:B------:R-:W0:Y:S02]  /*0c00*/  LDS.64 R32, [R52] ;  /* 0x0000000034207984 */ /* 0x000e240000000a00 */
[--C-:B0-----:R-:W-:Y:S02]  /*0c10*/  HADD2.F32 R25, -RZ, R32.reuse.H0_H0 ;  /* 0x20000020ff197230 */ /* 0x101fe40000004100 */
[----:B------:R-:W-:Y:S02]  /*0c20*/  HADD2.F32 R35, -RZ, R32.H1_H1 ;  /* 0x30000020ff237230 */ /* 0x000fe40000004100 */
[--C-:B------:R-:W-:Y:S02]  /*0c30*/  HADD2.F32 R34, -RZ, R33.reuse.H0_H0 ;  /* 0x20000021ff227230 */ /* 0x100fe40000004100 */
[C---:B------:R-:W-:Y:S01]  /*0c40*/  FFMA.FTZ R70, R25.reuse, R91, R70 ;  /* 0x0000005b19467223 */ /* 0x040fe20000010046 */
[----:B------:R-:W-:Y:S02]  /*0c50*/  HADD2.F32 R33, -RZ, R33.H1_H1 ;  /* 0x30000021ff217230 */ /* 0x000fe40000004100 */
[-C--:B-----5:R-:W-:Y:S01]  /*0c60*/  FMUL.FTZ R49, R25, R74.reuse ;  /* 0x0000004a19317220 */ /* 0x0a0fe20000410000 */
[CC--:B------:R-:W-:Y:S01]  /*0c70*/  FMUL.FTZ R46, R35.reuse, R74.reuse ;  /* 0x0000004a232e7220 */ /* 0x0c0fe20000410000 */
[----:B------:R-:W-:Y:S01]  /*0c80*/  FFMA.FTZ R5, R35, R55, R70 ;  /* 0x0000003723057223 */ /* 0x000fe20000010046 */
[-C--:B------:R-:W-:Y:S01]  /*0c90*/  FMUL.FTZ R47, R34, R74.reuse ;  /* 0x0000004a222f7220 */ /* 0x080fe20000410000 */
[----:B------:R-:W-:-:S02]  /*0ca0*/  FMUL.FTZ R44, R33, R74 ;  /* 0x0000004a212c7220 */ /* 0x000fc40000410000 */
        /* <DEDUP_REMOVED lines=15> */
[----:B------:R-:W-:-:S02]  /*0da0*/  IMAD R4, R76, UR10, RZ ;  /* 0x0000000a4c047c24 */ /* 0x000fc4000f8e02ff */
[----:B------:R-:W-:Y:S01]  /*0db0*/  FADD.FTZ R34, R34, R34 ;  /* 0x0000002222227221 */ /* 0x000fe20000010000 */
[----:B------:R-:W-:Y:S01]  /*0dc0*/  IADD3 R80, R0, -R5, RZ ;  /* 0x8000000500507210 */ /* 0x000fe20007ffe0ff */
[----:B------:R-:W-:Y:S02]  /*0dd0*/  IMAD R0, R76, UR8, RZ ;  /* 0x000000084c007c24 */ /* 0x000fe4000f8e02ff */
[----:B------:R-:W-:Y:S01]  /*0de0*/  FADD.FTZ R33, R33, R33 ;  /* 0x0000002121217221 */ /* 0x000fe20000010000 */
[----:B------:R-:W2:Y:S01]  /*0df0*/  LDC.64 R36, c[0x0][0x2e0] ;  /* 0x0000b800ff247b82 */ /* 0x000ea20000000a00 */
[----:B------:R-:W-:Y:S01]  /*0e00*/  IMAD R11, R8, R19, RZ ;  /* 0x00000013080b7224 */ /* 0x000fe200078e02ff */
[----:B------:R-:W-:Y:S01]  /*0e10*/  ISETP.NE.AND P2, PT, R85, 0x1f, PT ;  /* 0x0000001f5500780c */ /* 0x000fe20003f45270 */
[C---:B------:R-:W-:Y:S01]  /*0e20*/  IMAD R19, R89.reuse, UR9, R0 ;  /* 0x0000000959137c24 */ /* 0x040fe2000f8e0200 */
[-C--:B------:R-:W-:Y:S01]  /*0e30*/  MOV R31, R56.reuse ;  /* 0x00000038001f7202 */ /* 0x080fe20000000f00 */
[----:B------:R-:W-:Y:S01]  /*0e40*/  IMAD R0, R76, UR12, RZ ;  /* 0x0000000c4c007c24 */ /* 0x000fe2000f8e02ff */
[----:B------:R-:W-:Y:S01]  /*0e50*/  MOV R59, RZ ;  /* 0x000000ff003b7202 */ /* 0x000fe20000000f00 */
[C---:B------:R-:W-:Y:S01]  /*0e60*/  IMAD.WIDE.U32 R8, R89.reuse, UR10, RZ ;  /* 0x0000000a59087c25 */ /* 0x040fe2000f8e00ff */
[----:B------:R-:W3:Y:S01]  /*0e70*/  LDC R95, c[0x0][0x21c] ;  /* 0x00008700ff5f7b82 */ /* 0x000ee20000000800 */
[----:B------:R-:W-:Y:S01]  /*0e80*/  MOV R29, R56 ;  /* 0x00000038001d7202 */ /* 0x000fe20000000f00 */
[----:B------:R-:W-:Y:S01]  /*0e90*/  UMOV UR5, URZ ;  /* 0x0000003f00057c82 */ /* 0x000fe20008000000 */
[C---:B------:R-:W-:Y:S01]  /*0ea0*/  IMAD R21, R89.reuse, UR11, R4 ;  /* 0x0000000b59157c24 */ /* 0x040fe2000f8e0204 */
[----:B0-----:R-:W-:Y:S01]  /*0eb0*/  LEA R43, P1, R8, R38, 0x3 ;  /* 0x00000026082b7211 */ /* 0x001fe200078218ff */
[----:B------:R-:W-:Y:S01]  /*0ec0*/  IMAD R23, R89, UR13, R0 ;  /* 0x0000000d59177c24 */ /* 0x000fe2000f8e0200 */
[----:B------:R-:W-:Y:S01]  /*0ed0*/  IADD3 R27, R85, 0x200, RZ ;  /* 0x00000200551b7810 */ /* 0x000fe20007ffe0ff */
[----:B------:R-:W-:Y:S01]  /*0ee0*/  IMAD.WIDE.U32 R4, R89, UR12, RZ ;  /* 0x0000000c59047c25 */ /* 0x000fe2000f8e00ff */
[----:B------:R-:W-:Y:S01]  /*0ef0*/  IADD3 R0, R9, R21, RZ ;  /* 0x0000001509007210 */ /* 0x000fe20007ffe0ff */
[----:B------:R-:W-:Y:S01]  /*0f00*/  ULDC UR7, c[0x0][0x224] ;  /* 0x0000890000077ab9 */ /* 0x000fe20000000800 */
[----:B-1----:R-:W-:Y:S01]  /*0f10*/  LEA R45, P0, R40, R6, 0x3 ;  /* 0x00000006282d7211 */ /* 0x002fe200078018ff */
[----:B------:R-:W0:Y:S01]  /*0f20*/  LDC.64 R20, c[0x0][0x250] ;  /* 0x00009400ff147b82 */ /* 0x000e220000000a00 */
[----:B------:R-:W-:Y:S01]  /*0f30*/  IADD3 R6, R41, R19, RZ ;  /* 0x0000001329067210 */ /* 0x000fe20007ffe0ff */
[----:B------:R-:W-:Y:S01]  /*0f40*/  HADD2.F32 R9, -RZ, R3.H0_H0 ;  /* 0x20000003ff097230 */ /* 0x000fe20000004100 */
[----:B------:R-:W-:Y:S01]  /*0f50*/  LEA.HI.X R39, R8, R39, R0, 0x3, P1 ;  /* 0x0000002708277211 */ /* 0x000fe200008f1c00 */
[----:B------:R-:W-:Y:S01]  /*0f60*/  IMAD.WIDE R10, R11, 0x10, R16 ;  /* 0x000000100b0a7825 */ /* 0x000fe200078e0210 */
[----:B------:R-:W-:-:S02]  /*0f70*/  IADD3 R0, R5, R23, RZ ;  /* 0x0000001705007210 */ /* 0x000fc40007ffe0ff */
[----:B------:R-:W-:Y:S01]  /*0f80*/  LEA.HI.X R40, R40, R7, R6, 0x3, P0 ;  /* 0x0000000728287211 */ /* 0x000fe200000f1c06 */
[----:B------:R-:W1:Y:S01]  /*0f90*/  LDC.64 R18, c[0x0][0x238] ;  /* 0x00008e00ff127b82 */ /* 0x000e620000000a00 */
[C---:B--2---:R-:W-:Y:S01]  /*0fa0*/  LEA R38, P0, R4.reuse, R36, 0x3 ;  /* 0x0000002404267211 */ /* 0x044fe200078018ff */
[--C-:B------:R-:W-:Y:S01]  /*0fb0*/  HADD2.F32 R5, -RZ, R2.reuse.H0_H0 ;  /* 0x20000002ff057230 */ /* 0x100fe20000004100 */
[----:B------:R-:W-:Y:S01]  /*0fc0*/  MOV R42, R10 ;  /* 0x0000000a002a7202 */ /* 0x000fe20000000f00 */
[----:B------:R-:W-:Y:S01]  /*0fd0*/  HADD2.F32 R7, -RZ, R2.H1_H1 ;  /* 0x30000002ff077230 */ /* 0x000fe20000004100 */
[----:B------:R-:W-:Y:S01]  /*0fe0*/  LEA.HI.X R37, R4, R37, R0, 0x3, P0 ;  /* 0x0000002504257211 */ /* 0x000fe200000f1c00 */
[----:B------:R-:W-:Y:S01]  /*0ff0*/  HADD2.F32 R3, -RZ, R3.H1_H1 ;  /* 0x30000003ff037230 */ /* 0x000fe20000004100 */
[----:B------:R-:W-:Y:S01]  /*1000*/  MOV R41, R11 ;  /* 0x0000000b00297202 */ /* 0x000fe20000000f00 */
[----:B------:R-:W2:Y:S01]  /*1010*/  LDC.64 R22, c[0x0][0x270] ;  /* 0x00009c00ff167b82 */ /* 0x000ea20000000a00 */
[----:B------:R-:W-:Y:S01]  /*1020*/  FADD.FTZ R0, R25, R25 ;  /* 0x0000001919007221 */ /* 0x000fe20000010000 */
[----:B------:R-:W-:Y:S01]  /*1030*/  ISETP.NE.AND P1, PT, R85, RZ, PT ;  /* 0x000000ff5500720c */ /* 0x000fe20003f25270 */
[--C-:B------:R-:W-:Y:S01]  /*1040*/  FADD.FTZ R32, R5, R72.reuse ;  /* 0x0000004805207221 */ /* 0x100fe20000010000 */
[--C-:B------:R-:W-:Y:S01]  /*1050*/  FADD.FTZ R30, R7, R72.reuse ;  /* 0x00000048071e7221 */ /* 0x100fe20000010000 */
[--C-:B------:R-:W-:Y:S01]  /*1060*/  FADD.FTZ R28, R9, R72.reuse ;  /* 0x00000048091c7221 */ /* 0x100fe20000010000 */
[----:B------:R-:W-:Y:S01]  /*1070*/  FADD.FTZ R26, R3, R72 ;  /* 0x00000048031a7221 */ /* 0x000fe20000010000 */
[----:B------:R-:W-:Y:S01]  /*1080*/  SHF.L.U32 R80, R80, 0x8, RZ ;  /* 0x0000000850507819 */ /* 0x000fe200000006ff */
[----:B------:R-:W4:Y:S01]  /*1090*/  LDC R36, c[0x0][0x224] ;  /* 0x00008900ff247b82 */ /* 0x000f220000000800 */
[----:B0-----:R-:W-:-:S02]  /*10a0*/  SHF.L.U64.HI R78, R20, 0x3, R21 ;  /* 0x00000003144e7819 */ /* 0x001fc40000010215 */
[----:B-1----:R-:W-:Y:S02]  /*10b0*/  SHF.L.U64.HI R19, R18, 0x3, R19 ;  /* 0x0000000312137819 */ /* 0x002fe40000010213 */
[----:B--23--:R-:W-:-:S07]  /*10c0*/  SHF.L.U64.HI R82, R22, 0x3, R23 ;  /* 0x0000000316527819 */ /* 0x00cfce0000010217 */
.L_x_17468:
[----:B------:R-:W-:Y:S02]  /*10d0*/  MOV R2, R45 ;  /* 0x0000002d00027202 */ /* 0x000fe40000000f00 */
[----:B------:R-:W-:-:S05]  /*10e0*/  MOV R3, R40 ;  /* 0x0000002800037202 */ /* 0x000fca0000000f00 */
[----:B0-----:R0:W2:Y:S01]  /*10f0*/  LDG.E.64 R24, desc[UR14][R2.64] ;  /* 0x0000000e02187981 */ /* 0x0010a2000c1e1b00 */
[----:B------:R-:W-:Y:S02]  /*1100*/  SEL R7, R80, R27, !P1 ;  /* 0x0000001b50077207 */ /* 0x000fe40004800000 */
[----:B------:R-:W-:Y:S02]  /*1110*/  CS2R R10, SRZ ;  /* 0x00000000000a7805 */ /* 0x000fe4000001ff00 */
[----:B------:R-:W-:-:S04]  /*1120*/  ISETP.GT.AND P0, PT, R81, 0x1, PT ;  /* 0x000000015100780c */ /* 0x000fc80003f04270 */
[----:B------:R-:W-:Y:S02]  /*1130*/  ISETP.EQ.AND P0, PT, R96, RZ, P0 ;  /* 0x000000ff6000720c */ /* 0x000fe40000702270 */
        /* <DEDUP_REMOVED lines=16> */
[----:B------:R1:W-:Y:S01]  /*1240*/  STS.64 [R2+0x560], R8 ;  /* 0x0005600802007388 */ /* 0x0003e20000000a00 */
[----:B------:R-:W-:-:S03]  /*1250*/  FMUL.FTZ R23, R30, R25 ;  /* 0x000000191e177220 */ /* 0x000fc60000410000 */
[----:B------:R-:W5:Y:S01]  /*1260*/  LDG.E.64 R4, desc[UR14][R4.64] ;  /* 0x0000000e04047981 */ /* 0x000f62000c1e1b00 */
[----:B-1----:R-:W-:-:S05]  /*1270*/  MOV R2, R38 ;  /* 0x0000002600027202 */ /* 0x002fca0000000f00 */
[----:B------:R1:W5:Y:S01]  /*1280*/  LDG.E.64 R6, desc[UR14][R2.64] ;  /* 0x0000000e02067981 */ /* 0x000362000c1e1b00 */
[----:B------:R-:W-:Y:S01]  /*1290*/  FMUL.RZ R92, R23, 0.15915493667125701904 ;  /* 0x3e22f983175c7820 */ /* 0x000fe2000040c000 */
[----:B------:R-:W-:-:S03]  /*12a0*/  FMUL.FTZ R23, R30, R21 ;  /* 0x000000151e177220 */ /* 0x000fc60000410000 */
[----:B------:R-:W-:Y:S01]  /*12b0*/  MUFU.SIN R84, R92 ;  /* 0x0000005c00547308 */ /* 0x000fe20000000400 */
[----:B------:R-:W-:-:S07]  /*12c0*/  FMUL.FTZ R90, R28, R25 ;  /* 0x000000191c5a7220 */ /* 0x000fce0000410000 */
[----:B------:R-:W2:Y:S01]  /*12d0*/  MUFU.EX2 R23, R23 ;  /* 0x0000001700177308 */ /* 0x000ea20000000800 */
[----:B-1----:R-:W-:Y:S01]  /*12e0*/  @P0 MOV R2, R42 ;  /* 0x0000002a00020202 */ /* 0x002fe20000000f00 */
[----:B------:R-:W-:Y:S01]  /*12f0*/  FMUL.FTZ R88, R28, R21 ;  /* 0x000000151c587220 */ /* 0x000fe20000410000 */
[----:B------:R-:W-:Y:S01]  /*1300*/  @P0 MOV R3, R41 ;  /* 0x0000002900030202 */ /* 0x000fe20000000f00 */
[----:B------:R-:W-:Y:S06]  /*1310*/  BAR.SYNC.DEFER_BLOCKING 0x0 ;  /* 0x0000000000007b1d */ /* 0x000fec0000010000 */
[----:B------:R-:W1:Y:S01]  /*1320*/  MUFU.COS R86, R92 ;  /* 0x0000005c00567308 */ /* 0x000e620000000000 */
[----:B------:R-:W-:-:S07]  /*1330*/  FMUL.RZ R94, R90, 0.15915493667125701904 ;  /* 0x3e22f9835a5e7820 */ /* 0x000fce000040c000 */
[----:B------:R-:W-:Y:S01]  /*1340*/  MUFU.EX2 R88, R88 ;  /* 0x0000005800587308 */ /* 0x000fe20000000800 */
[----:B--2---:R-:W-:-:S07]  /*1350*/  FMUL.FTZ R84, R23, R84 ;  /* 0x0000005417547220 */ /* 0x004fce0000410000 */
[----:B------:R-:W2:Y:S01]  /*1360*/  MUFU.SIN R93, R94 ;  /* 0x0000005e005d7308 */ /* 0x000ea20000000400 */
[----:B------:R3:W5:Y:S01]  /*1370*/  @P0 LDG.E.64 R10, desc[UR14][R2.64+0x8] ;  /* 0x0000080e020a0981 */ /* 0x000762000c1e1b00 */
[----:B-1----:R-:W-:Y:S01]  /*1380*/  FMUL.FTZ R91, R23, R86 ;  /* 0x00000056175b7220 */ /* 0x002fe20000410000 */
[----:B------:R-:W-:-:S05]  /*1390*/  FMUL.FTZ R21, R26, R21 ;  /* 0x000000151a157220 */ /* 0x000fca0000410000 */
[----:B---3--:R-:W1:Y:S01]  /*13a0*/  MUFU.COS R3, R94 ;  /* 0x0000005e00037308 */ /* 0x008e620000000000 */
[----:B------:R-:W-:-:S04]  /*13b0*/  FMUL.FTZ R2, R26, R25 ;  /* 0x000000191a027220 */ /* 0x000fc80000410000 */
[----:B------:R-:W-:Y:S01]  /*13c0*/  FMUL.RZ R99, R2, 0.15915493667125701904 ;  /* 0x3e22f98302637820 */ /* 0x000fe2000040c000 */
[----:B------:R-:W-:Y:S01]  /*13d0*/  FMUL.FTZ R2, R84, R98 ;  /* 0x0000006254027220 */ /* 0x000fe20000410000 */
[----:B------:R-:W-:-:S03]  /*13e0*/  FMUL.FTZ R90, RZ, R84 ;  /* 0x00000054ff5a7220 */ /* 0x000fc60000410000 */
[----:B------:R-:W-:Y:S01]  /*13f0*/  FFMA.FTZ R2, RZ, R91, R2 ;  /* 0x0000005bff027223 */ /* 0x000fe20000010002 */
[----:B------:R-:W-:Y:S01]  /*1400*/  MUFU.EX2 R21, R21 ;  /* 0x0000001500157308 */ /* 0x000fe20000000800 */
[----:B--2---:R-:W-:Y:S02]  /*1410*/  FMUL.FTZ R93, R88, R93 ;  /* 0x0000005d585d7220 */ /* 0x004fe40000410000 */
[----:B------:R-:W-:-:S05]  /*1420*/  FADD.FTZ R23, RZ, R2 ;  /* 0x00000002ff177221 */ /* 0x000fca0000010000 */
[----:B------:R-:W2:Y:S01]  /*1430*/  MUFU.SIN R86, R99 ;  /* 0x0000006300567308 */ /* 0x000ea20000000400 */
[----:B-1----:R-:W-:Y:S01]  /*1440*/  FMUL.FTZ R92, R88, R3 ;  /* 0x00000003585c7220 */ /* 0x002fe20000410000 */
[----:B------:R-:W-:Y:S01]  /*1450*/  FFMA.FTZ R3, R91, R98, -R90 ;  /* 0x000000625b037223 */ /* 0x000fe2000001085a */
[----:B------:R-:W-:-:S05]  /*1460*/  @P2 MOV R88, 0x400 ;  /* 0x0000040000582802 */ /* 0x000fca0000000f00 */
[----:B------:R1:W3:Y:S01]  /*1470*/  MUFU.COS R2, R99 ;  /* 0x0000006300027308 */ /* 0x0002e20000000000 */
[----:B------:R-:W-:Y:S01]  /*1480*/  FFMA.FTZ R3, R30, R55, R3 ;  /* 0x000000371e037223 */ /* 0x000fe20000010003 */
[----:B------:R-:W-:Y:S01]  /*1490*/  FMUL.FTZ R97, R93, R23 ;  /* 0x000000175d617220 */ /* 0x000fe20000410000 */
[----:B0-----:R-:W-:Y:S02]  /*14a0*/  @P2 LEA R56, R101, R88, 0x18 ;  /* 0x0000005865382211 */ /* 0x001fe400078ec0ff */
[-C--:B------:R-:W-:Y:S01]  /*14b0*/  FMUL.FTZ R88, R93, R3.reuse ;  /* 0x000000035d587220 */ /* 0x080fe20000410000 */
[----:B------:R-:W-:Y:S01]  /*14c0*/  FFMA.FTZ R97, R92, R3, -R97 ;  /* 0x000000035c617223 */ /* 0x000fe20000010861 */
[-C--:B------:R-:W-:Y:S01]  /*14d0*/  FMUL.FTZ R3, R9, R84.reuse ;  /* 0x0000005409037220 */ /* 0x080fe20000410000 */
[----:B------:R-:W-:Y:S01]  /*14e0*/  FMUL.FTZ R90, R8, R84 ;  /* 0x00000054085a7220 */ /* 0x000fe20000410000 */
[----:B------:R-:W-:Y:S01]  /*14f0*/  FFMA.FTZ R23, R92, R23, R88 ;  /* 0x000000175c177223 */ /* 0x000fe20000010058 */
[----:B--2---:R-:W-:Y:S01]  /*1500*/  FMUL.FTZ R88, R21, R86 ;  /* 0x0000005615587220 */ /* 0x004fe20000410000 */
[----:B------:R-:W-:Y:S01]  /*1510*/  FFMA.FTZ R3, R8, R91, -R3 ;  /* 0x0000005b08037223 */ /* 0x000fe20000010803 */
[----:B------:R-:W-:Y:S01]  /*1520*/  FFMA.FTZ R97, R28, R53, R97 ;  /* 0x000000351c617223 */ /* 0x000fe20000010061 */
[----:B-1----:R-:W-:Y:S01]  /*1530*/  FADD.FTZ R99, RZ, R23 ;  /* 0x00000017ff637221 */ /* 0x002fe20000010000 */
[----:B------:R-:W-:Y:S01]  /*1540*/  FFMA.FTZ R90, R9, R91, R90 ;  /* 0x0000005b095a7223 */ /* 0x000fe2000001005a */
[----:B------:R-:W-:Y:S01]  /*1550*/  FMUL.FTZ R23, R93, R3 ;  /* 0x000000035d177220 */ /* 0x000fe20000410000 */
[----:B---3--:R-:W-:Y:S01]  /*1560*/  FMUL.FTZ R86, R21, R2 ;  /* 0x0000000215567220 */ /* 0x008fe20000410000 */
[----:B------:R-:W-:-:S02]  /*1570*/  FMUL.FTZ R2, R88, R97 ;  /* 0x0000006158027220 */ /* 0x000fc40000410000 */
[-C--:B------:R-:W-:Y:S01]  /*1580*/  FFMA.FTZ R23, R92, R90.reuse, R23 ;  /* 0x0000005a5c177223 */ /* 0x080fe20000010017 */
[----:B------:R-:W-:Y:S01]  /*1590*/  FMUL.FTZ R21, R93, R90 ;  /* 0x0000005a5d157220 */ /* 0x000fe20000410000 */
[----:B------:R-:W-:Y:S01]  /*15a0*/  @P2 LEA R90, R85, R56, 0x3 ;  /* 0x00000038555a2211 */ /* 0x000fe200078e18ff */
[----:B------:R-:W-:Y:S02]  /*15b0*/  FFMA.FTZ R2, R86, R99, R2 ;  /* 0x0000006356027223 */ /* 0x000fe40000010002 */
[----:B------:R-:W-:Y:S02]  /*15c0*/  FFMA.FTZ R21, R92, R3, -R21 ;  /* 0x000000035c157223 */ /* 0x000fe40000010815 */
[----:B------:R-:W-:Y:S02]  /*15d0*/  FADD.FTZ R103, RZ, R2 ;  /* 0x00000002ff677221 */ /* 0x000fe40000010000 */
[----:B------:R0:W1:Y:S01]  /*15e0*/  @P2 LDS.64 R2, [R90+0x1568] ;  /* 0x001568005a022984 */ /* 0x0000620000000a00 */
[----:B------:R-:W-:-:S04]  /*15f0*/  FMUL.FTZ R101, R88, R99 ;  /* 0x0000006358657220 */ /* 0x000fc80000410000 */
[----:B------:R-:W-:Y:S01]  /*1600*/  FFMA.FTZ R97, R86, R97, -R101 ;  /* 0x0000006156617223 */ /* 0x000fe20000010865 */
[----:B------:R-:W-:-:S03]  /*1610*/  FMUL.FTZ R101, R88, R23 ;  /* 0x0000001758657220 */ /* 0x000fc60000410000 */
[----:B------:R-:W-:Y:S01]  /*1620*/  FFMA.FTZ R102, R26, R51, R97 ;  /* 0x000000331a667223 */ /* 0x000fe20000010061 */
[----:B0-----:R-:W-:Y:S06]  /*1630*/  @P2 BRA `(.L_x_17455) ;  /* 0x0000000000202947 */ /* 0x001fec0003800000 */
[----:B----4-:R-:W-:Y:S01]  /*1640*/  ISETP.NE.AND P0, PT, R81, R36, PT ;  /* 0x000000245100720c */ /* 0x010fe20003f05270 */
[----:B-1----:R-:W-:-:S12]  /*1650*/  HFMA2.MMA R3, -RZ, RZ, 0, 0 ;  /* 0x00000000ff037435 */ /* 0x002fd800000001ff */
[----:B------:R-:W-:-:S04]  /*1660*/  @P0 LEA.HI R2, R81, R81, RZ, 0x1 ;  /* 0x0000005151020211 */ /* 0x000fc800078f08ff */
[----:B------:R-:W-:-:S04]  /*1670*/  @P0 LOP3.LUT R2, R2, 0x1ffffe, RZ, 0xc0, !PT ;  /* 0x001ffffe02020812 */ /* 0x000fc800078ec0ff */
[----:B------:R-:W-:Y:S02]  /*1680*/  @P0 IADD3 R90, -R2, R81, RZ ;  /* 0x00000051025a0210 */ /* 0x000fe40007ffe1ff */
[----:B------:R-:W-:Y:S02]  /*1690*/  MOV R2, 0x3f800000 ;  /* 0x3f80000000027802 */ /* 0x000fe40000000f00 */
[----:B------:R-:W-:-:S05]  /*16a0*/  @P0 LEA R90, R90, R29, 0xb ;  /* 0x0000001d5a5a0211 */ /* 0x000fca00078e58ff */
[----:B------:R0:W2:Y:S02]  /*16b0*/  @P0 LDS.64 R2, [R90+0x560] ;  /* 0x000560005a020984 */ /* 0x0000a40000000a00 */
.L_x_17455:
[----:B------:R-:W-:Y:S05]  /*16c0*/  BSYNC B0 ;  /* 0x0000000000007941 */ /* 0x000fea0003800000 */
.L_x_17454:
[----:B------:R-:W3:Y:S01]  /*16d0*/  SHFL.UP PT, R94, R102, 0x1, RZ ;  /* 0x04200000665e7989 */ /* 0x000ee200000e00ff */
[-C--:B0-----:R-:W-:Y:S01]  /*16e0*/  FMUL.FTZ R90, R88, R21.reuse ;  /* 0x00000015585a7220 */ /* 0x081fe20000410000 */
[C---:B------:R-:W-:Y:S01]  /*16f0*/  FFMA.FTZ R101, R86.reuse, R21, -R101 ;  /* 0x0000001556657223 */ /* 0x040fe20000010865 */
[C---:B------:R-:W-:Y:S01]  /*1700*/  ISETP.GE.AND P0, PT, R83.reuse, 0x1, PT ;  /* 0x000000015300780c */ /* 0x040fe20003f06270 */
[----:B------:R-:W0:Y:S01]  /*1710*/  SHFL.UP PT, R97, R103, 0x1, RZ ;  /* 0x0420000067617989 */ /* 0x000e2200000e00ff */
[----:B------:R-:W-:Y:S01]  /*1720*/  FFMA.FTZ R90, R86, R23, R90 ;  /* 0x00000017565a7223 */ /* 0x000fe2000001005a */
[----:B------:R-:W-:Y:S01]  /*1730*/  ISETP.GE.AND P2, PT, R83, 0x10, PT ;  /* 0x000000105300780c */ /* 0x000fe20003f46270 */
[----:B------:R-:W-:Y:S01]  /*1740*/  BSSY B0, `(.L_x_17456) ;  /* 0x0000098000007945 */ /* 0x000fe20003800000 */
[----:B------:R-:W4:Y:S01]  /*1750*/  SHFL.UP PT, R21, R101, 0x1, RZ ;  /* 0x0420000065157989 */ /* 0x000f2200000e00ff */
[C---:B------:R-:W-:Y:S02]  /*1760*/  ISETP.GT.U32.AND P3, PT, R96.reuse, 0x1b, PT ;  /* 0x0000001b6000780c */ /* 0x040fe40003f64070 */
[C---:B------:R-:W-:Y:S01]  /*1770*/  ISETP.GT.U32.AND P4, PT, R96.reuse, 0x17, PT ;  /* 0x000000176000780c */ /* 0x040fe20003f84070 */
[----:B------:R-:W1:Y:S01]  /*1780*/  SHFL.UP PT, R23, R90, 0x1, RZ ;  /* 0x042000005a177989 */ /* 0x000e6200000e00ff */
[----:B------:R-:W-:-:S03]  /*1790*/  ISETP.GT.U32.AND P5, PT, R96, 0xf, PT ;  /* 0x0000000f6000780c */ /* 0x000fc60003fa4070 */
[----:B-----5:R-:W-:Y:S04]  /*17a0*/  SHFL.IDX PT, R10, R10, RZ, 0x1f ;  /* 0x00001fff0a0a7589 */ /* 0x020fe800000e0000 */
[----:B------:R-:W-:Y:S01]  /*17b0*/  SHFL.IDX PT, R11, R11, RZ, 0x1f ;  /* 0x00001fff0b0b7589 */ /* 0x000fe200000e0000 */
[----:B---3--:R-:W-:-:S04]  /*17c0*/  FMUL.FTZ R100, R90, R94 ;  /* 0x0000005e5a647220 */ /* 0x008fc80000410000 */
[-C--:B0-----:R-:W-:Y:S01]  /*17d0*/  FFMA.FTZ R100, R101, R97.reuse, R100 ;  /* 0x0000006165647223 */ /* 0x081fe20000010064 */
[----:B------:R-:W-:-:S03]  /*17e0*/  FMUL.FTZ R99, R90, R97 ;  /* 0x000000615a637220 */ /* 0x000fc60000410000 */
[----:B------:R-:W-:Y:S01]  /*17f0*/  @P0 FADD.FTZ R103, R103, R100 ;  /* 0x0000006467670221 */ /* 0x000fe20000010000 */
[C---:B------:R-:W-:Y:S01]  /*1800*/  FFMA.FTZ R99, R101.reuse, R94, -R99 ;  /* 0x0000005e65637223 */ /* 0x040fe20000010863 */
[C---:B----4-:R-:W-:Y:S01]  /*1810*/  FMUL.FTZ R100, R90.reuse, R21 ;  /* 0x000000155a647220 */ /* 0x050fe20000410000 */
[-C--:B-1----:R-:W-:Y:S02]  /*1820*/  FMUL.FTZ R94, R90, R23.reuse ;  /* 0x000000175a5e7220 */ /* 0x082fe40000410000 */
[----:B------:R-:W-:Y:S01]  /*1830*/  @P0 FADD.FTZ R102, R102, R99 ;  /* 0x0000006366660221 */ /* 0x000fe20000010000 */
[C---:B------:R-:W-:Y:S01]  /*1840*/  FFMA.FTZ R23, R101.reuse, R23, R100 ;  /* 0x0000001765177223 */ /* 0x040fe20000010064 */
[----:B------:R-:W0:Y:S01]  /*1850*/  SHFL.UP PT, R104, R103, 0x2, RZ ;  /* 0x0440000067687989 */ /* 0x000e2200000e00ff */
[----:B------:R-:W-:-:S03]  /*1860*/  @P0 FFMA.FTZ R101, R101, R21, -R94 ;  /* 0x0000001565650223 */ /* 0x000fc6000001085e */
[----:B------:R-:W1:Y:S01]  /*1870*/  SHFL.UP PT, R100, R102, 0x2, RZ ;  /* 0x0440000066647989 */ /* 0x000e6200000e00ff */
[----:B------:R-:W-:Y:S02]  /*1880*/  FSEL R23, R90, R23, !P0 ;  /* 0x000000175a177208 */ /* 0x000fe40004000000 */
[----:B------:R-:W-:Y:S01]  /*1890*/  ISETP.GE.AND P0, PT, R83, 0x2, PT ;  /* 0x000000025300780c */ /* 0x000fe20003f06270 */
[----:B------:R-:W3:Y:S04]  /*18a0*/  SHFL.UP PT, R90, R101, 0x2, RZ ;  /* 0x04400000655a7989 */ /* 0x000ee800000e00ff */
[----:B------:R-:W4:Y:S01]  /*18b0*/  SHFL.UP PT, R94, R23, 0x2, RZ ;  /* 0x04400000175e7989 */ /* 0x000f2200000e00ff */
[----:B0-----:R-:W-:-:S04]  /*18c0*/  FMUL.FTZ R106, R23, R104 ;  /* 0x00000068176a7220 */ /* 0x001fc80000410000 */
[-C--:B-1----:R-:W-:Y:S01]  /*18d0*/  FFMA.FTZ R21, R101, R100.reuse, -R106 ;  /* 0x0000006465157223 */ /* 0x082fe2000001086a */
[C---:B------:R-:W-:Y:S01]  /*18e0*/  FMUL.FTZ R99, R23.reuse, R100 ;  /* 0x0000006417637220 */ /* 0x040fe20000410000 */
[----:B---3--:R-:W-:Y:S02]  /*18f0*/  FMUL.FTZ R97, R23, R90 ;  /* 0x0000005a17617220 */ /* 0x008fe40000410000 */
[----:B------:R-:W-:Y:S01]  /*1900*/  @P0 FADD.FTZ R102, R102, R21 ;  /* 0x0000001566660221 */ /* 0x000fe20000010000 */
[----:B------:R-:W-:Y:S01]  /*1910*/  FFMA.FTZ R104, R101, R104, R99 ;  /* 0x0000006865687223 */ /* 0x000fe20000010063 */
[-C--:B----4-:R-:W-:Y:S01]  /*1920*/  FMUL.FTZ R21, R23, R94.reuse ;  /* 0x0000005e17157220 */ /* 0x090fe20000410000 */
[----:B------:R-:W-:Y:S02]  /*1930*/  FFMA.FTZ R94, R101, R94, R97 ;  /* 0x0000005e655e7223 */ /* 0x000fe40000010061 */
[----:B------:R-:W-:Y:S01]  /*1940*/  @P0 FADD.FTZ R103, R103, R104 ;  /* 0x0000006867670221 */ /* 0x000fe20000010000 */
[----:B------:R-:W-:-:S02]  /*1950*/  @P0 FFMA.FTZ R101, R101, R90, -R21 ;  /* 0x0000005a65650223 */ /* 0x000fc40000010815 */
[----:B------:R-:W0:Y:S01]  /*1960*/  SHFL.UP PT, R90, R102, 0x4, RZ ;  /* 0x04800000665a7989 */ /* 0x000e2200000e00ff */
[----:B------:R-:W-:Y:S02]  /*1970*/  FSEL R94, R23, R94, !P0 ;  /* 0x0000005e175e7208 */ /* 0x000fe40004000000 */
[----:B------:R-:W-:Y:S01]  /*1980*/  ISETP.GE.AND P0, PT, R83, 0x4, PT ;  /* 0x000000045300780c */ /* 0x000fe20003f06270 */
        /* <DEDUP_REMOVED lines=14> */
[CC--:B------:R-:W-:Y:S01]  /*1a70*/  FMUL.FTZ R21, R5.reuse, R6.reuse ;  /* 0x0000000605157220 */ /* 0x0c0fe20000410000 */
[----:B------:R-:W-:Y:S01]  /*1a80*/  FMUL.FTZ R5, R5, R7 ;  /* 0x0000000705057220 */ /* 0x000fe20000410000 */
[----:B------:R-:W1:Y:S01]  /*1a90*/  SHFL.UP PT, R90, R102, 0x8, RZ ;  /* 0x05000000665a7989 */ /* 0x000e6200000e00ff */
[----:B------:R-:W-:Y:S01]  /*1aa0*/  FSEL R23, R94, R23, !P0 ;  /* 0x000000175e177208 */ /* 0x000fe20004000000 */
[C---:B------:R-:W-:Y:S01]  /*1ab0*/  FFMA.FTZ R106, R4.reuse, R7, R21 ;  /* 0x00000007046a7223 */ /* 0x040fe20000010015 */
[----:B------:R-:W-:Y:S01]  /*1ac0*/  FFMA.FTZ R108, R4, R6, -R5 ;  /* 0x00000006046c7223 */ /* 0x000fe20000010805 */
[----:B------:R-:W-:Y:S01]  /*1ad0*/  ISETP.GE.AND P0, PT, R83, 0x8, PT ;  /* 0x000000085300780c */ /* 0x000fe20003f06270 */
[----:B------:R-:W3:Y:S01]  /*1ae0*/  SHFL.UP PT, R4, R101, 0x8, RZ ;  /* 0x0500000065047989 */ /* 0x000ee200000e00ff */
[C---:B------:R-:W-:Y:S01]  /*1af0*/  FMUL.FTZ R107, R33.reuse, R106 ;  /* 0x0000006a216b7220 */ /* 0x040fe20000410000 */
[----:B------:R-:W-:Y:S01]  /*1b00*/  FMUL.FTZ R105, R33, R108 ;  /* 0x0000006c21697220 */ /* 0x000fe20000410000 */
[----:B------:R-:W-:Y:S01]  /*1b10*/  FMUL.FTZ R99, R34, R106 ;  /* 0x0000006a22637220 */ /* 0x000fe20000410000 */
[----:B------:R-:W4:Y:S01]  /*1b20*/  SHFL.UP PT, R6, R23, 0x8, RZ ;  /* 0x0500000017067989 */ /* 0x000f2200000e00ff */
[-C--:B------:R-:W-:Y:S01]  /*1b30*/  FMUL.FTZ R7, R86, R107.reuse ;  /* 0x0000006b56077220 */ /* 0x080fe20000410000 */
[----:B------:R-:W-:Y:S01]  /*1b40*/  FMUL.FTZ R5, R88, R107 ;  /* 0x0000006b58057220 */ /* 0x000fe20000410000 */
[----:B------:R-:W-:-:S02]  /*1b50*/  FMUL.FTZ R100, R34, R108 ;  /* 0x0000006c22647220 */ /* 0x000fc40000410000 */
[-C--:B------:R-:W-:Y:S01]  /*1b60*/  FFMA.FTZ R94, -R88, R105.reuse, -R7 ;  /* 0x00000069585e7223 */ /* 0x080fe20000010907 */
[----:B------:R-:W-:-:S03]  /*1b70*/  FFMA.FTZ R5, R86, R105, -R5 ;  /* 0x0000006956057223 */ /* 0x000fc60000010805 */
[----:B------:R-:W-:Y:S01]  /*1b80*/  FADD.FTZ R109, -R99, R94 ;  /* 0x0000005e636d7221 */ /* 0x000fe20000010100 */
[----:B------:R-:W-:Y:S01]  /*1b90*/  FADD.FTZ R5, R100, R5 ;  /* 0x0000000564057221 */ /* 0x000fe20000010000 */
[----:B0-----:R-:W-:Y:S02]  /*1ba0*/  FMUL.FTZ R94, R23, R104 ;  /* 0x00000068175e7220 */ /* 0x001fe40000410000 */
[C---:B------:R-:W-:Y:S01]  /*1bb0*/  FMUL.FTZ R21, R93.reuse, -R109 ;  /* 0x8000006d5d157220 */ /* 0x040fe20000410000 */
[-C--:B------:R-:W-:Y:S01]  /*1bc0*/  FMUL.FTZ R111, R93, -R5.reuse ;  /* 0x800000055d6f7220 */ /* 0x080fe20000410000 */
[-C--:B-1----:R-:W-:Y:S01]  /*1bd0*/  FFMA.FTZ R97, R101, R90.reuse, -R94 ;  /* 0x0000005a65617223 */ /* 0x082fe2000001085e */
[----:B------:R-:W-:Y:S01]  /*1be0*/  FMUL.FTZ R90, R23, R90 ;  /* 0x0000005a175a7220 */ /* 0x000fe20000410000 */
[C---:B------:R-:W-:Y:S01]  /*1bf0*/  FFMA.FTZ R21, R92.reuse, R5, -R21 ;  /* 0x000000055c157223 */ /* 0x040fe20000010815 */
[----:B------:R-:W-:Y:S01]  /*1c00*/  FFMA.FTZ R116, R92, R109, R111 ;  /* 0x0000006d5c747223 */ /* 0x000fe2000001006f */
[----:B------:R-:W-:Y:S01]  /*1c10*/  @P0 FADD.FTZ R102, R102, R97 ;  /* 0x0000006166660221 */ /* 0x000fe20000010000 */
[----:B------:R-:W-:Y:S01]  /*1c20*/  FFMA.FTZ R90, R101, R104, R90 ;  /* 0x00000068655a7223 */ /* 0x000fe2000001005a */
[----:B---3--:R-:W-:Y:S01]  /*1c30*/  FMUL.FTZ R7, R23, R4 ;  /* 0x0000000417077220 */ /* 0x008fe20000410000 */
[C---:B------:R-:W-:Y:S01]  /*1c40*/  FMUL.FTZ R97, R35.reuse, R106 ;  /* 0x0000006a23617220 */ /* 0x040fe20000410000 */
[----:B------:R-:W-:Y:S01]  /*1c50*/  FMUL.FTZ R94, R35, R108 ;  /* 0x0000006c235e7220 */ /* 0x000fe20000410000 */
[-C--:B----4-:R-:W-:Y:S01]  /*1c60*/  FMUL.FTZ R5, R23, R6.reuse ;  /* 0x0000000617057220 */ /* 0x090fe20000410000 */
[----:B------:R-:W-:Y:S01]  /*1c70*/  @P0 FADD.FTZ R103, R103, R90 ;  /* 0x0000005a67670221 */ /* 0x000fe20000010000 */
[C---:B------:R-:W-:Y:S01]  /*1c80*/  FFMA.FTZ R6, R101.reuse, R6, R7 ;  /* 0x0000000665067223 */ /* 0x040fe20000010007 */
[----:B------:R-:W-:Y:S01]  /*1c90*/  SHFL.UP PT, R114, R102, 0x10, RZ ;  /* 0x0600000066727989 */ /* 0x000fe200000e00ff */
[----:B------:R-:W-:Y:S01]  /*1ca0*/  @P0 FFMA.FTZ R101, R101, R4, -R5 ;  /* 0x0000000465650223 */ /* 0x000fe20000010805 */
[CC--:B--2---:R-:W-:Y:S01]  /*1cb0*/  FMUL.FTZ R7, R88.reuse, R3.reuse ;  /* 0x0000000358077220 */ /* 0x0c4fe20000410000 */
[----:B------:R-:W-:Y:S01]  /*1cc0*/  FADD.FTZ R109, -R97, R116 ;  /* 0x00000074616d7221 */ /* 0x000fe20000010100 */
[----:B------:R-:W0:Y:S01]  /*1cd0*/  SHFL.UP PT, R110, R103, 0x10, RZ ;  /* 0x06000000676e7989 */ /* 0x000e2200000e00ff */
[----:B------:R-:W-:Y:S01]  /*1ce0*/  FSEL R90, R23, R6, !P0 ;  /* 0x00000006175a7208 */ /* 0x000fe20004000000 */
[-C--:B------:R-:W-:Y:S01]  /*1cf0*/  FMUL.FTZ R23, R88, -R2.reuse ;  /* 0x8000000258177220 */ /* 0x080fe20000410000 */
[----:B------:R-:W-:Y:S01]  /*1d00*/  ISETP.GE.AND P0, PT, R81, UR7, PT ;  /* 0x0000000751007c0c */ /* 0x000fe2000bf06270 */
[----:B------:R-:W1:Y:S01]  /*1d10*/  SHFL.UP PT, R104, R101, 0x10, RZ ;  /* 0x0600000065687989 */ /* 0x000e6200000e00ff */
[C---:B------:R-:W-:Y:S01]  /*1d20*/  FFMA.FTZ R7, R86.reuse, R2, -R7 ;  /* 0x0000000256077223 */ /* 0x040fe20000010807 */
[----:B------:R-:W-:Y:S01]  /*1d30*/  FFMA.FTZ R23, R86, -R3, R23 ;  /* 0x8000000356177223 */ /* 0x000fe20000010017 */
[----:B------:R-:W-:Y:S01]  /*1d40*/  ISETP.EQ.AND P0, PT, R96, RZ, !P0 ;  /* 0x000000ff6000720c */ /* 0x000fe20004702270 */
[----:B------:R-:W2:Y:S01]  /*1d50*/  SHFL.UP PT, R112, R90, 0x10, RZ ;  /* 0x060000005a707989 */ /* 0x000ea200000e00ff */
[----:B------:R-:W-:Y:S01]  /*1d60*/  HFMA2.MMA R5, -RZ, RZ, 0, 0 ;  /* 0x00000000ff057435 */ /* 0x000fe200000001ff */
[C---:B------:R-:W-:Y:S01]  /*1d70*/  FMUL.FTZ R113, R93.reuse, -R23 ;  /* 0x800000175d717220 */ /* 0x040fe20000410000 */
[----:B------:R-:W-:Y:S01]  /*1d80*/  FMUL.FTZ R115, R93, -R7 ;  /* 0x800000075d737220 */ /* 0x000fe20000410000 */
[----:B------:R-:W-:Y:S01]  /*1d90*/  FADD.FTZ R21, R94, R21 ;  /* 0x000000155e157221 */ /* 0x000fe20000010000 */
[----:B------:R-:W-:Y:S01]  /*1da0*/  FMUL.FTZ R120, R84, -R109 ;  /* 0x8000006d54787220 */ /* 0x000fe20000410000 */
[----:B------:R-:W-:Y:S01]  /*1db0*/  FFMA.FTZ R113, R92, R7, -R113 ;  /* 0x000000075c717223 */ /* 0x000fe20000010871 */
[----:B------:R-:W-:-:S02]  /*1dc0*/  MOV R4, 0x3f800000 ;  /* 0x3f80000000047802 */ /* 0x000fc40000000f00 */
[----:B------:R-:W-:Y:S01]  /*1dd0*/  CS2R R6, SRZ ;  /* 0x0000000000067805 */ /* 0x000fe2000001ff00 */
[----:B------:R-:W-:Y:S01]  /*1de0*/  FFMA.FTZ R115, R92, R23, R115 ;  /* 0x000000175c737223 */ /* 0x000fe20000010073 */
[-C--:B------:R-:W-:Y:S01]  /*1df0*/  FMUL.FTZ R122, R84, -R21.reuse ;  /* 0x80000015547a7220 */ /* 0x080fe20000410000 */
[C---:B------:R-:W-:Y:S01]  /*1e00*/  FFMA.FTZ R111, R91.reuse, R21, -R120 ;  /* 0x000000155b6f7223 */ /* 0x040fe20000010878 */
[----:B------:R-:W-:Y:S01]  /*1e10*/  FMUL.FTZ R108, R0, R108 ;  /* 0x0000006c006c7220 */ /* 0x000fe20000410000 */
[----:B------:R-:W-:Y:S01]  /*1e20*/  FMUL.FTZ R118, R84, -R115 ;  /* 0x8000007354767220 */ /* 0x000fe20000410000 */
[----:B------:R3:W4:Y:S01]  /*1e30*/  @P0 LDS.128 R4, [R31+0x1660] ;  /* 0x001660001f040984 */ /* 0x0007220000000c00 */
[----:B------:R-:W-:Y:S01]  /*1e40*/  ISETP.NE.AND P0, PT, R96, 0x1f, PT ;  /* 0x0000001f6000780c */ /* 0x000fe20003f05270 */
[----:B0-----:R-:W-:Y:S01]  /*1e50*/  FMUL.FTZ R116, R90, R110 ;  /* 0x0000006e5a747220 */ /* 0x001fe20000410000 */
[C---:B------:R-:W-:Y:S01]  /*1e60*/  FFMA.FTZ R23, R91.reuse, R113, -R118 ;  /* 0x000000715b177223 */ /* 0x040fe20000010876 */
[----:B------:R-:W-:Y:S01]  /*1e70*/  FFMA.FTZ R109, R91, R109, R122 ;  /* 0x0000006d5b6d7223 */ /* 0x000fe2000001007a */
[----:B------:R-:W-:Y:S01]  /*1e80*/  FMUL.FTZ R106, R0, R106 ;  /* 0x0000006a006a7220 */ /* 0x000fe20000410000 */
[C---:B------:R-:W-:Y:S01]  /*1e90*/  FFMA.FTZ R117, R101.reuse, R114, -R116 ;  /* 0x0000007265757223 */ /* 0x040fe20000010874 */
[C---:B-1----:R-:W-:Y:S01]  /*1ea0*/  FMUL.FTZ R21, R90.reuse, R104 ;  /* 0x000000685a157220 */ /* 0x042fe20000410000 */
[----:B------:R-:W-:Y:S01]  /*1eb0*/  FMUL.FTZ R114, R90, R114 ;  /* 0x000000725a727220 */ /* 0x000fe20000410000 */
[----:B------:R-:W-:Y:S01]  /*1ec0*/  FMUL.FTZ R116, R84, -R113 ;  /* 0x8000007154747220 */ /* 0x000fe20000410000 */
[-C--:B--2---:R-:W-:Y:S01]  /*1ed0*/  FMUL.FTZ R113, R90, R112.reuse ;  /* 0x000000705a717220 */ /* 0x084fe20000410000 */
[C---:B------:R-:W-:Y:S01]  /*1ee0*/  FFMA.FTZ R119, R101.reuse, R112, R21 ;  /* 0x0000007065777223 */ /* 0x040fe20000010015 */
[C---:B------:R-:W-:Y:S01]  /*1ef0*/  FFMA.FTZ R114, R101.reuse, R110, R114 ;  /* 0x0000006e65727223 */ /* 0x040fe20000010072 */
[----:B------:R-:W-:Y:S01]  /*1f00*/  @P2 FADD.FTZ R102, R102, R117 ;  /* 0x0000007566662221 */ /* 0x000fe20000010000 */
[----:B------:R-:W-:Y:S01]  /*1f10*/  @P2 FFMA.FTZ R101, R101, R104, -R113 ;  /* 0x0000006865652223 */ /* 0x000fe20000010871 */
[----:B------:R-:W-:Y:S01]  /*1f20*/  FFMA.FTZ R21, R91, R115, R116 ;  /* 0x000000735b157223 */ /* 0x000fe20000010074 */
[----:B------:R-:W-:Y:S01]  /*1f30*/  @P2 FADD.FTZ R103, R103, R114 ;  /* 0x0000007267672221 */ /* 0x000fe20000010000 */
[----:B------:R-:W-:Y:S01]  /*1f40*/  FSEL R119, R90, R119, !P2 ;  /* 0x000000775a777208 */ /* 0x000fe20005000000 */
[----:B------:R-:W-:Y:S01]  /*1f50*/  FADD.FTZ R90, R108, R111 ;  /* 0x0000006f6c5a7221 */ /* 0x000fe20000010000 */
[----:B------:R-:W-:Y:S01]  /*1f60*/  FADD.FTZ R104, -R106, R109 ;  /* 0x0000006d6a687221 */ /* 0x000fe20000010100 */
[----:B------:R3:W0:Y:S01]  /*1f70*/  SHFL.DOWN PT, R115, R23, 0x1, 0x1f ;  /* 0x08201f0017737f89 */ /* 0x00062200000e0000 */
[----:B------:R-:W-:-:S03]  /*1f80*/  ISETP.GT.U32.AND P2, PT, R96, 0x1d, PT ;  /* 0x0000001d6000780c */ /* 0x000fc60003f44070 */
[----:B------:R3:W1:Y:S04]  /*1f90*/  SHFL.DOWN PT, R116, R90, 0x1, 0x1f ;  /* 0x08201f005a747f89 */ /* 0x00066800000e0000 */
[----:B------:R3:W2:Y:S04]  /*1fa0*/  SHFL.DOWN PT, R113, R104, 0x1, 0x1f ;  /* 0x08201f0068717f89 */ /* 0x0006a800000e0000 */
[----:B------:R3:W0:Y:S04]  /*1fb0*/  SHFL.DOWN PT, R117, R21, 0x1, 0x1f ;  /* 0x08201f0015757f89 */ /* 0x00062800000e0000 */
[----:B------:R-:W0:Y:S04]  /*1fc0*/  SHFL.UP PT, R102, R102, 0x1, RZ ;  /* 0x0420000066667989 */ /* 0x000e2800000e00ff */
[----:B------:R-:W0:Y:S04]  /*1fd0*/  SHFL.UP PT, R103, R103, 0x1, RZ ;  /* 0x0420000067677989 */ /* 0x000e2800000e00ff */
[----:B------:R-:W0:Y:S04]  /*1fe0*/  SHFL.UP PT, R101, R101, 0x1, RZ ;  /* 0x0420000065657989 */ /* 0x000e2800000e00ff */
[----:B------:R3:W0:Y:S01]  /*1ff0*/  SHFL.UP PT, R109, R119, 0x1, RZ ;  /* 0x04200000776d7989 */ /* 0x00062200000e00ff */
[----:B-1--4-:R-:W-:Y:S05]  /*2000*/  @!P0 BRA `(.L_x_17457) ;  /* 0x00000000002c8947 */ /* 0x012fea0003800000 */
[C---:B--2---:R-:W-:Y:S01]  /*2010*/  FMUL.FTZ R112, R21.reuse, R113 ;  /* 0x0000007115707220 */ /* 0x044fe20000410000 */
[C---:B0-----:R-:W-:Y:S01]  /*2020*/  FMUL.FTZ R110, R21.reuse, R117 ;  /* 0x00000075156e7220 */ /* 0x041fe20000410000 */
[-C--:B------:R-:W-:Y:S02]  /*2030*/  FMUL.FTZ R114, R21, R116.reuse ;  /* 0x0000007415727220 */ /* 0x080fe40000410000 */
[----:B------:R-:W-:Y:S01]  /*2040*/  FFMA.FTZ R111, R23, R116, -R112 ;  /* 0x00000074176f7223 */ /* 0x000fe20000010870 */
[C---:B------:R-:W-:Y:S01]  /*2050*/  FMUL.FTZ R112, R115.reuse, R21 ;  /* 0x0000001573707220 */ /* 0x040fe20000410000 */
[----:B------:R-:W-:Y:S01]  /*2060*/  FFMA.FTZ R110, R115, R23, -R110 ;  /* 0x00000017736e7223 */ /* 0x000fe2000001086e */
[C---:B------:R-:W-:Y:S01]  /*2070*/  FFMA.FTZ R113, R23.reuse, R113, R114 ;  /* 0x0000007117717223 */ /* 0x040fe20000010072 */
[----:B---3--:R-:W-:Y:S01]  /*2080*/  FADD.FTZ R90, R90, R111 ;  /* 0x0000006f5a5a7221 */ /* 0x008fe20000010000 */
[----:B------:R-:W-:Y:S02]  /*2090*/  FFMA.FTZ R21, R23, R117, R112 ;  /* 0x0000007517157223 */ /* 0x000fe40000010070 */
[----:B------:R-:W-:Y:S01]  /*20a0*/  FADD.FTZ R104, R104, R113 ;  /* 0x0000007168687221 */ /* 0x000fe20000010000 */
[----:B------:R-:W-:-:S07]  /*20b0*/  MOV R23, R110 ;  /* 0x0000006e00177202 */ /* 0x000fce0000000f00 */
.L_x_17457:
[----:B------:R-:W-:Y:S05]  /*20c0*/  BSYNC B0 ;  /* 0x0000000000007941 */ /* 0x000fea0003800000 */
.L_x_17456:
[----:B0-----:R0:W1:Y:S01]  /*20d0*/  SHFL.DOWN PT, R115, R23, 0x2, 0x1f ;  /* 0x08401f0017737f89 */ /* 0x00106200000e0000 */
[----:B------:R-:W-:Y:S03]  /*20e0*/  BSSY B0, `(.L_x_17458) ;  /* 0x0000010000007945 */ /* 0x000fe60003800000 */
[----:B------:R0:W4:Y:S04]  /*20f0*/  SHFL.DOWN PT, R117, R21, 0x2, 0x1f ;  /* 0x08401f0015757f89 */ /* 0x00012800000e0000 */
[----:B------:R0:W0:Y:S04]  /*2100*/  SHFL.DOWN PT, R116, R90, 0x2, 0x1f ;  /* 0x08401f005a747f89 */ /* 0x00002800000e0000 */
[----:B--2---:R2:W0:Y:S01]  /*2110*/  SHFL.DOWN PT, R113, R104, 0x2, 0x1f ;  /* 0x08401f0068717f89 */ /* 0x00442200000e0000 */
[----:B------:R-:W-:Y:S05]  /*2120*/  @P2 BRA `(.L_x_17459) ;  /* 0x00000000002c2947 */ /* 0x000fea0003800000 */
[C---:B0-----:R-:W-:Y:S01]  /*2130*/  FMUL.FTZ R112, R21.reuse, R113 ;  /* 0x0000007115707220 */ /* 0x041fe20000410000 */
[C---:B----4-:R-:W-:Y:S01]  /*2140*/  FMUL.FTZ R110, R21.reuse, R117 ;  /* 0x00000075156e7220 */ /* 0x050fe20000410000 */
        /* <DEDUP_REMOVED lines=9> */
.L_x_17459:
[----:B------:R-:W-:Y:S05]  /*21e0*/  BSYNC B0 ;  /* 0x0000000000007941 */ /* 0x000fea0003800000 */
.L_x_17458:
        /* <DEDUP_REMOVED lines=13> */
[----:B---34-:R-:W-:Y:S01]  /*22c0*/  FADD.FTZ R90, R90, R111 ;  /* 0x0000006f5a5a7221 */ /* 0x018fe20000010000 */
[----:B------:R-:W-:Y:S02]  /*22d0*/  FFMA.FTZ R21, R23, R117, R112 ;  /* 0x0000007517157223 */ /* 0x000fe40000010070 */
[----:B--2---:R-:W-:Y:S01]  /*22e0*/  FADD.FTZ R104, R104, R113 ;  /* 0x0000007168687221 */ /* 0x004fe20000010000 */
[----:B------:R-:W-:-:S07]  /*22f0*/  MOV R23, R110 ;  /* 0x0000006e00177202 */ /* 0x000fce0000000f00 */
.L_x_17461:
[----:B------:R-:W-:Y:S05]  /*2300*/  BSYNC B0 ;  /* 0x0000000000007941 */ /* 0x000fea0003800000 */
.L_x_17460:
        /* <DEDUP_REMOVED lines=17> */
.L_x_17463:
[----:B------:R-:W-:Y:S05]  /*2420*/  BSYNC B0 ;  /* 0x0000000000007941 */ /* 0x000fea0003800000 */
.L_x_17462:
        /* <DEDUP_REMOVED lines=17> */
.L_x_17465:
[----:B------:R-:W-:Y:S05]  /*2540*/  BSYNC B0 ;  /* 0x0000000000007941 */ /* 0x000fea0003800000 */
.L_x_17464:
[----:B-1----:R-:W-:Y:S01]  /*2550*/  SHFL.DOWN PT, R115, R21, 0x1, 0x1f ;  /* 0x08201f0015737f89 */ /* 0x002fe200000e0000 */
[----:B------:R-:W-:Y:S01]  /*2560*/  ISETP.NE.AND P2, PT, R85, 0x1f, PT ;  /* 0x0000001f5500780c */ /* 0x000fe20003f45270 */
[CC--:B------:R-:W-:Y:S01]  /*2570*/  FMUL.FTZ R112, R109.reuse, R11.reuse ;  /* 0x0000000b6d707220 */ /* 0x0c0fe20000410000 */
[-C--:B------:R-:W-:Y:S01]  /*2580*/  FMUL.FTZ R114, R109, R10.reuse ;  /* 0x0000000a6d727220 */ /* 0x080fe20000410000 */
[----:B------:R-:W1:Y:S01]  /*2590*/  SHFL.IDX PT, R111, R7, RZ, 0x1f ;  /* 0x00001fff076f7589 */ /* 0x000e6200000e0000 */
[----:B------:R-:W-:Y:S01]  /*25a0*/  ISETP.GT.AND P0, PT, R83, 0x1e, PT ;  /* 0x0000001e5300780c */ /* 0x000fe20003f04270 */
[C---:B------:R-:W-:Y:S01]  /*25b0*/  FFMA.FTZ R109, R101.reuse, R10, -R112 ;  /* 0x0000000a656d7223 */ /* 0x040fe20000010870 */
[----:B------:R-:W-:Y:S01]  /*25c0*/  FFMA.FTZ R114, R101, R11, R114 ;  /* 0x0000000b65727223 */ /* 0x000fe20000010072 */
[----:B------:R-:W5:Y:S01]  /*25d0*/  SHFL.IDX PT, R110, R6, RZ, 0x1f ;  /* 0x00001fff066e7589 */ /* 0x000f6200000e0000 */
[----:B------:R-:W-:Y:S01]  /*25e0*/  ISETP.NE.AND P3, PT, R83, RZ, PT ;  /* 0x000000ff5300720c */ /* 0x000fe20003f65270 */
[----:B------:R-:W-:Y:S01]  /*25f0*/  @P1 FADD.FTZ R10, R102, R109 ;  /* 0x0000006d660a1221 */ /* 0x000fe20000010000 */
[----:B------:R-:W-:Y:S01]  /*2600*/  @P1 FADD.FTZ R11, R103, R114 ;  /* 0x00000072670b1221 */ /* 0x000fe20000010000 */
[----:B0-----:R-:W0:Y:S01]  /*2610*/  SHFL.DOWN PT, R116, R23, 0x1, 0x1f ;  /* 0x08201f0017747f89 */ /* 0x001e2200000e0000 */
[----:B------:R-:W-:Y:S01]  /*2620*/  ISETP.NE.AND P4, PT, R85, RZ, PT ;  /* 0x000000ff5500720c */ /* 0x000fe20003f85270 */
[CC--:B------:R-:W-:Y:S01]  /*2630*/  FMUL.FTZ R101, R9.reuse, R10.reuse ;  /* 0x0000000a09657220 */ /* 0x0c0fe20000410000 */
[-C--:B------:R-:W-:Y:S01]  /*2640*/  FMUL.FTZ R9, R9, R11.reuse ;  /* 0x0000000b09097220 */ /* 0x080fe20000410000 */
[----:B------:R-:W0:Y:S01]  /*2650*/  SHFL.DOWN PT, R118, R90, 0x1, 0x1f ;  /* 0x08201f005a767f89 */ /* 0x000e2200000e0000 */
[----:B------:R-:W-:Y:S01]  /*2660*/  BSSY B0, `(.L_x_17466) ;  /* 0x00000d7000007945 */ /* 0x000fe20003800000 */
[C---:B------:R-:W-:Y:S01]  /*2670*/  FFMA.FTZ R101, R8.reuse, R11, R101 ;  /* 0x0000000b08657223 */ /* 0x040fe20000010065 */
[----:B------:R-:W-:Y:S01]  /*2680*/  FFMA.FTZ R9, R8, R10, -R9 ;  /* 0x0000000a08097223 */ /* 0x000fe20000010809 */
[----:B------:R-:W0:Y:S03]  /*2690*/  SHFL.DOWN PT, R117, R104, 0x1, 0x1f ;  /* 0x08201f0068757f89 */ /* 0x000e2600000e0000 */
[----:B------:R-:W-:Y:S01]  /*26a0*/  FADD.FTZ R9, R98, R9 ;  /* 0x0000000962097221 */ /* 0x000fe20000010000 */
[----:B---3--:R-:W-:Y:S03]  /*26b0*/  SHFL.IDX PT, R23, R23, RZ, 0x1f ;  /* 0x00001fff17177589 */ /* 0x008fe600000e0000 */
[----:B------:R-:W-:Y:S01]  /*26c0*/  FMUL.FTZ R8, R84, R9 ;  /* 0x0000000954087220 */ /* 0x000fe20000410000 */
[C---:B-1----:R-:W-:Y:S01]  /*26d0*/  @P2 FMUL.FTZ R113, R115.reuse, R111 ;  /* 0x0000006f73712220 */ /* 0x042fe20000410000 */
[----:B----4-:R-:W-:Y:S01]  /*26e0*/  SHFL.IDX PT, R90, R90, RZ, 0x1f ;  /* 0x00001fff5a5a7589 */ /* 0x010fe200000e0000 */
[----:B-----5:R-:W-:-:S03]  /*26f0*/  @P2 FMUL.FTZ R112, R115, R110 ;  /* 0x0000006e73702220 */ /* 0x020fc60000410000 */
[----:B--2---:R-:W-:Y:S01]  /*2700*/  SHFL.IDX PT, R104, R104, RZ, 0x1f ;  /* 0x00001fff68687589 */ /* 0x004fe200000e0000 */
[C---:B0-----:R-:W-:Y:S01]  /*2710*/  @P2 FFMA.FTZ R113, R116.reuse, R110, -R113 ;  /* 0x0000006e74712223 */ /* 0x041fe20000010871 */
[----:B------:R-:W-:-:S03]  /*2720*/  @P2 FFMA.FTZ R112, R116, R111, R112 ;  /* 0x0000006f74702223 */ /* 0x000fc60000010070 */
[----:B------:R-:W-:Y:S01]  /*2730*/  @P2 FADD.FTZ R110, R118, R113 ;  /* 0x00000071766e2221 */ /* 0x000fe20000010000 */
[----:B------:R-:W-:-:S03]  /*2740*/  @P2 FADD.FTZ R111, R117, R112 ;  /* 0x00000070756f2221 */ /* 0x000fc60000010000 */
[CC--:B------:R-:W-:Y:S01]  /*2750*/  FMUL.FTZ R102, R110.reuse, -R3.reuse ;  /* 0x800000036e667220 */ /* 0x0c0fe20000410000 */
[C---:B------:R-:W-:Y:S01]  /*2760*/  FMUL.FTZ R11, R111.reuse, -R3 ;  /* 0x800000036f0b7220 */ /* 0x040fe20000410000 */
[----:B------:R-:W-:Y:S02]  /*2770*/  FADD.FTZ R3, RZ, R101 ;  /* 0x00000065ff037221 */ /* 0x000fe40000010000 */
[-C--:B------:R-:W-:Y:S01]  /*2780*/  FFMA.FTZ R102, R111, R2.reuse, R102 ;  /* 0x000000026f667223 */ /* 0x080fe20000010066 */
[----:B------:R-:W-:Y:S01]  /*2790*/  FFMA.FTZ R110, R110, R2, -R11 ;  /* 0x000000026e6e7223 */ /* 0x000fe2000001080b */
[----:B------:R-:W-:Y:S02]  /*27a0*/  FMUL.FTZ R2, R84, R3 ;  /* 0x0000000354027220 */ /* 0x000fe40000410000 */
[----:B------:R-:W-:Y:S01]  /*27b0*/  FADD.FTZ R107, -R107, R102 ;  /* 0x000000666b6b7221 */ /* 0x000fe20000010100 */
[----:B------:R-:W-:Y:S01]  /*27c0*/  FADD.FTZ R105, R105, R110 ;  /* 0x0000006e69697221 */ /* 0x000fe20000010000 */
[----:B------:R-:W-:-:S02]  /*27d0*/  FFMA.FTZ R11, R91, R9, -R2 ;  /* 0x000000095b0b7223 */ /* 0x000fc40000010802 */
[C---:B------:R-:W-:Y:S01]  /*27e0*/  FMUL.FTZ R101, R88.reuse, -R107 ;  /* 0x8000006b58657220 */ /* 0x040fe20000410000 */
[----:B------:R-:W-:Y:S01]  /*27f0*/  FFMA.FTZ R2, R91, R3, R8 ;  /* 0x000000035b027223 */ /* 0x000fe20000010008 */
[----:B------:R-:W-:Y:S01]  /*2800*/  FMUL.FTZ R10, R88, -R105 ;  /* 0x80000069580a7220 */ /* 0x000fe20000410000 */
[----:B------:R-:W-:Y:S01]  /*2810*/  FFMA.FTZ R11, R30, R55, R11 ;  /* 0x000000371e0b7223 */ /* 0x000fe2000001000b */
[C---:B------:R-:W-:Y:S01]  /*2820*/  FFMA.FTZ R101, R86.reuse, R105, -R101 ;  /* 0x0000006956657223 */ /* 0x040fe20000010865 */
[----:B------:R-:W-:Y:S01]  /*2830*/  FADD.FTZ R2, RZ, R2 ;  /* 0x00000002ff027221 */ /* 0x000fe20000010000 */
[----:B------:R-:W-:Y:S01]  /*2840*/  FFMA.FTZ R10, R86, R107, R10 ;  /* 0x0000006b560a7223 */ /* 0x000fe2000001000a */
[CC--:B------:R-:W-:Y:S01]  /*2850*/  FMUL.FTZ R55, R93.reuse, R11.reuse ;  /* 0x0000000b5d377220 */ /* 0x0c0fe20000410000 */
[----:B------:R-:W-:Y:S01]  /*2860*/  FADD.FTZ R100, R100, R101 ;  /* 0x0000006564647221 */ /* 0x000fe20000010000 */
[-C--:B------:R-:W-:Y:S01]  /*2870*/  FMUL.FTZ R8, R93, R2.reuse ;  /* 0x000000025d087220 */ /* 0x080fe20000410000 */
[----:B------:R-:W-:Y:S01]  /*2880*/  FADD.FTZ R99, -R99, R10 ;  /* 0x0000000a63637221 */ /* 0x000fe20000010100 */
[C---:B------:R-:W-:Y:S01]  /*2890*/  FFMA.FTZ R55, R92.reuse, R2, R55 ;  /* 0x000000025c377223 */ /* 0x040fe20000010037 */
[CC--:B------:R-:W-:Y:S01]  /*28a0*/  FMUL.FTZ R10, R93.reuse, -R100.reuse ;  /* 0x800000645d0a7220 */ /* 0x0c0fe20000410000 */
[C---:B------:R-:W-:Y:S01]  /*28b0*/  FFMA.FTZ R109, R92.reuse, R11, -R8 ;  /* 0x0000000b5c6d7223 */ /* 0x040fe20000010808 */
[-C--:B------:R-:W-:Y:S01]  /*28c0*/  FMUL.FTZ R101, R93, -R99.reuse ;  /* 0x800000635d657220 */ /* 0x080fe20000410000 */
[----:B------:R-:W-:Y:S01]  /*28d0*/  FADD.FTZ R93, RZ, R55 ;  /* 0x00000037ff5d7221 */ /* 0x000fe20000010000 */
[----:B------:R-:W-:Y:S01]  /*28e0*/  FFMA.FTZ R10, R92, R99, R10 ;  /* 0x000000635c0a7223 */ /* 0x000fe2000001000a */
[----:B------:R-:W-:Y:S01]  /*28f0*/  FFMA.FTZ R109, R28, R53, R109 ;  /* 0x000000351c6d7223 */ /* 0x000fe2000001006d */
[----:B------:R-:W-:Y:S01]  /*2900*/  FFMA.FTZ R101, R92, R100, -R101 ;  /* 0x000000645c657223 */ /* 0x000fe20000010865 */
[C---:B------:R-:W-:Y:S01]  /*2910*/  FMUL.FTZ R53, R88.reuse, R93 ;  /* 0x0000005d58357220 */ /* 0x040fe20000410000 */
[----:B------:R-:W-:Y:S01]  /*2920*/  FADD.FTZ R97, -R97, R10 ;  /* 0x0000000a61617221 */ /* 0x000fe20000010100 */
[-C--:B------:R-:W-:Y:S01]  /*2930*/  FMUL.FTZ R102, R88, R109.reuse ;  /* 0x0000006d58667220 */ /* 0x080fe20000410000 */
[----:B------:R-:W-:Y:S01]  /*2940*/  FADD.FTZ R94, R94, R101 ;  /* 0x000000655e5e7221 */ /* 0x000fe20000010000 */
[----:B------:R-:W-:Y:S01]  /*2950*/  FFMA.FTZ R53, R86, R109, -R53 ;  /* 0x0000006d56357223 */ /* 0x000fe20000010835 */
[----:B------:R-:W-:Y:S01]  /*2960*/  FMUL.FTZ R8, R84, -R97 ;  /* 0x8000006154087220 */ /* 0x000fe20000410000 */
[----:B------:R-:W-:-:S02]  /*2970*/  HADD2.F32 R55, -RZ, R62.H1_H1 ;  /* 0x3000003eff377230 */ /* 0x000fc40000004100 */
[-C--:B------:R-:W-:Y:S01]  /*2980*/  FMUL.FTZ R84, R84, -R94.reuse ;  /* 0x8000005e54547220 */ /* 0x080fe20000410000 */
[----:B------:R-:W-:Y:S01]  /*2990*/  FFMA.FTZ R111, R26, R51, R53 ;  /* 0x000000331a6f7223 */ /* 0x000fe20000010035 */
[C---:B------:R-:W-:Y:S01]  /*29a0*/  FFMA.FTZ R51, R91.reuse, R94, -R8 ;  /* 0x0000005e5b337223 */ /* 0x040fe20000010808 */
[----:B------:R-:W-:Y:S01]  /*29b0*/  FFMA.FTZ R8, R0, R9, RZ ;  /* 0x0000000900087223 */ /* 0x000fe200000100ff */
[----:B------:R-:W-:Y:S01]  /*29c0*/  FFMA.FTZ R101, R91, R97, R84 ;  /* 0x000000615b657223 */ /* 0x000fe20000010054 */
[----:B------:R-:W-:Y:S02]  /*29d0*/  HADD2.F32 R91, -RZ, R62.H0_H0 ;  /* 0x2000003eff5b7230 */ /* 0x000fe40000004100 */
[----:B------:R-:W-:Y:S01]  /*29e0*/  FADD.FTZ R108, R108, R51 ;  /* 0x000000336c6c7221 */ /* 0x000fe20000010000 */
[----:B------:R-:W-:Y:S01]  /*29f0*/  FFMA.FTZ R102, R86, R93, R102 ;  /* 0x0000005d56667223 */ /* 0x000fe20000010066 */
[----:B------:R-:W-:Y:S01]  /*2a00*/  FADD.FTZ R101, -R106, R101 ;  /* 0x000000656a657221 */ /* 0x000fe20000010100 */
[----:B------:R-:W-:Y:S01]  /*2a10*/  FFMA.FTZ R51, R35, R11, R8 ;  /* 0x0000000b23337223 */ /* 0x000fe20000010008 */
[----:B------:R-:W-:Y:S01]  /*2a20*/  FMUL.FTZ R86, R32, R108 ;  /* 0x0000006c20567220 */ /* 0x000fe20000410000 */
[----:B------:R-:W-:Y:S01]  /*2a30*/  FMUL.FTZ R103, R30, R94 ;  /* 0x0000005e1e677220 */ /* 0x000fe20000410000 */
[C---:B------:R-:W-:Y:S01]  /*2a40*/  FMUL.FTZ R8, R32.reuse, R101 ;  /* 0x0000006520087220 */ /* 0x040fe20000410000 */
[----:B------:R-:W-:Y:S01]  /*2a50*/  FFMA.FTZ R84, -R32, R91, R9 ;  /* 0x0000005b20547223 */ /* 0x000fe20000010109 */
[C---:B------:R-:W-:Y:S01]  /*2a60*/  FFMA.FTZ R88, -R30.reuse, R55, R11 ;  /* 0x000000371e587223 */ /* 0x040fe2000001010b */
[----:B------:R-:W-:Y:S01]  /*2a70*/  FMUL.FTZ R53, R30, R97 ;  /* 0x000000611e357220 */ /* 0x000fe20000410000 */
        /* <DEDUP_REMOVED lines=8> */
[----:B------:R-:W-:Y:S01]  /*2b00*/  FADD.FTZ R8, RZ, R9 ;  /* 0x00000009ff087221 */ /* 0x000fe20000010000 */
[----:B------:R-:W-:Y:S01]  /*2b10*/  FADD.FTZ R11, RZ, R11 ;  /* 0x0000000bff0b7221 */ /* 0x000fe20000010000 */
[----:B------:R-:W-:Y:S01]  /*2b20*/  FFMA.FTZ R10, R0, -R3, RZ ;  /* 0x80000003000a7223 */ /* 0x000fe200000100ff */
[----:B------:R-:W-:-:S02]  /*2b30*/  HADD2.F32 R53, -RZ, R63.H0_H0 ;  /* 0x2000003fff357230 */ /* 0x000fc40000004100 */
[----:B------:R-:W-:Y:S01]  /*2b40*/  FMUL.FTZ R98, R28, R100 ;  /* 0x000000641c627220 */ /* 0x000fe20000410000 */
[----:B------:R-:W-:Y:S01]  /*2b50*/  FADD.FTZ R8, R8, R113 ;  /* 0x0000007108087221 */ /* 0x000fe20000010000 */
[----:B------:R-:W-:Y:S01]  /*2b60*/  FADD.FTZ R11, R11, R92 ;  /* 0x0000005c0b0b7221 */ /* 0x000fe20000010000 */
[----:B------:R-:W-:Y:S01]  /*2b70*/  FFMA.FTZ R9, R35, -R2, R10 ;  /* 0x8000000223097223 */ /* 0x000fe2000001000a */
[----:B------:R-:W-:Y:S01]  /*2b80*/  FFMA.FTZ R110, R34, R109, R51 ;  /* 0x0000006d226e7223 */ /* 0x000fe20000010033 */
[C---:B------:R-:W-:Y:S01]  /*2b90*/  FFMA.FTZ R92, -R28.reuse, R53, R109 ;  /* 0x000000351c5c7223 */ /* 0x040fe2000001016d */
[----:B------:R-:W-:Y:S02]  /*2ba0*/  HADD2.F32 R51, -RZ, R63.H1_H1 ;  /* 0x3000003fff337230 */ /* 0x000fe40000004100 */
[----:B------:R-:W-:Y:S01]  /*2bb0*/  FMUL.FTZ R10, R28, R99 ;  /* 0x000000631c0a7220 */ /* 0x000fe20000410000 */
[----:B------:R-:W-:Y:S01]  /*2bc0*/  FMUL.FTZ R113, R93, R98 ;  /* 0x000000625d717220 */ /* 0x000fe20000410000 */
[----:B------:R-:W-:Y:S01]  /*2bd0*/  FADD.FTZ R102, RZ, R102 ;  /* 0x00000066ff667221 */ /* 0x000fe20000010000 */
[----:B------:R-:W-:Y:S01]  /*2be0*/  FMUL.FTZ R109, R26, R105 ;  /* 0x000000691a6d7220 */ /* 0x000fe20000410000 */
[----:B------:R-:W-:Y:S01]  /*2bf0*/  FFMA.FTZ R110, R33, R111, R110 ;  /* 0x0000006f216e7223 */ /* 0x000fe2000001006e */
[-C--:B------:R-:W-:Y:S01]  /*2c00*/  FFMA.FTZ R112, R92, R10.reuse, -R113 ;  /* 0x0000000a5c707223 */ /* 0x080fe20000010871 */
[C---:B------:R-:W-:Y:S01]  /*2c10*/  FFMA.FTZ R106, -R26.reuse, R51, R111 ;  /* 0x000000331a6a7223 */ /* 0x040fe2000001016f */
[----:B------:R-:W-:Y:S01]  /*2c20*/  FMUL.FTZ R113, R26, R107 ;  /* 0x0000006b1a717220 */ /* 0x000fe20000410000 */
[----:B------:R-:W-:Y:S01]  /*2c30*/  FMUL.FTZ R115, R102, R109 ;  /* 0x0000006d66737220 */ /* 0x000fe20000410000 */
        /* <DEDUP_REMOVED lines=10> */
[----:B------:R-:W0:Y:S01]  /*2ce0*/  SHFL.DOWN PT, R115, R110, 0x1, 0x1f ;  /* 0x08201f006e737f89 */ /* 0x000e2200000e0000 */
[----:B------:R-:W-:Y:S01]  /*2cf0*/  MOV R10, R110 ;  /* 0x0000006e000a7202 */ /* 0x000fe20000000f00 */
[----:B------:R-:W-:Y:S01]  /*2d00*/  FADD.FTZ R44, R109, R44 ;  /* 0x0000002c6d2c7221 */ /* 0x000fe20000010000 */
[----:B------:R-:W-:Y:S01]  /*2d10*/  FADD.FTZ R8, R8, R113 ;  /* 0x0000007108087221 */ /* 0x000fe20000010000 */
[----:B------:R-:W1:Y:S01]  /*2d20*/  SHFL.DOWN PT, R118, R112, 0x1, 0x1f ;  /* 0x08201f0070767f89 */ /* 0x000e6200000e0000 */
[----:B------:R-:W-:Y:S01]  /*2d30*/  MOV R11, R112 ;  /* 0x00000070000b7202 */ /* 0x000fe20000000f00 */
[----:B------:R-:W-:Y:S01]  /*2d40*/  FADD.FTZ R47, R98, R47 ;  /* 0x0000002f622f7221 */ /* 0x000fe20000010000 */
[----:B------:R-:W-:Y:S01]  /*2d50*/  MOV R9, R114 ;  /* 0x0000007200097202 */ /* 0x000fe20000000f00 */
[----:B------:R-:W2:Y:S01]  /*2d60*/  SHFL.DOWN PT, R116, R114, 0x1, 0x1f ;  /* 0x08201f0072747f89 */ /* 0x000ea200000e0000 */
[----:B------:R-:W-:Y:S01]  /*2d70*/  FADD.FTZ R46, R103, R46 ;  /* 0x0000002e672e7221 */ /* 0x000fe20000010000 */
[----:B------:R-:W-:-:S02]  /*2d80*/  FADD.FTZ R49, R86, R49 ;  /* 0x0000003156317221 */ /* 0x000fc40000010000 */
[----:B------:R-:W3:Y:S01]  /*2d90*/  SHFL.DOWN PT, R111, R8, 0x1, 0x1f ;  /* 0x08201f00086f7f89 */ /* 0x000ee200000e0000 */
        /* <DEDUP_REMOVED lines=17> */
[----:B------:R-:W3:Y:S04]  /*2eb0*/  SHFL.DOWN PT, R111, R8, 0x4, 0x1f ;  /* 0x08801f00086f7f89 */ /* 0x000ee800000e0000 */
[----:B------:R4:W5:Y:S06]  /*2ec0*/  SHFL.IDX PT, R110, R21, RZ, 0x1f ;  /* 0x00001fff156e7589 */ /* 0x00096c00000e0000 */
[----:B0-----:R-:W-:Y:S01]  /*2ed0*/  @!P0 FADD.FTZ R10, R10, R113 ;  /* 0x000000710a0a8221 */ /* 0x001fe20000010000 */
[----:B----4-:R-:W0:Y:S01]  /*2ee0*/  @!P3 S2R R21, SR_CgaCtaId ;  /* 0x000000000015b919 */ /* 0x010e220000008800 */
[----:B-1----:R-:W-:-:S03]  /*2ef0*/  @!P0 FADD.FTZ R11, R11, R114 ;  /* 0x000000720b0b8221 */ /* 0x002fc60000010000 */
[----:B------:R-:W1:Y:S01]  /*2f00*/  SHFL.DOWN PT, R115, R10, 0x8, 0x1f ;  /* 0x09001f000a737f89 */ /* 0x000e6200000e0000 */
[----:B--2---:R-:W-:-:S03]  /*2f10*/  @!P0 FADD.FTZ R9, R9, R112 ;  /* 0x0000007009098221 */ /* 0x004fc60000010000 */
[----:B------:R-:W2:Y:S01]  /*2f20*/  SHFL.DOWN PT, R118, R11, 0x8, 0x1f ;  /* 0x09001f000b767f89 */ /* 0x000ea200000e0000 */
[----:B---3--:R-:W-:-:S03]  /*2f30*/  @!P0 FADD.FTZ R8, R8, R111 ;  /* 0x0000006f08088221 */ /* 0x008fc60000010000 */
[----:B------:R-:W3:Y:S01]  /*2f40*/  SHFL.DOWN PT, R116, R9, 0x8, 0x1f ;  /* 0x09001f0009747f89 */ /* 0x000ee200000e0000 */
[----:B------:R-:W-:Y:S01]  /*2f50*/  ISETP.GT.AND P0, PT, R83, 0x17, PT ;  /* 0x000000175300780c */ /* 0x000fe20003f04270 */
[C---:B-----5:R-:W-:Y:S02]  /*2f60*/  FMUL.FTZ R112, R110.reuse, R7 ;  /* 0x000000076e707220 */ /* 0x060fe40000410000 */
[----:B------:R-:W4:Y:S01]  /*2f70*/  SHFL.DOWN PT, R113, R8, 0x8, 0x1f ;  /* 0x09001f0008717f89 */ /* 0x000f2200000e0000 */
[CC--:B------:R-:W-:Y:S01]  /*2f80*/  FMUL.FTZ R114, R110.reuse, R6.reuse ;  /* 0x000000066e727220 */ /* 0x0c0fe20000410000 */
[C---:B------:R-:W-:Y:S01]  /*2f90*/  FFMA.FTZ R111, R23.reuse, R6, -R112 ;  /* 0x00000006176f7223 */ /* 0x040fe20000010870 */
[C---:B------:R-:W-:Y:S01]  /*2fa0*/  FMUL.FTZ R6, R110.reuse, R5 ;  /* 0x000000056e067220 */ /* 0x040fe20000410000 */
[-C--:B------:R-:W-:Y:S01]  /*2fb0*/  FMUL.FTZ R110, R110, R4.reuse ;  /* 0x000000046e6e7220 */ /* 0x080fe20000410000 */
[C---:B------:R-:W-:Y:S01]  /*2fc0*/  FFMA.FTZ R7, R23.reuse, R7, R114 ;  /* 0x0000000717077223 */ /* 0x040fe20000010072 */
[----:B------:R-:W-:Y:S01]  /*2fd0*/  @!P3 MOV R112, 0x400 ;  /* 0x000004000070b802 */ /* 0x000fe20000000f00 */
[C---:B------:R-:W-:Y:S01]  /*2fe0*/  FFMA.FTZ R4, R23.reuse, R4, -R6 ;  /* 0x0000000417047223 */ /* 0x040fe20000010806 */
[----:B------:R-:W-:Y:S01]  /*2ff0*/  FFMA.FTZ R5, R23, R5, R110 ;  /* 0x0000000517057223 */ /* 0x000fe2000001006e */
[----:B------:R-:W-:Y:S01]  /*3000*/  FADD.FTZ R6, R90, R111 ;  /* 0x0000006f5a067221 */ /* 0x000fe20000010000 */
[----:B------:R-:W-:Y:S01]  /*3010*/  FADD.FTZ R7, R104, R7 ;  /* 0x0000000768077221 */ /* 0x000fe20000010000 */
[----:B-1----:R-:W-:Y:S01]  /*3020*/  @!P0 FADD.FTZ R10, R10, R115 ;  /* 0x000000730a0a8221 */ /* 0x002fe20000010000 */
[----:B--2---:R-:W-:-:S04]  /*3030*/  @!P0 FADD.FTZ R11, R11, R118 ;  /* 0x000000760b0b8221 */ /* 0x004fc80000010000 */
[----:B------:R-:W1:Y:S01]  /*3040*/  SHFL.DOWN PT, R23, R10, 0x10, 0x1f ;  /* 0x0a001f000a177f89 */ /* 0x000e6200000e0000 */
[----:B0-----:R-:W-:Y:S01]  /*3050*/  @!P3 LEA R56, R21, R112, 0x18 ;  /* 0x000000701538b211 */ /* 0x001fe200078ec0ff */
[----:B------:R-:W-:Y:S01]  /*3060*/  FMUL.FTZ R21, R25, R100 ;  /* 0x0000006419157220 */ /* 0x000fe20000410000 */
[----:B---3--:R-:W-:Y:S01]  /*3070*/  @!P0 FADD.FTZ R9, R9, R116 ;  /* 0x0000007409098221 */ /* 0x008fe20000010000 */
[----:B------:R-:W0:Y:S02]  /*3080*/  SHFL.DOWN PT, R90, R11, 0x10, 0x1f ;  /* 0x0a001f000b5a7f89 */ /* 0x000e2400000e0000 */
[----:B------:R-:W-:Y:S01]  /*3090*/  FFMA.FTZ R104, R24, R99, -R21 ;  /* 0x0000006318687223 */ /* 0x000fe20000010815 */
[----:B----4-:R-:W-:Y:S01]  /*30a0*/  @!P0 FADD.FTZ R8, R8, R113 ;  /* 0x0000007108088221 */ /* 0x010fe20000010000 */
[----:B------:R-:W-:Y:S01]  /*30b0*/  FMUL.FTZ R113, R25, R105 ;  /* 0x0000006919717220 */ /* 0x000fe20000410000 */
[----:B------:R-:W2:Y:S01]  /*30c0*/  SHFL.DOWN PT, R110, R9, 0x10, 0x1f ;  /* 0x0a001f00096e7f89 */ /* 0x000ea200000e0000 */
[----:B------:R-:W-:Y:S01]  /*30d0*/  ISETP.GT.AND P0, PT, R83, 0xf, PT ;  /* 0x0000000f5300780c */ /* 0x000fe20003f04270 */
[C---:B------:R-:W-:Y:S01]  /*30e0*/  FMUL.FTZ R99, R25.reuse, R99 ;  /* 0x0000006319637220 */ /* 0x040fe20000410000 */
[-C--:B------:R-:W-:Y:S01]  /*30f0*/  FFMA.FTZ R113, R24, R107.reuse, -R113 ;  /* 0x0000006b18717223 */ /* 0x080fe20000010871 */
[----:B------:R-:W3:Y:S01]  /*3100*/  SHFL.DOWN PT, R111, R8, 0x10, 0x1f ;  /* 0x0a001f00086f7f89 */ /* 0x000ee200000e0000 */
[----:B------:R-:W-:Y:S01]  /*3110*/  FMUL.FTZ R107, R25, R107 ;  /* 0x0000006b196b7220 */ /* 0x000fe20000410000 */
[----:B------:R-:W-:Y:S01]  /*3120*/  FMUL.FTZ R93, R93, R104 ;  /* 0x000000685d5d7220 */ /* 0x000fe20000410000 */
[----:B------:R-:W-:Y:S01]  /*3130*/  FMUL.FTZ R113, R102, R113 ;  /* 0x0000007166717220 */ /* 0x000fe20000410000 */
[C---:B------:R-:W-:Y:S01]  /*3140*/  FMUL.FTZ R102, R25.reuse, R94 ;  /* 0x0000005e19667220 */ /* 0x040fe20000410000 */
[----:B------:R4:W-:Y:S01]  /*3150*/  @!P4 STS.128 [R31+0x1660], R4 ;  /* 0x001660041f00c388 */ /* 0x0009e20000000c00 */
[C---:B------:R-:W-:Y:S01]  /*3160*/  FFMA.FTZ R107, R24.reuse, R105, R107 ;  /* 0x00000069186b7223 */ /* 0x040fe2000001006b */
[C---:B------:R-:W-:Y:S01]  /*3170*/  FFMA.FTZ R99, R24.reuse, R100, R99 ;  /* 0x0000006418637223 */ /* 0x040fe20000010063 */
[-C--:B------:R-:W-:Y:S01]  /*3180*/  FFMA.FTZ R21, R24, R97.reuse, -R102 ;  /* 0x0000006118157223 */ /* 0x080fe20000010866 */
[----:B------:R-:W-:Y:S01]  /*3190*/  FMUL.FTZ R97, R25, R97 ;  /* 0x0000006119617220 */ /* 0x000fe20000410000 */
[----:B------:R-:W-:Y:S01]  /*31a0*/  FFMA.FTZ R106, R106, R107, R113 ;  /* 0x0000006b6a6a7223 */ /* 0x000fe20000010071 */
[----:B-1----:R-:W-:Y:S01]  /*31b0*/  @!P0 FADD.FTZ R10, R10, R23 ;  /* 0x000000170a0a8221 */ /* 0x002fe20000010000 */
[----:B------:R-:W-:Y:S01]  /*31c0*/  FMUL.FTZ R21, R2, R21 ;  /* 0x0000001502157220 */ /* 0x000fe20000410000 */
[----:B------:R-:W-:Y:S01]  /*31d0*/  FFMA.FTZ R97, R24, R94, R97 ;  /* 0x0000005e18617223 */ /* 0x000fe20000010061 */
[----:B------:R-:W-:Y:S01]  /*31e0*/  FFMA.FTZ R92, R92, R99, R93 ;  /* 0x000000635c5c7223 */ /* 0x000fe2000001005d */
[----:B0-----:R-:W-:Y:S01]  /*31f0*/  @!P0 FADD.FTZ R11, R11, R90 ;  /* 0x0000005a0b0b8221 */ /* 0x001fe20000010000 */
[----:B------:R-:W-:Y:S01]  /*3200*/  FFMA.FTZ R106, R51, R105, R106 ;  /* 0x00000069336a7223 */ /* 0x000fe2000001006a */
[----:B------:R-:W-:Y:S01]  /*3210*/  FFMA.FTZ R88, R88, R97, R21 ;  /* 0x0000006158587223 */ /* 0x000fe20000010015 */
[----:B--2---:R-:W-:Y:S01]  /*3220*/  @!P0 FADD.FTZ R9, R9, R110 ;  /* 0x0000006e09098221 */ /* 0x004fe20000010000 */
[C---:B----4-:R-:W-:Y:S01]  /*3230*/  FMUL.FTZ R5, R25.reuse, R108 ;  /* 0x0000006c19057220 */ /* 0x050fe20000410000 */
[-C--:B------:R-:W-:Y:S01]  /*3240*/  FMUL.FTZ R25, R25, R101.reuse ;  /* 0x0000006519197220 */ /* 0x080fe20000410000 */
[----:B------:R-:W-:Y:S01]  /*3250*/  FFMA.FTZ R88, R55, R94, R88 ;  /* 0x0000005e37587223 */ /* 0x000fe20000010058 */
[----:B---3--:R-:W-:Y:S01]  /*3260*/  @!P0 FADD.FTZ R8, R8, R111 ;  /* 0x0000006f08088221 */ /* 0x008fe20000010000 */
[C---:B------:R-:W-:Y:S01]  /*3270*/  FFMA.FTZ R2, R24.reuse, R101, -R5 ;  /* 0x0000006518027223 */ /* 0x040fe20000010805 */
[----:B------:R-:W-:Y:S01]  /*3280*/  FFMA.FTZ R25, R24, R108, R25 ;  /* 0x0000006c18197223 */ /* 0x000fe20000010019 */
[----:B------:R-:W-:Y:S01]  /*3290*/  FFMA.FTZ R5, R53, R100, R92 ;  /* 0x0000006435057223 */ /* 0x000fe2000001005c */
[----:B------:R-:W-:Y:S01]  /*32a0*/  FADD.FTZ R59, R106, R59 ;  /* 0x0000003b6a3b7221 */ /* 0x000fe20000010000 */
[----:B------:R-:W-:Y:S01]  /*32b0*/  FMUL.FTZ R3, R3, R2 ;  /* 0x0000000203037220 */ /* 0x000fe20000410000 */
[----:B------:R0:W-:Y:S01]  /*32c0*/  @!P3 STS.128 [R56+0x120], R8 ;  /* 0x000120083800b388 */ /* 0x0001e20000000c00 */
[----:B------:R-:W-:Y:S01]  /*32d0*/  FADD.FTZ R50, R5, R50 ;  /* 0x0000003205327221 */ /* 0x000fe20000010000 */
[----:B------:R-:W-:Y:S01]  /*32e0*/  FADD.FTZ R57, R88, R57 ;  /* 0x0000003958397221 */ /* 0x000fe20000010000 */
[----:B------:R-:W-:-:S04]  /*32f0*/  FFMA.FTZ R84, R84, R25, R3 ;  /* 0x0000001954547223 */ /* 0x000fc80000010003 */
[----:B------:R-:W-:-:S04]  /*3300*/  FFMA.FTZ R3, R91, R108, R84 ;  /* 0x0000006c5b037223 */ /* 0x000fc80000010054 */
        /* <DEDUP_REMOVED lines=12> */
.L_x_17467:
[----:B------:R-:W-:Y:S05]  /*33d0*/  BSYNC B0 ;  /* 0x0000000000007941 */ /* 0x000fea0003800000 */
.L_x_17466:
        /* <DEDUP_REMOVED lines=14> */
.L_x_17453:
[----:B------:R-:W1:Y:S08]  /*34c0*/  S2UR UR7, SR_CgaCtaId ;  /* 0x00000000000779c3 */ /* 0x000e700000008800 */
[----:B------:R-:W-:Y:S01]  /*34d0*/  BAR.SYNC.DEFER_BLOCKING 0x0 ;  /* 0x0000000000007b1d */ /* 0x000fe20000010000 */
[----:B------:R-:W-:Y:S02]  /*34e0*/  ISETP.NE.AND P0, PT, R85, RZ, PT ;  /* 0x000000ff5500720c */ /* 0x000fe40003f05270 */
[----:B------:R-:W-:-:S02]  /*34f0*/  F2FP.F16.F32.PACK_AB R46, R46, R49 ;  /* 0x000000312e2e723e */ /* 0x000fc400000000ff */
[----:B------:R-:W-:Y:S01]  /*3500*/  F2FP.F16.F32.PACK_AB R47, R44, R47 ;  /* 0x0000002f2c2f723e */ /* 0x000fe200000000ff */
[----:B------:R-:W-:Y:S01]  /*3510*/  UMOV UR5, 0x400 ;  /* 0x0000040000057882 */ /* 0x000fe20000000000 */
[----:B------:R-:W-:Y:S01]  /*3520*/  ULDC UR8, c[0x0][0x218] ;  /* 0x0000860000087ab9 */ /* 0x000fe20000000800 */
[----:B0-----:R-:W0:Y:S01]  /*3530*/  LDC.64 R8, c[0x0][0x388] ;  /* 0x0000e200ff087b82 */ /* 0x001e220000000a00 */
[----:B------:R-:W-:Y:S01]  /*3540*/  IADD3 R10, -R61, UR8, RZ ;  /* 0x000000083d0a7c10 */ /* 0x000fe2000fffe1ff */
[----:B------:R-:W-:Y:S01]  /*3550*/  BSSY B0, `(.L_x_17469) ;  /* 0x000001e000007945 */ /* 0x000fe20003800000 */
[----:B-1----:R-:W-:Y:S01]  /*3560*/  ULEA UR5, UR7, UR5, 0x18 ;  /* 0x0000000507057291 */ /* 0x002fe2000f8ec03f */
[----:B------:R-:W-:Y:S01]  /*3570*/  STS.64 [R52], R46 ;  /* 0x0000002e34007388 */ /* 0x000fe20000000a00 */
[----:B------:R-:W-:-:S03]  /*3580*/  NOP ;  /* 0x0000000000007918 */ /* 0x000fc60000000000 */
[----:B------:R-:W-:Y:S01]  /*3590*/  LDS.U16 R11, [R54] ;  /* 0x00000000360b7984 */ /* 0x000fe20000000400 */
[C---:B0-----:R-:W-:Y:S02]  /*35a0*/  IMAD R2, R8.reuse, UR17, RZ ;  /* 0x0000001108027c24 */ /* 0x041fe4000f8e02ff */
[----:B------:R-:W-:Y:S01]  /*35b0*/  IMAD.WIDE.U32 R4, R8, UR16, RZ ;  /* 0x0000001008047c25 */ /* 0x000fe2000f8e00ff */
[----:B------:R-:W-:Y:S03]  /*35c0*/  LDS.U16 R19, [R54+0x40] ;  /* 0x0000400036137984 */ /* 0x000fe60000000400 */
[----:B------:R-:W-:Y:S01]  /*35d0*/  IMAD R9, R9, UR16, R2 ;  /* 0x0000001009097c24 */ /* 0x000fe2000f8e0202 */
[----:B------:R-:W-:Y:S01]  /*35e0*/  LDS.U16 R21, [R54+0x80] ;  /* 0x0000800036157984 */ /* 0x000fe20000000400 */
[----:B------:R-:W-:-:S03]  /*35f0*/  IADD3 R2, P2, R67, R61, RZ ;  /* 0x0000003d43027210 */ /* 0x000fc60007f5e0ff */
[----:B------:R-:W-:Y:S01]  /*3600*/  LDS.U16 R23, [R54+0xc0] ;  /* 0x0000c00036177984 */ /* 0x000fe20000000400 */
[----:B------:R-:W-:Y:S02]  /*3610*/  IADD3 R25, R5, R9, RZ ;  /* 0x0000000905197210 */ /* 0x000fe40007ffe0ff */
[----:B------:R-:W-:Y:S01]  /*3620*/  LEA.HI.X.SX32 R3, R61, R68, 0x1, P2 ;  /* 0x000000443d037211 */ /* 0x000fe200010f0eff */
        /* <DEDUP_REMOVED lines=16> */
.L_x_17470:
[----:B------:R-:W-:Y:S05]  /*3730*/  BSYNC B0 ;  /* 0x0000000000007941 */ /* 0x000fea0003800000 */
.L_x_17469:
[----:B------:R-:W-:Y:S01]  /*3740*/  MOV R5, R25 ;  /* 0x0000001900057202 */ /* 0x000fe20000000f00 */
[----:B------:R-:W-:Y:S01]  /*3750*/  ULDC.64 UR8, c[0x0][0x390] ;  /* 0x0000e40000087ab9 */ /* 0x000fe20000000a00 */
[----:B------:R-:W-:Y:S01]  /*3760*/  IADD3 R60, P1, R60, -0xc0, RZ ;  /* 0xffffff403c3c7810 */ /* 0x000fe20007f3e0ff */
[----:B------:R-:W-:Y:S01]  /*3770*/  IMAD R6, R76, UR8, RZ ;  /* 0x000000084c067c24 */ /* 0x000fe2000f8e02ff */
[-C--:B------:R-:W-:Y:S01]  /*3780*/  ISETP.GE.AND P2, PT, R65, R0.reuse, PT ;  /* 0x000000004100720c */ /* 0x080fe20003f46270 */
[C---:B------:R-:W-:Y:S01]  /*3790*/  IMAD.WIDE.U32 R4, R89.reuse, UR8, R4 ;  /* 0x0000000859047c25 */ /* 0x040fe2000f8e0004 */
[----:B------:R-:W-:Y:S01]  /*37a0*/  IADD3.X R58, R58, -0x1, RZ, P1, !PT ;  /* 0xffffffff3a3a7810 */ /* 0x000fe20000ffe4ff */
[----:B------:R-:W-:Y:S01]  /*37b0*/  BSSY B0, `(.L_x_17471) ;  /* 0x0000030000007945 */ /* 0x000fe20003800000 */
[----:B------:R-:W-:Y:S01]  /*37c0*/  ISETP.GE.AND P1, PT, R66, R0, PT ;  /* 0x000000004200720c */ /* 0x000fe20003f26270 */
[----:B0-----:R-:W-:Y:S01]  /*37d0*/  IMAD R9, R89, UR9, R6 ;  /* 0x0000000959097c24 */ /* 0x001fe2000f8e0206 */
[----:B------:R-:W-:Y:S01]  /*37e0*/  ULDC.64 UR8, c[0x0][0x3e0] ;  /* 0x0000f80000087ab9 */ /* 0x000fe20000000a00 */
[----:B------:R-:W-:-:S02]  /*37f0*/  IADD3 R7, P4, R4, UR6, RZ ;  /* 0x0000000604077c10 */ /* 0x000fc4000ff9e0ff */
[----:B------:R-:W-:Y:S02]  /*3800*/  IADD3 R4, P5, R60, UR8, RZ ;  /* 0x000000083c047c10 */ /* 0x000fe4000ffbe0ff */
[----:B------:R-:W-:Y:S02]  /*3810*/  ISETP.GE.AND P3, PT, R64, R0, PT ;  /* 0x000000004000720c */ /* 0x000fe40003f66270 */
[----:B------:R-:W-:Y:S02]  /*3820*/  IADD3.X R5, R9, UR18, R5, P4, !PT ;  /* 0x0000001209057c10 */ /* 0x000fe4000a7fe405 */
[----:B------:R-:W-:Y:S02]  /*3830*/  IADD3.X R0, R58, UR9, RZ, P5, !PT ;  /* 0x000000093a007c10 */ /* 0x000fe4000affe4ff */
[----:B------:R-:W-:Y:S02]  /*3840*/  LEA R4, P4, R7, R4, 0x1 ;  /* 0x0000000407047211 */ /* 0x000fe400078808ff */
[----:B------:R-:W-:Y:S01]  /*3850*/  F2FP.F16.F32.PACK_AB R6, R57, R48 ;  /* 0x000000303906723e */ /* 0x000fe200000000ff */
[----:B------:R-:W-:Y:S01]  /*3860*/  FADD.FTZ R48, R48, R87 ;  /* 0x0000005730307221 */ /* 0x000fe20000010000 */
[----:B------:R-:W-:-:S02]  /*3870*/  LEA.HI.X R5, R7, R0, R5, 0x1, P4 ;  /* 0x0000000007057211 */ /* 0x000fc400020f0c05 */
[----:B------:R-:W-:Y:S01]  /*3880*/  F2FP.F16.F32.PACK_AB R7, R59, R50 ;  /* 0x000000323b07723e */ /* 0x000fe200000000ff */
[----:B------:R-:W-:Y:S02]  /*3890*/  FADD.FTZ R57, R48, R57 ;  /* 0x0000003930397221 */ /* 0x000fe40000010000 */
[----:B------:R-:W-:Y:S02]  /*38a0*/  @!P2 STG.E.U16 desc[UR14][R4.64+0x40], R21 ;  /* 0x000040150400a986 */ /* 0x000fe4000c10150e */
[----:B------:R-:W-:Y:S02]  /*38b0*/  FADD.FTZ R50, R57, R50 ;  /* 0x0000003239327221 */ /* 0x000fe40000010000 */
[----:B------:R0:W-:Y:S02]  /*38c0*/  @!P1 STG.E.U16 desc[UR14][R4.64], R19 ;  /* 0x0000001304009986 */ /* 0x0001e4000c10150e */
[----:B------:R-:W-:Y:S02]  /*38d0*/  FADD.FTZ R87, R50, R59 ;  /* 0x0000003b32577221 */ /* 0x000fe40000010000 */
[----:B------:R1:W-:Y:S01]  /*38e0*/  @!P3 STG.E.U16 desc[UR14][R4.64+0x80], R23 ;  /* 0x000080170400b986 */ /* 0x0003e2000c10150e */
[----:B------:R-:W-:Y:S08]  /*38f0*/  BAR.SYNC.DEFER_BLOCKING 0x0 ;  /* 0x0000000000007b1d */ /* 0x000ff00000010000 */
[----:B0-----:R-:W1:Y:S01]  /*3900*/  LDC.64 R18, c[0x0][0x3a8] ;  /* 0x0000ea00ff127b82 */ /* 0x001e620000000a00 */
[----:B------:R0:W-:Y:S01]  /*3910*/  STS.64 [R52], R6 ;  /* 0x0000000634007388 */ /* 0x0001e20000000a00 */
[----:B------:R-:W-:-:S03]  /*3920*/  NOP ;  /* 0x0000000000007918 */ /* 0x000fc60000000000 */
[----:B------:R-:W-:Y:S01]  /*3930*/  LDS.U16 R9, [R54] ;  /* 0x0000000036097984 */ /* 0x000fe20000000400 */
[----:B-1----:R-:W-:-:S03]  /*3940*/  IMAD R4, R18, UR17, RZ ;  /* 0x0000001112047c24 */ /* 0x002fc6000f8e02ff */
[----:B------:R-:W-:Y:S01]  /*3950*/  LDS.U16 R11, [R54+0x40] ;  /* 0x00004000360b7984 */ /* 0x000fe20000000400 */
[----:B0-----:R-:W-:Y:S02]  /*3960*/  IMAD R7, R19, UR16, R4 ;  /* 0x0000001013077c24 */ /* 0x001fe4000f8e0204 */
[----:B------:R-:W-:Y:S01]  /*3970*/  IMAD.WIDE.U32 R4, R18, UR16, RZ ;  /* 0x0000001012047c25 */ /* 0x000fe2000f8e00ff */
[----:B------:R-:W-:Y:S04]  /*3980*/  LDS.U16 R25, [R54+0x80] ;  /* 0x0000800036197984 */ /* 0x000fe80000000400 */
[----:B------:R-:W-:Y:S01]  /*3990*/  LDS.U16 R27, [R54+0xc0] ;  /* 0x0000c000361b7984 */ /* 0x000fe20000000400 */
[----:B------:R-:W-:-:S03]  /*39a0*/  IADD3 R19, R5, R7, RZ ;  /* 0x0000000705137210 */ /* 0x000fc60007ffe0ff */
        /* <DEDUP_REMOVED lines=16> */
.L_x_17472:
[----:B------:R-:W-:Y:S05]  /*3ab0*/  BSYNC B0 ;  /* 0x0000000000007941 */ /* 0x000fea0003800000 */
.L_x_17471:
[----:B------:R-:W-:Y:S01]  /*3ac0*/  MOV R2, R4 ;  /* 0x0000000400027202 */ /* 0x000fe20000000f00 */
[----:B------:R-:W-:Y:S01]  /*3ad0*/  ULDC.64 UR8, c[0x0][0x3b0] ;  /* 0x0000ec0000087ab9 */ /* 0x000fe20000000a00 */
[----:B------:R-:W-:Y:S01]  /*3ae0*/  MOV R3, R19 ;  /* 0x0000001300037202 */ /* 0x000fe20000000f00 */
[----:B------:R-:W-:Y:S01]  /*3af0*/  IMAD R4, R76, UR8, RZ ;  /* 0x000000084c047c24 */ /* 0x000fe2000f8e02ff */
[-C--:B------:R-:W-:Y:S01]  /*3b00*/  ISETP.GE.AND P0, PT, R66, R0.reuse, PT ;  /* 0x000000004200720c */ /* 0x080fe20003f06270 */
[----:B------:R-:W-:Y:S01]  /*3b10*/  UIADD3 UR4, UR4, -0x80, URZ ;  /* 0xffffff8004047890 */ /* 0x000fe2000fffe03f */
[-C--:B------:R-:W-:Y:S01]  /*3b20*/  ISETP.GE.AND P1, PT, R65, R0.reuse, PT ;  /* 0x000000004100720c */ /* 0x080fe20003f26270 */
[----:B------:R-:W-:Y:S01]  /*3b30*/  IMAD.WIDE.U32 R2, R89, UR8, R2 ;  /* 0x0000000859027c25 */ /* 0x000fe2000f8e0002 */
[----:B------:R-:W-:-:S03]  /*3b40*/  ISETP.GE.AND P2, PT, R64, R0, PT ;  /* 0x000000004000720c */ /* 0x000fc60003f46270 */
[----:B0-----:R-:W-:Y:S01]  /*3b50*/  IMAD R7, R89, UR9, R4 ;  /* 0x0000000959077c24 */ /* 0x001fe2000f8e0204 */
[----:B------:R-:W-:Y:S01]  /*3b60*/  ULDC.64 UR8, c[0x0][0x3f0] ;  /* 0x0000fc0000087ab9 */ /* 0x000fe20000000a00 */
[----:B------:R-:W-:Y:S02]  /*3b70*/  IADD3 R5, P3, R2, UR6, RZ ;  /* 0x0000000602057c10 */ /* 0x000fe4000ff7e0ff */
[----:B------:R-:W-:Y:S02]  /*3b80*/  IADD3 R2, P4, R60, UR8, RZ ;  /* 0x000000083c027c10 */ /* 0x000fe4000ff9e0ff */
[----:B------:R-:W-:Y:S02]  /*3b90*/  IADD3.X R3, R7, UR18, R3, P3, !PT ;  /* 0x0000001207037c10 */ /* 0x000fe40009ffe403 */
[----:B------:R-:W-:Y:S02]  /*3ba0*/  IADD3.X R0, R58, UR9, RZ, P4, !PT ;  /* 0x000000093a007c10 */ /* 0x000fe4000a7fe4ff */
[----:B------:R-:W-:-:S04]  /*3bb0*/  LEA R2, P3, R5, R2, 0x1 ;  /* 0x0000000205027211 */ /* 0x000fc800078608ff */
[----:B------:R-:W-:Y:S02]  /*3bc0*/  LEA.HI.X R3, R5, R0, R3, 0x1, P3 ;  /* 0x0000000005037211 */ /* 0x000fe400018f0c03 */
[C---:B------:R-:W-:Y:S02]  /*3bd0*/  ISETP.GT.AND P3, PT, R81.reuse, 0x1, PT ;  /* 0x000000015100780c */ /* 0x040fe40003f64270 */
[----:B------:R-:W-:Y:S01]  /*3be0*/  IADD3 R81, R81, -0x1, RZ ;  /* 0xffffffff51517810 */ /* 0x000fe20007ffe0ff */
        /* <DEDUP_REMOVED lines=10> */
.L_x_17452:
        /* <DEDUP_REMOVED lines=26> */
.L_x_17475:
[----:B------:R-:W-:Y:S05]  /*3e30*/  BSYNC B0 ;  /* 0x0000000000007941 */ /* 0x000fea0003800000 */
.L_x_17474:
        /* <DEDUP_REMOVED lines=29> */
.L_x_17477:
[----:B------:R-:W2:Y:S02]  /*4010*/  S2R R21, SR_TID.X ;  /* 0x0000000000157919 */ /* 0x000ea40000002100 */
.L_x_17478:
[----:B------:R-:W-:Y:S05]  /*4020*/  BSYNC B0 ;  /* 0x0000000000007941 */ /* 0x000fea0003800000 */
.L_x_17476:
[----:B------:R-:W-:Y:S02]  /*4030*/  ULDC UR22, c[0x0][0x21c] ;  /* 0x0000870000167ab9 */ /* 0x000fe40000000800 */
[----:B--2---:R-:W-:-:S13]  /*4040*/  ISETP.GE.AND P0, PT, R21, UR22, PT ;  /* 0x0000001615007c0c */ /* 0x004fda000bf06270 */
[----:B------:R-:W-:Y:S05]  /*4050*/  @P0 EXIT ;  /* 0x000000000000094d */ /* 0x000fea0003800000 */
[----:B------:R-:W-:Y:S01]  /*4060*/  ULDC.64 UR6, c[0x0][0x268] ;  /* 0x00009a0000067ab9 */ /* 0x000fe20000000a00 */
[----:B------:R-:W2:Y:S01]  /*4070*/  S2UR UR5, SR_CgaCtaId ;  /* 0x00000000000579c3 */ /* 0x000ea20000008800 */
[C---:B------:R-:W-:Y:S01]  /*4080*/  IMAD R0, R76.reuse, UR6, RZ ;  /* 0x000000064c007c24 */ /* 0x040fe2000f8e02ff */
[----:B------:R-:W-:Y:S01]  /*4090*/  ULDC.64 UR10, c[0x0][0x248] ;  /* 0x00009200000a7ab9 */ /* 0x000fe20000000a00 */
[C---:B0-----:R-:W-:Y:S01]  /*40a0*/  IMAD.WIDE.U32 R2, R89.reuse, UR6, RZ ;  /* 0x0000000659027c25 */ /* 0x041fe2000f8e00ff */
[----:B------:R-:W-:Y:S01]  /*40b0*/  ULDC.64 UR8, c[0x0][0x378] ;  /* 0x0000de0000087ab9 */ /* 0x000fe20000000a00 */
[----:B------:R-:W-:Y:S01]  /*40c0*/  BSSY B0, `(.L_x_17479) ;  /* 0x0000061000007945 */ /* 0x000fe20003800000 */
[----:B------:R-:W-:Y:S01]  /*40d0*/  UMOV UR4, 0x400 ;  /* 0x0000040000047882 */ /* 0x000fe20000000000 */
[----:B------:R-:W-:Y:S01]  /*40e0*/  IMAD R11, R89, UR7, R0 ;  /* 0x00000007590b7c24 */ /* 0x000fe2000f8e0200 */
[----:B------:R-:W-:Y:S01]  /*40f0*/  ULDC.64 UR6, c[0x0][0x358] ;  /* 0x0000d60000067ab9 */ /* 0x000fe20000000a00 */
[C---:B------:R-:W-:Y:S01]  /*4100*/  IMAD R8, R76.reuse, UR10, RZ ;  /* 0x0000000a4c087c24 */ /* 0x040fe2000f8e02ff */
[----:B------:R-:W-:Y:S01]  /*4110*/  ULDC.64 UR30, c[0x0][0x2d8] ;  /* 0x0000b600001e7ab9 */ /* 0x000fe20000000a00 */
[C---:B------:R-:W-:Y:S01]  /*4120*/  IMAD R0, R76.reuse, UR6, RZ ;  /* 0x000000064c007c24 */ /* 0x040fe2000f8e02ff */
[----:B------:R-:W-:Y:S01]  /*4130*/  IADD3 R39, R3, R11, RZ ;  /* 0x0000000b03277210 */ /* 0x000fe20007ffe0ff */
[C---:B----4-:R-:W-:Y:S01]  /*4140*/  IMAD R13, R89.reuse, UR11, R8 ;  /* 0x0000000b590d7c24 */ /* 0x050fe2000f8e0208 */
[----:B------:R-:W-:Y:S01]  /*4150*/  ULDC.64 UR26, c[0x0][0x2e0] ;  /* 0x0000b800001a7ab9 */ /* 0x000fe20000000a00 */
[C---:B------:R-:W-:Y:S01]  /*4160*/  IMAD R33, R89.reuse, UR7, R0 ;  /* 0x0000000759217c24 */ /* 0x040fe2000f8e0200 */
[----:B------:R-:W-:Y:S01]  /*4170*/  ULDC.64 UR28, c[0x0][0x250] ;  /* 0x00009400001c7ab9 */ /* 0x000fe20000000a00 */
[C---:B------:R-:W-:Y:S01]  /*4180*/  IMAD R0, R76.reuse, UR8, RZ ;  /* 0x000000084c007c24 */ /* 0x040fe2000f8e02ff */
[----:B------:R-:W-:Y:S01]  /*4190*/  ULDC.64 UR24, c[0x0][0x270] ;  /* 0x00009c0000187ab9 */ /* 0x000fe20000000a00 */
[C---:B------:R-:W-:Y:S01]  /*41a0*/  IMAD.WIDE.U32 R8, R89.reuse, UR8, RZ ;  /* 0x0000000859087c25 */ /* 0x040fe2000f8e00ff */
[----:B------:R-:W-:Y:S01]  /*41b0*/  ULDC.64 UR12, c[0x0][0x3c0] ;  /* 0x0000f000000c7ab9 */ /* 0x000fe20000000a00 */
[----:B------:R-:W-:Y:S01]  /*41c0*/  ULDC.64 UR16, c[0x0][0x360] ;  /* 0x0000d80000107ab9 */ /* 0x000fe20000000a00 */
[----:B------:R-:W-:Y:S01]  /*41d0*/  ULDC.64 UR18, c[0x0][0x3c8] ;  /* 0x0000f20000127ab9 */ /* 0x000fe20000000a00 */
[C---:B------:R-:W-:Y:S01]  /*41e0*/  IMAD R31, R89.reuse, UR9, R0 ;  /* 0x00000009591f7c24 */ /* 0x040fe2000f8e0200 */
[----:B------:R-:W-:Y:S01]  /*41f0*/  ULDC.64 UR8, c[0x0][0x338] ;  /* 0x0000ce0000087ab9 */ /* 0x000fe20000000a00 */
[----:B---3--:R-:W-:Y:S01]  /*4200*/  IMAD.WIDE.U32 R4, R89, UR6, RZ ;  /* 0x0000000659047c25 */ /* 0x008fe2000f8e00ff */
[----:B------:R-:W-:Y:S01]  /*4210*/  ULDC UR6, c[0x0][0x0] ;  /* 0x0000000000067ab9 */ /* 0x000fe20000000800 */
[----:B--2---:R-:W-:Y:S01]  /*4220*/  ULEA UR4, UR5, UR4, 0x18 ;  /* 0x0000000405047291 */ /* 0x004fe2000f8ec03f */
[----:B------:R-:W-:Y:S01]  /*4230*/  IADD3 R31, R9, R31, RZ ;  /* 0x0000001f091f7210 */ /* 0x000fe20007ffe0ff */
[----:B------:R-:W-:Y:S01]  /*4240*/  IMAD R76, R76, UR8, RZ ;  /* 0x000000084c4c7c24 */ /* 0x000fe2000f8e02ff */
[----:B------:R-:W-:Y:S01]  /*4250*/  IADD3 R33, R5, R33, RZ ;  /* 0x0000002105217210 */ /* 0x000fe20007ffe0ff */
[----:B-1----:R-:W-:Y:S01]  /*4260*/  IMAD.WIDE.U32 R6, R89, UR10, RZ ;  /* 0x0000000a59067c25 */ /* 0x002fe2000f8e00ff */
[----:B------:R-:W-:Y:S01]  /*4270*/  ULDC.64 UR10, c[0x0][0x340] ;  /* 0x0000d000000a7ab9 */ /* 0x000fe20000000a00 */
[----:B------:R-:W-:-:S02]  /*4280*/  ULDC.64 UR20, c[0x0][0x3d0] ;  /* 0x0000f40000147ab9 */ /* 0x000fc40000000a00 */
[----:B------:R-:W-:Y:S01]  /*4290*/  IMAD R29, R89, UR9, R76 ;  /* 0x00000009591d7c24 */ /* 0x000fe2000f8e024c */
[----:B------:R-:W-:Y:S01]  /*42a0*/  IADD3 R41, R7, R13, RZ ;  /* 0x0000000d07297210 */ /* 0x000fe20007ffe0ff */
[----:B------:R-:W-:Y:S01]  /*42b0*/  IMAD.WIDE.U32 R14, R89, UR8, RZ ;  /* 0x00000008590e7c25 */ /* 0x000fe2000f8e00ff */
[----:B------:R-:W-:-:S04]  /*42c0*/  ULDC.64 UR8, c[0x0][0x380] ;  /* 0x0000e00000087ab9 */ /* 0x000fc80000000a00 */
[----:B------:R-:W-:-:S07]  /*42d0*/  IADD3 R29, R15, R29, RZ ;  /* 0x0000001d0f1d7210 */ /* 0x000fce0007ffe0ff */
.L_x_17480:
        /* <DEDUP_REMOVED lines=64> */
.L_x_17479:
[----:B------:R-:W-:Y:S05]  /*46e0*/  EXIT ;  /* 0x000000000000794d */ /* 0x000fea0003800000 */
.L_x_17481:
        /* <DEDUP_REMOVED lines=9> */
.L_x_19028:


//--------------------- .text._Z25selective_scan_bwd_kernelI32Selective_Scan_bwd_kernel_traitsILi32ELi4ELb0ELb0ELb0ELb0ELb1EN3c104HalfENS1_7complexIfEEEEv12SSMParamsBwd --------------------------
	.section	.text._Z25selective_scan_bwd_kernelI32Selective_Scan_bwd_kernel_traitsILi32ELi4ELb0ELb0ELb0ELb0ELb1EN3c104HalfENS1_7complexIfEEEEv12SSMParamsBwd,"ax",@progbits
	.align	128
        .global         _Z25selective_scan_bwd_kernelI32Selective_Scan_bwd_kernel_traitsILi32ELi4ELb0ELb0ELb0ELb0ELb1EN3c104HalfENS1_7complexIfEEEEv12SSMParamsBwd
        .type           _Z25selective_scan_bwd_kernelI32Selective_Scan_bwd_kernel_traitsILi32ELi4ELb0ELb0ELb0ELb0ELb1EN3c104HalfENS1_7complexIfEEEEv12SSMParamsBwd,@function
        .size           _Z25selective_scan_bwd_kernelI32Selective_Scan_bwd_kernel_traitsILi32ELi4ELb0ELb0ELb0ELb0ELb1EN3c104HalfENS1_7complexIfEEEEv12SSMParamsBwd,(.L_x_19029 - _Z25selective_scan_bwd_kernelI32Selective_Scan_bwd_kernel_traitsILi32ELi4ELb0ELb0ELb0ELb0ELb1EN3c104HalfENS1_7complexIfEEEEv12SSMParamsBwd)
        .other          _Z25selective_scan_bwd_kernelI32Selective_Scan_bwd_kernel_traitsILi32ELi4ELb0ELb0ELb0ELb0ELb1EN3c104HalfENS1_7complexIfEEEEv12SSMParamsBwd,@"STO_CUDA_ENTRY STV_DEFAULT"
_Z25selective_scan_bwd_kernelI32Selective_Scan_bwd_kernel_traitsILi32ELi4ELb0ELb0ELb0ELb0ELb1EN3c104HalfENS1_7complexIfEEEEv12SSMParamsBwd:
.text._Z25selective_scan_bwd_kernelI32Selective_Scan_bwd_kernel_traitsILi32ELi4ELb0ELb0ELb0ELb0ELb1EN3c104HalfENS1_7complexIfEEEEv12SSMParamsBwd:
        /* <DEDUP_REMOVED lines=93> */
[----:B------:R-:W-:Y:S01]  /*05d0*/  UMOV UR4, URZ ;  /* 0x0000003f00047c82 */ /* 0x000fe20008000000 */
[----:B------:R-:W2:Y:S01]  /*05e0*/  S2R R62, SR_LANEID ;  /* 0x00000000003e7919 */ /* 0x000ea20000000000 */
        /* <DEDUP_REMOVED lines=8> */
.L_x_17508:
[----:B------:R-:W-:Y:S01]  /*0670*/  BAR.SYNC.DEFER_BLOCKING 0x0 ;  /* 0x0000000000007b1d */ /* 0x000fe20000010000 */
[----:B------:R-:W-:Y:S02]  /*0680*/  LEA R18, R67, 0xffffff80, 0x7 ;  /* 0xffffff8043127811 */ /* 0x000fe400078e38ff */
[----:B0-----:R-:W-:Y:S02]  /*0690*/  LEA R2, P4, R56, R63, 0x1 ;  /* 0x0000003f38027211 */ /* 0x001fe400078808ff */
[----:B------:R-:W-:Y:S01]  /*06a0*/  PRMT R9, RZ, 0x7610, R9 ;  /* 0x00007610ff097816 */ /* 0x000fe20000000009 */
[----:B------:R-:W-:Y:S01]  /*06b0*/  ULDC UR5, c[0x0][0x218] ;  /* 0x0000860000057ab9 */ /* 0x000fe20000000800 */
[----:B------:R-:W-:Y:S02]  /*06c0*/  PRMT R11, RZ, 0x7610, R11 ;  /* 0x00007610ff0b7816 */ /* 0x000fe4000000000b */
[----:B------:R-:W-:Y:S02]  /*06d0*/  PRMT R19, RZ, 0x7610, R19 ;  /* 0x00007610ff137816 */ /* 0x000fe40000000013 */
[----:B------:R-:W-:Y:S01]  /*06e0*/  PRMT R21, RZ, 0x7610, R21 ;  /* 0x00007610ff157816 */ /* 0x000fe20000000015 */
[----:B------:R-:W0:Y:S01]  /*06f0*/  S2UR UR6, SR_CgaCtaId ;  /* 0x00000000000679c3 */ /* 0x000e220000008800 */
[----:B------:R-:W-:Y:S01]  /*0700*/  IADD3 R5, -R18, UR5, RZ ;  /* 0x0000000512057c10 */ /* 0x000fe2000fffe1ff */
[----:B------:R-:W-:Y:S01]  /*0710*/  ULDC.64 UR8, c[0x0][0x2a8] ;  /* 0x0000aa0000087ab9 */ /* 0x000fe20000000a00 */
[----:B------:R-:W-:-:S02]  /*0720*/  LEA.HI.X R3, R56, R60, R55, 0x1, P4 ;  /* 0x0000003c38037211 */ /* 0x000fc400020f0c37 */
[-C--:B------:R-:W-:Y:S02]  /*0730*/  ISETP.GE.AND P0, PT, R56, R5.reuse, PT ;  /* 0x000000053800720c */ /* 0x080fe40003f06270 */
[-C--:B------:R-:W-:Y:S01]  /*0740*/  ISETP.GE.AND P1, PT, R54, R5.reuse, PT ;  /* 0x000000053600720c */ /* 0x080fe20003f26270 */
[----:B------:R-:W1:Y:S01]  /*0750*/  LDC.64 R30, c[0x0][0x2b0] ;  /* 0x0000ac00ff1e7b82 */ /* 0x000e620000000a00 */
[-C--:B------:R-:W-:Y:S02]  /*0760*/  ISETP.GE.AND P2, PT, R53, R5.reuse, PT ;  /* 0x000000053500720c */ /* 0x080fe40003f46270 */
[----:B------:R-:W-:-:S07]  /*0770*/  ISETP.GE.AND P3, PT, R52, R5, PT ;  /* 0x000000053400720c */ /* 0x000fce0003f66270 */
[----:B------:R-:W2:Y:S04]  /*0780*/  @!P0 LDG.E.U16 R9, desc[UR14][R2.64] ;  /* 0x0000000e02098981 */ /* 0x000ea8000c1e1500 */
[----:B------:R-:W3:Y:S04]  /*0790*/  @!P1 LDG.E.U16 R11, desc[UR14][R2.64+0x40] ;  /* 0x0000400e020b9981 */ /* 0x000ee8000c1e1500 */
[----:B------:R-:W4:Y:S04]  /*07a0*/  @!P2 LDG.E.U16 R19, desc[UR14][R2.64+0x80] ;  /* 0x0000800e0213a981 */ /* 0x000f28000c1e1500 */
[----:B------:R-:W4:Y:S01]  /*07b0*/  @!P3 LDG.E.U16 R21, desc[UR14][R2.64+0xc0] ;  /* 0x0000c00e0215b981 */ /* 0x000f22000c1e1500 */
[----:B------:R-:W-:Y:S01]  /*07c0*/  UMOV UR5, 0x400 ;  /* 0x0000040000057882 */ /* 0x000fe20000000000 */
[----:B------:R-:W-:Y:S01]  /*07d0*/  LEA R6, P0, R56, R61, 0x1 ;  /* 0x0000003d38067211 */ /* 0x000fe200078008ff */
[----:B0-----:R-:W-:Y:S01]  /*07e0*/  ULEA UR5, UR6, UR5, 0x18 ;  /* 0x0000000506057291 */ /* 0x001fe2000f8ec03f */
[----:B------:R-:W-:-:S02]  /*07f0*/  ISETP.GE.AND P1, PT, R54, R5, PT ;  /* 0x000000053600720c */ /* 0x000fc40003f26270 */
[C---:B------:R-:W-:Y:S01]  /*0800*/  LEA.HI.X R7, R56.reuse, R58, R55, 0x1, P0 ;  /* 0x0000003a38077211 */ /* 0x040fe200000f0c37 */
[----:B------:R-:W-:Y:S01]  /*0810*/  ULDC UR6, c[0x0][0x224] ;  /* 0x0000890000067ab9 */ /* 0x000fe20000000800 */
[-C--:B------:R-:W-:Y:S02]  /*0820*/  ISETP.GE.AND P0, PT, R56, R5.reuse, PT ;  /* 0x000000053800720c */ /* 0x080fe40003f06270 */
[----:B------:R-:W-:Y:S02]  /*0830*/  MOV R51, UR5 ;  /* 0x0000000500337c02 */ /* 0x000fe40008000f00 */
[----:B------:R-:W-:Y:S02]  /*0840*/  ISETP.GE.AND P2, PT, R53, R5, PT ;  /* 0x000000053500720c */ /* 0x000fe40003f46270 */
[CC--:B------:R-:W-:Y:S02]  /*0850*/  LEA R50, R62.reuse, R51.reuse, 0x1 ;  /* 0x000000333e327211 */ /* 0x0c0fe400078e08ff */
[----:B------:R-:W-:-:S02]  /*0860*/  LEA R49, R62, R51, 0x3 ;  /* 0x000000333e317211 */ /* 0x000fc400078e18ff */
[----:B------:R-:W-:Y:S02]  /*0870*/  ISETP.GE.AND P3, PT, R52, R5, PT ;  /* 0x000000053400720c */ /* 0x000fe40003f66270 */
[----:B------:R-:W-:Y:S02]  /*0880*/  PRMT R23, RZ, 0x7610, R23 ;  /* 0x00007610ff177816 */ /* 0x000fe40000000017 */
[----:B------:R-:W-:Y:S02]  /*0890*/  PRMT R25, RZ, 0x7610, R25 ;  /* 0x00007610ff197816 */ /* 0x000fe40000000019 */
[----:B------:R-:W-:Y:S02]  /*08a0*/  PRMT R27, RZ, 0x7610, R27 ;  /* 0x00007610ff1b7816 */ /* 0x000fe4000000001b */
[----:B------:R-:W-:Y:S01]  /*08b0*/  PRMT R29, RZ, 0x7610, R29 ;  /* 0x00007610ff1d7816 */ /* 0x000fe2000000001d */
[----:B--2---:R-:W-:Y:S04]  /*08c0*/  STS.U16 [R50], R9 ;  /* 0x0000000932007388 */ /* 0x004fe80000000400 */
[----:B---3--:R-:W-:Y:S04]  /*08d0*/  STS.U16 [R50+0x40], R11 ;  /* 0x0000400b32007388 */ /* 0x008fe80000000400 */
[----:B----4-:R-:W-:Y:S04]  /*08e0*/  STS.U16 [R50+0x80], R19 ;  /* 0x0000801332007388 */ /* 0x010fe80000000400 */
[----:B------:R0:W-:Y:S01]  /*08f0*/  STS.U16 [R50+0xc0], R21 ;  /* 0x0000c01532007388 */ /* 0x0001e20000000400 */
[----:B------:R-:W-:-:S03]  /*0900*/  NOP ;  /* 0x0000000000007918 */ /* 0x000fc60000000000 */
[----:B------:R-:W-:Y:S01]  /*0910*/  LDS.64 R64, [R49] ;  /* 0x0000000031407984 */ /* 0x000fe20000000a00 */
[----:B------:R-:W-:Y:S06]  /*0920*/  BAR.SYNC.DEFER_BLOCKING 0x0 ;  /* 0x0000000000007b1d */ /* 0x000fec0000010000 */
[----:B------:R-:W2:Y:S04]  /*0930*/  @!P0 LDG.E.U16 R23, desc[UR14][R6.64] ;  /* 0x0000000e06178981 */ /* 0x000ea8000c1e1500 */
[----:B------:R-:W3:Y:S04]  /*0940*/  @!P1 LDG.E.U16 R25, desc[UR14][R6.64+0x40] ;  /* 0x0000400e06199981 */ /* 0x000ee8000c1e1500 */
[----:B------:R-:W4:Y:S04]  /*0950*/  @!P2 LDG.E.U16 R27, desc[UR14][R6.64+0x80] ;  /* 0x0000800e061ba981 */ /* 0x000f28000c1e1500 */
[----:B------:R-:W4:Y:S01]  /*0960*/  @!P3 LDG.E.U16 R29, desc[UR14][R6.64+0xc0] ;  /* 0x0000c00e061db981 */ /* 0x000f22000c1e1500 */
[----:B------:R-:W-:-:S02]  /*0970*/  LEA R10, P0, R56, R59, 0x1 ;  /* 0x0000003b380a7211 */ /* 0x000fc400078008ff */
[----:B0-----:R-:W-:Y:S02]  /*0980*/  PRMT R21, RZ, 0x7610, R21 ;  /* 0x00007610ff157816 */ /* 0x001fe40000000015 */
[C---:B------:R-:W-:Y:S02]  /*0990*/  LEA.HI.X R11, R56.reuse, R57, R55, 0x1, P0 ;  /* 0x00000039380b7211 */ /* 0x040fe400000f0c37 */
[-C--:B------:R-:W-:Y:S02]  /*09a0*/  ISETP.GE.AND P0, PT, R56, R5.reuse, PT ;  /* 0x000000053800720c */ /* 0x080fe40003f06270 */
[-C--:B------:R-:W-:Y:S02]  /*09b0*/  ISETP.GE.AND P1, PT, R53, R5.reuse, PT ;  /* 0x000000053500720c */ /* 0x080fe40003f26270 */
[----:B------:R-:W-:Y:S01]  /*09c0*/  ISETP.GE.AND P2, PT, R52, R5, PT ;  /* 0x000000053400720c */ /* 0x000fe20003f46270 */
[----:B--2---:R0:W-:Y:S04]  /*09d0*/  STS.U16 [R50], R23 ;  /* 0x0000001732007388 */ /* 0x0041e80000000400 */
[----:B---3--:R2:W-:Y:S04]  /*09e0*/  STS.U16 [R50+0x40], R25 ;  /* 0x0000401932007388 */ /* 0x0085e80000000400 */
[----:B----4-:R3:W-:Y:S04]  /*09f0*/  STS.U16 [R50+0x80], R27 ;  /* 0x0000801b32007388 */ /* 0x0107e80000000400 */
[----:B------:R4:W-:Y:S01]  /*0a00*/  STS.U16 [R50+0xc0], R29 ;  /* 0x0000c01d32007388 */ /* 0x0009e20000000400 */
[----:B------:R-:W-:-:S03]  /*0a10*/  NOP ;  /* 0x0000000000007918 */ /* 0x000fc60000000000 */
[----:B------:R-:W-:Y:S01]  /*0a20*/  LDS.64 R2, [R49] ;  /* 0x0000000031027984 */ /* 0x000fe20000000a00 */
[----:B0-----:R-:W-:Y:S02]  /*0a30*/  PRMT R23, RZ, 0x7610, R23 ;  /* 0x00007610ff177816 */ /* 0x001fe40000000017 */
[----:B--2---:R-:W-:Y:S01]  /*0a40*/  PRMT R25, RZ, 0x7610, R25 ;  /* 0x00007610ff197816 */ /* 0x004fe20000000019 */
[----:B------:R-:W-:Y:S01]  /*0a50*/  BAR.SYNC.DEFER_BLOCKING 0x0 ;  /* 0x0000000000007b1d */ /* 0x000fe20000010000 */
[----:B---3--:R-:W-:-:S07]  /*0a60*/  PRMT R27, RZ, 0x7610, R27 ;  /* 0x00007610ff1b7816 */ /* 0x008fce000000001b */
[----:B----4-:R-:W0:Y:S01]  /*0a70*/  LDC.64 R28, c[0x0][0x2a0] ;  /* 0x0000a800ff1c7b82 */ /* 0x010e220000000a00 */
[----:B------:R-:W2:Y:S01]  /*0a80*/  @!P0 LDG.E.U16 R21, desc[UR14][R10.64] ;  /* 0x0000000e0a158981 */ /* 0x000ea2000c1e1500 */
[----:B------:R-:W-:-:S03]  /*0a90*/  ISETP.GE.AND P0, PT, R54, R5, PT ;  /* 0x000000053600720c */ /* 0x000fc60003f06270 */
[----:B------:R-:W3:Y:S04]  /*0aa0*/  @!P1 LDG.E.U16 R25, desc[UR14][R10.64+0x80] ;  /* 0x0000800e0a199981 */ /* 0x000ee8000c1e1500 */
[----:B------:R-:W4:Y:S06]  /*0ab0*/  @!P2 LDG.E.U16 R27, desc[UR14][R10.64+0xc0] ;  /* 0x0000c00e0a1ba981 */ /* 0x000f2c000c1e1500 */
[----:B------:R1:W4:Y:S01]  /*0ac0*/  @!P0 LDG.E.U16 R23, desc[UR14][R10.64+0x40] ;  /* 0x0000400e0a178981 */ /* 0x000322000c1e1500 */
[----:B------:R-:W-:Y:S01]  /*0ad0*/  ISETP.GE.AND P0, PT, R56, R5, PT ;  /* 0x000000053800720c */ /* 0x000fe20003f06270 */
[C---:B0-----:R-:W-:Y:S01]  /*0ae0*/  IMAD R0, R28.reuse, UR17, RZ ;  /* 0x000000111c007c24 */ /* 0x041fe2000f8e02ff */
[----:B------:R-:W-:Y:S01]  /*0af0*/  SHF.R.S32.HI R19, RZ, 0x1f, R18 ;  /* 0x0000001fff137819 */ /* 0x000fe20000011412 */
[----:B------:R-:W-:-:S04]  /*0b00*/  IMAD.WIDE.U32 R6, R28, UR16, RZ ;  /* 0x000000101c067c25 */ /* 0x000fc8000f8e00ff */
[----:B------:R-:W-:-:S06]  /*0b10*/  IMAD R29, R29, UR16, R0 ;  /* 0x000000101d1d7c24 */ /* 0x000fcc000f8e0200 */
[----:B------:R-:W-:Y:S01]  /*0b20*/  @!P0 IMAD.WIDE.U32 R8, R28, UR16, R18 ;  /* 0x000000101c088c25 */ /* 0x000fe2000f8e0012 */
[----:B------:R-:W-:-:S04]  /*0b30*/  IADD3 R7, R7, R29, RZ ;  /* 0x0000001d07077210 */ /* 0x000fc80007ffe0ff */
[----:B------:R-:W-:Y:S01]  /*0b40*/  @!P0 IADD3 R9, R29, R9, RZ ;  /* 0x000000091d098210 */ /* 0x000fe20007ffe0ff */
[----:B-1----:R-:W-:Y:S01]  /*0b50*/  IMAD.WIDE.U32 R10, R73, UR8, R6 ;  /* 0x00000008490a7c25 */ /* 0x002fe2000f8e0006 */
[----:B------:R-:W-:-:S03]  /*0b60*/  ULEA UR6, UR6, UR4, 0x7 ;  /* 0x0000000406067291 */ /* 0x000fc6000f8e383f */
[----:B------:R-:W-:Y:S02]  /*0b70*/  IMAD R0, R72, UR8, RZ ;  /* 0x0000000848007c24 */ /* 0x000fe4000f8e02ff */
[----:B------:R-:W-:Y:S01]  /*0b80*/  @!P0 IMAD.WIDE.U32 R6, R73, UR8, R8 ;  /* 0x0000000849068c25 */ /* 0x000fe2000f8e0008 */
[----:B------:R-:W-:-:S03]  /*0b90*/  USHF.R.S32.HI UR18, URZ, 0x1f, UR6 ;  /* 0x0000001f3f127899 */ /* 0x000fc60008011406 */
[----:B------:R-:W-:Y:S01]  /*0ba0*/  IMAD R9, R73, UR9, R0 ;  /* 0x0000000949097c24 */ /* 0x000fe2000f8e0200 */
[----:B------:R-:W-:Y:S01]  /*0bb0*/  @!P0 IADD3 R6, P1, R56, R6, RZ ;  /* 0x0000000638068210 */ /* 0x000fe20007f3e0ff */
[----:B------:R-:W-:Y:S01]  /*0bc0*/  ULDC.64 UR8, c[0x0][0x318] ;  /* 0x0000c60000087ab9 */ /* 0x000fe20000000a00 */
[----:B------:R-:W-:Y:S02]  /*0bd0*/  IADD3 R0, P3, R10, UR6, RZ ;  /* 0x000000060a007c10 */ /* 0x000fe4000ff7e0ff */
[----:B------:R-:W-:Y:S02]  /*0be0*/  @!P0 IADD3.X R7, R55, R7, R9, P1, !PT ;  /* 0x0000000737078210 */ /* 0x000fe40000ffe409 */
[C---:B------:R-:W-:Y:S02]  /*0bf0*/  @!P0 LEA R8, P1, R6.reuse, UR8, 0x1 ;  /* 0x0000000806088c11 */ /* 0x040fe4000f8208ff */
[----:B------:R-:W-:Y:S02]  /*0c00*/  IADD3.X R11, R9, UR18, R11, P3, !PT ;  /* 0x00000012090b7c10 */ /* 0x000fe40009ffe40b */
[----:B------:R-:W-:-:S02]  /*0c10*/  @!P0 LEA.HI.X R9, R6, UR9, R7, 0x1, P1 ;  /* 0x0000000906098c11 */ /* 0x000fc400088f0c07 */
[-C--:B------:R-:W-:Y:S02]  /*0c20*/  ISETP.GE.AND P3, PT, R54, R5.reuse, PT ;  /* 0x000000053600720c */ /* 0x080fe40003f66270 */
[----:B------:R-:W-:Y:S02]  /*0c30*/  ISETP.GE.AND P1, PT, R52, R5, PT ;  /* 0x000000053400720c */ /* 0x000fe40003f26270 */
[----:B------:R-:W-:Y:S01]  /*0c40*/  PRMT R29, RZ, 0x7610, R29 ;  /* 0x00007610ff1d7816 */ /* 0x000fe2000000001d */
[----:B--2---:R0:W-:Y:S04]  /*0c50*/  STS.U16 [R50], R21 ;  /* 0x0000001532007388 */ /* 0x0041e80000000400 */
[----:B---3--:R-:W-:Y:S04]  /*0c60*/  STS.U16 [R50+0x80], R25 ;  /* 0x0000801932007388 */ /* 0x008fe80000000400 */
[----:B----4-:R-:W-:Y:S01]  /*0c70*/  STS.U16 [R50+0xc0], R27 ;  /* 0x0000c01b32007388 */ /* 0x010fe20000000400 */
[----:B0-----:R-:W-:-:S03]  /*0c80*/  LEA R21, P2, R56, UR8, 0x1 ;  /* 0x0000000838157c11 */ /* 0x001fc6000f8408ff */
[----:B------:R0:W-:Y:S01]  /*0c90*/  STS.U16 [R50+0x40], R23 ;  /* 0x0000401732007388 */ /* 0x0001e20000000400 */
[----:B------:R-:W-:-:S03]  /*0ca0*/  NOP ;  /* 0x0000000000007918 */ /* 0x000fc60000000000 */
[----:B------:R-:W-:Y:S01]  /*0cb0*/  LDS.64 R6, [R49] ;  /* 0x0000000031067984 */ /* 0x000fe20000000a00 */
[----:B------:R-:W-:Y:S01]  /*0cc0*/  LEA.HI.X R4, R56, UR9, R55, 0x1, P2 ;  /* 0x0000000938047c11 */ /* 0x000fe200090f0c37 */
[----:B------:R-:W-:Y:S01]  /*0cd0*/  ULDC.64 UR8, c[0x0][0x2b8] ;  /* 0x0000ae0000087ab9 */ /* 0x000fe20000000a00 */
[----:B------:R-:W-:-:S04]  /*0ce0*/  LEA R20, P2, R0, R21, 0x1 ;  /* 0x0000001500147211 */ /* 0x000fc800078408ff */
[----:B------:R-:W-:Y:S01]  /*0cf0*/  LEA.HI.X R21, R0, R4, R11, 0x1, P2 ;  /* 0x0000000400157211 */ /* 0x000fe200010f0c0b */
[----:B------:R-:W-:Y:S01]  /*0d00*/  BAR.SYNC.DEFER_BLOCKING 0x0 ;  /* 0x0000000000007b1d */ /* 0x000fe20000010000 */
[----:B------:R-:W-:Y:S02]  /*0d10*/  ISETP.GE.AND P2, PT, R53, R5, PT ;  /* 0x000000053500720c */ /* 0x000fe40003f46270 */
[----:B0-----:R-:W-:Y:S02]  /*0d20*/  PRMT R23, RZ, 0x7610, R23 ;  /* 0x00007610ff177816 */ /* 0x001fe40000000017 */
[----:B------:R-:W-:Y:S02]  /*0d30*/  PRMT R25, RZ, 0x7610, R25 ;  /* 0x00007610ff197816 */ /* 0x000fe40000000019 */
[----:B------:R-:W-:Y:S02]  /*0d40*/  PRMT R27, RZ, 0x7610, R27 ;  /* 0x00007610ff1b7816 */ /* 0x000fe4000000001b */
[----:B------:R0:W2:Y:S04]  /*0d50*/  @!P0 LDG.E.U16 R23, desc[UR14][R8.64] ;  /* 0x0000000e08178981 */ /* 0x0000a8000c1e1500 */
[----:B------:R-:W3:Y:S04]  /*0d60*/  @!P3 LDG.E.U16 R25, desc[UR14][R20.64+-0xc0] ;  /* 0xffff400e1419b981 */ /* 0x000ee8000c1e1500 */
[----:B------:R-:W4:Y:S04]  /*0d70*/  @!P2 LDG.E.U16 R27, desc[UR14][R20.64+-0x80] ;  /* 0xffff800e141ba981 */ /* 0x000f28000c1e1500 */
[----:B------:R1:W4:Y:S01]  /*0d80*/  @!P1 LDG.E.U16 R29, desc[UR14][R20.64+-0x40] ;  /* 0xffffc00e141d9981 */ /* 0x000322000c1e1500 */
[----:B------:R-:W-:Y:S01]  /*0d90*/  IMAD R0, R30, UR17, RZ ;  /* 0x000000111e007c24 */ /* 0x000fe2000f8e02ff */
[----:B------:R-:W-:-:S02]  /*0da0*/  @!P0 MOV R10, R18 ;  /* 0x00000012000a8202 */ /* 0x000fc40000000f00 */
[----:B------:R-:W-:Y:S01]  /*0db0*/  @!P0 MOV R11, R19 ;  /* 0x00000013000b8202 */ /* 0x000fe20000000f00 */
[----:B------:R-:W-:Y:S02]  /*0dc0*/  IMAD R31, R31, UR16, R0 ;  /* 0x000000101f1f7c24 */ /* 0x000fe4000f8e0200 */
[----:B0-----:R-:W-:-:S04]  /*0dd0*/  IMAD.WIDE.U32 R8, R30, UR16, RZ ;  /* 0x000000101e087c25 */ /* 0x001fc8000f8e00ff */
[----:B------:R-:W-:Y:S01]  /*0de0*/  @!P0 IMAD.WIDE.U32 R10, R30, UR16, R10 ;  /* 0x000000101e0a8c25 */ /* 0x000fe2000f8e000a */
[----:B------:R-:W-:-:S04]  /*0df0*/  IADD3 R9, R9, R31, RZ ;  /* 0x0000001f09097210 */ /* 0x000fc80007ffe0ff */
[----:B------:R-:W-:Y:S01]  /*0e00*/  @!P0 IADD3 R11, R31, R11, RZ ;  /* 0x0000000b1f0b8210 */ /* 0x000fe20007ffe0ff */
[----:B------:R-:W-:Y:S02]  /*0e10*/  IMAD R0, R72, UR8, RZ ;  /* 0x0000000848007c24 */ /* 0x000fe4000f8e02ff */
[----:B-1----:R-:W-:-:S04]  /*0e20*/  IMAD.WIDE.U32 R20, R73, UR8, R8 ;  /* 0x0000000849147c25 */ /* 0x002fc8000f8e0008 */
[----:B------:R-:W-:-:S04]  /*0e30*/  @!P0 IMAD.WIDE.U32 R8, R73, UR8, R10 ;  /* 0x0000000849088c25 */ /* 0x000fc8000f8e000a */
[----:B------:R-:W-:Y:S01]  /*0e40*/  IMAD R31, R73, UR9, R0 ;  /* 0x00000009491f7c24 */ /* 0x000fe2000f8e0200 */
[----:B------:R-:W-:Y:S01]  /*0e50*/  IADD3 R0, P6, R20, UR6, RZ ;  /* 0x0000000614007c10 */ /* 0x000fe2000ffde0ff */
[----:B------:R-:W-:Y:S01]  /*0e60*/  ULDC.64 UR8, c[0x0][0x308] ;  /* 0x0000c20000087ab9 */ /* 0x000fe20000000a00 */
[C---:B------:R-:W-:Y:S02]  /*0e70*/  @!P0 IADD3 R20, P5, R56.reuse, R8, RZ ;  /* 0x0000000838148210 */ /* 0x040fe40007fbe0ff */
[----:B------:R-:W-:Y:S02]  /*0e80*/  IADD3.X R21, R31, UR18, R21, P6, !PT ;  /* 0x000000121f157c10 */ /* 0x000fe4000b7fe415 */
[----:B------:R-:W-:Y:S02]  /*0e90*/  @!P0 IADD3.X R9, R55, R9, R31, P5, !PT ;  /* 0x0000000937098210 */ /* 0x000fe40002ffe41f */
[----:B------:R-:W-:-:S04]  /*0ea0*/  LEA R11, P4, R56, UR8, 0x1 ;  /* 0x00000008380b7c11 */ /* 0x000fc8000f8808ff */
[----:B------:R-:W-:Y:S02]  /*0eb0*/  LEA.HI.X R4, R56, UR9, R55, 0x1, P4 ;  /* 0x0000000938047c11 */ /* 0x000fe4000a0f0c37 */
[----:B------:R-:W-:Y:S02]  /*0ec0*/  LEA R10, P4, R0, R11, 0x1 ;  /* 0x0000000b000a7211 */ /* 0x000fe400078808ff */
[----:B------:R-:W-:Y:S02]  /*0ed0*/  @!P0 LEA R8, P5, R20, UR8, 0x1 ;  /* 0x0000000814088c11 */ /* 0x000fe4000f8a08ff */
[--C-:B------:R-:W-:Y:S02]  /*0ee0*/  LEA.HI.X R11, R0, R4, R21.reuse, 0x1, P4 ;  /* 0x00000004000b7211 */ /* 0x100fe400020f0c15 */
[----:B------:R-:W-:Y:S02]  /*0ef0*/  PRMT R21, RZ, 0x7610, R21 ;  /* 0x00007610ff157816 */ /* 0x000fe40000000015 */
[----:B------:R-:W-:Y:S01]  /*0f00*/  @!P0 LEA.HI.X R9, R20, UR9, R9, 0x1, P5 ;  /* 0x0000000914098c11 */ /* 0x000fe2000a8f0c09 */
[----:B--2---:R0:W-:Y:S04]  /*0f10*/  STS.U16 [R50], R23 ;  /* 0x0000001732007388 */ /* 0x0041e80000000400 */
[----:B---3--:R1:W-:Y:S04]  /*0f20*/  STS.U16 [R50+0x40], R25 ;  /* 0x0000401932007388 */ /* 0x0083e80000000400 */
[----:B----4-:R2:W-:Y:S04]  /*0f30*/  STS.U16 [R50+0x80], R27 ;  /* 0x0000801b32007388 */ /* 0x0105e80000000400 */
[----:B------:R-:W-:Y:S01]  /*0f40*/  STS.U16 [R50+0xc0], R29 ;  /* 0x0000c01d32007388 */ /* 0x000fe20000000400 */
[----:B------:R-:W-:-:S03]  /*0f50*/  NOP ;  /* 0x0000000000007918 */ /* 0x000fc60000000000 */
[----:B------:R-:W3:Y:S01]  /*0f60*/  LDS.64 R30, [R49] ;  /* 0x00000000311e7984 */ /* 0x000ee20000000a00 */
[----:B------:R-:W-:Y:S01]  /*0f70*/  BAR.SYNC.DEFER_BLOCKING 0x0 ;  /* 0x0000000000007b1d */ /* 0x000fe20000010000 */
[----:B0-----:R-:W-:Y:S02]  /*0f80*/  PRMT R23, RZ, 0x7610, R23 ;  /* 0x00007610ff177816 */ /* 0x001fe40000000017 */
[----:B-1----:R-:W-:Y:S02]  /*0f90*/  PRMT R25, RZ, 0x7610, R25 ;  /* 0x00007610ff197816 */ /* 0x002fe40000000019 */
[----:B--2---:R-:W-:Y:S02]  /*0fa0*/  PRMT R27, RZ, 0x7610, R27 ;  /* 0x00007610ff1b7816 */ /* 0x004fe4000000001b */
[----:B------:R-:W2:Y:S04]  /*0fb0*/  @!P3 LDG.E.U16 R23, desc[UR14][R10.64+-0xc0] ;  /* 0xffff400e0a17b981 */ /* 0x000ea8000c1e1500 */
[----:B------:R3:W4:Y:S04]  /*0fc0*/  @!P0 LDG.E.U16 R21, desc[UR14][R8.64] ;  /* 0x0000000e08158981 */ /* 0x000728000c1e1500 */
[----:B------:R-:W4:Y:S04]  /*0fd0*/  @!P2 LDG.E.U16 R25, desc[UR14][R10.64+-0x80] ;  /* 0xffff800e0a19a981 */ /* 0x000f28000c1e1500 */
[----:B------:R0:W4:Y:S01]  /*0fe0*/  @!P1 LDG.E.U16 R27, desc[UR14][R10.64+-0x40] ;  /* 0xffffc00e0a1b9981 */ /* 0x000122000c1e1500 */
[----:B---3--:R-:W-:-:S02]  /*0ff0*/  HADD2.F32 R9, -RZ, R31.H1_H1 ;  /* 0x3000001fff097230 */ /* 0x008fc40000004100 */
[--C-:B------:R-:W-:Y:S02]  /*1000*/  HADD2.F32 R0, -RZ, R30.reuse.H0_H0 ;  /* 0x2000001eff007230 */ /* 0x100fe40000004100 */
[----:B------:R-:W-:Y:S02]  /*1010*/  HADD2.F32 R4, -RZ, R30.H1_H1 ;  /* 0x3000001eff047230 */ /* 0x000fe40000004100 */
[----:B------:R-:W-:Y:S02]  /*1020*/  HADD2.F32 R8, -RZ, R31.H0_H0 ;  /* 0x2000001fff087230 */ /* 0x000fe40000004100 */
[----:B------:R-:W-:Y:S01]  /*1030*/  FMUL.FTZ R20, R0, -1.4426950216293334961 ;  /* 0xbfb8aa3b00147820 */ /* 0x000fe20000410000 */
[----:B------:R-:W-:Y:S02]  /*1040*/  FMUL.FTZ R22, R4, -1.4426950216293334961 ;  /* 0xbfb8aa3b04167820 */ /* 0x000fe40000410000 */
[----:B0-----:R-:W-:-:S03]  /*1050*/  FMUL.FTZ R11, R8, -1.4426950216293334961 ;  /* 0xbfb8aa3b080b7820 */ /* 0x001fc60000410000 */
[----:B------:R-:W0:Y:S08]  /*1060*/  MUFU.EX2 R20, R20 ;  /* 0x0000001400147308 */ /* 0x000e300000000800 */
[----:B------:R-:W1:Y:S08]  /*1070*/  MUFU.EX2 R22, R22 ;  /* 0x0000001600167308 */ /* 0x000e700000000800 */
[----:B------:R-:W3:Y:S01]  /*1080*/  MUFU.EX2 R11, R11 ;  /* 0x0000000b000b7308 */ /* 0x000ee20000000800 */
[----:B0-----:R-:W-:Y:S01]  /*1090*/  FADD.FTZ R20, R20, 1 ;  /* 0x3f80000014147421 */ /* 0x001fe20000010000 */
[----:B-1----:R-:W-:-:S06]  /*10a0*/  FADD.FTZ R10, R22, 1 ;  /* 0x3f800000160a7421 */ /* 0x002fcc0000010000 */
[----:B------:R-:W-:Y:S01]  /*10b0*/  MUFU.RCP R33, R20 ;  /* 0x0000001400217308 */ /* 0x000fe20000001000 */
[--C-:B------:R-:W-:Y:S02]  /*10c0*/  HADD2.F32 R79, -RZ, R6.reuse.H0_H0 ;  /* 0x20000006ff4f7230 */ /* 0x100fe40000004100 */
[----:B------:R-:W-:Y:S02]  /*10d0*/  HADD2.F32 R26, -RZ, R6.H1_H1 ;  /* 0x30000006ff1a7230 */ /* 0x000fe40000004100 */
[----:B------:R-:W-:Y:S01]  /*10e0*/  HADD2.F32 R24, -RZ, R7.H1_H1 ;  /* 0x30000007ff187230 */ /* 0x000fe20000004100 */
[----:B------:R-:W-:Y:S01]  /*10f0*/  ISETP.NE.AND P1, PT, R66, RZ, PT ;  /* 0x000000ff4200720c */ /* 0x000fe20003f25270 */
[----:B------:R-:W-:Y:S01]  /*1100*/  BSSY B0, `(.L_x_17483) ;  /* 0x0000047000007945 */ /* 0x000fe20003800000 */
[----:B--2---:R0:W-:Y:S04]  /*1110*/  STS.U16 [R50+0x40], R23 ;  /* 0x0000401732007388 */ /* 0x0041e80000000400 */
[----:B----4-:R3:W-:Y:S04]  /*1120*/  STS.U16 [R50], R21 ;  /* 0x0000001532007388 */ /* 0x0107e80000000400 */
[----:B------:R-:W-:Y:S01]  /*1130*/  STS.U16 [R50+0x80], R25 ;  /* 0x0000801932007388 */ /* 0x000fe20000000400 */
[----:B0-----:R-:W-:-:S03]  /*1140*/  FMUL.FTZ R23, R9, -1.4426950216293334961 ;  /* 0xbfb8aa3b09177820 */ /* 0x001fc60000410000 */
[----:B------:R0:W-:Y:S01]  /*1150*/  STS.U16 [R50+0xc0], R27 ;  /* 0x0000c01b32007388 */ /* 0x0001e20000000400 */
[----:B------:R-:W-:-:S03]  /*1160*/  NOP ;  /* 0x0000000000007918 */ /* 0x000fc60000000000 */
[----:B------:R-:W1:Y:S01]  /*1170*/  LDS.64 R30, [R49] ;  /* 0x00000000311e7984 */ /* 0x000e620000000a00 */
[----:B------:R-:W2:Y:S01]  /*1180*/  MUFU.EX2 R23, R23 ;  /* 0x0000001700177308 */ /* 0x000ea20000000800 */
[----:B---3--:R-:W-:-:S07]  /*1190*/  FADD.FTZ R21, R11, 1 ;  /* 0x3f8000000b157421 */ /* 0x008fce0000010000 */
[----:B0-----:R-:W-:Y:S01]  /*11a0*/  MUFU.RCP R27, R10 ;  /* 0x0000000a001b7308 */ /* 0x001fe20000001000 */
[----:B--2---:R-:W-:-:S07]  /*11b0*/  FADD.FTZ R28, R23, 1 ;  /* 0x3f800000171c7421 */ /* 0x004fce0000010000 */
[----:B------:R-:W0:Y:S08]  /*11c0*/  MUFU.RCP R32, R28 ;  /* 0x0000001c00207308 */ /* 0x000e300000001000 */
[----:B------:R2:W3:Y:S01]  /*11d0*/  MUFU.RCP R35, R21 ;  /* 0x0000001500237308 */ /* 0x0004e20000001000 */
[----:B------:R-:W-:Y:S02]  /*11e0*/  HADD2.F32 R25, -RZ, R7.H0_H0 ;  /* 0x20000007ff197230 */ /* 0x000fe40000004100 */
[----:B------:R-:W-:Y:S01]  /*11f0*/  FADD.FTZ R11, -R33, 1 ;  /* 0x3f800000210b7421 */ /* 0x000fe20000010100 */
[----:B0-----:R-:W-:Y:S01]  /*1200*/  FADD.FTZ R10, -R32, 1 ;  /* 0x3f800000200a7421 */ /* 0x001fe20000010100 */
[----:B-1----:R-:W-:-:S02]  /*1210*/  HADD2.F32 R22, -RZ, R30.H0_H0 ;  /* 0x2000001eff167230 */ /* 0x002fc40000004100 */
[----:B------:R-:W-:Y:S02]  /*1220*/  HADD2.F32 R23, -RZ, R30.H1_H1 ;  /* 0x3000001eff177230 */ /* 0x000fe40000004100 */
[--C-:B------:R-:W-:Y:S02]  /*1230*/  HADD2.F32 R6, -RZ, R31.reuse.H0_H0 ;  /* 0x2000001fff067230 */ /* 0x100fe40000004100 */
[----:B------:R-:W-:Y:S02]  /*1240*/  HADD2.F32 R7, -RZ, R31.H1_H1 ;  /* 0x3000001fff077230 */ /* 0x000fe40000004100 */
[----:B------:R-:W-:Y:S01]  /*1250*/  FFMA.FTZ R30, R9, R10, 1 ;  /* 0x3f800000091e7423 */ /* 0x000fe2000001000a */
        /* <DEDUP_REMOVED lines=16> */
[----:B------:R-:W-:-:S03]  /*1360*/  FMUL.FTZ R31, R31, R30 ;  /* 0x0000001e1f1f7220 */ /* 0x000fc60000410000 */
[----:B------:R-:W-:Y:S02]  /*1370*/  F2FP.F16.F32.PACK_AB R10, R21, R10 ;  /* 0x0000000a150a723e */ /* 0x000fe400000000ff */
[----:B------:R-:W-:Y:S01]  /*1380*/  F2FP.F16.F32.PACK_AB R11, R31, R28 ;  /* 0x0000001c1f0b723e */ /* 0x000fe200000000ff */
[----:B------:R-:W-:Y:S08]  /*1390*/  BAR.SYNC.DEFER_BLOCKING 0x0 ;  /* 0x0000000000007b1d */ /* 0x000ff00000010000 */
[----:B------:R-:W0:Y:S01]  /*13a0*/  LDC.64 R30, c[0x0][0x398] ;  /* 0x0000e600ff1e7b82 */ /* 0x000e220000000a00 */
[----:B------:R1:W-:Y:S01]  /*13b0*/  STS.64 [R49], R10 ;  /* 0x0000000a31007388 */ /* 0x0003e20000000a00 */
[----:B------:R-:W-:-:S03]  /*13c0*/  NOP ;  /* 0x0000000000007918 */ /* 0x000fc60000000000 */
[----:B------:R-:W-:Y:S04]  /*13d0*/  LDS.U16 R37, [R50] ;  /* 0x0000000032257984 */ /* 0x000fe80000000400 */
[----:B------:R-:W-:Y:S04]  /*13e0*/  LDS.U16 R39, [R50+0x40] ;  /* 0x0000400032277984 */ /* 0x000fe80000000400 */
[----:B------:R-:W-:Y:S04]  /*13f0*/  LDS.U16 R41, [R50+0x80] ;  /* 0x0000800032297984 */ /* 0x000fe80000000400 */
[----:B------:R-:W-:Y:S04]  /*1400*/  LDS.U16 R43, [R50+0xc0] ;  /* 0x0000c000322b7984 */ /* 0x000fe80000000400 */
[----:B------:R-:W-:Y:S01]  /*1410*/  @!P1 STS [R51+0x100], R5 ;  /* 0x0001000533009388 */ /* 0x000fe20000000800 */
[----:B------:R-:W-:Y:S06]  /*1420*/  BAR.SYNC.DEFER_BLOCKING 0x0 ;  /* 0x0000000000007b1d */ /* 0x000fec0000010000 */
[----:B------:R-:W2:Y:S01]  /*1430*/  LDS R45, [R51+0x100] ;  /* 0x00010000332d7984 */ /* 0x000ea20000000800 */
[----:B0-----:R-:W-:-:S02]  /*1440*/  IMAD R20, R30, UR17, RZ ;  /* 0x000000111e147c24 */ /* 0x001fc4000f8e02ff */
[----:B-1----:R-:W-:-:S04]  /*1450*/  IMAD.WIDE.U32 R10, R30, UR16, RZ ;  /* 0x000000101e0a7c25 */ /* 0x002fc8000f8e00ff */
[----:B------:R-:W-:Y:S01]  /*1460*/  IMAD R31, R31, UR16, R20 ;  /* 0x000000101f1f7c24 */ /* 0x000fe2000f8e0214 */
[----:B------:R-:W-:-:S04]  /*1470*/  IADD3 R20, P2, R56, R18, RZ ;  /* 0x0000001238147210 */ /* 0x000fc80007f5e0ff */
[----:B------:R-:W-:Y:S02]  /*1480*/  IADD3 R47, R11, R31, RZ ;  /* 0x0000001f0b2f7210 */ /* 0x000fe40007ffe0ff */
[----:B------:R-:W-:Y:S02]  /*1490*/  IADD3.X R21, R55, R19, RZ, P2, !PT ;  /* 0x0000001337157210 */ /* 0x000fe400017fe4ff */
[----:B--2---:R-:W-:-:S13]  /*14a0*/  ISETP.GE.AND P0, PT, R56, R45, PT ;  /* 0x0000002d3800720c */ /* 0x004fda0003f06270 */
        /* <DEDUP_REMOVED lines=12> */
.L_x_17484:
[----:B------:R-:W-:Y:S05]  /*1570*/  BSYNC B0 ;  /* 0x0000000000007941 */ /* 0x000fea0003800000 */
.L_x_17483:
[----:B------:R-:W-:Y:S01]  /*1580*/  ULDC.64 UR8, c[0x0][0x3a0] ;  /* 0x0000e80000087ab9 */ /* 0x000fe20000000a00 */
[----:B------:R-:W-:Y:S01]  /*1590*/  MOV R11, R47 ;  /* 0x0000002f000b7202 */ /* 0x000fe20000000f00 */
[----:B------:R-:W-:Y:S01]  /*15a0*/  IMAD R28, R72, UR8, RZ ;  /* 0x00000008481c7c24 */ /* 0x000fe2000f8e02ff */
[----:B------:R-:W-:Y:S01]  /*15b0*/  ISETP.GE.AND P2, PT, R53, R45, PT ;  /* 0x0000002d3500720c */ /* 0x000fe20003f46270 */
[----:B------:R-:W-:Y:S01]  /*15c0*/  FMUL.FTZ R4, R4, R27 ;  /* 0x0000001b04047220 */ /* 0x000fe20000410000 */
[-C--:B------:R-:W-:Y:S01]  /*15d0*/  ISETP.GE.AND P0, PT, R54, R45.reuse, PT ;  /* 0x0000002d3600720c */ /* 0x080fe20003f06270 */
[----:B------:R-:W-:Y:S01]  /*15e0*/  IMAD.WIDE.U32 R10, R73, UR8, R10 ;  /* 0x00000008490a7c25 */ /* 0x000fe2000f8e000a */
[----:B------:R-:W-:-:S03]  /*15f0*/  ISETP.GE.AND P3, PT, R52, R45, PT ;  /* 0x0000002d3400720c */ /* 0x000fc60003f66270 */
[----:B------:R-:W-:Y:S01]  /*1600*/  FMUL.FTZ R32, R9, R32 ;  /* 0x0000002009207220 */ /* 0x000fe20000410000 */
[----:B------:R-:W-:Y:S01]  /*1610*/  FMUL.FTZ R0, R0, R33 ;  /* 0x0000002100007220 */ /* 0x000fe20000410000 */
[----:B0-----:R-:W-:Y:S01]  /*1620*/  IMAD R31, R73, UR9, R28 ;  /* 0x00000009491f7c24 */ /* 0x001fe2000f8e021c */
[----:B------:R-:W-:Y:S01]  /*1630*/  ULDC.64 UR8, c[0x0][0x3e8] ;  /* 0x0000fa0000087ab9 */ /* 0x000fe20000000a00 */
[----:B------:R-:W-:Y:S01]  /*1640*/  IADD3 R28, P5, R10, UR6, RZ ;  /* 0x000000060a1c7c10 */ /* 0x000fe2000ffbe0ff */
[--C-:B------:R-:W-:Y:S01]  /*1650*/  HADD2.F32 R9, -RZ, R2.reuse.H0_H0 ;  /* 0x20000002ff097230 */ /* 0x100fe20000004100 */
[C---:B------:R-:W-:Y:S01]  /*1660*/  LEA R29, P4, R56.reuse, UR8, 0x1 ;  /* 0x00000008381d7c11 */ /* 0x040fe2000f8808ff */
[----:B------:R-:W-:Y:S01]  /*1670*/  HADD2.F32 R47, -RZ, R2.H1_H1 ;  /* 0x30000002ff2f7230 */ /* 0x000fe20000004100 */
[----:B------:R-:W-:Y:S01]  /*1680*/  IADD3.X R11, R31, UR18, R11, P5, !PT ;  /* 0x000000121f0b7c10 */ /* 0x000fe2000affe40b */
[--C-:B------:R-:W-:Y:S01]  /*1690*/  HADD2.F32 R27, -RZ, R3.reuse.H0_H0 ;  /* 0x20000003ff1b7230 */ /* 0x100fe20000004100 */
[----:B------:R-:W-:Y:S01]  /*16a0*/  LEA.HI.X R30, R56, UR9, R55, 0x1, P4 ;  /* 0x00000009381e7c11 */ /* 0x000fe2000a0f0c37 */
[----:B------:R-:W-:Y:S01]  /*16b0*/  ULDC.64 UR8, c[0x0][0x320] ;  /* 0x0000c80000087ab9 */ /* 0x000fe20000000a00 */
[----:B------:R-:W-:Y:S01]  /*16c0*/  LEA R10, P4, R28, R29, 0x1 ;  /* 0x0000001d1c0a7211 */ /* 0x000fe200078808ff */
[----:B------:R-:W-:-:S02]  /*16d0*/  HADD2.F32 R45, -RZ, R3.H1_H1 ;  /* 0x30000003ff2d7230 */ /* 0x000fc40000004100 */
[----:B------:R-:W-:Y:S01]  /*16e0*/  FMUL.FTZ R8, R8, R35 ;  /* 0x0000002308087220 */ /* 0x000fe20000410000 */
[--C-:B-----5:R-:W-:Y:S01]  /*16f0*/  FADD.FTZ R48, R9, R70.reuse ;  /* 0x0000004609307221 */ /* 0x120fe20000010000 */
[----:B------:R-:W-:Y:S01]  /*1700*/  LEA.HI.X R11, R28, R30, R11, 0x1, P4 ;  /* 0x0000001e1c0b7211 */ /* 0x000fe200020f0c0b */
[--C-:B------:R-:W-:Y:S01]  /*1710*/  FADD.FTZ R47, R47, R70.reuse ;  /* 0x000000462f2f7221 */ /* 0x100fe20000010000 */
[--C-:B------:R-:W-:Y:S01]  /*1720*/  FADD.FTZ R46, R27, R70.reuse ;  /* 0x000000461b2e7221 */ /* 0x100fe20000010000 */
[----:B------:R-:W-:Y:S01]  /*1730*/  FADD.FTZ R45, R45, R70 ;  /* 0x000000462d2d7221 */ /* 0x000fe20000010000 */
[----:B------:R-:W-:Y:S01]  /*1740*/  FMUL.FTZ R79, R79, R0 ;  /* 0x000000004f4f7220 */ /* 0x000fe20000410000 */
[----:B------:R0:W-:Y:S01]  /*1750*/  @!P2 STG.E.U16 desc[UR14][R10.64+-0x80], R41 ;  /* 0xffff80290a00a986 */ /* 0x0001e2000c10150e */
[----:B------:R-:W-:Y:S01]  /*1760*/  FMUL.FTZ R83, R26, R4 ;  /* 0x000000041a537220 */ /* 0x000fe20000410000 */
[----:B------:R-:W-:Y:S01]  /*1770*/  FMUL.FTZ R82, R25, R8 ;  /* 0x0000000819527220 */ /* 0x000fe20000410000 */
[----:B------:R-:W-:Y:S01]  /*1780*/  FMUL.FTZ R81, R24, R32 ;  /* 0x0000002018517220 */ /* 0x000fe20000410000 */
[----:B------:R0:W-:Y:S01]  /*1790*/  @!P0 STG.E.U16 desc[UR14][R10.64+-0xc0], R39 ;  /* 0xffff40270a008986 */ /* 0x0001e2000c10150e */
[----:B------:R-:W-:-:S03]  /*17a0*/  ISETP.NE.U32.AND P0, PT, RZ, UR8, PT ;  /* 0x00000008ff007c0c */ /* 0x000fc6000bf05070 */
[----:B------:R0:W-:Y:S01]  /*17b0*/  @!P3 STG.E.U16 desc[UR14][R10.64+-0x40], R43 ;  /* 0xffffc02b0a00b986 */ /* 0x0001e2000c10150e */
[----:B------:R-:W-:-:S13]  /*17c0*/  ISETP.NE.AND.EX P0, PT, RZ, UR9, PT, P0 ;  /* 0x00000009ff007c0c */ /* 0x000fda000bf05300 */
[----:B0-----:R-:W-:Y:S05]  /*17d0*/  @!P0 BRA `(.L_x_17485) ;  /* 0x0000000000d88947 */ /* 0x001fea0003800000 */
[----:B------:R-:W-:Y:S01]  /*17e0*/  BAR.SYNC.DEFER_BLOCKING 0x0 ;  /* 0x0000000000007b1d */ /* 0x000fe20000010000 */
[----:B------:R-:W-:Y:S01]  /*17f0*/  FMUL.FTZ R0, R0, R22 ;  /* 0x0000001600007220 */ /* 0x000fe20000410000 */
[----:B------:R-:W-:Y:S01]  /*1800*/  FMUL.FTZ R23, R4, R23 ;  /* 0x0000001704177220 */ /* 0x000fe20000410000 */
[----:B------:R-:W-:Y:S01]  /*1810*/  FMUL.FTZ R6, R8, R6 ;  /* 0x0000000608067220 */ /* 0x000fe20000410000 */
[----:B------:R-:W-:Y:S02]  /*1820*/  FMUL.FTZ R7, R32, R7 ;  /* 0x0000000720077220 */ /* 0x000fe40000410000 */
[----:B------:R-:W-:Y:S01]  /*1830*/  BSSY B0, `(.L_x_17486) ;  /* 0x000001f000007945 */ /* 0x000fe20003800000 */
[----:B------:R-:W-:Y:S02]  /*1840*/  F2FP.F16.F32.PACK_AB R2, R23, R0 ;  /* 0x000000001702723e */ /* 0x000fe400000000ff */
[----:B------:R-:W-:Y:S02]  /*1850*/  F2FP.F16.F32.PACK_AB R3, R7, R6 ;  /* 0x000000060703723e */ /* 0x000fe400000000ff */
[----:B------:R-:W0:Y:S03]  /*1860*/  LDC.64 R6, c[0x0][0x2c0] ;  /* 0x0000b000ff067b82 */ /* 0x000e260000000a00 */
[----:B------:R1:W-:Y:S01]  /*1870*/  STS.64 [R49], R2 ;  /* 0x0000000231007388 */ /* 0x0003e20000000a00 */
[----:B------:R-:W-:-:S03]  /*1880*/  NOP ;  /* 0x0000000000007918 */ /* 0x000fc60000000000 */
[----:B------:R-:W-:Y:S04]  /*1890*/  LDS.U16 R9, [R50] ;  /* 0x0000000032097984 */ /* 0x000fe80000000400 */
[----:B------:R-:W-:Y:S01]  /*18a0*/  LDS.U16 R11, [R50+0x40] ;  /* 0x00004000320b7984 */ /* 0x000fe20000000400 */
[C---:B0-----:R-:W-:Y:S02]  /*18b0*/  IMAD R0, R6.reuse, UR17, RZ ;  /* 0x0000001106007c24 */ /* 0x041fe4000f8e02ff */
[----:B-1----:R-:W-:Y:S01]  /*18c0*/  IMAD.WIDE.U32 R2, R6, UR16, RZ ;  /* 0x0000001006027c25 */ /* 0x002fe2000f8e00ff */
[----:B------:R-:W-:Y:S03]  /*18d0*/  LDS.U16 R23, [R50+0x80] ;  /* 0x0000800032177984 */ /* 0x000fe60000000400 */
[----:B------:R-:W-:Y:S01]  /*18e0*/  IMAD R7, R7, UR16, R0 ;  /* 0x0000001007077c24 */ /* 0x000fe2000f8e0200 */
[----:B------:R-:W-:Y:S04]  /*18f0*/  LDS.U16 R25, [R50+0xc0] ;  /* 0x0000c00032197984 */ /* 0x000fe80000000400 */
[----:B------:R-:W-:Y:S01]  /*1900*/  @!P1 STS [R51+0x100], R5 ;  /* 0x0001000533009388 */ /* 0x000fe20000000800 */
[----:B------:R-:W-:Y:S01]  /*1910*/  IADD3 R29, R3, R7, RZ ;  /* 0x00000007031d7210 */ /* 0x000fe20007ffe0ff */
        /* <DEDUP_REMOVED lines=16> */
.L_x_17487:
[----:B------:R-:W-:Y:S05]  /*1a20*/  BSYNC B0 ;  /* 0x0000000000007941 */ /* 0x000fea0003800000 */
.L_x_17486:
[----:B------:R-:W-:Y:S01]  /*1a30*/  MOV R3, R29 ;  /* 0x0000001d00037202 */ /* 0x000fe20000000f00 */
[----:B------:R-:W-:Y:S01]  /*1a40*/  ULDC.64 UR10, c[0x0][0x2c8] ;  /* 0x0000b200000a7ab9 */ /* 0x000fe20000000a00 */
[----:B------:R-:W-:Y:S01]  /*1a50*/  LEA R5, P4, R56, UR8, 0x1 ;  /* 0x0000000838057c11 */ /* 0x000fe2000f8808ff */
[----:B------:R-:W-:Y:S01]  /*1a60*/  IMAD R0, R72, UR10, RZ ;  /* 0x0000000a48007c24 */ /* 0x000fe2000f8e02ff */
[-C--:B------:R-:W-:Y:S01]  /*1a70*/  ISETP.GE.AND P0, PT, R54, R27.reuse, PT ;  /* 0x0000001b3600720c */ /* 0x080fe20003f06270 */
[----:B------:R-:W-:Y:S01]  /*1a80*/  IMAD.WIDE.U32 R2, R73, UR10, R2 ;  /* 0x0000000a49027c25 */ /* 0x000fe2000f8e0002 */
[-C--:B------:R-:W-:Y:S02]  /*1a90*/  ISETP.GE.AND P2, PT, R53, R27.reuse, PT ;  /* 0x0000001b3500720c */ /* 0x080fe40003f46270 */
[----:B------:R-:W-:Y:S01]  /*1aa0*/  ISETP.GE.AND P3, PT, R52, R27, PT ;  /* 0x0000001b3400720c */ /* 0x000fe20003f66270 */
[----:B0-----:R-:W-:Y:S01]  /*1ab0*/  IMAD R7, R73, UR11, R0 ;  /* 0x0000000b49077c24 */ /* 0x001fe2000f8e0200 */
[----:B------:R-:W-:-:S02]  /*1ac0*/  IADD3 R0, P5, R2, UR6, RZ ;  /* 0x0000000602007c10 */ /* 0x000fc4000ffbe0ff */
[----:B------:R-:W-:Y:S02]  /*1ad0*/  LEA.HI.X R4, R56, UR9, R55, 0x1, P4 ;  /* 0x0000000938047c11 */ /* 0x000fe4000a0f0c37 */
[----:B------:R-:W-:Y:S02]  /*1ae0*/  IADD3.X R3, R7, UR18, R3, P5, !PT ;  /* 0x0000001207037c10 */ /* 0x000fe4000affe403 */
[----:B------:R-:W-:-:S04]  /*1af0*/  LEA R2, P4, R0, R5, 0x1 ;  /* 0x0000000500027211 */ /* 0x000fc800078808ff */
[----:B------:R-:W-:-:S05]  /*1b00*/  LEA.HI.X R3, R0, R4, R3, 0x1, P4 ;  /* 0x0000000400037211 */ /* 0x000fca00020f0c03 */
[----:B------:R0:W-:Y:S04]  /*1b10*/  @!P0 STG.E.U16 desc[UR14][R2.64+-0xc0], R11 ;  /* 0xffff400b02008986 */ /* 0x0001e8000c10150e */
[----:B------:R0:W-:Y:S04]  /*1b20*/  @!P2 STG.E.U16 desc[UR14][R2.64+-0x80], R23 ;  /* 0xffff80170200a986 */ /* 0x0001e8000c10150e */
[----:B------:R0:W-:Y:S02]  /*1b30*/  @!P3 STG.E.U16 desc[UR14][R2.64+-0x40], R25 ;  /* 0xffffc0190200b986 */ /* 0x0001e4000c10150e */
.L_x_17485:
[----:B------:R-:W1:Y:S01]  /*1b40*/  LDC R4, c[0x0][0x21c] ;  /* 0x00008700ff047b82 */ /* 0x000e620000000800 */
[--C-:B------:R-:W-:Y:S01]  /*1b50*/  HADD2.F32 R77, -RZ, R64.reuse.H0_H0 ;  /* 0x20000040ff4d7230 */ /* 0x100fe20000004100 */
[----:B------:R-:W-:Y:S01]  /*1b60*/  HFMA2.MMA R85, -RZ, RZ, 0, 0 ;  /* 0x00000000ff557435 */ /* 0x000fe200000001ff */
[----:B------:R-:W-:Y:S02]  /*1b70*/  HADD2.F32 R44, -RZ, R64.H1_H1 ;  /* 0x30000040ff2c7230 */ /* 0x000fe40000004100 */
[C---:B------:R-:W-:Y:S01]  /*1b80*/  FMUL.FTZ R41, R79.reuse, R71 ;  /* 0x000000474f297220 */ /* 0x040fe20000410000 */
[--C-:B------:R-:W-:Y:S02]  /*1b90*/  HADD2.F32 R43, -RZ, R65.reuse.H0_H0 ;  /* 0x20000041ff2b7230 */ /* 0x100fe40000004100 */
[----:B------:R-:W-:Y:S01]  /*1ba0*/  FFMA.FTZ R68, R79, R77, R68 ;  /* 0x0000004d4f447223 */ /* 0x000fe20000010044 */
[----:B------:R-:W-:Y:S02]  /*1bb0*/  HADD2.F32 R42, -RZ, R65.H1_H1 ;  /* 0x30000041ff2a7230 */ /* 0x000fe40000004100 */
[CC--:B------:R-:W-:Y:S01]  /*1bc0*/  FMUL.FTZ R40, R83.reuse, R71.reuse ;  /* 0x0000004753287220 */ /* 0x0c0fe20000410000 */
[-C--:B------:R-:W-:Y:S01]  /*1bd0*/  FMUL.FTZ R39, R82, R71.reuse ;  /* 0x0000004752277220 */ /* 0x080fe20000410000 */
[----:B0-----:R-:W-:Y:S01]  /*1be0*/  FFMA.FTZ R3, R83, R44, R68 ;  /* 0x0000002c53037223 */ /* 0x001fe20000010044 */
[----:B------:R-:W-:Y:S01]  /*1bf0*/  FMUL.FTZ R38, R81, R71 ;  /* 0x0000004751267220 */ /* 0x000fe20000410000 */
[----:B------:R-:W-:-:S02]  /*1c00*/  CS2R R36, SRZ ;  /* 0x0000000000247805 */ /* 0x000fc4000001ff00 */
[----:B------:R-:W-:Y:S01]  /*1c10*/  MOV R32, RZ ;  /* 0x000000ff00207202 */ /* 0x000fe20000000f00 */
[----:B------:R-:W-:-:S04]  /*1c20*/  FFMA.FTZ R68, R82, R43, R3 ;  /* 0x0000002b52447223 */ /* 0x000fc80000010003 */
[----:B------:R-:W-:Y:S01]  /*1c30*/  FFMA.FTZ R68, R81, R42, R68 ;  /* 0x0000002a51447223 */ /* 0x000fe20000010044 */
[----:B------:R-:W-:Y:S01]  /*1c40*/  BAR.SYNC.DEFER_BLOCKING 0x0 ;  /* 0x0000000000007b1d */ /* 0x000fe20000010000 */
[----:B-1----:R-:W-:-:S13]  /*1c50*/  ISETP.GE.AND P0, PT, R4, 0x1, PT ;  /* 0x000000010400780c */ /* 0x002fda0003f06270 */
        /* <DEDUP_REMOVED lines=8> */
[----:B------:R-:W-:Y:S01]  /*1ce0*/  ULDC.64 UR12, c[0x0][0x268] ;  /* 0x00009a00000c7ab9 */ /* 0x000fe20000000a00 */
[----:B------:R-:W-:Y:S01]  /*1cf0*/  IMAD R4, R72, UR10, RZ ;  /* 0x0000000a48047c24 */ /* 0x000fe2000f8e02ff */
[----:B------:R-:W1:Y:S01]  /*1d00*/  LDC.64 R10, c[0x0][0x2d0] ;  /* 0x0000b400ff0a7b82 */ /* 0x000e620000000a00 */
[----:B------:R-:W-:Y:S01]  /*1d10*/  LOP3.LUT R5, R2, 0xfffffe, RZ, 0xc0, !PT ;  /* 0x00fffffe02057812 */ /* 0x000fe200078ec0ff */
[----:B------:R-:W-:-:S04]  /*1d20*/  IMAD.WIDE R34, R3, 0x10, R16 ;  /* 0x0000001003227825 */ /* 0x000fc800078e0210 */
[----:B------:R-:W-:Y:S01]  /*1d30*/  FADD.FTZ R83, R83, R83 ;  /* 0x0000005353537221 */ /* 0x000fe20000010000 */
[----:B------:R-:W-:Y:S01]  /*1d40*/  FADD.FTZ R82, R82, R82 ;  /* 0x0000005252527221 */ /* 0x000fe20000010000 */
[----:B------:R-:W-:Y:S01]  /*1d50*/  IADD3 R86, R0, -R5, RZ ;  /* 0x8000000500567210 */ /* 0x000fe20007ffe0ff */
[----:B------:R-:W-:Y:S02]  /*1d60*/  IMAD R0, R72, UR8, RZ ;  /* 0x0000000848007c24 */ /* 0x000fe4000f8e02ff */
[----:B------:R-:W-:Y:S01]  /*1d70*/  FADD.FTZ R81, R81, R81 ;  /* 0x0000005151517221 */ /* 0x000fe20000010000 */
[----:B------:R-:W2:Y:S01]  /*1d80*/  LDC.64 R2, c[0x0][0x2e0] ;  /* 0x0000b800ff027b82 */ /* 0x000ea20000000a00 */
[C---:B------:R-:W-:Y:S01]  /*1d90*/  IMAD R87, R73.reuse, UR11, R4 ;  /* 0x0000000b49577c24 */ /* 0x040fe2000f8e0204 */
[----:B------:R-:W-:Y:S01]  /*1da0*/  MOV R80, R51 ;  /* 0x0000003300507202 */ /* 0x000fe20000000f00 */
[C---:B------:R-:W-:Y:S01]  /*1db0*/  IMAD R85, R73.reuse, UR9, R0 ;  /* 0x0000000949557c24 */ /* 0x040fe2000f8e0200 */
[----:B------:R-:W-:Y:S01]  /*1dc0*/  IADD3 R78, R66, 0x200, RZ ;  /* 0x00000200424e7810 */ /* 0x000fe20007ffe0ff */
[----:B------:R-:W-:Y:S01]  /*1dd0*/  IMAD R0, R72, UR12, RZ ;  /* 0x0000000c48007c24 */ /* 0x000fe2000f8e02ff */
[----:B------:R-:W-:Y:S01]  /*1de0*/  UMOV UR5, URZ ;  /* 0x0000003f00057c82 */ /* 0x000fe20008000000 */
[----:B------:R-:W-:Y:S01]  /*1df0*/  IMAD.WIDE.U32 R8, R73, UR10, RZ ;  /* 0x0000000a49087c25 */ /* 0x000fe2000f8e00ff */
[----:B------:R-:W3:Y:S01]  /*1e00*/  LDC.64 R26, c[0x0][0x270] ;  /* 0x00009c00ff1a7b82 */ /* 0x000ee20000000a00 */
[----:B------:R-:W-:-:S02]  /*1e10*/  ULDC UR7, c[0x0][0x224] ;  /* 0x0000890000077ab9 */ /* 0x000fc40000000800 */
[----:B------:R-:W-:Y:S01]  /*1e20*/  IMAD.WIDE.U32 R4, R73, UR12, RZ ;  /* 0x0000000c49047c25 */ /* 0x000fe2000f8e00ff */
[C---:B0-----:R-:W-:Y:S02]  /*1e30*/  LEA R31, P2, R8.reuse, R6, 0x3 ;  /* 0x00000006081f7211 */ /* 0x041fe400078418ff */
[----:B------:R-:W-:Y:S01]  /*1e40*/  IADD3 R76, R9, R87, RZ ;  /* 0x00000057094c7210 */ /* 0x000fe20007ffe0ff */
[C---:B------:R-:W-:Y:S01]  /*1e50*/  IMAD R89, R73.reuse, UR13, R0 ;  /* 0x0000000d49597c24 */ /* 0x040fe2000f8e0200 */
[----:B------:R-:W0:Y:S01]  /*1e60*/  LDC.64 R22, c[0x0][0x238] ;  /* 0x00008e00ff167b82 */ /* 0x000e220000000a00 */
[----:B------:R-:W-:Y:S01]  /*1e70*/  IMAD.WIDE.U32 R28, R73, UR8, RZ ;  /* 0x00000008491c7c25 */ /* 0x000fe2000f8e00ff */
[----:B------:R-:W-:-:S03]  /*1e80*/  LEA.HI.X R76, R8, R7, R76, 0x3, P2 ;  /* 0x00000007084c7211 */ /* 0x000fc600010f1c4c */
[----:B------:R-:W-:Y:S01]  /*1e90*/  FADD.FTZ R0, R79, R79 ;  /* 0x0000004f4f007221 */ /* 0x000fe20000010000 */
[----:B------:R-:W-:Y:S02]  /*1ea0*/  IADD3 R84, R5, R89, RZ ;  /* 0x0000005905547210 */ /* 0x000fe40007ffe0ff */
[----:B-1----:R-:W-:Y:S01]  /*1eb0*/  LEA R33, P0, R28, R10, 0x3 ;  /* 0x0000000a1c217211 */ /* 0x002fe200078018ff */
[----:B------:R-:W1:Y:S01]  /*1ec0*/  LDC.64 R24, c[0x0][0x250] ;  /* 0x00009400ff187b82 */ /* 0x000e620000000a00 */
[C---:B--2---:R-:W-:Y:S02]  /*1ed0*/  LEA R75, P3, R4.reuse, R2, 0x3 ;  /* 0x00000002044b7211 */ /* 0x044fe400078618ff */
[----:B------:R-:W-:Y:S02]  /*1ee0*/  IADD3 R74, R29, R85, RZ ;  /* 0x000000551d4a7210 */ /* 0x000fe40007ffe0ff */
[----:B------:R-:W-:Y:S02]  /*1ef0*/  LEA.HI.X R84, R4, R3, R84, 0x3, P3 ;  /* 0x0000000304547211 */ /* 0x000fe400018f1c54 */
[----:B------:R-:W-:Y:S01]  /*1f00*/  LEA.HI.X R74, R28, R11, R74, 0x3, P0 ;  /* 0x0000000b1c4a7211 */ /* 0x000fe200000f1c4a */
[----:B------:R-:W2:Y:S01]  /*1f10*/  LDC R30, c[0x0][0x224] ;  /* 0x00008900ff1e7b82 */ /* 0x000ea20000000800 */
[----:B---3--:R-:W-:-:S02]  /*1f20*/  SHF.L.U64.HI R87, R26, 0x3, R27 ;  /* 0x000000031a577819 */ /* 0x008fc4000001021b */
[C---:B------:R-:W-:Y:S02]  /*1f30*/  ISETP.NE.AND P2, PT, R66.reuse, RZ, PT ;  /* 0x000000ff4200720c */ /* 0x040fe40003f45270 */
[----:B------:R-:W-:Y:S02]  /*1f40*/  ISETP.NE.AND P3, PT, R66, 0x1f, PT ;  /* 0x0000001f4200780c */ /* 0x000fe40003f65270 */
[----:B------:R-:W-:Y:S01]  /*1f50*/  MOV R85, RZ ;  /* 0x000000ff00557202 */ /* 0x000fe20000000f00 */
[----:B------:R-:W3:Y:S01]  /*1f60*/  LDC R92, c[0x0][0x21c] ;  /* 0x00008700ff5c7b82 */ /* 0x000ee20000000800 */
[----:B------:R-:W-:Y:S02]  /*1f70*/  MOV R79, R51 ;  /* 0x00000033004f7202 */ /* 0x000fe40000000f00 */
[----:B0-----:R-:W-:Y:S02]  /*1f80*/  SHF.L.U64.HI R23, R22, 0x3, R23 ;  /* 0x0000000316177819 */ /* 0x001fe40000010217 */
[----:B------:R-:W-:-:S02]  /*1f90*/  SHF.L.U32 R27, R86, 0x8, RZ ;  /* 0x00000008561b7819 */ /* 0x000fc400000006ff */
[----:B-1----:R-:W-:-:S07]  /*1fa0*/  SHF.L.U64.HI R25, R24, 0x3, R25 ;  /* 0x0000000318197819 */ /* 0x002fce0000010219 */
.L_x_17503:
[----:B------:R-:W-:Y:S02]  /*1fb0*/  MOV R2, R33 ;  /* 0x0000002100027202 */ /* 0x000fe40000000f00 */
[----:B------:R-:W-:-:S05]  /*1fc0*/  MOV R3, R74 ;  /* 0x0000004a00037202 */ /* 0x000fca0000000f00 */
[----:B0-----:R0:W4:Y:S01]  /*1fd0*/  LDG.E.64 R28, desc[UR14][R2.64] ;  /* 0x0000000e021c7981 */ /* 0x001122000c1e1b00 */
[----:B------:R-:W-:Y:S02]  /*1fe0*/  SEL R6, R27, R78, !P2 ;  /* 0x0000004e1b067207 */ /* 0x000fe40005000000 */
[----:B------:R-:W-:Y:S02]  /*1ff0*/  CS2R R10, SRZ ;  /* 0x00000000000a7805 */ /* 0x000fe4000001ff00 */
[----:B------:R-:W-:-:S04]  /*2000*/  ISETP.GT.AND P0, PT, R67, 0x1, PT ;  /* 0x000000014300780c */ /* 0x000fc80003f04270 */
[----:B------:R-:W-:Y:S02]  /*2010*/  ISETP.EQ.AND P0, PT, R91, RZ, P0 ;  /* 0x000000ff5b00720c */ /* 0x000fe40000702270 */
[----:B0-----:R-:W-:Y:S02]  /*2020*/  LEA R2, R6, R51, 0x3 ;  /* 0x0000003306027211 */ /* 0x001fe400078e18ff */
[----:B------:R-:W-:Y:S01]  /*2030*/  MOV R3, R84 ;  /* 0x0000005400037202 */ /* 0x000fe20000000f00 */
[----:B------:R-:W0:Y:S01]  /*2040*/  @P3 S2R R98, SR_CgaCtaId ;  /* 0x0000000000623919 */ /* 0x000e220000008800 */
[----:B------:R-:W-:Y:S01]  /*2050*/  BSSY B0, `(.L_x_17489) ;  /* 0x0000055000007945 */ /* 0x000fe20003800000 */
[----:B----4-:R-:W-:Y:S01]  /*2060*/  FMUL.FTZ R86, R28, 1.4426950216293334961 ;  /* 0x3fb8aa3b1c567820 */ /* 0x010fe20000410000 */
[----:B------:R-:W-:-:S03]  /*2070*/  FMUL.FTZ R5, R48, R29 ;  /* 0x0000001d30057220 */ /* 0x000fc60000410000 */
[----:B------:R-:W-:Y:S01]  /*2080*/  FMUL.FTZ R4, R48, R86 ;  /* 0x0000005630047220 */ /* 0x000fe20000410000 */
[----:B------:R-:W-:-:S04]  /*2090*/  FMUL.RZ R7, R5, 0.15915493667125701904 ;  /* 0x3e22f98305077820 */ /* 0x000fc8000040c000 */
[----:B------:R-:W-:Y:S08]  /*20a0*/  MUFU.COS R5, R7 ;  /* 0x0000000700057308 */ /* 0x000ff00000000000 */
[----:B------:R-:W1:Y:S08]  /*20b0*/  MUFU.EX2 R4, R4 ;  /* 0x0000000400047308 */ /* 0x000e700000000800 */
[----:B------:R-:W4:Y:S01]  /*20c0*/  MUFU.SIN R9, R7 ;  /* 0x0000000700097308 */ /* 0x000f220000000400 */
[C---:B-1----:R-:W-:Y:S01]  /*20d0*/  FMUL.FTZ R8, R4.reuse, R5 ;  /* 0x0000000504087220 */ /* 0x042fe20000410000 */
[----:B------:R-:W-:Y:S01]  /*20e0*/  MOV R5, R76 ;  /* 0x0000004c00057202 */ /* 0x000fe20000000f00 */
[----:B----4-:R-:W-:Y:S01]  /*20f0*/  FMUL.FTZ R9, R4, R9 ;  /* 0x0000000904097220 */ /* 0x010fe20000410000 */
[----:B------:R-:W-:-:S04]  /*2100*/  MOV R4, R31 ;  /* 0x0000001f00047202 */ /* 0x000fc80000000f00 */
[----:B------:R1:W-:Y:S01]  /*2110*/  STS.64 [R2+0x560], R8 ;  /* 0x0005600802007388 */ /* 0x0003e20000000a00 */
[----:B------:R-:W-:-:S03]  /*2120*/  FMUL.FTZ R88, R47, R29 ;  /* 0x0000001d2f587220 */ /* 0x000fc60000410000 */
[----:B------:R-:W5:Y:S01]  /*2130*/  LDG.E.64 R4, desc[UR14][R4.64] ;  /* 0x0000000e04047981 */ /* 0x000f62000c1e1b00 */
[----:B-1----:R-:W-:Y:S01]  /*2140*/  MOV R2, R75 ;  /* 0x0000004b00027202 */ /* 0x002fe20000000f00 */
[----:B------:R-:W-:-:S04]  /*2150*/  FMUL.RZ R94, R88, 0.15915493667125701904 ;  /* 0x3e22f983585e7820 */ /* 0x000fc8000040c000 */
[----:B------:R1:W5:Y:S01]  /*2160*/  LDG.E.64 R6, desc[UR14][R2.64] ;  /* 0x0000000e02067981 */ /* 0x000362000c1e1b00 */
[-C--:B------:R-:W-:Y:S01]  /*2170*/  FMUL.FTZ R88, R47, R86.reuse ;  /* 0x000000562f587220 */ /* 0x080fe20000410000 */
[----:B------:R-:W-:Y:S01]  /*2180*/  MUFU.SIN R89, R94 ;  /* 0x0000005e00597308 */ /* 0x000fe20000000400 */
[C---:B------:R-:W-:Y:S01]  /*2190*/  FMUL.FTZ R93, R46.reuse, R29 ;  /* 0x0000001d2e5d7220 */ /* 0x040fe20000410000 */
[----:B------:R-:W-:-:S06]  /*21a0*/  FMUL.FTZ R90, R46, R86 ;  /* 0x000000562e5a7220 */ /* 0x000fcc0000410000 */
[----:B------:R-:W4:Y:S01]  /*21b0*/  MUFU.EX2 R88, R88 ;  /* 0x0000005800587308 */ /* 0x000f220000000800 */
[----:B------:R-:W-:Y:S01]  /*21c0*/  FMUL.RZ R97, R93, 0.15915493667125701904 ;  /* 0x3e22f9835d617820 */ /* 0x000fe2000040c000 */
[----:B-1----:R-:W-:-:S06]  /*21d0*/  @P0 MOV R2, R34 ;  /* 0x0000002200020202 */ /* 0x002fcc0000000f00 */
[----:B------:R-:W1:Y:S01]  /*21e0*/  MUFU.COS R95, R94 ;  /* 0x0000005e005f7308 */ /* 0x000e620000000000 */
[----:B------:R-:W-:Y:S01]  /*21f0*/  @P0 MOV R3, R35 ;  /* 0x0000002300030202 */ /* 0x000fe20000000f00 */
[----:B------:R-:W-:Y:S01]  /*2200*/  BAR.SYNC.DEFER_BLOCKING 0x0 ;  /* 0x0000000000007b1d */ /* 0x000fe20000010000 */
[----:B------:R-:W-:-:S05]  /*2210*/  FMUL.FTZ R93, R48, R77 ;  /* 0x0000004d305d7220 */ /* 0x000fca0000410000 */
[----:B------:R-:W-:Y:S01]  /*2220*/  MUFU.EX2 R90, R90 ;  /* 0x0000005a005a7308 */ /* 0x000fe20000000800 */
[----:B----4-:R-:W-:Y:S01]  /*2230*/  FMUL.FTZ R96, R88, R89 ;  /* 0x0000005958607220 */ /* 0x010fe20000410000 */
[----:B------:R-:W-:-:S06]  /*2240*/  FMUL.FTZ R86, R45, R86 ;  /* 0x000000562d567220 */ /* 0x000fcc0000410000 */
[----:B------:R-:W4:Y:S01]  /*2250*/  MUFU.SIN R99, R97 ;  /* 0x0000006100637308 */ /* 0x000f220000000400 */
[----:B-1----:R-:W-:-:S07]  /*2260*/  FMUL.FTZ R77, R88, R95 ;  /* 0x0000005f584d7220 */ /* 0x002fce0000410000 */
[----:B------:R-:W1:Y:S01]  /*2270*/  MUFU.COS R101, R97 ;  /* 0x0000006100657308 */ /* 0x000e620000000000 */
[----:B------:R2:W5:Y:S01]  /*2280*/  @P0 LDG.E.64 R10, desc[UR14][R2.64+0x8] ;  /* 0x0000080e020a0981 */ /* 0x000562000c1e1b00 */
[----:B------:R-:W-:Y:S01]  /*2290*/  FMUL.FTZ R88, RZ, R96 ;  /* 0x00000060ff587220 */ /* 0x000fe20000410000 */
[----:B--2---:R-:W-:-:S04]  /*22a0*/  FMUL.FTZ R2, R45, R29 ;  /* 0x0000001d2d027220 */ /* 0x004fc80000410000 */
[----:B------:R-:W-:Y:S01]  /*22b0*/  FMUL.RZ R94, R2, 0.15915493667125701904 ;  /* 0x3e22f983025e7820 */ /* 0x000fe2000040c000 */
[----:B------:R-:W-:Y:S01]  /*22c0*/  FMUL.FTZ R2, R96, R93 ;  /* 0x0000005d60027220 */ /* 0x000fe20000410000 */
[----:B------:R-:W-:Y:S03]  /*22d0*/  MUFU.EX2 R86, R86 ;  /* 0x0000005600567308 */ /* 0x000fe60000000800 */
[----:B------:R-:W-:Y:S01]  /*22e0*/  FFMA.FTZ R2, RZ, R77, R2 ;  /* 0x0000004dff027223 */ /* 0x000fe20000010002 */
[----:B------:R-:W-:-:S04]  /*22f0*/  FFMA.FTZ R88, R77, R93, -R88 ;  /* 0x0000005d4d587223 */ /* 0x000fc80000010858 */
[----:B------:R-:W2:Y:S01]  /*2300*/  MUFU.SIN R95, R94 ;  /* 0x0000005e005f7308 */ /* 0x000ea20000000400 */
[C---:B----4-:R-:W-:Y:S01]  /*2310*/  FMUL.FTZ R99, R90.reuse, R99 ;  /* 0x000000635a637220 */ /* 0x050fe20000410000 */
[----:B------:R-:W-:Y:S01]  /*2320*/  FADD.FTZ R2, RZ, R2 ;  /* 0x00000002ff027221 */ /* 0x000fe20000010000 */
[----:B-1----:R-:W-:Y:S01]  /*2330*/  FMUL.FTZ R101, R90, R101 ;  /* 0x000000655a657220 */ /* 0x002fe20000410000 */
[----:B------:R-:W-:-:S04]  /*2340*/  @P3 MOV R3, 0x400 ;  /* 0x0000040000033802 */ /* 0x000fc80000000f00 */
[----:B------:R1:W4:Y:S01]  /*2350*/  MUFU.COS R97, R94 ;  /* 0x0000005e00617308 */ /* 0x0003220000000000 */
[----:B------:R-:W-:Y:S01]  /*2360*/  FFMA.FTZ R88, R47, R44, R88 ;  /* 0x0000002c2f587223 */ /* 0x000fe20000010058 */
[----:B------:R-:W-:Y:S01]  /*2370*/  FMUL.FTZ R90, R99, R2 ;  /* 0x00000002635a7220 */ /* 0x000fe20000410000 */
[----:B0-----:R-:W-:Y:S01]  /*2380*/  @P3 LEA R51, R98, R3, 0x18 ;  /* 0x0000000362333211 */ /* 0x001fe200078ec0ff */
[----:B------:R-:W-:Y:S01]  /*2390*/  FMUL.FTZ R3, R9, R96 ;  /* 0x0000006009037220 */ /* 0x000fe20000410000 */
[-C--:B------:R-:W-:Y:S01]  /*23a0*/  FMUL.FTZ R103, R99, R88.reuse ;  /* 0x0000005863677220 */ /* 0x080fe20000410000 */
[C---:B------:R-:W-:Y:S01]  /*23b0*/  FFMA.FTZ R89, R101.reuse, R88, -R90 ;  /* 0x0000005865597223 */ /* 0x040fe2000001085a */
[----:B------:R-:W-:Y:S02]  /*23c0*/  FMUL.FTZ R88, R8, R96 ;  /* 0x0000006008587220 */ /* 0x000fe40000410000 */
[----:B------:R-:W-:Y:S01]  /*23d0*/  FFMA.FTZ R103, R101, R2, R103 ;  /* 0x0000000265677223 */ /* 0x000fe20000010067 */
[----:B--2---:R-:W-:Y:S01]  /*23e0*/  FMUL.FTZ R95, R86, R95 ;  /* 0x0000005f565f7220 */ /* 0x004fe20000410000 */
[----:B------:R-:W-:Y:S01]  /*23f0*/  FFMA.FTZ R2, R8, R77, -R3 ;  /* 0x0000004d08027223 */ /* 0x000fe20000010803 */
[----:B-1----:R-:W-:Y:S01]  /*2400*/  FFMA.FTZ R94, R46, R43, R89 ;  /* 0x0000002b2e5e7223 */ /* 0x002fe20000010059 */
[----:B------:R-:W-:Y:S01]  /*2410*/  FFMA.FTZ R88, R9, R77, R88 ;  /* 0x0000004d09587223 */ /* 0x000fe20000010058 */
[----:B------:R-:W-:Y:S01]  /*2420*/  FADD.FTZ R98, RZ, R103 ;  /* 0x00000067ff627221 */ /* 0x000fe20000010000 */
[----:B------:R-:W-:Y:S01]  /*2430*/  FMUL.FTZ R90, R99, R2 ;  /* 0x00000002635a7220 */ /* 0x000fe20000410000 */
[C---:B------:R-:W-:Y:S01]  /*2440*/  FMUL.FTZ R3, R95.reuse, R94 ;  /* 0x0000005e5f037220 */ /* 0x040fe20000410000 */
[----:B----4-:R-:W-:Y:S01]  /*2450*/  FMUL.FTZ R97, R86, R97 ;  /* 0x0000006156617220 */ /* 0x010fe20000410000 */
[----:B------:R-:W-:Y:S01]  /*2460*/  FMUL.FTZ R86, R95, R98 ;  /* 0x000000625f567220 */ /* 0x000fe20000410000 */
[-C--:B------:R-:W-:Y:S01]  /*2470*/  FFMA.FTZ R90, R101, R88.reuse, R90 ;  /* 0x00000058655a7223 */ /* 0x080fe2000001005a */
[----:B------:R-:W-:Y:S01]  /*2480*/  FMUL.FTZ R88, R99, R88 ;  /* 0x0000005863587220 */ /* 0x000fe20000410000 */
[C---:B------:R-:W-:Y:S01]  /*2490*/  FFMA.FTZ R3, R97.reuse, R98, R3 ;  /* 0x0000006261037223 */ /* 0x040fe20000010003 */
[----:B------:R-:W-:Y:S01]  /*24a0*/  @P3 LEA R89, R66, R51, 0x3 ;  /* 0x0000003342593211 */ /* 0x000fe200078e18ff */
[----:B------:R-:W-:Y:S01]  /*24b0*/  FFMA.FTZ R86, R97, R94, -R86 ;  /* 0x0000005e61567223 */ /* 0x000fe20000010856 */
[----:B------:R-:W-:Y:S01]  /*24c0*/  FFMA.FTZ R88, R101, R2, -R88 ;  /* 0x0000000265587223 */ /* 0x000fe20000010858 */
[----:B------:R-:W-:-:S02]  /*24d0*/  FADD.FTZ R94, RZ, R3 ;  /* 0x00000003ff5e7221 */ /* 0x000fc40000010000 */
[----:B------:R0:W1:Y:S01]  /*24e0*/  @P3 LDS.64 R2, [R89+0x1568] ;  /* 0x0015680059023984 */ /* 0x0000620000000a00 */
[----:B------:R-:W-:Y:S01]  /*24f0*/  FMUL.FTZ R104, R95, R90 ;  /* 0x0000005a5f687220 */ /* 0x000fe20000410000 */
[----:B------:R-:W-:Y:S01]  /*2500*/  FFMA.FTZ R105, R45, R42, R86 ;  /* 0x0000002a2d697223 */ /* 0x000fe20000010056 */
[----:B------:R-:W-:Y:S06]  /*2510*/  @P3 BRA `(.L_x_17490) ;  /* 0x0000000000203947 */ /* 0x000fec0003800000 */
[----:B------:R-:W-:Y:S01]  /*2520*/  ISETP.NE.AND P0, PT, R67, R30, PT ;  /* 0x0000001e4300720c */ /* 0x000fe20003f05270 */
[----:B-1----:R-:W-:-:S12]  /*2530*/  HFMA2.MMA R3, -RZ, RZ, 0, 0 ;  /* 0x00000000ff037435 */ /* 0x002fd800000001ff */
[----:B------:R-:W-:-:S04]  /*2540*/  @P0 LEA.HI R2, R67, R67, RZ, 0x1 ;  /* 0x0000004343020211 */ /* 0x000fc800078f08ff */
[----:B------:R-:W-:-:S04]  /*2550*/  @P0 LOP3.LUT R2, R2, 0x1ffffe, RZ, 0xc0, !PT ;  /* 0x001ffffe02020812 */ /* 0x000fc800078ec0ff */
[----:B------:R-:W-:Y:S02]  /*2560*/  @P0 IADD3 R86, -R2, R67, RZ ;  /* 0x0000004302560210 */ /* 0x000fe40007ffe1ff */
[----:B------:R-:W-:Y:S02]  /*2570*/  MOV R2, 0x3f800000 ;  /* 0x3f80000000027802 */ /* 0x000fe40000000f00 */
[----:B------:R-:W-:-:S05]  /*2580*/  @P0 LEA R86, R86, R79, 0xb ;  /* 0x0000004f56560211 */ /* 0x000fca00078e58ff */
[----:B------:R2:W4:Y:S02]  /*2590*/  @P0 LDS.64 R2, [R86+0x560] ;  /* 0x0005600056020984 */ /* 0x0005240000000a00 */
.L_x_17490:
[----:B------:R-:W-:Y:S05]  /*25a0*/  BSYNC B0 ;  /* 0x0000000000007941 */ /* 0x000fea0003800000 */
.L_x_17489:
        /* <DEDUP_REMOVED lines=8> */
[----:B--2---:R-:W2:Y:S01]  /*2630*/  SHFL.UP PT, R86, R104, 0x1, RZ ;  /* 0x0420000068567989 */ /* 0x004ea200000e00ff */
        /* <DEDUP_REMOVED lines=11> */
[C---:B--2---:R-:W-:Y:S01]  /*26f0*/  FMUL.FTZ R107, R89.reuse, R86 ;  /* 0x00000056596b7220 */ /* 0x044fe20000410000 */
        /* <DEDUP_REMOVED lines=8> */
[----:B------:R-:W2:Y:S04]  /*2780*/  SHFL.UP PT, R89, R104, 0x2, RZ ;  /* 0x0440000068597989 */ /* 0x000ea800000e00ff */
[----:B------:R-:W3:Y:S01]  /*2790*/  SHFL.UP PT, R103, R88, 0x2, RZ ;  /* 0x0440000058677989 */ /* 0x000ee200000e00ff */
[----:B0-----:R-:W-:-:S04]  /*27a0*/  FMUL.FTZ R111, R88, R109 ;  /* 0x0000006d586f7220 */ /* 0x001fc80000410000 */
[-C--:B-1----:R-:W-:Y:S01]  /*27b0*/  FFMA.FTZ R86, R104, R107.reuse, -R111 ;  /* 0x0000006b68567223 */ /* 0x082fe2000001086f */
[C---:B------:R-:W-:Y:S01]  /*27c0*/  FMUL.FTZ R98, R88.reuse, R107 ;  /* 0x0000006b58627220 */ /* 0x040fe20000410000 */
[----:B--2---:R-:W-:Y:S02]  /*27d0*/  FMUL.FTZ R90, R88, R89 ;  /* 0x00000059585a7220 */ /* 0x004fe40000410000 */
[----:B------:R-:W-:Y:S01]  /*27e0*/  @P0 FADD.FTZ R105, R105, R86 ;  /* 0x0000005669690221 */ /* 0x000fe20000010000 */
[----:B------:R-:W-:Y:S01]  /*27f0*/  FFMA.FTZ R109, R104, R109, R98 ;  /* 0x0000006d686d7223 */ /* 0x000fe20000010062 */
[-C--:B---3--:R-:W-:Y:S01]  /*2800*/  FMUL.FTZ R86, R88, R103.reuse ;  /* 0x0000006758567220 */ /* 0x088fe20000410000 */
[----:B------:R-:W-:Y:S02]  /*2810*/  FFMA.FTZ R103, R104, R103, R90 ;  /* 0x0000006768677223 */ /* 0x000fe4000001005a */
[----:B------:R-:W-:Y:S01]  /*2820*/  @P0 FADD.FTZ R94, R94, R109 ;  /* 0x0000006d5e5e0221 */ /* 0x000fe20000010000 */
[----:B------:R-:W-:-:S02]  /*2830*/  @P0 FFMA.FTZ R104, R104, R89, -R86 ;  /* 0x0000005968680223 */ /* 0x000fc40000010856 */
[----:B------:R-:W0:Y:S01]  /*2840*/  SHFL.UP PT, R89, R105, 0x4, RZ ;  /* 0x0480000069597989 */ /* 0x000e2200000e00ff */
[----:B------:R-:W-:Y:S02]  /*2850*/  FSEL R103, R88, R103, !P0 ;  /* 0x0000006758677208 */ /* 0x000fe40004000000 */
[----:B------:R-:W-:Y:S01]  /*2860*/  ISETP.GE.AND P0, PT, R62, 0x4, PT ;  /* 0x000000043e00780c */ /* 0x000fe20003f06270 */
[----:B------:R-:W1:Y:S04]  /*2870*/  SHFL.UP PT, R90, R94, 0x4, RZ ;  /* 0x048000005e5a7989 */ /* 0x000e6800000e00ff */
[----:B------:R-:W2:Y:S04]  /*2880*/  SHFL.UP PT, R86, R104, 0x4, RZ ;  /* 0x0480000068567989 */ /* 0x000ea800000e00ff */
[----:B------:R-:W3:Y:S01]  /*2890*/  SHFL.UP PT, R88, R103, 0x4, RZ ;  /* 0x0480000067587989 */ /* 0x000ee200000e00ff */
[C---:B0-----:R-:W-:Y:S01]  /*28a0*/  FMUL.FTZ R107, R103.reuse, R89 ;  /* 0x00000059676b7220 */ /* 0x041fe20000410000 */
[----:B-1----:R-:W-:-:S03]  /*28b0*/  FMUL.FTZ R98, R103, R90 ;  /* 0x0000005a67627220 */ /* 0x002fc60000410000 */
[C---:B------:R-:W-:Y:S01]  /*28c0*/  FFMA.FTZ R111, R104.reuse, R90, R107 ;  /* 0x0000005a686f7223 */ /* 0x040fe2000001006b */
[----:B------:R-:W-:-:S03]  /*28d0*/  FFMA.FTZ R98, R104, R89, -R98 ;  /* 0x0000005968627223 */ /* 0x000fc60000010862 */
[----:B------:R-:W-:Y:S01]  /*28e0*/  @P0 FADD.FTZ R94, R94, R111 ;  /* 0x0000006f5e5e0221 */ /* 0x000fe20000010000 */
[----:B--2---:R-:W-:Y:S01]  /*28f0*/  FMUL.FTZ R109, R103, R86 ;  /* 0x00000056676d7220 */ /* 0x004fe20000410000 */
[----:B------:R-:W-:Y:S01]  /*2900*/  @P0 FADD.FTZ R105, R105, R98 ;  /* 0x0000006269690221 */ /* 0x000fe20000010000 */
[-C--:B---3--:R-:W-:Y:S02]  /*2910*/  FMUL.FTZ R107, R103, R88.reuse ;  /* 0x00000058676b7220 */ /* 0x088fe40000410000 */
[----:B------:R-:W0:Y:S01]  /*2920*/  SHFL.UP PT, R111, R94, 0x8, RZ ;  /* 0x050000005e6f7989 */ /* 0x000e2200000e00ff */
[C---:B------:R-:W-:Y:S01]  /*2930*/  FFMA.FTZ R88, R104.reuse, R88, R109 ;  /* 0x0000005868587223 */ /* 0x040fe2000001006d */
[CC--:B------:R-:W-:Y:S01]  /*2940*/  FMUL.FTZ R109, R5.reuse, R7.reuse ;  /* 0x00000007056d7220 */ /* 0x0c0fe20000410000 */
[----:B------:R-:W-:Y:S01]  /*2950*/  @P0 FFMA.FTZ R104, R104, R86, -R107 ;  /* 0x0000005668680223 */ /* 0x000fe2000001086b */
[----:B------:R-:W1:Y:S01]  /*2960*/  SHFL.UP PT, R113, R105, 0x8, RZ ;  /* 0x0500000069717989 */ /* 0x000e6200000e00ff */
[----:B------:R-:W-:Y:S01]  /*2970*/  FMUL.FTZ R107, R5, R6 ;  /* 0x00000006056b7220 */ /* 0x000fe20000410000 */
[----:B------:R-:W-:Y:S01]  /*2980*/  FSEL R88, R103, R88, !P0 ;  /* 0x0000005867587208 */ /* 0x000fe20004000000 */
[C---:B------:R-:W-:Y:S01]  /*2990*/  FFMA.FTZ R109, R4.reuse, R6, -R109 ;  /* 0x00000006046d7223 */ /* 0x040fe2000001086d */
[----:B------:R-:W2:Y:S01]  /*29a0*/  SHFL.UP PT, R5, R104, 0x8, RZ ;  /* 0x0500000068057989 */ /* 0x000ea200000e00ff */
[----:B------:R-:W-:Y:S01]  /*29b0*/  FFMA.FTZ R107, R4, R7, R107 ;  /* 0x00000007046b7223 */ /* 0x000fe2000001006b */
[----:B------:R-:W-:Y:S01]  /*29c0*/  ISETP.GE.AND P0, PT, R62, 0x8, PT ;  /* 0x000000083e00780c */ /* 0x000fe20003f06270 */
[C---:B------:R-:W-:Y:S01]  /*29d0*/  FMUL.FTZ R106, R81.reuse, R109 ;  /* 0x0000006d516a7220 */ /* 0x040fe20000410000 */
[----:B------:R-:W3:Y:S01]  /*29e0*/  SHFL.UP PT, R7, R88, 0x8, RZ ;  /* 0x0500000058077989 */ /* 0x000ee200000e00ff */
[-C--:B------:R-:W-:Y:S01]  /*29f0*/  FMUL.FTZ R108, R81, R107.reuse ;  /* 0x0000006b516c7220 */ /* 0x080fe20000410000 */
[C---:B------:R-:W-:Y:S01]  /*2a00*/  FMUL.FTZ R103, R82.reuse, R107 ;  /* 0x0000006b52677220 */ /* 0x040fe20000410000 */
[----:B------:R-:W-:Y:S01]  /*2a10*/  FMUL.FTZ R98, R82, R109 ;  /* 0x0000006d52627220 */ /* 0x000fe20000410000 */
[-C--:B------:R-:W-:Y:S01]  /*2a20*/  FMUL.FTZ R102, R83, R107.reuse ;  /* 0x0000006b53667220 */ /* 0x080fe20000410000 */
[-C--:B------:R-:W-:Y:S01]  /*2a30*/  FMUL.FTZ R6, R97, R108.reuse ;  /* 0x0000006c61067220 */ /* 0x080fe20000410000 */
[----:B------:R-:W-:Y:S01]  /*2a40*/  FMUL.FTZ R4, R95, R108 ;  /* 0x0000006c5f047220 */ /* 0x000fe20000410000 */
[----:B------:R-:W-:-:S02]  /*2a50*/  FMUL.FTZ R107, R0, R107 ;  /* 0x0000006b006b7220 */ /* 0x000fc40000410000 */
[-C--:B------:R-:W-:Y:S01]  /*2a60*/  FFMA.FTZ R6, -R95, R106.reuse, -R6 ;  /* 0x0000006a5f067223 */ /* 0x080fe20000010906 */
[----:B------:R-:W-:Y:S01]  /*2a70*/  FFMA.FTZ R89, R97, R106, -R4 ;  /* 0x0000006a61597223 */ /* 0x000fe20000010804 */
[----:B0-----:R-:W-:Y:S02]  /*2a80*/  FMUL.FTZ R115, R88, R111 ;  /* 0x0000006f58737220 */ /* 0x001fe40000410000 */
[----:B------:R-:W-:Y:S01]  /*2a90*/  FADD.FTZ R90, -R103, R6 ;  /* 0x00000006675a7221 */ /* 0x000fe20000010100 */
[----:B------:R-:W-:Y:S01]  /*2aa0*/  FADD.FTZ R4, R98, R89 ;  /* 0x0000005962047221 */ /* 0x000fe20000010000 */
[-C--:B-1----:R-:W-:Y:S01]  /*2ab0*/  FFMA.FTZ R86, R104, R113.reuse, -R115 ;  /* 0x0000007168567223 */ /* 0x082fe20000010873 */
[----:B------:R-:W-:Y:S01]  /*2ac0*/  FMUL.FTZ R113, R88, R113 ;  /* 0x0000007158717220 */ /* 0x000fe20000410000 */
[C---:B------:R-:W-:Y:S01]  /*2ad0*/  FMUL.FTZ R6, R99.reuse, -R90 ;  /* 0x8000005a63067220 */ /* 0x040fe20000410000 */
[-C--:B------:R-:W-:Y:S01]  /*2ae0*/  FMUL.FTZ R100, R99, -R4.reuse ;  /* 0x8000000463647220 */ /* 0x080fe20000410000 */
[----:B------:R-:W-:Y:S01]  /*2af0*/  @P0 FADD.FTZ R105, R105, R86 ;  /* 0x0000005669690221 */ /* 0x000fe20000010000 */
[----:B------:R-:W-:Y:S01]  /*2b00*/  FFMA.FTZ R113, R104, R111, R113 ;  /* 0x0000006f68717223 */ /* 0x000fe20000010071 */
[----:B------:R-:W-:Y:S01]  /*2b10*/  FFMA.FTZ R89, R101, R4, -R6 ;  /* 0x0000000465597223 */ /* 0x000fe20000010806 */
[C---:B--2---:R-:W-:Y:S01]  /*2b20*/  FMUL.FTZ R6, R88.reuse, R5 ;  /* 0x0000000558067220 */ /* 0x044fe20000410000 */
[-C--:B---3--:R-:W-:Y:S01]  /*2b30*/  FMUL.FTZ R4, R88, R7.reuse ;  /* 0x0000000758047220 */ /* 0x088fe20000410000 */
[----:B------:R-:W-:Y:S01]  /*2b40*/  @P0 FADD.FTZ R94, R94, R113 ;  /* 0x000000715e5e0221 */ /* 0x000fe20000010000 */
[----:B------:R-:W-:Y:S01]  /*2b50*/  SHFL.UP PT, R117, R105, 0x10, RZ ;  /* 0x0600000069757989 */ /* 0x000fe200000e00ff */
[C---:B------:R-:W-:Y:S01]  /*2b60*/  FFMA.FTZ R111, R104.reuse, R7, R6 ;  /* 0x00000007686f7223 */ /* 0x040fe20000010006 */
[----:B------:R-:W-:Y:S01]  /*2b70*/  @P0 FFMA.FTZ R104, R104, R5, -R4 ;  /* 0x0000000568680223 */ /* 0x000fe20000010804 */
[CC--:B----4-:R-:W-:Y:S01]  /*2b80*/  FMUL.FTZ R4, R95.reuse, -R2.reuse ;  /* 0x800000025f047220 */ /* 0x0d0fe20000410000 */
[----:B------:R-:W0:Y:S01]  /*2b90*/  SHFL.UP PT, R86, R94, 0x10, RZ ;  /* 0x060000005e567989 */ /* 0x000e2200000e00ff */
[----:B------:R-:W-:Y:S01]  /*2ba0*/  FMUL.FTZ R7, R95, R3 ;  /* 0x000000035f077220 */ /* 0x000fe20000410000 */
[----:B------:R-:W-:Y:S01]  /*2bb0*/  FSEL R111, R88, R111, !P0 ;  /* 0x0000006f586f7208 */ /* 0x000fe20004000000 */
[----:B------:R-:W-:Y:S01]  /*2bc0*/  FFMA.FTZ R114, R97, -R3, R4 ;  /* 0x8000000361727223 */ /* 0x000fe20000010004 */
[----:B------:R-:W1:Y:S01]  /*2bd0*/  SHFL.UP PT, R112, R104, 0x10, RZ ;  /* 0x0600000068707989 */ /* 0x000e6200000e00ff */
[----:B------:R-:W-:Y:S01]  /*2be0*/  ISETP.GE.AND P0, PT, R67, UR7, PT ;  /* 0x0000000743007c0c */ /* 0x000fe2000bf06270 */
[----:B------:R-:W-:Y:S01]  /*2bf0*/  FFMA.FTZ R88, R97, R2, -R7 ;  /* 0x0000000261587223 */ /* 0x000fe20000010807 */
[----:B------:R-:W-:Y:S01]  /*2c00*/  FMUL.FTZ R116, R99, -R114 ;  /* 0x8000007263747220 */ /* 0x000fe20000410000 */
[----:B------:R-:W2:Y:S01]  /*2c10*/  SHFL.UP PT, R113, R111, 0x10, RZ ;  /* 0x060000006f717989 */ /* 0x000ea200000e00ff */
[----:B------:R-:W-:Y:S01]  /*2c20*/  ISETP.EQ.AND P0, PT, R91, RZ, !P0 ;  /* 0x000000ff5b00720c */ /* 0x000fe20004702270 */
[----:B------:R-:W-:Y:S01]  /*2c30*/  FFMA.FTZ R115, R101, R90, R100 ;  /* 0x0000005a65737223 */ /* 0x000fe20000010064 */
[----:B------:R-:W-:Y:S01]  /*2c40*/  FMUL.FTZ R100, R83, R109 ;  /* 0x0000006d53647220 */ /* 0x000fe20000410000 */
[----:B------:R-:W-:Y:S01]  /*2c50*/  HFMA2.MMA R5, -RZ, RZ, 0, 0 ;  /* 0x00000000ff057435 */ /* 0x000fe200000001ff */
[-C--:B------:R-:W-:Y:S01]  /*2c60*/  FFMA.FTZ R116, R101, R88.reuse, -R116 ;  /* 0x0000005865747223 */ /* 0x080fe20000010874 */
[----:B------:R-:W-:Y:S01]  /*2c70*/  FMUL.FTZ R88, R99, -R88 ;  /* 0x8000005863587220 */ /* 0x000fe20000410000 */
[----:B------:R-:W-:Y:S01]  /*2c80*/  FADD.FTZ R90, R100, R89 ;  /* 0x00000059645a7221 */ /* 0x000fe20000010000 */
[----:B------:R-:W-:-:S02]  /*2c90*/  MOV R4, 0x3f800000 ;  /* 0x3f80000000047802 */ /* 0x000fc40000000f00 */
[----:B------:R-:W-:Y:S01]  /*2ca0*/  CS2R R6, SRZ ;  /* 0x0000000000067805 */ /* 0x000fe2000001ff00 */
[----:B------:R-:W-:Y:S01]  /*2cb0*/  FADD.FTZ R115, -R102, R115 ;  /* 0x0000007366737221 */ /* 0x000fe20000010100 */
[----:B------:R-:W-:Y:S01]  /*2cc0*/  FFMA.FTZ R114, R101, R114, R88 ;  /* 0x0000007265727223 */ /* 0x000fe20000010058 */
[----:B------:R-:W-:Y:S01]  /*2cd0*/  FMUL.FTZ R110, R96, -R90 ;  /* 0x8000005a606e7220 */ /* 0x000fe20000410000 */
[----:B------:R-:W-:Y:S01]  /*2ce0*/  FMUL.FTZ R109, R0, R109 ;  /* 0x0000006d006d7220 */ /* 0x000fe20000410000 */
[C---:B------:R-:W-:Y:S01]  /*2cf0*/  FMUL.FTZ R88, R96.reuse, -R115 ;  /* 0x8000007360587220 */ /* 0x040fe20000410000 */
[----:B------:R-:W-:Y:S01]  /*2d00*/  FMUL.FTZ R119, R96, -R114 ;  /* 0x8000007260777220 */ /* 0x000fe20000410000 */
[----:B0-----:R-:W-:Y:S01]  /*2d10*/  FMUL.FTZ R89, R111, R86 ;  /* 0x000000566f597220 */ /* 0x001fe20000410000 */
[----:B------:R0:W3:Y:S01]  /*2d20*/  @P0 LDS.128 R4, [R80+0x1660] ;  /* 0x0016600050040984 */ /* 0x0000e20000000c00 */
[----:B------:R-:W-:Y:S01]  /*2d30*/  ISETP.NE.AND P0, PT, R91, 0x1f, PT ;  /* 0x0000001f5b00780c */ /* 0x000fe20003f05270 */
[----:B------:R-:W-:Y:S01]  /*2d40*/  FFMA.FTZ R90, R77, R90, -R88 ;  /* 0x0000005a4d5a7223 */ /* 0x000fe20000010858 */
[CC--:B------:R-:W-:Y:S01]  /*2d50*/  FFMA.FTZ R120, R104.reuse, R117.reuse, -R89 ;  /* 0x0000007568787223 */ /* 0x0c0fe20000010859 */
[C---:B------:R-:W-:Y:S01]  /*2d60*/  FMUL.FTZ R117, R111.reuse, R117 ;  /* 0x000000756f757220 */ /* 0x040fe20000410000 */
[----:B-1----:R-:W-:Y:S01]  /*2d70*/  FMUL.FTZ R118, R111, R112 ;  /* 0x000000706f767220 */ /* 0x002fe20000410000 */
[----:B------:R-:W-:Y:S01]  /*2d80*/  FFMA.FTZ R88, R77, R116, -R119 ;  /* 0x000000744d587223 */ /* 0x000fe20000010877 */
[-C--:B--2---:R-:W-:Y:S01]  /*2d90*/  FMUL.FTZ R89, R111, R113.reuse ;  /* 0x000000716f597220 */ /* 0x084fe20000410000 */
[C---:B------:R-:W-:Y:S01]  /*2da0*/  FFMA.FTZ R117, R104.reuse, R86, R117 ;  /* 0x0000005668757223 */ /* 0x040fe20000010075 */
[----:B------:R-:W-:Y:S01]  /*2db0*/  FFMA.FTZ R118, R104, R113, R118 ;  /* 0x0000007168767223 */ /* 0x000fe20000010076 */
[----:B------:R-:W-:Y:S01]  /*2dc0*/  FFMA.FTZ R110, R77, R115, R110 ;  /* 0x000000734d6e7223 */ /* 0x000fe2000001006e */
[----:B------:R-:W-:Y:S01]  /*2dd0*/  FMUL.FTZ R116, R96, -R116 ;  /* 0x8000007460747220 */ /* 0x000fe20000410000 */
[----:B------:R-:W-:Y:S01]  /*2de0*/  @P3 FFMA.FTZ R104, R104, R112, -R89 ;  /* 0x0000007068683223 */ /* 0x000fe20000010859 */
[----:B------:R-:W-:Y:S01]  /*2df0*/  @P3 FADD.FTZ R105, R105, R120 ;  /* 0x0000007869693221 */ /* 0x000fe20000010000 */
[----:B------:R-:W-:Y:S01]  /*2e00*/  @P3 FADD.FTZ R94, R94, R117 ;  /* 0x000000755e5e3221 */ /* 0x000fe20000010000 */
[----:B------:R-:W-:Y:S01]  /*2e10*/  FFMA.FTZ R86, R77, R114, R116 ;  /* 0x000000724d567223 */ /* 0x000fe20000010074 */
[----:B------:R-:W-:Y:S01]  /*2e20*/  FSEL R118, R111, R118, !P3 ;  /* 0x000000766f767208 */ /* 0x000fe20005800000 */
[----:B------:R-:W-:Y:S01]  /*2e30*/  FADD.FTZ R90, R109, R90 ;  /* 0x0000005a6d5a7221 */ /* 0x000fe20000010000 */
[----:B------:R-:W-:Y:S01]  /*2e40*/  FADD.FTZ R89, -R107, R110 ;  /* 0x0000006e6b597221 */ /* 0x000fe20000010100 */
[----:B------:R0:W1:Y:S01]  /*2e50*/  SHFL.DOWN PT, R114, R88, 0x1, 0x1f ;  /* 0x08201f0058727f89 */ /* 0x00006200000e0000 */
[----:B------:R-:W-:-:S03]  /*2e60*/  ISETP.GT.U32.AND P3, PT, R91, 0x1d, PT ;  /* 0x0000001d5b00780c */ /* 0x000fc60003f64070 */
[----:B------:R0:W2:Y:S04]  /*2e70*/  SHFL.DOWN PT, R115, R90, 0x1, 0x1f ;  /* 0x08201f005a737f89 */ /* 0x0000a800000e0000 */
[----:B------:R0:W4:Y:S04]  /*2e80*/  SHFL.DOWN PT, R112, R89, 0x1, 0x1f ;  /* 0x08201f0059707f89 */ /* 0x00012800000e0000 */
[----:B------:R0:W0:Y:S04]  /*2e90*/  SHFL.DOWN PT, R116, R86, 0x1, 0x1f ;  /* 0x08201f0056747f89 */ /* 0x00002800000e0000 */
[----:B------:R-:W0:Y:S04]  /*2ea0*/  SHFL.UP PT, R105, R105, 0x1, RZ ;  /* 0x0420000069697989 */ /* 0x000e2800000e00ff */
[----:B------:R-:W0:Y:S04]  /*2eb0*/  SHFL.UP PT, R94, R94, 0x1, RZ ;  /* 0x042000005e5e7989 */ /* 0x000e2800000e00ff */
[----:B------:R-:W0:Y:S04]  /*2ec0*/  SHFL.UP PT, R104, R104, 0x1, RZ ;  /* 0x0420000068687989 */ /* 0x000e2800000e00ff */
[----:B------:R0:W0:Y:S01]  /*2ed0*/  SHFL.UP PT, R110, R118, 0x1, RZ ;  /* 0x04200000766e7989 */ /* 0x00002200000e00ff */
[----:B-123--:R-:W-:Y:S05]  /*2ee0*/  @!P0 BRA `(.L_x_17492) ;  /* 0x00000000002c8947 */ /* 0x00efea0003800000 */
[C---:B----4-:R-:W-:Y:S01]  /*2ef0*/  FMUL.FTZ R113, R86.reuse, R112 ;  /* 0x0000007056717220 */ /* 0x050fe20000410000 */
[C---:B0-----:R-:W-:Y:S01]  /*2f00*/  FMUL.FTZ R111, R86.reuse, R116 ;  /* 0x00000074566f7220 */ /* 0x041fe20000410000 */
        /* <DEDUP_REMOVED lines=9> */
.L_x_17492:
[----:B------:R-:W-:Y:S05]  /*2fa0*/  BSYNC B0 ;  /* 0x0000000000007941 */ /* 0x000fea0003800000 */
.L_x_17491:
[----:B------:R1:W2:Y:S01]  /*2fb0*/  SHFL.DOWN PT, R114, R88, 0x2, 0x1f ;  /* 0x08401f0058727f89 */ /* 0x0002a200000e0000 */
[----:B------:R-:W-:Y:S03]  /*2fc0*/  BSSY B0, `(.L_x_17493) ;  /* 0x0000010000007945 */ /* 0x000fe60003800000 */
[----:B0-----:R1:W0:Y:S04]  /*2fd0*/  SHFL.DOWN PT, R116, R86, 0x2, 0x1f ;  /* 0x08401f0056747f89 */ /* 0x00122800000e0000 */
[----:B------:R1:W3:Y:S04]  /*2fe0*/  SHFL.DOWN PT, R115, R90, 0x2, 0x1f ;  /* 0x08401f005a737f89 */ /* 0x0002e800000e0000 */
[----:B----4-:R1:W4:Y:S01]  /*2ff0*/  SHFL.DOWN PT, R112, R89, 0x2, 0x1f ;  /* 0x08401f0059707f89 */ /* 0x01032200000e0000 */
[----:B------:R-:W-:Y:S05]  /*3000*/  @P3 BRA `(.L_x_17494) ;  /* 0x00000000002c3947 */ /* 0x000fea0003800000 */
[C---:B----4-:R-:W-:Y:S01]  /*3010*/  FMUL.FTZ R113, R86.reuse, R112 ;  /* 0x0000007056717220 */ /* 0x050fe20000410000 */
[C---:B0-----:R-:W-:Y:S01]  /*3020*/  FMUL.FTZ R111, R86.reuse, R116 ;  /* 0x00000074566f7220 */ /* 0x041fe20000410000 */
[-C--:B---3--:R-:W-:Y:S02]  /*3030*/  FMUL.FTZ R117, R86, R115.reuse ;  /* 0x0000007356757220 */ /* 0x088fe40000410000 */
        /* <DEDUP_REMOVED lines=8> */
.L_x_17494:
[----:B------:R-:W-:Y:S05]  /*30c0*/  BSYNC B0 ;  /* 0x0000000000007941 */ /* 0x000fea0003800000 */
.L_x_17493:
        /* <DEDUP_REMOVED lines=17> */
.L_x_17496:
[----:B------:R-:W-:Y:S05]  /*31e0*/  BSYNC B0 ;  /* 0x0000000000007941 */ /* 0x000fea0003800000 */
.L_x_17495:
        /* <DEDUP_REMOVED lines=12> */
[----:B------:R-:W-:Y:S01]  /*32b0*/  FFMA.FTZ R112, R88, R112, R117 ;  /* 0x0000007058707223 */ /* 0x000fe20000010075 */
[----:B--23--:R-:W-:Y:S01]  /*32c0*/  FADD.FTZ R90, R90, R115 ;  /* 0x000000735a5a7221 */ /* 0x00cfe20000010000 */
[----:B------:R-:W-:Y:S02]  /*32d0*/  FFMA.FTZ R86, R88, R116, R113 ;  /* 0x0000007458567223 */ /* 0x000fe40000010071 */
[----:B------:R-:W-:Y:S01]  /*32e0*/  FADD.FTZ R89, R89, R112 ;  /* 0x0000007059597221 */ /* 0x000fe20000010000 */
[----:B------:R-:W-:-:S07]  /*32f0*/  MOV R88, R111 ;  /* 0x0000006f00587202 */ /* 0x000fce0000000f00 */
.L_x_17498:
[----:B------:R-:W-:Y:S05]  /*3300*/  BSYNC B0 ;  /* 0x0000000000007941 */ /* 0x000fea0003800000 */
.L_x_17497:
        /* <DEDUP_REMOVED lines=12> */
[----:B------:R-:W-:Y:S01]  /*33d0*/  FFMA.FTZ R112, R88, R112, R117 ;  /* 0x0000007058707223 */ /* 0x000fe20000010075 */
[----:B--23--:R-:W-:Y:S01]  /*33e0*/  FADD.FTZ R90, R90, R115 ;  /* 0x000000735a5a7221 */ /* 0x00cfe20000010000 */
[----:B------:R-:W-:Y:S02]  /*33f0*/  FFMA.FTZ R86, R88, R116, R113 ;  /* 0x0000007458567223 */ /* 0x000fe40000010071 */
[----:B----4-:R-:W-:Y:S01]  /*3400*/  FADD.FTZ R89, R89, R112 ;  /* 0x0000007059597221 */ /* 0x010fe20000010000 */
[----:B------:R-:W-:-:S07]  /*3410*/  MOV R88, R111 ;  /* 0x0000006f00587202 */ /* 0x000fce0000000f00 */
.L_x_17500:
[----:B------:R-:W-:Y:S05]  /*3420*/  BSYNC B0 ;  /* 0x0000000000007941 */ /* 0x000fea0003800000 */
.L_x_17499:
        /* <DEDUP_REMOVED lines=9> */
[----:B------:R-:W-:Y:S01]  /*34c0*/  ISETP.NE.AND P4, PT, R62, RZ, PT ;  /* 0x000000ff3e00720c */ /* 0x000fe20003f85270 */
[----:B------:R-:W-:Y:S01]  /*34d0*/  @P2 FADD.FTZ R10, R105, R110 ;  /* 0x0000006e690a2221 */ /* 0x000fe20000010000 */
[----:B------:R-:W-:Y:S01]  /*34e0*/  @P2 FADD.FTZ R11, R94, R113 ;  /* 0x000000715e0b2221 */ /* 0x000fe20000010000 */
[----:B------:R-:W5:Y:S01]  /*34f0*/  SHFL.DOWN PT, R117, R88, 0x1, 0x1f ;  /* 0x08201f0058757f89 */ /* 0x000f6200000e0000 */
[----:B------:R-:W-:Y:S01]  /*3500*/  BSSY B0, `(.L_x_17501) ;  /* 0x00000da000007945 */ /* 0x000fe20003800000 */
[C---:B------:R-:W-:Y:S01]  /*3510*/  FMUL.FTZ R105, R9.reuse, R10 ;  /* 0x0000000a09697220 */ /* 0x040fe20000410000 */
[----:B------:R-:W-:Y:S01]  /*3520*/  FMUL.FTZ R9, R9, R11 ;  /* 0x0000000b09097220 */ /* 0x000fe20000410000 */
[----:B------:R-:W4:Y:S04]  /*3530*/  SHFL.DOWN PT, R119, R90, 0x1, 0x1f ;  /* 0x08201f005a777f89 */ /* 0x000f2800000e0000 */
[----:B------:R-:W4:Y:S04]  /*3540*/  SHFL.DOWN PT, R118, R89, 0x1, 0x1f ;  /* 0x08201f0059767f89 */ /* 0x000f2800000e0000 */
[----:B--2---:R-:W-:Y:S01]  /*3550*/  SHFL.IDX PT, R88, R88, RZ, 0x1f ;  /* 0x00001fff58587589 */ /* 0x004fe200000e0000 */
[----:B0-----:R-:W-:-:S03]  /*3560*/  @P3 FMUL.FTZ R116, R115, R112 ;  /* 0x0000007073743220 */ /* 0x001fc60000410000 */
[----:B---3--:R-:W-:Y:S01]  /*3570*/  SHFL.IDX PT, R90, R90, RZ, 0x1f ;  /* 0x00001fff5a5a7589 */ /* 0x008fe200000e0000 */
[-C--:B-1----:R-:W-:Y:S01]  /*3580*/  @P3 FMUL.FTZ R115, R115, R111.reuse ;  /* 0x0000006f73733220 */ /* 0x082fe20000410000 */
[----:B-----5:R-:W-:-:S03]  /*3590*/  @P3 FFMA.FTZ R116, R117, R111, -R116 ;  /* 0x0000006f75743223 */ /* 0x020fc60000010874 */
[----:B------:R-:W-:Y:S01]  /*35a0*/  @P3 FFMA.FTZ R115, R117, R112, R115 ;  /* 0x0000007075733223 */ /* 0x000fe20000010073 */
[----:B----4-:R-:W-:-:S03]  /*35b0*/  @P3 FADD.FTZ R111, R119, R116 ;  /* 0x00000074776f3221 */ /* 0x010fc60000010000 */
[----:B------:R-:W-:Y:S01]  /*35c0*/  @P3 FADD.FTZ R112, R118, R115 ;  /* 0x0000007376703221 */ /* 0x000fe20000010000 */
[----:B------:R-:W-:-:S03]  /*35d0*/  FMUL.FTZ R113, R111, -R3 ;  /* 0x800000036f717220 */ /* 0x000fc60000410000 */
[----:B------:R-:W-:Y:S01]  /*35e0*/  FMUL.FTZ R94, R112, -R3 ;  /* 0x80000003705e7220 */ /* 0x000fe20000410000 */
        /* <DEDUP_REMOVED lines=32> */
[----:B------:R-:W-:Y:S01]  /*37f0*/  FFMA.FTZ R110, R0, R9, RZ ;  /* 0x00000009006e7223 */ /* 0x000fe200000100ff */
[C---:B------:R-:W-:Y:S01]  /*3800*/  FMUL.FTZ R8, R95.reuse, R106 ;  /* 0x0000006a5f087220 */ /* 0x040fe20000410000 */
[C---:B------:R-:W-:Y:S01]  /*3810*/  FMUL.FTZ R10, R96.reuse, -R102 ;  /* 0x80000066600a7220 */ /* 0x040fe20000410000 */
[----:B------:R-:W-:Y:S01]  /*3820*/  FMUL.FTZ R11, R96, -R100 ;  /* 0x80000064600b7220 */ /* 0x000fe20000410000 */
[----:B------:R-:W-:Y:S01]  /*3830*/  FMUL.FTZ R95, R95, R99 ;  /* 0x000000635f5f7220 */ /* 0x000fe20000410000 */
[----:B------:R-:W-:Y:S01]  /*3840*/  FFMA.FTZ R101, R83, R108, R110 ;  /* 0x0000006c53657223 */ /* 0x000fe2000001006e */
[C---:B------:R-:W-:Y:S01]  /*3850*/  FFMA.FTZ R10, R77.reuse, R100, -R10 ;  /* 0x000000644d0a7223 */ /* 0x040fe2000001080a */
[----:B------:R-:W-:Y:S01]  /*3860*/  FFMA.FTZ R96, R77, R102, R11 ;  /* 0x000000664d607223 */ /* 0x000fe2000001000b */
[----:B------:R-:W-:-:S02]  /*3870*/  HADD2.F32 R77, -RZ, R64.H0_H0 ;  /* 0x20000040ff4d7230 */ /* 0x000fc40000004100 */
[----:B------:R-:W-:Y:S01]  /*3880*/  FFMA.FTZ R8, R97, R99, -R8 ;  /* 0x0000006361087223 */ /* 0x000fe20000010808 */
[----:B------:R-:W-:Y:S01]  /*3890*/  FADD.FTZ R109, R109, R10 ;  /* 0x0000000a6d6d7221 */ /* 0x000fe20000010000 */
[----:B------:R-:W-:Y:S01]  /*38a0*/  FADD.FTZ R107, -R107, R96 ;  /* 0x000000606b6b7221 */ /* 0x000fe20000010100 */
[----:B------:R-:W-:Y:S01]  /*38b0*/  FFMA.FTZ R112, R97, R106, R95 ;  /* 0x0000006a61707223 */ /* 0x000fe2000001005f */
[----:B------:R-:W-:Y:S02]  /*38c0*/  HADD2.F32 R44, -RZ, R64.H1_H1 ;  /* 0x30000040ff2c7230 */ /* 0x000fe40000004100 */
[C---:B------:R-:W-:Y:S01]  /*38d0*/  FMUL.FTZ R97, R47.reuse, R100 ;  /* 0x000000642f617220 */ /* 0x040fe20000410000 */
[C---:B------:R-:W-:Y:S01]  /*38e0*/  FMUL.FTZ R110, R48.reuse, R107 ;  /* 0x0000006b306e7220 */ /* 0x040fe20000410000 */
[C---:B------:R-:W-:Y:S01]  /*38f0*/  FFMA.FTZ R95, -R48.reuse, R77, R9 ;  /* 0x0000004d305f7223 */ /* 0x040fe20000010109 */
[----:B------:R-:W-:Y:S01]  /*3900*/  FMUL.FTZ R96, R48, R109 ;  /* 0x0000006d30607220 */ /* 0x000fe20000410000 */
[----:B------:R-:W-:Y:S01]  /*3910*/  FMUL.FTZ R9, R47, R102 ;  /* 0x000000662f097220 */ /* 0x000fe20000410000 */
[----:B------:R-:W-:Y:S01]  /*3920*/  FMUL.FTZ R10, R3, R110 ;  /* 0x0000006e030a7220 */ /* 0x000fe20000410000 */
[----:B------:R-:W-:Y:S01]  /*3930*/  FFMA.FTZ R108, -R47, R44, R108 ;  /* 0x0000002c2f6c7223 */ /* 0x000fe2000001016c */
[C---:B------:R-:W-:Y:S01]  /*3940*/  FMUL.FTZ R11, R94.reuse, R97 ;  /* 0x000000615e0b7220 */ /* 0x040fe20000410000 */
[----:B------:R-:W-:Y:S01]  /*3950*/  FFMA.FTZ R114, R45, R42, R8 ;  /* 0x0000002a2d727223 */ /* 0x000fe20000010008 */
[-C--:B------:R-:W-:Y:S01]  /*3960*/  FFMA.FTZ R10, R95, R96.reuse, R10 ;  /* 0x000000605f0a7223 */ /* 0x080fe2000001000a */
[-C--:B------:R-:W-:Y:S01]  /*3970*/  FMUL.FTZ R116, R94, R9.reuse ;  /* 0x000000095e747220 */ /* 0x080fe20000410000 */
[----:B------:R-:W-:Y:S01]  /*3980*/  FMUL.FTZ R42, R3, R96 ;  /* 0x00000060032a7220 */ /* 0x000fe20000410000 */
[----:B------:R-:W-:Y:S01]  /*3990*/  FFMA.FTZ R8, R108, R9, -R11 ;  /* 0x000000096c087223 */ /* 0x000fe2000001080b */
[----:B------:R-:W-:Y:S01]  /*39a0*/  FADD.FTZ R9, RZ, R10 ;  /* 0x0000000aff097221 */ /* 0x000fe20000010000 */
[----:B------:R-:W-:Y:S01]  /*39b0*/  FFMA.FTZ R10, R0, -R3, RZ ;  /* 0x80000003000a7223 */ /* 0x000fe200000100ff */
[----:B------:R-:W-:Y:S01]  /*39c0*/  FFMA.FTZ R116, R108, R97, R116 ;  /* 0x000000616c747223 */ /* 0x000fe20000010074 */
[----:B------:R-:W-:-:S02]  /*39d0*/  HADD2.F32 R43, -RZ, R65.H0_H0 ;  /* 0x20000041ff2b7230 */ /* 0x000fc40000004100 */
[----:B------:R-:W-:Y:S01]  /*39e0*/  FFMA.FTZ R11, R95, R110, -R42 ;  /* 0x0000006e5f0b7223 */ /* 0x000fe2000001082a */
[----:B------:R-:W-:Y:S01]  /*39f0*/  FMUL.FTZ R110, R46, R98 ;  /* 0x000000622e6e7220 */ /* 0x000fe20000410000 */
[----:B------:R-:W-:Y:S01]  /*3a00*/  FFMA.FTZ R105, R83, -R94, R10 ;  /* 0x8000005e53697223 */ /* 0x000fe2000001000a */
[----:B------:R-:W-:Y:S01]  /*3a10*/  FADD.FTZ R9, R9, R116 ;  /* 0x0000007409097221 */ /* 0x000fe20000010000 */
[----:B------:R-:W-:Y:S01]  /*3a20*/  FFMA.FTZ R10, R82, R99, R101 ;  /* 0x00000063520a7223 */ /* 0x000fe20000010065 */
[C---:B------:R-:W-:Y:S01]  /*3a30*/  FFMA.FTZ R99, -R46.reuse, R43, R99 ;  /* 0x0000002b2e637223 */ /* 0x040fe20000010163 */
[----:B------:R-:W-:Y:S02]  /*3a40*/  HADD2.F32 R42, -RZ, R65.H1_H1 ;  /* 0x30000041ff2a7230 */ /* 0x000fe40000004100 */
[----:B------:R-:W-:Y:S01]  /*3a50*/  FMUL.FTZ R111, R46, R104 ;  /* 0x000000682e6f7220 */ /* 0x000fe20000410000 */
[C---:B------:R-:W-:Y:S01]  /*3a60*/  FMUL.FTZ R116, R106.reuse, R110 ;  /* 0x0000006e6a747220 */ /* 0x040fe20000410000 */
[----:B------:R-:W-:Y:S01]  /*3a70*/  FADD.FTZ R112, RZ, R112 ;  /* 0x00000070ff707221 */ /* 0x000fe20000010000 */
[----:B------:R-:W-:Y:S01]  /*3a80*/  FMUL.FTZ R101, R45, R93 ;  /* 0x0000005d2d657220 */ /* 0x000fe20000410000 */
[----:B------:R-:W-:Y:S01]  /*3a90*/  FFMA.FTZ R103, R81, R114, R10 ;  /* 0x0000007251677223 */ /* 0x000fe2000001000a */
[-C--:B------:R-:W-:Y:S01]  /*3aa0*/  FFMA.FTZ R113, R99, R111.reuse, -R116 ;  /* 0x0000006f63717223 */ /* 0x080fe20000010874 */
[----:B------:R-:W-:Y:S01]  /*3ab0*/  FMUL.FTZ R10, R106, R111 ;  /* 0x0000006f6a0a7220 */ /* 0x000fe20000410000 */
[C---:B------:R-:W-:Y:S01]  /*3ac0*/  FFMA.FTZ R114, -R45.reuse, R42, R114 ;  /* 0x0000002a2d727223 */ /* 0x040fe20000010172 */
[----:B------:R-:W-:Y:S01]  /*3ad0*/  FADD.FTZ R11, RZ, R11 ;  /* 0x0000000bff0b7221 */ /* 0x000fe20000010000 */
[----:B------:R-:W-:Y:S01]  /*3ae0*/  FMUL.FTZ R111, R45, R2 ;  /* 0x000000022d6f7220 */ /* 0x000fe20000410000 */
[----:B------:R-:W-:Y:S01]  /*3af0*/  FMUL.FTZ R115, R112, R101 ;  /* 0x0000006570737220 */ /* 0x000fe20000410000 */
[----:B------:R-:W-:Y:S01]  /*3b00*/  FFMA.FTZ R116, R99, R110, R10 ;  /* 0x0000006e63747223 */ /* 0x000fe2000001000a */
[----:B------:R-:W-:Y:S01]  /*3b10*/  FADD.FTZ R8, R11, R8 ;  /* 0x000000080b087221 */ /* 0x000fe20000010000 */
        /* <DEDUP_REMOVED lines=48> */
[CC--:B-----5:R-:W-:Y:S02]  /*3e20*/  FMUL.FTZ R111, R103.reuse, R7.reuse ;  /* 0x00000007676f7220 */ /* 0x0e0fe40000410000 */
[----:B------:R-:W4:Y:S01]  /*3e30*/  SHFL.DOWN PT, R113, R8, 0x8, 0x1f ;  /* 0x09001f0008717f89 */ /* 0x000f2200000e0000 */
[CC--:B------:R-:W-:Y:S01]  /*3e40*/  FMUL.FTZ R116, R103.reuse, R6.reuse ;  /* 0x0000000667747220 */ /* 0x0c0fe20000410000 */
[C---:B------:R-:W-:Y:S02]  /*3e50*/  FFMA.FTZ R111, R88.reuse, R6, -R111 ;  /* 0x00000006586f7223 */ /* 0x040fe4000001086f */
[----:B------:R-:W5:Y:S01]  /*3e60*/  SHFL.IDX PT, R105, R89, RZ, 0x1f ;  /* 0x00001fff59697589 */ /* 0x000f6200000e0000 */
[----:B------:R-:W-:Y:S01]  /*3e70*/  FFMA.FTZ R116, R88, R7, R116 ;  /* 0x0000000758747223 */ /* 0x000fe20000010074 */
[C---:B------:R-:W-:Y:S01]  /*3e80*/  FMUL.FTZ R6, R103.reuse, R4 ;  /* 0x0000000467067220 */ /* 0x040fe20000410000 */
[----:B------:R-:W-:-:S03]  /*3e90*/  FMUL.FTZ R7, R103, R5 ;  /* 0x0000000567077220 */ /* 0x000fc60000410000 */
[C---:B------:R-:W-:Y:S01]  /*3ea0*/  FFMA.FTZ R5, R88.reuse, R5, R6 ;  /* 0x0000000558057223 */ /* 0x040fe20000010006 */
[----:B------:R-:W-:Y:S01]  /*3eb0*/  FFMA.FTZ R4, R88, R4, -R7 ;  /* 0x0000000458047223 */ /* 0x000fe20000010807 */
[----:B-1----:R-:W-:Y:S01]  /*3ec0*/  @!P0 FADD.FTZ R10, R10, R115 ;  /* 0x000000730a0a8221 */ /* 0x002fe20000010000 */
[----:B------:R-:W-:Y:S01]  /*3ed0*/  FADD.FTZ R6, R90, R111 ;  /* 0x0000006f5a067221 */ /* 0x000fe20000010000 */
[----:B------:R-:W-:Y:S01]  /*3ee0*/  FMUL.FTZ R111, R29, R93 ;  /* 0x0000005d1d6f7220 */ /* 0x000fe20000410000 */
[----:B--2---:R-:W-:Y:S02]  /*3ef0*/  @!P0 FADD.FTZ R11, R11, R120 ;  /* 0x000000780b0b8221 */ /* 0x004fe40000010000 */
[----:B------:R-:W1:Y:S01]  /*3f00*/  SHFL.DOWN PT, R89, R10, 0x10, 0x1f ;  /* 0x0a001f000a597f89 */ /* 0x000e6200000e0000 */
[----:B------:R-:W-:Y:S01]  /*3f10*/  FFMA.FTZ R111, R28, R2, -R111 ;  /* 0x000000021c6f7223 */ /* 0x000fe2000001086f */
[----:B---3--:R-:W-:Y:S02]  /*3f20*/  @!P0 FADD.FTZ R9, R9, R118 ;  /* 0x0000007609098221 */ /* 0x008fe40000010000 */
[----:B------:R-:W2:Y:S01]  /*3f30*/  SHFL.DOWN PT, R90, R11, 0x10, 0x1f ;  /* 0x0a001f000b5a7f89 */ /* 0x000ea200000e0000 */
[----:B------:R-:W-:Y:S01]  /*3f40*/  FMUL.FTZ R115, R112, R111 ;  /* 0x0000006f70737220 */ /* 0x000fe20000410000 */
[----:B------:R-:W-:Y:S01]  /*3f50*/  FMUL.FTZ R111, R29, R98 ;  /* 0x000000621d6f7220 */ /* 0x000fe20000410000 */
[----:B----4-:R-:W-:Y:S01]  /*3f60*/  @!P0 FADD.FTZ R8, R8, R113 ;  /* 0x0000007108088221 */ /* 0x010fe20000010000 */
[----:B------:R-:W3:Y:S01]  /*3f70*/  SHFL.DOWN PT, R88, R9, 0x10, 0x1f ;  /* 0x0a001f0009587f89 */ /* 0x000ee200000e0000 */
[----:B------:R-:W-:Y:S01]  /*3f80*/  ISETP.GT.AND P0, PT, R62, 0xf, PT ;  /* 0x0000000f3e00780c */ /* 0x000fe20003f04270 */
[----:B------:R-:W-:Y:S01]  /*3f90*/  FFMA.FTZ R111, R28, R104, -R111 ;  /* 0x000000681c6f7223 */ /* 0x000fe2000001086f */
[----:B------:R-:W-:Y:S01]  /*3fa0*/  @!P4 MOV R113, 0x400 ;  /* 0x000004000071c802 */ /* 0x000fe20000000f00 */
[----:B------:R-:W4:Y:S01]  /*3fb0*/  SHFL.DOWN PT, R103, R8, 0x10, 0x1f ;  /* 0x0a001f0008677f89 */ /* 0x000f2200000e0000 */
[----:B-----5:R-:W-:Y:S01]  /*3fc0*/  FADD.FTZ R7, R105, R116 ;  /* 0x0000007469077221 */ /* 0x020fe20000010000 */
[C---:B------:R-:W-:Y:S01]  /*3fd0*/  FMUL.FTZ R105, R29.reuse, R2 ;  /* 0x000000021d697220 */ /* 0x040fe20000410000 */
[----:B0-----:R-:W-:Y:S01]  /*3fe0*/  @!P4 LEA R51, R86, R113, 0x18 ;  /* 0x000000715633c211 */ /* 0x001fe200078ec0ff */
[C---:B------:R-:W-:Y:S01]  /*3ff0*/  FMUL.FTZ R2, R29.reuse, R107 ;  /* 0x0000006b1d027220 */ /* 0x040fe20000410000 */
[----:B------:R-:W-:Y:S01]  /*4000*/  FMUL.FTZ R106, R106, R111 ;  /* 0x0000006f6a6a7220 */ /* 0x000fe20000410000 */
[----:B------:R0:W-:Y:S01]  /*4010*/  @!P1 STS.128 [R80+0x1660], R4 ;  /* 0x0016600450009388 */ /* 0x0001e20000000c00 */
[C---:B------:R-:W-:Y:S01]  /*4020*/  FFMA.FTZ R113, R28.reuse, R93, R105 ;  /* 0x0000005d1c717223 */ /* 0x040fe20000010069 */
[----:B------:R-:W-:Y:S01]  /*4030*/  FMUL.FTZ R105, R29, R100 ;  /* 0x000000641d697220 */ /* 0x000fe20000410000 */
[----:B------:R-:W-:-:S02]  /*4040*/  FFMA.FTZ R2, R28, R109, R2 ;  /* 0x0000006d1c027223 */ /* 0x000fc40000010002 */
[----:B------:R-:W-:Y:S01]  /*4050*/  FFMA.FTZ R113, R114, R113, R115 ;  /* 0x0000007172717223 */ /* 0x000fe20000010073 */
[----:B-1----:R-:W-:Y:S01]  /*4060*/  @!P0 FADD.FTZ R10, R10, R89 ;  /* 0x000000590a0a8221 */ /* 0x002fe20000010000 */
[----:B------:R-:W-:Y:S01]  /*4070*/  FFMA.FTZ R105, R28, R102, -R105 ;  /* 0x000000661c697223 */ /* 0x000fe20000010869 */
[----:B------:R-:W-:Y:S01]  /*4080*/  FMUL.FTZ R89, R29, R104 ;  /* 0x000000681d597220 */ /* 0x000fe20000410000 */
[----:B------:R-:W-:Y:S01]  /*4090*/  FFMA.FTZ R86, R42, R93, R113 ;  /* 0x0000005d2a567223 */ /* 0x000fe20000010071 */
[----:B--2---:R-:W-:Y:S01]  /*40a0*/  @!P0 FADD.FTZ R11, R11, R90 ;  /* 0x0000005a0b0b8221 */ /* 0x004fe20000010000 */
[----:B------:R-:W-:Y:S02]  /*40b0*/  FMUL.FTZ R105, R94, R105 ;  /* 0x000000695e697220 */ /* 0x000fe40000410000 */
[----:B------:R-:W-:Y:S01]  /*40c0*/  FADD.FTZ R85, R86, R85 ;  /* 0x0000005556557221 */ /* 0x000fe20000010000 */
[----:B---3--:R-:W-:Y:S01]  /*40d0*/  @!P0 FADD.FTZ R9, R9, R88 ;  /* 0x0000005809098221 */ /* 0x008fe20000010000 */
[C---:B0-----:R-:W-:Y:S01]  /*40e0*/  FMUL.FTZ R5, R29.reuse, R109 ;  /* 0x0000006d1d057220 */ /* 0x041fe20000410000 */
[----:B------:R-:W-:Y:S01]  /*40f0*/  FMUL.FTZ R7, R29, R102 ;  /* 0x000000661d077220 */ /* 0x000fe20000410000 */
[----:B------:R-:W-:Y:S01]  /*4100*/  FFMA.FTZ R6, R28, R98, R89 ;  /* 0x000000621c067223 */ /* 0x000fe20000010059 */
[----:B----4-:R-:W-:Y:S01]  /*4110*/  @!P0 FADD.FTZ R8, R8, R103 ;  /* 0x0000006708088221 */ /* 0x010fe20000010000 */
[C---:B------:R-:W-:Y:S01]  /*4120*/  FFMA.FTZ R4, R28.reuse, R107, -R5 ;  /* 0x0000006b1c047223 */ /* 0x040fe20000010805 */
[----:B------:R-:W-:Y:S01]  /*4130*/  FFMA.FTZ R7, R28, R100, R7 ;  /* 0x000000641c077223 */ /* 0x000fe20000010007 */
[----:B------:R-:W-:-:S02]  /*4140*/  FFMA.FTZ R6, R99, R6, R106 ;  /* 0x0000000663067223 */ /* 0x000fc4000001006a */
[----:B------:R-:W-:Y:S01]  /*4150*/  FMUL.FTZ R4, R3, R4 ;  /* 0x0000000403047220 */ /* 0x000fe20000410000 */
[----:B------:R-:W-:Y:S01]  /*4160*/  FFMA.FTZ R7, R108, R7, R105 ;  /* 0x000000076c077223 */ /* 0x000fe20000010069 */
[----:B------:R0:W-:Y:S01]  /*4170*/  @!P4 STS.128 [R51+0x120], R8 ;  /* 0x000120083300c388 */ /* 0x0001e20000000c00 */
[----:B------:R-:W-:Y:S01]  /*4180*/  FFMA.FTZ R3, R43, R98, R6 ;  /* 0x000000622b037223 */ /* 0x000fe20000010006 */
[----:B------:R-:W-:Y:S01]  /*4190*/  FFMA.FTZ R2, R95, R2, R4 ;  /* 0x000000025f027223 */ /* 0x000fe20000010004 */
[----:B------:R-:W-:Y:S02]  /*41a0*/  FFMA.FTZ R100, R44, R100, R7 ;  /* 0x000000642c647223 */ /* 0x000fe40000010007 */
[----:B------:R-:W-:Y:S01]  /*41b0*/  FADD.FTZ R36, R3, R36 ;  /* 0x0000002403247221 */ /* 0x000fe20000010000 */
[----:B------:R-:W-:Y:S01]  /*41c0*/  FFMA.FTZ R109, R77, R109, R2 ;  /* 0x0000006d4d6d7223 */ /* 0x000fe20000010002 */
[----:B------:R-:W-:-:S03]  /*41d0*/  FADD.FTZ R37, R100, R37 ;  /* 0x0000002564257221 */ /* 0x000fc60000010000 */
        /* <DEDUP_REMOVED lines=12> */
.L_x_17502:
[----:B------:R-:W-:Y:S05]  /*42a0*/  BSYNC B0 ;  /* 0x0000000000007941 */ /* 0x000fea0003800000 */
.L_x_17501:
        /* <DEDUP_REMOVED lines=14> */
.L_x_17488:
[----:B------:R-:W1:Y:S08]  /*4390*/  S2UR UR7, SR_CgaCtaId ;  /* 0x00000000000779c3 */ /* 0x000e700000008800 */
[----:B------:R-:W-:Y:S01]  /*43a0*/  BAR.SYNC.DEFER_BLOCKING 0x0 ;  /* 0x0000000000007b1d */ /* 0x000fe20000010000 */
[----:B------:R-:W-:Y:S02]  /*43b0*/  F2FP.F16.F32.PACK_AB R40, R40, R41 ;  /* 0x000000292828723e */ /* 0x000fe400000000ff */
[----:B------:R-:W-:-:S03]  /*43c0*/  F2FP.F16.F32.PACK_AB R41, R38, R39 ;  /* 0x000000272629723e */ /* 0x000fc600000000ff */
[----:B------:R-:W-:Y:S01]  /*43d0*/  UMOV UR5, 0x400 ;  /* 0x0000040000057882 */ /* 0x000fe20000000000 */
[----:B------:R-:W-:Y:S01]  /*43e0*/  ULDC UR8, c[0x0][0x218] ;  /* 0x0000860000087ab9 */ /* 0x000fe20000000800 */
[----:B------:R-:W2:Y:S01]  /*43f0*/  LDC.64 R6, c[0x0][0x388] ;  /* 0x0000e200ff067b82 */ /* 0x000ea20000000a00 */
[----:B------:R-:W-:Y:S01]  /*4400*/  IADD3 R18, -R18, UR8, RZ ;  /* 0x0000000812127c10 */ /* 0x000fe2000fffe1ff */
[----:B------:R-:W-:Y:S01]  /*4410*/  BSSY B0, `(.L_x_17504) ;  /* 0x000001e000007945 */ /* 0x000fe20003800000 */
[----:B-1----:R-:W-:Y:S01]  /*4420*/  ULEA UR5, UR7, UR5, 0x18 ;  /* 0x0000000507057291 */ /* 0x002fe2000f8ec03f */
[----:B------:R-:W-:Y:S01]  /*4430*/  STS.64 [R49], R40 ;  /* 0x0000002831007388 */ /* 0x000fe20000000a00 */
[----:B------:R-:W-:-:S03]  /*4440*/  NOP ;  /* 0x0000000000007918 */ /* 0x000fc60000000000 */
[----:B0-----:R-:W-:Y:S01]  /*4450*/  LDS.U16 R9, [R50] ;  /* 0x0000000032097984 */ /* 0x001fe20000000400 */
[C---:B--2---:R-:W-:Y:S02]  /*4460*/  IMAD R0, R6.reuse, UR17, RZ ;  /* 0x0000001106007c24 */ /* 0x044fe4000f8e02ff */
[----:B------:R-:W-:Y:S01]  /*4470*/  IMAD.WIDE.U32 R2, R6, UR16, RZ ;  /* 0x0000001006027c25 */ /* 0x000fe2000f8e00ff */
[----:B------:R-:W-:Y:S03]  /*4480*/  LDS.U16 R11, [R50+0x40] ;  /* 0x00004000320b7984 */ /* 0x000fe60000000400 */
[----:B------:R-:W-:Y:S01]  /*4490*/  IMAD R7, R7, UR16, R0 ;  /* 0x0000001007077c24 */ /* 0x000fe2000f8e0200 */
        /* <DEDUP_REMOVED lines=21> */
.L_x_17505:
[----:B------:R-:W-:Y:S05]  /*45f0*/  BSYNC B0 ;  /* 0x0000000000007941 */ /* 0x000fea0003800000 */
.L_x_17504:
[----:B------:R-:W-:Y:S01]  /*4600*/  ULDC.64 UR8, c[0x0][0x390] ;  /* 0x0000e40000087ab9 */ /* 0x000fe20000000a00 */
[----:B------:R-:W-:Y:S01]  /*4610*/  MOV R3, R27 ;  /* 0x0000001b00037202 */ /* 0x000fe20000000f00 */
[----:B------:R-:W-:Y:S01]  /*4620*/  IMAD R0, R72, UR8, RZ ;  /* 0x0000000848007c24 */ /* 0x000fe2000f8e02ff */
[-C--:B------:R-:W-:Y:S01]  /*4630*/  ISETP.GE.AND P2, PT, R53, R25.reuse, PT ;  /* 0x000000193500720c */ /* 0x080fe20003f46270 */
[----:B------:R-:W-:Y:S01]  /*4640*/  BSSY B0, `(.L_x_17506) ;  /* 0x0000035000007945 */ /* 0x000fe20003800000 */
[-C--:B------:R-:W-:Y:S01]  /*4650*/  ISETP.GE.AND P0, PT, R54, R25.reuse, PT ;  /* 0x000000193600720c */ /* 0x080fe20003f06270 */
[----:B------:R-:W-:Y:S01]  /*4660*/  IMAD.WIDE.U32 R2, R73, UR8, R2 ;  /* 0x0000000849027c25 */ /* 0x000fe2000f8e0002 */
[----:B------:R-:W-:-:S03]  /*4670*/  ISETP.GE.AND P3, PT, R52, R25, PT ;  /* 0x000000193400720c */ /* 0x000fc60003f66270 */
[----:B0-----:R-:W-:Y:S01]  /*4680*/  IMAD R7, R73, UR9, R0 ;  /* 0x0000000949077c24 */ /* 0x001fe2000f8e0200 */
[----:B------:R-:W-:Y:S01]  /*4690*/  ULDC.64 UR8, c[0x0][0x3e0] ;  /* 0x0000f80000087ab9 */ /* 0x000fe20000000a00 */
[----:B------:R-:W-:Y:S02]  /*46a0*/  IADD3 R0, P5, R2, UR6, RZ ;  /* 0x0000000602007c10 */ /* 0x000fe4000ffbe0ff */
[C---:B------:R-:W-:Y:S02]  /*46b0*/  LEA R5, P4, R56.reuse, UR8, 0x1 ;  /* 0x0000000838057c11 */ /* 0x040fe4000f8808ff */
[----:B------:R-:W-:Y:S02]  /*46c0*/  IADD3.X R3, R7, UR18, R3, P5, !PT ;  /* 0x0000001207037c10 */ /* 0x000fe4000affe403 */
[----:B------:R-:W-:Y:S01]  /*46d0*/  LEA.HI.X R4, R56, UR9, R55, 0x1, P4 ;  /* 0x0000000938047c11 */ /* 0x000fe2000a0f0c37 */
[----:B------:R-:W0:Y:S01]  /*46e0*/  LDC.64 R6, c[0x0][0x3a8] ;  /* 0x0000ea00ff067b82 */ /* 0x000e220000000a00 */
[----:B------:R-:W-:-:S02]  /*46f0*/  LEA R2, P4, R0, R5, 0x1 ;  /* 0x0000000500027211 */ /* 0x000fc400078808ff */
[----:B------:R-:W-:Y:S02]  /*4700*/  F2FP.F16.F32.PACK_AB R5, R85, R36 ;  /* 0x000000245505723e */ /* 0x000fe400000000ff */
[----:B------:R-:W-:Y:S02]  /*4710*/  LEA.HI.X R3, R0, R4, R3, 0x1, P4 ;  /* 0x0000000400037211 */ /* 0x000fe400020f0c03 */
[----:B------:R-:W-:Y:S01]  /*4720*/  F2FP.F16.F32.PACK_AB R4, R37, R32 ;  /* 0x000000202504723e */ /* 0x000fe200000000ff */
[----:B------:R-:W-:Y:S02]  /*4730*/  FADD.FTZ R32, R32, R69 ;  /* 0x0000004520207221 */ /* 0x000fe40000010000 */
[----:B------:R-:W-:Y:S02]  /*4740*/  @!P2 STG.E.U16 desc[UR14][R2.64+-0x80], R19 ;  /* 0xffff80130200a986 */ /* 0x000fe4000c10150e */
[----:B------:R-:W-:Y:S02]  /*4750*/  FADD.FTZ R37, R32, R37 ;  /* 0x0000002520257221 */ /* 0x000fe40000010000 */
[----:B------:R-:W-:Y:S02]  /*4760*/  @!P0 STG.E.U16 desc[UR14][R2.64+-0xc0], R11 ;  /* 0xffff400b02008986 */ /* 0x000fe4000c10150e */
[----:B------:R-:W-:-:S02]  /*4770*/  FADD.FTZ R36, R37, R36 ;  /* 0x0000002425247221 */ /* 0x000fc40000010000 */
[----:B------:R1:W-:Y:S02]  /*4780*/  @!P3 STG.E.U16 desc[UR14][R2.64+-0x40], R23 ;  /* 0xffffc0170200b986 */ /* 0x0003e4000c10150e */
[----:B------:R-:W-:Y:S01]  /*4790*/  FADD.FTZ R69, R36, R85 ;  /* 0x0000005524457221 */ /* 0x000fe20000010000 */
[----:B------:R-:W-:Y:S01]  /*47a0*/  BAR.SYNC.DEFER_BLOCKING 0x0 ;  /* 0x0000000000007b1d */ /* 0x000fe20000010000 */
[----:B0-----:R-:W-:-:S04]  /*47b0*/  IMAD R0, R6, UR17, RZ ;  /* 0x0000001106007c24 */ /* 0x001fc8000f8e02ff */
[----:B------:R-:W-:Y:S02]  /*47c0*/  IMAD R7, R7, UR16, R0 ;  /* 0x0000001007077c24 */ /* 0x000fe4000f8e0200 */
[----:B-1----:R-:W-:-:S05]  /*47d0*/  IMAD.WIDE.U32 R2, R6, UR16, RZ ;  /* 0x0000001006027c25 */ /* 0x002fca000f8e00ff */
[----:B------:R-:W-:Y:S01]  /*47e0*/  IADD3 R23, R3, R7, RZ ;  /* 0x0000000703177210 */ /* 0x000fe20007ffe0ff */
[----:B------:R-:W-:Y:S01]  /*47f0*/  STS.64 [R49], R4 ;  /* 0x0000000431007388 */ /* 0x000fe20000000a00 */
[----:B------:R-:W-:-:S03]  /*4800*/  NOP ;  /* 0x0000000000007918 */ /* 0x000fc60000000000 */
[----:B------:R-:W-:Y:S04]  /*4810*/  LDS.U16 R9, [R50] ;  /* 0x0000000032097984 */ /* 0x000fe80000000400 */
        /* <DEDUP_REMOVED lines=23> */
.L_x_17507:
[----:B------:R-:W-:Y:S05]  /*4990*/  BSYNC B0 ;  /* 0x0000000000007941 */ /* 0x000fea0003800000 */
.L_x_17506:
[----:B------:R-:W-:Y:S01]  /*49a0*/  MOV R3, R23 ;  /* 0x0000001700037202 */ /* 0x000fe20000000f00 */
[----:B------:R-:W-:Y:S01]  /*49b0*/  ULDC.64 UR8, c[0x0][0x3b0] ;  /* 0x0000ec0000087ab9 */ /* 0x000fe20000000a00 */
[----:B------:R-:W-:Y:S01]  /*49c0*/  ULDC.64 UR10, c[0x0][0x3f0] ;  /* 0x0000fc00000a7ab9 */ /* 0x000fe20000000a00 */
[----:B------:R-:W-:Y:S01]  /*49d0*/  IMAD R0, R72, UR8, RZ ;  /* 0x0000000848007c24 */ /* 0x000fe2000f8e02ff */
[-C--:B------:R-:W-:Y:S01]  /*49e0*/  ISETP.GE.AND P0, PT, R54, R11.reuse, PT ;  /* 0x0000000b3600720c */ /* 0x080fe20003f06270 */
[----:B------:R-:W-:Y:S01]  /*49f0*/  IMAD.WIDE.U32 R2, R73, UR8, R2 ;  /* 0x0000000849027c25 */ /* 0x000fe2000f8e0002 */
[-C--:B------:R-:W-:Y:S01]  /*4a00*/  ISETP.GE.AND P1, PT, R53, R11.reuse, PT ;  /* 0x0000000b3500720c */ /* 0x080fe20003f26270 */
[----:B------:R-:W-:Y:S01]  /*4a10*/  UIADD3 UR4, UR4, -0x80, URZ ;  /* 0xffffff8004047890 */ /* 0x000fe2000fffe03f */
[----:B------:R-:W-:Y:S01]  /*4a20*/  ISETP.GE.AND P2, PT, R52, R11, PT ;  /* 0x0000000b3400720c */ /* 0x000fe20003f46270 */
[----:B0-----:R-:W-:Y:S01]  /*4a30*/  IMAD R7, R73, UR9, R0 ;  /* 0x0000000949077c24 */ /* 0x001fe2000f8e0200 */
[----:B------:R-:W-:-:S02]  /*4a40*/  IADD3 R5, P3, R2, UR6, RZ ;  /* 0x0000000602057c10 */ /* 0x000fc4000ff7e0ff */
[C---:B------:R-:W-:Y:S02]  /*4a50*/  LEA R0, P4, R8.reuse, UR10, 0x1 ;  /* 0x0000000a08007c11 */ /* 0x040fe4000f8808ff */
[----:B------:R-:W-:Y:S02]  /*4a60*/  IADD3.X R3, R7, UR18, R3, P3, !PT ;  /* 0x0000001207037c10 */ /* 0x000fe40009ffe403 */
[----:B------:R-:W-:Y:S02]  /*4a70*/  LEA.HI.X R4, R8, UR11, R19, 0x1, P4 ;  /* 0x0000000b08047c11 */ /* 0x000fe4000a0f0c13 */
        /* <DEDUP_REMOVED lines=14> */
.L_x_17482:
        /* <DEDUP_REMOVED lines=26> */
.L_x_17510:
[----:B------:R-:W-:Y:S05]  /*4d00*/  BSYNC B0 ;  /* 0x0000000000007941 */ /* 0x000fea0003800000 */
.L_x_17509:
        /* <DEDUP_REMOVED lines=29> */
.L_x_17512:
[----:B------:R-:W2:Y:S02]  /*4ee0*/  S2R R21, SR_TID.X ;  /* 0x0000000000157919 */ /* 0x000ea40000002100 */
.L_x_17513:
[----:B------:R-:W-:Y:S05]  /*4ef0*/  BSYNC B0 ;  /* 0x0000000000007941 */ /* 0x000fea0003800000 */
.L_x_17511:
        /* <DEDUP_REMOVED lines=43> */
.L_x_17515:
        /* <DEDUP_REMOVED lines=64> */
.L_x_17514:
[----:B------:R-:W-:Y:S05]  /*55b0*/  EXIT ;  /* 0x000000000000794d */ /* 0x000fea0003800000 */
.L_x_17516:
        /* <DEDUP_REMOVED lines=12> */
.L_x_19029:


//--------------------- .text._Z25selective_scan_bwd_kernelI32Selective_Scan_bwd_kernel_traitsILi32ELi4ELb0ELb0ELb0ELb1ELb0EN3c104HalfENS1_7complexIfEEEEv12SSMParamsBwd --------------------------
	.section	.text._Z25selective_scan_bwd_kernelI32Selective_Scan_bwd_kernel_traitsILi32ELi4ELb0ELb0ELb0ELb1ELb0EN3c104HalfENS1_7complexIfEEEEv12SSMParamsBwd,"ax",@progbits
	.align	128
        .global         _Z25selective_scan_bwd_kernelI32Selective_Scan_bwd_kernel_traitsILi32ELi4ELb0ELb0ELb0ELb1ELb0EN3c104HalfENS1_7complexIfEEEEv12SSMParamsBwd
        .type           _Z25selective_scan_bwd_kernelI32Selective_Scan_bwd_kernel_traitsILi32ELi4ELb0ELb0ELb0ELb1ELb0EN3c104HalfENS1_7complexIfEEEEv12SSMParamsBwd,@function
        .size           _Z25selective_scan_bwd_kernelI32Selective_Scan_bwd_kernel_traitsILi32ELi4ELb0ELb0ELb0ELb1ELb0EN3c104HalfENS1_7complexIfEEEEv12SSMParamsBwd,(.L_x_19030 - _Z25selective_scan_bwd_kernelI32Selective_Scan_bwd_kernel_traitsILi32ELi4ELb0ELb0ELb0ELb1ELb0EN3c104HalfENS1_7complexIfEEEEv12SSMParamsBwd)
        .other          _Z25selective_scan_bwd_kernelI32Selective_Scan_bwd_kernel_traitsILi32ELi4ELb0ELb0ELb0ELb1ELb0EN3c104HalfENS1_7complexIfEEEEv12SSMParamsBwd,@"STO_CUDA_ENTRY STV_DEFAULT"
_Z25selective_scan_bwd_kernelI32Selective_Scan_bwd_kernel_traitsILi32ELi4ELb0ELb0ELb0ELb1ELb0EN3c104HalfENS1_7complexIfEEEEv12SSMParamsBwd:
.text._Z25selective_scan_bwd_kernelI32Selective_Scan_bwd_kernel_traitsILi32ELi4ELb0ELb0ELb0ELb1ELb0EN3c104HalfENS1_7complexIfEEEEv12SSMParamsBwd:
        /* <DEDUP_REMOVED lines=81> */
[C---:B0-----:R-:W-:Y:S02]  /*0510*/  LEA R40, P1, R42.reuse, R40, 0x1 ;  /* 0x000000282a287211 */ /* 0x041fe400078208ff */
        /* <DEDUP_REMOVED lines=17> */
[----:B------:R-:W-:Y:S02]  /*0630*/  SHF.R.S32.HI R51, RZ, 0x1f, R48 ;  /* 0x0000001fff337819 */ /* 0x000fe40000011430 */
[C---:B------:R-:W-:Y:S02]  /*0640*/  LOP3.LUT R50, R48.reuse, 0x20, RZ, 0xfc, !PT ;  /* 0x0000002030327812 */ /* 0x040fe400078efcff */
[C---:B------:R-:W-:Y:S02]  /*0650*/  LOP3.LUT R52, R48.reuse, 0x40, RZ, 0xfc, !PT ;  /* 0x0000004030347812 */ /* 0x040fe400078efcff */
[----:B-1----:R-:W-:-:S07]  /*0660*/  LOP3.LUT R53, R48, 0x60, RZ, 0xfc, !PT ;  /* 0x0000006030357812 */ /* 0x002fce00078efcff */
.L_x_17546:
[----:B0-----:R-:W0:Y:S01]  /*0670*/  LDC R0, c[0x0][0x224] ;  /* 0x00008900ff007b82 */ /* 0x001e220000000800 */
[----:B------:R-:W-:Y:S01]  /*0680*/  ULDC UR4, c[0x0][0x218] ;  /* 0x0000860000047ab9 */ /* 0x000fe20000000800 */
[C---:B------:R-:W-:Y:S02]  /*0690*/  SHF.L.U32 R55, R48.reuse, 0x1, RZ ;  /* 0x0000000130377819 */ /* 0x040fe400000006ff */
[----:B------:R-:W-:Y:S02]  /*06a0*/  SHF.L.U64.HI R56, R48, 0x1, R51 ;  /* 0x0000000130387819 */ /* 0x000fe40000010233 */
[----:B-1----:R-:W-:Y:S02]  /*06b0*/  IADD3 R2, P4, R40, R55, RZ ;  /* 0x0000003728027210 */ /* 0x002fe40007f9e0ff */
[----:B------:R-:W-:Y:S02]  /*06c0*/  PRMT R4, RZ, 0x7610, R4 ;  /* 0x00007610ff047816 */ /* 0x000fe40000000004 */
[----:B------:R-:W-:-:S02]  /*06d0*/  PRMT R6, RZ, 0x7610, R6 ;  /* 0x00007610ff067816 */ /* 0x000fc40000000006 */
[----:B------:R-:W-:Y:S02]  /*06e0*/  PRMT R8, RZ, 0x7610, R8 ;  /* 0x00007610ff087816 */ /* 0x000fe40000000008 */
[----:B------:R-:W-:Y:S02]  /*06f0*/  PRMT R10, RZ, 0x7610, R10 ;  /* 0x00007610ff0a7816 */ /* 0x000fe4000000000a */
[----:B------:R-:W-:Y:S02]  /*0700*/  IADD3.X R3, R42, R56, RZ, P4, !PT ;  /* 0x000000382a037210 */ /* 0x000fe400027fe4ff */
[----:B0-----:R-:W-:-:S04]  /*0710*/  IADD3 R67, -R49, R0, RZ ;  /* 0x0000000031437210 */ /* 0x001fc80007ffe1ff */
[----:B------:R-:W-:-:S04]  /*0720*/  LEA R54, R67, 0xffffff80, 0x7 ;  /* 0xffffff8043367811 */ /* 0x000fc800078e38ff */
[----:B------:R-:W-:-:S04]  /*0730*/  IADD3 R5, -R54, UR4, RZ ;  /* 0x0000000436057c10 */ /* 0x000fc8000fffe1ff */
[-C--:B------:R-:W-:Y:S01]  /*0740*/  ISETP.GE.AND P0, PT, R48, R5.reuse, PT ;  /* 0x000000053000720c */ /* 0x080fe20003f06270 */
[----:B------:R-:W-:Y:S01]  /*0750*/  BAR.SYNC.DEFER_BLOCKING 0x0 ;  /* 0x0000000000007b1d */ /* 0x000fe20000010000 */
[-C--:B------:R-:W-:Y:S02]  /*0760*/  ISETP.GE.AND P1, PT, R50, R5.reuse, PT ;  /* 0x000000053200720c */ /* 0x080fe40003f26270 */
[-C--:B------:R-:W-:Y:S02]  /*0770*/  ISETP.GE.AND P2, PT, R52, R5.reuse, PT ;  /* 0x000000053400720c */ /* 0x080fe40003f46270 */
[----:B------:R-:W-:-:S07]  /*0780*/  ISETP.GE.AND P3, PT, R53, R5, PT ;  /* 0x000000053500720c */ /* 0x000fce0003f66270 */
        /* <DEDUP_REMOVED lines=8> */
[-C--:B------:R-:W-:Y:S02]  /*0810*/  ISETP.GE.AND P3, PT, R52, R5.reuse, PT ;  /* 0x000000053400720c */ /* 0x080fe40003f66270 */
[----:B------:R-:W-:Y:S02]  /*0820*/  ISETP.GE.AND P4, PT, R53, R5, PT ;  /* 0x000000053500720c */ /* 0x000fe40003f86270 */
[----:B------:R-:W-:Y:S02]  /*0830*/  IADD3 R14, P0, R44, R55, RZ ;  /* 0x000000372c0e7210 */ /* 0x000fe40007f1e0ff */
[----:B0-----:R-:W-:Y:S02]  /*0840*/  PRMT R2, RZ, 0x7610, R2 ;  /* 0x00007610ff027816 */ /* 0x001fe40000000002 */
[----:B------:R-:W-:-:S02]  /*0850*/  PRMT R22, RZ, 0x7610, R22 ;  /* 0x00007610ff167816 */ /* 0x000fc40000000016 */
[----:B------:R-:W-:Y:S02]  /*0860*/  PRMT R24, RZ, 0x7610, R24 ;  /* 0x00007610ff187816 */ /* 0x000fe40000000018 */
[----:B------:R-:W-:Y:S02]  /*0870*/  PRMT R26, RZ, 0x7610, R26 ;  /* 0x00007610ff1a7816 */ /* 0x000fe4000000001a */
[----:B------:R-:W-:Y:S01]  /*0880*/  IADD3.X R15, R45, R56, RZ, P0, !PT ;  /* 0x000000382d0f7210 */ /* 0x000fe200007fe4ff */
[----:B-1----:R-:W-:-:S06]  /*0890*/  ULEA UR4, UR5, UR4, 0x18 ;  /* 0x0000000405047291 */ /* 0x002fcc000f8ec03f */
[----:B------:R-:W-:-:S04]  /*08a0*/  MOV R30, UR4 ;  /* 0x00000004001e7c02 */ /* 0x000fc80008000f00 */
[CC--:B------:R-:W-:Y:S02]  /*08b0*/  LEA R57, R43.reuse, R30.reuse, 0x1 ;  /* 0x0000001e2b397211 */ /* 0x0c0fe400078e08ff */
[----:B------:R-:W-:-:S03]  /*08c0*/  LEA R58, R43, R30, 0x3 ;  /* 0x0000001e2b3a7211 */ /* 0x000fc600078e18ff */
[----:B--2---:R0:W-:Y:S04]  /*08d0*/  STS.U16 [R57], R4 ;  /* 0x0000000439007388 */ /* 0x0041e80000000400 */
[----:B---3--:R1:W-:Y:S04]  /*08e0*/  STS.U16 [R57+0x40], R6 ;  /* 0x0000400639007388 */ /* 0x0083e80000000400 */
[----:B----4-:R2:W-:Y:S04]  /*08f0*/  STS.U16 [R57+0x80], R8 ;  /* 0x0000800839007388 */ /* 0x0105e80000000400 */
[----:B------:R3:W-:Y:S01]  /*0900*/  STS.U16 [R57+0xc0], R10 ;  /* 0x0000c00a39007388 */ /* 0x0007e20000000400 */
[----:B------:R-:W-:-:S03]  /*0910*/  NOP ;  /* 0x0000000000007918 */ /* 0x000fc60000000000 */
[----:B------:R-:W-:Y:S01]  /*0920*/  LDS.64 R12, [R58] ;  /* 0x000000003a0c7984 */ /* 0x000fe20000000a00 */
[----:B0-----:R-:W-:Y:S01]  /*0930*/  IADD3 R4, P0, R46, R55, RZ ;  /* 0x000000372e047210 */ /* 0x001fe20007f1e0ff */
[----:B-1----:R-:W0:Y:S08]  /*0940*/  LDC R6, c[0x0][0x21c] ;  /* 0x00008700ff067b82 */ /* 0x002e300000000800 */
[----:B------:R-:W-:Y:S06]  /*0950*/  BAR.SYNC.DEFER_BLOCKING 0x0 ;  /* 0x0000000000007b1d */ /* 0x000fec0000010000 */
[----:B------:R-:W4:Y:S04]  /*0960*/  @!P1 LDG.E.U16 R2, desc[UR14][R14.64] ;  /* 0x0000000e0e029981 */ /* 0x000f28000c1e1500 */
[----:B------:R-:W4:Y:S04]  /*0970*/  @!P2 LDG.E.U16 R22, desc[UR14][R14.64+0x40] ;  /* 0x0000400e0e16a981 */ /* 0x000f28000c1e1500 */
[----:B------:R-:W4:Y:S04]  /*0980*/  @!P3 LDG.E.U16 R24, desc[UR14][R14.64+0x80] ;  /* 0x0000800e0e18b981 */ /* 0x000f28000c1e1500 */
[----:B------:R-:W4:Y:S01]  /*0990*/  @!P4 LDG.E.U16 R26, desc[UR14][R14.64+0xc0] ;  /* 0x0000c00e0e1ac981 */ /* 0x000f22000c1e1500 */
[----:B--2---:R-:W-:-:S02]  /*09a0*/  PRMT R8, RZ, 0x7610, R8 ;  /* 0x00007610ff087816 */ /* 0x004fc40000000008 */
[----:B---3--:R-:W-:Y:S02]  /*09b0*/  PRMT R10, RZ, 0x7610, R10 ;  /* 0x00007610ff0a7816 */ /* 0x008fe4000000000a */
[----:B------:R-:W-:Y:S02]  /*09c0*/  PRMT R28, RZ, 0x7610, R28 ;  /* 0x00007610ff1c7816 */ /* 0x000fe4000000001c */
[----:B------:R-:W-:Y:S02]  /*09d0*/  PRMT R32, RZ, 0x7610, R32 ;  /* 0x00007610ff207816 */ /* 0x000fe40000000020 */
[----:B------:R-:W-:Y:S01]  /*09e0*/  IADD3.X R5, R47, R56, RZ, P0, !PT ;  /* 0x000000382f057210 */ /* 0x000fe200007fe4ff */
[----:B----4-:R-:W-:Y:S04]  /*09f0*/  STS.U16 [R57], R2 ;  /* 0x0000000239007388 */ /* 0x010fe80000000400 */
[----:B------:R-:W-:Y:S04]  /*0a00*/  STS.U16 [R57+0x40], R22 ;  /* 0x0000401639007388 */ /* 0x000fe80000000400 */
[----:B------:R-:W-:Y:S04]  /*0a10*/  STS.U16 [R57+0x80], R24 ;  /* 0x0000801839007388 */ /* 0x000fe80000000400 */
[----:B------:R-:W-:Y:S01]  /*0a20*/  STS.U16 [R57+0xc0], R26 ;  /* 0x0000c01a39007388 */ /* 0x000fe20000000400 */
[----:B------:R-:W-:-:S03]  /*0a30*/  NOP ;  /* 0x0000000000007918 */ /* 0x000fc60000000000 */
[----:B------:R-:W1:Y:S01]  /*0a40*/  LDS.64 R62, [R58] ;  /* 0x000000003a3e7984 */ /* 0x000e620000000a00 */
[----:B------:R-:W-:Y:S06]  /*0a50*/  BAR.SYNC.DEFER_BLOCKING 0x0 ;  /* 0x0000000000007b1d */ /* 0x000fec0000010000 */
[----:B------:R-:W2:Y:S04]  /*0a60*/  @!P1 LDG.E.U16 R8, desc[UR14][R4.64] ;  /* 0x0000000e04089981 */ /* 0x000ea8000c1e1500 */
[----:B------:R-:W3:Y:S04]  /*0a70*/  @!P2 LDG.E.U16 R10, desc[UR14][R4.64+0x40] ;  /* 0x0000400e040aa981 */ /* 0x000ee8000c1e1500 */
[----:B------:R-:W4:Y:S04]  /*0a80*/  @!P3 LDG.E.U16 R28, desc[UR14][R4.64+0x80] ;  /* 0x0000800e041cb981 */ /* 0x000f28000c1e1500 */
[----:B------:R-:W4:Y:S01]  /*0a90*/  @!P4 LDG.E.U16 R32, desc[UR14][R4.64+0xc0] ;  /* 0x0000c00e0420c981 */ /* 0x000f22000c1e1500 */
[--C-:B-1----:R-:W-:Y:S01]  /*0aa0*/  HADD2.F32 R60, -RZ, R62.reuse.H0_H0 ;  /* 0x2000003eff3c7230 */ /* 0x102fe20000004100 */
[----:B------:R-:W-:Y:S01]  /*0ab0*/  BSSY B0, `(.L_x_17518) ;  /* 0x0000036000007945 */ /* 0x000fe20003800000 */
[----:B------:R-:W-:-:S02]  /*0ac0*/  HADD2.F32 R62, -RZ, R62.H1_H1 ;  /* 0x3000003eff3e7230 */ /* 0x000fc40000004100 */
[--C-:B------:R-:W-:Y:S02]  /*0ad0*/  HADD2.F32 R22, -RZ, R63.reuse.H0_H0 ;  /* 0x2000003fff167230 */ /* 0x100fe40000004100 */
[--C-:B-----5:R-:W-:Y:S01]  /*0ae0*/  FADD.FTZ R60, R60, R37.reuse ;  /* 0x000000253c3c7221 */ /* 0x120fe20000010000 */
[----:B------:R-:W-:Y:S02]  /*0af0*/  HADD2.F32 R64, -RZ, R63.H1_H1 ;  /* 0x3000003fff407230 */ /* 0x000fe40000004100 */
[--C-:B------:R-:W-:Y:S01]  /*0b00*/  FADD.FTZ R62, R62, R37.reuse ;  /* 0x000000253e3e7221 */ /* 0x100fe20000010000 */
[----:B------:R-:W-:Y:S02]  /*0b10*/  HADD2.F32 R85, -RZ, R12.H0_H0 ;  /* 0x2000000cff557230 */ /* 0x000fe40000004100 */
[--C-:B------:R-:W-:Y:S01]  /*0b20*/  FADD.FTZ R59, R22, R37.reuse ;  /* 0x00000025163b7221 */ /* 0x100fe20000010000 */
[----:B------:R-:W-:Y:S01]  /*0b30*/  FSETP.GTU.FTZ.AND P2, PT, R60, 20, PT ;  /* 0x41a000003c00780b */ /* 0x000fe20003f5c000 */
[----:B------:R-:W-:Y:S01]  /*0b40*/  FADD.FTZ R64, R64, R37 ;  /* 0x0000002540407221 */ /* 0x000fe20000010000 */
[----:B------:R-:W-:-:S02]  /*0b50*/  FSETP.GTU.FTZ.AND P3, PT, R62, 20, PT ;  /* 0x41a000003e00780b */ /* 0x000fc40003f7c000 */
[----:B------:R-:W-:Y:S02]  /*0b60*/  FSETP.GTU.FTZ.AND P0, PT, R59, 20, PT ;  /* 0x41a000003b00780b */ /* 0x000fe40003f1c000 */
[----:B------:R-:W-:Y:S01]  /*0b70*/  FSETP.GTU.FTZ.AND P1, PT, R64, 20, PT ;  /* 0x41a000004000780b */ /* 0x000fe20003f3c000 */
[----:B--2---:R-:W-:Y:S04]  /*0b80*/  STS.U16 [R57], R8 ;  /* 0x0000000839007388 */ /* 0x004fe80000000400 */
[----:B---3--:R-:W-:Y:S04]  /*0b90*/  STS.U16 [R57+0x40], R10 ;  /* 0x0000400a39007388 */ /* 0x008fe80000000400 */
[----:B----4-:R-:W-:Y:S04]  /*0ba0*/  STS.U16 [R57+0x80], R28 ;  /* 0x0000801c39007388 */ /* 0x010fe80000000400 */
[----:B------:R-:W-:Y:S01]  /*0bb0*/  STS.U16 [R57+0xc0], R32 ;  /* 0x0000c02039007388 */ /* 0x000fe20000000400 */
[----:B------:R-:W-:-:S03]  /*0bc0*/  NOP ;  /* 0x0000000000007918 */ /* 0x000fc60000000000 */
[----:B------:R-:W1:Y:S02]  /*0bd0*/  LDS.64 R2, [R58] ;  /* 0x000000003a027984 */ /* 0x000e640000000a00 */
[--C-:B-1----:R-:W-:Y:S02]  /*0be0*/  HADD2.F32 R77, -RZ, R2.reuse.H0_H0 ;  /* 0x20000002ff4d7230 */ /* 0x102fe40000004100 */
[----:B------:R-:W-:Y:S02]  /*0bf0*/  HADD2.F32 R28, -RZ, R2.H1_H1 ;  /* 0x30000002ff1c7230 */ /* 0x000fe40000004100 */
[----:B------:R-:W-:Y:S01]  /*0c00*/  HADD2.F32 R29, -RZ, R3.H0_H0 ;  /* 0x20000003ff1d7230 */ /* 0x000fe20000004100 */
        /* <DEDUP_REMOVED lines=32> */
.L_x_17519:
[----:B------:R-:W-:Y:S05]  /*0e10*/  BSYNC B0 ;  /* 0x0000000000007941 */ /* 0x000fea0003800000 */
.L_x_17518:
        /* <DEDUP_REMOVED lines=33> */
.L_x_17521:
[----:B------:R-:W-:Y:S05]  /*1030*/  BSYNC B0 ;  /* 0x0000000000007941 */ /* 0x000fea0003800000 */
.L_x_17520:
        /* <DEDUP_REMOVED lines=33> */
.L_x_17523:
[----:B------:R-:W-:Y:S05]  /*1250*/  BSYNC B0 ;  /* 0x0000000000007941 */ /* 0x000fea0003800000 */
.L_x_17522:
        /* <DEDUP_REMOVED lines=33> */
.L_x_17525:
[----:B------:R-:W-:Y:S05]  /*1470*/  BSYNC B0 ;  /* 0x0000000000007941 */ /* 0x000fea0003800000 */
.L_x_17524:
[----:B------:R-:W-:Y:S01]  /*1480*/  ISETP.GE.AND P0, PT, R6, 0x1, PT ;  /* 0x000000010600780c */ /* 0x000fe20003f06270 */
[----:B------:R-:W-:Y:S02]  /*1490*/  HADD2.F32 R80, -RZ, R3.H1_H1 ;  /* 0x30000003ff507230 */ /* 0x000fe40000004100 */
[C---:B------:R-:W-:Y:S01]  /*14a0*/  FFMA.FTZ R3, R77.reuse, R85, R38 ;  /* 0x000000554d037223 */ /* 0x040fe20000010026 */
[----:B------:R-:W-:Y:S01]  /*14b0*/  HADD2.F32 R33, -RZ, R12.H1_H1 ;  /* 0x3000000cff217230 */ /* 0x000fe20000004100 */
[----:B------:R-:W-:Y:S01]  /*14c0*/  BAR.SYNC.DEFER_BLOCKING 0x0 ;  /* 0x0000000000007b1d */ /* 0x000fe20000010000 */
[--C-:B------:R-:W-:Y:S01]  /*14d0*/  HADD2.F32 R32, -RZ, R13.reuse.H0_H0 ;  /* 0x2000000dff207230 */ /* 0x100fe20000004100 */
[----:B------:R-:W-:Y:S01]  /*14e0*/  HFMA2.MMA R84, -RZ, RZ, 0, 0 ;  /* 0x00000000ff547435 */ /* 0x000fe200000001ff */
[----:B------:R-:W-:Y:S02]  /*14f0*/  HADD2.F32 R31, -RZ, R13.H1_H1 ;  /* 0x3000000dff1f7230 */ /* 0x000fe40000004100 */
[C---:B------:R-:W-:Y:S01]  /*1500*/  FFMA.FTZ R2, R28.reuse, R33, R3 ;  /* 0x000000211c027223 */ /* 0x040fe20000010003 */
[----:B------:R-:W-:Y:S01]  /*1510*/  HFMA2.MMA R63, -RZ, RZ, 0, 0 ;  /* 0x00000000ff3f7435 */ /* 0x000fe200000001ff */
[----:B------:R-:W-:Y:S01]  /*1520*/  MOV R83, RZ ;  /* 0x000000ff00537202 */ /* 0x000fe20000000f00 */
[----:B------:R-:W-:Y:S01]  /*1530*/  FMUL.FTZ R61, R77, R36 ;  /* 0x000000244d3d7220 */ /* 0x000fe20000410000 */
[C---:B------:R-:W-:Y:S01]  /*1540*/  FFMA.FTZ R3, R29.reuse, R32, R2 ;  /* 0x000000201d037223 */ /* 0x040fe20000010002 */
[----:B------:R-:W-:Y:S01]  /*1550*/  MOV R66, RZ ;  /* 0x000000ff00427202 */ /* 0x000fe20000000f00 */
[-C--:B------:R-:W-:Y:S01]  /*1560*/  FMUL.FTZ R86, R28, R36.reuse ;  /* 0x000000241c567220 */ /* 0x080fe20000410000 */
[-C--:B------:R-:W-:Y:S01]  /*1570*/  FMUL.FTZ R65, R29, R36.reuse ;  /* 0x000000241d417220 */ /* 0x080fe20000410000 */
[C---:B------:R-:W-:Y:S01]  /*1580*/  FMUL.FTZ R88, R80.reuse, R36 ;  /* 0x0000002450587220 */ /* 0x040fe20000410000 */
[----:B------:R-:W-:Y:S01]  /*1590*/  FFMA.FTZ R38, R80, R31, R3 ;  /* 0x0000001f50267223 */ /* 0x000fe20000010003 */
[----:B------:R-:W-:Y:S06]  /*15a0*/  @!P0 BRA `(.L_x_17526) ;  /* 0x0000002400f08947 */ /* 0x000fec0003800000 */
[----:B------:R-:W-:Y:S01]  /*15b0*/  ISETP.NE.AND P1, PT, R95, RZ, PT ;  /* 0x000000ff5f00720c */ /* 0x000fe20003f25270 */
[----:B------:R-:W0:Y:S01]  /*15c0*/  LDC.64 R4, c[0x0][0x2d8] ;  /* 0x0000b600ff047b82 */ /* 0x000e220000000a00 */
[----:B------:R-:W-:Y:S01]  /*15d0*/  IADD3 R7, R67, -0x1, RZ ;  /* 0xffffffff43077810 */ /* 0x000fe20007ffe0ff */
[----:B------:R-:W-:Y:S01]  /*15e0*/  ULDC.64 UR6, c[0x0][0x248] ;  /* 0x0000920000067ab9 */ /* 0x000fe20000000a00 */
[----:B------:R-:W-:Y:S01]  /*15f0*/  ULDC.64 UR8, c[0x0][0x268] ;  /* 0x00009a0000087ab9 */ /* 0x000fe20000000a00 */
[----:B------:R-:W-:Y:S01]  /*1600*/  IMAD R23, R35, UR6, RZ ;  /* 0x0000000623177c24 */ /* 0x000fe2000f8e02ff */
[----:B------:R-:W-:Y:S01]  /*1610*/  ISETP.LT.AND P0, PT, R67, R0, !P1 ;  /* 0x000000004300720c */ /* 0x000fe20004f01270 */
[----:B------:R-:W-:Y:S01]  /*1620*/  IMAD R25, R35, UR8, RZ ;  /* 0x0000000823197c24 */ /* 0x000fe2000f8e02ff */
[----:B------:R-:W-:Y:S01]  /*1630*/  LEA.HI R0, R7, R7, RZ, 0x1 ;  /* 0x0000000707007211 */ /* 0x000fe200078f08ff */
[----:B------:R-:W1:Y:S01]  /*1640*/  LDC.64 R2, c[0x0][0x2e0] ;  /* 0x0000b800ff027b82 */ /* 0x000e620000000a00 */
[C---:B------:R-:W-:Y:S01]  /*1650*/  IMAD R81, R34.reuse, UR7, R23 ;  /* 0x0000000722517c24 */ /* 0x040fe2000f8e0217 */
[----:B------:R-:W-:Y:S01]  /*1660*/  ULDC.64 UR4, c[0x0][0x230] ;  /* 0x00008c0000047ab9 */ /* 0x000fe20000000a00 */
[----:B------:R-:W-:Y:S01]  /*1670*/  IMAD R83, R34, UR9, R25 ;  /* 0x0000000922537c24 */ /* 0x000fe2000f8e0219 */
[----:B------:R-:W-:Y:S01]  /*1680*/  LOP3.LUT R0, R0, 0xfffffe, RZ, 0xc0, !PT ;  /* 0x00fffffe00007812 */ /* 0x000fe200078ec0ff */
[----:B------:R-:W-:Y:S01]  /*1690*/  IMAD.WIDE.U32 R74, R34, UR8, RZ ;  /* 0x00000008224a7c25 */ /* 0x000fe2000f8e00ff */
[----:B------:R-:W-:-:S02]  /*16a0*/  IADD3 R11, R67, -0x2, RZ ;  /* 0xfffffffe430b7810 */ /* 0x000fc40007ffe0ff */
[----:B------:R-:W2:Y:S01]  /*16b0*/  LDC.64 R8, c[0x0][0x2d0] ;  /* 0x0000b400ff087b82 */ /* 0x000ea20000000a00 */
[----:B------:R-:W-:Y:S01]  /*16c0*/  IADD3 R90, R7, -R0, RZ ;  /* 0x80000000075a7210 */ /* 0x000fe20007ffe0ff */
[----:B------:R-:W-:Y:S01]  /*16d0*/  IMAD R7, R35, UR4, RZ ;  /* 0x0000000423077c24 */ /* 0x000fe2000f8e02ff */
[----:B------:R-:W-:Y:S01]  /*16e0*/  LEA.HI R10, R67, R67, RZ, 0x1 ;  /* 0x00000043430a7211 */ /* 0x000fe200078f08ff */
[----:B------:R-:W-:Y:S01]  /*16f0*/  IMAD R79, R11, R6, RZ ;  /* 0x000000060b4f7224 */ /* 0x000fe200078e02ff */
[----:B------:R-:W-:Y:S01]  /*1700*/  ISETP.GT.AND P1, PT, R67, 0x1, !P1 ;  /* 0x000000014300780c */ /* 0x000fe20004f24270 */
[----:B------:R-:W-:Y:S01]  /*1710*/  IMAD R63, R34, UR5, R7 ;  /* 0x00000005223f7c24 */ /* 0x000fe2000f8e0207 */
[----:B------:R-:W-:Y:S01]  /*1720*/  LOP3.LUT R10, R10, 0x1ffffe, RZ, 0xc0, !PT ;  /* 0x001ffffe0a0a7812 */ /* 0x000fe200078ec0ff */
[----:B------:R-:W3:Y:S01]  /*1730*/  LDC.64 R22, c[0x0][0x238] ;  /* 0x00008e00ff167b82 */ /* 0x000ee20000000a00 */
[C---:B------:R-:W-:Y:S01]  /*1740*/  IMAD.WIDE.U32 R6, R34.reuse, UR6, RZ ;  /* 0x0000000622067c25 */ /* 0x040fe2000f8e00ff */
[----:B------:R-:W-:Y:S01]  /*1750*/  IADD3 R0, R75, R83, RZ ;  /* 0x000000534b007210 */ /* 0x000fe20007ffe0ff */
[----:B------:R-:W-:Y:S01]  /*1760*/  ULDC UR5, c[0x0][0x224] ;  /* 0x0000890000057ab9 */ /* 0x000fe20000000800 */
[----:B------:R-:W-:Y:S01]  /*1770*/  IADD3 R67, R67, -R10, RZ ;  /* 0x8000000a43437210 */ /* 0x000fe20007ffe0ff */
[----:B------:R-:W-:Y:S01]  /*1780*/  IMAD.WIDE.U32 R10, R34, UR4, RZ ;  /* 0x00000004220a7c25 */ /* 0x000fe2000f8e00ff */
[----:B0-----:R-:W-:Y:S01]  /*1790*/  LEA R71, P3, R6, R4, 0x3 ;  /* 0x0000000406477211 */ /* 0x001fe200078618ff */
[----:B------:R-:W-:Y:S01]  /*17a0*/  UMOV UR4, URZ ;  /* 0x0000003f00047c82 */ /* 0x000fe20008000000 */
[----:B------:R-:W0:Y:S01]  /*17b0*/  LDC.64 R24, c[0x0][0x250] ;  /* 0x00009400ff187b82 */ /* 0x000e220000000a00 */
[----:B------:R-:W-:Y:S01]  /*17c0*/  IADD3 R72, R7, R81, RZ ;  /* 0x0000005107487210 */ /* 0x000fe20007ffe0ff */
[----:B------:R-:W-:Y:S01]  /*17d0*/  IMAD.WIDE R78, R79, 0x10, R20 ;  /* 0x000000104f4e7825 */ /* 0x000fe200078e0214 */
[----:B-1----:R-:W-:-:S02]  /*17e0*/  LEA R73, P4, R74, R2, 0x3 ;  /* 0x000000024a497211 */ /* 0x002fc400078818ff */
[----:B------:R-:W-:Y:S02]  /*17f0*/  IADD3 R70, R11, R63, RZ ;  /* 0x0000003f0b467210 */ /* 0x000fe40007ffe0ff */
[----:B------:R-:W-:Y:S01]  /*1800*/  LEA.HI.X R72, R6, R5, R72, 0x3, P3 ;  /* 0x0000000506487211 */ /* 0x000fe200018f1c48 */
[----:B------:R-:W1:Y:S01]  /*1810*/  LDC.64 R26, c[0x0][0x270] ;  /* 0x00009c00ff1a7b82 */ /* 0x000e620000000a00 */
[----:B--2---:R-:W-:Y:S02]  /*1820*/  LEA R69, P2, R10, R8, 0x3 ;  /* 0x000000080a457211 */ /* 0x004fe400078418ff */
[----:B------:R-:W-:Y:S02]  /*1830*/  ISETP.NE.AND P3, PT, R41, RZ, PT ;  /* 0x000000ff2900720c */ /* 0x000fe40003f65270 */
[----:B------:R-:W-:Y:S01]  /*1840*/  MOV R75, R79 ;  /* 0x0000004f004b7202 */ /* 0x000fe20000000f00 */
[----:B------:R-:W-:Y:S01]  /*1850*/  FADD.FTZ R79, R80, R80 ;  /* 0x00000050504f7221 */ /* 0x000fe20000010000 */
[----:B------:R-:W-:Y:S01]  /*1860*/  LEA.HI.X R74, R74, R3, R0, 0x3, P4 ;  /* 0x000000034a4a7211 */ /* 0x000fe200020f1c00 */
[----:B------:R-:W2:Y:S01]  /*1870*/  LDC R76, c[0x0][0x224] ;  /* 0x00008900ff4c7b82 */ /* 0x000ea20000000800 */
[----:B------:R-:W-:Y:S01]  /*1880*/  MOV R68, R78 ;  /* 0x0000004e00447202 */ /* 0x000fe20000000f00 */
[----:B------:R-:W-:Y:S01]  /*1890*/  FADD.FTZ R0, R77, R77 ;  /* 0x0000004d4d007221 */ /* 0x000fe20000010000 */
[----:B------:R-:W-:Y:S01]  /*18a0*/  LEA.HI.X R70, R10, R9, R70, 0x3, P2 ;  /* 0x000000090a467211 */ /* 0x000fe200010f1c46 */
[----:B------:R-:W-:Y:S01]  /*18b0*/  FADD.FTZ R77, R28, R28 ;  /* 0x0000001c1c4d7221 */ /* 0x000fe20000010000 */
[----:B------:R-:W-:Y:S01]  /*18c0*/  FADD.FTZ R78, R29, R29 ;  /* 0x0000001d1d4e7221 */ /* 0x000fe20000010000 */
[----:B------:R-:W-:-:S02]  /*18d0*/  ISETP.NE.AND P2, PT, R41, 0x1f, PT ;  /* 0x0000001f2900780c */ /* 0x000fc40003f45270 */
[----:B------:R-:W4:Y:S01]  /*18e0*/  LDC R97, c[0x0][0x21c] ;  /* 0x00008700ff617b82 */ /* 0x000f220000000800 */
[-C--:B------:R-:W-:Y:S02]  /*18f0*/  MOV R80, R30.reuse ;  /* 0x0000001e00507202 */ /* 0x080fe40000000f00 */
[----:B------:R-:W-:Y:S02]  /*1900*/  P2R R2, PR, RZ, 0x8 ;  /* 0x00000008ff027803 */ /* 0x000fe40000000000 */
[----:B------:R-:W-:Y:S02]  /*1910*/  MOV R84, RZ ;  /* 0x000000ff00547202 */ /* 0x000fe40000000f00 */
[----:B------:R-:W-:Y:S02]  /*1920*/  MOV R82, R30 ;  /* 0x0000001e00527202 */ /* 0x000fe40000000f00 */
[----:B------:R-:W-:Y:S02]  /*1930*/  MOV R83, RZ ;  /* 0x000000ff00537202 */ /* 0x000fe40000000f00 */
[----:B------:R-:W-:-:S02]  /*1940*/  MOV R63, RZ ;  /* 0x000000ff003f7202 */ /* 0x000fc40000000f00 */
[----:B------:R-:W-:Y:S02]  /*1950*/  MOV R66, RZ ;  /* 0x000000ff00427202 */ /* 0x000fe40000000f00 */
[----:B------:R-:W-:Y:S02]  /*1960*/  IADD3 R81, R41, 0x200, RZ ;  /* 0x0000020029517810 */ /* 0x000fe40007ffe0ff */
[----:B---3--:R-:W-:Y:S02]  /*1970*/  SHF.L.U64.HI R23, R22, 0x3, R23 ;  /* 0x0000000316177819 */ /* 0x008fe40000010217 */
[----:B0-----:R-:W-:Y:S02]  /*1980*/  SHF.L.U64.HI R25, R24, 0x3, R25 ;  /* 0x0000000318197819 */ /* 0x001fe40000010219 */
[----:B-1----:R-:W-:Y:S02]  /*1990*/  SHF.L.U64.HI R27, R26, 0x3, R27 ;  /* 0x000000031a1b7819 */ /* 0x002fe4000001021b */
[----:B------:R-:W-:-:S07]  /*19a0*/  SHF.L.U32 R90, R90, 0x8, RZ ;  /* 0x000000085a5a7819 */ /* 0x000fce00000006ff */
.L_x_17541:
[----:B------:R-:W-:Y:S02]  /*19b0*/  MOV R2, R69 ;  /* 0x0000004500027202 */ /* 0x000fe40000000f00 */
[----:B------:R-:W-:-:S05]  /*19c0*/  MOV R3, R70 ;  /* 0x0000004600037202 */ /* 0x000fca0000000f00 */
[----:B0-----:R0:W3:Y:S01]  /*19d0*/  LDG.E.64 R28, desc[UR14][R2.64] ;  /* 0x0000000e021c7981 */ /* 0x0010e2000c1e1b00 */
[----:B------:R-:W-:Y:S02]  /*19e0*/  ISETP.NE.AND P3, PT, R41, RZ, PT ;  /* 0x000000ff2900720c */ /* 0x000fe40003f65270 */
[----:B------:R-:W-:Y:S02]  /*19f0*/  CS2R R10, SRZ ;  /* 0x00000000000a7805 */ /* 0x000fe4000001ff00 */
[----:B------:R-:W-:-:S04]  /*1a00*/  SEL R7, R90, R81, !P3 ;  /* 0x000000515a077207 */ /* 0x000fc80005800000 */
[----:B------:R-:W-:Y:S02]  /*1a10*/  LEA R89, R7, R30, 0x3 ;  /* 0x0000001e07597211 */ /* 0x000fe400078e18ff */
[----:B------:R-:W-:Y:S01]  /*1a20*/  MOV R7, R74 ;  /* 0x0000004a00077202 */ /* 0x000fe20000000f00 */
[----:B------:R-:W1:Y:S01]  /*1a30*/  @P2 S2R R101, SR_CgaCtaId ;  /* 0x0000000000652919 */ /* 0x000e620000008800 */
[----:B0-----:R-:W-:Y:S02]  /*1a40*/  @P1 MOV R2, R68 ;  /* 0x0000004400021202 */ /* 0x001fe40000000f00 */
[----:B------:R-:W-:Y:S01]  /*1a50*/  @P1 MOV R3, R75 ;  /* 0x0000004b00031202 */ /* 0x000fe20000000f00 */
[----:B------:R-:W-:Y:S01]  /*1a60*/  BSSY B0, `(.L_x_17527) ;  /* 0x0000054000007945 */ /* 0x000fe20003800000 */
[----:B---3--:R-:W-:Y:S01]  /*1a70*/  FMUL.FTZ R87, R28, 1.4426950216293334961 ;  /* 0x3fb8aa3b1c577820 */ /* 0x008fe20000410000 */
[----:B------:R-:W-:-:S03]  /*1a80*/  FMUL.FTZ R5, R29, R60 ;  /* 0x0000003c1d057220 */ /* 0x000fc60000410000 */
[----:B------:R-:W-:Y:S01]  /*1a90*/  FMUL.FTZ R4, R87, R60 ;  /* 0x0000003c57047220 */ /* 0x000fe20000410000 */
[----:B------:R-:W-:-:S04]  /*1aa0*/  FMUL.RZ R6, R5, 0.15915493667125701904 ;  /* 0x3e22f98305067820 */ /* 0x000fc8000040c000 */
[----:B------:R-:W-:Y:S08]  /*1ab0*/  MUFU.COS R5, R6 ;  /* 0x0000000600057308 */ /* 0x000ff00000000000 */
[----:B------:R-:W0:Y:S08]  /*1ac0*/  MUFU.EX2 R4, R4 ;  /* 0x0000000400047308 */ /* 0x000e300000000800 */
[----:B------:R3:W2:Y:S01]  /*1ad0*/  MUFU.SIN R9, R6 ;  /* 0x0000000600097308 */ /* 0x0006a20000000400 */
[----:B0-----:R-:W-:Y:S01]  /*1ae0*/  FMUL.FTZ R8, R4, R5 ;  /* 0x0000000504087220 */ /* 0x001fe20000410000 */
[----:B------:R-:W-:-:S02]  /*1af0*/  MOV R5, R72 ;  /* 0x0000004800057202 */ /* 0x000fc40000000f00 */
[----:B---3--:R-:W-:Y:S01]  /*1b00*/  MOV R6, R73 ;  /* 0x0000004900067202 */ /* 0x008fe20000000f00 */
[----:B--2---:R-:W-:Y:S01]  /*1b10*/  FMUL.FTZ R9, R4, R9 ;  /* 0x0000000904097220 */ /* 0x004fe20000410000 */
[----:B------:R-:W-:-:S04]  /*1b20*/  MOV R4, R71 ;  /* 0x0000004700047202 */ /* 0x000fc80000000f00 */
[----:B------:R-:W5:Y:S04]  /*1b30*/  LDG.E.64 R6, desc[UR14][R6.64] ;  /* 0x0000000e06067981 */ /* 0x000f68000c1e1b00 */
[----:B------:R0:W-:Y:S04]  /*1b40*/  STS.64 [R89+0x560], R8 ;  /* 0x0005600859007388 */ /* 0x0001e80000000a00 */
[----:B------:R-:W5:Y:S01]  /*1b50*/  LDG.E.64 R4, desc[UR14][R4.64] ;  /* 0x0000000e04047981 */ /* 0x000f62000c1e1b00 */
[----:B------:R-:W-:Y:S01]  /*1b60*/  BAR.SYNC.DEFER_BLOCKING 0x0 ;  /* 0x0000000000007b1d */ /* 0x000fe20000010000 */
[-C--:B------:R-:W-:Y:S01]  /*1b70*/  FMUL.FTZ R91, R29, R62.reuse ;  /* 0x0000003e1d5b7220 */ /* 0x080fe20000410000 */
[----:B0-----:R-:W-:-:S03]  /*1b80*/  FMUL.FTZ R89, R87, R62 ;  /* 0x0000003e57597220 */ /* 0x001fc60000410000 */
[----:B------:R-:W-:-:S04]  /*1b90*/  FMUL.RZ R98, R91, 0.15915493667125701904 ;  /* 0x3e22f9835b627820 */ /* 0x000fc8000040c000 */
[----:B------:R-:W-:Y:S01]  /*1ba0*/  MUFU.SIN R92, R98 ;  /* 0x00000062005c7308 */ /* 0x000fe20000000400 */
[----:B------:R-:W-:-:S07]  /*1bb0*/  FMUL.FTZ R91, R87, R59 ;  /* 0x0000003b575b7220 */ /* 0x000fce0000410000 */
[----:B------:R-:W0:Y:S01]  /*1bc0*/  MUFU.EX2 R89, R89 ;  /* 0x0000005900597308 */ /* 0x000e220000000800 */
[----:B------:R2:W5:Y:S07]  /*1bd0*/  @P1 LDG.E.64 R10, desc[UR14][R2.64+0x8] ;  /* 0x0000080e020a1981 */ /* 0x00056e000c1e1b00 */
[----:B------:R-:W3:Y:S01]  /*1be0*/  MUFU.COS R94, R98 ;  /* 0x00000062005e7308 */ /* 0x000ee20000000000 */
[----:B--2---:R-:W-:-:S04]  /*1bf0*/  FMUL.FTZ R2, R29, R59 ;  /* 0x0000003b1d027220 */ /* 0x004fc80000410000 */
[----:B------:R-:W-:-:S03]  /*1c00*/  FMUL.RZ R3, R2, 0.15915493667125701904 ;  /* 0x3e22f98302037820 */ /* 0x000fc6000040c000 */
[----:B------:R-:W-:Y:S01]  /*1c10*/  MUFU.EX2 R91, R91 ;  /* 0x0000005b005b7308 */ /* 0x000fe20000000800 */
[-C--:B------:R-:W-:Y:S01]  /*1c20*/  FMUL.FTZ R2, R29, R64.reuse ;  /* 0x000000401d027220 */ /* 0x080fe20000410000 */
[----:B------:R-:W-:Y:S01]  /*1c30*/  FMUL.FTZ R93, R87, R64 ;  /* 0x00000040575d7220 */ /* 0x000fe20000410000 */
[----:B0-----:R-:W-:-:S05]  /*1c40*/  FMUL.FTZ R87, R89, R92 ;  /* 0x0000005c59577220 */ /* 0x001fca0000410000 */
[----:B------:R-:W0:Y:S01]  /*1c50*/  MUFU.SIN R96, R3 ;  /* 0x0000000300607308 */ /* 0x000e220000000400 */
[----:B------:R-:W-:Y:S01]  /*1c60*/  FMUL.RZ R99, R2, 0.15915493667125701904 ;  /* 0x3e22f98302637820 */ /* 0x000fe2000040c000 */
[----:B------:R-:W-:Y:S01]  /*1c70*/  @P2 MOV R2, 0x400 ;  /* 0x0000040000022802 */ /* 0x000fe20000000f00 */
[----:B---3--:R-:W-:-:S05]  /*1c80*/  FMUL.FTZ R89, R89, R94 ;  /* 0x0000005e59597220 */ /* 0x008fca0000410000 */
[----:B------:R-:W2:Y:S01]  /*1c90*/  MUFU.COS R100, R3 ;  /* 0x0000000300647308 */ /* 0x000ea20000000000 */
[----:B------:R-:W-:Y:S01]  /*1ca0*/  FMUL.FTZ R98, R85, R60 ;  /* 0x0000003c55627220 */ /* 0x000fe20000410000 */
[----:B------:R-:W-:Y:S01]  /*1cb0*/  FMUL.FTZ R92, RZ, R87 ;  /* 0x00000057ff5c7220 */ /* 0x000fe20000410000 */
[----:B-1----:R-:W-:Y:S02]  /*1cc0*/  @P2 LEA R30, R101, R2, 0x18 ;  /* 0x00000002651e2211 */ /* 0x002fe400078ec0ff */
[-C--:B------:R-:W-:Y:S01]  /*1cd0*/  FMUL.FTZ R2, R87, R98.reuse ;  /* 0x0000006257027220 */ /* 0x080fe20000410000 */
[----:B------:R-:W-:Y:S02]  /*1ce0*/  FFMA.FTZ R92, R89, R98, -R92 ;  /* 0x00000062595c7223 */ /* 0x000fe4000001085c */
[----:B------:R-:W-:Y:S01]  /*1cf0*/  MUFU.EX2 R93, R93 ;  /* 0x0000005d005d7308 */ /* 0x000fe20000000800 */
[----:B0-----:R-:W-:Y:S01]  /*1d00*/  FMUL.FTZ R101, R91, R96 ;  /* 0x000000605b657220 */ /* 0x001fe20000410000 */
[----:B------:R-:W-:Y:S01]  /*1d10*/  FFMA.FTZ R2, RZ, R89, R2 ;  /* 0x00000059ff027223 */ /* 0x000fe20000010002 */
[----:B------:R-:W-:-:S05]  /*1d20*/  FFMA.FTZ R94, R33, R62, R92 ;  /* 0x0000003e215e7223 */ /* 0x000fca000001005c */
[----:B------:R-:W0:Y:S01]  /*1d30*/  MUFU.SIN R104, R99 ;  /* 0x0000006300687308 */ /* 0x000e220000000400 */
[----:B--2---:R-:W-:Y:S01]  /*1d40*/  FMUL.FTZ R85, R91, R100 ;  /* 0x000000645b557220 */ /* 0x004fe20000410000 */
[----:B------:R-:W-:-:S06]  /*1d50*/  FADD.FTZ R2, RZ, R2 ;  /* 0x00000002ff027221 */ /* 0x000fcc0000010000 */
[----:B------:R1:W2:Y:S01]  /*1d60*/  MUFU.COS R102, R99 ;  /* 0x0000006300667308 */ /* 0x0002a20000000000 */
[----:B------:R-:W-:Y:S01]  /*1d70*/  FMUL.FTZ R96, R101, R94 ;  /* 0x0000005e65607220 */ /* 0x000fe20000410000 */
[-C--:B------:R-:W-:Y:S01]  /*1d80*/  FMUL.FTZ R3, R9, R87.reuse ;  /* 0x0000005709037220 */ /* 0x080fe20000410000 */
[C---:B------:R-:W-:Y:S01]  /*1d90*/  FMUL.FTZ R92, R8.reuse, R87 ;  /* 0x00000057085c7220 */ /* 0x040fe20000410000 */
[-C--:B------:R-:W-:Y:S01]  /*1da0*/  FMUL.FTZ R91, R101, R2.reuse ;  /* 0x00000002655b7220 */ /* 0x080fe20000410000 */
[----:B------:R-:W-:Y:S01]  /*1db0*/  FFMA.FTZ R96, R85, R2, R96 ;  /* 0x0000000255607223 */ /* 0x000fe20000010060 */
[-C--:B------:R-:W-:Y:S01]  /*1dc0*/  FFMA.FTZ R2, R8, R89.reuse, -R3 ;  /* 0x0000005908027223 */ /* 0x080fe20000010803 */
[----:B------:R-:W-:Y:S01]  /*1dd0*/  FFMA.FTZ R92, R9, R89, R92 ;  /* 0x00000059095c7223 */ /* 0x000fe2000001005c */
[----:B------:R-:W-:Y:S01]  /*1de0*/  FFMA.FTZ R91, R85, R94, -R91 ;  /* 0x0000005e555b7223 */ /* 0x000fe2000001085b */
[----:B0-----:R-:W-:Y:S01]  /*1df0*/  FMUL.FTZ R104, R93, R104 ;  /* 0x000000685d687220 */ /* 0x001fe20000410000 */
[----:B-1----:R-:W-:Y:S01]  /*1e00*/  FADD.FTZ R99, RZ, R96 ;  /* 0x00000060ff637221 */ /* 0x002fe20000010000 */
[C---:B------:R-:W-:Y:S01]  /*1e10*/  FMUL.FTZ R94, R101.reuse, R2 ;  /* 0x00000002655e7220 */ /* 0x040fe20000410000 */
[----:B------:R-:W-:-:S02]  /*1e20*/  FMUL.FTZ R3, R101, R92 ;  /* 0x0000005c65037220 */ /* 0x000fc40000410000 */
[----:B------:R-:W-:Y:S01]  /*1e30*/  FMUL.FTZ R103, R104, R99 ;  /* 0x0000006368677220 */ /* 0x000fe20000410000 */
[----:B--2---:R-:W-:Y:S01]  /*1e40*/  FMUL.FTZ R102, R93, R102 ;  /* 0x000000665d667220 */ /* 0x004fe20000410000 */
[----:B------:R-:W-:Y:S01]  /*1e50*/  FFMA.FTZ R93, R32, R59, R91 ;  /* 0x0000003b205d7223 */ /* 0x000fe2000001005b */
[C---:B------:R-:W-:Y:S01]  /*1e60*/  FFMA.FTZ R91, R85.reuse, R92, R94 ;  /* 0x0000005c555b7223 */ /* 0x040fe2000001005e */
[----:B------:R-:W-:Y:S02]  /*1e70*/  FFMA.FTZ R3, R85, R2, -R3 ;  /* 0x0000000255037223 */ /* 0x000fe40000010803 */
[-C--:B------:R-:W-:Y:S01]  /*1e80*/  FMUL.FTZ R94, R104, R93.reuse ;  /* 0x0000005d685e7220 */ /* 0x080fe20000410000 */
[----:B------:R-:W-:Y:S01]  /*1e90*/  FFMA.FTZ R96, R102, R93, -R103 ;  /* 0x0000005d66607223 */ /* 0x000fe20000010867 */
[C---:B------:R-:W-:Y:S01]  /*1ea0*/  FMUL.FTZ R2, R104.reuse, R91 ;  /* 0x0000005b68027220 */ /* 0x040fe20000410000 */
[----:B------:R-:W-:Y:S01]  /*1eb0*/  @P2 LEA R93, R41, R30, 0x3 ;  /* 0x0000001e295d2211 */ /* 0x000fe200078e18ff */
[----:B------:R-:W-:-:S02]  /*1ec0*/  FMUL.FTZ R92, R104, R3 ;  /* 0x00000003685c7220 */ /* 0x000fc40000410000 */
[C---:B------:R-:W-:Y:S02]  /*1ed0*/  FFMA.FTZ R109, R102.reuse, R3, -R2 ;  /* 0x00000003666d7223 */ /* 0x040fe40000010802 */
[----:B------:R0:W1:Y:S01]  /*1ee0*/  @P2 LDS.64 R2, [R93+0x1568] ;  /* 0x001568005d022984 */ /* 0x0000620000000a00 */
[C---:B------:R-:W-:Y:S01]  /*1ef0*/  FFMA.FTZ R94, R102.reuse, R99, R94 ;  /* 0x00000063665e7223 */ /* 0x040fe2000001005e */
[----:B------:R-:W-:Y:S01]  /*1f00*/  FFMA.FTZ R92, R102, R91, R92 ;  /* 0x0000005b665c7223 */ /* 0x000fe2000001005c */
[----:B------:R-:W-:Y:S02]  /*1f10*/  FFMA.FTZ R96, R31, R64, R96 ;  /* 0x000000401f607223 */ /* 0x000fe40000010060 */
[----:B------:R-:W-:Y:S01]  /*1f20*/  FADD.FTZ R108, RZ, R94 ;  /* 0x0000005eff6c7221 */ /* 0x000fe20000010000 */
[----:B------:R-:W-:Y:S06]  /*1f30*/  @P2 BRA `(.L_x_17528) ;  /* 0x0000000000182947 */ /* 0x000fec0003800000 */
[-C--:B-1----:R-:W-:Y:S02]  /*1f40*/  IADD3 R3, -R49, R76.reuse, RZ ;  /* 0x0000004c31037210 */ /* 0x082fe40007ffe1ff */
[----:B------:R-:W-:Y:S02]  /*1f50*/  MOV R2, 0x3f800000 ;  /* 0x3f80000000027802 */ /* 0x000fe40000000f00 */
[----:B------:R-:W-:Y:S01]  /*1f60*/  ISETP.NE.AND P2, PT, R3, R76, PT ;  /* 0x0000004c0300720c */ /* 0x000fe20003f45270 */
[----:B------:R-:W-:-:S12]  /*1f70*/  HFMA2.MMA R3, -RZ, RZ, 0, 0 ;  /* 0x00000000ff037435 */ /* 0x000fd800000001ff */
[----:B------:R-:W-:-:S05]  /*1f80*/  @P2 LEA R91, R67, R82, 0xb ;  /* 0x00000052435b2211 */ /* 0x000fca00078e58ff */
[----:B------:R2:W3:Y:S02]  /*1f90*/  @P2 LDS.64 R2, [R91+0x560] ;  /* 0x000560005b022984 */ /* 0x0004e40000000a00 */
.L_x_17528:
[----:B------:R-:W-:Y:S05]  /*1fa0*/  BSYNC B0 ;  /* 0x0000000000007941 */ /* 0x000fea0003800000 */
.L_x_17527:
[----:B------:R-:W4:Y:S01]  /*1fb0*/  SHFL.UP PT, R94, R96, 0x1, RZ ;  /* 0x04200000605e7989 */ /* 0x000f2200000e00ff */
[----:B------:R-:W-:Y:S01]  /*1fc0*/  ISETP.GE.AND P2, PT, R43, 0x1, PT ;  /* 0x000000012b00780c */ /* 0x000fe20003f46270 */
[C---:B-----5:R-:W-:Y:S01]  /*1fd0*/  FMUL.FTZ R107, R5.reuse, R7 ;  /* 0x00000007056b7220 */ /* 0x060fe20000410000 */
[-C--:B------:R-:W-:Y:S01]  /*1fe0*/  FMUL.FTZ R5, R5, R6.reuse ;  /* 0x0000000605057220 */ /* 0x080fe20000410000 */
[----:B------:R-:W1:Y:S01]  /*1ff0*/  SHFL.UP PT, R99, R108, 0x1, RZ ;  /* 0x042000006c637989 */ /* 0x000e6200000e00ff */
[C---:B------:R-:W-:Y:S01]  /*2000*/  ISETP.NE.AND P6, PT, R95.reuse, 0x1f, PT ;  /* 0x0000001f5f00780c */ /* 0x040fe20003fc5270 */
[----:B------:R-:W-:Y:S01]  /*2010*/  FFMA.FTZ R107, R4, R6, -R107 ;  /* 0x00000006046b7223 */ /* 0x000fe2000001086b */
[----:B------:R-:W-:Y:S01]  /*2020*/  BSSY B0, `(.L_x_17529) ;  /* 0x0000093000007945 */ /* 0x000fe20003800000 */
[----:B--2---:R-:W2:Y:S01]  /*2030*/  SHFL.UP PT, R91, R109, 0x1, RZ ;  /* 0x042000006d5b7989 */ /* 0x004ea200000e00ff */
[----:B------:R-:W-:Y:S01]  /*2040*/  ISETP.GT.U32.AND P3, PT, R95, 0x1b, PT ;  /* 0x0000001b5f00780c */ /* 0x000fe20003f64070 */
[----:B------:R-:W-:Y:S01]  /*2050*/  FMUL.FTZ R111, R79, R107 ;  /* 0x0000006b4f6f7220 */ /* 0x000fe20000410000 */
[C---:B------:R-:W-:Y:S01]  /*2060*/  ISETP.GT.U32.AND P4, PT, R95.reuse, 0x17, PT ;  /* 0x000000175f00780c */ /* 0x040fe20003f84070 */
[----:B0-----:R-:W0:Y:S01]  /*2070*/  SHFL.UP PT, R93, R92, 0x1, RZ ;  /* 0x042000005c5d7989 */ /* 0x001e2200000e00ff */
[----:B------:R-:W-:-:S03]  /*2080*/  ISETP.GT.U32.AND P5, PT, R95, 0xf, PT ;  /* 0x0000000f5f00780c */ /* 0x000fc60003fa4070 */
[----:B------:R-:W-:Y:S04]  /*2090*/  SHFL.IDX PT, R10, R10, RZ, 0x1f ;  /* 0x00001fff0a0a7589 */ /* 0x000fe800000e0000 */
[----:B------:R-:W-:Y:S01]  /*20a0*/  SHFL.IDX PT, R11, R11, RZ, 0x1f ;  /* 0x00001fff0b0b7589 */ /* 0x000fe200000e0000 */
[C---:B----4-:R-:W-:Y:S01]  /*20b0*/  FMUL.FTZ R110, R92.reuse, R94 ;  /* 0x0000005e5c6e7220 */ /* 0x050fe20000410000 */
[----:B-1----:R-:W-:-:S03]  /*20c0*/  FMUL.FTZ R106, R92, R99 ;  /* 0x000000635c6a7220 */ /* 0x002fc60000410000 */
[C---:B------:R-:W-:Y:S01]  /*20d0*/  FFMA.FTZ R99, R109.reuse, R99, R110 ;  /* 0x000000636d637223 */ /* 0x040fe2000001006e */
[----:B--2---:R-:W-:Y:S01]  /*20e0*/  FMUL.FTZ R100, R92, R91 ;  /* 0x0000005b5c647220 */ /* 0x004fe20000410000 */
        /* <DEDUP_REMOVED lines=10> */
[----:B------:R-:W2:Y:S04]  /*2190*/  SHFL.UP PT, R92, R109, 0x2, RZ ;  /* 0x044000006d5c7989 */ /* 0x000ea800000e00ff */
[----:B------:R-:W4:Y:S01]  /*21a0*/  SHFL.UP PT, R94, R105, 0x2, RZ ;  /* 0x04400000695e7989 */ /* 0x000f2200000e00ff */
[C---:B0-----:R-:W-:Y:S01]  /*21b0*/  FMUL.FTZ R91, R105.reuse, R106 ;  /* 0x0000006a695b7220 */ /* 0x041fe20000410000 */
[----:B-1----:R-:W-:-:S03]  /*21c0*/  FMUL.FTZ R110, R105, R100 ;  /* 0x00000064696e7220 */ /* 0x002fc60000410000 */
[----:B------:R-:W-:Y:S01]  /*21d0*/  FFMA.FTZ R99, R109, R100, -R91 ;  /* 0x000000646d637223 */ /* 0x000fe2000001085b */
[----:B--2---:R-:W-:Y:S01]  /*21e0*/  FMUL.FTZ R93, R105, R92 ;  /* 0x0000005c695d7220 */ /* 0x004fe20000410000 */
        /* <DEDUP_REMOVED lines=14> */
[C---:B------:R-:W-:Y:S01]  /*22d0*/  FFMA.FTZ R99, R109.reuse, R99, R106 ;  /* 0x000000636d637223 */ /* 0x040fe2000001006a */
[----:B------:R-:W-:Y:S01]  /*22e0*/  FFMA.FTZ R106, R4, R7, R5 ;  /* 0x00000007046a7223 */ /* 0x000fe20000010005 */
[----:B--2---:R-:W-:Y:S01]  /*22f0*/  FMUL.FTZ R103, R94, R91 ;  /* 0x0000005b5e677220 */ /* 0x004fe20000410000 */
[----:B------:R-:W-:Y:S01]  /*2300*/  FFMA.FTZ R93, R109, R93, -R100 ;  /* 0x0000005d6d5d7223 */ /* 0x000fe20000010864 */
[----:B------:R-:W-:Y:S01]  /*2310*/  @P2 FADD.FTZ R108, R108, R99 ;  /* 0x000000636c6c2221 */ /* 0x000fe20000010000 */
[----:B------:R-:W-:Y:S01]  /*2320*/  FMUL.FTZ R113, R79, R106 ;  /* 0x0000006a4f717220 */ /* 0x000fe20000410000 */
[CC--:B----4-:R-:W-:Y:S01]  /*2330*/  FFMA.FTZ R103, R109.reuse, R92.reuse, R103 ;  /* 0x0000005c6d677223 */ /* 0x0d0fe20000010067 */
[----:B------:R-:W-:Y:S01]  /*2340*/  FMUL.FTZ R92, R94, R92 ;  /* 0x0000005c5e5c7220 */ /* 0x000fe20000410000 */
[----:B------:R-:W-:Y:S01]  /*2350*/  @P2 FADD.FTZ R96, R96, R93 ;  /* 0x0000005d60602221 */ /* 0x000fe20000010000 */
[----:B------:R-:W0:Y:S01]  /*2360*/  SHFL.UP PT, R112, R108, 0x8, RZ ;  /* 0x050000006c707989 */ /* 0x000e2200000e00ff */
[----:B------:R-:W-:Y:S01]  /*2370*/  FMUL.FTZ R7, R102, R113 ;  /* 0x0000007166077220 */ /* 0x000fe20000410000 */
[----:B------:R-:W-:Y:S01]  /*2380*/  @P2 FFMA.FTZ R109, R109, R91, -R92 ;  /* 0x0000005b6d6d2223 */ /* 0x000fe2000001085c */
[----:B------:R-:W-:Y:S01]  /*2390*/  FSEL R115, R94, R103, !P2 ;  /* 0x000000675e737208 */ /* 0x000fe20005000000 */
[----:B------:R-:W1:Y:S01]  /*23a0*/  SHFL.UP PT, R110, R96, 0x8, RZ ;  /* 0x05000000606e7989 */ /* 0x000e6200000e00ff */
[----:B------:R-:W-:Y:S01]  /*23b0*/  FMUL.FTZ R5, R104, R113 ;  /* 0x0000007168057220 */ /* 0x000fe20000410000 */
[----:B------:R-:W-:Y:S01]  /*23c0*/  FMUL.FTZ R100, R78, R106 ;  /* 0x0000006a4e647220 */ /* 0x000fe20000410000 */
[----:B------:R-:W-:Y:S01]  /*23d0*/  FFMA.FTZ R7, -R104, R111, -R7 ;  /* 0x0000006f68077223 */ /* 0x000fe20000010907 */
[----:B------:R-:W2:Y:S01]  /*23e0*/  SHFL.UP PT, R92, R109, 0x8, RZ ;  /* 0x050000006d5c7989 */ /* 0x000ea200000e00ff */
[----:B------:R-:W-:Y:S01]  /*23f0*/  FMUL.FTZ R99, R78, R107 ;  /* 0x0000006b4e637220 */ /* 0x000fe20000410000 */
[----:B------:R-:W-:Y:S01]  /*2400*/  FFMA.FTZ R4, R102, R111, -R5 ;  /* 0x0000006f66047223 */ /* 0x000fe20000010805 */
[----:B------:R-:W-:Y:S01]  /*2410*/  FADD.FTZ R6, -R100, R7 ;  /* 0x0000000764067221 */ /* 0x000fe20000010100 */
[----:B------:R-:W4:Y:S01]  /*2420*/  SHFL.UP PT, R94, R115, 0x8, RZ ;  /* 0x05000000735e7989 */ /* 0x000f2200000e00ff */
[----:B------:R-:W-:Y:S01]  /*2430*/  ISETP.GE.AND P2, PT, R43, 0x8, PT ;  /* 0x000000082b00780c */ /* 0x000fe20003f46270 */
[----:B------:R-:W-:Y:S01]  /*2440*/  FADD.FTZ R4, R99, R4 ;  /* 0x0000000463047221 */ /* 0x000fe20000010000 */
[----:B------:R-:W-:Y:S01]  /*2450*/  FMUL.FTZ R114, R101, -R6 ;  /* 0x8000000665727220 */ /* 0x000fe20000410000 */
[C---:B------:R-:W-:Y:S01]  /*2460*/  FMUL.FTZ R105, R77.reuse, R106 ;  /* 0x0000006a4d697220 */ /* 0x040fe20000410000 */
[-C--:B------:R-:W-:Y:S01]  /*2470*/  FMUL.FTZ R103, R77, R107.reuse ;  /* 0x0000006b4d677220 */ /* 0x080fe20000410000 */
[-C--:B------:R-:W-:Y:S01]  /*2480*/  FMUL.FTZ R5, R101, -R4.reuse ;  /* 0x8000000465057220 */ /* 0x080fe20000410000 */
[C---:B------:R-:W-:Y:S01]  /*2490*/  FFMA.FTZ R4, R85.reuse, R4, -R114 ;  /* 0x0000000455047223 */ /* 0x040fe20000010872 */
[C---:B------:R-:W-:Y:S01]  /*24a0*/  FMUL.FTZ R107, R0.reuse, R107 ;  /* 0x0000006b006b7220 */ /* 0x040fe20000410000 */
[----:B------:R-:W-:Y:S01]  /*24b0*/  FMUL.FTZ R106, R0, R106 ;  /* 0x0000006a006a7220 */ /* 0x000fe20000410000 */
[----:B------:R-:W-:Y:S01]  /*24c0*/  FFMA.FTZ R6, R85, R6, R5 ;  /* 0x0000000655067223 */ /* 0x000fe20000010005 */
[----:B------:R-:W-:Y:S01]  /*24d0*/  FADD.FTZ R120, R103, R4 ;  /* 0x0000000467787221 */ /* 0x000fe20000010000 */
[----:B0-----:R-:W-:Y:S01]  /*24e0*/  FMUL.FTZ R91, R115, R112 ;  /* 0x00000070735b7220 */ /* 0x001fe20000410000 */
[----:B------:R-:W-:Y:S01]  /*24f0*/  MOV R4, 0x3f800000 ;  /* 0x3f80000000047802 */ /* 0x000fe20000000f00 */
[----:B------:R-:W-:Y:S01]  /*2500*/  FADD.FTZ R122, -R105, R6 ;  /* 0x00000006697a7221 */ /* 0x000fe20000010100 */
[----:B------:R-:W-:Y:S01]  /*2510*/  FMUL.FTZ R124, R87, -R120 ;  /* 0x80000078577c7220 */ /* 0x000fe20000410000 */
[-C--:B-1----:R-:W-:Y:S01]  /*2520*/  FMUL.FTZ R114, R115, R110.reuse ;  /* 0x0000006e73727220 */ /* 0x082fe20000410000 */
[----:B------:R-:W-:Y:S01]  /*2530*/  FFMA.FTZ R91, R109, R110, -R91 ;  /* 0x0000006e6d5b7223 */ /* 0x000fe2000001085b */
[----:B--2---:R-:W-:-:S02]  /*2540*/  FMUL.FTZ R7, R115, R92 ;  /* 0x0000005c73077220 */ /* 0x004fc40000410000 */
[----:B------:R-:W-:Y:S01]  /*2550*/  FFMA.FTZ R93, R109, R112, R114 ;  /* 0x000000706d5d7223 */ /* 0x000fe20000010072 */
[----:B------:R-:W-:Y:S01]  /*2560*/  @P2 FADD.FTZ R96, R96, R91 ;  /* 0x0000005b60602221 */ /* 0x000fe20000010000 */
[-C--:B----4-:R-:W-:Y:S01]  /*2570*/  FMUL.FTZ R5, R115, R94.reuse ;  /* 0x0000005e73057220 */ /* 0x090fe20000410000 */
[C---:B------:R-:W-:Y:S01]  /*2580*/  FFMA.FTZ R94, R109.reuse, R94, R7 ;  /* 0x0000005e6d5e7223 */ /* 0x040fe20000010007 */
[----:B---3--:R-:W-:Y:S01]  /*2590*/  FMUL.FTZ R7, R104, -R2 ;  /* 0x8000000268077220 */ /* 0x008fe20000410000 */
[----:B------:R-:W-:Y:S01]  /*25a0*/  @P2 FADD.FTZ R108, R108, R93 ;  /* 0x0000005d6c6c2221 */ /* 0x000fe20000010000 */
[----:B------:R-:W-:Y:S01]  /*25b0*/  @P2 FFMA.FTZ R109, R109, R92, -R5 ;  /* 0x0000005c6d6d2223 */ /* 0x000fe20000010805 */
[-C--:B------:R-:W-:Y:S01]  /*25c0*/  FMUL.FTZ R5, R104, R3.reuse ;  /* 0x0000000368057220 */ /* 0x080fe20000410000 */
[C---:B------:R-:W-:Y:S01]  /*25d0*/  FFMA.FTZ R118, R102.reuse, -R3, R7 ;  /* 0x8000000366767223 */ /* 0x040fe20000010007 */
[----:B------:R-:W-:Y:S01]  /*25e0*/  FSEL R115, R115, R94, !P2 ;  /* 0x0000005e73737208 */ /* 0x000fe20005000000 */
[----:B------:R-:W0:Y:S01]  /*25f0*/  SHFL.UP PT, R92, R108, 0x10, RZ ;  /* 0x060000006c5c7989 */ /* 0x000e2200000e00ff */
[----:B------:R-:W-:Y:S01]  /*2600*/  FFMA.FTZ R116, R102, R2, -R5 ;  /* 0x0000000266747223 */ /* 0x000fe20000010805 */
[C---:B------:R-:W-:Y:S01]  /*2610*/  FMUL.FTZ R94, R101.reuse, -R118 ;  /* 0x80000076655e7220 */ /* 0x040fe20000410000 */
[----:B------:R-:W-:Y:S01]  /*2620*/  CS2R R6, SRZ ;  /* 0x0000000000067805 */ /* 0x000fe2000001ff00 */
[----:B------:R-:W1:Y:S01]  /*2630*/  SHFL.UP PT, R114, R96, 0x10, RZ ;  /* 0x0600000060727989 */ /* 0x000e6200000e00ff */
[-C--:B------:R-:W-:Y:S01]  /*2640*/  FMUL.FTZ R5, R101, -R116.reuse ;  /* 0x8000007465057220 */ /* 0x080fe20000410000 */
[----:B------:R-:W-:Y:S01]  /*2650*/  FFMA.FTZ R116, R85, R116, -R94 ;  /* 0x0000007455747223 */ /* 0x000fe2000001085e */
[----:B------:R-:W-:Y:S01]  /*2660*/  FMUL.FTZ R94, R87, -R122 ;  /* 0x8000007a575e7220 */ /* 0x000fe20000410000 */
[----:B------:R-:W2:Y:S01]  /*2670*/  SHFL.UP PT, R110, R109, 0x10, RZ ;  /* 0x060000006d6e7989 */ /* 0x000ea200000e00ff */
[----:B------:R-:W-:Y:S01]  /*2680*/  FFMA.FTZ R118, R85, R118, R5 ;  /* 0x0000007655767223 */ /* 0x000fe20000010005 */
[----:B------:R-:W-:Y:S01]  /*2690*/  HFMA2.MMA R5, -RZ, RZ, 0, 0 ;  /* 0x00000000ff057435 */ /* 0x000fe200000001ff */
[----:B------:R-:W-:Y:S01]  /*26a0*/  FFMA.FTZ R94, R89, R120, -R94 ;  /* 0x00000078595e7223 */ /* 0x000fe2000001085e */
[----:B------:R-:W3:Y:S01]  /*26b0*/  SHFL.UP PT, R112, R115, 0x10, RZ ;  /* 0x0600000073707989 */ /* 0x000ee200000e00ff */
[----:B------:R-:W-:Y:S01]  /*26c0*/  ISETP.GE.AND P2, PT, R43, 0x10, PT ;  /* 0x000000102b00780c */ /* 0x000fe20003f46270 */
[----:B------:R-:W-:Y:S01]  /*26d0*/  FMUL.FTZ R91, R87, -R118 ;  /* 0x80000076575b7220 */ /* 0x000fe20000410000 */
[----:B------:R-:W-:Y:S01]  /*26e0*/  FFMA.FTZ R93, R89, R122, R124 ;  /* 0x0000007a595d7223 */ /* 0x000fe2000001007c */
[----:B------:R-:W-:-:S02]  /*26f0*/  FADD.FTZ R94, R107, R94 ;  /* 0x0000005e6b5e7221 */ /* 0x000fc40000010000 */
[-C--:B------:R-:W-:Y:S01]  /*2700*/  FFMA.FTZ R91, R89, R116.reuse, -R91 ;  /* 0x00000074595b7223 */ /* 0x080fe2000001085b */
[----:B------:R-:W-:Y:S01]  /*2710*/  FMUL.FTZ R116, R87, -R116 ;  /* 0x8000007457747220 */ /* 0x000fe20000410000 */
[----:B------:R4:W4:Y:S01]  /*2720*/  @P0 LDS.128 R4, [R80+0x1660] ;  /* 0x0016600050040984 */ /* 0x0009220000000c00 */
[----:B------:R-:W-:Y:S01]  /*2730*/  FADD.FTZ R93, -R106, R93 ;  /* 0x0000005d6a5d7221 */ /* 0x000fe20000010100 */
[----:B0-----:R-:W-:-:S04]  /*2740*/  FMUL.FTZ R120, R115, R92 ;  /* 0x0000005c73787220 */ /* 0x001fc80000410000 */
[-C--:B-1----:R-:W-:Y:S01]  /*2750*/  FFMA.FTZ R121, R109, R114.reuse, -R120 ;  /* 0x000000726d797223 */ /* 0x082fe20000010878 */
[C---:B------:R-:W-:Y:S01]  /*2760*/  FMUL.FTZ R114, R115.reuse, R114 ;  /* 0x0000007273727220 */ /* 0x040fe20000410000 */
[----:B--2---:R-:W-:-:S03]  /*2770*/  FMUL.FTZ R119, R115, R110 ;  /* 0x0000006e73777220 */ /* 0x004fc60000410000 */
[----:B------:R-:W-:Y:S01]  /*2780*/  FFMA.FTZ R123, R109, R92, R114 ;  /* 0x0000005c6d7b7223 */ /* 0x000fe20000010072 */
[----:B------:R-:W-:Y:S01]  /*2790*/  @P2 FADD.FTZ R96, R96, R121 ;  /* 0x0000007960602221 */ /* 0x000fe20000010000 */
[----:B------:R-:W-:Y:S01]  /*27a0*/  FFMA.FTZ R92, R89, R118, R116 ;  /* 0x00000076595c7223 */ /* 0x000fe20000010074 */
[-C--:B---3--:R-:W-:Y:S01]  /*27b0*/  FMUL.FTZ R117, R115, R112.reuse ;  /* 0x0000007073757220 */ /* 0x088fe20000410000 */
[C---:B------:R-:W-:Y:S01]  /*27c0*/  FFMA.FTZ R112, R109.reuse, R112, R119 ;  /* 0x000000706d707223 */ /* 0x040fe20000010077 */
[----:B------:R-:W-:Y:S01]  /*27d0*/  @P2 FADD.FTZ R108, R108, R123 ;  /* 0x0000007b6c6c2221 */ /* 0x000fe20000010000 */
[----:B------:R0:W1:Y:S01]  /*27e0*/  SHFL.DOWN PT, R119, R94, 0x1, 0x1f ;  /* 0x08201f005e777f89 */ /* 0x00006200000e0000 */
[----:B------:R-:W-:Y:S02]  /*27f0*/  @P2 FFMA.FTZ R109, R109, R110, -R117 ;  /* 0x0000006e6d6d2223 */ /* 0x000fe40000010875 */
[----:B------:R-:W-:Y:S01]  /*2800*/  FSEL R110, R115, R112, !P2 ;  /* 0x00000070736e7208 */ /* 0x000fe20005000000 */
[----:B------:R0:W2:Y:S01]  /*2810*/  SHFL.DOWN PT, R121, R93, 0x1, 0x1f ;  /* 0x08201f005d797f89 */ /* 0x0000a200000e0000 */
[----:B------:R-:W-:-:S03]  /*2820*/  ISETP.GT.U32.AND P2, PT, R95, 0x1d, PT ;  /* 0x0000001d5f00780c */ /* 0x000fc60003f44070 */
[----:B------:R0:W3:Y:S04]  /*2830*/  SHFL.DOWN PT, R114, R91, 0x1, 0x1f ;  /* 0x08201f005b727f89 */ /* 0x0000e800000e0000 */
[----:B------:R0:W0:Y:S04]  /*2840*/  SHFL.DOWN PT, R112, R92, 0x1, 0x1f ;  /* 0x08201f005c707f89 */ /* 0x00002800000e0000 */
[----:B------:R-:W0:Y:S04]  /*2850*/  SHFL.UP PT, R96, R96, 0x1, RZ ;  /* 0x0420000060607989 */ /* 0x000e2800000e00ff */
[----:B------:R-:W0:Y:S04]  /*2860*/  SHFL.UP PT, R108, R108, 0x1, RZ ;  /* 0x042000006c6c7989 */ /* 0x000e2800000e00ff */
[----:B------:R-:W0:Y:S04]  /*2870*/  SHFL.UP PT, R109, R109, 0x1, RZ ;  /* 0x042000006d6d7989 */ /* 0x000e2800000e00ff */
[----:B------:R-:W0:Y:S01]  /*2880*/  SHFL.UP PT, R110, R110, 0x1, RZ ;  /* 0x042000006e6e7989 */ /* 0x000e2200000e00ff */
[----:B-12-4-:R-:W-:Y:S05]  /*2890*/  @!P6 BRA `(.L_x_17530) ;  /* 0x00000000002ce947 */ /* 0x016fea0003800000 */
[C---:B0-----:R-:W-:Y:S01]  /*28a0*/  FMUL.FTZ R115, R92.reuse, R112 ;  /* 0x000000705c737220 */ /* 0x041fe20000410000 */
[C---:B------:R-:W-:Y:S01]  /*28b0*/  FMUL.FTZ R116, R92.reuse, R121 ;  /* 0x000000795c747220 */ /* 0x040fe20000410000 */
[----:B------:R-:W-:Y:S01]  /*28c0*/  FMUL.FTZ R118, R92, R119 ;  /* 0x000000775c767220 */ /* 0x000fe20000410000 */
        /* <DEDUP_REMOVED lines=8> */
.L_x_17530:
[----:B------:R-:W-:Y:S05]  /*2950*/  BSYNC B0 ;  /* 0x0000000000007941 */ /* 0x000fea0003800000 */
.L_x_17529:
[----:B------:R1:W2:Y:S01]  /*2960*/  SHFL.DOWN PT, R117, R91, 0x2, 0x1f ;  /* 0x08401f005b757f89 */ /* 0x0002a200000e0000 */
[----:B------:R-:W-:Y:S03]  /*2970*/  BSSY B0, `(.L_x_17531) ;  /* 0x0000010000007945 */ /* 0x000fe60003800000 */
[----:B------:R1:W4:Y:S04]  /*2980*/  SHFL.DOWN PT, R119, R92, 0x2, 0x1f ;  /* 0x08401f005c777f89 */ /* 0x00032800000e0000 */
[----:B------:R1:W0:Y:S04]  /*2990*/  SHFL.DOWN PT, R115, R94, 0x2, 0x1f ;  /* 0x08401f005e737f89 */ /* 0x00022800000e0000 */
[----:B------:R1:W0:Y:S01]  /*29a0*/  SHFL.DOWN PT, R121, R93, 0x2, 0x1f ;  /* 0x08401f005d797f89 */ /* 0x00022200000e0000 */
[----:B------:R-:W-:Y:S05]  /*29b0*/  @P2 BRA `(.L_x_17532) ;  /* 0x00000000002c2947 */ /* 0x000fea0003800000 */
[C---:B0---4-:R-:W-:Y:S01]  /*29c0*/  FMUL.FTZ R112, R92.reuse, R119 ;  /* 0x000000775c707220 */ /* 0x051fe20000410000 */
[C---:B---3--:R-:W-:Y:S01]  /*29d0*/  FMUL.FTZ R114, R92.reuse, R121 ;  /* 0x000000795c727220 */ /* 0x048fe20000410000 */
[C---:B------:R-:W-:Y:S01]  /*29e0*/  FMUL.FTZ R116, R92.reuse, R115 ;  /* 0x000000735c747220 */ /* 0x040fe20000410000 */
        /* <DEDUP_REMOVED lines=8> */
.L_x_17532:
[----:B------:R-:W-:Y:S05]  /*2a70*/  BSYNC B0 ;  /* 0x0000000000007941 */ /* 0x000fea0003800000 */
.L_x_17531:
[----:B--2---:R2:W1:Y:S01]  /*2a80*/  SHFL.DOWN PT, R117, R91, 0x4, 0x1f ;  /* 0x08801f005b757f89 */ /* 0x00446200000e0000 */
[----:B------:R-:W-:Y:S03]  /*2a90*/  BSSY B0, `(.L_x_17533) ;  /* 0x0000010000007945 */ /* 0x000fe60003800000 */
[----:B----4-:R2:W4:Y:S04]  /*2aa0*/  SHFL.DOWN PT, R119, R92, 0x4, 0x1f ;  /* 0x08801f005c777f89 */ /* 0x01052800000e0000 */
[----:B0-----:R2:W0:Y:S04]  /*2ab0*/  SHFL.DOWN PT, R115, R94, 0x4, 0x1f ;  /* 0x08801f005e737f89 */ /* 0x00142800000e0000 */
[----:B------:R2:W0:Y:S01]  /*2ac0*/  SHFL.DOWN PT, R121, R93, 0x4, 0x1f ;  /* 0x08801f005d797f89 */ /* 0x00042200000e0000 */
[----:B------:R-:W-:Y:S05]  /*2ad0*/  @P3 BRA `(.L_x_17534) ;  /* 0x00000000002c3947 */ /* 0x000fea0003800000 */
[C---:B----4-:R-:W-:Y:S01]  /*2ae0*/  FMUL.FTZ R112, R92.reuse, R119 ;  /* 0x000000775c707220 */ /* 0x050fe20000410000 */
[C---:B0--3--:R-:W-:Y:S01]  /*2af0*/  FMUL.FTZ R114, R92.reuse, R121 ;  /* 0x000000795c727220 */ /* 0x049fe20000410000 */
        /* <DEDUP_REMOVED lines=9> */
.L_x_17534:
[----:B------:R-:W-:Y:S05]  /*2b90*/  BSYNC B0 ;  /* 0x0000000000007941 */ /* 0x000fea0003800000 */
.L_x_17533:
[----:B-1----:R1:W1:Y:S01]  /*2ba0*/  SHFL.DOWN PT, R117, R91, 0x8, 0x1f ;  /* 0x09001f005b757f89 */ /* 0x00226200000e0000 */
[----:B------:R-:W-:Y:S03]  /*2bb0*/  BSSY B0, `(.L_x_17535) ;  /* 0x0000010000007945 */ /* 0x000fe60003800000 */
[----:B----4-:R4:W1:Y:S04]  /*2bc0*/  SHFL.DOWN PT, R119, R92, 0x8, 0x1f ;  /* 0x09001f005c777f89 */ /* 0x01086800000e0000 */
[----:B0-----:R4:W0:Y:S04]  /*2bd0*/  SHFL.DOWN PT, R115, R94, 0x8, 0x1f ;  /* 0x09001f005e737f89 */ /* 0x00182800000e0000 */
[----:B------:R4:W0:Y:S01]  /*2be0*/  SHFL.DOWN PT, R121, R93, 0x8, 0x1f ;  /* 0x09001f005d797f89 */ /* 0x00082200000e0000 */
[----:B------:R-:W-:Y:S05]  /*2bf0*/  @P4 BRA `(.L_x_17536) ;  /* 0x00000000002c4947 */ /* 0x000fea0003800000 */
[C---:B-1----:R-:W-:Y:S01]  /*2c00*/  FMUL.FTZ R112, R92.reuse, R119 ;  /* 0x000000775c707220 */ /* 0x042fe20000410000 */
[C---:B0--3--:R-:W-:Y:S01]  /*2c10*/  FMUL.FTZ R114, R92.reuse, R121 ;  /* 0x000000795c727220 */ /* 0x049fe20000410000 */
        /* <DEDUP_REMOVED lines=9> */
.L_x_17536:
[----:B------:R-:W-:Y:S05]  /*2cb0*/  BSYNC B0 ;  /* 0x0000000000007941 */ /* 0x000fea0003800000 */
.L_x_17535:
[----:B-1----:R1:W1:Y:S01]  /*2cc0*/  SHFL.DOWN PT, R117, R91, 0x10, 0x1f ;  /* 0x0a001f005b757f89 */ /* 0x00226200000e0000 */
[----:B------:R-:W-:Y:S03]  /*2cd0*/  BSSY B0, `(.L_x_17537) ;  /* 0x0000010000007945 */ /* 0x000fe60003800000 */
[----:B------:R1:W1:Y:S04]  /*2ce0*/  SHFL.DOWN PT, R119, R92, 0x10, 0x1f ;  /* 0x0a001f005c777f89 */ /* 0x00026800000e0000 */
        /* <DEDUP_REMOVED lines=14> */
.L_x_17538:
[----:B------:R-:W-:Y:S05]  /*2dd0*/  BSYNC B0 ;  /* 0x0000000000007941 */ /* 0x000fea0003800000 */
.L_x_17537:
[----:B0-----:R-:W-:Y:S01]  /*2de0*/  SHFL.DOWN PT, R121, R92, 0x1, 0x1f ;  /* 0x08201f005c797f89 */ /* 0x001fe200000e0000 */
[C---:B------:R-:W-:Y:S01]  /*2df0*/  ISETP.NE.AND P2, PT, R41.reuse, 0x1f, PT ;  /* 0x0000001f2900780c */ /* 0x040fe20003f45270 */
[CC--:B------:R-:W-:Y:S01]  /*2e00*/  FMUL.FTZ R118, R110.reuse, R11.reuse ;  /* 0x0000000b6e767220 */ /* 0x0c0fe20000410000 */
[----:B------:R-:W-:Y:S01]  /*2e10*/  ISETP.NE.AND P3, PT, R41, RZ, PT ;  /* 0x000000ff2900720c */ /* 0x000fe20003f65270 */
[----:B---3--:R-:W0:Y:S01]  /*2e20*/  SHFL.IDX PT, R114, R7, RZ, 0x1f ;  /* 0x00001fff07727589 */ /* 0x008e2200000e0000 */
[-C--:B------:R-:W-:Y:S01]  /*2e30*/  FMUL.FTZ R110, R110, R10.reuse ;  /* 0x0000000a6e6e7220 */ /* 0x080fe20000410000 */
[----:B-1----:R-:W-:Y:S01]  /*2e40*/  FFMA.FTZ R117, R109, R10, -R118 ;  /* 0x0000000a6d757223 */ /* 0x002fe20000010876 */
[----:B------:R-:W-:Y:S01]  /*2e50*/  ISETP.GT.AND P4, PT, R43, 0x1b, PT ;  /* 0x0000001b2b00780c */ /* 0x000fe20003f84270 */
[----:B------:R-:W1:Y:S01]  /*2e60*/  SHFL.IDX PT, R112, R6, RZ, 0x1f ;  /* 0x00001fff06707589 */ /* 0x000e6200000e0000 */
[----:B------:R-:W-:Y:S01]  /*2e70*/  FFMA.FTZ R109, R109, R11, R110 ;  /* 0x0000000b6d6d7223 */ /* 0x000fe2000001006e */
[C---:B------:R-:W-:Y:S01]  /*2e80*/  ISETP.GT.AND P5, PT, R43.reuse, 0x17, PT ;  /* 0x000000172b00780c */ /* 0x040fe20003fa4270 */
[----:B------:R-:W-:Y:S01]  /*2e90*/  BSSY B0, `(.L_x_17539) ;  /* 0x00000df000007945 */ /* 0x000fe20003800000 */
[----:B------:R-:W3:Y:S04]  /*2ea0*/  SHFL.DOWN PT, R120, R91, 0x1, 0x1f ;  /* 0x08201f005b787f89 */ /* 0x000ee800000e0000 */
[----:B------:R-:W5:Y:S01]  /*2eb0*/  SHFL.DOWN PT, R115, R94, 0x1, 0x1f ;  /* 0x08201f005e737f89 */ /* 0x000f6200000e0000 */
[----:B------:R-:W-:Y:S01]  /*2ec0*/  @P3 FADD.FTZ R10, R96, R117 ;  /* 0x00000075600a3221 */ /* 0x000fe20000010000 */
[----:B------:R-:W-:Y:S01]  /*2ed0*/  @P3 FADD.FTZ R11, R108, R109 ;  /* 0x0000006d6c0b3221 */ /* 0x000fe20000010000 */
[----:B------:R-:W-:Y:S01]  /*2ee0*/  ISETP.GT.AND P3, PT, R43, 0x1e, PT ;  /* 0x0000001e2b00780c */ /* 0x000fe20003f64270 */
[----:B------:R-:W5:Y:S01]  /*2ef0*/  SHFL.DOWN PT, R116, R93, 0x1, 0x1f ;  /* 0x08201f005d747f89 */ /* 0x000f6200000e0000 */
[C---:B------:R-:W-:Y:S01]  /*2f00*/  FMUL.FTZ R109, R9.reuse, R10 ;  /* 0x0000000a096d7220 */ /* 0x040fe20000410000 */
[----:B------:R-:W-:-:S02]  /*2f10*/  FMUL.FTZ R9, R9, R11 ;  /* 0x0000000b09097220 */ /* 0x000fc40000410000 */
[----:B--2---:R-:W-:Y:S02]  /*2f20*/  SHFL.IDX PT, R91, R91, RZ, 0x1f ;  /* 0x00001fff5b5b7589 */ /* 0x004fe400000e0000 */
[----:B------:R-:W-:Y:S01]  /*2f30*/  FFMA.FTZ R9, R8, R10, -R9 ;  /* 0x0000000a08097223 */ /* 0x000fe20000010809 */
[C---:B0-----:R-:W-:Y:S01]  /*2f40*/  @P2 FMUL.FTZ R119, R121.reuse, R114 ;  /* 0x0000007279772220 */ /* 0x041fe20000410000 */
[----:B----4-:R-:W-:Y:S01]  /*2f50*/  SHFL.IDX PT, R94, R94, RZ, 0x1f ;  /* 0x00001fff5e5e7589 */ /* 0x010fe200000e0000 */
[----:B-1----:R-:W-:-:S03]  /*2f60*/  @P2 FMUL.FTZ R121, R121, R112 ;  /* 0x0000007079792220 */ /* 0x002fc60000410000 */
[----:B------:R-:W-:Y:S01]  /*2f70*/  SHFL.IDX PT, R93, R93, RZ, 0x1f ;  /* 0x00001fff5d5d7589 */ /* 0x000fe200000e0000 */
[C---:B---3--:R-:W-:Y:S01]  /*2f80*/  @P2 FFMA.FTZ R96, R120.reuse, R112, -R119 ;  /* 0x0000007078602223 */ /* 0x048fe20000010877 */
[----:B------:R-:W-:-:S03]  /*2f90*/  @P2 FFMA.FTZ R121, R120, R114, R121 ;  /* 0x0000007278792223 */ /* 0x000fc60000010079 */
[----:B-----5:R-:W-:Y:S01]  /*2fa0*/  @P2 FADD.FTZ R112, R115, R96 ;  /* 0x0000006073702221 */ /* 0x020fe20000010000 */
[----:B------:R-:W-:Y:S01]  /*2fb0*/  FFMA.FTZ R96, R8, R11, R109 ;  /* 0x0000000b08607223 */ /* 0x000fe2000001006d */
[----:B------:R-:W-:Y:S01]  /*2fc0*/  FADD.FTZ R8, R98, R9 ;  /* 0x0000000962087221 */ /* 0x000fe20000010000 */
[----:B------:R-:W-:Y:S01]  /*2fd0*/  @P2 FADD.FTZ R114, R116, R121 ;  /* 0x0000007974722221 */ /* 0x000fe20000010000 */
[-C--:B------:R-:W-:Y:S01]  /*2fe0*/  FMUL.FTZ R11, R112, -R3.reuse ;  /* 0x80000003700b7220 */ /* 0x080fe20000410000 */
[----:B------:R-:W-:Y:S01]  /*2ff0*/  FADD.FTZ R96, RZ, R96 ;  /* 0x00000060ff607221 */ /* 0x000fe20000010000 */
[----:B------:R-:W-:Y:S01]  /*3000*/  FMUL.FTZ R9, R87, R8 ;  /* 0x0000000857097220 */ /* 0x000fe20000410000 */
[C---:B------:R-:W-:Y:S01]  /*3010*/  FMUL.FTZ R3, R114.reuse, -R3 ;  /* 0x8000000372037220 */ /* 0x040fe20000410000 */
[----:B------:R-:W-:Y:S02]  /*3020*/  FFMA.FTZ R114, R114, R2, R11 ;  /* 0x0000000272727223 */ /* 0x000fe4000001000b */
[----:B------:R-:W-:Y:S01]  /*3030*/  FFMA.FTZ R9, R89, R96, R9 ;  /* 0x0000006059097223 */ /* 0x000fe20000010009 */
[----:B------:R-:W-:Y:S01]  /*3040*/  FFMA.FTZ R112, R112, R2, -R3 ;  /* 0x0000000270707223 */ /* 0x000fe20000010803 */
[----:B------:R-:W-:Y:S01]  /*3050*/  FMUL.FTZ R2, R87, R96 ;  /* 0x0000006057027220 */ /* 0x000fe20000410000 */
[----:B------:R-:W-:-:S02]  /*3060*/  FADD.FTZ R3, -R113, R114 ;  /* 0x0000007271037221 */ /* 0x000fc40000010100 */
[----:B------:R-:W-:Y:S01]  /*3070*/  FADD.FTZ R98, R111, R112 ;  /* 0x000000706f627221 */ /* 0x000fe20000010000 */
[----:B------:R-:W-:Y:S01]  /*3080*/  FFMA.FTZ R2, R89, R8, -R2 ;  /* 0x0000000859027223 */ /* 0x000fe20000010802 */
[CC--:B------:R-:W-:Y:S01]  /*3090*/  FMUL.FTZ R11, R104.reuse, -R3.reuse ;  /* 0x80000003680b7220 */ /* 0x0c0fe20000410000 */
[----:B------:R-:W-:Y:S01]  /*30a0*/  FMUL.FTZ R115, R3, R64 ;  /* 0x0000004003737220 */ /* 0x000fe20000410000 */
[----:B------:R-:W-:Y:S01]  /*30b0*/  FMUL.FTZ R108, R104, -R98 ;  /* 0x80000062686c7220 */ /* 0x000fe20000410000 */
[----:B------:R-:W-:Y:S01]  /*30c0*/  FFMA.FTZ R10, R33, R62, R2 ;  /* 0x0000003e210a7223 */ /* 0x000fe20000010002 */
[C---:B------:R-:W-:Y:S01]  /*30d0*/  FFMA.FTZ R110, R102.reuse, R98, -R11 ;  /* 0x00000062666e7223 */ /* 0x040fe2000001080b */
[----:B------:R-:W-:Y:S01]  /*30e0*/  FADD.FTZ R2, RZ, R9 ;  /* 0x00000009ff027221 */ /* 0x000fe20000010000 */
        /* <DEDUP_REMOVED lines=10> */
[C---:B------:R-:W-:Y:S01]  /*3190*/  FFMA.FTZ R108, R85.reuse, R100, R11 ;  /* 0x00000064556c7223 */ /* 0x040fe2000001000b */
[----:B------:R-:W-:Y:S01]  /*31a0*/  FFMA.FTZ R9, R32, R59, R9 ;  /* 0x0000003b20097223 */ /* 0x000fe20000010009 */
[----:B------:R-:W-:Y:S01]  /*31b0*/  FFMA.FTZ R110, R85, R99, -R110 ;  /* 0x00000063556e7223 */ /* 0x000fe2000001086e */
[C---:B------:R-:W-:Y:S01]  /*31c0*/  FMUL.FTZ R11, R104.reuse, R101 ;  /* 0x00000065680b7220 */ /* 0x040fe20000410000 */
[----:B------:R-:W-:Y:S01]  /*31d0*/  FADD.FTZ R108, -R105, R108 ;  /* 0x0000006c696c7221 */ /* 0x000fe20000010100 */
[----:B------:R-:W-:Y:S01]  /*31e0*/  FMUL.FTZ R112, R104, R9 ;  /* 0x0000000968707220 */ /* 0x000fe20000410000 */
[----:B------:R-:W-:Y:S01]  /*31f0*/  FADD.FTZ R110, R103, R110 ;  /* 0x0000006e676e7221 */ /* 0x000fe20000010000 */
[----:B------:R-:W-:-:S02]  /*3200*/  HADD2.F32 R85, -RZ, R12.H0_H0 ;  /* 0x2000000cff557230 */ /* 0x000fc40000004100 */
[C---:B------:R-:W-:Y:S01]  /*3210*/  FMUL.FTZ R32, R87.reuse, -R108 ;  /* 0x8000006c57207220 */ /* 0x040fe20000410000 */
[C---:B------:R-:W-:Y:S01]  /*3220*/  FFMA.FTZ R114, R102.reuse, R9, -R11 ;  /* 0x0000000966727223 */ /* 0x040fe2000001080b */
[-C--:B------:R-:W-:Y:S01]  /*3230*/  FMUL.FTZ R87, R87, -R110.reuse ;  /* 0x8000006e57577220 */ /* 0x080fe20000410000 */
[----:B------:R-:W-:Y:S01]  /*3240*/  FFMA.FTZ R112, R102, R101, R112 ;  /* 0x0000006566707223 */ /* 0x000fe20000010070 */
[C---:B------:R-:W-:Y:S01]  /*3250*/  FFMA.FTZ R32, R89.reuse, R110, -R32 ;  /* 0x0000006e59207223 */ /* 0x040fe20000010820 */
[----:B------:R-:W-:Y:S01]  /*3260*/  FFMA.FTZ R102, R0, R8, RZ ;  /* 0x0000000800667223 */ /* 0x000fe200000100ff */
[----:B------:R-:W-:Y:S01]  /*3270*/  FFMA.FTZ R87, R89, R108, R87 ;  /* 0x0000006c59577223 */ /* 0x000fe20000010057 */
[----:B------:R-:W-:Y:S02]  /*3280*/  HADD2.F32 R33, -RZ, R12.H1_H1 ;  /* 0x3000000cff217230 */ /* 0x000fe40000004100 */
[----:B------:R-:W-:Y:S01]  /*3290*/  FADD.FTZ R107, R107, R32 ;  /* 0x000000206b6b7221 */ /* 0x000fe20000010000 */
[----:B------:R-:W-:Y:S01]  /*32a0*/  FFMA.FTZ R89, R85, -R60, R8 ;  /* 0x8000003c55597223 */ /* 0x000fe20000010008 */
[----:B------:R-:W-:Y:S01]  /*32b0*/  FADD.FTZ R87, -R106, R87 ;  /* 0x000000576a577221 */ /* 0x000fe20000010100 */
[----:B------:R-:W-:Y:S01]  /*32c0*/  FMUL.FTZ R103, R110, R62 ;  /* 0x0000003e6e677220 */ /* 0x000fe20000410000 */
[----:B------:R-:W-:Y:S01]  /*32d0*/  FMUL.FTZ R104, R107, R60 ;  /* 0x0000003c6b687220 */ /* 0x000fe20000410000 */
[----:B------:R-:W-:Y:S01]  /*32e0*/  FFMA.FTZ R114, R31, R64, R114 ;  /* 0x000000401f727223 */ /* 0x000fe20000010072 */
[----:B------:R-:W-:Y:S01]  /*32f0*/  FMUL.FTZ R8, R87, R60 ;  /* 0x0000003c57087220 */ /* 0x000fe20000410000 */
[----:B------:R-:W-:Y:S01]  /*3300*/  FFMA.FTZ R31, R77, R10, R102 ;  /* 0x0000000a4d1f7223 */ /* 0x000fe20000010066 */
[----:B------:R-:W-:Y:S01]  /*3310*/  FMUL.FTZ R11, R96, R104 ;  /* 0x00000068600b7220 */ /* 0x000fe20000410000 */
[-C--:B------:R-:W-:Y:S01]  /*3320*/  FFMA.FTZ R102, R33, -R62.reuse, R10 ;  /* 0x8000003e21667223 */ /* 0x080fe2000001000a */
[----:B------:R-:W-:Y:S01]  /*3330*/  FMUL.FTZ R105, R108, R62 ;  /* 0x0000003e6c697220 */ /* 0x000fe20000410000 */
[-C--:B------:R-:W-:Y:S01]  /*3340*/  FMUL.FTZ R10, R96, R8.reuse ;  /* 0x00000008600a7220 */ /* 0x080fe20000410000 */
[C---:B------:R-:W-:Y:S01]  /*3350*/  FMUL.FTZ R109, R2.reuse, R103 ;  /* 0x00000067026d7220 */ /* 0x040fe20000410000 */
[C---:B------:R-:W-:Y:S01]  /*3360*/  FFMA.FTZ R11, R89.reuse, R8, -R11 ;  /* 0x00000008590b7223 */ /* 0x040fe2000001080b */
[-C--:B------:R-:W-:Y:S01]  /*3370*/  FMUL.FTZ R32, R2, R105.reuse ;  /* 0x0000006902207220 */ /* 0x080fe20000410000 */
[----:B------:R-:W-:Y:S01]  /*3380*/  FFMA.FTZ R10, R89, R104, R10 ;  /* 0x00000068590a7223 */ /* 0x000fe2000001000a */
[C---:B------:R-:W-:Y:S01]  /*3390*/  FFMA.FTZ R106, R102.reuse, R105, -R109 ;  /* 0x00000069666a7223 */ /* 0x040fe2000001086d */
[----:B------:R-:W-:Y:S01]  /*33a0*/  FADD.FTZ R11, RZ, R11 ;  /* 0x0000000bff0b7221 */ /* 0x000fe20000010000 */
[----:B------:R-:W-:Y:S01]  /*33b0*/  FFMA.FTZ R105, R102, R103, R32 ;  /* 0x0000006766697223 */ /* 0x000fe20000010020 */
[----:B------:R-:W-:Y:S01]  /*33c0*/  FADD.FTZ R8, RZ, R10 ;  /* 0x0000000aff087221 */ /* 0x000fe20000010000 */
[----:B------:R-:W-:-:S02]  /*33d0*/  HADD2.F32 R32, -RZ, R13.H0_H0 ;  /* 0x2000000dff207230 */ /* 0x000fc40000004100 */
[----:B------:R-:W-:Y:S01]  /*33e0*/  FADD.FTZ R113, R11, R106 ;  /* 0x0000006a0b717221 */ /* 0x000fe20000010000 */
[-C--:B------:R-:W-:Y:S01]  /*33f0*/  FMUL.FTZ R106, R99, R59.reuse ;  /* 0x0000003b636a7220 */ /* 0x080fe20000410000 */
[----:B------:R-:W-:Y:S01]  /*3400*/  FFMA.FTZ R10, R0, -R96, RZ ;  /* 0x80000060000a7223 */ /* 0x000fe200000100ff */
[----:B------:R-:W-:Y:S01]  /*3410*/  FADD.FTZ R8, R8, R105 ;  /* 0x0000006908087221 */ /* 0x000fe20000010000 */
[-C--:B------:R-:W-:Y:S01]  /*3420*/  FFMA.FTZ R105, R32, -R59.reuse, R9 ;  /* 0x8000003b20697223 */ /* 0x080fe20000010009 */
[----:B------:R-:W-:Y:S01]  /*3430*/  FMUL.FTZ R116, R100, R59 ;  /* 0x0000003b64747220 */ /* 0x000fe20000410000 */
[----:B------:R-:W-:Y:S01]  /*3440*/  FMUL.FTZ R118, R101, R106 ;  /* 0x0000006a65767220 */ /* 0x000fe20000410000 */
[----:B------:R-:W-:Y:S01]  /*3450*/  FFMA.FTZ R11, R77, -R2, R10 ;  /* 0x800000024d0b7223 */ /* 0x000fe2000001000a */
[----:B------:R-:W-:Y:S01]  /*3460*/  FFMA.FTZ R10, R78, R9, R31 ;  /* 0x000000094e0a7223 */ /* 0x000fe2000001001f */
[----:B------:R-:W-:Y:S02]  /*3470*/  HADD2.F32 R31, -RZ, R13.H1_H1 ;  /* 0x3000000dff1f7230 */ /* 0x000fe40000004100 */
[----:B------:R-:W-:Y:S01]  /*3480*/  FFMA.FTZ R118, R105, R116, -R118 ;  /* 0x0000007469767223 */ /* 0x000fe20000010876 */
[----:B------:R-:W-:Y:S01]  /*3490*/  FADD.FTZ R112, RZ, R112 ;  /* 0x00000070ff707221 */ /* 0x000fe20000010000 */
[----:B------:R-:W-:Y:S01]  /*34a0*/  FMUL.FTZ R109, R98, R64 ;  /* 0x00000040626d7220 */ /* 0x000fe20000410000 */
[----:B------:R-:W-:Y:S01]  /*34b0*/  FMUL.FTZ R116, R101, R116 ;  /* 0x0000007465747220 */ /* 0x000fe20000410000 */
[----:B------:R-:W-:Y:S01]  /*34c0*/  FFMA.FTZ R111, R79, R114, R10 ;  /* 0x000000724f6f7223 */ /* 0x000fe2000001000a */
[----:B------:R-:W-:Y:S01]  /*34d0*/  FFMA.FTZ R10, R78, -R101, R11 ;  /* 0x800000654e0a7223 */ /* 0x000fe2000001000b */
[----:B------:R-:W-:Y:S01]  /*34e0*/  FFMA.FTZ R114, R31, -R64, R114 ;  /* 0x800000401f727223 */ /* 0x000fe20000010072 */
[C---:B------:R-:W-:Y:S01]  /*34f0*/  FMUL.FTZ R117, R112.reuse, R109 ;  /* 0x0000006d70757220 */ /* 0x040fe20000410000 */
[----:B------:R-:W-:Y:S01]  /*3500*/  FFMA.FTZ R9, R105, R106, R116 ;  /* 0x0000006a69097223 */ /* 0x000fe20000010074 */
[-C--:B------:R-:W-:Y:S01]  /*3510*/  FMUL.FTZ R11, R112, R115.reuse ;  /* 0x00000073700b7220 */ /* 0x080fe20000410000 */
[----:B------:R-:W-:Y:S01]  /*3520*/  FADD.FTZ R113, R113, R118 ;  /* 0x0000007671717221 */ /* 0x000fe20000010000 */
[----:B------:R-:W-:Y:S01]  /*3530*/  FFMA.FTZ R116, R114, R115, -R117 ;  /* 0x0000007372747223 */ /* 0x000fe20000010875 */
        /* <DEDUP_REMOVED lines=15> */
[----:B------:R-:W3:Y:S04]  /*3630*/  SHFL.DOWN PT, R117, R8, 0x1, 0x1f ;  /* 0x08201f0008757f89 */ /* 0x000ee800000e0000 */
        /* <DEDUP_REMOVED lines=8> */
[----:B------:R-:W-:Y:S01]  /*36c0*/  ISETP.GT.AND P3, PT, R43, 0x1d, PT ;  /* 0x0000001d2b00780c */ /* 0x000fe20003f64270 */
[----:B----4-:R-:W-:Y:S02]  /*36d0*/  FMUL.FTZ R122, R113, R6 ;  /* 0x00000006717a7220 */ /* 0x010fe40000410000 */
        /* <DEDUP_REMOVED lines=8> */
[----:B------:R-:W-:-:S03]  /*3760*/  ISETP.NE.AND P3, PT, R43, RZ, PT ;  /* 0x000000ff2b00720c */ /* 0x000fc60003f65270 */
[----:B------:R-:W3:Y:S10]  /*3770*/  SHFL.DOWN PT, R111, R8, 0x4, 0x1f ;  /* 0x08801f00086f7f89 */ /* 0x000ef400000e0000 */
[----:B------:R-:W4:Y:S01]  /*3780*/  @!P3 S2R R92, SR_CgaCtaId ;  /* 0x00000000005cb919 */ /* 0x000f220000008800 */
[----:B0-----:R-:W-:Y:S01]  /*3790*/  @!P4 FADD.FTZ R10, R10, R115 ;  /* 0x000000730a0ac221 */ /* 0x001fe20000010000 */
[----:B-1----:R-:W-:-:S04]  /*37a0*/  @!P4 FADD.FTZ R11, R11, R118 ;  /* 0x000000760b0bc221 */ /* 0x002fc80000010000 */
[----:B------:R-:W0:Y:S01]  /*37b0*/  SHFL.DOWN PT, R115, R10, 0x8, 0x1f ;  /* 0x09001f000a737f89 */ /* 0x000e2200000e0000 */
[-C--:B------:R-:W-:Y:S01]  /*37c0*/  FMUL.FTZ R118, R113, R7.reuse ;  /* 0x0000000771767220 */ /* 0x080fe20000410000 */
[----:B--2---:R-:W-:Y:S02]  /*37d0*/  @!P4 FADD.FTZ R9, R9, R116 ;  /* 0x000000740909c221 */ /* 0x004fe40000010000 */
[----:B------:R-:W1:Y:S01]  /*37e0*/  SHFL.DOWN PT, R120, R11, 0x8, 0x1f ;  /* 0x09001f000b787f89 */ /* 0x000e6200000e0000 */
[C---:B------:R-:W-:Y:S01]  /*37f0*/  FFMA.FTZ R117, R91.reuse, R6, -R118 ;  /* 0x000000065b757223 */ /* 0x040fe20000010876 */
[----:B------:R-:W-:Y:S01]  /*3800*/  FFMA.FTZ R118, R91, R7, R122 ;  /* 0x000000075b767223 */ /* 0x000fe2000001007a */
[----:B---3--:R-:W-:Y:S01]  /*3810*/  @!P4 FADD.FTZ R8, R8, R111 ;  /* 0x0000006f0808c221 */ /* 0x008fe20000010000 */
[----:B------:R-:W2:Y:S01]  /*3820*/  SHFL.DOWN PT, R116, R9, 0x8, 0x1f ;  /* 0x09001f0009747f89 */ /* 0x000ea200000e0000 */
[C---:B------:R-:W-:Y:S01]  /*3830*/  FMUL.FTZ R6, R113.reuse, R5 ;  /* 0x0000000571067220 */ /* 0x040fe20000410000 */
[----:B------:R-:W-:Y:S01]  /*3840*/  FMUL.FTZ R122, R113, R4 ;  /* 0x00000004717a7220 */ /* 0x000fe20000410000 */
[----:B------:R-:W-:Y:S01]  /*3850*/  FMUL.FTZ R113, R29, R98 ;  /* 0x000000621d717220 */ /* 0x000fe20000410000 */
[----:B------:R-:W3:Y:S01]  /*3860*/  SHFL.DOWN PT, R111, R8, 0x8, 0x1f ;  /* 0x09001f00086f7f89 */ /* 0x000ee200000e0000 */
[----:B------:R-:W-:Y:S01]  /*3870*/  FFMA.FTZ R4, R91, R4, -R6 ;  /* 0x000000045b047223 */ /* 0x000fe20000010806 */
[----:B------:R-:W-:Y:S01]  /*3880*/  ISETP.NE.AND P4, PT, R41, RZ, PT ;  /* 0x000000ff2900720c */ /* 0x000fe20003f85270 */
[----:B------:R-:W-:Y:S01]  /*3890*/  FFMA.FTZ R113, R28, R3, -R113 ;  /* 0x000000031c717223 */ /* 0x000fe20000010871 */
[----:B------:R-:W-:Y:S01]  /*38a0*/  FFMA.FTZ R5, R91, R5, R122 ;  /* 0x000000055b057223 */ /* 0x000fe2000001007a */
[----:B------:R-:W-:Y:S01]  /*38b0*/  FADD.FTZ R6, R94, R117 ;  /* 0x000000755e067221 */ /* 0x000fe20000010000 */
[----:B------:R-:W-:Y:S01]  /*38c0*/  FMUL.FTZ R3, R29, R3 ;  /* 0x000000031d037220 */ /* 0x000fe20000410000 */
[----:B------:R-:W-:Y:S01]  /*38d0*/  FADD.FTZ R7, R93, R118 ;  /* 0x000000765d077221 */ /* 0x000fe20000010000 */
[----:B------:R-:W-:Y:S01]  /*38e0*/  FMUL.FTZ R93, R29, R99 ;  /* 0x000000631d5d7220 */ /* 0x000fe20000410000 */
[----:B0-----:R-:W-:Y:S01]  /*38f0*/  @!P5 FADD.FTZ R10, R10, R115 ;  /* 0x000000730a0ad221 */ /* 0x001fe20000010000 */
[----:B------:R-:W-:-:S05]  /*3900*/  @!P3 MOV R115, 0x400 ;  /* 0x000004000073b802 */ /* 0x000fca0000000f00 */
[----:B------:R0:W-:Y:S01]  /*3910*/  @!P4 STS.128 [R80+0x1660], R4 ;  /* 0x001660045000c388 */ /* 0x0001e20000000c00 */
[----:B-1----:R-:W-:Y:S01]  /*3920*/  @!P5 FADD.FTZ R11, R11, R120 ;  /* 0x000000780b0bd221 */ /* 0x002fe20000010000 */
[----:B----4-:R-:W-:Y:S01]  /*3930*/  @!P3 LEA R30, R92, R115, 0x18 ;  /* 0x000000735c1eb211 */ /* 0x010fe200078ec0ff */
[----:B------:R-:W-:Y:S01]  /*3940*/  FMUL.FTZ R115, R112, R113 ;  /* 0x0000007170737220 */ /* 0x000fe20000410000 */
[----:B------:R-:W1:Y:S01]  /*3950*/  SHFL.DOWN PT, R91, R10, 0x10, 0x1f ;  /* 0x0a001f000a5b7f89 */ /* 0x000e6200000e0000 */
[----:B--2---:R-:W-:Y:S01]  /*3960*/  @!P5 FADD.FTZ R9, R9, R116 ;  /* 0x000000740909d221 */ /* 0x004fe20000010000 */
[----:B------:R-:W-:Y:S01]  /*3970*/  FFMA.FTZ R113, R28, R98, R3 ;  /* 0x000000621c717223 */ /* 0x000fe20000010003 */
[----:B------:R-:W-:Y:S01]  /*3980*/  FMUL.FTZ R3, R29, R110 ;  /* 0x0000006e1d037220 */ /* 0x000fe20000410000 */
[----:B------:R-:W2:Y:S01]  /*3990*/  SHFL.DOWN PT, R116, R11, 0x10, 0x1f ;  /* 0x0a001f000b747f89 */ /* 0x000ea200000e0000 */
[----:B---3--:R-:W-:Y:S01]  /*39a0*/  @!P5 FADD.FTZ R8, R8, R111 ;  /* 0x0000006f0808d221 */ /* 0x008fe20000010000 */
[----:B------:R-:W-:Y:S01]  /*39b0*/  ISETP.GT.AND P5, PT, R43, 0xf, PT ;  /* 0x0000000f2b00780c */ /* 0x000fe20003fa4270 */
[C---:B------:R-:W-:Y:S01]  /*39c0*/  FFMA.FTZ R3, R28.reuse, R108, -R3 ;  /* 0x0000006c1c037223 */ /* 0x040fe20000010803 */
[----:B------:R-:W3:Y:S01]  /*39d0*/  SHFL.DOWN PT, R94, R9, 0x10, 0x1f ;  /* 0x0a001f00095e7f89 */ /* 0x000ee200000e0000 */
[-C--:B------:R-:W-:Y:S01]  /*39e0*/  FFMA.FTZ R92, R28, R100.reuse, -R93 ;  /* 0x000000641c5c7223 */ /* 0x080fe2000001085d */
[C---:B------:R-:W-:Y:S01]  /*39f0*/  FMUL.FTZ R100, R29.reuse, R100 ;  /* 0x000000641d647220 */ /* 0x040fe20000410000 */
[----:B------:R-:W-:Y:S01]  /*3a00*/  FFMA.FTZ R114, R114, R113, R115 ;  /* 0x0000007172727223 */ /* 0x000fe20000010073 */
[----:B------:R-:W4:Y:S01]  /*3a10*/  SHFL.DOWN PT, R111, R8, 0x10, 0x1f ;  /* 0x0a001f00086f7f89 */ /* 0x000f2200000e0000 */
[----:B0-----:R-:W-:Y:S01]  /*3a20*/  FMUL.FTZ R7, R2, R3 ;  /* 0x0000000302077220 */ /* 0x001fe20000410000 */
[C---:B------:R-:W-:Y:S01]  /*3a30*/  FMUL.FTZ R3, R29.reuse, R107 ;  /* 0x0000006b1d037220 */ /* 0x040fe20000410000 */
[C---:B------:R-:W-:Y:S01]  /*3a40*/  FMUL.FTZ R5, R29.reuse, R108 ;  /* 0x0000006c1d057220 */ /* 0x040fe20000410000 */
[-C--:B------:R-:W-:Y:S01]  /*3a50*/  FMUL.FTZ R2, R29, R87.reuse ;  /* 0x000000571d027220 */ /* 0x080fe20000410000 */
[----:B------:R-:W-:Y:S01]  /*3a60*/  FMUL.FTZ R92, R101, R92 ;  /* 0x0000005c655c7220 */ /* 0x000fe20000410000 */
[C---:B------:R-:W-:Y:S01]  /*3a70*/  FFMA.FTZ R3, R28.reuse, R87, -R3 ;  /* 0x000000571c037223 */ /* 0x040fe20000010803 */
[C---:B------:R-:W-:Y:S01]  /*3a80*/  FFMA.FTZ R100, R28.reuse, R99, R100 ;  /* 0x000000631c647223 */ /* 0x040fe20000010064 */
[C---:B------:R-:W-:Y:S01]  /*3a90*/  FFMA.FTZ R5, R28.reuse, R110, R5 ;  /* 0x0000006e1c057223 */ /* 0x040fe20000010005 */
[----:B------:R-:W-:Y:S01]  /*3aa0*/  FFMA.FTZ R2, R28, R107, R2 ;  /* 0x0000006b1c027223 */ /* 0x000fe20000010002 */
[----:B------:R-:W-:Y:S01]  /*3ab0*/  FMUL.FTZ R96, R96, R3 ;  /* 0x0000000360607220 */ /* 0x000fe20000410000 */
        /* <DEDUP_REMOVED lines=13> */
[----:B----4-:R-:W-:Y:S01]  /*3b90*/  @!P5 FADD.FTZ R8, R8, R111 ;  /* 0x0000006f0808d221 */ /* 0x010fe20000010000 */
[----:B------:R-:W-:-:S04]  /*3ba0*/  FADD.FTZ R66, R107, R66 ;  /* 0x000000426b427221 */ /* 0x000fc80000010000 */
[----:B------:R0:W-:Y:S01]  /*3bb0*/  @!P3 STS.128 [R30+0x120], R8 ;  /* 0x000120081e00b388 */ /* 0x0001e20000000c00 */
[----:B------:R-:W-:Y:S06]  /*3bc0*/  BAR.SYNC.DEFER_BLOCKING 0x0 ;  /* 0x0000000000007b1d */ /* 0x000fec0000010000 */
[----:B------:R-:W-:Y:S05]  /*3bd0*/  @P4 BRA `(.L_x_17540) ;  /* 0x0000000000284947 */ /* 0x000fea0003800000 */
[----:B------:R-:W-:-:S04]  /*3be0*/  IADD3 R2, -R49, UR5, RZ ;  /* 0x0000000531027c10 */ /* 0x000fc8000fffe1ff */
        /* <DEDUP_REMOVED lines=9> */
.L_x_17540:
[----:B------:R-:W-:Y:S05]  /*3c80*/  BSYNC B0 ;  /* 0x0000000000007941 */ /* 0x000fea0003800000 */
.L_x_17539:
[----:B------:R-:W-:Y:S01]  /*3c90*/  UIADD3 UR4, UR4, 0x1, URZ ;  /* 0x0000000104047890 */ /* 0x000fe2000fffe03f */
[----:B------:R-:W-:Y:S02]  /*3ca0*/  LEA R71, P5, R24, R71, 0x3 ;  /* 0x0000004718477211 */ /* 0x000fe400078a18ff */
[----:B------:R-:W-:Y:S02]  /*3cb0*/  LEA R73, P3, R26, R73, 0x3 ;  /* 0x000000491a497211 */ /* 0x000fe400078618ff */
[----:B------:R-:W-:Y:S02]  /*3cc0*/  IADD3.X R72, R72, R25, RZ, P5, !PT ;  /* 0x0000001948487210 */ /* 0x000fe40002ffe4ff */
[----:B------:R-:W-:Y:S02]  /*3cd0*/  ISETP.LE.AND P5, PT, R97, UR4, PT ;  /* 0x0000000461007c0c */ /* 0x000fe4000bfa3270 */
[----:B------:R-:W-:Y:S02]  /*3ce0*/  IADD3.X R74, R74, R27, RZ, P3, !PT ;  /* 0x0000001b4a4a7210 */ /* 0x000fe40001ffe4ff */
[----:B------:R-:W-:-:S02]  /*3cf0*/  LEA R69, P4, R22, R69, 0x3 ;  /* 0x0000004516457211 */ /* 0x000fc400078818ff */
[----:B------:R-:W-:Y:S02]  /*3d00*/  IADD3 R68, P3, R68, 0x10, RZ ;  /* 0x0000001044447810 */ /* 0x000fe40007f7e0ff */
[----:B-1----:R-:W-:Y:S02]  /*3d10*/  IADD3 R82, R82, 0x8, RZ ;  /* 0x0000000852527810 */ /* 0x002fe40007ffe0ff */
[----:B------:R-:W-:Y:S02]  /*3d20*/  IADD3 R80, R80, 0x10, RZ ;  /* 0x0000001050507810 */ /* 0x000fe40007ffe0ff */
[----:B------:R-:W-:Y:S02]  /*3d30*/  IADD3 R90, R90, 0x1, RZ ;  /* 0x000000015a5a7810 */ /* 0x000fe40007ffe0ff */
[----:B------:R-:W-:Y:S02]  /*3d40*/  IADD3.X R70, R70, R23, RZ, P4, !PT ;  /* 0x0000001746467210 */ /* 0x000fe400027fe4ff */
[----:B------:R-:W-:Y:S01]  /*3d50*/  IADD3.X R75, RZ, R75, RZ, P3, !PT ;  /* 0x0000004bff4b7210 */ /* 0x000fe20001ffe4ff */
[----:B------:R-:W-:Y:S06]  /*3d60*/  @!P5 BRA `(.L_x_17541) ;  /* 0xffffffdc0010d947 */ /* 0x000fec000383ffff */
.L_x_17526:
[----:B------:R-:W-:Y:S01]  /*3d70*/  BAR.SYNC.DEFER_BLOCKING 0x0 ;  /* 0x0000000000007b1d */ /* 0x000fe20000010000 */
[----:B------:R-:W-:Y:S02]  /*3d80*/  PRMT R0, RZ, 0x7610, R0 ;  /* 0x00007610ff007816 */ /* 0x000fe40000000000 */
[----:B------:R-:W-:Y:S02]  /*3d90*/  PRMT R2, RZ, 0x7610, R2 ;  /* 0x00007610ff027816 */ /* 0x000fe40000000002 */
[----:B------:R-:W-:Y:S01]  /*3da0*/  PRMT R4, RZ, 0x7610, R4 ;  /* 0x00007610ff047816 */ /* 0x000fe20000000004 */
[----:B------:R-:W-:Y:S01]  /*3db0*/  ULDC UR4, c[0x0][0x218] ;  /* 0x0000860000047ab9 */ /* 0x000fe20000000800 */
[----:B------:R-:W-:Y:S01]  /*3dc0*/  PRMT R6, RZ, 0x7610, R6 ;  /* 0x00007610ff067816 */ /* 0x000fe20000000006 */
[----:B------:R-:W1:Y:S01]  /*3dd0*/  S2UR UR5, SR_CgaCtaId ;  /* 0x00000000000579c3 */ /* 0x000e620000008800 */
[----:B------:R-:W-:Y:S01]  /*3de0*/  IADD3 R33, -R54, UR4, RZ ;  /* 0x0000000436217c10 */ /* 0x000fe2000fffe1ff */
[----:B------:R-:W-:-:S03]  /*3df0*/  ULDC UR8, c[0x0][0x224] ;  /* 0x0000890000087ab9 */ /* 0x000fc60000000800 */
[-C--:B------:R-:W-:Y:S02]  /*3e00*/  ISETP.GE.AND P0, PT, R48, R33.reuse, PT ;  /* 0x000000213000720c */ /* 0x080fe40003f06270 */
[-C--:B------:R-:W-:Y:S01]  /*3e10*/  ISETP.GE.AND P1, PT, R50, R33.reuse, PT ;  /* 0x000000213200720c */ /* 0x080fe20003f26270 */
[----:B------:R-:W2:Y:S01]  /*3e20*/  LDC.64 R28, c[0x0][0x388] ;  /* 0x0000e200ff1c7b82 */ /* 0x000ea20000000a00 */
[-C--:B------:R-:W-:Y:S02]  /*3e30*/  ISETP.GE.AND P2, PT, R52, R33.reuse, PT ;  /* 0x000000213400720c */ /* 0x080fe40003f46270 */
[----:B------:R-:W-:-:S07]  /*3e40*/  ISETP.GE.AND P3, PT, R53, R33, PT ;  /* 0x000000213500720c */ /* 0x000fce0003f66270 */
[----:B------:R-:W3:Y:S04]  /*3e50*/  @!P0 LDG.E.U16 R0, desc[UR14][R14.64] ;  /* 0x0000000e0e008981 */ /* 0x000ee8000c1e1500 */
[----:B------:R-:W4:Y:S04]  /*3e60*/  @!P1 LDG.E.U16 R2, desc[UR14][R14.64+0x40] ;  /* 0x0000400e0e029981 */ /* 0x000f28000c1e1500 */
[----:B------:R-:W5:Y:S04]  /*3e70*/  @!P2 LDG.E.U16 R4, desc[UR14][R14.64+0x80] ;  /* 0x0000800e0e04a981 */ /* 0x000f68000c1e1500 */
[----:B------:R0:W2:Y:S01]  /*3e80*/  @!P3 LDG.E.U16 R6, desc[UR14][R14.64+0xc0] ;  /* 0x0000c00e0e06b981 */ /* 0x0000a2000c1e1500 */
[----:B------:R-:W-:Y:S01]  /*3e90*/  ISETP.NE.AND P0, PT, R41, RZ, PT ;  /* 0x000000ff2900720c */ /* 0x000fe20003f05270 */
[----:B------:R-:W-:Y:S01]  /*3ea0*/  UMOV UR4, 0x400 ;  /* 0x0000040000047882 */ /* 0x000fe20000000000 */
[----:B------:R-:W-:Y:S01]  /*3eb0*/  F2FP.F16.F32.PACK_AB R64, R86, R61 ;  /* 0x0000003d5640723e */ /* 0x000fe200000000ff */
[----:B-1----:R-:W-:Y:S01]  /*3ec0*/  ULEA UR4, UR5, UR4, 0x18 ;  /* 0x0000000405047291 */ /* 0x002fe2000f8ec03f */
[----:B------:R-:W-:Y:S01]  /*3ed0*/  F2FP.F16.F32.PACK_AB R65, R88, R65 ;  /* 0x000000415841723e */ /* 0x000fe200000000ff */
[----:B------:R-:W-:Y:S01]  /*3ee0*/  BSSY B0, `(.L_x_17542) ;  /* 0x0000040000007945 */ /* 0x000fe20003800000 */
[----:B0-----:R-:W-:Y:S01]  /*3ef0*/  IADD3 R14, R49, -UR8, RZ ;  /* 0x80000008310e7c10 */ /* 0x001fe2000fffe0ff */
[----:B---3--:R-:W-:Y:S04]  /*3f00*/  STS.U16 [R57], R0 ;  /* 0x0000000039007388 */ /* 0x008fe80000000400 */
[----:B----4-:R-:W-:Y:S04]  /*3f10*/  STS.U16 [R57+0x40], R2 ;  /* 0x0000400239007388 */ /* 0x010fe80000000400 */
[----:B-----5:R-:W-:Y:S04]  /*3f20*/  STS.U16 [R57+0x80], R4 ;  /* 0x0000800439007388 */ /* 0x020fe80000000400 */
[----:B--2---:R-:W-:Y:S01]  /*3f30*/  STS.U16 [R57+0xc0], R6 ;  /* 0x0000c00639007388 */ /* 0x004fe20000000400 */
[----:B------:R-:W-:-:S03]  /*3f40*/  NOP ;  /* 0x0000000000007918 */ /* 0x000fc60000000000 */
[----:B------:R-:W0:Y:S01]  /*3f50*/  LDS.64 R10, [R58] ;  /* 0x000000003a0a7984 */ /* 0x000e220000000a00 */
[----:B------:R-:W-:Y:S06]  /*3f60*/  BAR.SYNC.DEFER_BLOCKING 0x0 ;  /* 0x0000000000007b1d */ /* 0x000fec0000010000 */
[----:B------:R-:W-:Y:S01]  /*3f70*/  STS.64 [R58], R64 ;  /* 0x000000403a007388 */ /* 0x000fe20000000a00 */
[----:B------:R-:W-:-:S03]  /*3f80*/  NOP ;  /* 0x0000000000007918 */ /* 0x000fc60000000000 */
[----:B------:R-:W-:Y:S04]  /*3f90*/  LDS.U16 R13, [R57+0x40] ;  /* 0x00004000390d7984 */ /* 0x000fe80000000400 */
[----:B------:R-:W-:Y:S01]  /*3fa0*/  LDS.U16 R15, [R57+0x80] ;  /* 0x00008000390f7984 */ /* 0x000fe20000000400 */
[--C-:B0-----:R-:W-:Y:S02]  /*3fb0*/  HADD2.F32 R2, -RZ, R11.reuse.H0_H0 ;  /* 0x2000000bff027230 */ /* 0x101fe40000004100 */
[----:B------:R-:W-:Y:S01]  /*3fc0*/  HADD2.F32 R4, -RZ, R11.H1_H1 ;  /* 0x3000000bff047230 */ /* 0x000fe20000004100 */
[----:B------:R-:W-:Y:S01]  /*3fd0*/  LDS.U16 R23, [R57+0xc0] ;  /* 0x0000c00039177984 */ /* 0x000fe20000000400 */
[--C-:B------:R-:W-:Y:S02]  /*3fe0*/  HADD2.F32 R8, -RZ, R10.reuse.H0_H0 ;  /* 0x2000000aff087230 */ /* 0x100fe40000004100 */
[--C-:B------:R-:W-:Y:S01]  /*3ff0*/  FADD.FTZ R5, R2, R37.reuse ;  /* 0x0000002502057221 */ /* 0x100fe20000010000 */
[----:B------:R-:W-:Y:S01]  /*4000*/  HADD2.F32 R0, -RZ, R10.H1_H1 ;  /* 0x3000000aff007230 */ /* 0x000fe20000004100 */
[----:B------:R-:W-:Y:S01]  /*4010*/  LDS.U16 R11, [R57] ;  /* 0x00000000390b7984 */ /* 0x000fe20000000400 */
[--C-:B------:R-:W-:Y:S01]  /*4020*/  FADD.FTZ R4, R4, R37.reuse ;  /* 0x0000002504047221 */ /* 0x100fe20000010000 */
[--C-:B------:R-:W-:Y:S01]  /*4030*/  FADD.FTZ R8, R8, R37.reuse ;  /* 0x0000002508087221 */ /* 0x100fe20000010000 */
[----:B------:R-:W-:Y:S01]  /*4040*/  FSETP.GTU.FTZ.AND P4, PT, R5, 20, PT ;  /* 0x41a000000500780b */ /* 0x000fe20003f9c000 */
[----:B------:R-:W-:Y:S01]  /*4050*/  @!P0 STS [UR4+0x100], R33 ;  /* 0x00010021ff008988 */ /* 0x000fe20008000804 */
[----:B------:R-:W-:Y:S01]  /*4060*/  FADD.FTZ R3, R0, R37 ;  /* 0x0000002500037221 */ /* 0x000fe20000010000 */
[----:B------:R-:W-:Y:S01]  /*4070*/  BAR.SYNC.DEFER_BLOCKING 0x0 ;  /* 0x0000000000007b1d */ /* 0x000fe20000010000 */
[----:B------:R-:W-:-:S03]  /*4080*/  FSETP.GTU.FTZ.AND P2, PT, R8, 20, PT ;  /* 0x41a000000800780b */ /* 0x000fc60003f5c000 */
[----:B------:R-:W-:Y:S02]  /*4090*/  FSETP.GTU.FTZ.AND P3, PT, R3, 20, PT ;  /* 0x41a000000300780b */ /* 0x000fe40003f7c000 */
[----:B------:R-:W-:-:S08]  /*40a0*/  FSETP.GTU.FTZ.AND P1, PT, R4, 20, PT ;  /* 0x41a000000400780b */ /* 0x000fd00003f3c000 */
[----:B------:R-:W-:-:S03]  /*40b0*/  @!P2 FMUL.FTZ R0, R8, -1.4426950216293334961 ;  /* 0xbfb8aa3b0800a820 */ /* 0x000fc60000410000 */
[----:B------:R-:W-:Y:S01]  /*40c0*/  @!P3 FMUL.FTZ R2, R3, -1.4426950216293334961 ;  /* 0xbfb8aa3b0302b820 */ /* 0x000fe20000410000 */
[----:B------:R-:W-:Y:S01]  /*40d0*/  @!P4 FMUL.FTZ R3, R5, -1.4426950216293334961 ;  /* 0xbfb8aa3b0503c820 */ /* 0x000fe20000410000 */
[----:B------:R-:W-:Y:S01]  /*40e0*/  @!P1 FMUL.FTZ R8, R4, -1.4426950216293334961 ;  /* 0xbfb8aa3b04089820 */ /* 0x000fe20000410000 */
[C---:B------:R-:W-:Y:S01]  /*40f0*/  IMAD R4, R28.reuse, UR17, RZ ;  /* 0x000000111c047c24 */ /* 0x040fe2000f8e02ff */
[----:B------:R-:W0:Y:S03]  /*4100*/  @!P2 MUFU.EX2 R0, R0 ;  /* 0x000000000000a308 */ /* 0x000e260000000800 */
[----:B------:R-:W-:Y:S01]  /*4110*/  IMAD R29, R29, UR16, R4 ;  /* 0x000000101d1d7c24 */ /* 0x000fe2000f8e0204 */
[----:B------:R-:W1:Y:S01]  /*4120*/  LDS R25, [UR4+0x100] ;  /* 0x00010004ff197984 */ /* 0x000e620008000800 */
[----:B------:R-:W-:-:S03]  /*4130*/  IMAD.WIDE.U32 R4, R28, UR16, RZ ;  /* 0x000000101c047c25 */ /* 0x000fc6000f8e00ff */
[----:B------:R-:W2:Y:S02]  /*4140*/  @!P3 MUFU.EX2 R2, R2 ;  /* 0x000000020002b308 */ /* 0x000ea40000000800 */
[----:B------:R-:W-:-:S06]  /*4150*/  IADD3 R9, R5, R29, RZ ;  /* 0x0000001d05097210 */ /* 0x000fcc0007ffe0ff */
[----:B------:R-:W3:Y:S01]  /*4160*/  @!P4 MUFU.EX2 R3, R3 ;  /* 0x000000030003c308 */ /* 0x000ee20000000800 */
[----:B0-----:R-:W-:-:S07]  /*4170*/  @!P2 FADD.FTZ R6, R0, 1 ;  /* 0x3f8000000006a421 */ /* 0x001fce0000010000 */
[----:B------:R-:W0:Y:S01]  /*4180*/  @!P2 MUFU.RCP R27, R6 ;  /* 0x00000006001ba308 */ /* 0x000e220000001000 */
[----:B--2---:R-:W-:Y:S01]  /*4190*/  @!P3 FADD.FTZ R0, R2, 1 ;  /* 0x3f8000000200b421 */ /* 0x004fe20000010000 */
[----:B------:R-:W-:-:S06]  /*41a0*/  IADD3 R2, P6, R48, R54, RZ ;  /* 0x0000003630027210 */ /* 0x000fcc0007fde0ff */
[----:B------:R-:W2:Y:S01]  /*41b0*/  @!P3 MUFU.RCP R0, R0 ;  /* 0x000000000000b308 */ /* 0x000ea20000001000 */
[----:B---3--:R-:W-:Y:S01]  /*41c0*/  @!P4 FADD.FTZ R7, R3, 1 ;  /* 0x3f8000000307c421 */ /* 0x008fe20000010000 */
[----:B------:R-:W-:-:S06]  /*41d0*/  LEA.HI.X.SX32 R3, R54, R51, 0x1, P6 ;  /* 0x0000003336037211 */ /* 0x000fcc00030f0eff */
[----:B------:R-:W3:Y:S01]  /*41e0*/  @!P4 MUFU.RCP R12, R7 ;  /* 0x00000007000cc308 */ /* 0x000ee20000001000 */
[----:B-1----:R-:W-:-:S07]  /*41f0*/  ISETP.GE.AND P5, PT, R48, R25, PT ;  /* 0x000000193000720c */ /* 0x002fce0003fa6270 */
[----:B------:R1:W4:Y:S02]  /*4200*/  @!P1 MUFU.EX2 R10, R8 ;  /* 0x00000008000a9308 */ /* 0x0003240000000800 */
[----:B-1----:R-:W-:-:S04]  /*4210*/  MOV R8, R4 ;  /* 0x0000000400087202 */ /* 0x002fc80000000f00 */
[----:B0-23--:R-:W-:Y:S05]  /*4220*/  @P5 BRA `(.L_x_17543) ;  /* 0x00000000002c5947 */ /* 0x00dfea0003800000 */
        /* <DEDUP_REMOVED lines=11> */
.L_x_17543:
[----:B------:R-:W-:Y:S05]  /*42e0*/  BSYNC B0 ;  /* 0x0000000000007941 */ /* 0x000fea0003800000 */
.L_x_17542:
[----:B------:R-:W-:Y:S01]  /*42f0*/  ULDC.64 UR6, c[0x0][0x390] ;  /* 0x0000e40000067ab9 */ /* 0x000fe20000000a00 */
[----:B------:R-:W-:Y:S02]  /*4300*/  IMAD R29, R14, -0x80, RZ ;  /* 0xffffff800e1d7824 */ /* 0x000fe400078e02ff */
[----:B------:R-:W-:Y:S01]  /*4310*/  @!P2 FMUL.FTZ R66, R66, R27 ;  /* 0x0000001b4242a220 */ /* 0x000fe20000410000 */
[----:B0-----:R-:W-:Y:S02]  /*4320*/  IMAD R7, R35, UR6, RZ ;  /* 0x0000000623077c24 */ /* 0x001fe4000f8e02ff */
[----:B------:R-:W-:Y:S01]  /*4330*/  @!P3 FMUL.FTZ R63, R63, R0 ;  /* 0x000000003f3fb220 */ /* 0x000fe20000410000 */
[----:B------:R-:W-:Y:S01]  /*4340*/  IMAD.WIDE.U32 R4, R34, UR6, R8 ;  /* 0x0000000622047c25 */ /* 0x000fe2000f8e0008 */
[----:B------:R-:W-:-:S03]  /*4350*/  SHF.R.S32.HI R31, RZ, 0x1f, R29 ;  /* 0x0000001fff1f7819 */ /* 0x000fc6000001141d */
[----:B------:R-:W-:Y:S01]  /*4360*/  @!P4 FMUL.FTZ R83, R83, R12 ;  /* 0x0000000c5353c220 */ /* 0x000fe20000410000 */
[----:B------:R-:W-:Y:S01]  /*4370*/  IADD3 R55, P3, R55, -0xc0, RZ ;  /* 0xffffff4037377810 */ /* 0x000fe20007f7e0ff */
[----:B------:R-:W-:Y:S01]  /*4380*/  IMAD R6, R34, UR7, R7 ;  /* 0x0000000722067c24 */ /* 0x000fe2000f8e0207 */
[----:B------:R-:W-:Y:S01]  /*4390*/  IADD3 R9, P2, R29, R4, RZ ;  /* 0x000000041d097210 */ /* 0x000fe20007f5e0ff */
[----:B------:R-:W-:Y:S01]  /*43a0*/  ULDC.64 UR6, c[0x0][0x3e0] ;  /* 0x0000f80000067ab9 */ /* 0x000fe20000000a00 */
[----:B------:R-:W-:Y:S01]  /*43b0*/  IADD3.X R56, R56, -0x1, RZ, P3, !PT ;  /* 0xffffffff38387810 */ /* 0x000fe20001ffe4ff */
[----:B----4-:R-:W-:Y:S01]  /*43c0*/  @!P1 FADD.FTZ R10, R10, 1 ;  /* 0x3f8000000a0a9421 */ /* 0x010fe20000010000 */
[----:B------:R-:W-:Y:S01]  /*43d0*/  IADD3.X R5, R31, R6, R5, P2, !PT ;  /* 0x000000061f057210 */ /* 0x000fe200017fe405 */
[----:B------:R-:W-:Y:S01]  /*43e0*/  BSSY B0, `(.L_x_17544) ;  /* 0x000002f000007945 */ /* 0x000fe20003800000 */
[----:B------:R-:W-:Y:S01]  /*43f0*/  IADD3 R4, P5, R55, UR6, RZ ;  /* 0x0000000637047c10 */ /* 0x000fe2000ffbe0ff */
[----:B------:R-:W0:Y:S01]  /*4400*/  @!P1 MUFU.RCP R7, R10 ;  /* 0x0000000a00079308 */ /* 0x000e220000001000 */
[----:B------:R-:W-:-:S02]  /*4410*/  ISETP.GE.AND P3, PT, R52, R25, PT ;  /* 0x000000193400720c */ /* 0x000fc40003f66270 */
[-C--:B------:R-:W-:Y:S02]  /*4420*/  ISETP.GE.AND P2, PT, R50, R25.reuse, PT ;  /* 0x000000193200720c */ /* 0x080fe40003f46270 */
[----:B------:R-:W-:Y:S02]  /*4430*/  ISETP.GE.AND P4, PT, R53, R25, PT ;  /* 0x000000193500720c */ /* 0x000fe40003f86270 */
[----:B------:R-:W-:Y:S02]  /*4440*/  IADD3.X R0, R56, UR7, RZ, P5, !PT ;  /* 0x0000000738007c10 */ /* 0x000fe4000affe4ff */
[----:B------:R-:W-:Y:S02]  /*4450*/  LEA R4, P5, R9, R4, 0x1 ;  /* 0x0000000409047211 */ /* 0x000fe400078a08ff */
[----:B------:R-:W-:Y:S01]  /*4460*/  F2FP.F16.F32.PACK_AB R6, R63, R66 ;  /* 0x000000423f06723e */ /* 0x000fe200000000ff */
[----:B------:R-:W-:Y:S01]  /*4470*/  FADD.FTZ R66, R66, R39 ;  /* 0x0000002742427221 */ /* 0x000fe20000010000 */
[----:B------:R-:W-:-:S03]  /*4480*/  LEA.HI.X R5, R9, R0, R5, 0x1, P5 ;  /* 0x0000000009057211 */ /* 0x000fc600028f0c05 */
[----:B------:R-:W-:Y:S01]  /*4490*/  FADD.FTZ R66, R66, R63 ;  /* 0x0000003f42427221 */ /* 0x000fe20000010000 */
[----:B0-----:R-:W-:Y:S01]  /*44a0*/  @!P1 FMUL.FTZ R84, R84, R7 ;  /* 0x0000000754549220 */ /* 0x001fe20000410000 */
[----:B------:R0:W-:Y:S02]  /*44b0*/  @!P3 STG.E.U16 desc[UR14][R4.64+0x40], R15 ;  /* 0x0000400f0400b986 */ /* 0x0001e4000c10150e */
[----:B------:R-:W-:Y:S02]  /*44c0*/  FADD.FTZ R39, R66, R83 ;  /* 0x0000005342277221 */ /* 0x000fe40000010000 */
[----:B------:R-:W-:Y:S01]  /*44d0*/  @!P2 STG.E.U16 desc[UR14][R4.64], R13 ;  /* 0x0000000d0400a986 */ /* 0x000fe2000c10150e */
[----:B------:R-:W-:Y:S01]  /*44e0*/  F2FP.F16.F32.PACK_AB R7, R84, R83 ;  /* 0x000000535407723e */ /* 0x000fe200000000ff */
[----:B------:R-:W-:Y:S02]  /*44f0*/  FADD.FTZ R39, R39, R84 ;  /* 0x0000005427277221 */ /* 0x000fe40000010000 */
[----:B------:R1:W-:Y:S01]  /*4500*/  @!P4 STG.E.U16 desc[UR14][R4.64+0x80], R23 ;  /* 0x000080170400c986 */ /* 0x0003e2000c10150e */
[----:B------:R-:W-:Y:S08]  /*4510*/  BAR.SYNC.DEFER_BLOCKING 0x0 ;  /* 0x0000000000007b1d */ /* 0x000ff00000010000 */
[----:B0-----:R-:W0:Y:S01]  /*4520*/  LDC.64 R14, c[0x0][0x3a8] ;  /* 0x0000ea00ff0e7b82 */ /* 0x001e220000000a00 */
[----:B------:R2:W-:Y:S01]  /*4530*/  STS.64 [R58], R6 ;  /* 0x000000063a007388 */ /* 0x0005e20000000a00 */
[----:B------:R-:W-:-:S03]  /*4540*/  NOP ;  /* 0x0000000000007918 */ /* 0x000fc60000000000 */
[----:B------:R-:W-:Y:S01]  /*4550*/  LDS.U16 R9, [R57] ;  /* 0x0000000039097984 */ /* 0x000fe20000000400 */
[C---:B0-----:R-:W-:Y:S02]  /*4560*/  IMAD R0, R14.reuse, UR17, RZ ;  /* 0x000000110e007c24 */ /* 0x041fe4000f8e02ff */
[----:B-1----:R-:W-:Y:S01]  /*4570*/  IMAD.WIDE.U32 R4, R14, UR16, RZ ;  /* 0x000000100e047c25 */ /* 0x002fe2000f8e00ff */
[----:B------:R-:W-:Y:S03]  /*4580*/  LDS.U16 R11, [R57+0x40] ;  /* 0x00004000390b7984 */ /* 0x000fe60000000400 */
[----:B--2---:R-:W-:Y:S01]  /*4590*/  IMAD R7, R15, UR16, R0 ;  /* 0x000000100f077c24 */ /* 0x004fe2000f8e0200 */
        /* <DEDUP_REMOVED lines=19> */
.L_x_17545:
[----:B------:R-:W-:Y:S05]  /*46d0*/  BSYNC B0 ;  /* 0x0000000000007941 */ /* 0x000fea0003800000 */
.L_x_17544:
[----:B------:R-:W-:Y:S01]  /*46e0*/  MOV R2, R4 ;  /* 0x0000000400027202 */ /* 0x000fe20000000f00 */
[----:B------:R-:W-:Y:S01]  /*46f0*/  ULDC.64 UR4, c[0x0][0x3b0] ;  /* 0x0000ec0000047ab9 */ /* 0x000fe20000000a00 */
[----:B------:R-:W-:Y:S01]  /*4700*/  MOV R3, R15 ;  /* 0x0000000f00037202 */ /* 0x000fe20000000f00 */
[----:B------:R-:W-:Y:S01]  /*4710*/  IMAD R5, R35, UR4, RZ ;  /* 0x0000000423057c24 */ /* 0x000fe2000f8e02ff */
[-C--:B------:R-:W-:Y:S02]  /*4720*/  ISETP.GE.AND P0, PT, R50, R13.reuse, PT ;  /* 0x0000000d3200720c */ /* 0x080fe40003f06270 */
[-C--:B------:R-:W-:Y:S01]  /*4730*/  ISETP.GE.AND P1, PT, R52, R13.reuse, PT ;  /* 0x0000000d3400720c */ /* 0x080fe20003f26270 */
[----:B------:R-:W-:Y:S01]  /*4740*/  IMAD.WIDE.U32 R2, R34, UR4, R2 ;  /* 0x0000000422027c25 */ /* 0x000fe2000f8e0002 */
[----:B------:R-:W-:-:S03]  /*4750*/  ISETP.GE.AND P2, PT, R53, R13, PT ;  /* 0x0000000d3500720c */ /* 0x000fc60003f46270 */
[----:B------:R-:W-:Y:S01]  /*4760*/  IMAD R0, R34, UR5, R5 ;  /* 0x0000000522007c24 */ /* 0x000fe2000f8e0205 */
[----:B------:R-:W-:Y:S01]  /*4770*/  ULDC.64 UR4, c[0x0][0x3f0] ;  /* 0x0000fc0000047ab9 */ /* 0x000fe20000000a00 */
[----:B------:R-:W-:Y:S02]  /*4780*/  IADD3 R5, P3, R29, R2, RZ ;  /* 0x000000021d057210 */ /* 0x000fe40007f7e0ff */
[----:B------:R-:W-:Y:S02]  /*4790*/  IADD3 R2, P4, R55, UR4, RZ ;  /* 0x0000000437027c10 */ /* 0x000fe4000ff9e0ff */
[----:B------:R-:W-:Y:S02]  /*47a0*/  IADD3.X R3, R31, R0, R3, P3, !PT ;  /* 0x000000001f037210 */ /* 0x000fe40001ffe403 */
[----:B------:R-:W-:Y:S02]  /*47b0*/  IADD3.X R0, R56, UR5, RZ, P4, !PT ;  /* 0x0000000538007c10 */ /* 0x000fe4000a7fe4ff */
[----:B------:R-:W-:-:S04]  /*47c0*/  LEA R2, P3, R5, R2, 0x1 ;  /* 0x0000000205027211 */ /* 0x000fc800078608ff */
[----:B------:R-:W-:Y:S02]  /*47d0*/  LEA.HI.X R3, R5, R0, R3, 0x1, P3 ;  /* 0x0000000005037211 */ /* 0x000fe400018f0c03 */
[----:B------:R-:W-:Y:S02]  /*47e0*/  IADD3 R0, -R49, UR8, RZ ;  /* 0x0000000831007c10 */ /* 0x000fe4000fffe1ff */
[----:B------:R-:W-:Y:S01]  /*47f0*/  IADD3 R46, P3, R46, -0x100, RZ ;  /* 0xffffff002e2e7810 */ /* 0x000fe20007f7e0ff */
[----:B------:R1:W-:Y:S01]  /*4800*/  @!P0 STG.E.U16 desc[UR14][R2.64], R11 ;  /* 0x0000000b02008986 */ /* 0x0003e2000c10150e */
[----:B------:R-:W-:Y:S02]  /*4810*/  ISETP.GT.AND P0, PT, R0, 0x1, PT ;  /* 0x000000010000780c */ /* 0x000fe40003f04270 */
[----:B------:R-:W-:Y:S01]  /*4820*/  IADD3.X R47, R47, -0x1, RZ, P3, !PT ;  /* 0xffffffff2f2f7810 */ /* 0x000fe20001ffe4ff */
[----:B------:R1:W-:Y:S01]  /*4830*/  @!P1 STG.E.U16 desc[UR14][R2.64+0x40], R25 ;  /* 0x0000401902009986 */ /* 0x0003e2000c10150e */
[----:B------:R-:W-:-:S02]  /*4840*/  IADD3 R44, P1, R44, -0x100, RZ ;  /* 0xffffff002c2c7810 */ /* 0x000fc40007f3e0ff */
[----:B------:R-:W-:Y:S01]  /*4850*/  IADD3 R49, R49, 0x1, RZ ;  /* 0x0000000131317810 */ /* 0x000fe20007ffe0ff */
[----:B------:R1:W-:Y:S01]  /*4860*/  @!P2 STG.E.U16 desc[UR14][R2.64+0x80], R27 ;  /* 0x0000801b0200a986 */ /* 0x0003e2000c10150e */
[----:B------:R-:W-:Y:S02]  /*4870*/  IADD3 R40, P2, R40, -0x100, RZ ;  /* 0xffffff0028287810 */ /* 0x000fe40007f5e0ff */
[----:B------:R-:W-:Y:S02]  /*4880*/  IADD3.X R45, R45, -0x1, RZ, P1, !PT ;  /* 0xffffffff2d2d7810 */ /* 0x000fe40000ffe4ff */
[----:B------:R-:W-:Y:S01]  /*4890*/  IADD3.X R42, R42, -0x1, RZ, P2, !PT ;  /* 0xffffffff2a2a7810 */ /* 0x000fe200017fe4ff */
[----:B------:R-:W-:Y:S08]  /*48a0*/  @P0 BRA `(.L_x_17546) ;  /* 0xffffffbc00700947 */ /* 0x000ff0000383ffff */
.L_x_17517:
[----:B------:R-:W-:Y:S02]  /*48b0*/  ULDC.64 UR4, c[0x0][0x3d8] ;  /* 0x0000f60000047ab9 */ /* 0x000fe40000000a00 */
[----:B------:R-:W-:-:S04]  /*48c0*/  ISETP.NE.U32.AND P0, PT, RZ, UR4, PT ;  /* 0x00000004ff007c0c */ /* 0x000fc8000bf05070 */
[----:B------:R-:W-:-:S13]  /*48d0*/  ISETP.NE.AND.EX P0, PT, RZ, UR5, PT, P0 ;  /* 0x00000005ff007c0c */ /* 0x000fda000bf05300 */
[----:B------:R-:W-:Y:S05]  /*48e0*/  @!P0 BRA `(.L_x_17547) ;  /* 0x00000000005c8947 */ /* 0x000fea0003800000 */
[----:B-1----:R-:W1:Y:S01]  /*48f0*/  SHFL.DOWN P0, R3, R38, 0x1, 0x1f ;  /* 0x08201f0026037f89 */ /* 0x002e620000000000 */
[----:B------:R-:W-:Y:S01]  /*4900*/  BSSY B0, `(.L_x_17547) ;  /* 0x0000015000007945 */ /* 0x000fe20003800000 */
[----:B------:R-:W2:Y:S01]  /*4910*/  S2R R4, SR_LANEID ;  /* 0x0000000000047919 */ /* 0x000ea20000000000 */
[----:B0-----:R-:W0:Y:S01]  /*4920*/  S2R R6, SR_TID.X ;  /* 0x0000000000067919 */ /* 0x001e220000002100 */
        /* <DEDUP_REMOVED lines=18> */
.L_x_17548:
[----:B------:R-:W-:Y:S05]  /*4a50*/  BSYNC B0 ;  /* 0x0000000000007941 */ /* 0x000fea0003800000 */
.L_x_17547:
        /* <DEDUP_REMOVED lines=29> */
.L_x_17550:
[----:B-1----:R-:W1:Y:S02]  /*4c30*/  S2R R19, SR_TID.X ;  /* 0x0000000000137919 */ /* 0x002e640000002100 */
.L_x_17551:
[----:B------:R-:W-:Y:S05]  /*4c40*/  BSYNC B0 ;  /* 0x0000000000007941 */ /* 0x000fea0003800000 */
.L_x_17549:
[----:B------:R-:W-:Y:S02]  /*4c50*/  ULDC UR22, c[0x0][0x21c] ;  /* 0x0000870000167ab9 */ /* 0x000fe40000000800 */
[----:B-1----:R-:W-:-:S13]  /*4c60*/  ISETP.GE.AND P0, PT, R19, UR22, PT ;  /* 0x0000001613007c0c */ /* 0x002fda000bf06270 */
[----:B------:R-:W-:Y:S05]  /*4c70*/  @P0 EXIT ;  /* 0x000000000000094d */ /* 0x000fea0003800000 */
[----:B------:R-:W1:Y:S01]  /*4c80*/  S2UR UR5, SR_CgaCtaId ;  /* 0x00000000000579c3 */ /* 0x000e620000008800 */
[----:B------:R-:W-:Y:S01]  /*4c90*/  ULDC.64 UR6, c[0x0][0x268] ;  /* 0x00009a0000067ab9 */ /* 0x000fe20000000a00 */
[----:B------:R-:W-:Y:S01]  /*4ca0*/  ULDC.64 UR10, c[0x0][0x248] ;  /* 0x00009200000a7ab9 */ /* 0x000fe20000000a00 */
[----:B------:R-:W-:Y:S01]  /*4cb0*/  ULDC.64 UR8, c[0x0][0x378] ;  /* 0x0000de0000087ab9 */ /* 0x000fe20000000a00 */
[C---:B------:R-:W-:Y:S01]  /*4cc0*/  IMAD R5, R35.reuse, UR6, RZ ;  /* 0x0000000623057c24 */ /* 0x040fe2000f8e02ff */
[----:B------:R-:W-:Y:S01]  /*4cd0*/  BSSY B0, `(.L_x_17552) ;  /* 0x0000062000007945 */ /* 0x000fe20003800000 */
[C---:B0-----:R-:W-:Y:S01]  /*4ce0*/  IMAD R9, R35.reuse, UR10, RZ ;  /* 0x0000000a23097c24 */ /* 0x041fe2000f8e02ff */
        /* <DEDUP_REMOVED lines=17> */
[C---:B--2---:R-:W-:Y:S01]  /*4e00*/  IMAD R7, R35.reuse, UR6, RZ ;  /* 0x0000000623077c24 */ /* 0x044fe2000f8e02ff */
[----:B-1----:R-:W-:Y:S01]  /*4e10*/  ULEA UR4, UR5, UR4, 0x18 ;  /* 0x0000000405047291 */ /* 0x002fe2000f8ec03f */
[----:B------:R-:W-:Y:S01]  /*4e20*/  IMAD R35, R35, UR8, RZ ;  /* 0x0000000823237c24 */ /* 0x000fe2000f8e02ff */
[----:B------:R-:W-:Y:S01]  /*4e30*/  IADD3 R29, R9, R11, RZ ;  /* 0x0000000b091d7210 */ /* 0x000fe20007ffe0ff */
[C---:B------:R-:W-:Y:S01]  /*4e40*/  IMAD R31, R34.reuse, UR7, R7 ;  /* 0x00000007221f7c24 */ /* 0x040fe2000f8e0207 */
[----:B------:R-:W-:Y:S01]  /*4e50*/  ULDC.64 UR20, c[0x0][0x3d0] ;  /* 0x0000f40000147ab9 */ /* 0x000fe20000000a00 */
[----:B---3--:R-:W-:Y:S01]  /*4e60*/  IMAD.WIDE.U32 R4, R34, UR6, RZ ;  /* 0x0000000622047c25 */ /* 0x008fe2000f8e00ff */
[----:B------:R-:W-:-:S03]  /*4e70*/  ULDC UR6, c[0x0][0x0] ;  /* 0x0000000000067ab9 */ /* 0x000fc60000000800 */
[C---:B------:R-:W-:Y:S01]  /*4e80*/  IMAD.WIDE.U32 R6, R34.reuse, UR10, RZ ;  /* 0x0000000a22067c25 */ /* 0x040fe2000f8e00ff */
[----:B------:R-:W-:Y:S01]  /*4e90*/  IADD3 R31, R5, R31, RZ ;  /* 0x0000001f051f7210 */ /* 0x000fe20007ffe0ff */
[----:B------:R-:W-:Y:S02]  /*4ea0*/  ULDC.64 UR10, c[0x0][0x340] ;  /* 0x0000d000000a7ab9 */ /* 0x000fe40000000a00 */
[C---:B------:R-:W-:Y:S01]  /*4eb0*/  IMAD R27, R34.reuse, UR9, R35 ;  /* 0x00000009221b7c24 */ /* 0x040fe2000f8e0223 */
[----:B------:R-:W-:Y:S01]  /*4ec0*/  IADD3 R41, R7, R15, RZ ;  /* 0x0000000f07297210 */ /* 0x000fe20007ffe0ff */
[----:B------:R-:W-:Y:S01]  /*4ed0*/  IMAD.WIDE.U32 R34, R34, UR8, RZ ;  /* 0x0000000822227c25 */ /* 0x000fe2000f8e00ff */
[----:B------:R-:W-:-:S04]  /*4ee0*/  ULDC.64 UR8, c[0x0][0x380] ;  /* 0x0000e00000087ab9 */ /* 0x000fc80000000a00 */
[----:B------:R-:W-:-:S07]  /*4ef0*/  IADD3 R27, R35, R27, RZ ;  /* 0x0000001b231b7210 */ /* 0x000fce0007ffe0ff */
.L_x_17553:
        /* <DEDUP_REMOVED lines=28> */
[C---:B-----5:R-:W-:Y:S01]  /*50c0*/  IMAD R37, R19.reuse, UR29, R28 ;  /* 0x0000001d13257c24 */ /* 0x060fe2000f8e021c */
        /* <DEDUP_REMOVED lines=35> */
.L_x_17552:
[----:B------:R-:W-:Y:S05]  /*5300*/  EXIT ;  /* 0x000000000000794d */ /* 0x000fea0003800000 */
.L_x_17554:
        /* <DEDUP_REMOVED lines=15> */
.L_x_19030:


//--------------------- .text._Z25selective_scan_bwd_kernelI32Selective_Scan_bwd_kernel_traitsILi32ELi4ELb0ELb0ELb0ELb1ELb1EN3c104HalfENS1_7complexIfEEEEv12SSMParamsBwd --------------------------
	.section	.text._Z25selective_scan_bwd_kernelI32Selective_Scan_bwd_kernel_traitsILi32ELi4ELb0ELb0ELb0ELb1ELb1EN3c104HalfENS1_7complexIfEEEEv12SSMParamsBwd,"ax",@progbits
	.align	128
        .global         _Z25selective_scan_bwd_kernelI32Selective_Scan_bwd_kernel_traitsILi32ELi4ELb0ELb0ELb0ELb1ELb1EN3c104HalfENS1_7complexIfEEEEv12SSMParamsBwd
        .type           _Z25selective_scan_bwd_kernelI32Selective_Scan_bwd_kernel_traitsILi32ELi4ELb0ELb0ELb0ELb1ELb1EN3c104HalfENS1_7complexIfEEEEv12SSMParamsBwd,@function
        .size           _Z25selective_scan_bwd_kernelI32Selective_Scan_bwd_kernel_traitsILi32ELi4ELb0ELb0ELb0ELb1ELb1EN3c104HalfENS1_7complexIfEEEEv12SSMParamsBwd,(.L_x_19031 - _Z25selective_scan_bwd_kernelI32Selective_Scan_bwd_kernel_traitsILi32ELi4ELb0ELb0ELb0ELb1ELb1EN3c104HalfENS1_7complexIfEEEEv12SSMParamsBwd)
        .other          _Z25selective_scan_bwd_kernelI32Selective_Scan_bwd_kernel_traitsILi32ELi4ELb0ELb0ELb0ELb1ELb1EN3c104HalfENS1_7complexIfEEEEv12SSMParamsBwd,@"STO_CUDA_ENTRY STV_DEFAULT"
_Z25selective_scan_bwd_kernelI32Selective_Scan_bwd_kernel_traitsILi32ELi4ELb0ELb0ELb0ELb1ELb1EN3c104HalfENS1_7complexIfEEEEv12SSMParamsBwd:
.text._Z25selective_scan_bwd_kernelI32Selective_Scan_bwd_kernel_traitsILi32ELi4ELb0ELb0ELb0ELb1ELb1EN3c104HalfENS1_7complexIfEEEEv12SSMParamsBwd:
        /* <DEDUP_REMOVED lines=104> */
.L_x_17589:
[----:B------:R-:W-:Y:S01]  /*0680*/  BAR.SYNC.DEFER_BLOCKING 0x0 ;  /* 0x0000000000007b1d */ /* 0x000fe20000010000 */
[----:B------:R-:W-:Y:S02]  /*0690*/  LEA R16, R42, 0xffffff80, 0x7 ;  /* 0xffffff802a107811 */ /* 0x000fe400078e38ff */
[C---:B------:R-:W-:Y:S02]  /*06a0*/  SHF.L.U32 R56, R51.reuse, 0x1, RZ ;  /* 0x0000000133387819 */ /* 0x040fe400000006ff */
[----:B------:R-:W-:Y:S01]  /*06b0*/  SHF.L.U64.HI R57, R51, 0x1, R52 ;  /* 0x0000000133397819 */ /* 0x000fe20000010234 */
[----:B------:R-:W-:Y:S01]  /*06c0*/  ULDC UR5, c[0x0][0x218] ;  /* 0x0000860000057ab9 */ /* 0x000fe20000000800 */
[----:B------:R-:W-:Y:S02]  /*06d0*/  IADD3 R4, P4, R44, R56, RZ ;  /* 0x000000382c047210 */ /* 0x000fe40007f9e0ff */
        /* <DEDUP_REMOVED lines=13> */
[----:B0-----:R0:W4:Y:S01]  /*07b0*/  @!P3 LDG.E.U16 R13, desc[UR14][R4.64+0xc0] ;  /* 0x0000c00e040db981 */ /* 0x001122000c1e1500 */
[----:B------:R-:W1:Y:S01]  /*07c0*/  S2UR UR6, SR_CgaCtaId ;  /* 0x00000000000679c3 */ /* 0x000e620000008800 */
[----:B------:R-:W-:Y:S01]  /*07d0*/  UMOV UR5, 0x400 ;  /* 0x0000040000057882 */ /* 0x000fe20000000000 */
[----:B------:R-:W-:-:S02]  /*07e0*/  ISETP.GE.AND P0, PT, R51, R0, PT ;  /* 0x000000003300720c */ /* 0x000fc40003f06270 */
[-C--:B------:R-:W-:Y:S02]  /*07f0*/  ISETP.GE.AND P3, PT, R53, R0.reuse, PT ;  /* 0x000000003500720c */ /* 0x080fe40003f66270 */
[----:B------:R-:W-:Y:S02]  /*0800*/  ISETP.GE.AND P2, PT, R54, R0, PT ;  /* 0x000000003600720c */ /* 0x000fe40003f46270 */
[----:B------:R-:W-:-:S07]  /*0810*/  PRMT R17, RZ, 0x7610, R17 ;  /* 0x00007610ff117816 */ /* 0x000fce0000000011 */
[----:B------:R-:W-:-:S04]  /*0820*/  @!P0 IADD3 R2, P1, R47, R56, RZ ;  /* 0x000000382f028210 */ /* 0x000fc80007f3e0ff */
[----:B------:R-:W-:Y:S02]  /*0830*/  @!P0 IADD3.X R3, R48, R57, RZ, P1, !PT ;  /* 0x0000003930038210 */ /* 0x000fe40000ffe4ff */
[----:B------:R-:W-:Y:S01]  /*0840*/  ISETP.GE.AND P1, PT, R55, R0, PT ;  /* 0x000000003700720c */ /* 0x000fe20003f26270 */
[----:B-1----:R-:W-:Y:S01]  /*0850*/  ULEA UR5, UR6, UR5, 0x18 ;  /* 0x0000000506057291 */ /* 0x002fe2000f8ec03f */
[CC--:B0-----:R-:W-:Y:S02]  /*0860*/  @!P3 IADD3 R4, P4, R47.reuse, R56.reuse, RZ ;  /* 0x000000382f04b210 */ /* 0x0c1fe40007f9e0ff */
[----:B------:R-:W-:Y:S01]  /*0870*/  @!P2 IADD3 R6, P5, R47, R56, RZ ;  /* 0x000000382f06a210 */ /* 0x000fe20007fbe0ff */
[----:B------:R-:W-:Y:S02]  /*0880*/  ULDC UR6, c[0x0][0x224] ;  /* 0x0000890000067ab9 */ /* 0x000fe40000000800 */
[----:B------:R-:W-:-:S04]  /*0890*/  MOV R32, UR5 ;  /* 0x0000000500207c02 */ /* 0x000fc80008000f00 */
[CC--:B------:R-:W-:Y:S02]  /*08a0*/  LEA R58, R45.reuse, R32.reuse, 0x1 ;  /* 0x000000202d3a7211 */ /* 0x0c0fe400078e08ff */
[----:B------:R-:W-:Y:S02]  /*08b0*/  LEA R59, R45, R32, 0x3 ;  /* 0x000000202d3b7211 */ /* 0x000fe400078e18ff */
[----:B------:R-:W-:Y:S02]  /*08c0*/  @!P1 IADD3 R8, P6, R47, R56, RZ ;  /* 0x000000382f089210 */ /* 0x000fe40007fde0ff */
[----:B------:R-:W-:Y:S02]  /*08d0*/  PRMT R25, RZ, 0x7610, R25 ;  /* 0x00007610ff197816 */ /* 0x000fe40000000019 */
[----:B------:R-:W-:Y:S01]  /*08e0*/  @!P3 IADD3.X R5, R48, R57, RZ, P4, !PT ;  /* 0x000000393005b210 */ /* 0x000fe200027fe4ff */
[----:B--2---:R-:W-:Y:S04]  /*08f0*/  STS.U16 [R58], R7 ;  /* 0x000000073a007388 */ /* 0x004fe80000000400 */
[----:B---3--:R-:W-:Y:S04]  /*0900*/  STS.U16 [R58+0x40], R9 ;  /* 0x000040093a007388 */ /* 0x008fe80000000400 */
[----:B----4-:R0:W-:Y:S04]  /*0910*/  STS.U16 [R58+0x80], R11 ;  /* 0x0000800b3a007388 */ /* 0x0101e80000000400 */
[----:B------:R1:W-:Y:S01]  /*0920*/  STS.U16 [R58+0xc0], R13 ;  /* 0x0000c00d3a007388 */ /* 0x0003e20000000400 */
[----:B------:R-:W-:-:S03]  /*0930*/  NOP ;  /* 0x0000000000007918 */ /* 0x000fc60000000000 */
[----:B------:R-:W-:Y:S01]  /*0940*/  LDS.64 R14, [R59] ;  /* 0x000000003b0e7984 */ /* 0x000fe20000000a00 */
[----:B------:R-:W-:Y:S01]  /*0950*/  BAR.SYNC.DEFER_BLOCKING 0x0 ;  /* 0x0000000000007b1d */ /* 0x000fe20000010000 */
[----:B0-----:R-:W-:Y:S02]  /*0960*/  PRMT R11, RZ, 0x7610, R11 ;  /* 0x00007610ff0b7816 */ /* 0x001fe4000000000b */
[----:B-1----:R-:W-:Y:S02]  /*0970*/  PRMT R13, RZ, 0x7610, R13 ;  /* 0x00007610ff0d7816 */ /* 0x002fe4000000000d */
[CC--:B------:R-:W-:Y:S02]  /*0980*/  @!P2 IADD3.X R7, R48.reuse, R57.reuse, RZ, P5, !PT ;  /* 0x000000393007a210 */ /* 0x0c0fe40002ffe4ff */
[----:B------:R-:W-:Y:S01]  /*0990*/  @!P1 IADD3.X R9, R48, R57, RZ, P6, !PT ;  /* 0x0000003930099210 */ /* 0x000fe200037fe4ff */
[----:B------:R0:W2:Y:S04]  /*09a0*/  @!P0 LDG.E.U16 R17, desc[UR14][R2.64] ;  /* 0x0000000e02118981 */ /* 0x0000a8000c1e1500 */
[----:B------:R-:W3:Y:S04]  /*09b0*/  @!P3 LDG.E.U16 R11, desc[UR14][R4.64+0x40] ;  /* 0x0000400e040bb981 */ /* 0x000ee8000c1e1500 */
[----:B------:R1:W4:Y:S04]  /*09c0*/  @!P2 LDG.E.U16 R13, desc[UR14][R6.64+0x80] ;  /* 0x0000800e060da981 */ /* 0x000328000c1e1500 */
[----:B------:R1:W4:Y:S01]  /*09d0*/  @!P1 LDG.E.U16 R25, desc[UR14][R8.64+0xc0] ;  /* 0x0000c00e08199981 */ /* 0x000322000c1e1500 */
[----:B0-----:R-:W-:-:S02]  /*09e0*/  IADD3 R2, P4, R49, R56, RZ ;  /* 0x0000003831027210 */ /* 0x001fc40007f9e0ff */
[----:B------:R-:W-:Y:S02]  /*09f0*/  PRMT R27, RZ, 0x7610, R27 ;  /* 0x00007610ff1b7816 */ /* 0x000fe4000000001b */
[----:B------:R-:W-:Y:S02]  /*0a00*/  PRMT R29, RZ, 0x7610, R29 ;  /* 0x00007610ff1d7816 */ /* 0x000fe4000000001d */
[----:B------:R-:W-:Y:S02]  /*0a10*/  PRMT R31, RZ, 0x7610, R31 ;  /* 0x00007610ff1f7816 */ /* 0x000fe4000000001f */
[----:B-1----:R-:W-:Y:S01]  /*0a20*/  PRMT R7, RZ, 0x7610, R7 ;  /* 0x00007610ff077816 */ /* 0x002fe20000000007 */
[----:B------:R-:W0:Y:S01]  /*0a30*/  LDC.64 R8, c[0x0][0x2a0] ;  /* 0x0000a800ff087b82 */ /* 0x000e220000000a00 */
[----:B------:R-:W-:Y:S01]  /*0a40*/  IADD3.X R3, R50, R57, RZ, P4, !PT ;  /* 0x0000003932037210 */ /* 0x000fe200027fe4ff */
[----:B--2---:R-:W-:Y:S04]  /*0a50*/  STS.U16 [R58], R17 ;  /* 0x000000113a007388 */ /* 0x004fe80000000400 */
[----:B---3--:R-:W-:Y:S04]  /*0a60*/  STS.U16 [R58+0x40], R11 ;  /* 0x0000400b3a007388 */ /* 0x008fe80000000400 */
[----:B----4-:R-:W-:Y:S04]  /*0a70*/  STS.U16 [R58+0x80], R13 ;  /* 0x0000800d3a007388 */ /* 0x010fe80000000400 */
[----:B------:R-:W-:Y:S01]  /*0a80*/  STS.U16 [R58+0xc0], R25 ;  /* 0x0000c0193a007388 */ /* 0x000fe20000000400 */
[----:B------:R-:W-:-:S03]  /*0a90*/  NOP ;  /* 0x0000000000007918 */ /* 0x000fc60000000000 */
[----:B------:R-:W1:Y:S01]  /*0aa0*/  LDS.64 R62, [R59] ;  /* 0x000000003b3e7984 */ /* 0x000e620000000a00 */
[----:B------:R-:W-:Y:S06]  /*0ab0*/  BAR.SYNC.DEFER_BLOCKING 0x0 ;  /* 0x0000000000007b1d */ /* 0x000fec0000010000 */
[----:B------:R-:W2:Y:S04]  /*0ac0*/  @!P0 LDG.E.U16 R27, desc[UR14][R2.64] ;  /* 0x0000000e021b8981 */ /* 0x000ea8000c1e1500 */
[----:B------:R-:W3:Y:S04]  /*0ad0*/  @!P3 LDG.E.U16 R29, desc[UR14][R2.64+0x40] ;  /* 0x0000400e021db981 */ /* 0x000ee8000c1e1500 */
[----:B------:R-:W4:Y:S04]  /*0ae0*/  @!P2 LDG.E.U16 R31, desc[UR14][R2.64+0x80] ;  /* 0x0000800e021fa981 */ /* 0x000f28000c1e1500 */
[----:B------:R0:W4:Y:S01]  /*0af0*/  @!P1 LDG.E.U16 R7, desc[UR14][R2.64+0xc0] ;  /* 0x0000c00e02079981 */ /* 0x000122000c1e1500 */
[--C-:B-1----:R-:W-:Y:S01]  /*0b00*/  HADD2.F32 R60, -RZ, R62.reuse.H0_H0 ;  /* 0x2000003eff3c7230 */ /* 0x102fe20000004100 */
[----:B------:R-:W-:Y:S01]  /*0b10*/  ISETP.GE.AND P0, PT, R51, R0, PT ;  /* 0x000000003300720c */ /* 0x000fe20003f06270 */
[----:B0-----:R-:W-:Y:S01]  /*0b20*/  IMAD R4, R8, UR17, RZ ;  /* 0x0000001108047c24 */ /* 0x001fe2000f8e02ff */
[----:B------:R-:W-:Y:S01]  /*0b30*/  SHF.R.S32.HI R17, RZ, 0x1f, R16 ;  /* 0x0000001fff117819 */ /* 0x000fe20000011410 */
[----:B------:R-:W-:-:S02]  /*0b40*/  HADD2.F32 R62, -RZ, R62.H1_H1 ;  /* 0x3000003eff3e7230 */ /* 0x000fc40000004100 */
[--C-:B-----5:R-:W-:Y:S01]  /*0b50*/  FADD.FTZ R60, R60, R39.reuse ;  /* 0x000000273c3c7221 */ /* 0x120fe20000010000 */
[--C-:B------:R-:W-:Y:S01]  /*0b60*/  HADD2.F32 R6, -RZ, R63.reuse.H0_H0 ;  /* 0x2000003fff067230 */ /* 0x100fe20000004100 */
[----:B------:R-:W-:Y:S01]  /*0b70*/  ULEA UR6, UR6, UR4, 0x7 ;  /* 0x0000000406067291 */ /* 0x000fe2000f8e383f */
[----:B------:R-:W-:Y:S02]  /*0b80*/  HADD2.F32 R64, -RZ, R63.H1_H1 ;  /* 0x3000003fff407230 */ /* 0x000fe40000004100 */
[--C-:B------:R-:W-:Y:S01]  /*0b90*/  FADD.FTZ R62, R62, R39.reuse ;  /* 0x000000273e3e7221 */ /* 0x100fe20000010000 */
[----:B------:R-:W-:Y:S01]  /*0ba0*/  FSETP.GTU.FTZ.AND P4, PT, R60, 20, PT ;  /* 0x41a000003c00780b */ /* 0x000fe20003f9c000 */
[----:B------:R-:W-:Y:S02]  /*0bb0*/  IMAD R9, R9, UR16, R4 ;  /* 0x0000001009097c24 */ /* 0x000fe4000f8e0204 */
[----:B------:R-:W-:Y:S01]  /*0bc0*/  FADD.FTZ R61, R6, R39 ;  /* 0x00000027063d7221 */ /* 0x000fe20000010000 */
[----:B------:R-:W-:-:S04]  /*0bd0*/  IMAD.WIDE.U32 R2, R8, UR16, RZ ;  /* 0x0000001008027c25 */ /* 0x000fc8000f8e00ff */
[----:B------:R-:W-:Y:S01]  /*0be0*/  FADD.FTZ R64, R64, R39 ;  /* 0x0000002740407221 */ /* 0x000fe20000010000 */
[----:B------:R-:W-:Y:S01]  /*0bf0*/  BSSY B0, `(.L_x_17556) ;  /* 0x000002c000007945 */ /* 0x000fe20003800000 */
[----:B------:R-:W-:Y:S01]  /*0c00*/  FSETP.GTU.FTZ.AND P1, PT, R62, 20, PT ;  /* 0x41a000003e00780b */ /* 0x000fe20003f3c000 */
[----:B------:R-:W-:Y:S01]  /*0c10*/  @!P0 IMAD.WIDE.U32 R4, R8, UR16, R16 ;  /* 0x0000001008048c25 */ /* 0x000fe2000f8e0010 */
[----:B------:R-:W-:Y:S02]  /*0c20*/  FSETP.GTU.FTZ.AND P2, PT, R61, 20, PT ;  /* 0x41a000003d00780b */ /* 0x000fe40003f5c000 */
[----:B------:R-:W-:Y:S01]  /*0c30*/  FSETP.GTU.FTZ.AND P3, PT, R64, 20, PT ;  /* 0x41a000004000780b */ /* 0x000fe20003f7c000 */
[----:B--2---:R-:W-:Y:S04]  /*0c40*/  STS.U16 [R58], R27 ;  /* 0x0000001b3a007388 */ /* 0x004fe80000000400 */
[----:B---3--:R-:W-:Y:S04]  /*0c50*/  STS.U16 [R58+0x40], R29 ;  /* 0x0000401d3a007388 */ /* 0x008fe80000000400 */
[----:B----4-:R-:W-:Y:S04]  /*0c60*/  STS.U16 [R58+0x80], R31 ;  /* 0x0000801f3a007388 */ /* 0x010fe80000000400 */
[----:B------:R0:W-:Y:S02]  /*0c70*/  STS.U16 [R58+0xc0], R7 ;  /* 0x0000c0073a007388 */ /* 0x0001e40000000400 */
[----:B0-----:R-:W-:-:S02]  /*0c80*/  IADD3 R7, R3, R9, RZ ;  /* 0x0000000903077210 */ /* 0x001fc40007ffe0ff */
[----:B------:R-:W-:Y:S01]  /*0c90*/  @!P0 IADD3 R9, R9, R5, RZ ;  /* 0x0000000509098210 */ /* 0x000fe20007ffe0ff */
[----:B------:R-:W-:Y:S01]  /*0ca0*/  NOP ;  /* 0x0000000000007918 */ /* 0x000fe20000000000 */
        /* <DEDUP_REMOVED lines=32> */
.L_x_17557:
[----:B------:R-:W-:Y:S05]  /*0eb0*/  BSYNC B0 ;  /* 0x0000000000007941 */ /* 0x000fea0003800000 */
.L_x_17556:
        /* <DEDUP_REMOVED lines=33> */
.L_x_17559:
[----:B------:R-:W-:Y:S05]  /*10d0*/  BSYNC B0 ;  /* 0x0000000000007941 */ /* 0x000fea0003800000 */
.L_x_17558:
        /* <DEDUP_REMOVED lines=33> */
.L_x_17561:
[----:B------:R-:W-:Y:S05]  /*12f0*/  BSYNC B0 ;  /* 0x0000000000007941 */ /* 0x000fea0003800000 */
.L_x_17560:
        /* <DEDUP_REMOVED lines=33> */
.L_x_17563:
[----:B------:R-:W-:Y:S05]  /*1510*/  BSYNC B0 ;  /* 0x0000000000007941 */ /* 0x000fea0003800000 */
.L_x_17562:
[----:B------:R-:W-:Y:S01]  /*1520*/  MOV R6, R2 ;  /* 0x0000000200067202 */ /* 0x000fe20000000f00 */
[----:B------:R-:W-:Y:S01]  /*1530*/  ULDC.64 UR8, c[0x0][0x2a8] ;  /* 0x0000aa0000087ab9 */ /* 0x000fe20000000a00 */
[----:B------:R-:W-:Y:S01]  /*1540*/  @!P0 MOV R8, R4 ;  /* 0x0000000400088202 */ /* 0x000fe20000000f00 */
[----:B------:R-:W-:Y:S01]  /*1550*/  IMAD R11, R37, UR8, RZ ;  /* 0x00000008250b7c24 */ /* 0x000fe2000f8e02ff */
[----:B------:R-:W-:Y:S01]  /*1560*/  USHF.R.S32.HI UR18, URZ, 0x1f, UR6 ;  /* 0x0000001f3f127899 */ /* 0x000fe20008011406 */
[C---:B------:R-:W-:Y:S01]  /*1570*/  IMAD.WIDE.U32 R2, R36.reuse, UR8, R6 ;  /* 0x0000000824027c25 */ /* 0x040fe2000f8e0006 */
[----:B------:R-:W-:Y:S01]  /*1580*/  PRMT R13, RZ, 0x7610, R13 ;  /* 0x00007610ff0d7816 */ /* 0x000fe2000000000d */
[----:B------:R-:W0:Y:S02]  /*1590*/  LDC.64 R30, c[0x0][0x2b0] ;  /* 0x0000ac00ff1e7b82 */ /* 0x000e240000000a00 */
[----:B------:R-:W-:Y:S01]  /*15a0*/  @!P0 IMAD.WIDE.U32 R4, R36, UR8, R8 ;  /* 0x0000000824048c25 */ /* 0x000fe2000f8e0008 */
[----:B------:R-:W-:-:S03]  /*15b0*/  IADD3 R2, P3, R2, UR6, RZ ;  /* 0x0000000602027c10 */ /* 0x000fc6000ff7e0ff */
[----:B------:R-:W-:Y:S01]  /*15c0*/  IMAD R9, R36, UR9, R11 ;  /* 0x0000000924097c24 */ /* 0x000fe2000f8e020b */
[----:B------:R-:W-:Y:S01]  /*15d0*/  ULDC.64 UR8, c[0x0][0x318] ;  /* 0x0000c60000087ab9 */ /* 0x000fe20000000a00 */
[----:B------:R-:W-:Y:S02]  /*15e0*/  @!P0 IADD3 R7, P1, R51, R4, RZ ;  /* 0x0000000433078210 */ /* 0x000fe40007f3e0ff */
[----:B------:R-:W-:Y:S02]  /*15f0*/  IADD3 R11, P2, R56, UR8, RZ ;  /* 0x00000008380b7c10 */ /* 0x000fe4000ff5e0ff */
[----:B------:R-:W-:Y:S02]  /*1600*/  IADD3.X R3, R9, UR18, R3, P3, !PT ;  /* 0x0000001209037c10 */ /* 0x000fe40009ffe403 */
[----:B------:R-:W-:Y:S02]  /*1610*/  IADD3.X R6, R57, UR9, RZ, P2, !PT ;  /* 0x0000000939067c10 */ /* 0x000fe400097fe4ff */
[----:B------:R-:W-:-:S02]  /*1620*/  LEA R10, P2, R2, R11, 0x1 ;  /* 0x0000000b020a7211 */ /* 0x000fc400078408ff */
[----:B------:R-:W-:Y:S02]  /*1630*/  @!P0 IADD3.X R8, R52, R5, R9, P1, !PT ;  /* 0x0000000534088210 */ /* 0x000fe40000ffe409 */
[----:B------:R-:W-:Y:S02]  /*1640*/  LEA.HI.X R11, R2, R6, R3, 0x1, P2 ;  /* 0x00000006020b7211 */ /* 0x000fe400010f0c03 */
[----:B------:R-:W-:Y:S01]  /*1650*/  LDS.64 R2, [R59] ;  /* 0x000000003b027984 */ /* 0x000fe20000000a00 */
[C---:B------:R-:W-:Y:S02]  /*1660*/  @!P0 LEA R4, P1, R7.reuse, UR8, 0x1 ;  /* 0x0000000807048c11 */ /* 0x040fe4000f8208ff */
[-C--:B------:R-:W-:Y:S02]  /*1670*/  ISETP.GE.AND P3, PT, R54, R0.reuse, PT ;  /* 0x000000003600720c */ /* 0x080fe40003f66270 */
[----:B------:R-:W-:Y:S01]  /*1680*/  @!P0 LEA.HI.X R5, R7, UR9, R8, 0x1, P1 ;  /* 0x0000000907058c11 */ /* 0x000fe200088f0c08 */
[----:B------:R-:W-:Y:S01]  /*1690*/  BAR.SYNC.DEFER_BLOCKING 0x0 ;  /* 0x0000000000007b1d */ /* 0x000fe20000010000 */
[----:B------:R-:W-:-:S02]  /*16a0*/  ISETP.GE.AND P1, PT, R53, R0, PT ;  /* 0x000000003500720c */ /* 0x000fc40003f26270 */
[----:B------:R-:W-:Y:S02]  /*16b0*/  ISETP.GE.AND P2, PT, R55, R0, PT ;  /* 0x000000003700720c */ /* 0x000fe40003f46270 */
[----:B------:R-:W-:Y:S02]  /*16c0*/  PRMT R25, RZ, 0x7610, R25 ;  /* 0x00007610ff197816 */ /* 0x000fe40000000019 */
[----:B------:R-:W-:Y:S02]  /*16d0*/  PRMT R27, RZ, 0x7610, R27 ;  /* 0x00007610ff1b7816 */ /* 0x000fe4000000001b */
[----:B------:R-:W-:Y:S01]  /*16e0*/  PRMT R29, RZ, 0x7610, R29 ;  /* 0x00007610ff1d7816 */ /* 0x000fe2000000001d */
[C---:B0-----:R-:W-:Y:S01]  /*16f0*/  IMAD R6, R30.reuse, UR17, RZ ;  /* 0x000000111e067c24 */ /* 0x041fe2000f8e02ff */
[----:B------:R-:W-:Y:S01]  /*1700*/  @!P0 MOV R7, R17 ;  /* 0x0000001100078202 */ /* 0x000fe20000000f00 */
[----:B------:R-:W-:Y:S01]  /*1710*/  ULDC.64 UR8, c[0x0][0x2b8] ;  /* 0x0000ae0000087ab9 */ /* 0x000fe20000000a00 */
[----:B------:R0:W2:Y:S04]  /*1720*/  @!P0 LDG.E.U16 R13, desc[UR14][R4.64] ;  /* 0x0000000e040d8981 */ /* 0x0000a8000c1e1500 */
[----:B------:R-:W3:Y:S04]  /*1730*/  @!P1 LDG.E.U16 R25, desc[UR14][R10.64+-0xc0] ;  /* 0xffff400e0a199981 */ /* 0x000ee8000c1e1500 */
[----:B------:R-:W4:Y:S04]  /*1740*/  @!P3 LDG.E.U16 R27, desc[UR14][R10.64+-0x80] ;  /* 0xffff800e0a1bb981 */ /* 0x000f28000c1e1500 */
[----:B------:R1:W5:Y:S01]  /*1750*/  @!P2 LDG.E.U16 R29, desc[UR14][R10.64+-0x40] ;  /* 0xffffc00e0a1da981 */ /* 0x000362000c1e1500 */
[----:B------:R-:W-:Y:S01]  /*1760*/  IMAD R31, R31, UR16, R6 ;  /* 0x000000101f1f7c24 */ /* 0x000fe2000f8e0206 */
[----:B------:R-:W-:Y:S01]  /*1770*/  @!P0 MOV R6, R16 ;  /* 0x0000001000068202 */ /* 0x000fe20000000f00 */
[----:B0-----:R-:W-:-:S04]  /*1780*/  IMAD.WIDE.U32 R4, R30, UR16, RZ ;  /* 0x000000101e047c25 */ /* 0x001fc8000f8e00ff */
[----:B------:R-:W-:Y:S01]  /*1790*/  @!P0 IMAD.WIDE.U32 R6, R30, UR16, R6 ;  /* 0x000000101e068c25 */ /* 0x000fe2000f8e0006 */
[----:B------:R-:W-:Y:S02]  /*17a0*/  IADD3 R9, R5, R31, RZ ;  /* 0x0000001f05097210 */ /* 0x000fe40007ffe0ff */
[----:B------:R-:W-:Y:S01]  /*17b0*/  MOV R8, R4 ;  /* 0x0000000400087202 */ /* 0x000fe20000000f00 */
[----:B-1----:R-:W-:Y:S01]  /*17c0*/  IMAD R11, R37, UR8, RZ ;  /* 0x00000008250b7c24 */ /* 0x002fe2000f8e02ff */
[----:B------:R-:W-:-:S03]  /*17d0*/  @!P0 IADD3 R7, R31, R7, RZ ;  /* 0x000000071f078210 */ /* 0x000fc60007ffe0ff */
[C---:B------:R-:W-:Y:S02]  /*17e0*/  IMAD R31, R36.reuse, UR9, R11 ;  /* 0x00000009241f7c24 */ /* 0x040fe4000f8e020b */
[----:B------:R-:W-:-:S04]  /*17f0*/  @!P0 IMAD.WIDE.U32 R4, R36, UR8, R6 ;  /* 0x0000000824048c25 */ /* 0x000fc8000f8e0006 */
[----:B------:R-:W-:Y:S01]  /*1800*/  IMAD.WIDE.U32 R6, R36, UR8, R8 ;  /* 0x0000000824067c25 */ /* 0x000fe2000f8e0008 */
[----:B------:R-:W-:Y:S01]  /*1810*/  ULDC.64 UR8, c[0x0][0x308] ;  /* 0x0000c20000087ab9 */ /* 0x000fe20000000a00 */
[----:B------:R-:W-:Y:S02]  /*1820*/  @!P0 IADD3 R9, P5, R51, R4, RZ ;  /* 0x0000000433098210 */ /* 0x000fe40007fbe0ff */
[----:B------:R-:W-:Y:S02]  /*1830*/  IADD3 R11, P4, R56, UR8, RZ ;  /* 0x00000008380b7c10 */ /* 0x000fe4000ff9e0ff */
[----:B------:R-:W-:Y:S02]  /*1840*/  IADD3 R6, P6, R6, UR6, RZ ;  /* 0x0000000606067c10 */ /* 0x000fe4000ffde0ff */
[----:B------:R-:W-:Y:S02]  /*1850*/  @!P0 IADD3.X R12, R52, R5, R31, P5, !PT ;  /* 0x00000005340c8210 */ /* 0x000fe40002ffe41f */
[----:B------:R-:W-:-:S02]  /*1860*/  IADD3.X R8, R57, UR9, RZ, P4, !PT ;  /* 0x0000000939087c10 */ /* 0x000fc4000a7fe4ff */
[----:B------:R-:W-:Y:S02]  /*1870*/  IADD3.X R7, R31, UR18, R7, P6, !PT ;  /* 0x000000121f077c10 */ /* 0x000fe4000b7fe407 */
[C---:B------:R-:W-:Y:S02]  /*1880*/  @!P0 LEA R4, P5, R9.reuse, UR8, 0x1 ;  /* 0x0000000809048c11 */ /* 0x040fe4000f8a08ff */
[C---:B------:R-:W-:Y:S02]  /*1890*/  LEA R10, P4, R6.reuse, R11, 0x1 ;  /* 0x0000000b060a7211 */ /* 0x040fe400078808ff */
[----:B------:R-:W-:Y:S02]  /*18a0*/  @!P0 LEA.HI.X R5, R9, UR9, R12, 0x1, P5 ;  /* 0x0000000909058c11 */ /* 0x000fe4000a8f0c0c */
[----:B------:R-:W-:Y:S02]  /*18b0*/  LEA.HI.X R11, R6, R8, R7, 0x1, P4 ;  /* 0x00000008060b7211 */ /* 0x000fe400020f0c07 */
[----:B------:R-:W-:Y:S01]  /*18c0*/  PRMT R31, RZ, 0x7610, R31 ;  /* 0x00007610ff1f7816 */ /* 0x000fe2000000001f */
[----:B--2---:R0:W-:Y:S04]  /*18d0*/  STS.U16 [R58], R13 ;  /* 0x0000000d3a007388 */ /* 0x0041e80000000400 */
[----:B---3--:R1:W-:Y:S04]  /*18e0*/  STS.U16 [R58+0x40], R25 ;  /* 0x000040193a007388 */ /* 0x0083e80000000400 */
[----:B----4-:R2:W-:Y:S01]  /*18f0*/  STS.U16 [R58+0x80], R27 ;  /* 0x0000801b3a007388 */ /* 0x0105e20000000400 */
[----:B0-----:R-:W-:-:S03]  /*1900*/  PRMT R13, RZ, 0x7610, R13 ;  /* 0x00007610ff0d7816 */ /* 0x001fc6000000000d */
[----:B-----5:R-:W-:Y:S01]  /*1910*/  STS.U16 [R58+0xc0], R29 ;  /* 0x0000c01d3a007388 */ /* 0x020fe20000000400 */
[----:B------:R-:W-:-:S03]  /*1920*/  NOP ;  /* 0x0000000000007918 */ /* 0x000fc60000000000 */
[----:B------:R-:W0:Y:S01]  /*1930*/  LDS.64 R8, [R59] ;  /* 0x000000003b087984 */ /* 0x000e220000000a00 */
[----:B-1----:R-:W-:Y:S01]  /*1940*/  PRMT R25, RZ, 0x7610, R25 ;  /* 0x00007610ff197816 */ /* 0x002fe20000000019 */
[----:B------:R-:W-:Y:S01]  /*1950*/  BAR.SYNC.DEFER_BLOCKING 0x0 ;  /* 0x0000000000007b1d */ /* 0x000fe20000010000 */
[----:B--2---:R-:W-:-:S05]  /*1960*/  PRMT R27, RZ, 0x7610, R27 ;  /* 0x00007610ff1b7816 */ /* 0x004fca000000001b */
[----:B------:R-:W2:Y:S04]  /*1970*/  @!P1 LDG.E.U16 R25, desc[UR14][R10.64+-0xc0] ;  /* 0xffff400e0a199981 */ /* 0x000ea8000c1e1500 */
[----:B------:R-:W3:Y:S04]  /*1980*/  @!P0 LDG.E.U16 R13, desc[UR14][R4.64] ;  /* 0x0000000e040d8981 */ /* 0x000ee8000c1e1500 */
[----:B------:R-:W4:Y:S04]  /*1990*/  @!P3 LDG.E.U16 R31, desc[UR14][R10.64+-0x80] ;  /* 0xffff800e0a1fb981 */ /* 0x000f28000c1e1500 */
[----:B------:R1:W5:Y:S01]  /*19a0*/  @!P2 LDG.E.U16 R27, desc[UR14][R10.64+-0x40] ;  /* 0xffffc00e0a1ba981 */ /* 0x000362000c1e1500 */
[----:B0-----:R-:W-:-:S02]  /*19b0*/  HADD2.F32 R6, -RZ, R8.H0_H0 ;  /* 0x20000008ff067230 */ /* 0x001fc40000004100 */
[----:B------:R-:W-:Y:S02]  /*19c0*/  HADD2.F32 R7, -RZ, R8.H1_H1 ;  /* 0x30000008ff077230 */ /* 0x000fe40000004100 */
[--C-:B------:R-:W-:Y:S02]  /*19d0*/  HADD2.F32 R8, -RZ, R9.reuse.H0_H0 ;  /* 0x20000009ff087230 */ /* 0x100fe40000004100 */
[----:B------:R-:W-:Y:S02]  /*19e0*/  HADD2.F32 R9, -RZ, R9.H1_H1 ;  /* 0x30000009ff097230 */ /* 0x000fe40000004100 */
[----:B------:R-:W-:Y:S01]  /*19f0*/  FMUL.FTZ R24, R7, -1.4426950216293334961 ;  /* 0xbfb8aa3b07187820 */ /* 0x000fe20000410000 */
[----:B-1----:R-:W-:Y:S01]  /*1a00*/  FMUL.FTZ R11, R8, -1.4426950216293334961 ;  /* 0xbfb8aa3b080b7820 */ /* 0x002fe20000410000 */
[----:B------:R-:W-:-:S04]  /*1a10*/  FMUL.FTZ R12, R6, -1.4426950216293334961 ;  /* 0xbfb8aa3b060c7820 */ /* 0x000fc80000410000 */
[----:B------:R-:W0:Y:S08]  /*1a20*/  MUFU.EX2 R24, R24 ;  /* 0x0000001800187308 */ /* 0x000e300000000800 */
[----:B------:R-:W-:Y:S08]  /*1a30*/  MUFU.EX2 R11, R11 ;  /* 0x0000000b000b7308 */ /* 0x000ff00000000800 */
[----:B------:R-:W1:Y:S01]  /*1a40*/  MUFU.EX2 R12, R12 ;  /* 0x0000000c000c7308 */ /* 0x000e620000000800 */
[----:B0-----:R-:W-:-:S07]  /*1a50*/  FADD.FTZ R10, R24, 1 ;  /* 0x3f800000180a7421 */ /* 0x001fce0000010000 */
[----:B------:R-:W-:Y:S01]  /*1a60*/  MUFU.RCP R34, R10 ;  /* 0x0000000a00227308 */ /* 0x000fe20000001000 */
[----:B-1----:R-:W-:-:S07]  /*1a70*/  FADD.FTZ R12, R12, 1 ;  /* 0x3f8000000c0c7421 */ /* 0x002fce0000010000 */
[----:B------:R-:W0:Y:S01]  /*1a80*/  MUFU.RCP R29, R12 ;  /* 0x0000000c001d7308 */ /* 0x000e220000001000 */
[----:B------:R-:W-:Y:S02]  /*1a90*/  HADD2.F32 R28, -RZ, R2.H1_H1 ;  /* 0x30000002ff1c7230 */ /* 0x000fe40000004100 */
[--C-:B------:R-:W-:Y:S02]  /*1aa0*/  HADD2.F32 R33, -RZ, R3.reuse.H0_H0 ;  /* 0x20000003ff217230 */ /* 0x100fe40000004100 */
[----:B------:R-:W-:Y:S01]  /*1ab0*/  HADD2.F32 R30, -RZ, R3.H1_H1 ;  /* 0x30000003ff1e7230 */ /* 0x000fe20000004100 */
[----:B------:R-:W-:Y:S01]  /*1ac0*/  ISETP.NE.AND P1, PT, R43, RZ, PT ;  /* 0x000000ff2b00720c */ /* 0x000fe20003f25270 */
[----:B0-----:R-:W-:-:S04]  /*1ad0*/  FADD.FTZ R3, -R29, 1 ;  /* 0x3f8000001d037421 */ /* 0x001fc80000010100 */
[----:B------:R-:W-:Y:S01]  /*1ae0*/  FFMA.FTZ R3, R6, R3, 1 ;  /* 0x3f80000006037423 */ /* 0x000fe20000010003 */
[----:B------:R-:W-:Y:S01]  /*1af0*/  BSSY B0, `(.L_x_17564) ;  /* 0x0000044000007945 */ /* 0x000fe20003800000 */
[----:B--2---:R0:W-:Y:S04]  /*1b00*/  STS.U16 [R58+0x40], R25 ;  /* 0x000040193a007388 */ /* 0x0041e80000000400 */
[----:B---3--:R1:W-:Y:S04]  /*1b10*/  STS.U16 [R58], R13 ;  /* 0x0000000d3a007388 */ /* 0x0083e80000000400 */
[----:B----4-:R2:W-:Y:S01]  /*1b20*/  STS.U16 [R58+0x80], R31 ;  /* 0x0000801f3a007388 */ /* 0x0105e20000000400 */
[----:B0-----:R-:W-:-:S03]  /*1b30*/  FMUL.FTZ R25, R9, -1.4426950216293334961 ;  /* 0xbfb8aa3b09197820 */ /* 0x001fc60000410000 */
[----:B-----5:R-:W-:Y:S01]  /*1b40*/  STS.U16 [R58+0xc0], R27 ;  /* 0x0000c01b3a007388 */ /* 0x020fe20000000400 */
[----:B------:R-:W-:-:S03]  /*1b50*/  NOP ;  /* 0x0000000000007918 */ /* 0x000fc60000000000 */
[----:B------:R-:W0:Y:S01]  /*1b60*/  LDS.64 R4, [R59] ;  /* 0x000000003b047984 */ /* 0x000e220000000a00 */
[----:B------:R-:W3:Y:S01]  /*1b70*/  MUFU.EX2 R25, R25 ;  /* 0x0000001900197308 */ /* 0x000ee20000000800 */
[----:B-1----:R-:W-:-:S07]  /*1b80*/  FADD.FTZ R13, R11, 1 ;  /* 0x3f8000000b0d7421 */ /* 0x002fce0000010000 */
[----:B------:R-:W-:Y:S01]  /*1b90*/  MUFU.RCP R35, R13 ;  /* 0x0000000d00237308 */ /* 0x000fe20000001000 */
[----:B---3--:R-:W-:-:S07]  /*1ba0*/  FADD.FTZ R63, R25, 1 ;  /* 0x3f800000193f7421 */ /* 0x008fce0000010000 */
[----:B------:R-:W1:Y:S01]  /*1bb0*/  MUFU.RCP R66, R63 ;  /* 0x0000003f00427308 */ /* 0x000e620000001000 */
[----:B--2---:R-:W-:Y:S01]  /*1bc0*/  HADD2.F32 R31, -RZ, R2.H0_H0 ;  /* 0x20000002ff1f7230 */ /* 0x004fe20000004100 */
[----:B------:R-:W-:Y:S01]  /*1bd0*/  BAR.SYNC.DEFER_BLOCKING 0x0 ;  /* 0x0000000000007b1d */ /* 0x000fe20000010000 */
[----:B------:R-:W-:Y:S01]  /*1be0*/  FADD.FTZ R2, -R34, 1 ;  /* 0x3f80000022027421 */ /* 0x000fe20000010100 */
[----:B-1----:R-:W-:Y:S01]  /*1bf0*/  FADD.FTZ R10, -R66, 1 ;  /* 0x3f800000420a7421 */ /* 0x002fe20000010100 */
[--C-:B0-----:R-:W-:Y:S02]  /*1c00*/  HADD2.F32 R24, -RZ, R5.reuse.H0_H0 ;  /* 0x20000005ff187230 */ /* 0x101fe40000004100 */
[----:B------:R-:W-:Y:S02]  /*1c10*/  HADD2.F32 R25, -RZ, R5.H1_H1 ;  /* 0x30000005ff197230 */ /* 0x000fe40000004100 */
[----:B------:R-:W-:Y:S01]  /*1c20*/  FADD.FTZ R5, -R35, 1 ;  /* 0x3f80000023057421 */ /* 0x000fe20000010100 */
[----:B------:R-:W-:-:S02]  /*1c30*/  HADD2.F32 R26, -RZ, R4.H0_H0 ;  /* 0x20000004ff1a7230 */ /* 0x000fc40000004100 */
[----:B------:R-:W-:Y:S02]  /*1c40*/  HADD2.F32 R27, -RZ, R4.H1_H1 ;  /* 0x30000004ff1b7230 */ /* 0x000fe40000004100 */
        /* <DEDUP_REMOVED lines=17> */
[----:B------:R-:W0:Y:S04]  /*1d60*/  LDC.64 R4, c[0x0][0x398] ;  /* 0x0000e600ff047b82 */ /* 0x000e280000000a00 */
        /* <DEDUP_REMOVED lines=9> */
[C---:B0-----:R-:W-:Y:S01]  /*1e00*/  IMAD R10, R4.reuse, UR17, RZ ;  /* 0x00000011040a7c24 */ /* 0x041fe2000f8e02ff */
[----:B------:R-:W-:Y:S01]  /*1e10*/  IADD3 R12, P2, R51, R16, RZ ;  /* 0x00000010330c7210 */ /* 0x000fe20007f5e0ff */
[----:B-1----:R-:W-:-:S04]  /*1e20*/  IMAD.WIDE.U32 R2, R4, UR16, RZ ;  /* 0x0000001004027c25 */ /* 0x002fc8000f8e00ff */
[----:B------:R-:W-:Y:S01]  /*1e30*/  IMAD R11, R5, UR16, R10 ;  /* 0x00000010050b7c24 */ /* 0x000fe2000f8e020a */
[----:B------:R-:W-:-:S04]  /*1e40*/  IADD3.X R13, R52, R17, RZ, P2, !PT ;  /* 0x00000011340d7210 */ /* 0x000fc800017fe4ff */
[----:B------:R-:W-:Y:S02]  /*1e50*/  IADD3 R71, R3, R11, RZ ;  /* 0x0000000b03477210 */ /* 0x000fe40007ffe0ff */
        /* <DEDUP_REMOVED lines=13> */
.L_x_17565:
[----:B------:R-:W-:Y:S05]  /*1f30*/  BSYNC B0 ;  /* 0x0000000000007941 */ /* 0x000fea0003800000 */
.L_x_17564:
[----:B------:R-:W-:Y:S01]  /*1f40*/  ULDC.64 UR8, c[0x0][0x3a0] ;  /* 0x0000e80000087ab9 */ /* 0x000fe20000000a00 */
[----:B------:R-:W-:Y:S01]  /*1f50*/  MOV R3, R71 ;  /* 0x0000004700037202 */ /* 0x000fe20000000f00 */
[----:B------:R-:W-:Y:S01]  /*1f60*/  IMAD R5, R37, UR8, RZ ;  /* 0x0000000825057c24 */ /* 0x000fe2000f8e02ff */
[-C--:B------:R-:W-:Y:S01]  /*1f70*/  ISETP.GE.AND P2, PT, R54, R68.reuse, PT ;  /* 0x000000443600720c */ /* 0x080fe20003f46270 */
        /* <DEDUP_REMOVED lines=9> */
[----:B------:R-:W-:Y:S01]  /*2010*/  FMUL.FTZ R66, R9, R66 ;  /* 0x0000004209427220 */ /* 0x000fe20000410000 */
[----:B------:R-:W-:Y:S01]  /*2020*/  IADD3 R5, P4, R56, UR8, RZ ;  /* 0x0000000838057c10 */ /* 0x000fe2000ff9e0ff */
[----:B------:R-:W-:Y:S01]  /*2030*/  FMUL.FTZ R8, R28, R7 ;  /* 0x000000071c087220 */ /* 0x000fe20000410000 */
[----:B------:R-:W-:Y:S01]  /*2040*/  IADD3.X R3, R11, UR18, R3, P5, !PT ;  /* 0x000000120b037c10 */ /* 0x000fe2000affe403 */
[----:B------:R-:W-:Y:S01]  /*2050*/  FMUL.FTZ R11, R31, R6 ;  /* 0x000000061f0b7220 */ /* 0x000fe20000410000 */
[----:B------:R-:W-:Y:S01]  /*2060*/  IADD3.X R10, R57, UR9, RZ, P4, !PT ;  /* 0x00000009390a7c10 */ /* 0x000fe2000a7fe4ff */
[----:B------:R-:W-:Y:S01]  /*2070*/  ULDC.64 UR8, c[0x0][0x320] ;  /* 0x0000c80000087ab9 */ /* 0x000fe20000000a00 */
[----:B------:R-:W-:Y:S01]  /*2080*/  LEA R2, P4, R4, R5, 0x1 ;  /* 0x0000000504027211 */ /* 0x000fe200078808ff */
[----:B------:R-:W-:Y:S01]  /*2090*/  FMUL.FTZ R9, R33, R35 ;  /* 0x0000002321097220 */ /* 0x000fe20000410000 */
[----:B------:R-:W-:-:S02]  /*20a0*/  FMUL.FTZ R79, R30, R66 ;  /* 0x000000421e4f7220 */ /* 0x000fc40000410000 */
[----:B------:R-:W-:-:S05]  /*20b0*/  LEA.HI.X R3, R4, R10, R3, 0x1, P4 ;  /* 0x0000000a04037211 */ /* 0x000fca00020f0c03 */
[----:B------:R0:W-:Y:S04]  /*20c0*/  @!P2 STG.E.U16 desc[UR14][R2.64+-0x80], R67 ;  /* 0xffff80430200a986 */ /* 0x0001e8000c10150e */
        /* <DEDUP_REMOVED lines=9> */
[----:B------:R-:W-:-:S04]  /*2160*/  FMUL.FTZ R25, R66, R25 ;  /* 0x0000001942197220 */ /* 0x000fc80000410000 */
[----:B------:R-:W0:Y:S01]  /*2170*/  LDC.64 R34, c[0x0][0x2c0] ;  /* 0x0000b000ff227b82 */ /* 0x000e220000000a00 */
[----:B------:R-:W-:Y:S01]  /*2180*/  F2FP.F16.F32.PACK_AB R6, R7, R6 ;  /* 0x000000060706723e */ /* 0x000fe200000000ff */
[----:B------:R-:W-:Y:S01]  /*2190*/  BSSY B0, `(.L_x_17567) ;  /* 0x000001d000007945 */ /* 0x000fe20003800000 */
[----:B------:R-:W-:-:S05]  /*21a0*/  F2FP.F16.F32.PACK_AB R7, R25, R24 ;  /* 0x000000181907723e */ /* 0x000fca00000000ff */
[----:B------:R1:W-:Y:S01]  /*21b0*/  STS.64 [R59], R6 ;  /* 0x000000063b007388 */ /* 0x0003e20000000a00 */
[----:B------:R-:W-:-:S03]  /*21c0*/  NOP ;  /* 0x0000000000007918 */ /* 0x000fc60000000000 */
[----:B------:R-:W-:Y:S01]  /*21d0*/  LDS.U16 R25, [R58] ;  /* 0x000000003a197984 */ /* 0x000fe20000000400 */
[C---:B0-----:R-:W-:Y:S02]  /*21e0*/  IMAD R4, R34.reuse, UR17, RZ ;  /* 0x0000001122047c24 */ /* 0x041fe4000f8e02ff */
[----:B------:R-:W-:Y:S01]  /*21f0*/  IMAD.WIDE.U32 R2, R34, UR16, RZ ;  /* 0x0000001022027c25 */ /* 0x000fe2000f8e00ff */
[----:B------:R-:W-:Y:S03]  /*2200*/  LDS.U16 R27, [R58+0x40] ;  /* 0x000040003a1b7984 */ /* 0x000fe60000000400 */
[----:B-1----:R-:W-:Y:S01]  /*2210*/  IMAD R7, R35, UR16, R4 ;  /* 0x0000001023077c24 */ /* 0x002fe2000f8e0204 */
[----:B------:R-:W-:Y:S04]  /*2220*/  LDS.U16 R29, [R58+0x80] ;  /* 0x000080003a1d7984 */ /* 0x000fe80000000400 */
[----:B------:R-:W-:Y:S01]  /*2230*/  LDS.U16 R31, [R58+0xc0] ;  /* 0x0000c0003a1f7984 */ /* 0x000fe20000000400 */
[----:B------:R-:W-:-:S03]  /*2240*/  IADD3 R33, R3, R7, RZ ;  /* 0x0000000703217210 */ /* 0x000fc60007ffe0ff */
        /* <DEDUP_REMOVED lines=17> */
.L_x_17568:
[----:B------:R-:W-:Y:S05]  /*2360*/  BSYNC B0 ;  /* 0x0000000000007941 */ /* 0x000fea0003800000 */
.L_x_17567:
[----:B------:R-:W-:Y:S01]  /*2370*/  MOV R3, R33 ;  /* 0x0000002100037202 */ /* 0x000fe20000000f00 */
[----:B------:R-:W-:Y:S01]  /*2380*/  ULDC.64 UR10, c[0x0][0x2c8] ;  /* 0x0000b200000a7ab9 */ /* 0x000fe20000000a00 */
[----:B------:R-:W-:Y:S01]  /*2390*/  IADD3 R5, P4, R56, UR8, RZ ;  /* 0x0000000838057c10 */ /* 0x000fe2000ff9e0ff */
[----:B0-----:R-:W-:Y:S01]  /*23a0*/  IMAD R7, R37, UR10, RZ ;  /* 0x0000000a25077c24 */ /* 0x001fe2000f8e02ff */
[-C--:B------:R-:W-:Y:S01]  /*23b0*/  ISETP.GE.AND P0, PT, R53, R10.reuse, PT ;  /* 0x0000000a3500720c */ /* 0x080fe20003f06270 */
[----:B------:R-:W-:Y:S01]  /*23c0*/  IMAD.WIDE.U32 R2, R36, UR10, R2 ;  /* 0x0000000a24027c25 */ /* 0x000fe2000f8e0002 */
[-C--:B------:R-:W-:Y:S02]  /*23d0*/  ISETP.GE.AND P2, PT, R54, R10.reuse, PT ;  /* 0x0000000a3600720c */ /* 0x080fe40003f46270 */
[----:B------:R-:W-:Y:S01]  /*23e0*/  ISETP.GE.AND P3, PT, R55, R10, PT ;  /* 0x0000000a3700720c */ /* 0x000fe20003f66270 */
[----:B------:R-:W-:Y:S01]  /*23f0*/  IMAD R7, R36, UR11, R7 ;  /* 0x0000000b24077c24 */ /* 0x000fe2000f8e0207 */
[----:B------:R-:W-:-:S02]  /*2400*/  IADD3 R0, P5, R2, UR6, RZ ;  /* 0x0000000602007c10 */ /* 0x000fc4000ffbe0ff */
[----:B------:R-:W-:Y:S02]  /*2410*/  IADD3.X R4, R57, UR9, RZ, P4, !PT ;  /* 0x0000000939047c10 */ /* 0x000fe4000a7fe4ff */
[----:B------:R-:W-:Y:S02]  /*2420*/  IADD3.X R3, R7, UR18, R3, P5, !PT ;  /* 0x0000001207037c10 */ /* 0x000fe4000affe403 */
[----:B------:R-:W-:-:S04]  /*2430*/  LEA R2, P4, R0, R5, 0x1 ;  /* 0x0000000500027211 */ /* 0x000fc800078808ff */
[----:B------:R-:W-:-:S05]  /*2440*/  LEA.HI.X R3, R0, R4, R3, 0x1, P4 ;  /* 0x0000000400037211 */ /* 0x000fca00020f0c03 */
[----:B------:R0:W-:Y:S04]  /*2450*/  @!P0 STG.E.U16 desc[UR14][R2.64+-0xc0], R27 ;  /* 0xffff401b02008986 */ /* 0x0001e8000c10150e */
[----:B------:R0:W-:Y:S04]  /*2460*/  @!P2 STG.E.U16 desc[UR14][R2.64+-0x80], R29 ;  /* 0xffff801d0200a986 */ /* 0x0001e8000c10150e */
[----:B------:R0:W-:Y:S02]  /*2470*/  @!P3 STG.E.U16 desc[UR14][R2.64+-0x40], R31 ;  /* 0xffffc01f0200b986 */ /* 0x0001e4000c10150e */
.L_x_17566:
[----:B0-----:R-:W0:Y:S01]  /*2480*/  LDC R31, c[0x0][0x21c] ;  /* 0x00008700ff1f7b82 */ /* 0x001e220000000800 */
[--C-:B------:R-:W-:Y:S01]  /*2490*/  HADD2.F32 R89, -RZ, R14.reuse.H0_H0 ;  /* 0x2000000eff597230 */ /* 0x100fe20000004100 */
[----:B------:R-:W-:Y:S01]  /*24a0*/  HFMA2.MMA R84, -RZ, RZ, 0, 0 ;  /* 0x00000000ff547435 */ /* 0x000fe200000001ff */
[----:B------:R-:W-:Y:S01]  /*24b0*/  HADD2.F32 R35, -RZ, R14.H1_H1 ;  /* 0x3000000eff237230 */ /* 0x000fe20000004100 */
[----:B------:R-:W-:Y:S01]  /*24c0*/  HFMA2.MMA R63, -RZ, RZ, 0, 0 ;  /* 0x00000000ff3f7435 */ /* 0x000fe200000001ff */
[--C-:B------:R-:W-:Y:S02]  /*24d0*/  HADD2.F32 R34, -RZ, R15.reuse.H0_H0 ;  /* 0x2000000fff227230 */ /* 0x100fe40000004100 */
[C---:B------:R-:W-:Y:S01]  /*24e0*/  FFMA.FTZ R3, R11.reuse, R89, R40 ;  /* 0x000000590b037223 */ /* 0x040fe20000010028 */
[----:B------:R-:W-:Y:S02]  /*24f0*/  HADD2.F32 R33, -RZ, R15.H1_H1 ;  /* 0x3000000fff217230 */ /* 0x000fe40000004100 */
[-C--:B------:R-:W-:Y:S01]  /*2500*/  FMUL.FTZ R66, R11, R38.reuse ;  /* 0x000000260b427220 */ /* 0x080fe20000410000 */
[CC--:B------:R-:W-:Y:S01]  /*2510*/  FMUL.FTZ R85, R8.reuse, R38.reuse ;  /* 0x0000002608557220 */ /* 0x0c0fe20000410000 */
[----:B------:R-:W-:Y:S01]  /*2520*/  FFMA.FTZ R0, R8, R35, R3 ;  /* 0x0000002308007223 */ /* 0x000fe20000010003 */
[-C--:B------:R-:W-:Y:S01]  /*2530*/  FMUL.FTZ R65, R9, R38.reuse ;  /* 0x0000002609417220 */ /* 0x080fe20000410000 */
[----:B------:R-:W-:Y:S01]  /*2540*/  FMUL.FTZ R86, R79, R38 ;  /* 0x000000264f567220 */ /* 0x000fe20000410000 */
[----:B------:R-:W-:Y:S01]  /*2550*/  MOV R83, RZ ;  /* 0x000000ff00537202 */ /* 0x000fe20000000f00 */
[----:B------:R-:W-:Y:S01]  /*2560*/  FFMA.FTZ R0, R9, R34, R0 ;  /* 0x0000002209007223 */ /* 0x000fe20000010000 */
[----:B------:R-:W-:-:S03]  /*2570*/  MOV R68, RZ ;  /* 0x000000ff00447202 */ /* 0x000fc60000000f00 */
[----:B------:R-:W-:Y:S01]  /*2580*/  FFMA.FTZ R40, R79, R33, R0 ;  /* 0x000000214f287223 */ /* 0x000fe20000010000 */
[----:B------:R-:W-:Y:S01]  /*2590*/  BAR.SYNC.DEFER_BLOCKING 0x0 ;  /* 0x0000000000007b1d */ /* 0x000fe20000010000 */
[----:B0-----:R-:W-:-:S13]  /*25a0*/  ISETP.GE.AND P0, PT, R31, 0x1, PT ;  /* 0x000000011f00780c */ /* 0x001fda0003f06270 */
[----:B------:R-:W-:Y:S05]  /*25b0*/  @!P0 BRA `(.L_x_17569) ;  /* 0x0000002400dc8947 */ /* 0x000fea0003800000 */
[----:B------:R-:W-:Y:S01]  /*25c0*/  IADD3 R0, R42, -0x1, RZ ;  /* 0xffffffff2a007810 */ /* 0x000fe20007ffe0ff */
[----:B------:R-:W0:Y:S01]  /*25d0*/  LDC.64 R2, c[0x0][0x2e0] ;  /* 0x0000b800ff027b82 */ /* 0x000e220000000a00 */
[----:B------:R-:W-:Y:S01]  /*25e0*/  ULDC.64 UR8, c[0x0][0x230] ;  /* 0x00008c0000087ab9 */ /* 0x000fe20000000a00 */
[----:B------:R-:W-:Y:S01]  /*25f0*/  ULDC.64 UR10, c[0x0][0x248] ;  /* 0x00009200000a7ab9 */ /* 0x000fe20000000a00 */
[----:B------:R-:W-:Y:S01]  /*2600*/  LEA.HI R10, R0, R0, RZ, 0x1 ;  /* 0x00000000000a7211 */ /* 0x000fe200078f08ff */
[----:B------:R-:W-:Y:S01]  /*2610*/  ULDC.64 UR12, c[0x0][0x268] ;  /* 0x00009a00000c7ab9 */ /* 0x000fe20000000a00 */
[----:B------:R-:W-:Y:S01]  /*2620*/  IADD3 R24, R42, -0x2, RZ ;  /* 0xfffffffe2a187810 */ /* 0x000fe20007ffe0ff */
[----:B------:R-:W-:Y:S01]  /*2630*/  IMAD R27, R37, UR10, RZ ;  /* 0x0000000a251b7c24 */ /* 0x000fe2000f8e02ff */
[----:B------:R-:W-:Y:S01]  /*2640*/  LOP3.LUT R25, R10, 0xfffffe, RZ, 0xc0, !PT ;  /* 0x00fffffe0a197812 */ /* 0x000fe200078ec0ff */
[----:B------:R-:W1:Y:S01]  /*2650*/  LDC.64 R4, c[0x0][0x2d8] ;  /* 0x0000b600ff047b82 */ /* 0x000e620000000a00 */
[----:B------:R-:W-:-:S04]  /*2660*/  IMAD.WIDE.U32 R76, R36, UR12, RZ ;  /* 0x0000000c244c7c25 */ /* 0x000fc8000f8e00ff */
[----:B------:R-:W-:Y:S01]  /*2670*/  FADD.FTZ R78, R9, R9 ;  /* 0x00000009094e7221 */ /* 0x000fe20000010000 */
[----:B------:R-:W-:Y:S01]  /*2680*/  IADD3 R87, R0, -R25, RZ ;  /* 0x8000001900577210 */ /* 0x000fe20007ffe0ff */
[----:B------:R-:W-:Y:S01]  /*2690*/  FADD.FTZ R79, R79, R79 ;  /* 0x0000004f4f4f7221 */ /* 0x000fe20000010000 */
[C---:B------:R-:W-:Y:S01]  /*26a0*/  IMAD R25, R37.reuse, UR8, RZ ;  /* 0x0000000825197c24 */ /* 0x040fe2000f8e02ff */
[----:B------:R-:W-:Y:S01]  /*26b0*/  MOV R80, R32 ;  /* 0x0000002000507202 */ /* 0x000fe20000000f00 */
[C---:B------:R-:W-:Y:S01]  /*26c0*/  IMAD.WIDE.U32 R74, R36.reuse, UR10, RZ ;  /* 0x0000000a244a7c25 */ /* 0x040fe2000f8e00ff */
[----:B------:R-:W2:Y:S01]  /*26d0*/  LDC.64 R6, c[0x0][0x2d0] ;  /* 0x0000b400ff067b82 */ /* 0x000ea20000000a00 */
[----:B------:R-:W-:Y:S01]  /*26e0*/  MOV R84, RZ ;  /* 0x000000ff00547202 */ /* 0x000fe20000000f00 */
[----:B------:R-:W-:Y:S01]  /*26f0*/  UMOV UR5, URZ ;  /* 0x0000003f00057c82 */ /* 0x000fe20008000000 */
[C---:B------:R-:W-:Y:S01]  /*2700*/  IMAD R63, R36.reuse, UR9, R25 ;  /* 0x00000009243f7c24 */ /* 0x040fe2000f8e0219 */
[----:B------:R-:W-:Y:S01]  /*2710*/  MOV R68, RZ ;  /* 0x000000ff00447202 */ /* 0x000fe20000000f00 */
[----:B------:R-:W-:Y:S01]  /*2720*/  IMAD R25, R37, UR12, RZ ;  /* 0x0000000c25197c24 */ /* 0x000fe2000f8e02ff */
[----:B------:R-:W-:Y:S01]  /*2730*/  IADD3 R82, R43, 0x200, RZ ;  /* 0x000002002b527810 */ /* 0x000fe20007ffe0ff */
[----:B------:R-:W-:Y:S01]  /*2740*/  IMAD R81, R36, UR11, R27 ;  /* 0x0000000b24517c24 */ /* 0x000fe2000f8e021b */
[----:B------:R-:W3:Y:S01]  /*2750*/  LDC.64 R28, c[0x0][0x270] ;  /* 0x00009c00ff1c7b82 */ /* 0x000ee20000000a00 */
[----:B------:R-:W-:Y:S01]  /*2760*/  IMAD R31, R24, R31, RZ ;  /* 0x0000001f181f7224 */ /* 0x000fe200078e02ff */
[----:B0-----:R-:W-:Y:S01]  /*2770*/  LEA R71, P3, R76, R2, 0x3 ;  /* 0x000000024c477211 */ /* 0x001fe200078618ff */
[C---:B------:R-:W-:Y:S01]  /*2780*/  IMAD R83, R36.reuse, UR13, R25 ;  /* 0x0000000d24537c24 */ /* 0x040fe2000f8e0219 */
[----:B------:R-:W-:Y:S01]  /*2790*/  IADD3 R2, R75, R81, RZ ;  /* 0x000000514b027210 */ /* 0x000fe20007ffe0ff */
[----:B------:R-:W-:Y:S01]  /*27a0*/  IMAD.WIDE.U32 R72, R36, UR8, RZ ;  /* 0x0000000824487c25 */ /* 0x000fe2000f8e00ff */
[----:B------:R-:W-:Y:S01]  /*27b0*/  MOV R81, R32 ;  /* 0x0000002000517202 */ /* 0x000fe20000000f00 */
[----:B------:R-:W-:Y:S01]  /*27c0*/  ULDC UR7, c[0x0][0x224] ;  /* 0x0000890000077ab9 */ /* 0x000fe20000000800 */
[----:B------:R-:W0:Y:S01]  /*27d0*/  LDC.64 R24, c[0x0][0x238] ;  /* 0x00008e00ff187b82 */ /* 0x000e220000000a00 */
[----:B------:R-:W-:Y:S01]  /*27e0*/  IMAD.WIDE R30, R31, 0x10, R22 ;  /* 0x000000101f1e7825 */ /* 0x000fe200078e0216 */
[----:B-1----:R-:W-:-:S02]  /*27f0*/  LEA R69, P2, R74, R4, 0x3 ;  /* 0x000000044a457211 */ /* 0x002fc400078418ff */
[----:B------:R-:W-:Y:S01]  /*2800*/  IADD3 R0, R77, R83, RZ ;  /* 0x000000534d007210 */ /* 0x000fe20007ffe0ff */
[----:B------:R-:W-:Y:S01]  /*2810*/  FADD.FTZ R77, R8, R8 ;  /* 0x00000008084d7221 */ /* 0x000fe20000010000 */
[----:B------:R-:W-:Y:S02]  /*2820*/  IADD3 R4, R73, R63, RZ ;  /* 0x0000003f49047210 */ /* 0x000fe40007ffe0ff */
[----:B------:R-:W1:Y:S01]  /*2830*/  LDC.64 R26, c[0x0][0x250] ;  /* 0x00009400ff1a7b82 */ /* 0x000e620000000a00 */
[----:B--2---:R-:W-:Y:S02]  /*2840*/  LEA R67, P0, R72, R6, 0x3 ;  /* 0x0000000648437211 */ /* 0x004fe400078018ff */
[----:B------:R-:W-:Y:S02]  /*2850*/  LEA.HI.X R74, R74, R5, R2, 0x3, P2 ;  /* 0x000000054a4a7211 */ /* 0x000fe400010f1c02 */
[----:B------:R-:W-:Y:S01]  /*2860*/  LEA.HI.X R76, R76, R3, R0, 0x3, P3 ;  /* 0x000000034c4c7211 */ /* 0x000fe200018f1c00 */
[----:B------:R-:W-:Y:S01]  /*2870*/  FADD.FTZ R0, R11, R11 ;  /* 0x0000000b0b007221 */ /* 0x000fe20000010000 */
[----:B------:R-:W-:Y:S01]  /*2880*/  MOV R70, R30 ;  /* 0x0000001e00467202 */ /* 0x000fe20000000f00 */
[----:B------:R-:W2:Y:S01]  /*2890*/  LDC R75, c[0x0][0x224] ;  /* 0x00008900ff4b7b82 */ /* 0x000ea20000000800 */
[----:B------:R-:W-:-:S02]  /*28a0*/  MOV R73, R31 ;  /* 0x0000001f00497202 */ /* 0x000fc40000000f00 */
[----:B------:R-:W-:Y:S02]  /*28b0*/  LEA.HI.X R72, R72, R7, R4, 0x3, P0 ;  /* 0x0000000748487211 */ /* 0x000fe400000f1c04 */
[C---:B------:R-:W-:Y:S02]  /*28c0*/  ISETP.NE.AND P2, PT, R43.reuse, RZ, PT ;  /* 0x000000ff2b00720c */ /* 0x040fe40003f45270 */
[----:B------:R-:W-:Y:S01]  /*28d0*/  ISETP.NE.AND P3, PT, R43, 0x1f, PT ;  /* 0x0000001f2b00780c */ /* 0x000fe20003f65270 */
[----:B------:R-:W4:Y:S01]  /*28e0*/  LDC R95, c[0x0][0x21c] ;  /* 0x00008700ff5f7b82 */ /* 0x000f220000000800 */
[----:B------:R-:W-:Y:S02]  /*28f0*/  MOV R83, RZ ;  /* 0x000000ff00537202 */ /* 0x000fe40000000f00 */
[----:B------:R-:W-:Y:S02]  /*2900*/  MOV R63, RZ ;  /* 0x000000ff003f7202 */ /* 0x000fe40000000f00 */
[----:B0-----:R-:W-:-:S02]  /*2910*/  SHF.L.U64.HI R25, R24, 0x3, R25 ;  /* 0x0000000318197819 */ /* 0x001fc40000010219 */
[----:B---3--:R-:W-:Y:S02]  /*2920*/  SHF.L.U64.HI R29, R28, 0x3, R29 ;  /* 0x000000031c1d7819 */ /* 0x008fe4000001021d */
[----:B-1----:R-:W-:Y:S02]  /*2930*/  SHF.L.U64.HI R27, R26, 0x3, R27 ;  /* 0x000000031a1b7819 */ /* 0x002fe4000001021b */
[----:B------:R-:W-:-:S07]  /*2940*/  SHF.L.U32 R87, R87, 0x8, RZ ;  /* 0x0000000857577819 */ /* 0x000fce00000006ff */
.L_x_17584:
[----:B------:R-:W-:Y:S02]  /*2950*/  MOV R2, R67 ;  /* 0x0000004300027202 */ /* 0x000fe40000000f00 */
[----:B------:R-:W-:-:S05]  /*2960*/  MOV R3, R72 ;  /* 0x0000004800037202 */ /* 0x000fca0000000f00 */
[----:B0-----:R0:W3:Y:S01]  /*2970*/  LDG.E.64 R30, desc[UR14][R2.64] ;  /* 0x0000000e021e7981 */ /* 0x0010e2000c1e1b00 */
        /* <DEDUP_REMOVED lines=26> */
[----:B------:R-:W-:Y:S08]  /*2b20*/  MUFU.SIN R93, R98 ;  /* 0x00000062005d7308 */ /* 0x000ff00000000400 */
[----:B------:R-:W3:Y:S01]  /*2b30*/  MUFU.EX2 R90, R88 ;  /* 0x00000058005a7308 */ /* 0x000ee20000000800 */
[----:B------:R-:W-:Y:S01]  /*2b40*/  FMUL.FTZ R96, R31, R61 ;  /* 0x0000003d1f607220 */ /* 0x000fe20000410000 */
[----:B-1----:R-:W-:-:S06]  /*2b50*/  @P0 MOV R2, R70 ;  /* 0x0000004600020202 */ /* 0x002fcc0000000f00 */
[----:B------:R-:W1:Y:S01]  /*2b60*/  MUFU.COS R97, R98 ;  /* 0x0000006200617308 */ /* 0x000e620000000000 */
[----:B------:R-:W-:Y:S01]  /*2b70*/  @P0 MOV R3, R73 ;  /* 0x0000004900030202 */ /* 0x000fe20000000f00 */
[----:B------:R-:W-:Y:S01]  /*2b80*/  BAR.SYNC.DEFER_BLOCKING 0x0 ;  /* 0x0000000000007b1d */ /* 0x000fe20000010000 */
[----:B------:R-:W-:Y:S01]  /*2b90*/  FMUL.FTZ R92, R91, R61 ;  /* 0x0000003d5b5c7220 */ /* 0x000fe20000410000 */
[----:B------:R-:W-:Y:S01]  /*2ba0*/  FMUL.RZ R99, R96, 0.15915493667125701904 ;  /* 0x3e22f98360637820 */ /* 0x000fe2000040c000 */
[----:B------:R-:W-:-:S03]  /*2bb0*/  FMUL.FTZ R96, R89, R60 ;  /* 0x0000003c59607220 */ /* 0x000fc60000410000 */
[----:B------:R-:W-:Y:S01]  /*2bc0*/  MUFU.SIN R105, R99 ;  /* 0x0000006300697308 */ /* 0x000fe20000000400 */
[----:B---3--:R-:W-:Y:S01]  /*2bd0*/  FMUL.FTZ R88, R90, R93 ;  /* 0x0000005d5a587220 */ /* 0x008fe20000410000 */
[----:B------:R-:W-:-:S06]  /*2be0*/  FMUL.FTZ R91, R91, R64 ;  /* 0x000000405b5b7220 */ /* 0x000fcc0000410000 */
[----:B------:R-:W3:Y:S01]  /*2bf0*/  MUFU.EX2 R92, R92 ;  /* 0x0000005c005c7308 */ /* 0x000ee20000000800 */
[----:B-1----:R-:W-:Y:S01]  /*2c00*/  FMUL.FTZ R89, R90, R97 ;  /* 0x000000615a597220 */ /* 0x002fe20000410000 */
[----:B------:R1:W5:Y:S06]  /*2c10*/  @P0 LDG.E.64 R10, desc[UR14][R2.64+0x8] ;  /* 0x0000080e020a0981 */ /* 0x00036c000c1e1b00 */
[----:B------:R-:W2:Y:S01]  /*2c20*/  MUFU.COS R103, R99 ;  /* 0x0000006300677308 */ /* 0x000ea20000000000 */
[----:B-1----:R-:W-:-:S04]  /*2c30*/  FMUL.FTZ R2, R31, R64 ;  /* 0x000000401f027220 */ /* 0x002fc80000410000 */
[----:B------:R-:W-:Y:S01]  /*2c40*/  FMUL.RZ R102, R2, 0.15915493667125701904 ;  /* 0x3e22f98302667820 */ /* 0x000fe2000040c000 */
[----:B------:R-:W-:Y:S01]  /*2c50*/  FMUL.FTZ R2, R88, R96 ;  /* 0x0000006058027220 */ /* 0x000fe20000410000 */
[----:B------:R-:W-:-:S03]  /*2c60*/  FMUL.FTZ R98, RZ, R88 ;  /* 0x00000058ff627220 */ /* 0x000fc60000410000 */
[----:B------:R-:W-:Y:S01]  /*2c70*/  FFMA.FTZ R2, RZ, R89, R2 ;  /* 0x00000059ff027223 */ /* 0x000fe20000010002 */
[----:B------:R-:W-:Y:S01]  /*2c80*/  MUFU.EX2 R91, R91 ;  /* 0x0000005b005b7308 */ /* 0x000fe20000000800 */
[----:B------:R-:W-:Y:S02]  /*2c90*/  FFMA.FTZ R98, R89, R96, -R98 ;  /* 0x0000006059627223 */ /* 0x000fe40000010862 */
[----:B------:R-:W-:-:S05]  /*2ca0*/  FADD.FTZ R100, RZ, R2 ;  /* 0x00000002ff647221 */ /* 0x000fca0000010000 */
[----:B------:R-:W1:Y:S01]  /*2cb0*/  MUFU.SIN R90, R102 ;  /* 0x00000066005a7308 */ /* 0x000e620000000400 */
[C---:B---3--:R-:W-:Y:S01]  /*2cc0*/  FMUL.FTZ R105, R92.reuse, R105 ;  /* 0x000000695c697220 */ /* 0x048fe20000410000 */
[----:B------:R-:W-:Y:S01]  /*2cd0*/  FFMA.FTZ R98, R35, R62, R98 ;  /* 0x0000003e23627223 */ /* 0x000fe20000010062 */
[----:B--2---:R-:W-:-:S05]  /*2ce0*/  FMUL.FTZ R103, R92, R103 ;  /* 0x000000675c677220 */ /* 0x004fca0000410000 */
[----:B------:R2:W3:Y:S01]  /*2cf0*/  MUFU.COS R2, R102 ;  /* 0x0000006600027308 */ /* 0x0004e20000000000 */
[C---:B------:R-:W-:Y:S01]  /*2d00*/  FMUL.FTZ R92, R105.reuse, R100 ;  /* 0x00000064695c7220 */ /* 0x040fe20000410000 */
[-C--:B------:R-:W-:Y:S01]  /*2d10*/  FMUL.FTZ R97, R105, R98.reuse ;  /* 0x0000006269617220 */ /* 0x080fe20000410000 */
[----:B------:R-:W-:Y:S02]  /*2d20*/  @P3 MOV R3, 0x400 ;  /* 0x0000040000033802 */ /* 0x000fe40000000f00 */
[C---:B------:R-:W-:Y:S01]  /*2d30*/  FFMA.FTZ R93, R103.reuse, R98, -R92 ;  /* 0x00000062675d7223 */ /* 0x040fe2000001085c */
[----:B------:R-:W-:Y:S01]  /*2d40*/  FFMA.FTZ R97, R103, R100, R97 ;  /* 0x0000006467617223 */ /* 0x000fe20000010061 */
[----:B0-----:R-:W-:Y:S01]  /*2d50*/  @P3 LEA R32, R104, R3, 0x18 ;  /* 0x0000000368203211 */ /* 0x001fe200078ec0ff */
[----:B------:R-:W-:Y:S01]  /*2d60*/  FMUL.FTZ R3, R9, R88 ;  /* 0x0000005809037220 */ /* 0x000fe20000410000 */
[----:B-1----:R-:W-:Y:S01]  /*2d70*/  FMUL.FTZ R101, R91, R90 ;  /* 0x0000005a5b657220 */ /* 0x002fe20000410000 */
[----:B--2---:R-:W-:Y:S01]  /*2d80*/  FADD.FTZ R102, RZ, R97 ;  /* 0x00000061ff667221 */ /* 0x004fe20000010000 */
[----:B------:R-:W-:Y:S01]  /*2d90*/  FFMA.FTZ R100, R34, R61, R93 ;  /* 0x0000003d22647223 */ /* 0x000fe2000001005d */
[----:B------:R-:W-:-:S03]  /*2da0*/  FFMA.FTZ R90, R8, R89, -R3 ;  /* 0x00000059085a7223 */ /* 0x000fc60000010803 */
[----:B------:R-:W-:Y:S01]  /*2db0*/  FMUL.FTZ R3, R101, R100 ;  /* 0x0000006465037220 */ /* 0x000fe20000410000 */
[----:B---3--:R-:W-:Y:S01]  /*2dc0*/  FMUL.FTZ R99, R91, R2 ;  /* 0x000000025b637220 */ /* 0x008fe20000410000 */
[----:B------:R-:W-:Y:S01]  /*2dd0*/  FMUL.FTZ R2, R101, R102 ;  /* 0x0000006665027220 */ /* 0x000fe20000410000 */
[----:B------:R-:W-:Y:S02]  /*2de0*/  @P3 LEA R91, R43, R32, 0x3 ;  /* 0x000000202b5b3211 */ /* 0x000fe400078e18ff */
[C---:B------:R-:W-:Y:S01]  /*2df0*/  FFMA.FTZ R3, R99.reuse, R102, R3 ;  /* 0x0000006663037223 */ /* 0x040fe20000010003 */
[----:B------:R-:W-:-:S03]  /*2e00*/  FFMA.FTZ R2, R99, R100, -R2 ;  /* 0x0000006463027223 */ /* 0x000fc60000010802 */
[----:B------:R-:W-:Y:S01]  /*2e10*/  FADD.FTZ R106, RZ, R3 ;  /* 0x00000003ff6a7221 */ /* 0x000fe20000010000 */
[----:B------:R-:W-:Y:S02]  /*2e20*/  FFMA.FTZ R97, R33, R64, R2 ;  /* 0x0000004021617223 */ /* 0x000fe40000010002 */
[----:B------:R0:W1:Y:S01]  /*2e30*/  @P3 LDS.64 R2, [R91+0x1568] ;  /* 0x001568005b023984 */ /* 0x0000620000000a00 */
[----:B------:R-:W-:Y:S01]  /*2e40*/  FMUL.FTZ R92, R8, R88 ;  /* 0x00000058085c7220 */ /* 0x000fe20000410000 */
[----:B------:R-:W-:-:S03]  /*2e50*/  FMUL.FTZ R98, R105, R90 ;  /* 0x0000005a69627220 */ /* 0x000fc60000410000 */
[----:B------:R-:W-:-:S04]  /*2e60*/  FFMA.FTZ R92, R9, R89, R92 ;  /* 0x00000059095c7223 */ /* 0x000fc8000001005c */
[-C--:B------:R-:W-:Y:S01]  /*2e70*/  FFMA.FTZ R98, R103, R92.reuse, R98 ;  /* 0x0000005c67627223 */ /* 0x080fe20000010062 */
[----:B------:R-:W-:-:S03]  /*2e80*/  FMUL.FTZ R92, R105, R92 ;  /* 0x0000005c695c7220 */ /* 0x000fc60000410000 */
[----:B------:R-:W-:Y:S01]  /*2e90*/  FMUL.FTZ R100, R101, R98 ;  /* 0x0000006265647220 */ /* 0x000fe20000410000 */
[----:B------:R-:W-:Y:S01]  /*2ea0*/  FFMA.FTZ R92, R103, R90, -R92 ;  /* 0x0000005a675c7223 */ /* 0x000fe2000001085c */
[----:B0-----:R-:W-:Y:S06]  /*2eb0*/  @P3 BRA `(.L_x_17571) ;  /* 0x0000000000203947 */ /* 0x001fec0003800000 */
[----:B------:R-:W-:-:S13]  /*2ec0*/  ISETP.NE.AND P0, PT, R42, R75, PT ;  /* 0x0000004b2a00720c */ /* 0x000fda0003f05270 */
[----:B-1----:R-:W-:-:S04]  /*2ed0*/  @P0 LEA.HI R2, R42, R42, RZ, 0x1 ;  /* 0x0000002a2a020211 */ /* 0x002fc800078f08ff */
[----:B------:R-:W-:Y:S02]  /*2ee0*/  @P0 LOP3.LUT R3, R2, 0x1ffffe, RZ, 0xc0, !PT ;  /* 0x001ffffe02030812 */ /* 0x000fe400078ec0ff */
[----:B------:R-:W-:Y:S02]  /*2ef0*/  MOV R2, 0x3f800000 ;  /* 0x3f80000000027802 */ /* 0x000fe40000000f00 */
[----:B------:R-:W-:Y:S01]  /*2f00*/  @P0 IADD3 R90, -R3, R42, RZ ;  /* 0x0000002a035a0210 */ /* 0x000fe20007ffe1ff */
[----:B------:R-:W-:-:S03]  /*2f10*/  HFMA2.MMA R3, -RZ, RZ, 0, 0 ;  /* 0x00000000ff037435 */ /* 0x000fc600000001ff */
[----:B------:R-:W-:-:S07]  /*2f20*/  @P0 LEA R90, R90, R81, 0xb ;  /* 0x000000515a5a0211 */ /* 0x000fce00078e58ff */
[----:B------:R0:W2:Y:S02]  /*2f30*/  @P0 LDS.64 R2, [R90+0x560] ;  /* 0x000560005a020984 */ /* 0x0000a40000000a00 */
.L_x_17571:
[----:B------:R-:W-:Y:S05]  /*2f40*/  BSYNC B0 ;  /* 0x0000000000007941 */ /* 0x000fea0003800000 */
.L_x_17570:
[----:B------:R-:W3:Y:S01]  /*2f50*/  SHFL.UP PT, R102, R97, 0x1, RZ ;  /* 0x0420000061667989 */ /* 0x000ee200000e00ff */
[-C--:B------:R-:W-:Y:S01]  /*2f60*/  FMUL.FTZ R91, R101, R92.reuse ;  /* 0x0000005c655b7220 */ /* 0x080fe20000410000 */
[----:B------:R-:W-:Y:S01]  /*2f70*/  FFMA.FTZ R107, R99, R92, -R100 ;  /* 0x0000005c636b7223 */ /* 0x000fe20000010864 */
[----:B------:R-:W-:Y:S01]  /*2f80*/  ISETP.GE.AND P0, PT, R45, 0x1, PT ;  /* 0x000000012d00780c */ /* 0x000fe20003f06270 */
[----:B------:R-:W4:Y:S01]  /*2f90*/  SHFL.UP PT, R104, R106, 0x1, RZ ;  /* 0x042000006a687989 */ /* 0x000f2200000e00ff */
[----:B------:R-:W-:Y:S01]  /*2fa0*/  FFMA.FTZ R91, R99, R98, R91 ;  /* 0x00000062635b7223 */ /* 0x000fe2000001005b */
[----:B------:R-:W-:Y:S01]  /*2fb0*/  ISETP.GE.AND P3, PT, R45, 0x10, PT ;  /* 0x000000102d00780c */ /* 0x000fe20003f66270 */
[----:B------:R-:W-:Y:S01]  /*2fc0*/  BSSY B0, `(.L_x_17572) ;  /* 0x0000098000007945 */ /* 0x000fe20003800000 */
[----:B0-----:R-:W0:Y:S01]  /*2fd0*/  SHFL.UP PT, R90, R107, 0x1, RZ ;  /* 0x042000006b5a7989 */ /* 0x001e2200000e00ff */
[C---:B------:R-:W-:Y:S02]  /*2fe0*/  ISETP.GT.U32.AND P4, PT, R94.reuse, 0x1b, PT ;  /* 0x0000001b5e00780c */ /* 0x040fe40003f84070 */
[C---:B------:R-:W-:Y:S01]  /*2ff0*/  ISETP.GT.U32.AND P5, PT, R94.reuse, 0x17, PT ;  /* 0x000000175e00780c */ /* 0x040fe20003fa4070 */
[----:B------:R-:W1:Y:S01]  /*3000*/  SHFL.UP PT, R92, R91, 0x1, RZ ;  /* 0x042000005b5c7989 */ /* 0x000e6200000e00ff */
[----:B------:R-:W-:-:S03]  /*3010*/  ISETP.GT.U32.AND P6, PT, R94, 0xf, PT ;  /* 0x0000000f5e00780c */ /* 0x000fc60003fc4070 */
[----:B-----5:R-:W-:Y:S04]  /*3020*/  SHFL.IDX PT, R10, R10, RZ, 0x1f ;  /* 0x00001fff0a0a7589 */ /* 0x020fe800000e0000 */
[----:B------:R-:W-:Y:S01]  /*3030*/  SHFL.IDX PT, R11, R11, RZ, 0x1f ;  /* 0x00001fff0b0b7589 */ /* 0x000fe200000e0000 */
[C---:B---3--:R-:W-:Y:S01]  /*3040*/  FMUL.FTZ R98, R91.reuse, R102 ;  /* 0x000000665b627220 */ /* 0x048fe20000410000 */
[----:B----4-:R-:W-:-:S03]  /*3050*/  FMUL.FTZ R93, R91, R104 ;  /* 0x000000685b5d7220 */ /* 0x010fc60000410000 */
[C---:B------:R-:W-:Y:S01]  /*3060*/  FFMA.FTZ R109, R107.reuse, R104, R98 ;  /* 0x000000686b6d7223 */ /* 0x040fe20000010062 */
[----:B------:R-:W-:-:S03]  /*3070*/  FFMA.FTZ R102, R107, R102, -R93 ;  /* 0x000000666b667223 */ /* 0x000fc6000001085d */
[----:B------:R-:W-:Y:S01]  /*3080*/  @P0 FADD.FTZ R106, R106, R109 ;  /* 0x0000006d6a6a0221 */ /* 0x000fe20000010000 */
[C---:B0-----:R-:W-:Y:S01]  /*3090*/  FMUL.FTZ R98, R91.reuse, R90 ;  /* 0x0000005a5b627220 */ /* 0x041fe20000410000 */
[-C--:B-1----:R-:W-:Y:S01]  /*30a0*/  FMUL.FTZ R93, R91, R92.reuse ;  /* 0x0000005c5b5d7220 */ /* 0x082fe20000410000 */
[----:B------:R-:W-:Y:S02]  /*30b0*/  @P0 FADD.FTZ R97, R97, R102 ;  /* 0x0000006661610221 */ /* 0x000fe40000010000 */
        /* <DEDUP_REMOVED lines=30> */
[----:B------:R-:W-:Y:S01]  /*32a0*/  FMUL.FTZ R111, R5, R7 ;  /* 0x00000007056f7220 */ /* 0x000fe20000410000 */
[-C--:B----4-:R-:W-:Y:S01]  /*32b0*/  FMUL.FTZ R91, R93, R92.reuse ;  /* 0x0000005c5d5b7220 */ /* 0x090fe20000410000 */
[----:B------:R-:W-:Y:S01]  /*32c0*/  FFMA.FTZ R98, R107, R92, R109 ;  /* 0x0000005c6b627223 */ /* 0x000fe2000001006d */
[----:B------:R-:W-:Y:S01]  /*32d0*/  @P0 FADD.FTZ R97, R97, R100 ;  /* 0x0000006461610221 */ /* 0x000fe20000010000 */
[C---:B------:R-:W-:Y:S01]  /*32e0*/  FFMA.FTZ R111, R4.reuse, R6, -R111 ;  /* 0x00000006046f7223 */ /* 0x040fe2000001086f */
[----:B------:R-:W-:Y:S01]  /*32f0*/  @P0 FFMA.FTZ R107, R107, R90, -R91 ;  /* 0x0000005a6b6b0223 */ /* 0x000fe2000001085b */
[----:B------:R-:W-:Y:S01]  /*3300*/  FMUL.FTZ R91, R5, R6 ;  /* 0x00000006055b7220 */ /* 0x000fe20000410000 */
[----:B------:R-:W0:Y:S01]  /*3310*/  SHFL.UP PT, R90, R106, 0x8, RZ ;  /* 0x050000006a5a7989 */ /* 0x000e2200000e00ff */
[----:B------:R-:W-:Y:S01]  /*3320*/  FSEL R93, R93, R98, !P0 ;  /* 0x000000625d5d7208 */ /* 0x000fe20004000000 */
[----:B------:R-:W-:Y:S01]  /*3330*/  FMUL.FTZ R108, R79, R111 ;  /* 0x0000006f4f6c7220 */ /* 0x000fe20000410000 */
[----:B------:R-:W-:Y:S01]  /*3340*/  FFMA.FTZ R92, R4, R7, R91 ;  /* 0x00000007045c7223 */ /* 0x000fe2000001005b */
[----:B------:R-:W1:Y:S01]  /*3350*/  SHFL.UP PT, R102, R97, 0x8, RZ ;  /* 0x0500000061667989 */ /* 0x000e6200000e00ff */
[----:B------:R-:W-:-:S02]  /*3360*/  ISETP.GE.AND P0, PT, R45, 0x8, PT ;  /* 0x000000082d00780c */ /* 0x000fc40003f06270 */
[-C--:B------:R-:W-:Y:S01]  /*3370*/  FMUL.FTZ R110, R79, R92.reuse ;  /* 0x0000005c4f6e7220 */ /* 0x080fe20000410000 */
[----:B------:R-:W3:Y:S01]  /*3380*/  SHFL.UP PT, R4, R107, 0x8, RZ ;  /* 0x050000006b047989 */ /* 0x000ee200000e00ff */
[C---:B------:R-:W-:Y:S02]  /*3390*/  FMUL.FTZ R100, R78.reuse, R92 ;  /* 0x0000005c4e647220 */ /* 0x040fe40000410000 */
[-C--:B------:R-:W-:Y:S01]  /*33a0*/  FMUL.FTZ R104, R101, R110.reuse ;  /* 0x0000006e65687220 */ /* 0x080fe20000410000 */
[----:B------:R-:W4:Y:S01]  /*33b0*/  SHFL.UP PT, R6, R93, 0x8, RZ ;  /* 0x050000005d067989 */ /* 0x000f2200000e00ff */
[C---:B------:R-:W-:Y:S02]  /*33c0*/  FMUL.FTZ R98, R99.reuse, R110 ;  /* 0x0000006e63627220 */ /* 0x040fe40000410000 */
[-C--:B------:R-:W-:Y:S02]  /*33d0*/  FFMA.FTZ R5, R99, R108.reuse, -R104 ;  /* 0x0000006c63057223 */ /* 0x080fe40000010868 */
[----:B------:R-:W-:Y:S01]  /*33e0*/  FFMA.FTZ R7, -R101, R108, -R98 ;  /* 0x0000006c65077223 */ /* 0x000fe20000010962 */
[----:B------:R-:W-:-:S03]  /*33f0*/  FMUL.FTZ R98, R78, R111 ;  /* 0x0000006f4e627220 */ /* 0x000fc60000410000 */
[----:B------:R-:W-:Y:S01]  /*3400*/  FADD.FTZ R114, -R100, R7 ;  /* 0x0000000764727221 */ /* 0x000fe20000010100 */
[----:B------:R-:W-:Y:S01]  /*3410*/  FADD.FTZ R112, R98, R5 ;  /* 0x0000000562707221 */ /* 0x000fe20000010000 */
[----:B0-----:R-:W-:Y:S02]  /*3420*/  FMUL.FTZ R104, R93, R90 ;  /* 0x0000005a5d687220 */ /* 0x001fe40000410000 */
[----:B------:R-:W-:Y:S02]  /*3430*/  FMUL.FTZ R116, R105, -R114 ;  /* 0x8000007269747220 */ /* 0x000fe40000410000 */
[-C--:B-1----:R-:W-:Y:S01]  /*3440*/  FFMA.FTZ R104, R107, R102.reuse, -R104 ;  /* 0x000000666b687223 */ /* 0x082fe20000010868 */
[----:B------:R-:W-:Y:S01]  /*3450*/  FMUL.FTZ R102, R93, R102 ;  /* 0x000000665d667220 */ /* 0x000fe20000410000 */
[-C--:B------:R-:W-:Y:S01]  /*3460*/  FFMA.FTZ R91, R103, R112.reuse, -R116 ;  /* 0x00000070675b7223 */ /* 0x080fe20000010874 */
[----:B------:R-:W-:Y:S01]  /*3470*/  FMUL.FTZ R112, R105, -R112 ;  /* 0x8000007069707220 */ /* 0x000fe20000410000 */
[----:B---3--:R-:W-:Y:S01]  /*3480*/  FMUL.FTZ R7, R93, R4 ;  /* 0x000000045d077220 */ /* 0x008fe20000410000 */
[----:B------:R-:W-:Y:S01]  /*3490*/  FFMA.FTZ R113, R107, R90, R102 ;  /* 0x0000005a6b717223 */ /* 0x000fe20000010066 */
[----:B------:R-:W-:Y:S01]  /*34a0*/  @P0 FADD.FTZ R97, R97, R104 ;  /* 0x0000006861610221 */ /* 0x000fe20000010000 */
[----:B------:R-:W-:Y:S01]  /*34b0*/  FFMA.FTZ R109, R103, R114, R112 ;  /* 0x00000072676d7223 */ /* 0x000fe20000010070 */
[-C--:B----4-:R-:W-:Y:S01]  /*34c0*/  FMUL.FTZ R5, R93, R6.reuse ;  /* 0x000000065d057220 */ /* 0x090fe20000410000 */
[----:B------:R-:W-:Y:S01]  /*34d0*/  @P0 FADD.FTZ R106, R106, R113 ;  /* 0x000000716a6a0221 */ /* 0x000fe20000010000 */
[C---:B------:R-:W-:Y:S01]  /*34e0*/  FFMA.FTZ R6, R107.reuse, R6, R7 ;  /* 0x000000066b067223 */ /* 0x040fe20000010007 */
[----:B------:R-:W-:Y:S01]  /*34f0*/  SHFL.UP PT, R122, R97, 0x10, RZ ;  /* 0x06000000617a7989 */ /* 0x000fe200000e00ff */
[----:B------:R-:W-:Y:S01]  /*3500*/  @P0 FFMA.FTZ R107, R107, R4, -R5 ;  /* 0x000000046b6b0223 */ /* 0x000fe20000010805 */
[C---:B--2---:R-:W-:Y:S01]  /*3510*/  FMUL.FTZ R4, R101.reuse, -R2 ;  /* 0x8000000265047220 */ /* 0x044fe20000410000 */
[-C--:B------:R-:W-:Y:S01]  /*3520*/  FMUL.FTZ R7, R101, R3.reuse ;  /* 0x0000000365077220 */ /* 0x080fe20000410000 */
[----:B------:R-:W0:Y:S01]  /*3530*/  SHFL.UP PT, R118, R106, 0x10, RZ ;  /* 0x060000006a767989 */ /* 0x000e2200000e00ff */
[----:B------:R-:W-:Y:S01]  /*3540*/  FSEL R93, R93, R6, !P0 ;  /* 0x000000065d5d7208 */ /* 0x000fe20004000000 */
[C---:B------:R-:W-:Y:S01]  /*3550*/  FFMA.FTZ R112, R99.reuse, -R3, R4 ;  /* 0x8000000363707223 */ /* 0x040fe20000010004 */
[----:B------:R-:W-:Y:S01]  /*3560*/  FFMA.FTZ R90, R99, R2, -R7 ;  /* 0x00000002635a7223 */ /* 0x000fe20000010807 */
[----:B------:R-:W1:Y:S01]  /*3570*/  SHFL.UP PT, R116, R107, 0x10, RZ ;  /* 0x060000006b747989 */ /* 0x000e6200000e00ff */
[----:B------:R-:W-:Y:S01]  /*3580*/  ISETP.GE.AND P0, PT, R42, UR7, PT ;  /* 0x000000072a007c0c */ /* 0x000fe2000bf06270 */
[----:B------:R-:W-:Y:S01]  /*3590*/  FMUL.FTZ R102, R105, -R112 ;  /* 0x8000007069667220 */ /* 0x000fe20000410000 */
[----:B------:R-:W-:Y:S01]  /*35a0*/  FMUL.FTZ R104, R77, R92 ;  /* 0x0000005c4d687220 */ /* 0x000fe20000410000 */
[----:B------:R-:W2:Y:S01]  /*35b0*/  SHFL.UP PT, R120, R93, 0x10, RZ ;  /* 0x060000005d787989 */ /* 0x000ea200000e00ff */
[----:B------:R-:W-:Y:S01]  /*35c0*/  ISETP.EQ.AND P0, PT, R94, RZ, !P0 ;  /* 0x000000ff5e00720c */ /* 0x000fe20004702270 */
[-C--:B------:R-:W-:Y:S01]  /*35d0*/  FFMA.FTZ R113, R103, R90.reuse, -R102 ;  /* 0x0000005a67717223 */ /* 0x080fe20000010866 */
[----:B------:R-:W-:Y:S01]  /*35e0*/  FMUL.FTZ R90, R105, -R90 ;  /* 0x8000005a695a7220 */ /* 0x000fe20000410000 */
[----:B------:R-:W-:Y:S01]  /*35f0*/  FMUL.FTZ R102, R77, R111 ;  /* 0x0000006f4d667220 */ /* 0x000fe20000410000 */
[----:B------:R-:W-:Y:S01]  /*3600*/  FADD.FTZ R109, -R104, R109 ;  /* 0x0000006d686d7221 */ /* 0x000fe20000010100 */
[----:B------:R-:W-:Y:S01]  /*3610*/  HFMA2.MMA R5, -RZ, RZ, 0, 0 ;  /* 0x00000000ff057435 */ /* 0x000fe200000001ff */
[----:B------:R-:W-:Y:S01]  /*3620*/  FFMA.FTZ R90, R103, R112, R90 ;  /* 0x00000070675a7223 */ /* 0x000fe2000001005a */
[----:B------:R-:W-:Y:S01]  /*3630*/  FADD.FTZ R91, R102, R91 ;  /* 0x0000005b665b7221 */ /* 0x000fe20000010000 */
[C---:B------:R-:W-:Y:S01]  /*3640*/  FMUL.FTZ R114, R88.reuse, -R109 ;  /* 0x8000006d58727220 */ /* 0x040fe20000410000 */
[----:B------:R-:W-:Y:S01]  /*3650*/  MOV R4, 0x3f800000 ;  /* 0x3f80000000047802 */ /* 0x000fe20000000f00 */
[C---:B------:R-:W-:Y:S01]  /*3660*/  FMUL.FTZ R115, R88.reuse, -R90 ;  /* 0x8000005a58737220 */ /* 0x040fe20000410000 */
[----:B------:R-:W-:Y:S01]  /*3670*/  CS2R R6, SRZ ;  /* 0x0000000000067805 */ /* 0x000fe2000001ff00 */
[CC--:B------:R-:W-:Y:S01]  /*3680*/  FMUL.FTZ R112, R88.reuse, -R91.reuse ;  /* 0x8000005b58707220 */ /* 0x0c0fe20000410000 */
[C---:B------:R-:W-:Y:S01]  /*3690*/  FFMA.FTZ R114, R89.reuse, R91, -R114 ;  /* 0x0000005b59727223 */ /* 0x040fe20000010872 */
[----:B------:R-:W-:Y:S01]  /*36a0*/  FFMA.FTZ R91, R89, R113, -R115 ;  /* 0x00000071595b7223 */ /* 0x000fe20000010873 */
[----:B0-----:R-:W-:Y:S01]  /*36b0*/  FMUL.FTZ R124, R93, R118 ;  /* 0x000000765d7c7220 */ /* 0x001fe20000410000 */
[----:B------:R-:W-:Y:S01]  /*36c0*/  FFMA.FTZ R112, R89, R109, R112 ;  /* 0x0000006d59707223 */ /* 0x000fe20000010070 */
[----:B------:R0:W3:Y:S01]  /*36d0*/  @P0 LDS.128 R4, [R80+0x1660] ;  /* 0x0016600050040984 */ /* 0x0000e20000000c00 */
[----:B------:R-:W-:Y:S01]  /*36e0*/  FMUL.FTZ R117, R88, -R113 ;  /* 0x8000007158757220 */ /* 0x000fe20000410000 */
[-C--:B------:R-:W-:Y:S01]  /*36f0*/  FFMA.FTZ R124, R107, R122.reuse, -R124 ;  /* 0x0000007a6b7c7223 */ /* 0x080fe2000001087c */
[C---:B------:R-:W-:Y:S01]  /*3700*/  FMUL.FTZ R122, R93.reuse, R122 ;  /* 0x0000007a5d7a7220 */ /* 0x040fe20000410000 */
[C---:B-1----:R-:W-:Y:S01]  /*3710*/  FMUL.FTZ R115, R93.reuse, R116 ;  /* 0x000000745d737220 */ /* 0x042fe20000410000 */
[----:B------:R-:W-:Y:S01]  /*3720*/  ISETP.NE.AND P0, PT, R94, 0x1f, PT ;  /* 0x0000001f5e00780c */ /* 0x000fe20003f05270 */
[----:B--2---:R-:W-:Y:S01]  /*3730*/  FMUL.FTZ R109, R93, R120 ;  /* 0x000000785d6d7220 */ /* 0x004fe20000410000 */
[C---:B------:R-:W-:Y:S01]  /*3740*/  FFMA.FTZ R113, R107.reuse, R118, R122 ;  /* 0x000000766b717223 */ /* 0x040fe2000001007a */
[C---:B------:R-:W-:Y:S01]  /*3750*/  FFMA.FTZ R120, R107.reuse, R120, R115 ;  /* 0x000000786b787223 */ /* 0x040fe20000010073 */
[C---:B------:R-:W-:Y:S01]  /*3760*/  FMUL.FTZ R111, R0.reuse, R111 ;  /* 0x0000006f006f7220 */ /* 0x040fe20000410000 */
[----:B------:R-:W-:Y:S01]  /*3770*/  @P3 FFMA.FTZ R107, R107, R116, -R109 ;  /* 0x000000746b6b3223 */ /* 0x000fe2000001086d */
[----:B------:R-:W-:Y:S01]  /*3780*/  FMUL.FTZ R109, R0, R92 ;  /* 0x0000005c006d7220 */ /* 0x000fe20000410000 */
[----:B------:R-:W-:Y:S01]  /*3790*/  @P3 FADD.FTZ R97, R97, R124 ;  /* 0x0000007c61613221 */ /* 0x000fe20000010000 */
[----:B------:R-:W-:Y:S01]  /*37a0*/  @P3 FADD.FTZ R106, R106, R113 ;  /* 0x000000716a6a3221 */ /* 0x000fe20000010000 */
[----:B------:R-:W-:Y:S01]  /*37b0*/  FSEL R120, R93, R120, !P3 ;  /* 0x000000785d787208 */ /* 0x000fe20005800000 */
[----:B------:R-:W-:Y:S01]  /*37c0*/  FFMA.FTZ R90, R89, R90, R117 ;  /* 0x0000005a595a7223 */ /* 0x000fe20000010075 */
        /* <DEDUP_REMOVED lines=14> */
[-C--:B------:R-:W-:Y:S01]  /*38b0*/  FMUL.FTZ R118, R90, R117.reuse ;  /* 0x000000755a767220 */ /* 0x080fe20000410000 */
[C---:B------:R-:W-:Y:S01]  /*38c0*/  FMUL.FTZ R90, R114.reuse, R90 ;  /* 0x0000005a725a7220 */ /* 0x040fe20000410000 */
[C---:B------:R-:W-:Y:S01]  /*38d0*/  FFMA.FTZ R116, R91.reuse, R117, -R116 ;  /* 0x000000755b747223 */ /* 0x040fe20000010874 */
[----:B------:R-:W-:Y:S01]  /*38e0*/  FFMA.FTZ R115, R114, R91, -R115 ;  /* 0x0000005b72737223 */ /* 0x000fe20000010873 */
[C---:B------:R-:W-:Y:S01]  /*38f0*/  FFMA.FTZ R117, R91.reuse, R119, R118 ;  /* 0x000000775b757223 */ /* 0x040fe20000010076 */
[----:B------:R-:W-:Y:S01]  /*3900*/  FFMA.FTZ R90, R91, R113, R90 ;  /* 0x000000715b5a7223 */ /* 0x000fe2000001005a */
[----:B------:R-:W-:Y:S02]  /*3910*/  FADD.FTZ R93, R93, R116 ;  /* 0x000000745d5d7221 */ /* 0x000fe40000010000 */
[----:B------:R-:W-:Y:S01]  /*3920*/  FADD.FTZ R92, R92, R117 ;  /* 0x000000755c5c7221 */ /* 0x000fe20000010000 */
[----:B------:R-:W-:-:S07]  /*3930*/  MOV R91, R115 ;  /* 0x00000073005b7202 */ /* 0x000fce0000000f00 */
.L_x_17573:
[----:B------:R-:W-:Y:S05]  /*3940*/  BSYNC B0 ;  /* 0x0000000000007941 */ /* 0x000fea0003800000 */
.L_x_17572:
[----:B------:R1:W2:Y:S01]  /*3950*/  SHFL.DOWN PT, R115, R91, 0x2, 0x1f ;  /* 0x08401f005b737f89 */ /* 0x0002a200000e0000 */
[----:B------:R-:W-:Y:S03]  /*3960*/  BSSY B0, `(.L_x_17574) ;  /* 0x0000010000007945 */ /* 0x000fe60003800000 */
[----:B------:R1:W3:Y:S04]  /*3970*/  SHFL.DOWN PT, R117, R90, 0x2, 0x1f ;  /* 0x08401f005a757f89 */ /* 0x0002e800000e0000 */
        /* <DEDUP_REMOVED lines=14> */
.L_x_17575:
[----:B------:R-:W-:Y:S05]  /*3a60*/  BSYNC B0 ;  /* 0x0000000000007941 */ /* 0x000fea0003800000 */
.L_x_17574:
        /* <DEDUP_REMOVED lines=17> */
.L_x_17577:
[----:B------:R-:W-:Y:S05]  /*3b80*/  BSYNC B0 ;  /* 0x0000000000007941 */ /* 0x000fea0003800000 */
.L_x_17576:
        /* <DEDUP_REMOVED lines=8> */
[C---:B0-----:R-:W-:Y:S01]  /*3c10*/  FMUL.FTZ R118, R90.reuse, R113 ;  /* 0x000000715a767220 */ /* 0x041fe20000410000 */
        /* <DEDUP_REMOVED lines=8> */
.L_x_17579:
[----:B------:R-:W-:Y:S05]  /*3ca0*/  BSYNC B0 ;  /* 0x0000000000007941 */ /* 0x000fea0003800000 */
.L_x_17578:
        /* <DEDUP_REMOVED lines=17> */
.L_x_17581:
[----:B------:R-:W-:Y:S05]  /*3dc0*/  BSYNC B0 ;  /* 0x0000000000007941 */ /* 0x000fea0003800000 */
.L_x_17580:
        /* <DEDUP_REMOVED lines=8> */
[----:B0-----:R-:W0:Y:S01]  /*3e50*/  SHFL.IDX PT, R113, R6, RZ, 0x1f ;  /* 0x00001fff06717589 */ /* 0x001e2200000e0000 */
[----:B------:R-:W-:Y:S01]  /*3e60*/  ISETP.NE.AND P4, PT, R45, RZ, PT ;  /* 0x000000ff2d00720c */ /* 0x000fe20003f85270 */
[----:B------:R-:W-:Y:S01]  /*3e70*/  @P2 FADD.FTZ R10, R97, R118 ;  /* 0x00000076610a2221 */ /* 0x000fe20000010000 */
[----:B------:R-:W-:Y:S01]  /*3e80*/  @P2 FADD.FTZ R11, R106, R107 ;  /* 0x0000006b6a0b2221 */ /* 0x000fe20000010000 */
[----:B------:R-:W5:Y:S01]  /*3e90*/  SHFL.DOWN PT, R119, R91, 0x1, 0x1f ;  /* 0x08201f005b777f89 */ /* 0x000f6200000e0000 */
[----:B------:R-:W-:Y:S01]  /*3ea0*/  BSSY B0, `(.L_x_17582) ;  /* 0x00000da000007945 */ /* 0x000fe20003800000 */
[CC--:B------:R-:W-:Y:S01]  /*3eb0*/  FMUL.FTZ R97, R9.reuse, R10.reuse ;  /* 0x0000000a09617220 */ /* 0x0c0fe20000410000 */
[----:B------:R-:W-:Y:S01]  /*3ec0*/  FMUL.FTZ R9, R9, R11 ;  /* 0x0000000b09097220 */ /* 0x000fe20000410000 */
[----:B------:R-:W5:Y:S03]  /*3ed0*/  SHFL.DOWN PT, R115, R93, 0x1, 0x1f ;  /* 0x08201f005d737f89 */ /* 0x000f6600000e0000 */
[----:B------:R-:W-:Y:S01]  /*3ee0*/  FFMA.FTZ R9, R8, R10, -R9 ;  /* 0x0000000a08097223 */ /* 0x000fe20000010809 */
[----:B------:R-:W5:Y:S04]  /*3ef0*/  SHFL.DOWN PT, R116, R92, 0x1, 0x1f ;  /* 0x08201f005c747f89 */ /* 0x000f6800000e0000 */
[----:B--2---:R-:W-:Y:S01]  /*3f00*/  SHFL.IDX PT, R91, R91, RZ, 0x1f ;  /* 0x00001fff5b5b7589 */ /* 0x004fe200000e0000 */
[----:B-1----:R-:W-:-:S03]  /*3f10*/  @P3 FMUL.FTZ R120, R117, R114 ;  /* 0x0000007275783220 */ /* 0x002fc60000410000 */
[----:B---3--:R-:W-:Y:S01]  /*3f20*/  SHFL.IDX PT, R93, R93, RZ, 0x1f ;  /* 0x00001fff5d5d7589 */ /* 0x008fe200000e0000 */
[----:B0-----:R-:W-:-:S03]  /*3f30*/  @P3 FMUL.FTZ R117, R117, R113 ;  /* 0x0000007175753220 */ /* 0x001fc60000410000 */
[----:B----4-:R-:W-:Y:S01]  /*3f40*/  SHFL.IDX PT, R92, R92, RZ, 0x1f ;  /* 0x00001fff5c5c7589 */ /* 0x010fe200000e0000 */
[C---:B-----5:R-:W-:Y:S01]  /*3f50*/  @P3 FFMA.FTZ R120, R119.reuse, R113, -R120 ;  /* 0x0000007177783223 */ /* 0x060fe20000010878 */
[----:B------:R-:W-:-:S03]  /*3f60*/  @P3 FFMA.FTZ R117, R119, R114, R117 ;  /* 0x0000007277753223 */ /* 0x000fc60000010075 */
[----:B------:R-:W-:Y:S01]  /*3f70*/  @P3 FADD.FTZ R113, R115, R120 ;  /* 0x0000007873713221 */ /* 0x000fe20000010000 */
[----:B------:R-:W-:-:S03]  /*3f80*/  @P3 FADD.FTZ R114, R116, R117 ;  /* 0x0000007574723221 */ /* 0x000fc60000010000 */
[CC--:B------:R-:W-:Y:S01]  /*3f90*/  FMUL.FTZ R107, R113.reuse, -R3.reuse ;  /* 0x80000003716b7220 */ /* 0x0c0fe20000410000 */
[----:B------:R-:W-:Y:S01]  /*3fa0*/  FMUL.FTZ R106, R114, -R3 ;  /* 0x80000003726a7220 */ /* 0x000fe20000410000 */
[----:B------:R-:W-:Y:S02]  /*3fb0*/  FFMA.FTZ R3, R8, R11, R97 ;  /* 0x0000000b08037223 */ /* 0x000fe40000010061 */
[-C--:B------:R-:W-:Y:S01]  /*3fc0*/  FFMA.FTZ R97, R114, R2.reuse, R107 ;  /* 0x0000000272617223 */ /* 0x080fe2000001006b */
[----:B------:R-:W-:Y:S01]  /*3fd0*/  FADD.FTZ R8, R96, R9 ;  /* 0x0000000960087221 */ /* 0x000fe20000010000 */
[----:B------:R-:W-:Y:S01]  /*3fe0*/  FFMA.FTZ R113, R113, R2, -R106 ;  /* 0x0000000271717223 */ /* 0x000fe2000001086a */
[----:B------:R-:W-:Y:S01]  /*3ff0*/  FADD.FTZ R3, RZ, R3 ;  /* 0x00000003ff037221 */ /* 0x000fe20000010000 */
[----:B------:R-:W-:Y:S01]  /*4000*/  FADD.FTZ R97, -R110, R97 ;  /* 0x000000616e617221 */ /* 0x000fe20000010100 */
[----:B------:R-:W-:Y:S01]  /*4010*/  FMUL.FTZ R10, R88, R8 ;  /* 0x00000008580a7220 */ /* 0x000fe20000410000 */
[----:B------:R-:W-:Y:S01]  /*4020*/  FADD.FTZ R96, R108, R113 ;  /* 0x000000716c607221 */ /* 0x000fe20000010000 */
[----:B------:R-:W-:Y:S01]  /*4030*/  FMUL.FTZ R2, R88, R3 ;  /* 0x0000000358027220 */ /* 0x000fe20000410000 */
[----:B------:R-:W-:Y:S01]  /*4040*/  FMUL.FTZ R106, R101, -R97 ;  /* 0x80000061656a7220 */ /* 0x000fe20000410000 */
[----:B------:R-:W-:Y:S01]  /*4050*/  FFMA.FTZ R9, R89, R3, R10 ;  /* 0x0000000359097223 */ /* 0x000fe2000001000a */
[----:B------:R-:W-:Y:S01]  /*4060*/  FMUL.FTZ R108, R101, -R96 ;  /* 0x80000060656c7220 */ /* 0x000fe20000410000 */
[----:B------:R-:W-:Y:S01]  /*4070*/  FFMA.FTZ R2, R89, R8, -R2 ;  /* 0x0000000859027223 */ /* 0x000fe20000010802 */
[----:B------:R-:W-:-:S02]  /*4080*/  FFMA.FTZ R11, R99, R96, -R106 ;  /* 0x00000060630b7223 */ /* 0x000fc4000001086a */
        /* <DEDUP_REMOVED lines=30> */
[----:B------:R-:W-:Y:S01]  /*4270*/  FFMA.FTZ R88, R89, -R60, R8 ;  /* 0x8000003c59587223 */ /* 0x000fe20000010008 */
[----:B------:R-:W-:Y:S01]  /*4280*/  FMUL.FTZ R113, R103, R62 ;  /* 0x0000003e67717220 */ /* 0x000fe20000410000 */
[-C--:B------:R-:W-:Y:S01]  /*4290*/  FMUL.FTZ R9, R109, R60.reuse ;  /* 0x0000003c6d097220 */ /* 0x080fe20000410000 */
[----:B------:R-:W-:Y:S01]  /*42a0*/  FMUL.FTZ R99, R111, R60 ;  /* 0x0000003c6f637220 */ /* 0x000fe20000410000 */
[----:B------:R-:W-:Y:S01]  /*42b0*/  FFMA.FTZ R107, R77, R10, R108 ;  /* 0x0000000a4d6b7223 */ /* 0x000fe2000001006c */
[-C--:B------:R-:W-:Y:S01]  /*42c0*/  FFMA.FTZ R104, R35, -R62.reuse, R10 ;  /* 0x8000003e23687223 */ /* 0x080fe2000001000a */
[----:B------:R-:W-:Y:S01]  /*42d0*/  FMUL.FTZ R11, R3, R9 ;  /* 0x00000009030b7220 */ /* 0x000fe20000410000 */
[----:B------:R-:W-:Y:S01]  /*42e0*/  FMUL.FTZ R101, R102, R62 ;  /* 0x0000003e66657220 */ /* 0x000fe20000410000 */
[----:B------:R-:W-:Y:S01]  /*42f0*/  FMUL.FTZ R108, R2, R113 ;  /* 0x00000071026c7220 */ /* 0x000fe20000410000 */
[----:B------:R-:W-:Y:S01]  /*4300*/  FFMA.FTZ R10, R33, R64, R34 ;  /* 0x00000040210a7223 */ /* 0x000fe20000010022 */
[-C--:B------:R-:W-:Y:S01]  /*4310*/  FFMA.FTZ R11, R88, R99.reuse, R11 ;  /* 0x00000063580b7223 */ /* 0x080fe2000001000b */
[----:B------:R-:W-:Y:S01]  /*4320*/  FMUL.FTZ R33, R3, R99 ;  /* 0x0000006303217220 */ /* 0x000fe20000410000 */
[----:B------:R-:W-:Y:S01]  /*4330*/  FFMA.FTZ R112, R104, R101, R108 ;  /* 0x0000006568707223 */ /* 0x000fe2000001006c */
[----:B------:R-:W-:Y:S01]  /*4340*/  FFMA.FTZ R108, R0, -R3, RZ ;  /* 0x80000003006c7223 */ /* 0x000fe200000100ff */
[----:B------:R-:W-:Y:S01]  /*4350*/  FADD.FTZ R11, RZ, R11 ;  /* 0x0000000bff0b7221 */ /* 0x000fe20000010000 */
[----:B------:R-:W-:Y:S01]  /*4360*/  FFMA.FTZ R114, R88, R9, -R33 ;  /* 0x0000000958727223 */ /* 0x000fe20000010821 */
[----:B------:R-:W-:-:S02]  /*4370*/  HADD2.F32 R34, -RZ, R15.H0_H0 ;  /* 0x2000000fff227230 */ /* 0x000fc40000004100 */
[----:B------:R-:W-:Y:S01]  /*4380*/  FMUL.FTZ R115, R2, R101 ;  /* 0x0000006502737220 */ /* 0x000fe20000410000 */
[----:B------:R-:W-:Y:S01]  /*4390*/  FADD.FTZ R9, R11, R112 ;  /* 0x000000700b097221 */ /* 0x000fe20000010000 */
[----:B------:R-:W-:Y:S01]  /*43a0*/  FFMA.FTZ R11, R77, -R2, R108 ;  /* 0x800000024d0b7223 */ /* 0x000fe2000001006c */
[----:B------:R-:W-:Y:S01]  /*43b0*/  FMUL.FTZ R108, R98, R61 ;  /* 0x0000003d626c7220 */ /* 0x000fe20000410000 */
[----:B------:R-:W-:Y:S01]  /*43c0*/  FFMA.FTZ R112, R78, R105, R107 ;  /* 0x000000694e707223 */ /* 0x000fe2000001006b */
[----:B------:R-:W-:Y:S01]  /*43d0*/  FFMA.FTZ R8, R104, R113, -R115 ;  /* 0x0000007168087223 */ /* 0x000fe20000010873 */
[-C--:B------:R-:W-:Y:S01]  /*43e0*/  FFMA.FTZ R105, R34, -R61.reuse, R105 ;  /* 0x8000003d22697223 */ /* 0x080fe20000010069 */
[----:B------:R-:W-:Y:S02]  /*43f0*/  HADD2.F32 R33, -RZ, R15.H1_H1 ;  /* 0x3000000fff217230 */ /* 0x000fe40000004100 */
[----:B------:R-:W-:Y:S01]  /*4400*/  FMUL.FTZ R116, R100, R61 ;  /* 0x0000003d64747220 */ /* 0x000fe20000410000 */
[----:B------:R-:W-:Y:S01]  /*4410*/  FMUL.FTZ R118, R106, R108 ;  /* 0x0000006c6a767220 */ /* 0x000fe20000410000 */
[----:B------:R-:W-:Y:S01]  /*4420*/  FADD.FTZ R110, RZ, R110 ;  /* 0x0000006eff6e7221 */ /* 0x000fe20000010000 */
[----:B------:R-:W-:Y:S01]  /*4430*/  FMUL.FTZ R113, R96, R64 ;  /* 0x0000004060717220 */ /* 0x000fe20000410000 */
[----:B------:R-:W-:Y:S01]  /*4440*/  FADD.FTZ R115, RZ, R114 ;  /* 0x00000072ff737221 */ /* 0x000fe20000010000 */
[----:B------:R-:W-:Y:S01]  /*4450*/  FFMA.FTZ R117, R105, R116, -R118 ;  /* 0x0000007469757223 */ /* 0x000fe20000010876 */
[-C--:B------:R-:W-:Y:S01]  /*4460*/  FFMA.FTZ R107, R33, -R64.reuse, R10 ;  /* 0x80000040216b7223 */ /* 0x080fe2000001000a */
[----:B------:R-:W-:Y:S01]  /*4470*/  FMUL.FTZ R114, R97, R64 ;  /* 0x0000004061727220 */ /* 0x000fe20000410000 */
[-C--:B------:R-:W-:Y:S01]  /*4480*/  FMUL.FTZ R118, R110, R113.reuse ;  /* 0x000000716e767220 */ /* 0x080fe20000410000 */
[----:B------:R-:W-:Y:S01]  /*4490*/  FMUL.FTZ R116, R106, R116 ;  /* 0x000000746a747220 */ /* 0x000fe20000410000 */
[----:B------:R-:W-:Y:S01]  /*44a0*/  FFMA.FTZ R112, R79, R10, R112 ;  /* 0x0000000a4f707223 */ /* 0x000fe20000010070 */
[----:B------:R-:W-:Y:S01]  /*44b0*/  FFMA.FTZ R10, R78, -R106, R11 ;  /* 0x8000006a4e0a7223 */ /* 0x000fe2000001000b */
[----:B------:R-:W-:Y:S01]  /*44c0*/  FADD.FTZ R8, R115, R8 ;  /* 0x0000000873087221 */ /* 0x000fe20000010000 */
[----:B------:R-:W-:Y:S01]  /*44d0*/  FFMA.FTZ R11, R107, R114, -R118 ;  /* 0x000000726b0b7223 */ /* 0x000fe20000010876 */
[----:B------:R-:W-:Y:S01]  /*44e0*/  FFMA.FTZ R116, R105, R108, R116 ;  /* 0x0000006c69747223 */ /* 0x000fe20000010074 */
[----:B------:R-:W-:Y:S01]  /*44f0*/  FMUL.FTZ R118, R110, R114 ;  /* 0x000000726e767220 */ /* 0x000fe20000410000 */
[----:B------:R-:W-:Y:S01]  /*4500*/  FADD.FTZ R8, R8, R117 ;  /* 0x0000007508087221 */ /* 0x000fe20000010000 */
[----:B------:R-:W-:Y:S01]  /*4510*/  FFMA.FTZ R114, R79, -R110, R10 ;  /* 0x8000006e4f727223 */ /* 0x000fe2000001000a */
[----:B------:R-:W-:Y:S01]  /*4520*/  FADD.FTZ R9, R9, R116 ;  /* 0x0000007409097221 */ /* 0x000fe20000010000 */
[----:B------:R-:W-:Y:S01]  /*4530*/  FFMA.FTZ R118, R107, R113, R118 ;  /* 0x000000716b767223 */ /* 0x000fe20000010076 */
        /* <DEDUP_REMOVED lines=47> */
[C---:B------:R-:W-:Y:S02]  /*4830*/  FFMA.FTZ R7, R91.reuse, R7, R118 ;  /* 0x000000075b077223 */ /* 0x040fe40000010076 */
[C---:B------:R-:W-:Y:S01]  /*4840*/  FFMA.FTZ R4, R91.reuse, R4, -R6 ;  /* 0x000000045b047223 */ /* 0x040fe20000010806 */
[----:B------:R-:W-:Y:S01]  /*4850*/  FFMA.FTZ R5, R91, R5, R112 ;  /* 0x000000055b057223 */ /* 0x000fe20000010070 */
[----:B------:R-:W-:Y:S01]  /*4860*/  FADD.FTZ R6, R93, R116 ;  /* 0x000000745d067221 */ /* 0x000fe20000010000 */
[----:B------:R-:W-:Y:S01]  /*4870*/  FADD.FTZ R7, R92, R7 ;  /* 0x000000075c077221 */ /* 0x000fe20000010000 */
[----:B-1----:R-:W-:Y:S01]  /*4880*/  @!P0 FADD.FTZ R10, R10, R117 ;  /* 0x000000750a0a8221 */ /* 0x002fe20000010000 */
[----:B------:R-:W-:Y:S01]  /*4890*/  @!P4 MOV R117, 0x400 ;  /* 0x000004000075c802 */ /* 0x000fe20000000f00 */
[----:B--2---:R-:W-:-:S03]  /*48a0*/  @!P0 FADD.FTZ R11, R11, R120 ;  /* 0x000000780b0b8221 */ /* 0x004fc60000010000 */
[----:B------:R-:W1:Y:S01]  /*48b0*/  SHFL.DOWN PT, R91, R10, 0x10, 0x1f ;  /* 0x0a001f000a5b7f89 */ /* 0x000e6200000e0000 */
[----:B0-----:R-:W-:Y:S01]  /*48c0*/  @!P4 LEA R32, R90, R117, 0x18 ;  /* 0x000000755a20c211 */ /* 0x001fe200078ec0ff */
[----:B------:R-:W-:Y:S01]  /*48d0*/  FMUL.FTZ R90, R31, R102 ;  /* 0x000000661f5a7220 */ /* 0x000fe20000410000 */
[----:B---3--:R-:W-:Y:S01]  /*48e0*/  @!P0 FADD.FTZ R9, R9, R114 ;  /* 0x0000007209098221 */ /* 0x008fe20000010000 */
[----:B------:R0:W-:Y:S01]  /*48f0*/  @!P1 STS.128 [R80+0x1660], R4 ;  /* 0x0016600450009388 */ /* 0x0001e20000000c00 */
[----:B----4-:R-:W-:Y:S01]  /*4900*/  @!P0 FADD.FTZ R8, R8, R115 ;  /* 0x0000007308088221 */ /* 0x010fe20000010000 */
[----:B------:R-:W-:Y:S02]  /*4910*/  FMUL.FTZ R115, R31, R96 ;  /* 0x000000601f737220 */ /* 0x000fe40000410000 */
[----:B------:R-:W2:Y:S01]  /*4920*/  SHFL.DOWN PT, R114, R11, 0x10, 0x1f ;  /* 0x0a001f000b727f89 */ /* 0x000ea200000e0000 */
[----:B------:R-:W-:Y:S01]  /*4930*/  ISETP.GT.AND P0, PT, R45, 0xf, PT ;  /* 0x0000000f2d00780c */ /* 0x000fe20003f04270 */
[----:B------:R-:W-:-:S02]  /*4940*/  FFMA.FTZ R115, R30, R97, -R115 ;  /* 0x000000611e737223 */ /* 0x000fc40000010873 */
[----:B------:R-:W3:Y:S01]  /*4950*/  SHFL.DOWN PT, R112, R9, 0x10, 0x1f ;  /* 0x0a001f0009707f89 */ /* 0x000ee200000e0000 */
[C---:B------:R-:W-:Y:S01]  /*4960*/  FMUL.FTZ R97, R31.reuse, R97 ;  /* 0x000000611f617220 */ /* 0x040fe20000410000 */
[----:B------:R-:W-:Y:S02]  /*4970*/  FMUL.FTZ R110, R110, R115 ;  /* 0x000000736e6e7220 */ /* 0x000fe40000410000 */
[----:B------:R-:W4:Y:S01]  /*4980*/  SHFL.DOWN PT, R93, R8, 0x10, 0x1f ;  /* 0x0a001f00085d7f89 */ /* 0x000f2200000e0000 */
[C---:B------:R-:W-:Y:S01]  /*4990*/  FFMA.FTZ R92, R30.reuse, R96, R97 ;  /* 0x000000601e5c7223 */ /* 0x040fe20000010061 */
[C---:B------:R-:W-:Y:S01]  /*49a0*/  FMUL.FTZ R97, R31.reuse, R98 ;  /* 0x000000621f617220 */ /* 0x040fe20000410000 */
[C---:B0-----:R-:W-:Y:S01]  /*49b0*/  FMUL.FTZ R5, R31.reuse, R111 ;  /* 0x0000006f1f057220 */ /* 0x041fe20000410000 */
[----:B------:R-:W-:Y:S01]  /*49c0*/  FMUL.FTZ R7, R31, R100 ;  /* 0x000000641f077220 */ /* 0x000fe20000410000 */
[----:B------:R-:W-:Y:S01]  /*49d0*/  FFMA.FTZ R92, R107, R92, R110 ;  /* 0x0000005c6b5c7223 */ /* 0x000fe2000001006e */
[C---:B------:R-:W-:Y:S01]  /*49e0*/  FFMA.FTZ R107, R30.reuse, R100, -R97 ;  /* 0x000000641e6b7223 */ /* 0x040fe20000010861 */
[CC--:B------:R-:W-:Y:S01]  /*49f0*/  FFMA.FTZ R97, R30.reuse, R103.reuse, -R90 ;  /* 0x000000671e617223 */ /* 0x0c0fe2000001085a */
[C---:B------:R-:W-:Y:S01]  /*4a00*/  FMUL.FTZ R103, R31.reuse, R103 ;  /* 0x000000671f677220 */ /* 0x040fe20000410000 */
[----:B------:R-:W-:Y:S01]  /*4a10*/  FFMA.FTZ R4, R30, R109, -R5 ;  /* 0x0000006d1e047223 */ /* 0x000fe20000010805 */
[----:B------:R-:W-:Y:S01]  /*4a20*/  FMUL.FTZ R106, R106, R107 ;  /* 0x0000006b6a6a7220 */ /* 0x000fe20000410000 */
[----:B------:R-:W-:Y:S01]  /*4a30*/  FMUL.FTZ R97, R2, R97 ;  /* 0x0000006102617220 */ /* 0x000fe20000410000 */
[----:B------:R-:W-:Y:S01]  /*4a40*/  FMUL.FTZ R2, R31, R109 ;  /* 0x0000006d1f027220 */ /* 0x000fe20000410000 */
[C---:B------:R-:W-:Y:S01]  /*4a50*/  FFMA.FTZ R6, R30.reuse, R98, R7 ;  /* 0x000000621e067223 */ /* 0x040fe20000010007 */
[C---:B------:R-:W-:Y:S01]  /*4a60*/  FFMA.FTZ R103, R30.reuse, R102, R103 ;  /* 0x000000661e677223 */ /* 0x040fe20000010067 */
[----:B------:R-:W-:Y:S01]  /*4a70*/  FMUL.FTZ R3, R3, R4 ;  /* 0x0000000403037220 */ /* 0x000fe20000410000 */
[----:B------:R-:W-:Y:S01]  /*4a80*/  FFMA.FTZ R5, R30, R111, R2 ;  /* 0x0000006f1e057223 */ /* 0x000fe20000010002 */
[----:B-1----:R-:W-:Y:S01]  /*4a90*/  @!P0 FADD.FTZ R10, R10, R91 ;  /* 0x0000005b0a0a8221 */ /* 0x002fe20000010000 */
[----:B--2---:R-:W-:Y:S01]  /*4aa0*/  @!P0 FADD.FTZ R11, R11, R114 ;  /* 0x000000720b0b8221 */ /* 0x004fe20000010000 */
        /* <DEDUP_REMOVED lines=25> */
.L_x_17583:
[----:B------:R-:W-:Y:S05]  /*4c40*/  BSYNC B0 ;  /* 0x0000000000007941 */ /* 0x000fea0003800000 */
.L_x_17582:
        /* <DEDUP_REMOVED lines=14> */
.L_x_17569:
[----:B------:R-:W-:Y:S01]  /*4d30*/  ULDC UR5, c[0x0][0x218] ;  /* 0x0000860000057ab9 */ /* 0x000fe20000000800 */
[----:B0-----:R-:W-:Y:S02]  /*4d40*/  PRMT R11, RZ, 0x7610, R11 ;  /* 0x00007610ff0b7816 */ /* 0x001fe4000000000b */
[----:B------:R-:W-:Y:S02]  /*4d50*/  PRMT R15, RZ, 0x7610, R15 ;  /* 0x00007610ff0f7816 */ /* 0x000fe4000000000f */
[----:B------:R-:W-:Y:S02]  /*4d60*/  PRMT R17, RZ, 0x7610, R17 ;  /* 0x00007610ff117816 */ /* 0x000fe40000000011 */
[----:B------:R-:W-:Y:S01]  /*4d70*/  PRMT R25, RZ, 0x7610, R25 ;  /* 0x00007610ff197816 */ /* 0x000fe20000000019 */
[----:B------:R-:W-:Y:S01]  /*4d80*/  BAR.SYNC.DEFER_BLOCKING 0x0 ;  /* 0x0000000000007b1d */ /* 0x000fe20000010000 */
[----:B------:R-:W-:-:S04]  /*4d90*/  IADD3 R16, -R16, UR5, RZ ;  /* 0x0000000510107c10 */ /* 0x000fc8000fffe1ff */
[----:B------:R-:W-:-:S03]  /*4da0*/  ISETP.GE.AND P4, PT, R51, R16, PT ;  /* 0x000000103300720c */ /* 0x000fc60003f86270 */
[----:B------:R-:W0:Y:S01]  /*4db0*/  S2UR UR7, SR_CgaCtaId ;  /* 0x00000000000779c3 */ /* 0x000e220000008800 */
[-C--:B------:R-:W-:Y:S02]  /*4dc0*/  ISETP.GE.AND P3, PT, R53, R16.reuse, PT ;  /* 0x000000103500720c */ /* 0x080fe40003f66270 */
[-C--:B------:R-:W-:Y:S02]  /*4dd0*/  ISETP.GE.AND P2, PT, R54, R16.reuse, PT ;  /* 0x000000103600720c */ /* 0x080fe40003f46270 */
[----:B------:R-:W-:Y:S02]  /*4de0*/  ISETP.GE.AND P0, PT, R55, R16, PT ;  /* 0x000000103700720c */ /* 0x000fe40003f06270 */
[----:B------:R-:W-:Y:S01]  /*4df0*/  F2FP.F16.F32.PACK_AB R64, R85, R66 ;  /* 0x000000425540723e */ /* 0x000fe200000000ff */
[----:B------:R-:W1:Y:S02]  /*4e00*/  LDC.64 R26, c[0x0][0x388] ;  /* 0x0000e200ff1a7b82 */ /* 0x000e640000000a00 */
[----:B------:R-:W-:-:S04]  /*4e10*/  @!P4 IADD3 R2, P5, R47, R56, RZ ;  /* 0x000000382f02c210 */ /* 0x000fc80007fbe0ff */
[CC--:B------:R-:W-:Y:S02]  /*4e20*/  @!P4 IADD3.X R3, R48.reuse, R57.reuse, RZ, P5, !PT ;  /* 0x000000393003c210 */ /* 0x0c0fe40002ffe4ff */
[CC--:B------:R-:W-:Y:S02]  /*4e30*/  @!P2 IADD3 R6, P5, R47.reuse, R56.reuse, RZ ;  /* 0x000000382f06a210 */ /* 0x0c0fe40007fbe0ff */
[CC--:B------:R-:W-:Y:S01]  /*4e40*/  @!P0 IADD3 R8, P6, R47.reuse, R56.reuse, RZ ;  /* 0x000000382f088210 */ /* 0x0c0fe20007fde0ff */
[----:B------:R-:W2:Y:S01]  /*4e50*/  @!P4 LDG.E.U16 R11, desc[UR14][R2.64] ;  /* 0x0000000e020bc981 */ /* 0x000ea2000c1e1500 */
[----:B------:R-:W-:Y:S02]  /*4e60*/  @!P3 IADD3 R4, P4, R47, R56, RZ ;  /* 0x000000382f04b210 */ /* 0x000fe40007f9e0ff */
[CC--:B------:R-:W-:Y:S02]  /*4e70*/  @!P2 IADD3.X R7, R48.reuse, R57.reuse, RZ, P5, !PT ;  /* 0x000000393007a210 */ /* 0x0c0fe40002ffe4ff */
[----:B------:R-:W-:-:S02]  /*4e80*/  @!P3 IADD3.X R5, R48, R57, RZ, P4, !PT ;  /* 0x000000393005b210 */ /* 0x000fc400027fe4ff */
[----:B------:R-:W-:Y:S01]  /*4e90*/  @!P0 IADD3.X R9, R48, R57, RZ, P6, !PT ;  /* 0x0000003930098210 */ /* 0x000fe200037fe4ff */
[----:B------:R-:W3:Y:S04]  /*4ea0*/  @!P2 LDG.E.U16 R17, desc[UR14][R6.64+0x80] ;  /* 0x0000800e0611a981 */ /* 0x000ee8000c1e1500 */
[----:B------:R-:W4:Y:S04]  /*4eb0*/  @!P3 LDG.E.U16 R15, desc[UR14][R4.64+0x40] ;  /* 0x0000400e040fb981 */ /* 0x000f28000c1e1500 */
[----:B------:R-:W5:Y:S01]  /*4ec0*/  @!P0 LDG.E.U16 R25, desc[UR14][R8.64+0xc0] ;  /* 0x0000c00e08198981 */ /* 0x000f62000c1e1500 */
[----:B------:R-:W-:Y:S01]  /*4ed0*/  UMOV UR5, 0x400 ;  /* 0x0000040000057882 */ /* 0x000fe20000000000 */
[----:B------:R-:W-:Y:S01]  /*4ee0*/  F2FP.F16.F32.PACK_AB R65, R86, R65 ;  /* 0x000000415641723e */ /* 0x000fe200000000ff */
[----:B0-----:R-:W-:Y:S01]  /*4ef0*/  ULEA UR5, UR7, UR5, 0x18 ;  /* 0x0000000507057291 */ /* 0x001fe2000f8ec03f */
[----:B------:R-:W-:Y:S01]  /*4f00*/  BSSY B0, `(.L_x_17585) ;  /* 0x0000041000007945 */ /* 0x000fe20003800000 */
[----:B--2---:R-:W-:Y:S04]  /*4f10*/  STS.U16 [R58], R11 ;  /* 0x0000000b3a007388 */ /* 0x004fe80000000400 */
[----:B---3--:R-:W-:Y:S04]  /*4f20*/  STS.U16 [R58+0x80], R17 ;  /* 0x000080113a007388 */ /* 0x008fe80000000400 */
[----:B----4-:R-:W-:Y:S04]  /*4f30*/  STS.U16 [R58+0x40], R15 ;  /* 0x0000400f3a007388 */ /* 0x010fe80000000400 */
[----:B-----5:R-:W-:Y:S01]  /*4f40*/  STS.U16 [R58+0xc0], R25 ;  /* 0x0000c0193a007388 */ /* 0x020fe20000000400 */
[----:B------:R-:W-:-:S03]  /*4f50*/  NOP ;  /* 0x0000000000007918 */ /* 0x000fc60000000000 */
[----:B------:R-:W0:Y:S01]  /*4f60*/  LDS.64 R2, [R59] ;  /* 0x000000003b027984 */ /* 0x000e220000000a00 */
[----:B------:R-:W-:Y:S06]  /*4f70*/  BAR.SYNC.DEFER_BLOCKING 0x0 ;  /* 0x0000000000007b1d */ /* 0x000fec0000010000 */
        /* <DEDUP_REMOVED lines=8> */
[----:B0-----:R-:W-:-:S02]  /*5000*/  HADD2.F32 R0, -RZ, R2.H0_H0 ;  /* 0x20000002ff007230 */ /* 0x001fc40000004100 */
[----:B------:R-:W-:-:S03]  /*5010*/  HADD2.F32 R2, -RZ, R2.H1_H1 ;  /* 0x30000002ff027230 */ /* 0x000fc60000004100 */
[--C-:B------:R-:W-:Y:S02]  /*5020*/  FADD.FTZ R4, R0, R39.reuse ;  /* 0x0000002700047221 */ /* 0x100fe40000010000 */
[--C-:B------:R-:W-:Y:S01]  /*5030*/  FADD.FTZ R2, R2, R39.reuse ;  /* 0x0000002702027221 */ /* 0x100fe20000010000 */
[----:B------:R-:W-:Y:S02]  /*5040*/  HADD2.F32 R0, -RZ, R3.H0_H0 ;  /* 0x20000003ff007230 */ /* 0x000fe40000004100 */
[----:B------:R-:W-:Y:S02]  /*5050*/  FSETP.GTU.FTZ.AND P2, PT, R4, 20, PT ;  /* 0x41a000000400780b */ /* 0x000fe40003f5c000 */
[----:B------:R-:W-:Y:S01]  /*5060*/  FSETP.GTU.FTZ.AND P3, PT, R2, 20, PT ;  /* 0x41a000000200780b */ /* 0x000fe20003f7c000 */
[----:B------:R-:W-:-:S05]  /*5070*/  FADD.FTZ R5, R0, R39 ;  /* 0x0000002700057221 */ /* 0x000fca0000010000 */
[----:B------:R-:W-:Y:S01]  /*5080*/  FSETP.GTU.FTZ.AND P4, PT, R5, 20, PT ;  /* 0x41a000000500780b */ /* 0x000fe20003f9c000 */
[----:B------:R-:W0:Y:S04]  /*5090*/  LDS R8, [UR5+0x100] ;  /* 0x00010005ff087984 */ /* 0x000e280008000800 */
[----:B------:R-:W-:Y:S02]  /*50a0*/  @!P2 FMUL.FTZ R0, R4, -1.4426950216293334961 ;  /* 0xbfb8aa3b0400a820 */ /* 0x000fe40000410000 */
[----:B------:R-:W-:Y:S01]  /*50b0*/  @!P3 FMUL.FTZ R2, R2, -1.4426950216293334961 ;  /* 0xbfb8aa3b0202b820 */ /* 0x000fe20000410000 */
[----:B------:R-:W-:-:S05]  /*50c0*/  HADD2.F32 R4, -RZ, R3.H1_H1 ;  /* 0x30000003ff047230 */ /* 0x000fca0000004100 */
[----:B------:R-:W-:Y:S01]  /*50d0*/  FADD.FTZ R6, R4, R39 ;  /* 0x0000002704067221 */ /* 0x000fe20000010000 */
[----:B------:R-:W2:Y:S01]  /*50e0*/  @!P3 MUFU.EX2 R2, R2 ;  /* 0x000000020002b308 */ /* 0x000ea20000000800 */
[----:B------:R-:W-:-:S03]  /*50f0*/  @!P4 FMUL.FTZ R3, R5, -1.4426950216293334961 ;  /* 0xbfb8aa3b0503c820 */ /* 0x000fc60000410000 */
[----:B------:R-:W-:-:S04]  /*5100*/  FSETP.GTU.FTZ.AND P0, PT, R6, 20, PT ;  /* 0x41a000000600780b */ /* 0x000fc80003f1c000 */
[----:B------:R-:W3:Y:S08]  /*5110*/  @!P2 MUFU.EX2 R0, R0 ;  /* 0x000000000000a308 */ /* 0x000ef00000000800 */
[----:B------:R-:W4:Y:S01]  /*5120*/  @!P4 MUFU.EX2 R3, R3 ;  /* 0x000000030003c308 */ /* 0x000f220000000800 */
[----:B--2---:R-:W-:Y:S01]  /*5130*/  @!P3 FADD.FTZ R4, R2, 1 ;  /* 0x3f8000000204b421 */ /* 0x004fe20000010000 */
[----:B------:R-:W-:Y:S01]  /*5140*/  @!P0 FMUL.FTZ R6, R6, -1.4426950216293334961 ;  /* 0xbfb8aa3b06068820 */ /* 0x000fe20000410000 */
[----:B---3--:R-:W-:-:S05]  /*5150*/  @!P2 FADD.FTZ R0, R0, 1 ;  /* 0x3f8000000000a421 */ /* 0x008fca0000010000 */
[----:B------:R-:W-:Y:S01]  /*5160*/  @!P3 MUFU.RCP R4, R4 ;  /* 0x000000040004b308 */ /* 0x000fe20000001000 */
[----:B0-----:R-:W-:Y:S01]  /*5170*/  ISETP.GE.AND P5, PT, R51, R8, PT ;  /* 0x000000083300720c */ /* 0x001fe20003fa6270 */
[----:B----4-:R-:W-:-:S06]  /*5180*/  @!P4 FADD.FTZ R5, R3, 1 ;  /* 0x3f8000000305c421 */ /* 0x010fcc0000010000 */
[----:B------:R-:W0:Y:S01]  /*5190*/  @!P2 MUFU.RCP R7, R0 ;  /* 0x000000000007a308 */ /* 0x000e220000001000 */
[----:B-1----:R-:W-:-:S07]  /*51a0*/  IMAD R2, R26, UR17, RZ ;  /* 0x000000111a027c24 */ /* 0x002fce000f8e02ff */
[----:B------:R-:W1:Y:S01]  /*51b0*/  @!P0 MUFU.EX2 R6, R6 ;  /* 0x0000000600068308 */ /* 0x000e620000000800 */
[----:B------:R-:W-:-:S07]  /*51c0*/  IMAD R27, R27, UR16, R2 ;  /* 0x000000101b1b7c24 */ /* 0x000fce000f8e0202 */
[----:B------:R2:W3:Y:S01]  /*51d0*/  @!P4 MUFU.RCP R10, R5 ;  /* 0x00000005000ac308 */ /* 0x0004e20000001000 */
[----:B------:R-:W-:-:S04]  /*51e0*/  IMAD.WIDE.U32 R2, R26, UR16, RZ ;  /* 0x000000101a027c25 */ /* 0x000fc8000f8e00ff */
[----:B0-----:R-:W-:Y:S01]  /*51f0*/  @!P2 FMUL.FTZ R68, R68, R7 ;  /* 0x000000074444a220 */ /* 0x001fe20000410000 */
[----:B------:R-:W-:Y:S01]  /*5200*/  @!P3 FMUL.FTZ R63, R63, R4 ;  /* 0x000000043f3fb220 */ /* 0x000fe20000410000 */
[----:B------:R-:W-:Y:S01]  /*5210*/  IADD3 R25, R3, R27, RZ ;  /* 0x0000001b03197210 */ /* 0x000fe20007ffe0ff */
[----:B-1----:R-:W-:Y:S01]  /*5220*/  @!P0 FADD.FTZ R0, R6, 1 ;  /* 0x3f80000006008421 */ /* 0x002fe20000010000 */
[----:B--2---:R-:W-:Y:S06]  /*5230*/  @P5 BRA `(.L_x_17586) ;  /* 0x0000000000345947 */ /* 0x004fec0003800000 */
        /* <DEDUP_REMOVED lines=13> */
.L_x_17586:
[----:B------:R-:W-:Y:S05]  /*5310*/  BSYNC B0 ;  /* 0x0000000000007941 */ /* 0x000fea0003800000 */
.L_x_17585:
[----:B------:R-:W-:Y:S01]  /*5320*/  ULDC.64 UR8, c[0x0][0x390] ;  /* 0x0000e40000087ab9 */ /* 0x000fe20000000a00 */
[----:B------:R-:W-:Y:S01]  /*5330*/  MOV R3, R25 ;  /* 0x0000001900037202 */ /* 0x000fe20000000f00 */
[----:B0-----:R-:W-:Y:S02]  /*5340*/  IMAD R7, R37, UR8, RZ ;  /* 0x0000000825077c24 */ /* 0x001fe4000f8e02ff */
[----:B---3--:R-:W-:Y:S01]  /*5350*/  @!P4 FMUL.FTZ R83, R83, R10 ;  /* 0x0000000a5353c220 */ /* 0x008fe20000410000 */
[-C--:B------:R-:W-:Y:S01]  /*5360*/  ISETP.GE.AND P4, PT, R53, R8.reuse, PT ;  /* 0x000000083500720c */ /* 0x080fe20003f86270 */
[----:B------:R0:W1:Y:S01]  /*5370*/  @!P0 MUFU.RCP R5, R0 ;  /* 0x0000000000058308 */ /* 0x0000620000001000 */
[----:B------:R-:W-:Y:S01]  /*5380*/  IMAD.WIDE.U32 R2, R36, UR8, R2 ;  /* 0x0000000824027c25 */ /* 0x000fe2000f8e0002 */
[-C--:B------:R-:W-:Y:S01]  /*5390*/  ISETP.GE.AND P3, PT, R54, R8.reuse, PT ;  /* 0x000000083600720c */ /* 0x080fe20003f66270 */
[----:B------:R-:W-:Y:S01]  /*53a0*/  BSSY B0, `(.L_x_17587) ;  /* 0x0000032000007945 */ /* 0x000fe20003800000 */
[----:B------:R-:W-:Y:S01]  /*53b0*/  ISETP.GE.AND P2, PT, R55, R8, PT ;  /* 0x000000083700720c */ /* 0x000fe20003f46270 */
[----:B------:R-:W-:Y:S01]  /*53c0*/  IMAD R9, R36, UR9, R7 ;  /* 0x0000000924097c24 */ /* 0x000fe2000f8e0207 */
[----:B------:R-:W-:Y:S01]  /*53d0*/  ULDC.64 UR8, c[0x0][0x3e0] ;  /* 0x0000f80000087ab9 */ /* 0x000fe20000000a00 */
[----:B------:R-:W-:-:S02]  /*53e0*/  IADD3 R4, P6, R2, UR6, RZ ;  /* 0x0000000602047c10 */ /* 0x000fc4000ffde0ff */
[----:B------:R-:W-:Y:S02]  /*53f0*/  IADD3 R7, P5, R56, UR8, RZ ;  /* 0x0000000838077c10 */ /* 0x000fe4000ffbe0ff */
[----:B------:R-:W-:Y:S02]  /*5400*/  IADD3.X R3, R9, UR18, R3, P6, !PT ;  /* 0x0000001209037c10 */ /* 0x000fe4000b7fe403 */
[----:B0-----:R-:W-:Y:S02]  /*5410*/  IADD3.X R0, R57, UR9, RZ, P5, !PT ;  /* 0x0000000939007c10 */ /* 0x001fe4000affe4ff */
[----:B------:R-:W-:Y:S01]  /*5420*/  LEA R2, P5, R4, R7, 0x1 ;  /* 0x0000000704027211 */ /* 0x000fe200078a08ff */
[----:B-1----:R-:W-:Y:S01]  /*5430*/  @!P0 FMUL.FTZ R84, R84, R5 ;  /* 0x0000000554548220 */ /* 0x002fe20000410000 */
[----:B------:R-:W0:Y:S02]  /*5440*/  LDC.64 R6, c[0x0][0x3a8] ;  /* 0x0000ea00ff067b82 */ /* 0x000e240000000a00 */
[----:B------:R-:W-:-:S02]  /*5450*/  LEA.HI.X R3, R4, R0, R3, 0x1, P5 ;  /* 0x0000000004037211 */ /* 0x000fc400028f0c03 */
[----:B------:R-:W-:Y:S01]  /*5460*/  F2FP.F16.F32.PACK_AB R4, R63, R68 ;  /* 0x000000443f04723e */ /* 0x000fe200000000ff */
[----:B------:R-:W-:Y:S01]  /*5470*/  FADD.FTZ R68, R68, R41 ;  /* 0x0000002944447221 */ /* 0x000fe20000010000 */
[----:B------:R-:W-:Y:S01]  /*5480*/  F2FP.F16.F32.PACK_AB R5, R84, R83 ;  /* 0x000000535405723e */ /* 0x000fe200000000ff */
[----:B------:R-:W-:Y:S02]  /*5490*/  @!P4 STG.E.U16 desc[UR14][R2.64+-0xc0], R11 ;  /* 0xffff400b0200c986 */ /* 0x000fe4000c10150e */
[----:B------:R-:W-:Y:S02]  /*54a0*/  FADD.FTZ R68, R68, R63 ;  /* 0x0000003f44447221 */ /* 0x000fe40000010000 */
[----:B------:R-:W-:Y:S02]  /*54b0*/  @!P3 STG.E.U16 desc[UR14][R2.64+-0x80], R15 ;  /* 0xffff800f0200b986 */ /* 0x000fe4000c10150e */
[----:B------:R-:W-:Y:S02]  /*54c0*/  FADD.FTZ R41, R68, R83 ;  /* 0x0000005344297221 */ /* 0x000fe40000010000 */
[----:B------:R0:W-:Y:S02]  /*54d0*/  @!P2 STG.E.U16 desc[UR14][R2.64+-0x40], R17 ;  /* 0xffffc0110200a986 */ /* 0x0001e4000c10150e */
[----:B------:R-:W-:Y:S01]  /*54e0*/  FADD.FTZ R41, R41, R84 ;  /* 0x0000005429297221 */ /* 0x000fe20000010000 */
[----:B------:R-:W-:Y:S01]  /*54f0*/  BAR.SYNC.DEFER_BLOCKING 0x0 ;  /* 0x0000000000007b1d */ /* 0x000fe20000010000 */
[----:B0-----:R-:W-:-:S04]  /*5500*/  IMAD R2, R6, UR17, RZ ;  /* 0x0000001106027c24 */ /* 0x001fc8000f8e02ff */
[----:B------:R-:W-:Y:S02]  /*5510*/  IMAD R7, R7, UR16, R2 ;  /* 0x0000001007077c24 */ /* 0x000fe4000f8e0202 */
[----:B------:R-:W-:-:S05]  /*5520*/  IMAD.WIDE.U32 R2, R6, UR16, RZ ;  /* 0x0000001006027c25 */ /* 0x000fca000f8e00ff */
        /* <DEDUP_REMOVED lines=25> */
.L_x_17588:
[----:B------:R-:W-:Y:S05]  /*56c0*/  BSYNC B0 ;  /* 0x0000000000007941 */ /* 0x000fea0003800000 */
.L_x_17587:
[----:B0-----:R-:W0:Y:S01]  /*56d0*/  LDC.64 R8, c[0x0][0x3f0] ;  /* 0x0000fc00ff087b82 */ /* 0x001e220000000a00 */
[----:B------:R-:W-:Y:S01]  /*56e0*/  MOV R3, R11 ;  /* 0x0000000b00037202 */ /* 0x000fe20000000f00 */
[----:B------:R-:W-:Y:S01]  /*56f0*/  ULDC.64 UR8, c[0x0][0x3b0] ;  /* 0x0000ec0000087ab9 */ /* 0x000fe20000000a00 */
[----:B------:R-:W-:Y:S01]  /*5700*/  IADD3 R5, P4, R56, -0xc0, RZ ;  /* 0xffffff4038057810 */ /* 0x000fe20007f9e0ff */
[----:B------:R-:W-:Y:S01]  /*5710*/  IMAD R7, R37, UR8, RZ ;  /* 0x0000000825077c24 */ /* 0x000fe2000f8e02ff */
[-C--:B------:R-:W-:Y:S01]  /*5720*/  ISETP.GE.AND P0, PT, R53, R0.reuse, PT ;  /* 0x000000003500720c */ /* 0x080fe20003f06270 */
[----:B------:R-:W-:Y:S01]  /*5730*/  IMAD.WIDE.U32 R2, R36, UR8, R2 ;  /* 0x0000000824027c25 */ /* 0x000fe2000f8e0002 */
[-C--:B------:R-:W-:Y:S01]  /*5740*/  ISETP.GE.AND P1, PT, R54, R0.reuse, PT ;  /* 0x000000003600720c */ /* 0x080fe20003f26270 */
[----:B------:R-:W-:Y:S01]  /*5750*/  UIADD3 UR4, UR4, -0x80, URZ ;  /* 0xffffff8004047890 */ /* 0x000fe2000fffe03f */
[----:B------:R-:W-:Y:S01]  /*5760*/  ISETP.GE.AND P2, PT, R55, R0, PT ;  /* 0x000000003700720c */ /* 0x000fe20003f46270 */
[----:B------:R-:W-:Y:S01]  /*5770*/  IMAD R7, R36, UR9, R7 ;  /* 0x0000000924077c24 */ /* 0x000fe2000f8e0207 */
[----:B0-----:R-:W-:-:S02]  /*5780*/  IADD3 R4, P5, R5, R8, RZ ;  /* 0x0000000805047210 */ /* 0x001fc40007fbe0ff */
[----:B------:R-:W-:Y:S02]  /*5790*/  IADD3 R5, P3, R2, UR6, RZ ;  /* 0x0000000602057c10 */ /* 0x000fe4000ff7e0ff */
[----:B------:R-:W-:Y:S02]  /*57a0*/  IADD3.X R57, R9, -0x1, R57, P5, P4 ;  /* 0xffffffff09397810 */ /* 0x000fe40002fe8439 */
[----:B------:R-:W-:Y:S02]  /*57b0*/  IADD3.X R0, R7, UR18, R3, P3, !PT ;  /* 0x0000001207007c10 */ /* 0x000fe40009ffe403 */
        /* <DEDUP_REMOVED lines=14> */
.L_x_17555:
        /* <DEDUP_REMOVED lines=26> */
.L_x_17591:
[----:B------:R-:W-:Y:S05]  /*5a40*/  BSYNC B0 ;  /* 0x0000000000007941 */ /* 0x000fea0003800000 */
.L_x_17590:
        /* <DEDUP_REMOVED lines=29> */
.L_x_17593:
[----:B-1----:R-:W1:Y:S02]  /*5c20*/  S2R R21, SR_TID.X ;  /* 0x0000000000157919 */ /* 0x002e640000002100 */
.L_x_17594:
[----:B------:R-:W-:Y:S05]  /*5c30*/  BSYNC B0 ;  /* 0x0000000000007941 */ /* 0x000fea0003800000 */
.L_x_17592:
        /* <DEDUP_REMOVED lines=13> */
[C---:B0-----:R-:W-:Y:S01]  /*5d10*/  IMAD.WIDE.U32 R2, R36.reuse, UR6, RZ ;  /* 0x0000000624027c25 */ /* 0x041fe2000f8e00ff */
        /* <DEDUP_REMOVED lines=29> */
.L_x_17596:
        /* <DEDUP_REMOVED lines=64> */
.L_x_17595:
[----:B------:R-:W-:Y:S05]  /*62f0*/  EXIT ;  /* 0x000000000000794d */ /* 0x000fea0003800000 */
.L_x_17597:
        /* <DEDUP_REMOVED lines=16> */
.L_x_19031:


//--------------------- .text._Z25selective_scan_bwd_kernelI32Selective_Scan_bwd_kernel_traitsILi32ELi4ELb0ELb0ELb1ELb0ELb0EN3c104HalfENS1_7complexIfEEEEv12SSMParamsBwd --------------------------
	.section	.text._Z25selective_scan_bwd_kernelI32Selective_Scan_bwd_kernel_traitsILi32ELi4ELb0ELb0ELb1ELb0ELb0EN3c104HalfENS1_7complexIfEEEEv12SSMParamsBwd,"ax",@progbits
	.align	128
        .global         _Z25selective_scan_bwd_kernelI32Selective_Scan_bwd_kernel_traitsILi32ELi4ELb0ELb0ELb1ELb0ELb0EN3c104HalfENS1_7complexIfEEEEv12SSMParamsBwd
        .type           _Z25selective_scan_bwd_kernelI32Selective_Scan_bwd_kernel_traitsILi32ELi4ELb0ELb0ELb1ELb0ELb0EN3c104HalfENS1_7complexIfEEEEv12SSMParamsBwd,@function
        .size           _Z25selective_scan_bwd_kernelI32Selective_Scan_bwd_kernel_traitsILi32ELi4ELb0ELb0ELb1ELb0ELb0EN3c104HalfENS1_7complexIfEEEEv12SSMParamsBwd,(.L_x_19032 - _Z25selective_scan_bwd_kernelI32Selective_Scan_bwd_kernel_traitsILi32ELi4ELb0ELb0ELb1ELb0ELb0EN3c104HalfENS1_7complexIfEEEEv12SSMParamsBwd)
        .other          _Z25selective_scan_bwd_kernelI32Selective_Scan_bwd_kernel_traitsILi32ELi4ELb0ELb0ELb1ELb0ELb0EN3c104HalfENS1_7complexIfEEEEv12SSMParamsBwd,@"STO_CUDA_ENTRY STV_DEFAULT"
_Z25selective_scan_bwd_kernelI32Selective_Scan_bwd_kernel_traitsILi32ELi4ELb0ELb0ELb1ELb0ELb0EN3c104HalfENS1_7complexIfEEEEv12SSMParamsBwd:
.text._Z25selective_scan_bwd_kernelI32Selective_Scan_bwd_kernel_traitsILi32ELi4ELb0ELb0ELb1ELb0ELb0EN3c104HalfENS1_7complexIfEEEEv12SSMParamsBwd:
        /* <DEDUP_REMOVED lines=59> */
[----:B------:R-:W-:Y:S01]  /*03b0*/  UIMAD UR9, UR15, UR12, URZ ;  /* 0x0000000c0f0972a4 */ /* 0x000fe2000f8e023f */
[----:B------:R-:W-:Y:S02]  /*03c0*/  LEA R7, R21, 0xffffff80, 0x7 ;  /* 0xffffff8015077811 */ /* 0x000fe400078e38ff */
[----:B------:R-:W-:-:S02]  /*03d0*/  IMAD R0, R113, R3, R0 ;  /* 0x0000000371007224 */ /* 0x000fc400078e0200 */
[----:B------:R-:W-:Y:S01]  /*03e0*/  IMAD.WIDE.U32 R2, R113, R2, UR4 ;  /* 0x0000000471027e25 */ /* 0x000fe2000f8e0002 */
[----:B------:R-:W-:Y:S01]  /*03f0*/  @P0 IADD3 R110, R110, 0x1, RZ ;  /* 0x000000016e6e0810 */ /* 0x000fe20007ffe0ff */
[----:B------:R-:W-:Y:S01]  /*0400*/  UIMAD.WIDE.U32 UR6, UR14, UR12, URZ ;  /* 0x0000000c0e0672a5 */ /* 0x000fe2000f8e003f */
[----:B------:R-:W-:Y:S01]  /*0410*/  SHF.R.S32.HI R11, RZ, 0x1f, R7 ;  /* 0x0000001fff0b7819 */ /* 0x000fe20000011407 */
[----:B------:R-:W-:Y:S01]  /*0420*/  UIMAD UR9, UR14, UR13, UR9 ;  /* 0x0000000d0e0972a4 */ /* 0x000fe2000f8e0209 */
[----:B------:R-:W-:Y:S02]  /*0430*/  IADD3 R57, P0, R7, R2, RZ ;  /* 0x0000000207397210 */ /* 0x000fe40007f1e0ff */
[----:B------:R-:W-:Y:S01]  /*0440*/  @!P2 IADD3 R110, -R110, RZ, RZ ;  /* 0x000000ff6e6ea210 */ /* 0x000fe20007ffe1ff */
[----:B------:R-:W-:Y:S01]  /*0450*/  ULDC.64 UR12, c[0x0][0x310] ;  /* 0x0000c400000c7ab9 */ /* 0x000fe20000000a00 */
[----:B------:R-:W-:Y:S01]  /*0460*/  @!P1 LOP3.LUT R110, RZ, R8, RZ, 0x33, !PT ;  /* 0x00000008ff6e9212 */ /* 0x000fe200078e33ff */
[----:B------:R-:W-:Y:S01]  /*0470*/  UIADD3 UR7, UR7, UR9, URZ ;  /* 0x0000000907077290 */ /* 0x000fe2000fffe03f */
[----:B------:R-:W-:-:S02]  /*0480*/  IADD3.X R8, R11, R3, R0, P0, !PT ;  /* 0x000000030b087210 */ /* 0x000fc400007fe400 */
[----:B------:R-:W-:Y:S01]  /*0490*/  ISETP.NE.U32.AND P0, PT, RZ, UR12, PT ;  /* 0x0000000cff007c0c */ /* 0x000fe2000bf05070 */
[-C--:B--2---:R-:W-:Y:S01]  /*04a0*/  IMAD R0, R114, R4.reuse, RZ ;  /* 0x0000000472007224 */ /* 0x084fe200078e02ff */
[----:B------:R-:W-:Y:S01]  /*04b0*/  ULDC.64 UR8, c[0x0][0x260] ;  /* 0x0000980000087ab9 */ /* 0x000fe20000000a00 */
[----:B------:R-:W-:Y:S01]  /*04c0*/  IMAD.WIDE.U32 R2, R113, R4, UR6 ;  /* 0x0000000671027e25 */ /* 0x000fe2000f8e0004 */
[----:B------:R-:W-:-:S03]  /*04d0*/  ISETP.NE.AND.EX P0, PT, RZ, UR13, PT, P0 ;  /* 0x0000000dff007c0c */ /* 0x000fc6000bf05300 */
[----:B------:R-:W-:Y:S01]  /*04e0*/  IMAD R0, R113, R5, R0 ;  /* 0x0000000571007224 */ /* 0x000fe200078e0200 */
[----:B------:R-:W-:Y:S01]  /*04f0*/  IADD3 R53, P1, R7, R2, RZ ;  /* 0x0000000207357210 */ /* 0x000fe20007f3e0ff */
[----:B------:R-:W-:Y:S01]  /*0500*/  UIMAD UR4, UR15, UR8, URZ ;  /* 0x000000080f0472a4 */ /* 0x000fe2000f8e023f */
[----:B------:R-:W-:Y:S02]  /*0510*/  ULDC.64 UR12, c[0x0][0x328] ;  /* 0x0000ca00000c7ab9 */ /* 0x000fe40000000a00 */
[----:B------:R-:W-:Y:S01]  /*0520*/  IADD3.X R6, R11, R3, R0, P1, !PT ;  /* 0x000000030b067210 */ /* 0x000fe20000ffe400 */
[----:B------:R-:W-:Y:S01]  /*0530*/  UIMAD.WIDE.U32 UR6, UR14, UR8, URZ ;  /* 0x000000080e0672a5 */ /* 0x000fe2000f8e003f */
[----:B------:R-:W-:Y:S01]  /*0540*/  SHF.R.S32.HI R3, RZ, 0x1f, R110 ;  /* 0x0000001fff037819 */ /* 0x000fe2000001146e */
[----:B------:R-:W-:Y:S01]  /*0550*/  UIMAD UR4, UR14, UR9, UR4 ;  /* 0x000000090e0472a4 */ /* 0x000fe2000f8e0204 */
[----:B------:R-:W-:Y:S01]  /*0560*/  ISETP.NE.U32.AND P2, PT, R16, RZ, PT ;  /* 0x000000ff1000720c */ /* 0x000fe20003f45070 */
        /* <DEDUP_REMOVED lines=36> */
[----:B------:R-:W-:Y:S02]  /*07b0*/  LEA R54, P1, R53, R54, 0x1 ;  /* 0x0000003635367211 */ /* 0x000fe400078208ff */
        /* <DEDUP_REMOVED lines=9> */
[----:B------:R-:W1:Y:S01]  /*0850*/  S2UR UR5, SR_CgaCtaId ;  /* 0x00000000000579c3 */ /* 0x000e620000008800 */
[----:B------:R-:W-:Y:S01]  /*0860*/  UMOV UR4, 0x400 ;  /* 0x0000040000047882 */ /* 0x000fe20000000000 */
[----:B------:R-:W-:Y:S01]  /*0870*/  CS2R R60, SRZ ;  /* 0x00000000003c7805 */ /* 0x000fe2000001ff00 */
[----:B------:R-:W2:Y:S01]  /*0880*/  S2R R48, SR_LANEID ;  /* 0x0000000000307919 */ /* 0x000ea20000000000 */
[----:B-1----:R-:W-:-:S06]  /*0890*/  ULEA UR4, UR5, UR4, 0x18 ;  /* 0x0000000405047291 */ /* 0x002fcc000f8ec03f */
[----:B------:R-:W-:Y:S01]  /*08a0*/  MOV R59, UR4 ;  /* 0x00000004003b7c02 */ /* 0x000fe20008000f00 */
[----:B------:R-:W-:Y:S01]  /*08b0*/  UMOV UR4, URZ ;  /* 0x0000003f00047c82 */ /* 0x000fe20008000000 */
[----:B0-----:R-:W-:Y:S02]  /*08c0*/  SHF.L.U32 R0, R58, 0x3, RZ ;  /* 0x000000033a007819 */ /* 0x001fe400000006ff */
[----:B------:R-:W-:Y:S02]  /*08d0*/  IADD3 R55, R59, 0x210, RZ ;  /* 0x000002103b377810 */ /* 0x000fe40007ffe0ff */
[----:B------:R-:W-:Y:S02]  /*08e0*/  LEA.HI.SX32 R0, R0, R0, 0x1b ;  /* 0x0000000000007211 */ /* 0x000fe400078fdaff */
[----:B------:R-:W-:Y:S02]  /*08f0*/  IADD3 R3, R58, 0x60, RZ ;  /* 0x000000603a037810 */ /* 0x000fe40007ffe0ff */
[----:B------:R-:W-:-:S02]  /*0900*/  LEA R55, R0, R55, 0x2 ;  /* 0x0000003700377211 */ /* 0x000fc400078e10ff */
[C---:B------:R-:W-:Y:S02]  /*0910*/  SHF.L.U32 R0, R58.reuse, 0x2, RZ ;  /* 0x000000023a007819 */ /* 0x040fe400000006ff */
[----:B------:R-:W-:Y:S02]  /*0920*/  IADD3 R5, R58, 0x80, RZ ;  /* 0x000000803a057810 */ /* 0x000fe40007ffe0ff */
[----:B------:R-:W-:Y:S02]  /*0930*/  LOP3.LUT R0, R0, 0xffffff80, RZ, 0xc0, !PT ;  /* 0xffffff8000007812 */ /* 0x000fe400078ec0ff */
[C---:B------:R-:W-:Y:S02]  /*0940*/  IADD3 R7, R58.reuse, 0xa0, RZ ;  /* 0x000000a03a077810 */ /* 0x040fe40007ffe0ff */
[C---:B------:R-:W-:Y:S02]  /*0950*/  IADD3 R9, R58.reuse, 0xc0, RZ ;  /* 0x000000c03a097810 */ /* 0x040fe40007ffe0ff */
[----:B------:R-:W-:-:S02]  /*0960*/  IADD3 R11, R58, 0xe0, RZ ;  /* 0x000000e03a0b7810 */ /* 0x000fc40007ffe0ff */
[----:B------:R-:W-:Y:S02]  /*0970*/  LOP3.LUT R47, R0, 0x1f, R58, 0xf8, !PT ;  /* 0x0000001f002f7812 */ /* 0x000fe400078ef83a */
[-C--:B------:R-:W-:Y:S02]  /*0980*/  LEA.HI.SX32 R2, R3, R58.reuse, 0x1b ;  /* 0x0000003a03027211 */ /* 0x080fe400078fdaff */
[-C--:B------:R-:W-:Y:S02]  /*0990*/  LEA.HI.SX32 R44, R5, R58.reuse, 0x1b ;  /* 0x0000003a052c7211 */ /* 0x080fe400078fdaff */
[-C--:B------:R-:W-:Y:S02]  /*09a0*/  LEA.HI.SX32 R4, R7, R58.reuse, 0x1b ;  /* 0x0000003a07047211 */ /* 0x080fe400078fdaff */
[-C--:B------:R-:W-:Y:S02]  /*09b0*/  LEA.HI.SX32 R38, R9, R58.reuse, 0x1b ;  /* 0x0000003a09267211 */ /* 0x080fe400078fdaff */
[----:B------:R-:W-:-:S02]  /*09c0*/  LEA.HI.SX32 R6, R11, R58, 0x1b ;  /* 0x0000003a0b067211 */ /* 0x000fc400078fdaff */
[----:B------:R-:W-:Y:S02]  /*09d0*/  IADD3 R94, R0, R47, RZ ;  /* 0x0000002f005e7210 */ /* 0x000fe40007ffe0ff */
[----:B------:R-:W-:Y:S02]  /*09e0*/  LOP3.LUT R46, R58, 0x1f, RZ, 0xc0, !PT ;  /* 0x0000001f3a2e7812 */ /* 0x000fe400078ec0ff */
[-C--:B------:R-:W-:Y:S02]  /*09f0*/  LEA R45, R2, R59.reuse, 0x2 ;  /* 0x0000003b022d7211 */ /* 0x080fe400078e10ff */
[-C--:B------:R-:W-:Y:S02]  /*0a00*/  LEA R44, R44, R59.reuse, 0x2 ;  /* 0x0000003b2c2c7211 */ /* 0x080fe400078e10ff */
[-C--:B------:R-:W-:Y:S02]  /*0a10*/  LEA R39, R4, R59.reuse, 0x2 ;  /* 0x0000003b04277211 */ /* 0x080fe400078e10ff */
[----:B------:R-:W-:-:S02]  /*0a20*/  LEA R38, R38, R59, 0x2 ;  /* 0x0000003b26267211 */ /* 0x000fc400078e10ff */
[----:B------:R-:W-:Y:S02]  /*0a30*/  LEA R37, R6, R59, 0x2 ;  /* 0x0000003b06257211 */ /* 0x000fe400078e10ff */
[----:B------:R-:W-:Y:S02]  /*0a40*/  SHF.R.S32.HI R95, RZ, 0x1f, R94 ;  /* 0x0000001fff5f7819 */ /* 0x000fe4000001145e */
[C---:B------:R-:W-:Y:S02]  /*0a50*/  IADD3 R36, R94.reuse, 0x20, RZ ;  /* 0x000000205e247810 */ /* 0x040fe40007ffe0ff */
[C---:B------:R-:W-:Y:S02]  /*0a60*/  IADD3 R35, R94.reuse, 0x40, RZ ;  /* 0x000000405e237810 */ /* 0x040fe40007ffe0ff */
[C---:B------:R-:W-:Y:S02]  /*0a70*/  IADD3 R34, R94.reuse, 0x60, RZ ;  /* 0x000000605e227810 */ /* 0x040fe40007ffe0ff */
[----:B------:R-:W-:-:S02]  /*0a80*/  IADD3 R33, R94, 0x80, RZ ;  /* 0x000000805e217810 */ /* 0x000fc40007ffe0ff */
[C---:B------:R-:W-:Y:S02]  /*0a90*/  IADD3 R32, R94.reuse, 0xa0, RZ ;  /* 0x000000a05e207810 */ /* 0x040fe40007ffe0ff */
[C---:B------:R-:W-:Y:S02]  /*0aa0*/  IADD3 R31, R94.reuse, 0xc0, RZ ;  /* 0x000000c05e1f7810 */ /* 0x040fe40007ffe0ff */
[----:B--2---:R-:W-:-:S07]  /*0ab0*/  IADD3 R30, R94, 0xe0, RZ ;  /* 0x000000e05e1e7810 */ /* 0x004fce0007ffe0ff */
.L_x_17635:
[----:B------:R-:W-:Y:S01]  /*0ac0*/  ULDC UR5, c[0x0][0x224] ;  /* 0x0000890000057ab9 */ /* 0x000fe20000000800 */
[C---:B------:R-:W-:Y:S01]  /*0ad0*/  LOP3.LUT R7, R47.reuse, 0x20, RZ, 0xfc, !PT ;  /* 0x000000202f077812 */ /* 0x040fe200078efcff */
[C---:B0-----:R-:W-:Y:S01]  /*0ae0*/  IMAD.WIDE R2, R47.reuse, 0x2, R56 ;  /* 0x000000022f027825 */ /* 0x041fe200078e0238 */
[----:B------:R-:W-:Y:S01]  /*0af0*/  MOV R116, UR5 ;  /* 0x0000000500747c02 */ /* 0x000fe20008000f00 */
[----:B------:R-:W-:Y:S01]  /*0b00*/  ULDC UR5, c[0x0][0x218] ;  /* 0x0000860000057ab9 */ /* 0x000fe20000000800 */
[C---:B------:R-:W-:Y:S02]  /*0b10*/  LOP3.LUT R9, R47.reuse, 0x40, RZ, 0xfc, !PT ;  /* 0x000000402f097812 */ /* 0x040fe400078efcff */
        /* <DEDUP_REMOVED lines=10> */
[----:B------:R-:W-:Y:S02]  /*0bc0*/  ISETP.GE.AND P3, PT, R11, R120, PT ;  /* 0x000000780b00720c */ /* 0x000fe40003f66270 */
[----:B------:R-:W-:Y:S02]  /*0bd0*/  PRMT R5, RZ, 0x7610, R5 ;  /* 0x00007610ff057816 */ /* 0x000fe40000000005 */
[----:B------:R-:W-:-:S03]  /*0be0*/  PRMT R6, RZ, 0x7610, R6 ;  /* 0x00007610ff067816 */ /* 0x000fc60000000006 */
[----:B------:R-:W2:Y:S04]  /*0bf0*/  @!P0 LDG.E.U16 R0, desc[UR10][R2.64] ;  /* 0x0000000a02008981 */ /* 0x000ea8000c1e1500 */
[----:B------:R-:W3:Y:S04]  /*0c00*/  @!P1 LDG.E.U16 R4, desc[UR10][R2.64+0x40] ;  /* 0x0000400a02049981 */ /* 0x000ee8000c1e1500 */
[----:B------:R-:W4:Y:S04]  /*0c10*/  @!P2 LDG.E.U16 R5, desc[UR10][R2.64+0x80] ;  /* 0x0000800a0205a981 */ /* 0x000f28000c1e1500 */
[----:B------:R0:W4:Y:S01]  /*0c20*/  @!P3 LDG.E.U16 R6, desc[UR10][R2.64+0xc0] ;  /* 0x0000c00a0206b981 */ /* 0x000122000c1e1500 */
[----:B------:R-:W-:-:S02]  /*0c30*/  LEA R13, R48, R59, 0x1 ;  /* 0x0000003b300d7211 */ /* 0x000fc400078e08ff */
[----:B------:R-:W-:Y:S02]  /*0c40*/  LEA R8, R48, R59, 0x3 ;  /* 0x0000003b30087211 */ /* 0x000fe400078e18ff */
[-C--:B------:R-:W-:Y:S02]  /*0c50*/  ISETP.GE.AND P0, PT, R47, R120.reuse, PT ;  /* 0x000000782f00720c */ /* 0x080fe40003f06270 */
[-C--:B------:R-:W-:Y:S02]  /*0c60*/  ISETP.GE.AND P1, PT, R7, R120.reuse, PT ;  /* 0x000000780700720c */ /* 0x080fe40003f26270 */
[-C--:B------:R-:W-:Y:S02]  /*0c70*/  ISETP.GE.AND P2, PT, R9, R120.reuse, PT ;  /* 0x000000780900720c */ /* 0x080fe40003f46270 */
[----:B------:R-:W-:Y:S02]  /*0c80*/  ISETP.GE.AND P3, PT, R11, R120, PT ;  /* 0x000000780b00720c */ /* 0x000fe40003f66270 */
[----:B0-----:R-:W-:-:S02]  /*0c90*/  MOV R2, R54 ;  /* 0x0000003600027202 */ /* 0x001fc40000000f00 */
[----:B------:R-:W-:Y:S02]  /*0ca0*/  MOV R3, R53 ;  /* 0x0000003500037202 */ /* 0x000fe40000000f00 */
[----:B------:R-:W-:Y:S02]  /*0cb0*/  PRMT R10, RZ, 0x7610, R10 ;  /* 0x00007610ff0a7816 */ /* 0x000fe4000000000a */
[----:B------:R-:W-:Y:S01]  /*0cc0*/  PRMT R12, RZ, 0x7610, R12 ;  /* 0x00007610ff0c7816 */ /* 0x000fe2000000000c */
[----:B------:R-:W-:Y:S01]  /*0cd0*/  IMAD.WIDE R2, R47, 0x2, R2 ;  /* 0x000000022f027825 */ /* 0x000fe200078e0202 */
[----:B------:R-:W-:Y:S02]  /*0ce0*/  PRMT R14, RZ, 0x7610, R14 ;  /* 0x00007610ff0e7816 */ /* 0x000fe4000000000e */
[----:B------:R-:W-:Y:S01]  /*0cf0*/  PRMT R16, RZ, 0x7610, R16 ;  /* 0x00007610ff107816 */ /* 0x000fe20000000010 */
[----:B--2---:R-:W-:Y:S04]  /*0d00*/  STS.U16 [R13], R0 ;  /* 0x000000000d007388 */ /* 0x004fe80000000400 */
[----:B---3--:R-:W-:Y:S04]  /*0d10*/  STS.U16 [R13+0x40], R4 ;  /* 0x000040040d007388 */ /* 0x008fe80000000400 */
[----:B----4-:R-:W-:Y:S04]  /*0d20*/  STS.U16 [R13+0x80], R5 ;  /* 0x000080050d007388 */ /* 0x010fe80000000400 */
[----:B------:R0:W-:Y:S01]  /*0d30*/  STS.U16 [R13+0xc0], R6 ;  /* 0x0000c0060d007388 */ /* 0x0001e20000000400 */
[----:B------:R-:W-:-:S03]  /*0d40*/  NOP ;  /* 0x0000000000007918 */ /* 0x000fc60000000000 */
[----:B-1----:R-:W1:Y:S01]  /*0d50*/  LDS.64 R92, [R8] ;  /* 0x00000000085c7984 */ /* 0x002e620000000a00 */
[----:B------:R-:W-:Y:S06]  /*0d60*/  BAR.SYNC.DEFER_BLOCKING 0x0 ;  /* 0x0000000000007b1d */ /* 0x000fec0000010000 */
[----:B------:R-:W2:Y:S04]  /*0d70*/  @!P0 LDG.E.U16 R10, desc[UR10][R2.64] ;  /* 0x0000000a020a8981 */ /* 0x000ea8000c1e1500 */
[----:B------:R-:W3:Y:S04]  /*0d80*/  @!P1 LDG.E.U16 R12, desc[UR10][R2.64+0x40] ;  /* 0x0000400a020c9981 */ /* 0x000ee8000c1e1500 */
[----:B------:R-:W4:Y:S04]  /*0d90*/  @!P2 LDG.E.U16 R14, desc[UR10][R2.64+0x80] ;  /* 0x0000800a020ea981 */ /* 0x000f28000c1e1500 */
[----:B------:R0:W4:Y:S01]  /*0da0*/  @!P3 LDG.E.U16 R16, desc[UR10][R2.64+0xc0] ;  /* 0x0000c00a0210b981 */ /* 0x000122000c1e1500 */
[----:B------:R-:W-:-:S02]  /*0db0*/  ISETP.GE.AND P1, PT, R7, R120, PT ;  /* 0x000000780700720c */ /* 0x000fc40003f26270 */
[-C--:B------:R-:W-:Y:S02]  /*0dc0*/  ISETP.GE.AND P2, PT, R9, R120.reuse, PT ;  /* 0x000000780900720c */ /* 0x080fe40003f46270 */
[-C--:B------:R-:W-:Y:S02]  /*0dd0*/  ISETP.GE.AND P3, PT, R11, R120.reuse, PT ;  /* 0x000000780b00720c */ /* 0x080fe40003f66270 */
[----:B------:R-:W-:Y:S02]  /*0de0*/  ISETP.GE.AND P0, PT, R47, R120, PT ;  /* 0x000000782f00720c */ /* 0x000fe40003f06270 */
[----:B0-----:R-:W-:Y:S02]  /*0df0*/  PRMT R6, RZ, 0x7610, R6 ;  /* 0x00007610ff067816 */ /* 0x001fe40000000006 */
[----:B------:R-:W-:Y:S02]  /*0e00*/  MOV R2, R52 ;  /* 0x0000003400027202 */ /* 0x000fe40000000f00 */
[----:B------:R-:W-:-:S02]  /*0e10*/  MOV R3, R51 ;  /* 0x0000003300037202 */ /* 0x000fc40000000f00 */
[----:B------:R-:W-:Y:S02]  /*0e20*/  PRMT R18, RZ, 0x7610, R18 ;  /* 0x00007610ff127816 */ /* 0x000fe40000000012 */
[----:B------:R-:W-:Y:S01]  /*0e30*/  PRMT R0, RZ, 0x7610, R0 ;  /* 0x00007610ff007816 */ /* 0x000fe20000000000 */
[----:B------:R-:W-:Y:S01]  /*0e40*/  IMAD.WIDE R4, R47, 0x2, R2 ;  /* 0x000000022f047825 */ /* 0x000fe200078e0202 */
[----:B------:R-:W-:Y:S01]  /*0e50*/  PRMT R20, RZ, 0x7610, R20 ;  /* 0x00007610ff147816 */ /* 0x000fe20000000014 */
[----:B--2---:R-:W-:Y:S04]  /*0e60*/  STS.U16 [R13], R10 ;  /* 0x0000000a0d007388 */ /* 0x004fe80000000400 */
[----:B---3--:R0:W-:Y:S04]  /*0e70*/  STS.U16 [R13+0x40], R12 ;  /* 0x0000400c0d007388 */ /* 0x0081e80000000400 */
[----:B----4-:R-:W-:Y:S04]  /*0e80*/  STS.U16 [R13+0x80], R14 ;  /* 0x0000800e0d007388 */ /* 0x010fe80000000400 */
[----:B------:R-:W-:Y:S01]  /*0e90*/  STS.U16 [R13+0xc0], R16 ;  /* 0x0000c0100d007388 */ /* 0x000fe20000000400 */
[----:B------:R-:W-:-:S03]  /*0ea0*/  NOP ;  /* 0x0000000000007918 */ /* 0x000fc60000000000 */
[----:B------:R-:W-:Y:S01]  /*0eb0*/  LDS.64 R2, [R8] ;  /* 0x0000000008027984 */ /* 0x000fe20000000a00 */
[----:B0-----:R-:W0:Y:S08]  /*0ec0*/  LDC R12, c[0x0][0x21c] ;  /* 0x00008700ff0c7b82 */ /* 0x001e300000000800 */
[----:B------:R-:W-:Y:S06]  /*0ed0*/  BAR.SYNC.DEFER_BLOCKING 0x0 ;  /* 0x0000000000007b1d */ /* 0x000fec0000010000 */
[----:B------:R-:W2:Y:S04]  /*0ee0*/  @!P1 LDG.E.U16 R6, desc[UR10][R4.64+0x40] ;  /* 0x0000400a04069981 */ /* 0x000ea8000c1e1500 */
[----:B------:R-:W3:Y:S04]  /*0ef0*/  @!P2 LDG.E.U16 R18, desc[UR10][R4.64+0x80] ;  /* 0x0000800a0412a981 */ /* 0x000ee8000c1e1500 */
[----:B------:R-:W4:Y:S04]  /*0f00*/  @!P0 LDG.E.U16 R0, desc[UR10][R4.64] ;  /* 0x0000000a04008981 */ /* 0x000f28000c1e1500 */
[----:B------:R0:W4:Y:S01]  /*0f10*/  @!P3 LDG.E.U16 R20, desc[UR10][R4.64+0xc0] ;  /* 0x0000c00a0414b981 */ /* 0x000122000c1e1500 */
[--C-:B-1----:R-:W-:Y:S01]  /*0f20*/  HADD2.F32 R7, -RZ, R92.reuse.H0_H0 ;  /* 0x2000005cff077230 */ /* 0x102fe20000004100 */
[----:B0-----:R-:W-:Y:S01]  /*0f30*/  ISETP.GE.AND P0, PT, R12, 0x1, PT ;  /* 0x000000010c00780c */ /* 0x001fe20003f06270 */
[----:B------:R-:W-:Y:S01]  /*0f40*/  HADD2.F32 R9, -RZ, R92.H1_H1 ;  /* 0x3000005cff097230 */ /* 0x000fe20000004100 */
[----:B------:R-:W-:Y:S01]  /*0f50*/  CS2R R22, SRZ ;  /* 0x0000000000167805 */ /* 0x000fe2000001ff00 */
[----:B------:R-:W-:Y:S01]  /*0f60*/  HADD2.F32 R4, -RZ, R93.H0_H0 ;  /* 0x2000005dff047230 */ /* 0x000fe20000004100 */
[----:B--2---:R-:W-:Y:S04]  /*0f70*/  STS.U16 [R13+0x40], R6 ;  /* 0x000040060d007388 */ /* 0x004fe80000000400 */
[----:B---3--:R-:W-:Y:S04]  /*0f80*/  STS.U16 [R13+0x80], R18 ;  /* 0x000080120d007388 */ /* 0x008fe80000000400 */
[----:B----4-:R-:W-:Y:S04]  /*0f90*/  STS.U16 [R13], R0 ;  /* 0x000000000d007388 */ /* 0x010fe80000000400 */
[----:B------:R0:W-:Y:S01]  /*0fa0*/  STS.U16 [R13+0xc0], R20 ;  /* 0x0000c0140d007388 */ /* 0x0001e20000000400 */
[----:B------:R-:W-:-:S03]  /*0fb0*/  NOP ;  /* 0x0000000000007918 */ /* 0x000fc60000000000 */
[----:B------:R-:W1:Y:S01]  /*0fc0*/  LDS.64 R10, [R8] ;  /* 0x00000000080a7984 */ /* 0x000e620000000a00 */
[----:B0-----:R-:W-:Y:S01]  /*0fd0*/  CS2R R20, SRZ ;  /* 0x0000000000147805 */ /* 0x001fe2000001ff00 */
[--C-:B-1----:R-:W-:Y:S02]  /*0fe0*/  HADD2.F32 R27, -RZ, R10.reuse.H0_H0 ;  /* 0x2000000aff1b7230 */ /* 0x102fe40000004100 */
[----:B------:R-:W-:Y:S02]  /*0ff0*/  HADD2.F32 R26, -RZ, R10.H1_H1 ;  /* 0x3000000aff1a7230 */ /* 0x000fe40000004100 */
[--C-:B------:R-:W-:Y:S02]  /*1000*/  HADD2.F32 R25, -RZ, R11.reuse.H0_H0 ;  /* 0x2000000bff197230 */ /* 0x100fe40000004100 */
[C---:B------:R-:W-:Y:S01]  /*1010*/  FFMA.FTZ R7, R27.reuse, R7, R60 ;  /* 0x000000071b077223 */ /* 0x040fe2000001003c */
[----:B------:R-:W-:Y:S02]  /*1020*/  HADD2.F32 R24, -RZ, R11.H1_H1 ;  /* 0x3000000bff187230 */ /* 0x000fe40000004100 */
[----:B-----5:R-:W-:Y:S01]  /*1030*/  FMUL.FTZ R19, R27, R112 ;  /* 0x000000701b137220 */ /* 0x020fe20000410000 */
[----:B------:R-:W-:-:S02]  /*1040*/  HADD2.F32 R60, -RZ, R93.H1_H1 ;  /* 0x3000005dff3c7230 */ /* 0x000fc40000004100 */
[C---:B------:R-:W-:Y:S01]  /*1050*/  FFMA.FTZ R0, R26.reuse, R9, R7 ;  /* 0x000000091a007223 */ /* 0x040fe20000010007 */
[-C--:B------:R-:W-:Y:S01]  /*1060*/  FMUL.FTZ R18, R26, R112.reuse ;  /* 0x000000701a127220 */ /* 0x080fe20000410000 */
[CC--:B------:R-:W-:Y:S01]  /*1070*/  FMUL.FTZ R17, R25.reuse, R112.reuse ;  /* 0x0000007019117220 */ /* 0x0c0fe20000410000 */
[----:B------:R-:W-:Y:S01]  /*1080*/  FMUL.FTZ R16, R24, R112 ;  /* 0x0000007018107220 */ /* 0x000fe20000410000 */
[----:B------:R-:W-:-:S04]  /*1090*/  FFMA.FTZ R5, R25, R4, R0 ;  /* 0x0000000419057223 */ /* 0x000fc80000010000 */
[----:B------:R-:W-:Y:S01]  /*10a0*/  FFMA.FTZ R60, R24, R60, R5 ;  /* 0x0000003c183c7223 */ /* 0x000fe20000010005 */
[----:B------:R-:W-:Y:S06]  /*10b0*/  BAR.SYNC.DEFER_BLOCKING 0x0 ;  /* 0x0000000000007b1d */ /* 0x000fec0000010000 */
[----:B------:R-:W-:Y:S05]  /*10c0*/  @!P0 BRA `(.L_x_17599) ;  /* 0x0000003800488947 */ /* 0x000fea0003800000 */
[----:B------:R-:W0:Y:S01]  /*10d0*/  LDC.64 R6, c[0x0][0x370] ;  /* 0x0000dc00ff067b82 */ /* 0x000e220000000a00 */
[----:B------:R-:W-:Y:S01]  /*10e0*/  ULDC.64 UR8, c[0x0][0x368] ;  /* 0x0000da0000087ab9 */ /* 0x000fe20000000a00 */
[----:B------:R-:W-:Y:S01]  /*10f0*/  SHF.R.S32.HI R15, RZ, 0x1f, R110 ;  /* 0x0000001fff0f7819 */ /* 0x000fe2000001146e */
[----:B------:R-:W-:Y:S01]  /*1100*/  USHF.R.U32.HI UR6, URZ, 0x1, UR9 ;  /* 0x000000013f067899 */ /* 0x000fe20008011609 */
[----:B------:R-:W-:Y:S01]  /*1110*/  IADD3 R116, -R116, UR4, RZ ;  /* 0x0000000474747c10 */ /* 0x000fe2000fffe1ff */
[----:B------:R-:W-:Y:S01]  /*1120*/  USHF.R.U64 UR5, UR8, 0x1, UR9 ;  /* 0x0000000108057899 */ /* 0x000fe20008001209 */
[----:B------:R-:W-:Y:S01]  /*1130*/  IADD3 R14, R29, -0x1, RZ ;  /* 0xffffffff1d0e7810 */ /* 0x000fe20007ffe0ff */
[----:B------:R-:W-:Y:S01]  /*1140*/  UIMAD UR8, UR6, UR14, URZ ;  /* 0x0000000e060872a4 */ /* 0x000fe2000f8e023f */
[----:B------:R-:W1:Y:S01]  /*1150*/  LDC.64 R8, c[0x0][0x3d0] ;  /* 0x0000f400ff087b82 */ /* 0x000e620000000a00 */
[----:B------:R-:W-:Y:S01]  /*1160*/  UIMAD.WIDE.U32 UR6, UR5, UR14, URZ ;  /* 0x0000000e050672a5 */ /* 0x000fe2000f8e003f */
[----:B------:R-:W-:Y:S01]  /*1170*/  SHF.L.U32 R41, R120, 0x1, RZ ;  /* 0x0000000178297819 */ /* 0x000fe200000006ff */
[----:B------:R-:W-:Y:S01]  /*1180*/  UIMAD UR8, UR15, UR5, UR8 ;  /* 0x000000050f0872a4 */ /* 0x000fe2000f8e0208 */
[--C-:B------:R-:W-:Y:S01]  /*1190*/  HADD2.F32 R12, -RZ, R2.reuse.H0_H0 ;  /* 0x20000002ff0c7230 */ /* 0x100fe20000004100 */
[----:B------:R-:W-:Y:S01]  /*11a0*/  HFMA2.MMA R13, -RZ, RZ, 0, 0 ;  /* 0x00000000ff0d7435 */ /* 0x000fe200000001ff */
[----:B------:R-:W-:Y:S01]  /*11b0*/  HADD2.F32 R10, -RZ, R2.H1_H1 ;  /* 0x30000002ff0a7230 */ /* 0x000fe20000004100 */
[----:B------:R-:W-:Y:S01]  /*11c0*/  UIADD3 UR7, UR7, UR8, URZ ;  /* 0x0000000807077290 */ /* 0x000fe2000fffe03f */
[----:B------:R-:W2:Y:S01]  /*11d0*/  LDC R11, c[0x0][0x218] ;  /* 0x00008600ff0b7b82 */ /* 0x000ea20000000800 */
[----:B------:R-:W-:Y:S01]  /*11e0*/  MOV R23, RZ ;  /* 0x000000ff00177202 */ /* 0x000fe20000000f00 */
[----:B------:R-:W-:Y:S01]  /*11f0*/  ULDC.64 UR8, c[0x0][0x248] ;  /* 0x0000920000087ab9 */ /* 0x000fe20000000a00 */
[----:B------:R-:W-:Y:S01]  /*1200*/  FADD.FTZ R12, R12, R111 ;  /* 0x0000006f0c0c7221 */ /* 0x000fe20000010000 */
[----:B------:R-:W-:-:S02]  /*1210*/  IMAD R2, R114, UR8, RZ ;  /* 0x0000000872027c24 */ /* 0x000fc4000f8e02ff */
[----:B------:R-:W-:Y:S01]  /*1220*/  FADD.FTZ R10, R10, R111 ;  /* 0x0000006f0a0a7221 */ /* 0x000fe20000010000 */
[----:B------:R-:W-:Y:S01]  /*1230*/  IMAD.WIDE.U32 R74, R113, UR8, RZ ;  /* 0x00000008714a7c25 */ /* 0x000fe2000f8e00ff */
[----:B------:R-:W-:Y:S01]  /*1240*/  UMOV UR5, URZ ;  /* 0x0000003f00057c82 */ /* 0x000fe20008000000 */
[----:B------:R-:W3:Y:S01]  /*1250*/  LDC.64 R72, c[0x0][0x368] ;  /* 0x0000da00ff487b82 */ /* 0x000ee20000000a00 */
[----:B------:R-:W-:Y:S01]  /*1260*/  ULDC UR21, c[0x0][0x21c] ;  /* 0x0000870000157ab9 */ /* 0x000fe20000000800 */
[-C--:B0-----:R-:W-:Y:S01]  /*1270*/  IMAD R0, R15, R6.reuse, RZ ;  /* 0x000000060f007224 */ /* 0x081fe200078e02ff */
[----:B------:R-:W-:Y:S01]  /*1280*/  ULDC.64 UR22, c[0x0][0x370] ;  /* 0x0000dc0000167ab9 */ /* 0x000fe20000000a00 */
[C---:B------:R-:W-:Y:S01]  /*1290*/  IMAD.WIDE.U32 R4, R110.reuse, R6, UR6 ;  /* 0x000000066e047e25 */ /* 0x040fe2000f8e0006 */
[----:B------:R-:W-:Y:S01]  /*12a0*/  ULDC.64 UR6, c[0x0][0x230] ;  /* 0x00008c0000067ab9 */ /* 0x000fe20000000a00 */
[----:B------:R-:W-:Y:S01]  /*12b0*/  ULDC.64 UR18, c[0x0][0x380] ;  /* 0x0000e00000127ab9 */ /* 0x000fe20000000a00 */
[----:B------:R-:W-:Y:S01]  /*12c0*/  ULDC.64 UR12, c[0x0][0x250] ;  /* 0x00009400000c7ab9 */ /* 0x000fe20000000a00 */
[----:B------:R-:W-:Y:S01]  /*12d0*/  IMAD R7, R110, R7, R0 ;  /* 0x000000076e077224 */ /* 0x000fe200078e0200 */
[----:B-1----:R-:W-:Y:S01]  /*12e0*/  LEA R6, P0, R4, R8, 0x3 ;  /* 0x0000000804067211 */ /* 0x002fe200078018ff */
[----:B------:R-:W0:Y:S01]  /*12f0*/  LDC.64 R70, c[0x0][0x3d0] ;  /* 0x0000f400ff467b82 */ /* 0x000e220000000a00 */
[----:B------:R-:W-:Y:S01]  /*1300*/  HADD2.F32 R8, -RZ, R3.H0_H0 ;  /* 0x20000003ff087230 */ /* 0x000fe20000004100 */
[----:B------:R-:W-:Y:S01]  /*1310*/  ULDC.64 UR16, c[0x0][0x270] ;  /* 0x00009c0000107ab9 */ /* 0x000fe20000000a00 */
[----:B------:R-:W-:Y:S01]  /*1320*/  IADD3 R0, R5, R7, RZ ;  /* 0x0000000705007210 */ /* 0x000fe20007ffe0ff */
[----:B------:R-:W-:-:S04]  /*1330*/  IMAD.WIDE.U32 R76, R113, UR6, RZ ;  /* 0x00000006714c7c25 */ /* 0x000fc8000f8e00ff */
[----:B------:R-:W-:Y:S01]  /*1340*/  FADD.FTZ R8, R8, R111 ;  /* 0x0000006f08087221 */ /* 0x000fe20000010000 */
[----:B------:R-:W-:Y:S01]  /*1350*/  LEA.HI.X R7, R4, R9, R0, 0x3, P0 ;  /* 0x0000000904077211 */ /* 0x000fe200000f1c00 */
[----:B------:R-:W1:Y:S01]  /*1360*/  LDC.64 R68, c[0x0][0x380] ;  /* 0x0000e000ff447b82 */ /* 0x000e620000000a00 */
[----:B------:R-:W-:Y:S01]  /*1370*/  LEA.HI R0, R14, R14, RZ, 0x1 ;  /* 0x0000000e0e007211 */ /* 0x000fe200078f08ff */
[----:B------:R-:W-:-:S03]  /*1380*/  IMAD.WIDE.U32 R4, R58, 0x4, R6 ;  /* 0x000000043a047825 */ /* 0x000fc600078e0006 */
[----:B------:R-:W-:Y:S01]  /*1390*/  LOP3.LUT R9, R0, 0xfffffe, RZ, 0xc0, !PT ;  /* 0x00fffffe00097812 */ /* 0x000fe200078ec0ff */
[----:B------:R-:W-:Y:S02]  /*13a0*/  IMAD R7, R116, -0x100, RZ ;  /* 0xffffff0074077824 */ /* 0x000fe400078e02ff */
[----:B------:R-:W4:Y:S01]  /*13b0*/  LDC.64 R66, c[0x0][0x2d0] ;  /* 0x0000b400ff427b82 */ /* 0x000f220000000a00 */
[----:B------:R-:W-:Y:S01]  /*13c0*/  IMAD R0, R114, UR6, RZ ;  /* 0x0000000672007c24 */ /* 0x000fe2000f8e02ff */
[----:B------:R-:W-:Y:S01]  /*13d0*/  IADD3 R14, R14, -R9, RZ ;  /* 0x800000090e0e7210 */ /* 0x000fe20007ffe0ff */
[----:B------:R-:W-:Y:S01]  /*13e0*/  IMAD.WIDE R4, R7, 0x4, R4 ;  /* 0x0000000407047825 */ /* 0x000fe200078e0204 */
[----:B------:R-:W-:-:S03]  /*13f0*/  UMOV UR6, URZ ;  /* 0x0000003f00067c82 */ /* 0x000fc60008000000 */
[C---:B------:R-:W-:Y:S01]  /*1400*/  IMAD R9, R113.reuse, UR7, R0 ;  /* 0x0000000771097c24 */ /* 0x040fe2000f8e0200 */
[----:B------:R-:W0:Y:S01]  /*1410*/  LDC R116, c[0x0][0x224] ;  /* 0x00008900ff747b82 */ /* 0x000e220000000800 */
[C---:B------:R-:W-:Y:S01]  /*1420*/  IADD3 R88, P1, R4.reuse, -0x300, RZ ;  /* 0xfffffd0004587810 */ /* 0x040fe20007f3e0ff */
[----:B------:R-:W-:Y:S01]  /*1430*/  HADD2.F32 R6, -RZ, R3.H1_H1 ;  /* 0x30000003ff067230 */ /* 0x000fe20000004100 */
[C---:B------:R-:W-:Y:S01]  /*1440*/  IADD3 R86, P2, R4.reuse, -0x280, RZ ;  /* 0xfffffd8004567810 */ /* 0x040fe20007f5e0ff */
[----:B------:R-:W-:Y:S01]  /*1450*/  IMAD R7, R113, UR9, R2 ;  /* 0x0000000971077c24 */ /* 0x000fe2000f8e0202 */
[C---:B------:R-:W-:Y:S01]  /*1460*/  IADD3 R90, P0, R4.reuse, -0x380, RZ ;  /* 0xfffffc80045a7810 */ /* 0x040fe20007f1e0ff */
[----:B------:R-:W-:Y:S01]  /*1470*/  ULDC.64 UR8, c[0x0][0x238] ;  /* 0x00008e0000087ab9 */ /* 0x000fe20000000a00 */
[C---:B------:R-:W-:Y:S01]  /*1480*/  IADD3 R84, P3, R4.reuse, -0x200, RZ ;  /* 0xfffffe0004547810 */ /* 0x040fe20007f7e0ff */
[----:B------:R-:W0:Y:S01]  /*1490*/  LDC.64 R64, c[0x0][0x2d8] ;  /* 0x0000b600ff407b82 */ /* 0x000e220000000a00 */
[----:B------:R-:W-:Y:S01]  /*14a0*/  IADD3 R82, P4, R4, -0x180, RZ ;  /* 0xfffffe8004527810 */ /* 0x000fe20007f9e0ff */
[----:B------:R-:W-:Y:S01]  /*14b0*/  FADD.FTZ R6, R6, R111 ;  /* 0x0000006f06067221 */ /* 0x000fe20000010000 */
[----:B------:R-:W-:-:S02]  /*14c0*/  IADD3 R80, P5, R4, -0x100, RZ ;  /* 0xffffff0004507810 */ /* 0x000fc40007fbe0ff */
[----:B------:R-:W-:Y:S02]  /*14d0*/  IADD3 R78, P6, R4, -0x80, RZ ;  /* 0xffffff80044e7810 */ /* 0x000fe40007fde0ff */
[C---:B------:R-:W-:Y:S02]  /*14e0*/  IADD3.X R89, R5.reuse, -0x1, RZ, P1, !PT ;  /* 0xffffffff05597810 */ /* 0x040fe40000ffe4ff */
[C---:B------:R-:W-:Y:S02]  /*14f0*/  IADD3.X R87, R5.reuse, -0x1, RZ, P2, !PT ;  /* 0xffffffff05577810 */ /* 0x040fe400017fe4ff */
[-C--:B------:R-:W-:Y:S02]  /*1500*/  ISETP.GE.AND P1, PT, R94, R41.reuse, PT ;  /* 0x000000295e00720c */ /* 0x080fe40003f26270 */
[----:B------:R-:W-:Y:S02]  /*1510*/  ISETP.GE.AND P2, PT, R36, R41, PT ;  /* 0x000000292400720c */ /* 0x000fe40003f46270 */
[----:B------:R-:W-:-:S02]  /*1520*/  IADD3.X R91, R5, -0x1, RZ, P0, !PT ;  /* 0xffffffff055b7810 */ /* 0x000fc400007fe4ff */
[C---:B------:R-:W-:Y:S02]  /*1530*/  IADD3.X R85, R5.reuse, -0x1, RZ, P3, !PT ;  /* 0xffffffff05557810 */ /* 0x040fe40001ffe4ff */
[C---:B------:R-:W-:Y:S02]  /*1540*/  IADD3.X R83, R5.reuse, -0x1, RZ, P4, !PT ;  /* 0xffffffff05537810 */ /* 0x040fe400027fe4ff */
[C---:B------:R-:W-:Y:S02]  /*1550*/  IADD3.X R81, R5.reuse, -0x1, RZ, P5, !PT ;  /* 0xffffffff05517810 */ /* 0x040fe40002ffe4ff */
[----:B------:R-:W-:Y:S02]  /*1560*/  IADD3.X R79, R5, -0x1, RZ, P6, !PT ;  /* 0xffffffff054f7810 */ /* 0x000fe400037fe4ff */
[----:B------:R-:W-:Y:S02]  /*1570*/  P2R R5, PR, RZ, 0x2 ;  /* 0x00000002ff057803 */ /* 0x000fe40000000000 */
[----:B------:R-:W-:-:S02]  /*1580*/  P2R R0, PR, RZ, 0x4 ;  /* 0x00000004ff007803 */ /* 0x000fc40000000000 */
[-C--:B------:R-:W-:Y:S02]  /*1590*/  ISETP.GE.AND P0, PT, R35, R41.reuse, PT ;  /* 0x000000292300720c */ /* 0x080fe40003f06270 */
[-C--:B------:R-:W-:Y:S02]  /*15a0*/  ISETP.GE.AND P1, PT, R34, R41.reuse, PT ;  /* 0x000000292200720c */ /* 0x080fe40003f26270 */
[----:B------:R-:W-:Y:S02]  /*15b0*/  ISETP.GE.AND P2, PT, R33, R41, PT ;  /* 0x000000292100720c */ /* 0x000fe40003f46270 */
[----:B------:R-:W-:Y:S02]  /*15c0*/  P2R R4, PR, RZ, 0x1 ;  /* 0x00000001ff047803 */ /* 0x000fe40000000000 */
[----:B------:R-:W-:Y:S02]  /*15d0*/  P2R R3, PR, RZ, 0x2 ;  /* 0x00000002ff037803 */ /* 0x000fe40000000000 */
[----:B------:R-:W-:-:S02]  /*15e0*/  P2R R2, PR, RZ, 0x4 ;  /* 0x00000004ff027803 */ /* 0x000fc40000000000 */
[-C--:B------:R-:W-:Y:S02]  /*15f0*/  ISETP.GE.AND P0, PT, R32, R41.reuse, PT ;  /* 0x000000292000720c */ /* 0x080fe40003f06270 */
[----:B------:R-:W-:Y:S02]  /*1600*/  ISETP.GE.AND P1, PT, R31, R41, PT ;  /* 0x000000291f00720c */ /* 0x000fe40003f26270 */
[----:B------:R-:W-:Y:S02]  /*1610*/  IADD3 R9, R77, R9, RZ ;  /* 0x000000094d097210 */ /* 0x000fe40007ffe0ff */
[----:B------:R-:W-:Y:S02]  /*1620*/  IADD3 R7, R75, R7, RZ ;  /* 0x000000074b077210 */ /* 0x000fe40007ffe0ff */
[----:B01234-:R-:W-:-:S13]  /*1630*/  ISETP.GE.AND P2, PT, R30, R41, PT ;  /* 0x000000291e00720c */ /* 0x01ffda0003f46270 */
.L_x_17630:
[----:B------:R-:W-:Y:S01]  /*1640*/  SHF.R.S32.HI R134, RZ, 0x1f, R13 ;  /* 0x0000001fff867819 */ /* 0x000fe2000001140d */
[----:B0-2---:R-:W-:Y:S01]  /*1650*/  IMAD.WIDE.U32 R42, R13, UR16, R94 ;  /* 0x000000100d2a7c25 */ /* 0x005fe2000f8e005e */
[----:B------:R-:W-:Y:S02]  /*1660*/  P2R R106, PR, RZ, 0x4 ;  /* 0x00000004ff6a7803 */ /* 0x000fe40000000000 */
[----:B------:R-:W-:Y:S01]  /*1670*/  ISETP.NE.AND P2, PT, R5, RZ, PT ;  /* 0x000000ff0500720c */ /* 0x000fe20003f45270 */
[----:B------:R-:W-:Y:S01]  /*1680*/  IMAD R40, R134, UR16, RZ ;  /* 0x0000001086287c24 */ /* 0x000fe2000f8e02ff */
[----:B------:R-:W-:Y:S01]  /*1690*/  ISETP.NE.AND P6, PT, R4, RZ, PT ;  /* 0x000000ff0400720c */ /* 0x000fe20003fc5270 */
[----:B------:R-:W-:Y:S01]  /*16a0*/  IMAD R62, R134, UR8, RZ ;  /* 0x00000008863e7c24 */ /* 0x000fe2000f8e02ff */
[----:B------:R-:W-:Y:S01]  /*16b0*/  ISETP.NE.AND P5, PT, R3, RZ, PT ;  /* 0x000000ff0300720c */ /* 0x000fe20003fa5270 */
[C---:B------:R-:W-:Y:S01]  /*16c0*/  IMAD R41, R13.reuse, UR17, R40 ;  /* 0x000000110d297c24 */ /* 0x040fe2000f8e0228 */
[----:B------:R-:W-:Y:S01]  /*16d0*/  LEA R40, P3, R42, R50, 0x1 ;  /* 0x000000322a287211 */ /* 0x000fe200078608ff */
[----:B------:R-:W-:Y:S01]  /*16e0*/  IMAD R63, R13, UR9, R62 ;  /* 0x000000090d3f7c24 */ /* 0x000fe2000f8e023e */
[----:B------:R-:W-:Y:S01]  /*16f0*/  ISETP.NE.AND P4, PT, R2, RZ, PT ;  /* 0x000000ff0200720c */ /* 0x000fe20003f85270 */
[----:B------:R-:W-:Y:S01]  /*1700*/  IMAD R102, R134, UR12, RZ ;  /* 0x0000000c86667c24 */ /* 0x000fe2000f8e02ff */
[----:B------:R-:W-:-:S02]  /*1710*/  IADD3 R41, R43, R41, RZ ;  /* 0x000000292b297210 */ /* 0x000fc40007ffe0ff */
[----:B------:R-:W-:Y:S01]  /*1720*/  MOV R43, R9 ;  /* 0x00000009002b7202 */ /* 0x000fe20000000f00 */
[----:B------:R-:W-:Y:S01]  /*1730*/  IMAD R103, R13, UR13, R102 ;  /* 0x0000000d0d677c24 */ /* 0x000fe2000f8e0266 */
[----:B------:R-:W-:Y:S02]  /*1740*/  LEA.HI.X R41, R42, R49, R41, 0x1, P3 ;  /* 0x000000312a297211 */ /* 0x000fe400018f0c29 */
[----:B------:R-:W-:-:S05]  /*1750*/  MOV R42, R76 ;  /* 0x0000004c002a7202 */ /* 0x000fca0000000f00 */
[----:B------:R-:W-:-:S05]  /*1760*/  IMAD.WIDE.U32 R42, R13, UR8, R42 ;  /* 0x000000080d2a7c25 */ /* 0x000fca000f8e002a */
[----:B------:R-:W-:Y:S02]  /*1770*/  IADD3 R43, R43, R63, RZ ;  /* 0x0000003f2b2b7210 */ /* 0x000fe40007ffe0ff */
[----:B------:R-:W-:-:S04]  /*1780*/  LEA R62, P3, R42, R66, 0x3 ;  /* 0x000000422a3e7211 */ /* 0x000fc800078618ff */
[----:B------:R-:W-:Y:S02]  /*1790*/  LEA.HI.X R63, R42, R67, R43, 0x3, P3 ;  /* 0x000000432a3f7211 */ /* 0x000fe400018f1c2b */
[----:B------:R-:W-:Y:S02]  /*17a0*/  MOV R42, R74 ;  /* 0x0000004a002a7202 */ /* 0x000fe40000000f00 */
[----:B------:R-:W-:Y:S02]  /*17b0*/  MOV R43, R7 ;  /* 0x00000007002b7202 */ /* 0x000fe40000000f00 */
[----:B------:R-:W2:Y:S01]  /*17c0*/  LDG.E.64 R62, desc[UR10][R62.64] ;  /* 0x0000000a3e3e7981 */ /* 0x000ea2000c1e1b00 */
[----:B------:R-:W-:-:S05]  /*17d0*/  IMAD.WIDE.U32 R42, R13, UR12, R42 ;  /* 0x0000000c0d2a7c25 */ /* 0x000fca000f8e002a */
[----:B------:R-:W-:Y:S02]  /*17e0*/  IADD3 R43, R43, R103, RZ ;  /* 0x000000672b2b7210 */ /* 0x000fe40007ffe0ff */
[----:B------:R-:W-:-:S04]  /*17f0*/  LEA R104, P3, R42, R64, 0x3 ;  /* 0x000000402a687211 */ /* 0x000fc800078618ff */
[----:B------:R-:W-:Y:S02]  /*1800*/  LEA.HI.X R105, R42, R65, R43, 0x3, P3 ;  /* 0x000000412a697211 */ /* 0x000fe400018f1c2b */
[----:B------:R-:W-:Y:S02]  /*1810*/  ISETP.NE.AND P3, PT, R0, RZ, PT ;  /* 0x000000ff0000720c */ /* 0x000fe40003f65270 */
[----:B------:R-:W-:Y:S02]  /*1820*/  PRMT R42, RZ, 0x7610, R42 ;  /* 0x00007610ff2a7816 */ /* 0x000fe4000000002a */
[----:B------:R-:W-:Y:S01]  /*1830*/  PRMT R102, RZ, 0x7610, R102 ;  /* 0x00007610ff667816 */ /* 0x000fe20000000066 */
[----:B------:R-:W5:Y:S01]  /*1840*/  LDG.E.64 R104, desc[UR10][R104.64] ;  /* 0x0000000a68687981 */ /* 0x000f62000c1e1b00 */
[----:B------:R-:W-:-:S03]  /*1850*/  PRMT R103, RZ, 0x7610, R103 ;  /* 0x00007610ff677816 */ /* 0x000fc60000000067 */
[----:B------:R-:W3:Y:S01]  /*1860*/  @!P2 LDG.E.U16 R42, desc[UR10][R40.64] ;  /* 0x0000000a282aa981 */ /* 0x000ee2000c1e1500 */
[----:B------:R-:W-:-:S03]  /*1870*/  ISETP.NE.AND P2, PT, R106, RZ, PT ;  /* 0x000000ff6a00720c */ /* 0x000fc60003f45270 */
[----:B------:R-:W4:Y:S01]  /*1880*/  @!P3 LDG.E.U16 R102, desc[UR10][R40.64+0x40] ;  /* 0x0000400a2866b981 */ /* 0x000f22000c1e1500 */
[----:B------:R-:W-:Y:S02]  /*1890*/  PRMT R106, RZ, 0x7610, R106 ;  /* 0x00007610ff6a7816 */ /* 0x000fe4000000006a */
[----:B------:R-:W-:Y:S01]  /*18a0*/  PRMT R107, RZ, 0x7610, R107 ;  /* 0x00007610ff6b7816 */ /* 0x000fe2000000006b */
[----:B------:R-:W4:Y:S01]  /*18b0*/  @!P6 LDG.E.U16 R103, desc[UR10][R40.64+0x80] ;  /* 0x0000800a2867e981 */ /* 0x000f22000c1e1500 */
        /* <DEDUP_REMOVED lines=8> */
[----:B------:R-:W-:-:S04]  /*1940*/  IADD3 R119, R48, 0x40, RZ ;  /* 0x0000004030777810 */ /* 0x000fc80007ffe0ff */
[-C--:B------:R-:W-:Y:S02]  /*1950*/  LEA.HI.SX32 R122, R119, R48.reuse, 0x1b ;  /* 0x00000030777a7211 */ /* 0x080fe400078fdaff */
[C---:B------:R-:W-:Y:S02]  /*1960*/  IADD3 R117, R48.reuse, 0x20, RZ ;  /* 0x0000002030757810 */ /* 0x040fe40007ffe0ff */
[-C--:B------:R-:W-:Y:S02]  /*1970*/  LEA.HI.SX32 R118, R48, R48.reuse, 0x1b ;  /* 0x0000003030767211 */ /* 0x080fe400078fdaff */
[----:B------:R-:W-:Y:S02]  /*1980*/  LEA.HI.SX32 R120, R117, R48, 0x1b ;  /* 0x0000003075787211 */ /* 0x000fe400078fdaff */
[----:B------:R-:W-:Y:S02]  /*1990*/  LEA R117, R118, R59, 0x1 ;  /* 0x0000003b76757211 */ /* 0x000fe400078e08ff */
[----:B------:R-:W-:-:S02]  /*19a0*/  ISETP.NE.AND P4, PT, R58, RZ, PT ;  /* 0x000000ff3a00720c */ /* 0x000fc40003f85270 */
[-C--:B0-----:R-:W-:Y:S02]  /*19b0*/  LEA R41, R120, R59.reuse, 0x1 ;  /* 0x0000003b78297211 */ /* 0x081fe400078e08ff */
[C---:B------:R-:W-:Y:S02]  /*19c0*/  IADD3 R121, R48.reuse, 0x80, RZ ;  /* 0x0000008030797810 */ /* 0x040fe40007ffe0ff */
[----:B------:R-:W-:Y:S02]  /*19d0*/  IADD3 R125, R48, 0xc0, RZ ;  /* 0x000000c0307d7810 */ /* 0x000fe40007ffe0ff */
[----:B------:R-:W-:Y:S02]  /*19e0*/  LEA R122, R122, R59, 0x1 ;  /* 0x0000003b7a7a7211 */ /* 0x000fe400078e08ff */
[----:B------:R-:W-:Y:S02]  /*19f0*/  IADD3 R127, R48, 0xe0, RZ ;  /* 0x000000e0307f7810 */ /* 0x000fe40007ffe0ff */
[----:B------:R-:W-:-:S02]  /*1a00*/  LEA.HI.SX32 R118, R125, R48, 0x1b ;  /* 0x000000307d767211 */ /* 0x000fc400078fdaff */
[----:B------:R-:W-:Y:S02]  /*1a10*/  LEA.HI.SX32 R120, R127, R48, 0x1b ;  /* 0x000000307f787211 */ /* 0x000fe400078fdaff */
[-C--:B------:R-:W-:Y:S02]  /*1a20*/  LEA R118, R118, R59.reuse, 0x1 ;  /* 0x0000003b76767211 */ /* 0x080fe400078e08ff */
[----:B------:R-:W-:Y:S02]  /*1a30*/  LEA R120, R120, R59, 0x1 ;  /* 0x0000003b78787211 */ /* 0x000fe400078e08ff */
[----:B------:R-:W-:Y:S01]  /*1a40*/  ISETP.NE.AND P3, PT, R58, 0x1f, PT ;  /* 0x0000001f3a00780c */ /* 0x000fe20003f65270 */
[----:B------:R-:W-:Y:S01]  /*1a50*/  BSSY B0, `(.L_x_17600) ;  /* 0x0000039000007945 */ /* 0x000fe20003800000 */
[----:B--2---:R-:W-:Y:S01]  /*1a60*/  FMUL.FTZ R119, R12, R63 ;  /* 0x0000003f0c777220 */ /* 0x004fe20000410000 */
[----:B------:R-:W-:-:S03]  /*1a70*/  FMUL.FTZ R43, R62, 1.4426950216293334961 ;  /* 0x3fb8aa3b3e2b7820 */ /* 0x000fc60000410000 */
[----:B------:R-:W-:Y:S01]  /*1a80*/  FMUL.RZ R126, R119, 0.15915493667125701904 ;  /* 0x3e22f983777e7820 */ /* 0x000fe2000040c000 */
[----:B------:R-:W-:Y:S01]  /*1a90*/  IADD3 R119, R48, 0x60, RZ ;  /* 0x0000006030777810 */ /* 0x000fe20007ffe0ff */
[----:B------:R-:W-:Y:S02]  /*1aa0*/  FMUL.FTZ R123, R12, R43 ;  /* 0x0000002b0c7b7220 */ /* 0x000fe40000410000 */
[----:B------:R-:W-:Y:S01]  /*1ab0*/  MUFU.COS R129, R126 ;  /* 0x0000007e00817308 */ /* 0x000fe20000000000 */
[----:B------:R-:W-:-:S07]  /*1ac0*/  LEA.HI.SX32 R40, R119, R48, 0x1b ;  /* 0x0000003077287211 */ /* 0x000fce00078fdaff */
[----:B-1----:R0:W1:Y:S08]  /*1ad0*/  MUFU.EX2 R124, R123 ;  /* 0x0000007b007c7308 */ /* 0x0020700000000800 */
[----:B------:R-:W2:Y:S01]  /*1ae0*/  MUFU.SIN R119, R126 ;  /* 0x0000007e00777308 */ /* 0x000ea20000000400 */
[----:B0-----:R-:W-:Y:S01]  /*1af0*/  IADD3 R123, R48, 0xa0, RZ ;  /* 0x000000a0307b7810 */ /* 0x001fe20007ffe0ff */
[----:B---3--:R0:W-:Y:S04]  /*1b00*/  STS.U16 [R117], R42 ;  /* 0x0000002a75007388 */ /* 0x0081e80000000400 */
[----:B----4-:R3:W-:Y:S01]  /*1b10*/  STS.U16 [R41+0x40], R102 ;  /* 0x0000406629007388 */ /* 0x0107e20000000400 */
[----:B0-----:R-:W-:-:S02]  /*1b20*/  LEA.HI.SX32 R42, R121, R48, 0x1b ;  /* 0x00000030792a7211 */ /* 0x001fc400078fdaff */
[-C--:B---3--:R-:W-:Y:S02]  /*1b30*/  LEA R41, R40, R59.reuse, 0x1 ;  /* 0x0000003b28297211 */ /* 0x088fe400078e08ff */
[----:B------:R-:W-:Y:S02]  /*1b40*/  LEA.HI.SX32 R102, R123, R48, 0x1b ;  /* 0x000000307b667211 */ /* 0x000fe400078fdaff */
[----:B------:R-:W-:Y:S01]  /*1b50*/  SHF.L.U32 R40, R48, 0x3, RZ ;  /* 0x0000000330287819 */ /* 0x000fe200000006ff */
[----:B------:R0:W-:Y:S01]  /*1b60*/  STS.U16 [R122+0x80], R103 ;  /* 0x000080677a007388 */ /* 0x0001e20000000400 */
[-C--:B------:R-:W-:Y:S02]  /*1b70*/  LEA R42, R42, R59.reuse, 0x1 ;  /* 0x0000003b2a2a7211 */ /* 0x080fe400078e08ff */
[----:B------:R-:W-:Y:S02]  /*1b80*/  LEA R117, R102, R59, 0x1 ;  /* 0x0000003b66757211 */ /* 0x000fe400078e08ff */
[----:B------:R-:W-:Y:S01]  /*1b90*/  LEA.HI.SX32 R40, R40, R40, 0x1b ;  /* 0x0000002828287211 */ /* 0x000fe200078fdaff */
[----:B------:R3:W-:Y:S01]  /*1ba0*/  STS.U16 [R41+0xc0], R106 ;  /* 0x0000c06a29007388 */ /* 0x0007e20000000400 */
[----:B0-----:R-:W-:-:S02]  /*1bb0*/  LEA R122, R14, R13, 0x8 ;  /* 0x0000000d0e7a7211 */ /* 0x001fc400078e40ff */
[----:B------:R-:W-:Y:S01]  /*1bc0*/  @P4 IADD3 R122, R58, 0x200, RZ ;  /* 0x000002003a7a4810 */ /* 0x000fe20007ffe0ff */
[----:B------:R0:W-:Y:S01]  /*1bd0*/  STS.U16 [R42+0x100], R107 ;  /* 0x0001006b2a007388 */ /* 0x0001e20000000400 */
[----:B------:R-:W-:Y:S01]  /*1be0*/  LEA R40, R40, R59, 0x1 ;  /* 0x0000003b28287211 */ /* 0x000fe200078e08ff */
[C---:B-1----:R-:W-:Y:S01]  /*1bf0*/  FMUL.FTZ R102, R124.reuse, R129 ;  /* 0x000000817c667220 */ /* 0x042fe20000410000 */
[----:B--2---:R-:W-:Y:S01]  /*1c00*/  FMUL.FTZ R103, R124, R119 ;  /* 0x000000777c677220 */ /* 0x004fe20000410000 */
[----:B------:R0:W-:Y:S01]  /*1c10*/  STS.U16 [R117+0x140], R108 ;  /* 0x0001406c75007388 */ /* 0x0001e20000000400 */
[----:B------:R-:W-:-:S03]  /*1c20*/  LEA R122, R122, R59, 0x3 ;  /* 0x0000003b7a7a7211 */ /* 0x000fc600078e18ff */
[----:B------:R0:W-:Y:S04]  /*1c30*/  STS.U16 [R118+0x180], R109 ;  /* 0x0001806d76007388 */ /* 0x0001e80000000400 */
[----:B------:R0:W-:Y:S01]  /*1c40*/  STS.U16 [R120+0x1c0], R115 ;  /* 0x0001c07378007388 */ /* 0x0001e20000000400 */
[----:B------:R-:W-:-:S03]  /*1c50*/  NOP ;  /* 0x0000000000007918 */ /* 0x000fc60000000000 */
[----:B------:R0:W1:Y:S04]  /*1c60*/  LDS.U16 R123, [R40] ;  /* 0x00000000287b7984 */ /* 0x0000680000000400 */
[----:B------:R0:W2:Y:S04]  /*1c70*/  LDS.U16 R127, [R40+0x2] ;  /* 0x00000200287f7984 */ /* 0x0000a80000000400 */
[----:B------:R0:W4:Y:S04]  /*1c80*/  LDS.U16 R135, [R40+0x4] ;  /* 0x0000040028877984 */ /* 0x0001280000000400 */
[----:B------:R0:W0:Y:S04]  /*1c90*/  LDS.U16 R133, [R40+0x6] ;  /* 0x0000060028857984 */ /* 0x0000280000000400 */
[----:B------:R0:W0:Y:S04]  /*1ca0*/  LDS.U16 R136, [R40+0x8] ;  /* 0x0000080028887984 */ /* 0x0000280000000400 */
[----:B------:R0:W0:Y:S04]  /*1cb0*/  LDS.U16 R140, [R40+0xa] ;  /* 0x00000a00288c7984 */ /* 0x0000280000000400 */
[----:B------:R0:W0:Y:S04]  /*1cc0*/  LDS.U16 R150, [R40+0xc] ;  /* 0x00000c0028967984 */ /* 0x0000280000000400 */
[----:B------:R0:W0:Y:S04]  /*1cd0*/  LDS.U16 R138, [R40+0xe] ;  /* 0x00000e00288a7984 */ /* 0x0000280000000400 */
[----:B------:R0:W-:Y:S01]  /*1ce0*/  STS.64 [R122+0xa80], R102 ;  /* 0x000a80667a007388 */ /* 0x0001e20000000a00 */
[----:B---3--:R-:W-:Y:S01]  /*1cf0*/  @P3 LEA R106, R58, R59, 0x3 ;  /* 0x0000003b3a6a3211 */ /* 0x008fe200078e18ff */
[----:B------:R-:W-:Y:S06]  /*1d00*/  BAR.SYNC.DEFER_BLOCKING 0x0 ;  /* 0x0000000000007b1d */ /* 0x000fec0000010000 */
[----:B------:R-:W3:Y:S01]  /*1d10*/  @P3 LDS.64 R106, [R106+0x1a88] ;  /* 0x001a88006a6a3984 */ /* 0x000ee20000000a00 */
[----:B-1----:R-:W-:Y:S05]  /*1d20*/  @P3 BRA `(.L_x_17601) ;  /* 0x00000000002c3947 */ /* 0x002fea0003800000 */
[----:B------:R-:W-:Y:S01]  /*1d30*/  ISETP.NE.AND P5, PT, R29, R116, PT ;  /* 0x000000741d00720c */ /* 0x000fe20003fa5270 */
[----:B0--3--:R-:W-:Y:S01]  /*1d40*/  HFMA2.MMA R107, -RZ, RZ, 0, 0 ;  /* 0x00000000ff6b7435 */ /* 0x009fe200000001ff */
        /* <DEDUP_REMOVED lines=8> */
[----:B------:R1:W0:Y:S02]  /*1dd0*/  LDS.64 R106, [R40+0xa80] ;  /* 0x000a8000286a7984 */ /* 0x0002240000000a00 */
.L_x_17601:
[----:B------:R-:W-:Y:S05]  /*1de0*/  BSYNC B0 ;  /* 0x0000000000007941 */ /* 0x000fea0003800000 */
.L_x_17600:
[----:B------:R-:W-:Y:S02]  /*1df0*/  ISETP.NE.AND P5, PT, R46, RZ, PT ;  /* 0x000000ff2e00720c */ /* 0x000fe40003fa5270 */
[----:B0-----:R-:W-:Y:S02]  /*1e00*/  CS2R R108, SRZ ;  /* 0x00000000006c7805 */ /* 0x001fe4000001ff00 */
[----:B------:R-:W-:-:S13]  /*1e10*/  ISETP.LT.OR P6, PT, R29, 0x2, P5 ;  /* 0x000000021d00780c */ /* 0x000fda0002fc1670 */
[----:B------:R-:W0:Y:S01]  /*1e20*/  @!P6 LDC R41, c[0x0][0x21c] ;  /* 0x00008700ff29eb82 */ /* 0x000e220000000800 */
[----:B-1----:R-:W-:-:S05]  /*1e30*/  @!P6 IADD3 R40, R29, -0x2, RZ ;  /* 0xfffffffe1d28e810 */ /* 0x002fca0007ffe0ff */
[----:B0-----:R-:W-:-:S04]  /*1e40*/  @!P6 IMAD R41, R40, R41, R13 ;  /* 0x000000292829e224 */ /* 0x001fc800078e020d */
[----:B------:R-:W-:-:S05]  /*1e50*/  @!P6 IMAD.WIDE R40, R41, 0x10, R100 ;  /* 0x000000102928e825 */ /* 0x000fca00078e0264 */
[----:B------:R0:W2:Y:S01]  /*1e60*/  @!P6 LDG.E.64 R108, desc[UR10][R40.64+0x8] ;  /* 0x0000080a286ce981 */ /* 0x0000a2000c1e1b00 */
[----:B------:R-:W-:Y:S01]  /*1e70*/  FMUL.FTZ R42, R10, R63 ;  /* 0x0000003f0a2a7220 */ /* 0x000fe20000410000 */
[-C--:B------:R-:W-:Y:S01]  /*1e80*/  FMUL.FTZ R117, R8, R43.reuse ;  /* 0x0000002b08757220 */ /* 0x080fe20000410000 */
[-C--:B------:R-:W-:Y:S01]  /*1e90*/  FMUL.FTZ R119, R6, R43.reuse ;  /* 0x0000002b06777220 */ /* 0x080fe20000410000 */
[----:B------:R-:W-:Y:S02]  /*1ea0*/  HADD2.F32 R121, -RZ, R92.H0_H0 ;  /* 0x2000005cff797230 */ /* 0x000fe40000004100 */
[----:B------:R-:W-:Y:S01]  /*1eb0*/  FMUL.RZ R120, R42, 0.15915493667125701904 ;  /* 0x3e22f9832a787820 */ /* 0x000fe2000040c000 */
[----:B------:R-:W-:Y:S01]  /*1ec0*/  FMUL.FTZ R42, R10, R43 ;  /* 0x0000002b0a2a7220 */ /* 0x000fe20000410000 */
[----:B------:R-:W-:Y:S01]  /*1ed0*/  FMUL.FTZ R43, R8, R63 ;  /* 0x0000003f082b7220 */ /* 0x000fe20000410000 */
[----:B------:R-:W-:Y:S01]  /*1ee0*/  MUFU.EX2 R117, R117 ;  /* 0x0000007500757308 */ /* 0x000fe20000000800 */
[----:B------:R-:W-:Y:S01]  /*1ef0*/  FMUL.FTZ R129, R12, R121 ;  /* 0x000000790c817220 */ /* 0x000fe20000410000 */
[----:B0-----:R-:W-:Y:S01]  /*1f00*/  FMUL.FTZ R40, R6, R63 ;  /* 0x0000003f06287220 */ /* 0x001fe20000410000 */
[----:B------:R-:W-:Y:S01]  /*1f10*/  FMUL.RZ R122, R43, 0.15915493667125701904 ;  /* 0x3e22f9832b7a7820 */ /* 0x000fe2000040c000 */
[----:B------:R-:W-:Y:S01]  /*1f20*/  ISETP.GE.AND P6, PT, R48, 0x1, PT ;  /* 0x000000013000780c */ /* 0x000fe20003fc6270 */
[----:B------:R-:W-:Y:S01]  /*1f30*/  HADD2.F32 R138, -RZ, R138.H0_H0 ;  /* 0x2000008aff8a7230 */ /* 0x000fe20000004100 */
[----:B------:R-:W-:Y:S01]  /*1f40*/  ISETP.GE.OR P5, PT, R29, R116, P5 ;  /* 0x000000741d00720c */ /* 0x000fe20002fa6670 */
[----:B------:R-:W-:Y:S01]  /*1f50*/  HADD2.F32 R150, -RZ, R150.H0_H0 ;  /* 0x20000096ff967230 */ /* 0x000fe20000004100 */
[----:B------:R-:W-:Y:S01]  /*1f60*/  MUFU.SIN R115, R120 ;  /* 0x0000007800737308 */ /* 0x000fe20000000400 */
[----:B------:R-:W-:Y:S01]  /*1f70*/  HADD2.F32 R140, -RZ, R140.H0_H0 ;  /* 0x2000008cff8c7230 */ /* 0x000fe20000004100 */
[----:B------:R-:W-:Y:S01]  /*1f80*/  BSSY B0, `(.L_x_17602) ;  /* 0x00000e0000007945 */ /* 0x000fe20003800000 */
[----:B------:R-:W-:-:S02]  /*1f90*/  HADD2.F32 R136, -RZ, R136.H0_H0 ;  /* 0x20000088ff887230 */ /* 0x000fc40000004100 */
[----:B------:R-:W-:Y:S02]  /*1fa0*/  HADD2.F32 R133, -RZ, R133.H0_H0 ;  /* 0x20000085ff857230 */ /* 0x000fe40000004100 */
[----:B----4-:R-:W-:Y:S01]  /*1fb0*/  HADD2.F32 R135, -RZ, R135.H0_H0 ;  /* 0x20000087ff877230 */ /* 0x010fe20000004100 */
[----:B------:R-:W0:Y:S01]  /*1fc0*/  MUFU.EX2 R42, R42 ;  /* 0x0000002a002a7308 */ /* 0x000e220000000800 */
[----:B------:R-:W-:Y:S02]  /*1fd0*/  HADD2.F32 R142, -RZ, R123.H0_H0 ;  /* 0x2000007bff8e7230 */ /* 0x000fe40000004100 */
[----:B------:R-:W-:-:S05]  /*1fe0*/  FADD.FTZ R123, R27, R27 ;  /* 0x0000001b1b7b7221 */ /* 0x000fca0000010000 */
[----:B------:R1:W4:Y:S08]  /*1ff0*/  MUFU.COS R125, R120 ;  /* 0x00000078007d7308 */ /* 0x0003300000000000 */
[----:B------:R-:W3:Y:S01]  /*2000*/  MUFU.SIN R118, R122 ;  /* 0x0000007a00767308 */ /* 0x000ee20000000400 */
[----:B-1----:R-:W-:Y:S01]  /*2010*/  FMUL.RZ R120, R40, 0.15915493667125701904 ;  /* 0x3e22f98328787820 */ /* 0x002fe2000040c000 */
[----:B0-----:R-:W-:-:S04]  /*2020*/  FMUL.FTZ R126, R42, R115 ;  /* 0x000000732a7e7220 */ /* 0x001fc80000410000 */
[----:B------:R-:W-:Y:S02]  /*2030*/  FMUL.FTZ R40, R126, R129 ;  /* 0x000000817e287220 */ /* 0x000fe40000410000 */
[----:B------:R0:W-:Y:S01]  /*2040*/  MUFU.EX2 R146, R119 ;  /* 0x0000007700927308 */ /* 0x0001e20000000800 */
[----:B----4-:R-:W-:Y:S01]  /*2050*/  FMUL.FTZ R125, R42, R125 ;  /* 0x0000007d2a7d7220 */ /* 0x010fe20000410000 */
[----:B------:R-:W-:-:S03]  /*2060*/  FMUL.FTZ R42, RZ, R126 ;  /* 0x0000007eff2a7220 */ /* 0x000fc60000410000 */
[----:B------:R-:W-:Y:S01]  /*2070*/  FFMA.FTZ R40, RZ, R125, R40 ;  /* 0x0000007dff287223 */ /* 0x000fe20000010028 */
[----:B------:R-:W-:Y:S02]  /*2080*/  FFMA.FTZ R115, R125, R129, -R42 ;  /* 0x000000817d737223 */ /* 0x000fe4000001082a */
[----:B------:R-:W1:Y:S01]  /*2090*/  MUFU.COS R43, R120 ;  /* 0x00000078002b7308 */ /* 0x000e620000000000 */
[----:B0-----:R-:W-:Y:S02]  /*20a0*/  HADD2.F32 R119, -RZ, R92.H1_H1 ;  /* 0x3000005cff777230 */ /* 0x001fe40000004100 */
[----:B---3--:R-:W-:Y:S01]  /*20b0*/  FMUL.FTZ R131, R117, R118 ;  /* 0x0000007675837220 */ /* 0x008fe20000410000 */
[----:B------:R-:W-:Y:S01]  /*20c0*/  FADD.FTZ R42, RZ, R40 ;  /* 0x00000028ff2a7221 */ /* 0x000fe20000010000 */
[----:B------:R-:W-:Y:S01]  /*20d0*/  FMUL.FTZ R40, R102, R126 ;  /* 0x0000007e66287220 */ /* 0x000fe20000410000 */
[----:B------:R-:W-:Y:S02]  /*20e0*/  FFMA.FTZ R115, R10, R119, R115 ;  /* 0x000000770a737223 */ /* 0x000fe40000010073 */
[----:B------:R-:W0:Y:S01]  /*20f0*/  MUFU.COS R124, R122 ;  /* 0x0000007a007c7308 */ /* 0x000e220000000000 */
[----:B------:R-:W-:Y:S01]  /*2100*/  FFMA.FTZ R40, R103, R125, R40 ;  /* 0x0000007d67287223 */ /* 0x000fe20000010028 */
[----:B------:R-:W-:-:S06]  /*2110*/  FMUL.FTZ R137, R131, R115 ;  /* 0x0000007383897220 */ /* 0x000fcc0000410000 */
[----:B------:R-:W3:Y:S01]  /*2120*/  MUFU.SIN R41, R120 ;  /* 0x0000007800297308 */ /* 0x000ee20000000400 */
[----:B-1----:R-:W-:Y:S01]  /*2130*/  FMUL.FTZ R148, R146, R43 ;  /* 0x0000002b92947220 */ /* 0x002fe20000410000 */
[----:B------:R-:W-:Y:S01]  /*2140*/  FMUL.FTZ R43, R131, R42 ;  /* 0x0000002a832b7220 */ /* 0x000fe20000410000 */
[----:B0-----:R-:W-:Y:S01]  /*2150*/  FMUL.FTZ R124, R117, R124 ;  /* 0x0000007c757c7220 */ /* 0x001fe20000410000 */
[----:B------:R-:W-:-:S03]  /*2160*/  HADD2.F32 R117, -RZ, R93.H0_H0 ;  /* 0x2000005dff757230 */ /* 0x000fc60000004100 */
[C---:B------:R-:W-:Y:S01]  /*2170*/  FFMA.FTZ R43, R124.reuse, R115, -R43 ;  /* 0x000000737c2b7223 */ /* 0x040fe2000001082b */
[----:B------:R-:W-:Y:S01]  /*2180*/  FFMA.FTZ R137, R124, R42, R137 ;  /* 0x0000002a7c897223 */ /* 0x000fe20000010089 */
[----:B---3--:R-:W-:Y:S01]  /*2190*/  FMUL.FTZ R146, R146, R41 ;  /* 0x0000002992927220 */ /* 0x008fe20000410000 */
[----:B------:R-:W-:Y:S01]  /*21a0*/  FMUL.FTZ R41, R103, R126 ;  /* 0x0000007e67297220 */ /* 0x000fe20000410000 */
[----:B------:R-:W-:Y:S01]  /*21b0*/  FFMA.FTZ R139, R8, R117, R43 ;  /* 0x00000075088b7223 */ /* 0x000fe2000001002b */
[CC--:B------:R-:W-:Y:S01]  /*21c0*/  FMUL.FTZ R43, R131.reuse, R40.reuse ;  /* 0x00000028832b7220 */ /* 0x0c0fe20000410000 */
[----:B------:R-:W-:Y:S01]  /*21d0*/  FADD.FTZ R137, RZ, R137 ;  /* 0x00000089ff897221 */ /* 0x000fe20000010000 */
[----:B------:R-:W-:Y:S01]  /*21e0*/  FFMA.FTZ R41, R102, R125, -R41 ;  /* 0x0000007d66297223 */ /* 0x000fe20000010829 */
[C---:B------:R-:W-:Y:S02]  /*21f0*/  FMUL.FTZ R141, R146.reuse, R139 ;  /* 0x0000008b928d7220 */ /* 0x040fe40000410000 */
[----:B------:R-:W-:Y:S01]  /*2200*/  FMUL.FTZ R42, R146, R137 ;  /* 0x00000089922a7220 */ /* 0x000fe20000410000 */
[-C--:B------:R-:W-:Y:S01]  /*2210*/  FMUL.FTZ R115, R131, R41.reuse ;  /* 0x0000002983737220 */ /* 0x080fe20000410000 */
[----:B------:R-:W-:Y:S01]  /*2220*/  FFMA.FTZ R43, R124, R41, -R43 ;  /* 0x000000297c2b7223 */ /* 0x000fe2000001082b */
[C---:B------:R-:W-:Y:S01]  /*2230*/  FFMA.FTZ R141, R148.reuse, R137, R141 ;  /* 0x00000089948d7223 */ /* 0x040fe2000001008d */
[----:B------:R-:W-:Y:S01]  /*2240*/  FFMA.FTZ R139, R148, R139, -R42 ;  /* 0x0000008b948b7223 */ /* 0x000fe2000001082a */
[----:B------:R-:W-:Y:S01]  /*2250*/  FFMA.FTZ R41, R124, R40, R115 ;  /* 0x000000287c297223 */ /* 0x000fe20000010073 */
[----:B------:R-:W-:-:S02]  /*2260*/  HADD2.F32 R115, -RZ, R93.H1_H1 ;  /* 0x3000005dff737230 */ /* 0x000fc40000004100 */
[----:B------:R-:W-:Y:S01]  /*2270*/  FADD.FTZ R128, RZ, R141 ;  /* 0x0000008dff807221 */ /* 0x000fe20000010000 */
[C---:B------:R-:W-:Y:S01]  /*2280*/  FMUL.FTZ R40, R146.reuse, R43 ;  /* 0x0000002b92287220 */ /* 0x040fe20000410000 */
[----:B------:R-:W-:Y:S01]  /*2290*/  FMUL.FTZ R137, R146, R41 ;  /* 0x0000002992897220 */ /* 0x000fe20000410000 */
[----:B------:R-:W-:Y:S02]  /*22a0*/  FFMA.FTZ R118, R6, R115, R139 ;  /* 0x0000007306767223 */ /* 0x000fe4000001008b */
[C---:B------:R-:W-:Y:S01]  /*22b0*/  FFMA.FTZ R40, R148.reuse, R41, R40 ;  /* 0x0000002994287223 */ /* 0x040fe20000010028 */
[----:B------:R-:W-:Y:S01]  /*22c0*/  FFMA.FTZ R120, R148, R43, -R137 ;  /* 0x0000002b94787223 */ /* 0x000fe20000010889 */
[----:B------:R-:W0:Y:S04]  /*22d0*/  SHFL.UP PT, R139, R128, 0x1, RZ ;  /* 0x04200000808b7989 */ /* 0x000e2800000e00ff */
        /* <DEDUP_REMOVED lines=55> */
[----:B------:R-:W-:Y:S01]  /*2650*/  @!P5 LEA R130, R13, R59, 0x4 ;  /* 0x0000003b0d82d211 */ /* 0x000fe200078e20ff */
        /* <DEDUP_REMOVED lines=11> */
[----:B------:R-:W4:Y:S04]  /*2710*/  SHFL.UP PT, R43, R122, 0x10, RZ ;  /* 0x060000007a2b7989 */ /* 0x000f2800000e00ff */
[----:B--2---:R-:W-:Y:S04]  /*2720*/  SHFL.IDX PT, R109, R109, RZ, 0x1f ;  /* 0x00001fff6d6d7589 */ /* 0x004fe800000e0000 */
[----:B------:R2:W-:Y:S01]  /*2730*/  SHFL.IDX PT, R132, R108, RZ, 0x1f ;  /* 0x00001fff6c847589 */ /* 0x0005e200000e0000 */
[C---:B0-----:R-:W-:Y:S01]  /*2740*/  FMUL.FTZ R141, R122.reuse, R139 ;  /* 0x0000008b7a8d7220 */ /* 0x041fe20000410000 */
[----:B-1----:R-:W-:Y:S01]  /*2750*/  FMUL.FTZ R40, R122, R41 ;  /* 0x000000297a287220 */ /* 0x002fe20000410000 */
[----:B--2--5:R-:W-:Y:S01]  /*2760*/  FMUL.FTZ R108, R104, R138 ;  /* 0x0000008a686c7220 */ /* 0x024fe20000410000 */
[-C--:B---3--:R-:W-:Y:S01]  /*2770*/  FMUL.FTZ R42, R122, R137.reuse ;  /* 0x000000897a2a7220 */ /* 0x088fe20000410000 */
[----:B------:R-:W-:-:S02]  /*2780*/  FFMA.FTZ R141, R120, R137, -R141 ;  /* 0x00000089788d7223 */ /* 0x000fc4000001088d */
[C---:B------:R-:W-:Y:S01]  /*2790*/  FFMA.FTZ R151, R105.reuse, R150, R108 ;  /* 0x0000009669977223 */ /* 0x040fe2000001006c */
[----:B------:R-:W-:Y:S01]  /*27a0*/  FMUL.FTZ R108, R104, R140 ;  /* 0x0000008c686c7220 */ /* 0x000fe20000410000 */
[-C--:B----4-:R-:W-:Y:S01]  /*27b0*/  FFMA.FTZ R137, R120, R43.reuse, R40 ;  /* 0x0000002b78897223 */ /* 0x090fe20000010028 */
[----:B------:R-:W-:Y:S01]  /*27c0*/  FMUL.FTZ R40, R122, R43 ;  /* 0x0000002b7a287220 */ /* 0x000fe20000410000 */
[----:B------:R-:W-:Y:S01]  /*27d0*/  FFMA.FTZ R139, R120, R139, R42 ;  /* 0x0000008b788b7223 */ /* 0x000fe2000001002a */
[----:B------:R-:W-:Y:S01]  /*27e0*/  @P6 FADD.FTZ R118, R118, R141 ;  /* 0x0000008d76766221 */ /* 0x000fe20000010000 */
[----:B------:R-:W-:Y:S02]  /*27f0*/  CS2R R42, SRZ ;  /* 0x00000000002a7805 */ /* 0x000fe4000001ff00 */
[----:B------:R-:W-:Y:S01]  /*2800*/  FSEL R137, R122, R137, !P6 ;  /* 0x000000897a897208 */ /* 0x000fe20007000000 */
[----:B------:R-:W-:Y:S01]  /*2810*/  @P6 FFMA.FTZ R120, R120, R41, -R40 ;  /* 0x0000002978786223 */ /* 0x000fe20000010828 */
[----:B------:R-:W-:Y:S01]  /*2820*/  @P6 FADD.FTZ R128, R128, R139 ;  /* 0x0000008b80806221 */ /* 0x000fe20000010000 */
[----:B------:R-:W-:Y:S01]  /*2830*/  HFMA2.MMA R41, -RZ, RZ, 0, 0 ;  /* 0x00000000ff297435 */ /* 0x000fe200000001ff */
[----:B------:R-:W-:Y:S01]  /*2840*/  SHFL.UP PT, R118, R118, 0x1, RZ ;  /* 0x0420000076767989 */ /* 0x000fe200000e00ff */
[----:B------:R-:W-:Y:S01]  /*2850*/  MOV R40, 0x3f800000 ;  /* 0x3f80000000287802 */ /* 0x000fe20000000f00 */
[----:B------:R-:W-:-:S02]  /*2860*/  FFMA.FTZ R143, R105, R136, R108 ;  /* 0x00000088698f7223 */ /* 0x000fc4000001006c */
[----:B------:R-:W0:Y:S04]  /*2870*/  SHFL.UP PT, R137, R137, 0x1, RZ ;  /* 0x0420000089897989 */ /* 0x000e2800000e00ff */
[----:B------:R-:W1:Y:S04]  /*2880*/  SHFL.UP PT, R120, R120, 0x1, RZ ;  /* 0x0420000078787989 */ /* 0x000e6800000e00ff */
[----:B------:R-:W2:Y:S04]  /*2890*/  SHFL.UP PT, R128, R128, 0x1, RZ ;  /* 0x0420000080807989 */ /* 0x000ea800000e00ff */
[----:B------:R3:W4:Y:S01]  /*28a0*/  @!P5 LDS.128 R40, [R130+0x1b80] ;  /* 0x001b80008228d984 */ /* 0x0007220000000c00 */
[C---:B0-----:R-:W-:Y:S01]  /*28b0*/  FMUL.FTZ R139, R137.reuse, R109 ;  /* 0x0000006d898b7220 */ /* 0x041fe20000410000 */
[----:B------:R-:W-:Y:S01]  /*28c0*/  FMUL.FTZ R122, R137, R132 ;  /* 0x00000084897a7220 */ /* 0x000fe20000410000 */
[----:B------:R-:W-:-:S02]  /*28d0*/  FMUL.FTZ R137, R105, R140 ;  /* 0x0000008c69897220 */ /* 0x000fc40000410000 */
[C---:B-1----:R-:W-:Y:S01]  /*28e0*/  FFMA.FTZ R139, R120.reuse, R132, -R139 ;  /* 0x00000084788b7223 */ /* 0x042fe2000001088b */
[----:B------:R-:W-:Y:S01]  /*28f0*/  FFMA.FTZ R141, R120, R109, R122 ;  /* 0x0000006d788d7223 */ /* 0x000fe2000001007a */
[----:B------:R-:W-:Y:S01]  /*2900*/  FADD.FTZ R120, R25, R25 ;  /* 0x0000001919787221 */ /* 0x000fe20000010000 */
[----:B------:R-:W-:Y:S01]  /*2910*/  FFMA.FTZ R137, R104, R136, -R137 ;  /* 0x0000008868897223 */ /* 0x000fe20000010889 */
[----:B------:R-:W-:Y:S01]  /*2920*/  @P4 FADD.FTZ R132, R118, R139 ;  /* 0x0000008b76844221 */ /* 0x000fe20000010000 */
[C---:B------:R-:W-:Y:S01]  /*2930*/  FMUL.FTZ R139, R105.reuse, R138 ;  /* 0x0000008a698b7220 */ /* 0x040fe20000410000 */
[----:B------:R-:W-:Y:S01]  /*2940*/  FADD.FTZ R118, R24, R24 ;  /* 0x0000001818767221 */ /* 0x000fe20000010000 */
[----:B--2---:R-:W-:Y:S01]  /*2950*/  @P4 FADD.FTZ R109, R128, R141 ;  /* 0x0000008d806d4221 */ /* 0x004fe20000010000 */
[----:B------:R-:W-:Y:S01]  /*2960*/  FMUL.FTZ R145, R120, R137 ;  /* 0x0000008978917220 */ /* 0x000fe20000410000 */
[----:B------:R-:W-:Y:S01]  /*2970*/  FFMA.FTZ R139, R104, R150, -R139 ;  /* 0x00000096688b7223 */ /* 0x000fe2000001088b */
[----:B------:R-:W-:Y:S01]  /*2980*/  FMUL.FTZ R151, R118, R151 ;  /* 0x0000009776977220 */ /* 0x000fe20000410000 */
[----:B------:R-:W-:Y:S01]  /*2990*/  FMUL.FTZ R143, R120, R143 ;  /* 0x0000008f788f7220 */ /* 0x000fe20000410000 */
[----:B------:R-:W-:Y:S01]  /*29a0*/  FMUL.FTZ R137, R105, R133 ;  /* 0x0000008569897220 */ /* 0x000fe20000410000 */
[----:B------:R-:W-:Y:S01]  /*29b0*/  FMUL.FTZ R153, R118, R139 ;  /* 0x0000008b76997220 */ /* 0x000fe20000410000 */
[-C--:B------:R-:W-:Y:S01]  /*29c0*/  FMUL.FTZ R139, R146, R151.reuse ;  /* 0x00000097928b7220 */ /* 0x080fe20000410000 */
[----:B------:R-:W-:Y:S01]  /*29d0*/  FMUL.FTZ R141, R148, R151 ;  /* 0x00000097948d7220 */ /* 0x000fe20000410000 */
[----:B------:R-:W-:Y:S01]  /*29e0*/  FADD.FTZ R122, R26, R26 ;  /* 0x0000001a1a7a7221 */ /* 0x000fe20000010000 */
[----:B------:R-:W-:Y:S01]  /*29f0*/  FFMA.FTZ R137, R104, R135, -R137 ;  /* 0x0000008768897223 */ /* 0x000fe20000010889 */
[-C--:B------:R-:W-:Y:S01]  /*2a00*/  FFMA.FTZ R108, R148, R153.reuse, -R139 ;  /* 0x00000099946c7223 */ /* 0x080fe2000001088b */
[----:B------:R-:W-:Y:S01]  /*2a10*/  FFMA.FTZ R128, -R146, R153, -R141 ;  /* 0x0000009992807223 */ /* 0x000fe2000001098d */
[----:B------:R-:W-:-:S02]  /*2a20*/  ISETP.NE.AND P4, PT, R46, 0x1f, PT ;  /* 0x0000001f2e00780c */ /* 0x000fc40003f85270 */
[----:B---3--:R-:W-:Y:S01]  /*2a30*/  FADD.FTZ R130, R145, R108 ;  /* 0x0000006c91827221 */ /* 0x008fe20000010000 */
[----:B------:R-:W-:Y:S01]  /*2a40*/  FMUL.FTZ R108, R104, R133 ;  /* 0x00000085686c7220 */ /* 0x000fe20000410000 */
[----:B------:R-:W-:Y:S02]  /*2a50*/  FADD.FTZ R128, -R143, R128 ;  /* 0x000000808f807221 */ /* 0x000fe40000010100 */
[----:B------:R-:W-:Y:S01]  /*2a60*/  FMUL.FTZ R147, R131, -R130 ;  /* 0x8000008283937220 */ /* 0x000fe20000410000 */
[----:B------:R-:W-:Y:S01]  /*2a70*/  FFMA.FTZ R139, R105, R135, R108 ;  /* 0x00000087698b7223 */ /* 0x000fe2000001006c */
[-C--:B------:R-:W-:Y:S02]  /*2a80*/  FMUL.FTZ R141, R131, -R128.reuse ;  /* 0x80000080838d7220 */ /* 0x080fe40000410000 */
[----:B------:R-:W-:Y:S01]  /*2a90*/  FFMA.FTZ R128, R124, R128, R147 ;  /* 0x000000807c807223 */ /* 0x000fe20000010093 */
[----:B------:R-:W-:Y:S01]  /*2aa0*/  FMUL.FTZ R139, R122, R139 ;  /* 0x0000008b7a8b7220 */ /* 0x000fe20000410000 */
[----:B------:R-:W-:Y:S01]  /*2ab0*/  FFMA.FTZ R147, R124, R130, -R141 ;  /* 0x000000827c937223 */ /* 0x000fe2000001088d */
[----:B------:R-:W-:Y:S01]  /*2ac0*/  FMUL.FTZ R130, R122, R137 ;  /* 0x000000897a827220 */ /* 0x000fe20000410000 */
[C---:B------:R-:W-:Y:S01]  /*2ad0*/  FMUL.FTZ R141, R146.reuse, -R106 ;  /* 0x8000006a928d7220 */ /* 0x040fe20000410000 */
[----:B------:R-:W-:Y:S01]  /*2ae0*/  FADD.FTZ R128, -R139, R128 ;  /* 0x000000808b807221 */ /* 0x000fe20000010100 */
[-C--:B------:R-:W-:Y:S01]  /*2af0*/  FMUL.FTZ R137, R146, R107.reuse ;  /* 0x0000006b92897220 */ /* 0x080fe20000410000 */
[----:B------:R-:W-:Y:S01]  /*2b00*/  FADD.FTZ R147, R130, R147 ;  /* 0x0000009382937221 */ /* 0x000fe20000010000 */
[----:B------:R-:W-:Y:S01]  /*2b10*/  FFMA.FTZ R141, R148, -R107, R141 ;  /* 0x8000006b948d7223 */ /* 0x000fe2000001008d */
[----:B------:R-:W-:Y:S01]  /*2b20*/  FMUL.FTZ R108, R126, -R128 ;  /* 0x800000807e6c7220 */ /* 0x000fe20000410000 */
[----:B------:R-:W-:Y:S01]  /*2b30*/  FFMA.FTZ R137, R148, R106, -R137 ;  /* 0x0000006a94897223 */ /* 0x000fe20000010889 */
[----:B------:R-:W-:Y:S01]  /*2b40*/  FMUL.FTZ R155, R126, -R147 ;  /* 0x800000937e9b7220 */ /* 0x000fe20000410000 */
[----:B------:R-:W-:Y:S01]  /*2b50*/  FMUL.FTZ R149, R131, -R141 ;  /* 0x8000008d83957220 */ /* 0x000fe20000410000 */
[----:B------:R-:W-:Y:S01]  /*2b60*/  FFMA.FTZ R147, R125, R147, -R108 ;  /* 0x000000937d937223 */ /* 0x000fe2000001086c */
[----:B------:R-:W-:-:S02]  /*2b70*/  HADD2.F32 R108, -RZ, R127.H0_H0 ;  /* 0x2000007fff6c7230 */ /* 0x000fc40000004100 */
[----:B------:R-:W-:Y:S01]  /*2b80*/  FFMA.FTZ R144, R125, R128, R155 ;  /* 0x000000807d907223 */ /* 0x000fe2000001009b */
[-C--:B------:R-:W-:Y:S01]  /*2b90*/  FFMA.FTZ R149, R124, R137.reuse, -R149 ;  /* 0x000000897c957223 */ /* 0x080fe20000010895 */
[----:B------:R-:W-:Y:S01]  /*2ba0*/  FMUL.FTZ R137, R131, -R137 ;  /* 0x8000008983897220 */ /* 0x000fe20000410000 */
[CC--:B------:R-:W-:Y:S01]  /*2bb0*/  FMUL.FTZ R127, R105.reuse, R108.reuse ;  /* 0x0000006c697f7220 */ /* 0x0c0fe20000410000 */
[----:B------:R-:W-:Y:S02]  /*2bc0*/  FMUL.FTZ R152, R104, R108 ;  /* 0x0000006c68987220 */ /* 0x000fe40000410000 */
[----:B------:R-:W-:Y:S01]  /*2bd0*/  FFMA.FTZ R137, R124, R141, R137 ;  /* 0x0000008d7c897223 */ /* 0x000fe20000010089 */
[----:B------:R-:W-:Y:S01]  /*2be0*/  FMUL.FTZ R156, R126, -R149 ;  /* 0x800000957e9c7220 */ /* 0x000fe20000410000 */
[-C--:B------:R-:W-:Y:S01]  /*2bf0*/  FFMA.FTZ R128, R104, R142.reuse, -R127 ;  /* 0x0000008e68807223 */ /* 0x080fe2000001087f */
[----:B------:R-:W-:Y:S01]  /*2c00*/  FFMA.FTZ R152, R105, R142, R152 ;  /* 0x0000008e69987223 */ /* 0x000fe20000010098 */
[-C--:B------:R-:W-:Y:S01]  /*2c10*/  FMUL.FTZ R154, R126, -R137.reuse ;  /* 0x800000897e9a7220 */ /* 0x080fe20000410000 */
[----:B------:R-:W-:Y:S01]  /*2c20*/  FFMA.FTZ R156, R125, R137, R156 ;  /* 0x000000897d9c7223 */ /* 0x000fe2000001009c */
[C---:B------:R-:W-:Y:S01]  /*2c30*/  FMUL.FTZ R128, R123.reuse, R128 ;  /* 0x000000807b807220 */ /* 0x040fe20000410000 */
[----:B------:R-:W-:Y:S01]  /*2c40*/  FMUL.FTZ R127, R123, R152 ;  /* 0x000000987b7f7220 */ /* 0x000fe20000410000 */
[----:B------:R-:W-:-:S02]  /*2c50*/  FFMA.FTZ R152, R125, R149, -R154 ;  /* 0x000000957d987223 */ /* 0x000fc4000001089a */
[----:B------:R-:W-:Y:S01]  /*2c60*/  FADD.FTZ R147, R128, R147 ;  /* 0x0000009380937221 */ /* 0x000fe20000010000 */
[----:B------:R-:W-:Y:S01]  /*2c70*/  FADD.FTZ R149, -R127, R144 ;  /* 0x000000907f957221 */ /* 0x000fe20000010100 */
[----:B------:R0:W1:Y:S04]  /*2c80*/  SHFL.DOWN PT, R160, R156, 0x1, 0x1f ;  /* 0x08201f009ca07f89 */ /* 0x00006800000e0000 */
[----:B------:R0:W2:Y:S04]  /*2c90*/  SHFL.DOWN PT, R158, R152, 0x1, 0x1f ;  /* 0x08201f00989e7f89 */ /* 0x0000a800000e0000 */
[----:B------:R0:W3:Y:S04]  /*2ca0*/  SHFL.DOWN PT, R157, R147, 0x1, 0x1f ;  /* 0x08201f00939d7f89 */ /* 0x0000e800000e0000 */
[----:B------:R0:W0:Y:S01]  /*2cb0*/  SHFL.DOWN PT, R154, R149, 0x1, 0x1f ;  /* 0x08201f00959a7f89 */ /* 0x00002200000e0000 */
[----:B----4-:R-:W-:Y:S05]  /*2cc0*/  @!P4 BRA `(.L_x_17603) ;  /* 0x00000000002cc947 */ /* 0x010fea0003800000 */
[C---:B0-----:R-:W-:Y:S01]  /*2cd0*/  FMUL.FTZ R141, R156.reuse, R154 ;  /* 0x0000009a9c8d7220 */ /* 0x041fe20000410000 */
[C---:B-1----:R-:W-:Y:S01]  /*2ce0*/  FMUL.FTZ R137, R156.reuse, R160 ;  /* 0x000000a09c897220 */ /* 0x042fe20000410000 */
[-C--:B---3--:R-:W-:Y:S02]  /*2cf0*/  FMUL.FTZ R155, R156, R157.reuse ;  /* 0x0000009d9c9b7220 */ /* 0x088fe40000410000 */
        /* <DEDUP_REMOVED lines=8> */
.L_x_17603:
[----:B------:R-:W-:Y:S05]  /*2d80*/  BSYNC B0 ;  /* 0x0000000000007941 */ /* 0x000fea0003800000 */
.L_x_17602:
[----:B------:R-:W-:Y:S01]  /*2d90*/  ISETP.GT.U32.AND P4, PT, R46, 0x1d, PT ;  /* 0x0000001d2e00780c */ /* 0x000fe20003f84070 */
[----:B--2---:R2:W4:Y:S01]  /*2da0*/  SHFL.DOWN PT, R158, R152, 0x2, 0x1f ;  /* 0x08401f00989e7f89 */ /* 0x00452200000e0000 */
[----:B------:R-:W-:Y:S03]  /*2db0*/  BSSY B0, `(.L_x_17604) ;  /* 0x0000010000007945 */ /* 0x000fe60003800000 */
[----:B-1----:R2:W1:Y:S04]  /*2dc0*/  SHFL.DOWN PT, R160, R156, 0x2, 0x1f ;  /* 0x08401f009ca07f89 */ /* 0x00246800000e0000 */
[----:B---3--:R2:W3:Y:S04]  /*2dd0*/  SHFL.DOWN PT, R157, R147, 0x2, 0x1f ;  /* 0x08401f00939d7f89 */ /* 0x0084e800000e0000 */
[----:B0-----:R2:W0:Y:S01]  /*2de0*/  SHFL.DOWN PT, R154, R149, 0x2, 0x1f ;  /* 0x08401f00959a7f89 */ /* 0x00142200000e0000 */
[----:B------:R-:W-:Y:S05]  /*2df0*/  @P4 BRA `(.L_x_17605) ;  /* 0x00000000002c4947 */ /* 0x000fea0003800000 */
[C---:B0-----:R-:W-:Y:S01]  /*2e00*/  FMUL.FTZ R141, R156.reuse, R154 ;  /* 0x0000009a9c8d7220 */ /* 0x041fe20000410000 */
[C---:B-1----:R-:W-:Y:S01]  /*2e10*/  FMUL.FTZ R137, R156.reuse, R160 ;  /* 0x000000a09c897220 */ /* 0x042fe20000410000 */
[-C--:B---3--:R-:W-:Y:S02]  /*2e20*/  FMUL.FTZ R155, R156, R157.reuse ;  /* 0x0000009d9c9b7220 */ /* 0x088fe40000410000 */
[----:B------:R-:W-:Y:S01]  /*2e30*/  FFMA.FTZ R144, R152, R157, -R141 ;  /* 0x0000009d98907223 */ /* 0x000fe2000001088d */
[-C--:B----4-:R-:W-:Y:S01]  /*2e40*/  FMUL.FTZ R141, R156, R158.reuse ;  /* 0x0000009e9c8d7220 */ /* 0x090fe20000410000 */
[C---:B------:R-:W-:Y:S01]  /*2e50*/  FFMA.FTZ R137, R152.reuse, R158, -R137 ;  /* 0x0000009e98897223 */ /* 0x040fe20000010889 */
[C---:B------:R-:W-:Y:S01]  /*2e60*/  FFMA.FTZ R154, R152.reuse, R154, R155 ;  /* 0x0000009a989a7223 */ /* 0x040fe2000001009b */
[----:B--2---:R-:W-:Y:S01]  /*2e70*/  FADD.FTZ R147, R147, R144 ;  /* 0x0000009093937221 */ /* 0x004fe20000010000 */
[----:B------:R-:W-:Y:S02]  /*2e80*/  FFMA.FTZ R156, R152, R160, R141 ;  /* 0x000000a0989c7223 */ /* 0x000fe4000001008d */
[----:B------:R-:W-:Y:S01]  /*2e90*/  FADD.FTZ R149, R149, R154 ;  /* 0x0000009a95957221 */ /* 0x000fe20000010000 */
[----:B------:R-:W-:-:S07]  /*2ea0*/  MOV R152, R137 ;  /* 0x0000008900987202 */ /* 0x000fce0000000f00 */
.L_x_17605:
[----:B------:R-:W-:Y:S05]  /*2eb0*/  BSYNC B0 ;  /* 0x0000000000007941 */ /* 0x000fea0003800000 */
.L_x_17604:
[----:B------:R-:W-:Y:S01]  /*2ec0*/  ISETP.GT.U32.AND P4, PT, R46, 0x1b, PT ;  /* 0x0000001b2e00780c */ /* 0x000fe20003f84070 */
[----:B----4-:R4:W2:Y:S01]  /*2ed0*/  SHFL.DOWN PT, R158, R152, 0x4, 0x1f ;  /* 0x08801f00989e7f89 */ /* 0x0108a200000e0000 */
        /* <DEDUP_REMOVED lines=9> */
[-C--:B--2---:R-:W-:Y:S01]  /*2f70*/  FMUL.FTZ R141, R156, R158.reuse ;  /* 0x0000009e9c8d7220 */ /* 0x084fe20000410000 */
[C---:B------:R-:W-:Y:S01]  /*2f80*/  FFMA.FTZ R137, R152.reuse, R158, -R137 ;  /* 0x0000009e98897223 */ /* 0x040fe20000010889 */
[C---:B------:R-:W-:Y:S01]  /*2f90*/  FFMA.FTZ R154, R152.reuse, R154, R155 ;  /* 0x0000009a989a7223 */ /* 0x040fe2000001009b */
[----:B----4-:R-:W-:Y:S01]  /*2fa0*/  FADD.FTZ R147, R147, R144 ;  /* 0x0000009093937221 */ /* 0x010fe20000010000 */
[----:B------:R-:W-:Y:S02]  /*2fb0*/  FFMA.FTZ R156, R152, R160, R141 ;  /* 0x000000a0989c7223 */ /* 0x000fe4000001008d */
[----:B------:R-:W-:Y:S01]  /*2fc0*/  FADD.FTZ R149, R149, R154 ;  /* 0x0000009a95957221 */ /* 0x000fe20000010000 */
[----:B------:R-:W-:-:S07]  /*2fd0*/  MOV R152, R137 ;  /* 0x0000008900987202 */ /* 0x000fce0000000f00 */
.L_x_17607:
[----:B------:R-:W-:Y:S05]  /*2fe0*/  BSYNC B0 ;  /* 0x0000000000007941 */ /* 0x000fea0003800000 */
.L_x_17606:
[----:B------:R-:W-:Y:S01]  /*2ff0*/  ISETP.GT.U32.AND P4, PT, R46, 0x17, PT ;  /* 0x000000172e00780c */ /* 0x000fe20003f84070 */
[----:B--2---:R2:W2:Y:S01]  /*3000*/  SHFL.DOWN PT, R158, R152, 0x8, 0x1f ;  /* 0x09001f00989e7f89 */ /* 0x0044a200000e0000 */
[----:B------:R-:W-:Y:S03]  /*3010*/  BSSY B0, `(.L_x_17608) ;  /* 0x0000010000007945 */ /* 0x000fe60003800000 */
[----:B-1----:R1:W1:Y:S04]  /*3020*/  SHFL.DOWN PT, R160, R156, 0x8, 0x1f ;  /* 0x09001f009ca07f89 */ /* 0x00226800000e0000 */
[----:B---3--:R3:W1:Y:S04]  /*3030*/  SHFL.DOWN PT, R157, R147, 0x8, 0x1f ;  /* 0x09001f00939d7f89 */ /* 0x00866800000e0000 */
[----:B0-----:R3:W0:Y:S01]  /*3040*/  SHFL.DOWN PT, R154, R149, 0x8, 0x1f ;  /* 0x09001f00959a7f89 */ /* 0x00162200000e0000 */
[----:B------:R-:W-:Y:S05]  /*3050*/  @P4 BRA `(.L_x_17609) ;  /* 0x00000000002c4947 */ /* 0x000fea0003800000 */
[C---:B0-----:R-:W-:Y:S01]  /*3060*/  FMUL.FTZ R141, R156.reuse, R154 ;  /* 0x0000009a9c8d7220 */ /* 0x041fe20000410000 */
[C---:B-1----:R-:W-:Y:S01]  /*3070*/  FMUL.FTZ R137, R156.reuse, R160 ;  /* 0x000000a09c897220 */ /* 0x042fe20000410000 */
[-C--:B------:R-:W-:Y:S02]  /*3080*/  FMUL.FTZ R155, R156, R157.reuse ;  /* 0x0000009d9c9b7220 */ /* 0x080fe40000410000 */
[----:B------:R-:W-:Y:S01]  /*3090*/  FFMA.FTZ R144, R152, R157, -R141 ;  /* 0x0000009d98907223 */ /* 0x000fe2000001088d */
[-C--:B--2---:R-:W-:Y:S01]  /*30a0*/  FMUL.FTZ R141, R156, R158.reuse ;  /* 0x0000009e9c8d7220 */ /* 0x084fe20000410000 */
[C---:B------:R-:W-:Y:S01]  /*30b0*/  FFMA.FTZ R137, R152.reuse, R158, -R137 ;  /* 0x0000009e98897223 */ /* 0x040fe20000010889 */
[C---:B------:R-:W-:Y:S01]  /*30c0*/  FFMA.FTZ R154, R152.reuse, R154, R155 ;  /* 0x0000009a989a7223 */ /* 0x040fe2000001009b */
[----:B---34-:R-:W-:Y:S01]  /*30d0*/  FADD.FTZ R147, R147, R144 ;  /* 0x0000009093937221 */ /* 0x018fe20000010000 */
[----:B------:R-:W-:Y:S02]  /*30e0*/  FFMA.FTZ R156, R152, R160, R141 ;  /* 0x000000a0989c7223 */ /* 0x000fe4000001008d */
[----:B------:R-:W-:Y:S01]  /*30f0*/  FADD.FTZ R149, R149, R154 ;  /* 0x0000009a95957221 */ /* 0x000fe20000010000 */
[----:B------:R-:W-:-:S07]  /*3100*/  MOV R152, R137 ;  /* 0x0000008900987202 */ /* 0x000fce0000000f00 */
.L_x_17609:
[----:B------:R-:W-:Y:S05]  /*3110*/  BSYNC B0 ;  /* 0x0000000000007941 */ /* 0x000fea0003800000 */
.L_x_17608:
[----:B------:R-:W-:Y:S01]  /*3120*/  ISETP.GT.U32.AND P4, PT, R46, 0xf, PT ;  /* 0x0000000f2e00780c */ /* 0x000fe20003f84070 */
        /* <DEDUP_REMOVED lines=17> */
.L_x_17611:
[----:B------:R-:W-:Y:S05]  /*3240*/  BSYNC B0 ;  /* 0x0000000000007941 */ /* 0x000fea0003800000 */
.L_x_17610:
[----:B------:R-:W-:Y:S01]  /*3250*/  SHFL.DOWN PT, R137, R156, 0x1, 0x1f ;  /* 0x08201f009c897f89 */ /* 0x000fe200000e0000 */
[----:B------:R-:W-:Y:S03]  /*3260*/  BSSY B0, `(.L_x_17612) ;  /* 0x00000bc000007945 */ /* 0x000fe60003800000 */
[----:B0-----:R-:W0:Y:S04]  /*3270*/  SHFL.IDX PT, R154, R43, RZ, 0x1f ;  /* 0x00001fff2b9a7589 */ /* 0x001e2800000e0000 */
[----:B------:R-:W5:Y:S04]  /*3280*/  SHFL.IDX PT, R155, R42, RZ, 0x1f ;  /* 0x00001fff2a9b7589 */ /* 0x000f6800000e0000 */
[----:B------:R-:W5:Y:S04]  /*3290*/  SHFL.DOWN PT, R141, R152, 0x1, 0x1f ;  /* 0x08201f00988d7f89 */ /* 0x000f6800000e0000 */
[----:B--2---:R-:W2:Y:S04]  /*32a0*/  SHFL.DOWN PT, R158, R149, 0x1, 0x1f ;  /* 0x08201f00959e7f89 */ /* 0x004ea800000e0000 */
[----:B-1----:R-:W1:Y:S04]  /*32b0*/  SHFL.DOWN PT, R157, R147, 0x1, 0x1f ;  /* 0x08201f00939d7f89 */ /* 0x002e6800000e0000 */
[----:B----4-:R-:W4:Y:S01]  /*32c0*/  SHFL.IDX PT, R156, R156, RZ, 0x1f ;  /* 0x00001fff9c9c7589 */ /* 0x010f2200000e0000 */
[----:B0-----:R-:W-:-:S03]  /*32d0*/  @P3 FMUL.FTZ R144, R137, R154 ;  /* 0x0000009a89903220 */ /* 0x001fc60000410000 */
[----:B---3--:R-:W-:Y:S01]  /*32e0*/  SHFL.IDX PT, R149, R149, RZ, 0x1f ;  /* 0x00001fff95957589 */ /* 0x008fe200000e0000 */
[----:B-----5:R-:W-:-:S03]  /*32f0*/  @P3 FMUL.FTZ R137, R137, R155 ;  /* 0x0000009b89893220 */ /* 0x020fc60000410000 */
[----:B------:R-:W-:Y:S01]  /*3300*/  SHFL.IDX PT, R147, R147, RZ, 0x1f ;  /* 0x00001fff93937589 */ /* 0x000fe200000e0000 */
[C---:B------:R-:W-:Y:S01]  /*3310*/  @P3 FFMA.FTZ R137, R141.reuse, R154, R137 ;  /* 0x0000009a8d893223 */ /* 0x040fe20000010089 */
[----:B------:R-:W-:-:S03]  /*3320*/  @P3 FFMA.FTZ R144, R141, R155, -R144 ;  /* 0x0000009b8d903223 */ /* 0x000fc60000010890 */
[----:B--2---:R-:W-:Y:S01]  /*3330*/  @P3 FADD.FTZ R154, R158, R137 ;  /* 0x000000899e9a3221 */ /* 0x004fe20000010000 */
[CC--:B------:R-:W-:Y:S01]  /*3340*/  FMUL.FTZ R137, R103.reuse, R132.reuse ;  /* 0x0000008467897220 */ /* 0x0c0fe20000410000 */
[-C--:B------:R-:W-:Y:S01]  /*3350*/  FMUL.FTZ R103, R103, R109.reuse ;  /* 0x0000006d67677220 */ /* 0x080fe20000410000 */
[----:B-1----:R-:W-:Y:S02]  /*3360*/  @P3 FADD.FTZ R155, R157, R144 ;  /* 0x000000909d9b3221 */ /* 0x002fe40000010000 */
[C---:B------:R-:W-:Y:S01]  /*3370*/  FFMA.FTZ R109, R102.reuse, R109, R137 ;  /* 0x0000006d666d7223 */ /* 0x040fe20000010089 */
[----:B------:R-:W-:Y:S01]  /*3380*/  FFMA.FTZ R102, R102, R132, -R103 ;  /* 0x0000008466667223 */ /* 0x000fe20000010867 */
[----:B------:R-:W-:Y:S02]  /*3390*/  ISETP.NE.AND P3, PT, R58, RZ, PT ;  /* 0x000000ff3a00720c */ /* 0x000fe40003f65270 */
[----:B------:R-:W-:Y:S01]  /*33a0*/  FADD.FTZ R109, RZ, R109 ;  /* 0x0000006dff6d7221 */ /* 0x000fe20000010000 */
[----:B------:R-:W-:-:S03]  /*33b0*/  FADD.FTZ R129, R129, R102 ;  /* 0x0000006681817221 */ /* 0x000fc60000010000 */
[C---:B------:R-:W-:Y:S01]  /*33c0*/  FMUL.FTZ R103, R108.reuse, R109 ;  /* 0x0000006d6c677220 */ /* 0x040fe20000410000 */
[----:B------:R-:W-:Y:S01]  /*33d0*/  FMUL.FTZ R102, R108, R129 ;  /* 0x000000816c667220 */ /* 0x000fe20000410000 */
[C---:B------:R-:W-:Y:S01]  /*33e0*/  FMUL.FTZ R108, R126.reuse, R109 ;  /* 0x0000006d7e6c7220 */ /* 0x040fe20000410000 */
[-C--:B------:R-:W-:Y:S01]  /*33f0*/  FMUL.FTZ R132, R126, R129.reuse ;  /* 0x000000817e847220 */ /* 0x080fe20000410000 */
[C---:B------:R-:W-:Y:S01]  /*3400*/  FFMA.FTZ R144, R142.reuse, R129, -R103 ;  /* 0x000000818e907223 */ /* 0x040fe20000010867 */
[----:B------:R-:W-:Y:S01]  /*3410*/  FFMA.FTZ R102, R142, R109, R102 ;  /* 0x0000006d8e667223 */ /* 0x000fe20000010066 */
[C---:B------:R-:W-:Y:S01]  /*3420*/  FFMA.FTZ R137, R125.reuse, R129, -R108 ;  /* 0x000000817d897223 */ /* 0x040fe2000001086c */
[-C--:B------:R-:W-:Y:S01]  /*3430*/  FFMA.FTZ R108, R125, R109.reuse, R132 ;  /* 0x0000006d7d6c7223 */ /* 0x080fe20000010084 */
[-C--:B------:R-:W-:Y:S01]  /*3440*/  FMUL.FTZ R103, R105, R109.reuse ;  /* 0x0000006d69677220 */ /* 0x080fe20000410000 */
[C---:B------:R-:W-:Y:S01]  /*3450*/  FMUL.FTZ R142, R104.reuse, R109 ;  /* 0x0000006d688e7220 */ /* 0x040fe20000410000 */
[----:B------:R-:W-:Y:S01]  /*3460*/  FFMA.FTZ R157, -R123, R102, RZ ;  /* 0x000000667b9d7223 */ /* 0x000fe200000101ff */
[----:B------:R-:W-:Y:S01]  /*3470*/  FADD.FTZ R108, RZ, R108 ;  /* 0x0000006cff6c7221 */ /* 0x000fe20000010000 */
[-C--:B------:R-:W-:Y:S01]  /*3480*/  FFMA.FTZ R132, R104, R129.reuse, -R103 ;  /* 0x0000008168847223 */ /* 0x080fe20000010867 */
[----:B------:R-:W-:Y:S01]  /*3490*/  FFMA.FTZ R142, R105, R129, R142 ;  /* 0x00000081698e7223 */ /* 0x000fe2000001008e */
[----:B------:R-:W-:Y:S01]  /*34a0*/  FFMA.FTZ R137, R10, R119, R137 ;  /* 0x000000770a897223 */ /* 0x000fe20000010089 */
[----:B------:R-:W-:Y:S01]  /*34b0*/  FMUL.FTZ R102, R133, R108 ;  /* 0x0000006c85667220 */ /* 0x000fe20000410000 */
[C---:B------:R-:W-:Y:S01]  /*34c0*/  FFMA.FTZ R141, R123.reuse, R144, RZ ;  /* 0x000000907b8d7223 */ /* 0x040fe200000100ff */
[C---:B------:R-:W-:Y:S01]  /*34d0*/  FMUL.FTZ R132, R123.reuse, R132 ;  /* 0x000000847b847220 */ /* 0x040fe20000410000 */
[----:B------:R-:W-:Y:S01]  /*34e0*/  FFMA.FTZ R142, -R123, R142, -RZ ;  /* 0x0000008e7b8e7223 */ /* 0x000fe200000109ff */
[-C--:B------:R-:W-:Y:S01]  /*34f0*/  FMUL.FTZ R133, R133, R137.reuse ;  /* 0x0000008985857220 */ /* 0x080fe20000410000 */
[-C--:B------:R-:W-:Y:S01]  /*3500*/  FFMA.FTZ R123, R135, R137.reuse, -R102 ;  /* 0x00000089877b7223 */ /* 0x080fe20000010866 */
[CC--:B------:R-:W-:Y:S01]  /*3510*/  FMUL.FTZ R102, R131.reuse, R108.reuse ;  /* 0x0000006c83667220 */ /* 0x0c0fe20000410000 */
[-C--:B------:R-:W-:Y:S01]  /*3520*/  FMUL.FTZ R103, R131, R137.reuse ;  /* 0x0000008983677220 */ /* 0x080fe20000410000 */
[-C--:B------:R-:W-:Y:S01]  /*3530*/  FFMA.FTZ R144, R135, R108.reuse, R133 ;  /* 0x0000006c87907223 */ /* 0x080fe20000010085 */
[CC--:B------:R-:W-:Y:S01]  /*3540*/  FMUL.FTZ R135, R105.reuse, R108.reuse ;  /* 0x0000006c69877220 */ /* 0x0c0fe20000410000 */
[C---:B------:R-:W-:Y:S01]  /*3550*/  FFMA.FTZ R133, R124.reuse, R137, -R102 ;  /* 0x000000897c857223 */ /* 0x040fe20000010866 */
[-C--:B------:R-:W-:Y:S01]  /*3560*/  FFMA.FTZ R103, R124, R108.reuse, R103 ;  /* 0x0000006c7c677223 */ /* 0x080fe20000010067 */
[----:B------:R-:W-:Y:S01]  /*3570*/  FMUL.FTZ R102, R104, R108 ;  /* 0x0000006c68667220 */ /* 0x000fe20000410000 */
[----:B------:R-:W-:Y:S01]  /*3580*/  FFMA.FTZ R141, R122, R123, R141 ;  /* 0x0000007b7a8d7223 */ /* 0x000fe2000001008d */
[----:B------:R-:W-:Y:S01]  /*3590*/  FFMA.FTZ R133, R8, R117, R133 ;  /* 0x0000007508857223 */ /* 0x000fe20000010085 */
[----:B------:R-:W-:Y:S01]  /*35a0*/  FFMA.FTZ R123, -R122, R144, R157 ;  /* 0x000000907a7b7223 */ /* 0x000fe2000001019d */
[----:B------:R-:W-:Y:S01]  /*35b0*/  FADD.FTZ R103, RZ, R103 ;  /* 0x00000067ff677221 */ /* 0x000fe20000010000 */
[-C--:B------:R-:W-:Y:S01]  /*35c0*/  FFMA.FTZ R135, R104, R137.reuse, -R135 ;  /* 0x0000008968877223 */ /* 0x080fe20000010887 */
[C---:B------:R-:W-:Y:S01]  /*35d0*/  FFMA.FTZ R157, R105.reuse, R137, R102 ;  /* 0x00000089699d7223 */ /* 0x040fe20000010066 */
[C---:B------:R-:W-:Y:S01]  /*35e0*/  FMUL.FTZ R102, R140.reuse, R133 ;  /* 0x000000858c667220 */ /* 0x040fe20000410000 */
[----:B------:R-:W-:Y:S01]  /*35f0*/  FMUL.FTZ R159, R140, R103 ;  /* 0x000000678c9f7220 */ /* 0x000fe20000410000 */
[C---:B------:R-:W-:Y:S01]  /*3600*/  FMUL.FTZ R140, R122.reuse, R135 ;  /* 0x000000877a8c7220 */ /* 0x040fe20000410000 */
[----:B------:R-:W-:Y:S01]  /*3610*/  FFMA.FTZ R144, -R122, R157, -RZ ;  /* 0x0000009d7a907223 */ /* 0x000fe200000109ff */
[----:B------:R-:W-:Y:S01]  /*3620*/  FFMA.FTZ R122, R136, R103, R102 ;  /* 0x00000067887a7223 */ /* 0x000fe20000010066 */
[C---:B------:R-:W-:Y:S01]  /*3630*/  FMUL.FTZ R135, R146.reuse, R133 ;  /* 0x0000008592877220 */ /* 0x040fe20000410000 */
[----:B------:R-:W-:Y:S01]  /*3640*/  FMUL.FTZ R102, R146, R103 ;  /* 0x0000006792667220 */ /* 0x000fe20000410000 */
[----:B------:R-:W-:Y:S01]  /*3650*/  FFMA.FTZ R159, R136, R133, -R159 ;  /* 0x00000085889f7223 */ /* 0x000fe2000001089f */
[----:B------:R-:W-:Y:S01]  /*3660*/  FFMA.FTZ R122, -R120, R122, R123 ;  /* 0x0000007a787a7223 */ /* 0x000fe2000001017b */
[CC--:B------:R-:W-:Y:S01]  /*3670*/  FMUL.FTZ R123, R105.reuse, R103.reuse ;  /* 0x00000067697b7220 */ /* 0x0c0fe20000410000 */
[C---:B------:R-:W-:Y:S01]  /*3680*/  FFMA.FTZ R157, R148.reuse, R103, R135 ;  /* 0x00000067949d7223 */ /* 0x040fe20000010087 */
[----:B------:R-:W-:Y:S01]  /*3690*/  FFMA.FTZ R135, R148, R133, -R102 ;  /* 0x0000008594877223 */ /* 0x000fe20000010866 */
[C---:B------:R-:W-:Y:S01]  /*36a0*/  FMUL.FTZ R136, R104.reuse, R103 ;  /* 0x0000006768887220 */ /* 0x040fe20000410000 */
[----:B------:R-:W-:Y:S01]  /*36b0*/  FFMA.FTZ R123, R104, R133, -R123 ;  /* 0x00000085687b7223 */ /* 0x000fe2000001087b */
[----:B------:R-:W-:Y:S01]  /*36c0*/  FADD.FTZ R102, RZ, R157 ;  /* 0x0000009dff667221 */ /* 0x000fe20000010000 */
[----:B------:R-:W-:Y:S01]  /*36d0*/  FFMA.FTZ R135, R6, R115, R135 ;  /* 0x0000007306877223 */ /* 0x000fe20000010087 */
[----:B------:R-:W-:Y:S01]  /*36e0*/  FFMA.FTZ R157, R105, R133, R136 ;  /* 0x00000085699d7223 */ /* 0x000fe20000010088 */
[C---:B------:R-:W-:Y:S01]  /*36f0*/  FMUL.FTZ R136, R120.reuse, R123 ;  /* 0x0000007b78887220 */ /* 0x040fe20000410000 */
[----:B------:R-:W-:Y:S01]  /*3700*/  FFMA.FTZ R141, R120, R159, R141 ;  /* 0x0000009f788d7223 */ /* 0x000fe2000001008d */
[CC--:B------:R-:W-:Y:S01]  /*3710*/  FMUL.FTZ R123, R138.reuse, R102.reuse ;  /* 0x000000668a7b7220 */ /* 0x0c0fe20000410000 */
[----:B------:R-:W-:Y:S01]  /*3720*/  FMUL.FTZ R159, R138, R135 ;  /* 0x000000878a9f7220 */ /* 0x000fe20000410000 */
[----:B------:R-:W-:Y:S01]  /*3730*/  FFMA.FTZ R138, -R120, R157, -RZ ;  /* 0x0000009d788a7223 */ /* 0x000fe200000109ff */
[-C--:B------:R-:W-:Y:S01]  /*3740*/  FMUL.FTZ R158, R104, R102.reuse ;  /* 0x00000066689e7220 */ /* 0x080fe20000410000 */
[C---:B------:R-:W-:Y:S01]  /*3750*/  FFMA.FTZ R157, R150.reuse, R135, -R123 ;  /* 0x00000087969d7223 */ /* 0x040fe2000001087b */
[-C--:B------:R-:W-:Y:S01]  /*3760*/  FFMA.FTZ R123, R150, R102.reuse, R159 ;  /* 0x00000066967b7223 */ /* 0x080fe2000001009f */
[----:B------:R0:W1:Y:S01]  /*3770*/  SHFL.IDX PT, R120, R152, RZ, 0x1f ;  /* 0x00001fff98787589 */ /* 0x00006200000e0000 */
[-C--:B------:R-:W-:Y:S01]  /*3780*/  FMUL.FTZ R150, R154, -R107.reuse ;  /* 0x8000006b9a967220 */ /* 0x080fe20000410000 */
[----:B------:R-:W-:Y:S01]  /*3790*/  FMUL.FTZ R107, R155, -R107 ;  /* 0x8000006b9b6b7220 */ /* 0x000fe20000410000 */
[----:B------:R-:W-:Y:S01]  /*37a0*/  FMUL.FTZ R159, R105, R102 ;  /* 0x00000066699f7220 */ /* 0x000fe20000410000 */
[----:B------:R-:W-:Y:S01]  /*37b0*/  FFMA.FTZ R129, -R12, R121, R129 ;  /* 0x000000790c817223 */ /* 0x000fe20000010181 */
[-C--:B------:R-:W-:Y:S01]  /*37c0*/  FFMA.FTZ R150, R155, R106.reuse, -R150 ;  /* 0x0000006a9b967223 */ /* 0x080fe20000010896 */
[----:B------:R-:W-:Y:S01]  /*37d0*/  FFMA.FTZ R154, R154, R106, R107 ;  /* 0x0000006a9a9a7223 */ /* 0x000fe2000001006b */
[-C--:B------:R-:W-:Y:S01]  /*37e0*/  FFMA.FTZ R155, R105, R135.reuse, R158 ;  /* 0x00000087699b7223 */ /* 0x080fe2000001009e */
[----:B------:R-:W-:Y:S01]  /*37f0*/  FFMA.FTZ R159, R104, R135, -R159 ;  /* 0x00000087689f7223 */ /* 0x000fe2000001089f */
[----:B------:R-:W-:Y:S01]  /*3800*/  FADD.FTZ R106, R153, R150 ;  /* 0x00000096996a7221 */ /* 0x000fe20000010000 */
[----:B------:R-:W-:Y:S01]  /*3810*/  FADD.FTZ R105, -R151, R154 ;  /* 0x0000009a97697221 */ /* 0x000fe20000010100 */
[C---:B------:R-:W-:Y:S01]  /*3820*/  FMUL.FTZ R154, R118.reuse, R157 ;  /* 0x0000009d769a7220 */ /* 0x040fe20000410000 */
[C---:B------:R-:W-:Y:S01]  /*3830*/  FMUL.FTZ R151, R118.reuse, R123 ;  /* 0x0000007b76977220 */ /* 0x040fe20000410000 */
[----:B------:R-:W-:Y:S01]  /*3840*/  FMUL.FTZ R150, R118, R159 ;  /* 0x0000009f76967220 */ /* 0x000fe20000410000 */
[C---:B------:R-:W-:Y:S01]  /*3850*/  FMUL.FTZ R107, R146.reuse, -R105 ;  /* 0x80000069926b7220 */ /* 0x040fe20000410000 */
[----:B------:R-:W-:Y:S01]  /*3860*/  FMUL.FTZ R146, R146, -R106 ;  /* 0x8000006a92927220 */ /* 0x000fe20000410000 */
[----:B0-----:R-:W-:Y:S01]  /*3870*/  FFMA.FTZ R152, -R118, R155, -RZ ;  /* 0x0000009b76987223 */ /* 0x001fe200000109ff */
[----:B----4-:R-:W-:Y:S01]  /*3880*/  FMUL.FTZ R118, R156, R42 ;  /* 0x0000002a9c767220 */ /* 0x010fe20000410000 */
[----:B------:R-:W-:Y:S01]  /*3890*/  FFMA.FTZ R104, R148, R106, -R107 ;  /* 0x0000006a94687223 */ /* 0x000fe2000001086b */
[----:B------:R-:W-:Y:S01]  /*38a0*/  FMUL.FTZ R107, R156, R43 ;  /* 0x0000002b9c6b7220 */ /* 0x000fe20000410000 */
[----:B------:R-:W-:Y:S01]  /*38b0*/  FFMA.FTZ R146, R148, R105, R146 ;  /* 0x0000006994927223 */ /* 0x000fe20000010092 */
[----:B------:R-:W-:Y:S01]  /*38c0*/  FFMA.FTZ R133, -R8, R117, R133 ;  /* 0x0000007508857223 */ /* 0x000fe20000010185 */
[----:B------:R-:W-:Y:S01]  /*38d0*/  FADD.FTZ R104, R145, R104 ;  /* 0x0000006891687221 */ /* 0x000fe20000010000 */
[----:B------:R-:W-:Y:S01]  /*38e0*/  FADD.FTZ R122, R122, -R151 ;  /* 0x800000977a7a7221 */ /* 0x000fe20000010000 */
[C---:B-1----:R-:W-:Y:S01]  /*38f0*/  FFMA.FTZ R42, R120.reuse, R42, -R107 ;  /* 0x0000002a782a7223 */ /* 0x042fe2000001086b */
[----:B------:R-:W-:Y:S01]  /*3900*/  FADD.FTZ R107, -R143, R146 ;  /* 0x000000928f6b7221 */ /* 0x000fe20000010100 */
[C---:B------:R-:W-:Y:S01]  /*3910*/  FMUL.FTZ R123, R131.reuse, -R104 ;  /* 0x80000068837b7220 */ /* 0x040fe20000410000 */
[----:B------:R-:W-:Y:S01]  /*3920*/  FFMA.FTZ R118, R120, R43, R118 ;  /* 0x0000002b78767223 */ /* 0x000fe20000010076 */
[----:B------:R-:W-:Y:S01]  /*3930*/  FMUL.FTZ R43, R156, R41 ;  /* 0x000000299c2b7220 */ /* 0x000fe20000410000 */
[-C--:B------:R-:W-:Y:S01]  /*3940*/  FMUL.FTZ R131, R131, -R107.reuse ;  /* 0x8000006b83837220 */ /* 0x080fe20000410000 */
[----:B------:R-:W-:Y:S01]  /*3950*/  FFMA.FTZ R146, R124, R107, R123 ;  /* 0x0000006b7c927223 */ /* 0x000fe2000001007b */
[-C--:B------:R-:W-:Y:S01]  /*3960*/  FMUL.FTZ R156, R156, R40.reuse ;  /* 0x000000289c9c7220 */ /* 0x080fe20000410000 */
[----:B------:R-:W-:Y:S01]  /*3970*/  FFMA.FTZ R40, R120, R40, -R43 ;  /* 0x0000002878287223 */ /* 0x000fe2000001082b */
[----:B------:R-:W-:Y:S01]  /*3980*/  FFMA.FTZ R131, R124, R104, -R131 ;  /* 0x000000687c837223 */ /* 0x000fe20000010883 */
[----:B------:R-:W-:Y:S01]  /*3990*/  FADD.FTZ R123, -R139, R146 ;  /* 0x000000928b7b7221 */ /* 0x000fe20000010100 */
[----:B------:R-:W-:Y:S01]  /*39a0*/  FADD.FTZ R43, R149, R118 ;  /* 0x00000076952b7221 */ /* 0x000fe20000010000 */
[----:B------:R-:W-:Y:S01]  /*39b0*/  FFMA.FTZ R41, R120, R41, R156 ;  /* 0x0000002978297223 */ /* 0x000fe2000001009c */
[----:B------:R-:W-:Y:S01]  /*39c0*/  FADD.FTZ R118, R130, R131 ;  /* 0x0000008382767221 */ /* 0x000fe20000010000 */
[C---:B------:R-:W-:Y:S01]  /*39d0*/  FMUL.FTZ R120, R126.reuse, -R123 ;  /* 0x8000007b7e787220 */ /* 0x040fe20000410000 */
[----:B------:R-:W-:Y:S01]  /*39e0*/  FADD.FTZ R42, R147, R42 ;  /* 0x0000002a932a7221 */ /* 0x000fe20000010000 */
[----:B------:R-:W-:Y:S01]  /*39f0*/  @!P3 LEA R139, R13, R59, 0x4 ;  /* 0x0000003b0d8bb211 */ /* 0x000fe200078e20ff */
[-C--:B------:R-:W-:Y:S01]  /*3a00*/  FMUL.FTZ R126, R126, -R118.reuse ;  /* 0x800000767e7e7220 */ /* 0x080fe20000410000 */
[C---:B------:R-:W-:Y:S01]  /*3a10*/  FFMA.FTZ R131, R125.reuse, R118, -R120 ;  /* 0x000000767d837223 */ /* 0x040fe20000010878 */
[----:B------:R-:W-:Y:S01]  /*3a20*/  IADD3 R120, -R28, R11, RZ ;  /* 0x0000000b1c787210 */ /* 0x000fe20007ffe1ff */
[----:B------:R-:W-:Y:S01]  /*3a30*/  FMUL.FTZ R130, R8, R104 ;  /* 0x0000006808827220 */ /* 0x000fe20000410000 */
[----:B------:R-:W-:Y:S01]  /*3a40*/  FFMA.FTZ R126, R125, R123, R126 ;  /* 0x0000007b7d7e7223 */ /* 0x000fe2000001007e */
[----:B------:R-:W-:Y:S01]  /*3a50*/  @!P3 STS.128 [R139+0x1b80], R40 ;  /* 0x001b80288b00b388 */ /* 0x000fe20000000c00 */
[----:B------:R-:W-:Y:S01]  /*3a60*/  FADD.FTZ R125, R128, R131 ;  /* 0x00000083807d7221 */ /* 0x000fe20000010000 */
[----:B------:R-:W-:Y:S01]  /*3a70*/  FMUL.FTZ R131, R10, R118 ;  /* 0x000000760a837220 */ /* 0x000fe20000410000 */
[----:B------:R-:W-:Y:S01]  /*3a80*/  FADD.FTZ R127, -R127, R126 ;  /* 0x0000007e7f7f7221 */ /* 0x000fe20000010100 */
[----:B------:R0:W-:Y:S01]  /*3a90*/  STS [R55], R132 ;  /* 0x0000008437007388 */ /* 0x0001e20000000800 */
[----:B------:R-:W-:Y:S01]  /*3aa0*/  FMUL.FTZ R126, R12, R125 ;  /* 0x0000007d0c7e7220 */ /* 0x000fe20000410000 */
[----:B------:R-:W-:Y:S01]  /*3ab0*/  FFMA.FTZ R128, -R10, R119, R137 ;  /* 0x000000770a807223 */ /* 0x000fe20000010189 */
[----:B------:R-:W-:Y:S01]  /*3ac0*/  FADD.FTZ R124, R141, R154 ;  /* 0x0000009a8d7c7221 */ /* 0x000fe20000010000 */
[----:B------:R1:W-:Y:S04]  /*3ad0*/  STS [R55+0x10], R136 ;  /* 0x0000108837007388 */ /* 0x0003e80000000800 */
[----:B------:R2:W-:Y:S01]  /*3ae0*/  STS [R55+0x14], R138 ;  /* 0x0000148a37007388 */ /* 0x0005e20000000800 */
[----:B0-----:R-:W-:Y:S01]  /*3af0*/  LEA R132, R120, -R58, 0x1 ;  /* 0x8000003a78847211 */ /* 0x001fe200078e08ff */
[----:B------:R-:W-:Y:S01]  /*3b00*/  FMUL.FTZ R40, R12, R127 ;  /* 0x0000007f0c287220 */ /* 0x000fe20000410000 */
[----:B------:R-:W-:-:S02]  /*3b10*/  FMUL.FTZ R42, R109, R126 ;  /* 0x0000007e6d2a7220 */ /* 0x000fc40000410000 */
[----:B------:R-:W-:Y:S01]  /*3b20*/  ISETP.GE.AND P4, PT, R132, 0x1, PT ;  /* 0x000000018400780c */ /* 0x000fe20003f86270 */
[----:B------:R-:W-:Y:S01]  /*3b30*/  FMUL.FTZ R41, R10, R123 ;  /* 0x0000007b0a297220 */ /* 0x000fe20000410000 */
[----:B------:R-:W-:Y:S01]  /*3b40*/  FMUL.FTZ R43, R108, R131 ;  /* 0x000000836c2b7220 */ /* 0x000fe20000410000 */
[-C--:B------:R-:W-:Y:S01]  /*3b50*/  FFMA.FTZ R42, R129, R40.reuse, -R42 ;  /* 0x00000028812a7223 */ /* 0x080fe2000001082a */
[----:B------:R-:W-:Y:S01]  /*3b60*/  FMUL.FTZ R40, R109, R40 ;  /* 0x000000286d287220 */ /* 0x000fe20000410000 */
[----:B------:R-:W-:Y:S01]  /*3b70*/  STS [R55+0x4], R142 ;  /* 0x0000048e37007388 */ /* 0x000fe20000000800 */
[----:B------:R-:W-:Y:S01]  /*3b80*/  FFMA.FTZ R43, R128, R41, -R43 ;  /* 0x00000029802b7223 */ /* 0x000fe2000001082b */
[----:B------:R-:W-:Y:S01]  /*3b90*/  FADD.FTZ R42, RZ, R42 ;  /* 0x0000002aff2a7221 */ /* 0x000fe20000010000 */
[----:B-1----:R-:W-:Y:S01]  /*3ba0*/  FMUL.FTZ R136, R8, R107 ;  /* 0x0000006b08887220 */ /* 0x002fe20000410000 */
[----:B------:R0:W-:Y:S01]  /*3bb0*/  STS [R55+0x8], R140 ;  /* 0x0000088c37007388 */ /* 0x0001e20000000800 */
[----:B--2---:R-:W-:Y:S01]  /*3bc0*/  FMUL.FTZ R138, R103, R130 ;  /* 0x00000082678a7220 */ /* 0x004fe20000410000 */
[----:B------:R-:W-:Y:S01]  /*3bd0*/  FMUL.FTZ R139, R108, R41 ;  /* 0x000000296c8b7220 */ /* 0x000fe20000410000 */
[----:B------:R-:W-:Y:S01]  /*3be0*/  FFMA.FTZ R40, R129, R126, R40 ;  /* 0x0000007e81287223 */ /* 0x000fe20000010028 */
[----:B------:R1:W-:Y:S01]  /*3bf0*/  STS [R55+0xc], R144 ;  /* 0x00000c9037007388 */ /* 0x0003e20000000800 */
[----:B------:R-:W-:Y:S01]  /*3c00*/  FADD.FTZ R137, R42, R43 ;  /* 0x0000002b2a897221 */ /* 0x000fe20000010000 */
[----:B------:R-:W-:Y:S01]  /*3c10*/  FFMA.FTZ R138, R133, R136, -R138 ;  /* 0x00000088858a7223 */ /* 0x000fe2000001088a */
[----:B------:R-:W-:Y:S01]  /*3c20*/  FFMA.FTZ R139, R128, R131, R139 ;  /* 0x00000083808b7223 */ /* 0x000fe2000001008b */
[----:B------:R1:W-:Y:S01]  /*3c30*/  STS [R55+0x18], R150 ;  /* 0x0000189637007388 */ /* 0x0003e20000000800 */
[----:B0-----:R-:W-:-:S03]  /*3c40*/  FADD.FTZ R140, RZ, R40 ;  /* 0x00000028ff8c7221 */ /* 0x001fc60000010000 */
[----:B------:R1:W-:Y:S01]  /*3c50*/  STS [R55+0x1c], R152 ;  /* 0x00001c9837007388 */ /* 0x0003e20000000800 */
[----:B------:R-:W-:Y:S06]  /*3c60*/  BAR.SYNC.DEFER_BLOCKING 0x0 ;  /* 0x0000000000007b1d */ /* 0x000fec0000010000 */
[----:B------:R-:W-:Y:S05]  /*3c70*/  @!P4 BRA `(.L_x_17613) ;  /* 0x000000000068c947 */ /* 0x000fea0003800000 */
[----:B------:R-:W-:Y:S01]  /*3c80*/  IMAD R141, R15, UR22, RZ ;  /* 0x000000160f8d7c24 */ /* 0x000fe2000f8e02ff */
[----:B------:R-:W-:Y:S01]  /*3c90*/  IADD3 R41, R29, -0x1, RZ ;  /* 0xffffffff1d297810 */ /* 0x000fe20007ffe0ff */
[C---:B------:R-:W-:Y:S01]  /*3ca0*/  IMAD.WIDE.U32 R42, R110.reuse, UR22, RZ ;  /* 0x000000166e2a7c25 */ /* 0x040fe2000f8e00ff */
[----:B------:R-:W-:Y:S02]  /*3cb0*/  SHF.R.U32.HI R142, RZ, 0x1, R73 ;  /* 0x00000001ff8e7819 */ /* 0x000fe40000011649 */
[----:B------:R-:W-:Y:S01]  /*3cc0*/  SHF.L.U32 R41, R41, 0x8, RZ ;  /* 0x0000000829297819 */ /* 0x000fe200000006ff */
[----:B------:R-:W-:Y:S01]  /*3cd0*/  IMAD R141, R110, UR23, R141 ;  /* 0x000000176e8d7c24 */ /* 0x000fe2000f8e028d */
[----:B------:R-:W-:Y:S01]  /*3ce0*/  SHF.R.U64 R143, R72, 0x1, R73 ;  /* 0x00000001488f7819 */ /* 0x000fe20000001249 */
[----:B------:R-:W-:Y:S01]  /*3cf0*/  IMAD R142, R142, UR14, RZ ;  /* 0x0000000e8e8e7c24 */ /* 0x000fe2000f8e02ff */
[----:B------:R-:W-:Y:S01]  /*3d00*/  IADD3 R40, P4, R41, R58, RZ ;  /* 0x0000003a29287210 */ /* 0x000fe20007f9e0ff */
[----:B------:R-:W-:Y:S01]  /*3d10*/  IMAD R134, R134, UR18, RZ ;  /* 0x0000001286867c24 */ /* 0x000fe2000f8e02ff */
[----:B------:R-:W-:Y:S01]  /*3d20*/  IADD3 R43, R141, R43, RZ ;  /* 0x0000002b8d2b7210 */ /* 0x000fe20007ffe0ff */
[----:B------:R-:W-:Y:S01]  /*3d30*/  IMAD R141, R143, UR15, R142 ;  /* 0x0000000f8f8d7c24 */ /* 0x000fe2000f8e028e */
[----:B------:R-:W-:Y:S01]  /*3d40*/  LEA.HI.X.SX32 R41, R41, RZ, 0x1, P4 ;  /* 0x000000ff29297211 */ /* 0x000fe200020f0eff */
        /* <DEDUP_REMOVED lines=8> */
[----:B------:R-:W-:Y:S02]  /*3dd0*/  LEA.HI.X R43, R40, R141, R41, 0x2, P4 ;  /* 0x0000008d282b7211 */ /* 0x000fe400020f1429 */
[----:B------:R-:W-:-:S04]  /*3de0*/  LEA.HI.SX32 R40, R58, R58, 0x1b ;  /* 0x0000003a3a287211 */ /* 0x000fc800078fdaff */
[----:B------:R-:W-:-:S05]  /*3df0*/  LEA R40, R40, R59, 0x2 ;  /* 0x0000003b28287211 */ /* 0x000fca00078e10ff */
[----:B------:R-:W0:Y:S04]  /*3e00*/  LDS R41, [R40+0x210] ;  /* 0x0002100028297984 */ /* 0x000e280000000800 */
[----:B0-----:R0:W-:Y:S02]  /*3e10*/  REDG.E.ADD.F32.FTZ.RN.STRONG.GPU desc[UR10][R42.64], R41 ;  /* 0x000000292a0079a6 */ /* 0x0011e4000c10f38a */
.L_x_17613:
[----:B------:R-:W-:Y:S05]  /*3e20*/  BSYNC B0 ;  /* 0x0000000000007941 */ /* 0x000fea0003800000 */
.L_x_17612:
[----:B0-----:R-:W-:Y:S01]  /*3e30*/  IADD3 R41, R58, 0x20, RZ ;  /* 0x000000203a297810 */ /* 0x001fe20007ffe0ff */
[----:B------:R-:W-:Y:S01]  /*3e40*/  FADD.FTZ R42, R140, R139 ;  /* 0x0000008b8c2a7221 */ /* 0x000fe20000010000 */
[----:B------:R-:W-:Y:S01]  /*3e50*/  ISETP.GE.AND P4, PT, R132, 0x21, PT ;  /* 0x000000218400780c */ /* 0x000fe20003f86270 */
[----:B------:R-:W-:Y:S01]  /*3e60*/  FADD.FTZ R140, R137, R138 ;  /* 0x0000008a898c7221 */ /* 0x000fe20000010000 */
[----:B------:R-:W-:Y:S01]  /*3e70*/  LEA.HI.SX32 R40, R41, R58, 0x1b ;  /* 0x0000003a29287211 */ /* 0x000fe200078fdaff */
[C---:B------:R-:W-:Y:S01]  /*3e80*/  FMUL.FTZ R137, R6.reuse, R106 ;  /* 0x0000006a06897220 */ /* 0x040fe20000410000 */
[----:B------:R-:W-:Y:S01]  /*3e90*/  USHF.L.U64.HI UR7, UR5, 0x2, UR6 ;  /* 0x0000000205077899 */ /* 0x000fe20008010206 */
[----:B------:R-:W-:Y:S01]  /*3ea0*/  FFMA.FTZ R134, -R6, R115, R135 ;  /* 0x0000007306867223 */ /* 0x000fe20000010187 */
[----:B------:R-:W-:Y:S01]  /*3eb0*/  LEA R40, R40, R59, 0x2 ;  /* 0x0000003b28287211 */ /* 0x000fe200078e10ff */
[----:B------:R-:W-:Y:S01]  /*3ec0*/  FMUL.FTZ R136, R103, R136 ;  /* 0x0000008867887220 */ /* 0x000fe20000410000 */
[----:B------:R-:W-:Y:S01]  /*3ed0*/  IADD3 R139, R58, 0x40, RZ ;  /* 0x000000403a8b7810 */ /* 0x000fe20007ffe0ff */
[----:B------:R-:W-:Y:S01]  /*3ee0*/  FMUL.FTZ R43, R6, R105 ;  /* 0x00000069062b7220 */ /* 0x000fe20000410000 */
[----:B------:R-:W-:Y:S01]  /*3ef0*/  FMUL.FTZ R135, R102, R137 ;  /* 0x0000008966877220 */ /* 0x000fe20000410000 */
[----:B------:R0:W2:Y:S01]  /*3f00*/  LDS R141, [R40+0x290] ;  /* 0x00029000288d7984 */ /* 0x0000a20000000800 */
[----:B------:R-:W-:Y:S01]  /*3f10*/  USHF.L.U32 UR20, UR5, 0x2, URZ ;  /* 0x0000000205147899 */ /* 0x000fe2000800063f */
[----:B------:R-:W-:Y:S01]  /*3f20*/  FFMA.FTZ R41, R133, R130, R136 ;  /* 0x0000008285297223 */ /* 0x000fe20000010088 */
[----:B------:R-:W-:Y:S01]  /*3f30*/  LEA.HI.SX32 R136, R139, R58, 0x1b ;  /* 0x0000003a8b887211 */ /* 0x000fe200078fdaff */
[----:B------:R-:W-:Y:S01]  /*3f40*/  FFMA.FTZ R135, R134, R43, -R135 ;  /* 0x0000002b86877223 */ /* 0x000fe20000010887 */
[----:B------:R-:W-:Y:S01]  /*3f50*/  IMAD R138, R68, UR7, RZ ;  /* 0x00000007448a7c24 */ /* 0x000fe2000f8e02ff */
[----:B------:R-:W-:Y:S01]  /*3f60*/  BSSY B0, `(.L_x_17614) ;  /* 0x0000009000007945 */ /* 0x000fe20003800000 */
[----:B------:R-:W-:Y:S01]  /*3f70*/  FADD.FTZ R42, R42, R41 ;  /* 0x000000292a2a7221 */ /* 0x000fe20000010000 */
[----:B------:R-:W-:Y:S01]  /*3f80*/  FADD.FTZ R135, R140, R135 ;  /* 0x000000878c877221 */ /* 0x000fe20000010000 */
[----:B------:R-:W-:Y:S01]  /*3f90*/  LEA R136, R136, R59, 0x2 ;  /* 0x0000003b88887211 */ /* 0x000fe200078e10ff */
[----:B------:R-:W-:Y:S01]  /*3fa0*/  IMAD R139, R69, UR20, R138 ;  /* 0x00000014458b7c24 */ /* 0x000fe2000f8e028a */
[----:B0-----:R-:W-:Y:S06]  /*3fb0*/  @!P4 BRA `(.L_x_17615) ;  /* 0x00000000000cc947 */ /* 0x001fec0003800000 */
[----:B------:R-:W-:-:S05]  /*3fc0*/  IMAD.WIDE.U32 R40, R68, UR20, R90 ;  /* 0x0000001444287c25 */ /* 0x000fca000f8e005a */
[----:B------:R-:W-:-:S05]  /*3fd0*/  IADD3 R41, R41, R139, RZ ;  /* 0x0000008b29297210 */ /* 0x000fca0007ffe0ff */
[----:B--2---:R0:W-:Y:S02]  /*3fe0*/  REDG.E.ADD.F32.FTZ.RN.STRONG.GPU desc[UR10][R40.64], R141 ;  /* 0x0000008d280079a6 */ /* 0x0041e4000c10f38a */
.L_x_17615:
[----:B------:R-:W-:Y:S05]  /*3ff0*/  BSYNC B0 ;  /* 0x0000000000007941 */ /* 0x000fea0003800000 */
.L_x_17614:
[----:B0-2---:R0:W2:Y:S01]  /*4000*/  LDS R141, [R136+0x310] ;  /* 0x00031000888d7984 */ /* 0x0050a20000000800 */
[----:B------:R-:W-:Y:S01]  /*4010*/  ISETP.GE.AND P4, PT, R132, 0x41, PT ;  /* 0x000000418400780c */ /* 0x000fe20003f86270 */
[----:B------:R-:W-:-:S12]  /*4020*/  BSSY B0, `(.L_x_17616) ;  /* 0x0000005000007945 */ /* 0x000fd80003800000 */
[----:B0-----:R-:W-:Y:S05]  /*4030*/  @!P4 BRA `(.L_x_17617) ;  /* 0x00000000000cc947 */ /* 0x001fea0003800000 */
[----:B------:R-:W-:-:S05]  /*4040*/  IMAD.WIDE.U32 R40, R68, UR20, R88 ;  /* 0x0000001444287c25 */ /* 0x000fca000f8e0058 */
[----:B------:R-:W-:-:S05]  /*4050*/  IADD3 R41, R139, R41, RZ ;  /* 0x000000298b297210 */ /* 0x000fca0007ffe0ff */
[----:B--2---:R0:W-:Y:S02]  /*4060*/  REDG.E.ADD.F32.FTZ.RN.STRONG.GPU desc[UR10][R40.64], R141 ;  /* 0x0000008d280079a6 */ /* 0x0041e4000c10f38a */
.L_x_17617:
[----:B------:R-:W-:Y:S05]  /*4070*/  BSYNC B0 ;  /* 0x0000000000007941 */ /* 0x000fea0003800000 */
.L_x_17616:
[----:B0-2---:R0:W2:Y:S01]  /*4080*/  LDS R141, [R45+0x390] ;  /* 0x000390002d8d7984 */ /* 0x0050a20000000800 */
[----:B------:R-:W-:Y:S01]  /*4090*/  ISETP.GE.AND P4, PT, R132, 0x61, PT ;  /* 0x000000618400780c */ /* 0x000fe20003f86270 */
[----:B------:R-:W-:-:S12]  /*40a0*/  BSSY B0, `(.L_x_17618) ;  /* 0x0000005000007945 */ /* 0x000fd80003800000 */
[----:B0-----:R-:W-:Y:S05]  /*40b0*/  @!P4 BRA `(.L_x_17619) ;  /* 0x00000000000cc947 */ /* 0x001fea0003800000 */
[----:B------:R-:W-:-:S05]  /*40c0*/  IMAD.WIDE.U32 R40, R68, UR20, R86 ;  /* 0x0000001444287c25 */ /* 0x000fca000f8e0056 */
[----:B------:R-:W-:-:S05]  /*40d0*/  IADD3 R41, R139, R41, RZ ;  /* 0x000000298b297210 */ /* 0x000fca0007ffe0ff */
[----:B--2---:R0:W-:Y:S02]  /*40e0*/  REDG.E.ADD.F32.FTZ.RN.STRONG.GPU desc[UR10][R40.64], R141 ;  /* 0x0000008d280079a6 */ /* 0x0041e4000c10f38a */
.L_x_17619:
[----:B------:R-:W-:Y:S05]  /*40f0*/  BSYNC B0 ;  /* 0x0000000000007941 */ /* 0x000fea0003800000 */
.L_x_17618:
[----:B0-2---:R0:W2:Y:S01]  /*4100*/  LDS R141, [R44+0x410] ;  /* 0x000410002c8d7984 */ /* 0x0050a20000000800 */
[----:B------:R-:W-:Y:S01]  /*4110*/  ISETP.GE.AND P4, PT, R132, 0x81, PT ;  /* 0x000000818400780c */ /* 0x000fe20003f86270 */
[----:B------:R-:W-:-:S12]  /*4120*/  BSSY B0, `(.L_x_17620) ;  /* 0x0000005000007945 */ /* 0x000fd80003800000 */
[----:B0-----:R-:W-:Y:S05]  /*4130*/  @!P4 BRA `(.L_x_17621) ;  /* 0x00000000000cc947 */ /* 0x001fea0003800000 */
[----:B------:R-:W-:-:S05]  /*4140*/  IMAD.WIDE.U32 R40, R68, UR20, R84 ;  /* 0x0000001444287c25 */ /* 0x000fca000f8e0054 */
[----:B------:R-:W-:-:S05]  /*4150*/  IADD3 R41, R139, R41, RZ ;  /* 0x000000298b297210 */ /* 0x000fca0007ffe0ff */
[----:B--2---:R0:W-:Y:S02]  /*4160*/  REDG.E.ADD.F32.FTZ.RN.STRONG.GPU desc[UR10][R40.64], R141 ;  /* 0x0000008d280079a6 */ /* 0x0041e4000c10f38a */
.L_x_17621:
[----:B------:R-:W-:Y:S05]  /*4170*/  BSYNC B0 ;  /* 0x0000000000007941 */ /* 0x000fea0003800000 */
.L_x_17620:
[----:B0-2---:R0:W2:Y:S01]  /*4180*/  LDS R141, [R39+0x490] ;  /* 0x00049000278d7984 */ /* 0x0050a20000000800 */
[----:B------:R-:W-:Y:S01]  /*4190*/  ISETP.GE.AND P4, PT, R132, 0xa1, PT ;  /* 0x000000a18400780c */ /* 0x000fe20003f86270 */
[----:B------:R-:W-:Y:S01]  /*41a0*/  BSSY B0, `(.L_x_17622) ;  /* 0x0000006000007945 */ /* 0x000fe20003800000 */
[----:B------:R-:W-:-:S11]  /*41b0*/  FMUL.FTZ R43, R102, R43 ;  /* 0x0000002b662b7220 */ /* 0x000fd60000410000 */
[----:B0-----:R-:W-:Y:S05]  /*41c0*/  @!P4 BRA `(.L_x_17623) ;  /* 0x00000000000cc947 */ /* 0x001fea0003800000 */
[----:B------:R-:W-:-:S05]  /*41d0*/  IMAD.WIDE.U32 R40, R68, UR20, R82 ;  /* 0x0000001444287c25 */ /* 0x000fca000f8e0052 */
[----:B------:R-:W-:-:S05]  /*41e0*/  IADD3 R41, R139, R41, RZ ;  /* 0x000000298b297210 */ /* 0x000fca0007ffe0ff */
[----:B--2---:R0:W-:Y:S02]  /*41f0*/  REDG.E.ADD.F32.FTZ.RN.STRONG.GPU desc[UR10][R40.64], R141 ;  /* 0x0000008d280079a6 */ /* 0x0041e4000c10f38a */
.L_x_17623:
[----:B------:R-:W-:Y:S05]  /*4200*/  BSYNC B0 ;  /* 0x0000000000007941 */ /* 0x000fea0003800000 */
.L_x_17622:
[----:B0-2---:R0:W2:Y:S01]  /*4210*/  LDS R141, [R38+0x510] ;  /* 0x00051000268d7984 */ /* 0x0050a20000000800 */
[----:B------:R-:W-:Y:S01]  /*4220*/  ISETP.GE.AND P4, PT, R132, 0xc1, PT ;  /* 0x000000c18400780c */ /* 0x000fe20003f86270 */
[----:B------:R-:W-:Y:S01]  /*4230*/  BSSY B0, `(.L_x_17624) ;  /* 0x0000006000007945 */ /* 0x000fe20003800000 */
[----:B------:R-:W-:-:S11]  /*4240*/  FFMA.FTZ R43, R134, R137, R43 ;  /* 0x00000089862b7223 */ /* 0x000fd6000001002b */
[----:B0-----:R-:W-:Y:S05]  /*4250*/  @!P4 BRA `(.L_x_17625) ;  /* 0x00000000000cc947 */ /* 0x001fea0003800000 */
[----:B------:R-:W-:-:S05]  /*4260*/  IMAD.WIDE.U32 R40, R68, UR20, R80 ;  /* 0x0000001444287c25 */ /* 0x000fca000f8e0050 */
[----:B------:R-:W-:-:S05]  /*4270*/  IADD3 R41, R139, R41, RZ ;  /* 0x000000298b297210 */ /* 0x000fca0007ffe0ff */
[----:B--2---:R0:W-:Y:S02]  /*4280*/  REDG.E.ADD.F32.FTZ.RN.STRONG.GPU desc[UR10][R40.64], R141 ;  /* 0x0000008d280079a6 */ /* 0x0041e4000c10f38a */
.L_x_17625:
[----:B------:R-:W-:Y:S05]  /*4290*/  BSYNC B0 ;  /* 0x0000000000007941 */ /* 0x000fea0003800000 */
.L_x_17624:
[----:B0-----:R0:W3:Y:S01]  /*42a0*/  LDS R41, [R37+0x590] ;  /* 0x0005900025297984 */ /* 0x0010e20000000800 */
[----:B------:R-:W-:Y:S01]  /*42b0*/  ISETP.GE.AND P4, PT, R132, 0xe1, PT ;  /* 0x000000e18400780c */ /* 0x000fe20003f86270 */
[----:B------:R-:W-:Y:S01]  /*42c0*/  BSSY B0, `(.L_x_17626) ;  /* 0x0000006000007945 */ /* 0x000fe20003800000 */
[----:B------:R-:W-:Y:S01]  /*42d0*/  FADD.FTZ R40, R42, R43 ;  /* 0x0000002b2a287221 */ /* 0x000fe20000010000 */
[----:B------:R-:W-:-:S10]  /*42e0*/  IMAD.WIDE.U32 R42, R68, UR20, R78 ;  /* 0x00000014442a7c25 */ /* 0x000fd4000f8e004e */
[----:B0-----:R-:W-:Y:S05]  /*42f0*/  @!P4 BRA `(.L_x_17627) ;  /* 0x000000000008c947 */ /* 0x001fea0003800000 */
[----:B------:R-:W-:-:S05]  /*4300*/  IADD3 R43, R139, R43, RZ ;  /* 0x0000002b8b2b7210 */ /* 0x000fca0007ffe0ff */
[----:B---3--:R0:W-:Y:S02]  /*4310*/  REDG.E.ADD.F32.FTZ.RN.STRONG.GPU desc[UR10][R42.64], R41 ;  /* 0x000000292a0079a6 */ /* 0x0081e4000c10f38a */
.L_x_17627:
[----:B------:R-:W-:Y:S05]  /*4320*/  BSYNC B0 ;  /* 0x0000000000007941 */ /* 0x000fea0003800000 */
.L_x_17626:
[----:B------:R-:W4:Y:S01]  /*4330*/  SHFL.DOWN PT, R132, R135, 0x1, 0x1f ;  /* 0x08201f0087847f89 */ /* 0x000f2200000e0000 */
[----:B------:R-:W-:Y:S01]  /*4340*/  ISETP.GT.AND P4, PT, R48, 0x1e, PT ;  /* 0x0000001e3000780c */ /* 0x000fe20003f84270 */
[----:B------:R-:W-:Y:S01]  /*4350*/  BSSY B0, `(.L_x_17628) ;  /* 0x0000064000007945 */ /* 0x000fe20003800000 */
[----:B0-----:R-:W-:Y:S01]  /*4360*/  MOV R42, R124 ;  /* 0x0000007c002a7202 */ /* 0x001fe20000000f00 */
[----:B--2---:R-:W0:Y:S01]  /*4370*/  SHFL.DOWN PT, R141, R124, 0x1, 0x1f ;  /* 0x08201f007c8d7f89 */ /* 0x004e2200000e0000 */
[----:B------:R-:W-:Y:S01]  /*4380*/  MOV R43, R122 ;  /* 0x0000007a002b7202 */ /* 0x000fe20000000f00 */
[----:B------:R-:W-:Y:S01]  /*4390*/  FADD.FTZ R16, R137, R16 ;  /* 0x0000001089107221 */ /* 0x000fe20000010000 */
[----:B---3--:R-:W-:Y:S01]  /*43a0*/  MOV R41, R135 ;  /* 0x0000008700297202 */ /* 0x008fe20000000f00 */
[----:B------:R-:W2:Y:S01]  /*43b0*/  SHFL.DOWN PT, R136, R122, 0x1, 0x1f ;  /* 0x08201f007a887f89 */ /* 0x000ea200000e0000 */
[----:B------:R-:W-:Y:S01]  /*43c0*/  FADD.FTZ R17, R130, R17 ;  /* 0x0000001182117221 */ /* 0x000fe20000010000 */
[----:B------:R-:W-:Y:S01]  /*43d0*/  FADD.FTZ R18, R131, R18 ;  /* 0x0000001283127221 */ /* 0x000fe20000010000 */
[----:B------:R-:W-:Y:S01]  /*43e0*/  FADD.FTZ R19, R126, R19 ;  /* 0x000000137e137221 */ /* 0x000fe20000010000 */
[----:B------:R-:W3:Y:S02]  /*43f0*/  SHFL.DOWN PT, R139, R40, 0x1, 0x1f ;  /* 0x08201f00288b7f89 */ /* 0x000ee400000e0000 */
[----:B----4-:R-:W-:Y:S01]  /*4400*/  @!P4 FADD.FTZ R41, R41, R132 ;  /* 0x000000842929c221 */ /* 0x010fe20000010000 */
[----:B0-----:R-:W-:-:S04]  /*4410*/  @!P4 FADD.FTZ R42, R42, R141 ;  /* 0x0000008d2a2ac221 */ /* 0x001fc80000010000 */
[----:B------:R-:W0:Y:S01]  /*4420*/  SHFL.DOWN PT, R124, R41, 0x2, 0x1f ;  /* 0x08401f00297c7f89 */ /* 0x000e2200000e0000 */
[----:B--2---:R-:W-:Y:S01]  /*4430*/  @!P4 FADD.FTZ R43, R43, R136 ;  /* 0x000000882b2bc221 */ /* 0x004fe20000010000 */
[----:B---3--:R-:W-:-:S04]  /*4440*/  @!P4 FADD.FTZ R40, R139, R40 ;  /* 0x000000288b28c221 */ /* 0x008fc80000010000 */
[----:B------:R-:W2:Y:S01]  /*4450*/  SHFL.DOWN PT, R122, R43, 0x2, 0x1f ;  /* 0x08401f002b7a7f89 */ /* 0x000ea200000e0000 */
[----:B------:R-:W-:-:S03]  /*4460*/  ISETP.GT.AND P4, PT, R48, 0x1d, PT ;  /* 0x0000001d3000780c */ /* 0x000fc60003f84270 */
[----:B------:R-:W3:Y:S04]  /*4470*/  SHFL.DOWN PT, R139, R42, 0x2, 0x1f ;  /* 0x08401f002a8b7f89 */ /* 0x000ee800000e0000 */
[----:B------:R-:W4:Y:S06]  /*4480*/  SHFL.DOWN PT, R135, R40, 0x2, 0x1f ;  /* 0x08401f0028877f89 */ /* 0x000f2c00000e0000 */
[----:B0-----:R-:W-:Y:S01]  /*4490*/  @!P4 FADD.FTZ R41, R41, R124 ;  /* 0x0000007c2929c221 */ /* 0x001fe20000010000 */
[----:B--2---:R-:W-:-:S04]  /*44a0*/  @!P4 FADD.FTZ R43, R43, R122 ;  /* 0x0000007a2b2bc221 */ /* 0x004fc80000010000 */
[----:B------:R-:W0:Y:S01]  /*44b0*/  SHFL.DOWN PT, R122, R41, 0x4, 0x1f ;  /* 0x08801f00297a7f89 */ /* 0x000e2200000e0000 */
[----:B---3--:R-:W-:-:S03]  /*44c0*/  @!P4 FADD.FTZ R42, R42, R139 ;  /* 0x0000008b2a2ac221 */ /* 0x008fc60000010000 */
[----:B------:R-:W2:Y:S01]  /*44d0*/  SHFL.DOWN PT, R124, R43, 0x4, 0x1f ;  /* 0x08801f002b7c7f89 */ /* 0x000ea200000e0000 */
[----:B----4-:R-:W-:Y:S01]  /*44e0*/  @!P4 FADD.FTZ R40, R40, R135 ;  /* 0x000000872828c221 */ /* 0x010fe20000010000 */
[----:B------:R-:W-:Y:S02]  /*44f0*/  ISETP.GT.AND P4, PT, R48, 0x1b, PT ;  /* 0x0000001b3000780c */ /* 0x000fe40003f84270 */
[----:B------:R-:W3:Y:S04]  /*4500*/  SHFL.DOWN PT, R139, R42, 0x4, 0x1f ;  /* 0x08801f002a8b7f89 */ /* 0x000ee800000e0000 */
[----:B------:R-:W4:Y:S07]  /*4510*/  SHFL.DOWN PT, R135, R40, 0x4, 0x1f ;  /* 0x08801f0028877f89 */ /* 0x000f2e00000e0000 */
[----:B0-----:R-:W-:Y:S01]  /*4520*/  @!P4 FADD.FTZ R41, R41, R122 ;  /* 0x0000007a2929c221 */ /* 0x001fe20000010000 */
[----:B--2---:R-:W-:-:S04]  /*4530*/  @!P4 FADD.FTZ R43, R43, R124 ;  /* 0x0000007c2b2bc221 */ /* 0x004fc80000010000 */
        /* <DEDUP_REMOVED lines=19> */
[----:B------:R-:W-:Y:S01]  /*4670*/  FMUL.FTZ R139, R63, R106 ;  /* 0x0000006a3f8b7220 */ /* 0x000fe20000410000 */
[----:B----4-:R-:W-:Y:S01]  /*4680*/  @!P4 FADD.FTZ R40, R40, R135 ;  /* 0x000000872828c221 */ /* 0x010fe20000010000 */
[----:B------:R-:W-:-:S02]  /*4690*/  ISETP.NE.AND P4, PT, R48, RZ, PT ;  /* 0x000000ff3000720c */ /* 0x000fc40003f85270 */
[----:B------:R-:W-:-:S04]  /*46a0*/  FFMA.FTZ R139, R62, R105, -R139 ;  /* 0x000000693e8b7223 */ /* 0x000fc8000001088b */
[----:B------:R-:W-:Y:S01]  /*46b0*/  FMUL.FTZ R139, R102, R139 ;  /* 0x0000008b668b7220 */ /* 0x000fe20000410000 */
[----:B------:R-:W-:-:S06]  /*46c0*/  FMUL.FTZ R102, R63, R118 ;  /* 0x000000763f667220 */ /* 0x000fcc0000410000 */
[----:B------:R-:W0:Y:S01]  /*46d0*/  @!P4 S2R R135, SR_CgaCtaId ;  /* 0x000000000087c919 */ /* 0x000e220000008800 */
[----:B------:R-:W-:-:S04]  /*46e0*/  @!P4 MOV R122, 0x400 ;  /* 0x00000400007ac802 */ /* 0x000fc80000000f00 */
[----:B0-----:R-:W-:Y:S01]  /*46f0*/  @!P4 LEA R59, R135, R122, 0x18 ;  /* 0x0000007a873bc211 */ /* 0x001fe200078ec0ff */
[C---:B------:R-:W-:Y:S01]  /*4700*/  FMUL.FTZ R135, R63.reuse, R105 ;  /* 0x000000693f877220 */ /* 0x040fe20000410000 */
[----:B------:R-:W-:-:S03]  /*4710*/  FMUL.FTZ R105, R63, R104 ;  /* 0x000000683f697220 */ /* 0x000fc60000410000 */
[C---:B------:R-:W-:Y:S01]  /*4720*/  FFMA.FTZ R135, R62.reuse, R106, R135 ;  /* 0x0000006a3e877223 */ /* 0x040fe20000010087 */
[C---:B------:R-:W-:Y:S01]  /*4730*/  FFMA.FTZ R122, R62.reuse, R107, -R105 ;  /* 0x0000006b3e7a7223 */ /* 0x040fe20000010869 */
[----:B------:R-:W-:Y:S01]  /*4740*/  FFMA.FTZ R105, R62, R123, -R102 ;  /* 0x0000007b3e697223 */ /* 0x000fe20000010866 */
[----:B------:R-:W-:Y:S01]  /*4750*/  FMUL.FTZ R107, R63, R107 ;  /* 0x0000006b3f6b7220 */ /* 0x000fe20000410000 */
[----:B------:R-:W-:Y:S01]  /*4760*/  FFMA.FTZ R134, R134, R135, R139 ;  /* 0x0000008786867223 */ /* 0x000fe2000001008b */
[----:B------:R-:W-:Y:S01]  /*4770*/  FMUL.FTZ R122, R103, R122 ;  /* 0x0000007a677a7220 */ /* 0x000fe20000410000 */
[C---:B------:R-:W-:Y:S01]  /*4780*/  FMUL.FTZ R103, R63.reuse, R125 ;  /* 0x0000007d3f677220 */ /* 0x040fe20000410000 */
[----:B------:R-:W-:Y:S01]  /*4790*/  FMUL.FTZ R123, R63, R123 ;  /* 0x0000007b3f7b7220 */ /* 0x000fe20000410000 */
[----:B------:R-:W-:Y:S01]  /*47a0*/  FFMA.FTZ R134, R115, R106, R134 ;  /* 0x0000006a73867223 */ /* 0x000fe20000010086 */
[-C--:B------:R-:W-:Y:S01]  /*47b0*/  FMUL.FTZ R102, R63, R127.reuse ;  /* 0x0000007f3f667220 */ /* 0x080fe20000410000 */
[----:B------:R-:W-:Y:S01]  /*47c0*/  FFMA.FTZ R106, R62, R127, -R103 ;  /* 0x0000007f3e6a7223 */ /* 0x000fe20000010867 */
[----:B------:R-:W-:Y:S01]  /*47d0*/  FMUL.FTZ R105, R108, R105 ;  /* 0x000000696c697220 */ /* 0x000fe20000410000 */
[C---:B------:R-:W-:Y:S01]  /*47e0*/  FFMA.FTZ R108, R62.reuse, R104, R107 ;  /* 0x000000683e6c7223 */ /* 0x040fe2000001006b */
[C---:B------:R-:W-:Y:S01]  /*47f0*/  FFMA.FTZ R123, R62.reuse, R118, R123 ;  /* 0x000000763e7b7223 */ /* 0x040fe2000001007b */
[----:B------:R-:W-:Y:S01]  /*4800*/  FFMA.FTZ R102, R62, R125, R102 ;  /* 0x0000007d3e667223 */ /* 0x000fe20000010066 */
[----:B------:R-:W-:Y:S01]  /*4810*/  FMUL.FTZ R106, R109, R106 ;  /* 0x0000006a6d6a7220 */ /* 0x000fe20000410000 */
[----:B------:R-:W-:Y:S01]  /*4820*/  FFMA.FTZ R108, R133, R108, R122 ;  /* 0x0000006c856c7223 */ /* 0x000fe2000001007a */
[----:B------:R-:W-:Y:S01]  /*4830*/  FFMA.FTZ R128, R128, R123, R105 ;  /* 0x0000007b80807223 */ /* 0x000fe20000010069 */
[----:B------:R0:W-:Y:S01]  /*4840*/  @!P4 STS.128 [R59+0x640], R40 ;  /* 0x000640283b00c388 */ /* 0x0001e20000000c00 */
[----:B------:R-:W-:Y:S01]  /*4850*/  FFMA.FTZ R102, R129, R102, R106 ;  /* 0x0000006681667223 */ /* 0x000fe2000001006a */
[----:B------:R-:W-:Y:S01]  /*4860*/  FFMA.FTZ R117, R117, R104, R108 ;  /* 0x0000006875757223 */ /* 0x000fe2000001006c */
[----:B------:R-:W-:Y:S01]  /*4870*/  FFMA.FTZ R128, R119, R118, R128 ;  /* 0x0000007677807223 */ /* 0x000fe20000010080 */
[----:B------:R-:W-:Y:S01]  /*4880*/  FADD.FTZ R23, R134, R23 ;  /* 0x0000001786177221 */ /* 0x000fe20000010000 */
[----:B------:R-:W-:Y:S01]  /*4890*/  FFMA.FTZ R121, R121, R125, R102 ;  /* 0x0000007d79797223 */ /* 0x000fe20000010066 */
[----:B------:R-:W-:Y:S01]  /*48a0*/  FADD.FTZ R22, R117, R22 ;  /* 0x0000001675167221 */ /* 0x000fe20000010000 */
[----:B------:R-:W-:-:S02]  /*48b0*/  FADD.FTZ R21, R128, R21 ;  /* 0x0000001580157221 */ /* 0x000fc40000010000 */
[----:B------:R-:W-:Y:S01]  /*48c0*/  FADD.FTZ R20, R121, R20 ;  /* 0x0000001479147221 */ /* 0x000fe20000010000 */
        /* <DEDUP_REMOVED lines=12> */
.L_x_17629:
[----:B------:R-:W-:Y:S05]  /*4990*/  BSYNC B0 ;  /* 0x0000000000007941 */ /* 0x000fea0003800000 */
.L_x_17628:
[----:B------:R-:W-:Y:S01]  /*49a0*/  IADD3 R13, R13, 0x1, RZ ;  /* 0x000000010d0d7810 */ /* 0x000fe20007ffe0ff */
[----:B------:R-:W-:-:S03]  /*49b0*/  UIADD3 UR5, UP0, UR5, 0x1, URZ ;  /* 0x0000000105057890 */ /* 0x000fc6000ff1e03f */
[----:B------:R-:W-:Y:S01]  /*49c0*/  ISETP.GE.AND P3, PT, R13, UR21, PT ;  /* 0x000000150d007c0c */ /* 0x000fe2000bf66270 */
[----:B------:R-:W-:-:S12]  /*49d0*/  UIADD3.X UR6, URZ, UR6, URZ, UP0, !UPT ;  /* 0x000000063f067290 */ /* 0x000fd800087fe43f */
[----:B------:R-:W-:Y:S05]  /*49e0*/  @!P3 BRA `(.L_x_17630) ;  /* 0xffffffcc0014b947 */ /* 0x000fea000383ffff */
.L_x_17599:
[----:B------:R-:W3:Y:S08]  /*49f0*/  S2UR UR6, SR_CgaCtaId ;  /* 0x00000000000679c3 */ /* 0x000ef00000008800 */
[----:B------:R-:W-:Y:S01]  /*4a00*/  BAR.SYNC.DEFER_BLOCKING 0x0 ;  /* 0x0000000000007b1d */ /* 0x000fe20000010000 */
[----:B------:R-:W-:Y:S02]  /*4a10*/  ISETP.NE.AND P0, PT, R58, RZ, PT ;  /* 0x000000ff3a00720c */ /* 0x000fe40003f05270 */
[----:B------:R-:W-:-:S02]  /*4a20*/  F2FP.F16.F32.PACK_AB R18, R18, R19 ;  /* 0x000000131212723e */ /* 0x000fc400000000ff */
[----:B------:R-:W-:Y:S01]  /*4a30*/  F2FP.F16.F32.PACK_AB R19, R16, R17 ;  /* 0x000000111013723e */ /* 0x000fe200000000ff */
[----:B------:R-:W-:Y:S01]  /*4a40*/  UMOV UR5, 0x400 ;  /* 0x0000040000057882 */ /* 0x000fe20000000000 */
[CC--:B------:R-:W-:Y:S01]  /*4a50*/  LEA R14, R48.reuse, R59.reuse, 0x3 ;  /* 0x0000003b300e7211 */ /* 0x0c0fe200078e18ff */
[----:B------:R-:W4:Y:S01]  /*4a60*/  LDC.64 R8, c[0x0][0x388] ;  /* 0x0000e200ff087b82 */ /* 0x000f220000000a00 */
[----:B------:R-:W-:Y:S01]  /*4a70*/  LEA R16, R48, R59, 0x1 ;  /* 0x0000003b30107211 */ /* 0x000fe200078e08ff */
[----:B------:R-:W-:Y:S01]  /*4a80*/  BSSY B0, `(.L_x_17631) ;  /* 0x0000021000007945 */ /* 0x000fe20003800000 */
[----:B------:R-:W-:Y:S02]  /*4a90*/  SHF.R.S32.HI R10, RZ, 0x1f, R47 ;  /* 0x0000001fff0a7819 */ /* 0x000fe4000001142f */
[----:B------:R-:W-:Y:S01]  /*4aa0*/  IADD3 R27, -R116, UR4, RZ ;  /* 0x00000004741b7c10 */ /* 0x000fe2000fffe1ff */
[----:B---3--:R-:W-:Y:S01]  /*4ab0*/  ULEA UR5, UR6, UR5, 0x18 ;  /* 0x0000000506057291 */ /* 0x008fe2000f8ec03f */
[----:B------:R3:W-:Y:S01]  /*4ac0*/  STS.64 [R14], R18 ;  /* 0x000000120e007388 */ /* 0x0007e20000000a00 */
[----:B------:R-:W-:-:S03]  /*4ad0*/  NOP ;  /* 0x0000000000007918 */ /* 0x000fc60000000000 */
[----:B------:R-:W-:Y:S01]  /*4ae0*/  LDS.U16 R11, [R16] ;  /* 0x00000000100b7984 */ /* 0x000fe20000000400 */
[----:B0-----:R-:W-:Y:S01]  /*4af0*/  MOV R59, UR5 ;  /* 0x00000005003b7c02 */ /* 0x001fe20008000f00 */
[C---:B----4-:R-:W-:Y:S02]  /*4b00*/  IMAD R2, R8.reuse, UR15, RZ ;  /* 0x0000000f08027c24 */ /* 0x050fe4000f8e02ff */
[----:B------:R-:W-:Y:S01]  /*4b10*/  LDS.U16 R13, [R16+0x40] ;  /* 0x00004000100d7984 */ /* 0x000fe20000000400 */
[----:B------:R-:W-:-:S03]  /*4b20*/  IMAD.WIDE.U32 R4, R8, UR14, RZ ;  /* 0x0000000e08047c25 */ /* 0x000fc6000f8e00ff */
[----:B------:R-:W-:Y:S01]  /*4b30*/  LDS.U16 R15, [R16+0x80] ;  /* 0x00008000100f7984 */ /* 0x000fe20000000400 */
[----:B------:R-:W-:Y:S01]  /*4b40*/  IMAD R9, R9, UR14, R2 ;  /* 0x0000000e09097c24 */ /* 0x000fe2000f8e0202 */
[----:B------:R-:W-:Y:S02]  /*4b50*/  IADD3 R2, P2, R47, R28, RZ ;  /* 0x0000001c2f027210 */ /* 0x000fe40007f5e0ff */
[----:B------:R-:W-:Y:S02]  /*4b60*/  LDS.U16 R17, [R16+0xc0] ;  /* 0x0000c00010117984 */ /* 0x000fe40000000400 */
[----:B---3--:R-:W-:Y:S02]  /*4b70*/  IADD3 R19, R5, R9, RZ ;  /* 0x0000000905137210 */ /* 0x008fe40007ffe0ff */
[----:B------:R-:W-:Y:S01]  /*4b80*/  @!P0 STS [UR5+0x100], R120 ;  /* 0x00010078ff008988 */ /* 0x000fe20008000805 */
[----:B------:R-:W-:Y:S01]  /*4b90*/  LEA.HI.X.SX32 R3, R28, R10, 0x1, P2 ;  /* 0x0000000a1c037211 */ /* 0x000fe200010f0eff */
        /* <DEDUP_REMOVED lines=15> */
.L_x_17632:
[----:B------:R-:W-:Y:S05]  /*4c90*/  BSYNC B0 ;  /* 0x0000000000007941 */ /* 0x000fea0003800000 */
.L_x_17631:
[----:B------:R-:W-:Y:S01]  /*4ca0*/  ULDC.64 UR6, c[0x0][0x390] ;  /* 0x0000e40000067ab9 */ /* 0x000fe20000000a00 */
[----:B------:R-:W-:Y:S01]  /*4cb0*/  MOV R5, R19 ;  /* 0x0000001300057202 */ /* 0x000fe20000000f00 */
[----:B------:R-:W-:Y:S01]  /*4cc0*/  IMAD R6, R114, UR6, RZ ;  /* 0x0000000672067c24 */ /* 0x000fe2000f8e02ff */
[----:B--2---:R-:W-:Y:S01]  /*4cd0*/  LOP3.LUT R43, R47, 0x20, RZ, 0xfc, !PT ;  /* 0x000000202f2b7812 */ /* 0x004fe200078efcff */
[----:B------:R-:W-:Y:S01]  /*4ce0*/  IMAD R27, R27, -0x80, RZ ;  /* 0xffffff801b1b7824 */ /* 0x000fe200078e02ff */
[----:B------:R-:W-:Y:S01]  /*4cf0*/  LOP3.LUT R63, R47, 0x40, RZ, 0xfc, !PT ;  /* 0x000000402f3f7812 */ /* 0x000fe200078efcff */
[----:B------:R-:W-:Y:S01]  /*4d00*/  IMAD.WIDE.U32 R4, R113, UR6, R4 ;  /* 0x0000000671047c25 */ /* 0x000fe2000f8e0004 */
[----:B------:R-:W-:Y:S01]  /*4d10*/  LOP3.LUT R65, R47, 0x60, RZ, 0xfc, !PT ;  /* 0x000000602f417812 */ /* 0x000fe200078efcff */
[----:B------:R-:W-:Y:S01]  /*4d20*/  BSSY B0, `(.L_x_17633) ;  /* 0x0000034000007945 */ /* 0x000fe20003800000 */
[----:B------:R-:W-:Y:S01]  /*4d30*/  SHF.R.S32.HI R41, RZ, 0x1f, R27 ;  /* 0x0000001fff297819 */ /* 0x000fe2000001141b */
[----:B0-----:R-:W-:Y:S01]  /*4d40*/  IMAD R8, R113, UR7, R6 ;  /* 0x0000000771087c24 */ /* 0x001fe2000f8e0206 */
[----:B------:R-:W-:Y:S01]  /*4d50*/  ULDC.64 UR6, c[0x0][0x3e0] ;  /* 0x0000f80000067ab9 */ /* 0x000fe20000000a00 */
[----:B------:R-:W-:-:S02]  /*4d60*/  ISETP.GE.AND P1, PT, R43, R0, PT ;  /* 0x000000002b00720c */ /* 0x000fc40003f26270 */
[----:B------:R-:W-:Y:S02]  /*4d70*/  LEA R7, P4, R47, UR6, 0x1 ;  /* 0x000000062f077c11 */ /* 0x000fe4000f8808ff */
[----:B------:R-:W-:Y:S02]  /*4d80*/  IADD3 R6, P5, R27, R4, RZ ;  /* 0x000000041b067210 */ /* 0x000fe40007fbe0ff */
[-C--:B------:R-:W-:Y:S02]  /*4d90*/  ISETP.GE.AND P2, PT, R63, R0.reuse, PT ;  /* 0x000000003f00720c */ /* 0x080fe40003f46270 */
[----:B------:R-:W-:Y:S02]  /*4da0*/  ISETP.GE.AND P3, PT, R65, R0, PT ;  /* 0x000000004100720c */ /* 0x000fe40003f66270 */
[----:B------:R-:W-:Y:S02]  /*4db0*/  LEA.HI.X R0, R47, UR7, R10, 0x1, P4 ;  /* 0x000000072f007c11 */ /* 0x000fe4000a0f0c0a */
[----:B------:R-:W-:-:S02]  /*4dc0*/  IADD3.X R5, R41, R8, R5, P5, !PT ;  /* 0x0000000829057210 */ /* 0x000fc40002ffe405 */
[C---:B------:R-:W-:Y:S02]  /*4dd0*/  LEA R4, P4, R6.reuse, R7, 0x1 ;  /* 0x0000000706047211 */ /* 0x040fe400078808ff */
[----:B------:R-:W-:Y:S02]  /*4de0*/  F2FP.F16.F32.PACK_AB R7, R23, R22 ;  /* 0x000000161707723e */ /* 0x000fe400000000ff */
[----:B------:R-:W-:Y:S02]  /*4df0*/  LEA.HI.X R5, R6, R0, R5, 0x1, P4 ;  /* 0x0000000006057211 */ /* 0x000fe400020f0c05 */
[----:B------:R-:W-:Y:S01]  /*4e00*/  F2FP.F16.F32.PACK_AB R6, R21, R20 ;  /* 0x000000141506723e */ /* 0x000fe200000000ff */
[----:B------:R-:W-:Y:S02]  /*4e10*/  FADD.FTZ R20, R20, R61 ;  /* 0x0000003d14147221 */ /* 0x000fe40000010000 */
[----:B------:R0:W-:Y:S01]  /*4e20*/  @!P1 STG.E.U16 desc[UR10][R4.64+-0xc0], R13 ;  /* 0xffff400d04009986 */ /* 0x0001e2000c10150a */
[----:B------:R-:W-:Y:S01]  /*4e30*/  IADD3 R8, P1, R47, -0x60, RZ ;  /* 0xffffffa02f087810 */ /* 0x000fe20007f3e0ff */
[----:B------:R-:W-:-:S02]  /*4e40*/  FADD.FTZ R21, R20, R21 ;  /* 0x0000001514157221 */ /* 0x000fc40000010000 */
[----:B------:R-:W-:Y:S02]  /*4e50*/  @!P2 STG.E.U16 desc[UR10][R4.64+-0x80], R15 ;  /* 0xffff800f0400a986 */ /* 0x000fe4000c10150a */
[----:B------:R-:W-:Y:S02]  /*4e60*/  FADD.FTZ R22, R21, R22 ;  /* 0x0000001615167221 */ /* 0x000fe40000010000 */
[----:B------:R2:W-:Y:S02]  /*4e70*/  @!P3 STG.E.U16 desc[UR10][R4.64+-0x40], R17 ;  /* 0xffffc0110400b986 */ /* 0x0005e4000c10150a */
[----:B------:R-:W-:Y:S01]  /*4e80*/  FADD.FTZ R61, R22, R23 ;  /* 0x00000017163d7221 */ /* 0x000fe20000010000 */
[----:B------:R-:W-:Y:S08]  /*4e90*/  BAR.SYNC.DEFER_BLOCKING 0x0 ;  /* 0x0000000000007b1d */ /* 0x000ff00000010000 */
[----:B0-----:R-:W2:Y:S01]  /*4ea0*/  LDC.64 R12, c[0x0][0x3a8] ;  /* 0x0000ea00ff0c7b82 */ /* 0x001ea20000000a00 */
[----:B------:R0:W-:Y:S01]  /*4eb0*/  STS.64 [R14], R6 ;  /* 0x000000060e007388 */ /* 0x0001e20000000a00 */
[----:B------:R-:W-:-:S03]  /*4ec0*/  NOP ;  /* 0x0000000000007918 */ /* 0x000fc60000000000 */
[----:B------:R-:W-:Y:S01]  /*4ed0*/  LDS.U16 R9, [R16] ;  /* 0x0000000010097984 */ /* 0x000fe20000000400 */
[----:B--2---:R-:W-:-:S03]  /*4ee0*/  IMAD R4, R12, UR15, RZ ;  /* 0x0000000f0c047c24 */ /* 0x004fc6000f8e02ff */
[----:B------:R-:W-:Y:S01]  /*4ef0*/  LDS.U16 R11, [R16+0x40] ;  /* 0x00004000100b7984 */ /* 0x000fe20000000400 */
[----:B0-----:R-:W-:Y:S01]  /*4f00*/  IMAD R7, R13, UR14, R4 ;  /* 0x0000000e0d077c24 */ /* 0x001fe2000f8e0204 */
[----:B------:R-:W-:Y:S01]  /*4f10*/  IADD3.X R13, R10, -0x1, RZ, P1, !PT ;  /* 0xffffffff0a0d7810 */ /* 0x000fe20000ffe4ff */
[----:B------:R-:W-:Y:S01]  /*4f20*/  IMAD.WIDE.U32 R4, R12, UR14, RZ ;  /* 0x0000000e0c047c25 */ /* 0x000fe2000f8e00ff */
        /* <DEDUP_REMOVED lines=19> */
.L_x_17634:
[----:B------:R-:W-:Y:S05]  /*5060*/  BSYNC B0 ;  /* 0x0000000000007941 */ /* 0x000fea0003800000 */
.L_x_17633:
        /* <DEDUP_REMOVED lines=11> */
[----:B------:R-:W-:-:S02]  /*5120*/  IADD3 R5, P3, R27, R2, RZ ;  /* 0x000000021b057210 */ /* 0x000fc40007f7e0ff */
[C---:B------:R-:W-:Y:S02]  /*5130*/  LEA R4, P4, R8.reuse, UR8, 0x1 ;  /* 0x0000000808047c11 */ /* 0x040fe4000f8808ff */
[----:B------:R-:W-:Y:S02]  /*5140*/  IADD3.X R3, R41, R6, R3, P3, !PT ;  /* 0x0000000629037210 */ /* 0x000fe40001ffe403 */
[----:B------:R-:W-:Y:S02]  /*5150*/  LEA.HI.X R0, R8, UR9, R13, 0x1, P4 ;  /* 0x0000000908007c11 */ /* 0x000fe4000a0f0c0d */
[C---:B------:R-:W-:Y:S02]  /*5160*/  LEA R2, P3, R5.reuse, R4, 0x1 ;  /* 0x0000000405027211 */ /* 0x040fe400078608ff */
[----:B------:R-:W-:Y:S02]  /*5170*/  IADD3 R54, P4, R54, -0x100, RZ ;  /* 0xffffff0036367810 */ /* 0x000fe40007f9e0ff */
[----:B------:R-:W-:-:S02]  /*5180*/  LEA.HI.X R3, R5, R0, R3, 0x1, P3 ;  /* 0x0000000005037211 */ /* 0x000fc400018f0c03 */
[----:B------:R-:W-:Y:S02]  /*5190*/  IADD3 R52, P3, R52, -0x100, RZ ;  /* 0xffffff0034347810 */ /* 0x000fe40007f7e0ff */
[----:B------:R-:W-:Y:S01]  /*51a0*/  IADD3.X R53, R53, -0x1, RZ, P4, !PT ;  /* 0xffffffff35357810 */ /* 0x000fe200027fe4ff */
[----:B------:R0:W-:Y:S01]  /*51b0*/  @!P0 STG.E.U16 desc[UR10][R2.64], R11 ;  /* 0x0000000b02008986 */ /* 0x0001e2000c10150a */
[----:B------:R-:W-:Y:S02]  /*51c0*/  ISETP.GT.AND P0, PT, R29, 0x1, PT ;  /* 0x000000011d00780c */ /* 0x000fe40003f04270 */
[----:B------:R-:W-:Y:S01]  /*51d0*/  IADD3.X R51, R51, -0x1, RZ, P3, !PT ;  /* 0xffffffff33337810 */ /* 0x000fe20001ffe4ff */
[----:B------:R0:W-:Y:S01]  /*51e0*/  @!P1 STG.E.U16 desc[UR10][R2.64+0x40], R19 ;  /* 0x0000401302009986 */ /* 0x0001e2000c10150a */
[----:B------:R-:W-:-:S03]  /*51f0*/  IADD3 R50, P1, R50, -0x200, RZ ;  /* 0xfffffe0032327810 */ /* 0x000fc60007f3e0ff */
[----:B------:R0:W-:Y:S01]  /*5200*/  @!P2 STG.E.U16 desc[UR10][R2.64+0x80], R25 ;  /* 0x000080190200a986 */ /* 0x0001e2000c10150a */
[----:B------:R-:W-:Y:S02]  /*5210*/  IADD3 R56, P2, R56, -0x100, RZ ;  /* 0xffffff0038387810 */ /* 0x000fe40007f5e0ff */
[----:B------:R-:W-:Y:S02]  /*5220*/  IADD3.X R49, R49, -0x1, RZ, P1, !PT ;  /* 0xffffffff31317810 */ /* 0x000fe40000ffe4ff */
[----:B------:R-:W-:Y:S01]  /*5230*/  IADD3.X R57, R57, -0x1, RZ, P2, !PT ;  /* 0xffffffff39397810 */ /* 0x000fe200017fe4ff */
[----:B------:R-:W-:Y:S08]  /*5240*/  @P0 BRA `(.L_x_17635) ;  /* 0xffffffb8001c0947 */ /* 0x000ff0000383ffff */
.L_x_17598:
[----:B------:R-:W-:Y:S02]  /*5250*/  ULDC.64 UR4, c[0x0][0x3d8] ;  /* 0x0000f60000047ab9 */ /* 0x000fe40000000a00 */
[----:B------:R-:W-:-:S04]  /*5260*/  ISETP.NE.U32.AND P0, PT, RZ, UR4, PT ;  /* 0x00000004ff007c0c */ /* 0x000fc8000bf05070 */
[----:B------:R-:W-:-:S13]  /*5270*/  ISETP.NE.AND.EX P0, PT, RZ, UR5, PT, P0 ;  /* 0x00000005ff007c0c */ /* 0x000fda000bf05300 */
[----:B------:R-:W-:Y:S05]  /*5280*/  @!P0 BRA `(.L_x_17636) ;  /* 0x00000000005c8947 */ /* 0x000fea0003800000 */
[----:B0-----:R-:W0:Y:S01]  /*5290*/  SHFL.DOWN P0, R3, R60, 0x1, 0x1f ;  /* 0x08201f003c037f89 */ /* 0x001e220000000000 */
[----:B------:R-:W-:Y:S01]  /*52a0*/  BSSY B0, `(.L_x_17636) ;  /* 0x0000015000007945 */ /* 0x000fe20003800000 */
        /* <DEDUP_REMOVED lines=20> */
.L_x_17637:
[----:B------:R-:W-:Y:S05]  /*53f0*/  BSYNC B0 ;  /* 0x0000000000007941 */ /* 0x000fea0003800000 */
.L_x_17636:
        /* <DEDUP_REMOVED lines=8> */
[----:B------:R-:W4:Y:S01]  /*5480*/  S2R R15, SR_TID.X ;  /* 0x00000000000f7919 */ /* 0x000f220000002100 */
[----:B---3--:R-:W-:-:S05]  /*5490*/  @P0 FADD R0, R0, R61 ;  /* 0x0000003d00000221 */ /* 0x008fca0000000000 */
[----:B------:R-:W3:Y:S01]  /*54a0*/  SHFL.DOWN P0, R3, R0, 0x2, 0x1f ;  /* 0x08401f0000037f89 */ /* 0x000ee20000000000 */
[----:B0-----:R-:W-:-:S13]  /*54b0*/  ISETP.NE.AND P1, PT, R4, RZ, PT ;  /* 0x000000ff0400720c */ /* 0x001fda0003f25270 */
[----:B--2---:R-:W0:Y:S01]  /*54c0*/  @!P1 S2R R7, SR_CgaCtaId ;  /* 0x0000000000079919 */ /* 0x004e220000008800 */
[----:B---3--:R-:W-:Y:S01]  /*54d0*/  @P0 FADD R3, R0, R3 ;  /* 0x0000000300030221 */ /* 0x008fe20000000000 */
        /* <DEDUP_REMOVED lines=15> */
.L_x_17639:
[----:B------:R-:W3:Y:S02]  /*55d0*/  S2R R15, SR_TID.X ;  /* 0x00000000000f7919 */ /* 0x000ee40000002100 */
.L_x_17640:
[----:B------:R-:W-:Y:S05]  /*55e0*/  BSYNC B0 ;  /* 0x0000000000007941 */ /* 0x000fea0003800000 */
.L_x_17638:
        /* <DEDUP_REMOVED lines=10> */
[C---:B0-2-4-:R-:W-:Y:S01]  /*5690*/  IMAD.WIDE.U32 R6, R113.reuse, UR6, RZ ;  /* 0x0000000671067c25 */ /* 0x055fe2000f8e00ff */
        /* <DEDUP_REMOVED lines=11> */
.L_x_17642:
[C---:B------:R-:W-:Y:S02]  /*5750*/  LEA R0, R15.reuse, UR4, 0x3 ;  /* 0x000000040f007c11 */ /* 0x040fe4000f8e18ff */
[----:B------:R-:W-:Y:S02]  /*5760*/  SHF.R.S32.HI R10, RZ, 0x1f, R15 ;  /* 0x0000001fff0a7819 */ /* 0x000fe4000001140f */
[----:B0-----:R-:W-:Y:S01]  /*5770*/  MOV R2, R8 ;  /* 0x0000000800027202 */ /* 0x001fe20000000f00 */
[----:B------:R-:W0:Y:S01]  /*5780*/  LDS.64 R16, [R0+0x2b80] ;  /* 0x002b800000107984 */ /* 0x000e220000000a00 */
[----:B------:R-:W-:Y:S01]  /*5790*/  MOV R3, R21 ;  /* 0x0000001500037202 */ /* 0x000fe20000000f00 */
[C---:B------:R-:W-:Y:S01]  /*57a0*/  IMAD R14, R10.reuse, UR6, RZ ;  /* 0x000000060a0e7c24 */ /* 0x040fe2000f8e02ff */
[----:B------:R-:W-:Y:S01]  /*57b0*/  MOV R4, R6 ;  /* 0x0000000600047202 */ /* 0x000fe20000000f00 */
[----:B------:R-:W2:Y:S01]  /*57c0*/  LDS.64 R18, [R0+0x3380] ;  /* 0x0033800000127984 */ /* 0x000ea20000000a00 */
        /* <DEDUP_REMOVED lines=16> */
[----:B--2---:R0:W-:Y:S04]  /*58d0*/  REDG.E.ADD.F32.FTZ.RN.STRONG.GPU desc[UR10][R4.64], R18 ;  /* 0x00000012040079a6 */ /* 0x0041e8000c10f38a */
[----:B------:R0:W-:Y:S01]  /*58e0*/  REDG.E.ADD.F32.FTZ.RN.STRONG.GPU desc[UR10][R4.64+0x4], R19 ;  /* 0x00000413040079a6 */ /* 0x0001e2000c10f38a */
[----:B------:R-:W-:Y:S05]  /*58f0*/  @!P0 BRA `(.L_x_17642) ;  /* 0xfffffffc00948947 */ /* 0x000fea000383ffff */
[----:B------:R-:W-:Y:S05]  /*5900*/  BSYNC B0 ;  /* 0x0000000000007941 */ /* 0x000fea0003800000 */
.L_x_17641:
[----:B------:R-:W-:Y:S05]  /*5910*/  EXIT ;  /* 0x000000000000794d */ /* 0x000fea0003800000 */
.L_x_17643:
        /* <DEDUP_REMOVED lines=14> */
.L_x_19032:


//--------------------- .text._Z25selective_scan_bwd_kernelI32Selective_Scan_bwd_kernel_traitsILi32ELi4ELb0ELb0ELb1ELb0ELb1EN3c104HalfENS1_7complexIfEEEEv12SSMParamsBwd --------------------------
	.section	.text._Z25selective_scan_bwd_kernelI32Selective_Scan_bwd_kernel_traitsILi32ELi4ELb0ELb0ELb1ELb0ELb1EN3c104HalfENS1_7complexIfEEEEv12SSMParamsBwd,"ax",@progbits
	.align	128
        .global         _Z25selective_scan_bwd_kernelI32Selective_Scan_bwd_kernel_traitsILi32ELi4ELb0ELb0ELb1ELb0ELb1EN3c104HalfENS1_7complexIfEEEEv12SSMParamsBwd
        .type           _Z25selective_scan_bwd_kernelI32Selective_Scan_bwd_kernel_traitsILi32ELi4ELb0ELb0ELb1ELb0ELb1EN3c104HalfENS1_7complexIfEEEEv12SSMParamsBwd,@function
        .size           _Z25selective_scan_bwd_kernelI32Selective_Scan_bwd_kernel_traitsILi32ELi4ELb0ELb0ELb1ELb0ELb1EN3c104HalfENS1_7complexIfEEEEv12SSMParamsBwd,(.L_x_19033 - _Z25selective_scan_bwd_kernelI32Selective_Scan_bwd_kernel_traitsILi32ELi4ELb0ELb0ELb1ELb0ELb1EN3c104HalfENS1_7complexIfEEEEv12SSMParamsBwd)
        .other          _Z25selective_scan_bwd_kernelI32Selective_Scan_bwd_kernel_traitsILi32ELi4ELb0ELb0ELb1ELb0ELb1EN3c104HalfENS1_7complexIfEEEEv12SSMParamsBwd,@"STO_CUDA_ENTRY STV_DEFAULT"
_Z25selective_scan_bwd_kernelI32Selective_Scan_bwd_kernel_traitsILi32ELi4ELb0ELb0ELb1ELb0ELb1EN3c104HalfENS1_7complexIfEEEEv12SSMParamsBwd:
.text._Z25selective_scan_bwd_kernelI32Selective_Scan_bwd_kernel_traitsILi32ELi4ELb0ELb0ELb1ELb0ELb1EN3c104HalfENS1_7complexIfEEEEv12SSMParamsBwd:
        /* <DEDUP_REMOVED lines=23> */
[----:B------:R-:W-:Y:S02]  /*0170*/  @P1 LEA R4, P3, R58, R4, 0x2 ;  /* 0x000000043a041211 */ /* 0x000fe400078610ff */
        /* <DEDUP_REMOVED lines=22> */
[----:B------:R-:W-:Y:S02]  /*02e0*/  UIMAD UR6, UR15, UR8, URZ ;  /* 0x000000080f0672a4 */ /* 0x000fe4000f8e023f */
[----:B------:R-:W-:Y:S02]  /*02f0*/  UIMAD.WIDE.U32 UR4, UR14, UR8, URZ ;  /* 0x000000080e0472a5 */ /* 0x000fe4000f8e003f */
[----:B------:R-:W-:Y:S02]  /*0300*/  UIMAD UR8, UR14, UR9, UR6 ;  /* 0x000000090e0872a4 */ /* 0x000fe4000f8e0206 */
[----:B------:R-:W3:Y:S06]  /*0310*/  LDC.64 R32, c[0x0][0x2e0] ;  /* 0x0000b800ff207b82 */ /* 0x000eec0000000a00 */
[----:B------:R-:W-:Y:S01]  /*0320*/  @!P1 IADD3 R0, R0, -R9, RZ ;  /* 0x8000000900009210 */ /* 0x000fe20007ffe0ff */
[----:B------:R-:W-:-:S03]  /*0330*/  UIADD3 UR5, UR5, UR8, URZ ;  /* 0x0000000805057290 */ /* 0x000fc6000fffe03f */
[----:B------:R-:W-:Y:S01]  /*0340*/  ISETP.GE.U32.AND P0, PT, R0, R9, PT ;  /* 0x000000090000720c */ /* 0x000fe20003f06070 */
[----:B------:R-:W-:Y:S01]  /*0350*/  UIMAD UR9, UR15, UR12, URZ ;  /* 0x0000000c0f0972a4 */ /* 0x000fe2000f8e023f */
[----:B------:R-:W-:Y:S01]  /*0360*/  LOP3.LUT R6, R58, R13, RZ, 0x3c, !PT ;  /* 0x0000000d3a067212 */ /* 0x000fe200078e3cff */
[----:B-1----:R-:W-:Y:S01]  /*0370*/  IMAD R0, R59, R2, RZ ;  /* 0x000000023b007224 */ /* 0x002fe200078e02ff */
[----:B------:R-:W-:-:S03]  /*0380*/  @!P1 IADD3 R62, R62, 0x1, RZ ;  /* 0x000000013e3e9810 */ /* 0x000fc60007ffe0ff */
[C---:B------:R-:W-:Y:S01]  /*0390*/  IMAD R0, R58.reuse, R3, R0 ;  /* 0x000000033a007224 */ /* 0x040fe200078e0200 */
[----:B------:R-:W-:Y:S01]  /*03a0*/  LEA R7, R27, 0xffffff80, 0x7 ;  /* 0xffffff801b077811 */ /* 0x000fe200078e38ff */
[----:B------:R-:W-:Y:S01]  /*03b0*/  IMAD.WIDE.U32 R2, R58, R2, UR4 ;  /* 0x000000043a027e25 */ /* 0x000fe2000f8e0002 */
[----:B------:R-:W-:Y:S01]  /*03c0*/  UIMAD.WIDE.U32 UR6, UR14, UR12, URZ ;  /* 0x0000000c0e0672a5 */ /* 0x000fe2000f8e003f */
[----:B------:R-:W-:Y:S01]  /*03d0*/  ISETP.GE.AND P2, PT, R6, RZ, PT ;  /* 0x000000ff0600720c */ /* 0x000fe20003f46270 */
[----:B------:R-:W-:Y:S01]  /*03e0*/  UIMAD UR9, UR14, UR13, UR9 ;  /* 0x0000000d0e0972a4 */ /* 0x000fe2000f8e0209 */
[----:B------:R-:W-:Y:S02]  /*03f0*/  ISETP.NE.AND P1, PT, R13, RZ, PT ;  /* 0x000000ff0d00720c */ /* 0x000fe40003f25270 */
[----:B------:R-:W-:Y:S01]  /*0400*/  @P0 IADD3 R62, R62, 0x1, RZ ;  /* 0x000000013e3e0810 */ /* 0x000fe20007ffe0ff */
[----:B------:R-:W-:Y:S01]  /*0410*/  UIADD3 UR7, UR7, UR9, URZ ;  /* 0x0000000907077290 */ /* 0x000fe2000fffe03f */
[----:B------:R-:W-:Y:S01]  /*0420*/  SHF.R.S32.HI R11, RZ, 0x1f, R7 ;  /* 0x0000001fff0b7819 */ /* 0x000fe20000011407 */
[----:B------:R-:W-:Y:S01]  /*0430*/  ULDC.64 UR12, c[0x0][0x310] ;  /* 0x0000c400000c7ab9 */ /* 0x000fe20000000a00 */
[----:B------:R-:W-:Y:S01]  /*0440*/  IADD3 R67, P0, R7, R2, RZ ;  /* 0x0000000207437210 */ /* 0x000fe20007f1e0ff */
[----:B------:R-:W-:-:S03]  /*0450*/  ULDC.64 UR8, c[0x0][0x260] ;  /* 0x0000980000087ab9 */ /* 0x000fc60000000a00 */
[----:B------:R-:W-:Y:S02]  /*0460*/  IADD3.X R8, R11, R3, R0, P0, !PT ;  /* 0x000000030b087210 */ /* 0x000fe400007fe400 */
[----:B------:R-:W-:Y:S01]  /*0470*/  ISETP.NE.U32.AND P0, PT, RZ, UR12, PT ;  /* 0x0000000cff007c0c */ /* 0x000fe2000bf05070 */
[-C--:B--2---:R-:W-:Y:S02]  /*0480*/  IMAD R0, R59, R4.reuse, RZ ;  /* 0x000000043b007224 */ /* 0x084fe400078e02ff */
[----:B------:R-:W-:Y:S01]  /*0490*/  IMAD.WIDE.U32 R2, R58, R4, UR6 ;  /* 0x000000063a027e25 */ /* 0x000fe2000f8e0004 */
[----:B------:R-:W-:Y:S02]  /*04a0*/  ISETP.NE.AND.EX P0, PT, RZ, UR13, PT, P0 ;  /* 0x0000000dff007c0c */ /* 0x000fe4000bf05300 */
[----:B------:R-:W-:Y:S01]  /*04b0*/  @!P2 IADD3 R62, -R62, RZ, RZ ;  /* 0x000000ff3e3ea210 */ /* 0x000fe20007ffe1ff */
[----:B------:R-:W-:Y:S01]  /*04c0*/  IMAD R0, R58, R5, R0 ;  /* 0x000000053a007224 */ /* 0x000fe200078e0200 */
[----:B------:R-:W-:Y:S01]  /*04d0*/  @!P1 LOP3.LUT R62, RZ, R13, RZ, 0x33, !PT ;  /* 0x0000000dff3e9212 */ /* 0x000fe200078e33ff */
[----:B------:R-:W-:Y:S01]  /*04e0*/  UIMAD UR4, UR15, UR8, URZ ;  /* 0x000000080f0472a4 */ /* 0x000fe2000f8e023f */
[----:B------:R-:W-:Y:S01]  /*04f0*/  IADD3 R69, P1, R7, R2, RZ ;  /* 0x0000000207457210 */ /* 0x000fe20007f3e0ff */
[----:B------:R-:W-:-:S03]  /*0500*/  ULDC.64 UR12, c[0x0][0x328] ;  /* 0x0000ca00000c7ab9 */ /* 0x000fc60000000a00 */
[----:B------:R-:W-:Y:S01]  /*0510*/  IADD3.X R6, R11, R3, R0, P1, !PT ;  /* 0x000000030b067210 */ /* 0x000fe20000ffe400 */
[----:B------:R-:W-:Y:S01]  /*0520*/  IMAD R0, R59, R14, RZ ;  /* 0x0000000e3b007224 */ /* 0x000fe200078e02ff */
[----:B------:R-:W-:Y:S01]  /*0530*/  SHF.R.S32.HI R3, RZ, 0x1f, R62 ;  /* 0x0000001fff037819 */ /* 0x000fe2000001143e */
[----:B------:R-:W-:Y:S01]  /*0540*/  UIMAD.WIDE.U32 UR6, UR14, UR8, URZ ;  /* 0x000000080e0672a5 */ /* 0x000fe2000f8e003f */
[----:B----4-:R-:W-:Y:S01]  /*0550*/  ISETP.NE.U32.AND P2, PT, R18, RZ, PT ;  /* 0x000000ff1200720c */ /* 0x010fe20003f45070 */
[----:B------:R-:W-:Y:S01]  /*0560*/  UIMAD UR4, UR14, UR9, UR4 ;  /* 0x000000090e0472a4 */ /* 0x000fe2000f8e0204 */
[----:B------:R-:W-:Y:S01]  /*0570*/  IMAD R0, R58, R15, R0 ;  /* 0x0000000f3a007224 */ /* 0x000fe200078e0200 */
[----:B------:R-:W-:Y:S01]  /*0580*/  UIMAD UR8, UR15, UR12, URZ ;  /* 0x0000000c0f0872a4 */ /* 0x000fe2000f8e023f */
[----:B------:R-:W1:Y:S01]  /*0590*/  @P0 LDC R15, c[0x0][0x214] ;  /* 0x00008500ff0f0b82 */ /* 0x000e620000000800 */
[----:B------:R-:W-:Y:S01]  /*05a0*/  UIADD3 UR7, UR7, UR4, URZ ;  /* 0x0000000407077290 */ /* 0x000fe2000fffe03f */
[----:B------:R-:W-:Y:S01]  /*05b0*/  IMAD R3, R3, R16, RZ ;  /* 0x0000001003037224 */ /* 0x000fe200078e02ff */
[----:B------:R-:W-:Y:S01]  /*05c0*/  UIMAD.WIDE.U32 UR4, UR14, UR12, URZ ;  /* 0x0000000c0e0472a5 */ /* 0x000fe2000f8e003f */
[----:B------:R-:W-:Y:S01]  /*05d0*/  ISETP.NE.AND.EX P2, PT, R19, RZ, PT, P2 ;  /* 0x000000ff1300720c */ /* 0x000fe20003f45320 */
[----:B------:R-:W-:Y:S01]  /*05e0*/  UIMAD UR8, UR14, UR13, UR8 ;  /* 0x0000000d0e0872a4 */ /* 0x000fe2000f8e0208 */
[----:B------:R-:W-:-:S02]  /*05f0*/  IMAD R13, R62, R17, R3 ;  /* 0x000000113e0d7224 */ /* 0x000fc400078e0203 */
[----:B------:R-:W2:Y:S01]  /*0600*/  @P0 LDC R17, c[0x0][0x21c] ;  /* 0x00008700ff110b82 */ /* 0x000ea20000000800 */
[----:B------:R-:W-:Y:S01]  /*0610*/  UIADD3 UR5, UR5, UR8, URZ ;  /* 0x0000000805057290 */ /* 0x000fe2000fffe03f */
[----:B------:R-:W-:Y:S02]  /*0620*/  ISETP.NE.U32.AND P1, PT, R24, RZ, PT ;  /* 0x000000ff1800720c */ /* 0x000fe40003f25070 */
[----:B------:R-:W-:-:S04]  /*0630*/  CS2R R20, SRZ ;  /* 0x0000000000147805 */ /* 0x000fc8000001ff00 */
[----:B------:R-:W4:Y:S01]  /*0640*/  @P0 LDC.64 R22, c[0x0][0x310] ;  /* 0x0000c400ff160b82 */ /* 0x000f220000000a00 */
[C---:B------:R-:W-:Y:S01]  /*0650*/  IMAD.WIDE.U32 R2, R58.reuse, R14, UR4 ;  /* 0x000000043a027e25 */ /* 0x040fe2000f8e000e */
[----:B------:R-:W-:Y:S02]  /*0660*/  ISETP.NE.AND.EX P1, PT, R25, RZ, PT, P1 ;  /* 0x000000ff1900720c */ /* 0x000fe40003f25310 */
[----:B------:R-:W-:Y:S01]  /*0670*/  @P2 LEA R20, P3, R58, R18, 0x2 ;  /* 0x000000123a142211 */ /* 0x000fe200078610ff */
[----:B------:R-:W-:Y:S01]  /*0680*/  IMAD.WIDE.U32 R4, R62, R16, UR6 ;  /* 0x000000063e047e25 */ /* 0x000fe2000f8e0010 */
[----:B------:R-:W-:Y:S02]  /*0690*/  LEA R9, R27, 0xffffff00, 0x8 ;  /* 0xffffff001b097811 */ /* 0x000fe400078e40ff */
        /* <DEDUP_REMOVED lines=12> */
[----:B--2---:R-:W-:Y:S01]  /*0760*/  @P0 IMAD R3, R0, R17, RZ ;  /* 0x0000001100030224 */ /* 0x004fe200078e02ff */
[----:B------:R-:W-:Y:S02]  /*0770*/  @P1 LEA.HI.X R19, R58, R25, R59, 0x2, P3 ;  /* 0x000000193a131211 */ /* 0x000fe400018f143b */
[----:B------:R-:W-:Y:S02]  /*0780*/  LEA.HI.X R67, R67, R29, R8, 0x1, P4 ;  /* 0x0000001d43437211 */ /* 0x000fe400020f0c08 */
[----:B------:R-:W-:Y:S02]  /*0790*/  LEA.HI.X.SX32 R2, R9, R10, 0x1, P5 ;  /* 0x0000000a09027211 */ /* 0x000fe400028f0eff */
[----:B---3--:R-:W-:Y:S02]  /*07a0*/  LEA R68, P1, R69, R30, 0x1 ;  /* 0x0000001e45447211 */ /* 0x008fe400078208ff */
[----:B------:R-:W-:-:S02]  /*07b0*/  LEA R70, P3, R7, R70, 0x1 ;  /* 0x0000004607467211 */ /* 0x000fc400078608ff */
[----:B------:R-:W-:Y:S01]  /*07c0*/  LEA R72, P4, R73, R32, 0x1 ;  /* 0x0000002049487211 */ /* 0x000fe200078808ff */
[----:B------:R-:W-:Y:S01]  /*07d0*/  HFMA2.MMA R64, -RZ, RZ, 0, 0 ;  /* 0x00000000ff407435 */ /* 0x000fe200000001ff */
[----:B----4-:R-:W-:Y:S01]  /*07e0*/  @P0 IMAD.WIDE R22, R3, 0x10, R22 ;  /* 0x0000001003160825 */ /* 0x010fe200078e0216 */
[----:B------:R-:W-:Y:S02]  /*07f0*/  LEA.HI.X R69, R69, R31, R6, 0x1, P1 ;  /* 0x0000001f45457211 */ /* 0x000fe400008f0c06 */
[----:B------:R-:W-:Y:S02]  /*0800*/  @!P0 CS2R R22, SRZ ;  /* 0x0000000000168805 */ /* 0x000fe4000001ff00 */
[----:B------:R-:W-:Y:S02]  /*0810*/  LEA.HI.X R71, R7, R71, R4, 0x1, P3 ;  /* 0x0000004707477211 */ /* 0x000fe400018f0c04 */
[----:B------:R-:W-:Y:S02]  /*0820*/  LEA.HI.X R73, R73, R33, R2, 0x1, P4 ;  /* 0x0000002149497211 */ /* 0x000fe400020f0c02 */
[----:B------:R-:W-:Y:S01]  /*0830*/  MOV R63, RZ ;  /* 0x000000ff003f7202 */ /* 0x000fe20000000f00 */
[----:B------:R-:W-:Y:S06]  /*0840*/  @!P2 BRA `(.L_x_17644) ;  /* 0x00000058005ca947 */ /* 0x000fec0003800000 */
[----:B------:R-:W0:Y:S01]  /*0850*/  S2R R65, SR_TID.X ;  /* 0x0000000000417919 */ /* 0x000e220000002100 */
[----:B------:R-:W1:Y:S01]  /*0860*/  S2UR UR5, SR_CgaCtaId ;  /* 0x00000000000579c3 */ /* 0x000e620000008800 */
[----:B------:R-:W-:Y:S01]  /*0870*/  UMOV UR4, 0x400 ;  /* 0x0000040000047882 */ /* 0x000fe20000000000 */
[----:B------:R-:W-:Y:S01]  /*0880*/  MOV R64, RZ ;  /* 0x000000ff00407202 */ /* 0x000fe20000000f00 */
[----:B------:R-:W2:Y:S01]  /*0890*/  S2R R74, SR_LANEID ;  /* 0x00000000004a7919 */ /* 0x000ea20000000000 */
[----:B------:R-:W-:Y:S01]  /*08a0*/  MOV R63, RZ ;  /* 0x000000ff003f7202 */ /* 0x000fe20000000f00 */
[----:B-1----:R-:W-:-:S04]  /*08b0*/  ULEA UR5, UR5, UR4, 0x18 ;  /* 0x0000000405057291 */ /* 0x002fc8000f8ec03f */
[----:B------:R-:W-:Y:S01]  /*08c0*/  UIADD3 UR4, UR5, 0x210, URZ ;  /* 0x0000021005047890 */ /* 0x000fe2000fffe03f */
[C---:B0-----:R-:W-:Y:S02]  /*08d0*/  SHF.L.U32 R0, R65.reuse, 0x2, RZ ;  /* 0x0000000241007819 */ /* 0x041fe400000006ff */
[C---:B------:R-:W-:Y:S02]  /*08e0*/  IADD3 R2, R65.reuse, 0x80, RZ ;  /* 0x0000008041027810 */ /* 0x040fe40007ffe0ff */
[----:B------:R-:W-:Y:S02]  /*08f0*/  LOP3.LUT R0, R0, 0xffffff80, RZ, 0xc0, !PT ;  /* 0xffffff8000007812 */ /* 0x000fe400078ec0ff */
[C---:B------:R-:W-:Y:S02]  /*0900*/  IADD3 R4, R65.reuse, 0xe0, RZ ;  /* 0x000000e041047810 */ /* 0x040fe40007ffe0ff */
[----:B------:R-:W-:Y:S02]  /*0910*/  LOP3.LUT R77, R0, 0x1f, R65, 0xf8, !PT ;  /* 0x0000001f004d7812 */ /* 0x000fe400078ef841 */
[----:B------:R-:W-:-:S02]  /*0920*/  SHF.L.U32 R75, R65, 0x3, RZ ;  /* 0x00000003414b7819 */ /* 0x000fc400000006ff */
[-C--:B------:R-:W-:Y:S02]  /*0930*/  LEA.HI.SX32 R2, R2, R65.reuse, 0x1b ;  /* 0x0000004102027211 */ /* 0x080fe400078fdaff */
[----:B------:R-:W-:Y:S02]  /*0940*/  LEA.HI.SX32 R4, R4, R65, 0x1b ;  /* 0x0000004104047211 */ /* 0x000fe400078fdaff */
[----:B------:R-:W-:Y:S02]  /*0950*/  IADD3 R16, R0, R77, RZ ;  /* 0x0000004d00107210 */ /* 0x000fe40007ffe0ff */
[----:B------:R-:W-:Y:S02]  /*0960*/  LEA.HI.SX32 R79, R75, R75, 0x1b ;  /* 0x0000004b4b4f7211 */ /* 0x000fe400078fdaff */
[----:B------:R-:W-:Y:S02]  /*0970*/  LOP3.LUT R156, R65, 0x1f, RZ, 0xc0, !PT ;  /* 0x0000001f419c7812 */ /* 0x000fe400078ec0ff */
[----:B------:R-:W-:-:S02]  /*0980*/  LEA R76, R2, UR5, 0x2 ;  /* 0x00000005024c7c11 */ /* 0x000fc4000f8e10ff */
[----:B------:R-:W-:Y:S02]  /*0990*/  LEA R78, R4, UR5, 0x2 ;  /* 0x00000005044e7c11 */ /* 0x000fe4000f8e10ff */
[----:B------:R-:W-:Y:S02]  /*09a0*/  SHF.R.S32.HI R80, RZ, 0x1f, R77 ;  /* 0x0000001fff507819 */ /* 0x000fe4000001144d */
[C---:B------:R-:W-:Y:S02]  /*09b0*/  LOP3.LUT R81, R77.reuse, 0x20, RZ, 0xfc, !PT ;  /* 0x000000204d517812 */ /* 0x040fe400078efcff */
[C---:B------:R-:W-:Y:S02]  /*09c0*/  LOP3.LUT R82, R77.reuse, 0x40, RZ, 0xfc, !PT ;  /* 0x000000404d527812 */ /* 0x040fe400078efcff */
[----:B------:R-:W-:Y:S02]  /*09d0*/  LOP3.LUT R83, R77, 0x60, RZ, 0xfc, !PT ;  /* 0x000000604d537812 */ /* 0x000fe400078efcff */
[----:B------:R-:W-:-:S02]  /*09e0*/  SHF.R.S32.HI R17, RZ, 0x1f, R16 ;  /* 0x0000001fff117819 */ /* 0x000fc40000011410 */
[C---:B------:R-:W-:Y:S02]  /*09f0*/  IADD3 R84, R16.reuse, 0x20, RZ ;  /* 0x0000002010547810 */ /* 0x040fe40007ffe0ff */
[C---:B------:R-:W-:Y:S02]  /*0a00*/  IADD3 R85, R16.reuse, 0x40, RZ ;  /* 0x0000004010557810 */ /* 0x040fe40007ffe0ff */
[C---:B------:R-:W-:Y:S02]  /*0a10*/  IADD3 R86, R16.reuse, 0x60, RZ ;  /* 0x0000006010567810 */ /* 0x040fe40007ffe0ff */
[C---:B------:R-:W-:Y:S02]  /*0a20*/  IADD3 R87, R16.reuse, 0x80, RZ ;  /* 0x0000008010577810 */ /* 0x040fe40007ffe0ff */
[C---:B------:R-:W-:Y:S02]  /*0a30*/  IADD3 R88, R16.reuse, 0xa0, RZ ;  /* 0x000000a010587810 */ /* 0x040fe40007ffe0ff */
[----:B------:R-:W-:-:S02]  /*0a40*/  IADD3 R89, R16, 0xc0, RZ ;  /* 0x000000c010597810 */ /* 0x000fc40007ffe0ff */
[----:B------:R-:W-:Y:S02]  /*0a50*/  IADD3 R90, R16, 0xe0, RZ ;  /* 0x000000e0105a7810 */ /* 0x000fe40007ffe0ff */
[----:B------:R-:W-:Y:S01]  /*0a60*/  LEA R79, R79, UR4, 0x2 ;  /* 0x000000044f4f7c11 */ /* 0x000fe2000f8e10ff */
[----:B--2---:R-:W-:-:S06]  /*0a70*/  UMOV UR4, URZ ;  /* 0x0000003f00047c82 */ /* 0x004fcc0008000000 */
.L_x_17686:
[----:B0-----:R-:W0:Y:S01]  /*0a80*/  LDC R12, c[0x0][0x224] ;  /* 0x00008900ff0c7b82 */ /* 0x001e220000000800 */
[----:B------:R-:W-:Y:S01]  /*0a90*/  ULDC UR6, c[0x0][0x218] ;  /* 0x0000860000067ab9 */ /* 0x000fe20000000800 */
[----:B------:R-:W-:Y:S02]  /*0aa0*/  LEA R2, P4, R77, R66, 0x1 ;  /* 0x000000424d027211 */ /* 0x000fe400078808ff */
[----:B------:R-:W-:Y:S02]  /*0ab0*/  PRMT R7, RZ, 0x7610, R7 ;  /* 0x00007610ff077816 */ /* 0x000fe40000000007 */
[----:B------:R-:W-:Y:S02]  /*0ac0*/  PRMT R9, RZ, 0x7610, R9 ;  /* 0x00007610ff097816 */ /* 0x000fe40000000009 */
[----:B------:R-:W-:Y:S02]  /*0ad0*/  PRMT R11, RZ, 0x7610, R11 ;  /* 0x00007610ff0b7816 */ /* 0x000fe4000000000b */
[----:B------:R-:W-:-:S02]  /*0ae0*/  PRMT R13, RZ, 0x7610, R13 ;  /* 0x00007610ff0d7816 */ /* 0x000fc4000000000d */
[----:B------:R-:W-:Y:S02]  /*0af0*/  LEA.HI.X R3, R77, R67, R80, 0x1, P4 ;  /* 0x000000434d037211 */ /* 0x000fe400020f0c50 */
[----:B0-----:R-:W-:-:S04]  /*0b00*/  IADD3 R91, R12, -UR4, RZ ;  /* 0x800000040c5b7c10 */ /* 0x001fc8000fffe0ff */
[----:B------:R-:W-:-:S04]  /*0b10*/  LEA R14, R91, 0xffffff80, 0x7 ;  /* 0xffffff805b0e7811 */ /* 0x000fc800078e38ff */
[----:B------:R-:W-:Y:S01]  /*0b20*/  IADD3 R0, -R14, UR6, RZ ;  /* 0x000000060e007c10 */ /* 0x000fe2000fffe1ff */
[----:B------:R-:W-:-:S03]  /*0b30*/  ULDC.64 UR6, c[0x0][0x2a8] ;  /* 0x0000aa0000067ab9 */ /* 0x000fc60000000a00 */
        /* <DEDUP_REMOVED lines=8> */
[----:B------:R-:W4:Y:S01]  /*0bc0*/  @!P3 LDG.E.U16 R13, desc[UR10][R2.64+0xc0] ;  /* 0x0000c00a020db981 */ /* 0x000f22000c1e1500 */
[----:B------:R-:W-:-:S02]  /*0bd0*/  LEA R92, R74, UR5, 0x1 ;  /* 0x000000054a5c7c11 */ /* 0x000fc4000f8e08ff */
[----:B------:R-:W-:Y:S02]  /*0be0*/  LEA R93, R74, UR5, 0x3 ;  /* 0x000000054a5d7c11 */ /* 0x000fe4000f8e18ff */
[----:B------:R-:W-:Y:S02]  /*0bf0*/  LEA R4, P0, R77, R68, 0x1 ;  /* 0x000000444d047211 */ /* 0x000fe400078008ff */
[-C--:B------:R-:W-:Y:S02]  /*0c00*/  ISETP.GE.AND P1, PT, R81, R0.reuse, PT ;  /* 0x000000005100720c */ /* 0x080fe40003f26270 */
[C---:B------:R-:W-:Y:S02]  /*0c10*/  LEA.HI.X R5, R77.reuse, R69, R80, 0x1, P0 ;  /* 0x000000454d057211 */ /* 0x040fe400000f0c50 */
[-C--:B------:R-:W-:Y:S02]  /*0c20*/  ISETP.GE.AND P0, PT, R77, R0.reuse, PT ;  /* 0x000000004d00720c */ /* 0x080fe40003f06270 */
[----:B------:R-:W-:-:S02]  /*0c30*/  ISETP.GE.AND P2, PT, R82, R0, PT ;  /* 0x000000005200720c */ /* 0x000fc40003f46270 */
        /* <DEDUP_REMOVED lines=15> */
[----:B-1----:R1:W4:Y:S01]  /*0d30*/  @!P3 LDG.E.U16 R29, desc[UR10][R4.64+0xc0] ;  /* 0x0000c00a041db981 */ /* 0x002322000c1e1500 */
[----:B------:R-:W-:-:S02]  /*0d40*/  LEA R10, P0, R77, R70, 0x1 ;  /* 0x000000464d0a7211 */ /* 0x000fc400078008ff */
[----:B0-----:R-:W-:Y:S02]  /*0d50*/  PRMT R13, RZ, 0x7610, R13 ;  /* 0x00007610ff0d7816 */ /* 0x001fe4000000000d */
[C---:B------:R-:W-:Y:S02]  /*0d60*/  LEA.HI.X R11, R77.reuse, R71, R80, 0x1, P0 ;  /* 0x000000474d0b7211 */ /* 0x040fe400000f0c50 */
[-C--:B------:R-:W-:Y:S02]  /*0d70*/  ISETP.GE.AND P0, PT, R77, R0.reuse, PT ;  /* 0x000000004d00720c */ /* 0x080fe40003f06270 */
[-C--:B------:R-:W-:Y:S02]  /*0d80*/  ISETP.GE.AND P1, PT, R82, R0.reuse, PT ;  /* 0x000000005200720c */ /* 0x080fe40003f26270 */
[----:B------:R-:W-:Y:S02]  /*0d90*/  ISETP.GE.AND P2, PT, R83, R0, PT ;  /* 0x000000005300720c */ /* 0x000fe40003f46270 */
[----:B-1----:R-:W-:Y:S01]  /*0da0*/  PRMT R5, RZ, 0x7610, R5 ;  /* 0x00007610ff057816 */ /* 0x002fe20000000005 */
[----:B--2---:R-:W-:Y:S04]  /*0db0*/  STS.U16 [R92], R15 ;  /* 0x0000000f5c007388 */ /* 0x004fe80000000400 */
[----:B---3--:R0:W-:Y:S04]  /*0dc0*/  STS.U16 [R92+0x40], R25 ;  /* 0x000040195c007388 */ /* 0x0081e80000000400 */
[----:B----4-:R1:W-:Y:S04]  /*0dd0*/  STS.U16 [R92+0x80], R27 ;  /* 0x0000801b5c007388 */ /* 0x0103e80000000400 */
[----:B------:R2:W-:Y:S01]  /*0de0*/  STS.U16 [R92+0xc0], R29 ;  /* 0x0000c01d5c007388 */ /* 0x0005e20000000400 */
[----:B------:R-:W-:-:S03]  /*0df0*/  NOP ;  /* 0x0000000000007918 */ /* 0x000fc60000000000 */
[----:B------:R-:W-:Y:S01]  /*0e00*/  LDS.64 R2, [R93] ;  /* 0x000000005d027984 */ /* 0x000fe20000000a00 */
[----:B0-----:R-:W-:Y:S02]  /*0e10*/  PRMT R25, RZ, 0x7610, R25 ;  /* 0x00007610ff197816 */ /* 0x001fe40000000019 */
[----:B-1----:R-:W-:Y:S01]  /*0e20*/  PRMT R27, RZ, 0x7610, R27 ;  /* 0x00007610ff1b7816 */ /* 0x002fe2000000001b */
[----:B------:R-:W-:Y:S08]  /*0e30*/  BAR.SYNC.DEFER_BLOCKING 0x0 ;  /* 0x0000000000007b1d */ /* 0x000ff00000010000 */
[----:B--2---:R-:W0:Y:S01]  /*0e40*/  LDC.64 R28, c[0x0][0x2a0] ;  /* 0x0000a800ff1c7b82 */ /* 0x004e220000000a00 */
        /* <DEDUP_REMOVED lines=11> */
[----:B------:R-:W-:Y:S02]  /*0f00*/  IADD3 R7, R7, R29, RZ ;  /* 0x0000001d07077210 */ /* 0x000fe40007ffe0ff */
[----:B------:R-:W-:Y:S02]  /*0f10*/  IADD3 R4, -R12, UR4, RZ ;  /* 0x000000040c047c10 */ /* 0x000fe4000fffe1ff */
[----:B------:R-:W-:Y:S01]  /*0f20*/  @!P0 IADD3 R9, R29, R9, RZ ;  /* 0x000000091d098210 */ /* 0x000fe20007ffe0ff */
[----:B------:R-:W-:Y:S02]  /*0f30*/  IMAD R29, R59, UR6, RZ ;  /* 0x000000063b1d7c24 */ /* 0x000fe4000f8e02ff */
[----:B-1----:R-:W-:-:S04]  /*0f40*/  IMAD.WIDE.U32 R10, R58, UR6, R6 ;  /* 0x000000063a0a7c25 */ /* 0x002fc8000f8e0006 */
[----:B------:R-:W-:-:S04]  /*0f50*/  @!P0 IMAD.WIDE.U32 R6, R58, UR6, R8 ;  /* 0x000000063a068c25 */ /* 0x000fc8000f8e0008 */
[----:B------:R-:W-:Y:S02]  /*0f60*/  IMAD R94, R4, -0x80, RZ ;  /* 0xffffff80045e7824 */ /* 0x000fe400078e02ff */
[----:B------:R-:W-:Y:S01]  /*0f70*/  IMAD R29, R58, UR7, R29 ;  /* 0x000000073a1d7c24 */ /* 0x000fe2000f8e021d */
[----:B------:R-:W-:Y:S02]  /*0f80*/  ULDC.64 UR6, c[0x0][0x318] ;  /* 0x0000c60000067ab9 */ /* 0x000fe40000000a00 */
[C---:B------:R-:W-:Y:S02]  /*0f90*/  LEA R9, P2, R77.reuse, UR6, 0x1 ;  /* 0x000000064d097c11 */ /* 0x040fe4000f8408ff */
[----:B------:R-:W-:Y:S02]  /*0fa0*/  SHF.R.S32.HI R95, RZ, 0x1f, R94 ;  /* 0x0000001fff5f7819 */ /* 0x000fe4000001145e */
[----:B------:R-:W-:Y:S02]  /*0fb0*/  IADD3 R8, P3, R94, R10, RZ ;  /* 0x0000000a5e087210 */ /* 0x000fe40007f7e0ff */
[----:B------:R-:W-:-:S02]  /*0fc0*/  LEA.HI.X R12, R77, UR7, R80, 0x1, P2 ;  /* 0x000000074d0c7c11 */ /* 0x000fc400090f0c50 */
[----:B------:R-:W-:Y:S02]  /*0fd0*/  IADD3.X R11, R95, R29, R11, P3, !PT ;  /* 0x0000001d5f0b7210 */ /* 0x000fe40001ffe40b */
[C---:B------:R-:W-:Y:S02]  /*0fe0*/  LEA R10, P2, R8.reuse, R9, 0x1 ;  /* 0x00000009080a7211 */ /* 0x040fe400078408ff */
[----:B------:R-:W-:Y:S02]  /*0ff0*/  ISETP.GE.AND P3, PT, R81, R0, PT ;  /* 0x000000005100720c */ /* 0x000fe40003f66270 */
[----:B------:R-:W-:Y:S02]  /*1000*/  LEA.HI.X R11, R8, R12, R11, 0x1, P2 ;  /* 0x0000000c080b7211 */ /* 0x000fe400010f0c0b */
[----:B------:R-:W-:Y:S01]  /*1010*/  ISETP.GE.AND P2, PT, R82, R0, PT ;  /* 0x000000005200720c */ /* 0x000fe20003f46270 */
[----:B--2---:R0:W-:Y:S04]  /*1020*/  STS.U16 [R92], R13 ;  /* 0x0000000d5c007388 */ /* 0x0041e80000000400 */
[----:B---3--:R-:W-:Y:S04]  /*1030*/  STS.U16 [R92+0x80], R25 ;  /* 0x000080195c007388 */ /* 0x008fe80000000400 */
[----:B----4-:R-:W-:Y:S01]  /*1040*/  STS.U16 [R92+0xc0], R27 ;  /* 0x0000c01b5c007388 */ /* 0x010fe20000000400 */
[----:B0-----:R-:W-:-:S03]  /*1050*/  @!P0 IADD3 R13, P1, R77, R6, RZ ;  /* 0x000000064d0d8210 */ /* 0x001fc60007f3e0ff */
[----:B------:R0:W-:Y:S01]  /*1060*/  STS.U16 [R92+0x40], R5 ;  /* 0x000040055c007388 */ /* 0x0001e20000000400 */
[----:B------:R-:W-:-:S03]  /*1070*/  NOP ;  /* 0x0000000000007918 */ /* 0x000fc60000000000 */
[----:B------:R-:W-:Y:S01]  /*1080*/  LDS.64 R100, [R93] ;  /* 0x000000005d647984 */ /* 0x000fe20000000a00 */
[----:B------:R-:W-:Y:S02]  /*1090*/  @!P0 IADD3.X R24, R80, R7, R29, P1, !PT ;  /* 0x0000000750188210 */ /* 0x000fe40000ffe41d */
[C---:B------:R-:W-:Y:S01]  /*10a0*/  @!P0 LEA R6, P1, R13.reuse, UR6, 0x1 ;  /* 0x000000060d068c11 */ /* 0x040fe2000f8208ff */
[----:B------:R-:W1:Y:S03]  /*10b0*/  LDC.64 R28, c[0x0][0x2b0] ;  /* 0x0000ac00ff1c7b82 */ /* 0x000e660000000a00 */
[----:B------:R-:W-:Y:S01]  /*10c0*/  @!P0 LEA.HI.X R7, R13, UR7, R24, 0x1, P1 ;  /* 0x000000070d078c11 */ /* 0x000fe200088f0c18 */
[----:B------:R-:W-:Y:S01]  /*10d0*/  ULDC.64 UR6, c[0x0][0x2b8] ;  /* 0x0000ae0000067ab9 */ /* 0x000fe20000000a00 */
[----:B------:R-:W-:Y:S02]  /*10e0*/  ISETP.GE.AND P1, PT, R83, R0, PT ;  /* 0x000000005300720c */ /* 0x000fe40003f26270 */
[----:B0-----:R-:W-:Y:S01]  /*10f0*/  PRMT R5, RZ, 0x7610, R5 ;  /* 0x00007610ff057816 */ /* 0x001fe20000000005 */
[----:B------:R-:W-:Y:S01]  /*1100*/  BAR.SYNC.DEFER_BLOCKING 0x0 ;  /* 0x0000000000007b1d */ /* 0x000fe20000010000 */
[----:B------:R-:W-:-:S02]  /*1110*/  PRMT R13, RZ, 0x7610, R13 ;  /* 0x00007610ff0d7816 */ /* 0x000fc4000000000d */
[----:B------:R-:W-:Y:S02]  /*1120*/  PRMT R25, RZ, 0x7610, R25 ;  /* 0x00007610ff197816 */ /* 0x000fe40000000019 */
[----:B------:R-:W-:Y:S01]  /*1130*/  PRMT R27, RZ, 0x7610, R27 ;  /* 0x00007610ff1b7816 */ /* 0x000fe2000000001b */
[----:B------:R0:W2:Y:S04]  /*1140*/  @!P0 LDG.E.U16 R5, desc[UR10][R6.64] ;  /* 0x0000000a06058981 */ /* 0x0000a8000c1e1500 */
[----:B------:R-:W3:Y:S04]  /*1150*/  @!P3 LDG.E.U16 R13, desc[UR10][R10.64+-0xc0] ;  /* 0xffff400a0a0db981 */ /* 0x000ee8000c1e1500 */
[----:B------:R-:W4:Y:S04]  /*1160*/  @!P2 LDG.E.U16 R25, desc[UR10][R10.64+-0x80] ;  /* 0xffff800a0a19a981 */ /* 0x000f28000c1e1500 */
[----:B------:R0:W4:Y:S01]  /*1170*/  @!P1 LDG.E.U16 R27, desc[UR10][R10.64+-0x40] ;  /* 0xffffc00a0a1b9981 */ /* 0x000122000c1e1500 */
[----:B-1----:R-:W-:Y:S01]  /*1180*/  IMAD R8, R28, UR15, RZ ;  /* 0x0000000f1c087c24 */ /* 0x002fe2000f8e02ff */
[----:B------:R-:W-:-:S03]  /*1190*/  @!P0 MOV R9, R15 ;  /* 0x0000000f00098202 */ /* 0x000fc60000000f00 */
[----:B------:R-:W-:Y:S01]  /*11a0*/  IMAD R29, R29, UR14, R8 ;  /* 0x0000000e1d1d7c24 */ /* 0x000fe2000f8e0208 */
[----:B------:R-:W-:Y:S01]  /*11b0*/  @!P0 MOV R8, R14 ;  /* 0x0000000e00088202 */ /* 0x000fe20000000f00 */
[----:B0-----:R-:W-:-:S04]  /*11c0*/  IMAD.WIDE.U32 R6, R28, UR14, RZ ;  /* 0x0000000e1c067c25 */ /* 0x001fc8000f8e00ff */
[----:B------:R-:W-:Y:S01]  /*11d0*/  @!P0 IMAD.WIDE.U32 R8, R28, UR14, R8 ;  /* 0x0000000e1c088c25 */ /* 0x000fe2000f8e0008 */
[----:B------:R-:W-:-:S04]  /*11e0*/  IADD3 R7, R7, R29, RZ ;  /* 0x0000001d07077210 */ /* 0x000fc80007ffe0ff */
[----:B------:R-:W-:Y:S01]  /*11f0*/  @!P0 IADD3 R9, R29, R9, RZ ;  /* 0x000000091d098210 */ /* 0x000fe20007ffe0ff */
[----:B------:R-:W-:Y:S02]  /*1200*/  IMAD R29, R59, UR6, RZ ;  /* 0x000000063b1d7c24 */ /* 0x000fe4000f8e02ff */
[----:B------:R-:W-:-:S04]  /*1210*/  IMAD.WIDE.U32 R10, R58, UR6, R6 ;  /* 0x000000063a0a7c25 */ /* 0x000fc8000f8e0006 */
[----:B------:R-:W-:Y:S01]  /*1220*/  @!P0 IMAD.WIDE.U32 R6, R58, UR6, R8 ;  /* 0x000000063a068c25 */ /* 0x000fe2000f8e0008 */
[----:B------:R-:W-:-:S03]  /*1230*/  IADD3 R9, P6, R94, R10, RZ ;  /* 0x0000000a5e097210 */ /* 0x000fc60007fde0ff */
[----:B------:R-:W-:Y:S01]  /*1240*/  IMAD R29, R58, UR7, R29 ;  /* 0x000000073a1d7c24 */ /* 0x000fe2000f8e021d */
[----:B------:R-:W-:Y:S02]  /*1250*/  ULDC.64 UR6, c[0x0][0x308] ;  /* 0x0000c20000067ab9 */ /* 0x000fe40000000a00 */
[----:B------:R-:W-:Y:S02]  /*1260*/  LEA R8, P4, R77, UR6, 0x1 ;  /* 0x000000064d087c11 */ /* 0x000fe4000f8808ff */
[----:B------:R-:W-:Y:S02]  /*1270*/  IADD3.X R10, R95, R29, R11, P6, !PT ;  /* 0x0000001d5f0a7210 */ /* 0x000fe400037fe40b */
[C---:B------:R-:W-:Y:S02]  /*1280*/  @!P0 IADD3 R12, P5, R77.reuse, R6, RZ ;  /* 0x000000064d0c8210 */ /* 0x040fe40007fbe0ff */
[----:B------:R-:W-:Y:S02]  /*1290*/  LEA.HI.X R11, R77, UR7, R80, 0x1, P4 ;  /* 0x000000074d0b7c11 */ /* 0x000fe4000a0f0c50 */
[----:B------:R-:W-:-:S02]  /*12a0*/  LEA R8, P4, R9, R8, 0x1 ;  /* 0x0000000809087211 */ /* 0x000fc400078808ff */
[----:B------:R-:W-:Y:S02]  /*12b0*/  @!P0 IADD3.X R7, R80, R7, R29, P5, !PT ;  /* 0x0000000750078210 */ /* 0x000fe40002ffe41d */
[C---:B------:R-:W-:Y:S02]  /*12c0*/  @!P0 LEA R6, P5, R12.reuse, UR6, 0x1 ;  /* 0x000000060c068c11 */ /* 0x040fe4000f8a08ff */
[----:B------:R-:W-:Y:S02]  /*12d0*/  LEA.HI.X R9, R9, R11, R10, 0x1, P4 ;  /* 0x0000000b09097211 */ /* 0x000fe400020f0c0a */
        /* <DEDUP_REMOVED lines=11> */
[----:B--2---:R-:W-:Y:S01]  /*1390*/  PRMT R25, RZ, 0x7610, R25 ;  /* 0x00007610ff197816 */ /* 0x004fe20000000019 */
[----:B------:R-:W2:Y:S04]  /*13a0*/  @!P3 LDG.E.U16 R11, desc[UR10][R8.64+-0xc0] ;  /* 0xffff400a080bb981 */ /* 0x000ea8000c1e1500 */
[----:B------:R0:W4:Y:S04]  /*13b0*/  @!P0 LDG.E.U16 R5, desc[UR10][R6.64] ;  /* 0x0000000a06058981 */ /* 0x000128000c1e1500 */
[----:B------:R-:W4:Y:S04]  /*13c0*/  @!P2 LDG.E.U16 R13, desc[UR10][R8.64+-0x80] ;  /* 0xffff800a080da981 */ /* 0x000f28000c1e1500 */
[----:B------:R1:W4:Y:S01]  /*13d0*/  @!P1 LDG.E.U16 R25, desc[UR10][R8.64+-0x40] ;  /* 0xffffc00a08199981 */ /* 0x000322000c1e1500 */
[----:B---3--:R-:W-:-:S02]  /*13e0*/  HADD2.F32 R26, -RZ, R30.H1_H1 ;  /* 0x3000001eff1a7230 */ /* 0x008fc40000004100 */
[--C-:B------:R-:W-:Y:S02]  /*13f0*/  HADD2.F32 R29, -RZ, R31.reuse.H0_H0 ;  /* 0x2000001fff1d7230 */ /* 0x100fe40000004100 */
[----:B------:R-:W-:Y:S02]  /*1400*/  HADD2.F32 R32, -RZ, R31.H1_H1 ;  /* 0x3000001fff207230 */ /* 0x000fe40000004100 */
[----:B0-----:R-:W-:Y:S01]  /*1410*/  FMUL.FTZ R6, R26, -1.4426950216293334961 ;  /* 0xbfb8aa3b1a067820 */ /* 0x001fe20000410000 */
[----:B------:R-:W-:Y:S02]  /*1420*/  HADD2.F32 R24, -RZ, R30.H0_H0 ;  /* 0x2000001eff187230 */ /* 0x000fe40000004100 */
[----:B-1----:R-:W-:-:S03]  /*1430*/  FMUL.FTZ R8, R29, -1.4426950216293334961 ;  /* 0xbfb8aa3b1d087820 */ /* 0x002fc60000410000 */
[----:B------:R-:W-:Y:S01]  /*1440*/  FMUL.FTZ R10, R24, -1.4426950216293334961 ;  /* 0xbfb8aa3b180a7820 */ /* 0x000fe20000410000 */
[----:B------:R-:W0:Y:S08]  /*1450*/  MUFU.EX2 R6, R6 ;  /* 0x0000000600067308 */ /* 0x000e300000000800 */
[----:B------:R-:W1:Y:S08]  /*1460*/  MUFU.EX2 R8, R8 ;  /* 0x0000000800087308 */ /* 0x000e700000000800 */
[----:B------:R-:W3:Y:S01]  /*1470*/  MUFU.EX2 R10, R10 ;  /* 0x0000000a000a7308 */ /* 0x000ee20000000800 */
[----:B0-----:R-:W-:Y:S01]  /*1480*/  FADD.FTZ R7, R6, 1 ;  /* 0x3f80000006077421 */ /* 0x001fe20000010000 */
[----:B-1----:R-:W-:-:S06]  /*1490*/  FADD.FTZ R9, R8, 1 ;  /* 0x3f80000008097421 */ /* 0x002fcc0000010000 */
[----:B------:R-:W-:Y:S01]  /*14a0*/  MUFU.RCP R30, R9 ;  /* 0x00000009001e7308 */ /* 0x000fe20000001000 */
[----:B---3--:R-:W-:-:S07]  /*14b0*/  FADD.FTZ R10, R10, 1 ;  /* 0x3f8000000a0a7421 */ /* 0x008fce0000010000 */
[----:B------:R-:W0:Y:S01]  /*14c0*/  MUFU.RCP R27, R7 ;  /* 0x00000007001b7308 */ /* 0x000e220000001000 */
[----:B------:R-:W1:Y:S01]  /*14d0*/  S2UR UR6, SR_CgaCtaId ;  /* 0x00000000000679c3 */ /* 0x000e620000008800 */
[--C-:B------:R-:W-:Y:S02]  /*14e0*/  HADD2.F32 R99, -RZ, R101.reuse.H0_H0 ;  /* 0x20000065ff637230 */ /* 0x100fe40000004100 */
[--C-:B------:R-:W-:Y:S02]  /*14f0*/  HADD2.F32 R106, -RZ, R100.reuse.H0_H0 ;  /* 0x20000064ff6a7230 */ /* 0x100fe40000004100 */
[----:B------:R-:W-:Y:S02]  /*1500*/  HADD2.F32 R97, -RZ, R100.H1_H1 ;  /* 0x30000064ff617230 */ /* 0x000fe40000004100 */
[----:B------:R-:W-:Y:S01]  /*1510*/  HADD2.F32 R101, -RZ, R101.H1_H1 ;  /* 0x30000065ff657230 */ /* 0x000fe20000004100 */
[----:B------:R-:W-:Y:S01]  /*1520*/  ISETP.NE.AND P6, PT, R65, RZ, PT ;  /* 0x000000ff4100720c */ /* 0x000fe20003fc5270 */
[----:B0-----:R-:W-:-:S04]  /*1530*/  FADD.FTZ R9, -R27, 1 ;  /* 0x3f8000001b097421 */ /* 0x001fc80000010100 */
[----:B------:R-:W-:Y:S01]  /*1540*/  FFMA.FTZ R9, R26, R9, 1 ;  /* 0x3f8000001a097423 */ /* 0x000fe20000010009 */
[----:B------:R-:W-:Y:S02]  /*1550*/  UMOV UR5, 0x400 ;  /* 0x0000040000057882 */ /* 0x000fe40000000000 */
[----:B-1----:R-:W-:-:S06]  /*1560*/  ULEA UR5, UR6, UR5, 0x18 ;  /* 0x0000000506057291 */ /* 0x002fcc000f8ec03f */
[----:B------:R-:W-:Y:S01]  /*1570*/  MOV R96, UR5 ;  /* 0x0000000500607c02 */ /* 0x000fe20008000f00 */
[----:B------:R-:W-:Y:S01]  /*1580*/  BSSY B0, `(.L_x_17645) ;  /* 0x0000043000007945 */ /* 0x000fe20003800000 */
[----:B--2---:R0:W-:Y:S04]  /*1590*/  STS.U16 [R92+0x40], R11 ;  /* 0x0000400b5c007388 */ /* 0x0041e80000000400 */
[----:B----4-:R1:W-:Y:S04]  /*15a0*/  STS.U16 [R92], R5 ;  /* 0x000000055c007388 */ /* 0x0103e80000000400 */
[----:B------:R-:W-:Y:S01]  /*15b0*/  STS.U16 [R92+0x80], R13 ;  /* 0x0000800d5c007388 */ /* 0x000fe20000000400 */
[----:B0-----:R-:W-:-:S03]  /*15c0*/  FMUL.FTZ R11, R32, -1.4426950216293334961 ;  /* 0xbfb8aa3b200b7820 */ /* 0x001fc60000410000 */
[----:B------:R-:W-:Y:S01]  /*15d0*/  STS.U16 [R92+0xc0], R25 ;  /* 0x0000c0195c007388 */ /* 0x000fe20000000400 */
[----:B------:R-:W-:-:S03]  /*15e0*/  NOP ;  /* 0x0000000000007918 */ /* 0x000fc60000000000 */
[----:B------:R-:W0:Y:S01]  /*15f0*/  LDS.64 R34, [R93] ;  /* 0x000000005d227984 */ /* 0x000e220000000a00 */
[----:B------:R-:W2:Y:S08]  /*1600*/  MUFU.EX2 R11, R11 ;  /* 0x0000000b000b7308 */ /* 0x000eb00000000800 */
[----:B-1----:R-:W1:Y:S01]  /*1610*/  MUFU.RCP R5, R10 ;  /* 0x0000000a00057308 */ /* 0x002e620000001000 */
[----:B--2---:R-:W-:-:S07]  /*1620*/  FADD.FTZ R6, R11, 1 ;  /* 0x3f8000000b067421 */ /* 0x004fce0000010000 */
[----:B------:R2:W3:Y:S01]  /*1630*/  MUFU.RCP R33, R6 ;  /* 0x0000000600217308 */ /* 0x0004e20000001000 */
[----:B-1----:R-:W-:Y:S01]  /*1640*/  FADD.FTZ R7, -R5, 1 ;  /* 0x3f80000005077421 */ /* 0x002fe20000010100 */
[----:B--2---:R-:W-:-:S04]  /*1650*/  FADD.FTZ R6, -R30, 1 ;  /* 0x3f8000001e067421 */ /* 0x004fc80000010100 */
[----:B------:R-:W-:Y:S01]  /*1660*/  FFMA.FTZ R10, R29, R6, 1 ;  /* 0x3f8000001d0a7423 */ /* 0x000fe20000010006 */
[----:B---3--:R-:W-:Y:S01]  /*1670*/  FADD.FTZ R11, -R33, 1 ;  /* 0x3f800000210b7421 */ /* 0x008fe20000010100 */
[--C-:B0-----:R-:W-:Y:S02]  /*1680*/  HADD2.F32 R25, -RZ, R34.reuse.H0_H0 ;  /* 0x20000022ff197230 */ /* 0x101fe40000004100 */
[----:B------:R-:W-:Y:S02]  /*1690*/  HADD2.F32 R28, -RZ, R34.H1_H1 ;  /* 0x30000022ff1c7230 */ /* 0x000fe40000004100 */
[--C-:B------:R-:W-:Y:S02]  /*16a0*/  HADD2.F32 R31, -RZ, R35.reuse.H0_H0 ;  /* 0x20000023ff1f7230 */ /* 0x100fe40000004100 */
[----:B------:R-:W-:Y:S01]  /*16b0*/  HADD2.F32 R34, -RZ, R35.H1_H1 ;  /* 0x30000023ff227230 */ /* 0x000fe20000004100 */
[----:B------:R-:W-:Y:S01]  /*16c0*/  BAR.SYNC.DEFER_BLOCKING 0x0 ;  /* 0x0000000000007b1d */ /* 0x000fe20000010000 */
        /* <DEDUP_REMOVED lines=15> */
[----:B------:R-:W-:Y:S02]  /*17c0*/  F2FP.F16.F32.PACK_AB R7, R13, R10 ;  /* 0x0000000a0d07723e */ /* 0x000fe400000000ff */
[----:B------:R-:W0:Y:S03]  /*17d0*/  LDC.64 R10, c[0x0][0x398] ;  /* 0x0000e600ff0a7b82 */ /* 0x000e260000000a00 */
[----:B------:R1:W-:Y:S01]  /*17e0*/  STS.64 [R93], R6 ;  /* 0x000000065d007388 */ /* 0x0003e20000000a00 */
[----:B------:R-:W-:-:S03]  /*17f0*/  NOP ;  /* 0x0000000000007918 */ /* 0x000fc60000000000 */
[----:B------:R-:W-:Y:S04]  /*1800*/  LDS.U16 R35, [R92] ;  /* 0x000000005c237984 */ /* 0x000fe80000000400 */
[----:B------:R-:W-:Y:S04]  /*1810*/  LDS.U16 R37, [R92+0x40] ;  /* 0x000040005c257984 */ /* 0x000fe80000000400 */
[----:B------:R-:W-:Y:S04]  /*1820*/  LDS.U16 R39, [R92+0x80] ;  /* 0x000080005c277984 */ /* 0x000fe80000000400 */
[----:B------:R-:W-:Y:S04]  /*1830*/  LDS.U16 R41, [R92+0xc0] ;  /* 0x0000c0005c297984 */ /* 0x000fe80000000400 */
[----:B------:R-:W-:Y:S01]  /*1840*/  @!P6 STS [UR5+0x100], R0 ;  /* 0x00010000ff00e988 */ /* 0x000fe20008000805 */
[----:B------:R-:W-:Y:S06]  /*1850*/  BAR.SYNC.DEFER_BLOCKING 0x0 ;  /* 0x0000000000007b1d */ /* 0x000fec0000010000 */
[----:B------:R-:W2:Y:S01]  /*1860*/  LDS R36, [R96+0x100] ;  /* 0x0001000060247984 */ /* 0x000ea20000000800 */
[C---:B0-----:R-:W-:Y:S01]  /*1870*/  IMAD R8, R10.reuse, UR15, RZ ;  /* 0x0000000f0a087c24 */ /* 0x041fe2000f8e02ff */
[----:B-1----:R-:W-:Y:S01]  /*1880*/  P2R R6, PR, RZ, 0x40 ;  /* 0x00000040ff067803 */ /* 0x002fe20000000000 */
[----:B------:R-:W-:Y:S01]  /*1890*/  IMAD.WIDE.U32 R6, R10, UR14, RZ ;  /* 0x0000000e0a067c25 */ /* 0x000fe2000f8e00ff */
[----:B------:R-:W-:-:S03]  /*18a0*/  IADD3 R12, P1, R77, R14, RZ ;  /* 0x0000000e4d0c7210 */ /* 0x000fc60007f3e0ff */
        /* <DEDUP_REMOVED lines=16> */
.L_x_17646:
[----:B------:R-:W-:Y:S05]  /*19b0*/  BSYNC B0 ;  /* 0x0000000000007941 */ /* 0x000fea0003800000 */
.L_x_17645:
[----:B------:R-:W-:Y:S01]  /*19c0*/  MOV R7, R43 ;  /* 0x0000002b00077202 */ /* 0x000fe20000000f00 */
[----:B------:R-:W-:Y:S01]  /*19d0*/  ULDC.64 UR6, c[0x0][0x3a0] ;  /* 0x0000e80000067ab9 */ /* 0x000fe20000000a00 */
[-C--:B------:R-:W-:Y:S01]  /*19e0*/  ISETP.GE.AND P1, PT, R82, R36.reuse, PT ;  /* 0x000000245200720c */ /* 0x080fe20003f26270 */
[----:B------:R-:W-:Y:S01]  /*19f0*/  IMAD R9, R59, UR6, RZ ;  /* 0x000000063b097c24 */ /* 0x000fe2000f8e02ff */
[-C--:B------:R-:W-:Y:S01]  /*1a00*/  ISETP.GE.AND P0, PT, R81, R36.reuse, PT ;  /* 0x000000245100720c */ /* 0x080fe20003f06270 */
[----:B------:R-:W-:Y:S01]  /*1a10*/  IMAD.WIDE.U32 R6, R58, UR6, R6 ;  /* 0x000000063a067c25 */ /* 0x000fe2000f8e0006 */
[----:B------:R-:W-:-:S03]  /*1a20*/  ISETP.GE.AND P2, PT, R83, R36, PT ;  /* 0x000000245300720c */ /* 0x000fc60003f46270 */
[----:B------:R-:W-:Y:S01]  /*1a30*/  FMUL.FTZ R5, R24, R5 ;  /* 0x0000000518057220 */ /* 0x000fe20000410000 */
[----:B------:R-:W-:Y:S01]  /*1a40*/  FMUL.FTZ R26, R26, R27 ;  /* 0x0000001b1a1a7220 */ /* 0x000fe20000410000 */
[----:B0-----:R-:W-:Y:S01]  /*1a50*/  IMAD R10, R58, UR7, R9 ;  /* 0x000000073a0a7c24 */ /* 0x001fe2000f8e0209 */
[----:B------:R-:W-:Y:S01]  /*1a60*/  ULDC.64 UR6, c[0x0][0x3e8] ;  /* 0x0000fa0000067ab9 */ /* 0x000fe20000000a00 */
[----:B------:R-:W-:Y:S01]  /*1a70*/  IADD3 R8, P4, R94, R6, RZ ;  /* 0x000000065e087210 */ /* 0x000fe20007f9e0ff */
[--C-:B------:R-:W-:Y:S01]  /*1a80*/  HADD2.F32 R98, -RZ, R2.reuse.H0_H0 ;  /* 0x20000002ff627230 */ /* 0x100fe20000004100 */
[----:B------:R-:W-:Y:S01]  /*1a90*/  LEA R9, P3, R77, UR6, 0x1 ;  /* 0x000000064d097c11 */ /* 0x000fe2000f8608ff */
[----:B------:R-:W-:Y:S01]  /*1aa0*/  HADD2.F32 R100, -RZ, R2.H1_H1 ;  /* 0x30000002ff647230 */ /* 0x000fe20000004100 */
[----:B------:R-:W-:Y:S01]  /*1ab0*/  IADD3.X R7, R95, R10, R7, P4, !PT ;  /* 0x0000000a5f077210 */ /* 0x000fe200027fe407 */
[--C-:B------:R-:W-:Y:S01]  /*1ac0*/  HADD2.F32 R102, -RZ, R3.reuse.H0_H0 ;  /* 0x20000003ff667230 */ /* 0x100fe20000004100 */
[----:B------:R-:W-:Y:S01]  /*1ad0*/  LEA.HI.X R10, R77, UR7, R80, 0x1, P3 ;  /* 0x000000074d0a7c11 */ /* 0x000fe200098f0c50 */
[----:B------:R-:W-:Y:S01]  /*1ae0*/  ULDC.64 UR6, c[0x0][0x320] ;  /* 0x0000c80000067ab9 */ /* 0x000fe20000000a00 */
[----:B------:R-:W-:Y:S01]  /*1af0*/  LEA R6, P3, R8, R9, 0x1 ;  /* 0x0000000908067211 */ /* 0x000fe200078608ff */
[----:B------:R-:W-:-:S02]  /*1b00*/  HADD2.F32 R104, -RZ, R3.H1_H1 ;  /* 0x30000003ff687230 */ /* 0x000fc40000004100 */
[----:B------:R-:W-:Y:S01]  /*1b10*/  FMUL.FTZ R30, R29, R30 ;  /* 0x0000001e1d1e7220 */ /* 0x000fe20000410000 */
[----:B------:R-:W-:Y:S01]  /*1b20*/  FMUL.FTZ R32, R32, R33 ;  /* 0x0000002120207220 */ /* 0x000fe20000410000 */
[----:B------:R-:W-:Y:S01]  /*1b30*/  LEA.HI.X R7, R8, R10, R7, 0x1, P3 ;  /* 0x0000000a08077211 */ /* 0x000fe200018f0c07 */
[--C-:B-----5:R-:W-:Y:S01]  /*1b40*/  FADD.FTZ R98, R98, R61.reuse ;  /* 0x0000003d62627221 */ /* 0x120fe20000010000 */
[--C-:B------:R-:W-:Y:S01]  /*1b50*/  FADD.FTZ R100, R100, R61.reuse ;  /* 0x0000003d64647221 */ /* 0x100fe20000010000 */
[--C-:B------:R-:W-:Y:S01]  /*1b60*/  FADD.FTZ R102, R102, R61.reuse ;  /* 0x0000003d66667221 */ /* 0x100fe20000010000 */
[----:B------:R-:W-:Y:S01]  /*1b70*/  FADD.FTZ R104, R104, R61 ;  /* 0x0000003d68687221 */ /* 0x000fe20000010000 */
[----:B------:R0:W-:Y:S01]  /*1b80*/  @!P1 STG.E.U16 desc[UR10][R6.64+-0x80], R39 ;  /* 0xffff802706009986 */ /* 0x0001e2000c10150a */
[----:B------:R-:W-:Y:S01]  /*1b90*/  FMUL.FTZ R106, R106, R5 ;  /* 0x000000056a6a7220 */ /* 0x000fe20000410000 */
[----:B------:R-:W-:Y:S01]  /*1ba0*/  FMUL.FTZ R97, R97, R26 ;  /* 0x0000001a61617220 */ /* 0x000fe20000410000 */
[----:B------:R-:W-:Y:S01]  /*1bb0*/  FMUL.FTZ R99, R99, R30 ;  /* 0x0000001e63637220 */ /* 0x000fe20000410000 */
[----:B------:R0:W-:Y:S01]  /*1bc0*/  @!P0 STG.E.U16 desc[UR10][R6.64+-0xc0], R37 ;  /* 0xffff402506008986 */ /* 0x0001e2000c10150a */
[----:B------:R-:W-:Y:S01]  /*1bd0*/  ISETP.NE.U32.AND P0, PT, RZ, UR6, PT ;  /* 0x00000006ff007c0c */ /* 0x000fe2000bf05070 */
[----:B------:R-:W-:-:S02]  /*1be0*/  FMUL.FTZ R101, R101, R32 ;  /* 0x0000002065657220 */ /* 0x000fc40000410000 */
        /* <DEDUP_REMOVED lines=15> */
[----:B0-----:R-:W-:-:S03]  /*1ce0*/  IMAD R6, R8, UR15, RZ ;  /* 0x0000000f08067c24 */ /* 0x001fc6000f8e02ff */
[----:B------:R-:W-:Y:S01]  /*1cf0*/  LDS.U16 R11, [R92+0x40] ;  /* 0x000040005c0b7984 */ /* 0x000fe20000000400 */
[----:B-1----:R-:W-:-:S03]  /*1d00*/  IMAD.WIDE.U32 R2, R8, UR14, RZ ;  /* 0x0000000e08027c25 */ /* 0x002fc6000f8e00ff */
[----:B------:R-:W-:Y:S01]  /*1d10*/  LDS.U16 R25, [R92+0x80] ;  /* 0x000080005c197984 */ /* 0x000fe20000000400 */
[----:B------:R-:W-:-:S03]  /*1d20*/  IMAD R9, R9, UR14, R6 ;  /* 0x0000000e09097c24 */ /* 0x000fc6000f8e0206 */
[----:B------:R-:W-:Y:S02]  /*1d30*/  LDS.U16 R27, [R92+0xc0] ;  /* 0x0000c0005c1b7984 */ /* 0x000fe40000000400 */
[----:B------:R-:W-:Y:S02]  /*1d40*/  IADD3 R29, R3, R9, RZ ;  /* 0x00000009031d7210 */ /* 0x000fe40007ffe0ff */
        /* <DEDUP_REMOVED lines=17> */
.L_x_17649:
[----:B------:R-:W-:Y:S05]  /*1e60*/  BSYNC B0 ;  /* 0x0000000000007941 */ /* 0x000fea0003800000 */
.L_x_17648:
[----:B------:R-:W-:Y:S01]  /*1e70*/  MOV R3, R29 ;  /* 0x0000001d00037202 */ /* 0x000fe20000000f00 */
[----:B------:R-:W-:Y:S01]  /*1e80*/  ULDC.64 UR8, c[0x0][0x2c8] ;  /* 0x0000b20000087ab9 */ /* 0x000fe20000000a00 */
[----:B0-----:R-:W-:Y:S01]  /*1e90*/  LEA R8, P3, R77, UR6, 0x1 ;  /* 0x000000064d087c11 */ /* 0x001fe2000f8608ff */
[----:B------:R-:W-:Y:S01]  /*1ea0*/  IMAD R5, R59, UR8, RZ ;  /* 0x000000083b057c24 */ /* 0x000fe2000f8e02ff */
[-C--:B------:R-:W-:Y:S01]  /*1eb0*/  ISETP.GE.AND P0, PT, R81, R10.reuse, PT ;  /* 0x0000000a5100720c */ /* 0x080fe20003f06270 */
[----:B------:R-:W-:Y:S01]  /*1ec0*/  IMAD.WIDE.U32 R2, R58, UR8, R2 ;  /* 0x000000083a027c25 */ /* 0x000fe2000f8e0002 */
[-C--:B------:R-:W-:Y:S02]  /*1ed0*/  ISETP.GE.AND P1, PT, R82, R10.reuse, PT ;  /* 0x0000000a5200720c */ /* 0x080fe40003f26270 */
[----:B------:R-:W-:Y:S01]  /*1ee0*/  ISETP.GE.AND P2, PT, R83, R10, PT ;  /* 0x0000000a5300720c */ /* 0x000fe20003f46270 */
[----:B------:R-:W-:Y:S01]  /*1ef0*/  IMAD R6, R58, UR9, R5 ;  /* 0x000000093a067c24 */ /* 0x000fe2000f8e0205 */
[----:B------:R-:W-:-:S04]  /*1f00*/  IADD3 R5, P4, R94, R2, RZ ;  /* 0x000000025e057210 */ /* 0x000fc80007f9e0ff */
[----:B------:R-:W-:Y:S02]  /*1f10*/  IADD3.X R6, R95, R6, R3, P4, !PT ;  /* 0x000000065f067210 */ /* 0x000fe400027fe403 */
[----:B------:R-:W-:Y:S02]  /*1f20*/  LEA.HI.X R3, R77, UR7, R80, 0x1, P3 ;  /* 0x000000074d037c11 */ /* 0x000fe400098f0c50 */
[----:B------:R-:W-:-:S04]  /*1f30*/  LEA R2, P3, R5, R8, 0x1 ;  /* 0x0000000805027211 */ /* 0x000fc800078608ff */
[----:B------:R-:W-:-:S05]  /*1f40*/  LEA.HI.X R3, R5, R3, R6, 0x1, P3 ;  /* 0x0000000305037211 */ /* 0x000fca00018f0c06 */
[----:B------:R0:W-:Y:S04]  /*1f50*/  @!P0 STG.E.U16 desc[UR10][R2.64+-0xc0], R11 ;  /* 0xffff400b02008986 */ /* 0x0001e8000c10150a */
[----:B------:R0:W-:Y:S04]  /*1f60*/  @!P1 STG.E.U16 desc[UR10][R2.64+-0x80], R25 ;  /* 0xffff801902009986 */ /* 0x0001e8000c10150a */
[----:B------:R0:W-:Y:S02]  /*1f70*/  @!P2 STG.E.U16 desc[UR10][R2.64+-0x40], R27 ;  /* 0xffffc01b0200a986 */ /* 0x0001e4000c10150a */
.L_x_17647:
[----:B------:R-:W1:Y:S01]  /*1f80*/  LDC R6, c[0x0][0x21c] ;  /* 0x00008700ff067b82 */ /* 0x000e620000000800 */
[--C-:B0-----:R-:W-:Y:S01]  /*1f90*/  HADD2.F32 R2, -RZ, R138.reuse.H0_H0 ;  /* 0x2000008aff027230 */ /* 0x101fe20000004100 */
        /* <DEDUP_REMOVED lines=16> */
[----:B-1----:R-:W-:-:S13]  /*20a0*/  ISETP.GE.AND P0, PT, R6, 0x1, PT ;  /* 0x000000010600780c */ /* 0x002fda0003f06270 */
[----:B------:R-:W-:Y:S05]  /*20b0*/  @!P0 BRA `(.L_x_17650) ;  /* 0x00000038004c8947 */ /* 0x000fea0003800000 */
[----:B------:R-:W0:Y:S01]  /*20c0*/  LDC.64 R6, c[0x0][0x370] ;  /* 0x0000dc00ff067b82 */ /* 0x000e220000000a00 */
[----:B------:R-:W-:Y:S01]  /*20d0*/  ULDC.64 UR8, c[0x0][0x368] ;  /* 0x0000da0000087ab9 */ /* 0x000fe20000000a00 */
[----:B------:R-:W-:Y:S01]  /*20e0*/  SHF.R.S32.HI R113, RZ, 0x1f, R62 ;  /* 0x0000001fff717819 */ /* 0x000fe2000001143e */
[----:B------:R-:W-:Y:S01]  /*20f0*/  USHF.R.U32.HI UR6, URZ, 0x1, UR9 ;  /* 0x000000013f067899 */ /* 0x000fe20008011609 */
[----:B------:R-:W-:Y:S01]  /*2100*/  IADD3 R112, R91, -0x1, RZ ;  /* 0xffffffff5b707810 */ /* 0x000fe20007ffe0ff */
[----:B------:R-:W-:Y:S01]  /*2110*/  USHF.R.U64 UR5, UR8, 0x1, UR9 ;  /* 0x0000000108057899 */ /* 0x000fe20008001209 */
[----:B------:R-:W-:Y:S01]  /*2120*/  CS2R R114, SRZ ;  /* 0x0000000000727805 */ /* 0x000fe2000001ff00 */
[----:B------:R-:W-:Y:S01]  /*2130*/  UIMAD UR8, UR6, UR14, URZ ;  /* 0x0000000e060872a4 */ /* 0x000fe2000f8e023f */
[----:B------:R-:W1:Y:S01]  /*2140*/  LDC.64 R10, c[0x0][0x3d0] ;  /* 0x0000f400ff0a7b82 */ /* 0x000e620000000a00 */
[----:B------:R-:W-:Y:S02]  /*2150*/  UIMAD.WIDE.U32 UR6, UR5, UR14, URZ ;  /* 0x0000000e050672a5 */ /* 0x000fe4000f8e003f */
[----:B------:R-:W-:Y:S01]  /*2160*/  UIMAD UR8, UR15, UR5, UR8 ;  /* 0x000000050f0872a4 */ /* 0x000fe2000f8e0208 */
[----:B------:R-:W-:-:S02]  /*2170*/  ULDC UR21, c[0x0][0x224] ;  /* 0x0000890000157ab9 */ /* 0x000fc40000000800 */
[----:B------:R-:W-:Y:S01]  /*2180*/  UMOV UR5, URZ ;  /* 0x0000003f00057c82 */ /* 0x000fe20008000000 */
[----:B------:R-:W-:Y:S01]  /*2190*/  UIADD3 UR7, UR7, UR8, URZ ;  /* 0x0000000807077290 */ /* 0x000fe2000fffe03f */
[----:B------:R-:W2:Y:S01]  /*21a0*/  LDC R116, c[0x0][0x224] ;  /* 0x00008900ff747b82 */ /* 0x000ea20000000800 */
[----:B------:R-:W-:Y:S01]  /*21b0*/  ULDC UR24, c[0x0][0x21c] ;  /* 0x0000870000187ab9 */ /* 0x000fe20000000800 */
[----:B------:R-:W-:Y:S01]  /*21c0*/  ULDC.64 UR8, c[0x0][0x248] ;  /* 0x0000920000087ab9 */ /* 0x000fe20000000a00 */
[----:B------:R-:W-:Y:S01]  /*21d0*/  ULDC.64 UR22, c[0x0][0x370] ;  /* 0x0000dc0000167ab9 */ /* 0x000fe20000000a00 */
[----:B------:R-:W-:Y:S01]  /*21e0*/  IMAD.WIDE.U32 R36, R58, UR8, RZ ;  /* 0x000000083a247c25 */ /* 0x000fe2000f8e00ff */
[----:B------:R-:W-:Y:S01]  /*21f0*/  ULDC.64 UR18, c[0x0][0x380] ;  /* 0x0000e00000127ab9 */ /* 0x000fe20000000a00 */
[----:B------:R-:W-:Y:S01]  /*2200*/  ULDC.64 UR12, c[0x0][0x250] ;  /* 0x00009400000c7ab9 */ /* 0x000fe20000000a00 */
[----:B------:R-:W-:Y:S01]  /*2210*/  ULDC.64 UR16, c[0x0][0x270] ;  /* 0x00009c0000107ab9 */ /* 0x000fe20000000a00 */
[----:B0-----:R-:W-:Y:S01]  /*2220*/  IMAD R2, R113, R6, RZ ;  /* 0x0000000671027224 */ /* 0x001fe200078e02ff */
[----:B------:R-:W0:Y:S03]  /*2230*/  LDC R117, c[0x0][0x218] ;  /* 0x00008600ff757b82 */ /* 0x000e260000000800 */
[----:B------:R-:W-:-:S02]  /*2240*/  IMAD R5, R62, R7, R2 ;  /* 0x000000073e057224 */ /* 0x000fc400078e0202 */
[----:B------:R-:W-:Y:S01]  /*2250*/  IMAD.WIDE.U32 R2, R62, R6, UR6 ;  /* 0x000000063e027e25 */ /* 0x000fe2000f8e0006 */
[----:B------:R-:W-:Y:S02]  /*2260*/  ULDC.64 UR6, c[0x0][0x230] ;  /* 0x00008c0000067ab9 */ /* 0x000fe40000000a00 */
[----:B------:R-:W3:Y:S01]  /*2270*/  LDC.64 R34, c[0x0][0x368] ;  /* 0x0000da00ff227b82 */ /* 0x000ee20000000a00 */
[----:B------:R-:W-:Y:S01]  /*2280*/  IMAD.WIDE.U32 R38, R58, UR6, RZ ;  /* 0x000000063a267c25 */ /* 0x000fe2000f8e00ff */
[----:B------:R-:W-:Y:S02]  /*2290*/  IADD3 R8, R3, R5, RZ ;  /* 0x0000000503087210 */ /* 0x000fe40007ffe0ff */
[----:B-1----:R-:W-:Y:S01]  /*22a0*/  LEA R6, P0, R2, R10, 0x3 ;  /* 0x0000000a02067211 */ /* 0x002fe200078018ff */
[----:B------:R-:W-:-:S03]  /*22b0*/  IMAD R5, R4, -0x100, RZ ;  /* 0xffffff0004057824 */ /* 0x000fc600078e02ff */
[----:B------:R-:W-:Y:S01]  /*22c0*/  LEA.HI.X R8, R2, R11, R8, 0x3, P0 ;  /* 0x0000000b02087211 */ /* 0x000fe200000f1c08 */
[----:B------:R-:W1:Y:S01]  /*22d0*/  LDC.64 R32, c[0x0][0x3d0] ;  /* 0x0000f400ff207b82 */ /* 0x000e620000000a00 */
[C---:B------:R-:W-:Y:S02]  /*22e0*/  LEA R2, P0, R65.reuse, R6, 0x2 ;  /* 0x0000000641027211 */ /* 0x040fe400078010ff */
[----:B------:R-:W-:Y:S02]  /*22f0*/  LEA.HI R6, R112, R112, RZ, 0x1 ;  /* 0x0000007070067211 */ /* 0x000fe400078f08ff */
[----:B------:R-:W-:Y:S02]  /*2300*/  LEA.HI.X R3, R65, R8, RZ, 0x2, P0 ;  /* 0x0000000841037211 */ /* 0x000fe400000f14ff */
[----:B------:R-:W-:Y:S01]  /*2310*/  LOP3.LUT R7, R6, 0xfffffe, RZ, 0xc0, !PT ;  /* 0x00fffffe06077812 */ /* 0x000fe200078ec0ff */
[----:B------:R-:W4:Y:S01]  /*2320*/  LDC.64 R30, c[0x0][0x380] ;  /* 0x0000e000ff1e7b82 */ /* 0x000f220000000a00 */
[----:B------:R-:W-:-:S02]  /*2330*/  IMAD.WIDE R2, R5, 0x4, R2 ;  /* 0x0000000405027825 */ /* 0x000fc400078e0202 */
[----:B------:R-:W-:Y:S02]  /*2340*/  IADD3 R112, R112, -R7, RZ ;  /* 0x8000000770707210 */ /* 0x000fe40007ffe0ff */
[----:B------:R-:W-:Y:S01]  /*2350*/  IMAD R5, R59, UR6, RZ ;  /* 0x000000063b057c24 */ /* 0x000fe2000f8e02ff */
[C---:B------:R-:W-:Y:S02]  /*2360*/  IADD3 R52, P5, R2.reuse, -0x380, RZ ;  /* 0xfffffc8002347810 */ /* 0x040fe40007fbe0ff */
[----:B------:R-:W0:Y:S01]  /*2370*/  LDC.64 R28, c[0x0][0x2d0] ;  /* 0x0000b400ff1c7b82 */ /* 0x000e220000000a00 */
[----:B------:R-:W-:Y:S01]  /*2380*/  IADD3 R50, P4, R2, -0x300, RZ ;  /* 0xfffffd0002327810 */ /* 0x000fe20007f9e0ff */
[----:B------:R-:W-:Y:S01]  /*2390*/  IMAD R5, R58, UR7, R5 ;  /* 0x000000073a057c24 */ /* 0x000fe2000f8e0205 */
[----:B------:R-:W-:Y:S01]  /*23a0*/  IADD3.X R53, R3, -0x1, RZ, P5, !PT ;  /* 0xffffffff03357810 */ /* 0x000fe20002ffe4ff */
[----:B------:R-:W-:Y:S01]  /*23b0*/  UMOV UR6, URZ ;  /* 0x0000003f00067c82 */ /* 0x000fe20008000000 */
[----:B------:R-:W-:-:S02]  /*23c0*/  IADD3 R48, P3, R2, -0x280, RZ ;  /* 0xfffffd8002307810 */ /* 0x000fc40007f7e0ff */
[C---:B------:R-:W-:Y:S01]  /*23d0*/  IADD3 R46, P2, R2.reuse, -0x200, RZ ;  /* 0xfffffe00022e7810 */ /* 0x040fe20007f5e0ff */
[----:B------:R-:W0:Y:S01]  /*23e0*/  LDC.64 R26, c[0x0][0x2d8] ;  /* 0x0000b600ff1a7b82 */ /* 0x000e220000000a00 */
[C---:B------:R-:W-:Y:S02]  /*23f0*/  IADD3 R44, P1, R2.reuse, -0x180, RZ ;  /* 0xfffffe80022c7810 */ /* 0x040fe40007f3e0ff */
[C---:B------:R-:W-:Y:S02]  /*2400*/  IADD3 R42, P0, R2.reuse, -0x100, RZ ;  /* 0xffffff00022a7810 */ /* 0x040fe40007f1e0ff */
[----:B------:R-:W-:Y:S02]  /*2410*/  IADD3 R40, P5, R2, -0x80, RZ ;  /* 0xffffff8002287810 */ /* 0x000fe40007fbe0ff */
[C---:B------:R-:W-:Y:S02]  /*2420*/  IADD3.X R51, R3.reuse, -0x1, RZ, P4, !PT ;  /* 0xffffffff03337810 */ /* 0x040fe400027fe4ff */
[----:B------:R-:W-:-:S02]  /*2430*/  IADD3.X R49, R3, -0x1, RZ, P3, !PT ;  /* 0xffffffff03317810 */ /* 0x000fc40001ffe4ff */
[C---:B------:R-:W-:Y:S02]  /*2440*/  IADD3.X R47, R3.reuse, -0x1, RZ, P2, !PT ;  /* 0xffffffff032f7810 */ /* 0x040fe400017fe4ff */
[C---:B------:R-:W-:Y:S02]  /*2450*/  IADD3.X R45, R3.reuse, -0x1, RZ, P1, !PT ;  /* 0xffffffff032d7810 */ /* 0x040fe40000ffe4ff */
[C---:B------:R-:W-:Y:S02]  /*2460*/  IADD3.X R43, R3.reuse, -0x1, RZ, P0, !PT ;  /* 0xffffffff032b7810 */ /* 0x040fe400007fe4ff */
[----:B------:R-:W-:Y:S01]  /*2470*/  IADD3.X R41, R3, -0x1, RZ, P5, !PT ;  /* 0xffffffff03297810 */ /* 0x000fe20002ffe4ff */
[----:B------:R-:W-:Y:S01]  /*2480*/  IMAD R3, R59, UR8, RZ ;  /* 0x000000083b037c24 */ /* 0x000fe2000f8e02ff */
[----:B------:R-:W-:-:S03]  /*2490*/  IADD3 R119, R39, R5, RZ ;  /* 0x0000000527777210 */ /* 0x000fc60007ffe0ff */
[----:B------:R-:W-:Y:S01]  /*24a0*/  IMAD R121, R58, UR9, R3 ;  /* 0x000000093a797c24 */ /* 0x000fe2000f8e0203 */
[----:B------:R-:W-:Y:S01]  /*24b0*/  SHF.L.U32 R3, R0, 0x1, RZ ;  /* 0x0000000100037819 */ /* 0x000fe200000006ff */
[----:B------:R-:W-:-:S03]  /*24c0*/  ULDC.64 UR8, c[0x0][0x238] ;  /* 0x00008e0000087ab9 */ /* 0x000fc60000000a00 */
[-C--:B------:R-:W-:Y:S02]  /*24d0*/  ISETP.GE.AND P2, PT, R16, R3.reuse, PT ;  /* 0x000000031000720c */ /* 0x080fe40003f46270 */
[-C--:B------:R-:W-:Y:S02]  /*24e0*/  ISETP.GE.AND P1, PT, R84, R3.reuse, PT ;  /* 0x000000035400720c */ /* 0x080fe40003f26270 */
[----:B------:R-:W-:Y:S02]  /*24f0*/  P2R R157, PR, RZ, 0x4 ;  /* 0x00000004ff9d7803 */ /* 0x000fe40000000000 */
[----:B------:R-:W-:Y:S02]  /*2500*/  P2R R161, PR, RZ, 0x2 ;  /* 0x00000002ffa17803 */ /* 0x000fe40000000000 */
[-C--:B------:R-:W-:Y:S02]  /*2510*/  ISETP.GE.AND P0, PT, R85, R3.reuse, PT ;  /* 0x000000035500720c */ /* 0x080fe40003f06270 */
[----:B------:R-:W-:-:S02]  /*2520*/  ISETP.GE.AND P2, PT, R86, R3, PT ;  /* 0x000000035600720c */ /* 0x000fc40003f46270 */
[-C--:B------:R-:W-:Y:S02]  /*2530*/  ISETP.GE.AND P1, PT, R87, R3.reuse, PT ;  /* 0x000000035700720c */ /* 0x080fe40003f26270 */
[----:B------:R-:W-:Y:S02]  /*2540*/  P2R R158, PR, RZ, 0x1 ;  /* 0x00000001ff9e7803 */ /* 0x000fe40000000000 */
[----:B------:R-:W-:Y:S02]  /*2550*/  P2R R159, PR, RZ, 0x4 ;  /* 0x00000004ff9f7803 */ /* 0x000fe40000000000 */
[----:B------:R-:W-:Y:S02]  /*2560*/  P2R R160, PR, RZ, 0x2 ;  /* 0x00000002ffa07803 */ /* 0x000fe40000000000 */
[----:B------:R-:W-:Y:S02]  /*2570*/  ISETP.GE.AND P0, PT, R88, R3, PT ;  /* 0x000000035800720c */ /* 0x000fe40003f06270 */
[----:B------:R-:W-:-:S02]  /*2580*/  IADD3 R121, R37, R121, RZ ;  /* 0x0000007925797210 */ /* 0x000fc40007ffe0ff */
[-C--:B------:R-:W-:Y:S02]  /*2590*/  ISETP.GE.AND P1, PT, R89, R3.reuse, PT ;  /* 0x000000035900720c */ /* 0x080fe40003f26270 */
[----:B01234-:R-:W-:-:S13]  /*25a0*/  ISETP.GE.AND P2, PT, R90, R3, PT ;  /* 0x000000035a00720c */ /* 0x01ffda0003f46270 */
.L_x_17681:
[----:B------:R-:W-:Y:S01]  /*25b0*/  SHF.R.S32.HI R118, RZ, 0x1f, R115 ;  /* 0x0000001fff767819 */ /* 0x000fe20000011473 */
[----:B------:R-:W-:Y:S01]  /*25c0*/  IMAD.WIDE.U32 R2, R115, UR16, R16 ;  /* 0x0000001073027c25 */ /* 0x000fe2000f8e0010 */
[----:B------:R-:W-:Y:S02]  /*25d0*/  MOV R120, R36 ;  /* 0x0000002400787202 */ /* 0x000fe40000000f00 */
[----:B0-----:R-:W-:Y:S01]  /*25e0*/  P2R R6, PR, RZ, 0x4 ;  /* 0x00000004ff067803 */ /* 0x001fe20000000000 */
[----:B------:R-:W-:Y:S01]  /*25f0*/  IMAD R0, R118, UR16, RZ ;  /* 0x0000001076007c24 */ /* 0x000fe2000f8e02ff */
[----:B------:R-:W-:Y:S02]  /*2600*/  LEA R4, P3, R2, R72, 0x1 ;  /* 0x0000004802047211 */ /* 0x000fe400078608ff */
[----:B------:R-:W-:Y:S01]  /*2610*/  ISETP.NE.AND P2, PT, R157, RZ, PT ;  /* 0x000000ff9d00720c */ /* 0x000fe20003f45270 */
[----:B------:R-:W-:Y:S01]  /*2620*/  IMAD R5, R115, UR17, R0 ;  /* 0x0000001173057c24 */ /* 0x000fe2000f8e0200 */
[----:B------:R-:W-:-:S02]  /*2630*/  ISETP.NE.AND P6, PT, R158, RZ, PT ;  /* 0x000000ff9e00720c */ /* 0x000fc40003fc5270 */
[----:B------:R-:W-:Y:S02]  /*2640*/  ISETP.NE.AND P5, PT, R159, RZ, PT ;  /* 0x000000ff9f00720c */ /* 0x000fe40003fa5270 */
[----:B------:R-:W-:Y:S02]  /*2650*/  IADD3 R0, R3, R5, RZ ;  /* 0x0000000503007210 */ /* 0x000fe40007ffe0ff */
[----:B------:R-:W-:Y:S02]  /*2660*/  MOV R3, R119 ;  /* 0x0000007700037202 */ /* 0x000fe40000000f00 */
[----:B------:R-:W-:Y:S01]  /*2670*/  LEA.HI.X R5, R2, R73, R0, 0x1, P3 ;  /* 0x0000004902057211 */ /* 0x000fe200018f0c00 */
[----:B------:R-:W-:Y:S01]  /*2680*/  IMAD R0, R118, UR8, RZ ;  /* 0x0000000876007c24 */ /* 0x000fe2000f8e02ff */
[----:B------:R-:W-:Y:S02]  /*2690*/  MOV R2, R38 ;  /* 0x0000002600027202 */ /* 0x000fe40000000f00 */
[----:B------:R-:W-:Y:S01]  /*26a0*/  ISETP.NE.AND P4, PT, R160, RZ, PT ;  /* 0x000000ffa000720c */ /* 0x000fe20003f85270 */
[----:B------:R-:W-:-:S02]  /*26b0*/  IMAD R7, R115, UR9, R0 ;  /* 0x0000000973077c24 */ /* 0x000fc4000f8e0200 */
[----:B------:R-:W-:-:S05]  /*26c0*/  IMAD.WIDE.U32 R2, R115, UR8, R2 ;  /* 0x0000000873027c25 */ /* 0x000fca000f8e0002 */
[----:B------:R-:W-:Y:S02]  /*26d0*/  IADD3 R0, R3, R7, RZ ;  /* 0x0000000703007210 */ /* 0x000fe40007ffe0ff */
[----:B------:R-:W-:-:S04]  /*26e0*/  LEA R24, P3, R2, R28, 0x3 ;  /* 0x0000001c02187211 */ /* 0x000fc800078618ff */
[----:B------:R-:W-:Y:S01]  /*26f0*/  LEA.HI.X R25, R2, R29, R0, 0x3, P3 ;  /* 0x0000001d02197211 */ /* 0x000fe200018f1c00 */
[----:B------:R-:W-:Y:S02]  /*2700*/  IMAD R0, R118, UR12, RZ ;  /* 0x0000000c76007c24 */ /* 0x000fe4000f8e02ff */
[----:B------:R-:W-:-:S03]  /*2710*/  IMAD.WIDE.U32 R2, R115, UR12, R120 ;  /* 0x0000000c73027c25 */ /* 0x000fc6000f8e0078 */
[----:B------:R-:W2:Y:S01]  /*2720*/  LDG.E.64 R24, desc[UR10][R24.64] ;  /* 0x0000000a18187981 */ /* 0x000ea2000c1e1b00 */
[----:B------:R-:W-:Y:S01]  /*2730*/  IMAD R7, R115, UR13, R0 ;  /* 0x0000000d73077c24 */ /* 0x000fe2000f8e0200 */
[----:B------:R-:W-:-:S04]  /*2740*/  LEA R56, P3, R2, R26, 0x3 ;  /* 0x0000001a02387211 */ /* 0x000fc800078618ff */
[----:B------:R-:W-:-:S04]  /*2750*/  IADD3 R0, R3, R7, RZ ;  /* 0x0000000703007210 */ /* 0x000fc80007ffe0ff */
[--C-:B------:R-:W-:Y:S02]  /*2760*/  LEA.HI.X R57, R2, R27, R0.reuse, 0x3, P3 ;  /* 0x0000001b02397211 */ /* 0x100fe400018f1c00 */
[----:B------:R-:W-:Y:S02]  /*2770*/  ISETP.NE.AND P3, PT, R161, RZ, PT ;  /* 0x000000ffa100720c */ /* 0x000fe40003f65270 */
[----:B------:R-:W-:Y:S02]  /*2780*/  PRMT R0, RZ, 0x7610, R0 ;  /* 0x00007610ff007816 */ /* 0x000fe40000000000 */
[----:B------:R-:W-:Y:S01]  /*2790*/  PRMT R2, RZ, 0x7610, R2 ;  /* 0x00007610ff027816 */ /* 0x000fe20000000002 */
[----:B------:R-:W5:Y:S01]  /*27a0*/  LDG.E.64 R56, desc[UR10][R56.64] ;  /* 0x0000000a38387981 */ /* 0x000f62000c1e1b00 */
[----:B------:R-:W-:-:S03]  /*27b0*/  PRMT R3, RZ, 0x7610, R3 ;  /* 0x00007610ff037816 */ /* 0x000fc60000000003 */
[----:B------:R-:W3:Y:S01]  /*27c0*/  @!P2 LDG.E.U16 R0, desc[UR10][R4.64] ;  /* 0x0000000a0400a981 */ /* 0x000ee2000c1e1500 */
[----:B------:R-:W-:Y:S02]  /*27d0*/  ISETP.NE.AND P2, PT, R6, RZ, PT ;  /* 0x000000ff0600720c */ /* 0x000fe40003f45270 */
[----:B------:R-:W-:Y:S01]  /*27e0*/  PRMT R8, RZ, 0x7610, R8 ;  /* 0x00007610ff087816 */ /* 0x000fe20000000008 */
[----:B------:R-:W4:Y:S01]  /*27f0*/  @!P3 LDG.E.U16 R2, desc[UR10][R4.64+0x40] ;  /* 0x0000400a0402b981 */ /* 0x000f22000c1e1500 */
        /* <DEDUP_REMOVED lines=10> */
[----:B------:R-:W-:-:S02]  /*28a0*/  IADD3 R125, R74, 0x40, RZ ;  /* 0x000000404a7d7810 */ /* 0x000fc40007ffe0ff */
[C---:B------:R-:W-:Y:S02]  /*28b0*/  IADD3 R55, R74.reuse, 0x20, RZ ;  /* 0x000000204a377810 */ /* 0x040fe40007ffe0ff */
[-C--:B------:R-:W-:Y:S02]  /*28c0*/  LEA.HI.SX32 R7, R74, R74.reuse, 0x1b ;  /* 0x0000004a4a077211 */ /* 0x080fe400078fdaff */
[-C--:B------:R-:W-:Y:S02]  /*28d0*/  LEA.HI.SX32 R125, R125, R74.reuse, 0x1b ;  /* 0x0000004a7d7d7211 */ /* 0x080fe400078fdaff */
[----:B------:R-:W-:Y:S02]  /*28e0*/  ISETP.NE.AND P4, PT, R65, RZ, PT ;  /* 0x000000ff4100720c */ /* 0x000fe40003f85270 */
[----:B------:R-:W-:Y:S02]  /*28f0*/  LEA.HI.SX32 R55, R55, R74, 0x1b ;  /* 0x0000004a37377211 */ /* 0x000fe400078fdaff */
[----:B------:R-:W-:-:S02]  /*2900*/  LEA R7, R7, R96, 0x1 ;  /* 0x0000006007077211 */ /* 0x000fc400078e08ff */
[-C--:B0-----:R-:W-:Y:S02]  /*2910*/  LEA R4, R125, R96.reuse, 0x1 ;  /* 0x000000607d047211 */ /* 0x081fe400078e08ff */
[C---:B------:R-:W-:Y:S02]  /*2920*/  IADD3 R5, R74.reuse, 0x60, RZ ;  /* 0x000000604a057810 */ /* 0x040fe40007ffe0ff */
[C---:B------:R-:W-:Y:S02]  /*2930*/  IADD3 R125, R74.reuse, 0x80, RZ ;  /* 0x000000804a7d7810 */ /* 0x040fe40007ffe0ff */
[C---:B------:R-:W-:Y:S02]  /*2940*/  IADD3 R127, R74.reuse, 0xa0, RZ ;  /* 0x000000a04a7f7810 */ /* 0x040fe40007ffe0ff */
[----:B------:R-:W-:Y:S02]  /*2950*/  LEA R55, R55, R96, 0x1 ;  /* 0x0000006037377211 */ /* 0x000fe400078e08ff */
[----:B------:R-:W-:-:S02]  /*2960*/  IADD3 R129, R74, 0xc0, RZ ;  /* 0x000000c04a817810 */ /* 0x000fc40007ffe0ff */
[----:B------:R-:W-:Y:S02]  /*2970*/  IADD3 R131, R74, 0xe0, RZ ;  /* 0x000000e04a837810 */ /* 0x000fe40007ffe0ff */
[-C--:B------:R-:W-:Y:S02]  /*2980*/  LEA.HI.SX32 R5, R5, R74.reuse, 0x1b ;  /* 0x0000004a05057211 */ /* 0x080fe400078fdaff */
[-C--:B------:R-:W-:Y:S02]  /*2990*/  LEA.HI.SX32 R125, R125, R74.reuse, 0x1b ;  /* 0x0000004a7d7d7211 */ /* 0x080fe400078fdaff */
[-C--:B------:R-:W-:Y:S02]  /*29a0*/  LEA.HI.SX32 R127, R127, R74.reuse, 0x1b ;  /* 0x0000004a7f7f7211 */ /* 0x080fe400078fdaff */
[-C--:B------:R-:W-:Y:S02]  /*29b0*/  LEA.HI.SX32 R129, R129, R74.reuse, 0x1b ;  /* 0x0000004a81817211 */ /* 0x080fe400078fdaff */
[----:B------:R-:W-:-:S02]  /*29c0*/  LEA.HI.SX32 R131, R131, R74, 0x1b ;  /* 0x0000004a83837211 */ /* 0x000fc400078fdaff */
[-C--:B------:R-:W-:Y:S02]  /*29d0*/  LEA R5, R5, R96.reuse, 0x1 ;  /* 0x0000006005057211 */ /* 0x080fe400078e08ff */
[-C--:B------:R-:W-:Y:S02]  /*29e0*/  LEA R127, R127, R96.reuse, 0x1 ;  /* 0x000000607f7f7211 */ /* 0x080fe400078e08ff */
[----:B------:R-:W-:Y:S02]  /*29f0*/  LEA R131, R131, R96, 0x1 ;  /* 0x0000006083837211 */ /* 0x000fe400078e08ff */
[----:B------:R-:W-:Y:S01]  /*2a00*/  ISETP.NE.AND P3, PT, R65, 0x1f, PT ;  /* 0x0000001f4100780c */ /* 0x000fe20003f65270 */
[----:B------:R-:W-:Y:S01]  /*2a10*/  BSSY B0, `(.L_x_17651) ;  /* 0x0000033000007945 */ /* 0x000fe20003800000 */
[----:B--2---:R-:W-:Y:S01]  /*2a20*/  FMUL.FTZ R123, R24, 1.4426950216293334961 ;  /* 0x3fb8aa3b187b7820 */ /* 0x004fe20000410000 */
[----:B------:R-:W-:-:S03]  /*2a30*/  FMUL.FTZ R6, R98, R25 ;  /* 0x0000001962067220 */ /* 0x000fc60000410000 */
[----:B------:R-:W-:Y:S01]  /*2a40*/  FMUL.FTZ R120, R98, R123 ;  /* 0x0000007b62787220 */ /* 0x000fe20000410000 */
[----:B------:R-:W-:-:S04]  /*2a50*/  FMUL.RZ R6, R6, 0.15915493667125701904 ;  /* 0x3e22f98306067820 */ /* 0x000fc8000040c000 */
[----:B------:R-:W-:Y:S08]  /*2a60*/  MUFU.COS R135, R6 ;  /* 0x0000000600877308 */ /* 0x000ff00000000000 */
[----:B------:R-:W0:Y:S08]  /*2a70*/  MUFU.EX2 R120, R120 ;  /* 0x0000007800787308 */ /* 0x000e300000000800 */
[----:B-1----:R0:W1:Y:S01]  /*2a80*/  MUFU.SIN R133, R6 ;  /* 0x0000000600857308 */ /* 0x0020620000000400 */
[----:B---3--:R2:W-:Y:S04]  /*2a90*/  STS.U16 [R7], R0 ;  /* 0x0000000007007388 */ /* 0x0085e80000000400 */
[----:B----4-:R3:W-:Y:S01]  /*2aa0*/  STS.U16 [R55+0x40], R2 ;  /* 0x0000400237007388 */ /* 0x0107e20000000400 */
[----:B--2---:R-:W-:-:S03]  /*2ab0*/  SHF.L.U32 R0, R74, 0x3, RZ ;  /* 0x000000034a007819 */ /* 0x004fc600000006ff */
[----:B------:R2:W-:Y:S01]  /*2ac0*/  STS.U16 [R4+0x80], R3 ;  /* 0x0000800304007388 */ /* 0x0005e20000000400 */
[----:B---3--:R-:W-:Y:S02]  /*2ad0*/  LEA R2, R125, R96, 0x1 ;  /* 0x000000607d027211 */ /* 0x008fe400078e08ff */
[----:B------:R-:W-:Y:S02]  /*2ae0*/  LEA R55, R112, R115, 0x8 ;  /* 0x0000007370377211 */ /* 0x000fe400078e40ff */
[----:B------:R-:W-:Y:S02]  /*2af0*/  @P4 IADD3 R55, R65, 0x200, RZ ;  /* 0x0000020041374810 */ /* 0x000fe40007ffe0ff */
[----:B--2---:R-:W-:Y:S02]  /*2b00*/  LEA.HI.SX32 R3, R0, R0, 0x1b ;  /* 0x0000000000037211 */ /* 0x004fe400078fdaff */
[-C--:B------:R-:W-:Y:S01]  /*2b10*/  LEA R4, R129, R96.reuse, 0x1 ;  /* 0x0000006081047211 */ /* 0x080fe200078e08ff */
[----:B------:R-:W-:Y:S01]  /*2b20*/  STS.U16 [R5+0xc0], R8 ;  /* 0x0000c00805007388 */ /* 0x000fe20000000400 */
[-C--:B------:R-:W-:Y:S01]  /*2b30*/  LEA R3, R3, R96.reuse, 0x1 ;  /* 0x0000006003037211 */ /* 0x080fe200078e08ff */
[C---:B0-----:R-:W-:Y:S01]  /*2b40*/  FMUL.FTZ R6, R120.reuse, R135 ;  /* 0x0000008778067220 */ /* 0x041fe20000410000 */
[----:B-1----:R-:W-:Y:S01]  /*2b50*/  FMUL.FTZ R7, R120, R133 ;  /* 0x0000008578077220 */ /* 0x002fe20000410000 */
[----:B------:R0:W-:Y:S01]  /*2b60*/  STS.U16 [R2+0x100], R9 ;  /* 0x0001000902007388 */ /* 0x0001e20000000400 */
[----:B------:R-:W-:-:S03]  /*2b70*/  LEA R0, R55, R96, 0x3 ;  /* 0x0000006037007211 */ /* 0x000fc600078e18ff */
[----:B------:R1:W-:Y:S04]  /*2b80*/  STS.U16 [R127+0x140], R10 ;  /* 0x0001400a7f007388 */ /* 0x0003e80000000400 */
[----:B------:R1:W-:Y:S04]  /*2b90*/  STS.U16 [R4+0x180], R11 ;  /* 0x0001800b04007388 */ /* 0x0003e80000000400 */
[----:B------:R1:W-:Y:S01]  /*2ba0*/  STS.U16 [R131+0x1c0], R54 ;  /* 0x0001c03683007388 */ /* 0x0003e20000000400 */
[----:B------:R-:W-:-:S03]  /*2bb0*/  NOP ;  /* 0x0000000000007918 */ /* 0x000fc60000000000 */
[----:B------:R1:W2:Y:S04]  /*2bc0*/  LDS.U16 R4, [R3] ;  /* 0x0000000003047984 */ /* 0x0002a80000000400 */
[----:B------:R1:W3:Y:S04]  /*2bd0*/  LDS.U16 R5, [R3+0x2] ;  /* 0x0000020003057984 */ /* 0x0002e80000000400 */
[----:B------:R1:W4:Y:S04]  /*2be0*/  LDS.U16 R132, [R3+0x4] ;  /* 0x0000040003847984 */ /* 0x0003280000000400 */
[----:B------:R1:W1:Y:S04]  /*2bf0*/  LDS.U16 R134, [R3+0x6] ;  /* 0x0000060003867984 */ /* 0x0002680000000400 */
[----:B------:R0:W1:Y:S04]  /*2c00*/  LDS.U16 R133, [R3+0x8] ;  /* 0x0000080003857984 */ /* 0x0000680000000400 */
[----:B------:R0:W1:Y:S04]  /*2c10*/  LDS.U16 R135, [R3+0xa] ;  /* 0x00000a0003877984 */ /* 0x0000680000000400 */
[----:B------:R0:W1:Y:S04]  /*2c20*/  LDS.U16 R136, [R3+0xc] ;  /* 0x00000c0003887984 */ /* 0x0000680000000400 */
[----:B------:R1:W1:Y:S04]  /*2c30*/  LDS.U16 R137, [R3+0xe] ;  /* 0x00000e0003897984 */ /* 0x0002680000000400 */
[----:B------:R1:W-:Y:S01]  /*2c40*/  STS.64 [R0+0xa80], R6 ;  /* 0x000a800600007388 */ /* 0x0003e20000000a00 */
[----:B0-----:R-:W-:Y:S01]  /*2c50*/  @P3 IADD3 R2, R75, R96, RZ ;  /* 0x000000604b023210 */ /* 0x001fe20007ffe0ff */
[----:B------:R-:W-:Y:S06]  /*2c60*/  BAR.SYNC.DEFER_BLOCKING 0x0 ;  /* 0x0000000000007b1d */ /* 0x000fec0000010000 */
[----:B------:R0:W0:Y:S01]  /*2c70*/  @P3 LDS.64 R54, [R2+0x1a88] ;  /* 0x001a880002363984 */ /* 0x0000220000000a00 */
[----:B------:R-:W-:Y:S05]  /*2c80*/  @P3 BRA `(.L_x_17652) ;  /* 0x00000000002c3947 */ /* 0x000fea0003800000 */
[----:B------:R-:W-:Y:S01]  /*2c90*/  ISETP.NE.AND P5, PT, R91, R116, PT ;  /* 0x000000745b00720c */ /* 0x000fe20003fa5270 */
[----:B0-----:R-:W-:Y:S01]  /*2ca0*/  HFMA2.MMA R55, -RZ, RZ, 0, 0 ;  /* 0x00000000ff377435 */ /* 0x001fe200000001ff */
[----:B-1----:R-:W-:-:S11]  /*2cb0*/  MOV R54, 0x3f800000 ;  /* 0x3f80000000367802 */ /* 0x002fd60000000f00 */
        /* <DEDUP_REMOVED lines=8> */
.L_x_17652:
[----:B------:R-:W-:Y:S05]  /*2d40*/  BSYNC B0 ;  /* 0x0000000000007941 */ /* 0x000fea0003800000 */
.L_x_17651:
[----:B------:R-:W-:Y:S02]  /*2d50*/  ISETP.NE.AND P5, PT, R156, RZ, PT ;  /* 0x000000ff9c00720c */ /* 0x000fe40003fa5270 */
[----:B01----:R-:W-:Y:S02]  /*2d60*/  CS2R R2, SRZ ;  /* 0x0000000000027805 */ /* 0x003fe4000001ff00 */
[----:B------:R-:W-:-:S13]  /*2d70*/  ISETP.LT.OR P6, PT, R91, 0x2, P5 ;  /* 0x000000025b00780c */ /* 0x000fda0002fc1670 */
[----:B------:R-:W0:Y:S01]  /*2d80*/  @!P6 LDC R9, c[0x0][0x21c] ;  /* 0x00008700ff09eb82 */ /* 0x000e220000000800 */
[----:B------:R-:W-:-:S05]  /*2d90*/  @!P6 IADD3 R0, R91, -0x2, RZ ;  /* 0xfffffffe5b00e810 */ /* 0x000fca0007ffe0ff */
[----:B0-----:R-:W-:-:S04]  /*2da0*/  @!P6 IMAD R9, R0, R9, R115 ;  /* 0x000000090009e224 */ /* 0x001fc800078e0273 */
[----:B------:R-:W-:-:S05]  /*2db0*/  @!P6 IMAD.WIDE R8, R9, 0x10, R22 ;  /* 0x000000100908e825 */ /* 0x000fca00078e0216 */
[----:B------:R0:W2:Y:S01]  /*2dc0*/  @!P6 LDG.E.64 R2, desc[UR10][R8.64+0x8] ;  /* 0x0000080a0802e981 */ /* 0x0000a2000c1e1b00 */
[-C--:B------:R-:W-:Y:S01]  /*2dd0*/  FMUL.FTZ R0, R100, R25.reuse ;  /* 0x0000001964007220 */ /* 0x080fe20000410000 */
[C---:B------:R-:W-:Y:S01]  /*2de0*/  FMUL.FTZ R10, R102.reuse, R25 ;  /* 0x00000019660a7220 */ /* 0x040fe20000410000 */
[-C--:B------:R-:W-:Y:S01]  /*2df0*/  FMUL.FTZ R120, R102, R123.reuse ;  /* 0x0000007b66787220 */ /* 0x080fe20000410000 */
[-C--:B------:R-:W-:Y:S01]  /*2e00*/  FMUL.FTZ R122, R104, R123.reuse ;  /* 0x0000007b687a7220 */ /* 0x080fe20000410000 */
[----:B------:R-:W-:Y:S01]  /*2e10*/  FMUL.RZ R125, R0, 0.15915493667125701904 ;  /* 0x3e22f983007d7820 */ /* 0x000fe2000040c000 */
[----:B------:R-:W-:Y:S01]  /*2e20*/  FMUL.FTZ R0, R100, R123 ;  /* 0x0000007b64007220 */ /* 0x000fe20000410000 */
[----:B------:R-:W-:Y:S01]  /*2e30*/  FMUL.RZ R10, R10, 0.15915493667125701904 ;  /* 0x3e22f9830a0a7820 */ /* 0x000fe2000040c000 */
[----:B------:R-:W-:Y:S01]  /*2e40*/  MUFU.EX2 R124, R120 ;  /* 0x00000078007c7308 */ /* 0x000fe20000000800 */
[----:B------:R-:W-:Y:S02]  /*2e50*/  HADD2.F32 R123, -RZ, R138.H0_H0 ;  /* 0x2000008aff7b7230 */ /* 0x000fe40000004100 */
[----:B0-----:R-:W-:Y:S01]  /*2e60*/  FMUL.FTZ R8, R104, R25 ;  /* 0x0000001968087220 */ /* 0x001fe20000410000 */
[----:B------:R-:W-:Y:S01]  /*2e70*/  ISETP.GE.AND P6, PT, R74, 0x1, PT ;  /* 0x000000014a00780c */ /* 0x000fe20003fc6270 */
[----:B------:R-:W-:Y:S01]  /*2e80*/  HADD2.F32 R137, -RZ, R137.H0_H0 ;  /* 0x20000089ff897230 */ /* 0x000fe20000004100 */
[----:B------:R-:W-:Y:S01]  /*2e90*/  ISETP.GE.OR P5, PT, R91, UR21, P5 ;  /* 0x000000155b007c0c */ /* 0x000fe2000afa6670 */
[----:B------:R-:W-:Y:S01]  /*2ea0*/  FMUL.RZ R126, R8, 0.15915493667125701904 ;  /* 0x3e22f983087e7820 */ /* 0x000fe2000040c000 */
[----:B------:R-:W-:Y:S01]  /*2eb0*/  FMUL.FTZ R128, R98, R123 ;  /* 0x0000007b62807220 */ /* 0x000fe20000410000 */
[----:B------:R-:W-:Y:S01]  /*2ec0*/  MUFU.SIN R11, R125 ;  /* 0x0000007d000b7308 */ /* 0x000fe20000000400 */
[----:B------:R-:W-:Y:S01]  /*2ed0*/  HADD2.F32 R136, -RZ, R136.H0_H0 ;  /* 0x20000088ff887230 */ /* 0x000fe20000004100 */
[----:B------:R-:W-:Y:S01]  /*2ee0*/  BSSY B0, `(.L_x_17653) ;  /* 0x00000e0000007945 */ /* 0x000fe20003800000 */
[----:B------:R-:W-:-:S02]  /*2ef0*/  HADD2.F32 R135, -RZ, R135.H0_H0 ;  /* 0x20000087ff877230 */ /* 0x000fc40000004100 */
[----:B----4-:R-:W-:Y:S02]  /*2f00*/  HADD2.F32 R150, -RZ, R132.H0_H0 ;  /* 0x20000084ff967230 */ /* 0x010fe40000004100 */
[----:B---3--:R-:W-:Y:S01]  /*2f10*/  HADD2.F32 R155, -RZ, R5.H0_H0 ;  /* 0x20000005ff9b7230 */ /* 0x008fe20000004100 */
[----:B------:R-:W0:Y:S01]  /*2f20*/  MUFU.EX2 R0, R0 ;  /* 0x0000000000007308 */ /* 0x000e220000000800 */
[----:B--2---:R-:W-:Y:S02]  /*2f30*/  HADD2.F32 R5, -RZ, R4.H0_H0 ;  /* 0x20000004ff057230 */ /* 0x004fe40000004100 */
[----:B------:R-:W-:-:S05]  /*2f40*/  FADD.FTZ R4, R106, R106 ;  /* 0x0000006a6a047221 */ /* 0x000fca0000010000 */
[----:B------:R-:W1:Y:S08]  /*2f50*/  MUFU.COS R131, R125 ;  /* 0x0000007d00837308 */ /* 0x000e700000000000 */
[----:B------:R-:W2:Y:S01]  /*2f60*/  MUFU.COS R125, R10 ;  /* 0x0000000a007d7308 */ /* 0x000ea20000000000 */
[----:B0-----:R-:W-:-:S04]  /*2f70*/  FMUL.FTZ R120, R0, R11 ;  /* 0x0000000b00787220 */ /* 0x001fc80000410000 */
[----:B------:R-:W-:-:S03]  /*2f80*/  FMUL.FTZ R8, RZ, R120 ;  /* 0x00000078ff087220 */ /* 0x000fc60000410000 */
[----:B------:R-:W0:Y:S01]  /*2f90*/  MUFU.SIN R9, R10 ;  /* 0x0000000a00097308 */ /* 0x000e220000000400 */
[----:B-1----:R-:W-:Y:S01]  /*2fa0*/  FMUL.FTZ R131, R0, R131 ;  /* 0x0000008300837220 */ /* 0x002fe20000410000 */
[----:B------:R-:W-:-:S04]  /*2fb0*/  FMUL.FTZ R0, R120, R128 ;  /* 0x0000008078007220 */ /* 0x000fc80000410000 */
[----:B------:R-:W-:Y:S02]  /*2fc0*/  FFMA.FTZ R0, RZ, R131, R0 ;  /* 0x00000083ff007223 */ /* 0x000fe40000010000 */
[----:B------:R2:W-:Y:S08]  /*2fd0*/  MUFU.EX2 R130, R122 ;  /* 0x0000007a00827308 */ /* 0x0005f00000000800 */
[----:B------:R-:W1:Y:S01]  /*2fe0*/  MUFU.COS R129, R126 ;  /* 0x0000007e00817308 */ /* 0x000e620000000000 */
[C---:B--2---:R-:W-:Y:S01]  /*2ff0*/  FMUL.FTZ R122, R124.reuse, R125 ;  /* 0x0000007d7c7a7220 */ /* 0x044fe20000410000 */
[----:B0-----:R-:W-:Y:S01]  /*3000*/  FMUL.FTZ R124, R124, R9 ;  /* 0x000000097c7c7220 */ /* 0x001fe20000410000 */
[----:B------:R-:W-:-:S02]  /*3010*/  HADD2.F32 R125, -RZ, R138.H1_H1 ;  /* 0x3000008aff7d7230 */ /* 0x000fc40000004100 */
[----:B------:R-:W-:-:S03]  /*3020*/  FFMA.FTZ R9, R131, R128, -R8 ;  /* 0x0000008083097223 */ /* 0x000fc60000010808 */
[----:B------:R1:W0:Y:S01]  /*3030*/  MUFU.SIN R127, R126 ;  /* 0x0000007e007f7308 */ /* 0x0002220000000400 */
[----:B------:R-:W-:Y:S01]  /*3040*/  FFMA.FTZ R11, R100, R125, R9 ;  /* 0x0000007d640b7223 */ /* 0x000fe20000010009 */
[----:B------:R-:W-:-:S03]  /*3050*/  FMUL.FTZ R9, R7, R120 ;  /* 0x0000007807097220 */ /* 0x000fc60000410000 */
[----:B------:R-:W-:Y:S01]  /*3060*/  FMUL.FTZ R8, R124, R11 ;  /* 0x0000000b7c087220 */ /* 0x000fe20000410000 */
[----:B------:R-:W-:Y:S01]  /*3070*/  FFMA.FTZ R9, R6, R131, -R9 ;  /* 0x0000008306097223 */ /* 0x000fe20000010809 */
[----:B-1----:R-:W-:Y:S01]  /*3080*/  FMUL.FTZ R126, R130, R129 ;  /* 0x00000081827e7220 */ /* 0x002fe20000410000 */
[----:B------:R-:W-:Y:S01]  /*3090*/  FADD.FTZ R129, RZ, R0 ;  /* 0x00000000ff817221 */ /* 0x000fe20000010000 */
[----:B------:R-:W-:-:S03]  /*30a0*/  FMUL.FTZ R0, R6, R120 ;  /* 0x0000007806007220 */ /* 0x000fc60000410000 */
[-C--:B------:R-:W-:Y:S01]  /*30b0*/  FMUL.FTZ R141, R124, R129.reuse ;  /* 0x000000817c8d7220 */ /* 0x080fe20000410000 */
[----:B------:R-:W-:Y:S01]  /*30c0*/  FFMA.FTZ R8, R122, R129, R8 ;  /* 0x000000817a087223 */ /* 0x000fe20000010008 */
[----:B0-----:R-:W-:Y:S01]  /*30d0*/  FMUL.FTZ R130, R130, R127 ;  /* 0x0000007f82827220 */ /* 0x001fe20000410000 */
[--C-:B------:R-:W-:Y:S02]  /*30e0*/  HADD2.F32 R127, -RZ, R139.reuse.H0_H0 ;  /* 0x2000008bff7f7230 */ /* 0x100fe40000004100 */
[----:B------:R-:W-:Y:S01]  /*30f0*/  FFMA.FTZ R141, R122, R11, -R141 ;  /* 0x0000000b7a8d7223 */ /* 0x000fe2000001088d */
[----:B------:R-:W-:Y:S01]  /*3100*/  FFMA.FTZ R11, R7, R131, R0 ;  /* 0x00000083070b7223 */ /* 0x000fe20000010000 */
[----:B------:R-:W-:Y:S01]  /*3110*/  FADD.FTZ R143, RZ, R8 ;  /* 0x00000008ff8f7221 */ /* 0x000fe20000010000 */
[----:B------:R-:W-:Y:S01]  /*3120*/  FMUL.FTZ R0, R124, R9 ;  /* 0x000000097c007220 */ /* 0x000fe20000410000 */
[----:B------:R-:W-:Y:S01]  /*3130*/  FFMA.FTZ R141, R102, R127, R141 ;  /* 0x0000007f668d7223 */ /* 0x000fe2000001008d */
[----:B------:R-:W-:Y:S01]  /*3140*/  FMUL.FTZ R129, R124, R11 ;  /* 0x0000000b7c817220 */ /* 0x000fe20000410000 */
[----:B------:R-:W-:Y:S01]  /*3150*/  FMUL.FTZ R8, R130, R143 ;  /* 0x0000008f82087220 */ /* 0x000fe20000410000 */
[----:B------:R-:W-:Y:S01]  /*3160*/  FFMA.FTZ R11, R122, R11, R0 ;  /* 0x0000000b7a0b7223 */ /* 0x000fe20000010000 */
[----:B------:R-:W-:Y:S01]  /*3170*/  FMUL.FTZ R145, R130, R141 ;  /* 0x0000008d82917220 */ /* 0x000fe20000410000 */
[----:B------:R-:W-:Y:S01]  /*3180*/  FFMA.FTZ R9, R122, R9, -R129 ;  /* 0x000000097a097223 */ /* 0x000fe20000010881 */
[----:B------:R-:W-:-:S02]  /*3190*/  HADD2.F32 R129, -RZ, R139.H1_H1 ;  /* 0x3000008bff817230 */ /* 0x000fc40000004100 */
[C---:B------:R-:W-:Y:S01]  /*31a0*/  FFMA.FTZ R145, R126.reuse, R143, R145 ;  /* 0x0000008f7e917223 */ /* 0x040fe20000010091 */
[----:B------:R-:W-:Y:S01]  /*31b0*/  FFMA.FTZ R143, R126, R141, -R8 ;  /* 0x0000008d7e8f7223 */ /* 0x000fe20000010808 */
[C---:B------:R-:W-:Y:S01]  /*31c0*/  FMUL.FTZ R141, R130.reuse, R11 ;  /* 0x0000000b828d7220 */ /* 0x040fe20000410000 */
[----:B------:R-:W-:Y:S01]  /*31d0*/  FMUL.FTZ R0, R130, R9 ;  /* 0x0000000982007220 */ /* 0x000fe20000410000 */
[----:B------:R-:W-:Y:S01]  /*31e0*/  FADD.FTZ R145, RZ, R145 ;  /* 0x00000091ff917221 */ /* 0x000fe20000010000 */
[----:B------:R-:W-:Y:S01]  /*31f0*/  FFMA.FTZ R140, R104, R129, R143 ;  /* 0x00000081688c7223 */ /* 0x000fe2000001008f */
[C---:B------:R-:W-:Y:S01]  /*3200*/  FFMA.FTZ R141, R126.reuse, R9, -R141 ;  /* 0x000000097e8d7223 */ /* 0x040fe2000001088d */
[----:B------:R-:W-:Y:S02]  /*3210*/  FFMA.FTZ R0, R126, R11, R0 ;  /* 0x0000000b7e007223 */ /* 0x000fe40000010000 */
[----:B------:R-:W0:Y:S04]  /*3220*/  SHFL.UP PT, R11, R145, 0x1, RZ ;  /* 0x04200000910b7989 */ /* 0x000e2800000e00ff */
        /* <DEDUP_REMOVED lines=9> */
[CC--:B---3--:R-:W-:Y:S01]  /*32c0*/  FMUL.FTZ R10, R0.reuse, R9.reuse ;  /* 0x00000009000a7220 */ /* 0x0c8fe20000410000 */
[----:B------:R-:W-:Y:S01]  /*32d0*/  FFMA.FTZ R11, R141, R9, R142 ;  /* 0x000000098d0b7223 */ /* 0x000fe2000001008e */
[----:B------:R-:W-:Y:S01]  /*32e0*/  @P6 FADD.FTZ R145, R145, R146 ;  /* 0x0000009291916221 */ /* 0x000fe20000010000 */
[----:B------:R-:W-:Y:S01]  /*32f0*/  @!P5 LEA R146, R115, R96, 0x4 ;  /* 0x000000607392d211 */ /* 0x000fe200078e20ff */
        /* <DEDUP_REMOVED lines=28> */
[----:B------:R-:W-:Y:S01]  /*34c0*/  FFMA.FTZ R9, R141, R9, -R142 ;  /* 0x000000098d097223 */ /* 0x000fe2000001088e */
[----:B------:R-:W-:Y:S01]  /*34d0*/  FMUL.FTZ R8, R10, R8 ;  /* 0x000000080a087220 */ /* 0x000fe20000410000 */
[----:B------:R-:W-:Y:S02]  /*34e0*/  @P6 FADD.FTZ R145, R145, R144 ;  /* 0x0000009091916221 */ /* 0x000fe40000010000 */
[----:B------:R-:W-:Y:S01]  /*34f0*/  @P6 FADD.FTZ R140, R140, R9 ;  /* 0x000000098c8c6221 */ /* 0x000fe20000010000 */
        /* <DEDUP_REMOVED lines=29> */
[----:B------:R0:W-:Y:S01]  /*36d0*/  SHFL.IDX PT, R142, R3, RZ, 0x1f ;  /* 0x00001fff038e7589 */ /* 0x0001e200000e0000 */
[CC--:B---3--:R-:W-:Y:S01]  /*36e0*/  FFMA.FTZ R143, R141.reuse, R8.reuse, R143 ;  /* 0x000000088d8f7223 */ /* 0x0c8fe2000001008f */
[----:B------:R-:W-:Y:S01]  /*36f0*/  FMUL.FTZ R9, R10, R8 ;  /* 0x000000080a097220 */ /* 0x000fe20000410000 */
[----:B------:R-:W-:Y:S01]  /*3700*/  @P6 FADD.FTZ R140, R140, R147 ;  /* 0x000000938c8c6221 */ /* 0x000fe20000010000 */
[----:B------:R-:W-:Y:S01]  /*3710*/  MOV R8, 0x3f800000 ;  /* 0x3f80000000087802 */ /* 0x000fe20000000f00 */
[----:B------:R-:W-:Y:S01]  /*3720*/  SHFL.UP PT, R145, R145, 0x1, RZ ;  /* 0x0420000091917989 */ /* 0x000fe200000e00ff */
[----:B------:R-:W-:Y:S01]  /*3730*/  @P6 FFMA.FTZ R141, R141, R0, -R9 ;  /* 0x000000008d8d6223 */ /* 0x000fe20000010809 */
[----:B------:R-:W-:Y:S01]  /*3740*/  FSEL R0, R10, R143, !P6 ;  /* 0x0000008f0a007208 */ /* 0x000fe20007000000 */
[----:B------:R-:W-:Y:S01]  /*3750*/  HFMA2.MMA R9, -RZ, RZ, 0, 0 ;  /* 0x00000000ff097435 */ /* 0x000fe200000001ff */
[----:B------:R1:W-:Y:S01]  /*3760*/  SHFL.IDX PT, R143, R2, RZ, 0x1f ;  /* 0x00001fff028f7589 */ /* 0x0003e200000e0000 */
[----:B------:R-:W-:Y:S01]  /*3770*/  CS2R R10, SRZ ;  /* 0x00000000000a7805 */ /* 0x000fe2000001ff00 */
[----:B0-----:R-:W-:-:S02]  /*3780*/  FADD.FTZ R3, R97, R97 ;  /* 0x0000006161037221 */ /* 0x001fc40000010000 */
[----:B------:R-:W0:Y:S04]  /*3790*/  SHFL.UP PT, R0, R0, 0x1, RZ ;  /* 0x0420000000007989 */ /* 0x000e2800000e00ff */
[----:B------:R-:W2:Y:S01]  /*37a0*/  SHFL.UP PT, R141, R141, 0x1, RZ ;  /* 0x042000008d8d7989 */ /* 0x000ea200000e00ff */
[----:B-1----:R-:W-:-:S03]  /*37b0*/  FADD.FTZ R2, R101, R101 ;  /* 0x0000006565027221 */ /* 0x002fc60000010000 */
[----:B------:R-:W1:Y:S04]  /*37c0*/  SHFL.UP PT, R140, R140, 0x1, RZ ;  /* 0x042000008c8c7989 */ /* 0x000e6800000e00ff */
[----:B------:R3:W4:Y:S01]  /*37d0*/  @!P5 LDS.128 R8, [R146+0x1b80] ;  /* 0x001b80009208d984 */ /* 0x0007220000000c00 */
[CC--:B0-----:R-:W-:Y:S01]  /*37e0*/  FMUL.FTZ R144, R0.reuse, R142.reuse ;  /* 0x0000008e00907220 */ /* 0x0c1fe20000410000 */
[-C--:B------:R-:W-:Y:S01]  /*37f0*/  FMUL.FTZ R149, R0, R143.reuse ;  /* 0x0000008f00957220 */ /* 0x080fe20000410000 */
[----:B------:R-:W-:Y:S02]  /*3800*/  FADD.FTZ R0, R99, R99 ;  /* 0x0000006363007221 */ /* 0x000fe40000010000 */
[C---:B--2---:R-:W-:Y:S01]  /*3810*/  FFMA.FTZ R147, R141.reuse, R143, -R144 ;  /* 0x0000008f8d937223 */ /* 0x044fe20000010890 */
[----:B------:R-:W-:Y:S01]  /*3820*/  FFMA.FTZ R144, R141, R142, R149 ;  /* 0x0000008e8d907223 */ /* 0x000fe20000010095 */
[----:B-----5:R-:W-:-:S02]  /*3830*/  FMUL.FTZ R141, R57, R135 ;  /* 0x00000087398d7220 */ /* 0x020fc40000410000 */
[----:B-1----:R-:W-:Y:S01]  /*3840*/  @P4 FADD.FTZ R143, R140, R147 ;  /* 0x000000938c8f4221 */ /* 0x002fe20000010000 */
[CC--:B------:R-:W-:Y:S01]  /*3850*/  FMUL.FTZ R140, R56.reuse, R137.reuse ;  /* 0x00000089388c7220 */ /* 0x0c0fe20000410000 */
[----:B------:R-:W-:Y:S01]  /*3860*/  FMUL.FTZ R147, R57, R137 ;  /* 0x0000008939937220 */ /* 0x000fe20000410000 */
[----:B------:R-:W-:Y:S01]  /*3870*/  @P4 FADD.FTZ R142, R145, R144 ;  /* 0x00000090918e4221 */ /* 0x000fe20000010000 */
[----:B------:R-:W-:Y:S02]  /*3880*/  HADD2.F32 R144, -RZ, R133.H0_H0 ;  /* 0x20000085ff907230 */ /* 0x000fe40000004100 */
[CC--:B------:R-:W-:Y:S01]  /*3890*/  FFMA.FTZ R151, R57.reuse, R136.reuse, R140 ;  /* 0x0000008839977223 */ /* 0x0c0fe2000001008c */
[----:B------:R-:W-:Y:S02]  /*38a0*/  HADD2.F32 R145, -RZ, R134.H0_H0 ;  /* 0x20000086ff917230 */ /* 0x000fe40000004100 */
[C---:B------:R-:W-:Y:S01]  /*38b0*/  FFMA.FTZ R149, R56.reuse, R136, -R147 ;  /* 0x0000008838957223 */ /* 0x040fe20000010893 */
[----:B------:R-:W-:Y:S01]  /*38c0*/  FMUL.FTZ R134, R56, R135 ;  /* 0x0000008738867220 */ /* 0x000fe20000410000 */
[----:B------:R-:W-:Y:S01]  /*38d0*/  FMUL.FTZ R133, R2, R151 ;  /* 0x0000009702857220 */ /* 0x000fe20000410000 */
[-C--:B------:R-:W-:Y:S01]  /*38e0*/  FFMA.FTZ R147, R56, R144.reuse, -R141 ;  /* 0x0000009038937223 */ /* 0x080fe2000001088d */
[----:B------:R-:W-:Y:S01]  /*38f0*/  FMUL.FTZ R141, R2, R149 ;  /* 0x00000095028d7220 */ /* 0x000fe20000410000 */
[C---:B------:R-:W-:Y:S01]  /*3900*/  FFMA.FTZ R149, R57.reuse, R144, R134 ;  /* 0x0000009039957223 */ /* 0x040fe20000010086 */
[-C--:B------:R-:W-:Y:S01]  /*3910*/  FMUL.FTZ R151, R130, R133.reuse ;  /* 0x0000008582977220 */ /* 0x080fe20000410000 */
[----:B------:R-:W-:Y:S01]  /*3920*/  FMUL.FTZ R153, R126, R133 ;  /* 0x000000857e997220 */ /* 0x000fe20000410000 */
[C---:B------:R-:W-:Y:S01]  /*3930*/  FMUL.FTZ R134, R0.reuse, R147 ;  /* 0x0000009300867220 */ /* 0x040fe20000410000 */
[----:B------:R-:W-:Y:S01]  /*3940*/  FMUL.FTZ R140, R0, R149 ;  /* 0x00000095008c7220 */ /* 0x000fe20000410000 */
[-C--:B------:R-:W-:Y:S01]  /*3950*/  FFMA.FTZ R151, R126, R141.reuse, -R151 ;  /* 0x0000008d7e977223 */ /* 0x080fe20000010897 */
[----:B------:R-:W-:Y:S01]  /*3960*/  FFMA.FTZ R153, -R130, R141, -R153 ;  /* 0x0000008d82997223 */ /* 0x000fe20000010999 */
[CC--:B------:R-:W-:Y:S01]  /*3970*/  FMUL.FTZ R147, R57.reuse, R145.reuse ;  /* 0x0000009139937220 */ /* 0x0c0fe20000410000 */
[----:B------:R-:W-:Y:S01]  /*3980*/  FMUL.FTZ R132, R56, R145 ;  /* 0x0000009138847220 */ /* 0x000fe20000410000 */
[----:B------:R-:W-:Y:S01]  /*3990*/  FADD.FTZ R151, R134, R151 ;  /* 0x0000009786977221 */ /* 0x000fe20000010000 */
[----:B------:R-:W-:Y:S01]  /*39a0*/  FADD.FTZ R153, -R140, R153 ;  /* 0x000000998c997221 */ /* 0x000fe20000010100 */
[-C--:B---3--:R-:W-:Y:S01]  /*39b0*/  FFMA.FTZ R146, R56, R150.reuse, -R147 ;  /* 0x0000009638927223 */ /* 0x088fe20000010893 */
[----:B------:R-:W-:Y:S01]  /*39c0*/  FFMA.FTZ R132, R57, R150, R132 ;  /* 0x0000009639847223 */ /* 0x000fe20000010084 */
[C---:B------:R-:W-:Y:S01]  /*39d0*/  FMUL.FTZ R149, R124.reuse, -R151 ;  /* 0x800000977c957220 */ /* 0x040fe20000410000 */
[-C--:B------:R-:W-:Y:S01]  /*39e0*/  FMUL.FTZ R148, R124, -R153.reuse ;  /* 0x800000997c947220 */ /* 0x080fe20000410000 */
[C---:B------:R-:W-:Y:S01]  /*39f0*/  FMUL.FTZ R146, R3.reuse, R146 ;  /* 0x0000009203927220 */ /* 0x040fe20000410000 */
[----:B------:R-:W-:Y:S01]  /*3a00*/  FMUL.FTZ R132, R3, R132 ;  /* 0x0000008403847220 */ /* 0x000fe20000410000 */
[C---:B------:R-:W-:Y:S01]  /*3a10*/  FFMA.FTZ R153, R122.reuse, R153, R149 ;  /* 0x000000997a997223 */ /* 0x040fe20000010095 */
[----:B------:R-:W-:Y:S01]  /*3a20*/  FFMA.FTZ R151, R122, R151, -R148 ;  /* 0x000000977a977223 */ /* 0x000fe20000010894 */
[CC--:B------:R-:W-:Y:S01]  /*3a30*/  FMUL.FTZ R149, R130.reuse, -R54.reuse ;  /* 0x8000003682957220 */ /* 0x0c0fe20000410000 */
[-C--:B------:R-:W-:Y:S01]  /*3a40*/  FMUL.FTZ R147, R130, R55.reuse ;  /* 0x0000003782937220 */ /* 0x080fe20000410000 */
[----:B------:R-:W-:Y:S01]  /*3a50*/  FADD.FTZ R153, -R132, R153 ;  /* 0x0000009984997221 */ /* 0x000fe20000010100 */
[----:B------:R-:W-:Y:S01]  /*3a60*/  FADD.FTZ R148, R146, R151 ;  /* 0x0000009792947221 */ /* 0x000fe20000010000 */
[C---:B------:R-:W-:Y:S01]  /*3a70*/  FFMA.FTZ R149, R126.reuse, -R55, R149 ;  /* 0x800000377e957223 */ /* 0x040fe20000010095 */
[----:B------:R-:W-:Y:S01]  /*3a80*/  FFMA.FTZ R147, R126, R54, -R147 ;  /* 0x000000367e937223 */ /* 0x000fe20000010893 */
[C---:B------:R-:W-:Y:S01]  /*3a90*/  FMUL.FTZ R152, R120.reuse, -R153 ;  /* 0x8000009978987220 */ /* 0x040fe20000410000 */
[-C--:B------:R-:W-:Y:S01]  /*3aa0*/  FMUL.FTZ R154, R120, -R148.reuse ;  /* 0x80000094789a7220 */ /* 0x080fe20000410000 */
[----:B------:R-:W-:Y:S01]  /*3ab0*/  FMUL.FTZ R151, R124, -R149 ;  /* 0x800000957c977220 */ /* 0x000fe20000410000 */
[----:B------:R-:W-:Y:S01]  /*3ac0*/  ISETP.NE.AND P4, PT, R156, 0x1f, PT ;  /* 0x0000001f9c00780c */ /* 0x000fe20003f85270 */
[C---:B------:R-:W-:Y:S01]  /*3ad0*/  FFMA.FTZ R163, R131.reuse, R148, -R152 ;  /* 0x0000009483a37223 */ /* 0x040fe20000010898 */
[----:B------:R-:W-:Y:S01]  /*3ae0*/  FFMA.FTZ R162, R131, R153, R154 ;  /* 0x0000009983a27223 */ /* 0x000fe2000001009a */
[-C--:B------:R-:W-:Y:S01]  /*3af0*/  FFMA.FTZ R151, R122, R147.reuse, -R151 ;  /* 0x000000937a977223 */ /* 0x080fe20000010897 */
[----:B------:R-:W-:Y:S01]  /*3b00*/  FMUL.FTZ R153, R124, -R147 ;  /* 0x800000937c997220 */ /* 0x000fe20000410000 */
[CC--:B------:R-:W-:Y:S01]  /*3b10*/  FMUL.FTZ R147, R57.reuse, R155.reuse ;  /* 0x0000009b39937220 */ /* 0x0c0fe20000410000 */
[----:B------:R-:W-:Y:S01]  /*3b20*/  FMUL.FTZ R148, R56, R155 ;  /* 0x0000009b38947220 */ /* 0x000fe20000410000 */
[----:B------:R-:W-:Y:S01]  /*3b30*/  FMUL.FTZ R154, R120, -R151 ;  /* 0x80000097789a7220 */ /* 0x000fe20000410000 */
[----:B------:R-:W-:Y:S01]  /*3b40*/  FFMA.FTZ R153, R122, R149, R153 ;  /* 0x000000957a997223 */ /* 0x000fe20000010099 */
[-C--:B------:R-:W-:Y:S01]  /*3b50*/  FFMA.FTZ R147, R56, R5.reuse, -R147 ;  /* 0x0000000538937223 */ /* 0x080fe20000010893 */
[----:B------:R-:W-:-:S02]  /*3b60*/  FFMA.FTZ R149, R57, R5, R148 ;  /* 0x0000000539957223 */ /* 0x000fc40000010094 */
[----:B------:R-:W-:Y:S01]  /*3b70*/  FMUL.FTZ R152, R120, -R153 ;  /* 0x8000009978987220 */ /* 0x000fe20000410000 */
[C---:B------:R-:W-:Y:S01]  /*3b80*/  FMUL.FTZ R148, R4.reuse, R147 ;  /* 0x0000009304947220 */ /* 0x040fe20000410000 */
[----:B------:R-:W-:Y:S01]  /*3b90*/  FMUL.FTZ R147, R4, R149 ;  /* 0x0000009504937220 */ /* 0x000fe20000410000 */
[C---:B------:R-:W-:Y:S01]  /*3ba0*/  FFMA.FTZ R154, R131.reuse, R153, R154 ;  /* 0x00000099839a7223 */ /* 0x040fe2000001009a */
[----:B------:R-:W-:Y:S01]  /*3bb0*/  FFMA.FTZ R149, R131, R151, -R152 ;  /* 0x0000009783957223 */ /* 0x000fe20000010898 */
[----:B------:R-:W-:Y:S01]  /*3bc0*/  FADD.FTZ R152, R148, R163 ;  /* 0x000000a394987221 */ /* 0x000fe20000010000 */
[----:B------:R-:W-:Y:S02]  /*3bd0*/  FADD.FTZ R151, -R147, R162 ;  /* 0x000000a293977221 */ /* 0x000fe40000010100 */
[----:B------:R0:W1:Y:S04]  /*3be0*/  SHFL.DOWN PT, R165, R154, 0x1, 0x1f ;  /* 0x08201f009aa57f89 */ /* 0x00006800000e0000 */
[----:B------:R0:W2:Y:S04]  /*3bf0*/  SHFL.DOWN PT, R163, R149, 0x1, 0x1f ;  /* 0x08201f0095a37f89 */ /* 0x0000a800000e0000 */
[----:B------:R0:W3:Y:S04]  /*3c00*/  SHFL.DOWN PT, R153, R152, 0x1, 0x1f ;  /* 0x08201f0098997f89 */ /* 0x0000e800000e0000 */
[----:B------:R0:W0:Y:S01]  /*3c10*/  SHFL.DOWN PT, R167, R151, 0x1, 0x1f ;  /* 0x08201f0097a77f89 */ /* 0x00002200000e0000 */
[----:B----4-:R-:W-:Y:S05]  /*3c20*/  @!P4 BRA `(.L_x_17654) ;  /* 0x00000000002cc947 */ /* 0x010fea0003800000 */
[C---:B-1----:R-:W-:Y:S01]  /*3c30*/  FMUL.FTZ R162, R154.reuse, R165 ;  /* 0x000000a59aa27220 */ /* 0x042fe20000410000 */
[C---:B0-----:R-:W-:Y:S01]  /*3c40*/  FMUL.FTZ R164, R154.reuse, R167 ;  /* 0x000000a79aa47220 */ /* 0x041fe20000410000 */
[----:B---3--:R-:W-:Y:S01]  /*3c50*/  FMUL.FTZ R166, R154, R153 ;  /* 0x000000999aa67220 */ /* 0x008fe20000410000 */
        /* <DEDUP_REMOVED lines=8> */
.L_x_17654:
[----:B------:R-:W-:Y:S05]  /*3ce0*/  BSYNC B0 ;  /* 0x0000000000007941 */ /* 0x000fea0003800000 */
.L_x_17653:
[----:B------:R-:W-:Y:S01]  /*3cf0*/  ISETP.GT.U32.AND P4, PT, R156, 0x1d, PT ;  /* 0x0000001d9c00780c */ /* 0x000fe20003f84070 */
[----:B--2---:R2:W4:Y:S01]  /*3d00*/  SHFL.DOWN PT, R163, R149, 0x2, 0x1f ;  /* 0x08401f0095a37f89 */ /* 0x00452200000e0000 */
[----:B------:R-:W-:Y:S03]  /*3d10*/  BSSY B0, `(.L_x_17655) ;  /* 0x0000010000007945 */ /* 0x000fe60003800000 */
[----:B-1----:R2:W1:Y:S04]  /*3d20*/  SHFL.DOWN PT, R165, R154, 0x2, 0x1f ;  /* 0x08401f009aa57f89 */ /* 0x00246800000e0000 */
[----:B---3--:R2:W3:Y:S04]  /*3d30*/  SHFL.DOWN PT, R153, R152, 0x2, 0x1f ;  /* 0x08401f0098997f89 */ /* 0x0084e800000e0000 */
[----:B0-----:R2:W0:Y:S01]  /*3d40*/  SHFL.DOWN PT, R167, R151, 0x2, 0x1f ;  /* 0x08401f0097a77f89 */ /* 0x00142200000e0000 */
[----:B------:R-:W-:Y:S05]  /*3d50*/  @P4 BRA `(.L_x_17656) ;  /* 0x00000000002c4947 */ /* 0x000fea0003800000 */
[C---:B-1----:R-:W-:Y:S01]  /*3d60*/  FMUL.FTZ R162, R154.reuse, R165 ;  /* 0x000000a59aa27220 */ /* 0x042fe20000410000 */
[C---:B0-----:R-:W-:Y:S01]  /*3d70*/  FMUL.FTZ R164, R154.reuse, R167 ;  /* 0x000000a79aa47220 */ /* 0x041fe20000410000 */
[C---:B---3--:R-:W-:Y:S01]  /*3d80*/  FMUL.FTZ R166, R154.reuse, R153 ;  /* 0x000000999aa67220 */ /* 0x048fe20000410000 */
        /* <DEDUP_REMOVED lines=8> */
.L_x_17656:
[----:B------:R-:W-:Y:S05]  /*3e10*/  BSYNC B0 ;  /* 0x0000000000007941 */ /* 0x000fea0003800000 */
.L_x_17655:
[----:B------:R-:W-:Y:S01]  /*3e20*/  ISETP.GT.U32.AND P4, PT, R156, 0x1b, PT ;  /* 0x0000001b9c00780c */ /* 0x000fe20003f84070 */
[----:B----4-:R4:W2:Y:S01]  /*3e30*/  SHFL.DOWN PT, R163, R149, 0x4, 0x1f ;  /* 0x08801f0095a37f89 */ /* 0x0108a200000e0000 */
        /* <DEDUP_REMOVED lines=16> */
.L_x_17658:
[----:B------:R-:W-:Y:S05]  /*3f40*/  BSYNC B0 ;  /* 0x0000000000007941 */ /* 0x000fea0003800000 */
.L_x_17657:
[----:B------:R-:W-:Y:S01]  /*3f50*/  ISETP.GT.U32.AND P4, PT, R156, 0x17, PT ;  /* 0x000000179c00780c */ /* 0x000fe20003f84070 */
[----:B--2---:R2:W2:Y:S01]  /*3f60*/  SHFL.DOWN PT, R163, R149, 0x8, 0x1f ;  /* 0x09001f0095a37f89 */ /* 0x0044a200000e0000 */
[----:B------:R-:W-:Y:S03]  /*3f70*/  BSSY B0, `(.L_x_17659) ;  /* 0x0000010000007945 */ /* 0x000fe60003800000 */
[----:B-1----:R1:W1:Y:S04]  /*3f80*/  SHFL.DOWN PT, R165, R154, 0x8, 0x1f ;  /* 0x09001f009aa57f89 */ /* 0x00226800000e0000 */
[----:B---3--:R3:W1:Y:S04]  /*3f90*/  SHFL.DOWN PT, R153, R152, 0x8, 0x1f ;  /* 0x09001f0098997f89 */ /* 0x00866800000e0000 */
        /* <DEDUP_REMOVED lines=10> */
[----:B---3--:R-:W-:Y:S01]  /*4040*/  FADD.FTZ R152, R152, R153 ;  /* 0x0000009998987221 */ /* 0x008fe20000010000 */
[----:B------:R-:W-:Y:S01]  /*4050*/  FADD.FTZ R151, R151, R166 ;  /* 0x000000a697977221 */ /* 0x000fe20000010000 */
[----:B------:R-:W-:-:S07]  /*4060*/  MOV R149, R162 ;  /* 0x000000a200957202 */ /* 0x000fce0000000f00 */
.L_x_17660:
[----:B------:R-:W-:Y:S05]  /*4070*/  BSYNC B0 ;  /* 0x0000000000007941 */ /* 0x000fea0003800000 */
.L_x_17659:
[----:B------:R-:W-:Y:S01]  /*4080*/  ISETP.GT.U32.AND P4, PT, R156, 0xf, PT ;  /* 0x0000000f9c00780c */ /* 0x000fe20003f84070 */
        /* <DEDUP_REMOVED lines=17> */
.L_x_17662:
[----:B------:R-:W-:Y:S05]  /*41a0*/  BSYNC B0 ;  /* 0x0000000000007941 */ /* 0x000fea0003800000 */
.L_x_17661:
[----:B-1----:R-:W-:Y:S01]  /*41b0*/  SHFL.DOWN PT, R153, R154, 0x1, 0x1f ;  /* 0x08201f009a997f89 */ /* 0x002fe200000e0000 */
[----:B------:R-:W-:Y:S01]  /*41c0*/  ISETP.NE.AND P4, PT, R65, RZ, PT ;  /* 0x000000ff4100720c */ /* 0x000fe20003f85270 */
[----:B------:R-:W-:Y:S02]  /*41d0*/  BSSY B0, `(.L_x_17663) ;  /* 0x00000bf000007945 */ /* 0x000fe40003800000 */
[----:B------:R-:W1:Y:S04]  /*41e0*/  SHFL.IDX PT, R164, R11, RZ, 0x1f ;  /* 0x00001fff0ba47589 */ /* 0x000e6800000e0000 */
[----:B--2---:R-:W2:Y:S04]  /*41f0*/  SHFL.IDX PT, R163, R10, RZ, 0x1f ;  /* 0x00001fff0aa37589 */ /* 0x004ea800000e0000 */
[----:B------:R-:W5:Y:S04]  /*4200*/  SHFL.DOWN PT, R165, R149, 0x1, 0x1f ;  /* 0x08201f0095a57f89 */ /* 0x000f6800000e0000 */
[----:B------:R-:W5:Y:S04]  /*4210*/  SHFL.DOWN PT, R166, R151, 0x1, 0x1f ;  /* 0x08201f0097a67f89 */ /* 0x000f6800000e0000 */
[----:B0-----:R-:W0:Y:S04]  /*4220*/  SHFL.DOWN PT, R167, R152, 0x1, 0x1f ;  /* 0x08201f0098a77f89 */ /* 0x001e2800000e0000 */
[----:B----4-:R-:W4:Y:S01]  /*4230*/  SHFL.IDX PT, R154, R154, RZ, 0x1f ;  /* 0x00001fff9a9a7589 */ /* 0x010f2200000e0000 */
[----:B-1----:R-:W-:-:S03]  /*4240*/  @P3 FMUL.FTZ R162, R153, R164 ;  /* 0x000000a499a23220 */ /* 0x002fc60000410000 */
[----:B------:R-:W1:Y:S01]  /*4250*/  SHFL.IDX PT, R149, R149, RZ, 0x1f ;  /* 0x00001fff95957589 */ /* 0x000e6200000e0000 */
[----:B--2---:R-:W-:-:S03]  /*4260*/  @P3 FMUL.FTZ R153, R153, R163 ;  /* 0x000000a399993220 */ /* 0x004fc60000410000 */
[----:B---3--:R-:W2:Y:S01]  /*4270*/  SHFL.IDX PT, R152, R152, RZ, 0x1f ;  /* 0x00001fff98987589 */ /* 0x008ea200000e0000 */
[C---:B-----5:R-:W-:Y:S01]  /*4280*/  @P3 FFMA.FTZ R153, R165.reuse, R164, R153 ;  /* 0x000000a4a5993223 */ /* 0x060fe20000010099 */
[----:B------:R-:W-:Y:S02]  /*4290*/  @P3 FFMA.FTZ R162, R165, R163, -R162 ;  /* 0x000000a3a5a23223 */ /* 0x000fe400000108a2 */
[----:B------:R-:W3:Y:S01]  /*42a0*/  SHFL.IDX PT, R151, R151, RZ, 0x1f ;  /* 0x00001fff97977589 */ /* 0x000ee200000e0000 */
[----:B------:R-:W-:Y:S01]  /*42b0*/  @P3 FADD.FTZ R164, R166, R153 ;  /* 0x00000099a6a43221 */ /* 0x000fe20000010000 */
[----:B------:R-:W-:Y:S01]  /*42c0*/  FMUL.FTZ R153, R7, R143 ;  /* 0x0000008f07997220 */ /* 0x000fe20000410000 */
[----:B0-----:R-:W-:Y:S01]  /*42d0*/  @P3 FADD.FTZ R163, R167, R162 ;  /* 0x000000a2a7a33221 */ /* 0x001fe20000010000 */
[-C--:B------:R-:W-:Y:S02]  /*42e0*/  FMUL.FTZ R162, R7, R142.reuse ;  /* 0x0000008e07a27220 */ /* 0x080fe40000410000 */
[----:B------:R-:W-:-:S02]  /*42f0*/  FFMA.FTZ R142, R6, R142, R153 ;  /* 0x0000008e068e7223 */ /* 0x000fc40000010099 */
[----:B------:R-:W-:Y:S02]  /*4300*/  FFMA.FTZ R153, R6, R143, -R162 ;  /* 0x0000008f06997223 */ /* 0x000fe400000108a2 */
[----:B------:R-:W-:Y:S02]  /*4310*/  FADD.FTZ R142, RZ, R142 ;  /* 0x0000008eff8e7221 */ /* 0x000fe40000010000 */
[----:B------:R-:W-:Y:S02]  /*4320*/  FADD.FTZ R153, R128, R153 ;  /* 0x0000009980997221 */ /* 0x000fe40000010000 */
[-C--:B------:R-:W-:Y:S01]  /*4330*/  FMUL.FTZ R6, R155, R142.reuse ;  /* 0x0000008e9b067220 */ /* 0x080fe20000410000 */
[-C--:B------:R-:W-:Y:S01]  /*4340*/  FMUL.FTZ R128, R56, R142.reuse ;  /* 0x0000008e38807220 */ /* 0x080fe20000410000 */
[-C--:B------:R-:W-:Y:S01]  /*4350*/  FMUL.FTZ R167, R57, R142.reuse ;  /* 0x0000008e39a77220 */ /* 0x080fe20000410000 */
[-C--:B------:R-:W-:Y:S01]  /*4360*/  FMUL.FTZ R155, R155, R153.reuse ;  /* 0x000000999b9b7220 */ /* 0x080fe20000410000 */
[CC--:B------:R-:W-:Y:S01]  /*4370*/  FFMA.FTZ R165, R5.reuse, R153.reuse, -R6 ;  /* 0x0000009905a57223 */ /* 0x0c0fe20000010806 */
[CC--:B------:R-:W-:Y:S01]  /*4380*/  FMUL.FTZ R7, R120.reuse, R153.reuse ;  /* 0x0000009978077220 */ /* 0x0c0fe20000410000 */
[-C--:B------:R-:W-:Y:S01]  /*4390*/  FMUL.FTZ R6, R120, R142.reuse ;  /* 0x0000008e78067220 */ /* 0x080fe20000410000 */
[-C--:B------:R-:W-:Y:S01]  /*43a0*/  FFMA.FTZ R5, R5, R142.reuse, R155 ;  /* 0x0000008e05057223 */ /* 0x080fe2000001009b */
[-C--:B------:R-:W-:Y:S01]  /*43b0*/  FFMA.FTZ R167, R56, R153.reuse, -R167 ;  /* 0x0000009938a77223 */ /* 0x080fe200000108a7 */
[C---:B------:R-:W-:Y:S01]  /*43c0*/  FFMA.FTZ R143, R131.reuse, R142, R7 ;  /* 0x0000008e838f7223 */ /* 0x040fe20000010007 */
[-C--:B------:R-:W-:Y:S01]  /*43d0*/  FFMA.FTZ R155, R131, R153.reuse, -R6 ;  /* 0x00000099839b7223 */ /* 0x080fe20000010806 */
[----:B------:R-:W-:Y:S01]  /*43e0*/  FFMA.FTZ R7, R57, R153, R128 ;  /* 0x0000009939077223 */ /* 0x000fe20000010080 */
[----:B------:R-:W-:Y:S01]  /*43f0*/  FFMA.FTZ R128, -R4, R5, RZ ;  /* 0x0000000504807223 */ /* 0x000fe200000101ff */
[----:B------:R-:W-:Y:S01]  /*4400*/  FADD.FTZ R143, RZ, R143 ;  /* 0x0000008fff8f7221 */ /* 0x000fe20000010000 */
[----:B------:R-:W-:Y:S01]  /*4410*/  FFMA.FTZ R155, R100, R125, R155 ;  /* 0x0000007d649b7223 */ /* 0x000fe2000001009b */
[C---:B------:R-:W-:Y:S01]  /*4420*/  FFMA.FTZ R162, -R4.reuse, R7, -RZ ;  /* 0x0000000704a27223 */ /* 0x040fe200000109ff */
[C---:B------:R-:W-:Y:S01]  /*4430*/  FFMA.FTZ R6, R4.reuse, R165, RZ ;  /* 0x000000a504067223 */ /* 0x040fe200000100ff */
[C---:B------:R-:W-:Y:S01]  /*4440*/  FMUL.FTZ R7, R145.reuse, R143 ;  /* 0x0000008f91077220 */ /* 0x040fe20000410000 */
        /* <DEDUP_REMOVED lines=8> */
[----:B------:R-:W-:Y:S01]  /*44d0*/  FFMA.FTZ R169, R3, R145, R6 ;  /* 0x0000009103a97223 */ /* 0x000fe20000010006 */
[----:B------:R-:W-:Y:S01]  /*44e0*/  FADD.FTZ R145, RZ, R5 ;  /* 0x00000005ff917221 */ /* 0x000fe20000010000 */
[----:B------:R-:W-:Y:S01]  /*44f0*/  FFMA.FTZ R7, R102, R127, R7 ;  /* 0x0000007f66077223 */ /* 0x000fe20000010007 */
[-C--:B------:R-:W-:Y:S01]  /*4500*/  FMUL.FTZ R5, R57, R143.reuse ;  /* 0x0000008f39057220 */ /* 0x080fe20000410000 */
[C---:B------:R-:W-:Y:S01]  /*4510*/  FMUL.FTZ R6, R56.reuse, R143 ;  /* 0x0000008f38067220 */ /* 0x040fe20000410000 */
[----:B------:R-:W-:Y:S01]  /*4520*/  FFMA.FTZ R165, -R3, R165, R128 ;  /* 0x000000a503a57223 */ /* 0x000fe20000010180 */
[C---:B------:R-:W-:Y:S01]  /*4530*/  FMUL.FTZ R171, R135.reuse, R145 ;  /* 0x0000009187ab7220 */ /* 0x040fe20000410000 */
[----:B------:R-:W-:Y:S01]  /*4540*/  FMUL.FTZ R128, R135, R7 ;  /* 0x0000000787807220 */ /* 0x000fe20000410000 */
[-C--:B------:R-:W-:Y:S01]  /*4550*/  FFMA.FTZ R4, R56, R155.reuse, -R5 ;  /* 0x0000009b38047223 */ /* 0x080fe20000010805 */
[----:B------:R-:W-:Y:S01]  /*4560*/  FFMA.FTZ R6, R57, R155, R6 ;  /* 0x0000009b39067223 */ /* 0x000fe20000010006 */
[C---:B------:R-:W-:Y:S01]  /*4570*/  FFMA.FTZ R171, R144.reuse, R7, -R171 ;  /* 0x0000000790ab7223 */ /* 0x040fe200000108ab */
[-C--:B------:R-:W-:Y:S01]  /*4580*/  FFMA.FTZ R144, R144, R145.reuse, R128 ;  /* 0x0000009190907223 */ /* 0x080fe20000010080 */
[C---:B------:R-:W-:Y:S01]  /*4590*/  FMUL.FTZ R128, R3.reuse, R4 ;  /* 0x0000000403807220 */ /* 0x040fe20000410000 */
[----:B------:R-:W-:Y:S01]  /*45a0*/  FFMA.FTZ R6, -R3, R6, -RZ ;  /* 0x0000000603067223 */ /* 0x000fe200000109ff */
[C---:B------:R-:W-:Y:S01]  /*45b0*/  FMUL.FTZ R3, R130.reuse, R145 ;  /* 0x0000009182037220 */ /* 0x040fe20000410000 */
[----:B------:R-:W-:Y:S01]  /*45c0*/  FMUL.FTZ R4, R130, R7 ;  /* 0x0000000782047220 */ /* 0x000fe20000410000 */
[C---:B------:R-:W-:Y:S01]  /*45d0*/  FMUL.FTZ R5, R57.reuse, R145 ;  /* 0x0000009139057220 */ /* 0x040fe20000410000 */
[----:B------:R-:W-:Y:S01]  /*45e0*/  FFMA.FTZ R166, -R0, R144, R165 ;  /* 0x0000009000a67223 */ /* 0x000fe200000101a5 */
[C---:B------:R-:W-:Y:S01]  /*45f0*/  FFMA.FTZ R3, R126.reuse, R7, -R3 ;  /* 0x000000077e037223 */ /* 0x040fe20000010803 */
[-C--:B------:R-:W-:Y:S01]  /*4600*/  FFMA.FTZ R4, R126, R145.reuse, R4 ;  /* 0x000000917e047223 */ /* 0x080fe20000010004 */
[C---:B------:R-:W-:Y:S01]  /*4610*/  FMUL.FTZ R144, R56.reuse, R145 ;  /* 0x0000009138907220 */ /* 0x040fe20000410000 */
[----:B------:R-:W-:Y:S01]  /*4620*/  FFMA.FTZ R135, R56, R7, -R5 ;  /* 0x0000000738877223 */ /* 0x000fe20000010805 */
[----:B------:R-:W-:Y:S01]  /*4630*/  FFMA.FTZ R5, R104, R129, R3 ;  /* 0x0000008168057223 */ /* 0x000fe20000010003 */
[----:B------:R-:W-:Y:S01]  /*4640*/  FADD.FTZ R3, RZ, R4 ;  /* 0x00000004ff037221 */ /* 0x000fe20000010000 */
[----:B------:R-:W-:Y:S01]  /*4650*/  FFMA.FTZ R165, R57, R7, R144 ;  /* 0x0000000739a57223 */ /* 0x000fe20000010090 */
[C---:B------:R-:W-:Y:S01]  /*4660*/  FMUL.FTZ R144, R0.reuse, R135 ;  /* 0x0000008700907220 */ /* 0x040fe20000410000 */
[----:B------:R-:W-:Y:S01]  /*4670*/  FFMA.FTZ R171, R0, R171, R169 ;  /* 0x000000ab00ab7223 */ /* 0x000fe200000100a9 */
[CC--:B------:R-:W-:Y:S01]  /*4680*/  FMUL.FTZ R135, R137.reuse, R3.reuse ;  /* 0x0000000389877220 */ /* 0x0c0fe20000410000 */
[----:B------:R-:W-:Y:S01]  /*4690*/  FMUL.FTZ R4, R56, R3 ;  /* 0x0000000338047220 */ /* 0x000fe20000410000 */
[----:B------:R-:W-:Y:S01]  /*46a0*/  FFMA.FTZ R150, -R0, R165, -RZ ;  /* 0x000000a500967223 */ /* 0x000fe200000109ff */
[----:B------:R-:W-:Y:S01]  /*46b0*/  FMUL.FTZ R0, R137, R5 ;  /* 0x0000000589007220 */ /* 0x000fe20000410000 */
[C---:B------:R-:W-:Y:S01]  /*46c0*/  FMUL.FTZ R165, R57.reuse, R3 ;  /* 0x0000000339a57220 */ /* 0x040fe20000410000 */
[CC--:B------:R-:W-:Y:S01]  /*46d0*/  FFMA.FTZ R135, R136.reuse, R5.reuse, -R135 ;  /* 0x0000000588877223 */ /* 0x0c0fe20000010887 */
[----:B------:R-:W-:Y:S01]  /*46e0*/  FFMA.FTZ R169, R57, R5, R4 ;  /* 0x0000000539a97223 */ /* 0x000fe20000010004 */
[----:B------:R-:W-:Y:S01]  /*46f0*/  FMUL.FTZ R57, R163, -R55 ;  /* 0x80000037a3397220 */ /* 0x000fe20000410000 */
[----:B------:R-:W-:Y:S01]  /*4700*/  FFMA.FTZ R137, R136, R3, R0 ;  /* 0x0000000388897223 */ /* 0x000fe20000010000 */
[----:B------:R-:W-:Y:S01]  /*4710*/  FFMA.FTZ R165, R56, R5, -R165 ;  /* 0x0000000538a57223 */ /* 0x000fe200000108a5 */
[----:B------:R-:W-:Y:S01]  /*4720*/  FMUL.FTZ R4, R2, R135 ;  /* 0x0000008702047220 */ /* 0x000fe20000410000 */
[C---:B------:R-:W-:Y:S01]  /*4730*/  FMUL.FTZ R0, R164.reuse, -R55 ;  /* 0x80000037a4007220 */ /* 0x040fe20000410000 */
[----:B------:R-:W-:Y:S01]  /*4740*/  FFMA.FTZ R164, R164, R54, R57 ;  /* 0x00000036a4a47223 */ /* 0x000fe20000010039 */
[C---:B------:R-:W-:Y:S01]  /*4750*/  FMUL.FTZ R137, R2.reuse, R137 ;  /* 0x0000008902897220 */ /* 0x040fe20000410000 */
[C---:B------:R-:W-:Y:S01]  /*4760*/  FMUL.FTZ R56, R2.reuse, R165 ;  /* 0x000000a502387220 */ /* 0x040fe20000410000 */
[----:B------:R-:W-:Y:S01]  /*4770*/  FFMA.FTZ R136, -R2, R169, -RZ ;  /* 0x000000a902887223 */ /* 0x000fe200000109ff */
[----:B------:R-:W-:Y:S01]  /*4780*/  FADD.FTZ R2, R171, R4 ;  /* 0x00000004ab027221 */ /* 0x000fe20000010000 */
[C---:B----4-:R-:W-:Y:S01]  /*4790*/  FMUL.FTZ R4, R154.reuse, R10 ;  /* 0x0000000a9a047220 */ /* 0x050fe20000410000 */
[----:B------:R-:W-:Y:S01]  /*47a0*/  FFMA.FTZ R54, R163, R54, -R0 ;  /* 0x00000036a3367223 */ /* 0x000fe20000010800 */
[----:B------:R-:W-:Y:S01]  /*47b0*/  FADD.FTZ R133, -R133, R164 ;  /* 0x000000a485857221 */ /* 0x000fe20000010100 */
[-C--:B------:R-:W-:Y:S01]  /*47c0*/  FMUL.FTZ R0, R154, R11.reuse ;  /* 0x0000000b9a007220 */ /* 0x080fe20000410000 */
[----:B-1----:R-:W-:Y:S01]  /*47d0*/  FFMA.FTZ R4, R149, R11, R4 ;  /* 0x0000000b95047223 */ /* 0x002fe20000010004 */
[----:B------:R-:W-:Y:S01]  /*47e0*/  FADD.FTZ R141, R141, R54 ;  /* 0x000000368d8d7221 */ /* 0x000fe20000010000 */
[----:B------:R-:W-:Y:S01]  /*47f0*/  FMUL.FTZ R11, R130, -R133 ;  /* 0x80000085820b7220 */ /* 0x000fe20000410000 */
[C---:B------:R-:W-:Y:S01]  /*4800*/  FFMA.FTZ R135, R149.reuse, R10, -R0 ;  /* 0x0000000a95877223 */ /* 0x040fe20000010800 */
[----:B------:R-:W-:Y:S01]  /*4810*/  FMUL.FTZ R0, R154, R9 ;  /* 0x000000099a007220 */ /* 0x000fe20000410000 */
[-C--:B------:R-:W-:Y:S01]  /*4820*/  FMUL.FTZ R130, R130, -R141.reuse ;  /* 0x8000008d82827220 */ /* 0x080fe20000410000 */
[----:B------:R-:W-:Y:S01]  /*4830*/  FFMA.FTZ R11, R126, R141, -R11 ;  /* 0x0000008d7e0b7223 */ /* 0x000fe2000001080b */
[----:B--2---:R-:W-:Y:S01]  /*4840*/  FADD.FTZ R10, R152, R135 ;  /* 0x00000087980a7221 */ /* 0x004fe20000010000 */
[-C--:B------:R-:W-:Y:S01]  /*4850*/  FMUL.FTZ R154, R154, R8.reuse ;  /* 0x000000089a9a7220 */ /* 0x080fe20000410000 */
[----:B------:R-:W-:Y:S01]  /*4860*/  FFMA.FTZ R57, R126, R133, R130 ;  /* 0x000000857e397223 */ /* 0x000fe20000010082 */
[----:B------:R-:W-:Y:S01]  /*4870*/  FADD.FTZ R55, R134, R11 ;  /* 0x0000000b86377221 */ /* 0x000fe20000010000 */
[----:B------:R-:W-:Y:S01]  /*4880*/  FADD.FTZ R54, R166, -R137 ;  /* 0x80000089a6367221 */ /* 0x000fe20000010000 */
[C---:B------:R-:W-:Y:S01]  /*4890*/  FFMA.FTZ R8, R149.reuse, R8, -R0 ;  /* 0x0000000895087223 */ /* 0x040fe20000010800 */
[----:B------:R-:W-:Y:S01]  /*48a0*/  FADD.FTZ R57, -R140, R57 ;  /* 0x000000398c397221 */ /* 0x000fe20000010100 */
[C---:B------:R-:W-:Y:S01]  /*48b0*/  FMUL.FTZ R135, R124.reuse, -R55 ;  /* 0x800000377c877220 */ /* 0x040fe20000410000 */
[----:B------:R-:W-:Y:S01]  /*48c0*/  FFMA.FTZ R9, R149, R9, R154 ;  /* 0x0000000995097223 */ /* 0x000fe2000001009a */
[----:B---3--:R-:W-:Y:S01]  /*48d0*/  FADD.FTZ R11, R151, R4 ;  /* 0x00000004970b7221 */ /* 0x008fe20000010000 */
[-C--:B------:R-:W-:Y:S01]  /*48e0*/  FMUL.FTZ R124, R124, -R57.reuse ;  /* 0x800000397c7c7220 */ /* 0x080fe20000410000 */
[----:B------:R-:W-:Y:S01]  /*48f0*/  FFMA.FTZ R135, R122, R57, R135 ;  /* 0x000000397a877223 */ /* 0x000fe20000010087 */
[-C--:B------:R-:W-:Y:S01]  /*4900*/  @!P4 LEA R126, R115, R96.reuse, 0x4 ;  /* 0x00000060737ec211 */ /* 0x080fe200078e20ff */
[----:B------:R-:W-:Y:S01]  /*4910*/  FFMA.FTZ R153, -R98, R123, R153 ;  /* 0x0000007b62997223 */ /* 0x000fe20000010199 */
[----:B------:R-:W-:Y:S01]  /*4920*/  FFMA.FTZ R137, R122, R55, -R124 ;  /* 0x000000377a897223 */ /* 0x000fe2000001087c */
[----:B------:R-:W-:Y:S01]  /*4930*/  FADD.FTZ R135, -R132, R135 ;  /* 0x0000008784877221 */ /* 0x000fe20000010100 */
[----:B------:R-:W-:Y:S01]  /*4940*/  LEA.HI.SX32 R149, R75, R75, 0x1b ;  /* 0x0000004b4b957211 */ /* 0x000fe200078fdaff */
[----:B------:R0:W-:Y:S01]  /*4950*/  @!P4 STS.128 [R126+0x1b80], R8 ;  /* 0x001b80087e00c388 */ /* 0x0001e20000000c00 */
[----:B------:R-:W-:Y:S01]  /*4960*/  FADD.FTZ R146, R146, R137 ;  /* 0x0000008992927221 */ /* 0x000fe20000010000 */
[----:B------:R-:W-:Y:S01]  /*4970*/  FMUL.FTZ R0, R120, -R135 ;  /* 0x8000008778007220 */ /* 0x000fe20000410000 */
[----:B------:R-:W-:-:S02]  /*4980*/  LEA R4, R149, R96, 0x2 ;  /* 0x0000006095047211 */ /* 0x000fc400078e10ff */
[----:B------:R-:W-:-:S03]  /*4990*/  FMUL.FTZ R120, R120, -R146 ;  /* 0x8000009278787220 */ /* 0x000fc60000410000 */
[----:B------:R-:W-:Y:S01]  /*49a0*/  STS [R4+0x210], R167 ;  /* 0x000210a704007388 */ /* 0x000fe20000000800 */
[----:B------:R-:W-:-:S03]  /*49b0*/  FFMA.FTZ R120, R131, R135, R120 ;  /* 0x0000008783787223 */ /* 0x000fc60000010078 */
[----:B------:R1:W-:Y:S01]  /*49c0*/  STS [R79+0xc], R6 ;  /* 0x00000c064f007388 */ /* 0x0003e20000000800 */
[----:B------:R-:W-:Y:S01]  /*49d0*/  FADD.FTZ R147, -R147, R120 ;  /* 0x0000007893937221 */ /* 0x000fe20000010100 */
[----:B------:R-:W-:Y:S01]  /*49e0*/  FMUL.FTZ R120, R102, R57 ;  /* 0x0000003966787220 */ /* 0x000fe20000410000 */
[-C--:B0-----:R-:W-:Y:S01]  /*49f0*/  FFMA.FTZ R9, R131, R146.reuse, -R0 ;  /* 0x0000009283097223 */ /* 0x081fe20000010800 */
[----:B------:R-:W-:Y:S01]  /*4a00*/  FFMA.FTZ R10, -R100, R125, R155 ;  /* 0x0000007d640a7223 */ /* 0x000fe2000001019b */
[----:B------:R-:W-:Y:S01]  /*4a10*/  FMUL.FTZ R0, R98, R147 ;  /* 0x0000009362007220 */ /* 0x000fe20000410000 */
[----:B------:R0:W-:Y:S01]  /*4a20*/  STS [R79+0x18], R56 ;  /* 0x000018384f007388 */ /* 0x0001e20000000800 */
[----:B------:R-:W-:Y:S01]  /*4a30*/  FADD.FTZ R148, R148, R9 ;  /* 0x0000000994947221 */ /* 0x000fe20000010000 */
[C---:B------:R-:W-:Y:S01]  /*4a40*/  FMUL.FTZ R9, R100.reuse, R146 ;  /* 0x0000009264097220 */ /* 0x040fe20000410000 */
[----:B-1----:R-:W-:Y:S01]  /*4a50*/  FMUL.FTZ R6, R100, R135 ;  /* 0x0000008764067220 */ /* 0x002fe20000410000 */
[----:B------:R-:W-:Y:S01]  /*4a60*/  FMUL.FTZ R4, R142, R0 ;  /* 0x000000008e047220 */ /* 0x000fe20000410000 */
[----:B------:R-:W-:Y:S01]  /*4a70*/  FMUL.FTZ R8, R98, R148 ;  /* 0x0000009462087220 */ /* 0x000fe20000410000 */
[C---:B------:R-:W-:Y:S01]  /*4a80*/  FMUL.FTZ R131, R143.reuse, R9 ;  /* 0x000000098f837220 */ /* 0x040fe20000410000 */
[----:B------:R1:W-:Y:S02]  /*4a90*/  STS [R79+0x4], R162 ;  /* 0x000004a24f007388 */ /* 0x0003e40000000800 */
[----:B------:R-:W-:Y:S01]  /*4aa0*/  FMUL.FTZ R11, R142, R8 ;  /* 0x000000088e0b7220 */ /* 0x000fe20000410000 */
[-C--:B------:R-:W-:Y:S01]  /*4ab0*/  FFMA.FTZ R137, R10, R6.reuse, -R131 ;  /* 0x000000060a897223 */ /* 0x080fe20000010883 */
[----:B------:R-:W-:Y:S01]  /*4ac0*/  FMUL.FTZ R131, R143, R6 ;  /* 0x000000068f837220 */ /* 0x000fe20000410000 */
[----:B0-----:R-:W-:Y:S01]  /*4ad0*/  FMUL.FTZ R56, R102, R55 ;  /* 0x0000003766387220 */ /* 0x001fe20000410000 */
[----:B------:R-:W-:Y:S01]  /*4ae0*/  FFMA.FTZ R6, R153, R0, -R11 ;  /* 0x0000000099067223 */ /* 0x000fe2000001080b */
[----:B------:R-:W-:Y:S01]  /*4af0*/  IADD3 R0, -R14, R117, RZ ;  /* 0x000000750e007210 */ /* 0x000fe20007ffe1ff */
[----:B------:R-:W-:Y:S01]  /*4b00*/  FFMA.FTZ R11, -R102, R127, R7 ;  /* 0x0000007f660b7223 */ /* 0x000fe20000010107 */
[----:B------:R-:W-:Y:S01]  /*4b10*/  FMUL.FTZ R122, R145, R56 ;  /* 0x00000038917a7220 */ /* 0x000fe20000410000 */
[----:B------:R-:W-:Y:S01]  /*4b20*/  FFMA.FTZ R4, R153, R8, R4 ;  /* 0x0000000899047223 */ /* 0x000fe20000010004 */
[----:B------:R-:W-:Y:S01]  /*4b30*/  LEA R132, R0, -R65, 0x1 ;  /* 0x8000004100847211 */ /* 0x000fe200078e08ff */
[----:B------:R1:W-:Y:S01]  /*4b40*/  STS [R79+0x8], R128 ;  /* 0x000008804f007388 */ /* 0x0003e20000000800 */
[-C--:B------:R-:W-:Y:S01]  /*4b50*/  FFMA.FTZ R122, R11, R120.reuse, -R122 ;  /* 0x000000780b7a7223 */ /* 0x080fe2000001087a */
[----:B------:R-:W-:Y:S01]  /*4b60*/  FFMA.FTZ R131, R10, R9, R131 ;  /* 0x000000090a837223 */ /* 0x000fe20000010083 */
[----:B------:R-:W-:Y:S01]  /*4b70*/  ISETP.GE.AND P3, PT, R132, 0x1, PT ;  /* 0x000000018400780c */ /* 0x000fe20003f66270 */
[----:B------:R1:W-:Y:S01]  /*4b80*/  STS [R79+0x10], R144 ;  /* 0x000010904f007388 */ /* 0x0003e20000000800 */
[----:B------:R-:W-:Y:S01]  /*4b90*/  FADD.FTZ R4, RZ, R4 ;  /* 0x00000004ff047221 */ /* 0x000fe20000010000 */
[----:B------:R-:W-:Y:S01]  /*4ba0*/  FADD.FTZ R6, RZ, R6 ;  /* 0x00000006ff067221 */ /* 0x000fe20000010000 */
[----:B------:R-:W-:Y:S01]  /*4bb0*/  FMUL.FTZ R120, R145, R120 ;  /* 0x0000007891787220 */ /* 0x000fe20000410000 */
[----:B------:R1:W-:Y:S01]  /*4bc0*/  STS [R79+0x14], R150 ;  /* 0x000014964f007388 */ /* 0x0003e20000000800 */
[----:B------:R-:W-:Y:S01]  /*4bd0*/  FADD.FTZ R4, R4, R131 ;  /* 0x0000008304047221 */ /* 0x000fe20000010000 */
[----:B------:R-:W-:Y:S01]  /*4be0*/  FADD.FTZ R137, R6, R137 ;  /* 0x0000008906897221 */ /* 0x000fe20000010000 */
[----:B------:R-:W-:Y:S01]  /*4bf0*/  FFMA.FTZ R149, R11, R56, R120 ;  /* 0x000000380b957223 */ /* 0x000fe20000010078 */
[----:B------:R1:W-:Y:S01]  /*4c00*/  STS [R79+0x1c], R136 ;  /* 0x00001c884f007388 */ /* 0x0003e20000000800 */
[----:B------:R-:W-:Y:S06]  /*4c10*/  BAR.SYNC.DEFER_BLOCKING 0x0 ;  /* 0x0000000000007b1d */ /* 0x000fec0000010000 */
[----:B------:R-:W-:Y:S05]  /*4c20*/  @!P3 BRA `(.L_x_17664) ;  /* 0x000000000064b947 */ /* 0x000fea0003800000 */
[----:B------:R-:W-:Y:S01]  /*4c30*/  LEA R120, R91, 0xffffff00, 0x8 ;  /* 0xffffff005b787811 */ /* 0x000fe200078e40ff */
[----:B------:R-:W-:Y:S01]  /*4c40*/  IMAD R151, R113, UR22, RZ ;  /* 0x0000001671977c24 */ /* 0x000fe2000f8e02ff */
[----:B------:R-:W-:Y:S01]  /*4c50*/  SHF.R.U64 R155, R34, 0x1, R35 ;  /* 0x00000001229b7819 */ /* 0x000fe20000001223 */
[----:B------:R-:W-:Y:S01]  /*4c60*/  IMAD.WIDE.U32 R130, R62, UR22, RZ ;  /* 0x000000163e827c25 */ /* 0x000fe2000f8e00ff */
[----:B------:R-:W-:-:S03]  /*4c70*/  IADD3 R6, P3, R120, R65, RZ ;  /* 0x0000004178067210 */ /* 0x000fc60007f7e0ff */
[----:B------:R-:W-:Y:S01]  /*4c80*/  IMAD R151, R62, UR23, R151 ;  /* 0x000000173e977c24 */ /* 0x000fe2000f8e0297 */
[----:B------:R-:W-:Y:S01]  /*4c90*/  LEA.HI.X.SX32 R7, R120, RZ, 0x1, P3 ;  /* 0x000000ff78077211 */ /* 0x000fe200018f0eff */
[----:B------:R-:W-:Y:S01]  /*4ca0*/  IMAD R118, R118, UR18, RZ ;  /* 0x0000001276767c24 */ /* 0x000fe2000f8e02ff */
[----:B------:R-:W-:Y:S02]  /*4cb0*/  SHF.R.U32.HI R120, RZ, 0x1, R35 ;  /* 0x00000001ff787819 */ /* 0x000fe40000011623 */
[----:B------:R-:W-:-:S03]  /*4cc0*/  IADD3 R131, R151, R131, RZ ;  /* 0x0000008397837210 */ /* 0x000fc60007ffe0ff */
[----:B------:R-:W-:Y:S02]  /*4cd0*/  IMAD R120, R120, UR14, RZ ;  /* 0x0000000e78787c24 */ /* 0x000fe4000f8e02ff */
[----:B------:R-:W-:-:S04]  /*4ce0*/  IMAD.WIDE.U32 R130, R155, UR14, R130 ;  /* 0x0000000e9b827c25 */ /* 0x000fc8000f8e0082 */
[----:B------:R-:W-:Y:S02]  /*4cf0*/  IMAD R151, R155, UR15, R120 ;  /* 0x0000000f9b977c24 */ /* 0x000fe4000f8e0278 */
[----:B------:R-:W-:-:S03]  /*4d00*/  IMAD R155, R115, UR19, R118 ;  /* 0x00000013739b7c24 */ /* 0x000fc6000f8e0276 */
[----:B------:R-:W-:Y:S02]  /*4d10*/  IADD3 R120, R151, R131, RZ ;  /* 0x0000008397787210 */ /* 0x000fe40007ffe0ff */
[----:B------:R-:W-:-:S04]  /*4d20*/  LEA R151, P3, R130, R32, 0x3 ;  /* 0x0000002082977211 */ /* 0x000fc800078618ff */
[----:B------:R-:W-:Y:S01]  /*4d30*/  LEA.HI.X R120, R130, R33, R120, 0x3, P3 ;  /* 0x0000002182787211 */ /* 0x000fe200018f1c78 */
[----:B------:R-:W-:-:S05]  /*4d40*/  IMAD.WIDE.U32 R130, R115, UR18, R6 ;  /* 0x0000001273827c25 */ /* 0x000fca000f8e0006 */
[----:B------:R-:W-:Y:S02]  /*4d50*/  IADD3 R7, R131, R155, RZ ;  /* 0x0000009b83077210 */ /* 0x000fe40007ffe0ff */
[----:B------:R-:W-:Y:S02]  /*4d60*/  LEA.HI.SX32 R131, R65, R65, 0x1b ;  /* 0x0000004141837211 */ /* 0x000fe400078fdaff */
[C---:B------:R-:W-:Y:S02]  /*4d70*/  LEA R6, P3, R130.reuse, R151, 0x2 ;  /* 0x0000009782067211 */ /* 0x040fe400078610ff */
[----:B------:R-:W-:Y:S02]  /*4d80*/  LEA R131, R131, R96, 0x2 ;  /* 0x0000006083837211 */ /* 0x000fe400078e10ff */
[----:B------:R-:W-:-:S04]  /*4d90*/  LEA.HI.X R7, R130, R120, R7, 0x2, P3 ;  /* 0x0000007882077211 */ /* 0x000fc800018f1407 */
[----:B------:R-:W0:Y:S04]  /*4da0*/  LDS R131, [R131+0x210] ;  /* 0x0002100083837984 */ /* 0x000e280000000800 */
[----:B0-----:R0:W-:Y:S02]  /*4db0*/  REDG.E.ADD.F32.FTZ.RN.STRONG.GPU desc[UR10][R6.64], R131 ;  /* 0x00000083060079a6 */ /* 0x0011e4000c10f38a */
.L_x_17664:
[----:B------:R-:W-:Y:S05]  /*4dc0*/  BSYNC B0 ;  /* 0x0000000000007941 */ /* 0x000fea0003800000 */
.L_x_17663:
[----:B-1----:R-:W-:Y:S01]  /*4dd0*/  FADD.FTZ R128, R4, R149 ;  /* 0x0000009504807221 */ /* 0x002fe20000010000 */
[----:B------:R-:W-:Y:S01]  /*4de0*/  IADD3 R4, R65, 0x20, RZ ;  /* 0x0000002041047810 */ /* 0x000fe20007ffe0ff */
[----:B0-----:R-:W-:Y:S01]  /*4df0*/  FMUL.FTZ R131, R104, R141 ;  /* 0x0000008d68837220 */ /* 0x001fe20000410000 */
[----:B------:R-:W-:Y:S01]  /*4e00*/  ISETP.GE.AND P3, PT, R132, 0x21, PT ;  /* 0x000000218400780c */ /* 0x000fe20003f66270 */
[----:B------:R-:W-:Y:S01]  /*4e10*/  FFMA.FTZ R118, -R104, R129, R5 ;  /* 0x0000008168767223 */ /* 0x000fe20000010105 */
[----:B------:R-:W-:Y:S01]  /*4e20*/  LEA.HI.SX32 R7, R4, R65, 0x1b ;  /* 0x0000004104077211 */ /* 0x000fe200078fdaff */
[----:B------:R-:W-:Y:S01]  /*4e30*/  FMUL.FTZ R6, R104, R133 ;  /* 0x0000008568067220 */ /* 0x000fe20000410000 */
[----:B------:R-:W-:Y:S01]  /*4e40*/  FMUL.FTZ R5, R3, R131 ;  /* 0x0000008303057220 */ /* 0x000fe20000410000 */
[----:B------:R-:W-:Y:S01]  /*4e50*/  USHF.L.U64.HI UR7, UR5, 0x2, UR6 ;  /* 0x0000000205077899 */ /* 0x000fe20008010206 */
[----:B------:R-:W-:Y:S01]  /*4e60*/  LEA R7, R7, R96, 0x2 ;  /* 0x0000006007077211 */ /* 0x000fe200078e10ff */
[----:B------:R-:W-:Y:S01]  /*4e70*/  FADD.FTZ R122, R137, R122 ;  /* 0x0000007a897a7221 */ /* 0x000fe20000010000 */
[C---:B------:R-:W-:Y:S01]  /*4e80*/  IADD3 R120, R65.reuse, 0x40, RZ ;  /* 0x0000004041787810 */ /* 0x040fe20007ffe0ff */
[----:B------:R-:W-:Y:S01]  /*4e90*/  USHF.L.U32 UR20, UR5, 0x2, URZ ;  /* 0x0000000205147899 */ /* 0x000fe2000800063f */
[----:B------:R-:W-:Y:S01]  /*4ea0*/  FFMA.FTZ R137, R118, R6, -R5 ;  /* 0x0000000676897223 */ /* 0x000fe20000010805 */
[----:B------:R-:W-:Y:S01]  /*4eb0*/  IADD3 R4, R65, 0x60, RZ ;  /* 0x0000006041047810 */ /* 0x000fe20007ffe0ff */
[----:B------:R-:W0:Y:S01]  /*4ec0*/  LDS R7, [R7+0x290] ;  /* 0x0002900007077984 */ /* 0x000e220000000800 */
[-C--:B------:R-:W-:Y:S01]  /*4ed0*/  LEA.HI.SX32 R5, R120, R65.reuse, 0x1b ;  /* 0x0000004178057211 */ /* 0x080fe200078fdaff */
[----:B------:R-:W-:Y:S01]  /*4ee0*/  IMAD R120, R30, UR7, RZ ;  /* 0x000000071e787c24 */ /* 0x000fe2000f8e02ff */
[----:B------:R-:W-:Y:S01]  /*4ef0*/  BSSY B0, `(.L_x_17665) ;  /* 0x0000009000007945 */ /* 0x000fe20003800000 */
[----:B------:R-:W-:Y:S01]  /*4f00*/  FADD.FTZ R124, R122, R137 ;  /* 0x000000897a7c7221 */ /* 0x000fe20000010000 */
[----:B------:R-:W-:Y:S01]  /*4f10*/  LEA.HI.SX32 R137, R4, R65, 0x1b ;  /* 0x0000004104897211 */ /* 0x000fe200078fdaff */
[----:B------:R-:W-:Y:S01]  /*4f20*/  IMAD R151, R31, UR20, R120 ;  /* 0x000000141f977c24 */ /* 0x000fe2000f8e0278 */
[----:B------:R-:W-:Y:S01]  /*4f30*/  LEA R122, R5, R96, 0x2 ;  /* 0x00000060057a7211 */ /* 0x000fe200078e10ff */
[----:B------:R-:W-:Y:S06]  /*4f40*/  @!P3 BRA `(.L_x_17666) ;  /* 0x00000000000cb947 */ /* 0x000fec0003800000 */
[----:B------:R-:W-:-:S05]  /*4f50*/  IMAD.WIDE.U32 R4, R30, UR20, R52 ;  /* 0x000000141e047c25 */ /* 0x000fca000f8e0034 */
[----:B------:R-:W-:-:S05]  /*4f60*/  IADD3 R5, R5, R151, RZ ;  /* 0x0000009705057210 */ /* 0x000fca0007ffe0ff */
[----:B0-----:R1:W-:Y:S02]  /*4f70*/  REDG.E.ADD.F32.FTZ.RN.STRONG.GPU desc[UR10][R4.64], R7 ;  /* 0x00000007040079a6 */ /* 0x0013e4000c10f38a */
.L_x_17666:
[----:B------:R-:W-:Y:S05]  /*4f80*/  BSYNC B0 ;  /* 0x0000000000007941 */ /* 0x000fea0003800000 */
.L_x_17665:
[----:B01----:R0:W1:Y:S01]  /*4f90*/  LDS R7, [R122+0x310] ;  /* 0x000310007a077984 */ /* 0x0030620000000800 */
[----:B------:R-:W-:Y:S01]  /*4fa0*/  ISETP.GE.AND P3, PT, R132, 0x41, PT ;  /* 0x000000418400780c */ /* 0x000fe20003f66270 */
[----:B------:R-:W-:Y:S01]  /*4fb0*/  BSSY B0, `(.L_x_17667) ;  /* 0x0000007000007945 */ /* 0x000fe20003800000 */
[----:B------:R-:W-:Y:S02]  /*4fc0*/  IADD3 R120, R65, 0xa0, RZ ;  /* 0x000000a041787810 */ /* 0x000fe40007ffe0ff */
[----:B------:R-:W-:-:S09]  /*4fd0*/  LEA R126, R137, R96, 0x2 ;  /* 0x00000060897e7211 */ /* 0x000fd200078e10ff */
[----:B------:R-:W-:Y:S05]  /*4fe0*/  @!P3 BRA `(.L_x_17668) ;  /* 0x00000000000cb947 */ /* 0x000fea0003800000 */
[----:B------:R-:W-:-:S05]  /*4ff0*/  IMAD.WIDE.U32 R4, R30, UR20, R50 ;  /* 0x000000141e047c25 */ /* 0x000fca000f8e0032 */
[----:B------:R-:W-:-:S05]  /*5000*/  IADD3 R5, R151, R5, RZ ;  /* 0x0000000597057210 */ /* 0x000fca0007ffe0ff */
[----:B-1----:R2:W-:Y:S02]  /*5010*/  REDG.E.ADD.F32.FTZ.RN.STRONG.GPU desc[UR10][R4.64], R7 ;  /* 0x00000007040079a6 */ /* 0x0025e4000c10f38a */
.L_x_17668:
[----:B------:R-:W-:Y:S05]  /*5020*/  BSYNC B0 ;  /* 0x0000000000007941 */ /* 0x000fea0003800000 */
.L_x_17667:
[----:B-12---:R1:W2:Y:S01]  /*5030*/  LDS R7, [R126+0x390] ;  /* 0x000390007e077984 */ /* 0x0062a20000000800 */
[----:B------:R-:W-:Y:S01]  /*5040*/  ISETP.GE.AND P3, PT, R132, 0x61, PT ;  /* 0x000000618400780c */ /* 0x000fe20003f66270 */
[----:B------:R-:W-:Y:S01]  /*5050*/  BSSY B0, `(.L_x_17669) ;  /* 0x0000007000007945 */ /* 0x000fe20003800000 */
[----:B0-----:R-:W-:Y:S02]  /*5060*/  IADD3 R122, R65, 0xc0, RZ ;  /* 0x000000c0417a7810 */ /* 0x001fe40007ffe0ff */
[----:B------:R-:W-:-:S09]  /*5070*/  LEA.HI.SX32 R137, R120, R65, 0x1b ;  /* 0x0000004178897211 */ /* 0x000fd200078fdaff */
[----:B------:R-:W-:Y:S05]  /*5080*/  @!P3 BRA `(.L_x_17670) ;  /* 0x00000000000cb947 */ /* 0x000fea0003800000 */
[----:B------:R-:W-:-:S05]  /*5090*/  IMAD.WIDE.U32 R4, R30, UR20, R48 ;  /* 0x000000141e047c25 */ /* 0x000fca000f8e0030 */
[----:B------:R-:W-:-:S05]  /*50a0*/  IADD3 R5, R151, R5, RZ ;  /* 0x0000000597057210 */ /* 0x000fca0007ffe0ff */
[----:B--2---:R0:W-:Y:S02]  /*50b0*/  REDG.E.ADD.F32.FTZ.RN.STRONG.GPU desc[UR10][R4.64], R7 ;  /* 0x00000007040079a6 */ /* 0x0041e4000c10f38a */
.L_x_17670:
[----:B------:R-:W-:Y:S05]  /*50c0*/  BSYNC B0 ;  /* 0x0000000000007941 */ /* 0x000fea0003800000 */
.L_x_17669:
[----:B0-2---:R0:W2:Y:S01]  /*50d0*/  LDS R7, [R76+0x410] ;  /* 0x000410004c077984 */ /* 0x0050a20000000800 */
[----:B------:R-:W-:Y:S01]  /*50e0*/  ISETP.GE.AND P3, PT, R132, 0x81, PT ;  /* 0x000000818400780c */ /* 0x000fe20003f66270 */
[----:B------:R-:W-:Y:S01]  /*50f0*/  BSSY B0, `(.L_x_17671) ;  /* 0x0000007000007945 */ /* 0x000fe20003800000 */
[----:B------:R-:W-:Y:S02]  /*5100*/  LEA.HI.SX32 R149, R122, R65, 0x1b ;  /* 0x000000417a957211 */ /* 0x000fe400078fdaff */
[----:B------:R-:W-:-:S09]  /*5110*/  LEA R137, R137, R96, 0x2 ;  /* 0x0000006089897211 */ /* 0x000fd200078e10ff */
[----:B0-----:R-:W-:Y:S05]  /*5120*/  @!P3 BRA `(.L_x_17672) ;  /* 0x00000000000cb947 */ /* 0x001fea0003800000 */
[----:B------:R-:W-:-:S05]  /*5130*/  IMAD.WIDE.U32 R4, R30, UR20, R46 ;  /* 0x000000141e047c25 */ /* 0x000fca000f8e002e */
[----:B------:R-:W-:-:S05]  /*5140*/  IADD3 R5, R151, R5, RZ ;  /* 0x0000000597057210 */ /* 0x000fca0007ffe0ff */
[----:B--2---:R0:W-:Y:S02]  /*5150*/  REDG.E.ADD.F32.FTZ.RN.STRONG.GPU desc[UR10][R4.64], R7 ;  /* 0x00000007040079a6 */ /* 0x0041e4000c10f38a */
.L_x_17672:
[----:B------:R-:W-:Y:S05]  /*5160*/  BSYNC B0 ;  /* 0x0000000000007941 */ /* 0x000fea0003800000 */
.L_x_17671:
[----:B------:R-:W3:Y:S01]  /*5170*/  LDS R137, [R137+0x490] ;  /* 0x0004900089897984 */ /* 0x000ee20000000800 */
[----:B------:R-:W-:Y:S01]  /*5180*/  ISETP.GE.AND P3, PT, R132, 0xa1, PT ;  /* 0x000000a18400780c */ /* 0x000fe20003f66270 */
[----:B------:R-:W-:Y:S01]  /*5190*/  BSSY B0, `(.L_x_17673) ;  /* 0x0000007000007945 */ /* 0x000fe20003800000 */
[----:B------:R-:W-:Y:S01]  /*51a0*/  LEA R149, R149, R96, 0x2 ;  /* 0x0000006095957211 */ /* 0x000fe200078e10ff */
[----:B0-2---:R-:W-:-:S10]  /*51b0*/  FMUL.FTZ R7, R3, R6 ;  /* 0x0000000603077220 */ /* 0x005fd40000410000 */
[----:B------:R-:W-:Y:S05]  /*51c0*/  @!P3 BRA `(.L_x_17674) ;  /* 0x00000000000cb947 */ /* 0x000fea0003800000 */
[----:B------:R-:W-:-:S05]  /*51d0*/  IMAD.WIDE.U32 R4, R30, UR20, R44 ;  /* 0x000000141e047c25 */ /* 0x000fca000f8e002c */
[----:B------:R-:W-:-:S05]  /*51e0*/  IADD3 R5, R151, R5, RZ ;  /* 0x0000000597057210 */ /* 0x000fca0007ffe0ff */
[----:B---3--:R0:W-:Y:S02]  /*51f0*/  REDG.E.ADD.F32.FTZ.RN.STRONG.GPU desc[UR10][R4.64], R137 ;  /* 0x00000089040079a6 */ /* 0x0081e4000c10f38a */
.L_x_17674:
[----:B------:R-:W-:Y:S05]  /*5200*/  BSYNC B0 ;  /* 0x0000000000007941 */ /* 0x000fea0003800000 */
.L_x_17673:
[----:B0--3--:R0:W2:Y:S01]  /*5210*/  LDS R137, [R149+0x510] ;  /* 0x0005100095897984 */ /* 0x0090a20000000800 */
[----:B------:R-:W-:Y:S01]  /*5220*/  ISETP.GE.AND P3, PT, R132, 0xc1, PT ;  /* 0x000000c18400780c */ /* 0x000fe20003f66270 */
[----:B------:R-:W-:Y:S01]  /*5230*/  BSSY B0, `(.L_x_17675) ;  /* 0x0000006000007945 */ /* 0x000fe20003800000 */
[----:B------:R-:W-:-:S11]  /*5240*/  FFMA.FTZ R7, R118, R131, R7 ;  /* 0x0000008376077223 */ /* 0x000fd60000010007 */
[----:B0-----:R-:W-:Y:S05]  /*5250*/  @!P3 BRA `(.L_x_17676) ;  /* 0x00000000000cb947 */ /* 0x001fea0003800000 */
[----:B------:R-:W-:-:S05]  /*5260*/  IMAD.WIDE.U32 R4, R30, UR20, R42 ;  /* 0x000000141e047c25 */ /* 0x000fca000f8e002a */
[----:B------:R-:W-:-:S05]  /*5270*/  IADD3 R5, R151, R5, RZ ;  /* 0x0000000597057210 */ /* 0x000fca0007ffe0ff */
[----:B--2---:R0:W-:Y:S02]  /*5280*/  REDG.E.ADD.F32.FTZ.RN.STRONG.GPU desc[UR10][R4.64], R137 ;  /* 0x00000089040079a6 */ /* 0x0041e4000c10f38a */
.L_x_17676:
[----:B------:R-:W-:Y:S05]  /*5290*/  BSYNC B0 ;  /* 0x0000000000007941 */ /* 0x000fea0003800000 */
.L_x_17675:
        /* <DEDUP_REMOVED lines=8> */
.L_x_17678:
[----:B------:R-:W-:Y:S05]  /*5320*/  BSYNC B0 ;  /* 0x0000000000007941 */ /* 0x000fea0003800000 */
.L_x_17677:
[----:B------:R-:W4:Y:S01]  /*5330*/  SHFL.DOWN PT, R120, R124, 0x1, 0x1f ;  /* 0x08201f007c787f89 */ /* 0x000f2200000e0000 */
[----:B------:R-:W-:Y:S01]  /*5340*/  ISETP.GT.AND P3, PT, R74, 0x1e, PT ;  /* 0x0000001e4a00780c */ /* 0x000fe20003f64270 */
[----:B------:R-:W-:Y:S01]  /*5350*/  BSSY B0, `(.L_x_17679) ;  /* 0x0000064000007945 */ /* 0x000fe20003800000 */
[----:B0-----:R-:W-:Y:S01]  /*5360*/  MOV R6, R2 ;  /* 0x0000000200067202 */ /* 0x001fe20000000f00 */
[----:B------:R-:W0:Y:S01]  /*5370*/  SHFL.DOWN PT, R149, R2, 0x1, 0x1f ;  /* 0x08201f0002957f89 */ /* 0x000e2200000e0000 */
[----:B------:R-:W-:Y:S01]  /*5380*/  MOV R7, R54 ;  /* 0x0000003600077202 */ /* 0x000fe20000000f00 */
[----:B------:R-:W-:Y:S01]  /*5390*/  FADD.FTZ R110, R131, R110 ;  /* 0x0000006e836e7221 */ /* 0x000fe20000010000 */
[----:B---3--:R-:W-:Y:S01]  /*53a0*/  MOV R5, R124 ;  /* 0x0000007c00057202 */ /* 0x008fe20000000f00 */
[----:B------:R-:W3:Y:S01]  /*53b0*/  SHFL.DOWN PT, R122, R54, 0x1, 0x1f ;  /* 0x08201f00367a7f89 */ /* 0x000ee200000e0000 */
[----:B------:R-:W-:Y:S01]  /*53c0*/  FADD.FTZ R105, R56, R105 ;  /* 0x0000006938697221 */ /* 0x000fe20000010000 */
[----:B------:R-:W-:Y:S01]  /*53d0*/  FADD.FTZ R108, R9, R108 ;  /* 0x0000006c096c7221 */ /* 0x000fe20000010000 */
[----:B------:R-:W-:Y:S01]  /*53e0*/  FADD.FTZ R103, R8, R103 ;  /* 0x0000006708677221 */ /* 0x000fe20000010000 */
[----:B--2---:R-:W2:Y:S02]  /*53f0*/  SHFL.DOWN PT, R137, R4, 0x1, 0x1f ;  /* 0x08201f0004897f89 */ /* 0x004ea400000e0000 */
[----:B----4-:R-:W-:Y:S01]  /*5400*/  @!P3 FADD.FTZ R5, R5, R120 ;  /* 0x000000780505b221 */ /* 0x010fe20000010000 */
[----:B0-----:R-:W-:-:S04]  /*5410*/  @!P3 FADD.FTZ R6, R6, R149 ;  /* 0x000000950606b221 */ /* 0x001fc80000010000 */
[----:B------:R-:W0:Y:S01]  /*5420*/  SHFL.DOWN PT, R2, R5, 0x2, 0x1f ;  /* 0x08401f0005027f89 */ /* 0x000e2200000e0000 */
[----:B---3--:R-:W-:-:S03]  /*5430*/  @!P3 FADD.FTZ R7, R7, R122 ;  /* 0x0000007a0707b221 */ /* 0x008fc60000010000 */
[----:B------:R-:W3:Y:S01]  /*5440*/  SHFL.DOWN PT, R149, R6, 0x2, 0x1f ;  /* 0x08401f0006957f89 */ /* 0x000ee200000e0000 */
[----:B--2---:R-:W-:-:S03]  /*5450*/  @!P3 FADD.FTZ R4, R137, R4 ;  /* 0x000000048904b221 */ /* 0x004fc60000010000 */
[----:B------:R-:W2:Y:S01]  /*5460*/  SHFL.DOWN PT, R54, R7, 0x2, 0x1f ;  /* 0x08401f0007367f89 */ /* 0x000ea200000e0000 */
[----:B------:R-:W-:-:S03]  /*5470*/  ISETP.GT.AND P3, PT, R74, 0x1d, PT ;  /* 0x0000001d4a00780c */ /* 0x000fc60003f64270 */
[----:B------:R-:W4:Y:S10]  /*5480*/  SHFL.DOWN PT, R137, R4, 0x2, 0x1f ;  /* 0x08401f0004897f89 */ /* 0x000f3400000e0000 */
[----:B0-----:R-:W-:Y:S01]  /*5490*/  @!P3 FADD.FTZ R5, R5, R2 ;  /* 0x000000020505b221 */ /* 0x001fe20000010000 */
[----:B---3--:R-:W-:-:S04]  /*54a0*/  @!P3 FADD.FTZ R6, R6, R149 ;  /* 0x000000950606b221 */ /* 0x008fc80000010000 */
[----:B------:R-:W0:Y:S01]  /*54b0*/  SHFL.DOWN PT, R2, R5, 0x4, 0x1f ;  /* 0x08801f0005027f89 */ /* 0x000e2200000e0000 */
[----:B--2---:R-:W-:-:S03]  /*54c0*/  @!P3 FADD.FTZ R7, R7, R54 ;  /* 0x000000360707b221 */ /* 0x004fc60000010000 */
        /* <DEDUP_REMOVED lines=26> */
[----:B----4-:R-:W-:Y:S01]  /*5670*/  @!P3 FADD.FTZ R4, R4, R137 ;  /* 0x000000890404b221 */ /* 0x010fe20000010000 */
[----:B------:R-:W-:-:S13]  /*5680*/  ISETP.NE.AND P3, PT, R74, RZ, PT ;  /* 0x000000ff4a00720c */ /* 0x000fda0003f65270 */
[----:B------:R-:W0:Y:S01]  /*5690*/  @!P3 S2R R137, SR_CgaCtaId ;  /* 0x000000000089b919 */ /* 0x000e220000008800 */
[----:B------:R-:W-:-:S04]  /*56a0*/  @!P3 MOV R2, 0x400 ;  /* 0x000004000002b802 */ /* 0x000fc80000000f00 */
[----:B0-----:R-:W-:Y:S01]  /*56b0*/  @!P3 LEA R96, R137, R2, 0x18 ;  /* 0x000000028960b211 */ /* 0x001fe200078ec0ff */
[C---:B------:R-:W-:Y:S01]  /*56c0*/  FMUL.FTZ R137, R25.reuse, R141 ;  /* 0x0000008d19897220 */ /* 0x040fe20000410000 */
[----:B------:R-:W-:-:S03]  /*56d0*/  FMUL.FTZ R2, R25, R133 ;  /* 0x0000008519027220 */ /* 0x000fc60000410000 */
[C---:B------:R-:W-:Y:S01]  /*56e0*/  FFMA.FTZ R54, R24.reuse, R133, -R137 ;  /* 0x0000008518367223 */ /* 0x040fe20000010889 */
[C---:B------:R-:W-:Y:S01]  /*56f0*/  FFMA.FTZ R133, R24.reuse, R141, R2 ;  /* 0x0000008d18857223 */ /* 0x040fe20000010002 */
[----:B------:R-:W-:Y:S01]  /*5700*/  FMUL.FTZ R2, R25, R146 ;  /* 0x0000009219027220 */ /* 0x000fe20000410000 */
[----:B------:R0:W-:Y:S01]  /*5710*/  @!P3 STS.128 [R96+0x640], R4 ;  /* 0x000640046000b388 */ /* 0x0001e20000000c00 */
[----:B------:R-:W-:Y:S01]  /*5720*/  FMUL.FTZ R137, R3, R54 ;  /* 0x0000003603897220 */ /* 0x000fe20000410000 */
[C---:B------:R-:W-:Y:S01]  /*5730*/  FMUL.FTZ R3, R25.reuse, R55 ;  /* 0x0000003719037220 */ /* 0x040fe20000410000 */
[-C--:B------:R-:W-:Y:S01]  /*5740*/  FFMA.FTZ R2, R24, R135.reuse, -R2 ;  /* 0x0000008718027223 */ /* 0x080fe20000010802 */
[C---:B------:R-:W-:Y:S01]  /*5750*/  FMUL.FTZ R135, R25.reuse, R135 ;  /* 0x0000008719877220 */ /* 0x040fe20000410000 */
[----:B------:R-:W-:Y:S01]  /*5760*/  FFMA.FTZ R118, R118, R133, R137 ;  /* 0x0000008576767223 */ /* 0x000fe20000010089 */
[CC--:B------:R-:W-:Y:S01]  /*5770*/  FFMA.FTZ R54, R24.reuse, R57.reuse, -R3 ;  /* 0x0000003918367223 */ /* 0x0c0fe20000010803 */
[----:B------:R-:W-:Y:S01]  /*5780*/  FMUL.FTZ R3, R25, R148 ;  /* 0x0000009419037220 */ /* 0x000fe20000410000 */
[----:B------:R-:W-:Y:S01]  /*5790*/  FMUL.FTZ R143, R143, R2 ;  /* 0x000000028f8f7220 */ /* 0x000fe20000410000 */
[C---:B------:R-:W-:Y:S01]  /*57a0*/  FMUL.FTZ R2, R25.reuse, R57 ;  /* 0x0000003919027220 */ /* 0x040fe20000410000 */
[-C--:B------:R-:W-:Y:S01]  /*57b0*/  FMUL.FTZ R25, R25, R147.reuse ;  /* 0x0000009319197220 */ /* 0x080fe20000410000 */
[C---:B------:R-:W-:Y:S01]  /*57c0*/  FFMA.FTZ R3, R24.reuse, R147, -R3 ;  /* 0x0000009318037223 */ /* 0x040fe20000010803 */
[C---:B------:R-:W-:Y:S01]  /*57d0*/  FFMA.FTZ R135, R24.reuse, R146, R135 ;  /* 0x0000009218877223 */ /* 0x040fe20000010087 */
[C---:B------:R-:W-:Y:S01]  /*57e0*/  FFMA.FTZ R2, R24.reuse, R55, R2 ;  /* 0x0000003718027223 */ /* 0x040fe20000010002 */
[----:B------:R-:W-:Y:S01]  /*57f0*/  FMUL.FTZ R54, R145, R54 ;  /* 0x0000003691367220 */ /* 0x000fe20000410000 */
        /* <DEDUP_REMOVED lines=14> */
[----:B0-----:R-:W-:Y:S05]  /*58e0*/  @P4 BRA `(.L_x_17680) ;  /* 0x0000000000284947 */ /* 0x001fea0003800000 */
[----:B------:R-:W-:Y:S02]  /*58f0*/  ISETP.NE.AND P3, PT, R91, UR21, PT ;  /* 0x000000155b007c0c */ /* 0x000fe4000bf65270 */
        /* <DEDUP_REMOVED lines=9> */
.L_x_17680:
[----:B------:R-:W-:Y:S05]  /*5990*/  BSYNC B0 ;  /* 0x0000000000007941 */ /* 0x000fea0003800000 */
.L_x_17679:
[----:B------:R-:W-:Y:S01]  /*59a0*/  IADD3 R115, R115, 0x1, RZ ;  /* 0x0000000173737810 */ /* 0x000fe20007ffe0ff */
[----:B------:R-:W-:-:S03]  /*59b0*/  UIADD3 UR5, UP0, UR5, 0x1, URZ ;  /* 0x0000000105057890 */ /* 0x000fc6000ff1e03f */
[----:B------:R-:W-:Y:S01]  /*59c0*/  ISETP.GE.AND P3, PT, R115, UR24, PT ;  /* 0x0000001873007c0c */ /* 0x000fe2000bf66270 */
[----:B------:R-:W-:-:S12]  /*59d0*/  UIADD3.X UR6, URZ, UR6, URZ, UP0, !UPT ;  /* 0x000000063f067290 */ /* 0x000fd800087fe43f */
[----:B------:R-:W-:Y:S05]  /*59e0*/  @!P3 BRA `(.L_x_17681) ;  /* 0xffffffc800f0b947 */ /* 0x000fea000383ffff */
.L_x_17650:
[----:B------:R-:W2:Y:S08]  /*59f0*/  S2UR UR6, SR_CgaCtaId ;  /* 0x00000000000679c3 */ /* 0x000eb00000008800 */
[----:B------:R-:W-:Y:S01]  /*5a00*/  BAR.SYNC.DEFER_BLOCKING 0x0 ;  /* 0x0000000000007b1d */ /* 0x000fe20000010000 */
[----:B------:R-:W-:Y:S02]  /*5a10*/  ISETP.NE.AND P5, PT, R65, RZ, PT ;  /* 0x000000ff4100720c */ /* 0x000fe40003fa5270 */
[----:B------:R-:W-:-:S02]  /*5a20*/  F2FP.F16.F32.PACK_AB R104, R108, R103 ;  /* 0x000000676c68723e */ /* 0x000fc400000000ff */
[----:B------:R-:W-:Y:S01]  /*5a30*/  F2FP.F16.F32.PACK_AB R105, R110, R105 ;  /* 0x000000696e69723e */ /* 0x000fe200000000ff */
[----:B------:R-:W-:Y:S02]  /*5a40*/  UMOV UR5, 0x400 ;  /* 0x0000040000057882 */ /* 0x000fe40000000000 */
[----:B0-----:R-:W0:Y:S01]  /*5a50*/  LDC.64 R6, c[0x0][0x388] ;  /* 0x0000e200ff067b82 */ /* 0x001e220000000a00 */
[----:B------:R-:W-:Y:S01]  /*5a60*/  BSSY B0, `(.L_x_17682) ;  /* 0x000001e000007945 */ /* 0x000fe20003800000 */
[----:B--2---:R-:W-:Y:S01]  /*5a70*/  ULEA UR5, UR6, UR5, 0x18 ;  /* 0x0000000506057291 */ /* 0x004fe2000f8ec03f */
[----:B------:R-:W-:Y:S01]  /*5a80*/  STS.64 [R93], R104 ;  /* 0x000000685d007388 */ /* 0x000fe20000000a00 */
[----:B------:R-:W-:-:S03]  /*5a90*/  NOP ;  /* 0x0000000000007918 */ /* 0x000fc60000000000 */
[----:B------:R-:W-:Y:S01]  /*5aa0*/  LDS.U16 R9, [R92] ;  /* 0x000000005c097984 */ /* 0x000fe20000000400 */
[C---:B0-----:R-:W-:Y:S02]  /*5ab0*/  IMAD R4, R6.reuse, UR15, RZ ;  /* 0x0000000f06047c24 */ /* 0x041fe4000f8e02ff */
        /* <DEDUP_REMOVED lines=24> */
.L_x_17683:
[----:B------:R-:W-:Y:S05]  /*5c40*/  BSYNC B0 ;  /* 0x0000000000007941 */ /* 0x000fea0003800000 */
.L_x_17682:
[----:B------:R-:W-:Y:S01]  /*5c50*/  MOV R3, R27 ;  /* 0x0000001b00037202 */ /* 0x000fe20000000f00 */
[----:B------:R-:W-:Y:S01]  /*5c60*/  ULDC.64 UR6, c[0x0][0x390] ;  /* 0x0000e40000067ab9 */ /* 0x000fe20000000a00 */
[-C--:B------:R-:W-:Y:S01]  /*5c70*/  ISETP.GE.AND P1, PT, R82, R8.reuse, PT ;  /* 0x000000085200720c */ /* 0x080fe20003f26270 */
[----:B------:R-:W-:Y:S01]  /*5c80*/  IMAD R5, R59, UR6, RZ ;  /* 0x000000063b057c24 */ /* 0x000fe2000f8e02ff */
[-C--:B------:R-:W-:Y:S01]  /*5c90*/  ISETP.GE.AND P0, PT, R81, R8.reuse, PT ;  /* 0x000000085100720c */ /* 0x080fe20003f06270 */
[----:B------:R-:W-:Y:S01]  /*5ca0*/  IMAD.WIDE.U32 R2, R58, UR6, R2 ;  /* 0x000000063a027c25 */ /* 0x000fe2000f8e0002 */
[----:B------:R-:W-:-:S03]  /*5cb0*/  ISETP.GE.AND P2, PT, R83, R8, PT ;  /* 0x000000085300720c */ /* 0x000fc60003f46270 */
[----:B------:R-:W-:Y:S01]  /*5cc0*/  FADD.FTZ R64, R111, R64 ;  /* 0x000000406f407221 */ /* 0x000fe20000010000 */
[----:B------:R-:W-:Y:S01]  /*5cd0*/  BSSY B0, `(.L_x_17684) ;  /* 0x0000031000007945 */ /* 0x000fe20003800000 */
[----:B0-----:R-:W-:Y:S01]  /*5ce0*/  IMAD R6, R58, UR7, R5 ;  /* 0x000000073a067c24 */ /* 0x001fe2000f8e0205 */
[----:B------:R-:W-:Y:S01]  /*5cf0*/  ULDC.64 UR6, c[0x0][0x3e0] ;  /* 0x0000f80000067ab9 */ /* 0x000fe20000000a00 */
[----:B------:R-:W-:Y:S01]  /*5d00*/  IADD3 R4, P4, R94, R2, RZ ;  /* 0x000000025e047210 */ /* 0x000fe20007f9e0ff */
[----:B------:R-:W-:Y:S01]  /*5d10*/  FADD.FTZ R64, R64, R109 ;  /* 0x0000006d40407221 */ /* 0x000fe20000010000 */
[----:B------:R-:W-:Y:S02]  /*5d20*/  LEA R5, P3, R77, UR6, 0x1 ;  /* 0x000000064d057c11 */ /* 0x000fe4000f8608ff */
[----:B------:R-:W-:Y:S02]  /*5d30*/  IADD3.X R3, R95, R6, R3, P4, !PT ;  /* 0x000000065f037210 */ /* 0x000fe400027fe403 */
[----:B------:R-:W-:-:S02]  /*5d40*/  LEA.HI.X R6, R77, UR7, R80, 0x1, P3 ;  /* 0x000000074d067c11 */ /* 0x000fc400098f0c50 */
[----:B------:R-:W-:Y:S02]  /*5d50*/  LEA R2, P3, R4, R5, 0x1 ;  /* 0x0000000504027211 */ /* 0x000fe400078608ff */
[----:B------:R-:W-:Y:S01]  /*5d60*/  F2FP.F16.F32.PACK_AB R5, R114, R107 ;  /* 0x0000006b7205723e */ /* 0x000fe200000000ff */
[----:B------:R-:W-:Y:S01]  /*5d70*/  FADD.FTZ R107, R64, R107 ;  /* 0x0000006b406b7221 */ /* 0x000fe20000010000 */
[----:B------:R-:W-:Y:S02]  /*5d80*/  LEA.HI.X R3, R4, R6, R3, 0x1, P3 ;  /* 0x0000000604037211 */ /* 0x000fe400018f0c03 */
[----:B------:R-:W-:Y:S01]  /*5d90*/  F2FP.F16.F32.PACK_AB R4, R109, R111 ;  /* 0x0000006f6d04723e */ /* 0x000fe200000000ff */
[----:B------:R-:W0:Y:S01]  /*5da0*/  LDC.64 R6, c[0x0][0x3a8] ;  /* 0x0000ea00ff067b82 */ /* 0x000e220000000a00 */
[----:B------:R-:W-:Y:S01]  /*5db0*/  FADD.FTZ R64, R107, R114 ;  /* 0x000000726b407221 */ /* 0x000fe20000010000 */
[----:B------:R-:W-:Y:S01]  /*5dc0*/  @!P1 STG.E.U16 desc[UR10][R2.64+-0x80], R15 ;  /* 0xffff800f02009986 */ /* 0x000fe2000c10150a */
[----:B------:R-:W-:-:S03]  /*5dd0*/  IADD3 R10, P1, R77, -0x60, RZ ;  /* 0xffffffa04d0a7810 */ /* 0x000fc60007f3e0ff */
[----:B------:R2:W-:Y:S04]  /*5de0*/  @!P0 STG.E.U16 desc[UR10][R2.64+-0xc0], R11 ;  /* 0xffff400b02008986 */ /* 0x0005e8000c10150a */
[----:B------:R0:W-:Y:S01]  /*5df0*/  @!P2 STG.E.U16 desc[UR10][R2.64+-0x40], R25 ;  /* 0xffffc0190200a986 */ /* 0x0001e2000c10150a */
[----:B------:R-:W-:Y:S01]  /*5e00*/  BAR.SYNC.DEFER_BLOCKING 0x0 ;  /* 0x0000000000007b1d */ /* 0x000fe20000010000 */
[----:B--2---:R-:W-:Y:S01]  /*5e10*/  IADD3.X R11, R80, -0x1, RZ, P1, !PT ;  /* 0xffffffff500b7810 */ /* 0x004fe20000ffe4ff */
        /* <DEDUP_REMOVED lines=28> */
.L_x_17685:
[----:B------:R-:W-:Y:S05]  /*5fe0*/  BSYNC B0 ;  /* 0x0000000000007941 */ /* 0x000fea0003800000 */
.L_x_17684:
[----:B------:R-:W-:Y:S01]  /*5ff0*/  MOV R3, R15 ;  /* 0x0000000f00037202 */ /* 0x000fe20000000f00 */
[----:B------:R-:W-:Y:S01]  /*6000*/  ULDC.64 UR6, c[0x0][0x3b0] ;  /* 0x0000ec0000067ab9 */ /* 0x000fe20000000a00 */
[----:B------:R-:W-:Y:S01]  /*6010*/  ULDC.64 UR8, c[0x0][0x3f0] ;  /* 0x0000fc0000087ab9 */ /* 0x000fe20000000a00 */
[----:B------:R-:W-:Y:S01]  /*6020*/  IMAD R5, R59, UR6, RZ ;  /* 0x000000063b057c24 */ /* 0x000fe2000f8e02ff */
[-C--:B------:R-:W-:Y:S01]  /*6030*/  ISETP.GE.AND P0, PT, R81, R8.reuse, PT ;  /* 0x000000085100720c */ /* 0x080fe20003f06270 */
[----:B------:R-:W-:Y:S01]  /*6040*/  IMAD.WIDE.U32 R2, R58, UR6, R2 ;  /* 0x000000063a027c25 */ /* 0x000fe2000f8e0002 */
[----:B------:R-:W-:Y:S01]  /*6050*/  LEA R0, P4, R10, UR8, 0x1 ;  /* 0x000000080a007c11 */ /* 0x000fe2000f8808ff */
[----:B------:R-:W-:Y:S01]  /*6060*/  UIADD3 UR4, UR4, 0x1, URZ ;  /* 0x0000000104047890 */ /* 0x000fe2000fffe03f */
[----:B------:R-:W-:Y:S01]  /*6070*/  ISETP.GE.AND P1, PT, R82, R8, PT ;  /* 0x000000085200720c */ /* 0x000fe20003f26270 */
[----:B0-----:R-:W-:Y:S01]  /*6080*/  IMAD R6, R58, UR7, R5 ;  /* 0x000000073a067c24 */ /* 0x001fe2000f8e0205 */
[----:B------:R-:W-:-:S02]  /*6090*/  IADD3 R5, P3, R94, R2, RZ ;  /* 0x000000025e057210 */ /* 0x000fc40007f7e0ff */
[----:B------:R-:W-:Y:S02]  /*60a0*/  LEA.HI.X R4, R10, UR9, R11, 0x1, P4 ;  /* 0x000000090a047c11 */ /* 0x000fe4000a0f0c0b */
[----:B------:R-:W-:Y:S02]  /*60b0*/  IADD3.X R3, R95, R6, R3, P3, !PT ;  /* 0x000000065f037210 */ /* 0x000fe40001ffe403 */
[----:B------:R-:W-:Y:S02]  /*60c0*/  LEA R2, P3, R5, R0, 0x1 ;  /* 0x0000000005027211 */ /* 0x000fe400078608ff */
[----:B------:R-:W-:Y:S02]  /*60d0*/  ISETP.GE.AND P2, PT, R83, R8, PT ;  /* 0x000000085300720c */ /* 0x000fe40003f46270 */
[----:B------:R-:W-:Y:S02]  /*60e0*/  LEA.HI.X R3, R5, R4, R3, 0x1, P3 ;  /* 0x0000000405037211 */ /* 0x000fe400018f0c03 */
[----:B------:R-:W-:-:S02]  /*60f0*/  IADD3 R68, P3, R68, -0x100, RZ ;  /* 0xffffff0044447810 */ /* 0x000fc40007f7e0ff */
[----:B------:R-:W-:Y:S01]  /*6100*/  IADD3 R70, P4, R70, -0x100, RZ ;  /* 0xffffff0046467810 */ /* 0x000fe20007f9e0ff */
[----:B------:R0:W-:Y:S01]  /*6110*/  @!P0 STG.E.U16 desc[UR10][R2.64], R27 ;  /* 0x0000001b02008986 */ /* 0x0001e2000c10150a */
[----:B------:R-:W-:Y:S02]  /*6120*/  ISETP.GT.AND P0, PT, R91, 0x1, PT ;  /* 0x000000015b00780c */ /* 0x000fe40003f04270 */
[----:B------:R-:W-:Y:S01]  /*6130*/  IADD3.X R69, R69, -0x1, RZ, P3, !PT ;  /* 0xffffffff45457810 */ /* 0x000fe20001ffe4ff */
[----:B------:R0:W-:Y:S01]  /*6140*/  @!P1 STG.E.U16 desc[UR10][R2.64+0x40], R29 ;  /* 0x0000401d02009986 */ /* 0x0001e2000c10150a */
[----:B------:R-:W-:Y:S02]  /*6150*/  IADD3 R72, P1, R72, -0x200, RZ ;  /* 0xfffffe0048487810 */ /* 0x000fe40007f3e0ff */
[----:B------:R-:W-:Y:S01]  /*6160*/  IADD3.X R71, R71, -0x1, RZ, P4, !PT ;  /* 0xffffffff47477810 */ /* 0x000fe200027fe4ff */
[----:B------:R0:W-:Y:S01]  /*6170*/  @!P2 STG.E.U16 desc[UR10][R2.64+0x80], R31 ;  /* 0x0000801f0200a986 */ /* 0x0001e2000c10150a */
[----:B------:R-:W-:-:S02]  /*6180*/  IADD3 R66, P2, R66, -0x100, RZ ;  /* 0xffffff0042427810 */ /* 0x000fc40007f5e0ff */
[----:B------:R-:W-:Y:S02]  /*6190*/  IADD3.X R73, R73, -0x1, RZ, P1, !PT ;  /* 0xffffffff49497810 */ /* 0x000fe40000ffe4ff */
[----:B------:R-:W-:Y:S01]  /*61a0*/  IADD3.X R67, R67, -0x1, RZ, P2, !PT ;  /* 0xffffffff43437810 */ /* 0x000fe200017fe4ff */
[----:B------:R-:W-:Y:S08]  /*61b0*/  @P0 BRA `(.L_x_17686) ;  /* 0xffffffa800300947 */ /* 0x000ff0000383ffff */
.L_x_17644:
[----:B------:R-:W-:Y:S02]  /*61c0*/  ULDC.64 UR4, c[0x0][0x3d8] ;  /* 0x0000f60000047ab9 */ /* 0x000fe40000000a00 */
[----:B------:R-:W-:-:S04]  /*61d0*/  ISETP.NE.U32.AND P0, PT, RZ, UR4, PT ;  /* 0x00000004ff007c0c */ /* 0x000fc8000bf05070 */
[----:B------:R-:W-:-:S13]  /*61e0*/  ISETP.NE.AND.EX P0, PT, RZ, UR5, PT, P0 ;  /* 0x00000005ff007c0c */ /* 0x000fda000bf05300 */
[----:B------:R-:W-:Y:S05]  /*61f0*/  @!P0 BRA `(.L_x_17687) ;  /* 0x00000000005c8947 */ /* 0x000fea0003800000 */
[----:B------:R-:W2:Y:S01]  /*6200*/  SHFL.DOWN P0, R0, R63, 0x1, 0x1f ;  /* 0x08201f003f007f89 */ /* 0x000ea20000000000 */
[----:B------:R-:W-:Y:S01]  /*6210*/  BSSY B0, `(.L_x_17687) ;  /* 0x0000015000007945 */ /* 0x000fe20003800000 */
[----:B------:R-:W3:Y:S01]  /*6220*/  S2R R4, SR_LANEID ;  /* 0x0000000000047919 */ /* 0x000ee20000000000 */
[----:B------:R-:W4:Y:S01]  /*6230*/  S2R R6, SR_TID.X ;  /* 0x0000000000067919 */ /* 0x000f220000002100 */
[----:B--2---:R-:W-:-:S05]  /*6240*/  @P0 FADD R0, R0, R63 ;  /* 0x0000003f00000221 */ /* 0x004fca0000000000 */
[----:B0-----:R-:W0:Y:S01]  /*6250*/  SHFL.DOWN P0, R3, R0, 0x2, 0x1f ;  /* 0x08401f0000037f89 */ /* 0x001e220000000000 */
[----:B---3--:R-:W-:-:S13]  /*6260*/  ISETP.NE.AND P1, PT, R4, RZ, PT ;  /* 0x000000ff0400720c */ /* 0x008fda0003f25270 */
        /* <DEDUP_REMOVED lines=14> */
[----:B------:R2:W-:Y:S02]  /*6350*/  REDG.E.ADD.F32.FTZ.RN.STRONG.GPU desc[UR10][R20.64], R4 ;  /* 0x00000004140079a6 */ /* 0x0005e4000c10f38a */
.L_x_17688:
[----:B------:R-:W-:Y:S05]  /*6360*/  BSYNC B0 ;  /* 0x0000000000007941 */ /* 0x000fea0003800000 */
.L_x_17687:
[----:B------:R-:W-:Y:S01]  /*6370*/  ULDC.64 UR4, c[0x0][0x3f8] ;  /* 0x0000fe0000047ab9 */ /* 0x000fe20000000a00 */
[----:B------:R-:W-:Y:S01]  /*6380*/  BSSY B0, `(.L_x_17689) ;  /* 0x000001d000007945 */ /* 0x000fe20003800000 */
[----:B------:R-:W-:-:S04]  /*6390*/  ISETP.NE.U32.AND P0, PT, RZ, UR4, PT ;  /* 0x00000004ff007c0c */ /* 0x000fc8000bf05070 */
[----:B------:R-:W-:-:S13]  /*63a0*/  ISETP.NE.AND.EX P0, PT, RZ, UR5, PT, P0 ;  /* 0x00000005ff007c0c */ /* 0x000fda000bf05300 */
[----:B------:R-:W-:Y:S05]  /*63b0*/  @!P0 BRA `(.L_x_17690) ;  /* 0x0000000000608947 */ /* 0x000fea0003800000 */
[----:B------:R-:W-:Y:S06]  /*63c0*/  BAR.SYNC.DEFER_BLOCKING 0x0 ;  /* 0x0000000000007b1d */ /* 0x000fec0000010000 */
[----:B0-----:R-:W0:Y:S01]  /*63d0*/  SHFL.DOWN P0, R3, R64, 0x1, 0x1f ;  /* 0x08201f0040037f89 */ /* 0x001e220000000000 */
[----:B--2---:R-:W2:Y:S01]  /*63e0*/  S2R R4, SR_LANEID ;  /* 0x0000000000047919 */ /* 0x004ea20000000000 */
        /* <DEDUP_REMOVED lines=21> */
.L_x_17690:
[----:B------:R-:W3:Y:S02]  /*6540*/  S2R R13, SR_TID.X ;  /* 0x00000000000d7919 */ /* 0x000ee40000002100 */
.L_x_17691:
[----:B------:R-:W-:Y:S05]  /*6550*/  BSYNC B0 ;  /* 0x0000000000007941 */ /* 0x000fea0003800000 */
.L_x_17689:
[----:B------:R-:W-:Y:S02]  /*6560*/  ULDC UR16, c[0x0][0x21c] ;  /* 0x0000870000107ab9 */ /* 0x000fe40000000800 */
[----:B---3--:R-:W-:-:S13]  /*6570*/  ISETP.GE.AND P0, PT, R13, UR16, PT ;  /* 0x000000100d007c0c */ /* 0x008fda000bf06270 */
[----:B------:R-:W-:Y:S05]  /*6580*/  @P0 EXIT ;  /* 0x000000000000094d */ /* 0x000fea0003800000 */
[----:B------:R-:W3:Y:S01]  /*6590*/  S2UR UR5, SR_CgaCtaId ;  /* 0x00000000000579c3 */ /* 0x000ee20000008800 */
[----:B------:R-:W-:Y:S01]  /*65a0*/  ULDC.64 UR6, c[0x0][0x358] ;  /* 0x0000d60000067ab9 */ /* 0x000fe20000000a00 */
[----:B------:R-:W-:Y:S01]  /*65b0*/  ULDC.64 UR8, c[0x0][0x338] ;  /* 0x0000ce0000087ab9 */ /* 0x000fe20000000a00 */
[C---:B0-----:R-:W-:Y:S01]  /*65c0*/  IMAD R3, R59.reuse, UR6, RZ ;  /* 0x000000063b037c24 */ /* 0x041fe2000f8e02ff */
[----:B------:R-:W-:Y:S01]  /*65d0*/  BSSY B0, `(.L_x_17692) ;  /* 0x000002a000007945 */ /* 0x000fe20003800000 */
[----:B------:R-:W-:Y:S01]  /*65e0*/  IMAD R59, R59, UR8, RZ ;  /* 0x000000083b3b7c24 */ /* 0x000fe2000f8e02ff */
[----:B------:R-:W-:Y:S01]  /*65f0*/  UMOV UR4, 0x400 ;  /* 0x0000040000047882 */ /* 0x000fe20000000000 */
[C---:B----4-:R-:W-:Y:S01]  /*6600*/  IMAD.WIDE.U32 R6, R58.reuse, UR6, RZ ;  /* 0x000000063a067c25 */ /* 0x050fe2000f8e00ff */
[----:B------:R-:W-:Y:S01]  /*6610*/  ULDC.64 UR12, c[0x0][0x360] ;  /* 0x0000d800000c7ab9 */ /* 0x000fe20000000a00 */
[----:B------:R-:W-:Y:S02]  /*6620*/  ULDC.64 UR14, c[0x0][0x3c8] ;  /* 0x0000f200000e7ab9 */ /* 0x000fe40000000a00 */
[C---:B------:R-:W-:Y:S01]  /*6630*/  IMAD R3, R58.reuse, UR7, R3 ;  /* 0x000000073a037c24 */ /* 0x040fe2000f8e0203 */
[----:B------:R-:W-:Y:S01]  /*6640*/  ULDC.64 UR6, c[0x0][0x340] ;  /* 0x0000d00000067ab9 */ /* 0x000fe20000000a00 */
[----:B------:R-:W-:-:S02]  /*6650*/  IMAD R19, R58, UR9, R59 ;  /* 0x000000093a137c24 */ /* 0x000fc4000f8e023b */
[----:B------:R-:W-:Y:S01]  /*6660*/  IMAD.WIDE.U32 R58, R58, UR8, RZ ;  /* 0x000000083a3a7c25 */ /* 0x000fe2000f8e00ff */
[----:B--2---:R-:W-:Y:S01]  /*6670*/  IADD3 R21, R7, R3, RZ ;  /* 0x0000000307157210 */ /* 0x004fe20007ffe0ff */
[----:B------:R-:W-:-:S03]  /*6680*/  ULDC.64 UR8, c[0x0][0x3c0] ;  /* 0x0000f00000087ab9 */ /* 0x000fc60000000a00 */
[----:B------:R-:W-:Y:S01]  /*6690*/  IADD3 R19, R59, R19, RZ ;  /* 0x000000133b137210 */ /* 0x000fe20007ffe0ff */
[----:B---3--:R-:W-:-:S03]  /*66a0*/  ULEA UR4, UR5, UR4, 0x18 ;  /* 0x0000000405047291 */ /* 0x008fc6000f8ec03f */
[----:B------:R-:W-:-:S09]  /*66b0*/  ULDC UR5, c[0x0][0x0] ;  /* 0x0000000000057ab9 */ /* 0x000fd20000000800 */
.L_x_17693:
        /* <DEDUP_REMOVED lines=28> */
.L_x_17692:
[----:B------:R-:W-:Y:S05]  /*6880*/  EXIT ;  /* 0x000000000000794d */ /* 0x000fea0003800000 */
.L_x_17694:
        /* <DEDUP_REMOVED lines=15> */
.L_x_19033:


//--------------------- .text._Z25selective_scan_bwd_kernelI32Selective_Scan_bwd_kernel_traitsILi32ELi4ELb0ELb0ELb1ELb1ELb0EN3c104HalfENS1_7complexIfEEEEv12SSMParamsBwd --------------------------
	.section	.text._Z25selective_scan_bwd_kernelI32Selective_Scan_bwd_kernel_traitsILi32ELi4ELb0ELb0ELb1ELb1ELb0EN3c104HalfENS1_7complexIfEEEEv12SSMParamsBwd,"ax",@progbits
	.align	128
        .global         _Z25selective_scan_bwd_kernelI32Selective_Scan_bwd_kernel_traitsILi32ELi4ELb0ELb0ELb1ELb1ELb0EN3c104HalfENS1_7complexIfEEEEv12SSMParamsBwd
        .type           _Z25selective_scan_bwd_kernelI32Selective_Scan_bwd_kernel_traitsILi32ELi4ELb0ELb0ELb1ELb1ELb0EN3c104HalfENS1_7complexIfEEEEv12SSMParamsBwd,@function
        .size           _Z25selective_scan_bwd_kernelI32Selective_Scan_bwd_kernel_traitsILi32ELi4ELb0ELb0ELb1ELb1ELb0EN3c104HalfENS1_7complexIfEEEEv12SSMParamsBwd,(.L_x_19034 - _Z25selective_scan_bwd_kernelI32Selective_Scan_bwd_kernel_traitsILi32ELi4ELb0ELb0ELb1ELb1ELb0EN3c104HalfENS1_7complexIfEEEEv12SSMParamsBwd)
        .other          _Z25selective_scan_bwd_kernelI32Selective_Scan_bwd_kernel_traitsILi32ELi4ELb0ELb0ELb1ELb1ELb0EN3c104HalfENS1_7complexIfEEEEv12SSMParamsBwd,@"STO_CUDA_ENTRY STV_DEFAULT"
_Z25selective_scan_bwd_kernelI32Selective_Scan_bwd_kernel_traitsILi32ELi4ELb0ELb0ELb1ELb1ELb0EN3c104HalfENS1_7complexIfEEEEv12SSMParamsBwd:
.text._Z25selective_scan_bwd_kernelI32Selective_Scan_bwd_kernel_traitsILi32ELi4ELb0ELb0ELb1ELb1ELb0EN3c104HalfENS1_7complexIfEEEEv12SSMParamsBwd:
        /* <DEDUP_REMOVED lines=124> */
[----:B------:R-:W-:Y:S01]  /*07c0*/  HFMA2.MMA R59, -RZ, RZ, 0, 0 ;  /* 0x00000000ff3b7435 */ /* 0x000fe200000001ff */
[----:B--2---:R-:W-:Y:S01]  /*07d0*/  @P0 IMAD.WIDE R100, R3, 0x10, R100 ;  /* 0x0000001003640825 */ /* 0x004fe200078e0264 */
[----:B------:R-:W-:-:S02]  /*07e0*/  LEA.HI.X R93, R93, R25, R6, 0x1, P1 ;  /* 0x000000195d5d7211 */ /* 0x000fc400008f0c06 */
        /* <DEDUP_REMOVED lines=46> */
.L_x_17740:
[----:B------:R-:W-:Y:S01]  /*0ad0*/  ULDC UR5, c[0x0][0x224] ;  /* 0x0000890000057ab9 */ /* 0x000fe20000000800 */
[C---:B------:R-:W-:Y:S01]  /*0ae0*/  LOP3.LUT R4, R46.reuse, 0x20, RZ, 0xfc, !PT ;  /* 0x000000202e047812 */ /* 0x040fe200078efcff */
[C---:B0-----:R-:W-:Y:S01]  /*0af0*/  IMAD.WIDE R2, R46.reuse, 0x2, R54 ;  /* 0x000000022e027825 */ /* 0x041fe200078e0236 */
[----:B------:R-:W-:Y:S01]  /*0b00*/  MOV R116, UR5 ;  /* 0x0000000500747c02 */ /* 0x000fe20008000f00 */
[----:B------:R-:W-:Y:S01]  /*0b10*/  ULDC UR5, c[0x0][0x218] ;  /* 0x0000860000057ab9 */ /* 0x000fe20000000800 */
[----:B------:R-:W-:Y:S02]  /*0b20*/  LOP3.LUT R12, R46, 0x40, RZ, 0xfc, !PT ;  /* 0x000000402e0c7812 */ /* 0x000fe400078efcff */
        /* <DEDUP_REMOVED lines=18> */
[----:B------:R-:W-:Y:S02]  /*0c50*/  ISETP.GE.AND P2, PT, R12, R127, PT ;  /* 0x0000007f0c00720c */ /* 0x000fe40003f46270 */
[----:B------:R-:W-:Y:S02]  /*0c60*/  LEA R12, R48, R57, 0x3 ;  /* 0x00000039300c7211 */ /* 0x000fe400078e18ff */
[-C--:B------:R-:W-:Y:S02]  /*0c70*/  ISETP.GE.AND P1, PT, R4, R127.reuse, PT ;  /* 0x0000007f0400720c */ /* 0x080fe40003f26270 */
[-C--:B------:R-:W-:Y:S02]  /*0c80*/  ISETP.GE.AND P0, PT, R46, R127.reuse, PT ;  /* 0x0000007f2e00720c */ /* 0x080fe40003f06270 */
[----:B------:R-:W-:Y:S02]  /*0c90*/  ISETP.GE.AND P3, PT, R14, R127, PT ;  /* 0x0000007f0e00720c */ /* 0x000fe40003f66270 */
[----:B------:R-:W-:-:S02]  /*0ca0*/  PRMT R14, RZ, 0x7610, R14 ;  /* 0x00007610ff0e7816 */ /* 0x000fc4000000000e */
[----:B------:R-:W-:Y:S02]  /*0cb0*/  PRMT R16, RZ, 0x7610, R16 ;  /* 0x00007610ff107816 */ /* 0x000fe40000000010 */
[----:B------:R-:W-:Y:S02]  /*0cc0*/  PRMT R18, RZ, 0x7610, R18 ;  /* 0x00007610ff127816 */ /* 0x000fe40000000012 */
[----:B------:R-:W-:Y:S01]  /*0cd0*/  PRMT R20, RZ, 0x7610, R20 ;  /* 0x00007610ff147816 */ /* 0x000fe20000000014 */
[----:B------:R-:W-:-:S04]  /*0ce0*/  @!P1 IMAD.WIDE R4, R46, 0x2, R92 ;  /* 0x000000022e049825 */ /* 0x000fc800078e025c */
[----:B0-----:R-:W-:Y:S01]  /*0cf0*/  @!P0 IMAD.WIDE R2, R46, 0x2, R92 ;  /* 0x000000022e028825 */ /* 0x001fe200078e025c */
[----:B--2---:R0:W-:Y:S04]  /*0d00*/  STS.U16 [R11], R0 ;  /* 0x000000000b007388 */ /* 0x0041e80000000400 */
[----:B---3--:R1:W-:Y:S04]  /*0d10*/  STS.U16 [R11+0x40], R6 ;  /* 0x000040060b007388 */ /* 0x0083e80000000400 */
[----:B----4-:R2:W-:Y:S01]  /*0d20*/  STS.U16 [R11+0x80], R8 ;  /* 0x000080080b007388 */ /* 0x0105e20000000400 */
[----:B------:R-:W-:Y:S01]  /*0d30*/  PRMT R22, RZ, 0x7610, R22 ;  /* 0x00007610ff167816 */ /* 0x000fe20000000016 */
[----:B0-----:R-:W0:Y:S02]  /*0d40*/  LDC R0, c[0x0][0x21c] ;  /* 0x00008700ff007b82 */ /* 0x001e240000000800 */
[----:B------:R3:W-:Y:S01]  /*0d50*/  STS.U16 [R11+0xc0], R10 ;  /* 0x0000c00a0b007388 */ /* 0x0007e20000000400 */
[----:B------:R-:W-:-:S03]  /*0d60*/  NOP ;  /* 0x0000000000007918 */ /* 0x000fc60000000000 */
[----:B------:R-:W-:Y:S01]  /*0d70*/  LDS.64 R90, [R12] ;  /* 0x000000000c5a7984 */ /* 0x000fe20000000a00 */
[C-C-:B-1----:R-:W-:Y:S01]  /*0d80*/  @!P2 IMAD.WIDE R6, R46.reuse, 0x2, R92.reuse ;  /* 0x000000022e06a825 */ /* 0x142fe200078e025c */
[----:B------:R-:W-:Y:S03]  /*0d90*/  BAR.SYNC.DEFER_BLOCKING 0x0 ;  /* 0x0000000000007b1d */ /* 0x000fe60000010000 */
[----:B--2---:R-:W-:-:S03]  /*0da0*/  @!P3 IMAD.WIDE R8, R46, 0x2, R92 ;  /* 0x000000022e08b825 */ /* 0x004fc600078e025c */
[----:B------:R1:W2:Y:S04]  /*0db0*/  @!P0 LDG.E.U16 R14, desc[UR10][R2.64] ;  /* 0x0000000a020e8981 */ /* 0x0002a8000c1e1500 */
[----:B------:R4:W2:Y:S04]  /*0dc0*/  @!P1 LDG.E.U16 R16, desc[UR10][R4.64+0x40] ;  /* 0x0000400a04109981 */ /* 0x0008a8000c1e1500 */
[----:B------:R-:W2:Y:S04]  /*0dd0*/  @!P2 LDG.E.U16 R18, desc[UR10][R6.64+0x80] ;  /* 0x0000800a0612a981 */ /* 0x000ea8000c1e1500 */
[----:B------:R-:W2:Y:S01]  /*0de0*/  @!P3 LDG.E.U16 R20, desc[UR10][R8.64+0xc0] ;  /* 0x0000c00a0814b981 */ /* 0x000ea2000c1e1500 */
[----:B-1----:R-:W-:-:S02]  /*0df0*/  MOV R2, R52 ;  /* 0x0000003400027202 */ /* 0x002fc40000000f00 */
[----:B------:R-:W-:Y:S02]  /*0e00*/  MOV R3, R51 ;  /* 0x0000003300037202 */ /* 0x000fe40000000f00 */
[----:B---3--:R-:W-:Y:S02]  /*0e10*/  PRMT R10, RZ, 0x7610, R10 ;  /* 0x00007610ff0a7816 */ /* 0x008fe4000000000a */
[----:B------:R-:W-:Y:S01]  /*0e20*/  PRMT R24, RZ, 0x7610, R24 ;  /* 0x00007610ff187816 */ /* 0x000fe20000000018 */
[----:B----4-:R-:W-:Y:S01]  /*0e30*/  IMAD.WIDE R4, R46, 0x2, R2 ;  /* 0x000000022e047825 */ /* 0x010fe200078e0202 */
[----:B------:R-:W-:Y:S01]  /*0e40*/  PRMT R26, RZ, 0x7610, R26 ;  /* 0x00007610ff1a7816 */ /* 0x000fe2000000001a */
[----:B--2---:R-:W-:Y:S04]  /*0e50*/  STS.U16 [R11], R14 ;  /* 0x0000000e0b007388 */ /* 0x004fe80000000400 */
        /* <DEDUP_REMOVED lines=11> */
[----:B------:R-:W-:Y:S01]  /*0f10*/  BSSY B0, `(.L_x_17696) ;  /* 0x0000039000007945 */ /* 0x000fe20003800000 */
[----:B------:R-:W-:-:S02]  /*0f20*/  HADD2.F32 R9, -RZ, R14.H1_H1 ;  /* 0x3000000eff097230 */ /* 0x000fc40000004100 */
[----:B------:R-:W-:Y:S02]  /*0f30*/  HADD2.F32 R13, -RZ, R15.H0_H0 ;  /* 0x2000000fff0d7230 */ /* 0x000fe40000004100 */
[--C-:B-----5:R-:W-:Y:S01]  /*0f40*/  FADD.FTZ R30, R7, R112.reuse ;  /* 0x00000070071e7221 */ /* 0x120fe20000010000 */
[--C-:B------:R-:W-:Y:S02]  /*0f50*/  HADD2.F32 R6, -RZ, R90.reuse.H1_H1 ;  /* 0x3000005aff067230 */ /* 0x100fe40000004100 */
[----:B------:R-:W-:Y:S01]  /*0f60*/  FADD.FTZ R28, R9, R112 ;  /* 0x00000070091c7221 */ /* 0x000fe20000010000 */
[----:B------:R-:W-:Y:S01]  /*0f70*/  HADD2.F32 R8, -RZ, R91.H0_H0 ;  /* 0x2000005bff087230 */ /* 0x000fe20000004100 */
[----:B------:R-:W-:Y:S01]  /*0f80*/  FSETP.GTU.FTZ.AND P2, PT, R30, 20, PT ;  /* 0x41a000001e00780b */ /* 0x000fe20003f5c000 */
[----:B0-----:R-:W-:Y:S02]  /*0f90*/  HADD2.F32 R5, -RZ, R15.H1_H1 ;  /* 0x3000000fff057230 */ /* 0x001fe40000004100 */
[----:B------:R-:W-:Y:S01]  /*0fa0*/  FSETP.GTU.FTZ.AND P3, PT, R28, 20, PT ;  /* 0x41a000001c00780b */ /* 0x000fe20003f7c000 */
[----:B------:R-:W-:Y:S01]  /*0fb0*/  HADD2.F32 R4, -RZ, R90.H0_H0 ;  /* 0x2000005aff047230 */ /* 0x000fe20000004100 */
[----:B--2---:R-:W-:Y:S04]  /*0fc0*/  STS.U16 [R11], R10 ;  /* 0x0000000a0b007388 */ /* 0x004fe80000000400 */
[----:B---3--:R-:W-:Y:S04]  /*0fd0*/  STS.U16 [R11+0x40], R22 ;  /* 0x000040160b007388 */ /* 0x008fe80000000400 */
[----:B----4-:R0:W-:Y:S04]  /*0fe0*/  STS.U16 [R11+0x80], R24 ;  /* 0x000080180b007388 */ /* 0x0101e80000000400 */
[----:B------:R1:W-:Y:S01]  /*0ff0*/  STS.U16 [R11+0xc0], R26 ;  /* 0x0000c01a0b007388 */ /* 0x0003e20000000400 */
[----:B------:R-:W-:-:S03]  /*1000*/  NOP ;  /* 0x0000000000007918 */ /* 0x000fc60000000000 */
[----:B------:R-:W2:Y:S01]  /*1010*/  LDS.64 R2, [R12] ;  /* 0x000000000c027984 */ /* 0x000ea20000000a00 */
[--C-:B0-----:R-:W-:Y:S01]  /*1020*/  FADD.FTZ R24, R5, R112.reuse ;  /* 0x0000007005187221 */ /* 0x101fe20000010000 */
[----:B-1----:R-:W-:-:S04]  /*1030*/  FADD.FTZ R26, R13, R112 ;  /* 0x000000700d1a7221 */ /* 0x002fc80000010000 */
[----:B------:R-:W-:Y:S02]  /*1040*/  FSETP.GTU.FTZ.AND P1, PT, R24, 20, PT ;  /* 0x41a000001800780b */ /* 0x000fe40003f3c000 */
[----:B------:R-:W-:Y:S01]  /*1050*/  FSETP.GTU.FTZ.AND P0, PT, R26, 20, PT ;  /* 0x41a000001a00780b */ /* 0x000fe20003f1c000 */
[--C-:B--2---:R-:W-:Y:S02]  /*1060*/  HADD2.F32 R23, -RZ, R2.reuse.H0_H0 ;  /* 0x20000002ff177230 */ /* 0x104fe40000004100 */
[----:B------:R-:W-:Y:S02]  /*1070*/  HADD2.F32 R22, -RZ, R2.H1_H1 ;  /* 0x30000002ff167230 */ /* 0x000fe40000004100 */
        /* <DEDUP_REMOVED lines=34> */
.L_x_17697:
[----:B------:R-:W-:Y:S05]  /*12a0*/  BSYNC B0 ;  /* 0x0000000000007941 */ /* 0x000fea0003800000 */
.L_x_17696:
        /* <DEDUP_REMOVED lines=33> */
.L_x_17699:
[----:B------:R-:W-:Y:S05]  /*14c0*/  BSYNC B0 ;  /* 0x0000000000007941 */ /* 0x000fea0003800000 */
.L_x_17698:
        /* <DEDUP_REMOVED lines=33> */
.L_x_17701:
[----:B------:R-:W-:Y:S05]  /*16e0*/  BSYNC B0 ;  /* 0x0000000000007941 */ /* 0x000fea0003800000 */
.L_x_17700:
        /* <DEDUP_REMOVED lines=33> */
.L_x_17703:
[----:B------:R-:W-:Y:S05]  /*1900*/  BSYNC B0 ;  /* 0x0000000000007941 */ /* 0x000fea0003800000 */
.L_x_17702:
[----:B------:R-:W-:Y:S01]  /*1910*/  ISETP.GE.AND P0, PT, R0, 0x1, PT ;  /* 0x000000010000780c */ /* 0x000fe20003f06270 */
[----:B------:R-:W-:Y:S01]  /*1920*/  FFMA.FTZ R6, R22, R6, R7 ;  /* 0x0000000616067223 */ /* 0x000fe20000010007 */
[----:B------:R-:W-:Y:S01]  /*1930*/  HADD2.F32 R20, -RZ, R3.H1_H1 ;  /* 0x30000003ff147230 */ /* 0x000fe20000004100 */
[----:B------:R-:W-:Y:S01]  /*1940*/  BAR.SYNC.DEFER_BLOCKING 0x0 ;  /* 0x0000000000007b1d */ /* 0x000fe20000010000 */
[----:B------:R-:W-:Y:S02]  /*1950*/  HADD2.F32 R110, -RZ, R91.H1_H1 ;  /* 0x3000005bff6e7230 */ /* 0x000fe40000004100 */
[----:B------:R-:W-:Y:S01]  /*1960*/  FFMA.FTZ R3, R21, R8, R6 ;  /* 0x0000000815037223 */ /* 0x000fe20000010006 */
[----:B------:R-:W-:Y:S02]  /*1970*/  CS2R R18, SRZ ;  /* 0x0000000000127805 */ /* 0x000fe4000001ff00 */
[----:B------:R-:W-:Y:S01]  /*1980*/  CS2R R16, SRZ ;  /* 0x0000000000107805 */ /* 0x000fe2000001ff00 */
[-C--:B------:R-:W-:Y:S01]  /*1990*/  FMUL.FTZ R15, R23, R113.reuse ;  /* 0x00000071170f7220 */ /* 0x080fe20000410000 */
[----:B------:R-:W-:Y:S01]  /*19a0*/  FFMA.FTZ R110, R20, R110, R3 ;  /* 0x0000006e146e7223 */ /* 0x000fe20000010003 */
[-C--:B------:R-:W-:Y:S01]  /*19b0*/  FMUL.FTZ R14, R22, R113.reuse ;  /* 0x00000071160e7220 */ /* 0x080fe20000410000 */
[-C--:B------:R-:W-:Y:S01]  /*19c0*/  FMUL.FTZ R13, R21, R113.reuse ;  /* 0x00000071150d7220 */ /* 0x080fe20000410000 */
[----:B------:R-:W-:Y:S01]  /*19d0*/  FMUL.FTZ R12, R20, R113 ;  /* 0x00000071140c7220 */ /* 0x000fe20000410000 */
[----:B------:R-:W-:Y:S06]  /*19e0*/  @!P0 BRA `(.L_x_17704) ;  /* 0x0000003800408947 */ /* 0x000fec0003800000 */
        /* <DEDUP_REMOVED lines=12> */
[----:B------:R-:W-:Y:S01]  /*1ab0*/  HFMA2.MMA R9, -RZ, RZ, 0, 0 ;  /* 0x00000000ff097435 */ /* 0x000fe200000001ff */
[----:B------:R-:W-:-:S02]  /*1ac0*/  CS2R R18, SRZ ;  /* 0x0000000000127805 */ /* 0x000fc4000001ff00 */
[----:B------:R-:W-:Y:S01]  /*1ad0*/  CS2R R16, SRZ ;  /* 0x0000000000107805 */ /* 0x000fe2000001ff00 */
[----:B------:R-:W-:Y:S01]  /*1ae0*/  UIADD3 UR7, UR7, UR8, URZ ;  /* 0x0000000807077290 */ /* 0x000fe2000fffe03f */
[----:B------:R-:W2:Y:S01]  /*1af0*/  LDC R8, c[0x0][0x218] ;  /* 0x00008600ff087b82 */ /* 0x000ea20000000800 */
[----:B------:R-:W-:Y:S01]  /*1b00*/  UMOV UR5, URZ ;  /* 0x0000003f00057c82 */ /* 0x000fe20008000000 */
[----:B------:R-:W-:Y:S01]  /*1b10*/  ULDC.64 UR8, c[0x0][0x248] ;  /* 0x0000920000087ab9 */ /* 0x000fe20000000a00 */
[----:B------:R-:W-:Y:S01]  /*1b20*/  ULDC UR21, c[0x0][0x21c] ;  /* 0x0000870000157ab9 */ /* 0x000fe20000000800 */
[----:B------:R-:W-:Y:S01]  /*1b30*/  IMAD.WIDE.U32 R72, R115, UR8, RZ ;  /* 0x0000000873487c25 */ /* 0x000fe2000f8e00ff */
[----:B------:R-:W-:Y:S01]  /*1b40*/  ULDC.64 UR22, c[0x0][0x370] ;  /* 0x0000dc0000167ab9 */ /* 0x000fe20000000a00 */
[----:B------:R-:W-:Y:S01]  /*1b50*/  ULDC.64 UR18, c[0x0][0x380] ;  /* 0x0000e00000127ab9 */ /* 0x000fe20000000a00 */
[----:B------:R-:W-:Y:S01]  /*1b60*/  ULDC.64 UR12, c[0x0][0x250] ;  /* 0x00009400000c7ab9 */ /* 0x000fe20000000a00 */
[-C--:B0-----:R-:W-:Y:S01]  /*1b70*/  IMAD R0, R11, R4.reuse, RZ ;  /* 0x000000040b007224 */ /* 0x081fe200078e02ff */
[----:B------:R-:W0:Y:S01]  /*1b80*/  LDC.64 R70, c[0x0][0x368] ;  /* 0x0000da00ff467b82 */ /* 0x000e220000000a00 */
[----:B------:R-:W-:Y:S01]  /*1b90*/  IMAD.WIDE.U32 R2, R111, R4, UR6 ;  /* 0x000000066f027e25 */ /* 0x000fe2000f8e0004 */
[----:B------:R-:W-:Y:S01]  /*1ba0*/  ULDC.64 UR6, c[0x0][0x230] ;  /* 0x00008c0000067ab9 */ /* 0x000fe20000000a00 */
[----:B------:R-:W-:-:S02]  /*1bb0*/  ULDC.64 UR16, c[0x0][0x270] ;  /* 0x00009c0000107ab9 */ /* 0x000fc40000000a00 */
[----:B------:R-:W-:Y:S01]  /*1bc0*/  IMAD R5, R111, R5, R0 ;  /* 0x000000056f057224 */ /* 0x000fe200078e0200 */
[----:B-1----:R-:W-:Y:S02]  /*1bd0*/  LEA R4, P0, R2, R6, 0x3 ;  /* 0x0000000602047211 */ /* 0x002fe400078018ff */
[----:B------:R-:W1:Y:S01]  /*1be0*/  LDC.64 R68, c[0x0][0x3d0] ;  /* 0x0000f400ff447b82 */ /* 0x000e620000000a00 */
[----:B------:R-:W-:Y:S01]  /*1bf0*/  IMAD.WIDE.U32 R74, R115, UR6, RZ ;  /* 0x00000006734a7c25 */ /* 0x000fe2000f8e00ff */
[----:B------:R-:W-:-:S04]  /*1c00*/  IADD3 R0, R3, R5, RZ ;  /* 0x0000000503007210 */ /* 0x000fc80007ffe0ff */
[----:B------:R-:W-:Y:S02]  /*1c10*/  LEA.HI.X R5, R2, R7, R0, 0x3, P0 ;  /* 0x0000000702057211 */ /* 0x000fe400000f1c00 */
[----:B------:R-:W3:Y:S01]  /*1c20*/  LDC.64 R66, c[0x0][0x380] ;  /* 0x0000e000ff427b82 */ /* 0x000ee20000000a00 */
        /* <DEDUP_REMOVED lines=9> */
[----:B------:R-:W-:Y:S01]  /*1cc0*/  IMAD R5, R115, UR7, R0 ;  /* 0x0000000773057c24 */ /* 0x000fe2000f8e0200 */
[----:B------:R-:W0:Y:S01]  /*1cd0*/  LDC R116, c[0x0][0x224] ;  /* 0x00008900ff747b82 */ /* 0x000e220000000800 */
[C---:B------:R-:W-:Y:S02]  /*1ce0*/  IADD3 R84, P2, R2.reuse, -0x280, RZ ;  /* 0xfffffd8002547810 */ /* 0x040fe40007f5e0ff */
[C---:B------:R-:W-:Y:S02]  /*1cf0*/  IADD3 R82, P3, R2.reuse, -0x200, RZ ;  /* 0xfffffe0002527810 */ /* 0x040fe40007f7e0ff */
[C---:B------:R-:W-:Y:S02]  /*1d00*/  IADD3.X R85, R3.reuse, -0x1, RZ, P2, !PT ;  /* 0xffffffff03557810 */ /* 0x040fe400017fe4ff */
[----:B------:R-:W-:Y:S01]  /*1d10*/  IADD3.X R83, R3, -0x1, RZ, P3, !PT ;  /* 0xffffffff03537810 */ /* 0x000fe20001ffe4ff */
[----:B------:R-:W0:Y:S01]  /*1d20*/  LDC.64 R62, c[0x0][0x2d8] ;  /* 0x0000b600ff3e7b82 */ /* 0x000e220000000a00 */
[----:B------:R-:W-:-:S02]  /*1d30*/  IADD3 R88, P0, R2, -0x380, RZ ;  /* 0xfffffc8002587810 */ /* 0x000fc40007f1e0ff */
[C---:B------:R-:W-:Y:S02]  /*1d40*/  IADD3 R86, P1, R2.reuse, -0x300, RZ ;  /* 0xfffffd0002567810 */ /* 0x040fe40007f3e0ff */
[C---:B------:R-:W-:Y:S02]  /*1d50*/  IADD3 R80, P4, R2.reuse, -0x180, RZ ;  /* 0xfffffe8002507810 */ /* 0x040fe40007f9e0ff */
[C---:B------:R-:W-:Y:S02]  /*1d60*/  IADD3 R78, P5, R2.reuse, -0x100, RZ ;  /* 0xffffff00024e7810 */ /* 0x040fe40007fbe0ff */
[----:B------:R-:W-:Y:S01]  /*1d70*/  IADD3 R76, P6, R2, -0x80, RZ ;  /* 0xffffff80024c7810 */ /* 0x000fe20007fde0ff */
[----:B------:R-:W-:Y:S01]  /*1d80*/  IMAD R2, R114, UR8, RZ ;  /* 0x0000000872027c24 */ /* 0x000fe2000f8e02ff */
[-C--:B------:R-:W-:Y:S02]  /*1d90*/  ISETP.GE.AND P3, PT, R94, R127.reuse, PT ;  /* 0x0000007f5e00720c */ /* 0x080fe40003f66270 */
[----:B------:R-:W-:-:S02]  /*1da0*/  ISETP.GE.AND P2, PT, R36, R127, PT ;  /* 0x0000007f2400720c */ /* 0x000fc40003f46270 */
[C---:B------:R-:W-:Y:S02]  /*1db0*/  IADD3.X R89, R3.reuse, -0x1, RZ, P0, !PT ;  /* 0xffffffff03597810 */ /* 0x040fe400007fe4ff */
[C---:B------:R-:W-:Y:S02]  /*1dc0*/  IADD3.X R87, R3.reuse, -0x1, RZ, P1, !PT ;  /* 0xffffffff03577810 */ /* 0x040fe40000ffe4ff */
[C---:B------:R-:W-:Y:S02]  /*1dd0*/  IADD3.X R81, R3.reuse, -0x1, RZ, P4, !PT ;  /* 0xffffffff03517810 */ /* 0x040fe400027fe4ff */
[C---:B------:R-:W-:Y:S02]  /*1de0*/  IADD3.X R79, R3.reuse, -0x1, RZ, P5, !PT ;  /* 0xffffffff034f7810 */ /* 0x040fe40002ffe4ff */
[----:B------:R-:W-:Y:S01]  /*1df0*/  IADD3.X R77, R3, -0x1, RZ, P6, !PT ;  /* 0xffffffff034d7810 */ /* 0x000fe200037fe4ff */
[----:B------:R-:W-:Y:S01]  /*1e00*/  IMAD R3, R115, UR9, R2 ;  /* 0x0000000973037c24 */ /* 0x000fe2000f8e0202 */
[----:B------:R-:W-:Y:S01]  /*1e10*/  P2R R7, PR, RZ, 0x8 ;  /* 0x00000008ff077803 */ /* 0x000fe20000000000 */
[----:B------:R-:W-:Y:S01]  /*1e20*/  ULDC.64 UR8, c[0x0][0x238] ;  /* 0x00008e0000087ab9 */ /* 0x000fe20000000a00 */
[----:B------:R-:W-:-:S02]  /*1e30*/  P2R R6, PR, RZ, 0x4 ;  /* 0x00000004ff067803 */ /* 0x000fc40000000000 */
[-C--:B------:R-:W-:Y:S02]  /*1e40*/  ISETP.GE.AND P1, PT, R35, R127.reuse, PT ;  /* 0x0000007f2300720c */ /* 0x080fe40003f26270 */
[-C--:B------:R-:W-:Y:S02]  /*1e50*/  ISETP.GE.AND P3, PT, R34, R127.reuse, PT ;  /* 0x0000007f2200720c */ /* 0x080fe40003f66270 */
[----:B------:R-:W-:Y:S02]  /*1e60*/  ISETP.GE.AND P2, PT, R33, R127, PT ;  /* 0x0000007f2100720c */ /* 0x000fe40003f46270 */
[----:B------:R-:W-:Y:S02]  /*1e70*/  ISETP.GT.AND P0, PT, R27, 0x1, PT ;  /* 0x000000011b00780c */ /* 0x000fe40003f04270 */
[----:B------:R-:W-:Y:S02]  /*1e80*/  P2R R4, PR, RZ, 0x2 ;  /* 0x00000002ff047803 */ /* 0x000fe40000000000 */
[----:B------:R-:W-:-:S02]  /*1e90*/  P2R R2, PR, RZ, 0x8 ;  /* 0x00000008ff027803 */ /* 0x000fc40000000000 */
[----:B------:R-:W-:Y:S02]  /*1ea0*/  P2R R0, PR, RZ, 0x4 ;  /* 0x00000004ff007803 */ /* 0x000fe40000000000 */
[----:B------:R-:W-:Y:S02]  /*1eb0*/  ISETP.EQ.AND P0, PT, R47, RZ, P0 ;  /* 0x000000ff2f00720c */ /* 0x000fe40000702270 */
[----:B------:R-:W-:Y:S02]  /*1ec0*/  ISETP.GE.AND P1, PT, R32, R127, PT ;  /* 0x0000007f2000720c */ /* 0x000fe40003f26270 */
[----:B------:R-:W-:Y:S02]  /*1ed0*/  IADD3 R5, R75, R5, RZ ;  /* 0x000000054b057210 */ /* 0x000fe40007ffe0ff */
[----:B------:R-:W-:Y:S02]  /*1ee0*/  IADD3 R3, R73, R3, RZ ;  /* 0x0000000349037210 */ /* 0x000fe40007ffe0ff */
[----:B------:R-:W-:-:S02]  /*1ef0*/  ISETP.GE.AND P2, PT, R31, R127, PT ;  /* 0x0000007f1f00720c */ /* 0x000fc40003f46270 */
[----:B01234-:R-:W-:-:S13]  /*1f00*/  ISETP.GE.AND P3, PT, R29, R127, PT ;  /* 0x0000007f1d00720c */ /* 0x01ffda0003f66270 */
.L_x_17735:
[----:B------:R-:W-:Y:S01]  /*1f10*/  SHF.R.S32.HI R134, RZ, 0x1f, R9 ;  /* 0x0000001fff867819 */ /* 0x000fe20000011409 */
[----:B0-2---:R-:W-:Y:S01]  /*1f20*/  IMAD.WIDE.U32 R42, R9, UR16, R94 ;  /* 0x00000010092a7c25 */ /* 0x005fe2000f8e005e */
[----:B------:R-:W-:Y:S02]  /*1f30*/  P2R R108, PR, RZ, 0x8 ;  /* 0x00000008ff6c7803 */ /* 0x000fe40000000000 */
[----:B------:R-:W-:Y:S01]  /*1f40*/  ISETP.NE.AND P3, PT, R7, RZ, PT ;  /* 0x000000ff0700720c */ /* 0x000fe20003f65270 */
[C---:B------:R-:W-:Y:S01]  /*1f50*/  IMAD R40, R134.reuse, UR16, RZ ;  /* 0x0000001086287c24 */ /* 0x040fe2000f8e02ff */
[----:B------:R-:W-:Y:S01]  /*1f60*/  P2R R109, PR, RZ, 0x1 ;  /* 0x00000001ff6d7803 */ /* 0x000fe20000000000 */
        /* <DEDUP_REMOVED lines=11> */
[----:B------:R-:W-:Y:S02]  /*2020*/  MOV R42, R74 ;  /* 0x0000004a002a7202 */ /* 0x000fe40000000f00 */
[----:B------:R-:W-:-:S03]  /*2030*/  ISETP.NE.AND P5, PT, R0, RZ, PT ;  /* 0x000000ff0000720c */ /* 0x000fc60003fa5270 */
[----:B------:R-:W-:-:S05]  /*2040*/  IMAD.WIDE.U32 R42, R9, UR8, R42 ;  /* 0x00000008092a7c25 */ /* 0x000fca000f8e002a */
[----:B------:R-:W-:Y:S02]  /*2050*/  IADD3 R43, R43, R61, RZ ;  /* 0x0000003d2b2b7210 */ /* 0x000fe40007ffe0ff */
[----:B------:R-:W-:-:S04]  /*2060*/  LEA R60, P4, R42, R64, 0x3 ;  /* 0x000000402a3c7211 */ /* 0x000fc800078818ff */
[----:B------:R-:W-:Y:S02]  /*2070*/  LEA.HI.X R61, R42, R65, R43, 0x3, P4 ;  /* 0x000000412a3d7211 */ /* 0x000fe400020f1c2b */
[----:B------:R-:W-:Y:S02]  /*2080*/  MOV R42, R72 ;  /* 0x00000048002a7202 */ /* 0x000fe40000000f00 */
[----:B------:R-:W-:Y:S02]  /*2090*/  MOV R43, R3 ;  /* 0x00000003002b7202 */ /* 0x000fe40000000f00 */
[----:B------:R-:W2:Y:S01]  /*20a0*/  LDG.E.64 R60, desc[UR10][R60.64] ;  /* 0x0000000a3c3c7981 */ /* 0x000ea2000c1e1b00 */
[----:B------:R-:W-:Y:S01]  /*20b0*/  IMAD.WIDE.U32 R42, R9, UR12, R42 ;  /* 0x0000000c092a7c25 */ /* 0x000fe2000f8e002a */
[----:B------:R-:W-:-:S04]  /*20c0*/  PRMT R102, RZ, 0x7610, R102 ;  /* 0x00007610ff667816 */ /* 0x000fc80000000066 */
[----:B------:R-:W-:Y:S02]  /*20d0*/  IADD3 R43, R43, R103, RZ ;  /* 0x000000672b2b7210 */ /* 0x000fe40007ffe0ff */
[C---:B------:R-:W-:Y:S01]  /*20e0*/  LEA R104, P4, R42.reuse, R62, 0x3 ;  /* 0x0000003e2a687211 */ /* 0x040fe200078818ff */
[----:B------:R-:W3:Y:S01]  /*20f0*/  @!P3 LDG.E.U16 R102, desc[UR10][R40.64] ;  /* 0x0000000a2866b981 */ /* 0x000ee2000c1e1500 */
[----:B------:R-:W-:Y:S02]  /*2100*/  PRMT R106, RZ, 0x7610, R106 ;  /* 0x00007610ff6a7816 */ /* 0x000fe4000000006a */
[----:B------:R-:W-:Y:S02]  /*2110*/  LEA.HI.X R105, R42, R63, R43, 0x3, P4 ;  /* 0x0000003f2a697211 */ /* 0x000fe400020f1c2b */
[----:B------:R-:W-:Y:S02]  /*2120*/  ISETP.NE.AND P4, PT, R4, RZ, PT ;  /* 0x000000ff0400720c */ /* 0x000fe40003f85270 */
[----:B------:R-:W4:Y:S01]  /*2130*/  @!P0 LDG.E.U16 R106, desc[UR10][R40.64+0x40] ;  /* 0x0000400a286a8981 */ /* 0x000f22000c1e1500 */
[----:B------:R-:W-:-:S02]  /*2140*/  PRMT R107, RZ, 0x7610, R107 ;  /* 0x00007610ff6b7816 */ /* 0x000fc4000000006b */
[----:B------:R-:W-:Y:S01]  /*2150*/  ISETP.NE.AND P3, PT, R108, RZ, PT ;  /* 0x000000ff6c00720c */ /* 0x000fe20003f65270 */
[----:B------:R-:W5:Y:S01]  /*2160*/  LDG.E.64 R104, desc[UR10][R104.64] ;  /* 0x0000000a68687981 */ /* 0x000f62000c1e1b00 */
[----:B------:R-:W-:Y:S02]  /*2170*/  PRMT R108, RZ, 0x7610, R108 ;  /* 0x00007610ff6c7816 */ /* 0x000fe4000000006c */
[----:B------:R-:W-:-:S04]  /*2180*/  ISETP.NE.AND P0, PT, R109, RZ, PT ;  /* 0x000000ff6d00720c */ /* 0x000fc80003f05270 */
[----:B------:R-:W4:Y:S01]  /*2190*/  @!P4 LDG.E.U16 R107, desc[UR10][R40.64+0x80] ;  /* 0x0000800a286bc981 */ /* 0x000f22000c1e1500 */
[----:B------:R-:W-:Y:S02]  /*21a0*/  PRMT R109, RZ, 0x7610, R109 ;  /* 0x00007610ff6d7816 */ /* 0x000fe4000000006d */
[----:B------:R-:W-:Y:S01]  /*21b0*/  PRMT R117, RZ, 0x7610, R117 ;  /* 0x00007610ff757816 */ /* 0x000fe20000000075 */
[----:B------:R-:W4:Y:S01]  /*21c0*/  @!P6 LDG.E.U16 R108, desc[UR10][R40.64+0xc0] ;  /* 0x0000c00a286ce981 */ /* 0x000f22000c1e1500 */
[----:B------:R-:W-:-:S03]  /*21d0*/  PRMT R118, RZ, 0x7610, R118 ;  /* 0x00007610ff767816 */ /* 0x000fc60000000076 */
[----:B------:R-:W4:Y:S04]  /*21e0*/  @!P5 LDG.E.U16 R109, desc[UR10][R40.64+0x100] ;  /* 0x0001000a286dd981 */ /* 0x000f28000c1e1500 */
[----:B------:R-:W4:Y:S04]  /*21f0*/  @!P1 LDG.E.U16 R117, desc[UR10][R40.64+0x140] ;  /* 0x0001400a28759981 */ /* 0x000f28000c1e1500 */
[----:B------:R-:W4:Y:S01]  /*2200*/  @!P2 LDG.E.U16 R118, desc[UR10][R40.64+0x180] ;  /* 0x0001800a2876a981 */ /* 0x000f22000c1e1500 */
[----:B------:R-:W-:-:S06]  /*2210*/  PRMT R119, RZ, 0x7610, R119 ;  /* 0x00007610ff777816 */ /* 0x000fcc0000000077 */
[----:B------:R0:W4:Y:S01]  /*2220*/  @!P3 LDG.E.U16 R119, desc[UR10][R40.64+0x1c0] ;  /* 0x0001c00a2877b981 */ /* 0x000122000c1e1500 */
[C---:B------:R-:W-:Y:S02]  /*2230*/  IADD3 R123, R48.reuse, 0x40, RZ ;  /* 0x00000040307b7810 */ /* 0x040fe40007ffe0ff */
[C---:B0-----:R-:W-:Y:S02]  /*2240*/  IADD3 R41, R48.reuse, 0x20, RZ ;  /* 0x0000002030297810 */ /* 0x041fe40007ffe0ff */
[C---:B------:R-:W-:Y:S02]  /*2250*/  LEA.HI.SX32 R40, R48.reuse, R48, 0x1b ;  /* 0x0000003030287211 */ /* 0x040fe400078fdaff */
[C---:B------:R-:W-:Y:S02]  /*2260*/  IADD3 R129, R48.reuse, 0xc0, RZ ;  /* 0x000000c030817810 */ /* 0x040fe40007ffe0ff */
[C---:B------:R-:W-:Y:S02]  /*2270*/  IADD3 R127, R48.reuse, 0xa0, RZ ;  /* 0x000000a0307f7810 */ /* 0x040fe40007ffe0ff */
[----:B------:R-:W-:-:S02]  /*2280*/  IADD3 R131, R48, 0xe0, RZ ;  /* 0x000000e030837810 */ /* 0x000fc40007ffe0ff */
[C---:B------:R-:W-:Y:S02]  /*2290*/  ISETP.NE.AND P5, PT, R58.reuse, RZ, PT ;  /* 0x000000ff3a00720c */ /* 0x040fe40003fa5270 */
[----:B------:R-:W-:Y:S01]  /*22a0*/  ISETP.NE.AND P4, PT, R58, 0x1f, PT ;  /* 0x0000001f3a00780c */ /* 0x000fe20003f85270 */
[----:B------:R-:W-:Y:S01]  /*22b0*/  BSSY B0, `(.L_x_17705) ;  /* 0x000007d000007945 */ /* 0x000fe20003800000 */
[C---:B--2---:R-:W-:Y:S01]  /*22c0*/  FMUL.FTZ R42, R61.reuse, R30 ;  /* 0x0000001e3d2a7220 */ /* 0x044fe20000410000 */
[----:B------:R-:W-:Y:S01]  /*22d0*/  FMUL.FTZ R121, R60, 1.4426950216293334961 ;  /* 0x3fb8aa3b3c797820 */ /* 0x000fe20000410000 */
[----:B------:R-:W-:Y:S02]  /*22e0*/  FMUL.FTZ R120, R61, R28 ;  /* 0x0000001c3d787220 */ /* 0x000fe40000410000 */
[----:B------:R-:W-:Y:S01]  /*22f0*/  FMUL.RZ R122, R42, 0.15915493667125701904 ;  /* 0x3e22f9832a7a7820 */ /* 0x000fe2000040c000 */
[C---:B------:R-:W-:Y:S01]  /*2300*/  FMUL.FTZ R42, R121.reuse, R30 ;  /* 0x0000001e792a7220 */ /* 0x040fe20000410000 */
[----:B------:R-:W-:Y:S01]  /*2310*/  FMUL.FTZ R124, R121, R28 ;  /* 0x0000001c797c7220 */ /* 0x000fe20000410000 */
[----:B------:R-:W-:Y:S01]  /*2320*/  FMUL.RZ R126, R120, 0.15915493667125701904 ;  /* 0x3e22f983787e7820 */ /* 0x000fe2000040c000 */
[----:B------:R-:W-:Y:S01]  /*2330*/  LEA.HI.SX32 R120, R41, R48, 0x1b ;  /* 0x0000003029787211 */ /* 0x000fe200078fdaff */
[C---:B------:R-:W-:Y:S01]  /*2340*/  FMUL.FTZ R125, R121.reuse, R26 ;  /* 0x0000001a797d7220 */ /* 0x040fe20000410000 */
[-C--:B------:R-:W-:Y:S01]  /*2350*/  LEA R41, R40, R57.reuse, 0x1 ;  /* 0x0000003928297211 */ /* 0x080fe200078e08ff */
[----:B------:R-:W-:Y:S01]  /*2360*/  FMUL.FTZ R139, R121, R24 ;  /* 0x00000018798b7220 */ /* 0x000fe20000410000 */
[----:B------:R-:W-:Y:S01]  /*2370*/  MUFU.SIN R103, R122 ;  /* 0x0000007a00677308 */ /* 0x000fe20000000400 */
[----:B------:R-:W-:Y:S01]  /*2380*/  LEA R121, R120, R57, 0x1 ;  /* 0x0000003978797211 */ /* 0x000fe200078e08ff */
[C---:B------:R-:W-:Y:S01]  /*2390*/  FMUL.FTZ R40, R61.reuse, R26 ;  /* 0x0000001a3d287220 */ /* 0x040fe20000410000 */
[----:B---3--:R-:W-:Y:S05]  /*23a0*/  STS.U16 [R41], R102 ;  /* 0x0000006629007388 */ /* 0x008fea0000000400 */
[----:B------:R-:W-:Y:S01]  /*23b0*/  MUFU.EX2 R42, R42 ;  /* 0x0000002a002a7308 */ /* 0x000fe20000000800 */
[----:B----4-:R0:W-:Y:S07]  /*23c0*/  STS.U16 [R121+0x40], R106 ;  /* 0x0000406a79007388 */ /* 0x0101ee0000000400 */
[----:B------:R-:W-:Y:S08]  /*23d0*/  MUFU.SIN R133, R126 ;  /* 0x0000007e00857308 */ /* 0x000ff00000000400 */
[----:B-1----:R-:W1:Y:S01]  /*23e0*/  MUFU.EX2 R124, R124 ;  /* 0x0000007c007c7308 */ /* 0x002e620000000800 */
[----:B0-----:R-:W-:Y:S01]  /*23f0*/  FMUL.FTZ R121, R61, R24 ;  /* 0x000000183d797220 */ /* 0x001fe20000410000 */
[----:B------:R-:W-:-:S06]  /*2400*/  LEA.HI.SX32 R120, R129, R48, 0x1b ;  /* 0x0000003081787211 */ /* 0x000fcc00078fdaff */
[----:B------:R0:W2:Y:S08]  /*2410*/  MUFU.COS R43, R122 ;  /* 0x0000007a002b7308 */ /* 0x0000b00000000000 */
[----:B------:R3:W4:Y:S01]  /*2420*/  MUFU.COS R135, R126 ;  /* 0x0000007e00877308 */ /* 0x0007220000000000 */
[----:B0-----:R-:W-:Y:S02]  /*2430*/  LEA.HI.SX32 R122, R123, R48, 0x1b ;  /* 0x000000307b7a7211 */ /* 0x001fe400078fdaff */
[----:B------:R-:W-:-:S05]  /*2440*/  IADD3 R123, R48, 0x60, RZ ;  /* 0x00000060307b7810 */ /* 0x000fca0007ffe0ff */
[----:B------:R0:W-:Y:S01]  /*2450*/  MUFU.EX2 R130, R125 ;  /* 0x0000007d00827308 */ /* 0x0001e20000000800 */
[----:B---3--:R-:W-:Y:S01]  /*2460*/  FMUL.RZ R126, R40, 0.15915493667125701904 ;  /* 0x3e22f983287e7820 */ /* 0x008fe2000040c000 */
[----:B------:R-:W-:Y:S02]  /*2470*/  LEA R122, R122, R57, 0x1 ;  /* 0x000000397a7a7211 */ /* 0x000fe400078e08ff */
[----:B0-----:R-:W-:-:S04]  /*2480*/  IADD3 R125, R48, 0x80, RZ ;  /* 0x00000080307d7810 */ /* 0x001fc80007ffe0ff */
[----:B------:R-:W0:Y:S01]  /*2490*/  MUFU.SIN R137, R126 ;  /* 0x0000007e00897308 */ /* 0x000e220000000400 */
[-C--:B------:R-:W-:Y:S02]  /*24a0*/  LEA.HI.SX32 R40, R123, R48.reuse, 0x1b ;  /* 0x000000307b287211 */ /* 0x080fe400078fdaff */
[-C--:B------:R-:W-:Y:S01]  /*24b0*/  LEA.HI.SX32 R102, R125, R48.reuse, 0x1b ;  /* 0x000000307d667211 */ /* 0x080fe200078fdaff */
[----:B------:R-:W-:Y:S01]  /*24c0*/  FMUL.RZ R125, R121, 0.15915493667125701904 ;  /* 0x3e22f983797d7820 */ /* 0x000fe2000040c000 */
[----:B------:R-:W-:Y:S01]  /*24d0*/  LEA.HI.SX32 R106, R127, R48, 0x1b ;  /* 0x000000307f6a7211 */ /* 0x000fe200078fdaff */
[----:B------:R3:W-:Y:S02]  /*24e0*/  STS.U16 [R122+0x80], R107 ;  /* 0x0000806b7a007388 */ /* 0x0007e40000000400 */
[----:B------:R4:W0:Y:S01]  /*24f0*/  MUFU.COS R127, R126 ;  /* 0x0000007e007f7308 */ /* 0x0008220000000000 */
[----:B------:R-:W-:Y:S01]  /*2500*/  LEA R41, R40, R57, 0x1 ;  /* 0x0000003928297211 */ /* 0x000fe200078e08ff */
[----:B------:R-:W-:-:S02]  /*2510*/  HADD2.F32 R123, -RZ, R90.H0_H0 ;  /* 0x2000005aff7b7230 */ /* 0x000fc40000004100 */
[----:B-1----:R-:W-:Y:S01]  /*2520*/  FMUL.FTZ R128, R124, R133 ;  /* 0x000000857c807220 */ /* 0x002fe20000410000 */
[----:B------:R-:W-:-:S03]  /*2530*/  FMUL.FTZ R103, R42, R103 ;  /* 0x000000672a677220 */ /* 0x000fc60000410000 */
[----:B------:R-:W-:Y:S01]  /*2540*/  MUFU.EX2 R139, R139 ;  /* 0x0000008b008b7308 */ /* 0x000fe20000000800 */
[-C--:B---3--:R-:W-:Y:S02]  /*2550*/  LEA R107, R120, R57.reuse, 0x1 ;  /* 0x00000039786b7211 */ /* 0x088fe400078e08ff */
[----:B------:R-:W-:-:S05]  /*2560*/  LEA R40, R102, R57, 0x1 ;  /* 0x0000003966287211 */ /* 0x000fca00078e08ff */
[----:B------:R-:W1:Y:S01]  /*2570*/  MUFU.COS R132, R125 ;  /* 0x0000007d00847308 */ /* 0x000e620000000000 */
[----:B------:R-:W-:Y:S01]  /*2580*/  LEA R106, R106, R57, 0x1 ;  /* 0x000000396a6a7211 */ /* 0x000fe200078e08ff */
[----:B------:R3:W-:Y:S01]  /*2590*/  STS.U16 [R41+0xc0], R108 ;  /* 0x0000c06c29007388 */ /* 0x0007e20000000400 */
[----:B------:R-:W-:-:S05]  /*25a0*/  LEA.HI.SX32 R122, R131, R48, 0x1b ;  /* 0x00000030837a7211 */ /* 0x000fca00078fdaff */
[----:B------:R-:W1:Y:S01]  /*25b0*/  MUFU.SIN R120, R125 ;  /* 0x0000007d00787308 */ /* 0x000e620000000400 */
[----:B--2---:R-:W-:Y:S01]  /*25c0*/  FMUL.FTZ R102, R42, R43 ;  /* 0x0000002b2a667220 */ /* 0x004fe20000410000 */
[----:B----4-:R-:W-:Y:S01]  /*25d0*/  FMUL.FTZ R126, R124, R135 ;  /* 0x000000877c7e7220 */ /* 0x010fe20000410000 */
[----:B------:R-:W-:Y:S01]  /*25e0*/  FMUL.FTZ R131, R123, R30 ;  /* 0x0000001e7b837220 */ /* 0x000fe20000410000 */
[-C--:B------:R-:W-:Y:S01]  /*25f0*/  FMUL.FTZ R43, RZ, R128.reuse ;  /* 0x00000080ff2b7220 */ /* 0x080fe20000410000 */
[----:B---3--:R-:W-:Y:S01]  /*2600*/  FMUL.FTZ R41, R103, R128 ;  /* 0x0000008067297220 */ /* 0x008fe20000410000 */
[----:B------:R2:W-:Y:S01]  /*2610*/  STS.U16 [R40+0x100], R109 ;  /* 0x0001006d28007388 */ /* 0x0005e20000000400 */
[----:B------:R-:W-:Y:S02]  /*2620*/  HADD2.F32 R121, -RZ, R90.H1_H1 ;  /* 0x3000005aff797230 */ /* 0x000fe40000004100 */
[----:B0-----:R-:W-:Y:S01]  /*2630*/  FMUL.FTZ R133, R130, R137 ;  /* 0x0000008982857220 */ /* 0x001fe20000410000 */
[----:B------:R-:W-:Y:S01]  /*2640*/  FFMA.FTZ R108, R126, R131, -R43 ;  /* 0x000000837e6c7223 */ /* 0x000fe2000001082b */
[----:B------:R0:W-:Y:S01]  /*2650*/  STS.U16 [R106+0x140], R117 ;  /* 0x000140756a007388 */ /* 0x0001e20000000400 */
[----:B------:R-:W-:Y:S01]  /*2660*/  FFMA.FTZ R42, R102, R126, -R41 ;  /* 0x0000007e662a7223 */ /* 0x000fe20000010829 */
[----:B------:R-:W-:Y:S01]  /*2670*/  FMUL.FTZ R127, R130, R127 ;  /* 0x0000007f827f7220 */ /* 0x000fe20000410000 */
[----:B--2---:R-:W-:Y:S01]  /*2680*/  FMUL.FTZ R40, R128, R131 ;  /* 0x0000008380287220 */ /* 0x004fe20000410000 */
[----:B------:R2:W-:Y:S01]  /*2690*/  STS.U16 [R107+0x180], R118 ;  /* 0x000180766b007388 */ /* 0x0005e20000000400 */
[----:B0-----:R-:W-:-:S02]  /*26a0*/  FMUL.FTZ R106, R102, R128 ;  /* 0x00000080666a7220 */ /* 0x001fc40000410000 */
[----:B------:R-:W-:Y:S01]  /*26b0*/  FFMA.FTZ R40, RZ, R126, R40 ;  /* 0x0000007eff287223 */ /* 0x000fe20000010028 */
[----:B------:R-:W-:Y:S01]  /*26c0*/  FFMA.FTZ R108, R121, R28, R108 ;  /* 0x0000001c796c7223 */ /* 0x000fe2000001006c */
[----:B------:R-:W-:Y:S01]  /*26d0*/  FFMA.FTZ R106, R103, R126, R106 ;  /* 0x0000007e676a7223 */ /* 0x000fe2000001006a */
[----:B-1----:R-:W-:Y:S01]  /*26e0*/  FMUL.FTZ R135, R139, R132 ;  /* 0x000000848b877220 */ /* 0x002fe20000410000 */
[----:B--2---:R-:W-:Y:S01]  /*26f0*/  FMUL.FTZ R118, R133, R42 ;  /* 0x0000002a85767220 */ /* 0x004fe20000410000 */
[----:B------:R-:W-:Y:S01]  /*2700*/  FMUL.FTZ R139, R139, R120 ;  /* 0x000000788b8b7220 */ /* 0x000fe20000410000 */
[----:B------:R-:W-:Y:S01]  /*2710*/  FADD.FTZ R40, RZ, R40 ;  /* 0x00000028ff287221 */ /* 0x000fe20000010000 */
[----:B------:R-:W-:Y:S01]  /*2720*/  FMUL.FTZ R107, R133, R108 ;  /* 0x0000006c856b7220 */ /* 0x000fe20000410000 */
[-C--:B------:R-:W-:Y:S01]  /*2730*/  FFMA.FTZ R120, R127, R106.reuse, R118 ;  /* 0x0000006a7f787223 */ /* 0x080fe20000010076 */
[C---:B------:R-:W-:Y:S01]  /*2740*/  FMUL.FTZ R41, R133.reuse, R106 ;  /* 0x0000006a85297220 */ /* 0x040fe20000410000 */
[-C--:B------:R-:W-:Y:S01]  /*2750*/  FMUL.FTZ R43, R133, R40.reuse ;  /* 0x00000028852b7220 */ /* 0x080fe20000410000 */
[----:B------:R-:W-:Y:S01]  /*2760*/  FFMA.FTZ R107, R127, R40, R107 ;  /* 0x000000287f6b7223 */ /* 0x000fe2000001006b */
[----:B------:R-:W-:Y:S01]  /*2770*/  FMUL.FTZ R118, R139, R120 ;  /* 0x000000788b767220 */ /* 0x000fe20000410000 */
[----:B------:R-:W-:Y:S01]  /*2780*/  FFMA.FTZ R42, R127, R42, -R41 ;  /* 0x0000002a7f2a7223 */ /* 0x000fe20000010829 */
[----:B------:R-:W-:-:S03]  /*2790*/  SHF.L.U32 R40, R48, 0x3, RZ ;  /* 0x0000000330287819 */ /* 0x000fc600000006ff */
[-C--:B------:R-:W-:Y:S01]  /*27a0*/  FMUL.FTZ R41, R139, R42.reuse ;  /* 0x0000002a8b297220 */ /* 0x080fe20000410000 */
[----:B------:R-:W-:Y:S01]  /*27b0*/  FFMA.FTZ R118, R135, R42, -R118 ;  /* 0x0000002a87767223 */ /* 0x000fe20000010876 */
[----:B------:R-:W-:Y:S02]  /*27c0*/  LEA R42, R10, R9, 0x8 ;  /* 0x000000090a2a7211 */ /* 0x000fe400078e40ff */
[----:B------:R-:W-:Y:S02]  /*27d0*/  LEA.HI.SX32 R40, R40, R40, 0x1b ;  /* 0x0000002828287211 */ /* 0x000fe400078fdaff */
[----:B------:R-:W-:Y:S02]  /*27e0*/  @P5 IADD3 R42, R58, 0x200, RZ ;  /* 0x000002003a2a5810 */ /* 0x000fe40007ffe0ff */
[-C--:B------:R-:W-:Y:S02]  /*27f0*/  LEA R122, R122, R57.reuse, 0x1 ;  /* 0x000000397a7a7211 */ /* 0x080fe400078e08ff */
[----:B------:R-:W-:-:S02]  /*2800*/  LEA R40, R40, R57, 0x1 ;  /* 0x0000003928287211 */ /* 0x000fc400078e08ff */
[----:B------:R-:W-:Y:S01]  /*2810*/  LEA R42, R42, R57, 0x3 ;  /* 0x000000392a2a7211 */ /* 0x000fe200078e18ff */
        /* <DEDUP_REMOVED lines=11> */
[----:B0-----:R-:W-:-:S02]  /*28d0*/  HADD2.F32 R119, -RZ, R91.H0_H0 ;  /* 0x2000005bff777230 */ /* 0x001fc40000004100 */
[----:B------:R-:W-:Y:S01]  /*28e0*/  FFMA.FTZ R108, R127, R108, -R43 ;  /* 0x0000006c7f6c7223 */ /* 0x000fe2000001082b */
[----:B------:R-:W-:-:S03]  /*28f0*/  FADD.FTZ R106, RZ, R107 ;  /* 0x0000006bff6a7221 */ /* 0x000fc60000010000 */
[----:B------:R-:W-:-:S04]  /*2900*/  FFMA.FTZ R108, R119, R26, R108 ;  /* 0x0000001a776c7223 */ /* 0x000fc8000001006c */
[C---:B------:R-:W-:Y:S01]  /*2910*/  FMUL.FTZ R107, R139.reuse, R108 ;  /* 0x0000006c8b6b7220 */ /* 0x040fe20000410000 */
[----:B------:R-:W-:-:S03]  /*2920*/  FMUL.FTZ R43, R139, R106 ;  /* 0x0000006a8b2b7220 */ /* 0x000fc60000410000 */
[----:B------:R-:W-:Y:S01]  /*2930*/  FFMA.FTZ R107, R135, R106, R107 ;  /* 0x0000006a876b7223 */ /* 0x000fe2000001006b */
[----:B------:R-:W-:-:S03]  /*2940*/  @P4 IADD3 R106, R56, R57, RZ ;  /* 0x00000039386a4210 */ /* 0x000fc60007ffe0ff */
[----:B------:R-:W-:Y:S01]  /*2950*/  FADD.FTZ R137, RZ, R107 ;  /* 0x0000006bff897221 */ /* 0x000fe20000010000 */
[----:B------:R-:W-:Y:S06]  /*2960*/  BAR.SYNC.DEFER_BLOCKING 0x0 ;  /* 0x0000000000007b1d */ /* 0x000fec0000010000 */
[----:B------:R-:W0:Y:S01]  /*2970*/  @P4 LDS.64 R106, [R106+0x1a88] ;  /* 0x001a88006a6a4984 */ /* 0x000e220000000a00 */
[----:B------:R-:W-:Y:S02]  /*2980*/  HADD2.F32 R117, -RZ, R91.H1_H1 ;  /* 0x3000005bff757230 */ /* 0x000fe40000004100 */
[C---:B------:R-:W-:Y:S01]  /*2990*/  FFMA.FTZ R108, R135.reuse, R108, -R43 ;  /* 0x0000006c876c7223 */ /* 0x040fe2000001082b */
[----:B------:R-:W-:-:S03]  /*29a0*/  FFMA.FTZ R41, R135, R120, R41 ;  /* 0x0000007887297223 */ /* 0x000fc60000010029 */
[----:B------:R-:W-:Y:S01]  /*29b0*/  FFMA.FTZ R138, R117, R24, R108 ;  /* 0x00000018758a7223 */ /* 0x000fe2000001006c */
[----:B--234-:R-:W-:Y:S06]  /*29c0*/  @P4 BRA `(.L_x_17706) ;  /* 0x00000000002c4947 */ /* 0x01cfec0003800000 */
[----:B------:R-:W-:Y:S01]  /*29d0*/  ISETP.NE.AND P6, PT, R27, R116, PT ;  /* 0x000000741b00720c */ /* 0x000fe20003fc5270 */
[----:B0-----:R-:W-:Y:S01]  /*29e0*/  HFMA2.MMA R106, -RZ, RZ, 1.875, 0 ;  /* 0x3f800000ff6a7435 */ /* 0x001fe200000001ff */
[----:B------:R-:W-:-:S11]  /*29f0*/  MOV R107, RZ ;  /* 0x000000ff006b7202 */ /* 0x000fd60000000f00 */
[----:B------:R-:W-:Y:S05]  /*2a00*/  @!P6 BRA `(.L_x_17706) ;  /* 0x00000000001ce947 */ /* 0x000fea0003800000 */
[----:B------:R-:W-:-:S04]  /*2a10*/  IADD3 R43, R116, -UR4, RZ ;  /* 0x80000004742b7c10 */ /* 0x000fc8000fffe0ff */
[----:B-1----:R-:W-:-:S04]  /*2a20*/  LEA.HI R40, R43, R43, RZ, 0x1 ;  /* 0x0000002b2b287211 */ /* 0x002fc800078f08ff */
[----:B------:R-:W-:-:S04]  /*2a30*/  LOP3.LUT R40, R40, 0xfffffe, RZ, 0xc0, !PT ;  /* 0x00fffffe28287812 */ /* 0x000fc800078ec0ff */
[----:B------:R-:W-:-:S04]  /*2a40*/  IADD3 R40, -R40, R43, RZ ;  /* 0x0000002b28287210 */ /* 0x000fc80007ffe1ff */
[----:B------:R-:W-:-:S04]  /*2a50*/  LEA R40, R40, R9, 0x8 ;  /* 0x0000000928287211 */ /* 0x000fc800078e40ff */
[----:B------:R-:W-:-:S05]  /*2a60*/  LEA R40, R40, R57, 0x3 ;  /* 0x0000003928287211 */ /* 0x000fca00078e18ff */
[----:B------:R2:W3:Y:S02]  /*2a70*/  LDS.64 R106, [R40+0xa80] ;  /* 0x000a8000286a7984 */ /* 0x0004e40000000a00 */
.L_x_17706:
[----:B------:R-:W-:Y:S05]  /*2a80*/  BSYNC B0 ;  /* 0x0000000000007941 */ /* 0x000fea0003800000 */
.L_x_17705:
[----:B------:R-:W4:Y:S01]  /*2a90*/  SHFL.UP PT, R108, R137, 0x1, RZ ;  /* 0x04200000896c7989 */ /* 0x000f2200000e00ff */
[----:B------:R-:W-:-:S03]  /*2aa0*/  ISETP.GE.AND P6, PT, R48, 0x1, PT ;  /* 0x000000013000780c */ /* 0x000fc60003fc6270 */
[----:B------:R-:W0:Y:S04]  /*2ab0*/  SHFL.UP PT, R43, R138, 0x1, RZ ;  /* 0x042000008a2b7989 */ /* 0x000e2800000e00ff */
[----:B-12---:R-:W1:Y:S04]  /*2ac0*/  SHFL.UP PT, R40, R118, 0x1, RZ ;  /* 0x0420000076287989 */ /* 0x006e6800000e00ff */
[----:B------:R-:W2:Y:S01]  /*2ad0*/  SHFL.UP PT, R42, R41, 0x1, RZ ;  /* 0x04200000292a7989 */ /* 0x000ea200000e00ff */
[C---:B----4-:R-:W-:Y:S01]  /*2ae0*/  FMUL.FTZ R125, R41.reuse, R108 ;  /* 0x0000006c297d7220 */ /* 0x050fe20000410000 */
[----:B0-----:R-:W-:-:S03]  /*2af0*/  FMUL.FTZ R141, R41, R43 ;  /* 0x0000002b298d7220 */ /* 0x001fc60000410000 */
[C---:B------:R-:W-:Y:S01]  /*2b00*/  FFMA.FTZ R125, R118.reuse, R43, -R125 ;  /* 0x0000002b767d7223 */ /* 0x040fe2000001087d */
[C---:B-1----:R-:W-:Y:S01]  /*2b10*/  FMUL.FTZ R109, R41.reuse, R40 ;  /* 0x00000028296d7220 */ /* 0x042fe20000410000 */
[----:B------:R-:W-:Y:S02]  /*2b20*/  FFMA.FTZ R108, R118, R108, R141 ;  /* 0x0000006c766c7223 */ /* 0x000fe4000001008d */
[----:B------:R-:W-:Y:S01]  /*2b30*/  @P6 FADD.FTZ R138, R138, R125 ;  /* 0x0000007d8a8a6221 */ /* 0x000fe20000010000 */
[-C--:B--2---:R-:W-:Y:S01]  /*2b40*/  FMUL.FTZ R43, R41, R42.reuse ;  /* 0x0000002a292b7220 */ /* 0x084fe20000410000 */
        /* <DEDUP_REMOVED lines=11> */
[----:B------:R-:W-:Y:S01]  /*2c00*/  FFMA.FTZ R42, R118, R125, R42 ;  /* 0x0000007d762a7223 */ /* 0x000fe2000001002a */
[----:B--2---:R-:W-:Y:S01]  /*2c10*/  FMUL.FTZ R40, R120, R41 ;  /* 0x0000002978287220 */ /* 0x004fe20000410000 */
[C---:B------:R-:W-:Y:S02]  /*2c20*/  FFMA.FTZ R141, R118.reuse, R109, -R141 ;  /* 0x0000006d768d7223 */ /* 0x040fe4000001088d */
        /* <DEDUP_REMOVED lines=14> */
[C---:B--2---:R-:W-:Y:S01]  /*2d10*/  FMUL.FTZ R108, R109.reuse, R40 ;  /* 0x000000286d6c7220 */ /* 0x044fe20000410000 */
        /* <DEDUP_REMOVED lines=34> */
[----:B------:R-:W-:Y:S01]  /*2f40*/  CS2R R42, SRZ ;  /* 0x00000000002a7805 */ /* 0x000fe2000001ff00 */
[----:B------:R-:W-:Y:S01]  /*2f50*/  @P6 FADD.FTZ R138, R138, R125 ;  /* 0x0000007d8a8a6221 */ /* 0x000fe20000010000 */
[-C--:B----4-:R-:W-:Y:S01]  /*2f60*/  FFMA.FTZ R108, R118, R41.reuse, R108 ;  /* 0x00000029766c7223 */ /* 0x090fe2000001006c */
[----:B------:R-:W0:Y:S01]  /*2f70*/  @P0 LDC R125, c[0x0][0x21c] ;  /* 0x00008700ff7d0b82 */ /* 0x000e220000000800 */
[----:B------:R-:W-:-:S03]  /*2f80*/  FMUL.FTZ R41, R109, R41 ;  /* 0x000000296d297220 */ /* 0x000fc60000410000 */
[----:B------:R-:W-:Y:S01]  /*2f90*/  FSEL R120, R109, R108, !P6 ;  /* 0x0000006c6d787208 */ /* 0x000fe20007000000 */
[----:B------:R-:W-:Y:S01]  /*2fa0*/  @P6 FFMA.FTZ R118, R118, R40, -R41 ;  /* 0x0000002876766223 */ /* 0x000fe20000010829 */
[C---:B------:R-:W-:Y:S01]  /*2fb0*/  @P0 IADD3 R108, R27.reuse, -0x2, RZ ;  /* 0xfffffffe1b6c0810 */ /* 0x040fe20007ffe0ff */
[----:B------:R-:W-:Y:S01]  /*2fc0*/  SHFL.UP PT, R138, R138, 0x1, RZ ;  /* 0x042000008a8a7989 */ /* 0x000fe200000e00ff */
[----:B------:R-:W-:Y:S01]  /*2fd0*/  ISETP.GE.AND P6, PT, R27, R116, PT ;  /* 0x000000741b00720c */ /* 0x000fe20003fc6270 */
[----:B------:R-:W-:Y:S01]  /*2fe0*/  HFMA2.MMA R40, -RZ, RZ, 1.875, 0 ;  /* 0x3f800000ff287435 */ /* 0x000fe200000001ff */
[----:B------:R-:W-:Y:S01]  /*2ff0*/  MOV R41, RZ ;  /* 0x000000ff00297202 */ /* 0x000fe20000000f00 */
[----:B------:R-:W-:Y:S01]  /*3000*/  SHFL.UP PT, R120, R120, 0x1, RZ ;  /* 0x0420000078787989 */ /* 0x000fe200000e00ff */
[----:B------:R-:W-:Y:S01]  /*3010*/  ISETP.NE.OR P6, PT, R47, RZ, P6 ;  /* 0x000000ff2f00720c */ /* 0x000fe200037c5670 */
[----:B0-----:R-:W-:Y:S01]  /*3020*/  @P0 IMAD R125, R108, R125, R9 ;  /* 0x0000007d6c7d0224 */ /* 0x001fe200078e0209 */
[----:B------:R-:W-:Y:S01]  /*3030*/  CS2R R108, SRZ ;  /* 0x00000000006c7805 */ /* 0x000fe2000001ff00 */
[----:B------:R-:W-:Y:S10]  /*3040*/  SHFL.UP PT, R118, R118, 0x1, RZ ;  /* 0x0420000076767989 */ /* 0x000ff400000e00ff */
[----:B------:R-:W-:Y:S01]  /*3050*/  @!P6 LEA R122, R9, R57, 0x4 ;  /* 0x00000039097ae211 */ /* 0x000fe200078e20ff */
[----:B------:R-:W-:Y:S01]  /*3060*/  @P0 IMAD.WIDE R124, R125, 0x10, R100 ;  /* 0x000000107d7c0825 */ /* 0x000fe200078e0264 */
[----:B------:R-:W-:Y:S04]  /*3070*/  SHFL.UP PT, R137, R137, 0x1, RZ ;  /* 0x0420000089897989 */ /* 0x000fe800000e00ff */
[----:B------:R0:W2:Y:S01]  /*3080*/  @P0 LDG.E.64 R108, desc[UR10][R124.64+0x8] ;  /* 0x0000080a7c6c0981 */ /* 0x0000a2000c1e1b00 */
[----:B------:R-:W-:-:S03]  /*3090*/  HADD2.F32 R157, -RZ, R157.H0_H0 ;  /* 0x2000009dff9d7230 */ /* 0x000fc60000004100 */
[----:B------:R-:W-:Y:S01]  /*30a0*/  @!P6 LDS.128 R40, [R122+0x1b80] ;  /* 0x001b80007a28e984 */ /* 0x000fe20000000c00 */
[----:B------:R-:W-:Y:S02]  /*30b0*/  HADD2.F32 R151, -RZ, R151.H0_H0 ;  /* 0x20000097ff977230 */ /* 0x000fe40000004100 */
[----:B------:R-:W-:Y:S02]  /*30c0*/  HADD2.F32 R140, -RZ, R140.H0_H0 ;  /* 0x2000008cff8c7230 */ /* 0x000fe40000004100 */
[----:B------:R-:W-:-:S03]  /*30d0*/  HADD2.F32 R136, -RZ, R136.H0_H0 ;  /* 0x20000088ff887230 */ /* 0x000fc60000004100 */
[----:B0----5:R-:W-:Y:S01]  /*30e0*/  FMUL.FTZ R125, R105, R140 ;  /* 0x0000008c697d7220 */ /* 0x021fe20000410000 */
[----:B------:R-:W-:-:S03]  /*30f0*/  HADD2.F32 R159, -RZ, R159.H0_H0 ;  /* 0x2000009fff9f7230 */ /* 0x000fc60000004100 */
[C---:B------:R-:W-:Y:S01]  /*3100*/  FFMA.FTZ R125, R104.reuse, R136, -R125 ;  /* 0x00000088687d7223 */ /* 0x040fe2000001087d */
[----:B------:R-:W-:Y:S01]  /*3110*/  HADD2.F32 R161, -RZ, R161.H0_H0 ;  /* 0x200000a1ffa17230 */ /* 0x000fe20000004100 */
[----:B------:R-:W-:Y:S01]  /*3120*/  BSSY B0, `(.L_x_17707) ;  /* 0x0000054000007945 */ /* 0x000fe20003800000 */
[----:B--2---:R-:W0:Y:S04]  /*3130*/  SHFL.IDX PT, R109, R109, RZ, 0x1f ;  /* 0x00001fff6d6d7589 */ /* 0x004e2800000e0000 */
[----:B------:R1:W2:Y:S02]  /*3140*/  SHFL.IDX PT, R130, R108, RZ, 0x1f ;  /* 0x00001fff6c827589 */ /* 0x0002a400000e0000 */
[----:B-1----:R-:W-:Y:S01]  /*3150*/  FMUL.FTZ R108, R104, R157 ;  /* 0x0000009d686c7220 */ /* 0x002fe20000410000 */
[C---:B0-----:R-:W-:Y:S01]  /*3160*/  FMUL.FTZ R141, R120.reuse, R109 ;  /* 0x0000006d788d7220 */ /* 0x041fe20000410000 */
[----:B--2---:R-:W-:-:S03]  /*3170*/  FMUL.FTZ R122, R120, R130 ;  /* 0x00000082787a7220 */ /* 0x004fc60000410000 */
[C---:B------:R-:W-:Y:S01]  /*3180*/  FFMA.FTZ R141, R118.reuse, R130, -R141 ;  /* 0x00000082768d7223 */ /* 0x040fe2000001088d */
[----:B------:R-:W-:-:S03]  /*3190*/  FFMA.FTZ R122, R118, R109, R122 ;  /* 0x0000006d767a7223 */ /* 0x000fc6000001007a */
[----:B------:R-:W-:Y:S01]  /*31a0*/  @P5 FADD.FTZ R130, R138, R141 ;  /* 0x0000008d8a825221 */ /* 0x000fe20000010000 */
[----:B------:R-:W-:Y:S01]  /*31b0*/  FADD.FTZ R118, R20, R20 ;  /* 0x0000001414767221 */ /* 0x000fe20000010000 */
[----:B------:R-:W-:Y:S01]  /*31c0*/  FFMA.FTZ R141, R105, R151, R108 ;  /* 0x00000097698d7223 */ /* 0x000fe2000001006c */
[----:B------:R-:W-:Y:S01]  /*31d0*/  @P5 FADD.FTZ R109, R137, R122 ;  /* 0x0000007a896d5221 */ /* 0x000fe20000010000 */
[----:B------:R-:W-:Y:S02]  /*31e0*/  FMUL.FTZ R137, R105, R157 ;  /* 0x0000009d69897220 */ /* 0x000fe40000410000 */
[----:B------:R-:W-:Y:S02]  /*31f0*/  FMUL.FTZ R150, R118, R141 ;  /* 0x0000008d76967220 */ /* 0x000fe40000410000 */
[C---:B------:R-:W-:Y:S01]  /*3200*/  FFMA.FTZ R137, R104.reuse, R151, -R137 ;  /* 0x0000009768897223 */ /* 0x040fe20000010889 */
[----:B------:R-:W-:Y:S01]  /*3210*/  FMUL.FTZ R108, R104, R140 ;  /* 0x0000008c686c7220 */ /* 0x000fe20000410000 */
[----:B------:R-:W-:Y:S01]  /*3220*/  FADD.FTZ R120, R21, R21 ;  /* 0x0000001515787221 */ /* 0x000fe20000010000 */
[----:B------:R-:W-:Y:S01]  /*3230*/  FMUL.FTZ R124, R139, R150 ;  /* 0x000000968b7c7220 */ /* 0x000fe20000410000 */
[----:B------:R-:W-:Y:S01]  /*3240*/  FMUL.FTZ R152, R118, R137 ;  /* 0x0000008976987220 */ /* 0x000fe20000410000 */
[----:B------:R-:W-:Y:S01]  /*3250*/  FFMA.FTZ R143, R105, R136, R108 ;  /* 0x00000088698f7223 */ /* 0x000fe2000001006c */
[C---:B------:R-:W-:Y:S01]  /*3260*/  FMUL.FTZ R108, R135.reuse, R150 ;  /* 0x00000096876c7220 */ /* 0x040fe20000410000 */
[C---:B------:R-:W-:Y:S01]  /*3270*/  FMUL.FTZ R145, R120.reuse, R125 ;  /* 0x0000007d78917220 */ /* 0x040fe20000410000 */
[-C--:B------:R-:W-:Y:S01]  /*3280*/  FFMA.FTZ R124, R135, R152.reuse, -R124 ;  /* 0x00000098877c7223 */ /* 0x080fe2000001087c */
[----:B------:R-:W-:Y:S01]  /*3290*/  FMUL.FTZ R143, R120, R143 ;  /* 0x0000008f788f7220 */ /* 0x000fe20000410000 */
[----:B------:R-:W-:Y:S01]  /*32a0*/  FFMA.FTZ R138, -R139, R152, -R108 ;  /* 0x000000988b8a7223 */ /* 0x000fe2000001096c */
[-C--:B------:R-:W-:Y:S01]  /*32b0*/  FMUL.FTZ R108, R104, R159.reuse ;  /* 0x0000009f686c7220 */ /* 0x080fe20000410000 */
[----:B------:R-:W-:Y:S01]  /*32c0*/  FADD.FTZ R124, R145, R124 ;  /* 0x0000007c917c7221 */ /* 0x000fe20000010000 */
[----:B------:R-:W-:Y:S01]  /*32d0*/  FMUL.FTZ R125, R105, R159 ;  /* 0x0000009f697d7220 */ /* 0x000fe20000410000 */
[----:B------:R-:W-:Y:S01]  /*32e0*/  FADD.FTZ R138, -R143, R138 ;  /* 0x0000008a8f8a7221 */ /* 0x000fe20000010100 */
[----:B------:R-:W-:Y:S01]  /*32f0*/  FADD.FTZ R122, R22, R22 ;  /* 0x00000016167a7221 */ /* 0x000fe20000010000 */
[----:B------:R-:W-:Y:S01]  /*3300*/  FMUL.FTZ R142, R133, -R124 ;  /* 0x8000007c858e7220 */ /* 0x000fe20000410000 */
[-C--:B------:R-:W-:Y:S01]  /*3310*/  FFMA.FTZ R141, R105, R161.reuse, R108 ;  /* 0x000000a1698d7223 */ /* 0x080fe2000001006c */
[-C--:B------:R-:W-:Y:S01]  /*3320*/  FMUL.FTZ R147, R133, -R138.reuse ;  /* 0x8000008a85937220 */ /* 0x080fe20000410000 */
[----:B------:R-:W-:Y:S01]  /*3330*/  FFMA.FTZ R137, R104, R161, -R125 ;  /* 0x000000a168897223 */ /* 0x000fe2000001087d */
[----:B------:R-:W-:Y:S01]  /*3340*/  FFMA.FTZ R142, R127, R138, R142 ;  /* 0x0000008a7f8e7223 */ /* 0x000fe2000001008e */
[C---:B------:R-:W-:Y:S01]  /*3350*/  FMUL.FTZ R125, R122.reuse, R141 ;  /* 0x0000008d7a7d7220 */ /* 0x040fe20000410000 */
[----:B---3--:R-:W-:Y:S01]  /*3360*/  FMUL.FTZ R108, R139, -R106 ;  /* 0x8000006a8b6c7220 */ /* 0x008fe20000410000 */
[----:B------:R-:W-:Y:S01]  /*3370*/  FFMA.FTZ R124, R127, R124, -R147 ;  /* 0x0000007c7f7c7223 */ /* 0x000fe20000010893 */
[----:B------:R-:W-:Y:S01]  /*3380*/  FMUL.FTZ R137, R122, R137 ;  /* 0x000000897a897220 */ /* 0x000fe20000410000 */
[----:B------:R-:W-:Y:S01]  /*3390*/  FADD.FTZ R149, -R125, R142 ;  /* 0x0000008e7d957221 */ /* 0x000fe20000010100 */
[-C--:B------:R-:W-:Y:S01]  /*33a0*/  FMUL.FTZ R141, R139, R107.reuse ;  /* 0x0000006b8b8d7220 */ /* 0x080fe20000410000 */
[----:B------:R-:W-:Y:S01]  /*33b0*/  FFMA.FTZ R144, R135, -R107, R108 ;  /* 0x8000006b87907223 */ /* 0x000fe2000001006c */
[----:B------:R-:W-:Y:S01]  /*33c0*/  FADD.FTZ R147, R137, R124 ;  /* 0x0000007c89937221 */ /* 0x000fe20000010000 */
[----:B------:R-:W-:Y:S01]  /*33d0*/  FMUL.FTZ R153, R128, -R149 ;  /* 0x8000009580997220 */ /* 0x000fe20000410000 */
[----:B------:R-:W-:Y:S01]  /*33e0*/  FFMA.FTZ R124, R135, R106, -R141 ;  /* 0x0000006a877c7223 */ /* 0x000fe2000001088d */
[----:B------:R-:W-:Y:S01]  /*33f0*/  FMUL.FTZ R138, R133, -R144 ;  /* 0x80000090858a7220 */ /* 0x000fe20000410000 */
[----:B------:R-:W-:-:S02]  /*3400*/  HADD2.F32 R108, -RZ, R132.H0_H0 ;  /* 0x20000084ff6c7230 */ /* 0x000fc40000004100 */
[-C--:B------:R-:W-:Y:S01]  /*3410*/  FMUL.FTZ R142, R128, -R147.reuse ;  /* 0x80000093808e7220 */ /* 0x080fe20000410000 */
[----:B------:R-:W-:Y:S01]  /*3420*/  FFMA.FTZ R147, R126, R147, -R153 ;  /* 0x000000937e937223 */ /* 0x000fe20000010899 */
[-C--:B------:R-:W-:Y:S01]  /*3430*/  FFMA.FTZ R153, R127, R124.reuse, -R138 ;  /* 0x0000007c7f997223 */ /* 0x080fe2000001088a */
[----:B------:R-:W-:Y:S01]  /*3440*/  FMUL.FTZ R124, R133, -R124 ;  /* 0x8000007c857c7220 */ /* 0x000fe20000410000 */
[----:B------:R-:W-:Y:S02]  /*3450*/  HADD2.F32 R138, -RZ, R129.H0_H0 ;  /* 0x20000081ff8a7230 */ /* 0x000fe40000004100 */
[-C--:B------:R-:W-:Y:S01]  /*3460*/  FMUL.FTZ R129, R105, R108.reuse ;  /* 0x0000006c69817220 */ /* 0x080fe20000410000 */
[----:B------:R-:W-:Y:S01]  /*3470*/  FMUL.FTZ R132, R104, R108 ;  /* 0x0000006c68847220 */ /* 0x000fe20000410000 */
[----:B------:R-:W-:Y:S01]  /*3480*/  FFMA.FTZ R142, R126, R149, R142 ;  /* 0x000000957e8e7223 */ /* 0x000fe2000001008e */
[----:B------:R-:W-:Y:S01]  /*3490*/  FFMA.FTZ R149, R127, R144, R124 ;  /* 0x000000907f957223 */ /* 0x000fe2000001007c */
[----:B------:R-:W-:Y:S01]  /*34a0*/  FADD.FTZ R124, R23, R23 ;  /* 0x00000017177c7221 */ /* 0x000fe20000010000 */
[-C--:B------:R-:W-:Y:S01]  /*34b0*/  FFMA.FTZ R129, R104, R138.reuse, -R129 ;  /* 0x0000008a68817223 */ /* 0x080fe20000010881 */
[----:B------:R-:W-:Y:S01]  /*34c0*/  FFMA.FTZ R141, R105, R138, R132 ;  /* 0x0000008a698d7223 */ /* 0x000fe20000010084 */
[----:B------:R-:W-:Y:S01]  /*34d0*/  ISETP.NE.AND P5, PT, R47, 0x1f, PT ;  /* 0x0000001f2f00780c */ /* 0x000fe20003fa5270 */
[----:B------:R-:W-:Y:S01]  /*34e0*/  FMUL.FTZ R154, R128, -R153 ;  /* 0x80000099809a7220 */ /* 0x000fe20000410000 */
[----:B------:R-:W-:Y:S01]  /*34f0*/  FMUL.FTZ R132, R124, R129 ;  /* 0x000000817c847220 */ /* 0x000fe20000410000 */
[----:B------:R-:W-:Y:S01]  /*3500*/  FMUL.FTZ R155, R128, -R149 ;  /* 0x80000095809b7220 */ /* 0x000fe20000410000 */
[----:B------:R-:W-:Y:S01]  /*3510*/  FMUL.FTZ R129, R124, R141 ;  /* 0x0000008d7c817220 */ /* 0x000fe20000410000 */
[----:B------:R-:W-:Y:S01]  /*3520*/  FFMA.FTZ R154, R126, R149, R154 ;  /* 0x000000957e9a7223 */ /* 0x000fe2000001009a */
[----:B------:R-:W-:Y:S01]  /*3530*/  FADD.FTZ R147, R132, R147 ;  /* 0x0000009384937221 */ /* 0x000fe20000010000 */
[----:B------:R-:W-:Y:S01]  /*3540*/  FFMA.FTZ R153, R126, R153, -R155 ;  /* 0x000000997e997223 */ /* 0x000fe2000001089b */
[----:B------:R-:W-:-:S02]  /*3550*/  FADD.FTZ R149, -R129, R142 ;  /* 0x0000008e81957221 */ /* 0x000fc40000010100 */
        /* <DEDUP_REMOVED lines=16> */
.L_x_17708:
[----:B------:R-:W-:Y:S05]  /*3660*/  BSYNC B0 ;  /* 0x0000000000007941 */ /* 0x000fea0003800000 */
.L_x_17707:
[----:B------:R-:W-:Y:S01]  /*3670*/  ISETP.GT.U32.AND P5, PT, R47, 0x1d, PT ;  /* 0x0000001d2f00780c */ /* 0x000fe20003fa4070 */
[----:B--2---:R2:W0:Y:S01]  /*3680*/  SHFL.DOWN PT, R141, R153, 0x2, 0x1f ;  /* 0x08401f00998d7f89 */ /* 0x00442200000e0000 */
[----:B------:R-:W-:Y:S03]  /*3690*/  BSSY B0, `(.L_x_17709) ;  /* 0x0000010000007945 */ /* 0x000fe60003800000 */
[----:B-1----:R2:W1:Y:S04]  /*36a0*/  SHFL.DOWN PT, R155, R154, 0x2, 0x1f ;  /* 0x08401f009a9b7f89 */ /* 0x00246800000e0000 */
[----:B---3--:R2:W3:Y:S04]  /*36b0*/  SHFL.DOWN PT, R163, R147, 0x2, 0x1f ;  /* 0x08401f0093a37f89 */ /* 0x0084e800000e0000 */
[----:B----4-:R2:W4:Y:S01]  /*36c0*/  SHFL.DOWN PT, R165, R149, 0x2, 0x1f ;  /* 0x08401f0095a57f89 */ /* 0x01052200000e0000 */
        /* <DEDUP_REMOVED lines=12> */
.L_x_17710:
[----:B------:R-:W-:Y:S05]  /*3790*/  BSYNC B0 ;  /* 0x0000000000007941 */ /* 0x000fea0003800000 */
.L_x_17709:
[----:B------:R-:W-:Y:S01]  /*37a0*/  ISETP.GT.U32.AND P5, PT, R47, 0x1b, PT ;  /* 0x0000001b2f00780c */ /* 0x000fe20003fa4070 */
[----:B0-----:R0:W0:Y:S01]  /*37b0*/  SHFL.DOWN PT, R141, R153, 0x4, 0x1f ;  /* 0x08801f00998d7f89 */ /* 0x00102200000e0000 */
[----:B------:R-:W-:Y:S03]  /*37c0*/  BSSY B0, `(.L_x_17711) ;  /* 0x0000010000007945 */ /* 0x000fe60003800000 */
[----:B-1----:R1:W0:Y:S04]  /*37d0*/  SHFL.DOWN PT, R155, R154, 0x4, 0x1f ;  /* 0x08801f009a9b7f89 */ /* 0x00222800000e0000 */
[----:B---3--:R1:W3:Y:S04]  /*37e0*/  SHFL.DOWN PT, R163, R147, 0x4, 0x1f ;  /* 0x08801f0093a37f89 */ /* 0x0082e800000e0000 */
[----:B----4-:R1:W4:Y:S01]  /*37f0*/  SHFL.DOWN PT, R165, R149, 0x4, 0x1f ;  /* 0x08801f0095a57f89 */ /* 0x01032200000e0000 */
        /* <DEDUP_REMOVED lines=12> */
.L_x_17712:
[----:B------:R-:W-:Y:S05]  /*38c0*/  BSYNC B0 ;  /* 0x0000000000007941 */ /* 0x000fea0003800000 */
.L_x_17711:
[----:B------:R-:W-:Y:S01]  /*38d0*/  ISETP.GT.U32.AND P5, PT, R47, 0x17, PT ;  /* 0x000000172f00780c */ /* 0x000fe20003fa4070 */
[----:B0-----:R0:W0:Y:S01]  /*38e0*/  SHFL.DOWN PT, R141, R153, 0x8, 0x1f ;  /* 0x09001f00998d7f89 */ /* 0x00102200000e0000 */
[----:B------:R-:W-:Y:S03]  /*38f0*/  BSSY B0, `(.L_x_17713) ;  /* 0x0000010000007945 */ /* 0x000fe60003800000 */
[----:B------:R0:W0:Y:S04]  /*3900*/  SHFL.DOWN PT, R155, R154, 0x8, 0x1f ;  /* 0x09001f009a9b7f89 */ /* 0x00002800000e0000 */
[----:B---3--:R3:W0:Y:S04]  /*3910*/  SHFL.DOWN PT, R163, R147, 0x8, 0x1f ;  /* 0x09001f0093a37f89 */ /* 0x00862800000e0000 */
[----:B----4-:R3:W4:Y:S01]  /*3920*/  SHFL.DOWN PT, R165, R149, 0x8, 0x1f ;  /* 0x09001f0095a57f89 */ /* 0x01072200000e0000 */
[----:B------:R-:W-:Y:S05]  /*3930*/  @P5 BRA `(.L_x_17714) ;  /* 0x00000000002c5947 */ /* 0x000fea0003800000 */
[C---:B0-----:R-:W-:Y:S01]  /*3940*/  FMUL.FTZ R142, R154.reuse, R155 ;  /* 0x0000009b9a8e7220 */ /* 0x041fe20000410000 */
[C---:B----4-:R-:W-:Y:S01]  /*3950*/  FMUL.FTZ R144, R154.reuse, R165 ;  /* 0x000000a59a907220 */ /* 0x050fe20000410000 */
        /* <DEDUP_REMOVED lines=9> */
.L_x_17714:
[----:B------:R-:W-:Y:S05]  /*39f0*/  BSYNC B0 ;  /* 0x0000000000007941 */ /* 0x000fea0003800000 */
.L_x_17713:
[----:B------:R-:W-:Y:S01]  /*3a00*/  ISETP.GT.U32.AND P5, PT, R47, 0xf, PT ;  /* 0x0000000f2f00780c */ /* 0x000fe20003fa4070 */
[----:B0-----:R0:W0:Y:S01]  /*3a10*/  SHFL.DOWN PT, R141, R153, 0x10, 0x1f ;  /* 0x0a001f00998d7f89 */ /* 0x00102200000e0000 */
[----:B------:R-:W-:Y:S03]  /*3a20*/  BSSY B0, `(.L_x_17715) ;  /* 0x0000010000007945 */ /* 0x000fe60003800000 */
[----:B------:R0:W0:Y:S04]  /*3a30*/  SHFL.DOWN PT, R155, R154, 0x10, 0x1f ;  /* 0x0a001f009a9b7f89 */ /* 0x00002800000e0000 */
[----:B------:R0:W0:Y:S04]  /*3a40*/  SHFL.DOWN PT, R163, R147, 0x10, 0x1f ;  /* 0x0a001f0093a37f89 */ /* 0x00002800000e0000 */
[----:B----4-:R4:W0:Y:S01]  /*3a50*/  SHFL.DOWN PT, R165, R149, 0x10, 0x1f ;  /* 0x0a001f0095a57f89 */ /* 0x01082200000e0000 */
        /* <DEDUP_REMOVED lines=10> */
[----:B----4-:R-:W-:Y:S01]  /*3b00*/  FADD.FTZ R149, R149, R146 ;  /* 0x0000009295957221 */ /* 0x010fe20000010000 */
[----:B------:R-:W-:-:S07]  /*3b10*/  MOV R153, R142 ;  /* 0x0000008e00997202 */ /* 0x000fce0000000f00 */
.L_x_17716:
[----:B------:R-:W-:Y:S05]  /*3b20*/  BSYNC B0 ;  /* 0x0000000000007941 */ /* 0x000fea0003800000 */
.L_x_17715:
[----:B------:R-:W-:Y:S01]  /*3b30*/  SHFL.DOWN PT, R142, R154, 0x1, 0x1f ;  /* 0x08201f009a8e7f89 */ /* 0x000fe200000e0000 */
[----:B------:R-:W-:Y:S03]  /*3b40*/  BSSY B0, `(.L_x_17717) ;  /* 0x00000be000007945 */ /* 0x000fe60003800000 */
[----:B0-----:R-:W0:Y:S04]  /*3b50*/  SHFL.IDX PT, R155, R43, RZ, 0x1f ;  /* 0x00001fff2b9b7589 */ /* 0x001e2800000e0000 */
[----:B------:R-:W5:Y:S04]  /*3b60*/  SHFL.IDX PT, R156, R42, RZ, 0x1f ;  /* 0x00001fff2a9c7589 */ /* 0x000f6800000e0000 */
[----:B------:R-:W4:Y:S04]  /*3b70*/  SHFL.DOWN PT, R144, R153, 0x1, 0x1f ;  /* 0x08201f0099907f89 */ /* 0x000f2800000e0000 */
[----:B------:R-:W4:Y:S04]  /*3b80*/  SHFL.DOWN PT, R146, R147, 0x1, 0x1f ;  /* 0x08201f0093927f89 */ /* 0x000f2800000e0000 */
[----:B------:R-:W4:Y:S04]  /*3b90*/  SHFL.DOWN PT, R163, R149, 0x1, 0x1f ;  /* 0x08201f0095a37f89 */ /* 0x000f2800000e0000 */
[----:B-12---:R-:W1:Y:S01]  /*3ba0*/  SHFL.IDX PT, R154, R154, RZ, 0x1f ;  /* 0x00001fff9a9a7589 */ /* 0x006e6200000e0000 */
[----:B0-----:R-:W-:-:S03]  /*3bb0*/  @P4 FMUL.FTZ R141, R142, R155 ;  /* 0x0000009b8e8d4220 */ /* 0x001fc60000410000 */
[----:B------:R-:W0:Y:S01]  /*3bc0*/  SHFL.IDX PT, R153, R153, RZ, 0x1f ;  /* 0x00001fff99997589 */ /* 0x000e2200000e0000 */
[----:B-----5:R-:W-:-:S03]  /*3bd0*/  @P4 FMUL.FTZ R142, R142, R156 ;  /* 0x0000009c8e8e4220 */ /* 0x020fc60000410000 */
[----:B---3--:R-:W2:Y:S01]  /*3be0*/  SHFL.IDX PT, R147, R147, RZ, 0x1f ;  /* 0x00001fff93937589 */ /* 0x008ea200000e0000 */
[C---:B----4-:R-:W-:Y:S01]  /*3bf0*/  @P4 FFMA.FTZ R141, R144.reuse, R156, -R141 ;  /* 0x0000009c908d4223 */ /* 0x050fe2000001088d */
[----:B------:R-:W-:Y:S02]  /*3c00*/  @P4 FFMA.FTZ R142, R144, R155, R142 ;  /* 0x0000009b908e4223 */ /* 0x000fe4000001008e */
[----:B------:R-:W3:Y:S01]  /*3c10*/  SHFL.IDX PT, R149, R149, RZ, 0x1f ;  /* 0x00001fff95957589 */ /* 0x000ee200000e0000 */
[----:B------:R-:W-:Y:S01]  /*3c20*/  @P4 FADD.FTZ R156, R146, R141 ;  /* 0x0000008d929c4221 */ /* 0x000fe20000010000 */
[CC--:B------:R-:W-:Y:S01]  /*3c30*/  FMUL.FTZ R141, R103.reuse, R130.reuse ;  /* 0x00000082678d7220 */ /* 0x0c0fe20000410000 */
[-C--:B------:R-:W-:Y:S01]  /*3c40*/  FMUL.FTZ R103, R103, R109.reuse ;  /* 0x0000006d67677220 */ /* 0x080fe20000410000 */
[----:B------:R-:W-:Y:S02]  /*3c50*/  @P4 FADD.FTZ R155, R163, R142 ;  /* 0x0000008ea39b4221 */ /* 0x000fe40000010000 */
[C---:B------:R-:W-:Y:S01]  /*3c60*/  FFMA.FTZ R109, R102.reuse, R109, R141 ;  /* 0x0000006d666d7223 */ /* 0x040fe2000001008d */
[----:B------:R-:W-:Y:S01]  /*3c70*/  FFMA.FTZ R102, R102, R130, -R103 ;  /* 0x0000008266667223 */ /* 0x000fe20000010867 */
[----:B------:R-:W-:-:S02]  /*3c80*/  ISETP.NE.AND P4, PT, R58, RZ, PT ;  /* 0x000000ff3a00720c */ /* 0x000fc40003f85270 */
[----:B------:R-:W-:Y:S01]  /*3c90*/  FADD.FTZ R109, RZ, R109 ;  /* 0x0000006dff6d7221 */ /* 0x000fe20000010000 */
[----:B------:R-:W-:-:S03]  /*3ca0*/  FADD.FTZ R131, R131, R102 ;  /* 0x0000006683837221 */ /* 0x000fc60000010000 */
[C---:B------:R-:W-:Y:S01]  /*3cb0*/  FMUL.FTZ R103, R108.reuse, R109 ;  /* 0x0000006d6c677220 */ /* 0x040fe20000410000 */
[-C--:B------:R-:W-:Y:S01]  /*3cc0*/  FMUL.FTZ R108, R108, R131.reuse ;  /* 0x000000836c6c7220 */ /* 0x080fe20000410000 */
[C---:B------:R-:W-:Y:S01]  /*3cd0*/  FMUL.FTZ R102, R128.reuse, R131 ;  /* 0x0000008380667220 */ /* 0x040fe20000410000 */
[----:B------:R-:W-:Y:S01]  /*3ce0*/  FMUL.FTZ R141, R128, R109 ;  /* 0x0000006d808d7220 */ /* 0x000fe20000410000 */
[C---:B------:R-:W-:Y:S01]  /*3cf0*/  FFMA.FTZ R163, R138.reuse, R131, -R103 ;  /* 0x000000838aa37223 */ /* 0x040fe20000010867 */
[-C--:B------:R-:W-:Y:S01]  /*3d00*/  FFMA.FTZ R103, R138, R109.reuse, R108 ;  /* 0x0000006d8a677223 */ /* 0x080fe2000001006c */
[CC--:B------:R-:W-:Y:S01]  /*3d10*/  FMUL.FTZ R165, R105.reuse, R109.reuse ;  /* 0x0000006d69a57220 */ /* 0x0c0fe20000410000 */
[-C--:B------:R-:W-:Y:S01]  /*3d20*/  FMUL.FTZ R108, R104, R109.reuse ;  /* 0x0000006d686c7220 */ /* 0x080fe20000410000 */
[C---:B------:R-:W-:Y:S01]  /*3d30*/  FFMA.FTZ R102, R126.reuse, R109, R102 ;  /* 0x0000006d7e667223 */ /* 0x040fe20000010066 */
[-C--:B------:R-:W-:Y:S01]  /*3d40*/  FFMA.FTZ R130, R126, R131.reuse, -R141 ;  /* 0x000000837e827223 */ /* 0x080fe2000001088d */
[-C--:B------:R-:W-:Y:S01]  /*3d50*/  FFMA.FTZ R141, R104, R131.reuse, -R165 ;  /* 0x00000083688d7223 */ /* 0x080fe200000108a5 */
[----:B------:R-:W-:Y:S01]  /*3d60*/  FFMA.FTZ R165, R105, R131, R108 ;  /* 0x0000008369a57223 */ /* 0x000fe2000001006c */
[----:B------:R-:W-:Y:S01]  /*3d70*/  FADD.FTZ R108, RZ, R102 ;  /* 0x00000066ff6c7221 */ /* 0x000fe20000010000 */
[----:B------:R-:W-:Y:S01]  /*3d80*/  FFMA.FTZ R130, R121, R28, R130 ;  /* 0x0000001c79827223 */ /* 0x000fe20000010082 */
[C---:B------:R-:W-:Y:S01]  /*3d90*/  FFMA.FTZ R163, R124.reuse, R163, RZ ;  /* 0x000000a37ca37223 */ /* 0x040fe200000100ff */
[C---:B------:R-:W-:Y:S01]  /*3da0*/  FFMA.FTZ R103, -R124.reuse, R103, RZ ;  /* 0x000000677c677223 */ /* 0x040fe200000101ff */
[C---:B------:R-:W-:Y:S01]  /*3db0*/  FMUL.FTZ R138, R159.reuse, R108 ;  /* 0x0000006c9f8a7220 */ /* 0x040fe20000410000 */
[-C--:B------:R-:W-:Y:S01]  /*3dc0*/  FMUL.FTZ R159, R159, R130.reuse ;  /* 0x000000829f9f7220 */ /* 0x080fe20000410000 */
[C---:B------:R-:W-:Y:S01]  /*3dd0*/  FMUL.FTZ R141, R124.reuse, R141 ;  /* 0x0000008d7c8d7220 */ /* 0x040fe20000410000 */
[----:B------:R-:W-:Y:S01]  /*3de0*/  FFMA.FTZ R146, -R124, R165, -RZ ;  /* 0x000000a57c927223 */ /* 0x000fe200000109ff */
[-C--:B------:R-:W-:Y:S01]  /*3df0*/  FMUL.FTZ R102, R133, R130.reuse ;  /* 0x0000008285667220 */ /* 0x080fe20000410000 */
[C---:B------:R-:W-:Y:S01]  /*3e00*/  FFMA.FTZ R138, R161.reuse, R130, -R138 ;  /* 0x00000082a18a7223 */ /* 0x040fe2000001088a */
[-C--:B------:R-:W-:Y:S01]  /*3e10*/  FFMA.FTZ R124, R161, R108.reuse, R159 ;  /* 0x0000006ca17c7223 */ /* 0x080fe2000001009f */
[-C--:B------:R-:W-:Y:S01]  /*3e20*/  FMUL.FTZ R161, R133, R108.reuse ;  /* 0x0000006c85a17220 */ /* 0x080fe20000410000 */
[C---:B------:R-:W-:Y:S01]  /*3e30*/  FFMA.FTZ R102, R127.reuse, R108, R102 ;  /* 0x0000006c7f667223 */ /* 0x040fe20000010066 */
[C---:B------:R-:W-:Y:S01]  /*3e40*/  FFMA.FTZ R163, R122.reuse, R138, R163 ;  /* 0x0000008a7aa37223 */ /* 0x040fe200000100a3 */
[----:B------:R-:W-:Y:S01]  /*3e50*/  FFMA.FTZ R159, -R122, R124, R103 ;  /* 0x0000007c7a9f7223 */ /* 0x000fe20000010167 */
[----:B------:R-:W-:Y:S01]  /*3e60*/  FFMA.FTZ R138, R127, R130, -R161 ;  /* 0x000000827f8a7223 */ /* 0x000fe200000108a1 */
[----:B------:R-:W-:Y:S01]  /*3e70*/  FADD.FTZ R103, RZ, R102 ;  /* 0x00000066ff677221 */ /* 0x000fe20000010000 */
[-C--:B------:R-:W-:Y:S01]  /*3e80*/  FMUL.FTZ R161, R105, R108.reuse ;  /* 0x0000006c69a17220 */ /* 0x080fe20000410000 */
[----:B------:R-:W-:Y:S01]  /*3e90*/  FMUL.FTZ R102, R104, R108 ;  /* 0x0000006c68667220 */ /* 0x000fe20000410000 */
[----:B------:R-:W-:Y:S01]  /*3ea0*/  FFMA.FTZ R138, R119, R26, R138 ;  /* 0x0000001a778a7223 */ /* 0x000fe2000001008a */
[----:B------:R-:W-:Y:S01]  /*3eb0*/  FMUL.FTZ R124, R140, R103 ;  /* 0x000000678c7c7220 */ /* 0x000fe20000410000 */
[-C--:B------:R-:W-:Y:S01]  /*3ec0*/  FFMA.FTZ R161, R104, R130.reuse, -R161 ;  /* 0x0000008268a17223 */ /* 0x080fe200000108a1 */
[----:B------:R-:W-:Y:S01]  /*3ed0*/  FFMA.FTZ R165, R105, R130, R102 ;  /* 0x0000008269a57223 */ /* 0x000fe20000010066 */
[-C--:B------:R-:W-:Y:S01]  /*3ee0*/  FMUL.FTZ R140, R140, R138.reuse ;  /* 0x0000008a8c8c7220 */ /* 0x080fe20000410000 */
[CC--:B------:R-:W-:Y:S01]  /*3ef0*/  FMUL.FTZ R102, R139.reuse, R138.reuse ;  /* 0x0000008a8b667220 */ /* 0x0c0fe20000410000 */
[C---:B------:R-:W-:Y:S01]  /*3f00*/  FMUL.FTZ R144, R122.reuse, R161 ;  /* 0x000000a17a907220 */ /* 0x040fe20000410000 */
[----:B------:R-:W-:Y:S01]  /*3f10*/  FFMA.FTZ R148, -R122, R165, -RZ ;  /* 0x000000a57a947223 */ /* 0x000fe200000109ff */
[CC--:B------:R-:W-:Y:S01]  /*3f20*/  FFMA.FTZ R122, R136.reuse, R103.reuse, R140 ;  /* 0x00000067887a7223 */ /* 0x0c0fe2000001008c */
[-C--:B------:R-:W-:Y:S01]  /*3f30*/  FMUL.FTZ R161, R139, R103.reuse ;  /* 0x000000678ba17220 */ /* 0x080fe20000410000 */
[----:B------:R-:W-:Y:S01]  /*3f40*/  FFMA.FTZ R124, R136, R138, -R124 ;  /* 0x0000008a887c7223 */ /* 0x000fe2000001087c */
[-C--:B------:R-:W-:Y:S01]  /*3f50*/  FFMA.FTZ R102, R135, R103.reuse, R102 ;  /* 0x0000006787667223 */ /* 0x080fe20000010066 */
[----:B------:R-:W-:Y:S01]  /*3f60*/  FFMA.FTZ R122, -R120, R122, R159 ;  /* 0x0000007a787a7223 */ /* 0x000fe2000001019f */
[-C--:B------:R-:W-:Y:S01]  /*3f70*/  FMUL.FTZ R159, R105, R103.reuse ;  /* 0x00000067699f7220 */ /* 0x080fe20000410000 */
[-C--:B------:R-:W-:Y:S01]  /*3f80*/  FFMA.FTZ R136, R135, R138.reuse, -R161 ;  /* 0x0000008a87887223 */ /* 0x080fe200000108a1 */
[C---:B------:R-:W-:Y:S01]  /*3f90*/  FMUL.FTZ R140, R104.reuse, R103 ;  /* 0x00000067688c7220 */ /* 0x040fe20000410000 */
[----:B------:R-:W-:Y:S01]  /*3fa0*/  FADD.FTZ R102, RZ, R102 ;  /* 0x00000066ff667221 */ /* 0x000fe20000010000 */
[----:B------:R-:W-:Y:S01]  /*3fb0*/  FFMA.FTZ R159, R104, R138, -R159 ;  /* 0x0000008a689f7223 */ /* 0x000fe2000001089f */
[----:B------:R-:W-:Y:S01]  /*3fc0*/  FFMA.FTZ R136, R117, R24, R136 ;  /* 0x0000001875887223 */ /* 0x000fe20000010088 */
[----:B------:R-:W-:Y:S01]  /*3fd0*/  FFMA.FTZ R161, R105, R138, R140 ;  /* 0x0000008a69a17223 */ /* 0x000fe2000001008c */
[C---:B------:R-:W-:Y:S01]  /*3fe0*/  FMUL.FTZ R158, R157.reuse, R102 ;  /* 0x000000669d9e7220 */ /* 0x040fe20000410000 */
[C---:B------:R-:W-:Y:S01]  /*3ff0*/  FMUL.FTZ R140, R120.reuse, R159 ;  /* 0x0000009f788c7220 */ /* 0x040fe20000410000 */
[----:B------:R-:W-:Y:S01]  /*4000*/  FMUL.FTZ R159, R157, R136 ;  /* 0x000000889d9f7220 */ /* 0x000fe20000410000 */
[C---:B------:R-:W-:Y:S01]  /*4010*/  FFMA.FTZ R124, R120.reuse, R124, R163 ;  /* 0x0000007c787c7223 */ /* 0x040fe200000100a3 */
[----:B------:R-:W-:Y:S01]  /*4020*/  FFMA.FTZ R142, -R120, R161, -RZ ;  /* 0x000000a1788e7223 */ /* 0x000fe200000109ff */
[-C--:B------:R-:W-:Y:S01]  /*4030*/  FMUL.FTZ R120, R156, -R107.reuse ;  /* 0x8000006b9c787220 */ /* 0x080fe20000410000 */
[C---:B------:R-:W-:Y:S01]  /*4040*/  FFMA.FTZ R157, R151.reuse, R136, -R158 ;  /* 0x00000088979d7223 */ /* 0x040fe2000001089e */
[-C--:B------:R-:W-:Y:S01]  /*4050*/  FFMA.FTZ R151, R151, R102.reuse, R159 ;  /* 0x0000006697977223 */ /* 0x080fe2000001009f */
[C---:B------:R-:W-:Y:S01]  /*4060*/  FMUL.FTZ R159, R155.reuse, -R107 ;  /* 0x8000006b9b9f7220 */ /* 0x040fe20000410000 */
[----:B------:R-:W-:Y:S01]  /*4070*/  FMUL.FTZ R158, R104, R102 ;  /* 0x00000066689e7220 */ /* 0x000fe20000410000 */
[----:B------:R-:W-:Y:S01]  /*4080*/  FFMA.FTZ R155, R155, R106, R120 ;  /* 0x0000006a9b9b7223 */ /* 0x000fe20000010078 */
[C---:B------:R-:W-:Y:S01]  /*4090*/  FMUL.FTZ R107, R105.reuse, R102 ;  /* 0x00000066696b7220 */ /* 0x040fe20000410000 */
[----:B------:R-:W-:Y:S01]  /*40a0*/  FFMA.FTZ R159, R156, R106, -R159 ;  /* 0x0000006a9c9f7223 */ /* 0x000fe2000001089f */
[-C--:B------:R-:W-:Y:S01]  /*40b0*/  FFMA.FTZ R161, R105, R136.reuse, R158 ;  /* 0x0000008869a17223 */ /* 0x080fe2000001009e */
[----:B------:R-:W-:Y:S01]  /*40c0*/  FADD.FTZ R105, -R150, R155 ;  /* 0x0000009b96697221 */ /* 0x000fe20000010100 */
[----:B------:R-:W-:Y:S01]  /*40d0*/  FFMA.FTZ R107, R104, R136, -R107 ;  /* 0x00000088686b7223 */ /* 0x000fe2000001086b */
[----:B------:R-:W-:Y:S01]  /*40e0*/  FADD.FTZ R106, R152, R159 ;  /* 0x0000009f986a7221 */ /* 0x000fe20000010000 */
[----:B------:R-:W-:Y:S01]  /*40f0*/  FMUL.FTZ R157, R118, R157 ;  /* 0x0000009d769d7220 */ /* 0x000fe20000410000 */
[C---:B------:R-:W-:Y:S01]  /*4100*/  FMUL.FTZ R104, R139.reuse, -R105 ;  /* 0x800000698b687220 */ /* 0x040fe20000410000 */
[----:B-1----:R-:W-:Y:S01]  /*4110*/  FMUL.FTZ R120, R154, R43 ;  /* 0x0000002b9a787220 */ /* 0x002fe20000410000 */
[-C--:B------:R-:W-:Y:S01]  /*4120*/  FMUL.FTZ R156, R139, -R106.reuse ;  /* 0x8000006a8b9c7220 */ /* 0x080fe20000410000 */
[C---:B------:R-:W-:Y:S01]  /*4130*/  FMUL.FTZ R150, R118.reuse, R107 ;  /* 0x0000006b76967220 */ /* 0x040fe20000410000 */
[C---:B------:R-:W-:Y:S01]  /*4140*/  FFMA.FTZ R104, R135.reuse, R106, -R104 ;  /* 0x0000006a87687223 */ /* 0x040fe20000010868 */
[C---:B------:R-:W-:Y:S01]  /*4150*/  FMUL.FTZ R151, R118.reuse, R151 ;  /* 0x0000009776977220 */ /* 0x040fe20000410000 */
[----:B------:R-:W-:Y:S01]  /*4160*/  FFMA.FTZ R156, R135, R105, R156 ;  /* 0x00000069879c7223 */ /* 0x000fe2000001009c */
[----:B------:R-:W-:Y:S01]  /*4170*/  FFMA.FTZ R152, -R118, R161, -RZ ;  /* 0x000000a176987223 */ /* 0x000fe200000109ff */
[----:B------:R-:W-:Y:S01]  /*4180*/  FADD.FTZ R104, R145, R104 ;  /* 0x0000006891687221 */ /* 0x000fe20000010000 */
[----:B------:R-:W-:Y:S01]  /*4190*/  FADD.FTZ R118, R124, R157 ;  /* 0x0000009d7c767221 */ /* 0x000fe20000010000 */
[----:B------:R-:W-:Y:S01]  /*41a0*/  FADD.FTZ R107, -R143, R156 ;  /* 0x0000009c8f6b7221 */ /* 0x000fe20000010100 */
[C---:B------:R-:W-:Y:S01]  /*41b0*/  FMUL.FTZ R124, R154.reuse, R42 ;  /* 0x0000002a9a7c7220 */ /* 0x040fe20000410000 */
[----:B------:R-:W-:Y:S01]  /*41c0*/  FMUL.FTZ R156, R133, -R104 ;  /* 0x80000068859c7220 */ /* 0x000fe20000410000 */
[----:B0-----:R-:W-:Y:S01]  /*41d0*/  FFMA.FTZ R120, R153, R42, -R120 ;  /* 0x0000002a99787223 */ /* 0x001fe20000010878 */
[C---:B------:R-:W-:Y:S01]  /*41e0*/  FMUL.FTZ R42, R154.reuse, R41 ;  /* 0x000000299a2a7220 */ /* 0x040fe20000410000 */
[----:B------:R-:W-:Y:S01]  /*41f0*/  FMUL.FTZ R154, R154, R40 ;  /* 0x000000289a9a7220 */ /* 0x000fe20000410000 */
[-C--:B------:R-:W-:Y:S01]  /*4200*/  FMUL.FTZ R133, R133, -R107.reuse ;  /* 0x8000006b85857220 */ /* 0x080fe20000410000 */
[----:B------:R-:W-:Y:S01]  /*4210*/  FFMA.FTZ R156, R127, R107, R156 ;  /* 0x0000006b7f9c7223 */ /* 0x000fe2000001009c */
[C---:B------:R-:W-:Y:S01]  /*4220*/  FFMA.FTZ R124, R153.reuse, R43, R124 ;  /* 0x0000002b997c7223 */ /* 0x040fe2000001007c */
[----:B------:R-:W-:Y:S01]  /*4230*/  FFMA.FTZ R41, R153, R41, R154 ;  /* 0x0000002999297223 */ /* 0x000fe2000001009a */
[----:B------:R-:W-:Y:S01]  /*4240*/  FFMA.FTZ R154, R127, R104, -R133 ;  /* 0x000000687f9a7223 */ /* 0x000fe20000010885 */
[----:B------:R-:W-:Y:S01]  /*4250*/  FADD.FTZ R125, -R125, R156 ;  /* 0x0000009c7d7d7221 */ /* 0x000fe20000010100 */
[----:B------:R-:W-:Y:S01]  /*4260*/  FFMA.FTZ R40, R153, R40, -R42 ;  /* 0x0000002899287223 */ /* 0x000fe2000001082a */
[----:B--2---:R-:W-:Y:S01]  /*4270*/  FADD.FTZ R42, R147, R120 ;  /* 0x00000078932a7221 */ /* 0x004fe20000010000 */
[----:B------:R-:W-:Y:S01]  /*4280*/  FADD.FTZ R120, R137, R154 ;  /* 0x0000009a89787221 */ /* 0x000fe20000010000 */
[----:B------:R-:W-:Y:S01]  /*4290*/  FMUL.FTZ R127, R128, -R125 ;  /* 0x8000007d807f7220 */ /* 0x000fe20000410000 */
[----:B---3--:R-:W-:Y:S01]  /*42a0*/  FADD.FTZ R43, R149, R124 ;  /* 0x0000007c952b7221 */ /* 0x008fe20000010000 */
[----:B------:R-:W-:Y:S01]  /*42b0*/  LEA.HI.SX32 R124, R56, R56, 0x1b ;  /* 0x00000038387c7211 */ /* 0x000fe200078fdaff */
[-C--:B------:R-:W-:Y:S01]  /*42c0*/  FMUL.FTZ R128, R128, -R120.reuse ;  /* 0x8000007880807220 */ /* 0x080fe20000410000 */
[----:B------:R-:W-:Y:S01]  /*42d0*/  FFMA.FTZ R127, R126, R120, -R127 ;  /* 0x000000787e7f7223 */ /* 0x000fe2000001087f */
[-C--:B------:R-:W-:Y:S01]  /*42e0*/  @!P4 LEA R133, R9, R57.reuse, 0x4 ;  /* 0x000000390985c211 */ /* 0x080fe200078e20ff */
[----:B------:R-:W-:Y:S01]  /*42f0*/  FFMA.FTZ R131, R123, -R30, R131 ;  /* 0x8000001e7b837223 */ /* 0x000fe20000010083 */
[----:B------:R-:W-:Y:S01]  /*4300*/  LEA R154, R124, R57, 0x2 ;  /* 0x000000397c9a7211 */ /* 0x000fe200078e10ff */
[----:B------:R-:W-:Y:S01]  /*4310*/  FADD.FTZ R124, R132, R127 ;  /* 0x0000007f847c7221 */ /* 0x000fe20000010000 */
[----:B------:R-:W-:Y:S01]  /*4320*/  IADD3 R127, -R25, R8, RZ ;  /* 0x00000008197f7210 */ /* 0x000fe20007ffe1ff */
[----:B------:R-:W-:Y:S01]  /*4330*/  FFMA.FTZ R128, R126, R125, R128 ;  /* 0x0000007d7e807223 */ /* 0x000fe20000010080 */
[----:B------:R0:W-:Y:S01]  /*4340*/  @!P4 STS.128 [R133+0x1b80], R40 ;  /* 0x001b80288500c388 */ /* 0x0001e20000000c00 */
[----:B------:R-:W-:Y:S01]  /*4350*/  FMUL.FTZ R126, R124, R30 ;  /* 0x0000001e7c7e7220 */ /* 0x000fe20000410000 */
[----:B------:R-:W-:Y:S01]  /*4360*/  LEA R132, R127, -R58, 0x1 ;  /* 0x8000003a7f847211 */ /* 0x000fe200078e08ff */
[----:B------:R-:W-:Y:S01]  /*4370*/  FADD.FTZ R129, -R129, R128 ;  /* 0x0000008081817221 */ /* 0x000fe20000010100 */
[----:B------:R-:W-:Y:S01]  /*4380*/  FFMA.FTZ R128, R121, -R28, R130 ;  /* 0x8000001c79807223 */ /* 0x000fe20000010082 */
[-C--:B------:R-:W-:Y:S01]  /*4390*/  FMUL.FTZ R130, R104, R26.reuse ;  /* 0x0000001a68827220 */ /* 0x080fe20000410000 */
[----:B------:R-:W-:Y:S01]  /*43a0*/  ISETP.GE.AND P5, PT, R132, 0x1, PT ;  /* 0x000000018400780c */ /* 0x000fe20003fa6270 */
[----:B------:R-:W-:Y:S01]  /*43b0*/  STS [R154+0x210], R141 ;  /* 0x0002108d9a007388 */ /* 0x000fe20000000800 */
[-C--:B------:R-:W-:Y:S01]  /*43c0*/  FFMA.FTZ R135, R119, -R26.reuse, R138 ;  /* 0x8000001a77877223 */ /* 0x080fe2000001008a */
[----:B------:R-:W-:Y:S01]  /*43d0*/  FMUL.FTZ R138, R107, R26 ;  /* 0x0000001a6b8a7220 */ /* 0x000fe20000410000 */
[----:B------:R-:W-:Y:S01]  /*43e0*/  FADD.FTZ R122, R122, -R151 ;  /* 0x800000977a7a7221 */ /* 0x000fe20000010000 */
[----:B------:R1:W-:Y:S04]  /*43f0*/  STS [R53+0x10], R140 ;  /* 0x0000108c35007388 */ /* 0x0003e80000000800 */
[----:B------:R-:W-:Y:S01]  /*4400*/  STS [R53+0x4], R146 ;  /* 0x0000049235007388 */ /* 0x000fe20000000800 */
[----:B0-----:R-:W-:Y:S01]  /*4410*/  FMUL.FTZ R40, R129, R30 ;  /* 0x0000001e81287220 */ /* 0x001fe20000410000 */
[----:B------:R-:W-:Y:S01]  /*4420*/  FMUL.FTZ R42, R109, R126 ;  /* 0x0000007e6d2a7220 */ /* 0x000fe20000410000 */
[-C--:B------:R-:W-:Y:S01]  /*4430*/  FMUL.FTZ R133, R120, R28.reuse ;  /* 0x0000001c78857220 */ /* 0x080fe20000410000 */
[----:B------:R-:W-:Y:S01]  /*4440*/  FMUL.FTZ R41, R125, R28 ;  /* 0x0000001c7d297220 */ /* 0x000fe20000410000 */
[----:B------:R-:W-:Y:S01]  /*4450*/  STS [R53+0x8], R144 ;  /* 0x0000089035007388 */ /* 0x000fe20000000800 */
[-C--:B------:R-:W-:Y:S01]  /*4460*/  FFMA.FTZ R42, R131, R40.reuse, -R42 ;  /* 0x00000028832a7223 */ /* 0x080fe2000001082a */
[----:B------:R-:W-:Y:S01]  /*4470*/  FMUL.FTZ R43, R108, R133 ;  /* 0x000000856c2b7220 */ /* 0x000fe20000410000 */
[----:B------:R-:W-:Y:S01]  /*4480*/  FMUL.FTZ R40, R109, R40 ;  /* 0x000000286d287220 */ /* 0x000fe20000410000 */
[----:B------:R-:W-:Y:S01]  /*4490*/  STS [R53+0xc], R148 ;  /* 0x00000c9435007388 */ /* 0x000fe20000000800 */
[----:B------:R-:W-:Y:S01]  /*44a0*/  FADD.FTZ R42, RZ, R42 ;  /* 0x0000002aff2a7221 */ /* 0x000fe20000010000 */
[-C--:B------:R-:W-:Y:S01]  /*44b0*/  FFMA.FTZ R43, R128, R41.reuse, -R43 ;  /* 0x00000029802b7223 */ /* 0x080fe2000001082b */
[----:B-1----:R-:W-:Y:S01]  /*44c0*/  FMUL.FTZ R140, R103, R130 ;  /* 0x00000082678c7220 */ /* 0x002fe20000410000 */
[----:B------:R0:W-:Y:S01]  /*44d0*/  STS [R53+0x14], R142 ;  /* 0x0000148e35007388 */ /* 0x0001e20000000800 */
[----:B------:R-:W-:Y:S01]  /*44e0*/  FMUL.FTZ R139, R108, R41 ;  /* 0x000000296c8b7220 */ /* 0x000fe20000410000 */
[----:B------:R-:W-:Y:S01]  /*44f0*/  FFMA.FTZ R40, R131, R126, R40 ;  /* 0x0000007e83287223 */ /* 0x000fe20000010028 */
[----:B------:R-:W-:Y:S01]  /*4500*/  FADD.FTZ R137, R42, R43 ;  /* 0x0000002b2a897221 */ /* 0x000fe20000010000 */
[----:B------:R1:W-:Y:S01]  /*4510*/  STS [R53+0x18], R150 ;  /* 0x0000189635007388 */ /* 0x0003e20000000800 */
[----:B------:R-:W-:Y:S01]  /*4520*/  FFMA.FTZ R140, R135, R138, -R140 ;  /* 0x0000008a878c7223 */ /* 0x000fe2000001088c */
[----:B------:R-:W-:-:S02]  /*4530*/  FFMA.FTZ R139, R128, R133, R139 ;  /* 0x00000085808b7223 */ /* 0x000fc4000001008b */
[----:B------:R1:W-:Y:S01]  /*4540*/  STS [R53+0x1c], R152 ;  /* 0x00001c9835007388 */ /* 0x0003e20000000800 */
[----:B0-----:R-:W-:Y:S01]  /*4550*/  FADD.FTZ R142, RZ, R40 ;  /* 0x00000028ff8e7221 */ /* 0x001fe20000010000 */
[----:B------:R-:W-:Y:S06]  /*4560*/  BAR.SYNC.DEFER_BLOCKING 0x0 ;  /* 0x0000000000007b1d */ /* 0x000fec0000010000 */
[----:B------:R-:W-:Y:S05]  /*4570*/  @!P5 BRA `(.L_x_17718) ;  /* 0x000000000068d947 */ /* 0x000fea0003800000 */
[----:B------:R-:W-:Y:S01]  /*4580*/  IMAD R144, R11, UR22, RZ ;  /* 0x000000160b907c24 */ /* 0x000fe2000f8e02ff */
[----:B------:R-:W-:Y:S01]  /*4590*/  IADD3 R41, R27, -0x1, RZ ;  /* 0xffffffff1b297810 */ /* 0x000fe20007ffe0ff */
[----:B------:R-:W-:Y:S01]  /*45a0*/  IMAD.WIDE.U32 R42, R111, UR22, RZ ;  /* 0x000000166f2a7c25 */ /* 0x000fe2000f8e00ff */
[--C-:B------:R-:W-:Y:S02]  /*45b0*/  SHF.R.U32.HI R145, RZ, 0x1, R71.reuse ;  /* 0x00000001ff917819 */ /* 0x100fe40000011647 */
        /* <DEDUP_REMOVED lines=22> */
.L_x_17718:
[----:B------:R-:W-:Y:S05]  /*4720*/  BSYNC B0 ;  /* 0x0000000000007941 */ /* 0x000fea0003800000 */
.L_x_17717:
[C---:B0-----:R-:W-:Y:S01]  /*4730*/  IADD3 R41, R58.reuse, 0x20, RZ ;  /* 0x000000203a297810 */ /* 0x041fe20007ffe0ff */
[----:B------:R-:W-:Y:S01]  /*4740*/  FMUL.FTZ R138, R103, R138 ;  /* 0x0000008a678a7220 */ /* 0x000fe20000410000 */
[----:B------:R-:W-:Y:S01]  /*4750*/  IADD3 R141, R58, 0x40, RZ ;  /* 0x000000403a8d7810 */ /* 0x000fe20007ffe0ff */
[----:B------:R-:W-:Y:S01]  /*4760*/  FADD.FTZ R134, R137, R140 ;  /* 0x0000008c89867221 */ /* 0x000fe20000010000 */
[----:B------:R-:W-:Y:S01]  /*4770*/  LEA.HI.SX32 R40, R41, R58, 0x1b ;  /* 0x0000003a29287211 */ /* 0x000fe200078fdaff */
[----:B------:R-:W-:Y:S01]  /*4780*/  FFMA.FTZ R41, R135, R130, R138 ;  /* 0x0000008287297223 */ /* 0x000fe2000001008a */
[----:B------:R-:W-:Y:S01]  /*4790*/  LEA.HI.SX32 R138, R141, R58, 0x1b ;  /* 0x0000003a8d8a7211 */ /* 0x000fe200078fdaff */
[-C--:B------:R-:W-:Y:S01]  /*47a0*/  FMUL.FTZ R137, R106, R24.reuse ;  /* 0x000000186a897220 */ /* 0x080fe20000410000 */
[----:B------:R-:W-:Y:S01]  /*47b0*/  LEA R40, R40, R57, 0x2 ;  /* 0x0000003928287211 */ /* 0x000fe200078e10ff */
[----:B------:R-:W-:Y:S01]  /*47c0*/  FADD.FTZ R42, R142, R139 ;  /* 0x0000008b8e2a7221 */ /* 0x000fe20000010000 */
[----:B------:R-:W-:Y:S01]  /*47d0*/  ISETP.GE.AND P5, PT, R132, 0x21, PT ;  /* 0x000000218400780c */ /* 0x000fe20003fa6270 */
[----:B------:R-:W-:Y:S01]  /*47e0*/  USHF.L.U64.HI UR7, UR5, 0x2, UR6 ;  /* 0x0000000205077899 */ /* 0x000fe20008010206 */
[-C--:B------:R-:W-:Y:S01]  /*47f0*/  FFMA.FTZ R136, R117, -R24.reuse, R136 ;  /* 0x8000001875887223 */ /* 0x080fe20000010088 */
[----:B------:R0:W2:Y:S01]  /*4800*/  LDS R141, [R40+0x290] ;  /* 0x00029000288d7984 */ /* 0x0000a20000000800 */
[----:B------:R-:W-:Y:S01]  /*4810*/  FMUL.FTZ R43, R105, R24 ;  /* 0x00000018692b7220 */ /* 0x000fe20000410000 */
[----:B------:R-:W-:Y:S01]  /*4820*/  FMUL.FTZ R139, R102, R137 ;  /* 0x00000089668b7220 */ /* 0x000fe20000410000 */
[----:B------:R-:W-:Y:S01]  /*4830*/  USHF.L.U32 UR20, UR5, 0x2, URZ ;  /* 0x0000000205147899 */ /* 0x000fe2000800063f */
[----:B------:R-:W-:Y:S01]  /*4840*/  IMAD R140, R66, UR7, RZ ;  /* 0x00000007428c7c24 */ /* 0x000fe2000f8e02ff */
[----:B------:R-:W-:Y:S01]  /*4850*/  BSSY B0, `(.L_x_17719) ;  /* 0x000000a000007945 */ /* 0x000fe20003800000 */
[----:B------:R-:W-:Y:S01]  /*4860*/  FFMA.FTZ R139, R136, R43, -R139 ;  /* 0x0000002b888b7223 */ /* 0x000fe2000001088b */
[----:B------:R-:W-:Y:S01]  /*4870*/  FADD.FTZ R42, R42, R41 ;  /* 0x000000292a2a7221 */ /* 0x000fe20000010000 */
[----:B------:R-:W-:-:S02]  /*4880*/  LEA R138, R138, R57, 0x2 ;  /* 0x000000398a8a7211 */ /* 0x000fc400078e10ff */
[----:B------:R-:W-:Y:S01]  /*4890*/  FADD.FTZ R134, R134, R139 ;  /* 0x0000008b86867221 */ /* 0x000fe20000010000 */
[----:B------:R-:W-:Y:S01]  /*48a0*/  IMAD R139, R67, UR20, R140 ;  /* 0x00000014438b7c24 */ /* 0x000fe2000f8e028c */
[----:B0-----:R-:W-:Y:S06]  /*48b0*/  @!P5 BRA `(.L_x_17720) ;  /* 0x00000000000cd947 */ /* 0x001fec0003800000 */
[----:B------:R-:W-:-:S05]  /*48c0*/  IMAD.WIDE.U32 R40, R66, UR20, R88 ;  /* 0x0000001442287c25 */ /* 0x000fca000f8e0058 */
[----:B------:R-:W-:-:S05]  /*48d0*/  IADD3 R41, R41, R139, RZ ;  /* 0x0000008b29297210 */ /* 0x000fca0007ffe0ff */
[----:B--2---:R0:W-:Y:S02]  /*48e0*/  REDG.E.ADD.F32.FTZ.RN.STRONG.GPU desc[UR10][R40.64], R141 ;  /* 0x0000008d280079a6 */ /* 0x0041e4000c10f38a */
.L_x_17720:
[----:B------:R-:W-:Y:S05]  /*48f0*/  BSYNC B0 ;  /* 0x0000000000007941 */ /* 0x000fea0003800000 */
.L_x_17719:
[----:B0-2---:R0:W2:Y:S01]  /*4900*/  LDS R141, [R138+0x310] ;  /* 0x000310008a8d7984 */ /* 0x0050a20000000800 */
[----:B------:R-:W-:Y:S01]  /*4910*/  ISETP.GE.AND P5, PT, R132, 0x41, PT ;  /* 0x000000418400780c */ /* 0x000fe20003fa6270 */
[----:B------:R-:W-:-:S12]  /*4920*/  BSSY B0, `(.L_x_17721) ;  /* 0x0000005000007945 */ /* 0x000fd80003800000 */
[----:B0-----:R-:W-:Y:S05]  /*4930*/  @!P5 BRA `(.L_x_17722) ;  /* 0x00000000000cd947 */ /* 0x001fea0003800000 */
[----:B------:R-:W-:-:S05]  /*4940*/  IMAD.WIDE.U32 R40, R66, UR20, R86 ;  /* 0x0000001442287c25 */ /* 0x000fca000f8e0056 */
[----:B------:R-:W-:-:S05]  /*4950*/  IADD3 R41, R139, R41, RZ ;  /* 0x000000298b297210 */ /* 0x000fca0007ffe0ff */
[----:B--2---:R0:W-:Y:S02]  /*4960*/  REDG.E.ADD.F32.FTZ.RN.STRONG.GPU desc[UR10][R40.64], R141 ;  /* 0x0000008d280079a6 */ /* 0x0041e4000c10f38a */
.L_x_17722:
[----:B------:R-:W-:Y:S05]  /*4970*/  BSYNC B0 ;  /* 0x0000000000007941 */ /* 0x000fea0003800000 */
.L_x_17721:
[----:B0-2---:R0:W2:Y:S01]  /*4980*/  LDS R141, [R45+0x390] ;  /* 0x000390002d8d7984 */ /* 0x0050a20000000800 */
[----:B------:R-:W-:Y:S01]  /*4990*/  ISETP.GE.AND P5, PT, R132, 0x61, PT ;  /* 0x000000618400780c */ /* 0x000fe20003fa6270 */
[----:B------:R-:W-:-:S12]  /*49a0*/  BSSY B0, `(.L_x_17723) ;  /* 0x0000005000007945 */ /* 0x000fd80003800000 */
[----:B0-----:R-:W-:Y:S05]  /*49b0*/  @!P5 BRA `(.L_x_17724) ;  /* 0x00000000000cd947 */ /* 0x001fea0003800000 */
[----:B------:R-:W-:-:S05]  /*49c0*/  IMAD.WIDE.U32 R40, R66, UR20, R84 ;  /* 0x0000001442287c25 */ /* 0x000fca000f8e0054 */
[----:B------:R-:W-:-:S05]  /*49d0*/  IADD3 R41, R139, R41, RZ ;  /* 0x000000298b297210 */ /* 0x000fca0007ffe0ff */
[----:B--2---:R0:W-:Y:S02]  /*49e0*/  REDG.E.ADD.F32.FTZ.RN.STRONG.GPU desc[UR10][R40.64], R141 ;  /* 0x0000008d280079a6 */ /* 0x0041e4000c10f38a */
.L_x_17724:
[----:B------:R-:W-:Y:S05]  /*49f0*/  BSYNC B0 ;  /* 0x0000000000007941 */ /* 0x000fea0003800000 */
.L_x_17723:
[----:B0-2---:R0:W2:Y:S01]  /*4a00*/  LDS R141, [R44+0x410] ;  /* 0x000410002c8d7984 */ /* 0x0050a20000000800 */
[----:B------:R-:W-:Y:S01]  /*4a10*/  ISETP.GE.AND P5, PT, R132, 0x81, PT ;  /* 0x000000818400780c */ /* 0x000fe20003fa6270 */
[----:B------:R-:W-:-:S12]  /*4a20*/  BSSY B0, `(.L_x_17725) ;  /* 0x0000005000007945 */ /* 0x000fd80003800000 */
[----:B0-----:R-:W-:Y:S05]  /*4a30*/  @!P5 BRA `(.L_x_17726) ;  /* 0x00000000000cd947 */ /* 0x001fea0003800000 */
[----:B------:R-:W-:-:S05]  /*4a40*/  IMAD.WIDE.U32 R40, R66, UR20, R82 ;  /* 0x0000001442287c25 */ /* 0x000fca000f8e0052 */
[----:B------:R-:W-:-:S05]  /*4a50*/  IADD3 R41, R139, R41, RZ ;  /* 0x000000298b297210 */ /* 0x000fca0007ffe0ff */
[----:B--2---:R0:W-:Y:S02]  /*4a60*/  REDG.E.ADD.F32.FTZ.RN.STRONG.GPU desc[UR10][R40.64], R141 ;  /* 0x0000008d280079a6 */ /* 0x0041e4000c10f38a */
.L_x_17726:
[----:B------:R-:W-:Y:S05]  /*4a70*/  BSYNC B0 ;  /* 0x0000000000007941 */ /* 0x000fea0003800000 */
.L_x_17725:
        /* <DEDUP_REMOVED lines=8> */
.L_x_17728:
[----:B------:R-:W-:Y:S05]  /*4b00*/  BSYNC B0 ;  /* 0x0000000000007941 */ /* 0x000fea0003800000 */
.L_x_17727:
        /* <DEDUP_REMOVED lines=8> */
.L_x_17730:
[----:B------:R-:W-:Y:S05]  /*4b90*/  BSYNC B0 ;  /* 0x0000000000007941 */ /* 0x000fea0003800000 */
.L_x_17729:
        /* <DEDUP_REMOVED lines=8> */
.L_x_17732:
[----:B------:R-:W-:Y:S05]  /*4c20*/  BSYNC B0 ;  /* 0x0000000000007941 */ /* 0x000fea0003800000 */
.L_x_17731:
        /* <DEDUP_REMOVED lines=51> */
[----:B------:R-:W-:Y:S01]  /*4f60*/  FMUL.FTZ R141, R61, R106 ;  /* 0x0000006a3d8d7220 */ /* 0x000fe20000410000 */
[----:B---3--:R-:W-:-:S03]  /*4f70*/  @!P5 FADD.FTZ R43, R43, R122 ;  /* 0x0000007a2b2bd221 */ /* 0x008fc60000010000 */
[----:B------:R-:W-:Y:S01]  /*4f80*/  FFMA.FTZ R141, R60, R105, -R141 ;  /* 0x000000693c8d7223 */ /* 0x000fe2000001088d */
[----:B----4-:R-:W-:Y:S01]  /*4f90*/  @!P5 FADD.FTZ R40, R40, R139 ;  /* 0x0000008b2828d221 */ /* 0x010fe20000010000 */
[----:B------:R-:W-:Y:S02]  /*4fa0*/  ISETP.NE.AND P5, PT, R48, RZ, PT ;  /* 0x000000ff3000720c */ /* 0x000fe40003fa5270 */
[----:B------:R-:W-:Y:S01]  /*4fb0*/  FMUL.FTZ R141, R102, R141 ;  /* 0x0000008d668d7220 */ /* 0x000fe20000410000 */
[----:B------:R-:W-:-:S10]  /*4fc0*/  FMUL.FTZ R102, R61, R120 ;  /* 0x000000783d667220 */ /* 0x000fd40000410000 */
        /* <DEDUP_REMOVED lines=12> */
[C---:B------:R-:W-:Y:S01]  /*5090*/  FMUL.FTZ R125, R61.reuse, R125 ;  /* 0x0000007d3d7d7220 */ /* 0x040fe20000410000 */
[-C--:B------:R-:W-:Y:S01]  /*50a0*/  FMUL.FTZ R61, R61, R129.reuse ;  /* 0x000000813d3d7220 */ /* 0x080fe20000410000 */
[----:B------:R-:W-:Y:S01]  /*50b0*/  FFMA.FTZ R136, R117, R106, R136 ;  /* 0x0000006a75887223 */ /* 0x000fe20000010088 */
[C---:B------:R-:W-:Y:S01]  /*50c0*/  FFMA.FTZ R102, R60.reuse, R129, -R103 ;  /* 0x000000813c667223 */ /* 0x040fe20000010867 */
[C---:B------:R-:W-:Y:S01]  /*50d0*/  FFMA.FTZ R106, R60.reuse, R104, R107 ;  /* 0x000000683c6a7223 */ /* 0x040fe2000001006b */
[----:B------:R-:W-:Y:S01]  /*50e0*/  FFMA.FTZ R125, R60, R120, R125 ;  /* 0x000000783c7d7223 */ /* 0x000fe2000001007d */
[----:B------:R-:W-:Y:S01]  /*50f0*/  FMUL.FTZ R105, R108, R105 ;  /* 0x000000696c697220 */ /* 0x000fe20000410000 */
        /* <DEDUP_REMOVED lines=25> */
.L_x_17734:
[----:B------:R-:W-:Y:S05]  /*5290*/  BSYNC B0 ;  /* 0x0000000000007941 */ /* 0x000fea0003800000 */
.L_x_17733:
[----:B------:R-:W-:Y:S01]  /*52a0*/  IADD3 R9, R9, 0x1, RZ ;  /* 0x0000000109097810 */ /* 0x000fe20007ffe0ff */
[----:B------:R-:W-:-:S03]  /*52b0*/  UIADD3 UR5, UP0, UR5, 0x1, URZ ;  /* 0x0000000105057890 */ /* 0x000fc6000ff1e03f */
[----:B------:R-:W-:Y:S01]  /*52c0*/  ISETP.GE.AND P4, PT, R9, UR21, PT ;  /* 0x0000001509007c0c */ /* 0x000fe2000bf86270 */
[----:B------:R-:W-:-:S12]  /*52d0*/  UIADD3.X UR6, URZ, UR6, URZ, UP0, !UPT ;  /* 0x000000063f067290 */ /* 0x000fd800087fe43f */
[----:B------:R-:W-:Y:S05]  /*52e0*/  @!P4 BRA `(.L_x_17735) ;  /* 0xffffffcc0008c947 */ /* 0x000fea000383ffff */
.L_x_17704:
[----:B------:R-:W-:Y:S01]  /*52f0*/  BAR.SYNC.DEFER_BLOCKING 0x0 ;  /* 0x0000000000007b1d */ /* 0x000fe20000010000 */
[C---:B------:R-:W-:Y:S02]  /*5300*/  LOP3.LUT R6, R46.reuse, 0x20, RZ, 0xfc, !PT ;  /* 0x000000202e067812 */ /* 0x040fe400078efcff */
[C---:B------:R-:W-:Y:S02]  /*5310*/  LOP3.LUT R4, R46.reuse, 0x40, RZ, 0xfc, !PT ;  /* 0x000000402e047812 */ /* 0x040fe400078efcff */
[C---:B------:R-:W-:Y:S02]  /*5320*/  LOP3.LUT R0, R46.reuse, 0x60, RZ, 0xfc, !PT ;  /* 0x000000602e007812 */ /* 0x040fe400078efcff */
[----:B------:R-:W-:Y:S02]  /*5330*/  ISETP.GE.AND P0, PT, R46, R127, PT ;  /* 0x0000007f2e00720c */ /* 0x000fe40003f06270 */
[----:B------:R-:W-:Y:S02]  /*5340*/  PRMT R5, RZ, 0x7610, R5 ;  /* 0x00007610ff057816 */ /* 0x000fe40000000005 */
[----:B------:R-:W-:-:S02]  /*5350*/  PRMT R7, RZ, 0x7610, R7 ;  /* 0x00007610ff077816 */ /* 0x000fc40000000007 */
[----:B------:R-:W-:Y:S02]  /*5360*/  PRMT R22, RZ, 0x7610, R22 ;  /* 0x00007610ff167816 */ /* 0x000fe40000000016 */
[----:B------:R-:W-:Y:S02]  /*5370*/  PRMT R23, RZ, 0x7610, R23 ;  /* 0x00007610ff177816 */ /* 0x000fe40000000017 */
[CC--:B------:R-:W-:Y:S02]  /*5380*/  LEA R26, R48.reuse, R57.reuse, 0x1 ;  /* 0x00000039301a7211 */ /* 0x0c0fe400078e08ff */
[----:B------:R-:W-:Y:S01]  /*5390*/  LEA R24, R48, R57, 0x3 ;  /* 0x0000003930187211 */ /* 0x000fe200078e18ff */
[----:B------:R-:W-:Y:S01]  /*53a0*/  @!P0 IMAD.WIDE R2, R46, 0x2, R92 ;  /* 0x000000022e028825 */ /* 0x000fe200078e025c */
[-C--:B------:R-:W-:Y:S01]  /*53b0*/  ISETP.GE.AND P1, PT, R6, R127.reuse, PT ;  /* 0x0000007f0600720c */ /* 0x080fe20003f26270 */
[----:B------:R-:W3:Y:S01]  /*53c0*/  S2UR UR6, SR_CgaCtaId ;  /* 0x00000000000679c3 */ /* 0x000ee20000008800 */
[----:B------:R-:W-:-:S02]  /*53d0*/  ISETP.GE.AND P2, PT, R4, R127, PT ;  /* 0x0000007f0400720c */ /* 0x000fc40003f46270 */
[----:B------:R-:W-:Y:S01]  /*53e0*/  ISETP.GE.AND P3, PT, R0, R127, PT ;  /* 0x0000007f0000720c */ /* 0x000fe20003f66270 */
[----:B------:R-:W4:Y:S01]  /*53f0*/  @!P0 LDG.E.U16 R5, desc[UR10][R2.64] ;  /* 0x0000000a02058981 */ /* 0x000f22000c1e1500 */
[----:B------:R-:W-:-:S03]  /*5400*/  UMOV UR5, 0x400 ;  /* 0x0000040000057882 */ /* 0x000fc60000000000 */
[----:B------:R-:W5:Y:S04]  /*5410*/  LDC.64 R62, c[0x0][0x388] ;  /* 0x0000e200ff3e7b82 */ /* 0x000f680000000a00 */
[----:B------:R-:W-:-:S04]  /*5420*/  @!P1 IMAD.WIDE R8, R46, 0x2, R92 ;  /* 0x000000022e089825 */ /* 0x000fc800078e025c */
[C-C-:B------:R-:W-:Y:S01]  /*5430*/  @!P2 IMAD.WIDE R10, R46.reuse, 0x2, R92.reuse ;  /* 0x000000022e0aa825 */ /* 0x140fe200078e025c */
[----:B------:R0:W2:Y:S03]  /*5440*/  @!P1 LDG.E.U16 R7, desc[UR10][R8.64+0x40] ;  /* 0x0000400a08079981 */ /* 0x0000a6000c1e1500 */
[----:B------:R-:W-:Y:S01]  /*5450*/  @!P3 IMAD.WIDE R20, R46, 0x2, R92 ;  /* 0x000000022e14b825 */ /* 0x000fe200078e025c */
[----:B------:R-:W5:Y:S04]  /*5460*/  @!P2 LDG.E.U16 R22, desc[UR10][R10.64+0x80] ;  /* 0x0000800a0a16a981 */ /* 0x000f68000c1e1500 */
[----:B------:R1:W5:Y:S01]  /*5470*/  @!P3 LDG.E.U16 R23, desc[UR10][R20.64+0xc0] ;  /* 0x0000c00a1417b981 */ /* 0x000362000c1e1500 */
[----:B------:R-:W-:Y:S01]  /*5480*/  ISETP.NE.AND P1, PT, R58, RZ, PT ;  /* 0x000000ff3a00720c */ /* 0x000fe20003f25270 */
[----:B---3--:R-:W-:Y:S01]  /*5490*/  ULEA UR5, UR6, UR5, 0x18 ;  /* 0x0000000506057291 */ /* 0x008fe2000f8ec03f */
[----:B0-----:R-:W-:-:S05]  /*54a0*/  F2FP.F16.F32.PACK_AB R8, R14, R15 ;  /* 0x0000000f0e08723e */ /* 0x001fca00000000ff */
[----:B------:R-:W-:Y:S01]  /*54b0*/  MOV R57, UR5 ;  /* 0x0000000500397c02 */ /* 0x000fe20008000f00 */
[----:B------:R-:W-:Y:S01]  /*54c0*/  BSSY B0, `(.L_x_17736) ;  /* 0x0000042000007945 */ /* 0x000fe20003800000 */
[----:B-1----:R-:W-:Y:S02]  /*54d0*/  SHF.R.S32.HI R20, RZ, 0x1f, R46 ;  /* 0x0000001fff147819 */ /* 0x002fe4000001142e */
[----:B------:R-:W-:Y:S01]  /*54e0*/  IADD3 R116, -R116, UR4, RZ ;  /* 0x0000000474747c10 */ /* 0x000fe2000fffe1ff */
[----:B----4-:R-:W-:Y:S04]  /*54f0*/  STS.U16 [R26], R5 ;  /* 0x000000051a007388 */ /* 0x010fe80000000400 */
[----:B--2---:R-:W-:Y:S04]  /*5500*/  STS.U16 [R26+0x40], R7 ;  /* 0x000040071a007388 */ /* 0x004fe80000000400 */
[----:B-----5:R-:W-:Y:S04]  /*5510*/  STS.U16 [R26+0x80], R22 ;  /* 0x000080161a007388 */ /* 0x020fe80000000400 */
[----:B------:R-:W-:Y:S01]  /*5520*/  STS.U16 [R26+0xc0], R23 ;  /* 0x0000c0171a007388 */ /* 0x000fe20000000400 */
[----:B------:R-:W-:-:S03]  /*5530*/  NOP ;  /* 0x0000000000007918 */ /* 0x000fc60000000000 */
[----:B------:R-:W0:Y:S02]  /*5540*/  LDS.64 R60, [R24] ;  /* 0x00000000183c7984 */ /* 0x000e240000000a00 */
[----:B0-----:R-:W-:-:S05]  /*5550*/  HADD2.F32 R9, -RZ, R60.H1_H1 ;  /* 0x3000003cff097230 */ /* 0x001fca0000004100 */
[----:B------:R-:W-:Y:S01]  /*5560*/  FADD.FTZ R7, R9, R112 ;  /* 0x0000007009077221 */ /* 0x000fe20000010000 */
[----:B------:R-:W-:Y:S01]  /*5570*/  F2FP.F16.F32.PACK_AB R9, R12, R13 ;  /* 0x0000000d0c09723e */ /* 0x000fe200000000ff */
[----:B------:R-:W-:Y:S01]  /*5580*/  BAR.SYNC.DEFER_BLOCKING 0x0 ;  /* 0x0000000000007b1d */ /* 0x000fe20000010000 */
[----:B------:R-:W-:-:S05]  /*5590*/  HADD2.F32 R3, -RZ, R60.H0_H0 ;  /* 0x2000003cff037230 */ /* 0x000fca0000004100 */
[----:B------:R-:W-:-:S05]  /*55a0*/  FADD.FTZ R3, R3, R112 ;  /* 0x0000007003037221 */ /* 0x000fca0000010000 */
[----:B------:R-:W-:Y:S01]  /*55b0*/  FSETP.GTU.FTZ.AND P3, PT, R3, 20, PT ;  /* 0x41a000000300780b */ /* 0x000fe20003f7c000 */
[----:B------:R0:W-:Y:S01]  /*55c0*/  STS.64 [R24], R8 ;  /* 0x0000000818007388 */ /* 0x0001e20000000a00 */
[----:B------:R-:W-:-:S03]  /*55d0*/  NOP ;  /* 0x0000000000007918 */ /* 0x000fc60000000000 */
[----:B------:R-:W-:Y:S04]  /*55e0*/  LDS.U16 R15, [R26] ;  /* 0x000000001a0f7984 */ /* 0x000fe80000000400 */
[----:B------:R-:W-:Y:S04]  /*55f0*/  LDS.U16 R21, [R26+0x40] ;  /* 0x000040001a157984 */ /* 0x000fe80000000400 */
[----:B------:R-:W-:Y:S04]  /*5600*/  LDS.U16 R23, [R26+0x80] ;  /* 0x000080001a177984 */ /* 0x000fe80000000400 */
[----:B------:R-:W-:Y:S04]  /*5610*/  LDS.U16 R41, [R26+0xc0] ;  /* 0x0000c0001a297984 */ /* 0x000fe80000000400 */
[----:B------:R-:W-:Y:S01]  /*5620*/  @!P1 STS [UR5+0x100], R127 ;  /* 0x0001007fff009988 */ /* 0x000fe20008000805 */
[----:B------:R-:W-:Y:S01]  /*5630*/  BAR.SYNC.DEFER_BLOCKING 0x0 ;  /* 0x0000000000007b1d */ /* 0x000fe20000010000 */
[----:B------:R-:W-:Y:S01]  /*5640*/  HADD2.F32 R5, -RZ, R61.H0_H0 ;  /* 0x2000003dff057230 */ /* 0x000fe20000004100 */
[----:B------:R-:W-:Y:S01]  /*5650*/  FSETP.GTU.FTZ.AND P4, PT, R7, 20, PT ;  /* 0x41a000000700780b */ /* 0x000fe20003f9c000 */
[----:B------:R-:W-:-:S03]  /*5660*/  @!P3 FMUL.FTZ R2, R3, -1.4426950216293334961 ;  /* 0xbfb8aa3b0302b820 */ /* 0x000fc60000410000 */
[----:B------:R-:W-:-:S03]  /*5670*/  FADD.FTZ R10, R5, R112 ;  /* 0x00000070050a7221 */ /* 0x000fc60000010000 */
[----:B------:R-:W1:Y:S02]  /*5680*/  @!P3 MUFU.EX2 R2, R2 ;  /* 0x000000020002b308 */ /* 0x000e640000000800 */
[----:B------:R-:W-:-:S04]  /*5690*/  FSETP.GTU.FTZ.AND P2, PT, R10, 20, PT ;  /* 0x41a000000a00780b */ /* 0x000fc80003f5c000 */
[----:B------:R-:W-:Y:S01]  /*56a0*/  @!P4 FMUL.FTZ R3, R7, -1.4426950216293334961 ;  /* 0xbfb8aa3b0703c820 */ /* 0x000fe20000410000 */
[----:B------:R-:W2:Y:S05]  /*56b0*/  LDS R43, [R57+0x100] ;  /* 0x00010000392b7984 */ /* 0x000eaa0000000800 */
[----:B------:R-:W3:Y:S03]  /*56c0*/  @!P4 MUFU.EX2 R3, R3 ;  /* 0x000000030003c308 */ /* 0x000ee60000000800 */
[----:B------:R-:W-:Y:S01]  /*56d0*/  @!P2 FMUL.FTZ R7, R10, -1.4426950216293334961 ;  /* 0xbfb8aa3b0a07a820 */ /* 0x000fe20000410000 */
[----:B-1----:R-:W-:Y:S01]  /*56e0*/  @!P3 FADD.FTZ R2, R2, 1 ;  /* 0x3f8000000202b421 */ /* 0x002fe20000010000 */
[----:B------:R-:W-:-:S04]  /*56f0*/  HADD2.F32 R5, -RZ, R61.H1_H1 ;  /* 0x3000003dff057230 */ /* 0x000fc80000004100 */
[----:B------:R-:W1:Y:S01]  /*5700*/  @!P2 MUFU.EX2 R7, R7 ;  /* 0x000000070007a308 */ /* 0x000e620000000800 */
[----:B0-----:R-:W-:-:S07]  /*5710*/  FADD.FTZ R8, R5, R112 ;  /* 0x0000007005087221 */ /* 0x001fce0000010000 */
[----:B------:R-:W0:Y:S01]  /*5720*/  @!P3 MUFU.RCP R9, R2 ;  /* 0x000000020009b308 */ /* 0x000e220000001000 */
[----:B---3--:R-:W-:Y:S01]  /*5730*/  @!P4 FADD.FTZ R5, R3, 1 ;  /* 0x3f8000000305c421 */ /* 0x008fe20000010000 */
[----:B------:R-:W-:-:S06]  /*5740*/  FSETP.GTU.FTZ.AND P0, PT, R8, 20, PT ;  /* 0x41a000000800780b */ /* 0x000fcc0003f1c000 */
[----:B------:R-:W3:Y:S01]  /*5750*/  @!P4 MUFU.RCP R12, R5 ;  /* 0x00000005000cc308 */ /* 0x000ee20000001000 */
[----:B-1----:R-:W-:Y:S01]  /*5760*/  @!P2 FADD.FTZ R10, R7, 1 ;  /* 0x3f800000070aa421 */ /* 0x002fe20000010000 */
[----:B0-----:R-:W-:-:S06]  /*5770*/  @!P3 FMUL.FTZ R16, R16, R9 ;  /* 0x000000091010b220 */ /* 0x001fcc0000410000 */
[----:B------:R-:W0:Y:S01]  /*5780*/  @!P2 MUFU.RCP R61, R10 ;  /* 0x0000000a003da308 */ /* 0x000e220000001000 */
[----:B--2---:R-:W-:Y:S01]  /*5790*/  ISETP.GE.AND P3, PT, R46, R43, PT ;  /* 0x0000002b2e00720c */ /* 0x004fe20003f66270 */
[----:B------:R-:W-:Y:S01]  /*57a0*/  @!P0 FMUL.FTZ R8, R8, -1.4426950216293334961 ;  /* 0xbfb8aa3b08088820 */ /* 0x000fe20000410000 */
[----:B---3--:R-:W-:Y:S01]  /*57b0*/  @!P4 FMUL.FTZ R17, R17, R12 ;  /* 0x0000000c1111c220 */ /* 0x008fe20000410000 */
[----:B------:R-:W-:Y:S01]  /*57c0*/  IMAD R22, R62, UR15, RZ ;  /* 0x0000000f3e167c24 */ /* 0x000fe2000f8e02ff */
[----:B------:R-:W-:-:S03]  /*57d0*/  IADD3 R2, P4, R46, R25, RZ ;  /* 0x000000192e027210 */ /* 0x000fc60007f9e0ff */
[----:B------:R1:W2:Y:S01]  /*57e0*/  @!P0 MUFU.EX2 R14, R8 ;  /* 0x00000008000e8308 */ /* 0x0002a20000000800 */
[----:B------:R-:W-:Y:S01]  /*57f0*/  IMAD R7, R63, UR14, R22 ;  /* 0x0000000e3f077c24 */ /* 0x000fe2000f8e0216 */
[----:B------:R-:W-:Y:S01]  /*5800*/  LEA.HI.X.SX32 R3, R25, R20, 0x1, P4 ;  /* 0x0000001419037211 */ /* 0x000fe200020f0eff */
[----:B-1----:R-:W-:-:S03]  /*5810*/  IMAD.WIDE.U32 R8, R62, UR14, RZ ;  /* 0x0000000e3e087c25 */ /* 0x002fc6000f8e00ff */
[----:B0-----:R-:W-:Y:S05]  /*5820*/  @P3 BRA `(.L_x_17737) ;  /* 0x00000000002c3947 */ /* 0x001fea0003800000 */
        /* <DEDUP_REMOVED lines=11> */
.L_x_17737:
[----:B------:R-:W-:Y:S05]  /*58e0*/  BSYNC B0 ;  /* 0x0000000000007941 */ /* 0x000fea0003800000 */
.L_x_17736:
[----:B------:R-:W-:Y:S01]  /*58f0*/  IADD3 R9, R9, R7, RZ ;  /* 0x0000000709097210 */ /* 0x000fe20007ffe0ff */
[----:B------:R-:W-:Y:S01]  /*5900*/  ULDC.64 UR6, c[0x0][0x390] ;  /* 0x0000e40000067ab9 */ /* 0x000fe20000000a00 */
[----:B------:R-:W-:Y:S02]  /*5910*/  IMAD R25, R116, -0x80, RZ ;  /* 0xffffff8074197824 */ /* 0x000fe400078e02ff */
[----:B------:R-:W-:Y:S01]  /*5920*/  @!P2 FMUL.FTZ R18, R18, R61 ;  /* 0x0000003d1212a220 */ /* 0x000fe20000410000 */
[----:B------:R-:W-:Y:S01]  /*5930*/  IMAD R10, R114, UR6, RZ ;  /* 0x00000006720a7c24 */ /* 0x000fe2000f8e02ff */
[----:B------:R-:W-:Y:S01]  /*5940*/  ISETP.GE.AND P4, PT, R4, R43, PT ;  /* 0x0000002b0400720c */ /* 0x000fe20003f86270 */
[----:B------:R-:W-:Y:S01]  /*5950*/  IMAD.WIDE.U32 R8, R115, UR6, R8 ;  /* 0x0000000673087c25 */ /* 0x000fe2000f8e0008 */
[----:B------:R-:W-:-:S03]  /*5960*/  SHF.R.S32.HI R61, RZ, 0x1f, R25 ;  /* 0x0000001fff3d7819 */ /* 0x000fc60000011419 */
[----:B--2---:R-:W-:Y:S01]  /*5970*/  @!P0 FADD.FTZ R14, R14, 1 ;  /* 0x3f8000000e0e8421 */ /* 0x004fe20000010000 */
[-C--:B------:R-:W-:Y:S01]  /*5980*/  ISETP.GE.AND P3, PT, R6, R43.reuse, PT ;  /* 0x0000002b0600720c */ /* 0x080fe20003f66270 */
[----:B------:R-:W-:Y:S01]  /*5990*/  IMAD R10, R115, UR7, R10 ;  /* 0x00000007730a7c24 */ /* 0x000fe2000f8e020a */
[----:B------:R-:W-:Y:S01]  /*59a0*/  ULDC.64 UR6, c[0x0][0x3e0] ;  /* 0x0000f80000067ab9 */ /* 0x000fe20000000a00 */
[----:B------:R-:W-:Y:S01]  /*59b0*/  IADD3 R5, P6, R25, R8, RZ ;  /* 0x0000000819057210 */ /* 0x000fe20007fde0ff */
[----:B------:R-:W-:Y:S01]  /*59c0*/  BSSY B0, `(.L_x_17738) ;  /* 0x0000030000007945 */ /* 0x000fe20003800000 */
[----:B------:R-:W-:Y:S01]  /*59d0*/  LEA R8, P5, R46, UR6, 0x1 ;  /* 0x000000062e087c11 */ /* 0x000fe2000f8a08ff */
[----:B------:R-:W1:Y:S01]  /*59e0*/  @!P0 MUFU.RCP R14, R14 ;  /* 0x0000000e000e8308 */ /* 0x000e620000001000 */
[----:B------:R-:W-:Y:S02]  /*59f0*/  ISETP.GE.AND P2, PT, R0, R43, PT ;  /* 0x0000002b0000720c */ /* 0x000fe40003f46270 */
[----:B------:R-:W-:-:S02]  /*5a00*/  LEA.HI.X R7, R46, UR7, R20, 0x1, P5 ;  /* 0x000000072e077c11 */ /* 0x000fc4000a8f0c14 */
[----:B------:R-:W-:Y:S02]  /*5a10*/  IADD3.X R10, R61, R10, R9, P6, !PT ;  /* 0x0000000a3d0a7210 */ /* 0x000fe400037fe409 */
[----:B------:R-:W-:-:S04]  /*5a20*/  LEA R8, P5, R5, R8, 0x1 ;  /* 0x0000000805087211 */ /* 0x000fc800078a08ff */
[----:B------:R-:W-:Y:S02]  /*5a30*/  LEA.HI.X R9, R5, R7, R10, 0x1, P5 ;  /* 0x0000000705097211 */ /* 0x000fe400028f0c0a */
[----:B------:R-:W-:Y:S01]  /*5a40*/  F2FP.F16.F32.PACK_AB R10, R17, R16 ;  /* 0x00000010110a723e */ /* 0x000fe200000000ff */
[----:B------:R-:W-:Y:S02]  /*5a50*/  FADD.FTZ R16, R16, R59 ;  /* 0x0000003b10107221 */ /* 0x000fe40000010000 */
[----:B------:R2:W-:Y:S01]  /*5a60*/  @!P4 STG.E.U16 desc[UR10][R8.64+-0x80], R23 ;  /* 0xffff80170800c986 */ /* 0x0005e2000c10150a */
[----:B-1----:R-:W-:Y:S01]  /*5a70*/  @!P0 FMUL.FTZ R19, R19, R14 ;  /* 0x0000000e13138220 */ /* 0x002fe20000410000 */
[----:B------:R-:W-:Y:S02]  /*5a80*/  FADD.FTZ R17, R16, R17 ;  /* 0x0000001110117221 */ /* 0x000fe40000010000 */
[----:B------:R-:W-:Y:S02]  /*5a90*/  @!P3 STG.E.U16 desc[UR10][R8.64+-0xc0], R21 ;  /* 0xffff40150800b986 */ /* 0x000fe4000c10150a */
[----:B------:R-:W-:Y:S01]  /*5aa0*/  F2FP.F16.F32.PACK_AB R11, R19, R18 ;  /* 0x00000012130b723e */ /* 0x000fe200000000ff */
[----:B------:R-:W-:Y:S01]  /*5ab0*/  FADD.FTZ R18, R17, R18 ;  /* 0x0000001211127221 */ /* 0x000fe20000010000 */
[----:B------:R1:W-:Y:S03]  /*5ac0*/  @!P2 STG.E.U16 desc[UR10][R8.64+-0x40], R41 ;  /* 0xffffc0290800a986 */ /* 0x0003e6000c10150a */
[----:B------:R-:W-:Y:S01]  /*5ad0*/  FADD.FTZ R59, R18, R19 ;  /* 0x00000013123b7221 */ /* 0x000fe20000010000 */
[----:B------:R-:W-:Y:S08]  /*5ae0*/  BAR.SYNC.DEFER_BLOCKING 0x0 ;  /* 0x0000000000007b1d */ /* 0x000ff00000010000 */
[----:B--2---:R-:W1:Y:S01]  /*5af0*/  LDC.64 R22, c[0x0][0x3a8] ;  /* 0x0000ea00ff167b82 */ /* 0x004e620000000a00 */
[----:B------:R2:W-:Y:S01]  /*5b00*/  STS.64 [R24], R10 ;  /* 0x0000000a18007388 */ /* 0x0005e20000000a00 */
[----:B------:R-:W-:-:S03]  /*5b10*/  NOP ;  /* 0x0000000000007918 */ /* 0x000fc60000000000 */
[----:B------:R-:W-:Y:S01]  /*5b20*/  LDS.U16 R5, [R26] ;  /* 0x000000001a057984 */ /* 0x000fe20000000400 */
[----:B-1----:R-:W-:-:S03]  /*5b30*/  IMAD R8, R22, UR15, RZ ;  /* 0x0000000f16087c24 */ /* 0x002fc6000f8e02ff */
[----:B------:R-:W-:Y:S01]  /*5b40*/  LDS.U16 R7, [R26+0x40] ;  /* 0x000040001a077984 */ /* 0x000fe20000000400 */
[----:B--2---:R-:W-:Y:S02]  /*5b50*/  IMAD R11, R23, UR14, R8 ;  /* 0x0000000e170b7c24 */ /* 0x004fe4000f8e0208 */
[----:B------:R-:W-:Y:S01]  /*5b60*/  IMAD.WIDE.U32 R8, R22, UR14, RZ ;  /* 0x0000000e16087c25 */ /* 0x000fe2000f8e00ff */
[----:B0-----:R-:W-:Y:S04]  /*5b70*/  LDS.U16 R13, [R26+0x80] ;  /* 0x000080001a0d7984 */ /* 0x001fe80000000400 */
[----:B------:R-:W-:Y:S01]  /*5b80*/  LDS.U16 R15, [R26+0xc0] ;  /* 0x0000c0001a0f7984 */ /* 0x000fe20000000400 */
[----:B------:R-:W-:-:S03]  /*5b90*/  IADD3 R19, R9, R11, RZ ;  /* 0x0000000b09137210 */ /* 0x000fc60007ffe0ff */
[----:B------:R-:W-:Y:S01]  /*5ba0*/  @!P1 STS [R57+0x100], R127 ;  /* 0x0001007f39009388 */ /* 0x000fe20000000800 */
[----:B------:R-:W-:Y:S01]  /*5bb0*/  BAR.SYNC.DEFER_BLOCKING 0x0 ;  /* 0x0000000000007b1d */ /* 0x000fe20000010000 */
[----:B------:R-:W-:-:S04]  /*5bc0*/  IADD3 R12, P1, R46, -0x60, RZ ;  /* 0xffffffa02e0c7810 */ /* 0x000fc80007f3e0ff */
[----:B------:R-:W-:Y:S01]  /*5bd0*/  IADD3.X R17, R20, -0x1, RZ, P1, !PT ;  /* 0xffffffff14117810 */ /* 0x000fe20000ffe4ff */
        /* <DEDUP_REMOVED lines=14> */
.L_x_17739:
[----:B------:R-:W-:Y:S05]  /*5cc0*/  BSYNC B0 ;  /* 0x0000000000007941 */ /* 0x000fea0003800000 */
.L_x_17738:
[----:B------:R-:W-:Y:S01]  /*5cd0*/  MOV R2, R8 ;  /* 0x0000000800027202 */ /* 0x000fe20000000f00 */
[----:B------:R-:W-:Y:S01]  /*5ce0*/  ULDC.64 UR6, c[0x0][0x3b0] ;  /* 0x0000ec0000067ab9 */ /* 0x000fe20000000a00 */
[----:B------:R-:W-:Y:S01]  /*5cf0*/  MOV R3, R19 ;  /* 0x0000001300037202 */ /* 0x000fe20000000f00 */
[----:B------:R-:W-:Y:S01]  /*5d00*/  IMAD R8, R114, UR6, RZ ;  /* 0x0000000672087c24 */ /* 0x000fe2000f8e02ff */
[----:B------:R-:W-:Y:S01]  /*5d10*/  ULDC.64 UR8, c[0x0][0x3f0] ;  /* 0x0000fc0000087ab9 */ /* 0x000fe20000000a00 */
[-C--:B------:R-:W-:Y:S01]  /*5d20*/  ISETP.GE.AND P0, PT, R6, R21.reuse, PT ;  /* 0x000000150600720c */ /* 0x080fe20003f06270 */
[----:B------:R-:W-:Y:S01]  /*5d30*/  UIADD3 UR4, UR4, 0x1, URZ ;  /* 0x0000000104047890 */ /* 0x000fe2000fffe03f */
[C---:B------:R-:W-:Y:S01]  /*5d40*/  IMAD.WIDE.U32 R2, R115.reuse, UR6, R2 ;  /* 0x0000000673027c25 */ /* 0x040fe2000f8e0002 */
[----:B0-----:R-:W-:Y:S02]  /*5d50*/  LEA R5, P4, R12, UR8, 0x1 ;  /* 0x000000080c057c11 */ /* 0x001fe4000f8808ff */
[----:B------:R-:W-:Y:S01]  /*5d60*/  ISETP.GE.AND P1, PT, R4, R21, PT ;  /* 0x000000150400720c */ /* 0x000fe20003f26270 */
[----:B------:R-:W-:Y:S01]  /*5d70*/  IMAD R8, R115, UR7, R8 ;  /* 0x0000000773087c24 */ /* 0x000fe2000f8e0208 */
[----:B------:R-:W-:-:S02]  /*5d80*/  IADD3 R6, P3, R25, R2, RZ ;  /* 0x0000000219067210 */ /* 0x000fc40007f7e0ff */
[----:B------:R-:W-:Y:S02]  /*5d90*/  ISETP.GE.AND P2, PT, R0, R21, PT ;  /* 0x000000150000720c */ /* 0x000fe40003f46270 */
[----:B------:R-:W-:Y:S02]  /*5da0*/  LEA.HI.X R0, R12, UR9, R17, 0x1, P4 ;  /* 0x000000090c007c11 */ /* 0x000fe4000a0f0c11 */
[----:B------:R-:W-:Y:S02]  /*5db0*/  IADD3.X R3, R61, R8, R3, P3, !PT ;  /* 0x000000083d037210 */ /* 0x000fe40001ffe403 */
[----:B------:R-:W-:Y:S02]  /*5dc0*/  ISETP.GT.AND P4, PT, R27, 0x1, PT ;  /* 0x000000011b00780c */ /* 0x000fe40003f84270 */
[----:B------:R-:W-:-:S04]  /*5dd0*/  LEA R2, P3, R6, R5, 0x1 ;  /* 0x0000000506027211 */ /* 0x000fc800078608ff */
[----:B------:R-:W-:Y:S02]  /*5de0*/  LEA.HI.X R3, R6, R0, R3, 0x1, P3 ;  /* 0x0000000006037211 */ /* 0x000fe400018f0c03 */
[----:B------:R-:W-:-:S03]  /*5df0*/  IADD3 R52, P3, R52, -0x100, RZ ;  /* 0xffffff0034347810 */ /* 0x000fc60007f7e0ff */
[----:B------:R0:W-:Y:S01]  /*5e00*/  @!P0 STG.E.U16 desc[UR10][R2.64], R7 ;  /* 0x0000000702008986 */ /* 0x0001e2000c10150a */
[----:B------:R-:W-:Y:S02]  /*5e10*/  IADD3 R50, P0, R50, -0x200, RZ ;  /* 0xfffffe0032327810 */ /* 0x000fe40007f1e0ff */
[----:B------:R-:W-:Y:S01]  /*5e20*/  IADD3.X R51, R51, -0x1, RZ, P3, !PT ;  /* 0xffffffff33337810 */ /* 0x000fe20001ffe4ff */
[----:B------:R0:W-:Y:S01]  /*5e30*/  @!P1 STG.E.U16 desc[UR10][R2.64+0x40], R13 ;  /* 0x0000400d02009986 */ /* 0x0001e2000c10150a */
[----:B------:R-:W-:Y:S02]  /*5e40*/  IADD3 R92, P1, R92, -0x100, RZ ;  /* 0xffffff005c5c7810 */ /* 0x000fe40007f3e0ff */
[----:B------:R-:W-:Y:S01]  /*5e50*/  IADD3.X R49, R49, -0x1, RZ, P0, !PT ;  /* 0xffffffff31317810 */ /* 0x000fe200007fe4ff */
[----:B------:R0:W-:Y:S01]  /*5e60*/  @!P2 STG.E.U16 desc[UR10][R2.64+0x80], R15 ;  /* 0x0000800f0200a986 */ /* 0x0001e2000c10150a */
[----:B------:R-:W-:Y:S02]  /*5e70*/  IADD3 R54, P2, R54, -0x100, RZ ;  /* 0xffffff0036367810 */ /* 0x000fe40007f5e0ff */
[----:B------:R-:W-:-:S02]  /*5e80*/  IADD3.X R93, R93, -0x1, RZ, P1, !PT ;  /* 0xffffffff5d5d7810 */ /* 0x000fc40000ffe4ff */
[----:B------:R-:W-:Y:S01]  /*5e90*/  IADD3.X R55, R55, -0x1, RZ, P2, !PT ;  /* 0xffffffff37377810 */ /* 0x000fe200017fe4ff */
[----:B------:R-:W-:Y:S08]  /*5ea0*/  @P4 BRA `(.L_x_17740) ;  /* 0xffffffac00084947 */ /* 0x000ff0000383ffff */
.L_x_17695:
        /* <DEDUP_REMOVED lines=26> */
.L_x_17742:
[----:B------:R-:W-:Y:S05]  /*6050*/  BSYNC B0 ;  /* 0x0000000000007941 */ /* 0x000fea0003800000 */
.L_x_17741:
        /* <DEDUP_REMOVED lines=29> */
.L_x_17744:
[----:B0-----:R-:W0:Y:S02]  /*6230*/  S2R R15, SR_TID.X ;  /* 0x00000000000f7919 */ /* 0x001e240000002100 */
.L_x_17745:
[----:B------:R-:W-:Y:S05]  /*6240*/  BSYNC B0 ;  /* 0x0000000000007941 */ /* 0x000fea0003800000 */
.L_x_17743:
        /* <DEDUP_REMOVED lines=10> */
[C---:B-12---:R-:W-:Y:S01]  /*62f0*/  IMAD.WIDE.U32 R6, R115.reuse, UR6, RZ ;  /* 0x0000000673067c25 */ /* 0x046fe2000f8e00ff */
        /* <DEDUP_REMOVED lines=11> */
.L_x_17747:
[C---:B------:R-:W-:Y:S02]  /*63b0*/  LEA R0, R15.reuse, UR4, 0x3 ;  /* 0x000000040f007c11 */ /* 0x040fe4000f8e18ff */
[----:B------:R-:W-:Y:S02]  /*63c0*/  SHF.R.S32.HI R10, RZ, 0x1f, R15 ;  /* 0x0000001fff0a7819 */ /* 0x000fe4000001140f */
[----:B0-----:R-:W-:Y:S01]  /*63d0*/  MOV R2, R8 ;  /* 0x0000000800027202 */ /* 0x001fe20000000f00 */
[----:B------:R-:W0:Y:S01]  /*63e0*/  LDS.64 R16, [R0+0x2b80] ;  /* 0x002b800000107984 */ /* 0x000e220000000a00 */
[----:B------:R-:W-:Y:S01]  /*63f0*/  MOV R3, R21 ;  /* 0x0000001500037202 */ /* 0x000fe20000000f00 */
[C---:B------:R-:W-:Y:S01]  /*6400*/  IMAD R14, R10.reuse, UR6, RZ ;  /* 0x000000060a0e7c24 */ /* 0x040fe2000f8e02ff */
[----:B---3--:R-:W-:Y:S01]  /*6410*/  MOV R4, R6 ;  /* 0x0000000600047202 */ /* 0x008fe20000000f00 */
        /* <DEDUP_REMOVED lines=21> */
.L_x_17746:
[----:B------:R-:W-:Y:S05]  /*6570*/  EXIT ;  /* 0x000000000000794d */ /* 0x000fea0003800000 */
.L_x_17748:
        /* <DEDUP_REMOVED lines=16> */
.L_x_19034:


//--------------------- .text._Z25selective_scan_bwd_kernelI32Selective_Scan_bwd_kernel_traitsILi32ELi4ELb0ELb0ELb1ELb1ELb1EN3c104HalfENS1_7complexIfEEEEv12SSMParamsBwd --------------------------
	.section	.text._Z25selective_scan_bwd_kernelI32Selective_Scan_bwd_kernel_traitsILi32ELi4ELb0ELb0ELb1ELb1ELb1EN3c104HalfENS1_7complexIfEEEEv12SSMParamsBwd,"ax",@progbits
	.align	128
        .global         _Z25selective_scan_bwd_kernelI32Selective_Scan_bwd_kernel_traitsILi32ELi4ELb0ELb0ELb1ELb1ELb1EN3c104HalfENS1_7complexIfEEEEv12SSMParamsBwd
        .type           _Z25selective_scan_bwd_kernelI32Selective_Scan_bwd_kernel_traitsILi32ELi4ELb0ELb0ELb1ELb1ELb1EN3c104HalfENS1_7complexIfEEEEv12SSMParamsBwd,@function
        .size           _Z25selective_scan_bwd_kernelI32Selective_Scan_bwd_kernel_traitsILi32ELi4ELb0ELb0ELb1ELb1ELb1EN3c104HalfENS1_7complexIfEEEEv12SSMParamsBwd,(.L_x_19035 - _Z25selective_scan_bwd_kernelI32Selective_Scan_bwd_kernel_traitsILi32ELi4ELb0ELb0ELb1ELb1ELb1EN3c104HalfENS1_7complexIfEEEEv12SSMParamsBwd)
        .other          _Z25selective_scan_bwd_kernelI32Selective_Scan_bwd_kernel_traitsILi32ELi4ELb0ELb0ELb1ELb1ELb1EN3c104HalfENS1_7complexIfEEEEv12SSMParamsBwd,@"STO_CUDA_ENTRY STV_DEFAULT"
_Z25selective_scan_bwd_kernelI32Selective_Scan_bwd_kernel_traitsILi32ELi4ELb0ELb0ELb1ELb1ELb1EN3c104HalfENS1_7complexIfEEEEv12SSMParamsBwd:
.text._Z25selective_scan_bwd_kernelI32Selective_Scan_bwd_kernel_traitsILi32ELi4ELb0ELb0ELb1ELb1ELb1EN3c104HalfENS1_7complexIfEEEEv12SSMParamsBwd:
        /* <DEDUP_REMOVED lines=168> */
.L_x_17799:
[----:B0-----:R-:W0:Y:S01]  /*0a80*/  LDC R24, c[0x0][0x224] ;  /* 0x00008900ff187b82 */ /* 0x001e220000000800 */
[----:B------:R-:W-:Y:S01]  /*0a90*/  ULDC UR6, c[0x0][0x218] ;  /* 0x0000860000067ab9 */ /* 0x000fe20000000800 */
[C---:B------:R-:W-:Y:S02]  /*0aa0*/  SHF.L.U32 R95, R79.reuse, 0x1, RZ ;  /* 0x000000014f5f7819 */ /* 0x040fe400000006ff */
[----:B------:R-:W-:Y:S02]  /*0ab0*/  SHF.L.U64.HI R94, R79, 0x1, R82 ;  /* 0x000000014f5e7819 */ /* 0x000fe40000010252 */
[----:B------:R-:W-:Y:S02]  /*0ac0*/  IADD3 R4, P4, R68, R95, RZ ;  /* 0x0000005f44047210 */ /* 0x000fe40007f9e0ff */
[----:B------:R-:W-:Y:S02]  /*0ad0*/  PRMT R7, RZ, 0x7610, R7 ;  /* 0x00007610ff077816 */ /* 0x000fe40000000007 */
[----:B------:R-:W-:-:S02]  /*0ae0*/  PRMT R9, RZ, 0x7610, R9 ;  /* 0x00007610ff097816 */ /* 0x000fc40000000009 */
[----:B------:R-:W-:Y:S02]  /*0af0*/  PRMT R11, RZ, 0x7610, R11 ;  /* 0x00007610ff0b7816 */ /* 0x000fe4000000000b */
[----:B------:R-:W-:Y:S02]  /*0b00*/  PRMT R15, RZ, 0x7610, R15 ;  /* 0x00007610ff0f7816 */ /* 0x000fe4000000000f */
[----:B------:R-:W-:Y:S02]  /*0b10*/  IADD3.X R5, R69, R94, RZ, P4, !PT ;  /* 0x0000005e45057210 */ /* 0x000fe400027fe4ff */
[----:B0-----:R-:W-:-:S04]  /*0b20*/  IADD3 R93, R24, -UR4, RZ ;  /* 0x80000004185d7c10 */ /* 0x001fc8000fffe0ff */
        /* <DEDUP_REMOVED lines=11> */
[----:B------:R-:W-:-:S02]  /*0be0*/  ISETP.GE.AND P0, PT, R79, R0, PT ;  /* 0x000000004f00720c */ /* 0x000fc40003f06270 */
[C---:B------:R-:W-:Y:S02]  /*0bf0*/  LEA R96, R76.reuse, UR5, 0x1 ;  /* 0x000000054c607c11 */ /* 0x040fe4000f8e08ff */
[----:B------:R-:W-:Y:S02]  /*0c00*/  LEA R97, R76, UR5, 0x3 ;  /* 0x000000054c617c11 */ /* 0x000fe4000f8e18ff */
[-C--:B------:R-:W-:Y:S02]  /*0c10*/  ISETP.GE.AND P3, PT, R83, R0.reuse, PT ;  /* 0x000000005300720c */ /* 0x080fe40003f66270 */
[----:B------:R-:W-:Y:S02]  /*0c20*/  ISETP.GE.AND P2, PT, R84, R0, PT ;  /* 0x000000005400720c */ /* 0x000fe40003f46270 */
[----:B------:R-:W-:-:S03]  /*0c30*/  PRMT R25, RZ, 0x7610, R25 ;  /* 0x00007610ff197816 */ /* 0x000fc60000000019 */
[----:B------:R-:W-:-:S04]  /*0c40*/  @!P0 IADD3 R2, P1, R70, R95, RZ ;  /* 0x0000005f46028210 */ /* 0x000fc80007f3e0ff */
[----:B------:R-:W-:Y:S02]  /*0c50*/  @!P0 IADD3.X R3, R71, R94, RZ, P1, !PT ;  /* 0x0000005e47038210 */ /* 0x000fe40000ffe4ff */
[----:B------:R-:W-:Y:S02]  /*0c60*/  ISETP.GE.AND P1, PT, R85, R0, PT ;  /* 0x000000005500720c */ /* 0x000fe40003f26270 */
[CC--:B------:R-:W-:Y:S02]  /*0c70*/  @!P3 IADD3 R6, P4, R70.reuse, R95.reuse, RZ ;  /* 0x0000005f4606b210 */ /* 0x0c0fe40007f9e0ff */
[----:B------:R-:W-:Y:S02]  /*0c80*/  @!P2 IADD3 R8, P5, R70, R95, RZ ;  /* 0x0000005f4608a210 */ /* 0x000fe40007fbe0ff */
[----:B------:R-:W-:Y:S02]  /*0c90*/  PRMT R27, RZ, 0x7610, R27 ;  /* 0x00007610ff1b7816 */ /* 0x000fe4000000001b */
[----:B------:R-:W-:-:S05]  /*0ca0*/  PRMT R29, RZ, 0x7610, R29 ;  /* 0x00007610ff1d7816 */ /* 0x000fca000000001d */
[----:B------:R-:W-:Y:S01]  /*0cb0*/  @!P1 IADD3 R10, P6, R70, R95, RZ ;  /* 0x0000005f460a9210 */ /* 0x000fe20007fde0ff */
[----:B--2---:R-:W-:Y:S04]  /*0cc0*/  STS.U16 [R96], R7 ;  /* 0x0000000760007388 */ /* 0x004fe80000000400 */
[----:B---3--:R-:W-:Y:S04]  /*0cd0*/  STS.U16 [R96+0x40], R9 ;  /* 0x0000400960007388 */ /* 0x008fe80000000400 */
[----:B----4-:R-:W-:Y:S04]  /*0ce0*/  STS.U16 [R96+0x80], R11 ;  /* 0x0000800b60007388 */ /* 0x010fe80000000400 */
[----:B------:R0:W-:Y:S01]  /*0cf0*/  STS.U16 [R96+0xc0], R15 ;  /* 0x0000c00f60007388 */ /* 0x0001e20000000400 */
[----:B------:R-:W-:-:S03]  /*0d00*/  NOP ;  /* 0x0000000000007918 */ /* 0x000fc60000000000 */
[----:B------:R-:W-:Y:S01]  /*0d10*/  LDS.64 R12, [R97] ;  /* 0x00000000610c7984 */ /* 0x000fe20000000a00 */
[----:B------:R-:W-:Y:S01]  /*0d20*/  BAR.SYNC.DEFER_BLOCKING 0x0 ;  /* 0x0000000000007b1d */ /* 0x000fe20000010000 */
[----:B0-----:R-:W-:Y:S02]  /*0d30*/  PRMT R15, RZ, 0x7610, R15 ;  /* 0x00007610ff0f7816 */ /* 0x001fe4000000000f */
[CC--:B------:R-:W-:Y:S02]  /*0d40*/  @!P3 IADD3.X R7, R71.reuse, R94.reuse, RZ, P4, !PT ;  /* 0x0000005e4707b210 */ /* 0x0c0fe400027fe4ff */
[CC--:B------:R-:W-:Y:S02]  /*0d50*/  @!P2 IADD3.X R9, R71.reuse, R94.reuse, RZ, P5, !PT ;  /* 0x0000005e4709a210 */ /* 0x0c0fe40002ffe4ff */
[----:B------:R-:W-:Y:S01]  /*0d60*/  @!P1 IADD3.X R11, R71, R94, RZ, P6, !PT ;  /* 0x0000005e470b9210 */ /* 0x000fe200037fe4ff */
[----:B------:R-:W2:Y:S04]  /*0d70*/  @!P0 LDG.E.U16 R25, desc[UR10][R2.64] ;  /* 0x0000000a02198981 */ /* 0x000ea8000c1e1500 */
[----:B------:R0:W3:Y:S04]  /*0d80*/  @!P3 LDG.E.U16 R15, desc[UR10][R6.64+0x40] ;  /* 0x0000400a060fb981 */ /* 0x0000e8000c1e1500 */
[----:B------:R1:W4:Y:S04]  /*0d90*/  @!P2 LDG.E.U16 R27, desc[UR10][R8.64+0x80] ;  /* 0x0000800a081ba981 */ /* 0x000328000c1e1500 */
[----:B------:R1:W4:Y:S01]  /*0da0*/  @!P1 LDG.E.U16 R29, desc[UR10][R10.64+0xc0] ;  /* 0x0000c00a0a1d9981 */ /* 0x000322000c1e1500 */
[----:B------:R-:W-:-:S02]  /*0db0*/  IADD3 R4, P4, R72, R95, RZ ;  /* 0x0000005f48047210 */ /* 0x000fc40007f9e0ff */
[----:B------:R-:W-:Y:S02]  /*0dc0*/  PRMT R31, RZ, 0x7610, R31 ;  /* 0x00007610ff1f7816 */ /* 0x000fe4000000001f */
[----:B------:R-:W-:Y:S02]  /*0dd0*/  PRMT R33, RZ, 0x7610, R33 ;  /* 0x00007610ff217816 */ /* 0x000fe40000000021 */
[----:B0-----:R-:W-:Y:S02]  /*0de0*/  PRMT R7, RZ, 0x7610, R7 ;  /* 0x00007610ff077816 */ /* 0x001fe40000000007 */
        /* <DEDUP_REMOVED lines=21> */
[----:B------:R-:W-:Y:S01]  /*0f40*/  BSSY B0, `(.L_x_17750) ;  /* 0x0000034000007945 */ /* 0x000fe20003800000 */
[----:B------:R-:W-:Y:S02]  /*0f50*/  HADD2.F32 R104, -RZ, R101.H1_H1 ;  /* 0x30000065ff687230 */ /* 0x000fe40000004100 */
[--C-:B------:R-:W-:Y:S01]  /*0f60*/  FADD.FTZ R100, R100, R63.reuse ;  /* 0x0000003f64647221 */ /* 0x100fe20000010000 */
[----:B------:R-:W-:Y:S01]  /*0f70*/  FSETP.GTU.FTZ.AND P4, PT, R98, 20, PT ;  /* 0x41a000006200780b */ /* 0x000fe20003f9c000 */
[----:B------:R-:W-:Y:S02]  /*0f80*/  IMAD R11, R11, UR14, R2 ;  /* 0x0000000e0b0b7c24 */ /* 0x000fe4000f8e0202 */
[----:B------:R-:W-:Y:S01]  /*0f90*/  FADD.FTZ R102, R102, R63 ;  /* 0x0000003f66667221 */ /* 0x000fe20000010000 */
[----:B------:R-:W-:-:S04]  /*0fa0*/  IMAD.WIDE.U32 R4, R10, UR14, RZ ;  /* 0x0000000e0a047c25 */ /* 0x000fc8000f8e00ff */
[----:B------:R-:W-:Y:S01]  /*0fb0*/  FADD.FTZ R104, R104, R63 ;  /* 0x0000003f68687221 */ /* 0x000fe20000010000 */
[----:B------:R-:W-:Y:S01]  /*0fc0*/  IADD3 R6, -R24, UR4, RZ ;  /* 0x0000000418067c10 */ /* 0x000fe2000fffe1ff */
[----:B------:R-:W-:Y:S01]  /*0fd0*/  @!P0 IMAD.WIDE.U32 R2, R10, UR14, R14 ;  /* 0x0000000e0a028c25 */ /* 0x000fe2000f8e000e */
[----:B------:R-:W-:Y:S02]  /*0fe0*/  FSETP.GTU.FTZ.AND P1, PT, R100, 20, PT ;  /* 0x41a000006400780b */ /* 0x000fe40003f3c000 */
[----:B------:R-:W-:Y:S02]  /*0ff0*/  FSETP.GTU.FTZ.AND P2, PT, R102, 20, PT ;  /* 0x41a000006600780b */ /* 0x000fe40003f5c000 */
[----:B------:R-:W-:Y:S02]  /*1000*/  @!P0 IADD3 R3, R11, R3, RZ ;  /* 0x000000030b038210 */ /* 0x000fe40007ffe0ff */
[----:B------:R-:W-:Y:S02]  /*1010*/  FSETP.GTU.FTZ.AND P3, PT, R104, 20, PT ;  /* 0x41a000006800780b */ /* 0x000fe40003f7c000 */
[----:B------:R-:W-:Y:S01]  /*1020*/  IADD3 R11, R5, R11, RZ ;  /* 0x0000000b050b7210 */ /* 0x000fe20007ffe0ff */
[----:B--2---:R0:W-:Y:S04]  /*1030*/  STS.U16 [R96], R31 ;  /* 0x0000001f60007388 */ /* 0x0041e80000000400 */
[----:B---3--:R0:W-:Y:S04]  /*1040*/  STS.U16 [R96+0x40], R33 ;  /* 0x0000402160007388 */ /* 0x0081e80000000400 */
[----:B----4-:R0:W-:Y:S04]  /*1050*/  STS.U16 [R96+0x80], R7 ;  /* 0x0000800760007388 */ /* 0x0101e80000000400 */
[----:B------:R0:W-:Y:S01]  /*1060*/  STS.U16 [R96+0xc0], R9 ;  /* 0x0000c00960007388 */ /* 0x0001e20000000400 */
[----:B------:R-:W-:Y:S01]  /*1070*/  NOP ;  /* 0x0000000000007918 */ /* 0x000fe20000000000 */
        /* <DEDUP_REMOVED lines=32> */
.L_x_17751:
[----:B------:R-:W-:Y:S05]  /*1280*/  BSYNC B0 ;  /* 0x0000000000007941 */ /* 0x000fea0003800000 */
.L_x_17750:
        /* <DEDUP_REMOVED lines=33> */
.L_x_17753:
[----:B------:R-:W-:Y:S05]  /*14a0*/  BSYNC B0 ;  /* 0x0000000000007941 */ /* 0x000fea0003800000 */
.L_x_17752:
        /* <DEDUP_REMOVED lines=33> */
.L_x_17755:
[----:B------:R-:W-:Y:S05]  /*16c0*/  BSYNC B0 ;  /* 0x0000000000007941 */ /* 0x000fea0003800000 */
.L_x_17754:
        /* <DEDUP_REMOVED lines=33> */
.L_x_17757:
[----:B------:R-:W-:Y:S05]  /*18e0*/  BSYNC B0 ;  /* 0x0000000000007941 */ /* 0x000fea0003800000 */
.L_x_17756:
[----:B------:R-:W-:Y:S01]  /*18f0*/  ULDC.64 UR6, c[0x0][0x2a8] ;  /* 0x0000aa0000067ab9 */ /* 0x000fe20000000a00 */
[----:B------:R-:W-:Y:S01]  /*1900*/  MOV R5, R11 ;  /* 0x0000000b00057202 */ /* 0x000fe20000000f00 */
[----:B0-----:R-:W-:Y:S01]  /*1910*/  IMAD R7, R61, UR6, RZ ;  /* 0x000000063d077c24 */ /* 0x001fe2000f8e02ff */
[----:B------:R-:W-:Y:S01]  /*1920*/  LDS.64 R106, [R97] ;  /* 0x00000000616a7984 */ /* 0x000fe20000000a00 */
[----:B------:R-:W-:-:S04]  /*1930*/  @!P0 IMAD.WIDE.U32 R2, R60, UR6, R2 ;  /* 0x000000063c028c25 */ /* 0x000fc8000f8e0002 */
[----:B------:R-:W-:Y:S01]  /*1940*/  IMAD R99, R6, -0x80, RZ ;  /* 0xffffff8006637824 */ /* 0x000fe200078e02ff */
[----:B------:R-:W-:Y:S01]  /*1950*/  PRMT R25, RZ, 0x7610, R25 ;  /* 0x00007610ff197816 */ /* 0x000fe20000000019 */
[C---:B------:R-:W-:Y:S01]  /*1960*/  IMAD.WIDE.U32 R4, R60.reuse, UR6, R4 ;  /* 0x000000063c047c25 */ /* 0x040fe2000f8e0004 */
[----:B------:R-:W-:Y:S01]  /*1970*/  PRMT R27, RZ, 0x7610, R27 ;  /* 0x00007610ff1b7816 */ /* 0x000fe2000000001b */
[----:B------:R-:W0:Y:S01]  /*1980*/  LDC.64 R30, c[0x0][0x2b0] ;  /* 0x0000ac00ff1e7b82 */ /* 0x000e220000000a00 */
[----:B------:R-:W-:Y:S01]  /*1990*/  SHF.R.S32.HI R101, RZ, 0x1f, R99 ;  /* 0x0000001fff657819 */ /* 0x000fe20000011463 */
[----:B------:R-:W-:Y:S01]  /*19a0*/  IMAD R9, R60, UR7, R7 ;  /* 0x000000073c097c24 */ /* 0x000fe2000f8e0207 */
[----:B------:R-:W-:Y:S01]  /*19b0*/  ULDC.64 UR6, c[0x0][0x318] ;  /* 0x0000c60000067ab9 */ /* 0x000fe20000000a00 */
[----:B------:R-:W-:Y:S02]  /*19c0*/  @!P0 IADD3 R7, P1, R79, R2, RZ ;  /* 0x000000024f078210 */ /* 0x000fe40007f3e0ff */
[----:B------:R-:W-:-:S02]  /*19d0*/  IADD3 R11, P2, R95, UR6, RZ ;  /* 0x000000065f0b7c10 */ /* 0x000fc4000ff5e0ff */
[----:B------:R-:W-:Y:S02]  /*19e0*/  IADD3 R4, P3, R99, R4, RZ ;  /* 0x0000000463047210 */ /* 0x000fe40007f7e0ff */
[----:B------:R-:W-:Y:S02]  /*19f0*/  @!P0 IADD3.X R24, R82, R3, R9, P1, !PT ;  /* 0x0000000352188210 */ /* 0x000fe40000ffe409 */
[----:B------:R-:W-:Y:S02]  /*1a00*/  IADD3.X R8, R94, UR7, RZ, P2, !PT ;  /* 0x000000075e087c10 */ /* 0x000fe400097fe4ff */
[----:B------:R-:W-:Y:S02]  /*1a10*/  @!P0 LEA R2, P1, R7, UR6, 0x1 ;  /* 0x0000000607028c11 */ /* 0x000fe4000f8208ff */
[----:B------:R-:W-:Y:S02]  /*1a20*/  IADD3.X R5, R101, R9, R5, P3, !PT ;  /* 0x0000000965057210 */ /* 0x000fe40001ffe405 */
[----:B------:R-:W-:-:S02]  /*1a30*/  LEA R10, P2, R4, R11, 0x1 ;  /* 0x0000000b040a7211 */ /* 0x000fc400078408ff */
[----:B------:R-:W-:Y:S01]  /*1a40*/  @!P0 LEA.HI.X R3, R7, UR7, R24, 0x1, P1 ;  /* 0x0000000707038c11 */ /* 0x000fe200088f0c18 */
[----:B------:R-:W-:Y:S01]  /*1a50*/  ULDC.64 UR6, c[0x0][0x2b8] ;  /* 0x0000ae0000067ab9 */ /* 0x000fe20000000a00 */
[----:B------:R-:W-:Y:S02]  /*1a60*/  LEA.HI.X R11, R4, R8, R5, 0x1, P2 ;  /* 0x00000008040b7211 */ /* 0x000fe400010f0c05 */
[-C--:B------:R-:W-:Y:S01]  /*1a70*/  ISETP.GE.AND P1, PT, R83, R0.reuse, PT ;  /* 0x000000005300720c */ /* 0x080fe20003f26270 */
[----:B------:R-:W-:Y:S01]  /*1a80*/  BAR.SYNC.DEFER_BLOCKING 0x0 ;  /* 0x0000000000007b1d */ /* 0x000fe20000010000 */
[-C--:B------:R-:W-:Y:S02]  /*1a90*/  ISETP.GE.AND P3, PT, R84, R0.reuse, PT ;  /* 0x000000005400720c */ /* 0x080fe40003f66270 */
[----:B------:R-:W-:Y:S02]  /*1aa0*/  ISETP.GE.AND P2, PT, R85, R0, PT ;  /* 0x000000005500720c */ /* 0x000fe40003f46270 */
[----:B------:R-:W-:-:S02]  /*1ab0*/  PRMT R7, RZ, 0x7610, R7 ;  /* 0x00007610ff077816 */ /* 0x000fc40000000007 */
[----:B------:R-:W-:-:S04]  /*1ac0*/  PRMT R29, RZ, 0x7610, R29 ;  /* 0x00007610ff1d7816 */ /* 0x000fc8000000001d */
[----:B------:R1:W2:Y:S04]  /*1ad0*/  @!P0 LDG.E.U16 R7, desc[UR10][R2.64] ;  /* 0x0000000a02078981 */ /* 0x0002a8000c1e1500 */
[----:B------:R-:W3:Y:S04]  /*1ae0*/  @!P1 LDG.E.U16 R25, desc[UR10][R10.64+-0xc0] ;  /* 0xffff400a0a199981 */ /* 0x000ee8000c1e1500 */
[----:B------:R-:W4:Y:S04]  /*1af0*/  @!P3 LDG.E.U16 R27, desc[UR10][R10.64+-0x80] ;  /* 0xffff800a0a1bb981 */ /* 0x000f28000c1e1500 */
[----:B------:R5:W4:Y:S01]  /*1b00*/  @!P2 LDG.E.U16 R29, desc[UR10][R10.64+-0x40] ;  /* 0xffffc00a0a1da981 */ /* 0x000b22000c1e1500 */
[C---:B0-----:R-:W-:Y:S01]  /*1b10*/  IMAD R4, R30.reuse, UR15, RZ ;  /* 0x0000000f1e047c24 */ /* 0x041fe2000f8e02ff */
[----:B------:R-:W-:Y:S01]  /*1b20*/  @!P0 MOV R5, R15 ;  /* 0x0000000f00058202 */ /* 0x000fe20000000f00 */
[----:B-1----:R-:W-:-:S04]  /*1b30*/  IMAD.WIDE.U32 R2, R30, UR14, RZ ;  /* 0x0000000e1e027c25 */ /* 0x002fc8000f8e00ff */
[----:B------:R-:W-:Y:S01]  /*1b40*/  IMAD R31, R31, UR14, R4 ;  /* 0x0000000e1f1f7c24 */ /* 0x000fe2000f8e0204 */
[----:B------:R-:W-:Y:S02]  /*1b50*/  @!P0 MOV R4, R14 ;  /* 0x0000000e00048202 */ /* 0x000fe40000000f00 */
[----:B------:R-:W-:Y:S01]  /*1b60*/  MOV R8, R2 ;  /* 0x0000000200087202 */ /* 0x000fe20000000f00 */
[----:B-----5:R-:W-:Y:S01]  /*1b70*/  IMAD R11, R61, UR6, RZ ;  /* 0x000000063d0b7c24 */ /* 0x020fe2000f8e02ff */
[----:B------:R-:W-:Y:S01]  /*1b80*/  IADD3 R9, R3, R31, RZ ;  /* 0x0000001f03097210 */ /* 0x000fe20007ffe0ff */
[----:B------:R-:W-:-:S05]  /*1b90*/  @!P0 IMAD.WIDE.U32 R4, R30, UR14, R4 ;  /* 0x0000000e1e048c25 */ /* 0x000fca000f8e0004 */
[----:B------:R-:W-:Y:S01]  /*1ba0*/  @!P0 IADD3 R5, R31, R5, RZ ;  /* 0x000000051f058210 */ /* 0x000fe20007ffe0ff */
[C---:B------:R-:W-:Y:S02]  /*1bb0*/  IMAD R31, R60.reuse, UR7, R11 ;  /* 0x000000073c1f7c24 */ /* 0x040fe4000f8e020b */
[----:B------:R-:W-:-:S04]  /*1bc0*/  @!P0 IMAD.WIDE.U32 R2, R60, UR6, R4 ;  /* 0x000000063c028c25 */ /* 0x000fc8000f8e0004 */
[----:B------:R-:W-:Y:S01]  /*1bd0*/  IMAD.WIDE.U32 R4, R60, UR6, R8 ;  /* 0x000000063c047c25 */ /* 0x000fe2000f8e0008 */
[----:B------:R-:W-:Y:S01]  /*1be0*/  @!P0 IADD3 R11, P5, R79, R2, RZ ;  /* 0x000000024f0b8210 */ /* 0x000fe20007fbe0ff */
[----:B------:R-:W-:Y:S02]  /*1bf0*/  ULDC.64 UR6, c[0x0][0x308] ;  /* 0x0000c20000067ab9 */ /* 0x000fe40000000a00 */
[----:B------:R-:W-:Y:S02]  /*1c00*/  IADD3 R9, P4, R95, UR6, RZ ;  /* 0x000000065f097c10 */ /* 0x000fe4000ff9e0ff */
[----:B------:R-:W-:Y:S02]  /*1c10*/  IADD3 R8, P6, R99, R4, RZ ;  /* 0x0000000463087210 */ /* 0x000fe40007fde0ff */
[----:B------:R-:W-:Y:S02]  /*1c20*/  @!P0 IADD3.X R24, R82, R3, R31, P5, !PT ;  /* 0x0000000352188210 */ /* 0x000fe40002ffe41f */
[----:B------:R-:W-:-:S02]  /*1c30*/  IADD3.X R5, R101, R31, R5, P6, !PT ;  /* 0x0000001f65057210 */ /* 0x000fc400037fe405 */
[----:B------:R-:W-:Y:S02]  /*1c40*/  IADD3.X R10, R94, UR7, RZ, P4, !PT ;  /* 0x000000075e0a7c10 */ /* 0x000fe4000a7fe4ff */
[C---:B------:R-:W-:Y:S02]  /*1c50*/  @!P0 LEA R2, P5, R11.reuse, UR6, 0x1 ;  /* 0x000000060b028c11 */ /* 0x040fe4000f8a08ff */
[C---:B------:R-:W-:Y:S02]  /*1c60*/  LEA R4, P4, R8.reuse, R9, 0x1 ;  /* 0x0000000908047211 */ /* 0x040fe400078808ff */
[----:B------:R-:W-:Y:S02]  /*1c70*/  PRMT R9, RZ, 0x7610, R9 ;  /* 0x00007610ff097816 */ /* 0x000fe40000000009 */
[----:B------:R-:W-:Y:S02]  /*1c80*/  @!P0 LEA.HI.X R3, R11, UR7, R24, 0x1, P5 ;  /* 0x000000070b038c11 */ /* 0x000fe4000a8f0c18 */
[----:B------:R-:W-:-:S02]  /*1c90*/  LEA.HI.X R5, R8, R10, R5, 0x1, P4 ;  /* 0x0000000a08057211 */ /* 0x000fc400020f0c05 */
[----:B------:R-:W-:Y:S01]  /*1ca0*/  PRMT R11, RZ, 0x7610, R11 ;  /* 0x00007610ff0b7816 */ /* 0x000fe2000000000b */
[----:B--2---:R0:W-:Y:S04]  /*1cb0*/  STS.U16 [R96], R7 ;  /* 0x0000000760007388 */ /* 0x0041e80000000400 */
[----:B---3--:R1:W-:Y:S04]  /*1cc0*/  STS.U16 [R96+0x40], R25 ;  /* 0x0000401960007388 */ /* 0x0083e80000000400 */
[----:B----4-:R-:W-:Y:S01]  /*1cd0*/  STS.U16 [R96+0x80], R27 ;  /* 0x0000801b60007388 */ /* 0x010fe20000000400 */
[----:B0-----:R-:W-:-:S03]  /*1ce0*/  PRMT R7, RZ, 0x7610, R7 ;  /* 0x00007610ff077816 */ /* 0x001fc60000000007 */
[----:B------:R-:W-:Y:S01]  /*1cf0*/  STS.U16 [R96+0xc0], R29 ;  /* 0x0000c01d60007388 */ /* 0x000fe20000000400 */
[----:B------:R-:W-:-:S03]  /*1d00*/  NOP ;  /* 0x0000000000007918 */ /* 0x000fc60000000000 */
[----:B------:R-:W0:Y:S01]  /*1d10*/  LDS.64 R30, [R97] ;  /* 0x00000000611e7984 */ /* 0x000e220000000a00 */
[----:B------:R-:W-:Y:S01]  /*1d20*/  BAR.SYNC.DEFER_BLOCKING 0x0 ;  /* 0x0000000000007b1d */ /* 0x000fe20000010000 */
[----:B-1----:R-:W-:-:S05]  /*1d30*/  PRMT R25, RZ, 0x7610, R25 ;  /* 0x00007610ff197816 */ /* 0x002fca0000000019 */
[----:B------:R-:W2:Y:S04]  /*1d40*/  @!P1 LDG.E.U16 R9, desc[UR10][R4.64+-0xc0] ;  /* 0xffff400a04099981 */ /* 0x000ea8000c1e1500 */
[----:B------:R1:W3:Y:S04]  /*1d50*/  @!P0 LDG.E.U16 R7, desc[UR10][R2.64] ;  /* 0x0000000a02078981 */ /* 0x0002e8000c1e1500 */
[----:B------:R-:W4:Y:S04]  /*1d60*/  @!P3 LDG.E.U16 R11, desc[UR10][R4.64+-0x80] ;  /* 0xffff800a040bb981 */ /* 0x000f28000c1e1500 */
[----:B------:R5:W4:Y:S01]  /*1d70*/  @!P2 LDG.E.U16 R25, desc[UR10][R4.64+-0x40] ;  /* 0xffffc00a0419a981 */ /* 0x000b22000c1e1500 */
[----:B0-----:R-:W-:-:S02]  /*1d80*/  HADD2.F32 R26, -RZ, R30.H1_H1 ;  /* 0x3000001eff1a7230 */ /* 0x001fc40000004100 */
[--C-:B------:R-:W-:Y:S02]  /*1d90*/  HADD2.F32 R29, -RZ, R31.reuse.H0_H0 ;  /* 0x2000001fff1d7230 */ /* 0x100fe40000004100 */
[----:B------:R-:W-:Y:S02]  /*1da0*/  HADD2.F32 R32, -RZ, R31.H1_H1 ;  /* 0x3000001fff207230 */ /* 0x000fe40000004100 */
[----:B-1----:R-:W-:Y:S01]  /*1db0*/  FMUL.FTZ R2, R26, -1.4426950216293334961 ;  /* 0xbfb8aa3b1a027820 */ /* 0x002fe20000410000 */
[----:B------:R-:W-:Y:S02]  /*1dc0*/  HADD2.F32 R10, -RZ, R30.H0_H0 ;  /* 0x2000001eff0a7230 */ /* 0x000fe40000004100 */
[----:B-----5:R-:W-:-:S03]  /*1dd0*/  FMUL.FTZ R4, R29, -1.4426950216293334961 ;  /* 0xbfb8aa3b1d047820 */ /* 0x020fc60000410000 */
[----:B------:R-:W-:Y:S01]  /*1de0*/  FMUL.FTZ R8, R10, -1.4426950216293334961 ;  /* 0xbfb8aa3b0a087820 */ /* 0x000fe20000410000 */
[----:B------:R-:W0:Y:S08]  /*1df0*/  MUFU.EX2 R2, R2 ;  /* 0x0000000200027308 */ /* 0x000e300000000800 */
[----:B------:R-:W1:Y:S08]  /*1e00*/  MUFU.EX2 R4, R4 ;  /* 0x0000000400047308 */ /* 0x000e700000000800 */
[----:B------:R-:W5:Y:S01]  /*1e10*/  MUFU.EX2 R8, R8 ;  /* 0x0000000800087308 */ /* 0x000f620000000800 */
[----:B0-----:R-:W-:Y:S01]  /*1e20*/  FADD.FTZ R3, R2, 1 ;  /* 0x3f80000002037421 */ /* 0x001fe20000010000 */
[----:B-1----:R-:W-:-:S06]  /*1e30*/  FADD.FTZ R5, R4, 1 ;  /* 0x3f80000004057421 */ /* 0x002fcc0000010000 */
[----:B------:R-:W-:Y:S01]  /*1e40*/  MUFU.RCP R30, R5 ;  /* 0x00000005001e7308 */ /* 0x000fe20000001000 */
[----:B-----5:R-:W-:-:S07]  /*1e50*/  FADD.FTZ R8, R8, 1 ;  /* 0x3f80000008087421 */ /* 0x020fce0000010000 */
        /* <DEDUP_REMOVED lines=14> */
[----:B---3--:R1:W-:Y:S04]  /*1f40*/  STS.U16 [R96], R7 ;  /* 0x0000000760007388 */ /* 0x0083e80000000400 */
[----:B----4-:R-:W-:Y:S01]  /*1f50*/  STS.U16 [R96+0x80], R11 ;  /* 0x0000800b60007388 */ /* 0x010fe20000000400 */
        /* <DEDUP_REMOVED lines=63> */
.L_x_17759:
[----:B------:R-:W-:Y:S05]  /*2350*/  BSYNC B0 ;  /* 0x0000000000007941 */ /* 0x000fea0003800000 */
.L_x_17758:
        /* <DEDUP_REMOVED lines=12> */
[----:B------:R-:W-:Y:S01]  /*2420*/  FMUL.FTZ R30, R29, R30 ;  /* 0x0000001e1d1e7220 */ /* 0x000fe20000410000 */
[----:B------:R-:W-:Y:S01]  /*2430*/  IADD3 R5, P3, R95, UR6, RZ ;  /* 0x000000065f057c10 */ /* 0x000fe2000ff7e0ff */
[----:B------:R-:W-:Y:S01]  /*2440*/  FMUL.FTZ R32, R32, R33 ;  /* 0x0000002120207220 */ /* 0x000fe20000410000 */
[----:B------:R-:W-:Y:S01]  /*2450*/  IADD3.X R3, R101, R8, R3, P4, !PT ;  /* 0x0000000865037210 */ /* 0x000fe200027fe403 */
[----:B------:R-:W-:Y:S01]  /*2460*/  FMUL.FTZ R108, R108, R7 ;  /* 0x000000076c6c7220 */ /* 0x000fe20000410000 */
[----:B------:R-:W-:Y:S01]  /*2470*/  IADD3.X R8, R94, UR7, RZ, P3, !PT ;  /* 0x000000075e087c10 */ /* 0x000fe20009ffe4ff */
[----:B------:R-:W-:Y:S01]  /*2480*/  ULDC.64 UR6, c[0x0][0x320] ;  /* 0x0000c80000067ab9 */ /* 0x000fe20000000a00 */
[C---:B------:R-:W-:Y:S01]  /*2490*/  LEA R2, P3, R4.reuse, R5, 0x1 ;  /* 0x0000000504027211 */ /* 0x040fe200078608ff */
[----:B------:R-:W-:Y:S01]  /*24a0*/  FMUL.FTZ R103, R103, R26 ;  /* 0x0000001a67677220 */ /* 0x000fe20000410000 */
[----:B------:R-:W-:Y:S01]  /*24b0*/  FMUL.FTZ R105, R105, R30 ;  /* 0x0000001e69697220 */ /* 0x000fe20000410000 */
[----:B------:R-:W-:Y:S01]  /*24c0*/  FMUL.FTZ R107, R107, R32 ;  /* 0x000000206b6b7220 */ /* 0x000fe20000410000 */
        /* <DEDUP_REMOVED lines=43> */
.L_x_17762:
[----:B------:R-:W-:Y:S05]  /*2780*/  BSYNC B0 ;  /* 0x0000000000007941 */ /* 0x000fea0003800000 */
.L_x_17761:
        /* <DEDUP_REMOVED lines=9> */
[----:B------:R-:W-:-:S04]  /*2820*/  IADD3 R4, P4, R99, R2, RZ ;  /* 0x0000000263047210 */ /* 0x000fc80007f9e0ff */
[----:B------:R-:W-:Y:S02]  /*2830*/  IADD3.X R3, R101, R7, R3, P4, !PT ;  /* 0x0000000765037210 */ /* 0x000fe400027fe403 */
[----:B------:R-:W-:Y:S02]  /*2840*/  IADD3.X R7, R94, UR7, RZ, P3, !PT ;  /* 0x000000075e077c10 */ /* 0x000fe40009ffe4ff */
[----:B------:R-:W-:-:S04]  /*2850*/  LEA R2, P3, R4, R5, 0x1 ;  /* 0x0000000504027211 */ /* 0x000fc800078608ff */
[----:B------:R-:W-:-:S05]  /*2860*/  LEA.HI.X R3, R4, R7, R3, 0x1, P3 ;  /* 0x0000000704037211 */ /* 0x000fca00018f0c03 */
[----:B------:R0:W-:Y:S04]  /*2870*/  @!P0 STG.E.U16 desc[UR10][R2.64+-0xc0], R11 ;  /* 0xffff400b02008986 */ /* 0x0001e8000c10150a */
[----:B------:R0:W-:Y:S04]  /*2880*/  @!P1 STG.E.U16 desc[UR10][R2.64+-0x80], R27 ;  /* 0xffff801b02009986 */ /* 0x0001e8000c10150a */
[----:B------:R0:W-:Y:S02]  /*2890*/  @!P2 STG.E.U16 desc[UR10][R2.64+-0x40], R29 ;  /* 0xffffc01d0200a986 */ /* 0x0001e4000c10150a */
.L_x_17760:
[----:B------:R-:W1:Y:S01]  /*28a0*/  LDC R5, c[0x0][0x21c] ;  /* 0x00008700ff057b82 */ /* 0x000e620000000800 */
[--C-:B0-----:R-:W-:Y:S01]  /*28b0*/  HADD2.F32 R2, -RZ, R12.reuse.H0_H0 ;  /* 0x2000000cff027230 */ /* 0x101fe20000004100 */
[----:B------:R-:W-:Y:S01]  /*28c0*/  HFMA2.MMA R118, -RZ, RZ, 0, 0 ;  /* 0x00000000ff767435 */ /* 0x000fe200000001ff */
[----:B------:R-:W-:Y:S02]  /*28d0*/  HADD2.F32 R3, -RZ, R12.H1_H1 ;  /* 0x3000000cff037230 */ /* 0x000fe40000004100 */
[C---:B------:R-:W-:Y:S01]  /*28e0*/  FMUL.FTZ R109, R108.reuse, R62 ;  /* 0x0000003e6c6d7220 */ /* 0x040fe20000410000 */
[--C-:B------:R-:W-:Y:S02]  /*28f0*/  HADD2.F32 R4, -RZ, R13.reuse.H0_H0 ;  /* 0x2000000dff047230 */ /* 0x100fe40000004100 */
[----:B------:R-:W-:Y:S01]  /*2900*/  FFMA.FTZ R2, R108, R2, R65 ;  /* 0x000000026c027223 */ /* 0x000fe20000010041 */
[----:B------:R-:W-:Y:S02]  /*2910*/  HADD2.F32 R65, -RZ, R13.H1_H1 ;  /* 0x3000000dff417230 */ /* 0x000fe40000004100 */
[-C--:B------:R-:W-:Y:S01]  /*2920*/  FMUL.FTZ R110, R103, R62.reuse ;  /* 0x0000003e676e7220 */ /* 0x080fe20000410000 */
[-C--:B------:R-:W-:Y:S01]  /*2930*/  FMUL.FTZ R111, R105, R62.reuse ;  /* 0x0000003e696f7220 */ /* 0x080fe20000410000 */
[----:B------:R-:W-:Y:S01]  /*2940*/  FFMA.FTZ R2, R103, R3, R2 ;  /* 0x0000000367027223 */ /* 0x000fe20000010002 */
        /* <DEDUP_REMOVED lines=17> */
[----:B------:R-:W-:Y:S01]  /*2a60*/  UIMAD.WIDE.U32 UR6, UR5, UR14, URZ ;  /* 0x0000000e050672a5 */ /* 0x000fe2000f8e003f */
[----:B------:R-:W-:Y:S01]  /*2a70*/  CS2R R116, SRZ ;  /* 0x0000000000747805 */ /* 0x000fe2000001ff00 */
[----:B------:R-:W-:Y:S01]  /*2a80*/  UIMAD UR8, UR15, UR5, UR8 ;  /* 0x000000050f0872a4 */ /* 0x000fe2000f8e0208 */
[----:B------:R-:W-:Y:S01]  /*2a90*/  MOV R115, RZ ;  /* 0x000000ff00737202 */ /* 0x000fe20000000f00 */
[----:B------:R-:W-:Y:S01]  /*2aa0*/  ULDC UR21, c[0x0][0x224] ;  /* 0x0000890000157ab9 */ /* 0x000fe20000000800 */
        /* <DEDUP_REMOVED lines=67> */
.L_x_17794:
[----:B------:R-:W-:Y:S01]  /*2ee0*/  SHF.R.S32.HI R122, RZ, 0x1f, R119 ;  /* 0x0000001fff7a7819 */ /* 0x000fe20000011477 */
[C---:B------:R-:W-:Y:S01]  /*2ef0*/  IMAD.WIDE.U32 R2, R119.reuse, UR16, R16 ;  /* 0x0000001077027c25 */ /* 0x040fe2000f8e0010 */
        /* <DEDUP_REMOVED lines=21> */
[----:B--2---:R-:W2:Y:S01]  /*3050*/  LDG.E.64 R26, desc[UR10][R26.64] ;  /* 0x0000000a1a1a7981 */ /* 0x004ea2000c1e1b00 */
        /* <DEDUP_REMOVED lines=97> */
.L_x_17765:
[----:B------:R-:W-:Y:S05]  /*3670*/  BSYNC B0 ;  /* 0x0000000000007941 */ /* 0x000fea0003800000 */
.L_x_17764:
        /* <DEDUP_REMOVED lines=8> */
[C---:B------:R-:W-:Y:S01]  /*3700*/  FMUL.FTZ R0, R27.reuse, R100 ;  /* 0x000000641b007220 */ /* 0x040fe20000410000 */
[-C--:B------:R-:W-:Y:S01]  /*3710*/  FMUL.FTZ R10, R27, R102.reuse ;  /* 0x000000661b0a7220 */ /* 0x080fe20000410000 */
[C---:B------:R-:W-:Y:S01]  /*3720*/  FMUL.FTZ R124, R127.reuse, R102 ;  /* 0x000000667f7c7220 */ /* 0x040fe20000410000 */
[C---:B------:R-:W-:Y:S01]  /*3730*/  FMUL.FTZ R126, R127.reuse, R104 ;  /* 0x000000687f7e7220 */ /* 0x040fe20000410000 */
        /* <DEDUP_REMOVED lines=14> */
[----:B------:R-:W-:-:S05]  /*3820*/  HADD2.F32 R139, -RZ, R139.H0_H0 ;  /* 0x2000008bff8b7230 */ /* 0x000fca0000004100 */
[----:B------:R-:W0:Y:S08]  /*3830*/  MUFU.EX2 R0, R0 ;  /* 0x0000000000007308 */ /* 0x000e300000000800 */
[----:B------:R-:W1:Y:S08]  /*3840*/  MUFU.COS R135, R129 ;  /* 0x0000008100877308 */ /* 0x000e700000000000 */
[----:B------:R-:W3:Y:S01]  /*3850*/  MUFU.COS R129, R10 ;  /* 0x0000000a00817308 */ /* 0x000ee20000000000 */
[----:B0-----:R-:W-:-:S04]  /*3860*/  FMUL.FTZ R124, R0, R11 ;  /* 0x0000000b007c7220 */ /* 0x001fc80000410000 */
[----:B------:R-:W-:-:S03]  /*3870*/  FMUL.FTZ R8, RZ, R124 ;  /* 0x0000007cff087220 */ /* 0x000fc60000410000 */
[----:B------:R3:W-:Y:S01]  /*3880*/  MUFU.EX2 R134, R126 ;  /* 0x0000007e00867308 */ /* 0x0007e20000000800 */
[----:B-1----:R-:W-:Y:S01]  /*3890*/  FMUL.FTZ R135, R0, R135 ;  /* 0x0000008700877220 */ /* 0x002fe20000410000 */
[----:B------:R-:W-:-:S03]  /*38a0*/  FMUL.FTZ R0, R124, R132 ;  /* 0x000000847c007220 */ /* 0x000fc60000410000 */
[----:B------:R-:W-:Y:S01]  /*38b0*/  FFMA.FTZ R8, R135, R132, -R8 ;  /* 0x0000008487087223 */ /* 0x000fe20000010808 */
[----:B------:R-:W-:Y:S02]  /*38c0*/  FFMA.FTZ R0, RZ, R135, R0 ;  /* 0x00000087ff007223 */ /* 0x000fe40000010000 */
[----:B------:R-:W0:Y:S01]  /*38d0*/  MUFU.COS R133, R130 ;  /* 0x0000008200857308 */ /* 0x000e220000000000 */
[----:B---3--:R-:W-:Y:S01]  /*38e0*/  FMUL.FTZ R126, R128, R129 ;  /* 0x00000081807e7220 */ /* 0x008fe20000410000 */
[----:B------:R-:W-:-:S05]  /*38f0*/  HADD2.F32 R129, -RZ, R12.H1_H1 ;  /* 0x3000000cff817230 */ /* 0x000fca0000004100 */
[----:B------:R-:W-:Y:S01]  /*3900*/  FFMA.FTZ R11, R129, R100, R8 ;  /* 0x00000064810b7223 */ /* 0x000fe20000010008 */
[----:B------:R-:W1:Y:S08]  /*3910*/  MUFU.SIN R9, R10 ;  /* 0x0000000a00097308 */ /* 0x000e700000000400 */
[----:B------:R0:W3:Y:S02]  /*3920*/  MUFU.SIN R131, R130 ;  /* 0x0000008200837308 */ /* 0x0000e40000000400 */
[----:B0-----:R-:W-:Y:S01]  /*3930*/  FMUL.FTZ R130, R134, R133 ;  /* 0x0000008586827220 */ /* 0x001fe20000410000 */
[----:B-1----:R-:W-:Y:S01]  /*3940*/  FMUL.FTZ R128, R128, R9 ;  /* 0x0000000980807220 */ /* 0x002fe20000410000 */
[----:B------:R-:W-:Y:S01]  /*3950*/  FADD.FTZ R133, RZ, R0 ;  /* 0x00000000ff857221 */ /* 0x000fe20000010000 */
[-C--:B------:R-:W-:Y:S01]  /*3960*/  FMUL.FTZ R0, R6, R124.reuse ;  /* 0x0000007c06007220 */ /* 0x080fe20000410000 */
[----:B------:R-:W-:Y:S01]  /*3970*/  FMUL.FTZ R9, R7, R124 ;  /* 0x0000007c07097220 */ /* 0x000fe20000410000 */
[C---:B------:R-:W-:Y:S01]  /*3980*/  FMUL.FTZ R10, R128.reuse, R11 ;  /* 0x0000000b800a7220 */ /* 0x040fe20000410000 */
[----:B------:R-:W-:Y:S01]  /*3990*/  FMUL.FTZ R143, R128, R133 ;  /* 0x00000085808f7220 */ /* 0x000fe20000410000 */
[----:B---3--:R-:W-:Y:S01]  /*39a0*/  FMUL.FTZ R134, R134, R131 ;  /* 0x0000008386867220 */ /* 0x008fe20000410000 */
[----:B------:R-:W-:-:S02]  /*39b0*/  HADD2.F32 R131, -RZ, R13.H0_H0 ;  /* 0x2000000dff837230 */ /* 0x000fc40000004100 */
[C---:B------:R-:W-:Y:S01]  /*39c0*/  FFMA.FTZ R8, R126.reuse, R11, -R143 ;  /* 0x0000000b7e087223 */ /* 0x040fe2000001088f */
[----:B------:R-:W-:Y:S01]  /*39d0*/  FFMA.FTZ R10, R126, R133, R10 ;  /* 0x000000857e0a7223 */ /* 0x000fe2000001000a */
[-C--:B------:R-:W-:Y:S01]  /*39e0*/  FFMA.FTZ R11, R7, R135.reuse, R0 ;  /* 0x00000087070b7223 */ /* 0x080fe20000010000 */
[----:B------:R-:W-:Y:S01]  /*39f0*/  FFMA.FTZ R9, R6, R135, -R9 ;  /* 0x0000008706097223 */ /* 0x000fe20000010809 */
[----:B------:R-:W-:Y:S01]  /*3a00*/  FFMA.FTZ R143, R131, R102, R8 ;  /* 0x00000066838f7223 */ /* 0x000fe20000010008 */
[----:B------:R-:W-:Y:S01]  /*3a10*/  FADD.FTZ R145, RZ, R10 ;  /* 0x0000000aff917221 */ /* 0x000fe20000010000 */
[C---:B------:R-:W-:Y:S01]  /*3a20*/  FMUL.FTZ R133, R128.reuse, R11 ;  /* 0x0000000b80857220 */ /* 0x040fe20000410000 */
[----:B------:R-:W-:Y:S01]  /*3a30*/  FMUL.FTZ R0, R128, R9 ;  /* 0x0000000980007220 */ /* 0x000fe20000410000 */
[C---:B------:R-:W-:Y:S01]  /*3a40*/  FMUL.FTZ R147, R134.reuse, R143 ;  /* 0x0000008f86937220 */ /* 0x040fe20000410000 */
[----:B------:R-:W-:Y:S01]  /*3a50*/  FMUL.FTZ R8, R134, R145 ;  /* 0x0000009186087220 */ /* 0x000fe20000410000 */
[----:B------:R-:W-:Y:S01]  /*3a60*/  FFMA.FTZ R9, R126, R9, -R133 ;  /* 0x000000097e097223 */ /* 0x000fe20000010885 */
[----:B------:R-:W-:-:S02]  /*3a70*/  HADD2.F32 R133, -RZ, R13.H1_H1 ;  /* 0x3000000dff857230 */ /* 0x000fc40000004100 */
[----:B------:R-:W-:Y:S01]  /*3a80*/  FFMA.FTZ R11, R126, R11, R0 ;  /* 0x0000000b7e0b7223 */ /* 0x000fe20000010000 */
[C---:B------:R-:W-:Y:S01]  /*3a90*/  FFMA.FTZ R147, R130.reuse, R145, R147 ;  /* 0x0000009182937223 */ /* 0x040fe20000010093 */
[----:B------:R-:W-:Y:S01]  /*3aa0*/  FFMA.FTZ R8, R130, R143, -R8 ;  /* 0x0000008f82087223 */ /* 0x000fe20000010808 */
[C---:B------:R-:W-:Y:S01]  /*3ab0*/  FMUL.FTZ R0, R134.reuse, R9 ;  /* 0x0000000986007220 */ /* 0x040fe20000410000 */
[-C--:B------:R-:W-:Y:S01]  /*3ac0*/  FMUL.FTZ R143, R134, R11.reuse ;  /* 0x0000000b868f7220 */ /* 0x080fe20000410000 */
[----:B------:R-:W-:Y:S01]  /*3ad0*/  FADD.FTZ R147, RZ, R147 ;  /* 0x00000093ff937221 */ /* 0x000fe20000010000 */
[----:B------:R-:W-:Y:S01]  /*3ae0*/  FFMA.FTZ R142, R133, R104, R8 ;  /* 0x00000068858e7223 */ /* 0x000fe20000010008 */
[C---:B------:R-:W-:Y:S01]  /*3af0*/  FFMA.FTZ R0, R130.reuse, R11, R0 ;  /* 0x0000000b82007223 */ /* 0x040fe20000010000 */
[----:B------:R-:W-:Y:S02]  /*3b00*/  FFMA.FTZ R143, R130, R9, -R143 ;  /* 0x00000009828f7223 */ /* 0x000fe4000001088f */
[----:B------:R-:W0:Y:S04]  /*3b10*/  SHFL.UP PT, R11, R147, 0x1, RZ ;  /* 0x04200000930b7989 */ /* 0x000e2800000e00ff */
[----:B------:R-:W1:Y:S04]  /*3b20*/  SHFL.UP PT, R10, R142, 0x1, RZ ;  /* 0x042000008e0a7989 */ /* 0x000e6800000e00ff */
        /* <DEDUP_REMOVED lines=8> */
[CC--:B----4-:R-:W-:Y:S01]  /*3bb0*/  FMUL.FTZ R10, R0.reuse, R9.reuse ;  /* 0x00000009000a7220 */ /* 0x0d0fe20000410000 */
        /* <DEDUP_REMOVED lines=64> */
[----:B--2---:R0:W-:Y:S01]  /*3fc0*/  SHFL.IDX PT, R144, R3, RZ, 0x1f ;  /* 0x00001fff03907589 */ /* 0x0041e200000e0000 */
[CC--:B----4-:R-:W-:Y:S01]  /*3fd0*/  FFMA.FTZ R145, R143.reuse, R8.reuse, R145 ;  /* 0x000000088f917223 */ /* 0x0d0fe20000010091 */
        /* <DEDUP_REMOVED lines=33> */
[----:B------:R-:W-:Y:S01]  /*41f0*/  FFMA.FTZ R151, R59, R146, R138 ;  /* 0x000000923b977223 */ /* 0x000fe2000001008a */
[-C--:B------:R-:W-:Y:S01]  /*4200*/  FMUL.FTZ R153, R134, R137.reuse ;  /* 0x0000008986997220 */ /* 0x080fe20000410000 */
[----:B------:R-:W-:Y:S01]  /*4210*/  FMUL.FTZ R155, R130, R137 ;  /* 0x00000089829b7220 */ /* 0x000fe20000410000 */
[C---:B------:R-:W-:Y:S01]  /*4220*/  FMUL.FTZ R138, R0.reuse, R149 ;  /* 0x00000095008a7220 */ /* 0x040fe20000410000 */
[----:B------:R-:W-:Y:S01]  /*4230*/  FMUL.FTZ R142, R0, R151 ;  /* 0x00000097008e7220 */ /* 0x000fe20000410000 */
[-C--:B------:R-:W-:Y:S01]  /*4240*/  FFMA.FTZ R153, R130, R143.reuse, -R153 ;  /* 0x0000008f82997223 */ /* 0x080fe20000010899 */
[----:B------:R-:W-:Y:S01]  /*4250*/  FFMA.FTZ R155, -R134, R143, -R155 ;  /* 0x0000008f869b7223 */ /* 0x000fe2000001099b */
[----:B------:R-:W-:-:S02]  /*4260*/  HADD2.F32 R151, -RZ, R136.H0_H0 ;  /* 0x20000088ff977230 */ /* 0x000fc40000004100 */
[CC--:B------:R-:W-:Y:S01]  /*4270*/  FMUL.FTZ R149, R59.reuse, R147.reuse ;  /* 0x000000933b957220 */ /* 0x0c0fe20000410000 */
[----:B------:R-:W-:Y:S01]  /*4280*/  FADD.FTZ R153, R138, R153 ;  /* 0x000000998a997221 */ /* 0x000fe20000010000 */
[----:B------:R-:W-:Y:S01]  /*4290*/  FADD.FTZ R155, -R142, R155 ;  /* 0x0000009b8e9b7221 */ /* 0x000fe20000010100 */
[C---:B------:R-:W-:Y:S01]  /*42a0*/  FMUL.FTZ R136, R58.reuse, R147 ;  /* 0x000000933a887220 */ /* 0x040fe20000410000 */
[----:B---3--:R-:W-:Y:S01]  /*42b0*/  FFMA.FTZ R148, R58, R151, -R149 ;  /* 0x000000973a947223 */ /* 0x008fe20000010895 */
[C---:B------:R-:W-:Y:S01]  /*42c0*/  FMUL.FTZ R163, R128.reuse, -R153 ;  /* 0x8000009980a37220 */ /* 0x040fe20000410000 */
[----:B------:R-:W-:Y:S01]  /*42d0*/  FMUL.FTZ R150, R128, -R155 ;  /* 0x8000009b80967220 */ /* 0x000fe20000410000 */
[----:B------:R-:W-:Y:S01]  /*42e0*/  FFMA.FTZ R136, R59, R151, R136 ;  /* 0x000000973b887223 */ /* 0x000fe20000010088 */
[C---:B------:R-:W-:Y:S01]  /*42f0*/  FMUL.FTZ R148, R3.reuse, R148 ;  /* 0x0000009403947220 */ /* 0x040fe20000410000 */
[C---:B------:R-:W-:Y:S01]  /*4300*/  FFMA.FTZ R163, R126.reuse, R155, R163 ;  /* 0x0000009b7ea37223 */ /* 0x040fe200000100a3 */
[----:B------:R-:W-:Y:S01]  /*4310*/  FFMA.FTZ R155, R126, R153, -R150 ;  /* 0x000000997e9b7223 */ /* 0x000fe20000010896 */
[C---:B------:R-:W-:Y:S01]  /*4320*/  FMUL.FTZ R153, R134.reuse, -R56 ;  /* 0x8000003886997220 */ /* 0x040fe20000410000 */
[----:B------:R-:W-:Y:S01]  /*4330*/  FMUL.FTZ R136, R3, R136 ;  /* 0x0000008803887220 */ /* 0x000fe20000410000 */
[-C--:B------:R-:W-:Y:S01]  /*4340*/  FMUL.FTZ R149, R134, R57.reuse ;  /* 0x0000003986957220 */ /* 0x080fe20000410000 */
[----:B------:R-:W-:Y:S01]  /*4350*/  FADD.FTZ R150, R148, R155 ;  /* 0x0000009b94967221 */ /* 0x000fe20000010000 */
[----:B------:R-:W-:Y:S01]  /*4360*/  FFMA.FTZ R153, R130, -R57, R153 ;  /* 0x8000003982997223 */ /* 0x000fe20000010099 */
[----:B------:R-:W-:Y:S01]  /*4370*/  FADD.FTZ R152, -R136, R163 ;  /* 0x000000a388987221 */ /* 0x000fe20000010100 */
[----:B------:R-:W-:Y:S01]  /*4380*/  FFMA.FTZ R149, R130, R56, -R149 ;  /* 0x0000003882957223 */ /* 0x000fe20000010895 */
[----:B------:R-:W-:Y:S01]  /*4390*/  FMUL.FTZ R165, R124, -R150 ;  /* 0x800000967ca57220 */ /* 0x000fe20000410000 */
[----:B------:R-:W-:Y:S01]  /*43a0*/  FMUL.FTZ R155, R128, -R153 ;  /* 0x80000099809b7220 */ /* 0x000fe20000410000 */
[----:B------:R-:W-:-:S02]  /*43b0*/  HADD2.F32 R163, -RZ, R5.H0_H0 ;  /* 0x20000005ffa37230 */ /* 0x000fc40000004100 */
[-C--:B------:R-:W-:Y:S01]  /*43c0*/  FMUL.FTZ R154, R124, -R152.reuse ;  /* 0x800000987c9a7220 */ /* 0x080fe20000410000 */
[C---:B------:R-:W-:Y:S01]  /*43d0*/  FFMA.FTZ R156, R135.reuse, R152, R165 ;  /* 0x00000098879c7223 */ /* 0x040fe200000100a5 */
[-C--:B------:R-:W-:Y:S01]  /*43e0*/  FFMA.FTZ R155, R126, R149.reuse, -R155 ;  /* 0x000000957e9b7223 */ /* 0x080fe2000001089b */
[----:B------:R-:W-:Y:S01]  /*43f0*/  FMUL.FTZ R165, R128, -R149 ;  /* 0x8000009580a57220 */ /* 0x000fe20000410000 */
[----:B------:R-:W-:Y:S02]  /*4400*/  HADD2.F32 R5, -RZ, R4.H0_H0 ;  /* 0x20000004ff057230 */ /* 0x000fe40000004100 */
[----:B------:R-:W-:Y:S01]  /*4410*/  FFMA.FTZ R167, R135, R150, -R154 ;  /* 0x0000009687a77223 */ /* 0x000fe2000001089a */
[CC--:B------:R-:W-:Y:S01]  /*4420*/  FMUL.FTZ R149, R59.reuse, R163.reuse ;  /* 0x000000a33b957220 */ /* 0x0c0fe20000410000 */
[----:B------:R-:W-:Y:S01]  /*4430*/  FMUL.FTZ R150, R58, R163 ;  /* 0x000000a33a967220 */ /* 0x000fe20000410000 */
[----:B------:R-:W-:Y:S01]  /*4440*/  FFMA.FTZ R165, R126, R153, R165 ;  /* 0x000000997ea57223 */ /* 0x000fe200000100a5 */
[----:B------:R-:W-:Y:S01]  /*4450*/  FADD.FTZ R4, R108, R108 ;  /* 0x0000006c6c047221 */ /* 0x000fe20000010000 */
[-C--:B------:R-:W-:Y:S01]  /*4460*/  FFMA.FTZ R149, R58, R5.reuse, -R149 ;  /* 0x000000053a957223 */ /* 0x080fe20000010895 */
[----:B------:R-:W-:Y:S01]  /*4470*/  FFMA.FTZ R153, R59, R5, R150 ;  /* 0x000000053b997223 */ /* 0x000fe20000010096 */
[----:B------:R-:W-:Y:S01]  /*4480*/  ISETP.NE.AND P4, PT, R157, 0x1f, PT ;  /* 0x0000001f9d00780c */ /* 0x000fe20003f85270 */
[C---:B------:R-:W-:Y:S01]  /*4490*/  FMUL.FTZ R152, R124.reuse, -R165 ;  /* 0x800000a57c987220 */ /* 0x040fe20000410000 */
[----:B------:R-:W-:Y:S01]  /*44a0*/  FMUL.FTZ R154, R124, -R155 ;  /* 0x8000009b7c9a7220 */ /* 0x000fe20000410000 */
[C---:B------:R-:W-:Y:S01]  /*44b0*/  FMUL.FTZ R150, R4.reuse, R149 ;  /* 0x0000009504967220 */ /* 0x040fe20000410000 */
[----:B------:R-:W-:Y:S01]  /*44c0*/  FMUL.FTZ R149, R4, R153 ;  /* 0x0000009904957220 */ /* 0x000fe20000410000 */
[C---:B------:R-:W-:Y:S01]  /*44d0*/  FFMA.FTZ R152, R135.reuse, R155, -R152 ;  /* 0x0000009b87987223 */ /* 0x040fe20000010898 */
[----:B------:R-:W-:Y:S01]  /*44e0*/  FFMA.FTZ R155, R135, R165, R154 ;  /* 0x000000a5879b7223 */ /* 0x000fe2000001009a */
[----:B------:R-:W-:Y:S01]  /*44f0*/  FADD.FTZ R154, R150, R167 ;  /* 0x000000a7969a7221 */ /* 0x000fe20000010000 */
[----:B------:R-:W-:-:S02]  /*4500*/  FADD.FTZ R153, -R149, R156 ;  /* 0x0000009c95997221 */ /* 0x000fc40000010100 */
[----:B------:R0:W1:Y:S04]  /*4510*/  SHFL.DOWN PT, R164, R152, 0x1, 0x1f ;  /* 0x08201f0098a47f89 */ /* 0x00006800000e0000 */
[----:B------:R0:W2:Y:S04]  /*4520*/  SHFL.DOWN PT, R166, R155, 0x1, 0x1f ;  /* 0x08201f009ba67f89 */ /* 0x0000a800000e0000 */
[----:B------:R0:W3:Y:S04]  /*4530*/  SHFL.DOWN PT, R156, R154, 0x1, 0x1f ;  /* 0x08201f009a9c7f89 */ /* 0x0000e800000e0000 */
[----:B------:R0:W0:Y:S01]  /*4540*/  SHFL.DOWN PT, R168, R153, 0x1, 0x1f ;  /* 0x08201f0099a87f89 */ /* 0x00002200000e0000 */
[----:B----4-:R-:W-:Y:S05]  /*4550*/  @!P4 BRA `(.L_x_17767) ;  /* 0x00000000002cc947 */ /* 0x010fea0003800000 */
[C---:B0-----:R-:W-:Y:S01]  /*4560*/  FMUL.FTZ R167, R155.reuse, R168 ;  /* 0x000000a89ba77220 */ /* 0x041fe20000410000 */
[C---:B--2---:R-:W-:Y:S01]  /*4570*/  FMUL.FTZ R165, R155.reuse, R166 ;  /* 0x000000a69ba57220 */ /* 0x044fe20000410000 */
[-C--:B---3--:R-:W-:Y:S01]  /*4580*/  FMUL.FTZ R169, R155, R156.reuse ;  /* 0x0000009c9ba97220 */ /* 0x088fe20000410000 */
        /* <DEDUP_REMOVED lines=8> */
.L_x_17767:
[----:B------:R-:W-:Y:S05]  /*4610*/  BSYNC B0 ;  /* 0x0000000000007941 */ /* 0x000fea0003800000 */
.L_x_17766:
[----:B------:R-:W-:Y:S01]  /*4620*/  ISETP.GT.U32.AND P4, PT, R157, 0x1d, PT ;  /* 0x0000001d9d00780c */ /* 0x000fe20003f84070 */
[----:B-1----:R1:W4:Y:S01]  /*4630*/  SHFL.DOWN PT, R164, R152, 0x2, 0x1f ;  /* 0x08401f0098a47f89 */ /* 0x00232200000e0000 */
[----:B------:R-:W-:Y:S03]  /*4640*/  BSSY B0, `(.L_x_17768) ;  /* 0x0000010000007945 */ /* 0x000fe60003800000 */
[----:B--2---:R1:W2:Y:S04]  /*4650*/  SHFL.DOWN PT, R166, R155, 0x2, 0x1f ;  /* 0x08401f009ba67f89 */ /* 0x0042a800000e0000 */
[----:B---3--:R1:W3:Y:S04]  /*4660*/  SHFL.DOWN PT, R156, R154, 0x2, 0x1f ;  /* 0x08401f009a9c7f89 */ /* 0x0082e800000e0000 */
[----:B0-----:R1:W0:Y:S01]  /*4670*/  SHFL.DOWN PT, R168, R153, 0x2, 0x1f ;  /* 0x08401f0099a87f89 */ /* 0x00122200000e0000 */
        /* <DEDUP_REMOVED lines=12> */
.L_x_17769:
[----:B------:R-:W-:Y:S05]  /*4740*/  BSYNC B0 ;  /* 0x0000000000007941 */ /* 0x000fea0003800000 */
.L_x_17768:
[----:B------:R-:W-:Y:S01]  /*4750*/  ISETP.GT.U32.AND P4, PT, R157, 0x1b, PT ;  /* 0x0000001b9d00780c */ /* 0x000fe20003f84070 */
[----:B----4-:R4:W1:Y:S01]  /*4760*/  SHFL.DOWN PT, R164, R152, 0x4, 0x1f ;  /* 0x08801f0098a47f89 */ /* 0x01086200000e0000 */
        /* <DEDUP_REMOVED lines=16> */
.L_x_17771:
[----:B------:R-:W-:Y:S05]  /*4870*/  BSYNC B0 ;  /* 0x0000000000007941 */ /* 0x000fea0003800000 */
.L_x_17770:
[----:B------:R-:W-:Y:S01]  /*4880*/  ISETP.GT.U32.AND P4, PT, R157, 0x17, PT ;  /* 0x000000179d00780c */ /* 0x000fe20003f84070 */
[----:B-1----:R1:W1:Y:S01]  /*4890*/  SHFL.DOWN PT, R164, R152, 0x8, 0x1f ;  /* 0x09001f0098a47f89 */ /* 0x00226200000e0000 */
[----:B------:R-:W-:Y:S03]  /*48a0*/  BSSY B0, `(.L_x_17772) ;  /* 0x0000010000007945 */ /* 0x000fe60003800000 */
[----:B--2---:R2:W1:Y:S04]  /*48b0*/  SHFL.DOWN PT, R166, R155, 0x8, 0x1f ;  /* 0x09001f009ba67f89 */ /* 0x00446800000e0000 */
[----:B---3--:R2:W3:Y:S04]  /*48c0*/  SHFL.DOWN PT, R156, R154, 0x8, 0x1f ;  /* 0x09001f009a9c7f89 */ /* 0x0084e800000e0000 */
[----:B0-----:R2:W0:Y:S01]  /*48d0*/  SHFL.DOWN PT, R168, R153, 0x8, 0x1f ;  /* 0x09001f0099a87f89 */ /* 0x00142200000e0000 */
        /* <DEDUP_REMOVED lines=12> */
.L_x_17773:
[----:B------:R-:W-:Y:S05]  /*49a0*/  BSYNC B0 ;  /* 0x0000000000007941 */ /* 0x000fea0003800000 */
.L_x_17772:
[----:B------:R-:W-:Y:S01]  /*49b0*/  ISETP.GT.U32.AND P4, PT, R157, 0xf, PT ;  /* 0x0000000f9d00780c */ /* 0x000fe20003f84070 */
[----:B-1----:R1:W1:Y:S01]  /*49c0*/  SHFL.DOWN PT, R164, R152, 0x10, 0x1f ;  /* 0x0a001f0098a47f89 */ /* 0x00226200000e0000 */
[----:B------:R-:W-:Y:S03]  /*49d0*/  BSSY B0, `(.L_x_17774) ;  /* 0x0000010000007945 */ /* 0x000fe60003800000 */
[----:B------:R0:W1:Y:S04]  /*49e0*/  SHFL.DOWN PT, R166, R155, 0x10, 0x1f ;  /* 0x0a001f009ba67f89 */ /* 0x00006800000e0000 */
[----:B---3--:R3:W1:Y:S04]  /*49f0*/  SHFL.DOWN PT, R156, R154, 0x10, 0x1f ;  /* 0x0a001f009a9c7f89 */ /* 0x00866800000e0000 */
[----:B0-----:R3:W0:Y:S01]  /*4a00*/  SHFL.DOWN PT, R168, R153, 0x10, 0x1f ;  /* 0x0a001f0099a87f89 */ /* 0x00162200000e0000 */
[----:B------:R-:W-:Y:S05]  /*4a10*/  @P4 BRA `(.L_x_17775) ;  /* 0x00000000002c4947 */ /* 0x000fea0003800000 */
[C---:B0-----:R-:W-:Y:S01]  /*4a20*/  FMUL.FTZ R167, R155.reuse, R168 ;  /* 0x000000a89ba77220 */ /* 0x041fe20000410000 */
[C---:B-1----:R-:W-:Y:S01]  /*4a30*/  FMUL.FTZ R165, R155.reuse, R166 ;  /* 0x000000a69ba57220 */ /* 0x042fe20000410000 */
[C---:B------:R-:W-:Y:S01]  /*4a40*/  FMUL.FTZ R169, R155.reuse, R156 ;  /* 0x0000009c9ba97220 */ /* 0x040fe20000410000 */
[----:B--2-4-:R-:W-:Y:S01]  /*4a50*/  FMUL.FTZ R155, R155, R164 ;  /* 0x000000a49b9b7220 */ /* 0x014fe20000410000 */
[C---:B------:R-:W-:Y:S01]  /*4a60*/  FFMA.FTZ R167, R152.reuse, R156, -R167 ;  /* 0x0000009c98a77223 */ /* 0x040fe200000108a7 */
[C---:B------:R-:W-:Y:S01]  /*4a70*/  FFMA.FTZ R165, R152.reuse, R164, -R165 ;  /* 0x000000a498a57223 */ /* 0x040fe200000108a5 */
[C---:B------:R-:W-:Y:S01]  /*4a80*/  FFMA.FTZ R156, R152.reuse, R168, R169 ;  /* 0x000000a8989c7223 */ /* 0x040fe200000100a9 */
[----:B------:R-:W-:Y:S01]  /*4a90*/  FFMA.FTZ R155, R152, R166, R155 ;  /* 0x000000a6989b7223 */ /* 0x000fe2000001009b */
[----:B---3--:R-:W-:Y:S02]  /*4aa0*/  FADD.FTZ R154, R154, R167 ;  /* 0x000000a79a9a7221 */ /* 0x008fe40000010000 */
[----:B------:R-:W-:Y:S01]  /*4ab0*/  FADD.FTZ R153, R153, R156 ;  /* 0x0000009c99997221 */ /* 0x000fe20000010000 */
[----:B------:R-:W-:-:S07]  /*4ac0*/  MOV R152, R165 ;  /* 0x000000a500987202 */ /* 0x000fce0000000f00 */
.L_x_17775:
[----:B------:R-:W-:Y:S05]  /*4ad0*/  BSYNC B0 ;  /* 0x0000000000007941 */ /* 0x000fea0003800000 */
.L_x_17774:
[----:B-1----:R-:W-:Y:S01]  /*4ae0*/  SHFL.DOWN PT, R156, R155, 0x1, 0x1f ;  /* 0x08201f009b9c7f89 */ /* 0x002fe200000e0000 */
[----:B------:R-:W-:Y:S01]  /*4af0*/  ISETP.NE.AND P4, PT, R67, RZ, PT ;  /* 0x000000ff4300720c */ /* 0x000fe20003f85270 */
[----:B------:R-:W-:Y:S02]  /*4b00*/  BSSY B0, `(.L_x_17776) ;  /* 0x00000bf000007945 */ /* 0x000fe40003800000 */
[----:B------:R-:W1:Y:S04]  /*4b10*/  SHFL.IDX PT, R167, R11, RZ, 0x1f ;  /* 0x00001fff0ba77589 */ /* 0x000e6800000e0000 */
[----:B------:R-:W5:Y:S04]  /*4b20*/  SHFL.IDX PT, R166, R10, RZ, 0x1f ;  /* 0x00001fff0aa67589 */ /* 0x000f6800000e0000 */
[----:B------:R-:W3:Y:S04]  /*4b30*/  SHFL.DOWN PT, R164, R152, 0x1, 0x1f ;  /* 0x08201f0098a47f89 */ /* 0x000ee800000e0000 */
[----:B0-----:R-:W0:Y:S04]  /*4b40*/  SHFL.DOWN PT, R168, R154, 0x1, 0x1f ;  /* 0x08201f009aa87f89 */ /* 0x001e2800000e0000 */
[----:B------:R-:W0:Y:S04]  /*4b50*/  SHFL.DOWN PT, R169, R153, 0x1, 0x1f ;  /* 0x08201f0099a97f89 */ /* 0x000e2800000e0000 */
[----:B--2-4-:R-:W2:Y:S01]  /*4b60*/  SHFL.IDX PT, R155, R155, RZ, 0x1f ;  /* 0x00001fff9b9b7589 */ /* 0x014ea200000e0000 */
[----:B-1----:R-:W-:-:S03]  /*4b70*/  @P3 FMUL.FTZ R165, R156, R167 ;  /* 0x000000a79ca53220 */ /* 0x002fc60000410000 */
[----:B------:R-:W1:Y:S01]  /*4b80*/  SHFL.IDX PT, R152, R152, RZ, 0x1f ;  /* 0x00001fff98987589 */ /* 0x000e6200000e0000 */
[----:B-----5:R-:W-:-:S03]  /*4b90*/  @P3 FMUL.FTZ R156, R156, R166 ;  /* 0x000000a69c9c3220 */ /* 0x020fc60000410000 */
[----:B---3--:R-:W3:Y:S01]  /*4ba0*/  SHFL.IDX PT, R154, R154, RZ, 0x1f ;  /* 0x00001fff9a9a7589 */ /* 0x008ee200000e0000 */
[C---:B------:R-:W-:Y:S01]  /*4bb0*/  @P3 FFMA.FTZ R165, R164.reuse, R166, -R165 ;  /* 0x000000a6a4a53223 */ /* 0x040fe200000108a5 */
[----:B------:R-:W-:Y:S02]  /*4bc0*/  @P3 FFMA.FTZ R156, R164, R167, R156 ;  /* 0x000000a7a49c3223 */ /* 0x000fe4000001009c */
[----:B------:R-:W4:Y:S01]  /*4bd0*/  SHFL.IDX PT, R153, R153, RZ, 0x1f ;  /* 0x00001fff99997589 */ /* 0x000f2200000e0000 */
[----:B0-----:R-:W-:Y:S01]  /*4be0*/  @P3 FADD.FTZ R166, R168, R165 ;  /* 0x000000a5a8a63221 */ /* 0x001fe20000010000 */
[----:B------:R-:W-:Y:S01]  /*4bf0*/  FMUL.FTZ R165, R7, R145 ;  /* 0x0000009107a57220 */ /* 0x000fe20000410000 */
[----:B------:R-:W-:Y:S01]  /*4c00*/  @P3 FADD.FTZ R167, R169, R156 ;  /* 0x0000009ca9a73221 */ /* 0x000fe20000010000 */
[-C--:B------:R-:W-:Y:S02]  /*4c10*/  FMUL.FTZ R156, R7, R144.reuse ;  /* 0x00000090079c7220 */ /* 0x080fe40000410000 */
[----:B------:R-:W-:-:S02]  /*4c20*/  FFMA.FTZ R144, R6, R144, R165 ;  /* 0x0000009006907223 */ /* 0x000fc400000100a5 */
[----:B------:R-:W-:Y:S02]  /*4c30*/  FFMA.FTZ R145, R6, R145, -R156 ;  /* 0x0000009106917223 */ /* 0x000fe4000001089c */
[----:B------:R-:W-:Y:S02]  /*4c40*/  FADD.FTZ R144, RZ, R144 ;  /* 0x00000090ff907221 */ /* 0x000fe40000010000 */
[----:B------:R-:W-:Y:S02]  /*4c50*/  FADD.FTZ R6, R132, R145 ;  /* 0x0000009184067221 */ /* 0x000fe40000010000 */
[-C--:B------:R-:W-:Y:S01]  /*4c60*/  FMUL.FTZ R132, R163, R144.reuse ;  /* 0x00000090a3847220 */ /* 0x080fe20000410000 */
[-C--:B------:R-:W-:Y:S01]  /*4c70*/  FMUL.FTZ R156, R58, R144.reuse ;  /* 0x000000903a9c7220 */ /* 0x080fe20000410000 */
[----:B------:R-:W-:Y:S01]  /*4c80*/  FMUL.FTZ R165, R59, R144 ;  /* 0x000000903ba57220 */ /* 0x000fe20000410000 */
[-C--:B------:R-:W-:Y:S01]  /*4c90*/  FMUL.FTZ R7, R163, R6.reuse ;  /* 0x00000006a3077220 */ /* 0x080fe20000410000 */
[C---:B------:R-:W-:Y:S01]  /*4ca0*/  FFMA.FTZ R163, R5.reuse, R6, -R132 ;  /* 0x0000000605a37223 */ /* 0x040fe20000010884 */
[----:B------:R-:W-:Y:S01]  /*4cb0*/  FMUL.FTZ R132, R124, R144 ;  /* 0x000000907c847220 */ /* 0x000fe20000410000 */
[----:B------:R-:W-:Y:S01]  /*4cc0*/  FFMA.FTZ R165, R58, R6, -R165 ;  /* 0x000000063aa57223 */ /* 0x000fe200000108a5 */
[----:B------:R-:W-:Y:S01]  /*4cd0*/  FFMA.FTZ R5, R5, R144, R7 ;  /* 0x0000009005057223 */ /* 0x000fe20000010007 */
[-C--:B------:R-:W-:Y:S01]  /*4ce0*/  FMUL.FTZ R7, R124, R6.reuse ;  /* 0x000000067c077220 */ /* 0x080fe20000410000 */
[C---:B------:R-:W-:Y:S01]  /*4cf0*/  FFMA.FTZ R132, R135.reuse, R6, -R132 ;  /* 0x0000000687847223 */ /* 0x040fe20000010884 */
[C---:B------:R-:W-:Y:S01]  /*4d00*/  FFMA.FTZ R164, R4.reuse, R163, RZ ;  /* 0x000000a304a47223 */ /* 0x040fe200000100ff */
[C---:B------:R-:W-:Y:S01]  /*4d10*/  FFMA.FTZ R168, -R4.reuse, R5, RZ ;  /* 0x0000000504a87223 */ /* 0x040fe200000101ff */
[----:B------:R-:W-:Y:S01]  /*4d20*/  FFMA.FTZ R145, R135, R144, R7 ;  /* 0x0000009087917223 */ /* 0x000fe20000010007 */
[----:B------:R-:W-:Y:S01]  /*4d30*/  FFMA.FTZ R7, R59, R6, R156 ;  /* 0x000000063b077223 */ /* 0x000fe2000001009c */
[----:B------:R-:W-:Y:S01]  /*4d40*/  FFMA.FTZ R156, R129, R100, R132 ;  /* 0x00000064819c7223 */ /* 0x000fe20000010084 */
[C---:B------:R-:W-:Y:S01]  /*4d50*/  FMUL.FTZ R165, R4.reuse, R165 ;  /* 0x000000a504a57220 */ /* 0x040fe20000410000 */
[----:B------:R-:W-:Y:S01]  /*4d60*/  FADD.FTZ R132, RZ, R145 ;  /* 0x00000091ff847221 */ /* 0x000fe20000010000 */
[----:B------:R-:W-:Y:S01]  /*4d70*/  FFMA.FTZ R170, -R4, R7, -RZ ;  /* 0x0000000704aa7223 */ /* 0x000fe200000109ff */
[----:B------:R-:W-:-:S02]  /*4d80*/  FMUL.FTZ R7, R128, R156 ;  /* 0x0000009c80077220 */ /* 0x000fc40000410000 */
[C---:B------:R-:W-:Y:S01]  /*4d90*/  FMUL.FTZ R4, R147.reuse, R132 ;  /* 0x0000008493047220 */ /* 0x040fe20000410000 */
[----:B------:R-:W-:Y:S01]  /*4da0*/  FMUL.FTZ R147, R147, R156 ;  /* 0x0000009c93937220 */ /* 0x000fe20000410000 */
[-C--:B------:R-:W-:Y:S01]  /*4db0*/  FMUL.FTZ R5, R128, R132.reuse ;  /* 0x0000008480057220 */ /* 0x080fe20000410000 */
[C---:B------:R-:W-:Y:S01]  /*4dc0*/  FFMA.FTZ R7, R126.reuse, R132, R7 ;  /* 0x000000847e077223 */ /* 0x040fe20000010007 */
[C---:B------:R-:W-:Y:S01]  /*4dd0*/  FFMA.FTZ R145, R151.reuse, R156, -R4 ;  /* 0x0000009c97917223 */ /* 0x040fe20000010804 */
[----:B------:R-:W-:Y:S01]  /*4de0*/  FFMA.FTZ R147, R151, R132, R147 ;  /* 0x0000008497937223 */ /* 0x000fe20000010093 */
[----:B------:R-:W-:Y:S02]  /*4df0*/  FFMA.FTZ R4, R126, R156, -R5 ;  /* 0x0000009c7e047223 */ /* 0x000fe40000010805 */
[C---:B------:R-:W-:Y:S01]  /*4e00*/  FFMA.FTZ R5, R3.reuse, R145, R164 ;  /* 0x0000009103057223 */ /* 0x040fe200000100a4 */
[----:B------:R-:W-:Y:S01]  /*4e10*/  FADD.FTZ R145, RZ, R7 ;  /* 0x00000007ff917221 */ /* 0x000fe20000010000 */
[----:B------:R-:W-:Y:S01]  /*4e20*/  FFMA.FTZ R147, -R3, R147, R168 ;  /* 0x0000009303937223 */ /* 0x000fe200000101a8 */
[----:B------:R-:W-:Y:S01]  /*4e30*/  FFMA.FTZ R4, R131, R102, R4 ;  /* 0x0000006683047223 */ /* 0x000fe20000010004 */
[-C--:B------:R-:W-:Y:S01]  /*4e40*/  FMUL.FTZ R7, R59, R132.reuse ;  /* 0x000000843b077220 */ /* 0x080fe20000410000 */
[C---:B------:R-:W-:Y:S01]  /*4e50*/  FMUL.FTZ R168, R58.reuse, R132 ;  /* 0x000000843aa87220 */ /* 0x040fe20000410000 */
[CC--:B------:R-:W-:Y:S01]  /*4e60*/  FMUL.FTZ R151, R139.reuse, R145.reuse ;  /* 0x000000918b977220 */ /* 0x0c0fe20000410000 */
        /* <DEDUP_REMOVED lines=9> */
[C---:B------:R-:W-:Y:S01]  /*4f00*/  FFMA.FTZ R151, R0.reuse, R151, R5 ;  /* 0x0000009700977223 */ /* 0x040fe20000010005 */
[----:B------:R-:W-:Y:S01]  /*4f10*/  FFMA.FTZ R147, -R0, R146, R147 ;  /* 0x0000009200937223 */ /* 0x000fe20000010193 */
[-C--:B------:R-:W-:Y:S01]  /*4f20*/  FMUL.FTZ R5, R59, R145.reuse ;  /* 0x000000913b057220 */ /* 0x080fe20000410000 */
[CC--:B------:R-:W-:Y:S01]  /*4f30*/  FFMA.FTZ R146, R130.reuse, R4.reuse, -R3 ;  /* 0x0000000482927223 */ /* 0x0c0fe20000010803 */
[-C--:B------:R-:W-:Y:S01]  /*4f40*/  FFMA.FTZ R3, R130, R145.reuse, R164 ;  /* 0x0000009182037223 */ /* 0x080fe200000100a4 */
[C---:B------:R-:W-:Y:S01]  /*4f50*/  FMUL.FTZ R174, R58.reuse, R145 ;  /* 0x000000913aae7220 */ /* 0x040fe20000410000 */
[----:B------:R-:W-:Y:S01]  /*4f60*/  FFMA.FTZ R5, R58, R4, -R5 ;  /* 0x000000043a057223 */ /* 0x000fe20000010805 */
[----:B------:R-:W-:Y:S01]  /*4f70*/  FFMA.FTZ R146, R133, R104, R146 ;  /* 0x0000006885927223 */ /* 0x000fe20000010092 */
[----:B------:R-:W-:Y:S01]  /*4f80*/  FADD.FTZ R3, RZ, R3 ;  /* 0x00000003ff037221 */ /* 0x000fe20000010000 */
[----:B------:R-:W-:Y:S01]  /*4f90*/  FFMA.FTZ R7, R59, R4, R174 ;  /* 0x000000043b077223 */ /* 0x000fe200000100ae */
[C---:B------:R-:W-:Y:S01]  /*4fa0*/  FMUL.FTZ R164, R0.reuse, R5 ;  /* 0x0000000500a47220 */ /* 0x040fe20000410000 */
[----:B------:R-:W-:Y:S01]  /*4fb0*/  FFMA.FTZ R156, R129, -R100, R156 ;  /* 0x80000064819c7223 */ /* 0x000fe2000001009c */
[C---:B------:R-:W-:Y:S01]  /*4fc0*/  FMUL.FTZ R5, R141.reuse, R3 ;  /* 0x000000038d057220 */ /* 0x040fe20000410000 */
[----:B------:R-:W-:Y:S01]  /*4fd0*/  FFMA.FTZ R174, -R0, R7, -RZ ;  /* 0x0000000700ae7223 */ /* 0x000fe200000109ff */
[-C--:B------:R-:W-:Y:S01]  /*4fe0*/  FMUL.FTZ R0, R141, R146.reuse ;  /* 0x000000928d007220 */ /* 0x080fe20000410000 */
[CC--:B------:R-:W-:Y:S01]  /*4ff0*/  FMUL.FTZ R139, R59.reuse, R3.reuse ;  /* 0x000000033b8b7220 */ /* 0x0c0fe20000410000 */
[-C--:B------:R-:W-:Y:S01]  /*5000*/  FMUL.FTZ R176, R58, R3.reuse ;  /* 0x000000033ab07220 */ /* 0x080fe20000410000 */
[CC--:B------:R-:W-:Y:S01]  /*5010*/  FFMA.FTZ R5, R140.reuse, R146.reuse, -R5 ;  /* 0x000000928c057223 */ /* 0x0c0fe20000010805 */
[----:B------:R-:W-:Y:S01]  /*5020*/  FFMA.FTZ R7, R140, R3, R0 ;  /* 0x000000038c077223 */ /* 0x000fe20000010000 */
[-C--:B------:R-:W-:Y:S01]  /*5030*/  FFMA.FTZ R139, R58, R146.reuse, -R139 ;  /* 0x000000923a8b7223 */ /* 0x080fe2000001088b */
[----:B------:R-:W-:Y:S01]  /*5040*/  FFMA.FTZ R59, R59, R146, R176 ;  /* 0x000000923b3b7223 */ /* 0x000fe200000100b0 */
[----:B------:R-:W-:Y:S01]  /*5050*/  FMUL.FTZ R58, R2, R5 ;  /* 0x00000005023a7220 */ /* 0x000fe20000410000 */
[----:B------:R-:W-:Y:S01]  /*5060*/  FMUL.FTZ R0, R166, -R57 ;  /* 0x80000039a6007220 */ /* 0x000fe20000410000 */
[C---:B------:R-:W-:Y:S01]  /*5070*/  FMUL.FTZ R178, R2.reuse, R7 ;  /* 0x0000000702b27220 */ /* 0x040fe20000410000 */
[C---:B------:R-:W-:Y:S01]  /*5080*/  FMUL.FTZ R140, R2.reuse, R139 ;  /* 0x0000008b028c7220 */ /* 0x040fe20000410000 */
[----:B------:R-:W-:Y:S01]  /*5090*/  FMUL.FTZ R57, R167, -R57 ;  /* 0x80000039a7397220 */ /* 0x000fe20000410000 */
[----:B------:R-:W-:Y:S01]  /*50a0*/  FFMA.FTZ R176, -R2, R59, -RZ ;  /* 0x0000003b02b07223 */ /* 0x000fe200000109ff */
[----:B------:R-:W-:Y:S01]  /*50b0*/  FADD.FTZ R2, R151, R58 ;  /* 0x0000003a97027221 */ /* 0x000fe20000010000 */
[-C--:B------:R-:W-:Y:S01]  /*50c0*/  FFMA.FTZ R58, R167, R56.reuse, R0 ;  /* 0x00000038a73a7223 */ /* 0x080fe20000010000 */
[----:B------:R-:W-:Y:S01]  /*50d0*/  FFMA.FTZ R56, R166, R56, -R57 ;  /* 0x00000038a6387223 */ /* 0x000fe20000010839 */
[CC--:B--2---:R-:W-:Y:S01]  /*50e0*/  FMUL.FTZ R0, R155.reuse, R10.reuse ;  /* 0x0000000a9b007220 */ /* 0x0c4fe20000410000 */
[-C--:B------:R-:W-:Y:S01]  /*50f0*/  FMUL.FTZ R5, R155, R11.reuse ;  /* 0x0000000b9b057220 */ /* 0x080fe20000410000 */
[----:B------:R-:W-:Y:S01]  /*5100*/  FADD.FTZ R137, -R137, R58 ;  /* 0x0000003a89897221 */ /* 0x000fe20000010100 */
[----:B------:R-:W-:Y:S01]  /*5110*/  FADD.FTZ R143, R143, R56 ;  /* 0x000000388f8f7221 */ /* 0x000fe20000010000 */
[C---:B-1----:R-:W-:Y:S01]  /*5120*/  FFMA.FTZ R56, R152.reuse, R11, R0 ;  /* 0x0000000b98387223 */ /* 0x042fe20000010000 */
[----:B------:R-:W-:Y:S01]  /*5130*/  FFMA.FTZ R7, R152, R10, -R5 ;  /* 0x0000000a98077223 */ /* 0x000fe20000010805 */
[C---:B------:R-:W-:Y:S01]  /*5140*/  FMUL.FTZ R11, R134.reuse, -R137 ;  /* 0x80000089860b7220 */ /* 0x040fe20000410000 */
[C---:B------:R-:W-:Y:S01]  /*5150*/  FMUL.FTZ R5, R155.reuse, R9 ;  /* 0x000000099b057220 */ /* 0x040fe20000410000 */
[-C--:B------:R-:W-:Y:S01]  /*5160*/  FMUL.FTZ R134, R134, -R143.reuse ;  /* 0x8000008f86867220 */ /* 0x080fe20000410000 */
[-C--:B------:R-:W-:Y:S01]  /*5170*/  FMUL.FTZ R0, R155, R8.reuse ;  /* 0x000000089b007220 */ /* 0x080fe20000410000 */
[----:B------:R-:W-:Y:S01]  /*5180*/  FFMA.FTZ R11, R130, R143, -R11 ;  /* 0x0000008f820b7223 */ /* 0x000fe2000001080b */
[----:B------:R-:W-:Y:S01]  /*5190*/  FFMA.FTZ R8, R152, R8, -R5 ;  /* 0x0000000898087223 */ /* 0x000fe20000010805 */
[----:B------:R-:W-:Y:S01]  /*51a0*/  LEA.HI.SX32 R5, R77, R77, 0x1b ;  /* 0x0000004d4d057211 */ /* 0x000fe200078fdaff */
[----:B------:R-:W-:Y:S01]  /*51b0*/  FFMA.FTZ R59, R130, R137, R134 ;  /* 0x00000089823b7223 */ /* 0x000fe20000010086 */
[----:B------:R-:W-:Y:S01]  /*51c0*/  FADD.FTZ R57, R138, R11 ;  /* 0x0000000b8a397221 */ /* 0x000fe20000010000 */
[----:B------:R-:W-:Y:S01]  /*51d0*/  FFMA.FTZ R9, R152, R9, R0 ;  /* 0x0000000998097223 */ /* 0x000fe20000010000 */
[-C--:B------:R-:W-:Y:S01]  /*51e0*/  LEA R58, R5, R106.reuse, 0x2 ;  /* 0x0000006a053a7211 */ /* 0x080fe200078e10ff */
[----:B------:R-:W-:Y:S01]  /*51f0*/  FADD.FTZ R59, -R142, R59 ;  /* 0x0000003b8e3b7221 */ /* 0x000fe20000010100 */
[----:B------:R-:W-:Y:S01]  /*5200*/  FMUL.FTZ R5, R128, -R57 ;  /* 0x8000003980057220 */ /* 0x000fe20000410000 */
[----:B---3--:R-:W-:Y:S01]  /*5210*/  FADD.FTZ R10, R154, R7 ;  /* 0x000000079a0a7221 */ /* 0x008fe20000010000 */
[----:B----4-:R-:W-:Y:S01]  /*5220*/  FADD.FTZ R11, R153, R56 ;  /* 0x00000038990b7221 */ /* 0x010fe20000010000 */
[-C--:B------:R-:W-:Y:S01]  /*5230*/  FMUL.FTZ R128, R128, -R59.reuse ;  /* 0x8000003b80807220 */ /* 0x080fe20000410000 */
[C---:B------:R-:W-:Y:S01]  /*5240*/  FFMA.FTZ R139, R126.reuse, R59, R5 ;  /* 0x0000003b7e8b7223 */ /* 0x040fe20000010005 */
[----:B------:R-:W-:Y:S01]  /*5250*/  @!P4 LEA R7, R119, R106, 0x4 ;  /* 0x0000006a7707c211 */ /* 0x000fe200078e20ff */
[----:B------:R-:W-:Y:S01]  /*5260*/  FADD.FTZ R56, R147, -R178 ;  /* 0x800000b293387221 */ /* 0x000fe20000010000 */
[----:B------:R-:W-:Y:S01]  /*5270*/  FFMA.FTZ R5, R126, R57, -R128 ;  /* 0x000000397e057223 */ /* 0x000fe20000010880 */
[----:B------:R-:W-:-:S02]  /*5280*/  FADD.FTZ R139, -R136, R139 ;  /* 0x0000008b888b7221 */ /* 0x000fc40000010100 */
[----:B------:R-:W-:Y:S01]  /*5290*/  @!P4 STS.128 [R7+0x1b80], R8 ;  /* 0x001b80080700c388 */ /* 0x000fe20000000c00 */
[----:B------:R-:W-:Y:S01]  /*52a0*/  FADD.FTZ R148, R148, R5 ;  /* 0x0000000594947221 */ /* 0x000fe20000010000 */
[CC--:B------:R-:W-:Y:S02]  /*52b0*/  FMUL.FTZ R0, R124.reuse, -R139.reuse ;  /* 0x8000008b7c007220 */ /* 0x0c0fe40000410000 */
[----:B------:R0:W-:Y:S01]  /*52c0*/  STS [R58+0x210], R165 ;  /* 0x000210a53a007388 */ /* 0x0001e20000000800 */
[-C--:B------:R-:W-:Y:S01]  /*52d0*/  FMUL.FTZ R124, R124, -R148.reuse ;  /* 0x800000947c7c7220 */ /* 0x080fe20000410000 */
[C---:B------:R-:W-:Y:S02]  /*52e0*/  FFMA.FTZ R5, R135.reuse, R148, -R0 ;  /* 0x0000009487057223 */ /* 0x040fe40000010800 */
[----:B------:R1:W-:Y:S01]  /*52f0*/  STS [R81+0x4], R170 ;  /* 0x000004aa51007388 */ /* 0x0003e20000000800 */
[----:B------:R-:W-:Y:S01]  /*5300*/  FFMA.FTZ R124, R135, R139, R124 ;  /* 0x0000008b877c7223 */ /* 0x000fe2000001007c */
[----:B------:R-:W-:-:S02]  /*5310*/  FADD.FTZ R150, R150, R5 ;  /* 0x0000000596967221 */ /* 0x000fc40000010000 */
[----:B------:R1:W-:Y:S01]  /*5320*/  STS [R81+0x8], R172 ;  /* 0x000008ac51007388 */ /* 0x0003e20000000800 */
[----:B------:R-:W-:Y:S01]  /*5330*/  FADD.FTZ R149, -R149, R124 ;  /* 0x0000007c95957221 */ /* 0x000fe20000010100 */
[----:B0-----:R-:W-:Y:S01]  /*5340*/  FMUL.FTZ R58, R57, R102 ;  /* 0x00000066393a7220 */ /* 0x001fe20000410000 */
[-C--:B------:R-:W-:Y:S02]  /*5350*/  FMUL.FTZ R8, R150, R98.reuse ;  /* 0x0000006296087220 */ /* 0x080fe40000410000 */
[-C--:B------:R-:W-:Y:S01]  /*5360*/  FMUL.FTZ R0, R149, R98.reuse ;  /* 0x0000006295007220 */ /* 0x080fe20000410000 */
[----:B------:R-:W-:Y:S01]  /*5370*/  FFMA.FTZ R11, R127, -R98, R6 ;  /* 0x800000627f0b7223 */ /* 0x000fe20000010006 */
[----:B------:R-:W-:Y:S01]  /*5380*/  FMUL.FTZ R9, R148, R100 ;  /* 0x0000006494097220 */ /* 0x000fe20000410000 */
[C---:B------:R-:W-:Y:S01]  /*5390*/  FMUL.FTZ R5, R144.reuse, R8 ;  /* 0x0000000890057220 */ /* 0x040fe20000410000 */
[----:B------:R-:W-:Y:S01]  /*53a0*/  FMUL.FTZ R6, R144, R0 ;  /* 0x0000000090067220 */ /* 0x000fe20000410000 */
[----:B------:R-:W-:Y:S01]  /*53b0*/  FMUL.FTZ R7, R139, R100 ;  /* 0x000000648b077220 */ /* 0x000fe20000410000 */
[----:B------:R-:W-:Y:S01]  /*53c0*/  FMUL.FTZ R135, R132, R9 ;  /* 0x0000000984877220 */ /* 0x000fe20000410000 */
[C---:B------:R-:W-:Y:S01]  /*53d0*/  FFMA.FTZ R5, R11.reuse, R0, -R5 ;  /* 0x000000000b057223 */ /* 0x040fe20000010805 */
[----:B------:R-:W-:Y:S01]  /*53e0*/  IADD3 R0, -R14, R121, RZ ;  /* 0x000000790e007210 */ /* 0x000fe20007ffe1ff */
[----:B------:R-:W-:Y:S01]  /*53f0*/  FFMA.FTZ R6, R11, R8, R6 ;  /* 0x000000080b067223 */ /* 0x000fe20000010006 */
[-C--:B------:R-:W-:Y:S01]  /*5400*/  FFMA.FTZ R124, R156, R7.reuse, -R135 ;  /* 0x000000079c7c7223 */ /* 0x080fe20000010887 */
[----:B------:R-:W-:Y:S01]  /*5410*/  FMUL.FTZ R7, R132, R7 ;  /* 0x0000000784077220 */ /* 0x000fe20000410000 */
[----:B------:R-:W-:Y:S01]  /*5420*/  LEA R134, R0, -R67, 0x1 ;  /* 0x8000004300867211 */ /* 0x000fe200078e08ff */
[----:B------:R-:W-:Y:S01]  /*5430*/  FADD.FTZ R6, RZ, R6 ;  /* 0x00000006ff067221 */ /* 0x000fe20000010000 */
[-C--:B------:R-:W-:Y:S01]  /*5440*/  FFMA.FTZ R10, R131, -R102.reuse, R4 ;  /* 0x80000066830a7223 */ /* 0x080fe20000010004 */
[----:B------:R-:W-:Y:S01]  /*5450*/  FFMA.FTZ R7, R156, R9, R7 ;  /* 0x000000099c077223 */ /* 0x000fe20000010007 */
[----:B------:R-:W-:Y:S01]  /*5460*/  ISETP.GE.AND P3, PT, R134, 0x1, PT ;  /* 0x000000018600780c */ /* 0x000fe20003f66270 */
[----:B------:R-:W-:Y:S01]  /*5470*/  FMUL.FTZ R4, R59, R102 ;  /* 0x000000663b047220 */ /* 0x000fe20000410000 */
[C---:B------:R-:W-:Y:S01]  /*5480*/  FMUL.FTZ R135, R145.reuse, R58 ;  /* 0x0000003a91877220 */ /* 0x040fe20000410000 */
[----:B------:R-:W-:Y:S01]  /*5490*/  FADD.FTZ R126, R6, R7 ;  /* 0x00000007067e7221 */ /* 0x000fe20000010000 */
[----:B------:R1:W-:Y:S01]  /*54a0*/  STS [R81+0xc], R168 ;  /* 0x00000ca851007388 */ /* 0x0003e20000000800 */
[----:B------:R-:W-:Y:S01]  /*54b0*/  FADD.FTZ R5, RZ, R5 ;  /* 0x00000005ff057221 */ /* 0x000fe20000010000 */
[-C--:B------:R-:W-:Y:S01]  /*54c0*/  FMUL.FTZ R7, R145, R4.reuse ;  /* 0x0000000491077220 */ /* 0x080fe20000410000 */
[C---:B------:R-:W-:Y:S01]  /*54d0*/  FFMA.FTZ R141, R10.reuse, R4, -R135 ;  /* 0x000000040a8d7223 */ /* 0x040fe20000010887 */
[----:B------:R1:W-:Y:S01]  /*54e0*/  STS [R81+0x10], R164 ;  /* 0x000010a451007388 */ /* 0x0003e20000000800 */
[----:B------:R-:W-:Y:S01]  /*54f0*/  FADD.FTZ R124, R5, R124 ;  /* 0x0000007c057c7221 */ /* 0x000fe20000010000 */
[----:B------:R-:W-:-:S02]  /*5500*/  FFMA.FTZ R135, R10, R58, R7 ;  /* 0x0000003a0a877223 */ /* 0x000fc40000010007 */
[----:B------:R1:W-:Y:S04]  /*5510*/  STS [R81+0x14], R174 ;  /* 0x000014ae51007388 */ /* 0x0003e80000000800 */
[----:B------:R1:W-:Y:S04]  /*5520*/  STS [R81+0x18], R140 ;  /* 0x0000188c51007388 */ /* 0x0003e80000000800 */
[----:B------:R1:W-:Y:S01]  /*5530*/  STS [R81+0x1c], R176 ;  /* 0x00001cb051007388 */ /* 0x0003e20000000800 */
[----:B------:R-:W-:Y:S06]  /*5540*/  BAR.SYNC.DEFER_BLOCKING 0x0 ;  /* 0x0000000000007b1d */ /* 0x000fec0000010000 */
[----:B------:R-:W-:Y:S05]  /*5550*/  @!P3 BRA `(.L_x_17777) ;  /* 0x000000000064b947 */ /* 0x000fea0003800000 */
[----:B------:R-:W-:Y:S01]  /*5560*/  LEA R6, R93, 0xffffff00, 0x8 ;  /* 0xffffff005d067811 */ /* 0x000fe200078e40ff */
[----:B------:R-:W-:Y:S01]  /*5570*/  IMAD R147, R113, UR22, RZ ;  /* 0x0000001671937c24 */ /* 0x000fe2000f8e02ff */
[----:B------:R-:W-:Y:S01]  /*5580*/  SHF.R.U32.HI R128, RZ, 0x1, R37 ;  /* 0x00000001ff807819 */ /* 0x000fe20000011625 */
[----:B------:R-:W-:Y:S01]  /*5590*/  IMAD R122, R122, UR18, RZ ;  /* 0x000000127a7a7c24 */ /* 0x000fe2000f8e02ff */
[----:B------:R-:W-:Y:S01]  /*55a0*/  IADD3 R4, P3, R6, R67, RZ ;  /* 0x0000004306047210 */ /* 0x000fe20007f7e0ff */
[----:B------:R-:W-:Y:S01]  /*55b0*/  IMAD R147, R64, UR23, R147 ;  /* 0x0000001740937c24 */ /* 0x000fe2000f8e0293 */
[----:B------:R-:W-:Y:S01]  /*55c0*/  SHF.R.U64 R151, R36, 0x1, R37 ;  /* 0x0000000124977819 */ /* 0x000fe20000001225 */
[----:B------:R-:W-:Y:S01]  /*55d0*/  IMAD R128, R128, UR14, RZ ;  /* 0x0000000e80807c24 */ /* 0x000fe2000f8e02ff */
[----:B------:R-:W-:Y:S01]  /*55e0*/  LEA.HI.X.SX32 R5, R6, RZ, 0x1, P3 ;  /* 0x000000ff06057211 */ /* 0x000fe200018f0eff */
[----:B------:R-:W-:-:S05]  /*55f0*/  IMAD.WIDE.U32 R6, R64, UR22, RZ ;  /* 0x0000001640067c25 */ /* 0x000fca000f8e00ff */
[----:B------:R-:W-:Y:S01]  /*5600*/  IADD3 R7, R147, R7, RZ ;  /* 0x0000000793077210 */ /* 0x000fe20007ffe0ff */
[C---:B------:R-:W-:Y:S02]  /*5610*/  IMAD R147, R151.reuse, UR15, R128 ;  /* 0x0000000f97937c24 */ /* 0x040fe4000f8e0280 */
[----:B------:R-:W-:-:S04]  /*5620*/  IMAD.WIDE.U32 R6, R151, UR14, R6 ;  /* 0x0000000e97067c25 */ /* 0x000fc8000f8e0006 */
[----:B------:R-:W-:Y:S01]  /*5630*/  IMAD R151, R119, UR19, R122 ;  /* 0x0000001377977c24 */ /* 0x000fe2000f8e027a */
        /* <DEDUP_REMOVED lines=11> */
.L_x_17777:
[----:B------:R-:W-:Y:S05]  /*56f0*/  BSYNC B0 ;  /* 0x0000000000007941 */ /* 0x000fea0003800000 */
.L_x_17776:
[----:B0-----:R-:W-:Y:S01]  /*5700*/  IADD3 R4, R67, 0x20, RZ ;  /* 0x0000002043047810 */ /* 0x001fe20007ffe0ff */
[----:B------:R-:W-:Y:S01]  /*5710*/  FADD.FTZ R130, R126, R135 ;  /* 0x000000877e827221 */ /* 0x000fe20000010000 */
[----:B------:R-:W-:Y:S01]  /*5720*/  ISETP.GE.AND P3, PT, R134, 0x21, PT ;  /* 0x000000218600780c */ /* 0x000fe20003f66270 */
[-C--:B------:R-:W-:Y:S01]  /*5730*/  FMUL.FTZ R135, R143, R104.reuse ;  /* 0x000000688f877220 */ /* 0x080fe20000410000 */
[----:B------:R-:W-:Y:S01]  /*5740*/  LEA.HI.SX32 R7, R4, R67, 0x1b ;  /* 0x0000004304077211 */ /* 0x000fe200078fdaff */
[-C--:B------:R-:W-:Y:S01]  /*5750*/  FFMA.FTZ R146, R133, -R104.reuse, R146 ;  /* 0x8000006885927223 */ /* 0x080fe20000010092 */
[----:B------:R-:W-:Y:S01]  /*5760*/  FMUL.FTZ R6, R137, R104 ;  /* 0x0000006889067220 */ /* 0x000fe20000410000 */
[----:B------:R-:W-:Y:S01]  /*5770*/  FMUL.FTZ R5, R3, R135 ;  /* 0x0000008703057220 */ /* 0x000fe20000410000 */
[----:B------:R-:W-:Y:S01]  /*5780*/  LEA R7, R7, R106, 0x2 ;  /* 0x0000006a07077211 */ /* 0x000fe200078e10ff */
[----:B------:R-:W-:Y:S01]  /*5790*/  USHF.L.U64.HI UR7, UR5, 0x2, UR6 ;  /* 0x0000000205077899 */ /* 0x000fe20008010206 */
[C---:B------:R-:W-:Y:S01]  /*57a0*/  IADD3 R122, R67.reuse, 0x40, RZ ;  /* 0x00000040437a7810 */ /* 0x040fe20007ffe0ff */
[----:B------:R-:W-:Y:S01]  /*57b0*/  FADD.FTZ R124, R124, R141 ;  /* 0x0000008d7c7c7221 */ /* 0x000fe20000010000 */
[----:B------:R-:W-:Y:S01]  /*57c0*/  USHF.L.U32 UR20, UR5, 0x2, URZ ;  /* 0x0000000205147899 */ /* 0x000fe2000800063f */
[----:B------:R-:W-:Y:S01]  /*57d0*/  FFMA.FTZ R141, R146, R6, -R5 ;  /* 0x00000006928d7223 */ /* 0x000fe20000010805 */
[----:B------:R-:W0:Y:S01]  /*57e0*/  LDS R7, [R7+0x290] ;  /* 0x0002900007077984 */ /* 0x000e220000000800 */
[-C--:B------:R-:W-:Y:S01]  /*57f0*/  LEA.HI.SX32 R5, R122, R67.reuse, 0x1b ;  /* 0x000000437a057211 */ /* 0x080fe200078fdaff */
[----:B------:R-:W-:Y:S01]  /*5800*/  IMAD R122, R32, UR7, RZ ;  /* 0x00000007207a7c24 */ /* 0x000fe2000f8e02ff */
[----:B------:R-:W-:Y:S01]  /*5810*/  IADD3 R4, R67, 0x60, RZ ;  /* 0x0000006043047810 */ /* 0x000fe20007ffe0ff */
[----:B------:R-:W-:Y:S01]  /*5820*/  BSSY B0, `(.L_x_17778) ;  /* 0x0000009000007945 */ /* 0x000fe20003800000 */
[----:B------:R-:W-:Y:S01]  /*5830*/  FADD.FTZ R126, R124, R141 ;  /* 0x0000008d7c7e7221 */ /* 0x000fe20000010000 */
[----:B------:R-:W-:Y:S01]  /*5840*/  LEA R124, R5, R106, 0x2 ;  /* 0x0000006a057c7211 */ /* 0x000fe200078e10ff */
[----:B------:R-:W-:Y:S01]  /*5850*/  IMAD R151, R33, UR20, R122 ;  /* 0x0000001421977c24 */ /* 0x000fe2000f8e027a */
[----:B------:R-:W-:Y:S01]  /*5860*/  LEA.HI.SX32 R141, R4, R67, 0x1b ;  /* 0x00000043048d7211 */ /* 0x000fe200078fdaff */
[----:B------:R-:W-:Y:S06]  /*5870*/  @!P3 BRA `(.L_x_17779) ;  /* 0x00000000000cb947 */ /* 0x000fec0003800000 */
[----:B------:R-:W-:-:S05]  /*5880*/  IMAD.WIDE.U32 R4, R32, UR20, R54 ;  /* 0x0000001420047c25 */ /* 0x000fca000f8e0036 */
[----:B------:R-:W-:-:S05]  /*5890*/  IADD3 R5, R5, R151, RZ ;  /* 0x0000009705057210 */ /* 0x000fca0007ffe0ff */
[----:B0-----:R2:W-:Y:S02]  /*58a0*/  REDG.E.ADD.F32.FTZ.RN.STRONG.GPU desc[UR10][R4.64], R7 ;  /* 0x00000007040079a6 */ /* 0x0015e4000c10f38a */
.L_x_17779:
[----:B------:R-:W-:Y:S05]  /*58b0*/  BSYNC B0 ;  /* 0x0000000000007941 */ /* 0x000fea0003800000 */
.L_x_17778:
[----:B0-2---:R0:W2:Y:S01]  /*58c0*/  LDS R7, [R124+0x310] ;  /* 0x000310007c077984 */ /* 0x0050a20000000800 */
[----:B------:R-:W-:Y:S01]  /*58d0*/  ISETP.GE.AND P3, PT, R134, 0x41, PT ;  /* 0x000000418600780c */ /* 0x000fe20003f66270 */
[----:B------:R-:W-:Y:S01]  /*58e0*/  BSSY B0, `(.L_x_17780) ;  /* 0x0000007000007945 */ /* 0x000fe20003800000 */
[----:B------:R-:W-:Y:S02]  /*58f0*/  IADD3 R122, R67, 0xa0, RZ ;  /* 0x000000a0437a7810 */ /* 0x000fe40007ffe0ff */
[----:B------:R-:W-:-:S09]  /*5900*/  LEA R128, R141, R106, 0x2 ;  /* 0x0000006a8d807211 */ /* 0x000fd200078e10ff */
[----:B------:R-:W-:Y:S05]  /*5910*/  @!P3 BRA `(.L_x_17781) ;  /* 0x00000000000cb947 */ /* 0x000fea0003800000 */
[----:B------:R-:W-:-:S05]  /*5920*/  IMAD.WIDE.U32 R4, R32, UR20, R52 ;  /* 0x0000001420047c25 */ /* 0x000fca000f8e0034 */
[----:B------:R-:W-:-:S05]  /*5930*/  IADD3 R5, R151, R5, RZ ;  /* 0x0000000597057210 */ /* 0x000fca0007ffe0ff */
[----:B--2---:R3:W-:Y:S02]  /*5940*/  REDG.E.ADD.F32.FTZ.RN.STRONG.GPU desc[UR10][R4.64], R7 ;  /* 0x00000007040079a6 */ /* 0x0047e4000c10f38a */
.L_x_17781:
[----:B------:R-:W-:Y:S05]  /*5950*/  BSYNC B0 ;  /* 0x0000000000007941 */ /* 0x000fea0003800000 */
.L_x_17780:
[----:B--23--:R2:W3:Y:S01]  /*5960*/  LDS R7, [R128+0x390] ;  /* 0x0003900080077984 */ /* 0x00c4e20000000800 */
[----:B------:R-:W-:Y:S01]  /*5970*/  ISETP.GE.AND P3, PT, R134, 0x61, PT ;  /* 0x000000618600780c */ /* 0x000fe20003f66270 */
[----:B------:R-:W-:Y:S01]  /*5980*/  BSSY B0, `(.L_x_17782) ;  /* 0x0000007000007945 */ /* 0x000fe20003800000 */
[----:B0-----:R-:W-:Y:S02]  /*5990*/  IADD3 R124, R67, 0xc0, RZ ;  /* 0x000000c0437c7810 */ /* 0x001fe40007ffe0ff */
[----:B------:R-:W-:-:S09]  /*59a0*/  LEA.HI.SX32 R141, R122, R67, 0x1b ;  /* 0x000000437a8d7211 */ /* 0x000fd200078fdaff */
[----:B------:R-:W-:Y:S05]  /*59b0*/  @!P3 BRA `(.L_x_17783) ;  /* 0x00000000000cb947 */ /* 0x000fea0003800000 */
[----:B------:R-:W-:-:S05]  /*59c0*/  IMAD.WIDE.U32 R4, R32, UR20, R50 ;  /* 0x0000001420047c25 */ /* 0x000fca000f8e0032 */
[----:B------:R-:W-:-:S05]  /*59d0*/  IADD3 R5, R151, R5, RZ ;  /* 0x0000000597057210 */ /* 0x000fca0007ffe0ff */
[----:B---3--:R0:W-:Y:S02]  /*59e0*/  REDG.E.ADD.F32.FTZ.RN.STRONG.GPU desc[UR10][R4.64], R7 ;  /* 0x00000007040079a6 */ /* 0x0081e4000c10f38a */
.L_x_17783:
[----:B------:R-:W-:Y:S05]  /*59f0*/  BSYNC B0 ;  /* 0x0000000000007941 */ /* 0x000fea0003800000 */
.L_x_17782:
[----:B0--3--:R0:W3:Y:S01]  /*5a00*/  LDS R7, [R78+0x410] ;  /* 0x000410004e077984 */ /* 0x0090e20000000800 */
[----:B------:R-:W-:Y:S01]  /*5a10*/  ISETP.GE.AND P3, PT, R134, 0x81, PT ;  /* 0x000000818600780c */ /* 0x000fe20003f66270 */
[----:B------:R-:W-:Y:S01]  /*5a20*/  BSSY B0, `(.L_x_17784) ;  /* 0x0000007000007945 */ /* 0x000fe20003800000 */
[----:B------:R-:W-:Y:S02]  /*5a30*/  LEA.HI.SX32 R147, R124, R67, 0x1b ;  /* 0x000000437c937211 */ /* 0x000fe400078fdaff */
[----:B------:R-:W-:-:S09]  /*5a40*/  LEA R141, R141, R106, 0x2 ;  /* 0x0000006a8d8d7211 */ /* 0x000fd200078e10ff */
[----:B0-----:R-:W-:Y:S05]  /*5a50*/  @!P3 BRA `(.L_x_17785) ;  /* 0x00000000000cb947 */ /* 0x001fea0003800000 */
[----:B------:R-:W-:-:S05]  /*5a60*/  IMAD.WIDE.U32 R4, R32, UR20, R48 ;  /* 0x0000001420047c25 */ /* 0x000fca000f8e0030 */
[----:B------:R-:W-:-:S05]  /*5a70*/  IADD3 R5, R151, R5, RZ ;  /* 0x0000000597057210 */ /* 0x000fca0007ffe0ff */
[----:B---3--:R0:W-:Y:S02]  /*5a80*/  REDG.E.ADD.F32.FTZ.RN.STRONG.GPU desc[UR10][R4.64], R7 ;  /* 0x00000007040079a6 */ /* 0x0081e4000c10f38a */
.L_x_17785:
[----:B------:R-:W-:Y:S05]  /*5a90*/  BSYNC B0 ;  /* 0x0000000000007941 */ /* 0x000fea0003800000 */
.L_x_17784:
[----:B------:R-:W4:Y:S01]  /*5aa0*/  LDS R141, [R141+0x490] ;  /* 0x000490008d8d7984 */ /* 0x000f220000000800 */
[----:B------:R-:W-:Y:S01]  /*5ab0*/  ISETP.GE.AND P3, PT, R134, 0xa1, PT ;  /* 0x000000a18600780c */ /* 0x000fe20003f66270 */
[----:B------:R-:W-:Y:S01]  /*5ac0*/  BSSY B0, `(.L_x_17786) ;  /* 0x0000007000007945 */ /* 0x000fe20003800000 */
[----:B------:R-:W-:Y:S01]  /*5ad0*/  LEA R147, R147, R106, 0x2 ;  /* 0x0000006a93937211 */ /* 0x000fe200078e10ff */
[----:B0--3--:R-:W-:-:S10]  /*5ae0*/  FMUL.FTZ R7, R3, R6 ;  /* 0x0000000603077220 */ /* 0x009fd40000410000 */
[----:B------:R-:W-:Y:S05]  /*5af0*/  @!P3 BRA `(.L_x_17787) ;  /* 0x00000000000cb947 */ /* 0x000fea0003800000 */
[----:B------:R-:W-:-:S05]  /*5b00*/  IMAD.WIDE.U32 R4, R32, UR20, R46 ;  /* 0x0000001420047c25 */ /* 0x000fca000f8e002e */
[----:B------:R-:W-:-:S05]  /*5b10*/  IADD3 R5, R151, R5, RZ ;  /* 0x0000000597057210 */ /* 0x000fca0007ffe0ff */
[----:B----4-:R0:W-:Y:S02]  /*5b20*/  REDG.E.ADD.F32.FTZ.RN.STRONG.GPU desc[UR10][R4.64], R141 ;  /* 0x0000008d040079a6 */ /* 0x0101e4000c10f38a */
.L_x_17787:
[----:B------:R-:W-:Y:S05]  /*5b30*/  BSYNC B0 ;  /* 0x0000000000007941 */ /* 0x000fea0003800000 */
.L_x_17786:
[----:B0---4-:R0:W3:Y:S01]  /*5b40*/  LDS R141, [R147+0x510] ;  /* 0x00051000938d7984 */ /* 0x0110e20000000800 */
[----:B------:R-:W-:Y:S01]  /*5b50*/  ISETP.GE.AND P3, PT, R134, 0xc1, PT ;  /* 0x000000c18600780c */ /* 0x000fe20003f66270 */
[----:B------:R-:W-:Y:S01]  /*5b60*/  BSSY B0, `(.L_x_17788) ;  /* 0x0000006000007945 */ /* 0x000fe20003800000 */
[----:B------:R-:W-:-:S11]  /*5b70*/  FFMA.FTZ R7, R146, R135, R7 ;  /* 0x0000008792077223 */ /* 0x000fd60000010007 */
[----:B0-----:R-:W-:Y:S05]  /*5b80*/  @!P3 BRA `(.L_x_17789) ;  /* 0x00000000000cb947 */ /* 0x001fea0003800000 */
[----:B------:R-:W-:-:S05]  /*5b90*/  IMAD.WIDE.U32 R4, R32, UR20, R44 ;  /* 0x0000001420047c25 */ /* 0x000fca000f8e002c */
[----:B------:R-:W-:-:S05]  /*5ba0*/  IADD3 R5, R151, R5, RZ ;  /* 0x0000000597057210 */ /* 0x000fca0007ffe0ff */
[----:B---3--:R0:W-:Y:S02]  /*5bb0*/  REDG.E.ADD.F32.FTZ.RN.STRONG.GPU desc[UR10][R4.64], R141 ;  /* 0x0000008d040079a6 */ /* 0x0081e4000c10f38a */
.L_x_17789:
[----:B------:R-:W-:Y:S05]  /*5bc0*/  BSYNC B0 ;  /* 0x0000000000007941 */ /* 0x000fea0003800000 */
.L_x_17788:
[----:B0-----:R0:W4:Y:S01]  /*5bd0*/  LDS R5, [R80+0x590] ;  /* 0x0005900050057984 */ /* 0x0011220000000800 */
[----:B------:R-:W-:Y:S01]  /*5be0*/  ISETP.GE.AND P3, PT, R134, 0xe1, PT ;  /* 0x000000e18600780c */ /* 0x000fe20003f66270 */
[----:B------:R-:W-:Y:S01]  /*5bf0*/  BSSY B0, `(.L_x_17790) ;  /* 0x0000006000007945 */ /* 0x000fe20003800000 */
[----:B------:R-:W-:Y:S01]  /*5c00*/  FADD.FTZ R4, R130, R7 ;  /* 0x0000000782047221 */ /* 0x000fe20000010000 */
[----:B------:R-:W-:-:S10]  /*5c10*/  IMAD.WIDE.U32 R6, R32, UR20, R42 ;  /* 0x0000001420067c25 */ /* 0x000fd4000f8e002a */
[----:B0-----:R-:W-:Y:S05]  /*5c20*/  @!P3 BRA `(.L_x_17791) ;  /* 0x000000000008b947 */ /* 0x001fea0003800000 */
[----:B------:R-:W-:-:S05]  /*5c30*/  IADD3 R7, R151, R7, RZ ;  /* 0x0000000797077210 */ /* 0x000fca0007ffe0ff */
[----:B----4-:R0:W-:Y:S02]  /*5c40*/  REDG.E.ADD.F32.FTZ.RN.STRONG.GPU desc[UR10][R6.64], R5 ;  /* 0x00000005060079a6 */ /* 0x0101e4000c10f38a */
.L_x_17791:
[----:B------:R-:W-:Y:S05]  /*5c50*/  BSYNC B0 ;  /* 0x0000000000007941 */ /* 0x000fea0003800000 */
.L_x_17790:
[----:B------:R-:W5:Y:S01]  /*5c60*/  SHFL.DOWN PT, R122, R126, 0x1, 0x1f ;  /* 0x08201f007e7a7f89 */ /* 0x000f6200000e0000 */
[----:B------:R-:W-:Y:S01]  /*5c70*/  ISETP.GT.AND P3, PT, R76, 0x1e, PT ;  /* 0x0000001e4c00780c */ /* 0x000fe20003f64270 */
[----:B------:R-:W-:Y:S01]  /*5c80*/  BSSY B0, `(.L_x_17792) ;  /* 0x0000064000007945 */ /* 0x000fe20003800000 */
[----:B0-----:R-:W-:Y:S01]  /*5c90*/  MOV R6, R2 ;  /* 0x0000000200067202 */ /* 0x001fe20000000f00 */
[----:B------:R-:W0:Y:S01]  /*5ca0*/  SHFL.DOWN PT, R147, R2, 0x1, 0x1f ;  /* 0x08201f0002937f89 */ /* 0x000e2200000e0000 */
[----:B------:R-:W-:Y:S01]  /*5cb0*/  MOV R7, R56 ;  /* 0x0000003800077202 */ /* 0x000fe20000000f00 */
[----:B------:R-:W-:Y:S01]  /*5cc0*/  FADD.FTZ R112, R135, R112 ;  /* 0x0000007087707221 */ /* 0x000fe20000010000 */
[----:B----4-:R-:W-:Y:S01]  /*5cd0*/  MOV R5, R126 ;  /* 0x0000007e00057202 */ /* 0x010fe20000000f00 */
[----:B------:R-:W4:Y:S01]  /*5ce0*/  SHFL.DOWN PT, R124, R56, 0x1, 0x1f ;  /* 0x08201f00387c7f89 */ /* 0x000f2200000e0000 */
[----:B------:R-:W-:Y:S01]  /*5cf0*/  FADD.FTZ R111, R58, R111 ;  /* 0x0000006f3a6f7221 */ /* 0x000fe20000010000 */
[----:B------:R-:W-:Y:S01]  /*5d00*/  FADD.FTZ R110, R9, R110 ;  /* 0x0000006e096e7221 */ /* 0x000fe20000010000 */
[----:B------:R-:W-:Y:S01]  /*5d10*/  FADD.FTZ R109, R8, R109 ;  /* 0x0000006d086d7221 */ /* 0x000fe20000010000 */
[----:B---3--:R-:W3:Y:S02]  /*5d20*/  SHFL.DOWN PT, R141, R4, 0x1, 0x1f ;  /* 0x08201f00048d7f89 */ /* 0x008ee400000e0000 */
[----:B-----5:R-:W-:Y:S01]  /*5d30*/  @!P3 FADD.FTZ R5, R5, R122 ;  /* 0x0000007a0505b221 */ /* 0x020fe20000010000 */
[----:B0-----:R-:W-:-:S04]  /*5d40*/  @!P3 FADD.FTZ R6, R6, R147 ;  /* 0x000000930606b221 */ /* 0x001fc80000010000 */
[----:B------:R-:W0:Y:S01]  /*5d50*/  SHFL.DOWN PT, R2, R5, 0x2, 0x1f ;  /* 0x08401f0005027f89 */ /* 0x000e2200000e0000 */
[----:B----4-:R-:W-:-:S03]  /*5d60*/  @!P3 FADD.FTZ R7, R7, R124 ;  /* 0x0000007c0707b221 */ /* 0x010fc60000010000 */
[----:B------:R-:W4:Y:S01]  /*5d70*/  SHFL.DOWN PT, R147, R6, 0x2, 0x1f ;  /* 0x08401f0006937f89 */ /* 0x000f2200000e0000 */
[----:B---3--:R-:W-:-:S03]  /*5d80*/  @!P3 FADD.FTZ R4, R141, R4 ;  /* 0x000000048d04b221 */ /* 0x008fc60000010000 */
[----:B------:R-:W3:Y:S01]  /*5d90*/  SHFL.DOWN PT, R56, R7, 0x2, 0x1f ;  /* 0x08401f0007387f89 */ /* 0x000ee200000e0000 */
[----:B------:R-:W-:-:S03]  /*5da0*/  ISETP.GT.AND P3, PT, R76, 0x1d, PT ;  /* 0x0000001d4c00780c */ /* 0x000fc60003f64270 */
[----:B------:R-:W5:Y:S10]  /*5db0*/  SHFL.DOWN PT, R141, R4, 0x2, 0x1f ;  /* 0x08401f00048d7f89 */ /* 0x000f7400000e0000 */
[----:B0-----:R-:W-:Y:S01]  /*5dc0*/  @!P3 FADD.FTZ R5, R5, R2 ;  /* 0x000000020505b221 */ /* 0x001fe20000010000 */
[----:B----4-:R-:W-:-:S04]  /*5dd0*/  @!P3 FADD.FTZ R6, R6, R147 ;  /* 0x000000930606b221 */ /* 0x010fc80000010000 */
[----:B------:R-:W0:Y:S01]  /*5de0*/  SHFL.DOWN PT, R2, R5, 0x4, 0x1f ;  /* 0x08801f0005027f89 */ /* 0x000e2200000e0000 */
[----:B---3--:R-:W-:-:S03]  /*5df0*/  @!P3 FADD.FTZ R7, R7, R56 ;  /* 0x000000380707b221 */ /* 0x008fc60000010000 */
[----:B------:R-:W3:Y:S01]  /*5e00*/  SHFL.DOWN PT, R147, R6, 0x4, 0x1f ;  /* 0x08801f0006937f89 */ /* 0x000ee200000e0000 */
[----:B-----5:R-:W-:-:S03]  /*5e10*/  @!P3 FADD.FTZ R4, R4, R141 ;  /* 0x0000008d0404b221 */ /* 0x020fc60000010000 */
[----:B------:R-:W4:Y:S01]  /*5e20*/  SHFL.DOWN PT, R56, R7, 0x4, 0x1f ;  /* 0x08801f0007387f89 */ /* 0x000f2200000e0000 */
[----:B------:R-:W-:-:S03]  /*5e30*/  ISETP.GT.AND P3, PT, R76, 0x1b, PT ;  /* 0x0000001b4c00780c */ /* 0x000fc60003f64270 */
[----:B------:R-:W5:Y:S10]  /*5e40*/  SHFL.DOWN PT, R141, R4, 0x4, 0x1f ;  /* 0x08801f00048d7f89 */ /* 0x000f7400000e0000 */
[----:B0-----:R-:W-:Y:S01]  /*5e50*/  @!P3 FADD.FTZ R5, R5, R2 ;  /* 0x000000020505b221 */ /* 0x001fe20000010000 */
[----:B---3--:R-:W-:-:S04]  /*5e60*/  @!P3 FADD.FTZ R6, R6, R147 ;  /* 0x000000930606b221 */ /* 0x008fc80000010000 */
        /* <DEDUP_REMOVED lines=18> */
[----:B----4-:R-:W-:Y:S01]  /*5f90*/  @!P3 FADD.FTZ R7, R7, R56 ;  /* 0x000000380707b221 */ /* 0x010fe20000010000 */
[----:B-----5:R-:W-:Y:S01]  /*5fa0*/  @!P3 FADD.FTZ R4, R4, R141 ;  /* 0x0000008d0404b221 */ /* 0x020fe20000010000 */
[----:B------:R-:W-:-:S13]  /*5fb0*/  ISETP.NE.AND P3, PT, R76, RZ, PT ;  /* 0x000000ff4c00720c */ /* 0x000fda0003f65270 */
[----:B------:R-:W0:Y:S01]  /*5fc0*/  @!P3 S2R R141, SR_CgaCtaId ;  /* 0x00000000008db919 */ /* 0x000e220000008800 */
[----:B------:R-:W-:-:S04]  /*5fd0*/  @!P3 MOV R2, 0x400 ;  /* 0x000004000002b802 */ /* 0x000fc80000000f00 */
[----:B0-----:R-:W-:Y:S01]  /*5fe0*/  @!P3 LEA R106, R141, R2, 0x18 ;  /* 0x000000028d6ab211 */ /* 0x001fe200078ec0ff */
[C---:B------:R-:W-:Y:S01]  /*5ff0*/  FMUL.FTZ R141, R27.reuse, R143 ;  /* 0x0000008f1b8d7220 */ /* 0x040fe20000410000 */
[----:B------:R-:W-:-:S03]  /*6000*/  FMUL.FTZ R2, R27, R137 ;  /* 0x000000891b027220 */ /* 0x000fc60000410000 */
[C---:B------:R-:W-:Y:S01]  /*6010*/  FFMA.FTZ R56, R26.reuse, R137, -R141 ;  /* 0x000000891a387223 */ /* 0x040fe2000001088d */
[----:B------:R-:W-:Y:S01]  /*6020*/  FFMA.FTZ R137, R26, R143, R2 ;  /* 0x0000008f1a897223 */ /* 0x000fe20000010002 */
[----:B------:R-:W-:Y:S01]  /*6030*/  FMUL.FTZ R2, R27, R148 ;  /* 0x000000941b027220 */ /* 0x000fe20000410000 */
[----:B------:R0:W-:Y:S01]  /*6040*/  @!P3 STS.128 [R106+0x640], R4 ;  /* 0x000640046a00b388 */ /* 0x0001e20000000c00 */
[----:B------:R-:W-:Y:S01]  /*6050*/  FMUL.FTZ R141, R3, R56 ;  /* 0x00000038038d7220 */ /* 0x000fe20000410000 */
[----:B------:R-:W-:-:S03]  /*6060*/  FMUL.FTZ R3, R27, R57 ;  /* 0x000000391b037220 */ /* 0x000fc60000410000 */
[----:B------:R-:W-:Y:S01]  /*6070*/  FFMA.FTZ R146, R146, R137, R141 ;  /* 0x0000008992927223 */ /* 0x000fe2000001008d */
[C---:B------:R-:W-:Y:S01]  /*6080*/  FFMA.FTZ R56, R26.reuse, R59, -R3 ;  /* 0x0000003b1a387223 */ /* 0x040fe20000010803 */
[----:B------:R-:W-:Y:S01]  /*6090*/  FFMA.FTZ R3, R26, R139, -R2 ;  /* 0x0000008b1a037223 */ /* 0x000fe20000010802 */
[----:B------:R-:W-:Y:S01]  /*60a0*/  FMUL.FTZ R2, R27, R59 ;  /* 0x0000003b1b027220 */ /* 0x000fe20000410000 */
[----:B------:R-:W-:Y:S01]  /*60b0*/  FFMA.FTZ R143, R133, R143, R146 ;  /* 0x0000008f858f7223 */ /* 0x000fe20000010092 */
[C---:B------:R-:W-:Y:S01]  /*60c0*/  FMUL.FTZ R139, R27.reuse, R139 ;  /* 0x0000008b1b8b7220 */ /* 0x040fe20000410000 */
[----:B------:R-:W-:Y:S01]  /*60d0*/  FMUL.FTZ R133, R132, R3 ;  /* 0x0000000384857220 */ /* 0x000fe20000410000 */
[C---:B------:R-:W-:Y:S01]  /*60e0*/  FMUL.FTZ R3, R27.reuse, R150 ;  /* 0x000000961b037220 */ /* 0x040fe20000410000 */
[----:B------:R-:W-:Y:S01]  /*60f0*/  FMUL.FTZ R27, R27, R149 ;  /* 0x000000951b1b7220 */ /* 0x000fe20000410000 */
[C---:B------:R-:W-:Y:S01]  /*6100*/  FFMA.FTZ R59, R26.reuse, R57, R2 ;  /* 0x000000391a3b7223 */ /* 0x040fe20000010002 */
[C---:B------:R-:W-:Y:S01]  /*6110*/  FFMA.FTZ R139, R26.reuse, R148, R139 ;  /* 0x000000941a8b7223 */ /* 0x040fe2000001008b */
[C---:B------:R-:W-:Y:S01]  /*6120*/  FFMA.FTZ R3, R26.reuse, R149, -R3 ;  /* 0x000000951a037223 */ /* 0x040fe20000010803 */
[----:B------:R-:W-:Y:S01]  /*6130*/  FMUL.FTZ R145, R145, R56 ;  /* 0x0000003891917220 */ /* 0x000fe20000410000 */
[----:B------:R-:W-:Y:S01]  /*6140*/  FFMA.FTZ R26, R26, R150, R27 ;  /* 0x000000961a1a7223 */ /* 0x000fe2000001001b */
[----:B------:R-:W-:Y:S01]  /*6150*/  FFMA.FTZ R156, R156, R139, R133 ;  /* 0x0000008b9c9c7223 */ /* 0x000fe20000010085 */
[----:B------:R-:W-:Y:S01]  /*6160*/  FMUL.FTZ R144, R144, R3 ;  /* 0x0000000390907220 */ /* 0x000fe20000410000 */
[----:B------:R-:W-:Y:S01]  /*6170*/  FFMA.FTZ R10, R10, R59, R145 ;  /* 0x0000003b0a0a7223 */ /* 0x000fe20000010091 */
[----:B------:R-:W-:Y:S01]  /*6180*/  FADD.FTZ R118, R143, R118 ;  /* 0x000000768f767221 */ /* 0x000fe20000010000 */
[----:B------:R-:W-:Y:S01]  /*6190*/  FFMA.FTZ R129, R129, R148, R156 ;  /* 0x0000009481817223 */ /* 0x000fe2000001009c */
[----:B------:R-:W-:Y:S01]  /*61a0*/  FFMA.FTZ R26, R11, R26, R144 ;  /* 0x0000001a0b1a7223 */ /* 0x000fe20000010090 */
[----:B------:R-:W-:-:S02]  /*61b0*/  FFMA.FTZ R10, R131, R57, R10 ;  /* 0x00000039830a7223 */ /* 0x000fc4000001000a */
[----:B------:R-:W-:Y:S01]  /*61c0*/  FADD.FTZ R116, R129, R116 ;  /* 0x0000007481747221 */ /* 0x000fe20000010000 */
[----:B------:R-:W-:Y:S01]  /*61d0*/  FFMA.FTZ R26, R127, R150, R26 ;  /* 0x000000967f1a7223 */ /* 0x000fe2000001001a */
[----:B------:R-:W-:-:S03]  /*61e0*/  FADD.FTZ R117, R10, R117 ;  /* 0x000000750a757221 */ /* 0x000fc60000010000 */
[----:B------:R-:W-:Y:S01]  /*61f0*/  FADD.FTZ R115, R26, R115 ;  /* 0x000000731a737221 */ /* 0x000fe20000010000 */
[----:B------:R-:W-:Y:S06]  /*6200*/  BAR.SYNC.DEFER_BLOCKING 0x0 ;  /* 0x0000000000007b1d */ /* 0x000fec0000010000 */
[----:B0-----:R-:W-:Y:S05]  /*6210*/  @P4 BRA `(.L_x_17793) ;  /* 0x0000000000284947 */ /* 0x001fea0003800000 */
[----:B------:R-:W-:Y:S02]  /*6220*/  ISETP.NE.AND P3, PT, R93, UR21, PT ;  /* 0x000000155d007c0c */ /* 0x000fe4000bf65270 */
[----:B------:R-:W-:-:S11]  /*6230*/  LEA R10, R119, R106, 0x3 ;  /* 0x0000006a770a7211 */ /* 0x000fd600078e18ff */
        /* <DEDUP_REMOVED lines=8> */
.L_x_17793:
[----:B------:R-:W-:Y:S05]  /*62c0*/  BSYNC B0 ;  /* 0x0000000000007941 */ /* 0x000fea0003800000 */
.L_x_17792:
[----:B------:R-:W-:Y:S01]  /*62d0*/  IADD3 R119, R119, 0x1, RZ ;  /* 0x0000000177777810 */ /* 0x000fe20007ffe0ff */
[----:B------:R-:W-:-:S03]  /*62e0*/  UIADD3 UR5, UP0, UR5, 0x1, URZ ;  /* 0x0000000105057890 */ /* 0x000fc6000ff1e03f */
[----:B------:R-:W-:Y:S01]  /*62f0*/  ISETP.GE.AND P3, PT, R119, UR24, PT ;  /* 0x0000001877007c0c */ /* 0x000fe2000bf66270 */
[----:B------:R-:W-:-:S12]  /*6300*/  UIADD3.X UR6, URZ, UR6, URZ, UP0, !UPT ;  /* 0x000000063f067290 */ /* 0x000fd800087fe43f */
[----:B------:R-:W-:Y:S05]  /*6310*/  @!P3 BRA `(.L_x_17794) ;  /* 0xffffffc800f0b947 */ /* 0x000fea000383ffff */
.L_x_17763:
[----:B------:R-:W-:Y:S01]  /*6320*/  BAR.SYNC.DEFER_BLOCKING 0x0 ;  /* 0x0000000000007b1d */ /* 0x000fe20000010000 */
        /* <DEDUP_REMOVED lines=8> */
[----:B------:R-:W3:Y:S01]  /*63b0*/  S2UR UR6, SR_CgaCtaId ;  /* 0x00000000000679c3 */ /* 0x000ee20000008800 */
[----:B------:R-:W-:-:S04]  /*63c0*/  @!P3 IADD3 R2, P4, R70, R95, RZ ;  /* 0x0000005f4602b210 */ /* 0x000fc80007f9e0ff */
[CC--:B------:R-:W-:Y:S02]  /*63d0*/  @!P3 IADD3.X R3, R71.reuse, R94.reuse, RZ, P4, !PT ;  /* 0x0000005e4703b210 */ /* 0x0c0fe400027fe4ff */
[CC--:B0-----:R-:W-:Y:S01]  /*63e0*/  @!P1 IADD3 R6, P4, R70.reuse, R95.reuse, RZ ;  /* 0x0000005f46069210 */ /* 0x0c1fe20007f9e0ff */
[----:B------:R-:W-:Y:S01]  /*63f0*/  UMOV UR5, 0x400 ;  /* 0x0000040000057882 */ /* 0x000fe20000000000 */
[CC--:B------:R-:W-:Y:S01]  /*6400*/  @!P0 IADD3 R8, P5, R70.reuse, R95.reuse, RZ ;  /* 0x0000005f46088210 */ /* 0x0c0fe20007fbe0ff */
[----:B------:R-:W4:Y:S01]  /*6410*/  @!P3 LDG.E.U16 R11, desc[UR10][R2.64] ;  /* 0x0000000a020bb981 */ /* 0x000f22000c1e1500 */
[----:B------:R-:W-:Y:S01]  /*6420*/  @!P2 IADD3 R4, P3, R70, R95, RZ ;  /* 0x0000005f4604a210 */ /* 0x000fe20007f7e0ff */
[----:B------:R-:W0:Y:S01]  /*6430*/  LDC.64 R30, c[0x0][0x388] ;  /* 0x0000e200ff1e7b82 */ /* 0x000e220000000a00 */
[CC--:B------:R-:W-:Y:S02]  /*6440*/  @!P1 IADD3.X R7, R71.reuse, R94.reuse, RZ, P4, !PT ;  /* 0x0000005e47079210 */ /* 0x0c0fe400027fe4ff */
[----:B------:R-:W-:-:S02]  /*6450*/  @!P2 IADD3.X R5, R71, R94, RZ, P3, !PT ;  /* 0x0000005e4705a210 */ /* 0x000fc40001ffe4ff */
[----:B------:R-:W-:Y:S01]  /*6460*/  @!P0 IADD3.X R9, R71, R94, RZ, P5, !PT ;  /* 0x0000005e47098210 */ /* 0x000fe20002ffe4ff */
[----:B------:R-:W5:Y:S04]  /*6470*/  @!P1 LDG.E.U16 R15, desc[UR10][R6.64+0x80] ;  /* 0x0000800a060f9981 */ /* 0x000f68000c1e1500 */
[----:B------:R-:W2:Y:S04]  /*6480*/  @!P2 LDG.E.U16 R13, desc[UR10][R4.64+0x40] ;  /* 0x0000400a040da981 */ /* 0x000ea8000c1e1500 */
[----:B------:R-:W2:Y:S01]  /*6490*/  @!P0 LDG.E.U16 R27, desc[UR10][R8.64+0xc0] ;  /* 0x0000c00a081b8981 */ /* 0x000ea2000c1e1500 */
[----:B------:R-:W-:Y:S01]  /*64a0*/  ISETP.NE.AND P6, PT, R67, RZ, PT ;  /* 0x000000ff4300720c */ /* 0x000fe20003fc5270 */
[----:B---3--:R-:W-:Y:S01]  /*64b0*/  ULEA UR5, UR6, UR5, 0x18 ;  /* 0x0000000506057291 */ /* 0x008fe2000f8ec03f */
[----:B------:R-:W-:-:S02]  /*64c0*/  F2FP.F16.F32.PACK_AB R110, R110, R109 ;  /* 0x0000006d6e6e723e */ /* 0x000fc400000000ff */
[----:B------:R-:W-:Y:S01]  /*64d0*/  F2FP.F16.F32.PACK_AB R111, R112, R111 ;  /* 0x0000006f706f723e */ /* 0x000fe200000000ff */
[----:B------:R-:W-:Y:S01]  /*64e0*/  BSSY B0, `(.L_x_17795) ;  /* 0x0000041000007945 */ /* 0x000fe20003800000 */
[----:B----4-:R-:W-:Y:S04]  /*64f0*/  STS.U16 [R96], R11 ;  /* 0x0000000b60007388 */ /* 0x010fe80000000400 */
[----:B-----5:R-:W-:Y:S04]  /*6500*/  STS.U16 [R96+0x80], R15 ;  /* 0x0000800f60007388 */ /* 0x020fe80000000400 */
[----:B--2---:R-:W-:Y:S04]  /*6510*/  STS.U16 [R96+0x40], R13 ;  /* 0x0000400d60007388 */ /* 0x004fe80000000400 */
[----:B------:R-:W-:Y:S01]  /*6520*/  STS.U16 [R96+0xc0], R27 ;  /* 0x0000c01b60007388 */ /* 0x000fe20000000400 */
[----:B------:R-:W-:-:S03]  /*6530*/  NOP ;  /* 0x0000000000007918 */ /* 0x000fc60000000000 */
[----:B------:R-:W2:Y:S01]  /*6540*/  LDS.64 R28, [R97] ;  /* 0x00000000611c7984 */ /* 0x000ea20000000a00 */
        /* <DEDUP_REMOVED lines=9> */
[----:B--2---:R-:W-:-:S02]  /*65e0*/  HADD2.F32 R2, -RZ, R28.H0_H0 ;  /* 0x2000001cff027230 */ /* 0x004fc40000004100 */
        /* <DEDUP_REMOVED lines=8> */
[----:B------:R-:W2:Y:S04]  /*6670*/  LDS R10, [UR5+0x100] ;  /* 0x00010005ff0a7984 */ /* 0x000ea80008000800 */
[----:B------:R-:W-:Y:S02]  /*6680*/  @!P1 FMUL.FTZ R2, R3, -1.4426950216293334961 ;  /* 0xbfb8aa3b03029820 */ /* 0x000fe40000410000 */
[----:B------:R-:W-:Y:S01]  /*6690*/  @!P2 FMUL.FTZ R3, R4, -1.4426950216293334961 ;  /* 0xbfb8aa3b0403a820 */ /* 0x000fe20000410000 */
[----:B------:R-:W-:-:S03]  /*66a0*/  HADD2.F32 R4, -RZ, R29.H1_H1 ;  /* 0x3000001dff047230 */ /* 0x000fc60000004100 */
[----:B------:R-:W3:Y:S02]  /*66b0*/  @!P1 MUFU.EX2 R2, R2 ;  /* 0x0000000200029308 */ /* 0x000ee40000000800 */
[----:B------:R-:W-:Y:S01]  /*66c0*/  FADD.FTZ R8, R4, R63 ;  /* 0x0000003f04087221 */ /* 0x000fe20000010000 */
[----:B------:R-:W-:-:S05]  /*66d0*/  @!P3 FMUL.FTZ R6, R6, -1.4426950216293334961 ;  /* 0xbfb8aa3b0606b820 */ /* 0x000fca0000410000 */
[----:B------:R-:W4:Y:S01]  /*66e0*/  @!P2 MUFU.EX2 R3, R3 ;  /* 0x000000030003a308 */ /* 0x000f220000000800 */
[----:B------:R-:W-:-:S07]  /*66f0*/  FSETP.GTU.FTZ.AND P0, PT, R8, 20, PT ;  /* 0x41a000000800780b */ /* 0x000fce0003f1c000 */
[----:B------:R-:W5:Y:S01]  /*6700*/  @!P3 MUFU.EX2 R6, R6 ;  /* 0x000000060006b308 */ /* 0x000f620000000800 */
[----:B---3--:R-:W-:-:S05]  /*6710*/  @!P1 FADD.FTZ R4, R2, 1 ;  /* 0x3f80000002049421 */ /* 0x008fca0000010000 */
[----:B------:R-:W-:Y:S01]  /*6720*/  @!P0 FMUL.FTZ R8, R8, -1.4426950216293334961 ;  /* 0xbfb8aa3b08088820 */ /* 0x000fe20000410000 */
[----:B----4-:R-:W-:Y:S01]  /*6730*/  @!P2 FADD.FTZ R5, R3, 1 ;  /* 0x3f8000000305a421 */ /* 0x010fe20000010000 */
[----:B------:R-:W3:Y:S01]  /*6740*/  @!P1 MUFU.RCP R4, R4 ;  /* 0x0000000400049308 */ /* 0x000ee20000001000 */
[----:B0-----:R-:W-:Y:S02]  /*6750*/  IMAD R2, R30, UR15, RZ ;  /* 0x0000000f1e027c24 */ /* 0x001fe4000f8e02ff */
[----:B-----5:R-:W-:-:S05]  /*6760*/  @!P3 FADD.FTZ R7, R6, 1 ;  /* 0x3f8000000607b421 */ /* 0x020fca0000010000 */
[----:B------:R-:W0:Y:S01]  /*6770*/  @!P2 MUFU.RCP R5, R5 ;  /* 0x000000050005a308 */ /* 0x000e220000001000 */
[----:B--2---:R-:W-:-:S07]  /*6780*/  ISETP.GE.AND P4, PT, R79, R10, PT ;  /* 0x0000000a4f00720c */ /* 0x004fce0003f86270 */
[----:B------:R-:W2:Y:S01]  /*6790*/  @!P0 MUFU.EX2 R8, R8 ;  /* 0x0000000800088308 */ /* 0x000ea20000000800 */
[----:B------:R-:W-:-:S07]  /*67a0*/  IMAD R31, R31, UR14, R2 ;  /* 0x0000000e1f1f7c24 */ /* 0x000fce000f8e0202 */
[----:B------:R4:W1:Y:S01]  /*67b0*/  @!P3 MUFU.RCP R12, R7 ;  /* 0x00000007000cb308 */ /* 0x0008620000001000 */
[----:B------:R-:W-:-:S04]  /*67c0*/  IMAD.WIDE.U32 R2, R30, UR14, RZ ;  /* 0x0000000e1e027c25 */ /* 0x000fc8000f8e00ff */
[----:B---3--:R-:W-:Y:S01]  /*67d0*/  @!P1 FMUL.FTZ R115, R115, R4 ;  /* 0x0000000473739220 */ /* 0x008fe20000410000 */
[----:B0-----:R-:W-:Y:S01]  /*67e0*/  @!P2 FMUL.FTZ R116, R116, R5 ;  /* 0x000000057474a220 */ /* 0x001fe20000410000 */
[----:B------:R-:W-:Y:S01]  /*67f0*/  IADD3 R29, R3, R31, RZ ;  /* 0x0000001f031d7210 */ /* 0x000fe20007ffe0ff */
[----:B--2---:R-:W-:Y:S01]  /*6800*/  @!P0 FADD.FTZ R9, R8, 1 ;  /* 0x3f80000008098421 */ /* 0x004fe20000010000 */
[----:B----4-:R-:W-:Y:S06]  /*6810*/  @P4 BRA `(.L_x_17796) ;  /* 0x0000000000344947 */ /* 0x010fec0003800000 */
        /* <DEDUP_REMOVED lines=13> */
.L_x_17796:
[----:B------:R-:W-:Y:S05]  /*68f0*/  BSYNC B0 ;  /* 0x0000000000007941 */ /* 0x000fea0003800000 */
.L_x_17795:
[----:B------:R-:W-:Y:S01]  /*6900*/  MOV R3, R29 ;  /* 0x0000001d00037202 */ /* 0x000fe20000000f00 */
[----:B------:R-:W-:Y:S01]  /*6910*/  ULDC.64 UR6, c[0x0][0x390] ;  /* 0x0000e40000067ab9 */ /* 0x000fe20000000a00 */
[----:B-1----:R-:W-:Y:S01]  /*6920*/  @!P3 FMUL.FTZ R117, R117, R12 ;  /* 0x0000000c7575b220 */ /* 0x002fe20000410000 */
[----:B------:R-:W-:Y:S01]  /*6930*/  IMAD R5, R61, UR6, RZ ;  /* 0x000000063d057c24 */ /* 0x000fe2000f8e02ff */
[-C--:B------:R-:W-:Y:S01]  /*6940*/  ISETP.GE.AND P3, PT, R83, R10.reuse, PT ;  /* 0x0000000a5300720c */ /* 0x080fe20003f66270 */
[----:B------:R-:W-:Y:S01]  /*6950*/  IMAD.WIDE.U32 R2, R60, UR6, R2 ;  /* 0x000000063c027c25 */ /* 0x000fe2000f8e0002 */
[-C--:B------:R-:W-:Y:S01]  /*6960*/  ISETP.GE.AND P2, PT, R84, R10.reuse, PT ;  /* 0x0000000a5400720c */ /* 0x080fe20003f46270 */
[----:B------:R-:W1:Y:S01]  /*6970*/  @!P0 MUFU.RCP R9, R9 ;  /* 0x0000000900098308 */ /* 0x000e620000001000 */
[----:B------:R-:W-:Y:S01]  /*6980*/  ISETP.GE.AND P1, PT, R85, R10, PT ;  /* 0x0000000a5500720c */ /* 0x000fe20003f26270 */
[----:B0-----:R-:W-:Y:S01]  /*6990*/  IMAD R6, R60, UR7, R5 ;  /* 0x000000073c067c24 */ /* 0x001fe2000f8e0205 */
[----:B------:R-:W-:Y:S01]  /*69a0*/  ULDC.64 UR6, c[0x0][0x3e0] ;  /* 0x0000f80000067ab9 */ /* 0x000fe20000000a00 */
[----:B------:R-:W-:Y:S01]  /*69b0*/  IADD3 R4, P5, R99, R2, RZ ;  /* 0x0000000263047210 */ /* 0x000fe20007fbe0ff */
[----:B------:R-:W-:Y:S01]  /*69c0*/  BSSY B0, `(.L_x_17797) ;  /* 0x000002e000007945 */ /* 0x000fe20003800000 */
[----:B------:R-:W-:-:S02]  /*69d0*/  IADD3 R5, P4, R95, UR6, RZ ;  /* 0x000000065f057c10 */ /* 0x000fc4000ff9e0ff */
[----:B------:R-:W-:Y:S02]  /*69e0*/  IADD3.X R3, R101, R6, R3, P5, !PT ;  /* 0x0000000665037210 */ /* 0x000fe40002ffe403 */
[----:B------:R-:W-:Y:S02]  /*69f0*/  IADD3.X R6, R94, UR7, RZ, P4, !PT ;  /* 0x000000075e067c10 */ /* 0x000fe4000a7fe4ff */
[----:B------:R-:W-:-:S04]  /*6a00*/  LEA R2, P4, R4, R5, 0x1 ;  /* 0x0000000504027211 */ /* 0x000fc800078808ff */
[----:B------:R-:W-:Y:S01]  /*6a10*/  LEA.HI.X R3, R4, R6, R3, 0x1, P4 ;  /* 0x0000000604037211 */ /* 0x000fe200020f0c03 */
[----:B-1----:R-:W-:Y:S01]  /*6a20*/  @!P0 FMUL.FTZ R118, R118, R9 ;  /* 0x0000000976768220 */ /* 0x002fe20000410000 */
[----:B------:R-:W-:Y:S01]  /*6a30*/  F2FP.F16.F32.PACK_AB R4, R116, R115 ;  /* 0x000000737404723e */ /* 0x000fe200000000ff */
[----:B------:R-:W0:Y:S01]  /*6a40*/  LDC.64 R6, c[0x0][0x3a8] ;  /* 0x0000ea00ff067b82 */ /* 0x000e220000000a00 */
[----:B------:R-:W-:Y:S01]  /*6a50*/  FADD.FTZ R115, R115, R66 ;  /* 0x0000004273737221 */ /* 0x000fe20000010000 */
[----:B------:R-:W-:Y:S01]  /*6a60*/  @!P3 STG.E.U16 desc[UR10][R2.64+-0xc0], R13 ;  /* 0xffff400d0200b986 */ /* 0x000fe2000c10150a */
[----:B------:R-:W-:Y:S02]  /*6a70*/  F2FP.F16.F32.PACK_AB R5, R118, R117 ;  /* 0x000000757605723e */ /* 0x000fe400000000ff */
[----:B------:R-:W-:Y:S01]  /*6a80*/  FADD.FTZ R116, R115, R116 ;  /* 0x0000007473747221 */ /* 0x000fe20000010000 */
[----:B------:R-:W-:Y:S03]  /*6a90*/  @!P2 STG.E.U16 desc[UR10][R2.64+-0x80], R15 ;  /* 0xffff800f0200a986 */ /* 0x000fe6000c10150a */
[----:B------:R-:W-:Y:S01]  /*6aa0*/  FADD.FTZ R117, R116, R117 ;  /* 0x0000007574757221 */ /* 0x000fe20000010000 */
[----:B------:R0:W-:Y:S03]  /*6ab0*/  @!P1 STG.E.U16 desc[UR10][R2.64+-0x40], R27 ;  /* 0xffffc01b02009986 */ /* 0x0001e6000c10150a */
        /* <DEDUP_REMOVED lines=30> */
.L_x_17798:
[----:B------:R-:W-:Y:S05]  /*6ca0*/  BSYNC B0 ;  /* 0x0000000000007941 */ /* 0x000fea0003800000 */
.L_x_17797:
        /* <DEDUP_REMOVED lines=8> */
[----:B------:R-:W-:Y:S01]  /*6d30*/  UIADD3 UR4, UR4, 0x1, URZ ;  /* 0x0000000104047890 */ /* 0x000fe2000fffe03f */
[----:B------:R-:W-:Y:S01]  /*6d40*/  ISETP.GE.AND P2, PT, R85, R8, PT ;  /* 0x000000085500720c */ /* 0x000fe20003f46270 */
[----:B------:R-:W-:Y:S01]  /*6d50*/  IMAD R5, R60, UR7, R5 ;  /* 0x000000073c057c24 */ /* 0x000fe2000f8e0205 */
[----:B------:R-:W-:-:S04]  /*6d60*/  IADD3 R99, P3, R99, R2, RZ ;  /* 0x0000000263637210 */ /* 0x000fc80007f7e0ff */
[----:B------:R-:W-:Y:S02]  /*6d70*/  IADD3.X R3, R101, R5, R3, P3, !PT ;  /* 0x0000000565037210 */ /* 0x000fe40001ffe403 */
[----:B0-----:R-:W-:-:S04]  /*6d80*/  IADD3 R0, P5, R95, R6, RZ ;  /* 0x000000065f007210 */ /* 0x001fc80007fbe0ff */
[----:B------:R-:W-:Y:S02]  /*6d90*/  IADD3.X R94, R7, -0x1, R94, P5, P4 ;  /* 0xffffffff075e7810 */ /* 0x000fe40002fe845e */
[C---:B------:R-:W-:Y:S02]  /*6da0*/  LEA R2, P3, R99.reuse, R0, 0x1 ;  /* 0x0000000063027211 */ /* 0x040fe400078608ff */
[----:B------:R-:W-:Y:S02]  /*6db0*/  IADD3 R72, P4, R72, -0x100, RZ ;  /* 0xffffff0048487810 */ /* 0x000fe40007f9e0ff */
[----:B------:R-:W-:Y:S02]  /*6dc0*/  LEA.HI.X R3, R99, R94, R3, 0x1, P3 ;  /* 0x0000005e63037211 */ /* 0x000fe400018f0c03 */
[----:B------:R-:W-:Y:S02]  /*6dd0*/  IADD3 R68, P3, R68, -0x100, RZ ;  /* 0xffffff0044447810 */ /* 0x000fe40007f7e0ff */
[----:B------:R-:W-:Y:S01]  /*6de0*/  IADD3.X R73, R73, -0x1, RZ, P4, !PT ;  /* 0xffffffff49497810 */ /* 0x000fe200027fe4ff */
[----:B------:R0:W-:Y:S01]  /*6df0*/  @!P0 STG.E.U16 desc[UR10][R2.64], R11 ;  /* 0x0000000b02008986 */ /* 0x0001e2000c10150a */
[----:B------:R-:W-:-:S02]  /*6e00*/  ISETP.GT.AND P0, PT, R93, 0x1, PT ;  /* 0x000000015d00780c */ /* 0x000fc40003f04270 */
        /* <DEDUP_REMOVED lines=8> */
.L_x_17749:
        /* <DEDUP_REMOVED lines=26> */
.L_x_17801:
[----:B------:R-:W-:Y:S05]  /*7030*/  BSYNC B0 ;  /* 0x0000000000007941 */ /* 0x000fea0003800000 */
.L_x_17800:
        /* <DEDUP_REMOVED lines=29> */
.L_x_17803:
[----:B------:R-:W2:Y:S02]  /*7210*/  S2R R13, SR_TID.X ;  /* 0x00000000000d7919 */ /* 0x000ea40000002100 */
.L_x_17804:
[----:B------:R-:W-:Y:S05]  /*7220*/  BSYNC B0 ;  /* 0x0000000000007941 */ /* 0x000fea0003800000 */
.L_x_17802:
[----:B------:R-:W-:Y:S02]  /*7230*/  ULDC UR16, c[0x0][0x21c] ;  /* 0x0000870000107ab9 */ /* 0x000fe40000000800 */
[----:B--2---:R-:W-:-:S13]  /*7240*/  ISETP.GE.AND P0, PT, R13, UR16, PT ;  /* 0x000000100d007c0c */ /* 0x004fda000bf06270 */
[----:B------:R-:W-:Y:S05]  /*7250*/  @P0 EXIT ;  /* 0x000000000000094d */ /* 0x000fea0003800000 */
[----:B------:R-:W2:Y:S01]  /*7260*/  S2UR UR5, SR_CgaCtaId ;  /* 0x00000000000579c3 */ /* 0x000ea20000008800 */
[----:B------:R-:W-:Y:S01]  /*7270*/  ULDC.64 UR6, c[0x0][0x358] ;  /* 0x0000d60000067ab9 */ /* 0x000fe20000000a00 */
[----:B------:R-:W-:Y:S01]  /*7280*/  ULDC.64 UR8, c[0x0][0x338] ;  /* 0x0000ce0000087ab9 */ /* 0x000fe20000000a00 */
[C---:B0-----:R-:W-:Y:S01]  /*7290*/  IMAD R3, R61.reuse, UR6, RZ ;  /* 0x000000063d037c24 */ /* 0x041fe2000f8e02ff */
[----:B------:R-:W-:Y:S01]  /*72a0*/  BSSY B0, `(.L_x_17805) ;  /* 0x000002a000007945 */ /* 0x000fe20003800000 */
[----:B------:R-:W-:Y:S01]  /*72b0*/  IMAD R61, R61, UR8, RZ ;  /* 0x000000083d3d7c24 */ /* 0x000fe2000f8e02ff */
[----:B------:R-:W-:Y:S01]  /*72c0*/  UMOV UR4, 0x400 ;  /* 0x0000040000047882 */ /* 0x000fe20000000000 */
[C---:B---34-:R-:W-:Y:S01]  /*72d0*/  IMAD.WIDE.U32 R6, R60.reuse, UR6, RZ ;  /* 0x000000063c067c25 */ /* 0x058fe2000f8e00ff */
[----:B------:R-:W-:Y:S01]  /*72e0*/  ULDC.64 UR12, c[0x0][0x360] ;  /* 0x0000d800000c7ab9 */ /* 0x000fe20000000a00 */
[----:B------:R-:W-:Y:S02]  /*72f0*/  ULDC.64 UR14, c[0x0][0x3c8] ;  /* 0x0000f200000e7ab9 */ /* 0x000fe40000000a00 */
[C---:B------:R-:W-:Y:S01]  /*7300*/  IMAD R3, R60.reuse, UR7, R3 ;  /* 0x000000073c037c24 */ /* 0x040fe2000f8e0203 */
[----:B------:R-:W-:Y:S01]  /*7310*/  ULDC.64 UR6, c[0x0][0x340] ;  /* 0x0000d00000067ab9 */ /* 0x000fe20000000a00 */
[----:B------:R-:W-:-:S02]  /*7320*/  IMAD R19, R60, UR9, R61 ;  /* 0x000000093c137c24 */ /* 0x000fc4000f8e023d */
[----:B------:R-:W-:Y:S01]  /*7330*/  IMAD.WIDE.U32 R60, R60, UR8, RZ ;  /* 0x000000083c3c7c25 */ /* 0x000fe2000f8e00ff */
[----:B-1----:R-:W-:Y:S01]  /*7340*/  IADD3 R21, R7, R3, RZ ;  /* 0x0000000307157210 */ /* 0x002fe20007ffe0ff */
[----:B------:R-:W-:-:S03]  /*7350*/  ULDC.64 UR8, c[0x0][0x3c0] ;  /* 0x0000f00000087ab9 */ /* 0x000fc60000000a00 */
[----:B------:R-:W-:Y:S01]  /*7360*/  IADD3 R19, R61, R19, RZ ;  /* 0x000000133d137210 */ /* 0x000fe20007ffe0ff */
[----:B--2---:R-:W-:-:S03]  /*7370*/  ULEA UR4, UR5, UR4, 0x18 ;  /* 0x0000000405047291 */ /* 0x004fc6000f8ec03f */
[----:B------:R-:W-:-:S09]  /*7380*/  ULDC UR5, c[0x0][0x0] ;  /* 0x0000000000057ab9 */ /* 0x000fd20000000800 */
.L_x_17806:
        /* <DEDUP_REMOVED lines=28> */
.L_x_17805:
[----:B------:R-:W-:Y:S05]  /*7550*/  EXIT ;  /* 0x000000000000794d */ /* 0x000fea0003800000 */
.L_x_17807:
        /* <DEDUP_REMOVED lines=10> */
.L_x_19035:


//--------------------- .text._Z25selective_scan_bwd_kernelI32Selective_Scan_bwd_kernel_traitsILi32ELi4ELb0ELb1ELb0ELb0ELb0EN3c104HalfENS1_7complexIfEEEEv12SSMParamsBwd --------------------------
	.section	.text._Z25selective_scan_bwd_kernelI32Selective_Scan_bwd_kernel_traitsILi32ELi4ELb0ELb1ELb0ELb0ELb0EN3c104HalfENS1_7complexIfEEEEv12SSMParamsBwd,"ax",@progbits
	.align	128
        .global         _Z25selective_scan_bwd_kernelI32Selective_Scan_bwd_kernel_traitsILi32ELi4ELb0ELb1ELb0ELb0ELb0EN3c104HalfENS1_7complexIfEEEEv12SSMParamsBwd
        .type           _Z25selective_scan_bwd_kernelI32Selective_Scan_bwd_kernel_traitsILi32ELi4ELb0ELb1ELb0ELb0ELb0EN3c104HalfENS1_7complexIfEEEEv12SSMParamsBwd,@function
        .size           _Z25selective_scan_bwd_kernelI32Selective_Scan_bwd_kernel_traitsILi32ELi4ELb0ELb1ELb0ELb0ELb0EN3c104HalfENS1_7complexIfEEEEv12SSMParamsBwd,(.L_x_19036 - _Z25selective_scan_bwd_kernelI32Selective_Scan_bwd_kernel_traitsILi32ELi4ELb0ELb1ELb0ELb0ELb0EN3c104HalfENS1_7complexIfEEEEv12SSMParamsBwd)
        .other          _Z25selective_scan_bwd_kernelI32Selective_Scan_bwd_kernel_traitsILi32ELi4ELb0ELb1ELb0ELb0ELb0EN3c104HalfENS1_7complexIfEEEEv12SSMParamsBwd,@"STO_CUDA_ENTRY STV_DEFAULT"
_Z25selective_scan_bwd_kernelI32Selective_Scan_bwd_kernel_traitsILi32ELi4ELb0ELb1ELb0ELb0ELb0EN3c104HalfENS1_7complexIfEEEEv12SSMParamsBwd:
.text._Z25selective_scan_bwd_kernelI32Selective_Scan_bwd_kernel_traitsILi32ELi4ELb0ELb1ELb0ELb0ELb0EN3c104HalfENS1_7complexIfEEEEv12SSMParamsBwd:
        /* <DEDUP_REMOVED lines=45> */
[----:B------:R-:W-:-:S04]  /*02d0*/  USHF.R.S32.HI UR15, URZ, 0x1f, UR14 ;  /* 0x0000001f3f0f7899 */ /* 0x000fc8000801140e */
[----:B------:R-:W-:Y:S02]  /*02e0*/  UIMAD UR6, UR15, UR8, URZ ;  /* 0x000000080f0672a4 */ /* 0x000fe4000f8e023f */
[----:B------:R-:W-:Y:S02]  /*02f0*/  UIMAD.WIDE.U32 UR4, UR14, UR8, URZ ;  /* 0x000000080e0472a5 */ /* 0x000fe4000f8e003f */
[----:B------:R-:W-:-:S04]  /*0300*/  UIMAD UR8, UR14, UR9, UR6 ;  /* 0x000000090e0872a4 */ /* 0x000fc8000f8e0206 */
[----:B------:R-:W-:Y:S01]  /*0310*/  @!P1 IADD3 R0, R0, -R9, RZ ;  /* 0x8000000900009210 */ /* 0x000fe20007ffe0ff */
[----:B------:R-:W-:-:S03]  /*0320*/  UIADD3 UR5, UR5, UR8, URZ ;  /* 0x0000000805057290 */ /* 0x000fc6000fffe03f */
[----:B------:R-:W-:Y:S01]  /*0330*/  ISETP.GE.U32.AND P0, PT, R0, R9, PT ;  /* 0x000000090000720c */ /* 0x000fe20003f06070 */
[----:B------:R-:W-:Y:S01]  /*0340*/  UIMAD UR8, UR15, UR10, URZ ;  /* 0x0000000a0f0872a4 */ /* 0x000fe2000f8e023f */
[C---:B------:R-:W-:Y:S01]  /*0350*/  LOP3.LUT R0, R111.reuse, R10, RZ, 0x3c, !PT ;  /* 0x0000000a6f007212 */ /* 0x040fe200078e3cff */
[----:B------:R-:W-:Y:S01]  /*0360*/  UIMAD.WIDE.U32 UR6, UR14, UR10, URZ ;  /* 0x0000000a0e0672a5 */ /* 0x000fe2000f8e003f */
[----:B------:R-:W-:Y:S01]  /*0370*/  @!P1 IADD3 R108, R108, 0x1, RZ ;  /* 0x000000016c6c9810 */ /* 0x000fe20007ffe0ff */
[-C--:B--2---:R-:W-:Y:S01]  /*0380*/  IMAD.WIDE.U32 R2, R111, R4.reuse, UR4 ;  /* 0x000000046f027e25 */ /* 0x084fe2000f8e0004 */
[----:B------:R-:W-:Y:S01]  /*0390*/  ISETP.GE.AND P2, PT, R0, RZ, PT ;  /* 0x000000ff0000720c */ /* 0x000fe20003f46270 */
[----:B------:R-:W-:Y:S01]  /*03a0*/  UIMAD UR8, UR14, UR11, UR8 ;  /* 0x0000000b0e0872a4 */ /* 0x000fe2000f8e0208 */
[----:B------:R-:W-:Y:S01]  /*03b0*/  LEA R7, R11, 0xffffff80, 0x7 ;  /* 0xffffff800b077811 */ /* 0x000fe200078e38ff */
[----:B------:R-:W-:Y:S01]  /*03c0*/  IMAD R0, R112, R4, RZ ;  /* 0x0000000470007224 */ /* 0x000fe200078e02ff */
[----:B------:R-:W-:Y:S01]  /*03d0*/  ULDC.64 UR10, c[0x0][0x328] ;  /* 0x0000ca00000a7ab9 */ /* 0x000fe20000000a00 */
[----:B------:R-:W-:Y:S01]  /*03e0*/  ISETP.NE.AND P1, PT, R10, RZ, PT ;  /* 0x000000ff0a00720c */ /* 0x000fe20003f25270 */
[----:B------:R-:W-:Y:S01]  /*03f0*/  UIMAD UR9, UR15, UR10, URZ ;  /* 0x0000000a0f0972a4 */ /* 0x000fe2000f8e023f */
[----:B------:R-:W-:Y:S01]  /*0400*/  @P0 IADD3 R108, R108, 0x1, RZ ;  /* 0x000000016c6c0810 */ /* 0x000fe20007ffe0ff */
[----:B------:R-:W-:Y:S01]  /*0410*/  IMAD R0, R111, R5, R0 ;  /* 0x000000056f007224 */ /* 0x000fe200078e0200 */
[----:B------:R-:W-:-:S02]  /*0420*/  SHF.R.S32.HI R9, RZ, 0x1f, R7 ;  /* 0x0000001fff097819 */ /* 0x000fc40000011407 */
[----:B------:R-:W-:Y:S01]  /*0430*/  IADD3 R8, P0, R7, R2, RZ ;  /* 0x0000000207087210 */ /* 0x000fe20007f1e0ff */
[----:B------:R-:W-:Y:S02]  /*0440*/  UIMAD.WIDE.U32 UR4, UR14, UR10, URZ ;  /* 0x0000000a0e0472a5 */ /* 0x000fe4000f8e003f */
[----:B------:R-:W-:Y:S01]  /*0450*/  UIMAD UR9, UR14, UR11, UR9 ;  /* 0x0000000b0e0972a4 */ /* 0x000fe2000f8e0209 */
[----:B------:R-:W-:Y:S02]  /*0460*/  IADD3.X R0, R9, R3, R0, P0, !PT ;  /* 0x0000000309007210 */ /* 0x000fe400007fe400 */
[----:B------:R-:W-:Y:S01]  /*0470*/  ULDC.64 UR10, c[0x0][0x310] ;  /* 0x0000c400000a7ab9 */ /* 0x000fe20000000a00 */
[----:B------:R-:W-:Y:S01]  /*0480*/  UIADD3 UR7, UR7, UR8, URZ ;  /* 0x0000000807077290 */ /* 0x000fe2000fffe03f */
[----:B------:R-:W-:Y:S01]  /*0490*/  ISETP.NE.U32.AND P0, PT, RZ, UR10, PT ;  /* 0x0000000aff007c0c */ /* 0x000fe2000bf05070 */
[C---:B-1----:R-:W-:Y:S01]  /*04a0*/  IMAD R2, R112.reuse, R12, RZ ;  /* 0x0000000c70027224 */ /* 0x042fe200078e02ff */
[----:B------:R-:W-:Y:S01]  /*04b0*/  UIADD3 UR5, UR5, UR9, URZ ;  /* 0x0000000905057290 */ /* 0x000fe2000fffe03f */
[----:B----4-:R-:W-:Y:S01]  /*04c0*/  IMAD R4, R112, R14, RZ ;  /* 0x0000000e70047224 */ /* 0x010fe200078e02ff */
[----:B------:R-:W-:Y:S01]  /*04d0*/  @!P2 IADD3 R108, -R108, RZ, RZ ;  /* 0x000000ff6c6ca210 */ /* 0x000fe20007ffe1ff */
[C---:B------:R-:W-:Y:S01]  /*04e0*/  IMAD R6, R111.reuse, R13, R2 ;  /* 0x0000000d6f067224 */ /* 0x040fe200078e0202 */
[----:B------:R-:W-:Y:S01]  /*04f0*/  ISETP.NE.AND.EX P0, PT, RZ, UR11, PT, P0 ;  /* 0x0000000bff007c0c */ /* 0x000fe2000bf05300 */
[----:B------:R-:W-:Y:S01]  /*0500*/  IMAD.WIDE.U32 R2, R111, R12, UR6 ;  /* 0x000000066f027e25 */ /* 0x000fe2000f8e000c */
[----:B------:R-:W-:Y:S01]  /*0510*/  @!P1 LOP3.LUT R108, RZ, R10, RZ, 0x33, !PT ;  /* 0x0000000aff6c9212 */ /* 0x000fe200078e33ff */
[----:B------:R-:W-:-:S02]  /*0520*/  ULDC.64 UR8, c[0x0][0x240] ;  /* 0x0000900000087ab9 */ /* 0x000fc40000000a00 */
[C---:B------:R-:W-:Y:S02]  /*0530*/  IMAD R10, R111.reuse, R15, R4 ;  /* 0x0000000f6f0a7224 */ /* 0x040fe400078e0204 */
[----:B------:R-:W-:Y:S01]  /*0540*/  IMAD.WIDE.U32 R4, R111, R14, UR4 ;  /* 0x000000046f047e25 */ /* 0x000fe2000f8e000e */
[C---:B------:R-:W-:Y:S01]  /*0550*/  IADD3 R55, P1, R7.reuse, R2, RZ ;  /* 0x0000000207377210 */ /* 0x040fe20007f3e0ff */
[----:B------:R-:W-:Y:S01]  /*0560*/  UIMAD UR6, UR15, UR8, URZ ;  /* 0x000000080f0672a4 */ /* 0x000fe2000f8e023f */
[----:B------:R-:W-:Y:S01]  /*0570*/  SHF.R.S32.HI R107, RZ, 0x1f, R108 ;  /* 0x0000001fff6b7819 */ /* 0x000fe2000001146c */
[----:B------:R-:W1:Y:S01]  /*0580*/  LDC.64 R14, c[0x0][0x2f8] ;  /* 0x0000be00ff0e7b82 */ /* 0x000e620000000a00 */
[----:B------:R-:W-:Y:S01]  /*0590*/  IADD3 R7, P2, R7, R4, RZ ;  /* 0x0000000407077210 */ /* 0x000fe20007f5e0ff */
[----:B------:R-:W-:Y:S01]  /*05a0*/  UIMAD.WIDE.U32 UR4, UR14, UR8, URZ ;  /* 0x000000080e0472a5 */ /* 0x000fe2000f8e003f */
[C---:B------:R-:W-:Y:S01]  /*05b0*/  IADD3.X R6, R9.reuse, R3, R6, P1, !PT ;  /* 0x0000000309067210 */ /* 0x040fe20000ffe406 */
[----:B------:R-:W-:Y:S01]  /*05c0*/  UIMAD UR6, UR14, UR9, UR6 ;  /* 0x000000090e0672a4 */ /* 0x000fe2000f8e0206 */
[----:B------:R-:W-:-:S02]  /*05d0*/  IADD3.X R4, R9, R5, R10, P2, !PT ;  /* 0x0000000509047210 */ /* 0x000fc400017fe40a */
[----:B------:R-:W-:Y:S01]  /*05e0*/  ISETP.NE.U32.AND P1, PT, R18, RZ, PT ;  /* 0x000000ff1200720c */ /* 0x000fe20003f25070 */
[----:B------:R-:W2:Y:S01]  /*05f0*/  @P0 LDC R10, c[0x0][0x214] ;  /* 0x00008500ff0a0b82 */ /* 0x000ea20000000800 */
[----:B------:R-:W-:Y:S01]  /*0600*/  UIADD3 UR5, UR5, UR6, URZ ;  /* 0x0000000605057290 */ /* 0x000fe2000fffe03f */
[----:B------:R-:W-:Y:S01]  /*0610*/  IMAD R2, R107, R16, RZ ;  /* 0x000000106b027224 */ /* 0x000fe200078e02ff */
[----:B------:R-:W-:Y:S02]  /*0620*/  ISETP.NE.AND.EX P1, PT, R19, RZ, PT, P1 ;  /* 0x000000ff1300720c */ /* 0x000fe40003f25310 */
[----:B------:R-:W-:Y:S02]  /*0630*/  CS2R R94, SRZ ;  /* 0x00000000005e7805 */ /* 0x000fe4000001ff00 */
[----:B0-----:R-:W-:Y:S01]  /*0640*/  ISETP.NE.U32.AND P2, PT, R20, RZ, PT ;  /* 0x000000ff1400720c */ /* 0x001fe20003f45070 */
[----:B------:R-:W-:Y:S01]  /*0650*/  IMAD R9, R108, R17, R2 ;  /* 0x000000116c097224 */ /* 0x000fe200078e0202 */
[----:B---3--:R-:W-:Y:S01]  /*0660*/  LEA R58, P5, R8, R58, 0x1 ;  /* 0x0000003a083a7211 */ /* 0x008fe200078a08ff */
[----:B------:R-:W-:Y:S01]  /*0670*/  IMAD.WIDE.U32 R2, R108, R16, UR4 ;  /* 0x000000046c027e25 */ /* 0x000fe2000f8e0010 */
[----:B------:R-:W0:Y:S01]  /*0680*/  @P0 LDC R13, c[0x0][0x21c] ;  /* 0x00008700ff0d0b82 */ /* 0x000e220000000800 */
[----:B------:R-:W-:-:S02]  /*0690*/  ISETP.NE.AND.EX P2, PT, R21, RZ, PT, P2 ;  /* 0x000000ff1500720c */ /* 0x000fc40003f45320 */
[----:B------:R-:W-:Y:S01]  /*06a0*/  CS2R R92, SRZ ;  /* 0x00000000005c7805 */ /* 0x000fe2000001ff00 */
[----:B------:R-:W-:-:S04]  /*06b0*/  ULDC.64 UR8, c[0x0][0x348] ;  /* 0x0000d20000087ab9 */ /* 0x000fc80000000a00 */
[----:B------:R-:W3:Y:S01]  /*06c0*/  LDC.64 R16, c[0x0][0x2d8] ;  /* 0x0000b600ff107b82 */ /* 0x000ee20000000a00 */
[----:B------:R-:W-:-:S07]  /*06d0*/  @P1 LEA R94, P3, R111, R18, 0x2 ;  /* 0x000000126f5e1211 */ /* 0x000fce00078610ff */
[----:B------:R-:W4:Y:S01]  /*06e0*/  @P0 LDC.64 R96, c[0x0][0x310] ;  /* 0x0000c400ff600b82 */ /* 0x000f220000000a00 */
[----:B------:R-:W-:Y:S02]  /*06f0*/  @P1 LEA.HI.X R95, R111, R19, R112, 0x2, P3 ;  /* 0x000000136f5f1211 */ /* 0x000fe400018f1470 */
[----:B------:R-:W-:Y:S02]  /*0700*/  ISETP.GE.AND P1, PT, R11, 0x1, PT ;  /* 0x000000010b00780c */ /* 0x000fe40003f26270 */
[----:B------:R-:W-:Y:S02]  /*0710*/  @P2 LEA R92, P4, R111, R20, 0x2 ;  /* 0x000000146f5c2211 */ /* 0x000fe400078810ff */
[----:B------:R-:W-:Y:S01]  /*0720*/  LEA.HI.X R8, R8, R59, R0, 0x1, P5 ;  /* 0x0000003b08087211 */ /* 0x000fe200028f0c00 */
[----:B--2---:R-:W-:Y:S01]  /*0730*/  @P0 IMAD R0, R10, UR14, R111 ;  /* 0x0000000e0a000c24 */ /* 0x004fe2000f8e026f */
[----:B------:R-:W-:Y:S01]  /*0740*/  LEA R5, R11, 0xffffff00, 0x8 ;  /* 0xffffff000b057811 */ /* 0x000fe200078e40ff */
[----:B------:R-:W-:Y:S01]  /*0750*/  USHF.R.U32.HI UR4, URZ, 0x1, UR9 ;  /* 0x000000013f047899 */ /* 0x000fe20008011609 */
[----:B------:R-:W-:Y:S01]  /*0760*/  @P2 LEA.HI.X R93, R111, R21, R112, 0x2, P4 ;  /* 0x000000156f5d2211 */ /* 0x000fe200020f1470 */
[----:B------:R-:W-:Y:S01]  /*0770*/  @P0 IMAD R0, R0, R11, RZ ;  /* 0x0000000b00000224 */ /* 0x000fe200078e02ff */
[----:B------:R-:W-:-:S02]  /*0780*/  IADD3 R50, P6, R5, R2, RZ ;  /* 0x0000000205327210 */ /* 0x000fc40007fde0ff */
[----:B-1----:R-:W-:Y:S01]  /*0790*/  LEA R54, P2, R55, R14, 0x1 ;  /* 0x0000000e37367211 */ /* 0x002fe200078408ff */
[----:B------:R-:W-:Y:S01]  /*07a0*/  USHF.R.U64 UR8, UR8, 0x1, UR9 ;  /* 0x0000000108087899 */ /* 0x000fe20008001209 */
[----:B------:R-:W-:Y:S01]  /*07b0*/  IADD3 R2, R3, R9, RZ ;  /* 0x0000000903027210 */ /* 0x000fe20007ffe0ff */
[----:B------:R-:W-:Y:S01]  /*07c0*/  UIMAD UR4, UR4, UR14, URZ ;  /* 0x0000000e040472a4 */ /* 0x000fe2000f8e023f */
[----:B------:R-:W-:Y:S01]  /*07d0*/  LEA.HI.X R55, R55, R15, R6, 0x1, P2 ;  /* 0x0000000f37377211 */ /* 0x000fe200010f0c06 */
[----:B0-----:R-:W-:Y:S01]  /*07e0*/  @P0 IMAD R3, R0, R13, RZ ;  /* 0x0000000d00030224 */ /* 0x001fe200078e02ff */
[----:B------:R-:W-:Y:S01]  /*07f0*/  LEA.HI.X.SX32 R5, R5, R2, 0x1, P6 ;  /* 0x0000000205057211 */ /* 0x000fe200030f0eff */
[----:B------:R-:W-:Y:S01]  /*0800*/  UIMAD UR10, UR15, UR8, UR4 ;  /* 0x000000080f0a72a4 */ /* 0x000fe2000f8e0204 */
[----:B------:R-:W-:Y:S02]  /*0810*/  LEA R52, P2, R7, R52, 0x1 ;  /* 0x0000003407347211 */ /* 0x000fe400078408ff */
[----:B---3--:R-:W-:Y:S01]  /*0820*/  LEA R51, P3, R50, R16, 0x1 ;  /* 0x0000001032337211 */ /* 0x008fe200078608ff */
[----:B------:R-:W-:Y:S01]  /*0830*/  HFMA2.MMA R63, -RZ, RZ, 0, 0 ;  /* 0x00000000ff3f7435 */ /* 0x000fe200000001ff */
[----:B----4-:R-:W-:Y:S01]  /*0840*/  @P0 IMAD.WIDE R96, R3, 0x10, R96 ;  /* 0x0000001003600825 */ /* 0x010fe200078e0260 */
[----:B------:R-:W-:-:S02]  /*0850*/  LEA.HI.X R53, R7, R53, R4, 0x1, P2 ;  /* 0x0000003507357211 */ /* 0x000fc400010f0c04 */
[----:B------:R-:W-:Y:S02]  /*0860*/  @!P0 CS2R R96, SRZ ;  /* 0x0000000000608805 */ /* 0x000fe4000001ff00 */
[----:B------:R-:W-:Y:S02]  /*0870*/  LEA.HI.X R50, R50, R17, R5, 0x1, P3 ;  /* 0x0000001132327211 */ /* 0x000fe400018f0c05 */
[----:B------:R-:W-:Y:S01]  /*0880*/  MOV R106, RZ ;  /* 0x000000ff006a7202 */ /* 0x000fe20000000f00 */
[----:B------:R-:W-:Y:S06]  /*0890*/  @!P1 BRA `(.L_x_17808) ;  /* 0x0000004800049947 */ /* 0x000fec0003800000 */
[----:B------:R-:W0:Y:S01]  /*08a0*/  S2R R61, SR_TID.X ;  /* 0x00000000003d7919 */ /* 0x000e220000002100 */
[----:B------:R-:W1:Y:S01]  /*08b0*/  S2UR UR5, SR_CgaCtaId ;  /* 0x00000000000579c3 */ /* 0x000e620000008800 */
[----:B------:R-:W-:Y:S01]  /*08c0*/  UMOV UR4, 0x400 ;  /* 0x0000040000047882 */ /* 0x000fe20000000000 */
[----:B------:R-:W-:Y:S01]  /*08d0*/  UIMAD.WIDE.U32 UR8, UR8, UR14, URZ ;  /* 0x0000000e080872a5 */ /* 0x000fe2000f8e003f */
[----:B------:R-:W2:Y:S01]  /*08e0*/  S2R R49, SR_LANEID ;  /* 0x0000000000317919 */ /* 0x000ea20000000000 */
[----:B------:R-:W-:Y:S02]  /*08f0*/  MOV R63, RZ ;  /* 0x000000ff003f7202 */ /* 0x000fe40000000f00 */
[----:B------:R-:W-:Y:S01]  /*0900*/  UIADD3 UR11, UR9, UR10, URZ ;  /* 0x0000000a090b7290 */ /* 0x000fe2000fffe03f */
[----:B------:R-:W-:Y:S01]  /*0910*/  MOV R106, RZ ;  /* 0x000000ff006a7202 */ /* 0x000fe20000000f00 */
[----:B------:R-:W3:Y:S01]  /*0920*/  LDC.64 R2, c[0x0][0x350] ;  /* 0x0000d400ff027b82 */ /* 0x000ee20000000a00 */
[----:B------:R-:W-:-:S07]  /*0930*/  UMOV UR10, UR8 ;  /* 0x00000008000a7c82 */ /* 0x000fce0008000000 */
[----:B------:R-:W4:Y:S01]  /*0940*/  LDC.64 R4, c[0x0][0x3c8] ;  /* 0x0000f200ff047b82 */ /* 0x000f220000000a00 */
[----:B-1----:R-:W-:-:S06]  /*0950*/  ULEA UR4, UR5, UR4, 0x18 ;  /* 0x0000000405047291 */ /* 0x002fcc000f8ec03f */
[----:B------:R-:W-:Y:S01]  /*0960*/  MOV R62, UR4 ;  /* 0x00000004003e7c02 */ /* 0x000fe20008000f00 */
[----:B------:R-:W-:Y:S01]  /*0970*/  UMOV UR4, URZ ;  /* 0x0000003f00047c82 */ /* 0x000fe20008000000 */
[-C--:B---3--:R-:W-:Y:S01]  /*0980*/  IMAD R0, R107, R2.reuse, RZ ;  /* 0x000000026b007224 */ /* 0x088fe200078e02ff */
[C---:B0-----:R-:W-:Y:S01]  /*0990*/  IADD3 R6, R61.reuse, 0x60, RZ ;  /* 0x000000603d067810 */ /* 0x041fe20007ffe0ff */
[----:B------:R-:W-:Y:S01]  /*09a0*/  IMAD.WIDE.U32 R56, R108, R2, UR10 ;  /* 0x0000000a6c387e25 */ /* 0x000fe2000f8e0002 */
[----:B------:R-:W-:Y:S02]  /*09b0*/  IADD3 R59, R62, 0x210, RZ ;  /* 0x000002103e3b7810 */ /* 0x000fe40007ffe0ff */
[C---:B------:R-:W-:Y:S01]  /*09c0*/  IADD3 R10, R61.reuse, 0xa0, RZ ;  /* 0x000000a03d0a7810 */ /* 0x040fe20007ffe0ff */
[----:B------:R-:W-:Y:S01]  /*09d0*/  IMAD R3, R108, R3, R0 ;  /* 0x000000036c037224 */ /* 0x000fe200078e0200 */
[----:B------:R-:W-:Y:S02]  /*09e0*/  SHF.L.U32 R0, R61, 0x3, RZ ;  /* 0x000000033d007819 */ /* 0x000fe400000006ff */
[----:B----4-:R-:W-:-:S02]  /*09f0*/  LEA R60, P0, R56, R4, 0x3 ;  /* 0x00000004383c7211 */ /* 0x010fc400078018ff */
[----:B------:R-:W-:Y:S02]  /*0a00*/  LEA.HI.SX32 R0, R0, R0, 0x1b ;  /* 0x0000000000007211 */ /* 0x000fe400078fdaff */
[----:B------:R-:W-:Y:S02]  /*0a10*/  IADD3 R2, R57, R3, RZ ;  /* 0x0000000339027210 */ /* 0x000fe40007ffe0ff */
[----:B------:R-:W-:Y:S02]  /*0a20*/  LEA R59, R0, R59, 0x2 ;  /* 0x0000003b003b7211 */ /* 0x000fe400078e10ff */
[----:B------:R-:W-:Y:S02]  /*0a30*/  SHF.L.U32 R0, R61, 0x2, RZ ;  /* 0x000000023d007819 */ /* 0x000fe400000006ff */
[----:B------:R-:W-:Y:S02]  /*0a40*/  LEA.HI.X R56, R56, R5, R2, 0x3, P0 ;  /* 0x0000000538387211 */ /* 0x000fe400000f1c02 */
[----:B------:R-:W-:-:S02]  /*0a50*/  LOP3.LUT R0, R0, 0xffffff80, RZ, 0xc0, !PT ;  /* 0xffffff8000007812 */ /* 0x000fc400078ec0ff */
[----:B------:R-:W-:Y:S02]  /*0a60*/  MOV R57, R8 ;  /* 0x0000000800397202 */ /* 0x000fe40000000f00 */
[C---:B------:R-:W-:Y:S02]  /*0a70*/  IADD3 R2, R61.reuse, 0x20, RZ ;  /* 0x000000203d027810 */ /* 0x040fe40007ffe0ff */
[C---:B------:R-:W-:Y:S02]  /*0a80*/  IADD3 R4, R61.reuse, 0x40, RZ ;  /* 0x000000403d047810 */ /* 0x040fe40007ffe0ff */
        /* <DEDUP_REMOVED lines=9> */
[-C--:B------:R-:W-:Y:S02]  /*0b20*/  LEA.HI.SX32 R37, R12, R61.reuse, 0x1b ;  /* 0x0000003d0c257211 */ /* 0x080fe400078fdaff */
[----:B------:R-:W-:Y:S02]  /*0b30*/  LEA.HI.SX32 R9, R14, R61, 0x1b ;  /* 0x0000003d0e097211 */ /* 0x000fe400078fdaff */
[----:B------:R-:W-:Y:S02]  /*0b40*/  IADD3 R90, R0, R45, RZ ;  /* 0x0000002d005a7210 */ /* 0x000fe40007ffe0ff */
[----:B------:R-:W-:Y:S02]  /*0b50*/  LOP3.LUT R48, R61, 0x1f, RZ, 0xc0, !PT ;  /* 0x0000001f3d307812 */ /* 0x000fe400078ec0ff */
[-C--:B------:R-:W-:Y:S02]  /*0b60*/  LEA R47, R47, R62.reuse, 0x2 ;  /* 0x0000003e2f2f7211 */ /* 0x080fe400078e10ff */
[----:B------:R-:W-:-:S02]  /*0b70*/  LEA R46, R3, R62, 0x2 ;  /* 0x0000003e032e7211 */ /* 0x000fc400078e10ff */
[-C--:B------:R-:W-:Y:S02]  /*0b80*/  LEA R44, R5, R62.reuse, 0x2 ;  /* 0x0000003e052c7211 */ /* 0x080fe400078e10ff */
[-C--:B------:R-:W-:Y:S02]  /*0b90*/  LEA R39, R39, R62.reuse, 0x2 ;  /* 0x0000003e27277211 */ /* 0x080fe400078e10ff */
[-C--:B------:R-:W-:Y:S02]  /*0ba0*/  LEA R38, R7, R62.reuse, 0x2 ;  /* 0x0000003e07267211 */ /* 0x080fe400078e10ff */
[-C--:B------:R-:W-:Y:S02]  /*0bb0*/  LEA R37, R37, R62.reuse, 0x2 ;  /* 0x0000003e25257211 */ /* 0x080fe400078e10ff */
[----:B------:R-:W-:Y:S02]  /*0bc0*/  LEA R36, R9, R62, 0x2 ;  /* 0x0000003e09247211 */ /* 0x000fe400078e10ff */
[----:B------:R-:W-:-:S02]  /*0bd0*/  LOP3.LUT R35, R45, 0x40, RZ, 0xfc, !PT ;  /* 0x000000402d237812 */ /* 0x000fc400078efcff */
[----:B------:R-:W-:Y:S02]  /*0be0*/  SHF.R.S32.HI R91, RZ, 0x1f, R90 ;  /* 0x0000001fff5b7819 */ /* 0x000fe4000001145a */
[C---:B------:R-:W-:Y:S02]  /*0bf0*/  IADD3 R34, R90.reuse, 0x20, RZ ;  /* 0x000000205a227810 */ /* 0x040fe40007ffe0ff */
[C---:B------:R-:W-:Y:S02]  /*0c00*/  IADD3 R33, R90.reuse, 0x40, RZ ;  /* 0x000000405a217810 */ /* 0x040fe40007ffe0ff */
[C---:B------:R-:W-:Y:S02]  /*0c10*/  IADD3 R32, R90.reuse, 0x60, RZ ;  /* 0x000000605a207810 */ /* 0x040fe40007ffe0ff */
[C---:B------:R-:W-:Y:S02]  /*0c20*/  IADD3 R31, R90.reuse, 0x80, RZ ;  /* 0x000000805a1f7810 */ /* 0x040fe40007ffe0ff */
[----:B------:R-:W-:-:S02]  /*0c30*/  IADD3 R30, R90, 0xa0, RZ ;  /* 0x000000a05a1e7810 */ /* 0x000fc40007ffe0ff */
[C---:B------:R-:W-:Y:S02]  /*0c40*/  IADD3 R29, R90.reuse, 0xc0, RZ ;  /* 0x000000c05a1d7810 */ /* 0x040fe40007ffe0ff */
[----:B--2---:R-:W-:-:S07]  /*0c50*/  IADD3 R28, R90, 0xe0, RZ ;  /* 0x000000e05a1c7810 */ /* 0x004fce0007ffe0ff */
.L_x_17845:
[----:B------:R-:W-:Y:S01]  /*0c60*/  ULDC UR5, c[0x0][0x224] ;  /* 0x0000890000057ab9 */ /* 0x000fe20000000800 */
[C---:B------:R-:W-:Y:S02]  /*0c70*/  LOP3.LUT R7, R45.reuse, 0x20, RZ, 0xfc, !PT ;  /* 0x000000202d077812 */ /* 0x040fe400078efcff */
[----:B------:R-:W-:Y:S01]  /*0c80*/  MOV R113, UR5 ;  /* 0x0000000500717c02 */ /* 0x000fe20008000f00 */
[----:B------:R-:W-:Y:S01]  /*0c90*/  ULDC UR5, c[0x0][0x218] ;  /* 0x0000860000057ab9 */ /* 0x000fe20000000800 */
[----:B------:R-:W-:Y:S02]  /*0ca0*/  LOP3.LUT R9, R45, 0x60, RZ, 0xfc, !PT ;  /* 0x000000602d097812 */ /* 0x000fe400078efcff */
[----:B------:R-:W-:Y:S02]  /*0cb0*/  IADD3 R26, R113, -UR4, RZ ;  /* 0x80000004711a7c10 */ /* 0x000fe4000fffe0ff */
[----:B0-----:R-:W-:Y:S02]  /*0cc0*/  MOV R2, R58 ;  /* 0x0000003a00027202 */ /* 0x001fe40000000f00 */
[----:B------:R-:W-:-:S02]  /*0cd0*/  LEA R24, R26, 0xffffff80, 0x7 ;  /* 0xffffff801a187811 */ /* 0x000fc400078e38ff */
[----:B------:R-:W-:Y:S02]  /*0ce0*/  MOV R3, R57 ;  /* 0x0000003900037202 */ /* 0x000fe40000000f00 */
[----:B------:R-:W-:Y:S02]  /*0cf0*/  IADD3 R124, -R24, UR5, RZ ;  /* 0x00000005187c7c10 */ /* 0x000fe4000fffe1ff */
[----:B------:R-:W-:Y:S01]  /*0d00*/  PRMT R0, RZ, 0x7610, R0 ;  /* 0x00007610ff007816 */ /* 0x000fe20000000000 */
[C---:B------:R-:W-:Y:S01]  /*0d10*/  IMAD.WIDE R2, R45.reuse, 0x2, R2 ;  /* 0x000000022d027825 */ /* 0x040fe200078e0202 */
[-C--:B------:R-:W-:Y:S01]  /*0d20*/  ISETP.GE.AND P0, PT, R45, R124.reuse, PT ;  /* 0x0000007c2d00720c */ /* 0x080fe20003f06270 */
[----:B------:R-:W-:Y:S01]  /*0d30*/  BAR.SYNC.DEFER_BLOCKING 0x0 ;  /* 0x0000000000007b1d */ /* 0x000fe20000010000 */
[-C--:B------:R-:W-:Y:S02]  /*0d40*/  ISETP.GE.AND P1, PT, R7, R124.reuse, PT ;  /* 0x0000007c0700720c */ /* 0x080fe40003f26270 */
[----:B------:R-:W-:-:S02]  /*0d50*/  ISETP.GE.AND P2, PT, R35, R124, PT ;  /* 0x0000007c2300720c */ /* 0x000fc40003f46270 */
[----:B------:R-:W-:Y:S02]  /*0d60*/  ISETP.GE.AND P3, PT, R9, R124, PT ;  /* 0x0000007c0900720c */ /* 0x000fe40003f66270 */
[----:B------:R-:W-:Y:S02]  /*0d70*/  PRMT R4, RZ, 0x7610, R4 ;  /* 0x00007610ff047816 */ /* 0x000fe40000000004 */
[----:B------:R-:W-:Y:S02]  /*0d80*/  PRMT R5, RZ, 0x7610, R5 ;  /* 0x00007610ff057816 */ /* 0x000fe40000000005 */
[----:B------:R-:W-:Y:S01]  /*0d90*/  PRMT R6, RZ, 0x7610, R6 ;  /* 0x00007610ff067816 */ /* 0x000fe20000000006 */
        /* <DEDUP_REMOVED lines=8> */
[-C--:B------:R-:W-:Y:S01]  /*0e20*/  ISETP.GE.AND P2, PT, R35, R124.reuse, PT ;  /* 0x0000007c2300720c */ /* 0x080fe20003f46270 */
[----:B0-----:R-:W-:Y:S01]  /*0e30*/  IMAD.WIDE R2, R45, 0x2, R54 ;  /* 0x000000022d027825 */ /* 0x001fe200078e0236 */
[----:B------:R-:W-:Y:S02]  /*0e40*/  ISETP.GE.AND P3, PT, R9, R124, PT ;  /* 0x0000007c0900720c */ /* 0x000fe40003f66270 */
[----:B------:R-:W-:-:S02]  /*0e50*/  PRMT R10, RZ, 0x7610, R10 ;  /* 0x00007610ff0a7816 */ /* 0x000fc4000000000a */
[----:B------:R-:W-:Y:S02]  /*0e60*/  PRMT R12, RZ, 0x7610, R12 ;  /* 0x00007610ff0c7816 */ /* 0x000fe4000000000c */
[----:B------:R-:W-:Y:S02]  /*0e70*/  PRMT R14, RZ, 0x7610, R14 ;  /* 0x00007610ff0e7816 */ /* 0x000fe4000000000e */
[----:B------:R-:W-:Y:S01]  /*0e80*/  PRMT R16, RZ, 0x7610, R16 ;  /* 0x00007610ff107816 */ /* 0x000fe20000000010 */
[----:B--2---:R-:W-:Y:S04]  /*0e90*/  STS.U16 [R11], R0 ;  /* 0x000000000b007388 */ /* 0x004fe80000000400 */
[----:B---3--:R-:W-:Y:S04]  /*0ea0*/  STS.U16 [R11+0x40], R4 ;  /* 0x000040040b007388 */ /* 0x008fe80000000400 */
[----:B----4-:R0:W-:Y:S04]  /*0eb0*/  STS.U16 [R11+0x80], R5 ;  /* 0x000080050b007388 */ /* 0x0101e80000000400 */
[----:B-1----:R1:W-:Y:S01]  /*0ec0*/  STS.U16 [R11+0xc0], R6 ;  /* 0x0000c0060b007388 */ /* 0x0023e20000000400 */
[----:B------:R-:W-:-:S03]  /*0ed0*/  NOP ;  /* 0x0000000000007918 */ /* 0x000fc60000000000 */
[----:B------:R-:W2:Y:S01]  /*0ee0*/  LDS.64 R88, [R8] ;  /* 0x0000000008587984 */ /* 0x000ea20000000a00 */
[----:B------:R-:W-:Y:S06]  /*0ef0*/  BAR.SYNC.DEFER_BLOCKING 0x0 ;  /* 0x0000000000007b1d */ /* 0x000fec0000010000 */
[----:B------:R-:W3:Y:S04]  /*0f00*/  @!P0 LDG.E.U16 R10, desc[UR12][R2.64] ;  /* 0x0000000c020a8981 */ /* 0x000ee8000c1e1500 */
[----:B------:R-:W4:Y:S04]  /*0f10*/  @!P1 LDG.E.U16 R12, desc[UR12][R2.64+0x40] ;  /* 0x0000400c020c9981 */ /* 0x000f28000c1e1500 */
[----:B------:R-:W2:Y:S04]  /*0f20*/  @!P2 LDG.E.U16 R14, desc[UR12][R2.64+0x80] ;  /* 0x0000800c020ea981 */ /* 0x000ea8000c1e1500 */
[----:B------:R-:W2:Y:S01]  /*0f30*/  @!P3 LDG.E.U16 R16, desc[UR12][R2.64+0xc0] ;  /* 0x0000c00c0210b981 */ /* 0x000ea2000c1e1500 */
[-C--:B------:R-:W-:Y:S01]  /*0f40*/  ISETP.GE.AND P1, PT, R7, R124.reuse, PT ;  /* 0x0000007c0700720c */ /* 0x080fe20003f26270 */
[----:B0-----:R-:W-:Y:S01]  /*0f50*/  IMAD.WIDE R4, R45, 0x2, R52 ;  /* 0x000000022d047825 */ /* 0x001fe200078e0234 */
[----:B------:R-:W-:-:S02]  /*0f60*/  ISETP.GE.AND P3, PT, R9, R124, PT ;  /* 0x0000007c0900720c */ /* 0x000fc40003f66270 */
[-C--:B------:R-:W-:Y:S02]  /*0f70*/  ISETP.GE.AND P0, PT, R45, R124.reuse, PT ;  /* 0x0000007c2d00720c */ /* 0x080fe40003f06270 */
[----:B------:R-:W-:Y:S02]  /*0f80*/  ISETP.GE.AND P2, PT, R35, R124, PT ;  /* 0x0000007c2300720c */ /* 0x000fe40003f46270 */
[----:B-1----:R-:W-:Y:S02]  /*0f90*/  PRMT R6, RZ, 0x7610, R6 ;  /* 0x00007610ff067816 */ /* 0x002fe40000000006 */
[----:B------:R-:W-:Y:S02]  /*0fa0*/  PRMT R0, RZ, 0x7610, R0 ;  /* 0x00007610ff007816 */ /* 0x000fe40000000000 */
[----:B------:R-:W-:Y:S02]  /*0fb0*/  PRMT R18, RZ, 0x7610, R18 ;  /* 0x00007610ff127816 */ /* 0x000fe40000000012 */
[----:B------:R-:W-:Y:S01]  /*0fc0*/  PRMT R20, RZ, 0x7610, R20 ;  /* 0x00007610ff147816 */ /* 0x000fe20000000014 */
[----:B---3--:R-:W-:Y:S04]  /*0fd0*/  STS.U16 [R11], R10 ;  /* 0x0000000a0b007388 */ /* 0x008fe80000000400 */
[----:B----4-:R0:W-:Y:S04]  /*0fe0*/  STS.U16 [R11+0x40], R12 ;  /* 0x0000400c0b007388 */ /* 0x0101e80000000400 */
[----:B--2---:R-:W-:Y:S04]  /*0ff0*/  STS.U16 [R11+0x80], R14 ;  /* 0x0000800e0b007388 */ /* 0x004fe80000000400 */
        /* <DEDUP_REMOVED lines=12> */
[----:B------:R-:W-:Y:S01]  /*10c0*/  HFMA2.MMA R27, -RZ, RZ, 0, 0 ;  /* 0x00000000ff1b7435 */ /* 0x000fe200000001ff */
[----:B------:R-:W-:Y:S01]  /*10d0*/  MOV R22, RZ ;  /* 0x000000ff00167202 */ /* 0x000fe20000000f00 */
[----:B------:R-:W-:Y:S01]  /*10e0*/  HFMA2.MMA R25, -RZ, RZ, 0, 0 ;  /* 0x00000000ff197435 */ /* 0x000fe200000001ff */
[----:B--2---:R-:W-:Y:S04]  /*10f0*/  STS.U16 [R11+0x40], R6 ;  /* 0x000040060b007388 */ /* 0x004fe80000000400 */
[----:B---3--:R0:W-:Y:S04]  /*1100*/  STS.U16 [R11], R0 ;  /* 0x000000000b007388 */ /* 0x0081e80000000400 */
[----:B----4-:R-:W-:Y:S04]  /*1110*/  STS.U16 [R11+0x80], R18 ;  /* 0x000080120b007388 */ /* 0x010fe80000000400 */
[----:B------:R1:W-:Y:S01]  /*1120*/  STS.U16 [R11+0xc0], R20 ;  /* 0x0000c0140b007388 */ /* 0x0003e20000000400 */
[----:B------:R-:W-:-:S03]  /*1130*/  NOP ;  /* 0x0000000000007918 */ /* 0x000fc60000000000 */
[----:B------:R-:W2:Y:S01]  /*1140*/  LDS.64 R16, [R8] ;  /* 0x0000000008107984 */ /* 0x000ea20000000a00 */
[----:B0-----:R-:W-:Y:S01]  /*1150*/  HADD2.F32 R0, -RZ, R89.H0_H0 ;  /* 0x20000059ff007230 */ /* 0x001fe20000004100 */
[----:B-1----:R-:W-:Y:S01]  /*1160*/  MOV R20, RZ ;  /* 0x000000ff00147202 */ /* 0x002fe20000000f00 */
[--C-:B--2---:R-:W-:Y:S02]  /*1170*/  HADD2.F32 R9, -RZ, R16.reuse.H0_H0 ;  /* 0x20000010ff097230 */ /* 0x104fe40000004100 */
[----:B------:R-:W-:Y:S02]  /*1180*/  HADD2.F32 R13, -RZ, R16.H1_H1 ;  /* 0x30000010ff0d7230 */ /* 0x000fe40000004100 */
[--C-:B------:R-:W-:Y:S02]  /*1190*/  HADD2.F32 R15, -RZ, R17.reuse.H0_H0 ;  /* 0x20000011ff0f7230 */ /* 0x100fe40000004100 */
[----:B------:R-:W-:Y:S01]  /*11a0*/  FFMA.FTZ R106, R9, R7, R106 ;  /* 0x00000007096a7223 */ /* 0x000fe2000001006a */
[----:B------:R-:W-:-:S02]  /*11b0*/  HADD2.F32 R11, -RZ, R17.H1_H1 ;  /* 0x30000011ff0b7230 */ /* 0x000fc40000004100 */
[-C--:B-----5:R-:W-:Y:S01]  /*11c0*/  FMUL.FTZ R23, R9, R110.reuse ;  /* 0x0000006e09177220 */ /* 0x0a0fe20000410000 */
[C---:B------:R-:W-:Y:S01]  /*11d0*/  FMUL.FTZ R21, R13.reuse, R110 ;  /* 0x0000006e0d157220 */ /* 0x040fe20000410000 */
[----:B------:R-:W-:Y:S01]  /*11e0*/  FFMA.FTZ R10, R13, R10, R106 ;  /* 0x0000000a0d0a7223 */ /* 0x000fe2000001006a */
[----:B------:R-:W-:Y:S02]  /*11f0*/  HADD2.F32 R106, -RZ, R89.H1_H1 ;  /* 0x30000059ff6a7230 */ /* 0x000fe40000004100 */
[-C--:B------:R-:W-:Y:S01]  /*1200*/  FMUL.FTZ R19, R15, R110.reuse ;  /* 0x0000006e0f137220 */ /* 0x080fe20000410000 */
[----:B------:R-:W-:Y:S01]  /*1210*/  FMUL.FTZ R17, R11, R110 ;  /* 0x0000006e0b117220 */ /* 0x000fe20000410000 */
[----:B------:R-:W-:-:S04]  /*1220*/  FFMA.FTZ R0, R15, R0, R10 ;  /* 0x000000000f007223 */ /* 0x000fc8000001000a */
[----:B------:R-:W-:Y:S01]  /*1230*/  FFMA.FTZ R106, R11, R106, R0 ;  /* 0x0000006a0b6a7223 */ /* 0x000fe20000010000 */
[----:B------:R-:W-:Y:S06]  /*1240*/  BAR.SYNC.DEFER_BLOCKING 0x0 ;  /* 0x0000000000007b1d */ /* 0x000fec0000010000 */
[----:B------:R-:W-:Y:S05]  /*1250*/  @!P0 BRA `(.L_x_17809) ;  /* 0x0000003400808947 */ /* 0x000fea0003800000 */
[----:B------:R-:W0:Y:S01]  /*1260*/  LDC.64 R4, c[0x0][0x350] ;  /* 0x0000d400ff047b82 */ /* 0x000e220000000a00 */
[----:B------:R-:W-:Y:S01]  /*1270*/  UMOV UR6, UR8 ;  /* 0x0000000800067c82 */ /* 0x000fe20008000000 */
[----:B------:R-:W-:Y:S01]  /*1280*/  UMOV UR7, UR11 ;  /* 0x0000000b00077c82 */ /* 0x000fe20008000000 */
[----:B------:R-:W-:Y:S01]  /*1290*/  IADD3 R18, R26, -0x1, RZ ;  /* 0xffffffff1a127810 */ /* 0x000fe20007ffe0ff */
[--C-:B------:R-:W-:Y:S02]  /*12a0*/  HADD2.F32 R10, -RZ, R3.reuse.H0_H0 ;  /* 0x20000003ff0a7230 */ /* 0x100fe40000004100 */
[----:B------:R-:W-:Y:S01]  /*12b0*/  FADD.FTZ R16, R13, R13 ;  /* 0x0000000d0d107221 */ /* 0x000fe20000010000 */
[----:B------:R-:W-:Y:S02]  /*12c0*/  HADD2.F32 R8, -RZ, R3.H1_H1 ;  /* 0x30000003ff087230 */ /* 0x000fe40000004100 */
[----:B------:R-:W-:Y:S01]  /*12d0*/  FADD.FTZ R13, R11, R11 ;  /* 0x0000000b0b0d7221 */ /* 0x000fe20000010000 */
[----:B------:R-:W1:Y:S01]  /*12e0*/  LDC.64 R40, c[0x0][0x3c8] ;  /* 0x0000f200ff287b82 */ /* 0x000e620000000a00 */
[----:B------:R-:W-:-:S02]  /*12f0*/  HADD2.F32 R14, -RZ, R2.H0_H0 ;  /* 0x20000002ff0e7230 */ /* 0x000fc40000004100 */
[----:B------:R-:W-:Y:S01]  /*1300*/  FADD.FTZ R15, R15, R15 ;  /* 0x0000000f0f0f7221 */ /* 0x000fe20000010000 */
[----:B------:R-:W-:Y:S01]  /*1310*/  HADD2.F32 R12, -RZ, R2.H1_H1 ;  /* 0x30000002ff0c7230 */ /* 0x000fe20000004100 */
[----:B------:R-:W-:Y:S01]  /*1320*/  MOV R11, RZ ;  /* 0x000000ff000b7202 */ /* 0x000fe20000000f00 */
[--C-:B------:R-:W-:Y:S01]  /*1330*/  FADD.FTZ R10, R10, R109.reuse ;  /* 0x0000006d0a0a7221 */ /* 0x100fe20000010000 */
[--C-:B------:R-:W-:Y:S01]  /*1340*/  FADD.FTZ R14, R14, R109.reuse ;  /* 0x0000006d0e0e7221 */ /* 0x100fe20000010000 */
[--C-:B------:R-:W-:Y:S01]  /*1350*/  FADD.FTZ R8, R8, R109.reuse ;  /* 0x0000006d08087221 */ /* 0x100fe20000010000 */
[----:B------:R-:W2:Y:S01]  /*1360*/  LDC.64 R70, c[0x0][0x360] ;  /* 0x0000d800ff467b82 */ /* 0x000ea20000000a00 */
[----:B------:R-:W-:Y:S01]  /*1370*/  FADD.FTZ R12, R12, R109 ;  /* 0x0000006d0c0c7221 */ /* 0x000fe20000010000 */
[----:B------:R-:W-:Y:S01]  /*1380*/  UMOV UR5, URZ ;  /* 0x0000003f00057c82 */ /* 0x000fe20008000000 */
[----:B------:R-:W-:Y:S01]  /*1390*/  ULDC UR27, c[0x0][0x21c] ;  /* 0x00008700001b7ab9 */ /* 0x000fe20000000800 */
[----:B------:R-:W-:Y:S01]  /*13a0*/  ULDC.64 UR24, c[0x0][0x360] ;  /* 0x0000d80000187ab9 */ /* 0x000fe20000000a00 */
        /* <DEDUP_REMOVED lines=9> */
[----:B------:R-:W-:Y:S01]  /*1440*/  LEA.HI R0, R18, R18, RZ, 0x1 ;  /* 0x0000001212007211 */ /* 0x000fe200078f08ff */
[----:B------:R-:W-:Y:S01]  /*1450*/  IMAD.WIDE.U32 R72, R111, UR6, RZ ;  /* 0x000000066f487c25 */ /* 0x000fe2000f8e00ff */
[C---:B-1----:R-:W-:Y:S01]  /*1460*/  LEA R4, P0, R6.reuse, R40, 0x3 ;  /* 0x0000002806047211 */ /* 0x042fe200078018ff */
[----:B------:R-:W1:Y:S01]  /*1470*/  LDC.64 R66, c[0x0][0x2e0] ;  /* 0x0000b800ff427b82 */ /* 0x000e620000000a00 */
[----:B------:R-:W-:Y:S02]  /*1480*/  IADD3 R5, R7, R5, RZ ;  /* 0x0000000507057210 */ /* 0x000fe40007ffe0ff */
[----:B------:R-:W-:Y:S02]  /*1490*/  IADD3 R7, -R113, UR4, RZ ;  /* 0x0000000471077c10 */ /* 0x000fe4000fffe1ff */
[----:B------:R-:W-:Y:S02]  /*14a0*/  LEA.HI.X R5, R6, R41, R5, 0x3, P0 ;  /* 0x0000002906057211 */ /* 0x000fe400000f1c05 */
[----:B------:R-:W-:Y:S01]  /*14b0*/  LOP3.LUT R27, R0, 0xfffffe, RZ, 0xc0, !PT ;  /* 0x00fffffe001b7812 */ /* 0x000fe200078ec0ff */
[----:B------:R-:W-:Y:S01]  /*14c0*/  IMAD R0, R112, UR6, RZ ;  /* 0x0000000670007c24 */ /* 0x000fe2000f8e02ff */
[----:B------:R-:W3:Y:S01]  /*14d0*/  LDC R113, c[0x0][0x224] ;  /* 0x00008900ff717b82 */ /* 0x000ee20000000800 */
[----:B------:R-:W-:Y:S01]  /*14e0*/  IMAD.WIDE.U32 R4, R61, 0x4, R4 ;  /* 0x000000043d047825 */ /* 0x000fe200078e0004 */
[----:B------:R-:W-:Y:S01]  /*14f0*/  SHF.L.U32 R41, R124, 0x1, RZ ;  /* 0x000000017c297819 */ /* 0x000fe200000006ff */
[----:B------:R-:W-:Y:S01]  /*1500*/  UMOV UR6, URZ ;  /* 0x0000003f00067c82 */ /* 0x000fe20008000000 */
[----:B------:R-:W-:Y:S01]  /*1510*/  IADD3 R18, R18, -R27, RZ ;  /* 0x8000001b12127210 */ /* 0x000fe20007ffe0ff */
[----:B------:R-:W-:Y:S01]  /*1520*/  IMAD R7, R7, -0x100, RZ ;  /* 0xffffff0007077824 */ /* 0x000fe200078e02ff */
[----:B------:R-:W-:Y:S01]  /*1530*/  MOV R27, RZ ;  /* 0x000000ff001b7202 */ /* 0x000fe20000000f00 */
[----:B------:R-:W-:-:S02]  /*1540*/  IMAD R3, R111, UR7, R0 ;  /* 0x000000076f037c24 */ /* 0x000fc4000f8e0200 */
[----:B------:R-:W-:Y:S01]  /*1550*/  FADD.FTZ R0, R9, R9 ;  /* 0x0000000909007221 */ /* 0x000fe20000010000 */
[----:B------:R-:W-:Y:S01]  /*1560*/  IMAD.WIDE R4, R7, 0x4, R4 ;  /* 0x0000000407047825 */ /* 0x000fe200078e0204 */
[----:B------:R-:W4:Y:S01]  /*1570*/  LDC R9, c[0x0][0x218] ;  /* 0x00008600ff097b82 */ /* 0x000f220000000800 */
[----:B------:R-:W-:Y:S02]  /*1580*/  IADD3 R3, R73, R3, RZ ;  /* 0x0000000349037210 */ /* 0x000fe40007ffe0ff */
[C---:B------:R-:W-:Y:S02]  /*1590*/  IADD3 R82, P2, R4.reuse, -0x280, RZ ;  /* 0xfffffd8004527810 */ /* 0x040fe40007f5e0ff */
[----:B------:R-:W-:Y:S02]  /*15a0*/  IADD3 R80, P3, R4, -0x200, RZ ;  /* 0xfffffe0004507810 */ /* 0x000fe40007f7e0ff */
[C---:B------:R-:W-:Y:S02]  /*15b0*/  IADD3.X R83, R5.reuse, -0x1, RZ, P2, !PT ;  /* 0xffffffff05537810 */ /* 0x040fe400017fe4ff */
[----:B------:R-:W-:-:S02]  /*15c0*/  IADD3.X R81, R5, -0x1, RZ, P3, !PT ;  /* 0xffffffff05517810 */ /* 0x000fc40001ffe4ff */
[----:B------:R-:W-:Y:S02]  /*15d0*/  IADD3 R84, P1, R4, -0x300, RZ ;  /* 0xfffffd0004547810 */ /* 0x000fe40007f3e0ff */
[-C--:B------:R-:W-:Y:S02]  /*15e0*/  ISETP.GE.AND P3, PT, R90, R41.reuse, PT ;  /* 0x000000295a00720c */ /* 0x080fe40003f66270 */
[----:B------:R-:W-:Y:S02]  /*15f0*/  ISETP.GE.AND P2, PT, R34, R41, PT ;  /* 0x000000292200720c */ /* 0x000fe40003f46270 */
[C---:B------:R-:W-:Y:S02]  /*1600*/  IADD3 R86, P0, R4.reuse, -0x380, RZ ;  /* 0xfffffc8004567810 */ /* 0x040fe40007f1e0ff */
[C---:B------:R-:W-:Y:S02]  /*1610*/  IADD3 R78, P4, R4.reuse, -0x180, RZ ;  /* 0xfffffe80044e7810 */ /* 0x040fe40007f9e0ff */
[----:B------:R-:W-:-:S02]  /*1620*/  IADD3 R76, P5, R4, -0x100, RZ ;  /* 0xffffff00044c7810 */ /* 0x000fc40007fbe0ff */
[----:B------:R-:W-:Y:S02]  /*1630*/  IADD3 R74, P6, R4, -0x80, RZ ;  /* 0xffffff80044a7810 */ /* 0x000fe40007fde0ff */
[C---:B------:R-:W-:Y:S02]  /*1640*/  IADD3.X R85, R5.reuse, -0x1, RZ, P1, !PT ;  /* 0xffffffff05557810 */ /* 0x040fe40000ffe4ff */
[----:B------:R-:W-:Y:S02]  /*1650*/  P2R R7, PR, RZ, 0x8 ;  /* 0x00000008ff077803 */ /* 0x000fe40000000000 */
[----:B------:R-:W-:Y:S02]  /*1660*/  P2R R6, PR, RZ, 0x4 ;  /* 0x00000004ff067803 */ /* 0x000fe40000000000 */
[----:B------:R-:W-:Y:S02]  /*1670*/  IADD3.X R87, R5, -0x1, RZ, P0, !PT ;  /* 0xffffffff05577810 */ /* 0x000fe400007fe4ff */
[----:B------:R-:W-:-:S02]  /*1680*/  ISETP.GE.AND P1, PT, R33, R41, PT ;  /* 0x000000292100720c */ /* 0x000fc40003f26270 */
[-C--:B------:R-:W-:Y:S02]  /*1690*/  ISETP.GE.AND P3, PT, R32, R41.reuse, PT ;  /* 0x000000292000720c */ /* 0x080fe40003f66270 */
[----:B------:R-:W-:Y:S02]  /*16a0*/  ISETP.GE.AND P2, PT, R31, R41, PT ;  /* 0x000000291f00720c */ /* 0x000fe40003f46270 */
[----:B------:R-:W-:Y:S02]  /*16b0*/  ISETP.GT.AND P0, PT, R26, 0x1, PT ;  /* 0x000000011a00780c */ /* 0x000fe40003f04270 */
[C---:B------:R-:W-:Y:S02]  /*16c0*/  IADD3.X R79, R5.reuse, -0x1, RZ, P4, !PT ;  /* 0xffffffff054f7810 */ /* 0x040fe400027fe4ff */
[C---:B------:R-:W-:Y:S02]  /*16d0*/  IADD3.X R77, R5.reuse, -0x1, RZ, P5, !PT ;  /* 0xffffffff054d7810 */ /* 0x040fe40002ffe4ff */
[----:B------:R-:W-:-:S02]  /*16e0*/  IADD3.X R75, R5, -0x1, RZ, P6, !PT ;  /* 0xffffffff054b7810 */ /* 0x000fc400037fe4ff */
[----:B------:R-:W-:Y:S02]  /*16f0*/  P2R R5, PR, RZ, 0x2 ;  /* 0x00000002ff057803 */ /* 0x000fe40000000000 */
[----:B------:R-:W-:Y:S02]  /*1700*/  P2R R4, PR, RZ, 0x8 ;  /* 0x00000008ff047803 */ /* 0x000fe40000000000 */
[----:B------:R-:W-:Y:S02]  /*1710*/  P2R R2, PR, RZ, 0x4 ;  /* 0x00000004ff027803 */ /* 0x000fe40000000000 */
[----:B------:R-:W-:Y:S02]  /*1720*/  ISETP.EQ.AND P0, PT, R48, RZ, P0 ;  /* 0x000000ff3000720c */ /* 0x000fe40000702270 */
[-C--:B------:R-:W-:Y:S02]  /*1730*/  ISETP.GE.AND P1, PT, R30, R41.reuse, PT ;  /* 0x000000291e00720c */ /* 0x080fe40003f26270 */
[----:B------:R-:W-:-:S02]  /*1740*/  ISETP.GE.AND P2, PT, R29, R41, PT ;  /* 0x000000291d00720c */ /* 0x000fc40003f46270 */
[----:B01234-:R-:W-:-:S13]  /*1750*/  ISETP.GE.AND P3, PT, R28, R41, PT ;  /* 0x000000291c00720c */ /* 0x01ffda0003f66270 */
.L_x_17840:
[----:B------:R-:W-:Y:S01]  /*1760*/  SHF.R.S32.HI R136, RZ, 0x1f, R11 ;  /* 0x0000001fff887819 */ /* 0x000fe2000001140b */
[----:B0-----:R-:W-:Y:S01]  /*1770*/  IMAD.WIDE.U32 R42, R11, UR18, R90 ;  /* 0x000000120b2a7c25 */ /* 0x001fe2000f8e005a */
        /* <DEDUP_REMOVED lines=14> */
[----:B------:R-:W-:Y:S01]  /*1860*/  LEA.HI.X R41, R42, R50, R41, 0x1, P4 ;  /* 0x000000322a297211 */ /* 0x000fe200020f0c29 */
[----:B------:R-:W-:Y:S01]  /*1870*/  IMAD R98, R136, UR22, RZ ;  /* 0x0000001688627c24 */ /* 0x000fe2000f8e02ff */
[----:B------:R-:W-:Y:S02]  /*1880*/  MOV R42, R72 ;  /* 0x00000048002a7202 */ /* 0x000fe40000000f00 */
[----:B------:R-:W-:-:S03]  /*1890*/  ISETP.NE.AND P5, PT, R2, RZ, PT ;  /* 0x000000ff0200720c */ /* 0x000fc60003fa5270 */
[----:B------:R-:W-:-:S05]  /*18a0*/  IMAD.WIDE.U32 R42, R11, UR16, R42 ;  /* 0x000000100b2a7c25 */ /* 0x000fca000f8e002a */
[----:B------:R-:W-:Y:S02]  /*18b0*/  IADD3 R43, R43, R65, RZ ;  /* 0x000000412b2b7210 */ /* 0x000fe40007ffe0ff */
[----:B------:R-:W-:-:S04]  /*18c0*/  LEA R64, P4, R42, R68, 0x3 ;  /* 0x000000442a407211 */ /* 0x000fc800078818ff */
[----:B------:R-:W-:Y:S01]  /*18d0*/  LEA.HI.X R65, R42, R69, R43, 0x3, P4 ;  /* 0x000000452a417211 */ /* 0x000fe200020f1c2b */
[----:B------:R-:W-:-:S05]  /*18e0*/  IMAD.WIDE.U32 R42, R111, UR20, RZ ;  /* 0x000000146f2a7c25 */ /* 0x000fca000f8e00ff */
[----:B------:R-:W-:Y:S01]  /*18f0*/  IADD3 R43, R43, R99, RZ ;  /* 0x000000632b2b7210 */ /* 0x000fe20007ffe0ff */
[C---:B------:R-:W-:Y:S01]  /*1900*/  IMAD R99, R11.reuse, UR23, R98 ;  /* 0x000000170b637c24 */ /* 0x040fe2000f8e0262 */
[----:B------:R-:W-:Y:S01]  /*1910*/  PRMT R102, RZ, 0x7610, R102 ;  /* 0x00007610ff667816 */ /* 0x000fe20000000066 */
[----:B------:R-:W2:Y:S01]  /*1920*/  LDG.E.64 R64, desc[UR12][R64.64] ;  /* 0x0000000c40407981 */ /* 0x000ea2000c1e1b00 */
[----:B------:R-:W-:Y:S01]  /*1930*/  IMAD.WIDE.U32 R42, R11, UR22, R42 ;  /* 0x000000160b2a7c25 */ /* 0x000fe2000f8e002a */
[----:B------:R-:W-:-:S03]  /*1940*/  PRMT R98, RZ, 0x7610, R98 ;  /* 0x00007610ff627816 */ /* 0x000fc60000000062 */
[----:B------:R-:W3:Y:S01]  /*1950*/  @!P6 LDG.E.U16 R102, desc[UR12][R40.64+0xc0] ;  /* 0x0000c00c2866e981 */ /* 0x000ee2000c1e1500 */
[----:B------:R-:W-:Y:S02]  /*1960*/  IADD3 R43, R43, R99, RZ ;  /* 0x000000632b2b7210 */ /* 0x000fe40007ffe0ff */
[----:B------:R-:W-:-:S04]  /*1970*/  LEA R100, P4, R42, R66, 0x3 ;  /* 0x000000422a647211 */ /* 0x000fc800078818ff */
[--C-:B------:R-:W-:Y:S02]  /*1980*/  LEA.HI.X R101, R42, R67, R43.reuse, 0x3, P4 ;  /* 0x000000432a657211 */ /* 0x100fe400020f1c2b */
[----:B------:R-:W-:Y:S02]  /*1990*/  ISETP.NE.AND P4, PT, R5, RZ, PT ;  /* 0x000000ff0500720c */ /* 0x000fe40003f85270 */
[----:B------:R-:W-:Y:S02]  /*19a0*/  PRMT R42, RZ, 0x7610, R42 ;  /* 0x00007610ff2a7816 */ /* 0x000fe4000000002a */
[----:B------:R-:W-:-:S04]  /*19b0*/  PRMT R43, RZ, 0x7610, R43 ;  /* 0x00007610ff2b7816 */ /* 0x000fc8000000002b */
[----:B------:R-:W4:Y:S01]  /*19c0*/  @!P3 LDG.E.U16 R42, desc[UR12][R40.64] ;  /* 0x0000000c282ab981 */ /* 0x000f22000c1e1500 */
[----:B------:R-:W-:-:S03]  /*19d0*/  ISETP.NE.AND P3, PT, R103, RZ, PT ;  /* 0x000000ff6700720c */ /* 0x000fc60003f65270 */
[----:B------:R-:W2:Y:S01]  /*19e0*/  @!P0 LDG.E.U16 R43, desc[UR12][R40.64+0x40] ;  /* 0x0000400c282b8981 */ /* 0x000ea2000c1e1500 */
[----:B------:R-:W-:-:S03]  /*19f0*/  ISETP.NE.AND P0, PT, R104, RZ, PT ;  /* 0x000000ff6800720c */ /* 0x000fc60003f05270 */
[----:B------:R-:W3:Y:S01]  /*1a00*/  @!P4 LDG.E.U16 R98, desc[UR12][R40.64+0x80] ;  /* 0x0000800c2862c981 */ /* 0x000ee2000c1e1500 */
        /* <DEDUP_REMOVED lines=8> */
[----:B------:R-:W-:-:S02]  /*1a90*/  LEA.HI.SX32 R99, R49, R49, 0x1b ;  /* 0x0000003131637211 */ /* 0x000fc400078fdaff */
[C---:B------:R-:W-:Y:S02]  /*1aa0*/  IADD3 R116, R49.reuse, 0x20, RZ ;  /* 0x0000002031747810 */ /* 0x040fe40007ffe0ff */
[C---:B------:R-:W-:Y:S02]  /*1ab0*/  IADD3 R118, R49.reuse, 0x40, RZ ;  /* 0x0000004031767810 */ /* 0x040fe40007ffe0ff */
[----:B------:R-:W-:Y:S02]  /*1ac0*/  IADD3 R120, R49, 0x60, RZ ;  /* 0x0000006031787810 */ /* 0x000fe40007ffe0ff */
[----:B------:R-:W-:Y:S02]  /*1ad0*/  LEA R115, R99, R62, 0x1 ;  /* 0x0000003e63737211 */ /* 0x000fe400078e08ff */
[-C--:B------:R-:W-:Y:S02]  /*1ae0*/  LEA.HI.SX32 R99, R116, R49.reuse, 0x1b ;  /* 0x0000003174637211 */ /* 0x080fe400078fdaff */
[----:B------:R-:W-:-:S02]  /*1af0*/  LEA.HI.SX32 R117, R118, R49, 0x1b ;  /* 0x0000003176757211 */ /* 0x000fc400078fdaff */
[----:B------:R-:W-:Y:S02]  /*1b00*/  LEA.HI.SX32 R119, R120, R49, 0x1b ;  /* 0x0000003178777211 */ /* 0x000fe400078fdaff */
[-C--:B------:R-:W-:Y:S02]  /*1b10*/  LEA R116, R99, R62.reuse, 0x1 ;  /* 0x0000003e63747211 */ /* 0x080fe400078e08ff */
[-C--:B------:R-:W-:Y:S02]  /*1b20*/  LEA R117, R117, R62.reuse, 0x1 ;  /* 0x0000003e75757211 */ /* 0x080fe400078e08ff */
[----:B------:R-:W-:Y:S02]  /*1b30*/  IADD3 R118, R49, 0x80, RZ ;  /* 0x0000008031767810 */ /* 0x000fe40007ffe0ff */
[----:B------:R-:W-:Y:S02]  /*1b40*/  LEA R119, R119, R62, 0x1 ;  /* 0x0000003e77777211 */ /* 0x000fe400078e08ff */
[----:B------:R-:W-:-:S02]  /*1b50*/  IADD3 R120, R49, 0xa0, RZ ;  /* 0x000000a031787810 */ /* 0x000fc40007ffe0ff */
[C---:B------:R-:W-:Y:S02]  /*1b60*/  IADD3 R122, R49.reuse, 0xc0, RZ ;  /* 0x000000c0317a7810 */ /* 0x040fe40007ffe0ff */
[C---:B------:R-:W-:Y:S02]  /*1b70*/  IADD3 R124, R49.reuse, 0xe0, RZ ;  /* 0x000000e0317c7810 */ /* 0x040fe40007ffe0ff */
[----:B0-----:R-:W-:Y:S02]  /*1b80*/  LEA.HI.SX32 R41, R118, R49, 0x1b ;  /* 0x0000003176297211 */ /* 0x001fe400078fdaff */
[----:B------:R-:W-:Y:S01]  /*1b90*/  SHF.L.U32 R40, R49, 0x3, RZ ;  /* 0x0000000331287819 */ /* 0x000fe200000006ff */
[--C-:B------:R-:W-:Y:S01]  /*1ba0*/  HADD2.F32 R135, -RZ, R88.reuse.H0_H0 ;  /* 0x20000058ff877230 */ /* 0x100fe20000004100 */
[C---:B------:R-:W-:Y:S01]  /*1bb0*/  ISETP.NE.AND P5, PT, R61.reuse, RZ, PT ;  /* 0x000000ff3d00720c */ /* 0x040fe20003fa5270 */
[----:B------:R-:W-:Y:S01]  /*1bc0*/  HADD2.F32 R129, -RZ, R88.H1_H1 ;  /* 0x30000058ff817230 */ /* 0x000fe20000004100 */
[----:B------:R-:W-:Y:S01]  /*1bd0*/  ISETP.NE.AND P4, PT, R61, 0x1f, PT ;  /* 0x0000001f3d00780c */ /* 0x000fe20003f85270 */
[----:B------:R-:W-:Y:S01]  /*1be0*/  BSSY B0, `(.L_x_17810) ;  /* 0x0000082000007945 */ /* 0x000fe20003800000 */
[----:B----4-:R0:W-:Y:S04]  /*1bf0*/  STS.U16 [R115], R42 ;  /* 0x0000002a73007388 */ /* 0x0101e80000000400 */
[----:B-12---:R1:W-:Y:S04]  /*1c00*/  STS.U16 [R116+0x40], R43 ;  /* 0x0000402b74007388 */ /* 0x0063e80000000400 */
[----:B---3--:R2:W-:Y:S01]  /*1c10*/  STS.U16 [R117+0x80], R98 ;  /* 0x0000806275007388 */ /* 0x0085e20000000400 */
[----:B0-----:R-:W-:Y:S01]  /*1c20*/  FMUL.FTZ R42, R12, R65 ;  /* 0x000000410c2a7220 */ /* 0x001fe20000410000 */
[----:B------:R-:W-:-:S02]  /*1c30*/  LEA.HI.SX32 R115, R122, R49, 0x1b ;  /* 0x000000317a737211 */ /* 0x000fc400078fdaff */
[----:B------:R0:W-:Y:S01]  /*1c40*/  STS.U16 [R119+0xc0], R102 ;  /* 0x0000c06677007388 */ /* 0x0001e20000000400 */
[-C--:B-1----:R-:W-:Y:S02]  /*1c50*/  LEA.HI.SX32 R43, R120, R49.reuse, 0x1b ;  /* 0x00000031782b7211 */ /* 0x082fe400078fdaff */
[----:B--2---:R-:W-:Y:S02]  /*1c60*/  LEA.HI.SX32 R117, R124, R49, 0x1b ;  /* 0x000000317c757211 */ /* 0x004fe400078fdaff */
[-C--:B------:R-:W-:Y:S01]  /*1c70*/  LEA R43, R43, R62.reuse, 0x1 ;  /* 0x0000003e2b2b7211 */ /* 0x080fe200078e08ff */
[----:B0-----:R-:W-:Y:S01]  /*1c80*/  FMUL.RZ R119, R42, 0.15915493667125701904 ;  /* 0x3e22f9832a777820 */ /* 0x001fe2000040c000 */
[----:B------:R-:W-:Y:S02]  /*1c90*/  LEA R42, R41, R62, 0x1 ;  /* 0x0000003e292a7211 */ /* 0x000fe400078e08ff */
[----:B------:R-:W-:Y:S02]  /*1ca0*/  LEA.HI.SX32 R41, R40, R40, 0x1b ;  /* 0x0000002828297211 */ /* 0x000fe400078fdaff */
[----:B------:R-:W-:-:S02]  /*1cb0*/  LEA R98, R115, R62, 0x1 ;  /* 0x0000003e73627211 */ /* 0x000fc400078e08ff */
[-C--:B------:R-:W-:Y:S01]  /*1cc0*/  LEA R117, R117, R62.reuse, 0x1 ;  /* 0x0000003e75757211 */ /* 0x080fe200078e08ff */
[----:B------:R-:W-:Y:S01]  /*1cd0*/  STS.U16 [R42+0x100], R103 ;  /* 0x000100672a007388 */ /* 0x000fe20000000400 */
[----:B------:R-:W-:-:S03]  /*1ce0*/  LEA R40, R41, R62, 0x1 ;  /* 0x0000003e29287211 */ /* 0x000fc600078e08ff */
[----:B------:R0:W-:Y:S04]  /*1cf0*/  STS.U16 [R43+0x140], R104 ;  /* 0x000140682b007388 */ /* 0x0001e80000000400 */
[----:B------:R1:W-:Y:S04]  /*1d00*/  STS.U16 [R98+0x180], R105 ;  /* 0x0001806962007388 */ /* 0x0003e80000000400 */
[----:B------:R-:W-:Y:S01]  /*1d10*/  STS.U16 [R117+0x1c0], R114 ;  /* 0x0001c07275007388 */ /* 0x000fe20000000400 */
[----:B------:R-:W-:-:S03]  /*1d20*/  NOP ;  /* 0x0000000000007918 */ /* 0x000fc60000000000 */
[----:B------:R-:W2:Y:S04]  /*1d30*/  LDS.U16 R137, [R40] ;  /* 0x0000000028897984 */ /* 0x000ea80000000400 */
[----:B------:R-:W3:Y:S04]  /*1d40*/  LDS.U16 R133, [R40+0x2] ;  /* 0x0000020028857984 */ /* 0x000ee80000000400 */
[----:B------:R-:W4:Y:S01]  /*1d50*/  LDS.U16 R131, [R40+0x6] ;  /* 0x0000060028837984 */ /* 0x000f220000000400 */
[----:B------:R-:W-:-:S03]  /*1d60*/  FMUL.FTZ R121, R14, R65 ;  /* 0x000000410e797220 */ /* 0x000fc60000410000 */
[----:B------:R-:W4:Y:S01]  /*1d70*/  LDS.U16 R127, [R40+0x4] ;  /* 0x00000400287f7984 */ /* 0x000f220000000400 */
[----:B------:R-:W-:Y:S01]  /*1d80*/  FMUL.RZ R126, R121, 0.15915493667125701904 ;  /* 0x3e22f983797e7820 */ /* 0x000fe2000040c000 */
[----:B------:R-:W-:Y:S01]  /*1d90*/  FMUL.FTZ R121, R64, 1.4426950216293334961 ;  /* 0x3fb8aa3b40797820 */ /* 0x000fe20000410000 */
[----:B0-----:R-:W-:Y:S01]  /*1da0*/  FMUL.FTZ R43, R10, R65 ;  /* 0x000000410a2b7220 */ /* 0x001fe20000410000 */
[----:B------:R-:W-:Y:S08]  /*1db0*/  MUFU.SIN R116, R119 ;  /* 0x0000007700747308 */ /* 0x000ff00000000400 */
[----:B------:R-:W-:Y:S01]  /*1dc0*/  MUFU.COS R118, R119 ;  /* 0x0000007700767308 */ /* 0x000fe20000000000 */
[-C--:B------:R-:W-:Y:S01]  /*1dd0*/  FMUL.FTZ R41, R12, R121.reuse ;  /* 0x000000790c297220 */ /* 0x080fe20000410000 */
[-C--:B------:R-:W-:Y:S01]  /*1de0*/  FMUL.FTZ R123, R14, R121.reuse ;  /* 0x000000790e7b7220 */ /* 0x080fe20000410000 */
[----:B------:R-:W-:Y:S01]  /*1df0*/  FMUL.FTZ R42, R10, R121 ;  /* 0x000000790a2a7220 */ /* 0x000fe20000410000 */
[----:B------:R-:W-:Y:S01]  /*1e00*/  FMUL.RZ R103, R43, 0.15915493667125701904 ;  /* 0x3e22f9832b677820 */ /* 0x000fe2000040c000 */
[C---:B-1----:R-:W-:Y:S01]  /*1e10*/  FMUL.FTZ R98, R8.reuse, R65 ;  /* 0x0000004108627220 */ /* 0x042fe20000410000 */
[----:B------:R-:W-:Y:S02]  /*1e20*/  LDS.U16 R117, [R40+0xc] ;  /* 0x00000c0028757984 */ /* 0x000fe40000000400 */
[----:B------:R-:W0:Y:S01]  /*1e30*/  MUFU.EX2 R41, R41 ;  /* 0x0000002900297308 */ /* 0x000e220000000800 */
[----:B------:R-:W-:Y:S01]  /*1e40*/  FMUL.FTZ R43, R8, R121 ;  /* 0x00000079082b7220 */ /* 0x000fe20000410000 */
[----:B------:R-:W-:Y:S04]  /*1e50*/  LDS.U16 R115, [R40+0xe] ;  /* 0x00000e0028737984 */ /* 0x000fe80000000400 */
[----:B------:R-:W-:Y:S02]  /*1e60*/  LDS.U16 R121, [R40+0xa] ;  /* 0x00000a0028797984 */ /* 0x000fe40000000400 */
[----:B------:R1:W-:Y:S01]  /*1e70*/  MUFU.EX2 R102, R123 ;  /* 0x0000007b00667308 */ /* 0x0003e20000000800 */
[----:B--2---:R-:W-:Y:S01]  /*1e80*/  HADD2.F32 R137, -RZ, R137.H0_H0 ;  /* 0x20000089ff897230 */ /* 0x004fe20000004100 */
[----:B------:R-:W5:Y:S06]  /*1e90*/  LDG.E.64 R100, desc[UR12][R100.64] ;  /* 0x0000000c64647981 */ /* 0x000f6c000c1e1b00 */
[----:B------:R-:W-:Y:S01]  /*1ea0*/  MUFU.EX2 R42, R42 ;  /* 0x0000002a002a7308 */ /* 0x000fe20000000800 */
[----:B-1----:R-:W1:Y:S01]  /*1eb0*/  LDS.U16 R123, [R40+0x8] ;  /* 0x00000800287b7984 */ /* 0x002e620000000400 */
[----:B---3--:R-:W-:-:S06]  /*1ec0*/  HADD2.F32 R133, -RZ, R133.H0_H0 ;  /* 0x20000085ff857230 */ /* 0x008fcc0000004100 */
[----:B------:R-:W2:Y:S08]  /*1ed0*/  MUFU.COS R147, R103 ;  /* 0x0000006700937308 */ /* 0x000eb00000000000 */
[----:B------:R-:W3:Y:S08]  /*1ee0*/  MUFU.SIN R145, R103 ;  /* 0x0000006700917308 */ /* 0x000ef00000000400 */
[----:B------:R-:W1:Y:S01]  /*1ef0*/  MUFU.SIN R99, R126 ;  /* 0x0000007e00637308 */ /* 0x000e620000000400 */
[C---:B------:R-:W-:Y:S01]  /*1f00*/  FMUL.FTZ R146, R14.reuse, R137 ;  /* 0x000000890e927220 */ /* 0x040fe20000410000 */
[----:B------:R-:W-:-:S06]  /*1f10*/  FMUL.FTZ R144, R14, R133 ;  /* 0x000000850e907220 */ /* 0x000fcc0000410000 */
[----:B------:R4:W1:Y:S01]  /*1f20*/  MUFU.COS R125, R126 ;  /* 0x0000007e007d7308 */ /* 0x0008620000000000 */
[----:B0-----:R-:W-:Y:S01]  /*1f30*/  FMUL.FTZ R141, R41, R116 ;  /* 0x00000074298d7220 */ /* 0x001fe20000410000 */
[C---:B------:R-:W-:Y:S01]  /*1f40*/  FMUL.FTZ R146, R135.reuse, R146 ;  /* 0x0000009287927220 */ /* 0x040fe20000410000 */
[----:B------:R-:W-:Y:S01]  /*1f50*/  FMUL.FTZ R144, R135, R144 ;  /* 0x0000009087907220 */ /* 0x000fe20000410000 */
[----:B------:R-:W-:Y:S01]  /*1f60*/  FMUL.FTZ R143, R41, R118 ;  /* 0x00000076298f7220 */ /* 0x000fe20000410000 */
[C---:B--2---:R-:W-:Y:S01]  /*1f70*/  FMUL.FTZ R147, R42.reuse, R147 ;  /* 0x000000932a937220 */ /* 0x044fe20000410000 */
[----:B---3--:R-:W-:Y:S01]  /*1f80*/  FMUL.FTZ R145, R42, R145 ;  /* 0x000000912a917220 */ /* 0x008fe20000410000 */
[----:B----4-:R-:W-:Y:S01]  /*1f90*/  FMUL.RZ R126, R98, 0.15915493667125701904 ;  /* 0x3e22f983627e7820 */ /* 0x010fe2000040c000 */
[----:B------:R-:W-:Y:S02]  /*1fa0*/  HADD2.F32 R131, -RZ, R131.H0_H0 ;  /* 0x20000083ff837230 */ /* 0x000fe40000004100 */
[C---:B------:R-:W-:Y:S01]  /*1fb0*/  FMUL.FTZ R42, R141.reuse, R146 ;  /* 0x000000928d2a7220 */ /* 0x040fe20000410000 */
[-C--:B------:R-:W-:Y:S01]  /*1fc0*/  FMUL.FTZ R41, R141, R144.reuse ;  /* 0x000000908d297220 */ /* 0x080fe20000410000 */
[----:B------:R-:W-:Y:S01]  /*1fd0*/  MUFU.COS R122, R126 ;  /* 0x0000007e007a7308 */ /* 0x000fe20000000000 */
[----:B-1----:R-:W-:Y:S01]  /*1fe0*/  FMUL.FTZ R99, R102, R99 ;  /* 0x0000006366637220 */ /* 0x002fe20000410000 */
[----:B------:R-:W-:Y:S01]  /*1ff0*/  FMUL.FTZ R142, R12, R131 ;  /* 0x000000830c8e7220 */ /* 0x000fe20000410000 */
[C---:B------:R-:W-:Y:S01]  /*2000*/  FFMA.FTZ R42, R143.reuse, R144, R42 ;  /* 0x000000908f2a7223 */ /* 0x040fe2000001002a */
[----:B------:R-:W-:Y:S01]  /*2010*/  FFMA.FTZ R103, R143, R146, -R41 ;  /* 0x000000928f677223 */ /* 0x000fe20000010829 */
[----:B------:R-:W-:-:S03]  /*2020*/  FMUL.FTZ R98, R102, R125 ;  /* 0x0000007d66627220 */ /* 0x000fc60000410000 */
[----:B------:R-:W0:Y:S01]  /*2030*/  MUFU.EX2 R43, R43 ;  /* 0x0000002b002b7308 */ /* 0x000e220000000800 */
[----:B------:R-:W-:Y:S01]  /*2040*/  FMUL.FTZ R41, R99, R141 ;  /* 0x0000008d63297220 */ /* 0x000fe20000410000 */
[----:B------:R-:W-:-:S06]  /*2050*/  HADD2.F32 R127, -RZ, R127.H0_H0 ;  /* 0x2000007fff7f7230 */ /* 0x000fcc0000004100 */
[----:B------:R-:W1:Y:S01]  /*2060*/  MUFU.SIN R126, R126 ;  /* 0x0000007e007e7308 */ /* 0x000e620000000400 */
[----:B------:R-:W-:Y:S01]  /*2070*/  FFMA.FTZ R114, R129, R142, R42 ;  /* 0x0000008e81727223 */ /* 0x000fe2000001002a */
[----:B------:R-:W-:Y:S01]  /*2080*/  FFMA.FTZ R42, R98, R143, -R41 ;  /* 0x0000008f622a7223 */ /* 0x000fe20000010829 */
[----:B------:R-:W-:Y:S01]  /*2090*/  LEA R41, R18, R11, 0x8 ;  /* 0x0000000b12297211 */ /* 0x000fe200078e40ff */
[----:B------:R-:W-:Y:S01]  /*20a0*/  FMUL.FTZ R116, R12, R127 ;  /* 0x0000007f0c747220 */ /* 0x000fe20000410000 */
[----:B------:R-:W-:Y:S01]  /*20b0*/  @P5 IADD3 R41, R61, 0x200, RZ ;  /* 0x000002003d295810 */ /* 0x000fe20007ffe0ff */
[----:B------:R-:W-:Y:S01]  /*20c0*/  FMUL.FTZ R102, R98, R141 ;  /* 0x0000008d62667220 */ /* 0x000fe20000410000 */
[----:B------:R-:W-:Y:S01]  /*20d0*/  FMUL.FTZ R118, R145, R114 ;  /* 0x0000007291767220 */ /* 0x000fe20000410000 */
[----:B------:R-:W-:Y:S01]  /*20e0*/  FFMA.FTZ R104, R129, R116, R103 ;  /* 0x0000007481687223 */ /* 0x000fe20000010067 */
[----:B------:R-:W-:Y:S01]  /*20f0*/  LEA R41, R41, R62, 0x3 ;  /* 0x0000003e29297211 */ /* 0x000fe200078e18ff */
[----:B------:R-:W-:Y:S01]  /*2100*/  FFMA.FTZ R102, R99, R143, R102 ;  /* 0x0000008f63667223 */ /* 0x000fe20000010066 */
[----:B0-----:R-:W-:Y:S01]  /*2110*/  FMUL.FTZ R122, R43, R122 ;  /* 0x0000007a2b7a7220 */ /* 0x001fe20000410000 */
[-C--:B------:R-:W-:Y:S01]  /*2120*/  FFMA.FTZ R105, R147, R104.reuse, -R118 ;  /* 0x0000006893697223 */ /* 0x080fe20000010876 */
[----:B------:R-:W-:Y:S01]  /*2130*/  FMUL.FTZ R104, R145, R104 ;  /* 0x0000006891687220 */ /* 0x000fe20000410000 */
[----:B------:R0:W-:Y:S01]  /*2140*/  STS.64 [R41+0xa80], R98 ;  /* 0x000a806229007388 */ /* 0x0001e20000000a00 */
[----:B------:R-:W-:-:S02]  /*2150*/  HADD2.F32 R123, -RZ, R123.H0_H0 ;  /* 0x2000007bff7b7230 */ /* 0x000fc40000004100 */
[----:B-1----:R-:W-:Y:S01]  /*2160*/  FMUL.FTZ R126, R43, R126 ;  /* 0x0000007e2b7e7220 */ /* 0x002fe20000410000 */
[----:B------:R-:W-:Y:S01]  /*2170*/  FMUL.FTZ R43, R145, R102 ;  /* 0x00000066912b7220 */ /* 0x000fe20000410000 */
[C---:B------:R-:W-:Y:S01]  /*2180*/  FFMA.FTZ R104, R147.reuse, R114, R104 ;  /* 0x0000007293687223 */ /* 0x040fe20000010068 */
[----:B------:R-:W-:Y:S02]  /*2190*/  HADD2.F32 R125, -RZ, R89.H0_H0 ;  /* 0x20000059ff7d7230 */ /* 0x000fe40000004100 */
[-C--:B------:R-:W-:Y:S01]  /*21a0*/  FFMA.FTZ R43, R147, R42.reuse, -R43 ;  /* 0x0000002a932b7223 */ /* 0x080fe2000001082b */
[----:B------:R-:W-:Y:S01]  /*21b0*/  FMUL.FTZ R42, R145, R42 ;  /* 0x0000002a912a7220 */ /* 0x000fe20000410000 */
[----:B------:R-:W-:Y:S02]  /*21c0*/  HADD2.F32 R121, -RZ, R121.H0_H0 ;  /* 0x20000079ff797230 */ /* 0x000fe40000004100 */
[----:B------:R-:W-:Y:S01]  /*21d0*/  FMUL.FTZ R114, R10, R123 ;  /* 0x0000007b0a727220 */ /* 0x000fe20000410000 */
[----:B------:R-:W-:-:S02]  /*21e0*/  FFMA.FTZ R103, R147, R102, R42 ;  /* 0x0000006693677223 */ /* 0x000fc4000001002a */
[----:B------:R-:W-:Y:S01]  /*21f0*/  FMUL.FTZ R140, R10, R121 ;  /* 0x000000790a8c7220 */ /* 0x000fe20000410000 */
[C---:B------:R-:W-:Y:S01]  /*2200*/  FFMA.FTZ R105, R125.reuse, R114, R105 ;  /* 0x000000727d697223 */ /* 0x040fe20000010069 */
[C---:B------:R-:W-:Y:S02]  /*2210*/  FMUL.FTZ R139, R126.reuse, R103 ;  /* 0x000000677e8b7220 */ /* 0x040fe40000410000 */
[----:B------:R-:W-:Y:S01]  /*2220*/  FFMA.FTZ R119, R125, R140, R104 ;  /* 0x0000008c7d777223 */ /* 0x000fe20000010068 */
[C---:B------:R-:W-:Y:S01]  /*2230*/  FMUL.FTZ R102, R126.reuse, R105 ;  /* 0x000000697e667220 */ /* 0x040fe20000410000 */
[-C--:B------:R-:W-:Y:S01]  /*2240*/  FMUL.FTZ R40, R126, R43.reuse ;  /* 0x0000002b7e287220 */ /* 0x080fe20000410000 */
[C---:B------:R-:W-:Y:S02]  /*2250*/  FFMA.FTZ R128, R122.reuse, R43, -R139 ;  /* 0x0000002b7a807223 */ /* 0x040fe4000001088b */
[C---:B------:R-:W-:Y:S01]  /*2260*/  FFMA.FTZ R43, R122.reuse, R119, R102 ;  /* 0x000000777a2b7223 */ /* 0x040fe20000010066 */
[----:B------:R-:W-:Y:S01]  /*2270*/  @P4 LEA R102, R61, R62, 0x3 ;  /* 0x0000003e3d664211 */ /* 0x000fe200078e18ff */
[----:B------:R-:W-:Y:S01]  /*2280*/  FFMA.FTZ R40, R122, R103, R40 ;  /* 0x000000677a287223 */ /* 0x000fe20000010028 */
[----:B------:R-:W-:Y:S06]  /*2290*/  BAR.SYNC.DEFER_BLOCKING 0x0 ;  /* 0x0000000000007b1d */ /* 0x000fec0000010000 */
[----:B------:R-:W1:Y:S01]  /*22a0*/  @P4 LDS.64 R102, [R102+0x1a88] ;  /* 0x001a880066664984 */ /* 0x000e620000000a00 */
[----:B------:R-:W-:-:S02]  /*22b0*/  HADD2.F32 R117, -RZ, R117.H0_H0 ;  /* 0x20000075ff757230 */ /* 0x000fc40000004100 */
[----:B------:R-:W-:Y:S01]  /*22c0*/  FMUL.FTZ R42, R126, R119 ;  /* 0x000000777e2a7220 */ /* 0x000fe20000410000 */
[----:B------:R-:W-:Y:S02]  /*22d0*/  HADD2.F32 R115, -RZ, R115.H0_H0 ;  /* 0x20000073ff737230 */ /* 0x000fe40000004100 */
[----:B------:R-:W-:Y:S02]  /*22e0*/  HADD2.F32 R119, -RZ, R89.H1_H1 ;  /* 0x30000059ff777230 */ /* 0x000fe40000004100 */
[----:B------:R-:W-:Y:S01]  /*22f0*/  FFMA.FTZ R42, R122, R105, -R42 ;  /* 0x000000697a2a7223 */ /* 0x000fe2000001082a */
[C---:B------:R-:W-:Y:S01]  /*2300*/  FMUL.FTZ R118, R8.reuse, R117 ;  /* 0x0000007508767220 */ /* 0x040fe20000410000 */
[----:B------:R-:W-:-:S03]  /*2310*/  FMUL.FTZ R120, R8, R115 ;  /* 0x0000007308787220 */ /* 0x000fc60000410000 */
[C---:B------:R-:W-:Y:S01]  /*2320*/  FFMA.FTZ R130, R119.reuse, R118, R42 ;  /* 0x0000007677827223 */ /* 0x040fe2000001002a */
[----:B------:R-:W-:Y:S01]  /*2330*/  FFMA.FTZ R132, R119, R120, R43 ;  /* 0x0000007877847223 */ /* 0x000fe2000001002b */
[----:B0-----:R-:W-:Y:S06]  /*2340*/  @P4 BRA `(.L_x_17811) ;  /* 0x00000000002c4947 */ /* 0x001fec0003800000 */
[----:B------:R-:W-:Y:S01]  /*2350*/  ISETP.NE.AND P6, PT, R26, R113, PT ;  /* 0x000000711a00720c */ /* 0x000fe20003fc5270 */
[----:B-1----:R-:W-:Y:S01]  /*2360*/  HFMA2.MMA R103, -RZ, RZ, 0, 0 ;  /* 0x00000000ff677435 */ /* 0x002fe200000001ff */
        /* <DEDUP_REMOVED lines=9> */
.L_x_17811:
[----:B------:R-:W-:Y:S05]  /*2400*/  BSYNC B0 ;  /* 0x0000000000007941 */ /* 0x000fea0003800000 */
.L_x_17810:
[----:B0-----:R-:W0:Y:S01]  /*2410*/  SHFL.UP PT, R41, R128, 0x1, RZ ;  /* 0x0420000080297989 */ /* 0x001e2200000e00ff */
[----:B------:R-:W-:-:S03]  /*2420*/  ISETP.GE.AND P6, PT, R49, 0x1, PT ;  /* 0x000000013100780c */ /* 0x000fc60003fc6270 */
[----:B------:R-:W3:Y:S04]  /*2430*/  SHFL.UP PT, R105, R130, 0x1, RZ ;  /* 0x0420000082697989 */ /* 0x000ee800000e00ff */
[----:B------:R-:W4:Y:S04]  /*2440*/  SHFL.UP PT, R139, R132, 0x1, RZ ;  /* 0x04200000848b7989 */ /* 0x000f2800000e00ff */
[----:B------:R-:W1:Y:S01]  /*2450*/  SHFL.UP PT, R43, R40, 0x1, RZ ;  /* 0x04200000282b7989 */ /* 0x000e6200000e00ff */
[C---:B0-----:R-:W-:Y:S01]  /*2460*/  FMUL.FTZ R149, R40.reuse, R41 ;  /* 0x0000002928957220 */ /* 0x041fe20000410000 */
[C---:B---3--:R-:W-:Y:S01]  /*2470*/  FMUL.FTZ R104, R40.reuse, R105 ;  /* 0x0000006928687220 */ /* 0x048fe20000410000 */
[----:B----4-:R-:W-:-:S03]  /*2480*/  FMUL.FTZ R42, R40, R139 ;  /* 0x0000008b282a7220 */ /* 0x010fc60000410000 */
[C---:B------:R-:W-:Y:S01]  /*2490*/  FFMA.FTZ R139, R128.reuse, R139, R104 ;  /* 0x0000008b808b7223 */ /* 0x040fe20000010068 */
[C---:B-1----:R-:W-:Y:S01]  /*24a0*/  FFMA.FTZ R149, R128.reuse, R43, R149 ;  /* 0x0000002b80957223 */ /* 0x042fe20000010095 */
        /* <DEDUP_REMOVED lines=13> */
[C---:B------:R-:W-:Y:S01]  /*2580*/  FFMA.FTZ R105, R128.reuse, R42, -R105 ;  /* 0x0000002a80697223 */ /* 0x040fe20000010869 */
[CC--:B---3--:R-:W-:Y:S01]  /*2590*/  FMUL.FTZ R104, R149.reuse, R40.reuse ;  /* 0x0000002895687220 */ /* 0x0c8fe20000410000 */
[----:B------:R-:W-:Y:S02]  /*25a0*/  FFMA.FTZ R43, R128, R43, R124 ;  /* 0x0000002b802b7223 */ /* 0x000fe4000001007c */
        /* <DEDUP_REMOVED lines=30> */
[----:B---3--:R-:W-:Y:S01]  /*2790*/  FMUL.FTZ R104, R105, R40 ;  /* 0x0000002869687220 */ /* 0x008fe20000410000 */
[----:B------:R-:W-:Y:S02]  /*27a0*/  FFMA.FTZ R43, R128, R43, R124 ;  /* 0x0000002b802b7223 */ /* 0x000fe4000001007c */
[----:B------:R-:W-:Y:S01]  /*27b0*/  @P6 FADD.FTZ R130, R130, R139 ;  /* 0x0000008b82826221 */ /* 0x000fe20000010000 */
[----:B------:R-:W-:Y:S01]  /*27c0*/  LEA R124, R11, R62, 0x4 ;  /* 0x0000003e0b7c7211 */ /* 0x000fe200078e20ff */
[-C--:B----4-:R-:W-:Y:S01]  /*27d0*/  FFMA.FTZ R104, R128, R41.reuse, R104 ;  /* 0x0000002980687223 */ /* 0x090fe20000010068 */
[----:B------:R-:W-:Y:S01]  /*27e0*/  @P6 FADD.FTZ R132, R132, R43 ;  /* 0x0000002b84846221 */ /* 0x000fe20000010000 */
[----:B------:R-:W-:-:S03]  /*27f0*/  FMUL.FTZ R41, R105, R41 ;  /* 0x0000002969297220 */ /* 0x000fc60000410000 */
[----:B------:R-:W-:Y:S01]  /*2800*/  FSEL R104, R105, R104, !P6 ;  /* 0x0000006869687208 */ /* 0x000fe20007000000 */
[----:B------:R-:W0:Y:S01]  /*2810*/  SHFL.UP PT, R139, R132, 0x10, RZ ;  /* 0x06000000848b7989 */ /* 0x000e2200000e00ff */
[----:B------:R-:W-:Y:S01]  /*2820*/  @P6 FFMA.FTZ R128, R128, R40, -R41 ;  /* 0x0000002880806223 */ /* 0x000fe20000010829 */
[----:B------:R-:W-:Y:S02]  /*2830*/  ISETP.GE.AND P6, PT, R49, 0x10, PT ;  /* 0x000000103100780c */ /* 0x000fe40003fc6270 */
[----:B------:R-:W1:Y:S04]  /*2840*/  SHFL.UP PT, R105, R130, 0x10, RZ ;  /* 0x0600000082697989 */ /* 0x000e6800000e00ff */
[----:B------:R-:W3:Y:S04]  /*2850*/  SHFL.UP PT, R41, R128, 0x10, RZ ;  /* 0x0600000080297989 */ /* 0x000ee800000e00ff */
[----:B------:R-:W4:Y:S01]  /*2860*/  SHFL.UP PT, R43, R104, 0x10, RZ ;  /* 0x06000000682b7989 */ /* 0x000f2200000e00ff */
[C---:B0-----:R-:W-:Y:S01]  /*2870*/  FMUL.FTZ R149, R104.reuse, R139 ;  /* 0x0000008b68957220 */ /* 0x041fe20000410000 */
[----:B-1----:R-:W-:-:S03]  /*2880*/  FMUL.FTZ R42, R104, R105 ;  /* 0x00000069682a7220 */ /* 0x002fc60000410000 */
[C---:B------:R-:W-:Y:S01]  /*2890*/  FFMA.FTZ R149, R128.reuse, R105, -R149 ;  /* 0x0000006980957223 */ /* 0x040fe20000010895 */
[----:B------:R-:W-:Y:S01]  /*28a0*/  FFMA.FTZ R139, R128, R139, R42 ;  /* 0x0000008b808b7223 */ /* 0x000fe2000001002a */
[----:B---3--:R-:W-:Y:S02]  /*28b0*/  FMUL.FTZ R40, R104, R41 ;  /* 0x0000002968287220 */ /* 0x008fe40000410000 */
[----:B------:R-:W-:Y:S01]  /*28c0*/  @P6 FADD.FTZ R130, R130, R149 ;  /* 0x0000009582826221 */ /* 0x000fe20000010000 */
[----:B------:R-:W-:Y:S01]  /*28d0*/  @P6 FADD.FTZ R132, R132, R139 ;  /* 0x0000008b84846221 */ /* 0x000fe20000010000 */
[-C--:B----4-:R-:W-:Y:S01]  /*28e0*/  FFMA.FTZ R105, R128, R43.reuse, R40 ;  /* 0x0000002b80697223 */ /* 0x090fe20000010028 */
[----:B------:R-:W0:Y:S01]  /*28f0*/  @P0 LDC R139, c[0x0][0x21c] ;  /* 0x00008700ff8b0b82 */ /* 0x000e220000000800 */
[----:B------:R-:W-:Y:S02]  /*2900*/  FMUL.FTZ R40, R104, R43 ;  /* 0x0000002b68287220 */ /* 0x000fe40000410000 */
[----:B------:R-:W-:Y:S01]  /*2910*/  SHFL.UP PT, R130, R130, 0x1, RZ ;  /* 0x0420000082827989 */ /* 0x000fe200000e00ff */
[----:B------:R-:W-:-:S02]  /*2920*/  CS2R R42, SRZ ;  /* 0x00000000002a7805 */ /* 0x000fc4000001ff00 */
[----:B------:R-:W-:Y:S01]  /*2930*/  FSEL R134, R104, R105, !P6 ;  /* 0x0000006968867208 */ /* 0x000fe20007000000 */
[----:B------:R-:W-:Y:S01]  /*2940*/  @P6 FFMA.FTZ R128, R128, R41, -R40 ;  /* 0x0000002980806223 */ /* 0x000fe20000010828 */
[C---:B------:R-:W-:Y:S01]  /*2950*/  @P0 IADD3 R104, R26.reuse, -0x2, RZ ;  /* 0xfffffffe1a680810 */ /* 0x040fe20007ffe0ff */
[----:B------:R-:W-:Y:S01]  /*2960*/  SHFL.UP PT, R132, R132, 0x1, RZ ;  /* 0x0420000084847989 */ /* 0x000fe200000e00ff */
[----:B------:R-:W-:Y:S01]  /*2970*/  ISETP.GE.AND P6, PT, R26, R113, PT ;  /* 0x000000711a00720c */ /* 0x000fe20003fc6270 */
[----:B------:R-:W-:Y:S01]  /*2980*/  HFMA2.MMA R41, -RZ, RZ, 0, 0 ;  /* 0x00000000ff297435 */ /* 0x000fe200000001ff */
[----:B------:R-:W-:Y:S01]  /*2990*/  MOV R40, 0x3f800000 ;  /* 0x3f80000000287802 */ /* 0x000fe20000000f00 */
[----:B------:R-:W-:Y:S01]  /*29a0*/  SHFL.UP PT, R134, R134, 0x1, RZ ;  /* 0x0420000086867989 */ /* 0x000fe200000e00ff */
[----:B------:R-:W-:Y:S01]  /*29b0*/  ISETP.NE.OR P6, PT, R48, RZ, P6 ;  /* 0x000000ff3000720c */ /* 0x000fe200037c5670 */
[----:B0-----:R-:W-:Y:S01]  /*29c0*/  @P0 IMAD R139, R104, R139, R11 ;  /* 0x0000008b688b0224 */ /* 0x001fe200078e020b */
[----:B------:R-:W-:Y:S01]  /*29d0*/  CS2R R104, SRZ ;  /* 0x0000000000687805 */ /* 0x000fe2000001ff00 */
[----:B------:R-:W-:Y:S02]  /*29e0*/  SHFL.UP PT, R128, R128, 0x1, RZ ;  /* 0x0420000080807989 */ /* 0x000fe400000e00ff */
[----:B------:R-:W-:-:S08]  /*29f0*/  @P0 IMAD.WIDE R138, R139, 0x10, R96 ;  /* 0x000000108b8a0825 */ /* 0x000fd000078e0260 */
[----:B------:R-:W-:Y:S04]  /*2a00*/  @!P6 LDS.128 R40, [R124+0x1b80] ;  /* 0x001b80007c28e984 */ /* 0x000fe80000000c00 */
[----:B------:R0:W3:Y:S01]  /*2a10*/  @P0 LDG.E.64 R104, desc[UR12][R138.64+0x8] ;  /* 0x0000080c8a680981 */ /* 0x0000e2000c1e1b00 */
[----:B------:R-:W-:Y:S01]  /*2a20*/  BSSY B0, `(.L_x_17812) ;  /* 0x0000040000007945 */ /* 0x000fe20003800000 */
[C---:B0----5:R-:W-:Y:S01]  /*2a30*/  FMUL.FTZ R139, R15.reuse, R101 ;  /* 0x000000650f8b7220 */ /* 0x061fe20000410000 */
[----:B------:R-:W-:Y:S01]  /*2a40*/  FMUL.FTZ R138, R15, R100 ;  /* 0x000000640f8a7220 */ /* 0x000fe20000410000 */
[----:B---3--:R-:W0:Y:S04]  /*2a50*/  SHFL.IDX PT, R105, R105, RZ, 0x1f ;  /* 0x00001fff69697589 */ /* 0x008e2800000e0000 */
[----:B------:R-:W1:Y:S01]  /*2a60*/  SHFL.IDX PT, R154, R104, RZ, 0x1f ;  /* 0x00001fff689a7589 */ /* 0x000e6200000e0000 */
[C---:B0-----:R-:W-:Y:S01]  /*2a70*/  FMUL.FTZ R149, R134.reuse, R105 ;  /* 0x0000006986957220 */ /* 0x041fe20000410000 */
[----:B-1----:R-:W-:-:S03]  /*2a80*/  FMUL.FTZ R148, R134, R154 ;  /* 0x0000009a86947220 */ /* 0x002fc60000410000 */
[C---:B------:R-:W-:Y:S01]  /*2a90*/  FFMA.FTZ R149, R128.reuse, R154, -R149 ;  /* 0x0000009a80957223 */ /* 0x040fe20000010895 */
[----:B------:R-:W-:-:S03]  /*2aa0*/  FFMA.FTZ R151, R128, R105, R148 ;  /* 0x0000006980977223 */ /* 0x000fc60000010094 */
[----:B------:R-:W-:Y:S01]  /*2ab0*/  @P5 FADD.FTZ R154, R130, R149 ;  /* 0x00000095829a5221 */ /* 0x000fe20000010000 */
[C---:B------:R-:W-:Y:S01]  /*2ac0*/  FMUL.FTZ R149, R13.reuse, R101 ;  /* 0x000000650d957220 */ /* 0x040fe20000410000 */
[----:B------:R-:W-:Y:S01]  /*2ad0*/  @P5 FADD.FTZ R105, R132, R151 ;  /* 0x0000009784695221 */ /* 0x000fe20000010000 */
[----:B------:R-:W-:Y:S02]  /*2ae0*/  FMUL.FTZ R151, R13, R100 ;  /* 0x000000640d977220 */ /* 0x000fe40000410000 */
[-C--:B------:R-:W-:Y:S01]  /*2af0*/  FMUL.FTZ R155, R122, R149.reuse ;  /* 0x000000957a9b7220 */ /* 0x080fe20000410000 */
[C---:B------:R-:W-:Y:S01]  /*2b00*/  FMUL.FTZ R153, R126.reuse, R149 ;  /* 0x000000957e997220 */ /* 0x040fe20000410000 */
[----:B--2---:R-:W-:Y:S01]  /*2b10*/  FMUL.FTZ R132, R126, -R102 ;  /* 0x800000667e847220 */ /* 0x004fe20000410000 */
[----:B------:R-:W-:Y:S01]  /*2b20*/  ISETP.NE.AND P5, PT, R48, 0x1f, PT ;  /* 0x0000001f3000780c */ /* 0x000fe20003fa5270 */
[-C--:B------:R-:W-:Y:S01]  /*2b30*/  FFMA.FTZ R104, -R126, R151.reuse, -R155 ;  /* 0x000000977e687223 */ /* 0x080fe2000001099b */
[C---:B------:R-:W-:Y:S01]  /*2b40*/  FFMA.FTZ R153, R122.reuse, R151, -R153 ;  /* 0x000000977a997223 */ /* 0x040fe20000010899 */
[----:B------:R-:W-:-:S02]  /*2b50*/  FFMA.FTZ R132, R122, -R103, R132 ;  /* 0x800000677a847223 */ /* 0x000fc40000010084 */
[----:B------:R-:W-:Y:S01]  /*2b60*/  FADD.FTZ R128, -R139, R104 ;  /* 0x000000688b807221 */ /* 0x000fe20000010100 */
[----:B------:R-:W-:-:S03]  /*2b70*/  FADD.FTZ R104, R138, R153 ;  /* 0x000000998a687221 */ /* 0x000fc60000010000 */
[C---:B------:R-:W-:Y:S01]  /*2b80*/  FMUL.FTZ R130, R145.reuse, -R128 ;  /* 0x8000008091827220 */ /* 0x040fe20000410000 */
[----:B------:R-:W-:-:S03]  /*2b90*/  FMUL.FTZ R153, R145, -R104 ;  /* 0x8000006891997220 */ /* 0x000fc60000410000 */
[C---:B------:R-:W-:Y:S01]  /*2ba0*/  FFMA.FTZ R155, R147.reuse, R104, -R130 ;  /* 0x00000068939b7223 */ /* 0x040fe20000010882 */
[----:B------:R-:W-:Y:S01]  /*2bb0*/  FFMA.FTZ R157, R147, R128, R153 ;  /* 0x00000080939d7223 */ /* 0x000fe20000010099 */
[----:B------:R-:W-:Y:S01]  /*2bc0*/  FMUL.FTZ R130, R16, R101 ;  /* 0x0000006510827220 */ /* 0x000fe20000410000 */
[----:B------:R-:W-:Y:S01]  /*2bd0*/  FMUL.FTZ R153, R126, R103 ;  /* 0x000000677e997220 */ /* 0x000fe20000410000 */
[----:B------:R-:W-:Y:S02]  /*2be0*/  FMUL.FTZ R128, R16, R100 ;  /* 0x0000006410807220 */ /* 0x000fe40000410000 */
        /* <DEDUP_REMOVED lines=10> */
[C---:B------:R-:W-:Y:S01]  /*2c90*/  FMUL.FTZ R132, R0.reuse, R100 ;  /* 0x0000006400847220 */ /* 0x040fe20000410000 */
[----:B------:R-:W-:Y:S01]  /*2ca0*/  FMUL.FTZ R134, R0, R101 ;  /* 0x0000006500867220 */ /* 0x000fe20000410000 */
[----:B------:R-:W-:Y:S01]  /*2cb0*/  FFMA.FTZ R157, R143, R150, R157 ;  /* 0x000000968f9d7223 */ /* 0x000fe2000001009d */
[C---:B------:R-:W-:Y:S01]  /*2cc0*/  FMUL.FTZ R100, R141.reuse, -R148 ;  /* 0x800000948d647220 */ /* 0x040fe20000410000 */
[-C--:B------:R-:W-:Y:S01]  /*2cd0*/  FMUL.FTZ R101, R141, -R104.reuse ;  /* 0x800000688d657220 */ /* 0x080fe20000410000 */
[----:B------:R-:W-:Y:S01]  /*2ce0*/  FADD.FTZ R153, R132, R155 ;  /* 0x0000009b84997221 */ /* 0x000fe20000010000 */
[----:B------:R-:W-:Y:S01]  /*2cf0*/  FADD.FTZ R152, -R134, R157 ;  /* 0x0000009d86987221 */ /* 0x000fe20000010100 */
[C---:B------:R-:W-:Y:S01]  /*2d00*/  FFMA.FTZ R155, R143.reuse, R104, -R100 ;  /* 0x000000688f9b7223 */ /* 0x040fe20000010864 */
[----:B------:R-:W-:-:S02]  /*2d10*/  FFMA.FTZ R100, R143, R148, R101 ;  /* 0x000000948f647223 */ /* 0x000fc40000010065 */
[----:B------:R0:W1:Y:S04]  /*2d20*/  SHFL.DOWN PT, R101, R153, 0x1, 0x1f ;  /* 0x08201f0099657f89 */ /* 0x00006800000e0000 */
[----:B------:R0:W2:Y:S04]  /*2d30*/  SHFL.DOWN PT, R161, R152, 0x1, 0x1f ;  /* 0x08201f0098a17f89 */ /* 0x0000a800000e0000 */
[----:B------:R0:W3:Y:S04]  /*2d40*/  SHFL.DOWN PT, R157, R155, 0x1, 0x1f ;  /* 0x08201f009b9d7f89 */ /* 0x0000e800000e0000 */
[----:B------:R0:W4:Y:S01]  /*2d50*/  SHFL.DOWN PT, R159, R100, 0x1, 0x1f ;  /* 0x08201f00649f7f89 */ /* 0x00012200000e0000 */
[----:B------:R-:W-:Y:S05]  /*2d60*/  @!P5 BRA `(.L_x_17813) ;  /* 0x00000000002cd947 */ /* 0x000fea0003800000 */
[C---:B--2---:R-:W-:Y:S01]  /*2d70*/  FMUL.FTZ R148, R100.reuse, R161 ;  /* 0x000000a164947220 */ /* 0x044fe20000410000 */
[C---:B----4-:R-:W-:Y:S01]  /*2d80*/  FMUL.FTZ R104, R100.reuse, R159 ;  /* 0x0000009f64687220 */ /* 0x050fe20000410000 */
[-C--:B-1----:R-:W-:Y:S01]  /*2d90*/  FMUL.FTZ R150, R100, R101.reuse ;  /* 0x0000006564967220 */ /* 0x082fe20000410000 */
[----:B0--3--:R-:W-:Y:S01]  /*2da0*/  FMUL.FTZ R100, R157, R100 ;  /* 0x000000649d647220 */ /* 0x009fe20000410000 */
[----:B------:R-:W-:Y:S01]  /*2db0*/  FFMA.FTZ R148, R155, R101, -R148 ;  /* 0x000000659b947223 */ /* 0x000fe20000010894 */
[----:B------:R-:W-:Y:S01]  /*2dc0*/  FFMA.FTZ R104, R157, R155, -R104 ;  /* 0x0000009b9d687223 */ /* 0x000fe20000010868 */
[C---:B------:R-:W-:Y:S01]  /*2dd0*/  FFMA.FTZ R101, R155.reuse, R161, R150 ;  /* 0x000000a19b657223 */ /* 0x040fe20000010096 */
[----:B------:R-:W-:Y:S01]  /*2de0*/  FFMA.FTZ R100, R155, R159, R100 ;  /* 0x0000009f9b647223 */ /* 0x000fe20000010064 */
[----:B------:R-:W-:Y:S02]  /*2df0*/  FADD.FTZ R153, R153, R148 ;  /* 0x0000009499997221 */ /* 0x000fe40000010000 */
[----:B------:R-:W-:Y:S01]  /*2e00*/  FADD.FTZ R152, R152, R101 ;  /* 0x0000006598987221 */ /* 0x000fe20000010000 */
[----:B------:R-:W-:-:S07]  /*2e10*/  MOV R155, R104 ;  /* 0x00000068009b7202 */ /* 0x000fce0000000f00 */
.L_x_17813:
[----:B------:R-:W-:Y:S05]  /*2e20*/  BSYNC B0 ;  /* 0x0000000000007941 */ /* 0x000fea0003800000 */
.L_x_17812:
[----:B------:R-:W-:Y:S01]  /*2e30*/  ISETP.GT.U32.AND P5, PT, R48, 0x1d, PT ;  /* 0x0000001d3000780c */ /* 0x000fe20003fa4070 */
[----:B---3--:R3:W0:Y:S01]  /*2e40*/  SHFL.DOWN PT, R157, R155, 0x2, 0x1f ;  /* 0x08401f009b9d7f89 */ /* 0x00862200000e0000 */
[----:B------:R-:W-:Y:S03]  /*2e50*/  BSSY B0, `(.L_x_17814) ;  /* 0x0000010000007945 */ /* 0x000fe60003800000 */
[----:B----4-:R3:W4:Y:S04]  /*2e60*/  SHFL.DOWN PT, R159, R100, 0x2, 0x1f ;  /* 0x08401f00649f7f89 */ /* 0x01072800000e0000 */
[----:B-1----:R3:W1:Y:S04]  /*2e70*/  SHFL.DOWN PT, R101, R153, 0x2, 0x1f ;  /* 0x08401f0099657f89 */ /* 0x00266800000e0000 */
[----:B--2---:R3:W2:Y:S01]  /*2e80*/  SHFL.DOWN PT, R161, R152, 0x2, 0x1f ;  /* 0x08401f0098a17f89 */ /* 0x0046a200000e0000 */
[----:B------:R-:W-:Y:S05]  /*2e90*/  @P5 BRA `(.L_x_17815) ;  /* 0x00000000002c5947 */ /* 0x000fea0003800000 */
[C---:B--2---:R-:W-:Y:S01]  /*2ea0*/  FMUL.FTZ R148, R100.reuse, R161 ;  /* 0x000000a164947220 */ /* 0x044fe20000410000 */
[C---:B----4-:R-:W-:Y:S01]  /*2eb0*/  FMUL.FTZ R104, R100.reuse, R159 ;  /* 0x0000009f64687220 */ /* 0x050fe20000410000 */
[C---:B-1----:R-:W-:Y:S01]  /*2ec0*/  FMUL.FTZ R150, R100.reuse, R101 ;  /* 0x0000006564967220 */ /* 0x042fe20000410000 */
[----:B0--3--:R-:W-:Y:S01]  /*2ed0*/  FMUL.FTZ R100, R100, R157 ;  /* 0x0000009d64647220 */ /* 0x009fe20000410000 */
[C---:B------:R-:W-:Y:S01]  /*2ee0*/  FFMA.FTZ R148, R155.reuse, R101, -R148 ;  /* 0x000000659b947223 */ /* 0x040fe20000010894 */
[C---:B------:R-:W-:Y:S01]  /*2ef0*/  FFMA.FTZ R104, R155.reuse, R157, -R104 ;  /* 0x0000009d9b687223 */ /* 0x040fe20000010868 */
[C---:B------:R-:W-:Y:S01]  /*2f00*/  FFMA.FTZ R101, R155.reuse, R161, R150 ;  /* 0x000000a19b657223 */ /* 0x040fe20000010096 */
[----:B------:R-:W-:Y:S01]  /*2f10*/  FFMA.FTZ R100, R155, R159, R100 ;  /* 0x0000009f9b647223 */ /* 0x000fe20000010064 */
[----:B------:R-:W-:Y:S02]  /*2f20*/  FADD.FTZ R153, R153, R148 ;  /* 0x0000009499997221 */ /* 0x000fe40000010000 */
[----:B------:R-:W-:Y:S01]  /*2f30*/  FADD.FTZ R152, R152, R101 ;  /* 0x0000006598987221 */ /* 0x000fe20000010000 */
[----:B------:R-:W-:-:S07]  /*2f40*/  MOV R155, R104 ;  /* 0x00000068009b7202 */ /* 0x000fce0000000f00 */
.L_x_17815:
[----:B------:R-:W-:Y:S05]  /*2f50*/  BSYNC B0 ;  /* 0x0000000000007941 */ /* 0x000fea0003800000 */
.L_x_17814:
[----:B------:R-:W-:Y:S01]  /*2f60*/  ISETP.GT.U32.AND P5, PT, R48, 0x1b, PT ;  /* 0x0000001b3000780c */ /* 0x000fe20003fa4070 */
[----:B0-----:R0:W0:Y:S01]  /*2f70*/  SHFL.DOWN PT, R157, R155, 0x4, 0x1f ;  /* 0x08801f009b9d7f89 */ /* 0x00102200000e0000 */
[----:B------:R-:W-:Y:S03]  /*2f80*/  BSSY B0, `(.L_x_17816) ;  /* 0x0000010000007945 */ /* 0x000fe60003800000 */
[----:B----4-:R4:W0:Y:S04]  /*2f90*/  SHFL.DOWN PT, R159, R100, 0x4, 0x1f ;  /* 0x08801f00649f7f89 */ /* 0x01082800000e0000 */
[----:B-1----:R4:W1:Y:S04]  /*2fa0*/  SHFL.DOWN PT, R101, R153, 0x4, 0x1f ;  /* 0x08801f0099657f89 */ /* 0x00286800000e0000 */
[----:B--2---:R4:W2:Y:S01]  /*2fb0*/  SHFL.DOWN PT, R161, R152, 0x4, 0x1f ;  /* 0x08801f0098a17f89 */ /* 0x0048a200000e0000 */
[----:B------:R-:W-:Y:S05]  /*2fc0*/  @P5 BRA `(.L_x_17817) ;  /* 0x00000000002c5947 */ /* 0x000fea0003800000 */
[C---:B--2---:R-:W-:Y:S01]  /*2fd0*/  FMUL.FTZ R148, R100.reuse, R161 ;  /* 0x000000a164947220 */ /* 0x044fe20000410000 */
[C---:B0-----:R-:W-:Y:S01]  /*2fe0*/  FMUL.FTZ R104, R100.reuse, R159 ;  /* 0x0000009f64687220 */ /* 0x041fe20000410000 */
[C---:B-1----:R-:W-:Y:S01]  /*2ff0*/  FMUL.FTZ R150, R100.reuse, R101 ;  /* 0x0000006564967220 */ /* 0x042fe20000410000 */
        /* <DEDUP_REMOVED lines=8> */
.L_x_17817:
[----:B------:R-:W-:Y:S05]  /*3080*/  BSYNC B0 ;  /* 0x0000000000007941 */ /* 0x000fea0003800000 */
.L_x_17816:
[----:B------:R-:W-:Y:S01]  /*3090*/  ISETP.GT.U32.AND P5, PT, R48, 0x17, PT ;  /* 0x000000173000780c */ /* 0x000fe20003fa4070 */
[----:B0-----:R0:W0:Y:S01]  /*30a0*/  SHFL.DOWN PT, R157, R155, 0x8, 0x1f ;  /* 0x09001f009b9d7f89 */ /* 0x00102200000e0000 */
[----:B------:R-:W-:Y:S03]  /*30b0*/  BSSY B0, `(.L_x_17818) ;  /* 0x0000010000007945 */ /* 0x000fe60003800000 */
[----:B------:R0:W0:Y:S04]  /*30c0*/  SHFL.DOWN PT, R159, R100, 0x8, 0x1f ;  /* 0x09001f00649f7f89 */ /* 0x00002800000e0000 */
[----:B-1----:R1:W0:Y:S04]  /*30d0*/  SHFL.DOWN PT, R101, R153, 0x8, 0x1f ;  /* 0x09001f0099657f89 */ /* 0x00222800000e0000 */
[----:B--2---:R1:W2:Y:S01]  /*30e0*/  SHFL.DOWN PT, R161, R152, 0x8, 0x1f ;  /* 0x09001f0098a17f89 */ /* 0x0042a200000e0000 */
[----:B------:R-:W-:Y:S05]  /*30f0*/  @P5 BRA `(.L_x_17819) ;  /* 0x00000000002c5947 */ /* 0x000fea0003800000 */
[C---:B--2---:R-:W-:Y:S01]  /*3100*/  FMUL.FTZ R148, R100.reuse, R161 ;  /* 0x000000a164947220 */ /* 0x044fe20000410000 */
[C---:B0-----:R-:W-:Y:S01]  /*3110*/  FMUL.FTZ R104, R100.reuse, R159 ;  /* 0x0000009f64687220 */ /* 0x041fe20000410000 */
[C---:B------:R-:W-:Y:S01]  /*3120*/  FMUL.FTZ R150, R100.reuse, R101 ;  /* 0x0000006564967220 */ /* 0x040fe20000410000 */
[----:B---34-:R-:W-:Y:S01]  /*3130*/  FMUL.FTZ R100, R100, R157 ;  /* 0x0000009d64647220 */ /* 0x018fe20000410000 */
[C---:B------:R-:W-:Y:S01]  /*3140*/  FFMA.FTZ R148, R155.reuse, R101, -R148 ;  /* 0x000000659b947223 */ /* 0x040fe20000010894 */
[C---:B------:R-:W-:Y:S01]  /*3150*/  FFMA.FTZ R104, R155.reuse, R157, -R104 ;  /* 0x0000009d9b687223 */ /* 0x040fe20000010868 */
[C---:B------:R-:W-:Y:S01]  /*3160*/  FFMA.FTZ R101, R155.reuse, R161, R150 ;  /* 0x000000a19b657223 */ /* 0x040fe20000010096 */
[----:B------:R-:W-:Y:S01]  /*3170*/  FFMA.FTZ R100, R155, R159, R100 ;  /* 0x0000009f9b647223 */ /* 0x000fe20000010064 */
[----:B-1----:R-:W-:Y:S02]  /*3180*/  FADD.FTZ R153, R153, R148 ;  /* 0x0000009499997221 */ /* 0x002fe40000010000 */
[----:B------:R-:W-:Y:S01]  /*3190*/  FADD.FTZ R152, R152, R101 ;  /* 0x0000006598987221 */ /* 0x000fe20000010000 */
[----:B------:R-:W-:-:S07]  /*31a0*/  MOV R155, R104 ;  /* 0x00000068009b7202 */ /* 0x000fce0000000f00 */
.L_x_17819:
[----:B------:R-:W-:Y:S05]  /*31b0*/  BSYNC B0 ;  /* 0x0000000000007941 */ /* 0x000fea0003800000 */
.L_x_17818:
[----:B------:R-:W-:Y:S01]  /*31c0*/  ISETP.GT.U32.AND P5, PT, R48, 0xf, PT ;  /* 0x0000000f3000780c */ /* 0x000fe20003fa4070 */
[----:B0-----:R0:W0:Y:S01]  /*31d0*/  SHFL.DOWN PT, R157, R155, 0x10, 0x1f ;  /* 0x0a001f009b9d7f89 */ /* 0x00102200000e0000 */
[----:B------:R-:W-:Y:S03]  /*31e0*/  BSSY B0, `(.L_x_17820) ;  /* 0x0000010000007945 */ /* 0x000fe60003800000 */
[----:B------:R0:W0:Y:S04]  /*31f0*/  SHFL.DOWN PT, R159, R100, 0x10, 0x1f ;  /* 0x0a001f00649f7f89 */ /* 0x00002800000e0000 */
[----:B------:R0:W0:Y:S04]  /*3200*/  SHFL.DOWN PT, R101, R153, 0x10, 0x1f ;  /* 0x0a001f0099657f89 */ /* 0x00002800000e0000 */
[----:B--2---:R2:W0:Y:S01]  /*3210*/  SHFL.DOWN PT, R161, R152, 0x10, 0x1f ;  /* 0x0a001f0098a17f89 */ /* 0x00442200000e0000 */
[----:B------:R-:W-:Y:S05]  /*3220*/  @P5 BRA `(.L_x_17821) ;  /* 0x00000000002c5947 */ /* 0x000fea0003800000 */
[C---:B0-----:R-:W-:Y:S01]  /*3230*/  FMUL.FTZ R148, R100.reuse, R161 ;  /* 0x000000a164947220 */ /* 0x041fe20000410000 */
[C---:B------:R-:W-:Y:S01]  /*3240*/  FMUL.FTZ R104, R100.reuse, R159 ;  /* 0x0000009f64687220 */ /* 0x040fe20000410000 */
[C---:B------:R-:W-:Y:S01]  /*3250*/  FMUL.FTZ R150, R100.reuse, R101 ;  /* 0x0000006564967220 */ /* 0x040fe20000410000 */
[----:B---34-:R-:W-:Y:S01]  /*3260*/  FMUL.FTZ R100, R100, R157 ;  /* 0x0000009d64647220 */ /* 0x018fe20000410000 */
[C---:B------:R-:W-:Y:S01]  /*3270*/  FFMA.FTZ R148, R155.reuse, R101, -R148 ;  /* 0x000000659b947223 */ /* 0x040fe20000010894 */
[C---:B------:R-:W-:Y:S01]  /*3280*/  FFMA.FTZ R104, R155.reuse, R157, -R104 ;  /* 0x0000009d9b687223 */ /* 0x040fe20000010868 */
[C---:B------:R-:W-:Y:S01]  /*3290*/  FFMA.FTZ R101, R155.reuse, R161, R150 ;  /* 0x000000a19b657223 */ /* 0x040fe20000010096 */
[----:B------:R-:W-:Y:S01]  /*32a0*/  FFMA.FTZ R100, R155, R159, R100 ;  /* 0x0000009f9b647223 */ /* 0x000fe20000010064 */
[----:B-1----:R-:W-:Y:S02]  /*32b0*/  FADD.FTZ R153, R153, R148 ;  /* 0x0000009499997221 */ /* 0x002fe40000010000 */
[----:B--2---:R-:W-:Y:S01]  /*32c0*/  FADD.FTZ R152, R152, R101 ;  /* 0x0000006598987221 */ /* 0x004fe20000010000 */
[----:B------:R-:W-:-:S07]  /*32d0*/  MOV R155, R104 ;  /* 0x00000068009b7202 */ /* 0x000fce0000000f00 */
.L_x_17821:
[----:B------:R-:W-:Y:S05]  /*32e0*/  BSYNC B0 ;  /* 0x0000000000007941 */ /* 0x000fea0003800000 */
.L_x_17820:
[----:B0-----:R-:W-:Y:S01]  /*32f0*/  SHFL.DOWN PT, R157, R100, 0x1, 0x1f ;  /* 0x08201f00649d7f89 */ /* 0x001fe200000e0000 */
[----:B------:R-:W-:Y:S03]  /*3300*/  BSSY B0, `(.L_x_17822) ;  /* 0x000009c000007945 */ /* 0x000fe60003800000 */
[----:B------:R-:W0:Y:S04]  /*3310*/  SHFL.IDX PT, R150, R43, RZ, 0x1f ;  /* 0x00001fff2b967589 */ /* 0x000e2800000e0000 */
[----:B------:R-:W5:Y:S04]  /*3320*/  SHFL.IDX PT, R148, R42, RZ, 0x1f ;  /* 0x00001fff2a947589 */ /* 0x000f6800000e0000 */
[----:B------:R-:W2:Y:S04]  /*3330*/  SHFL.DOWN PT, R104, R155, 0x1, 0x1f ;  /* 0x08201f009b687f89 */ /* 0x000ea800000e0000 */
[----:B------:R-:W2:Y:S04]  /*3340*/  SHFL.DOWN PT, R156, R153, 0x1, 0x1f ;  /* 0x08201f00999c7f89 */ /* 0x000ea800000e0000 */
[----:B------:R-:W2:Y:S04]  /*3350*/  SHFL.DOWN PT, R158, R152, 0x1, 0x1f ;  /* 0x08201f00989e7f89 */ /* 0x000ea800000e0000 */
[----:B---3--:R-:W-:Y:S01]  /*3360*/  SHFL.IDX PT, R155, R155, RZ, 0x1f ;  /* 0x00001fff9b9b7589 */ /* 0x008fe200000e0000 */
[----:B0-----:R-:W-:-:S03]  /*3370*/  @P4 FMUL.FTZ R101, R157, R150 ;  /* 0x000000969d654220 */ /* 0x001fc60000410000 */
[----:B-1--4-:R-:W-:Y:S01]  /*3380*/  SHFL.IDX PT, R153, R153, RZ, 0x1f ;  /* 0x00001fff99997589 */ /* 0x012fe200000e0000 */
[----:B-----5:R-:W-:-:S03]  /*3390*/  @P4 FMUL.FTZ R157, R157, R148 ;  /* 0x000000949d9d4220 */ /* 0x020fc60000410000 */
[----:B--2---:R-:W-:Y:S01]  /*33a0*/  SHFL.IDX PT, R152, R152, RZ, 0x1f ;  /* 0x00001fff98987589 */ /* 0x004fe200000e0000 */
[C---:B------:R-:W-:Y:S01]  /*33b0*/  @P4 FFMA.FTZ R101, R104.reuse, R148, -R101 ;  /* 0x0000009468654223 */ /* 0x040fe20000010865 */
[----:B------:R-:W-:Y:S01]  /*33c0*/  @P4 FFMA.FTZ R157, R104, R150, R157 ;  /* 0x00000096689d4223 */ /* 0x000fe2000001009d */
[CC--:B------:R-:W-:Y:S02]  /*33d0*/  FMUL.FTZ R104, R99.reuse, R154.reuse ;  /* 0x0000009a63687220 */ /* 0x0c0fe40000410000 */
[----:B------:R-:W-:Y:S01]  /*33e0*/  @P4 FADD.FTZ R148, R156, R101 ;  /* 0x000000659c944221 */ /* 0x000fe20000010000 */
[-C--:B------:R-:W-:Y:S01]  /*33f0*/  FMUL.FTZ R101, R99, R105.reuse ;  /* 0x0000006963657220 */ /* 0x080fe20000410000 */
[----:B------:R-:W-:Y:S01]  /*3400*/  FFMA.FTZ R105, R98, R105, R104 ;  /* 0x0000006962697223 */ /* 0x000fe20000010068 */
[----:B------:R-:W-:Y:S02]  /*3410*/  @P4 FADD.FTZ R150, R158, R157 ;  /* 0x0000009d9e964221 */ /* 0x000fe40000010000 */
[----:B------:R-:W-:Y:S01]  /*3420*/  FFMA.FTZ R101, R98, R154, -R101 ;  /* 0x0000009a62657223 */ /* 0x000fe20000010865 */
[----:B------:R-:W-:Y:S01]  /*3430*/  FADD.FTZ R154, R144, R105 ;  /* 0x00000069909a7221 */ /* 0x000fe20000010000 */
[----:B------:R-:W-:-:S02]  /*3440*/  ISETP.NE.AND P4, PT, R61, RZ, PT ;  /* 0x000000ff3d00720c */ /* 0x000fc40003f85270 */
[----:B------:R-:W-:Y:S01]  /*3450*/  FADD.FTZ R101, R146, R101 ;  /* 0x0000006592657221 */ /* 0x000fe20000010000 */
[C---:B------:R-:W-:Y:S01]  /*3460*/  FMUL.FTZ R98, R141.reuse, R154 ;  /* 0x0000009a8d627220 */ /* 0x040fe20000410000 */
[----:B------:R-:W-:Y:S02]  /*3470*/  FMUL.FTZ R146, R14, R135 ;  /* 0x000000870e927220 */ /* 0x000fe40000410000 */
[-C--:B------:R-:W-:Y:S01]  /*3480*/  FMUL.FTZ R104, R141, R101.reuse ;  /* 0x000000658d687220 */ /* 0x080fe20000410000 */
[----:B------:R-:W-:-:S03]  /*3490*/  FFMA.FTZ R99, R143, R101, -R98 ;  /* 0x000000658f637223 */ /* 0x000fc60000010862 */
[----:B------:R-:W-:Y:S01]  /*34a0*/  FFMA.FTZ R104, R143, R154, R104 ;  /* 0x0000009a8f687223 */ /* 0x000fe20000010068 */
[C---:B------:R-:W-:Y:S01]  /*34b0*/  FFMA.FTZ R144, R129.reuse, R116, R99 ;  /* 0x0000007481907223 */ /* 0x040fe20000010063 */
[----:B------:R-:W-:Y:S02]  /*34c0*/  FFMA.FTZ R99, R0, R101, RZ ;  /* 0x0000006500637223 */ /* 0x000fe400000100ff */
[----:B------:R-:W-:Y:S01]  /*34d0*/  FFMA.FTZ R104, R129, R142, R104 ;  /* 0x0000008e81687223 */ /* 0x000fe20000010068 */
[----:B------:R-:W-:-:S03]  /*34e0*/  FMUL.FTZ R116, R145, R144 ;  /* 0x0000009091747220 */ /* 0x000fc60000410000 */
[-C--:B------:R-:W-:Y:S01]  /*34f0*/  FMUL.FTZ R98, R145, R104.reuse ;  /* 0x0000006891627220 */ /* 0x080fe20000410000 */
[----:B------:R-:W-:Y:S01]  /*3500*/  FFMA.FTZ R142, R147, R104, R116 ;  /* 0x00000068938e7223 */ /* 0x000fe20000010074 */
[----:B------:R-:W-:Y:S01]  /*3510*/  FFMA.FTZ R116, R137, -R146, R101 ;  /* 0x8000009289747223 */ /* 0x000fe20000010065 */
[----:B------:R-:W-:Y:S01]  /*3520*/  FFMA.FTZ R101, R0, -R154, RZ ;  /* 0x8000009a00657223 */ /* 0x000fe200000100ff */
[----:B------:R-:W-:Y:S01]  /*3530*/  FFMA.FTZ R98, R147, R144, -R98 ;  /* 0x0000009093627223 */ /* 0x000fe20000010862 */
[C---:B------:R-:W-:Y:S02]  /*3540*/  FFMA.FTZ R142, R125.reuse, R140, R142 ;  /* 0x0000008c7d8e7223 */ /* 0x040fe4000001008e */
[----:B------:R0:W1:Y:S01]  /*3550*/  SHFL.IDX PT, R140, R100, RZ, 0x1f ;  /* 0x00001fff648c7589 */ /* 0x00006200000e0000 */
[----:B------:R-:W-:Y:S01]  /*3560*/  FFMA.FTZ R98, R125, R114, R98 ;  /* 0x000000727d627223 */ /* 0x000fe20000010062 */
[----:B------:R-:W-:Y:S01]  /*3570*/  FFMA.FTZ R114, R133, -R146, R154 ;  /* 0x8000009285727223 */ /* 0x000fe2000001009a */
[----:B------:R-:W-:Y:S01]  /*3580*/  FMUL.FTZ R154, R12, R129 ;  /* 0x000000810c9a7220 */ /* 0x000fe20000410000 */
[----:B------:R-:W-:Y:S01]  /*3590*/  FFMA.FTZ R146, R16, R144, R99 ;  /* 0x0000009010927223 */ /* 0x000fe20000010063 */
[----:B------:R-:W-:Y:S01]  /*35a0*/  FMUL.FTZ R157, R126, R98 ;  /* 0x000000627e9d7220 */ /* 0x000fe20000410000 */
[----:B------:R-:W-:Y:S01]  /*35b0*/  FFMA.FTZ R99, R16, -R104, R101 ;  /* 0x8000006810637223 */ /* 0x000fe20000010065 */
[-C--:B------:R-:W-:Y:S01]  /*35c0*/  FFMA.FTZ R105, R127, -R154.reuse, R144 ;  /* 0x8000009a7f697223 */ /* 0x080fe20000010090 */
[----:B------:R-:W-:Y:S01]  /*35d0*/  FFMA.FTZ R104, R131, -R154, R104 ;  /* 0x8000009a83687223 */ /* 0x000fe20000010068 */
[-C--:B------:R-:W-:Y:S01]  /*35e0*/  FFMA.FTZ R157, R122, R142.reuse, R157 ;  /* 0x0000008e7a9d7223 */ /* 0x080fe2000001009d */
[----:B------:R-:W-:Y:S01]  /*35f0*/  FMUL.FTZ R101, R126, R142 ;  /* 0x0000008e7e657220 */ /* 0x000fe20000410000 */
[C---:B------:R-:W-:Y:S01]  /*3600*/  FFMA.FTZ R146, R15.reuse, R98, R146 ;  /* 0x000000620f927223 */ /* 0x040fe20000010092 */
[----:B------:R-:W-:Y:S01]  /*3610*/  FFMA.FTZ R156, R15, -R142, R99 ;  /* 0x8000008e0f9c7223 */ /* 0x000fe20000010063 */
[C---:B------:R-:W-:Y:S01]  /*3620*/  FFMA.FTZ R154, R119.reuse, R120, R157 ;  /* 0x00000078779a7223 */ /* 0x040fe2000001009d */
[-C--:B------:R-:W-:Y:S01]  /*3630*/  FMUL.FTZ R157, R150, -R103.reuse ;  /* 0x80000067969d7220 */ /* 0x080fe20000410000 */
[----:B------:R-:W-:Y:S01]  /*3640*/  FMUL.FTZ R103, R148, -R103 ;  /* 0x8000006794677220 */ /* 0x000fe20000410000 */
[----:B------:R-:W-:Y:S01]  /*3650*/  FFMA.FTZ R144, R122, R98, -R101 ;  /* 0x000000627a907223 */ /* 0x000fe20000010865 */
[----:B------:R-:W-:Y:S01]  /*3660*/  FMUL.FTZ R120, R8, R119 ;  /* 0x0000007708787220 */ /* 0x000fe20000410000 */
[-C--:B------:R-:W-:Y:S01]  /*3670*/  FFMA.FTZ R148, R148, R102.reuse, -R157 ;  /* 0x0000006694947223 */ /* 0x080fe2000001089d */
[----:B------:R-:W-:Y:S01]  /*3680*/  FFMA.FTZ R150, R150, R102, R103 ;  /* 0x0000006696967223 */ /* 0x000fe20000010067 */
[----:B------:R-:W-:Y:S01]  /*3690*/  FFMA.FTZ R144, R119, R118, R144 ;  /* 0x0000007677907223 */ /* 0x000fe20000010090 */
[----:B------:R-:W-:Y:S01]  /*36a0*/  FMUL.FTZ R118, R10, R125 ;  /* 0x0000007d0a767220 */ /* 0x000fe20000410000 */
[----:B------:R-:W-:Y:S01]  /*36b0*/  FADD.FTZ R102, R151, R148 ;  /* 0x0000009497667221 */ /* 0x000fe20000010000 */
[----:B------:R-:W-:Y:S01]  /*36c0*/  FADD.FTZ R103, -R149, R150 ;  /* 0x0000009695677221 */ /* 0x000fe20000010100 */
[----:B------:R-:W-:Y:S01]  /*36d0*/  FMUL.FTZ R159, R13, R144 ;  /* 0x000000900d9f7220 */ /* 0x000fe20000410000 */
[----:B------:R-:W-:Y:S01]  /*36e0*/  FFMA.FTZ R101, R123, -R118, R98 ;  /* 0x800000767b657223 */ /* 0x000fe20000010062 */
[C---:B------:R-:W-:Y:S01]  /*36f0*/  FMUL.FTZ R151, R126.reuse, -R102 ;  /* 0x800000667e977220 */ /* 0x040fe20000410000 */
[----:B------:R-:W-:Y:S01]  /*3700*/  FMUL.FTZ R149, R126, -R103 ;  /* 0x800000677e957220 */ /* 0x000fe20000410000 */
[----:B0-----:R-:W-:Y:S01]  /*3710*/  FFMA.FTZ R100, R121, -R118, R142 ;  /* 0x8000007679647223 */ /* 0x001fe2000001008e */
[-C--:B------:R-:W-:Y:S01]  /*3720*/  FFMA.FTZ R99, R117, -R120.reuse, R144 ;  /* 0x8000007875637223 */ /* 0x080fe20000010090 */
[----:B------:R-:W-:Y:S01]  /*3730*/  FFMA.FTZ R98, R115, -R120, R154 ;  /* 0x8000007873627223 */ /* 0x000fe2000001009a */
[----:B-1----:R-:W-:Y:S01]  /*3740*/  FMUL.FTZ R142, R140, R43 ;  /* 0x0000002b8c8e7220 */ /* 0x002fe20000410000 */
[----:B------:R-:W-:Y:S01]  /*3750*/  FFMA.FTZ R126, R122, R103, R151 ;  /* 0x000000677a7e7223 */ /* 0x000fe20000010097 */
[----:B------:R-:W-:Y:S01]  /*3760*/  FADD.FTZ R120, R146, R159 ;  /* 0x0000009f92787221 */ /* 0x000fe20000010000 */
[----:B------:R-:W-:Y:S01]  /*3770*/  FFMA.FTZ R149, R122, R102, -R149 ;  /* 0x000000667a957223 */ /* 0x000fe20000010895 */
[CC--:B------:R-:W-:Y:S01]  /*3780*/  FMUL.FTZ R146, R140.reuse, R42.reuse ;  /* 0x0000002a8c927220 */ /* 0x0c0fe20000410000 */
[----:B------:R-:W-:Y:S01]  /*3790*/  FFMA.FTZ R144, R155, R42, -R142 ;  /* 0x0000002a9b907223 */ /* 0x000fe2000001088e */
[----:B------:R-:W-:Y:S01]  /*37a0*/  FADD.FTZ R122, -R139, R126 ;  /* 0x0000007e8b7a7221 */ /* 0x000fe20000010100 */
[----:B------:R-:W-:Y:S01]  /*37b0*/  FMUL.FTZ R42, R140, R41 ;  /* 0x000000298c2a7220 */ /* 0x000fe20000410000 */
[----:B------:R-:W-:Y:S01]  /*37c0*/  FADD.FTZ R126, R138, R149 ;  /* 0x000000958a7e7221 */ /* 0x000fe20000010000 */
[----:B------:R-:W-:Y:S01]  /*37d0*/  FFMA.FTZ R43, R155, R43, R146 ;  /* 0x0000002b9b2b7223 */ /* 0x000fe20000010092 */
[----:B------:R-:W-:Y:S01]  /*37e0*/  FMUL.FTZ R140, R140, R40 ;  /* 0x000000288c8c7220 */ /* 0x000fe20000410000 */
[----:B------:R-:W-:Y:S01]  /*37f0*/  FMUL.FTZ R138, R145, -R122 ;  /* 0x8000007a918a7220 */ /* 0x000fe20000410000 */
[----:B------:R-:W-:Y:S01]  /*3800*/  FFMA.FTZ R40, R155, R40, -R42 ;  /* 0x000000289b287223 */ /* 0x000fe2000001082a */
[----:B------:R-:W-:Y:S01]  /*3810*/  FMUL.FTZ R145, R145, -R126 ;  /* 0x8000007e91917220 */ /* 0x000fe20000410000 */
[----:B------:R-:W-:Y:S01]  /*3820*/  FFMA.FTZ R41, R155, R41, R140 ;  /* 0x000000299b297223 */ /* 0x000fe2000001008c */
[----:B------:R-:W-:Y:S01]  /*3830*/  FADD.FTZ R42, R153, R144 ;  /* 0x00000090992a7221 */ /* 0x000fe20000010000 */
[----:B------:R-:W-:Y:S01]  /*3840*/  FADD.FTZ R43, R152, R43 ;  /* 0x0000002b982b7221 */ /* 0x000fe20000010000 */
[-C--:B------:R-:W-:Y:S01]  /*3850*/  FMUL.FTZ R144, R10, R122.reuse ;  /* 0x0000007a0a907220 */ /* 0x080fe20000410000 */
[C---:B------:R-:W-:Y:S01]  /*3860*/  FFMA.FTZ R145, R147.reuse, R122, R145 ;  /* 0x0000007a93917223 */ /* 0x040fe20000010091 */
[----:B------:R-:W-:Y:S01]  /*3870*/  FMUL.FTZ R140, R8, R102 ;  /* 0x00000066088c7220 */ /* 0x000fe20000410000 */
[-C--:B------:R-:W-:Y:S01]  /*3880*/  FFMA.FTZ R139, R147, R126.reuse, -R138 ;  /* 0x0000007e938b7223 */ /* 0x080fe2000001088a */
[----:B------:R0:W-:Y:S01]  /*3890*/  @!P4 STS.128 [R124+0x1b80], R40 ;  /* 0x001b80287c00c388 */ /* 0x0001e20000000c00 */
[----:B------:R-:W-:Y:S01]  /*38a0*/  FMUL.FTZ R138, R10, R126 ;  /* 0x0000007e0a8a7220 */ /* 0x000fe20000410000 */
[----:B------:R-:W-:Y:S01]  /*38b0*/  FADD.FTZ R130, -R130, R145 ;  /* 0x0000009182827221 */ /* 0x000fe20000010100 */
[----:B------:R-:W-:Y:S01]  /*38c0*/  FMUL.FTZ R148, R119, R140 ;  /* 0x0000008c77947220 */ /* 0x000fe20000410000 */
[----:B------:R-:W-:Y:S01]  /*38d0*/  FADD.FTZ R128, R128, R139 ;  /* 0x0000008b80807221 */ /* 0x000fe20000010000 */
[----:B------:R-:W-:Y:S01]  /*38e0*/  FMUL.FTZ R146, R125, R138 ;  /* 0x0000008a7d927220 */ /* 0x000fe20000410000 */
[----:B------:R-:W-:Y:S01]  /*38f0*/  FMUL.FTZ R142, R8, R103 ;  /* 0x00000067088e7220 */ /* 0x000fe20000410000 */
[----:B------:R-:W-:Y:S01]  /*3900*/  FMUL.FTZ R161, R13, R154 ;  /* 0x0000009a0da17220 */ /* 0x000fe20000410000 */
[----:B------:R1:W-:Y:S02]  /*3910*/  STS [R59+0x18], R148 ;  /* 0x000018943b007388 */ /* 0x0003e40000000800 */
[----:B------:R-:W-:Y:S01]  /*3920*/  FMUL.FTZ R150, R119, R142 ;  /* 0x0000008e77967220 */ /* 0x000fe20000410000 */
[----:B------:R-:W-:Y:S01]  /*3930*/  FADD.FTZ R118, R156, -R161 ;  /* 0x800000a19c767221 */ /* 0x000fe20000010000 */
[----:B------:R-:W-:Y:S01]  /*3940*/  STS [R59+0x10], R146 ;  /* 0x000010923b007388 */ /* 0x000fe20000000800 */
[C---:B0-----:R-:W-:Y:S01]  /*3950*/  FMUL.FTZ R40, R100.reuse, R144 ;  /* 0x0000009064287220 */ /* 0x041fe20000410000 */
[----:B------:R-:W-:Y:S01]  /*3960*/  FMUL.FTZ R41, R100, R138 ;  /* 0x0000008a64297220 */ /* 0x000fe20000410000 */
[----:B------:R-:W-:Y:S01]  /*3970*/  FMUL.FTZ R42, R12, R130 ;  /* 0x000000820c2a7220 */ /* 0x000fe20000410000 */
[----:B-1----:R-:W-:Y:S01]  /*3980*/  FMUL.FTZ R148, R125, R144 ;  /* 0x000000907d947220 */ /* 0x002fe20000410000 */
[----:B------:R-:W-:Y:S01]  /*3990*/  FFMA.FTZ R139, R101, R138, R40 ;  /* 0x0000008a658b7223 */ /* 0x000fe20000010028 */
[C---:B------:R-:W-:Y:S01]  /*39a0*/  FMUL.FTZ R40, R141.reuse, -R130 ;  /* 0x800000828d287220 */ /* 0x040fe20000410000 */
[----:B------:R-:W-:Y:S01]  /*39b0*/  FMUL.FTZ R141, R141, -R128 ;  /* 0x800000808d8d7220 */ /* 0x000fe20000410000 */
[----:B------:R-:W-:Y:S01]  /*39c0*/  FFMA.FTZ R144, R101, R144, -R41 ;  /* 0x0000009065907223 */ /* 0x000fe20000010829 */
[----:B------:R-:W-:Y:S01]  /*39d0*/  FMUL.FTZ R124, R104, R42 ;  /* 0x0000002a687c7220 */ /* 0x000fe20000410000 */
[C---:B------:R-:W-:Y:S01]  /*39e0*/  FFMA.FTZ R41, R143.reuse, R128, -R40 ;  /* 0x000000808f297223 */ /* 0x040fe20000010828 */
[----:B------:R-:W-:Y:S01]  /*39f0*/  FFMA.FTZ R141, R143, R130, R141 ;  /* 0x000000828f8d7223 */ /* 0x000fe2000001008d */
[----:B------:R-:W-:Y:S01]  /*3a00*/  FMUL.FTZ R40, R12, R128 ;  /* 0x000000800c287220 */ /* 0x000fe20000410000 */
[----:B------:R0:W-:Y:S01]  /*3a10*/  STS [R59+0x1c], R150 ;  /* 0x00001c963b007388 */ /* 0x0001e20000000800 */
[----:B------:R-:W-:Y:S01]  /*3a20*/  FADD.FTZ R132, R132, R41 ;  /* 0x0000002984847221 */ /* 0x000fe20000010000 */
[----:B------:R-:W-:Y:S01]  /*3a30*/  FADD.FTZ R134, -R134, R141 ;  /* 0x0000008d86867221 */ /* 0x000fe20000010100 */
[-C--:B------:R-:W-:Y:S01]  /*3a40*/  FMUL.FTZ R138, R104, R40.reuse ;  /* 0x00000028688a7220 */ /* 0x080fe20000410000 */
[C---:B------:R-:W-:Y:S01]  /*3a50*/  FFMA.FTZ R141, R105.reuse, R40, R124 ;  /* 0x00000028698d7223 */ /* 0x040fe2000001007c */
[----:B------:R-:W-:Y:S01]  /*3a60*/  IADD3 R124, -R24, R9, RZ ;  /* 0x00000009187c7210 */ /* 0x000fe20007ffe1ff */
[C---:B------:R-:W-:Y:S01]  /*3a70*/  FMUL.FTZ R41, R14.reuse, R132 ;  /* 0x000000840e297220 */ /* 0x040fe20000410000 */
[----:B------:R-:W-:Y:S01]  /*3a80*/  FFMA.FTZ R145, R105, R42, -R138 ;  /* 0x0000002a69917223 */ /* 0x000fe2000001088a */
[----:B------:R-:W-:Y:S01]  /*3a90*/  FMUL.FTZ R43, R14, R134 ;  /* 0x000000860e2b7220 */ /* 0x000fe20000410000 */
[----:B------:R-:W-:Y:S01]  /*3aa0*/  LEA R138, R124, -R61, 0x1 ;  /* 0x8000003d7c8a7211 */ /* 0x000fe200078e08ff */
[-C--:B------:R-:W-:Y:S01]  /*3ab0*/  FMUL.FTZ R143, R114, R41.reuse ;  /* 0x00000029728f7220 */ /* 0x080fe20000410000 */
[----:B------:R1:W-:Y:S01]  /*3ac0*/  STS [R59+0x14], R148 ;  /* 0x000014943b007388 */ /* 0x0003e20000000800 */
[C---:B0-----:R-:W-:Y:S01]  /*3ad0*/  FMUL.FTZ R150, R129.reuse, R40 ;  /* 0x0000002881967220 */ /* 0x041fe20000410000 */
[----:B------:R-:W-:Y:S01]  /*3ae0*/  ISETP.GE.AND P5, PT, R138, 0x1, PT ;  /* 0x000000018a00780c */ /* 0x000fe20003fa6270 */
[----:B------:R-:W-:Y:S01]  /*3af0*/  FMUL.FTZ R152, R129, R42 ;  /* 0x0000002a81987220 */ /* 0x000fe20000410000 */
[----:B------:R-:W-:Y:S01]  /*3b00*/  FMUL.FTZ R146, R135, R41 ;  /* 0x0000002987927220 */ /* 0x000fe20000410000 */
[-C--:B------:R-:W-:Y:S01]  /*3b10*/  FFMA.FTZ R42, R116, R43.reuse, -R143 ;  /* 0x0000002b742a7223 */ /* 0x080fe2000001088f */
[----:B------:R0:W-:Y:S01]  /*3b20*/  STS [R59+0x8], R150 ;  /* 0x000008963b007388 */ /* 0x0001e20000000800 */
[----:B------:R-:W-:-:S02]  /*3b30*/  FMUL.FTZ R40, R114, R43 ;  /* 0x0000002b72287220 */ /* 0x000fc40000410000 */
[----:B------:R-:W-:Y:S01]  /*3b40*/  FADD.FTZ R42, RZ, R42 ;  /* 0x0000002aff2a7221 */ /* 0x000fe20000010000 */
[----:B-1----:R-:W-:Y:S01]  /*3b50*/  FMUL.FTZ R148, R135, R43 ;  /* 0x0000002b87947220 */ /* 0x002fe20000410000 */
[----:B------:R1:W-:Y:S01]  /*3b60*/  STS [R59+0xc], R152 ;  /* 0x00000c983b007388 */ /* 0x0003e20000000800 */
[----:B------:R-:W-:Y:S01]  /*3b70*/  FFMA.FTZ R143, R116, R41, R40 ;  /* 0x00000029748f7223 */ /* 0x000fe20000010028 */
[----:B------:R-:W-:Y:S02]  /*3b80*/  FADD.FTZ R145, R42, R145 ;  /* 0x000000912a917221 */ /* 0x000fe40000010000 */
[----:B------:R1:W-:Y:S01]  /*3b90*/  STS [R59], R146 ;  /* 0x000000923b007388 */ /* 0x0003e20000000800 */
[----:B0-----:R-:W-:-:S03]  /*3ba0*/  FMUL.FTZ R150, R98, R140 ;  /* 0x0000008c62967220 */ /* 0x001fc60000410000 */
[----:B------:R1:W-:Y:S01]  /*3bb0*/  STS [R59+0x4], R148 ;  /* 0x000004943b007388 */ /* 0x0003e20000000800 */
[----:B------:R-:W-:Y:S06]  /*3bc0*/  BAR.SYNC.DEFER_BLOCKING 0x0 ;  /* 0x0000000000007b1d */ /* 0x000fec0000010000 */
[----:B------:R-:W-:Y:S05]  /*3bd0*/  @!P5 BRA `(.L_x_17823) ;  /* 0x000000000038d947 */ /* 0x000fea0003800000 */
[----:B------:R-:W-:Y:S01]  /*3be0*/  IADD3 R40, R26, -0x1, RZ ;  /* 0xffffffff1a287810 */ /* 0x000fe20007ffe0ff */
[----:B------:R-:W-:-:S03]  /*3bf0*/  IMAD R136, R136, UR24, RZ ;  /* 0x0000001888887c24 */ /* 0x000fc6000f8e02ff */
[----:B------:R-:W-:Y:S01]  /*3c00*/  SHF.L.U32 R40, R40, 0x8, RZ ;  /* 0x0000000828287819 */ /* 0x000fe200000006ff */
[----:B------:R-:W-:-:S03]  /*3c10*/  IMAD R41, R11, UR25, R136 ;  /* 0x000000190b297c24 */ /* 0x000fc6000f8e0288 */
[----:B------:R-:W-:-:S04]  /*3c20*/  IADD3 R42, P5, R40, R61, RZ ;  /* 0x0000003d282a7210 */ /* 0x000fc80007fbe0ff */
[----:B------:R-:W-:-:S03]  /*3c30*/  LEA.HI.X.SX32 R43, R40, RZ, 0x1, P5 ;  /* 0x000000ff282b7211 */ /* 0x000fc600028f0eff */
        /* <DEDUP_REMOVED lines=8> */
.L_x_17823:
[----:B------:R-:W-:Y:S05]  /*3cc0*/  BSYNC B0 ;  /* 0x0000000000007941 */ /* 0x000fea0003800000 */
.L_x_17822:
[----:B0-----:R-:W-:Y:S01]  /*3cd0*/  FADD.FTZ R40, RZ, R143 ;  /* 0x0000008fff287221 */ /* 0x001fe20000010000 */
[----:B------:R-:W-:Y:S01]  /*3ce0*/  ISETP.GE.AND P5, PT, R138, 0x21, PT ;  /* 0x000000218a00780c */ /* 0x000fe20003fa6270 */
[----:B------:R-:W-:Y:S01]  /*3cf0*/  USHF.L.U64.HI UR7, UR5, 0x2, UR6 ;  /* 0x0000000205077899 */ /* 0x000fe20008010206 */
[-C--:B------:R-:W-:Y:S01]  /*3d00*/  FFMA.FTZ R41, R99, R142.reuse, -R150 ;  /* 0x0000008e63297223 */ /* 0x080fe20000010896 */
[----:B------:R-:W-:Y:S01]  /*3d10*/  FADD.FTZ R40, R40, R141 ;  /* 0x0000008d28287221 */ /* 0x000fe20000010000 */
[----:B------:R-:W-:Y:S01]  /*3d20*/  USHF.L.U32 UR26, UR5, 0x2, URZ ;  /* 0x00000002051a7899 */ /* 0x000fe2000800063f */
[----:B------:R0:W2:Y:S01]  /*3d30*/  LDS R141, [R47+0x290] ;  /* 0x000290002f8d7984 */ /* 0x0000a20000000800 */
[----:B------:R-:W-:Y:S01]  /*3d40*/  FMUL.FTZ R142, R98, R142 ;  /* 0x0000008e628e7220 */ /* 0x000fe20000410000 */
[----:B------:R-:W-:Y:S01]  /*3d50*/  FADD.FTZ R136, R145, R144 ;  /* 0x0000009091887221 */ /* 0x000fe20000010000 */
[----:B------:R-:W-:Y:S01]  /*3d60*/  IMAD R42, R70, UR7, RZ ;  /* 0x00000007462a7c24 */ /* 0x000fe2000f8e02ff */
[----:B------:R-:W-:Y:S01]  /*3d70*/  BSSY B0, `(.L_x_17824) ;  /* 0x0000009000007945 */ /* 0x000fe20003800000 */
[----:B------:R-:W-:Y:S01]  /*3d80*/  FADD.FTZ R43, R40, R139 ;  /* 0x0000008b282b7221 */ /* 0x000fe20000010000 */
[----:B------:R-:W-:Y:S01]  /*3d90*/  FFMA.FTZ R140, R99, R140, R142 ;  /* 0x0000008c638c7223 */ /* 0x000fe2000001008e */
[----:B------:R-:W-:Y:S01]  /*3da0*/  FADD.FTZ R136, R136, R41 ;  /* 0x0000002988887221 */ /* 0x000fe20000010000 */
[----:B------:R-:W-:Y:S01]  /*3db0*/  IMAD R139, R71, UR26, R42 ;  /* 0x0000001a478b7c24 */ /* 0x000fe2000f8e022a */
[----:B0-----:R-:W-:Y:S06]  /*3dc0*/  @!P5 BRA `(.L_x_17825) ;  /* 0x00000000000cd947 */ /* 0x001fec0003800000 */
[----:B------:R-:W-:-:S05]  /*3dd0*/  IMAD.WIDE.U32 R40, R70, UR26, R86 ;  /* 0x0000001a46287c25 */ /* 0x000fca000f8e0056 */
[----:B------:R-:W-:-:S05]  /*3de0*/  IADD3 R41, R41, R139, RZ ;  /* 0x0000008b29297210 */ /* 0x000fca0007ffe0ff */
[----:B--2---:R0:W-:Y:S02]  /*3df0*/  REDG.E.ADD.F32.FTZ.RN.STRONG.GPU desc[UR12][R40.64], R141 ;  /* 0x0000008d280079a6 */ /* 0x0041e4000c10f38c */
.L_x_17825:
[----:B------:R-:W-:Y:S05]  /*3e00*/  BSYNC B0 ;  /* 0x0000000000007941 */ /* 0x000fea0003800000 */
.L_x_17824:
[----:B0-2---:R0:W2:Y:S01]  /*3e10*/  LDS R141, [R46+0x310] ;  /* 0x000310002e8d7984 */ /* 0x0050a20000000800 */
[----:B------:R-:W-:Y:S01]  /*3e20*/  ISETP.GE.AND P5, PT, R138, 0x41, PT ;  /* 0x000000418a00780c */ /* 0x000fe20003fa6270 */
[----:B------:R-:W-:-:S12]  /*3e30*/  BSSY B0, `(.L_x_17826) ;  /* 0x0000005000007945 */ /* 0x000fd80003800000 */
[----:B0-----:R-:W-:Y:S05]  /*3e40*/  @!P5 BRA `(.L_x_17827) ;  /* 0x00000000000cd947 */ /* 0x001fea0003800000 */
[----:B------:R-:W-:-:S05]  /*3e50*/  IMAD.WIDE.U32 R40, R70, UR26, R84 ;  /* 0x0000001a46287c25 */ /* 0x000fca000f8e0054 */
[----:B------:R-:W-:-:S05]  /*3e60*/  IADD3 R41, R139, R41, RZ ;  /* 0x000000298b297210 */ /* 0x000fca0007ffe0ff */
[----:B--2---:R0:W-:Y:S02]  /*3e70*/  REDG.E.ADD.F32.FTZ.RN.STRONG.GPU desc[UR12][R40.64], R141 ;  /* 0x0000008d280079a6 */ /* 0x0041e4000c10f38c */
.L_x_17827:
[----:B------:R-:W-:Y:S05]  /*3e80*/  BSYNC B0 ;  /* 0x0000000000007941 */ /* 0x000fea0003800000 */
.L_x_17826:
[----:B0-2---:R0:W2:Y:S01]  /*3e90*/  LDS R141, [R44+0x390] ;  /* 0x000390002c8d7984 */ /* 0x0050a20000000800 */
[----:B------:R-:W-:Y:S01]  /*3ea0*/  ISETP.GE.AND P5, PT, R138, 0x61, PT ;  /* 0x000000618a00780c */ /* 0x000fe20003fa6270 */
[----:B------:R-:W-:-:S12]  /*3eb0*/  BSSY B0, `(.L_x_17828) ;  /* 0x0000005000007945 */ /* 0x000fd80003800000 */
[----:B0-----:R-:W-:Y:S05]  /*3ec0*/  @!P5 BRA `(.L_x_17829) ;  /* 0x00000000000cd947 */ /* 0x001fea0003800000 */
[----:B------:R-:W-:-:S05]  /*3ed0*/  IMAD.WIDE.U32 R40, R70, UR26, R82 ;  /* 0x0000001a46287c25 */ /* 0x000fca000f8e0052 */
[----:B------:R-:W-:-:S05]  /*3ee0*/  IADD3 R41, R139, R41, RZ ;  /* 0x000000298b297210 */ /* 0x000fca0007ffe0ff */
[----:B--2---:R0:W-:Y:S02]  /*3ef0*/  REDG.E.ADD.F32.FTZ.RN.STRONG.GPU desc[UR12][R40.64], R141 ;  /* 0x0000008d280079a6 */ /* 0x0041e4000c10f38c */
.L_x_17829:
[----:B------:R-:W-:Y:S05]  /*3f00*/  BSYNC B0 ;  /* 0x0000000000007941 */ /* 0x000fea0003800000 */
.L_x_17828:
[----:B0-2---:R0:W2:Y:S01]  /*3f10*/  LDS R141, [R39+0x410] ;  /* 0x00041000278d7984 */ /* 0x0050a20000000800 */
[----:B------:R-:W-:Y:S01]  /*3f20*/  ISETP.GE.AND P5, PT, R138, 0x81, PT ;  /* 0x000000818a00780c */ /* 0x000fe20003fa6270 */
[----:B------:R-:W-:-:S12]  /*3f30*/  BSSY B0, `(.L_x_17830) ;  /* 0x0000005000007945 */ /* 0x000fd80003800000 */
[----:B0-----:R-:W-:Y:S05]  /*3f40*/  @!P5 BRA `(.L_x_17831) ;  /* 0x00000000000cd947 */ /* 0x001fea0003800000 */
[----:B------:R-:W-:-:S05]  /*3f50*/  IMAD.WIDE.U32 R40, R70, UR26, R80 ;  /* 0x0000001a46287c25 */ /* 0x000fca000f8e0050 */
[----:B------:R-:W-:-:S05]  /*3f60*/  IADD3 R41, R139, R41, RZ ;  /* 0x000000298b297210 */ /* 0x000fca0007ffe0ff */
[----:B--2---:R0:W-:Y:S02]  /*3f70*/  REDG.E.ADD.F32.FTZ.RN.STRONG.GPU desc[UR12][R40.64], R141 ;  /* 0x0000008d280079a6 */ /* 0x0041e4000c10f38c */
.L_x_17831:
[----:B------:R-:W-:Y:S05]  /*3f80*/  BSYNC B0 ;  /* 0x0000000000007941 */ /* 0x000fea0003800000 */
.L_x_17830:
[----:B0-2---:R0:W2:Y:S01]  /*3f90*/  LDS R141, [R38+0x490] ;  /* 0x00049000268d7984 */ /* 0x0050a20000000800 */
[----:B------:R-:W-:Y:S01]  /*3fa0*/  ISETP.GE.AND P5, PT, R138, 0xa1, PT ;  /* 0x000000a18a00780c */ /* 0x000fe20003fa6270 */
[----:B------:R-:W-:-:S12]  /*3fb0*/  BSSY B0, `(.L_x_17832) ;  /* 0x0000005000007945 */ /* 0x000fd80003800000 */
[----:B0-----:R-:W-:Y:S05]  /*3fc0*/  @!P5 BRA `(.L_x_17833) ;  /* 0x00000000000cd947 */ /* 0x001fea0003800000 */
[----:B------:R-:W-:-:S05]  /*3fd0*/  IMAD.WIDE.U32 R40, R70, UR26, R78 ;  /* 0x0000001a46287c25 */ /* 0x000fca000f8e004e */
[----:B------:R-:W-:-:S05]  /*3fe0*/  IADD3 R41, R139, R41, RZ ;  /* 0x000000298b297210 */ /* 0x000fca0007ffe0ff */
[----:B--2---:R0:W-:Y:S02]  /*3ff0*/  REDG.E.ADD.F32.FTZ.RN.STRONG.GPU desc[UR12][R40.64], R141 ;  /* 0x0000008d280079a6 */ /* 0x0041e4000c10f38c */
.L_x_17833:
[----:B------:R-:W-:Y:S05]  /*4000*/  BSYNC B0 ;  /* 0x0000000000007941 */ /* 0x000fea0003800000 */
.L_x_17832:
[----:B0-2---:R0:W2:Y:S01]  /*4010*/  LDS R141, [R37+0x510] ;  /* 0x00051000258d7984 */ /* 0x0050a20000000800 */
[----:B------:R-:W-:Y:S01]  /*4020*/  ISETP.GE.AND P5, PT, R138, 0xc1, PT ;  /* 0x000000c18a00780c */ /* 0x000fe20003fa6270 */
[----:B------:R-:W-:-:S12]  /*4030*/  BSSY B0, `(.L_x_17834) ;  /* 0x0000005000007945 */ /* 0x000fd80003800000 */
[----:B0-----:R-:W-:Y:S05]  /*4040*/  @!P5 BRA `(.L_x_17835) ;  /* 0x00000000000cd947 */ /* 0x001fea0003800000 */
[----:B------:R-:W-:-:S05]  /*4050*/  IMAD.WIDE.U32 R40, R70, UR26, R76 ;  /* 0x0000001a46287c25 */ /* 0x000fca000f8e004c */
[----:B------:R-:W-:-:S05]  /*4060*/  IADD3 R41, R139, R41, RZ ;  /* 0x000000298b297210 */ /* 0x000fca0007ffe0ff */
[----:B--2---:R0:W-:Y:S02]  /*4070*/  REDG.E.ADD.F32.FTZ.RN.STRONG.GPU desc[UR12][R40.64], R141 ;  /* 0x0000008d280079a6 */ /* 0x0041e4000c10f38c */
.L_x_17835:
[----:B------:R-:W-:Y:S05]  /*4080*/  BSYNC B0 ;  /* 0x0000000000007941 */ /* 0x000fea0003800000 */
.L_x_17834:
        /* <DEDUP_REMOVED lines=8> */
.L_x_17837:
[----:B------:R-:W-:Y:S05]  /*4110*/  BSYNC B0 ;  /* 0x0000000000007941 */ /* 0x000fea0003800000 */
.L_x_17836:
[----:B------:R-:W4:Y:S01]  /*4120*/  SHFL.DOWN PT, R138, R136, 0x1, 0x1f ;  /* 0x08201f00888a7f89 */ /* 0x000f2200000e0000 */
[----:B------:R-:W-:Y:S01]  /*4130*/  ISETP.GT.AND P5, PT, R49, 0x1e, PT ;  /* 0x0000001e3100780c */ /* 0x000fe20003fa4270 */
[----:B------:R-:W-:Y:S01]  /*4140*/  BSSY B0, `(.L_x_17838) ;  /* 0x000006c000007945 */ /* 0x000fe20003800000 */
[----:B0-----:R-:W-:Y:S01]  /*4150*/  MOV R42, R120 ;  /* 0x00000078002a7202 */ /* 0x001fe20000000f00 */
[----:B--2---:R-:W0:Y:S01]  /*4160*/  SHFL.DOWN PT, R141, R120, 0x1, 0x1f ;  /* 0x08201f00788d7f89 */ /* 0x004e2200000e0000 */
[----:B------:R-:W-:Y:S02]  /*4170*/  MOV R43, R118 ;  /* 0x00000076002b7202 */ /* 0x000fe40000000f00 */
[----:B---3--:R-:W-:Y:S01]  /*4180*/  MOV R41, R136 ;  /* 0x0000008800297202 */ /* 0x008fe20000000f00 */
[----:B------:R-:W2:Y:S04]  /*4190*/  SHFL.DOWN PT, R140, R118, 0x1, 0x1f ;  /* 0x08201f00768c7f89 */ /* 0x000ea800000e0000 */
        /* <DEDUP_REMOVED lines=11> */
[----:B--2---:R-:W-:Y:S01]  /*4250*/  @!P5 FADD.FTZ R42, R42, R141 ;  /* 0x0000008d2a2ad221 */ /* 0x004fe20000010000 */
[----:B---3--:R-:W-:-:S04]  /*4260*/  @!P5 FADD.FTZ R43, R43, R118 ;  /* 0x000000762b2bd221 */ /* 0x008fc80000010000 */
[----:B------:R-:W0:Y:S01]  /*4270*/  SHFL.DOWN PT, R141, R42, 0x4, 0x1f ;  /* 0x08801f002a8d7f89 */ /* 0x000e2200000e0000 */
[----:B----4-:R-:W-:-:S03]  /*4280*/  @!P5 FADD.FTZ R40, R40, R139 ;  /* 0x0000008b2828d221 */ /* 0x010fc60000010000 */
        /* <DEDUP_REMOVED lines=30> */
[----:B------:R-:W-:Y:S01]  /*4470*/  FMUL.FTZ R139, R65, R102 ;  /* 0x00000066418b7220 */ /* 0x000fe20000410000 */
[----:B------:R-:W-:-:S03]  /*4480*/  FMUL.FTZ R118, R115, R103 ;  /* 0x0000006773767220 */ /* 0x000fc60000410000 */
[-C--:B------:R-:W-:Y:S01]  /*4490*/  FFMA.FTZ R141, R64, R103.reuse, -R139 ;  /* 0x00000067408d7223 */ /* 0x080fe2000001088b */
[C---:B------:R-:W-:Y:S01]  /*44a0*/  FMUL.FTZ R139, R65.reuse, R103 ;  /* 0x00000067418b7220 */ /* 0x040fe20000410000 */
[----:B------:R-:W-:Y:S01]  /*44b0*/  FMUL.FTZ R103, R65, R126 ;  /* 0x0000007e41677220 */ /* 0x000fe20000410000 */
[-C--:B------:R-:W-:Y:S01]  /*44c0*/  FFMA.FTZ R118, R117, R102.reuse, R118 ;  /* 0x0000006675767223 */ /* 0x080fe20000010076 */
[----:B------:R-:W-:Y:S01]  /*44d0*/  FMUL.FTZ R120, R98, R141 ;  /* 0x0000008d62787220 */ /* 0x000fe20000410000 */
[C---:B------:R-:W-:Y:S01]  /*44e0*/  FFMA.FTZ R98, R64.reuse, R102, R139 ;  /* 0x0000006640627223 */ /* 0x040fe2000001008b */
[-C--:B------:R-:W-:Y:S01]  /*44f0*/  FFMA.FTZ R115, R64, R122.reuse, -R103 ;  /* 0x0000007a40737223 */ /* 0x080fe20000010867 */
[----:B------:R-:W-:Y:S01]  /*4500*/  FMUL.FTZ R103, R65, R122 ;  /* 0x0000007a41677220 */ /* 0x000fe20000410000 */
[----:B------:R0:W-:Y:S01]  /*4510*/  @!P5 STS.128 [R62+0x640], R40 ;  /* 0x000640283e00d388 */ /* 0x0001e20000000c00 */
[----:B------:R-:W-:Y:S01]  /*4520*/  FFMA.FTZ R120, R99, R98, R120 ;  /* 0x0000006263787223 */ /* 0x000fe20000010078 */
[----:B------:R-:W-:Y:S01]  /*4530*/  FMUL.FTZ R99, R65, R128 ;  /* 0x0000008041637220 */ /* 0x000fe20000410000 */
[----:B------:R-:W-:Y:S01]  /*4540*/  FMUL.FTZ R102, R100, R115 ;  /* 0x0000007364667220 */ /* 0x000fe20000410000 */
[C---:B------:R-:W-:Y:S01]  /*4550*/  FFMA.FTZ R100, R64.reuse, R126, R103 ;  /* 0x0000007e40647223 */ /* 0x040fe20000010067 */
[----:B------:R-:W-:Y:S01]  /*4560*/  FMUL.FTZ R98, R121, R122 ;  /* 0x0000007a79627220 */ /* 0x000fe20000410000 */
[----:B------:R-:W-:Y:S01]  /*4570*/  FFMA.FTZ R99, R64, R130, -R99 ;  /* 0x0000008240637223 */ /* 0x000fe20000010863 */
[----:B------:R-:W-:Y:S01]  /*4580*/  FFMA.FTZ R120, R119, R118, R120 ;  /* 0x0000007677787223 */ /* 0x000fe20000010078 */
[----:B------:R-:W-:Y:S01]  /*4590*/  FFMA.FTZ R102, R101, R100, R102 ;  /* 0x0000006465667223 */ /* 0x000fe20000010066 */
[C---:B------:R-:W-:Y:S01]  /*45a0*/  FMUL.FTZ R101, R65.reuse, R130 ;  /* 0x0000008241657220 */ /* 0x040fe20000410000 */
[----:B------:R-:W-:Y:S01]  /*45b0*/  FMUL.FTZ R104, R104, R99 ;  /* 0x0000006368687220 */ /* 0x000fe20000410000 */
[C---:B------:R-:W-:Y:S01]  /*45c0*/  FMUL.FTZ R99, R65.reuse, R132 ;  /* 0x0000008441637220 */ /* 0x040fe20000410000 */
[----:B------:R-:W-:Y:S01]  /*45d0*/  FMUL.FTZ R65, R65, R134 ;  /* 0x0000008641417220 */ /* 0x000fe20000410000 */
[----:B------:R-:W-:Y:S01]  /*45e0*/  FFMA.FTZ R126, R123, R126, R98 ;  /* 0x0000007e7b7e7223 */ /* 0x000fe20000010062 */
[----:B------:R-:W-:Y:S01]  /*45f0*/  FMUL.FTZ R98, R131, R130 ;  /* 0x0000008283627220 */ /* 0x000fe20000410000 */
[CC--:B------:R-:W-:Y:S01]  /*4600*/  FFMA.FTZ R99, R64.reuse, R134.reuse, -R99 ;  /* 0x0000008640637223 */ /* 0x0c0fe20000010863 */
[----:B------:R-:W-:Y:S01]  /*4610*/  FMUL.FTZ R134, R133, R134 ;  /* 0x0000008685867220 */ /* 0x000fe20000410000 */
        /* <DEDUP_REMOVED lines=30> */
.L_x_17839:
[----:B------:R-:W-:Y:S05]  /*4800*/  BSYNC B0 ;  /* 0x0000000000007941 */ /* 0x000fea0003800000 */
.L_x_17838:
[----:B------:R-:W-:Y:S01]  /*4810*/  IADD3 R11, R11, 0x1, RZ ;  /* 0x000000010b0b7810 */ /* 0x000fe20007ffe0ff */
[----:B------:R-:W-:-:S03]  /*4820*/  UIADD3 UR5, UP0, UR5, 0x1, URZ ;  /* 0x0000000105057890 */ /* 0x000fc6000ff1e03f */
[----:B------:R-:W-:Y:S01]  /*4830*/  ISETP.GE.AND P4, PT, R11, UR27, PT ;  /* 0x0000001b0b007c0c */ /* 0x000fe2000bf86270 */
[----:B------:R-:W-:-:S12]  /*4840*/  UIADD3.X UR6, URZ, UR6, URZ, UP0, !UPT ;  /* 0x000000063f067290 */ /* 0x000fd800087fe43f */
[----:B------:R-:W-:Y:S05]  /*4850*/  @!P4 BRA `(.L_x_17840) ;  /* 0xffffffcc00c0c947 */ /* 0x000fea000383ffff */
.L_x_17809:
[----:B------:R-:W2:Y:S08]  /*4860*/  S2UR UR6, SR_CgaCtaId ;  /* 0x00000000000679c3 */ /* 0x000eb00000008800 */
[----:B------:R-:W-:Y:S01]  /*4870*/  BAR.SYNC.DEFER_BLOCKING 0x0 ;  /* 0x0000000000007b1d */ /* 0x000fe20000010000 */
[----:B------:R-:W-:Y:S02]  /*4880*/  ISETP.NE.AND P0, PT, R61, RZ, PT ;  /* 0x000000ff3d00720c */ /* 0x000fe40003f05270 */
[----:B------:R-:W-:-:S02]  /*4890*/  F2FP.F16.F32.PACK_AB R2, R21, R23 ;  /* 0x000000171502723e */ /* 0x000fc400000000ff */
[----:B------:R-:W-:Y:S01]  /*48a0*/  F2FP.F16.F32.PACK_AB R3, R17, R19 ;  /* 0x000000131103723e */ /* 0x000fe200000000ff */
[----:B------:R-:W-:Y:S01]  /*48b0*/  UMOV UR5, 0x400 ;  /* 0x0000040000057882 */ /* 0x000fe20000000000 */
[CC--:B------:R-:W-:Y:S01]  /*48c0*/  LEA R12, R49.reuse, R62.reuse, 0x3 ;  /* 0x0000003e310c7211 */ /* 0x0c0fe200078e18ff */
[----:B------:R-:W3:Y:S01]  /*48d0*/  LDC.64 R8, c[0x0][0x388] ;  /* 0x0000e200ff087b82 */ /* 0x000ee20000000a00 */
[----:B------:R-:W-:Y:S01]  /*48e0*/  LEA R16, R49, R62, 0x1 ;  /* 0x0000003e31107211 */ /* 0x000fe200078e08ff */
[----:B------:R-:W-:Y:S01]  /*48f0*/  BSSY B0, `(.L_x_17841) ;  /* 0x0000021000007945 */ /* 0x000fe20003800000 */
[----:B------:R-:W-:-:S05]  /*4900*/  SHF.R.S32.HI R23, RZ, 0x1f, R45 ;  /* 0x0000001fff177819 */ /* 0x000fca000001142d */
[----:B------:R-:W4:Y:S01]  /*4910*/  LDC.64 R10, c[0x0][0x3e0] ;  /* 0x0000f800ff0a7b82 */ /* 0x000f220000000a00 */
[----:B--2---:R-:W-:Y:S01]  /*4920*/  ULEA UR5, UR6, UR5, 0x18 ;  /* 0x0000000506057291 */ /* 0x004fe2000f8ec03f */
[----:B------:R2:W-:Y:S01]  /*4930*/  STS.64 [R12], R2 ;  /* 0x000000020c007388 */ /* 0x0005e20000000a00 */
[----:B------:R-:W-:-:S03]  /*4940*/  NOP ;  /* 0x0000000000007918 */ /* 0x000fc60000000000 */
[----:B------:R-:W-:Y:S01]  /*4950*/  LDS.U16 R13, [R16] ;  /* 0x00000000100d7984 */ /* 0x000fe20000000400 */
[----:B------:R-:W-:Y:S01]  /*4960*/  MOV R62, UR5 ;  /* 0x00000005003e7c02 */ /* 0x000fe20008000f00 */
[C---:B---3--:R-:W-:Y:S02]  /*4970*/  IMAD.WIDE.U32 R4, R8.reuse, UR14, RZ ;  /* 0x0000000e08047c25 */ /* 0x048fe4000f8e00ff */
[----:B------:R-:W-:Y:S02]  /*4980*/  LDS.U16 R15, [R16+0x40] ;  /* 0x00004000100f7984 */ /* 0x000fe40000000400 */
[----:B--2---:R-:W-:Y:S02]  /*4990*/  IMAD R2, R8, UR15, RZ ;  /* 0x0000000f08027c24 */ /* 0x004fe4000f8e02ff */
[----:B------:R-:W-:Y:S02]  /*49a0*/  LDS.U16 R17, [R16+0x80] ;  /* 0x0000800010117984 */ /* 0x000fe40000000400 */
[----:B------:R-:W-:Y:S01]  /*49b0*/  IMAD R9, R9, UR14, R2 ;  /* 0x0000000e09097c24 */ /* 0x000fe2000f8e0202 */
[----:B------:R-:W-:Y:S01]  /*49c0*/  IADD3 R2, P2, R45, R24, RZ ;  /* 0x000000182d027210 */ /* 0x000fe20007f5e0ff */
[----:B------:R-:W-:Y:S03]  /*49d0*/  LDS.U16 R19, [R16+0xc0] ;  /* 0x0000c00010137984 */ /* 0x000fe60000000400 */
[----:B------:R-:W-:Y:S01]  /*49e0*/  IADD3 R21, R5, R9, RZ ;  /* 0x0000000905157210 */ /* 0x000fe20007ffe0ff */
[----:B------:R-:W-:Y:S01]  /*49f0*/  @!P0 STS [UR5+0x100], R124 ;  /* 0x0001007cff008988 */ /* 0x000fe20008000805 */
[----:B------:R-:W-:Y:S01]  /*4a00*/  LEA.HI.X.SX32 R3, R24, R23, 0x1, P2 ;  /* 0x0000001718037211 */ /* 0x000fe200010f0eff */
[----:B------:R-:W-:Y:S06]  /*4a10*/  BAR.SYNC.DEFER_BLOCKING 0x0 ;  /* 0x0000000000007b1d */ /* 0x000fec0000010000 */
[----:B------:R-:W2:Y:S02]  /*4a20*/  LDS R0, [R62+0x100] ;  /* 0x000100003e007984 */ /* 0x000ea40000000800 */
[----:B--2---:R-:W-:-:S13]  /*4a30*/  ISETP.GE.AND P1, PT, R45, R0, PT ;  /* 0x000000002d00720c */ /* 0x004fda0003f26270 */
[----:B----4-:R-:W-:Y:S05]  /*4a40*/  @P1 BRA `(.L_x_17842) ;  /* 0x00000000002c1947 */ /* 0x010fea0003800000 */
        /* <DEDUP_REMOVED lines=11> */
.L_x_17842:
[----:B------:R-:W-:Y:S05]  /*4b00*/  BSYNC B0 ;  /* 0x0000000000007941 */ /* 0x000fea0003800000 */
.L_x_17841:
[----:B0-----:R-:W-:Y:S01]  /*4b10*/  IADD3 R41, -R113, UR4, RZ ;  /* 0x0000000471297c10 */ /* 0x001fe2000fffe1ff */
[----:B------:R-:W-:Y:S01]  /*4b20*/  ULDC.64 UR6, c[0x0][0x390] ;  /* 0x0000e40000067ab9 */ /* 0x000fe20000000a00 */
[----:B------:R-:W-:Y:S01]  /*4b30*/  MOV R6, R4 ;  /* 0x0000000400067202 */ /* 0x000fe20000000f00 */
[----:B--2---:R-:W-:Y:S01]  /*4b40*/  IMAD R8, R112, UR6, RZ ;  /* 0x0000000670087c24 */ /* 0x004fe2000f8e02ff */
[----:B------:R-:W-:Y:S01]  /*4b50*/  MOV R7, R21 ;  /* 0x0000001500077202 */ /* 0x000fe20000000f00 */
[----:B------:R-:W-:Y:S01]  /*4b60*/  IMAD R41, R41, -0x80, RZ ;  /* 0xffffff8029297824 */ /* 0x000fe200078e02ff */
[----:B------:R-:W-:Y:S01]  /*4b70*/  LOP3.LUT R65, R45, 0x20, RZ, 0xfc, !PT ;  /* 0x000000202d417812 */ /* 0x000fe200078efcff */
[----:B------:R-:W-:Y:S01]  /*4b80*/  IMAD R8, R111, UR7, R8 ;  /* 0x000000076f087c24 */ /* 0x000fe2000f8e0208 */
[----:B------:R-:W-:Y:S01]  /*4b90*/  LOP3.LUT R67, R45, 0x60, RZ, 0xfc, !PT ;  /* 0x000000602d437812 */ /* 0x000fe200078efcff */
[----:B------:R-:W-:Y:S01]  /*4ba0*/  IMAD.WIDE.U32 R6, R111, UR6, R6 ;  /* 0x000000066f067c25 */ /* 0x000fe2000f8e0006 */
[----:B------:R-:W-:Y:S01]  /*4bb0*/  SHF.R.S32.HI R43, RZ, 0x1f, R41 ;  /* 0x0000001fff2b7819 */ /* 0x000fe20000011429 */
[----:B------:R-:W-:Y:S01]  /*4bc0*/  BSSY B0, `(.L_x_17843) ;  /* 0x0000030000007945 */ /* 0x000fe20003800000 */
[----:B------:R-:W-:Y:S01]  /*4bd0*/  ISETP.GE.AND P2, PT, R35, R0, PT ;  /* 0x000000002300720c */ /* 0x000fe20003f46270 */
[----:B------:R-:W-:Y:S01]  /*4be0*/  IMAD.WIDE R4, R45, 0x2, R10 ;  /* 0x000000022d047825 */ /* 0x000fe200078e020a */
[----:B------:R-:W-:-:S02]  /*4bf0*/  IADD3 R9, P4, R41, R6, RZ ;  /* 0x0000000629097210 */ /* 0x000fc40007f9e0ff */
[-C--:B------:R-:W-:Y:S02]  /*4c00*/  ISETP.GE.AND P1, PT, R65, R0.reuse, PT ;  /* 0x000000004100720c */ /* 0x080fe40003f26270 */
[----:B------:R-:W-:Y:S02]  /*4c10*/  ISETP.GE.AND P3, PT, R67, R0, PT ;  /* 0x000000004300720c */ /* 0x000fe40003f66270 */
[----:B------:R-:W-:Y:S02]  /*4c20*/  IADD3.X R6, R43, R8, R7, P4, !PT ;  /* 0x000000082b067210 */ /* 0x000fe400027fe407 */
[----:B------:R-:W-:Y:S02]  /*4c30*/  LEA R4, P4, R9, R4, 0x1 ;  /* 0x0000000409047211 */ /* 0x000fe400078808ff */
[----:B------:R-:W-:Y:S02]  /*4c40*/  F2FP.F16.F32.PACK_AB R7, R27, R22 ;  /* 0x000000161b07723e */ /* 0x000fe400000000ff */
[----:B------:R-:W-:-:S02]  /*4c50*/  LEA.HI.X R5, R9, R5, R6, 0x1, P4 ;  /* 0x0000000509057211 */ /* 0x000fc400020f0c06 */
[----:B------:R-:W-:Y:S01]  /*4c60*/  F2FP.F16.F32.PACK_AB R6, R25, R20 ;  /* 0x000000141906723e */ /* 0x000fe200000000ff */
[----:B------:R-:W-:Y:S02]  /*4c70*/  FADD.FTZ R20, R20, R63 ;  /* 0x0000003f14147221 */ /* 0x000fe40000010000 */
[----:B------:R-:W-:Y:S02]  /*4c80*/  @!P2 STG.E.U16 desc[UR12][R4.64+-0x80], R17 ;  /* 0xffff80110400a986 */ /* 0x000fe4000c10150c */
[----:B------:R-:W-:Y:S02]  /*4c90*/  FADD.FTZ R25, R20, R25 ;  /* 0x0000001914197221 */ /* 0x000fe40000010000 */
[----:B------:R0:W-:Y:S01]  /*4ca0*/  @!P1 STG.E.U16 desc[UR12][R4.64+-0xc0], R15 ;  /* 0xffff400f04009986 */ /* 0x0001e2000c10150c */
[----:B------:R-:W-:Y:S01]  /*4cb0*/  IADD3 R8, P1, R45, -0x60, RZ ;  /* 0xffffffa02d087810 */ /* 0x000fe20007f3e0ff */
[----:B------:R-:W-:Y:S02]  /*4cc0*/  FADD.FTZ R22, R25, R22 ;  /* 0x0000001619167221 */ /* 0x000fe40000010000 */
[----:B------:R2:W-:Y:S01]  /*4cd0*/  @!P3 STG.E.U16 desc[UR12][R4.64+-0x40], R19 ;  /* 0xffffc0130400b986 */ /* 0x0005e2000c10150c */
[----:B------:R-:W-:Y:S01]  /*4ce0*/  IADD3.X R23, R23, -0x1, RZ, P1, !PT ;  /* 0xffffffff17177810 */ /* 0x000fe20000ffe4ff */
        /* <DEDUP_REMOVED lines=8> */
[----:B0-----:R-:W-:Y:S02]  /*4d70*/  IMAD R7, R15, UR14, R4 ;  /* 0x0000000e0f077c24 */ /* 0x001fe4000f8e0204 */
        /* <DEDUP_REMOVED lines=20> */
.L_x_17844:
[----:B------:R-:W-:Y:S05]  /*4ec0*/  BSYNC B0 ;  /* 0x0000000000007941 */ /* 0x000fea0003800000 */
.L_x_17843:
        /* <DEDUP_REMOVED lines=30> */
.L_x_17808:
        /* <DEDUP_REMOVED lines=26> */
.L_x_17847:
[----:B------:R-:W-:Y:S05]  /*5250*/  BSYNC B0 ;  /* 0x0000000000007941 */ /* 0x000fea0003800000 */
.L_x_17846:
        /* <DEDUP_REMOVED lines=29> */
.L_x_17849:
[----:B------:R-:W3:Y:S02]  /*5430*/  S2R R15, SR_TID.X ;  /* 0x00000000000f7919 */ /* 0x000ee40000002100 */
.L_x_17850:
[----:B------:R-:W-:Y:S05]  /*5440*/  BSYNC B0 ;  /* 0x0000000000007941 */ /* 0x000fea0003800000 */
.L_x_17848:
        /* <DEDUP_REMOVED lines=22> */
.L_x_17852:
        /* <DEDUP_REMOVED lines=28> */
.L_x_17851:
[----:B------:R-:W-:Y:S05]  /*5770*/  EXIT ;  /* 0x000000000000794d */ /* 0x000fea0003800000 */
.L_x_17853:
        /* <DEDUP_REMOVED lines=16> */
.L_x_19036:


//--------------------- .text._Z25selective_scan_bwd_kernelI32Selective_Scan_bwd_kernel_traitsILi32ELi4ELb0ELb1ELb0ELb0ELb1EN3c104HalfENS1_7complexIfEEEEv12SSMParamsBwd --------------------------
	.section	.text._Z25selective_scan_bwd_kernelI32Selective_Scan_bwd_kernel_traitsILi32ELi4ELb0ELb1ELb0ELb0ELb1EN3c104HalfENS1_7complexIfEEEEv12SSMParamsBwd,"ax",@progbits
	.align	128
        .global         _Z25selective_scan_bwd_kernelI32Selective_Scan_bwd_kernel_traitsILi32ELi4ELb0ELb1ELb0ELb0ELb1EN3c104HalfENS1_7complexIfEEEEv12SSMParamsBwd
        .type           _Z25selective_scan_bwd_kernelI32Selective_Scan_bwd_kernel_traitsILi32ELi4ELb0ELb1ELb0ELb0ELb1EN3c104HalfENS1_7complexIfEEEEv12SSMParamsBwd,@function
        .size           _Z25selective_scan_bwd_kernelI32Selective_Scan_bwd_kernel_traitsILi32ELi4ELb0ELb1ELb0ELb0ELb1EN3c104HalfENS1_7complexIfEEEEv12SSMParamsBwd,(.L_x_19037 - _Z25selective_scan_bwd_kernelI32Selective_Scan_bwd_kernel_traitsILi32ELi4ELb0ELb1ELb0ELb0ELb1EN3c104HalfENS1_7complexIfEEEEv12SSMParamsBwd)
        .other          _Z25selective_scan_bwd_kernelI32Selective_Scan_bwd_kernel_traitsILi32ELi4ELb0ELb1ELb0ELb0ELb1EN3c104HalfENS1_7complexIfEEEEv12SSMParamsBwd,@"STO_CUDA_ENTRY STV_DEFAULT"
_Z25selective_scan_bwd_kernelI32Selective_Scan_bwd_kernel_traitsILi32ELi4ELb0ELb1ELb0ELb0ELb1EN3c104HalfENS1_7complexIfEEEEv12SSMParamsBwd:
.text._Z25selective_scan_bwd_kernelI32Selective_Scan_bwd_kernel_traitsILi32ELi4ELb0ELb1ELb0ELb0ELb1EN3c104HalfENS1_7complexIfEEEEv12SSMParamsBwd:
        /* <DEDUP_REMOVED lines=83> */
[----:B------:R-:W-:Y:S01]  /*0530*/  UIMAD.WIDE.U32 UR6, UR14, UR8, URZ ;  /* 0x000000080e0672a5 */ /* 0x000fe2000f8e003f */
[----:B----4-:R-:W-:Y:S01]  /*0540*/  ISETP.NE.U32.AND P2, PT, R20, RZ, PT ;  /* 0x000000ff1400720c */ /* 0x010fe20003f45070 */
[----:B------:R-:W-:Y:S01]  /*0550*/  UIMAD UR4, UR14, UR9, UR4 ;  /* 0x000000090e0472a4 */ /* 0x000fe2000f8e0204 */
[----:B------:R-:W-:Y:S01]  /*0560*/  IMAD R0, R52, R15, R0 ;  /* 0x0000000f34007224 */ /* 0x000fe200078e0200 */
[----:B------:R-:W-:Y:S01]  /*0570*/  UIMAD UR8, UR15, UR12, URZ ;  /* 0x0000000c0f0872a4 */ /* 0x000fe2000f8e023f */
[----:B------:R-:W1:Y:S01]  /*0580*/  @P0 LDC R15, c[0x0][0x214] ;  /* 0x00008500ff0f0b82 */ /* 0x000e620000000800 */
[----:B------:R-:W-:Y:S01]  /*0590*/  UIADD3 UR7, UR7, UR4, URZ ;  /* 0x0000000407077290 */ /* 0x000fe2000fffe03f */
[----:B------:R-:W-:Y:S01]  /*05a0*/  SHF.R.S32.HI R3, RZ, 0x1f, R56 ;  /* 0x0000001fff037819 */ /* 0x000fe20000011438 */
[----:B------:R-:W-:Y:S01]  /*05b0*/  UIMAD.WIDE.U32 UR4, UR14, UR12, URZ ;  /* 0x0000000c0e0472a5 */ /* 0x000fe2000f8e003f */
[----:B------:R-:W-:Y:S01]  /*05c0*/  ISETP.NE.AND.EX P2, PT, R21, RZ, PT, P2 ;  /* 0x000000ff1500720c */ /* 0x000fe20003f45320 */
[----:B------:R-:W-:-:S02]  /*05d0*/  UIMAD UR8, UR14, UR13, UR8 ;  /* 0x0000000d0e0872a4 */ /* 0x000fc4000f8e0208 */
[-C--:B------:R-:W-:Y:S01]  /*05e0*/  IMAD R3, R3, R16.reuse, RZ ;  /* 0x0000001003037224 */ /* 0x080fe200078e02ff */
[----:B------:R-:W2:Y:S01]  /*05f0*/  @P0 LDC R27, c[0x0][0x21c] ;  /* 0x00008700ff1b0b82 */ /* 0x000ea20000000800 */
[----:B------:R-:W-:Y:S01]  /*0600*/  UIADD3 UR5, UR5, UR8, URZ ;  /* 0x0000000805057290 */ /* 0x000fe2000fffe03f */
[----:B------:R-:W-:Y:S01]  /*0610*/  ISETP.NE.U32.AND P1, PT, R22, RZ, PT ;  /* 0x000000ff1600720c */ /* 0x000fe20003f25070 */
[C---:B------:R-:W-:Y:S02]  /*0620*/  IMAD R13, R56.reuse, R17, R3 ;  /* 0x00000011380d7224 */ /* 0x040fe400078e0203 */
[----:B------:R-:W-:-:S03]  /*0630*/  IMAD.WIDE.U32 R4, R56, R16, UR6 ;  /* 0x0000000638047e25 */ /* 0x000fc6000f8e0010 */
[----:B------:R-:W4:Y:S01]  /*0640*/  @P0 LDC.64 R18, c[0x0][0x310] ;  /* 0x0000c400ff120b82 */ /* 0x000f220000000a00 */
[C---:B------:R-:W-:Y:S01]  /*0650*/  IMAD.WIDE.U32 R2, R52.reuse, R14, UR4 ;  /* 0x0000000434027e25 */ /* 0x040fe2000f8e000e */
[----:B------:R-:W-:Y:S02]  /*0660*/  ISETP.NE.AND.EX P1, PT, R23, RZ, PT, P1 ;  /* 0x000000ff1700720c */ /* 0x000fe40003f25310 */
[----:B------:R-:W-:Y:S02]  /*0670*/  CS2R R16, SRZ ;  /* 0x0000000000107805 */ /* 0x000fe4000001ff00 */
[----:B------:R-:W-:Y:S02]  /*0680*/  LEA R9, R25, 0xffffff00, 0x8 ;  /* 0xffffff0019097811 */ /* 0x000fe400078e40ff */
[----:B------:R-:W-:Y:S02]  /*0690*/  @P2 LEA R16, P3, R52, R20, 0x2 ;  /* 0x0000001434102211 */ /* 0x000fe400078610ff */
[----:B------:R-:W-:-:S02]  /*06a0*/  IADD3 R7, P4, R7, R2, RZ ;  /* 0x0000000207077210 */ /* 0x000fc40007f9e0ff */
[C---:B------:R-:W-:Y:S02]  /*06b0*/  @P2 LEA.HI.X R17, R52.reuse, R21, R53, 0x2, P3 ;  /* 0x0000001534112211 */ /* 0x040fe400018f1435 */
        /* <DEDUP_REMOVED lines=36> */
[----:B------:R-:W-:Y:S02]  /*0900*/  LEA.HI.SX32 R12, R12, R59, 0x1b ;  /* 0x0000003b0c0c7211 */ /* 0x000fe400078fdaff */
[C---:B------:R-:W-:Y:S02]  /*0910*/  IADD3 R4, R59.reuse, 0x40, RZ ;  /* 0x000000403b047810 */ /* 0x040fe40007ffe0ff */
[----:B------:R-:W-:-:S02]  /*0920*/  IADD3 R6, R59, 0x60, RZ ;  /* 0x000000603b067810 */ /* 0x000fc40007ffe0ff */
[C---:B------:R-:W-:Y:S02]  /*0930*/  IADD3 R8, R59.reuse, 0x80, RZ ;  /* 0x000000803b087810 */ /* 0x040fe40007ffe0ff */
[C---:B------:R-:W-:Y:S02]  /*0940*/  IADD3 R10, R59.reuse, 0xa0, RZ ;  /* 0x000000a03b0a7810 */ /* 0x040fe40007ffe0ff */
[C---:B------:R-:W-:Y:S02]  /*0950*/  IADD3 R20, R59.reuse, 0xe0, RZ ;  /* 0x000000e03b147810 */ /* 0x040fe40007ffe0ff */
[----:B------:R-:W-:Y:S02]  /*0960*/  LOP3.LUT R73, R0, 0x1f, R59, 0xf8, !PT ;  /* 0x0000001f00497812 */ /* 0x000fe400078ef83b */
[----:B------:R-:W-:Y:S02]  /*0970*/  SHF.L.U32 R2, R59, 0x3, RZ ;  /* 0x000000033b027819 */ /* 0x000fe400000006ff */
[----:B------:R-:W-:-:S02]  /*0980*/  LEA R75, R12, UR5, 0x2 ;  /* 0x000000050c4b7c11 */ /* 0x000fc4000f8e10ff */
[-C--:B------:R-:W-:Y:S02]  /*0990*/  LEA.HI.SX32 R4, R4, R59.reuse, 0x1b ;  /* 0x0000003b04047211 */ /* 0x080fe400078fdaff */
[-C--:B------:R-:W-:Y:S02]  /*09a0*/  LEA.HI.SX32 R6, R6, R59.reuse, 0x1b ;  /* 0x0000003b06067211 */ /* 0x080fe400078fdaff */
[-C--:B------:R-:W-:Y:S02]  /*09b0*/  LEA.HI.SX32 R8, R8, R59.reuse, 0x1b ;  /* 0x0000003b08087211 */ /* 0x080fe400078fdaff */
[-C--:B------:R-:W-:Y:S02]  /*09c0*/  LEA.HI.SX32 R10, R10, R59.reuse, 0x1b ;  /* 0x0000003b0a0a7211 */ /* 0x080fe400078fdaff */
[----:B------:R-:W-:Y:S02]  /*09d0*/  LEA.HI.SX32 R20, R20, R59, 0x1b ;  /* 0x0000003b14147211 */ /* 0x000fe400078fdaff */
[----:B------:R-:W-:-:S02]  /*09e0*/  IADD3 R12, R0, R73, RZ ;  /* 0x00000049000c7210 */ /* 0x000fc40007ffe0ff */
[----:B------:R-:W-:Y:S02]  /*09f0*/  LEA.HI.SX32 R69, R2, R2, 0x1b ;  /* 0x0000000202457211 */ /* 0x000fe400078fdaff */
[----:B------:R-:W-:Y:S02]  /*0a00*/  LOP3.LUT R156, R59, 0x1f, RZ, 0xc0, !PT ;  /* 0x0000001f3b9c7812 */ /* 0x000fe400078ec0ff */
[----:B------:R-:W-:Y:S02]  /*0a10*/  LEA R70, R4, UR5, 0x2 ;  /* 0x0000000504467c11 */ /* 0x000fe4000f8e10ff */
[----:B------:R-:W-:Y:S02]  /*0a20*/  LEA R71, R6, UR5, 0x2 ;  /* 0x0000000506477c11 */ /* 0x000fe4000f8e10ff */
[----:B------:R-:W-:Y:S02]  /*0a30*/  LEA R72, R8, UR5, 0x2 ;  /* 0x0000000508487c11 */ /* 0x000fe4000f8e10ff */
        /* <DEDUP_REMOVED lines=16> */
.L_x_17896:
        /* <DEDUP_REMOVED lines=10> */
[----:B-1----:R-:W-:Y:S01]  /*0be0*/  IADD3 R2, -R10, UR6, RZ ;  /* 0x000000060a027c10 */ /* 0x002fe2000fffe1ff */
[----:B------:R-:W-:-:S03]  /*0bf0*/  ULDC.64 UR6, c[0x0][0x2a8] ;  /* 0x0000aa0000067ab9 */ /* 0x000fc60000000a00 */
[-C--:B------:R-:W-:Y:S01]  /*0c00*/  ISETP.GE.AND P0, PT, R73, R2.reuse, PT ;  /* 0x000000024900720c */ /* 0x080fe20003f06270 */
[----:B------:R-:W-:Y:S01]  /*0c10*/  BAR.SYNC.DEFER_BLOCKING 0x0 ;  /* 0x0000000000007b1d */ /* 0x000fe20000010000 */
[-C--:B------:R-:W-:Y:S02]  /*0c20*/  ISETP.GE.AND P1, PT, R77, R2.reuse, PT ;  /* 0x000000024d00720c */ /* 0x080fe40003f26270 */
[-C--:B------:R-:W-:Y:S02]  /*0c30*/  ISETP.GE.AND P2, PT, R79, R2.reuse, PT ;  /* 0x000000024f00720c */ /* 0x080fe40003f46270 */
[----:B------:R-:W-:-:S07]  /*0c40*/  ISETP.GE.AND P3, PT, R80, R2, PT ;  /* 0x000000025000720c */ /* 0x000fce0003f66270 */
[----:B------:R-:W2:Y:S04]  /*0c50*/  @!P0 LDG.E.U16 R0, desc[UR10][R4.64] ;  /* 0x0000000a04008981 */ /* 0x000ea8000c1e1500 */
[----:B---3--:R-:W3:Y:S04]  /*0c60*/  @!P1 LDG.E.U16 R8, desc[UR10][R4.64+0x40] ;  /* 0x0000400a04089981 */ /* 0x008ee8000c1e1500 */
[----:B----4-:R-:W4:Y:S04]  /*0c70*/  @!P2 LDG.E.U16 R20, desc[UR10][R4.64+0x80] ;  /* 0x0000800a0414a981 */ /* 0x010f28000c1e1500 */
        /* <DEDUP_REMOVED lines=14> */
[----:B---3--:R0:W-:Y:S04]  /*0d60*/  STS.U16 [R89+0x40], R8 ;  /* 0x0000400859007388 */ /* 0x0081e80000000400 */
[----:B----4-:R1:W-:Y:S04]  /*0d70*/  STS.U16 [R89+0x80], R20 ;  /* 0x0000801459007388 */ /* 0x0103e80000000400 */
[----:B------:R2:W-:Y:S01]  /*0d80*/  STS.U16 [R89+0xc0], R22 ;  /* 0x0000c01659007388 */ /* 0x0005e20000000400 */
[----:B------:R-:W-:-:S03]  /*0d90*/  NOP ;  /* 0x0000000000007918 */ /* 0x000fc60000000000 */
[----:B------:R-:W-:Y:S01]  /*0da0*/  LDS.64 R146, [R90] ;  /* 0x000000005a927984 */ /* 0x000fe20000000a00 */
[----:B0-----:R-:W0:Y:S08]  /*0db0*/  LDC.64 R8, c[0x0][0x2a0] ;  /* 0x0000a800ff087b82 */ /* 0x001e300000000a00 */
[----:B------:R-:W-:Y:S06]  /*0dc0*/  BAR.SYNC.DEFER_BLOCKING 0x0 ;  /* 0x0000000000007b1d */ /* 0x000fec0000010000 */
[----:B------:R-:W3:Y:S04]  /*0dd0*/  @!P0 LDG.E.U16 R24, desc[UR10][R6.64] ;  /* 0x0000000a06188981 */ /* 0x000ee8000c1e1500 */
[----:B------:R-:W4:Y:S04]  /*0de0*/  @!P1 LDG.E.U16 R26, desc[UR10][R6.64+0x40] ;  /* 0x0000400a061a9981 */ /* 0x000f28000c1e1500 */
[----:B------:R-:W4:Y:S04]  /*0df0*/  @!P2 LDG.E.U16 R28, desc[UR10][R6.64+0x80] ;  /* 0x0000800a061ca981 */ /* 0x000f28000c1e1500 */
[----:B------:R-:W4:Y:S01]  /*0e00*/  @!P3 LDG.E.U16 R30, desc[UR10][R6.64+0xc0] ;  /* 0x0000c00a061eb981 */ /* 0x000f22000c1e1500 */
[----:B-1----:R-:W-:-:S02]  /*0e10*/  LEA R20, P0, R73, R64, 0x1 ;  /* 0x0000004049147211 */ /* 0x002fc400078008ff */
[----:B--2---:R-:W-:Y:S02]  /*0e20*/  PRMT R22, RZ, 0x7610, R22 ;  /* 0x00007610ff167816 */ /* 0x004fe40000000016 */
[C---:B------:R-:W-:Y:S02]  /*0e30*/  LEA.HI.X R21, R73.reuse, R65, R78, 0x1, P0 ;  /* 0x0000004149157211 */ /* 0x040fe400000f0c4e */
[-C--:B------:R-:W-:Y:S02]  /*0e40*/  ISETP.GE.AND P0, PT, R73, R2.reuse, PT ;  /* 0x000000024900720c */ /* 0x080fe40003f06270 */
[-C--:B------:R-:W-:Y:S02]  /*0e50*/  ISETP.GE.AND P1, PT, R79, R2.reuse, PT ;  /* 0x000000024f00720c */ /* 0x080fe40003f26270 */
[----:B------:R-:W-:Y:S01]  /*0e60*/  ISETP.GE.AND P2, PT, R80, R2, PT ;  /* 0x000000025000720c */ /* 0x000fe20003f46270 */
[----:B---3--:R1:W-:Y:S04]  /*0e70*/  STS.U16 [R89], R24 ;  /* 0x0000001859007388 */ /* 0x0083e80000000400 */
[----:B----4-:R2:W-:Y:S04]  /*0e80*/  STS.U16 [R89+0x40], R26 ;  /* 0x0000401a59007388 */ /* 0x0105e80000000400 */
[----:B------:R3:W-:Y:S04]  /*0e90*/  STS.U16 [R89+0x80], R28 ;  /* 0x0000801c59007388 */ /* 0x0007e80000000400 */
[----:B------:R4:W-:Y:S01]  /*0ea0*/  STS.U16 [R89+0xc0], R30 ;  /* 0x0000c01e59007388 */ /* 0x0009e20000000400 */
[----:B------:R-:W-:-:S03]  /*0eb0*/  NOP ;  /* 0x0000000000007918 */ /* 0x000fc60000000000 */
[----:B------:R-:W-:Y:S01]  /*0ec0*/  LDS.64 R4, [R90] ;  /* 0x000000005a047984 */ /* 0x000fe20000000a00 */
[----:B-1----:R-:W-:Y:S02]  /*0ed0*/  PRMT R24, RZ, 0x7610, R24 ;  /* 0x00007610ff187816 */ /* 0x002fe40000000018 */
[----:B--2---:R-:W-:Y:S01]  /*0ee0*/  PRMT R26, RZ, 0x7610, R26 ;  /* 0x00007610ff1a7816 */ /* 0x004fe2000000001a */
[----:B------:R-:W-:Y:S01]  /*0ef0*/  BAR.SYNC.DEFER_BLOCKING 0x0 ;  /* 0x0000000000007b1d */ /* 0x000fe20000010000 */
[----:B---3--:R-:W-:Y:S01]  /*0f00*/  PRMT R28, RZ, 0x7610, R28 ;  /* 0x00007610ff1c7816 */ /* 0x008fe2000000001c */
[C---:B0-----:R-:W-:Y:S01]  /*0f10*/  IMAD R0, R8.reuse, UR15, RZ ;  /* 0x0000000f08007c24 */ /* 0x041fe2000f8e02ff */
[----:B------:R-:W-:Y:S01]  /*0f20*/  SHF.R.S32.HI R11, RZ, 0x1f, R10 ;  /* 0x0000001fff0b7819 */ /* 0x000fe2000001140a */
[----:B------:R-:W-:-:S04]  /*0f30*/  IMAD.WIDE.U32 R6, R8, UR14, RZ ;  /* 0x0000000e08067c25 */ /* 0x000fc8000f8e00ff */
[----:B----4-:R-:W0:Y:S01]  /*0f40*/  LDC.64 R30, c[0x0][0x2b0] ;  /* 0x0000ac00ff1e7b82 */ /* 0x010e220000000a00 */
[----:B------:R-:W2:Y:S01]  /*0f50*/  @!P0 LDG.E.U16 R22, desc[UR10][R20.64] ;  /* 0x0000000a14168981 */ /* 0x000ea2000c1e1500 */
[----:B------:R-:W-:-:S03]  /*0f60*/  ISETP.GE.AND P0, PT, R77, R2, PT ;  /* 0x000000024d00720c */ /* 0x000fc60003f06270 */
[----:B------:R-:W3:Y:S04]  /*0f70*/  @!P1 LDG.E.U16 R26, desc[UR10][R20.64+0x80] ;  /* 0x0000800a141a9981 */ /* 0x000ee8000c1e1500 */
[----:B------:R-:W4:Y:S06]  /*0f80*/  @!P2 LDG.E.U16 R28, desc[UR10][R20.64+0xc0] ;  /* 0x0000c00a141ca981 */ /* 0x000f2c000c1e1500 */
[----:B------:R1:W4:Y:S01]  /*0f90*/  @!P0 LDG.E.U16 R24, desc[UR10][R20.64+0x40] ;  /* 0x0000400a14188981 */ /* 0x000322000c1e1500 */
[----:B------:R-:W-:Y:S01]  /*0fa0*/  ISETP.GE.AND P0, PT, R73, R2, PT ;  /* 0x000000024900720c */ /* 0x000fe20003f06270 */
[----:B------:R-:W-:Y:S01]  /*0fb0*/  IMAD R3, R9, UR14, R0 ;  /* 0x0000000e09037c24 */ /* 0x000fe2000f8e0200 */
[----:B------:R-:W-:-:S04]  /*0fc0*/  IADD3 R0, -R23, UR4, RZ ;  /* 0x0000000417007c10 */ /* 0x000fc8000fffe1ff */
[----:B------:R-:W-:-:S07]  /*0fd0*/  IADD3 R7, R7, R3, RZ ;  /* 0x0000000307077210 */ /* 0x000fce0007ffe0ff */
[----:B------:R-:W-:-:S05]  /*0fe0*/  @!P0 IMAD.WIDE.U32 R8, R8, UR14, R10 ;  /* 0x0000000e08088c25 */ /* 0x000fca000f8e000a */
[----:B------:R-:W-:Y:S01]  /*0ff0*/  @!P0 IADD3 R9, R3, R9, RZ ;  /* 0x0000000903098210 */ /* 0x000fe20007ffe0ff */
[----:B------:R-:W-:Y:S02]  /*1000*/  IMAD R3, R53, UR6, RZ ;  /* 0x0000000635037c24 */ /* 0x000fe4000f8e02ff */
[----:B-1----:R-:W-:-:S04]  /*1010*/  IMAD.WIDE.U32 R20, R52, UR6, R6 ;  /* 0x0000000634147c25 */ /* 0x002fc8000f8e0006 */
[----:B------:R-:W-:Y:S02]  /*1020*/  IMAD R91, R0, -0x80, RZ ;  /* 0xffffff80005b7824 */ /* 0x000fe400078e02ff */
[----:B------:R-:W-:-:S04]  /*1030*/  @!P0 IMAD.WIDE.U32 R6, R52, UR6, R8 ;  /* 0x0000000634068c25 */ /* 0x000fc8000f8e0008 */
[----:B------:R-:W-:Y:S01]  /*1040*/  IMAD R9, R52, UR7, R3 ;  /* 0x0000000734097c24 */ /* 0x000fe2000f8e0203 */
[----:B------:R-:W-:Y:S01]  /*1050*/  ULDC.64 UR6, c[0x0][0x318] ;  /* 0x0000c60000067ab9 */ /* 0x000fe20000000a00 */
[----:B------:R-:W-:Y:S02]  /*1060*/  SHF.R.S32.HI R92, RZ, 0x1f, R91 ;  /* 0x0000001fff5c7819 */ /* 0x000fe4000001145b */
[----:B------:R-:W-:Y:S02]  /*1070*/  IADD3 R3, P3, R91, R20, RZ ;  /* 0x000000145b037210 */ /* 0x000fe40007f7e0ff */
[----:B------:R-:W-:Y:S02]  /*1080*/  LEA R20, P2, R73, UR6, 0x1 ;  /* 0x0000000649147c11 */ /* 0x000fe4000f8408ff */
[----:B------:R-:W-:Y:S02]  /*1090*/  IADD3.X R8, R92, R9, R21, P3, !PT ;  /* 0x000000095c087210 */ /* 0x000fe40001ffe415 */
[----:B------:R-:W-:Y:S01]  /*10a0*/  ISETP.GE.AND P3, PT, R77, R2, PT ;  /* 0x000000024d00720c */ /* 0x000fe20003f66270 */
[----:B--2---:R1:W-:Y:S04]  /*10b0*/  STS.U16 [R89], R22 ;  /* 0x0000001659007388 */ /* 0x0043e80000000400 */
[----:B---3--:R-:W-:Y:S04]  /*10c0*/  STS.U16 [R89+0x80], R26 ;  /* 0x0000801a59007388 */ /* 0x008fe80000000400 */
[----:B----4-:R-:W-:Y:S01]  /*10d0*/  STS.U16 [R89+0xc0], R28 ;  /* 0x0000c01c59007388 */ /* 0x010fe20000000400 */
[----:B-1----:R-:W-:-:S03]  /*10e0*/  @!P0 IADD3 R22, P1, R73, R6, RZ ;  /* 0x0000000649168210 */ /* 0x002fc60007f3e0ff */
[----:B------:R1:W-:Y:S01]  /*10f0*/  STS.U16 [R89+0x40], R24 ;  /* 0x0000401859007388 */ /* 0x0003e20000000400 */
[----:B------:R-:W-:-:S03]  /*1100*/  NOP ;  /* 0x0000000000007918 */ /* 0x000fc60000000000 */
[----:B------:R-:W-:Y:S01]  /*1110*/  LDS.64 R38, [R90] ;  /* 0x000000005a267984 */ /* 0x000fe20000000a00 */
[----:B------:R-:W-:Y:S02]  /*1120*/  @!P0 IADD3.X R7, R78, R7, R9, P1, !PT ;  /* 0x000000074e078210 */ /* 0x000fe40000ffe409 */
[----:B------:R-:W-:Y:S02]  /*1130*/  LEA.HI.X R9, R73, UR7, R78, 0x1, P2 ;  /* 0x0000000749097c11 */ /* 0x000fe400090f0c4e */
[C---:B------:R-:W-:Y:S02]  /*1140*/  @!P0 LEA R6, P1, R22.reuse, UR6, 0x1 ;  /* 0x0000000616068c11 */ /* 0x040fe4000f8208ff */
[C---:B------:R-:W-:Y:S02]  /*1150*/  LEA R20, P2, R3.reuse, R20, 0x1 ;  /* 0x0000001403147211 */ /* 0x040fe400078408ff */
[----:B------:R-:W-:Y:S01]  /*1160*/  @!P0 LEA.HI.X R7, R22, UR7, R7, 0x1, P1 ;  /* 0x0000000716078c11 */ /* 0x000fe200088f0c07 */
[----:B------:R-:W-:Y:S01]  /*1170*/  ULDC.64 UR6, c[0x0][0x2b8] ;  /* 0x0000ae0000067ab9 */ /* 0x000fe20000000a00 */
[----:B------:R-:W-:-:S02]  /*1180*/  LEA.HI.X R21, R3, R9, R8, 0x1, P2 ;  /* 0x0000000903157211 */ /* 0x000fc400010f0c08 */
[-C--:B------:R-:W-:Y:S02]  /*1190*/  ISETP.GE.AND P2, PT, R79, R2.reuse, PT ;  /* 0x000000024f00720c */ /* 0x080fe40003f46270 */
[----:B------:R-:W-:Y:S02]  /*11a0*/  ISETP.GE.AND P1, PT, R80, R2, PT ;  /* 0x000000025000720c */ /* 0x000fe40003f26270 */
[----:B------:R-:W-:Y:S01]  /*11b0*/  PRMT R22, RZ, 0x7610, R22 ;  /* 0x00007610ff167816 */ /* 0x000fe20000000016 */
[----:B------:R-:W-:Y:S01]  /*11c0*/  BAR.SYNC.DEFER_BLOCKING 0x0 ;  /* 0x0000000000007b1d */ /* 0x000fe20000010000 */
[----:B-1----:R-:W-:Y:S02]  /*11d0*/  PRMT R24, RZ, 0x7610, R24 ;  /* 0x00007610ff187816 */ /* 0x002fe40000000018 */
[----:B------:R-:W-:Y:S02]  /*11e0*/  PRMT R26, RZ, 0x7610, R26 ;  /* 0x00007610ff1a7816 */ /* 0x000fe4000000001a */
[----:B------:R-:W-:Y:S01]  /*11f0*/  PRMT R28, RZ, 0x7610, R28 ;  /* 0x00007610ff1c7816 */ /* 0x000fe2000000001c */
[----:B------:R1:W2:Y:S04]  /*1200*/  @!P0 LDG.E.U16 R22, desc[UR10][R6.64] ;  /* 0x0000000a06168981 */ /* 0x0002a8000c1e1500 */
[----:B------:R-:W3:Y:S04]  /*1210*/  @!P3 LDG.E.U16 R24, desc[UR10][R20.64+-0xc0] ;  /* 0xffff400a1418b981 */ /* 0x000ee8000c1e1500 */
[----:B------:R-:W4:Y:S04]  /*1220*/  @!P2 LDG.E.U16 R26, desc[UR10][R20.64+-0x80] ;  /* 0xffff800a141aa981 */ /* 0x000f28000c1e1500 */
[----:B------:R1:W4:Y:S01]  /*1230*/  @!P1 LDG.E.U16 R28, desc[UR10][R20.64+-0x40] ;  /* 0xffffc00a141c9981 */ /* 0x000322000c1e1500 */
[----:B0-----:R-:W-:Y:S01]  /*1240*/  IMAD R8, R30, UR15, RZ ;  /* 0x0000000f1e087c24 */ /* 0x001fe2000f8e02ff */
[----:B------:R-:W-:-:S03]  /*1250*/  @!P0 MOV R9, R11 ;  /* 0x0000000b00098202 */ /* 0x000fc60000000f00 */
[----:B------:R-:W-:Y:S01]  /*1260*/  IMAD R3, R31, UR14, R8 ;  /* 0x0000000e1f037c24 */ /* 0x000fe2000f8e0208 */
[----:B------:R-:W-:Y:S01]  /*1270*/  @!P0 MOV R8, R10 ;  /* 0x0000000a00088202 */ /* 0x000fe20000000f00 */
[----:B-1----:R-:W-:-:S04]  /*1280*/  IMAD.WIDE.U32 R6, R30, UR14, RZ ;  /* 0x0000000e1e067c25 */ /* 0x002fc8000f8e00ff */
[----:B------:R-:W-:Y:S01]  /*1290*/  @!P0 IMAD.WIDE.U32 R8, R30, UR14, R8 ;  /* 0x0000000e1e088c25 */ /* 0x000fe2000f8e0008 */
[----:B------:R-:W-:-:S04]  /*12a0*/  IADD3 R7, R7, R3, RZ ;  /* 0x0000000307077210 */ /* 0x000fc80007ffe0ff */
[----:B------:R-:W-:Y:S01]  /*12b0*/  @!P0 IADD3 R9, R3, R9, RZ ;  /* 0x0000000903098210 */ /* 0x000fe20007ffe0ff */
[----:B------:R-:W-:-:S04]  /*12c0*/  IMAD.WIDE.U32 R20, R52, UR6, R6 ;  /* 0x0000000634147c25 */ /* 0x000fc8000f8e0006 */
[----:B------:R-:W-:Y:S02]  /*12d0*/  IMAD R3, R53, UR6, RZ ;  /* 0x0000000635037c24 */ /* 0x000fe4000f8e02ff */
[----:B------:R-:W-:-:S04]  /*12e0*/  @!P0 IMAD.WIDE.U32 R6, R52, UR6, R8 ;  /* 0x0000000634068c25 */ /* 0x000fc8000f8e0008 */
[----:B------:R-:W-:Y:S01]  /*12f0*/  IMAD R9, R52, UR7, R3 ;  /* 0x0000000734097c24 */ /* 0x000fe2000f8e0203 */
[----:B------:R-:W-:Y:S01]  /*1300*/  @!P0 IADD3 R23, P5, R73, R6, RZ ;  /* 0x0000000649178210 */ /* 0x000fe20007fbe0ff */
[----:B------:R-:W-:-:S03]  /*1310*/  ULDC.64 UR6, c[0x0][0x308] ;  /* 0x0000c20000067ab9 */ /* 0x000fc60000000a00 */
[----:B------:R-:W-:Y:S02]  /*1320*/  @!P0 IADD3.X R30, R78, R7, R9, P5, !PT ;  /* 0x000000074e1e8210 */ /* 0x000fe40002ffe409 */
[----:B------:R-:W-:-:S04]  /*1330*/  @!P0 LEA R6, P5, R23, UR6, 0x1 ;  /* 0x0000000617068c11 */ /* 0x000fc8000f8a08ff */
[----:B------:R-:W-:Y:S02]  /*1340*/  @!P0 LEA.HI.X R7, R23, UR7, R30, 0x1, P5 ;  /* 0x0000000717078c11 */ /* 0x000fe4000a8f0c1e */
[----:B------:R-:W-:Y:S02]  /*1350*/  IADD3 R3, P6, R91, R20, RZ ;  /* 0x000000145b037210 */ /* 0x000fe40007fde0ff */
[C---:B------:R-:W-:Y:S02]  /*1360*/  LEA R8, P4, R73.reuse, UR6, 0x1 ;  /* 0x0000000649087c11 */ /* 0x040fe4000f8808ff */
[----:B------:R-:W-:Y:S02]  /*1370*/  IADD3.X R20, R92, R9, R21, P6, !PT ;  /* 0x000000095c147210 */ /* 0x000fe400037fe415 */
[----:B------:R-:W-:Y:S02]  /*1380*/  LEA.HI.X R9, R73, UR7, R78, 0x1, P4 ;  /* 0x0000000749097c11 */ /* 0x000fe4000a0f0c4e */
[----:B------:R-:W-:-:S04]  /*1390*/  LEA R8, P4, R3, R8, 0x1 ;  /* 0x0000000803087211 */ /* 0x000fc800078808ff */
[--C-:B------:R-:W-:Y:S02]  /*13a0*/  LEA.HI.X R9, R3, R9, R20.reuse, 0x1, P4 ;  /* 0x0000000903097211 */ /* 0x100fe400020f0c14 */
[----:B------:R-:W-:Y:S01]  /*13b0*/  PRMT R20, RZ, 0x7610, R20 ;  /* 0x00007610ff147816 */ /* 0x000fe20000000014 */
        /* <DEDUP_REMOVED lines=10> */
[----:B------:R0:W2:Y:S04]  /*1460*/  @!P0 LDG.E.U16 R20, desc[UR10][R6.64] ;  /* 0x0000000a06148981 */ /* 0x0000a8000c1e1500 */
[----:B------:R-:W4:Y:S04]  /*1470*/  @!P3 LDG.E.U16 R22, desc[UR10][R8.64+-0xc0] ;  /* 0xffff400a0816b981 */ /* 0x000f28000c1e1500 */
[----:B------:R-:W4:Y:S04]  /*1480*/  @!P2 LDG.E.U16 R24, desc[UR10][R8.64+-0x80] ;  /* 0xffff800a0818a981 */ /* 0x000f28000c1e1500 */
[----:B------:R1:W4:Y:S01]  /*1490*/  @!P1 LDG.E.U16 R26, desc[UR10][R8.64+-0x40] ;  /* 0xffffc00a081a9981 */ /* 0x000322000c1e1500 */
[----:B---3--:R-:W-:-:S02]  /*14a0*/  HADD2.F32 R27, -RZ, R30.H0_H0 ;  /* 0x2000001eff1b7230 */ /* 0x008fc40000004100 */
[----:B------:R-:W-:Y:S02]  /*14b0*/  HADD2.F32 R30, -RZ, R30.H1_H1 ;  /* 0x3000001eff1e7230 */ /* 0x000fe40000004100 */
[--C-:B------:R-:W-:Y:S02]  /*14c0*/  HADD2.F32 R33, -RZ, R31.reuse.H0_H0 ;  /* 0x2000001fff217230 */ /* 0x100fe40000004100 */
[----:B------:R-:W-:Y:S02]  /*14d0*/  HADD2.F32 R36, -RZ, R31.H1_H1 ;  /* 0x3000001fff247230 */ /* 0x000fe40000004100 */
[----:B0-----:R-:W-:Y:S01]  /*14e0*/  FMUL.FTZ R7, R30, -1.4426950216293334961 ;  /* 0xbfb8aa3b1e077820 */ /* 0x001fe20000410000 */
[----:B-1----:R-:W-:Y:S02]  /*14f0*/  FMUL.FTZ R9, R33, -1.4426950216293334961 ;  /* 0xbfb8aa3b21097820 */ /* 0x002fe40000410000 */
[----:B------:R-:W-:Y:S01]  /*1500*/  FMUL.FTZ R21, R36, -1.4426950216293334961 ;  /* 0xbfb8aa3b24157820 */ /* 0x000fe20000410000 */
[----:B------:R-:W-:-:S02]  /*1510*/  FMUL.FTZ R3, R27, -1.4426950216293334961 ;  /* 0xbfb8aa3b1b037820 */ /* 0x000fc40000410000 */
[----:B------:R-:W0:Y:S08]  /*1520*/  MUFU.EX2 R7, R7 ;  /* 0x0000000700077308 */ /* 0x000e300000000800 */
[----:B------:R-:W-:Y:S08]  /*1530*/  MUFU.EX2 R9, R9 ;  /* 0x0000000900097308 */ /* 0x000ff00000000800 */
[----:B------:R-:W1:Y:S08]  /*1540*/  MUFU.EX2 R21, R21 ;  /* 0x0000001500157308 */ /* 0x000e700000000800 */
[----:B------:R-:W3:Y:S01]  /*1550*/  MUFU.EX2 R3, R3 ;  /* 0x0000000300037308 */ /* 0x000ee20000000800 */
[----:B0-----:R-:W-:Y:S01]  /*1560*/  FADD.FTZ R8, R7, 1 ;  /* 0x3f80000007087421 */ /* 0x001fe20000010000 */
[----:B-1----:R-:W-:-:S06]  /*1570*/  FADD.FTZ R7, R21, 1 ;  /* 0x3f80000015077421 */ /* 0x002fcc0000010000 */
[----:B------:R-:W0:Y:S01]  /*1580*/  MUFU.RCP R31, R8 ;  /* 0x00000008001f7308 */ /* 0x000e220000001000 */
[----:B---3--:R-:W-:-:S07]  /*1590*/  FADD.FTZ R6, R3, 1 ;  /* 0x3f80000003067421 */ /* 0x008fce0000010000 */
[----:B------:R0:W1:Y:S01]  /*15a0*/  MUFU.RCP R37, R7 ;  /* 0x0000000700257308 */ /* 0x0000620000001000 */
[----:B------:R-:W3:Y:S07]  /*15b0*/  S2UR UR6, SR_CgaCtaId ;  /* 0x00000000000679c3 */ /* 0x000eee0000008800 */
[----:B------:R-:W3:Y:S01]  /*15c0*/  MUFU.RCP R28, R6 ;  /* 0x00000006001c7308 */ /* 0x000ee20000001000 */
[----:B------:R-:W-:Y:S02]  /*15d0*/  HADD2.F32 R3, -RZ, R38.H0_H0 ;  /* 0x20000026ff037230 */ /* 0x000fe40000004100 */
[----:B0-----:R-:W-:Y:S01]  /*15e0*/  FADD.FTZ R7, -R31, 1 ;  /* 0x3f8000001f077421 */ /* 0x001fe20000010100 */
[----:B------:R-:W-:-:S02]  /*15f0*/  HADD2.F32 R25, -RZ, R39.H0_H0 ;  /* 0x20000027ff197230 */ /* 0x000fc40000004100 */
[----:B-1----:R-:W-:-:S04]  /*1600*/  FADD.FTZ R21, -R37, 1 ;  /* 0x3f80000025157421 */ /* 0x002fc80000010100 */
[----:B------:R-:W-:Y:S01]  /*1610*/  FFMA.FTZ R23, R36, R21, 1 ;  /* 0x3f80000024177423 */ /* 0x000fe20000010015 */
[----:B---3--:R-:W-:-:S04]  /*1620*/  FADD.FTZ R6, -R28, 1 ;  /* 0x3f8000001c067421 */ /* 0x008fc80000010100 */
[----:B------:R-:W-:Y:S01]  /*1630*/  FFMA.FTZ R6, R27, R6, 1 ;  /* 0x3f8000001b067423 */ /* 0x000fe20000010006 */
[----:B------:R-:W-:Y:S01]  /*1640*/  ISETP.NE.AND P6, PT, R59, RZ, PT ;  /* 0x000000ff3b00720c */ /* 0x000fe20003fc5270 */
[----:B------:R-:W-:Y:S02]  /*1650*/  UMOV UR5, 0x400 ;  /* 0x0000040000057882 */ /* 0x000fe40000000000 */
[----:B------:R-:W-:-:S06]  /*1660*/  ULEA UR5, UR6, UR5, 0x18 ;  /* 0x0000000506057291 */ /* 0x000fcc000f8ec03f */
[----:B------:R-:W-:Y:S01]  /*1670*/  MOV R94, UR5 ;  /* 0x00000005005e7c02 */ /* 0x000fe20008000f00 */
[----:B------:R-:W-:Y:S01]  /*1680*/  BSSY B0, `(.L_x_17855) ;  /* 0x000003f000007945 */ /* 0x000fe20003800000 */
[----:B--2---:R0:W-:Y:S04]  /*1690*/  STS.U16 [R89], R20 ;  /* 0x0000001459007388 */ /* 0x0041e80000000400 */
[----:B----4-:R-:W-:Y:S04]  /*16a0*/  STS.U16 [R89+0x40], R22 ;  /* 0x0000401659007388 */ /* 0x010fe80000000400 */
[----:B------:R1:W-:Y:S04]  /*16b0*/  STS.U16 [R89+0x80], R24 ;  /* 0x0000801859007388 */ /* 0x0003e80000000400 */
[----:B------:R2:W-:Y:S01]  /*16c0*/  STS.U16 [R89+0xc0], R26 ;  /* 0x0000c01a59007388 */ /* 0x0005e20000000400 */
[----:B------:R-:W-:-:S03]  /*16d0*/  NOP ;  /* 0x0000000000007918 */ /* 0x000fc60000000000 */
[----:B------:R-:W3:Y:S01]  /*16e0*/  LDS.64 R40, [R90] ;  /* 0x000000005a287984 */ /* 0x000ee20000000a00 */
[----:B0-----:R-:W-:-:S04]  /*16f0*/  FADD.FTZ R20, R9, 1 ;  /* 0x3f80000009147421 */ /* 0x001fc80000010000 */
[----:B------:R-:W0:Y:S01]  /*1700*/  MUFU.RCP R34, R20 ;  /* 0x0000001400227308 */ /* 0x000e220000001000 */
[----:B-1----:R-:W-:Y:S02]  /*1710*/  HADD2.F32 R24, -RZ, R38.H1_H1 ;  /* 0x30000026ff187230 */ /* 0x002fe40000004100 */
[----:B--2---:R-:W-:Y:S01]  /*1720*/  HADD2.F32 R26, -RZ, R39.H1_H1 ;  /* 0x30000027ff1a7230 */ /* 0x004fe20000004100 */
[----:B------:R-:W-:Y:S01]  /*1730*/  BAR.SYNC.DEFER_BLOCKING 0x0 ;  /* 0x0000000000007b1d */ /* 0x000fe20000010000 */
[----:B------:R-:W-:Y:S01]  /*1740*/  FFMA.FTZ R9, R30, R7, 1 ;  /* 0x3f8000001e097423 */ /* 0x000fe20000010007 */
[----:B0-----:R-:W-:-:S04]  /*1750*/  FADD.FTZ R8, -R34, 1 ;  /* 0x3f80000022087421 */ /* 0x001fc80000010100 */
[----:B------:R-:W-:Y:S01]  /*1760*/  FFMA.FTZ R20, R33, R8, 1 ;  /* 0x3f80000021147423 */ /* 0x000fe20000010008 */
[--C-:B---3--:R-:W-:Y:S02]  /*1770*/  HADD2.F32 R29, -RZ, R40.reuse.H0_H0 ;  /* 0x20000028ff1d7230 */ /* 0x108fe40000004100 */
[----:B------:R-:W-:Y:S02]  /*1780*/  HADD2.F32 R32, -RZ, R40.H1_H1 ;  /* 0x30000028ff207230 */ /* 0x000fe40000004100 */
[--C-:B------:R-:W-:Y:S02]  /*1790*/  HADD2.F32 R35, -RZ, R41.reuse.H0_H0 ;  /* 0x20000029ff237230 */ /* 0x100fe40000004100 */
[----:B------:R-:W-:Y:S02]  /*17a0*/  HADD2.F32 R38, -RZ, R41.H1_H1 ;  /* 0x30000029ff267230 */ /* 0x000fe40000004100 */
        /* <DEDUP_REMOVED lines=26> */
[----:B------:R-:W-:-:S04]  /*1950*/  IMAD.WIDE.U32 R6, R22, UR14, RZ ;  /* 0x0000000e16067c25 */ /* 0x000fc8000f8e00ff */
        /* <DEDUP_REMOVED lines=17> */
.L_x_17856:
[----:B------:R-:W-:Y:S05]  /*1a70*/  BSYNC B0 ;  /* 0x0000000000007941 */ /* 0x000fea0003800000 */
.L_x_17855:
        /* <DEDUP_REMOVED lines=14> */
[C---:B------:R-:W-:Y:S01]  /*1b60*/  LEA R21, P3, R73.reuse, UR6, 0x1 ;  /* 0x0000000649157c11 */ /* 0x040fe2000f8608ff */
        /* <DEDUP_REMOVED lines=8> */
[----:B-----5:R-:W-:Y:S01]  /*1bf0*/  FADD.FTZ R96, R96, R55 ;  /* 0x0000003760607221 */ /* 0x020fe20000010000 */
[----:B------:R-:W-:Y:S01]  /*1c00*/  LEA.HI.X R7, R20, R22, R7, 0x1, P3 ;  /* 0x0000001614077211 */ /* 0x000fe200018f0c07 */
[----:B------:R-:W-:Y:S01]  /*1c10*/  FMUL.FTZ R22, R3, R28 ;  /* 0x0000001c03167220 */ /* 0x000fe20000410000 */
        /* <DEDUP_REMOVED lines=48> */
.L_x_17859:
[----:B------:R-:W-:Y:S05]  /*1f20*/  BSYNC B0 ;  /* 0x0000000000007941 */ /* 0x000fea0003800000 */
.L_x_17858:
[----:B------:R-:W-:Y:S01]  /*1f30*/  MOV R5, R35 ;  /* 0x0000002300057202 */ /* 0x000fe20000000f00 */
[----:B------:R-:W-:Y:S01]  /*1f40*/  ULDC.64 UR8, c[0x0][0x2c8] ;  /* 0x0000b20000087ab9 */ /* 0x000fe20000000a00 */
[----:B------:R-:W-:Y:S01]  /*1f50*/  LEA R7, P3, R73, UR6, 0x1 ;  /* 0x0000000649077c11 */ /* 0x000fe2000f8608ff */
[----:B0-----:R-:W-:Y:S01]  /*1f60*/  IMAD R21, R53, UR8, RZ ;  /* 0x0000000835157c24 */ /* 0x001fe2000f8e02ff */
[-C--:B------:R-:W-:Y:S01]  /*1f70*/  ISETP.GE.AND P0, PT, R77, R24.reuse, PT ;  /* 0x000000184d00720c */ /* 0x080fe20003f06270 */
[----:B------:R-:W-:Y:S01]  /*1f80*/  IMAD.WIDE.U32 R4, R52, UR8, R4 ;  /* 0x0000000834047c25 */ /* 0x000fe2000f8e0004 */
[-C--:B------:R-:W-:Y:S02]  /*1f90*/  ISETP.GE.AND P1, PT, R79, R24.reuse, PT ;  /* 0x000000184f00720c */ /* 0x080fe40003f26270 */
[----:B------:R-:W-:Y:S01]  /*1fa0*/  ISETP.GE.AND P2, PT, R80, R24, PT ;  /* 0x000000185000720c */ /* 0x000fe20003f46270 */
[----:B------:R-:W-:Y:S01]  /*1fb0*/  IMAD R21, R52, UR9, R21 ;  /* 0x0000000934157c24 */ /* 0x000fe2000f8e0215 */
[----:B------:R-:W-:-:S02]  /*1fc0*/  IADD3 R6, P4, R91, R4, RZ ;  /* 0x000000045b067210 */ /* 0x000fc40007f9e0ff */
[----:B------:R-:W-:Y:S02]  /*1fd0*/  LEA.HI.X R20, R73, UR7, R78, 0x1, P3 ;  /* 0x0000000749147c11 */ /* 0x000fe400098f0c4e */
[----:B------:R-:W-:Y:S02]  /*1fe0*/  IADD3.X R5, R92, R21, R5, P4, !PT ;  /* 0x000000155c057210 */ /* 0x000fe400027fe405 */
[----:B------:R-:W-:-:S04]  /*1ff0*/  LEA R4, P3, R6, R7, 0x1 ;  /* 0x0000000706047211 */ /* 0x000fc800078608ff */
[----:B------:R-:W-:-:S05]  /*2000*/  LEA.HI.X R5, R6, R20, R5, 0x1, P3 ;  /* 0x0000001406057211 */ /* 0x000fca00018f0c05 */
[----:B------:R0:W-:Y:S04]  /*2010*/  @!P0 STG.E.U16 desc[UR10][R4.64+-0xc0], R29 ;  /* 0xffff401d04008986 */ /* 0x0001e8000c10150a */
[----:B------:R0:W-:Y:S04]  /*2020*/  @!P1 STG.E.U16 desc[UR10][R4.64+-0x80], R31 ;  /* 0xffff801f04009986 */ /* 0x0001e8000c10150a */
[----:B------:R0:W-:Y:S02]  /*2030*/  @!P2 STG.E.U16 desc[UR10][R4.64+-0x40], R33 ;  /* 0xffffc0210400a986 */ /* 0x0001e4000c10150a */
.L_x_17857:
        /* <DEDUP_REMOVED lines=24> */
[----:B------:R-:W-:Y:S01]  /*21c0*/  FADD.FTZ R109, R25, R25 ;  /* 0x00000019196d7221 */ /* 0x000fe20000010000 */
[----:B------:R-:W-:Y:S01]  /*21d0*/  USHF.R.U64 UR5, UR8, 0x1, UR9 ;  /* 0x0000000108057899 */ /* 0x000fe20008001209 */
[----:B------:R-:W-:Y:S01]  /*21e0*/  FADD.FTZ R112, R23, R23 ;  /* 0x0000001717707221 */ /* 0x000fe20000010000 */
[----:B------:R-:W-:Y:S01]  /*21f0*/  UIMAD UR8, UR6, UR14, URZ ;  /* 0x0000000e060872a4 */ /* 0x000fe2000f8e023f */
[----:B------:R-:W1:Y:S01]  /*2200*/  LDC.64 R26, c[0x0][0x3c8] ;  /* 0x0000f200ff1a7b82 */ /* 0x000e620000000a00 */
[----:B------:R-:W-:Y:S01]  /*2210*/  UIMAD.WIDE.U32 UR6, UR5, UR14, URZ ;  /* 0x0000000e050672a5 */ /* 0x000fe2000f8e003f */
[----:B------:R-:W-:Y:S01]  /*2220*/  SHF.L.U32 R2, R2, 0x1, RZ ;  /* 0x0000000102027819 */ /* 0x000fe200000006ff */
[----:B------:R-:W-:Y:S01]  /*2230*/  UIMAD UR8, UR15, UR5, UR8 ;  /* 0x000000050f0872a4 */ /* 0x000fe2000f8e0208 */
[----:B------:R-:W-:Y:S01]  /*2240*/  IADD3 R107, R88, -0x1, RZ ;  /* 0xffffffff586b7810 */ /* 0x000fe20007ffe0ff */
[----:B------:R-:W-:Y:S01]  /*2250*/  FADD.FTZ R108, R3, R3 ;  /* 0x00000003036c7221 */ /* 0x000fe20000010000 */
[----:B------:R-:W-:Y:S01]  /*2260*/  MOV R119, RZ ;  /* 0x000000ff00777202 */ /* 0x000fe20000000f00 */
[----:B------:R-:W-:Y:S01]  /*2270*/  UIADD3 UR7, UR7, UR8, URZ ;  /* 0x0000000807077290 */ /* 0x000fe2000fffe03f */
[----:B------:R-:W2:Y:S01]  /*2280*/  LDC R117, c[0x0][0x224] ;  /* 0x00008900ff757b82 */ /* 0x000ea20000000800 */
[----:B------:R-:W-:Y:S01]  /*2290*/  MOV R106, RZ ;  /* 0x000000ff006a7202 */ /* 0x000fe20000000f00 */
[----:B------:R-:W-:Y:S01]  /*22a0*/  UMOV UR5, URZ ;  /* 0x0000003f00057c82 */ /* 0x000fe20008000000 */
[----:B------:R-:W-:Y:S01]  /*22b0*/  ULDC UR23, c[0x0][0x224] ;  /* 0x0000890000177ab9 */ /* 0x000fe20000000800 */
[----:B------:R-:W-:Y:S01]  /*22c0*/  ULDC UR26, c[0x0][0x21c] ;  /* 0x00008700001a7ab9 */ /* 0x000fe20000000800 */
[----:B------:R-:W-:Y:S01]  /*22d0*/  ULDC.64 UR24, c[0x0][0x350] ;  /* 0x0000d40000187ab9 */ /* 0x000fe20000000a00 */
[----:B------:R-:W-:Y:S01]  /*22e0*/  ULDC.64 UR20, c[0x0][0x360] ;  /* 0x0000d80000147ab9 */ /* 0x000fe20000000a00 */
[----:B------:R-:W-:Y:S01]  /*22f0*/  ULDC.64 UR8, c[0x0][0x238] ;  /* 0x00008e0000087ab9 */ /* 0x000fe20000000a00 */
[-C--:B0-----:R-:W-:Y:S01]  /*2300*/  IMAD R4, R105, R6.reuse, RZ ;  /* 0x0000000669047224 */ /* 0x081fe200078e02ff */
[----:B------:R-:W0:Y:S01]  /*2310*/  LDC R115, c[0x0][0x218] ;  /* 0x00008600ff737b82 */ /* 0x000e220000000800 */
[----:B------:R-:W-:Y:S01]  /*2320*/  ULDC.64 UR12, c[0x0][0x250] ;  /* 0x00009400000c7ab9 */ /* 0x000fe20000000a00 */
[----:B------:R-:W-:Y:S01]  /*2330*/  ULDC.64 UR18, c[0x0][0x270] ;  /* 0x00009c0000127ab9 */ /* 0x000fe20000000a00 */
[C---:B------:R-:W-:Y:S01]  /*2340*/  IMAD R7, R56.reuse, R7, R4 ;  /* 0x0000000738077224 */ /* 0x040fe200078e0204 */
[----:B------:R-:W-:Y:S01]  /*2350*/  ULDC.64 UR16, c[0x0][0x268] ;  /* 0x00009a0000107ab9 */ /* 0x000fe20000000a00 */
[----:B------:R-:W-:Y:S01]  /*2360*/  IMAD.WIDE.U32 R4, R56, R6, UR6 ;  /* 0x0000000638047e25 */ /* 0x000fe2000f8e0006 */
[----:B------:R-:W-:-:S02]  /*2370*/  ULDC.64 UR6, c[0x0][0x230] ;  /* 0x00008c0000067ab9 */ /* 0x000fc40000000a00 */
[----:B------:R-:W3:Y:S01]  /*2380*/  LDC.64 R30, c[0x0][0x348] ;  /* 0x0000d200ff1e7b82 */ /* 0x000ee20000000a00 */
[----:B------:R-:W-:Y:S01]  /*2390*/  IMAD.WIDE.U32 R32, R52, UR6, RZ ;  /* 0x0000000634207c25 */ /* 0x000fe2000f8e00ff */
[----:B------:R-:W-:Y:S02]  /*23a0*/  IADD3 R20, R5, R7, RZ ;  /* 0x0000000705147210 */ /* 0x000fe40007ffe0ff */
[----:B-1----:R-:W-:Y:S01]  /*23b0*/  LEA R6, P0, R4, R26, 0x3 ;  /* 0x0000001a04067211 */ /* 0x002fe200078018ff */
[----:B------:R-:W-:Y:S02]  /*23c0*/  IMAD R7, R0, -0x100, RZ ;  /* 0xffffff0000077824 */ /* 0x000fe400078e02ff */
[----:B------:R-:W-:Y:S01]  /*23d0*/  FADD.FTZ R0, R22, R22 ;  /* 0x0000001616007221 */ /* 0x000fe20000010000 */
[----:B------:R-:W-:Y:S01]  /*23e0*/  LEA.HI.X R20, R4, R27, R20, 0x3, P0 ;  /* 0x0000001b04147211 */ /* 0x000fe200000f1c14 */
[----:B------:R-:W1:Y:S01]  /*23f0*/  LDC.64 R28, c[0x0][0x3c8] ;  /* 0x0000f200ff1c7b82 */ /* 0x000e620000000a00 */
[----:B------:R-:W-:-:S02]  /*2400*/  LEA R4, P0, R59, R6, 0x2 ;  /* 0x000000063b047211 */ /* 0x000fc400078010ff */
[----:B------:R-:W-:Y:S02]  /*2410*/  LEA.HI R6, R107, R107, RZ, 0x1 ;  /* 0x0000006b6b067211 */ /* 0x000fe400078f08ff */
[----:B------:R-:W-:Y:S02]  /*2420*/  LEA.HI.X R5, R59, R20, RZ, 0x2, P0 ;  /* 0x000000143b057211 */ /* 0x000fe400000f14ff */
[----:B------:R-:W-:Y:S01]  /*2430*/  LOP3.LUT R6, R6, 0xfffffe, RZ, 0xc0, !PT ;  /* 0x00fffffe06067812 */ /* 0x000fe200078ec0ff */
[----:B------:R-:W4:Y:S01]  /*2440*/  LDC.64 R26, c[0x0][0x360] ;  /* 0x0000d800ff1a7b82 */ /* 0x000f220000000a00 */
[----:B------:R-:W-:Y:S02]  /*2450*/  IMAD.WIDE R4, R7, 0x4, R4 ;  /* 0x0000000407047825 */ /* 0x000fe400078e0204 */
[----:B------:R-:W-:Y:S02]  /*2460*/  IADD3 R107, R107, -R6, RZ ;  /* 0x800000066b6b7210 */ /* 0x000fe40007ffe0ff */
[----:B------:R-:W-:Y:S01]  /*2470*/  IMAD R7, R53, UR6, RZ ;  /* 0x0000000635077c24 */ /* 0x000fe2000f8e02ff */
[----:B------:R-:W-:-:S02]  /*2480*/  IADD3 R40, P2, R4, -0x200, RZ ;  /* 0xfffffe0004287810 */ /* 0x000fc40007f5e0ff */
[----:B------:R-:W0:Y:S01]  /*2490*/  LDC.64 R24, c[0x0][0x2d0] ;  /* 0x0000b400ff187b82 */ /* 0x000e220000000a00 */
[----:B------:R-:W-:Y:S01]  /*24a0*/  IADD3 R38, P1, R4, -0x180, RZ ;  /* 0xfffffe8004267810 */ /* 0x000fe20007f3e0ff */
[----:B------:R-:W-:Y:S01]  /*24b0*/  IMAD R7, R52, UR7, R7 ;  /* 0x0000000734077c24 */ /* 0x000fe2000f8e0207 */
[C---:B------:R-:W-:Y:S01]  /*24c0*/  IADD3.X R41, R5.reuse, -0x1, RZ, P2, !PT ;  /* 0xffffffff05297810 */ /* 0x040fe200017fe4ff */
[----:B------:R-:W-:Y:S01]  /*24d0*/  UMOV UR6, URZ ;  /* 0x0000003f00067c82 */ /* 0x000fe20008000000 */
[----:B------:R-:W-:Y:S02]  /*24e0*/  IADD3.X R39, R5, -0x1, RZ, P1, !PT ;  /* 0xffffffff05277810 */ /* 0x000fe40000ffe4ff */
[----:B------:R-:W-:Y:S01]  /*24f0*/  IADD3 R36, P0, R4, -0x100, RZ ;  /* 0xffffff0004247810 */ /* 0x000fe20007f1e0ff */
[----:B------:R-:W0:Y:S01]  /*2500*/  LDC.64 R22, c[0x0][0x2e0] ;  /* 0x0000b800ff167b82 */ /* 0x000e220000000a00 */
[-C--:B------:R-:W-:Y:S02]  /*2510*/  ISETP.GE.AND P2, PT, R12, R2.reuse, PT ;  /* 0x000000020c00720c */ /* 0x080fe40003f46270 */
[----:B------:R-:W-:-:S02]  /*2520*/  ISETP.GE.AND P1, PT, R81, R2, PT ;  /* 0x000000025100720c */ /* 0x000fc40003f26270 */
        /* <DEDUP_REMOVED lines=8> */
[C---:B------:R-:W-:Y:S02]  /*25b0*/  IADD3 R44, P4, R4.reuse, -0x300, RZ ;  /* 0xfffffd00042c7810 */ /* 0x040fe40007f9e0ff */
[C---:B------:R-:W-:Y:S02]  /*25c0*/  IADD3 R42, P3, R4.reuse, -0x280, RZ ;  /* 0xfffffd80042a7810 */ /* 0x040fe40007f7e0ff */
[----:B------:R-:W-:Y:S02]  /*25d0*/  IADD3 R34, P5, R4, -0x80, RZ ;  /* 0xffffff8004227810 */ /* 0x000fe40007fbe0ff */
[----:B------:R-:W-:-:S02]  /*25e0*/  P2R R159, PR, RZ, 0x1 ;  /* 0x00000001ff9f7803 */ /* 0x000fc40000000000 */
[----:B------:R-:W-:Y:S02]  /*25f0*/  P2R R158, PR, RZ, 0x4 ;  /* 0x00000004ff9e7803 */ /* 0x000fe40000000000 */
[----:B------:R-:W-:Y:S02]  /*2600*/  P2R R157, PR, RZ, 0x2 ;  /* 0x00000002ff9d7803 */ /* 0x000fe40000000000 */
[C---:B------:R-:W-:Y:S02]  /*2610*/  IADD3.X R45, R5.reuse, -0x1, RZ, P4, !PT ;  /* 0xffffffff052d7810 */ /* 0x040fe400027fe4ff */
[C---:B------:R-:W-:Y:S02]  /*2620*/  IADD3.X R43, R5.reuse, -0x1, RZ, P3, !PT ;  /* 0xffffffff052b7810 */ /* 0x040fe40001ffe4ff */
[----:B------:R-:W-:Y:S02]  /*2630*/  IADD3.X R35, R5, -0x1, RZ, P5, !PT ;  /* 0xffffffff05237810 */ /* 0x000fe40002ffe4ff */
[----:B------:R-:W-:-:S02]  /*2640*/  ISETP.GE.AND P0, PT, R85, R2, PT ;  /* 0x000000025500720c */ /* 0x000fc40003f06270 */
[----:B------:R-:W-:Y:S02]  /*2650*/  IADD3 R113, R33, R7, RZ ;  /* 0x0000000721717210 */ /* 0x000fe40007ffe0ff */
[-C--:B------:R-:W-:Y:S02]  /*2660*/  ISETP.GE.AND P1, PT, R86, R2.reuse, PT ;  /* 0x000000025600720c */ /* 0x080fe40003f26270 */
[----:B-1234-:R-:W-:-:S13]  /*2670*/  ISETP.GE.AND P2, PT, R87, R2, PT ;  /* 0x000000025700720c */ /* 0x01efda0003f46270 */
.L_x_17891:
[----:B------:R-:W-:Y:S01]  /*2680*/  SHF.R.S32.HI R114, RZ, 0x1f, R119 ;  /* 0x0000001fff727819 */ /* 0x000fe20000011477 */
[----:B-1----:R-:W-:Y:S01]  /*2690*/  IMAD.WIDE.U32 R2, R119, UR12, R12 ;  /* 0x0000000c77027c25 */ /* 0x002fe2000f8e000c */
[----:B------:R-:W-:Y:S02]  /*26a0*/  P2R R48, PR, RZ, 0x4 ;  /* 0x00000004ff307803 */ /* 0x000fe40000000000 */
[----:B------:R-:W-:Y:S01]  /*26b0*/  ISETP.NE.AND P2, PT, R161, RZ, PT ;  /* 0x000000ffa100720c */ /* 0x000fe20003f45270 */
[C---:B0-----:R-:W-:Y:S01]  /*26c0*/  IMAD R4, R114.reuse, UR12, RZ ;  /* 0x0000000c72047c24 */ /* 0x041fe2000f8e02ff */
        /* <DEDUP_REMOVED lines=8> */
[----:B------:R-:W-:-:S04]  /*2750*/  IADD3 R3, R3, R5, RZ ;  /* 0x0000000503037210 */ /* 0x000fc80007ffe0ff */
[----:B------:R-:W-:Y:S02]  /*2760*/  LEA.HI.X R5, R2, R67, R3, 0x1, P3 ;  /* 0x0000004302057211 */ /* 0x000fe400018f0c03 */
[----:B------:R-:W-:Y:S02]  /*2770*/  MOV R2, R32 ;  /* 0x0000002000027202 */ /* 0x000fe40000000f00 */
[----:B------:R-:W-:-:S03]  /*2780*/  MOV R3, R113 ;  /* 0x0000007100037202 */ /* 0x000fc60000000f00 */
[----:B------:R-:W-:-:S05]  /*2790*/  IMAD.WIDE.U32 R2, R119, UR8, R2 ;  /* 0x0000000877027c25 */ /* 0x000fca000f8e0002 */
[----:B------:R-:W-:Y:S01]  /*27a0*/  IADD3 R3, R3, R7, RZ ;  /* 0x0000000703037210 */ /* 0x000fe20007ffe0ff */
[----:B------:R-:W-:Y:S01]  /*27b0*/  IMAD R7, R53, UR16, RZ ;  /* 0x0000001035077c24 */ /* 0x000fe2000f8e02ff */
[----:B0-----:R-:W-:-:S03]  /*27c0*/  LEA R20, P3, R2, R24, 0x3 ;  /* 0x0000001802147211 */ /* 0x001fc600078618ff */
[----:B------:R-:W-:Y:S01]  /*27d0*/  IMAD R7, R52, UR17, R7 ;  /* 0x0000001134077c24 */ /* 0x000fe2000f8e0207 */
[----:B------:R-:W-:Y:S01]  /*27e0*/  LEA.HI.X R21, R2, R25, R3, 0x3, P3 ;  /* 0x0000001902157211 */ /* 0x000fe200018f1c03 */
[----:B------:R-:W-:-:S05]  /*27f0*/  IMAD.WIDE.U32 R2, R52, UR16, RZ ;  /* 0x0000001034027c25 */ /* 0x000fca000f8e00ff */
[----:B------:R-:W-:Y:S01]  /*2800*/  IADD3 R3, R3, R7, RZ ;  /* 0x0000000703037210 */ /* 0x000fe20007ffe0ff */
[C---:B------:R-:W-:Y:S01]  /*2810*/  IMAD R7, R119.reuse, UR19, R6 ;  /* 0x0000001377077c24 */ /* 0x040fe2000f8e0206 */
[----:B------:R-:W2:Y:S01]  /*2820*/  LDG.E.64 R20, desc[UR10][R20.64] ;  /* 0x0000000a14147981 */ /* 0x000ea2000c1e1b00 */
[----:B------:R-:W-:-:S05]  /*2830*/  IMAD.WIDE.U32 R2, R119, UR18, R2 ;  /* 0x0000001277027c25 */ /* 0x000fca000f8e0002 */
[----:B------:R-:W-:Y:S02]  /*2840*/  IADD3 R3, R3, R7, RZ ;  /* 0x0000000703037210 */ /* 0x000fe40007ffe0ff */
[----:B------:R-:W-:-:S04]  /*2850*/  LEA R50, P3, R2, R22, 0x3 ;  /* 0x0000001602327211 */ /* 0x000fc800078618ff */
[--C-:B------:R-:W-:Y:S02]  /*2860*/  LEA.HI.X R51, R2, R23, R3.reuse, 0x3, P3 ;  /* 0x0000001702337211 */ /* 0x100fe400018f1c03 */
[----:B------:R-:W-:Y:S02]  /*2870*/  ISETP.NE.AND P3, PT, R160, RZ, PT ;  /* 0x000000ffa000720c */ /* 0x000fe40003f65270 */
[----:B------:R-:W-:Y:S02]  /*2880*/  PRMT R2, RZ, 0x7610, R2 ;  /* 0x00007610ff027816 */ /* 0x000fe40000000002 */
[----:B------:R-:W-:Y:S02]  /*2890*/  PRMT R3, RZ, 0x7610, R3 ;  /* 0x00007610ff037816 */ /* 0x000fe40000000003 */
[----:B------:R-:W-:Y:S02]  /*28a0*/  PRMT R6, RZ, 0x7610, R6 ;  /* 0x00007610ff067816 */ /* 0x000fe40000000006 */
[----:B---3--:R-:W3:Y:S01]  /*28b0*/  @!P2 LDG.E.U16 R2, desc[UR10][R4.64] ;  /* 0x0000000a0402a981 */ /* 0x008ee2000c1e1500 */
[----:B------:R-:W-:-:S02]  /*28c0*/  ISETP.NE.AND P2, PT, R48, RZ, PT ;  /* 0x000000ff3000720c */ /* 0x000fc40003f45270 */
[----:B------:R-:W-:Y:S01]  /*28d0*/  PRMT R7, RZ, 0x7610, R7 ;  /* 0x00007610ff077816 */ /* 0x000fe20000000007 */
[----:B----4-:R-:W4:Y:S01]  /*28e0*/  @!P6 LDG.E.U16 R6, desc[UR10][R4.64+0x80] ;  /* 0x0000800a0406e981 */ /* 0x010f22000c1e1500 */
[----:B------:R-:W-:-:S03]  /*28f0*/  PRMT R48, RZ, 0x7610, R48 ;  /* 0x00007610ff307816 */ /* 0x000fc60000000030 */
        /* <DEDUP_REMOVED lines=13> */
[----:B------:R-:W-:Y:S02]  /*29d0*/  LEA.HI.SX32 R125, R125, R68, 0x1b ;  /* 0x000000447d7d7211 */ /* 0x000fe400078fdaff */
[----:B------:R-:W-:Y:S02]  /*29e0*/  ISETP.NE.AND P4, PT, R59, RZ, PT ;  /* 0x000000ff3b00720c */ /* 0x000fe40003f85270 */
[----:B------:R-:W-:-:S02]  /*29f0*/  LEA R121, R121, R94, 0x1 ;  /* 0x0000005e79797211 */ /* 0x000fc400078e08ff */
[-C--:B0-----:R-:W-:Y:S02]  /*2a00*/  LEA R4, R123, R94.reuse, 0x1 ;  /* 0x0000005e7b047211 */ /* 0x081fe400078e08ff */
[C---:B------:R-:W-:Y:S02]  /*2a10*/  IADD3 R5, R68.reuse, 0x60, RZ ;  /* 0x0000006044057810 */ /* 0x040fe40007ffe0ff */
[C---:B------:R-:W-:Y:S02]  /*2a20*/  IADD3 R123, R68.reuse, 0x80, RZ ;  /* 0x00000080447b7810 */ /* 0x040fe40007ffe0ff */
[----:B------:R-:W-:Y:S02]  /*2a30*/  LEA R125, R125, R94, 0x1 ;  /* 0x0000005e7d7d7211 */ /* 0x000fe400078e08ff */
        /* <DEDUP_REMOVED lines=9> */
[----:B------:R-:W-:Y:S02]  /*2ad0*/  LEA R129, R129, R94, 0x1 ;  /* 0x0000005e81817211 */ /* 0x000fe400078e08ff */
[----:B------:R-:W-:Y:S01]  /*2ae0*/  ISETP.NE.AND P3, PT, R59, 0x1f, PT ;  /* 0x0000001f3b00780c */ /* 0x000fe20003f65270 */
[----:B------:R-:W-:Y:S01]  /*2af0*/  BSSY B0, `(.L_x_17861) ;  /* 0x0000035000007945 */ /* 0x000fe20003800000 */
[----:B--2---:R-:W-:Y:S01]  /*2b00*/  FMUL.FTZ R133, R20, 1.4426950216293334961 ;  /* 0x3fb8aa3b14857820 */ /* 0x004fe20000410000 */
[----:B------:R-:W-:-:S03]  /*2b10*/  FMUL.FTZ R118, R96, R21 ;  /* 0x0000001560767220 */ /* 0x000fc60000410000 */
[----:B------:R-:W-:Y:S01]  /*2b20*/  FMUL.FTZ R116, R96, R133 ;  /* 0x0000008560747220 */ /* 0x000fe20000410000 */
[----:B------:R-:W-:-:S03]  /*2b30*/  FMUL.RZ R122, R118, 0.15915493667125701904 ;  /* 0x3e22f983767a7820 */ /* 0x000fc6000040c000 */
[----:B------:R0:W-:Y:S08]  /*2b40*/  MUFU.EX2 R120, R116 ;  /* 0x0000007400787308 */ /* 0x0001f00000000800 */
[----:B------:R-:W1:Y:S08]  /*2b50*/  MUFU.COS R137, R122 ;  /* 0x0000007a00897308 */ /* 0x000e700000000000 */
[----:B------:R-:W2:Y:S01]  /*2b60*/  MUFU.SIN R135, R122 ;  /* 0x0000007a00877308 */ /* 0x000ea20000000400 */
[----:B---3--:R3:W-:Y:S01]  /*2b70*/  STS.U16 [R121], R2 ;  /* 0x0000000279007388 */ /* 0x0087e20000000400 */
[----:B0-----:R-:W-:-:S03]  /*2b80*/  LEA R116, R127, R94, 0x1 ;  /* 0x0000005e7f747211 */ /* 0x001fc600078e08ff */
[----:B----4-:R0:W-:Y:S04]  /*2b90*/  STS.U16 [R4+0x40], R3 ;  /* 0x0000400304007388 */ /* 0x0101e80000000400 */
[----:B------:R4:W-:Y:S01]  /*2ba0*/  STS.U16 [R125+0x80], R6 ;  /* 0x000080067d007388 */ /* 0x0009e20000000400 */
[----:B---3--:R-:W-:Y:S02]  /*2bb0*/  LEA R121, R107, R119, 0x8 ;  /* 0x000000776b797211 */ /* 0x008fe400078e40ff */
[----:B0-----:R-:W-:Y:S02]  /*2bc0*/  SHF.L.U32 R4, R68, 0x3, RZ ;  /* 0x0000000344047819 */ /* 0x001fe400000006ff */
[----:B----4-:R-:W-:Y:S02]  /*2bd0*/  LEA R6, R5, R94, 0x1 ;  /* 0x0000005e05067211 */ /* 0x010fe400078e08ff */
[----:B------:R-:W-:-:S02]  /*2be0*/  LEA.HI.SX32 R5, R4, R4, 0x1b ;  /* 0x0000000404057211 */ /* 0x000fc400078fdaff */
[----:B------:R-:W-:Y:S01]  /*2bf0*/  @P4 IADD3 R121, R59, 0x200, RZ ;  /* 0x000002003b794810 */ /* 0x000fe20007ffe0ff */
[----:B------:R-:W-:Y:S01]  /*2c00*/  STS.U16 [R6+0xc0], R7 ;  /* 0x0000c00706007388 */ /* 0x000fe20000000400 */
[-C--:B------:R-:W-:Y:S01]  /*2c10*/  LEA R118, R131, R94.reuse, 0x1 ;  /* 0x0000005e83767211 */ /* 0x080fe200078e08ff */
[C---:B-1----:R-:W-:Y:S01]  /*2c20*/  FMUL.FTZ R2, R120.reuse, R137 ;  /* 0x0000008978027220 */ /* 0x042fe20000410000 */
[-C--:B------:R-:W-:Y:S01]  /*2c30*/  LEA R5, R5, R94.reuse, 0x1 ;  /* 0x0000005e05057211 */ /* 0x080fe200078e08ff */
[----:B------:R0:W-:Y:S01]  /*2c40*/  STS.U16 [R123+0x100], R48 ;  /* 0x000100307b007388 */ /* 0x0001e20000000400 */
[----:B--2---:R-:W-:Y:S01]  /*2c50*/  FMUL.FTZ R3, R120, R135 ;  /* 0x0000008778037220 */ /* 0x004fe20000410000 */
[----:B------:R-:W-:Y:S02]  /*2c60*/  LEA R4, R121, R94, 0x3 ;  /* 0x0000005e79047211 */ /* 0x000fe400078e18ff */
        /* <DEDUP_REMOVED lines=12> */
[----:B------:R-:W5:Y:S04]  /*2d30*/  LDG.E.64 R50, desc[UR10][R50.64] ;  /* 0x0000000a32327981 */ /* 0x000f68000c1e1b00 */
[----:B------:R1:W-:Y:S01]  /*2d40*/  STS.64 [R4+0xa80], R2 ;  /* 0x000a800204007388 */ /* 0x0003e20000000a00 */
[----:B0-----:R-:W-:Y:S01]  /*2d50*/  @P3 LEA R48, R59, R94, 0x3 ;  /* 0x0000005e3b303211 */ /* 0x001fe200078e18ff */
[----:B------:R-:W-:Y:S06]  /*2d60*/  BAR.SYNC.DEFER_BLOCKING 0x0 ;  /* 0x0000000000007b1d */ /* 0x000fec0000010000 */
[----:B------:R-:W0:Y:S01]  /*2d70*/  @P3 LDS.64 R48, [R48+0x1a88] ;  /* 0x001a880030303984 */ /* 0x000e220000000a00 */
[----:B--23--:R-:W-:Y:S05]  /*2d80*/  @P3 BRA `(.L_x_17862) ;  /* 0x00000000002c3947 */ /* 0x00cfea0003800000 */
[----:B------:R-:W-:Y:S01]  /*2d90*/  ISETP.NE.AND P5, PT, R88, R117, PT ;  /* 0x000000755800720c */ /* 0x000fe20003fa5270 */
[----:B01----:R-:W-:Y:S01]  /*2da0*/  HFMA2.MMA R49, -RZ, RZ, 0, 0 ;  /* 0x00000000ff317435 */ /* 0x003fe200000001ff */
        /* <DEDUP_REMOVED lines=8> */
[----:B------:R2:W3:Y:S02]  /*2e30*/  LDS.64 R48, [R5+0xa80] ;  /* 0x000a800005307984 */ /* 0x0004e40000000a00 */
.L_x_17862:
[----:B------:R-:W-:Y:S05]  /*2e40*/  BSYNC B0 ;  /* 0x0000000000007941 */ /* 0x000fea0003800000 */
.L_x_17861:
[----:B------:R-:W-:Y:S02]  /*2e50*/  ISETP.NE.AND P5, PT, R156, RZ, PT ;  /* 0x000000ff9c00720c */ /* 0x000fe40003fa5270 */
[----:B-1----:R-:W-:Y:S02]  /*2e60*/  CS2R R110, SRZ ;  /* 0x00000000006e7805 */ /* 0x002fe4000001ff00 */
[----:B------:R-:W-:-:S13]  /*2e70*/  ISETP.LT.OR P6, PT, R88, 0x2, P5 ;  /* 0x000000025800780c */ /* 0x000fda0002fc1670 */
[----:B--2---:R-:W1:Y:S01]  /*2e80*/  @!P6 LDC R5, c[0x0][0x21c] ;  /* 0x00008700ff05eb82 */ /* 0x004e620000000800 */
[----:B------:R-:W-:-:S05]  /*2e90*/  @!P6 IADD3 R4, R88, -0x2, RZ ;  /* 0xfffffffe5804e810 */ /* 0x000fca0007ffe0ff */
[----:B-1----:R-:W-:-:S04]  /*2ea0*/  @!P6 IMAD R5, R4, R5, R119 ;  /* 0x000000050405e224 */ /* 0x002fc800078e0277 */
[----:B------:R-:W-:-:S05]  /*2eb0*/  @!P6 IMAD.WIDE R4, R5, 0x10, R18 ;  /* 0x000000100504e825 */ /* 0x000fca00078e0212 */
[----:B------:R1:W2:Y:S01]  /*2ec0*/  @!P6 LDG.E.64 R110, desc[UR10][R4.64+0x8] ;  /* 0x0000080a046ee981 */ /* 0x0002a2000c1e1b00 */
[-C--:B------:R-:W-:Y:S01]  /*2ed0*/  FMUL.FTZ R6, R98, R21.reuse ;  /* 0x0000001562067220 */ /* 0x080fe20000410000 */
[C---:B------:R-:W-:Y:S01]  /*2ee0*/  FMUL.FTZ R120, R100.reuse, R21 ;  /* 0x0000001564787220 */ /* 0x040fe20000410000 */
[-C--:B------:R-:W-:Y:S01]  /*2ef0*/  FMUL.FTZ R118, R100, R133.reuse ;  /* 0x0000008564767220 */ /* 0x080fe20000410000 */
[----:B------:R-:W-:Y:S02]  /*2f00*/  HADD2.F32 R121, -RZ, R121.H0_H0 ;  /* 0x20000079ff797230 */ /* 0x000fe40000004100 */
[----:B------:R-:W-:Y:S01]  /*2f10*/  FMUL.RZ R126, R6, 0.15915493667125701904 ;  /* 0x3e22f983067e7820 */ /* 0x000fe2000040c000 */
[----:B------:R-:W-:Y:S01]  /*2f20*/  FMUL.FTZ R6, R98, R133 ;  /* 0x0000008562067220 */ /* 0x000fe20000410000 */
[----:B------:R-:W-:Y:S01]  /*2f30*/  FMUL.RZ R129, R120, 0.15915493667125701904 ;  /* 0x3e22f98378817820 */ /* 0x000fe2000040c000 */
[----:B------:R-:W-:Y:S01]  /*2f40*/  HADD2.F32 R116, -RZ, R116.H0_H0 ;  /* 0x20000074ff747230 */ /* 0x000fe20000004100 */
[----:B------:R-:W-:Y:S01]  /*2f50*/  MUFU.COS R123, R126 ;  /* 0x0000007e007b7308 */ /* 0x000fe20000000000 */
[C---:B-1----:R-:W-:Y:S01]  /*2f60*/  FMUL.FTZ R4, R102.reuse, R21 ;  /* 0x0000001566047220 */ /* 0x042fe20000410000 */
[----:B------:R-:W-:Y:S01]  /*2f70*/  FMUL.FTZ R122, R102, R133 ;  /* 0x00000085667a7220 */ /* 0x000fe20000410000 */
[----:B----4-:R-:W-:Y:S01]  /*2f80*/  HADD2.F32 R125, -RZ, R125.H0_H0 ;  /* 0x2000007dff7d7230 */ /* 0x010fe20000004100 */
[----:B------:R-:W-:Y:S01]  /*2f90*/  ISETP.GE.AND P6, PT, R68, 0x1, PT ;  /* 0x000000014400780c */ /* 0x000fe20003fc6270 */
[----:B------:R-:W-:Y:S01]  /*2fa0*/  HADD2.F32 R127, -RZ, R127.H0_H0 ;  /* 0x2000007fff7f7230 */ /* 0x000fe20000004100 */
[----:B------:R-:W-:Y:S01]  /*2fb0*/  ISETP.GE.OR P5, PT, R88, UR23, P5 ;  /* 0x0000001758007c0c */ /* 0x000fe2000afa6670 */
[----:B------:R-:W-:Y:S01]  /*2fc0*/  HADD2.F32 R131, -RZ, R131.H0_H0 ;  /* 0x20000083ff837230 */ /* 0x000fe20000004100 */
[----:B------:R-:W1:Y:S01]  /*2fd0*/  MUFU.EX2 R6, R6 ;  /* 0x0000000600067308 */ /* 0x000e620000000800 */
[C---:B------:R-:W-:Y:S01]  /*2fe0*/  FMUL.FTZ R130, R98.reuse, R125 ;  /* 0x0000007d62827220 */ /* 0x040fe20000410000 */
[----:B------:R-:W-:Y:S01]  /*2ff0*/  FMUL.FTZ R132, R98, R127 ;  /* 0x0000007f62847220 */ /* 0x000fe20000410000 */
[----:B------:R-:W-:-:S02]  /*3000*/  HADD2.F32 R135, -RZ, R135.H0_H0 ;  /* 0x20000087ff877230 */ /* 0x000fc40000004100 */
[C---:B------:R-:W-:Y:S01]  /*3010*/  FMUL.FTZ R134, R100.reuse, R131 ;  /* 0x0000008364867220 */ /* 0x040fe20000410000 */
[----:B------:R-:W-:Y:S01]  /*3020*/  HADD2.F32 R137, -RZ, R137.H0_H0 ;  /* 0x20000089ff897230 */ /* 0x000fe20000004100 */
[----:B------:R-:W-:Y:S01]  /*3030*/  BSSY B0, `(.L_x_17863) ;  /* 0x00000d0000007945 */ /* 0x000fe20003800000 */
[----:B------:R-:W-:Y:S01]  /*3040*/  HADD2.F32 R139, -RZ, R139.H0_H0 ;  /* 0x2000008bff8b7230 */ /* 0x000fe20000004100 */
[----:B------:R4:W0:Y:S01]  /*3050*/  MUFU.SIN R7, R126 ;  /* 0x0000007e00077308 */ /* 0x0008220000000400 */
[----:B------:R-:W-:Y:S01]  /*3060*/  FMUL.FTZ R136, R100, R135 ;  /* 0x0000008764887220 */ /* 0x000fe20000410000 */
[C---:B------:R-:W-:Y:S02]  /*3070*/  FMUL.FTZ R140, R102.reuse, R137 ;  /* 0x00000089668c7220 */ /* 0x040fe40000410000 */
[----:B------:R-:W-:-:S04]  /*3080*/  FMUL.FTZ R138, R102, R139 ;  /* 0x0000008b668a7220 */ /* 0x000fc80000410000 */
[----:B------:R1:W-:Y:S01]  /*3090*/  MUFU.EX2 R124, R118 ;  /* 0x00000076007c7308 */ /* 0x0003e20000000800 */
[----:B----4-:R-:W-:Y:S01]  /*30a0*/  FMUL.RZ R126, R4, 0.15915493667125701904 ;  /* 0x3e22f983047e7820 */ /* 0x010fe2000040c000 */
[----:B------:R-:W-:-:S06]  /*30b0*/  FMUL.FTZ R4, R96, R121 ;  /* 0x0000007960047220 */ /* 0x000fcc0000410000 */
[----:B------:R-:W4:Y:S01]  /*30c0*/  MUFU.SIN R5, R129 ;  /* 0x0000008100057308 */ /* 0x000f220000000400 */
[C---:B-1----:R-:W-:Y:S01]  /*30d0*/  FMUL.FTZ R118, R6.reuse, R123 ;  /* 0x0000007b06767220 */ /* 0x042fe20000410000 */
[----:B------:R-:W-:Y:S02]  /*30e0*/  HADD2.F32 R123, -RZ, R146.H0_H0 ;  /* 0x20000092ff7b7230 */ /* 0x000fe40000004100 */
[----:B0-----:R-:W-:Y:S01]  /*30f0*/  FMUL.FTZ R120, R6, R7 ;  /* 0x0000000706787220 */ /* 0x001fe20000410000 */
[----:B------:R-:W-:Y:S02]  /*3100*/  FMUL.FTZ R6, R96, R116 ;  /* 0x0000007460067220 */ /* 0x000fe40000410000 */
[C---:B------:R-:W-:Y:S01]  /*3110*/  FMUL.FTZ R143, R123.reuse, R4 ;  /* 0x000000047b8f7220 */ /* 0x040fe20000410000 */
[----:B------:R0:W1:Y:S01]  /*3120*/  MUFU.COS R133, R129 ;  /* 0x0000008100857308 */ /* 0x0000620000000000 */
[----:B------:R-:W-:Y:S02]  /*3130*/  FMUL.FTZ R145, R123, R6 ;  /* 0x000000067b917220 */ /* 0x000fe40000410000 */
[----:B------:R-:W-:-:S02]  /*3140*/  FMUL.FTZ R149, R120, R143 ;  /* 0x0000008f78957220 */ /* 0x000fc40000410000 */
[-C--:B------:R-:W-:Y:S02]  /*3150*/  FMUL.FTZ R4, R120, R145.reuse ;  /* 0x0000009178047220 */ /* 0x080fe40000410000 */
[C---:B------:R-:W-:Y:S01]  /*3160*/  FFMA.FTZ R6, R118.reuse, R145, R149 ;  /* 0x0000009176067223 */ /* 0x040fe20000010095 */
[----:B------:R4:W-:Y:S01]  /*3170*/  MUFU.EX2 R128, R122 ;  /* 0x0000007a00807308 */ /* 0x0009e20000000800 */
[----:B0-----:R-:W-:Y:S02]  /*3180*/  HADD2.F32 R129, -RZ, R146.H1_H1 ;  /* 0x30000092ff817230 */ /* 0x001fe40000004100 */
[----:B------:R-:W-:-:S04]  /*3190*/  FFMA.FTZ R149, R118, R143, -R4 ;  /* 0x0000008f76957223 */ /* 0x000fc80000010804 */
[C---:B------:R-:W-:Y:S01]  /*31a0*/  FFMA.FTZ R149, R129.reuse, R130, R149 ;  /* 0x0000008281957223 */ /* 0x040fe20000010095 */
[----:B------:R-:W0:Y:S01]  /*31b0*/  MUFU.COS R7, R126 ;  /* 0x0000007e00077308 */ /* 0x000e220000000000 */
[C---:B----4-:R-:W-:Y:S01]  /*31c0*/  FMUL.FTZ R122, R124.reuse, R5 ;  /* 0x000000057c7a7220 */ /* 0x050fe20000410000 */
[----:B------:R-:W-:Y:S01]  /*31d0*/  FFMA.FTZ R5, R129, R132, R6 ;  /* 0x0000008481057223 */ /* 0x000fe20000010006 */
[----:B-1----:R-:W-:Y:S02]  /*31e0*/  FMUL.FTZ R124, R124, R133 ;  /* 0x000000857c7c7220 */ /* 0x002fe40000410000 */
[C---:B------:R-:W-:Y:S01]  /*31f0*/  FMUL.FTZ R4, R122.reuse, R149 ;  /* 0x000000957a047220 */ /* 0x040fe20000410000 */
[-C--:B------:R-:W-:Y:S02]  /*3200*/  FMUL.FTZ R133, R122, R5.reuse ;  /* 0x000000057a857220 */ /* 0x080fe40000410000 */
[----:B------:R0:W1:Y:S01]  /*3210*/  MUFU.SIN R141, R126 ;  /* 0x0000007e008d7308 */ /* 0x0000620000000400 */
[----:B------:R-:W-:Y:S01]  /*3220*/  FFMA.FTZ R6, R124, R5, R4 ;  /* 0x000000057c067223 */ /* 0x000fe20000010004 */
[-C--:B------:R-:W-:Y:S01]  /*3230*/  FMUL.FTZ R4, R2, R120.reuse ;  /* 0x0000007802047220 */ /* 0x080fe20000410000 */
[----:B------:R-:W-:Y:S01]  /*3240*/  FMUL.FTZ R5, R3, R120 ;  /* 0x0000007803057220 */ /* 0x000fe20000410000 */
[----:B------:R-:W-:Y:S01]  /*3250*/  FFMA.FTZ R149, R124, R149, -R133 ;  /* 0x000000957c957223 */ /* 0x000fe20000010885 */
[----:B------:R-:W-:-:S02]  /*3260*/  HADD2.F32 R133, -RZ, R147.H0_H0 ;  /* 0x20000093ff857230 */ /* 0x000fc40000004100 */
[-C--:B------:R-:W-:Y:S01]  /*3270*/  FFMA.FTZ R5, R2, R118.reuse, -R5 ;  /* 0x0000007602057223 */ /* 0x080fe20000010805 */
[----:B0-----:R-:W-:Y:S01]  /*3280*/  FMUL.FTZ R126, R128, R7 ;  /* 0x00000007807e7220 */ /* 0x001fe20000410000 */
[----:B------:R-:W-:Y:S01]  /*3290*/  FFMA.FTZ R7, R3, R118, R4 ;  /* 0x0000007603077223 */ /* 0x000fe20000010004 */
[C---:B------:R-:W-:Y:S01]  /*32a0*/  FFMA.FTZ R151, R133.reuse, R134, R6 ;  /* 0x0000008685977223 */ /* 0x040fe20000010006 */
[----:B------:R-:W-:Y:S01]  /*32b0*/  FMUL.FTZ R4, R122, R5 ;  /* 0x000000057a047220 */ /* 0x000fe20000410000 */
[----:B------:R-:W-:Y:S01]  /*32c0*/  FFMA.FTZ R149, R133, R136, R149 ;  /* 0x0000008885957223 */ /* 0x000fe20000010095 */
[----:B-1----:R-:W-:Y:S01]  /*32d0*/  FMUL.FTZ R128, R128, R141 ;  /* 0x0000008d80807220 */ /* 0x002fe20000410000 */
[-C--:B------:R-:W-:Y:S01]  /*32e0*/  FMUL.FTZ R141, R122, R7.reuse ;  /* 0x000000077a8d7220 */ /* 0x080fe20000410000 */
[----:B------:R-:W-:Y:S02]  /*32f0*/  FFMA.FTZ R7, R124, R7, R4 ;  /* 0x000000077c077223 */ /* 0x000fe40000010004 */
[----:B------:R-:W-:Y:S01]  /*3300*/  FMUL.FTZ R4, R128, R149 ;  /* 0x0000009580047220 */ /* 0x000fe20000410000 */
[----:B------:R-:W-:Y:S01]  /*3310*/  FFMA.FTZ R5, R124, R5, -R141 ;  /* 0x000000057c057223 */ /* 0x000fe2000001088d */
[----:B------:R-:W-:-:S02]  /*3320*/  FMUL.FTZ R141, R128, R151 ;  /* 0x00000097808d7220 */ /* 0x000fc40000410000 */
[----:B------:R-:W-:Y:S01]  /*3330*/  FFMA.FTZ R6, R126, R151, R4 ;  /* 0x000000977e067223 */ /* 0x000fe20000010004 */
[----:B------:R-:W-:Y:S01]  /*3340*/  FMUL.FTZ R4, R128, R5 ;  /* 0x0000000580047220 */ /* 0x000fe20000410000 */
[----:B------:R-:W-:Y:S01]  /*3350*/  FFMA.FTZ R153, R126, R149, -R141 ;  /* 0x000000957e997223 */ /* 0x000fe2000001088d */
[----:B------:R-:W-:Y:S02]  /*3360*/  HADD2.F32 R141, -RZ, R147.H1_H1 ;  /* 0x30000093ff8d7230 */ /* 0x000fe40000004100 */
[-C--:B------:R-:W-:Y:S01]  /*3370*/  FMUL.FTZ R149, R128, R7.reuse ;  /* 0x0000000780957220 */ /* 0x080fe20000410000 */
[C---:B------:R-:W-:Y:S02]  /*3380*/  FFMA.FTZ R4, R126.reuse, R7, R4 ;  /* 0x000000077e047223 */ /* 0x040fe40000010004 */
[C---:B------:R-:W-:Y:S01]  /*3390*/  FFMA.FTZ R142, R141.reuse, R140, R6 ;  /* 0x0000008c8d8e7223 */ /* 0x040fe20000010006 */
[----:B------:R-:W-:Y:S01]  /*33a0*/  FFMA.FTZ R150, R126, R5, -R149 ;  /* 0x000000057e967223 */ /* 0x000fe20000010895 */
[----:B------:R-:W-:Y:S01]  /*33b0*/  FFMA.FTZ R144, R141, R138, R153 ;  /* 0x0000008a8d907223 */ /* 0x000fe20000010099 */
[----:B------:R-:W-:Y:S04]  /*33c0*/  SHFL.UP PT, R7, R4, 0x1, RZ ;  /* 0x0420000004077989 */ /* 0x000fe800000e00ff */
[----:B------:R-:W0:Y:S04]  /*33d0*/  SHFL.UP PT, R151, R142, 0x1, RZ ;  /* 0x042000008e977989 */ /* 0x000e2800000e00ff */
[----:B------:R-:W1:Y:S04]  /*33e0*/  SHFL.UP PT, R5, R150, 0x1, RZ ;  /* 0x0420000096057989 */ /* 0x000e6800000e00ff */
[----:B------:R-:W4:Y:S01]  /*33f0*/  SHFL.UP PT, R149, R144, 0x1, RZ ;  /* 0x0420000090957989 */ /* 0x000f2200000e00ff */
[C---:B0-----:R-:W-:Y:S01]  /*3400*/  FMUL.FTZ R153, R4.reuse, R151 ;  /* 0x0000009704997220 */ /* 0x041fe20000410000 */
[C---:B-1----:R-:W-:Y:S01]  /*3410*/  FMUL.FTZ R6, R4.reuse, R5 ;  /* 0x0000000504067220 */ /* 0x042fe20000410000 */
[----:B----4-:R-:W-:-:S02]  /*3420*/  FMUL.FTZ R148, R4, R149 ;  /* 0x0000009504947220 */ /* 0x010fc40000410000 */
[C---:B------:R-:W-:Y:S01]  /*3430*/  FFMA.FTZ R153, R150.reuse, R149, -R153 ;  /* 0x0000009596997223 */ /* 0x040fe20000010899 */
[-C--:B------:R-:W-:Y:S01]  /*3440*/  FFMA.FTZ R149, R150, R7.reuse, R6 ;  /* 0x0000000796957223 */ /* 0x080fe20000010006 */
        /* <DEDUP_REMOVED lines=9> */
[----:B------:R-:W4:Y:S04]  /*34e0*/  SHFL.UP PT, R7, R142, 0x2, RZ ;  /* 0x044000008e077989 */ /* 0x000f2800000e00ff */
[----:B------:R-:W3:Y:S01]  /*34f0*/  SHFL.UP PT, R5, R149, 0x2, RZ ;  /* 0x0440000095057989 */ /* 0x000ee200000e00ff */
[C---:B0-----:R-:W-:Y:S01]  /*3500*/  FMUL.FTZ R152, R149.reuse, R6 ;  /* 0x0000000695987220 */ /* 0x041fe20000410000 */
[C---:B-1----:R-:W-:Y:S01]  /*3510*/  FMUL.FTZ R148, R149.reuse, R4 ;  /* 0x0000000495947220 */ /* 0x042fe20000410000 */
[----:B----4-:R-:W-:-:S02]  /*3520*/  FMUL.FTZ R151, R149, R7 ;  /* 0x0000000795977220 */ /* 0x010fc40000410000 */
[C---:B------:R-:W-:Y:S01]  /*3530*/  FFMA.FTZ R7, R150.reuse, R7, R152 ;  /* 0x0000000796077223 */ /* 0x040fe20000010098 */
[CC--:B---3--:R-:W-:Y:S01]  /*3540*/  FFMA.FTZ R148, R150.reuse, R5.reuse, R148 ;  /* 0x0000000596947223 */ /* 0x0c8fe20000010094 */
        /* <DEDUP_REMOVED lines=51> */
[----:B------:R-:W-:Y:S01]  /*3880*/  @P6 FADD.FTZ R144, R144, R153 ;  /* 0x0000009990906221 */ /* 0x000fe20000010000 */
[----:B------:R-:W-:Y:S02]  /*3890*/  CS2R R6, SRZ ;  /* 0x0000000000067805 */ /* 0x000fe4000001ff00 */
[----:B------:R-:W-:Y:S01]  /*38a0*/  FSEL R149, R148, R149, !P6 ;  /* 0x0000009594957208 */ /* 0x000fe20007000000 */
[----:B------:R-:W-:Y:S01]  /*38b0*/  @P6 FFMA.FTZ R150, R150, R5, -R4 ;  /* 0x0000000596966223 */ /* 0x000fe20000010804 */
[----:B--2---:R0:W-:Y:S01]  /*38c0*/  SHFL.IDX PT, R148, R111, RZ, 0x1f ;  /* 0x00001fff6f947589 */ /* 0x0041e200000e0000 */
[----:B------:R-:W-:Y:S01]  /*38d0*/  @P6 FADD.FTZ R142, R142, R151 ;  /* 0x000000978e8e6221 */ /* 0x000fe20000010000 */
[----:B------:R-:W-:Y:S01]  /*38e0*/  HFMA2.MMA R5, -RZ, RZ, 0, 0 ;  /* 0x00000000ff057435 */ /* 0x000fe200000001ff */
[----:B------:R-:W-:Y:S01]  /*38f0*/  MOV R4, 0x3f800000 ;  /* 0x3f80000000047802 */ /* 0x000fe20000000f00 */
[----:B------:R-:W1:Y:S04]  /*3900*/  SHFL.UP PT, R149, R149, 0x1, RZ ;  /* 0x0420000095957989 */ /* 0x000e6800000e00ff */
[----:B------:R2:W3:Y:S01]  /*3910*/  SHFL.IDX PT, R153, R110, RZ, 0x1f ;  /* 0x00001fff6e997589 */ /* 0x0004e200000e0000 */
[----:B0----5:R-:W-:-:S03]  /*3920*/  FMUL.FTZ R111, R109, R51 ;  /* 0x000000336d6f7220 */ /* 0x021fc60000410000 */
[----:B------:R-:W0:Y:S04]  /*3930*/  SHFL.UP PT, R150, R150, 0x1, RZ ;  /* 0x0420000096967989 */ /* 0x000e2800000e00ff */
[----:B------:R-:W4:Y:S01]  /*3940*/  SHFL.UP PT, R144, R144, 0x1, RZ ;  /* 0x0420000090907989 */ /* 0x000f2200000e00ff */
[----:B--2---:R-:W-:-:S03]  /*3950*/  FMUL.FTZ R110, R109, R50 ;  /* 0x000000326d6e7220 */ /* 0x004fc60000410000 */
[----:B------:R-:W2:Y:S04]  /*3960*/  SHFL.UP PT, R142, R142, 0x1, RZ ;  /* 0x042000008e8e7989 */ /* 0x000ea800000e00ff */
[----:B------:R2:W2:Y:S01]  /*3970*/  @!P5 LDS.128 R4, [R152+0x1b80] ;  /* 0x001b80009804d984 */ /* 0x0004a20000000c00 */
[CC--:B-1----:R-:W-:Y:S01]  /*3980*/  FMUL.FTZ R151, R149.reuse, R148.reuse ;  /* 0x0000009495977220 */ /* 0x0c2fe20000410000 */
[----:B---3--:R-:W-:Y:S01]  /*3990*/  FMUL.FTZ R155, R149, R153 ;  /* 0x00000099959b7220 */ /* 0x008fe20000410000 */
[----:B------:R-:W-:Y:S02]  /*39a0*/  FMUL.FTZ R149, R112, R51 ;  /* 0x0000003370957220 */ /* 0x000fe40000410000 */
[C---:B0-----:R-:W-:Y:S01]  /*39b0*/  FFMA.FTZ R151, R150.reuse, R153, -R151 ;  /* 0x0000009996977223 */ /* 0x041fe20000010897 */
[----:B------:R-:W-:Y:S01]  /*39c0*/  FFMA.FTZ R155, R150, R148, R155 ;  /* 0x00000094969b7223 */ /* 0x000fe2000001009b */
[-C--:B------:R-:W-:Y:S01]  /*39d0*/  FMUL.FTZ R163, R126, R149.reuse ;  /* 0x000000957ea37220 */ /* 0x080fe20000410000 */
[----:B------:R-:W-:Y:S01]  /*39e0*/  FMUL.FTZ R150, R128, -R48 ;  /* 0x8000003080967220 */ /* 0x000fe20000410000 */
[----:B----4-:R-:W-:Y:S01]  /*39f0*/  @P4 FADD.FTZ R153, R144, R151 ;  /* 0x0000009790994221 */ /* 0x010fe20000010000 */
[-C--:B------:R-:W-:Y:S01]  /*3a00*/  FMUL.FTZ R151, R112, R50.reuse ;  /* 0x0000003270977220 */ /* 0x080fe20000410000 */
[-C--:B------:R-:W-:Y:S01]  /*3a10*/  FMUL.FTZ R144, R108, R50.reuse ;  /* 0x000000326c907220 */ /* 0x080fe20000410000 */
[----:B------:R-:W-:Y:S01]  /*3a20*/  FMUL.FTZ R50, R0, R50 ;  /* 0x0000003200327220 */ /* 0x000fe20000410000 */
[----:B--2---:R-:W-:Y:S01]  /*3a30*/  @P4 FADD.FTZ R148, R142, R155 ;  /* 0x0000009b8e944221 */ /* 0x004fe20000010000 */
[C---:B------:R-:W-:Y:S01]  /*3a40*/  FMUL.FTZ R155, R128.reuse, R149 ;  /* 0x00000095809b7220 */ /* 0x040fe20000410000 */
[----:B------:R-:W-:Y:S01]  /*3a50*/  FFMA.FTZ R142, -R128, R151, -R163 ;  /* 0x00000097808e7223 */ /* 0x000fe200000109a3 */
[----:B------:R-:W-:-:S02]  /*3a60*/  ISETP.NE.AND P4, PT, R156, 0x1f, PT ;  /* 0x0000001f9c00780c */ /* 0x000fc40003f85270 */
[----:B------:R-:W-:Y:S01]  /*3a70*/  FFMA.FTZ R155, R126, R151, -R155 ;  /* 0x000000977e9b7223 */ /* 0x000fe2000001089b */
[----:B------:R-:W-:-:S03]  /*3a80*/  FADD.FTZ R163, -R111, R142 ;  /* 0x0000008e6fa37221 */ /* 0x000fc60000010100 */
[----:B------:R-:W-:Y:S01]  /*3a90*/  FADD.FTZ R155, R110, R155 ;  /* 0x0000009b6e9b7221 */ /* 0x000fe20000010000 */
[----:B------:R-:W-:-:S03]  /*3aa0*/  FMUL.FTZ R165, R122, -R163 ;  /* 0x800000a37aa57220 */ /* 0x000fc60000410000 */
[-C--:B------:R-:W-:Y:S01]  /*3ab0*/  FMUL.FTZ R142, R122, -R155.reuse ;  /* 0x8000009b7a8e7220 */ /* 0x080fe20000410000 */
[----:B------:R-:W-:Y:S01]  /*3ac0*/  FFMA.FTZ R165, R124, R155, -R165 ;  /* 0x0000009b7ca57223 */ /* 0x000fe200000108a5 */
[----:B------:R-:W-:Y:S02]  /*3ad0*/  FMUL.FTZ R155, R128, R49 ;  /* 0x00000031809b7220 */ /* 0x000fe40000410000 */
[----:B------:R-:W-:Y:S01]  /*3ae0*/  FFMA.FTZ R163, R124, R163, R142 ;  /* 0x000000a37ca37223 */ /* 0x000fe2000001008e */
[-C--:B------:R-:W-:Y:S01]  /*3af0*/  FMUL.FTZ R142, R108, R51.reuse ;  /* 0x000000336c8e7220 */ /* 0x080fe20000410000 */
[----:B------:R-:W-:Y:S01]  /*3b00*/  FFMA.FTZ R155, R126, R48, -R155 ;  /* 0x000000307e9b7223 */ /* 0x000fe2000001089b */
[----:B------:R-:W-:Y:S01]  /*3b10*/  FADD.FTZ R167, R144, R165 ;  /* 0x000000a590a77221 */ /* 0x000fe20000010000 */
[----:B------:R-:W-:Y:S01]  /*3b20*/  FMUL.FTZ R51, R0, R51 ;  /* 0x0000003300337220 */ /* 0x000fe20000410000 */
[----:B------:R-:W-:Y:S01]  /*3b30*/  FADD.FTZ R169, -R142, R163 ;  /* 0x000000a38ea97221 */ /* 0x000fe20000010100 */
[----:B------:R-:W-:Y:S01]  /*3b40*/  FFMA.FTZ R163, R126, -R49, R150 ;  /* 0x800000317ea37223 */ /* 0x000fe20000010096 */
[----:B------:R-:W-:Y:S01]  /*3b50*/  FMUL.FTZ R165, R122, -R155 ;  /* 0x8000009b7aa57220 */ /* 0x000fe20000410000 */
[C---:B------:R-:W-:Y:S01]  /*3b60*/  FMUL.FTZ R152, R120.reuse, -R167 ;  /* 0x800000a778987220 */ /* 0x040fe20000410000 */
[----:B------:R-:W-:Y:S01]  /*3b70*/  FMUL.FTZ R171, R120, -R169 ;  /* 0x800000a978ab7220 */ /* 0x000fe20000410000 */
[-C--:B------:R-:W-:Y:S01]  /*3b80*/  FMUL.FTZ R150, R122, -R163.reuse ;  /* 0x800000a37a967220 */ /* 0x080fe20000410000 */
[----:B------:R-:W-:Y:S01]  /*3b90*/  FFMA.FTZ R165, R124, R163, R165 ;  /* 0x000000a37ca57223 */ /* 0x000fe200000100a5 */
[C---:B------:R-:W-:Y:S01]  /*3ba0*/  FFMA.FTZ R154, R118.reuse, R169, R152 ;  /* 0x000000a9769a7223 */ /* 0x040fe20000010098 */
[----:B------:R-:W-:Y:S01]  /*3bb0*/  FFMA.FTZ R171, R118, R167, -R171 ;  /* 0x000000a776ab7223 */ /* 0x000fe200000108ab */
[----:B------:R-:W-:Y:S01]  /*3bc0*/  FFMA.FTZ R155, R124, R155, -R150 ;  /* 0x0000009b7c9b7223 */ /* 0x000fe20000010896 */
[----:B------:R-:W-:Y:S01]  /*3bd0*/  FMUL.FTZ R163, R120, -R165 ;  /* 0x800000a578a37220 */ /* 0x000fe20000410000 */
[----:B------:R-:W-:Y:S01]  /*3be0*/  FADD.FTZ R150, -R51, R154 ;  /* 0x0000009a33967221 */ /* 0x000fe20000010100 */
[----:B------:R-:W-:Y:S01]  /*3bf0*/  FADD.FTZ R152, R50, R171 ;  /* 0x000000ab32987221 */ /* 0x000fe20000010000 */
[-C--:B------:R-:W-:Y:S01]  /*3c00*/  FMUL.FTZ R162, R120, -R155.reuse ;  /* 0x8000009b78a27220 */ /* 0x080fe20000410000 */
[----:B------:R-:W-:-:S02]  /*3c10*/  FFMA.FTZ R154, R118, R155, -R163 ;  /* 0x0000009b769a7223 */ /* 0x000fc400000108a3 */
[----:B------:R0:W1:Y:S01]  /*3c20*/  SHFL.DOWN PT, R168, R150, 0x1, 0x1f ;  /* 0x08201f0096a87f89 */ /* 0x00006200000e0000 */
[----:B------:R-:W-:-:S03]  /*3c30*/  FFMA.FTZ R165, R118, R165, R162 ;  /* 0x000000a576a57223 */ /* 0x000fc600000100a2 */
[----:B------:R0:W2:Y:S04]  /*3c40*/  SHFL.DOWN PT, R166, R152, 0x1, 0x1f ;  /* 0x08201f0098a67f89 */ /* 0x0000a800000e0000 */
[----:B------:R0:W3:Y:S04]  /*3c50*/  SHFL.DOWN PT, R162, R154, 0x1, 0x1f ;  /* 0x08201f009aa27f89 */ /* 0x0000e800000e0000 */
[----:B------:R0:W4:Y:S01]  /*3c60*/  SHFL.DOWN PT, R164, R165, 0x1, 0x1f ;  /* 0x08201f00a5a47f89 */ /* 0x00012200000e0000 */
[----:B------:R-:W-:Y:S05]  /*3c70*/  @!P4 BRA `(.L_x_17864) ;  /* 0x00000000002cc947 */ /* 0x000fea0003800000 */
[C---:B----4-:R-:W-:Y:S01]  /*3c80*/  FMUL.FTZ R155, R165.reuse, R164 ;  /* 0x000000a4a59b7220 */ /* 0x050fe20000410000 */
[C---:B-1----:R-:W-:Y:S01]  /*3c90*/  FMUL.FTZ R163, R165.reuse, R168 ;  /* 0x000000a8a5a37220 */ /* 0x042fe20000410000 */
[----:B--2---:R-:W-:Y:S01]  /*3ca0*/  FMUL.FTZ R167, R165, R166 ;  /* 0x000000a6a5a77220 */ /* 0x004fe20000410000 */
[C---:B0--3--:R-:W-:Y:S01]  /*3cb0*/  FMUL.FTZ R165, R162.reuse, R165 ;  /* 0x000000a5a2a57220 */ /* 0x049fe20000410000 */
[----:B------:R-:W-:Y:S01]  /*3cc0*/  FFMA.FTZ R155, R162, R154, -R155 ;  /* 0x0000009aa29b7223 */ /* 0x000fe2000001089b */
[C---:B------:R-:W-:Y:S01]  /*3cd0*/  FFMA.FTZ R163, R154.reuse, R166, -R163 ;  /* 0x000000a69aa37223 */ /* 0x040fe200000108a3 */
[C---:B------:R-:W-:Y:S01]  /*3ce0*/  FFMA.FTZ R167, R154.reuse, R168, R167 ;  /* 0x000000a89aa77223 */ /* 0x040fe200000100a7 */
[----:B------:R-:W-:Y:S02]  /*3cf0*/  FFMA.FTZ R165, R154, R164, R165 ;  /* 0x000000a49aa57223 */ /* 0x000fe400000100a5 */
[----:B------:R-:W-:Y:S01]  /*3d00*/  FADD.FTZ R152, R152, R163 ;  /* 0x000000a398987221 */ /* 0x000fe20000010000 */
[----:B------:R-:W-:Y:S01]  /*3d10*/  FADD.FTZ R150, R150, R167 ;  /* 0x000000a796967221 */ /* 0x000fe20000010000 */
[----:B------:R-:W-:-:S07]  /*3d20*/  MOV R154, R155 ;  /* 0x0000009b009a7202 */ /* 0x000fce0000000f00 */
.L_x_17864:
[----:B------:R-:W-:Y:S05]  /*3d30*/  BSYNC B0 ;  /* 0x0000000000007941 */ /* 0x000fea0003800000 */
.L_x_17863:
[----:B------:R-:W-:Y:S01]  /*3d40*/  ISETP.GT.U32.AND P4, PT, R156, 0x1d, PT ;  /* 0x0000001d9c00780c */ /* 0x000fe20003f84070 */
[----:B---3--:R3:W0:Y:S01]  /*3d50*/  SHFL.DOWN PT, R162, R154, 0x2, 0x1f ;  /* 0x08401f009aa27f89 */ /* 0x00862200000e0000 */
[----:B------:R-:W-:Y:S03]  /*3d60*/  BSSY B0, `(.L_x_17865) ;  /* 0x0000010000007945 */ /* 0x000fe60003800000 */
[----:B----4-:R3:W4:Y:S04]  /*3d70*/  SHFL.DOWN PT, R164, R165, 0x2, 0x1f ;  /* 0x08401f00a5a47f89 */ /* 0x01072800000e0000 */
[----:B--2---:R3:W2:Y:S04]  /*3d80*/  SHFL.DOWN PT, R166, R152, 0x2, 0x1f ;  /* 0x08401f0098a67f89 */ /* 0x0046a800000e0000 */
[----:B-1----:R3:W1:Y:S01]  /*3d90*/  SHFL.DOWN PT, R168, R150, 0x2, 0x1f ;  /* 0x08401f0096a87f89 */ /* 0x00266200000e0000 */
[----:B------:R-:W-:Y:S05]  /*3da0*/  @P4 BRA `(.L_x_17866) ;  /* 0x00000000002c4947 */ /* 0x000fea0003800000 */
[C---:B----4-:R-:W-:Y:S01]  /*3db0*/  FMUL.FTZ R155, R165.reuse, R164 ;  /* 0x000000a4a59b7220 */ /* 0x050fe20000410000 */
[C---:B-1----:R-:W-:Y:S01]  /*3dc0*/  FMUL.FTZ R163, R165.reuse, R168 ;  /* 0x000000a8a5a37220 */ /* 0x042fe20000410000 */
[C---:B--2---:R-:W-:Y:S01]  /*3dd0*/  FMUL.FTZ R167, R165.reuse, R166 ;  /* 0x000000a6a5a77220 */ /* 0x044fe20000410000 */
[-C--:B0--3--:R-:W-:Y:S01]  /*3de0*/  FMUL.FTZ R165, R165, R162.reuse ;  /* 0x000000a2a5a57220 */ /* 0x089fe20000410000 */
[C---:B------:R-:W-:Y:S01]  /*3df0*/  FFMA.FTZ R155, R154.reuse, R162, -R155 ;  /* 0x000000a29a9b7223 */ /* 0x040fe2000001089b */
[C---:B------:R-:W-:Y:S01]  /*3e00*/  FFMA.FTZ R163, R154.reuse, R166, -R163 ;  /* 0x000000a69aa37223 */ /* 0x040fe200000108a3 */
[C---:B------:R-:W-:Y:S01]  /*3e10*/  FFMA.FTZ R167, R154.reuse, R168, R167 ;  /* 0x000000a89aa77223 */ /* 0x040fe200000100a7 */
[----:B------:R-:W-:Y:S02]  /*3e20*/  FFMA.FTZ R165, R154, R164, R165 ;  /* 0x000000a49aa57223 */ /* 0x000fe400000100a5 */
[----:B------:R-:W-:Y:S01]  /*3e30*/  FADD.FTZ R152, R152, R163 ;  /* 0x000000a398987221 */ /* 0x000fe20000010000 */
[----:B------:R-:W-:Y:S01]  /*3e40*/  FADD.FTZ R150, R150, R167 ;  /* 0x000000a796967221 */ /* 0x000fe20000010000 */
[----:B------:R-:W-:-:S07]  /*3e50*/  MOV R154, R155 ;  /* 0x0000009b009a7202 */ /* 0x000fce0000000f00 */
.L_x_17866:
[----:B------:R-:W-:Y:S05]  /*3e60*/  BSYNC B0 ;  /* 0x0000000000007941 */ /* 0x000fea0003800000 */
.L_x_17865:
[----:B------:R-:W-:Y:S01]  /*3e70*/  ISETP.GT.U32.AND P4, PT, R156, 0x1b, PT ;  /* 0x0000001b9c00780c */ /* 0x000fe20003f84070 */
[----:B0-----:R0:W0:Y:S01]  /*3e80*/  SHFL.DOWN PT, R162, R154, 0x4, 0x1f ;  /* 0x08801f009aa27f89 */ /* 0x00102200000e0000 */
[----:B------:R-:W-:Y:S03]  /*3e90*/  BSSY B0, `(.L_x_17867) ;  /* 0x0000010000007945 */ /* 0x000fe60003800000 */
[----:B----4-:R4:W0:Y:S04]  /*3ea0*/  SHFL.DOWN PT, R164, R165, 0x4, 0x1f ;  /* 0x08801f00a5a47f89 */ /* 0x01082800000e0000 */
[----:B--2---:R4:W2:Y:S04]  /*3eb0*/  SHFL.DOWN PT, R166, R152, 0x4, 0x1f ;  /* 0x08801f0098a67f89 */ /* 0x0048a800000e0000 */
[----:B-1----:R4:W1:Y:S01]  /*3ec0*/  SHFL.DOWN PT, R168, R150, 0x4, 0x1f ;  /* 0x08801f0096a87f89 */ /* 0x00286200000e0000 */
[----:B------:R-:W-:Y:S05]  /*3ed0*/  @P4 BRA `(.L_x_17868) ;  /* 0x00000000002c4947 */ /* 0x000fea0003800000 */
[C---:B0-----:R-:W-:Y:S01]  /*3ee0*/  FMUL.FTZ R155, R165.reuse, R164 ;  /* 0x000000a4a59b7220 */ /* 0x041fe20000410000 */
[C---:B-1----:R-:W-:Y:S01]  /*3ef0*/  FMUL.FTZ R163, R165.reuse, R168 ;  /* 0x000000a8a5a37220 */ /* 0x042fe20000410000 */
[C---:B--2---:R-:W-:Y:S01]  /*3f00*/  FMUL.FTZ R167, R165.reuse, R166 ;  /* 0x000000a6a5a77220 */ /* 0x044fe20000410000 */
        /* <DEDUP_REMOVED lines=8> */
.L_x_17868:
[----:B------:R-:W-:Y:S05]  /*3f90*/  BSYNC B0 ;  /* 0x0000000000007941 */ /* 0x000fea0003800000 */
.L_x_17867:
[----:B------:R-:W-:Y:S01]  /*3fa0*/  ISETP.GT.U32.AND P4, PT, R156, 0x17, PT ;  /* 0x000000179c00780c */ /* 0x000fe20003f84070 */
[----:B0-----:R0:W0:Y:S01]  /*3fb0*/  SHFL.DOWN PT, R162, R154, 0x8, 0x1f ;  /* 0x09001f009aa27f89 */ /* 0x00102200000e0000 */
[----:B------:R-:W-:Y:S03]  /*3fc0*/  BSSY B0, `(.L_x_17869) ;  /* 0x0000010000007945 */ /* 0x000fe60003800000 */
[----:B------:R0:W0:Y:S04]  /*3fd0*/  SHFL.DOWN PT, R164, R165, 0x8, 0x1f ;  /* 0x09001f00a5a47f89 */ /* 0x00002800000e0000 */
[----:B--2---:R2:W0:Y:S04]  /*3fe0*/  SHFL.DOWN PT, R166, R152, 0x8, 0x1f ;  /* 0x09001f0098a67f89 */ /* 0x00442800000e0000 */
[----:B-1----:R2:W1:Y:S01]  /*3ff0*/  SHFL.DOWN PT, R168, R150, 0x8, 0x1f ;  /* 0x09001f0096a87f89 */ /* 0x00246200000e0000 */
[----:B------:R-:W-:Y:S05]  /*4000*/  @P4 BRA `(.L_x_17870) ;  /* 0x00000000002c4947 */ /* 0x000fea0003800000 */
[C---:B0-----:R-:W-:Y:S01]  /*4010*/  FMUL.FTZ R155, R165.reuse, R164 ;  /* 0x000000a4a59b7220 */ /* 0x041fe20000410000 */
[C---:B-1----:R-:W-:Y:S01]  /*4020*/  FMUL.FTZ R163, R165.reuse, R168 ;  /* 0x000000a8a5a37220 */ /* 0x042fe20000410000 */
[C---:B------:R-:W-:Y:S01]  /*4030*/  FMUL.FTZ R167, R165.reuse, R166 ;  /* 0x000000a6a5a77220 */ /* 0x040fe20000410000 */
[-C--:B---34-:R-:W-:Y:S01]  /*4040*/  FMUL.FTZ R165, R165, R162.reuse ;  /* 0x000000a2a5a57220 */ /* 0x098fe20000410000 */
[C---:B------:R-:W-:Y:S01]  /*4050*/  FFMA.FTZ R155, R154.reuse, R162, -R155 ;  /* 0x000000a29a9b7223 */ /* 0x040fe2000001089b */
[C---:B------:R-:W-:Y:S01]  /*4060*/  FFMA.FTZ R163, R154.reuse, R166, -R163 ;  /* 0x000000a69aa37223 */ /* 0x040fe200000108a3 */
[C---:B------:R-:W-:Y:S01]  /*4070*/  FFMA.FTZ R167, R154.reuse, R168, R167 ;  /* 0x000000a89aa77223 */ /* 0x040fe200000100a7 */
[----:B------:R-:W-:Y:S02]  /*4080*/  FFMA.FTZ R165, R154, R164, R165 ;  /* 0x000000a49aa57223 */ /* 0x000fe400000100a5 */
[----:B--2---:R-:W-:Y:S01]  /*4090*/  FADD.FTZ R152, R152, R163 ;  /* 0x000000a398987221 */ /* 0x004fe20000010000 */
[----:B------:R-:W-:Y:S01]  /*40a0*/  FADD.FTZ R150, R150, R167 ;  /* 0x000000a796967221 */ /* 0x000fe20000010000 */
[----:B------:R-:W-:-:S07]  /*40b0*/  MOV R154, R155 ;  /* 0x0000009b009a7202 */ /* 0x000fce0000000f00 */
.L_x_17870:
[----:B------:R-:W-:Y:S05]  /*40c0*/  BSYNC B0 ;  /* 0x0000000000007941 */ /* 0x000fea0003800000 */
.L_x_17869:
[----:B------:R-:W-:Y:S01]  /*40d0*/  ISETP.GT.U32.AND P4, PT, R156, 0xf, PT ;  /* 0x0000000f9c00780c */ /* 0x000fe20003f84070 */
[----:B0-----:R0:W0:Y:S01]  /*40e0*/  SHFL.DOWN PT, R162, R154, 0x10, 0x1f ;  /* 0x0a001f009aa27f89 */ /* 0x00102200000e0000 */
[----:B------:R-:W-:Y:S03]  /*40f0*/  BSSY B0, `(.L_x_17871) ;  /* 0x0000010000007945 */ /* 0x000fe60003800000 */
[----:B------:R0:W0:Y:S04]  /*4100*/  SHFL.DOWN PT, R164, R165, 0x10, 0x1f ;  /* 0x0a001f00a5a47f89 */ /* 0x00002800000e0000 */
[----:B------:R0:W0:Y:S04]  /*4110*/  SHFL.DOWN PT, R166, R152, 0x10, 0x1f ;  /* 0x0a001f0098a67f89 */ /* 0x00002800000e0000 */
[----:B-1----:R1:W0:Y:S01]  /*4120*/  SHFL.DOWN PT, R168, R150, 0x10, 0x1f ;  /* 0x0a001f0096a87f89 */ /* 0x00222200000e0000 */
[----:B------:R-:W-:Y:S05]  /*4130*/  @P4 BRA `(.L_x_17872) ;  /* 0x00000000002c4947 */ /* 0x000fea0003800000 */
[C---:B0-----:R-:W-:Y:S01]  /*4140*/  FMUL.FTZ R155, R165.reuse, R164 ;  /* 0x000000a4a59b7220 */ /* 0x041fe20000410000 */
[C---:B------:R-:W-:Y:S01]  /*4150*/  FMUL.FTZ R163, R165.reuse, R168 ;  /* 0x000000a8a5a37220 */ /* 0x040fe20000410000 */
[C---:B------:R-:W-:Y:S01]  /*4160*/  FMUL.FTZ R167, R165.reuse, R166 ;  /* 0x000000a6a5a77220 */ /* 0x040fe20000410000 */
[-C--:B---34-:R-:W-:Y:S01]  /*4170*/  FMUL.FTZ R165, R165, R162.reuse ;  /* 0x000000a2a5a57220 */ /* 0x098fe20000410000 */
[C---:B------:R-:W-:Y:S01]  /*4180*/  FFMA.FTZ R155, R154.reuse, R162, -R155 ;  /* 0x000000a29a9b7223 */ /* 0x040fe2000001089b */
[C---:B------:R-:W-:Y:S01]  /*4190*/  FFMA.FTZ R163, R154.reuse, R166, -R163 ;  /* 0x000000a69aa37223 */ /* 0x040fe200000108a3 */
[C---:B------:R-:W-:Y:S01]  /*41a0*/  FFMA.FTZ R167, R154.reuse, R168, R167 ;  /* 0x000000a89aa77223 */ /* 0x040fe200000100a7 */
[----:B------:R-:W-:Y:S02]  /*41b0*/  FFMA.FTZ R165, R154, R164, R165 ;  /* 0x000000a49aa57223 */ /* 0x000fe400000100a5 */
[----:B--2---:R-:W-:Y:S01]  /*41c0*/  FADD.FTZ R152, R152, R163 ;  /* 0x000000a398987221 */ /* 0x004fe20000010000 */
[----:B-1----:R-:W-:Y:S01]  /*41d0*/  FADD.FTZ R150, R150, R167 ;  /* 0x000000a796967221 */ /* 0x002fe20000010000 */
[----:B------:R-:W-:-:S07]  /*41e0*/  MOV R154, R155 ;  /* 0x0000009b009a7202 */ /* 0x000fce0000000f00 */
.L_x_17872:
[----:B------:R-:W-:Y:S05]  /*41f0*/  BSYNC B0 ;  /* 0x0000000000007941 */ /* 0x000fea0003800000 */
.L_x_17871:
[----:B------:R-:W-:Y:S01]  /*4200*/  SHFL.DOWN PT, R155, R165, 0x1, 0x1f ;  /* 0x08201f00a59b7f89 */ /* 0x000fe200000e0000 */
[----:B------:R-:W-:Y:S01]  /*4210*/  ISETP.NE.AND P4, PT, R59, RZ, PT ;  /* 0x000000ff3b00720c */ /* 0x000fe20003f85270 */
[----:B------:R-:W-:Y:S02]  /*4220*/  BSSY B0, `(.L_x_17873) ;  /* 0x00000aa000007945 */ /* 0x000fe40003800000 */
[----:B0-----:R-:W0:Y:S04]  /*4230*/  SHFL.IDX PT, R164, R7, RZ, 0x1f ;  /* 0x00001fff07a47589 */ /* 0x001e2800000e0000 */
[----:B------:R-:W5:Y:S04]  /*4240*/  SHFL.IDX PT, R163, R6, RZ, 0x1f ;  /* 0x00001fff06a37589 */ /* 0x000f6800000e0000 */
[----:B------:R-:W1:Y:S04]  /*4250*/  SHFL.DOWN PT, R167, R154, 0x1, 0x1f ;  /* 0x08201f009aa77f89 */ /* 0x000e6800000e0000 */
[----:B------:R-:W1:Y:S04]  /*4260*/  SHFL.DOWN PT, R166, R150, 0x1, 0x1f ;  /* 0x08201f0096a67f89 */ /* 0x000e6800000e0000 */
[----:B------:R-:W1:Y:S04]  /*4270*/  SHFL.DOWN PT, R169, R152, 0x1, 0x1f ;  /* 0x08201f0098a97f89 */ /* 0x000e6800000e0000 */
[----:B---34-:R-:W3:Y:S01]  /*4280*/  SHFL.IDX PT, R165, R165, RZ, 0x1f ;  /* 0x00001fffa5a57589 */ /* 0x018ee200000e0000 */
[----:B0-----:R-:W-:-:S03]  /*4290*/  @P3 FMUL.FTZ R162, R155, R164 ;  /* 0x000000a49ba23220 */ /* 0x001fc60000410000 */
[----:B------:R-:W0:Y:S01]  /*42a0*/  SHFL.IDX PT, R154, R154, RZ, 0x1f ;  /* 0x00001fff9a9a7589 */ /* 0x000e2200000e0000 */
[----:B-----5:R-:W-:-:S03]  /*42b0*/  @P3 FMUL.FTZ R155, R155, R163 ;  /* 0x000000a39b9b3220 */ /* 0x020fc60000410000 */
[----:B--2---:R-:W2:Y:S01]  /*42c0*/  SHFL.IDX PT, R152, R152, RZ, 0x1f ;  /* 0x00001fff98987589 */ /* 0x004ea200000e0000 */
[C---:B-1----:R-:W-:Y:S01]  /*42d0*/  @P3 FFMA.FTZ R155, R167.reuse, R164, R155 ;  /* 0x000000a4a79b3223 */ /* 0x042fe2000001009b */
[----:B------:R-:W-:Y:S02]  /*42e0*/  @P3 FFMA.FTZ R162, R167, R163, -R162 ;  /* 0x000000a3a7a23223 */ /* 0x000fe400000108a2 */
[----:B------:R-:W1:Y:S01]  /*42f0*/  SHFL.IDX PT, R150, R150, RZ, 0x1f ;  /* 0x00001fff96967589 */ /* 0x000e6200000e0000 */
[----:B------:R-:W-:Y:S01]  /*4300*/  @P3 FADD.FTZ R164, R166, R155 ;  /* 0x0000009ba6a43221 */ /* 0x000fe20000010000 */
[CC--:B------:R-:W-:Y:S01]  /*4310*/  FMUL.FTZ R155, R3.reuse, R148.reuse ;  /* 0x00000094039b7220 */ /* 0x0c0fe20000410000 */
[-C--:B------:R-:W-:Y:S01]  /*4320*/  FMUL.FTZ R3, R3, R153.reuse ;  /* 0x0000009903037220 */ /* 0x080fe20000410000 */
[----:B------:R-:W-:Y:S02]  /*4330*/  @P3 FADD.FTZ R163, R169, R162 ;  /* 0x000000a2a9a33221 */ /* 0x000fe40000010000 */
[C---:B------:R-:W-:Y:S01]  /*4340*/  FFMA.FTZ R162, R2.reuse, R153, -R155 ;  /* 0x0000009902a27223 */ /* 0x040fe2000001089b */
[----:B------:R-:W-:Y:S01]  /*4350*/  FFMA.FTZ R2, R2, R148, R3 ;  /* 0x0000009402027223 */ /* 0x000fe20000010003 */
[----:B---3--:R-:W-:-:S02]  /*4360*/  FMUL.FTZ R153, R165, R7 ;  /* 0x00000007a5997220 */ /* 0x008fc40000410000 */
[----:B------:R-:W-:Y:S01]  /*4370*/  FADD.FTZ R162, R143, R162 ;  /* 0x000000a28fa27221 */ /* 0x000fe20000010000 */
[----:B------:R-:W-:-:S03]  /*4380*/  FADD.FTZ R3, R145, R2 ;  /* 0x0000000291037221 */ /* 0x000fc60000010000 */
[C---:B------:R-:W-:Y:S01]  /*4390*/  FMUL.FTZ R145, R120.reuse, R162 ;  /* 0x000000a278917220 */ /* 0x040fe20000410000 */
[-C--:B------:R-:W-:Y:S01]  /*43a0*/  FMUL.FTZ R143, R120, R3.reuse ;  /* 0x00000003788f7220 */ /* 0x080fe20000410000 */
[----:B0-----:R-:W-:Y:S02]  /*43b0*/  FFMA.FTZ R153, R154, R6, -R153 ;  /* 0x000000069a997223 */ /* 0x001fe40000010899 */
[C---:B------:R-:W-:Y:S01]  /*43c0*/  FFMA.FTZ R2, R118.reuse, R3, R145 ;  /* 0x0000000376027223 */ /* 0x040fe20000010091 */
[----:B------:R-:W-:-:S03]  /*43d0*/  FFMA.FTZ R143, R118, R162, -R143 ;  /* 0x000000a2768f7223 */ /* 0x000fc6000001088f */
[C---:B------:R-:W-:Y:S01]  /*43e0*/  FFMA.FTZ R168, R129.reuse, R132, R2 ;  /* 0x0000008481a87223 */ /* 0x040fe20000010002 */
[----:B------:R-:W-:Y:S01]  /*43f0*/  FFMA.FTZ R166, R129, R130, R143 ;  /* 0x0000008281a67223 */ /* 0x000fe2000001008f */
[----:B------:R-:W-:Y:S02]  /*4400*/  FMUL.FTZ R132, R96, R123 ;  /* 0x0000007b60847220 */ /* 0x000fe40000410000 */
[C---:B------:R-:W-:Y:S01]  /*4410*/  FMUL.FTZ R143, R122.reuse, R168 ;  /* 0x000000a87a8f7220 */ /* 0x040fe20000410000 */
[----:B------:R-:W-:Y:S01]  /*4420*/  FMUL.FTZ R145, R122, R166 ;  /* 0x000000a67a917220 */ /* 0x000fe20000410000 */
[-C--:B------:R-:W-:Y:S01]  /*4430*/  FFMA.FTZ R130, R121, -R132.reuse, R162 ;  /* 0x8000008479827223 */ /* 0x080fe200000100a2 */
[----:B------:R-:W-:Y:S01]  /*4440*/  FFMA.FTZ R132, R116, -R132, R3 ;  /* 0x8000008474847223 */ /* 0x000fe20000010003 */
[C---:B------:R-:W-:Y:S01]  /*4450*/  FFMA.FTZ R2, R124.reuse, R166, -R143 ;  /* 0x000000a67c027223 */ /* 0x040fe2000001088f */
[----:B------:R-:W-:Y:S01]  /*4460*/  FFMA.FTZ R145, R124, R168, R145 ;  /* 0x000000a87c917223 */ /* 0x000fe20000010091 */
[----:B------:R-:W-:-:S02]  /*4470*/  FFMA.FTZ R143, R0, R162, RZ ;  /* 0x000000a2008f7223 */ /* 0x000fc400000100ff */
[C---:B------:R-:W-:Y:S01]  /*4480*/  FFMA.FTZ R170, R133.reuse, R136, R2 ;  /* 0x0000008885aa7223 */ /* 0x040fe20000010002 */
[----:B------:R-:W-:Y:S01]  /*4490*/  FFMA.FTZ R172, R133, R134, R145 ;  /* 0x0000008685ac7223 */ /* 0x000fe20000010091 */
[----:B------:R-:W-:Y:S01]  /*44a0*/  FFMA.FTZ R145, R0, -R3, RZ ;  /* 0x8000000300917223 */ /* 0x000fe200000100ff */
[----:B------:R-:W-:Y:S01]  /*44b0*/  FFMA.FTZ R136, R108, R166, R143 ;  /* 0x000000a66c887223 */ /* 0x000fe2000001008f */
[C---:B------:R-:W-:Y:S01]  /*44c0*/  FMUL.FTZ R143, R128.reuse, R170 ;  /* 0x000000aa808f7220 */ /* 0x040fe20000410000 */
[----:B------:R-:W-:Y:S01]  /*44d0*/  FMUL.FTZ R3, R128, R172 ;  /* 0x000000ac80037220 */ /* 0x000fe20000410000 */
[----:B------:R-:W-:Y:S01]  /*44e0*/  FMUL.FTZ R134, R98, R129 ;  /* 0x0000008162867220 */ /* 0x000fe20000410000 */
[----:B------:R-:W-:Y:S01]  /*44f0*/  FFMA.FTZ R148, R108, -R168, R145 ;  /* 0x800000a86c947223 */ /* 0x000fe20000010091 */
[C---:B------:R-:W-:Y:S01]  /*4500*/  FFMA.FTZ R143, R126.reuse, R172, R143 ;  /* 0x000000ac7e8f7223 */ /* 0x040fe2000001008f */
[----:B------:R-:W-:Y:S01]  /*4510*/  FFMA.FTZ R2, R126, R170, -R3 ;  /* 0x000000aa7e027223 */ /* 0x000fe20000010803 */
[----:B------:R-:W-:Y:S01]  /*4520*/  FFMA.FTZ R3, R125, -R134, R166 ;  /* 0x800000867d037223 */ /* 0x000fe200000100a6 */
[----:B------:R-:W-:Y:S01]  /*4530*/  FFMA.FTZ R155, R109, -R172, R148 ;  /* 0x800000ac6d9b7223 */ /* 0x000fe20000010094 */
[C---:B------:R-:W-:Y:S01]  /*4540*/  FFMA.FTZ R166, R141.reuse, R140, R143 ;  /* 0x0000008c8da67223 */ /* 0x040fe2000001008f */
[----:B------:R-:W-:Y:S01]  /*4550*/  FFMA.FTZ R162, R141, R138, R2 ;  /* 0x0000008a8da27223 */ /* 0x000fe20000010002 */
[----:B------:R-:W-:Y:S01]  /*4560*/  FMUL.FTZ R2, R102, R141 ;  /* 0x0000008d66027220 */ /* 0x000fe20000410000 */
[----:B------:R-:W-:Y:S01]  /*4570*/  FFMA.FTZ R145, R109, R170, R136 ;  /* 0x000000aa6d917223 */ /* 0x000fe20000010088 */
[----:B------:R-:W-:Y:S01]  /*4580*/  FMUL.FTZ R138, R100, R133 ;  /* 0x00000085648a7220 */ /* 0x000fe20000410000 */
[----:B------:R-:W-:Y:S01]  /*4590*/  FMUL.FTZ R148, R112, R162 ;  /* 0x000000a270947220 */ /* 0x000fe20000410000 */
[-C--:B------:R-:W-:Y:S01]  /*45a0*/  FFMA.FTZ R140, R139, -R2.reuse, R162 ;  /* 0x800000028b8c7223 */ /* 0x080fe200000100a2 */
[-C--:B------:R-:W-:Y:S01]  /*45b0*/  FMUL.FTZ R162, R164, -R49.reuse ;  /* 0x80000031a4a27220 */ /* 0x080fe20000410000 */
[----:B------:R-:W-:Y:S01]  /*45c0*/  FMUL.FTZ R49, R163, -R49 ;  /* 0x80000031a3317220 */ /* 0x000fe20000410000 */
[----:B------:R-:W-:Y:S01]  /*45d0*/  FFMA.FTZ R143, R137, -R2, R166 ;  /* 0x80000002898f7223 */ /* 0x000fe200000100a6 */
[----:B------:R-:W-:Y:S01]  /*45e0*/  FMUL.FTZ R166, R112, R166 ;  /* 0x000000a670a67220 */ /* 0x000fe20000410000 */
[-C--:B------:R-:W-:Y:S01]  /*45f0*/  FFMA.FTZ R162, R163, R48.reuse, -R162 ;  /* 0x00000030a3a27223 */ /* 0x080fe200000108a2 */
[----:B------:R-:W-:Y:S01]  /*4600*/  FFMA.FTZ R48, R164, R48, R49 ;  /* 0x00000030a4307223 */ /* 0x000fe20000010031 */
[----:B------:R-:W-:Y:S01]  /*4610*/  FMUL.FTZ R2, R165, R6 ;  /* 0x00000006a5027220 */ /* 0x000fe20000410000 */
[----:B------:R-:W-:Y:S01]  /*4620*/  FADD.FTZ R148, R145, R148 ;  /* 0x0000009491947221 */ /* 0x000fe20000010000 */
[----:B------:R-:W-:Y:S01]  /*4630*/  FADD.FTZ R151, R151, R162 ;  /* 0x000000a297977221 */ /* 0x000fe20000010000 */
[----:B------:R-:W-:Y:S01]  /*4640*/  FADD.FTZ R145, R155, -R166 ;  /* 0x800000a69b917221 */ /* 0x000fe20000010000 */
[----:B------:R-:W-:Y:S01]  /*4650*/  FADD.FTZ R149, -R149, R48 ;  /* 0x0000003095957221 */ /* 0x000fe20000010100 */
[----:B------:R-:W-:Y:S01]  /*4660*/  FFMA.FTZ R155, R154, R7, R2 ;  /* 0x000000079a9b7223 */ /* 0x000fe20000010002 */
[CC--:B------:R-:W-:Y:S01]  /*4670*/  FMUL.FTZ R2, R165.reuse, R4.reuse ;  /* 0x00000004a5027220 */ /* 0x0c0fe20000410000 */
[C---:B------:R-:W-:Y:S01]  /*4680*/  FMUL.FTZ R49, R128.reuse, -R151 ;  /* 0x8000009780317220 */ /* 0x040fe20000410000 */
[----:B------:R-:W-:Y:S01]  /*4690*/  FMUL.FTZ R128, R128, -R149 ;  /* 0x8000009580807220 */ /* 0x000fe20000410000 */
[-C--:B------:R-:W-:Y:S01]  /*46a0*/  FMUL.FTZ R7, R165, R5.reuse ;  /* 0x00000005a5077220 */ /* 0x080fe20000410000 */
[----:B------:R-:W-:Y:S01]  /*46b0*/  FFMA.FTZ R5, R154, R5, R2 ;  /* 0x000000059a057223 */ /* 0x000fe20000010002 */
[C---:B------:R-:W-:Y:S01]  /*46c0*/  FFMA.FTZ R2, R126.reuse, R149, R49 ;  /* 0x000000957e027223 */ /* 0x040fe20000010031 */
[----:B------:R-:W-:Y:S01]  /*46d0*/  FFMA.FTZ R49, R126, R151, -R128 ;  /* 0x000000977e317223 */ /* 0x000fe20000010880 */
[----:B--2---:R-:W-:Y:S01]  /*46e0*/  FADD.FTZ R6, R152, R153 ;  /* 0x0000009998067221 */ /* 0x004fe20000010000 */
[----:B------:R-:W-:Y:S01]  /*46f0*/  FFMA.FTZ R4, R154, R4, -R7 ;  /* 0x000000049a047223 */ /* 0x000fe20000010807 */
[----:B------:R-:W-:Y:S01]  /*4700*/  FADD.FTZ R153, -R111, R2 ;  /* 0x000000026f997221 */ /* 0x000fe20000010100 */
[----:B------:R-:W-:Y:S01]  /*4710*/  FADD.FTZ R111, R110, R49 ;  /* 0x000000316e6f7221 */ /* 0x000fe20000010000 */
[----:B-1----:R-:W-:Y:S01]  /*4720*/  FADD.FTZ R7, R150, R155 ;  /* 0x0000009b96077221 */ /* 0x002fe20000010000 */
[----:B------:R-:W-:Y:S01]  /*4730*/  @!P4 LEA R48, R119, R94, 0x4 ;  /* 0x0000005e7730c211 */ /* 0x000fe200078e20ff */
[C---:B------:R-:W-:Y:S01]  /*4740*/  FMUL.FTZ R49, R122.reuse, -R153 ;  /* 0x800000997a317220 */ /* 0x040fe20000410000 */
[----:B------:R-:W-:Y:S01]  /*4750*/  FMUL.FTZ R122, R122, -R111 ;  /* 0x8000006f7a7a7220 */ /* 0x000fe20000410000 */
[-C--:B------:R-:W-:Y:S01]  /*4760*/  FFMA.FTZ R136, R135, -R138.reuse, R170 ;  /* 0x8000008a87887223 */ /* 0x080fe200000100aa */
[----:B------:R-:W-:Y:S01]  /*4770*/  FFMA.FTZ R138, R131, -R138, R172 ;  /* 0x8000008a838a7223 */ /* 0x000fe200000100ac */
[-C--:B------:R-:W-:Y:S01]  /*4780*/  FMUL.FTZ R165, R100, R153.reuse ;  /* 0x0000009964a57220 */ /* 0x080fe20000410000 */
[----:B------:R-:W-:Y:S01]  /*4790*/  FFMA.FTZ R155, R124, R153, R122 ;  /* 0x000000997c9b7223 */ /* 0x000fe2000001007a */
[----:B------:R0:W-:Y:S01]  /*47a0*/  @!P4 STS.128 [R48+0x1b80], R4 ;  /* 0x001b80043000c388 */ /* 0x0001e20000000c00 */
[-C--:B------:R-:W-:Y:S01]  /*47b0*/  FMUL.FTZ R163, R100, R111.reuse ;  /* 0x0000006f64a37220 */ /* 0x080fe20000410000 */
[----:B------:R-:W-:Y:S01]  /*47c0*/  FFMA.FTZ R49, R124, R111, -R49 ;  /* 0x0000006f7c317223 */ /* 0x000fe20000010831 */
[----:B------:R-:W-:Y:S01]  /*47d0*/  FADD.FTZ R155, -R142, R155 ;  /* 0x0000009b8e9b7221 */ /* 0x000fe20000010100 */
[----:B------:R-:W-:Y:S01]  /*47e0*/  FFMA.FTZ R134, R127, -R134, R168 ;  /* 0x800000867f867223 */ /* 0x000fe200000100a8 */
[----:B------:R-:W-:Y:S01]  /*47f0*/  FMUL.FTZ R2, R138, R163 ;  /* 0x000000a38a027220 */ /* 0x000fe20000410000 */
[----:B------:R-:W-:Y:S01]  /*4800*/  FADD.FTZ R49, R144, R49 ;  /* 0x0000003190317221 */ /* 0x000fe20000010000 */
[----:B------:R-:W-:Y:S01]  /*4810*/  FMUL.FTZ R124, R133, R165 ;  /* 0x000000a5857c7220 */ /* 0x000fe20000410000 */
[----:B------:R-:W-:Y:S01]  /*4820*/  FMUL.FTZ R150, R102, R151 ;  /* 0x0000009766967220 */ /* 0x000fe20000410000 */
[----:B------:R-:W-:Y:S01]  /*4830*/  FFMA.FTZ R122, R136, R165, -R2 ;  /* 0x000000a5887a7223 */ /* 0x000fe20000010802 */
[----:B------:R-:W-:Y:S01]  /*4840*/  FMUL.FTZ R2, R98, R49 ;  /* 0x0000003162027220 */ /* 0x000fe20000410000 */
[----:B------:R-:W-:Y:S01]  /*4850*/  FMUL.FTZ R152, R102, R149 ;  /* 0x0000009566987220 */ /* 0x000fe20000410000 */
[C---:B------:R-:W-:Y:S01]  /*4860*/  FMUL.FTZ R126, R141.reuse, R150 ;  /* 0x000000968d7e7220 */ /* 0x040fe20000410000 */
[----:B------:R-:W-:Y:S02]  /*4870*/  STS [R69+0x14], R124 ;  /* 0x0000147c45007388 */ /* 0x000fe40000000800 */
[----:B------:R-:W-:Y:S01]  /*4880*/  FMUL.FTZ R128, R141, R152 ;  /* 0x000000988d807220 */ /* 0x000fe20000410000 */
[----:B0-----:R-:W-:Y:S01]  /*4890*/  FMUL.FTZ R5, R138, R165 ;  /* 0x000000a58a057220 */ /* 0x001fe20000410000 */
[----:B------:R-:W-:Y:S01]  /*48a0*/  FMUL.FTZ R4, R98, R155 ;  /* 0x0000009b62047220 */ /* 0x000fe20000410000 */
[-C--:B------:R-:W-:Y:S01]  /*48b0*/  FMUL.FTZ R48, R133, R163.reuse ;  /* 0x000000a385307220 */ /* 0x080fe20000410000 */
[----:B------:R-:W-:Y:S01]  /*48c0*/  STS [R69+0x18], R126 ;  /* 0x0000187e45007388 */ /* 0x000fe20000000800 */
[----:B------:R-:W-:Y:S01]  /*48d0*/  FFMA.FTZ R167, R136, R163, R5 ;  /* 0x000000a388a77223 */ /* 0x000fe20000010005 */
[C---:B------:R-:W-:Y:S01]  /*48e0*/  FMUL.FTZ R5, R120.reuse, -R155 ;  /* 0x8000009b78057220 */ /* 0x040fe20000410000 */
[-C--:B------:R-:W-:Y:S01]  /*48f0*/  FMUL.FTZ R120, R120, -R49.reuse ;  /* 0x8000003178787220 */ /* 0x080fe20000410000 */
[----:B------:R-:W-:Y:S01]  /*4900*/  FMUL.FTZ R6, R134, R4 ;  /* 0x0000000486067220 */ /* 0x000fe20000410000 */
[----:B------:R0:W-:Y:S01]  /*4910*/  STS [R69+0x10], R48 ;  /* 0x0000103045007388 */ /* 0x0001e20000000800 */
[C---:B------:R-:W-:Y:S01]  /*4920*/  FFMA.FTZ R5, R118.reuse, R49, -R5 ;  /* 0x0000003176057223 */ /* 0x040fe20000010805 */
[----:B------:R-:W-:Y:S01]  /*4930*/  FFMA.FTZ R120, R118, R155, R120 ;  /* 0x0000009b76787223 */ /* 0x000fe20000010078 */
[-C--:B------:R-:W-:Y:S01]  /*4940*/  FFMA.FTZ R110, R3, R2.reuse, R6 ;  /* 0x00000002036e7223 */ /* 0x080fe20000010006 */
[-C--:B------:R-:W-:Y:S01]  /*4950*/  FMUL.FTZ R118, R129, R2.reuse ;  /* 0x0000000281767220 */ /* 0x080fe20000410000 */
[----:B------:R-:W-:Y:S01]  /*4960*/  FADD.FTZ R50, R50, R5 ;  /* 0x0000000532327221 */ /* 0x000fe20000010000 */
[----:B------:R-:W-:Y:S01]  /*4970*/  FMUL.FTZ R5, R134, R2 ;  /* 0x0000000286057220 */ /* 0x000fe20000410000 */
[----:B------:R-:W-:Y:S01]  /*4980*/  FADD.FTZ R51, -R51, R120 ;  /* 0x0000007833337221 */ /* 0x000fe20000010100 */
[-C--:B------:R-:W-:Y:S01]  /*4990*/  FMUL.FTZ R120, R129, R4.reuse ;  /* 0x0000000481787220 */ /* 0x080fe20000410000 */
[----:B------:R-:W-:Y:S01]  /*49a0*/  STS [R69+0x1c], R128 ;  /* 0x00001c8045007388 */ /* 0x000fe20000000800 */
[----:B------:R-:W-:Y:S01]  /*49b0*/  FFMA.FTZ R165, R3, R4, -R5 ;  /* 0x0000000403a57223 */ /* 0x000fe20000010805 */
[C---:B------:R-:W-:Y:S01]  /*49c0*/  FMUL.FTZ R5, R96.reuse, R50 ;  /* 0x0000003260057220 */ /* 0x040fe20000410000 */
[----:B------:R-:W-:Y:S01]  /*49d0*/  FMUL.FTZ R7, R96, R51 ;  /* 0x0000003360077220 */ /* 0x000fe20000410000 */
[----:B------:R1:W-:Y:S02]  /*49e0*/  STS [R69+0xc], R120 ;  /* 0x00000c7845007388 */ /* 0x0003e40000000800 */
[C---:B------:R-:W-:Y:S01]  /*49f0*/  FMUL.FTZ R2, R132.reuse, R5 ;  /* 0x0000000584027220 */ /* 0x040fe20000410000 */
[----:B------:R-:W-:Y:S01]  /*4a00*/  FMUL.FTZ R163, R132, R7 ;  /* 0x0000000784a37220 */ /* 0x000fe20000410000 */
[C---:B------:R-:W-:Y:S01]  /*4a10*/  FMUL.FTZ R6, R123.reuse, R5 ;  /* 0x000000057b067220 */ /* 0x040fe20000410000 */
[-C--:B0-----:R-:W-:Y:S01]  /*4a20*/  FMUL.FTZ R48, R123, R7.reuse ;  /* 0x000000077b307220 */ /* 0x081fe20000410000 */
[C---:B------:R-:W-:Y:S01]  /*4a30*/  FFMA.FTZ R2, R130.reuse, R7, -R2 ;  /* 0x0000000782027223 */ /* 0x040fe20000010802 */
[----:B------:R-:W-:Y:S01]  /*4a40*/  FFMA.FTZ R163, R130, R5, R163 ;  /* 0x0000000582a37223 */ /* 0x000fe200000100a3 */
[----:B------:R0:W-:Y:S02]  /*4a50*/  STS [R69+0x8], R118 ;  /* 0x0000087645007388 */ /* 0x0001e40000000800 */
[----:B------:R-:W-:Y:S01]  /*4a60*/  FADD.FTZ R4, RZ, R2 ;  /* 0x00000002ff047221 */ /* 0x000fe20000010000 */
[----:B------:R-:W-:Y:S01]  /*4a70*/  IADD3 R2, -R10, R115, RZ ;  /* 0x000000730a027210 */ /* 0x000fe20007ffe1ff */
[----:B------:R-:W-:Y:S01]  /*4a80*/  FADD.FTZ R163, RZ, R163 ;  /* 0x000000a3ffa37221 */ /* 0x000fe20000010000 */
[----:B------:R2:W-:Y:S01]  /*4a90*/  STS [R69], R6 ;  /* 0x0000000645007388 */ /* 0x0005e20000000800 */
[----:B------:R-:W-:Y:S01]  /*4aa0*/  FADD.FTZ R165, R4, R165 ;  /* 0x000000a504a57221 */ /* 0x000fe20000010000 */
[----:B-1----:R-:W-:Y:S01]  /*4ab0*/  LEA R120, R2, -R59, 0x1 ;  /* 0x8000003b02787211 */ /* 0x002fe200078e08ff */
[----:B------:R-:W-:Y:S01]  /*4ac0*/  FADD.FTZ R110, R163, R110 ;  /* 0x0000006ea36e7221 */ /* 0x000fe20000010000 */
[----:B------:R2:W-:Y:S01]  /*4ad0*/  STS [R69+0x4], R48 ;  /* 0x0000043045007388 */ /* 0x0005e20000000800 */
[----:B0-----:R-:W-:Y:S01]  /*4ae0*/  IADD3 R118, R59, 0x20, RZ ;  /* 0x000000203b767810 */ /* 0x001fe20007ffe0ff */
[----:B------:R-:W-:Y:S01]  /*4af0*/  FMUL.FTZ R163, R143, R150 ;  /* 0x000000968fa37220 */ /* 0x000fe20000410000 */
[----:B------:R-:W-:Y:S01]  /*4b00*/  BAR.SYNC.DEFER_BLOCKING 0x0 ;  /* 0x0000000000007b1d */ /* 0x000fe20000010000 */
[----:B------:R-:W-:-:S13]  /*4b10*/  ISETP.GE.AND P3, PT, R120, 0x1, PT ;  /* 0x000000017800780c */ /* 0x000fda0003f66270 */
[----:B--2---:R-:W-:Y:S05]  /*4b20*/  @!P3 BRA `(.L_x_17874) ;  /* 0x000000000064b947 */ /* 0x004fea0003800000 */
        /* <DEDUP_REMOVED lines=9> */
[----:B------:R-:W-:-:S04]  /*4bc0*/  IMAD.WIDE.U32 R6, R56, UR24, RZ ;  /* 0x0000001838067c25 */ /* 0x000fc8000f8e00ff */
[----:B------:R-:W-:Y:S01]  /*4bd0*/  IMAD.WIDE.U32 R4, R119, UR20, R4 ;  /* 0x0000001477047c25 */ /* 0x000fe2000f8e0004 */
[----:B------:R-:W-:-:S03]  /*4be0*/  IADD3 R7, R169, R7, RZ ;  /* 0x00000007a9077210 */ /* 0x000fc60007ffe0ff */
[C---:B------:R-:W-:Y:S02]  /*4bf0*/  IMAD R169, R171.reuse, UR15, R48 ;  /* 0x0000000faba97c24 */ /* 0x040fe4000f8e0230 */
[----:B------:R-:W-:-:S05]  /*4c00*/  IMAD.WIDE.U32 R6, R171, UR14, R6 ;  /* 0x0000000eab067c25 */ /* 0x000fca000f8e0006 */
[----:B------:R-:W-:Y:S01]  /*4c10*/  IADD3 R48, R169, R7, RZ ;  /* 0x00000007a9307210 */ /* 0x000fe20007ffe0ff */
[----:B------:R-:W-:Y:S01]  /*4c20*/  IMAD R169, R119, UR21, R114 ;  /* 0x0000001577a97c24 */ /* 0x000fe2000f8e0272 */
[----:B------:R-:W-:-:S04]  /*4c30*/  LEA R7, P3, R6, R28, 0x3 ;  /* 0x0000001c06077211 */ /* 0x000fc800078618ff */
[----:B------:R-:W-:Y:S02]  /*4c40*/  LEA.HI.X R48, R6, R29, R48, 0x3, P3 ;  /* 0x0000001d06307211 */ /* 0x000fe400018f1c30 */
[----:B------:R-:W-:Y:S02]  /*4c50*/  IADD3 R5, R5, R169, RZ ;  /* 0x000000a905057210 */ /* 0x000fe40007ffe0ff */
[----:B------:R-:W-:-:S04]  /*4c60*/  LEA R6, P3, R4, R7, 0x2 ;  /* 0x0000000704067211 */ /* 0x000fc800078610ff */
[----:B------:R-:W-:Y:S02]  /*4c70*/  LEA.HI.X R7, R4, R48, R5, 0x2, P3 ;  /* 0x0000003004077211 */ /* 0x000fe400018f1405 */
[----:B------:R-:W-:-:S04]  /*4c80*/  LEA.HI.SX32 R5, R59, R59, 0x1b ;  /* 0x0000003b3b057211 */ /* 0x000fc800078fdaff */
[----:B------:R-:W-:-:S06]  /*4c90*/  LEA R5, R5, R94, 0x2 ;  /* 0x0000005e05057211 */ /* 0x000fcc00078e10ff */
[----:B------:R-:W0:Y:S04]  /*4ca0*/  LDS R5, [R5+0x210] ;  /* 0x0002100005057984 */ /* 0x000e280000000800 */
[----:B0-----:R0:W-:Y:S02]  /*4cb0*/  REDG.E.ADD.F32.FTZ.RN.STRONG.GPU desc[UR10][R6.64], R5 ;  /* 0x00000005060079a6 */ /* 0x0011e4000c10f38a */
.L_x_17874:
[----:B------:R-:W-:Y:S05]  /*4cc0*/  BSYNC B0 ;  /* 0x0000000000007941 */ /* 0x000fea0003800000 */
.L_x_17873:
[----:B0-----:R-:W-:Y:S01]  /*4cd0*/  LEA.HI.SX32 R7, R118, R59, 0x1b ;  /* 0x0000003b76077211 */ /* 0x001fe200078fdaff */
[----:B------:R-:W-:Y:S01]  /*4ce0*/  USHF.L.U64.HI UR7, UR5, 0x2, UR6 ;  /* 0x0000000205077899 */ /* 0x000fe20008010206 */
[----:B------:R-:W-:Y:S01]  /*4cf0*/  ISETP.GE.AND P3, PT, R120, 0x21, PT ;  /* 0x000000217800780c */ /* 0x000fe20003f66270 */
[----:B------:R-:W-:Y:S01]  /*4d00*/  USHF.L.U32 UR22, UR5, 0x2, URZ ;  /* 0x0000000205167899 */ /* 0x000fe2000800063f */
[----:B------:R-:W-:Y:S01]  /*4d10*/  LEA R7, R7, R94, 0x2 ;  /* 0x0000005e07077211 */ /* 0x000fe200078e10ff */
[-C--:B------:R-:W-:Y:S01]  /*4d20*/  FFMA.FTZ R163, R140, R152.reuse, -R163 ;  /* 0x000000988ca37223 */ /* 0x080fe200000108a3 */
[----:B------:R-:W-:Y:S01]  /*4d30*/  FADD.FTZ R48, R165, R122 ;  /* 0x0000007aa5307221 */ /* 0x000fe20000010000 */
[----:B------:R-:W-:Y:S01]  /*4d40*/  FMUL.FTZ R5, R143, R152 ;  /* 0x000000988f057220 */ /* 0x000fe20000410000 */
[----:B------:R-:W-:Y:S01]  /*4d50*/  IMAD R4, R26, UR7, RZ ;  /* 0x000000071a047c24 */ /* 0x000fe2000f8e02ff */
[----:B------:R-:W-:Y:S01]  /*4d60*/  BSSY B0, `(.L_x_17875) ;  /* 0x000000a000007945 */ /* 0x000fe20003800000 */
[----:B------:R-:W0:Y:S01]  /*4d70*/  LDS R7, [R7+0x290] ;  /* 0x0002900007077984 */ /* 0x000e220000000800 */
[----:B------:R-:W-:Y:S01]  /*4d80*/  FADD.FTZ R48, R48, R163 ;  /* 0x000000a330307221 */ /* 0x000fe20000010000 */
[----:B------:R-:W-:Y:S01]  /*4d90*/  FFMA.FTZ R165, R140, R150, R5 ;  /* 0x000000968ca57223 */ /* 0x000fe20000010005 */
[----:B------:R-:W-:Y:S01]  /*4da0*/  FADD.FTZ R110, R110, R167 ;  /* 0x000000a76e6e7221 */ /* 0x000fe20000010000 */
[----:B------:R-:W-:Y:S01]  /*4db0*/  IMAD R163, R27, UR22, R4 ;  /* 0x000000161ba37c24 */ /* 0x000fe2000f8e0204 */
[----:B------:R-:W-:Y:S06]  /*4dc0*/  @!P3 BRA `(.L_x_17876) ;  /* 0x00000000000cb947 */ /* 0x000fec0003800000 */
[----:B------:R-:W-:-:S05]  /*4dd0*/  IMAD.WIDE.U32 R4, R26, UR22, R46 ;  /* 0x000000161a047c25 */ /* 0x000fca000f8e002e */
[----:B------:R-:W-:-:S05]  /*4de0*/  IADD3 R5, R5, R163, RZ ;  /* 0x000000a305057210 */ /* 0x000fca0007ffe0ff */
[----:B0-----:R1:W-:Y:S02]  /*4df0*/  REDG.E.ADD.F32.FTZ.RN.STRONG.GPU desc[UR10][R4.64], R7 ;  /* 0x00000007040079a6 */ /* 0x0013e4000c10f38a */
.L_x_17876:
[----:B------:R-:W-:Y:S05]  /*4e00*/  BSYNC B0 ;  /* 0x0000000000007941 */ /* 0x000fea0003800000 */
.L_x_17875:
[----:B01----:R0:W1:Y:S01]  /*4e10*/  LDS R7, [R70+0x310] ;  /* 0x0003100046077984 */ /* 0x0030620000000800 */
[----:B------:R-:W-:Y:S01]  /*4e20*/  ISETP.GE.AND P3, PT, R120, 0x41, PT ;  /* 0x000000417800780c */ /* 0x000fe20003f66270 */
[----:B------:R-:W-:-:S12]  /*4e30*/  BSSY B0, `(.L_x_17877) ;  /* 0x0000005000007945 */ /* 0x000fd80003800000 */
[----:B------:R-:W-:Y:S05]  /*4e40*/  @!P3 BRA `(.L_x_17878) ;  /* 0x00000000000cb947 */ /* 0x000fea0003800000 */
[----:B------:R-:W-:-:S05]  /*4e50*/  IMAD.WIDE.U32 R4, R26, UR22, R44 ;  /* 0x000000161a047c25 */ /* 0x000fca000f8e002c */
[----:B------:R-:W-:-:S05]  /*4e60*/  IADD3 R5, R163, R5, RZ ;  /* 0x00000005a3057210 */ /* 0x000fca0007ffe0ff */
[----:B-1----:R2:W-:Y:S02]  /*4e70*/  REDG.E.ADD.F32.FTZ.RN.STRONG.GPU desc[UR10][R4.64], R7 ;  /* 0x00000007040079a6 */ /* 0x0025e4000c10f38a */
.L_x_17878:
[----:B------:R-:W-:Y:S05]  /*4e80*/  BSYNC B0 ;  /* 0x0000000000007941 */ /* 0x000fea0003800000 */
.L_x_17877:
[----:B-12---:R1:W2:Y:S01]  /*4e90*/  LDS R7, [R71+0x390] ;  /* 0x0003900047077984 */ /* 0x0062a20000000800 */
[----:B------:R-:W-:Y:S01]  /*4ea0*/  ISETP.GE.AND P3, PT, R120, 0x61, PT ;  /* 0x000000617800780c */ /* 0x000fe20003f66270 */
[----:B------:R-:W-:-:S12]  /*4eb0*/  BSSY B0, `(.L_x_17879) ;  /* 0x0000005000007945 */ /* 0x000fd80003800000 */
[----:B------:R-:W-:Y:S05]  /*4ec0*/  @!P3 BRA `(.L_x_17880) ;  /* 0x00000000000cb947 */ /* 0x000fea0003800000 */
[----:B------:R-:W-:-:S05]  /*4ed0*/  IMAD.WIDE.U32 R4, R26, UR22, R42 ;  /* 0x000000161a047c25 */ /* 0x000fca000f8e002a */
[----:B------:R-:W-:-:S05]  /*4ee0*/  IADD3 R5, R163, R5, RZ ;  /* 0x00000005a3057210 */ /* 0x000fca0007ffe0ff */
[----:B--2---:R3:W-:Y:S02]  /*4ef0*/  REDG.E.ADD.F32.FTZ.RN.STRONG.GPU desc[UR10][R4.64], R7 ;  /* 0x00000007040079a6 */ /* 0x0047e4000c10f38a */
.L_x_17880:
[----:B------:R-:W-:Y:S05]  /*4f00*/  BSYNC B0 ;  /* 0x0000000000007941 */ /* 0x000fea0003800000 */
.L_x_17879:
[----:B--23--:R2:W3:Y:S01]  /*4f10*/  LDS R7, [R72+0x410] ;  /* 0x0004100048077984 */ /* 0x00c4e20000000800 */
[----:B------:R-:W-:Y:S01]  /*4f20*/  ISETP.GE.AND P3, PT, R120, 0x81, PT ;  /* 0x000000817800780c */ /* 0x000fe20003f66270 */
[----:B------:R-:W-:-:S12]  /*4f30*/  BSSY B0, `(.L_x_17881) ;  /* 0x0000005000007945 */ /* 0x000fd80003800000 */
[----:B------:R-:W-:Y:S05]  /*4f40*/  @!P3 BRA `(.L_x_17882) ;  /* 0x00000000000cb947 */ /* 0x000fea0003800000 */
[----:B------:R-:W-:-:S05]  /*4f50*/  IMAD.WIDE.U32 R4, R26, UR22, R40 ;  /* 0x000000161a047c25 */ /* 0x000fca000f8e0028 */
[----:B------:R-:W-:-:S05]  /*4f60*/  IADD3 R5, R163, R5, RZ ;  /* 0x00000005a3057210 */ /* 0x000fca0007ffe0ff */
[----:B---3--:R4:W-:Y:S02]  /*4f70*/  REDG.E.ADD.F32.FTZ.RN.STRONG.GPU desc[UR10][R4.64], R7 ;  /* 0x00000007040079a6 */ /* 0x0089e4000c10f38a */
.L_x_17882:
[----:B------:R-:W-:Y:S05]  /*4f80*/  BSYNC B0 ;  /* 0x0000000000007941 */ /* 0x000fea0003800000 */
.L_x_17881:
[----:B---34-:R3:W4:Y:S01]  /*4f90*/  LDS R7, [R74+0x490] ;  /* 0x000490004a077984 */ /* 0x0187220000000800 */
[----:B------:R-:W-:Y:S01]  /*4fa0*/  ISETP.GE.AND P3, PT, R120, 0xa1, PT ;  /* 0x000000a17800780c */ /* 0x000fe20003f66270 */
[----:B------:R-:W-:-:S12]  /*4fb0*/  BSSY B0, `(.L_x_17883) ;  /* 0x0000005000007945 */ /* 0x000fd80003800000 */
[----:B------:R-:W-:Y:S05]  /*4fc0*/  @!P3 BRA `(.L_x_17884) ;  /* 0x00000000000cb947 */ /* 0x000fea0003800000 */
[----:B------:R-:W-:-:S05]  /*4fd0*/  IMAD.WIDE.U32 R4, R26, UR22, R38 ;  /* 0x000000161a047c25 */ /* 0x000fca000f8e0026 */
[----:B------:R-:W-:-:S05]  /*4fe0*/  IADD3 R5, R163, R5, RZ ;  /* 0x00000005a3057210 */ /* 0x000fca0007ffe0ff */
[----:B----4-:R4:W-:Y:S02]  /*4ff0*/  REDG.E.ADD.F32.FTZ.RN.STRONG.GPU desc[UR10][R4.64], R7 ;  /* 0x00000007040079a6 */ /* 0x0109e4000c10f38a */
.L_x_17884:
[----:B------:R-:W-:Y:S05]  /*5000*/  BSYNC B0 ;  /* 0x0000000000007941 */ /* 0x000fea0003800000 */
.L_x_17883:
[----:B----4-:R4:W0:Y:S01]  /*5010*/  LDS R7, [R75+0x510] ;  /* 0x000510004b077984 */ /* 0x0108220000000800 */
[----:B------:R-:W-:Y:S01]  /*5020*/  ISETP.GE.AND P3, PT, R120, 0xc1, PT ;  /* 0x000000c17800780c */ /* 0x000fe20003f66270 */
[----:B------:R-:W-:-:S12]  /*5030*/  BSSY B0, `(.L_x_17885) ;  /* 0x0000005000007945 */ /* 0x000fd80003800000 */
[----:B------:R-:W-:Y:S05]  /*5040*/  @!P3 BRA `(.L_x_17886) ;  /* 0x00000000000cb947 */ /* 0x000fea0003800000 */
[----:B------:R-:W-:-:S05]  /*5050*/  IMAD.WIDE.U32 R4, R26, UR22, R36 ;  /* 0x000000161a047c25 */ /* 0x000fca000f8e0024 */
[----:B------:R-:W-:-:S05]  /*5060*/  IADD3 R5, R163, R5, RZ ;  /* 0x00000005a3057210 */ /* 0x000fca0007ffe0ff */
[----:B0-----:R0:W-:Y:S02]  /*5070*/  REDG.E.ADD.F32.FTZ.RN.STRONG.GPU desc[UR10][R4.64], R7 ;  /* 0x00000007040079a6 */ /* 0x0011e4000c10f38a */
.L_x_17886:
[----:B------:R-:W-:Y:S05]  /*5080*/  BSYNC B0 ;  /* 0x0000000000007941 */ /* 0x000fea0003800000 */
.L_x_17885:
[----:B0-----:R0:W0:Y:S01]  /*5090*/  LDS R5, [R76+0x590] ;  /* 0x000590004c057984 */ /* 0x0010220000000800 */
[----:B------:R-:W-:Y:S01]  /*50a0*/  ISETP.GE.AND P3, PT, R120, 0xe1, PT ;  /* 0x000000e17800780c */ /* 0x000fe20003f66270 */
[----:B------:R-:W-:Y:S01]  /*50b0*/  BSSY B0, `(.L_x_17887) ;  /* 0x0000006000007945 */ /* 0x000fe20003800000 */
[----:B------:R-:W-:Y:S01]  /*50c0*/  FADD.FTZ R4, R110, R165 ;  /* 0x000000a56e047221 */ /* 0x000fe20000010000 */
[----:B------:R-:W-:-:S10]  /*50d0*/  IMAD.WIDE.U32 R6, R26, UR22, R34 ;  /* 0x000000161a067c25 */ /* 0x000fd4000f8e0022 */
[----:B------:R-:W-:Y:S05]  /*50e0*/  @!P3 BRA `(.L_x_17888) ;  /* 0x000000000008b947 */ /* 0x000fea0003800000 */
[----:B------:R-:W-:-:S05]  /*50f0*/  IADD3 R7, R163, R7, RZ ;  /* 0x00000007a3077210 */ /* 0x000fca0007ffe0ff */
[----:B0-----:R0:W-:Y:S02]  /*5100*/  REDG.E.ADD.F32.FTZ.RN.STRONG.GPU desc[UR10][R6.64], R5 ;  /* 0x00000005060079a6 */ /* 0x0011e4000c10f38a */
.L_x_17888:
[----:B------:R-:W-:Y:S05]  /*5110*/  BSYNC B0 ;  /* 0x0000000000007941 */ /* 0x000fea0003800000 */
.L_x_17887:
[----:B------:R-:W5:Y:S01]  /*5120*/  SHFL.DOWN PT, R110, R48, 0x1, 0x1f ;  /* 0x08201f00306e7f89 */ /* 0x000f6200000e0000 */
[----:B------:R-:W-:Y:S01]  /*5130*/  ISETP.GT.AND P3, PT, R68, 0x1e, PT ;  /* 0x0000001e4400780c */ /* 0x000fe20003f64270 */
[----:B------:R-:W-:Y:S01]  /*5140*/  FMUL.FTZ R116, R116, R51 ;  /* 0x0000003374747220 */ /* 0x000fe20000410000 */
[----:B0-----:R-:W-:Y:S01]  /*5150*/  MOV R6, R148 ;  /* 0x0000009400067202 */ /* 0x001fe20000000f00 */
[----:B------:R-:W0:Y:S01]  /*5160*/  SHFL.DOWN PT, R165, R148, 0x1, 0x1f ;  /* 0x08201f0094a57f89 */ /* 0x000e2200000e0000 */
[----:B------:R-:W-:Y:S01]  /*5170*/  MOV R7, R145 ;  /* 0x0000009100077202 */ /* 0x000fe20000000f00 */
[----:B------:R-:W-:Y:S01]  /*5180*/  FFMA.FTZ R116, R121, R50, R116 ;  /* 0x0000003279747223 */ /* 0x000fe20000010074 */
[----:B------:R-:W-:Y:S01]  /*5190*/  MOV R5, R48 ;  /* 0x0000003000057202 */ /* 0x000fe20000000f00 */
[----:B------:R-:W1:Y:S01]  /*51a0*/  SHFL.DOWN PT, R114, R145, 0x1, 0x1f ;  /* 0x08201f0091727f89 */ /* 0x000e6200000e0000 */
[----:B------:R-:W-:Y:S01]  /*51b0*/  BSSY B0, `(.L_x_17889) ;  /* 0x0000065000007945 */ /* 0x000fe20003800000 */
[----:B------:R-:W-:-:S02]  /*51c0*/  FFMA.FTZ R97, R96, R116, R97 ;  /* 0x0000007460617223 */ /* 0x000fc40000010061 */
[----:B------:R-:W2:Y:S02]  /*51d0*/  SHFL.DOWN PT, R163, R4, 0x1, 0x1f ;  /* 0x08201f0004a37f89 */ /* 0x000ea400000e0000 */
[----:B-----5:R-:W-:Y:S01]  /*51e0*/  @!P3 FADD.FTZ R5, R5, R110 ;  /* 0x0000006e0505b221 */ /* 0x020fe20000010000 */
[----:B0-----:R-:W-:-:S04]  /*51f0*/  @!P3 FADD.FTZ R6, R6, R165 ;  /* 0x000000a50606b221 */ /* 0x001fc80000010000 */
[----:B------:R-:W0:Y:S01]  /*5200*/  SHFL.DOWN PT, R48, R5, 0x2, 0x1f ;  /* 0x08401f0005307f89 */ /* 0x000e2200000e0000 */
[----:B-1----:R-:W-:Y:S01]  /*5210*/  @!P3 FADD.FTZ R7, R7, R114 ;  /* 0x000000720707b221 */ /* 0x002fe20000010000 */
[----:B--2---:R-:W-:-:S04]  /*5220*/  @!P3 FADD.FTZ R4, R163, R4 ;  /* 0x00000004a304b221 */ /* 0x004fc80000010000 */
[----:B------:R-:W1:Y:S01]  /*5230*/  SHFL.DOWN PT, R110, R7, 0x2, 0x1f ;  /* 0x08401f00076e7f89 */ /* 0x000e6200000e0000 */
[----:B------:R-:W-:-:S03]  /*5240*/  ISETP.GT.AND P3, PT, R68, 0x1d, PT ;  /* 0x0000001d4400780c */ /* 0x000fc60003f64270 */
[----:B------:R-:W2:Y:S04]  /*5250*/  SHFL.DOWN PT, R163, R6, 0x2, 0x1f ;  /* 0x08401f0006a37f89 */ /* 0x000ea800000e0000 */
[----:B------:R-:W5:Y:S06]  /*5260*/  SHFL.DOWN PT, R145, R4, 0x2, 0x1f ;  /* 0x08401f0004917f89 */ /* 0x000f6c00000e0000 */
[----:B0-----:R-:W-:-:S05]  /*5270*/  @!P3 FADD.FTZ R5, R5, R48 ;  /* 0x000000300505b221 */ /* 0x001fca0000010000 */
[----:B------:R-:W0:Y:S01]  /*5280*/  SHFL.DOWN PT, R48, R5, 0x4, 0x1f ;  /* 0x08801f0005307f89 */ /* 0x000e2200000e0000 */
[----:B-1----:R-:W-:Y:S01]  /*5290*/  @!P3 FADD.FTZ R7, R7, R110 ;  /* 0x0000006e0707b221 */ /* 0x002fe20000010000 */
[----:B--2---:R-:W-:-:S04]  /*52a0*/  @!P3 FADD.FTZ R6, R6, R163 ;  /* 0x000000a30606b221 */ /* 0x004fc80000010000 */
[----:B------:R-:W1:Y:S01]  /*52b0*/  SHFL.DOWN PT, R110, R7, 0x4, 0x1f ;  /* 0x08801f00076e7f89 */ /* 0x000e6200000e0000 */
[----:B-----5:R-:W-:-:S03]  /*52c0*/  @!P3 FADD.FTZ R4, R4, R145 ;  /* 0x000000910404b221 */ /* 0x020fc60000010000 */
[----:B------:R-:W2:Y:S01]  /*52d0*/  SHFL.DOWN PT, R163, R6, 0x4, 0x1f ;  /* 0x08801f0006a37f89 */ /* 0x000ea200000e0000 */
[----:B------:R-:W-:-:S03]  /*52e0*/  ISETP.GT.AND P3, PT, R68, 0x1b, PT ;  /* 0x0000001b4400780c */ /* 0x000fc60003f64270 */
[----:B------:R-:W5:Y:S10]  /*52f0*/  SHFL.DOWN PT, R145, R4, 0x4, 0x1f ;  /* 0x08801f0004917f89 */ /* 0x000f7400000e0000 */
        /* <DEDUP_REMOVED lines=18> */
[----:B0-----:R-:W-:Y:S01]  /*5420*/  @!P3 FADD.FTZ R5, R5, R48 ;  /* 0x000000300505b221 */ /* 0x001fe20000010000 */
[----:B-1----:R-:W-:Y:S01]  /*5430*/  @!P3 FADD.FTZ R7, R7, R110 ;  /* 0x0000006e0707b221 */ /* 0x002fe20000010000 */
[----:B--2---:R-:W-:Y:S01]  /*5440*/  @!P3 FADD.FTZ R6, R6, R163 ;  /* 0x000000a30606b221 */ /* 0x004fe20000010000 */
[----:B-----5:R-:W-:Y:S01]  /*5450*/  @!P3 FADD.FTZ R4, R4, R145 ;  /* 0x000000910404b221 */ /* 0x020fe20000010000 */
[----:B------:R-:W-:-:S13]  /*5460*/  ISETP.NE.AND P3, PT, R68, RZ, PT ;  /* 0x000000ff4400720c */ /* 0x000fda0003f65270 */
[----:B------:R-:W0:Y:S01]  /*5470*/  @!P3 S2R R145, SR_CgaCtaId ;  /* 0x000000000091b919 */ /* 0x000e220000008800 */
[----:B------:R-:W-:-:S04]  /*5480*/  @!P3 MOV R48, 0x400 ;  /* 0x000004000030b802 */ /* 0x000fc80000000f00 */
[----:B0-----:R-:W-:Y:S01]  /*5490*/  @!P3 LEA R94, R145, R48, 0x18 ;  /* 0x00000030915eb211 */ /* 0x001fe200078ec0ff */
[----:B------:R-:W-:Y:S01]  /*54a0*/  FMUL.FTZ R145, R21, R151 ;  /* 0x0000009715917220 */ /* 0x000fe20000410000 */
[----:B------:R-:W-:Y:S01]  /*54b0*/  FMUL.FTZ R48, R137, R149 ;  /* 0x0000009589307220 */ /* 0x000fe20000410000 */
[C---:B------:R-:W-:Y:S02]  /*54c0*/  FMUL.FTZ R137, R21.reuse, R111 ;  /* 0x0000006f15897220 */ /* 0x040fe40000410000 */
[CC--:B------:R-:W-:Y:S01]  /*54d0*/  FFMA.FTZ R110, R20.reuse, R149.reuse, -R145 ;  /* 0x00000095146e7223 */ /* 0x0c0fe20000010891 */
[----:B------:R-:W-:Y:S01]  /*54e0*/  FMUL.FTZ R145, R21, R149 ;  /* 0x0000009515917220 */ /* 0x000fe20000410000 */
[----:B------:R-:W-:Y:S01]  /*54f0*/  FFMA.FTZ R114, R139, R151, R48 ;  /* 0x000000978b727223 */ /* 0x000fe20000010030 */
[C---:B------:R-:W-:Y:S01]  /*5500*/  FFMA.FTZ R137, R20.reuse, R153, -R137 ;  /* 0x0000009914897223 */ /* 0x040fe20000010889 */
[----:B------:R-:W-:Y:S01]  /*5510*/  FMUL.FTZ R143, R143, R110 ;  /* 0x0000006e8f8f7220 */ /* 0x000fe20000410000 */
[----:B------:R-:W-:Y:S01]  /*5520*/  FFMA.FTZ R145, R20, R151, R145 ;  /* 0x0000009714917223 */ /* 0x000fe20000010091 */
[-C--:B------:R-:W-:Y:S01]  /*5530*/  FMUL.FTZ R110, R131, R153.reuse ;  /* 0x00000099836e7220 */ /* 0x080fe20000410000 */
[C---:B------:R-:W-:Y:S01]  /*5540*/  FMUL.FTZ R153, R21.reuse, R153 ;  /* 0x0000009915997220 */ /* 0x040fe20000410000 */
[-C--:B------:R-:W-:Y:S01]  /*5550*/  FFMA.FTZ R103, R102, R114.reuse, R103 ;  /* 0x0000007266677223 */ /* 0x080fe20000010067 */
[----:B------:R-:W-:Y:S01]  /*5560*/  FFMA.FTZ R140, R140, R145, R143 ;  /* 0x000000918c8c7223 */ /* 0x000fe2000001008f */
[----:B------:R-:W-:Y:S01]  /*5570*/  FMUL.FTZ R48, R21, R49 ;  /* 0x0000003115307220 */ /* 0x000fe20000410000 */
[----:B------:R-:W-:Y:S01]  /*5580*/  FFMA.FTZ R153, R20, R111, R153 ;  /* 0x0000006f14997223 */ /* 0x000fe20000010099 */
[----:B------:R-:W-:Y:S01]  /*5590*/  FMUL.FTZ R137, R138, R137 ;  /* 0x000000898a897220 */ /* 0x000fe20000410000 */
[----:B------:R-:W-:Y:S01]  /*55a0*/  FFMA.FTZ R141, R141, R114, R140 ;  /* 0x000000728d8d7223 */ /* 0x000fe2000001008c */
[----:B------:R-:W-:Y:S01]  /*55b0*/  FFMA.FTZ R114, R135, R111, R110 ;  /* 0x0000006f87727223 */ /* 0x000fe2000001006e */
[CC--:B------:R-:W-:Y:S01]  /*55c0*/  FMUL.FTZ R111, R21.reuse, R50.reuse ;  /* 0x00000032156f7220 */ /* 0x0c0fe20000410000 */
[CC--:B------:R-:W-:Y:S01]  /*55d0*/  FMUL.FTZ R110, R21.reuse, R155.reuse ;  /* 0x0000009b156e7220 */ /* 0x0c0fe20000410000 */
[C---:B------:R-:W-:Y:S01]  /*55e0*/  FFMA.FTZ R131, R20.reuse, R155, -R48 ;  /* 0x0000009b14837223 */ /* 0x040fe20000010830 */
[-C--:B------:R-:W-:Y:S01]  /*55f0*/  FMUL.FTZ R21, R21, R51.reuse ;  /* 0x0000003315157220 */ /* 0x080fe20000410000 */
[----:B------:R-:W-:Y:S01]  /*5600*/  FFMA.FTZ R111, R20, R51, -R111 ;  /* 0x00000033146f7223 */ /* 0x000fe2000001086f */
[----:B------:R-:W-:Y:S01]  /*5610*/  FMUL.FTZ R48, R127, R155 ;  /* 0x0000009b7f307220 */ /* 0x000fe20000410000 */
        /* <DEDUP_REMOVED lines=20> */
[----:B------:R-:W-:Y:S02]  /*5760*/  ISETP.NE.AND P3, PT, R88, UR23, PT ;  /* 0x0000001758007c0c */ /* 0x000fe4000bf65270 */
        /* <DEDUP_REMOVED lines=9> */
.L_x_17890:
[----:B------:R-:W-:Y:S05]  /*5800*/  BSYNC B0 ;  /* 0x0000000000007941 */ /* 0x000fea0003800000 */
.L_x_17889:
[----:B------:R-:W-:Y:S01]  /*5810*/  IADD3 R119, R119, 0x1, RZ ;  /* 0x0000000177777810 */ /* 0x000fe20007ffe0ff */
[----:B------:R-:W-:-:S03]  /*5820*/  UIADD3 UR5, UP0, UR5, 0x1, URZ ;  /* 0x0000000105057890 */ /* 0x000fc6000ff1e03f */
[----:B------:R-:W-:Y:S01]  /*5830*/  ISETP.GE.AND P3, PT, R119, UR26, PT ;  /* 0x0000001a77007c0c */ /* 0x000fe2000bf66270 */
[----:B------:R-:W-:-:S12]  /*5840*/  UIADD3.X UR6, URZ, UR6, URZ, UP0, !UPT ;  /* 0x000000063f067290 */ /* 0x000fd800087fe43f */
[----:B------:R-:W-:Y:S05]  /*5850*/  @!P3 BRA `(.L_x_17891) ;  /* 0xffffffcc0088b947 */ /* 0x000fea000383ffff */
.L_x_17860:
[----:B------:R-:W2:Y:S08]  /*5860*/  S2UR UR6, SR_CgaCtaId ;  /* 0x00000000000679c3 */ /* 0x000eb00000008800 */
[----:B------:R-:W-:Y:S01]  /*5870*/  BAR.SYNC.DEFER_BLOCKING 0x0 ;  /* 0x0000000000007b1d */ /* 0x000fe20000010000 */
[----:B------:R-:W-:Y:S02]  /*5880*/  ISETP.NE.AND P5, PT, R59, RZ, PT ;  /* 0x000000ff3b00720c */ /* 0x000fe40003fa5270 */
[----:B------:R-:W-:-:S02]  /*5890*/  F2FP.F16.F32.PACK_AB R100, R99, R97 ;  /* 0x000000616364723e */ /* 0x000fc400000000ff */
[----:B------:R-:W-:Y:S01]  /*58a0*/  F2FP.F16.F32.PACK_AB R101, R103, R101 ;  /* 0x000000656765723e */ /* 0x000fe200000000ff */
[----:B------:R-:W-:Y:S02]  /*58b0*/  UMOV UR5, 0x400 ;  /* 0x0000040000057882 */ /* 0x000fe40000000000 */
[----:B------:R-:W0:Y:S01]  /*58c0*/  LDC.64 R10, c[0x0][0x388] ;  /* 0x0000e200ff0a7b82 */ /* 0x000e220000000a00 */
[----:B------:R-:W-:Y:S01]  /*58d0*/  BSSY B0, `(.L_x_17892) ;  /* 0x000001e000007945 */ /* 0x000fe20003800000 */
[----:B--2---:R-:W-:Y:S01]  /*58e0*/  ULEA UR5, UR6, UR5, 0x18 ;  /* 0x0000000506057291 */ /* 0x004fe2000f8ec03f */
[----:B------:R-:W-:Y:S01]  /*58f0*/  STS.64 [R90], R100 ;  /* 0x000000645a007388 */ /* 0x000fe20000000a00 */
[----:B------:R-:W-:-:S03]  /*5900*/  NOP ;  /* 0x0000000000007918 */ /* 0x000fc60000000000 */
[----:B-1----:R-:W-:Y:S01]  /*5910*/  LDS.U16 R3, [R89] ;  /* 0x0000000059037984 */ /* 0x002fe20000000400 */
        /* <DEDUP_REMOVED lines=25> */
.L_x_17893:
[----:B------:R-:W-:Y:S05]  /*5ab0*/  BSYNC B0 ;  /* 0x0000000000007941 */ /* 0x000fea0003800000 */
.L_x_17892:
[----:B------:R-:W-:Y:S01]  /*5ac0*/  MOV R5, R27 ;  /* 0x0000001b00057202 */ /* 0x000fe20000000f00 */
[----:B------:R-:W-:Y:S01]  /*5ad0*/  ULDC.64 UR6, c[0x0][0x390] ;  /* 0x0000e40000067ab9 */ /* 0x000fe20000000a00 */
[-C--:B------:R-:W-:Y:S01]  /*5ae0*/  ISETP.GE.AND P1, PT, R79, R0.reuse, PT ;  /* 0x000000004f00720c */ /* 0x080fe20003f26270 */
[----:B0-----:R-:W-:Y:S01]  /*5af0*/  IMAD R3, R53, UR6, RZ ;  /* 0x0000000635037c24 */ /* 0x001fe2000f8e02ff */
[-C--:B------:R-:W-:Y:S01]  /*5b00*/  ISETP.GE.AND P0, PT, R77, R0.reuse, PT ;  /* 0x000000004d00720c */ /* 0x080fe20003f06270 */
[----:B------:R-:W-:Y:S01]  /*5b10*/  IMAD.WIDE.U32 R4, R52, UR6, R4 ;  /* 0x0000000634047c25 */ /* 0x000fe2000f8e0004 */
[----:B------:R-:W-:Y:S01]  /*5b20*/  ISETP.GE.AND P2, PT, R80, R0, PT ;  /* 0x000000005000720c */ /* 0x000fe20003f46270 */
[----:B------:R-:W-:Y:S01]  /*5b30*/  BSSY B0, `(.L_x_17894) ;  /* 0x0000032000007945 */ /* 0x000fe20003800000 */
[----:B------:R-:W-:Y:S01]  /*5b40*/  F2FP.F16.F32.PACK_AB R6, R104, R93 ;  /* 0x0000005d6806723e */ /* 0x000fe200000000ff */
[----:B------:R-:W-:Y:S01]  /*5b50*/  IMAD R7, R52, UR7, R3 ;  /* 0x0000000734077c24 */ /* 0x000fe2000f8e0203 */
[----:B------:R-:W-:Y:S01]  /*5b60*/  ULDC.64 UR6, c[0x0][0x3e0] ;  /* 0x0000f80000067ab9 */ /* 0x000fe20000000a00 */
[----:B------:R-:W-:Y:S01]  /*5b70*/  IADD3 R3, P4, R91, R4, RZ ;  /* 0x000000045b037210 */ /* 0x000fe20007f9e0ff */
[----:B------:R-:W-:Y:S01]  /*5b80*/  FADD.FTZ R93, R93, R58 ;  /* 0x0000003a5d5d7221 */ /* 0x000fe20000010000 */
[----:B------:R-:W-:-:S02]  /*5b90*/  LEA R4, P3, R73, UR6, 0x1 ;  /* 0x0000000649047c11 */ /* 0x000fc4000f8608ff */
[----:B------:R-:W-:Y:S01]  /*5ba0*/  IADD3.X R0, R92, R7, R5, P4, !PT ;  /* 0x000000075c007210 */ /* 0x000fe200027fe405 */
[----:B------:R-:W-:Y:S01]  /*5bb0*/  FADD.FTZ R104, R93, R104 ;  /* 0x000000685d687221 */ /* 0x000fe20000010000 */
[----:B------:R-:W-:Y:S02]  /*5bc0*/  LEA.HI.X R5, R73, UR7, R78, 0x1, P3 ;  /* 0x0000000749057c11 */ /* 0x000fe400098f0c4e */
[C---:B------:R-:W-:Y:S02]  /*5bd0*/  LEA R4, P3, R3.reuse, R4, 0x1 ;  /* 0x0000000403047211 */ /* 0x040fe400078608ff */
[----:B------:R-:W-:Y:S01]  /*5be0*/  F2FP.F16.F32.PACK_AB R7, R106, R95 ;  /* 0x0000005f6a07723e */ /* 0x000fe200000000ff */
[----:B------:R-:W-:Y:S01]  /*5bf0*/  FADD.FTZ R95, R104, R95 ;  /* 0x0000005f685f7221 */ /* 0x000fe20000010000 */
[----:B------:R-:W-:-:S03]  /*5c00*/  LEA.HI.X R5, R3, R5, R0, 0x1, P3 ;  /* 0x0000000503057211 */ /* 0x000fc600018f0c00 */
[----:B------:R-:W-:Y:S02]  /*5c10*/  FADD.FTZ R58, R95, R106 ;  /* 0x0000006a5f3a7221 */ /* 0x000fe40000010000 */
[----:B------:R-:W-:Y:S01]  /*5c20*/  @!P1 STG.E.U16 desc[UR10][R4.64+-0x80], R23 ;  /* 0xffff801704009986 */ /* 0x000fe2000c10150a */
[----:B------:R-:W-:-:S03]  /*5c30*/  IADD3 R10, P1, R73, -0x60, RZ ;  /* 0xffffffa0490a7810 */ /* 0x000fc60007f3e0ff */
[----:B------:R0:W-:Y:S04]  /*5c40*/  @!P0 STG.E.U16 desc[UR10][R4.64+-0xc0], R21 ;  /* 0xffff401504008986 */ /* 0x0001e8000c10150a */
        /* <DEDUP_REMOVED lines=8> */
[----:B0-----:R-:W-:Y:S01]  /*5cd0*/  IMAD R7, R21, UR14, R4 ;  /* 0x0000000e15077c24 */ /* 0x001fe2000f8e0204 */
[----:B------:R-:W-:Y:S02]  /*5ce0*/  IADD3.X R21, R78, -0x1, RZ, P1, !PT ;  /* 0xffffffff4e157810 */ /* 0x000fe40000ffe4ff */
[----:B------:R-:W-:Y:S04]  /*5cf0*/  LDS.U16 R29, [R89+0x80] ;  /* 0x00008000591d7984 */ /* 0x000fe80000000400 */
[----:B------:R-:W-:Y:S04]  /*5d00*/  LDS.U16 R31, [R89+0xc0] ;  /* 0x0000c000591f7984 */ /* 0x000fe80000000400 */
[----:B------:R0:W-:Y:S01]  /*5d10*/  @!P5 STS [UR5+0x100], R2 ;  /* 0x00010002ff00d988 */ /* 0x0001e20008000805 */
[----:B------:R-:W-:Y:S01]  /*5d20*/  BAR.SYNC.DEFER_BLOCKING 0x0 ;  /* 0x0000000000007b1d */ /* 0x000fe20000010000 */
[----:B0-----:R-:W-:-:S05]  /*5d30*/  IMAD.WIDE.U32 R2, R20, UR14, RZ ;  /* 0x0000000e14027c25 */ /* 0x001fca000f8e00ff */
[----:B------:R-:W-:Y:S01]  /*5d40*/  IADD3 R23, R3, R7, RZ ;  /* 0x0000000703177210 */ /* 0x000fe20007ffe0ff */
        /* <DEDUP_REMOVED lines=16> */
.L_x_17895:
[----:B------:R-:W-:Y:S05]  /*5e50*/  BSYNC B0 ;  /* 0x0000000000007941 */ /* 0x000fea0003800000 */
.L_x_17894:
        /* <DEDUP_REMOVED lines=9> */
[----:B------:R-:W-:Y:S01]  /*5ef0*/  IMAD R5, R52, UR7, R5 ;  /* 0x0000000734057c24 */ /* 0x000fe2000f8e0205 */
[----:B------:R-:W-:-:S02]  /*5f00*/  IADD3 R91, P3, R91, R2, RZ ;  /* 0x000000025b5b7210 */ /* 0x000fc40007f7e0ff */
[----:B------:R-:W-:Y:S02]  /*5f10*/  ISETP.GE.AND P2, PT, R80, R0, PT ;  /* 0x000000005000720c */ /* 0x000fe40003f46270 */
        /* <DEDUP_REMOVED lines=17> */
.L_x_17854:
        /* <DEDUP_REMOVED lines=26> */
.L_x_17898:
[----:B------:R-:W-:Y:S05]  /*61d0*/  BSYNC B0 ;  /* 0x0000000000007941 */ /* 0x000fea0003800000 */
.L_x_17897:
        /* <DEDUP_REMOVED lines=29> */
.L_x_17900:
[----:B------:R-:W2:Y:S02]  /*63b0*/  S2R R13, SR_TID.X ;  /* 0x00000000000d7919 */ /* 0x000ea40000002100 */
.L_x_17901:
[----:B------:R-:W-:Y:S05]  /*63c0*/  BSYNC B0 ;  /* 0x0000000000007941 */ /* 0x000fea0003800000 */
.L_x_17899:
[----:B------:R-:W-:Y:S02]  /*63d0*/  ULDC UR16, c[0x0][0x21c] ;  /* 0x0000870000107ab9 */ /* 0x000fe40000000800 */
[----:B--2---:R-:W-:-:S13]  /*63e0*/  ISETP.GE.AND P0, PT, R13, UR16, PT ;  /* 0x000000100d007c0c */ /* 0x004fda000bf06270 */
[----:B------:R-:W-:Y:S05]  /*63f0*/  @P0 EXIT ;  /* 0x000000000000094d */ /* 0x000fea0003800000 */
[----:B------:R-:W2:Y:S01]  /*6400*/  S2UR UR5, SR_CgaCtaId ;  /* 0x00000000000579c3 */ /* 0x000ea20000008800 */
[----:B------:R-:W-:Y:S01]  /*6410*/  ULDC.64 UR6, c[0x0][0x378] ;  /* 0x0000de0000067ab9 */ /* 0x000fe20000000a00 */
[----:B------:R-:W-:Y:S01]  /*6420*/  ULDC.64 UR8, c[0x0][0x338] ;  /* 0x0000ce0000087ab9 */ /* 0x000fe20000000a00 */
[C---:B-1----:R-:W-:Y:S01]  /*6430*/  IMAD R3, R53.reuse, UR6, RZ ;  /* 0x0000000635037c24 */ /* 0x042fe2000f8e02ff */
[----:B------:R-:W-:Y:S01]  /*6440*/  BSSY B0, `(.L_x_17902) ;  /* 0x000002a000007945 */ /* 0x000fe20003800000 */
[----:B------:R-:W-:Y:S01]  /*6450*/  IMAD R53, R53, UR8, RZ ;  /* 0x0000000835357c24 */ /* 0x000fe2000f8e02ff */
[----:B------:R-:W-:Y:S01]  /*6460*/  UMOV UR4, 0x400 ;  /* 0x0000040000047882 */ /* 0x000fe20000000000 */
[C---:B0-----:R-:W-:Y:S01]  /*6470*/  IMAD.WIDE.U32 R6, R52.reuse, UR6, RZ ;  /* 0x0000000634067c25 */ /* 0x041fe2000f8e00ff */
        /* <DEDUP_REMOVED lines=11> */
.L_x_17903:
        /* <DEDUP_REMOVED lines=28> */
.L_x_17902:
[----:B------:R-:W-:Y:S05]  /*66f0*/  EXIT ;  /* 0x000000000000794d */ /* 0x000fea0003800000 */
.L_x_17904:
        /* <DEDUP_REMOVED lines=16> */
.L_x_19037:


//--------------------- .text._Z25selective_scan_bwd_kernelI32Selective_Scan_bwd_kernel_traitsILi32ELi4ELb0ELb1ELb0ELb1ELb0EN3c104HalfENS1_7complexIfEEEEv12SSMParamsBwd --------------------------
	.section	.text._Z25selective_scan_bwd_kernelI32Selective_Scan_bwd_kernel_traitsILi32ELi4ELb0ELb1ELb0ELb1ELb0EN3c104HalfENS1_7complexIfEEEEv12SSMParamsBwd,"ax",@progbits
	.align	128
        .global         _Z25selective_scan_bwd_kernelI32Selective_Scan_bwd_kernel_traitsILi32ELi4ELb0ELb1ELb0ELb1ELb0EN3c104HalfENS1_7complexIfEEEEv12SSMParamsBwd
        .type           _Z25selective_scan_bwd_kernelI32Selective_Scan_bwd_kernel_traitsILi32ELi4ELb0ELb1ELb0ELb1ELb0EN3c104HalfENS1_7complexIfEEEEv12SSMParamsBwd,@function
        .size           _Z25selective_scan_bwd_kernelI32Selective_Scan_bwd_kernel_traitsILi32ELi4ELb0ELb1ELb0ELb1ELb0EN3c104HalfENS1_7complexIfEEEEv12SSMParamsBwd,(.L_x_19038 - _Z25selective_scan_bwd_kernelI32Selective_Scan_bwd_kernel_traitsILi32ELi4ELb0ELb1ELb0ELb1ELb0EN3c104HalfENS1_7complexIfEEEEv12SSMParamsBwd)
        .other          _Z25selective_scan_bwd_kernelI32Selective_Scan_bwd_kernel_traitsILi32ELi4ELb0ELb1ELb0ELb1ELb0EN3c104HalfENS1_7complexIfEEEEv12SSMParamsBwd,@"STO_CUDA_ENTRY STV_DEFAULT"
_Z25selective_scan_bwd_kernelI32Selective_Scan_bwd_kernel_traitsILi32ELi4ELb0ELb1ELb0ELb1ELb0EN3c104HalfENS1_7complexIfEEEEv12SSMParamsBwd:
.text._Z25selective_scan_bwd_kernelI32Selective_Scan_bwd_kernel_traitsILi32ELi4ELb0ELb1ELb0ELb1ELb0EN3c104HalfENS1_7complexIfEEEEv12SSMParamsBwd:
        /* <DEDUP_REMOVED lines=198> */
.L_x_17950:
        /* <DEDUP_REMOVED lines=25> */
[-C--:B------:R-:W-:Y:S02]  /*0df0*/  ISETP.GE.AND P2, PT, R12, R131.reuse, PT ;  /* 0x000000830c00720c */ /* 0x080fe40003f46270 */
        /* <DEDUP_REMOVED lines=10> */
[----:B--2---:R-:W-:Y:S04]  /*0ea0*/  STS.U16 [R11], R0 ;  /* 0x000000000b007388 */ /* 0x004fe80000000400 */
[----:B---3--:R0:W-:Y:S04]  /*0eb0*/  STS.U16 [R11+0x40], R6 ;  /* 0x000040060b007388 */ /* 0x0081e80000000400 */
[----:B----4-:R1:W-:Y:S04]  /*0ec0*/  STS.U16 [R11+0x80], R8 ;  /* 0x000080080b007388 */ /* 0x0103e80000000400 */
[----:B------:R2:W-:Y:S01]  /*0ed0*/  STS.U16 [R11+0xc0], R10 ;  /* 0x0000c00a0b007388 */ /* 0x0005e20000000400 */
[----:B------:R-:W-:-:S03]  /*0ee0*/  NOP ;  /* 0x0000000000007918 */ /* 0x000fc60000000000 */
[----:B------:R-:W-:Y:S01]  /*0ef0*/  LDS.64 R88, [R12] ;  /* 0x000000000c587984 */ /* 0x000fe20000000a00 */
[C-C-:B0-----:R-:W-:Y:S01]  /*0f00*/  @!P2 IMAD.WIDE R6, R46.reuse, 0x2, R90.reuse ;  /* 0x000000022e06a825 */ /* 0x141fe200078e025a */
[----:B------:R-:W-:Y:S03]  /*0f10*/  BAR.SYNC.DEFER_BLOCKING 0x0 ;  /* 0x0000000000007b1d */ /* 0x000fe60000010000 */
[----:B-1----:R-:W-:-:S03]  /*0f20*/  @!P3 IMAD.WIDE R8, R46, 0x2, R90 ;  /* 0x000000022e08b825 */ /* 0x002fc600078e025a */
[----:B------:R-:W3:Y:S04]  /*0f30*/  @!P0 LDG.E.U16 R14, desc[UR12][R2.64] ;  /* 0x0000000c020e8981 */ /* 0x000ee8000c1e1500 */
[----:B------:R0:W4:Y:S04]  /*0f40*/  @!P1 LDG.E.U16 R16, desc[UR12][R4.64+0x40] ;  /* 0x0000400c04109981 */ /* 0x000128000c1e1500 */
[----:B------:R1:W4:Y:S04]  /*0f50*/  @!P2 LDG.E.U16 R18, desc[UR12][R6.64+0x80] ;  /* 0x0000800c0612a981 */ /* 0x000328000c1e1500 */
[----:B------:R-:W4:Y:S01]  /*0f60*/  @!P3 LDG.E.U16 R20, desc[UR12][R8.64+0xc0] ;  /* 0x0000c00c0814b981 */ /* 0x000f22000c1e1500 */
[----:B------:R-:W-:Y:S01]  /*0f70*/  PRMT R0, RZ, 0x7610, R0 ;  /* 0x00007610ff007816 */ /* 0x000fe20000000000 */
[----:B0-----:R-:W0:Y:S01]  /*0f80*/  LDC R4, c[0x0][0x21c] ;  /* 0x00008700ff047b82 */ /* 0x001e220000000800 */
[----:B--2---:R-:W-:-:S02]  /*0f90*/  PRMT R10, RZ, 0x7610, R10 ;  /* 0x00007610ff0a7816 */ /* 0x004fc4000000000a */
[----:B------:R-:W-:Y:S01]  /*0fa0*/  PRMT R22, RZ, 0x7610, R22 ;  /* 0x00007610ff167816 */ /* 0x000fe20000000016 */
[----:B-1----:R-:W-:Y:S01]  /*0fb0*/  IMAD.WIDE R6, R46, 0x2, R52 ;  /* 0x000000022e067825 */ /* 0x002fe200078e0234 */
[----:B------:R-:W-:Y:S01]  /*0fc0*/  PRMT R24, RZ, 0x7610, R24 ;  /* 0x00007610ff187816 */ /* 0x000fe20000000018 */
[----:B---3--:R-:W-:Y:S04]  /*0fd0*/  STS.U16 [R11], R14 ;  /* 0x0000000e0b007388 */ /* 0x008fe80000000400 */
[----:B----4-:R-:W-:Y:S04]  /*0fe0*/  STS.U16 [R11+0x40], R16 ;  /* 0x000040100b007388 */ /* 0x010fe80000000400 */
        /* <DEDUP_REMOVED lines=12> */
[--C-:B------:R-:W-:Y:S02]  /*10b0*/  HADD2.F32 R14, -RZ, R15.reuse.H0_H0 ;  /* 0x2000000fff0e7230 */ /* 0x100fe40000004100 */
[--C-:B-----5:R-:W-:Y:S01]  /*10c0*/  FADD.FTZ R23, R8, R109.reuse ;  /* 0x0000006d08177221 */ /* 0x120fe20000010000 */
[--C-:B------:R-:W-:Y:S02]  /*10d0*/  HADD2.F32 R5, -RZ, R88.reuse.H0_H0 ;  /* 0x20000058ff057230 */ /* 0x100fe40000004100 */
[--C-:B------:R-:W-:Y:S01]  /*10e0*/  FADD.FTZ R26, R26, R109.reuse ;  /* 0x0000006d1a1a7221 */ /* 0x100fe20000010000 */
[----:B------:R-:W-:Y:S02]  /*10f0*/  HADD2.F32 R9, -RZ, R88.H1_H1 ;  /* 0x30000058ff097230 */ /* 0x000fe40000004100 */
[----:B------:R-:W-:Y:S01]  /*1100*/  FADD.FTZ R21, R14, R109 ;  /* 0x0000006d0e157221 */ /* 0x000fe20000010000 */
[----:B------:R-:W-:Y:S01]  /*1110*/  FSETP.GTU.FTZ.AND P2, PT, R23, 20, PT ;  /* 0x41a000001700780b */ /* 0x000fe20003f5c000 */
[----:B0-----:R-:W-:Y:S01]  /*1120*/  HADD2.F32 R6, -RZ, R15.H1_H1 ;  /* 0x3000000fff067230 */ /* 0x001fe20000004100 */
[----:B------:R-:W-:-:S02]  /*1130*/  FSETP.GTU.FTZ.AND P3, PT, R26, 20, PT ;  /* 0x41a000001a00780b */ /* 0x000fc40003f7c000 */
[----:B------:R-:W-:Y:S01]  /*1140*/  FSETP.GTU.FTZ.AND P0, PT, R21, 20, PT ;  /* 0x41a000001500780b */ /* 0x000fe20003f1c000 */
[----:B--2---:R-:W-:Y:S04]  /*1150*/  STS.U16 [R11], R0 ;  /* 0x000000000b007388 */ /* 0x004fe80000000400 */
[----:B---3--:R0:W-:Y:S04]  /*1160*/  STS.U16 [R11+0x40], R10 ;  /* 0x0000400a0b007388 */ /* 0x0081e80000000400 */
[----:B----4-:R-:W-:Y:S04]  /*1170*/  STS.U16 [R11+0x80], R22 ;  /* 0x000080160b007388 */ /* 0x010fe80000000400 */
[----:B------:R1:W-:Y:S01]  /*1180*/  STS.U16 [R11+0xc0], R24 ;  /* 0x0000c0180b007388 */ /* 0x0003e20000000400 */
[----:B------:R-:W-:-:S03]  /*1190*/  NOP ;  /* 0x0000000000007918 */ /* 0x000fc60000000000 */
[----:B------:R-:W2:Y:S01]  /*11a0*/  LDS.64 R2, [R12] ;  /* 0x000000000c027984 */ /* 0x000ea20000000a00 */
[----:B0-----:R-:W-:Y:S02]  /*11b0*/  HADD2.F32 R10, -RZ, R89.H0_H0 ;  /* 0x20000059ff0a7230 */ /* 0x001fe40000004100 */
[----:B-1----:R-:W-:-:S05]  /*11c0*/  FADD.FTZ R24, R6, R109 ;  /* 0x0000006d06187221 */ /* 0x002fca0000010000 */
[----:B------:R-:W-:Y:S01]  /*11d0*/  FSETP.GTU.FTZ.AND P1, PT, R24, 20, PT ;  /* 0x41a000001800780b */ /* 0x000fe20003f3c000 */
[----:B--2---:R-:W-:Y:S02]  /*11e0*/  HADD2.F32 R0, -RZ, R2.H0_H0 ;  /* 0x20000002ff007230 */ /* 0x004fe40000004100 */
[----:B------:R-:W-:-:S03]  /*11f0*/  HADD2.F32 R11, -RZ, R3.H0_H0 ;  /* 0x20000003ff0b7230 */ /* 0x000fc60000004100 */
        /* <DEDUP_REMOVED lines=34> */
.L_x_17907:
[----:B------:R-:W-:Y:S05]  /*1420*/  BSYNC B0 ;  /* 0x0000000000007941 */ /* 0x000fea0003800000 */
.L_x_17906:
        /* <DEDUP_REMOVED lines=33> */
.L_x_17909:
[----:B------:R-:W-:Y:S05]  /*1640*/  BSYNC B0 ;  /* 0x0000000000007941 */ /* 0x000fea0003800000 */
.L_x_17908:
        /* <DEDUP_REMOVED lines=33> */
.L_x_17911:
[----:B------:R-:W-:Y:S05]  /*1860*/  BSYNC B0 ;  /* 0x0000000000007941 */ /* 0x000fea0003800000 */
.L_x_17910:
        /* <DEDUP_REMOVED lines=33> */
.L_x_17913:
[----:B------:R-:W-:Y:S05]  /*1a80*/  BSYNC B0 ;  /* 0x0000000000007941 */ /* 0x000fea0003800000 */
.L_x_17912:
[----:B------:R-:W-:Y:S01]  /*1a90*/  ISETP.GE.AND P0, PT, R4, 0x1, PT ;  /* 0x000000010400780c */ /* 0x000fe20003f06270 */
[----:B------:R-:W-:Y:S01]  /*1aa0*/  FFMA.FTZ R8, R5, R9, R8 ;  /* 0x0000000905087223 */ /* 0x000fe20000010008 */
[----:B------:R-:W-:Y:S01]  /*1ab0*/  HADD2.F32 R9, -RZ, R3.H1_H1 ;  /* 0x30000003ff097230 */ /* 0x000fe20000004100 */
[----:B------:R-:W-:Y:S01]  /*1ac0*/  BAR.SYNC.DEFER_BLOCKING 0x0 ;  /* 0x0000000000007b1d */ /* 0x000fe20000010000 */
[----:B------:R-:W-:Y:S02]  /*1ad0*/  HADD2.F32 R61, -RZ, R89.H1_H1 ;  /* 0x30000059ff3d7230 */ /* 0x000fe40000004100 */
[----:B------:R-:W-:Y:S01]  /*1ae0*/  FFMA.FTZ R8, R11, R10, R8 ;  /* 0x0000000a0b087223 */ /* 0x000fe20000010008 */
[----:B------:R-:W-:Y:S01]  /*1af0*/  HFMA2.MMA R22, -RZ, RZ, 0, 0 ;  /* 0x00000000ff167435 */ /* 0x000fe200000001ff */
[----:B------:R-:W-:Y:S01]  /*1b00*/  MOV R19, RZ ;  /* 0x000000ff00137202 */ /* 0x000fe20000000f00 */
[----:B------:R-:W-:Y:S01]  /*1b10*/  HFMA2.MMA R20, -RZ, RZ, 0, 0 ;  /* 0x00000000ff147435 */ /* 0x000fe200000001ff */
[----:B------:R-:W-:Y:S01]  /*1b20*/  FFMA.FTZ R61, R9, R61, R8 ;  /* 0x0000003d093d7223 */ /* 0x000fe20000010008 */
[----:B------:R-:W-:Y:S01]  /*1b30*/  MOV R17, RZ ;  /* 0x000000ff00117202 */ /* 0x000fe20000000f00 */
[-C--:B------:R-:W-:Y:S01]  /*1b40*/  FMUL.FTZ R18, R0, R110.reuse ;  /* 0x0000006e00127220 */ /* 0x080fe20000410000 */
[-C--:B------:R-:W-:Y:S01]  /*1b50*/  FMUL.FTZ R15, R5, R110.reuse ;  /* 0x0000006e050f7220 */ /* 0x080fe20000410000 */
[-C--:B------:R-:W-:Y:S01]  /*1b60*/  FMUL.FTZ R16, R11, R110.reuse ;  /* 0x0000006e0b107220 */ /* 0x080fe20000410000 */
[----:B------:R-:W-:Y:S01]  /*1b70*/  FMUL.FTZ R13, R9, R110 ;  /* 0x0000006e090d7220 */ /* 0x000fe20000410000 */
[----:B------:R-:W-:Y:S06]  /*1b80*/  @!P0 BRA `(.L_x_17914) ;  /* 0x0000003400708947 */ /* 0x000fec0003800000 */
[----:B------:R-:W0:Y:S01]  /*1b90*/  LDC.64 R2, c[0x0][0x350] ;  /* 0x0000d400ff027b82 */ /* 0x000e220000000a00 */
[----:B------:R-:W-:Y:S01]  /*1ba0*/  UMOV UR6, UR8 ;  /* 0x0000000800067c82 */ /* 0x000fe20008000000 */
[----:B------:R-:W-:Y:S01]  /*1bb0*/  UMOV UR7, UR11 ;  /* 0x0000000b00077c82 */ /* 0x000fe20008000000 */
[----:B------:R-:W-:Y:S01]  /*1bc0*/  IADD3 R14, R27, -0x1, RZ ;  /* 0xffffffff1b0e7810 */ /* 0x000fe20007ffe0ff */
[----:B------:R-:W-:Y:S01]  /*1bd0*/  FADD.FTZ R12, R5, R5 ;  /* 0x00000005050c7221 */ /* 0x000fe20000010000 */
[----:B------:R-:W-:Y:S01]  /*1be0*/  SHF.L.U32 R131, R131, 0x1, RZ ;  /* 0x0000000183837819 */ /* 0x000fe200000006ff */
[----:B------:R-:W-:Y:S01]  /*1bf0*/  FADD.FTZ R10, R9, R9 ;  /* 0x00000009090a7221 */ /* 0x000fe20000010000 */
[----:B------:R-:W-:Y:S01]  /*1c00*/  FADD.FTZ R0, R0, R0 ;  /* 0x0000000000007221 */ /* 0x000fe20000010000 */
[----:B------:R-:W1:Y:S01]  /*1c10*/  LDC.64 R40, c[0x0][0x3c8] ;  /* 0x0000f200ff287b82 */ /* 0x000e620000000a00 */
[----:B------:R-:W-:Y:S01]  /*1c20*/  FADD.FTZ R11, R11, R11 ;  /* 0x0000000b0b0b7221 */ /* 0x000fe20000010000 */
[----:B------:R-:W-:Y:S01]  /*1c30*/  MOV R9, RZ ;  /* 0x000000ff00097202 */ /* 0x000fe20000000f00 */
[----:B------:R-:W-:Y:S01]  /*1c40*/  UMOV UR5, URZ ;  /* 0x0000003f00057c82 */ /* 0x000fe20008000000 */
[----:B------:R-:W-:Y:S01]  /*1c50*/  MOV R22, RZ ;  /* 0x000000ff00167202 */ /* 0x000fe20000000f00 */
[----:B------:R-:W-:Y:S01]  /*1c60*/  ULDC UR27, c[0x0][0x21c] ;  /* 0x00008700001b7ab9 */ /* 0x000fe20000000800 */
[----:B------:R-:W-:Y:S01]  /*1c70*/  MOV R19, RZ ;  /* 0x000000ff00137202 */ /* 0x000fe20000000f00 */
[----:B------:R-:W-:Y:S01]  /*1c80*/  ULDC.64 UR24, c[0x0][0x360] ;  /* 0x0000d80000187ab9 */ /* 0x000fe20000000a00 */
[----:B------:R-:W2:Y:S01]  /*1c90*/  LDC R8, c[0x0][0x218] ;  /* 0x00008600ff087b82 */ /* 0x000ea20000000800 */
[----:B------:R-:W-:Y:S01]  /*1ca0*/  MOV R20, RZ ;  /* 0x000000ff00147202 */ /* 0x000fe20000000f00 */
[----:B------:R-:W-:Y:S01]  /*1cb0*/  ULDC.64 UR16, c[0x0][0x238] ;  /* 0x00008e0000107ab9 */ /* 0x000fe20000000a00 */
[----:B------:R-:W-:Y:S01]  /*1cc0*/  ULDC.64 UR18, c[0x0][0x250] ;  /* 0x0000940000127ab9 */ /* 0x000fe20000000a00 */
[----:B------:R-:W-:Y:S01]  /*1cd0*/  ULDC.64 UR22, c[0x0][0x270] ;  /* 0x00009c0000167ab9 */ /* 0x000fe20000000a00 */
[----:B------:R-:W-:Y:S01]  /*1ce0*/  ULDC.64 UR20, c[0x0][0x268] ;  /* 0x00009a0000147ab9 */ /* 0x000fe20000000a00 */
[----:B0-----:R-:W-:-:S02]  /*1cf0*/  IMAD R4, R63, R2, RZ ;  /* 0x000000023f047224 */ /* 0x001fc400078e02ff */
[----:B------:R-:W0:Y:S01]  /*1d00*/  LDC.64 R70, c[0x0][0x360] ;  /* 0x0000d800ff467b82 */ /* 0x000e220000000a00 */
[----:B------:R-:W-:Y:S01]  /*1d10*/  IMAD.WIDE.U32 R6, R108, R2, UR6 ;  /* 0x000000066c067e25 */ /* 0x000fe2000f8e0002 */
[----:B------:R-:W-:-:S03]  /*1d20*/  ULDC.64 UR6, c[0x0][0x230] ;  /* 0x00008c0000067ab9 */ /* 0x000fc60000000a00 */
[----:B------:R-:W-:Y:S01]  /*1d30*/  IMAD R3, R108, R3, R4 ;  /* 0x000000036c037224 */ /* 0x000fe200078e0204 */
[----:B------:R-:W-:Y:S01]  /*1d40*/  LEA.HI R4, R14, R14, RZ, 0x1 ;  /* 0x0000000e0e047211 */ /* 0x000fe200078f08ff */
[----:B------:R-:W-:Y:S01]  /*1d50*/  IMAD.WIDE.U32 R72, R111, UR6, RZ ;  /* 0x000000066f487c25 */ /* 0x000fe2000f8e00ff */
[----:B-1----:R-:W-:Y:S01]  /*1d60*/  LEA R2, P0, R6, R40, 0x3 ;  /* 0x0000002806027211 */ /* 0x002fe200078018ff */
[----:B------:R-:W1:Y:S01]  /*1d70*/  LDC.64 R68, c[0x0][0x2d0] ;  /* 0x0000b400ff447b82 */ /* 0x000e620000000a00 */
[----:B------:R-:W-:Y:S02]  /*1d80*/  IADD3 R3, R7, R3, RZ ;  /* 0x0000000307037210 */ /* 0x000fe40007ffe0ff */
[----:B------:R-:W-:Y:S02]  /*1d90*/  IADD3 R7, -R114, UR4, RZ ;  /* 0x0000000472077c10 */ /* 0x000fe4000fffe1ff */
[----:B------:R-:W-:Y:S02]  /*1da0*/  LEA.HI.X R3, R6, R41, R3, 0x3, P0 ;  /* 0x0000002906037211 */ /* 0x000fe400000f1c03 */
[----:B------:R-:W-:Y:S01]  /*1db0*/  LOP3.LUT R17, R4, 0xfffffe, RZ, 0xc0, !PT ;  /* 0x00fffffe04117812 */ /* 0x000fe200078ec0ff */
[----:B------:R-:W-:Y:S01]  /*1dc0*/  IMAD R7, R7, -0x100, RZ ;  /* 0xffffff0007077824 */ /* 0x000fe200078e02ff */
[----:B------:R-:W3:Y:S01]  /*1dd0*/  LDC R114, c[0x0][0x224] ;  /* 0x00008900ff727b82 */ /* 0x000ee20000000800 */
[----:B------:R-:W-:Y:S01]  /*1de0*/  IMAD.WIDE.U32 R2, R59, 0x4, R2 ;  /* 0x000000043b027825 */ /* 0x000fe200078e0002 */
[----:B------:R-:W-:-:S02]  /*1df0*/  IADD3 R14, R14, -R17, RZ ;  /* 0x800000110e0e7210 */ /* 0x000fc40007ffe0ff */
[----:B------:R-:W-:Y:S01]  /*1e00*/  MOV R17, RZ ;  /* 0x000000ff00117202 */ /* 0x000fe20000000f00 */
[----:B------:R-:W-:Y:S01]  /*1e10*/  IMAD R4, R112, UR6, RZ ;  /* 0x0000000670047c24 */ /* 0x000fe2000f8e02ff */
[----:B------:R-:W-:Y:S01]  /*1e20*/  UMOV UR6, URZ ;  /* 0x0000003f00067c82 */ /* 0x000fe20008000000 */
[----:B------:R-:W-:Y:S01]  /*1e30*/  IMAD.WIDE R2, R7, 0x4, R2 ;  /* 0x0000000407027825 */ /* 0x000fe200078e0202 */
[----:B------:R-:W4:Y:S02]  /*1e40*/  LDC.64 R66, c[0x0][0x2e0] ;  /* 0x0000b800ff427b82 */ /* 0x000f240000000a00 */
[C---:B------:R-:W-:Y:S02]  /*1e50*/  IADD3 R82, P2, R2.reuse, -0x280, RZ ;  /* 0xfffffd8002527810 */ /* 0x040fe40007f5e0ff */
[----:B------:R-:W-:Y:S02]  /*1e60*/  IADD3 R80, P3, R2, -0x200, RZ ;  /* 0xfffffe0002507810 */ /* 0x000fe40007f7e0ff */
[----:B------:R-:W-:-:S02]  /*1e70*/  IADD3.X R83, R3, -0x1, RZ, P2, !PT ;  /* 0xffffffff03537810 */ /* 0x000fc400017fe4ff */
[----:B------:R-:W-:Y:S02]  /*1e80*/  IADD3.X R81, R3, -0x1, RZ, P3, !PT ;  /* 0xffffffff03517810 */ /* 0x000fe40001ffe4ff */
[C---:B------:R-:W-:Y:S02]  /*1e90*/  IADD3 R86, P0, R2.reuse, -0x380, RZ ;  /* 0xfffffc8002567810 */ /* 0x040fe40007f1e0ff */
[C---:B------:R-:W-:Y:S02]  /*1ea0*/  IADD3 R84, P1, R2.reuse, -0x300, RZ ;  /* 0xfffffd0002547810 */ /* 0x040fe40007f3e0ff */
[C---:B------:R-:W-:Y:S02]  /*1eb0*/  IADD3 R78, P4, R2.reuse, -0x180, RZ ;  /* 0xfffffe80024e7810 */ /* 0x040fe40007f9e0ff */
[C---:B------:R-:W-:Y:S02]  /*1ec0*/  IADD3 R76, P5, R2.reuse, -0x100, RZ ;  /* 0xffffff00024c7810 */ /* 0x040fe40007fbe0ff */
[----:B------:R-:W-:-:S02]  /*1ed0*/  IADD3 R74, P6, R2, -0x80, RZ ;  /* 0xffffff80024a7810 */ /* 0x000fc40007fde0ff */
[-C--:B------:R-:W-:Y:S02]  /*1ee0*/  ISETP.GE.AND P3, PT, R92, R131.reuse, PT ;  /* 0x000000835c00720c */ /* 0x080fe40003f66270 */
[----:B------:R-:W-:Y:S02]  /*1ef0*/  ISETP.GE.AND P2, PT, R34, R131, PT ;  /* 0x000000832200720c */ /* 0x000fe40003f46270 */
[C---:B------:R-:W-:Y:S02]  /*1f00*/  IADD3.X R87, R3.reuse, -0x1, RZ, P0, !PT ;  /* 0xffffffff03577810 */ /* 0x040fe400007fe4ff */
[C---:B------:R-:W-:Y:S02]  /*1f10*/  IADD3.X R85, R3.reuse, -0x1, RZ, P1, !PT ;  /* 0xffffffff03557810 */ /* 0x040fe40000ffe4ff */
[C---:B------:R-:W-:Y:S02]  /*1f20*/  IADD3.X R79, R3.reuse, -0x1, RZ, P4, !PT ;  /* 0xffffffff034f7810 */ /* 0x040fe400027fe4ff */
[----:B------:R-:W-:-:S02]  /*1f30*/  IADD3.X R77, R3, -0x1, RZ, P5, !PT ;  /* 0xffffffff034d7810 */ /* 0x000fc40002ffe4ff */
[----:B------:R-:W-:Y:S01]  /*1f40*/  IADD3.X R75, R3, -0x1, RZ, P6, !PT ;  /* 0xffffffff034b7810 */ /* 0x000fe200037fe4ff */
[----:B------:R-:W-:Y:S01]  /*1f50*/  IMAD R3, R111, UR7, R4 ;  /* 0x000000076f037c24 */ /* 0x000fe2000f8e0204 */
[----:B------:R-:W-:Y:S02]  /*1f60*/  P2R R7, PR, RZ, 0x8 ;  /* 0x00000008ff077803 */ /* 0x000fe40000000000 */
[----:B------:R-:W-:Y:S02]  /*1f70*/  P2R R6, PR, RZ, 0x4 ;  /* 0x00000004ff067803 */ /* 0x000fe40000000000 */
[-C--:B------:R-:W-:Y:S02]  /*1f80*/  ISETP.GE.AND P1, PT, R33, R131.reuse, PT ;  /* 0x000000832100720c */ /* 0x080fe40003f26270 */
[-C--:B------:R-:W-:Y:S02]  /*1f90*/  ISETP.GE.AND P3, PT, R32, R131.reuse, PT ;  /* 0x000000832000720c */ /* 0x080fe40003f66270 */
[----:B------:R-:W-:-:S02]  /*1fa0*/  ISETP.GE.AND P2, PT, R31, R131, PT ;  /* 0x000000831f00720c */ /* 0x000fc40003f46270 */
[----:B------:R-:W-:Y:S02]  /*1fb0*/  ISETP.GT.AND P0, PT, R27, 0x1, PT ;  /* 0x000000011b00780c */ /* 0x000fe40003f04270 */
[----:B------:R-:W-:Y:S02]  /*1fc0*/  P2R R5, PR, RZ, 0x2 ;  /* 0x00000002ff057803 */ /* 0x000fe40000000000 */
[----:B------:R-:W-:Y:S02]  /*1fd0*/  P2R R4, PR, RZ, 0x8 ;  /* 0x00000008ff047803 */ /* 0x000fe40000000000 */
[----:B------:R-:W-:Y:S02]  /*1fe0*/  P2R R2, PR, RZ, 0x4 ;  /* 0x00000004ff027803 */ /* 0x000fe40000000000 */
[----:B------:R-:W-:Y:S02]  /*1ff0*/  ISETP.EQ.AND P0, PT, R48, RZ, P0 ;  /* 0x000000ff3000720c */ /* 0x000fe40000702270 */
[----:B------:R-:W-:-:S02]  /*2000*/  ISETP.GE.AND P1, PT, R30, R131, PT ;  /* 0x000000831e00720c */ /* 0x000fc40003f26270 */
[----:B------:R-:W-:Y:S02]  /*2010*/  IADD3 R3, R73, R3, RZ ;  /* 0x0000000349037210 */ /* 0x000fe40007ffe0ff */
[-C--:B------:R-:W-:Y:S02]  /*2020*/  ISETP.GE.AND P2, PT, R29, R131.reuse, PT ;  /* 0x000000831d00720c */ /* 0x080fe40003f46270 */
[----:B01234-:R-:W-:-:S13]  /*2030*/  ISETP.GE.AND P3, PT, R28, R131, PT ;  /* 0x000000831c00720c */ /* 0x01ffda0003f66270 */
.L_x_17945:
[----:B------:R-:W-:Y:S01]  /*2040*/  SHF.R.S32.HI R137, RZ, 0x1f, R9 ;  /* 0x0000001fff897819 */ /* 0x000fe20000011409 */
[----:B01----:R-:W-:Y:S01]  /*2050*/  IMAD.WIDE.U32 R42, R9, UR18, R92 ;  /* 0x00000012092a7c25 */ /* 0x003fe2000f8e005c */
        /* <DEDUP_REMOVED lines=34> */
[----:B------:R-:W3:Y:S01]  /*2280*/  @!P3 LDG.E.U16 R42, desc[UR12][R40.64] ;  /* 0x0000000c282ab981 */ /* 0x000ee2000c1e1500 */
[----:B------:R-:W-:-:S02]  /*2290*/  ISETP.NE.AND P3, PT, R105, RZ, PT ;  /* 0x000000ff6900720c */ /* 0x000fc40003f65270 */
[----:B------:R-:W-:Y:S01]  /*22a0*/  PRMT R104, RZ, 0x7610, R104 ;  /* 0x00007610ff687816 */ /* 0x000fe20000000068 */
[----:B------:R-:W4:Y:S01]  /*22b0*/  @!P0 LDG.E.U16 R43, desc[UR12][R40.64+0x40] ;  /* 0x0000400c282b8981 */ /* 0x000f22000c1e1500 */
[----:B------:R-:W-:Y:S02]  /*22c0*/  ISETP.NE.AND P0, PT, R106, RZ, PT ;  /* 0x000000ff6a00720c */ /* 0x000fe40003f05270 */
        /* <DEDUP_REMOVED lines=10> */
[----:B------:R-:W-:-:S02]  /*2370*/  LEA.HI.SX32 R101, R49, R49, 0x1b ;  /* 0x0000003131657211 */ /* 0x000fc400078fdaff */
[C---:B------:R-:W-:Y:S02]  /*2380*/  IADD3 R116, R49.reuse, 0x20, RZ ;  /* 0x0000002031747810 */ /* 0x040fe40007ffe0ff */
[----:B------:R-:W-:Y:S02]  /*2390*/  IADD3 R118, R49, 0x40, RZ ;  /* 0x0000004031767810 */ /* 0x000fe40007ffe0ff */
[----:B------:R-:W-:Y:S02]  /*23a0*/  LEA R115, R101, R60, 0x1 ;  /* 0x0000003c65737211 */ /* 0x000fe400078e08ff */
[-C--:B------:R-:W-:Y:S02]  /*23b0*/  LEA.HI.SX32 R101, R116, R49.reuse, 0x1b ;  /* 0x0000003174657211 */ /* 0x080fe400078fdaff */
[----:B------:R-:W-:Y:S02]  /*23c0*/  IADD3 R120, R49, 0x60, RZ ;  /* 0x0000006031787810 */ /* 0x000fe40007ffe0ff */
[----:B------:R-:W-:-:S02]  /*23d0*/  LEA.HI.SX32 R117, R118, R49, 0x1b ;  /* 0x0000003176757211 */ /* 0x000fc400078fdaff */
[-C--:B------:R-:W-:Y:S02]  /*23e0*/  LEA R116, R101, R60.reuse, 0x1 ;  /* 0x0000003c65747211 */ /* 0x080fe400078e08ff */
[----:B------:R-:W-:Y:S02]  /*23f0*/  LEA.HI.SX32 R119, R120, R49, 0x1b ;  /* 0x0000003178777211 */ /* 0x000fe400078fdaff */
[----:B------:R-:W-:Y:S02]  /*2400*/  IADD3 R118, R49, 0x80, RZ ;  /* 0x0000008031767810 */ /* 0x000fe40007ffe0ff */
[----:B------:R-:W-:Y:S02]  /*2410*/  LEA R117, R117, R60, 0x1 ;  /* 0x0000003c75757211 */ /* 0x000fe400078e08ff */
[C---:B------:R-:W-:Y:S02]  /*2420*/  IADD3 R120, R49.reuse, 0xa0, RZ ;  /* 0x000000a031787810 */ /* 0x040fe40007ffe0ff */
[----:B------:R-:W-:-:S02]  /*2430*/  IADD3 R122, R49, 0xc0, RZ ;  /* 0x000000c0317a7810 */ /* 0x000fc40007ffe0ff */
[----:B------:R-:W-:Y:S02]  /*2440*/  IADD3 R124, R49, 0xe0, RZ ;  /* 0x000000e0317c7810 */ /* 0x000fe40007ffe0ff */
[----:B0-----:R-:W-:Y:S02]  /*2450*/  LEA.HI.SX32 R41, R118, R49, 0x1b ;  /* 0x0000003176297211 */ /* 0x001fe400078fdaff */
[----:B------:R-:W-:Y:S02]  /*2460*/  LEA R119, R119, R60, 0x1 ;  /* 0x0000003c77777211 */ /* 0x000fe400078e08ff */
[----:B------:R-:W-:Y:S02]  /*2470*/  SHF.L.U32 R40, R49, 0x3, RZ ;  /* 0x0000000331287819 */ /* 0x000fe400000006ff */
[C---:B------:R-:W-:Y:S02]  /*2480*/  ISETP.NE.AND P5, PT, R59.reuse, RZ, PT ;  /* 0x000000ff3b00720c */ /* 0x040fe40003fa5270 */
[----:B------:R-:W-:Y:S01]  /*2490*/  ISETP.NE.AND P4, PT, R59, 0x1f, PT ;  /* 0x0000001f3b00780c */ /* 0x000fe20003f85270 */
[----:B------:R-:W-:Y:S01]  /*24a0*/  BSSY B0, `(.L_x_17915) ;  /* 0x0000084000007945 */ /* 0x000fe20003800000 */
[----:B--2---:R-:W-:-:S04]  /*24b0*/  FMUL.FTZ R121, R65, R23 ;  /* 0x0000001741797220 */ /* 0x004fc80000410000 */
[----:B------:R-:W-:Y:S01]  /*24c0*/  FMUL.RZ R126, R121, 0.15915493667125701904 ;  /* 0x3e22f983797e7820 */ /* 0x000fe2000040c000 */
[----:B------:R-:W-:-:S03]  /*24d0*/  FMUL.FTZ R121, R64, 1.4426950216293334961 ;  /* 0x3fb8aa3b40797820 */ /* 0x000fc60000410000 */
[----:B------:R-:W-:Y:S01]  /*24e0*/  MUFU.SIN R101, R126 ;  /* 0x0000007e00657308 */ /* 0x000fe20000000400 */
[----:B---3--:R0:W-:Y:S04]  /*24f0*/  STS.U16 [R115], R42 ;  /* 0x0000002a73007388 */ /* 0x0081e80000000400 */
[----:B----4-:R1:W-:Y:S01]  /*2500*/  STS.U16 [R116+0x40], R43 ;  /* 0x0000402b74007388 */ /* 0x0103e20000000400 */
[----:B0-----:R-:W-:-:S03]  /*2510*/  FMUL.FTZ R42, R65, R26 ;  /* 0x0000001a412a7220 */ /* 0x001fc60000410000 */
[----:B------:R0:W-:Y:S01]  /*2520*/  STS.U16 [R117+0x80], R100 ;  /* 0x0000806475007388 */ /* 0x0001e20000000400 */
[-C--:B------:R-:W-:Y:S02]  /*2530*/  LEA.HI.SX32 R115, R122, R49.reuse, 0x1b ;  /* 0x000000317a737211 */ /* 0x080fe400078fdaff */
[-C--:B-1----:R-:W-:Y:S01]  /*2540*/  LEA.HI.SX32 R43, R120, R49.reuse, 0x1b ;  /* 0x00000031782b7211 */ /* 0x082fe200078fdaff */
[----:B------:R-:W-:Y:S01]  /*2550*/  FMUL.RZ R116, R42, 0.15915493667125701904 ;  /* 0x3e22f9832a747820 */ /* 0x000fe2000040c000 */
[-C--:B------:R-:W-:Y:S01]  /*2560*/  LEA R42, R41, R60.reuse, 0x1 ;  /* 0x0000003c292a7211 */ /* 0x080fe200078e08ff */
[----:B------:R1:W-:Y:S01]  /*2570*/  STS.U16 [R119+0xc0], R104 ;  /* 0x0000c06877007388 */ /* 0x0003e20000000400 */
[----:B------:R-:W-:Y:S02]  /*2580*/  LEA R43, R43, R60, 0x1 ;  /* 0x0000003c2b2b7211 */ /* 0x000fe400078e08ff */
[----:B0-----:R-:W-:Y:S02]  /*2590*/  LEA.HI.SX32 R117, R124, R49, 0x1b ;  /* 0x000000317c757211 */ /* 0x001fe400078fdaff */
[----:B------:R-:W-:-:S02]  /*25a0*/  LEA.HI.SX32 R41, R40, R40, 0x1b ;  /* 0x0000002828297211 */ /* 0x000fc400078fdaff */
[-C--:B------:R-:W-:Y:S02]  /*25b0*/  LEA R100, R115, R60.reuse, 0x1 ;  /* 0x0000003c73647211 */ /* 0x080fe400078e08ff */
[-C--:B-1----:R-:W-:Y:S01]  /*25c0*/  LEA R104, R117, R60.reuse, 0x1 ;  /* 0x0000003c75687211 */ /* 0x082fe200078e08ff */
[----:B------:R-:W-:Y:S01]  /*25d0*/  STS.U16 [R42+0x100], R105 ;  /* 0x000100692a007388 */ /* 0x000fe20000000400 */
[----:B------:R-:W-:-:S03]  /*25e0*/  LEA R40, R41, R60, 0x1 ;  /* 0x0000003c29287211 */ /* 0x000fc600078e08ff */
[----:B------:R0:W-:Y:S01]  /*25f0*/  STS.U16 [R43+0x140], R106 ;  /* 0x0001406a2b007388 */ /* 0x0001e20000000400 */
[----:B------:R1:W-:Y:S03]  /*2600*/  MUFU.COS R125, R126 ;  /* 0x0000007e007d7308 */ /* 0x0003e60000000000 */
[----:B------:R2:W-:Y:S04]  /*2610*/  STS.U16 [R100+0x180], R107 ;  /* 0x0001806b64007388 */ /* 0x0005e80000000400 */
[----:B------:R-:W-:Y:S01]  /*2620*/  STS.U16 [R104+0x1c0], R113 ;  /* 0x0001c07168007388 */ /* 0x000fe20000000400 */
[----:B------:R-:W-:-:S03]  /*2630*/  NOP ;  /* 0x0000000000007918 */ /* 0x000fc60000000000 */
[----:B-1----:R-:W1:Y:S01]  /*2640*/  LDS.U16 R126, [R40] ;  /* 0x00000000287e7984 */ /* 0x002e620000000400 */
[----:B------:R-:W-:-:S03]  /*2650*/  FMUL.FTZ R123, R121, R23 ;  /* 0x00000017797b7220 */ /* 0x000fc60000410000 */
[----:B------:R-:W3:Y:S01]  /*2660*/  LDS.U16 R122, [R40+0x2] ;  /* 0x00000200287a7984 */ /* 0x000ee20000000400 */
[----:B------:R4:W-:Y:S03]  /*2670*/  MUFU.EX2 R128, R123 ;  /* 0x0000007b00807308 */ /* 0x0009e60000000800 */
[----:B------:R-:W-:Y:S01]  /*2680*/  LDS.U16 R119, [R40+0x4] ;  /* 0x0000040028777984 */ /* 0x000fe20000000400 */
[----:B------:R-:W-:-:S04]  /*2690*/  FMUL.FTZ R41, R121, R26 ;  /* 0x0000001a79297220 */ /* 0x000fc80000410000 */
[----:B------:R-:W-:Y:S01]  /*26a0*/  MUFU.SIN R136, R116 ;  /* 0x0000007400887308 */ /* 0x000fe20000000400 */
[----:B----4-:R-:W4:Y:S01]  /*26b0*/  LDS.U16 R123, [R40+0x6] ;  /* 0x00000600287b7984 */ /* 0x010f220000000400 */
[----:B0-----:R-:W-:-:S06]  /*26c0*/  FMUL.FTZ R43, R65, R21 ;  /* 0x00000015412b7220 */ /* 0x001fcc0000410000 */
[----:B------:R0:W-:Y:S01]  /*26d0*/  MUFU.COS R138, R116 ;  /* 0x00000074008a7308 */ /* 0x0001e20000000000 */
[----:B------:R-:W-:Y:S01]  /*26e0*/  LDS.U16 R118, [R40+0x8] ;  /* 0x0000080028767984 */ /* 0x000fe20000000400 */
[----:B------:R-:W-:Y:S01]  /*26f0*/  FMUL.FTZ R42, R121, R21 ;  /* 0x00000015792a7220 */ /* 0x000fe20000410000 */
[----:B------:R-:W-:Y:S02]  /*2700*/  HADD2.F32 R124, -RZ, R88.H0_H0 ;  /* 0x20000058ff7c7230 */ /* 0x000fe40000004100 */
[----:B------:R-:W-:Y:S03]  /*2710*/  LDS.U16 R115, [R40+0xc] ;  /* 0x00000c0028737984 */ /* 0x000fe60000000400 */
[----:B------:R-:W3:Y:S01]  /*2720*/  MUFU.EX2 R41, R41 ;  /* 0x0000002900297308 */ /* 0x000ee20000000800 */
[----:B0-----:R-:W0:Y:S01]  /*2730*/  LDS.U16 R116, [R40+0xa] ;  /* 0x00000a0028747984 */ /* 0x001e220000000400 */
[----:B--2---:R-:W-:Y:S01]  /*2740*/  FMUL.RZ R100, R43, 0.15915493667125701904 ;  /* 0x3e22f9832b647820 */ /* 0x004fe2000040c000 */
[-C--:B------:R-:W-:Y:S01]  /*2750*/  FMUL.FTZ R43, R65, R24.reuse ;  /* 0x00000018412b7220 */ /* 0x080fe20000410000 */
[----:B------:R-:W-:Y:S01]  /*2760*/  FMUL.FTZ R121, R121, R24 ;  /* 0x0000001879797220 */ /* 0x000fe20000410000 */
[----:B------:R2:W2:Y:S02]  /*2770*/  LDS.U16 R113, [R40+0xe] ;  /* 0x00000e0028717984 */ /* 0x0004a40000000400 */
[----:B------:R-:W-:Y:S01]  /*2780*/  FMUL.RZ R106, R43, 0.15915493667125701904 ;  /* 0x3e22f9832b6a7820 */ /* 0x000fe2000040c000 */
[----:B------:R-:W-:Y:S01]  /*2790*/  MUFU.EX2 R42, R42 ;  /* 0x0000002a002a7308 */ /* 0x000fe20000000800 */
[----:B------:R-:W5:Y:S01]  /*27a0*/  LDG.E.64 R102, desc[UR12][R102.64] ;  /* 0x0000000c66667981 */ /* 0x000f62000c1e1b00 */
[----:B-1----:R-:W-:-:S06]  /*27b0*/  HADD2.F32 R126, -RZ, R126.H0_H0 ;  /* 0x2000007eff7e7230 */ /* 0x002fcc0000004100 */
[----:B------:R-:W1:Y:S01]  /*27c0*/  MUFU.COS R133, R100 ;  /* 0x0000006400857308 */ /* 0x000e620000000000 */
[C---:B---3--:R-:W-:Y:S01]  /*27d0*/  FMUL.FTZ R138, R41.reuse, R138 ;  /* 0x0000008a298a7220 */ /* 0x048fe20000410000 */
[----:B------:R-:W-:Y:S01]  /*27e0*/  FMUL.FTZ R136, R41, R136 ;  /* 0x0000008829887220 */ /* 0x000fe20000410000 */
[----:B------:R-:W-:-:S05]  /*27f0*/  HADD2.F32 R122, -RZ, R122.H0_H0 ;  /* 0x2000007aff7a7230 */ /* 0x000fca0000004100 */
[----:B------:R-:W3:Y:S01]  /*2800*/  MUFU.SIN R131, R100 ;  /* 0x0000006400837308 */ /* 0x000ee20000000400 */
[----:B------:R-:W-:-:S07]  /*2810*/  FMUL.FTZ R155, R126, R23 ;  /* 0x000000177e9b7220 */ /* 0x000fce0000410000 */
[----:B------:R0:W-:Y:S01]  /*2820*/  MUFU.EX2 R132, R121 ;  /* 0x0000007900847308 */ /* 0x0001e20000000800 */
[----:B------:R-:W-:-:S07]  /*2830*/  FMUL.FTZ R153, R122, R23 ;  /* 0x000000177a997220 */ /* 0x000fce0000410000 */
[----:B------:R-:W2:Y:S01]  /*2840*/  MUFU.COS R43, R106 ;  /* 0x0000006a002b7308 */ /* 0x000ea20000000000 */
[----:B------:R-:W-:-:S07]  /*2850*/  FMUL.FTZ R155, R124, R155 ;  /* 0x0000009b7c9b7220 */ /* 0x000fce0000410000 */
[----:B------:R-:W2:Y:S01]  /*2860*/  MUFU.SIN R41, R106 ;  /* 0x0000006a00297308 */ /* 0x000ea20000000400 */
[----:B----4-:R-:W-:Y:S02]  /*2870*/  HADD2.F32 R123, -RZ, R123.H0_H0 ;  /* 0x2000007bff7b7230 */ /* 0x010fe40000004100 */
[----:B------:R-:W-:Y:S01]  /*2880*/  FMUL.FTZ R153, R124, R153 ;  /* 0x000000997c997220 */ /* 0x000fe20000410000 */
[----:B------:R-:W-:Y:S01]  /*2890*/  FMUL.FTZ R105, R136, R155 ;  /* 0x0000009b88697220 */ /* 0x000fe20000410000 */
[C---:B-1----:R-:W-:Y:S01]  /*28a0*/  FMUL.FTZ R133, R42.reuse, R133 ;  /* 0x000000852a857220 */ /* 0x042fe20000410000 */
[----:B---3--:R-:W-:Y:S01]  /*28b0*/  FMUL.FTZ R131, R42, R131 ;  /* 0x000000832a837220 */ /* 0x008fe20000410000 */
[----:B0-----:R-:W-:Y:S02]  /*28c0*/  HADD2.F32 R121, -RZ, R88.H1_H1 ;  /* 0x30000058ff797230 */ /* 0x001fe40000004100 */
[----:B------:R-:W-:Y:S01]  /*28d0*/  FMUL.FTZ R148, R123, R26 ;  /* 0x0000001a7b947220 */ /* 0x000fe20000410000 */
[----:B------:R-:W-:-:S02]  /*28e0*/  HADD2.F32 R119, -RZ, R119.H0_H0 ;  /* 0x20000077ff777230 */ /* 0x000fc40000004100 */
[-C--:B------:R-:W-:Y:S01]  /*28f0*/  FMUL.FTZ R42, R136, R153.reuse ;  /* 0x00000099882a7220 */ /* 0x080fe20000410000 */
[----:B------:R-:W-:Y:S01]  /*2900*/  FFMA.FTZ R104, R138, R153, R105 ;  /* 0x000000998a687223 */ /* 0x000fe20000010069 */
[----:B------:R-:W-:Y:S01]  /*2910*/  FMUL.FTZ R100, R128, R125 ;  /* 0x0000007d80647220 */ /* 0x000fe20000410000 */
[----:B--2---:R-:W-:Y:S01]  /*2920*/  FMUL.FTZ R134, R132, R43 ;  /* 0x0000002b84867220 */ /* 0x004fe20000410000 */
[----:B------:R-:W-:Y:S01]  /*2930*/  FMUL.FTZ R146, R119, R26 ;  /* 0x0000001a77927220 */ /* 0x000fe20000410000 */
[----:B------:R-:W-:Y:S01]  /*2940*/  FFMA.FTZ R105, R138, R155, -R42 ;  /* 0x0000009b8a697223 */ /* 0x000fe2000001082a */
[----:B------:R-:W-:Y:S01]  /*2950*/  FFMA.FTZ R120, R121, R148, R104 ;  /* 0x0000009479787223 */ /* 0x000fe20000010068 */
[----:B------:R-:W-:Y:S01]  /*2960*/  FMUL.FTZ R132, R132, R41 ;  /* 0x0000002984847220 */ /* 0x000fe20000410000 */
[----:B------:R-:W-:Y:S01]  /*2970*/  LEA R41, R14, R9, 0x8 ;  /* 0x000000090e297211 */ /* 0x000fe200078e40ff */
[----:B------:R-:W-:Y:S01]  /*2980*/  FMUL.FTZ R101, R128, R101 ;  /* 0x0000006580657220 */ /* 0x000fe20000410000 */
[----:B------:R-:W-:Y:S01]  /*2990*/  @P5 IADD3 R41, R59, 0x200, RZ ;  /* 0x000002003b295810 */ /* 0x000fe20007ffe0ff */
[C---:B------:R-:W-:Y:S01]  /*29a0*/  FMUL.FTZ R104, R100.reuse, R136 ;  /* 0x0000008864687220 */ /* 0x040fe20000410000 */
[----:B------:R-:W-:Y:S01]  /*29b0*/  FFMA.FTZ R106, R121, R146, R105 ;  /* 0x00000092796a7223 */ /* 0x000fe20000010069 */
[----:B------:R-:W-:Y:S01]  /*29c0*/  FMUL.FTZ R128, R131, R120 ;  /* 0x0000007883807220 */ /* 0x000fe20000410000 */
[----:B------:R-:W-:Y:S01]  /*29d0*/  FMUL.FTZ R43, R101, R136 ;  /* 0x00000088652b7220 */ /* 0x000fe20000410000 */
[----:B------:R-:W-:Y:S01]  /*29e0*/  LEA R41, R41, R60, 0x3 ;  /* 0x0000003c29297211 */ /* 0x000fe200078e18ff */
[----:B------:R-:W-:Y:S01]  /*29f0*/  FFMA.FTZ R104, R101, R138, R104 ;  /* 0x0000008a65687223 */ /* 0x000fe20000010068 */
[----:B------:R-:W-:Y:S01]  /*2a00*/  FFMA.FTZ R128, R133, R106, -R128 ;  /* 0x0000006a85807223 */ /* 0x000fe20000010880 */
[----:B------:R-:W-:Y:S01]  /*2a10*/  FFMA.FTZ R42, R100, R138, -R43 ;  /* 0x0000008a642a7223 */ /* 0x000fe2000001082b */
[C---:B------:R-:W-:Y:S01]  /*2a20*/  FMUL.FTZ R106, R131.reuse, R106 ;  /* 0x0000006a836a7220 */ /* 0x040fe20000410000 */
[----:B------:R-:W-:Y:S01]  /*2a30*/  FMUL.FTZ R43, R131, R104 ;  /* 0x00000068832b7220 */ /* 0x000fe20000410000 */
[----:B------:R-:W-:Y:S01]  /*2a40*/  HADD2.F32 R116, -RZ, R116.H0_H0 ;  /* 0x20000074ff747230 */ /* 0x000fe20000004100 */
[----:B------:R0:W-:Y:S01]  /*2a50*/  STS.64 [R41+0xa80], R100 ;  /* 0x000a806429007388 */ /* 0x0001e20000000a00 */
[----:B------:R-:W-:-:S02]  /*2a60*/  HADD2.F32 R118, -RZ, R118.H0_H0 ;  /* 0x20000076ff767230 */ /* 0x000fc40000004100 */
[C---:B------:R-:W-:Y:S01]  /*2a70*/  FFMA.FTZ R107, R133.reuse, R120, R106 ;  /* 0x00000078856b7223 */ /* 0x040fe2000001006a */
[----:B------:R-:W-:Y:S02]  /*2a80*/  HADD2.F32 R120, -RZ, R89.H0_H0 ;  /* 0x20000059ff787230 */ /* 0x000fe40000004100 */
[-C--:B------:R-:W-:Y:S01]  /*2a90*/  FFMA.FTZ R43, R133, R42.reuse, -R43 ;  /* 0x0000002a852b7223 */ /* 0x080fe2000001082b */
[----:B------:R-:W-:Y:S01]  /*2aa0*/  FMUL.FTZ R42, R131, R42 ;  /* 0x0000002a832a7220 */ /* 0x000fe20000410000 */
[-C--:B------:R-:W-:Y:S01]  /*2ab0*/  FMUL.FTZ R127, R116, R21.reuse ;  /* 0x00000015747f7220 */ /* 0x080fe20000410000 */
[----:B------:R-:W-:Y:S02]  /*2ac0*/  FMUL.FTZ R125, R118, R21 ;  /* 0x00000015767d7220 */ /* 0x000fe40000410000 */
[----:B------:R-:W-:Y:S01]  /*2ad0*/  FFMA.FTZ R105, R133, R104, R42 ;  /* 0x0000006885697223 */ /* 0x000fe2000001002a */
[C---:B------:R-:W-:Y:S01]  /*2ae0*/  FFMA.FTZ R117, R120.reuse, R127, R107 ;  /* 0x0000007f78757223 */ /* 0x040fe2000001006b */
[----:B------:R-:W-:-:S02]  /*2af0*/  FFMA.FTZ R107, R120, R125, R128 ;  /* 0x0000007d786b7223 */ /* 0x000fc40000010080 */
[C---:B------:R-:W-:Y:S02]  /*2b00*/  FMUL.FTZ R135, R132.reuse, R105 ;  /* 0x0000006984877220 */ /* 0x040fe40000410000 */
        /* <DEDUP_REMOVED lines=13> */
[-C--:B------:R-:W-:Y:S01]  /*2be0*/  FMUL.FTZ R144, R115, R24.reuse ;  /* 0x0000001873907220 */ /* 0x080fe20000410000 */
        /* <DEDUP_REMOVED lines=15> */
.L_x_17916:
[----:B------:R-:W-:Y:S05]  /*2ce0*/  BSYNC B0 ;  /* 0x0000000000007941 */ /* 0x000fea0003800000 */
.L_x_17915:
[----:B------:R-:W3:Y:S01]  /*2cf0*/  SHFL.UP PT, R106, R140, 0x1, RZ ;  /* 0x042000008c6a7989 */ /* 0x000ee200000e00ff */
[----:B------:R-:W-:-:S03]  /*2d00*/  ISETP.GE.AND P6, PT, R49, 0x1, PT ;  /* 0x000000013100780c */ /* 0x000fc60003fc6270 */
[----:B------:R-:W4:Y:S04]  /*2d10*/  SHFL.UP PT, R43, R139, 0x1, RZ ;  /* 0x042000008b2b7989 */ /* 0x000f2800000e00ff */
[----:B0-----:R-:W0:Y:S04]  /*2d20*/  SHFL.UP PT, R41, R135, 0x1, RZ ;  /* 0x0420000087297989 */ /* 0x001e2800000e00ff */
[----:B------:R-:W1:Y:S01]  /*2d30*/  SHFL.UP PT, R42, R40, 0x1, RZ ;  /* 0x04200000282a7989 */ /* 0x000e6200000e00ff */
[C---:B---3--:R-:W-:Y:S01]  /*2d40*/  FMUL.FTZ R142, R40.reuse, R106 ;  /* 0x0000006a288e7220 */ /* 0x048fe20000410000 */
[----:B----4-:R-:W-:-:S03]  /*2d50*/  FMUL.FTZ R107, R40, R43 ;  /* 0x0000002b286b7220 */ /* 0x010fc60000410000 */
[C---:B------:R-:W-:Y:S01]  /*2d60*/  FFMA.FTZ R142, R135.reuse, R43, -R142 ;  /* 0x0000002b878e7223 */ /* 0x040fe2000001088e */
[CC--:B0-----:R-:W-:Y:S01]  /*2d70*/  FMUL.FTZ R128, R40.reuse, R41.reuse ;  /* 0x0000002928807220 */ /* 0x0c1fe20000410000 */
[----:B------:R-:W-:Y:S02]  /*2d80*/  FFMA.FTZ R107, R135, R106, R107 ;  /* 0x0000006a876b7223 */ /* 0x000fe4000001006b */
        /* <DEDUP_REMOVED lines=15> */
[C---:B------:R-:W-:Y:S02]  /*2e80*/  FFMA.FTZ R142, R135.reuse, R106, -R142 ;  /* 0x0000006a878e7223 */ /* 0x040fe4000001088e */
        /* <DEDUP_REMOVED lines=8> */
[----:B------:R-:W-:Y:S01]  /*2f10*/  ISETP.GE.AND P6, PT, R49, 0x4, PT ;  /* 0x000000043100780c */ /* 0x000fe20003fc6270 */
[----:B------:R-:W3:Y:S02]  /*2f20*/  @P0 LDC R129, c[0x0][0x21c] ;  /* 0x00008700ff810b82 */ /* 0x000ee40000000800 */
[----:B------:R-:W4:Y:S04]  /*2f30*/  SHFL.UP PT, R40, R135, 0x4, RZ ;  /* 0x0480000087287989 */ /* 0x000f2800000e00ff */
[----:B------:R-:W2:Y:S01]  /*2f40*/  SHFL.UP PT, R41, R106, 0x4, RZ ;  /* 0x048000006a297989 */ /* 0x000ea200000e00ff */
[C---:B0-----:R-:W-:Y:S01]  /*2f50*/  FMUL.FTZ R142, R106.reuse, R43 ;  /* 0x0000002b6a8e7220 */ /* 0x041fe20000410000 */
[----:B-1----:R-:W-:-:S03]  /*2f60*/  FMUL.FTZ R150, R106, R42 ;  /* 0x0000002a6a967220 */ /* 0x002fc60000410000 */
[C---:B------:R-:W-:Y:S01]  /*2f70*/  FFMA.FTZ R142, R135.reuse, R42, -R142 ;  /* 0x0000002a878e7223 */ /* 0x040fe2000001088e */
[CC--:B----4-:R-:W-:Y:S01]  /*2f80*/  FMUL.FTZ R128, R106.reuse, R40.reuse ;  /* 0x000000286a807220 */ /* 0x0d0fe20000410000 */
[----:B------:R-:W-:Y:S02]  /*2f90*/  FFMA.FTZ R43, R135, R43, R150 ;  /* 0x0000002b872b7223 */ /* 0x000fe40000010096 */
[----:B------:R-:W-:Y:S01]  /*2fa0*/  @P6 FADD.FTZ R139, R139, R142 ;  /* 0x0000008e8b8b6221 */ /* 0x000fe20000010000 */
[-C--:B--2---:R-:W-:Y:S01]  /*2fb0*/  FMUL.FTZ R42, R106, R41.reuse ;  /* 0x000000296a2a7220 */ /* 0x084fe20000410000 */
[C---:B------:R-:W-:Y:S01]  /*2fc0*/  FFMA.FTZ R107, R135.reuse, R41, R128 ;  /* 0x00000029876b7223 */ /* 0x040fe20000010080 */
[----:B------:R-:W-:Y:S02]  /*2fd0*/  @P6 FADD.FTZ R140, R140, R43 ;  /* 0x0000002b8c8c6221 */ /* 0x000fe40000010000 */
[----:B------:R-:W-:Y:S02]  /*2fe0*/  @P6 FFMA.FTZ R135, R135, R40, -R42 ;  /* 0x0000002887876223 */ /* 0x000fe4000001082a */
[----:B------:R-:W-:Y:S01]  /*2ff0*/  FSEL R107, R106, R107, !P6 ;  /* 0x0000006b6a6b7208 */ /* 0x000fe20007000000 */
[----:B------:R-:W0:Y:S01]  /*3000*/  SHFL.UP PT, R128, R140, 0x8, RZ ;  /* 0x050000008c807989 */ /* 0x000e2200000e00ff */
[----:B------:R-:W-:-:S03]  /*3010*/  ISETP.GE.AND P6, PT, R49, 0x8, PT ;  /* 0x000000083100780c */ /* 0x000fc60003fc6270 */
[----:B------:R-:W1:Y:S04]  /*3020*/  SHFL.UP PT, R40, R135, 0x8, RZ ;  /* 0x0500000087287989 */ /* 0x000e6800000e00ff */
[----:B------:R-:W2:Y:S04]  /*3030*/  SHFL.UP PT, R106, R139, 0x8, RZ ;  /* 0x050000008b6a7989 */ /* 0x000ea800000e00ff */
[----:B------:R-:W4:Y:S01]  /*3040*/  SHFL.UP PT, R42, R107, 0x8, RZ ;  /* 0x050000006b2a7989 */ /* 0x000f2200000e00ff */
[C---:B0-----:R-:W-:Y:S01]  /*3050*/  FMUL.FTZ R142, R107.reuse, R128 ;  /* 0x000000806b8e7220 */ /* 0x041fe20000410000 */
[C---:B-1----:R-:W-:Y:S01]  /*3060*/  FMUL.FTZ R41, R107.reuse, R40 ;  /* 0x000000286b297220 */ /* 0x042fe20000410000 */
[----:B--2---:R-:W-:-:S02]  /*3070*/  FMUL.FTZ R43, R107, R106 ;  /* 0x0000006a6b2b7220 */ /* 0x004fc40000410000 */
[C---:B------:R-:W-:Y:S01]  /*3080*/  FFMA.FTZ R142, R135.reuse, R106, -R142 ;  /* 0x0000006a878e7223 */ /* 0x040fe2000001088e */
[-C--:B----4-:R-:W-:Y:S01]  /*3090*/  FFMA.FTZ R106, R135, R42.reuse, R41 ;  /* 0x0000002a876a7223 */ /* 0x090fe20000010029 */
[----:B------:R-:W-:Y:S01]  /*30a0*/  FMUL.FTZ R42, R107, R42 ;  /* 0x0000002a6b2a7220 */ /* 0x000fe20000410000 */
[----:B------:R-:W-:Y:S01]  /*30b0*/  FFMA.FTZ R43, R135, R128, R43 ;  /* 0x00000080872b7223 */ /* 0x000fe2000001002b */
[----:B------:R-:W-:Y:S02]  /*30c0*/  @P6 FADD.FTZ R139, R139, R142 ;  /* 0x0000008e8b8b6221 */ /* 0x000fe40000010000 */
[----:B------:R-:W-:Y:S01]  /*30d0*/  @P6 FFMA.FTZ R135, R135, R40, -R42 ;  /* 0x0000002887876223 */ /* 0x000fe2000001082a */
[----:B------:R-:W-:Y:S01]  /*30e0*/  FSEL R106, R107, R106, !P6 ;  /* 0x0000006a6b6a7208 */ /* 0x000fe20007000000 */
[----:B------:R-:W-:Y:S01]  /*30f0*/  @P6 FADD.FTZ R140, R140, R43 ;  /* 0x0000002b8c8c6221 */ /* 0x000fe20000010000 */
[----:B------:R-:W0:Y:S01]  /*3100*/  SHFL.UP PT, R42, R139, 0x10, RZ ;  /* 0x060000008b2a7989 */ /* 0x000e2200000e00ff */
[----:B------:R-:W-:-:S03]  /*3110*/  ISETP.GE.AND P6, PT, R49, 0x10, PT ;  /* 0x000000103100780c */ /* 0x000fc60003fc6270 */
[----:B------:R-:W1:Y:S04]  /*3120*/  SHFL.UP PT, R40, R135, 0x10, RZ ;  /* 0x0600000087287989 */ /* 0x000e6800000e00ff */
[----:B------:R-:W2:Y:S04]  /*3130*/  SHFL.UP PT, R41, R106, 0x10, RZ ;  /* 0x060000006a297989 */ /* 0x000ea800000e00ff */
[----:B------:R-:W4:Y:S01]  /*3140*/  SHFL.UP PT, R43, R140, 0x10, RZ ;  /* 0x060000008c2b7989 */ /* 0x000f2200000e00ff */
[C---:B0-----:R-:W-:Y:S01]  /*3150*/  FMUL.FTZ R150, R106.reuse, R42 ;  /* 0x0000002a6a967220 */ /* 0x041fe20000410000 */
[----:B-1----:R-:W-:-:S04]  /*3160*/  FMUL.FTZ R128, R106, R40 ;  /* 0x000000286a807220 */ /* 0x002fc80000410000 */
[-C--:B--2---:R-:W-:Y:S01]  /*3170*/  FFMA.FTZ R107, R135, R41.reuse, R128 ;  /* 0x00000029876b7223 */ /* 0x084fe20000010080 */
[C---:B------:R-:W-:Y:S01]  /*3180*/  FMUL.FTZ R41, R106.reuse, R41 ;  /* 0x000000296a297220 */ /* 0x040fe20000410000 */
[----:B----4-:R-:W-:-:S03]  /*3190*/  FMUL.FTZ R142, R106, R43 ;  /* 0x0000002b6a8e7220 */ /* 0x010fc60000410000 */
[----:B------:R-:W-:Y:S01]  /*31a0*/  FSEL R141, R106, R107, !P6 ;  /* 0x0000006b6a8d7208 */ /* 0x000fe20007000000 */
[----:B------:R-:W-:Y:S01]  /*31b0*/  FFMA.FTZ R43, R135, R43, R150 ;  /* 0x0000002b872b7223 */ /* 0x000fe20000010096 */
[----:B------:R-:W-:Y:S01]  /*31c0*/  @P0 IADD3 R106, R27, -0x2, RZ ;  /* 0xfffffffe1b6a0810 */ /* 0x000fe20007ffe0ff */
[C---:B------:R-:W-:Y:S01]  /*31d0*/  FFMA.FTZ R142, R135.reuse, R42, -R142 ;  /* 0x0000002a878e7223 */ /* 0x040fe2000001088e */
[----:B------:R-:W-:Y:S01]  /*31e0*/  @P6 FFMA.FTZ R135, R135, R40, -R41 ;  /* 0x0000002887876223 */ /* 0x000fe20000010829 */
[----:B------:R-:W-:Y:S01]  /*31f0*/  @P6 FADD.FTZ R140, R140, R43 ;  /* 0x0000002b8c8c6221 */ /* 0x000fe20000010000 */
[----:B------:R-:W-:Y:S01]  /*3200*/  SHFL.UP PT, R141, R141, 0x1, RZ ;  /* 0x042000008d8d7989 */ /* 0x000fe200000e00ff */
[----:B---3--:R-:W-:Y:S01]  /*3210*/  @P0 IMAD R129, R106, R129, R9 ;  /* 0x000000816a810224 */ /* 0x008fe200078e0209 */
[----:B------:R-:W-:Y:S01]  /*3220*/  CS2R R106, SRZ ;  /* 0x00000000006a7805 */ /* 0x000fe2000001ff00 */
[----:B------:R-:W-:Y:S01]  /*3230*/  @P6 FADD.FTZ R139, R139, R142 ;  /* 0x0000008e8b8b6221 */ /* 0x000fe20000010000 */
[----:B------:R-:W-:Y:S01]  /*3240*/  ISETP.GE.AND P6, PT, R27, R114, PT ;  /* 0x000000721b00720c */ /* 0x000fe20003fc6270 */
[----:B------:R-:W-:Y:S01]  /*3250*/  @P0 IMAD.WIDE R128, R129, 0x10, R98 ;  /* 0x0000001081800825 */ /* 0x000fe200078e0262 */
[----:B------:R-:W-:Y:S01]  /*3260*/  SHFL.UP PT, R135, R135, 0x1, RZ ;  /* 0x0420000087877989 */ /* 0x000fe200000e00ff */
[----:B------:R-:W-:Y:S01]  /*3270*/  HFMA2.MMA R41, -RZ, RZ, 0, 0 ;  /* 0x00000000ff297435 */ /* 0x000fe200000001ff */
[----:B------:R-:W-:-:S02]  /*3280*/  ISETP.NE.OR P6, PT, R48, RZ, P6 ;  /* 0x000000ff3000720c */ /* 0x000fc400037c5670 */
[----:B------:R-:W-:Y:S01]  /*3290*/  CS2R R42, SRZ ;  /* 0x00000000002a7805 */ /* 0x000fe2000001ff00 */
[----:B------:R0:W2:Y:S01]  /*32a0*/  @P0 LDG.E.64 R106, desc[UR12][R128.64+0x8] ;  /* 0x0000080c806a0981 */ /* 0x0000a2000c1e1b00 */
[----:B------:R-:W-:-:S03]  /*32b0*/  MOV R40, 0x3f800000 ;  /* 0x3f80000000287802 */ /* 0x000fc60000000f00 */
[----:B------:R-:W-:Y:S04]  /*32c0*/  SHFL.UP PT, R140, R140, 0x1, RZ ;  /* 0x042000008c8c7989 */ /* 0x000fe800000e00ff */
[----:B------:R-:W-:Y:S02]  /*32d0*/  SHFL.UP PT, R139, R139, 0x1, RZ ;  /* 0x042000008b8b7989 */ /* 0x000fe400000e00ff */
[----:B------:R-:W-:Y:S01]  /*32e0*/  @!P6 LEA R142, R9, R60, 0x4 ;  /* 0x0000003c098ee211 */ /* 0x000fe200078e20ff */
[----:B-----5:R-:W-:-:S04]  /*32f0*/  FMUL.FTZ R145, R10, R103 ;  /* 0x000000670a917220 */ /* 0x020fc80000410000 */
[----:B------:R-:W-:Y:S01]  /*3300*/  @!P6 LDS.128 R40, [R142+0x1b80] ;  /* 0x001b80008e28e984 */ /* 0x000fe20000000c00 */
[----:B------:R-:W-:Y:S01]  /*3310*/  FMUL.FTZ R147, R10, R102 ;  /* 0x000000660a937220 */ /* 0x000fe20000410000 */
[----:B0-----:R-:W-:-:S04]  /*3320*/  FMUL.FTZ R129, R132, R145 ;  /* 0x0000009184817220 */ /* 0x001fc80000410000 */
[----:B------:R-:W-:Y:S01]  /*3330*/  FFMA.FTZ R129, R134, R147, -R129 ;  /* 0x0000009386817223 */ /* 0x000fe20000010881 */
[----:B------:R-:W-:Y:S01]  /*3340*/  BSSY B0, `(.L_x_17917) ;  /* 0x000003c000007945 */ /* 0x000fe20003800000 */
[----:B--2---:R-:W0:Y:S04]  /*3350*/  SHFL.IDX PT, R107, R107, RZ, 0x1f ;  /* 0x00001fff6b6b7589 */ /* 0x004e2800000e0000 */
[----:B------:R-:W1:Y:S01]  /*3360*/  SHFL.IDX PT, R152, R106, RZ, 0x1f ;  /* 0x00001fff6a987589 */ /* 0x000e6200000e0000 */
[C---:B0-----:R-:W-:Y:S01]  /*3370*/  FMUL.FTZ R142, R141.reuse, R107 ;  /* 0x0000006b8d8e7220 */ /* 0x041fe20000410000 */
[----:B-1----:R-:W-:-:S03]  /*3380*/  FMUL.FTZ R150, R141, R152 ;  /* 0x000000988d967220 */ /* 0x002fc60000410000 */
[C---:B------:R-:W-:Y:S01]  /*3390*/  FFMA.FTZ R142, R135.reuse, R152, -R142 ;  /* 0x00000098878e7223 */ /* 0x040fe2000001088e */
[----:B------:R-:W-:Y:S01]  /*33a0*/  FFMA.FTZ R143, R135, R107, R150 ;  /* 0x0000006b878f7223 */ /* 0x000fe20000010096 */
[----:B------:R-:W-:Y:S02]  /*33b0*/  FMUL.FTZ R135, R134, R145 ;  /* 0x0000009186877220 */ /* 0x000fe40000410000 */
[----:B------:R-:W-:Y:S01]  /*33c0*/  @P5 FADD.FTZ R152, R139, R142 ;  /* 0x0000008e8b985221 */ /* 0x000fe20000010000 */
[----:B------:R-:W-:Y:S01]  /*33d0*/  @P5 FADD.FTZ R107, R140, R143 ;  /* 0x0000008f8c6b5221 */ /* 0x000fe20000010000 */
[C---:B------:R-:W-:Y:S01]  /*33e0*/  FMUL.FTZ R143, R11.reuse, R103 ;  /* 0x000000670b8f7220 */ /* 0x040fe20000410000 */
[----:B------:R-:W-:Y:S01]  /*33f0*/  FFMA.FTZ R106, -R132, R147, -R135 ;  /* 0x00000093846a7223 */ /* 0x000fe20000010987 */
[----:B------:R-:W-:-:S03]  /*3400*/  FMUL.FTZ R142, R11, R102 ;  /* 0x000000660b8e7220 */ /* 0x000fc60000410000 */
[----:B------:R-:W-:Y:S01]  /*3410*/  FADD.FTZ R128, -R143, R106 ;  /* 0x0000006a8f807221 */ /* 0x000fe20000010100 */
[----:B------:R-:W-:-:S03]  /*3420*/  FADD.FTZ R106, R142, R129 ;  /* 0x000000818e6a7221 */ /* 0x000fc60000010000 */
[C---:B------:R-:W-:Y:S01]  /*3430*/  FMUL.FTZ R140, R131.reuse, -R128 ;  /* 0x80000080838c7220 */ /* 0x040fe20000410000 */
[----:B------:R-:W-:Y:S01]  /*3440*/  FMUL.FTZ R129, R131, -R106 ;  /* 0x8000006a83817220 */ /* 0x000fe20000410000 */
[C---:B------:R-:W-:Y:S01]  /*3450*/  FMUL.FTZ R135, R12.reuse, R103 ;  /* 0x000000670c877220 */ /* 0x040fe20000410000 */
[----:B------:R-:W-:Y:S01]  /*3460*/  FMUL.FTZ R141, R12, R102 ;  /* 0x000000660c8d7220 */ /* 0x000fe20000410000 */
[C---:B------:R-:W-:Y:S01]  /*3470*/  FFMA.FTZ R140, R133.reuse, R106, -R140 ;  /* 0x0000006a858c7223 */ /* 0x040fe2000001088c */
[----:B------:R-:W-:Y:S01]  /*3480*/  FFMA.FTZ R106, R133, R128, R129 ;  /* 0x00000080856a7223 */ /* 0x000fe20000010081 */
[CC--:B------:R-:W-:Y:S01]  /*3490*/  FMUL.FTZ R129, R132.reuse, R105.reuse ;  /* 0x0000006984817220 */ /* 0x0c0fe20000410000 */
[-C--:B------:R-:W-:Y:S01]  /*34a0*/  FMUL.FTZ R128, R132, -R104.reuse ;  /* 0x8000006884807220 */ /* 0x080fe20000410000 */
[----:B------:R-:W-:Y:S01]  /*34b0*/  FADD.FTZ R139, R141, R140 ;  /* 0x0000008c8d8b7221 */ /* 0x000fe20000010000 */
[----:B------:R-:W-:Y:S01]  /*34c0*/  FADD.FTZ R149, -R135, R106 ;  /* 0x0000006a87957221 */ /* 0x000fe20000010100 */
[C---:B------:R-:W-:Y:S01]  /*34d0*/  FFMA.FTZ R106, R134.reuse, R104, -R129 ;  /* 0x00000068866a7223 */ /* 0x040fe20000010881 */
[----:B------:R-:W-:Y:S01]  /*34e0*/  FFMA.FTZ R128, R134, -R105, R128 ;  /* 0x8000006986807223 */ /* 0x000fe20000010080 */
[----:B------:R-:W-:-:S02]  /*34f0*/  FMUL.FTZ R150, R136, -R139 ;  /* 0x8000008b88967220 */ /* 0x000fc40000410000 */
[C---:B------:R-:W-:Y:S01]  /*3500*/  FMUL.FTZ R140, R131.reuse, -R106 ;  /* 0x8000006a838c7220 */ /* 0x040fe20000410000 */
[-C--:B------:R-:W-:Y:S01]  /*3510*/  FMUL.FTZ R129, R131, -R128.reuse ;  /* 0x8000008083817220 */ /* 0x080fe20000410000 */
[-C--:B------:R-:W-:Y:S01]  /*3520*/  FMUL.FTZ R151, R136, -R149.reuse ;  /* 0x8000009588977220 */ /* 0x080fe20000410000 */
[C---:B------:R-:W-:Y:S01]  /*3530*/  FFMA.FTZ R150, R138.reuse, R149, R150 ;  /* 0x000000958a967223 */ /* 0x040fe20000010096 */
[C---:B------:R-:W-:Y:S01]  /*3540*/  FFMA.FTZ R149, R133.reuse, R128, R140 ;  /* 0x0000008085957223 */ /* 0x040fe2000001008c */
[----:B------:R-:W-:Y:S01]  /*3550*/  FFMA.FTZ R129, R133, R106, -R129 ;  /* 0x0000006a85817223 */ /* 0x000fe20000010881 */
[----:B------:R-:W-:Y:S01]  /*3560*/  FFMA.FTZ R151, R138, R139, -R151 ;  /* 0x0000008b8a977223 */ /* 0x000fe20000010897 */
[----:B------:R-:W-:Y:S01]  /*3570*/  ISETP.NE.AND P5, PT, R48, 0x1f, PT ;  /* 0x0000001f3000780c */ /* 0x000fe20003fa5270 */
[C---:B------:R-:W-:Y:S01]  /*3580*/  FMUL.FTZ R139, R0.reuse, R103 ;  /* 0x00000067008b7220 */ /* 0x040fe20000410000 */
[----:B------:R-:W-:Y:S01]  /*3590*/  FMUL.FTZ R140, R0, R102 ;  /* 0x00000066008c7220 */ /* 0x000fe20000410000 */
[C---:B------:R-:W-:Y:S01]  /*35a0*/  FMUL.FTZ R103, R136.reuse, -R149 ;  /* 0x8000009588677220 */ /* 0x040fe20000410000 */
[----:B------:R-:W-:-:S02]  /*35b0*/  FMUL.FTZ R106, R136, -R129 ;  /* 0x80000081886a7220 */ /* 0x000fc40000410000 */
[----:B------:R-:W-:Y:S01]  /*35c0*/  FADD.FTZ R128, R140, R151 ;  /* 0x000000978c807221 */ /* 0x000fe20000010000 */
[C---:B------:R-:W-:Y:S01]  /*35d0*/  FFMA.FTZ R102, R138.reuse, R129, -R103 ;  /* 0x000000818a667223 */ /* 0x040fe20000010867 */
[----:B------:R-:W-:Y:S01]  /*35e0*/  FADD.FTZ R151, -R139, R150 ;  /* 0x000000968b977221 */ /* 0x000fe20000010100 */
[----:B------:R-:W-:Y:S02]  /*35f0*/  FFMA.FTZ R103, R138, R149, R106 ;  /* 0x000000958a677223 */ /* 0x000fe4000001006a */
        /* <DEDUP_REMOVED lines=16> */
.L_x_17918:
[----:B------:R-:W-:Y:S05]  /*3700*/  BSYNC B0 ;  /* 0x0000000000007941 */ /* 0x000fea0003800000 */
.L_x_17917:
        /* <DEDUP_REMOVED lines=18> */
.L_x_17920:
[----:B------:R-:W-:Y:S05]  /*3830*/  BSYNC B0 ;  /* 0x0000000000007941 */ /* 0x000fea0003800000 */
.L_x_17919:
        /* <DEDUP_REMOVED lines=18> */
.L_x_17922:
[----:B------:R-:W-:Y:S05]  /*3960*/  BSYNC B0 ;  /* 0x0000000000007941 */ /* 0x000fea0003800000 */
.L_x_17921:
        /* <DEDUP_REMOVED lines=18> */
.L_x_17924:
[----:B------:R-:W-:Y:S05]  /*3a90*/  BSYNC B0 ;  /* 0x0000000000007941 */ /* 0x000fea0003800000 */
.L_x_17923:
        /* <DEDUP_REMOVED lines=18> */
.L_x_17926:
[----:B------:R-:W-:Y:S05]  /*3bc0*/  BSYNC B0 ;  /* 0x0000000000007941 */ /* 0x000fea0003800000 */
.L_x_17925:
[----:B------:R-:W-:Y:S01]  /*3bd0*/  SHFL.DOWN PT, R129, R103, 0x1, 0x1f ;  /* 0x08201f0067817f89 */ /* 0x000fe200000e0000 */
[----:B------:R-:W-:Y:S03]  /*3be0*/  BSSY B0, `(.L_x_17927) ;  /* 0x000009d000007945 */ /* 0x000fe60003800000 */
[----:B0-----:R-:W0:Y:S04]  /*3bf0*/  SHFL.IDX PT, R150, R43, RZ, 0x1f ;  /* 0x00001fff2b967589 */ /* 0x001e2800000e0000 */
[----:B------:R-:W5:Y:S04]  /*3c00*/  SHFL.IDX PT, R149, R42, RZ, 0x1f ;  /* 0x00001fff2a957589 */ /* 0x000f6800000e0000 */
[----:B------:R-:W5:Y:S04]  /*3c10*/  SHFL.DOWN PT, R157, R102, 0x1, 0x1f ;  /* 0x08201f00669d7f89 */ /* 0x000f6800000e0000 */
[----:B------:R-:W5:Y:S04]  /*3c20*/  SHFL.DOWN PT, R154, R151, 0x1, 0x1f ;  /* 0x08201f00979a7f89 */ /* 0x000f6800000e0000 */
[----:B------:R-:W5:Y:S04]  /*3c30*/  SHFL.DOWN PT, R159, R128, 0x1, 0x1f ;  /* 0x08201f00809f7f89 */ /* 0x000f6800000e0000 */
[----:B-1234-:R-:W-:Y:S01]  /*3c40*/  SHFL.IDX PT, R151, R151, RZ, 0x1f ;  /* 0x00001fff97977589 */ /* 0x01efe200000e0000 */
[C---:B0-----:R-:W-:Y:S01]  /*3c50*/  @P4 FMUL.FTZ R106, R129.reuse, R150 ;  /* 0x00000096816a4220 */ /* 0x041fe20000410000 */
[----:B-----5:R-:W-:-:S04]  /*3c60*/  @P4 FMUL.FTZ R129, R129, R149 ;  /* 0x0000009581814220 */ /* 0x020fc80000410000 */
[C---:B------:R-:W-:Y:S01]  /*3c70*/  @P4 FFMA.FTZ R129, R157.reuse, R150, R129 ;  /* 0x000000969d814223 */ /* 0x040fe20000010081 */
[----:B------:R-:W-:Y:S01]  /*3c80*/  @P4 FFMA.FTZ R106, R157, R149, -R106 ;  /* 0x000000959d6a4223 */ /* 0x000fe2000001086a */
[----:B------:R-:W-:Y:S02]  /*3c90*/  FMUL.FTZ R157, R121, R26 ;  /* 0x0000001a799d7220 */ /* 0x000fe40000410000 */
[----:B------:R-:W-:Y:S01]  /*3ca0*/  @P4 FADD.FTZ R150, R154, R129 ;  /* 0x000000819a964221 */ /* 0x000fe20000010000 */
[-C--:B------:R-:W-:Y:S01]  /*3cb0*/  FMUL.FTZ R129, R101, R107.reuse ;  /* 0x0000006b65817220 */ /* 0x080fe20000410000 */
[----:B------:R-:W-:Y:S01]  /*3cc0*/  @P4 FADD.FTZ R149, R159, R106 ;  /* 0x0000006a9f954221 */ /* 0x000fe20000010000 */
[-C--:B------:R-:W-:Y:S02]  /*3cd0*/  FMUL.FTZ R106, R101, R152.reuse ;  /* 0x00000098656a7220 */ /* 0x080fe40000410000 */
[C---:B------:R-:W-:Y:S01]  /*3ce0*/  FFMA.FTZ R152, R100.reuse, R152, -R129 ;  /* 0x0000009864987223 */ /* 0x040fe20000010881 */
[----:B------:R-:W-:Y:S01]  /*3cf0*/  ISETP.NE.AND P4, PT, R59, RZ, PT ;  /* 0x000000ff3b00720c */ /* 0x000fe20003f85270 */
[----:B------:R-:W-:-:S02]  /*3d00*/  FFMA.FTZ R106, R100, R107, R106 ;  /* 0x0000006b646a7223 */ /* 0x000fc4000001006a */
[----:B------:R-:W-:Y:S02]  /*3d10*/  FADD.FTZ R155, R155, R152 ;  /* 0x000000989b9b7221 */ /* 0x000fe40000010000 */
[----:B------:R-:W-:Y:S02]  /*3d20*/  FADD.FTZ R101, R153, R106 ;  /* 0x0000006a99657221 */ /* 0x000fe40000010000 */
[C---:B------:R-:W-:Y:S02]  /*3d30*/  FMUL.FTZ R107, R136.reuse, R155 ;  /* 0x0000009b886b7220 */ /* 0x040fe40000410000 */
[-C--:B------:R-:W-:Y:S02]  /*3d40*/  FMUL.FTZ R100, R136, R101.reuse ;  /* 0x0000006588647220 */ /* 0x080fe40000410000 */
[C---:B------:R-:W-:Y:S02]  /*3d50*/  FFMA.FTZ R106, R138.reuse, R101, R107 ;  /* 0x000000658a6a7223 */ /* 0x040fe4000001006b */
[----:B------:R-:W-:-:S02]  /*3d60*/  FFMA.FTZ R107, R138, R155, -R100 ;  /* 0x0000009b8a6b7223 */ /* 0x000fc40000010864 */
[C---:B------:R-:W-:Y:S02]  /*3d70*/  FFMA.FTZ R106, R121.reuse, R148, R106 ;  /* 0x00000094796a7223 */ /* 0x040fe4000001006a */
[----:B------:R-:W0:Y:S01]  /*3d80*/  SHFL.IDX PT, R148, R103, RZ, 0x1f ;  /* 0x00001fff67947589 */ /* 0x000e2200000e0000 */
[----:B------:R-:W-:Y:S01]  /*3d90*/  FFMA.FTZ R100, R121, R146, R107 ;  /* 0x0000009279647223 */ /* 0x000fe2000001006b */
[----:B------:R-:W-:-:S03]  /*3da0*/  FMUL.FTZ R146, R131, R106 ;  /* 0x0000006a83927220 */ /* 0x000fc60000410000 */
[-C--:B------:R-:W-:Y:S01]  /*3db0*/  FMUL.FTZ R107, R131, R100.reuse ;  /* 0x00000064836b7220 */ /* 0x080fe20000410000 */
[----:B------:R-:W-:-:S03]  /*3dc0*/  FFMA.FTZ R129, R133, R100, -R146 ;  /* 0x0000006485817223 */ /* 0x000fc60000010892 */
[----:B------:R-:W-:Y:S01]  /*3dd0*/  FFMA.FTZ R146, R133, R106, R107 ;  /* 0x0000006a85927223 */ /* 0x000fe2000001006b */
[----:B------:R-:W-:Y:S01]  /*3de0*/  FFMA.FTZ R129, R120, R125, R129 ;  /* 0x0000007d78817223 */ /* 0x000fe20000010081 */
[----:B------:R-:W-:Y:S01]  /*3df0*/  FMUL.FTZ R125, R124, R23 ;  /* 0x000000177c7d7220 */ /* 0x000fe20000410000 */
[----:B------:R-:W-:Y:S01]  /*3e00*/  FFMA.FTZ R107, R0, R155, RZ ;  /* 0x0000009b006b7223 */ /* 0x000fe200000100ff */
[----:B------:R-:W-:Y:S01]  /*3e10*/  FFMA.FTZ R153, R120, R127, R146 ;  /* 0x0000007f78997223 */ /* 0x000fe20000010092 */
[----:B------:R-:W-:Y:S01]  /*3e20*/  FMUL.FTZ R154, R132, R129 ;  /* 0x00000081849a7220 */ /* 0x000fe20000410000 */
[----:B------:R1:W2:Y:S01]  /*3e30*/  SHFL.IDX PT, R146, R102, RZ, 0x1f ;  /* 0x00001fff66927589 */ /* 0x0002a200000e0000 */
[-C--:B------:R-:W-:Y:S01]  /*3e40*/  FFMA.FTZ R127, R126, -R125.reuse, R155 ;  /* 0x8000007d7e7f7223 */ /* 0x080fe2000001009b */
[----:B------:R-:W-:Y:S01]  /*3e50*/  FFMA.FTZ R125, R122, -R125, R101 ;  /* 0x8000007d7a7d7223 */ /* 0x000fe20000010065 */
[----:B------:R-:W-:Y:S01]  /*3e60*/  FFMA.FTZ R155, R0, -R101, RZ ;  /* 0x80000065009b7223 */ /* 0x000fe200000100ff */
[----:B------:R-:W-:Y:S01]  /*3e70*/  FMUL.FTZ R101, R132, R153 ;  /* 0x0000009984657220 */ /* 0x000fe20000410000 */
[C---:B------:R-:W-:Y:S01]  /*3e80*/  FFMA.FTZ R156, R12.reuse, R100, R107 ;  /* 0x000000640c9c7223 */ /* 0x040fe2000001006b */
[----:B------:R-:W-:Y:S01]  /*3e90*/  FFMA.FTZ R107, R119, -R157, R100 ;  /* 0x8000009d776b7223 */ /* 0x000fe20000010064 */
[----:B------:R-:W-:Y:S01]  /*3ea0*/  FFMA.FTZ R158, R12, -R106, R155 ;  /* 0x8000006a0c9e7223 */ /* 0x000fe2000001009b */
[C---:B------:R-:W-:Y:S01]  /*3eb0*/  FFMA.FTZ R152, R134.reuse, R129, -R101 ;  /* 0x0000008186987223 */ /* 0x040fe20000010865 */
[----:B------:R-:W-:Y:S01]  /*3ec0*/  FFMA.FTZ R101, R134, R153, R154 ;  /* 0x0000009986657223 */ /* 0x000fe2000001009a */
[----:B------:R-:W-:Y:S01]  /*3ed0*/  FMUL.FTZ R100, R120, R21 ;  /* 0x0000001578647220 */ /* 0x000fe20000410000 */
[----:B------:R-:W-:Y:S01]  /*3ee0*/  FFMA.FTZ R158, R11, -R153, R158 ;  /* 0x800000990b9e7223 */ /* 0x000fe2000001009e */
[C---:B------:R-:W-:Y:S01]  /*3ef0*/  FFMA.FTZ R152, R117.reuse, R144, R152 ;  /* 0x0000009075987223 */ /* 0x040fe20000010098 */
[C---:B------:R-:W-:Y:S01]  /*3f00*/  FFMA.FTZ R154, R117.reuse, R130, R101 ;  /* 0x00000082759a7223 */ /* 0x040fe20000010065 */
[----:B------:R-:W-:Y:S01]  /*3f10*/  FMUL.FTZ R130, R117, R24 ;  /* 0x0000001875827220 */ /* 0x000fe20000410000 */
[-C--:B-1----:R-:W-:Y:S01]  /*3f20*/  FFMA.FTZ R102, R116, -R100.reuse, R153 ;  /* 0x8000006474667223 */ /* 0x082fe20000010099 */
[----:B0-----:R-:W-:Y:S01]  /*3f30*/  FMUL.FTZ R153, R148, R43 ;  /* 0x0000002b94997220 */ /* 0x001fe20000410000 */
[----:B------:R-:W-:Y:S01]  /*3f40*/  FFMA.FTZ R103, R118, -R100, R129 ;  /* 0x8000006476677223 */ /* 0x000fe20000010081 */
[-C--:B------:R-:W-:Y:S01]  /*3f50*/  FFMA.FTZ R101, R115, -R130.reuse, R152 ;  /* 0x8000008273657223 */ /* 0x080fe20000010098 */
[----:B------:R-:W-:Y:S01]  /*3f60*/  FFMA.FTZ R100, R113, -R130, R154 ;  /* 0x8000008271647223 */ /* 0x000fe2000001009a */
[----:B------:R-:W-:Y:S01]  /*3f70*/  FMUL.FTZ R130, R148, R42 ;  /* 0x0000002a94827220 */ /* 0x000fe20000410000 */
[----:B------:R-:W-:Y:S01]  /*3f80*/  FFMA.FTZ R156, R11, R129, R156 ;  /* 0x000000810b9c7223 */ /* 0x000fe2000001009c */
[----:B------:R-:W0:Y:S01]  /*3f90*/  SHFL.IDX PT, R144, R128, RZ, 0x1f ;  /* 0x00001fff80907589 */ /* 0x000e2200000e0000 */
[----:B------:R-:W-:Y:S01]  /*3fa0*/  FMUL.FTZ R129, R10, R152 ;  /* 0x000000980a817220 */ /* 0x000fe20000410000 */
[----:B--2---:R-:W-:Y:S01]  /*3fb0*/  FFMA.FTZ R153, R146, R42, -R153 ;  /* 0x0000002a92997223 */ /* 0x004fe20000010899 */
[-C--:B------:R-:W-:Y:S01]  /*3fc0*/  FMUL.FTZ R42, R150, -R105.reuse ;  /* 0x80000069962a7220 */ /* 0x080fe20000410000 */
[C---:B------:R-:W-:Y:S01]  /*3fd0*/  FMUL.FTZ R105, R149.reuse, -R105 ;  /* 0x8000006995697220 */ /* 0x040fe20000410000 */
[----:B------:R-:W-:Y:S01]  /*3fe0*/  FFMA.FTZ R152, R146, R43, R130 ;  /* 0x0000002b92987223 */ /* 0x000fe20000010082 */
[-C--:B------:R-:W-:Y:S01]  /*3ff0*/  FMUL.FTZ R43, R148, R41.reuse ;  /* 0x00000029942b7220 */ /* 0x080fe20000410000 */
[-C--:B------:R-:W-:Y:S01]  /*4000*/  FFMA.FTZ R42, R149, R104.reuse, -R42 ;  /* 0x00000068952a7223 */ /* 0x080fe2000001082a */
[----:B------:R-:W-:Y:S01]  /*4010*/  FFMA.FTZ R104, R150, R104, R105 ;  /* 0x0000006896687223 */ /* 0x000fe20000010069 */
[-C--:B------:R-:W-:Y:S01]  /*4020*/  FMUL.FTZ R148, R148, R40.reuse ;  /* 0x0000002894947220 */ /* 0x080fe20000410000 */
[C---:B------:R-:W-:Y:S01]  /*4030*/  FFMA.FTZ R40, R146.reuse, R40, -R43 ;  /* 0x0000002892287223 */ /* 0x040fe2000001082b */
[----:B------:R-:W-:Y:S01]  /*4040*/  FADD.FTZ R130, R147, R42 ;  /* 0x0000002a93827221 */ /* 0x000fe20000010000 */
[----:B------:R-:W-:Y:S01]  /*4050*/  FADD.FTZ R105, -R145, R104 ;  /* 0x0000006891697221 */ /* 0x000fe20000010100 */
[----:B------:R-:W-:Y:S01]  /*4060*/  FFMA.FTZ R41, R146, R41, R148 ;  /* 0x0000002992297223 */ /* 0x000fe20000010094 */
[----:B------:R-:W-:Y:S01]  /*4070*/  FADD.FTZ R43, R151, R152 ;  /* 0x00000098972b7221 */ /* 0x000fe20000010000 */
[C---:B------:R-:W-:Y:S01]  /*4080*/  FMUL.FTZ R147, R132.reuse, -R130 ;  /* 0x8000008284937220 */ /* 0x040fe20000410000 */
[-C--:B------:R-:W-:Y:S01]  /*4090*/  FMUL.FTZ R145, R132, -R105.reuse ;  /* 0x8000006984917220 */ /* 0x080fe20000410000 */
[----:B------:R-:W-:Y:S01]  /*40a0*/  @!P4 LEA R148, R9, R60, 0x4 ;  /* 0x0000003c0994c211 */ /* 0x000fe200078e20ff */
[----:B------:R-:W-:Y:S01]  /*40b0*/  FMUL.FTZ R146, R105, R24 ;  /* 0x0000001869927220 */ /* 0x000fe20000410000 */
[C---:B------:R-:W-:Y:S01]  /*40c0*/  FFMA.FTZ R104, R134.reuse, R105, R147 ;  /* 0x0000006986687223 */ /* 0x040fe20000010093 */
[----:B------:R-:W-:Y:S01]  /*40d0*/  FFMA.FTZ R145, R134, R130, -R145 ;  /* 0x0000008286917223 */ /* 0x000fe20000010891 */
[----:B------:R-:W-:Y:S01]  /*40e0*/  FFMA.FTZ R106, R123, -R157, R106 ;  /* 0x8000009d7b6a7223 */ /* 0x000fe2000001006a */
[----:B------:R-:W-:Y:S01]  /*40f0*/  FMUL.FTZ R152, R117, R146 ;  /* 0x0000009275987220 */ /* 0x000fe20000410000 */
[----:B------:R-:W-:Y:S01]  /*4100*/  FADD.FTZ R104, -R143, R104 ;  /* 0x000000688f687221 */ /* 0x000fe20000010100 */
[----:B------:R-:W-:Y:S01]  /*4110*/  FADD.FTZ R132, R142, R145 ;  /* 0x000000918e847221 */ /* 0x000fe20000010000 */
[----:B0-----:R-:W-:Y:S01]  /*4120*/  FADD.FTZ R42, R144, R153 ;  /* 0x00000099902a7221 */ /* 0x001fe20000010000 */
[----:B------:R-:W-:Y:S01]  /*4130*/  FMUL.FTZ R144, R130, R24 ;  /* 0x0000001882907220 */ /* 0x000fe20000410000 */
[C---:B------:R-:W-:Y:S01]  /*4140*/  FMUL.FTZ R134, R131.reuse, -R104 ;  /* 0x8000006883867220 */ /* 0x040fe20000410000 */
[-C--:B------:R-:W-:Y:S01]  /*4150*/  FMUL.FTZ R131, R131, -R132.reuse ;  /* 0x8000008483837220 */ /* 0x080fe20000410000 */
[-C--:B------:R-:W-:Y:S01]  /*4160*/  FMUL.FTZ R143, R132, R21.reuse ;  /* 0x00000015848f7220 */ /* 0x080fe20000410000 */
[----:B------:R0:W-:Y:S01]  /*4170*/  @!P4 STS.128 [R148+0x1b80], R40 ;  /* 0x001b80289400c388 */ /* 0x0001e20000000c00 */
[C---:B------:R-:W-:Y:S01]  /*4180*/  FFMA.FTZ R134, R133.reuse, R132, -R134 ;  /* 0x0000008485867223 */ /* 0x040fe20000010886 */
[----:B------:R-:W-:Y:S01]  /*4190*/  FFMA.FTZ R142, R133, R104, R131 ;  /* 0x00000068858e7223 */ /* 0x000fe20000010083 */
[----:B------:R-:W-:Y:S01]  /*41a0*/  FMUL.FTZ R145, R104, R21 ;  /* 0x0000001568917220 */ /* 0x000fe20000410000 */
[----:B------:R-:W-:Y:S01]  /*41b0*/  FMUL.FTZ R150, R117, R144 ;  /* 0x0000009075967220 */ /* 0x000fe20000410000 */
[----:B------:R-:W-:Y:S01]  /*41c0*/  FADD.FTZ R133, R141, R134 ;  /* 0x000000868d857221 */ /* 0x000fe20000010000 */
[----:B------:R-:W-:Y:S01]  /*41d0*/  FADD.FTZ R134, -R135, R142 ;  /* 0x0000008e87867221 */ /* 0x000fe20000010100 */
[----:B------:R1:W-:Y:S01]  /*41e0*/  STS [R57+0x1c], R152 ;  /* 0x00001c9839007388 */ /* 0x0003e20000000800 */
[----:B------:R-:W-:Y:S01]  /*41f0*/  IADD3 R131, -R25, R8, RZ ;  /* 0x0000000819837210 */ /* 0x000fe20007ffe1ff */
[----:B------:R-:W-:Y:S01]  /*4200*/  FMUL.FTZ R155, R10, R154 ;  /* 0x0000009a0a9b7220 */ /* 0x000fe20000410000 */
[----:B------:R-:W-:Y:S01]  /*4210*/  FADD.FTZ R129, R156, R129 ;  /* 0x000000819c817221 */ /* 0x000fe20000010000 */
[----:B------:R2:W-:Y:S02]  /*4220*/  STS [R57+0x18], R150 ;  /* 0x0000189639007388 */ /* 0x0005e40000000800 */
[----:B------:R-:W-:Y:S01]  /*4230*/  FADD.FTZ R128, R158, -R155 ;  /* 0x8000009b9e807221 */ /* 0x000fe20000010000 */
[----:B0-----:R-:W-:Y:S01]  /*4240*/  FMUL.FTZ R42, R102, R143 ;  /* 0x0000008f662a7220 */ /* 0x001fe20000410000 */
[----:B------:R-:W-:Y:S01]  /*4250*/  FMUL.FTZ R41, R136, -R134 ;  /* 0x8000008688297220 */ /* 0x000fe20000410000 */
[----:B------:R-:W-:Y:S01]  /*4260*/  FMUL.FTZ R40, R102, R145 ;  /* 0x0000009166287220 */ /* 0x000fe20000410000 */
[----:B------:R-:W-:Y:S01]  /*4270*/  FMUL.FTZ R43, R136, -R133 ;  /* 0x80000085882b7220 */ /* 0x000fe20000410000 */
[C---:B------:R-:W-:Y:S01]  /*4280*/  FFMA.FTZ R142, R103.reuse, R145, -R42 ;  /* 0x00000091678e7223 */ /* 0x040fe2000001082a */
[----:B------:R-:W-:Y:S01]  /*4290*/  FMUL.FTZ R42, R134, R26 ;  /* 0x0000001a862a7220 */ /* 0x000fe20000410000 */
[C---:B------:R-:W-:Y:S01]  /*42a0*/  FFMA.FTZ R41, R138.reuse, R133, -R41 ;  /* 0x000000858a297223 */ /* 0x040fe20000010829 */
[----:B------:R-:W-:Y:S01]  /*42b0*/  FFMA.FTZ R141, R103, R143, R40 ;  /* 0x0000008f678d7223 */ /* 0x000fe20000010028 */
[----:B------:R-:W-:Y:S01]  /*42c0*/  FFMA.FTZ R136, R138, R134, R43 ;  /* 0x000000868a887223 */ /* 0x000fe2000001002b */
[----:B------:R-:W-:Y:S01]  /*42d0*/  FMUL.FTZ R40, R133, R26 ;  /* 0x0000001a85287220 */ /* 0x000fe20000410000 */
[----:B------:R-:W-:Y:S01]  /*42e0*/  FMUL.FTZ R138, R106, R42 ;  /* 0x0000002a6a8a7220 */ /* 0x000fe20000410000 */
[----:B-1----:R-:W-:Y:S01]  /*42f0*/  FMUL.FTZ R152, R120, R145 ;  /* 0x0000009178987220 */ /* 0x002fe20000410000 */
[----:B------:R-:W-:Y:S01]  /*4300*/  FADD.FTZ R135, R140, R41 ;  /* 0x000000298c877221 */ /* 0x000fe20000010000 */
[----:B------:R-:W-:Y:S01]  /*4310*/  FADD.FTZ R136, -R139, R136 ;  /* 0x000000888b887221 */ /* 0x000fe20000010100 */
[-C--:B------:R-:W-:Y:S01]  /*4320*/  FMUL.FTZ R140, R106, R40.reuse ;  /* 0x000000286a8c7220 */ /* 0x080fe20000410000 */
[-C--:B------:R-:W-:Y:S01]  /*4330*/  FFMA.FTZ R139, R107, R40.reuse, R138 ;  /* 0x000000286b8b7223 */ /* 0x080fe2000001008a */
[----:B--2---:R-:W-:Y:S01]  /*4340*/  FMUL.FTZ R150, R121, R40 ;  /* 0x0000002879967220 */ /* 0x004fe20000410000 */
[----:B------:R-:W-:Y:S01]  /*4350*/  FMUL.FTZ R40, R135, R23 ;  /* 0x0000001787287220 */ /* 0x000fe20000410000 */
[----:B------:R0:W-:Y:S01]  /*4360*/  STS [R57+0x14], R152 ;  /* 0x0000149839007388 */ /* 0x0001e20000000800 */
[----:B------:R-:W-:Y:S01]  /*4370*/  FFMA.FTZ R43, R107, R42, -R140 ;  /* 0x0000002a6b2b7223 */ /* 0x000fe2000001088c */
[----:B------:R-:W-:Y:S01]  /*4380*/  FMUL.FTZ R148, R120, R143 ;  /* 0x0000008f78947220 */ /* 0x000fe20000410000 */
[----:B------:R-:W-:Y:S01]  /*4390*/  FMUL.FTZ R138, R125, R40 ;  /* 0x000000287d8a7220 */ /* 0x000fe20000410000 */
[----:B------:R1:W-:Y:S04]  /*43a0*/  STS [R57+0x8], R150 ;  /* 0x0000089639007388 */ /* 0x0003e80000000800 */
[----:B------:R2:W-:Y:S01]  /*43b0*/  STS [R57+0x10], R148 ;  /* 0x0000109439007388 */ /* 0x0005e20000000800 */
[----:B0-----:R-:W-:Y:S01]  /*43c0*/  FMUL.FTZ R152, R121, R42 ;  /* 0x0000002a79987220 */ /* 0x001fe20000410000 */
[----:B------:R-:W-:Y:S01]  /*43d0*/  FMUL.FTZ R42, R136, R23 ;  /* 0x00000017882a7220 */ /* 0x000fe20000410000 */
[----:B-1----:R-:W-:-:S03]  /*43e0*/  FMUL.FTZ R150, R100, R144 ;  /* 0x0000009064967220 */ /* 0x002fc60000410000 */
[-C--:B------:R-:W-:Y:S01]  /*43f0*/  FMUL.FTZ R41, R125, R42.reuse ;  /* 0x0000002a7d297220 */ /* 0x080fe20000410000 */
[CC--:B------:R-:W-:Y:S01]  /*4400*/  FFMA.FTZ R138, R127.reuse, R42.reuse, -R138 ;  /* 0x0000002a7f8a7223 */ /* 0x0c0fe2000001088a */
[C---:B------:R-:W-:Y:S01]  /*4410*/  FMUL.FTZ R42, R124.reuse, R42 ;  /* 0x0000002a7c2a7220 */ /* 0x040fe20000410000 */
[-C--:B--2---:R-:W-:Y:S01]  /*4420*/  FMUL.FTZ R148, R124, R40.reuse ;  /* 0x000000287c947220 */ /* 0x084fe20000410000 */
[----:B------:R-:W-:Y:S01]  /*4430*/  FFMA.FTZ R140, R127, R40, R41 ;  /* 0x000000287f8c7223 */ /* 0x000fe20000010029 */
[----:B------:R-:W-:Y:S01]  /*4440*/  FADD.FTZ R40, RZ, R138 ;  /* 0x0000008aff287221 */ /* 0x000fe20000010000 */
[----:B------:R-:W-:Y:S01]  /*4450*/  LEA R138, R131, -R59, 0x1 ;  /* 0x8000003b838a7211 */ /* 0x000fe200078e08ff */
[----:B------:R0:W-:Y:S02]  /*4460*/  STS [R57+0xc], R152 ;  /* 0x00000c9839007388 */ /* 0x0001e40000000800 */
[----:B------:R-:W-:Y:S01]  /*4470*/  FADD.FTZ R143, R40, R43 ;  /* 0x0000002b288f7221 */ /* 0x000fe20000010000 */
[----:B------:R-:W-:Y:S01]  /*4480*/  ISETP.GE.AND P5, PT, R138, 0x1, PT ;  /* 0x000000018a00780c */ /* 0x000fe20003fa6270 */
[----:B------:R0:W-:Y:S04]  /*4490*/  STS [R57], R148 ;  /* 0x0000009439007388 */ /* 0x0001e80000000800 */
[----:B------:R0:W-:Y:S01]  /*44a0*/  STS [R57+0x4], R42 ;  /* 0x0000042a39007388 */ /* 0x0001e20000000800 */
[----:B------:R-:W-:Y:S07]  /*44b0*/  BAR.SYNC.DEFER_BLOCKING 0x0 ;  /* 0x0000000000007b1d */ /* 0x000fee0000010000 */
[----:B------:R-:W-:Y:S05]  /*44c0*/  @!P5 BRA `(.L_x_17928) ;  /* 0x000000000038d947 */ /* 0x000fea0003800000 */
[----:B------:R-:W-:-:S04]  /*44d0*/  IADD3 R40, R27, -0x1, RZ ;  /* 0xffffffff1b287810 */ /* 0x000fc80007ffe0ff */
[----:B------:R-:W-:-:S04]  /*44e0*/  SHF.L.U32 R40, R40, 0x8, RZ ;  /* 0x0000000828287819 */ /* 0x000fc800000006ff */
[----:B0-----:R-:W-:-:S04]  /*44f0*/  IADD3 R42, P5, R40, R59, RZ ;  /* 0x0000003b282a7210 */ /* 0x001fc80007fbe0ff */
[----:B------:R-:W-:Y:S01]  /*4500*/  LEA.HI.X.SX32 R43, R40, RZ, 0x1, P5 ;  /* 0x000000ff282b7211 */ /* 0x000fe200028f0eff */
[----:B------:R-:W-:-:S04]  /*4510*/  IMAD R40, R137, UR24, RZ ;  /* 0x0000001889287c24 */ /* 0x000fc8000f8e02ff */
[C---:B------:R-:W-:Y:S02]  /*4520*/  IMAD R41, R9.reuse, UR25, R40 ;  /* 0x0000001909297c24 */ /* 0x040fe4000f8e0228 */
        /* <DEDUP_REMOVED lines=8> */
.L_x_17928:
[----:B------:R-:W-:Y:S05]  /*45b0*/  BSYNC B0 ;  /* 0x0000000000007941 */ /* 0x000fea0003800000 */
.L_x_17927:
[----:B-1----:R1:W2:Y:S01]  /*45c0*/  LDS R43, [R47+0x290] ;  /* 0x000290002f2b7984 */ /* 0x0022a20000000800 */
[----:B------:R-:W-:Y:S01]  /*45d0*/  ISETP.GE.AND P5, PT, R138, 0x21, PT ;  /* 0x000000218a00780c */ /* 0x000fe20003fa6270 */
[----:B------:R-:W-:Y:S01]  /*45e0*/  USHF.L.U64.HI UR7, UR5, 0x2, UR6 ;  /* 0x0000000205077899 */ /* 0x000fe20008010206 */
[----:B------:R-:W-:Y:S01]  /*45f0*/  FADD.FTZ R140, RZ, R140 ;  /* 0x0000008cff8c7221 */ /* 0x000fe20000010000 */
[----:B------:R-:W-:Y:S01]  /*4600*/  USHF.L.U32 UR26, UR5, 0x2, URZ ;  /* 0x00000002051a7899 */ /* 0x000fe2000800063f */
[-C--:B------:R-:W-:Y:S01]  /*4610*/  FFMA.FTZ R150, R101, R146.reuse, -R150 ;  /* 0x0000009265967223 */ /* 0x080fe20000010896 */
[----:B------:R-:W-:Y:S01]  /*4620*/  FMUL.FTZ R146, R100, R146 ;  /* 0x0000009264927220 */ /* 0x000fe20000410000 */
[----:B------:R-:W-:Y:S01]  /*4630*/  FADD.FTZ R140, R140, R139 ;  /* 0x0000008b8c8c7221 */ /* 0x000fe20000010000 */
[----:B------:R-:W-:Y:S01]  /*4640*/  FADD.FTZ R137, R143, R142 ;  /* 0x0000008e8f897221 */ /* 0x000fe20000010000 */
[----:B------:R-:W-:Y:S01]  /*4650*/  IMAD R40, R70, UR7, RZ ;  /* 0x0000000746287c24 */ /* 0x000fe2000f8e02ff */
[----:B------:R-:W-:Y:S01]  /*4660*/  BSSY B0, `(.L_x_17929) ;  /* 0x0000009000007945 */ /* 0x000fe20003800000 */
[----:B------:R-:W-:Y:S01]  /*4670*/  FFMA.FTZ R144, R101, R144, R146 ;  /* 0x0000009065907223 */ /* 0x000fe20000010092 */
[----:B------:R-:W-:Y:S01]  /*4680*/  FADD.FTZ R141, R140, R141 ;  /* 0x0000008d8c8d7221 */ /* 0x000fe20000010000 */
[----:B------:R-:W-:Y:S01]  /*4690*/  FADD.FTZ R137, R137, R150 ;  /* 0x0000009689897221 */ /* 0x000fe20000010000 */
[----:B------:R-:W-:Y:S01]  /*46a0*/  IMAD R139, R71, UR26, R40 ;  /* 0x0000001a478b7c24 */ /* 0x000fe2000f8e0228 */
[----:B-1----:R-:W-:Y:S06]  /*46b0*/  @!P5 BRA `(.L_x_17930) ;  /* 0x00000000000cd947 */ /* 0x002fec0003800000 */
[----:B------:R-:W-:-:S05]  /*46c0*/  IMAD.WIDE.U32 R40, R70, UR26, R86 ;  /* 0x0000001a46287c25 */ /* 0x000fca000f8e0056 */
[----:B------:R-:W-:-:S05]  /*46d0*/  IADD3 R41, R41, R139, RZ ;  /* 0x0000008b29297210 */ /* 0x000fca0007ffe0ff */
[----:B--2---:R1:W-:Y:S02]  /*46e0*/  REDG.E.ADD.F32.FTZ.RN.STRONG.GPU desc[UR12][R40.64], R43 ;  /* 0x0000002b280079a6 */ /* 0x0043e4000c10f38c */
.L_x_17930:
[----:B------:R-:W-:Y:S05]  /*46f0*/  BSYNC B0 ;  /* 0x0000000000007941 */ /* 0x000fea0003800000 */
.L_x_17929:
[----:B-12---:R1:W2:Y:S01]  /*4700*/  LDS R43, [R45+0x310] ;  /* 0x000310002d2b7984 */ /* 0x0062a20000000800 */
[----:B------:R-:W-:Y:S01]  /*4710*/  ISETP.GE.AND P5, PT, R138, 0x41, PT ;  /* 0x000000418a00780c */ /* 0x000fe20003fa6270 */
[----:B------:R-:W-:-:S12]  /*4720*/  BSSY B0, `(.L_x_17931) ;  /* 0x0000005000007945 */ /* 0x000fd80003800000 */
[----:B-1----:R-:W-:Y:S05]  /*4730*/  @!P5 BRA `(.L_x_17932) ;  /* 0x00000000000cd947 */ /* 0x002fea0003800000 */
[----:B------:R-:W-:-:S05]  /*4740*/  IMAD.WIDE.U32 R40, R70, UR26, R84 ;  /* 0x0000001a46287c25 */ /* 0x000fca000f8e0054 */
[----:B------:R-:W-:-:S05]  /*4750*/  IADD3 R41, R139, R41, RZ ;  /* 0x000000298b297210 */ /* 0x000fca0007ffe0ff */
[----:B--2---:R1:W-:Y:S02]  /*4760*/  REDG.E.ADD.F32.FTZ.RN.STRONG.GPU desc[UR12][R40.64], R43 ;  /* 0x0000002b280079a6 */ /* 0x0043e4000c10f38c */
.L_x_17932:
[----:B------:R-:W-:Y:S05]  /*4770*/  BSYNC B0 ;  /* 0x0000000000007941 */ /* 0x000fea0003800000 */
.L_x_17931:
[----:B-12---:R1:W2:Y:S01]  /*4780*/  LDS R43, [R44+0x390] ;  /* 0x000390002c2b7984 */ /* 0x0062a20000000800 */
[----:B------:R-:W-:Y:S01]  /*4790*/  ISETP.GE.AND P5, PT, R138, 0x61, PT ;  /* 0x000000618a00780c */ /* 0x000fe20003fa6270 */
[----:B------:R-:W-:-:S12]  /*47a0*/  BSSY B0, `(.L_x_17933) ;  /* 0x0000005000007945 */ /* 0x000fd80003800000 */
[----:B-1----:R-:W-:Y:S05]  /*47b0*/  @!P5 BRA `(.L_x_17934) ;  /* 0x00000000000cd947 */ /* 0x002fea0003800000 */
[----:B------:R-:W-:-:S05]  /*47c0*/  IMAD.WIDE.U32 R40, R70, UR26, R82 ;  /* 0x0000001a46287c25 */ /* 0x000fca000f8e0052 */
[----:B------:R-:W-:-:S05]  /*47d0*/  IADD3 R41, R139, R41, RZ ;  /* 0x000000298b297210 */ /* 0x000fca0007ffe0ff */
[----:B--2---:R1:W-:Y:S02]  /*47e0*/  REDG.E.ADD.F32.FTZ.RN.STRONG.GPU desc[UR12][R40.64], R43 ;  /* 0x0000002b280079a6 */ /* 0x0043e4000c10f38c */
.L_x_17934:
[----:B------:R-:W-:Y:S05]  /*47f0*/  BSYNC B0 ;  /* 0x0000000000007941 */ /* 0x000fea0003800000 */
.L_x_17933:
[----:B-12---:R1:W2:Y:S01]  /*4800*/  LDS R43, [R39+0x410] ;  /* 0x00041000272b7984 */ /* 0x0062a20000000800 */
[----:B------:R-:W-:Y:S01]  /*4810*/  ISETP.GE.AND P5, PT, R138, 0x81, PT ;  /* 0x000000818a00780c */ /* 0x000fe20003fa6270 */
[----:B------:R-:W-:-:S12]  /*4820*/  BSSY B0, `(.L_x_17935) ;  /* 0x0000005000007945 */ /* 0x000fd80003800000 */
[----:B-1----:R-:W-:Y:S05]  /*4830*/  @!P5 BRA `(.L_x_17936) ;  /* 0x00000000000cd947 */ /* 0x002fea0003800000 */
[----:B------:R-:W-:-:S05]  /*4840*/  IMAD.WIDE.U32 R40, R70, UR26, R80 ;  /* 0x0000001a46287c25 */ /* 0x000fca000f8e0050 */
[----:B------:R-:W-:-:S05]  /*4850*/  IADD3 R41, R139, R41, RZ ;  /* 0x000000298b297210 */ /* 0x000fca0007ffe0ff */
[----:B--2---:R1:W-:Y:S02]  /*4860*/  REDG.E.ADD.F32.FTZ.RN.STRONG.GPU desc[UR12][R40.64], R43 ;  /* 0x0000002b280079a6 */ /* 0x0043e4000c10f38c */
.L_x_17936:
[----:B------:R-:W-:Y:S05]  /*4870*/  BSYNC B0 ;  /* 0x0000000000007941 */ /* 0x000fea0003800000 */
.L_x_17935:
[----:B-12---:R1:W2:Y:S01]  /*4880*/  LDS R43, [R38+0x490] ;  /* 0x00049000262b7984 */ /* 0x0062a20000000800 */
[----:B------:R-:W-:Y:S01]  /*4890*/  ISETP.GE.AND P5, PT, R138, 0xa1, PT ;  /* 0x000000a18a00780c */ /* 0x000fe20003fa6270 */
[----:B------:R-:W-:-:S12]  /*48a0*/  BSSY B0, `(.L_x_17937) ;  /* 0x0000005000007945 */ /* 0x000fd80003800000 */
[----:B-1----:R-:W-:Y:S05]  /*48b0*/  @!P5 BRA `(.L_x_17938) ;  /* 0x00000000000cd947 */ /* 0x002fea0003800000 */
[----:B------:R-:W-:-:S05]  /*48c0*/  IMAD.WIDE.U32 R40, R70, UR26, R78 ;  /* 0x0000001a46287c25 */ /* 0x000fca000f8e004e */
[----:B------:R-:W-:-:S05]  /*48d0*/  IADD3 R41, R139, R41, RZ ;  /* 0x000000298b297210 */ /* 0x000fca0007ffe0ff */
[----:B--2---:R1:W-:Y:S02]  /*48e0*/  REDG.E.ADD.F32.FTZ.RN.STRONG.GPU desc[UR12][R40.64], R43 ;  /* 0x0000002b280079a6 */ /* 0x0043e4000c10f38c */
.L_x_17938:
[----:B------:R-:W-:Y:S05]  /*48f0*/  BSYNC B0 ;  /* 0x0000000000007941 */ /* 0x000fea0003800000 */
.L_x_17937:
[----:B-12---:R1:W2:Y:S01]  /*4900*/  LDS R43, [R37+0x510] ;  /* 0x00051000252b7984 */ /* 0x0062a20000000800 */
[----:B------:R-:W-:Y:S01]  /*4910*/  ISETP.GE.AND P5, PT, R138, 0xc1, PT ;  /* 0x000000c18a00780c */ /* 0x000fe20003fa6270 */
[----:B------:R-:W-:-:S12]  /*4920*/  BSSY B0, `(.L_x_17939) ;  /* 0x0000005000007945 */ /* 0x000fd80003800000 */
[----:B-1----:R-:W-:Y:S05]  /*4930*/  @!P5 BRA `(.L_x_17940) ;  /* 0x00000000000cd947 */ /* 0x002fea0003800000 */
[----:B------:R-:W-:-:S05]  /*4940*/  IMAD.WIDE.U32 R40, R70, UR26, R76 ;  /* 0x0000001a46287c25 */ /* 0x000fca000f8e004c */
[----:B------:R-:W-:-:S05]  /*4950*/  IADD3 R41, R139, R41, RZ ;  /* 0x000000298b297210 */ /* 0x000fca0007ffe0ff */
[----:B--2---:R1:W-:Y:S02]  /*4960*/  REDG.E.ADD.F32.FTZ.RN.STRONG.GPU desc[UR12][R40.64], R43 ;  /* 0x0000002b280079a6 */ /* 0x0043e4000c10f38c */
.L_x_17940:
[----:B------:R-:W-:Y:S05]  /*4970*/  BSYNC B0 ;  /* 0x0000000000007941 */ /* 0x000fea0003800000 */
.L_x_17939:
[----:B-1----:R1:W3:Y:S01]  /*4980*/  LDS R41, [R36+0x590] ;  /* 0x0005900024297984 */ /* 0x0022e20000000800 */
[----:B------:R-:W-:Y:S01]  /*4990*/  ISETP.GE.AND P5, PT, R138, 0xe1, PT ;  /* 0x000000e18a00780c */ /* 0x000fe20003fa6270 */
[----:B------:R-:W-:Y:S01]  /*49a0*/  BSSY B0, `(.L_x_17941) ;  /* 0x0000006000007945 */ /* 0x000fe20003800000 */
[----:B------:R-:W-:Y:S01]  /*49b0*/  FADD.FTZ R40, R141, R144 ;  /* 0x000000908d287221 */ /* 0x000fe20000010000 */
[----:B0-2---:R-:W-:-:S10]  /*49c0*/  IMAD.WIDE.U32 R42, R70, UR26, R74 ;  /* 0x0000001a462a7c25 */ /* 0x005fd4000f8e004a */
[----:B-1----:R-:W-:Y:S05]  /*49d0*/  @!P5 BRA `(.L_x_17942) ;  /* 0x000000000008d947 */ /* 0x002fea0003800000 */
[----:B------:R-:W-:-:S05]  /*49e0*/  IADD3 R43, R139, R43, RZ ;  /* 0x0000002b8b2b7210 */ /* 0x000fca0007ffe0ff */
[----:B---3--:R0:W-:Y:S02]  /*49f0*/  REDG.E.ADD.F32.FTZ.RN.STRONG.GPU desc[UR12][R42.64], R41 ;  /* 0x000000292a0079a6 */ /* 0x0081e4000c10f38c */
.L_x_17942:
[----:B------:R-:W-:Y:S05]  /*4a00*/  BSYNC B0 ;  /* 0x0000000000007941 */ /* 0x000fea0003800000 */
.L_x_17941:
[----:B------:R-:W1:Y:S01]  /*4a10*/  SHFL.DOWN PT, R138, R137, 0x1, 0x1f ;  /* 0x08201f00898a7f89 */ /* 0x000e6200000e0000 */
[----:B------:R-:W-:Y:S01]  /*4a20*/  ISETP.GT.AND P5, PT, R49, 0x1e, PT ;  /* 0x0000001e3100780c */ /* 0x000fe20003fa4270 */
[----:B------:R-:W-:Y:S01]  /*4a30*/  BSSY B0, `(.L_x_17943) ;  /* 0x000006c000007945 */ /* 0x000fe20003800000 */
[----:B0-----:R-:W-:Y:S01]  /*4a40*/  MOV R42, R129 ;  /* 0x00000081002a7202 */ /* 0x001fe20000000f00 */
[----:B------:R-:W0:Y:S01]  /*4a50*/  SHFL.DOWN PT, R141, R129, 0x1, 0x1f ;  /* 0x08201f00818d7f89 */ /* 0x000e2200000e0000 */
[----:B------:R-:W-:Y:S02]  /*4a60*/  MOV R43, R128 ;  /* 0x00000080002b7202 */ /* 0x000fe40000000f00 */
[----:B---3--:R-:W-:Y:S01]  /*4a70*/  MOV R41, R137 ;  /* 0x0000008900297202 */ /* 0x008fe20000000f00 */
[----:B------:R-:W2:Y:S04]  /*4a80*/  SHFL.DOWN PT, R140, R128, 0x1, 0x1f ;  /* 0x08201f00808c7f89 */ /* 0x000ea800000e0000 */
[----:B------:R-:W3:Y:S02]  /*4a90*/  SHFL.DOWN PT, R139, R40, 0x1, 0x1f ;  /* 0x08201f00288b7f89 */ /* 0x000ee400000e0000 */
[----:B-1----:R-:W-:Y:S01]  /*4aa0*/  @!P5 FADD.FTZ R41, R41, R138 ;  /* 0x0000008a2929d221 */ /* 0x002fe20000010000 */
[----:B0-----:R-:W-:-:S04]  /*4ab0*/  @!P5 FADD.FTZ R42, R42, R141 ;  /* 0x0000008d2a2ad221 */ /* 0x001fc80000010000 */
        /* <DEDUP_REMOVED lines=37> */
[----:B---3--:R-:W-:Y:S01]  /*4d10*/  @!P5 FADD.FTZ R40, R40, R129 ;  /* 0x000000812828d221 */ /* 0x008fe20000010000 */
[----:B------:R-:W-:-:S13]  /*4d20*/  ISETP.NE.AND P5, PT, R49, RZ, PT ;  /* 0x000000ff3100720c */ /* 0x000fda0003fa5270 */
[----:B------:R-:W0:Y:S01]  /*4d30*/  @!P5 S2R R129, SR_CgaCtaId ;  /* 0x000000000081d919 */ /* 0x000e220000008800 */
[----:B------:R-:W-:-:S04]  /*4d40*/  @!P5 MOV R128, 0x400 ;  /* 0x000004000080d802 */ /* 0x000fc80000000f00 */
[----:B0-----:R-:W-:Y:S01]  /*4d50*/  @!P5 LEA R60, R129, R128, 0x18 ;  /* 0x00000080813cd211 */ /* 0x001fe200078ec0ff */
[----:B------:R-:W-:Y:S01]  /*4d60*/  FMUL.FTZ R129, R65, R130 ;  /* 0x0000008241817220 */ /* 0x000fe20000410000 */
[-C--:B------:R-:W-:Y:S01]  /*4d70*/  FMUL.FTZ R128, R113, R105.reuse ;  /* 0x0000006971807220 */ /* 0x080fe20000410000 */
[C---:B------:R-:W-:Y:S02]  /*4d80*/  FMUL.FTZ R113, R65.reuse, R132 ;  /* 0x0000008441717220 */ /* 0x040fe40000410000 */
[CC--:B------:R-:W-:Y:S01]  /*4d90*/  FFMA.FTZ R137, R64.reuse, R105.reuse, -R129 ;  /* 0x0000006940897223 */ /* 0x0c0fe20000010881 */
[----:B------:R-:W-:Y:S01]  /*4da0*/  FMUL.FTZ R129, R65, R105 ;  /* 0x0000006941817220 */ /* 0x000fe20000410000 */
[----:B------:R-:W-:Y:S01]  /*4db0*/  FFMA.FTZ R128, R115, R130, R128 ;  /* 0x0000008273807223 */ /* 0x000fe20000010080 */
[----:B------:R-:W-:Y:S01]  /*4dc0*/  FFMA.FTZ R115, R64, R104, -R113 ;  /* 0x0000006840737223 */ /* 0x000fe20000010871 */
[----:B------:R-:W-:Y:S01]  /*4dd0*/  FMUL.FTZ R138, R100, R137 ;  /* 0x00000089648a7220 */ /* 0x000fe20000410000 */
[----:B------:R-:W-:Y:S01]  /*4de0*/  FFMA.FTZ R100, R64, R130, R129 ;  /* 0x0000008240647223 */ /* 0x000fe20000010081 */
[-C--:B------:R-:W-:Y:S01]  /*4df0*/  FMUL.FTZ R113, R65, R104.reuse ;  /* 0x0000006841717220 */ /* 0x080fe20000410000 */
[----:B------:R-:W-:Y:S01]  /*4e00*/  FMUL.FTZ R102, R102, R115 ;  /* 0x0000007366667220 */ /* 0x000fe20000410000 */
[----:B------:R-:W-:Y:S01]  /*4e10*/  FMUL.FTZ R105, R116, R104 ;  /* 0x0000006874697220 */ /* 0x000fe20000410000 */
[----:B------:R-:W-:Y:S01]  /*4e20*/  FFMA.FTZ R100, R101, R100, R138 ;  /* 0x0000006465647223 */ /* 0x000fe2000001008a */
[-C--:B------:R-:W-:Y:S01]  /*4e30*/  FMUL.FTZ R101, R65, R133.reuse ;  /* 0x0000008541657220 */ /* 0x080fe20000410000 */
[----:B------:R-:W-:Y:S01]  /*4e40*/  FMUL.FTZ R104, R123, R134 ;  /* 0x000000867b687220 */ /* 0x000fe20000410000 */
[----:B------:R-:W-:Y:S01]  /*4e50*/  FFMA.FTZ R105, R118, R132, R105 ;  /* 0x0000008476697223 */ /* 0x000fe20000010069 */
[----:B------:R-:W-:Y:S01]  /*4e60*/  FFMA.FTZ R117, R117, R128, R100 ;  /* 0x0000008075757223 */ /* 0x000fe20000010064 */
[C---:B------:R-:W-:Y:S01]  /*4e70*/  FFMA.FTZ R101, R64.reuse, R134, -R101 ;  /* 0x0000008640657223 */ /* 0x040fe20000010865 */
[----:B------:R-:W-:Y:S01]  /*4e80*/  FFMA.FTZ R100, R64, R132, R113 ;  /* 0x0000008440647223 */ /* 0x000fe20000010071 */
[----:B------:R-:W-:Y:S01]  /*4e90*/  FMUL.FTZ R134, R65, R134 ;  /* 0x0000008641867220 */ /* 0x000fe20000410000 */
[----:B------:R-:W-:Y:S01]  /*4ea0*/  FFMA.FTZ R104, R119, R133, R104 ;  /* 0x0000008577687223 */ /* 0x000fe20000010068 */
[----:B------:R-:W-:Y:S01]  /*4eb0*/  FMUL.FTZ R106, R106, R101 ;  /* 0x000000656a6a7220 */ /* 0x000fe20000410000 */
[----:B------:R-:W-:Y:S01]  /*4ec0*/  FMUL.FTZ R101, R65, R135 ;  /* 0x0000008741657220 */ /* 0x000fe20000410000 */
[----:B------:R-:W-:Y:S01]  /*4ed0*/  FFMA.FTZ R103, R103, R100, R102 ;  /* 0x0000006467677223 */ /* 0x000fe20000010066 */
[-C--:B------:R-:W-:Y:S01]  /*4ee0*/  FMUL.FTZ R100, R65, R136.reuse ;  /* 0x0000008841647220 */ /* 0x080fe20000410000 */
[-C--:B------:R-:W-:Y:S01]  /*4ef0*/  FMUL.FTZ R65, R122, R136.reuse ;  /* 0x000000887a417220 */ /* 0x080fe20000410000 */
[C---:B------:R-:W-:Y:S01]  /*4f00*/  FFMA.FTZ R102, R64.reuse, R136, -R101 ;  /* 0x0000008840667223 */ /* 0x040fe20000010865 */
[C---:B------:R-:W-:Y:S01]  /*4f10*/  FFMA.FTZ R134, R64.reuse, R133, R134 ;  /* 0x0000008540867223 */ /* 0x040fe20000010086 */
[-C--:B------:R-:W-:Y:S01]  /*4f20*/  FFMA.FTZ R100, R64, R135.reuse, R100 ;  /* 0x0000008740647223 */ /* 0x080fe20000010064 */
[----:B------:R-:W-:Y:S01]  /*4f30*/  FFMA.FTZ R65, R126, R135, R65 ;  /* 0x000000877e417223 */ /* 0x000fe20000010041 */
[----:B------:R-:W-:Y:S01]  /*4f40*/  FMUL.FTZ R102, R125, R102 ;  /* 0x000000667d667220 */ /* 0x000fe20000410000 */
[----:B------:R-:W-:Y:S01]  /*4f50*/  FFMA.FTZ R106, R107, R134, R106 ;  /* 0x000000866b6a7223 */ /* 0x000fe2000001006a */
[----:B------:R0:W-:Y:S01]  /*4f60*/  @!P5 STS.128 [R60+0x640], R40 ;  /* 0x000640283c00d388 */ /* 0x0001e20000000c00 */
[----:B------:R-:W-:Y:S01]  /*4f70*/  FFMA.FTZ R120, R120, R105, R103 ;  /* 0x0000006978787223 */ /* 0x000fe20000010067 */
[----:B------:R-:W-:Y:S01]  /*4f80*/  FFMA.FTZ R127, R127, R100, R102 ;  /* 0x000000647f7f7223 */ /* 0x000fe20000010066 */
[----:B------:R-:W-:Y:S01]  /*4f90*/  FFMA.FTZ R121, R121, R104, R106 ;  /* 0x0000006879797223 */ /* 0x000fe2000001006a */
[----:B------:R-:W-:Y:S01]  /*4fa0*/  FFMA.FTZ R13, R128, R24, R13 ;  /* 0x00000018800d7223 */ /* 0x000fe2000001000d */
[----:B------:R-:W-:Y:S01]  /*4fb0*/  FADD.FTZ R22, R117, R22 ;  /* 0x0000001675167221 */ /* 0x000fe20000010000 */
[----:B------:R-:W-:Y:S01]  /*4fc0*/  FFMA.FTZ R124, R124, R65, R127 ;  /* 0x000000417c7c7223 */ /* 0x000fe2000001007f */
        /* <DEDUP_REMOVED lines=18> */
.L_x_17944:
[----:B------:R-:W-:Y:S05]  /*50f0*/  BSYNC B0 ;  /* 0x0000000000007941 */ /* 0x000fea0003800000 */
.L_x_17943:
[----:B------:R-:W-:Y:S01]  /*5100*/  IADD3 R9, R9, 0x1, RZ ;  /* 0x0000000109097810 */ /* 0x000fe20007ffe0ff */
[----:B------:R-:W-:-:S03]  /*5110*/  UIADD3 UR5, UP0, UR5, 0x1, URZ ;  /* 0x0000000105057890 */ /* 0x000fc6000ff1e03f */
[----:B------:R-:W-:Y:S01]  /*5120*/  ISETP.GE.AND P4, PT, R9, UR27, PT ;  /* 0x0000001b09007c0c */ /* 0x000fe2000bf86270 */
[----:B------:R-:W-:-:S12]  /*5130*/  UIADD3.X UR6, URZ, UR6, URZ, UP0, !UPT ;  /* 0x000000063f067290 */ /* 0x000fd800087fe43f */
[----:B------:R-:W-:Y:S05]  /*5140*/  @!P4 BRA `(.L_x_17945) ;  /* 0xffffffcc00bcc947 */ /* 0x000fea000383ffff */
.L_x_17914:
[----:B------:R-:W-:Y:S01]  /*5150*/  BAR.SYNC.DEFER_BLOCKING 0x0 ;  /* 0x0000000000007b1d */ /* 0x000fe20000010000 */
[C---:B------:R-:W-:Y:S02]  /*5160*/  LOP3.LUT R4, R46.reuse, 0x20, RZ, 0xfc, !PT ;  /* 0x000000202e047812 */ /* 0x040fe400078efcff */
[C---:B------:R-:W-:Y:S02]  /*5170*/  LOP3.LUT R0, R46.reuse, 0x40, RZ, 0xfc, !PT ;  /* 0x000000402e007812 */ /* 0x040fe400078efcff */
[-C--:B------:R-:W-:Y:S02]  /*5180*/  ISETP.GE.AND P0, PT, R46, R131.reuse, PT ;  /* 0x000000832e00720c */ /* 0x080fe40003f06270 */
[-C--:B------:R-:W-:Y:S02]  /*5190*/  ISETP.GE.AND P3, PT, R35, R131.reuse, PT ;  /* 0x000000832300720c */ /* 0x080fe40003f66270 */
[-C--:B------:R-:W-:Y:S02]  /*51a0*/  ISETP.GE.AND P1, PT, R4, R131.reuse, PT ;  /* 0x000000830400720c */ /* 0x080fe40003f26270 */
[----:B------:R-:W-:-:S02]  /*51b0*/  ISETP.GE.AND P2, PT, R0, R131, PT ;  /* 0x000000830000720c */ /* 0x000fc40003f46270 */
[----:B------:R-:W-:Y:S02]  /*51c0*/  PRMT R5, RZ, 0x7610, R5 ;  /* 0x00007610ff057816 */ /* 0x000fe40000000005 */
[----:B------:R-:W-:Y:S02]  /*51d0*/  PRMT R21, RZ, 0x7610, R21 ;  /* 0x00007610ff157816 */ /* 0x000fe40000000015 */
[----:B------:R-:W-:Y:S01]  /*51e0*/  PRMT R12, RZ, 0x7610, R12 ;  /* 0x00007610ff0c7816 */ /* 0x000fe2000000000c */
[----:B------:R-:W-:Y:S01]  /*51f0*/  @!P0 IMAD.WIDE R2, R46, 0x2, R90 ;  /* 0x000000022e028825 */ /* 0x000fe200078e025a */
[----:B------:R-:W-:-:S03]  /*5200*/  PRMT R14, RZ, 0x7610, R14 ;  /* 0x00007610ff0e7816 */ /* 0x000fc6000000000e */
[C-C-:B------:R-:W-:Y:S01]  /*5210*/  @!P3 IMAD.WIDE R10, R46.reuse, 0x2, R90.reuse ;  /* 0x000000022e0ab825 */ /* 0x140fe200078e025a */
[----:B------:R-:W2:Y:S03]  /*5220*/  @!P0 LDG.E.U16 R5, desc[UR12][R2.64] ;  /* 0x0000000c02058981 */ /* 0x000ea6000c1e1500 */
[C-C-:B------:R-:W-:Y:S01]  /*5230*/  @!P1 IMAD.WIDE R6, R46.reuse, 0x2, R90.reuse ;  /* 0x000000022e069825 */ /* 0x140fe200078e025a */
[----:B------:R3:W4:Y:S03]  /*5240*/  @!P3 LDG.E.U16 R21, desc[UR12][R10.64+0xc0] ;  /* 0x0000c00c0a15b981 */ /* 0x000726000c1e1500 */
[----:B------:R-:W-:Y:S01]  /*5250*/  @!P2 IMAD.WIDE R8, R46, 0x2, R90 ;  /* 0x000000022e08a825 */ /* 0x000fe200078e025a */
[----:B------:R-:W5:Y:S04]  /*5260*/  @!P1 LDG.E.U16 R12, desc[UR12][R6.64+0x40] ;  /* 0x0000400c060c9981 */ /* 0x000f68000c1e1500 */
[----:B------:R-:W5:Y:S01]  /*5270*/  @!P2 LDG.E.U16 R14, desc[UR12][R8.64+0x80] ;  /* 0x0000800c080ea981 */ /* 0x000f62000c1e1500 */
[----:B01----:R-:W-:-:S02]  /*5280*/  LEA R40, R49, R60, 0x1 ;  /* 0x0000003c31287211 */ /* 0x003fc400078e08ff */
[----:B------:R-:W-:Y:S01]  /*5290*/  LEA R26, R49, R60, 0x3 ;  /* 0x0000003c311a7211 */ /* 0x000fe200078e18ff */
[----:B------:R-:W0:Y:S01]  /*52a0*/  S2UR UR6, SR_CgaCtaId ;  /* 0x00000000000679c3 */ /* 0x000e220000008800 */
[----:B------:R-:W-:Y:S01]  /*52b0*/  ISETP.NE.AND P0, PT, R59, RZ, PT ;  /* 0x000000ff3b00720c */ /* 0x000fe20003f05270 */
[----:B------:R-:W-:Y:S01]  /*52c0*/  UMOV UR5, 0x400 ;  /* 0x0000040000057882 */ /* 0x000fe20000000000 */
[----:B---3--:R-:W-:Y:S02]  /*52d0*/  F2FP.F16.F32.PACK_AB R10, R15, R18 ;  /* 0x000000120f0a723e */ /* 0x008fe400000000ff */
[----:B------:R-:W-:Y:S01]  /*52e0*/  F2FP.F16.F32.PACK_AB R11, R13, R16 ;  /* 0x000000100d0b723e */ /* 0x000fe200000000ff */
[----:B0-----:R-:W-:-:S06]  /*52f0*/  ULEA UR5, UR6, UR5, 0x18 ;  /* 0x0000000506057291 */ /* 0x001fcc000f8ec03f */
[----:B------:R-:W-:Y:S01]  /*5300*/  MOV R60, UR5 ;  /* 0x00000005003c7c02 */ /* 0x000fe20008000f00 */
[----:B------:R-:W-:Y:S01]  /*5310*/  BSSY B0, `(.L_x_17946) ;  /* 0x0000044000007945 */ /* 0x000fe20003800000 */
[----:B------:R-:W-:Y:S01]  /*5320*/  SHF.R.S32.HI R16, RZ, 0x1f, R46 ;  /* 0x0000001fff107819 */ /* 0x000fe2000001142e */
[----:B--2---:R-:W-:Y:S04]  /*5330*/  STS.U16 [R40], R5 ;  /* 0x0000000528007388 */ /* 0x004fe80000000400 */
[----:B----4-:R-:W-:Y:S04]  /*5340*/  STS.U16 [R40+0xc0], R21 ;  /* 0x0000c01528007388 */ /* 0x010fe80000000400 */
[----:B-----5:R-:W-:Y:S04]  /*5350*/  STS.U16 [R40+0x40], R12 ;  /* 0x0000400c28007388 */ /* 0x020fe80000000400 */
[----:B------:R-:W-:Y:S01]  /*5360*/  STS.U16 [R40+0x80], R14 ;  /* 0x0000800e28007388 */ /* 0x000fe20000000400 */
[----:B------:R-:W-:-:S03]  /*5370*/  NOP ;  /* 0x0000000000007918 */ /* 0x000fc60000000000 */
[----:B------:R-:W0:Y:S01]  /*5380*/  LDS.64 R64, [R26] ;  /* 0x000000001a407984 */ /* 0x000e220000000a00 */
[----:B------:R-:W-:Y:S06]  /*5390*/  BAR.SYNC.DEFER_BLOCKING 0x0 ;  /* 0x0000000000007b1d */ /* 0x000fec0000010000 */
        /* <DEDUP_REMOVED lines=17> */
[----:B------:R-:W0:Y:S04]  /*54b0*/  LDS R43, [R60+0x100] ;  /* 0x000100003c2b7984 */ /* 0x000e280000000800 */
[----:B------:R-:W-:Y:S02]  /*54c0*/  @!P3 FMUL.FTZ R2, R2, -1.4426950216293334961 ;  /* 0xbfb8aa3b0202b820 */ /* 0x000fe40000410000 */
[----:B------:R-:W-:Y:S01]  /*54d0*/  @!P4 FMUL.FTZ R3, R6, -1.4426950216293334961 ;  /* 0xbfb8aa3b0603c820 */ /* 0x000fe20000410000 */
[----:B------:R-:W-:Y:S02]  /*54e0*/  HADD2.F32 R6, -RZ, R65.H1_H1 ;  /* 0x30000041ff067230 */ /* 0x000fe40000004100 */
[----:B------:R-:W2:Y:S01]  /*54f0*/  LDC.64 R64, c[0x0][0x388] ;  /* 0x0000e200ff407b82 */ /* 0x000ea20000000a00 */
[----:B------:R-:W3:Y:S02]  /*5500*/  @!P3 MUFU.EX2 R2, R2 ;  /* 0x000000020002b308 */ /* 0x000ee40000000800 */
[----:B------:R-:W-:Y:S01]  /*5510*/  FADD.FTZ R6, R6, R109 ;  /* 0x0000006d06067221 */ /* 0x000fe20000010000 */
[----:B------:R-:W-:-:S05]  /*5520*/  @!P2 FMUL.FTZ R8, R8, -1.4426950216293334961 ;  /* 0xbfb8aa3b0808a820 */ /* 0x000fca0000410000 */
[----:B------:R-:W4:Y:S01]  /*5530*/  @!P4 MUFU.EX2 R3, R3 ;  /* 0x000000030003c308 */ /* 0x000f220000000800 */
[----:B------:R-:W-:-:S07]  /*5540*/  FSETP.GTU.FTZ.AND P1, PT, R6, 20, PT ;  /* 0x41a000000600780b */ /* 0x000fce0003f3c000 */
[----:B------:R-:W5:Y:S01]  /*5550*/  @!P2 MUFU.EX2 R8, R8 ;  /* 0x000000080008a308 */ /* 0x000f620000000800 */
[----:B---3--:R-:W-:-:S05]  /*5560*/  @!P3 FADD.FTZ R2, R2, 1 ;  /* 0x3f8000000202b421 */ /* 0x008fca0000010000 */
[----:B-1----:R-:W-:Y:S01]  /*5570*/  @!P1 FMUL.FTZ R11, R6, -1.4426950216293334961 ;  /* 0xbfb8aa3b060b9820 */ /* 0x002fe20000410000 */
[----:B----4-:R-:W-:Y:S01]  /*5580*/  @!P4 FADD.FTZ R5, R3, 1 ;  /* 0x3f8000000305c421 */ /* 0x010fe20000010000 */
[----:B------:R-:W1:Y:S01]  /*5590*/  @!P3 MUFU.RCP R2, R2 ;  /* 0x000000020002b308 */ /* 0x000e620000001000 */
[----:B------:R-:W3:Y:S07]  /*55a0*/  LDC.64 R6, c[0x0][0x3e0] ;  /* 0x0000f800ff067b82 */ /* 0x000eee0000000a00 */
[----:B------:R-:W4:Y:S01]  /*55b0*/  @!P4 MUFU.RCP R5, R5 ;  /* 0x000000050005c308 */ /* 0x000f220000001000 */
[----:B-----5:R-:W-:Y:S01]  /*55c0*/  @!P2 FADD.FTZ R10, R8, 1 ;  /* 0x3f800000080aa421 */ /* 0x020fe20000010000 */
[----:B0-----:R-:W-:-:S06]  /*55d0*/  ISETP.GE.AND P5, PT, R46, R43, PT ;  /* 0x0000002b2e00720c */ /* 0x001fcc0003fa6270 */
[----:B------:R-:W0:Y:S01]  /*55e0*/  @!P1 MUFU.EX2 R11, R11 ;  /* 0x0000000b000b9308 */ /* 0x000e220000000800 */
[----:B--2---:R-:W-:-:S07]  /*55f0*/  IMAD R12, R64, UR15, RZ ;  /* 0x0000000f400c7c24 */ /* 0x004fce000f8e02ff */
[----:B------:R2:W2:Y:S01]  /*5600*/  @!P2 MUFU.RCP R14, R10 ;  /* 0x0000000a000ea308 */ /* 0x0004a20000001000 */
[----:B------:R-:W-:Y:S02]  /*5610*/  IMAD R13, R65, UR14, R12 ;  /* 0x0000000e410d7c24 */ /* 0x000fe4000f8e020c */
[----:B-1----:R-:W-:Y:S01]  /*5620*/  @!P3 FMUL.FTZ R17, R17, R2 ;  /* 0x000000021111b220 */ /* 0x002fe20000410000 */
[----:B------:R-:W-:Y:S01]  /*5630*/  IMAD.WIDE.U32 R8, R64, UR14, RZ ;  /* 0x0000000e40087c25 */ /* 0x000fe2000f8e00ff */
[----:B------:R-:W-:-:S03]  /*5640*/  IADD3 R2, P3, R46, R25, RZ ;  /* 0x000000192e027210 */ /* 0x000fc60007f7e0ff */
[----:B----4-:R-:W-:Y:S01]  /*5650*/  @!P4 FMUL.FTZ R20, R20, R5 ;  /* 0x000000051414c220 */ /* 0x010fe20000410000 */
[----:B------:R-:W-:Y:S01]  /*5660*/  IADD3 R65, R9, R13, RZ ;  /* 0x0000000d09417210 */ /* 0x000fe20007ffe0ff */
[----:B0-----:R-:W-:Y:S01]  /*5670*/  @!P1 FADD.FTZ R5, R11, 1 ;  /* 0x3f8000000b059421 */ /* 0x001fe20000010000 */
[----:B------:R-:W-:Y:S01]  /*5680*/  LEA.HI.X.SX32 R3, R25, R16, 0x1, P3 ;  /* 0x0000001019037211 */ /* 0x000fe200018f0eff */
[----:B------:R-:W-:Y:S06]  /*5690*/  @P5 BRA `(.L_x_17947) ;  /* 0x00000000002c5947 */ /* 0x000fec0003800000 */
[----:B--2---:R-:W-:Y:S01]  /*56a0*/  IMAD.WIDE.U32 R10, R64, UR14, R2 ;  /* 0x0000000e400a7c25 */ /* 0x004fe2000f8e0002 */
        /* <DEDUP_REMOVED lines=10> */
.L_x_17947:
[----:B------:R-:W-:Y:S05]  /*5750*/  BSYNC B0 ;  /* 0x0000000000007941 */ /* 0x000fea0003800000 */
.L_x_17946:
[----:B------:R-:W-:Y:S01]  /*5760*/  IADD3 R114, -R114, UR4, RZ ;  /* 0x0000000472727c10 */ /* 0x000fe2000fffe1ff */
[----:B------:R-:W-:Y:S01]  /*5770*/  ULDC.64 UR6, c[0x0][0x390] ;  /* 0x0000e40000067ab9 */ /* 0x000fe20000000a00 */
[----:B------:R-:W-:Y:S01]  /*5780*/  MOV R9, R65 ;  /* 0x0000004100097202 */ /* 0x000fe20000000f00 */
[----:B--2---:R-:W-:Y:S02]  /*5790*/  IMAD R10, R112, UR6, RZ ;  /* 0x00000006700a7c24 */ /* 0x004fe4000f8e02ff */
[----:B------:R-:W-:Y:S01]  /*57a0*/  @!P2 FMUL.FTZ R19, R19, R14 ;  /* 0x0000000e1313a220 */ /* 0x000fe20000410000 */
[----:B------:R-:W-:Y:S01]  /*57b0*/  IMAD R65, R114, -0x80, RZ ;  /* 0xffffff8072417824 */ /* 0x000fe200078e02ff */
[-C--:B------:R-:W-:Y:S01]  /*57c0*/  ISETP.GE.AND P2, PT, R4, R43.reuse, PT ;  /* 0x0000002b0400720c */ /* 0x080fe20003f46270 */
[C---:B------:R-:W-:Y:S01]  /*57d0*/  IMAD.WIDE.U32 R8, R111.reuse, UR6, R8 ;  /* 0x000000066f087c25 */ /* 0x040fe2000f8e0008 */
[-C--:B------:R-:W-:Y:S01]  /*57e0*/  ISETP.GE.AND P3, PT, R0, R43.reuse, PT ;  /* 0x0000002b0000720c */ /* 0x080fe20003f66270 */
[----:B------:R-:W1:Y:S01]  /*57f0*/  @!P1 MUFU.RCP R5, R5 ;  /* 0x0000000500059308 */ /* 0x000e620000001000 */
[----:B------:R-:W-:Y:S01]  /*5800*/  SHF.R.S32.HI R67, RZ, 0x1f, R65 ;  /* 0x0000001fff437819 */ /* 0x000fe20000011441 */
[----:B------:R-:W-:Y:S01]  /*5810*/  IMAD R10, R111, UR7, R10 ;  /* 0x000000076f0a7c24 */ /* 0x000fe2000f8e020a */
[----:B------:R-:W-:Y:S01]  /*5820*/  IADD3 R11, P5, R65, R8, RZ ;  /* 0x00000008410b7210 */ /* 0x000fe20007fbe0ff */
[----:B---3--:R-:W-:Y:S01]  /*5830*/  IMAD.WIDE R6, R46, 0x2, R6 ;  /* 0x000000022e067825 */ /* 0x008fe200078e0206 */
[----:B------:R-:W-:Y:S01]  /*5840*/  ISETP.GE.AND P4, PT, R35, R43, PT ;  /* 0x0000002b2300720c */ /* 0x000fe20003f86270 */
[----:B------:R-:W2:Y:S01]  /*5850*/  LDC.64 R24, c[0x0][0x3a8] ;  /* 0x0000ea00ff187b82 */ /* 0x000ea20000000a00 */
[----:B------:R-:W-:Y:S01]  /*5860*/  IADD3.X R8, R67, R10, R9, P5, !PT ;  /* 0x0000000a43087210 */ /* 0x000fe20002ffe409 */
[----:B------:R-:W-:Y:S01]  /*5870*/  BSSY B0, `(.L_x_17948) ;  /* 0x000002a000007945 */ /* 0x000fe20003800000 */
[----:B------:R-:W-:-:S04]  /*5880*/  LEA R6, P5, R11, R6, 0x1 ;  /* 0x000000060b067211 */ /* 0x000fc800078a08ff */
[----:B------:R-:W-:Y:S02]  /*5890*/  LEA.HI.X R7, R11, R7, R8, 0x1, P5 ;  /* 0x000000070b077211 */ /* 0x000fe400028f0c08 */
[----:B------:R-:W-:Y:S01]  /*58a0*/  F2FP.F16.F32.PACK_AB R8, R20, R17 ;  /* 0x000000111408723e */ /* 0x000fe200000000ff */
[----:B------:R-:W-:Y:S01]  /*58b0*/  FADD.FTZ R17, R17, R62 ;  /* 0x0000003e11117221 */ /* 0x000fe20000010000 */
[----:B-1----:R-:W-:Y:S01]  /*58c0*/  @!P1 FMUL.FTZ R22, R22, R5 ;  /* 0x0000000516169220 */ /* 0x002fe20000410000 */
[----:B------:R-:W-:Y:S01]  /*58d0*/  @!P2 STG.E.U16 desc[UR12][R6.64+-0xc0], R21 ;  /* 0xffff40150600a986 */ /* 0x000fe2000c10150c */
[----:B------:R-:W-:Y:S01]  /*58e0*/  IADD3 R10, P1, R46, -0x60, RZ ;  /* 0xffffffa02e0a7810 */ /* 0x000fe20007f3e0ff */
[----:B------:R-:W-:Y:S02]  /*58f0*/  FADD.FTZ R20, R17, R20 ;  /* 0x0000001411147221 */ /* 0x000fe40000010000 */
[----:B------:R-:W-:Y:S01]  /*5900*/  @!P3 STG.E.U16 desc[UR12][R6.64+-0x80], R23 ;  /* 0xffff80170600b986 */ /* 0x000fe2000c10150c */
[----:B------:R-:W-:Y:S01]  /*5910*/  F2FP.F16.F32.PACK_AB R9, R22, R19 ;  /* 0x000000131609723e */ /* 0x000fe200000000ff */
[----:B------:R-:W-:Y:S01]  /*5920*/  FADD.FTZ R19, R20, R19 ;  /* 0x0000001314137221 */ /* 0x000fe20000010000 */
[----:B------:R-:W-:Y:S01]  /*5930*/  IADD3.X R17, R16, -0x1, RZ, P1, !PT ;  /* 0xffffffff10117810 */ /* 0x000fe20000ffe4ff */
[----:B------:R2:W-:Y:S02]  /*5940*/  @!P4 STG.E.U16 desc[UR12][R6.64+-0x40], R41 ;  /* 0xffffc0290600c986 */ /* 0x0005e4000c10150c */
[----:B------:R-:W-:Y:S01]  /*5950*/  FADD.FTZ R62, R19, R22 ;  /* 0x00000016133e7221 */ /* 0x000fe20000010000 */
[----:B------:R-:W-:Y:S01]  /*5960*/  BAR.SYNC.DEFER_BLOCKING 0x0 ;  /* 0x0000000000007b1d */ /* 0x000fe20000010000 */
[----:B--2---:R-:W-:-:S05]  /*5970*/  IMAD R6, R24, UR15, RZ ;  /* 0x0000000f18067c24 */ /* 0x004fca000f8e02ff */
[----:B------:R1:W-:Y:S01]  /*5980*/  STS.64 [R26], R8 ;  /* 0x000000081a007388 */ /* 0x0003e20000000a00 */
[----:B------:R-:W-:-:S03]  /*5990*/  NOP ;  /* 0x0000000000007918 */ /* 0x000fc60000000000 */
[----:B------:R-:W-:Y:S04]  /*59a0*/  LDS.U16 R5, [R40] ;  /* 0x0000000028057984 */ /* 0x000fe80000000400 */
[----:B------:R-:W-:Y:S01]  /*59b0*/  LDS.U16 R11, [R40+0x40] ;  /* 0x00004000280b7984 */ /* 0x000fe20000000400 */
[----:B-1----:R-:W-:Y:S02]  /*59c0*/  IMAD R9, R25, UR14, R6 ;  /* 0x0000000e19097c24 */ /* 0x002fe4000f8e0206 */
[----:B------:R-:W-:Y:S01]  /*59d0*/  IMAD.WIDE.U32 R6, R24, UR14, RZ ;  /* 0x0000000e18067c25 */ /* 0x000fe2000f8e00ff */
[----:B0-----:R-:W-:Y:S04]  /*59e0*/  LDS.U16 R13, [R40+0x80] ;  /* 0x00008000280d7984 */ /* 0x001fe80000000400 */
        /* <DEDUP_REMOVED lines=18> */
.L_x_17949:
[----:B------:R-:W-:Y:S05]  /*5b10*/  BSYNC B0 ;  /* 0x0000000000007941 */ /* 0x000fea0003800000 */
.L_x_17948:
        /* <DEDUP_REMOVED lines=8> */
[----:B------:R-:W-:Y:S02]  /*5ba0*/  LEA R4, P4, R10, UR16, 0x1 ;  /* 0x000000100a047c11 */ /* 0x000fe4000f8808ff */
[----:B------:R-:W-:Y:S01]  /*5bb0*/  ISETP.GE.AND P1, PT, R0, R21, PT ;  /* 0x000000150000720c */ /* 0x000fe20003f26270 */
[----:B------:R-:W-:Y:S01]  /*5bc0*/  IMAD R6, R111, UR7, R6 ;  /* 0x000000076f067c24 */ /* 0x000fe2000f8e0206 */
[----:B0-----:R-:W-:-:S02]  /*5bd0*/  IADD3 R5, P3, R65, R2, RZ ;  /* 0x0000000241057210 */ /* 0x001fc40007f7e0ff */
        /* <DEDUP_REMOVED lines=18> */
.L_x_17905:
        /* <DEDUP_REMOVED lines=26> */
.L_x_17952:
[----:B------:R-:W-:Y:S05]  /*5ea0*/  BSYNC B0 ;  /* 0x0000000000007941 */ /* 0x000fea0003800000 */
.L_x_17951:
        /* <DEDUP_REMOVED lines=29> */
.L_x_17954:
[----:B0-----:R-:W0:Y:S02]  /*6080*/  S2R R15, SR_TID.X ;  /* 0x00000000000f7919 */ /* 0x001e240000002100 */
.L_x_17955:
[----:B------:R-:W-:Y:S05]  /*6090*/  BSYNC B0 ;  /* 0x0000000000007941 */ /* 0x000fea0003800000 */
.L_x_17953:
        /* <DEDUP_REMOVED lines=22> */
.L_x_17957:
        /* <DEDUP_REMOVED lines=28> */
.L_x_17956:
[----:B------:R-:W-:Y:S05]  /*63c0*/  EXIT ;  /* 0x000000000000794d */ /* 0x000fea0003800000 */
.L_x_17958:
        /* <DEDUP_REMOVED lines=11> */
.L_x_19038:


//--------------------- .text._Z25selective_scan_bwd_kernelI32Selective_Scan_bwd_kernel_traitsILi32ELi4ELb0ELb1ELb0ELb1ELb1EN3c104HalfENS1_7complexIfEEEEv12SSMParamsBwd --------------------------
	.section	.text._Z25selective_scan_bwd_kernelI32Selective_Scan_bwd_kernel_traitsILi32ELi4ELb0ELb1ELb0ELb1ELb1EN3c104HalfENS1_7complexIfEEEEv12SSMParamsBwd,"ax",@progbits
	.align	128
        .global         _Z25selective_scan_bwd_kernelI32Selective_Scan_bwd_kernel_traitsILi32ELi4ELb0ELb1ELb0ELb1ELb1EN3c104HalfENS1_7complexIfEEEEv12SSMParamsBwd
        .type           _Z25selective_scan_bwd_kernelI32Selective_Scan_bwd_kernel_traitsILi32ELi4ELb0ELb1ELb0ELb1ELb1EN3c104HalfENS1_7complexIfEEEEv12SSMParamsBwd,@function
        .size           _Z25selective_scan_bwd_kernelI32Selective_Scan_bwd_kernel_traitsILi32ELi4ELb0ELb1ELb0ELb1ELb1EN3c104HalfENS1_7complexIfEEEEv12SSMParamsBwd,(.L_x_19039 - _Z25selective_scan_bwd_kernelI32Selective_Scan_bwd_kernel_traitsILi32ELi4ELb0ELb1ELb0ELb1ELb1EN3c104HalfENS1_7complexIfEEEEv12SSMParamsBwd)
        .other          _Z25selective_scan_bwd_kernelI32Selective_Scan_bwd_kernel_traitsILi32ELi4ELb0ELb1ELb0ELb1ELb1EN3c104HalfENS1_7complexIfEEEEv12SSMParamsBwd,@"STO_CUDA_ENTRY STV_DEFAULT"
_Z25selective_scan_bwd_kernelI32Selective_Scan_bwd_kernel_traitsILi32ELi4ELb0ELb1ELb0ELb1ELb1EN3c104HalfENS1_7complexIfEEEEv12SSMParamsBwd:
.text._Z25selective_scan_bwd_kernelI32Selective_Scan_bwd_kernel_traitsILi32ELi4ELb0ELb1ELb0ELb1ELb1EN3c104HalfENS1_7complexIfEEEEv12SSMParamsBwd:
        /* <DEDUP_REMOVED lines=104> */
[C---:B------:R-:W-:Y:S02]  /*0680*/  @P2 LEA R16, P3, R54.reuse, R20, 0x2 ;  /* 0x0000001436102211 */ /* 0x040fe400078610ff */
[----:B------:R-:W-:Y:S02]  /*0690*/  IADD3 R7, P4, R7, R2, RZ ;  /* 0x0000000207077210 */ /* 0x000fe40007f9e0ff */
[----:B------:R-:W-:-:S02]  /*06a0*/  @P2 LEA.HI.X R17, R54, R21, R55, 0x2, P3 ;  /* 0x0000001536112211 */ /* 0x000fc400018f1437 */
[----:B------:R-:W-:Y:S02]  /*06b0*/  ISETP.GE.AND P2, PT, R25, 0x1, PT ;  /* 0x000000011900780c */ /* 0x000fe40003f46270 */
[----:B------:R-:W-:Y:S01]  /*06c0*/  IADD3.X R2, R11, R3, R0, P4, !PT ;  /* 0x000000030b027210 */ /* 0x000fe200027fe400 */
[----:B-1----:R-:W-:Y:S01]  /*06d0*/  @P0 IMAD R0, R15, UR14, R54 ;  /* 0x0000000e0f000c24 */ /* 0x002fe2000f8e0236 */
[----:B------:R-:W-:Y:S01]  /*06e0*/  LEA R9, R25, 0xffffff00, 0x8 ;  /* 0xffffff0019097811 */ /* 0x000fe200078e40ff */
[----:B------:R-:W-:Y:S01]  /*06f0*/  HFMA2.MMA R15, -RZ, RZ, 0, 0 ;  /* 0x00000000ff0f7435 */ /* 0x000fe200000001ff */
[----:B------:R-:W-:Y:S01]  /*0700*/  MOV R14, RZ ;  /* 0x000000ff000e7202 */ /* 0x000fe20000000f00 */
[----:B------:R-:W-:Y:S01]  /*0710*/  @P0 IMAD R0, R0, R25, RZ ;  /* 0x0000001900000224 */ /* 0x000fe200078e02ff */
[----:B------:R-:W-:Y:S02]  /*0720*/  IADD3 R84, P5, R9, R4, RZ ;  /* 0x0000000409547210 */ /* 0x000fe40007fbe0ff */
[----:B------:R-:W-:-:S02]  /*0730*/  @P1 LEA R14, P3, R54, R22, 0x2 ;  /* 0x00000016360e1211 */ /* 0x000fc400078610ff */
[----:B0-----:R-:W-:Y:S02]  /*0740*/  LEA R90, P4, R91, R28, 0x1 ;  /* 0x0000001c5b5a7211 */ /* 0x001fe400078808ff */
[----:B------:R-:W-:Y:S01]  /*0750*/  IADD3 R4, R5, R13, RZ ;  /* 0x0000000d05047210 */ /* 0x000fe20007ffe0ff */
[----:B--2---:R-:W-:Y:S01]  /*0760*/  @P0 IMAD R3, R0, R27, RZ ;  /* 0x0000001b00030224 */ /* 0x004fe200078e02ff */
[----:B------:R-:W-:Y:S02]  /*0770*/  @P1 LEA.HI.X R15, R54, R23, R55, 0x2, P3 ;  /* 0x00000017360f1211 */ /* 0x000fe400018f1437 */
        /* <DEDUP_REMOVED lines=10> */
[----:B------:R-:W-:-:S02]  /*0820*/  LEA.HI.X R84, R84, R33, R9, 0x1, P4 ;  /* 0x0000002154547211 */ /* 0x000fc400020f0c09 */
        /* <DEDUP_REMOVED lines=10> */
[C---:B0-----:R-:W-:Y:S02]  /*08d0*/  IADD3 R13, R92.reuse, 0xe0, RZ ;  /* 0x000000e05c0d7810 */ /* 0x041fe40007ffe0ff */
[----:B------:R-:W-:Y:S02]  /*08e0*/  SHF.L.U32 R0, R92, 0x2, RZ ;  /* 0x000000025c007819 */ /* 0x000fe400000006ff */
[----:B------:R-:W-:Y:S02]  /*08f0*/  LEA.HI.SX32 R74, R13, R92, 0x1b ;  /* 0x0000005c0d4a7211 */ /* 0x000fe400078fdaff */
[----:B------:R-:W-:Y:S02]  /*0900*/  LOP3.LUT R13, R0, 0xffffff80, RZ, 0xc0, !PT ;  /* 0xffffff80000d7812 */ /* 0x000fe400078ec0ff */
[C---:B------:R-:W-:Y:S02]  /*0910*/  IADD3 R3, R92.reuse, 0x40, RZ ;  /* 0x000000405c037810 */ /* 0x040fe40007ffe0ff */
[----:B------:R-:W-:-:S02]  /*0920*/  IADD3 R5, R92, 0x60, RZ ;  /* 0x000000605c057810 */ /* 0x000fc40007ffe0ff */
[C---:B------:R-:W-:Y:S02]  /*0930*/  IADD3 R7, R92.reuse, 0x80, RZ ;  /* 0x000000805c077810 */ /* 0x040fe40007ffe0ff */
[C---:B------:R-:W-:Y:S02]  /*0940*/  IADD3 R9, R92.reuse, 0xa0, RZ ;  /* 0x000000a05c097810 */ /* 0x040fe40007ffe0ff */
[C---:B------:R-:W-:Y:S02]  /*0950*/  IADD3 R11, R92.reuse, 0xc0, RZ ;  /* 0x000000c05c0b7810 */ /* 0x040fe40007ffe0ff */
[----:B------:R-:W-:Y:S02]  /*0960*/  LOP3.LUT R78, R13, 0x1f, R92, 0xf8, !PT ;  /* 0x0000001f0d4e7812 */ /* 0x000fe400078ef85c */
[----:B------:R-:W-:Y:S02]  /*0970*/  SHF.L.U32 R2, R92, 0x3, RZ ;  /* 0x000000035c027819 */ /* 0x000fe400000006ff */
[----:B------:R-:W-:-:S02]  /*0980*/  LEA.HI.SX32 R3, R3, R92, 0x1b ;  /* 0x0000005c03037211 */ /* 0x000fc400078fdaff */
[-C--:B------:R-:W-:Y:S02]  /*0990*/  LEA.HI.SX32 R5, R5, R92.reuse, 0x1b ;  /* 0x0000005c05057211 */ /* 0x080fe400078fdaff */
[-C--:B------:R-:W-:Y:S02]  /*09a0*/  LEA.HI.SX32 R7, R7, R92.reuse, 0x1b ;  /* 0x0000005c07077211 */ /* 0x080fe400078fdaff */
[-C--:B------:R-:W-:Y:S02]  /*09b0*/  LEA.HI.SX32 R9, R9, R92.reuse, 0x1b ;  /* 0x0000005c09097211 */ /* 0x080fe400078fdaff */
[----:B------:R-:W-:Y:S02]  /*09c0*/  LEA.HI.SX32 R11, R11, R92, 0x1b ;  /* 0x0000005c0b0b7211 */ /* 0x000fe400078fdaff */
[----:B------:R-:W-:Y:S02]  /*09d0*/  IADD3 R12, R13, R78, RZ ;  /* 0x0000004e0d0c7210 */ /* 0x000fe40007ffe0ff */
[----:B------:R-:W-:-:S02]  /*09e0*/  LEA.HI.SX32 R82, R2, R2, 0x1b ;  /* 0x0000000202527211 */ /* 0x000fc400078fdaff */
[----:B------:R-:W-:Y:S02]  /*09f0*/  LOP3.LUT R157, R92, 0x1f, RZ, 0xc0, !PT ;  /* 0x0000001f5c9d7812 */ /* 0x000fe400078ec0ff */
[----:B------:R-:W-:Y:S02]  /*0a00*/  LEA R81, R3, UR5, 0x2 ;  /* 0x0000000503517c11 */ /* 0x000fe4000f8e10ff */
        /* <DEDUP_REMOVED lines=19> */
.L_x_18009:
        /* <DEDUP_REMOVED lines=34> */
[----:B------:R-:W-:-:S05]  /*0d60*/  @!P2 IADD3.X R23, R89, R62, RZ, P5, !PT ;  /* 0x0000003e5917a210 */ /* 0x000fca0002ffe4ff */
[----:B------:R-:W-:-:S04]  /*0d70*/  @!P1 IADD3 R24, P6, R88, R61, RZ ;  /* 0x0000003d58189210 */ /* 0x000fc80007fde0ff */
[----:B------:R-:W-:Y:S01]  /*0d80*/  @!P1 IADD3.X R25, R89, R62, RZ, P6, !PT ;  /* 0x0000003e59199210 */ /* 0x000fe200037fe4ff */
[----:B--2---:R0:W-:Y:S04]  /*0d90*/  STS.U16 [R60], R3 ;  /* 0x000000033c007388 */ /* 0x0041e80000000400 */
        /* <DEDUP_REMOVED lines=8> */
[----:B--2---:R-:W-:Y:S01]  /*0e20*/  @!P3 IADD3.X R21, R89, R62, RZ, P4, !PT ;  /* 0x0000003e5915b210 */ /* 0x004fe200027fe4ff */
        /* <DEDUP_REMOVED lines=24> */
[----:B------:R-:W-:Y:S01]  /*0fb0*/  HADD2.F32 R98, -RZ, R98.H1_H1 ;  /* 0x30000062ff627230 */ /* 0x000fe20000004100 */
[----:B------:R-:W-:Y:S01]  /*0fc0*/  SHF.R.S32.HI R11, RZ, 0x1f, R10 ;  /* 0x0000001fff0b7819 */ /* 0x000fe2000001140a */
[----:B------:R-:W-:-:S02]  /*0fd0*/  HADD2.F32 R100, -RZ, R99.H0_H0 ;  /* 0x20000063ff647230 */ /* 0x000fc40000004100 */
[--C-:B-----5:R-:W-:Y:S01]  /*0fe0*/  FADD.FTZ R96, R96, R57.reuse ;  /* 0x0000003960607221 */ /* 0x120fe20000010000 */
[----:B------:R-:W-:Y:S02]  /*0ff0*/  HADD2.F32 R102, -RZ, R99.H1_H1 ;  /* 0x30000063ff667230 */ /* 0x000fe40000004100 */
[--C-:B------:R-:W-:Y:S01]  /*1000*/  FADD.FTZ R98, R98, R57.reuse ;  /* 0x0000003962627221 */ /* 0x100fe20000010000 */
[----:B0-----:R-:W-:Y:S02]  /*1010*/  IMAD R0, R24, UR15, RZ ;  /* 0x0000000f18007c24 */ /* 0x001fe4000f8e02ff */
[----:B------:R-:W-:Y:S01]  /*1020*/  FADD.FTZ R100, R100, R57 ;  /* 0x0000003964647221 */ /* 0x000fe20000010000 */
[----:B------:R-:W-:Y:S01]  /*1030*/  FSETP.GTU.FTZ.AND P4, PT, R96, 20, PT ;  /* 0x41a000006000780b */ /* 0x000fe20003f9c000 */
[----:B------:R-:W-:-:S04]  /*1040*/  IMAD.WIDE.U32 R6, R24, UR14, RZ ;  /* 0x0000000e18067c25 */ /* 0x000fc8000f8e00ff */
[----:B------:R-:W-:Y:S01]  /*1050*/  FADD.FTZ R102, R102, R57 ;  /* 0x0000003966667221 */ /* 0x000fe20000010000 */
[----:B------:R-:W-:Y:S01]  /*1060*/  BSSY B0, `(.L_x_17960) ;  /* 0x000002e000007945 */ /* 0x000fe20003800000 */
[----:B------:R-:W-:Y:S01]  /*1070*/  FSETP.GTU.FTZ.AND P1, PT, R98, 20, PT ;  /* 0x41a000006200780b */ /* 0x000fe20003f3c000 */
[----:B------:R-:W-:Y:S01]  /*1080*/  IMAD R3, R25, UR14, R0 ;  /* 0x0000000e19037c24 */ /* 0x000fe2000f8e0200 */
[----:B------:R-:W-:Y:S01]  /*1090*/  IADD3 R0, -R26, UR4, RZ ;  /* 0x000000041a007c10 */ /* 0x000fe2000fffe1ff */
[----:B------:R-:W-:Y:S01]  /*10a0*/  @!P0 IMAD.WIDE.U32 R4, R24, UR14, R10 ;  /* 0x0000000e18048c25 */ /* 0x000fe2000f8e000a */
[----:B------:R-:W-:Y:S02]  /*10b0*/  FSETP.GTU.FTZ.AND P2, PT, R100, 20, PT ;  /* 0x41a000006400780b */ /* 0x000fe40003f5c000 */
[----:B------:R-:W-:Y:S02]  /*10c0*/  FSETP.GTU.FTZ.AND P3, PT, R102, 20, PT ;  /* 0x41a000006600780b */ /* 0x000fe40003f7c000 */
[----:B------:R-:W-:Y:S01]  /*10d0*/  @!P0 IADD3 R5, R3, R5, RZ ;  /* 0x0000000503058210 */ /* 0x000fe20007ffe0ff */
[----:B--2---:R-:W-:Y:S04]  /*10e0*/  STS.U16 [R60], R31 ;  /* 0x0000001f3c007388 */ /* 0x004fe80000000400 */
[----:B---3--:R-:W-:Y:S04]  /*10f0*/  STS.U16 [R60+0x40], R33 ;  /* 0x000040213c007388 */ /* 0x008fe80000000400 */
[----:B----4-:R-:W-:Y:S04]  /*1100*/  STS.U16 [R60+0x80], R21 ;  /* 0x000080153c007388 */ /* 0x010fe80000000400 */
[----:B------:R0:W-:Y:S02]  /*1110*/  STS.U16 [R60+0xc0], R23 ;  /* 0x0000c0173c007388 */ /* 0x0001e40000000400 */
[----:B0-----:R-:W-:Y:S01]  /*1120*/  IADD3 R23, R7, R3, RZ ;  /* 0x0000000307177210 */ /* 0x001fe20007ffe0ff */
        /* <DEDUP_REMOVED lines=33> */
.L_x_17961:
[----:B------:R-:W-:Y:S05]  /*1340*/  BSYNC B0 ;  /* 0x0000000000007941 */ /* 0x000fea0003800000 */
.L_x_17960:
        /* <DEDUP_REMOVED lines=33> */
.L_x_17963:
[----:B------:R-:W-:Y:S05]  /*1560*/  BSYNC B0 ;  /* 0x0000000000007941 */ /* 0x000fea0003800000 */
.L_x_17962:
        /* <DEDUP_REMOVED lines=33> */
.L_x_17965:
[----:B------:R-:W-:Y:S05]  /*1780*/  BSYNC B0 ;  /* 0x0000000000007941 */ /* 0x000fea0003800000 */
.L_x_17964:
        /* <DEDUP_REMOVED lines=33> */
.L_x_17967:
[----:B------:R-:W-:Y:S05]  /*19a0*/  BSYNC B0 ;  /* 0x0000000000007941 */ /* 0x000fea0003800000 */
.L_x_17966:
[----:B------:R-:W-:Y:S01]  /*19b0*/  MOV R7, R23 ;  /* 0x0000001700077202 */ /* 0x000fe20000000f00 */
[----:B------:R-:W-:Y:S01]  /*19c0*/  ULDC.64 UR6, c[0x0][0x2a8] ;  /* 0x0000aa0000067ab9 */ /* 0x000fe20000000a00 */
[----:B------:R-:W-:Y:S01]  /*19d0*/  IMAD R95, R0, -0x80, RZ ;  /* 0xffffff80005f7824 */ /* 0x000fe200078e02ff */
[----:B------:R-:W-:Y:S01]  /*19e0*/  LDS.64 R38, [R59] ;  /* 0x000000003b267984 */ /* 0x000fe20000000a00 */
[----:B------:R-:W-:Y:S01]  /*19f0*/  IMAD R3, R55, UR6, RZ ;  /* 0x0000000637037c24 */ /* 0x000fe2000f8e02ff */
[----:B------:R-:W-:Y:S01]  /*1a00*/  PRMT R25, RZ, 0x7610, R25 ;  /* 0x00007610ff197816 */ /* 0x000fe20000000019 */
[C---:B------:R-:W-:Y:S01]  /*1a10*/  @!P0 IMAD.WIDE.U32 R4, R54.reuse, UR6, R4 ;  /* 0x0000000636048c25 */ /* 0x040fe2000f8e0004 */
[----:B------:R-:W-:Y:S01]  /*1a20*/  SHF.R.S32.HI R97, RZ, 0x1f, R95 ;  /* 0x0000001fff617819 */ /* 0x000fe2000001145f */
[----:B------:R-:W0:Y:S02]  /*1a30*/  LDC.64 R30, c[0x0][0x2b0] ;  /* 0x0000ac00ff1e7b82 */ /* 0x000e240000000a00 */
[----:B------:R-:W-:-:S04]  /*1a40*/  IMAD.WIDE.U32 R6, R54, UR6, R6 ;  /* 0x0000000636067c25 */ /* 0x000fc8000f8e0006 */
[----:B------:R-:W-:Y:S01]  /*1a50*/  IMAD R20, R54, UR7, R3 ;  /* 0x0000000736147c24 */ /* 0x000fe2000f8e0203 */
[----:B------:R-:W-:Y:S01]  /*1a60*/  ULDC.64 UR6, c[0x0][0x318] ;  /* 0x0000c60000067ab9 */ /* 0x000fe20000000a00 */
[----:B------:R-:W-:Y:S02]  /*1a70*/  @!P0 IADD3 R3, P1, R78, R4, RZ ;  /* 0x000000044e038210 */ /* 0x000fe40007f3e0ff */
[----:B------:R-:W-:Y:S02]  /*1a80*/  IADD3 R6, P3, R95, R6, RZ ;  /* 0x000000065f067210 */ /* 0x000fe40007f7e0ff */
[----:B------:R-:W-:Y:S02]  /*1a90*/  IADD3 R23, P2, R61, UR6, RZ ;  /* 0x000000063d177c10 */ /* 0x000fe4000ff5e0ff */
[----:B------:R-:W-:Y:S02]  /*1aa0*/  @!P0 IADD3.X R24, R75, R5, R20, P1, !PT ;  /* 0x000000054b188210 */ /* 0x000fe40000ffe414 */
[----:B------:R-:W-:-:S02]  /*1ab0*/  IADD3.X R7, R97, R20, R7, P3, !PT ;  /* 0x0000001461077210 */ /* 0x000fc40001ffe407 */
[----:B------:R-:W-:Y:S02]  /*1ac0*/  IADD3.X R20, R62, UR7, RZ, P2, !PT ;  /* 0x000000073e147c10 */ /* 0x000fe400097fe4ff */
[C---:B------:R-:W-:Y:S02]  /*1ad0*/  @!P0 LEA R4, P1, R3.reuse, UR6, 0x1 ;  /* 0x0000000603048c11 */ /* 0x040fe4000f8208ff */
[C---:B------:R-:W-:Y:S02]  /*1ae0*/  LEA R22, P2, R6.reuse, R23, 0x1 ;  /* 0x0000001706167211 */ /* 0x040fe400078408ff */
[----:B------:R-:W-:Y:S01]  /*1af0*/  @!P0 LEA.HI.X R5, R3, UR7, R24, 0x1, P1 ;  /* 0x0000000703058c11 */ /* 0x000fe200088f0c18 */
[----:B------:R-:W-:Y:S01]  /*1b00*/  ULDC.64 UR6, c[0x0][0x2b8] ;  /* 0x0000ae0000067ab9 */ /* 0x000fe20000000a00 */
[----:B------:R-:W-:Y:S02]  /*1b10*/  LEA.HI.X R23, R6, R20, R7, 0x1, P2 ;  /* 0x0000001406177211 */ /* 0x000fe400010f0c07 */
[-C--:B------:R-:W-:Y:S01]  /*1b20*/  ISETP.GE.AND P1, PT, R73, R2.reuse, PT ;  /* 0x000000024900720c */ /* 0x080fe20003f26270 */
[----:B------:R-:W-:Y:S01]  /*1b30*/  BAR.SYNC.DEFER_BLOCKING 0x0 ;  /* 0x0000000000007b1d */ /* 0x000fe20000010000 */
[----:B------:R-:W-:-:S02]  /*1b40*/  ISETP.GE.AND P3, PT, R72, R2, PT ;  /* 0x000000024800720c */ /* 0x000fc40003f66270 */
[----:B------:R-:W-:Y:S02]  /*1b50*/  ISETP.GE.AND P2, PT, R71, R2, PT ;  /* 0x000000024700720c */ /* 0x000fe40003f46270 */
[----:B------:R-:W-:Y:S02]  /*1b60*/  PRMT R3, RZ, 0x7610, R3 ;  /* 0x00007610ff037816 */ /* 0x000fe40000000003 */
[----:B------:R-:W-:Y:S02]  /*1b70*/  PRMT R27, RZ, 0x7610, R27 ;  /* 0x00007610ff1b7816 */ /* 0x000fe4000000001b */
[----:B------:R-:W-:Y:S02]  /*1b80*/  PRMT R29, RZ, 0x7610, R29 ;  /* 0x00007610ff1d7816 */ /* 0x000fe4000000001d */
        /* <DEDUP_REMOVED lines=12> */
[----:B------:R-:W-:-:S04]  /*1c50*/  @!P0 IMAD.WIDE.U32 R6, R30, UR14, R6 ;  /* 0x0000000e1e068c25 */ /* 0x000fc8000f8e0006 */
[----:B------:R-:W-:Y:S01]  /*1c60*/  IMAD R22, R54, UR7, R23 ;  /* 0x0000000736167c24 */ /* 0x000fe2000f8e0217 */
[----:B------:R-:W-:-:S03]  /*1c70*/  @!P0 IADD3 R7, R31, R7, RZ ;  /* 0x000000071f078210 */ /* 0x000fc60007ffe0ff */
[----:B------:R-:W-:-:S04]  /*1c80*/  @!P0 IMAD.WIDE.U32 R4, R54, UR6, R6 ;  /* 0x0000000636048c25 */ /* 0x000fc8000f8e0006 */
[----:B------:R-:W-:Y:S01]  /*1c90*/  IMAD.WIDE.U32 R6, R54, UR6, R20 ;  /* 0x0000000636067c25 */ /* 0x000fe2000f8e0014 */
[----:B------:R-:W-:Y:S01]  /*1ca0*/  ULDC.64 UR6, c[0x0][0x308] ;  /* 0x0000c20000067ab9 */ /* 0x000fe20000000a00 */
[----:B------:R-:W-:Y:S02]  /*1cb0*/  @!P0 IADD3 R23, P5, R78, R4, RZ ;  /* 0x000000044e178210 */ /* 0x000fe40007fbe0ff */
[----:B------:R-:W-:Y:S02]  /*1cc0*/  IADD3 R21, P4, R61, UR6, RZ ;  /* 0x000000063d157c10 */ /* 0x000fe4000ff9e0ff */
[----:B------:R-:W-:Y:S02]  /*1cd0*/  IADD3 R20, P6, R95, R6, RZ ;  /* 0x000000065f147210 */ /* 0x000fe40007fde0ff */
[----:B------:R-:W-:Y:S02]  /*1ce0*/  @!P0 IADD3.X R24, R75, R5, R22, P5, !PT ;  /* 0x000000054b188210 */ /* 0x000fe40002ffe416 */
[----:B------:R-:W-:-:S02]  /*1cf0*/  IADD3.X R7, R97, R22, R7, P6, !PT ;  /* 0x0000001661077210 */ /* 0x000fc400037fe407 */
[----:B------:R-:W-:Y:S02]  /*1d00*/  IADD3.X R22, R62, UR7, RZ, P4, !PT ;  /* 0x000000073e167c10 */ /* 0x000fe4000a7fe4ff */
[C---:B------:R-:W-:Y:S02]  /*1d10*/  LEA R6, P4, R20.reuse, R21, 0x1 ;  /* 0x0000001514067211 */ /* 0x040fe400078808ff */
[C---:B------:R-:W-:Y:S02]  /*1d20*/  @!P0 LEA R4, P5, R23.reuse, UR6, 0x1 ;  /* 0x0000000617048c11 */ /* 0x040fe4000f8a08ff */
[----:B------:R-:W-:Y:S02]  /*1d30*/  PRMT R21, RZ, 0x7610, R21 ;  /* 0x00007610ff157816 */ /* 0x000fe40000000015 */
[----:B------:R-:W-:Y:S02]  /*1d40*/  LEA.HI.X R7, R20, R22, R7, 0x1, P4 ;  /* 0x0000001614077211 */ /* 0x000fe400020f0c07 */
[----:B------:R-:W-:-:S02]  /*1d50*/  @!P0 LEA.HI.X R5, R23, UR7, R24, 0x1, P5 ;  /* 0x0000000717058c11 */ /* 0x000fc4000a8f0c18 */
        /* <DEDUP_REMOVED lines=14> */
[----:B0-----:R-:W-:-:S02]  /*1e40*/  HADD2.F32 R27, -RZ, R30.H0_H0 ;  /* 0x2000001eff1b7230 */ /* 0x001fc40000004100 */
[----:B------:R-:W-:Y:S02]  /*1e50*/  HADD2.F32 R30, -RZ, R30.H1_H1 ;  /* 0x3000001eff1e7230 */ /* 0x000fe40000004100 */
[--C-:B------:R-:W-:Y:S02]  /*1e60*/  HADD2.F32 R33, -RZ, R31.reuse.H0_H0 ;  /* 0x2000001fff217230 */ /* 0x100fe40000004100 */
[----:B------:R-:W-:Y:S02]  /*1e70*/  HADD2.F32 R36, -RZ, R31.H1_H1 ;  /* 0x3000001fff247230 */ /* 0x000fe40000004100 */
[----:B-1----:R-:W-:Y:S01]  /*1e80*/  FMUL.FTZ R4, R30, -1.4426950216293334961 ;  /* 0xbfb8aa3b1e047820 */ /* 0x002fe20000410000 */
[----:B-----5:R-:W-:Y:S01]  /*1e90*/  FMUL.FTZ R6, R33, -1.4426950216293334961 ;  /* 0xbfb8aa3b21067820 */ /* 0x020fe20000410000 */
[----:B------:R-:W-:-:S04]  /*1ea0*/  FMUL.FTZ R20, R27, -1.4426950216293334961 ;  /* 0xbfb8aa3b1b147820 */ /* 0x000fc80000410000 */
[----:B------:R-:W0:Y:S08]  /*1eb0*/  MUFU.EX2 R4, R4 ;  /* 0x0000000400047308 */ /* 0x000e300000000800 */
[----:B------:R-:W1:Y:S08]  /*1ec0*/  MUFU.EX2 R6, R6 ;  /* 0x0000000600067308 */ /* 0x000e700000000800 */
[----:B------:R-:W5:Y:S01]  /*1ed0*/  MUFU.EX2 R20, R20 ;  /* 0x0000001400147308 */ /* 0x000f620000000800 */
[----:B0-----:R-:W-:Y:S01]  /*1ee0*/  FADD.FTZ R5, R4, 1 ;  /* 0x3f80000004057421 */ /* 0x001fe20000010000 */
[----:B-1----:R-:W-:-:S06]  /*1ef0*/  FADD.FTZ R7, R6, 1 ;  /* 0x3f80000006077421 */ /* 0x002fcc0000010000 */
[----:B------:R-:W0:Y:S01]  /*1f00*/  MUFU.RCP R31, R5 ;  /* 0x00000005001f7308 */ /* 0x000e220000001000 */
[----:B-----5:R-:W-:-:S07]  /*1f10*/  FADD.FTZ R20, R20, 1 ;  /* 0x3f80000014147421 */ /* 0x020fce0000010000 */
[----:B------:R-:W1:Y:S01]  /*1f20*/  MUFU.RCP R34, R7 ;  /* 0x0000000700227308 */ /* 0x000e620000001000 */
[----:B------:R-:W5:Y:S07]  /*1f30*/  S2UR UR6, SR_CgaCtaId ;  /* 0x00000000000679c3 */ /* 0x000f6e0000008800 */
[----:B------:R1:W5:Y:S01]  /*1f40*/  MUFU.RCP R28, R20 ;  /* 0x00000014001c7308 */ /* 0x0003620000001000 */
[----:B------:R-:W-:Y:S02]  /*1f50*/  HADD2.F32 R24, -RZ, R38.H1_H1 ;  /* 0x30000026ff187230 */ /* 0x000fe40000004100 */
[----:B0-----:R-:W-:Y:S01]  /*1f60*/  FADD.FTZ R5, -R31, 1 ;  /* 0x3f8000001f057421 */ /* 0x001fe20000010100 */
[----:B------:R-:W-:-:S02]  /*1f70*/  HADD2.F32 R26, -RZ, R39.H1_H1 ;  /* 0x30000027ff1a7230 */ /* 0x000fc40000004100 */
[----:B-1----:R-:W-:Y:S01]  /*1f80*/  FADD.FTZ R6, -R34, 1 ;  /* 0x3f80000022067421 */ /* 0x002fe20000010100 */
[----:B------:R-:W-:-:S03]  /*1f90*/  FFMA.FTZ R7, R30, R5, 1 ;  /* 0x3f8000001e077423 */ /* 0x000fc60000010005 */
[----:B------:R-:W-:Y:S01]  /*1fa0*/  FFMA.FTZ R20, R33, R6, 1 ;  /* 0x3f80000021147423 */ /* 0x000fe20000010006 */
[----:B-----5:R-:W-:-:S04]  /*1fb0*/  FADD.FTZ R4, -R28, 1 ;  /* 0x3f8000001c047421 */ /* 0x020fc80000010100 */
[----:B------:R-:W-:Y:S01]  /*1fc0*/  FFMA.FTZ R4, R27, R4, 1 ;  /* 0x3f8000001b047423 */ /* 0x000fe20000010004 */
[----:B------:R-:W-:Y:S01]  /*1fd0*/  ISETP.NE.AND P6, PT, R92, RZ, PT ;  /* 0x000000ff5c00720c */ /* 0x000fe20003fc5270 */
[----:B------:R-:W-:Y:S02]  /*1fe0*/  UMOV UR5, 0x400 ;  /* 0x0000040000057882 */ /* 0x000fe40000000000 */
[----:B------:R-:W-:-:S06]  /*1ff0*/  ULEA UR5, UR6, UR5, 0x18 ;  /* 0x0000000506057291 */ /* 0x000fcc000f8ec03f */
[----:B------:R-:W-:Y:S01]  /*2000*/  MOV R99, UR5 ;  /* 0x0000000500637c02 */ /* 0x000fe20008000f00 */
[----:B------:R-:W-:Y:S01]  /*2010*/  BSSY B0, `(.L_x_17968) ;  /* 0x0000040000007945 */ /* 0x000fe20003800000 */
[----:B--2---:R0:W-:Y:S04]  /*2020*/  STS.U16 [R60+0x40], R21 ;  /* 0x000040153c007388 */ /* 0x0041e80000000400 */
[----:B---3--:R1:W-:Y:S04]  /*2030*/  STS.U16 [R60], R3 ;  /* 0x000000033c007388 */ /* 0x0083e80000000400 */
[----:B----4-:R-:W-:Y:S01]  /*2040*/  STS.U16 [R60+0x80], R23 ;  /* 0x000080173c007388 */ /* 0x010fe20000000400 */
[----:B0-----:R-:W-:-:S03]  /*2050*/  FMUL.FTZ R21, R36, -1.4426950216293334961 ;  /* 0xbfb8aa3b24157820 */ /* 0x001fc60000410000 */
[----:B------:R0:W-:Y:S01]  /*2060*/  STS.U16 [R60+0xc0], R25 ;  /* 0x0000c0193c007388 */ /* 0x0001e20000000400 */
[----:B------:R-:W-:-:S03]  /*2070*/  NOP ;  /* 0x0000000000007918 */ /* 0x000fc60000000000 */
[----:B------:R-:W2:Y:S01]  /*2080*/  LDS.64 R40, [R59] ;  /* 0x000000003b287984 */ /* 0x000ea20000000a00 */
[----:B------:R-:W3:Y:S02]  /*2090*/  MUFU.EX2 R21, R21 ;  /* 0x0000001500157308 */ /* 0x000ee40000000800 */
[----:B---3--:R-:W-:-:S06]  /*20a0*/  FADD.FTZ R22, R21, 1 ;  /* 0x3f80000015167421 */ /* 0x008fcc0000010000 */
[----:B------:R-:W3:Y:S01]  /*20b0*/  MUFU.RCP R37, R22 ;  /* 0x0000001600257308 */ /* 0x000ee20000001000 */
[----:B-1----:R-:W-:Y:S02]  /*20c0*/  HADD2.F32 R3, -RZ, R38.H0_H0 ;  /* 0x20000026ff037230 */ /* 0x002fe40000004100 */
[----:B0-----:R-:W-:Y:S01]  /*20d0*/  HADD2.F32 R25, -RZ, R39.H0_H0 ;  /* 0x20000027ff197230 */ /* 0x001fe20000004100 */
[----:B------:R-:W-:Y:S01]  /*20e0*/  BAR.SYNC.DEFER_BLOCKING 0x0 ;  /* 0x0000000000007b1d */ /* 0x000fe20000010000 */
[----:B---3--:R-:W-:Y:S01]  /*20f0*/  FADD.FTZ R21, -R37, 1 ;  /* 0x3f80000025157421 */ /* 0x008fe20000010100 */
[--C-:B--2---:R-:W-:Y:S02]  /*2100*/  HADD2.F32 R29, -RZ, R40.reuse.H0_H0 ;  /* 0x20000028ff1d7230 */ /* 0x104fe40000004100 */
[----:B------:R-:W-:Y:S02]  /*2110*/  HADD2.F32 R32, -RZ, R40.H1_H1 ;  /* 0x30000028ff207230 */ /* 0x000fe40000004100 */
[----:B------:R-:W-:-:S02]  /*2120*/  HADD2.F32 R35, -RZ, R41.H0_H0 ;  /* 0x20000029ff237230 */ /* 0x000fc40000004100 */
[----:B------:R-:W-:Y:S02]  /*2130*/  HADD2.F32 R38, -RZ, R41.H1_H1 ;  /* 0x30000029ff267230 */ /* 0x000fe40000004100 */
        /* <DEDUP_REMOVED lines=45> */
.L_x_17969:
[----:B------:R-:W-:Y:S05]  /*2410*/  BSYNC B0 ;  /* 0x0000000000007941 */ /* 0x000fea0003800000 */
.L_x_17968:
        /* <DEDUP_REMOVED lines=19> */
[----:B------:R-:W-:Y:S01]  /*2550*/  LEA R4, P3, R6, R7, 0x1 ;  /* 0x0000000706047211 */ /* 0x000fe200078608ff */
        /* <DEDUP_REMOVED lines=46> */
.L_x_17972:
[----:B------:R-:W-:Y:S05]  /*2840*/  BSYNC B0 ;  /* 0x0000000000007941 */ /* 0x000fea0003800000 */
.L_x_17971:
        /* <DEDUP_REMOVED lines=9> */
[----:B------:R-:W-:-:S02]  /*28e0*/  IADD3 R6, P4, R95, R4, RZ ;  /* 0x000000045f067210 */ /* 0x000fc40007f9e0ff */
[----:B------:R-:W-:Y:S02]  /*28f0*/  IADD3.X R22, R62, UR7, RZ, P3, !PT ;  /* 0x000000073e167c10 */ /* 0x000fe40009ffe4ff */
[----:B------:R-:W-:Y:S02]  /*2900*/  IADD3.X R5, R97, R23, R5, P4, !PT ;  /* 0x0000001761057210 */ /* 0x000fe400027fe405 */
[----:B------:R-:W-:-:S04]  /*2910*/  LEA R4, P3, R6, R7, 0x1 ;  /* 0x0000000706047211 */ /* 0x000fc800078608ff */
[----:B------:R-:W-:-:S05]  /*2920*/  LEA.HI.X R5, R6, R22, R5, 0x1, P3 ;  /* 0x0000001606057211 */ /* 0x000fca00018f0c05 */
[----:B------:R0:W-:Y:S04]  /*2930*/  @!P0 STG.E.U16 desc[UR10][R4.64+-0xc0], R31 ;  /* 0xffff401f04008986 */ /* 0x0001e8000c10150a */
[----:B------:R0:W-:Y:S04]  /*2940*/  @!P1 STG.E.U16 desc[UR10][R4.64+-0x80], R35 ;  /* 0xffff802304009986 */ /* 0x0001e8000c10150a */
[----:B------:R0:W-:Y:S02]  /*2950*/  @!P2 STG.E.U16 desc[UR10][R4.64+-0x40], R37 ;  /* 0xffffc0250400a986 */ /* 0x0001e4000c10150a */
.L_x_17970:
        /* <DEDUP_REMOVED lines=29> */
[----:B------:R-:W-:Y:S01]  /*2b30*/  FADD.FTZ R116, R33, R33 ;  /* 0x0000002121747221 */ /* 0x000fe20000010000 */
[----:B------:R-:W-:Y:S01]  /*2b40*/  UIMAD UR8, UR15, UR5, UR8 ;  /* 0x000000050f0872a4 */ /* 0x000fe2000f8e0208 */
[----:B------:R-:W-:-:S02]  /*2b50*/  IADD3 R111, R63, -0x1, RZ ;  /* 0xffffffff3f6f7810 */ /* 0x000fc40007ffe0ff */
[----:B------:R-:W-:Y:S02]  /*2b60*/  CS2R R108, SRZ ;  /* 0x00000000006c7805 */ /* 0x000fe4000001ff00 */
[----:B------:R-:W-:Y:S01]  /*2b70*/  MOV R118, RZ ;  /* 0x000000ff00767202 */ /* 0x000fe20000000f00 */
[----:B------:R-:W-:Y:S01]  /*2b80*/  UIADD3 UR7, UR7, UR8, URZ ;  /* 0x0000000807077290 */ /* 0x000fe2000fffe03f */
[----:B------:R-:W2:Y:S01]  /*2b90*/  LDC R120, c[0x0][0x224] ;  /* 0x00008900ff787b82 */ /* 0x000ea20000000800 */
[----:B------:R-:W-:Y:S01]  /*2ba0*/  MOV R106, RZ ;  /* 0x000000ff006a7202 */ /* 0x000fe20000000f00 */
[----:B------:R-:W-:Y:S01]  /*2bb0*/  UMOV UR5, URZ ;  /* 0x0000003f00057c82 */ /* 0x000fe20008000000 */
[----:B------:R-:W-:Y:S01]  /*2bc0*/  MOV R110, RZ ;  /* 0x000000ff006e7202 */ /* 0x000fe20000000f00 */
[----:B------:R-:W-:Y:S01]  /*2bd0*/  ULDC UR23, c[0x0][0x224] ;  /* 0x0000890000177ab9 */ /* 0x000fe20000000800 */
[----:B------:R-:W-:Y:S01]  /*2be0*/  ULDC UR26, c[0x0][0x21c] ;  /* 0x00008700001a7ab9 */ /* 0x000fe20000000800 */
        /* <DEDUP_REMOVED lines=9> */
[----:B------:R-:W-:Y:S01]  /*2c80*/  ULDC.64 UR6, c[0x0][0x230] ;  /* 0x00008c0000067ab9 */ /* 0x000fe20000000a00 */
[----:B------:R-:W-:Y:S01]  /*2c90*/  LEA.HI R6, R111, R111, RZ, 0x1 ;  /* 0x0000006f6f067211 */ /* 0x000fe200078f08ff */
[----:B------:R-:W3:Y:S01]  /*2ca0*/  LDC.64 R32, c[0x0][0x348] ;  /* 0x0000d200ff207b82 */ /* 0x000ee20000000a00 */
[----:B------:R-:W-:Y:S01]  /*2cb0*/  IMAD.WIDE.U32 R34, R54, UR6, RZ ;  /* 0x0000000636227c25 */ /* 0x000fe2000f8e00ff */
[----:B------:R-:W-:Y:S01]  /*2cc0*/  IADD3 R7, R5, R7, RZ ;  /* 0x0000000705077210 */ /* 0x000fe20007ffe0ff */
[----:B------:R-:W-:Y:S01]  /*2cd0*/  ULDC.64 UR16, c[0x0][0x268] ;  /* 0x00009a0000107ab9 */ /* 0x000fe20000000a00 */
[----:B-1----:R-:W-:-:S02]  /*2ce0*/  LEA R5, P0, R4, R22, 0x3 ;  /* 0x0000001604057211 */ /* 0x002fc400078018ff */
[----:B------:R-:W-:Y:S02]  /*2cf0*/  LOP3.LUT R6, R6, 0xfffffe, RZ, 0xc0, !PT ;  /* 0x00fffffe06067812 */ /* 0x000fe400078ec0ff */
[----:B------:R-:W-:Y:S01]  /*2d00*/  LEA.HI.X R7, R4, R23, R7, 0x3, P0 ;  /* 0x0000001704077211 */ /* 0x000fe200000f1c07 */
[----:B------:R-:W1:Y:S01]  /*2d10*/  LDC.64 R30, c[0x0][0x3c8] ;  /* 0x0000f200ff1e7b82 */ /* 0x000e620000000a00 */
[C---:B------:R-:W-:Y:S02]  /*2d20*/  LEA R4, P0, R92.reuse, R5, 0x2 ;  /* 0x000000055c047211 */ /* 0x040fe400078010ff */
[----:B------:R-:W-:Y:S02]  /*2d30*/  IADD3 R111, R111, -R6, RZ ;  /* 0x800000066f6f7210 */ /* 0x000fe40007ffe0ff */
[----:B------:R-:W-:Y:S01]  /*2d40*/  LEA.HI.X R5, R92, R7, RZ, 0x2, P0 ;  /* 0x000000075c057211 */ /* 0x000fe200000f14ff */
[----:B------:R-:W-:Y:S02]  /*2d50*/  IMAD R7, R0, -0x100, RZ ;  /* 0xffffff0000077824 */ /* 0x000fe400078e02ff */
[----:B------:R-:W-:Y:S01]  /*2d60*/  FADD.FTZ R0, R3, R3 ;  /* 0x0000000303007221 */ /* 0x000fe20000010000 */
[----:B------:R-:W4:Y:S01]  /*2d70*/  LDC.64 R28, c[0x0][0x360] ;  /* 0x0000d800ff1c7b82 */ /* 0x000f220000000a00 */
[----:B------:R-:W-:Y:S01]  /*2d80*/  SHF.L.U32 R3, R2, 0x1, RZ ;  /* 0x0000000102037819 */ /* 0x000fe200000006ff */
[----:B------:R-:W-:-:S04]  /*2d90*/  IMAD.WIDE R4, R7, 0x4, R4 ;  /* 0x0000000407047825 */ /* 0x000fc800078e0204 */
[----:B------:R-:W-:Y:S01]  /*2da0*/  IMAD R7, R55, UR6, RZ ;  /* 0x0000000637077c24 */ /* 0x000fe2000f8e02ff */
[C---:B------:R-:W-:Y:S01]  /*2db0*/  IADD3 R42, P2, R4.reuse, -0x200, RZ ;  /* 0xfffffe00042a7810 */ /* 0x040fe20007f5e0ff */
        /* <DEDUP_REMOVED lines=8> */
[----:B------:R-:W-:-:S02]  /*2e40*/  ISETP.GE.AND P2, PT, R12, R3, PT ;  /* 0x000000030c00720c */ /* 0x000fc40003f46270 */
[----:B------:R-:W-:Y:S02]  /*2e50*/  ISETP.GE.AND P1, PT, R70, R3, PT ;  /* 0x000000034600720c */ /* 0x000fe40003f26270 */
[----:B------:R-:W-:Y:S02]  /*2e60*/  IADD3 R48, P5, R4, -0x380, RZ ;  /* 0xfffffc8004307810 */ /* 0x000fe40007fbe0ff */
[C---:B------:R-:W-:Y:S02]  /*2e70*/  IADD3.X R39, R5.reuse, -0x1, RZ, P0, !PT ;  /* 0xffffffff05277810 */ /* 0x040fe400007fe4ff */
[----:B------:R-:W-:Y:S02]  /*2e80*/  P2R R158, PR, RZ, 0x4 ;  /* 0x00000004ff9e7803 */ /* 0x000fe40000000000 */
[----:B------:R-:W-:Y:S02]  /*2e90*/  P2R R162, PR, RZ, 0x2 ;  /* 0x00000002ffa27803 */ /* 0x000fe40000000000 */
[----:B------:R-:W-:-:S02]  /*2ea0*/  IADD3.X R49, R5, -0x1, RZ, P5, !PT ;  /* 0xffffffff05317810 */ /* 0x000fc40002ffe4ff */
[-C--:B------:R-:W-:Y:S02]  /*2eb0*/  ISETP.GE.AND P0, PT, R69, R3.reuse, PT ;  /* 0x000000034500720c */ /* 0x080fe40003f06270 */
[-C--:B------:R-:W-:Y:S02]  /*2ec0*/  ISETP.GE.AND P2, PT, R68, R3.reuse, PT ;  /* 0x000000034400720c */ /* 0x080fe40003f46270 */
[----:B------:R-:W-:Y:S02]  /*2ed0*/  ISETP.GE.AND P1, PT, R67, R3, PT ;  /* 0x000000034300720c */ /* 0x000fe40003f26270 */
[C---:B------:R-:W-:Y:S02]  /*2ee0*/  IADD3 R46, P4, R4.reuse, -0x300, RZ ;  /* 0xfffffd00042e7810 */ /* 0x040fe40007f9e0ff */
[C---:B------:R-:W-:Y:S02]  /*2ef0*/  IADD3 R44, P3, R4.reuse, -0x280, RZ ;  /* 0xfffffd80042c7810 */ /* 0x040fe40007f7e0ff */
[----:B------:R-:W-:-:S02]  /*2f00*/  IADD3 R36, P5, R4, -0x80, RZ ;  /* 0xffffff8004247810 */ /* 0x000fc40007fbe0ff */
[----:B------:R-:W-:Y:S02]  /*2f10*/  P2R R159, PR, RZ, 0x1 ;  /* 0x00000001ff9f7803 */ /* 0x000fe40000000000 */
[----:B------:R-:W-:Y:S02]  /*2f20*/  P2R R160, PR, RZ, 0x4 ;  /* 0x00000004ffa07803 */ /* 0x000fe40000000000 */
[----:B------:R-:W-:Y:S02]  /*2f30*/  P2R R161, PR, RZ, 0x2 ;  /* 0x00000002ffa17803 */ /* 0x000fe40000000000 */
[C---:B------:R-:W-:Y:S02]  /*2f40*/  IADD3.X R47, R5.reuse, -0x1, RZ, P4, !PT ;  /* 0xffffffff052f7810 */ /* 0x040fe400027fe4ff */
[C---:B------:R-:W-:Y:S02]  /*2f50*/  IADD3.X R45, R5.reuse, -0x1, RZ, P3, !PT ;  /* 0xffffffff052d7810 */ /* 0x040fe40001ffe4ff */
[----:B------:R-:W-:-:S02]  /*2f60*/  IADD3.X R37, R5, -0x1, RZ, P5, !PT ;  /* 0xffffffff05257810 */ /* 0x000fc40002ffe4ff */
[----:B------:R-:W-:Y:S02]  /*2f70*/  ISETP.GE.AND P0, PT, R66, R3, PT ;  /* 0x000000034200720c */ /* 0x000fe40003f06270 */
[----:B------:R-:W-:Y:S02]  /*2f80*/  IADD3 R119, R35, R7, RZ ;  /* 0x0000000723777210 */ /* 0x000fe40007ffe0ff */
[-C--:B------:R-:W-:Y:S02]  /*2f90*/  ISETP.GE.AND P1, PT, R65, R3.reuse, PT ;  /* 0x000000034100720c */ /* 0x080fe40003f26270 */
[----:B-1234-:R-:W-:-:S13]  /*2fa0*/  ISETP.GE.AND P2, PT, R64, R3, PT ;  /* 0x000000034000720c */ /* 0x01efda0003f46270 */
.L_x_18004:
[----:B------:R-:W-:Y:S01]  /*2fb0*/  SHF.R.S32.HI R121, RZ, 0x1f, R118 ;  /* 0x0000001fff797819 */ /* 0x000fe20000011476 */
[----:B0-----:R-:W-:Y:S01]  /*2fc0*/  IMAD.WIDE.U32 R2, R118, UR12, R12 ;  /* 0x0000000c76027c25 */ /* 0x001fe2000f8e000c */
[----:B------:R-:W-:Y:S02]  /*2fd0*/  P2R R50, PR, RZ, 0x4 ;  /* 0x00000004ff327803 */ /* 0x000fe40000000000 */
[----:B------:R-:W-:Y:S01]  /*2fe0*/  ISETP.NE.AND P2, PT, R158, RZ, PT ;  /* 0x000000ff9e00720c */ /* 0x000fe20003f45270 */
[C---:B------:R-:W-:Y:S01]  /*2ff0*/  IMAD R5, R121.reuse, UR12, RZ ;  /* 0x0000000c79057c24 */ /* 0x040fe2000f8e02ff */
[----:B------:R-:W-:Y:S01]  /*3000*/  LEA R4, P3, R2, R85, 0x1 ;  /* 0x0000005502047211 */ /* 0x000fe200078608ff */
[----:B------:R-:W-:Y:S01]  /*3010*/  IMAD R7, R121, UR8, RZ ;  /* 0x0000000879077c24 */ /* 0x000fe2000f8e02ff */
[----:B------:R-:W-:Y:S01]  /*3020*/  ISETP.NE.AND P6, PT, R159, RZ, PT ;  /* 0x000000ff9f00720c */ /* 0x000fe20003fc5270 */
[----:B------:R-:W-:Y:S01]  /*3030*/  IMAD R5, R118, UR13, R5 ;  /* 0x0000000d76057c24 */ /* 0x000fe2000f8e0205 */
[----:B------:R-:W-:Y:S01]  /*3040*/  ISETP.NE.AND P5, PT, R160, RZ, PT ;  /* 0x000000ffa000720c */ /* 0x000fe20003fa5270 */
[----:B------:R-:W-:Y:S01]  /*3050*/  IMAD R7, R118, UR9, R7 ;  /* 0x0000000976077c24 */ /* 0x000fe2000f8e0207 */
[----:B------:R-:W-:-:S02]  /*3060*/  ISETP.NE.AND P4, PT, R161, RZ, PT ;  /* 0x000000ffa100720c */ /* 0x000fc40003f85270 */
        /* <DEDUP_REMOVED lines=12> */
[----:B------:R-:W-:Y:S01]  /*3130*/  IMAD R7, R121, UR18, RZ ;  /* 0x0000001279077c24 */ /* 0x000fe2000f8e02ff */
[----:B--2---:R-:W2:Y:S03]  /*3140*/  LDG.E.64 R22, desc[UR10][R22.64] ;  /* 0x0000000a16167981 */ /* 0x004ea6000c1e1b00 */
[C---:B------:R-:W-:Y:S02]  /*3150*/  IMAD R7, R118.reuse, UR19, R7 ;  /* 0x0000001376077c24 */ /* 0x040fe4000f8e0207 */
        /* <DEDUP_REMOVED lines=9> */
[----:B------:R-:W-:-:S03]  /*31f0*/  ISETP.NE.AND P2, PT, R50, RZ, PT ;  /* 0x000000ff3200720c */ /* 0x000fc60003f45270 */
[----:B------:R-:W4:Y:S04]  /*3200*/  @!P6 LDG.E.U16 R6, desc[UR10][R4.64+0x80] ;  /* 0x0000800a0406e981 */ /* 0x000f28000c1e1500 */
[----:B------:R-:W4:Y:S01]  /*3210*/  @!P3 LDG.E.U16 R3, desc[UR10][R4.64+0x40] ;  /* 0x0000400a0403b981 */ /* 0x000f22000c1e1500 */
        /* <DEDUP_REMOVED lines=12> */
[CC--:B------:R-:W-:Y:S02]  /*32e0*/  LEA.HI.SX32 R122, R83.reuse, R83.reuse, 0x1b ;  /* 0x00000053537a7211 */ /* 0x0c0fe400078fdaff */
[-C--:B------:R-:W-:Y:S02]  /*32f0*/  LEA.HI.SX32 R124, R124, R83.reuse, 0x1b ;  /* 0x000000537c7c7211 */ /* 0x080fe400078fdaff */
[----:B------:R-:W-:Y:S02]  /*3300*/  LEA.HI.SX32 R126, R126, R83, 0x1b ;  /* 0x000000537e7e7211 */ /* 0x000fe400078fdaff */
[----:B------:R-:W-:Y:S02]  /*3310*/  LEA R123, R122, R99, 0x1 ;  /* 0x000000637a7b7211 */ /* 0x000fe400078e08ff */
[----:B0-----:R-:W-:-:S02]  /*3320*/  IADD3 R4, R83, 0x60, RZ ;  /* 0x0000006053047810 */ /* 0x001fc40007ffe0ff */
[-C--:B------:R-:W-:Y:S02]  /*3330*/  LEA R124, R124, R99.reuse, 0x1 ;  /* 0x000000637c7c7211 */ /* 0x080fe400078e08ff */
[----:B------:R-:W-:Y:S02]  /*3340*/  ISETP.NE.AND P4, PT, R92, RZ, PT ;  /* 0x000000ff5c00720c */ /* 0x000fe40003f85270 */
[----:B------:R-:W-:Y:S02]  /*3350*/  LEA R5, R126, R99, 0x1 ;  /* 0x000000637e057211 */ /* 0x000fe400078e08ff */
[C---:B------:R-:W-:Y:S02]  /*3360*/  IADD3 R122, R83.reuse, 0x80, RZ ;  /* 0x00000080537a7810 */ /* 0x040fe40007ffe0ff */
[----:B------:R-:W-:Y:S02]  /*3370*/  LEA.HI.SX32 R4, R4, R83, 0x1b ;  /* 0x0000005304047211 */ /* 0x000fe400078fdaff */
[----:B------:R-:W-:-:S02]  /*3380*/  IADD3 R126, R83, 0xa0, RZ ;  /* 0x000000a0537e7810 */ /* 0x000fc40007ffe0ff */
[----:B------:R-:W-:Y:S02]  /*3390*/  IADD3 R130, R83, 0xe0, RZ ;  /* 0x000000e053827810 */ /* 0x000fe40007ffe0ff */
[-C--:B------:R-:W-:Y:S02]  /*33a0*/  LEA.HI.SX32 R122, R122, R83.reuse, 0x1b ;  /* 0x000000537a7a7211 */ /* 0x080fe400078fdaff */
[-C--:B------:R-:W-:Y:S02]  /*33b0*/  LEA.HI.SX32 R126, R126, R83.reuse, 0x1b ;  /* 0x000000537e7e7211 */ /* 0x080fe400078fdaff */
[----:B------:R-:W-:Y:S02]  /*33c0*/  LEA.HI.SX32 R130, R130, R83, 0x1b ;  /* 0x0000005382827211 */ /* 0x000fe400078fdaff */
[-C--:B------:R-:W-:Y:S02]  /*33d0*/  LEA R126, R126, R99.reuse, 0x1 ;  /* 0x000000637e7e7211 */ /* 0x080fe400078e08ff */
[----:B------:R-:W-:-:S02]  /*33e0*/  LEA R130, R130, R99, 0x1 ;  /* 0x0000006382827211 */ /* 0x000fc400078e08ff */
[----:B------:R-:W-:Y:S01]  /*33f0*/  ISETP.NE.AND P3, PT, R92, 0x1f, PT ;  /* 0x0000001f5c00780c */ /* 0x000fe20003f65270 */
[----:B------:R-:W-:Y:S01]  /*3400*/  BSSY B0, `(.L_x_17974) ;  /* 0x0000037000007945 */ /* 0x000fe20003800000 */
[----:B--2---:R-:W-:Y:S01]  /*3410*/  FMUL.FTZ R125, R22, 1.4426950216293334961 ;  /* 0x3fb8aa3b167d7820 */ /* 0x004fe20000410000 */
[----:B------:R-:W-:-:S03]  /*3420*/  FMUL.FTZ R128, R23, R96 ;  /* 0x0000006017807220 */ /* 0x000fc60000410000 */
[----:B------:R-:W-:Y:S01]  /*3430*/  FMUL.FTZ R127, R125, R96 ;  /* 0x000000607d7f7220 */ /* 0x000fe20000410000 */
[----:B------:R-:W-:-:S04]  /*3440*/  FMUL.RZ R129, R128, 0.15915493667125701904 ;  /* 0x3e22f98380817820 */ /* 0x000fc8000040c000 */
[----:B------:R-:W-:Y:S01]  /*3450*/  MUFU.COS R134, R129 ;  /* 0x0000008100867308 */ /* 0x000fe20000000000 */
[----:B------:R-:W-:-:S07]  /*3460*/  IADD3 R128, R83, 0xc0, RZ ;  /* 0x000000c053807810 */ /* 0x000fce0007ffe0ff */
[----:B------:R-:W0:Y:S08]  /*3470*/  MUFU.EX2 R127, R127 ;  /* 0x0000007f007f7308 */ /* 0x000e300000000800 */
[----:B------:R-:W1:Y:S01]  /*3480*/  MUFU.SIN R132, R129 ;  /* 0x0000008100847308 */ /* 0x000e620000000400 */
[----:B---3--:R2:W-:Y:S01]  /*3490*/  STS.U16 [R123], R2 ;  /* 0x000000027b007388 */ /* 0x0085e20000000400 */
[----:B------:R-:W-:-:S03]  /*34a0*/  LEA.HI.SX32 R128, R128, R83, 0x1b ;  /* 0x0000005380807211 */ /* 0x000fc600078fdaff */
[----:B----4-:R-:W-:Y:S04]  /*34b0*/  STS.U16 [R124+0x40], R3 ;  /* 0x000040037c007388 */ /* 0x010fe80000000400 */
[----:B------:R3:W-:Y:S01]  /*34c0*/  STS.U16 [R5+0x80], R6 ;  /* 0x0000800605007388 */ /* 0x0007e20000000400 */
[-C--:B--2---:R-:W-:Y:S02]  /*34d0*/  LEA R123, R128, R99.reuse, 0x1 ;  /* 0x00000063807b7211 */ /* 0x084fe400078e08ff */
[-C--:B---3--:R-:W-:Y:S02]  /*34e0*/  LEA R6, R4, R99.reuse, 0x1 ;  /* 0x0000006304067211 */ /* 0x088fe400078e08ff */
[----:B------:R-:W-:Y:S02]  /*34f0*/  SHF.L.U32 R4, R83, 0x3, RZ ;  /* 0x0000000353047819 */ /* 0x000fe400000006ff */
[----:B------:R-:W-:-:S02]  /*3500*/  LEA R5, R122, R99, 0x1 ;  /* 0x000000637a057211 */ /* 0x000fc400078e08ff */
[----:B------:R-:W-:Y:S02]  /*3510*/  LEA R122, R111, R118, 0x8 ;  /* 0x000000766f7a7211 */ /* 0x000fe400078e40ff */
[----:B------:R-:W-:Y:S02]  /*3520*/  LEA.HI.SX32 R4, R4, R4, 0x1b ;  /* 0x0000000404047211 */ /* 0x000fe400078fdaff */
[----:B------:R-:W-:Y:S01]  /*3530*/  @P4 IADD3 R122, R92, 0x200, RZ ;  /* 0x000002005c7a4810 */ /* 0x000fe20007ffe0ff */
[----:B------:R-:W-:Y:S01]  /*3540*/  STS.U16 [R6+0xc0], R7 ;  /* 0x0000c00706007388 */ /* 0x000fe20000000400 */
[-C--:B------:R-:W-:Y:S01]  /*3550*/  LEA R4, R4, R99.reuse, 0x1 ;  /* 0x0000006304047211 */ /* 0x080fe200078e08ff */
[C---:B0-----:R-:W-:Y:S01]  /*3560*/  FMUL.FTZ R2, R127.reuse, R134 ;  /* 0x000000867f027220 */ /* 0x041fe20000410000 */
[----:B-1----:R-:W-:Y:S01]  /*3570*/  FMUL.FTZ R3, R127, R132 ;  /* 0x000000847f037220 */ /* 0x002fe20000410000 */
[----:B------:R0:W-:Y:S04]  /*3580*/  STS.U16 [R5+0x100], R50 ;  /* 0x0001003205007388 */ /* 0x0001e80000000400 */
[----:B------:R1:W-:Y:S04]  /*3590*/  STS.U16 [R126+0x140], R51 ;  /* 0x000140337e007388 */ /* 0x0003e80000000400 */
[----:B------:R1:W-:Y:S01]  /*35a0*/  STS.U16 [R123+0x180], R112 ;  /* 0x000180707b007388 */ /* 0x0003e20000000400 */
[----:B0-----:R-:W-:-:S03]  /*35b0*/  LEA R5, R122, R99, 0x3 ;  /* 0x000000637a057211 */ /* 0x001fc600078e18ff */
[----:B------:R1:W-:Y:S01]  /*35c0*/  STS.U16 [R130+0x1c0], R113 ;  /* 0x0001c07182007388 */ /* 0x0003e20000000400 */
[----:B------:R-:W-:-:S03]  /*35d0*/  NOP ;  /* 0x0000000000007918 */ /* 0x000fc60000000000 */
[----:B------:R1:W0:Y:S04]  /*35e0*/  LDS.U16 R123, [R4] ;  /* 0x00000000047b7984 */ /* 0x0002280000000400 */
[----:B------:R1:W2:Y:S04]  /*35f0*/  LDS.U16 R122, [R4+0x2] ;  /* 0x00000200047a7984 */ /* 0x0002a80000000400 */
[----:B------:R1:W3:Y:S04]  /*3600*/  LDS.U16 R127, [R4+0x4] ;  /* 0x00000400047f7984 */ /* 0x0002e80000000400 */
[----:B------:R1:W4:Y:S04]  /*3610*/  LDS.U16 R129, [R4+0x6] ;  /* 0x0000060004817984 */ /* 0x0003280000000400 */
[----:B------:R1:W0:Y:S04]  /*3620*/  LDS.U16 R135, [R4+0x8] ;  /* 0x0000080004877984 */ /* 0x0002280000000400 */
[----:B------:R1:W0:Y:S04]  /*3630*/  LDS.U16 R133, [R4+0xa] ;  /* 0x00000a0004857984 */ /* 0x0002280000000400 */
[----:B------:R1:W0:Y:S04]  /*3640*/  LDS.U16 R141, [R4+0xc] ;  /* 0x00000c00048d7984 */ /* 0x0002280000000400 */
[----:B------:R1:W0:Y:S04]  /*3650*/  LDS.U16 R139, [R4+0xe] ;  /* 0x00000e00048b7984 */ /* 0x0002280000000400 */
[----:B------:R-:W5:Y:S04]  /*3660*/  LDG.E.64 R52, desc[UR10][R52.64] ;  /* 0x0000000a34347981 */ /* 0x000f68000c1e1b00 */
[----:B------:R1:W-:Y:S01]  /*3670*/  STS.64 [R5+0xa80], R2 ;  /* 0x000a800205007388 */ /* 0x0003e20000000a00 */
[----:B------:R-:W-:Y:S01]  /*3680*/  @P3 LEA R50, R92, R99, 0x3 ;  /* 0x000000635c323211 */ /* 0x000fe200078e18ff */
[----:B------:R-:W-:Y:S06]  /*3690*/  BAR.SYNC.DEFER_BLOCKING 0x0 ;  /* 0x0000000000007b1d */ /* 0x000fec0000010000 */
[----:B------:R-:W0:Y:S01]  /*36a0*/  @P3 LDS.64 R50, [R50+0x1a88] ;  /* 0x001a880032323984 */ /* 0x000e220000000a00 */
[----:B--2---:R-:W-:Y:S05]  /*36b0*/  @P3 BRA `(.L_x_17975) ;  /* 0x00000000002c3947 */ /* 0x004fea0003800000 */
        /* <DEDUP_REMOVED lines=11> */
.L_x_17975:
[----:B------:R-:W-:Y:S05]  /*3770*/  BSYNC B0 ;  /* 0x0000000000007941 */ /* 0x000fea0003800000 */
.L_x_17974:
        /* <DEDUP_REMOVED lines=8> */
[----:B------:R-:W-:Y:S01]  /*3800*/  FMUL.FTZ R6, R23, R98 ;  /* 0x0000006217067220 */ /* 0x000fe20000410000 */
[C---:B------:R-:W-:Y:S01]  /*3810*/  FMUL.FTZ R124, R125.reuse, R100 ;  /* 0x000000647d7c7220 */ /* 0x040fe20000410000 */
[C---:B------:R-:W-:Y:S01]  /*3820*/  FMUL.FTZ R128, R125.reuse, R102 ;  /* 0x000000667d807220 */ /* 0x040fe20000410000 */
[----:B0-----:R-:W-:Y:S02]  /*3830*/  HADD2.F32 R123, -RZ, R123.H0_H0 ;  /* 0x2000007bff7b7230 */ /* 0x001fe40000004100 */
[----:B------:R-:W-:Y:S01]  /*3840*/  FMUL.RZ R126, R6, 0.15915493667125701904 ;  /* 0x3e22f983067e7820 */ /* 0x000fe2000040c000 */
[----:B------:R-:W-:Y:S01]  /*3850*/  FMUL.FTZ R6, R125, R98 ;  /* 0x000000627d067220 */ /* 0x000fe20000410000 */
[C---:B------:R-:W-:Y:S01]  /*3860*/  FMUL.FTZ R125, R23.reuse, R100 ;  /* 0x00000064177d7220 */ /* 0x040fe20000410000 */
[----:B------:R-:W-:Y:S01]  /*3870*/  HADD2.F32 R122, -RZ, R122.H0_H0 ;  /* 0x2000007aff7a7230 */ /* 0x000fe20000004100 */
[----:B------:R-:W-:Y:S01]  /*3880*/  MUFU.SIN R7, R126 ;  /* 0x0000007e00077308 */ /* 0x000fe20000000400 */
[----:B-1----:R-:W-:Y:S01]  /*3890*/  FMUL.FTZ R4, R23, R102 ;  /* 0x0000006617047220 */ /* 0x002fe20000410000 */
[----:B------:R-:W-:Y:S01]  /*38a0*/  FMUL.RZ R132, R125, 0.15915493667125701904 ;  /* 0x3e22f9837d847820 */ /* 0x000fe2000040c000 */
[----:B------:R-:W-:Y:S01]  /*38b0*/  HADD2.F32 R125, -RZ, R8.H0_H0 ;  /* 0x20000008ff7d7230 */ /* 0x000fe20000004100 */
[----:B------:R-:W-:Y:S01]  /*38c0*/  ISETP.GE.AND P6, PT, R83, 0x1, PT ;  /* 0x000000015300780c */ /* 0x000fe20003fc6270 */
[----:B------:R-:W-:Y:S01]  /*38d0*/  FMUL.RZ R140, R4, 0.15915493667125701904 ;  /* 0x3e22f983048c7820 */ /* 0x000fe2000040c000 */
[----:B------:R-:W-:Y:S01]  /*38e0*/  FMUL.FTZ R4, R123, R96 ;  /* 0x000000607b047220 */ /* 0x000fe20000410000 */
[----:B---3--:R-:W-:Y:S01]  /*38f0*/  HADD2.F32 R127, -RZ, R127.H0_H0 ;  /* 0x2000007fff7f7230 */ /* 0x008fe20000004100 */
[----:B------:R-:W-:Y:S01]  /*3900*/  MUFU.COS R131, R126 ;  /* 0x0000007e00837308 */ /* 0x000fe20000000000 */
[----:B----4-:R-:W-:-:S02]  /*3910*/  HADD2.F32 R129, -RZ, R129.H0_H0 ;  /* 0x20000081ff817230 */ /* 0x010fc40000004100 */
[----:B------:R-:W-:Y:S01]  /*3920*/  FMUL.FTZ R145, R125, R4 ;  /* 0x000000047d917220 */ /* 0x000fe20000410000 */
[----:B------:R-:W-:Y:S02]  /*3930*/  HADD2.F32 R133, -RZ, R133.H0_H0 ;  /* 0x20000085ff857230 */ /* 0x000fe40000004100 */
[-C--:B------:R-:W-:Y:S01]  /*3940*/  FMUL.FTZ R136, R127, R98.reuse ;  /* 0x000000627f887220 */ /* 0x080fe20000410000 */
[----:B------:R-:W-:Y:S02]  /*3950*/  HADD2.F32 R135, -RZ, R135.H0_H0 ;  /* 0x20000087ff877230 */ /* 0x000fe40000004100 */
[----:B------:R-:W-:Y:S01]  /*3960*/  FMUL.FTZ R138, R129, R98 ;  /* 0x00000062818a7220 */ /* 0x000fe20000410000 */
[----:B------:R-:W-:Y:S01]  /*3970*/  HADD2.F32 R139, -RZ, R139.H0_H0 ;  /* 0x2000008bff8b7230 */ /* 0x000fe20000004100 */
[----:B------:R-:W0:Y:S01]  /*3980*/  MUFU.EX2 R6, R6 ;  /* 0x0000000600067308 */ /* 0x000e220000000800 */
[----:B------:R-:W-:Y:S02]  /*3990*/  HADD2.F32 R141, -RZ, R141.H0_H0 ;  /* 0x2000008dff8d7230 */ /* 0x000fe40000004100 */
[----:B------:R-:W-:Y:S01]  /*39a0*/  FMUL.FTZ R142, R135, R100 ;  /* 0x00000064878e7220 */ /* 0x000fe20000410000 */
[----:B------:R-:W-:Y:S01]  /*39b0*/  ISETP.GE.OR P5, PT, R63, UR23, P5 ;  /* 0x000000173f007c0c */ /* 0x000fe2000afa6670 */
[-C--:B------:R-:W-:Y:S01]  /*39c0*/  FMUL.FTZ R146, R139, R102.reuse ;  /* 0x000000668b927220 */ /* 0x080fe20000410000 */
[----:B------:R-:W-:Y:S01]  /*39d0*/  BSSY B0, `(.L_x_17976) ;  /* 0x00000c9000007945 */ /* 0x000fe20003800000 */
[----:B------:R-:W-:Y:S01]  /*39e0*/  FMUL.FTZ R144, R141, R102 ;  /* 0x000000668d907220 */ /* 0x000fe20000410000 */
[----:B------:R0:W-:Y:S08]  /*39f0*/  MUFU.EX2 R130, R124 ;  /* 0x0000007c00827308 */ /* 0x0001f00000000800 */
[----:B------:R-:W1:Y:S01]  /*3a00*/  MUFU.SIN R5, R132 ;  /* 0x0000008400057308 */ /* 0x000e620000000400 */
[C---:B0-----:R-:W-:Y:S01]  /*3a10*/  FMUL.FTZ R124, R6.reuse, R131 ;  /* 0x00000083067c7220 */ /* 0x041fe20000410000 */
[----:B------:R-:W-:Y:S01]  /*3a20*/  FMUL.FTZ R126, R6, R7 ;  /* 0x00000007067e7220 */ /* 0x000fe20000410000 */
[----:B------:R-:W-:Y:S01]  /*3a30*/  FMUL.FTZ R6, R122, R96 ;  /* 0x000000607a067220 */ /* 0x000fe20000410000 */
[----:B------:R-:W-:Y:S01]  /*3a40*/  HADD2.F32 R131, -RZ, R8.H1_H1 ;  /* 0x30000008ff837230 */ /* 0x000fe20000004100 */
[----:B------:R-:W-:Y:S01]  /*3a50*/  @!P5 LEA R156, R118, R99, 0x4 ;  /* 0x00000063769cd211 */ /* 0x000fe200078e20ff */
[C---:B------:R-:W-:Y:S01]  /*3a60*/  FMUL.FTZ R149, R126.reuse, R145 ;  /* 0x000000917e957220 */ /* 0x040fe20000410000 */
[----:B------:R-:W-:Y:S01]  /*3a70*/  FMUL.FTZ R147, R125, R6 ;  /* 0x000000067d937220 */ /* 0x000fe20000410000 */
[----:B------:R-:W0:Y:S03]  /*3a80*/  MUFU.COS R137, R132 ;  /* 0x0000008400897308 */ /* 0x000e260000000000 */
[-C--:B------:R-:W-:Y:S01]  /*3a90*/  FMUL.FTZ R4, R126, R147.reuse ;  /* 0x000000937e047220 */ /* 0x080fe20000410000 */
[----:B------:R-:W-:-:S03]  /*3aa0*/  FFMA.FTZ R6, R124, R147, R149 ;  /* 0x000000937c067223 */ /* 0x000fc60000010095 */
[----:B------:R-:W-:Y:S01]  /*3ab0*/  FFMA.FTZ R149, R124, R145, -R4 ;  /* 0x000000917c957223 */ /* 0x000fe20000010804 */
[----:B------:R1:W-:Y:S03]  /*3ac0*/  MUFU.EX2 R134, R128 ;  /* 0x0000008000867308 */ /* 0x0003e60000000800 */
[----:B------:R-:W-:-:S05]  /*3ad0*/  FFMA.FTZ R149, R131, R136, R149 ;  /* 0x0000008883957223 */ /* 0x000fca0000010095 */
[----:B------:R-:W3:Y:S01]  /*3ae0*/  MUFU.COS R7, R140 ;  /* 0x0000008c00077308 */ /* 0x000ee20000000000 */
[C---:B-1----:R-:W-:Y:S01]  /*3af0*/  FMUL.FTZ R128, R130.reuse, R5 ;  /* 0x0000000582807220 */ /* 0x042fe20000410000 */
[----:B------:R-:W-:Y:S01]  /*3b00*/  FFMA.FTZ R5, R131, R138, R6 ;  /* 0x0000008a83057223 */ /* 0x000fe20000010006 */
[----:B0-----:R-:W-:Y:S02]  /*3b10*/  FMUL.FTZ R130, R130, R137 ;  /* 0x0000008982827220 */ /* 0x001fe40000410000 */
        /* <DEDUP_REMOVED lines=9> */
[----:B---3--:R-:W-:Y:S01]  /*3bb0*/  FMUL.FTZ R132, R134, R7 ;  /* 0x0000000786847220 */ /* 0x008fe20000410000 */
[----:B------:R-:W-:Y:S01]  /*3bc0*/  FFMA.FTZ R7, R3, R124, R4 ;  /* 0x0000007c03077223 */ /* 0x000fe20000010004 */
[----:B0-----:R-:W-:Y:S01]  /*3bd0*/  FMUL.FTZ R140, R133, R100 ;  /* 0x00000064858c7220 */ /* 0x001fe20000410000 */
[----:B------:R-:W-:Y:S01]  /*3be0*/  FMUL.FTZ R4, R128, R5 ;  /* 0x0000000580047220 */ /* 0x000fe20000410000 */
[C---:B------:R-:W-:Y:S02]  /*3bf0*/  FFMA.FTZ R149, R137.reuse, R142, R149 ;  /* 0x0000008e89957223 */ /* 0x040fe40000010095 */
[----:B------:R-:W-:Y:S01]  /*3c00*/  FFMA.FTZ R151, R137, R140, R6 ;  /* 0x0000008c89977223 */ /* 0x000fe20000010006 */
[----:B-1----:R-:W-:Y:S01]  /*3c10*/  FMUL.FTZ R134, R134, R143 ;  /* 0x0000008f86867220 */ /* 0x002fe20000410000 */
[-C--:B------:R-:W-:Y:S01]  /*3c20*/  FMUL.FTZ R143, R128, R7.reuse ;  /* 0x00000007808f7220 */ /* 0x080fe20000410000 */
[----:B------:R-:W-:-:S02]  /*3c30*/  FFMA.FTZ R7, R130, R7, R4 ;  /* 0x0000000782077223 */ /* 0x000fc40000010004 */
[----:B------:R-:W-:Y:S01]  /*3c40*/  FMUL.FTZ R4, R134, R149 ;  /* 0x0000009586047220 */ /* 0x000fe20000410000 */
[----:B------:R-:W-:Y:S01]  /*3c50*/  FFMA.FTZ R5, R130, R5, -R143 ;  /* 0x0000000582057223 */ /* 0x000fe2000001088f */
[-C--:B------:R-:W-:Y:S02]  /*3c60*/  FMUL.FTZ R143, R134, R151.reuse ;  /* 0x00000097868f7220 */ /* 0x080fe40000410000 */
[----:B------:R-:W-:Y:S01]  /*3c70*/  FFMA.FTZ R6, R132, R151, R4 ;  /* 0x0000009784067223 */ /* 0x000fe20000010004 */
[----:B------:R-:W-:Y:S01]  /*3c80*/  FMUL.FTZ R4, R134, R5 ;  /* 0x0000000586047220 */ /* 0x000fe20000410000 */
[----:B------:R-:W-:Y:S01]  /*3c90*/  FFMA.FTZ R153, R132, R149, -R143 ;  /* 0x0000009584997223 */ /* 0x000fe2000001088f */
[----:B------:R-:W-:Y:S02]  /*3ca0*/  HADD2.F32 R143, -RZ, R9.H1_H1 ;  /* 0x30000009ff8f7230 */ /* 0x000fe40000004100 */
[-C--:B------:R-:W-:Y:S01]  /*3cb0*/  FMUL.FTZ R149, R134, R7.reuse ;  /* 0x0000000786957220 */ /* 0x080fe20000410000 */
[----:B------:R-:W-:-:S02]  /*3cc0*/  FFMA.FTZ R4, R132, R7, R4 ;  /* 0x0000000784047223 */ /* 0x000fc40000010004 */
[C---:B------:R-:W-:Y:S01]  /*3cd0*/  FFMA.FTZ R148, R143.reuse, R146, R6 ;  /* 0x000000928f947223 */ /* 0x040fe20000010006 */
[----:B------:R-:W-:Y:S01]  /*3ce0*/  FFMA.FTZ R150, R132, R5, -R149 ;  /* 0x0000000584967223 */ /* 0x000fe20000010895 */
[----:B------:R-:W-:Y:S01]  /*3cf0*/  FFMA.FTZ R153, R143, R144, R153 ;  /* 0x000000908f997223 */ /* 0x000fe20000010099 */
[----:B------:R-:W-:Y:S04]  /*3d00*/  SHFL.UP PT, R7, R4, 0x1, RZ ;  /* 0x0420000004077989 */ /* 0x000fe800000e00ff */
[----:B------:R-:W0:Y:S04]  /*3d10*/  SHFL.UP PT, R151, R148, 0x1, RZ ;  /* 0x0420000094977989 */ /* 0x000e2800000e00ff */
[----:B------:R-:W1:Y:S04]  /*3d20*/  SHFL.UP PT, R5, R150, 0x1, RZ ;  /* 0x0420000096057989 */ /* 0x000e6800000e00ff */
[----:B------:R-:W3:Y:S01]  /*3d30*/  SHFL.UP PT, R149, R153, 0x1, RZ ;  /* 0x0420000099957989 */ /* 0x000ee200000e00ff */
[C---:B0-----:R-:W-:Y:S01]  /*3d40*/  FMUL.FTZ R155, R4.reuse, R151 ;  /* 0x00000097049b7220 */ /* 0x041fe20000410000 */
[C---:B-1----:R-:W-:Y:S01]  /*3d50*/  FMUL.FTZ R6, R4.reuse, R5 ;  /* 0x0000000504067220 */ /* 0x042fe20000410000 */
[----:B---3--:R-:W-:-:S02]  /*3d60*/  FMUL.FTZ R154, R4, R149 ;  /* 0x00000095049a7220 */ /* 0x008fc40000410000 */
[C---:B------:R-:W-:Y:S01]  /*3d70*/  FFMA.FTZ R152, R150.reuse, R149, -R155 ;  /* 0x0000009596987223 */ /* 0x040fe2000001089b */
[-C--:B------:R-:W-:Y:S01]  /*3d80*/  FFMA.FTZ R149, R150, R7.reuse, R6 ;  /* 0x0000000796957223 */ /* 0x080fe20000010006 */
        /* <DEDUP_REMOVED lines=62> */
[C---:B------:R-:W-:Y:S02]  /*4170*/  FFMA.FTZ R6, R150.reuse, R149, -R155 ;  /* 0x0000009596067223 */ /* 0x040fe4000001089b */
[----:B--2---:R0:W-:Y:S01]  /*4180*/  SHFL.IDX PT, R155, R112, RZ, 0x1f ;  /* 0x00001fff709b7589 */ /* 0x0041e200000e0000 */
[-C--:B----4-:R-:W-:Y:S01]  /*4190*/  FFMA.FTZ R149, R150, R7.reuse, R4 ;  /* 0x0000000796957223 */ /* 0x090fe20000010004 */
[----:B------:R-:W-:Y:S01]  /*41a0*/  FMUL.FTZ R4, R152, R7 ;  /* 0x0000000798047220 */ /* 0x000fe20000410000 */
[----:B------:R-:W-:Y:S01]  /*41b0*/  FFMA.FTZ R151, R150, R151, R154 ;  /* 0x0000009796977223 */ /* 0x000fe2000001009a */
[----:B------:R-:W-:Y:S01]  /*41c0*/  @P6 FADD.FTZ R153, R153, R6 ;  /* 0x0000000699996221 */ /* 0x000fe20000010000 */
[----:B------:R-:W-:Y:S02]  /*41d0*/  CS2R R6, SRZ ;  /* 0x0000000000067805 */ /* 0x000fe4000001ff00 */
[----:B------:R-:W-:Y:S01]  /*41e0*/  FSEL R149, R152, R149, !P6 ;  /* 0x0000009598957208 */ /* 0x000fe20007000000 */
[----:B------:R-:W-:Y:S01]  /*41f0*/  @P6 FFMA.FTZ R150, R150, R5, -R4 ;  /* 0x0000000596966223 */ /* 0x000fe20000010804 */
[----:B------:R1:W-:Y:S01]  /*4200*/  SHFL.IDX PT, R152, R113, RZ, 0x1f ;  /* 0x00001fff71987589 */ /* 0x0003e200000e0000 */
[----:B------:R-:W-:Y:S01]  /*4210*/  @P6 FADD.FTZ R148, R148, R151 ;  /* 0x0000009794946221 */ /* 0x000fe20000010000 */
[----:B0----5:R-:W-:Y:S01]  /*4220*/  FMUL.FTZ R112, R115, R52 ;  /* 0x0000003473707220 */ /* 0x021fe20000410000 */
[----:B------:R-:W-:Y:S01]  /*4230*/  HFMA2.MMA R5, -RZ, RZ, 0, 0 ;  /* 0x00000000ff057435 */ /* 0x000fe200000001ff */
[----:B------:R-:W0:Y:S01]  /*4240*/  SHFL.UP PT, R149, R149, 0x1, RZ ;  /* 0x0420000095957989 */ /* 0x000e2200000e00ff */
[----:B------:R-:W-:-:S03]  /*4250*/  MOV R4, 0x3f800000 ;  /* 0x3f80000000047802 */ /* 0x000fc60000000f00 */
[----:B------:R-:W2:Y:S01]  /*4260*/  SHFL.UP PT, R150, R150, 0x1, RZ ;  /* 0x0420000096967989 */ /* 0x000ea200000e00ff */
[----:B-1----:R-:W-:-:S03]  /*4270*/  FMUL.FTZ R113, R115, R53 ;  /* 0x0000003573717220 */ /* 0x002fc60000410000 */
[----:B------:R-:W1:Y:S04]  /*4280*/  SHFL.UP PT, R153, R153, 0x1, RZ ;  /* 0x0420000099997989 */ /* 0x000e6800000e00ff */
[----:B------:R-:W3:Y:S04]  /*4290*/  SHFL.UP PT, R148, R148, 0x1, RZ ;  /* 0x0420000094947989 */ /* 0x000ee800000e00ff */
[----:B------:R4:W4:Y:S01]  /*42a0*/  @!P5 LDS.128 R4, [R156+0x1b80] ;  /* 0x001b80009c04d984 */ /* 0x0009220000000c00 */
[C---:B0-----:R-:W-:Y:S01]  /*42b0*/  FMUL.FTZ R151, R149.reuse, R152 ;  /* 0x0000009895977220 */ /* 0x041fe20000410000 */
[----:B------:R-:W-:Y:S01]  /*42c0*/  FMUL.FTZ R163, R149, R155 ;  /* 0x0000009b95a37220 */ /* 0x000fe20000410000 */
[----:B------:R-:W-:-:S02]  /*42d0*/  FMUL.FTZ R149, R116, R53 ;  /* 0x0000003574957220 */ /* 0x000fc40000410000 */
[C---:B--2---:R-:W-:Y:S01]  /*42e0*/  FFMA.FTZ R154, R150.reuse, R155, -R151 ;  /* 0x0000009b969a7223 */ /* 0x044fe20000010897 */
[----:B------:R-:W-:Y:S01]  /*42f0*/  FFMA.FTZ R163, R150, R152, R163 ;  /* 0x0000009896a37223 */ /* 0x000fe200000100a3 */
[-C--:B------:R-:W-:Y:S01]  /*4300*/  FMUL.FTZ R151, R116, R52.reuse ;  /* 0x0000003474977220 */ /* 0x080fe20000410000 */
[----:B------:R-:W-:Y:S01]  /*4310*/  FMUL.FTZ R150, R114, R52 ;  /* 0x0000003472967220 */ /* 0x000fe20000410000 */
[----:B-1----:R-:W-:Y:S01]  /*4320*/  @P4 FADD.FTZ R155, R153, R154 ;  /* 0x0000009a999b4221 */ /* 0x002fe20000010000 */
[CC--:B------:R-:W-:Y:S01]  /*4330*/  FMUL.FTZ R153, R134.reuse, R149.reuse ;  /* 0x0000009586997220 */ /* 0x0c0fe20000410000 */
[----:B------:R-:W-:Y:S01]  /*4340*/  FMUL.FTZ R154, R134, -R50 ;  /* 0x80000032869a7220 */ /* 0x000fe20000410000 */
[----:B------:R-:W-:Y:S01]  /*4350*/  FMUL.FTZ R52, R0, R52 ;  /* 0x0000003400347220 */ /* 0x000fe20000410000 */
[----:B---3--:R-:W-:Y:S01]  /*4360*/  @P4 FADD.FTZ R152, R148, R163 ;  /* 0x000000a394984221 */ /* 0x008fe20000010000 */
[C---:B------:R-:W-:Y:S01]  /*4370*/  FMUL.FTZ R163, R132.reuse, R149 ;  /* 0x0000009584a37220 */ /* 0x040fe20000410000 */
[----:B------:R-:W-:Y:S01]  /*4380*/  FFMA.FTZ R153, R132, R151, -R153 ;  /* 0x0000009784997223 */ /* 0x000fe20000010899 */
[----:B------:R-:W-:-:S02]  /*4390*/  ISETP.NE.AND P4, PT, R157, 0x1f, PT ;  /* 0x0000001f9d00780c */ /* 0x000fc40003f85270 */
[----:B------:R-:W-:Y:S01]  /*43a0*/  FFMA.FTZ R148, -R134, R151, -R163 ;  /* 0x0000009786947223 */ /* 0x000fe200000109a3 */
[----:B------:R-:W-:-:S03]  /*43b0*/  FADD.FTZ R153, R112, R153 ;  /* 0x0000009970997221 */ /* 0x000fc60000010000 */
[----:B------:R-:W-:Y:S01]  /*43c0*/  FADD.FTZ R163, -R113, R148 ;  /* 0x0000009471a37221 */ /* 0x000fe20000010100 */
[----:B------:R-:W-:-:S03]  /*43d0*/  FMUL.FTZ R148, R128, -R153 ;  /* 0x8000009980947220 */ /* 0x000fc60000410000 */
[-C--:B------:R-:W-:Y:S01]  /*43e0*/  FMUL.FTZ R165, R128, -R163.reuse ;  /* 0x800000a380a57220 */ /* 0x080fe20000410000 */
[----:B------:R-:W-:Y:S01]  /*43f0*/  FFMA.FTZ R163, R130, R163, R148 ;  /* 0x000000a382a37223 */ /* 0x000fe20000010094 */
[-C--:B------:R-:W-:Y:S01]  /*4400*/  FMUL.FTZ R148, R114, R53.reuse ;  /* 0x0000003572947220 */ /* 0x080fe20000410000 */
[----:B------:R-:W-:Y:S01]  /*4410*/  FMUL.FTZ R53, R0, R53 ;  /* 0x0000003500357220 */ /* 0x000fe20000410000 */
[----:B------:R-:W-:Y:S01]  /*4420*/  FFMA.FTZ R165, R130, R153, -R165 ;  /* 0x0000009982a57223 */ /* 0x000fe200000108a5 */
[-C--:B------:R-:W-:Y:S01]  /*4430*/  FMUL.FTZ R153, R134, R51.reuse ;  /* 0x0000003386997220 */ /* 0x080fe20000410000 */
[----:B------:R-:W-:Y:S01]  /*4440*/  FADD.FTZ R169, -R148, R163 ;  /* 0x000000a394a97221 */ /* 0x000fe20000010100 */
[----:B------:R-:W-:Y:S01]  /*4450*/  FFMA.FTZ R163, R132, -R51, R154 ;  /* 0x8000003384a37223 */ /* 0x000fe2000001009a */
[----:B------:R-:W-:Y:S01]  /*4460*/  FADD.FTZ R167, R150, R165 ;  /* 0x000000a596a77221 */ /* 0x000fe20000010000 */
[----:B------:R-:W-:Y:S01]  /*4470*/  FFMA.FTZ R153, R132, R50, -R153 ;  /* 0x0000003284997223 */ /* 0x000fe20000010899 */
[----:B------:R-:W-:Y:S01]  /*4480*/  FMUL.FTZ R171, R126, -R169 ;  /* 0x800000a97eab7220 */ /* 0x000fe20000410000 */
[----:B------:R-:W-:Y:S01]  /*4490*/  FMUL.FTZ R154, R128, -R163 ;  /* 0x800000a3809a7220 */ /* 0x000fe20000410000 */
[----:B----4-:R-:W-:Y:S01]  /*44a0*/  FMUL.FTZ R156, R126, -R167 ;  /* 0x800000a77e9c7220 */ /* 0x010fe20000410000 */
[----:B------:R-:W-:Y:S01]  /*44b0*/  FMUL.FTZ R165, R128, -R153 ;  /* 0x8000009980a57220 */ /* 0x000fe20000410000 */
[----:B------:R-:W-:-:S02]  /*44c0*/  FFMA.FTZ R171, R124, R167, -R171 ;  /* 0x000000a77cab7223 */ /* 0x000fc400000108ab */
[----:B------:R-:W-:Y:S01]  /*44d0*/  FFMA.FTZ R156, R124, R169, R156 ;  /* 0x000000a97c9c7223 */ /* 0x000fe2000001009c */
[C---:B------:R-:W-:Y:S01]  /*44e0*/  FFMA.FTZ R165, R130.reuse, R163, R165 ;  /* 0x000000a382a57223 */ /* 0x040fe200000100a5 */
[----:B------:R-:W-:Y:S01]  /*44f0*/  FFMA.FTZ R163, R130, R153, -R154 ;  /* 0x0000009982a37223 */ /* 0x000fe2000001089a */
[----:B------:R-:W-:Y:S01]  /*4500*/  FADD.FTZ R154, R52, R171 ;  /* 0x000000ab349a7221 */ /* 0x000fe20000010000 */
[----:B------:R-:W-:Y:S01]  /*4510*/  FADD.FTZ R153, -R53, R156 ;  /* 0x0000009c35997221 */ /* 0x000fe20000010100 */
[C---:B------:R-:W-:Y:S01]  /*4520*/  FMUL.FTZ R167, R126.reuse, -R165 ;  /* 0x800000a57ea77220 */ /* 0x040fe20000410000 */
[----:B------:R-:W-:-:S03]  /*4530*/  FMUL.FTZ R164, R126, -R163 ;  /* 0x800000a37ea47220 */ /* 0x000fc60000410000 */
        /* <DEDUP_REMOVED lines=9> */
[-C--:B--2---:R-:W-:Y:S01]  /*45d0*/  FMUL.FTZ R169, R165, R164.reuse ;  /* 0x000000a4a5a97220 */ /* 0x084fe20000410000 */
        /* <DEDUP_REMOVED lines=8> */
.L_x_17977:
[----:B------:R-:W-:Y:S05]  /*4660*/  BSYNC B0 ;  /* 0x0000000000007941 */ /* 0x000fea0003800000 */
.L_x_17976:
[----:B------:R-:W-:Y:S01]  /*4670*/  ISETP.GT.U32.AND P4, PT, R157, 0x1d, PT ;  /* 0x0000001d9d00780c */ /* 0x000fe20003f84070 */
[----:B---3--:R3:W0:Y:S01]  /*4680*/  SHFL.DOWN PT, R166, R156, 0x2, 0x1f ;  /* 0x08401f009ca67f89 */ /* 0x00862200000e0000 */
[----:B------:R-:W-:Y:S03]  /*4690*/  BSSY B0, `(.L_x_17978) ;  /* 0x0000010000007945 */ /* 0x000fe60003800000 */
[----:B----4-:R3:W4:Y:S04]  /*46a0*/  SHFL.DOWN PT, R168, R165, 0x2, 0x1f ;  /* 0x08401f00a5a87f89 */ /* 0x01072800000e0000 */
[----:B--2---:R3:W2:Y:S04]  /*46b0*/  SHFL.DOWN PT, R164, R154, 0x2, 0x1f ;  /* 0x08401f009aa47f89 */ /* 0x0046a800000e0000 */
[----:B-1----:R3:W1:Y:S01]  /*46c0*/  SHFL.DOWN PT, R170, R153, 0x2, 0x1f ;  /* 0x08401f0099aa7f89 */ /* 0x00266200000e0000 */
[----:B------:R-:W-:Y:S05]  /*46d0*/  @P4 BRA `(.L_x_17979) ;  /* 0x00000000002c4947 */ /* 0x000fea0003800000 */
[C---:B-1----:R-:W-:Y:S01]  /*46e0*/  FMUL.FTZ R167, R165.reuse, R170 ;  /* 0x000000aaa5a77220 */ /* 0x042fe20000410000 */
[C---:B----4-:R-:W-:Y:S01]  /*46f0*/  FMUL.FTZ R163, R165.reuse, R168 ;  /* 0x000000a8a5a37220 */ /* 0x050fe20000410000 */
[C---:B--2---:R-:W-:Y:S01]  /*4700*/  FMUL.FTZ R169, R165.reuse, R164 ;  /* 0x000000a4a5a97220 */ /* 0x044fe20000410000 */
        /* <DEDUP_REMOVED lines=8> */
.L_x_17979:
[----:B------:R-:W-:Y:S05]  /*4790*/  BSYNC B0 ;  /* 0x0000000000007941 */ /* 0x000fea0003800000 */
.L_x_17978:
[----:B------:R-:W-:Y:S01]  /*47a0*/  ISETP.GT.U32.AND P4, PT, R157, 0x1b, PT ;  /* 0x0000001b9d00780c */ /* 0x000fe20003f84070 */
[----:B0-----:R0:W0:Y:S01]  /*47b0*/  SHFL.DOWN PT, R166, R156, 0x4, 0x1f ;  /* 0x08801f009ca67f89 */ /* 0x00102200000e0000 */
[----:B------:R-:W-:Y:S03]  /*47c0*/  BSSY B0, `(.L_x_17980) ;  /* 0x0000010000007945 */ /* 0x000fe60003800000 */
[----:B----4-:R4:W0:Y:S04]  /*47d0*/  SHFL.DOWN PT, R168, R165, 0x4, 0x1f ;  /* 0x08801f00a5a87f89 */ /* 0x01082800000e0000 */
[----:B--2---:R4:W2:Y:S04]  /*47e0*/  SHFL.DOWN PT, R164, R154, 0x4, 0x1f ;  /* 0x08801f009aa47f89 */ /* 0x0048a800000e0000 */
[----:B-1----:R4:W1:Y:S01]  /*47f0*/  SHFL.DOWN PT, R170, R153, 0x4, 0x1f ;  /* 0x08801f0099aa7f89 */ /* 0x00286200000e0000 */
[----:B------:R-:W-:Y:S05]  /*4800*/  @P4 BRA `(.L_x_17981) ;  /* 0x00000000002c4947 */ /* 0x000fea0003800000 */
[C---:B-1----:R-:W-:Y:S01]  /*4810*/  FMUL.FTZ R167, R165.reuse, R170 ;  /* 0x000000aaa5a77220 */ /* 0x042fe20000410000 */
[C---:B0-----:R-:W-:Y:S01]  /*4820*/  FMUL.FTZ R163, R165.reuse, R168 ;  /* 0x000000a8a5a37220 */ /* 0x041fe20000410000 */
[C---:B--2---:R-:W-:Y:S01]  /*4830*/  FMUL.FTZ R169, R165.reuse, R164 ;  /* 0x000000a4a5a97220 */ /* 0x044fe20000410000 */
        /* <DEDUP_REMOVED lines=8> */
.L_x_17981:
[----:B------:R-:W-:Y:S05]  /*48c0*/  BSYNC B0 ;  /* 0x0000000000007941 */ /* 0x000fea0003800000 */
.L_x_17980:
[----:B------:R-:W-:Y:S01]  /*48d0*/  ISETP.GT.U32.AND P4, PT, R157, 0x17, PT ;  /* 0x000000179d00780c */ /* 0x000fe20003f84070 */
[----:B0-----:R0:W0:Y:S01]  /*48e0*/  SHFL.DOWN PT, R166, R156, 0x8, 0x1f ;  /* 0x09001f009ca67f89 */ /* 0x00102200000e0000 */
[----:B------:R-:W-:Y:S03]  /*48f0*/  BSSY B0, `(.L_x_17982) ;  /* 0x0000010000007945 */ /* 0x000fe60003800000 */
[----:B------:R0:W0:Y:S04]  /*4900*/  SHFL.DOWN PT, R168, R165, 0x8, 0x1f ;  /* 0x09001f00a5a87f89 */ /* 0x00002800000e0000 */
[----:B--2---:R2:W0:Y:S04]  /*4910*/  SHFL.DOWN PT, R164, R154, 0x8, 0x1f ;  /* 0x09001f009aa47f89 */ /* 0x00442800000e0000 */
[----:B-1----:R2:W1:Y:S01]  /*4920*/  SHFL.DOWN PT, R170, R153, 0x8, 0x1f ;  /* 0x09001f0099aa7f89 */ /* 0x00246200000e0000 */
[----:B------:R-:W-:Y:S05]  /*4930*/  @P4 BRA `(.L_x_17983) ;  /* 0x00000000002c4947 */ /* 0x000fea0003800000 */
[C---:B-1----:R-:W-:Y:S01]  /*4940*/  FMUL.FTZ R167, R165.reuse, R170 ;  /* 0x000000aaa5a77220 */ /* 0x042fe20000410000 */
[C---:B0-----:R-:W-:Y:S01]  /*4950*/  FMUL.FTZ R163, R165.reuse, R168 ;  /* 0x000000a8a5a37220 */ /* 0x041fe20000410000 */
[C---:B------:R-:W-:Y:S01]  /*4960*/  FMUL.FTZ R169, R165.reuse, R164 ;  /* 0x000000a4a5a97220 */ /* 0x040fe20000410000 */
[----:B---34-:R-:W-:Y:S01]  /*4970*/  FMUL.FTZ R165, R165, R166 ;  /* 0x000000a6a5a57220 */ /* 0x018fe20000410000 */
[C---:B------:R-:W-:Y:S01]  /*4980*/  FFMA.FTZ R167, R156.reuse, R164, -R167 ;  /* 0x000000a49ca77223 */ /* 0x040fe200000108a7 */
[C---:B------:R-:W-:Y:S01]  /*4990*/  FFMA.FTZ R163, R156.reuse, R166, -R163 ;  /* 0x000000a69ca37223 */ /* 0x040fe200000108a3 */
[C---:B------:R-:W-:Y:S01]  /*49a0*/  FFMA.FTZ R164, R156.reuse, R170, R169 ;  /* 0x000000aa9ca47223 */ /* 0x040fe200000100a9 */
[----:B------:R-:W-:Y:S01]  /*49b0*/  FFMA.FTZ R165, R156, R168, R165 ;  /* 0x000000a89ca57223 */ /* 0x000fe200000100a5 */
[----:B--2---:R-:W-:Y:S02]  /*49c0*/  FADD.FTZ R154, R154, R167 ;  /* 0x000000a79a9a7221 */ /* 0x004fe40000010000 */
[----:B------:R-:W-:Y:S01]  /*49d0*/  FADD.FTZ R153, R153, R164 ;  /* 0x000000a499997221 */ /* 0x000fe20000010000 */
[----:B------:R-:W-:-:S07]  /*49e0*/  MOV R156, R163 ;  /* 0x000000a3009c7202 */ /* 0x000fce0000000f00 */
.L_x_17983:
[----:B------:R-:W-:Y:S05]  /*49f0*/  BSYNC B0 ;  /* 0x0000000000007941 */ /* 0x000fea0003800000 */
.L_x_17982:
        /* <DEDUP_REMOVED lines=15> */
[----:B--2---:R-:W-:Y:S02]  /*4af0*/  FADD.FTZ R154, R154, R167 ;  /* 0x000000a79a9a7221 */ /* 0x004fe40000010000 */
[----:B-1----:R-:W-:Y:S01]  /*4b00*/  FADD.FTZ R153, R153, R164 ;  /* 0x000000a499997221 */ /* 0x002fe20000010000 */
[----:B------:R-:W-:-:S07]  /*4b10*/  MOV R156, R163 ;  /* 0x000000a3009c7202 */ /* 0x000fce0000000f00 */
.L_x_17985:
[----:B------:R-:W-:Y:S05]  /*4b20*/  BSYNC B0 ;  /* 0x0000000000007941 */ /* 0x000fea0003800000 */
.L_x_17984:
[----:B0-----:R-:W-:Y:S01]  /*4b30*/  SHFL.DOWN PT, R164, R165, 0x1, 0x1f ;  /* 0x08201f00a5a47f89 */ /* 0x001fe200000e0000 */
[----:B------:R-:W-:Y:S01]  /*4b40*/  ISETP.NE.AND P4, PT, R92, RZ, PT ;  /* 0x000000ff5c00720c */ /* 0x000fe20003f85270 */
[----:B------:R-:W-:Y:S02]  /*4b50*/  BSSY B0, `(.L_x_17986) ;  /* 0x00000aa000007945 */ /* 0x000fe40003800000 */
[----:B------:R-:W0:Y:S04]  /*4b60*/  SHFL.IDX PT, R167, R7, RZ, 0x1f ;  /* 0x00001fff07a77589 */ /* 0x000e2800000e0000 */
        /* <DEDUP_REMOVED lines=8> */
[----:B-12---:R-:W1:Y:S01]  /*4bf0*/  SHFL.IDX PT, R153, R153, RZ, 0x1f ;  /* 0x00001fff99997589 */ /* 0x006e6200000e0000 */
[C---:B------:R-:W-:Y:S01]  /*4c00*/  @P3 FFMA.FTZ R163, R168.reuse, R166, -R163 ;  /* 0x000000a6a8a33223 */ /* 0x040fe200000108a3 */
[----:B------:R-:W-:Y:S02]  /*4c10*/  @P3 FFMA.FTZ R164, R168, R167, R164 ;  /* 0x000000a7a8a43223 */ /* 0x000fe400000100a4 */
[----:B------:R-:W2:Y:S01]  /*4c20*/  SHFL.IDX PT, R154, R154, RZ, 0x1f ;  /* 0x00001fff9a9a7589 */ /* 0x000ea200000e0000 */
        /* <DEDUP_REMOVED lines=26> */
[----:B------:R-:W-:Y:S01]  /*4dd0*/  FFMA.FTZ R142, R114, R168, R145 ;  /* 0x000000a8728e7223 */ /* 0x000fe20000010091 */
[----:B------:R-:W-:Y:S01]  /*4de0*/  FFMA.FTZ R147, R0, -R3, RZ ;  /* 0x8000000300937223 */ /* 0x000fe200000100ff */
[C---:B------:R-:W-:Y:S01]  /*4df0*/  FMUL.FTZ R145, R134.reuse, R172 ;  /* 0x000000ac86917220 */ /* 0x040fe20000410000 */
[----:B------:R-:W-:Y:S01]  /*4e00*/  FMUL.FTZ R3, R134, R174 ;  /* 0x000000ae86037220 */ /* 0x000fe20000410000 */
[----:B------:R-:W-:Y:S01]  /*4e10*/  FMUL.FTZ R140, R131, R98 ;  /* 0x00000062838c7220 */ /* 0x000fe20000410000 */
[----:B------:R-:W-:Y:S01]  /*4e20*/  FFMA.FTZ R152, R114, -R170, R147 ;  /* 0x800000aa72987223 */ /* 0x000fe20000010093 */
[C---:B------:R-:W-:Y:S01]  /*4e30*/  FFMA.FTZ R145, R132.reuse, R174, R145 ;  /* 0x000000ae84917223 */ /* 0x040fe20000010091 */
[-C--:B------:R-:W-:Y:S01]  /*4e40*/  FFMA.FTZ R2, R132, R172.reuse, -R3 ;  /* 0x000000ac84027223 */ /* 0x080fe20000010803 */
[C---:B------:R-:W-:Y:S01]  /*4e50*/  FFMA.FTZ R147, R115.reuse, R172, R142 ;  /* 0x000000ac73937223 */ /* 0x040fe2000001008e */
[----:B------:R-:W-:Y:S01]  /*4e60*/  FFMA.FTZ R163, R115, -R174, R152 ;  /* 0x800000ae73a37223 */ /* 0x000fe20000010098 */
[C---:B------:R-:W-:Y:S01]  /*4e70*/  FFMA.FTZ R164, R143.reuse, R146, R145 ;  /* 0x000000928fa47223 */ /* 0x040fe20000010091 */
[C---:B------:R-:W-:Y:S01]  /*4e80*/  FFMA.FTZ R2, R143.reuse, R144, R2 ;  /* 0x000000908f027223 */ /* 0x040fe20000010002 */
[----:B------:R-:W-:Y:S01]  /*4e90*/  FMUL.FTZ R146, R143, R102 ;  /* 0x000000668f927220 */ /* 0x000fe20000410000 */
[----:B------:R-:W-:Y:S01]  /*4ea0*/  FMUL.FTZ R144, R137, R100 ;  /* 0x0000006489907220 */ /* 0x000fe20000410000 */
[----:B------:R-:W-:Y:S01]  /*4eb0*/  FFMA.FTZ R3, R127, -R140, R168 ;  /* 0x8000008c7f037223 */ /* 0x000fe200000100a8 */
[C---:B------:R-:W-:Y:S01]  /*4ec0*/  FMUL.FTZ R152, R116.reuse, R2 ;  /* 0x0000000274987220 */ /* 0x040fe20000410000 */
[-C--:B------:R-:W-:Y:S01]  /*4ed0*/  FFMA.FTZ R145, R141, -R146.reuse, R2 ;  /* 0x800000928d917223 */ /* 0x080fe20000010002 */
[----:B------:R-:W-:Y:S01]  /*4ee0*/  FFMA.FTZ R146, R139, -R146, R164 ;  /* 0x800000928b927223 */ /* 0x000fe200000100a4 */
[----:B------:R-:W-:Y:S01]  /*4ef0*/  FMUL.FTZ R164, R116, R164 ;  /* 0x000000a474a47220 */ /* 0x000fe20000410000 */
[----:B------:R-:W-:Y:S01]  /*4f00*/  FADD.FTZ R152, R147, R152 ;  /* 0x0000009893987221 */ /* 0x000fe20000010000 */
[----:B------:R-:W-:Y:S01]  /*4f10*/  FMUL.FTZ R2, R165, R6 ;  /* 0x00000006a5027220 */ /* 0x000fe20000410000 */
[-C--:B------:R-:W-:Y:S01]  /*4f20*/  FMUL.FTZ R6, R166, -R51.reuse ;  /* 0x80000033a6067220 */ /* 0x080fe20000410000 */
[----:B------:R-:W-:Y:S01]  /*4f30*/  FADD.FTZ R147, R163, -R164 ;  /* 0x800000a4a3937221 */ /* 0x000fe20000010000 */
[C---:B------:R-:W-:Y:S01]  /*4f40*/  FMUL.FTZ R163, R167.reuse, -R51 ;  /* 0x80000033a7a37220 */ /* 0x040fe20000410000 */
[----:B------:R-:W-:Y:S01]  /*4f50*/  FFMA.FTZ R164, R156, R7, R2 ;  /* 0x000000079ca47223 */ /* 0x000fe20000010002 */
[-C--:B------:R-:W-:Y:S01]  /*4f60*/  FFMA.FTZ R6, R167, R50.reuse, R6 ;  /* 0x00000032a7067223 */ /* 0x080fe20000010006 */
[CC--:B------:R-:W-:Y:S01]  /*4f70*/  FMUL.FTZ R7, R165.reuse, R5.reuse ;  /* 0x00000005a5077220 */ /* 0x0c0fe20000410000 */
[----:B------:R-:W-:Y:S01]  /*4f80*/  FFMA.FTZ R166, R166, R50, -R163 ;  /* 0x00000032a6a67223 */ /* 0x000fe200000108a3 */
[-C--:B------:R-:W-:Y:S01]  /*4f90*/  FMUL.FTZ R2, R165, R4.reuse ;  /* 0x00000004a5027220 */ /* 0x080fe20000410000 */
[----:B------:R-:W-:Y:S01]  /*4fa0*/  FADD.FTZ R149, -R149, R6 ;  /* 0x0000000695957221 */ /* 0x000fe20000010100 */
[C---:B------:R-:W-:Y:S01]  /*4fb0*/  FFMA.FTZ R4, R156.reuse, R4, -R7 ;  /* 0x000000049c047223 */ /* 0x040fe20000010807 */
[----:B------:R-:W-:Y:S01]  /*4fc0*/  FADD.FTZ R151, R151, R166 ;  /* 0x000000a697977221 */ /* 0x000fe20000010000 */
[----:B------:R-:W-:Y:S01]  /*4fd0*/  FFMA.FTZ R5, R156, R5, R2 ;  /* 0x000000059c057223 */ /* 0x000fe20000010002 */
[----:B-1----:R-:W-:Y:S01]  /*4fe0*/  FADD.FTZ R7, R153, R164 ;  /* 0x000000a499077221 */ /* 0x002fe20000010000 */
[----:B--2---:R-:W-:Y:S01]  /*4ff0*/  FADD.FTZ R6, R154, R155 ;  /* 0x0000009b9a067221 */ /* 0x004fe20000010000 */
[C---:B------:R-:W-:Y:S01]  /*5000*/  FMUL.FTZ R51, R134.reuse, -R151 ;  /* 0x8000009786337220 */ /* 0x040fe20000410000 */
[----:B------:R-:W-:Y:S01]  /*5010*/  FMUL.FTZ R134, R134, -R149 ;  /* 0x8000009586867220 */ /* 0x000fe20000410000 */
[----:B------:R-:W-:Y:S01]  /*5020*/  @!P4 LEA R50, R118, R99, 0x4 ;  /* 0x000000637632c211 */ /* 0x000fe200078e20ff */
[-C--:B------:R-:W-:Y:S01]  /*5030*/  FFMA.FTZ R142, R135, -R144.reuse, R172 ;  /* 0x80000090878e7223 */ /* 0x080fe200000100ac */
[C---:B------:R-:W-:Y:S01]  /*5040*/  FFMA.FTZ R2, R132.reuse, R149, R51 ;  /* 0x0000009584027223 */ /* 0x040fe20000010033 */
[----:B------:R-:W-:Y:S01]  /*5050*/  FFMA.FTZ R153, R132, R151, -R134 ;  /* 0x0000009784997223 */ /* 0x000fe20000010886 */
[----:B------:R-:W-:Y:S01]  /*5060*/  FFMA.FTZ R144, R133, -R144, R174 ;  /* 0x8000009085907223 */ /* 0x000fe200000100ae */
[----:B------:R0:W-:Y:S01]  /*5070*/  @!P4 STS.128 [R50+0x1b80], R4 ;  /* 0x001b80043200c388 */ /* 0x0001e20000000c00 */
[----:B------:R-:W-:Y:S01]  /*5080*/  FADD.FTZ R113, -R113, R2 ;  /* 0x0000000271717221 */ /* 0x000fe20000010100 */
[----:B------:R-:W-:Y:S01]  /*5090*/  FADD.FTZ R153, R112, R153 ;  /* 0x0000009970997221 */ /* 0x000fe20000010000 */
[----:B------:R-:W-:Y:S01]  /*50a0*/  FMUL.FTZ R154, R151, R102 ;  /* 0x00000066979a7220 */ /* 0x000fe20000410000 */
[----:B------:R-:W-:Y:S01]  /*50b0*/  FFMA.FTZ R140, R129, -R140, R170 ;  /* 0x8000008c818c7223 */ /* 0x000fe200000100aa */
        /* <DEDUP_REMOVED lines=10> */
[----:B------:R-:W-:Y:S01]  /*5160*/  FMUL.FTZ R156, R149, R102 ;  /* 0x00000066959c7220 */ /* 0x000fe20000410000 */
[-C--:B0-----:R-:W-:Y:S01]  /*5170*/  FMUL.FTZ R5, R144, R165.reuse ;  /* 0x000000a590057220 */ /* 0x081fe20000410000 */
[C---:B------:R-:W-:Y:S01]  /*5180*/  FFMA.FTZ R112, R142.reuse, R165, -R2 ;  /* 0x000000a58e707223 */ /* 0x040fe20000010802 */
[-C--:B------:R-:W-:Y:S01]  /*5190*/  FMUL.FTZ R2, R51, R98.reuse ;  /* 0x0000006233027220 */ /* 0x080fe20000410000 */
[----:B------:R0:W-:Y:S01]  /*51a0*/  STS [R82+0x18], R167 ;  /* 0x000018a752007388 */ /* 0x0001e20000000800 */
[----:B------:R-:W-:Y:S01]  /*51b0*/  FFMA.FTZ R50, R142, R163, R5 ;  /* 0x000000a38e327223 */ /* 0x000fe20000010005 */
[C---:B------:R-:W-:Y:S01]  /*51c0*/  FMUL.FTZ R5, R126.reuse, -R155 ;  /* 0x8000009b7e057220 */ /* 0x040fe20000410000 */
[-C--:B------:R-:W-:Y:S01]  /*51d0*/  FMUL.FTZ R126, R126, -R51.reuse ;  /* 0x800000337e7e7220 */ /* 0x080fe20000410000 */
[----:B------:R-:W-:Y:S01]  /*51e0*/  FMUL.FTZ R4, R155, R98 ;  /* 0x000000629b047220 */ /* 0x000fe20000410000 */
[----:B------:R-:W-:Y:S01]  /*51f0*/  FMUL.FTZ R169, R143, R156 ;  /* 0x0000009c8fa97220 */ /* 0x000fe20000410000 */
[C---:B------:R-:W-:Y:S01]  /*5200*/  FFMA.FTZ R5, R124.reuse, R51, -R5 ;  /* 0x000000337c057223 */ /* 0x040fe20000010805 */
[----:B------:R-:W-:Y:S01]  /*5210*/  FFMA.FTZ R126, R124, R155, R126 ;  /* 0x0000009b7c7e7223 */ /* 0x000fe2000001007e */
[C---:B------:R-:W-:Y:S01]  /*5220*/  FMUL.FTZ R7, R137.reuse, R163 ;  /* 0x000000a389077220 */ /* 0x040fe20000410000 */
[----:B------:R-:W-:Y:S01]  /*5230*/  FMUL.FTZ R6, R140, R4 ;  /* 0x000000048c067220 */ /* 0x000fe20000410000 */
[----:B0-----:R-:W-:Y:S01]  /*5240*/  FMUL.FTZ R167, R137, R165 ;  /* 0x000000a589a77220 */ /* 0x001fe20000410000 */
[----:B------:R-:W-:Y:S01]  /*5250*/  FADD.FTZ R52, R52, R5 ;  /* 0x0000000534347221 */ /* 0x000fe20000010000 */
[-C--:B------:R-:W-:Y:S01]  /*5260*/  FMUL.FTZ R5, R140, R2.reuse ;  /* 0x000000028c057220 */ /* 0x080fe20000410000 */
[----:B------:R-:W-:Y:S01]  /*5270*/  FADD.FTZ R53, -R53, R126 ;  /* 0x0000007e35357221 */ /* 0x000fe20000010100 */
[----:B------:R0:W-:Y:S01]  /*5280*/  STS [R82+0x1c], R169 ;  /* 0x00001ca952007388 */ /* 0x0001e20000000800 */
[----:B------:R-:W-:Y:S01]  /*5290*/  FFMA.FTZ R6, R3, R2, R6 ;  /* 0x0000000203067223 */ /* 0x000fe20000010006 */
[C---:B------:R-:W-:Y:S01]  /*52a0*/  FMUL.FTZ R171, R131.reuse, R4 ;  /* 0x0000000483ab7220 */ /* 0x040fe20000410000 */
[----:B------:R-:W-:Y:S01]  /*52b0*/  FMUL.FTZ R124, R146, R154 ;  /* 0x0000009a927c7220 */ /* 0x000fe20000410000 */
[----:B------:R1:W-:Y:S04]  /*52c0*/  STS [R82+0x14], R167 ;  /* 0x000014a752007388 */ /* 0x0003e80000000800 */
[----:B------:R2:W-:Y:S01]  /*52d0*/  STS [R82+0x10], R7 ;  /* 0x0000100752007388 */ /* 0x0005e20000000800 */
[----:B0-----:R-:W-:-:S03]  /*52e0*/  FMUL.FTZ R169, R131, R2 ;  /* 0x0000000283a97220 */ /* 0x001fc60000410000 */
[----:B------:R-:W-:Y:S01]  /*52f0*/  STS [R82+0xc], R171 ;  /* 0x00000cab52007388 */ /* 0x000fe20000000800 */
[----:B-1----:R-:W-:Y:S01]  /*5300*/  FFMA.FTZ R167, R3, R4, -R5 ;  /* 0x0000000403a77223 */ /* 0x002fe20000010805 */
[-C--:B------:R-:W-:Y:S02]  /*5310*/  FMUL.FTZ R5, R52, R96.reuse ;  /* 0x0000006034057220 */ /* 0x080fe40000410000 */
[----:B------:R0:W-:Y:S01]  /*5320*/  STS [R82+0x8], R169 ;  /* 0x000008a952007388 */ /* 0x0001e20000000800 */
[----:B--2---:R-:W-:Y:S01]  /*5330*/  FMUL.FTZ R7, R53, R96 ;  /* 0x0000006035077220 */ /* 0x004fe20000410000 */
[CC--:B------:R-:W-:Y:S01]  /*5340*/  FMUL.FTZ R2, R138.reuse, R5.reuse ;  /* 0x000000058a027220 */ /* 0x0c0fe20000410000 */
[C---:B------:R-:W-:Y:S02]  /*5350*/  FMUL.FTZ R165, R125.reuse, R5 ;  /* 0x000000057da57220 */ /* 0x040fe40000410000 */
[-C--:B------:R-:W-:Y:S01]  /*5360*/  FMUL.FTZ R163, R138, R7.reuse ;  /* 0x000000078aa37220 */ /* 0x080fe20000410000 */
[CC--:B------:R-:W-:Y:S01]  /*5370*/  FFMA.FTZ R2, R136.reuse, R7.reuse, -R2 ;  /* 0x0000000788027223 */ /* 0x0c0fe20000010802 */
[----:B------:R-:W-:Y:S01]  /*5380*/  FMUL.FTZ R7, R125, R7 ;  /* 0x000000077d077220 */ /* 0x000fe20000410000 */
[----:B------:R1:W-:Y:S01]  /*5390*/  STS [R82], R165 ;  /* 0x000000a552007388 */ /* 0x0003e20000000800 */
[----:B------:R-:W-:Y:S01]  /*53a0*/  FFMA.FTZ R163, R136, R5, R163 ;  /* 0x0000000588a37223 */ /* 0x000fe200000100a3 */
[----:B------:R-:W-:Y:S01]  /*53b0*/  FADD.FTZ R4, RZ, R2 ;  /* 0x00000002ff047221 */ /* 0x000fe20000010000 */
[----:B------:R-:W-:Y:S01]  /*53c0*/  IADD3 R2, -R10, R117, RZ ;  /* 0x000000750a027210 */ /* 0x000fe20007ffe1ff */
[----:B------:R1:W-:Y:S01]  /*53d0*/  STS [R82+0x4], R7 ;  /* 0x0000040752007388 */ /* 0x0003e20000000800 */
[----:B------:R-:W-:Y:S01]  /*53e0*/  FADD.FTZ R163, RZ, R163 ;  /* 0x000000a3ffa37221 */ /* 0x000fe20000010000 */
[----:B------:R-:W-:Y:S01]  /*53f0*/  FADD.FTZ R167, R4, R167 ;  /* 0x000000a704a77221 */ /* 0x000fe20000010000 */
[----:B------:R-:W-:-:S02]  /*5400*/  LEA R128, R2, -R92, 0x1 ;  /* 0x8000005c02807211 */ /* 0x000fc400078e08ff */
[----:B------:R-:W-:Y:S01]  /*5410*/  FADD.FTZ R163, R163, R6 ;  /* 0x00000006a3a37221 */ /* 0x000fe20000010000 */
[----:B0-----:R-:W-:Y:S01]  /*5420*/  IADD3 R169, R92, 0x20, RZ ;  /* 0x000000205ca97810 */ /* 0x001fe20007ffe0ff */
[----:B------:R-:W-:Y:S01]  /*5430*/  BAR.SYNC.DEFER_BLOCKING 0x0 ;  /* 0x0000000000007b1d */ /* 0x000fe20000010000 */
[----:B------:R-:W-:-:S13]  /*5440*/  ISETP.GE.AND P3, PT, R128, 0x1, PT ;  /* 0x000000018000780c */ /* 0x000fda0003f66270 */
[----:B-1----:R-:W-:Y:S05]  /*5450*/  @!P3 BRA `(.L_x_17987) ;  /* 0x000000000064b947 */ /* 0x002fea0003800000 */
[----:B------:R-:W-:Y:S01]  /*5460*/  IMAD R165, R107, UR24, RZ ;  /* 0x000000186ba57c24 */ /* 0x000fe2000f8e02ff */
[--C-:B------:R-:W-:Y:S01]  /*5470*/  SHF.R.U32.HI R126, RZ, 0x1, R33.reuse ;  /* 0x00000001ff7e7819 */ /* 0x100fe20000011621 */
[----:B------:R-:W-:Y:S01]  /*5480*/  IMAD.WIDE.U32 R6, R58, UR24, RZ ;  /* 0x000000183a067c25 */ /* 0x000fe2000f8e00ff */
[----:B------:R-:W-:Y:S02]  /*5490*/  LEA R5, R63, 0xffffff00, 0x8 ;  /* 0xffffff003f057811 */ /* 0x000fe400078e40ff */
[----:B------:R-:W-:Y:S01]  /*54a0*/  SHF.R.U64 R171, R32, 0x1, R33 ;  /* 0x0000000120ab7819 */ /* 0x000fe20000001221 */
[----:B------:R-:W-:Y:S01]  /*54b0*/  IMAD R165, R58, UR25, R165 ;  /* 0x000000193aa57c24 */ /* 0x000fe2000f8e02a5 */
[----:B------:R-:W-:Y:S01]  /*54c0*/  IADD3 R4, P3, R5, R92, RZ ;  /* 0x0000005c05047210 */ /* 0x000fe20007f7e0ff */
[----:B------:R-:W-:Y:S02]  /*54d0*/  IMAD R126, R126, UR14, RZ ;  /* 0x0000000e7e7e7c24 */ /* 0x000fe4000f8e02ff */
[----:B------:R-:W-:Y:S01]  /*54e0*/  IMAD R121, R121, UR20, RZ ;  /* 0x0000001479797c24 */ /* 0x000fe2000f8e02ff */
[----:B------:R-:W-:Y:S01]  /*54f0*/  IADD3 R7, R165, R7, RZ ;  /* 0x00000007a5077210 */ /* 0x000fe20007ffe0ff */
[----:B------:R-:W-:Y:S01]  /*5500*/  IMAD R165, R171, UR15, R126 ;  /* 0x0000000faba57c24 */ /* 0x000fe2000f8e027e */
[----:B------:R-:W-:Y:S01]  /*5510*/  LEA.HI.X.SX32 R5, R5, RZ, 0x1, P3 ;  /* 0x000000ff05057211 */ /* 0x000fe200018f0eff */
[----:B------:R-:W-:-:S02]  /*5520*/  IMAD R121, R118, UR21, R121 ;  /* 0x0000001576797c24 */ /* 0x000fc4000f8e0279 */
[----:B------:R-:W-:-:S04]  /*5530*/  IMAD.WIDE.U32 R6, R171, UR14, R6 ;  /* 0x0000000eab067c25 */ /* 0x000fc8000f8e0006 */
[----:B------:R-:W-:Y:S01]  /*5540*/  IMAD.WIDE.U32 R4, R118, UR20, R4 ;  /* 0x0000001476047c25 */ /* 0x000fe2000f8e0004 */
[----:B------:R-:W-:Y:S02]  /*5550*/  IADD3 R126, R165, R7, RZ ;  /* 0x00000007a57e7210 */ /* 0x000fe40007ffe0ff */
[C---:B------:R-:W-:Y:S02]  /*5560*/  LEA R7, P3, R6.reuse, R30, 0x3 ;  /* 0x0000001e06077211 */ /* 0x040fe400078618ff */
[----:B------:R-:W-:Y:S02]  /*5570*/  IADD3 R5, R5, R121, RZ ;  /* 0x0000007905057210 */ /* 0x000fe40007ffe0ff */
[----:B------:R-:W-:Y:S02]  /*5580*/  LEA.HI.X R126, R6, R31, R126, 0x3, P3 ;  /* 0x0000001f067e7211 */ /* 0x000fe400018f1c7e */
[----:B------:R-:W-:-:S04]  /*5590*/  LEA R6, P3, R4, R7, 0x2 ;  /* 0x0000000704067211 */ /* 0x000fc800078610ff */
[----:B------:R-:W-:Y:S02]  /*55a0*/  LEA.HI.X R7, R4, R126, R5, 0x2, P3 ;  /* 0x0000007e04077211 */ /* 0x000fe400018f1405 */
[----:B------:R-:W-:-:S04]  /*55b0*/  LEA.HI.SX32 R4, R92, R92, 0x1b ;  /* 0x0000005c5c047211 */ /* 0x000fc800078fdaff */
[----:B------:R-:W-:-:S05]  /*55c0*/  LEA R4, R4, R99, 0x2 ;  /* 0x0000006304047211 */ /* 0x000fca00078e10ff */
[----:B------:R-:W0:Y:S04]  /*55d0*/  LDS R5, [R4+0x210] ;  /* 0x0002100004057984 */ /* 0x000e280000000800 */
[----:B0-----:R0:W-:Y:S02]  /*55e0*/  REDG.E.ADD.F32.FTZ.RN.STRONG.GPU desc[UR10][R6.64], R5 ;  /* 0x00000005060079a6 */ /* 0x0011e4000c10f38a */
.L_x_17987:
[----:B------:R-:W-:Y:S05]  /*55f0*/  BSYNC B0 ;  /* 0x0000000000007941 */ /* 0x000fea0003800000 */
.L_x_17986:
[----:B------:R-:W-:Y:S01]  /*5600*/  LEA.HI.SX32 R4, R169, R92, 0x1b ;  /* 0x0000005ca9047211 */ /* 0x000fe200078fdaff */
[----:B------:R-:W-:Y:S01]  /*5610*/  USHF.L.U64.HI UR7, UR5, 0x2, UR6 ;  /* 0x0000000205077899 */ /* 0x000fe20008010206 */
[----:B------:R-:W-:Y:S01]  /*5620*/  ISETP.GE.AND P3, PT, R128, 0x21, PT ;  /* 0x000000218000780c */ /* 0x000fe20003f66270 */
[----:B------:R-:W-:Y:S01]  /*5630*/  USHF.L.U32 UR22, UR5, 0x2, URZ ;  /* 0x0000000205167899 */ /* 0x000fe2000800063f */
[----:B------:R-:W-:Y:S01]  /*5640*/  LEA R4, R4, R99, 0x2 ;  /* 0x0000006304047211 */ /* 0x000fe200078e10ff */
[-C--:B0-----:R-:W-:Y:S01]  /*5650*/  FFMA.FTZ R5, R145, R156.reuse, -R124 ;  /* 0x0000009c91057223 */ /* 0x081fe2000001087c */
[----:B------:R-:W-:Y:S01]  /*5660*/  FMUL.FTZ R156, R146, R156 ;  /* 0x0000009c929c7220 */ /* 0x000fe20000410000 */
[----:B------:R-:W-:Y:S01]  /*5670*/  FADD.FTZ R112, R167, R112 ;  /* 0x00000070a7707221 */ /* 0x000fe20000010000 */
[----:B------:R-:W-:Y:S01]  /*5680*/  IMAD R6, R28, UR7, RZ ;  /* 0x000000071c067c24 */ /* 0x000fe2000f8e02ff */
[----:B------:R0:W1:Y:S01]  /*5690*/  LDS R7, [R4+0x290] ;  /* 0x0002900004077984 */ /* 0x0000620000000800 */
[----:B------:R-:W-:Y:S01]  /*56a0*/  BSSY B0, `(.L_x_17988) ;  /* 0x0000009000007945 */ /* 0x000fe20003800000 */
[----:B------:R-:W-:Y:S01]  /*56b0*/  FADD.FTZ R163, R163, R50 ;  /* 0x00000032a3a37221 */ /* 0x000fe20000010000 */
[----:B------:R-:W-:Y:S01]  /*56c0*/  FFMA.FTZ R156, R145, R154, R156 ;  /* 0x0000009a919c7223 */ /* 0x000fe2000001009c */
[----:B------:R-:W-:Y:S01]  /*56d0*/  FADD.FTZ R50, R112, R5 ;  /* 0x0000000570327221 */ /* 0x000fe20000010000 */
[----:B------:R-:W-:Y:S01]  /*56e0*/  IMAD R121, R29, UR22, R6 ;  /* 0x000000161d797c24 */ /* 0x000fe2000f8e0206 */
[----:B------:R-:W-:Y:S06]  /*56f0*/  @!P3 BRA `(.L_x_17989) ;  /* 0x00000000000cb947 */ /* 0x000fec0003800000 */
[----:B0-----:R-:W-:-:S05]  /*5700*/  IMAD.WIDE.U32 R4, R28, UR22, R48 ;  /* 0x000000161c047c25 */ /* 0x001fca000f8e0030 */
[----:B------:R-:W-:-:S05]  /*5710*/  IADD3 R5, R5, R121, RZ ;  /* 0x0000007905057210 */ /* 0x000fca0007ffe0ff */
[----:B-1----:R2:W-:Y:S02]  /*5720*/  REDG.E.ADD.F32.FTZ.RN.STRONG.GPU desc[UR10][R4.64], R7 ;  /* 0x00000007040079a6 */ /* 0x0025e4000c10f38a */
.L_x_17989:
[----:B------:R-:W-:Y:S05]  /*5730*/  BSYNC B0 ;  /* 0x0000000000007941 */ /* 0x000fea0003800000 */
.L_x_17988:
[----:B-12---:R1:W2:Y:S01]  /*5740*/  LDS R7, [R81+0x310] ;  /* 0x0003100051077984 */ /* 0x0062a20000000800 */
[----:B------:R-:W-:Y:S01]  /*5750*/  ISETP.GE.AND P3, PT, R128, 0x41, PT ;  /* 0x000000418000780c */ /* 0x000fe20003f66270 */
[----:B------:R-:W-:-:S12]  /*5760*/  BSSY B0, `(.L_x_17990) ;  /* 0x0000005000007945 */ /* 0x000fd80003800000 */
[----:B------:R-:W-:Y:S05]  /*5770*/  @!P3 BRA `(.L_x_17991) ;  /* 0x00000000000cb947 */ /* 0x000fea0003800000 */
[----:B0-----:R-:W-:-:S05]  /*5780*/  IMAD.WIDE.U32 R4, R28, UR22, R46 ;  /* 0x000000161c047c25 */ /* 0x001fca000f8e002e */
[----:B------:R-:W-:-:S05]  /*5790*/  IADD3 R5, R121, R5, RZ ;  /* 0x0000000579057210 */ /* 0x000fca0007ffe0ff */
[----:B--2---:R3:W-:Y:S02]  /*57a0*/  REDG.E.ADD.F32.FTZ.RN.STRONG.GPU desc[UR10][R4.64], R7 ;  /* 0x00000007040079a6 */ /* 0x0047e4000c10f38a */
.L_x_17991:
[----:B------:R-:W-:Y:S05]  /*57b0*/  BSYNC B0 ;  /* 0x0000000000007941 */ /* 0x000fea0003800000 */
.L_x_17990:
[----:B--23--:R2:W3:Y:S01]  /*57c0*/  LDS R7, [R80+0x390] ;  /* 0x0003900050077984 */ /* 0x00c4e20000000800 */
[----:B------:R-:W-:Y:S01]  /*57d0*/  ISETP.GE.AND P3, PT, R128, 0x61, PT ;  /* 0x000000618000780c */ /* 0x000fe20003f66270 */
[----:B------:R-:W-:-:S12]  /*57e0*/  BSSY B0, `(.L_x_17992) ;  /* 0x0000005000007945 */ /* 0x000fd80003800000 */
[----:B------:R-:W-:Y:S05]  /*57f0*/  @!P3 BRA `(.L_x_17993) ;  /* 0x00000000000cb947 */ /* 0x000fea0003800000 */
[----:B0-----:R-:W-:-:S05]  /*5800*/  IMAD.WIDE.U32 R4, R28, UR22, R44 ;  /* 0x000000161c047c25 */ /* 0x001fca000f8e002c */
[----:B------:R-:W-:-:S05]  /*5810*/  IADD3 R5, R121, R5, RZ ;  /* 0x0000000579057210 */ /* 0x000fca0007ffe0ff */
[----:B---3--:R4:W-:Y:S02]  /*5820*/  REDG.E.ADD.F32.FTZ.RN.STRONG.GPU desc[UR10][R4.64], R7 ;  /* 0x00000007040079a6 */ /* 0x0089e4000c10f38a */
.L_x_17993:
[----:B------:R-:W-:Y:S05]  /*5830*/  BSYNC B0 ;  /* 0x0000000000007941 */ /* 0x000fea0003800000 */
.L_x_17992:
[----:B---34-:R3:W4:Y:S01]  /*5840*/  LDS R7, [R79+0x410] ;  /* 0x000410004f077984 */ /* 0x0187220000000800 */
[----:B------:R-:W-:Y:S01]  /*5850*/  ISETP.GE.AND P3, PT, R128, 0x81, PT ;  /* 0x000000818000780c */ /* 0x000fe20003f66270 */
[----:B------:R-:W-:-:S12]  /*5860*/  BSSY B0, `(.L_x_17994) ;  /* 0x0000005000007945 */ /* 0x000fd80003800000 */
[----:B------:R-:W-:Y:S05]  /*5870*/  @!P3 BRA `(.L_x_17995) ;  /* 0x00000000000cb947 */ /* 0x000fea0003800000 */
[----:B0-----:R-:W-:-:S05]  /*5880*/  IMAD.WIDE.U32 R4, R28, UR22, R42 ;  /* 0x000000161c047c25 */ /* 0x001fca000f8e002a */
[----:B------:R-:W-:-:S05]  /*5890*/  IADD3 R5, R121, R5, RZ ;  /* 0x0000000579057210 */ /* 0x000fca0007ffe0ff */
[----:B----4-:R0:W-:Y:S02]  /*58a0*/  REDG.E.ADD.F32.FTZ.RN.STRONG.GPU desc[UR10][R4.64], R7 ;  /* 0x00000007040079a6 */ /* 0x0101e4000c10f38a */
.L_x_17995:
[----:B------:R-:W-:Y:S05]  /*58b0*/  BSYNC B0 ;  /* 0x0000000000007941 */ /* 0x000fea0003800000 */
.L_x_17994:
[----:B0---4-:R0:W4:Y:S01]  /*58c0*/  LDS R7, [R77+0x490] ;  /* 0x000490004d077984 */ /* 0x0111220000000800 */
[----:B------:R-:W-:Y:S01]  /*58d0*/  ISETP.GE.AND P3, PT, R128, 0xa1, PT ;  /* 0x000000a18000780c */ /* 0x000fe20003f66270 */
[----:B------:R-:W-:-:S12]  /*58e0*/  BSSY B0, `(.L_x_17996) ;  /* 0x0000005000007945 */ /* 0x000fd80003800000 */
[----:B0-----:R-:W-:Y:S05]  /*58f0*/  @!P3 BRA `(.L_x_17997) ;  /* 0x00000000000cb947 */ /* 0x001fea0003800000 */
[----:B------:R-:W-:-:S05]  /*5900*/  IMAD.WIDE.U32 R4, R28, UR22, R40 ;  /* 0x000000161c047c25 */ /* 0x000fca000f8e0028 */
[----:B------:R-:W-:-:S05]  /*5910*/  IADD3 R5, R121, R5, RZ ;  /* 0x0000000579057210 */ /* 0x000fca0007ffe0ff */
[----:B----4-:R0:W-:Y:S02]  /*5920*/  REDG.E.ADD.F32.FTZ.RN.STRONG.GPU desc[UR10][R4.64], R7 ;  /* 0x00000007040079a6 */ /* 0x0101e4000c10f38a */
.L_x_17997:
[----:B------:R-:W-:Y:S05]  /*5930*/  BSYNC B0 ;  /* 0x0000000000007941 */ /* 0x000fea0003800000 */
.L_x_17996:
[----:B0---4-:R0:W4:Y:S01]  /*5940*/  LDS R7, [R76+0x510] ;  /* 0x000510004c077984 */ /* 0x0111220000000800 */
[----:B------:R-:W-:Y:S01]  /*5950*/  ISETP.GE.AND P3, PT, R128, 0xc1, PT ;  /* 0x000000c18000780c */ /* 0x000fe20003f66270 */
[----:B------:R-:W-:-:S12]  /*5960*/  BSSY B0, `(.L_x_17998) ;  /* 0x0000005000007945 */ /* 0x000fd80003800000 */
[----:B0-----:R-:W-:Y:S05]  /*5970*/  @!P3 BRA `(.L_x_17999) ;  /* 0x00000000000cb947 */ /* 0x001fea0003800000 */
[----:B------:R-:W-:-:S05]  /*5980*/  IMAD.WIDE.U32 R4, R28, UR22, R38 ;  /* 0x000000161c047c25 */ /* 0x000fca000f8e0026 */
[----:B------:R-:W-:-:S05]  /*5990*/  IADD3 R5, R121, R5, RZ ;  /* 0x0000000579057210 */ /* 0x000fca0007ffe0ff */
[----:B----4-:R0:W-:Y:S02]  /*59a0*/  REDG.E.ADD.F32.FTZ.RN.STRONG.GPU desc[UR10][R4.64], R7 ;  /* 0x00000007040079a6 */ /* 0x0101e4000c10f38a */
.L_x_17999:
[----:B------:R-:W-:Y:S05]  /*59b0*/  BSYNC B0 ;  /* 0x0000000000007941 */ /* 0x000fea0003800000 */
.L_x_17998:
[----:B0-----:R0:W0:Y:S01]  /*59c0*/  LDS R5, [R74+0x590] ;  /* 0x000590004a057984 */ /* 0x0010220000000800 */
[----:B------:R-:W-:Y:S01]  /*59d0*/  ISETP.GE.AND P3, PT, R128, 0xe1, PT ;  /* 0x000000e18000780c */ /* 0x000fe20003f66270 */
[----:B------:R-:W-:Y:S01]  /*59e0*/  BSSY B0, `(.L_x_18000) ;  /* 0x0000006000007945 */ /* 0x000fe20003800000 */
[----:B------:R-:W-:Y:S01]  /*59f0*/  FADD.FTZ R4, R163, R156 ;  /* 0x0000009ca3047221 */ /* 0x000fe20000010000 */
[----:B----4-:R-:W-:-:S10]  /*5a00*/  IMAD.WIDE.U32 R6, R28, UR22, R36 ;  /* 0x000000161c067c25 */ /* 0x010fd4000f8e0024 */
[----:B------:R-:W-:Y:S05]  /*5a10*/  @!P3 BRA `(.L_x_18001) ;  /* 0x000000000008b947 */ /* 0x000fea0003800000 */
[----:B------:R-:W-:-:S05]  /*5a20*/  IADD3 R7, R121, R7, RZ ;  /* 0x0000000779077210 */ /* 0x000fca0007ffe0ff */
[----:B0-----:R4:W-:Y:S02]  /*5a30*/  REDG.E.ADD.F32.FTZ.RN.STRONG.GPU desc[UR10][R6.64], R5 ;  /* 0x00000005060079a6 */ /* 0x0019e4000c10f38a */
.L_x_18001:
[----:B------:R-:W-:Y:S05]  /*5a40*/  BSYNC B0 ;  /* 0x0000000000007941 */ /* 0x000fea0003800000 */
.L_x_18000:
[----:B------:R-:W5:Y:S01]  /*5a50*/  SHFL.DOWN PT, R112, R50, 0x1, 0x1f ;  /* 0x08201f0032707f89 */ /* 0x000f6200000e0000 */
[----:B------:R-:W-:Y:S01]  /*5a60*/  ISETP.GT.AND P3, PT, R83, 0x1e, PT ;  /* 0x0000001e5300780c */ /* 0x000fe20003f64270 */
[----:B------:R-:W-:Y:S01]  /*5a70*/  FMUL.FTZ R122, R122, R53 ;  /* 0x000000357a7a7220 */ /* 0x000fe20000410000 */
[----:B----4-:R-:W-:Y:S01]  /*5a80*/  MOV R6, R152 ;  /* 0x0000009800067202 */ /* 0x010fe20000000f00 */
[----:B------:R-:W4:Y:S01]  /*5a90*/  SHFL.DOWN PT, R163, R152, 0x1, 0x1f ;  /* 0x08201f0098a37f89 */ /* 0x000f2200000e0000 */
[----:B------:R-:W-:Y:S01]  /*5aa0*/  MOV R7, R147 ;  /* 0x0000009300077202 */ /* 0x000fe20000000f00 */
[----:B------:R-:W-:Y:S01]  /*5ab0*/  FFMA.FTZ R122, R123, R52, R122 ;  /* 0x000000347b7a7223 */ /* 0x000fe2000001007a */
[----:B0-----:R-:W-:Y:S01]  /*5ac0*/  MOV R5, R50 ;  /* 0x0000003200057202 */ /* 0x001fe20000000f00 */
[----:B------:R-:W0:Y:S01]  /*5ad0*/  SHFL.DOWN PT, R124, R147, 0x1, 0x1f ;  /* 0x08201f00937c7f89 */ /* 0x000e2200000e0000 */
[----:B------:R-:W-:Y:S01]  /*5ae0*/  BSSY B0, `(.L_x_18002) ;  /* 0x0000065000007945 */ /* 0x000fe20003800000 */
[----:B------:R-:W-:-:S02]  /*5af0*/  FFMA.FTZ R101, R122, R96, R101 ;  /* 0x000000607a657223 */ /* 0x000fc40000010065 */
[----:B------:R-:W1:Y:S02]  /*5b00*/  SHFL.DOWN PT, R121, R4, 0x1, 0x1f ;  /* 0x08201f0004797f89 */ /* 0x000e6400000e0000 */
[----:B-----5:R-:W-:Y:S01]  /*5b10*/  @!P3 FADD.FTZ R5, R5, R112 ;  /* 0x000000700505b221 */ /* 0x020fe20000010000 */
[----:B----4-:R-:W-:-:S04]  /*5b20*/  @!P3 FADD.FTZ R6, R6, R163 ;  /* 0x000000a30606b221 */ /* 0x010fc80000010000 */
[----:B------:R-:W4:Y:S01]  /*5b30*/  SHFL.DOWN PT, R50, R5, 0x2, 0x1f ;  /* 0x08401f0005327f89 */ /* 0x000f2200000e0000 */
[----:B0-----:R-:W-:-:S03]  /*5b40*/  @!P3 FADD.FTZ R7, R7, R124 ;  /* 0x0000007c0707b221 */ /* 0x001fc60000010000 */
[----:B------:R-:W0:Y:S01]  /*5b50*/  SHFL.DOWN PT, R147, R6, 0x2, 0x1f ;  /* 0x08401f0006937f89 */ /* 0x000e2200000e0000 */
[----:B-1----:R-:W-:-:S03]  /*5b60*/  @!P3 FADD.FTZ R4, R121, R4 ;  /* 0x000000047904b221 */ /* 0x002fc60000010000 */
[----:B------:R-:W1:Y:S01]  /*5b70*/  SHFL.DOWN PT, R112, R7, 0x2, 0x1f ;  /* 0x08401f0007707f89 */ /* 0x000e6200000e0000 */
[----:B------:R-:W-:-:S03]  /*5b80*/  ISETP.GT.AND P3, PT, R83, 0x1d, PT ;  /* 0x0000001d5300780c */ /* 0x000fc60003f64270 */
[----:B------:R-:W5:Y:S10]  /*5b90*/  SHFL.DOWN PT, R121, R4, 0x2, 0x1f ;  /* 0x08401f0004797f89 */ /* 0x000f7400000e0000 */
[----:B----4-:R-:W-:Y:S01]  /*5ba0*/  @!P3 FADD.FTZ R5, R5, R50 ;  /* 0x000000320505b221 */ /* 0x010fe20000010000 */
[----:B0-----:R-:W-:-:S04]  /*5bb0*/  @!P3 FADD.FTZ R6, R6, R147 ;  /* 0x000000930606b221 */ /* 0x001fc80000010000 */
[----:B------:R-:W0:Y:S01]  /*5bc0*/  SHFL.DOWN PT, R50, R5, 0x4, 0x1f ;  /* 0x08801f0005327f89 */ /* 0x000e2200000e0000 */
[----:B-1----:R-:W-:-:S03]  /*5bd0*/  @!P3 FADD.FTZ R7, R7, R112 ;  /* 0x000000700707b221 */ /* 0x002fc60000010000 */
[----:B------:R-:W1:Y:S01]  /*5be0*/  SHFL.DOWN PT, R147, R6, 0x4, 0x1f ;  /* 0x08801f0006937f89 */ /* 0x000e6200000e0000 */
[----:B-----5:R-:W-:-:S03]  /*5bf0*/  @!P3 FADD.FTZ R4, R4, R121 ;  /* 0x000000790404b221 */ /* 0x020fc60000010000 */
[----:B------:R-:W4:Y:S01]  /*5c00*/  SHFL.DOWN PT, R112, R7, 0x4, 0x1f ;  /* 0x08801f0007707f89 */ /* 0x000f2200000e0000 */
[----:B------:R-:W-:-:S03]  /*5c10*/  ISETP.GT.AND P3, PT, R83, 0x1b, PT ;  /* 0x0000001b5300780c */ /* 0x000fc60003f64270 */
[----:B------:R-:W5:Y:S10]  /*5c20*/  SHFL.DOWN PT, R121, R4, 0x4, 0x1f ;  /* 0x08801f0004797f89 */ /* 0x000f7400000e0000 */
[----:B0-----:R-:W-:Y:S01]  /*5c30*/  @!P3 FADD.FTZ R5, R5, R50 ;  /* 0x000000320505b221 */ /* 0x001fe20000010000 */
[----:B-1----:R-:W-:-:S04]  /*5c40*/  @!P3 FADD.FTZ R6, R6, R147 ;  /* 0x000000930606b221 */ /* 0x002fc80000010000 */
[----:B------:R-:W0:Y:S01]  /*5c50*/  SHFL.DOWN PT, R50, R5, 0x8, 0x1f ;  /* 0x09001f0005327f89 */ /* 0x000e2200000e0000 */
[----:B----4-:R-:W-:-:S03]  /*5c60*/  @!P3 FADD.FTZ R7, R7, R112 ;  /* 0x000000700707b221 */ /* 0x010fc60000010000 */
        /* <DEDUP_REMOVED lines=17> */
[----:B-----5:R-:W-:Y:S01]  /*5d80*/  @!P3 FADD.FTZ R4, R4, R121 ;  /* 0x000000790404b221 */ /* 0x020fe20000010000 */
[----:B------:R-:W-:-:S13]  /*5d90*/  ISETP.NE.AND P3, PT, R83, RZ, PT ;  /* 0x000000ff5300720c */ /* 0x000fda0003f65270 */
[----:B------:R-:W0:Y:S01]  /*5da0*/  @!P3 S2R R121, SR_CgaCtaId ;  /* 0x000000000079b919 */ /* 0x000e220000008800 */
[----:B------:R-:W-:-:S04]  /*5db0*/  @!P3 MOV R50, 0x400 ;  /* 0x000004000032b802 */ /* 0x000fc80000000f00 */
[----:B0-----:R-:W-:Y:S01]  /*5dc0*/  @!P3 LEA R99, R121, R50, 0x18 ;  /* 0x000000327963b211 */ /* 0x001fe200078ec0ff */
[----:B------:R-:W-:Y:S01]  /*5dd0*/  FMUL.FTZ R121, R23, R151 ;  /* 0x0000009717797220 */ /* 0x000fe20000410000 */
[----:B------:R-:W-:-:S03]  /*5de0*/  FMUL.FTZ R50, R139, R149 ;  /* 0x000000958b327220 */ /* 0x000fc60000410000 */
[-C--:B------:R-:W-:Y:S01]  /*5df0*/  FFMA.FTZ R147, R22, R149.reuse, -R121 ;  /* 0x0000009516937223 */ /* 0x080fe20000010879 */
[----:B------:R-:W-:Y:S01]  /*5e00*/  FMUL.FTZ R121, R23, R149 ;  /* 0x0000009517797220 */ /* 0x000fe20000410000 */
[----:B------:R-:W-:Y:S01]  /*5e10*/  FFMA.FTZ R141, R141, R151, R50 ;  /* 0x000000978d8d7223 */ /* 0x000fe20000010032 */
[C---:B------:R-:W-:Y:S01]  /*5e20*/  FMUL.FTZ R50, R23.reuse, R51 ;  /* 0x0000003317327220 */ /* 0x040fe20000410000 */
[----:B------:R-:W-:Y:S01]  /*5e30*/  FMUL.FTZ R146, R146, R147 ;  /* 0x0000009392927220 */ /* 0x000fe20000410000 */
[C---:B------:R-:W-:Y:S01]  /*5e40*/  FFMA.FTZ R112, R22.reuse, R151, R121 ;  /* 0x0000009716707223 */ /* 0x040fe20000010079 */
[----:B------:R-:W-:Y:S01]  /*5e50*/  FMUL.FTZ R121, R23, R153 ;  /* 0x0000009917797220 */ /* 0x000fe20000410000 */
[----:B------:R-:W-:Y:S01]  /*5e60*/  FFMA.FTZ R104, R141, R102, R104 ;  /* 0x000000668d687223 */ /* 0x000fe20000010068 */
[----:B------:R0:W-:Y:S01]  /*5e70*/  @!P3 STS.128 [R99+0x640], R4 ;  /* 0x000640046300b388 */ /* 0x0001e20000000c00 */
[----:B------:R-:W-:Y:S01]  /*5e80*/  FFMA.FTZ R146, R145, R112, R146 ;  /* 0x0000007091927223 */ /* 0x000fe20000010092 */
[-C--:B------:R-:W-:Y:S01]  /*5e90*/  FMUL.FTZ R112, R133, R113.reuse ;  /* 0x0000007185707220 */ /* 0x080fe20000410000 */
[-C--:B------:R-:W-:Y:S01]  /*5ea0*/  FFMA.FTZ R121, R22, R113.reuse, -R121 ;  /* 0x0000007116797223 */ /* 0x080fe20000010879 */
[----:B------:R-:W-:Y:S01]  /*5eb0*/  FMUL.FTZ R113, R23, R113 ;  /* 0x0000007117717220 */ /* 0x000fe20000410000 */
[----:B------:R-:W-:Y:S01]  /*5ec0*/  FFMA.FTZ R141, R143, R141, R146 ;  /* 0x0000008d8f8d7223 */ /* 0x000fe20000010092 */
[----:B------:R-:W-:Y:S01]  /*5ed0*/  FFMA.FTZ R124, R135, R153, R112 ;  /* 0x00000099877c7223 */ /* 0x000fe20000010070 */
[----:B------:R-:W-:Y:S01]  /*5ee0*/  FMUL.FTZ R133, R144, R121 ;  /* 0x0000007990857220 */ /* 0x000fe20000410000 */
[C---:B------:R-:W-:Y:S01]  /*5ef0*/  FFMA.FTZ R121, R22.reuse, R153, R113 ;  /* 0x0000009916797223 */ /* 0x040fe20000010071 */
[-C--:B------:R-:W-:Y:S01]  /*5f00*/  FFMA.FTZ R113, R22, R155.reuse, -R50 ;  /* 0x0000009b16717223 */ /* 0x080fe20000010832 */
[-C--:B------:R-:W-:Y:S01]  /*5f10*/  FMUL.FTZ R112, R23, R155.reuse ;  /* 0x0000009b17707220 */ /* 0x080fe20000410000 */
[----:B------:R-:W-:Y:S01]  /*5f20*/  FMUL.FTZ R50, R129, R155 ;  /* 0x0000009b81327220 */ /* 0x000fe20000410000 */
[----:B------:R-:W-:Y:S01]  /*5f30*/  FFMA.FTZ R142, R142, R121, R133 ;  /* 0x000000798e8e7223 */ /* 0x000fe20000010085 */
[----:B------:R-:W-:Y:S01]  /*5f40*/  FMUL.FTZ R140, R140, R113 ;  /* 0x000000718c8c7220 */ /* 0x000fe20000410000 */
[CC--:B------:R-:W-:Y:S01]  /*5f50*/  FMUL.FTZ R113, R23.reuse, R52.reuse ;  /* 0x0000003417717220 */ /* 0x0c0fe20000410000 */
[----:B------:R-:W-:Y:S01]  /*5f60*/  FMUL.FTZ R23, R23, R53 ;  /* 0x0000003517177220 */ /* 0x000fe20000410000 */
[CC--:B------:R-:W-:Y:S01]  /*5f70*/  FFMA.FTZ R112, R22.reuse, R51.reuse, R112 ;  /* 0x0000003316707223 */ /* 0x0c0fe20000010070 */
[----:B------:R-:W-:Y:S01]  /*5f80*/  FFMA.FTZ R50, R127, R51, R50 ;  /* 0x000000337f327223 */ /* 0x000fe20000010032 */
[C---:B------:R-:W-:Y:S01]  /*5f90*/  FFMA.FTZ R113, R22.reuse, R53, -R113 ;  /* 0x0000003516717223 */ /* 0x040fe20000010871 */
[----:B------:R-:W-:Y:S01]  /*5fa0*/  FFMA.FTZ R23, R22, R52, R23 ;  /* 0x0000003416177223 */ /* 0x000fe20000010017 */
[----:B------:R-:W-:Y:S01]  /*5fb0*/  FFMA.FTZ R112, R3, R112, R140 ;  /* 0x0000007003707223 */ /* 0x000fe2000001008c */
[----:B------:R-:W-:Y:S01]  /*5fc0*/  FFMA.FTZ R142, R137, R124, R142 ;  /* 0x0000007c898e7223 */ /* 0x000fe2000001008e */
[----:B------:R-:W-:Y:S01]  /*5fd0*/  FMUL.FTZ R113, R138, R113 ;  /* 0x000000718a717220 */ /* 0x000fe20000410000 */
[----:B------:R-:W-:Y:S01]  /*5fe0*/  FADD.FTZ R106, R141, R106 ;  /* 0x0000006a8d6a7221 */ /* 0x000fe20000010000 */
[----:B------:R-:W-:Y:S01]  /*5ff0*/  FFMA.FTZ R131, R131, R50, R112 ;  /* 0x0000003283837223 */ /* 0x000fe20000010070 */
[----:B------:R-:W-:Y:S01]  /*6000*/  FFMA.FTZ R105, R124, R100, R105 ;  /* 0x000000647c697223 */ /* 0x000fe20000010069 */
[----:B------:R-:W-:Y:S01]  /*6010*/  FFMA.FTZ R136, R136, R23, R113 ;  /* 0x0000001788887223 */ /* 0x000fe20000010071 */
[----:B------:R-:W-:Y:S01]  /*6020*/  FFMA.FTZ R103, R50, R98, R103 ;  /* 0x0000006232677223 */ /* 0x000fe20000010067 */
[----:B------:R-:W-:Y:S01]  /*6030*/  FADD.FTZ R109, R142, R109 ;  /* 0x0000006d8e6d7221 */ /* 0x000fe20000010000 */
[----:B------:R-:W-:Y:S01]  /*6040*/  FADD.FTZ R108, R131, R108 ;  /* 0x0000006c836c7221 */ /* 0x000fe20000010000 */
[----:B------:R-:W-:-:S04]  /*6050*/  FFMA.FTZ R125, R125, R122, R136 ;  /* 0x0000007a7d7d7223 */ /* 0x000fc80000010088 */
[----:B------:R-:W-:Y:S01]  /*6060*/  FADD.FTZ R110, R125, R110 ;  /* 0x0000006e7d6e7221 */ /* 0x000fe20000010000 */
[----:B------:R-:W-:Y:S06]  /*6070*/  BAR.SYNC.DEFER_BLOCKING 0x0 ;  /* 0x0000000000007b1d */ /* 0x000fec0000010000 */
[----:B0-----:R-:W-:Y:S05]  /*6080*/  @P4 BRA `(.L_x_18003) ;  /* 0x0000000000284947 */ /* 0x001fea0003800000 */
        /* <DEDUP_REMOVED lines=10> */
.L_x_18003:
[----:B------:R-:W-:Y:S05]  /*6130*/  BSYNC B0 ;  /* 0x0000000000007941 */ /* 0x000fea0003800000 */
.L_x_18002:
[----:B------:R-:W-:Y:S01]  /*6140*/  IADD3 R118, R118, 0x1, RZ ;  /* 0x0000000176767810 */ /* 0x000fe20007ffe0ff */
[----:B------:R-:W-:-:S03]  /*6150*/  UIADD3 UR5, UP0, UR5, 0x1, URZ ;  /* 0x0000000105057890 */ /* 0x000fc6000ff1e03f */
[----:B------:R-:W-:Y:S01]  /*6160*/  ISETP.GE.AND P3, PT, R118, UR26, PT ;  /* 0x0000001a76007c0c */ /* 0x000fe2000bf66270 */
[----:B------:R-:W-:-:S12]  /*6170*/  UIADD3.X UR6, URZ, UR6, URZ, UP0, !UPT ;  /* 0x000000063f067290 */ /* 0x000fd800087fe43f */
[----:B------:R-:W-:Y:S05]  /*6180*/  @!P3 BRA `(.L_x_18004) ;  /* 0xffffffcc0088b947 */ /* 0x000fea000383ffff */
.L_x_17973:
[----:B------:R-:W-:Y:S01]  /*6190*/  BAR.SYNC.DEFER_BLOCKING 0x0 ;  /* 0x0000000000007b1d */ /* 0x000fe20000010000 */
[-C--:B------:R-:W-:Y:S02]  /*61a0*/  ISETP.GE.AND P3, PT, R78, R2.reuse, PT ;  /* 0x000000024e00720c */ /* 0x080fe40003f66270 */
[-C--:B------:R-:W-:Y:S02]  /*61b0*/  ISETP.GE.AND P2, PT, R73, R2.reuse, PT ;  /* 0x000000024900720c */ /* 0x080fe40003f46270 */
[-C--:B------:R-:W-:Y:S02]  /*61c0*/  ISETP.GE.AND P1, PT, R72, R2.reuse, PT ;  /* 0x000000024800720c */ /* 0x080fe40003f26270 */
[----:B------:R-:W-:Y:S02]  /*61d0*/  ISETP.GE.AND P0, PT, R71, R2, PT ;  /* 0x000000024700720c */ /* 0x000fe40003f06270 */
[----:B0-----:R-:W-:Y:S02]  /*61e0*/  PRMT R3, RZ, 0x7610, R3 ;  /* 0x00007610ff037816 */ /* 0x001fe40000000003 */
[----:B------:R-:W-:-:S02]  /*61f0*/  PRMT R23, RZ, 0x7610, R23 ;  /* 0x00007610ff177816 */ /* 0x000fc40000000017 */
[----:B------:R-:W-:Y:S02]  /*6200*/  PRMT R25, RZ, 0x7610, R25 ;  /* 0x00007610ff197816 */ /* 0x000fe40000000019 */
[----:B------:R-:W-:Y:S01]  /*6210*/  PRMT R27, RZ, 0x7610, R27 ;  /* 0x00007610ff1b7816 */ /* 0x000fe2000000001b */
[----:B------:R-:W0:Y:S01]  /*6220*/  S2UR UR6, SR_CgaCtaId ;  /* 0x00000000000679c3 */ /* 0x000e220000008800 */
[----:B------:R-:W-:-:S04]  /*6230*/  @!P3 IADD3 R4, P4, R88, R61, RZ ;  /* 0x0000003d5804b210 */ /* 0x000fc80007f9e0ff */
[CC--:B------:R-:W-:Y:S02]  /*6240*/  @!P3 IADD3.X R5, R89.reuse, R62.reuse, RZ, P4, !PT ;  /* 0x0000003e5905b210 */ /* 0x0c0fe400027fe4ff */
[CC--:B------:R-:W-:Y:S01]  /*6250*/  @!P1 IADD3 R8, P4, R88.reuse, R61.reuse, RZ ;  /* 0x0000003d58089210 */ /* 0x0c0fe20007f9e0ff */
[----:B------:R-:W-:Y:S01]  /*6260*/  UMOV UR5, 0x400 ;  /* 0x0000040000057882 */ /* 0x000fe20000000000 */
[CC--:B------:R-:W-:Y:S01]  /*6270*/  @!P0 IADD3 R10, P5, R88.reuse, R61.reuse, RZ ;  /* 0x0000003d580a8210 */ /* 0x0c0fe20007fbe0ff */
[----:B------:R-:W4:Y:S01]  /*6280*/  @!P3 LDG.E.U16 R3, desc[UR10][R4.64] ;  /* 0x0000000a0403b981 */ /* 0x000f22000c1e1500 */
[----:B------:R-:W-:Y:S01]  /*6290*/  @!P2 IADD3 R6, P3, R88, R61, RZ ;  /* 0x0000003d5806a210 */ /* 0x000fe20007f7e0ff */
[----:B------:R-:W1:Y:S01]  /*62a0*/  LDC.64 R30, c[0x0][0x388] ;  /* 0x0000e200ff1e7b82 */ /* 0x000e620000000a00 */
[CC--:B------:R-:W-:Y:S02]  /*62b0*/  @!P1 IADD3.X R9, R89.reuse, R62.reuse, RZ, P4, !PT ;  /* 0x0000003e59099210 */ /* 0x0c0fe400027fe4ff */
[----:B------:R-:W-:-:S02]  /*62c0*/  @!P2 IADD3.X R7, R89, R62, RZ, P3, !PT ;  /* 0x0000003e5907a210 */ /* 0x000fc40001ffe4ff */
[----:B------:R-:W-:Y:S01]  /*62d0*/  @!P0 IADD3.X R11, R89, R62, RZ, P5, !PT ;  /* 0x0000003e590b8210 */ /* 0x000fe20002ffe4ff */
[----:B------:R-:W5:Y:S04]  /*62e0*/  @!P1 LDG.E.U16 R25, desc[UR10][R8.64+0x80] ;  /* 0x0000800a08199981 */ /* 0x000f68000c1e1500 */
[----:B------:R2:W3:Y:S04]  /*62f0*/  @!P2 LDG.E.U16 R23, desc[UR10][R6.64+0x40] ;  /* 0x0000400a0617a981 */ /* 0x0004e8000c1e1500 */
[----:B------:R-:W3:Y:S01]  /*6300*/  @!P0 LDG.E.U16 R27, desc[UR10][R10.64+0xc0] ;  /* 0x0000c00a0a1b8981 */ /* 0x000ee2000c1e1500 */
[----:B------:R-:W-:Y:S01]  /*6310*/  ISETP.NE.AND P6, PT, R92, RZ, PT ;  /* 0x000000ff5c00720c */ /* 0x000fe20003fc5270 */
[----:B0-----:R-:W-:Y:S01]  /*6320*/  ULEA UR5, UR6, UR5, 0x18 ;  /* 0x0000000506057291 */ /* 0x001fe2000f8ec03f */
[----:B--2---:R-:W-:-:S02]  /*6330*/  F2FP.F16.F32.PACK_AB R6, R103, R101 ;  /* 0x000000656706723e */ /* 0x004fc400000000ff */
[----:B------:R-:W-:Y:S01]  /*6340*/  F2FP.F16.F32.PACK_AB R7, R104, R105 ;  /* 0x000000696807723e */ /* 0x000fe200000000ff */
[----:B------:R-:W-:Y:S01]  /*6350*/  BSSY B0, `(.L_x_18005) ;  /* 0x0000041000007945 */ /* 0x000fe20003800000 */
[----:B----4-:R-:W-:Y:S04]  /*6360*/  STS.U16 [R60], R3 ;  /* 0x000000033c007388 */ /* 0x010fe80000000400 */
[----:B-----5:R-:W-:Y:S04]  /*6370*/  STS.U16 [R60+0x80], R25 ;  /* 0x000080193c007388 */ /* 0x020fe80000000400 */
[----:B---3--:R-:W-:Y:S04]  /*6380*/  STS.U16 [R60+0x40], R23 ;  /* 0x000040173c007388 */ /* 0x008fe80000000400 */
        /* <DEDUP_REMOVED lines=15> */
[----:B------:R-:W-:Y:S01]  /*6480*/  FADD.FTZ R4, R4, R57 ;  /* 0x0000003904047221 */ /* 0x000fe20000010000 */
[----:B------:R-:W-:-:S04]  /*6490*/  HADD2.F32 R0, -RZ, R5.H0_H0 ;  /* 0x20000005ff007230 */ /* 0x000fc80000004100 */
[----:B------:R-:W-:Y:S01]  /*64a0*/  FSETP.GTU.FTZ.AND P2, PT, R4, 20, PT ;  /* 0x41a000000400780b */ /* 0x000fe20003f5c000 */
[----:B------:R-:W-:Y:S01]  /*64b0*/  FADD.FTZ R9, R0, R57 ;  /* 0x0000003900097221 */ /* 0x000fe20000010000 */
[----:B------:R-:W-:-:S04]  /*64c0*/  FSETP.GTU.FTZ.AND P1, PT, R8, 20, PT ;  /* 0x41a000000800780b */ /* 0x000fc80003f3c000 */
[----:B------:R-:W-:Y:S01]  /*64d0*/  FSETP.GTU.FTZ.AND P3, PT, R9, 20, PT ;  /* 0x41a000000900780b */ /* 0x000fe20003f7c000 */
[----:B------:R-:W0:Y:S06]  /*64e0*/  LDS R10, [UR5+0x100] ;  /* 0x00010005ff0a7984 */ /* 0x000e2c0008000800 */
[----:B------:R-:W-:Y:S01]  /*64f0*/  @!P2 FMUL.FTZ R3, R4, -1.4426950216293334961 ;  /* 0xbfb8aa3b0403a820 */ /* 0x000fe20000410000 */
[----:B------:R-:W-:Y:S02]  /*6500*/  HADD2.F32 R4, -RZ, R5.H1_H1 ;  /* 0x30000005ff047230 */ /* 0x000fe40000004100 */
[----:B------:R-:W-:-:S03]  /*6510*/  @!P1 FMUL.FTZ R0, R8, -1.4426950216293334961 ;  /* 0xbfb8aa3b08009820 */ /* 0x000fc60000410000 */
[----:B--2---:R-:W-:Y:S01]  /*6520*/  FADD.FTZ R7, R4, R57 ;  /* 0x0000003904077221 */ /* 0x004fe20000010000 */
[----:B------:R-:W2:Y:S01]  /*6530*/  @!P2 MUFU.EX2 R3, R3 ;  /* 0x000000030003a308 */ /* 0x000ea20000000800 */
[----:B------:R-:W-:-:S03]  /*6540*/  @!P3 FMUL.FTZ R4, R9, -1.4426950216293334961 ;  /* 0xbfb8aa3b0904b820 */ /* 0x000fc60000410000 */
[----:B------:R-:W-:-:S04]  /*6550*/  FSETP.GTU.FTZ.AND P0, PT, R7, 20, PT ;  /* 0x41a000000700780b */ /* 0x000fc80003f1c000 */
[----:B------:R-:W3:Y:S08]  /*6560*/  @!P1 MUFU.EX2 R0, R0 ;  /* 0x0000000000009308 */ /* 0x000ef00000000800 */
[----:B------:R-:W4:Y:S01]  /*6570*/  @!P3 MUFU.EX2 R4, R4 ;  /* 0x000000040004b308 */ /* 0x000f220000000800 */
[----:B------:R-:W-:Y:S01]  /*6580*/  @!P0 FMUL.FTZ R7, R7, -1.4426950216293334961 ;  /* 0xbfb8aa3b07078820 */ /* 0x000fe20000410000 */
[----:B--2---:R-:W-:Y:S01]  /*6590*/  @!P2 FADD.FTZ R6, R3, 1 ;  /* 0x3f8000000306a421 */ /* 0x004fe20000010000 */
[----:B---3--:R-:W-:-:S05]  /*65a0*/  @!P1 FADD.FTZ R0, R0, 1 ;  /* 0x3f80000000009421 */ /* 0x008fca0000010000 */
[----:B------:R-:W2:Y:S01]  /*65b0*/  @!P2 MUFU.RCP R29, R6 ;  /* 0x00000006001da308 */ /* 0x000ea20000001000 */
[----:B0-----:R-:W-:Y:S01]  /*65c0*/  ISETP.GE.AND P4, PT, R78, R10, PT ;  /* 0x0000000a4e00720c */ /* 0x001fe20003f86270 */
[----:B----4-:R-:W-:-:S06]  /*65d0*/  @!P3 FADD.FTZ R3, R4, 1 ;  /* 0x3f8000000403b421 */ /* 0x010fcc0000010000 */
[----:B------:R-:W0:Y:S08]  /*65e0*/  @!P1 MUFU.RCP R9, R0 ;  /* 0x0000000000099308 */ /* 0x000e300000001000 */
[----:B------:R-:W3:Y:S01]  /*65f0*/  @!P0 MUFU.EX2 R7, R7 ;  /* 0x0000000700078308 */ /* 0x000ee20000000800 */
[----:B-1----:R-:W-:-:S07]  /*6600*/  IMAD R8, R30, UR15, RZ ;  /* 0x0000000f1e087c24 */ /* 0x002fce000f8e02ff */
[----:B------:R1:W4:Y:S01]  /*6610*/  @!P3 MUFU.RCP R22, R3 ;  /* 0x000000030016b308 */ /* 0x0003220000001000 */
[----:B------:R-:W-:Y:S02]  /*6620*/  IMAD R31, R31, UR14, R8 ;  /* 0x0000000e1f1f7c24 */ /* 0x000fe4000f8e0208 */
[----:B------:R-:W-:-:S04]  /*6630*/  IMAD.WIDE.U32 R4, R30, UR14, RZ ;  /* 0x0000000e1e047c25 */ /* 0x000fc8000f8e00ff */
[----:B--2---:R-:W-:Y:S01]  /*6640*/  @!P2 FMUL.FTZ R108, R108, R29 ;  /* 0x0000001d6c6ca220 */ /* 0x004fe20000410000 */
[----:B0-----:R-:W-:Y:S01]  /*6650*/  @!P1 FMUL.FTZ R110, R110, R9 ;  /* 0x000000096e6e9220 */ /* 0x001fe20000410000 */
[----:B------:R-:W-:Y:S01]  /*6660*/  IADD3 R29, R5, R31, RZ ;  /* 0x0000001f051d7210 */ /* 0x000fe20007ffe0ff */
[----:B---3--:R-:W-:Y:S01]  /*6670*/  @!P0 FADD.FTZ R0, R7, 1 ;  /* 0x3f80000007008421 */ /* 0x008fe20000010000 */
[----:B-1----:R-:W-:Y:S06]  /*6680*/  @P4 BRA `(.L_x_18006) ;  /* 0x0000000000344947 */ /* 0x002fec0003800000 */
        /* <DEDUP_REMOVED lines=13> */
.L_x_18006:
[----:B------:R-:W-:Y:S05]  /*6760*/  BSYNC B0 ;  /* 0x0000000000007941 */ /* 0x000fea0003800000 */
.L_x_18005:
[----:B------:R-:W-:Y:S01]  /*6770*/  ULDC.64 UR6, c[0x0][0x390] ;  /* 0x0000e40000067ab9 */ /* 0x000fe20000000a00 */
[----:B------:R-:W-:Y:S01]  /*6780*/  MOV R5, R29 ;  /* 0x0000001d00057202 */ /* 0x000fe20000000f00 */
[----:B------:R-:W-:Y:S02]  /*6790*/  IMAD R7, R55, UR6, RZ ;  /* 0x0000000637077c24 */ /* 0x000fe4000f8e02ff */
[----:B----4-:R-:W-:Y:S01]  /*67a0*/  @!P3 FMUL.FTZ R109, R109, R22 ;  /* 0x000000166d6db220 */ /* 0x010fe20000410000 */
[-C--:B------:R-:W-:Y:S01]  /*67b0*/  ISETP.GE.AND P3, PT, R73, R10.reuse, PT ;  /* 0x0000000a4900720c */ /* 0x080fe20003f66270 */
[----:B------:R1:W2:Y:S01]  /*67c0*/  @!P0 MUFU.RCP R3, R0 ;  /* 0x0000000000038308 */ /* 0x0002a20000001000 */
[----:B------:R-:W-:Y:S01]  /*67d0*/  IMAD.WIDE.U32 R4, R54, UR6, R4 ;  /* 0x0000000636047c25 */ /* 0x000fe2000f8e0004 */
[----:B------:R-:W-:-:S03]  /*67e0*/  ISETP.GE.AND P2, PT, R72, R10, PT ;  /* 0x0000000a4800720c */ /* 0x000fc60003f46270 */
[----:B------:R-:W-:Y:S01]  /*67f0*/  FADD.FTZ R93, R110, R93 ;  /* 0x0000005d6e5d7221 */ /* 0x000fe20000010000 */
[----:B------:R-:W-:Y:S01]  /*6800*/  ISETP.GE.AND P1, PT, R71, R10, PT ;  /* 0x0000000a4700720c */ /* 0x000fe20003f26270 */
[----:B0-----:R-:W-:Y:S01]  /*6810*/  IMAD R8, R54, UR7, R7 ;  /* 0x0000000736087c24 */ /* 0x001fe2000f8e0207 */
[----:B------:R-:W-:Y:S01]  /*6820*/  ULDC.64 UR6, c[0x0][0x3e0] ;  /* 0x0000f80000067ab9 */ /* 0x000fe20000000a00 */
[----:B------:R-:W-:Y:S01]  /*6830*/  IADD3 R6, P5, R95, R4, RZ ;  /* 0x000000045f067210 */ /* 0x000fe20007fbe0ff */
[----:B------:R-:W-:Y:S01]  /*6840*/  BSSY B0, `(.L_x_18007) ;  /* 0x000002d000007945 */ /* 0x000fe20003800000 */
[----:B------:R-:W-:Y:S02]  /*6850*/  IADD3 R7, P4, R61, UR6, RZ ;  /* 0x000000063d077c10 */ /* 0x000fe4000ff9e0ff */
[----:B------:R-:W-:Y:S02]  /*6860*/  IADD3.X R5, R97, R8, R5, P5, !PT ;  /* 0x0000000861057210 */ /* 0x000fe40002ffe405 */
[----:B-1----:R-:W-:-:S02]  /*6870*/  IADD3.X R0, R62, UR7, RZ, P4, !PT ;  /* 0x000000073e007c10 */ /* 0x002fc4000a7fe4ff */
[----:B------:R-:W-:Y:S01]  /*6880*/  LEA R4, P4, R6, R7, 0x1 ;  /* 0x0000000706047211 */ /* 0x000fe200078808ff */
[----:B--2---:R-:W-:-:S03]  /*6890*/  @!P0 FMUL.FTZ R106, R106, R3 ;  /* 0x000000036a6a8220 */ /* 0x004fc60000410000 */
[----:B------:R-:W-:Y:S02]  /*68a0*/  LEA.HI.X R5, R6, R0, R5, 0x1, P4 ;  /* 0x0000000006057211 */ /* 0x000fe400020f0c05 */
[----:B------:R-:W-:Y:S01]  /*68b0*/  F2FP.F16.F32.PACK_AB R6, R108, R110 ;  /* 0x0000006e6c06723e */ /* 0x000fe200000000ff */
[----:B------:R-:W-:Y:S01]  /*68c0*/  FADD.FTZ R108, R93, R108 ;  /* 0x0000006c5d6c7221 */ /* 0x000fe20000010000 */
[----:B------:R-:W-:Y:S01]  /*68d0*/  F2FP.F16.F32.PACK_AB R7, R106, R109 ;  /* 0x0000006d6a07723e */ /* 0x000fe200000000ff */
[----:B------:R0:W-:Y:S02]  /*68e0*/  @!P3 STG.E.U16 desc[UR10][R4.64+-0xc0], R23 ;  /* 0xffff40170400b986 */ /* 0x0001e4000c10150a */
[----:B------:R-:W-:Y:S02]  /*68f0*/  FADD.FTZ R93, R108, R109 ;  /* 0x0000006d6c5d7221 */ /* 0x000fe40000010000 */
[----:B------:R-:W-:Y:S02]  /*6900*/  @!P2 STG.E.U16 desc[UR10][R4.64+-0x80], R25 ;  /* 0xffff80190400a986 */ /* 0x000fe4000c10150a */
[----:B------:R-:W-:-:S02]  /*6910*/  FADD.FTZ R93, R93, R106 ;  /* 0x0000006a5d5d7221 */ /* 0x000fc40000010000 */
        /* <DEDUP_REMOVED lines=31> */
.L_x_18008:
[----:B------:R-:W-:Y:S05]  /*6b10*/  BSYNC B0 ;  /* 0x0000000000007941 */ /* 0x000fea0003800000 */
.L_x_18007:
[----:B0-----:R-:W0:Y:S01]  /*6b20*/  LDC.64 R6, c[0x0][0x3f0] ;  /* 0x0000fc00ff067b82 */ /* 0x001e220000000a00 */
[----:B------:R-:W-:Y:S01]  /*6b30*/  MOV R2, R4 ;  /* 0x0000000400027202 */ /* 0x000fe20000000f00 */
[----:B------:R-:W-:Y:S01]  /*6b40*/  ULDC.64 UR6, c[0x0][0x3b0] ;  /* 0x0000ec0000067ab9 */ /* 0x000fe20000000a00 */
[----:B------:R-:W-:Y:S01]  /*6b50*/  MOV R3, R23 ;  /* 0x0000001700037202 */ /* 0x000fe20000000f00 */
[----:B------:R-:W-:Y:S01]  /*6b60*/  IMAD R5, R55, UR6, RZ ;  /* 0x0000000637057c24 */ /* 0x000fe2000f8e02ff */
[----:B------:R-:W-:Y:S01]  /*6b70*/  IADD3 R61, P4, R61, -0xc0, RZ ;  /* 0xffffff403d3d7810 */ /* 0x000fe20007f9e0ff */
[----:B------:R-:W-:Y:S01]  /*6b80*/  UIADD3 UR4, UR4, 0x1, URZ ;  /* 0x0000000104047890 */ /* 0x000fe2000fffe03f */
[-C--:B------:R-:W-:Y:S01]  /*6b90*/  ISETP.GE.AND P0, PT, R73, R0.reuse, PT ;  /* 0x000000004900720c */ /* 0x080fe20003f06270 */
[----:B------:R-:W-:Y:S01]  /*6ba0*/  IMAD.WIDE.U32 R2, R54, UR6, R2 ;  /* 0x0000000636027c25 */ /* 0x000fe2000f8e0002 */
[-C--:B------:R-:W-:Y:S02]  /*6bb0*/  ISETP.GE.AND P1, PT, R72, R0.reuse, PT ;  /* 0x000000004800720c */ /* 0x080fe40003f26270 */
        /* <DEDUP_REMOVED lines=21> */
.L_x_17959:
        /* <DEDUP_REMOVED lines=26> */
.L_x_18011:
[----:B------:R-:W-:Y:S05]  /*6eb0*/  BSYNC B0 ;  /* 0x0000000000007941 */ /* 0x000fea0003800000 */
.L_x_18010:
        /* <DEDUP_REMOVED lines=29> */
.L_x_18013:
[----:B------:R-:W2:Y:S02]  /*7090*/  S2R R13, SR_TID.X ;  /* 0x00000000000d7919 */ /* 0x000ea40000002100 */
.L_x_18014:
[----:B------:R-:W-:Y:S05]  /*70a0*/  BSYNC B0 ;  /* 0x0000000000007941 */ /* 0x000fea0003800000 */
.L_x_18012:
        /* <DEDUP_REMOVED lines=10> */
[C---:B-1-3--:R-:W-:Y:S01]  /*7150*/  IMAD.WIDE.U32 R6, R54.reuse, UR6, RZ ;  /* 0x0000000636067c25 */ /* 0x04afe2000f8e00ff */
        /* <DEDUP_REMOVED lines=11> */
.L_x_18016:
[C---:B------:R-:W-:Y:S02]  /*7210*/  LEA R0, R13.reuse, UR4, 0x3 ;  /* 0x000000040d007c11 */ /* 0x040fe4000f8e18ff */
[----:B------:R-:W-:Y:S02]  /*7220*/  SHF.R.S32.HI R8, RZ, 0x1f, R13 ;  /* 0x0000001fff087819 */ /* 0x000fe4000001140d */
[----:B0-----:R-:W-:Y:S01]  /*7230*/  MOV R2, R54 ;  /* 0x0000003600027202 */ /* 0x001fe20000000f00 */
[----:B----4-:R-:W0:Y:S01]  /*7240*/  LDS.64 R14, [R0+0x2b80] ;  /* 0x002b8000000e7984 */ /* 0x010e220000000a00 */
        /* <DEDUP_REMOVED lines=24> */
.L_x_18015:
[----:B------:R-:W-:Y:S05]  /*73d0*/  EXIT ;  /* 0x000000000000794d */ /* 0x000fea0003800000 */
.L_x_18017:
        /* <DEDUP_REMOVED lines=10> */
.L_x_19039:


//--------------------- .text._Z25selective_scan_bwd_kernelI32Selective_Scan_bwd_kernel_traitsILi32ELi4ELb0ELb1ELb1ELb0ELb0EN3c104HalfENS1_7complexIfEEEEv12SSMParamsBwd --------------------------
	.section	.text._Z25selective_scan_bwd_kernelI32Selective_Scan_bwd_kernel_traitsILi32ELi4ELb0ELb1ELb1ELb0ELb0EN3c104HalfENS1_7complexIfEEEEv12SSMParamsBwd,"ax",@progbits
	.align	128
        .global         _Z25selective_scan_bwd_kernelI32Selective_Scan_bwd_kernel_traitsILi32ELi4ELb0ELb1ELb1ELb0ELb0EN3c104HalfENS1_7complexIfEEEEv12SSMParamsBwd
        .type           _Z25selective_scan_bwd_kernelI32Selective_Scan_bwd_kernel_traitsILi32ELi4ELb0ELb1ELb1ELb0ELb0EN3c104HalfENS1_7complexIfEEEEv12SSMParamsBwd,@function
        .size           _Z25selective_scan_bwd_kernelI32Selective_Scan_bwd_kernel_traitsILi32ELi4ELb0ELb1ELb1ELb0ELb0EN3c104HalfENS1_7complexIfEEEEv12SSMParamsBwd,(.L_x_19040 - _Z25selective_scan_bwd_kernelI32Selective_Scan_bwd_kernel_traitsILi32ELi4ELb0ELb1ELb1ELb0ELb0EN3c104HalfENS1_7complexIfEEEEv12SSMParamsBwd)
        .other          _Z25selective_scan_bwd_kernelI32Selective_Scan_bwd_kernel_traitsILi32ELi4ELb0ELb1ELb1ELb0ELb0EN3c104HalfENS1_7complexIfEEEEv12SSMParamsBwd,@"STO_CUDA_ENTRY STV_DEFAULT"
_Z25selective_scan_bwd_kernelI32Selective_Scan_bwd_kernel_traitsILi32ELi4ELb0ELb1ELb1ELb0ELb0EN3c104HalfENS1_7complexIfEEEEv12SSMParamsBwd:
.text._Z25selective_scan_bwd_kernelI32Selective_Scan_bwd_kernel_traitsILi32ELi4ELb0ELb1ELb1ELb0ELb0EN3c104HalfENS1_7complexIfEEEEv12SSMParamsBwd:
        /* <DEDUP_REMOVED lines=42> */
[----:B------:R-:W0:Y:S03]  /*02a0*/  LDC.64 R106, c[0x0][0x2f8] ;  /* 0x0000be00ff6a7b82 */ /* 0x000e260000000a00 */
[----:B------:R-:W-:-:S05]  /*02b0*/  IMAD R0, R9, R0, R2 ;  /* 0x0000000009007224 */ /* 0x000fca00078e0202 */
[----:B------:R-:W-:Y:S01]  /*02c0*/  ISETP.GT.U32.AND P1, PT, R9, R0, PT ;  /* 0x000000000900720c */ /* 0x000fe20003f24070 */
[----:B------:R-:W0:Y:S01]  /*02d0*/  LDC.64 R100, c[0x0][0x3b8] ;  /* 0x0000ee00ff647b82 */ /* 0x000e220000000a00 */
[----:B------:R-:W-:-:S07]  /*02e0*/  CS2R R60, SRZ ;  /* 0x00000000003c7805 */ /* 0x000fce000001ff00 */
[----:B------:R-:W0:Y:S04]  /*02f0*/  LDC.64 R22, c[0x0][0x2d8] ;  /* 0x0000b600ff167b82 */ /* 0x000e280000000a00 */
[----:B------:R-:W-:-:S04]  /*0300*/  @!P1 IADD3 R0, R0, -R9, RZ ;  /* 0x8000000900009210 */ /* 0x000fc80007ffe0ff */
[----:B------:R-:W-:Y:S01]  /*0310*/  ISETP.GE.U32.AND P0, PT, R0, R9, PT ;  /* 0x000000090000720c */ /* 0x000fe20003f06070 */
[----:B------:R-:W0:Y:S01]  /*0320*/  LDC.64 R24, c[0x0][0x2e0] ;  /* 0x0000b800ff187b82 */ /* 0x000e220000000a00 */
[----:B------:R-:W-:Y:S02]  /*0330*/  LOP3.LUT R0, R121, R8, RZ, 0x3c, !PT ;  /* 0x0000000879007212 */ /* 0x000fe400078e3cff */
[----:B------:R-:W-:Y:S02]  /*0340*/  @!P1 IADD3 R118, R118, 0x1, RZ ;  /* 0x0000000176769810 */ /* 0x000fe40007ffe0ff */
[----:B------:R-:W-:Y:S02]  /*0350*/  ISETP.GE.AND P2, PT, R0, RZ, PT ;  /* 0x000000ff0000720c */ /* 0x000fe40003f46270 */
[----:B------:R-:W-:Y:S01]  /*0360*/  ISETP.NE.AND P1, PT, R8, RZ, PT ;  /* 0x000000ff0800720c */ /* 0x000fe20003f25270 */
[----:B------:R-:W-:-:S04]  /*0370*/  USHF.R.S32.HI UR15, URZ, 0x1f, UR14 ;  /* 0x0000001f3f0f7899 */ /* 0x000fc8000801140e */
[----:B------:R-:W-:Y:S01]  /*0380*/  @P0 IADD3 R118, R118, 0x1, RZ ;  /* 0x0000000176760810 */ /* 0x000fe20007ffe0ff */
[----:B------:R-:W-:Y:S02]  /*0390*/  UIMAD UR6, UR15, UR8, URZ ;  /* 0x000000080f0672a4 */ /* 0x000fe4000f8e023f */
[----:B------:R-:W-:-:S03]  /*03a0*/  UIMAD.WIDE.U32 UR4, UR14, UR8, URZ ;  /* 0x000000080e0472a5 */ /* 0x000fc6000f8e003f */
[----:B------:R-:W-:Y:S01]  /*03b0*/  @!P2 IADD3 R118, -R118, RZ, RZ ;  /* 0x000000ff7676a210 */ /* 0x000fe20007ffe1ff */
[----:B------:R-:W-:Y:S01]  /*03c0*/  UIMAD UR8, UR14, UR9, UR6 ;  /* 0x000000090e0872a4 */ /* 0x000fe2000f8e0206 */
[----:B------:R-:W-:Y:S01]  /*03d0*/  @!P1 LOP3.LUT R118, RZ, R8, RZ, 0x33, !PT ;  /* 0x00000008ff769212 */ /* 0x000fe200078e33ff */
[----:B------:R-:W-:-:S03]  /*03e0*/  UIMAD UR9, UR15, UR10, URZ ;  /* 0x0000000a0f0972a4 */ /* 0x000fc6000f8e023f */
[----:B------:R-:W-:Y:S01]  /*03f0*/  SHF.R.S32.HI R3, RZ, 0x1f, R118 ;  /* 0x0000001fff037819 */ /* 0x000fe20000011476 */
[----:B------:R-:W-:Y:S02]  /*0400*/  UIMAD.WIDE.U32 UR6, UR14, UR10, URZ ;  /* 0x0000000a0e0672a5 */ /* 0x000fe4000f8e003f */
[----:B------:R-:W-:Y:S02]  /*0410*/  UIMAD UR9, UR14, UR11, UR9 ;  /* 0x0000000b0e0972a4 */ /* 0x000fe4000f8e0209 */
[C---:B--2---:R-:W-:Y:S01]  /*0420*/  IMAD R0, R3.reuse, R4, RZ ;  /* 0x0000000403007224 */ /* 0x044fe200078e02ff */
[----:B------:R-:W-:Y:S01]  /*0430*/  UIADD3 UR5, UR5, UR8, URZ ;  /* 0x0000000805057290 */ /* 0x000fe2000fffe03f */
[----:B---3--:R-:W-:Y:S01]  /*0440*/  IMAD R3, R3, R10, RZ ;  /* 0x0000000a03037224 */ /* 0x008fe200078e02ff */
[----:B------:R-:W-:Y:S01]  /*0450*/  UIADD3 UR7, UR7, UR9, URZ ;  /* 0x0000000907077290 */ /* 0x000fe2000fffe03f */
[C---:B------:R-:W-:Y:S01]  /*0460*/  IMAD R9, R118.reuse, R5, R0 ;  /* 0x0000000576097224 */ /* 0x040fe200078e0200 */
[----:B------:R-:W-:Y:S01]  /*0470*/  LEA R7, R21, 0xffffff00, 0x8 ;  /* 0xffffff0015077811 */ /* 0x000fe200078e40ff */
[C---:B------:R-:W-:Y:S01]  /*0480*/  IMAD R11, R118.reuse, R11, R3 ;  /* 0x0000000b760b7224 */ /* 0x040fe200078e0203 */
[----:B------:R-:W-:Y:S01]  /*0490*/  ULDC.64 UR8, c[0x0][0x280] ;  /* 0x0000a00000087ab9 */ /* 0x000fe20000000a00 */
[----:B------:R-:W-:Y:S01]  /*04a0*/  IMAD.WIDE.U32 R2, R118, R4, UR4 ;  /* 0x0000000476027e25 */ /* 0x000fe2000f8e0004 */
[----:B------:R-:W-:-:S03]  /*04b0*/  ULDC.64 UR10, c[0x0][0x328] ;  /* 0x0000ca00000a7ab9 */ /* 0x000fc60000000a00 */
[----:B------:R-:W-:Y:S01]  /*04c0*/  IMAD.WIDE.U32 R4, R118, R10, UR6 ;  /* 0x0000000676047e25 */ /* 0x000fe2000f8e000a */
[----:B------:R-:W-:-:S04]  /*04d0*/  UIMAD UR6, UR15, UR8, URZ ;  /* 0x000000080f0672a4 */ /* 0x000fc8000f8e023f */
[----:B------:R-:W-:Y:S02]  /*04e0*/  IADD3 R6, R5, R11, RZ ;  /* 0x0000000b05067210 */ /* 0x000fe40007ffe0ff */
[----:B------:R-:W-:Y:S02]  /*04f0*/  IADD3 R91, P2, R7, R4, RZ ;  /* 0x00000004075b7210 */ /* 0x000fe40007f5e0ff */
[----:B------:R-:W2:Y:S01]  /*0500*/  LDC.64 R4, c[0x0][0x298] ;  /* 0x0000a600ff047b82 */ /* 0x000ea20000000a00 */
[----:B------:R-:W-:Y:S02]  /*0510*/  UIMAD.WIDE.U32 UR4, UR14, UR8, URZ ;  /* 0x000000080e0472a5 */ /* 0x000fe4000f8e003f */
[----:B------:R-:W-:-:S03]  /*0520*/  UIMAD UR6, UR14, UR9, UR6 ;  /* 0x000000090e0672a4 */ /* 0x000fc6000f8e0206 */
[----:B------:R-:W-:Y:S01]  /*0530*/  ULDC.64 UR8, c[0x0][0x310] ;  /* 0x0000c40000087ab9 */ /* 0x000fe20000000a00 */
[----:B------:R-:W-:Y:S01]  /*0540*/  UIADD3 UR5, UR5, UR6, URZ ;  /* 0x0000000605057290 */ /* 0x000fe2000fffe03f */
[----:B------:R-:W-:Y:S02]  /*0550*/  ISETP.NE.U32.AND P0, PT, RZ, UR8, PT ;  /* 0x00000008ff007c0c */ /* 0x000fe4000bf05070 */
[----:B------:R-:W-:Y:S02]  /*0560*/  IADD3 R95, P1, R7, R2, RZ ;  /* 0x00000002075f7210 */ /* 0x000fe40007f3e0ff */
[----:B------:R-:W-:Y:S02]  /*0570*/  IADD3 R8, R3, R9, RZ ;  /* 0x0000000903087210 */ /* 0x000fe40007ffe0ff */
[----:B------:R-:W-:Y:S02]  /*0580*/  SHF.R.S32.HI R7, RZ, 0x1f, R7 ;  /* 0x0000001fff077819 */ /* 0x000fe40000011407 */
[----:B------:R-:W-:Y:S01]  /*0590*/  ISETP.NE.AND.EX P0, PT, RZ, UR9, PT, P0 ;  /* 0x00000009ff007c0c */ /* 0x000fe2000bf05300 */
[----:B-1----:R-:W-:Y:S01]  /*05a0*/  IMAD R0, R122, R12, RZ ;  /* 0x0000000c7a007224 */ /* 0x002fe200078e02ff */
[----:B------:R-:W-:Y:S01]  /*05b0*/  IADD3.X R8, R7, R8, RZ, P1, !PT ;  /* 0x0000000807087210 */ /* 0x000fe20000ffe4ff */
[----:B------:R-:W-:Y:S01]  /*05c0*/  IMAD.WIDE.U32 R2, R121, R12, UR4 ;  /* 0x0000000479027e25 */ /* 0x000fe2000f8e000c */
[----:B------:R-:W-:Y:S01]  /*05d0*/  IADD3.X R6, R7, R6, RZ, P2, !PT ;  /* 0x0000000607067210 */ /* 0x000fe200017fe4ff */
[----:B------:R-:W-:Y:S01]  /*05e0*/  ULDC.64 UR8, c[0x0][0x290] ;  /* 0x0000a40000087ab9 */ /* 0x000fe20000000a00 */
[----:B------:R-:W-:Y:S01]  /*05f0*/  LEA R7, R21, 0xffffff80, 0x7 ;  /* 0xffffff8015077811 */ /* 0x000fe200078e38ff */
[----:B------:R-:W-:Y:S01]  /*0600*/  UIMAD UR6, UR15, UR8, URZ ;  /* 0x000000080f0672a4 */ /* 0x000fe2000f8e023f */
[----:B------:R-:W-:-:S02]  /*0610*/  IMAD R0, R121, R13, R0 ;  /* 0x0000000d79007224 */ /* 0x000fc400078e0200 */
[----:B------:R-:W-:Y:S02]  /*0620*/  SHF.R.S32.HI R9, RZ, 0x1f, R7 ;  /* 0x0000001fff097819 */ /* 0x000fe40000011407 */
[----:B------:R-:W-:Y:S01]  /*0630*/  IADD3 R105, P1, R7, R2, RZ ;  /* 0x0000000207697210 */ /* 0x000fe20007f3e0ff */
[----:B------:R-:W-:Y:S01]  /*0640*/  UIMAD.WIDE.U32 UR4, UR14, UR8, URZ ;  /* 0x000000080e0472a5 */ /* 0x000fe2000f8e003f */
[----:B------:R-:W1:Y:S01]  /*0650*/  @P0 LDC R20, c[0x0][0x214] ;  /* 0x00008500ff140b82 */ /* 0x000e620000000800 */
[----:B------:R-:W-:Y:S01]  /*0660*/  UIMAD UR6, UR14, UR9, UR6 ;  /* 0x000000090e0672a4 */ /* 0x000fe2000f8e0206 */
[----:B------:R-:W-:Y:S02]  /*0670*/  IADD3.X R10, R9, R3, R0, P1, !PT ;  /* 0x00000003090a7210 */ /* 0x000fe40000ffe400 */
[----:B----4-:R-:W-:Y:S01]  /*0680*/  ISETP.NE.U32.AND P1, PT, R16, RZ, PT ;  /* 0x000000ff1000720c */ /* 0x010fe20003f25070 */
[----:B------:R-:W-:Y:S01]  /*0690*/  UIADD3 UR5, UR5, UR6, URZ ;  /* 0x0000000605057290 */ /* 0x000fe2000fffe03f */
[----:B--2---:R-:W-:-:S02]  /*06a0*/  IMAD R2, R122, R4, RZ ;  /* 0x000000047a027224 */ /* 0x004fc400078e02ff */
[----:B------:R-:W-:Y:S01]  /*06b0*/  ISETP.NE.AND.EX P1, PT, R17, RZ, PT, P1 ;  /* 0x000000ff1100720c */ /* 0x000fe20003f25310 */
[----:B------:R-:W2:Y:S01]  /*06c0*/  @P0 LDC R11, c[0x0][0x21c] ;  /* 0x00008700ff0b0b82 */ /* 0x000ea20000000800 */
[C---:B------:R-:W-:Y:S01]  /*06d0*/  IMAD R0, R121.reuse, R5, R2 ;  /* 0x0000000579007224 */ /* 0x040fe200078e0202 */
[----:B------:R-:W-:Y:S01]  /*06e0*/  ISETP.NE.U32.AND P2, PT, R18, RZ, PT ;  /* 0x000000ff1200720c */ /* 0x000fe20003f45070 */
[----:B------:R-:W-:Y:S01]  /*06f0*/  IMAD.WIDE.U32 R2, R121, R4, UR4 ;  /* 0x0000000479027e25 */ /* 0x000fe2000f8e0004 */
[----:B------:R-:W-:Y:S02]  /*0700*/  UIMAD UR8, UR15, UR10, URZ ;  /* 0x0000000a0f0872a4 */ /* 0x000fe4000f8e023f */
[----:B------:R-:W-:Y:S02]  /*0710*/  ISETP.NE.AND.EX P2, PT, R19, RZ, PT, P2 ;  /* 0x000000ff1300720c */ /* 0x000fe40003f45320 */
[----:B------:R-:W-:Y:S01]  /*0720*/  IADD3 R103, P3, R7, R2, RZ ;  /* 0x0000000207677210 */ /* 0x000fe20007f7e0ff */
[----:B------:R-:W3:Y:S01]  /*0730*/  @P0 LDC.64 R62, c[0x0][0x310] ;  /* 0x0000c400ff3e0b82 */ /* 0x000ee20000000a00 */
[----:B------:R-:W-:-:S02]  /*0740*/  UIMAD.WIDE.U32 UR6, UR14, UR10, URZ ;  /* 0x0000000a0e0672a5 */ /* 0x000fc4000f8e003f */
[----:B------:R-:W-:Y:S01]  /*0750*/  UIMAD UR8, UR14, UR11, UR8 ;  /* 0x0000000b0e0872a4 */ /* 0x000fe2000f8e0208 */
[----:B------:R-:W-:Y:S02]  /*0760*/  IADD3.X R2, R9, R3, R0, P3, !PT ;  /* 0x0000000309027210 */ /* 0x000fe40001ffe400 */
[C---:B------:R-:W-:Y:S01]  /*0770*/  @P1 LEA R60, P3, R121.reuse, R16, 0x2 ;  /* 0x00000010793c1211 */ /* 0x040fe200078610ff */
[----:B------:R-:W-:Y:S01]  /*0780*/  UIADD3 UR7, UR7, UR8, URZ ;  /* 0x0000000807077290 */ /* 0x000fe2000fffe03f */
[----:B------:R-:W-:Y:S02]  /*0790*/  CS2R R58, SRZ ;  /* 0x00000000003a7805 */ /* 0x000fe4000001ff00 */
[----:B------:R-:W-:Y:S02]  /*07a0*/  @P1 LEA.HI.X R61, R121, R17, R122, 0x2, P3 ;  /* 0x00000011793d1211 */ /* 0x000fe400018f147a */
[----:B------:R-:W-:Y:S01]  /*07b0*/  ISETP.GE.AND P1, PT, R21, 0x1, PT ;  /* 0x000000011500780c */ /* 0x000fe20003f26270 */
[----:B------:R-:W-:Y:S01]  /*07c0*/  IMAD R12, R122, R14, RZ ;  /* 0x0000000e7a0c7224 */ /* 0x000fe200078e02ff */
[C---:B------:R-:W-:Y:S01]  /*07d0*/  @P2 LEA R58, P4, R121.reuse, R18, 0x2 ;  /* 0x00000012793a2211 */ /* 0x040fe200078810ff */
[----:B------:R-:W-:-:S04]  /*07e0*/  IMAD.WIDE.U32 R4, R121, R14, UR6 ;  /* 0x0000000679047e25 */ /* 0x000fc8000f8e000e */
[----:B-1----:R-:W-:Y:S01]  /*07f0*/  @P0 IMAD R0, R20, UR14, R121 ;  /* 0x0000000e14000c24 */ /* 0x002fe2000f8e0279 */
[C---:B------:R-:W-:Y:S01]  /*0800*/  @P2 LEA.HI.X R59, R121.reuse, R19, R122, 0x2, P4 ;  /* 0x00000013793b2211 */ /* 0x040fe200020f147a */
[----:B------:R-:W-:Y:S01]  /*0810*/  IMAD R12, R121, R15, R12 ;  /* 0x0000000f790c7224 */ /* 0x000fe200078e020c */
[----:B0-----:R-:W-:Y:S01]  /*0820*/  LEA R108, P2, R105, R108, 0x1 ;  /* 0x0000006c696c7211 */ /* 0x001fe200078408ff */
[----:B------:R-:W-:Y:S01]  /*0830*/  @P0 IMAD R0, R0, R21, RZ ;  /* 0x0000001500000224 */ /* 0x000fe200078e02ff */
[----:B------:R-:W-:Y:S02]  /*0840*/  LEA R106, P3, R103, R106, 0x1 ;  /* 0x0000006a676a7211 */ /* 0x000fe400078608ff */
[----:B------:R-:W-:Y:S01]  /*0850*/  IADD3 R7, P5, R7, R4, RZ ;  /* 0x0000000407077210 */ /* 0x000fe20007fbe0ff */
[----:B--2---:R-:W-:Y:S01]  /*0860*/  @P0 IMAD R3, R0, R11, RZ ;  /* 0x0000000b00030224 */ /* 0x004fe200078e02ff */
[----:B------:R-:W-:Y:S02]  /*0870*/  LEA.HI.X R105, R105, R109, R10, 0x1, P2 ;  /* 0x0000006d69697211 */ /* 0x000fe400010f0c0a */
[----:B------:R-:W-:-:S02]  /*0880*/  LEA.HI.X R103, R103, R107, R2, 0x1, P3 ;  /* 0x0000006b67677211 */ /* 0x000fc400018f0c02 */
[----:B------:R-:W-:Y:S02]  /*0890*/  IADD3.X R4, R9, R5, R12, P5, !PT ;  /* 0x0000000509047210 */ /* 0x000fe40002ffe40c */
[----:B------:R-:W-:Y:S02]  /*08a0*/  LEA R104, P2, R7, R100, 0x1 ;  /* 0x0000006407687211 */ /* 0x000fe400078408ff */
[----:B------:R-:W-:Y:S02]  /*08b0*/  LEA R99, P3, R95, R22, 0x1 ;  /* 0x000000165f637211 */ /* 0x000fe400078608ff */
[----:B------:R-:W-:Y:S01]  /*08c0*/  LEA R93, P4, R91, R24, 0x1 ;  /* 0x000000185b5d7211 */ /* 0x000fe200078808ff */
[----:B---3--:R-:W-:Y:S01]  /*08d0*/  @P0 IMAD.WIDE R62, R3, 0x10, R62 ;  /* 0x00000010033e0825 */ /* 0x008fe200078e023e */
[----:B------:R-:W-:Y:S02]  /*08e0*/  LEA.HI.X R101, R7, R101, R4, 0x1, P2 ;  /* 0x0000006507657211 */ /* 0x000fe400010f0c04 */
[----:B------:R-:W-:-:S02]  /*08f0*/  CS2R R116, SRZ ;  /* 0x0000000000747805 */ /* 0x000fc4000001ff00 */
        /* <DEDUP_REMOVED lines=12> */
[C---:B0-----:R-:W-:Y:S02]  /*09c0*/  IADD3 R0, R115.reuse, 0xc0, RZ ;  /* 0x000000c073007810 */ /* 0x041fe40007ffe0ff */
[C---:B------:R-:W-:Y:S02]  /*09d0*/  SHF.L.U32 R113, R115.reuse, 0x3, RZ ;  /* 0x0000000373717819 */ /* 0x040fe400000006ff */
[----:B------:R-:W-:Y:S02]  /*09e0*/  IADD3 R2, R115, 0xe0, RZ ;  /* 0x000000e073027810 */ /* 0x000fe40007ffe0ff */
[----:B------:R-:W-:Y:S02]  /*09f0*/  LEA.HI.SX32 R5, R0, R115, 0x1b ;  /* 0x0000007300057211 */ /* 0x000fe400078fdaff */
[----:B------:R-:W-:-:S02]  /*0a00*/  IADD3 R0, R114, 0x420, RZ ;  /* 0x0000042072007810 */ /* 0x000fc40007ffe0ff */
[----:B------:R-:W-:Y:S02]  /*0a10*/  LEA.HI.SX32 R111, R113, R113, 0x1b ;  /* 0x00000071716f7211 */ /* 0x000fe400078fdaff */
[-C--:B------:R-:W-:Y:S02]  /*0a20*/  LEA.HI.SX32 R3, R115, R115.reuse, 0x1b ;  /* 0x0000007373037211 */ /* 0x080fe400078fdaff */
[----:B------:R-:W-:Y:S02]  /*0a30*/  LEA.HI.SX32 R109, R2, R115, 0x1b ;  /* 0x00000073026d7211 */ /* 0x000fe400078fdaff */
[-C--:B------:R-:W-:Y:S02]  /*0a40*/  LEA R112, R5, R0.reuse, 0x2 ;  /* 0x0000000005707211 */ /* 0x080fe400078e10ff */
[-C--:B------:R-:W-:Y:S02]  /*0a50*/  LEA R111, R111, R0.reuse, 0x2 ;  /* 0x000000006f6f7211 */ /* 0x080fe400078e10ff */
[----:B------:R-:W-:-:S02]  /*0a60*/  LEA R110, R3, R0, 0x2 ;  /* 0x00000000036e7211 */ /* 0x000fc400078e10ff */
[----:B------:R-:W-:Y:S02]  /*0a70*/  LEA R109, R109, R0, 0x2 ;  /* 0x000000006d6d7211 */ /* 0x000fe400078e10ff */
[C---:B------:R-:W-:Y:S02]  /*0a80*/  SHF.L.U32 R0, R115.reuse, 0x2, RZ ;  /* 0x0000000273007819 */ /* 0x040fe400000006ff */
[----:B------:R-:W-:Y:S02]  /*0a90*/  LOP3.LUT R170, R115, 0x1f, RZ, 0xc0, !PT ;  /* 0x0000001f73aa7812 */ /* 0x000fe400078ec0ff */
[----:B------:R-:W-:-:S04]  /*0aa0*/  LOP3.LUT R0, R0, 0xffffff80, RZ, 0xc0, !PT ;  /* 0xffffff8000007812 */ /* 0x000fc800078ec0ff */
[----:B------:R-:W-:-:S04]  /*0ab0*/  LOP3.LUT R97, R0, 0x1f, R115, 0xf8, !PT ;  /* 0x0000001f00617812 */ /* 0x000fc800078ef873 */
[----:B------:R-:W-:-:S04]  /*0ac0*/  IADD3 R56, R0, R97, RZ ;  /* 0x0000006100387210 */ /* 0x000fc80007ffe0ff */
        /* <DEDUP_REMOVED lines=8> */
.L_x_18055:
[----:B------:R-:W-:Y:S01]  /*0b50*/  ULDC UR5, c[0x0][0x224] ;  /* 0x0000890000057ab9 */ /* 0x000fe20000000800 */
[C---:B------:R-:W-:Y:S02]  /*0b60*/  LOP3.LUT R7, R97.reuse, 0x20, RZ, 0xfc, !PT ;  /* 0x0000002061077812 */ /* 0x040fe400078efcff */
[----:B------:R-:W-:Y:S01]  /*0b70*/  MOV R123, UR5 ;  /* 0x00000005007b7c02 */ /* 0x000fe20008000f00 */
[----:B------:R-:W-:Y:S01]  /*0b80*/  ULDC UR5, c[0x0][0x218] ;  /* 0x0000860000057ab9 */ /* 0x000fe20000000800 */
[----:B------:R-:W-:Y:S02]  /*0b90*/  LOP3.LUT R9, R97, 0x40, RZ, 0xfc, !PT ;  /* 0x0000004061097812 */ /* 0x000fe400078efcff */
[----:B------:R-:W-:Y:S02]  /*0ba0*/  IADD3 R88, R123, -UR4, RZ ;  /* 0x800000047b587c10 */ /* 0x000fe4000fffe0ff */
[----:B0-----:R-:W-:Y:S02]  /*0bb0*/  LOP3.LUT R11, R97, 0x60, RZ, 0xfc, !PT ;  /* 0x00000060610b7812 */ /* 0x001fe400078efcff */
[----:B------:R-:W-:-:S02]  /*0bc0*/  LEA R86, R88, 0xffffff80, 0x7 ;  /* 0xffffff8058567811 */ /* 0x000fc400078e38ff */
[----:B------:R-:W-:Y:S02]  /*0bd0*/  MOV R2, R108 ;  /* 0x0000006c00027202 */ /* 0x000fe40000000f00 */
[----:B------:R-:W-:Y:S02]  /*0be0*/  IADD3 R84, -R86, UR5, RZ ;  /* 0x0000000556547c10 */ /* 0x000fe4000fffe1ff */
[----:B------:R-:W-:Y:S02]  /*0bf0*/  MOV R3, R105 ;  /* 0x0000006900037202 */ /* 0x000fe40000000f00 */
[-C--:B------:R-:W-:Y:S02]  /*0c00*/  ISETP.GE.AND P0, PT, R97, R84.reuse, PT ;  /* 0x000000546100720c */ /* 0x080fe40003f06270 */
[-C--:B------:R-:W-:Y:S01]  /*0c10*/  ISETP.GE.AND P1, PT, R7, R84.reuse, PT ;  /* 0x000000540700720c */ /* 0x080fe20003f26270 */
[----:B------:R-:W-:Y:S01]  /*0c20*/  IMAD.WIDE R2, R97, 0x2, R2 ;  /* 0x0000000261027825 */ /* 0x000fe200078e0202 */
[----:B------:R-:W-:-:S02]  /*0c30*/  ISETP.GE.AND P2, PT, R9, R84, PT ;  /* 0x000000540900720c */ /* 0x000fc40003f46270 */
[----:B------:R-:W-:Y:S02]  /*0c40*/  ISETP.GE.AND P3, PT, R11, R84, PT ;  /* 0x000000540b00720c */ /* 0x000fe40003f66270 */
[----:B------:R-:W-:Y:S01]  /*0c50*/  PRMT R0, RZ, 0x7610, R0 ;  /* 0x00007610ff007816 */ /* 0x000fe20000000000 */
[----:B------:R-:W-:Y:S01]  /*0c60*/  BAR.SYNC.DEFER_BLOCKING 0x0 ;  /* 0x0000000000007b1d */ /* 0x000fe20000010000 */
[----:B------:R-:W-:Y:S02]  /*0c70*/  PRMT R4, RZ, 0x7610, R4 ;  /* 0x00007610ff047816 */ /* 0x000fe40000000004 */
[----:B------:R-:W-:Y:S02]  /*0c80*/  PRMT R5, RZ, 0x7610, R5 ;  /* 0x00007610ff057816 */ /* 0x000fe40000000005 */
[----:B------:R-:W-:Y:S01]  /*0c90*/  PRMT R6, RZ, 0x7610, R6 ;  /* 0x00007610ff067816 */ /* 0x000fe20000000006 */
[----:B--2---:R-:W2:Y:S04]  /*0ca0*/  @!P0 LDG.E.U16 R0, desc[UR12][R2.64] ;  /* 0x0000000c02008981 */ /* 0x004ea8000c1e1500 */
[----:B---3--:R-:W3:Y:S04]  /*0cb0*/  @!P1 LDG.E.U16 R4, desc[UR12][R2.64+0x40] ;  /* 0x0000400c02049981 */ /* 0x008ee8000c1e1500 */
        /* <DEDUP_REMOVED lines=16> */
[----:B---3--:R0:W-:Y:S04]  /*0dc0*/  STS.U16 [R13+0x40], R4 ;  /* 0x000040040d007388 */ /* 0x0081e80000000400 */
[----:B----4-:R-:W-:Y:S04]  /*0dd0*/  STS.U16 [R13+0x80], R5 ;  /* 0x000080050d007388 */ /* 0x010fe80000000400 */
[----:B------:R1:W-:Y:S01]  /*0de0*/  STS.U16 [R13+0xc0], R6 ;  /* 0x0000c0060d007388 */ /* 0x0003e20000000400 */
[----:B------:R-:W-:-:S03]  /*0df0*/  NOP ;  /* 0x0000000000007918 */ /* 0x000fc60000000000 */
[----:B------:R-:W2:Y:S01]  /*0e00*/  LDS.64 R148, [R8] ;  /* 0x0000000008947984 */ /* 0x000ea20000000a00 */
[----:B------:R-:W-:Y:S06]  /*0e10*/  BAR.SYNC.DEFER_BLOCKING 0x0 ;  /* 0x0000000000007b1d */ /* 0x000fec0000010000 */
[----:B------:R-:W3:Y:S04]  /*0e20*/  @!P0 LDG.E.U16 R10, desc[UR12][R2.64] ;  /* 0x0000000c020a8981 */ /* 0x000ee8000c1e1500 */
[----:B------:R-:W4:Y:S04]  /*0e30*/  @!P1 LDG.E.U16 R12, desc[UR12][R2.64+0x40] ;  /* 0x0000400c020c9981 */ /* 0x000f28000c1e1500 */
[----:B------:R-:W2:Y:S04]  /*0e40*/  @!P2 LDG.E.U16 R14, desc[UR12][R2.64+0x80] ;  /* 0x0000800c020ea981 */ /* 0x000ea8000c1e1500 */
[----:B------:R1:W2:Y:S01]  /*0e50*/  @!P3 LDG.E.U16 R16, desc[UR12][R2.64+0xc0] ;  /* 0x0000c00c0210b981 */ /* 0x0002a2000c1e1500 */
[----:B------:R-:W-:-:S02]  /*0e60*/  ISETP.GE.AND P1, PT, R7, R84, PT ;  /* 0x000000540700720c */ /* 0x000fc40003f26270 */
[-C--:B------:R-:W-:Y:S02]  /*0e70*/  ISETP.GE.AND P2, PT, R9, R84.reuse, PT ;  /* 0x000000540900720c */ /* 0x080fe40003f46270 */
[-C--:B------:R-:W-:Y:S02]  /*0e80*/  ISETP.GE.AND P3, PT, R11, R84.reuse, PT ;  /* 0x000000540b00720c */ /* 0x080fe40003f66270 */
[----:B------:R-:W-:Y:S02]  /*0e90*/  ISETP.GE.AND P0, PT, R97, R84, PT ;  /* 0x000000546100720c */ /* 0x000fe40003f06270 */
[----:B0-----:R-:W-:Y:S02]  /*0ea0*/  PRMT R4, RZ, 0x7610, R4 ;  /* 0x00007610ff047816 */ /* 0x001fe40000000004 */
[----:B-1----:R-:W-:Y:S02]  /*0eb0*/  MOV R2, R104 ;  /* 0x0000006800027202 */ /* 0x002fe40000000f00 */
[----:B------:R-:W-:-:S02]  /*0ec0*/  MOV R3, R101 ;  /* 0x0000006500037202 */ /* 0x000fc40000000f00 */
[----:B------:R-:W-:Y:S02]  /*0ed0*/  PRMT R6, RZ, 0x7610, R6 ;  /* 0x00007610ff067816 */ /* 0x000fe40000000006 */
[----:B------:R-:W-:Y:S01]  /*0ee0*/  PRMT R0, RZ, 0x7610, R0 ;  /* 0x00007610ff007816 */ /* 0x000fe20000000000 */
[----:B------:R-:W-:Y:S01]  /*0ef0*/  IMAD.WIDE R2, R97, 0x2, R2 ;  /* 0x0000000261027825 */ /* 0x000fe200078e0202 */
[----:B------:R-:W-:Y:S01]  /*0f00*/  PRMT R18, RZ, 0x7610, R18 ;  /* 0x00007610ff127816 */ /* 0x000fe20000000012 */
[----:B---3--:R0:W-:Y:S04]  /*0f10*/  STS.U16 [R13], R10 ;  /* 0x0000000a0d007388 */ /* 0x0081e80000000400 */
[----:B----4-:R-:W-:Y:S04]  /*0f20*/  STS.U16 [R13+0x40], R12 ;  /* 0x0000400c0d007388 */ /* 0x010fe80000000400 */
[----:B--2---:R-:W-:Y:S01]  /*0f30*/  STS.U16 [R13+0x80], R14 ;  /* 0x0000800e0d007388 */ /* 0x004fe20000000400 */
        /* <DEDUP_REMOVED lines=8> */
[----:B------:R1:W4:Y:S01]  /*0fc0*/  @!P3 LDG.E.U16 R18, desc[UR12][R2.64+0xc0] ;  /* 0x0000c00c0212b981 */ /* 0x000322000c1e1500 */
[--C-:B------:R-:W-:Y:S01]  /*0fd0*/  HADD2.F32 R5, -RZ, R148.reuse.H0_H0 ;  /* 0x20000094ff057230 */ /* 0x100fe20000004100 */
[----:B0-----:R-:W-:Y:S01]  /*0fe0*/  ISETP.GE.AND P0, PT, R10, 0x1, PT ;  /* 0x000000010a00780c */ /* 0x001fe20003f06270 */
[----:B------:R-:W-:Y:S01]  /*0ff0*/  HADD2.F32 R7, -RZ, R148.H1_H1 ;  /* 0x30000094ff077230 */ /* 0x000fe20000004100 */
[----:B------:R-:W-:Y:S01]  /*1000*/  HFMA2.MMA R89, -RZ, RZ, 0, 0 ;  /* 0x00000000ff597435 */ /* 0x000fe200000001ff */
[----:B------:R-:W-:Y:S01]  /*1010*/  MOV R82, RZ ;  /* 0x000000ff00527202 */ /* 0x000fe20000000f00 */
[----:B------:R-:W-:Y:S01]  /*1020*/  HFMA2.MMA R87, -RZ, RZ, 0, 0 ;  /* 0x00000000ff577435 */ /* 0x000fe200000001ff */
[----:B------:R-:W-:Y:S01]  /*1030*/  MOV R80, RZ ;  /* 0x000000ff00507202 */ /* 0x000fe20000000f00 */
[----:B-1----:R-:W-:Y:S01]  /*1040*/  HADD2.F32 R2, -RZ, R149.H0_H0 ;  /* 0x20000095ff027230 */ /* 0x002fe20000004100 */
[----:B--2---:R-:W-:Y:S04]  /*1050*/  STS.U16 [R13+0x40], R4 ;  /* 0x000040040d007388 */ /* 0x004fe80000000400 */
[----:B---3--:R-:W-:Y:S04]  /*1060*/  STS.U16 [R13+0x80], R6 ;  /* 0x000080060d007388 */ /* 0x008fe80000000400 */
[----:B----4-:R0:W-:Y:S04]  /*1070*/  STS.U16 [R13], R0 ;  /* 0x000000000d007388 */ /* 0x0101e80000000400 */
[----:B------:R-:W-:Y:S01]  /*1080*/  STS.U16 [R13+0xc0], R18 ;  /* 0x0000c0120d007388 */ /* 0x000fe20000000400 */
[----:B------:R-:W-:-:S03]  /*1090*/  NOP ;  /* 0x0000000000007918 */ /* 0x000fc60000000000 */
[----:B------:R-:W1:Y:S01]  /*10a0*/  LDS.64 R8, [R8] ;  /* 0x0000000008087984 */ /* 0x000e620000000a00 */
[----:B0-----:R-:W-:Y:S02]  /*10b0*/  HADD2.F32 R0, -RZ, R149.H1_H1 ;  /* 0x30000095ff007230 */ /* 0x001fe40000004100 */
[--C-:B-1----:R-:W-:Y:S02]  /*10c0*/  HADD2.F32 R11, -RZ, R8.reuse.H0_H0 ;  /* 0x20000008ff0b7230 */ /* 0x102fe40000004100 */
[----:B------:R-:W-:Y:S02]  /*10d0*/  HADD2.F32 R15, -RZ, R8.H1_H1 ;  /* 0x30000008ff0f7230 */ /* 0x000fe40000004100 */
[--C-:B------:R-:W-:Y:S02]  /*10e0*/  HADD2.F32 R13, -RZ, R9.reuse.H0_H0 ;  /* 0x20000009ff0d7230 */ /* 0x100fe40000004100 */
[----:B------:R-:W-:Y:S01]  /*10f0*/  FFMA.FTZ R116, R11, R5, R116 ;  /* 0x000000050b747223 */ /* 0x000fe20000010074 */
[----:B------:R-:W-:-:S02]  /*1100*/  HADD2.F32 R17, -RZ, R9.H1_H1 ;  /* 0x30000009ff117230 */ /* 0x000fc40000004100 */
[-C--:B-----5:R-:W-:Y:S01]  /*1110*/  FMUL.FTZ R85, R11, R120.reuse ;  /* 0x000000780b557220 */ /* 0x0a0fe20000410000 */
[CC--:B------:R-:W-:Y:S01]  /*1120*/  FMUL.FTZ R83, R15.reuse, R120.reuse ;  /* 0x000000780f537220 */ /* 0x0c0fe20000410000 */
[----:B------:R-:W-:Y:S01]  /*1130*/  FFMA.FTZ R116, R15, R7, R116 ;  /* 0x000000070f747223 */ /* 0x000fe20000010074 */
[-C--:B------:R-:W-:Y:S01]  /*1140*/  FMUL.FTZ R81, R13, R120.reuse ;  /* 0x000000780d517220 */ /* 0x080fe20000410000 */
[----:B------:R-:W-:Y:S02]  /*1150*/  FMUL.FTZ R79, R17, R120 ;  /* 0x00000078114f7220 */ /* 0x000fe40000410000 */
        /* <DEDUP_REMOVED lines=8> */
[----:B------:R-:W-:Y:S01]  /*11e0*/  IADD3 R78, R88, -0x1, RZ ;  /* 0xffffffff584e7810 */ /* 0x000fe20007ffe0ff */
[----:B------:R-:W-:Y:S01]  /*11f0*/  USHF.R.U64 UR9, UR6, 0x1, UR7 ;  /* 0x0000000106097899 */ /* 0x000fe20008001207 */
[--C-:B------:R-:W-:Y:S01]  /*1200*/  HADD2.F32 R72, -RZ, R75.reuse.H0_H0 ;  /* 0x2000004bff487230 */ /* 0x100fe20000004100 */
[----:B------:R-:W-:Y:S01]  /*1210*/  UIMAD UR10, UR10, UR14, URZ ;  /* 0x0000000e0a0a72a4 */ /* 0x000fe2000f8e023f */
[----:B------:R-:W1:Y:S01]  /*1220*/  LDC.64 R8, c[0x0][0x370] ;  /* 0x0000dc00ff087b82 */ /* 0x000e620000000a00 */
[----:B------:R-:W-:Y:S01]  /*1230*/  ULDC.64 UR6, c[0x0][0x368] ;  /* 0x0000da0000067ab9 */ /* 0x000fe20000000a00 */
[----:B------:R-:W-:Y:S01]  /*1240*/  HADD2.F32 R70, -RZ, R75.H1_H1 ;  /* 0x3000004bff467230 */ /* 0x000fe20000004100 */
[----:B------:R-:W-:Y:S01]  /*1250*/  USHF.R.U32.HI UR8, URZ, 0x1, UR7 ;  /* 0x000000013f087899 */ /* 0x000fe20008011607 */
[----:B------:R-:W-:Y:S01]  /*1260*/  SHF.L.U32 R73, R84, 0x1, RZ ;  /* 0x0000000154497819 */ /* 0x000fe200000006ff */
[----:B------:R-:W-:Y:S01]  /*1270*/  USHF.R.U64 UR5, UR6, 0x1, UR7 ;  /* 0x0000000106057899 */ /* 0x000fe20008001207 */
[--C-:B------:R-:W-:Y:S01]  /*1280*/  HADD2.F32 R76, -RZ, R74.reuse.H0_H0 ;  /* 0x2000004aff4c7230 */ /* 0x100fe20000004100 */
[----:B------:R-:W-:Y:S01]  /*1290*/  UIMAD.WIDE.U32 UR6, UR9, UR14, URZ ;  /* 0x0000000e090672a5 */ /* 0x000fe2000f8e003f */
[----:B------:R-:W2:Y:S01]  /*12a0*/  LDC.64 R18, c[0x0][0x3c8] ;  /* 0x0000f200ff127b82 */ /* 0x000ea20000000a00 */
[----:B------:R-:W-:Y:S01]  /*12b0*/  UIMAD UR10, UR15, UR9, UR10 ;  /* 0x000000090f0a72a4 */ /* 0x000fe2000f8e020a */
[----:B------:R-:W-:Y:S01]  /*12c0*/  HADD2.F32 R74, -RZ, R74.H1_H1 ;  /* 0x3000004aff4a7230 */ /* 0x000fe20000004100 */
[----:B------:R-:W-:Y:S01]  /*12d0*/  UIMAD UR11, UR8, UR14, URZ ;  /* 0x0000000e080b72a4 */ /* 0x000fe2000f8e023f */
[----:B------:R-:W-:Y:S01]  /*12e0*/  MOV R71, RZ ;  /* 0x000000ff00477202 */ /* 0x000fe20000000f00 */
[----:B------:R-:W-:Y:S01]  /*12f0*/  UIADD3 UR7, UR7, UR10, URZ ;  /* 0x0000000a07077290 */ /* 0x000fe2000fffe03f */
[----:B------:R-:W-:Y:S01]  /*1300*/  MOV R89, RZ ;  /* 0x000000ff00597202 */ /* 0x000fe20000000f00 */
[----:B------:R-:W-:Y:S01]  /*1310*/  UIMAD.WIDE.U32 UR8, UR5, UR14, URZ ;  /* 0x0000000e050872a5 */ /* 0x000fe2000f8e003f */
[----:B------:R-:W3:Y:S01]  /*1320*/  LDC.64 R20, c[0x0][0x3d0] ;  /* 0x0000f400ff147b82 */ /* 0x000ee20000000a00 */
[----:B------:R-:W-:Y:S01]  /*1330*/  UIMAD UR11, UR15, UR5, UR11 ;  /* 0x000000050f0b72a4 */ /* 0x000fe2000f8e020b */
[----:B0-----:R-:W-:-:S02]  /*1340*/  IMAD R0, R77, R2, RZ ;  /* 0x000000024d007224 */ /* 0x001fc400078e02ff */
[--C-:B------:R-:W-:Y:S01]  /*1350*/  FADD.FTZ R76, R76, R119.reuse ;  /* 0x000000774c4c7221 */ /* 0x100fe20000010000 */
[--C-:B------:R-:W-:Y:S01]  /*1360*/  FADD.FTZ R74, R74, R119.reuse ;  /* 0x000000774a4a7221 */ /* 0x100fe20000010000 */
[----:B------:R-:W-:Y:S01]  /*1370*/  UIADD3 UR9, UR9, UR11, URZ ;  /* 0x0000000b09097290 */ /* 0x000fe2000fffe03f */
[----:B------:R-:W-:Y:S02]  /*1380*/  IMAD R5, R118, R3, R0 ;  /* 0x0000000376057224 */ /* 0x000fe400078e0200 */
[----:B------:R-:W-:Y:S01]  /*1390*/  FADD.FTZ R72, R72, R119 ;  /* 0x0000007748487221 */ /* 0x000fe20000010000 */
[----:B-1----:R-:W-:Y:S01]  /*13a0*/  IMAD R4, R77, R8, RZ ;  /* 0x000000084d047224 */ /* 0x002fe200078e02ff */
[----:B------:R-:W0:Y:S01]  /*13b0*/  LDC R75, c[0x0][0x218] ;  /* 0x00008600ff4b7b82 */ /* 0x000e220000000800 */
[----:B------:R-:W-:Y:S01]  /*13c0*/  IMAD.WIDE.U32 R2, R118, R2, UR6 ;  /* 0x0000000676027e25 */ /* 0x000fe2000f8e0002 */
[----:B------:R-:W-:-:S03]  /*13d0*/  ULDC.64 UR6, c[0x0][0x230] ;  /* 0x00008c0000067ab9 */ /* 0x000fc60000000a00 */
[----:B------:R-:W-:Y:S01]  /*13e0*/  FADD.FTZ R70, R70, R119 ;  /* 0x0000007746467221 */ /* 0x000fe20000010000 */
[----:B------:R-:W-:Y:S01]  /*13f0*/  UMOV UR5, URZ ;  /* 0x0000003f00057c82 */ /* 0x000fe20008000000 */
[C---:B------:R-:W-:Y:S01]  /*1400*/  IMAD R9, R118.reuse, R9, R4 ;  /* 0x0000000976097224 */ /* 0x040fe200078e0204 */
[----:B------:R-:W-:Y:S01]  /*1410*/  IADD3 R3, R3, R5, RZ ;  /* 0x0000000503037210 */ /* 0x000fe20007ffe0ff */
[----:B------:R-:W-:Y:S01]  /*1420*/  IMAD.WIDE.U32 R6, R118, R8, UR8 ;  /* 0x0000000876067e25 */ /* 0x000fe2000f8e0008 */
[C---:B--2---:R-:W-:Y:S01]  /*1430*/  LEA R4, P0, R2.reuse, R18, 0x3 ;  /* 0x0000001202047211 */ /* 0x044fe200078018ff */
[----:B------:R-:W1:Y:S01]  /*1440*/  LDC.64 R24, c[0x0][0x368] ;  /* 0x0000da00ff187b82 */ /* 0x000e620000000a00 */
[----:B------:R-:W-:Y:S01]  /*1450*/  ULDC UR23, c[0x0][0x21c] ;  /* 0x0000870000177ab9 */ /* 0x000fe20000000800 */
[----:B------:R-:W-:Y:S01]  /*1460*/  IMAD.WIDE.U32 R26, R121, UR6, RZ ;  /* 0x00000006791a7c25 */ /* 0x000fe2000f8e00ff */
[----:B------:R-:W-:Y:S01]  /*1470*/  LEA.HI.X R5, R2, R19, R3, 0x3, P0 ;  /* 0x0000001302057211 */ /* 0x000fe200000f1c03 */
[----:B------:R-:W-:Y:S01]  /*1480*/  ULDC.64 UR24, c[0x0][0x370] ;  /* 0x0000dc0000187ab9 */ /* 0x000fe20000000a00 */
[----:B------:R-:W-:Y:S01]  /*1490*/  IADD3 R0, R7, R9, RZ ;  /* 0x0000000907007210 */ /* 0x000fe20007ffe0ff */
[----:B------:R-:W-:Y:S01]  /*14a0*/  ULDC.64 UR26, c[0x0][0x350] ;  /* 0x0000d400001a7ab9 */ /* 0x000fe20000000a00 */
[C---:B---3--:R-:W-:Y:S01]  /*14b0*/  LEA R8, P1, R6.reuse, R20, 0x3 ;  /* 0x0000001406087211 */ /* 0x048fe200078218ff */
[----:B------:R-:W-:Y:S01]  /*14c0*/  IMAD.WIDE.U32 R2, R115, 0x4, R4 ;  /* 0x0000000473027825 */ /* 0x000fe200078e0004 */
[----:B------:R-:W-:Y:S01]  /*14d0*/  IADD3 R7, -R123, UR4, RZ ;  /* 0x000000047b077c10 */ /* 0x000fe2000fffe1ff */
[----:B------:R-:W2:Y:S01]  /*14e0*/  LDC.64 R22, c[0x0][0x348] ;  /* 0x0000d200ff167b82 */ /* 0x000ea20000000a00 */
[----:B------:R-:W-:Y:S01]  /*14f0*/  LEA.HI.X R9, R6, R21, R0, 0x3, P1 ;  /* 0x0000001506097211 */ /* 0x000fe200008f1c00 */
[----:B------:R-:W-:Y:S01]  /*1500*/  ULDC.64 UR18, c[0x0][0x360] ;  /* 0x0000d80000127ab9 */ /* 0x000fe20000000a00 */
[----:B------:R-:W-:Y:S01]  /*1510*/  LEA.HI R0, R78, R78, RZ, 0x1 ;  /* 0x0000004e4e007211 */ /* 0x000fe200078f08ff */
[----:B------:R-:W-:Y:S01]  /*1520*/  IMAD R7, R7, -0x100, RZ ;  /* 0xffffff0007077824 */ /* 0x000fe200078e02ff */
[----:B------:R-:W-:Y:S01]  /*1530*/  ULDC.64 UR20, c[0x0][0x380] ;  /* 0x0000e00000147ab9 */ /* 0x000fe20000000a00 */
[----:B------:R-:W-:Y:S01]  /*1540*/  IMAD.WIDE.U32 R4, R115, 0x4, R8 ;  /* 0x0000000473047825 */ /* 0x000fe200078e0008 */
[----:B------:R-:W-:Y:S01]  /*1550*/  LOP3.LUT R9, R0, 0xfffffe, RZ, 0xc0, !PT ;  /* 0x00fffffe00097812 */ /* 0x000fe200078ec0ff */
[----:B------:R-:W3:Y:S01]  /*1560*/  LDC R123, c[0x0][0x224] ;  /* 0x00008900ff7b7b82 */ /* 0x000ee20000000800 */
[----:B------:R-:W-:Y:S01]  /*1570*/  ULDC.64 UR8, c[0x0][0x238] ;  /* 0x00008e0000087ab9 */ /* 0x000fe20000000a00 */
[C---:B------:R-:W-:Y:S01]  /*1580*/  IMAD.WIDE R2, R7.reuse, 0x4, R2 ;  /* 0x0000000407027825 */ /* 0x040fe200078e0202 */
[----:B------:R-:W-:Y:S01]  /*1590*/  IADD3 R78, R78, -R9, RZ ;  /* 0x800000094e4e7210 */ /* 0x000fe20007ffe0ff */
[----:B------:R-:W-:Y:S01]  /*15a0*/  ULDC.64 UR10, c[0x0][0x250] ;  /* 0x00009400000a7ab9 */ /* 0x000fe20000000a00 */
[----:B------:R-:W-:Y:S01]  /*15b0*/  ULDC.64 UR16, c[0x0][0x270] ;  /* 0x00009c0000107ab9 */ /* 0x000fe20000000a00 */
[----:B------:R-:W-:Y:S01]  /*15c0*/  IMAD.WIDE R4, R7, 0x4, R4 ;  /* 0x0000000407047825 */ /* 0x000fe200078e0204 */
[C---:B------:R-:W-:Y:S01]  /*15d0*/  IADD3 R54, P0, R2.reuse, -0x380, RZ ;  /* 0xfffffc8002367810 */ /* 0x040fe20007f1e0ff */
[----:B------:R-:W4:Y:S01]  /*15e0*/  LDC.64 R20, c[0x0][0x3c8] ;  /* 0x0000f200ff147b82 */ /* 0x000f220000000a00 */
[----:B------:R-:W-:Y:S01]  /*15f0*/  IADD3 R52, P1, R2, -0x300, RZ ;  /* 0xfffffd0002347810 */ /* 0x000fe20007f3e0ff */
[----:B------:R-:W-:Y:S01]  /*1600*/  IMAD R0, R122, UR6, RZ ;  /* 0x000000067a007c24 */ /* 0x000fe2000f8e02ff */
[C---:B------:R-:W-:Y:S01]  /*1610*/  IADD3 R50, P2, R2.reuse, -0x280, RZ ;  /* 0xfffffd8002327810 */ /* 0x040fe20007f5e0ff */
[----:B------:R-:W-:Y:S01]  /*1620*/  UMOV UR6, URZ ;  /* 0x0000003f00067c82 */ /* 0x000fe20008000000 */
[----:B------:R-:W-:-:S02]  /*1630*/  IADD3 R48, P3, R2, -0x200, RZ ;  /* 0xfffffe0002307810 */ /* 0x000fc40007f7e0ff */
[C---:B------:R-:W-:Y:S01]  /*1640*/  IADD3 R46, P4, R2.reuse, -0x180, RZ ;  /* 0xfffffe80022e7810 */ /* 0x040fe20007f9e0ff */
[----:B------:R-:W0:Y:S01]  /*1650*/  LDC.64 R18, c[0x0][0x360] ;  /* 0x0000d800ff127b82 */ /* 0x000e220000000a00 */
[C---:B------:R-:W-:Y:S02]  /*1660*/  IADD3 R44, P5, R2.reuse, -0x100, RZ ;  /* 0xffffff00022c7810 */ /* 0x040fe40007fbe0ff */
[----:B------:R-:W-:Y:S01]  /*1670*/  IADD3 R42, P6, R2, -0x80, RZ ;  /* 0xffffff80022a7810 */ /* 0x000fe20007fde0ff */
[----:B------:R-:W-:Y:S01]  /*1680*/  FADD.FTZ R2, R13, R13 ;  /* 0x0000000d0d027221 */ /* 0x000fe20000010000 */
[C---:B------:R-:W-:Y:S02]  /*1690*/  IADD3.X R55, R3.reuse, -0x1, RZ, P0, !PT ;  /* 0xffffffff03377810 */ /* 0x040fe400007fe4ff */
[C---:B------:R-:W-:Y:S01]  /*16a0*/  IADD3.X R53, R3.reuse, -0x1, RZ, P1, !PT ;  /* 0xffffffff03357810 */ /* 0x040fe20000ffe4ff */
[----:B------:R-:W0:Y:S01]  /*16b0*/  LDC.64 R12, c[0x0][0x2d0] ;  /* 0x0000b400ff0c7b82 */ /* 0x000e220000000a00 */
[----:B------:R-:W-:-:S02]  /*16c0*/  IADD3.X R51, R3, -0x1, RZ, P2, !PT ;  /* 0xffffffff03337810 */ /* 0x000fc400017fe4ff */
[C---:B------:R-:W-:Y:S02]  /*16d0*/  IADD3.X R49, R3.reuse, -0x1, RZ, P3, !PT ;  /* 0xffffffff03317810 */ /* 0x040fe40001ffe4ff */
[C---:B------:R-:W-:Y:S02]  /*16e0*/  IADD3.X R47, R3.reuse, -0x1, RZ, P4, !PT ;  /* 0xffffffff032f7810 */ /* 0x040fe400027fe4ff */
[C---:B------:R-:W-:Y:S02]  /*16f0*/  IADD3.X R45, R3.reuse, -0x1, RZ, P5, !PT ;  /* 0xffffffff032d7810 */ /* 0x040fe40002ffe4ff */
[----:B------:R-:W-:Y:S01]  /*1700*/  IADD3.X R43, R3, -0x1, RZ, P6, !PT ;  /* 0xffffffff032b7810 */ /* 0x000fe200037fe4ff */
[----:B------:R-:W-:Y:S01]  /*1710*/  FADD.FTZ R3, R15, R15 ;  /* 0x0000000f0f037221 */ /* 0x000fe20000010000 */
[C---:B------:R-:W-:Y:S01]  /*1720*/  IADD3 R40, P0, R4.reuse, -0x380, RZ ;  /* 0xfffffc8004287810 */ /* 0x040fe20007f1e0ff */
[----:B------:R-:W0:Y:S01]  /*1730*/  LDC.64 R14, c[0x0][0x380] ;  /* 0x0000e000ff0e7b82 */ /* 0x000e220000000a00 */
[----:B------:R-:W-:-:S02]  /*1740*/  IADD3 R38, P1, R4, -0x300, RZ ;  /* 0xfffffd0004267810 */ /* 0x000fc40007f3e0ff */
[C---:B------:R-:W-:Y:S02]  /*1750*/  IADD3 R36, P2, R4.reuse, -0x280, RZ ;  /* 0xfffffd8004247810 */ /* 0x040fe40007f5e0ff */
[C---:B------:R-:W-:Y:S02]  /*1760*/  IADD3 R34, P3, R4.reuse, -0x200, RZ ;  /* 0xfffffe0004227810 */ /* 0x040fe40007f7e0ff */
[C---:B------:R-:W-:Y:S02]  /*1770*/  IADD3 R32, P4, R4.reuse, -0x180, RZ ;  /* 0xfffffe8004207810 */ /* 0x040fe40007f9e0ff */
[C---:B------:R-:W-:Y:S02]  /*1780*/  IADD3 R30, P5, R4.reuse, -0x100, RZ ;  /* 0xffffff00041e7810 */ /* 0x040fe40007fbe0ff */
[----:B------:R-:W-:Y:S01]  /*1790*/  IADD3 R28, P6, R4, -0x80, RZ ;  /* 0xffffff80041c7810 */ /* 0x000fe20007fde0ff */
[----:B------:R-:W-:Y:S01]  /*17a0*/  FADD.FTZ R4, R11, R11 ;  /* 0x0000000b0b047221 */ /* 0x000fe20000010000 */
[----:B------:R-:W-:-:S02]  /*17b0*/  IADD3.X R41, R5, -0x1, RZ, P0, !PT ;  /* 0xffffffff05297810 */ /* 0x000fc400007fe4ff */
[C---:B------:R-:W-:Y:S02]  /*17c0*/  IADD3.X R39, R5.reuse, -0x1, RZ, P1, !PT ;  /* 0xffffffff05277810 */ /* 0x040fe40000ffe4ff */
[C---:B------:R-:W-:Y:S02]  /*17d0*/  IADD3.X R37, R5.reuse, -0x1, RZ, P2, !PT ;  /* 0xffffffff05257810 */ /* 0x040fe400017fe4ff */
[C---:B------:R-:W-:Y:S02]  /*17e0*/  IADD3.X R35, R5.reuse, -0x1, RZ, P3, !PT ;  /* 0xffffffff05237810 */ /* 0x040fe40001ffe4ff */
[C---:B------:R-:W-:Y:S02]  /*17f0*/  IADD3.X R33, R5.reuse, -0x1, RZ, P4, !PT ;  /* 0xffffffff05217810 */ /* 0x040fe400027fe4ff */
[C---:B------:R-:W-:Y:S02]  /*1800*/  IADD3.X R31, R5.reuse, -0x1, RZ, P5, !PT ;  /* 0xffffffff051f7810 */ /* 0x040fe40002ffe4ff */
[----:B------:R-:W-:Y:S01]  /*1810*/  IADD3.X R29, R5, -0x1, RZ, P6, !PT ;  /* 0xffffffff051d7810 */ /* 0x000fe200037fe4ff */
[----:B------:R-:W-:-:S02]  /*1820*/  IMAD R5, R121, UR7, R0 ;  /* 0x0000000779057c24 */ /* 0x000fc4000f8e0200 */
[----:B------:R-:W-:Y:S01]  /*1830*/  FADD.FTZ R0, R17, R17 ;  /* 0x0000001111007221 */ /* 0x000fe20000010000 */
[----:B------:R-:W-:Y:S01]  /*1840*/  ISETP.GE.AND P0, PT, R56, R73, PT ;  /* 0x000000493800720c */ /* 0x000fe20003f06270 */
[----:B------:R-:W0:Y:S01]  /*1850*/  LDC.64 R16, c[0x0][0x3d0] ;  /* 0x0000f400ff107b82 */ /* 0x000e220000000a00 */
[----:B------:R-:W-:Y:S02]  /*1860*/  IADD3 R5, R27, R5, RZ ;  /* 0x000000051b057210 */ /* 0x000fe40007ffe0ff */
[----:B-1234-:R-:W-:-:S09]  /*1870*/  P2R R169, PR, RZ, 0x1 ;  /* 0x00000001ffa97803 */ /* 0x01efd20000000000 */
.L_x_18050:
[----:B------:R-:W-:Y:S01]  /*1880*/  SHF.R.S32.HI R136, RZ, 0x1f, R71 ;  /* 0x0000001fff887819 */ /* 0x000fe20000011447 */
[----:B------:R-:W-:Y:S01]  /*1890*/  IMAD.WIDE.U32 R6, R71, UR10, R56 ;  /* 0x0000000a47067c25 */ /* 0x000fe2000f8e0038 */
[----:B------:R-:W-:Y:S02]  /*18a0*/  ISETP.NE.AND P4, PT, R169, RZ, PT ;  /* 0x000000ffa900720c */ /* 0x000fe40003f85270 */
[----:B------:R-:W-:Y:S01]  /*18b0*/  ISETP.GE.AND P0, PT, R102, R73, PT ;  /* 0x000000496600720c */ /* 0x000fe20003f06270 */
[----:B01----:R-:W-:Y:S01]  /*18c0*/  IMAD R8, R136, UR10, RZ ;  /* 0x0000000a88087c24 */ /* 0x003fe2000f8e02ff */
[----:B------:R-:W-:Y:S02]  /*18d0*/  LEA R10, P3, R6, R99, 0x1 ;  /* 0x00000063060a7211 */ /* 0x000fe400078608ff */
[----:B------:R-:W-:Y:S01]  /*18e0*/  PRMT R64, RZ, 0x7610, R64 ;  /* 0x00007610ff407816 */ /* 0x000fe20000000040 */
[----:B------:R-:W-:Y:S01]  /*18f0*/  IMAD R9, R71, UR11, R8 ;  /* 0x0000000b47097c24 */ /* 0x000fe2000f8e0208 */
[----:B------:R-:W-:-:S02]  /*1900*/  PRMT R65, RZ, 0x7610, R65 ;  /* 0x00007610ff417816 */ /* 0x000fc40000000041 */
[----:B------:R-:W-:Y:S02]  /*1910*/  ISETP.GE.AND P1, PT, R100, R73, PT ;  /* 0x000000496400720c */ /* 0x000fe40003f26270 */
[----:B------:R-:W-:Y:S02]  /*1920*/  IADD3 R7, R7, R9, RZ ;  /* 0x0000000907077210 */ /* 0x000fe40007ffe0ff */
[----:B------:R-:W-:Y:S02]  /*1930*/  ISETP.GE.AND P2, PT, R98, R73, PT ;  /* 0x000000496200720c */ /* 0x000fe40003f46270 */
[----:B------:R-:W-:Y:S02]  /*1940*/  LEA.HI.X R11, R6, R95, R7, 0x1, P3 ;  /* 0x0000005f060b7211 */ /* 0x000fe400018f0c07 */
[----:B------:R-:W-:Y:S02]  /*1950*/  PRMT R66, RZ, 0x7610, R66 ;  /* 0x00007610ff427816 */ /* 0x000fe40000000042 */
[----:B------:R-:W-:Y:S01]  /*1960*/  PRMT R67, RZ, 0x7610, R67 ;  /* 0x00007610ff437816 */ /* 0x000fe20000000043 */
[----:B--2---:R-:W2:Y:S04]  /*1970*/  @!P4 LDG.E.U16 R64, desc[UR12][R10.64] ;  /* 0x0000000c0a40c981 */ /* 0x004ea8000c1e1500 */
[----:B---3--:R-:W3:Y:S01]  /*1980*/  @!P0 LDG.E.U16 R65, desc[UR12][R10.64+0x40] ;  /* 0x0000400c0a418981 */ /* 0x008ee2000c1e1500 */
[----:B------:R-:W-:-:S03]  /*1990*/  ISETP.GE.AND P0, PT, R96, R73, PT ;  /* 0x000000496000720c */ /* 0x000fc60003f06270 */
        /* <DEDUP_REMOVED lines=13> */
[----:B------:R-:W-:Y:S01]  /*1a70*/  IMAD R8, R136, UR16, RZ ;  /* 0x0000001088087c24 */ /* 0x000fe2000f8e02ff */
[----:B------:R-:W-:Y:S01]  /*1a80*/  IADD3 R84, R107, 0x20, RZ ;  /* 0x000000206b547810 */ /* 0x000fe20007ffe0ff */
[----:B------:R-:W-:Y:S01]  /*1a90*/  IMAD.WIDE.U32 R6, R71, UR16, R56 ;  /* 0x0000001047067c25 */ /* 0x000fe2000f8e0038 */
[----:B------:R-:W-:-:S02]  /*1aa0*/  IADD3 R126, R107, 0x40, RZ ;  /* 0x000000406b7e7810 */ /* 0x000fc40007ffe0ff */
[----:B------:R-:W-:Y:S01]  /*1ab0*/  LEA.HI.SX32 R127, R107, R107, 0x1b ;  /* 0x0000006b6b7f7211 */ /* 0x000fe200078fdaff */
[----:B------:R-:W-:Y:S01]  /*1ac0*/  IMAD R9, R71, UR17, R8 ;  /* 0x0000001147097c24 */ /* 0x000fe2000f8e0208 */
[----:B------:R-:W-:Y:S01]  /*1ad0*/  LEA R8, P0, R6, R93, 0x1 ;  /* 0x0000005d06087211 */ /* 0x000fe200078008ff */
[----:B-1----:R-:W-:Y:S01]  /*1ae0*/  IMAD R10, R136, UR8, RZ ;  /* 0x00000008880a7c24 */ /* 0x002fe2000f8e02ff */
[----:B------:R-:W-:Y:S02]  /*1af0*/  LEA.HI.SX32 R11, R84, R107, 0x1b ;  /* 0x0000006b540b7211 */ /* 0x000fe400078fdaff */
[----:B------:R-:W-:Y:S01]  /*1b00*/  IADD3 R7, R7, R9, RZ ;  /* 0x0000000907077210 */ /* 0x000fe20007ffe0ff */
[----:B------:R-:W-:Y:S01]  /*1b10*/  IMAD R133, R71, UR9, R10 ;  /* 0x0000000947857c24 */ /* 0x000fe2000f8e020a */
[----:B------:R-:W-:Y:S02]  /*1b20*/  LEA.HI.SX32 R129, R126, R107, 0x1b ;  /* 0x0000006b7e817211 */ /* 0x000fe400078fdaff */
[----:B------:R-:W-:-:S02]  /*1b30*/  LEA.HI.X R9, R6, R91, R7, 0x1, P0 ;  /* 0x0000005b06097211 */ /* 0x000fc400000f0c07 */
[----:B------:R-:W-:Y:S02]  /*1b40*/  MOV R6, R26 ;  /* 0x0000001a00067202 */ /* 0x000fe40000000f00 */
[----:B------:R-:W-:Y:S02]  /*1b50*/  MOV R7, R5 ;  /* 0x0000000500077202 */ /* 0x000fe40000000f00 */
[-C--:B------:R-:W-:Y:S02]  /*1b60*/  LEA R126, R11, R114.reuse, 0x1 ;  /* 0x000000720b7e7211 */ /* 0x080fe400078e08ff */
[----:B------:R-:W-:Y:S01]  /*1b70*/  LEA R127, R127, R114, 0x1 ;  /* 0x000000727f7f7211 */ /* 0x000fe200078e08ff */
[----:B------:R-:W-:Y:S01]  /*1b80*/  IMAD.WIDE.U32 R6, R71, UR8, R6 ;  /* 0x0000000847067c25 */ /* 0x000fe2000f8e0006 */
[C---:B------:R-:W-:Y:S02]  /*1b90*/  IADD3 R128, R107.reuse, 0x60, RZ ;  /* 0x000000606b807810 */ /* 0x040fe40007ffe0ff */
[----:B------:R-:W-:-:S02]  /*1ba0*/  IADD3 R84, R107, 0xa0, RZ ;  /* 0x000000a06b547810 */ /* 0x000fc40007ffe0ff */
[----:B0-----:R-:W-:Y:S02]  /*1bb0*/  LEA R10, P0, R6, R12, 0x3 ;  /* 0x0000000c060a7211 */ /* 0x001fe400078018ff */
[----:B------:R-:W-:Y:S02]  /*1bc0*/  IADD3 R7, R7, R133, RZ ;  /* 0x0000008507077210 */ /* 0x000fe40007ffe0ff */
[----:B------:R-:W-:Y:S02]  /*1bd0*/  LEA.HI.SX32 R131, R128, R107, 0x1b ;  /* 0x0000006b80837211 */ /* 0x000fe400078fdaff */
[----:B------:R-:W-:Y:S02]  /*1be0*/  LEA.HI.X R11, R6, R13, R7, 0x3, P0 ;  /* 0x0000000d060b7211 */ /* 0x000fe400000f1c07 */
[----:B------:R-:W-:Y:S02]  /*1bf0*/  IADD3 R6, R107, 0x80, RZ ;  /* 0x000000806b067810 */ /* 0x000fe40007ffe0ff */
[----:B------:R-:W-:-:S02]  /*1c00*/  LEA R128, R131, R114, 0x1 ;  /* 0x0000007283807211 */ /* 0x000fc400078e08ff */
[-C--:B------:R-:W-:Y:S02]  /*1c10*/  LEA.HI.SX32 R7, R6, R107.reuse, 0x1b ;  /* 0x0000006b06077211 */ /* 0x080fe400078fdaff */
[----:B------:R-:W-:Y:S02]  /*1c20*/  IADD3 R130, R107, 0xc0, RZ ;  /* 0x000000c06b827810 */ /* 0x000fe40007ffe0ff */
[----:B------:R-:W-:Y:S02]  /*1c30*/  LEA.HI.SX32 R131, R84, R107, 0x1b ;  /* 0x0000006b54837211 */ /* 0x000fe400078fdaff */
[----:B------:R-:W-:Y:S02]  /*1c40*/  IADD3 R84, -R86, R75, RZ ;  /* 0x0000004b56547210 */ /* 0x000fe40007ffe1ff */
[----:B------:R-:W-:Y:S02]  /*1c50*/  LEA.HI.SX32 R133, R130, R107, 0x1b ;  /* 0x0000006b82857211 */ /* 0x000fe400078fdaff */
[----:B------:R-:W-:-:S02]  /*1c60*/  LEA R130, R131, R114, 0x1 ;  /* 0x0000007283827211 */ /* 0x000fc400078e08ff */
[----:B------:R-:W-:Y:S02]  /*1c70*/  SHF.L.U32 R131, R84, 0x1, RZ ;  /* 0x0000000154837819 */ /* 0x000fe400000006ff */
[----:B------:R-:W-:Y:S02]  /*1c80*/  IADD3 R132, R107, 0xe0, RZ ;  /* 0x000000e06b847810 */ /* 0x000fe40007ffe0ff */
[-C--:B------:R-:W-:Y:S02]  /*1c90*/  ISETP.GE.AND P5, PT, R56, R131.reuse, PT ;  /* 0x000000833800720c */ /* 0x080fe40003fa6270 */
[----:B------:R-:W-:Y:S02]  /*1ca0*/  LEA R129, R129, R114, 0x1 ;  /* 0x0000007281817211 */ /* 0x000fe400078e08ff */
[----:B------:R-:W-:Y:S02]  /*1cb0*/  ISETP.GE.AND P0, PT, R102, R131, PT ;  /* 0x000000836600720c */ /* 0x000fe40003f06270 */
[----:B------:R-:W-:-:S02]  /*1cc0*/  LEA.HI.SX32 R135, R132, R107, 0x1b ;  /* 0x0000006b84877211 */ /* 0x000fc400078fdaff */
[-C--:B------:R-:W-:Y:S02]  /*1cd0*/  LEA R133, R133, R114.reuse, 0x1 ;  /* 0x0000007285857211 */ /* 0x080fe400078e08ff */
[----:B------:R-:W-:Y:S02]  /*1ce0*/  LEA R132, R135, R114, 0x1 ;  /* 0x0000007287847211 */ /* 0x000fe400078e08ff */
[-C--:B------:R-:W-:Y:S02]  /*1cf0*/  ISETP.GE.AND P1, PT, R100, R131.reuse, PT ;  /* 0x000000836400720c */ /* 0x080fe40003f26270 */
[-C--:B------:R-:W-:Y:S02]  /*1d00*/  ISETP.GE.AND P2, PT, R98, R131.reuse, PT ;  /* 0x000000836200720c */ /* 0x080fe40003f46270 */
[-C--:B------:R-:W-:Y:S02]  /*1d10*/  ISETP.GE.AND P3, PT, R96, R131.reuse, PT ;  /* 0x000000836000720c */ /* 0x080fe40003f66270 */
[----:B------:R-:W-:-:S02]  /*1d20*/  ISETP.GE.AND P4, PT, R94, R131, PT ;  /* 0x000000835e00720c */ /* 0x000fc40003f86270 */
[----:B------:R-:W-:Y:S02]  /*1d30*/  PRMT R137, RZ, 0x7610, R137 ;  /* 0x00007610ff897816 */ /* 0x000fe40000000089 */
[----:B------:R-:W-:Y:S02]  /*1d40*/  PRMT R134, RZ, 0x7610, R134 ;  /* 0x00007610ff867816 */ /* 0x000fe40000000086 */
[----:B------:R-:W-:Y:S01]  /*1d50*/  PRMT R143, RZ, 0x7610, R143 ;  /* 0x00007610ff8f7816 */ /* 0x000fe2000000008f */
[----:B--2---:R0:W-:Y:S04]  /*1d60*/  STS.U16 [R127], R64 ;  /* 0x000000407f007388 */ /* 0x0041e80000000400 */
[----:B---3--:R1:W-:Y:S04]  /*1d70*/  STS.U16 [R126+0x40], R65 ;  /* 0x000040417e007388 */ /* 0x0083e80000000400 */
[----:B----4-:R-:W-:Y:S01]  /*1d80*/  STS.U16 [R129+0x80], R66 ;  /* 0x0000804281007388 */ /* 0x010fe20000000400 */
[----:B0-----:R-:W-:-:S03]  /*1d90*/  PRMT R64, RZ, 0x7610, R64 ;  /* 0x00007610ff407816 */ /* 0x001fc60000000040 */
[----:B------:R0:W-:Y:S01]  /*1da0*/  STS.U16 [R128+0xc0], R67 ;  /* 0x0000c04380007388 */ /* 0x0001e20000000400 */
[----:B-1----:R-:W-:-:S03]  /*1db0*/  LEA R65, R7, R114, 0x1 ;  /* 0x0000007207417211 */ /* 0x002fc600078e08ff */
[----:B------:R-:W2:Y:S01]  /*1dc0*/  LDG.E.64 R6, desc[UR12][R10.64] ;  /* 0x0000000c0a067981 */ /* 0x000ea2000c1e1b00 */
[----:B0-----:R-:W-:-:S03]  /*1dd0*/  PRMT R67, RZ, 0x7610, R67 ;  /* 0x00007610ff437816 */ /* 0x001fc60000000043 */
[----:B------:R0:W-:Y:S04]  /*1de0*/  STS.U16 [R65+0x100], R68 ;  /* 0x0001004441007388 */ /* 0x0001e80000000400 */
[----:B------:R1:W-:Y:S04]  /*1df0*/  STS.U16 [R130+0x140], R69 ;  /* 0x0001404582007388 */ /* 0x0003e80000000400 */
[----:B------:R3:W-:Y:S04]  /*1e00*/  STS.U16 [R133+0x180], R124 ;  /* 0x0001807c85007388 */ /* 0x0007e80000000400 */
[----:B------:R4:W-:Y:S01]  /*1e10*/  STS.U16 [R132+0x1c0], R125 ;  /* 0x0001c07d84007388 */ /* 0x0009e20000000400 */
[----:B------:R-:W-:-:S03]  /*1e20*/  NOP ;  /* 0x0000000000007918 */ /* 0x000fc60000000000 */
[----:B------:R-:W4:Y:S01]  /*1e30*/  @!P5 LDG.E.U16 R64, desc[UR12][R8.64] ;  /* 0x0000000c0840d981 */ /* 0x000f22000c1e1500 */
[----:B------:R-:W-:-:S03]  /*1e40*/  ISETP.GE.AND P5, PT, R92, R131, PT ;  /* 0x000000835c00720c */ /* 0x000fc60003fa6270 */
[----:B------:R-:W4:Y:S01]  /*1e50*/  @!P0 LDG.E.U16 R67, desc[UR12][R8.64+0x40] ;  /* 0x0000400c08438981 */ /* 0x000f22000c1e1500 */
[----:B------:R-:W-:Y:S02]  /*1e60*/  ISETP.GE.AND P0, PT, R90, R131, PT ;  /* 0x000000835a00720c */ /* 0x000fe40003f06270 */
[----:B0-----:R-:W-:Y:S01]  /*1e70*/  PRMT R68, RZ, 0x7610, R68 ;  /* 0x00007610ff447816 */ /* 0x001fe20000000044 */
[----:B------:R-:W4:Y:S01]  /*1e80*/  @!P4 LDG.E.U16 R137, desc[UR12][R8.64+0x140] ;  /* 0x0001400c0889c981 */ /* 0x000f22000c1e1500 */
[----:B-1----:R-:W-:Y:S02]  /*1e90*/  PRMT R69, RZ, 0x7610, R69 ;  /* 0x00007610ff457816 */ /* 0x002fe40000000045 */
[----:B---3--:R-:W-:Y:S02]  /*1ea0*/  PRMT R124, RZ, 0x7610, R124 ;  /* 0x00007610ff7c7816 */ /* 0x008fe4000000007c */
[----:B------:R-:W3:Y:S04]  /*1eb0*/  @!P1 LDG.E.U16 R68, desc[UR12][R8.64+0x80] ;  /* 0x0000800c08449981 */ /* 0x000ee8000c1e1500 */
[----:B------:R-:W3:Y:S04]  /*1ec0*/  @!P2 LDG.E.U16 R69, desc[UR12][R8.64+0xc0] ;  /* 0x0000c00c0845a981 */ /* 0x000ee8000c1e1500 */
[----:B------:R-:W3:Y:S04]  /*1ed0*/  @!P3 LDG.E.U16 R124, desc[UR12][R8.64+0x100] ;  /* 0x0001000c087cb981 */ /* 0x000ee8000c1e1500 */
[----:B------:R-:W3:Y:S04]  /*1ee0*/  @!P5 LDG.E.U16 R134, desc[UR12][R8.64+0x180] ;  /* 0x0001800c0886d981 */ /* 0x000ee8000c1e1500 */
[----:B------:R0:W3:Y:S01]  /*1ef0*/  @!P0 LDG.E.U16 R143, desc[UR12][R8.64+0x1c0] ;  /* 0x0001c00c088f8981 */ /* 0x0000e2000c1e1500 */
[----:B------:R-:W-:-:S04]  /*1f00*/  ISETP.NE.AND P2, PT, R170, RZ, PT ;  /* 0x000000ffaa00720c */ /* 0x000fc80003f45270 */
[----:B------:R-:W-:Y:S02]  /*1f10*/  ISETP.LT.OR P1, PT, R88, 0x2, P2 ;  /* 0x000000025800780c */ /* 0x000fe40001721670 */
[----:B------:R-:W-:Y:S02]  /*1f20*/  ISETP.NE.AND P0, PT, R115, RZ, PT ;  /* 0x000000ff7300720c */ /* 0x000fe40003f05270 */
[----:B0-----:R-:W-:-:S11]  /*1f30*/  LEA R9, R78, R71, 0x8 ;  /* 0x000000474e097211 */ /* 0x001fd600078e40ff */
[----:B------:R-:W-:Y:S01]  /*1f40*/  @P0 IADD3 R9, R115, 0x200, RZ ;  /* 0x0000020073090810 */ /* 0x000fe20007ffe0ff */
[----:B------:R-:W-:Y:S01]  /*1f50*/  BSSY B0, `(.L_x_18020) ;  /* 0x000008a000007945 */ /* 0x000fe20003800000 */
[----:B--2---:R-:W-:-:S04]  /*1f60*/  FMUL.FTZ R10, R76, R7 ;  /* 0x000000074c0a7220 */ /* 0x004fc80000410000 */
[----:B------:R-:W-:Y:S01]  /*1f70*/  FMUL.RZ R66, R10, 0.15915493667125701904 ;  /* 0x3e22f9830a427820 */ /* 0x000fe2000040c000 */
[----:B------:R-:W-:-:S04]  /*1f80*/  SHF.L.U32 R10, R107, 0x3, RZ ;  /* 0x000000036b0a7819 */ /* 0x000fc800000006ff */
[----:B------:R-:W-:Y:S01]  /*1f90*/  LEA.HI.SX32 R11, R10, R10, 0x1b ;  /* 0x0000000a0a0b7211 */ /* 0x000fe200078fdaff */
[----:B------:R-:W-:-:S03]  /*1fa0*/  FMUL.FTZ R151, R6, 1.4426950216293334961 ;  /* 0x3fb8aa3b06977820 */ /* 0x000fc60000410000 */
[----:B----4-:R-:W-:Y:S02]  /*1fb0*/  LEA R125, R11, R114, 0x1 ;  /* 0x000000720b7d7211 */ /* 0x010fe400078e08ff */
[----:B------:R-:W0:Y:S01]  /*1fc0*/  @!P1 LDC R11, c[0x0][0x21c] ;  /* 0x00008700ff0b9b82 */ /* 0x000e220000000800 */
[----:B------:R-:W-:Y:S01]  /*1fd0*/  FMUL.FTZ R8, R76, R151 ;  /* 0x000000974c087220 */ /* 0x000fe20000410000 */
[----:B------:R-:W-:Y:S01]  /*1fe0*/  MUFU.SIN R153, R66 ;  /* 0x0000004200997308 */ /* 0x000fe20000000400 */
[----:B------:R-:W1:Y:S04]  /*1ff0*/  LDS.U16 R147, [R125] ;  /* 0x000000007d937984 */ /* 0x000e680000000400 */
[----:B------:R-:W2:Y:S03]  /*2000*/  LDS.U16 R145, [R125+0x2] ;  /* 0x000002007d917984 */ /* 0x000ea60000000400 */
[----:B------:R-:W-:Y:S01]  /*2010*/  MUFU.COS R155, R66 ;  /* 0x00000042009b7308 */ /* 0x000fe20000000000 */
[----:B------:R-:W-:Y:S01]  /*2020*/  @!P1 IADD3 R10, R88, -0x2, RZ ;  /* 0xfffffffe580a9810 */ /* 0x000fe20007ffe0ff */
[----:B------:R-:W-:Y:S04]  /*2030*/  LDS.U16 R141, [R125+0x4] ;  /* 0x000004007d8d7984 */ /* 0x000fe80000000400 */
[----:B------:R-:W4:Y:S02]  /*2040*/  LDS.U16 R139, [R125+0x6] ;  /* 0x000006007d8b7984 */ /* 0x000f240000000400 */
[----:B------:R-:W3:Y:S02]  /*2050*/  MUFU.EX2 R8, R8 ;  /* 0x0000000800087308 */ /* 0x000ee40000000800 */
[----:B------:R-:W-:Y:S04]  /*2060*/  LDS.U16 R131, [R125+0x8] ;  /* 0x000008007d837984 */ /* 0x000fe80000000400 */
[----:B------:R-:W4:Y:S04]  /*2070*/  LDS.U16 R135, [R125+0xa] ;  /* 0x00000a007d877984 */ /* 0x000f280000000400 */
[----:B------:R-:W4:Y:S04]  /*2080*/  LDS.U16 R152, [R125+0xc] ;  /* 0x00000c007d987984 */ /* 0x000f280000000400 */
[----:B------:R-:W4:Y:S01]  /*2090*/  LDS.U16 R154, [R125+0xe] ;  /* 0x00000e007d9a7984 */ /* 0x000f220000000400 */
[----:B0-----:R-:W-:-:S03]  /*20a0*/  @!P1 IMAD R11, R10, R11, R71 ;  /* 0x0000000b0a0b9224 */ /* 0x001fc600078e0247 */
[----:B------:R0:W-:Y:S04]  /*20b0*/  STS.U16 [R127+0x210], R64 ;  /* 0x000210407f007388 */ /* 0x0001e80000000400 */
[----:B------:R1:W-:Y:S01]  /*20c0*/  STS.U16 [R126+0x250], R67 ;  /* 0x000250437e007388 */ /* 0x0003e20000000400 */
[----:B---3--:R-:W-:-:S03]  /*20d0*/  FMUL.FTZ R66, R8, R155 ;  /* 0x0000009b08427220 */ /* 0x008fc60000410000 */
[----:B------:R-:W-:Y:S01]  /*20e0*/  STS.U16 [R129+0x290], R68 ;  /* 0x0002904481007388 */ /* 0x000fe20000000400 */
[----:B0-----:R-:W-:-:S03]  /*20f0*/  LEA R127, R9, R114, 0x3 ;  /* 0x00000072097f7211 */ /* 0x001fc600078e18ff */
[----:B------:R0:W-:Y:S01]  /*2100*/  STS.U16 [R128+0x2d0], R69 ;  /* 0x0002d04580007388 */ /* 0x0001e20000000400 */
[----:B-1----:R-:W-:-:S03]  /*2110*/  FMUL.FTZ R67, R8, R153 ;  /* 0x0000009908437220 */ /* 0x002fc60000410000 */
[----:B------:R-:W-:Y:S04]  /*2120*/  STS.U16 [R65+0x310], R124 ;  /* 0x0003107c41007388 */ /* 0x000fe80000000400 */
[----:B------:R-:W-:Y:S01]  /*2130*/  STS.U16 [R130+0x350], R137 ;  /* 0x0003508982007388 */ /* 0x000fe20000000400 */
[----:B0-----:R-:W-:-:S03]  /*2140*/  @!P1 IMAD.WIDE R68, R11, 0x10, R62 ;  /* 0x000000100b449825 */ /* 0x001fc600078e023e */
[----:B------:R-:W-:Y:S01]  /*2150*/  STS.U16 [R133+0x390], R134 ;  /* 0x0003908685007388 */ /* 0x000fe20000000400 */
[----:B------:R-:W-:-:S03]  /*2160*/  FMUL.FTZ R128, R74, R7 ;  /* 0x000000074a807220 */ /* 0x000fc60000410000 */
[----:B------:R0:W-:Y:S01]  /*2170*/  STS.U16 [R132+0x3d0], R143 ;  /* 0x0003d08f84007388 */ /* 0x0001e20000000400 */
[----:B------:R-:W-:-:S03]  /*2180*/  NOP ;  /* 0x0000000000007918 */ /* 0x000fc60000000000 */
[----:B------:R-:W1:Y:S04]  /*2190*/  LDS.U16 R126, [R125+0x210] ;  /* 0x000210007d7e7984 */ /* 0x000e680000000400 */
[----:B------:R-:W3:Y:S01]  /*21a0*/  LDS.U16 R124, [R125+0x212] ;  /* 0x000212007d7c7984 */ /* 0x000ee20000000400 */
[----:B0-----:R-:W-:-:S03]  /*21b0*/  FMUL.RZ R132, R128, 0.15915493667125701904 ;  /* 0x3e22f98380847820 */ /* 0x001fc6000040c000 */
        /* <DEDUP_REMOVED lines=8> */
[----:B------:R-:W-:Y:S08]  /*2240*/  MUFU.SIN R153, R132 ;  /* 0x0000008400997308 */ /* 0x000ff00000000400 */
[----:B------:R-:W-:Y:S08]  /*2250*/  MUFU.COS R129, R132 ;  /* 0x0000008400817308 */ /* 0x000ff00000000000 */
[----:B------:R-:W1:Y:S01]  /*2260*/  MUFU.EX2 R128, R128 ;  /* 0x0000008000807308 */ /* 0x000e620000000800 */
[C---:B--2---:R-:W-:Y:S01]  /*2270*/  FMUL.FTZ R125, R72.reuse, R7 ;  /* 0x00000007487d7220 */ /* 0x044fe20000410000 */
[----:B------:R-:W-:Y:S01]  /*2280*/  CS2R R64, SRZ ;  /* 0x0000000000407805 */ /* 0x000fe2000001ff00 */
[----:B------:R-:W-:Y:S01]  /*2290*/  BAR.SYNC.DEFER_BLOCKING 0x0 ;  /* 0x0000000000007b1d */ /* 0x000fe20000010000 */
[----:B------:R-:W-:Y:S01]  /*22a0*/  FMUL.FTZ R130, R72, R151 ;  /* 0x0000009748827220 */ /* 0x000fe20000410000 */
[----:B------:R-:W-:Y:S01]  /*22b0*/  FMUL.RZ R125, R125, 0.15915493667125701904 ;  /* 0x3e22f9837d7d7820 */ /* 0x000fe2000040c000 */
[----:B------:R-:W-:-:S02]  /*22c0*/  HADD2.F32 R147, -RZ, R147.H0_H0 ;  /* 0x20000093ff937230 */ /* 0x000fc40000004100 */
[----:B------:R-:W-:Y:S02]  /*22d0*/  HADD2.F32 R145, -RZ, R145.H0_H0 ;  /* 0x20000091ff917230 */ /* 0x000fe40000004100 */
[----:B----4-:R-:W-:Y:S01]  /*22e0*/  FMUL.FTZ R127, R70, R151 ;  /* 0x00000097467f7220 */ /* 0x010fe20000410000 */
[----:B------:R2:W-:Y:S01]  /*22f0*/  MUFU.EX2 R157, R130 ;  /* 0x00000082009d7308 */ /* 0x0005e20000000800 */
[----:B------:R-:W-:Y:S02]  /*2300*/  HADD2.F32 R143, -RZ, R148.H0_H0 ;  /* 0x20000094ff8f7230 */ /* 0x000fe40000004100 */
[----:B------:R-:W-:Y:S01]  /*2310*/  FMUL.FTZ R134, R76, R145 ;  /* 0x000000914c867220 */ /* 0x000fe20000410000 */
[C---:B-1----:R-:W-:Y:S01]  /*2320*/  FMUL.FTZ R151, R128.reuse, R129 ;  /* 0x0000008180977220 */ /* 0x042fe20000410000 */
[----:B------:R-:W-:Y:S01]  /*2330*/  FMUL.FTZ R153, R128, R153 ;  /* 0x0000009980997220 */ /* 0x000fe20000410000 */
[----:B------:R-:W-:Y:S02]  /*2340*/  FMUL.FTZ R128, R76, R147 ;  /* 0x000000934c807220 */ /* 0x000fe40000410000 */
[----:B------:R-:W-:Y:S01]  /*2350*/  MUFU.COS R138, R125 ;  /* 0x0000007d008a7308 */ /* 0x000fe20000000000 */
[----:B------:R1:W5:Y:S01]  /*2360*/  @!P1 LDG.E.64 R64, desc[UR12][R68.64+0x8] ;  /* 0x0000080c44409981 */ /* 0x000362000c1e1b00 */
[C---:B------:R-:W-:Y:S01]  /*2370*/  FMUL.FTZ R128, R143.reuse, R128 ;  /* 0x000000808f807220 */ /* 0x040fe20000410000 */
[----:B------:R-:W-:-:S05]  /*2380*/  FMUL.FTZ R134, R143, R134 ;  /* 0x000000868f867220 */ /* 0x000fca0000410000 */
[----:B-1----:R-:W1:Y:S01]  /*2390*/  MUFU.SIN R68, R125 ;  /* 0x0000007d00447308 */ /* 0x002e620000000400 */
[----:B------:R-:W-:Y:S01]  /*23a0*/  FMUL.FTZ R69, R70, R7 ;  /* 0x0000000746457220 */ /* 0x000fe20000410000 */
[----:B------:R-:W-:Y:S02]  /*23b0*/  HADD2.F32 R139, -RZ, R139.H0_H0 ;  /* 0x2000008bff8b7230 */ /* 0x000fe40000004100 */
[----:B------:R-:W-:Y:S01]  /*23c0*/  FMUL.FTZ R150, R153, R128 ;  /* 0x0000008099967220 */ /* 0x000fe20000410000 */
[----:B------:R-:W-:Y:S02]  /*23d0*/  HADD2.F32 R141, -RZ, R141.H0_H0 ;  /* 0x2000008dff8d7230 */ /* 0x000fe40000004100 */
[----:B------:R-:W-:Y:S01]  /*23e0*/  FMUL.RZ R133, R69, 0.15915493667125701904 ;  /* 0x3e22f98345857820 */ /* 0x000fe2000040c000 */
[-C--:B------:R-:W-:Y:S01]  /*23f0*/  FMUL.FTZ R69, R153, R134.reuse ;  /* 0x0000008699457220 */ /* 0x080fe20000410000 */
[----:B------:R-:W-:Y:S01]  /*2400*/  HADD2.F32 R137, -RZ, R148.H1_H1 ;  /* 0x30000094ff897230 */ /* 0x000fe20000004100 */
[----:B------:R-:W-:Y:S01]  /*2410*/  MUFU.EX2 R127, R127 ;  /* 0x0000007f007f7308 */ /* 0x000fe20000000800 */
[C---:B--2---:R-:W-:Y:S01]  /*2420*/  FMUL.FTZ R130, R74.reuse, R139 ;  /* 0x0000008b4a827220 */ /* 0x044fe20000410000 */
[C---:B------:R-:W-:Y:S01]  /*2430*/  FFMA.FTZ R150, R151.reuse, R134, R150 ;  /* 0x0000008697967223 */ /* 0x040fe20000010096 */
[----:B------:R-:W-:Y:S01]  /*2440*/  FMUL.FTZ R132, R74, R141 ;  /* 0x0000008d4a847220 */ /* 0x000fe20000410000 */
[----:B------:R-:W-:-:S04]  /*2450*/  FFMA.FTZ R69, R151, R128, -R69 ;  /* 0x0000008097457223 */ /* 0x000fc80000010845 */
[----:B------:R-:W2:Y:S01]  /*2460*/  MUFU.COS R146, R133 ;  /* 0x0000008500927308 */ /* 0x000ea20000000000 */
[----:B-1----:R-:W-:Y:S01]  /*2470*/  FMUL.FTZ R155, R157, R68 ;  /* 0x000000449d9b7220 */ /* 0x002fe20000410000 */
[C---:B------:R-:W-:Y:S01]  /*2480*/  FFMA.FTZ R150, R137.reuse, R130, R150 ;  /* 0x0000008289967223 */ /* 0x040fe20000010096 */
[----:B------:R-:W-:-:S05]  /*2490*/  FFMA.FTZ R68, R137, R132, R69 ;  /* 0x0000008489447223 */ /* 0x000fca0000010045 */
[----:B------:R1:W4:Y:S01]  /*24a0*/  MUFU.SIN R140, R133 ;  /* 0x00000085008c7308 */ /* 0x0003220000000400 */
[----:B------:R-:W-:Y:S01]  /*24b0*/  FMUL.FTZ R157, R157, R138 ;  /* 0x0000008a9d9d7220 */ /* 0x000fe20000410000 */
[C---:B------:R-:W-:Y:S01]  /*24c0*/  FMUL.FTZ R156, R155.reuse, R150 ;  /* 0x000000969b9c7220 */ /* 0x040fe20000410000 */
[-C--:B------:R-:W-:Y:S01]  /*24d0*/  FMUL.FTZ R69, R155, R68.reuse ;  /* 0x000000449b457220 */ /* 0x080fe20000410000 */
[----:B------:R-:W-:Y:S02]  /*24e0*/  HADD2.F32 R135, -RZ, R135.H0_H0 ;  /* 0x20000087ff877230 */ /* 0x000fe40000004100 */
[C---:B------:R-:W-:Y:S01]  /*24f0*/  FFMA.FTZ R125, R157.reuse, R68, -R156 ;  /* 0x000000449d7d7223 */ /* 0x040fe2000001089c */
[----:B------:R-:W-:Y:S01]  /*2500*/  FFMA.FTZ R158, R157, R150, R69 ;  /* 0x000000969d9e7223 */ /* 0x000fe20000010045 */
[-C--:B------:R-:W-:Y:S01]  /*2510*/  FMUL.FTZ R68, R66, R153.reuse ;  /* 0x0000009942447220 */ /* 0x080fe20000410000 */
[----:B-1----:R-:W-:Y:S02]  /*2520*/  HADD2.F32 R133, -RZ, R131.H0_H0 ;  /* 0x20000083ff857230 */ /* 0x002fe40000004100 */
[----:B------:R-:W-:Y:S01]  /*2530*/  FMUL.FTZ R69, R67, R153 ;  /* 0x0000009943457220 */ /* 0x000fe20000410000 */
[----:B--2---:R-:W-:Y:S01]  /*2540*/  FMUL.FTZ R138, R127, R146 ;  /* 0x000000927f8a7220 */ /* 0x004fe20000410000 */
[----:B------:R-:W-:Y:S01]  /*2550*/  ISETP.NE.AND P1, PT, R115, 0x1f, PT ;  /* 0x0000001f7300780c */ /* 0x000fe20003f25270 */
[----:B------:R-:W-:-:S02]  /*2560*/  HADD2.F32 R131, -RZ, R149.H0_H0 ;  /* 0x20000095ff837230 */ /* 0x000fc40000004100 */
[C---:B------:R-:W-:Y:S01]  /*2570*/  FMUL.FTZ R150, R72.reuse, R135 ;  /* 0x0000008748967220 */ /* 0x040fe20000410000 */
[----:B------:R-:W-:Y:S01]  /*2580*/  FMUL.FTZ R146, R72, R133 ;  /* 0x0000008548927220 */ /* 0x000fe20000410000 */
[-C--:B------:R-:W-:Y:S01]  /*2590*/  FFMA.FTZ R156, R67, R151.reuse, R68 ;  /* 0x00000097439c7223 */ /* 0x080fe20000010044 */
[----:B------:R-:W-:Y:S01]  /*25a0*/  FFMA.FTZ R68, R66, R151, -R69 ;  /* 0x0000009742447223 */ /* 0x000fe20000010845 */
[----:B----4-:R-:W-:Y:S01]  /*25b0*/  FMUL.FTZ R140, R127, R140 ;  /* 0x0000008c7f8c7220 */ /* 0x010fe20000410000 */
[C---:B------:R-:W-:Y:S01]  /*25c0*/  FFMA.FTZ R129, R131.reuse, R150, R158 ;  /* 0x0000009683817223 */ /* 0x040fe2000001009e */
[----:B------:R-:W-:Y:S01]  /*25d0*/  FFMA.FTZ R127, R131, R146, R125 ;  /* 0x00000092837f7223 */ /* 0x000fe2000001007d */
[C---:B------:R-:W-:Y:S01]  /*25e0*/  FMUL.FTZ R125, R155.reuse, R68 ;  /* 0x000000449b7d7220 */ /* 0x040fe20000410000 */
[-C--:B------:R-:W-:Y:S01]  /*25f0*/  FMUL.FTZ R158, R155, R156.reuse ;  /* 0x0000009c9b9e7220 */ /* 0x080fe20000410000 */
[----:B------:R-:W-:Y:S02]  /*2600*/  FMUL.FTZ R161, R140, R129 ;  /* 0x000000818ca17220 */ /* 0x000fe40000410000 */
[C---:B------:R-:W-:Y:S01]  /*2610*/  FFMA.FTZ R159, R157.reuse, R156, R125 ;  /* 0x0000009c9d9f7223 */ /* 0x040fe2000001007d */
[----:B------:R-:W-:Y:S01]  /*2620*/  FFMA.FTZ R69, R157, R68, -R158 ;  /* 0x000000449d457223 */ /* 0x000fe2000001089e */
[----:B------:R-:W-:Y:S01]  /*2630*/  FFMA.FTZ R160, R138, R127, -R161 ;  /* 0x0000007f8aa07223 */ /* 0x000fe200000108a1 */
[----:B------:R-:W-:Y:S01]  /*2640*/  @P1 IADD3 R68, R113, R114, RZ ;  /* 0x0000007271441210 */ /* 0x000fe20007ffe0ff */
[C---:B------:R-:W-:Y:S01]  /*2650*/  FMUL.FTZ R161, R140.reuse, R159 ;  /* 0x0000009f8ca17220 */ /* 0x040fe20000410000 */
[----:B------:R-:W-:-:S03]  /*2660*/  FMUL.FTZ R158, R140, R69 ;  /* 0x000000458c9e7220 */ /* 0x000fc60000410000 */
[----:B------:R-:W-:Y:S02]  /*2670*/  FFMA.FTZ R156, R138, R69, -R161 ;  /* 0x000000458a9c7223 */ /* 0x000fe400000108a1 */
[----:B------:R-:W1:Y:S01]  /*2680*/  @P1 LDS.64 R68, [R68+0x20b8] ;  /* 0x0020b80044441984 */ /* 0x000e620000000a00 */
[----:B------:R-:W-:Y:S01]  /*2690*/  FMUL.FTZ R162, R140, R127 ;  /* 0x0000007f8ca27220 */ /* 0x000fe20000410000 */
[----:B------:R-:W-:Y:S02]  /*26a0*/  HADD2.F32 R127, -RZ, R152.H0_H0 ;  /* 0x20000098ff7f7230 */ /* 0x000fe40000004100 */
[----:B------:R-:W-:Y:S02]  /*26b0*/  HADD2.F32 R125, -RZ, R154.H0_H0 ;  /* 0x2000009aff7d7230 */ /* 0x000fe40000004100 */
[----:B------:R-:W-:Y:S01]  /*26c0*/  FFMA.FTZ R163, R138, R129, R162 ;  /* 0x000000818aa37223 */ /* 0x000fe200000100a2 */
[----:B------:R-:W-:Y:S02]  /*26d0*/  HADD2.F32 R129, -RZ, R149.H1_H1 ;  /* 0x30000095ff817230 */ /* 0x000fe40000004100 */
[C---:B------:R-:W-:Y:S01]  /*26e0*/  FMUL.FTZ R154, R70.reuse, R127 ;  /* 0x0000007f469a7220 */ /* 0x040fe20000410000 */
[----:B------:R-:W-:Y:S01]  /*26f0*/  FMUL.FTZ R152, R70, R125 ;  /* 0x0000007d46987220 */ /* 0x000fe20000410000 */
[----:B------:R-:W-:-:S02]  /*2700*/  FFMA.FTZ R161, R138, R159, R158 ;  /* 0x0000009f8aa17223 */ /* 0x000fc4000001009e */
[C---:B------:R-:W-:Y:S01]  /*2710*/  FFMA.FTZ R158, R129.reuse, R154, R160 ;  /* 0x0000009a819e7223 */ /* 0x040fe200000100a0 */
[----:B------:R-:W-:Y:S01]  /*2720*/  FFMA.FTZ R159, R129, R152, R163 ;  /* 0x00000098819f7223 */ /* 0x000fe200000100a3 */
[----:B0--3--:R-:W-:Y:S06]  /*2730*/  @P1 BRA `(.L_x_18021) ;  /* 0x00000000002c1947 */ /* 0x009fec0003800000 */
        /* <DEDUP_REMOVED lines=9> */
[----:B------:R-:W-:-:S06]  /*27d0*/  LEA R69, R69, R114, 0x3 ;  /* 0x0000007245457211 */ /* 0x000fcc00078e18ff */
[----:B------:R-:W0:Y:S02]  /*27e0*/  LDS.64 R68, [R69+0x10b0] ;  /* 0x0010b00045447984 */ /* 0x000e240000000a00 */
.L_x_18021:
[----:B------:R-:W-:Y:S05]  /*27f0*/  BSYNC B0 ;  /* 0x0000000000007941 */ /* 0x000fea0003800000 */
.L_x_18020:
[----:B------:R-:W2:Y:S01]  /*2800*/  SHFL.UP PT, R163, R158, 0x1, RZ ;  /* 0x042000009ea37989 */ /* 0x000ea200000e00ff */
[----:B------:R-:W-:Y:S01]  /*2810*/  ISETP.GE.AND P3, PT, R107, 0x1, PT ;  /* 0x000000016b00780c */ /* 0x000fe20003f66270 */
[----:B------:R-:W-:Y:S01]  /*2820*/  HADD2.F32 R8, -RZ, R8.H0_H0 ;  /* 0x20000008ff087230 */ /* 0x000fe20000004100 */
[----:B------:R-:W-:Y:S01]  /*2830*/  ISETP.GE.OR P2, PT, R88, R123, P2 ;  /* 0x0000007b5800720c */ /* 0x000fe20001746670 */
[----:B------:R-:W3:Y:S01]  /*2840*/  SHFL.UP PT, R164, R159, 0x1, RZ ;  /* 0x042000009fa47989 */ /* 0x000ee200000e00ff */
[C---:B------:R-:W-:Y:S01]  /*2850*/  ISETP.NE.AND P6, PT, R170.reuse, 0x1f, PT ;  /* 0x0000001faa00780c */ /* 0x040fe20003fc5270 */
[----:B------:R-:W-:Y:S01]  /*2860*/  BSSY B0, `(.L_x_18022) ;  /* 0x000009a000007945 */ /* 0x000fe20003800000 */
[C---:B------:R-:W-:Y:S01]  /*2870*/  ISETP.GT.U32.AND P4, PT, R170.reuse, 0x17, PT ;  /* 0x00000017aa00780c */ /* 0x040fe20003f84070 */
[----:B------:R-:W4:Y:S01]  /*2880*/  SHFL.UP PT, R160, R156, 0x1, RZ ;  /* 0x042000009ca07989 */ /* 0x000f2200000e00ff */
[----:B------:R-:W-:-:S03]  /*2890*/  ISETP.GT.U32.AND P5, PT, R170, 0xf, PT ;  /* 0x0000000faa00780c */ /* 0x000fc60003fa4070 */
[----:B------:R-:W1:Y:S04]  /*28a0*/  SHFL.UP PT, R162, R161, 0x1, RZ ;  /* 0x04200000a1a27989 */ /* 0x000e6800000e00ff */
[----:B-----5:R-:W-:Y:S01]  /*28b0*/  SHFL.IDX PT, R65, R65, RZ, 0x1f ;  /* 0x00001fff41417589 */ /* 0x020fe200000e0000 */
[C---:B--2---:R-:W-:Y:S01]  /*28c0*/  FMUL.FTZ R167, R161.reuse, R163 ;  /* 0x000000a3a1a77220 */ /* 0x044fe20000410000 */
[----:B---3--:R-:W-:-:S03]  /*28d0*/  FMUL.FTZ R166, R161, R164 ;  /* 0x000000a4a1a67220 */ /* 0x008fc60000410000 */
[C---:B------:R-:W-:Y:S01]  /*28e0*/  FFMA.FTZ R164, R156.reuse, R164, R167 ;  /* 0x000000a49ca47223 */ /* 0x040fe200000100a7 */
[----:B----4-:R-:W-:Y:S01]  /*28f0*/  FMUL.FTZ R165, R161, R160 ;  /* 0x000000a0a1a57220 */ /* 0x010fe20000410000 */
[C---:B------:R-:W-:Y:S02]  /*2900*/  FFMA.FTZ R167, R156.reuse, R163, -R166 ;  /* 0x000000a39ca77223 */ /* 0x040fe400000108a6 */
[----:B------:R-:W-:Y:S01]  /*2910*/  @P3 FADD.FTZ R159, R159, R164 ;  /* 0x000000a49f9f3221 */ /* 0x000fe20000010000 */
[-C--:B-1----:R-:W-:Y:S01]  /*2920*/  FFMA.FTZ R166, R156, R162.reuse, R165 ;  /* 0x000000a29ca67223 */ /* 0x082fe200000100a5 */
[C---:B------:R-:W-:Y:S01]  /*2930*/  FMUL.FTZ R163, R161.reuse, R162 ;  /* 0x000000a2a1a37220 */ /* 0x040fe20000410000 */
        /* <DEDUP_REMOVED lines=28> */
[C---:B------:R-:W-:Y:S02]  /*2b00*/  FFMA.FTZ R165, R156.reuse, R165, -R164 ;  /* 0x000000a59ca57223 */ /* 0x040fe400000108a4 */
[----:B------:R-:W-:Y:S01]  /*2b10*/  @P3 FADD.FTZ R159, R159, R168 ;  /* 0x000000a89f9f3221 */ /* 0x000fe20000010000 */
[-C--:B----4-:R-:W-:Y:S01]  /*2b20*/  FFMA.FTZ R167, R156, R163.reuse, R162 ;  /* 0x000000a39ca77223 */ /* 0x090fe200000100a2 */
[----:B------:R-:W-:Y:S01]  /*2b30*/  FMUL.FTZ R160, R166, R163 ;  /* 0x000000a3a6a07220 */ /* 0x000fe20000410000 */
[----:B------:R-:W-:Y:S01]  /*2b40*/  @P3 FADD.FTZ R158, R158, R165 ;  /* 0x000000a59e9e3221 */ /* 0x000fe20000010000 */
[----:B------:R-:W-:Y:S02]  /*2b50*/  HADD2.F32 R163, -RZ, R144.H0_H0 ;  /* 0x20000090ffa37230 */ /* 0x000fe40000004100 */
[----:B------:R-:W-:Y:S01]  /*2b60*/  @P3 FFMA.FTZ R156, R156, R161, -R160 ;  /* 0x000000a19c9c3223 */ /* 0x000fe200000108a0 */
[----:B------:R-:W-:Y:S01]  /*2b70*/  FSEL R167, R166, R167, !P3 ;  /* 0x000000a7a6a77208 */ /* 0x000fe20005800000 */
[----:B------:R-:W1:Y:S01]  /*2b80*/  SHFL.UP PT, R164, R158, 0x8, RZ ;  /* 0x050000009ea47989 */ /* 0x000e6200000e00ff */
[----:B------:R-:W-:-:S02]  /*2b90*/  HADD2.F32 R161, -RZ, R11.H0_H0 ;  /* 0x2000000bffa17230 */ /* 0x000fc40000004100 */
[C---:B------:R-:W-:Y:S01]  /*2ba0*/  FMUL.FTZ R163, R0.reuse, R163 ;  /* 0x000000a300a37220 */ /* 0x040fe20000410000 */
[----:B------:R-:W-:Y:S01]  /*2bb0*/  HADD2.F32 R165, -RZ, R142.H0_H0 ;  /* 0x2000008effa57230 */ /* 0x000fe20000004100 */
[----:B------:R-:W2:Y:S01]  /*2bc0*/  SHFL.UP PT, R166, R159, 0x8, RZ ;  /* 0x050000009fa67989 */ /* 0x000ea200000e00ff */
[----:B------:R-:W-:Y:S02]  /*2bd0*/  HADD2.F32 R11, -RZ, R10.H0_H0 ;  /* 0x2000000aff0b7230 */ /* 0x000fe40000004100 */
[----:B------:R-:W-:Y:S01]  /*2be0*/  FMUL.FTZ R161, R0, R161 ;  /* 0x000000a100a17220 */ /* 0x000fe20000410000 */
[-C--:B------:R-:W-:Y:S01]  /*2bf0*/  FMUL.FTZ R171, R140, R163.reuse ;  /* 0x000000a38cab7220 */ /* 0x080fe20000410000 */
[----:B------:R-:W3:Y:S01]  /*2c00*/  SHFL.UP PT, R160, R156, 0x8, RZ ;  /* 0x050000009ca07989 */ /* 0x000ee200000e00ff */
[----:B------:R-:W-:Y:S01]  /*2c10*/  FMUL.FTZ R173, R138, R163 ;  /* 0x000000a38aad7220 */ /* 0x000fe20000410000 */
[----:B------:R-:W-:Y:S01]  /*2c20*/  FMUL.FTZ R142, R2, R165 ;  /* 0x000000a5028e7220 */ /* 0x000fe20000410000 */
[----:B------:R-:W-:Y:S01]  /*2c30*/  FFMA.FTZ R171, R138, R161, -R171 ;  /* 0x000000a18aab7223 */ /* 0x000fe200000108ab */
[----:B------:R-:W4:Y:S01]  /*2c40*/  SHFL.UP PT, R162, R167, 0x8, RZ ;  /* 0x05000000a7a27989 */ /* 0x000f2200000e00ff */
[----:B------:R-:W-:Y:S01]  /*2c50*/  ISETP.GE.AND P3, PT, R107, 0x8, PT ;  /* 0x000000086b00780c */ /* 0x000fe20003f66270 */
[----:B------:R-:W-:Y:S01]  /*2c60*/  FMUL.FTZ R144, R2, R11 ;  /* 0x0000000b02907220 */ /* 0x000fe20000410000 */
[----:B------:R-:W-:Y:S01]  /*2c70*/  FFMA.FTZ R173, -R140, R161, -R173 ;  /* 0x000000a18cad7223 */ /* 0x000fe200000109ad */
[----:B------:R-:W-:-:S03]  /*2c80*/  FADD.FTZ R10, R142, R171 ;  /* 0x000000ab8e0a7221 */ /* 0x000fc60000010000 */
[----:B------:R-:W-:Y:S01]  /*2c90*/  FADD.FTZ R168, -R144, R173 ;  /* 0x000000ad90a87221 */ /* 0x000fe20000010100 */
[----:B------:R-:W-:-:S03]  /*2ca0*/  FMUL.FTZ R11, R155, -R10 ;  /* 0x8000000a9b0b7220 */ /* 0x000fc60000410000 */
[-C--:B------:R-:W-:Y:S01]  /*2cb0*/  FMUL.FTZ R172, R155, -R168.reuse ;  /* 0x800000a89bac7220 */ /* 0x080fe20000410000 */
[----:B------:R-:W-:Y:S01]  /*2cc0*/  FFMA.FTZ R177, R157, R168, R11 ;  /* 0x000000a89db17223 */ /* 0x000fe2000001000b */
[----:B-1----:R-:W-:Y:S02]  /*2cd0*/  FMUL.FTZ R173, R167, R164 ;  /* 0x000000a4a7ad7220 */ /* 0x002fe40000410000 */
[----:B------:R-:W-:Y:S01]  /*2ce0*/  FFMA.FTZ R175, R157, R10, -R172 ;  /* 0x0000000a9daf7223 */ /* 0x000fe200000108ac */
[CC--:B--2---:R-:W-:Y:S01]  /*2cf0*/  FMUL.FTZ R171, R167.reuse, R166.reuse ;  /* 0x000000a6a7ab7220 */ /* 0x0c4fe20000410000 */
[C---:B------:R-:W-:Y:S01]  /*2d00*/  FFMA.FTZ R166, R156.reuse, R166, R173 ;  /* 0x000000a69ca67223 */ /* 0x040fe200000100ad */
[----:B---3--:R-:W-:Y:S02]  /*2d10*/  FMUL.FTZ R165, R167, R160 ;  /* 0x000000a0a7a57220 */ /* 0x008fe40000410000 */
[C---:B------:R-:W-:Y:S01]  /*2d20*/  FFMA.FTZ R171, R156.reuse, R164, -R171 ;  /* 0x000000a49cab7223 */ /* 0x040fe200000108ab */
[----:B------:R-:W-:Y:S01]  /*2d30*/  @P3 FADD.FTZ R159, R159, R166 ;  /* 0x000000a69f9f3221 */ /* 0x000fe20000010000 */
[-C--:B----4-:R-:W-:Y:S01]  /*2d40*/  FMUL.FTZ R11, R167, R162.reuse ;  /* 0x000000a2a70b7220 */ /* 0x090fe20000410000 */
[----:B------:R-:W-:Y:S01]  /*2d50*/  FFMA.FTZ R162, R156, R162, R165 ;  /* 0x000000a29ca27223 */ /* 0x000fe200000100a5 */
[----:B------:R-:W-:-:S02]  /*2d60*/  @P3 FADD.FTZ R158, R158, R171 ;  /* 0x000000ab9e9e3221 */ /* 0x000fc40000010000 */
[----:B------:R-:W-:Y:S01]  /*2d70*/  @P3 FFMA.FTZ R156, R156, R160, -R11 ;  /* 0x000000a09c9c3223 */ /* 0x000fe2000001080b */
[----:B------:R-:W-:Y:S01]  /*2d80*/  SHFL.UP PT, R171, R159, 0x10, RZ ;  /* 0x060000009fab7989 */ /* 0x000fe200000e00ff */
[----:B------:R-:W-:Y:S01]  /*2d90*/  FSEL R167, R167, R162, !P3 ;  /* 0x000000a2a7a77208 */ /* 0x000fe20005800000 */
[----:B------:R-:W-:Y:S02]  /*2da0*/  HADD2.F32 R160, -RZ, R9.H0_H0 ;  /* 0x20000009ffa07230 */ /* 0x000fe40000004100 */
[CC--:B0-----:R-:W-:Y:S01]  /*2db0*/  FMUL.FTZ R9, R140.reuse, R69.reuse ;  /* 0x000000458c097220 */ /* 0x0c1fe20000410000 */
[----:B------:R-:W0:Y:S01]  /*2dc0*/  SHFL.UP PT, R168, R158, 0x10, RZ ;  /* 0x060000009ea87989 */ /* 0x000e2200000e00ff */
[C---:B------:R-:W-:Y:S01]  /*2dd0*/  FMUL.FTZ R162, R3.reuse, R8 ;  /* 0x0000000803a27220 */ /* 0x040fe20000410000 */
[-C--:B------:R-:W-:Y:S01]  /*2de0*/  FMUL.FTZ R11, R140, -R68.reuse ;  /* 0x800000448c0b7220 */ /* 0x080fe20000410000 */
[----:B------:R-:W-:Y:S01]  /*2df0*/  FFMA.FTZ R8, R138, R68, -R9 ;  /* 0x000000448a087223 */ /* 0x000fe20000010809 */
[----:B------:R-:W1:Y:S01]  /*2e00*/  SHFL.UP PT, R165, R156, 0x10, RZ ;  /* 0x060000009ca57989 */ /* 0x000e6200000e00ff */
[----:B------:R-:W-:Y:S01]  /*2e10*/  FMUL.FTZ R160, R3, R160 ;  /* 0x000000a003a07220 */ /* 0x000fe20000410000 */
[----:B------:R-:W-:Y:S01]  /*2e20*/  FADD.FTZ R174, -R162, R177 ;  /* 0x000000b1a2ae7221 */ /* 0x000fe20000010100 */
[----:B------:R-:W-:Y:S01]  /*2e30*/  FFMA.FTZ R10, R138, -R69, R11 ;  /* 0x800000458a0a7223 */ /* 0x000fe2000001000b */
[----:B------:R-:W2:Y:S01]  /*2e40*/  SHFL.UP PT, R166, R167, 0x10, RZ ;  /* 0x06000000a7a67989 */ /* 0x000ea200000e00ff */
[----:B------:R-:W-:Y:S01]  /*2e50*/  FMUL.FTZ R9, R155, -R8 ;  /* 0x800000089b097220 */ /* 0x000fe20000410000 */
[----:B------:R-:W-:Y:S01]  /*2e60*/  FADD.FTZ R172, R160, R175 ;  /* 0x000000afa0ac7221 */ /* 0x000fe20000010000 */
[----:B------:R-:W-:Y:S01]  /*2e70*/  FMUL.FTZ R176, R153, -R174 ;  /* 0x800000ae99b07220 */ /* 0x000fe20000410000 */
[-C--:B------:R-:W-:Y:S01]  /*2e80*/  FMUL.FTZ R164, R155, -R10.reuse ;  /* 0x8000000a9ba47220 */ /* 0x080fe20000410000 */
[----:B------:R-:W-:Y:S01]  /*2e90*/  FFMA.FTZ R178, R157, R10, R9 ;  /* 0x0000000a9db27223 */ /* 0x000fe20000010009 */
[-C--:B------:R-:W-:Y:S01]  /*2ea0*/  FMUL.FTZ R11, R153, -R172.reuse ;  /* 0x800000ac990b7220 */ /* 0x080fe20000410000 */
[----:B------:R-:W-:Y:S01]  /*2eb0*/  FFMA.FTZ R177, R151, R172, -R176 ;  /* 0x000000ac97b17223 */ /* 0x000fe200000108b0 */
[----:B------:R-:W-:Y:S01]  /*2ec0*/  ISETP.GE.AND P3, PT, R107, 0x10, PT ;  /* 0x000000106b00780c */ /* 0x000fe20003f66270 */
[----:B------:R-:W-:Y:S01]  /*2ed0*/  FFMA.FTZ R172, R157, R8, -R164 ;  /* 0x000000089dac7223 */ /* 0x000fe200000108a4 */
[----:B------:R-:W-:Y:S01]  /*2ee0*/  FMUL.FTZ R164, R153, -R178 ;  /* 0x800000b299a47220 */ /* 0x000fe20000410000 */
[----:B------:R-:W-:Y:S01]  /*2ef0*/  FFMA.FTZ R182, R151, R174, R11 ;  /* 0x000000ae97b67223 */ /* 0x000fe2000001000b */
[----:B------:R-:W-:Y:S01]  /*2f00*/  HFMA2.MMA R9, -RZ, RZ, 0, 0 ;  /* 0x00000000ff097435 */ /* 0x000fe200000001ff */
[-C--:B------:R-:W-:Y:S01]  /*2f10*/  FMUL.FTZ R180, R153, -R172.reuse ;  /* 0x800000ac99b47220 */ /* 0x080fe20000410000 */
[----:B------:R-:W-:Y:S01]  /*2f20*/  FFMA.FTZ R164, R151, R172, -R164 ;  /* 0x000000ac97a47223 */ /* 0x000fe200000108a4 */
[----:B------:R-:W-:Y:S01]  /*2f30*/  MOV R8, 0x3f800000 ;  /* 0x3f80000000087802 */ /* 0x000fe20000000f00 */
[----:B0-----:R-:W-:Y:S01]  /*2f40*/  FMUL.FTZ R175, R167, R168 ;  /* 0x000000a8a7af7220 */ /* 0x001fe20000410000 */
[----:B------:R-:W-:-:S02]  /*2f50*/  CS2R R10, SRZ ;  /* 0x00000000000a7805 */ /* 0x000fc4000001ff00 */
[----:B------:R-:W-:Y:S01]  /*2f60*/  @!P2 LEA R176, R71, R114, 0x4 ;  /* 0x0000007247b0a211 */ /* 0x000fe200078e20ff */
[C---:B-1----:R-:W-:Y:S01]  /*2f70*/  FMUL.FTZ R173, R167.reuse, R165 ;  /* 0x000000a5a7ad7220 */ /* 0x042fe20000410000 */
[CC--:B------:R-:W-:Y:S01]  /*2f80*/  FFMA.FTZ R172, R156.reuse, R171.reuse, R175 ;  /* 0x000000ab9cac7223 */ /* 0x0c0fe200000100af */
[C---:B------:R-:W-:Y:S02]  /*2f90*/  FMUL.FTZ R171, R167.reuse, R171 ;  /* 0x000000aba7ab7220 */ /* 0x040fe40000410000 */
[----:B------:R0:W1:Y:S01]  /*2fa0*/  @!P2 LDS.128 R8, [R176+0x21b0] ;  /* 0x0021b000b008a984 */ /* 0x0000620000000c00 */
[CC--:B--2---:R-:W-:Y:S01]  /*2fb0*/  FFMA.FTZ R174, R156.reuse, R166.reuse, R173 ;  /* 0x000000a69cae7223 */ /* 0x0c4fe200000100ad */
[----:B------:R-:W-:Y:S01]  /*2fc0*/  FMUL.FTZ R166, R167, R166 ;  /* 0x000000a6a7a67220 */ /* 0x000fe20000410000 */
[C---:B------:R-:W-:Y:S01]  /*2fd0*/  FFMA.FTZ R173, R156.reuse, R168, -R171 ;  /* 0x000000a89cad7223 */ /* 0x040fe200000108ab */
[----:B------:R-:W-:Y:S01]  /*2fe0*/  @P3 FADD.FTZ R159, R159, R172 ;  /* 0x000000ac9f9f3221 */ /* 0x000fe20000010000 */
[----:B------:R-:W-:Y:S01]  /*2ff0*/  FFMA.FTZ R171, R151, R178, R180 ;  /* 0x000000b297ab7223 */ /* 0x000fe200000100b4 */
[----:B------:R-:W-:Y:S01]  /*3000*/  @P3 FFMA.FTZ R156, R156, R165, -R166 ;  /* 0x000000a59c9c3223 */ /* 0x000fe200000108a6 */
[----:B------:R-:W-:Y:S01]  /*3010*/  FSEL R174, R167, R174, !P3 ;  /* 0x000000aea7ae7208 */ /* 0x000fe20005800000 */
[----:B------:R-:W-:-:S02]  /*3020*/  HADD2.F32 R165, -RZ, R126.H0_H0 ;  /* 0x2000007effa57230 */ /* 0x000fc40000004100 */
[----:B------:R-:W-:Y:S01]  /*3030*/  @P3 FADD.FTZ R158, R158, R173 ;  /* 0x000000ad9e9e3221 */ /* 0x000fe20000010000 */
[----:B------:R-:W-:Y:S01]  /*3040*/  HADD2.F32 R167, -RZ, R124.H0_H0 ;  /* 0x2000007cffa77230 */ /* 0x000fe20000004100 */
[----:B------:R0:W2:Y:S01]  /*3050*/  SHFL.IDX PT, R173, R64, RZ, 0x1f ;  /* 0x00001fff40ad7589 */ /* 0x0000a200000e0000 */
[----:B------:R-:W-:Y:S01]  /*3060*/  ISETP.GT.U32.AND P2, PT, R170, 0x1d, PT ;  /* 0x0000001daa00780c */ /* 0x000fe20003f44070 */
[----:B------:R-:W-:Y:S01]  /*3070*/  FMUL.FTZ R166, R4, R165 ;  /* 0x000000a504a67220 */ /* 0x000fe20000410000 */
[----:B------:R-:W-:Y:S01]  /*3080*/  ISETP.GT.U32.AND P3, PT, R170, 0x1b, PT ;  /* 0x0000001baa00780c */ /* 0x000fe20003f64070 */
[----:B------:R-:W-:Y:S01]  /*3090*/  FMUL.FTZ R165, R4, R167 ;  /* 0x000000a704a57220 */ /* 0x000fe20000410000 */
[----:B------:R0:W3:Y:S01]  /*30a0*/  SHFL.DOWN PT, R124, R164, 0x1, 0x1f ;  /* 0x08201f00a47c7f89 */ /* 0x0000e200000e0000 */
[----:B------:R-:W-:Y:S02]  /*30b0*/  FADD.FTZ R167, R166, R177 ;  /* 0x000000b1a6a77221 */ /* 0x000fe40000010000 */
        /* <DEDUP_REMOVED lines=20> */
.L_x_18023:
[----:B------:R-:W-:Y:S05]  /*3200*/  BSYNC B0 ;  /* 0x0000000000007941 */ /* 0x000fea0003800000 */
.L_x_18022:
        /* <DEDUP_REMOVED lines=17> */
.L_x_18025:
[----:B------:R-:W-:Y:S05]  /*3320*/  BSYNC B0 ;  /* 0x0000000000007941 */ /* 0x000fea0003800000 */
.L_x_18024:
        /* <DEDUP_REMOVED lines=17> */
.L_x_18027:
[----:B------:R-:W-:Y:S05]  /*3440*/  BSYNC B0 ;  /* 0x0000000000007941 */ /* 0x000fea0003800000 */
.L_x_18026:
        /* <DEDUP_REMOVED lines=17> */
.L_x_18029:
[----:B------:R-:W-:Y:S05]  /*3560*/  BSYNC B0 ;  /* 0x0000000000007941 */ /* 0x000fea0003800000 */
.L_x_18028:
        /* <DEDUP_REMOVED lines=17> */
.L_x_18031:
[----:B------:R-:W-:Y:S05]  /*3680*/  BSYNC B0 ;  /* 0x0000000000007941 */ /* 0x000fea0003800000 */
.L_x_18030:
[----:B------:R-:W-:Y:S01]  /*3690*/  SHFL.DOWN PT, R177, R171, 0x1, 0x1f ;  /* 0x08201f00abb17f89 */ /* 0x000fe200000e0000 */
[C---:B------:R-:W-:Y:S01]  /*36a0*/  FMUL.FTZ R175, R174.reuse, R65 ;  /* 0x00000041aeaf7220 */ /* 0x040fe20000410000 */
[-C--:B------:R-:W-:Y:S01]  /*36b0*/  FMUL.FTZ R174, R174, R173.reuse ;  /* 0x000000adaeae7220 */ /* 0x080fe20000410000 */
[C---:B------:R-:W-:Y:S01]  /*36c0*/  IADD3 R178, R115.reuse, 0x60, RZ ;  /* 0x0000006073b27810 */ /* 0x040fe20007ffe0ff */
[----:B-1----:R-:W1:Y:S01]  /*36d0*/  SHFL.IDX PT, R126, R10, RZ, 0x1f ;  /* 0x00001fff0a7e7589 */ /* 0x002e6200000e0000 */
[C---:B------:R-:W-:Y:S01]  /*36e0*/  FFMA.FTZ R175, R156.reuse, R173, -R175 ;  /* 0x000000ad9caf7223 */ /* 0x040fe200000108af */
[----:B------:R-:W-:Y:S01]  /*36f0*/  FFMA.FTZ R174, R156, R65, R174 ;  /* 0x000000419cae7223 */ /* 0x000fe200000100ae */
[----:B------:R-:W-:Y:S01]  /*3700*/  IADD3 R180, R115, 0x80, RZ ;  /* 0x0000008073b47810 */ /* 0x000fe20007ffe0ff */
[----:B0-----:R-:W0:Y:S01]  /*3710*/  SHFL.IDX PT, R172, R11, RZ, 0x1f ;  /* 0x00001fff0bac7589 */ /* 0x001e2200000e0000 */
[----:B------:R-:W-:Y:S01]  /*3720*/  @P0 FADD.FTZ R173, R158, R175 ;  /* 0x000000af9ead0221 */ /* 0x000fe20000010000 */
[----:B------:R-:W-:Y:S01]  /*3730*/  @P0 FADD.FTZ R65, R159, R174 ;  /* 0x000000ae9f410221 */ /* 0x000fe20000010000 */
[----:B------:R-:W-:Y:S01]  /*3740*/  ISETP.NE.AND P0, PT, R115, RZ, PT ;  /* 0x000000ff7300720c */ /* 0x000fe20003f05270 */
[----:B------:R-:W5:Y:S01]  /*3750*/  SHFL.DOWN PT, R124, R164, 0x1, 0x1f ;  /* 0x08201f00a47c7f89 */ /* 0x000f6200000e0000 */
[C---:B------:R-:W-:Y:S01]  /*3760*/  FMUL.FTZ R159, R67.reuse, R173 ;  /* 0x000000ad439f7220 */ /* 0x040fe20000410000 */
[-C--:B------:R-:W-:Y:S01]  /*3770*/  FMUL.FTZ R64, R67, R65.reuse ;  /* 0x0000004143407220 */ /* 0x080fe20000410000 */
[----:B------:R-:W-:Y:S01]  /*3780*/  BSSY B0, `(.L_x_18032) ;  /* 0x00000d6000007945 */ /* 0x000fe20003800000 */
[----:B------:R-:W5:Y:S01]  /*3790*/  SHFL.DOWN PT, R179, R168, 0x1, 0x1f ;  /* 0x08201f00a8b37f89 */ /* 0x000f6200000e0000 */
[C---:B------:R-:W-:Y:S01]  /*37a0*/  FFMA.FTZ R159, R66.reuse, R65, R159 ;  /* 0x00000041429f7223 */ /* 0x040fe2000001009f */
[----:B------:R-:W-:-:S02]  /*37b0*/  FFMA.FTZ R173, R66, R173, -R64 ;  /* 0x000000ad42ad7223 */ /* 0x000fc40000010840 */
[----:B------:R-:W5:Y:S01]  /*37c0*/  SHFL.DOWN PT, R176, R167, 0x1, 0x1f ;  /* 0x08201f00a7b07f89 */ /* 0x000f6200000e0000 */
[----:B------:R-:W-:Y:S01]  /*37d0*/  FADD.FTZ R64, R134, R159 ;  /* 0x0000009f86407221 */ /* 0x000fe20000010000 */
[----:B------:R-:W-:Y:S02]  /*37e0*/  FADD.FTZ R66, R128, R173 ;  /* 0x000000ad80427221 */ /* 0x000fe40000010000 */
[----:B--23--:R-:W2:Y:S01]  /*37f0*/  SHFL.IDX PT, R171, R171, RZ, 0x1f ;  /* 0x00001fffabab7589 */ /* 0x00cea200000e0000 */
[----:B-1----:R-:W-:-:S03]  /*3800*/  @P1 FMUL.FTZ R67, R177, R126 ;  /* 0x0000007eb1431220 */ /* 0x002fc60000410000 */
[----:B------:R-:W-:Y:S01]  /*3810*/  SHFL.IDX PT, R167, R167, RZ, 0x1f ;  /* 0x00001fffa7a77589 */ /* 0x000fe200000e0000 */
[----:B0-----:R-:W-:-:S03]  /*3820*/  @P1 FMUL.FTZ R65, R177, R172 ;  /* 0x000000acb1411220 */ /* 0x001fc60000410000 */
[----:B----4-:R-:W-:Y:S01]  /*3830*/  SHFL.IDX PT, R168, R168, RZ, 0x1f ;  /* 0x00001fffa8a87589 */ /* 0x010fe200000e0000 */
[C---:B-----5:R-:W-:Y:S01]  /*3840*/  @P1 FFMA.FTZ R128, R124.reuse, R172, R67 ;  /* 0x000000ac7c801223 */ /* 0x060fe20000010043 */
[----:B------:R-:W-:Y:S01]  /*3850*/  @P1 FFMA.FTZ R67, R124, R126, -R65 ;  /* 0x0000007e7c431223 */ /* 0x000fe20000010841 */
[C---:B------:R-:W-:Y:S01]  /*3860*/  FMUL.FTZ R124, R153.reuse, R64 ;  /* 0x00000040997c7220 */ /* 0x040fe20000410000 */
[-C--:B------:R-:W-:Y:S01]  /*3870*/  FMUL.FTZ R65, R153, R66.reuse ;  /* 0x0000004299417220 */ /* 0x080fe20000410000 */
[----:B------:R-:W-:Y:S01]  /*3880*/  @P1 FADD.FTZ R172, R179, R128 ;  /* 0x00000080b3ac1221 */ /* 0x000fe20000010000 */
[----:B------:R-:W-:Y:S01]  /*3890*/  LEA.HI.SX32 R179, R113, R113, 0x1b ;  /* 0x0000007171b37211 */ /* 0x000fe200078fdaff */
[C---:B------:R-:W-:Y:S01]  /*38a0*/  FFMA.FTZ R124, R151.reuse, R66, -R124 ;  /* 0x00000042977c7223 */ /* 0x040fe2000001087c */
[----:B------:R-:W-:Y:S01]  /*38b0*/  FFMA.FTZ R65, R151, R64, R65 ;  /* 0x0000004097417223 */ /* 0x000fe20000010041 */
[----:B------:R-:W-:Y:S01]  /*38c0*/  @P1 FADD.FTZ R126, R176, R67 ;  /* 0x00000043b07e1221 */ /* 0x000fe20000010000 */
[-C--:B------:R-:W-:Y:S01]  /*38d0*/  FMUL.FTZ R67, R172, -R69.reuse ;  /* 0x80000045ac437220 */ /* 0x080fe20000410000 */
[C---:B------:R-:W-:Y:S01]  /*38e0*/  FFMA.FTZ R158, R137.reuse, R132, R124 ;  /* 0x00000084899e7223 */ /* 0x040fe2000001007c */
[----:B------:R-:W-:Y:S01]  /*38f0*/  FFMA.FTZ R156, R137, R130, R65 ;  /* 0x00000082899c7223 */ /* 0x000fe20000010041 */
[C---:B------:R-:W-:Y:S01]  /*3900*/  FMUL.FTZ R69, R126.reuse, -R69 ;  /* 0x800000457e457220 */ /* 0x040fe20000410000 */
[----:B------:R-:W-:Y:S01]  /*3910*/  FFMA.FTZ R126, R126, R68, -R67 ;  /* 0x000000447e7e7223 */ /* 0x000fe20000010843 */
[C---:B------:R-:W-:Y:S01]  /*3920*/  FMUL.FTZ R124, R155.reuse, R158 ;  /* 0x0000009e9b7c7220 */ /* 0x040fe20000410000 */
[----:B------:R-:W-:Y:S01]  /*3930*/  FMUL.FTZ R65, R155, R156 ;  /* 0x0000009c9b417220 */ /* 0x000fe20000410000 */
[----:B------:R-:W-:Y:S01]  /*3940*/  FFMA.FTZ R68, R172, R68, R69 ;  /* 0x00000044ac447223 */ /* 0x000fe20000010045 */
[----:B------:R0:W1:Y:S01]  /*3950*/  SHFL.IDX PT, R132, R164, RZ, 0x1f ;  /* 0x00001fffa4847589 */ /* 0x00006200000e0000 */
[C---:B------:R-:W-:Y:S01]  /*3960*/  FFMA.FTZ R124, R157.reuse, R156, R124 ;  /* 0x0000009c9d7c7223 */ /* 0x040fe2000001007c */
[----:B------:R-:W-:Y:S01]  /*3970*/  FFMA.FTZ R67, R157, R158, -R65 ;  /* 0x0000009e9d437223 */ /* 0x000fe20000010841 */
[----:B------:R-:W-:Y:S01]  /*3980*/  FADD.FTZ R68, -R163, R68 ;  /* 0x00000044a3447221 */ /* 0x000fe20000010100 */
[----:B------:R-:W-:Y:S01]  /*3990*/  FADD.FTZ R69, R161, R126 ;  /* 0x0000007ea1457221 */ /* 0x000fe20000010000 */
[C---:B------:R-:W-:Y:S01]  /*39a0*/  FFMA.FTZ R65, R131.reuse, R150, R124 ;  /* 0x0000009683417223 */ /* 0x040fe2000001007c */
[----:B------:R-:W-:Y:S01]  /*39b0*/  FFMA.FTZ R67, R131, R146, R67 ;  /* 0x0000009283437223 */ /* 0x000fe20000010043 */
[CC--:B------:R-:W-:Y:S01]  /*39c0*/  FMUL.FTZ R159, R140.reuse, -R68.reuse ;  /* 0x800000448c9f7220 */ /* 0x0c0fe20000410000 */
[C---:B------:R-:W-:Y:S01]  /*39d0*/  FMUL.FTZ R163, R140.reuse, -R69 ;  /* 0x800000458ca37220 */ /* 0x040fe20000410000 */
[C---:B------:R-:W-:Y:S01]  /*39e0*/  FMUL.FTZ R124, R140.reuse, R65 ;  /* 0x000000418c7c7220 */ /* 0x040fe20000410000 */
[----:B------:R-:W-:Y:S01]  /*39f0*/  FMUL.FTZ R140, R140, R67 ;  /* 0x000000438c8c7220 */ /* 0x000fe20000410000 */
[C---:B------:R-:W-:Y:S01]  /*3a00*/  FFMA.FTZ R161, R138.reuse, R69, -R159 ;  /* 0x000000458aa17223 */ /* 0x040fe2000001089f */
[C---:B------:R-:W-:Y:S01]  /*3a10*/  FFMA.FTZ R163, R138.reuse, R68, R163 ;  /* 0x000000448aa37223 */ /* 0x040fe200000100a3 */
[C---:B------:R-:W-:Y:S01]  /*3a20*/  FFMA.FTZ R128, R138.reuse, R67, -R124 ;  /* 0x000000438a807223 */ /* 0x040fe2000001087c */
[----:B------:R-:W-:Y:S01]  /*3a30*/  FFMA.FTZ R159, R138, R65, R140 ;  /* 0x000000418a9f7223 */ /* 0x000fe2000001008c */
[----:B------:R-:W-:Y:S01]  /*3a40*/  FADD.FTZ R124, R142, R161 ;  /* 0x000000a18e7c7221 */ /* 0x000fe20000010000 */
[----:B------:R-:W-:Y:S01]  /*3a50*/  FADD.FTZ R126, -R144, R163 ;  /* 0x000000a3907e7221 */ /* 0x000fe20000010100 */
[C---:B------:R-:W-:Y:S01]  /*3a60*/  FFMA.FTZ R154, R129.reuse, R154, R128 ;  /* 0x0000009a819a7223 */ /* 0x040fe20000010080 */
[----:B0-----:R-:W-:Y:S01]  /*3a70*/  FFMA.FTZ R164, R129, R152, R159 ;  /* 0x0000009881a47223 */ /* 0x001fe2000001009f */
[C---:B------:R-:W-:Y:S01]  /*3a80*/  FMUL.FTZ R128, R155.reuse, -R124 ;  /* 0x8000007c9b807220 */ /* 0x040fe20000410000 */
[----:B------:R-:W-:Y:S01]  /*3a90*/  FMUL.FTZ R159, R155, -R126 ;  /* 0x8000007e9b9f7220 */ /* 0x000fe20000410000 */
[CC--:B--2---:R-:W-:Y:S01]  /*3aa0*/  FMUL.FTZ R155, R171.reuse, R11.reuse ;  /* 0x0000000bab9b7220 */ /* 0x0c4fe20000410000 */
[----:B------:R-:W-:Y:S01]  /*3ab0*/  FMUL.FTZ R130, R171, R10 ;  /* 0x0000000aab827220 */ /* 0x000fe20000410000 */
[C---:B------:R-:W-:Y:S01]  /*3ac0*/  FFMA.FTZ R161, R157.reuse, R126, R128 ;  /* 0x0000007e9da17223 */ /* 0x040fe20000010080 */
[----:B------:R-:W-:Y:S01]  /*3ad0*/  FFMA.FTZ R159, R157, R124, -R159 ;  /* 0x0000007c9d9f7223 */ /* 0x000fe2000001089f */
[C---:B-1----:R-:W-:Y:S01]  /*3ae0*/  FFMA.FTZ R134, R132.reuse, R10, -R155 ;  /* 0x0000000a84867223 */ /* 0x042fe2000001089b */
[----:B------:R-:W-:Y:S01]  /*3af0*/  FFMA.FTZ R155, R132, R11, R130 ;  /* 0x0000000b849b7223 */ /* 0x000fe20000010082 */
        /* <DEDUP_REMOVED lines=10> */
[----:B------:R-:W-:Y:S01]  /*3ba0*/  FADD.FTZ R10, R167, R134 ;  /* 0x00000086a70a7221 */ /* 0x000fe20000010000 */
[----:B------:R-:W-:Y:S01]  /*3bb0*/  FMUL.FTZ R144, R74, R137 ;  /* 0x000000894a907220 */ /* 0x000fe20000410000 */
[----:B------:R-:W-:Y:S01]  /*3bc0*/  FADD.FTZ R132, R166, R153 ;  /* 0x00000099a6847221 */ /* 0x000fe20000010000 */
[----:B------:R-:W-:Y:S01]  /*3bd0*/  FADD.FTZ R134, -R165, R138 ;  /* 0x0000008aa5867221 */ /* 0x000fe20000010100 */
[----:B------:R-:W-:Y:S01]  /*3be0*/  FMUL.FTZ R138, R76, R143 ;  /* 0x0000008f4c8a7220 */ /* 0x000fe20000410000 */
[----:B------:R-:W-:Y:S01]  /*3bf0*/  FADD.FTZ R11, R168, R155 ;  /* 0x0000009ba80b7221 */ /* 0x000fe20000010000 */
[C---:B------:R-:W-:Y:S01]  /*3c00*/  FMUL.FTZ R151, R76.reuse, R132 ;  /* 0x000000844c977220 */ /* 0x040fe20000410000 */
[----:B------:R-:W-:Y:S01]  /*3c10*/  FMUL.FTZ R153, R76, R134 ;  /* 0x000000864c997220 */ /* 0x000fe20000410000 */
[----:B------:R-:W-:Y:S01]  /*3c20*/  FFMA.FTZ R140, R145, -R138, R64 ;  /* 0x8000008a918c7223 */ /* 0x000fe20000010040 */
[-C--:B------:R-:W-:Y:S01]  /*3c30*/  @!P0 LEA R150, R71, R114.reuse, 0x4 ;  /* 0x0000007247968211 */ /* 0x080fe200078e20ff */
[----:B------:R-:W-:Y:S01]  /*3c40*/  FMUL.FTZ R146, R143, R151 ;  /* 0x000000978f927220 */ /* 0x000fe20000410000 */
[----:B------:R-:W-:Y:S01]  /*3c50*/  LEA R179, R179, R114, 0x2 ;  /* 0x00000072b3b37211 */ /* 0x000fe200078e10ff */
[----:B------:R-:W-:Y:S01]  /*3c60*/  FFMA.FTZ R142, R141, -R144, R158 ;  /* 0x800000908d8e7223 */ /* 0x000fe2000001009e */
[----:B------:R-:W-:Y:S01]  /*3c70*/  FFMA.FTZ R138, R147, -R138, R66 ;  /* 0x8000008a938a7223 */ /* 0x000fe20000010042 */
[----:B------:R-:W-:Y:S01]  /*3c80*/  FMUL.FTZ R155, R140, R153 ;  /* 0x000000998c9b7220 */ /* 0x000fe20000410000 */
[----:B------:R-:W-:Y:S01]  /*3c90*/  FFMA.FTZ R144, R139, -R144, R156 ;  /* 0x800000908b907223 */ /* 0x000fe2000001009c */
[C---:B------:R-:W-:Y:S01]  /*3ca0*/  FMUL.FTZ R159, R74.reuse, R128 ;  /* 0x000000804a9f7220 */ /* 0x040fe20000410000 */
[----:B------:R-:W-:Y:S01]  /*3cb0*/  FMUL.FTZ R157, R74, R130 ;  /* 0x000000824a9d7220 */ /* 0x000fe20000410000 */
[----:B------:R-:W-:Y:S01]  /*3cc0*/  @!P0 STS.128 [R150+0x21b0], R8 ;  /* 0x0021b00896008388 */ /* 0x000fe20000000c00 */
[-C--:B------:R-:W-:Y:S01]  /*3cd0*/  FFMA.FTZ R155, R138, R151.reuse, R155 ;  /* 0x000000978a9b7223 */ /* 0x080fe2000001009b */
[----:B------:R-:W-:Y:S01]  /*3ce0*/  FMUL.FTZ R151, R140, R151 ;  /* 0x000000978c977220 */ /* 0x000fe20000410000 */
[C---:B------:R-:W-:Y:S01]  /*3cf0*/  FMUL.FTZ R166, R137.reuse, R159 ;  /* 0x0000009f89a67220 */ /* 0x040fe20000410000 */
[----:B------:R0:W-:Y:S01]  /*3d00*/  STS [R179+0x420], R146 ;  /* 0x00042092b3007388 */ /* 0x0001e20000000800 */
[----:B------:R-:W-:Y:S01]  /*3d10*/  FMUL.FTZ R152, R137, R157 ;  /* 0x0000009d89987220 */ /* 0x000fe20000410000 */
[C---:B------:R-:W-:Y:S01]  /*3d20*/  FMUL.FTZ R174, R70.reuse, R68 ;  /* 0x0000004446ae7220 */ /* 0x040fe20000410000 */
[----:B------:R-:W-:Y:S01]  /*3d30*/  FMUL.FTZ R172, R70, R69 ;  /* 0x0000004546ac7220 */ /* 0x000fe20000410000 */
[----:B------:R-:W-:Y:S01]  /*3d40*/  STS [R111+0xc], R166 ;  /* 0x00000ca66f007388 */ /* 0x000fe20000000800 */
[----:B------:R-:W-:Y:S01]  /*3d50*/  FADD.FTZ R155, RZ, R155 ;  /* 0x0000009bff9b7221 */ /* 0x000fe20000010000 */
[----:B------:R-:W-:Y:S01]  /*3d60*/  FMUL.FTZ R176, R129, R174 ;  /* 0x000000ae81b07220 */ /* 0x000fe20000410000 */
[-C--:B------:R-:W-:Y:S01]  /*3d70*/  LEA.HI.SX32 R165, R178, R115.reuse, 0x1b ;  /* 0x00000073b2a57211 */ /* 0x080fe200078fdaff */
[----:B------:R1:W-:Y:S01]  /*3d80*/  STS [R111+0x8], R152 ;  /* 0x000008986f007388 */ /* 0x0003e20000000800 */
[----:B------:R-:W-:Y:S01]  /*3d90*/  LEA R178, R84, -R115, 0x1 ;  /* 0x8000007354b27211 */ /* 0x000fe200078e08ff */
[C---:B0-----:R-:W-:Y:S01]  /*3da0*/  FMUL.FTZ R146, R144.reuse, R157 ;  /* 0x0000009d90927220 */ /* 0x041fe20000410000 */
[----:B------:R-:W-:Y:S01]  /*3db0*/  LEA R165, R165, R114, 0x2 ;  /* 0x00000072a5a57211 */ /* 0x000fe200078e10ff */
[----:B------:R-:W-:Y:S01]  /*3dc0*/  FMUL.FTZ R9, R144, R159 ;  /* 0x0000009f90097220 */ /* 0x000fe20000410000 */
[----:B------:R-:W-:Y:S01]  /*3dd0*/  FMUL.FTZ R150, R72, R131 ;  /* 0x0000008348967220 */ /* 0x000fe20000410000 */
[-C--:B------:R-:W-:Y:S01]  /*3de0*/  FFMA.FTZ R8, R138, R153.reuse, -R151 ;  /* 0x000000998a087223 */ /* 0x080fe20000010897 */
[----:B------:R-:W-:Y:S01]  /*3df0*/  FMUL.FTZ R10, R143, R153 ;  /* 0x000000998f0a7220 */ /* 0x000fe20000410000 */
[C---:B------:R-:W-:Y:S01]  /*3e00*/  FFMA.FTZ R160, R142.reuse, R157, R9 ;  /* 0x0000009d8ea07223 */ /* 0x040fe20000010009 */
[----:B------:R-:W-:Y:S01]  /*3e10*/  FFMA.FTZ R9, R142, R159, -R146 ;  /* 0x0000009f8e097223 */ /* 0x000fe20000010892 */
[----:B------:R-:W-:Y:S01]  /*3e20*/  FFMA.FTZ R146, R135, -R150, R65 ;  /* 0x8000009687927223 */ /* 0x000fe20000010041 */
[----:B------:R-:W-:Y:S01]  /*3e30*/  FMUL.FTZ R153, R72, R126 ;  /* 0x0000007e48997220 */ /* 0x000fe20000410000 */
[----:B------:R-:W-:Y:S01]  /*3e40*/  FMUL.FTZ R159, R70, R129 ;  /* 0x00000081469f7220 */ /* 0x000fe20000410000 */
[----:B------:R-:W-:Y:S01]  /*3e50*/  FMUL.FTZ R11, R72, R124 ;  /* 0x0000007c480b7220 */ /* 0x000fe20000410000 */
[----:B------:R-:W-:Y:S01]  /*3e60*/  FFMA.FTZ R150, R133, -R150, R67 ;  /* 0x8000009685967223 */ /* 0x000fe20000010043 */
[C---:B------:R-:W-:Y:S01]  /*3e70*/  FMUL.FTZ R157, R146.reuse, R153 ;  /* 0x00000099929d7220 */ /* 0x040fe20000410000 */
[----:B------:R-:W-:Y:S01]  /*3e80*/  FFMA.FTZ R151, R125, -R159, R164 ;  /* 0x8000009f7d977223 */ /* 0x000fe200000100a4 */
[-C--:B------:R-:W-:Y:S01]  /*3e90*/  FMUL.FTZ R168, R131, R11.reuse ;  /* 0x0000000b83a87220 */ /* 0x080fe20000410000 */
[-C--:B------:R-:W-:Y:S01]  /*3ea0*/  FMUL.FTZ R167, R146, R11.reuse ;  /* 0x0000000b92a77220 */ /* 0x080fe20000410000 */
[----:B------:R-:W-:Y:S01]  /*3eb0*/  FFMA.FTZ R162, R150, R11, R157 ;  /* 0x0000000b96a27223 */ /* 0x000fe2000001009d */
[----:B-1----:R-:W-:Y:S01]  /*3ec0*/  FFMA.FTZ R152, R127, -R159, R154 ;  /* 0x8000009f7f987223 */ /* 0x002fe2000001009a */
[C---:B------:R-:W-:Y:S01]  /*3ed0*/  FMUL.FTZ R11, R151.reuse, R174 ;  /* 0x000000ae970b7220 */ /* 0x040fe20000410000 */
[----:B------:R0:W-:Y:S01]  /*3ee0*/  STS [R111+0x4], R10 ;  /* 0x0000040a6f007388 */ /* 0x0001e20000000800 */
[-C--:B------:R-:W-:Y:S01]  /*3ef0*/  FMUL.FTZ R157, R151, R172.reuse ;  /* 0x000000ac979d7220 */ /* 0x080fe20000410000 */
[----:B------:R-:W-:Y:S01]  /*3f00*/  FADD.FTZ R8, RZ, R8 ;  /* 0x00000008ff087221 */ /* 0x000fe20000010000 */
[-C--:B------:R-:W-:Y:S01]  /*3f10*/  FFMA.FTZ R166, R152, R172.reuse, R11 ;  /* 0x000000ac98a67223 */ /* 0x080fe2000001000b */
[----:B------:R-:W-:Y:S01]  /*3f20*/  FMUL.FTZ R172, R129, R172 ;  /* 0x000000ac81ac7220 */ /* 0x000fe20000410000 */
[----:B------:R1:W-:Y:S01]  /*3f30*/  STS [R111+0x10], R168 ;  /* 0x000010a86f007388 */ /* 0x0003e20000000800 */
[----:B------:R-:W-:Y:S01]  /*3f40*/  FADD.FTZ R173, R155, R160 ;  /* 0x000000a09bad7221 */ /* 0x000fe20000010000 */
[----:B------:R-:W-:Y:S01]  /*3f50*/  IADD3 R160, R115, 0x40, RZ ;  /* 0x0000004073a07810 */ /* 0x000fe20007ffe0ff */
[-C--:B------:R-:W-:Y:S01]  /*3f60*/  FFMA.FTZ R167, R150, R153.reuse, -R167 ;  /* 0x0000009996a77223 */ /* 0x080fe200000108a7 */
[----:B------:R2:W-:Y:S01]  /*3f70*/  STS [R111+0x18], R172 ;  /* 0x000018ac6f007388 */ /* 0x0005e20000000800 */
[----:B0-----:R-:W-:Y:S01]  /*3f80*/  FMUL.FTZ R10, R131, R153 ;  /* 0x00000099830a7220 */ /* 0x001fe20000410000 */
[-C--:B------:R-:W-:Y:S01]  /*3f90*/  LEA.HI.SX32 R11, R160, R115.reuse, 0x1b ;  /* 0x00000073a00b7211 */ /* 0x080fe200078fdaff */
[----:B------:R-:W-:Y:S01]  /*3fa0*/  FMUL.FTZ R66, R4, R66 ;  /* 0x0000004204427220 */ /* 0x000fe20000410000 */
[----:B------:R0:W-:Y:S01]  /*3fb0*/  STS [R111+0x1c], R176 ;  /* 0x00001cb06f007388 */ /* 0x0001e20000000800 */
[-C--:B------:R-:W-:Y:S01]  /*3fc0*/  LEA.HI.SX32 R153, R180, R115.reuse, 0x1b ;  /* 0x00000073b4997211 */ /* 0x080fe200078fdaff */
[----:B-1----:R-:W-:Y:S01]  /*3fd0*/  FFMA.FTZ R168, R152, R174, -R157 ;  /* 0x000000ae98a87223 */ /* 0x002fe2000001089d */
[----:B------:R-:W-:Y:S01]  /*3fe0*/  FADD.FTZ R174, R8, R9 ;  /* 0x0000000908ae7221 */ /* 0x000fe20000010000 */
[----:B------:R1:W-:Y:S01]  /*3ff0*/  STS [R111+0x14], R10 ;  /* 0x0000140a6f007388 */ /* 0x0003e20000000800 */
[----:B------:R-:W-:Y:S01]  /*4000*/  IADD3 R8, R115, 0x20, RZ ;  /* 0x0000002073087810 */ /* 0x000fe20007ffe0ff */
[----:B------:R-:W-:Y:S01]  /*4010*/  FFMA.FTZ R64, -R4, R64, -RZ ;  /* 0x0000004004407223 */ /* 0x000fe200000109ff */
[----:B------:R-:W-:Y:S01]  /*4020*/  ISETP.GE.AND P1, PT, R178, 0x1, PT ;  /* 0x00000001b200780c */ /* 0x000fe20003f26270 */
[----:B------:R-:W-:Y:S01]  /*4030*/  BAR.SYNC.DEFER_BLOCKING 0x0 ;  /* 0x0000000000007b1d */ /* 0x000fe20000010000 */
[----:B------:R-:W-:Y:S01]  /*4040*/  LEA.HI.SX32 R9, R8, R115, 0x1b ;  /* 0x0000007308097211 */ /* 0x000fe200078fdaff */
[----:B------:R-:W-:Y:S01]  /*4050*/  FMUL.FTZ R158, R3, R158 ;  /* 0x0000009e039e7220 */ /* 0x000fe20000410000 */
[----:B--2---:R-:W-:Y:S01]  /*4060*/  LEA R172, R11, R114, 0x2 ;  /* 0x000000720bac7211 */ /* 0x004fe200078e10ff */
[----:B------:R-:W-:Y:S01]  /*4070*/  FFMA.FTZ R156, -R3, R156, -RZ ;  /* 0x0000009c039c7223 */ /* 0x000fe200000109ff */
[----:B0-----:R-:W-:Y:S01]  /*4080*/  LEA R176, R9, R114, 0x2 ;  /* 0x0000007209b07211 */ /* 0x001fe200078e10ff */
[----:B------:R-:W-:Y:S01]  /*4090*/  FFMA.FTZ R8, -R2, R65, -RZ ;  /* 0x0000004102087223 */ /* 0x000fe200000109ff */
[----:B-1----:R-:W-:Y:S01]  /*40a0*/  IADD3 R10, R115, 0xa0, RZ ;  /* 0x000000a0730a7810 */ /* 0x002fe20007ffe0ff */
[C---:B------:R-:W-:Y:S01]  /*40b0*/  FMUL.FTZ R154, R0.reuse, R154 ;  /* 0x0000009a009a7220 */ /* 0x040fe20000410000 */
[----:B------:R-:W-:Y:S01]  /*40c0*/  LEA R160, R153, R114, 0x2 ;  /* 0x0000007299a07211 */ /* 0x000fe200078e10ff */
[----:B------:R-:W-:Y:S01]  /*40d0*/  FFMA.FTZ R164, -R0, R164, -RZ ;  /* 0x000000a400a47223 */ /* 0x000fe200000109ff */
[----:B------:R-:W-:Y:S01]  /*40e0*/  LEA.HI.SX32 R159, R10, R115, 0x1b ;  /* 0x000000730a9f7211 */ /* 0x000fe200078fdaff */
[----:B------:R-:W-:-:S03]  /*40f0*/  FMUL.FTZ R10, R2, R67 ;  /* 0x00000043020a7220 */ /* 0x000fc60000410000 */
[----:B------:R-:W-:Y:S01]  /*4100*/  LEA R159, R159, R114, 0x2 ;  /* 0x000000729f9f7211 */ /* 0x000fe200078e10ff */
[----:B------:R0:W1:Y:S04]  /*4110*/  LDS R175, [R110] ;  /* 0x000000006eaf7984 */ /* 0x0000680000000800 */
[----:B------:R0:W2:Y:S04]  /*4120*/  LDS R177, [R176+0x4a0] ;  /* 0x0004a000b0b17984 */ /* 0x0000a80000000800 */
[----:B------:R0:W3:Y:S04]  /*4130*/  LDS R171, [R172+0x520] ;  /* 0x00052000acab7984 */ /* 0x0000e80000000800 */
[----:B------:R0:W4:Y:S04]  /*4140*/  LDS R163, [R165+0x5a0] ;  /* 0x0005a000a5a37984 */ /* 0x0001280000000800 */
[----:B------:R0:W0:Y:S04]  /*4150*/  LDS R161, [R160+0x620] ;  /* 0x00062000a0a17984 */ /* 0x0000280000000800 */
[----:B------:R0:W0:Y:S04]  /*4160*/  LDS R157, [R159+0x6a0] ;  /* 0x0006a0009f9d7984 */ /* 0x0000280000000800 */
[----:B------:R0:W0:Y:S04]  /*4170*/  LDS R155, [R112+0x300] ;  /* 0x00030000709b7984 */ /* 0x0000280000000800 */
[----:B------:R0:W0:Y:S04]  /*4180*/  LDS R153, [R109+0x380] ;  /* 0x000380006d997984 */ /* 0x0000280000000800 */
        /* <DEDUP_REMOVED lines=9> */
[----:B-1234-:R-:W-:Y:S05]  /*4220*/  @!P1 BRA `(.L_x_18033) ;  /* 0x0000000000ac9947 */ /* 0x01efea0003800000 */
[C---:B------:R-:W-:Y:S01]  /*4230*/  IMAD R65, R77.reuse, UR26, RZ ;  /* 0x0000001a4d417c24 */ /* 0x040fe2000f8e02ff */
[----:B0-----:R-:W0:Y:S01]  /*4240*/  LDS R179, [R110+0x420] ;  /* 0x000420006eb37984 */ /* 0x001e220000000800 */
[----:B------:R-:W-:Y:S01]  /*4250*/  IMAD R9, R77, UR24, RZ ;  /* 0x000000184d097c24 */ /* 0x000fe2000f8e02ff */
[----:B------:R-:W-:Y:S01]  /*4260*/  IADD3 R64, R88, -0x1, RZ ;  /* 0xffffffff58407810 */ /* 0x000fe20007ffe0ff */
[----:B------:R-:W-:Y:S01]  /*4270*/  IMAD.WIDE.U32 R10, R118, UR26, RZ ;  /* 0x0000001a760a7c25 */ /* 0x000fe2000f8e00ff */
[----:B------:R-:W-:Y:S02]  /*4280*/  SHF.R.U32.HI R8, RZ, 0x1, R25 ;  /* 0x00000001ff087819 */ /* 0x000fe40000011619 */
[----:B------:R-:W-:Y:S01]  /*4290*/  SHF.L.U32 R64, R64, 0x8, RZ ;  /* 0x0000000840407819 */ /* 0x000fe200000006ff */
[C---:B------:R-:W-:Y:S02]  /*42a0*/  IMAD R65, R118.reuse, UR27, R65 ;  /* 0x0000001b76417c24 */ /* 0x040fe4000f8e0241 */
[----:B------:R-:W-:-:S03]  /*42b0*/  IMAD.WIDE.U32 R66, R118, UR24, RZ ;  /* 0x0000001876427c25 */ /* 0x000fc6000f8e00ff */
[----:B------:R-:W-:Y:S01]  /*42c0*/  IADD3 R11, R65, R11, RZ ;  /* 0x0000000b410b7210 */ /* 0x000fe20007ffe0ff */
[----:B------:R-:W-:Y:S01]  /*42d0*/  IMAD R9, R118, UR25, R9 ;  /* 0x0000001976097c24 */ /* 0x000fe2000f8e0209 */
[--C-:B------:R-:W-:Y:S01]  /*42e0*/  SHF.R.U32.HI R65, RZ, 0x1, R23.reuse ;  /* 0x00000001ff417819 */ /* 0x100fe20000011617 */
[----:B------:R-:W-:Y:S01]  /*42f0*/  IMAD R156, R8, UR14, RZ ;  /* 0x0000000e089c7c24 */ /* 0x000fe2000f8e02ff */
[----:B------:R-:W-:Y:S02]  /*4300*/  IADD3 R8, P1, R64, R115, RZ ;  /* 0x0000007340087210 */ /* 0x000fe40007f3e0ff */
[----:B------:R-:W-:Y:S01]  /*4310*/  IADD3 R67, R9, R67, RZ ;  /* 0x0000004309437210 */ /* 0x000fe20007ffe0ff */
[----:B------:R-:W-:Y:S01]  /*4320*/  IMAD R154, R65, UR14, RZ ;  /* 0x0000000e419a7c24 */ /* 0x000fe2000f8e02ff */
[----:B------:R-:W-:Y:S02]  /*4330*/  SHF.R.U64 R9, R22, 0x1, R23 ;  /* 0x0000000116097819 */ /* 0x000fe40000001217 */
[----:B------:R-:W-:-:S03]  /*4340*/  SHF.R.U64 R65, R24, 0x1, R25 ;  /* 0x0000000118417819 */ /* 0x000fc60000001219 */
[C---:B------:R-:W-:Y:S02]  /*4350*/  IMAD R181, R9.reuse, UR15, R154 ;  /* 0x0000000f09b57c24 */ /* 0x040fe4000f8e029a */
[----:B------:R-:W-:Y:S01]  /*4360*/  IMAD.WIDE.U32 R10, R9, UR14, R10 ;  /* 0x0000000e090a7c25 */ /* 0x000fe2000f8e000a */
[----:B------:R-:W-:-:S03]  /*4370*/  LEA.HI.X.SX32 R9, R64, RZ, 0x1, P1 ;  /* 0x000000ff40097211 */ /* 0x000fc600008f0eff */
[----:B------:R-:W-:Y:S02]  /*4380*/  IMAD R154, R136, UR18, RZ ;  /* 0x00000012889a7c24 */ /* 0x000fe4000f8e02ff */
[C---:B------:R-:W-:Y:S02]  /*4390*/  IMAD R185, R65.reuse, UR15, R156 ;  /* 0x0000000f41b97c24 */ /* 0x040fe4000f8e029c */
[----:B------:R-:W-:-:S04]  /*43a0*/  IMAD.WIDE.U32 R66, R65, UR14, R66 ;  /* 0x0000000e41427c25 */ /* 0x000fc8000f8e0042 */
[----:B------:R-:W-:Y:S01]  /*43b0*/  IMAD R156, R136, UR20, RZ ;  /* 0x00000014889c7c24 */ /* 0x000fe2000f8e02ff */
[----:B------:R-:W-:Y:S01]  /*43c0*/  IADD3 R136, R185, R67, RZ ;  /* 0x00000043b9887210 */ /* 0x000fe20007ffe0ff */
[----:B------:R-:W-:Y:S01]  /*43d0*/  IMAD R183, R71, UR19, R154 ;  /* 0x0000001347b77c24 */ /* 0x000fe2000f8e029a */
[----:B------:R-:W-:Y:S01]  /*43e0*/  IADD3 R154, R181, R11, RZ ;  /* 0x0000000bb59a7210 */ /* 0x000fe20007ffe0ff */
[C---:B------:R-:W-:Y:S01]  /*43f0*/  IMAD.WIDE.U32 R64, R71.reuse, UR18, R8 ;  /* 0x0000001247407c25 */ /* 0x040fe2000f8e0008 */
[----:B------:R-:W-:Y:S02]  /*4400*/  LEA R181, P1, R10, R20, 0x3 ;  /* 0x000000140ab57211 */ /* 0x000fe400078218ff */
[----:B------:R-:W-:Y:S01]  /*4410*/  LEA R67, P2, R66, R16, 0x3 ;  /* 0x0000001042437211 */ /* 0x000fe200078418ff */
[C---:B------:R-:W-:Y:S01]  /*4420*/  IMAD R185, R71.reuse, UR21, R156 ;  /* 0x0000001547b97c24 */ /* 0x040fe2000f8e029c */
        /* <DEDUP_REMOVED lines=11> */
.L_x_18033:
[----:B------:R-:W-:Y:S05]  /*44e0*/  BSYNC B0 ;  /* 0x0000000000007941 */ /* 0x000fea0003800000 */
.L_x_18032:
[----:B-1----:R1:W2:Y:S01]  /*44f0*/  LDS R67, [R176+0x8c0] ;  /* 0x0008c000b0437984 */ /* 0x0022a20000000800 */
[----:B------:R-:W-:Y:S01]  /*4500*/  ISETP.GE.AND P1, PT, R178, 0x21, PT ;  /* 0x00000021b200780c */ /* 0x000fe20003f26270 */
[----:B------:R-:W-:Y:S01]  /*4510*/  USHF.L.U64.HI UR7, UR5, 0x2, UR6 ;  /* 0x0000000205077899 */ /* 0x000fe20008010206 */
[----:B------:R-:W-:Y:S01]  /*4520*/  FADD.FTZ R167, R174, R167 ;  /* 0x000000a7aea77221 */ /* 0x000fe20000010000 */
[----:B------:R-:W-:Y:S01]  /*4530*/  USHF.L.U32 UR22, UR5, 0x2, URZ ;  /* 0x0000000205167899 */ /* 0x000fe2000800063f */
[----:B------:R-:W-:Y:S01]  /*4540*/  FADD.FTZ R173, R173, R162 ;  /* 0x000000a2adad7221 */ /* 0x000fe20000010000 */
[----:B------:R-:W-:Y:S01]  /*4550*/  BSSY B0, `(.L_x_18034) ;  /* 0x000000e000007945 */ /* 0x000fe20003800000 */
[----:B0-----:R-:W-:Y:S01]  /*4560*/  FADD.FTZ R64, R167, R168 ;  /* 0x000000a8a7407221 */ /* 0x001fe20000010000 */
[----:B------:R-:W-:Y:S02]  /*4570*/  IMAD R8, R18, UR7, RZ ;  /* 0x0000000712087c24 */ /* 0x000fe4000f8e02ff */
[----:B------:R-:W-:Y:S01]  /*4580*/  FADD.FTZ R65, R173, R166 ;  /* 0x000000a6ad417221 */ /* 0x000fe20000010000 */
[----:B------:R-:W-:-:S02]  /*4590*/  IMAD R10, R14, UR7, RZ ;  /* 0x000000070e0a7c24 */ /* 0x000fc4000f8e02ff */
[----:B------:R-:W-:Y:S02]  /*45a0*/  IMAD R167, R19, UR22, R8 ;  /* 0x0000001613a77c24 */ /* 0x000fe4000f8e0208 */
[----:B------:R-:W-:Y:S01]  /*45b0*/  IMAD R173, R15, UR22, R10 ;  /* 0x000000160fad7c24 */ /* 0x000fe2000f8e020a */
[----:B-1----:R-:W-:Y:S06]  /*45c0*/  @!P1 BRA `(.L_x_18035) ;  /* 0x0000000000189947 */ /* 0x002fec0003800000 */
[----:B------:R-:W-:-:S04]  /*45d0*/  IMAD.WIDE.U32 R10, R18, UR22, R54 ;  /* 0x00000016120a7c25 */ /* 0x000fc8000f8e0036 */
[----:B------:R-:W-:Y:S01]  /*45e0*/  IMAD.WIDE.U32 R8, R14, UR22, R40 ;  /* 0x000000160e087c25 */ /* 0x000fe2000f8e0028 */
[----:B------:R-:W-:-:S04]  /*45f0*/  IADD3 R11, R11, R167, RZ ;  /* 0x000000a70b0b7210 */ /* 0x000fc80007ffe0ff */
[----:B------:R-:W-:Y:S01]  /*4600*/  IADD3 R9, R9, R173, RZ ;  /* 0x000000ad09097210 */ /* 0x000fe20007ffe0ff */
[----:B------:R0:W-:Y:S04]  /*4610*/  REDG.E.ADD.F32.FTZ.RN.STRONG.GPU desc[UR12][R10.64], R177 ;  /* 0x000000b10a0079a6 */ /* 0x0001e8000c10f38c */
[----:B--2---:R0:W-:Y:S02]  /*4620*/  REDG.E.ADD.F32.FTZ.RN.STRONG.GPU desc[UR12][R8.64], R67 ;  /* 0x00000043080079a6 */ /* 0x0041e4000c10f38c */
.L_x_18035:
[----:B------:R-:W-:Y:S05]  /*4630*/  BSYNC B0 ;  /* 0x0000000000007941 */ /* 0x000fea0003800000 */
.L_x_18034:
[----:B0-2---:R0:W1:Y:S01]  /*4640*/  LDS R67, [R172+0x940] ;  /* 0x00094000ac437984 */ /* 0x0050620000000800 */
[C---:B------:R-:W-:Y:S01]  /*4650*/  ISETP.GE.AND P6, PT, R178.reuse, 0x41, PT ;  /* 0x00000041b200780c */ /* 0x040fe20003fc6270 */
[----:B------:R-:W-:Y:S01]  /*4660*/  BSSY B0, `(.L_x_18036) ;  /* 0x000000d000007945 */ /* 0x000fe20003800000 */
[C---:B------:R-:W-:Y:S02]  /*4670*/  ISETP.GE.AND P1, PT, R178.reuse, 0x61, PT ;  /* 0x00000061b200780c */ /* 0x040fe40003f26270 */
[C---:B------:R-:W-:Y:S02]  /*4680*/  ISETP.GE.AND P2, PT, R178.reuse, 0x81, PT ;  /* 0x00000081b200780c */ /* 0x040fe40003f46270 */
[C---:B------:R-:W-:Y:S02]  /*4690*/  ISETP.GE.AND P3, PT, R178.reuse, 0xa1, PT ;  /* 0x000000a1b200780c */ /* 0x040fe40003f66270 */
[C---:B------:R-:W-:Y:S02]  /*46a0*/  ISETP.GE.AND P4, PT, R178.reuse, 0xc1, PT ;  /* 0x000000c1b200780c */ /* 0x040fe40003f86270 */
[----:B------:R-:W-:-:S03]  /*46b0*/  ISETP.GE.AND P5, PT, R178, 0xe1, PT ;  /* 0x000000e1b200780c */ /* 0x000fc60003fa6270 */
[----:B0-----:R-:W-:Y:S10]  /*46c0*/  @!P6 BRA `(.L_x_18037) ;  /* 0x000000000018e947 */ /* 0x001ff40003800000 */
[----:B------:R-:W-:-:S04]  /*46d0*/  IMAD.WIDE.U32 R10, R18, UR22, R52 ;  /* 0x00000016120a7c25 */ /* 0x000fc8000f8e0034 */
[----:B------:R-:W-:Y:S01]  /*46e0*/  IMAD.WIDE.U32 R8, R14, UR22, R38 ;  /* 0x000000160e087c25 */ /* 0x000fe2000f8e0026 */
[----:B------:R-:W-:-:S04]  /*46f0*/  IADD3 R11, R167, R11, RZ ;  /* 0x0000000ba70b7210 */ /* 0x000fc80007ffe0ff */
[----:B------:R-:W-:Y:S01]  /*4700*/  IADD3 R9, R173, R9, RZ ;  /* 0x00000009ad097210 */ /* 0x000fe20007ffe0ff */
[----:B------:R0:W-:Y:S04]  /*4710*/  REDG.E.ADD.F32.FTZ.RN.STRONG.GPU desc[UR12][R10.64], R171 ;  /* 0x000000ab0a0079a6 */ /* 0x0001e8000c10f38c */
[----:B-1----:R0:W-:Y:S02]  /*4720*/  REDG.E.ADD.F32.FTZ.RN.STRONG.GPU desc[UR12][R8.64], R67 ;  /* 0x00000043080079a6 */ /* 0x0021e4000c10f38c */
.L_x_18037:
[----:B------:R-:W-:Y:S05]  /*4730*/  BSYNC B0 ;  /* 0x0000000000007941 */ /* 0x000fea0003800000 */
.L_x_18036:
[----:B------:R-:W2:Y:S01]  /*4740*/  LDS R165, [R165+0x9c0] ;  /* 0x0009c000a5a57984 */ /* 0x000ea20000000800 */
[----:B------:R-:W-:Y:S04]  /*4750*/  BSSY B0, `(.L_x_18038) ;  /* 0x0000008000007945 */ /* 0x000fe80003800000 */
[----:B------:R-:W-:Y:S05]  /*4760*/  @!P1 BRA `(.L_x_18039) ;  /* 0x0000000000189947 */ /* 0x000fea0003800000 */
[----:B0-----:R-:W-:-:S04]  /*4770*/  IMAD.WIDE.U32 R10, R18, UR22, R50 ;  /* 0x00000016120a7c25 */ /* 0x001fc8000f8e0032 */
[----:B------:R-:W-:Y:S01]  /*4780*/  IMAD.WIDE.U32 R8, R14, UR22, R36 ;  /* 0x000000160e087c25 */ /* 0x000fe2000f8e0024 */
[----:B------:R-:W-:-:S04]  /*4790*/  IADD3 R11, R167, R11, RZ ;  /* 0x0000000ba70b7210 */ /* 0x000fc80007ffe0ff */
[----:B------:R-:W-:Y:S01]  /*47a0*/  IADD3 R9, R173, R9, RZ ;  /* 0x00000009ad097210 */ /* 0x000fe20007ffe0ff */
[----:B------:R3:W-:Y:S04]  /*47b0*/  REDG.E.ADD.F32.FTZ.RN.STRONG.GPU desc[UR12][R10.64], R163 ;  /* 0x000000a30a0079a6 */ /* 0x0007e8000c10f38c */
[----:B--2---:R3:W-:Y:S02]  /*47c0*/  REDG.E.ADD.F32.FTZ.RN.STRONG.GPU desc[UR12][R8.64], R165 ;  /* 0x000000a5080079a6 */ /* 0x0047e4000c10f38c */
.L_x_18039:
[----:B------:R-:W-:Y:S05]  /*47d0*/  BSYNC B0 ;  /* 0x0000000000007941 */ /* 0x000fea0003800000 */
.L_x_18038:
[----:B01----:R0:W1:Y:S01]  /*47e0*/  LDS R67, [R160+0xa40] ;  /* 0x000a4000a0437984 */ /* 0x0030620000000800 */
[----:B------:R-:W-:Y:S04]  /*47f0*/  BSSY B0, `(.L_x_18040) ;  /* 0x0000008000007945 */ /* 0x000fe80003800000 */
[----:B------:R-:W-:Y:S05]  /*4800*/  @!P2 BRA `(.L_x_18041) ;  /* 0x000000000018a947 */ /* 0x000fea0003800000 */
[----:B---3--:R-:W-:-:S04]  /*4810*/  IMAD.WIDE.U32 R10, R18, UR22, R48 ;  /* 0x00000016120a7c25 */ /* 0x008fc8000f8e0030 */
[----:B------:R-:W-:Y:S01]  /*4820*/  IMAD.WIDE.U32 R8, R14, UR22, R34 ;  /* 0x000000160e087c25 */ /* 0x000fe2000f8e0022 */
[----:B------:R-:W-:-:S04]  /*4830*/  IADD3 R11, R167, R11, RZ ;  /* 0x0000000ba70b7210 */ /* 0x000fc80007ffe0ff */
[----:B------:R-:W-:Y:S01]  /*4840*/  IADD3 R9, R173, R9, RZ ;  /* 0x00000009ad097210 */ /* 0x000fe20007ffe0ff */
[----:B------:R4:W-:Y:S04]  /*4850*/  REDG.E.ADD.F32.FTZ.RN.STRONG.GPU desc[UR12][R10.64], R161 ;  /* 0x000000a10a0079a6 */ /* 0x0009e8000c10f38c */
[----:B-1----:R4:W-:Y:S02]  /*4860*/  REDG.E.ADD.F32.FTZ.RN.STRONG.GPU desc[UR12][R8.64], R67 ;  /* 0x00000043080079a6 */ /* 0x0029e4000c10f38c */
.L_x_18041:
[----:B------:R-:W-:Y:S05]  /*4870*/  BSYNC B0 ;  /* 0x0000000000007941 */ /* 0x000fea0003800000 */
.L_x_18040:
[----:B------:R-:W0:Y:S01]  /*4880*/  LDS R159, [R159+0xac0] ;  /* 0x000ac0009f9f7984 */ /* 0x000e220000000800 */
[----:B------:R-:W-:Y:S04]  /*4890*/  BSSY B0, `(.L_x_18042) ;  /* 0x0000008000007945 */ /* 0x000fe80003800000 */
[----:B------:R-:W-:Y:S05]  /*48a0*/  @!P3 BRA `(.L_x_18043) ;  /* 0x000000000018b947 */ /* 0x000fea0003800000 */
[----:B---34-:R-:W-:-:S04]  /*48b0*/  IMAD.WIDE.U32 R10, R18, UR22, R46 ;  /* 0x00000016120a7c25 */ /* 0x018fc8000f8e002e */
[----:B------:R-:W-:Y:S01]  /*48c0*/  IMAD.WIDE.U32 R8, R14, UR22, R32 ;  /* 0x000000160e087c25 */ /* 0x000fe2000f8e0020 */
[----:B------:R-:W-:-:S04]  /*48d0*/  IADD3 R11, R167, R11, RZ ;  /* 0x0000000ba70b7210 */ /* 0x000fc80007ffe0ff */
[----:B------:R-:W-:Y:S01]  /*48e0*/  IADD3 R9, R173, R9, RZ ;  /* 0x00000009ad097210 */ /* 0x000fe20007ffe0ff */
[----:B------:R3:W-:Y:S04]  /*48f0*/  REDG.E.ADD.F32.FTZ.RN.STRONG.GPU desc[UR12][R10.64], R157 ;  /* 0x0000009d0a0079a6 */ /* 0x0007e8000c10f38c */
[----:B0-----:R3:W-:Y:S02]  /*4900*/  REDG.E.ADD.F32.FTZ.RN.STRONG.GPU desc[UR12][R8.64], R159 ;  /* 0x0000009f080079a6 */ /* 0x0017e4000c10f38c */
.L_x_18043:
[----:B------:R-:W-:Y:S05]  /*4910*/  BSYNC B0 ;  /* 0x0000000000007941 */ /* 0x000fea0003800000 */
.L_x_18042:
[----:B-1--4-:R1:W4:Y:S01]  /*4920*/  LDS R67, [R112+0x720] ;  /* 0x0007200070437984 */ /* 0x0123220000000800 */
[----:B------:R-:W-:Y:S04]  /*4930*/  BSSY B0, `(.L_x_18044) ;  /* 0x0000008000007945 */ /* 0x000fe80003800000 */
[----:B------:R-:W-:Y:S05]  /*4940*/  @!P4 BRA `(.L_x_18045) ;  /* 0x000000000018c947 */ /* 0x000fea0003800000 */
[----:B---3--:R-:W-:-:S04]  /*4950*/  IMAD.WIDE.U32 R10, R18, UR22, R44 ;  /* 0x00000016120a7c25 */ /* 0x008fc8000f8e002c */
[----:B------:R-:W-:Y:S01]  /*4960*/  IMAD.WIDE.U32 R8, R14, UR22, R30 ;  /* 0x000000160e087c25 */ /* 0x000fe2000f8e001e */
[----:B------:R-:W-:-:S04]  /*4970*/  IADD3 R11, R167, R11, RZ ;  /* 0x0000000ba70b7210 */ /* 0x000fc80007ffe0ff */
[----:B------:R-:W-:Y:S01]  /*4980*/  IADD3 R9, R173, R9, RZ ;  /* 0x00000009ad097210 */ /* 0x000fe20007ffe0ff */
[----:B------:R3:W-:Y:S04]  /*4990*/  REDG.E.ADD.F32.FTZ.RN.STRONG.GPU desc[UR12][R10.64], R155 ;  /* 0x0000009b0a0079a6 */ /* 0x0007e8000c10f38c */
[----:B----4-:R3:W-:Y:S02]  /*49a0*/  REDG.E.ADD.F32.FTZ.RN.STRONG.GPU desc[UR12][R8.64], R67 ;  /* 0x00000043080079a6 */ /* 0x0107e4000c10f38c */
.L_x_18045:
[----:B------:R-:W-:Y:S05]  /*49b0*/  BSYNC B0 ;  /* 0x0000000000007941 */ /* 0x000fea0003800000 */
.L_x_18044:
[----:B---34-:R3:W4:Y:S01]  /*49c0*/  LDS R67, [R109+0x7a0] ;  /* 0x0007a0006d437984 */ /* 0x0187220000000800 */
[----:B------:R-:W-:Y:S04]  /*49d0*/  BSSY B0, `(.L_x_18046) ;  /* 0x0000008000007945 */ /* 0x000fe80003800000 */
[----:B------:R-:W-:Y:S05]  /*49e0*/  @!P5 BRA `(.L_x_18047) ;  /* 0x000000000018d947 */ /* 0x000fea0003800000 */
[----:B------:R-:W-:-:S04]  /*49f0*/  IMAD.WIDE.U32 R10, R18, UR22, R42 ;  /* 0x00000016120a7c25 */ /* 0x000fc8000f8e002a */
[----:B------:R-:W-:Y:S01]  /*4a00*/  IMAD.WIDE.U32 R8, R14, UR22, R28 ;  /* 0x000000160e087c25 */ /* 0x000fe2000f8e001c */
[----:B------:R-:W-:-:S04]  /*4a10*/  IADD3 R11, R167, R11, RZ ;  /* 0x0000000ba70b7210 */ /* 0x000fc80007ffe0ff */
[----:B------:R-:W-:Y:S01]  /*4a20*/  IADD3 R9, R173, R9, RZ ;  /* 0x00000009ad097210 */ /* 0x000fe20007ffe0ff */
[----:B------:R0:W-:Y:S04]  /*4a30*/  REDG.E.ADD.F32.FTZ.RN.STRONG.GPU desc[UR12][R10.64], R153 ;  /* 0x000000990a0079a6 */ /* 0x0001e8000c10f38c */
[----:B----4-:R4:W-:Y:S02]  /*4a40*/  REDG.E.ADD.F32.FTZ.RN.STRONG.GPU desc[UR12][R8.64], R67 ;  /* 0x00000043080079a6 */ /* 0x0109e4000c10f38c */
.L_x_18047:
[----:B------:R-:W-:Y:S05]  /*4a50*/  BSYNC B0 ;  /* 0x0000000000007941 */ /* 0x000fea0003800000 */
.L_x_18046:
[----:B----4-:R-:W4:Y:S01]  /*4a60*/  SHFL.DOWN PT, R8, R65, 0x1, 0x1f ;  /* 0x08201f0041087f89 */ /* 0x010f2200000e0000 */
[C---:B------:R-:W-:Y:S01]  /*4a70*/  ISETP.GT.AND P1, PT, R107.reuse, 0x1e, PT ;  /* 0x0000001e6b00780c */ /* 0x040fe20003f24270 */
[----:B------:R-:W-:Y:S01]  /*4a80*/  BSSY B0, `(.L_x_18048) ;  /* 0x0000053000007945 */ /* 0x000fe20003800000 */
[----:B------:R-:W-:Y:S01]  /*4a90*/  ISETP.NE.AND P2, PT, R107, RZ, PT ;  /* 0x000000ff6b00720c */ /* 0x000fe20003f45270 */
[----:B------:R-:W5:-:S12]  /*4aa0*/  SHFL.DOWN PT, R9, R64, 0x1, 0x1f ;  /* 0x08201f0040097f89 */ /* 0x000f5800000e0000 */
[----:B------:R-:W1:Y:S01]  /*4ab0*/  @!P2 S2R R67, SR_CgaCtaId ;  /* 0x000000000043a919 */ /* 0x000e620000008800 */
[----:B----4-:R-:W-:Y:S01]  /*4ac0*/  @!P1 FADD.FTZ R65, R65, R8 ;  /* 0x0000000841419221 */ /* 0x010fe20000010000 */
[----:B-----5:R-:W-:-:S04]  /*4ad0*/  @!P1 FADD.FTZ R64, R64, R9 ;  /* 0x0000000940409221 */ /* 0x020fc80000010000 */
[----:B------:R-:W4:Y:S01]  /*4ae0*/  SHFL.DOWN PT, R8, R65, 0x2, 0x1f ;  /* 0x08401f0041087f89 */ /* 0x000f2200000e0000 */
[----:B------:R-:W-:-:S03]  /*4af0*/  ISETP.GT.AND P1, PT, R107, 0x1d, PT ;  /* 0x0000001d6b00780c */ /* 0x000fc60003f24270 */
[----:B------:R-:W5:Y:S10]  /*4b00*/  SHFL.DOWN PT, R9, R64, 0x2, 0x1f ;  /* 0x08401f0040097f89 */ /* 0x000f7400000e0000 */
        /* <DEDUP_REMOVED lines=8> */
[----:B------:R-:W-:Y:S01]  /*4b90*/  ISETP.GT.AND P1, PT, R107, 0x17, PT ;  /* 0x000000176b00780c */ /* 0x000fe20003f24270 */
[-C--:B------:R-:W-:Y:S02]  /*4ba0*/  FMUL.FTZ R9, R7, R69.reuse ;  /* 0x0000004507097220 */ /* 0x080fe40000410000 */
[----:B0-----:R-:W0:Y:S10]  /*4bb0*/  SHFL.DOWN PT, R11, R64, 0x8, 0x1f ;  /* 0x09001f00400b7f89 */ /* 0x001e3400000e0000 */
[----:B----4-:R-:W-:Y:S01]  /*4bc0*/  @!P1 FADD.FTZ R65, R65, R8 ;  /* 0x0000000841419221 */ /* 0x010fe20000010000 */
[-C--:B------:R-:W-:Y:S01]  /*4bd0*/  FFMA.FTZ R8, R6, R68.reuse, -R9 ;  /* 0x0000004406087223 */ /* 0x080fe20000010809 */
[-C--:B------:R-:W-:Y:S01]  /*4be0*/  FMUL.FTZ R9, R7, R68.reuse ;  /* 0x0000004407097220 */ /* 0x080fe20000410000 */
[----:B------:R-:W-:Y:S01]  /*4bf0*/  FMUL.FTZ R68, R125, R68 ;  /* 0x000000447d447220 */ /* 0x000fe20000410000 */
[----:B0-----:R-:W-:Y:S01]  /*4c00*/  @!P1 FADD.FTZ R64, R64, R11 ;  /* 0x0000000b40409221 */ /* 0x001fe20000010000 */
[----:B------:R-:W0:Y:S01]  /*4c10*/  SHFL.DOWN PT, R10, R65, 0x10, 0x1f ;  /* 0x0a001f00410a7f89 */ /* 0x000e2200000e0000 */
[----:B------:R-:W-:Y:S01]  /*4c20*/  FMUL.FTZ R151, R151, R8 ;  /* 0x0000000897977220 */ /* 0x000fe20000410000 */
[----:B------:R-:W-:Y:S01]  /*4c30*/  FFMA.FTZ R9, R6, R69, R9 ;  /* 0x0000004506097223 */ /* 0x000fe20000010009 */
[----:B------:R-:W-:Y:S01]  /*4c40*/  ISETP.GT.AND P1, PT, R107, 0xf, PT ;  /* 0x0000000f6b00780c */ /* 0x000fe20003f24270 */
[----:B------:R-:W4:Y:S01]  /*4c50*/  SHFL.DOWN PT, R153, R64, 0x10, 0x1f ;  /* 0x0a001f0040997f89 */ /* 0x000f2200000e0000 */
[----:B------:R-:W-:Y:S01]  /*4c60*/  @!P2 MOV R8, 0x400 ;  /* 0x000004000008a802 */ /* 0x000fe20000000f00 */
[----:B------:R-:W-:Y:S01]  /*4c70*/  FFMA.FTZ R152, R152, R9, R151 ;  /* 0x0000000998987223 */ /* 0x000fe20000010097 */
[C---:B------:R-:W-:Y:S01]  /*4c80*/  FMUL.FTZ R9, R7.reuse, R124 ;  /* 0x0000007c07097220 */ /* 0x040fe20000410000 */
[----:B------:R-:W-:Y:S01]  /*4c90*/  FMUL.FTZ R11, R7, R126 ;  /* 0x0000007e070b7220 */ /* 0x000fe20000410000 */
[----:B-1----:R-:W-:Y:S01]  /*4ca0*/  @!P2 LEA R114, R67, R8, 0x18 ;  /* 0x000000084372a211 */ /* 0x002fe200078ec0ff */
[-C--:B------:R-:W-:Y:S01]  /*4cb0*/  FMUL.FTZ R8, R135, R126.reuse ;  /* 0x0000007e87087220 */ /* 0x080fe20000410000 */
[C---:B------:R-:W-:Y:S01]  /*4cc0*/  FFMA.FTZ R67, R6.reuse, R126, -R9 ;  /* 0x0000007e06437223 */ /* 0x040fe20000010809 */
[----:B------:R-:W-:Y:S01]  /*4cd0*/  FFMA.FTZ R11, R6, R124, R11 ;  /* 0x0000007c060b7223 */ /* 0x000fe2000001000b */
[----:B------:R-:W-:Y:S01]  /*4ce0*/  FMUL.FTZ R9, R7, R130 ;  /* 0x0000008207097220 */ /* 0x000fe20000410000 */
[----:B------:R-:W-:Y:S01]  /*4cf0*/  FFMA.FTZ R66, R133, R124, R8 ;  /* 0x0000007c85427223 */ /* 0x000fe20000010008 */
[----:B------:R-:W-:Y:S01]  /*4d00*/  FMUL.FTZ R67, R146, R67 ;  /* 0x0000004392437220 */ /* 0x000fe20000410000 */
[----:B------:R-:W-:Y:S01]  /*4d10*/  FFMA.FTZ R68, R127, R69, R68 ;  /* 0x000000457f447223 */ /* 0x000fe20000010044 */
[----:B------:R-:W-:Y:S01]  /*4d20*/  FFMA.FTZ R9, R6, R128, -R9 ;  /* 0x0000008006097223 */ /* 0x000fe20000010809 */
[----:B------:R-:W-:Y:S01]  /*4d30*/  FFMA.FTZ R81, R72, R66, R81 ;  /* 0x0000004248517223 */ /* 0x000fe20000010051 */
[----:B------:R-:W-:Y:S01]  /*4d40*/  FFMA.FTZ R150, R150, R11, R67 ;  /* 0x0000000b96967223 */ /* 0x000fe20000010043 */
[----:B------:R-:W-:Y:S01]  /*4d50*/  FMUL.FTZ R11, R7, R132 ;  /* 0x00000084070b7220 */ /* 0x000fe20000410000 */
[----:B------:R-:W-:Y:S01]  /*4d60*/  FMUL.FTZ R67, R144, R9 ;  /* 0x0000000990437220 */ /* 0x000fe20000410000 */
[----:B------:R-:W-:Y:S01]  /*4d70*/  FFMA.FTZ R152, R129, R68, R152 ;  /* 0x0000004481987223 */ /* 0x000fe20000010098 */
[----:B------:R-:W-:Y:S01]  /*4d80*/  FFMA.FTZ R131, R131, R66, R150 ;  /* 0x0000004283837223 */ /* 0x000fe20000010096 */
[----:B0-----:R-:W-:Y:S01]  /*4d90*/  @!P1 FADD.FTZ R65, R65, R10 ;  /* 0x0000000a41419221 */ /* 0x001fe20000010000 */
[----:B------:R-:W-:Y:S01]  /*4da0*/  FFMA.FTZ R11, R6, R134, -R11 ;  /* 0x00000086060b7223 */ /* 0x000fe2000001080b */
[----:B------:R-:W-:Y:S01]  /*4db0*/  FMUL.FTZ R10, R139, R128 ;  /* 0x000000808b0a7220 */ /* 0x000fe20000410000 */
[----:B------:R-:W-:Y:S01]  /*4dc0*/  FFMA.FTZ R79, R70, R68, R79 ;  /* 0x00000044464f7223 */ /* 0x000fe2000001004f */
[----:B----4-:R-:W-:Y:S01]  /*4dd0*/  @!P1 FADD.FTZ R64, R64, R153 ;  /* 0x0000009940409221 */ /* 0x010fe20000010000 */
[----:B------:R-:W-:Y:S01]  /*4de0*/  MOV R8, R65 ;  /* 0x0000004100087202 */ /* 0x000fe20000000f00 */
[C---:B------:R-:W-:Y:S01]  /*4df0*/  FMUL.FTZ R65, R7.reuse, R128 ;  /* 0x0000008007417220 */ /* 0x040fe20000410000 */
[-C--:B------:R-:W-:Y:S01]  /*4e00*/  FMUL.FTZ R7, R7, R134.reuse ;  /* 0x0000008607077220 */ /* 0x080fe20000410000 */
[----:B------:R-:W-:Y:S01]  /*4e10*/  FMUL.FTZ R134, R145, R134 ;  /* 0x0000008691867220 */ /* 0x000fe20000410000 */
[----:B------:R-:W-:Y:S01]  /*4e20*/  FMUL.FTZ R11, R140, R11 ;  /* 0x0000000b8c0b7220 */ /* 0x000fe20000410000 */
[C---:B------:R-:W-:Y:S01]  /*4e30*/  FFMA.FTZ R65, R6.reuse, R130, R65 ;  /* 0x0000008206417223 */ /* 0x040fe20000010041 */
[----:B------:R-:W-:Y:S01]  /*4e40*/  FFMA.FTZ R7, R6, R132, R7 ;  /* 0x0000008406077223 */ /* 0x000fe20000010007 */
[----:B------:R-:W-:Y:S01]  /*4e50*/  MOV R9, R64 ;  /* 0x0000004000097202 */ /* 0x000fe20000000f00 */
[----:B------:R-:W-:Y:S01]  /*4e60*/  FFMA.FTZ R10, R141, R130, R10 ;  /* 0x000000828d0a7223 */ /* 0x000fe2000001000a */
[----:B------:R-:W-:Y:S01]  /*4e70*/  FFMA.FTZ R142, R142, R65, R67 ;  /* 0x000000418e8e7223 */ /* 0x000fe20000010043 */
[----:B------:R-:W-:Y:S01]  /*4e80*/  FFMA.FTZ R134, R147, R132, R134 ;  /* 0x0000008493867223 */ /* 0x000fe20000010086 */
[----:B------:R-:W-:Y:S01]  /*4e90*/  FFMA.FTZ R138, R138, R7, R11 ;  /* 0x000000078a8a7223 */ /* 0x000fe2000001000b */
[----:B------:R0:W-:Y:S01]  /*4ea0*/  @!P2 STS.64 [R114+0xc68], R8 ;  /* 0x000c68087200a388 */ /* 0x0001e20000000a00 */
        /* <DEDUP_REMOVED lines=12> */
[----:B------:R-:W0:Y:S02]  /*4f70*/  @P0 LDS.64 R6, [R10+0x31b0] ;  /* 0x0031b0000a060984 */ /* 0x000e240000000a00 */
[----:B0-----:R-:W-:Y:S01]  /*4f80*/  @P0 FADD.FTZ R9, R9, R7 ;  /* 0x0000000709090221 */ /* 0x001fe20000010000 */
[----:B------:R-:W-:-:S05]  /*4f90*/  @P0 FADD.FTZ R8, R8, R6 ;  /* 0x0000000608080221 */ /* 0x000fca0000010000 */
[----:B------:R1:W-:Y:S02]  /*4fa0*/  STS.64 [R10+0x31b0], R8 ;  /* 0x0031b0080a007388 */ /* 0x0003e40000000a00 */
.L_x_18049:
[----:B------:R-:W-:Y:S05]  /*4fb0*/  BSYNC B0 ;  /* 0x0000000000007941 */ /* 0x000fea0003800000 */
.L_x_18048:
[----:B------:R-:W-:Y:S01]  /*4fc0*/  IADD3 R71, R71, 0x1, RZ ;  /* 0x0000000147477810 */ /* 0x000fe20007ffe0ff */
[----:B------:R-:W-:-:S03]  /*4fd0*/  UIADD3 UR5, UP0, UR5, 0x1, URZ ;  /* 0x0000000105057890 */ /* 0x000fc6000ff1e03f */
[----:B------:R-:W-:Y:S01]  /*4fe0*/  ISETP.GE.AND P0, PT, R71, UR23, PT ;  /* 0x0000001747007c0c */ /* 0x000fe2000bf06270 */
[----:B------:R-:W-:-:S12]  /*4ff0*/  UIADD3.X UR6, URZ, UR6, URZ, UP0, !UPT ;  /* 0x000000063f067290 */ /* 0x000fd800087fe43f */
[----:B------:R-:W-:Y:S05]  /*5000*/  @!P0 BRA `(.L_x_18050) ;  /* 0xffffffc8001c8947 */ /* 0x000fea000383ffff */
.L_x_18019:
[----:B------:R-:W4:Y:S08]  /*5010*/  S2UR UR6, SR_CgaCtaId ;  /* 0x00000000000679c3 */ /* 0x000f300000008800 */
[----:B------:R-:W-:Y:S01]  /*5020*/  BAR.SYNC.DEFER_BLOCKING 0x0 ;  /* 0x0000000000007b1d */ /* 0x000fe20000010000 */
[----:B------:R-:W-:Y:S02]  /*5030*/  ISETP.NE.AND P0, PT, R115, RZ, PT ;  /* 0x000000ff7300720c */ /* 0x000fe40003f05270 */
[----:B------:R-:W-:-:S02]  /*5040*/  F2FP.F16.F32.PACK_AB R78, R83, R85 ;  /* 0x00000055534e723e */ /* 0x000fc400000000ff */
[----:B------:R-:W-:Y:S01]  /*5050*/  F2FP.F16.F32.PACK_AB R79, R79, R81 ;  /* 0x000000514f4f723e */ /* 0x000fe200000000ff */
[----:B------:R-:W-:Y:S01]  /*5060*/  UMOV UR5, 0x400 ;  /* 0x0000040000057882 */ /* 0x000fe20000000000 */
[CC--:B------:R-:W-:Y:S01]  /*5070*/  LEA R12, R107.reuse, R114.reuse, 0x3 ;  /* 0x000000726b0c7211 */ /* 0x0c0fe200078e18ff */
[----:B01----:R-:W0:Y:S01]  /*5080*/  LDC.64 R8, c[0x0][0x388] ;  /* 0x0000e200ff087b82 */ /* 0x003e220000000a00 */
[----:B------:R-:W-:Y:S01]  /*5090*/  LEA R14, R107, R114, 0x1 ;  /* 0x000000726b0e7211 */ /* 0x000fe200078e08ff */
[----:B------:R-:W-:Y:S01]  /*50a0*/  BSSY B0, `(.L_x_18051) ;  /* 0x0000021000007945 */ /* 0x000fe20003800000 */
[----:B------:R-:W-:Y:S02]  /*50b0*/  SHF.R.S32.HI R10, RZ, 0x1f, R97 ;  /* 0x0000001fff0a7819 */ /* 0x000fe40000011461 */
[----:B------:R-:W-:Y:S02]  /*50c0*/  IADD3 R6, P2, R97, R86, RZ ;  /* 0x0000005661067210 */ /* 0x000fe40007f5e0ff */
[----:B------:R-:W-:-:S02]  /*50d0*/  IADD3 R23, -R123, UR4, RZ ;  /* 0x000000047b177c10 */ /* 0x000fc4000fffe1ff */
[----:B------:R-:W-:Y:S01]  /*50e0*/  LEA.HI.X.SX32 R7, R86, R10, 0x1, P2 ;  /* 0x0000000a56077211 */ /* 0x000fe200010f0eff */
[----:B----4-:R-:W-:Y:S01]  /*50f0*/  ULEA UR5, UR6, UR5, 0x18 ;  /* 0x0000000506057291 */ /* 0x010fe2000f8ec03f */
[----:B------:R-:W-:Y:S01]  /*5100*/  STS.64 [R12], R78 ;  /* 0x0000004e0c007388 */ /* 0x000fe20000000a00 */
[----:B------:R-:W-:-:S03]  /*5110*/  NOP ;  /* 0x0000000000007918 */ /* 0x000fc60000000000 */
[----:B------:R-:W-:Y:S01]  /*5120*/  LDS.U16 R11, [R14] ;  /* 0x000000000e0b7984 */ /* 0x000fe20000000400 */
[----:B------:R-:W-:Y:S01]  /*5130*/  MOV R114, UR5 ;  /* 0x0000000500727c02 */ /* 0x000fe20008000f00 */
[C---:B0-----:R-:W-:Y:S02]  /*5140*/  IMAD R4, R8.reuse, UR15, RZ ;  /* 0x0000000f08047c24 */ /* 0x041fe4000f8e02ff */
[----:B------:R-:W-:Y:S01]  /*5150*/  LDS.U16 R13, [R14+0x40] ;  /* 0x000040000e0d7984 */ /* 0x000fe20000000400 */
[----:B------:R-:W-:-:S03]  /*5160*/  IMAD.WIDE.U32 R2, R8, UR14, RZ ;  /* 0x0000000e08027c25 */ /* 0x000fc6000f8e00ff */
[----:B------:R-:W-:Y:S01]  /*5170*/  LDS.U16 R15, [R14+0x80] ;  /* 0x000080000e0f7984 */ /* 0x000fe20000000400 */
[----:B------:R-:W-:-:S03]  /*5180*/  IMAD R9, R9, UR14, R4 ;  /* 0x0000000e09097c24 */ /* 0x000fc6000f8e0204 */
[----:B------:R-:W-:Y:S02]  /*5190*/  LDS.U16 R17, [R14+0xc0] ;  /* 0x0000c0000e117984 */ /* 0x000fe40000000400 */
[----:B------:R-:W-:Y:S02]  /*51a0*/  IADD3 R19, R3, R9, RZ ;  /* 0x0000000903137210 */ /* 0x000fe40007ffe0ff */
[----:B------:R-:W-:Y:S01]  /*51b0*/  @!P0 STS [UR5+0x100], R84 ;  /* 0x00010054ff008988 */ /* 0x000fe20008000805 */
        /* <DEDUP_REMOVED lines=15> */
.L_x_18052:
[----:B------:R-:W-:Y:S05]  /*52b0*/  BSYNC B0 ;  /* 0x0000000000007941 */ /* 0x000fea0003800000 */
.L_x_18051:
[----:B------:R-:W-:Y:S01]  /*52c0*/  ULDC.64 UR6, c[0x0][0x390] ;  /* 0x0000e40000067ab9 */ /* 0x000fe20000000a00 */
[----:B------:R-:W-:Y:S01]  /*52d0*/  MOV R3, R19 ;  /* 0x0000001300037202 */ /* 0x000fe20000000f00 */
[----:B------:R-:W-:Y:S01]  /*52e0*/  IMAD R4, R122, UR6, RZ ;  /* 0x000000067a047c24 */ /* 0x000fe2000f8e02ff */
[----:B------:R-:W-:Y:S01]  /*52f0*/  LOP3.LUT R27, R97, 0x20, RZ, 0xfc, !PT ;  /* 0x00000020611b7812 */ /* 0x000fe200078efcff */
        /* <DEDUP_REMOVED lines=28> */
[----:B0-----:R-:W-:-:S07]  /*54c0*/  IADD3.X R13, R10, -0x1, RZ, P1, !PT ;  /* 0xffffffff0a0d7810 */ /* 0x001fce0000ffe4ff */
[----:B-1----:R-:W0:Y:S01]  /*54d0*/  LDC.64 R16, c[0x0][0x3a8] ;  /* 0x0000ea00ff107b82 */ /* 0x002e220000000a00 */
[----:B------:R-:W-:Y:S01]  /*54e0*/  STS.64 [R12], R4 ;  /* 0x000000040c007388 */ /* 0x000fe20000000a00 */
[----:B------:R-:W-:-:S03]  /*54f0*/  NOP ;  /* 0x0000000000007918 */ /* 0x000fc60000000000 */
[----:B------:R-:W-:Y:S01]  /*5500*/  LDS.U16 R9, [R14] ;  /* 0x000000000e097984 */ /* 0x000fe20000000400 */
[----:B0-----:R-:W-:-:S03]  /*5510*/  IMAD R2, R16, UR15, RZ ;  /* 0x0000000f10027c24 */ /* 0x001fc6000f8e02ff */
[----:B------:R-:W-:Y:S01]  /*5520*/  LDS.U16 R11, [R14+0x40] ;  /* 0x000040000e0b7984 */ /* 0x000fe20000000400 */
[----:B------:R-:W-:Y:S02]  /*5530*/  IMAD R17, R17, UR14, R2 ;  /* 0x0000000e11117c24 */ /* 0x000fe4000f8e0202 */
        /* <DEDUP_REMOVED lines=22> */
.L_x_18054:
[----:B------:R-:W-:Y:S05]  /*56a0*/  BSYNC B0 ;  /* 0x0000000000007941 */ /* 0x000fea0003800000 */
.L_x_18053:
        /* <DEDUP_REMOVED lines=28> */
[----:B------:R-:W-:Y:S02]  /*5870*/  IADD3.X R91, R91, -0x1, RZ, P2, !PT ;  /* 0xffffffff5b5b7810 */ /* 0x000fe400017fe4ff */
[----:B------:R-:W-:Y:S01]  /*5880*/  IADD3.X R103, R103, -0x1, RZ, P5, !PT ;  /* 0xffffffff67677810 */ /* 0x000fe20002ffe4ff */
[----:B------:R-:W-:Y:S06]  /*5890*/  @P0 BRA `(.L_x_18055) ;  /* 0xffffffb000ac0947 */ /* 0x000fec000383ffff */
.L_x_18018:
[----:B------:R-:W-:Y:S02]  /*58a0*/  ULDC.64 UR4, c[0x0][0x3d8] ;  /* 0x0000f60000047ab9 */ /* 0x000fe40000000a00 */
[----:B------:R-:W-:-:S04]  /*58b0*/  ISETP.NE.U32.AND P0, PT, RZ, UR4, PT ;  /* 0x00000004ff007c0c */ /* 0x000fc8000bf05070 */
[----:B------:R-:W-:-:S13]  /*58c0*/  ISETP.NE.AND.EX P0, PT, RZ, UR5, PT, P0 ;  /* 0x00000005ff007c0c */ /* 0x000fda000bf05300 */
[----:B------:R-:W-:Y:S05]  /*58d0*/  @!P0 BRA `(.L_x_18056) ;  /* 0x00000000005c8947 */ /* 0x000fea0003800000 */
[----:B0-----:R-:W0:Y:S01]  /*58e0*/  SHFL.DOWN P0, R3, R116, 0x1, 0x1f ;  /* 0x08201f0074037f89 */ /* 0x001e220000000000 */
[----:B------:R-:W-:Y:S01]  /*58f0*/  BSSY B0, `(.L_x_18056) ;  /* 0x0000015000007945 */ /* 0x000fe20003800000 */
[----:B------:R-:W1:Y:S01]  /*5900*/  S2R R4, SR_LANEID ;  /* 0x0000000000047919 */ /* 0x000e620000000000 */
[----:B------:R-:W4:Y:S01]  /*5910*/  S2R R6, SR_TID.X ;  /* 0x0000000000067919 */ /* 0x000f220000002100 */
        /* <DEDUP_REMOVED lines=18> */
.L_x_18057:
[----:B------:R-:W-:Y:S05]  /*5a40*/  BSYNC B0 ;  /* 0x0000000000007941 */ /* 0x000fea0003800000 */
.L_x_18056:
[----:B------:R-:W-:Y:S01]  /*5a50*/  ULDC.64 UR4, c[0x0][0x3f8] ;  /* 0x0000fe0000047ab9 */ /* 0x000fe20000000a00 */
[----:B------:R-:W-:Y:S01]  /*5a60*/  BSSY B0, `(.L_x_18058) ;  /* 0x000001d000007945 */ /* 0x000fe20003800000 */
[----:B------:R-:W-:-:S04]  /*5a70*/  ISETP.NE.U32.AND P0, PT, RZ, UR4, PT ;  /* 0x00000004ff007c0c */ /* 0x000fc8000bf05070 */
[----:B------:R-:W-:-:S13]  /*5a80*/  ISETP.NE.AND.EX P0, PT, RZ, UR5, PT, P0 ;  /* 0x00000005ff007c0c */ /* 0x000fda000bf05300 */
[----:B------:R-:W-:Y:S05]  /*5a90*/  @!P0 BRA `(.L_x_18059) ;  /* 0x0000000000608947 */ /* 0x000fea0003800000 */
[----:B------:R-:W-:Y:S06]  /*5aa0*/  BAR.SYNC.DEFER_BLOCKING 0x0 ;  /* 0x0000000000007b1d */ /* 0x000fec0000010000 */
[----:B------:R-:W4:Y:S01]  /*5ab0*/  SHFL.DOWN P0, R0, R117, 0x1, 0x1f ;  /* 0x08201f0075007f89 */ /* 0x000f220000000000 */
[----:B0-----:R-:W0:Y:S01]  /*5ac0*/  S2R R4, SR_LANEID ;  /* 0x0000000000047919 */ /* 0x001e220000000000 */
[----:B------:R-:W2:Y:S01]  /*5ad0*/  S2R R9, SR_TID.X ;  /* 0x0000000000097919 */ /* 0x000ea20000002100 */
[----:B----4-:R-:W-:-:S05]  /*5ae0*/  @P0 FADD R0, R0, R117 ;  /* 0x0000007500000221 */ /* 0x010fca0000000000 */
[----:B------:R-:W4:Y:S01]  /*5af0*/  SHFL.DOWN P0, R3, R0, 0x2, 0x1f ;  /* 0x08401f0000037f89 */ /* 0x000f220000000000 */
[----:B0-----:R-:W-:-:S13]  /*5b00*/  ISETP.NE.AND P1, PT, R4, RZ, PT ;  /* 0x000000ff0400720c */ /* 0x001fda0003f25270 */
[----:B-1----:R-:W0:Y:S01]  /*5b10*/  @!P1 S2R R7, SR_CgaCtaId ;  /* 0x0000000000079919 */ /* 0x002e220000008800 */
[----:B----4-:R-:W-:Y:S01]  /*5b20*/  @P0 FADD R3, R0, R3 ;  /* 0x0000000300030221 */ /* 0x010fe20000000000 */
        /* <DEDUP_REMOVED lines=15> */
.L_x_18059:
[----:B------:R-:W4:Y:S02]  /*5c20*/  S2R R9, SR_TID.X ;  /* 0x0000000000097919 */ /* 0x000f240000002100 */
.L_x_18060:
[----:B------:R-:W-:Y:S05]  /*5c30*/  BSYNC B0 ;  /* 0x0000000000007941 */ /* 0x000fea0003800000 */
.L_x_18058:
[----:B------:R-:W-:Y:S02]  /*5c40*/  ULDC UR10, c[0x0][0x21c] ;  /* 0x00008700000a7ab9 */ /* 0x000fe40000000800 */
[----:B----4-:R-:W-:-:S13]  /*5c50*/  ISETP.GE.AND P0, PT, R9, UR10, PT ;  /* 0x0000000a09007c0c */ /* 0x010fda000bf06270 */
[----:B------:R-:W-:Y:S05]  /*5c60*/  @P0 EXIT ;  /* 0x000000000000094d */ /* 0x000fea0003800000 */
[----:B------:R-:W4:Y:S01]  /*5c70*/  S2UR UR5, SR_CgaCtaId ;  /* 0x00000000000579c3 */ /* 0x000f220000008800 */
        /* <DEDUP_REMOVED lines=8> */
[----:B----4-:R-:W-:-:S03]  /*5d00*/  ULEA UR4, UR5, UR4, 0x18 ;  /* 0x0000000405047291 */ /* 0x010fc6000f8ec03f */
[----:B------:R-:W-:-:S09]  /*5d10*/  ULDC UR5, c[0x0][0x0] ;  /* 0x0000000000057ab9 */ /* 0x000fd20000000800 */
.L_x_18061:
        /* <DEDUP_REMOVED lines=17> */
.L_x_18062:
        /* <DEDUP_REMOVED lines=13> */
.L_x_19040:


//--------------------- .text._Z25selective_scan_bwd_kernelI32Selective_Scan_bwd_kernel_traitsILi32ELi4ELb0ELb1ELb1ELb0ELb1EN3c104HalfENS1_7complexIfEEEEv12SSMParamsBwd --------------------------
	.section	.text._Z25selective_scan_bwd_kernelI32Selective_Scan_bwd_kernel_traitsILi32ELi4ELb0ELb1ELb1ELb0ELb1EN3c104HalfENS1_7complexIfEEEEv12SSMParamsBwd,"ax",@progbits
	.align	128
        .global         _Z25selective_scan_bwd_kernelI32Selective_Scan_bwd_kernel_traitsILi32ELi4ELb0ELb1ELb1ELb0ELb1EN3c104HalfENS1_7complexIfEEEEv12SSMParamsBwd
        .type           _Z25selective_scan_bwd_kernelI32Selective_Scan_bwd_kernel_traitsILi32ELi4ELb0ELb1ELb1ELb0ELb1EN3c104HalfENS1_7complexIfEEEEv12SSMParamsBwd,@function
        .size           _Z25selective_scan_bwd_kernelI32Selective_Scan_bwd_kernel_traitsILi32ELi4ELb0ELb1ELb1ELb0ELb1EN3c104HalfENS1_7complexIfEEEEv12SSMParamsBwd,(.L_x_19041 - _Z25selective_scan_bwd_kernelI32Selective_Scan_bwd_kernel_traitsILi32ELi4ELb0ELb1ELb1ELb0ELb1EN3c104HalfENS1_7complexIfEEEEv12SSMParamsBwd)
        .other          _Z25selective_scan_bwd_kernelI32Selective_Scan_bwd_kernel_traitsILi32ELi4ELb0ELb1ELb1ELb0ELb1EN3c104HalfENS1_7complexIfEEEEv12SSMParamsBwd,@"STO_CUDA_ENTRY STV_DEFAULT"
_Z25selective_scan_bwd_kernelI32Selective_Scan_bwd_kernel_traitsILi32ELi4ELb0ELb1ELb1ELb0ELb1EN3c104HalfENS1_7complexIfEEEEv12SSMParamsBwd:
.text._Z25selective_scan_bwd_kernelI32Selective_Scan_bwd_kernel_traitsILi32ELi4ELb0ELb1ELb1ELb0ELb1EN3c104HalfENS1_7complexIfEEEEv12SSMParamsBwd:
        /* <DEDUP_REMOVED lines=45> */
[----:B------:R-:W-:-:S07]  /*02d0*/  MOV R16, RZ ;  /* 0x000000ff00107202 */ /* 0x000fce0000000f00 */
        /* <DEDUP_REMOVED lines=11> */
[----:B------:R-:W-:Y:S02]  /*0390*/  UIMAD.WIDE.U32 UR4, UR15, UR8, URZ ;  /* 0x000000080f0472a5 */ /* 0x000fe4000f8e003f */
[----:B------:R-:W-:Y:S01]  /*03a0*/  UIMAD UR8, UR15, UR9, UR6 ;  /* 0x000000090f0872a4 */ /* 0x000fe2000f8e0206 */
[----:B------:R-:W-:Y:S01]  /*03b0*/  @!P2 IADD3 R105, -R105, RZ, RZ ;  /* 0x000000ff6969a210 */ /* 0x000fe20007ffe1ff */
[----:B------:R-:W-:Y:S01]  /*03c0*/  UIMAD UR9, UR16, UR10, URZ ;  /* 0x0000000a100972a4 */ /* 0x000fe2000f8e023f */
[----:B------:R-:W-:Y:S01]  /*03d0*/  @!P1 LOP3.LUT R105, RZ, R8, RZ, 0x33, !PT ;  /* 0x00000008ff699212 */ /* 0x000fe200078e33ff */
[----:B------:R-:W-:Y:S02]  /*03e0*/  UIMAD.WIDE.U32 UR6, UR15, UR10, URZ ;  /* 0x0000000a0f0672a5 */ /* 0x000fe4000f8e003f */
[----:B------:R-:W-:Y:S01]  /*03f0*/  UIMAD UR9, UR15, UR11, UR9 ;  /* 0x0000000b0f0972a4 */ /* 0x000fe2000f8e0209 */
[----:B------:R-:W-:Y:S01]  /*0400*/  SHF.R.S32.HI R3, RZ, 0x1f, R105 ;  /* 0x0000001fff037819 */ /* 0x000fe20000011469 */
[----:B------:R-:W-:-:S02]  /*0410*/  UIADD3 UR5, UR5, UR8, URZ ;  /* 0x0000000805057290 */ /* 0x000fc4000fffe03f */
[----:B------:R-:W-:Y:S02]  /*0420*/  UIADD3 UR7, UR7, UR9, URZ ;  /* 0x0000000907077290 */ /* 0x000fe4000fffe03f */
[----:B---3--:R-:W-:Y:S01]  /*0430*/  IMAD R2, R3, R10, RZ ;  /* 0x0000000a03027224 */ /* 0x008fe200078e02ff */
[----:B------:R-:W-:Y:S01]  /*0440*/  LEA R7, R17, 0xffffff00, 0x8 ;  /* 0xffffff0011077811 */ /* 0x000fe200078e40ff */
[-C--:B--2---:R-:W-:Y:S01]  /*0450*/  IMAD R0, R3, R4.reuse, RZ ;  /* 0x0000000403007224 */ /* 0x084fe200078e02ff */
[----:B------:R-:W-:Y:S01]  /*0460*/  ULDC.64 UR8, c[0x0][0x280] ;  /* 0x0000a00000087ab9 */ /* 0x000fe20000000a00 */
[C---:B------:R-:W-:Y:S01]  /*0470*/  IMAD R11, R105.reuse, R11, R2 ;  /* 0x0000000b690b7224 */ /* 0x040fe200078e0202 */
[----:B------:R-:W-:Y:S01]  /*0480*/  ULDC.64 UR10, c[0x0][0x328] ;  /* 0x0000ca00000a7ab9 */ /* 0x000fe20000000a00 */
[C---:B------:R-:W-:Y:S02]  /*0490*/  IMAD R9, R105.reuse, R5, R0 ;  /* 0x0000000569097224 */ /* 0x040fe400078e0200 */
[----:B------:R-:W-:-:S04]  /*04a0*/  IMAD.WIDE.U32 R2, R105, R4, UR4 ;  /* 0x0000000469027e25 */ /* 0x000fc8000f8e0004 */
        /* <DEDUP_REMOVED lines=9> */
[----:B------:R-:W-:Y:S01]  /*0540*/  ISETP.NE.U32.AND P0, PT, RZ, UR8, PT ;  /* 0x00000008ff007c0c */ /* 0x000fe2000bf05070 */
[----:B-1----:R-:W-:Y:S01]  /*0550*/  IMAD R0, R108, R12, RZ ;  /* 0x0000000c6c007224 */ /* 0x002fe200078e02ff */
[----:B------:R-:W-:Y:S02]  /*0560*/  IADD3 R10, R3, R9, RZ ;  /* 0x00000009030a7210 */ /* 0x000fe40007ffe0ff */
[----:B------:R-:W-:Y:S01]  /*0570*/  ISETP.NE.AND.EX P0, PT, RZ, UR9, PT, P0 ;  /* 0x00000009ff007c0c */ /* 0x000fe2000bf05300 */
[----:B------:R-:W-:Y:S01]  /*0580*/  ULDC.64 UR8, c[0x0][0x290] ;  /* 0x0000a40000087ab9 */ /* 0x000fe20000000a00 */
[----:B------:R-:W-:Y:S01]  /*0590*/  IADD3 R94, P1, R7, R2, RZ ;  /* 0x00000002075e7210 */ /* 0x000fe20007f3e0ff */
[----:B------:R-:W-:Y:S01]  /*05a0*/  IMAD.WIDE.U32 R2, R109, R12, UR4 ;  /* 0x000000046d027e25 */ /* 0x000fe2000f8e000c */
[----:B------:R-:W-:-:S02]  /*05b0*/  SHF.R.S32.HI R7, RZ, 0x1f, R7 ;  /* 0x0000001fff077819 */ /* 0x000fc40000011407 */
[----:B------:R-:W-:Y:S01]  /*05c0*/  LEA R9, R17, 0xffffff80, 0x7 ;  /* 0xffffff8011097811 */ /* 0x000fe200078e38ff */
[----:B------:R-:W-:Y:S01]  /*05d0*/  UIMAD UR6, UR16, UR8, URZ ;  /* 0x00000008100672a4 */ /* 0x000fe2000f8e023f */
[----:B------:R-:W-:Y:S01]  /*05e0*/  IADD3.X R10, R7, R10, RZ, P1, !PT ;  /* 0x0000000a070a7210 */ /* 0x000fe20000ffe4ff */
[----:B------:R-:W-:Y:S01]  /*05f0*/  IMAD R0, R109, R13, R0 ;  /* 0x0000000d6d007224 */ /* 0x000fe200078e0200 */
[----:B------:R-:W-:Y:S02]  /*0600*/  SHF.R.S32.HI R11, RZ, 0x1f, R9 ;  /* 0x0000001fff0b7819 */ /* 0x000fe40000011409 */
[----:B------:R-:W-:Y:S01]  /*0610*/  IADD3 R100, P1, R9, R2, RZ ;  /* 0x0000000209647210 */ /* 0x000fe20007f3e0ff */
[----:B------:R-:W-:Y:S01]  /*0620*/  UIMAD.WIDE.U32 UR4, UR15, UR8, URZ ;  /* 0x000000080f0472a5 */ /* 0x000fe2000f8e003f */
[----:B------:R-:W1:Y:S01]  /*0630*/  @P0 LDC R26, c[0x0][0x214] ;  /* 0x00008500ff1a0b82 */ /* 0x000e620000000800 */
[----:B------:R-:W-:Y:S01]  /*0640*/  UIMAD UR6, UR15, UR9, UR6 ;  /* 0x000000090f0672a4 */ /* 0x000fe2000f8e0206 */
[----:B------:R-:W-:-:S02]  /*0650*/  IADD3.X R12, R11, R3, R0, P1, !PT ;  /* 0x000000030b0c7210 */ /* 0x000fc40000ffe400 */
[----:B----4-:R-:W-:Y:S01]  /*0660*/  ISETP.NE.U32.AND P1, PT, R22, RZ, PT ;  /* 0x000000ff1600720c */ /* 0x010fe20003f25070 */
[----:B------:R-:W-:Y:S01]  /*0670*/  UIADD3 UR5, UR5, UR6, URZ ;  /* 0x0000000605057290 */ /* 0x000fe2000fffe03f */
[----:B--2---:R-:W-:Y:S01]  /*0680*/  IMAD R2, R108, R4, RZ ;  /* 0x000000046c027224 */ /* 0x004fe200078e02ff */
[----:B------:R-:W-:Y:S01]  /*0690*/  IADD3.X R8, R7, R8, RZ, P2, !PT ;  /* 0x0000000807087210 */ /* 0x000fe200017fe4ff */
[----:B------:R-:W2:Y:S01]  /*06a0*/  @P0 LDC R19, c[0x0][0x21c] ;  /* 0x00008700ff130b82 */ /* 0x000ea20000000800 */
[----:B------:R-:W-:Y:S01]  /*06b0*/  ISETP.NE.AND.EX P1, PT, R23, RZ, PT, P1 ;  /* 0x000000ff1700720c */ /* 0x000fe20003f25310 */
[C---:B------:R-:W-:Y:S01]  /*06c0*/  IMAD R0, R109.reuse, R5, R2 ;  /* 0x000000056d007224 */ /* 0x040fe200078e0202 */
[----:B------:R-:W-:Y:S01]  /*06d0*/  ISETP.NE.U32.AND P2, PT, R24, RZ, PT ;  /* 0x000000ff1800720c */ /* 0x000fe20003f45070 */
[----:B------:R-:W-:Y:S01]  /*06e0*/  IMAD.WIDE.U32 R2, R109, R4, UR4 ;  /* 0x000000046d027e25 */ /* 0x000fe2000f8e0004 */
[----:B------:R-:W-:Y:S02]  /*06f0*/  UIMAD UR8, UR16, UR10, URZ ;  /* 0x0000000a100872a4 */ /* 0x000fe4000f8e023f */
[----:B------:R-:W-:Y:S01]  /*0700*/  ISETP.NE.AND.EX P2, PT, R25, RZ, PT, P2 ;  /* 0x000000ff1900720c */ /* 0x000fe20003f45320 */
[----:B------:R-:W3:Y:S01]  /*0710*/  @P0 LDC.64 R6, c[0x0][0x310] ;  /* 0x0000c400ff060b82 */ /* 0x000ee20000000a00 */
[----:B------:R-:W-:Y:S01]  /*0720*/  IADD3 R98, P3, R9, R2, RZ ;  /* 0x0000000209627210 */ /* 0x000fe20007f7e0ff */
[----:B------:R-:W-:Y:S01]  /*0730*/  UIMAD.WIDE.U32 UR6, UR15, UR10, URZ ;  /* 0x0000000a0f0672a5 */ /* 0x000fe2000f8e003f */
[----:B------:R-:W-:Y:S01]  /*0740*/  HFMA2.MMA R13, -RZ, RZ, 0, 0 ;  /* 0x00000000ff0d7435 */ /* 0x000fe200000001ff */
[----:B------:R-:W-:Y:S01]  /*0750*/  UIMAD UR8, UR15, UR11, UR8 ;  /* 0x0000000b0f0872a4 */ /* 0x000fe2000f8e0208 */
[----:B------:R-:W-:-:S02]  /*0760*/  IADD3.X R2, R11, R3, R0, P3, !PT ;  /* 0x000000030b027210 */ /* 0x000fc40001ffe400 */
        /* <DEDUP_REMOVED lines=22> */
[----:B------:R-:W-:Y:S01]  /*08d0*/  HFMA2.MMA R102, -RZ, RZ, 0, 0 ;  /* 0x00000000ff667435 */ /* 0x000fe200000001ff */
[----:B---3--:R-:W-:Y:S01]  /*08e0*/  @P0 IMAD.WIDE R6, R3, 0x10, R6 ;  /* 0x0000001003060825 */ /* 0x008fe200078e0206 */
[----:B------:R-:W-:Y:S02]  /*08f0*/  LEA.HI.X R96, R9, R33, R96, 0x1, P2 ;  /* 0x0000002109607211 */ /* 0x000fe400010f0c60 */
[----:B------:R-:W-:-:S02]  /*0900*/  @!P0 CS2R R6, SRZ ;  /* 0x0000000000068805 */ /* 0x000fc4000001ff00 */
[----:B------:R-:W-:Y:S02]  /*0910*/  LEA.HI.X R94, R94, R35, R10, 0x1, P3 ;  /* 0x000000235e5e7211 */ /* 0x000fe400018f0c0a */
[----:B------:R-:W-:Y:S02]  /*0920*/  LEA.HI.X R91, R91, R37, R8, 0x1, P4 ;  /* 0x000000255b5b7211 */ /* 0x000fe400020f0c08 */
[----:B------:R-:W-:Y:S02]  /*0930*/  MOV R104, RZ ;  /* 0x000000ff00687202 */ /* 0x000fe40000000f00 */
[----:B------:R-:W-:Y:S01]  /*0940*/  MOV R12, R16 ;  /* 0x00000010000c7202 */ /* 0x000fe20000000f00 */
        /* <DEDUP_REMOVED lines=10> */
[C---:B------:R-:W-:Y:S02]  /*09f0*/  SHF.L.U32 R92, R103.reuse, 0x3, RZ ;  /* 0x00000003675c7819 */ /* 0x040fe400000006ff */
[----:B------:R-:W-:Y:S02]  /*0a00*/  LOP3.LUT R0, R0, 0xffffff80, RZ, 0xc0, !PT ;  /* 0xffffff8000007812 */ /* 0x000fe400078ec0ff */
[----:B------:R-:W-:Y:S02]  /*0a10*/  LEA.HI.SX32 R88, R92, R92, 0x1b ;  /* 0x0000005c5c587211 */ /* 0x000fe400078fdaff */
[----:B------:R-:W-:Y:S02]  /*0a20*/  LOP3.LUT R90, R0, 0x1f, R103, 0xf8, !PT ;  /* 0x0000001f005a7812 */ /* 0x000fe400078ef867 */
[----:B------:R-:W-:-:S02]  /*0a30*/  LEA.HI.SX32 R86, R103, R103, 0x1b ;  /* 0x0000006767567211 */ /* 0x000fc400078fdaff */
[----:B------:R-:W-:Y:S02]  /*0a40*/  IADD3 R16, R0, R90, RZ ;  /* 0x0000005a00107210 */ /* 0x000fe40007ffe0ff */
[----:B------:R-:W-:Y:S02]  /*0a50*/  LOP3.LUT R161, R103, 0x1f, RZ, 0xc0, !PT ;  /* 0x0000001f67a17812 */ /* 0x000fe400078ec0ff */
[----:B------:R-:W-:Y:S02]  /*0a60*/  SHF.R.S32.HI R87, RZ, 0x1f, R90 ;  /* 0x0000001fff577819 */ /* 0x000fe4000001145a */
[----:B------:R-:W-:Y:S02]  /*0a70*/  LOP3.LUT R85, R90, 0x20, RZ, 0xfc, !PT ;  /* 0x000000205a557812 */ /* 0x000fe400078efcff */
[----:B------:R-:W-:Y:S02]  /*0a80*/  SHF.R.S32.HI R17, RZ, 0x1f, R16 ;  /* 0x0000001fff117819 */ /* 0x000fe40000011410 */
[----:B------:R-:W-:-:S02]  /*0a90*/  IADD3 R84, R16, 0x20, RZ ;  /* 0x0000002010547810 */ /* 0x000fc40007ffe0ff */
[C---:B------:R-:W-:Y:S02]  /*0aa0*/  IADD3 R83, R16.reuse, 0x40, RZ ;  /* 0x0000004010537810 */ /* 0x040fe40007ffe0ff */
[C---:B------:R-:W-:Y:S02]  /*0ab0*/  IADD3 R82, R16.reuse, 0x60, RZ ;  /* 0x0000006010527810 */ /* 0x040fe40007ffe0ff */
[C---:B------:R-:W-:Y:S02]  /*0ac0*/  IADD3 R81, R16.reuse, 0x80, RZ ;  /* 0x0000008010517810 */ /* 0x040fe40007ffe0ff */
[C---:B------:R-:W-:Y:S02]  /*0ad0*/  IADD3 R80, R16.reuse, 0xa0, RZ ;  /* 0x000000a010507810 */ /* 0x040fe40007ffe0ff */
[C---:B------:R-:W-:Y:S02]  /*0ae0*/  IADD3 R79, R16.reuse, 0xc0, RZ ;  /* 0x000000c0104f7810 */ /* 0x040fe40007ffe0ff */
[----:B------:R-:W-:-:S02]  /*0af0*/  IADD3 R78, R16, 0xe0, RZ ;  /* 0x000000e0104e7810 */ /* 0x000fc40007ffe0ff */
[----:B------:R-:W-:Y:S02]  /*0b00*/  LEA R88, R88, UR4, 0x2 ;  /* 0x0000000458587c11 */ /* 0x000fe4000f8e10ff */
[----:B------:R-:W-:Y:S01]  /*0b10*/  LEA R86, R86, UR4, 0x2 ;  /* 0x0000000456567c11 */ /* 0x000fe2000f8e10ff */
[----:B--2---:R-:W-:-:S06]  /*0b20*/  UMOV UR4, URZ ;  /* 0x0000003f00047c82 */ /* 0x004fcc0008000000 */
.L_x_18105:
[----:B01----:R-:W0:Y:S01]  /*0b30*/  LDC R27, c[0x0][0x224] ;  /* 0x00008900ff1b7b82 */ /* 0x003e220000000800 */
[----:B------:R-:W-:Y:S01]  /*0b40*/  ULDC UR6, c[0x0][0x218] ;  /* 0x0000860000067ab9 */ /* 0x000fe20000000800 */
[C---:B------:R-:W-:Y:S02]  /*0b50*/  LOP3.LUT R11, R90.reuse, 0x40, RZ, 0xfc, !PT ;  /* 0x000000405a0b7812 */ /* 0x040fe400078efcff */
[C---:B------:R-:W-:Y:S02]  /*0b60*/  LOP3.LUT R9, R90.reuse, 0x60, RZ, 0xfc, !PT ;  /* 0x000000605a097812 */ /* 0x040fe400078efcff */
[----:B------:R-:W-:Y:S02]  /*0b70*/  LEA R2, P4, R90, R101, 0x1 ;  /* 0x000000655a027211 */ /* 0x000fe400078808ff */
[----:B------:R-:W-:Y:S02]  /*0b80*/  PRMT R0, RZ, 0x7610, R0 ;  /* 0x00007610ff007816 */ /* 0x000fe40000000000 */
[----:B------:R-:W-:-:S02]  /*0b90*/  PRMT R8, RZ, 0x7610, R8 ;  /* 0x00007610ff087816 */ /* 0x000fc40000000008 */
[----:B------:R-:W-:Y:S02]  /*0ba0*/  PRMT R10, RZ, 0x7610, R10 ;  /* 0x00007610ff0a7816 */ /* 0x000fe4000000000a */
[----:B------:R-:W-:Y:S02]  /*0bb0*/  PRMT R20, RZ, 0x7610, R20 ;  /* 0x00007610ff147816 */ /* 0x000fe40000000014 */
        /* <DEDUP_REMOVED lines=10> */
[----:B--2---:R-:W2:Y:S04]  /*0c60*/  @!P0 LDG.E.U16 R0, desc[UR12][R2.64] ;  /* 0x0000000c02008981 */ /* 0x004ea8000c1e1500 */
[----:B---3--:R-:W3:Y:S04]  /*0c70*/  @!P1 LDG.E.U16 R8, desc[UR12][R2.64+0x40] ;  /* 0x0000400c02089981 */ /* 0x008ee8000c1e1500 */
[----:B------:R-:W4:Y:S04]  /*0c80*/  @!P2 LDG.E.U16 R10, desc[UR12][R2.64+0x80] ;  /* 0x0000800c020aa981 */ /* 0x000f28000c1e1500 */
[----:B------:R-:W4:Y:S01]  /*0c90*/  @!P3 LDG.E.U16 R20, desc[UR12][R2.64+0xc0] ;  /* 0x0000c00c0214b981 */ /* 0x000f22000c1e1500 */
[----:B------:R-:W-:-:S02]  /*0ca0*/  LEA R75, R89, UR5, 0x1 ;  /* 0x00000005594b7c11 */ /* 0x000fc4000f8e08ff */
[----:B------:R-:W-:Y:S02]  /*0cb0*/  LEA R74, R89, UR5, 0x3 ;  /* 0x00000005594a7c11 */ /* 0x000fe4000f8e18ff */
[C---:B------:R-:W-:Y:S02]  /*0cc0*/  LEA R4, P0, R90.reuse, R99, 0x1 ;  /* 0x000000635a047211 */ /* 0x040fe400078008ff */
[----:B------:R-:W-:Y:S02]  /*0cd0*/  ISETP.GE.AND P1, PT, R85, R76, PT ;  /* 0x0000004c5500720c */ /* 0x000fe40003f26270 */
        /* <DEDUP_REMOVED lines=18> */
[----:B------:R-:W2:Y:S04]  /*0e00*/  @!P0 LDG.E.U16 R24, desc[UR12][R4.64] ;  /* 0x0000000c04188981 */ /* 0x000ea8000c1e1500 */
[----:B------:R-:W3:Y:S04]  /*0e10*/  @!P1 LDG.E.U16 R26, desc[UR12][R4.64+0x40] ;  /* 0x0000400c041a9981 */ /* 0x000ee8000c1e1500 */
[----:B------:R-:W4:Y:S04]  /*0e20*/  @!P2 LDG.E.U16 R28, desc[UR12][R4.64+0x80] ;  /* 0x0000800c041ca981 */ /* 0x000f28000c1e1500 */
[----:B------:R-:W4:Y:S01]  /*0e30*/  @!P3 LDG.E.U16 R30, desc[UR12][R4.64+0xc0] ;  /* 0x0000c00c041eb981 */ /* 0x000f22000c1e1500 */
[----:B------:R-:W-:-:S04]  /*0e40*/  LEA R22, P0, R90, R97, 0x1 ;  /* 0x000000615a167211 */ /* 0x000fc800078008ff */
[C---:B------:R-:W-:Y:S02]  /*0e50*/  LEA.HI.X R23, R90.reuse, R96, R87, 0x1, P0 ;  /* 0x000000605a177211 */ /* 0x040fe400000f0c57 */
[-C--:B------:R-:W-:Y:S02]  /*0e60*/  ISETP.GE.AND P0, PT, R90, R76.reuse, PT ;  /* 0x0000004c5a00720c */ /* 0x080fe40003f06270 */
[-C--:B------:R-:W-:Y:S02]  /*0e70*/  ISETP.GE.AND P1, PT, R11, R76.reuse, PT ;  /* 0x0000004c0b00720c */ /* 0x080fe40003f26270 */
[----:B------:R-:W-:Y:S01]  /*0e80*/  ISETP.GE.AND P2, PT, R9, R76, PT ;  /* 0x0000004c0900720c */ /* 0x000fe20003f46270 */
[----:B--2---:R1:W-:Y:S04]  /*0e90*/  STS.U16 [R75], R24 ;  /* 0x000000184b007388 */ /* 0x0043e80000000400 */
[----:B---3--:R2:W-:Y:S04]  /*0ea0*/  STS.U16 [R75+0x40], R26 ;  /* 0x0000401a4b007388 */ /* 0x0085e80000000400 */
[----:B----4-:R3:W-:Y:S04]  /*0eb0*/  STS.U16 [R75+0x80], R28 ;  /* 0x0000801c4b007388 */ /* 0x0107e80000000400 */
[----:B------:R-:W-:Y:S01]  /*0ec0*/  STS.U16 [R75+0xc0], R30 ;  /* 0x0000c01e4b007388 */ /* 0x000fe20000000400 */
[----:B------:R-:W-:-:S03]  /*0ed0*/  NOP ;  /* 0x0000000000007918 */ /* 0x000fc60000000000 */
[----:B------:R-:W-:Y:S01]  /*0ee0*/  LDS.64 R2, [R74] ;  /* 0x000000004a027984 */ /* 0x000fe20000000a00 */
[----:B------:R-:W-:Y:S01]  /*0ef0*/  BAR.SYNC.DEFER_BLOCKING 0x0 ;  /* 0x0000000000007b1d */ /* 0x000fe20000010000 */
[----:B-1----:R-:W-:Y:S02]  /*0f00*/  PRMT R24, RZ, 0x7610, R24 ;  /* 0x00007610ff187816 */ /* 0x002fe40000000018 */
[----:B--2---:R-:W-:-:S03]  /*0f10*/  PRMT R26, RZ, 0x7610, R26 ;  /* 0x00007610ff1a7816 */ /* 0x004fc6000000001a */
[----:B------:R-:W2:Y:S01]  /*0f20*/  @!P0 LDG.E.U16 R8, desc[UR12][R22.64] ;  /* 0x0000000c16088981 */ /* 0x000ea2000c1e1500 */
[----:B------:R-:W-:-:S03]  /*0f30*/  ISETP.GE.AND P0, PT, R85, R76, PT ;  /* 0x0000004c5500720c */ /* 0x000fc60003f06270 */
[----:B------:R-:W4:Y:S04]  /*0f40*/  @!P1 LDG.E.U16 R24, desc[UR12][R22.64+0x80] ;  /* 0x0000800c16189981 */ /* 0x000f28000c1e1500 */
        /* <DEDUP_REMOVED lines=11> */
[----:B---3--:R-:W-:Y:S02]  /*1000*/  IMAD R28, R108, UR6, RZ ;  /* 0x000000066c1c7c24 */ /* 0x008fe4000f8e02ff */
[----:B-1----:R-:W-:-:S04]  /*1010*/  IMAD.WIDE.U32 R22, R109, UR6, R4 ;  /* 0x000000066d167c25 */ /* 0x002fc8000f8e0004 */
[----:B------:R-:W-:-:S04]  /*1020*/  @!P0 IMAD.WIDE.U32 R4, R109, UR6, R20 ;  /* 0x000000066d048c25 */ /* 0x000fc8000f8e0014 */
[----:B------:R-:W-:Y:S02]  /*1030*/  IMAD R73, R0, -0x80, RZ ;  /* 0xffffff8000497824 */ /* 0x000fe400078e02ff */
[----:B------:R-:W-:Y:S01]  /*1040*/  IMAD R27, R109, UR7, R28 ;  /* 0x000000076d1b7c24 */ /* 0x000fe2000f8e021c */
[----:B------:R-:W-:Y:S01]  /*1050*/  ULDC.64 UR6, c[0x0][0x318] ;  /* 0x0000c60000067ab9 */ /* 0x000fe20000000a00 */
[C---:B------:R-:W-:Y:S02]  /*1060*/  @!P0 IADD3 R25, P1, R90.reuse, R4, RZ ;  /* 0x000000045a198210 */ /* 0x040fe40007f3e0ff */
[----:B------:R-:W-:Y:S02]  /*1070*/  LEA R21, P2, R90, UR6, 0x1 ;  /* 0x000000065a157c11 */ /* 0x000fe4000f8408ff */
[----:B------:R-:W-:Y:S02]  /*1080*/  SHF.R.S32.HI R72, RZ, 0x1f, R73 ;  /* 0x0000001fff487819 */ /* 0x000fe40000011449 */
[----:B------:R-:W-:-:S02]  /*1090*/  @!P0 IADD3.X R28, R87, R5, R27, P1, !PT ;  /* 0x00000005571c8210 */ /* 0x000fc40000ffe41b */
[----:B------:R-:W-:Y:S02]  /*10a0*/  LEA.HI.X R20, R90, UR7, R87, 0x1, P2 ;  /* 0x000000075a147c11 */ /* 0x000fe400090f0c57 */
[----:B------:R-:W-:-:S04]  /*10b0*/  @!P0 LEA R4, P1, R25, UR6, 0x1 ;  /* 0x0000000619048c11 */ /* 0x000fc8000f8208ff */
[----:B------:R-:W-:Y:S01]  /*10c0*/  @!P0 LEA.HI.X R5, R25, UR7, R28, 0x1, P1 ;  /* 0x0000000719058c11 */ /* 0x000fe200088f0c1c */
[----:B------:R-:W-:Y:S01]  /*10d0*/  ULDC.64 UR6, c[0x0][0x2b8] ;  /* 0x0000ae0000067ab9 */ /* 0x000fe20000000a00 */
[----:B------:R-:W-:Y:S01]  /*10e0*/  ISETP.GE.AND P1, PT, R9, R76, PT ;  /* 0x0000004c0900720c */ /* 0x000fe20003f26270 */
[----:B------:R-:W0:Y:S01]  /*10f0*/  LDC.64 R28, c[0x0][0x2b0] ;  /* 0x0000ac00ff1c7b82 */ /* 0x000e220000000a00 */
[----:B--2---:R1:W-:Y:S04]  /*1100*/  STS.U16 [R75], R8 ;  /* 0x000000084b007388 */ /* 0x0043e80000000400 */
[----:B----4-:R-:W-:Y:S04]  /*1110*/  STS.U16 [R75+0x80], R24 ;  /* 0x000080184b007388 */ /* 0x010fe80000000400 */
[----:B------:R-:W-:Y:S04]  /*1120*/  STS.U16 [R75+0xc0], R26 ;  /* 0x0000c01a4b007388 */ /* 0x000fe80000000400 */
[----:B------:R2:W-:Y:S01]  /*1130*/  STS.U16 [R75+0x40], R10 ;  /* 0x0000400a4b007388 */ /* 0x0005e20000000400 */
[----:B------:R-:W-:-:S03]  /*1140*/  NOP ;  /* 0x0000000000007918 */ /* 0x000fc60000000000 */
[----:B------:R-:W-:Y:S01]  /*1150*/  LDS.64 R40, [R74] ;  /* 0x000000004a287984 */ /* 0x000fe20000000a00 */
[----:B------:R-:W-:Y:S01]  /*1160*/  BAR.SYNC.DEFER_BLOCKING 0x0 ;  /* 0x0000000000007b1d */ /* 0x000fe20000010000 */
[----:B-1----:R-:W-:-:S04]  /*1170*/  IADD3 R8, P3, R73, R22, RZ ;  /* 0x0000001649087210 */ /* 0x002fc80007f7e0ff */
[----:B------:R-:W-:Y:S02]  /*1180*/  IADD3.X R23, R72, R27, R23, P3, !PT ;  /* 0x0000001b48177210 */ /* 0x000fe40001ffe417 */
[C---:B------:R-:W-:Y:S02]  /*1190*/  LEA R22, P2, R8.reuse, R21, 0x1 ;  /* 0x0000001508167211 */ /* 0x040fe400078408ff */
[----:B------:R-:W-:Y:S02]  /*11a0*/  ISETP.GE.AND P3, PT, R85, R76, PT ;  /* 0x0000004c5500720c */ /* 0x000fe40003f66270 */
[----:B------:R-:W-:Y:S02]  /*11b0*/  LEA.HI.X R23, R8, R20, R23, 0x1, P2 ;  /* 0x0000001408177211 */ /* 0x000fe400010f0c17 */
[----:B------:R-:W-:Y:S02]  /*11c0*/  ISETP.GE.AND P2, PT, R11, R76, PT ;  /* 0x0000004c0b00720c */ /* 0x000fe40003f46270 */
[----:B------:R-:W-:-:S02]  /*11d0*/  PRMT R8, RZ, 0x7610, R8 ;  /* 0x00007610ff087816 */ /* 0x000fc40000000008 */
[----:B--2---:R-:W-:Y:S02]  /*11e0*/  PRMT R10, RZ, 0x7610, R10 ;  /* 0x00007610ff0a7816 */ /* 0x004fe4000000000a */
        /* <DEDUP_REMOVED lines=12> */
[----:B------:R-:W-:-:S03]  /*12b0*/  IADD3 R5, R5, R25, RZ ;  /* 0x0000001905057210 */ /* 0x000fc60007ffe0ff */
[----:B------:R-:W-:Y:S01]  /*12c0*/  IMAD R28, R108, UR6, RZ ;  /* 0x000000066c1c7c24 */ /* 0x000fe2000f8e02ff */
[----:B------:R-:W-:Y:S01]  /*12d0*/  @!P0 IADD3 R21, R25, R21, RZ ;  /* 0x0000001519158210 */ /* 0x000fe20007ffe0ff */
[----:B------:R-:W-:-:S04]  /*12e0*/  IMAD.WIDE.U32 R22, R109, UR6, R4 ;  /* 0x000000066d167c25 */ /* 0x000fc8000f8e0004 */
[----:B------:R-:W-:Y:S01]  /*12f0*/  @!P0 IMAD.WIDE.U32 R4, R109, UR6, R20 ;  /* 0x000000066d048c25 */ /* 0x000fe2000f8e0014 */
[----:B------:R-:W-:-:S03]  /*1300*/  IADD3 R21, P6, R73, R22, RZ ;  /* 0x0000001649157210 */ /* 0x000fc60007fde0ff */
[----:B------:R-:W-:Y:S01]  /*1310*/  IMAD R27, R109, UR7, R28 ;  /* 0x000000076d1b7c24 */ /* 0x000fe2000f8e021c */
[----:B------:R-:W-:Y:S02]  /*1320*/  ULDC.64 UR6, c[0x0][0x308] ;  /* 0x0000c20000067ab9 */ /* 0x000fe40000000a00 */
[C---:B------:R-:W-:Y:S02]  /*1330*/  LEA R20, P4, R90.reuse, UR6, 0x1 ;  /* 0x000000065a147c11 */ /* 0x040fe4000f8808ff */
[----:B------:R-:W-:Y:S02]  /*1340*/  @!P0 IADD3 R25, P5, R90, R4, RZ ;  /* 0x000000045a198210 */ /* 0x000fe40007fbe0ff */
[----:B------:R-:W-:Y:S02]  /*1350*/  IADD3.X R22, R72, R27, R23, P6, !PT ;  /* 0x0000001b48167210 */ /* 0x000fe400037fe417 */
[----:B------:R-:W-:Y:S02]  /*1360*/  LEA.HI.X R23, R90, UR7, R87, 0x1, P4 ;  /* 0x000000075a177c11 */ /* 0x000fe4000a0f0c57 */
[----:B------:R-:W-:-:S02]  /*1370*/  LEA R20, P4, R21, R20, 0x1 ;  /* 0x0000001415147211 */ /* 0x000fc400078808ff */
[----:B------:R-:W-:Y:S02]  /*1380*/  @!P0 IADD3.X R28, R87, R5, R27, P5, !PT ;  /* 0x00000005571c8210 */ /* 0x000fe40002ffe41b */
[----:B------:R-:W-:Y:S02]  /*1390*/  @!P0 LEA R4, P5, R25, UR6, 0x1 ;  /* 0x0000000619048c11 */ /* 0x000fe4000f8a08ff */
[--C-:B------:R-:W-:Y:S02]  /*13a0*/  LEA.HI.X R21, R21, R23, R22.reuse, 0x1, P4 ;  /* 0x0000001715157211 */ /* 0x100fe400020f0c16 */
[----:B------:R-:W-:Y:S02]  /*13b0*/  PRMT R22, RZ, 0x7610, R22 ;  /* 0x00007610ff167816 */ /* 0x000fe40000000016 */
[----:B------:R-:W-:Y:S01]  /*13c0*/  @!P0 LEA.HI.X R5, R25, UR7, R28, 0x1, P5 ;  /* 0x0000000719058c11 */ /* 0x000fe2000a8f0c1c */
[----:B--2---:R-:W-:Y:S04]  /*13d0*/  STS.U16 [R75], R8 ;  /* 0x000000084b007388 */ /* 0x004fe80000000400 */
[----:B---3--:R0:W-:Y:S04]  /*13e0*/  STS.U16 [R75+0x40], R10 ;  /* 0x0000400a4b007388 */ /* 0x0081e80000000400 */
[----:B----4-:R1:W-:Y:S04]  /*13f0*/  STS.U16 [R75+0x80], R24 ;  /* 0x000080184b007388 */ /* 0x0103e80000000400 */
[----:B------:R-:W-:Y:S01]  /*1400*/  STS.U16 [R75+0xc0], R26 ;  /* 0x0000c01a4b007388 */ /* 0x000fe20000000400 */
[----:B------:R-:W-:-:S03]  /*1410*/  NOP ;  /* 0x0000000000007918 */ /* 0x000fc60000000000 */
[----:B------:R-:W2:Y:S01]  /*1420*/  LDS.64 R32, [R74] ;  /* 0x000000004a207984 */ /* 0x000ea20000000a00 */
[----:B------:R-:W-:Y:S01]  /*1430*/  BAR.SYNC.DEFER_BLOCKING 0x0 ;  /* 0x0000000000007b1d */ /* 0x000fe20000010000 */
[----:B0-----:R-:W-:Y:S02]  /*1440*/  PRMT R10, RZ, 0x7610, R10 ;  /* 0x00007610ff0a7816 */ /* 0x001fe4000000000a */
[----:B------:R-:W-:Y:S02]  /*1450*/  PRMT R8, RZ, 0x7610, R8 ;  /* 0x00007610ff087816 */ /* 0x000fe40000000008 */
[----:B-1----:R-:W-:Y:S02]  /*1460*/  PRMT R24, RZ, 0x7610, R24 ;  /* 0x00007610ff187816 */ /* 0x002fe40000000018 */
[----:B------:R-:W3:Y:S04]  /*1470*/  @!P3 LDG.E.U16 R10, desc[UR12][R20.64+-0xc0] ;  /* 0xffff400c140ab981 */ /* 0x000ee8000c1e1500 */
[----:B------:R0:W4:Y:S04]  /*1480*/  @!P0 LDG.E.U16 R8, desc[UR12][R4.64] ;  /* 0x0000000c04088981 */ /* 0x000128000c1e1500 */
[----:B------:R-:W4:Y:S04]  /*1490*/  @!P2 LDG.E.U16 R22, desc[UR12][R20.64+-0x80] ;  /* 0xffff800c1416a981 */ /* 0x000f28000c1e1500 */
[----:B------:R1:W4:Y:S01]  /*14a0*/  @!P1 LDG.E.U16 R24, desc[UR12][R20.64+-0x40] ;  /* 0xffffc00c14189981 */ /* 0x000322000c1e1500 */
[----:B--2---:R-:W-:-:S02]  /*14b0*/  HADD2.F32 R29, -RZ, R32.H0_H0 ;  /* 0x20000020ff1d7230 */ /* 0x004fc40000004100 */
[----:B------:R-:W-:Y:S02]  /*14c0*/  HADD2.F32 R32, -RZ, R32.H1_H1 ;  /* 0x30000020ff207230 */ /* 0x000fe40000004100 */
[--C-:B------:R-:W-:Y:S02]  /*14d0*/  HADD2.F32 R35, -RZ, R33.reuse.H0_H0 ;  /* 0x20000021ff237230 */ /* 0x100fe40000004100 */
[----:B------:R-:W-:Y:S02]  /*14e0*/  HADD2.F32 R38, -RZ, R33.H1_H1 ;  /* 0x30000021ff267230 */ /* 0x000fe40000004100 */
[----:B0-----:R-:W-:Y:S01]  /*14f0*/  FMUL.FTZ R4, R32, -1.4426950216293334961 ;  /* 0xbfb8aa3b20047820 */ /* 0x001fe20000410000 */
[----:B-1----:R-:W-:Y:S01]  /*1500*/  FMUL.FTZ R20, R35, -1.4426950216293334961 ;  /* 0xbfb8aa3b23147820 */ /* 0x002fe20000410000 */
[----:B------:R-:W-:-:S04]  /*1510*/  FMUL.FTZ R23, R29, -1.4426950216293334961 ;  /* 0xbfb8aa3b1d177820 */ /* 0x000fc80000410000 */
[----:B------:R-:W0:Y:S08]  /*1520*/  MUFU.EX2 R4, R4 ;  /* 0x0000000400047308 */ /* 0x000e300000000800 */
[----:B------:R-:W1:Y:S08]  /*1530*/  MUFU.EX2 R20, R20 ;  /* 0x0000001400147308 */ /* 0x000e700000000800 */
[----:B------:R-:W2:Y:S01]  /*1540*/  MUFU.EX2 R23, R23 ;  /* 0x0000001700177308 */ /* 0x000ea20000000800 */
[----:B0-----:R-:W-:Y:S01]  /*1550*/  FADD.FTZ R5, R4, 1 ;  /* 0x3f80000004057421 */ /* 0x001fe20000010000 */
[----:B-1----:R-:W-:-:S06]  /*1560*/  FADD.FTZ R21, R20, 1 ;  /* 0x3f80000014157421 */ /* 0x002fcc0000010000 */
[----:B------:R-:W0:Y:S01]  /*1570*/  MUFU.RCP R33, R5 ;  /* 0x0000000500217308 */ /* 0x000e220000001000 */
[----:B--2---:R-:W-:-:S07]  /*1580*/  FADD.FTZ R23, R23, 1 ;  /* 0x3f80000017177421 */ /* 0x004fce0000010000 */
[----:B------:R1:W-:Y:S01]  /*1590*/  MUFU.RCP R36, R21 ;  /* 0x0000001500247308 */ /* 0x0003e20000001000 */
[----:B------:R-:W2:Y:S07]  /*15a0*/  S2UR UR6, SR_CgaCtaId ;  /* 0x00000000000679c3 */ /* 0x000eae0000008800 */
[----:B------:R-:W2:Y:S01]  /*15b0*/  MUFU.RCP R30, R23 ;  /* 0x00000017001e7308 */ /* 0x000ea20000001000 */
[----:B------:R-:W-:Y:S02]  /*15c0*/  HADD2.F32 R4, -RZ, R40.H0_H0 ;  /* 0x20000028ff047230 */ /* 0x000fe40000004100 */
[----:B0-----:R-:W-:Y:S01]  /*15d0*/  FADD.FTZ R5, -R33, 1 ;  /* 0x3f80000021057421 */ /* 0x001fe20000010100 */
[----:B------:R-:W-:-:S03]  /*15e0*/  HADD2.F32 R28, -RZ, R41.H1_H1 ;  /* 0x30000029ff1c7230 */ /* 0x000fc60000004100 */
[----:B-1----:R-:W-:Y:S01]  /*15f0*/  FFMA.FTZ R21, R32, R5, 1 ;  /* 0x3f80000020157423 */ /* 0x002fe20000010005 */
[----:B------:R-:W-:Y:S01]  /*1600*/  ISETP.NE.AND P6, PT, R103, RZ, PT ;  /* 0x000000ff6700720c */ /* 0x000fe20003fc5270 */
[----:B--2---:R-:W-:-:S04]  /*1610*/  FADD.FTZ R20, -R30, 1 ;  /* 0x3f8000001e147421 */ /* 0x004fc80000010100 */
[----:B------:R-:W-:Y:S01]  /*1620*/  FFMA.FTZ R20, R29, R20, 1 ;  /* 0x3f8000001d147423 */ /* 0x000fe20000010014 */
[----:B------:R-:W-:Y:S02]  /*1630*/  UMOV UR5, 0x400 ;  /* 0x0000040000057882 */ /* 0x000fe40000000000 */
[----:B------:R-:W-:Y:S01]  /*1640*/  ULEA UR5, UR6, UR5, 0x18 ;  /* 0x0000000506057291 */ /* 0x000fe2000f8ec03f */
[----:B------:R-:W-:Y:S01]  /*1650*/  BSSY B0, `(.L_x_18064) ;  /* 0x0000043000007945 */ /* 0x000fe20003800000 */
[----:B---3--:R0:W-:Y:S04]  /*1660*/  STS.U16 [R75+0x40], R10 ;  /* 0x0000400a4b007388 */ /* 0x0081e80000000400 */
[----:B----4-:R-:W-:Y:S04]  /*1670*/  STS.U16 [R75], R8 ;  /* 0x000000084b007388 */ /* 0x010fe80000000400 */
[----:B------:R1:W-:Y:S01]  /*1680*/  STS.U16 [R75+0x80], R22 ;  /* 0x000080164b007388 */ /* 0x0003e20000000400 */
[----:B0-----:R-:W-:-:S03]  /*1690*/  FMUL.FTZ R10, R38, -1.4426950216293334961 ;  /* 0xbfb8aa3b260a7820 */ /* 0x001fc60000410000 */
[----:B------:R0:W-:Y:S01]  /*16a0*/  STS.U16 [R75+0xc0], R24 ;  /* 0x0000c0184b007388 */ /* 0x0001e20000000400 */
[----:B------:R-:W-:-:S03]  /*16b0*/  NOP ;  /* 0x0000000000007918 */ /* 0x000fc60000000000 */
[----:B------:R-:W2:Y:S01]  /*16c0*/  LDS.64 R26, [R74] ;  /* 0x000000004a1a7984 */ /* 0x000ea20000000a00 */
[----:B------:R-:W1:Y:S02]  /*16d0*/  MUFU.EX2 R10, R10 ;  /* 0x0000000a000a7308 */ /* 0x000e640000000800 */
[----:B-1----:R-:W-:-:S06]  /*16e0*/  FADD.FTZ R22, R10, 1 ;  /* 0x3f8000000a167421 */ /* 0x002fcc0000010000 */
[----:B------:R1:W3:Y:S01]  /*16f0*/  MUFU.RCP R39, R22 ;  /* 0x0000001600277308 */ /* 0x0002e20000001000 */
[----:B------:R-:W-:Y:S02]  /*1700*/  HADD2.F32 R8, -RZ, R40.H1_H1 ;  /* 0x30000028ff087230 */ /* 0x000fe40000004100 */
[----:B------:R-:W-:Y:S01]  /*1710*/  HADD2.F32 R10, -RZ, R41.H0_H0 ;  /* 0x20000029ff0a7230 */ /* 0x000fe20000004100 */
[----:B------:R-:W-:Y:S01]  /*1720*/  BAR.SYNC.DEFER_BLOCKING 0x0 ;  /* 0x0000000000007b1d */ /* 0x000fe20000010000 */
[----:B-1----:R-:W-:-:S04]  /*1730*/  FADD.FTZ R22, -R36, 1 ;  /* 0x3f80000024167421 */ /* 0x002fc80000010100 */
[----:B0-----:R-:W-:Y:S01]  /*1740*/  FFMA.FTZ R24, R35, R22, 1 ;  /* 0x3f80000023187423 */ /* 0x001fe20000010016 */
[----:B---3--:R-:W-:Y:S01]  /*1750*/  FADD.FTZ R23, -R39, 1 ;  /* 0x3f80000027177421 */ /* 0x008fe20000010100 */
[--C-:B--2---:R-:W-:Y:S02]  /*1760*/  HADD2.F32 R31, -RZ, R26.reuse.H0_H0 ;  /* 0x2000001aff1f7230 */ /* 0x104fe40000004100 */
[----:B------:R-:W-:Y:S02]  /*1770*/  HADD2.F32 R34, -RZ, R26.H1_H1 ;  /* 0x3000001aff227230 */ /* 0x000fe40000004100 */
[--C-:B------:R-:W-:Y:S02]  /*1780*/  HADD2.F32 R37, -RZ, R27.reuse.H0_H0 ;  /* 0x2000001bff257230 */ /* 0x100fe40000004100 */
        /* <DEDUP_REMOVED lines=16> */
[----:B------:R-:W-:Y:S01]  /*1890*/  MOV R5, UR5 ;  /* 0x0000000500057c02 */ /* 0x000fe20008000f00 */
[----:B------:R-:W0:Y:S02]  /*18a0*/  LDC.64 R26, c[0x0][0x398] ;  /* 0x0000e600ff1a7b82 */ /* 0x000e240000000a00 */
        /* <DEDUP_REMOVED lines=9> */
[----:B------:R-:W-:Y:S01]  /*1940*/  P2R R20, PR, RZ, 0x40 ;  /* 0x00000040ff147803 */ /* 0x000fe20000000000 */
        /* <DEDUP_REMOVED lines=19> */
.L_x_18065:
[----:B------:R-:W-:Y:S05]  /*1a80*/  BSYNC B0 ;  /* 0x0000000000007941 */ /* 0x000fea0003800000 */
.L_x_18064:
[----:B------:R-:W-:Y:S01]  /*1a90*/  ULDC.64 UR6, c[0x0][0x3a0] ;  /* 0x0000e80000067ab9 */ /* 0x000fe20000000a00 */
[----:B------:R-:W-:Y:S01]  /*1aa0*/  MOV R23, R49 ;  /* 0x0000003100177202 */ /* 0x000fe20000000f00 */
[----:B------:R-:W-:Y:S01]  /*1ab0*/  IMAD R24, R108, UR6, RZ ;  /* 0x000000066c187c24 */ /* 0x000fe2000f8e02ff */
[-C--:B------:R-:W-:Y:S01]  /*1ac0*/  ISETP.GE.AND P1, PT, R11, R42.reuse, PT ;  /* 0x0000002a0b00720c */ /* 0x080fe20003f26270 */
[----:B------:R-:W-:Y:S01]  /*1ad0*/  HADD2.F32 R131, -RZ, R2.H1_H1 ;  /* 0x30000002ff837230 */ /* 0x000fe20000004100 */
        /* <DEDUP_REMOVED lines=8> */
[--C-:B------:R-:W-:Y:S01]  /*1b60*/  HADD2.F32 R129, -RZ, R3.reuse.H1_H1 ;  /* 0x30000003ff817230 */ /* 0x100fe20000004100 */
[----:B------:R-:W-:Y:S01]  /*1b70*/  LEA R25, P3, R90, UR6, 0x1 ;  /* 0x000000065a197c11 */ /* 0x000fe2000f8608ff */
[----:B------:R-:W-:Y:S01]  /*1b80*/  FMUL.FTZ R35, R35, R36 ;  /* 0x0000002423237220 */ /* 0x000fe20000410000 */
[----:B------:R-:W-:Y:S01]  /*1b90*/  IADD3.X R23, R72, R27, R23, P4, !PT ;  /* 0x0000001b48177210 */ /* 0x000fe200027fe417 */
[----:B------:R-:W-:Y:S01]  /*1ba0*/  HADD2.F32 R27, -RZ, R3.H0_H0 ;  /* 0x20000003ff1b7230 */ /* 0x000fe20000004100 */
[----:B------:R-:W-:Y:S01]  /*1bb0*/  LEA.HI.X R26, R90, UR7, R87, 0x1, P3 ;  /* 0x000000075a1a7c11 */ /* 0x000fe200098f0c57 */
[----:B------:R-:W-:Y:S01]  /*1bc0*/  ULDC.64 UR6, c[0x0][0x320] ;  /* 0x0000c80000067ab9 */ /* 0x000fe20000000a00 */
[----:B------:R-:W-:Y:S01]  /*1bd0*/  LEA R22, P3, R24, R25, 0x1 ;  /* 0x0000001918167211 */ /* 0x000fe200078608ff */
[----:B------:R-:W-:-:S02]  /*1be0*/  HADD2.F32 R25, -RZ, R2.H0_H0 ;  /* 0x20000002ff197230 */ /* 0x000fc40000004100 */
        /* <DEDUP_REMOVED lines=34> */
[----:B-1----:R-:W-:-:S03]  /*1e10*/  IADD3 R35, R3, R25, RZ ;  /* 0x0000001903237210 */ /* 0x002fc60007ffe0ff */
        /* <DEDUP_REMOVED lines=17> */
.L_x_18068:
[----:B------:R-:W-:Y:S05]  /*1f30*/  BSYNC B0 ;  /* 0x0000000000007941 */ /* 0x000fea0003800000 */
.L_x_18067:
[----:B------:R-:W-:Y:S01]  /*1f40*/  MOV R3, R35 ;  /* 0x0000002300037202 */ /* 0x000fe20000000f00 */
[----:B------:R-:W-:Y:S01]  /*1f50*/  ULDC.64 UR8, c[0x0][0x2c8] ;  /* 0x0000b20000087ab9 */ /* 0x000fe20000000a00 */
[-C--:B------:R-:W-:Y:S01]  /*1f60*/  ISETP.GE.AND P1, PT, R11, R4.reuse, PT ;  /* 0x000000040b00720c */ /* 0x080fe20003f26270 */
[----:B------:R-:W-:Y:S01]  /*1f70*/  IMAD R8, R108, UR8, RZ ;  /* 0x000000086c087c24 */ /* 0x000fe2000f8e02ff */
[----:B------:R-:W-:Y:S01]  /*1f80*/  LEA R11, P3, R90, UR6, 0x1 ;  /* 0x000000065a0b7c11 */ /* 0x000fe2000f8608ff */
        /* <DEDUP_REMOVED lines=12> */
.L_x_18066:
[----:B------:R-:W2:Y:S01]  /*2050*/  LDC R8, c[0x0][0x21c] ;  /* 0x00008700ff087b82 */ /* 0x000ea20000000800 */
[--C-:B-1----:R-:W-:Y:S01]  /*2060*/  HADD2.F32 R2, -RZ, R146.reuse.H0_H0 ;  /* 0x20000092ff027230 */ /* 0x102fe20000004100 */
[----:B------:R-:W-:Y:S01]  /*2070*/  HFMA2.MMA R123, -RZ, RZ, 0, 0 ;  /* 0x00000000ff7b7435 */ /* 0x000fe200000001ff */
[----:B------:R-:W-:Y:S01]  /*2080*/  HADD2.F32 R4, -RZ, R146.H1_H1 ;  /* 0x30000092ff047230 */ /* 0x000fe20000004100 */
[----:B------:R-:W-:Y:S01]  /*2090*/  HFMA2.MMA R114, -RZ, RZ, 0, 0 ;  /* 0x00000000ff727435 */ /* 0x000fe200000001ff */
[CC--:B------:R-:W-:Y:S01]  /*20a0*/  FMUL.FTZ R127, R53.reuse, R107.reuse ;  /* 0x0000006b357f7220 */ /* 0x0c0fe20000410000 */
[----:B------:R-:W-:Y:S01]  /*20b0*/  FFMA.FTZ R3, R53, R2, R104 ;  /* 0x0000000235037223 */ /* 0x000fe20000010068 */
[--C-:B------:R-:W-:Y:S02]  /*20c0*/  HADD2.F32 R2, -RZ, R147.reuse.H0_H0 ;  /* 0x20000093ff027230 */ /* 0x100fe40000004100 */
[----:B------:R-:W-:Y:S01]  /*20d0*/  FMUL.FTZ R120, R66, R107 ;  /* 0x0000006b42787220 */ /* 0x000fe20000410000 */
[----:B------:R-:W-:-:S02]  /*20e0*/  HADD2.F32 R104, -RZ, R147.H1_H1 ;  /* 0x30000093ff687230 */ /* 0x000fc40000004100 */
        /* <DEDUP_REMOVED lines=8> */
[----:B--2---:R-:W-:-:S13]  /*2170*/  ISETP.GE.AND P0, PT, R8, 0x1, PT ;  /* 0x000000010800780c */ /* 0x004fda0003f06270 */
[----:B------:R-:W-:Y:S05]  /*2180*/  @!P0 BRA `(.L_x_18069) ;  /* 0x0000003c009c8947 */ /* 0x000fea0003800000 */
[----:B------:R-:W1:Y:S01]  /*2190*/  LDC.64 R8, c[0x0][0x350] ;  /* 0x0000d400ff087b82 */ /* 0x000e620000000a00 */
[----:B------:R-:W-:Y:S01]  /*21a0*/  ULDC.64 UR6, c[0x0][0x348] ;  /* 0x0000d20000067ab9 */ /* 0x000fe20000000a00 */
[----:B------:R-:W-:Y:S01]  /*21b0*/  SHF.R.S32.HI R119, RZ, 0x1f, R105 ;  /* 0x0000001fff777819 */ /* 0x000fe20000011469 */
[----:B------:R-:W-:Y:S01]  /*21c0*/  USHF.R.U64 UR11, UR6, 0x1, UR7 ;  /* 0x00000001060b7899 */ /* 0x000fe20008001207 */
[----:B------:R-:W-:Y:S01]  /*21d0*/  IADD3 R112, R77, -0x1, RZ ;  /* 0xffffffff4d707810 */ /* 0x000fe20007ffe0ff */
[----:B------:R-:W-:Y:S01]  /*21e0*/  USHF.R.U32.HI UR8, URZ, 0x1, UR7 ;  /* 0x000000013f087899 */ /* 0x000fe20008011607 */
[----:B------:R-:W-:Y:S01]  /*21f0*/  SHF.L.U32 R115, R76, 0x1, RZ ;  /* 0x000000014c737819 */ /* 0x000fe200000006ff */
[----:B------:R-:W-:Y:S01]  /*2200*/  ULDC UR17, c[0x0][0x224] ;  /* 0x0000890000117ab9 */ /* 0x000fe20000000800 */
[----:B------:R-:W2:Y:S01]  /*2210*/  LDC.64 R22, c[0x0][0x370] ;  /* 0x0000dc00ff167b82 */ /* 0x000ea20000000a00 */
[----:B------:R-:W-:Y:S01]  /*2220*/  ULDC.64 UR6, c[0x0][0x368] ;  /* 0x0000da0000067ab9 */ /* 0x000fe20000000a00 */
[----:B------:R-:W-:Y:S01]  /*2230*/  UIMAD UR14, UR8, UR15, URZ ;  /* 0x0000000f080e72a4 */ /* 0x000fe2000f8e023f */
[----:B------:R-:W-:Y:S01]  /*2240*/  MOV R113, RZ ;  /* 0x000000ff00717202 */ /* 0x000fe20000000f00 */
[----:B------:R-:W-:Y:S01]  /*2250*/  USHF.R.U32.HI UR10, URZ, 0x1, UR7 ;  /* 0x000000013f0a7899 */ /* 0x000fe20008011607 */
[----:B------:R-:W-:Y:S01]  /*2260*/  MOV R123, RZ ;  /* 0x000000ff007b7202 */ /* 0x000fe20000000f00 */
[----:B------:R-:W-:-:S02]  /*2270*/  USHF.R.U64 UR5, UR6, 0x1, UR7 ;  /* 0x0000000106057899 */ /* 0x000fc40008001207 */
[----:B0-----:R-:W0:Y:S01]  /*2280*/  LDC.64 R24, c[0x0][0x3c8] ;  /* 0x0000f200ff187b82 */ /* 0x001e220000000a00 */
[----:B------:R-:W-:Y:S02]  /*2290*/  UIMAD UR10, UR10, UR15, URZ ;  /* 0x0000000f0a0a72a4 */ /* 0x000fe4000f8e023f */
[----:B------:R-:W-:Y:S02]  /*22a0*/  UIMAD.WIDE.U32 UR6, UR11, UR15, URZ ;  /* 0x0000000f0b0672a5 */ /* 0x000fe4000f8e003f */
[----:B------:R-:W-:Y:S02]  /*22b0*/  UIMAD UR14, UR16, UR11, UR14 ;  /* 0x0000000b100e72a4 */ /* 0x000fe4000f8e020e */
[----:B------:R-:W-:Y:S01]  /*22c0*/  UIMAD.WIDE.U32 UR8, UR5, UR15, URZ ;  /* 0x0000000f050872a5 */ /* 0x000fe2000f8e003f */
[----:B------:R-:W3:Y:S01]  /*22d0*/  LDC.64 R28, c[0x0][0x3d0] ;  /* 0x0000f400ff1c7b82 */ /* 0x000ee20000000a00 */
[----:B------:R-:W-:Y:S01]  /*22e0*/  UIMAD UR10, UR16, UR5, UR10 ;  /* 0x00000005100a72a4 */ /* 0x000fe2000f8e020a */
[----:B-1----:R-:W-:Y:S01]  /*22f0*/  IMAD R2, R119, R8, RZ ;  /* 0x0000000877027224 */ /* 0x002fe200078e02ff */
[----:B------:R-:W-:-:S02]  /*2300*/  UIADD3 UR7, UR7, UR14, URZ ;  /* 0x0000000e07077290 */ /* 0x000fc4000fffe03f */
[----:B------:R-:W-:Y:S01]  /*2310*/  UIADD3 UR9, UR9, UR10, URZ ;  /* 0x0000000a09097290 */ /* 0x000fe2000fffe03f */
[----:B------:R-:W-:Y:S01]  /*2320*/  IMAD R11, R105, R9, R2 ;  /* 0x00000009690b7224 */ /* 0x000fe200078e0202 */
[----:B------:R-:W-:Y:S01]  /*2330*/  UMOV UR5, URZ ;  /* 0x0000003f00057c82 */ /* 0x000fe20008000000 */
[----:B--2---:R-:W-:Y:S01]  /*2340*/  IMAD R4, R119, R22, RZ ;  /* 0x0000001677047224 */ /* 0x004fe200078e02ff */
[----:B------:R-:W1:Y:S01]  /*2350*/  LDC R110, c[0x0][0x224] ;  /* 0x00008900ff6e7b82 */ /* 0x000e620000000800 */
[C---:B------:R-:W-:Y:S01]  /*2360*/  IMAD.WIDE.U32 R2, R105.reuse, R8, UR6 ;  /* 0x0000000669027e25 */ /* 0x040fe2000f8e0008 */
[----:B------:R-:W-:Y:S01]  /*2370*/  ULDC.64 UR6, c[0x0][0x230] ;  /* 0x00008c0000067ab9 */ /* 0x000fe20000000a00 */
[----:B------:R-:W-:Y:S01]  /*2380*/  ULDC UR28, c[0x0][0x21c] ;  /* 0x00008700001c7ab9 */ /* 0x000fe20000000800 */
[----:B------:R-:W-:Y:S01]  /*2390*/  ULDC.64 UR24, c[0x0][0x370] ;  /* 0x0000dc0000187ab9 */ /* 0x000fe20000000a00 */
[----:B------:R-:W-:Y:S01]  /*23a0*/  IMAD R23, R105, R23, R4 ;  /* 0x0000001769177224 */ /* 0x000fe200078e0204 */
[----:B------:R-:W-:Y:S01]  /*23b0*/  IADD3 R26, R3, R11, RZ ;  /* 0x0000000b031a7210 */ /* 0x000fe20007ffe0ff */
[----:B------:R-:W-:Y:S01]  /*23c0*/  IMAD.WIDE.U32 R8, R105, R22, UR8 ;  /* 0x0000000869087e25 */ /* 0x000fe2000f8e0016 */
[----:B0-----:R-:W-:Y:S01]  /*23d0*/  LEA R24, P0, R2, R24, 0x3 ;  /* 0x0000001802187211 */ /* 0x001fe200078018ff */
[----:B------:R-:W0:Y:S01]  /*23e0*/  LDC R117, c[0x0][0x218] ;  /* 0x00008600ff757b82 */ /* 0x000e220000000800 */
[----:B------:R-:W-:Y:S01]  /*23f0*/  SHF.R.U32.HI R11, RZ, 0x1e, R103 ;  /* 0x0000001eff0b7819 */ /* 0x000fe20000011667 */
[----:B------:R-:W-:Y:S01]  /*2400*/  IMAD.WIDE.U32 R50, R109, UR6, RZ ;  /* 0x000000066d327c25 */ /* 0x000fe2000f8e00ff */
[----:B------:R-:W-:Y:S01]  /*2410*/  IADD3 R22, R9, R23, RZ ;  /* 0x0000001709167210 */ /* 0x000fe20007ffe0ff */
[----:B------:R-:W-:Y:S01]  /*2420*/  ULDC.64 UR26, c[0x0][0x350] ;  /* 0x0000d400001a7ab9 */ /* 0x000fe20000000a00 */
[----:B------:R-:W-:Y:S01]  /*2430*/  SHF.L.U32 R9, R103, 0x2, RZ ;  /* 0x0000000267097819 */ /* 0x000fe200000006ff */
[----:B------:R-:W-:Y:S01]  /*2440*/  ULDC.64 UR20, c[0x0][0x360] ;  /* 0x0000d80000147ab9 */ /* 0x000fe20000000a00 */
[----:B---3--:R-:W-:Y:S01]  /*2450*/  LEA R4, P1, R8, R28, 0x3 ;  /* 0x0000001c08047211 */ /* 0x008fe200078218ff */
[----:B------:R-:W2:Y:S01]  /*2460*/  LDC.64 R54, c[0x0][0x348] ;  /* 0x0000d200ff367b82 */ /* 0x000ea20000000a00 */
[----:B------:R-:W-:Y:S01]  /*2470*/  LEA.HI.X R26, R2, R25, R26, 0x3, P0 ;  /* 0x00000019021a7211 */ /* 0x000fe200000f1c1a */
[----:B------:R-:W-:Y:S01]  /*2480*/  ULDC.64 UR22, c[0x0][0x380] ;  /* 0x0000e00000167ab9 */ /* 0x000fe20000000a00 */
[----:B------:R-:W-:Y:S01]  /*2490*/  LEA.HI.X R22, R8, R29, R22, 0x3, P1 ;  /* 0x0000001d08167211 */ /* 0x000fe200008f1c16 */
[----:B------:R-:W-:Y:S01]  /*24a0*/  ULDC.64 UR8, c[0x0][0x238] ;  /* 0x00008e0000087ab9 */ /* 0x000fe20000000a00 */
[C---:B------:R-:W-:Y:S01]  /*24b0*/  IADD3 R2, P0, R9.reuse, R24, RZ ;  /* 0x0000001809027210 */ /* 0x040fe20007f1e0ff */
[----:B------:R-:W-:Y:S01]  /*24c0*/  ULDC.64 UR10, c[0x0][0x250] ;  /* 0x00009400000a7ab9 */ /* 0x000fe20000000a00 */
[----:B------:R-:W-:Y:S01]  /*24d0*/  IADD3 R8, P1, R9, R4, RZ ;  /* 0x0000000409087210 */ /* 0x000fe20007f3e0ff */
[----:B------:R-:W3:Y:S01]  /*24e0*/  LDC.64 R56, c[0x0][0x3c8] ;  /* 0x0000f200ff387b82 */ /* 0x000ee20000000a00 */
[C---:B------:R-:W-:Y:S01]  /*24f0*/  IADD3.X R3, R11.reuse, R26, RZ, P0, !PT ;  /* 0x0000001a0b037210 */ /* 0x040fe200007fe4ff */
[----:B------:R-:W-:Y:S01]  /*2500*/  ULDC.64 UR18, c[0x0][0x270] ;  /* 0x00009c0000127ab9 */ /* 0x000fe20000000a00 */
[----:B------:R-:W-:Y:S01]  /*2510*/  IADD3.X R9, R11, R22, RZ, P1, !PT ;  /* 0x000000160b097210 */ /* 0x000fe20000ffe4ff */
[----:B------:R-:W-:Y:S01]  /*2520*/  IMAD R11, R0, -0x100, RZ ;  /* 0xffffff00000b7824 */ /* 0x000fe200078e02ff */
[----:B------:R-:W-:Y:S01]  /*2530*/  LEA.HI R4, R112, R112, RZ, 0x1 ;  /* 0x0000007070047211 */ /* 0x000fe200078f08ff */
[----:B------:R-:W-:Y:S01]  /*2540*/  IMAD R0, R108, UR6, RZ ;  /* 0x000000066c007c24 */ /* 0x000fe2000f8e02ff */
[----:B------:R-:W-:Y:S01]  /*2550*/  UMOV UR6, URZ ;  /* 0x0000003f00067c82 */ /* 0x000fe20008000000 */
[----:B------:R-:W-:Y:S01]  /*2560*/  IMAD.WIDE R2, R11, 0x4, R2 ;  /* 0x000000040b027825 */ /* 0x000fe200078e0202 */
[----:B------:R-:W-:-:S03]  /*2570*/  LOP3.LUT R23, R4, 0xfffffe, RZ, 0xc0, !PT ;  /* 0x00fffffe04177812 */ /* 0x000fc600078ec0ff */
[----:B------:R-:W-:Y:S01]  /*2580*/  FADD.FTZ R4, R53, R53 ;  /* 0x0000003535047221 */ /* 0x000fe20000010000 */
[----:B------:R-:W4:Y:S01]  /*2590*/  LDC.64 R58, c[0x0][0x360] ;  /* 0x0000d800ff3a7b82 */ /* 0x000f220000000a00 */
[----:B------:R-:W-:Y:S01]  /*25a0*/  IMAD.WIDE R8, R11, 0x4, R8 ;  /* 0x000000040b087825 */ /* 0x000fe200078e0208 */
[----:B------:R-:W-:Y:S02]  /*25b0*/  IADD3 R22, P5, R2, -0x380, RZ ;  /* 0xfffffc8002167810 */ /* 0x000fe40007fbe0ff */
[----:B------:R-:W-:Y:S01]  /*25c0*/  IADD3 R112, R112, -R23, RZ ;  /* 0x8000001770707210 */ /* 0x000fe20007ffe0ff */
[----:B------:R-:W-:Y:S01]  /*25d0*/  IMAD R111, R109, UR7, R0 ;  /* 0x000000076d6f7c24 */ /* 0x000fe2000f8e0200 */
[----:B------:R-:W-:Y:S01]  /*25e0*/  IADD3.X R23, R3, -0x1, RZ, P5, !PT ;  /* 0xffffffff03177810 */ /* 0x000fe20002ffe4ff */
[----:B------:R-:W-:Y:S01]  /*25f0*/  FADD.FTZ R0, R68, R68 ;  /* 0x0000004444007221 */ /* 0x000fe20000010000 */
[----:B------:R-:W0:Y:S01]  /*2600*/  LDC.64 R52, c[0x0][0x368] ;  /* 0x0000da00ff347b82 */ /* 0x000e220000000a00 */
[----:B------:R-:W-:-:S02]  /*2610*/  IADD3 R34, P5, R2, -0x80, RZ ;  /* 0xffffff8002227810 */ /* 0x000fc40007fbe0ff */
[C---:B------:R-:W-:Y:S02]  /*2620*/  IADD3 R32, P0, R2.reuse, -0x100, RZ ;  /* 0xffffff0002207810 */ /* 0x040fe40007f1e0ff */
[C---:B------:R-:W-:Y:S02]  /*2630*/  IADD3.X R35, R3.reuse, -0x1, RZ, P5, !PT ;  /* 0xffffffff03237810 */ /* 0x040fe40002ffe4ff */
[C---:B------:R-:W-:Y:S01]  /*2640*/  IADD3 R24, P4, R2.reuse, -0x300, RZ ;  /* 0xfffffd0002187810 */ /* 0x040fe20007f9e0ff */
[----:B------:R-:W0:Y:S01]  /*2650*/  LDC.64 R60, c[0x0][0x3d0] ;  /* 0x0000f400ff3c7b82 */ /* 0x000e220000000a00 */
[C---:B------:R-:W-:Y:S02]  /*2660*/  IADD3 R26, P3, R2.reuse, -0x280, RZ ;  /* 0xfffffd80021a7810 */ /* 0x040fe40007f7e0ff */
[C---:B------:R-:W-:Y:S02]  /*2670*/  IADD3 R28, P2, R2.reuse, -0x200, RZ ;  /* 0xfffffe00021c7810 */ /* 0x040fe40007f5e0ff */
[----:B------:R-:W-:Y:S01]  /*2680*/  IADD3 R30, P1, R2, -0x180, RZ ;  /* 0xfffffe80021e7810 */ /* 0x000fe20007f3e0ff */
[----:B------:R-:W-:Y:S01]  /*2690*/  FADD.FTZ R2, R10, R10 ;  /* 0x0000000a0a027221 */ /* 0x000fe20000010000 */
[----:B------:R-:W-:Y:S01]  /*26a0*/  IADD3 R36, P5, R8, -0x380, RZ ;  /* 0xfffffc8008247810 */ /* 0x000fe20007fbe0ff */
[----:B------:R-:W0:Y:S01]  /*26b0*/  LDC.64 R62, c[0x0][0x380] ;  /* 0x0000e000ff3e7b82 */ /* 0x000e220000000a00 */
[----:B------:R-:W-:-:S02]  /*26c0*/  IADD3.X R33, R3, -0x1, RZ, P0, !PT ;  /* 0xffffffff03217810 */ /* 0x000fc400007fe4ff */
[C---:B------:R-:W-:Y:S02]  /*26d0*/  IADD3.X R25, R3.reuse, -0x1, RZ, P4, !PT ;  /* 0xffffffff03197810 */ /* 0x040fe400027fe4ff */
[C---:B------:R-:W-:Y:S02]  /*26e0*/  IADD3.X R27, R3.reuse, -0x1, RZ, P3, !PT ;  /* 0xffffffff031b7810 */ /* 0x040fe40001ffe4ff */
[C---:B------:R-:W-:Y:S01]  /*26f0*/  IADD3.X R29, R3.reuse, -0x1, RZ, P2, !PT ;  /* 0xffffffff031d7810 */ /* 0x040fe200017fe4ff */
[----:B------:R-:W0:Y:S01]  /*2700*/  LDC.64 R64, c[0x0][0x2d0] ;  /* 0x0000b400ff407b82 */ /* 0x000e220000000a00 */
[----:B------:R-:W-:Y:S01]  /*2710*/  IADD3.X R31, R3, -0x1, RZ, P1, !PT ;  /* 0xffffffff031f7810 */ /* 0x000fe20000ffe4ff */
[----:B------:R-:W-:Y:S01]  /*2720*/  FADD.FTZ R3, R66, R66 ;  /* 0x0000004242037221 */ /* 0x000fe20000010000 */
[----:B------:R-:W-:Y:S02]  /*2730*/  IADD3 R46, P0, R8, -0x100, RZ ;  /* 0xffffff00082e7810 */ /* 0x000fe40007f1e0ff */
[----:B------:R-:W-:-:S02]  /*2740*/  IADD3.X R37, R9, -0x1, RZ, P5, !PT ;  /* 0xffffffff09257810 */ /* 0x000fc40002ffe4ff */
[C---:B------:R-:W-:Y:S02]  /*2750*/  IADD3 R38, P4, R8.reuse, -0x300, RZ ;  /* 0xfffffd0008267810 */ /* 0x040fe40007f9e0ff */
[C---:B------:R-:W-:Y:S02]  /*2760*/  IADD3 R40, P3, R8.reuse, -0x280, RZ ;  /* 0xfffffd8008287810 */ /* 0x040fe40007f7e0ff */
[C---:B------:R-:W-:Y:S02]  /*2770*/  IADD3 R42, P2, R8.reuse, -0x200, RZ ;  /* 0xfffffe00082a7810 */ /* 0x040fe40007f5e0ff */
[C---:B------:R-:W-:Y:S02]  /*2780*/  IADD3 R44, P1, R8.reuse, -0x180, RZ ;  /* 0xfffffe80082c7810 */ /* 0x040fe40007f3e0ff */
[----:B------:R-:W-:Y:S02]  /*2790*/  IADD3 R48, P5, R8, -0x80, RZ ;  /* 0xffffff8008307810 */ /* 0x000fe40007fbe0ff */
[----:B------:R-:W-:-:S02]  /*27a0*/  IADD3.X R47, R9, -0x1, RZ, P0, !PT ;  /* 0xffffffff092f7810 */ /* 0x000fc400007fe4ff */
[C---:B------:R-:W-:Y:S02]  /*27b0*/  IADD3.X R39, R9.reuse, -0x1, RZ, P4, !PT ;  /* 0xffffffff09277810 */ /* 0x040fe400027fe4ff */
[C---:B------:R-:W-:Y:S02]  /*27c0*/  IADD3.X R41, R9.reuse, -0x1, RZ, P3, !PT ;  /* 0xffffffff09297810 */ /* 0x040fe40001ffe4ff */
[C---:B------:R-:W-:Y:S02]  /*27d0*/  IADD3.X R43, R9.reuse, -0x1, RZ, P2, !PT ;  /* 0xffffffff092b7810 */ /* 0x040fe400017fe4ff */
[C---:B------:R-:W-:Y:S02]  /*27e0*/  IADD3.X R45, R9.reuse, -0x1, RZ, P1, !PT ;  /* 0xffffffff092d7810 */ /* 0x040fe40000ffe4ff */
[----:B------:R-:W-:Y:S02]  /*27f0*/  IADD3.X R49, R9, -0x1, RZ, P5, !PT ;  /* 0xffffffff09317810 */ /* 0x000fe40002ffe4ff */
[----:B------:R-:W-:-:S02]  /*2800*/  ISETP.GE.AND P0, PT, R16, R115, PT ;  /* 0x000000731000720c */ /* 0x000fc40003f06270 */
[----:B-1234-:R-:W-:-:S11]  /*2810*/  IADD3 R111, R51, R111, RZ ;  /* 0x0000006f336f7210 */ /* 0x01efd60007ffe0ff */
.L_x_18100:
[----:B------:R-:W-:Y:S01]  /*2820*/  SHF.R.S32.HI R160, RZ, 0x1f, R113 ;  /* 0x0000001fffa07819 */ /* 0x000fe20000011471 */
[----:B01----:R-:W-:Y:S01]  /*2830*/  IMAD.WIDE.U32 R8, R113, UR10, R16 ;  /* 0x0000000a71087c25 */ /* 0x003fe2000f8e0010 */
[-C--:B------:R-:W-:Y:S02]  /*2840*/  ISETP.GE.AND P1, PT, R84, R115.reuse, PT ;  /* 0x000000735400720c */ /* 0x080fe40003f26270 */
[-C--:B------:R-:W-:Y:S01]  /*2850*/  ISETP.GE.AND P2, PT, R83, R115.reuse, PT ;  /* 0x000000735300720c */ /* 0x080fe20003f46270 */
[----:B------:R-:W-:Y:S01]  /*2860*/  IMAD R10, R160, UR10, RZ ;  /* 0x0000000aa00a7c24 */ /* 0x000fe2000f8e02ff */
[----:B------:R-:W-:Y:S02]  /*2870*/  ISETP.GE.AND P3, PT, R82, R115, PT ;  /* 0x000000735200720c */ /* 0x000fe40003f66270 */
[----:B------:R-:W-:Y:S01]  /*2880*/  LEA R66, P4, R8, R95, 0x1 ;  /* 0x0000005f08427211 */ /* 0x000fe200078808ff */
[----:B------:R-:W-:Y:S01]  /*2890*/  IMAD R11, R113, UR11, R10 ;  /* 0x0000000b710b7c24 */ /* 0x000fe2000f8e020a */
[----:B------:R-:W-:-:S02]  /*28a0*/  PRMT R69, RZ, 0x7610, R69 ;  /* 0x00007610ff457816 */ /* 0x000fc40000000045 */
[----:B------:R-:W-:Y:S02]  /*28b0*/  PRMT R70, RZ, 0x7610, R70 ;  /* 0x00007610ff467816 */ /* 0x000fe40000000046 */
[----:B------:R-:W-:Y:S02]  /*28c0*/  IADD3 R9, R9, R11, RZ ;  /* 0x0000000b09097210 */ /* 0x000fe40007ffe0ff */
[----:B------:R-:W-:Y:S02]  /*28d0*/  PRMT R71, RZ, 0x7610, R71 ;  /* 0x00007610ff477816 */ /* 0x000fe40000000047 */
[----:B------:R-:W-:Y:S02]  /*28e0*/  LEA.HI.X R67, R8, R94, R9, 0x1, P4 ;  /* 0x0000005e08437211 */ /* 0x000fe400020f0c09 */
[----:B------:R-:W-:-:S03]  /*28f0*/  PRMT R68, RZ, 0x7610, R68 ;  /* 0x00007610ff447816 */ /* 0x000fc60000000044 */
[----:B--2---:R-:W2:Y:S01]  /*2900*/  @!P1 LDG.E.U16 R69, desc[UR12][R66.64+0x40] ;  /* 0x0000400c42459981 */ /* 0x004ea2000c1e1500 */
[----:B------:R-:W-:-:S03]  /*2910*/  ISETP.GE.AND P1, PT, R81, R115, PT ;  /* 0x000000735100720c */ /* 0x000fc60003f26270 */
[----:B---3--:R-:W3:Y:S01]  /*2920*/  @!P2 LDG.E.U16 R70, desc[UR12][R66.64+0x80] ;  /* 0x0000800c4246a981 */ /* 0x008ee2000c1e1500 */
[----:B------:R-:W-:-:S03]  /*2930*/  ISETP.GE.AND P2, PT, R80, R115, PT ;  /* 0x000000735000720c */ /* 0x000fc60003f46270 */
[----:B------:R-:W4:Y:S01]  /*2940*/  @!P3 LDG.E.U16 R71, desc[UR12][R66.64+0xc0] ;  /* 0x0000c00c4247b981 */ /* 0x000f22000c1e1500 */
[-C--:B------:R-:W-:Y:S02]  /*2950*/  ISETP.GE.AND P3, PT, R79, R115.reuse, PT ;  /* 0x000000734f00720c */ /* 0x080fe40003f66270 */
[----:B------:R-:W-:Y:S01]  /*2960*/  ISETP.GE.AND P4, PT, R78, R115, PT ;  /* 0x000000734e00720c */ /* 0x000fe20003f86270 */
[----:B------:R-:W2:Y:S01]  /*2970*/  @!P0 LDG.E.U16 R68, desc[UR12][R66.64] ;  /* 0x0000000c42448981 */ /* 0x000ea2000c1e1500 */
        /* <DEDUP_REMOVED lines=9> */
[----:B------:R-:W-:-:S04]  /*2a10*/  IMAD.WIDE.U32 R10, R113, UR18, R16 ;  /* 0x00000012710a7c25 */ /* 0x000fc8000f8e0010 */
[----:B------:R-:W-:Y:S01]  /*2a20*/  IMAD R9, R113, UR19, R8 ;  /* 0x0000001371097c24 */ /* 0x000fe2000f8e0208 */
[----:B------:R-:W-:-:S04]  /*2a30*/  LEA R8, P1, R10, R93, 0x1 ;  /* 0x0000005d0a087211 */ /* 0x000fc800078208ff */
[----:B------:R-:W-:Y:S01]  /*2a40*/  IADD3 R9, R11, R9, RZ ;  /* 0x000000090b097210 */ /* 0x000fe20007ffe0ff */
[----:B-1----:R-:W-:Y:S01]  /*2a50*/  IMAD R66, R160, UR8, RZ ;  /* 0x00000008a0427c24 */ /* 0x002fe2000f8e02ff */
[----:B------:R-:W-:Y:S02]  /*2a60*/  MOV R11, R111 ;  /* 0x0000006f000b7202 */ /* 0x000fe40000000f00 */
[----:B------:R-:W-:Y:S02]  /*2a70*/  LEA.HI.X R9, R10, R91, R9, 0x1, P1 ;  /* 0x0000005b0a097211 */ /* 0x000fe400008f0c09 */
[----:B------:R-:W-:Y:S02]  /*2a80*/  MOV R10, R50 ;  /* 0x00000032000a7202 */ /* 0x000fe40000000f00 */
[----:B------:R-:W-:Y:S01]  /*2a90*/  LEA.HI.SX32 R76, R89, R89, 0x1b ;  /* 0x00000059594c7211 */ /* 0x000fe200078fdaff */
[C---:B------:R-:W-:Y:S02]  /*2aa0*/  IMAD R67, R113.reuse, UR9, R66 ;  /* 0x0000000971437c24 */ /* 0x040fe4000f8e0242 */
[----:B------:R-:W-:Y:S01]  /*2ab0*/  IMAD.WIDE.U32 R10, R113, UR8, R10 ;  /* 0x00000008710a7c25 */ /* 0x000fe2000f8e000a */
[----:B------:R-:W-:-:S02]  /*2ac0*/  LEA R133, R76, R5, 0x1 ;  /* 0x000000054c857211 */ /* 0x000fc400078e08ff */
[----:B------:R-:W-:Y:S02]  /*2ad0*/  IADD3 R76, R89, 0xa0, RZ ;  /* 0x000000a0594c7810 */ /* 0x000fe40007ffe0ff */
[----:B0-----:R-:W-:Y:S02]  /*2ae0*/  LEA R66, P1, R10, R64, 0x3 ;  /* 0x000000400a427211 */ /* 0x001fe400078218ff */
[----:B------:R-:W-:Y:S02]  /*2af0*/  IADD3 R67, R11, R67, RZ ;  /* 0x000000430b437210 */ /* 0x000fe40007ffe0ff */
[----:B------:R-:W-:Y:S02]  /*2b00*/  LEA.HI.SX32 R76, R76, R89, 0x1b ;  /* 0x000000594c4c7211 */ /* 0x000fe400078fdaff */
[C---:B------:R-:W-:Y:S02]  /*2b10*/  IADD3 R136, R89.reuse, 0x40, RZ ;  /* 0x0000004059887810 */ /* 0x040fe40007ffe0ff */
[----:B------:R-:W-:-:S02]  /*2b20*/  IADD3 R134, R89, 0x20, RZ ;  /* 0x0000002059867810 */ /* 0x000fc40007ffe0ff */
[----:B------:R-:W-:Y:S02]  /*2b30*/  LEA.HI.X R67, R10, R65, R67, 0x3, P1 ;  /* 0x000000410a437211 */ /* 0x000fe400008f1c43 */
[----:B------:R-:W-:Y:S02]  /*2b40*/  LEA R135, R76, R5, 0x1 ;  /* 0x000000054c877211 */ /* 0x000fe400078e08ff */
[----:B------:R-:W-:Y:S02]  /*2b50*/  LEA.HI.SX32 R136, R136, R89, 0x1b ;  /* 0x0000005988887211 */ /* 0x000fe400078fdaff */
[----:B------:R-:W-:Y:S01]  /*2b60*/  IADD3 R76, -R18, R117, RZ ;  /* 0x00000075124c7210 */ /* 0x000fe20007ffe1ff */
[----:B------:R-:W4:Y:S01]  /*2b70*/  LDG.E.64 R66, desc[UR12][R66.64] ;  /* 0x0000000c42427981 */ /* 0x000f22000c1e1b00 */
[----:B------:R-:W-:Y:S02]  /*2b80*/  LEA.HI.SX32 R134, R134, R89, 0x1b ;  /* 0x0000005986867211 */ /* 0x000fe400078fdaff */
[----:B------:R-:W-:-:S02]  /*2b90*/  IADD3 R138, R89, 0x60, RZ ;  /* 0x00000060598a7810 */ /* 0x000fc40007ffe0ff */
[C---:B------:R-:W-:Y:S02]  /*2ba0*/  IADD3 R10, R89.reuse, 0x80, RZ ;  /* 0x00000080590a7810 */ /* 0x040fe40007ffe0ff */
[-C--:B------:R-:W-:Y:S02]  /*2bb0*/  LEA R11, R136, R5.reuse, 0x1 ;  /* 0x00000005880b7211 */ /* 0x080fe400078e08ff */
[----:B------:R-:W-:Y:S02]  /*2bc0*/  SHF.L.U32 R141, R76, 0x1, RZ ;  /* 0x000000014c8d7819 */ /* 0x000fe400000006ff */
[----:B------:R-:W-:Y:S02]  /*2bd0*/  LEA R134, R134, R5, 0x1 ;  /* 0x0000000586867211 */ /* 0x000fe400078e08ff */
[----:B------:R-:W-:Y:S02]  /*2be0*/  IADD3 R136, R89, 0xc0, RZ ;  /* 0x000000c059887810 */ /* 0x000fe40007ffe0ff */
[----:B------:R-:W-:-:S02]  /*2bf0*/  LEA.HI.SX32 R138, R138, R89, 0x1b ;  /* 0x000000598a8a7211 */ /* 0x000fc400078fdaff */
[----:B------:R-:W-:Y:S02]  /*2c00*/  IADD3 R140, R89, 0xe0, RZ ;  /* 0x000000e0598c7810 */ /* 0x000fe40007ffe0ff */
[----:B------:R-:W-:Y:S02]  /*2c10*/  LEA.HI.SX32 R10, R10, R89, 0x1b ;  /* 0x000000590a0a7211 */ /* 0x000fe400078fdaff */
[----:B------:R-:W-:Y:S02]  /*2c20*/  ISETP.GE.AND P2, PT, R16, R141, PT ;  /* 0x0000008d1000720c */ /* 0x000fe40003f46270 */
[----:B------:R-:W-:Y:S02]  /*2c30*/  LEA.HI.SX32 R136, R136, R89, 0x1b ;  /* 0x0000005988887211 */ /* 0x000fe400078fdaff */
[----:B------:R-:W-:Y:S02]  /*2c40*/  ISETP.GE.AND P5, PT, R84, R141, PT ;  /* 0x0000008d5400720c */ /* 0x000fe40003fa6270 */
[----:B------:R-:W-:-:S02]  /*2c50*/  LEA R138, R138, R5, 0x1 ;  /* 0x000000058a8a7211 */ /* 0x000fc400078e08ff */
[----:B------:R-:W-:Y:S02]  /*2c60*/  LEA.HI.SX32 R140, R140, R89, 0x1b ;  /* 0x000000598c8c7211 */ /* 0x000fe400078fdaff */
[----:B------:R-:W-:Y:S02]  /*2c70*/  ISETP.GE.AND P4, PT, R83, R141, PT ;  /* 0x0000008d5300720c */ /* 0x000fe40003f86270 */
[-C--:B------:R-:W-:Y:S02]  /*2c80*/  LEA R137, R136, R5.reuse, 0x1 ;  /* 0x0000000588897211 */ /* 0x080fe400078e08ff */
[----:B------:R-:W-:Y:S02]  /*2c90*/  LEA R139, R140, R5, 0x1 ;  /* 0x000000058c8b7211 */ /* 0x000fe400078e08ff */
[----:B------:R-:W-:Y:S02]  /*2ca0*/  PRMT R140, RZ, 0x7610, R140 ;  /* 0x00007610ff8c7816 */ /* 0x000fe4000000008c */
[----:B------:R-:W-:-:S02]  /*2cb0*/  ISETP.GE.AND P1, PT, R82, R141, PT ;  /* 0x0000008d5200720c */ /* 0x000fc40003f26270 */
[----:B------:R-:W-:Y:S02]  /*2cc0*/  ISETP.GE.AND P3, PT, R81, R141, PT ;  /* 0x0000008d5100720c */ /* 0x000fe40003f66270 */
[----:B------:R-:W-:Y:S02]  /*2cd0*/  PRMT R149, RZ, 0x7610, R149 ;  /* 0x00007610ff957816 */ /* 0x000fe40000000095 */
[----:B------:R-:W-:Y:S02]  /*2ce0*/  PRMT R142, RZ, 0x7610, R142 ;  /* 0x00007610ff8e7816 */ /* 0x000fe4000000008e */
[----:B------:R-:W-:Y:S02]  /*2cf0*/  PRMT R148, RZ, 0x7610, R148 ;  /* 0x00007610ff947816 */ /* 0x000fe40000000094 */
[----:B------:R-:W-:Y:S01]  /*2d00*/  PRMT R150, RZ, 0x7610, R150 ;  /* 0x00007610ff967816 */ /* 0x000fe20000000096 */
[----:B--2---:R0:W-:Y:S04]  /*2d10*/  STS.U16 [R133], R68 ;  /* 0x0000004485007388 */ /* 0x0041e80000000400 */
[----:B------:R1:W-:Y:S04]  /*2d20*/  STS.U16 [R134+0x40], R69 ;  /* 0x0000404586007388 */ /* 0x0003e80000000400 */
[----:B---3--:R-:W-:Y:S01]  /*2d30*/  STS.U16 [R11+0x80], R70 ;  /* 0x000080460b007388 */ /* 0x008fe20000000400 */
[----:B0-----:R-:W-:-:S02]  /*2d40*/  PRMT R68, RZ, 0x7610, R68 ;  /* 0x00007610ff447816 */ /* 0x001fc40000000044 */
[----:B-1----:R-:W-:Y:S01]  /*2d50*/  LEA R69, R10, R5, 0x1 ;  /* 0x000000050a457211 */ /* 0x002fe200078e08ff */
[----:B----4-:R0:W-:Y:S04]  /*2d60*/  STS.U16 [R138+0xc0], R71 ;  /* 0x0000c0478a007388 */ /* 0x0101e80000000400 */
[----:B------:R-:W-:Y:S04]  /*2d70*/  STS.U16 [R69+0x100], R126 ;  /* 0x0001007e45007388 */ /* 0x000fe80000000400 */
[----:B------:R-:W-:Y:S01]  /*2d80*/  STS.U16 [R135+0x140], R128 ;  /* 0x0001408087007388 */ /* 0x000fe20000000400 */
[----:B0-----:R-:W-:-:S03]  /*2d90*/  PRMT R71, RZ, 0x7610, R71 ;  /* 0x00007610ff477816 */ /* 0x001fc60000000047 */
        /* <DEDUP_REMOVED lines=8> */
[----:B------:R-:W-:Y:S02]  /*2e20*/  ISETP.GE.AND P4, PT, R78, R141, PT ;  /* 0x0000008d4e00720c */ /* 0x000fe40003f86270 */
[----:B0-----:R-:W-:Y:S01]  /*2e30*/  PRMT R132, RZ, 0x7610, R132 ;  /* 0x00007610ff847816 */ /* 0x001fe20000000084 */
[----:B------:R-:W4:Y:S04]  /*2e40*/  @!P1 LDG.E.U16 R149, desc[UR12][R8.64+0xc0] ;  /* 0x0000c00c08959981 */ /* 0x000f28000c1e1500 */
[----:B------:R-:W4:Y:S04]  /*2e50*/  @!P2 LDG.E.U16 R142, desc[UR12][R8.64+0x140] ;  /* 0x0001400c088ea981 */ /* 0x000f28000c1e1500 */
[----:B------:R-:W4:Y:S04]  /*2e60*/  @!P3 LDG.E.U16 R132, desc[UR12][R8.64+0x100] ;  /* 0x0001000c0884b981 */ /* 0x000f28000c1e1500 */
[----:B------:R-:W4:Y:S04]  /*2e70*/  @!P5 LDG.E.U16 R148, desc[UR12][R8.64+0x180] ;  /* 0x0001800c0894d981 */ /* 0x000f28000c1e1500 */
[----:B------:R0:W4:Y:S01]  /*2e80*/  @!P4 LDG.E.U16 R150, desc[UR12][R8.64+0x1c0] ;  /* 0x0001c00c0896c981 */ /* 0x000122000c1e1500 */
[----:B------:R-:W-:-:S04]  /*2e90*/  ISETP.NE.AND P3, PT, R161, RZ, PT ;  /* 0x000000ffa100720c */ /* 0x000fc80003f65270 */
[----:B------:R-:W-:Y:S01]  /*2ea0*/  ISETP.LT.OR P2, PT, R77, 0x2, P3 ;  /* 0x000000024d00780c */ /* 0x000fe20001f41670 */
[----:B------:R-:W-:Y:S01]  /*2eb0*/  FMUL.FTZ R10, R124, R67 ;  /* 0x000000437c0a7220 */ /* 0x000fe20000410000 */
[----:B------:R-:W-:-:S03]  /*2ec0*/  FMUL.FTZ R151, R66, 1.4426950216293334961 ;  /* 0x3fb8aa3b42977820 */ /* 0x000fc60000410000 */
[----:B------:R-:W-:Y:S01]  /*2ed0*/  FMUL.RZ R70, R10, 0.15915493667125701904 ;  /* 0x3e22f9830a467820 */ /* 0x000fe2000040c000 */
[----:B------:R-:W-:Y:S01]  /*2ee0*/  SHF.L.U32 R10, R89, 0x3, RZ ;  /* 0x00000003590a7819 */ /* 0x000fe200000006ff */
[----:B0-----:R-:W-:-:S06]  /*2ef0*/  FMUL.FTZ R8, R124, R151 ;  /* 0x000000977c087220 */ /* 0x001fcc0000410000 */
[----:B------:R-:W0:Y:S01]  /*2f00*/  @!P2 LDC R9, c[0x0][0x21c] ;  /* 0x00008700ff09ab82 */ /* 0x000e220000000800 */
[----:B------:R-:W-:Y:S01]  /*2f10*/  LEA.HI.SX32 R10, R10, R10, 0x1b ;  /* 0x0000000a0a0a7211 */ /* 0x000fe200078fdaff */
[----:B------:R-:W-:Y:S01]  /*2f20*/  MUFU.SIN R153, R70 ;  /* 0x0000004600997308 */ /* 0x000fe20000000400 */
[----:B------:R-:W-:Y:S02]  /*2f30*/  ISETP.NE.AND P1, PT, R103, RZ, PT ;  /* 0x000000ff6700720c */ /* 0x000fe40003f25270 */
[----:B------:R-:W-:-:S05]  /*2f40*/  LEA R126, R10, R5, 0x1 ;  /* 0x000000050a7e7211 */ /* 0x000fca00078e08ff */
[----:B------:R1:W-:Y:S01]  /*2f50*/  MUFU.COS R155, R70 ;  /* 0x00000046009b7308 */ /* 0x0003e20000000000 */
[----:B------:R-:W-:Y:S04]  /*2f60*/  LDS.U16 R128, [R126] ;  /* 0x000000007e807984 */ /* 0x000fe80000000400 */
[----:B------:R-:W4:Y:S03]  /*2f70*/  LDS.U16 R130, [R126+0x2] ;  /* 0x000002007e827984 */ /* 0x000f260000000400 */
[----:B------:R-:W0:Y:S01]  /*2f80*/  MUFU.EX2 R8, R8 ;  /* 0x0000000800087308 */ /* 0x000e220000000800 */
[----:B-1----:R-:W-:Y:S01]  /*2f90*/  @!P2 IADD3 R70, R77, -0x2, RZ ;  /* 0xfffffffe4d46a810 */ /* 0x002fe20007ffe0ff */
[----:B------:R-:W1:Y:S01]  /*2fa0*/  LDS.U16 R136, [R126+0x4] ;  /* 0x000004007e887984 */ /* 0x000e620000000400 */
[----:B------:R-:W-:-:S03]  /*2fb0*/  LEA R10, R112, R113, 0x8 ;  /* 0x00000071700a7211 */ /* 0x000fc600078e40ff */
[----:B------:R-:W1:Y:S01]  /*2fc0*/  LDS.U16 R141, [R126+0x6] ;  /* 0x000006007e8d7984 */ /* 0x000e620000000400 */
[----:B------:R-:W-:-:S03]  /*2fd0*/  @P1 IADD3 R10, R103, 0x200, RZ ;  /* 0x00000200670a1810 */ /* 0x000fc60007ffe0ff */
[----:B------:R-:W-:Y:S04]  /*2fe0*/  LDS.U16 R143, [R126+0x8] ;  /* 0x000008007e8f7984 */ /* 0x000fe80000000400 */
[----:B------:R-:W1:Y:S04]  /*2ff0*/  LDS.U16 R144, [R126+0xa] ;  /* 0x00000a007e907984 */ /* 0x000e680000000400 */
[----:B------:R-:W1:Y:S04]  /*3000*/  LDS.U16 R145, [R126+0xc] ;  /* 0x00000c007e917984 */ /* 0x000e680000000400 */
[----:B------:R-:W1:Y:S01]  /*3010*/  LDS.U16 R162, [R126+0xe] ;  /* 0x00000e007ea27984 */ /* 0x000e620000000400 */
[----:B0-----:R-:W-:-:S02]  /*3020*/  @!P2 IMAD R9, R70, R9, R113 ;  /* 0x000000094609a224 */ /* 0x001fc400078e0271 */
[----:B------:R-:W-:Y:S01]  /*3030*/  FMUL.FTZ R70, R8, R155 ;  /* 0x0000009b08467220 */ /* 0x000fe20000410000 */
[----:B------:R-:W-:Y:S01]  /*3040*/  FMUL.FTZ R152, R122, R151 ;  /* 0x000000977a987220 */ /* 0x000fe20000410000 */
[----:B------:R-:W-:Y:S01]  /*3050*/  BSSY B0, `(.L_x_18070) ;  /* 0x0000073000007945 */ /* 0x000fe20003800000 */
[----:B--2---:R-:W-:Y:S04]  /*3060*/  STS.U16 [R133+0x210], R68 ;  /* 0x0002104485007388 */ /* 0x004fe80000000400 */
[----:B---3--:R0:W-:Y:S04]  /*3070*/  STS.U16 [R134+0x250], R71 ;  /* 0x0002504786007388 */ /* 0x0081e80000000400 */
[----:B----4-:R-:W-:Y:S04]  /*3080*/  STS.U16 [R11+0x290], R140 ;  /* 0x0002908c0b007388 */ /* 0x010fe80000000400 */
[----:B------:R-:W-:Y:S01]  /*3090*/  STS.U16 [R138+0x2d0], R149 ;  /* 0x0002d0958a007388 */ /* 0x000fe20000000400 */
[----:B0-----:R-:W-:Y:S01]  /*30a0*/  FMUL.FTZ R71, R8, R153 ;  /* 0x0000009908477220 */ /* 0x001fe20000410000 */
[----:B------:R-:W-:-:S02]  /*30b0*/  LEA R134, R10, R5, 0x3 ;  /* 0x000000050a867211 */ /* 0x000fc400078e18ff */
[----:B------:R0:W-:Y:S04]  /*30c0*/  STS.U16 [R69+0x310], R132 ;  /* 0x0003108445007388 */ /* 0x0001e80000000400 */
[----:B------:R2:W-:Y:S04]  /*30d0*/  STS.U16 [R135+0x350], R142 ;  /* 0x0003508e87007388 */ /* 0x0005e80000000400 */
[----:B------:R3:W-:Y:S01]  /*30e0*/  STS.U16 [R137+0x390], R148 ;  /* 0x0003909489007388 */ /* 0x0007e20000000400 */
[----:B0-----:R-:W-:-:S03]  /*30f0*/  @!P2 IMAD.WIDE R132, R9, 0x10, R6 ;  /* 0x000000100984a825 */ /* 0x001fc600078e0206 */
[----:B------:R-:W-:Y:S01]  /*3100*/  STS.U16 [R139+0x3d0], R150 ;  /* 0x0003d0968b007388 */ /* 0x000fe20000000400 */
[----:B------:R-:W-:-:S03]  /*3110*/  NOP ;  /* 0x0000000000007918 */ /* 0x000fc60000000000 */
[----:B------:R-:W0:Y:S04]  /*3120*/  LDS.U16 R140, [R126+0x210] ;  /* 0x000210007e8c7984 */ /* 0x000e280000000400 */
[----:B------:R-:W4:Y:S04]  /*3130*/  LDS.U16 R138, [R126+0x212] ;  /* 0x000212007e8a7984 */ /* 0x000f280000000400 */
[----:B------:R-:W0:Y:S04]  /*3140*/  LDS.U16 R148, [R126+0x214] ;  /* 0x000214007e947984 */ /* 0x000e280000000400 */
[----:B------:R-:W0:Y:S04]  /*3150*/  LDS.U16 R142, [R126+0x216] ;  /* 0x000216007e8e7984 */ /* 0x000e280000000400 */
[----:B------:R-:W0:Y:S04]  /*3160*/  LDS.U16 R10, [R126+0x218] ;  /* 0x000218007e0a7984 */ /* 0x000e280000000400 */
[----:B------:R-:W0:Y:S04]  /*3170*/  LDS.U16 R9, [R126+0x21a] ;  /* 0x00021a007e097984 */ /* 0x000e280000000400 */
[----:B------:R-:W0:Y:S04]  /*3180*/  LDS.U16 R8, [R126+0x21c] ;  /* 0x00021c007e087984 */ /* 0x000e280000000400 */
[----:B------:R1:W0:Y:S04]  /*3190*/  LDS.U16 R11, [R126+0x21e] ;  /* 0x00021e007e0b7984 */ /* 0x0002280000000400 */
[----:B------:R4:W-:Y:S01]  /*31a0*/  STS.64 [R134+0x10b0], R70 ;  /* 0x0010b04686007388 */ /* 0x0009e20000000a00 */
[----:B--2---:R-:W-:-:S04]  /*31b0*/  FMUL.FTZ R135, R131, R67 ;  /* 0x0000004383877220 */ /* 0x004fc80000410000 */
[----:B---3--:R-:W-:Y:S01]  /*31c0*/  FMUL.RZ R137, R135, 0.15915493667125701904 ;  /* 0x3e22f98387897820 */ /* 0x008fe2000040c000 */
[----:B------:R-:W-:-:S03]  /*31d0*/  FMUL.FTZ R135, R131, R151 ;  /* 0x0000009783877220 */ /* 0x000fc60000410000 */
[----:B------:R-:W-:Y:S01]  /*31e0*/  MUFU.COS R149, R137 ;  /* 0x0000008900957308 */ /* 0x000fe20000000000 */
[----:B-1----:R-:W-:Y:S01]  /*31f0*/  FMUL.FTZ R126, R122, R67 ;  /* 0x000000437a7e7220 */ /* 0x002fe20000410000 */
[----:B------:R-:W-:Y:S01]  /*3200*/  CS2R R68, SRZ ;  /* 0x0000000000447805 */ /* 0x000fe2000001ff00 */
[----:B------:R-:W-:Y:S06]  /*3210*/  BAR.SYNC.DEFER_BLOCKING 0x0 ;  /* 0x0000000000007b1d */ /* 0x000fec0000010000 */
[----:B------:R1:W2:Y:S01]  /*3220*/  MUFU.EX2 R150, R135 ;  /* 0x0000008700967308 */ /* 0x0002a20000000800 */
[----:B------:R-:W-:-:S07]  /*3230*/  FMUL.RZ R155, R126, 0.15915493667125701904 ;  /* 0x3e22f9837e9b7820 */ /* 0x000fce000040c000 */
[----:B------:R3:W4:Y:S01]  /*3240*/  MUFU.SIN R139, R137 ;  /* 0x00000089008b7308 */ /* 0x0007220000000400 */
[----:B-1----:R-:W-:Y:S02]  /*3250*/  HADD2.F32 R135, -RZ, R130.H0_H0 ;  /* 0x20000082ff877230 */ /* 0x002fe40000004100 */
[----:B---3--:R-:W-:Y:S01]  /*3260*/  HADD2.F32 R137, -RZ, R128.H0_H0 ;  /* 0x20000080ff897230 */ /* 0x008fe20000004100 */
[----:B------:R1:W5:Y:S04]  /*3270*/  @!P2 LDG.E.64 R68, desc[UR12][R132.64+0x8] ;  /* 0x0000080c8444a981 */ /* 0x000368000c1e1b00 */
[----:B------:R3:W-:Y:S01]  /*3280*/  MUFU.EX2 R153, R152 ;  /* 0x0000009800997308 */ /* 0x0007e20000000800 */
[----:B------:R-:W-:Y:S01]  /*3290*/  FMUL.FTZ R154, R124, R135 ;  /* 0x000000877c9a7220 */ /* 0x000fe20000410000 */
[----:B--2---:R-:W-:-:S06]  /*32a0*/  FMUL.FTZ R149, R150, R149 ;  /* 0x0000009596957220 */ /* 0x004fcc0000410000 */
[----:B-1----:R-:W1:Y:S01]  /*32b0*/  MUFU.SIN R132, R155 ;  /* 0x0000009b00847308 */ /* 0x002e620000000400 */
[----:B------:R-:W-:Y:S02]  /*32c0*/  HADD2.F32 R133, -RZ, R146.H0_H0 ;  /* 0x20000092ff857230 */ /* 0x000fe40000004100 */
[----:B---3--:R-:W-:Y:S01]  /*32d0*/  FMUL.FTZ R152, R124, R137 ;  /* 0x000000897c987220 */ /* 0x008fe20000410000 */
[----:B----4-:R-:W-:Y:S01]  /*32e0*/  FMUL.FTZ R150, R150, R139 ;  /* 0x0000008b96967220 */ /* 0x010fe20000410000 */
[----:B------:R-:W-:Y:S02]  /*32f0*/  FMUL.FTZ R126, R129, R67 ;  /* 0x00000043817e7220 */ /* 0x000fe40000410000 */
[C---:B------:R-:W-:Y:S01]  /*3300*/  FMUL.FTZ R152, R133.reuse, R152 ;  /* 0x0000009885987220 */ /* 0x040fe20000410000 */
[----:B------:R2:W3:Y:S01]  /*3310*/  MUFU.COS R134, R155 ;  /* 0x0000009b00867308 */ /* 0x0004e20000000000 */
[----:B------:R-:W-:Y:S01]  /*3320*/  FMUL.FTZ R154, R133, R154 ;  /* 0x0000009a859a7220 */ /* 0x000fe20000410000 */
[----:B------:R-:W-:-:S02]  /*3330*/  HADD2.F32 R130, -RZ, R136.H0_H0 ;  /* 0x20000088ff827230 */ /* 0x000fc40000004100 */
[----:B------:R-:W-:Y:S01]  /*3340*/  FMUL.FTZ R136, R150, R152 ;  /* 0x0000009896887220 */ /* 0x000fe20000410000 */
[----:B------:R-:W-:Y:S02]  /*3350*/  HADD2.F32 R128, -RZ, R141.H0_H0 ;  /* 0x2000008dff807230 */ /* 0x000fe40000004100 */
[----:B------:R-:W-:Y:S01]  /*3360*/  FMUL.FTZ R151, R129, R151 ;  /* 0x0000009781977220 */ /* 0x000fe20000410000 */
[----:B------:R-:W-:Y:S01]  /*3370*/  FMUL.RZ R159, R126, 0.15915493667125701904 ;  /* 0x3e22f9837e9f7820 */ /* 0x000fe2000040c000 */
[----:B------:R-:W-:Y:S01]  /*3380*/  FMUL.FTZ R139, R150, R154 ;  /* 0x0000009a968b7220 */ /* 0x000fe20000410000 */
[----:B------:R-:W-:Y:S02]  /*3390*/  HADD2.F32 R126, -RZ, R146.H1_H1 ;  /* 0x30000092ff7e7230 */ /* 0x000fe40000004100 */
[----:B--2---:R-:W-:Y:S01]  /*33a0*/  FMUL.FTZ R155, R131, R128 ;  /* 0x00000080839b7220 */ /* 0x004fe20000410000 */
[----:B------:R-:W-:Y:S01]  /*33b0*/  FFMA.FTZ R141, R149, R154, R136 ;  /* 0x0000009a958d7223 */ /* 0x000fe20000010088 */
[----:B------:R1:W-:Y:S01]  /*33c0*/  MUFU.EX2 R163, R151 ;  /* 0x0000009700a37308 */ /* 0x0003e20000000800 */
[----:B------:R-:W-:Y:S01]  /*33d0*/  FMUL.FTZ R157, R131, R130 ;  /* 0x00000082839d7220 */ /* 0x000fe20000410000 */
[----:B------:R-:W-:-:S06]  /*33e0*/  FFMA.FTZ R136, R149, R152, -R139 ;  /* 0x0000009895887223 */ /* 0x000fcc000001088b */
[----:B------:R-:W2:Y:S01]  /*33f0*/  MUFU.COS R158, R159 ;  /* 0x0000009f009e7308 */ /* 0x000ea20000000000 */
[C---:B-1----:R-:W-:Y:S01]  /*3400*/  FMUL.FTZ R151, R153.reuse, R132 ;  /* 0x0000008499977220 */ /* 0x042fe20000410000 */
[C---:B------:R-:W-:Y:S01]  /*3410*/  FFMA.FTZ R132, R126.reuse, R155, R141 ;  /* 0x0000009b7e847223 */ /* 0x040fe2000001008d */
[----:B------:R-:W-:Y:S01]  /*3420*/  FFMA.FTZ R136, R126, R157, R136 ;  /* 0x0000009d7e887223 */ /* 0x000fe20000010088 */
[----:B---3--:R-:W-:-:S04]  /*3430*/  FMUL.FTZ R153, R153, R134 ;  /* 0x0000008699997220 */ /* 0x008fc80000410000 */
[----:B------:R2:W1:Y:S01]  /*3440*/  MUFU.SIN R156, R159 ;  /* 0x0000009f009c7308 */ /* 0x0004620000000400 */
[C---:B------:R-:W-:Y:S01]  /*3450*/  FMUL.FTZ R134, R151.reuse, R132 ;  /* 0x0000008497867220 */ /* 0x040fe20000410000 */
[----:B------:R-:W-:-:S03]  /*3460*/  FMUL.FTZ R139, R151, R136 ;  /* 0x00000088978b7220 */ /* 0x000fc60000410000 */
[C---:B------:R-:W-:Y:S01]  /*3470*/  FFMA.FTZ R167, R153.reuse, R136, -R134 ;  /* 0x0000008899a77223 */ /* 0x040fe20000010886 */
[----:B------:R-:W-:Y:S01]  /*3480*/  FFMA.FTZ R136, R153, R132, R139 ;  /* 0x0000008499887223 */ /* 0x000fe2000001008b */
[----:B------:R-:W-:Y:S02]  /*3490*/  HADD2.F32 R139, -RZ, R144.H0_H0 ;  /* 0x20000090ff8b7230 */ /* 0x000fe40000004100 */
[----:B------:R-:W-:Y:S01]  /*34a0*/  FMUL.FTZ R132, R70, R150 ;  /* 0x0000009646847220 */ /* 0x000fe20000410000 */
[----:B------:R-:W-:Y:S02]  /*34b0*/  HADD2.F32 R141, -RZ, R143.H0_H0 ;  /* 0x2000008fff8d7230 */ /* 0x000fe40000004100 */
[----:B--2---:R-:W-:Y:S01]  /*34c0*/  FMUL.FTZ R159, R163, R158 ;  /* 0x0000009ea39f7220 */ /* 0x004fe20000410000 */
[----:B------:R-:W-:Y:S02]  /*34d0*/  HADD2.F32 R143, -RZ, R147.H0_H0 ;  /* 0x20000093ff8f7230 */ /* 0x000fe40000004100 */
[----:B------:R-:W-:Y:S01]  /*34e0*/  FMUL.FTZ R165, R71, R150 ;  /* 0x0000009647a57220 */ /* 0x000fe20000410000 */
[----:B------:R-:W-:Y:S01]  /*34f0*/  ISETP.NE.AND P2, PT, R103, 0x1f, PT ;  /* 0x0000001f6700780c */ /* 0x000fe20003f45270 */
[----:B------:R-:W-:Y:S01]  /*3500*/  FMUL.FTZ R158, R122, R139 ;  /* 0x0000008b7a9e7220 */ /* 0x000fe20000410000 */
[-C--:B------:R-:W-:Y:S01]  /*3510*/  FFMA.FTZ R134, R71, R149.reuse, R132 ;  /* 0x0000009547867223 */ /* 0x080fe20000010084 */
[----:B------:R-:W-:Y:S01]  /*3520*/  FFMA.FTZ R132, R70, R149, -R165 ;  /* 0x0000009546847223 */ /* 0x000fe200000108a5 */
[----:B-1----:R-:W-:Y:S01]  /*3530*/  FMUL.FTZ R163, R163, R156 ;  /* 0x0000009ca3a37220 */ /* 0x002fe20000410000 */
[----:B------:R-:W-:Y:S01]  /*3540*/  FMUL.FTZ R156, R122, R141 ;  /* 0x0000008d7a9c7220 */ /* 0x000fe20000410000 */
[----:B------:R-:W-:Y:S01]  /*3550*/  FFMA.FTZ R168, R143, R158, R136 ;  /* 0x0000009e8fa87223 */ /* 0x000fe20000010088 */
[C---:B------:R-:W-:Y:S01]  /*3560*/  FMUL.FTZ R136, R151.reuse, R134 ;  /* 0x0000008697887220 */ /* 0x040fe20000410000 */
[----:B------:R-:W-:Y:S01]  /*3570*/  FMUL.FTZ R165, R151, R132 ;  /* 0x0000008497a57220 */ /* 0x000fe20000410000 */
[----:B------:R-:W-:Y:S01]  /*3580*/  FFMA.FTZ R144, R143, R156, R167 ;  /* 0x0000009c8f907223 */ /* 0x000fe200000100a7 */
[----:B------:R-:W-:Y:S01]  /*3590*/  FMUL.FTZ R170, R163, R168 ;  /* 0x000000a8a3aa7220 */ /* 0x000fe20000410000 */
[C---:B------:R-:W-:Y:S01]  /*35a0*/  FFMA.FTZ R166, R153.reuse, R132, -R136 ;  /* 0x0000008499a67223 */ /* 0x040fe20000010888 */
[----:B------:R-:W-:Y:S01]  /*35b0*/  FFMA.FTZ R164, R153, R134, R165 ;  /* 0x0000008699a47223 */ /* 0x000fe200000100a5 */
[-C--:B------:R-:W-:Y:S01]  /*35c0*/  FMUL.FTZ R167, R163, R144.reuse ;  /* 0x00000090a3a77220 */ /* 0x080fe20000410000 */
[----:B------:R-:W-:Y:S01]  /*35d0*/  FFMA.FTZ R169, R159, R144, -R170 ;  /* 0x000000909fa97223 */ /* 0x000fe200000108aa */
[----:B------:R-:W-:Y:S01]  /*35e0*/  HADD2.F32 R134, -RZ, R145.H0_H0 ;  /* 0x20000091ff867230 */ /* 0x000fe20000004100 */
[----:B------:R-:W-:Y:S01]  /*35f0*/  @P2 IADD3 R144, R92, R5, RZ ;  /* 0x000000055c902210 */ /* 0x000fe20007ffe0ff */
[----:B------:R-:W-:-:S04]  /*3600*/  FMUL.FTZ R145, R163, R166 ;  /* 0x000000a6a3917220 */ /* 0x000fc80000410000 */
[C---:B------:R-:W-:Y:S02]  /*3610*/  FFMA.FTZ R170, R159.reuse, R164, R145 ;  /* 0x000000a49faa7223 */ /* 0x040fe40000010091 */
[----:B------:R-:W1:Y:S01]  /*3620*/  @P2 LDS.64 R144, [R144+0x20b8] ;  /* 0x0020b80090902984 */ /* 0x000e620000000a00 */
[----:B------:R-:W-:Y:S02]  /*3630*/  HADD2.F32 R136, -RZ, R162.H0_H0 ;  /* 0x200000a2ff887230 */ /* 0x000fe40000004100 */
[----:B------:R-:W-:Y:S01]  /*3640*/  FFMA.FTZ R168, R159, R168, R167 ;  /* 0x000000a89fa87223 */ /* 0x000fe200000100a7 */
[----:B------:R-:W-:Y:S02]  /*3650*/  HADD2.F32 R132, -RZ, R147.H1_H1 ;  /* 0x30000093ff847230 */ /* 0x000fe40000004100 */
[----:B------:R-:W-:Y:S01]  /*3660*/  FMUL.FTZ R162, R163, R164 ;  /* 0x000000a4a3a27220 */ /* 0x000fe20000410000 */
[C---:B------:R-:W-:Y:S01]  /*3670*/  FMUL.FTZ R167, R129.reuse, R134 ;  /* 0x0000008681a77220 */ /* 0x040fe20000410000 */
[----:B------:R-:W-:-:S02]  /*3680*/  FMUL.FTZ R165, R129, R136 ;  /* 0x0000008881a57220 */ /* 0x000fc40000410000 */
[----:B------:R-:W-:Y:S01]  /*3690*/  FFMA.FTZ R166, R159, R166, -R162 ;  /* 0x000000a69fa67223 */ /* 0x000fe200000108a2 */
        /* <DEDUP_REMOVED lines=14> */
.L_x_18071:
[----:B------:R-:W-:Y:S05]  /*3780*/  BSYNC B0 ;  /* 0x0000000000007941 */ /* 0x000fea0003800000 */
.L_x_18070:
[----:B------:R-:W2:Y:S01]  /*3790*/  SHFL.UP PT, R175, R164, 0x1, RZ ;  /* 0x04200000a4af7989 */ /* 0x000ea200000e00ff */
[----:B------:R-:W-:Y:S01]  /*37a0*/  ISETP.GE.AND P4, PT, R89, 0x1, PT ;  /* 0x000000015900780c */ /* 0x000fe20003f86270 */
[----:B------:R-:W-:Y:S01]  /*37b0*/  HADD2.F32 R9, -RZ, R9.H0_H0 ;  /* 0x20000009ff097230 */ /* 0x000fe20000004100 */
[----:B------:R-:W-:Y:S01]  /*37c0*/  ISETP.GE.OR P3, PT, R77, UR17, P3 ;  /* 0x000000114d007c0c */ /* 0x000fe20009f66670 */
[----:B------:R-:W3:Y:S01]  /*37d0*/  SHFL.UP PT, R173, R162, 0x1, RZ ;  /* 0x04200000a2ad7989 */ /* 0x000ee200000e00ff */
[----:B------:R-:W-:Y:S01]  /*37e0*/  HADD2.F32 R148, -RZ, R148.H0_H0 ;  /* 0x20000094ff947230 */ /* 0x000fe20000004100 */
[----:B------:R-:W-:Y:S01]  /*37f0*/  BSSY B0, `(.L_x_18072) ;  /* 0x000009a000007945 */ /* 0x000fe20003800000 */
[----:B------:R-:W-:Y:S01]  /*3800*/  HADD2.F32 R142, -RZ, R142.H0_H0 ;  /* 0x2000008eff8e7230 */ /* 0x000fe20000004100 */
[----:B------:R-:W4:Y:S02]  /*3810*/  SHFL.UP PT, R169, R166, 0x1, RZ ;  /* 0x04200000a6a97989 */ /* 0x000f2400000e00ff */
[----:B------:R-:W-:-:S02]  /*3820*/  FMUL.FTZ R148, R3, R148 ;  /* 0x0000009403947220 */ /* 0x000fc40000410000 */
[----:B------:R-:W1:Y:S01]  /*3830*/  SHFL.UP PT, R171, R170, 0x1, RZ ;  /* 0x04200000aaab7989 */ /* 0x000e6200000e00ff */
[C---:B--2---:R-:W-:Y:S01]  /*3840*/  FMUL.FTZ R177, R170.reuse, R175 ;  /* 0x000000afaab17220 */ /* 0x044fe20000410000 */
[----:B---3--:R-:W-:-:S03]  /*3850*/  FMUL.FTZ R172, R170, R173 ;  /* 0x000000adaaac7220 */ /* 0x008fc60000410000 */
[----:B------:R-:W-:Y:S01]  /*3860*/  FFMA.FTZ R177, R166, R173, -R177 ;  /* 0x000000ada6b17223 */ /* 0x000fe200000108b1 */
[----:B----4-:R-:W-:Y:S01]  /*3870*/  FMUL.FTZ R168, R170, R169 ;  /* 0x000000a9aaa87220 */ /* 0x010fe20000410000 */
[----:B------:R-:W-:Y:S02]  /*3880*/  FFMA.FTZ R175, R166, R175, R172 ;  /* 0x000000afa6af7223 */ /* 0x000fe400000100ac */
[----:B------:R-:W-:Y:S01]  /*3890*/  @P4 FADD.FTZ R162, R162, R177 ;  /* 0x000000b1a2a24221 */ /* 0x000fe20000010000 */
[-C--:B-1----:R-:W-:Y:S01]  /*38a0*/  FFMA.FTZ R173, R166, R171.reuse, R168 ;  /* 0x000000aba6ad7223 */ /* 0x082fe200000100a8 */
[----:B------:R-:W-:Y:S01]  /*38b0*/  FMUL.FTZ R171, R170, R171 ;  /* 0x000000abaaab7220 */ /* 0x000fe20000410000 */
[----:B------:R-:W-:-:S03]  /*38c0*/  @P4 FADD.FTZ R164, R164, R175 ;  /* 0x000000afa4a44221 */ /* 0x000fc60000010000 */
[----:B------:R-:W-:Y:S01]  /*38d0*/  @P4 FFMA.FTZ R166, R166, R169, -R171 ;  /* 0x000000a9a6a64223 */ /* 0x000fe200000108ab */
[----:B------:R-:W-:Y:S01]  /*38e0*/  FSEL R173, R170, R173, !P4 ;  /* 0x000000adaaad7208 */ /* 0x000fe20006000000 */
        /* <DEDUP_REMOVED lines=8> */
[CC--:B---3--:R-:W-:Y:S01]  /*3970*/  FMUL.FTZ R172, R173.reuse, R168.reuse ;  /* 0x000000a8adac7220 */ /* 0x0c8fe20000410000 */
[----:B------:R-:W-:Y:S02]  /*3980*/  FFMA.FTZ R177, R166, R171, R177 ;  /* 0x000000aba6b17223 */ /* 0x000fe400000100b1 */
[----:B------:R-:W-:Y:S01]  /*3990*/  @P4 FADD.FTZ R162, R162, R175 ;  /* 0x000000afa2a24221 */ /* 0x000fe20000010000 */
[CC--:B----4-:R-:W-:Y:S01]  /*39a0*/  FMUL.FTZ R171, R173.reuse, R169.reuse ;  /* 0x000000a9adab7220 */ /* 0x0d0fe20000410000 */
[----:B------:R-:W-:Y:S01]  /*39b0*/  FFMA.FTZ R172, R166, R169, R172 ;  /* 0x000000a9a6ac7223 */ /* 0x000fe200000100ac */
[----:B------:R-:W-:Y:S02]  /*39c0*/  @P4 FADD.FTZ R164, R164, R177 ;  /* 0x000000b1a4a44221 */ /* 0x000fe40000010000 */
[----:B------:R-:W-:Y:S02]  /*39d0*/  @P4 FFMA.FTZ R166, R166, R168, -R171 ;  /* 0x000000a8a6a64223 */ /* 0x000fe400000108ab */
[----:B------:R-:W-:Y:S01]  /*39e0*/  FSEL R172, R173, R172, !P4 ;  /* 0x000000acadac7208 */ /* 0x000fe20006000000 */
[----:B------:R-:W1:Y:S01]  /*39f0*/  SHFL.UP PT, R175, R164, 0x4, RZ ;  /* 0x04800000a4af7989 */ /* 0x000e6200000e00ff */
[----:B------:R-:W-:-:S03]  /*3a00*/  ISETP.GE.AND P4, PT, R89, 0x4, PT ;  /* 0x000000045900780c */ /* 0x000fc60003f86270 */
[----:B------:R-:W2:Y:S04]  /*3a10*/  SHFL.UP PT, R169, R166, 0x4, RZ ;  /* 0x04800000a6a97989 */ /* 0x000ea800000e00ff */
[----:B------:R-:W3:Y:S04]  /*3a20*/  SHFL.UP PT, R173, R162, 0x4, RZ ;  /* 0x04800000a2ad7989 */ /* 0x000ee800000e00ff */
[----:B------:R-:W4:Y:S01]  /*3a30*/  SHFL.UP PT, R171, R172, 0x4, RZ ;  /* 0x04800000acab7989 */ /* 0x000f2200000e00ff */
[C---:B-1----:R-:W-:Y:S01]  /*3a40*/  FMUL.FTZ R177, R172.reuse, R175 ;  /* 0x000000afacb17220 */ /* 0x042fe20000410000 */
[C---:B--2---:R-:W-:Y:S01]  /*3a50*/  FMUL.FTZ R168, R172.reuse, R169 ;  /* 0x000000a9aca87220 */ /* 0x044fe20000410000 */
[----:B---3--:R-:W-:-:S02]  /*3a60*/  FMUL.FTZ R170, R172, R173 ;  /* 0x000000adacaa7220 */ /* 0x008fc40000410000 */
[C---:B------:R-:W-:Y:S01]  /*3a70*/  FFMA.FTZ R177, R166.reuse, R173, -R177 ;  /* 0x000000ada6b17223 */ /* 0x040fe200000108b1 */
[C---:B----4-:R-:W-:Y:S01]  /*3a80*/  FFMA.FTZ R173, R166.reuse, R171, R168 ;  /* 0x000000aba6ad7223 */ /* 0x050fe200000100a8 */
[----:B------:R-:W-:Y:S01]  /*3a90*/  FFMA.FTZ R175, R166, R175, R170 ;  /* 0x000000afa6af7223 */ /* 0x000fe200000100aa */
[----:B------:R-:W-:Y:S01]  /*3aa0*/  FMUL.FTZ R171, R172, R171 ;  /* 0x000000abacab7220 */ /* 0x000fe20000410000 */
[----:B------:R-:W-:Y:S02]  /*3ab0*/  @P4 FADD.FTZ R162, R162, R177 ;  /* 0x000000b1a2a24221 */ /* 0x000fe40000010000 */
[----:B------:R-:W-:Y:S01]  /*3ac0*/  @P4 FADD.FTZ R164, R164, R175 ;  /* 0x000000afa4a44221 */ /* 0x000fe20000010000 */
        /* <DEDUP_REMOVED lines=10> */
[----:B------:R-:W-:Y:S02]  /*3b70*/  HADD2.F32 R171, -RZ, R11.H0_H0 ;  /* 0x2000000bffab7230 */ /* 0x000fe40000004100 */
[C---:B---3--:R-:W-:Y:S01]  /*3b80*/  FMUL.FTZ R172, R173.reuse, R168 ;  /* 0x000000a8adac7220 */ /* 0x048fe20000410000 */
[----:B------:R-:W-:Y:S01]  /*3b90*/  FFMA.FTZ R177, R166, R170, -R177 ;  /* 0x000000aaa6b17223 */ /* 0x000fe200000108b1 */
[----:B------:R-:W-:Y:S02]  /*3ba0*/  HADD2.F32 R11, -RZ, R10.H0_H0 ;  /* 0x2000000aff0b7230 */ /* 0x000fe40000004100 */
[----:B------:R-:W-:Y:S01]  /*3bb0*/  @P4 FADD.FTZ R164, R164, R179 ;  /* 0x000000b3a4a44221 */ /* 0x000fe20000010000 */
[-C--:B----4-:R-:W-:Y:S01]  /*3bc0*/  FMUL.FTZ R175, R173, R169.reuse ;  /* 0x000000a9adaf7220 */ /* 0x090fe20000410000 */
[----:B------:R-:W-:Y:S01]  /*3bd0*/  FFMA.FTZ R172, R166, R169, R172 ;  /* 0x000000a9a6ac7223 */ /* 0x000fe200000100ac */
[----:B------:R-:W-:-:S02]  /*3be0*/  HADD2.F32 R169, -RZ, R8.H0_H0 ;  /* 0x20000008ffa97230 */ /* 0x000fc40000004100 */
[----:B------:R-:W-:Y:S01]  /*3bf0*/  @P4 FADD.FTZ R162, R162, R177 ;  /* 0x000000b1a2a24221 */ /* 0x000fe20000010000 */
[----:B------:R-:W-:Y:S01]  /*3c00*/  @P4 FFMA.FTZ R166, R166, R168, -R175 ;  /* 0x000000a8a6a64223 */ /* 0x000fe200000108af */
[----:B------:R-:W1:Y:S01]  /*3c10*/  SHFL.UP PT, R174, R164, 0x10, RZ ;  /* 0x06000000a4ae7989 */ /* 0x000e6200000e00ff */
[----:B------:R-:W-:Y:S01]  /*3c20*/  FSEL R173, R173, R172, !P4 ;  /* 0x000000acadad7208 */ /* 0x000fe20006000000 */
[C---:B------:R-:W-:Y:S01]  /*3c30*/  FMUL.FTZ R172, R0.reuse, R171 ;  /* 0x000000ab00ac7220 */ /* 0x040fe20000410000 */
[----:B------:R-:W-:Y:S01]  /*3c40*/  FMUL.FTZ R170, R0, R169 ;  /* 0x000000a900aa7220 */ /* 0x000fe20000410000 */
[----:B------:R-:W2:Y:S01]  /*3c50*/  SHFL.UP PT, R8, R166, 0x10, RZ ;  /* 0x06000000a6087989 */ /* 0x000ea200000e00ff */
[C---:B------:R-:W-:Y:S01]  /*3c60*/  FMUL.FTZ R169, R2.reuse, R9 ;  /* 0x0000000902a97220 */ /* 0x040fe20000410000 */
[-C--:B------:R-:W-:Y:S01]  /*3c70*/  FMUL.FTZ R176, R163, R172.reuse ;  /* 0x000000aca3b07220 */ /* 0x080fe20000410000 */
[C---:B------:R-:W-:Y:S01]  /*3c80*/  FMUL.FTZ R178, R159.reuse, R172 ;  /* 0x000000ac9fb27220 */ /* 0x040fe20000410000 */
[----:B------:R-:W3:Y:S01]  /*3c90*/  SHFL.UP PT, R10, R173, 0x10, RZ ;  /* 0x06000000ad0a7989 */ /* 0x000ee200000e00ff */
[----:B------:R-:W-:Y:S01]  /*3ca0*/  FMUL.FTZ R168, R2, R11 ;  /* 0x0000000b02a87220 */ /* 0x000fe20000410000 */
[-C--:B------:R-:W-:Y:S01]  /*3cb0*/  FFMA.FTZ R9, R159, R170.reuse, -R176 ;  /* 0x000000aa9f097223 */ /* 0x080fe200000108b0 */
[----:B------:R-:W-:Y:S01]  /*3cc0*/  FFMA.FTZ R178, -R163, R170, -R178 ;  /* 0x000000aaa3b27223 */ /* 0x000fe200000109b2 */
[----:B------:R-:W4:Y:S01]  /*3cd0*/  SHFL.UP PT, R171, R162, 0x10, RZ ;  /* 0x06000000a2ab7989 */ /* 0x000f2200000e00ff */
[----:B------:R-:W-:Y:S01]  /*3ce0*/  ISETP.GE.AND P4, PT, R89, 0x10, PT ;  /* 0x000000105900780c */ /* 0x000fe20003f86270 */
[----:B------:R-:W-:Y:S01]  /*3cf0*/  FADD.FTZ R176, R168, R9 ;  /* 0x00000009a8b07221 */ /* 0x000fe20000010000 */
[----:B------:R-:W-:-:S03]  /*3d00*/  FADD.FTZ R178, -R169, R178 ;  /* 0x000000b2a9b27221 */ /* 0x000fc60000010100 */
[C---:B------:R-:W-:Y:S01]  /*3d10*/  FMUL.FTZ R9, R151.reuse, -R176 ;  /* 0x800000b097097220 */ /* 0x040fe20000410000 */
[----:B------:R-:W-:-:S03]  /*3d20*/  FMUL.FTZ R180, R151, -R178 ;  /* 0x800000b297b47220 */ /* 0x000fc60000410000 */
[C---:B------:R-:W-:Y:S01]  /*3d30*/  FFMA.FTZ R183, R153.reuse, R178, R9 ;  /* 0x000000b299b77223 */ /* 0x040fe20000010009 */
[----:B------:R-:W-:Y:S01]  /*3d40*/  FFMA.FTZ R177, R153, R176, -R180 ;  /* 0x000000b099b17223 */ /* 0x000fe200000108b4 */
[C---:B-1----:R-:W-:Y:S01]  /*3d50*/  FMUL.FTZ R176, R173.reuse, R174 ;  /* 0x000000aeadb07220 */ /* 0x042fe20000410000 */
[----:B--2---:R-:W-:-:S04]  /*3d60*/  FMUL.FTZ R11, R173, R8 ;  /* 0x00000008ad0b7220 */ /* 0x004fc80000410000 */
[CC--:B---3--:R-:W-:Y:S01]  /*3d70*/  FFMA.FTZ R178, R166.reuse, R10.reuse, R11 ;  /* 0x0000000aa6b27223 */ /* 0x0c8fe2000001000b */
[C---:B------:R-:W-:Y:S01]  /*3d80*/  FMUL.FTZ R9, R173.reuse, R10 ;  /* 0x0000000aad097220 */ /* 0x040fe20000410000 */
[----:B------:R-:W-:Y:S01]  /*3d90*/  CS2R R10, SRZ ;  /* 0x00000000000a7805 */ /* 0x000fe2000001ff00 */
[C---:B----4-:R-:W-:Y:S02]  /*3da0*/  FMUL.FTZ R175, R173.reuse, R171 ;  /* 0x000000abadaf7220 */ /* 0x050fe40000410000 */
[----:B------:R-:W-:Y:S01]  /*3db0*/  FSEL R178, R173, R178, !P4 ;  /* 0x000000b2adb27208 */ /* 0x000fe20006000000 */
[C---:B0-----:R-:W-:Y:S01]  /*3dc0*/  FMUL.FTZ R173, R163.reuse, R145 ;  /* 0x00000091a3ad7220 */ /* 0x041fe20000410000 */
[C---:B------:R-:W-:Y:S01]  /*3dd0*/  FFMA.FTZ R179, R166.reuse, R171, -R176 ;  /* 0x000000aba6b37223 */ /* 0x040fe200000108b0 */
[C---:B------:R-:W-:Y:S01]  /*3de0*/  FFMA.FTZ R181, R166.reuse, R174, R175 ;  /* 0x000000aea6b57223 */ /* 0x040fe200000100af */
[-C--:B------:R-:W-:Y:S01]  /*3df0*/  FMUL.FTZ R176, R163, -R144.reuse ;  /* 0x80000090a3b07220 */ /* 0x080fe20000410000 */
[C---:B------:R-:W-:Y:S01]  /*3e00*/  FFMA.FTZ R180, R159.reuse, R144, -R173 ;  /* 0x000000909fb47223 */ /* 0x040fe200000108ad */
[----:B-----5:R0:W-:Y:S01]  /*3e10*/  SHFL.IDX PT, R175, R69, RZ, 0x1f ;  /* 0x00001fff45af7589 */ /* 0x0201e200000e0000 */
[----:B------:R-:W-:Y:S01]  /*3e20*/  @P4 FFMA.FTZ R166, R166, R8, -R9 ;  /* 0x00000008a6a64223 */ /* 0x000fe20000010809 */
[----:B------:R-:W-:Y:S01]  /*3e30*/  FFMA.FTZ R182, R159, -R145, R176 ;  /* 0x800000919fb67223 */ /* 0x000fe200000100b0 */
[----:B------:R-:W-:Y:S01]  /*3e40*/  HFMA2.MMA R9, -RZ, RZ, 0, 0 ;  /* 0x00000000ff097435 */ /* 0x000fe200000001ff */
[----:B------:R-:W1:Y:S01]  /*3e50*/  SHFL.UP PT, R178, R178, 0x1, RZ ;  /* 0x04200000b2b27989 */ /* 0x000e6200000e00ff */
[----:B------:R-:W-:Y:S01]  /*3e60*/  FADD.FTZ R173, R148, R177 ;  /* 0x000000b194ad7221 */ /* 0x000fe20000010000 */
[----:B------:R-:W-:Y:S01]  /*3e70*/  MOV R8, 0x3f800000 ;  /* 0x3f80000000087802 */ /* 0x000fe20000000f00 */
[----:B------:R-:W-:Y:S01]  /*3e80*/  @P4 FADD.FTZ R162, R162, R179 ;  /* 0x000000b3a2a24221 */ /* 0x000fe20000010000 */
[----:B------:R2:W3:Y:S01]  /*3e90*/  SHFL.IDX PT, R171, R68, RZ, 0x1f ;  /* 0x00001fff44ab7589 */ /* 0x0004e200000e0000 */
[----:B0-----:R-:W-:Y:S01]  /*3ea0*/  FMUL.FTZ R69, R151, -R182 ;  /* 0x800000b697457220 */ /* 0x001fe20000410000 */
[----:B------:R-:W-:Y:S01]  /*3eb0*/  @!P3 LEA R174, R113, R5, 0x4 ;  /* 0x0000000571aeb211 */ /* 0x000fe200078e20ff */
[----:B------:R-:W-:Y:S01]  /*3ec0*/  @P4 FADD.FTZ R164, R164, R181 ;  /* 0x000000b5a4a44221 */ /* 0x000fe20000010000 */
[----:B------:R-:W0:Y:S01]  /*3ed0*/  SHFL.UP PT, R176, R166, 0x1, RZ ;  /* 0x04200000a6b07989 */ /* 0x000e2200000e00ff */
[----:B------:R-:W-:Y:S01]  /*3ee0*/  FFMA.FTZ R69, R153, R180, -R69 ;  /* 0x000000b499457223 */ /* 0x000fe20000010845 */
[----:B--2---:R-:W-:Y:S01]  /*3ef0*/  FMUL.FTZ R68, R3, R142 ;  /* 0x0000008e03447220 */ /* 0x004fe20000410000 */
[----:B------:R-:W-:Y:S01]  /*3f00*/  FMUL.FTZ R142, R151, -R180 ;  /* 0x800000b4978e7220 */ /* 0x000fe20000410000 */
[----:B------:R2:W4:Y:S01]  /*3f10*/  @!P3 LDS.128 R8, [R174+0x21b0] ;  /* 0x0021b000ae08b984 */ /* 0x0005220000000c00 */
[----:B------:R-:W-:Y:S01]  /*3f20*/  ISETP.NE.AND P3, PT, R161, 0x1f, PT ;  /* 0x0000001fa100780c */ /* 0x000fe20003f65270 */
[----:B------:R-:W-:Y:S01]  /*3f30*/  FADD.FTZ R183, -R68, R183 ;  /* 0x000000b744b77221 */ /* 0x000fe20000010100 */
[----:B------:R-:W-:Y:S01]  /*3f40*/  FFMA.FTZ R177, R153, R182, R142 ;  /* 0x000000b699b17223 */ /* 0x000fe2000001008e */
[C---:B------:R-:W-:Y:S01]  /*3f50*/  FMUL.FTZ R182, R150.reuse, -R173 ;  /* 0x800000ad96b67220 */ /* 0x040fe20000410000 */
[----:B------:R-:W4:Y:S01]  /*3f60*/  SHFL.UP PT, R162, R162, 0x1, RZ ;  /* 0x04200000a2a27989 */ /* 0x000f2200000e00ff */
[C---:B------:R-:W-:Y:S01]  /*3f70*/  FMUL.FTZ R180, R150.reuse, -R183 ;  /* 0x800000b796b47220 */ /* 0x040fe20000410000 */
[C---:B------:R-:W-:Y:S01]  /*3f80*/  FMUL.FTZ R142, R150.reuse, -R177 ;  /* 0x800000b1968e7220 */ /* 0x040fe20000410000 */
[----:B--2---:R-:W-:Y:S01]  /*3f90*/  FMUL.FTZ R174, R150, -R69 ;  /* 0x8000004596ae7220 */ /* 0x004fe20000410000 */
[C---:B------:R-:W-:Y:S01]  /*3fa0*/  FFMA.FTZ R182, R149.reuse, R183, R182 ;  /* 0x000000b795b67223 */ /* 0x040fe200000100b6 */
[C---:B------:R-:W-:Y:S01]  /*3fb0*/  FFMA.FTZ R185, R149.reuse, R173, -R180 ;  /* 0x000000ad95b97223 */ /* 0x040fe200000108b4 */
[----:B------:R-:W-:Y:S01]  /*3fc0*/  FFMA.FTZ R142, R149, R69, -R142 ;  /* 0x00000045958e7223 */ /* 0x000fe2000001088e */
[----:B------:R-:W-:-:S02]  /*3fd0*/  HADD2.F32 R69, -RZ, R140.H0_H0 ;  /* 0x2000008cff457230 */ /* 0x000fc40000004100 */
[C---:B-1----:R-:W-:Y:S01]  /*3fe0*/  FMUL.FTZ R179, R178.reuse, R175 ;  /* 0x000000afb2b37220 */ /* 0x042fe20000410000 */
[----:B------:R-:W-:Y:S02]  /*3ff0*/  HADD2.F32 R173, -RZ, R138.H0_H0 ;  /* 0x2000008affad7230 */ /* 0x000fe40000004100 */
[----:B------:R-:W-:Y:S01]  /*4000*/  FFMA.FTZ R177, R149, R177, R174 ;  /* 0x000000b195b17223 */ /* 0x000fe200000100ae */
[----:B---3--:R-:W-:Y:S01]  /*4010*/  FMUL.FTZ R178, R178, R171 ;  /* 0x000000abb2b27220 */ /* 0x008fe20000410000 */
[----:B------:R-:W-:Y:S01]  /*4020*/  FMUL.FTZ R166, R4, R69 ;  /* 0x0000004504a67220 */ /* 0x000fe20000410000 */
[----:B0-----:R-:W-:Y:S01]  /*4030*/  FFMA.FTZ R179, R176, R171, -R179 ;  /* 0x000000abb0b37223 */ /* 0x001fe200000108b3 */
[----:B------:R-:W-:Y:S01]  /*4040*/  FMUL.FTZ R69, R4, R173 ;  /* 0x000000ad04457220 */ /* 0x000fe20000410000 */
[----:B------:R-:W-:Y:S01]  /*4050*/  FFMA.FTZ R181, R176, R175, R178 ;  /* 0x000000afb0b57223 */ /* 0x000fe200000100b2 */
[----:B------:R-:W-:Y:S01]  /*4060*/  FADD.FTZ R173, R166, R185 ;  /* 0x000000b9a6ad7221 */ /* 0x000fe20000010000 */
[----:B------:R0:W1:Y:S01]  /*4070*/  SHFL.DOWN PT, R140, R142, 0x1, 0x1f ;  /* 0x08201f008e8c7f89 */ /* 0x00006200000e0000 */
[----:B------:R-:W-:-:S03]  /*4080*/  FADD.FTZ R174, -R69, R182 ;  /* 0x000000b645ae7221 */ /* 0x000fc60000010100 */
[----:B------:R0:W2:Y:S04]  /*4090*/  SHFL.DOWN PT, R176, R177, 0x1, 0x1f ;  /* 0x08201f00b1b07f89 */ /* 0x0000a800000e0000 */
[----:B------:R0:W3:Y:S04]  /*40a0*/  SHFL.DOWN PT, R138, R173, 0x1, 0x1f ;  /* 0x08201f00ad8a7f89 */ /* 0x0000e800000e0000 */
[----:B------:R0:W0:Y:S04]  /*40b0*/  SHFL.DOWN PT, R178, R174, 0x1, 0x1f ;  /* 0x08201f00aeb27f89 */ /* 0x00002800000e0000 */
[----:B------:R-:W0:Y:S01]  /*40c0*/  SHFL.UP PT, R164, R164, 0x1, RZ ;  /* 0x04200000a4a47989 */ /* 0x000e2200000e00ff */
[----:B----4-:R-:W-:Y:S05]  /*40d0*/  @!P3 BRA `(.L_x_18073) ;  /* 0x00000000002cb947 */ /* 0x010fea0003800000 */
[C---:B--2---:R-:W-:Y:S01]  /*40e0*/  FMUL.FTZ R183, R177.reuse, R176 ;  /* 0x000000b0b1b77220 */ /* 0x044fe20000410000 */
[C---:B0-----:R-:W-:Y:S01]  /*40f0*/  FMUL.FTZ R185, R177.reuse, R178 ;  /* 0x000000b2b1b97220 */ /* 0x041fe20000410000 */
[----:B---3--:R-:W-:Y:S01]  /*4100*/  FMUL.FTZ R187, R177, R138 ;  /* 0x0000008ab1bb7220 */ /* 0x008fe20000410000 */
        /* <DEDUP_REMOVED lines=8> */
.L_x_18073:
[----:B------:R-:W-:Y:S05]  /*4190*/  BSYNC B0 ;  /* 0x0000000000007941 */ /* 0x000fea0003800000 */
.L_x_18072:
[C---:B------:R-:W-:Y:S01]  /*41a0*/  ISETP.GT.U32.AND P6, PT, R161.reuse, 0x1d, PT ;  /* 0x0000001da100780c */ /* 0x040fe20003fc4070 */
[----:B-1----:R1:W4:Y:S01]  /*41b0*/  SHFL.DOWN PT, R140, R142, 0x2, 0x1f ;  /* 0x08401f008e8c7f89 */ /* 0x00232200000e0000 */
[----:B------:R-:W-:Y:S01]  /*41c0*/  BSSY B0, `(.L_x_18074) ;  /* 0x0000013000007945 */ /* 0x000fe20003800000 */
[C---:B------:R-:W-:Y:S02]  /*41d0*/  ISETP.GT.U32.AND P3, PT, R161.reuse, 0x1b, PT ;  /* 0x0000001ba100780c */ /* 0x040fe40003f64070 */
[----:B--2---:R1:W2:Y:S01]  /*41e0*/  SHFL.DOWN PT, R176, R177, 0x2, 0x1f ;  /* 0x08401f00b1b07f89 */ /* 0x0042a200000e0000 */
[C---:B------:R-:W-:Y:S02]  /*41f0*/  ISETP.GT.U32.AND P4, PT, R161.reuse, 0x17, PT ;  /* 0x00000017a100780c */ /* 0x040fe40003f84070 */
[----:B------:R-:W-:Y:S01]  /*4200*/  ISETP.GT.U32.AND P5, PT, R161, 0xf, PT ;  /* 0x0000000fa100780c */ /* 0x000fe20003fa4070 */
[----:B---3--:R1:W3:Y:S04]  /*4210*/  SHFL.DOWN PT, R138, R173, 0x2, 0x1f ;  /* 0x08401f00ad8a7f89 */ /* 0x0082e800000e0000 */
[----:B0-----:R1:W0:Y:S01]  /*4220*/  SHFL.DOWN PT, R178, R174, 0x2, 0x1f ;  /* 0x08401f00aeb27f89 */ /* 0x00122200000e0000 */
[----:B------:R-:W-:Y:S07]  /*4230*/  @P6 BRA `(.L_x_18075) ;  /* 0x00000000002c6947 */ /* 0x000fee0003800000 */
[C---:B--2---:R-:W-:Y:S01]  /*4240*/  FMUL.FTZ R183, R177.reuse, R176 ;  /* 0x000000b0b1b77220 */ /* 0x044fe20000410000 */
[C---:B0-----:R-:W-:Y:S01]  /*4250*/  FMUL.FTZ R185, R177.reuse, R178 ;  /* 0x000000b2b1b97220 */ /* 0x041fe20000410000 */
[C---:B---3--:R-:W-:Y:S01]  /*4260*/  FMUL.FTZ R187, R177.reuse, R138 ;  /* 0x0000008ab1bb7220 */ /* 0x048fe20000410000 */
[-C--:B-1--4-:R-:W-:Y:S01]  /*4270*/  FMUL.FTZ R177, R177, R140.reuse ;  /* 0x0000008cb1b17220 */ /* 0x092fe20000410000 */
[C---:B------:R-:W-:Y:S01]  /*4280*/  FFMA.FTZ R183, R142.reuse, R140, -R183 ;  /* 0x0000008c8eb77223 */ /* 0x040fe200000108b7 */
[C---:B------:R-:W-:Y:S01]  /*4290*/  FFMA.FTZ R138, R142.reuse, R138, -R185 ;  /* 0x0000008a8e8a7223 */ /* 0x040fe200000108b9 */
[C---:B------:R-:W-:Y:S01]  /*42a0*/  FFMA.FTZ R187, R142.reuse, R178, R187 ;  /* 0x000000b28ebb7223 */ /* 0x040fe200000100bb */
[----:B------:R-:W-:Y:S02]  /*42b0*/  FFMA.FTZ R177, R142, R176, R177 ;  /* 0x000000b08eb17223 */ /* 0x000fe400000100b1 */
[----:B------:R-:W-:Y:S01]  /*42c0*/  FADD.FTZ R173, R173, R138 ;  /* 0x0000008aadad7221 */ /* 0x000fe20000010000 */
[----:B------:R-:W-:Y:S01]  /*42d0*/  FADD.FTZ R174, R174, R187 ;  /* 0x000000bbaeae7221 */ /* 0x000fe20000010000 */
[----:B------:R-:W-:-:S07]  /*42e0*/  MOV R142, R183 ;  /* 0x000000b7008e7202 */ /* 0x000fce0000000f00 */
.L_x_18075:
[----:B------:R-:W-:Y:S05]  /*42f0*/  BSYNC B0 ;  /* 0x0000000000007941 */ /* 0x000fea0003800000 */
.L_x_18074:
[----:B----4-:R4:W1:Y:S01]  /*4300*/  SHFL.DOWN PT, R140, R142, 0x4, 0x1f ;  /* 0x08801f008e8c7f89 */ /* 0x01086200000e0000 */
[----:B------:R-:W-:Y:S03]  /*4310*/  BSSY B0, `(.L_x_18076) ;  /* 0x0000010000007945 */ /* 0x000fe60003800000 */
[----:B--2---:R4:W2:Y:S04]  /*4320*/  SHFL.DOWN PT, R176, R177, 0x4, 0x1f ;  /* 0x08801f00b1b07f89 */ /* 0x0048a800000e0000 */
[----:B---3--:R4:W3:Y:S04]  /*4330*/  SHFL.DOWN PT, R138, R173, 0x4, 0x1f ;  /* 0x08801f00ad8a7f89 */ /* 0x0088e800000e0000 */
[----:B0-----:R4:W0:Y:S01]  /*4340*/  SHFL.DOWN PT, R178, R174, 0x4, 0x1f ;  /* 0x08801f00aeb27f89 */ /* 0x00182200000e0000 */
[----:B------:R-:W-:Y:S05]  /*4350*/  @P3 BRA `(.L_x_18077) ;  /* 0x00000000002c3947 */ /* 0x000fea0003800000 */
        /* <DEDUP_REMOVED lines=11> */
.L_x_18077:
[----:B------:R-:W-:Y:S05]  /*4410*/  BSYNC B0 ;  /* 0x0000000000007941 */ /* 0x000fea0003800000 */
.L_x_18076:
[----:B-1----:R1:W1:Y:S01]  /*4420*/  SHFL.DOWN PT, R140, R142, 0x8, 0x1f ;  /* 0x09001f008e8c7f89 */ /* 0x00226200000e0000 */
[----:B------:R-:W-:Y:S03]  /*4430*/  BSSY B0, `(.L_x_18078) ;  /* 0x0000010000007945 */ /* 0x000fe60003800000 */
[----:B--2---:R2:W1:Y:S04]  /*4440*/  SHFL.DOWN PT, R176, R177, 0x8, 0x1f ;  /* 0x09001f00b1b07f89 */ /* 0x00446800000e0000 */
        /* <DEDUP_REMOVED lines=14> */
.L_x_18079:
[----:B------:R-:W-:Y:S05]  /*4530*/  BSYNC B0 ;  /* 0x0000000000007941 */ /* 0x000fea0003800000 */
.L_x_18078:
[----:B-1----:R1:W1:Y:S01]  /*4540*/  SHFL.DOWN PT, R140, R142, 0x10, 0x1f ;  /* 0x0a001f008e8c7f89 */ /* 0x00226200000e0000 */
[----:B------:R-:W-:Y:S03]  /*4550*/  BSSY B0, `(.L_x_18080) ;  /* 0x0000010000007945 */ /* 0x000fe60003800000 */
[----:B------:R0:W1:Y:S04]  /*4560*/  SHFL.DOWN PT, R176, R177, 0x10, 0x1f ;  /* 0x0a001f00b1b07f89 */ /* 0x00006800000e0000 */
        /* <DEDUP_REMOVED lines=14> */
.L_x_18081:
[----:B------:R-:W-:Y:S05]  /*4650*/  BSYNC B0 ;  /* 0x0000000000007941 */ /* 0x000fea0003800000 */
.L_x_18080:
[----:B------:R-:W-:Y:S01]  /*4660*/  SHFL.DOWN PT, R183, R177, 0x1, 0x1f ;  /* 0x08201f00b1b77f89 */ /* 0x000fe200000e0000 */
[----:B------:R-:W-:Y:S01]  /*4670*/  @P1 FADD.FTZ R171, R162, R179 ;  /* 0x000000b3a2ab1221 */ /* 0x000fe20000010000 */
[----:B------:R-:W-:Y:S01]  /*4680*/  @P1 FADD.FTZ R175, R164, R181 ;  /* 0x000000b5a4af1221 */ /* 0x000fe20000010000 */
[----:B------:R-:W-:Y:S01]  /*4690*/  ISETP.NE.AND P3, PT, R103, RZ, PT ;  /* 0x000000ff6700720c */ /* 0x000fe20003f65270 */
[----:B-1----:R-:W1:Y:S01]  /*46a0*/  SHFL.IDX PT, R140, R11, RZ, 0x1f ;  /* 0x00001fff0b8c7589 */ /* 0x002e6200000e0000 */
[C---:B------:R-:W-:Y:S01]  /*46b0*/  FMUL.FTZ R179, R71.reuse, R171 ;  /* 0x000000ab47b37220 */ /* 0x040fe20000410000 */
[-C--:B------:R-:W-:Y:S01]  /*46c0*/  FMUL.FTZ R138, R71, R175.reuse ;  /* 0x000000af478a7220 */ /* 0x080fe20000410000 */
[----:B------:R-:W-:Y:S01]  /*46d0*/  LEA.HI.SX32 R190, R92, R92, 0x1b ;  /* 0x0000005c5cbe7211 */ /* 0x000fe200078fdaff */
[----:B0-----:R-:W0:Y:S01]  /*46e0*/  SHFL.IDX PT, R178, R10, RZ, 0x1f ;  /* 0x00001fff0ab27589 */ /* 0x001e2200000e0000 */
[C---:B------:R-:W-:Y:S01]  /*46f0*/  FFMA.FTZ R179, R70.reuse, R175, R179 ;  /* 0x000000af46b37223 */ /* 0x040fe200000100b3 */
[----:B------:R-:W-:Y:S01]  /*4700*/  FFMA.FTZ R171, R70, R171, -R138 ;  /* 0x000000ab46ab7223 */ /* 0x000fe2000001088a */
[----:B------:R-:W-:Y:S01]  /*4710*/  LEA R190, R190, R5, 0x2 ;  /* 0x00000005bebe7211 */ /* 0x000fe200078e10ff */
[----:B------:R-:W5:Y:S01]  /*4720*/  SHFL.DOWN PT, R176, R142, 0x1, 0x1f ;  /* 0x08201f008eb07f89 */ /* 0x000f6200000e0000 */
[----:B------:R-:W-:Y:S01]  /*4730*/  FADD.FTZ R70, R154, R179 ;  /* 0x000000b39a467221 */ /* 0x000fe20000010000 */
[----:B------:R-:W-:Y:S01]  /*4740*/  FADD.FTZ R162, R152, R171 ;  /* 0x000000ab98a27221 */ /* 0x000fe20000010000 */
[----:B------:R-:W-:Y:S01]  /*4750*/  LEA R192, R76, -R103, 0x1 ;  /* 0x800000674cc07211 */ /* 0x000fe200078e08ff */
[----:B------:R-:W5:Y:S01]  /*4760*/  SHFL.DOWN PT, R180, R173, 0x1, 0x1f ;  /* 0x08201f00adb47f89 */ /* 0x000f6200000e0000 */
[C---:B------:R-:W-:Y:S01]  /*4770*/  FMUL.FTZ R138, R150.reuse, R70 ;  /* 0x00000046968a7220 */ /* 0x040fe20000410000 */
[-C--:B------:R-:W-:Y:S01]  /*4780*/  FMUL.FTZ R171, R150, R162.reuse ;  /* 0x000000a296ab7220 */ /* 0x080fe20000410000 */
[----:B------:R-:W-:Y:S01]  /*4790*/  ISETP.GE.AND P1, PT, R192, 0x1, PT ;  /* 0x00000001c000780c */ /* 0x000fe20003f26270 */
[----:B------:R-:W5:Y:S01]  /*47a0*/  SHFL.DOWN PT, R182, R174, 0x1, 0x1f ;  /* 0x08201f00aeb67f89 */ /* 0x000f6200000e0000 */
[C---:B------:R-:W-:Y:S01]  /*47b0*/  FFMA.FTZ R71, R149.reuse, R162, -R138 ;  /* 0x000000a295477223 */ /* 0x040fe2000001088a */
[----:B------:R-:W-:Y:S01]  /*47c0*/  FFMA.FTZ R138, R149, R70, R171 ;  /* 0x00000046958a7223 */ /* 0x000fe200000100ab */
[----:B------:R-:W-:Y:S01]  /*47d0*/  BSSY B0, `(.L_x_18082) ;  /* 0x00000cf000007945 */ /* 0x000fe20003800000 */
[----:B--2-4-:R-:W2:Y:S01]  /*47e0*/  SHFL.IDX PT, R177, R177, RZ, 0x1f ;  /* 0x00001fffb1b17589 */ /* 0x014ea200000e0000 */
[C---:B------:R-:W-:Y:S01]  /*47f0*/  FFMA.FTZ R164, R126.reuse, R157, R71 ;  /* 0x0000009d7ea47223 */ /* 0x040fe20000010047 */
[----:B------:R-:W-:Y:S01]  /*4800*/  FFMA.FTZ R71, R126, R155, R138 ;  /* 0x0000009b7e477223 */ /* 0x000fe2000001008a */
[----:B-1----:R-:W-:-:S02]  /*4810*/  @P2 FMUL.FTZ R171, R183, R140 ;  /* 0x0000008cb7ab2220 */ /* 0x002fc40000410000 */
[----:B------:R-:W-:Y:S01]  /*4820*/  FMUL.FTZ R138, R151, R164 ;  /* 0x000000a4978a7220 */ /* 0x000fe20000410000 */
[----:B------:R1:W4:Y:S01]  /*4830*/  SHFL.IDX PT, R154, R142, RZ, 0x1f ;  /* 0x00001fff8e9a7589 */ /* 0x00032200000e0000 */
[-C--:B0-----:R-:W-:Y:S02]  /*4840*/  @P2 FMUL.FTZ R155, R183, R178.reuse ;  /* 0x000000b2b79b2220 */ /* 0x081fe40000410000 */
[-C--:B------:R-:W-:Y:S01]  /*4850*/  FFMA.FTZ R138, R153, R71.reuse, R138 ;  /* 0x00000047998a7223 */ /* 0x080fe2000001008a */
[----:B---3--:R-:W0:Y:S01]  /*4860*/  SHFL.IDX PT, R173, R173, RZ, 0x1f ;  /* 0x00001fffadad7589 */ /* 0x008e2200000e0000 */
[C---:B-----5:R-:W-:Y:S01]  /*4870*/  @P2 FFMA.FTZ R171, R176.reuse, R178, -R171 ;  /* 0x000000b2b0ab2223 */ /* 0x060fe200000108ab */
[----:B------:R-:W-:Y:S01]  /*4880*/  @P2 FFMA.FTZ R155, R176, R140, R155 ;  /* 0x0000008cb09b2223 */ /* 0x000fe2000001009b */
[----:B------:R-:W-:Y:S01]  /*4890*/  FFMA.FTZ R176, R143, R158, R138 ;  /* 0x0000009e8fb07223 */ /* 0x000fe2000001008a */
[----:B------:R-:W-:Y:S01]  /*48a0*/  FMUL.FTZ R138, R151, R71 ;  /* 0x00000047978a7220 */ /* 0x000fe20000410000 */
[----:B------:R-:W-:Y:S01]  /*48b0*/  @P2 FADD.FTZ R178, R180, R171 ;  /* 0x000000abb4b22221 */ /* 0x000fe20000010000 */
[----:B------:R-:W3:Y:S01]  /*48c0*/  SHFL.IDX PT, R174, R174, RZ, 0x1f ;  /* 0x00001fffaeae7589 */ /* 0x000ee200000e0000 */
[----:B------:R-:W-:-:S02]  /*48d0*/  @P2 FADD.FTZ R140, R182, R155 ;  /* 0x0000009bb68c2221 */ /* 0x000fc40000010000 */
[-C--:B------:R-:W-:Y:S02]  /*48e0*/  FMUL.FTZ R155, R178, -R145.reuse ;  /* 0x80000091b29b7220 */ /* 0x080fe40000410000 */
[C---:B------:R-:W-:Y:S02]  /*48f0*/  FMUL.FTZ R145, R140.reuse, -R145 ;  /* 0x800000918c917220 */ /* 0x040fe40000410000 */
[----:B------:R-:W-:Y:S01]  /*4900*/  FFMA.FTZ R155, R140, R144, R155 ;  /* 0x000000908c9b7223 */ /* 0x000fe2000001009b */
[----:B------:R-:W-:Y:S01]  /*4910*/  FFMA.FTZ R140, R153, R164, -R138 ;  /* 0x000000a4998c7223 */ /* 0x000fe2000001088a */
[----:B------:R-:W-:Y:S02]  /*4920*/  FFMA.FTZ R145, R178, R144, -R145 ;  /* 0x00000090b2917223 */ /* 0x000fe40000010891 */
[----:B------:R-:W-:Y:S01]  /*4930*/  FADD.FTZ R138, -R172, R155 ;  /* 0x0000009bac8a7221 */ /* 0x000fe20000010100 */
[----:B------:R-:W-:Y:S01]  /*4940*/  FFMA.FTZ R172, R143, R156, R140 ;  /* 0x0000009c8fac7223 */ /* 0x000fe2000001008c */
[----:B------:R-:W-:Y:S01]  /*4950*/  IADD3 R178, R103, 0xe0, RZ ;  /* 0x000000e067b27810 */ /* 0x000fe20007ffe0ff */
[----:B------:R-:W-:Y:S01]  /*4960*/  FADD.FTZ R140, R170, R145 ;  /* 0x00000091aa8c7221 */ /* 0x000fe20000010000 */
[C---:B------:R-:W-:Y:S01]  /*4970*/  FMUL.FTZ R144, R163.reuse, -R138 ;  /* 0x8000008aa3907220 */ /* 0x040fe20000410000 */
[C---:B------:R-:W-:Y:S01]  /*4980*/  FMUL.FTZ R145, R163.reuse, R176 ;  /* 0x000000b0a3917220 */ /* 0x040fe20000410000 */
[C---:B------:R-:W-:Y:S01]  /*4990*/  FMUL.FTZ R155, R163.reuse, R172 ;  /* 0x000000aca39b7220 */ /* 0x040fe20000410000 */
[-C--:B------:R-:W-:Y:S01]  /*49a0*/  FMUL.FTZ R163, R163, -R140.reuse ;  /* 0x8000008ca3a37220 */ /* 0x080fe20000410000 */
[C---:B------:R-:W-:Y:S01]  /*49b0*/  FFMA.FTZ R157, R159.reuse, R140, -R144 ;  /* 0x0000008c9f9d7223 */ /* 0x040fe20000010890 */
[C---:B------:R-:W-:Y:S01]  /*49c0*/  FFMA.FTZ R145, R159.reuse, R172, -R145 ;  /* 0x000000ac9f917223 */ /* 0x040fe20000010891 */
[C---:B------:R-:W-:Y:S01]  /*49d0*/  FFMA.FTZ R152, R159.reuse, R176, R155 ;  /* 0x000000b09f987223 */ /* 0x040fe2000001009b */
[----:B------:R-:W-:Y:S01]  /*49e0*/  FFMA.FTZ R144, R159, R138, R163 ;  /* 0x0000008a9f907223 */ /* 0x000fe200000100a3 */
[----:B-1----:R-:W-:Y:S01]  /*49f0*/  FADD.FTZ R142, R168, R157 ;  /* 0x0000009da88e7221 */ /* 0x002fe20000010000 */
[C---:B------:R-:W-:Y:S01]  /*4a00*/  FFMA.FTZ R167, R132.reuse, R167, R145 ;  /* 0x000000a784a77223 */ /* 0x040fe20000010091 */
[----:B------:R-:W-:Y:S01]  /*4a10*/  FMUL.FTZ R157, R131, R126 ;  /* 0x0000007e839d7220 */ /* 0x000fe20000410000 */
[----:B------:R-:W-:Y:S01]  /*4a20*/  FADD.FTZ R144, -R169, R144 ;  /* 0x00000090a9907221 */ /* 0x000fe20000010100 */
[----:B------:R-:W-:Y:S01]  /*4a30*/  FMUL.FTZ R156, R151, -R142 ;  /* 0x8000008e979c7220 */ /* 0x000fe20000410000 */
[----:B------:R-:W-:Y:S01]  /*4a40*/  FFMA.FTZ R169, R132, R165, R152 ;  /* 0x000000a584a97223 */ /* 0x000fe20000010098 */
[----:B--2---:R-:W-:Y:S01]  /*4a50*/  FMUL.FTZ R152, R177, R10 ;  /* 0x0000000ab1987220 */ /* 0x004fe20000410000 */
[-C--:B------:R-:W-:Y:S01]  /*4a60*/  FMUL.FTZ R145, R151, -R144.reuse ;  /* 0x8000009097917220 */ /* 0x080fe20000410000 */
[----:B------:R-:W-:Y:S01]  /*4a70*/  FFMA.FTZ R155, R153, R144, R156 ;  /* 0x00000090999b7223 */ /* 0x000fe2000001009c */
[----:B------:R-:W-:Y:S01]  /*4a80*/  FMUL.FTZ R151, R177, R11 ;  /* 0x0000000bb1977220 */ /* 0x000fe20000410000 */
[----:B------:R-:W-:Y:S01]  /*4a90*/  @!P3 LEA R156, R113, R5, 0x4 ;  /* 0x00000005719cb211 */ /* 0x000fe200078e20ff */
[----:B------:R-:W-:Y:S01]  /*4aa0*/  FFMA.FTZ R153, R153, R142, -R145 ;  /* 0x0000008e99997223 */ /* 0x000fe20000010891 */
[----:B------:R-:W-:Y:S01]  /*4ab0*/  FADD.FTZ R145, -R68, R155 ;  /* 0x0000009b44917221 */ /* 0x000fe20000010100 */
[C---:B----4-:R-:W-:Y:S01]  /*4ac0*/  FFMA.FTZ R68, R154.reuse, R10, -R151 ;  /* 0x0000000a9a447223 */ /* 0x050fe20000010897 */
[----:B------:R-:W-:Y:S01]  /*4ad0*/  FFMA.FTZ R151, R154, R11, R152 ;  /* 0x0000000b9a977223 */ /* 0x000fe20000010098 */
[----:B------:R-:W-:Y:S01]  /*4ae0*/  FADD.FTZ R148, R148, R153 ;  /* 0x0000009994947221 */ /* 0x000fe20000010000 */
[C---:B------:R-:W-:Y:S01]  /*4af0*/  FMUL.FTZ R152, R150.reuse, -R145 ;  /* 0x8000009196987220 */ /* 0x040fe20000410000 */
[C---:B------:R-:W-:Y:S01]  /*4b00*/  FMUL.FTZ R11, R177.reuse, R9 ;  /* 0x00000009b10b7220 */ /* 0x040fe20000410000 */
[----:B------:R-:W-:Y:S01]  /*4b10*/  FMUL.FTZ R10, R177, R8 ;  /* 0x00000008b10a7220 */ /* 0x000fe20000410000 */
[-C--:B------:R-:W-:Y:S01]  /*4b20*/  FMUL.FTZ R150, R150, -R148.reuse ;  /* 0x8000009496967220 */ /* 0x080fe20000410000 */
[C---:B------:R-:W-:Y:S01]  /*4b30*/  FFMA.FTZ R153, R149.reuse, R148, -R152 ;  /* 0x0000009495997223 */ /* 0x040fe20000010898 */
[----:B------:R-:W-:Y:S01]  /*4b40*/  FMUL.FTZ R152, R124, R133 ;  /* 0x000000857c987220 */ /* 0x000fe20000410000 */
[----:B------:R-:W-:Y:S01]  /*4b50*/  FFMA.FTZ R8, R154, R8, -R11 ;  /* 0x000000089a087223 */ /* 0x000fe2000001080b */
[----:B------:R-:W-:Y:S01]  /*4b60*/  FFMA.FTZ R150, R149, R145, R150 ;  /* 0x0000009195967223 */ /* 0x000fe20000010096 */
[----:B------:R-:W-:Y:S01]  /*4b70*/  FADD.FTZ R149, R166, R153 ;  /* 0x00000099a6957221 */ /* 0x000fe20000010000 */
[----:B------:R-:W-:Y:S01]  /*4b80*/  FFMA.FTZ R9, R154, R9, R10 ;  /* 0x000000099a097223 */ /* 0x000fe2000001000a */
[----:B0-----:R-:W-:Y:S01]  /*4b90*/  FADD.FTZ R10, R173, R68 ;  /* 0x00000044ad0a7221 */ /* 0x001fe20000010000 */
[----:B---3--:R-:W-:Y:S01]  /*4ba0*/  FADD.FTZ R11, R174, R151 ;  /* 0x00000097ae0b7221 */ /* 0x008fe20000010000 */
[----:B------:R-:W-:Y:S01]  /*4bb0*/  FMUL.FTZ R68, R124, R149 ;  /* 0x000000957c447220 */ /* 0x000fe20000410000 */
[----:B------:R-:W-:Y:S01]  /*4bc0*/  FADD.FTZ R150, -R69, R150 ;  /* 0x0000009645967221 */ /* 0x000fe20000010100 */
[----:B------:R-:W-:Y:S01]  /*4bd0*/  FFMA.FTZ R153, R135, -R152, R70 ;  /* 0x8000009887997223 */ /* 0x000fe20000010046 */
[-C--:B------:R-:W-:Y:S01]  /*4be0*/  FFMA.FTZ R151, R130, -R157.reuse, R164 ;  /* 0x8000009d82977223 */ /* 0x080fe200000100a4 */
[----:B------:R-:W-:Y:S01]  /*4bf0*/  FFMA.FTZ R158, R128, -R157, R71 ;  /* 0x8000009d809e7223 */ /* 0x000fe20000010047 */
[----:B------:R0:W-:Y:S01]  /*4c00*/  @!P3 STS.128 [R156+0x21b0], R8 ;  /* 0x0021b0089c00b388 */ /* 0x0001e20000000c00 */
[----:B------:R-:W-:Y:S01]  /*4c10*/  FMUL.FTZ R157, R131, R148 ;  /* 0x00000094839d7220 */ /* 0x000fe20000410000 */
[----:B------:R-:W-:Y:S01]  /*4c20*/  FMUL.FTZ R154, R124, R150 ;  /* 0x000000967c9a7220 */ /* 0x000fe20000410000 */
[----:B------:R-:W-:Y:S01]  /*4c30*/  FFMA.FTZ R152, R137, -R152, R162 ;  /* 0x8000009889987223 */ /* 0x000fe200000100a2 */
[----:B------:R-:W-:Y:S01]  /*4c40*/  FMUL.FTZ R155, R133, R68 ;  /* 0x00000044859b7220 */ /* 0x000fe20000410000 */
[----:B------:R-:W-:Y:S01]  /*4c50*/  FMUL.FTZ R163, R126, R157 ;  /* 0x0000009d7ea37220 */ /* 0x000fe20000410000 */
[----:B------:R-:W-:Y:S01]  /*4c60*/  FMUL.FTZ R69, R153, R154 ;  /* 0x0000009a99457220 */ /* 0x000fe20000410000 */
[----:B------:R-:W-:Y:S01]  /*4c70*/  FMUL.FTZ R173, R129, R140 ;  /* 0x0000008c81ad7220 */ /* 0x000fe20000410000 */
[----:B------:R-:W-:Y:S01]  /*4c80*/  FMUL.FTZ R159, R131, R145 ;  /* 0x00000091839f7220 */ /* 0x000fe20000410000 */
[----:B------:R-:W-:Y:S01]  /*4c90*/  STS [R190+0x420], R155 ;  /* 0x0004209bbe007388 */ /* 0x000fe20000000800 */
[----:B------:R-:W-:Y:S01]  /*4ca0*/  FFMA.FTZ R69, R152, R68, R69 ;  /* 0x0000004498457223 */ /* 0x000fe20000010045 */
[----:B------:R-:W-:Y:S01]  /*4cb0*/  FMUL.FTZ R166, R122, R144 ;  /* 0x000000907aa67220 */ /* 0x000fe20000410000 */
[C---:B------:R-:W-:Y:S01]  /*4cc0*/  IADD3 R168, R103.reuse, 0xa0, RZ ;  /* 0x000000a067a87810 */ /* 0x040fe20007ffe0ff */
[----:B------:R1:W-:Y:S01]  /*4cd0*/  STS [R88+0x8], R163 ;  /* 0x000008a358007388 */ /* 0x0003e20000000800 */
[----:B------:R-:W-:Y:S01]  /*4ce0*/  FADD.FTZ R69, RZ, R69 ;  /* 0x00000045ff457221 */ /* 0x000fe20000010000 */
[----:B------:R-:W-:Y:S01]  /*4cf0*/  IADD3 R170, R103, 0xc0, RZ ;  /* 0x000000c067aa7810 */ /* 0x000fe20007ffe0ff */
[----:B0-----:R-:W-:Y:S01]  /*4d00*/  FMUL.FTZ R9, R153, R68 ;  /* 0x0000004499097220 */ /* 0x001fe20000410000 */
[----:B------:R-:W-:Y:S01]  /*4d10*/  FMUL.FTZ R11, R133, R154 ;  /* 0x0000009a850b7220 */ /* 0x000fe20000410000 */
[----:B------:R-:W-:Y:S01]  /*4d20*/  FMUL.FTZ R10, R158, R157 ;  /* 0x0000009d9e0a7220 */ /* 0x000fe20000410000 */
[----:B------:R-:W-:Y:S01]  /*4d30*/  FMUL.FTZ R68, R122, R142 ;  /* 0x0000008e7a447220 */ /* 0x000fe20000410000 */
[----:B------:R-:W-:Y:S01]  /*4d40*/  FFMA.FTZ R9, R152, R154, -R9 ;  /* 0x0000009a98097223 */ /* 0x000fe20000010809 */
[C---:B------:R-:W-:Y:S01]  /*4d50*/  FMUL.FTZ R154, R129.reuse, R132 ;  /* 0x00000084819a7220 */ /* 0x040fe20000410000 */
[-C--:B------:R-:W-:Y:S01]  /*4d60*/  FMUL.FTZ R8, R158, R159.reuse ;  /* 0x0000009f9e087220 */ /* 0x080fe20000410000 */
[----:B-1----:R-:W-:Y:S01]  /*4d70*/  FMUL.FTZ R163, R129, R138 ;  /* 0x0000008a81a37220 */ /* 0x002fe20000410000 */
[-C--:B------:R-:W-:Y:S01]  /*4d80*/  FFMA.FTZ R10, R151, R159.reuse, -R10 ;  /* 0x0000009f970a7223 */ /* 0x080fe2000001080a */
[-C--:B------:R-:W-:Y:S01]  /*4d90*/  FFMA.FTZ R155, R136, -R154.reuse, R169 ;  /* 0x8000009a889b7223 */ /* 0x080fe200000100a9 */
[----:B------:R-:W-:Y:S01]  /*4da0*/  FFMA.FTZ R154, R134, -R154, R167 ;  /* 0x8000009a869a7223 */ /* 0x000fe200000100a7 */
[----:B------:R0:W-:Y:S01]  /*4db0*/  STS [R88+0x4], R11 ;  /* 0x0000040b58007388 */ /* 0x0001e20000000800 */
[----:B------:R-:W-:Y:S01]  /*4dc0*/  FMUL.FTZ R159, R126, R159 ;  /* 0x0000009f7e9f7220 */ /* 0x000fe20000410000 */
[C---:B------:R-:W-:Y:S01]  /*4dd0*/  FMUL.FTZ R177, R155.reuse, R163 ;  /* 0x000000a39bb17220 */ /* 0x040fe20000410000 */
[----:B------:R-:W-:Y:S01]  /*4de0*/  FMUL.FTZ R180, R155, R173 ;  /* 0x000000ad9bb47220 */ /* 0x000fe20000410000 */
[C---:B------:R-:W-:Y:S01]  /*4df0*/  FMUL.FTZ R171, R143.reuse, R68 ;  /* 0x000000448fab7220 */ /* 0x040fe20000410000 */
[----:B------:R-:W-:Y:S01]  /*4e00*/  FMUL.FTZ R156, R122, R143 ;  /* 0x0000008f7a9c7220 */ /* 0x000fe20000410000 */
[C---:B------:R-:W-:Y:S01]  /*4e10*/  FFMA.FTZ R177, R154.reuse, R173, R177 ;  /* 0x000000ad9ab17223 */ /* 0x040fe200000100b1 */
[----:B------:R-:W-:Y:S01]  /*4e20*/  FFMA.FTZ R180, R154, R163, -R180 ;  /* 0x000000a39ab47223 */ /* 0x000fe200000108b4 */
[C---:B------:R-:W-:Y:S01]  /*4e30*/  FMUL.FTZ R173, R132.reuse, R173 ;  /* 0x000000ad84ad7220 */ /* 0x040fe20000410000 */
[----:B------:R-:W-:Y:S01]  /*4e40*/  FMUL.FTZ R163, R132, R163 ;  /* 0x000000a384a37220 */ /* 0x000fe20000410000 */
[----:B0-----:R-:W-:Y:S01]  /*4e50*/  FMUL.FTZ R11, R143, R166 ;  /* 0x000000a68f0b7220 */ /* 0x001fe20000410000 */
[----:B------:R-:W-:Y:S01]  /*4e60*/  STS [R88+0xc], R159 ;  /* 0x00000c9f58007388 */ /* 0x000fe20000000800 */
[----:B------:R-:W-:Y:S01]  /*4e70*/  FFMA.FTZ R8, R151, R157, R8 ;  /* 0x0000009d97087223 */ /* 0x000fe20000010008 */
[-C--:B------:R-:W-:Y:S01]  /*4e80*/  FFMA.FTZ R157, R139, -R156.reuse, R176 ;  /* 0x8000009c8b9d7223 */ /* 0x080fe200000100b0 */
[----:B------:R-:W-:Y:S01]  /*4e90*/  FFMA.FTZ R156, R141, -R156, R172 ;  /* 0x8000009c8d9c7223 */ /* 0x000fe200000100ac */
[----:B------:R-:W-:Y:S01]  /*4ea0*/  STS [R88+0x10], R171 ;  /* 0x000010ab58007388 */ /* 0x000fe20000000800 */
[----:B------:R-:W-:Y:S01]  /*4eb0*/  FADD.FTZ R9, RZ, R9 ;  /* 0x00000009ff097221 */ /* 0x000fe20000010000 */
[C---:B------:R-:W-:Y:S01]  /*4ec0*/  FMUL.FTZ R175, R157.reuse, R68 ;  /* 0x000000449daf7220 */ /* 0x040fe20000410000 */
[-C--:B------:R-:W-:Y:S01]  /*4ed0*/  FMUL.FTZ R165, R157, R166.reuse ;  /* 0x000000a69da57220 */ /* 0x080fe20000410000 */
[----:B------:R0:W-:Y:S01]  /*4ee0*/  STS [R88+0x14], R11 ;  /* 0x0000140b58007388 */ /* 0x0001e20000000800 */
[----:B------:R-:W-:Y:S01]  /*4ef0*/  FADD.FTZ R183, R69, R8 ;  /* 0x0000000845b77221 */ /* 0x000fe20000010000 */
[C---:B------:R-:W-:Y:S01]  /*4f00*/  FFMA.FTZ R175, R156.reuse, R166, -R175 ;  /* 0x000000a69caf7223 */ /* 0x040fe200000108af */
[----:B------:R-:W-:Y:S01]  /*4f10*/  FFMA.FTZ R174, R156, R68, R165 ;  /* 0x000000449cae7223 */ /* 0x000fe200000100a5 */
[----:B------:R-:W-:Y:S01]  /*4f20*/  STS [R88+0x18], R173 ;  /* 0x000018ad58007388 */ /* 0x000fe20000000800 */
[----:B------:R-:W-:Y:S01]  /*4f30*/  FADD.FTZ R184, R9, R10 ;  /* 0x0000000a09b87221 */ /* 0x000fe20000010000 */
[C---:B------:R-:W-:Y:S01]  /*4f40*/  IADD3 R166, R103.reuse, 0x80, RZ ;  /* 0x0000008067a67810 */ /* 0x040fe20007ffe0ff */
[C---:B------:R-:W-:Y:S01]  /*4f50*/  FMUL.FTZ R162, R4.reuse, R162 ;  /* 0x000000a204a27220 */ /* 0x040fe20000410000 */
[----:B------:R1:W-:Y:S01]  /*4f60*/  STS [R88+0x1c], R163 ;  /* 0x00001ca358007388 */ /* 0x0003e20000000800 */
[C---:B------:R-:W-:Y:S01]  /*4f70*/  IADD3 R8, R103.reuse, 0x20, RZ ;  /* 0x0000002067087810 */ /* 0x040fe20007ffe0ff */
[----:B------:R-:W-:Y:S01]  /*4f80*/  FFMA.FTZ R9, -R4, R70, -RZ ;  /* 0x0000004604097223 */ /* 0x000fe200000109ff */
[C---:B------:R-:W-:Y:S01]  /*4f90*/  IADD3 R10, R103.reuse, 0x40, RZ ;  /* 0x00000040670a7810 */ /* 0x040fe20007ffe0ff */
[----:B------:R-:W-:Y:S01]  /*4fa0*/  BAR.SYNC.DEFER_BLOCKING 0x0 ;  /* 0x0000000000007b1d */ /* 0x000fe20000010000 */
[----:B------:R-:W-:Y:S01]  /*4fb0*/  IADD3 R68, R103, 0x60, RZ ;  /* 0x0000006067447810 */ /* 0x000fe20007ffe0ff */
[C---:B------:R-:W-:Y:S01]  /*4fc0*/  FMUL.FTZ R69, R3.reuse, R164 ;  /* 0x000000a403457220 */ /* 0x040fe20000410000 */
[----:B------:R-:W-:Y:S01]  /*4fd0*/  LEA.HI.SX32 R166, R166, R103, 0x1b ;  /* 0x00000067a6a67211 */ /* 0x000fe200078fdaff */
[----:B------:R-:W-:Y:S01]  /*4fe0*/  FFMA.FTZ R71, -R3, R71, -RZ ;  /* 0x0000004703477223 */ /* 0x000fe200000109ff */
[-C--:B------:R-:W-:Y:S01]  /*4ff0*/  LEA.HI.SX32 R8, R8, R103.reuse, 0x1b ;  /* 0x0000006708087211 */ /* 0x080fe200078fdaff */
[----:B------:R-:W-:Y:S01]  /*5000*/  FMUL.FTZ R189, R2, R172 ;  /* 0x000000ac02bd7220 */ /* 0x000fe20000410000 */
[-C--:B------:R-:W-:Y:S01]  /*5010*/  LEA.HI.SX32 R10, R10, R103.reuse, 0x1b ;  /* 0x000000670a0a7211 */ /* 0x080fe200078fdaff */
[----:B0-----:R-:W-:Y:S01]  /*5020*/  FFMA.FTZ R11, -R2, R176, -RZ ;  /* 0x000000b0020b7223 */ /* 0x001fe200000109ff */
[----:B------:R-:W-:Y:S01]  /*5030*/  LEA.HI.SX32 R68, R68, R103, 0x1b ;  /* 0x0000006744447211 */ /* 0x000fe200078fdaff */
[----:B------:R-:W-:Y:S01]  /*5040*/  FMUL.FTZ R167, R0, R167 ;  /* 0x000000a700a77220 */ /* 0x000fe20000410000 */
[----:B------:R-:W-:Y:S01]  /*5050*/  LEA.HI.SX32 R168, R168, R103, 0x1b ;  /* 0x00000067a8a87211 */ /* 0x000fe200078fdaff */
[----:B------:R-:W-:Y:S01]  /*5060*/  FFMA.FTZ R169, -R0, R169, -RZ ;  /* 0x000000a900a97223 */ /* 0x000fe200000109ff */
[----:B------:R-:W-:-:S02]  /*5070*/  LEA.HI.SX32 R186, R170, R103, 0x1b ;  /* 0x00000067aaba7211 */ /* 0x000fc400078fdaff */
[----:B------:R-:W-:Y:S02]  /*5080*/  LEA.HI.SX32 R188, R178, R103, 0x1b ;  /* 0x00000067b2bc7211 */ /* 0x000fe400078fdaff */
[-C--:B------:R-:W-:Y:S02]  /*5090*/  LEA R170, R166, R5.reuse, 0x2 ;  /* 0x00000005a6aa7211 */ /* 0x080fe400078e10ff */
[-C--:B------:R-:W-:Y:S02]  /*50a0*/  LEA R191, R8, R5.reuse, 0x2 ;  /* 0x0000000508bf7211 */ /* 0x080fe400078e10ff */
[-C--:B------:R-:W-:Y:S02]  /*50b0*/  LEA R182, R10, R5.reuse, 0x2 ;  /* 0x000000050ab67211 */ /* 0x080fe400078e10ff */
[-C--:B------:R-:W-:Y:S01]  /*50c0*/  LEA R178, R68, R5.reuse, 0x2 ;  /* 0x0000000544b27211 */ /* 0x080fe200078e10ff */
[----:B------:R0:W2:Y:S01]  /*50d0*/  LDS R187, [R86] ;  /* 0x0000000056bb7984 */ /* 0x0000a20000000800 */
[----:B------:R-:W-:-:S02]  /*50e0*/  LEA R168, R168, R5, 0x2 ;  /* 0x00000005a8a87211 */ /* 0x000fc400078e10ff */
[-C--:B------:R-:W-:Y:S01]  /*50f0*/  LEA R166, R186, R5.reuse, 0x2 ;  /* 0x00000005baa67211 */ /* 0x080fe200078e10ff */
[----:B------:R0:W3:Y:S01]  /*5100*/  LDS R185, [R191+0x4a0] ;  /* 0x0004a000bfb97984 */ /* 0x0000e20000000800 */
[----:B-1----:R-:W-:-:S03]  /*5110*/  LEA R163, R188, R5, 0x2 ;  /* 0x00000005bca37211 */ /* 0x002fc600078e10ff */
[----:B------:R0:W1:Y:S04]  /*5120*/  LDS R181, [R182+0x520] ;  /* 0x00052000b6b57984 */ /* 0x0000680000000800 */
        /* <DEDUP_REMOVED lines=17> */
[----:B------:R-:W-:Y:S02]  /*5240*/  IMAD R68, R119, UR26, RZ ;  /* 0x0000001a77447c24 */ /* 0x000fe4000f8e02ff */
[----:B------:R-:W-:-:S04]  /*5250*/  IMAD.WIDE.U32 R70, R105, UR24, RZ ;  /* 0x0000001869467c25 */ /* 0x000fc8000f8e00ff */
[C---:B------:R-:W-:Y:S01]  /*5260*/  IMAD R9, R105.reuse, UR25, R8 ;  /* 0x0000001969097c24 */ /* 0x040fe2000f8e0208 */
[----:B------:R-:W-:Y:S01]  /*5270*/  SHF.R.U32.HI R8, RZ, 0x1, R55 ;  /* 0x00000001ff087819 */ /* 0x000fe20000011637 */
[----:B------:R-:W-:-:S03]  /*5280*/  IMAD.WIDE.U32 R10, R105, UR26, RZ ;  /* 0x0000001a690a7c25 */ /* 0x000fc6000f8e00ff */
[----:B------:R-:W-:Y:S01]  /*5290*/  IADD3 R71, R9, R71, RZ ;  /* 0x0000004709477210 */ /* 0x000fe20007ffe0ff */
[----:B------:R-:W-:Y:S01]  /*52a0*/  IMAD R69, R105, UR27, R68 ;  /* 0x0000001b69457c24 */ /* 0x000fe2000f8e0244 */
[----:B------:R-:W-:Y:S01]  /*52b0*/  SHF.R.U64 R9, R54, 0x1, R55 ;  /* 0x0000000136097819 */ /* 0x000fe20000001237 */
[----:B------:R-:W-:Y:S01]  /*52c0*/  IMAD R68, R8, UR15, RZ ;  /* 0x0000000f08447c24 */ /* 0x000fe2000f8e02ff */
[----:B------:R-:W-:Y:S01]  /*52d0*/  LEA R8, R77, 0xffffff00, 0x8 ;  /* 0xffffff004d087811 */ /* 0x000fe200078e40ff */
[C---:B------:R-:W-:Y:S01]  /*52e0*/  IMAD R162, R160.reuse, UR20, RZ ;  /* 0x00000014a0a27c24 */ /* 0x040fe2000f8e02ff */
[----:B------:R-:W-:Y:S01]  /*52f0*/  IADD3 R11, R69, R11, RZ ;  /* 0x0000000b450b7210 */ /* 0x000fe20007ffe0ff */
[C---:B------:R-:W-:Y:S01]  /*5300*/  IMAD R169, R9.reuse, UR16, R68 ;  /* 0x0000001009a97c24 */ /* 0x040fe2000f8e0244 */
[----:B------:R-:W-:Y:S01]  /*5310*/  SHF.R.U32.HI R69, RZ, 0x1, R53 ;  /* 0x00000001ff457819 */ /* 0x000fe20000011635 */
[----:B------:R-:W-:Y:S01]  /*5320*/  IMAD R160, R160, UR22, RZ ;  /* 0x00000016a0a07c24 */ /* 0x000fe2000f8e02ff */
[----:B------:R-:W-:Y:S01]  /*5330*/  IADD3 R68, P1, R8, R103, RZ ;  /* 0x0000006708447210 */ /* 0x000fe20007f3e0ff */
[----:B------:R-:W-:Y:S01]  /*5340*/  IMAD.WIDE.U32 R10, R9, UR15, R10 ;  /* 0x0000000f090a7c25 */ /* 0x000fe2000f8e000a */
[----:B------:R-:W-:-:S03]  /*5350*/  SHF.R.U64 R9, R52, 0x1, R53 ;  /* 0x0000000134097819 */ /* 0x000fc60000001235 */
[----:B------:R-:W-:Y:S01]  /*5360*/  IMAD R164, R69, UR15, RZ ;  /* 0x0000000f45a47c24 */ /* 0x000fe2000f8e02ff */
[----:B------:R-:W-:Y:S01]  /*5370*/  LEA.HI.X.SX32 R69, R8, RZ, 0x1, P1 ;  /* 0x000000ff08457211 */ /* 0x000fe200008f0eff */
[----:B------:R-:W-:-:S04]  /*5380*/  IMAD.WIDE.U32 R70, R9, UR15, R70 ;  /* 0x0000000f09467c25 */ /* 0x000fc8000f8e0046 */
[----:B------:R-:W-:Y:S02]  /*5390*/  IMAD R195, R9, UR16, R164 ;  /* 0x0000001009c37c24 */ /* 0x000fe4000f8e02a4 */
[----:B------:R-:W-:Y:S01]  /*53a0*/  IMAD R189, R113, UR21, R162 ;  /* 0x0000001571bd7c24 */ /* 0x000fe2000f8e02a2 */
[----:B------:R-:W-:Y:S01]  /*53b0*/  IADD3 R162, R169, R11, RZ ;  /* 0x0000000ba9a27210 */ /* 0x000fe20007ffe0ff */
[----:B------:R-:W-:Y:S01]  /*53c0*/  IMAD R193, R113, UR23, R160 ;  /* 0x0000001771c17c24 */ /* 0x000fe2000f8e02a0 */
[----:B------:R-:W-:Y:S01]  /*53d0*/  IADD3 R160, R195, R71, RZ ;  /* 0x00000047c3a07210 */ /* 0x000fe20007ffe0ff */
[C-C-:B------:R-:W-:Y:S01]  /*53e0*/  IMAD.WIDE.U32 R8, R113.reuse, UR20, R68.reuse ;  /* 0x0000001471087c25 */ /* 0x140fe2000f8e0044 */
[----:B------:R-:W-:Y:S02]  /*53f0*/  LEA R169, P1, R10, R56, 0x3 ;  /* 0x000000380aa97211 */ /* 0x000fe400078218ff */
[----:B------:R-:W-:Y:S01]  /*5400*/  LEA R71, P2, R70, R60, 0x3 ;  /* 0x0000003c46477211 */ /* 0x000fe200078418ff */
[----:B------:R-:W-:Y:S01]  /*5410*/  IMAD.WIDE.U32 R68, R113, UR22, R68 ;  /* 0x0000001671447c25 */ /* 0x000fe2000f8e0044 */
[----:B------:R-:W-:-:S02]  /*5420*/  LEA.HI.X R162, R10, R57, R162, 0x3, P1 ;  /* 0x000000390aa27211 */ /* 0x000fc400008f1ca2 */
        /* <DEDUP_REMOVED lines=9> */
.L_x_18083:
[----:B------:R-:W-:Y:S05]  /*54c0*/  BSYNC B0 ;  /* 0x0000000000007941 */ /* 0x000fea0003800000 */
.L_x_18082:
[----:B01----:R0:W1:Y:S01]  /*54d0*/  LDS R71, [R191+0x8c0] ;  /* 0x0008c000bf477984 */ /* 0x0030620000000800 */
[----:B------:R-:W-:Y:S01]  /*54e0*/  ISETP.GE.AND P1, PT, R192, 0x21, PT ;  /* 0x00000021c000780c */ /* 0x000fe20003f26270 */
[----:B------:R-:W-:Y:S01]  /*54f0*/  USHF.L.U64.HI UR7, UR5, 0x2, UR6 ;  /* 0x0000000205077899 */ /* 0x000fe20008010206 */
[----:B------:R-:W-:Y:S01]  /*5500*/  FADD.FTZ R175, R184, R175 ;  /* 0x000000afb8af7221 */ /* 0x000fe20000010000 */
[----:B------:R-:W-:Y:S01]  /*5510*/  USHF.L.U32 UR14, UR5, 0x2, URZ ;  /* 0x00000002050e7899 */ /* 0x000fe2000800063f */
[----:B------:R-:W-:Y:S01]  /*5520*/  FADD.FTZ R174, R183, R174 ;  /* 0x000000aeb7ae7221 */ /* 0x000fe20000010000 */
[----:B------:R-:W-:Y:S01]  /*5530*/  BSSY B0, `(.L_x_18084) ;  /* 0x000000e000007945 */ /* 0x000fe20003800000 */
[----:B------:R-:W-:Y:S01]  /*5540*/  FADD.FTZ R68, R175, R180 ;  /* 0x000000b4af447221 */ /* 0x000fe20000010000 */
[----:B------:R-:W-:Y:S02]  /*5550*/  IMAD R8, R58, UR7, RZ ;  /* 0x000000073a087c24 */ /* 0x000fe4000f8e02ff */
[----:B------:R-:W-:Y:S01]  /*5560*/  FADD.FTZ R69, R174, R177 ;  /* 0x000000b1ae457221 */ /* 0x000fe20000010000 */
[----:B------:R-:W-:-:S02]  /*5570*/  IMAD R10, R62, UR7, RZ ;  /* 0x000000073e0a7c24 */ /* 0x000fc4000f8e02ff */
[----:B------:R-:W-:Y:S02]  /*5580*/  IMAD R167, R59, UR14, R8 ;  /* 0x0000000e3ba77c24 */ /* 0x000fe4000f8e0208 */
[----:B------:R-:W-:Y:S01]  /*5590*/  IMAD R169, R63, UR14, R10 ;  /* 0x0000000e3fa97c24 */ /* 0x000fe2000f8e020a */
[----:B0-----:R-:W-:Y:S06]  /*55a0*/  @!P1 BRA `(.L_x_18085) ;  /* 0x0000000000189947 */ /* 0x001fec0003800000 */
[----:B------:R-:W-:-:S04]  /*55b0*/  IMAD.WIDE.U32 R10, R58, UR14, R22 ;  /* 0x0000000e3a0a7c25 */ /* 0x000fc8000f8e0016 */
[----:B------:R-:W-:Y:S01]  /*55c0*/  IMAD.WIDE.U32 R8, R62, UR14, R36 ;  /* 0x0000000e3e087c25 */ /* 0x000fe2000f8e0024 */
[----:B------:R-:W-:-:S04]  /*55d0*/  IADD3 R11, R11, R167, RZ ;  /* 0x000000a70b0b7210 */ /* 0x000fc80007ffe0ff */
[----:B------:R-:W-:Y:S01]  /*55e0*/  IADD3 R9, R9, R169, RZ ;  /* 0x000000a909097210 */ /* 0x000fe20007ffe0ff */
[----:B------:R0:W-:Y:S04]  /*55f0*/  REDG.E.ADD.F32.FTZ.RN.STRONG.GPU desc[UR12][R10.64], R185 ;  /* 0x000000b90a0079a6 */ /* 0x0001e8000c10f38c */
[----:B-1----:R0:W-:Y:S02]  /*5600*/  REDG.E.ADD.F32.FTZ.RN.STRONG.GPU desc[UR12][R8.64], R71 ;  /* 0x00000047080079a6 */ /* 0x0021e4000c10f38c */
.L_x_18085:
[----:B------:R-:W-:Y:S05]  /*5610*/  BSYNC B0 ;  /* 0x0000000000007941 */ /* 0x000fea0003800000 */
.L_x_18084:
        /* <DEDUP_REMOVED lines=15> */
.L_x_18087:
[----:B------:R-:W-:Y:S05]  /*5710*/  BSYNC B0 ;  /* 0x0000000000007941 */ /* 0x000fea0003800000 */
.L_x_18086:
[----:B01----:R0:W1:Y:S01]  /*5720*/  LDS R71, [R178+0x9c0] ;  /* 0x0009c000b2477984 */ /* 0x0030620000000800 */
[----:B------:R-:W-:Y:S04]  /*5730*/  BSSY B0, `(.L_x_18088) ;  /* 0x0000008000007945 */ /* 0x000fe80003800000 */
[----:B------:R-:W-:Y:S05]  /*5740*/  @!P1 BRA `(.L_x_18089) ;  /* 0x0000000000189947 */ /* 0x000fea0003800000 */
[----:B------:R-:W-:-:S04]  /*5750*/  IMAD.WIDE.U32 R10, R58, UR14, R26 ;  /* 0x0000000e3a0a7c25 */ /* 0x000fc8000f8e001a */
[----:B------:R-:W-:Y:S01]  /*5760*/  IMAD.WIDE.U32 R8, R62, UR14, R40 ;  /* 0x0000000e3e087c25 */ /* 0x000fe2000f8e0028 */
[----:B------:R-:W-:-:S04]  /*5770*/  IADD3 R11, R167, R11, RZ ;  /* 0x0000000ba70b7210 */ /* 0x000fc80007ffe0ff */
[----:B------:R-:W-:Y:S01]  /*5780*/  IADD3 R9, R169, R9, RZ ;  /* 0x00000009a9097210 */ /* 0x000fe20007ffe0ff */
[----:B------:R2:W-:Y:S04]  /*5790*/  REDG.E.ADD.F32.FTZ.RN.STRONG.GPU desc[UR12][R10.64], R179 ;  /* 0x000000b30a0079a6 */ /* 0x0005e8000c10f38c */
[----:B-1----:R2:W-:Y:S02]  /*57a0*/  REDG.E.ADD.F32.FTZ.RN.STRONG.GPU desc[UR12][R8.64], R71 ;  /* 0x00000047080079a6 */ /* 0x0025e4000c10f38c */
.L_x_18089:
[----:B------:R-:W-:Y:S05]  /*57b0*/  BSYNC B0 ;  /* 0x0000000000007941 */ /* 0x000fea0003800000 */
.L_x_18088:
[----:B-12---:R1:W2:Y:S01]  /*57c0*/  LDS R71, [R170+0xa40] ;  /* 0x000a4000aa477984 */ /* 0x0062a20000000800 */
[----:B------:R-:W-:Y:S04]  /*57d0*/  BSSY B0, `(.L_x_18090) ;  /* 0x0000008000007945 */ /* 0x000fe80003800000 */
[----:B------:R-:W-:Y:S05]  /*57e0*/  @!P2 BRA `(.L_x_18091) ;  /* 0x000000000018a947 */ /* 0x000fea0003800000 */
[----:B------:R-:W-:-:S04]  /*57f0*/  IMAD.WIDE.U32 R10, R58, UR14, R28 ;  /* 0x0000000e3a0a7c25 */ /* 0x000fc8000f8e001c */
[----:B------:R-:W-:Y:S01]  /*5800*/  IMAD.WIDE.U32 R8, R62, UR14, R42 ;  /* 0x0000000e3e087c25 */ /* 0x000fe2000f8e002a */
[----:B------:R-:W-:-:S04]  /*5810*/  IADD3 R11, R167, R11, RZ ;  /* 0x0000000ba70b7210 */ /* 0x000fc80007ffe0ff */
[----:B------:R-:W-:Y:S01]  /*5820*/  IADD3 R9, R169, R9, RZ ;  /* 0x00000009a9097210 */ /* 0x000fe20007ffe0ff */
[----:B------:R3:W-:Y:S04]  /*5830*/  REDG.E.ADD.F32.FTZ.RN.STRONG.GPU desc[UR12][R10.64], R173 ;  /* 0x000000ad0a0079a6 */ /* 0x0007e8000c10f38c */
[----:B--2---:R3:W-:Y:S02]  /*5840*/  REDG.E.ADD.F32.FTZ.RN.STRONG.GPU desc[UR12][R8.64], R71 ;  /* 0x00000047080079a6 */ /* 0x0047e4000c10f38c */
.L_x_18091:
[----:B------:R-:W-:Y:S05]  /*5850*/  BSYNC B0 ;  /* 0x0000000000007941 */ /* 0x000fea0003800000 */
.L_x_18090:
[----:B--23--:R2:W3:Y:S01]  /*5860*/  LDS R71, [R168+0xac0] ;  /* 0x000ac000a8477984 */ /* 0x00c4e20000000800 */
[----:B------:R-:W-:Y:S04]  /*5870*/  BSSY B0, `(.L_x_18092) ;  /* 0x0000008000007945 */ /* 0x000fe80003800000 */
[----:B------:R-:W-:Y:S05]  /*5880*/  @!P3 BRA `(.L_x_18093) ;  /* 0x000000000018b947 */ /* 0x000fea0003800000 */
[----:B------:R-:W-:-:S04]  /*5890*/  IMAD.WIDE.U32 R10, R58, UR14, R30 ;  /* 0x0000000e3a0a7c25 */ /* 0x000fc8000f8e001e */
[----:B------:R-:W-:Y:S01]  /*58a0*/  IMAD.WIDE.U32 R8, R62, UR14, R44 ;  /* 0x0000000e3e087c25 */ /* 0x000fe2000f8e002c */
[----:B------:R-:W-:-:S04]  /*58b0*/  IADD3 R11, R167, R11, RZ ;  /* 0x0000000ba70b7210 */ /* 0x000fc80007ffe0ff */
[----:B------:R-:W-:Y:S01]  /*58c0*/  IADD3 R9, R169, R9, RZ ;  /* 0x00000009a9097210 */ /* 0x000fe20007ffe0ff */
[----:B------:R4:W-:Y:S04]  /*58d0*/  REDG.E.ADD.F32.FTZ.RN.STRONG.GPU desc[UR12][R10.64], R171 ;  /* 0x000000ab0a0079a6 */ /* 0x0009e8000c10f38c */
[----:B---3--:R4:W-:Y:S02]  /*58e0*/  REDG.E.ADD.F32.FTZ.RN.STRONG.GPU desc[UR12][R8.64], R71 ;  /* 0x00000047080079a6 */ /* 0x0089e4000c10f38c */
.L_x_18093:
[----:B------:R-:W-:Y:S05]  /*58f0*/  BSYNC B0 ;  /* 0x0000000000007941 */ /* 0x000fea0003800000 */
.L_x_18092:
        /* <DEDUP_REMOVED lines=9> */
.L_x_18095:
[----:B------:R-:W-:Y:S05]  /*5990*/  BSYNC B0 ;  /* 0x0000000000007941 */ /* 0x000fea0003800000 */
.L_x_18094:
[----:B------:R-:W0:Y:S01]  /*59a0*/  LDS R163, [R163+0xbc0] ;  /* 0x000bc000a3a37984 */ /* 0x000e220000000800 */
[----:B------:R-:W-:Y:S04]  /*59b0*/  BSSY B0, `(.L_x_18096) ;  /* 0x0000008000007945 */ /* 0x000fe80003800000 */
[----:B------:R-:W-:Y:S05]  /*59c0*/  @!P5 BRA `(.L_x_18097) ;  /* 0x000000000018d947 */ /* 0x000fea0003800000 */
[----:B0-----:R-:W-:-:S04]  /*59d0*/  IMAD.WIDE.U32 R10, R58, UR14, R34 ;  /* 0x0000000e3a0a7c25 */ /* 0x001fc8000f8e0022 */
[----:B------:R-:W-:Y:S01]  /*59e0*/  IMAD.WIDE.U32 R8, R62, UR14, R48 ;  /* 0x0000000e3e087c25 */ /* 0x000fe2000f8e0030 */
[----:B------:R-:W-:-:S04]  /*59f0*/  IADD3 R11, R167, R11, RZ ;  /* 0x0000000ba70b7210 */ /* 0x000fc80007ffe0ff */
[----:B------:R-:W-:Y:S01]  /*5a00*/  IADD3 R9, R169, R9, RZ ;  /* 0x00000009a9097210 */ /* 0x000fe20007ffe0ff */
[----:B------:R0:W-:Y:S04]  /*5a10*/  REDG.E.ADD.F32.FTZ.RN.STRONG.GPU desc[UR12][R10.64], R159 ;  /* 0x0000009f0a0079a6 */ /* 0x0001e8000c10f38c */
[----:B------:R0:W-:Y:S02]  /*5a20*/  REDG.E.ADD.F32.FTZ.RN.STRONG.GPU desc[UR12][R8.64], R163 ;  /* 0x000000a3080079a6 */ /* 0x0001e4000c10f38c */
.L_x_18097:
[----:B------:R-:W-:Y:S05]  /*5a30*/  BSYNC B0 ;  /* 0x0000000000007941 */ /* 0x000fea0003800000 */
.L_x_18096:
[----:B0-----:R-:W0:Y:S01]  /*5a40*/  SHFL.DOWN PT, R8, R69, 0x1, 0x1f ;  /* 0x08201f0045087f89 */ /* 0x001e2200000e0000 */
[C---:B------:R-:W-:Y:S01]  /*5a50*/  ISETP.GT.AND P1, PT, R89.reuse, 0x1e, PT ;  /* 0x0000001e5900780c */ /* 0x040fe20003f24270 */
[----:B------:R-:W-:Y:S01]  /*5a60*/  BSSY B0, `(.L_x_18098) ;  /* 0x0000054000007945 */ /* 0x000fe20003800000 */
[----:B------:R-:W-:Y:S01]  /*5a70*/  ISETP.NE.AND P2, PT, R89, RZ, PT ;  /* 0x000000ff5900720c */ /* 0x000fe20003f45270 */
[----:B------:R-:W5:Y:S01]  /*5a80*/  SHFL.DOWN PT, R9, R68, 0x1, 0x1f ;  /* 0x08201f0044097f89 */ /* 0x000f6200000e0000 */
[----:B------:R-:W-:-:S11]  /*5a90*/  ISETP.NE.AND P3, PT, R103, RZ, PT ;  /* 0x000000ff6700720c */ /* 0x000fd60003f65270 */
[----:B------:R-:W1:Y:S01]  /*5aa0*/  @!P2 S2R R159, SR_CgaCtaId ;  /* 0x00000000009fa919 */ /* 0x000e620000008800 */
        /* <DEDUP_REMOVED lines=13> */
[----:B------:R-:W-:Y:S01]  /*5b80*/  ISETP.GT.AND P1, PT, R89, 0x17, PT ;  /* 0x000000175900780c */ /* 0x000fe20003f24270 */
[----:B------:R-:W-:Y:S02]  /*5b90*/  FMUL.FTZ R9, R67, R140 ;  /* 0x0000008c43097220 */ /* 0x000fe40000410000 */
[----:B------:R-:W5:Y:S10]  /*5ba0*/  SHFL.DOWN PT, R11, R68, 0x8, 0x1f ;  /* 0x09001f00440b7f89 */ /* 0x000f7400000e0000 */
[----:B0-----:R-:W-:Y:S01]  /*5bb0*/  @!P1 FADD.FTZ R69, R69, R8 ;  /* 0x0000000845459221 */ /* 0x001fe20000010000 */
[-C--:B------:R-:W-:Y:S01]  /*5bc0*/  FFMA.FTZ R8, R66, R138.reuse, -R9 ;  /* 0x0000008a42087223 */ /* 0x080fe20000010809 */
[----:B------:R-:W-:Y:S01]  /*5bd0*/  FMUL.FTZ R9, R136, R138 ;  /* 0x0000008a88097220 */ /* 0x000fe20000410000 */
[----:B-----5:R-:W-:-:S02]  /*5be0*/  @!P1 FADD.FTZ R68, R68, R11 ;  /* 0x0000000b44449221 */ /* 0x020fc40000010000 */
[----:B------:R-:W0:Y:S01]  /*5bf0*/  SHFL.DOWN PT, R70, R69, 0x10, 0x1f ;  /* 0x0a001f0045467f89 */ /* 0x000e2200000e0000 */
[----:B------:R-:W-:Y:S01]  /*5c00*/  FMUL.FTZ R11, R67, R138 ;  /* 0x0000008a430b7220 */ /* 0x000fe20000410000 */
[----:B------:R-:W-:Y:S01]  /*5c10*/  FMUL.FTZ R155, R155, R8 ;  /* 0x000000089b9b7220 */ /* 0x000fe20000410000 */
[----:B------:R-:W-:Y:S01]  /*5c20*/  @!P2 MOV R8, 0x400 ;  /* 0x000004000008a802 */ /* 0x000fe20000000f00 */
[----:B----4-:R-:W4:Y:S01]  /*5c30*/  SHFL.DOWN PT, R71, R68, 0x10, 0x1f ;  /* 0x0a001f0044477f89 */ /* 0x010f2200000e0000 */
[-C--:B------:R-:W-:Y:S01]  /*5c40*/  FFMA.FTZ R11, R66, R140.reuse, R11 ;  /* 0x0000008c420b7223 */ /* 0x080fe2000001000b */
[----:B------:R-:W-:Y:S01]  /*5c50*/  ISETP.GT.AND P1, PT, R89, 0xf, PT ;  /* 0x0000000f5900780c */ /* 0x000fe20003f24270 */
[----:B------:R-:W-:Y:S01]  /*5c60*/  FFMA.FTZ R9, R134, R140, R9 ;  /* 0x0000008c86097223 */ /* 0x000fe20000010009 */
[----:B-1----:R-:W-:Y:S01]  /*5c70*/  @!P2 LEA R5, R159, R8, 0x18 ;  /* 0x000000089f05a211 */ /* 0x002fe200078ec0ff */
[----:B------:R-:W-:Y:S01]  /*5c80*/  FFMA.FTZ R155, R154, R11, R155 ;  /* 0x0000000b9a9b7223 */ /* 0x000fe2000001009b */
[----:B------:R-:W-:Y:S01]  /*5c90*/  FMUL.FTZ R11, R67, R142 ;  /* 0x0000008e430b7220 */ /* 0x000fe20000410000 */
[-C--:B------:R-:W-:Y:S01]  /*5ca0*/  FFMA.FTZ R118, R129, R9.reuse, R118 ;  /* 0x0000000981767223 */ /* 0x080fe20000010076 */
[-C--:B------:R-:W-:Y:S01]  /*5cb0*/  FMUL.FTZ R8, R139, R144.reuse ;  /* 0x000000908b087220 */ /* 0x080fe20000410000 */
[----:B------:R-:W-:Y:S01]  /*5cc0*/  FFMA.FTZ R10, R132, R9, R155 ;  /* 0x00000009840a7223 */ /* 0x000fe2000001009b */
[-C--:B------:R-:W-:Y:S01]  /*5cd0*/  FMUL.FTZ R9, R67, R144.reuse ;  /* 0x0000009043097220 */ /* 0x080fe20000410000 */
[C---:B------:R-:W-:Y:S01]  /*5ce0*/  FFMA.FTZ R144, R66.reuse, R144, -R11 ;  /* 0x0000009042907223 */ /* 0x040fe2000001080b */
[----:B------:R-:W-:Y:S01]  /*5cf0*/  FFMA.FTZ R132, R141, R142, R8 ;  /* 0x0000008e8d847223 */ /* 0x000fe20000010008 */
[----:B------:R-:W-:Y:S01]  /*5d00*/  FMUL.FTZ R8, R67, R148 ;  /* 0x0000009443087220 */ /* 0x000fe20000410000 */
[----:B------:R-:W-:Y:S01]  /*5d10*/  FFMA.FTZ R11, R66, R142, R9 ;  /* 0x0000008e420b7223 */ /* 0x000fe20000010009 */
[----:B------:R-:W-:Y:S01]  /*5d20*/  FMUL.FTZ R157, R157, R144 ;  /* 0x000000909d9d7220 */ /* 0x000fe20000410000 */
[----:B------:R-:W-:Y:S01]  /*5d30*/  FADD.FTZ R123, R10, R123 ;  /* 0x0000007b0a7b7221 */ /* 0x000fe20000010000 */
[----:B------:R-:W-:Y:S01]  /*5d40*/  FFMA.FTZ R9, R66, R145, -R8 ;  /* 0x0000009142097223 */ /* 0x000fe20000010808 */
[----:B------:R-:W-:Y:S01]  /*5d50*/  FMUL.FTZ R10, R67, R150 ;  /* 0x00000096430a7220 */ /* 0x000fe20000410000 */
[----:B------:R-:W-:Y:S01]  /*5d60*/  FFMA.FTZ R156, R156, R11, R157 ;  /* 0x0000000b9c9c7223 */ /* 0x000fe2000001009d */
[----:B0-----:R-:W-:Y:S01]  /*5d70*/  @!P1 FADD.FTZ R69, R69, R70 ;  /* 0x0000004645459221 */ /* 0x001fe20000010000 */
[----:B------:R-:W-:Y:S01]  /*5d80*/  FMUL.FTZ R11, R67, R149 ;  /* 0x00000095430b7220 */ /* 0x000fe20000410000 */
[----:B------:R-:W-:Y:S01]  /*5d90*/  FMUL.FTZ R158, R158, R9 ;  /* 0x000000099e9e7220 */ /* 0x000fe20000410000 */
[-C--:B------:R-:W-:Y:S01]  /*5da0*/  FFMA.FTZ R143, R143, R132.reuse, R156 ;  /* 0x000000848f8f7223 */ /* 0x080fe2000001009c */
[----:B----4-:R-:W-:Y:S01]  /*5db0*/  @!P1 FADD.FTZ R68, R68, R71 ;  /* 0x0000004744449221 */ /* 0x010fe20000010000 */
[----:B------:R-:W-:Y:S01]  /*5dc0*/  MOV R8, R69 ;  /* 0x0000004500087202 */ /* 0x000fe20000000f00 */
[-C--:B------:R-:W-:Y:S01]  /*5dd0*/  FMUL.FTZ R69, R128, R145.reuse ;  /* 0x0000009180457220 */ /* 0x080fe20000410000 */
[----:B------:R-:W-:Y:S01]  /*5de0*/  FMUL.FTZ R145, R67, R145 ;  /* 0x0000009143917220 */ /* 0x000fe20000410000 */
[----:B------:R-:W-:Y:S01]  /*5df0*/  FFMA.FTZ R125, R122, R132, R125 ;  /* 0x000000847a7d7223 */ /* 0x000fe2000001007d */
[----:B------:R-:W-:Y:S01]  /*5e00*/  MOV R9, R68 ;  /* 0x0000004400097202 */ /* 0x000fe20000000f00 */
[CC--:B------:R-:W-:Y:S01]  /*5e10*/  FFMA.FTZ R68, R66.reuse, R150.reuse, -R11 ;  /* 0x0000009642447223 */ /* 0x0c0fe2000001080b */
[----:B------:R-:W-:Y:S01]  /*5e20*/  FMUL.FTZ R150, R135, R150 ;  /* 0x0000009687967220 */ /* 0x000fe20000410000 */
[C---:B------:R-:W-:Y:S01]  /*5e30*/  FFMA.FTZ R70, R66.reuse, R148, R145 ;  /* 0x0000009442467223 */ /* 0x040fe20000010091 */
[-C--:B------:R-:W-:Y:S01]  /*5e40*/  FFMA.FTZ R11, R66, R149.reuse, R10 ;  /* 0x00000095420b7223 */ /* 0x080fe2000001000a */
[----:B------:R-:W-:Y:S01]  /*5e50*/  FMUL.FTZ R153, R153, R68 ;  /* 0x0000004499997220 */ /* 0x000fe20000410000 */
[----:B------:R-:W-:Y:S01]  /*5e60*/  FFMA.FTZ R69, R130, R148, R69 ;  /* 0x0000009482457223 */ /* 0x000fe20000010045 */
[----:B------:R-:W-:Y:S01]  /*5e70*/  FFMA.FTZ R151, R151, R70, R158 ;  /* 0x0000004697977223 */ /* 0x000fe2000001009e */
[----:B------:R-:W-:Y:S01]  /*5e80*/  FFMA.FTZ R150, R137, R149, R150 ;  /* 0x0000009589967223 */ /* 0x000fe20000010096 */
[----:B------:R-:W-:Y:S01]  /*5e90*/  FFMA.FTZ R152, R152, R11, R153 ;  /* 0x0000000b98987223 */ /* 0x000fe20000010099 */
[----:B------:R0:W-:Y:S01]  /*5ea0*/  @!P2 STS.64 [R5+0xc68], R8 ;  /* 0x000c68080500a388 */ /* 0x0001e20000000a00 */
[-C--:B------:R-:W-:Y:S01]  /*5eb0*/  FFMA.FTZ R151, R126, R69.reuse, R151 ;  /* 0x000000457e977223 */ /* 0x080fe20000010097 */
[----:B------:R-:W-:Y:S01]  /*5ec0*/  FFMA.FTZ R120, R131, R69, R120 ;  /* 0x0000004583787223 */ /* 0x000fe20000010078 */
[-C--:B------:R-:W-:Y:S01]  /*5ed0*/  FFMA.FTZ R152, R133, R150.reuse, R152 ;  /* 0x0000009685987223 */ /* 0x080fe20000010098 */
[----:B------:R-:W-:Y:S01]  /*5ee0*/  FADD.FTZ R116, R143, R116 ;  /* 0x000000748f747221 */ /* 0x000fe20000010000 */
[----:B------:R-:W-:Y:S01]  /*5ef0*/  FFMA.FTZ R127, R124, R150, R127 ;  /* 0x000000967c7f7223 */ /* 0x000fe2000001007f */
[----:B------:R-:W-:Y:S01]  /*5f00*/  FADD.FTZ R114, R151, R114 ;  /* 0x0000007297727221 */ /* 0x000fe20000010000 */
[----:B------:R-:W-:Y:S01]  /*5f10*/  FADD.FTZ R121, R152, R121 ;  /* 0x0000007998797221 */ /* 0x000fe20000010000 */
[----:B------:R-:W-:Y:S06]  /*5f20*/  BAR.SYNC.DEFER_BLOCKING 0x0 ;  /* 0x0000000000007b1d */ /* 0x000fec0000010000 */
[----:B------:R-:W-:Y:S05]  /*5f30*/  @P3 BRA `(.L_x_18099) ;  /* 0x0000000000183947 */ /* 0x000fea0003800000 */
[----:B------:R-:W-:Y:S02]  /*5f40*/  ISETP.NE.AND P1, PT, R77, UR17, PT ;  /* 0x000000114d007c0c */ /* 0x000fe4000bf25270 */
[----:B------:R-:W-:-:S11]  /*5f50*/  LEA R66, R113, R5, 0x3 ;  /* 0x0000000571427211 */ /* 0x000fd600078e18ff */
[----:B------:R-:W0:Y:S02]  /*5f60*/  @P1 LDS.64 R10, [R66+0x31b0] ;  /* 0x0031b000420a1984 */ /* 0x000e240000000a00 */
[----:B0-----:R-:W-:Y:S01]  /*5f70*/  @P1 FADD.FTZ R9, R9, R11 ;  /* 0x0000000b09091221 */ /* 0x001fe20000010000 */
[----:B------:R-:W-:-:S05]  /*5f80*/  @P1 FADD.FTZ R8, R8, R10 ;  /* 0x0000000a08081221 */ /* 0x000fca0000010000 */
[----:B------:R1:W-:Y:S02]  /*5f90*/  STS.64 [R66+0x31b0], R8 ;  /* 0x0031b00842007388 */ /* 0x0003e40000000a00 */
.L_x_18099:
[----:B------:R-:W-:Y:S05]  /*5fa0*/  BSYNC B0 ;  /* 0x0000000000007941 */ /* 0x000fea0003800000 */
.L_x_18098:
[----:B------:R-:W-:Y:S01]  /*5fb0*/  IADD3 R113, R113, 0x1, RZ ;  /* 0x0000000171717810 */ /* 0x000fe20007ffe0ff */
[----:B------:R-:W-:-:S03]  /*5fc0*/  UIADD3 UR5, UP0, UR5, 0x1, URZ ;  /* 0x0000000105057890 */ /* 0x000fc6000ff1e03f */
[----:B------:R-:W-:Y:S01]  /*5fd0*/  ISETP.GE.AND P1, PT, R113, UR28, PT ;  /* 0x0000001c71007c0c */ /* 0x000fe2000bf26270 */
[----:B------:R-:W-:-:S12]  /*5fe0*/  UIADD3.X UR6, URZ, UR6, URZ, UP0, !UPT ;  /* 0x000000063f067290 */ /* 0x000fd800087fe43f */
[----:B------:R-:W-:Y:S05]  /*5ff0*/  @!P1 BRA `(.L_x_18100) ;  /* 0xffffffc800089947 */ /* 0x000fea000383ffff */
.L_x_18069:
[----:B------:R-:W4:Y:S08]  /*6000*/  S2UR UR6, SR_CgaCtaId ;  /* 0x00000000000679c3 */ /* 0x000f300000008800 */
[----:B------:R-:W-:Y:S01]  /*6010*/  BAR.SYNC.DEFER_BLOCKING 0x0 ;  /* 0x0000000000007b1d */ /* 0x000fe20000010000 */
[----:B------:R-:W-:Y:S02]  /*6020*/  ISETP.NE.AND P5, PT, R103, RZ, PT ;  /* 0x000000ff6700720c */ /* 0x000fe40003fa5270 */
[----:B------:R-:W-:-:S02]  /*6030*/  F2FP.F16.F32.PACK_AB R124, R120, R127 ;  /* 0x0000007f787c723e */ /* 0x000fc400000000ff */
[----:B------:R-:W-:Y:S01]  /*6040*/  F2FP.F16.F32.PACK_AB R125, R118, R125 ;  /* 0x0000007d767d723e */ /* 0x000fe200000000ff */
[----:B------:R-:W-:Y:S02]  /*6050*/  UMOV UR5, 0x400 ;  /* 0x0000040000057882 */ /* 0x000fe40000000000 */
[----:B01----:R-:W0:Y:S01]  /*6060*/  LDC.64 R8, c[0x0][0x388] ;  /* 0x0000e200ff087b82 */ /* 0x003e220000000a00 */
[----:B------:R-:W-:Y:S01]  /*6070*/  BSSY B0, `(.L_x_18101) ;  /* 0x000001e000007945 */ /* 0x000fe20003800000 */
[----:B----4-:R-:W-:Y:S01]  /*6080*/  ULEA UR5, UR6, UR5, 0x18 ;  /* 0x0000000506057291 */ /* 0x010fe2000f8ec03f */
        /* <DEDUP_REMOVED lines=28> */
.L_x_18102:
[----:B------:R-:W-:Y:S05]  /*6250*/  BSYNC B0 ;  /* 0x0000000000007941 */ /* 0x000fea0003800000 */
.L_x_18101:
[----:B------:R-:W-:Y:S01]  /*6260*/  ULDC.64 UR6, c[0x0][0x390] ;  /* 0x0000e40000067ab9 */ /* 0x000fe20000000a00 */
[----:B------:R-:W-:Y:S01]  /*6270*/  MOV R3, R27 ;  /* 0x0000001b00037202 */ /* 0x000fe20000000f00 */
[----:B------:R-:W-:Y:S01]  /*6280*/  IMAD R4, R108, UR6, RZ ;  /* 0x000000066c047c24 */ /* 0x000fe2000f8e02ff */
[C---:B------:R-:W-:Y:S01]  /*6290*/  LOP3.LUT R33, R90.reuse, 0x40, RZ, 0xfc, !PT ;  /* 0x000000405a217812 */ /* 0x040fe200078efcff */
[----:B------:R-:W-:Y:S01]  /*62a0*/  BSSY B0, `(.L_x_18103) ;  /* 0x0000037000007945 */ /* 0x000fe20003800000 */
[----:B------:R-:W-:Y:S01]  /*62b0*/  LOP3.LUT R35, R90, 0x60, RZ, 0xfc, !PT ;  /* 0x000000605a237812 */ /* 0x000fe200078efcff */
[----:B------:R-:W-:Y:S01]  /*62c0*/  IMAD.WIDE.U32 R2, R109, UR6, R2 ;  /* 0x000000066d027c25 */ /* 0x000fe2000f8e0002 */
[-C--:B------:R-:W-:Y:S02]  /*62d0*/  ISETP.GE.AND P0, PT, R85, R0.reuse, PT ;  /* 0x000000005500720c */ /* 0x080fe40003f06270 */
[----:B------:R-:W-:Y:S01]  /*62e0*/  ISETP.GE.AND P1, PT, R33, R0, PT ;  /* 0x000000002100720c */ /* 0x000fe20003f26270 */
[----:B0-----:R-:W-:Y:S01]  /*62f0*/  IMAD R9, R109, UR7, R4 ;  /* 0x000000076d097c24 */ /* 0x001fe2000f8e0204 */
[----:B------:R-:W-:Y:S01]  /*6300*/  ULDC.64 UR6, c[0x0][0x3e0] ;  /* 0x0000f80000067ab9 */ /* 0x000fe20000000a00 */
[----:B------:R-:W-:-:S02]  /*6310*/  IADD3 R4, P4, R73, R2, RZ ;  /* 0x0000000249047210 */ /* 0x000fc40007f9e0ff */
[C---:B------:R-:W-:Y:S02]  /*6320*/  LEA R5, P3, R90.reuse, UR6, 0x1 ;  /* 0x000000065a057c11 */ /* 0x040fe4000f8608ff */
[----:B------:R-:W-:Y:S02]  /*6330*/  ISETP.GE.AND P2, PT, R35, R0, PT ;  /* 0x000000002300720c */ /* 0x000fe40003f46270 */
[----:B------:R-:W-:Y:S02]  /*6340*/  LEA.HI.X R0, R90, UR7, R87, 0x1, P3 ;  /* 0x000000075a007c11 */ /* 0x000fe400098f0c57 */
[----:B------:R-:W-:Y:S02]  /*6350*/  IADD3.X R3, R72, R9, R3, P4, !PT ;  /* 0x0000000948037210 */ /* 0x000fe400027fe403 */
[----:B------:R-:W-:Y:S01]  /*6360*/  LEA R2, P3, R4, R5, 0x1 ;  /* 0x0000000504027211 */ /* 0x000fe200078608ff */
[----:B------:R-:W0:Y:S01]  /*6370*/  LDC.64 R8, c[0x0][0x3a8] ;  /* 0x0000ea00ff087b82 */ /* 0x000e220000000a00 */
[----:B------:R-:W-:-:S02]  /*6380*/  F2FP.F16.F32.PACK_AB R5, R123, R116 ;  /* 0x000000747b05723e */ /* 0x000fc400000000ff */
[----:B------:R-:W-:Y:S02]  /*6390*/  LEA.HI.X R3, R4, R0, R3, 0x1, P3 ;  /* 0x0000000004037211 */ /* 0x000fe400018f0c03 */
[----:B------:R-:W-:Y:S01]  /*63a0*/  F2FP.F16.F32.PACK_AB R4, R114, R121 ;  /* 0x000000797204723e */ /* 0x000fe200000000ff */
[----:B------:R-:W-:Y:S02]  /*63b0*/  FADD.FTZ R121, R121, R102 ;  /* 0x0000006679797221 */ /* 0x000fe40000010000 */
[----:B------:R1:W-:Y:S02]  /*63c0*/  @!P0 STG.E.U16 desc[UR12][R2.64+-0xc0], R19 ;  /* 0xffff401302008986 */ /* 0x0003e4000c10150c */
[----:B------:R-:W-:Y:S02]  /*63d0*/  FADD.FTZ R121, R121, R114 ;  /* 0x0000007279797221 */ /* 0x000fe40000010000 */
[----:B------:R-:W-:Y:S01]  /*63e0*/  @!P1 STG.E.U16 desc[UR12][R2.64+-0x80], R23 ;  /* 0xffff801702009986 */ /* 0x000fe2000c10150c */
[----:B------:R-:W-:Y:S01]  /*63f0*/  IADD3 R10, P1, R90, -0x60, RZ ;  /* 0xffffffa05a0a7810 */ /* 0x000fe20007f3e0ff */
[----:B------:R-:W-:-:S02]  /*6400*/  FADD.FTZ R102, R121, R116 ;  /* 0x0000007479667221 */ /* 0x000fc40000010000 */
[----:B------:R0:W-:Y:S02]  /*6410*/  @!P2 STG.E.U16 desc[UR12][R2.64+-0x40], R25 ;  /* 0xffffc0190200a986 */ /* 0x0001e4000c10150c */
[----:B------:R-:W-:Y:S01]  /*6420*/  FADD.FTZ R102, R102, R123 ;  /* 0x0000007b66667221 */ /* 0x000fe20000010000 */
[----:B------:R-:W-:Y:S01]  /*6430*/  BAR.SYNC.DEFER_BLOCKING 0x0 ;  /* 0x0000000000007b1d */ /* 0x000fe20000010000 */
[----:B-1----:R-:W-:Y:S01]  /*6440*/  IADD3.X R19, R87, -0x1, RZ, P1, !PT ;  /* 0xffffffff57137810 */ /* 0x002fe20000ffe4ff */
        /* <DEDUP_REMOVED lines=28> */
.L_x_18104:
[----:B------:R-:W-:Y:S05]  /*6610*/  BSYNC B0 ;  /* 0x0000000000007941 */ /* 0x000fea0003800000 */
.L_x_18103:
        /* <DEDUP_REMOVED lines=9> */
[----:B------:R-:W-:Y:S01]  /*66b0*/  IMAD R5, R109, UR7, R4 ;  /* 0x000000076d057c24 */ /* 0x000fe2000f8e0204 */
[----:B------:R-:W-:-:S02]  /*66c0*/  IADD3 R73, P3, R73, R2, RZ ;  /* 0x0000000249497210 */ /* 0x000fc40007f7e0ff */
[----:B------:R-:W-:Y:S02]  /*66d0*/  LEA R4, P4, R10, UR8, 0x1 ;  /* 0x000000080a047c11 */ /* 0x000fe4000f8808ff */
[----:B------:R-:W-:Y:S02]  /*66e0*/  IADD3.X R3, R72, R5, R3, P3, !PT ;  /* 0x0000000548037210 */ /* 0x000fe40001ffe403 */
[----:B------:R-:W-:Y:S02]  /*66f0*/  LEA.HI.X R0, R10, UR9, R19, 0x1, P4 ;  /* 0x000000090a007c11 */ /* 0x000fe4000a0f0c13 */
[----:B------:R-:W-:Y:S02]  /*6700*/  LEA R2, P3, R73, R4, 0x1 ;  /* 0x0000000449027211 */ /* 0x000fe400078608ff */
        /* <DEDUP_REMOVED lines=16> */
.L_x_18063:
[----:B------:R-:W-:Y:S02]  /*6810*/  ULDC.64 UR4, c[0x0][0x3d8] ;  /* 0x0000f60000047ab9 */ /* 0x000fe40000000a00 */
[----:B------:R-:W-:-:S04]  /*6820*/  ISETP.NE.U32.AND P0, PT, RZ, UR4, PT ;  /* 0x00000004ff007c0c */ /* 0x000fc8000bf05070 */
[----:B------:R-:W-:-:S13]  /*6830*/  ISETP.NE.AND.EX P0, PT, RZ, UR5, PT, P0 ;  /* 0x00000005ff007c0c */ /* 0x000fda000bf05300 */
[----:B------:R-:W-:Y:S05]  /*6840*/  @!P0 BRA `(.L_x_18106) ;  /* 0x00000000005c8947 */ /* 0x000fea0003800000 */
[----:B-1----:R-:W1:Y:S01]  /*6850*/  SHFL.DOWN P0, R3, R104, 0x1, 0x1f ;  /* 0x08201f0068037f89 */ /* 0x002e620000000000 */
[----:B------:R-:W-:Y:S01]  /*6860*/  BSSY B0, `(.L_x_18106) ;  /* 0x0000015000007945 */ /* 0x000fe20003800000 */
[----:B------:R-:W4:Y:S01]  /*6870*/  S2R R4, SR_LANEID ;  /* 0x0000000000047919 */ /* 0x000f220000000000 */
[----:B------:R-:W0:Y:S01]  /*6880*/  S2R R6, SR_TID.X ;  /* 0x0000000000067919 */ /* 0x000e220000002100 */
[----:B-1----:R-:W-:-:S05]  /*6890*/  @P0 FADD R3, R3, R104 ;  /* 0x0000006803030221 */ /* 0x002fca0000000000 */
[----:B------:R-:W1:Y:S01]  /*68a0*/  SHFL.DOWN P0, R0, R3, 0x2, 0x1f ;  /* 0x08401f0003007f89 */ /* 0x000e620000000000 */
[----:B----4-:R-:W-:-:S13]  /*68b0*/  ISETP.NE.AND P1, PT, R4, RZ, PT ;  /* 0x000000ff0400720c */ /* 0x010fda0003f25270 */
[----:B------:R-:W4:Y:S01]  /*68c0*/  @!P1 S2R R4, SR_CgaCtaId ;  /* 0x0000000000049919 */ /* 0x000f220000008800 */
[----:B-1----:R-:W-:Y:S01]  /*68d0*/  @P0 FADD R0, R3, R0 ;  /* 0x0000000003000221 */ /* 0x002fe20000000000 */
[----:B------:R-:W-:-:S04]  /*68e0*/  @!P1 MOV R3, 0x400 ;  /* 0x0000040000039802 */ /* 0x000fc80000000f00 */
[----:B------:R-:W1:Y:S01]  /*68f0*/  SHFL.DOWN P0, R5, R0, 0x4, 0x1f ;  /* 0x08801f0000057f89 */ /* 0x000e620000000000 */
[----:B----4-:R-:W-:Y:S01]  /*6900*/  @!P1 LEA R4, R4, R3, 0x18 ;  /* 0x0000000304049211 */ /* 0x010fe200078ec0ff */
        /* <DEDUP_REMOVED lines=10> */
.L_x_18107:
[----:B------:R-:W-:Y:S05]  /*69b0*/  BSYNC B0 ;  /* 0x0000000000007941 */ /* 0x000fea0003800000 */
.L_x_18106:
        /* <DEDUP_REMOVED lines=8> */
[----:B------:R-:W4:Y:S01]  /*6a40*/  S2R R9, SR_TID.X ;  /* 0x0000000000097919 */ /* 0x000f220000002100 */
        /* <DEDUP_REMOVED lines=20> */
.L_x_18109:
[----:B0-----:R-:W0:Y:S02]  /*6b90*/  S2R R9, SR_TID.X ;  /* 0x0000000000097919 */ /* 0x001e240000002100 */
.L_x_18110:
[----:B------:R-:W-:Y:S05]  /*6ba0*/  BSYNC B0 ;  /* 0x0000000000007941 */ /* 0x000fea0003800000 */
.L_x_18108:
        /* <DEDUP_REMOVED lines=8> */
[----:B----4-:R-:W-:-:S04]  /*6c30*/  IMAD.WIDE.U32 R4, R109, UR6, RZ ;  /* 0x000000066d047c25 */ /* 0x010fc8000f8e00ff */
[----:B-1----:R-:W-:Y:S01]  /*6c40*/  IMAD R13, R109, UR7, R108 ;  /* 0x000000076d0d7c24 */ /* 0x002fe2000f8e026c */
[----:B------:R-:W-:-:S04]  /*6c50*/  ULDC.64 UR6, c[0x0][0x340] ;  /* 0x0000d00000067ab9 */ /* 0x000fc80000000a00 */
[----:B------:R-:W-:Y:S01]  /*6c60*/  IADD3 R13, R5, R13, RZ ;  /* 0x0000000d050d7210 */ /* 0x000fe20007ffe0ff */
[----:B0-----:R-:W-:-:S03]  /*6c70*/  ULEA UR4, UR5, UR4, 0x18 ;  /* 0x0000000405047291 */ /* 0x001fc6000f8ec03f */
[----:B------:R-:W-:-:S09]  /*6c80*/  ULDC UR5, c[0x0][0x0] ;  /* 0x0000000000057ab9 */ /* 0x000fd20000000800 */
.L_x_18111:
        /* <DEDUP_REMOVED lines=17> */
.L_x_18112:
        /* <DEDUP_REMOVED lines=14> */
.L_x_19041:


//--------------------- .text._Z25selective_scan_bwd_kernelI32Selective_Scan_bwd_kernel_traitsILi32ELi4ELb0ELb1ELb1ELb1ELb0EN3c104HalfENS1_7complexIfEEEEv12SSMParamsBwd --------------------------
	.section	.text._Z25selective_scan_bwd_kernelI32Selective_Scan_bwd_kernel_traitsILi32ELi4ELb0ELb1ELb1ELb1ELb0EN3c104HalfENS1_7complexIfEEEEv12SSMParamsBwd,"ax",@progbits
	.align	128
        .global         _Z25selective_scan_bwd_kernelI32Selective_Scan_bwd_kernel_traitsILi32ELi4ELb0ELb1ELb1ELb1ELb0EN3c104HalfENS1_7complexIfEEEEv12SSMParamsBwd
        .type           _Z25selective_scan_bwd_kernelI32Selective_Scan_bwd_kernel_traitsILi32ELi4ELb0ELb1ELb1ELb1ELb0EN3c104HalfENS1_7complexIfEEEEv12SSMParamsBwd,@function
        .size           _Z25selective_scan_bwd_kernelI32Selective_Scan_bwd_kernel_traitsILi32ELi4ELb0ELb1ELb1ELb1ELb0EN3c104HalfENS1_7complexIfEEEEv12SSMParamsBwd,(.L_x_19042 - _Z25selective_scan_bwd_kernelI32Selective_Scan_bwd_kernel_traitsILi32ELi4ELb0ELb1ELb1ELb1ELb0EN3c104HalfENS1_7complexIfEEEEv12SSMParamsBwd)
        .other          _Z25selective_scan_bwd_kernelI32Selective_Scan_bwd_kernel_traitsILi32ELi4ELb0ELb1ELb1ELb1ELb0EN3c104HalfENS1_7complexIfEEEEv12SSMParamsBwd,@"STO_CUDA_ENTRY STV_DEFAULT"
_Z25selective_scan_bwd_kernelI32Selective_Scan_bwd_kernel_traitsILi32ELi4ELb0ELb1ELb1ELb1ELb0EN3c104HalfENS1_7complexIfEEEEv12SSMParamsBwd:
.text._Z25selective_scan_bwd_kernelI32Selective_Scan_bwd_kernel_traitsILi32ELi4ELb0ELb1ELb1ELb1ELb0EN3c104HalfENS1_7complexIfEEEEv12SSMParamsBwd:
        /* <DEDUP_REMOVED lines=127> */
[----:B------:R-:W-:Y:S01]  /*07f0*/  IMAD.WIDE.U32 R4, R107, R20, UR6 ;  /* 0x000000066b047e25 */ /* 0x000fe2000f8e0014 */
[----:B0-----:R-:W-:-:S03]  /*0800*/  LEA R2, P3, R22, R32, 0x1 ;  /* 0x0000002016027211 */ /* 0x001fc600078608ff */
[----:B-1----:R-:W-:Y:S01]  /*0810*/  @P0 IMAD R0, R28, UR14, R107 ;  /* 0x0000000e1c000c24 */ /* 0x002fe2000f8e026b */
[C---:B------:R-:W-:Y:S01]  /*0820*/  @P2 LEA.HI.X R15, R107.reuse, R27, R108, 0x2, P4 ;  /* 0x0000001b6b0f2211 */ /* 0x040fe200020f146c */
[----:B------:R-:W-:Y:S01]  /*0830*/  IMAD R18, R107, R21, R18 ;  /* 0x000000156b127224 */ /* 0x000fe200078e0212 */
[----:B------:R-:W-:Y:S01]  /*0840*/  LEA R92, P2, R93, R30, 0x1 ;  /* 0x0000001e5d5c7211 */ /* 0x000fe200078408ff */
[----:B------:R-:W-:Y:S01]  /*0850*/  @P0 IMAD R0, R0, R17, RZ ;  /* 0x0000001100000224 */ /* 0x000fe200078e02ff */
[----:B------:R-:W-:Y:S02]  /*0860*/  IADD3 R9, P5, R9, R4, RZ ;  /* 0x0000000409097210 */ /* 0x000fe40007fbe0ff */
[----:B------:R-:W-:Y:S01]  /*0870*/  LEA.HI.X R22, R22, R33, R3, 0x1, P3 ;  /* 0x0000002116167211 */ /* 0x000fe200018f0c03 */
[----:B--2---:R-:W-:Y:S01]  /*0880*/  @P0 IMAD R3, R0, R19, RZ ;  /* 0x0000001300030224 */ /* 0x004fe200078e02ff */
[----:B------:R-:W-:Y:S02]  /*0890*/  LEA.HI.X R93, R93, R31, R12, 0x1, P2 ;  /* 0x0000001f5d5d7211 */ /* 0x000fe400010f0c0c */
[----:B------:R-:W-:-:S02]  /*08a0*/  IADD3.X R4, R11, R5, R18, P5, !PT ;  /* 0x000000050b047210 */ /* 0x000fc40002ffe412 */
[----:B------:R-:W-:Y:S02]  /*08b0*/  LEA R90, P2, R9, R90, 0x1 ;  /* 0x0000005a095a7211 */ /* 0x000fe400078408ff */
[----:B------:R-:W-:Y:S02]  /*08c0*/  LEA R88, P3, R87, R88, 0x1 ;  /* 0x0000005857587211 */ /* 0x000fe400078608ff */
[----:B------:R-:W-:Y:S01]  /*08d0*/  LEA R86, P4, R85, R34, 0x1 ;  /* 0x0000002255567211 */ /* 0x000fe200078808ff */
[----:B---3--:R-:W-:Y:S01]  /*08e0*/  @P0 IMAD.WIDE R6, R3, 0x10, R6 ;  /* 0x0000001003060825 */ /* 0x008fe200078e0206 */
[----:B------:R-:W-:Y:S02]  /*08f0*/  LEA.HI.X R91, R9, R91, R4, 0x1, P2 ;  /* 0x0000005b095b7211 */ /* 0x000fe400010f0c04 */
[----:B------:R-:W-:Y:S02]  /*0900*/  CS2R R102, SRZ ;  /* 0x0000000000667805 */ /* 0x000fe4000001ff00 */
[----:B------:R-:W-:-:S02]  /*0910*/  LEA.HI.X R87, R87, R89, R10, 0x1, P3 ;  /* 0x0000005957577211 */ /* 0x000fc400018f0c0a */
[----:B------:R-:W-:Y:S02]  /*0920*/  @!P0 CS2R R6, SRZ ;  /* 0x0000000000068805 */ /* 0x000fe4000001ff00 */
[----:B------:R-:W-:Y:S02]  /*0930*/  LEA.HI.X R85, R85, R35, R8, 0x1, P4 ;  /* 0x0000002355557211 */ /* 0x000fe400020f0c08 */
[----:B------:R-:W-:Y:S01]  /*0940*/  MOV R12, R16 ;  /* 0x00000010000c7202 */ /* 0x000fe20000000f00 */
        /* <DEDUP_REMOVED lines=21> */
[----:B------:R-:W-:Y:S02]  /*0aa0*/  SHF.L.U32 R0, R100, 0x2, RZ ;  /* 0x0000000264007819 */ /* 0x000fe400000006ff */
[----:B------:R-:W-:Y:S02]  /*0ab0*/  MOV R9, R2 ;  /* 0x0000000200097202 */ /* 0x000fe40000000f00 */
[----:B------:R-:W-:Y:S02]  /*0ac0*/  LOP3.LUT R0, R0, 0xffffff80, RZ, 0xc0, !PT ;  /* 0xffffff8000007812 */ /* 0x000fe400078ec0ff */
[----:B------:R-:W-:Y:S02]  /*0ad0*/  LOP3.LUT R169, R100, 0x1f, RZ, 0xc0, !PT ;  /* 0x0000001f64a97812 */ /* 0x000fe400078ec0ff */
        /* <DEDUP_REMOVED lines=10> */
.L_x_18158:
        /* <DEDUP_REMOVED lines=22> */
[----:B------:R-:W4:Y:S01]  /*0ce0*/  @!P2 LDG.E.U16 R18, desc[UR12][R2.64+0x80] ;  /* 0x0000800c0212a981 */ /* 0x000f22000c1e1500 */
[----:B------:R-:W-:-:S02]  /*0cf0*/  LEA R23, R94, R101, 0x1 ;  /* 0x000000655e177211 */ /* 0x000fc400078e08ff */
        /* <DEDUP_REMOVED lines=8> */
[----:B--2---:R0:W-:Y:S04]  /*0d80*/  STS.U16 [R23+0xc0], R19 ;  /* 0x0000c01317007388 */ /* 0x0041e80000000400 */
[----:B---3--:R-:W-:Y:S01]  /*0d90*/  STS.U16 [R23], R0 ;  /* 0x0000000017007388 */ /* 0x008fe20000000400 */
[----:B0-----:R-:W-:Y:S02]  /*0da0*/  MOV R19, R22 ;  /* 0x0000001600137202 */ /* 0x001fe40000000f00 */
[----:B------:R-:W-:Y:S01]  /*0db0*/  LEA R22, R94, R101, 0x3 ;  /* 0x000000655e167211 */ /* 0x000fe200078e18ff */
[----:B----4-:R-:W-:Y:S04]  /*0dc0*/  STS.U16 [R23+0x40], R4 ;  /* 0x0000400417007388 */ /* 0x010fe80000000400 */
[----:B------:R0:W-:Y:S01]  /*0dd0*/  STS.U16 [R23+0x80], R18 ;  /* 0x0000801217007388 */ /* 0x0001e20000000400 */
[----:B------:R-:W-:-:S03]  /*0de0*/  NOP ;  /* 0x0000000000007918 */ /* 0x000fc60000000000 */
[----:B------:R-:W-:Y:S01]  /*0df0*/  LDS.64 R148, [R22] ;  /* 0x0000000016947984 */ /* 0x000fe20000000a00 */
[----:B0-----:R-:W-:-:S05]  /*0e00*/  MOV R18, R9 ;  /* 0x0000000900127202 */ /* 0x001fca0000000f00 */
[C-C-:B------:R-:W-:Y:S01]  /*0e10*/  @!P0 IMAD.WIDE R2, R89.reuse, 0x2, R18.reuse ;  /* 0x0000000259028825 */ /* 0x140fe200078e0212 */
[----:B------:R-:W-:Y:S03]  /*0e20*/  BAR.SYNC.DEFER_BLOCKING 0x0 ;  /* 0x0000000000007b1d */ /* 0x000fe60000010000 */
[----:B------:R-:W-:-:S04]  /*0e30*/  @!P1 IMAD.WIDE R8, R89, 0x2, R18 ;  /* 0x0000000259089825 */ /* 0x000fc800078e0212 */
[----:B------:R-:W-:-:S04]  /*0e40*/  @!P2 IMAD.WIDE R10, R89, 0x2, R18 ;  /* 0x00000002590aa825 */ /* 0x000fc800078e0212 */
[C---:B------:R-:W-:Y:S01]  /*0e50*/  @!P3 IMAD.WIDE R20, R89.reuse, 0x2, R18 ;  /* 0x000000025914b825 */ /* 0x040fe200078e0212 */
[----:B------:R-:W2:Y:S04]  /*0e60*/  @!P0 LDG.E.U16 R24, desc[UR12][R2.64] ;  /* 0x0000000c02188981 */ /* 0x000ea8000c1e1500 */
[----:B------:R0:W3:Y:S04]  /*0e70*/  @!P1 LDG.E.U16 R26, desc[UR12][R8.64+0x40] ;  /* 0x0000400c081a9981 */ /* 0x0000e8000c1e1500 */
[----:B------:R-:W4:Y:S04]  /*0e80*/  @!P2 LDG.E.U16 R28, desc[UR12][R10.64+0x80] ;  /* 0x0000800c0a1ca981 */ /* 0x000f28000c1e1500 */
[----:B------:R-:W4:Y:S01]  /*0e90*/  @!P3 LDG.E.U16 R30, desc[UR12][R20.64+0xc0] ;  /* 0x0000c00c141eb981 */ /* 0x000f22000c1e1500 */
[----:B------:R-:W-:Y:S01]  /*0ea0*/  PRMT R0, RZ, 0x7610, R0 ;  /* 0x00007610ff007816 */ /* 0x000fe20000000000 */
[----:B0-----:R-:W-:Y:S01]  /*0eb0*/  IMAD.WIDE R8, R89, 0x2, R90 ;  /* 0x0000000259087825 */ /* 0x001fe200078e025a */
[----:B------:R-:W-:-:S02]  /*0ec0*/  PRMT R4, RZ, 0x7610, R4 ;  /* 0x00007610ff047816 */ /* 0x000fc40000000004 */
[----:B------:R-:W-:Y:S02]  /*0ed0*/  PRMT R32, RZ, 0x7610, R32 ;  /* 0x00007610ff207816 */ /* 0x000fe40000000020 */
[----:B------:R-:W-:Y:S01]  /*0ee0*/  PRMT R34, RZ, 0x7610, R34 ;  /* 0x00007610ff227816 */ /* 0x000fe20000000022 */
[----:B--2---:R0:W-:Y:S04]  /*0ef0*/  STS.U16 [R23], R24 ;  /* 0x0000001817007388 */ /* 0x0041e80000000400 */
[----:B---3--:R-:W-:Y:S04]  /*0f00*/  STS.U16 [R23+0x40], R26 ;  /* 0x0000401a17007388 */ /* 0x008fe80000000400 */
[----:B----4-:R-:W-:Y:S01]  /*0f10*/  STS.U16 [R23+0x80], R28 ;  /* 0x0000801c17007388 */ /* 0x010fe20000000400 */
[----:B0-----:R-:W0:Y:S03]  /*0f20*/  LDC R24, c[0x0][0x21c] ;  /* 0x00008700ff187b82 */ /* 0x001e260000000800 */
        /* <DEDUP_REMOVED lines=8> */
[----:B-1----:R-:W-:-:S05]  /*0fb0*/  HADD2.F32 R78, -RZ, R10.H0_H0 ;  /* 0x2000000aff4e7230 */ /* 0x002fca0000004100 */
[----:B-----5:R-:W-:-:S05]  /*0fc0*/  FADD.FTZ R78, R78, R105 ;  /* 0x000000694e4e7221 */ /* 0x020fca0000010000 */
[----:B------:R-:W-:Y:S01]  /*0fd0*/  FSETP.GTU.FTZ.AND P2, PT, R78, 20, PT ;  /* 0x41a000004e00780b */ /* 0x000fe20003f5c000 */
[----:B------:R-:W-:Y:S02]  /*0fe0*/  HADD2.F32 R76, -RZ, R10.H1_H1 ;  /* 0x3000000aff4c7230 */ /* 0x000fe40000004100 */
[--C-:B------:R-:W-:Y:S02]  /*0ff0*/  HADD2.F32 R74, -RZ, R11.reuse.H0_H0 ;  /* 0x2000000bff4a7230 */ /* 0x100fe40000004100 */
[----:B------:R-:W-:Y:S02]  /*1000*/  HADD2.F32 R72, -RZ, R11.H1_H1 ;  /* 0x3000000bff487230 */ /* 0x000fe40000004100 */
[--C-:B------:R-:W-:Y:S01]  /*1010*/  FADD.FTZ R76, R76, R105.reuse ;  /* 0x000000694c4c7221 */ /* 0x100fe20000010000 */
[--C-:B------:R-:W-:Y:S02]  /*1020*/  FADD.FTZ R74, R74, R105.reuse ;  /* 0x000000694a4a7221 */ /* 0x100fe40000010000 */
[----:B------:R-:W-:Y:S01]  /*1030*/  FADD.FTZ R72, R72, R105 ;  /* 0x0000006948487221 */ /* 0x000fe20000010000 */
[----:B------:R-:W-:Y:S01]  /*1040*/  BSSY B0, `(.L_x_18114) ;  /* 0x0000031000007945 */ /* 0x000fe20003800000 */
[----:B------:R-:W-:Y:S01]  /*1050*/  FSETP.GTU.FTZ.AND P3, PT, R76, 20, PT ;  /* 0x41a000004c00780b */ /* 0x000fe20003f7c000 */
[----:B------:R-:W-:Y:S01]  /*1060*/  HADD2.F32 R11, -RZ, R148.H1_H1 ;  /* 0x30000094ff0b7230 */ /* 0x000fe20000004100 */
[----:B------:R-:W-:Y:S01]  /*1070*/  FSETP.GTU.FTZ.AND P0, PT, R74, 20, PT ;  /* 0x41a000004a00780b */ /* 0x000fe20003f1c000 */
[----:B------:R-:W-:Y:S01]  /*1080*/  HADD2.F32 R20, -RZ, R149.H0_H0 ;  /* 0x20000095ff147230 */ /* 0x000fe20000004100 */
[----:B------:R-:W-:Y:S01]  /*1090*/  FSETP.GTU.FTZ.AND P1, PT, R72, 20, PT ;  /* 0x41a000004800780b */ /* 0x000fe20003f3c000 */
[----:B--2---:R1:W-:Y:S04]  /*10a0*/  STS.U16 [R23], R0 ;  /* 0x0000000017007388 */ /* 0x0043e80000000400 */
[----:B---3--:R-:W-:Y:S04]  /*10b0*/  STS.U16 [R23+0x40], R4 ;  /* 0x0000400417007388 */ /* 0x008fe80000000400 */
[----:B----4-:R-:W-:Y:S04]  /*10c0*/  STS.U16 [R23+0x80], R32 ;  /* 0x0000802017007388 */ /* 0x010fe80000000400 */
[----:B------:R-:W-:Y:S01]  /*10d0*/  STS.U16 [R23+0xc0], R34 ;  /* 0x0000c02217007388 */ /* 0x000fe20000000400 */
[----:B------:R-:W-:-:S03]  /*10e0*/  NOP ;  /* 0x0000000000007918 */ /* 0x000fc60000000000 */
[----:B------:R-:W2:Y:S01]  /*10f0*/  LDS.64 R2, [R22] ;  /* 0x0000000016027984 */ /* 0x000ea20000000a00 */
[----:B-1----:R-:W-:Y:S02]  /*1100*/  HADD2.F32 R0, -RZ, R148.H0_H0 ;  /* 0x20000094ff007230 */ /* 0x002fe40000004100 */
[--C-:B--2---:R-:W-:Y:S02]  /*1110*/  HADD2.F32 R4, -RZ, R2.reuse.H0_H0 ;  /* 0x20000002ff047230 */ /* 0x104fe40000004100 */
[----:B------:R-:W-:Y:S02]  /*1120*/  HADD2.F32 R51, -RZ, R2.H1_H1 ;  /* 0x30000002ff337230 */ /* 0x000fe40000004100 */
[----:B------:R-:W-:Y:S02]  /*1130*/  HADD2.F32 R53, -RZ, R3.H0_H0 ;  /* 0x20000003ff357230 */ /* 0x000fe40000004100 */
[----:B------:R-:W-:Y:S01]  /*1140*/  FFMA.FTZ R10, R4, R0, R103 ;  /* 0x00000000040a7223 */ /* 0x000fe20000010067 */
        /* <DEDUP_REMOVED lines=32> */
.L_x_18115:
[----:B------:R-:W-:Y:S05]  /*1350*/  BSYNC B0 ;  /* 0x0000000000007941 */ /* 0x000fea0003800000 */
.L_x_18114:
        /* <DEDUP_REMOVED lines=33> */
.L_x_18117:
[----:B------:R-:W-:Y:S05]  /*1570*/  BSYNC B0 ;  /* 0x0000000000007941 */ /* 0x000fea0003800000 */
.L_x_18116:
        /* <DEDUP_REMOVED lines=33> */
.L_x_18119:
[----:B------:R-:W-:Y:S05]  /*1790*/  BSYNC B0 ;  /* 0x0000000000007941 */ /* 0x000fea0003800000 */
.L_x_18118:
        /* <DEDUP_REMOVED lines=33> */
.L_x_18121:
[----:B------:R-:W-:Y:S05]  /*19b0*/  BSYNC B0 ;  /* 0x0000000000007941 */ /* 0x000fea0003800000 */
.L_x_18120:
[----:B------:R-:W-:Y:S01]  /*19c0*/  ISETP.GE.AND P0, PT, R24, 0x1, PT ;  /* 0x000000011800780c */ /* 0x000fe20003f06270 */
[----:B------:R-:W-:Y:S01]  /*19d0*/  FFMA.FTZ R10, R51, R11, R10 ;  /* 0x0000000b330a7223 */ /* 0x000fe2000001000a */
[----:B------:R-:W-:Y:S01]  /*19e0*/  HADD2.F32 R65, -RZ, R3.H1_H1 ;  /* 0x30000003ff417230 */ /* 0x000fe20000004100 */
[----:B------:R-:W-:Y:S01]  /*19f0*/  BAR.SYNC.DEFER_BLOCKING 0x0 ;  /* 0x0000000000007b1d */ /* 0x000fe20000010000 */
[----:B------:R-:W-:Y:S02]  /*1a00*/  HADD2.F32 R103, -RZ, R149.H1_H1 ;  /* 0x30000095ff677230 */ /* 0x000fe40000004100 */
[----:B------:R-:W-:Y:S01]  /*1a10*/  FFMA.FTZ R10, R53, R20, R10 ;  /* 0x00000014350a7223 */ /* 0x000fe2000001000a */
[----:B------:R-:W-:Y:S01]  /*1a20*/  HFMA2.MMA R123, -RZ, RZ, 0, 0 ;  /* 0x00000000ff7b7435 */ /* 0x000fe200000001ff */
[----:B------:R-:W-:Y:S02]  /*1a30*/  CS2R R120, SRZ ;  /* 0x0000000000787805 */ /* 0x000fe4000001ff00 */
[----:B------:R-:W-:Y:S01]  /*1a40*/  MOV R118, RZ ;  /* 0x000000ff00767202 */ /* 0x000fe20000000f00 */
[----:B------:R-:W-:Y:S01]  /*1a50*/  FFMA.FTZ R103, R65, R103, R10 ;  /* 0x0000006741677223 */ /* 0x000fe2000001000a */
[-C--:B------:R-:W-:Y:S01]  /*1a60*/  FMUL.FTZ R116, R4, R106.reuse ;  /* 0x0000006a04747220 */ /* 0x080fe20000410000 */
        /* <DEDUP_REMOVED lines=8> */
[----:B------:R-:W-:Y:S01]  /*1af0*/  IADD3 R113, R75, -0x1, RZ ;  /* 0xffffffff4b717810 */ /* 0x000fe20007ffe0ff */
[----:B------:R-:W-:Y:S01]  /*1b00*/  USHF.R.U64 UR9, UR6, 0x1, UR7 ;  /* 0x0000000106097899 */ /* 0x000fe20008001207 */
[----:B------:R-:W-:Y:S01]  /*1b10*/  SHF.L.U32 R111, R5, 0x1, RZ ;  /* 0x00000001056f7819 */ /* 0x000fe200000006ff */
[----:B------:R-:W-:Y:S01]  /*1b20*/  UIMAD UR10, UR10, UR14, URZ ;  /* 0x0000000e0a0a72a4 */ /* 0x000fe2000f8e023f */
[----:B------:R-:W1:Y:S01]  /*1b30*/  LDC.64 R20, c[0x0][0x370] ;  /* 0x0000dc00ff147b82 */ /* 0x000e620000000a00 */
[----:B------:R-:W-:Y:S01]  /*1b40*/  ULDC.64 UR6, c[0x0][0x368] ;  /* 0x0000da0000067ab9 */ /* 0x000fe20000000a00 */
[----:B------:R-:W-:Y:S01]  /*1b50*/  FADD.FTZ R4, R4, R4 ;  /* 0x0000000404047221 */ /* 0x000fe20000010000 */
[----:B------:R-:W-:Y:S01]  /*1b60*/  USHF.R.U32.HI UR8, URZ, 0x1, UR7 ;  /* 0x000000013f087899 */ /* 0x000fe20008011607 */
[----:B------:R-:W-:Y:S01]  /*1b70*/  MOV R110, RZ ;  /* 0x000000ff006e7202 */ /* 0x000fe20000000f00 */
[----:B------:R-:W-:Y:S01]  /*1b80*/  USHF.R.U64 UR5, UR6, 0x1, UR7 ;  /* 0x0000000106057899 */ /* 0x000fe20008001207 */
[----:B------:R-:W-:Y:S01]  /*1b90*/  MOV R123, RZ ;  /* 0x000000ff007b7202 */ /* 0x000fe20000000f00 */
[----:B------:R-:W-:Y:S01]  /*1ba0*/  UIMAD.WIDE.U32 UR6, UR9, UR14, URZ ;  /* 0x0000000e090672a5 */ /* 0x000fe2000f8e003f */
[----:B------:R-:W2:Y:S01]  /*1bb0*/  LDC.64 R22, c[0x0][0x3c8] ;  /* 0x0000f200ff167b82 */ /* 0x000ea20000000a00 */
[----:B------:R-:W-:Y:S01]  /*1bc0*/  UIMAD UR10, UR15, UR9, UR10 ;  /* 0x000000090f0a72a4 */ /* 0x000fe2000f8e020a */
[----:B------:R-:W-:Y:S01]  /*1bd0*/  CS2R R120, SRZ ;  /* 0x0000000000787805 */ /* 0x000fe2000001ff00 */
[----:B------:R-:W-:Y:S01]  /*1be0*/  UIMAD UR11, UR8, UR14, URZ ;  /* 0x0000000e080b72a4 */ /* 0x000fe2000f8e023f */
[----:B------:R-:W-:Y:S01]  /*1bf0*/  MOV R118, RZ ;  /* 0x000000ff00767202 */ /* 0x000fe20000000f00 */
[----:B------:R-:W-:-:S02]  /*1c00*/  UIADD3 UR7, UR7, UR10, URZ ;  /* 0x0000000a07077290 */ /* 0x000fc4000fffe03f */
[----:B------:R-:W-:Y:S01]  /*1c10*/  UIMAD.WIDE.U32 UR8, UR5, UR14, URZ ;  /* 0x0000000e050872a5 */ /* 0x000fe2000f8e003f */
[----:B------:R-:W3:Y:S01]  /*1c20*/  LDC.64 R24, c[0x0][0x3d0] ;  /* 0x0000f400ff187b82 */ /* 0x000ee20000000a00 */
[----:B------:R-:W-:Y:S01]  /*1c30*/  UIMAD UR11, UR15, UR5, UR11 ;  /* 0x000000050f0b72a4 */ /* 0x000fe2000f8e020b */
[C---:B0-----:R-:W-:Y:S01]  /*1c40*/  IMAD R0, R115.reuse, R2, RZ ;  /* 0x0000000273007224 */ /* 0x041fe200078e02ff */
[----:B------:R-:W-:Y:S01]  /*1c50*/  ULDC UR23, c[0x0][0x21c] ;  /* 0x0000870000177ab9 */ /* 0x000fe20000000800 */
[----:B------:R-:W-:Y:S01]  /*1c60*/  UMOV UR5, URZ ;  /* 0x0000003f00057c82 */ /* 0x000fe20008000000 */
[----:B------:R-:W-:Y:S01]  /*1c70*/  UIADD3 UR9, UR9, UR11, URZ ;  /* 0x0000000b09097290 */ /* 0x000fe2000fffe03f */
[C---:B------:R-:W-:Y:S01]  /*1c80*/  IMAD R9, R104.reuse, R3, R0 ;  /* 0x0000000368097224 */ /* 0x040fe200078e0200 */
[----:B------:R-:W-:Y:S01]  /*1c90*/  ULDC.64 UR24, c[0x0][0x370] ;  /* 0x0000dc0000187ab9 */ /* 0x000fe20000000a00 */
[----:B-1----:R-:W-:Y:S01]  /*1ca0*/  IMAD R8, R115, R20, RZ ;  /* 0x0000001473087224 */ /* 0x002fe200078e02ff */
[----:B------:R-:W0:Y:S01]  /*1cb0*/  LDC R112, c[0x0][0x218] ;  /* 0x00008600ff707b82 */ /* 0x000e220000000800 */
[C---:B------:R-:W-:Y:S01]  /*1cc0*/  IMAD.WIDE.U32 R2, R104.reuse, R2, UR6 ;  /* 0x0000000668027e25 */ /* 0x040fe2000f8e0002 */
[----:B------:R-:W-:Y:S01]  /*1cd0*/  ULDC.64 UR6, c[0x0][0x230] ;  /* 0x00008c0000067ab9 */ /* 0x000fe20000000a00 */
[----:B------:R-:W-:Y:S01]  /*1ce0*/  ULDC.64 UR26, c[0x0][0x350] ;  /* 0x0000d400001a7ab9 */ /* 0x000fe20000000a00 */
[----:B------:R-:W-:Y:S01]  /*1cf0*/  ULDC.64 UR18, c[0x0][0x360] ;  /* 0x0000d80000127ab9 */ /* 0x000fe20000000a00 */
[C---:B------:R-:W-:Y:S01]  /*1d00*/  IMAD R21, R104.reuse, R21, R8 ;  /* 0x0000001568157224 */ /* 0x040fe200078e0208 */
[----:B------:R-:W-:Y:S01]  /*1d10*/  IADD3 R3, R3, R9, RZ ;  /* 0x0000000903037210 */ /* 0x000fe20007ffe0ff */
[----:B------:R-:W-:Y:S01]  /*1d20*/  IMAD.WIDE.U32 R10, R104, R20, UR8 ;  /* 0x00000008680a7e25 */ /* 0x000fe2000f8e0014 */
[C---:B--2---:R-:W-:Y:S01]  /*1d30*/  LEA R8, P0, R2.reuse, R22, 0x3 ;  /* 0x0000001602087211 */ /* 0x044fe200078018ff */
[----:B------:R-:W1:Y:S01]  /*1d40*/  LDC.64 R54, c[0x0][0x3c8] ;  /* 0x0000f200ff367b82 */ /* 0x000e620000000a00 */
[----:B------:R-:W-:Y:S01]  /*1d50*/  ULDC.64 UR20, c[0x0][0x380] ;  /* 0x0000e00000147ab9 */ /* 0x000fe20000000a00 */
[----:B------:R-:W-:Y:S01]  /*1d60*/  IMAD.WIDE.U32 R48, R107, UR6, RZ ;  /* 0x000000066b307c25 */ /* 0x000fe2000f8e00ff */
[----:B------:R-:W-:Y:S01]  /*1d70*/  LEA.HI.X R9, R2, R23, R3, 0x3, P0 ;  /* 0x0000001702097211 */ /* 0x000fe200000f1c03 */
[----:B------:R-:W-:Y:S01]  /*1d80*/  ULDC.64 UR8, c[0x0][0x238] ;  /* 0x00008e0000087ab9 */ /* 0x000fe20000000a00 */
[----:B------:R-:W-:Y:S01]  /*1d90*/  IADD3 R0, R11, R21, RZ ;  /* 0x000000150b007210 */ /* 0x000fe20007ffe0ff */
[----:B------:R-:W-:Y:S01]  /*1da0*/  ULDC.64 UR10, c[0x0][0x250] ;  /* 0x00009400000a7ab9 */ /* 0x000fe20000000a00 */
[----:B------:R-:W-:Y:S01]  /*1db0*/  IADD3 R11, -R122, UR4, RZ ;  /* 0x000000047a0b7c10 */ /* 0x000fe2000fffe1ff */
[----:B------:R-:W-:Y:S01]  /*1dc0*/  IMAD.WIDE.U32 R2, R100, 0x4, R8 ;  /* 0x0000000464027825 */ /* 0x000fe200078e0008 */
[C---:B---3--:R-:W-:Y:S01]  /*1dd0*/  LEA R20, P1, R10.reuse, R24, 0x3 ;  /* 0x000000180a147211 */ /* 0x048fe200078218ff */
[----:B------:R-:W2:Y:S01]  /*1de0*/  LDC R122, c[0x0][0x224] ;  /* 0x00008900ff7a7b82 */ /* 0x000ea20000000800 */
[----:B------:R-:W-:Y:S01]  /*1df0*/  ULDC.64 UR16, c[0x0][0x270] ;  /* 0x00009c0000107ab9 */ /* 0x000fe20000000a00 */
[----:B------:R-:W-:Y:S01]  /*1e00*/  IMAD R11, R11, -0x100, RZ ;  /* 0xffffff000b0b7824 */ /* 0x000fe200078e02ff */
[----:B------:R-:W-:-:S02]  /*1e10*/  LEA.HI.X R21, R10, R25, R0, 0x3, P1 ;  /* 0x000000190a157211 */ /* 0x000fc400008f1c00 */
[----:B------:R-:W-:Y:S01]  /*1e20*/  LEA.HI R0, R113, R113, RZ, 0x1 ;  /* 0x0000007171007211 */ /* 0x000fe200078f08ff */
[C---:B------:R-:W-:Y:S02]  /*1e30*/  IMAD.WIDE R2, R11.reuse, 0x4, R2 ;  /* 0x000000040b027825 */ /* 0x040fe400078e0202 */
[----:B------:R-:W3:Y:S01]  /*1e40*/  LDC.64 R56, c[0x0][0x360] ;  /* 0x0000d800ff387b82 */ /* 0x000ee20000000a00 */
[----:B------:R-:W-:Y:S01]  /*1e50*/  LOP3.LUT R0, R0, 0xfffffe, RZ, 0xc0, !PT ;  /* 0x00fffffe00007812 */ /* 0x000fe200078ec0ff */
[----:B------:R-:W-:Y:S01]  /*1e60*/  IMAD.WIDE.U32 R8, R100, 0x4, R20 ;  /* 0x0000000464087825 */ /* 0x000fe200078e0014 */
[C---:B------:R-:W-:Y:S02]  /*1e70*/  IADD3 R20, P0, R2.reuse, -0x380, RZ ;  /* 0xfffffc8002147810 */ /* 0x040fe40007f1e0ff */
[C---:B------:R-:W-:Y:S02]  /*1e80*/  IADD3 R22, P1, R2.reuse, -0x300, RZ ;  /* 0xfffffd0002167810 */ /* 0x040fe40007f3e0ff */
[C---:B------:R-:W-:Y:S01]  /*1e90*/  IADD3 R24, P2, R2.reuse, -0x280, RZ ;  /* 0xfffffd8002187810 */ /* 0x040fe20007f5e0ff */
[----:B------:R-:W4:Y:S01]  /*1ea0*/  LDC.64 R58, c[0x0][0x3d0] ;  /* 0x0000f400ff3a7b82 */ /* 0x000f220000000a00 */
[C---:B------:R-:W-:Y:S01]  /*1eb0*/  IADD3 R26, P3, R2.reuse, -0x200, RZ ;  /* 0xfffffe00021a7810 */ /* 0x040fe20007f7e0ff */
[----:B------:R-:W-:Y:S01]  /*1ec0*/  IMAD.WIDE R8, R11, 0x4, R8 ;  /* 0x000000040b087825 */ /* 0x000fe200078e0208 */
[----:B------:R-:W-:-:S02]  /*1ed0*/  IADD3 R28, P4, R2, -0x180, RZ ;  /* 0xfffffe80021c7810 */ /* 0x000fc40007f9e0ff */
[C---:B------:R-:W-:Y:S02]  /*1ee0*/  IADD3 R30, P5, R2.reuse, -0x100, RZ ;  /* 0xffffff00021e7810 */ /* 0x040fe40007fbe0ff */
[----:B------:R-:W-:Y:S01]  /*1ef0*/  IADD3 R32, P6, R2, -0x80, RZ ;  /* 0xffffff8002207810 */ /* 0x000fe20007fde0ff */
[----:B------:R-:W-:Y:S01]  /*1f00*/  FADD.FTZ R2, R53, R53 ;  /* 0x0000003535027221 */ /* 0x000fe20000010000 */
[C---:B------:R-:W-:Y:S01]  /*1f10*/  IADD3.X R21, R3.reuse, -0x1, RZ, P0, !PT ;  /* 0xffffffff03157810 */ /* 0x040fe200007fe4ff */
[----:B------:R-:W0:Y:S01]  /*1f20*/  LDC.64 R52, c[0x0][0x348] ;  /* 0x0000d200ff347b82 */ /* 0x000e220000000a00 */
[C---:B------:R-:W-:Y:S02]  /*1f30*/  IADD3.X R23, R3.reuse, -0x1, RZ, P1, !PT ;  /* 0xffffffff03177810 */ /* 0x040fe40000ffe4ff */
[C---:B------:R-:W-:Y:S02]  /*1f40*/  IADD3.X R25, R3.reuse, -0x1, RZ, P2, !PT ;  /* 0xffffffff03197810 */ /* 0x040fe400017fe4ff */
[----:B------:R-:W-:-:S02]  /*1f50*/  IADD3.X R27, R3, -0x1, RZ, P3, !PT ;  /* 0xffffffff031b7810 */ /* 0x000fc40001ffe4ff */
[C---:B------:R-:W-:Y:S01]  /*1f60*/  IADD3.X R29, R3.reuse, -0x1, RZ, P4, !PT ;  /* 0xffffffff031d7810 */ /* 0x040fe200027fe4ff */
[----:B------:R-:W0:Y:S01]  /*1f70*/  LDC.64 R60, c[0x0][0x380] ;  /* 0x0000e000ff3c7b82 */ /* 0x000e220000000a00 */
[C---:B------:R-:W-:Y:S02]  /*1f80*/  IADD3.X R31, R3.reuse, -0x1, RZ, P5, !PT ;  /* 0xffffffff031f7810 */ /* 0x040fe40002ffe4ff */
[----:B------:R-:W-:Y:S01]  /*1f90*/  IADD3.X R33, R3, -0x1, RZ, P6, !PT ;  /* 0xffffffff03217810 */ /* 0x000fe200037fe4ff */
[----:B------:R-:W-:Y:S01]  /*1fa0*/  FADD.FTZ R3, R51, R51 ;  /* 0x0000003333037221 */ /* 0x000fe20000010000 */
[----:B------:R-:W-:Y:S01]  /*1fb0*/  IADD3 R113, R113, -R0, RZ ;  /* 0x8000000071717210 */ /* 0x000fe20007ffe0ff */
[----:B------:R-:W-:Y:S01]  /*1fc0*/  IMAD R0, R108, UR6, RZ ;  /* 0x000000066c007c24 */ /* 0x000fe2000f8e02ff */
[C---:B------:R-:W-:Y:S01]  /*1fd0*/  IADD3 R34, P0, R8.reuse, -0x380, RZ ;  /* 0xfffffc8008227810 */ /* 0x040fe20007f1e0ff */
[----:B------:R-:W0:Y:S01]  /*1fe0*/  LDC.64 R50, c[0x0][0x368] ;  /* 0x0000da00ff327b82 */ /* 0x000e220000000a00 */
[C---:B------:R-:W-:Y:S01]  /*1ff0*/  IADD3 R36, P1, R8.reuse, -0x300, RZ ;  /* 0xfffffd0008247810 */ /* 0x040fe20007f3e0ff */
[----:B------:R-:W-:Y:S01]  /*2000*/  IMAD R109, R107, UR7, R0 ;  /* 0x000000076b6d7c24 */ /* 0x000fe2000f8e0200 */
[----:B------:R-:W-:Y:S01]  /*2010*/  IADD3.X R35, R9, -0x1, RZ, P0, !PT ;  /* 0xffffffff09237810 */ /* 0x000fe200007fe4ff */
[----:B------:R-:W-:Y:S01]  /*2020*/  FADD.FTZ R0, R65, R65 ;  /* 0x0000004141007221 */ /* 0x000fe20000010000 */
[C---:B------:R-:W-:Y:S01]  /*2030*/  IADD3 R38, P2, R8.reuse, -0x280, RZ ;  /* 0xfffffd8008267810 */ /* 0x040fe20007f5e0ff */
[----:B------:R-:W-:Y:S01]  /*2040*/  UMOV UR6, URZ ;  /* 0x0000003f00067c82 */ /* 0x000fe20008000000 */
[C---:B------:R-:W-:Y:S01]  /*2050*/  IADD3 R40, P3, R8.reuse, -0x200, RZ ;  /* 0xfffffe0008287810 */ /* 0x040fe20007f7e0ff */
[----:B------:R-:W0:Y:S01]  /*2060*/  LDC.64 R62, c[0x0][0x2d0] ;  /* 0x0000b400ff3e7b82 */ /* 0x000e220000000a00 */
[----:B------:R-:W-:-:S02]  /*2070*/  IADD3 R42, P4, R8, -0x180, RZ ;  /* 0xfffffe80082a7810 */ /* 0x000fc40007f9e0ff */
[C---:B------:R-:W-:Y:S02]  /*2080*/  IADD3 R44, P5, R8.reuse, -0x100, RZ ;  /* 0xffffff00082c7810 */ /* 0x040fe40007fbe0ff */
[----:B------:R-:W-:Y:S02]  /*2090*/  IADD3 R46, P6, R8, -0x80, RZ ;  /* 0xffffff80082e7810 */ /* 0x000fe40007fde0ff */
[----:B------:R-:W-:Y:S02]  /*20a0*/  ISETP.GE.AND P0, PT, R16, R111, PT ;  /* 0x0000006f1000720c */ /* 0x000fe40003f06270 */
[C---:B------:R-:W-:Y:S02]  /*20b0*/  IADD3.X R37, R9.reuse, -0x1, RZ, P1, !PT ;  /* 0xffffffff09257810 */ /* 0x040fe40000ffe4ff */
[C---:B------:R-:W-:Y:S02]  /*20c0*/  IADD3.X R39, R9.reuse, -0x1, RZ, P2, !PT ;  /* 0xffffffff09277810 */ /* 0x040fe400017fe4ff */
[----:B------:R-:W-:-:S02]  /*20d0*/  IADD3.X R41, R9, -0x1, RZ, P3, !PT ;  /* 0xffffffff09297810 */ /* 0x000fc40001ffe4ff */
[C---:B------:R-:W-:Y:S02]  /*20e0*/  IADD3.X R43, R9.reuse, -0x1, RZ, P4, !PT ;  /* 0xffffffff092b7810 */ /* 0x040fe400027fe4ff */
[C---:B------:R-:W-:Y:S02]  /*20f0*/  IADD3.X R45, R9.reuse, -0x1, RZ, P5, !PT ;  /* 0xffffffff092d7810 */ /* 0x040fe40002ffe4ff */
[----:B------:R-:W-:Y:S02]  /*2100*/  IADD3.X R47, R9, -0x1, RZ, P6, !PT ;  /* 0xffffffff092f7810 */ /* 0x000fe400037fe4ff */
[----:B------:R-:W-:Y:S02]  /*2110*/  P2R R170, PR, RZ, 0x1 ;  /* 0x00000001ffaa7803 */ /* 0x000fe40000000000 */
[----:B-1234-:R-:W-:-:S07]  /*2120*/  IADD3 R109, R49, R109, RZ ;  /* 0x0000006d316d7210 */ /* 0x01efce0007ffe0ff */
.L_x_18153:
[----:B------:R-:W-:Y:S01]  /*2130*/  SHF.R.S32.HI R136, RZ, 0x1f, R110 ;  /* 0x0000001fff887819 */ /* 0x000fe2000001146e */
[----:B01----:R-:W-:Y:S01]  /*2140*/  IMAD.WIDE.U32 R8, R110, UR10, R16 ;  /* 0x0000000a6e087c25 */ /* 0x003fe2000f8e0010 */
[----:B------:R-:W-:Y:S02]  /*2150*/  ISETP.NE.AND P4, PT, R170, RZ, PT ;  /* 0x000000ffaa00720c */ /* 0x000fe40003f85270 */
[-C--:B------:R-:W-:Y:S01]  /*2160*/  ISETP.GE.AND P0, PT, R84, R111.reuse, PT ;  /* 0x0000006f5400720c */ /* 0x080fe20003f06270 */
[----:B------:R-:W-:Y:S01]  /*2170*/  IMAD R5, R136, UR10, RZ ;  /* 0x0000000a88057c24 */ /* 0x000fe2000f8e02ff */
[----:B------:R-:W-:Y:S02]  /*2180*/  LEA R64, P3, R8, R88, 0x1 ;  /* 0x0000005808407211 */ /* 0x000fe400078608ff */
[-C--:B------:R-:W-:Y:S01]  /*2190*/  ISETP.GE.AND P1, PT, R83, R111.reuse, PT ;  /* 0x0000006f5300720c */ /* 0x080fe20003f26270 */
[----:B------:R-:W-:Y:S01]  /*21a0*/  IMAD R5, R110, UR11, R5 ;  /* 0x0000000b6e057c24 */ /* 0x000fe2000f8e0205 */
[----:B------:R-:W-:-:S02]  /*21b0*/  ISETP.GE.AND P2, PT, R82, R111, PT ;  /* 0x0000006f5200720c */ /* 0x000fc40003f46270 */
[----:B------:R-:W-:Y:S02]  /*21c0*/  PRMT R66, RZ, 0x7610, R66 ;  /* 0x00007610ff427816 */ /* 0x000fe40000000042 */
[----:B------:R-:W-:Y:S02]  /*21d0*/  IADD3 R5, R9, R5, RZ ;  /* 0x0000000509057210 */ /* 0x000fe40007ffe0ff */
[----:B------:R-:W-:Y:S02]  /*21e0*/  PRMT R67, RZ, 0x7610, R67 ;  /* 0x00007610ff437816 */ /* 0x000fe40000000043 */
[--C-:B------:R-:W-:Y:S02]  /*21f0*/  LEA.HI.X R65, R8, R87, R5.reuse, 0x1, P3 ;  /* 0x0000005708417211 */ /* 0x100fe400018f0c05 */
        /* <DEDUP_REMOVED lines=26> */
[----:B------:R-:W-:Y:S01]  /*23a0*/  MOV R10, R48 ;  /* 0x00000030000a7202 */ /* 0x000fe20000000f00 */
[----:B------:R-:W-:Y:S01]  /*23b0*/  IMAD R65, R110, UR9, R65 ;  /* 0x000000096e417c24 */ /* 0x000fe2000f8e0241 */
[C---:B------:R-:W-:Y:S02]  /*23c0*/  LEA.HI.SX32 R126, R94.reuse, R94, 0x1b ;  /* 0x0000005e5e7e7211 */ /* 0x040fe400078fdaff */
[----:B------:R-:W-:Y:S01]  /*23d0*/  IADD3 R127, R94, 0x40, RZ ;  /* 0x000000405e7f7810 */ /* 0x000fe20007ffe0ff */
[----:B------:R-:W-:Y:S01]  /*23e0*/  IMAD.WIDE.U32 R10, R110, UR8, R10 ;  /* 0x000000086e0a7c25 */ /* 0x000fe2000f8e000a */
[----:B------:R-:W-:-:S02]  /*23f0*/  IADD3 R125, R94, 0x20, RZ ;  /* 0x000000205e7d7810 */ /* 0x000fc40007ffe0ff */
[----:B------:R-:W-:Y:S02]  /*2400*/  LEA R126, R126, R101, 0x1 ;  /* 0x000000657e7e7211 */ /* 0x000fe400078e08ff */
[----:B------:R-:W-:Y:S02]  /*2410*/  LEA.HI.SX32 R130, R127, R94, 0x1b ;  /* 0x0000005e7f827211 */ /* 0x000fe400078fdaff */
[----:B0-----:R-:W-:Y:S02]  /*2420*/  LEA R64, P0, R10, R62, 0x3 ;  /* 0x0000003e0a407211 */ /* 0x001fe400078018ff */
[----:B------:R-:W-:Y:S02]  /*2430*/  IADD3 R65, R11, R65, RZ ;  /* 0x000000410b417210 */ /* 0x000fe40007ffe0ff */
[----:B------:R-:W-:Y:S02]  /*2440*/  IADD3 R127, R94, 0x80, RZ ;  /* 0x000000805e7f7810 */ /* 0x000fe40007ffe0ff */
[----:B------:R-:W-:-:S02]  /*2450*/  LEA.HI.SX32 R128, R125, R94, 0x1b ;  /* 0x0000005e7d807211 */ /* 0x000fc400078fdaff */
[----:B------:R-:W-:Y:S02]  /*2460*/  LEA.HI.X R65, R10, R63, R65, 0x3, P0 ;  /* 0x0000003f0a417211 */ /* 0x000fe400000f1c41 */
[----:B------:R-:W-:Y:S02]  /*2470*/  IADD3 R129, R94, 0x60, RZ ;  /* 0x000000605e817810 */ /* 0x000fe40007ffe0ff */
[-C--:B------:R-:W-:Y:S02]  /*2480*/  LEA.HI.SX32 R10, R127, R94.reuse, 0x1b ;  /* 0x0000005e7f0a7211 */ /* 0x080fe400078fdaff */
[-C--:B------:R-:W-:Y:S01]  /*2490*/  LEA R11, R128, R101.reuse, 0x1 ;  /* 0x00000065800b7211 */ /* 0x080fe200078e08ff */
[----:B------:R-:W4:Y:S01]  /*24a0*/  LDG.E.64 R64, desc[UR12][R64.64] ;  /* 0x0000000c40407981 */ /* 0x000f22000c1e1b00 */
[----:B------:R-:W-:Y:S02]  /*24b0*/  LEA.HI.SX32 R132, R129, R94, 0x1b ;  /* 0x0000005e81847211 */ /* 0x000fe400078fdaff */
[----:B------:R-:W-:-:S02]  /*24c0*/  LEA R128, R10, R101, 0x1 ;  /* 0x000000650a807211 */ /* 0x000fc400078e08ff */
[C---:B------:R-:W-:Y:S02]  /*24d0*/  IADD3 R129, R94.reuse, 0xa0, RZ ;  /* 0x000000a05e817810 */ /* 0x040fe40007ffe0ff */
[C---:B------:R-:W-:Y:S02]  /*24e0*/  IADD3 R131, R94.reuse, 0xc0, RZ ;  /* 0x000000c05e837810 */ /* 0x040fe40007ffe0ff */
[----:B------:R-:W-:Y:S02]  /*24f0*/  IADD3 R133, R94, 0xe0, RZ ;  /* 0x000000e05e857810 */ /* 0x000fe40007ffe0ff */
[-C--:B------:R-:W-:Y:S02]  /*2500*/  LEA R125, R132, R101.reuse, 0x1 ;  /* 0x00000065847d7211 */ /* 0x080fe400078e08ff */
[----:B------:R-:W-:Y:S02]  /*2510*/  LEA.HI.SX32 R132, R129, R94, 0x1b ;  /* 0x0000005e81847211 */ /* 0x000fe400078fdaff */
[----:B------:R-:W-:-:S02]  /*2520*/  LEA R130, R130, R101, 0x1 ;  /* 0x0000006582827211 */ /* 0x000fc400078e08ff */
[-C--:B------:R-:W-:Y:S02]  /*2530*/  LEA.HI.SX32 R134, R131, R94.reuse, 0x1b ;  /* 0x0000005e83867211 */ /* 0x080fe400078fdaff */
[----:B------:R-:W-:Y:S02]  /*2540*/  LEA.HI.SX32 R138, R133, R94, 0x1b ;  /* 0x0000005e858a7211 */ /* 0x000fe400078fdaff */
[-C--:B------:R-:W-:Y:S02]  /*2550*/  LEA R127, R132, R101.reuse, 0x1 ;  /* 0x00000065847f7211 */ /* 0x080fe400078e08ff */
[-C--:B------:R-:W-:Y:S02]  /*2560*/  LEA R134, R134, R101.reuse, 0x1 ;  /* 0x0000006586867211 */ /* 0x080fe400078e08ff */
[----:B------:R-:W-:Y:S02]  /*2570*/  LEA R129, R138, R101, 0x1 ;  /* 0x000000658a817211 */ /* 0x000fe400078e08ff */
[----:B------:R-:W-:-:S02]  /*2580*/  PRMT R143, RZ, 0x7610, R143 ;  /* 0x00007610ff8f7816 */ /* 0x000fc4000000008f */
[----:B------:R-:W-:Y:S01]  /*2590*/  PRMT R138, RZ, 0x7610, R138 ;  /* 0x00007610ff8a7816 */ /* 0x000fe2000000008a */
[----:B---3--:R0:W-:Y:S02]  /*25a0*/  STS.U16 [R126], R5 ;  /* 0x000000057e007388 */ /* 0x0081e40000000400 */
[----:B0-----:R-:W-:-:S04]  /*25b0*/  IADD3 R5, -R73, R112, RZ ;  /* 0x0000007049057210 */ /* 0x001fc80007ffe1ff */
[----:B------:R-:W-:-:S04]  /*25c0*/  SHF.L.U32 R10, R5, 0x1, RZ ;  /* 0x00000001050a7819 */ /* 0x000fc800000006ff */
[-C--:B------:R-:W-:Y:S02]  /*25d0*/  ISETP.GE.AND P5, PT, R16, R10.reuse, PT ;  /* 0x0000000a1000720c */ /* 0x080fe40003fa6270 */
[-C--:B------:R-:W-:Y:S01]  /*25e0*/  ISETP.GE.AND P0, PT, R84, R10.reuse, PT ;  /* 0x0000000a5400720c */ /* 0x080fe20003f06270 */
[----:B--2---:R0:W-:Y:S04]  /*25f0*/  STS.U16 [R11+0x40], R66 ;  /* 0x000040420b007388 */ /* 0x0041e80000000400 */
[----:B----4-:R1:W-:Y:S01]  /*2600*/  STS.U16 [R130+0x80], R67 ;  /* 0x0000804382007388 */ /* 0x0103e20000000400 */
[----:B------:R-:W-:-:S03]  /*2610*/  ISETP.GE.AND P1, PT, R83, R10, PT ;  /* 0x0000000a5300720c */ /* 0x000fc60003f26270 */
[----:B------:R-:W-:Y:S01]  /*2620*/  STS.U16 [R125+0xc0], R68 ;  /* 0x0000c0447d007388 */ /* 0x000fe20000000400 */
[----:B0-----:R-:W-:-:S03]  /*2630*/  PRMT R66, RZ, 0x7610, R66 ;  /* 0x00007610ff427816 */ /* 0x001fc60000000042 */
[----:B------:R0:W-:Y:S01]  /*2640*/  STS.U16 [R128+0x100], R69 ;  /* 0x0001004580007388 */ /* 0x0001e20000000400 */
[----:B-1----:R-:W-:-:S03]  /*2650*/  PRMT R67, RZ, 0x7610, R67 ;  /* 0x00007610ff437816 */ /* 0x002fc60000000043 */
[----:B------:R1:W-:Y:S01]  /*2660*/  STS.U16 [R127+0x140], R70 ;  /* 0x000140467f007388 */ /* 0x0003e20000000400 */
[----:B------:R-:W-:-:S03]  /*2670*/  ISETP.GE.AND P2, PT, R82, R10, PT ;  /* 0x0000000a5200720c */ /* 0x000fc60003f46270 */
[----:B------:R2:W-:Y:S01]  /*2680*/  STS.U16 [R134+0x180], R71 ;  /* 0x0001804786007388 */ /* 0x0005e20000000400 */
[----:B------:R-:W-:-:S03]  /*2690*/  ISETP.GE.AND P3, PT, R81, R10, PT ;  /* 0x0000000a5100720c */ /* 0x000fc60003f66270 */
[----:B------:R3:W-:Y:S01]  /*26a0*/  STS.U16 [R129+0x1c0], R124 ;  /* 0x0001c07c81007388 */ /* 0x0007e20000000400 */
[----:B------:R-:W-:Y:S01]  /*26b0*/  NOP ;  /* 0x0000000000007918 */ /* 0x000fe20000000000 */
[-C--:B------:R-:W-:Y:S02]  /*26c0*/  ISETP.GE.AND P4, PT, R80, R10.reuse, PT ;  /* 0x0000000a5000720c */ /* 0x080fe40003f86270 */
[----:B------:R-:W4:Y:S01]  /*26d0*/  @!P5 LDG.E.U16 R67, desc[UR12][R8.64] ;  /* 0x0000000c0843d981 */ /* 0x000f22000c1e1500 */
[----:B------:R-:W-:-:S03]  /*26e0*/  ISETP.GE.AND P5, PT, R79, R10, PT ;  /* 0x0000000a4f00720c */ /* 0x000fc60003fa6270 */
[----:B------:R-:W4:Y:S01]  /*26f0*/  @!P0 LDG.E.U16 R66, desc[UR12][R8.64+0x40] ;  /* 0x0000400c08428981 */ /* 0x000f22000c1e1500 */
[----:B------:R-:W-:Y:S02]  /*2700*/  ISETP.GE.AND P0, PT, R77, R10, PT ;  /* 0x0000000a4d00720c */ /* 0x000fe40003f06270 */
[----:B0-----:R-:W-:Y:S02]  /*2710*/  PRMT R69, RZ, 0x7610, R69 ;  /* 0x00007610ff457816 */ /* 0x001fe40000000045 */
[----:B-1----:R-:W-:Y:S02]  /*2720*/  PRMT R70, RZ, 0x7610, R70 ;  /* 0x00007610ff467816 */ /* 0x002fe40000000046 */
[----:B--2---:R-:W-:Y:S02]  /*2730*/  PRMT R71, RZ, 0x7610, R71 ;  /* 0x00007610ff477816 */ /* 0x004fe40000000047 */
[----:B---3--:R-:W-:Y:S01]  /*2740*/  PRMT R124, RZ, 0x7610, R124 ;  /* 0x00007610ff7c7816 */ /* 0x008fe2000000007c */
[----:B------:R-:W2:Y:S04]  /*2750*/  @!P1 LDG.E.U16 R69, desc[UR12][R8.64+0x80] ;  /* 0x0000800c08459981 */ /* 0x000ea8000c1e1500 */
[----:B------:R-:W3:Y:S04]  /*2760*/  @!P2 LDG.E.U16 R70, desc[UR12][R8.64+0xc0] ;  /* 0x0000c00c0846a981 */ /* 0x000ee8000c1e1500 */
[----:B------:R-:W3:Y:S04]  /*2770*/  @!P3 LDG.E.U16 R71, desc[UR12][R8.64+0x100] ;  /* 0x0001000c0847b981 */ /* 0x000ee8000c1e1500 */
[----:B------:R-:W3:Y:S04]  /*2780*/  @!P4 LDG.E.U16 R124, desc[UR12][R8.64+0x140] ;  /* 0x0001400c087cc981 */ /* 0x000ee8000c1e1500 */
[----:B------:R-:W3:Y:S04]  /*2790*/  @!P5 LDG.E.U16 R143, desc[UR12][R8.64+0x180] ;  /* 0x0001800c088fd981 */ /* 0x000ee8000c1e1500 */
[----:B------:R0:W3:Y:S01]  /*27a0*/  @!P0 LDG.E.U16 R138, desc[UR12][R8.64+0x1c0] ;  /* 0x0001c00c088a8981 */ /* 0x0000e2000c1e1500 */
        /* <DEDUP_REMOVED lines=12> */
[----:B------:R-:W-:Y:S01]  /*2870*/  MUFU.COS R155, R68 ;  /* 0x00000044009b7308 */ /* 0x000fe20000000000 */
[----:B------:R-:W-:Y:S04]  /*2880*/  LDS.U16 R133, [R131+0x2] ;  /* 0x0000020083857984 */ /* 0x000fe80000000400 */
[----:B------:R-:W-:Y:S03]  /*2890*/  LDS.U16 R132, [R131] ;  /* 0x0000000083847984 */ /* 0x000fe60000000400 */
[----:B------:R-:W1:Y:S01]  /*28a0*/  MUFU.EX2 R8, R8 ;  /* 0x0000000800087308 */ /* 0x000e620000000800 */
[----:B------:R-:W-:Y:S01]  /*28b0*/  @!P1 IADD3 R9, R75, -0x2, RZ ;  /* 0xfffffffe4b099810 */ /* 0x000fe20007ffe0ff */
[----:B------:R-:W-:Y:S01]  /*28c0*/  LDS.U16 R135, [R131+0x4] ;  /* 0x0000040083877984 */ /* 0x000fe20000000400 */
[----:B------:R-:W-:-:S03]  /*28d0*/  LEA R10, R113, R110, 0x8 ;  /* 0x0000006e710a7211 */ /* 0x000fc600078e40ff */
[----:B------:R-:W-:Y:S01]  /*28e0*/  LDS.U16 R137, [R131+0x6] ;  /* 0x0000060083897984 */ /* 0x000fe20000000400 */
[----:B------:R-:W-:-:S03]  /*28f0*/  @P0 IADD3 R10, R100, 0x200, RZ ;  /* 0x00000200640a0810 */ /* 0x000fc60007ffe0ff */
[----:B------:R-:W1:Y:S04]  /*2900*/  LDS.U16 R139, [R131+0x8] ;  /* 0x00000800838b7984 */ /* 0x000e680000000400 */
[----:B------:R-:W-:Y:S04]  /*2910*/  LDS.U16 R141, [R131+0xa] ;  /* 0x00000a00838d7984 */ /* 0x000fe80000000400 */
[----:B------:R-:W1:Y:S04]  /*2920*/  LDS.U16 R145, [R131+0xc] ;  /* 0x00000c0083917984 */ /* 0x000e680000000400 */
[----:B------:R-:W1:Y:S01]  /*2930*/  LDS.U16 R147, [R131+0xe] ;  /* 0x00000e0083937984 */ /* 0x000e620000000400 */
[----:B0-----:R-:W-:-:S02]  /*2940*/  @!P1 IMAD R9, R9, R140, R110 ;  /* 0x0000008c09099224 */ /* 0x001fc400078e026e */
[C---:B-1----:R-:W-:Y:S01]  /*2950*/  FMUL.FTZ R68, R8.reuse, R155 ;  /* 0x0000009b08447220 */ /* 0x042fe20000410000 */
[----:B------:R-:W-:Y:S01]  /*2960*/  HADD2.F32 R139, -RZ, R139.H0_H0 ;  /* 0x2000008bff8b7230 */ /* 0x000fe20000004100 */
[----:B------:R-:W-:Y:S01]  /*2970*/  BSSY B0, `(.L_x_18123) ;  /* 0x0000073000007945 */ /* 0x000fe20003800000 */
[----:B------:R-:W-:Y:S02]  /*2980*/  HADD2.F32 R145, -RZ, R145.H0_H0 ;  /* 0x20000091ff917230 */ /* 0x000fe40000004100 */
[----:B------:R-:W-:Y:S01]  /*2990*/  HADD2.F32 R147, -RZ, R147.H0_H0 ;  /* 0x20000093ff937230 */ /* 0x000fe20000004100 */
[----:B----4-:R-:W-:Y:S04]  /*29a0*/  STS.U16 [R126+0x210], R67 ;  /* 0x000210437e007388 */ /* 0x010fe80000000400 */
[----:B------:R-:W-:Y:S04]  /*29b0*/  STS.U16 [R11+0x250], R66 ;  /* 0x000250420b007388 */ /* 0x000fe80000000400 */
[----:B--2---:R0:W-:Y:S04]  /*29c0*/  STS.U16 [R130+0x290], R69 ;  /* 0x0002904582007388 */ /* 0x0041e80000000400 */
[----:B---3--:R1:W-:Y:S04]  /*29d0*/  STS.U16 [R125+0x2d0], R70 ;  /* 0x0002d0467d007388 */ /* 0x0083e80000000400 */
[----:B------:R2:W-:Y:S01]  /*29e0*/  STS.U16 [R128+0x310], R71 ;  /* 0x0003104780007388 */ /* 0x0005e20000000400 */
[----:B0-----:R-:W-:-:S03]  /*29f0*/  FMUL.FTZ R69, R8, R153 ;  /* 0x0000009908457220 */ /* 0x001fc60000410000 */
[----:B------:R0:W-:Y:S01]  /*2a00*/  STS.U16 [R127+0x350], R124 ;  /* 0x0003507c7f007388 */ /* 0x0001e20000000400 */
[----:B-1----:R-:W-:-:S03]  /*2a10*/  LEA R125, R10, R101, 0x3 ;  /* 0x000000650a7d7211 */ /* 0x002fc600078e18ff */
[----:B------:R1:W-:Y:S01]  /*2a20*/  STS.U16 [R134+0x390], R143 ;  /* 0x0003908f86007388 */ /* 0x0003e20000000400 */
[----:B--2---:R-:W-:-:S03]  /*2a30*/  @!P1 IMAD.WIDE R70, R9, 0x10, R6 ;  /* 0x0000001009469825 */ /* 0x004fc600078e0206 */
[----:B------:R-:W-:Y:S01]  /*2a40*/  STS.U16 [R129+0x3d0], R138 ;  /* 0x0003d08a81007388 */ /* 0x000fe20000000400 */
[----:B------:R-:W-:-:S03]  /*2a50*/  NOP ;  /* 0x0000000000007918 */ /* 0x000fc60000000000 */
[----:B------:R-:W2:Y:S01]  /*2a60*/  LDS.U16 R126, [R131+0x210] ;  /* 0x00021000837e7984 */ /* 0x000ea20000000400 */
[----:B0-----:R-:W-:-:S03]  /*2a70*/  FMUL.FTZ R127, R65, R76 ;  /* 0x0000004c417f7220 */ /* 0x001fc60000410000 */
[----:B------:R-:W0:Y:S04]  /*2a80*/  LDS.U16 R124, [R131+0x212] ;  /* 0x00021200837c7984 */ /* 0x000e280000000400 */
[----:B------:R-:W3:Y:S04]  /*2a90*/  LDS.U16 R9, [R131+0x214] ;  /* 0x0002140083097984 */ /* 0x000ee80000000400 */
[----:B------:R-:W4:Y:S04]  /*2aa0*/  LDS.U16 R8, [R131+0x216] ;  /* 0x0002160083087984 */ /* 0x000f280000000400 */
[----:B------:R-:W0:Y:S04]  /*2ab0*/  LDS.U16 R142, [R131+0x218] ;  /* 0x00021800838e7984 */ /* 0x000e280000000400 */
[----:B------:R-:W0:Y:S04]  /*2ac0*/  LDS.U16 R10, [R131+0x21a] ;  /* 0x00021a00830a7984 */ /* 0x000e280000000400 */
[----:B------:R-:W0:Y:S04]  /*2ad0*/  LDS.U16 R11, [R131+0x21c] ;  /* 0x00021c00830b7984 */ /* 0x000e280000000400 */
[----:B------:R-:W0:Y:S04]  /*2ae0*/  LDS.U16 R144, [R131+0x21e] ;  /* 0x00021e0083907984 */ /* 0x000e280000000400 */
[----:B------:R2:W-:Y:S01]  /*2af0*/  STS.64 [R125+0x10b0], R68 ;  /* 0x0010b0447d007388 */ /* 0x0005e20000000a00 */
[----:B-1----:R-:W-:Y:S01]  /*2b00*/  FMUL.RZ R134, R127, 0.15915493667125701904 ;  /* 0x3e22f9837f867820 */ /* 0x002fe2000040c000 */
[----:B------:R-:W-:-:S03]  /*2b10*/  FMUL.FTZ R127, R151, R76 ;  /* 0x0000004c977f7220 */ /* 0x000fc60000410000 */
[----:B------:R-:W-:Y:S08]  /*2b20*/  MUFU.COS R130, R134 ;  /* 0x0000008600827308 */ /* 0x000ff00000000000 */
[----:B------:R1:W3:Y:S01]  /*2b30*/  MUFU.EX2 R153, R127 ;  /* 0x0000007f00997308 */ /* 0x0002e20000000800 */
[----:B--2---:R-:W-:-:S07]  /*2b40*/  FMUL.FTZ R125, R65, R74 ;  /* 0x0000004a417d7220 */ /* 0x004fce0000410000 */
[----:B------:R2:W4:Y:S01]  /*2b50*/  MUFU.SIN R128, R134 ;  /* 0x0000008600807308 */ /* 0x0005220000000400 */
[----:B------:R-:W-:Y:S01]  /*2b60*/  CS2R R66, SRZ ;  /* 0x0000000000427805 */ /* 0x000fe2000001ff00 */
[----:B------:R-:W-:Y:S01]  /*2b70*/  BAR.SYNC.DEFER_BLOCKING 0x0 ;  /* 0x0000000000007b1d */ /* 0x000fe20000010000 */
[----:B------:R-:W-:Y:S01]  /*2b80*/  FMUL.FTZ R129, R151, R74 ;  /* 0x0000004a97817220 */ /* 0x000fe20000410000 */
[----:B------:R-:W-:Y:S01]  /*2b90*/  FMUL.RZ R146, R125, 0.15915493667125701904 ;  /* 0x3e22f9837d927820 */ /* 0x000fe2000040c000 */
[----:B-1----:R-:W-:Y:S02]  /*2ba0*/  HADD2.F32 R127, -RZ, R133.H0_H0 ;  /* 0x20000085ff7f7230 */ /* 0x002fe40000004100 */
[----:B------:R-:W-:Y:S01]  /*2bb0*/  HADD2.F32 R125, -RZ, R132.H0_H0 ;  /* 0x20000084ff7d7230 */ /* 0x000fe20000004100 */
[----:B------:R1:W-:Y:S01]  /*2bc0*/  MUFU.EX2 R157, R129 ;  /* 0x00000081009d7308 */ /* 0x0003e20000000800 */
[----:B------:R-:W-:Y:S01]  /*2bd0*/  FMUL.FTZ R131, R151, R72 ;  /* 0x0000004897837220 */ /* 0x000fe20000410000 */
[----:B---3--:R-:W-:Y:S01]  /*2be0*/  FMUL.FTZ R151, R153, R130 ;  /* 0x0000008299977220 */ /* 0x008fe20000410000 */
[----:B--2---:R-:W-:Y:S01]  /*2bf0*/  FMUL.FTZ R134, R127, R78 ;  /* 0x0000004e7f867220 */ /* 0x004fe20000410000 */
[----:B-1----:R-:W-:-:S02]  /*2c00*/  HADD2.F32 R129, -RZ, R148.H0_H0 ;  /* 0x20000094ff817230 */ /* 0x002fc40000004100 */
[----:B----4-:R-:W-:Y:S01]  /*2c10*/  FMUL.FTZ R153, R153, R128 ;  /* 0x0000008099997220 */ /* 0x010fe20000410000 */
[----:B------:R-:W-:Y:S01]  /*2c20*/  FMUL.FTZ R128, R125, R78 ;  /* 0x0000004e7d807220 */ /* 0x000fe20000410000 */
[----:B------:R-:W-:Y:S01]  /*2c30*/  MUFU.COS R138, R146 ;  /* 0x00000092008a7308 */ /* 0x000fe20000000000 */
[----:B------:R1:W5:Y:S01]  /*2c40*/  @!P1 LDG.E.64 R66, desc[UR12][R70.64+0x8] ;  /* 0x0000080c46429981 */ /* 0x000362000c1e1b00 */
[C---:B------:R-:W-:Y:S01]  /*2c50*/  FMUL.FTZ R134, R129.reuse, R134 ;  /* 0x0000008681867220 */ /* 0x040fe20000410000 */
[----:B------:R-:W-:-:S05]  /*2c60*/  FMUL.FTZ R128, R129, R128 ;  /* 0x0000008081807220 */ /* 0x000fca0000410000 */
[----:B-1----:R1:W2:Y:S01]  /*2c70*/  MUFU.SIN R70, R146 ;  /* 0x0000009200467308 */ /* 0x0022a20000000400 */
[----:B------:R-:W-:-:S04]  /*2c80*/  FMUL.FTZ R71, R65, R72 ;  /* 0x0000004841477220 */ /* 0x000fc80000410000 */
[----:B------:R-:W-:Y:S01]  /*2c90*/  FMUL.RZ R150, R71, 0.15915493667125701904 ;  /* 0x3e22f98347967820 */ /* 0x000fe2000040c000 */
[----:B------:R-:W-:Y:S02]  /*2ca0*/  HADD2.F32 R133, -RZ, R137.H0_H0 ;  /* 0x20000089ff857230 */ /* 0x000fe40000004100 */
[----:B------:R3:W-:Y:S01]  /*2cb0*/  MUFU.EX2 R140, R131 ;  /* 0x00000083008c7308 */ /* 0x0007e20000000800 */
[C---:B------:R-:W-:Y:S01]  /*2cc0*/  FMUL.FTZ R137, R153.reuse, R134 ;  /* 0x0000008699897220 */ /* 0x040fe20000410000 */
[----:B-1----:R-:W-:-:S06]  /*2cd0*/  FMUL.FTZ R146, R153, R128 ;  /* 0x0000008099927220 */ /* 0x002fcc0000410000 */
[----:B------:R-:W1:Y:S01]  /*2ce0*/  MUFU.COS R143, R150 ;  /* 0x00000096008f7308 */ /* 0x000e620000000000 */
[----:B---3--:R-:W-:Y:S02]  /*2cf0*/  HADD2.F32 R131, -RZ, R135.H0_H0 ;  /* 0x20000087ff837230 */ /* 0x008fe40000004100 */
[----:B------:R-:W-:Y:S01]  /*2d00*/  FFMA.FTZ R137, R151, R128, -R137 ;  /* 0x0000008097897223 */ /* 0x000fe20000010889 */
[----:B------:R-:W-:Y:S02]  /*2d10*/  HADD2.F32 R135, -RZ, R148.H1_H1 ;  /* 0x30000094ff877230 */ /* 0x000fe40000004100 */
[-C--:B------:R-:W-:Y:S02]  /*2d20*/  FMUL.FTZ R130, R133, R76.reuse ;  /* 0x0000004c85827220 */ /* 0x080fe40000410000 */
[----:B------:R3:W4:Y:S01]  /*2d30*/  MUFU.SIN R71, R150 ;  /* 0x0000009600477308 */ /* 0x0007220000000400 */
[----:B------:R-:W-:Y:S01]  /*2d40*/  FMUL.FTZ R132, R131, R76 ;  /* 0x0000004c83847220 */ /* 0x000fe20000410000 */
[----:B------:R-:W-:Y:S01]  /*2d50*/  FFMA.FTZ R146, R151, R134, R146 ;  /* 0x0000008697927223 */ /* 0x000fe20000010092 */
[----:B--2---:R-:W-:-:S02]  /*2d60*/  FMUL.FTZ R155, R157, R70 ;  /* 0x000000469d9b7220 */ /* 0x004fc40000410000 */
[C---:B------:R-:W-:Y:S01]  /*2d70*/  FFMA.FTZ R70, R135.reuse, R132, R137 ;  /* 0x0000008487467223 */ /* 0x040fe20000010089 */
[----:B------:R-:W-:Y:S01]  /*2d80*/  FFMA.FTZ R146, R135, R130, R146 ;  /* 0x0000008287927223 */ /* 0x000fe20000010092 */
[----:B------:R-:W-:Y:S02]  /*2d90*/  FMUL.FTZ R157, R157, R138 ;  /* 0x0000008a9d9d7220 */ /* 0x000fe40000410000 */
[C---:B------:R-:W-:Y:S01]  /*2da0*/  FMUL.FTZ R137, R155.reuse, R70 ;  /* 0x000000469b897220 */ /* 0x040fe20000410000 */
[-C--:B---3--:R-:W-:Y:S01]  /*2db0*/  FMUL.FTZ R150, R155, R146.reuse ;  /* 0x000000929b967220 */ /* 0x088fe20000410000 */
[----:B-1----:R-:W-:Y:S02]  /*2dc0*/  FMUL.FTZ R138, R140, R143 ;  /* 0x0000008f8c8a7220 */ /* 0x002fe40000410000 */
[C---:B------:R-:W-:Y:S01]  /*2dd0*/  FFMA.FTZ R154, R157.reuse, R146, R137 ;  /* 0x000000929d9a7223 */ /* 0x040fe20000010089 */
[----:B------:R-:W-:Y:S01]  /*2de0*/  FFMA.FTZ R143, R157, R70, -R150 ;  /* 0x000000469d8f7223 */ /* 0x000fe20000010896 */
[----:B------:R-:W-:-:S02]  /*2df0*/  HADD2.F32 R137, -RZ, R141.H0_H0 ;  /* 0x2000008dff897230 */ /* 0x000fc40000004100 */
[----:B------:R-:W-:Y:S01]  /*2e00*/  FMUL.FTZ R70, R68, R153 ;  /* 0x0000009944467220 */ /* 0x000fe20000410000 */
[----:B----4-:R-:W-:Y:S01]  /*2e10*/  FMUL.FTZ R140, R140, R71 ;  /* 0x000000478c8c7220 */ /* 0x010fe20000410000 */
[----:B------:R-:W-:Y:S01]  /*2e20*/  FMUL.FTZ R71, R69, R153 ;  /* 0x0000009945477220 */ /* 0x000fe20000410000 */
[----:B------:R-:W-:Y:S01]  /*2e30*/  ISETP.NE.AND P1, PT, R100, 0x1f, PT ;  /* 0x0000001f6400780c */ /* 0x000fe20003f25270 */
[----:B------:R-:W-:Y:S02]  /*2e40*/  HADD2.F32 R141, -RZ, R149.H0_H0 ;  /* 0x20000095ff8d7230 */ /* 0x000fe40000004100 */
[-C--:B------:R-:W-:Y:S01]  /*2e50*/  FMUL.FTZ R150, R137, R74.reuse ;  /* 0x0000004a89967220 */ /* 0x080fe20000410000 */
[----:B------:R-:W-:Y:S01]  /*2e60*/  FMUL.FTZ R146, R139, R74 ;  /* 0x0000004a8b927220 */ /* 0x000fe20000410000 */
[-C--:B------:R-:W-:Y:S01]  /*2e70*/  FFMA.FTZ R152, R69, R151.reuse, R70 ;  /* 0x0000009745987223 */ /* 0x080fe20000010046 */
[----:B------:R-:W-:Y:S01]  /*2e80*/  FFMA.FTZ R70, R68, R151, -R71 ;  /* 0x0000009744467223 */ /* 0x000fe20000010847 */
[C---:B------:R-:W-:Y:S01]  /*2e90*/  FFMA.FTZ R163, R141.reuse, R150, R154 ;  /* 0x000000968da37223 */ /* 0x040fe2000001009a */
[----:B------:R-:W-:-:S02]  /*2ea0*/  FFMA.FTZ R161, R141, R146, R143 ;  /* 0x000000928da17223 */ /* 0x000fc4000001008f */
[C---:B------:R-:W-:Y:S01]  /*2eb0*/  FMUL.FTZ R143, R155.reuse, R70 ;  /* 0x000000469b8f7220 */ /* 0x040fe20000410000 */
[-C--:B------:R-:W-:Y:S01]  /*2ec0*/  FMUL.FTZ R154, R155, R152.reuse ;  /* 0x000000989b9a7220 */ /* 0x080fe20000410000 */
[C---:B------:R-:W-:Y:S02]  /*2ed0*/  FMUL.FTZ R165, R140.reuse, R163 ;  /* 0x000000a38ca57220 */ /* 0x040fe40000410000 */
[C---:B------:R-:W-:Y:S01]  /*2ee0*/  FFMA.FTZ R159, R157.reuse, R152, R143 ;  /* 0x000000989d9f7223 */ /* 0x040fe2000001008f */
[----:B------:R-:W-:Y:S01]  /*2ef0*/  FFMA.FTZ R71, R157, R70, -R154 ;  /* 0x000000469d477223 */ /* 0x000fe2000001089a */
[-C--:B------:R-:W-:Y:S01]  /*2f00*/  FMUL.FTZ R156, R140, R161.reuse ;  /* 0x000000a18c9c7220 */ /* 0x080fe20000410000 */
[----:B------:R-:W-:Y:S01]  /*2f10*/  FFMA.FTZ R160, R138, R161, -R165 ;  /* 0x000000a18aa07223 */ /* 0x000fe200000108a5 */
[----:B------:R-:W-:Y:S01]  /*2f20*/  @P1 IADD3 R70, R99, R101, RZ ;  /* 0x0000006563461210 */ /* 0x000fe20007ffe0ff */
[----:B------:R-:W-:Y:S01]  /*2f30*/  FMUL.FTZ R161, R140, R159 ;  /* 0x0000009f8ca17220 */ /* 0x000fe20000410000 */
[----:B------:R-:W-:Y:S01]  /*2f40*/  FFMA.FTZ R163, R138, R163, R156 ;  /* 0x000000a38aa37223 */ /* 0x000fe2000001009c */
[----:B------:R-:W-:-:S02]  /*2f50*/  FMUL.FTZ R158, R140, R71 ;  /* 0x000000478c9e7220 */ /* 0x000fc40000410000 */
[C---:B------:R-:W-:Y:S02]  /*2f60*/  FFMA.FTZ R156, R138.reuse, R71, -R161 ;  /* 0x000000478a9c7223 */ /* 0x040fe400000108a1 */
[----:B------:R-:W1:Y:S01]  /*2f70*/  @P1 LDS.64 R70, [R70+0x20b8] ;  /* 0x0020b80046461984 */ /* 0x000e620000000a00 */
[----:B------:R-:W-:Y:S02]  /*2f80*/  HADD2.F32 R143, -RZ, R149.H1_H1 ;  /* 0x30000095ff8f7230 */ /* 0x000fe40000004100 */
[-C--:B------:R-:W-:Y:S01]  /*2f90*/  FMUL.FTZ R154, R145, R72.reuse ;  /* 0x00000048919a7220 */ /* 0x080fe20000410000 */
[----:B------:R-:W-:Y:S01]  /*2fa0*/  FMUL.FTZ R152, R147, R72 ;  /* 0x0000004893987220 */ /* 0x000fe20000410000 */
[----:B------:R-:W-:Y:S02]  /*2fb0*/  FFMA.FTZ R161, R138, R159, R158 ;  /* 0x0000009f8aa17223 */ /* 0x000fe4000001009e */
        /* <DEDUP_REMOVED lines=14> */
.L_x_18124:
[----:B------:R-:W-:Y:S05]  /*30a0*/  BSYNC B0 ;  /* 0x0000000000007941 */ /* 0x000fea0003800000 */
.L_x_18123:
        /* <DEDUP_REMOVED lines=134> */
[C---:B------:R-:W-:Y:S01]  /*3910*/  ISETP.GT.U32.AND P2, PT, R169.reuse, 0x1d, PT ;  /* 0x0000001da900780c */ /* 0x040fe20003f44070 */
[C---:B------:R-:W-:Y:S01]  /*3920*/  FMUL.FTZ R166, R4.reuse, R165 ;  /* 0x000000a504a67220 */ /* 0x040fe20000410000 */
        /* <DEDUP_REMOVED lines=24> */
.L_x_18126:
[----:B------:R-:W-:Y:S05]  /*3ab0*/  BSYNC B0 ;  /* 0x0000000000007941 */ /* 0x000fea0003800000 */
.L_x_18125:
        /* <DEDUP_REMOVED lines=17> */
.L_x_18128:
[----:B------:R-:W-:Y:S05]  /*3bd0*/  BSYNC B0 ;  /* 0x0000000000007941 */ /* 0x000fea0003800000 */
.L_x_18127:
        /* <DEDUP_REMOVED lines=17> */
.L_x_18130:
[----:B------:R-:W-:Y:S05]  /*3cf0*/  BSYNC B0 ;  /* 0x0000000000007941 */ /* 0x000fea0003800000 */
.L_x_18129:
        /* <DEDUP_REMOVED lines=17> */
.L_x_18132:
[----:B------:R-:W-:Y:S05]  /*3e10*/  BSYNC B0 ;  /* 0x0000000000007941 */ /* 0x000fea0003800000 */
.L_x_18131:
        /* <DEDUP_REMOVED lines=17> */
.L_x_18134:
[----:B------:R-:W-:Y:S05]  /*3f30*/  BSYNC B0 ;  /* 0x0000000000007941 */ /* 0x000fea0003800000 */
.L_x_18133:
[----:B------:R-:W-:Y:S01]  /*3f40*/  SHFL.DOWN PT, R177, R171, 0x1, 0x1f ;  /* 0x08201f00abb17f89 */ /* 0x000fe200000e0000 */
[C---:B------:R-:W-:Y:S01]  /*3f50*/  FMUL.FTZ R175, R174.reuse, R67 ;  /* 0x00000043aeaf7220 */ /* 0x040fe20000410000 */
[-C--:B------:R-:W-:Y:S01]  /*3f60*/  FMUL.FTZ R174, R174, R173.reuse ;  /* 0x000000adaeae7220 */ /* 0x080fe20000410000 */
[----:B------:R-:W-:Y:S01]  /*3f70*/  LEA R182, R5, -R100, 0x1 ;  /* 0x8000006405b67211 */ /* 0x000fe200078e08ff */
[----:B-1----:R-:W1:Y:S01]  /*3f80*/  SHFL.IDX PT, R126, R10, RZ, 0x1f ;  /* 0x00001fff0a7e7589 */ /* 0x002e6200000e0000 */
[C---:B------:R-:W-:Y:S01]  /*3f90*/  FFMA.FTZ R175, R156.reuse, R173, -R175 ;  /* 0x000000ad9caf7223 */ /* 0x040fe200000108af */
[----:B------:R-:W-:Y:S01]  /*3fa0*/  FFMA.FTZ R174, R156, R67, R174 ;  /* 0x000000439cae7223 */ /* 0x000fe200000100ae */
[----:B------:R-:W-:Y:S01]  /*3fb0*/  BSSY B0, `(.L_x_18135) ;  /* 0x00000de000007945 */ /* 0x000fe20003800000 */
[----:B0-----:R-:W0:Y:S01]  /*3fc0*/  SHFL.IDX PT, R172, R11, RZ, 0x1f ;  /* 0x00001fff0bac7589 */ /* 0x001e2200000e0000 */
[----:B------:R-:W-:Y:S01]  /*3fd0*/  @P0 FADD.FTZ R173, R158, R175 ;  /* 0x000000af9ead0221 */ /* 0x000fe20000010000 */
[----:B------:R-:W-:Y:S01]  /*3fe0*/  @P0 FADD.FTZ R67, R159, R174 ;  /* 0x000000ae9f430221 */ /* 0x000fe20000010000 */
[----:B------:R-:W-:Y:S01]  /*3ff0*/  ISETP.NE.AND P0, PT, R100, RZ, PT ;  /* 0x000000ff6400720c */ /* 0x000fe20003f05270 */
[----:B------:R-:W5:Y:S01]  /*4000*/  SHFL.DOWN PT, R124, R164, 0x1, 0x1f ;  /* 0x08201f00a47c7f89 */ /* 0x000f6200000e0000 */
[C---:B------:R-:W-:Y:S01]  /*4010*/  FMUL.FTZ R159, R69.reuse, R173 ;  /* 0x000000ad459f7220 */ /* 0x040fe20000410000 */
[----:B------:R-:W-:-:S02]  /*4020*/  FMUL.FTZ R66, R69, R67 ;  /* 0x0000004345427220 */ /* 0x000fc40000410000 */
[----:B------:R-:W5:Y:S01]  /*4030*/  SHFL.DOWN PT, R179, R168, 0x1, 0x1f ;  /* 0x08201f00a8b37f89 */ /* 0x000f6200000e0000 */
[C---:B------:R-:W-:Y:S01]  /*4040*/  FFMA.FTZ R159, R68.reuse, R67, R159 ;  /* 0x00000043449f7223 */ /* 0x040fe2000001009f */
[----:B------:R-:W-:Y:S02]  /*4050*/  FFMA.FTZ R173, R68, R173, -R66 ;  /* 0x000000ad44ad7223 */ /* 0x000fe40000010842 */
        /* <DEDUP_REMOVED lines=12> */
[----:B------:R-:W-:Y:S02]  /*4120*/  @P1 FADD.FTZ R172, R179, R128 ;  /* 0x00000080b3ac1221 */ /* 0x000fe40000010000 */
        /* <DEDUP_REMOVED lines=49> */
[----:B------:R-:W-:Y:S01]  /*4440*/  LEA.HI.SX32 R140, R99, R99, 0x1b ;  /* 0x00000063638c7211 */ /* 0x000fe200078fdaff */
[----:B------:R-:W-:Y:S01]  /*4450*/  FADD.FTZ R132, R166, R153 ;  /* 0x00000099a6847221 */ /* 0x000fe20000010000 */
[----:B------:R-:W-:Y:S01]  /*4460*/  FADD.FTZ R134, -R165, R138 ;  /* 0x0000008aa5867221 */ /* 0x000fe20000010100 */
[-C--:B------:R-:W-:Y:S01]  /*4470*/  FMUL.FTZ R138, R129, R78.reuse ;  /* 0x0000004e818a7220 */ /* 0x080fe20000410000 */
[-C--:B------:R-:W-:Y:S01]  /*4480*/  LEA R179, R140, R101.reuse, 0x2 ;  /* 0x000000658cb37211 */ /* 0x080fe200078e10ff */
[----:B------:R-:W-:Y:S01]  /*4490*/  FMUL.FTZ R151, R132, R78 ;  /* 0x0000004e84977220 */ /* 0x000fe20000410000 */
[----:B------:R-:W-:Y:S01]  /*44a0*/  FMUL.FTZ R144, R135, R76 ;  /* 0x0000004c87907220 */ /* 0x000fe20000410000 */
[----:B------:R-:W-:Y:S01]  /*44b0*/  FFMA.FTZ R140, R127, -R138, R66 ;  /* 0x8000008a7f8c7223 */ /* 0x000fe20000010042 */
[----:B------:R-:W-:Y:S01]  /*44c0*/  FMUL.FTZ R153, R134, R78 ;  /* 0x0000004e86997220 */ /* 0x000fe20000410000 */
[----:B------:R-:W-:Y:S01]  /*44d0*/  FADD.FTZ R11, R168, R155 ;  /* 0x0000009ba80b7221 */ /* 0x000fe20000010000 */
[----:B------:R-:W-:Y:S01]  /*44e0*/  @!P0 LEA R150, R110, R101, 0x4 ;  /* 0x000000656e968211 */ /* 0x000fe200078e20ff */
[----:B------:R-:W-:Y:S01]  /*44f0*/  FMUL.FTZ R146, R129, R151 ;  /* 0x0000009781927220 */ /* 0x000fe20000410000 */
[----:B------:R-:W-:Y:S01]  /*4500*/  FFMA.FTZ R142, R131, -R144, R158 ;  /* 0x80000090838e7223 */ /* 0x000fe2000001009e */
[----:B------:R-:W-:Y:S01]  /*4510*/  FFMA.FTZ R138, R125, -R138, R68 ;  /* 0x8000008a7d8a7223 */ /* 0x000fe20000010044 */
[----:B------:R-:W-:Y:S01]  /*4520*/  FMUL.FTZ R155, R140, R153 ;  /* 0x000000998c9b7220 */ /* 0x000fe20000410000 */
[----:B------:R-:W-:Y:S01]  /*4530*/  FFMA.FTZ R144, R133, -R144, R156 ;  /* 0x8000009085907223 */ /* 0x000fe2000001009c */
[-C--:B------:R-:W-:Y:S01]  /*4540*/  FMUL.FTZ R159, R128, R76.reuse ;  /* 0x0000004c809f7220 */ /* 0x080fe20000410000 */
[----:B------:R-:W-:Y:S01]  /*4550*/  FMUL.FTZ R157, R130, R76 ;  /* 0x0000004c829d7220 */ /* 0x000fe20000410000 */
[----:B------:R-:W-:Y:S01]  /*4560*/  @!P0 STS.128 [R150+0x21b0], R8 ;  /* 0x0021b00896008388 */ /* 0x000fe20000000c00 */
[-C--:B------:R-:W-:Y:S01]  /*4570*/  FFMA.FTZ R155, R138, R151.reuse, R155 ;  /* 0x000000978a9b7223 */ /* 0x080fe2000001009b */
[----:B------:R-:W-:Y:S01]  /*4580*/  FMUL.FTZ R151, R140, R151 ;  /* 0x000000978c977220 */ /* 0x000fe20000410000 */
[C---:B------:R-:W-:Y:S01]  /*4590*/  FMUL.FTZ R166, R135.reuse, R159 ;  /* 0x0000009f87a67220 */ /* 0x040fe20000410000 */
[----:B------:R0:W-:Y:S01]  /*45a0*/  STS [R179+0x420], R146 ;  /* 0x00042092b3007388 */ /* 0x0001e20000000800 */
[-C--:B------:R-:W-:Y:S01]  /*45b0*/  FMUL.FTZ R152, R135, R157.reuse ;  /* 0x0000009d87987220 */ /* 0x080fe20000410000 */
[-C--:B------:R-:W-:Y:S01]  /*45c0*/  FMUL.FTZ R174, R70, R72.reuse ;  /* 0x0000004846ae7220 */ /* 0x080fe20000410000 */
[----:B------:R-:W-:Y:S01]  /*45d0*/  FMUL.FTZ R172, R71, R72 ;  /* 0x0000004847ac7220 */ /* 0x000fe20000410000 */
[----:B------:R-:W-:Y:S01]  /*45e0*/  STS [R97+0xc], R166 ;  /* 0x00000ca661007388 */ /* 0x000fe20000000800 */
[----:B------:R-:W-:Y:S01]  /*45f0*/  FADD.FTZ R155, RZ, R155 ;  /* 0x0000009bff9b7221 */ /* 0x000fe20000010000 */
[----:B------:R-:W-:Y:S01]  /*4600*/  FMUL.FTZ R176, R143, R174 ;  /* 0x000000ae8fb07220 */ /* 0x000fe20000410000 */
[----:B------:R-:W-:Y:S01]  /*4610*/  ISETP.GE.AND P1, PT, R182, 0x1, PT ;  /* 0x00000001b600780c */ /* 0x000fe20003f26270 */
[----:B------:R1:W-:Y:S01]  /*4620*/  STS [R97+0x8], R152 ;  /* 0x0000089861007388 */ /* 0x0003e20000000800 */
[----:B------:R-:W-:Y:S01]  /*4630*/  FMUL.FTZ R68, R4, R68 ;  /* 0x0000004404447220 */ /* 0x000fe20000410000 */
[----:B0-----:R-:W-:Y:S01]  /*4640*/  FMUL.FTZ R146, R144, R157 ;  /* 0x0000009d90927220 */ /* 0x001fe20000410000 */
[----:B------:R-:W-:Y:S01]  /*4650*/  FFMA.FTZ R66, -R4, R66, -RZ ;  /* 0x0000004204427223 */ /* 0x000fe200000109ff */
        /* <DEDUP_REMOVED lines=24> */
[-C--:B------:R-:W-:Y:S01]  /*47e0*/  FFMA.FTZ R167, R150, R153.reuse, -R167 ;  /* 0x0000009996a77223 */ /* 0x080fe200000108a7 */
[----:B------:R-:W-:Y:S01]  /*47f0*/  FADD.FTZ R173, R155, R160 ;  /* 0x000000a09bad7221 */ /* 0x000fe20000010000 */
[C---:B------:R-:W-:Y:S01]  /*4800*/  IADD3 R11, R100.reuse, 0x40, RZ ;  /* 0x00000040640b7810 */ /* 0x040fe20007ffe0ff */
[----:B------:R-:W-:Y:S01]  /*4810*/  STS [R97+0x18], R172 ;  /* 0x000018ac61007388 */ /* 0x000fe20000000800 */
[----:B0-----:R-:W-:Y:S01]  /*4820*/  FMUL.FTZ R10, R141, R153 ;  /* 0x000000998d0a7220 */ /* 0x001fe20000410000 */
[C---:B------:R-:W-:Y:S01]  /*4830*/  IADD3 R153, R100.reuse, 0x60, RZ ;  /* 0x0000006064997810 */ /* 0x040fe20007ffe0ff */
[C---:B------:R-:W-:Y:S01]  /*4840*/  FMUL.FTZ R158, R3.reuse, R158 ;  /* 0x0000009e039e7220 */ /* 0x040fe20000410000 */
[----:B------:R0:W-:Y:S01]  /*4850*/  STS [R97+0x1c], R176 ;  /* 0x00001cb061007388 */ /* 0x0001e20000000800 */
[----:B------:R-:W-:Y:S01]  /*4860*/  IADD3 R155, R100, 0x80, RZ ;  /* 0x00000080649b7810 */ /* 0x000fe20007ffe0ff */
[----:B-1----:R-:W-:Y:S01]  /*4870*/  FFMA.FTZ R168, R152, R174, -R157 ;  /* 0x000000ae98a87223 */ /* 0x002fe2000001089d */
[----:B------:R-:W-:Y:S01]  /*4880*/  FADD.FTZ R174, R8, R9 ;  /* 0x0000000908ae7221 */ /* 0x000fe20000010000 */
[----:B------:R1:W-:Y:S01]  /*4890*/  STS [R97+0x14], R10 ;  /* 0x0000140a61007388 */ /* 0x0003e20000000800 */
[C---:B------:R-:W-:Y:S01]  /*48a0*/  IADD3 R9, R100.reuse, 0x20, RZ ;  /* 0x0000002064097810 */ /* 0x040fe20007ffe0ff */
[----:B------:R-:W-:Y:S01]  /*48b0*/  FFMA.FTZ R156, -R3, R156, -RZ ;  /* 0x0000009c039c7223 */ /* 0x000fe200000109ff */
[----:B------:R-:W-:Y:S01]  /*48c0*/  IADD3 R157, R100, 0xa0, RZ ;  /* 0x000000a0649d7810 */ /* 0x000fe20007ffe0ff */
[----:B------:R-:W-:Y:S01]  /*48d0*/  BAR.SYNC.DEFER_BLOCKING 0x0 ;  /* 0x0000000000007b1d */ /* 0x000fe20000010000 */
[----:B------:R-:W-:Y:S01]  /*48e0*/  LEA.HI.SX32 R160, R153, R100, 0x1b ;  /* 0x0000006499a07211 */ /* 0x000fe200078fdaff */
[C---:B------:R-:W-:Y:S01]  /*48f0*/  FMUL.FTZ R154, R0.reuse, R154 ;  /* 0x0000009a009a7220 */ /* 0x040fe20000410000 */
[----:B------:R-:W-:Y:S01]  /*4900*/  LEA.HI.SX32 R8, R9, R100, 0x1b ;  /* 0x0000006409087211 */ /* 0x000fe200078fdaff */
[----:B------:R-:W-:Y:S01]  /*4910*/  FFMA.FTZ R164, -R0, R164, -RZ ;  /* 0x000000a400a47223 */ /* 0x000fe200000109ff */
[----:B0-----:R-:W-:-:S02]  /*4920*/  LEA.HI.SX32 R176, R155, R100, 0x1b ;  /* 0x000000649bb07211 */ /* 0x001fc400078fdaff */
[-C--:B-1----:R-:W-:Y:S02]  /*4930*/  LEA.HI.SX32 R10, R11, R100.reuse, 0x1b ;  /* 0x000000640b0a7211 */ /* 0x082fe400078fdaff */
[----:B------:R-:W-:Y:S02]  /*4940*/  LEA.HI.SX32 R178, R157, R100, 0x1b ;  /* 0x000000649db27211 */ /* 0x000fe400078fdaff */
[-C--:B------:R-:W-:Y:S02]  /*4950*/  LEA R165, R160, R101.reuse, 0x2 ;  /* 0x00000065a0a57211 */ /* 0x080fe400078e10ff */
[----:B------:R-:W-:Y:S01]  /*4960*/  LEA R180, R8, R101, 0x2 ;  /* 0x0000006508b47211 */ /* 0x000fe200078e10ff */
[----:B------:R-:W-:Y:S01]  /*4970*/  FFMA.FTZ R8, -R2, R67, -RZ ;  /* 0x0000004302087223 */ /* 0x000fe200000109ff */
[----:B------:R-:W-:Y:S01]  /*4980*/  LEA R172, R10, R101, 0x2 ;  /* 0x000000650aac7211 */ /* 0x000fe200078e10ff */
[----:B------:R-:W-:Y:S01]  /*4990*/  FMUL.FTZ R10, R2, R69 ;  /* 0x00000045020a7220 */ /* 0x000fe20000410000 */
[----:B------:R-:W-:-:S02]  /*49a0*/  LEA R160, R176, R101, 0x2 ;  /* 0x00000065b0a07211 */ /* 0x000fc400078e10ff */
        /* <DEDUP_REMOVED lines=21> */
[C---:B------:R-:W-:Y:S01]  /*4b00*/  IMAD.WIDE.U32 R68, R104.reuse, UR24, RZ ;  /* 0x0000001868447c25 */ /* 0x040fe2000f8e00ff */
[----:B------:R-:W-:Y:S02]  /*4b10*/  SHF.R.U32.HI R66, RZ, 0x1, R53 ;  /* 0x00000001ff427819 */ /* 0x000fe40000011635 */
[----:B------:R-:W-:Y:S01]  /*4b20*/  SHF.R.U32.HI R8, RZ, 0x1, R51 ;  /* 0x00000001ff087819 */ /* 0x000fe20000011633 */
[----:B------:R-:W-:Y:S01]  /*4b30*/  IMAD R9, R104, UR25, R9 ;  /* 0x0000001968097c24 */ /* 0x000fe2000f8e0209 */
[----:B------:R-:W-:Y:S01]  /*4b40*/  SHF.R.U64 R181, R50, 0x1, R51 ;  /* 0x0000000132b57819 */ /* 0x000fe20000001233 */
[----:B------:R-:W-:Y:S02]  /*4b50*/  IMAD R67, R115, UR26, RZ ;  /* 0x0000001a73437c24 */ /* 0x000fe4000f8e02ff */
[----:B------:R-:W-:Y:S01]  /*4b60*/  IMAD.WIDE.U32 R10, R104, UR26, RZ ;  /* 0x0000001a680a7c25 */ /* 0x000fe2000f8e00ff */
[----:B------:R-:W-:-:S02]  /*4b70*/  IADD3 R69, R9, R69, RZ ;  /* 0x0000004509457210 */ /* 0x000fc40007ffe0ff */
[----:B------:R-:W-:Y:S01]  /*4b80*/  IADD3 R9, R75, -0x1, RZ ;  /* 0xffffffff4b097810 */ /* 0x000fe20007ffe0ff */
[----:B------:R-:W-:Y:S02]  /*4b90*/  IMAD R67, R104, UR27, R67 ;  /* 0x0000001b68437c24 */ /* 0x000fe4000f8e0243 */
[----:B------:R-:W-:Y:S01]  /*4ba0*/  IMAD R66, R66, UR14, RZ ;  /* 0x0000000e42427c24 */ /* 0x000fe2000f8e02ff */
[----:B------:R-:W-:Y:S01]  /*4bb0*/  SHF.L.U32 R9, R9, 0x8, RZ ;  /* 0x0000000809097819 */ /* 0x000fe200000006ff */
[----:B------:R-:W-:Y:S01]  /*4bc0*/  IMAD R154, R8, UR14, RZ ;  /* 0x0000000e089a7c24 */ /* 0x000fe2000f8e02ff */
[----:B------:R-:W-:Y:S01]  /*4bd0*/  IADD3 R11, R67, R11, RZ ;  /* 0x0000000b430b7210 */ /* 0x000fe20007ffe0ff */
[----:B------:R-:W-:Y:S01]  /*4be0*/  IMAD.WIDE.U32 R68, R181, UR14, R68 ;  /* 0x0000000eb5447c25 */ /* 0x000fe2000f8e0044 */
[----:B------:R-:W-:Y:S02]  /*4bf0*/  SHF.R.U64 R67, R52, 0x1, R53 ;  /* 0x0000000134437819 */ /* 0x000fe40000001235 */
[----:B------:R-:W-:Y:S01]  /*4c00*/  IADD3 R8, P1, R9, R100, RZ ;  /* 0x0000006409087210 */ /* 0x000fe20007f3e0ff */
[----:B------:R-:W-:-:S02]  /*4c10*/  IMAD R189, R181, UR15, R154 ;  /* 0x0000000fb5bd7c24 */ /* 0x000fc4000f8e029a */
[----:B------:R-:W-:Y:S01]  /*4c20*/  IMAD R187, R67, UR15, R66 ;  /* 0x0000000f43bb7c24 */ /* 0x000fe2000f8e0242 */
[----:B------:R-:W-:Y:S01]  /*4c30*/  LEA.HI.X.SX32 R9, R9, RZ, 0x1, P1 ;  /* 0x000000ff09097211 */ /* 0x000fe200008f0eff */
[----:B------:R-:W-:-:S04]  /*4c40*/  IMAD.WIDE.U32 R10, R67, UR14, R10 ;  /* 0x0000000e430a7c25 */ /* 0x000fc8000f8e000a */
[C---:B------:R-:W-:Y:S01]  /*4c50*/  IMAD R67, R136.reuse, UR18, RZ ;  /* 0x0000001288437c24 */ /* 0x040fe2000f8e02ff */
[----:B------:R-:W-:Y:S01]  /*4c60*/  IADD3 R154, R187, R11, RZ ;  /* 0x0000000bbb9a7210 */ /* 0x000fe20007ffe0ff */
[----:B------:R-:W-:Y:S01]  /*4c70*/  IMAD R185, R136, UR20, RZ ;  /* 0x0000001488b97c24 */ /* 0x000fe2000f8e02ff */
[----:B------:R-:W-:Y:S01]  /*4c80*/  IADD3 R136, R189, R69, RZ ;  /* 0x00000045bd887210 */ /* 0x000fe20007ffe0ff */
[----:B------:R-:W-:Y:S01]  /*4c90*/  IMAD R183, R110, UR19, R67 ;  /* 0x000000136eb77c24 */ /* 0x000fe2000f8e0243 */
[----:B------:R-:W-:Y:S01]  /*4ca0*/  LEA R181, P1, R10, R54, 0x3 ;  /* 0x000000360ab57211 */ /* 0x000fe200078218ff */
[----:B------:R-:W-:Y:S01]  /*4cb0*/  IMAD.WIDE.U32 R66, R110, UR18, R8 ;  /* 0x000000126e427c25 */ /* 0x000fe2000f8e0008 */
[----:B------:R-:W-:Y:S02]  /*4cc0*/  LEA R69, P2, R68, R58, 0x3 ;  /* 0x0000003a44457211 */ /* 0x000fe400078418ff */
[----:B------:R-:W-:Y:S01]  /*4cd0*/  LEA.HI.X R154, R10, R55, R154, 0x3, P1 ;  /* 0x000000370a9a7211 */ /* 0x000fe200008f1c9a */
[----:B------:R-:W-:Y:S01]  /*4ce0*/  IMAD R185, R110, UR21, R185 ;  /* 0x000000156eb97c24 */ /* 0x000fe2000f8e02b9 */
[----:B------:R-:W-:Y:S01]  /*4cf0*/  LEA.HI.X R136, R68, R59, R136, 0x3, P2 ;  /* 0x0000003b44887211 */ /* 0x000fe200010f1c88 */
[----:B------:R-:W-:Y:S01]  /*4d00*/  IMAD.WIDE.U32 R8, R110, UR20, R8 ;  /* 0x000000146e087c25 */ /* 0x000fe2000f8e0008 */
[----:B------:R-:W-:-:S02]  /*4d10*/  IADD3 R11, R67, R183, RZ ;  /* 0x000000b7430b7210 */ /* 0x000fc40007ffe0ff */
[----:B------:R-:W-:Y:S02]  /*4d20*/  LEA R10, P1, R66, R181, 0x2 ;  /* 0x000000b5420a7211 */ /* 0x000fe400078210ff */
[----:B------:R-:W-:Y:S02]  /*4d30*/  IADD3 R9, R9, R185, RZ ;  /* 0x000000b909097210 */ /* 0x000fe40007ffe0ff */
[----:B------:R-:W-:Y:S02]  /*4d40*/  LEA R68, P2, R8, R69, 0x2 ;  /* 0x0000004508447211 */ /* 0x000fe400078410ff */
[----:B------:R-:W-:Y:S02]  /*4d50*/  LEA.HI.X R11, R66, R154, R11, 0x2, P1 ;  /* 0x0000009a420b7211 */ /* 0x000fe400008f140b */
[----:B------:R-:W-:-:S03]  /*4d60*/  LEA.HI.X R69, R8, R136, R9, 0x2, P2 ;  /* 0x0000008808457211 */ /* 0x000fc600010f1409 */
[----:B------:R1:W-:Y:S04]  /*4d70*/  REDG.E.ADD.F32.FTZ.RN.STRONG.GPU desc[UR12][R10.64], R175 ;  /* 0x000000af0a0079a6 */ /* 0x0003e8000c10f38c */
[----:B0-----:R1:W-:Y:S02]  /*4d80*/  REDG.E.ADD.F32.FTZ.RN.STRONG.GPU desc[UR12][R68.64], R179 ;  /* 0x000000b3440079a6 */ /* 0x0013e4000c10f38c */
.L_x_18136:
[----:B------:R-:W-:Y:S05]  /*4d90*/  BSYNC B0 ;  /* 0x0000000000007941 */ /* 0x000fea0003800000 */
.L_x_18135:
        /* <DEDUP_REMOVED lines=20> */
.L_x_18138:
[----:B------:R-:W-:Y:S05]  /*4ee0*/  BSYNC B0 ;  /* 0x0000000000007941 */ /* 0x000fea0003800000 */
.L_x_18137:
        /* <DEDUP_REMOVED lines=15> */
.L_x_18140:
[----:B------:R-:W-:Y:S05]  /*4fe0*/  BSYNC B0 ;  /* 0x0000000000007941 */ /* 0x000fea0003800000 */
.L_x_18139:
        /* <DEDUP_REMOVED lines=9> */
.L_x_18142:
[----:B------:R-:W-:Y:S05]  /*5080*/  BSYNC B0 ;  /* 0x0000000000007941 */ /* 0x000fea0003800000 */
.L_x_18141:
        /* <DEDUP_REMOVED lines=9> */
.L_x_18144:
[----:B------:R-:W-:Y:S05]  /*5120*/  BSYNC B0 ;  /* 0x0000000000007941 */ /* 0x000fea0003800000 */
.L_x_18143:
        /* <DEDUP_REMOVED lines=9> */
.L_x_18146:
[----:B------:R-:W-:Y:S05]  /*51c0*/  BSYNC B0 ;  /* 0x0000000000007941 */ /* 0x000fea0003800000 */
.L_x_18145:
        /* <DEDUP_REMOVED lines=9> */
.L_x_18148:
[----:B------:R-:W-:Y:S05]  /*5260*/  BSYNC B0 ;  /* 0x0000000000007941 */ /* 0x000fea0003800000 */
.L_x_18147:
        /* <DEDUP_REMOVED lines=9> */
.L_x_18150:
[----:B------:R-:W-:Y:S05]  /*5300*/  BSYNC B0 ;  /* 0x0000000000007941 */ /* 0x000fea0003800000 */
.L_x_18149:
        /* <DEDUP_REMOVED lines=85> */
.L_x_18152:
[----:B------:R-:W-:Y:S05]  /*5860*/  BSYNC B0 ;  /* 0x0000000000007941 */ /* 0x000fea0003800000 */
.L_x_18151:
[----:B------:R-:W-:Y:S01]  /*5870*/  IADD3 R110, R110, 0x1, RZ ;  /* 0x000000016e6e7810 */ /* 0x000fe20007ffe0ff */
[----:B------:R-:W-:-:S03]  /*5880*/  UIADD3 UR5, UP0, UR5, 0x1, URZ ;  /* 0x0000000105057890 */ /* 0x000fc6000ff1e03f */
[----:B------:R-:W-:Y:S01]  /*5890*/  ISETP.GE.AND P0, PT, R110, UR23, PT ;  /* 0x000000176e007c0c */ /* 0x000fe2000bf06270 */
[----:B------:R-:W-:-:S12]  /*58a0*/  UIADD3.X UR6, URZ, UR6, URZ, UP0, !UPT ;  /* 0x000000063f067290 */ /* 0x000fd800087fe43f */
[----:B------:R-:W-:Y:S05]  /*58b0*/  @!P0 BRA `(.L_x_18153) ;  /* 0xffffffc8001c8947 */ /* 0x000fea000383ffff */
.L_x_18122:
        /* <DEDUP_REMOVED lines=13> */
[----:B------:R-:W4:Y:S01]  /*5990*/  S2UR UR6, SR_CgaCtaId ;  /* 0x00000000000679c3 */ /* 0x000f220000008800 */
[----:B------:R-:W-:-:S02]  /*59a0*/  ISETP.GE.AND P2, PT, R41, R5, PT ;  /* 0x000000052900720c */ /* 0x000fc40003f46270 */
[----:B------:R-:W-:Y:S01]  /*59b0*/  ISETP.GE.AND P3, PT, R43, R5, PT ;  /* 0x000000052b00720c */ /* 0x000fe20003f66270 */
[----:B------:R-:W5:Y:S01]  /*59c0*/  @!P0 LDG.E.U16 R0, desc[UR12][R2.64] ;  /* 0x0000000c02008981 */ /* 0x000f62000c1e1500 */
[----:B------:R-:W-:Y:S01]  /*59d0*/  UMOV UR5, 0x400 ;  /* 0x0000040000057882 */ /* 0x000fe20000000000 */
[----:B------:R-:W-:Y:S02]  /*59e0*/  F2FP.F16.F32.PACK_AB R116, R119, R116 ;  /* 0x000000747774723e */ /* 0x000fe400000000ff */
[----:B------:R-:W-:Y:S01]  /*59f0*/  F2FP.F16.F32.PACK_AB R117, R117, R114 ;  /* 0x000000727575723e */ /* 0x000fe200000000ff */
[----:B------:R-:W2:Y:S03]  /*5a00*/  LDC.64 R32, c[0x0][0x388] ;  /* 0x0000e200ff207b82 */ /* 0x000ea60000000a00 */
[----:B01----:R-:W-:-:S04]  /*5a10*/  @!P1 IMAD.WIDE R8, R89, 0x2, R18 ;  /* 0x0000000259089825 */ /* 0x003fc800078e0212 */
[C-C-:B------:R-:W-:Y:S01]  /*5a20*/  @!P2 IMAD.WIDE R10, R89.reuse, 0x2, R18.reuse ;  /* 0x00000002590aa825 */ /* 0x140fe200078e0212 */
[----:B------:R-:W3:Y:S03]  /*5a30*/  @!P1 LDG.E.U16 R4, desc[UR12][R8.64+0x40] ;  /* 0x0000400c08049981 */ /* 0x000ee6000c1e1500 */
[----:B------:R-:W-:Y:S01]  /*5a40*/  @!P3 IMAD.WIDE R20, R89, 0x2, R18 ;  /* 0x000000025914b825 */ /* 0x000fe200078e0212 */
[----:B------:R-:W2:Y:S04]  /*5a50*/  @!P2 LDG.E.U16 R22, desc[UR12][R10.64+0x80] ;  /* 0x0000800c0a16a981 */ /* 0x000ea8000c1e1500 */
[----:B------:R-:W2:Y:S01]  /*5a60*/  @!P3 LDG.E.U16 R23, desc[UR12][R20.64+0xc0] ;  /* 0x0000c00c1417b981 */ /* 0x000ea2000c1e1500 */
[----:B------:R-:W-:Y:S01]  /*5a70*/  ISETP.NE.AND P1, PT, R100, RZ, PT ;  /* 0x000000ff6400720c */ /* 0x000fe20003f25270 */
[----:B----4-:R-:W-:-:S06]  /*5a80*/  ULEA UR5, UR6, UR5, 0x18 ;  /* 0x0000000506057291 */ /* 0x010fcc000f8ec03f */
[----:B------:R-:W-:Y:S01]  /*5a90*/  MOV R101, UR5 ;  /* 0x0000000500657c02 */ /* 0x000fe20008000f00 */
[----:B------:R-:W-:Y:S01]  /*5aa0*/  BSSY B0, `(.L_x_18154) ;  /* 0x0000041000007945 */ /* 0x000fe20003800000 */
[----:B------:R-:W-:Y:S01]  /*5ab0*/  IADD3 R35, -R122, UR4, RZ ;  /* 0x000000047a237c10 */ /* 0x000fe2000fffe1ff */
[----:B-----5:R-:W-:Y:S04]  /*5ac0*/  STS.U16 [R45], R0 ;  /* 0x000000002d007388 */ /* 0x020fe80000000400 */
[----:B---3--:R-:W-:Y:S04]  /*5ad0*/  STS.U16 [R45+0x40], R4 ;  /* 0x000040042d007388 */ /* 0x008fe80000000400 */
[----:B--2---:R-:W-:Y:S04]  /*5ae0*/  STS.U16 [R45+0x80], R22 ;  /* 0x000080162d007388 */ /* 0x004fe80000000400 */
[----:B------:R-:W-:Y:S01]  /*5af0*/  STS.U16 [R45+0xc0], R23 ;  /* 0x0000c0172d007388 */ /* 0x000fe20000000400 */
[----:B------:R-:W-:-:S03]  /*5b00*/  NOP ;  /* 0x0000000000007918 */ /* 0x000fc60000000000 */
[----:B------:R-:W0:Y:S01]  /*5b10*/  LDS.64 R30, [R26] ;  /* 0x000000001a1e7984 */ /* 0x000e220000000a00 */
[----:B------:R-:W-:Y:S06]  /*5b20*/  BAR.SYNC.DEFER_BLOCKING 0x0 ;  /* 0x0000000000007b1d */ /* 0x000fec0000010000 */
[----:B------:R-:W-:Y:S01]  /*5b30*/  STS.64 [R26], R116 ;  /* 0x000000741a007388 */ /* 0x000fe20000000a00 */
[----:B------:R-:W-:-:S03]  /*5b40*/  NOP ;  /* 0x0000000000007918 */ /* 0x000fc60000000000 */
[----:B------:R-:W-:Y:S04]  /*5b50*/  LDS.U16 R23, [R45] ;  /* 0x000000002d177984 */ /* 0x000fe80000000400 */
[----:B------:R-:W-:Y:S01]  /*5b60*/  LDS.U16 R25, [R45+0x40] ;  /* 0x000040002d197984 */ /* 0x000fe20000000400 */
[----:B0-----:R-:W-:-:S03]  /*5b70*/  HADD2.F32 R2, -RZ, R30.H0_H0 ;  /* 0x2000001eff027230 */ /* 0x001fc60000004100 */
[----:B------:R-:W-:Y:S02]  /*5b80*/  LDS.U16 R27, [R45+0x80] ;  /* 0x000080002d1b7984 */ /* 0x000fe40000000400 */
[----:B------:R-:W-:Y:S02]  /*5b90*/  FADD.FTZ R2, R2, R105 ;  /* 0x0000006902027221 */ /* 0x000fe40000010000 */
[----:B------:R-:W-:Y:S04]  /*5ba0*/  LDS.U16 R29, [R45+0xc0] ;  /* 0x0000c0002d1d7984 */ /* 0x000fe80000000400 */
[----:B------:R-:W-:Y:S01]  /*5bb0*/  @!P1 STS [UR5+0x100], R5 ;  /* 0x00010005ff009988 */ /* 0x000fe20008000805 */
[----:B------:R-:W-:Y:S01]  /*5bc0*/  BAR.SYNC.DEFER_BLOCKING 0x0 ;  /* 0x0000000000007b1d */ /* 0x000fe20000010000 */
[----:B------:R-:W-:Y:S01]  /*5bd0*/  FSETP.GTU.FTZ.AND P3, PT, R2, 20, PT ;  /* 0x41a000000200780b */ /* 0x000fe20003f7c000 */
[----:B------:R-:W-:-:S02]  /*5be0*/  HADD2.F32 R8, -RZ, R30.H1_H1 ;  /* 0x3000001eff087230 */ /* 0x000fc40000004100 */
[----:B------:R-:W-:-:S03]  /*5bf0*/  HADD2.F32 R0, -RZ, R31.H0_H0 ;  /* 0x2000001fff007230 */ /* 0x000fc60000004100 */
[--C-:B------:R-:W-:Y:S02]  /*5c00*/  FADD.FTZ R8, R8, R105.reuse ;  /* 0x0000006908087221 */ /* 0x100fe40000010000 */
[----:B------:R-:W-:-:S03]  /*5c10*/  FADD.FTZ R3, R0, R105 ;  /* 0x0000006900037221 */ /* 0x000fc60000010000 */
[----:B------:R-:W-:Y:S02]  /*5c20*/  FSETP.GTU.FTZ.AND P4, PT, R8, 20, PT ;  /* 0x41a000000800780b */ /* 0x000fe40003f9c000 */
[----:B------:R-:W-:Y:S01]  /*5c30*/  @!P3 FMUL.FTZ R0, R2, -1.4426950216293334961 ;  /* 0xbfb8aa3b0200b820 */ /* 0x000fe20000410000 */
[----:B------:R-:W-:-:S05]  /*5c40*/  FSETP.GTU.FTZ.AND P2, PT, R3, 20, PT ;  /* 0x41a000000300780b */ /* 0x000fca0003f5c000 */
[----:B------:R-:W0:Y:S01]  /*5c50*/  @!P3 MUFU.EX2 R0, R0 ;  /* 0x000000000000b308 */ /* 0x000e220000000800 */
[----:B------:R-:W1:Y:S04]  /*5c60*/  LDS R24, [R101+0x100] ;  /* 0x0001000065187984 */ /* 0x000e680000000800 */
[----:B------:R-:W-:Y:S01]  /*5c70*/  @!P4 FMUL.FTZ R2, R8, -1.4426950216293334961 ;  /* 0xbfb8aa3b0802c820 */ /* 0x000fe20000410000 */
[----:B------:R-:W-:-:S05]  /*5c80*/  HADD2.F32 R4, -RZ, R31.H1_H1 ;  /* 0x3000001fff047230 */ /* 0x000fca0000004100 */
[----:B------:R-:W2:Y:S01]  /*5c90*/  @!P4 MUFU.EX2 R2, R2 ;  /* 0x000000020002c308 */ /* 0x000ea20000000800 */
[----:B------:R-:W-:Y:S01]  /*5ca0*/  FADD.FTZ R9, R4, R105 ;  /* 0x0000006904097221 */ /* 0x000fe20000010000 */
[----:B------:R-:W-:Y:S01]  /*5cb0*/  @!P2 FMUL.FTZ R4, R3, -1.4426950216293334961 ;  /* 0xbfb8aa3b0304a820 */ /* 0x000fe20000410000 */
[----:B0-----:R-:W-:-:S05]  /*5cc0*/  @!P3 FADD.FTZ R0, R0, 1 ;  /* 0x3f8000000000b421 */ /* 0x001fca0000010000 */
[----:B------:R-:W0:Y:S01]  /*5cd0*/  @!P2 MUFU.EX2 R4, R4 ;  /* 0x000000040004a308 */ /* 0x000e220000000800 */
[----:B------:R-:W-:-:S07]  /*5ce0*/  FSETP.GTU.FTZ.AND P0, PT, R9, 20, PT ;  /* 0x41a000000900780b */ /* 0x000fce0003f1c000 */
[----:B------:R-:W3:Y:S01]  /*5cf0*/  @!P3 MUFU.RCP R0, R0 ;  /* 0x000000000000b308 */ /* 0x000ee20000001000 */
[----:B--2---:R-:W-:-:S07]  /*5d00*/  @!P4 FADD.FTZ R3, R2, 1 ;  /* 0x3f8000000203c421 */ /* 0x004fce0000010000 */
[----:B------:R-:W2:Y:S01]  /*5d10*/  @!P4 MUFU.RCP R3, R3 ;  /* 0x000000030003c308 */ /* 0x000ea20000001000 */
[----:B------:R-:W-:Y:S01]  /*5d20*/  @!P0 FMUL.FTZ R9, R9, -1.4426950216293334961 ;  /* 0xbfb8aa3b09098820 */ /* 0x000fe20000410000 */
[----:B0-----:R-:W-:Y:S01]  /*5d30*/  @!P2 FADD.FTZ R8, R4, 1 ;  /* 0x3f8000000408a421 */ /* 0x001fe20000010000 */
[----:B---3--:R-:W-:Y:S01]  /*5d40*/  @!P3 FMUL.FTZ R121, R121, R0 ;  /* 0x000000007979b220 */ /* 0x008fe20000410000 */
[----:B-1----:R-:W-:-:S04]  /*5d50*/  ISETP.GE.AND P3, PT, R89, R24, PT ;  /* 0x000000185900720c */ /* 0x002fc80003f66270 */
[----:B------:R0:W1:Y:S01]  /*5d60*/  @!P0 MUFU.EX2 R22, R9 ;  /* 0x0000000900168308 */ /* 0x0000620000000800 */
[----:B------:R-:W-:-:S07]  /*5d70*/  IMAD R2, R32, UR15, RZ ;  /* 0x0000000f20027c24 */ /* 0x000fce000f8e02ff */
[----:B------:R0:W3:Y:S01]  /*5d80*/  @!P2 MUFU.RCP R31, R8 ;  /* 0x00000008001fa308 */ /* 0x0000e20000001000 */
[----:B--2---:R-:W-:Y:S01]  /*5d90*/  @!P4 FMUL.FTZ R118, R118, R3 ;  /* 0x000000037676c220 */ /* 0x004fe20000410000 */
[----:B------:R-:W-:Y:S02]  /*5da0*/  SHF.R.S32.HI R4, RZ, 0x1f, R89 ;  /* 0x0000001fff047819 */ /* 0x000fe40000011459 */
[----:B------:R-:W-:Y:S01]  /*5db0*/  IADD3 R10, P4, R89, R73, RZ ;  /* 0x00000049590a7210 */ /* 0x000fe20007f9e0ff */
[----:B------:R-:W-:Y:S02]  /*5dc0*/  IMAD R33, R33, UR14, R2 ;  /* 0x0000000e21217c24 */ /* 0x000fe4000f8e0202 */
[----:B------:R-:W-:Y:S01]  /*5dd0*/  IMAD.WIDE.U32 R2, R32, UR14, RZ ;  /* 0x0000000e20027c25 */ /* 0x000fe2000f8e00ff */
[----:B------:R-:W-:Y:S01]  /*5de0*/  LEA.HI.X.SX32 R11, R73, R4, 0x1, P4 ;  /* 0x00000004490b7211 */ /* 0x000fe200020f0eff */
[----:B01----:R-:W-:Y:S08]  /*5df0*/  @P3 BRA `(.L_x_18155) ;  /* 0x00000000002c3947 */ /* 0x003ff00003800000 */
        /* <DEDUP_REMOVED lines=11> */
.L_x_18155:
[----:B------:R-:W-:Y:S05]  /*5eb0*/  BSYNC B0 ;  /* 0x0000000000007941 */ /* 0x000fea0003800000 */
.L_x_18154:
[----:B------:R-:W-:Y:S01]  /*5ec0*/  IADD3 R3, R3, R33, RZ ;  /* 0x0000002103037210 */ /* 0x000fe20007ffe0ff */
[----:B------:R-:W-:Y:S01]  /*5ed0*/  ULDC.64 UR6, c[0x0][0x390] ;  /* 0x0000e40000067ab9 */ /* 0x000fe20000000a00 */
[----:B------:R-:W-:Y:S02]  /*5ee0*/  IMAD R35, R35, -0x80, RZ ;  /* 0xffffff8023237824 */ /* 0x000fe400078e02ff */
[----:B---3--:R-:W-:Y:S01]  /*5ef0*/  @!P2 FMUL.FTZ R120, R120, R31 ;  /* 0x0000001f7878a220 */ /* 0x008fe20000410000 */
[----:B------:R-:W-:Y:S01]  /*5f00*/  IMAD R0, R108, UR6, RZ ;  /* 0x000000066c007c24 */ /* 0x000fe2000f8e02ff */
[----:B------:R-:W-:Y:S01]  /*5f10*/  ISETP.GE.AND P4, PT, R41, R24, PT ;  /* 0x000000182900720c */ /* 0x000fe20003f86270 */
[----:B------:R-:W-:Y:S01]  /*5f20*/  IMAD.WIDE.U32 R2, R107, UR6, R2 ;  /* 0x000000066b027c25 */ /* 0x000fe2000f8e0002 */
[----:B------:R-:W-:-:S03]  /*5f30*/  SHF.R.S32.HI R37, RZ, 0x1f, R35 ;  /* 0x0000001fff257819 */ /* 0x000fc60000011423 */
[----:B------:R-:W-:Y:S01]  /*5f40*/  @!P0 FADD.FTZ R22, R22, 1 ;  /* 0x3f80000016168421 */ /* 0x000fe20000010000 */
[----:B------:R-:W-:Y:S01]  /*5f50*/  ISETP.GE.AND P3, PT, R39, R24, PT ;  /* 0x000000182700720c */ /* 0x000fe20003f66270 */
[----:B------:R-:W-:Y:S01]  /*5f60*/  IMAD R8, R107, UR7, R0 ;  /* 0x000000076b087c24 */ /* 0x000fe2000f8e0200 */
[----:B------:R-:W-:Y:S01]  /*5f70*/  ULDC.64 UR6, c[0x0][0x3e0] ;  /* 0x0000f80000067ab9 */ /* 0x000fe20000000a00 */
[----:B------:R-:W-:Y:S01]  /*5f80*/  IADD3 R0, P6, R35, R2, RZ ;  /* 0x0000000223007210 */ /* 0x000fe20007fde0ff */
[----:B------:R-:W-:Y:S01]  /*5f90*/  BSSY B0, `(.L_x_18156) ;  /* 0x0000032000007945 */ /* 0x000fe20003800000 */
[----:B------:R-:W-:Y:S01]  /*5fa0*/  LEA R9, P5, R89, UR6, 0x1 ;  /* 0x0000000659097c11 */ /* 0x000fe2000f8a08ff */
[----:B------:R-:W1:Y:S01]  /*5fb0*/  @!P0 MUFU.RCP R22, R22 ;  /* 0x0000001600168308 */ /* 0x000e620000001000 */
[----:B------:R-:W-:Y:S02]  /*5fc0*/  ISETP.GE.AND P2, PT, R43, R24, PT ;  /* 0x000000182b00720c */ /* 0x000fe40003f46270 */
[----:B------:R-:W-:-:S02]  /*5fd0*/  IADD3.X R3, R37, R8, R3, P6, !PT ;  /* 0x0000000825037210 */ /* 0x000fc400037fe403 */
[----:B------:R-:W-:Y:S02]  /*5fe0*/  LEA.HI.X R8, R89, UR7, R4, 0x1, P5 ;  /* 0x0000000759087c11 */ /* 0x000fe4000a8f0c04 */
[----:B------:R-:W-:-:S04]  /*5ff0*/  LEA R2, P5, R0, R9, 0x1 ;  /* 0x0000000900027211 */ /* 0x000fc800078a08ff */
[----:B------:R-:W-:Y:S02]  /*6000*/  LEA.HI.X R3, R0, R8, R3, 0x1, P5 ;  /* 0x0000000800037211 */ /* 0x000fe400028f0c03 */
[----:B------:R-:W-:Y:S01]  /*6010*/  F2FP.F16.F32.PACK_AB R8, R118, R121 ;  /* 0x000000797608723e */ /* 0x000fe200000000ff */
[----:B------:R-:W-:Y:S02]  /*6020*/  FADD.FTZ R121, R121, R102 ;  /* 0x0000006679797221 */ /* 0x000fe40000010000 */
[----:B------:R-:W-:Y:S01]  /*6030*/  @!P4 STG.E.U16 desc[UR12][R2.64+-0x80], R27 ;  /* 0xffff801b0200c986 */ /* 0x000fe2000c10150c */
[----:B-1----:R-:W-:Y:S01]  /*6040*/  @!P0 FMUL.FTZ R123, R123, R22 ;  /* 0x000000167b7b8220 */ /* 0x002fe20000410000 */
[----:B------:R-:W-:Y:S02]  /*6050*/  FADD.FTZ R121, R121, R118 ;  /* 0x0000007679797221 */ /* 0x000fe40000010000 */
[----:B------:R1:W-:Y:S02]  /*6060*/  @!P3 STG.E.U16 desc[UR12][R2.64+-0xc0], R25 ;  /* 0xffff40190200b986 */ /* 0x0003e4000c10150c */
[----:B------:R-:W-:Y:S01]  /*6070*/  F2FP.F16.F32.PACK_AB R9, R123, R120 ;  /* 0x000000787b09723e */ /* 0x000fe200000000ff */
[----:B------:R-:W-:Y:S01]  /*6080*/  FADD.FTZ R102, R121, R120 ;  /* 0x0000007879667221 */ /* 0x000fe20000010000 */
[----:B------:R2:W-:Y:S03]  /*6090*/  @!P2 STG.E.U16 desc[UR12][R2.64+-0x40], R29 ;  /* 0xffffc01d0200a986 */ /* 0x0005e6000c10150c */
[----:B------:R-:W-:Y:S01]  /*60a0*/  FADD.FTZ R102, R102, R123 ;  /* 0x0000007b66667221 */ /* 0x000fe20000010000 */
[----:B------:R-:W-:Y:S08]  /*60b0*/  BAR.SYNC.DEFER_BLOCKING 0x0 ;  /* 0x0000000000007b1d */ /* 0x000ff00000010000 */
[----:B-1----:R-:W2:Y:S01]  /*60c0*/  LDC.64 R24, c[0x0][0x3a8] ;  /* 0x0000ea00ff187b82 */ /* 0x002ea20000000a00 */
[----:B------:R1:W-:Y:S01]  /*60d0*/  STS.64 [R26], R8 ;  /* 0x000000081a007388 */ /* 0x0003e20000000a00 */
[----:B------:R-:W-:-:S03]  /*60e0*/  NOP ;  /* 0x0000000000007918 */ /* 0x000fc60000000000 */
[----:B0-----:R-:W-:Y:S01]  /*60f0*/  LDS.U16 R21, [R45] ;  /* 0x000000002d157984 */ /* 0x001fe20000000400 */
[----:B--2---:R-:W-:-:S03]  /*6100*/  IMAD R2, R24, UR15, RZ ;  /* 0x0000000f18027c24 */ /* 0x004fc6000f8e02ff */
[----:B------:R-:W-:Y:S01]  /*6110*/  LDS.U16 R23, [R45+0x40] ;  /* 0x000040002d177984 */ /* 0x000fe20000000400 */
[----:B-1----:R-:W-:Y:S02]  /*6120*/  IMAD R9, R25, UR14, R2 ;  /* 0x0000000e19097c24 */ /* 0x002fe4000f8e0202 */
[----:B------:R-:W-:Y:S01]  /*6130*/  IMAD.WIDE.U32 R2, R24, UR14, RZ ;  /* 0x0000000e18027c25 */ /* 0x000fe2000f8e00ff */
[----:B------:R-:W-:Y:S04]  /*6140*/  LDS.U16 R31, [R45+0x80] ;  /* 0x000080002d1f7984 */ /* 0x000fe80000000400 */
        /* <DEDUP_REMOVED lines=22> */
.L_x_18157:
[----:B------:R-:W-:Y:S05]  /*62b0*/  BSYNC B0 ;  /* 0x0000000000007941 */ /* 0x000fea0003800000 */
.L_x_18156:
        /* <DEDUP_REMOVED lines=31> */
.L_x_18113:
        /* <DEDUP_REMOVED lines=26> */
.L_x_18160:
[----:B------:R-:W-:Y:S05]  /*6650*/  BSYNC B0 ;  /* 0x0000000000007941 */ /* 0x000fea0003800000 */
.L_x_18159:
        /* <DEDUP_REMOVED lines=29> */
.L_x_18162:
[----:B------:R-:W2:Y:S02]  /*6830*/  S2R R9, SR_TID.X ;  /* 0x0000000000097919 */ /* 0x000ea40000002100 */
.L_x_18163:
[----:B------:R-:W-:Y:S05]  /*6840*/  BSYNC B0 ;  /* 0x0000000000007941 */ /* 0x000fea0003800000 */
.L_x_18161:
        /* <DEDUP_REMOVED lines=8> */
[----:B01-3--:R-:W-:-:S04]  /*68d0*/  IMAD.WIDE.U32 R4, R107, UR6, RZ ;  /* 0x000000066b047c25 */ /* 0x00bfc8000f8e00ff */
[----:B------:R-:W-:Y:S01]  /*68e0*/  IMAD R13, R107, UR7, R108 ;  /* 0x000000076b0d7c24 */ /* 0x000fe2000f8e026c */
[----:B------:R-:W-:-:S04]  /*68f0*/  ULDC.64 UR6, c[0x0][0x340] ;  /* 0x0000d00000067ab9 */ /* 0x000fc80000000a00 */
[----:B------:R-:W-:Y:S01]  /*6900*/  IADD3 R13, R5, R13, RZ ;  /* 0x0000000d050d7210 */ /* 0x000fe20007ffe0ff */
[----:B--2---:R-:W-:-:S03]  /*6910*/  ULEA UR4, UR5, UR4, 0x18 ;  /* 0x0000000405047291 */ /* 0x004fc6000f8ec03f */
[----:B------:R-:W-:-:S09]  /*6920*/  ULDC UR5, c[0x0][0x0] ;  /* 0x0000000000057ab9 */ /* 0x000fd20000000800 */
.L_x_18164:
[----:B------:R-:W-:Y:S02]  /*6930*/  LEA R0, R9, UR4, 0x3 ;  /* 0x0000000409007c11 */ /* 0x000fe4000f8e18ff */
[----:B0-----:R-:W-:Y:S02]  /*6940*/  SHF.R.S32.HI R2, RZ, 0x1f, R9 ;  /* 0x0000001fff027819 */ /* 0x001fe40000011409 */
[----:B------:R-:W-:Y:S01]  /*6950*/  MOV R3, R13 ;  /* 0x0000000d00037202 */ /* 0x000fe20000000f00 */
[----:B------:R-:W0:Y:S02]  /*6960*/  LDS.64 R10, [R0+0x31b0] ;  /* 0x0031b000000a7984 */ /* 0x000e240000000a00 */
[----:B------:R-:W-:Y:S01]  /*6970*/  IMAD R8, R2, UR6, RZ ;  /* 0x0000000602087c24 */ /* 0x000fe2000f8e02ff */
[----:B------:R-:W-:-:S05]  /*6980*/  MOV R2, R4 ;  /* 0x0000000400027202 */ /* 0x000fca0000000f00 */
[----:B----4-:R-:W-:-:S04]  /*6990*/  IMAD.WIDE.U32 R6, R9, UR6, R2 ;  /* 0x0000000609067c25 */ /* 0x010fc8000f8e0002 */
        /* <DEDUP_REMOVED lines=10> */
.L_x_18165:
        /* <DEDUP_REMOVED lines=12> */
.L_x_19042:


//--------------------- .text._Z25selective_scan_bwd_kernelI32Selective_Scan_bwd_kernel_traitsILi32ELi4ELb0ELb1ELb1ELb1ELb1EN3c104HalfENS1_7complexIfEEEEv12SSMParamsBwd --------------------------
	.section	.text._Z25selective_scan_bwd_kernelI32Selective_Scan_bwd_kernel_traitsILi32ELi4ELb0ELb1ELb1ELb1ELb1EN3c104HalfENS1_7complexIfEEEEv12SSMParamsBwd,"ax",@progbits
	.align	128
        .global         _Z25selective_scan_bwd_kernelI32Selective_Scan_bwd_kernel_traitsILi32ELi4ELb0ELb1ELb1ELb1ELb1EN3c104HalfENS1_7complexIfEEEEv12SSMParamsBwd
        .type           _Z25selective_scan_bwd_kernelI32Selective_Scan_bwd_kernel_traitsILi32ELi4ELb0ELb1ELb1ELb1ELb1EN3c104HalfENS1_7complexIfEEEEv12SSMParamsBwd,@function
        .size           _Z25selective_scan_bwd_kernelI32Selective_Scan_bwd_kernel_traitsILi32ELi4ELb0ELb1ELb1ELb1ELb1EN3c104HalfENS1_7complexIfEEEEv12SSMParamsBwd,(.L_x_19043 - _Z25selective_scan_bwd_kernelI32Selective_Scan_bwd_kernel_traitsILi32ELi4ELb0ELb1ELb1ELb1ELb1EN3c104HalfENS1_7complexIfEEEEv12SSMParamsBwd)
        .other          _Z25selective_scan_bwd_kernelI32Selective_Scan_bwd_kernel_traitsILi32ELi4ELb0ELb1ELb1ELb1ELb1EN3c104HalfENS1_7complexIfEEEEv12SSMParamsBwd,@"STO_CUDA_ENTRY STV_DEFAULT"
_Z25selective_scan_bwd_kernelI32Selective_Scan_bwd_kernel_traitsILi32ELi4ELb0ELb1ELb1ELb1ELb1EN3c104HalfENS1_7complexIfEEEEv12SSMParamsBwd:
.text._Z25selective_scan_bwd_kernelI32Selective_Scan_bwd_kernel_traitsILi32ELi4ELb0ELb1ELb1ELb1ELb1EN3c104HalfENS1_7complexIfEEEEv12SSMParamsBwd:
        /* <DEDUP_REMOVED lines=106> */
[----:B--2---:R-:W-:Y:S01]  /*06a0*/  IMAD R2, R112, R4, RZ ;  /* 0x0000000470027224 */ /* 0x004fe200078e02ff */
[----:B------:R-:W-:Y:S01]  /*06b0*/  ISETP.NE.U32.AND P2, PT, R24, RZ, PT ;  /* 0x000000ff1800720c */ /* 0x000fe20003f45070 */
[----:B------:R-:W2:Y:S01]  /*06c0*/  @P0 LDC R11, c[0x0][0x21c] ;  /* 0x00008700ff0b0b82 */ /* 0x000ea20000000800 */
[----:B------:R-:W-:Y:S01]  /*06d0*/  ISETP.NE.AND.EX P1, PT, R17, RZ, PT, P1 ;  /* 0x000000ff1100720c */ /* 0x000fe20003f25310 */
[----:B------:R-:W-:-:S02]  /*06e0*/  IMAD R0, R111, R5, R2 ;  /* 0x000000056f007224 */ /* 0x000fc400078e0202 */
[----:B------:R-:W-:Y:S01]  /*06f0*/  IMAD.WIDE.U32 R2, R111, R4, UR4 ;  /* 0x000000046f027e25 */ /* 0x000fe2000f8e0004 */
[----:B------:R-:W-:Y:S01]  /*0700*/  UIMAD UR8, UR16, UR10, URZ ;  /* 0x0000000a100872a4 */ /* 0x000fe2000f8e023f */
[----:B------:R-:W-:Y:S01]  /*0710*/  ISETP.NE.AND.EX P2, PT, R25, RZ, PT, P2 ;  /* 0x000000ff1900720c */ /* 0x000fe20003f45320 */
[----:B------:R-:W-:Y:S01]  /*0720*/  UIMAD.WIDE.U32 UR6, UR15, UR10, URZ ;  /* 0x0000000a0f0672a5 */ /* 0x000fe2000f8e003f */
[----:B------:R-:W3:Y:S01]  /*0730*/  @P0 LDC.64 R22, c[0x0][0x310] ;  /* 0x0000c400ff160b82 */ /* 0x000ee20000000a00 */
[----:B------:R-:W-:Y:S01]  /*0740*/  IADD3 R101, P3, R7, R2, RZ ;  /* 0x0000000207657210 */ /* 0x000fe20007f7e0ff */
[----:B------:R-:W-:-:S03]  /*0750*/  UIMAD UR8, UR15, UR11, UR8 ;  /* 0x0000000b0f0872a4 */ /* 0x000fc6000f8e0208 */
[----:B------:R-:W-:Y:S01]  /*0760*/  IADD3.X R2, R9, R3, R0, P3, !PT ;  /* 0x0000000309027210 */ /* 0x000fe20001ffe400 */
[----:B------:R-:W-:Y:S01]  /*0770*/  UIADD3 UR7, UR7, UR8, URZ ;  /* 0x0000000807077290 */ /* 0x000fe2000fffe03f */
[C---:B------:R-:W-:Y:S02]  /*0780*/  @P1 LEA R20, P3, R111.reuse, R16, 0x2 ;  /* 0x000000106f141211 */ /* 0x040fe400078610ff */
[----:B------:R-:W-:Y:S02]  /*0790*/  CS2R R18, SRZ ;  /* 0x0000000000127805 */ /* 0x000fe4000001ff00 */
[C---:B------:R-:W-:Y:S01]  /*07a0*/  @P1 LEA.HI.X R21, R111.reuse, R17, R112, 0x2, P3 ;  /* 0x000000116f151211 */ /* 0x040fe200018f1470 */
[C---:B------:R-:W-:Y:S01]  /*07b0*/  IMAD.WIDE.U32 R4, R111.reuse, R14, UR6 ;  /* 0x000000066f047e25 */ /* 0x040fe2000f8e000e */
[----:B------:R-:W-:Y:S02]  /*07c0*/  @P2 LEA R18, P4, R111, R24, 0x2 ;  /* 0x000000186f122211 */ /* 0x000fe400078810ff */
[----:B------:R-:W-:Y:S01]  /*07d0*/  ISETP.GE.AND P1, PT, R27, 0x1, PT ;  /* 0x000000011b00780c */ /* 0x000fe20003f26270 */
[----:B------:R-:W-:-:S02]  /*07e0*/  IMAD R12, R112, R14, RZ ;  /* 0x0000000e700c7224 */ /* 0x000fc400078e02ff */
[----:B-1----:R-:W-:Y:S01]  /*07f0*/  @P0 IMAD R0, R26, UR15, R111 ;  /* 0x0000000f1a000c24 */ /* 0x002fe2000f8e026f */
[C---:B------:R-:W-:Y:S01]  /*0800*/  @P2 LEA.HI.X R19, R111.reuse, R25, R112, 0x2, P4 ;  /* 0x000000196f132211 */ /* 0x040fe200020f1470 */
[----:B------:R-:W-:Y:S01]  /*0810*/  IMAD R12, R111, R15, R12 ;  /* 0x0000000f6f0c7224 */ /* 0x000fe200078e020c */
[----:B0-----:R-:W-:Y:S01]  /*0820*/  LEA R104, P2, R103, R104, 0x1 ;  /* 0x0000006867687211 */ /* 0x001fe200078408ff */
[----:B------:R-:W-:Y:S01]  /*0830*/  @P0 IMAD R0, R0, R27, RZ ;  /* 0x0000001b00000224 */ /* 0x000fe200078e02ff */
[----:B------:R-:W-:Y:S02]  /*0840*/  IADD3 R7, P5, R7, R4, RZ ;  /* 0x0000000407077210 */ /* 0x000fe40007fbe0ff */
[----:B------:R-:W-:Y:S01]  /*0850*/  LEA R102, P3, R101, R28, 0x1 ;  /* 0x0000001c65667211 */ /* 0x000fe200078608ff */
[----:B--2---:R-:W-:Y:S01]  /*0860*/  @P0 IMAD R3, R0, R11, RZ ;  /* 0x0000000b00030224 */ /* 0x004fe200078e02ff */
[----:B------:R-:W-:Y:S02]  /*0870*/  LEA.HI.X R103, R103, R105, R10, 0x1, P2 ;  /* 0x0000006967677211 */ /* 0x000fe400010f0c0a */
[----:B------:R-:W-:-:S02]  /*0880*/  LEA.HI.X R101, R101, R29, R2, 0x1, P3 ;  /* 0x0000001d65657211 */ /* 0x000fc400018f0c02 */
[----:B------:R-:W-:Y:S02]  /*0890*/  LEA R100, P2, R7, R98, 0x1 ;  /* 0x0000006207647211 */ /* 0x000fe400078408ff */
[----:B------:R-:W-:Y:S02]  /*08a0*/  IADD3.X R4, R9, R5, R12, P5, !PT ;  /* 0x0000000509047210 */ /* 0x000fe40002ffe40c */
        /* <DEDUP_REMOVED lines=19> */
[----:B------:R-:W-:Y:S02]  /*09e0*/  SHF.L.U32 R93, R106, 0x3, RZ ;  /* 0x000000036a5d7819 */ /* 0x000fe400000006ff */
[----:B------:R-:W-:Y:S02]  /*09f0*/  LOP3.LUT R17, R0, 0xffffff80, RZ, 0xc0, !PT ;  /* 0xffffff8000117812 */ /* 0x000fe400078ec0ff */
[----:B------:R-:W-:Y:S02]  /*0a00*/  LEA.HI.SX32 R91, R93, R93, 0x1b ;  /* 0x0000005d5d5b7211 */ /* 0x000fe400078fdaff */
[----:B------:R-:W-:Y:S02]  /*0a10*/  LOP3.LUT R92, R17, 0x1f, R106, 0xf8, !PT ;  /* 0x0000001f115c7812 */ /* 0x000fe400078ef86a */
[----:B------:R-:W-:-:S02]  /*0a20*/  LEA.HI.SX32 R89, R106, R106, 0x1b ;  /* 0x0000006a6a597211 */ /* 0x000fc400078fdaff */
[----:B------:R-:W-:Y:S02]  /*0a30*/  IADD3 R16, R17, R92, RZ ;  /* 0x0000005c11107210 */ /* 0x000fe40007ffe0ff */
[----:B------:R-:W-:Y:S02]  /*0a40*/  LOP3.LUT R166, R106, 0x1f, RZ, 0xc0, !PT ;  /* 0x0000001f6aa67812 */ /* 0x000fe400078ec0ff */
[----:B------:R-:W-:Y:S02]  /*0a50*/  SHF.R.S32.HI R87, RZ, 0x1f, R92 ;  /* 0x0000001fff577819 */ /* 0x000fe4000001145c */
[C---:B------:R-:W-:Y:S02]  /*0a60*/  LOP3.LUT R90, R92.reuse, 0x20, RZ, 0xfc, !PT ;  /* 0x000000205c5a7812 */ /* 0x040fe400078efcff */
[C---:B------:R-:W-:Y:S02]  /*0a70*/  LOP3.LUT R88, R92.reuse, 0x40, RZ, 0xfc, !PT ;  /* 0x000000405c587812 */ /* 0x040fe400078efcff */
        /* <DEDUP_REMOVED lines=8> */
[----:B------:R-:W-:Y:S02]  /*0b00*/  IADD3 R79, R16, 0xe0, RZ ;  /* 0x000000e0104f7810 */ /* 0x000fe40007ffe0ff */
[----:B------:R-:W-:Y:S02]  /*0b10*/  LEA R91, R91, UR4, 0x2 ;  /* 0x000000045b5b7c11 */ /* 0x000fe4000f8e10ff */
[----:B------:R-:W-:Y:S01]  /*0b20*/  LEA R89, R89, UR4, 0x2 ;  /* 0x0000000459597c11 */ /* 0x000fe2000f8e10ff */
[----:B--2---:R-:W-:-:S06]  /*0b30*/  UMOV UR4, URZ ;  /* 0x0000003f00047c82 */ /* 0x004fcc0008000000 */
.L_x_18216:
        /* <DEDUP_REMOVED lines=44> */
[CC--:B------:R-:W-:Y:S02]  /*0e00*/  @!P3 IADD3.X R9, R101.reuse, R76.reuse, RZ, P4, !PT ;  /* 0x0000004c6509b210 */ /* 0x0c0fe400027fe4ff */
[CC--:B------:R-:W-:Y:S02]  /*0e10*/  @!P2 IADD3.X R11, R101.reuse, R76.reuse, RZ, P5, !PT ;  /* 0x0000004c650ba210 */ /* 0x0c0fe40002ffe4ff */
[----:B-1----:R-:W-:Y:S01]  /*0e20*/  @!P1 IADD3.X R25, R101, R76, RZ, P6, !PT ;  /* 0x0000004c65199210 */ /* 0x002fe200037fe4ff */
        /* <DEDUP_REMOVED lines=81> */
.L_x_18168:
[----:B------:R-:W-:Y:S05]  /*1340*/  BSYNC B0 ;  /* 0x0000000000007941 */ /* 0x000fea0003800000 */
.L_x_18167:
        /* <DEDUP_REMOVED lines=33> */
.L_x_18170:
[----:B------:R-:W-:Y:S05]  /*1560*/  BSYNC B0 ;  /* 0x0000000000007941 */ /* 0x000fea0003800000 */
.L_x_18169:
        /* <DEDUP_REMOVED lines=33> */
.L_x_18172:
[----:B------:R-:W-:Y:S05]  /*1780*/  BSYNC B0 ;  /* 0x0000000000007941 */ /* 0x000fea0003800000 */
.L_x_18171:
        /* <DEDUP_REMOVED lines=33> */
.L_x_18174:
[----:B------:R-:W-:Y:S05]  /*19a0*/  BSYNC B0 ;  /* 0x0000000000007941 */ /* 0x000fea0003800000 */
.L_x_18173:
[----:B------:R-:W-:Y:S01]  /*19b0*/  ULDC.64 UR6, c[0x0][0x2a8] ;  /* 0x0000aa0000067ab9 */ /* 0x000fe20000000a00 */
[----:B------:R-:W-:Y:S01]  /*19c0*/  MOV R7, R11 ;  /* 0x0000000b00077202 */ /* 0x000fe20000000f00 */
[----:B------:R-:W-:Y:S01]  /*19d0*/  IMAD R4, R112, UR6, RZ ;  /* 0x0000000670047c24 */ /* 0x000fe2000f8e02ff */
[----:B------:R-:W-:Y:S01]  /*19e0*/  LDS.64 R38, [R5] ;  /* 0x0000000005267984 */ /* 0x000fe20000000a00 */
[C---:B------:R-:W-:Y:S01]  /*19f0*/  @!P0 IMAD.WIDE.U32 R2, R111.reuse, UR6, R2 ;  /* 0x000000066f028c25 */ /* 0x040fe2000f8e0002 */
[----:B------:R-:W-:Y:S01]  /*1a00*/  PRMT R25, RZ, 0x7610, R25 ;  /* 0x00007610ff197816 */ /* 0x000fe20000000019 */
[----:B------:R-:W0:Y:S02]  /*1a10*/  LDC.64 R32, c[0x0][0x2b0] ;  /* 0x0000ac00ff207b82 */ /* 0x000e240000000a00 */
[----:B------:R-:W-:Y:S01]  /*1a20*/  IMAD R113, R0, -0x80, RZ ;  /* 0xffffff8000717824 */ /* 0x000fe200078e02ff */
[----:B------:R-:W-:Y:S01]  /*1a30*/  @!P0 IADD3 R8, P1, R92, R2, RZ ;  /* 0x000000025c088210 */ /* 0x000fe20007f3e0ff */
[----:B------:R-:W-:-:S03]  /*1a40*/  IMAD.WIDE.U32 R6, R111, UR6, R6 ;  /* 0x000000066f067c25 */ /* 0x000fc6000f8e0006 */
[----:B------:R-:W-:Y:S01]  /*1a50*/  SHF.R.S32.HI R115, RZ, 0x1f, R113 ;  /* 0x0000001fff737819 */ /* 0x000fe20000011471 */
[----:B------:R-:W-:Y:S01]  /*1a60*/  IMAD R9, R111, UR7, R4 ;  /* 0x000000076f097c24 */ /* 0x000fe2000f8e0204 */
[----:B------:R-:W-:Y:S01]  /*1a70*/  ULDC.64 UR6, c[0x0][0x318] ;  /* 0x0000c60000067ab9 */ /* 0x000fe20000000a00 */
[----:B------:R-:W-:Y:S02]  /*1a80*/  IADD3 R4, P3, R113, R6, RZ ;  /* 0x0000000671047210 */ /* 0x000fe40007f7e0ff */
[----:B------:R-:W-:Y:S02]  /*1a90*/  IADD3 R11, P2, R75, UR6, RZ ;  /* 0x000000064b0b7c10 */ /* 0x000fe4000ff5e0ff */
[----:B------:R-:W-:Y:S02]  /*1aa0*/  @!P0 IADD3.X R3, R87, R3, R9, P1, !PT ;  /* 0x0000000357038210 */ /* 0x000fe40000ffe409 */
[----:B------:R-:W-:Y:S02]  /*1ab0*/  IADD3.X R6, R76, UR7, RZ, P2, !PT ;  /* 0x000000074c067c10 */ /* 0x000fe400097fe4ff */
[----:B------:R-:W-:-:S02]  /*1ac0*/  @!P0 LEA R2, P1, R8, UR6, 0x1 ;  /* 0x0000000608028c11 */ /* 0x000fc4000f8208ff */
[----:B------:R-:W-:Y:S02]  /*1ad0*/  IADD3.X R7, R115, R9, R7, P3, !PT ;  /* 0x0000000973077210 */ /* 0x000fe40001ffe407 */
[----:B------:R-:W-:Y:S02]  /*1ae0*/  LEA R10, P2, R4, R11, 0x1 ;  /* 0x0000000b040a7211 */ /* 0x000fe400078408ff */
[----:B------:R-:W-:Y:S01]  /*1af0*/  @!P0 LEA.HI.X R3, R8, UR7, R3, 0x1, P1 ;  /* 0x0000000708038c11 */ /* 0x000fe200088f0c03 */
[----:B------:R-:W-:Y:S01]  /*1b00*/  BAR.SYNC.DEFER_BLOCKING 0x0 ;  /* 0x0000000000007b1d */ /* 0x000fe20000010000 */
[----:B------:R-:W-:Y:S02]  /*1b10*/  LEA.HI.X R11, R4, R6, R7, 0x1, P2 ;  /* 0x00000006040b7211 */ /* 0x000fe400010f0c07 */
[-C--:B------:R-:W-:Y:S02]  /*1b20*/  ISETP.GE.AND P1, PT, R90, R77.reuse, PT ;  /* 0x0000004d5a00720c */ /* 0x080fe40003f26270 */
[-C--:B------:R-:W-:Y:S01]  /*1b30*/  ISETP.GE.AND P3, PT, R88, R77.reuse, PT ;  /* 0x0000004d5800720c */ /* 0x080fe20003f66270 */
[----:B------:R-:W-:Y:S01]  /*1b40*/  ULDC.64 UR6, c[0x0][0x2b8] ;  /* 0x0000ae0000067ab9 */ /* 0x000fe20000000a00 */
[----:B------:R-:W-:-:S02]  /*1b50*/  ISETP.GE.AND P2, PT, R86, R77, PT ;  /* 0x0000004d5600720c */ /* 0x000fc40003f46270 */
[----:B------:R-:W-:Y:S02]  /*1b60*/  PRMT R27, RZ, 0x7610, R27 ;  /* 0x00007610ff1b7816 */ /* 0x000fe4000000001b */
[----:B------:R-:W-:Y:S02]  /*1b70*/  PRMT R29, RZ, 0x7610, R29 ;  /* 0x00007610ff1d7816 */ /* 0x000fe4000000001d */
[----:B------:R-:W-:Y:S01]  /*1b80*/  PRMT R31, RZ, 0x7610, R31 ;  /* 0x00007610ff1f7816 */ /* 0x000fe2000000001f */
[----:B------:R1:W2:Y:S04]  /*1b90*/  @!P0 LDG.E.U16 R25, desc[UR12][R2.64] ;  /* 0x0000000c02198981 */ /* 0x0002a8000c1e1500 */
[----:B------:R-:W3:Y:S04]  /*1ba0*/  @!P1 LDG.E.U16 R27, desc[UR12][R10.64+-0xc0] ;  /* 0xffff400c0a1b9981 */ /* 0x000ee8000c1e1500 */
[----:B------:R-:W4:Y:S04]  /*1bb0*/  @!P3 LDG.E.U16 R29, desc[UR12][R10.64+-0x80] ;  /* 0xffff800c0a1db981 */ /* 0x000f28000c1e1500 */
[----:B------:R5:W4:Y:S01]  /*1bc0*/  @!P2 LDG.E.U16 R31, desc[UR12][R10.64+-0x40] ;  /* 0xffffc00c0a1fa981 */ /* 0x000b22000c1e1500 */
[----:B------:R-:W-:Y:S01]  /*1bd0*/  @!P0 MOV R6, R14 ;  /* 0x0000000e00068202 */ /* 0x000fe20000000f00 */
[C---:B0-----:R-:W-:Y:S01]  /*1be0*/  IMAD R4, R32.reuse, UR16, RZ ;  /* 0x0000001020047c24 */ /* 0x041fe2000f8e02ff */
[----:B------:R-:W-:Y:S01]  /*1bf0*/  @!P0 MOV R7, R15 ;  /* 0x0000000f00078202 */ /* 0x000fe20000000f00 */
[----:B-1----:R-:W-:-:S04]  /*1c00*/  IMAD.WIDE.U32 R2, R32, UR15, RZ ;  /* 0x0000000f20027c25 */ /* 0x002fc8000f8e00ff */
[----:B------:R-:W-:Y:S01]  /*1c10*/  IMAD R33, R33, UR15, R4 ;  /* 0x0000000f21217c24 */ /* 0x000fe2000f8e0204 */
[----:B------:R-:W-:Y:S01]  /*1c20*/  MOV R8, R2 ;  /* 0x0000000200087202 */ /* 0x000fe20000000f00 */
[----:B------:R-:W-:Y:S01]  /*1c30*/  @!P0 IMAD.WIDE.U32 R6, R32, UR15, R6 ;  /* 0x0000000f20068c25 */ /* 0x000fe2000f8e0006 */
[----:B-----5:R-:W-:Y:S02]  /*1c40*/  PRMT R11, RZ, 0x7610, R11 ;  /* 0x00007610ff0b7816 */ /* 0x020fe4000000000b */
[----:B------:R-:W-:Y:S01]  /*1c50*/  IADD3 R9, R3, R33, RZ ;  /* 0x0000002103097210 */ /* 0x000fe20007ffe0ff */
[----:B------:R-:W-:Y:S01]  /*1c60*/  IMAD R4, R112, UR6, RZ ;  /* 0x0000000670047c24 */ /* 0x000fe2000f8e02ff */
[----:B------:R-:W-:-:S03]  /*1c70*/  @!P0 IADD3 R7, R33, R7, RZ ;  /* 0x0000000721078210 */ /* 0x000fc60007ffe0ff */
[----:B------:R-:W-:-:S04]  /*1c80*/  @!P0 IMAD.WIDE.U32 R2, R111, UR6, R6 ;  /* 0x000000066f028c25 */ /* 0x000fc8000f8e0006 */
[----:B------:R-:W-:Y:S01]  /*1c90*/  IMAD.WIDE.U32 R6, R111, UR6, R8 ;  /* 0x000000066f067c25 */ /* 0x000fe2000f8e0008 */
[----:B------:R-:W-:-:S03]  /*1ca0*/  @!P0 IADD3 R10, P5, R92, R2, RZ ;  /* 0x000000025c0a8210 */ /* 0x000fc60007fbe0ff */
[----:B------:R-:W-:Y:S01]  /*1cb0*/  IMAD R8, R111, UR7, R4 ;  /* 0x000000076f087c24 */ /* 0x000fe2000f8e0204 */
[----:B------:R-:W-:Y:S01]  /*1cc0*/  ULDC.64 UR6, c[0x0][0x308] ;  /* 0x0000c20000067ab9 */ /* 0x000fe20000000a00 */
[----:B------:R-:W-:Y:S02]  /*1cd0*/  IADD3 R4, P6, R113, R6, RZ ;  /* 0x0000000671047210 */ /* 0x000fe40007fde0ff */
[----:B------:R-:W-:Y:S02]  /*1ce0*/  IADD3 R9, P4, R75, UR6, RZ ;  /* 0x000000064b097c10 */ /* 0x000fe4000ff9e0ff */
[----:B------:R-:W-:Y:S02]  /*1cf0*/  @!P0 IADD3.X R3, R87, R3, R8, P5, !PT ;  /* 0x0000000357038210 */ /* 0x000fe40002ffe408 */
[----:B------:R-:W-:Y:S02]  /*1d00*/  IADD3.X R7, R115, R8, R7, P6, !PT ;  /* 0x0000000873077210 */ /* 0x000fe400037fe407 */
[----:B------:R-:W-:-:S02]  /*1d10*/  @!P0 LEA R2, P5, R10, UR6, 0x1 ;  /* 0x000000060a028c11 */ /* 0x000fc4000f8a08ff */
[----:B------:R-:W-:Y:S02]  /*1d20*/  IADD3.X R8, R76, UR7, RZ, P4, !PT ;  /* 0x000000074c087c10 */ /* 0x000fe4000a7fe4ff */
[----:B------:R-:W-:Y:S02]  /*1d30*/  LEA R6, P4, R4, R9, 0x1 ;  /* 0x0000000904067211 */ /* 0x000fe400078808ff */
[----:B------:R-:W-:Y:S02]  /*1d40*/  PRMT R9, RZ, 0x7610, R9 ;  /* 0x00007610ff097816 */ /* 0x000fe40000000009 */
[----:B------:R-:W-:Y:S02]  /*1d50*/  @!P0 LEA.HI.X R3, R10, UR7, R3, 0x1, P5 ;  /* 0x000000070a038c11 */ /* 0x000fe4000a8f0c03 */
[----:B------:R-:W-:Y:S01]  /*1d60*/  LEA.HI.X R7, R4, R8, R7, 0x1, P4 ;  /* 0x0000000804077211 */ /* 0x000fe200020f0c07 */
[----:B--2---:R0:W-:Y:S04]  /*1d70*/  STS.U16 [R74], R25 ;  /* 0x000000194a007388 */ /* 0x0041e80000000400 */
[----:B---3--:R1:W-:Y:S04]  /*1d80*/  STS.U16 [R74+0x40], R27 ;  /* 0x0000401b4a007388 */ /* 0x0083e80000000400 */
[----:B----4-:R-:W-:Y:S04]  /*1d90*/  STS.U16 [R74+0x80], R29 ;  /* 0x0000801d4a007388 */ /* 0x010fe80000000400 */
[----:B------:R-:W-:Y:S01]  /*1da0*/  STS.U16 [R74+0xc0], R31 ;  /* 0x0000c01f4a007388 */ /* 0x000fe20000000400 */
[----:B------:R-:W-:-:S03]  /*1db0*/  NOP ;  /* 0x0000000000007918 */ /* 0x000fc60000000000 */
[----:B------:R-:W2:Y:S01]  /*1dc0*/  LDS.64 R34, [R5] ;  /* 0x0000000005227984 */ /* 0x000ea20000000a00 */
[----:B------:R-:W-:Y:S01]  /*1dd0*/  BAR.SYNC.DEFER_BLOCKING 0x0 ;  /* 0x0000000000007b1d */ /* 0x000fe20000010000 */
[----:B0-----:R-:W-:Y:S02]  /*1de0*/  PRMT R25, RZ, 0x7610, R25 ;  /* 0x00007610ff197816 */ /* 0x001fe40000000019 */
[----:B-1----:R-:W-:-:S03]  /*1df0*/  PRMT R27, RZ, 0x7610, R27 ;  /* 0x00007610ff1b7816 */ /* 0x002fc6000000001b */
[----:B------:R-:W3:Y:S04]  /*1e00*/  @!P0 LDG.E.U16 R9, desc[UR12][R2.64] ;  /* 0x0000000c02098981 */ /* 0x000ee8000c1e1500 */
[----:B------:R-:W4:Y:S04]  /*1e10*/  @!P1 LDG.E.U16 R11, desc[UR12][R6.64+-0xc0] ;  /* 0xffff400c060b9981 */ /* 0x000f28000c1e1500 */
[----:B------:R-:W5:Y:S04]  /*1e20*/  @!P3 LDG.E.U16 R25, desc[UR12][R6.64+-0x80] ;  /* 0xffff800c0619b981 */ /* 0x000f68000c1e1500 */
[----:B------:R0:W5:Y:S01]  /*1e30*/  @!P2 LDG.E.U16 R27, desc[UR12][R6.64+-0x40] ;  /* 0xffffc00c061ba981 */ /* 0x000162000c1e1500 */
[--C-:B--2---:R-:W-:Y:S01]  /*1e40*/  HADD2.F32 R33, -RZ, R35.reuse.H0_H0 ;  /* 0x20000023ff217230 */ /* 0x104fe20000004100 */
[----:B------:R-:W1:Y:S01]  /*1e50*/  S2UR UR6, SR_CgaCtaId ;  /* 0x00000000000679c3 */ /* 0x000e620000008800 */
[----:B------:R-:W-:Y:S01]  /*1e60*/  HADD2.F32 R36, -RZ, R35.H1_H1 ;  /* 0x30000023ff247230 */ /* 0x000fe20000004100 */
[----:B------:R-:W-:Y:S01]  /*1e70*/  ISETP.NE.AND P6, PT, R106, RZ, PT ;  /* 0x000000ff6a00720c */ /* 0x000fe20003fc5270 */
[--C-:B------:R-:W-:Y:S01]  /*1e80*/  HADD2.F32 R28, -RZ, R34.reuse.H0_H0 ;  /* 0x20000022ff1c7230 */ /* 0x100fe20000004100 */
[----:B------:R-:W-:Y:S01]  /*1e90*/  UMOV UR5, 0x400 ;  /* 0x0000040000057882 */ /* 0x000fe20000000000 */
[----:B------:R-:W-:Y:S01]  /*1ea0*/  HADD2.F32 R30, -RZ, R34.H1_H1 ;  /* 0x30000022ff1e7230 */ /* 0x000fe20000004100 */
[----:B------:R-:W-:Y:S01]  /*1eb0*/  BSSY B0, `(.L_x_18175) ;  /* 0x0000056000007945 */ /* 0x000fe20003800000 */
[----:B------:R-:W-:-:S02]  /*1ec0*/  HADD2.F32 R24, -RZ, R38.H1_H1 ;  /* 0x30000026ff187230 */ /* 0x000fc40000004100 */
[----:B0-----:R-:W-:Y:S01]  /*1ed0*/  FMUL.FTZ R7, R33, -1.4426950216293334961 ;  /* 0xbfb8aa3b21077820 */ /* 0x001fe20000410000 */
[----:B------:R-:W-:Y:S01]  /*1ee0*/  FMUL.FTZ R4, R28, -1.4426950216293334961 ;  /* 0xbfb8aa3b1c047820 */ /* 0x000fe20000410000 */
[----:B------:R-:W-:Y:S01]  /*1ef0*/  FMUL.FTZ R3, R30, -1.4426950216293334961 ;  /* 0xbfb8aa3b1e037820 */ /* 0x000fe20000410000 */
[----:B------:R-:W-:-:S03]  /*1f00*/  HADD2.F32 R26, -RZ, R39.H1_H1 ;  /* 0x30000027ff1a7230 */ /* 0x000fc60000004100 */
[----:B------:R-:W0:Y:S08]  /*1f10*/  MUFU.EX2 R7, R7 ;  /* 0x0000000700077308 */ /* 0x000e300000000800 */
[----:B------:R-:W2:Y:S01]  /*1f20*/  MUFU.EX2 R4, R4 ;  /* 0x0000000400047308 */ /* 0x000ea20000000800 */
[----:B-1----:R-:W-:-:S07]  /*1f30*/  ULEA UR5, UR6, UR5, 0x18 ;  /* 0x0000000506057291 */ /* 0x002fce000f8ec03f */
[----:B------:R-:W1:Y:S01]  /*1f40*/  MUFU.EX2 R3, R3 ;  /* 0x0000000300037308 */ /* 0x000e620000000800 */
[----:B0-----:R-:W-:Y:S01]  /*1f50*/  FADD.FTZ R8, R7, 1 ;  /* 0x3f80000007087421 */ /* 0x001fe20000010000 */
[----:B------:R-:W-:-:S06]  /*1f60*/  MOV R122, UR5 ;  /* 0x00000005007a7c02 */ /* 0x000fcc0008000f00 */
[----:B------:R-:W0:Y:S01]  /*1f70*/  MUFU.RCP R34, R8 ;  /* 0x0000000800227308 */ /* 0x000e220000001000 */
[----:B--2---:R-:W-:Y:S01]  /*1f80*/  FADD.FTZ R2, R4, 1 ;  /* 0x3f80000004027421 */ /* 0x004fe20000010000 */
[----:B------:R-:W-:-:S06]  /*1f90*/  HADD2.F32 R4, -RZ, R38.H0_H0 ;  /* 0x20000026ff047230 */ /* 0x000fcc0000004100 */
[----:B------:R0:W2:Y:S01]  /*1fa0*/  MUFU.RCP R29, R2 ;  /* 0x00000002001d7308 */ /* 0x0000a20000001000 */
[----:B-1----:R-:W-:-:S07]  /*1fb0*/  FADD.FTZ R6, R3, 1 ;  /* 0x3f80000003067421 */ /* 0x002fce0000010000 */
[----:B------:R-:W1:Y:S01]  /*1fc0*/  MUFU.RCP R31, R6 ;  /* 0x00000006001f7308 */ /* 0x000e620000001000 */
[----:B0-----:R-:W-:-:S04]  /*1fd0*/  FADD.FTZ R2, -R34, 1 ;  /* 0x3f80000022027421 */ /* 0x001fc80000010100 */
[----:B------:R-:W-:Y:S01]  /*1fe0*/  FFMA.FTZ R8, R33, R2, 1 ;  /* 0x3f80000021087423 */ /* 0x000fe20000010002 */
[----:B--2---:R-:W-:-:S04]  /*1ff0*/  FADD.FTZ R3, -R29, 1 ;  /* 0x3f8000001d037421 */ /* 0x004fc80000010100 */
[----:B------:R-:W-:Y:S01]  /*2000*/  FFMA.FTZ R3, R28, R3, 1 ;  /* 0x3f8000001c037423 */ /* 0x000fe20000010003 */
[----:B-1----:R-:W-:-:S04]  /*2010*/  FADD.FTZ R7, -R31, 1 ;  /* 0x3f8000001f077421 */ /* 0x002fc80000010100 */
[----:B------:R-:W-:Y:S01]  /*2020*/  FFMA.FTZ R7, R30, R7, 1 ;  /* 0x3f8000001e077423 */ /* 0x000fe20000010007 */
[----:B---3--:R0:W-:Y:S04]  /*2030*/  STS.U16 [R74], R9 ;  /* 0x000000094a007388 */ /* 0x0081e80000000400 */
[----:B----4-:R-:W-:Y:S04]  /*2040*/  STS.U16 [R74+0x40], R11 ;  /* 0x0000400b4a007388 */ /* 0x010fe80000000400 */
[----:B-----5:R1:W-:Y:S01]  /*2050*/  STS.U16 [R74+0x80], R25 ;  /* 0x000080194a007388 */ /* 0x0203e20000000400 */
[----:B0-----:R-:W-:-:S03]  /*2060*/  FMUL.FTZ R9, R36, -1.4426950216293334961 ;  /* 0xbfb8aa3b24097820 */ /* 0x001fc60000410000 */
[----:B------:R-:W-:Y:S01]  /*2070*/  STS.U16 [R74+0xc0], R27 ;  /* 0x0000c01b4a007388 */ /* 0x000fe20000000400 */
[----:B------:R-:W-:-:S03]  /*2080*/  NOP ;  /* 0x0000000000007918 */ /* 0x000fc60000000000 */
[----:B------:R-:W0:Y:S01]  /*2090*/  LDS.64 R40, [R5] ;  /* 0x0000000005287984 */ /* 0x000e220000000a00 */
[----:B------:R-:W2:Y:S01]  /*20a0*/  MUFU.EX2 R9, R9 ;  /* 0x0000000900097308 */ /* 0x000ea20000000800 */
[----:B-1----:R-:W-:Y:S01]  /*20b0*/  HADD2.F32 R25, -RZ, R39.H0_H0 ;  /* 0x20000027ff197230 */ /* 0x002fe20000004100 */
[----:B------:R-:W-:Y:S01]  /*20c0*/  BAR.SYNC.DEFER_BLOCKING 0x0 ;  /* 0x0000000000007b1d */ /* 0x000fe20000010000 */
[----:B--2---:R-:W-:-:S05]  /*20d0*/  FADD.FTZ R10, R9, 1 ;  /* 0x3f800000090a7421 */ /* 0x004fca0000010000 */
[----:B------:R-:W1:Y:S02]  /*20e0*/  MUFU.RCP R37, R10 ;  /* 0x0000000a00257308 */ /* 0x000e640000001000 */
[----:B-1----:R-:W-:Y:S01]  /*20f0*/  FADD.FTZ R9, -R37, 1 ;  /* 0x3f80000025097421 */ /* 0x002fe20000010100 */
[--C-:B0-----:R-:W-:Y:S02]  /*2100*/  HADD2.F32 R27, -RZ, R40.reuse.H0_H0 ;  /* 0x20000028ff1b7230 */ /* 0x101fe40000004100 */
[----:B------:R-:W-:Y:S02]  /*2110*/  HADD2.F32 R32, -RZ, R40.H1_H1 ;  /* 0x30000028ff207230 */ /* 0x000fe40000004100 */
[----:B------:R-:W-:Y:S01]  /*2120*/  FFMA.FTZ R11, R36, R9, 1 ;  /* 0x3f800000240b7423 */ /* 0x000fe20000010009 */
[--C-:B------:R-:W-:Y:S02]  /*2130*/  HADD2.F32 R35, -RZ, R41.reuse.H0_H0 ;  /* 0x20000029ff237230 */ /* 0x100fe40000004100 */
[----:B------:R-:W-:Y:S01]  /*2140*/  FMUL.FTZ R2, R4, R27 ;  /* 0x0000001b04027220 */ /* 0x000fe20000410000 */
[----:B------:R-:W-:-:S02]  /*2150*/  HADD2.F32 R38, -RZ, R41.H1_H1 ;  /* 0x30000029ff267230 */ /* 0x000fc40000004100 */
        /* <DEDUP_REMOVED lines=9> */
[----:B------:R-:W-:Y:S02]  /*21f0*/  FMUL.FTZ R8, R9, R8 ;  /* 0x0000000809087220 */ /* 0x000fe40000410000 */
[----:B------:R-:W-:-:S02]  /*2200*/  FMUL.FTZ R11, R10, R11 ;  /* 0x0000000b0a0b7220 */ /* 0x000fc40000410000 */
[----:B------:R-:W-:-:S03]  /*2210*/  F2FP.F16.F32.PACK_AB R2, R7, R2 ;  /* 0x000000020702723e */ /* 0x000fc600000000ff */
[----:B------:R-:W-:Y:S02]  /*2220*/  F2FP.F16.F32.PACK_AB R3, R11, R8 ;  /* 0x000000080b03723e */ /* 0x000fe400000000ff */
[----:B------:R-:W0:Y:S03]  /*2230*/  LDC.64 R10, c[0x0][0x398] ;  /* 0x0000e600ff0a7b82 */ /* 0x000e260000000a00 */
[----:B------:R1:W-:Y:S01]  /*2240*/  STS.64 [R5], R2 ;  /* 0x0000000205007388 */ /* 0x0003e20000000a00 */
[----:B------:R-:W-:-:S03]  /*2250*/  NOP ;  /* 0x0000000000007918 */ /* 0x000fc60000000000 */
[----:B------:R-:W-:Y:S04]  /*2260*/  LDS.U16 R39, [R74] ;  /* 0x000000004a277984 */ /* 0x000fe80000000400 */
[----:B------:R-:W-:Y:S01]  /*2270*/  LDS.U16 R41, [R74+0x40] ;  /* 0x000040004a297984 */ /* 0x000fe20000000400 */
[----:B-1----:R-:W-:-:S03]  /*2280*/  P2R R2, PR, RZ, 0x40 ;  /* 0x00000040ff027803 */ /* 0x002fc60000000000 */
[----:B------:R-:W-:Y:S04]  /*2290*/  LDS.U16 R43, [R74+0x80] ;  /* 0x000080004a2b7984 */ /* 0x000fe80000000400 */
[----:B------:R-:W-:Y:S01]  /*22a0*/  LDS.U16 R45, [R74+0xc0] ;  /* 0x0000c0004a2d7984 */ /* 0x000fe20000000400 */
[----:B0-----:R-:W-:-:S03]  /*22b0*/  IMAD R6, R10, UR16, RZ ;  /* 0x000000100a067c24 */ /* 0x001fc6000f8e02ff */
[----:B------:R-:W-:Y:S01]  /*22c0*/  @!P6 STS [UR5+0x100], R77 ;  /* 0x0001004dff00e988 */ /* 0x000fe20008000805 */
[----:B------:R-:W-:Y:S01]  /*22d0*/  IMAD.WIDE.U32 R2, R10, UR15, RZ ;  /* 0x0000000f0a027c25 */ /* 0x000fe2000f8e00ff */
[----:B------:R-:W-:Y:S03]  /*22e0*/  BAR.SYNC.DEFER_BLOCKING 0x0 ;  /* 0x0000000000007b1d */ /* 0x000fe60000010000 */
[----:B------:R-:W-:Y:S01]  /*22f0*/  IMAD R11, R11, UR15, R6 ;  /* 0x0000000f0b0b7c24 */ /* 0x000fe2000f8e0206 */
[----:B------:R-:W-:-:S04]  /*2300*/  IADD3 R6, P1, R92, R14, RZ ;  /* 0x0000000e5c067210 */ /* 0x000fc80007f3e0ff */
[----:B------:R-:W-:Y:S02]  /*2310*/  IADD3 R49, R3, R11, RZ ;  /* 0x0000000b03317210 */ /* 0x000fe40007ffe0ff */
[----:B------:R-:W-:Y:S01]  /*2320*/  IADD3.X R7, R87, R15, RZ, P1, !PT ;  /* 0x0000000f57077210 */ /* 0x000fe20000ffe4ff */
        /* <DEDUP_REMOVED lines=14> */
.L_x_18176:
[----:B------:R-:W-:Y:S05]  /*2410*/  BSYNC B0 ;  /* 0x0000000000007941 */ /* 0x000fea0003800000 */
.L_x_18175:
        /* <DEDUP_REMOVED lines=66> */
.L_x_18179:
[----:B------:R-:W-:Y:S05]  /*2840*/  BSYNC B0 ;  /* 0x0000000000007941 */ /* 0x000fea0003800000 */
.L_x_18178:
[----:B------:R-:W-:Y:S01]  /*2850*/  MOV R3, R35 ;  /* 0x0000002300037202 */ /* 0x000fe20000000f00 */
[----:B------:R-:W-:Y:S01]  /*2860*/  ULDC.64 UR8, c[0x0][0x2c8] ;  /* 0x0000b20000087ab9 */ /* 0x000fe20000000a00 */
[----:B------:R-:W-:Y:S01]  /*2870*/  IADD3 R9, P3, R75, UR6, RZ ;  /* 0x000000064b097c10 */ /* 0x000fe2000ff7e0ff */
[----:B------:R-:W-:Y:S01]  /*2880*/  IMAD R8, R112, UR8, RZ ;  /* 0x0000000870087c24 */ /* 0x000fe2000f8e02ff */
[-C--:B------:R-:W-:Y:S01]  /*2890*/  ISETP.GE.AND P0, PT, R90, R33.reuse, PT ;  /* 0x000000215a00720c */ /* 0x080fe20003f06270 */
[C---:B------:R-:W-:Y:S01]  /*28a0*/  IMAD.WIDE.U32 R2, R111.reuse, UR8, R2 ;  /* 0x000000086f027c25 */ /* 0x040fe2000f8e0002 */
[-C--:B------:R-:W-:Y:S02]  /*28b0*/  ISETP.GE.AND P1, PT, R88, R33.reuse, PT ;  /* 0x000000215800720c */ /* 0x080fe40003f26270 */
[----:B------:R-:W-:Y:S01]  /*28c0*/  ISETP.GE.AND P2, PT, R86, R33, PT ;  /* 0x000000215600720c */ /* 0x000fe20003f46270 */
[----:B0-----:R-:W-:Y:S01]  /*28d0*/  IMAD R10, R111, UR9, R8 ;  /* 0x000000096f0a7c24 */ /* 0x001fe2000f8e0208 */
        /* <DEDUP_REMOVED lines=8> */
.L_x_18177:
[----:B------:R-:W1:Y:S01]  /*2960*/  LDC R9, c[0x0][0x21c] ;  /* 0x00008700ff097b82 */ /* 0x000e620000000800 */
[--C-:B0-----:R-:W-:Y:S02]  /*2970*/  HADD2.F32 R2, -RZ, R12.reuse.H0_H0 ;  /* 0x2000000cff027230 */ /* 0x101fe40000004100 */
[CC--:B------:R-:W-:Y:S01]  /*2980*/  FMUL.FTZ R117, R4.reuse, R110.reuse ;  /* 0x0000006e04757220 */ /* 0x0c0fe20000410000 */
[----:B------:R-:W-:Y:S02]  /*2990*/  HADD2.F32 R3, -RZ, R12.H1_H1 ;  /* 0x3000000cff037230 */ /* 0x000fe40000004100 */
[----:B------:R-:W-:Y:S01]  /*29a0*/  FMUL.FTZ R119, R55, R110 ;  /* 0x0000006e37777220 */ /* 0x000fe20000410000 */
[--C-:B------:R-:W-:Y:S02]  /*29b0*/  HADD2.F32 R8, -RZ, R13.reuse.H0_H0 ;  /* 0x2000000dff087230 */ /* 0x100fe40000004100 */
[----:B------:R-:W-:Y:S01]  /*29c0*/  FFMA.FTZ R2, R4, R2, R107 ;  /* 0x0000000204027223 */ /* 0x000fe2000001006b */
[----:B------:R-:W-:-:S02]  /*29d0*/  HADD2.F32 R107, -RZ, R13.H1_H1 ;  /* 0x3000000dff6b7230 */ /* 0x000fc40000004100 */
[-C--:B------:R-:W-:Y:S01]  /*29e0*/  FMUL.FTZ R121, R57, R110.reuse ;  /* 0x0000006e39797220 */ /* 0x080fe20000410000 */
[----:B------:R-:W-:Y:S01]  /*29f0*/  FMUL.FTZ R123, R59, R110 ;  /* 0x0000006e3b7b7220 */ /* 0x000fe20000410000 */
[----:B------:R-:W-:Y:S01]  /*2a00*/  FFMA.FTZ R2, R55, R3, R2 ;  /* 0x0000000337027223 */ /* 0x000fe20000010002 */
[----:B------:R-:W-:Y:S02]  /*2a10*/  CS2R R124, SRZ ;  /* 0x00000000007c7805 */ /* 0x000fe4000001ff00 */
[----:B------:R-:W-:Y:S01]  /*2a20*/  CS2R R126, SRZ ;  /* 0x00000000007e7805 */ /* 0x000fe2000001ff00 */
        /* <DEDUP_REMOVED lines=8> */
[----:B------:R-:W-:Y:S01]  /*2ab0*/  USHF.R.U64 UR11, UR6, 0x1, UR7 ;  /* 0x00000001060b7899 */ /* 0x000fe20008001207 */
[----:B------:R-:W-:Y:S01]  /*2ac0*/  IADD3 R128, R78, -0x1, RZ ;  /* 0xffffffff4e807810 */ /* 0x000fe20007ffe0ff */
[----:B------:R-:W-:Y:S01]  /*2ad0*/  USHF.R.U32.HI UR8, URZ, 0x1, UR7 ;  /* 0x000000013f087899 */ /* 0x000fe20008011607 */
[----:B------:R-:W-:Y:S01]  /*2ae0*/  SHF.L.U32 R130, R77, 0x1, RZ ;  /* 0x000000014d827819 */ /* 0x000fe200000006ff */
[----:B------:R-:W-:Y:S01]  /*2af0*/  HFMA2.MMA R135, -RZ, RZ, 0, 0 ;  /* 0x00000000ff877435 */ /* 0x000fe200000001ff */
[----:B------:R-:W1:Y:S01]  /*2b00*/  LDC.64 R24, c[0x0][0x370] ;  /* 0x0000dc00ff187b82 */ /* 0x000e620000000a00 */
[----:B------:R-:W-:Y:S01]  /*2b10*/  ULDC.64 UR6, c[0x0][0x368] ;  /* 0x0000da0000067ab9 */ /* 0x000fe20000000a00 */
[----:B------:R-:W-:Y:S01]  /*2b20*/  UIMAD UR14, UR8, UR15, URZ ;  /* 0x0000000f080e72a4 */ /* 0x000fe2000f8e023f */
[----:B------:R-:W-:Y:S01]  /*2b30*/  CS2R R124, SRZ ;  /* 0x00000000007c7805 */ /* 0x000fe2000001ff00 */
[----:B------:R-:W-:Y:S01]  /*2b40*/  USHF.R.U32.HI UR10, URZ, 0x1, UR7 ;  /* 0x000000013f0a7899 */ /* 0x000fe20008011607 */
[----:B------:R-:W-:Y:S01]  /*2b50*/  CS2R R126, SRZ ;  /* 0x00000000007e7805 */ /* 0x000fe2000001ff00 */
[----:B------:R-:W-:-:S02]  /*2b60*/  USHF.R.U64 UR5, UR6, 0x1, UR7 ;  /* 0x0000000106057899 */ /* 0x000fc40008001207 */
[----:B------:R-:W2:Y:S01]  /*2b70*/  LDC.64 R26, c[0x0][0x3c8] ;  /* 0x0000f200ff1a7b82 */ /* 0x000ea20000000a00 */
[----:B------:R-:W-:Y:S02]  /*2b80*/  UIMAD UR10, UR10, UR15, URZ ;  /* 0x0000000f0a0a72a4 */ /* 0x000fe4000f8e023f */
[----:B------:R-:W-:Y:S02]  /*2b90*/  UIMAD.WIDE.U32 UR6, UR11, UR15, URZ ;  /* 0x0000000f0b0672a5 */ /* 0x000fe4000f8e003f */
[----:B------:R-:W-:Y:S02]  /*2ba0*/  UIMAD.WIDE.U32 UR8, UR5, UR15, URZ ;  /* 0x0000000f050872a5 */ /* 0x000fe4000f8e003f */
[----:B------:R-:W-:Y:S01]  /*2bb0*/  UIMAD UR14, UR16, UR11, UR14 ;  /* 0x0000000b100e72a4 */ /* 0x000fe2000f8e020e */
[----:B------:R-:W3:Y:S01]  /*2bc0*/  LDC.64 R30, c[0x0][0x3d0] ;  /* 0x0000f400ff1e7b82 */ /* 0x000ee20000000a00 */
[----:B------:R-:W-:Y:S01]  /*2bd0*/  UIMAD UR10, UR16, UR5, UR10 ;  /* 0x00000005100a72a4 */ /* 0x000fe2000f8e020a */
[----:B0-----:R-:W-:Y:S01]  /*2be0*/  IMAD R2, R129, R10, RZ ;  /* 0x0000000a81027224 */ /* 0x001fe200078e02ff */
[----:B------:R-:W-:-:S02]  /*2bf0*/  UIADD3 UR7, UR7, UR14, URZ ;  /* 0x0000000e07077290 */ /* 0x000fc4000fffe03f */
[----:B------:R-:W-:Y:S01]  /*2c00*/  UIADD3 UR9, UR9, UR10, URZ ;  /* 0x0000000a09097290 */ /* 0x000fe2000fffe03f */
[C---:B------:R-:W-:Y:S01]  /*2c10*/  IMAD R11, R108.reuse, R11, R2 ;  /* 0x0000000b6c0b7224 */ /* 0x040fe200078e0202 */
[----:B------:R-:W-:Y:S01]  /*2c20*/  UMOV UR5, URZ ;  /* 0x0000003f00057c82 */ /* 0x000fe20008000000 */
[-C--:B-1----:R-:W-:Y:S01]  /*2c30*/  IMAD R3, R129, R24.reuse, RZ ;  /* 0x0000001881037224 */ /* 0x082fe200078e02ff */
[----:B------:R-:W0:Y:S01]  /*2c40*/  LDC R131, c[0x0][0x224] ;  /* 0x00008900ff837b82 */ /* 0x000e220000000800 */
[----:B------:R-:W-:Y:S01]  /*2c50*/  ULDC UR17, c[0x0][0x224] ;  /* 0x0000890000117ab9 */ /* 0x000fe20000000800 */
[C---:B------:R-:W-:Y:S01]  /*2c60*/  IMAD.WIDE.U32 R8, R108.reuse, R24, UR8 ;  /* 0x000000086c087e25 */ /* 0x040fe2000f8e0018 */
[----:B------:R-:W-:Y:S01]  /*2c70*/  ULDC UR28, c[0x0][0x21c] ;  /* 0x00008700001c7ab9 */ /* 0x000fe20000000800 */
[----:B------:R-:W-:Y:S01]  /*2c80*/  ULDC.64 UR24, c[0x0][0x370] ;  /* 0x0000dc0000187ab9 */ /* 0x000fe20000000a00 */
[----:B------:R-:W-:Y:S01]  /*2c90*/  ULDC.64 UR26, c[0x0][0x350] ;  /* 0x0000d400001a7ab9 */ /* 0x000fe20000000a00 */
[C---:B------:R-:W-:Y:S01]  /*2ca0*/  IMAD R25, R108.reuse, R25, R3 ;  /* 0x000000196c197224 */ /* 0x040fe200078e0203 */
[----:B------:R-:W-:Y:S01]  /*2cb0*/  ULDC.64 UR20, c[0x0][0x360] ;  /* 0x0000d80000147ab9 */ /* 0x000fe20000000a00 */
[----:B------:R-:W-:Y:S01]  /*2cc0*/  IMAD.WIDE.U32 R2, R108, R10, UR6 ;  /* 0x000000066c027e25 */ /* 0x000fe2000f8e000a */
[----:B------:R-:W-:Y:S01]  /*2cd0*/  ULDC.64 UR6, c[0x0][0x230] ;  /* 0x00008c0000067ab9 */ /* 0x000fe20000000a00 */
[----:B------:R-:W1:Y:S01]  /*2ce0*/  LDC R133, c[0x0][0x218] ;  /* 0x00008600ff857b82 */ /* 0x000e620000000800 */
[----:B------:R-:W-:Y:S01]  /*2cf0*/  IADD3 R24, R9, R25, RZ ;  /* 0x0000001909187210 */ /* 0x000fe20007ffe0ff */
[----:B------:R-:W-:Y:S01]  /*2d00*/  IMAD.WIDE.U32 R52, R111, UR6, RZ ;  /* 0x000000066f347c25 */ /* 0x000fe2000f8e00ff */
[----:B------:R-:W-:Y:S01]  /*2d10*/  IADD3 R28, R3, R11, RZ ;  /* 0x0000000b031c7210 */ /* 0x000fe20007ffe0ff */
[----:B------:R-:W-:Y:S01]  /*2d20*/  ULDC.64 UR22, c[0x0][0x380] ;  /* 0x0000e00000167ab9 */ /* 0x000fe20000000a00 */
[----:B--2---:R-:W-:Y:S01]  /*2d30*/  LEA R26, P0, R2, R26, 0x3 ;  /* 0x0000001a021a7211 */ /* 0x004fe200078018ff */
[----:B------:R-:W-:Y:S01]  /*2d40*/  ULDC.64 UR8, c[0x0][0x238] ;  /* 0x00008e0000087ab9 */ /* 0x000fe20000000a00 */
[----:B---3--:R-:W-:Y:S01]  /*2d50*/  LEA R10, P1, R8, R30, 0x3 ;  /* 0x0000001e080a7211 */ /* 0x008fe200078218ff */
[----:B------:R-:W2:Y:S01]  /*2d60*/  LDC.64 R60, c[0x0][0x360] ;  /* 0x0000d800ff3c7b82 */ /* 0x000ea20000000a00 */
[----:B------:R-:W-:Y:S01]  /*2d70*/  SHF.L.U32 R9, R106, 0x2, RZ ;  /* 0x000000026a097819 */ /* 0x000fe200000006ff */
[----:B------:R-:W-:Y:S01]  /*2d80*/  ULDC.64 UR10, c[0x0][0x250] ;  /* 0x00009400000a7ab9 */ /* 0x000fe20000000a00 */
[----:B------:R-:W-:Y:S01]  /*2d90*/  LEA.HI.X R28, R2, R27, R28, 0x3, P0 ;  /* 0x0000001b021c7211 */ /* 0x000fe200000f1c1c */
[----:B------:R-:W-:Y:S01]  /*2da0*/  ULDC.64 UR18, c[0x0][0x270] ;  /* 0x00009c0000127ab9 */ /* 0x000fe20000000a00 */
[----:B------:R-:W-:-:S02]  /*2db0*/  LEA.HI.X R24, R8, R31, R24, 0x3, P1 ;  /* 0x0000001f08187211 */ /* 0x000fc400008f1c18 */
[----:B------:R-:W-:Y:S01]  /*2dc0*/  SHF.R.U32.HI R11, RZ, 0x1e, R106 ;  /* 0x0000001eff0b7819 */ /* 0x000fe2000001166a */
[----:B------:R-:W3:Y:S01]  /*2dd0*/  LDC.64 R62, c[0x0][0x3d0] ;  /* 0x0000f400ff3e7b82 */ /* 0x000ee20000000a00 */
[C---:B------:R-:W-:Y:S02]  /*2de0*/  IADD3 R2, P0, R9.reuse, R26, RZ ;  /* 0x0000001a09027210 */ /* 0x040fe40007f1e0ff */
[----:B------:R-:W-:Y:S02]  /*2df0*/  IADD3 R8, P1, R9, R10, RZ ;  /* 0x0000000a09087210 */ /* 0x000fe40007f3e0ff */
[C---:B------:R-:W-:Y:S02]  /*2e00*/  IADD3.X R3, R11.reuse, R28, RZ, P0, !PT ;  /* 0x0000001c0b037210 */ /* 0x040fe400007fe4ff */
[----:B------:R-:W-:Y:S01]  /*2e10*/  IADD3.X R9, R11, R24, RZ, P1, !PT ;  /* 0x000000180b097210 */ /* 0x000fe20000ffe4ff */
[----:B------:R-:W-:Y:S01]  /*2e20*/  IMAD R11, R0, -0x100, RZ ;  /* 0xffffff00000b7824 */ /* 0x000fe200078e02ff */
[----:B------:R-:W-:Y:S01]  /*2e30*/  LEA.HI R10, R128, R128, RZ, 0x1 ;  /* 0x00000080800a7211 */ /* 0x000fe200078f08ff */
[----:B------:R-:W-:Y:S01]  /*2e40*/  IMAD R0, R112, UR6, RZ ;  /* 0x0000000670007c24 */ /* 0x000fe2000f8e02ff */
[----:B------:R-:W4:Y:S01]  /*2e50*/  LDC.64 R64, c[0x0][0x380] ;  /* 0x0000e000ff407b82 */ /* 0x000f220000000a00 */
[----:B------:R-:W-:Y:S01]  /*2e60*/  IMAD.WIDE R2, R11, 0x4, R2 ;  /* 0x000000040b027825 */ /* 0x000fe200078e0202 */
[----:B------:R-:W-:Y:S01]  /*2e70*/  LOP3.LUT R25, R10, 0xfffffe, RZ, 0xc0, !PT ;  /* 0x00fffffe0a197812 */ /* 0x000fe200078ec0ff */
[----:B------:R-:W-:-:S02]  /*2e80*/  UMOV UR6, URZ ;  /* 0x0000003f00067c82 */ /* 0x000fc40008000000 */
[----:B------:R-:W-:Y:S01]  /*2e90*/  IMAD R137, R111, UR7, R0 ;  /* 0x000000076f897c24 */ /* 0x000fe2000f8e0200 */
[----:B------:R-:W-:Y:S01]  /*2ea0*/  IADD3 R24, P5, R2, -0x380, RZ ;  /* 0xfffffc8002187810 */ /* 0x000fe20007fbe0ff */
[----:B------:R-:W-:Y:S01]  /*2eb0*/  FADD.FTZ R0, R4, R4 ;  /* 0x0000000404007221 */ /* 0x000fe20000010000 */
[----:B------:R-:W-:Y:S01]  /*2ec0*/  IADD3 R128, R128, -R25, RZ ;  /* 0x8000001980807210 */ /* 0x000fe20007ffe0ff */
[----:B------:R-:W-:Y:S01]  /*2ed0*/  FADD.FTZ R4, R59, R59 ;  /* 0x0000003b3b047221 */ /* 0x000fe20000010000 */
[----:B------:R-:W-:Y:S01]  /*2ee0*/  IADD3.X R25, R3, -0x1, RZ, P5, !PT ;  /* 0xffffffff03197810 */ /* 0x000fe20002ffe4ff */
[----:B------:R-:W0:Y:S01]  /*2ef0*/  LDC.64 R58, c[0x0][0x3c8] ;  /* 0x0000f200ff3a7b82 */ /* 0x000e220000000a00 */
[C---:B------:R-:W-:Y:S01]  /*2f00*/  IADD3 R26, P4, R2.reuse, -0x300, RZ ;  /* 0xfffffd00021a7810 */ /* 0x040fe20007f9e0ff */
[----:B------:R-:W-:Y:S01]  /*2f10*/  IMAD.WIDE R8, R11, 0x4, R8 ;  /* 0x000000040b087825 */ /* 0x000fe200078e0208 */
[C---:B------:R-:W-:Y:S02]  /*2f20*/  IADD3 R28, P3, R2.reuse, -0x280, RZ ;  /* 0xfffffd80021c7810 */ /* 0x040fe40007f7e0ff */
        /* <DEDUP_REMOVED lines=12> */
[----:B------:R-:W-:Y:S01]  /*2ff0*/  IADD3.X R37, R3, -0x1, RZ, P5, !PT ;  /* 0xffffffff03257810 */ /* 0x000fe20002ffe4ff */
[----:B------:R-:W-:Y:S01]  /*3000*/  FADD.FTZ R3, R57, R57 ;  /* 0x0000003939037221 */ /* 0x000fe20000010000 */
[C---:B------:R-:W-:Y:S01]  /*3010*/  IADD3 R38, P5, R8.reuse, -0x380, RZ ;  /* 0xfffffc8008267810 */ /* 0x040fe20007fbe0ff */
[----:B------:R-:W0:Y:S01]  /*3020*/  LDC.64 R56, c[0x0][0x348] ;  /* 0x0000d200ff387b82 */ /* 0x000e220000000a00 */
        /* <DEDUP_REMOVED lines=15> */
.L_x_18211:
        /* <DEDUP_REMOVED lines=18> */
[----:B----4-:R-:W4:Y:S01]  /*3240*/  @!P3 LDG.E.U16 R73, desc[UR12][R68.64+0xc0] ;  /* 0x0000c00c4449b981 */ /* 0x010f22000c1e1500 */
        /* <DEDUP_REMOVED lines=12> */
[----:B------:R-:W-:Y:S01]  /*3310*/  IMAD.WIDE.U32 R10, R135, UR18, R16 ;  /* 0x00000012870a7c25 */ /* 0x000fe2000f8e0010 */
[----:B------:R-:W-:-:S03]  /*3320*/  IADD3 R143, R94, 0x20, RZ ;  /* 0x000000205e8f7810 */ /* 0x000fc60007ffe0ff */
[----:B------:R-:W-:Y:S01]  /*3330*/  IMAD R9, R135, UR19, R8 ;  /* 0x0000001387097c24 */ /* 0x000fe2000f8e0208 */
[----:B------:R-:W-:Y:S02]  /*3340*/  LEA.HI.SX32 R77, R94, R94, 0x1b ;  /* 0x0000005e5e4d7211 */ /* 0x000fe400078fdaff */
[----:B------:R-:W-:Y:S02]  /*3350*/  LEA R8, P1, R10, R96, 0x1 ;  /* 0x000000600a087211 */ /* 0x000fe400078208ff */
[----:B------:R-:W-:Y:S02]  /*3360*/  IADD3 R9, R11, R9, RZ ;  /* 0x000000090b097210 */ /* 0x000fe40007ffe0ff */
[----:B------:R-:W-:Y:S01]  /*3370*/  MOV R136, R52 ;  /* 0x0000003400887202 */ /* 0x000fe20000000f00 */
[----:B-1----:R-:W-:Y:S01]  /*3380*/  IMAD R68, R165, UR8, RZ ;  /* 0x00000008a5447c24 */ /* 0x002fe2000f8e02ff */
[----:B------:R-:W-:Y:S02]  /*3390*/  IADD3 R147, R94, 0x60, RZ ;  /* 0x000000605e937810 */ /* 0x000fe40007ffe0ff */
[----:B------:R-:W-:-:S02]  /*33a0*/  LEA.HI.SX32 R143, R143, R94, 0x1b ;  /* 0x0000005e8f8f7211 */ /* 0x000fc400078fdaff */
[----:B------:R-:W-:Y:S02]  /*33b0*/  LEA R141, R77, R122, 0x1 ;  /* 0x0000007a4d8d7211 */ /* 0x000fe400078e08ff */
[----:B------:R-:W-:Y:S01]  /*33c0*/  LEA.HI.X R9, R10, R95, R9, 0x1, P1 ;  /* 0x0000005f0a097211 */ /* 0x000fe200008f0c09 */
[----:B------:R-:W-:Y:S01]  /*33d0*/  IMAD.WIDE.U32 R10, R135, UR8, R136 ;  /* 0x00000008870a7c25 */ /* 0x000fe2000f8e0088 */
[C---:B------:R-:W-:Y:S02]  /*33e0*/  IADD3 R77, R94.reuse, 0xa0, RZ ;  /* 0x000000a05e4d7810 */ /* 0x040fe40007ffe0ff */
[----:B------:R-:W-:Y:S01]  /*33f0*/  LEA.HI.SX32 R147, R147, R94, 0x1b ;  /* 0x0000005e93937211 */ /* 0x000fe200078fdaff */
[----:B------:R-:W-:Y:S01]  /*3400*/  IMAD R69, R135, UR9, R68 ;  /* 0x0000000987457c24 */ /* 0x000fe2000f8e0244 */
[----:B------:R-:W-:Y:S02]  /*3410*/  LEA R136, R143, R122, 0x1 ;  /* 0x0000007a8f887211 */ /* 0x000fe400078e08ff */
[----:B------:R-:W-:-:S02]  /*3420*/  IADD3 R143, R94, 0xc0, RZ ;  /* 0x000000c05e8f7810 */ /* 0x000fc40007ffe0ff */
[----:B------:R-:W-:Y:S02]  /*3430*/  LEA.HI.SX32 R77, R77, R94, 0x1b ;  /* 0x0000005e4d4d7211 */ /* 0x000fe400078fdaff */
[----:B------:R-:W-:Y:S02]  /*3440*/  LEA R140, R147, R122, 0x1 ;  /* 0x0000007a938c7211 */ /* 0x000fe400078e08ff */
[----:B0-----:R-:W-:Y:S02]  /*3450*/  LEA R68, P1, R10, R66, 0x3 ;  /* 0x000000420a447211 */ /* 0x001fe400078218ff */
[----:B------:R-:W-:Y:S02]  /*3460*/  IADD3 R11, R11, R69, RZ ;  /* 0x000000450b0b7210 */ /* 0x000fe40007ffe0ff */
[----:B------:R-:W-:Y:S02]  /*3470*/  LEA.HI.SX32 R147, R143, R94, 0x1b ;  /* 0x0000005e8f937211 */ /* 0x000fe400078fdaff */
[----:B------:R-:W-:-:S02]  /*3480*/  LEA R143, R77, R122, 0x1 ;  /* 0x0000007a4d8f7211 */ /* 0x000fc400078e08ff */
[----:B------:R-:W-:Y:S02]  /*3490*/  IADD3 R77, -R14, R133, RZ ;  /* 0x000000850e4d7210 */ /* 0x000fe40007ffe1ff */
[----:B------:R-:W-:Y:S02]  /*34a0*/  IADD3 R145, R94, 0x40, RZ ;  /* 0x000000405e917810 */ /* 0x000fe40007ffe0ff */
[----:B------:R-:W-:Y:S02]  /*34b0*/  LEA.HI.X R69, R10, R67, R11, 0x3, P1 ;  /* 0x000000430a457211 */ /* 0x000fe400008f1c0b */
[C---:B------:R-:W-:Y:S02]  /*34c0*/  IADD3 R11, R94.reuse, 0x80, RZ ;  /* 0x000000805e0b7810 */ /* 0x040fe40007ffe0ff */
[----:B------:R-:W-:Y:S02]  /*34d0*/  SHF.L.U32 R10, R77, 0x1, RZ ;  /* 0x000000014d0a7819 */ /* 0x000fe400000006ff */
[----:B------:R-:W-:Y:S01]  /*34e0*/  LEA.HI.SX32 R145, R145, R94, 0x1b ;  /* 0x0000005e91917211 */ /* 0x000fe200078fdaff */
[----:B------:R-:W4:Y:S01]  /*34f0*/  LDG.E.64 R68, desc[UR12][R68.64] ;  /* 0x0000000c44447981 */ /* 0x000f22000c1e1b00 */
[----:B------:R-:W-:-:S02]  /*3500*/  IADD3 R149, R94, 0xe0, RZ ;  /* 0x000000e05e957810 */ /* 0x000fc40007ffe0ff */
[----:B------:R-:W-:Y:S02]  /*3510*/  LEA.HI.SX32 R11, R11, R94, 0x1b ;  /* 0x0000005e0b0b7211 */ /* 0x000fe400078fdaff */
[----:B------:R-:W-:Y:S02]  /*3520*/  ISETP.GE.AND P2, PT, R16, R10, PT ;  /* 0x0000000a1000720c */ /* 0x000fe40003f46270 */
[----:B------:R-:W-:Y:S02]  /*3530*/  LEA R145, R145, R122, 0x1 ;  /* 0x0000007a91917211 */ /* 0x000fe400078e08ff */
[----:B------:R-:W-:Y:S02]  /*3540*/  ISETP.GE.AND P5, PT, R85, R10, PT ;  /* 0x0000000a5500720c */ /* 0x000fe40003fa6270 */
[----:B------:R-:W-:Y:S02]  /*3550*/  LEA.HI.SX32 R149, R149, R94, 0x1b ;  /* 0x0000005e95957211 */ /* 0x000fe400078fdaff */
[----:B------:R-:W-:-:S02]  /*3560*/  ISETP.GE.AND P4, PT, R84, R10, PT ;  /* 0x0000000a5400720c */ /* 0x000fc40003f86270 */
[-C--:B------:R-:W-:Y:S02]  /*3570*/  LEA R11, R11, R122.reuse, 0x1 ;  /* 0x0000007a0b0b7211 */ /* 0x080fe400078e08ff */
[-C--:B------:R-:W-:Y:S02]  /*3580*/  LEA R147, R147, R122.reuse, 0x1 ;  /* 0x0000007a93937211 */ /* 0x080fe400078e08ff */
[----:B------:R-:W-:Y:S02]  /*3590*/  LEA R142, R149, R122, 0x1 ;  /* 0x0000007a958e7211 */ /* 0x000fe400078e08ff */
[----:B------:R-:W-:Y:S02]  /*35a0*/  PRMT R150, RZ, 0x7610, R150 ;  /* 0x00007610ff967816 */ /* 0x000fe40000000096 */
[-C--:B------:R-:W-:Y:S02]  /*35b0*/  ISETP.GE.AND P1, PT, R83, R10.reuse, PT ;  /* 0x0000000a5300720c */ /* 0x080fe40003f26270 */
[----:B------:R-:W-:-:S02]  /*35c0*/  ISETP.GE.AND P3, PT, R82, R10, PT ;  /* 0x0000000a5200720c */ /* 0x000fc40003f66270 */
[----:B------:R-:W-:Y:S02]  /*35d0*/  PRMT R155, RZ, 0x7610, R155 ;  /* 0x00007610ff9b7816 */ /* 0x000fe4000000009b */
[----:B------:R-:W-:Y:S01]  /*35e0*/  PRMT R157, RZ, 0x7610, R157 ;  /* 0x00007610ff9d7816 */ /* 0x000fe2000000009d */
[----:B--2---:R0:W-:Y:S04]  /*35f0*/  STS.U16 [R141], R70 ;  /* 0x000000468d007388 */ /* 0x0041e80000000400 */
[----:B------:R-:W-:Y:S04]  /*3600*/  STS.U16 [R136+0x40], R71 ;  /* 0x0000404788007388 */ /* 0x000fe80000000400 */
[----:B---3--:R-:W-:Y:S01]  /*3610*/  STS.U16 [R145+0x80], R72 ;  /* 0x0000804891007388 */ /* 0x008fe20000000400 */
[----:B0-----:R-:W-:-:S03]  /*3620*/  PRMT R70, RZ, 0x7610, R70 ;  /* 0x00007610ff467816 */ /* 0x001fc60000000046 */
[----:B----4-:R0:W-:Y:S04]  /*3630*/  STS.U16 [R140+0xc0], R73 ;  /* 0x0000c0498c007388 */ /* 0x0101e80000000400 */
[----:B------:R1:W-:Y:S04]  /*3640*/  STS.U16 [R11+0x100], R132 ;  /* 0x000100840b007388 */ /* 0x0003e80000000400 */
[----:B------:R2:W-:Y:S01]  /*3650*/  STS.U16 [R143+0x140], R134 ;  /* 0x000140868f007388 */ /* 0x0005e20000000400 */
[----:B0-----:R-:W-:-:S03]  /*3660*/  PRMT R73, RZ, 0x7610, R73 ;  /* 0x00007610ff497816 */ /* 0x001fc60000000049 */
[----:B------:R0:W-:Y:S04]  /*3670*/  STS.U16 [R147+0x180], R138 ;  /* 0x0001808a93007388 */ /* 0x0001e80000000400 */
[----:B------:R3:W-:Y:S01]  /*3680*/  STS.U16 [R142+0x1c0], R139 ;  /* 0x0001c08b8e007388 */ /* 0x0007e20000000400 */
[----:B------:R-:W-:-:S03]  /*3690*/  NOP ;  /* 0x0000000000007918 */ /* 0x000fc60000000000 */
[----:B------:R-:W4:Y:S01]  /*36a0*/  @!P2 LDG.E.U16 R70, desc[UR12][R8.64] ;  /* 0x0000000c0846a981 */ /* 0x000f22000c1e1500 */
[----:B------:R-:W-:-:S03]  /*36b0*/  ISETP.GE.AND P2, PT, R81, R10, PT ;  /* 0x0000000a5100720c */ /* 0x000fc60003f46270 */
[----:B------:R-:W4:Y:S01]  /*36c0*/  @!P5 LDG.E.U16 R73, desc[UR12][R8.64+0x40] ;  /* 0x0000400c0849d981 */ /* 0x000f22000c1e1500 */
[----:B------:R-:W-:-:S03]  /*36d0*/  ISETP.GE.AND P5, PT, R80, R10, PT ;  /* 0x0000000a5000720c */ /* 0x000fc60003fa6270 */
[----:B------:R-:W4:Y:S01]  /*36e0*/  @!P4 LDG.E.U16 R150, desc[UR12][R8.64+0x80] ;  /* 0x0000800c0896c981 */ /* 0x000f22000c1e1500 */
[----:B------:R-:W-:Y:S02]  /*36f0*/  ISETP.GE.AND P4, PT, R79, R10, PT ;  /* 0x0000000a4f00720c */ /* 0x000fe40003f86270 */
[----:B-1----:R-:W-:Y:S01]  /*3700*/  PRMT R132, RZ, 0x7610, R132 ;  /* 0x00007610ff847816 */ /* 0x002fe20000000084 */
[----:B------:R-:W4:Y:S01]  /*3710*/  @!P1 LDG.E.U16 R155, desc[UR12][R8.64+0xc0] ;  /* 0x0000c00c089b9981 */ /* 0x000f22000c1e1500 */
[----:B--2---:R-:W-:Y:S02]  /*3720*/  PRMT R134, RZ, 0x7610, R134 ;  /* 0x00007610ff867816 */ /* 0x004fe40000000086 */
[----:B0-----:R-:W-:Y:S02]  /*3730*/  PRMT R138, RZ, 0x7610, R138 ;  /* 0x00007610ff8a7816 */ /* 0x001fe4000000008a */
[----:B------:R-:W2:Y:S04]  /*3740*/  @!P3 LDG.E.U16 R132, desc[UR12][R8.64+0x100] ;  /* 0x0001000c0884b981 */ /* 0x000ea8000c1e1500 */
[----:B------:R-:W2:Y:S04]  /*3750*/  @!P2 LDG.E.U16 R134, desc[UR12][R8.64+0x140] ;  /* 0x0001400c0886a981 */ /* 0x000ea8000c1e1500 */
[----:B------:R-:W2:Y:S04]  /*3760*/  @!P5 LDG.E.U16 R138, desc[UR12][R8.64+0x180] ;  /* 0x0001800c088ad981 */ /* 0x000ea8000c1e1500 */
[----:B------:R0:W2:Y:S01]  /*3770*/  @!P4 LDG.E.U16 R157, desc[UR12][R8.64+0x1c0] ;  /* 0x0001c00c089dc981 */ /* 0x0000a2000c1e1500 */
[----:B------:R-:W-:-:S04]  /*3780*/  ISETP.NE.AND P3, PT, R166, RZ, PT ;  /* 0x000000ffa600720c */ /* 0x000fc80003f65270 */
[----:B------:R-:W-:Y:S01]  /*3790*/  ISETP.LT.OR P2, PT, R78, 0x2, P3 ;  /* 0x000000024e00780c */ /* 0x000fe20001f41670 */
[----:B------:R-:W-:Y:S01]  /*37a0*/  FMUL.FTZ R10, R69, R114 ;  /* 0x00000072450a7220 */ /* 0x000fe20000410000 */
[----:B------:R-:W-:-:S03]  /*37b0*/  FMUL.FTZ R163, R68, 1.4426950216293334961 ;  /* 0x3fb8aa3b44a37820 */ /* 0x000fc60000410000 */
[----:B------:R-:W-:Y:S01]  /*37c0*/  FMUL.RZ R72, R10, 0.15915493667125701904 ;  /* 0x3e22f9830a487820 */ /* 0x000fe2000040c000 */
[----:B0-----:R-:W-:Y:S01]  /*37d0*/  FMUL.FTZ R8, R163, R114 ;  /* 0x00000072a3087220 */ /* 0x001fe20000410000 */
[----:B------:R-:W-:-:S06]  /*37e0*/  SHF.L.U32 R10, R94, 0x3, RZ ;  /* 0x000000035e0a7819 */ /* 0x000fcc00000006ff */
[----:B------:R-:W0:Y:S01]  /*37f0*/  @!P2 LDC R171, c[0x0][0x21c] ;  /* 0x00008700ffabab82 */ /* 0x000e220000000800 */
[----:B------:R-:W-:Y:S01]  /*3800*/  MUFU.SIN R167, R72 ;  /* 0x0000004800a77308 */ /* 0x000fe20000000400 */
[----:B------:R-:W-:Y:S02]  /*3810*/  ISETP.NE.AND P1, PT, R106, RZ, PT ;  /* 0x000000ff6a00720c */ /* 0x000fe40003f25270 */
[----:B------:R-:W-:-:S05]  /*3820*/  LEA.HI.SX32 R71, R10, R10, 0x1b ;  /* 0x0000000a0a477211 */ /* 0x000fca00078fdaff */
[----:B------:R-:W-:Y:S01]  /*3830*/  MUFU.COS R169, R72 ;  /* 0x0000004800a97308 */ /* 0x000fe20000000000 */
[----:B---3--:R-:W-:-:S05]  /*3840*/  LEA R139, R71, R122, 0x1 ;  /* 0x0000007a478b7211 */ /* 0x008fca00078e08ff */
[----:B------:R-:W-:Y:S02]  /*3850*/  LDS.U16 R144, [R139] ;  /* 0x000000008b907984 */ /* 0x000fe40000000400 */
[----:B------:R-:W1:Y:S02]  /*3860*/  MUFU.EX2 R8, R8 ;  /* 0x0000000800087308 */ /* 0x000e640000000800 */
[----:B------:R-:W-:Y:S01]  /*3870*/  LDS.U16 R146, [R139+0x2] ;  /* 0x000002008b927984 */ /* 0x000fe20000000400 */
[----:B------:R-:W-:-:S03]  /*3880*/  LEA R9, R128, R135, 0x8 ;  /* 0x0000008780097211 */ /* 0x000fc600078e40ff */
[----:B------:R-:W-:Y:S01]  /*3890*/  LDS.U16 R148, [R139+0x4] ;  /* 0x000004008b947984 */ /* 0x000fe20000000400 */
[----:B------:R-:W-:-:S03]  /*38a0*/  @P1 IADD3 R9, R106, 0x200, RZ ;  /* 0x000002006a091810 */ /* 0x000fc60007ffe0ff */
[----:B------:R-:W-:Y:S04]  /*38b0*/  LDS.U16 R149, [R139+0x6] ;  /* 0x000006008b957984 */ /* 0x000fe80000000400 */
[----:B------:R-:W3:Y:S04]  /*38c0*/  LDS.U16 R153, [R139+0x8] ;  /* 0x000008008b997984 */ /* 0x000ee80000000400 */
[----:B------:R-:W3:Y:S04]  /*38d0*/  LDS.U16 R151, [R139+0xa] ;  /* 0x00000a008b977984 */ /* 0x000ee80000000400 */
[----:B------:R-:W3:Y:S04]  /*38e0*/  LDS.U16 R159, [R139+0xc] ;  /* 0x00000c008b9f7984 */ /* 0x000ee80000000400 */
[----:B------:R-:W3:Y:S01]  /*38f0*/  LDS.U16 R161, [R139+0xe] ;  /* 0x00000e008ba17984 */ /* 0x000ee20000000400 */
[----:B------:R-:W-:Y:S01]  /*3900*/  @!P2 IADD3 R10, R78, -0x2, RZ ;  /* 0xfffffffe4e0aa810 */ /* 0x000fe20007ffe0ff */
[----:B-1----:R-:W-:-:S04]  /*3910*/  FMUL.FTZ R72, R8, R169 ;  /* 0x000000a908487220 */ /* 0x002fc80000410000 */
[----:B0-----:R-:W-:Y:S02]  /*3920*/  @!P2 IMAD R171, R10, R171, R135 ;  /* 0x000000ab0aaba224 */ /* 0x001fe400078e0287 */
[----:B---3--:R-:W-:Y:S02]  /*3930*/  HADD2.F32 R153, -RZ, R153.H0_H0 ;  /* 0x20000099ff997230 */ /* 0x008fe40000004100 */
[----:B------:R-:W-:Y:S02]  /*3940*/  HADD2.F32 R151, -RZ, R151.H0_H0 ;  /* 0x20000097ff977230 */ /* 0x000fe40000004100 */
[----:B------:R-:W-:Y:S02]  /*3950*/  HADD2.F32 R159, -RZ, R159.H0_H0 ;  /* 0x2000009fff9f7230 */ /* 0x000fe40000004100 */
[----:B------:R-:W-:Y:S01]  /*3960*/  HADD2.F32 R161, -RZ, R161.H0_H0 ;  /* 0x200000a1ffa17230 */ /* 0x000fe20000004100 */
[----:B------:R-:W-:Y:S01]  /*3970*/  BSSY B0, `(.L_x_18181) ;  /* 0x0000070000007945 */ /* 0x000fe20003800000 */
[----:B----4-:R-:W-:Y:S04]  /*3980*/  STS.U16 [R141+0x210], R70 ;  /* 0x000210468d007388 */ /* 0x010fe80000000400 */
[----:B------:R0:W-:Y:S04]  /*3990*/  STS.U16 [R136+0x250], R73 ;  /* 0x0002504988007388 */ /* 0x0001e80000000400 */
[----:B------:R1:W-:Y:S04]  /*39a0*/  STS.U16 [R145+0x290], R150 ;  /* 0x0002909691007388 */ /* 0x0003e80000000400 */
[----:B------:R-:W-:Y:S01]  /*39b0*/  STS.U16 [R140+0x2d0], R155 ;  /* 0x0002d09b8c007388 */ /* 0x000fe20000000400 */
[----:B0-----:R-:W-:-:S03]  /*39c0*/  FMUL.FTZ R73, R8, R167 ;  /* 0x000000a708497220 */ /* 0x001fc60000410000 */
[----:B--2---:R-:W-:Y:S01]  /*39d0*/  STS.U16 [R11+0x310], R132 ;  /* 0x000310840b007388 */ /* 0x004fe20000000400 */
[----:B-1----:R-:W-:-:S03]  /*39e0*/  LEA R145, R9, R122, 0x3 ;  /* 0x0000007a09917211 */ /* 0x002fc600078e18ff */
[----:B------:R-:W-:Y:S04]  /*39f0*/  STS.U16 [R143+0x350], R134 ;  /* 0x000350868f007388 */ /* 0x000fe80000000400 */
[----:B------:R-:W-:Y:S04]  /*3a00*/  STS.U16 [R147+0x390], R138 ;  /* 0x0003908a93007388 */ /* 0x000fe80000000400 */
[----:B------:R0:W-:Y:S01]  /*3a10*/  STS.U16 [R142+0x3d0], R157 ;  /* 0x0003d09d8e007388 */ /* 0x0001e20000000400 */
[----:B------:R-:W-:-:S03]  /*3a20*/  NOP ;  /* 0x0000000000007918 */ /* 0x000fc60000000000 */
[----:B------:R-:W1:Y:S04]  /*3a30*/  LDS.U16 R134, [R139+0x210] ;  /* 0x000210008b867984 */ /* 0x000e680000000400 */
[----:B------:R-:W2:Y:S04]  /*3a40*/  LDS.U16 R132, [R139+0x212] ;  /* 0x000212008b847984 */ /* 0x000ea80000000400 */
[----:B------:R-:W3:Y:S04]  /*3a50*/  LDS.U16 R136, [R139+0x214] ;  /* 0x000214008b887984 */ /* 0x000ee80000000400 */
[----:B------:R-:W4:Y:S04]  /*3a60*/  LDS.U16 R138, [R139+0x216] ;  /* 0x000216008b8a7984 */ /* 0x000f280000000400 */
[----:B------:R-:W1:Y:S04]  /*3a70*/  LDS.U16 R8, [R139+0x218] ;  /* 0x000218008b087984 */ /* 0x000e680000000400 */
[----:B------:R-:W1:Y:S04]  /*3a80*/  LDS.U16 R10, [R139+0x21a] ;  /* 0x00021a008b0a7984 */ /* 0x000e680000000400 */
[----:B------:R-:W1:Y:S04]  /*3a90*/  LDS.U16 R9, [R139+0x21c] ;  /* 0x00021c008b097984 */ /* 0x000e680000000400 */
[----:B------:R0:W1:Y:S04]  /*3aa0*/  LDS.U16 R11, [R139+0x21e] ;  /* 0x00021e008b0b7984 */ /* 0x0000680000000400 */
[----:B------:R2:W-:Y:S01]  /*3ab0*/  STS.64 [R145+0x10b0], R72 ;  /* 0x0010b04891007388 */ /* 0x0005e20000000a00 */
[----:B0-----:R-:W-:-:S04]  /*3ac0*/  FMUL.FTZ R142, R69, R116 ;  /* 0x00000074458e7220 */ /* 0x001fc80000410000 */
[----:B------:R-:W-:Y:S01]  /*3ad0*/  FMUL.RZ R147, R142, 0.15915493667125701904 ;  /* 0x3e22f9838e937820 */ /* 0x000fe2000040c000 */
[----:B------:R-:W-:Y:S01]  /*3ae0*/  FMUL.FTZ R142, R163, R116 ;  /* 0x00000074a38e7220 */ /* 0x000fe20000410000 */
[----:B------:R-:W-:Y:S01]  /*3af0*/  FMUL.FTZ R139, R69, R118 ;  /* 0x00000076458b7220 */ /* 0x000fe20000410000 */
[----:B------:R-:W-:Y:S01]  /*3b00*/  CS2R R70, SRZ ;  /* 0x0000000000467805 */ /* 0x000fe2000001ff00 */
[----:B------:R-:W-:Y:S01]  /*3b10*/  MUFU.SIN R169, R147 ;  /* 0x0000009300a97308 */ /* 0x000fe20000000400 */
[----:B------:R-:W-:Y:S01]  /*3b20*/  @!P2 IMAD.WIDE R140, R171, 0x10, R22 ;  /* 0x00000010ab8ca825 */ /* 0x000fe200078e0216 */
[----:B------:R-:W-:Y:S03]  /*3b30*/  BAR.SYNC.DEFER_BLOCKING 0x0 ;  /* 0x0000000000007b1d */ /* 0x000fe60000010000 */
[----:B--2---:R-:W-:-:S03]  /*3b40*/  FMUL.RZ R145, R139, 0.15915493667125701904 ;  /* 0x3e22f9838b917820 */ /* 0x004fc6000040c000 */
[----:B------:R-:W0:Y:S01]  /*3b50*/  MUFU.EX2 R142, R142 ;  /* 0x0000008e008e7308 */ /* 0x000e220000000800 */
[----:B------:R-:W-:Y:S01]  /*3b60*/  FMUL.FTZ R139, R69, R120 ;  /* 0x00000078458b7220 */ /* 0x000fe20000410000 */
[----:B------:R-:W-:-:S06]  /*3b70*/  FMUL.FTZ R143, R163, R118 ;  /* 0x00000076a38f7220 */ /* 0x000fcc0000410000 */
[----:B------:R-:W2:Y:S01]  /*3b80*/  MUFU.COS R167, R147 ;  /* 0x0000009300a77308 */ /* 0x000ea20000000000 */
[----:B------:R-:W-:Y:S01]  /*3b90*/  FMUL.RZ R157, R139, 0.15915493667125701904 ;  /* 0x3e22f9838b9d7820 */ /* 0x000fe2000040c000 */
[----:B------:R-:W-:Y:S02]  /*3ba0*/  HADD2.F32 R139, -RZ, R146.H0_H0 ;  /* 0x20000092ff8b7230 */ /* 0x000fe40000004100 */
[----:B------:R-:W-:Y:S01]  /*3bb0*/  FMUL.FTZ R163, R163, R120 ;  /* 0x00000078a3a37220 */ /* 0x000fe20000410000 */
[----:B------:R3:W5:Y:S03]  /*3bc0*/  @!P2 LDG.E.64 R70, desc[UR12][R140.64+0x8] ;  /* 0x0000080c8c46a981 */ /* 0x000766000c1e1b00 */
[----:B------:R4:W-:Y:S01]  /*3bd0*/  MUFU.EX2 R173, R143 ;  /* 0x0000008f00ad7308 */ /* 0x0009e20000000800 */
[----:B------:R-:W-:Y:S01]  /*3be0*/  FMUL.FTZ R146, R139, R114 ;  /* 0x000000728b927220 */ /* 0x000fe20000410000 */
[----:B---3--:R-:W-:-:S06]  /*3bf0*/  HADD2.F32 R141, -RZ, R144.H0_H0 ;  /* 0x20000090ff8d7230 */ /* 0x008fcc0000004100 */
[----:B------:R-:W3:Y:S01]  /*3c00*/  MUFU.SIN R150, R145 ;  /* 0x0000009100967308 */ /* 0x000ee20000000400 */
[----:B----4-:R-:W-:Y:S02]  /*3c10*/  HADD2.F32 R143, -RZ, R12.H0_H0 ;  /* 0x2000000cff8f7230 */ /* 0x010fe40000004100 */
[----:B------:R-:W-:Y:S01]  /*3c20*/  FMUL.FTZ R140, R141, R114 ;  /* 0x000000728d8c7220 */ /* 0x000fe20000410000 */
[----:B0-----:R-:W-:-:S04]  /*3c30*/  FMUL.FTZ R169, R142, R169 ;  /* 0x000000a98ea97220 */ /* 0x001fc80000410000 */
[----:B------:R0:W4:Y:S01]  /*3c40*/  MUFU.COS R152, R145 ;  /* 0x0000009100987308 */ /* 0x0001220000000000 */
[C---:B------:R-:W-:Y:S01]  /*3c50*/  FMUL.FTZ R140, R143.reuse, R140 ;  /* 0x0000008c8f8c7220 */ /* 0x040fe20000410000 */
[----:B------:R-:W-:Y:S01]  /*3c60*/  FMUL.FTZ R146, R143, R146 ;  /* 0x000000928f927220 */ /* 0x000fe20000410000 */
[----:B------:R-:W-:Y:S02]  /*3c70*/  HADD2.F32 R147, -RZ, R149.H0_H0 ;  /* 0x20000095ff937230 */ /* 0x000fe40000004100 */
[----:B--2---:R-:W-:-:S03]  /*3c80*/  FMUL.FTZ R167, R142, R167 ;  /* 0x000000a78ea77220 */ /* 0x004fc60000410000 */
[----:B------:R-:W-:Y:S01]  /*3c90*/  MUFU.EX2 R163, R163 ;  /* 0x000000a300a37308 */ /* 0x000fe20000000800 */
[----:B0-----:R-:W-:Y:S02]  /*3ca0*/  HADD2.F32 R145, -RZ, R148.H0_H0 ;  /* 0x20000094ff917230 */ /* 0x001fe40000004100 */
[C---:B------:R-:W-:Y:S01]  /*3cb0*/  FMUL.FTZ R148, R169.reuse, R140 ;  /* 0x0000008ca9947220 */ /* 0x040fe20000410000 */
[----:B------:R-:W-:-:S04]  /*3cc0*/  FMUL.FTZ R155, R169, R146 ;  /* 0x00000092a99b7220 */ /* 0x000fc80000410000 */
[----:B------:R-:W0:Y:S01]  /*3cd0*/  MUFU.SIN R154, R157 ;  /* 0x0000009d009a7308 */ /* 0x000e220000000400 */
[----:B------:R-:W-:Y:S02]  /*3ce0*/  HADD2.F32 R149, -RZ, R12.H1_H1 ;  /* 0x3000000cff957230 */ /* 0x000fe40000004100 */
[----:B------:R-:W-:-:S05]  /*3cf0*/  FMUL.FTZ R142, R147, R116 ;  /* 0x00000074938e7220 */ /* 0x000fca0000410000 */
[----:B------:R-:W2:Y:S01]  /*3d00*/  MUFU.COS R156, R157 ;  /* 0x0000009d009c7308 */ /* 0x000ea20000000000 */
[----:B------:R-:W-:Y:S01]  /*3d10*/  FFMA.FTZ R148, R167, R146, R148 ;  /* 0x00000092a7947223 */ /* 0x000fe20000010094 */
[----:B------:R-:W-:Y:S01]  /*3d20*/  FMUL.FTZ R144, R145, R116 ;  /* 0x0000007491907220 */ /* 0x000fe20000410000 */
[----:B------:R-:W-:Y:S01]  /*3d30*/  FFMA.FTZ R155, R167, R140, -R155 ;  /* 0x0000008ca79b7223 */ /* 0x000fe2000001089b */
[----:B---3--:R-:W-:Y:S01]  /*3d40*/  FMUL.FTZ R171, R173, R150 ;  /* 0x00000096adab7220 */ /* 0x008fe20000410000 */
[----:B------:R-:W-:Y:S01]  /*3d50*/  FFMA.FTZ R150, R149, R142, R148 ;  /* 0x0000008e95967223 */ /* 0x000fe20000010094 */
[----:B----4-:R-:W-:Y:S01]  /*3d60*/  FMUL.FTZ R173, R173, R152 ;  /* 0x00000098adad7220 */ /* 0x010fe20000410000 */
[----:B------:R-:W-:Y:S02]  /*3d70*/  FFMA.FTZ R148, R149, R144, R155 ;  /* 0x0000009095947223 */ /* 0x000fe4000001009b */
[----:B------:R-:W-:Y:S01]  /*3d80*/  FMUL.FTZ R152, R171, R150 ;  /* 0x00000096ab987220 */ /* 0x000fe20000410000 */
[----:B0-----:R-:W-:Y:S01]  /*3d90*/  FMUL.FTZ R177, R163, R154 ;  /* 0x0000009aa3b17220 */ /* 0x001fe20000410000 */
[----:B------:R-:W-:Y:S01]  /*3da0*/  FMUL.FTZ R155, R171, R148 ;  /* 0x00000094ab9b7220 */ /* 0x000fe20000410000 */
[----:B------:R-:W-:Y:S01]  /*3db0*/  ISETP.NE.AND P2, PT, R106, 0x1f, PT ;  /* 0x0000001f6a00780c */ /* 0x000fe20003f45270 */
[----:B--2---:R-:W-:Y:S01]  /*3dc0*/  FMUL.FTZ R175, R163, R156 ;  /* 0x0000009ca3af7220 */ /* 0x004fe20000410000 */
[C---:B------:R-:W-:Y:S01]  /*3dd0*/  FFMA.FTZ R163, R173.reuse, R148, -R152 ;  /* 0x00000094ada37223 */ /* 0x040fe20000010898 */
[----:B------:R-:W-:Y:S01]  /*3de0*/  FMUL.FTZ R152, R72, R169 ;  /* 0x000000a948987220 */ /* 0x000fe20000410000 */
[----:B------:R-:W-:Y:S01]  /*3df0*/  FFMA.FTZ R156, R173, R150, R155 ;  /* 0x00000096ad9c7223 */ /* 0x000fe2000001009b */
[----:B------:R-:W-:-:S02]  /*3e00*/  HADD2.F32 R155, -RZ, R13.H0_H0 ;  /* 0x2000000dff9b7230 */ /* 0x000fc40000004100 */
[-C--:B------:R-:W-:Y:S01]  /*3e10*/  FMUL.FTZ R150, R151, R118.reuse ;  /* 0x0000007697967220 */ /* 0x080fe20000410000 */
[----:B------:R-:W-:Y:S01]  /*3e20*/  FMUL.FTZ R148, R153, R118 ;  /* 0x0000007699947220 */ /* 0x000fe20000410000 */
[C---:B------:R-:W-:Y:S01]  /*3e30*/  FMUL.FTZ R157, R73.reuse, R169 ;  /* 0x000000a9499d7220 */ /* 0x040fe20000410000 */
[-C--:B------:R-:W-:Y:S01]  /*3e40*/  FFMA.FTZ R154, R73, R167.reuse, R152 ;  /* 0x000000a7499a7223 */ /* 0x080fe20000010098 */
[C---:B------:R-:W-:Y:S01]  /*3e50*/  FFMA.FTZ R162, R155.reuse, R150, R156 ;  /* 0x000000969ba27223 */ /* 0x040fe2000001009c */
[----:B------:R-:W-:Y:S01]  /*3e60*/  FFMA.FTZ R160, R155, R148, R163 ;  /* 0x000000949ba07223 */ /* 0x000fe200000100a3 */
[----:B------:R-:W-:Y:S01]  /*3e70*/  FFMA.FTZ R152, R72, R167, -R157 ;  /* 0x000000a748987223 */ /* 0x000fe2000001089d */
[----:B------:R-:W-:Y:S02]  /*3e80*/  FMUL.FTZ R156, R171, R154 ;  /* 0x0000009aab9c7220 */ /* 0x000fe40000410000 */
[----:B------:R-:W-:Y:S01]  /*3e90*/  FMUL.FTZ R163, R177, R160 ;  /* 0x000000a0b1a37220 */ /* 0x000fe20000410000 */
[-C--:B------:R-:W-:Y:S01]  /*3ea0*/  FMUL.FTZ R157, R171, R152.reuse ;  /* 0x00000098ab9d7220 */ /* 0x080fe20000410000 */
[----:B------:R-:W-:Y:S01]  /*3eb0*/  FFMA.FTZ R156, R173, R152, -R156 ;  /* 0x00000098ad9c7223 */ /* 0x000fe2000001089c */
[-C--:B------:R-:W-:Y:S01]  /*3ec0*/  FMUL.FTZ R164, R177, R162.reuse ;  /* 0x000000a2b1a47220 */ /* 0x080fe20000410000 */
[----:B------:R-:W-:Y:S01]  /*3ed0*/  FFMA.FTZ R179, R175, R162, R163 ;  /* 0x000000a2afb37223 */ /* 0x000fe200000100a3 */
[----:B------:R-:W-:Y:S01]  /*3ee0*/  @P2 IADD3 R162, R93, R122, RZ ;  /* 0x0000007a5da22210 */ /* 0x000fe20007ffe0ff */
[----:B------:R-:W-:Y:S01]  /*3ef0*/  FMUL.FTZ R163, R177, R156 ;  /* 0x0000009cb1a37220 */ /* 0x000fe20000410000 */
[----:B------:R-:W-:-:S04]  /*3f00*/  FFMA.FTZ R158, R173, R154, R157 ;  /* 0x0000009aad9e7223 */ /* 0x000fc8000001009d */
[C---:B------:R-:W-:Y:S02]  /*3f10*/  FFMA.FTZ R168, R175.reuse, R158, R163 ;  /* 0x0000009eafa87223 */ /* 0x040fe400000100a3 */
[----:B------:R-:W0:Y:S01]  /*3f20*/  @P2 LDS.64 R162, [R162+0x20b8] ;  /* 0x0020b800a2a22984 */ /* 0x000e220000000a00 */
[----:B------:R-:W-:Y:S01]  /*3f30*/  FFMA.FTZ R164, R175, R160, -R164 ;  /* 0x000000a0afa47223 */ /* 0x000fe200000108a4 */
[----:B------:R-:W-:Y:S02]  /*3f40*/  HADD2.F32 R157, -RZ, R13.H1_H1 ;  /* 0x3000000dff9d7230 */ /* 0x000fe40000004100 */
[----:B------:R-:W-:Y:S01]  /*3f50*/  FMUL.FTZ R160, R177, R158 ;  /* 0x0000009eb1a07220 */ /* 0x000fe20000410000 */
[-C--:B------:R-:W-:Y:S01]  /*3f60*/  FMUL.FTZ R154, R159, R120.reuse ;  /* 0x000000789f9a7220 */ /* 0x080fe20000410000 */
[----:B------:R-:W-:Y:S02]  /*3f70*/  FMUL.FTZ R152, R161, R120 ;  /* 0x00000078a1987220 */ /* 0x000fe40000410000 */
[----:B------:R-:W-:Y:S01]  /*3f80*/  FFMA.FTZ R156, R175, R156, -R160 ;  /* 0x0000009caf9c7223 */ /* 0x000fe200000108a0 */
[C---:B------:R-:W-:Y:S01]  /*3f90*/  FFMA.FTZ R158, R157.reuse, R154, R164 ;  /* 0x0000009a9d9e7223 */ /* 0x040fe200000100a4 */
[----:B------:R-:W-:Y:S01]  /*3fa0*/  FFMA.FTZ R160, R157, R152, R179 ;  /* 0x000000989da07223 */ /* 0x000fe200000100b3 */
[----:B-1----:R-:W-:Y:S06]  /*3fb0*/  @P2 BRA `(.L_x_18182) ;  /* 0x00000000002c2947 */ /* 0x002fec0003800000 */
        /* <DEDUP_REMOVED lines=11> */
.L_x_18182:
[----:B------:R-:W-:Y:S05]  /*4070*/  BSYNC B0 ;  /* 0x0000000000007941 */ /* 0x000fea0003800000 */
.L_x_18181:
        /* <DEDUP_REMOVED lines=8> */
[----:B------:R-:W4:Y:S01]  /*4100*/  SHFL.UP PT, R179, R156, 0x1, RZ ;  /* 0x042000009cb37989 */ /* 0x000f2200000e00ff */
[----:B------:R-:W-:Y:S01]  /*4110*/  HADD2.F32 R8, -RZ, R8.H0_H0 ;  /* 0x20000008ff087230 */ /* 0x000fe20000004100 */
[----:B------:R-:W-:-:S02]  /*4120*/  ISETP.GT.U32.AND P6, PT, R166, 0x1d, PT ;  /* 0x0000001da600780c */ /* 0x000fc40003fc4070 */
[----:B------:R-:W0:Y:S04]  /*4130*/  SHFL.UP PT, R181, R168, 0x1, RZ ;  /* 0x04200000a8b57989 */ /* 0x000e2800000e00ff */
[----:B-----5:R-:W-:Y:S04]  /*4140*/  SHFL.IDX PT, R70, R70, RZ, 0x1f ;  /* 0x00001fff46467589 */ /* 0x020fe800000e0000 */
[----:B------:R-:W-:Y:S01]  /*4150*/  SHFL.IDX PT, R71, R71, RZ, 0x1f ;  /* 0x00001fff47477589 */ /* 0x000fe200000e0000 */
[C---:B--2---:R-:W-:Y:S01]  /*4160*/  FMUL.FTZ R187, R168.reuse, R183 ;  /* 0x000000b7a8bb7220 */ /* 0x044fe20000410000 */
[----:B---3--:R-:W-:-:S03]  /*4170*/  FMUL.FTZ R164, R168, R185 ;  /* 0x000000b9a8a47220 */ /* 0x008fc60000410000 */
[----:B------:R-:W-:Y:S01]  /*4180*/  FFMA.FTZ R187, R156, R185, R187 ;  /* 0x000000b99cbb7223 */ /* 0x000fe200000100bb */
[----:B----4-:R-:W-:Y:S01]  /*4190*/  FMUL.FTZ R170, R168, R179 ;  /* 0x000000b3a8aa7220 */ /* 0x010fe20000410000 */
[----:B------:R-:W-:Y:S02]  /*41a0*/  FFMA.FTZ R183, R156, R183, -R164 ;  /* 0x000000b79cb77223 */ /* 0x000fe400000108a4 */
[----:B------:R-:W-:Y:S01]  /*41b0*/  @P4 FADD.FTZ R160, R160, R187 ;  /* 0x000000bba0a04221 */ /* 0x000fe20000010000 */
[-C--:B0-----:R-:W-:Y:S01]  /*41c0*/  FMUL.FTZ R164, R168, R181.reuse ;  /* 0x000000b5a8a47220 */ /* 0x081fe20000410000 */
        /* <DEDUP_REMOVED lines=35> */
[----:B------:R-:W0:Y:S01]  /*4400*/  SHFL.UP PT, R178, R160, 0x8, RZ ;  /* 0x05000000a0b27989 */ /* 0x000e2200000e00ff */
[----:B------:R-:W-:Y:S01]  /*4410*/  @P4 FFMA.FTZ R156, R156, R179, -R164 ;  /* 0x000000b39c9c4223 */ /* 0x000fe200000108a4 */
[----:B------:R-:W-:Y:S01]  /*4420*/  FMUL.FTZ R168, R3, R10 ;  /* 0x0000000a03a87220 */ /* 0x000fe20000410000 */
[----:B------:R-:W-:Y:S01]  /*4430*/  FSEL R181, R170, R181, !P4 ;  /* 0x000000b5aab57208 */ /* 0x000fe20006000000 */
[----:B------:R-:W2:Y:S01]  /*4440*/  SHFL.UP PT, R176, R158, 0x8, RZ ;  /* 0x050000009eb07989 */ /* 0x000ea200000e00ff */
[----:B------:R-:W-:Y:S01]  /*4450*/  FMUL.FTZ R170, R4, R11 ;  /* 0x0000000b04aa7220 */ /* 0x000fe20000410000 */
[----:B------:R-:W-:-:S02]  /*4460*/  ISETP.GE.AND P4, PT, R94, 0x8, PT ;  /* 0x000000085e00780c */ /* 0x000fc40003f86270 */
[----:B------:R-:W3:Y:S01]  /*4470*/  SHFL.UP PT, R174, R156, 0x8, RZ ;  /* 0x050000009cae7989 */ /* 0x000ee200000e00ff */
[-C--:B------:R-:W-:Y:S01]  /*4480*/  FMUL.FTZ R164, R175, R170.reuse ;  /* 0x000000aaafa47220 */ /* 0x080fe20000410000 */
[C---:B------:R-:W-:Y:S02]  /*4490*/  FMUL.FTZ R10, R177.reuse, R170 ;  /* 0x000000aab10a7220 */ /* 0x040fe40000410000 */
[----:B------:R-:W4:Y:S01]  /*44a0*/  SHFL.UP PT, R11, R181, 0x8, RZ ;  /* 0x05000000b50b7989 */ /* 0x000f2200000e00ff */
[-C--:B------:R-:W-:Y:S01]  /*44b0*/  FFMA.FTZ R179, -R177, R172.reuse, -R164 ;  /* 0x000000acb1b37223 */ /* 0x080fe200000109a4 */
[----:B------:R-:W-:Y:S01]  /*44c0*/  FFMA.FTZ R9, R175, R172, -R10 ;  /* 0x000000acaf097223 */ /* 0x000fe2000001080a */
[----:B------:R-:W-:Y:S02]  /*44d0*/  FMUL.FTZ R164, R3, R8 ;  /* 0x0000000803a47220 */ /* 0x000fe40000410000 */
[----:B------:R-:W-:Y:S02]  /*44e0*/  FADD.FTZ R10, -R168, R179 ;  /* 0x000000b3a80a7221 */ /* 0x000fe40000010100 */
[----:B------:R-:W-:-:S02]  /*44f0*/  FADD.FTZ R8, R164, R9 ;  /* 0x00000009a4087221 */ /* 0x000fc40000010000 */
[----:B------:R-:W-:Y:S01]  /*4500*/  FMUL.FTZ R180, R171, -R10 ;  /* 0x8000000aabb47220 */ /* 0x000fe20000410000 */
[----:B0-----:R-:W-:-:S03]  /*4510*/  FMUL.FTZ R179, R181, R178 ;  /* 0x000000b2b5b37220 */ /* 0x001fc60000410000 */
[-C--:B------:R-:W-:Y:S01]  /*4520*/  FFMA.FTZ R193, R173, R8.reuse, -R180 ;  /* 0x00000008adc17223 */ /* 0x080fe200000108b4 */
[----:B------:R-:W-:Y:S01]  /*4530*/  FMUL.FTZ R180, R171, -R8 ;  /* 0x80000008abb47220 */ /* 0x000fe20000410000 */
[-C--:B--2---:R-:W-:Y:S01]  /*4540*/  FMUL.FTZ R183, R181, R176.reuse ;  /* 0x000000b0b5b77220 */ /* 0x084fe20000410000 */
[C---:B------:R-:W-:Y:S01]  /*4550*/  FFMA.FTZ R179, R156.reuse, R176, -R179 ;  /* 0x000000b09cb37223 */ /* 0x040fe200000108b3 */
[----:B-1----:R-:W-:Y:S01]  /*4560*/  FMUL.FTZ R176, R177, -R162 ;  /* 0x800000a2b1b07220 */ /* 0x002fe20000410000 */
[----:B------:R-:W-:Y:S01]  /*4570*/  FFMA.FTZ R195, R173, R10, R180 ;  /* 0x0000000aadc37223 */ /* 0x000fe200000100b4 */
[----:B---3--:R-:W-:Y:S01]  /*4580*/  FMUL.FTZ R9, R181, R174 ;  /* 0x000000aeb5097220 */ /* 0x008fe20000410000 */
[----:B------:R-:W-:Y:S01]  /*4590*/  FFMA.FTZ R183, R156, R178, R183 ;  /* 0x000000b29cb77223 */ /* 0x000fe200000100b7 */
[----:B------:R-:W-:Y:S01]  /*45a0*/  @P4 FADD.FTZ R158, R158, R179 ;  /* 0x000000b39e9e4221 */ /* 0x000fe20000010000 */
[----:B------:R-:W-:Y:S01]  /*45b0*/  FFMA.FTZ R182, R175, -R163, R176 ;  /* 0x800000a3afb67223 */ /* 0x000fe200000100b0 */
[-C--:B----4-:R-:W-:Y:S01]  /*45c0*/  FFMA.FTZ R8, R156, R11.reuse, R9 ;  /* 0x0000000b9c087223 */ /* 0x090fe20000010009 */
[----:B------:R-:W-:Y:S01]  /*45d0*/  FMUL.FTZ R11, R181, R11 ;  /* 0x0000000bb50b7220 */ /* 0x000fe20000410000 */
[----:B------:R-:W-:Y:S01]  /*45e0*/  @P4 FADD.FTZ R160, R160, R183 ;  /* 0x000000b7a0a04221 */ /* 0x000fe20000010000 */
[----:B------:R-:W-:Y:S01]  /*45f0*/  SHFL.UP PT, R187, R158, 0x10, RZ ;  /* 0x060000009ebb7989 */ /* 0x000fe200000e00ff */
[----:B------:R-:W-:-:S02]  /*4600*/  HADD2.F32 R179, -RZ, R136.H0_H0 ;  /* 0x20000088ffb37230 */ /* 0x000fc40000004100 */
[----:B------:R-:W-:Y:S01]  /*4610*/  @P4 FFMA.FTZ R156, R156, R174, -R11 ;  /* 0x000000ae9c9c4223 */ /* 0x000fe2000001080b */
[----:B------:R-:W-:Y:S01]  /*4620*/  FSEL R178, R181, R8, !P4 ;  /* 0x00000008b5b27208 */ /* 0x000fe20006000000 */
[----:B------:R-:W0:Y:S01]  /*4630*/  SHFL.UP PT, R189, R160, 0x10, RZ ;  /* 0x06000000a0bd7989 */ /* 0x000e2200000e00ff */
[----:B------:R-:W-:Y:S01]  /*4640*/  FMUL.FTZ R174, R177, R163 ;  /* 0x000000a3b1ae7220 */ /* 0x000fe20000410000 */
[----:B------:R-:W-:Y:S01]  /*4650*/  HADD2.F32 R181, -RZ, R138.H0_H0 ;  /* 0x2000008affb57230 */ /* 0x000fe20000004100 */
[----:B------:R-:W-:Y:S01]  /*4660*/  HFMA2.MMA R8, -RZ, RZ, 1.875, 0 ;  /* 0x3f800000ff087435 */ /* 0x000fe200000001ff */
[----:B------:R-:W1:Y:S01]  /*4670*/  SHFL.UP PT, R183, R156, 0x10, RZ ;  /* 0x060000009cb77989 */ /* 0x000e6200000e00ff */
[----:B------:R-:W-:Y:S01]  /*4680*/  FFMA.FTZ R138, R175, R162, -R174 ;  /* 0x000000a2af8a7223 */ /* 0x000fe200000108ae */
[C---:B------:R-:W-:Y:S01]  /*4690*/  FMUL.FTZ R136, R171.reuse, -R182 ;  /* 0x800000b6ab887220 */ /* 0x040fe20000410000 */
[C---:B------:R-:W-:Y:S01]  /*46a0*/  FMUL.FTZ R174, R2.reuse, R181 ;  /* 0x000000b502ae7220 */ /* 0x040fe20000410000 */
[----:B------:R-:W2:Y:S01]  /*46b0*/  SHFL.UP PT, R185, R178, 0x10, RZ ;  /* 0x06000000b2b97989 */ /* 0x000ea200000e00ff */
[----:B------:R-:W-:Y:S01]  /*46c0*/  FMUL.FTZ R191, R171, -R138 ;  /* 0x8000008aabbf7220 */ /* 0x000fe20000410000 */
[----:B------:R-:W-:Y:S01]  /*46d0*/  FMUL.FTZ R176, R2, R179 ;  /* 0x000000b302b07220 */ /* 0x000fe20000410000 */
[----:B------:R-:W-:-:S02]  /*46e0*/  MOV R9, RZ ;  /* 0x000000ff00097202 */ /* 0x000fc40000000f00 */
[----:B------:R-:W-:Y:S02]  /*46f0*/  CS2R R10, SRZ ;  /* 0x00000000000a7805 */ /* 0x000fe4000001ff00 */
[----:B------:R-:W-:Y:S01]  /*4700*/  @!P3 LEA R180, R135, R122, 0x4 ;  /* 0x0000007a87b4b211 */ /* 0x000fe200078e20ff */
[C---:B------:R-:W-:Y:S01]  /*4710*/  FFMA.FTZ R136, R173.reuse, R138, -R136 ;  /* 0x0000008aad887223 */ /* 0x040fe20000010888 */
[----:B------:R-:W-:Y:S01]  /*4720*/  FFMA.FTZ R138, R173, R182, R191 ;  /* 0x000000b6ad8a7223 */ /* 0x000fe200000100bf */
[----:B------:R-:W-:Y:S01]  /*4730*/  FADD.FTZ R184, -R174, R195 ;  /* 0x000000c3aeb87221 */ /* 0x000fe20000010100 */
[----:B------:R-:W-:Y:S01]  /*4740*/  FADD.FTZ R182, R176, R193 ;  /* 0x000000c1b0b67221 */ /* 0x000fe20000010000 */
[----:B------:R2:W3:Y:S01]  /*4750*/  @!P3 LDS.128 R8, [R180+0x21b0] ;  /* 0x0021b000b408b984 */ /* 0x0004e20000000c00 */
[C---:B------:R-:W-:Y:S01]  /*4760*/  FMUL.FTZ R179, R169.reuse, -R138 ;  /* 0x8000008aa9b37220 */ /* 0x040fe20000410000 */
[C---:B------:R-:W-:Y:S01]  /*4770*/  FMUL.FTZ R186, R169.reuse, -R184 ;  /* 0x800000b8a9ba7220 */ /* 0x040fe20000410000 */
[----:B------:R-:W-:Y:S01]  /*4780*/  ISETP.GE.AND P3, PT, R94, 0x10, PT ;  /* 0x000000105e00780c */ /* 0x000fe20003f66270 */
[C---:B------:R-:W-:Y:S01]  /*4790*/  FMUL.FTZ R193, R169.reuse, -R182 ;  /* 0x800000b6a9c17220 */ /* 0x040fe20000410000 */
[----:B------:R-:W-:Y:S01]  /*47a0*/  FMUL.FTZ R181, R169, -R136 ;  /* 0x80000088a9b57220 */ /* 0x000fe20000410000 */
[C---:B------:R-:W-:Y:S01]  /*47b0*/  FFMA.FTZ R191, R167.reuse, R182, -R186 ;  /* 0x000000b6a7bf7223 */ /* 0x040fe200000108ba */
[C---:B------:R-:W-:Y:S01]  /*47c0*/  FFMA.FTZ R136, R167.reuse, R136, -R179 ;  /* 0x00000088a7887223 */ /* 0x040fe200000108b3 */
[C---:B------:R-:W-:Y:S01]  /*47d0*/  FFMA.FTZ R186, R167.reuse, R184, R193 ;  /* 0x000000b8a7ba7223 */ /* 0x040fe200000100c1 */
[C---:B0-----:R-:W-:Y:S01]  /*47e0*/  FMUL.FTZ R182, R178.reuse, R189 ;  /* 0x000000bdb2b67220 */ /* 0x041fe20000410000 */
[C---:B-1----:R-:W-:Y:S01]  /*47f0*/  FMUL.FTZ R179, R178.reuse, R183 ;  /* 0x000000b7b2b37220 */ /* 0x042fe20000410000 */
[-C--:B------:R-:W-:Y:S01]  /*4800*/  FMUL.FTZ R184, R178, R187.reuse ;  /* 0x000000bbb2b87220 */ /* 0x080fe20000410000 */
[----:B------:R-:W-:Y:S01]  /*4810*/  FFMA.FTZ R138, R167, R138, R181 ;  /* 0x0000008aa78a7223 */ /* 0x000fe200000100b5 */
[----:B------:R-:W-:Y:S01]  /*4820*/  FFMA.FTZ R187, R156, R187, -R182 ;  /* 0x000000bb9cbb7223 */ /* 0x000fe200000108b6 */
[-C--:B--2---:R-:W-:Y:S01]  /*4830*/  FMUL.FTZ R180, R178, R185.reuse ;  /* 0x000000b9b2b47220 */ /* 0x084fe20000410000 */
[C---:B------:R-:W-:Y:S01]  /*4840*/  FFMA.FTZ R185, R156.reuse, R185, R179 ;  /* 0x000000b99cb97223 */ /* 0x040fe200000100b3 */
[----:B------:R-:W-:Y:S01]  /*4850*/  FFMA.FTZ R189, R156, R189, R184 ;  /* 0x000000bd9cbd7223 */ /* 0x000fe200000100b8 */
[----:B------:R-:W-:-:S02]  /*4860*/  HADD2.F32 R179, -RZ, R134.H0_H0 ;  /* 0x20000086ffb37230 */ /* 0x000fc40000004100 */
[----:B------:R-:W-:Y:S01]  /*4870*/  @P3 FFMA.FTZ R156, R156, R183, -R180 ;  /* 0x000000b79c9c3223 */ /* 0x000fe200000108b4 */
[----:B------:R-:W-:Y:S02]  /*4880*/  HADD2.F32 R181, -RZ, R132.H0_H0 ;  /* 0x20000084ffb57230 */ /* 0x000fe40000004100 */
[----:B------:R-:W-:Y:S01]  /*4890*/  @P3 FADD.FTZ R160, R160, R189 ;  /* 0x000000bda0a03221 */ /* 0x000fe20000010000 */
[----:B------:R-:W-:Y:S01]  /*48a0*/  @P3 FADD.FTZ R158, R158, R187 ;  /* 0x000000bb9e9e3221 */ /* 0x000fe20000010000 */
[----:B------:R-:W-:Y:S01]  /*48b0*/  FSEL R185, R178, R185, !P3 ;  /* 0x000000b9b2b97208 */ /* 0x000fe20005800000 */
[----:B------:R-:W-:Y:S01]  /*48c0*/  FMUL.FTZ R178, R0, R179 ;  /* 0x000000b300b27220 */ /* 0x000fe20000410000 */
[----:B------:R-:W-:Y:S01]  /*48d0*/  ISETP.NE.AND P3, PT, R166, 0x1f, PT ;  /* 0x0000001fa600780c */ /* 0x000fe20003f65270 */
[----:B------:R-:W-:Y:S01]  /*48e0*/  FMUL.FTZ R179, R0, R181 ;  /* 0x000000b500b37220 */ /* 0x000fe20000410000 */
[----:B------:R0:W1:Y:S01]  /*48f0*/  SHFL.DOWN PT, R134, R136, 0x1, 0x1f ;  /* 0x08201f0088867f89 */ /* 0x00006200000e0000 */
[----:B------:R-:W-:-:S02]  /*4900*/  FADD.FTZ R180, R178, R191 ;  /* 0x000000bfb2b47221 */ /* 0x000fc40000010000 */
[----:B------:R-:W-:Y:S01]  /*4910*/  FADD.FTZ R181, -R179, R186 ;  /* 0x000000bab3b57221 */ /* 0x000fe20000010100 */
[----:B------:R0:W2:Y:S04]  /*4920*/  SHFL.DOWN PT, R182, R138, 0x1, 0x1f ;  /* 0x08201f008ab67f89 */ /* 0x0000a800000e0000 */
[----:B------:R0:W4:Y:S04]  /*4930*/  SHFL.DOWN PT, R189, R180, 0x1, 0x1f ;  /* 0x08201f00b4bd7f89 */ /* 0x00012800000e0000 */
[----:B------:R0:W0:Y:S04]  /*4940*/  SHFL.DOWN PT, R132, R181, 0x1, 0x1f ;  /* 0x08201f00b5847f89 */ /* 0x00002800000e0000 */
[----:B------:R-:W0:Y:S04]  /*4950*/  SHFL.UP PT, R156, R156, 0x1, RZ ;  /* 0x042000009c9c7989 */ /* 0x000e2800000e00ff */
[----:B------:R-:W0:Y:S04]  /*4960*/  SHFL.UP PT, R185, R185, 0x1, RZ ;  /* 0x04200000b9b97989 */ /* 0x000e2800000e00ff */
[----:B------:R-:W0:Y:S04]  /*4970*/  SHFL.UP PT, R158, R158, 0x1, RZ ;  /* 0x042000009e9e7989 */ /* 0x000e2800000e00ff */
[----:B------:R-:W0:Y:S01]  /*4980*/  SHFL.UP PT, R160, R160, 0x1, RZ ;  /* 0x04200000a0a07989 */ /* 0x000e2200000e00ff */
[----:B-123--:R-:W-:Y:S05]  /*4990*/  @!P3 BRA `(.L_x_18184) ;  /* 0x00000000002cb947 */ /* 0x00efea0003800000 */
[C---:B0-----:R-:W-:Y:S01]  /*49a0*/  FMUL.FTZ R187, R138.reuse, R132 ;  /* 0x000000848abb7220 */ /* 0x041fe20000410000 */
[C---:B------:R-:W-:Y:S01]  /*49b0*/  FMUL.FTZ R183, R138.reuse, R182 ;  /* 0x000000b68ab77220 */ /* 0x040fe20000410000 */
[-C--:B----4-:R-:W-:Y:S02]  /*49c0*/  FMUL.FTZ R191, R138, R189.reuse ;  /* 0x000000bd8abf7220 */ /* 0x090fe40000410000 */
        /* <DEDUP_REMOVED lines=8> */
.L_x_18184:
[----:B------:R-:W-:Y:S05]  /*4a50*/  BSYNC B0 ;  /* 0x0000000000007941 */ /* 0x000fea0003800000 */
.L_x_18183:
[----:B------:R1:W2:Y:S01]  /*4a60*/  SHFL.DOWN PT, R134, R136, 0x2, 0x1f ;  /* 0x08401f0088867f89 */ /* 0x0002a200000e0000 */
[----:B------:R-:W-:Y:S01]  /*4a70*/  BSSY B0, `(.L_x_18185) ;  /* 0x0000013000007945 */ /* 0x000fe20003800000 */
[C---:B------:R-:W-:Y:S02]  /*4a80*/  ISETP.GT.U32.AND P3, PT, R166.reuse, 0x1b, PT ;  /* 0x0000001ba600780c */ /* 0x040fe40003f64070 */
[----:B------:R1:W3:Y:S01]  /*4a90*/  SHFL.DOWN PT, R182, R138, 0x2, 0x1f ;  /* 0x08401f008ab67f89 */ /* 0x0002e200000e0000 */
[C---:B------:R-:W-:Y:S02]  /*4aa0*/  ISETP.GT.U32.AND P4, PT, R166.reuse, 0x17, PT ;  /* 0x00000017a600780c */ /* 0x040fe40003f84070 */
[----:B------:R-:W-:Y:S01]  /*4ab0*/  ISETP.GT.U32.AND P5, PT, R166, 0xf, PT ;  /* 0x0000000fa600780c */ /* 0x000fe20003fa4070 */
[----:B----4-:R1:W4:Y:S04]  /*4ac0*/  SHFL.DOWN PT, R189, R180, 0x2, 0x1f ;  /* 0x08401f00b4bd7f89 */ /* 0x01032800000e0000 */
[----:B0-----:R1:W0:Y:S01]  /*4ad0*/  SHFL.DOWN PT, R132, R181, 0x2, 0x1f ;  /* 0x08401f00b5847f89 */ /* 0x00122200000e0000 */
[----:B------:R-:W-:Y:S07]  /*4ae0*/  @P6 BRA `(.L_x_18186) ;  /* 0x00000000002c6947 */ /* 0x000fee0003800000 */
        /* <DEDUP_REMOVED lines=11> */
.L_x_18186:
[----:B------:R-:W-:Y:S05]  /*4ba0*/  BSYNC B0 ;  /* 0x0000000000007941 */ /* 0x000fea0003800000 */
.L_x_18185:
        /* <DEDUP_REMOVED lines=8> */
[-C--:B----4-:R-:W-:Y:S02]  /*4c30*/  FMUL.FTZ R191, R138, R189.reuse ;  /* 0x000000bd8abf7220 */ /* 0x090fe40000410000 */
        /* <DEDUP_REMOVED lines=8> */
.L_x_18188:
[----:B------:R-:W-:Y:S05]  /*4cc0*/  BSYNC B0 ;  /* 0x0000000000007941 */ /* 0x000fea0003800000 */
.L_x_18187:
        /* <DEDUP_REMOVED lines=8> */
[-C--:B----4-:R-:W-:Y:S02]  /*4d50*/  FMUL.FTZ R191, R138, R189.reuse ;  /* 0x000000bd8abf7220 */ /* 0x090fe40000410000 */
        /* <DEDUP_REMOVED lines=8> */
.L_x_18190:
[----:B------:R-:W-:Y:S05]  /*4de0*/  BSYNC B0 ;  /* 0x0000000000007941 */ /* 0x000fea0003800000 */
.L_x_18189:
[----:B-1----:R1:W1:Y:S01]  /*4df0*/  SHFL.DOWN PT, R134, R136, 0x10, 0x1f ;  /* 0x0a001f0088867f89 */ /* 0x00226200000e0000 */
[----:B------:R-:W-:Y:S01]  /*4e00*/  BSSY B0, `(.L_x_18191) ;  /* 0x0000011000007945 */ /* 0x000fe20003800000 */
[----:B------:R-:W-:Y:S02]  /*4e10*/  FMUL.FTZ R183, R185, R71 ;  /* 0x00000047b9b77220 */ /* 0x000fe40000410000 */
[----:B------:R0:W1:Y:S04]  /*4e20*/  SHFL.DOWN PT, R182, R138, 0x10, 0x1f ;  /* 0x0a001f008ab67f89 */ /* 0x00006800000e0000 */
[----:B------:R1:W1:Y:S04]  /*4e30*/  SHFL.DOWN PT, R191, R180, 0x10, 0x1f ;  /* 0x0a001f00b4bf7f89 */ /* 0x00026800000e0000 */
[----:B0-----:R0:W0:Y:S01]  /*4e40*/  SHFL.DOWN PT, R132, R181, 0x10, 0x1f ;  /* 0x0a001f00b5847f89 */ /* 0x00102200000e0000 */
[----:B------:R-:W-:Y:S05]  /*4e50*/  @P5 BRA `(.L_x_18192) ;  /* 0x00000000002c5947 */ /* 0x000fea0003800000 */
[C---:B0---4-:R-:W-:Y:S01]  /*4e60*/  FMUL.FTZ R189, R138.reuse, R132 ;  /* 0x000000848abd7220 */ /* 0x051fe20000410000 */
        /* <DEDUP_REMOVED lines=10> */
.L_x_18192:
[----:B------:R-:W-:Y:S05]  /*4f10*/  BSYNC B0 ;  /* 0x0000000000007941 */ /* 0x000fea0003800000 */
.L_x_18191:
[-C--:B0-----:R-:W-:Y:S01]  /*4f20*/  FMUL.FTZ R132, R185, R70.reuse ;  /* 0x00000046b9847220 */ /* 0x081fe20000410000 */
[----:B------:R-:W-:Y:S01]  /*4f30*/  SHFL.DOWN PT, R187, R138, 0x1, 0x1f ;  /* 0x08201f008abb7f89 */ /* 0x000fe200000e0000 */
[----:B------:R-:W-:Y:S01]  /*4f40*/  FFMA.FTZ R183, R156, R70, -R183 ;  /* 0x000000469cb77223 */ /* 0x000fe200000108b7 */
[----:B------:R-:W-:Y:S01]  /*4f50*/  ISETP.NE.AND P3, PT, R106, RZ, PT ;  /* 0x000000ff6a00720c */ /* 0x000fe20003f65270 */
[----:B------:R-:W-:Y:S01]  /*4f60*/  FFMA.FTZ R185, R156, R71, R132 ;  /* 0x000000479cb97223 */ /* 0x000fe20000010084 */
[----:B-1----:R-:W0:Y:S01]  /*4f70*/  SHFL.IDX PT, R134, R10, RZ, 0x1f ;  /* 0x00001fff0a867589 */ /* 0x002e2200000e0000 */
[----:B------:R-:W-:Y:S01]  /*4f80*/  @P1 FADD.FTZ R70, R158, R183 ;  /* 0x000000b79e461221 */ /* 0x000fe20000010000 */
[----:B------:R-:W-:Y:S01]  /*4f90*/  LEA R194, R77, -R106, 0x1 ;  /* 0x8000006a4dc27211 */ /* 0x000fe200078e08ff */
[----:B------:R-:W-:Y:S01]  /*4fa0*/  @P1 FADD.FTZ R71, R160, R185 ;  /* 0x000000b9a0471221 */ /* 0x000fe20000010000 */
[----:B------:R-:W1:Y:S01]  /*4fb0*/  SHFL.IDX PT, R186, R11, RZ, 0x1f ;  /* 0x00001fff0bba7589 */ /* 0x000e6200000e0000 */
[CC--:B------:R-:W-:Y:S01]  /*4fc0*/  FMUL.FTZ R183, R73.reuse, R70.reuse ;  /* 0x0000004649b77220 */ /* 0x0c0fe20000410000 */
[----:B------:R-:W-:Y:S01]  /*4fd0*/  ISETP.GE.AND P1, PT, R194, 0x1, PT ;  /* 0x00000001c200780c */ /* 0x000fe20003f26270 */
[-C--:B------:R-:W-:Y:S01]  /*4fe0*/  FMUL.FTZ R73, R73, R71.reuse ;  /* 0x0000004749497220 */ /* 0x080fe20000410000 */
[----:B------:R-:W5:Y:S01]  /*4ff0*/  SHFL.DOWN PT, R156, R136, 0x1, 0x1f ;  /* 0x08201f00889c7f89 */ /* 0x000f6200000e0000 */
[C---:B------:R-:W-:Y:S01]  /*5000*/  FFMA.FTZ R183, R72.reuse, R71, R183 ;  /* 0x0000004748b77223 */ /* 0x040fe200000100b7 */
[----:B------:R-:W-:Y:S01]  /*5010*/  BSSY B0, `(.L_x_18193) ;  /* 0x00000da000007945 */ /* 0x000fe20003800000 */
[----:B------:R-:W-:Y:S01]  /*5020*/  FFMA.FTZ R73, R72, R70, -R73 ;  /* 0x0000004648497223 */ /* 0x000fe20000010849 */
[----:B------:R-:W4:Y:S01]  /*5030*/  SHFL.DOWN PT, R160, R181, 0x1, 0x1f ;  /* 0x08201f00b5a07f89 */ /* 0x000f2200000e0000 */
[----:B------:R-:W-:-:S02]  /*5040*/  FADD.FTZ R70, R146, R183 ;  /* 0x000000b792467221 */ /* 0x000fc40000010000 */
[----:B------:R-:W-:Y:S01]  /*5050*/  FADD.FTZ R72, R140, R73 ;  /* 0x000000498c487221 */ /* 0x000fe20000010000 */
[----:B------:R-:W4:Y:S01]  /*5060*/  SHFL.DOWN PT, R158, R180, 0x1, 0x1f ;  /* 0x08201f00b49e7f89 */ /* 0x000f2200000e0000 */
[C---:B------:R-:W-:Y:S02]  /*5070*/  FMUL.FTZ R132, R169.reuse, R70 ;  /* 0x00000046a9847220 */ /* 0x040fe40000410000 */
[-C--:B------:R-:W-:Y:S01]  /*5080*/  FMUL.FTZ R71, R169, R72.reuse ;  /* 0x00000048a9477220 */ /* 0x080fe20000410000 */
[----:B------:R-:W4:Y:S01]  /*5090*/  SHFL.IDX PT, R140, R138, RZ, 0x1f ;  /* 0x00001fff8a8c7589 */ /* 0x000f2200000e0000 */
[C---:B------:R-:W-:Y:S02]  /*50a0*/  FFMA.FTZ R132, R167.reuse, R72, -R132 ;  /* 0x00000048a7847223 */ /* 0x040fe40000010884 */
[----:B------:R-:W-:Y:S01]  /*50b0*/  FFMA.FTZ R71, R167, R70, R71 ;  /* 0x00000046a7477223 */ /* 0x000fe20000010047 */
[----:B0-----:R-:W-:Y:S01]  /*50c0*/  @P2 FMUL.FTZ R183, R187, R134 ;  /* 0x00000086bbb72220 */ /* 0x001fe20000410000 */
[C---:B------:R-:W-:Y:S01]  /*50d0*/  FFMA.FTZ R184, R149.reuse, R144, R132 ;  /* 0x0000009095b87223 */ /* 0x040fe20000010084 */
[----:B--23--:R-:W-:Y:S01]  /*50e0*/  SHFL.IDX PT, R181, R181, RZ, 0x1f ;  /* 0x00001fffb5b57589 */ /* 0x00cfe200000e0000 */
[----:B------:R-:W-:Y:S01]  /*50f0*/  FFMA.FTZ R182, R149, R142, R71 ;  /* 0x0000008e95b67223 */ /* 0x000fe20000010047 */
[----:B-1----:R-:W-:Y:S01]  /*5100*/  @P2 FMUL.FTZ R73, R187, R186 ;  /* 0x000000babb492220 */ /* 0x002fe20000410000 */
[C---:B------:R-:W-:Y:S01]  /*5110*/  FMUL.FTZ R132, R171.reuse, R184 ;  /* 0x000000b8ab847220 */ /* 0x040fe20000410000 */
[----:B------:R-:W-:Y:S01]  /*5120*/  SHFL.IDX PT, R180, R180, RZ, 0x1f ;  /* 0x00001fffb4b47589 */ /* 0x000fe200000e0000 */
[----:B------:R-:W-:Y:S01]  /*5130*/  FMUL.FTZ R71, R171, R182 ;  /* 0x000000b6ab477220 */ /* 0x000fe20000410000 */
[C---:B-----5:R-:W-:Y:S01]  /*5140*/  @P2 FFMA.FTZ R183, R156.reuse, R186, R183 ;  /* 0x000000ba9cb72223 */ /* 0x060fe200000100b7 */
[----:B------:R-:W-:Y:S01]  /*5150*/  @P2 FFMA.FTZ R73, R156, R134, -R73 ;  /* 0x000000869c492223 */ /* 0x000fe20000010849 */
[C---:B------:R-:W-:Y:S01]  /*5160*/  FFMA.FTZ R132, R173.reuse, R182, R132 ;  /* 0x000000b6ad847223 */ /* 0x040fe20000010084 */
[----:B------:R-:W-:Y:S01]  /*5170*/  FFMA.FTZ R71, R173, R184, -R71 ;  /* 0x000000b8ad477223 */ /* 0x000fe20000010847 */
[----:B----4-:R-:W-:-:S03]  /*5180*/  @P2 FADD.FTZ R186, R160, R183 ;  /* 0x000000b7a0ba2221 */ /* 0x010fc60000010000 */
[----:B------:R-:W-:Y:S01]  /*5190*/  FFMA.FTZ R188, R155, R148, R71 ;  /* 0x000000949bbc7223 */ /* 0x000fe20000010047 */
[----:B------:R-:W-:Y:S01]  /*51a0*/  @P2 FADD.FTZ R134, R158, R73 ;  /* 0x000000499e862221 */ /* 0x000fe20000010000 */
[-C--:B------:R-:W-:Y:S01]  /*51b0*/  FMUL.FTZ R183, R186, -R163.reuse ;  /* 0x800000a3bab77220 */ /* 0x080fe20000410000 */
[----:B------:R0:W1:Y:S01]  /*51c0*/  SHFL.IDX PT, R73, R136, RZ, 0x1f ;  /* 0x00001fff88497589 */ /* 0x00006200000e0000 */
[----:B------:R-:W-:Y:S01]  /*51d0*/  FMUL.FTZ R71, R177, R188 ;  /* 0x000000bcb1477220 */ /* 0x000fe20000410000 */
[C---:B------:R-:W-:Y:S01]  /*51e0*/  FMUL.FTZ R163, R134.reuse, -R163 ;  /* 0x800000a386a37220 */ /* 0x040fe20000410000 */
[----:B------:R-:W-:Y:S01]  /*51f0*/  FFMA.FTZ R183, R134, R162, -R183 ;  /* 0x000000a286b77223 */ /* 0x000fe200000108b7 */
[C---:B------:R-:W-:Y:S01]  /*5200*/  FMUL.FTZ R142, R140.reuse, R11 ;  /* 0x0000000b8c8e7220 */ /* 0x040fe20000410000 */
[----:B------:R-:W-:Y:S01]  /*5210*/  FMUL.FTZ R144, R140, R10 ;  /* 0x0000000a8c907220 */ /* 0x000fe20000410000 */
[----:B------:R-:W-:Y:S01]  /*5220*/  FFMA.FTZ R163, R186, R162, R163 ;  /* 0x000000a2baa37223 */ /* 0x000fe200000100a3 */
[----:B------:R-:W-:Y:S01]  /*5230*/  FFMA.FTZ R186, R155, R150, R132 ;  /* 0x000000969bba7223 */ /* 0x000fe20000010084 */
[----:B------:R-:W-:Y:S01]  /*5240*/  FADD.FTZ R132, R172, R183 ;  /* 0x000000b7ac847221 */ /* 0x000fe20000010000 */
[----:B------:R-:W-:Y:S01]  /*5250*/  FMUL.FTZ R148, R143, R114 ;  /* 0x000000728f947220 */ /* 0x000fe20000410000 */
[----:B------:R-:W-:Y:S01]  /*5260*/  FADD.FTZ R134, -R170, R163 ;  /* 0x000000a3aa867221 */ /* 0x000fe20000010100 */
[C---:B0-----:R-:W-:Y:S01]  /*5270*/  FMUL.FTZ R136, R177.reuse, R186 ;  /* 0x000000bab1887220 */ /* 0x041fe20000410000 */
[----:B------:R-:W-:Y:S01]  /*5280*/  FMUL.FTZ R163, R177, -R132 ;  /* 0x80000084b1a37220 */ /* 0x000fe20000410000 */
[----:B------:R-:W-:Y:S01]  /*5290*/  FFMA.FTZ R71, R175, R186, R71 ;  /* 0x000000baaf477223 */ /* 0x000fe20000010047 */
[----:B------:R-:W-:Y:S01]  /*52a0*/  FMUL.FTZ R177, R177, -R134 ;  /* 0x80000086b1b17220 */ /* 0x000fe20000410000 */
[C---:B------:R-:W-:Y:S01]  /*52b0*/  FFMA.FTZ R170, R175.reuse, R188, -R136 ;  /* 0x000000bcafaa7223 */ /* 0x040fe20000010888 */
[----:B------:R-:W-:Y:S01]  /*52c0*/  FFMA.FTZ R163, R175, R134, R163 ;  /* 0x00000086afa37223 */ /* 0x000fe200000100a3 */
[----:B------:R-:W-:Y:S01]  /*52d0*/  FFMA.FTZ R190, R157, R152, R71 ;  /* 0x000000989dbe7223 */ /* 0x000fe20000010047 */
[----:B------:R-:W-:Y:S01]  /*52e0*/  FFMA.FTZ R177, R175, R132, -R177 ;  /* 0x00000084afb17223 */ /* 0x000fe200000108b1 */
[----:B------:R-:W-:Y:S01]  /*52f0*/  FFMA.FTZ R170, R157, R154, R170 ;  /* 0x0000009a9daa7223 */ /* 0x000fe200000100aa */
[----:B------:R-:W-:Y:S01]  /*5300*/  FADD.FTZ R136, -R168, R163 ;  /* 0x000000a3a8887221 */ /* 0x000fe20000010100 */
[----:B------:R-:W-:Y:S01]  /*5310*/  FMUL.FTZ R154, R149, R116 ;  /* 0x00000074959a7220 */ /* 0x000fe20000410000 */
[----:B------:R-:W-:Y:S01]  /*5320*/  FADD.FTZ R138, R164, R177 ;  /* 0x000000b1a48a7221 */ /* 0x000fe20000010000 */
[----:B------:R-:W-:Y:S01]  /*5330*/  FFMA.FTZ R150, R141, -R148, R72 ;  /* 0x800000948d967223 */ /* 0x000fe20000010048 */
[----:B-1----:R-:W-:Y:S01]  /*5340*/  FFMA.FTZ R163, R73, R10, -R142 ;  /* 0x0000000a49a37223 */ /* 0x002fe2000001088e */
[C---:B------:R-:W-:Y:S01]  /*5350*/  FMUL.FTZ R142, R171.reuse, -R136 ;  /* 0x80000088ab8e7220 */ /* 0x040fe20000410000 */
[----:B------:R-:W-:Y:S01]  /*5360*/  FMUL.FTZ R171, R171, -R138 ;  /* 0x8000008aabab7220 */ /* 0x000fe20000410000 */
[C---:B------:R-:W-:Y:S01]  /*5370*/  FMUL.FTZ R10, R140.reuse, R9 ;  /* 0x000000098c0a7220 */ /* 0x040fe20000410000 */
[----:B------:R-:W-:Y:S01]  /*5380*/  FFMA.FTZ R144, R73, R11, R144 ;  /* 0x0000000b49907223 */ /* 0x000fe20000010090 */
[----:B------:R-:W-:Y:S01]  /*5390*/  FMUL.FTZ R140, R140, R8 ;  /* 0x000000088c8c7220 */ /* 0x000fe20000410000 */
[C---:B------:R-:W-:Y:S01]  /*53a0*/  FFMA.FTZ R171, R173.reuse, R136, R171 ;  /* 0x00000088adab7223 */ /* 0x040fe200000100ab */
[----:B------:R-:W-:Y:S01]  /*53b0*/  FFMA.FTZ R11, R173, R138, -R142 ;  /* 0x0000008aad0b7223 */ /* 0x000fe2000001088e */
[C---:B------:R-:W-:Y:S01]  /*53c0*/  FFMA.FTZ R8, R73.reuse, R8, -R10 ;  /* 0x0000000849087223 */ /* 0x040fe2000001080a */
[----:B------:R-:W-:Y:S01]  /*53d0*/  FFMA.FTZ R9, R73, R9, R140 ;  /* 0x0000000949097223 */ /* 0x000fe2000001008c */
[----:B------:R-:W-:Y:S01]  /*53e0*/  FADD.FTZ R142, -R174, R171 ;  /* 0x000000abae8e7221 */ /* 0x000fe20000010100 */
[----:B------:R-:W-:Y:S01]  /*53f0*/  FADD.FTZ R140, R176, R11 ;  /* 0x0000000bb08c7221 */ /* 0x000fe20000010000 */
[----:B------:R-:W-:Y:S01]  /*5400*/  FADD.FTZ R11, R181, R144 ;  /* 0x00000090b50b7221 */ /* 0x000fe20000010000 */
[----:B------:R-:W-:Y:S01]  /*5410*/  FADD.FTZ R10, R180, R163 ;  /* 0x000000a3b40a7221 */ /* 0x000fe20000010000 */
[C---:B------:R-:W-:Y:S01]  /*5420*/  FMUL.FTZ R144, R169.reuse, -R142 ;  /* 0x8000008ea9907220 */ /* 0x040fe20000410000 */
[----:B------:R-:W-:Y:S01]  /*5430*/  FMUL.FTZ R169, R169, -R140 ;  /* 0x8000008ca9a97220 */ /* 0x000fe20000410000 */
[----:B------:R-:W-:Y:S01]  /*5440*/  @!P3 LEA R73, R135, R122, 0x4 ;  /* 0x0000007a8749b211 */ /* 0x000fe200078e20ff */
[----:B------:R-:W-:Y:S01]  /*5450*/  FFMA.FTZ R148, R139, -R148, R70 ;  /* 0x800000948b947223 */ /* 0x000fe20000010046 */
[C---:B------:R-:W-:Y:S01]  /*5460*/  FFMA.FTZ R71, R167.reuse, R140, -R144 ;  /* 0x0000008ca7477223 */ /* 0x040fe20000010890 */
[----:B------:R-:W-:Y:S01]  /*5470*/  FFMA.FTZ R152, R167, R142, R169 ;  /* 0x0000008ea7987223 */ /* 0x000fe200000100a9 */
[----:B------:R-:W-:Y:S01]  /*5480*/  LEA.HI.SX32 R163, R93, R93, 0x1b ;  /* 0x0000005d5da37211 */ /* 0x000fe200078fdaff */
[----:B------:R0:W-:Y:S01]  /*5490*/  @!P3 STS.128 [R73+0x21b0], R8 ;  /* 0x0021b0084900b388 */ /* 0x0001e20000000c00 */
[----:B------:R-:W-:Y:S01]  /*54a0*/  FADD.FTZ R144, R178, R71 ;  /* 0x00000047b2907221 */ /* 0x000fe20000010000 */
[----:B------:R-:W-:Y:S01]  /*54b0*/  FADD.FTZ R152, -R179, R152 ;  /* 0x00000098b3987221 */ /* 0x000fe20000010100 */
[----:B------:R-:W-:Y:S01]  /*54c0*/  LEA R192, R163, R122, 0x2 ;  /* 0x0000007aa3c07211 */ /* 0x000fe200078e10ff */
[-C--:B------:R-:W-:Y:S01]  /*54d0*/  FFMA.FTZ R146, R145, -R154.reuse, R184 ;  /* 0x8000009a91927223 */ /* 0x080fe200000100b8 */
[----:B------:R-:W-:Y:S01]  /*54e0*/  FFMA.FTZ R154, R147, -R154, R182 ;  /* 0x8000009a939a7223 */ /* 0x000fe200000100b6 */
[----:B------:R-:W-:Y:S01]  /*54f0*/  FMUL.FTZ R71, R152, R114 ;  /* 0x0000007298477220 */ /* 0x000fe20000410000 */
[----:B------:R-:W-:Y:S01]  /*5500*/  FMUL.FTZ R163, R142, R116 ;  /* 0x000000748ea37220 */ /* 0x000fe20000410000 */
[----:B------:R-:W-:Y:S01]  /*5510*/  FMUL.FTZ R158, R155, R118 ;  /* 0x000000769b9e7220 */ /* 0x000fe20000410000 */
[----:B------:R-:W-:Y:S01]  /*5520*/  IADD3 R169, R106, 0xa0, RZ ;  /* 0x000000a06aa97810 */ /* 0x000fe20007ffe0ff */
[----:B------:R-:W-:Y:S01]  /*5530*/  FMUL.FTZ R72, R0, R72 ;  /* 0x0000004800487220 */ /* 0x000fe20000410000 */
[----:B------:R-:W-:Y:S01]  /*5540*/  FMUL.FTZ R167, R154, R163 ;  /* 0x000000a39aa77220 */ /* 0x000fe20000410000 */
[-C--:B------:R-:W-:Y:S01]  /*5550*/  FFMA.FTZ R156, R153, -R158.reuse, R188 ;  /* 0x8000009e999c7223 */ /* 0x080fe200000100bc */
[----:B------:R-:W-:Y:S01]  /*5560*/  FFMA.FTZ R158, R151, -R158, R186 ;  /* 0x8000009e979e7223 */ /* 0x000fe200000100ba */
[----:B------:R-:W-:Y:S01]  /*5570*/  IADD3 R171, R106, 0xc0, RZ ;  /* 0x000000c06aab7810 */ /* 0x000fe20007ffe0ff */
[----:B------:R-:W-:Y:S01]  /*5580*/  FFMA.FTZ R70, -R0, R70, -RZ ;  /* 0x0000004600467223 */ /* 0x000fe200000109ff */
[----:B0-----:R-:W-:Y:S01]  /*5590*/  FMUL.FTZ R9, R144, R114 ;  /* 0x0000007290097220 */ /* 0x001fe20000410000 */
[-C--:B------:R-:W-:Y:S01]  /*55a0*/  FMUL.FTZ R11, R148, R71.reuse ;  /* 0x00000047940b7220 */ /* 0x080fe20000410000 */
[----:B------:R-:W-:Y:S01]  /*55b0*/  FMUL.FTZ R73, R140, R116 ;  /* 0x000000748c497220 */ /* 0x000fe20000410000 */
[C---:B------:R-:W-:Y:S01]  /*55c0*/  FMUL.FTZ R10, R143.reuse, R71 ;  /* 0x000000478f0a7220 */ /* 0x040fe20000410000 */
[-C--:B------:R-:W-:Y:S01]  /*55d0*/  FMUL.FTZ R8, R148, R9.reuse ;  /* 0x0000000994087220 */ /* 0x080fe20000410000 */
[----:B------:R-:W-:Y:S01]  /*55e0*/  FFMA.FTZ R11, R150, R9, R11 ;  /* 0x00000009960b7223 */ /* 0x000fe2000001000b */
[----:B------:R-:W-:Y:S01]  /*55f0*/  FFMA.FTZ R172, R146, R73, R167 ;  /* 0x0000004992ac7223 */ /* 0x000fe200000100a7 */
[----:B------:R-:W-:Y:S01]  /*5600*/  FMUL.FTZ R9, R143, R9 ;  /* 0x000000098f097220 */ /* 0x000fe20000410000 */
[----:B------:R-:W-:Y:S01]  /*5610*/  FMUL.FTZ R162, R149, R73 ;  /* 0x0000004995a27220 */ /* 0x000fe20000410000 */
[----:B------:R-:W-:Y:S01]  /*5620*/  FADD.FTZ R11, RZ, R11 ;  /* 0x0000000bff0b7221 */ /* 0x000fe20000010000 */
[----:B------:R-:W-:Y:S01]  /*5630*/  FFMA.FTZ R8, R150, R71, -R8 ;  /* 0x0000004796087223 */ /* 0x000fe20000010808 */
[----:B------:R-:W-:Y:S01]  /*5640*/  FMUL.FTZ R73, R154, R73 ;  /* 0x000000499a497220 */ /* 0x000fe20000410000 */
[----:B------:R0:W-:Y:S01]  /*5650*/  STS [R192+0x420], R9 ;  /* 0x00042009c0007388 */ /* 0x0001e20000000800 */
[----:B------:R-:W-:Y:S01]  /*5660*/  FADD.FTZ R172, R11, R172 ;  /* 0x000000ac0bac7221 */ /* 0x000fe20000010000 */
[-C--:B------:R-:W-:Y:S01]  /*5670*/  FMUL.FTZ R11, R157, R120.reuse ;  /* 0x000000789d0b7220 */ /* 0x080fe20000410000 */
[----:B------:R-:W-:Y:S01]  /*5680*/  FFMA.FTZ R73, R146, R163, -R73 ;  /* 0x000000a392497223 */ /* 0x000fe20000010849 */
[----:B------:R1:W-:Y:S01]  /*5690*/  STS [R91+0x8], R162 ;  /* 0x000008a25b007388 */ /* 0x0003e20000000800 */
[----:B------:R-:W-:Y:S01]  /*56a0*/  FADD.FTZ R8, RZ, R8 ;  /* 0x00000008ff087221 */ /* 0x000fe20000010000 */
[----:B------:R-:W-:Y:S01]  /*56b0*/  FFMA.FTZ R160, R161, -R11, R190 ;  /* 0x8000000ba1a07223 */ /* 0x000fe200000100be */
[----:B------:R-:W-:Y:S01]  /*56c0*/  FMUL.FTZ R71, R132, R120 ;  /* 0x0000007884477220 */ /* 0x000fe20000410000 */
[----:B------:R2:W-:Y:S01]  /*56d0*/  STS [R91+0x4], R10 ;  /* 0x0000040a5b007388 */ /* 0x0005e20000000800 */
[----:B------:R-:W-:Y:S01]  /*56e0*/  FADD.FTZ R175, R8, R73 ;  /* 0x0000004908af7221 */ /* 0x000fe20000010000 */
[----:B0-----:R-:W-:Y:S01]  /*56f0*/  FMUL.FTZ R9, R138, R118 ;  /* 0x000000768a097220 */ /* 0x001fe20000410000 */
[----:B------:R-:W-:Y:S01]  /*5700*/  FMUL.FTZ R73, R134, R120 ;  /* 0x0000007886497220 */ /* 0x000fe20000410000 */
[----:B------:R-:W-:Y:S01]  /*5710*/  FMUL.FTZ R163, R149, R163 ;  /* 0x000000a395a37220 */ /* 0x000fe20000410000 */
[----:B------:R-:W-:Y:S01]  /*5720*/  FMUL.FTZ R185, R160, R71 ;  /* 0x00000047a0b97220 */ /* 0x000fe20000410000 */
[----:B-1----:R-:W-:Y:S01]  /*5730*/  FFMA.FTZ R162, R159, -R11, R170 ;  /* 0x8000000b9fa27223 */ /* 0x002fe200000100aa */
[----:B------:R-:W-:Y:S01]  /*5740*/  FMUL.FTZ R11, R136, R118 ;  /* 0x00000076880b7220 */ /* 0x000fe20000410000 */
[C---:B------:R-:W-:Y:S01]  /*5750*/  FMUL.FTZ R180, R158.reuse, R9 ;  /* 0x000000099eb47220 */ /* 0x040fe20000410000 */
[C---:B------:R-:W-:Y:S01]  /*5760*/  FMUL.FTZ R164, R157.reuse, R73 ;  /* 0x000000499da47220 */ /* 0x040fe20000410000 */
[----:B--2---:R-:W-:Y:S01]  /*5770*/  FMUL.FTZ R10, R157, R71 ;  /* 0x000000479d0a7220 */ /* 0x004fe20000410000 */
[-C--:B------:R-:W-:Y:S01]  /*5780*/  FMUL.FTZ R179, R158, R11.reuse ;  /* 0x0000000b9eb37220 */ /* 0x080fe20000410000 */
[C---:B------:R-:W-:Y:S01]  /*5790*/  FMUL.FTZ R8, R155.reuse, R11 ;  /* 0x0000000b9b087220 */ /* 0x040fe20000410000 */
[----:B------:R0:W-:Y:S01]  /*57a0*/  STS [R192+0x42c], R163 ;  /* 0x00042ca3c0007388 */ /* 0x0001e20000000800 */
[----:B------:R-:W-:Y:S01]  /*57b0*/  FMUL.FTZ R167, R160, R73 ;  /* 0x00000049a0a77220 */ /* 0x000fe20000410000 */
[CC--:B------:R-:W-:Y:S01]  /*57c0*/  FFMA.FTZ R179, R156.reuse, R9.reuse, R179 ;  /* 0x000000099cb37223 */ /* 0x0c0fe200000100b3 */
[----:B------:R-:W-:Y:S01]  /*57d0*/  FMUL.FTZ R9, R155, R9 ;  /* 0x000000099b097220 */ /* 0x000fe20000410000 */
[----:B------:R-:W-:Y:S01]  /*57e0*/  FFMA.FTZ R180, R156, R11, -R180 ;  /* 0x0000000b9cb47223 */ /* 0x000fe200000108b4 */
[C---:B------:R-:W-:Y:S01]  /*57f0*/  FFMA.FTZ R176, R162.reuse, R71, R167 ;  /* 0x00000047a2b07223 */ /* 0x040fe200000100a7 */
[----:B------:R-:W-:Y:S01]  /*5800*/  FFMA.FTZ R185, R162, R73, -R185 ;  /* 0x00000049a2b97223 */ /* 0x000fe200000108b9 */
[C---:B------:R-:W-:Y:S01]  /*5810*/  IADD3 R11, R106.reuse, 0x20, RZ ;  /* 0x000000206a0b7810 */ /* 0x040fe20007ffe0ff */
[----:B------:R1:W-:Y:S01]  /*5820*/  STS [R192+0x430], R9 ;  /* 0x00043009c0007388 */ /* 0x0003e20000000800 */
[----:B------:R-:W-:Y:S01]  /*5830*/  IADD3 R71, R106, 0x40, RZ ;  /* 0x000000406a477810 */ /* 0x000fe20007ffe0ff */
[----:B------:R-:W-:Y:S01]  /*5840*/  FMUL.FTZ R184, R2, R184 ;  /* 0x000000b802b87220 */ /* 0x000fe20000410000 */
[C---:B------:R-:W-:Y:S01]  /*5850*/  IADD3 R73, R106.reuse, 0x60, RZ ;  /* 0x000000606a497810 */ /* 0x040fe20007ffe0ff */
[----:B------:R-:W-:Y:S01]  /*5860*/  STS [R91+0x14], R8 ;  /* 0x000014085b007388 */ /* 0x000fe20000000800 */
[----:B------:R-:W-:Y:S01]  /*5870*/  IADD3 R167, R106, 0x80, RZ ;  /* 0x000000806aa77810 */ /* 0x000fe20007ffe0ff */
[----:B------:R-:W-:Y:S01]  /*5880*/  FFMA.FTZ R182, -R2, R182, -RZ ;  /* 0x000000b602b67223 */ /* 0x000fe200000109ff */
[----:B0-----:R-:W-:Y:S01]  /*5890*/  IADD3 R163, R106, 0xe0, RZ ;  /* 0x000000e06aa37810 */ /* 0x001fe20007ffe0ff */
[----:B------:R-:W-:Y:S01]  /*58a0*/  STS [R91+0x18], R10 ;  /* 0x0000180a5b007388 */ /* 0x000fe20000000800 */
[----:B------:R-:W-:Y:S01]  /*58b0*/  LEA.HI.SX32 R11, R11, R106, 0x1b ;  /* 0x0000006a0b0b7211 */ /* 0x000fe200078fdaff */
[----:B------:R-:W-:Y:S01]  /*58c0*/  FMUL.FTZ R188, R3, R188 ;  /* 0x000000bc03bc7220 */ /* 0x000fe20000410000 */
[-C--:B------:R-:W-:Y:S01]  /*58d0*/  LEA.HI.SX32 R71, R71, R106.reuse, 0x1b ;  /* 0x0000006a47477211 */ /* 0x080fe200078fdaff */
[----:B------:R0:W-:Y:S01]  /*58e0*/  STS [R91+0x1c], R164 ;  /* 0x00001ca45b007388 */ /* 0x0001e20000000800 */
[----:B------:R-:W-:Y:S01]  /*58f0*/  LEA.HI.SX32 R73, R73, R106, 0x1b ;  /* 0x0000006a49497211 */ /* 0x000fe200078fdaff */
[----:B------:R-:W-:Y:S01]  /*5900*/  FFMA.FTZ R186, -R3, R186, -RZ ;  /* 0x000000ba03ba7223 */ /* 0x000fe200000109ff */
[-C--:B------:R-:W-:Y:S01]  /*5910*/  LEA.HI.SX32 R167, R167, R106.reuse, 0x1b ;  /* 0x0000006aa7a77211 */ /* 0x080fe200078fdaff */
[----:B------:R-:W-:Y:S01]  /*5920*/  BAR.SYNC.DEFER_BLOCKING 0x0 ;  /* 0x0000000000007b1d */ /* 0x000fe20000010000 */
[----:B------:R-:W-:Y:S01]  /*5930*/  LEA.HI.SX32 R169, R169, R106, 0x1b ;  /* 0x0000006aa9a97211 */ /* 0x000fe200078fdaff */
[C---:B------:R-:W-:Y:S01]  /*5940*/  FMUL.FTZ R170, R4.reuse, R170 ;  /* 0x000000aa04aa7220 */ /* 0x040fe20000410000 */
[----:B-1----:R-:W-:Y:S01]  /*5950*/  LEA.HI.SX32 R9, R171, R106, 0x1b ;  /* 0x0000006aab097211 */ /* 0x002fe200078fdaff */
[----:B------:R-:W-:Y:S01]  /*5960*/  FFMA.FTZ R190, -R4, R190, -RZ ;  /* 0x000000be04be7223 */ /* 0x000fe200000109ff */
[----:B------:R-:W-:-:S02]  /*5970*/  LEA.HI.SX32 R163, R163, R106, 0x1b ;  /* 0x0000006aa3a37211 */ /* 0x000fc400078fdaff */
[-C--:B------:R-:W-:Y:S02]  /*5980*/  LEA R189, R11, R122.reuse, 0x2 ;  /* 0x0000007a0bbd7211 */ /* 0x080fe400078e10ff */
[-C--:B------:R-:W-:Y:S02]  /*5990*/  LEA R183, R71, R122.reuse, 0x2 ;  /* 0x0000007a47b77211 */ /* 0x080fe400078e10ff */
[-C--:B------:R-:W-:Y:S02]  /*59a0*/  LEA R178, R73, R122.reuse, 0x2 ;  /* 0x0000007a49b27211 */ /* 0x080fe400078e10ff */
[-C--:B------:R-:W-:Y:S02]  /*59b0*/  LEA R174, R167, R122.reuse, 0x2 ;  /* 0x0000007aa7ae7211 */ /* 0x080fe400078e10ff */
[-C--:B------:R-:W-:Y:S02]  /*59c0*/  LEA R171, R169, R122.reuse, 0x2 ;  /* 0x0000007aa9ab7211 */ /* 0x080fe400078e10ff */
[----:B------:R-:W-:-:S02]  /*59d0*/  LEA R168, R9, R122, 0x2 ;  /* 0x0000007a09a87211 */ /* 0x000fc400078e10ff */
[----:B0-----:R-:W-:Y:S01]  /*59e0*/  LEA R164, R163, R122, 0x2 ;  /* 0x0000007aa3a47211 */ /* 0x001fe200078e10ff */
        /* <DEDUP_REMOVED lines=19> */
[----:B------:R-:W1:Y:S01]  /*5b20*/  LDS R193, [R89+0x420] ;  /* 0x0004200059c17984 */ /* 0x000e620000000800 */
[----:B------:R-:W-:Y:S01]  /*5b30*/  IMAD R9, R129, UR24, RZ ;  /* 0x0000001881097c24 */ /* 0x000fe2000f8e02ff */
[----:B------:R-:W-:Y:S01]  /*5b40*/  SHF.R.U32.HI R8, RZ, 0x1, R57 ;  /* 0x00000001ff087819 */ /* 0x000fe20000011639 */
[----:B------:R-:W-:Y:S01]  /*5b50*/  IMAD.WIDE.U32 R10, R108, UR26, RZ ;  /* 0x0000001a6c0a7c25 */ /* 0x000fe2000f8e00ff */
[----:B------:R-:W-:-:S03]  /*5b60*/  SHF.R.U64 R195, R54, 0x1, R55 ;  /* 0x0000000136c37819 */ /* 0x000fc60000001237 */
[C---:B------:R-:W-:Y:S02]  /*5b70*/  IMAD R71, R108.reuse, UR27, R71 ;  /* 0x0000001b6c477c24 */ /* 0x040fe4000f8e0247 */
[----:B0-----:R-:W-:-:S03]  /*5b80*/  IMAD.WIDE.U32 R72, R108, UR24, RZ ;  /* 0x000000186c487c25 */ /* 0x001fc6000f8e00ff */
[----:B------:R-:W-:Y:S01]  /*5b90*/  IADD3 R11, R71, R11, RZ ;  /* 0x0000000b470b7210 */ /* 0x000fe20007ffe0ff */
[----:B------:R-:W-:Y:S01]  /*5ba0*/  IMAD R9, R108, UR25, R9 ;  /* 0x000000196c097c24 */ /* 0x000fe2000f8e0209 */
[----:B------:R-:W-:Y:S01]  /*5bb0*/  SHF.R.U64 R71, R56, 0x1, R57 ;  /* 0x0000000138477819 */ /* 0x000fe20000001239 */
[----:B------:R-:W-:Y:S01]  /*5bc0*/  IMAD R70, R8, UR15, RZ ;  /* 0x0000000f08467c24 */ /* 0x000fe2000f8e02ff */
[----:B------:R-:W-:Y:S01]  /*5bd0*/  SHF.R.U32.HI R8, RZ, 0x1, R55 ;  /* 0x00000001ff087819 */ /* 0x000fe20000011637 */
[----:B------:R-:W-:Y:S01]  /*5be0*/  IMAD R170, R165, UR22, RZ ;  /* 0x00000016a5aa7c24 */ /* 0x000fe2000f8e02ff */
[----:B------:R-:W-:Y:S01]  /*5bf0*/  IADD3 R73, R9, R73, RZ ;  /* 0x0000004909497210 */ /* 0x000fe20007ffe0ff */
[C---:B------:R-:W-:Y:S01]  /*5c00*/  IMAD R201, R71.reuse, UR16, R70 ;  /* 0x0000001047c97c24 */ /* 0x040fe2000f8e0246 */
[----:B------:R-:W-:Y:S01]  /*5c10*/  LEA R9, R78, 0xffffff00, 0x8 ;  /* 0xffffff004e097811 */ /* 0x000fe200078e40ff */
[----:B------:R-:W-:Y:S02]  /*5c20*/  IMAD R182, R8, UR15, RZ ;  /* 0x0000000f08b67c24 */ /* 0x000fe4000f8e02ff */
[----:B------:R-:W-:Y:S01]  /*5c30*/  IMAD.WIDE.U32 R10, R71, UR15, R10 ;  /* 0x0000000f470a7c25 */ /* 0x000fe2000f8e000a */
[----:B------:R-:W-:-:S03]  /*5c40*/  IADD3 R70, P1, R9, R106, RZ ;  /* 0x0000006a09467210 */ /* 0x000fc60007f3e0ff */
[----:B------:R-:W-:Y:S01]  /*5c50*/  IMAD R8, R165, UR20, RZ ;  /* 0x00000014a5087c24 */ /* 0x000fe2000f8e02ff */
[----:B------:R-:W-:Y:S01]  /*5c60*/  LEA.HI.X.SX32 R71, R9, RZ, 0x1, P1 ;  /* 0x000000ff09477211 */ /* 0x000fe200008f0eff */
[C---:B------:R-:W-:Y:S02]  /*5c70*/  IMAD R165, R195.reuse, UR16, R182 ;  /* 0x00000010c3a57c24 */ /* 0x040fe4000f8e02b6 */
[----:B------:R-:W-:Y:S01]  /*5c80*/  IMAD.WIDE.U32 R72, R195, UR15, R72 ;  /* 0x0000000fc3487c25 */ /* 0x000fe2000f8e0048 */
[----:B------:R-:W-:-:S03]  /*5c90*/  LEA R195, P1, R10, R58, 0x3 ;  /* 0x0000003a0ac37211 */ /* 0x000fc600078218ff */
[----:B------:R-:W-:Y:S01]  /*5ca0*/  IMAD R197, R135, UR21, R8 ;  /* 0x0000001587c57c24 */ /* 0x000fe2000f8e0208 */
[----:B------:R-:W-:Y:S01]  /*5cb0*/  IADD3 R165, R165, R73, RZ ;  /* 0x00000049a5a57210 */ /* 0x000fe20007ffe0ff */
[----:B------:R-:W-:Y:S01]  /*5cc0*/  IMAD R199, R135, UR23, R170 ;  /* 0x0000001787c77c24 */ /* 0x000fe2000f8e02aa */
[----:B------:R-:W-:Y:S01]  /*5cd0*/  IADD3 R170, R201, R11, RZ ;  /* 0x0000000bc9aa7210 */ /* 0x000fe20007ffe0ff */
[C---:B------:R-:W-:Y:S01]  /*5ce0*/  IMAD.WIDE.U32 R8, R135.reuse, UR20, R70 ;  /* 0x0000001487087c25 */ /* 0x040fe2000f8e0046 */
[----:B------:R-:W-:Y:S02]  /*5cf0*/  LEA R73, P2, R72, R62, 0x3 ;  /* 0x0000003e48497211 */ /* 0x000fe400078418ff */
[----:B------:R-:W-:Y:S01]  /*5d00*/  LEA.HI.X R170, R10, R59, R170, 0x3, P1 ;  /* 0x0000003b0aaa7211 */ /* 0x000fe200008f1caa */
[----:B------:R-:W-:Y:S01]  /*5d10*/  IMAD.WIDE.U32 R70, R135, UR22, R70 ;  /* 0x0000001687467c25 */ /* 0x000fe2000f8e0046 */
[----:B------:R-:W-:Y:S02]  /*5d20*/  LEA.HI.X R165, R72, R63, R165, 0x3, P2 ;  /* 0x0000003f48a57211 */ /* 0x000fe400010f1ca5 */
[----:B------:R-:W-:-:S02]  /*5d30*/  IADD3 R11, R9, R197, RZ ;  /* 0x000000c5090b7210 */ /* 0x000fc40007ffe0ff */
[----:B------:R-:W-:Y:S02]  /*5d40*/  LEA R10, P1, R8, R195, 0x2 ;  /* 0x000000c3080a7211 */ /* 0x000fe400078210ff */
[----:B------:R-:W-:Y:S02]  /*5d50*/  IADD3 R9, R71, R199, RZ ;  /* 0x000000c747097210 */ /* 0x000fe40007ffe0ff */
[----:B------:R-:W-:Y:S02]  /*5d60*/  LEA R72, P2, R70, R73, 0x2 ;  /* 0x0000004946487211 */ /* 0x000fe400078410ff */
[----:B------:R-:W-:Y:S02]  /*5d70*/  LEA.HI.X R11, R8, R170, R11, 0x2, P1 ;  /* 0x000000aa080b7211 */ /* 0x000fe400008f140b */
[----:B------:R-:W-:-:S03]  /*5d80*/  LEA.HI.X R73, R70, R165, R9, 0x2, P2 ;  /* 0x000000a546497211 */ /* 0x000fc600010f1409 */
[----:B------:R2:W-:Y:S04]  /*5d90*/  REDG.E.ADD.F32.FTZ.RN.STRONG.GPU desc[UR12][R10.64], R191 ;  /* 0x000000bf0a0079a6 */ /* 0x0005e8000c10f38c */
[----:B-1----:R2:W-:Y:S02]  /*5da0*/  REDG.E.ADD.F32.FTZ.RN.STRONG.GPU desc[UR12][R72.64], R193 ;  /* 0x000000c1480079a6 */ /* 0x0025e4000c10f38c */
.L_x_18194:
[----:B------:R-:W-:Y:S05]  /*5db0*/  BSYNC B0 ;  /* 0x0000000000007941 */ /* 0x000fea0003800000 */
.L_x_18193:
[----:B0-----:R-:W0:Y:S01]  /*5dc0*/  LDS R189, [R189+0x8c0] ;  /* 0x0008c000bdbd7984 */ /* 0x001e220000000800 */
        /* <DEDUP_REMOVED lines=9> */
[----:B--2---:R-:W-:-:S02]  /*5e60*/  IMAD R10, R64, UR7, RZ ;  /* 0x00000007400a7c24 */ /* 0x004fc4000f8e02ff */
[----:B------:R-:W-:Y:S02]  /*5e70*/  IMAD R165, R61, UR14, R8 ;  /* 0x0000000e3da57c24 */ /* 0x000fe4000f8e0208 */
[----:B------:R-:W-:Y:S01]  /*5e80*/  IMAD R175, R65, UR14, R10 ;  /* 0x0000000e41af7c24 */ /* 0x000fe2000f8e020a */
[----:B------:R-:W-:Y:S06]  /*5e90*/  @!P1 BRA `(.L_x_18196) ;  /* 0x0000000000189947 */ /* 0x000fec0003800000 */
[----:B------:R-:W-:-:S04]  /*5ea0*/  IMAD.WIDE.U32 R10, R60, UR14, R24 ;  /* 0x0000000e3c0a7c25 */ /* 0x000fc8000f8e0018 */
[----:B------:R-:W-:Y:S01]  /*5eb0*/  IMAD.WIDE.U32 R8, R64, UR14, R38 ;  /* 0x0000000e40087c25 */ /* 0x000fe2000f8e0026 */
[----:B------:R-:W-:-:S04]  /*5ec0*/  IADD3 R11, R11, R165, RZ ;  /* 0x000000a50b0b7210 */ /* 0x000fc80007ffe0ff */
[----:B------:R-:W-:Y:S01]  /*5ed0*/  IADD3 R9, R9, R175, RZ ;  /* 0x000000af09097210 */ /* 0x000fe20007ffe0ff */
[----:B------:R1:W-:Y:S04]  /*5ee0*/  REDG.E.ADD.F32.FTZ.RN.STRONG.GPU desc[UR12][R10.64], R187 ;  /* 0x000000bb0a0079a6 */ /* 0x0003e8000c10f38c */
[----:B0-----:R1:W-:Y:S02]  /*5ef0*/  REDG.E.ADD.F32.FTZ.RN.STRONG.GPU desc[UR12][R8.64], R189 ;  /* 0x000000bd080079a6 */ /* 0x0013e4000c10f38c */
.L_x_18196:
[----:B------:R-:W-:Y:S05]  /*5f00*/  BSYNC B0 ;  /* 0x0000000000007941 */ /* 0x000fea0003800000 */
.L_x_18195:
        /* <DEDUP_REMOVED lines=9> */
[----:B-1----:R-:W-:-:S04]  /*5fa0*/  IMAD.WIDE.U32 R10, R60, UR14, R26 ;  /* 0x0000000e3c0a7c25 */ /* 0x002fc8000f8e001a */
[----:B------:R-:W-:Y:S01]  /*5fb0*/  IMAD.WIDE.U32 R8, R64, UR14, R40 ;  /* 0x0000000e40087c25 */ /* 0x000fe2000f8e0028 */
[----:B------:R-:W-:-:S04]  /*5fc0*/  IADD3 R11, R165, R11, RZ ;  /* 0x0000000ba50b7210 */ /* 0x000fc80007ffe0ff */
[----:B------:R-:W-:Y:S01]  /*5fd0*/  IADD3 R9, R175, R9, RZ ;  /* 0x00000009af097210 */ /* 0x000fe20007ffe0ff */
[----:B------:R3:W-:Y:S04]  /*5fe0*/  REDG.E.ADD.F32.FTZ.RN.STRONG.GPU desc[UR12][R10.64], R181 ;  /* 0x000000b50a0079a6 */ /* 0x0007e8000c10f38c */
[----:B--2---:R3:W-:Y:S02]  /*5ff0*/  REDG.E.ADD.F32.FTZ.RN.STRONG.GPU desc[UR12][R8.64], R183 ;  /* 0x000000b7080079a6 */ /* 0x0047e4000c10f38c */
.L_x_18198:
[----:B------:R-:W-:Y:S05]  /*6000*/  BSYNC B0 ;  /* 0x0000000000007941 */ /* 0x000fea0003800000 */
.L_x_18197:
[----:B------:R4:W0:Y:S01]  /*6010*/  LDS R73, [R178+0x9c0] ;  /* 0x0009c000b2497984 */ /* 0x0008220000000800 */
[----:B------:R-:W-:Y:S04]  /*6020*/  BSSY B0, `(.L_x_18199) ;  /* 0x0000008000007945 */ /* 0x000fe80003800000 */
[----:B------:R-:W-:Y:S05]  /*6030*/  @!P1 BRA `(.L_x_18200) ;  /* 0x0000000000189947 */ /* 0x000fea0003800000 */
[----:B-1-3--:R-:W-:-:S04]  /*6040*/  IMAD.WIDE.U32 R10, R60, UR14, R28 ;  /* 0x0000000e3c0a7c25 */ /* 0x00afc8000f8e001c */
[----:B------:R-:W-:Y:S01]  /*6050*/  IMAD.WIDE.U32 R8, R64, UR14, R42 ;  /* 0x0000000e40087c25 */ /* 0x000fe2000f8e002a */
[----:B------:R-:W-:-:S04]  /*6060*/  IADD3 R11, R165, R11, RZ ;  /* 0x0000000ba50b7210 */ /* 0x000fc80007ffe0ff */
[----:B------:R-:W-:Y:S01]  /*6070*/  IADD3 R9, R175, R9, RZ ;  /* 0x00000009af097210 */ /* 0x000fe20007ffe0ff */
[----:B------:R1:W-:Y:S04]  /*6080*/  REDG.E.ADD.F32.FTZ.RN.STRONG.GPU desc[UR12][R10.64], R177 ;  /* 0x000000b10a0079a6 */ /* 0x0003e8000c10f38c */
[----:B0-----:R1:W-:Y:S02]  /*6090*/  REDG.E.ADD.F32.FTZ.RN.STRONG.GPU desc[UR12][R8.64], R73 ;  /* 0x00000049080079a6 */ /* 0x0013e4000c10f38c */
.L_x_18200:
[----:B------:R-:W-:Y:S05]  /*60a0*/  BSYNC B0 ;  /* 0x0000000000007941 */ /* 0x000fea0003800000 */
.L_x_18199:
        /* <DEDUP_REMOVED lines=9> */
.L_x_18202:
[----:B------:R-:W-:Y:S05]  /*6140*/  BSYNC B0 ;  /* 0x0000000000007941 */ /* 0x000fea0003800000 */
.L_x_18201:
[----:B------:R-:W0:Y:S01]  /*6150*/  LDS R171, [R171+0xac0] ;  /* 0x000ac000abab7984 */ /* 0x000e220000000800 */
[----:B------:R-:W-:Y:S04]  /*6160*/  BSSY B0, `(.L_x_18203) ;  /* 0x0000008000007945 */ /* 0x000fe80003800000 */
[----:B------:R-:W-:Y:S05]  /*6170*/  @!P3 BRA `(.L_x_18204) ;  /* 0x000000000018b947 */ /* 0x000fea0003800000 */
[----:B---3--:R-:W-:-:S04]  /*6180*/  IMAD.WIDE.U32 R10, R60, UR14, R32 ;  /* 0x0000000e3c0a7c25 */ /* 0x008fc8000f8e0020 */
[----:B------:R-:W-:Y:S01]  /*6190*/  IMAD.WIDE.U32 R8, R64, UR14, R46 ;  /* 0x0000000e40087c25 */ /* 0x000fe2000f8e002e */
[----:B------:R-:W-:-:S04]  /*61a0*/  IADD3 R11, R165, R11, RZ ;  /* 0x0000000ba50b7210 */ /* 0x000fc80007ffe0ff */
[----:B------:R-:W-:Y:S01]  /*61b0*/  IADD3 R9, R175, R9, RZ ;  /* 0x00000009af097210 */ /* 0x000fe20007ffe0ff */
[----:B------:R3:W-:Y:S04]  /*61c0*/  REDG.E.ADD.F32.FTZ.RN.STRONG.GPU desc[UR12][R10.64], R169 ;  /* 0x000000a90a0079a6 */ /* 0x0007e8000c10f38c */
[----:B0-----:R3:W-:Y:S02]  /*61d0*/  REDG.E.ADD.F32.FTZ.RN.STRONG.GPU desc[UR12][R8.64], R171 ;  /* 0x000000ab080079a6 */ /* 0x0017e4000c10f38c */
.L_x_18204:
[----:B------:R-:W-:Y:S05]  /*61e0*/  BSYNC B0 ;  /* 0x0000000000007941 */ /* 0x000fea0003800000 */
.L_x_18203:
[----:B-1-3--:R1:W3:Y:S01]  /*61f0*/  LDS R73, [R168+0xb40] ;  /* 0x000b4000a8497984 */ /* 0x00a2e20000000800 */
        /* <DEDUP_REMOVED lines=8> */
.L_x_18206:
[----:B------:R-:W-:Y:S05]  /*6280*/  BSYNC B0 ;  /* 0x0000000000007941 */ /* 0x000fea0003800000 */
.L_x_18205:
[----:B---3--:R3:W0:Y:S01]  /*6290*/  LDS R73, [R164+0xbc0] ;  /* 0x000bc000a4497984 */ /* 0x0086220000000800 */
        /* <DEDUP_REMOVED lines=8> */
.L_x_18208:
[----:B------:R-:W-:Y:S05]  /*6320*/  BSYNC B0 ;  /* 0x0000000000007941 */ /* 0x000fea0003800000 */
.L_x_18207:
        /* <DEDUP_REMOVED lines=24> */
[----:B------:R-:W-:Y:S01]  /*64b0*/  @!P2 MOV R8, 0x400 ;  /* 0x000004000008a802 */ /* 0x000fe20000000f00 */
[----:B-----5:R-:W-:-:S03]  /*64c0*/  @!P1 FADD.FTZ R70, R70, R11 ;  /* 0x0000000b46469221 */ /* 0x020fc60000010000 */
[----:B------:R-:W0:Y:S01]  /*64d0*/  SHFL.DOWN PT, R10, R71, 0x10, 0x1f ;  /* 0x0a001f00470a7f89 */ /* 0x000e2200000e0000 */
[-C--:B------:R-:W-:Y:S01]  /*64e0*/  FFMA.FTZ R11, R68, R134.reuse, -R9 ;  /* 0x00000086440b7223 */ /* 0x080fe20000010809 */
[----:B------:R-:W-:Y:S01]  /*64f0*/  FMUL.FTZ R9, R69, R134 ;  /* 0x0000008645097220 */ /* 0x000fe20000410000 */
[----:B------:R-:W-:Y:S01]  /*6500*/  ISETP.GT.AND P1, PT, R94, 0xf, PT ;  /* 0x0000000f5e00780c */ /* 0x000fe20003f24270 */
[----:B------:R-:W5:Y:S01]  /*6510*/  SHFL.DOWN PT, R163, R70, 0x10, 0x1f ;  /* 0x0a001f0046a37f89 */ /* 0x000f6200000e0000 */
[----:B------:R-:W-:Y:S01]  /*6520*/  FMUL.FTZ R11, R160, R11 ;  /* 0x0000000ba00b7220 */ /* 0x000fe20000410000 */
[----:B------:R-:W-:Y:S01]  /*6530*/  FFMA.FTZ R9, R68, R132, R9 ;  /* 0x0000008444097223 */ /* 0x000fe20000010009 */
[----:B-1----:R-:W-:Y:S01]  /*6540*/  @!P2 LEA R122, R73, R8, 0x18 ;  /* 0x00000008497aa211 */ /* 0x002fe200078ec0ff */
[----:B------:R-:W-:Y:S01]  /*6550*/  FMUL.FTZ R8, R151, R136 ;  /* 0x0000008897087220 */ /* 0x000fe20000410000 */
[----:B------:R-:W-:Y:S01]  /*6560*/  FMUL.FTZ R134, R161, R134 ;  /* 0x00000086a1867220 */ /* 0x000fe20000410000 */
[----:B------:R-:W-:Y:S01]  /*6570*/  FFMA.FTZ R162, R162, R9, R11 ;  /* 0x00000009a2a27223 */ /* 0x000fe2000001000b */
[C---:B------:R-:W-:Y:S01]  /*6580*/  FMUL.FTZ R9, R69.reuse, R138 ;  /* 0x0000008a45097220 */ /* 0x040fe20000410000 */
        /* <DEDUP_REMOVED lines=8> */
[----:B------:R-:W-:Y:S01]  /*6610*/  FFMA.FTZ R123, R134, R120, R123 ;  /* 0x00000078867b7223 */ /* 0x000fe2000001007b */
[----:B------:R-:W-:Y:S01]  /*6620*/  FFMA.FTZ R9, R68, R142, -R9 ;  /* 0x0000008e44097223 */ /* 0x000fe20000010809 */
[----:B------:R-:W-:Y:S01]  /*6630*/  FADD.FTZ R124, R157, R124 ;  /* 0x0000007c9d7c7221 */ /* 0x000fe20000010000 */
[----:B------:R-:W-:Y:S01]  /*6640*/  FFMA.FTZ R156, R156, R11, R73 ;  /* 0x0000000b9c9c7223 */ /* 0x000fe20000010049 */
[----:B0-----:R-:W-:Y:S01]  /*6650*/  @!P1 FADD.FTZ R71, R71, R10 ;  /* 0x0000000a47479221 */ /* 0x001fe20000010000 */
[----:B------:R-:W-:Y:S01]  /*6660*/  FMUL.FTZ R11, R69, R144 ;  /* 0x00000090450b7220 */ /* 0x000fe20000410000 */
[----:B------:R-:W-:Y:S01]  /*6670*/  FMUL.FTZ R73, R154, R9 ;  /* 0x000000099a497220 */ /* 0x000fe20000410000 */
[-C--:B------:R-:W-:Y:S01]  /*6680*/  FMUL.FTZ R10, R147, R142.reuse ;  /* 0x0000008e930a7220 */ /* 0x080fe20000410000 */
[----:B-----5:R-:W-:Y:S01]  /*6690*/  @!P1 FADD.FTZ R70, R70, R163 ;  /* 0x000000a346469221 */ /* 0x020fe20000010000 */
[----:B------:R-:W-:Y:S01]  /*66a0*/  MOV R8, R71 ;  /* 0x0000004700087202 */ /* 0x000fe20000000f00 */
[C---:B------:R-:W-:Y:S01]  /*66b0*/  FMUL.FTZ R71, R69.reuse, R142 ;  /* 0x0000008e45477220 */ /* 0x040fe20000410000 */
[-C--:B------:R-:W-:Y:S01]  /*66c0*/  FMUL.FTZ R69, R69, R152.reuse ;  /* 0x0000009845457220 */ /* 0x080fe20000410000 */
[CC--:B------:R-:W-:Y:S01]  /*66d0*/  FFMA.FTZ R11, R68.reuse, R152.reuse, -R11 ;  /* 0x00000098440b7223 */ /* 0x0c0fe2000001080b */
[----:B------:R-:W-:Y:S01]  /*66e0*/  FMUL.FTZ R152, R139, R152 ;  /* 0x000000988b987220 */ /* 0x000fe20000410000 */
[C---:B------:R-:W-:Y:S01]  /*66f0*/  FFMA.FTZ R71, R68.reuse, R140, R71 ;  /* 0x0000008c44477223 */ /* 0x040fe20000010047 */
[----:B------:R-:W-:Y:S01]  /*6700*/  FFMA.FTZ R69, R68, R144, R69 ;  /* 0x0000009044457223 */ /* 0x000fe20000010045 */
[----:B------:R-:W-:Y:S01]  /*6710*/  FMUL.FTZ R11, R148, R11 ;  /* 0x0000000b940b7220 */ /* 0x000fe20000410000 */
[----:B------:R-:W-:Y:S01]  /*6720*/  MOV R9, R70 ;  /* 0x0000004600097202 */ /* 0x000fe20000000f00 */
[----:B------:R-:W-:Y:S01]  /*6730*/  FFMA.FTZ R10, R145, R140, R10 ;  /* 0x0000008c910a7223 */ /* 0x000fe2000001000a */
[----:B------:R-:W-:Y:S01]  /*6740*/  FFMA.FTZ R146, R146, R71, R73 ;  /* 0x0000004792927223 */ /* 0x000fe20000010049 */
[----:B------:R-:W-:Y:S01]  /*6750*/  FFMA.FTZ R152, R141, R144, R152 ;  /* 0x000000908d987223 */ /* 0x000fe20000010098 */
[----:B------:R-:W-:Y:S01]  /*6760*/  FFMA.FTZ R150, R150, R69, R11 ;  /* 0x0000004596967223 */ /* 0x000fe2000001000b */
[----:B------:R0:W-:Y:S01]  /*6770*/  @!P2 STS.64 [R122+0xc68], R8 ;  /* 0x000c68087a00a388 */ /* 0x0001e20000000a00 */
        /* <DEDUP_REMOVED lines=17> */
.L_x_18210:
[----:B------:R-:W-:Y:S05]  /*6890*/  BSYNC B0 ;  /* 0x0000000000007941 */ /* 0x000fea0003800000 */
.L_x_18209:
[----:B------:R-:W-:Y:S01]  /*68a0*/  IADD3 R135, R135, 0x1, RZ ;  /* 0x0000000187877810 */ /* 0x000fe20007ffe0ff */
[----:B------:R-:W-:-:S03]  /*68b0*/  UIADD3 UR5, UP0, UR5, 0x1, URZ ;  /* 0x0000000105057890 */ /* 0x000fc6000ff1e03f */
[----:B------:R-:W-:Y:S01]  /*68c0*/  ISETP.GE.AND P1, PT, R135, UR28, PT ;  /* 0x0000001c87007c0c */ /* 0x000fe2000bf26270 */
[----:B------:R-:W-:-:S12]  /*68d0*/  UIADD3.X UR6, URZ, UR6, URZ, UP0, !UPT ;  /* 0x000000063f067290 */ /* 0x000fd800087fe43f */
[----:B------:R-:W-:Y:S05]  /*68e0*/  @!P1 BRA `(.L_x_18211) ;  /* 0xffffffc8000c9947 */ /* 0x000fea000383ffff */
.L_x_18180:
        /* <DEDUP_REMOVED lines=9> */
[----:B------:R-:W5:Y:S01]  /*6980*/  S2UR UR6, SR_CgaCtaId ;  /* 0x00000000000679c3 */ /* 0x000f620000008800 */
[----:B------:R-:W-:-:S04]  /*6990*/  @!P3 IADD3 R2, P4, R102, R75, RZ ;  /* 0x0000004b6602b210 */ /* 0x000fc80007f9e0ff */
[CC--:B------:R-:W-:Y:S02]  /*69a0*/  @!P3 IADD3.X R3, R101.reuse, R76.reuse, RZ, P4, !PT ;  /* 0x0000004c6503b210 */ /* 0x0c0fe400027fe4ff */
[CC--:B------:R-:W-:Y:S01]  /*69b0*/  @!P1 IADD3 R10, P4, R102.reuse, R75.reuse, RZ ;  /* 0x0000004b660a9210 */ /* 0x0c0fe20007f9e0ff */
[----:B------:R-:W-:Y:S01]  /*69c0*/  UMOV UR5, 0x400 ;  /* 0x0000040000057882 */ /* 0x000fe20000000000 */
[CC--:B------:R-:W-:Y:S01]  /*69d0*/  @!P0 IADD3 R12, P5, R102.reuse, R75.reuse, RZ ;  /* 0x0000004b660c8210 */ /* 0x0c0fe20007fbe0ff */
[----:B------:R-:W2:Y:S01]  /*69e0*/  @!P3 LDG.E.U16 R15, desc[UR12][R2.64] ;  /* 0x0000000c020fb981 */ /* 0x000ea2000c1e1500 */
[----:B01----:R-:W-:Y:S01]  /*69f0*/  @!P2 IADD3 R8, P3, R102, R75, RZ ;  /* 0x0000004b6608a210 */ /* 0x003fe20007f7e0ff */
[----:B------:R-:W0:Y:S01]  /*6a00*/  LDC.64 R32, c[0x0][0x388] ;  /* 0x0000e200ff207b82 */ /* 0x000e220000000a00 */
[CC--:B------:R-:W-:Y:S02]  /*6a10*/  @!P1 IADD3.X R11, R101.reuse, R76.reuse, RZ, P4, !PT ;  /* 0x0000004c650b9210 */ /* 0x0c0fe400027fe4ff */
[----:B------:R-:W-:-:S02]  /*6a20*/  @!P2 IADD3.X R9, R101, R76, RZ, P3, !PT ;  /* 0x0000004c6509a210 */ /* 0x000fc40001ffe4ff */
[----:B------:R-:W-:Y:S01]  /*6a30*/  @!P0 IADD3.X R13, R101, R76, RZ, P5, !PT ;  /* 0x0000004c650d8210 */ /* 0x000fe20002ffe4ff */
[----:B------:R-:W3:Y:S04]  /*6a40*/  @!P1 LDG.E.U16 R27, desc[UR12][R10.64+0x80] ;  /* 0x0000800c0a1b9981 */ /* 0x000ee8000c1e1500 */
[----:B------:R-:W4:Y:S04]  /*6a50*/  @!P2 LDG.E.U16 R25, desc[UR12][R8.64+0x40] ;  /* 0x0000400c0819a981 */ /* 0x000f28000c1e1500 */
[----:B------:R-:W4:Y:S01]  /*6a60*/  @!P0 LDG.E.U16 R29, desc[UR12][R12.64+0xc0] ;  /* 0x0000c00c0c1d8981 */ /* 0x000f22000c1e1500 */
[----:B------:R-:W-:Y:S01]  /*6a70*/  ISETP.NE.AND P6, PT, R106, RZ, PT ;  /* 0x000000ff6a00720c */ /* 0x000fe20003fc5270 */
[----:B-----5:R-:W-:Y:S01]  /*6a80*/  ULEA UR5, UR6, UR5, 0x18 ;  /* 0x0000000506057291 */ /* 0x020fe2000f8ec03f */
[----:B------:R-:W-:-:S02]  /*6a90*/  F2FP.F16.F32.PACK_AB R120, R119, R117 ;  /* 0x000000757778723e */ /* 0x000fc400000000ff */
[----:B------:R-:W-:Y:S01]  /*6aa0*/  F2FP.F16.F32.PACK_AB R121, R123, R121 ;  /* 0x000000797b79723e */ /* 0x000fe200000000ff */
[----:B------:R-:W-:Y:S01]  /*6ab0*/  BSSY B0, `(.L_x_18212) ;  /* 0x0000041000007945 */ /* 0x000fe20003800000 */
[----:B--2---:R-:W-:Y:S04]  /*6ac0*/  STS.U16 [R74], R15 ;  /* 0x0000000f4a007388 */ /* 0x004fe80000000400 */
[----:B---3--:R-:W-:Y:S04]  /*6ad0*/  STS.U16 [R74+0x80], R27 ;  /* 0x0000801b4a007388 */ /* 0x008fe80000000400 */
[----:B----4-:R-:W-:Y:S04]  /*6ae0*/  STS.U16 [R74+0x40], R25 ;  /* 0x000040194a007388 */ /* 0x010fe80000000400 */
[----:B------:R-:W-:Y:S01]  /*6af0*/  STS.U16 [R74+0xc0], R29 ;  /* 0x0000c01d4a007388 */ /* 0x000fe20000000400 */
[----:B------:R-:W-:-:S03]  /*6b00*/  NOP ;  /* 0x0000000000007918 */ /* 0x000fc60000000000 */
[----:B------:R-:W1:Y:S01]  /*6b10*/  LDS.64 R2, [R5] ;  /* 0x0000000005027984 */ /* 0x000e620000000a00 */
        /* <DEDUP_REMOVED lines=9> */
[----:B-1----:R-:W-:-:S02]  /*6bb0*/  HADD2.F32 R0, -RZ, R2.H0_H0 ;  /* 0x20000002ff007230 */ /* 0x002fc40000004100 */
[----:B------:R-:W-:-:S03]  /*6bc0*/  HADD2.F32 R2, -RZ, R2.H1_H1 ;  /* 0x30000002ff027230 */ /* 0x000fc60000004100 */
[--C-:B------:R-:W-:Y:S01]  /*6bd0*/  FADD.FTZ R4, R0, R109.reuse ;  /* 0x0000006d00047221 */ /* 0x100fe20000010000 */
[----:B------:R-:W-:Y:S02]  /*6be0*/  HADD2.F32 R0, -RZ, R3.H0_H0 ;  /* 0x20000003ff007230 */ /* 0x000fe40000004100 */
[--C-:B------:R-:W-:Y:S02]  /*6bf0*/  FADD.FTZ R2, R2, R109.reuse ;  /* 0x0000006d02027221 */ /* 0x100fe40000010000 */
[----:B------:R-:W-:Y:S01]  /*6c00*/  FSETP.GTU.FTZ.AND P1, PT, R4, 20, PT ;  /* 0x41a000000400780b */ /* 0x000fe20003f3c000 */
[----:B------:R-:W-:Y:S02]  /*6c10*/  FADD.FTZ R8, R0, R109 ;  /* 0x0000006d00087221 */ /* 0x000fe40000010000 */
[----:B------:R-:W-:-:S03]  /*6c20*/  FSETP.GTU.FTZ.AND P2, PT, R2, 20, PT ;  /* 0x41a000000200780b */ /* 0x000fc60003f5c000 */
[----:B------:R-:W-:Y:S01]  /*6c30*/  FSETP.GTU.FTZ.AND P3, PT, R8, 20, PT ;  /* 0x41a000000800780b */ /* 0x000fe20003f7c000 */
[----:B------:R-:W1:Y:S06]  /*6c40*/  LDS R29, [UR5+0x100] ;  /* 0x00010005ff1d7984 */ /* 0x000e6c0008000800 */
[----:B------:R-:W-:Y:S01]  /*6c50*/  @!P1 FMUL.FTZ R0, R4, -1.4426950216293334961 ;  /* 0xbfb8aa3b04009820 */ /* 0x000fe20000410000 */
[----:B------:R-:W-:Y:S02]  /*6c60*/  HADD2.F32 R4, -RZ, R3.H1_H1 ;  /* 0x30000003ff047230 */ /* 0x000fe40000004100 */
[----:B------:R-:W-:-:S03]  /*6c70*/  @!P2 FMUL.FTZ R2, R2, -1.4426950216293334961 ;  /* 0xbfb8aa3b0202a820 */ /* 0x000fc60000410000 */
[----:B------:R-:W2:Y:S01]  /*6c80*/  @!P1 MUFU.EX2 R0, R0 ;  /* 0x0000000000009308 */ /* 0x000ea20000000800 */
[----:B------:R-:W-:Y:S01]  /*6c90*/  FADD.FTZ R9, R4, R109 ;  /* 0x0000006d04097221 */ /* 0x000fe20000010000 */
[----:B------:R-:W-:-:S04]  /*6ca0*/  @!P3 FMUL.FTZ R3, R8, -1.4426950216293334961 ;  /* 0xbfb8aa3b0803b820 */ /* 0x000fc80000410000 */
[----:B------:R-:W-:Y:S02]  /*6cb0*/  FSETP.GTU.FTZ.AND P0, PT, R9, 20, PT ;  /* 0x41a000000900780b */ /* 0x000fe40003f1c000 */
[----:B------:R-:W3:Y:S08]  /*6cc0*/  @!P2 MUFU.EX2 R2, R2 ;  /* 0x000000020002a308 */ /* 0x000ef00000000800 */
[----:B------:R-:W4:Y:S01]  /*6cd0*/  @!P3 MUFU.EX2 R3, R3 ;  /* 0x000000030003b308 */ /* 0x000f220000000800 */
[----:B--2---:R-:W-:-:S02]  /*6ce0*/  @!P1 FADD.FTZ R0, R0, 1 ;  /* 0x3f80000000009421 */ /* 0x004fc40000010000 */
[----:B------:R-:W-:Y:S01]  /*6cf0*/  @!P0 FMUL.FTZ R9, R9, -1.4426950216293334961 ;  /* 0xbfb8aa3b09098820 */ /* 0x000fe20000410000 */
[----:B---3--:R-:W-:-:S04]  /*6d00*/  @!P2 FADD.FTZ R4, R2, 1 ;  /* 0x3f8000000204a421 */ /* 0x008fc80000010000 */
[----:B------:R-:W2:Y:S01]  /*6d10*/  @!P1 MUFU.RCP R0, R0 ;  /* 0x0000000000009308 */ /* 0x000ea20000001000 */
[----:B0-----:R-:W-:Y:S02]  /*6d20*/  IMAD R2, R32, UR16, RZ ;  /* 0x0000001020027c24 */ /* 0x001fe4000f8e02ff */
[----:B----4-:R-:W-:-:S05]  /*6d30*/  @!P3 FADD.FTZ R8, R3, 1 ;  /* 0x3f8000000308b421 */ /* 0x010fca0000010000 */
[----:B------:R-:W0:Y:S01]  /*6d40*/  @!P2 MUFU.RCP R11, R4 ;  /* 0x00000004000ba308 */ /* 0x000e220000001000 */
[----:B-1----:R-:W-:-:S07]  /*6d50*/  ISETP.GE.AND P4, PT, R92, R29, PT ;  /* 0x0000001d5c00720c */ /* 0x002fce0003f86270 */
[----:B------:R-:W1:Y:S01]  /*6d60*/  @!P0 MUFU.EX2 R9, R9 ;  /* 0x0000000900098308 */ /* 0x000e620000000800 */
[----:B------:R-:W-:-:S07]  /*6d70*/  IMAD R33, R33, UR15, R2 ;  /* 0x0000000f21217c24 */ /* 0x000fce000f8e0202 */
[----:B------:R3:W4:Y:S01]  /*6d80*/  @!P3 MUFU.RCP R12, R8 ;  /* 0x00000008000cb308 */ /* 0x0007220000001000 */
[----:B------:R-:W-:-:S04]  /*6d90*/  IMAD.WIDE.U32 R2, R32, UR15, RZ ;  /* 0x0000000f20027c25 */ /* 0x000fc8000f8e00ff */
[----:B--2---:R-:W-:Y:S01]  /*6da0*/  @!P1 FMUL.FTZ R127, R127, R0 ;  /* 0x000000007f7f9220 */ /* 0x004fe20000410000 */
[----:B0-----:R-:W-:Y:S01]  /*6db0*/  @!P2 FMUL.FTZ R126, R126, R11 ;  /* 0x0000000b7e7ea220 */ /* 0x001fe20000410000 */
[----:B------:R-:W-:Y:S01]  /*6dc0*/  IADD3 R31, R3, R33, RZ ;  /* 0x00000021031f7210 */ /* 0x000fe20007ffe0ff */
[----:B-1----:R-:W-:Y:S01]  /*6dd0*/  @!P0 FADD.FTZ R0, R9, 1 ;  /* 0x3f80000009008421 */ /* 0x002fe20000010000 */
[----:B---3--:R-:W-:Y:S06]  /*6de0*/  @P4 BRA `(.L_x_18213) ;  /* 0x0000000000344947 */ /* 0x008fec0003800000 */
        /* <DEDUP_REMOVED lines=13> */
.L_x_18213:
[----:B------:R-:W-:Y:S05]  /*6ec0*/  BSYNC B0 ;  /* 0x0000000000007941 */ /* 0x000fea0003800000 */
.L_x_18212:
        /* <DEDUP_REMOVED lines=10> */
[----:B------:R-:W-:Y:S01]  /*6f70*/  IMAD R8, R111, UR7, R4 ;  /* 0x000000076f087c24 */ /* 0x000fe2000f8e0204 */
[----:B------:R-:W-:Y:S01]  /*6f80*/  ULDC.64 UR6, c[0x0][0x3e0] ;  /* 0x0000f80000067ab9 */ /* 0x000fe20000000a00 */
[----:B------:R-:W-:Y:S01]  /*6f90*/  IADD3 R4, P5, R113, R2, RZ ;  /* 0x0000000271047210 */ /* 0x000fe20007fbe0ff */
[----:B------:R-:W-:Y:S01]  /*6fa0*/  BSSY B0, `(.L_x_18214) ;  /* 0x000002d000007945 */ /* 0x000fe20003800000 */
[----:B0-----:R-:W-:Y:S02]  /*6fb0*/  IADD3 R11, P4, R75, UR6, RZ ;  /* 0x000000064b0b7c10 */ /* 0x001fe4000ff9e0ff */
[----:B------:R-:W-:Y:S02]  /*6fc0*/  IADD3.X R3, R115, R8, R3, P5, !PT ;  /* 0x0000000873037210 */ /* 0x000fe40002ffe403 */
[----:B-1----:R-:W-:-:S02]  /*6fd0*/  IADD3.X R0, R76, UR7, RZ, P4, !PT ;  /* 0x000000074c007c10 */ /* 0x002fc4000a7fe4ff */
[----:B------:R-:W-:Y:S01]  /*6fe0*/  LEA R2, P4, R4, R11, 0x1 ;  /* 0x0000000b04027211 */ /* 0x000fe200078808ff */
[----:B--2---:R-:W-:Y:S01]  /*6ff0*/  @!P0 FMUL.FTZ R124, R124, R9 ;  /* 0x000000097c7c8220 */ /* 0x004fe20000410000 */
[----:B------:R-:W-:Y:S01]  /*7000*/  F2FP.F16.F32.PACK_AB R30, R126, R127 ;  /* 0x0000007f7e1e723e */ /* 0x000fe200000000ff */
[----:B------:R-:W-:Y:S01]  /*7010*/  FADD.FTZ R126, R105, R126 ;  /* 0x0000007e697e7221 */ /* 0x000fe20000010000 */
[----:B------:R-:W-:Y:S02]  /*7020*/  LEA.HI.X R3, R4, R0, R3, 0x1, P4 ;  /* 0x0000000004037211 */ /* 0x000fe400020f0c03 */
[----:B------:R-:W-:Y:S01]  /*7030*/  F2FP.F16.F32.PACK_AB R31, R124, R125 ;  /* 0x0000007d7c1f723e */ /* 0x000fe200000000ff */
[----:B------:R-:W-:Y:S02]  /*7040*/  FADD.FTZ R105, R126, R125 ;  /* 0x0000007d7e697221 */ /* 0x000fe40000010000 */
[----:B------:R-:W-:Y:S02]  /*7050*/  @!P3 STG.E.U16 desc[UR12][R2.64+-0xc0], R15 ;  /* 0xffff400f0200b986 */ /* 0x000fe4000c10150c */
[----:B------:R-:W-:-:S02]  /*7060*/  FADD.FTZ R105, R105, R124 ;  /* 0x0000007c69697221 */ /* 0x000fc40000010000 */
[----:B------:R-:W-:Y:S04]  /*7070*/  @!P2 STG.E.U16 desc[UR12][R2.64+-0x80], R25 ;  /* 0xffff80190200a986 */ /* 0x000fe8000c10150c */
[----:B------:R0:W-:Y:S01]  /*7080*/  @!P1 STG.E.U16 desc[UR12][R2.64+-0x40], R27 ;  /* 0xffffc01b02009986 */ /* 0x0001e2000c10150c */
[----:B------:R-:W-:Y:S08]  /*7090*/  BAR.SYNC.DEFER_BLOCKING 0x0 ;  /* 0x0000000000007b1d */ /* 0x000ff00000010000 */
[----:B0-----:R-:W0:Y:S01]  /*70a0*/  LDC.64 R26, c[0x0][0x3a8] ;  /* 0x0000ea00ff1a7b82 */ /* 0x001e220000000a00 */
        /* <DEDUP_REMOVED lines=28> */
.L_x_18215:
[----:B------:R-:W-:Y:S05]  /*7270*/  BSYNC B0 ;  /* 0x0000000000007941 */ /* 0x000fea0003800000 */
.L_x_18214:
[----:B0-----:R-:W0:Y:S01]  /*7280*/  LDC.64 R6, c[0x0][0x3f0] ;  /* 0x0000fc00ff067b82 */ /* 0x001e220000000a00 */
[----:B------:R-:W-:Y:S01]  /*7290*/  MOV R3, R25 ;  /* 0x0000001900037202 */ /* 0x000fe20000000f00 */
[----:B------:R-:W-:Y:S01]  /*72a0*/  ULDC.64 UR6, c[0x0][0x3b0] ;  /* 0x0000ec0000067ab9 */ /* 0x000fe20000000a00 */
[----:B------:R-:W-:Y:S01]  /*72b0*/  IADD3 R75, P4, R75, -0xc0, RZ ;  /* 0xffffff404b4b7810 */ /* 0x000fe20007f9e0ff */
[----:B------:R-:W-:Y:S01]  /*72c0*/  IMAD R4, R112, UR6, RZ ;  /* 0x0000000670047c24 */ /* 0x000fe2000f8e02ff */
[-C--:B------:R-:W-:Y:S01]  /*72d0*/  ISETP.GE.AND P0, PT, R90, R15.reuse, PT ;  /* 0x0000000f5a00720c */ /* 0x080fe20003f06270 */
[C---:B------:R-:W-:Y:S01]  /*72e0*/  IMAD.WIDE.U32 R2, R111.reuse, UR6, R2 ;  /* 0x000000066f027c25 */ /* 0x040fe2000f8e0002 */
        /* <DEDUP_REMOVED lines=12> */
[----:B------:R-:W-:Y:S01]  /*73b0*/  IADD3 R100, P5, R100, -0x100, RZ ;  /* 0xffffff0064647810 */ /* 0x000fe20007fbe0ff */
[----:B------:R0:W-:Y:S01]  /*73c0*/  @!P0 STG.E.U16 desc[UR12][R2.64], R11 ;  /* 0x0000000b02008986 */ /* 0x0001e2000c10150c */
[----:B------:R-:W-:-:S02]  /*73d0*/  ISETP.GT.AND P0, PT, R78, 0x1, PT ;  /* 0x000000014e00780c */ /* 0x000fc40003f04270 */
[----:B------:R-:W-:Y:S01]  /*73e0*/  IADD3.X R101, R101, -0x1, RZ, P3, !PT ;  /* 0xffffffff65657810 */ /* 0x000fe20001ffe4ff */
[----:B------:R0:W-:Y:S01]  /*73f0*/  @!P1 STG.E.U16 desc[UR12][R2.64+0x40], R13 ;  /* 0x0000400d02009986 */ /* 0x0001e2000c10150c */
[----:B------:R-:W-:Y:S02]  /*7400*/  IADD3 R98, P1, R98, -0x200, RZ ;  /* 0xfffffe0062627810 */ /* 0x000fe40007f3e0ff */
[----:B------:R-:W-:Y:S01]  /*7410*/  IADD3.X R103, R103, -0x1, RZ, P4, !PT ;  /* 0xffffffff67677810 */ /* 0x000fe200027fe4ff */
[----:B------:R0:W-:Y:S01]  /*7420*/  @!P2 STG.E.U16 desc[UR12][R2.64+0x80], R29 ;  /* 0x0000801d0200a986 */ /* 0x0001e2000c10150c */
[----:B------:R-:W-:Y:S02]  /*7430*/  IADD3 R96, P2, R96, -0x200, RZ ;  /* 0xfffffe0060607810 */ /* 0x000fe40007f5e0ff */
[----:B------:R-:W-:Y:S02]  /*7440*/  IADD3.X R97, R97, -0x1, RZ, P1, !PT ;  /* 0xffffffff61617810 */ /* 0x000fe40000ffe4ff */
[----:B------:R-:W-:-:S02]  /*7450*/  IADD3.X R95, R95, -0x1, RZ, P2, !PT ;  /* 0xffffffff5f5f7810 */ /* 0x000fc400017fe4ff */
[----:B------:R-:W-:Y:S01]  /*7460*/  IADD3.X R99, R99, -0x1, RZ, P5, !PT ;  /* 0xffffffff63637810 */ /* 0x000fe20002ffe4ff */
[----:B------:R-:W-:Y:S06]  /*7470*/  @P0 BRA `(.L_x_18216) ;  /* 0xffffff9400b00947 */ /* 0x000fec000383ffff */
.L_x_18166:
        /* <DEDUP_REMOVED lines=26> */
.L_x_18218:
[----:B------:R-:W-:Y:S05]  /*7620*/  BSYNC B0 ;  /* 0x0000000000007941 */ /* 0x000fea0003800000 */
.L_x_18217:
        /* <DEDUP_REMOVED lines=29> */
.L_x_18220:
[----:B------:R-:W2:Y:S02]  /*7800*/  S2R R9, SR_TID.X ;  /* 0x0000000000097919 */ /* 0x000ea40000002100 */
.L_x_18221:
[----:B------:R-:W-:Y:S05]  /*7810*/  BSYNC B0 ;  /* 0x0000000000007941 */ /* 0x000fea0003800000 */
.L_x_18219:
        /* <DEDUP_REMOVED lines=14> */
.L_x_18222:
        /* <DEDUP_REMOVED lines=17> */
.L_x_18223:
        /* <DEDUP_REMOVED lines=15> */
.L_x_19043:


//--------------------- .text._Z25selective_scan_bwd_kernelI32Selective_Scan_bwd_kernel_traitsILi32ELi4ELb1ELb0ELb0ELb0ELb0EN3c104HalfENS1_7complexIfEEEEv12SSMParamsBwd --------------------------
	.section	.text._Z25selective_scan_bwd_kernelI32Selective_Scan_bwd_kernel_traitsILi32ELi4ELb1ELb0ELb0ELb0ELb0EN3c104HalfENS1_7complexIfEEEEv12SSMParamsBwd,"ax",@progbits
	.align	128
        .global         _Z25selective_scan_bwd_kernelI32Selective_Scan_bwd_kernel_traitsILi32ELi4ELb1ELb0ELb0ELb0ELb0EN3c104HalfENS1_7complexIfEEEEv12SSMParamsBwd
        .type           _Z25selective_scan_bwd_kernelI32Selective_Scan_bwd_kernel_traitsILi32ELi4ELb1ELb0ELb0ELb0ELb0EN3c104HalfENS1_7complexIfEEEEv12SSMParamsBwd,@function
        .size           _Z25selective_scan_bwd_kernelI32Selective_Scan_bwd_kernel_traitsILi32ELi4ELb1ELb0ELb0ELb0ELb0EN3c104HalfENS1_7complexIfEEEEv12SSMParamsBwd,(.L_x_19044 - _Z25selective_scan_bwd_kernelI32Selective_Scan_bwd_kernel_traitsILi32ELi4ELb1ELb0ELb0ELb0ELb0EN3c104HalfENS1_7complexIfEEEEv12SSMParamsBwd)
        .other          _Z25selective_scan_bwd_kernelI32Selective_Scan_bwd_kernel_traitsILi32ELi4ELb1ELb0ELb0ELb0ELb0EN3c104HalfENS1_7complexIfEEEEv12SSMParamsBwd,@"STO_CUDA_ENTRY STV_DEFAULT"
_Z25selective_scan_bwd_kernelI32Selective_Scan_bwd_kernel_traitsILi32ELi4ELb1ELb0ELb0ELb0ELb0EN3c104HalfENS1_7complexIfEEEEv12SSMParamsBwd:
.text._Z25selective_scan_bwd_kernelI32Selective_Scan_bwd_kernel_traitsILi32ELi4ELb1ELb0ELb0ELb0ELb0EN3c104HalfENS1_7complexIfEEEEv12SSMParamsBwd:
        /* <DEDUP_REMOVED lines=92> */
[----:B------:R-:W1:Y:S01]  /*05c0*/  S2R R59, SR_TID.X ;  /* 0x00000000003b7919 */ /* 0x000e620000002100 */
[----:B------:R-:W-:Y:S01]  /*05d0*/  UMOV UR4, 0x400 ;  /* 0x0000040000047882 */ /* 0x000fe20000000000 */
[----:B------:R-:W-:Y:S01]  /*05e0*/  MOV R61, RZ ;  /* 0x000000ff003d7202 */ /* 0x000fe20000000f00 */
[----:B------:R-:W2:Y:S01]  /*05f0*/  S2R R57, SR_LANEID ;  /* 0x0000000000397919 */ /* 0x000ea20000000000 */
[----:B------:R-:W-:-:S03]  /*0600*/  MOV R56, RZ ;  /* 0x000000ff00387202 */ /* 0x000fc60000000f00 */
[----:B------:R-:W3:Y:S01]  /*0610*/  LDC R55, c[0x0][0x224] ;  /* 0x00008900ff377b82 */ /* 0x000ee20000000800 */
[----:B0-----:R-:W-:-:S06]  /*0620*/  ULEA UR4, UR5, UR4, 0x18 ;  /* 0x0000000405047291 */ /* 0x001fcc000f8ec03f */
[----:B------:R-:W-:Y:S02]  /*0630*/  MOV R48, UR4 ;  /* 0x0000000400307c02 */ /* 0x000fe40008000f00 */
[----:B-1----:R-:W-:Y:S02]  /*0640*/  LOP3.LUT R94, R59, 0x1f, RZ, 0xc0, !PT ;  /* 0x0000001f3b5e7812 */ /* 0x002fe400078ec0ff */
[----:B--2---:R-:W-:-:S07]  /*0650*/  LEA R47, R57, R48, 0x3 ;  /* 0x00000030392f7211 */ /* 0x004fce00078e18ff */
.L_x_18241:
[----:B------:R-:W-:Y:S01]  /*0660*/  BAR.SYNC.DEFER_BLOCKING 0x0 ;  /* 0x0000000000007b1d */ /* 0x000fe20000010000 */
[----:B0-----:R-:W-:Y:S02]  /*0670*/  MOV R2, R54 ;  /* 0x0000003600027202 */ /* 0x001fe40000000f00 */
[----:B------:R-:W-:-:S05]  /*0680*/  MOV R3, R53 ;  /* 0x0000003500037202 */ /* 0x000fca0000000f00 */
[----:B------:R-:W0:Y:S01]  /*0690*/  LDC R33, c[0x0][0x21c] ;  /* 0x00008700ff217b82 */ /* 0x000e220000000800 */
[----:B------:R-:W-:-:S05]  /*06a0*/  IMAD.WIDE R2, R59, 0x8, R2 ;  /* 0x000000083b027825 */ /* 0x000fca00078e0202 */
[----:B------:R1:W2:Y:S02]  /*06b0*/  LDG.E.64 R4, desc[UR14][R2.64] ;  /* 0x0000000e02047981 */ /* 0x0002a4000c1e1b00 */
[----:B-1----:R-:W-:Y:S02]  /*06c0*/  MOV R2, R52 ;  /* 0x0000003400027202 */ /* 0x002fe40000000f00 */
[----:B------:R-:W-:-:S03]  /*06d0*/  MOV R3, R51 ;  /* 0x0000003300037202 */ /* 0x000fc60000000f00 */
[----:B------:R-:W-:Y:S01]  /*06e0*/  IMAD.WIDE R6, R59, 0x8, R2 ;  /* 0x000000083b067825 */ /* 0x000fe200078e0202 */
[----:B--2---:R-:W-:Y:S01]  /*06f0*/  STS.64 [R47], R4 ;  /* 0x000000042f007388 */ /* 0x004fe20000000a00 */
[----:B------:R-:W-:-:S03]  /*0700*/  NOP ;  /* 0x0000000000007918 */ /* 0x000fc60000000000 */
[----:B------:R-:W1:Y:S01]  /*0710*/  LDS.64 R18, [R47] ;  /* 0x000000002f127984 */ /* 0x000e620000000a00 */
[----:B------:R-:W-:Y:S06]  /*0720*/  BAR.SYNC.DEFER_BLOCKING 0x0 ;  /* 0x0000000000007b1d */ /* 0x000fec0000010000 */
[----:B------:R-:W2:Y:S01]  /*0730*/  LDG.E.64 R6, desc[UR14][R6.64] ;  /* 0x0000000e06067981 */ /* 0x000ea2000c1e1b00 */
[----:B------:R-:W-:Y:S02]  /*0740*/  MOV R2, R50 ;  /* 0x0000003200027202 */ /* 0x000fe40000000f00 */
[----:B------:R-:W-:-:S03]  /*0750*/  MOV R3, R49 ;  /* 0x0000003100037202 */ /* 0x000fc60000000f00 */
[----:B------:R-:W-:Y:S01]  /*0760*/  IMAD.WIDE R8, R59, 0x8, R2 ;  /* 0x000000083b087825 */ /* 0x000fe200078e0202 */
[----:B--2---:R-:W-:Y:S01]  /*0770*/  STS.64 [R47], R6 ;  /* 0x000000062f007388 */ /* 0x004fe20000000a00 */
[----:B------:R-:W-:-:S03]  /*0780*/  NOP ;  /* 0x0000000000007918 */ /* 0x000fc60000000000 */
[----:B------:R-:W-:Y:S01]  /*0790*/  LDS.64 R2, [R47] ;  /* 0x000000002f027984 */ /* 0x000fe20000000a00 */
[----:B------:R-:W-:Y:S06]  /*07a0*/  BAR.SYNC.DEFER_BLOCKING 0x0 ;  /* 0x0000000000007b1d */ /* 0x000fec0000010000 */
[----:B------:R-:W2:Y:S01]  /*07b0*/  LDG.E.64 R8, desc[UR14][R8.64] ;  /* 0x0000000e08087981 */ /* 0x000ea2000c1e1b00 */
[--C-:B-1----:R-:W-:Y:S01]  /*07c0*/  SHF.R.U64 R43, R18, 0x10, R19.reuse ;  /* 0x00000010122b7819 */ /* 0x102fe20000001213 */
[----:B------:R-:W-:Y:S01]  /*07d0*/  HADD2.F32 R75, -RZ, R18.H0_H0 ;  /* 0x20000012ff4b7230 */ /* 0x000fe20000004100 */
[----:B0-----:R-:W-:Y:S01]  /*07e0*/  ISETP.GE.AND P0, PT, R33, 0x1, PT ;  /* 0x000000012100780c */ /* 0x001fe20003f06270 */
[----:B------:R-:W-:Y:S01]  /*07f0*/  HADD2.F32 R41, -RZ, R19.H0_H0 ;  /* 0x20000013ff297230 */ /* 0x000fe20000004100 */
[----:B------:R-:W-:Y:S01]  /*0800*/  SHF.R.U32.HI R40, RZ, 0x10, R19 ;  /* 0x00000010ff287819 */ /* 0x000fe20000011613 */
[----:B------:R-:W-:Y:S01]  /*0810*/  HADD2.F32 R43, -RZ, R43.H0_H0 ;  /* 0x2000002bff2b7230 */ /* 0x000fe20000004100 */
[----:B------:R-:W-:Y:S01]  /*0820*/  HFMA2.MMA R46, -RZ, RZ, 0, 0 ;  /* 0x00000000ff2e7435 */ /* 0x000fe200000001ff */
[----:B------:R-:W-:-:S02]  /*0830*/  CS2R R44, SRZ ;  /* 0x00000000002c7805 */ /* 0x000fc4000001ff00 */
[----:B------:R-:W-:Y:S01]  /*0840*/  MOV R42, RZ ;  /* 0x000000ff002a7202 */ /* 0x000fe20000000f00 */
[----:B------:R-:W-:Y:S01]  /*0850*/  HADD2.F32 R40, -RZ, R40.H0_H0 ;  /* 0x20000028ff287230 */ /* 0x000fe20000004100 */
[----:B--2---:R-:W-:Y:S01]  /*0860*/  STS.64 [R47], R8 ;  /* 0x000000082f007388 */ /* 0x004fe20000000a00 */
[----:B------:R-:W-:-:S03]  /*0870*/  NOP ;  /* 0x0000000000007918 */ /* 0x000fc60000000000 */
[----:B------:R-:W0:Y:S02]  /*0880*/  LDS.64 R70, [R47] ;  /* 0x000000002f467984 */ /* 0x000e240000000a00 */
[--C-:B0-----:R-:W-:Y:S01]  /*0890*/  SHF.R.U64 R72, R70, 0x10, R71.reuse ;  /* 0x0000001046487819 */ /* 0x101fe20000001247 */
[----:B------:R-:W-:Y:S01]  /*08a0*/  HADD2.F32 R27, -RZ, R70.H0_H0 ;  /* 0x20000046ff1b7230 */ /* 0x000fe20000004100 */
[----:B------:R-:W-:Y:S01]  /*08b0*/  SHF.R.U32.HI R69, RZ, 0x10, R71 ;  /* 0x00000010ff457819 */ /* 0x000fe20000011647 */
[----:B------:R-:W-:Y:S02]  /*08c0*/  HADD2.F32 R71, -RZ, R71.H0_H0 ;  /* 0x20000047ff477230 */ /* 0x000fe40000004100 */
[----:B------:R-:W-:Y:S02]  /*08d0*/  HADD2.F32 R72, -RZ, R72.H0_H0 ;  /* 0x20000048ff487230 */ /* 0x000fe40000004100 */
[----:B------:R-:W-:Y:S01]  /*08e0*/  FFMA.FTZ R5, R27, R75, R56 ;  /* 0x0000004b1b057223 */ /* 0x000fe20000010038 */
[----:B------:R-:W-:-:S02]  /*08f0*/  HADD2.F32 R69, -RZ, R69.H0_H0 ;  /* 0x20000045ff457230 */ /* 0x000fc40000004100 */
[-C--:B-----5:R-:W-:Y:S01]  /*0900*/  FMUL.FTZ R39, R27, R60.reuse ;  /* 0x0000003c1b277220 */ /* 0x0a0fe20000410000 */
[-C--:B------:R-:W-:Y:S01]  /*0910*/  FMUL.FTZ R38, R71, R60.reuse ;  /* 0x0000003c47267220 */ /* 0x080fe20000410000 */
[C---:B------:R-:W-:Y:S01]  /*0920*/  FFMA.FTZ R0, R72.reuse, R43, R5 ;  /* 0x0000002b48007223 */ /* 0x040fe20000010005 */
[-C--:B------:R-:W-:Y:S01]  /*0930*/  FMUL.FTZ R37, R72, R60.reuse ;  /* 0x0000003c48257220 */ /* 0x080fe20000410000 */
[----:B------:R-:W-:Y:S02]  /*0940*/  FMUL.FTZ R36, R69, R60 ;  /* 0x0000003c45247220 */ /* 0x000fe40000410000 */
[----:B------:R-:W-:-:S04]  /*0950*/  FFMA.FTZ R0, R71, R41, R0 ;  /* 0x0000002947007223 */ /* 0x000fc80000010000 */
[----:B------:R-:W-:Y:S01]  /*0960*/  FFMA.FTZ R56, R69, R40, R0 ;  /* 0x0000002845387223 */ /* 0x000fe20000010000 */
[----:B------:R-:W-:Y:S06]  /*0970*/  BAR.SYNC.DEFER_BLOCKING 0x0 ;  /* 0x0000000000007b1d */ /* 0x000fec0000010000 */
[----:B------:R-:W-:Y:S05]  /*0980*/  @!P0 BRA `(.L_x_18225) ;  /* 0x0000002800048947 */ /* 0x000fea0003800000 */
[C---:B---3--:R-:W-:Y:S01]  /*0990*/  IADD3 R0, R55.reuse, -0x1, RZ ;  /* 0xffffffff37007810 */ /* 0x048fe20007ffe0ff */
        /* <DEDUP_REMOVED lines=9> */
[----:B------:R-:W-:Y:S01]  /*0a30*/  FADD.FTZ R72, R72, R72 ;  /* 0x0000004848487221 */ /* 0x000fe20000010000 */
[----:B------:R-:W-:Y:S01]  /*0a40*/  IMAD R33, R8, R33, RZ ;  /* 0x0000002108217224 */ /* 0x000fe200078e02ff */
[----:B------:R-:W-:Y:S01]  /*0a50*/  IADD3 R76, R0, -R7, RZ ;  /* 0x80000007004c7210 */ /* 0x000fe20007ffe0ff */
[----:B------:R-:W-:-:S02]  /*0a60*/  IMAD R0, R62, UR4, RZ ;  /* 0x000000043e007c24 */ /* 0x000fc4000f8e02ff */
[----:B------:R-:W-:Y:S01]  /*0a70*/  FADD.FTZ R71, R71, R71 ;  /* 0x0000004747477221 */ /* 0x000fe20000010000 */
[----:B------:R-:W-:-:S04]  /*0a80*/  IMAD.WIDE.U32 R6, R63, UR4, RZ ;  /* 0x000000043f067c25 */ /* 0x000fc8000f8e00ff */
[----:B------:R-:W-:Y:S01]  /*0a90*/  FADD.FTZ R69, R69, R69 ;  /* 0x0000004545457221 */ /* 0x000fe20000010000 */
[----:B------:R-:W2:Y:S01]  /*0aa0*/  LDC.64 R4, c[0x0][0x2e0] ;  /* 0x0000b800ff047b82 */ /* 0x000ea20000000a00 */
[----:B------:R-:W-:Y:S01]  /*0ab0*/  MOV R46, RZ ;  /* 0x000000ff002e7202 */ /* 0x000fe20000000f00 */
[C---:B------:R-:W-:Y:S01]  /*0ac0*/  IMAD R21, R63.reuse, UR5, R0 ;  /* 0x000000053f157c24 */ /* 0x040fe2000f8e0200 */
[-C--:B------:R-:W-:Y:S01]  /*0ad0*/  MOV R68, R48.reuse ;  /* 0x0000003000447202 */ /* 0x080fe20000000f00 */
[----:B------:R-:W-:Y:S01]  /*0ae0*/  IMAD R0, R62, UR8, RZ ;  /* 0x000000083e007c24 */ /* 0x000fe2000f8e02ff */
[----:B------:R-:W-:Y:S01]  /*0af0*/  MOV R67, R48 ;  /* 0x0000003000437202 */ /* 0x000fe20000000f00 */
[C---:B------:R-:W-:Y:S01]  /*0b00*/  IMAD R23, R63.reuse, UR7, R10 ;  /* 0x000000073f177c24 */ /* 0x040fe2000f8e020a */
[----:B------:R-:W-:Y:S01]  /*0b10*/  CS2R R44, SRZ ;  /* 0x00000000002c7805 */ /* 0x000fe2000001ff00 */
[C---:B------:R-:W-:Y:S01]  /*0b20*/  IMAD.WIDE.U32 R8, R63.reuse, UR6, RZ ;  /* 0x000000063f087c25 */ /* 0x040fe2000f8e00ff */
[----:B0-----:R-:W-:Y:S01]  /*0b30*/  LEA R34, P0, R6, R30, 0x3 ;  /* 0x0000001e06227211 */ /* 0x001fe200078018ff */
[----:B------:R-:W0:Y:S01]  /*0b40*/  LDC R70, c[0x0][0x224] ;  /* 0x00008900ff467b82 */ /* 0x000e220000000800 */
[----:B------:R-:W-:Y:S01]  /*0b50*/  MOV R42, RZ ;  /* 0x000000ff002a7202 */ /* 0x000fe20000000f00 */
[----:B------:R-:W-:Y:S01]  /*0b60*/  IMAD.WIDE.U32 R10, R63, UR8, RZ ;  /* 0x000000083f0a7c25 */ /* 0x000fe2000f8e00ff */
[----:B------:R-:W-:Y:S01]  /*0b70*/  IADD3 R65, R59, 0x200, RZ ;  /* 0x000002003b417810 */ /* 0x000fe20007ffe0ff */
[----:B------:R-:W-:Y:S01]  /*0b80*/  UMOV UR4, URZ ;  /* 0x0000003f00047c82 */ /* 0x000fe20008000000 */
[----:B------:R-:W-:Y:S01]  /*0b90*/  SHF.L.U32 R76, R76, 0x8, RZ ;  /* 0x000000084c4c7819 */ /* 0x000fe200000006ff */
[----:B------:R-:W-:Y:S01]  /*0ba0*/  IMAD R25, R63, UR9, R0 ;  /* 0x000000093f197c24 */ /* 0x000fe2000f8e0200 */
[C---:B-1----:R-:W-:Y:S01]  /*0bb0*/  LEA R30, P1, R8.reuse, R28, 0x3 ;  /* 0x0000001c081e7211 */ /* 0x042fe200078218ff */
[----:B------:R-:W1:Y:S01]  /*0bc0*/  LDC R96, c[0x0][0x21c] ;  /* 0x00008700ff607b82 */ /* 0x000e620000000800 */
[----:B------:R-:W-:Y:S01]  /*0bd0*/  IADD3 R0, R9, R23, RZ ;  /* 0x0000001709007210 */ /* 0x000fe20007ffe0ff */
[----:B------:R-:W-:Y:S01]  /*0be0*/  IMAD.WIDE R32, R33, 0x10, R12 ;  /* 0x0000001021207825 */ /* 0x000fe200078e020c */
[----:B------:R-:W-:Y:S01]  /*0bf0*/  IADD3 R28, R11, R25, RZ ;  /* 0x000000190b1c7210 */ /* 0x000fe20007ffe0ff */
[----:B------:R-:W-:Y:S01]  /*0c00*/  ULDC UR5, c[0x0][0x224] ;  /* 0x0000890000057ab9 */ /* 0x000fe20000000800 */
[----:B------:R-:W-:Y:S01]  /*0c10*/  LEA.HI.X R29, R8, R29, R0, 0x3, P1 ;  /* 0x0000001d081d7211 */ /* 0x000fe200008f1c00 */
[----:B------:R-:W-:Y:S01]  /*0c20*/  FADD.FTZ R0, R27, R27 ;  /* 0x0000001b1b007221 */ /* 0x000fe20000010000 */
[C---:B--2---:R-:W-:Y:S01]  /*0c30*/  LEA R35, P2, R10.reuse, R4, 0x3 ;  /* 0x000000040a237211 */ /* 0x044fe200078418ff */
[----:B------:R-:W2:Y:S01]  /*0c40*/  LDC.64 R22, c[0x0][0x250] ;  /* 0x00009400ff167b82 */ /* 0x000ea20000000a00 */
[----:B------:R-:W-:Y:S01]  /*0c50*/  IADD3 R4, R7, R21, RZ ;  /* 0x0000001507047210 */ /* 0x000fe20007ffe0ff */
[----:B------:R-:W-:Y:S01]  /*0c60*/  HADD2.F32 R7, -RZ, R3.H0_H0 ;  /* 0x20000003ff077230 */ /* 0x000fe20000004100 */
[----:B------:R-:W-:Y:S01]  /*0c70*/  LEA.HI.X R28, R10, R5, R28, 0x3, P2 ;  /* 0x000000050a1c7211 */ /* 0x000fe200010f1c1c */
[----:B------:R-:W-:Y:S01]  /*0c80*/  HADD2.F32 R5, -RZ, R2.H0_H0 ;  /* 0x20000002ff057230 */ /* 0x000fe20000004100 */
[----:B------:R-:W-:-:S02]  /*0c90*/  LEA.HI.X R31, R6, R31, R4, 0x3, P0 ;  /* 0x0000001f061f7211 */ /* 0x000fc400000f1c04 */
[--C-:B------:R-:W-:Y:S01]  /*0ca0*/  SHF.R.U64 R4, R2, 0x10, R3.reuse ;  /* 0x0000001002047819 */ /* 0x100fe20000001203 */
[----:B------:R-:W3:Y:S01]  /*0cb0*/  LDC.64 R20, c[0x0][0x270] ;  /* 0x00009c00ff147b82 */ /* 0x000ee20000000a00 */
[----:B------:R-:W-:Y:S01]  /*0cc0*/  SHF.R.U32.HI R2, RZ, 0x10, R3 ;  /* 0x00000010ff027819 */ /* 0x000fe20000011603 */
[--C-:B------:R-:W-:Y:S01]  /*0cd0*/  FADD.FTZ R66, R5, R58.reuse ;  /* 0x0000003a05427221 */ /* 0x100fe20000010000 */
[C---:B------:R-:W-:Y:S01]  /*0ce0*/  ISETP.NE.AND P2, PT, R59.reuse, 0x1f, PT ;  /* 0x0000001f3b00780c */ /* 0x040fe20003f45270 */
[----:B------:R-:W-:Y:S01]  /*0cf0*/  HADD2.F32 R3, -RZ, R4.H0_H0 ;  /* 0x20000004ff037230 */ /* 0x000fe20000004100 */
[----:B------:R-:W-:Y:S01]  /*0d00*/  ISETP.NE.AND P1, PT, R59, RZ, PT ;  /* 0x000000ff3b00720c */ /* 0x000fe20003f25270 */
[----:B------:R-:W-:Y:S02]  /*0d10*/  HADD2.F32 R5, -RZ, R2.H0_H0 ;  /* 0x20000002ff057230 */ /* 0x000fe40000004100 */
[--C-:B------:R-:W-:Y:S01]  /*0d20*/  FADD.FTZ R64, R7, R58.reuse ;  /* 0x0000003a07407221 */ /* 0x100fe20000010000 */
[----:B------:R-:W4:Y:S01]  /*0d30*/  LDC.64 R24, c[0x0][0x238] ;  /* 0x00008e00ff187b82 */ /* 0x000f220000000a00 */
[--C-:B------:R-:W-:Y:S01]  /*0d40*/  FADD.FTZ R78, R3, R58.reuse ;  /* 0x0000003a034e7221 */ /* 0x100fe20000010000 */
[----:B--2---:R-:W-:Y:S01]  /*0d50*/  SHF.L.U64.HI R74, R22, 0x3, R23 ;  /* 0x00000003164a7819 */ /* 0x004fe20000010217 */
[----:B------:R-:W-:Y:S01]  /*0d60*/  FADD.FTZ R23, R5, R58 ;  /* 0x0000003a05177221 */ /* 0x000fe20000010000 */
[----:B---3--:R-:W-:-:S02]  /*0d70*/  SHF.L.U64.HI R21, R20, 0x3, R21 ;  /* 0x0000000314157819 */ /* 0x008fc40000010215 */
[----:B01--4-:R-:W-:-:S07]  /*0d80*/  SHF.L.U64.HI R80, R24, 0x3, R25 ;  /* 0x0000000318507819 */ /* 0x013fce0000010219 */
.L_x_18240:
        /* <DEDUP_REMOVED lines=9> */
[----:B------:R-:W-:Y:S01]  /*0e20*/  FMUL.FTZ R86, R66, R75 ;  /* 0x0000004b42567220 */ /* 0x000fe20000410000 */
[----:B------:R-:W0:Y:S01]  /*0e30*/  @P2 S2R R98, SR_CgaCtaId ;  /* 0x0000000000622919 */ /* 0x000e220000008800 */
        /* <DEDUP_REMOVED lines=15> */
[----:B-1----:R-:W-:Y:S01]  /*0f30*/  MOV R2, R35 ;  /* 0x0000002300027202 */ /* 0x002fe20000000f00 */
[----:B------:R-:W-:-:S04]  /*0f40*/  FMUL.RZ R81, R73, 0.15915493667125701904 ;  /* 0x3e22f98349517820 */ /* 0x000fc8000040c000 */
[----:B------:R1:W5:Y:S01]  /*0f50*/  LDG.E.64 R6, desc[UR14][R2.64] ;  /* 0x0000000e02067981 */ /* 0x000362000c1e1b00 */
[----:B------:R-:W-:Y:S01]  /*0f60*/  FMUL.FTZ R73, R78, R25 ;  /* 0x000000194e497220 */ /* 0x000fe20000410000 */
[----:B------:R-:W-:Y:S01]  /*0f70*/  MUFU.SIN R82, R81 ;  /* 0x0000005100527308 */ /* 0x000fe20000000400 */
[----:B------:R-:W-:-:S07]  /*0f80*/  FMUL.FTZ R79, R64, R27 ;  /* 0x0000001b404f7220 */ /* 0x000fce0000410000 */
[----:B------:R-:W2:Y:S01]  /*0f90*/  MUFU.EX2 R73, R73 ;  /* 0x0000004900497308 */ /* 0x000ea20000000800 */
[----:B------:R-:W-:Y:S01]  /*0fa0*/  FMUL.FTZ R77, R64, R25 ;  /* 0x00000019404d7220 */ /* 0x000fe20000410000 */
[----:B-1----:R-:W-:-:S06]  /*0fb0*/  @P0 MOV R2, R32 ;  /* 0x0000002000020202 */ /* 0x002fcc0000000f00 */
[----:B------:R-:W1:Y:S01]  /*0fc0*/  MUFU.COS R84, R81 ;  /* 0x0000005100547308 */ /* 0x000e620000000000 */
[----:B------:R-:W-:Y:S01]  /*0fd0*/  @P0 MOV R3, R33 ;  /* 0x0000002100030202 */ /* 0x000fe20000000f00 */
[----:B------:R-:W-:Y:S01]  /*0fe0*/  BAR.SYNC.DEFER_BLOCKING 0x0 ;  /* 0x0000000000007b1d */ /* 0x000fe20000010000 */
[----:B------:R-:W-:-:S05]  /*0ff0*/  FMUL.RZ R79, R79, 0.15915493667125701904 ;  /* 0x3e22f9834f4f7820 */ /* 0x000fca000040c000 */
[----:B------:R-:W-:Y:S01]  /*1000*/  MUFU.EX2 R77, R77 ;  /* 0x0000004d004d7308 */ /* 0x000fe20000000800 */
[----:B--2---:R-:W-:-:S07]  /*1010*/  FMUL.FTZ R75, R73, R82 ;  /* 0x00000052494b7220 */ /* 0x004fce0000410000 */
[----:B------:R-:W2:Y:S01]  /*1020*/  MUFU.SIN R88, R79 ;  /* 0x0000004f00587308 */ /* 0x000ea20000000400 */
[----:B-1----:R-:W-:Y:S01]  /*1030*/  FMUL.FTZ R81, R73, R84 ;  /* 0x0000005449517220 */ /* 0x002fe20000410000 */
[----:B------:R-:W-:-:S06]  /*1040*/  FMUL.FTZ R25, R23, R25 ;  /* 0x0000001917197220 */ /* 0x000fcc0000410000 */
[----:B------:R-:W1:Y:S01]  /*1050*/  MUFU.COS R90, R79 ;  /* 0x0000004f005a7308 */ /* 0x000e620000000000 */
[----:B------:R3:W5:Y:S01]  /*1060*/  @P0 LDG.E.64 R10, desc[UR14][R2.64+0x8] ;  /* 0x0000080e020a0981 */ /* 0x000762000c1e1b00 */
[----:B------:R-:W-:Y:S01]  /*1070*/  FMUL.FTZ R92, RZ, R75 ;  /* 0x0000004bff5c7220 */ /* 0x000fe20000410000 */
[----:B---3--:R-:W-:-:S04]  /*1080*/  FMUL.FTZ R2, R23, R27 ;  /* 0x0000001b17027220 */ /* 0x008fc80000410000 */
[----:B------:R-:W-:Y:S01]  /*1090*/  FMUL.RZ R83, R2, 0.15915493667125701904 ;  /* 0x3e22f98302537820 */ /* 0x000fe2000040c000 */
[-C--:B------:R-:W-:Y:S01]  /*10a0*/  FMUL.FTZ R2, R75, R86.reuse ;  /* 0x000000564b027220 */ /* 0x080fe20000410000 */
[----:B------:R-:W-:Y:S03]  /*10b0*/  MUFU.EX2 R25, R25 ;  /* 0x0000001900197308 */ /* 0x000fe60000000800 */
[----:B------:R-:W-:Y:S01]  /*10c0*/  FFMA.FTZ R2, RZ, R81, R2 ;  /* 0x00000051ff027223 */ /* 0x000fe20000010002 */
[----:B------:R-:W-:Y:S01]  /*10d0*/  FFMA.FTZ R3, R81, R86, -R92 ;  /* 0x0000005651037223 */ /* 0x000fe2000001085c */
[----:B--2---:R-:W-:-:S03]  /*10e0*/  FMUL.FTZ R85, R77, R88 ;  /* 0x000000584d557220 */ /* 0x004fc60000410000 */
[----:B------:R-:W2:Y:S01]  /*10f0*/  MUFU.SIN R82, R83 ;  /* 0x0000005300527308 */ /* 0x000ea20000000400 */
[----:B------:R-:W-:Y:S01]  /*1100*/  FADD.FTZ R73, RZ, R2 ;  /* 0x00000002ff497221 */ /* 0x000fe20000010000 */
[----:B------:R-:W-:Y:S01]  /*1110*/  FFMA.FTZ R3, R78, R43, R3 ;  /* 0x0000002b4e037223 */ /* 0x000fe20000010003 */
[----:B-1----:R-:W-:-:S05]  /*1120*/  FMUL.FTZ R84, R77, R90 ;  /* 0x0000005a4d547220 */ /* 0x002fca0000410000 */
[----:B------:R-:W1:Y:S01]  /*1130*/  MUFU.COS R2, R83 ;  /* 0x0000005300027308 */ /* 0x000e620000000000 */
[C---:B------:R-:W-:Y:S01]  /*1140*/  FMUL.FTZ R77, R85.reuse, R73 ;  /* 0x00000049554d7220 */ /* 0x040fe20000410000 */
[----:B------:R-:W-:-:S03]  /*1150*/  FMUL.FTZ R90, R85, R3 ;  /* 0x00000003555a7220 */ /* 0x000fc60000410000 */
[C---:B------:R-:W-:Y:S01]  /*1160*/  FFMA.FTZ R77, R84.reuse, R3, -R77 ;  /* 0x00000003544d7223 */ /* 0x040fe2000001084d */
[----:B------:R-:W-:Y:S01]  /*1170*/  FMUL.FTZ R3, R9, R75 ;  /* 0x0000004b09037220 */ /* 0x000fe20000410000 */
[----:B------:R-:W-:Y:S01]  /*1180*/  FFMA.FTZ R90, R84, R73, R90 ;  /* 0x00000049545a7223 */ /* 0x000fe2000001005a */
[C---:B------:R-:W-:Y:S01]  /*1190*/  FMUL.FTZ R88, R8.reuse, R75 ;  /* 0x0000004b08587220 */ /* 0x040fe20000410000 */
[----:B--2---:R-:W-:Y:S01]  /*11a0*/  FMUL.FTZ R82, R25, R82 ;  /* 0x0000005219527220 */ /* 0x004fe20000410000 */
[-C--:B------:R-:W-:Y:S01]  /*11b0*/  FFMA.FTZ R3, R8, R81.reuse, -R3 ;  /* 0x0000005108037223 */ /* 0x080fe20000010803 */
[----:B------:R-:W-:Y:S01]  /*11c0*/  FADD.FTZ R90, RZ, R90 ;  /* 0x0000005aff5a7221 */ /* 0x000fe20000010000 */
[----:B------:R-:W-:Y:S01]  /*11d0*/  @P2 MOV R79, 0x400 ;  /* 0x00000400004f2802 */ /* 0x000fe20000000f00 */
[----:B------:R-:W-:Y:S01]  /*11e0*/  FFMA.FTZ R88, R9, R81, R88 ;  /* 0x0000005109587223 */ /* 0x000fe20000010058 */
[----:B------:R-:W-:Y:S01]  /*11f0*/  FMUL.FTZ R73, R85, R3 ;  /* 0x0000000355497220 */ /* 0x000fe20000410000 */
[----:B------:R-:W-:Y:S01]  /*1200*/  FFMA.FTZ R77, R64, R41, R77 ;  /* 0x00000029404d7223 */ /* 0x000fe2000001004d */
[----:B-1----:R-:W-:Y:S01]  /*1210*/  FMUL.FTZ R83, R25, R2 ;  /* 0x0000000219537220 */ /* 0x002fe20000410000 */
[----:B------:R-:W-:Y:S01]  /*1220*/  FMUL.FTZ R2, R82, R90 ;  /* 0x0000005a52027220 */ /* 0x000fe20000410000 */
[----:B0-----:R-:W-:Y:S01]  /*1230*/  @P2 LEA R48, R98, R79, 0x18 ;  /* 0x0000004f62302211 */ /* 0x001fe200078ec0ff */
[-C--:B------:R-:W-:Y:S01]  /*1240*/  FFMA.FTZ R73, R84, R88.reuse, R73 ;  /* 0x0000005854497223 */ /* 0x080fe20000010049 */
[----:B------:R-:W-:Y:S01]  /*1250*/  FMUL.FTZ R25, R85, R88 ;  /* 0x0000005855197220 */ /* 0x000fe20000410000 */
[----:B------:R-:W-:Y:S01]  /*1260*/  FFMA.FTZ R88, R83, R77, -R2 ;  /* 0x0000004d53587223 */ /* 0x000fe20000010802 */
[----:B------:R-:W-:-:S02]  /*1270*/  @P2 LEA R2, R59, R48, 0x3 ;  /* 0x000000303b022211 */ /* 0x000fc400078e18ff */
[----:B------:R-:W-:-:S04]  /*1280*/  FFMA.FTZ R25, R84, R3, -R25 ;  /* 0x0000000354197223 */ /* 0x000fc80000010819 */
[----:B------:R-:W0:Y:S01]  /*1290*/  @P2 LDS.64 R2, [R2+0x1568] ;  /* 0x0015680002022984 */ /* 0x000e220000000a00 */
[----:B------:R-:W-:-:S04]  /*12a0*/  FMUL.FTZ R79, R82, R77 ;  /* 0x0000004d524f7220 */ /* 0x000fc80000410000 */
[----:B------:R-:W-:Y:S01]  /*12b0*/  FFMA.FTZ R79, R83, R90, R79 ;  /* 0x0000005a534f7223 */ /* 0x000fe2000001004f */
[----:B------:R-:W-:Y:S01]  /*12c0*/  FMUL.FTZ R92, R82, R73 ;  /* 0x00000049525c7220 */ /* 0x000fe20000410000 */
[----:B------:R-:W-:Y:S02]  /*12d0*/  FFMA.FTZ R88, R23, R40, R88 ;  /* 0x0000002817587223 */ /* 0x000fe40000010058 */
[----:B------:R-:W-:Y:S01]  /*12e0*/  FADD.FTZ R87, RZ, R79 ;  /* 0x0000004fff577221 */ /* 0x000fe20000010000 */
        /* <DEDUP_REMOVED lines=9> */
.L_x_18227:
[----:B------:R-:W-:Y:S05]  /*1380*/  BSYNC B0 ;  /* 0x0000000000007941 */ /* 0x000fea0003800000 */
.L_x_18226:
[----:B------:R-:W3:Y:S01]  /*1390*/  SHFL.UP PT, R77, R88, 0x1, RZ ;  /* 0x04200000584d7989 */ /* 0x000ee200000e00ff */
[-C--:B-1----:R-:W-:Y:S01]  /*13a0*/  FMUL.FTZ R90, R82, R25.reuse ;  /* 0x00000019525a7220 */ /* 0x082fe20000410000 */
[----:B------:R-:W-:Y:S01]  /*13b0*/  FFMA.FTZ R89, R83, R25, -R92 ;  /* 0x0000001953597223 */ /* 0x000fe2000001085c */
[----:B------:R-:W-:Y:S01]  /*13c0*/  ISETP.GE.AND P0, PT, R57, 0x1, PT ;  /* 0x000000013900780c */ /* 0x000fe20003f06270 */
[----:B------:R-:W1:Y:S01]  /*13d0*/  SHFL.UP PT, R79, R87, 0x1, RZ ;  /* 0x04200000574f7989 */ /* 0x000e6200000e00ff */
[----:B------:R-:W-:Y:S01]  /*13e0*/  FFMA.FTZ R90, R83, R73, R90 ;  /* 0x00000049535a7223 */ /* 0x000fe2000001005a */
[----:B-----5:R-:W-:Y:S01]  /*13f0*/  FMUL.FTZ R99, R5, R7 ;  /* 0x0000000705637220 */ /* 0x020fe20000410000 */
[----:B------:R-:W-:Y:S01]  /*1400*/  ISETP.GE.AND P2, PT, R57, 0x10, PT ;  /* 0x000000103900780c */ /* 0x000fe20003f46270 */
[----:B------:R-:W4:Y:S01]  /*1410*/  SHFL.UP PT, R25, R89, 0x1, RZ ;  /* 0x0420000059197989 */ /* 0x000f2200000e00ff */
[----:B------:R-:W-:Y:S01]  /*1420*/  BSSY B0, `(.L_x_18228) ;  /* 0x0000096000007945 */ /* 0x000fe20003800000 */
[----:B------:R-:W-:Y:S01]  /*1430*/  FFMA.FTZ R99, R4, R6, -R99 ;  /* 0x0000000604637223 */ /* 0x000fe20000010863 */
[C---:B------:R-:W-:Y:S01]  /*1440*/  ISETP.GT.U32.AND P3, PT, R94.reuse, 0x1b, PT ;  /* 0x0000001b5e00780c */ /* 0x040fe20003f64070 */
[----:B------:R-:W0:Y:S01]  /*1450*/  SHFL.UP PT, R73, R90, 0x1, RZ ;  /* 0x042000005a497989 */ /* 0x000e2200000e00ff */
[C---:B------:R-:W-:Y:S01]  /*1460*/  ISETP.GT.U32.AND P4, PT, R94.reuse, 0x17, PT ;  /* 0x000000175e00780c */ /* 0x040fe20003f84070 */
[----:B------:R-:W-:Y:S01]  /*1470*/  FMUL.FTZ R91, R71, R99 ;  /* 0x00000063475b7220 */ /* 0x000fe20000410000 */
[----:B------:R-:W-:Y:S01]  /*1480*/  ISETP.GT.U32.AND P5, PT, R94, 0xf, PT ;  /* 0x0000000f5e00780c */ /* 0x000fe20003fa4070 */
[----:B------:R-:W-:Y:S04]  /*1490*/  SHFL.IDX PT, R10, R10, RZ, 0x1f ;  /* 0x00001fff0a0a7589 */ /* 0x000fe800000e0000 */
[----:B------:R-:W-:Y:S01]  /*14a0*/  SHFL.IDX PT, R11, R11, RZ, 0x1f ;  /* 0x00001fff0b0b7589 */ /* 0x000fe200000e0000 */
[C---:B---3--:R-:W-:Y:S01]  /*14b0*/  FMUL.FTZ R98, R90.reuse, R77 ;  /* 0x0000004d5a627220 */ /* 0x048fe20000410000 */
[----:B-1----:R-:W-:-:S03]  /*14c0*/  FMUL.FTZ R92, R90, R79 ;  /* 0x0000004f5a5c7220 */ /* 0x002fc60000410000 */
[C---:B------:R-:W-:Y:S01]  /*14d0*/  FFMA.FTZ R98, R89.reuse, R79, R98 ;  /* 0x0000004f59627223 */ /* 0x040fe20000010062 */
[----:B------:R-:W-:-:S03]  /*14e0*/  FFMA.FTZ R77, R89, R77, -R92 ;  /* 0x0000004d594d7223 */ /* 0x000fc6000001085c */
[----:B------:R-:W-:Y:S01]  /*14f0*/  @P0 FADD.FTZ R87, R87, R98 ;  /* 0x0000006257570221 */ /* 0x000fe20000010000 */
[C---:B----4-:R-:W-:Y:S01]  /*1500*/  FMUL.FTZ R98, R90.reuse, R25 ;  /* 0x000000195a627220 */ /* 0x050fe20000410000 */
[-C--:B0-----:R-:W-:Y:S01]  /*1510*/  FMUL.FTZ R92, R90, R73.reuse ;  /* 0x000000495a5c7220 */ /* 0x081fe20000410000 */
[----:B------:R-:W-:Y:S02]  /*1520*/  @P0 FADD.FTZ R88, R88, R77 ;  /* 0x0000004d58580221 */ /* 0x000fe40000010000 */
[----:B------:R-:W0:Y:S01]  /*1530*/  SHFL.UP PT, R100, R87, 0x2, RZ ;  /* 0x0440000057647989 */ /* 0x000e2200000e00ff */
[C---:B------:R-:W-:Y:S01]  /*1540*/  FFMA.FTZ R73, R89.reuse, R73, R98 ;  /* 0x0000004959497223 */ /* 0x040fe20000010062 */
[----:B------:R-:W-:Y:S02]  /*1550*/  @P0 FFMA.FTZ R89, R89, R25, -R92 ;  /* 0x0000001959590223 */ /* 0x000fe4000001085c */
[----:B------:R-:W1:Y:S02]  /*1560*/  SHFL.UP PT, R98, R88, 0x2, RZ ;  /* 0x0440000058627989 */ /* 0x000e6400000e00ff */
[----:B------:R-:W-:-:S02]  /*1570*/  FSEL R73, R90, R73, !P0 ;  /* 0x000000495a497208 */ /* 0x000fc40004000000 */
[----:B------:R-:W3:Y:S01]  /*1580*/  SHFL.UP PT, R90, R89, 0x2, RZ ;  /* 0x04400000595a7989 */ /* 0x000ee200000e00ff */
[----:B------:R-:W-:-:S03]  /*1590*/  ISETP.GE.AND P0, PT, R57, 0x2, PT ;  /* 0x000000023900780c */ /* 0x000fc60003f06270 */
[----:B------:R-:W4:Y:S01]  /*15a0*/  SHFL.UP PT, R92, R73, 0x2, RZ ;  /* 0x04400000495c7989 */ /* 0x000f2200000e00ff */
[C---:B0-----:R-:W-:Y:S01]  /*15b0*/  FMUL.FTZ R102, R73.reuse, R100 ;  /* 0x0000006449667220 */ /* 0x041fe20000410000 */
[----:B-1----:R-:W-:-:S03]  /*15c0*/  FMUL.FTZ R79, R73, R98 ;  /* 0x00000062494f7220 */ /* 0x002fc60000410000 */
[----:B------:R-:W-:Y:S01]  /*15d0*/  FFMA.FTZ R25, R89, R98, -R102 ;  /* 0x0000006259197223 */ /* 0x000fe20000010866 */
[----:B---3--:R-:W-:Y:S01]  /*15e0*/  FMUL.FTZ R77, R73, R90 ;  /* 0x0000005a494d7220 */ /* 0x008fe20000410000 */
[----:B------:R-:W-:-:S03]  /*15f0*/  FFMA.FTZ R100, R89, R100, R79 ;  /* 0x0000006459647223 */ /* 0x000fc6000001004f */
[----:B------:R-:W-:Y:S01]  /*1600*/  @P0 FADD.FTZ R88, R88, R25 ;  /* 0x0000001958580221 */ /* 0x000fe20000010000 */
[-C--:B----4-:R-:W-:Y:S01]  /*1610*/  FMUL.FTZ R25, R73, R92.reuse ;  /* 0x0000005c49197220 */ /* 0x090fe20000410000 */
[----:B------:R-:W-:Y:S01]  /*1620*/  FFMA.FTZ R92, R89, R92, R77 ;  /* 0x0000005c595c7223 */ /* 0x000fe2000001004d */
[----:B------:R-:W-:Y:S02]  /*1630*/  @P0 FADD.FTZ R87, R87, R100 ;  /* 0x0000006457570221 */ /* 0x000fe40000010000 */
        /* <DEDUP_REMOVED lines=9> */
[C---:B------:R-:W-:Y:S01]  /*16d0*/  FFMA.FTZ R102, R89.reuse, R79, R90 ;  /* 0x0000004f59667223 */ /* 0x040fe2000001005a */
[----:B------:R-:W-:-:S03]  /*16e0*/  FFMA.FTZ R79, R89, R77, -R100 ;  /* 0x0000004d594f7223 */ /* 0x000fc60000010864 */
[----:B------:R-:W-:Y:S01]  /*16f0*/  @P0 FADD.FTZ R87, R87, R102 ;  /* 0x0000006657570221 */ /* 0x000fe20000010000 */
[----:B---3--:R-:W-:Y:S01]  /*1700*/  FMUL.FTZ R98, R92, R25 ;  /* 0x000000195c627220 */ /* 0x008fe20000410000 */
[----:B------:R-:W-:Y:S01]  /*1710*/  FMUL.FTZ R77, R5, R6 ;  /* 0x00000006054d7220 */ /* 0x000fe20000410000 */
[----:B------:R-:W-:Y:S01]  /*1720*/  @P0 FADD.FTZ R88, R88, R79 ;  /* 0x0000004f58580221 */ /* 0x000fe20000010000 */
[-C--:B----4-:R-:W-:Y:S01]  /*1730*/  FMUL.FTZ R90, R92, R73.reuse ;  /* 0x000000495c5a7220 */ /* 0x090fe20000410000 */
[----:B------:R-:W0:Y:S01]  /*1740*/  SHFL.UP PT, R102, R87, 0x8, RZ ;  /* 0x0500000057667989 */ /* 0x000e2200000e00ff */
[C---:B------:R-:W-:Y:S01]  /*1750*/  FFMA.FTZ R73, R89.reuse, R73, R98 ;  /* 0x0000004959497223 */ /* 0x040fe20000010062 */
[----:B------:R-:W-:Y:S01]  /*1760*/  FFMA.FTZ R77, R4, R7, R77 ;  /* 0x00000007044d7223 */ /* 0x000fe2000001004d */
[----:B------:R-:W-:Y:S01]  /*1770*/  @P0 FFMA.FTZ R89, R89, R25, -R90 ;  /* 0x0000001959590223 */ /* 0x000fe2000001085a */
[----:B------:R-:W1:Y:S02]  /*1780*/  SHFL.UP PT, R100, R88, 0x8, RZ ;  /* 0x0500000058647989 */ /* 0x000e6400000e00ff */
[----:B------:R-:W-:Y:S01]  /*1790*/  FSEL R73, R92, R73, !P0 ;  /* 0x000000495c497208 */ /* 0x000fe20004000000 */
[C---:B------:R-:W-:Y:S01]  /*17a0*/  FMUL.FTZ R93, R69.reuse, R77 ;  /* 0x0000004d455d7220 */ /* 0x040fe20000410000 */
[----:B------:R-:W3:Y:S01]  /*17b0*/  SHFL.UP PT, R4, R89, 0x8, RZ ;  /* 0x0500000059047989 */ /* 0x000ee200000e00ff */
[----:B------:R-:W-:Y:S01]  /*17c0*/  FMUL.FTZ R92, R69, R99 ;  /* 0x00000063455c7220 */ /* 0x000fe20000410000 */
[----:B------:R-:W-:Y:S01]  /*17d0*/  FMUL.FTZ R90, R71, R77 ;  /* 0x0000004d475a7220 */ /* 0x000fe20000410000 */
[-C--:B------:R-:W-:Y:S01]  /*17e0*/  FMUL.FTZ R5, R83, R93.reuse ;  /* 0x0000005d53057220 */ /* 0x080fe20000410000 */
[----:B------:R-:W4:Y:S01]  /*17f0*/  SHFL.UP PT, R6, R73, 0x8, RZ ;  /* 0x0500000049067989 */ /* 0x000f2200000e00ff */
[C---:B------:R-:W-:Y:S01]  /*1800*/  FMUL.FTZ R98, R82.reuse, R93 ;  /* 0x0000005d52627220 */ /* 0x040fe20000410000 */
[----:B------:R-:W-:Y:S01]  /*1810*/  ISETP.GE.AND P0, PT, R57, 0x8, PT ;  /* 0x000000083900780c */ /* 0x000fe20003f06270 */
[-C--:B------:R-:W-:Y:S01]  /*1820*/  FFMA.FTZ R5, -R82, R92.reuse, -R5 ;  /* 0x0000005c52057223 */ /* 0x080fe20000010905 */
[----:B------:R-:W-:Y:S01]  /*1830*/  FMUL.FTZ R97, R72, R77 ;  /* 0x0000004d48617220 */ /* 0x000fe20000410000 */
[----:B------:R-:W-:-:S02]  /*1840*/  FFMA.FTZ R98, R83, R92, -R98 ;  /* 0x0000005c53627223 */ /* 0x000fc40000010862 */
[----:B------:R-:W-:Y:S02]  /*1850*/  FADD.FTZ R79, -R90, R5 ;  /* 0x000000055a4f7221 */ /* 0x000fe40000010100 */
[----:B------:R-:W-:Y:S02]  /*1860*/  FADD.FTZ R5, R91, R98 ;  /* 0x000000625b057221 */ /* 0x000fe40000010000 */
[----:B------:R-:W-:Y:S01]  /*1870*/  FMUL.FTZ R7, R85, -R79 ;  /* 0x8000004f55077220 */ /* 0x000fe20000410000 */
[----:B0-----:R-:W-:Y:S01]  /*1880*/  FMUL.FTZ R104, R73, R102 ;  /* 0x0000006649687220 */ /* 0x001fe20000410000 */
[-C--:B------:R-:W-:Y:S02]  /*1890*/  FMUL.FTZ R95, R85, -R5.reuse ;  /* 0x80000005555f7220 */ /* 0x080fe40000410000 */
[C---:B------:R-:W-:Y:S01]  /*18a0*/  FFMA.FTZ R98, R84.reuse, R5, -R7 ;  /* 0x0000000554627223 */ /* 0x040fe20000010807 */
[-C--:B-1----:R-:W-:Y:S01]  /*18b0*/  FFMA.FTZ R25, R89, R100.reuse, -R104 ;  /* 0x0000006459197223 */ /* 0x082fe20000010868 */
[C---:B------:R-:W-:Y:S01]  /*18c0*/  FMUL.FTZ R100, R73.reuse, R100 ;  /* 0x0000006449647220 */ /* 0x040fe20000410000 */
[----:B------:R-:W-:Y:S01]  /*18d0*/  FFMA.FTZ R112, R84, R79, R95 ;  /* 0x0000004f54707223 */ /* 0x000fe2000001005f */
[----:B------:R-:W-:Y:S01]  /*18e0*/  FMUL.FTZ R95, R72, R99 ;  /* 0x00000063485f7220 */ /* 0x000fe20000410000 */
[----:B---3--:R-:W-:Y:S01]  /*18f0*/  FMUL.FTZ R7, R73, R4 ;  /* 0x0000000449077220 */ /* 0x008fe20000410000 */
[----:B------:R-:W-:Y:S01]  /*1900*/  FFMA.FTZ R100, R89, R102, R100 ;  /* 0x0000006659647223 */ /* 0x000fe20000010064 */
[----:B------:R-:W-:Y:S01]  /*1910*/  @P0 FADD.FTZ R88, R88, R25 ;  /* 0x0000001958580221 */ /* 0x000fe20000010000 */
[----:B------:R-:W-:Y:S01]  /*1920*/  FADD.FTZ R114, -R97, R112 ;  /* 0x0000007061727221 */ /* 0x000fe20000010100 */
        /* <DEDUP_REMOVED lines=9> */
[----:B------:R-:W-:Y:S01]  /*19c0*/  FFMA.FTZ R25, R83, -R3, R4 ;  /* 0x8000000353197223 */ /* 0x000fe20000010004 */
[----:B------:R-:W-:Y:S01]  /*19d0*/  ISETP.GE.AND P0, PT, R55, UR5, PT ;  /* 0x0000000537007c0c */ /* 0x000fe2000bf06270 */
[----:B------:R-:W1:Y:S01]  /*19e0*/  SHFL.UP PT, R100, R89, 0x10, RZ ;  /* 0x0600000059647989 */ /* 0x000e6200000e00ff */
[----:B------:R-:W-:Y:S01]  /*19f0*/  FFMA.FTZ R7, R83, R2, -R7 ;  /* 0x0000000253077223 */ /* 0x000fe20000010807 */
[----:B------:R-:W-:Y:S01]  /*1a00*/  FMUL.FTZ R73, R85, -R25 ;  /* 0x8000001955497220 */ /* 0x000fe20000410000 */
[----:B------:R-:W-:Y:S01]  /*1a10*/  ISETP.EQ.AND P0, PT, R94, RZ, !P0 ;  /* 0x000000ff5e00720c */ /* 0x000fe20004702270 */
[----:B------:R-:W2:Y:S01]  /*1a20*/  SHFL.UP PT, R102, R79, 0x10, RZ ;  /* 0x060000004f667989 */ /* 0x000ea200000e00ff */
[----:B------:R-:W-:Y:S01]  /*1a30*/  FADD.FTZ R112, R95, R98 ;  /* 0x000000625f707221 */ /* 0x000fe20000010000 */
[-C--:B------:R-:W-:Y:S01]  /*1a40*/  FFMA.FTZ R108, R84, R7.reuse, -R73 ;  /* 0x00000007546c7223 */ /* 0x080fe20000010849 */
[----:B------:R-:W-:Y:S01]  /*1a50*/  FMUL.FTZ R73, R85, -R7 ;  /* 0x8000000755497220 */ /* 0x000fe20000410000 */
[----:B------:R-:W-:Y:S01]  /*1a60*/  HFMA2.MMA R5, -RZ, RZ, 0, 0 ;  /* 0x00000000ff057435 */ /* 0x000fe200000001ff */
[----:B------:R-:W-:-:S02]  /*1a70*/  MOV R4, 0x3f800000 ;  /* 0x3f80000000047802 */ /* 0x000fc40000000f00 */
[----:B------:R-:W-:Y:S01]  /*1a80*/  CS2R R6, SRZ ;  /* 0x0000000000067805 */ /* 0x000fe2000001ff00 */
[----:B------:R-:W-:Y:S01]  /*1a90*/  FFMA.FTZ R110, R84, R25, R73 ;  /* 0x00000019546e7223 */ /* 0x000fe20000010049 */
[C---:B------:R-:W-:Y:S01]  /*1aa0*/  FMUL.FTZ R73, R75.reuse, -R112 ;  /* 0x800000704b497220 */ /* 0x040fe20000410000 */
[C---:B------:R-:W-:Y:S01]  /*1ab0*/  FMUL.FTZ R116, R75.reuse, -R114 ;  /* 0x800000724b747220 */ /* 0x040fe20000410000 */
[----:B------:R-:W-:Y:S01]  /*1ac0*/  FMUL.FTZ R99, R0, R99 ;  /* 0x0000006300637220 */ /* 0x000fe20000410000 */
[----:B------:R-:W-:Y:S01]  /*1ad0*/  FMUL.FTZ R25, R75, -R110 ;  /* 0x8000006e4b197220 */ /* 0x000fe20000410000 */
[C---:B------:R-:W-:Y:S01]  /*1ae0*/  FFMA.FTZ R105, R81.reuse, R114, R73 ;  /* 0x0000007251697223 */ /* 0x040fe20000010049 */
[----:B------:R-:W-:Y:S01]  /*1af0*/  FFMA.FTZ R116, R81, R112, -R116 ;  /* 0x0000007051747223 */ /* 0x000fe20000010874 */
[----:B------:R3:W4:Y:S01]  /*1b00*/  @P0 LDS.128 R4, [R68+0x1660] ;  /* 0x0016600044040984 */ /* 0x0007220000000c00 */
[----:B------:R-:W-:Y:S01]  /*1b10*/  ISETP.NE.AND P0, PT, R94, 0x1f, PT ;  /* 0x0000001f5e00780c */ /* 0x000fe20003f05270 */
[----:B0-----:R-:W-:Y:S01]  /*1b20*/  FMUL.FTZ R98, R79, R106 ;  /* 0x0000006a4f627220 */ /* 0x001fe20000410000 */
[-C--:B------:R-:W-:Y:S01]  /*1b30*/  FFMA.FTZ R25, R81, R108.reuse, -R25 ;  /* 0x0000006c51197223 */ /* 0x080fe20000010819 */
[----:B------:R-:W-:-:S02]  /*1b40*/  FMUL.FTZ R108, R75, -R108 ;  /* 0x8000006c4b6c7220 */ /* 0x000fc40000410000 */
[----:B------:R-:W-:Y:S01]  /*1b50*/  FFMA.FTZ R103, R89, R104, -R98 ;  /* 0x0000006859677223 */ /* 0x000fe20000010862 */
[C---:B-1----:R-:W-:Y:S01]  /*1b60*/  FMUL.FTZ R73, R79.reuse, R100 ;  /* 0x000000644f497220 */ /* 0x042fe20000410000 */
[C---:B------:R-:W-:Y:S01]  /*1b70*/  FMUL.FTZ R104, R79.reuse, R104 ;  /* 0x000000684f687220 */ /* 0x040fe20000410000 */
[----:B------:R-:W-:Y:S01]  /*1b80*/  FMUL.FTZ R98, R0, R77 ;  /* 0x0000004d00627220 */ /* 0x000fe20000410000 */
        /* <DEDUP_REMOVED lines=18> */
[----:B------:R-:W0:Y:S01]  /*1cb0*/  SHFL.UP PT, R100, R100, 0x1, RZ ;  /* 0x0420000064647989 */ /* 0x000e2200000e00ff */
[----:B-1-34-:R-:W-:Y:S05]  /*1cc0*/  @!P0 BRA `(.L_x_18229) ;  /* 0x00000000002c8947 */ /* 0x01afea0003800000 */
[C---:B--2---:R-:W-:Y:S01]  /*1cd0*/  FMUL.FTZ R104, R73.reuse, R105 ;  /* 0x0000006949687220 */ /* 0x044fe20000410000 */
        /* <DEDUP_REMOVED lines=10> */
.L_x_18229:
[----:B------:R-:W-:Y:S05]  /*1d80*/  BSYNC B0 ;  /* 0x0000000000007941 */ /* 0x000fea0003800000 */
.L_x_18228:
[----:B0-----:R0:W1:Y:S01]  /*1d90*/  SHFL.DOWN PT, R101, R25, 0x2, 0x1f ;  /* 0x08401f0019657f89 */ /* 0x00106200000e0000 */
[----:B------:R-:W-:Y:S03]  /*1da0*/  BSSY B0, `(.L_x_18230) ;  /* 0x0000010000007945 */ /* 0x000fe60003800000 */
[----:B------:R0:W3:Y:S04]  /*1db0*/  SHFL.DOWN PT, R103, R73, 0x2, 0x1f ;  /* 0x08401f0049677f89 */ /* 0x0000e800000e0000 */
[----:B------:R0:W4:Y:S04]  /*1dc0*/  SHFL.DOWN PT, R106, R79, 0x2, 0x1f ;  /* 0x08401f004f6a7f89 */ /* 0x00012800000e0000 */
[----:B--2---:R0:W2:Y:S01]  /*1dd0*/  SHFL.DOWN PT, R105, R77, 0x2, 0x1f ;  /* 0x08401f004d697f89 */ /* 0x0040a200000e0000 */
[----:B------:R-:W-:Y:S05]  /*1de0*/  @P2 BRA `(.L_x_18231) ;  /* 0x00000000002c2947 */ /* 0x000fea0003800000 */
[C---:B--2---:R-:W-:Y:S01]  /*1df0*/  FMUL.FTZ R104, R73.reuse, R105 ;  /* 0x0000006949687220 */ /* 0x044fe20000410000 */
[C---:B---3--:R-:W-:Y:S01]  /*1e00*/  FMUL.FTZ R102, R73.reuse, R103 ;  /* 0x0000006749667220 */ /* 0x048fe20000410000 */
[-C--:B----4-:R-:W-:Y:S02]  /*1e10*/  FMUL.FTZ R108, R73, R106.reuse ;  /* 0x0000006a496c7220 */ /* 0x090fe40000410000 */
[----:B------:R-:W-:Y:S01]  /*1e20*/  FFMA.FTZ R106, R25, R106, -R104 ;  /* 0x0000006a196a7223 */ /* 0x000fe20000010868 */
[-C--:B-1----:R-:W-:Y:S01]  /*1e30*/  FMUL.FTZ R104, R73, R101.reuse ;  /* 0x0000006549687220 */ /* 0x082fe20000410000 */
[C---:B------:R-:W-:Y:S01]  /*1e40*/  FFMA.FTZ R102, R25.reuse, R101, -R102 ;  /* 0x0000006519667223 */ /* 0x040fe20000010866 */
[----:B------:R-:W-:Y:S01]  /*1e50*/  FFMA.FTZ R108, R25, R105, R108 ;  /* 0x00000069196c7223 */ /* 0x000fe2000001006c */
[----:B0-----:R-:W-:Y:S01]  /*1e60*/  FADD.FTZ R79, R79, R106 ;  /* 0x0000006a4f4f7221 */ /* 0x001fe20000010000 */
[----:B------:R-:W-:Y:S02]  /*1e70*/  FFMA.FTZ R73, R25, R103, R104 ;  /* 0x0000006719497223 */ /* 0x000fe40000010068 */
[----:B------:R-:W-:Y:S01]  /*1e80*/  FADD.FTZ R77, R77, R108 ;  /* 0x0000006c4d4d7221 */ /* 0x000fe20000010000 */
[----:B------:R-:W-:-:S07]  /*1e90*/  MOV R25, R102 ;  /* 0x0000006600197202 */ /* 0x000fce0000000f00 */
.L_x_18231:
[----:B------:R-:W-:Y:S05]  /*1ea0*/  BSYNC B0 ;  /* 0x0000000000007941 */ /* 0x000fea0003800000 */
.L_x_18230:
[----:B-1----:R1:W0:Y:S01]  /*1eb0*/  SHFL.DOWN PT, R101, R25, 0x4, 0x1f ;  /* 0x08801f0019657f89 */ /* 0x00222200000e0000 */
[----:B------:R-:W-:Y:S03]  /*1ec0*/  BSSY B0, `(.L_x_18232) ;  /* 0x0000010000007945 */ /* 0x000fe60003800000 */
[----:B---3--:R1:W3:Y:S04]  /*1ed0*/  SHFL.DOWN PT, R103, R73, 0x4, 0x1f ;  /* 0x08801f0049677f89 */ /* 0x0082e800000e0000 */
[----:B----4-:R1:W4:Y:S04]  /*1ee0*/  SHFL.DOWN PT, R106, R79, 0x4, 0x1f ;  /* 0x08801f004f6a7f89 */ /* 0x01032800000e0000 */
[----:B--2---:R1:W2:Y:S01]  /*1ef0*/  SHFL.DOWN PT, R105, R77, 0x4, 0x1f ;  /* 0x08801f004d697f89 */ /* 0x0042a200000e0000 */
[----:B------:R-:W-:Y:S05]  /*1f00*/  @P3 BRA `(.L_x_18233) ;  /* 0x00000000002c3947 */ /* 0x000fea0003800000 */
[C---:B--2---:R-:W-:Y:S01]  /*1f10*/  FMUL.FTZ R104, R73.reuse, R105 ;  /* 0x0000006949687220 */ /* 0x044fe20000410000 */
[C---:B---3--:R-:W-:Y:S01]  /*1f20*/  FMUL.FTZ R102, R73.reuse, R103 ;  /* 0x0000006749667220 */ /* 0x048fe20000410000 */
[-C--:B----4-:R-:W-:Y:S02]  /*1f30*/  FMUL.FTZ R108, R73, R106.reuse ;  /* 0x0000006a496c7220 */ /* 0x090fe40000410000 */
[----:B------:R-:W-:Y:S01]  /*1f40*/  FFMA.FTZ R106, R25, R106, -R104 ;  /* 0x0000006a196a7223 */ /* 0x000fe20000010868 */
[-C--:B0-----:R-:W-:Y:S01]  /*1f50*/  FMUL.FTZ R104, R73, R101.reuse ;  /* 0x0000006549687220 */ /* 0x081fe20000410000 */
[C---:B------:R-:W-:Y:S01]  /*1f60*/  FFMA.FTZ R102, R25.reuse, R101, -R102 ;  /* 0x0000006519667223 */ /* 0x040fe20000010866 */
[----:B------:R-:W-:Y:S01]  /*1f70*/  FFMA.FTZ R108, R25, R105, R108 ;  /* 0x00000069196c7223 */ /* 0x000fe2000001006c */
[----:B-1----:R-:W-:Y:S01]  /*1f80*/  FADD.FTZ R79, R79, R106 ;  /* 0x0000006a4f4f7221 */ /* 0x002fe20000010000 */
[----:B------:R-:W-:Y:S02]  /*1f90*/  FFMA.FTZ R73, R25, R103, R104 ;  /* 0x0000006719497223 */ /* 0x000fe40000010068 */
[----:B------:R-:W-:Y:S01]  /*1fa0*/  FADD.FTZ R77, R77, R108 ;  /* 0x0000006c4d4d7221 */ /* 0x000fe20000010000 */
[----:B------:R-:W-:-:S07]  /*1fb0*/  MOV R25, R102 ;  /* 0x0000006600197202 */ /* 0x000fce0000000f00 */
.L_x_18233:
[----:B------:R-:W-:Y:S05]  /*1fc0*/  BSYNC B0 ;  /* 0x0000000000007941 */ /* 0x000fea0003800000 */
.L_x_18232:
[----:B0-----:R0:W0:Y:S01]  /*1fd0*/  SHFL.DOWN PT, R101, R25, 0x8, 0x1f ;  /* 0x09001f0019657f89 */ /* 0x00102200000e0000 */
[----:B------:R-:W-:Y:S03]  /*1fe0*/  BSSY B0, `(.L_x_18234) ;  /* 0x0000010000007945 */ /* 0x000fe60003800000 */
[----:B---3--:R3:W0:Y:S04]  /*1ff0*/  SHFL.DOWN PT, R103, R73, 0x8, 0x1f ;  /* 0x09001f0049677f89 */ /* 0x00862800000e0000 */
[----:B----4-:R3:W4:Y:S04]  /*2000*/  SHFL.DOWN PT, R106, R79, 0x8, 0x1f ;  /* 0x09001f004f6a7f89 */ /* 0x01072800000e0000 */
[----:B--2---:R3:W2:Y:S01]  /*2010*/  SHFL.DOWN PT, R105, R77, 0x8, 0x1f ;  /* 0x09001f004d697f89 */ /* 0x0046a200000e0000 */
[----:B------:R-:W-:Y:S05]  /*2020*/  @P4 BRA `(.L_x_18235) ;  /* 0x00000000002c4947 */ /* 0x000fea0003800000 */
[C---:B--2---:R-:W-:Y:S01]  /*2030*/  FMUL.FTZ R104, R73.reuse, R105 ;  /* 0x0000006949687220 */ /* 0x044fe20000410000 */
[C---:B0-----:R-:W-:Y:S01]  /*2040*/  FMUL.FTZ R102, R73.reuse, R103 ;  /* 0x0000006749667220 */ /* 0x041fe20000410000 */
[-C--:B----4-:R-:W-:Y:S02]  /*2050*/  FMUL.FTZ R108, R73, R106.reuse ;  /* 0x0000006a496c7220 */ /* 0x090fe40000410000 */
[----:B------:R-:W-:Y:S01]  /*2060*/  FFMA.FTZ R106, R25, R106, -R104 ;  /* 0x0000006a196a7223 */ /* 0x000fe20000010868 */
[-C--:B------:R-:W-:Y:S01]  /*2070*/  FMUL.FTZ R104, R73, R101.reuse ;  /* 0x0000006549687220 */ /* 0x080fe20000410000 */
[C---:B------:R-:W-:Y:S01]  /*2080*/  FFMA.FTZ R102, R25.reuse, R101, -R102 ;  /* 0x0000006519667223 */ /* 0x040fe20000010866 */
[----:B------:R-:W-:Y:S01]  /*2090*/  FFMA.FTZ R108, R25, R105, R108 ;  /* 0x00000069196c7223 */ /* 0x000fe2000001006c */
[----:B-1-3--:R-:W-:Y:S01]  /*20a0*/  FADD.FTZ R79, R79, R106 ;  /* 0x0000006a4f4f7221 */ /* 0x00afe20000010000 */
[----:B------:R-:W-:Y:S02]  /*20b0*/  FFMA.FTZ R73, R25, R103, R104 ;  /* 0x0000006719497223 */ /* 0x000fe40000010068 */
[----:B------:R-:W-:Y:S01]  /*20c0*/  FADD.FTZ R77, R77, R108 ;  /* 0x0000006c4d4d7221 */ /* 0x000fe20000010000 */
[----:B------:R-:W-:-:S07]  /*20d0*/  MOV R25, R102 ;  /* 0x0000006600197202 */ /* 0x000fce0000000f00 */
.L_x_18235:
[----:B------:R-:W-:Y:S05]  /*20e0*/  BSYNC B0 ;  /* 0x0000000000007941 */ /* 0x000fea0003800000 */
.L_x_18234:
[----:B0-----:R0:W0:Y:S01]  /*20f0*/  SHFL.DOWN PT, R101, R25, 0x10, 0x1f ;  /* 0x0a001f0019657f89 */ /* 0x00102200000e0000 */
[----:B------:R-:W-:Y:S03]  /*2100*/  BSSY B0, `(.L_x_18236) ;  /* 0x0000010000007945 */ /* 0x000fe60003800000 */
[----:B------:R0:W0:Y:S04]  /*2110*/  SHFL.DOWN PT, R103, R73, 0x10, 0x1f ;  /* 0x0a001f0049677f89 */ /* 0x00002800000e0000 */
[----:B----4-:R4:W0:Y:S04]  /*2120*/  SHFL.DOWN PT, R106, R79, 0x10, 0x1f ;  /* 0x0a001f004f6a7f89 */ /* 0x01082800000e0000 */
[----:B--2---:R4:W2:Y:S01]  /*2130*/  SHFL.DOWN PT, R105, R77, 0x10, 0x1f ;  /* 0x0a001f004d697f89 */ /* 0x0048a200000e0000 */
[----:B------:R-:W-:Y:S05]  /*2140*/  @P5 BRA `(.L_x_18237) ;  /* 0x00000000002c5947 */ /* 0x000fea0003800000 */
[C---:B--2---:R-:W-:Y:S01]  /*2150*/  FMUL.FTZ R104, R73.reuse, R105 ;  /* 0x0000006949687220 */ /* 0x044fe20000410000 */
[C---:B0-----:R-:W-:Y:S01]  /*2160*/  FMUL.FTZ R102, R73.reuse, R103 ;  /* 0x0000006749667220 */ /* 0x041fe20000410000 */
[-C--:B------:R-:W-:Y:S02]  /*2170*/  FMUL.FTZ R108, R73, R106.reuse ;  /* 0x0000006a496c7220 */ /* 0x080fe40000410000 */
[----:B------:R-:W-:Y:S01]  /*2180*/  FFMA.FTZ R106, R25, R106, -R104 ;  /* 0x0000006a196a7223 */ /* 0x000fe20000010868 */
[-C--:B------:R-:W-:Y:S01]  /*2190*/  FMUL.FTZ R104, R73, R101.reuse ;  /* 0x0000006549687220 */ /* 0x080fe20000410000 */
[C---:B------:R-:W-:Y:S01]  /*21a0*/  FFMA.FTZ R102, R25.reuse, R101, -R102 ;  /* 0x0000006519667223 */ /* 0x040fe20000010866 */
[----:B------:R-:W-:Y:S01]  /*21b0*/  FFMA.FTZ R108, R25, R105, R108 ;  /* 0x00000069196c7223 */ /* 0x000fe2000001006c */
[----:B-1-34-:R-:W-:Y:S01]  /*21c0*/  FADD.FTZ R79, R79, R106 ;  /* 0x0000006a4f4f7221 */ /* 0x01afe20000010000 */
[----:B------:R-:W-:Y:S02]  /*21d0*/  FFMA.FTZ R73, R25, R103, R104 ;  /* 0x0000006719497223 */ /* 0x000fe40000010068 */
[----:B------:R-:W-:Y:S01]  /*21e0*/  FADD.FTZ R77, R77, R108 ;  /* 0x0000006c4d4d7221 */ /* 0x000fe20000010000 */
[----:B------:R-:W-:-:S07]  /*21f0*/  MOV R25, R102 ;  /* 0x0000006600197202 */ /* 0x000fce0000000f00 */
.L_x_18237:
[----:B------:R-:W-:Y:S05]  /*2200*/  BSYNC B0 ;  /* 0x0000000000007941 */ /* 0x000fea0003800000 */
.L_x_18236:
[----:B--2---:R-:W-:Y:S01]  /*2210*/  SHFL.DOWN PT, R105, R73, 0x1, 0x1f ;  /* 0x08201f0049697f89 */ /* 0x004fe200000e0000 */
[----:B------:R-:W-:Y:S01]  /*2220*/  ISETP.NE.AND P2, PT, R59, 0x1f, PT ;  /* 0x0000001f3b00780c */ /* 0x000fe20003f45270 */
[CC--:B------:R-:W-:Y:S01]  /*2230*/  FMUL.FTZ R102, R100.reuse, R11.reuse ;  /* 0x0000000b64667220 */ /* 0x0c0fe20000410000 */
[-C--:B------:R-:W-:Y:S01]  /*2240*/  FMUL.FTZ R100, R100, R10.reuse ;  /* 0x0000000a64647220 */ /* 0x080fe20000410000 */
[----:B------:R-:W2:Y:S01]  /*2250*/  SHFL.IDX PT, R104, R7, RZ, 0x1f ;  /* 0x00001fff07687589 */ /* 0x000ea200000e0000 */
[----:B------:R-:W-:Y:S01]  /*2260*/  ISETP.GT.AND P0, PT, R57, 0x1e, PT ;  /* 0x0000001e3900780c */ /* 0x000fe20003f04270 */
[C---:B0-----:R-:W-:Y:S01]  /*2270*/  FFMA.FTZ R101, R89.reuse, R10, -R102 ;  /* 0x0000000a59657223 */ /* 0x041fe20000010866 */
[----:B------:R-:W-:Y:S01]  /*2280*/  FFMA.FTZ R100, R89, R11, R100 ;  /* 0x0000000b59647223 */ /* 0x000fe20000010064 */
[----:B------:R-:W0:Y:S01]  /*2290*/  SHFL.IDX PT, R103, R6, RZ, 0x1f ;  /* 0x00001fff06677589 */ /* 0x000e2200000e0000 */
[----:B------:R-:W-:Y:S01]  /*22a0*/  ISETP.NE.AND P3, PT, R57, RZ, PT ;  /* 0x000000ff3900720c */ /* 0x000fe20003f65270 */
[----:B------:R-:W-:Y:S01]  /*22b0*/  @P1 FADD.FTZ R10, R88, R101 ;  /* 0x00000065580a1221 */ /* 0x000fe20000010000 */
[----:B------:R-:W-:Y:S01]  /*22c0*/  @P1 FADD.FTZ R11, R87, R100 ;  /* 0x00000064570b1221 */ /* 0x000fe20000010000 */
[----:B------:R-:W5:Y:S01]  /*22d0*/  SHFL.DOWN PT, R107, R25, 0x1, 0x1f ;  /* 0x08201f00196b7f89 */ /* 0x000f6200000e0000 */
[----:B------:R-:W-:Y:S01]  /*22e0*/  ISETP.NE.AND P4, PT, R59, RZ, PT ;  /* 0x000000ff3b00720c */ /* 0x000fe20003f85270 */
[CC--:B------:R-:W-:Y:S01]  /*22f0*/  FMUL.FTZ R87, R9.reuse, R10.reuse ;  /* 0x0000000a09577220 */ /* 0x0c0fe20000410000 */
[-C--:B------:R-:W-:Y:S01]  /*2300*/  FMUL.FTZ R9, R9, R11.reuse ;  /* 0x0000000b09097220 */ /* 0x080fe20000410000 */
[----:B------:R-:W4:Y:S01]  /*2310*/  SHFL.DOWN PT, R109, R79, 0x1, 0x1f ;  /* 0x08201f004f6d7f89 */ /* 0x000f2200000e0000 */
[----:B------:R-:W-:Y:S01]  /*2320*/  BSSY B0, `(.L_x_18238) ;  /* 0x00000d9000007945 */ /* 0x000fe20003800000 */
[C---:B------:R-:W-:Y:S01]  /*2330*/  FFMA.FTZ R87, R8.reuse, R11, R87 ;  /* 0x0000000b08577223 */ /* 0x040fe20000010057 */
[----:B------:R-:W-:Y:S01]  /*2340*/  FFMA.FTZ R9, R8, R10, -R9 ;  /* 0x0000000a08097223 */ /* 0x000fe20000010809 */
[----:B------:R-:W4:Y:S03]  /*2350*/  SHFL.DOWN PT, R108, R77, 0x1, 0x1f ;  /* 0x08201f004d6c7f89 */ /* 0x000f2600000e0000 */
[----:B------:R-:W-:Y:S01]  /*2360*/  FADD.FTZ R9, R86, R9 ;  /* 0x0000000956097221 */ /* 0x000fe20000010000 */
[----:B-1-3--:R-:W-:Y:S01]  /*2370*/  SHFL.IDX PT, R73, R73, RZ, 0x1f ;  /* 0x00001fff49497589 */ /* 0x00afe200000e0000 */
[----:B--2---:R-:W-:-:S03]  /*2380*/  @P2 FMUL.FTZ R106, R105, R104 ;  /* 0x00000068696a2220 */ /* 0x004fc60000410000 */
[----:B------:R-:W-:Y:S01]  /*2390*/  SHFL.IDX PT, R25, R25, RZ, 0x1f ;  /* 0x00001fff19197589 */ /* 0x000fe200000e0000 */
[-C--:B0-----:R-:W-:Y:S01]  /*23a0*/  @P2 FMUL.FTZ R105, R105, R103.reuse ;  /* 0x0000006769692220 */ /* 0x081fe20000410000 */
[----:B------:R-:W0:Y:S01]  /*23b0*/  @!P3 S2R R114, SR_CgaCtaId ;  /* 0x000000000072b919 */ /* 0x000e220000008800 */
[C---:B-----5:R-:W-:Y:S02]  /*23c0*/  @P2 FFMA.FTZ R106, R107.reuse, R103, -R106 ;  /* 0x000000676b6a2223 */ /* 0x060fe4000001086a */
[----:B------:R-:W-:Y:S01]  /*23d0*/  @P2 FFMA.FTZ R105, R107, R104, R105 ;  /* 0x000000686b692223 */ /* 0x000fe20000010069 */
[----:B----4-:R-:W-:Y:S01]  /*23e0*/  SHFL.IDX PT, R79, R79, RZ, 0x1f ;  /* 0x00001fff4f4f7589 */ /* 0x010fe200000e0000 */
[----:B------:R-:W-:-:S03]  /*23f0*/  @P2 FADD.FTZ R103, R109, R106 ;  /* 0x0000006a6d672221 */ /* 0x000fc60000010000 */
[----:B------:R-:W-:Y:S01]  /*2400*/  SHFL.IDX PT, R77, R77, RZ, 0x1f ;  /* 0x00001fff4d4d7589 */ /* 0x000fe200000e0000 */
[----:B------:R-:W-:Y:S01]  /*2410*/  @P2 FADD.FTZ R104, R108, R105 ;  /* 0x000000696c682221 */ /* 0x000fe20000010000 */
[----:B------:R-:W-:-:S03]  /*2420*/  FMUL.FTZ R89, R103, -R3 ;  /* 0x8000000367597220 */ /* 0x000fc60000410000 */
[C---:B------:R-:W-:Y:S01]  /*2430*/  FMUL.FTZ R88, R104.reuse, -R3 ;  /* 0x8000000368587220 */ /* 0x040fe20000410000 */
[-C--:B------:R-:W-:Y:S01]  /*2440*/  FFMA.FTZ R104, R104, R2.reuse, R89 ;  /* 0x0000000268687223 */ /* 0x080fe20000010059 */
[-C--:B------:R-:W-:Y:S02]  /*2450*/  FMUL.FTZ R3, R75, R9.reuse ;  /* 0x000000094b037220 */ /* 0x080fe40000410000 */
[----:B------:R-:W-:Y:S01]  /*2460*/  FFMA.FTZ R103, R103, R2, -R88 ;  /* 0x0000000267677223 */ /* 0x000fe20000010858 */
[----:B------:R-:W-:Y:S01]  /*2470*/  FADD.FTZ R86, -R93, R104 ;  /* 0x000000685d567221 */ /* 0x000fe20000010100 */
[----:B------:R-:W-:Y:S02]  /*2480*/  FADD.FTZ R2, RZ, R87 ;  /* 0x00000057ff027221 */ /* 0x000fe40000010000 */
[----:B------:R-:W-:Y:S01]  /*2490*/  FADD.FTZ R92, R92, R103 ;  /* 0x000000675c5c7221 */ /* 0x000fe20000010000 */
[C---:B------:R-:W-:Y:S01]  /*24a0*/  FMUL.FTZ R10, R82.reuse, -R86 ;  /* 0x80000056520a7220 */ /* 0x040fe20000410000 */
        /* <DEDUP_REMOVED lines=16> */
[----:B------:R-:W-:Y:S01]  /*25b0*/  FFMA.FTZ R43, R84, R3, R43 ;  /* 0x00000003542b7223 */ /* 0x000fe2000001002b */
[----:B------:R-:W-:Y:S01]  /*25c0*/  FFMA.FTZ R89, R64, R41, R89 ;  /* 0x0000002940597223 */ /* 0x000fe20000010059 */
[----:B------:R-:W-:Y:S01]  /*25d0*/  FFMA.FTZ R10, R84, R91, -R10 ;  /* 0x0000005b540a7223 */ /* 0x000fe2000001080a */
[----:B------:R-:W-:Y:S01]  /*25e0*/  FADD.FTZ R88, -R97, R88 ;  /* 0x0000005861587221 */ /* 0x000fe20000010100 */
[----:B------:R-:W-:Y:S01]  /*25f0*/  FADD.FTZ R84, RZ, R43 ;  /* 0x0000002bff547221 */ /* 0x000fe20000010000 */
[----:B------:R-:W-:Y:S01]  /*2600*/  SHF.R.U64 R43, R18, 0x10, R19 ;  /* 0x00000010122b7819 */ /* 0x000fe20000001213 */
[----:B------:R-:W-:Y:S01]  /*2610*/  FADD.FTZ R90, R95, R10 ;  /* 0x0000000a5f5a7221 */ /* 0x000fe20000010000 */
[C---:B------:R-:W-:Y:S01]  /*2620*/  FMUL.FTZ R10, R75.reuse, -R88 ;  /* 0x800000584b0a7220 */ /* 0x040fe20000410000 */
[C---:B------:R-:W-:Y:S01]  /*2630*/  FMUL.FTZ R41, R82.reuse, R89 ;  /* 0x0000005952297220 */ /* 0x040fe20000410000 */
[----:B------:R-:W-:Y:S01]  /*2640*/  FMUL.FTZ R8, R82, R84 ;  /* 0x0000005452087220 */ /* 0x000fe20000410000 */
[-C--:B------:R-:W-:Y:S01]  /*2650*/  FMUL.FTZ R75, R75, -R90.reuse ;  /* 0x8000005a4b4b7220 */ /* 0x080fe20000410000 */
[----:B------:R-:W-:Y:S01]  /*2660*/  FFMA.FTZ R10, R81, R90, -R10 ;  /* 0x0000005a510a7223 */ /* 0x000fe2000001080a */
[----:B------:R-:W-:Y:S01]  /*2670*/  FFMA.FTZ R102, R83, R84, R41 ;  /* 0x0000005453667223 */ /* 0x000fe20000010029 */
[----:B------:R-:W-:-:S02]  /*2680*/  HADD2.F32 R43, -RZ, R43.H0_H0 ;  /* 0x2000002bff2b7230 */ /* 0x000fc40000004100 */
[----:B------:R-:W-:Y:S01]  /*2690*/  FFMA.FTZ R85, R81, R88, R75 ;  /* 0x0000005851557223 */ /* 0x000fe2000001004b */
[----:B------:R-:W-:Y:S01]  /*26a0*/  FADD.FTZ R99, R99, R10 ;  /* 0x0000000a63637221 */ /* 0x000fe20000010000 */
[----:B------:R-:W-:Y:S02]  /*26b0*/  HADD2.F32 R75, -RZ, R18.H0_H0 ;  /* 0x20000012ff4b7230 */ /* 0x000fe40000004100 */
[----:B------:R-:W-:Y:S01]  /*26c0*/  FFMA.FTZ R41, R0, R9, RZ ;  /* 0x0000000900297223 */ /* 0x000fe200000100ff */
[----:B------:R-:W-:Y:S01]  /*26d0*/  FADD.FTZ R85, -R98, R85 ;  /* 0x0000005562557221 */ /* 0x000fe20000010100 */
[----:B------:R-:W-:Y:S01]  /*26e0*/  FMUL.FTZ R81, R66, R99 ;  /* 0x0000006342517220 */ /* 0x000fe20000410000 */
[----:B------:R-:W-:Y:S01]  /*26f0*/  FMUL.FTZ R98, R78, R90 ;  /* 0x0000005a4e627220 */ /* 0x000fe20000410000 */
[C---:B------:R-:W-:Y:S01]  /*2700*/  FFMA.FTZ R82, -R66.reuse, R75, R9 ;  /* 0x0000004b42527223 */ /* 0x040fe20000010109 */
[----:B------:R-:W-:Y:S01]  /*2710*/  FMUL.FTZ R9, R66, R85 ;  /* 0x0000005542097220 */ /* 0x000fe20000410000 */
[----:B------:R-:W-:Y:S01]  /*2720*/  FMUL.FTZ R10, R2, R81 ;  /* 0x00000051020a7220 */ /* 0x000fe20000410000 */
[----:B------:R-:W-:Y:S01]  /*2730*/  FFMA.FTZ R8, R83, R89, -R8 ;  /* 0x0000005953087223 */ /* 0x000fe20000010808 */
[----:B------:R-:W-:Y:S01]  /*2740*/  FFMA.FTZ R100, R72, R11, R41 ;  /* 0x0000000b48647223 */ /* 0x000fe20000010029 */
[----:B------:R-:W-:Y:S01]  /*2750*/  FFMA.FTZ R83, -R78, R43, R11 ;  /* 0x0000002b4e537223 */ /* 0x000fe2000001010b */
[-C--:B------:R-:W-:Y:S01]  /*2760*/  FMUL.FTZ R11, R2, R9.reuse ;  /* 0x00000009020b7220 */ /* 0x080fe20000410000 */
[----:B------:R-:W-:Y:S01]  /*2770*/  FFMA.FTZ R10, R82, R9, -R10 ;  /* 0x00000009520a7223 */ /* 0x000fe2000001080a */
[----:B------:R-:W-:Y:S01]  /*2780*/  FMUL.FTZ R104, R78, R88 ;  /* 0x000000584e687220 */ /* 0x000fe20000410000 */
[----:B------:R-:W-:Y:S01]  /*2790*/  FMUL.FTZ R9, R3, R98 ;  /* 0x0000006203097220 */ /* 0x000fe20000410000 */
[----:B------:R-:W-:Y:S01]  /*27a0*/  FFMA.FTZ R108, R23, R40, R8 ;  /* 0x00000028176c7223 */ /* 0x000fe20000010008 */
[----:B------:R-:W-:Y:S01]  /*27b0*/  FADD.FTZ R10, RZ, R10 ;  /* 0x0000000aff0a7221 */ /* 0x000fe20000010000 */
[----:B------:R-:W-:-:S02]  /*27c0*/  HADD2.F32 R41, -RZ, R19.H0_H0 ;  /* 0x20000013ff297230 */ /* 0x000fc40000004100 */
[----:B------:R-:W-:Y:S01]  /*27d0*/  FFMA.FTZ R93, R83, R104, -R9 ;  /* 0x00000068535d7223 */ /* 0x000fe20000010809 */
[----:B------:R-:W-:Y:S01]  /*27e0*/  FFMA.FTZ R9, R0, -R2, RZ ;  /* 0x8000000200097223 */ /* 0x000fe200000100ff */
[----:B------:R-:W-:Y:S01]  /*27f0*/  SHF.R.U32.HI R40, RZ, 0x10, R19 ;  /* 0x00000010ff287819 */ /* 0x000fe20000011613 */
[----:B------:R-:W-:Y:S01]  /*2800*/  FMUL.FTZ R106, R3, R104 ;  /* 0x00000068036a7220 */ /* 0x000fe20000410000 */
[----:B------:R-:W-:Y:S01]  /*2810*/  FADD.FTZ R10, R10, R93 ;  /* 0x0000005d0a0a7221 */ /* 0x000fe20000010000 */
[----:B------:R-:W-:Y:S01]  /*2820*/  FMUL.FTZ R93, R64, R91 ;  /* 0x0000005b405d7220 */ /* 0x000fe20000410000 */
[----:B------:R-:W-:Y:S01]  /*2830*/  FFMA.FTZ R8, R72, -R3, R9 ;  /* 0x8000000348087223 */ /* 0x000fe20000010009 */
[----:B------:R-:W-:Y:S01]  /*2840*/  FFMA.FTZ R100, R71, R89, R100 ;  /* 0x0000005947647223 */ /* 0x000fe20000010064 */
[C---:B------:R-:W-:Y:S01]  /*2850*/  FFMA.FTZ R89, -R64.reuse, R41, R89 ;  /* 0x0000002940597223 */ /* 0x040fe20000010159 */
[----:B------:R-:W-:Y:S01]  /*2860*/  FMUL.FTZ R9, R64, R87 ;  /* 0x0000005740097220 */ /* 0x000fe20000410000 */
[----:B------:R-:W-:Y:S01]  /*2870*/  FMUL.FTZ R104, R84, R93 ;  /* 0x0000005d54687220 */ /* 0x000fe20000410000 */
[----:B------:R-:W-:-:S02]  /*2880*/  HADD2.F32 R40, -RZ, R40.H0_H0 ;  /* 0x20000028ff287230 */ /* 0x000fc40000004100 */
[----:B------:R-:W-:Y:S01]  /*2890*/  FADD.FTZ R102, RZ, R102 ;  /* 0x00000066ff667221 */ /* 0x000fe20000010000 */
[----:B------:R-:W-:Y:S01]  /*28a0*/  FMUL.FTZ R95, R23, R92 ;  /* 0x0000005c175f7220 */ /* 0x000fe20000410000 */
[----:B------:R-:W-:Y:S01]  /*28b0*/  FFMA.FTZ R11, R82, R81, R11 ;  /* 0x00000051520b7223 */ /* 0x000fe2000001000b */
[-C--:B------:R-:W-:Y:S01]  /*28c0*/  FFMA.FTZ R97, R89, R9.reuse, -R104 ;  /* 0x0000000959617223 */ /* 0x080fe20000010868 */
[----:B------:R-:W-:Y:S01]  /*28d0*/  FFMA.FTZ R101, R69, R108, R100 ;  /* 0x0000006c45657223 */ /* 0x000fe20000010064 */
[----:B------:R-:W-:Y:S01]  /*28e0*/  FMUL.FTZ R104, R84, R9 ;  /* 0x0000000954687220 */ /* 0x000fe20000410000 */
[C---:B------:R-:W-:Y:S01]  /*28f0*/  FFMA.FTZ R100, -R23.reuse, R40, R108 ;  /* 0x0000002817647223 */ /* 0x040fe2000001016c */
[----:B------:R-:W-:Y:S01]  /*2900*/  FMUL.FTZ R103, R23, R86 ;  /* 0x0000005617677220 */ /* 0x000fe20000410000 */
[----:B------:R-:W-:Y:S01]  /*2910*/  FMUL.FTZ R9, R102, R95 ;  /* 0x0000005f66097220 */ /* 0x000fe20000410000 */
[----:B------:R-:W-:Y:S01]  /*2920*/  FFMA.FTZ R106, R83, R98, R106 ;  /* 0x00000062536a7223 */ /* 0x000fe2000001006a */
[----:B------:R-:W-:Y:S01]  /*2930*/  FADD.FTZ R11, RZ, R11 ;  /* 0x0000000bff0b7221 */ /* 0x000fe20000010000 */
[----:B------:R-:W-:Y:S01]  /*2940*/  FFMA.FTZ R8, R71, -R84, R8 ;  /* 0x8000005447087223 */ /* 0x000fe20000010008 */
[----:B------:R-:W-:Y:S01]  /*2950*/  FFMA.FTZ R9, R100, R103, -R9 ;  /* 0x0000006764097223 */ /* 0x000fe20000010809 */
[----:B------:R-:W-:Y:S01]  /*2960*/  FFMA.FTZ R104, R89, R93, R104 ;  /* 0x0000005d59687223 */ /* 0x000fe20000010068 */
[----:B------:R-:W-:Y:S01]  /*2970*/  FADD.FTZ R11, R11, R106 ;  /* 0x0000006a0b0b7221 */ /* 0x000fe20000010000 */
[----:B------:R-:W-:Y:S01]  /*2980*/  FMUL.FTZ R103, R102, R103 ;  /* 0x0000006766677220 */ /* 0x000fe20000410000 */
[----:B------:R-:W-:Y:S01]  /*2990*/  FADD.FTZ R10, R10, R97 ;  /* 0x000000610a0a7221 */ /* 0x000fe20000010000 */
[----:B------:R-:W-:Y:S01]  /*29a0*/  FFMA.FTZ R97, R69, -R102, R8 ;  /* 0x8000006645617223 */ /* 0x000fe20000010008 */
[----:B------:R-:W-:Y:S01]  /*29b0*/  FADD.FTZ R11, R11, R104 ;  /* 0x000000680b0b7221 */ /* 0x000fe20000010000 */
[----:B------:R-:W-:Y:S01]  /*29c0*/  FFMA.FTZ R8, R100, R95, R103 ;  /* 0x0000005f64087223 */ /* 0x000fe20000010067 */
[----:B------:R-:W-:Y:S01]  /*29d0*/  FADD.FTZ R104, R10, R9 ;  /* 0x000000090a687221 */ /* 0x000fe20000010000 */
[----:B------:R-:W1:Y:S01]  /*29e0*/  SHFL.DOWN PT, R105, R101, 0x1, 0x1f ;  /* 0x08201f0065697f89 */ /* 0x000e6200000e0000 */
[----:B------:R-:W-:Y:S01]  /*29f0*/  MOV R10, R101 ;  /* 0x00000065000a7202 */ /* 0x000fe20000000f00 */
[----:B------:R-:W-:Y:S01]  /*2a00*/  FADD.FTZ R8, R11, R8 ;  /* 0x000000080b087221 */ /* 0x000fe20000010000 */
[----:B------:R-:W-:Y:S01]  /*2a10*/  MOV R11, R97 ;  /* 0x00000061000b7202 */ /* 0x000fe20000000f00 */
[----:B------:R-:W2:Y:S01]  /*2a20*/  SHFL.DOWN PT, R108, R97, 0x1, 0x1f ;  /* 0x08201f00616c7f89 */ /* 0x000ea200000e0000 */
[----:B------:R-:W-:Y:S01]  /*2a30*/  MOV R9, R104 ;  /* 0x0000006800097202 */ /* 0x000fe20000000f00 */
[----:B------:R-:W-:Y:S01]  /*2a40*/  FADD.FTZ R36, R95, R36 ;  /* 0x000000245f247221 */ /* 0x000fe20000010000 */
[----:B------:R-:W-:Y:S01]  /*2a50*/  FADD.FTZ R38, R93, R38 ;  /* 0x000000265d267221 */ /* 0x000fe20000010000 */
[----:B------:R-:W3:Y:S01]  /*2a60*/  SHFL.DOWN PT, R106, R104, 0x1, 0x1f ;  /* 0x08201f00686a7f89 */ /* 0x000ee200000e0000 */
[----:B------:R-:W-:Y:S01]  /*2a70*/  FADD.FTZ R37, R98, R37 ;  /* 0x0000002562257221 */ /* 0x000fe20000010000 */
[----:B------:R-:W-:-:S02]  /*2a80*/  FADD.FTZ R39, R81, R39 ;  /* 0x0000002751277221 */ /* 0x000fc40000010000 */
[----:B------:R-:W4:Y:S01]  /*2a90*/  SHFL.DOWN PT, R103, R8, 0x1, 0x1f ;  /* 0x08201f0008677f89 */ /* 0x000f2200000e0000 */
[----:B-1----:R-:W-:Y:S01]  /*2aa0*/  @!P0 FADD.FTZ R10, R10, R105 ;  /* 0x000000690a0a8221 */ /* 0x002fe20000010000 */
[----:B--2---:R-:W-:-:S04]  /*2ab0*/  @!P0 FADD.FTZ R11, R11, R108 ;  /* 0x0000006c0b0b8221 */ /* 0x004fc80000010000 */
[----:B------:R-:W1:Y:S01]  /*2ac0*/  SHFL.DOWN PT, R101, R10, 0x2, 0x1f ;  /* 0x08401f000a657f89 */ /* 0x000e6200000e0000 */
[----:B------:R-:W-:Y:S01]  /*2ad0*/  FMUL.FTZ R108, R73, R6 ;  /* 0x00000006496c7220 */ /* 0x000fe20000410000 */
[----:B---3--:R-:W-:Y:S02]  /*2ae0*/  @!P0 FADD.FTZ R9, R9, R106 ;  /* 0x0000006a09098221 */ /* 0x008fe40000010000 */
[----:B------:R-:W2:Y:S01]  /*2af0*/  SHFL.DOWN PT, R106, R11, 0x2, 0x1f ;  /* 0x08401f000b6a7f89 */ /* 0x000ea200000e0000 */
[----:B------:R-:W-:Y:S01]  /*2b00*/  FFMA.FTZ R108, R25, R7, R108 ;  /* 0x00000007196c7223 */ /* 0x000fe2000001006c */
[----:B----4-:R-:W-:Y:S01]  /*2b10*/  @!P0 FADD.FTZ R8, R103, R8 ;  /* 0x0000000867088221 */ /* 0x010fe20000010000 */
[----:B------:R-:W-:Y:S01]  /*2b20*/  ISETP.GT.AND P0, PT, R57, 0x1d, PT ;  /* 0x0000001d3900780c */ /* 0x000fe20003f04270 */
[----:B------:R-:W3:Y:S04]  /*2b30*/  SHFL.DOWN PT, R104, R9, 0x2, 0x1f ;  /* 0x08401f0009687f89 */ /* 0x000ee800000e0000 */
[----:B------:R-:W4:Y:S08]  /*2b40*/  SHFL.DOWN PT, R97, R8, 0x2, 0x1f ;  /* 0x08401f0008617f89 */ /* 0x000f3000000e0000 */
        /* <DEDUP_REMOVED lines=13> */
[----:B------:R-:W2:Y:S01]  /*2c20*/  SHFL.DOWN PT, R112, R11, 0x8, 0x1f ;  /* 0x09001f000b707f89 */ /* 0x000ea200000e0000 */
[----:B------:R-:W-:Y:S01]  /*2c30*/  FMUL.FTZ R104, R73, R7 ;  /* 0x0000000749687220 */ /* 0x000fe20000410000 */
[----:B------:R-:W-:Y:S01]  /*2c40*/  FADD.FTZ R7, R77, R108 ;  /* 0x0000006c4d077221 */ /* 0x000fe20000010000 */
[----:B----4-:R-:W-:Y:S01]  /*2c50*/  @!P0 FADD.FTZ R8, R8, R97 ;  /* 0x0000006108088221 */ /* 0x010fe20000010000 */
[----:B------:R-:W3:Y:S01]  /*2c60*/  SHFL.DOWN PT, R110, R9, 0x8, 0x1f ;  /* 0x09001f00096e7f89 */ /* 0x000ee200000e0000 */
[----:B------:R-:W-:Y:S01]  /*2c70*/  ISETP.GT.AND P0, PT, R57, 0x17, PT ;  /* 0x000000173900780c */ /* 0x000fe20003f04270 */
[----:B------:R-:W-:Y:S01]  /*2c80*/  FFMA.FTZ R106, R25, R6, -R104 ;  /* 0x00000006196a7223 */ /* 0x000fe20000010868 */
[CC--:B------:R-:W-:Y:S01]  /*2c90*/  FMUL.FTZ R6, R73.reuse, R5.reuse ;  /* 0x0000000549067220 */ /* 0x0c0fe20000410000 */
[----:B------:R-:W4:Y:S01]  /*2ca0*/  SHFL.DOWN PT, R97, R8, 0x8, 0x1f ;  /* 0x09001f0008617f89 */ /* 0x000f2200000e0000 */
[-C--:B------:R-:W-:Y:S01]  /*2cb0*/  FMUL.FTZ R104, R73, R4.reuse ;  /* 0x0000000449687220 */ /* 0x080fe20000410000 */
[----:B------:R-:W-:Y:S01]  /*2cc0*/  @!P3 MOV R73, 0x400 ;  /* 0x000004000049b802 */ /* 0x000fe20000000f00 */
[----:B------:R-:W-:Y:S01]  /*2cd0*/  FFMA.FTZ R4, R25, R4, -R6 ;  /* 0x0000000419047223 */ /* 0x000fe20000010806 */
[----:B------:R-:W-:Y:S01]  /*2ce0*/  FADD.FTZ R6, R79, R106 ;  /* 0x0000006a4f067221 */ /* 0x000fe20000010000 */
[----:B------:R-:W-:Y:S01]  /*2cf0*/  FFMA.FTZ R5, R25, R5, R104 ;  /* 0x0000000519057223 */ /* 0x000fe20000010068 */
[----:B------:R-:W-:Y:S01]  /*2d00*/  FMUL.FTZ R25, R27, R92 ;  /* 0x0000005c1b197220 */ /* 0x000fe20000410000 */
[----:B0-----:R-:W-:-:S03]  /*2d10*/  @!P3 LEA R48, R114, R73, 0x18 ;  /* 0x000000497230b211 */ /* 0x001fc600078ec0ff */
[-C--:B------:R-:W-:Y:S01]  /*2d20*/  FFMA.FTZ R73, R26, R86.reuse, -R25 ;  /* 0x000000561a497223 */ /* 0x080fe20000010819 */
[----:B------:R-:W-:Y:S01]  /*2d30*/  FMUL.FTZ R25, R27, R86 ;  /* 0x000000561b197220 */ /* 0x000fe20000410000 */
[----:B-1----:R-:W-:Y:S01]  /*2d40*/  @!P0 FADD.FTZ R10, R10, R101 ;  /* 0x000000650a0a8221 */ /* 0x002fe20000010000 */
[----:B------:R0:W-:Y:S01]  /*2d50*/  @!P4 STS.128 [R68+0x1660], R4 ;  /* 0x001660044400c388 */ /* 0x0001e20000000c00 */
[----:B------:R-:W-:Y:S01]  /*2d60*/  FMUL.FTZ R79, R102, R73 ;  /* 0x00000049664f7220 */ /* 0x000fe20000410000 */
[C---:B------:R-:W-:Y:S01]  /*2d70*/  FFMA.FTZ R77, R26.reuse, R92, R25 ;  /* 0x0000005c1a4d7223 */ /* 0x040fe20000010019 */
[----:B--2---:R-:W-:Y:S01]  /*2d80*/  @!P0 FADD.FTZ R11, R11, R112 ;  /* 0x000000700b0b8221 */ /* 0x004fe20000010000 */
[----:B------:R-:W1:Y:S01]  /*2d90*/  SHFL.DOWN PT, R101, R10, 0x10, 0x1f ;  /* 0x0a001f000a657f89 */ /* 0x000e6200000e0000 */
[C---:B------:R-:W-:Y:S01]  /*2da0*/  FMUL.FTZ R25, R27.reuse, R90 ;  /* 0x0000005a1b197220 */ /* 0x040fe20000410000 */
        /* <DEDUP_REMOVED lines=8> */
[----:B------:R-:W-:Y:S01]  /*2e30*/  FMUL.FTZ R86, R3, R86 ;  /* 0x0000005603567220 */ /* 0x000fe20000410000 */
[C---:B------:R-:W-:Y:S01]  /*2e40*/  FMUL.FTZ R3, R27.reuse, R99 ;  /* 0x000000631b037220 */ /* 0x040fe20000410000 */
[----:B------:R-:W4:Y:S01]  /*2e50*/  SHFL.DOWN PT, R97, R8, 0x10, 0x1f ;  /* 0x0a001f0008617f89 */ /* 0x000f2200000e0000 */
[CC--:B------:R-:W-:Y:S01]  /*2e60*/  FFMA.FTZ R73, R26.reuse, R87.reuse, -R73 ;  /* 0x000000571a497223 */ /* 0x0c0fe20000010849 */
[C---:B0-----:R-:W-:Y:S01]  /*2e70*/  FMUL.FTZ R6, R27.reuse, R87 ;  /* 0x000000571b067220 */ /* 0x041fe20000410000 */
[CC--:B------:R-:W-:Y:S01]  /*2e80*/  FMUL.FTZ R4, R27.reuse, R85.reuse ;  /* 0x000000551b047220 */ /* 0x0c0fe20000410000 */
[----:B------:R-:W-:Y:S01]  /*2e90*/  FMUL.FTZ R5, R27, R88 ;  /* 0x000000581b057220 */ /* 0x000fe20000410000 */
[----:B------:R-:W-:Y:S01]  /*2ea0*/  FFMA.FTZ R85, R26, R85, -R3 ;  /* 0x000000551a557223 */ /* 0x000fe20000010803 */
[----:B------:R-:W-:Y:S01]  /*2eb0*/  FFMA.FTZ R77, R40, R92, R77 ;  /* 0x0000005c284d7223 */ /* 0x000fe2000001004d */
[----:B------:R-:W-:Y:S01]  /*2ec0*/  FMUL.FTZ R92, R84, R73 ;  /* 0x00000049545c7220 */ /* 0x000fe20000410000 */
[C---:B------:R-:W-:Y:S01]  /*2ed0*/  FFMA.FTZ R84, R26.reuse, R91, R6 ;  /* 0x0000005b1a547223 */ /* 0x040fe20000010006 */
        /* <DEDUP_REMOVED lines=29> */
.L_x_18239:
[----:B------:R-:W-:Y:S05]  /*30b0*/  BSYNC B0 ;  /* 0x0000000000007941 */ /* 0x000fea0003800000 */
.L_x_18238:
        /* <DEDUP_REMOVED lines=14> */
.L_x_18225:
[----:B------:R-:W1:Y:S01]  /*31a0*/  F2F.F16.F32 R2, R37 ;  /* 0x0000002500027304 */ /* 0x000e620000200800 */
[----:B------:R-:W-:Y:S01]  /*31b0*/  BAR.SYNC.DEFER_BLOCKING 0x0 ;  /* 0x0000000000007b1d */ /* 0x000fe20000010000 */
[----:B---3--:R-:W-:Y:S01]  /*31c0*/  IADD3 R26, R55, -0x1, RZ ;  /* 0xffffffff371a7810 */ /* 0x008fe20007ffe0ff */
[----:B------:R-:W-:Y:S01]  /*31d0*/  FADD.FTZ R61, R61, R42 ;  /* 0x0000002a3d3d7221 */ /* 0x000fe20000010000 */
[----:B------:R-:W-:Y:S02]  /*31e0*/  ISETP.GT.AND P3, PT, R55, 0x1, PT ;  /* 0x000000013700780c */ /* 0x000fe40003f64270 */
[----:B0-----:R-:W-:-:S03]  /*31f0*/  SHF.L.U32 R8, R26, 0x7, RZ ;  /* 0x000000071a087819 */ /* 0x001fc600000006ff */
[----:B------:R-:W0:Y:S01]  /*3200*/  LDC.64 R18, c[0x0][0x388] ;  /* 0x0000e200ff127b82 */ /* 0x000e220000000a00 */
[----:B------:R-:W-:Y:S01]  /*3210*/  F2F.F16.F32 R38, R38 ;  /* 0x0000002600267304 */ /* 0x000fe20000200800 */
[----:B------:R-:W-:Y:S01]  /*3220*/  ULDC.64 UR4, c[0x0][0x390] ;  /* 0x0000e40000047ab9 */ /* 0x000fe20000000a00 */
[----:B------:R-:W-:Y:S02]  /*3230*/  SHF.R.S32.HI R9, RZ, 0x1f, R8 ;  /* 0x0000001fff097819 */ /* 0x000fe40000011408 */
[----:B------:R-:W-:Y:S02]  /*3240*/  IADD3 R54, P1, R54, -0x100, RZ ;  /* 0xffffff0036367810 */ /* 0x000fe40007f3e0ff */
[----:B------:R-:W-:Y:S01]  /*3250*/  IADD3 R52, P2, R52, -0x100, RZ ;  /* 0xffffff0034347810 */ /* 0x000fe20007f5e0ff */
[----:B-1----:R-:W-:Y:S01]  /*3260*/  IMAD.WIDE.U32 R2, R2, 0x10000, RZ ;  /* 0x0001000002027825 */ /* 0x002fe200078e00ff */
[----:B------:R-:W1:Y:S01]  /*3270*/  F2F.F16.F32 R5, R36 ;  /* 0x0000002400057304 */ /* 0x000e620000200800 */
[----:B------:R-:W2:Y:S01]  /*3280*/  LDC.64 R24, c[0x0][0x3e0] ;  /* 0x0000f800ff187b82 */ /* 0x000ea20000000a00 */
[----:B------:R-:W-:-:S02]  /*3290*/  IADD3.X R53, R53, -0x1, RZ, P1, !PT ;  /* 0xffffffff35357810 */ /* 0x000fc40000ffe4ff */
[----:B------:R-:W-:Y:S02]  /*32a0*/  IADD3.X R51, R51, -0x1, RZ, P2, !PT ;  /* 0xffffffff33337810 */ /* 0x000fe400017fe4ff */
[----:B------:R-:W-:Y:S02]  /*32b0*/  MOV R55, R26 ;  /* 0x0000001a00377202 */ /* 0x000fe40000000f00 */
[----:B------:R-:W3:Y:S01]  /*32c0*/  F2F.F16.F32 R39, R39 ;  /* 0x0000002700277304 */ /* 0x000ee20000200800 */
[----:B------:R-:W4:Y:S01]  /*32d0*/  LDC.64 R22, c[0x0][0x3a8] ;  /* 0x0000ea00ff167b82 */ /* 0x000f220000000a00 */
[----:B-1----:R-:W-:Y:S01]  /*32e0*/  PRMT R5, R38, 0x5410, R5 ;  /* 0x0000541026057816 */ /* 0x002fe20000000005 */
[----:B0-----:R-:W-:-:S05]  /*32f0*/  IMAD R4, R18, UR17, RZ ;  /* 0x0000001112047c24 */ /* 0x001fca000f8e02ff */
[----:B------:R0:W1:Y:S01]  /*3300*/  F2F.F16.F32 R0, R44 ;  /* 0x0000002c00007304 */ /* 0x0000620000200800 */
[----:B------:R-:W-:Y:S01]  /*3310*/  LOP3.LUT R7, R5, R3, RZ, 0xfc, !PT ;  /* 0x0000000305077212 */ /* 0x000fe200078efcff */
[----:B------:R-:W-:Y:S02]  /*3320*/  IMAD R19, R19, UR16, R4 ;  /* 0x0000001013137c24 */ /* 0x000fe4000f8e0204 */
[----:B------:R-:W-:Y:S01]  /*3330*/  IMAD.WIDE.U32 R4, R18, UR16, R8 ;  /* 0x0000001012047c25 */ /* 0x000fe2000f8e0008 */
[----:B---3--:R-:W-:-:S03]  /*3340*/  LOP3.LUT R6, R2, R39, RZ, 0xfc, !PT ;  /* 0x0000002702067212 */ /* 0x008fc600078efcff */
[----:B------:R3:W-:Y:S01]  /*3350*/  F2F.F16.F32 R11, R45 ;  /* 0x0000002d000b7304 */ /* 0x0007e20000200800 */
[----:B0-----:R-:W-:Y:S01]  /*3360*/  FADD.FTZ R44, R61, R44 ;  /* 0x0000002c3d2c7221 */ /* 0x001fe20000010000 */
[----:B------:R-:W-:Y:S01]  /*3370*/  IADD3 R5, R5, R19, RZ ;  /* 0x0000001305057210 */ /* 0x000fe20007ffe0ff */
[----:B------:R0:W-:Y:S01]  /*3380*/  STS.64 [R47], R6 ;  /* 0x000000062f007388 */ /* 0x0001e20000000a00 */
[----:B------:R-:W-:-:S03]  /*3390*/  NOP ;  /* 0x0000000000007918 */ /* 0x000fc60000000000 */
[----:B------:R-:W5:Y:S01]  /*33a0*/  LDS.64 R2, [R47] ;  /* 0x000000002f027984 */ /* 0x000f620000000a00 */
[----:B------:R-:W2:Y:S01]  /*33b0*/  F2F.F16.F32 R18, R46 ;  /* 0x0000002e00127304 */ /* 0x000ea20000200800 */
[----:B----4-:R-:W-:-:S04]  /*33c0*/  IMAD.WIDE.U32 R8, R22, UR16, R8 ;  /* 0x0000001016087c25 */ /* 0x010fc8000f8e0008 */
[----:B---3--:R-:W-:Y:S01]  /*33d0*/  FADD.FTZ R45, R44, R45 ;  /* 0x0000002d2c2d7221 */ /* 0x008fe20000010000 */
[----:B0-----:R-:W-:-:S03]  /*33e0*/  IMAD R6, R62, UR4, RZ ;  /* 0x000000043e067c24 */ /* 0x001fc6000f8e02ff */
[----:B------:R-:W-:Y:S01]  /*33f0*/  FADD.FTZ R61, R45, R46 ;  /* 0x0000002e2d3d7221 */ /* 0x000fe20000010000 */
[----:B------:R-:W0:Y:S01]  /*3400*/  F2F.F16.F32 R21, R42 ;  /* 0x0000002a00157304 */ /* 0x000e220000200800 */
[C---:B------:R-:W-:Y:S02]  /*3410*/  IMAD R19, R63.reuse, UR5, R6 ;  /* 0x000000053f137c24 */ /* 0x040fe4000f8e0206 */
[----:B------:R-:W-:Y:S01]  /*3420*/  IMAD.WIDE.U32 R6, R63, UR4, R4 ;  /* 0x000000043f067c25 */ /* 0x000fe2000f8e0004 */
[----:B------:R-:W-:-:S03]  /*3430*/  ULDC.64 UR4, c[0x0][0x3b0] ;  /* 0x0000ec0000047ab9 */ /* 0x000fc60000000a00 */
[----:B-1----:R-:W-:Y:S01]  /*3440*/  IMAD.WIDE.U32 R4, R0, 0x10000, RZ ;  /* 0x0001000000047825 */ /* 0x002fe200078e00ff */
[----:B------:R-:W-:Y:S02]  /*3450*/  IADD3 R7, R7, R19, RZ ;  /* 0x0000001307077210 */ /* 0x000fe40007ffe0ff */
[----:B--2---:R-:W-:Y:S01]  /*3460*/  LEA R10, P0, R6, R24, 0x1 ;  /* 0x00000018060a7211 */ /* 0x004fe200078008ff */
[----:B------:R-:W-:Y:S01]  /*3470*/  IMAD R0, R22, UR17, RZ ;  /* 0x0000001116007c24 */ /* 0x000fe2000f8e02ff */
[----:B------:R-:W-:Y:S02]  /*3480*/  PRMT R19, R11, 0x5410, R18 ;  /* 0x000054100b137816 */ /* 0x000fe40000000012 */
[----:B------:R-:W-:Y:S02]  /*3490*/  LEA.HI.X R11, R6, R25, R7, 0x1, P0 ;  /* 0x00000019060b7211 */ /* 0x000fe400000f0c07 */
[----:B------:R-:W-:Y:S02]  /*34a0*/  LOP3.LUT R19, R19, R5, RZ, 0xfc, !PT ;  /* 0x0000000513137212 */ /* 0x000fe400078efcff */
[----:B0-----:R-:W-:Y:S01]  /*34b0*/  LOP3.LUT R18, R4, R21, RZ, 0xfc, !PT ;  /* 0x0000001504127212 */ /* 0x001fe200078efcff */
[----:B------:R-:W-:Y:S01]  /*34c0*/  IMAD.WIDE R4, R59, 0x8, R10 ;  /* 0x000000083b047825 */ /* 0x000fe200078e020a */
[----:B------:R-:W0:Y:S03]  /*34d0*/  LDC.64 R20, c[0x0][0x3f0] ;  /* 0x0000fc00ff147b82 */ /* 0x000e260000000a00 */
[----:B------:R-:W-:-:S02]  /*34e0*/  IMAD R11, R23, UR16, R0 ;  /* 0x00000010170b7c24 */ /* 0x000fc4000f8e0200 */
[----:B------:R-:W-:-:S03]  /*34f0*/  IMAD R0, R62, UR4, RZ ;  /* 0x000000043e007c24 */ /* 0x000fc6000f8e02ff */
[----:B------:R-:W-:Y:S01]  /*3500*/  IADD3 R9, R9, R11, RZ ;  /* 0x0000000b09097210 */ /* 0x000fe20007ffe0ff */
[----:B-----5:R1:W-:Y:S01]  /*3510*/  STG.E.64 desc[UR14][R4.64], R2 ;  /* 0x0000000204007986 */ /* 0x0203e2000c101b0e */
[----:B------:R-:W-:Y:S01]  /*3520*/  BAR.SYNC.DEFER_BLOCKING 0x0 ;  /* 0x0000000000007b1d */ /* 0x000fe20000010000 */
[C---:B-1----:R-:W-:Y:S02]  /*3530*/  IMAD R5, R63.reuse, UR5, R0 ;  /* 0x000000053f057c24 */ /* 0x042fe4000f8e0200 */
[----:B------:R-:W-:-:S05]  /*3540*/  IMAD.WIDE.U32 R2, R63, UR4, R8 ;  /* 0x000000043f027c25 */ /* 0x000fca000f8e0008 */
[----:B------:R-:W-:Y:S02]  /*3550*/  IADD3 R0, R3, R5, RZ ;  /* 0x0000000503007210 */ /* 0x000fe40007ffe0ff */
[----:B0-----:R-:W-:-:S04]  /*3560*/  LEA R4, P0, R2, R20, 0x1 ;  /* 0x0000001402047211 */ /* 0x001fc800078008ff */
[----:B------:R-:W-:Y:S01]  /*3570*/  LEA.HI.X R5, R2, R21, R0, 0x1, P0 ;  /* 0x0000001502057211 */ /* 0x000fe200000f0c00 */
[----:B------:R-:W-:Y:S01]  /*3580*/  STS.64 [R47], R18 ;  /* 0x000000122f007388 */ /* 0x000fe20000000a00 */
[----:B------:R-:W-:-:S03]  /*3590*/  NOP ;  /* 0x0000000000007918 */ /* 0x000fc60000000000 */
[----:B------:R-:W0:Y:S01]  /*35a0*/  LDS.64 R6, [R47] ;  /* 0x000000002f067984 */ /* 0x000e220000000a00 */
[----:B------:R-:W-:Y:S01]  /*35b0*/  IMAD.WIDE R2, R59, 0x8, R4 ;  /* 0x000000083b027825 */ /* 0x000fe200078e0204 */
[----:B------:R-:W-:-:S04]  /*35c0*/  IADD3 R50, P0, R50, -0x100, RZ ;  /* 0xffffff0032327810 */ /* 0x000fc80007f1e0ff */
[----:B------:R-:W-:Y:S01]  /*35d0*/  IADD3.X R49, R49, -0x1, RZ, P0, !PT ;  /* 0xffffffff31317810 */ /* 0x000fe200007fe4ff */
[----:B0-----:R0:W-:Y:S01]  /*35e0*/  STG.E.64 desc[UR14][R2.64], R6 ;  /* 0x0000000602007986 */ /* 0x0011e2000c101b0e */
[----:B------:R-:W-:Y:S07]  /*35f0*/  @P3 BRA `(.L_x_18241) ;  /* 0xffffffd000183947 */ /* 0x000fee000383ffff */
.L_x_18224:
        /* <DEDUP_REMOVED lines=26> */
.L_x_18243:
[----:B------:R-:W-:Y:S05]  /*37a0*/  BSYNC B0 ;  /* 0x0000000000007941 */ /* 0x000fea0003800000 */
.L_x_18242:
        /* <DEDUP_REMOVED lines=29> */
.L_x_18245:
[----:B------:R-:W2:Y:S02]  /*3980*/  S2R R21, SR_TID.X ;  /* 0x0000000000157919 */ /* 0x000ea40000002100 */
.L_x_18246:
[----:B------:R-:W-:Y:S05]  /*3990*/  BSYNC B0 ;  /* 0x0000000000007941 */ /* 0x000fea0003800000 */
.L_x_18244:
        /* <DEDUP_REMOVED lines=17> */
[C---:B------:R-:W-:Y:S01]  /*3ab0*/  IMAD R13, R63.reuse, UR11, R8 ;  /* 0x0000000b3f0d7c24 */ /* 0x040fe2000f8e0208 */
        /* <DEDUP_REMOVED lines=11> */
[----:B---34-:R-:W-:Y:S01]  /*3b70*/  IMAD.WIDE.U32 R4, R63, UR6, RZ ;  /* 0x000000063f047c25 */ /* 0x018fe2000f8e00ff */
        /* <DEDUP_REMOVED lines=13> */
.L_x_18248:
        /* <DEDUP_REMOVED lines=64> */
.L_x_18247:
[----:B------:R-:W-:Y:S05]  /*4050*/  EXIT ;  /* 0x000000000000794d */ /* 0x000fea0003800000 */
.L_x_18249:
        /* <DEDUP_REMOVED lines=10> */
.L_x_19044:


//--------------------- .text._Z25selective_scan_bwd_kernelI32Selective_Scan_bwd_kernel_traitsILi32ELi4ELb1ELb0ELb0ELb0ELb1EN3c104HalfENS1_7complexIfEEEEv12SSMParamsBwd --------------------------
	.section	.text._Z25selective_scan_bwd_kernelI32Selective_Scan_bwd_kernel_traitsILi32ELi4ELb1ELb0ELb0ELb0ELb1EN3c104HalfENS1_7complexIfEEEEv12SSMParamsBwd,"ax",@progbits
	.align	128
        .global         _Z25selective_scan_bwd_kernelI32Selective_Scan_bwd_kernel_traitsILi32ELi4ELb1ELb0ELb0ELb0ELb1EN3c104HalfENS1_7complexIfEEEEv12SSMParamsBwd
        .type           _Z25selective_scan_bwd_kernelI32Selective_Scan_bwd_kernel_traitsILi32ELi4ELb1ELb0ELb0ELb0ELb1EN3c104HalfENS1_7complexIfEEEEv12SSMParamsBwd,@function
        .size           _Z25selective_scan_bwd_kernelI32Selective_Scan_bwd_kernel_traitsILi32ELi4ELb1ELb0ELb0ELb0ELb1EN3c104HalfENS1_7complexIfEEEEv12SSMParamsBwd,(.L_x_19045 - _Z25selective_scan_bwd_kernelI32Selective_Scan_bwd_kernel_traitsILi32ELi4ELb1ELb0ELb0ELb0ELb1EN3c104HalfENS1_7complexIfEEEEv12SSMParamsBwd)
        .other          _Z25selective_scan_bwd_kernelI32Selective_Scan_bwd_kernel_traitsILi32ELi4ELb1ELb0ELb0ELb0ELb1EN3c104HalfENS1_7complexIfEEEEv12SSMParamsBwd,@"STO_CUDA_ENTRY STV_DEFAULT"
_Z25selective_scan_bwd_kernelI32Selective_Scan_bwd_kernel_traitsILi32ELi4ELb1ELb0ELb0ELb0ELb1EN3c104HalfENS1_7complexIfEEEEv12SSMParamsBwd:
.text._Z25selective_scan_bwd_kernelI32Selective_Scan_bwd_kernel_traitsILi32ELi4ELb1ELb0ELb0ELb0ELb1EN3c104HalfENS1_7complexIfEEEEv12SSMParamsBwd:
        /* <DEDUP_REMOVED lines=24> */
[C---:B------:R-:W-:Y:S02]  /*0180*/  @P1 LEA R4, P3, R30.reuse, R4, 0x2 ;  /* 0x000000041e041211 */ /* 0x040fe400078610ff */
        /* <DEDUP_REMOVED lines=18> */
[----:B------:R-:W-:Y:S01]  /*02b0*/  IMAD.WIDE.U32 R2, R30, R6, UR4 ;  /* 0x000000041e027e25 */ /* 0x000fe2000f8e0006 */
        /* <DEDUP_REMOVED lines=21> */
[C---:B------:R-:W-:Y:S01]  /*0410*/  IMAD.WIDE.U32 R6, R30.reuse, R14, UR8 ;  /* 0x000000081e067e25 */ /* 0x040fe2000f8e000e */
[----:B------:R-:W-:Y:S02]  /*0420*/  HFMA2.MMA R16, -RZ, RZ, 0, 0 ;  /* 0x00000000ff107435 */ /* 0x000fe400000001ff */
[----:B------:R-:W-:Y:S01]  /*0430*/  IADD3.X R4, R11, R5, R8, P3, !PT ;  /* 0x000000050b047210 */ /* 0x000fe20001ffe408 */
[----:B------:R-:W-:Y:S01]  /*0440*/  IMAD R10, R30, R15, R10 ;  /* 0x0000000f1e0a7224 */ /* 0x000fe200078e020a */
[----:B------:R-:W-:Y:S02]  /*0450*/  IADD3 R9, P4, R9, R6, RZ ;  /* 0x0000000609097210 */ /* 0x000fe40007f9e0ff */
[----:B------:R-:W-:Y:S01]  /*0460*/  ISETP.GE.AND P3, PT, R27, 0x1, PT ;  /* 0x000000011b00780c */ /* 0x000fe20003f66270 */
[----:B--2---:R-:W-:Y:S01]  /*0470*/  @P0 IMAD R0, R17, UR16, R30 ;  /* 0x0000001011000c24 */ /* 0x004fe2000f8e021e */
[----:B------:R-:W-:-:S02]  /*0480*/  CS2R R18, SRZ ;  /* 0x0000000000127805 */ /* 0x000fc4000001ff00 */
[----:B------:R-:W-:Y:S02]  /*0490*/  IADD3.X R6, R11, R7, R10, P4, !PT ;  /* 0x000000070b067210 */ /* 0x000fe400027fe40a */
[----:B------:R-:W-:Y:S01]  /*04a0*/  @P1 LEA R18, P4, R30, R22, 0x2 ;  /* 0x000000161e121211 */ /* 0x000fe200078810ff */
[----:B------:R-:W-:Y:S01]  /*04b0*/  @P0 IMAD R0, R0, R27, RZ ;  /* 0x0000001b00000224 */ /* 0x000fe200078e02ff */
[----:B------:R-:W-:Y:S02]  /*04c0*/  @P2 LEA R16, P5, R30, R24, 0x2 ;  /* 0x000000181e102211 */ /* 0x000fe400078a10ff */
[----:B------:R-:W-:Y:S01]  /*04d0*/  MOV R17, RZ ;  /* 0x000000ff00117202 */ /* 0x000fe20000000f00 */
[----:B0-----:R-:W-:Y:S01]  /*04e0*/  @P0 IMAD R3, R0, R29, RZ ;  /* 0x0000001d00030224 */ /* 0x001fe200078e02ff */
[C-C-:B------:R-:W-:Y:S02]  /*04f0*/  @P1 LEA.HI.X R19, R30.reuse, R23, R31.reuse, 0x2, P4 ;  /* 0x000000171e131211 */ /* 0x140fe400020f141f */
[----:B------:R-:W-:-:S02]  /*0500*/  @P2 LEA.HI.X R17, R30, R25, R31, 0x2, P5 ;  /* 0x000000191e112211 */ /* 0x000fc400028f141f */
[----:B------:R-:W-:Y:S02]  /*0510*/  LEA R40, P1, R41, R34, 0x1 ;  /* 0x0000002229287211 */ /* 0x000fe400078208ff */
[----:B-1----:R-:W-:Y:S02]  /*0520*/  LEA R42, P2, R43, R36, 0x1 ;  /* 0x000000242b2a7211 */ /* 0x002fe400078408ff */
[----:B---3--:R-:W-:Y:S01]  /*0530*/  LEA R44, P4, R9, R44, 0x1 ;  /* 0x0000002c092c7211 */ /* 0x008fe200078808ff */
[----:B----4-:R-:W-:Y:S01]  /*0540*/  @P0 IMAD.WIDE R20, R3, 0x10, R20 ;  /* 0x0000001003140825 */ /* 0x010fe200078e0214 */
[----:B------:R-:W-:Y:S02]  /*0550*/  LEA.HI.X R41, R41, R35, R2, 0x1, P1 ;  /* 0x0000002329297211 */ /* 0x000fe400008f0c02 */
[----:B------:R-:W-:Y:S02]  /*0560*/  CS2R R34, SRZ ;  /* 0x0000000000227805 */ /* 0x000fe4000001ff00 */
[----:B------:R-:W-:-:S02]  /*0570*/  LEA.HI.X R43, R43, R37, R4, 0x1, P2 ;  /* 0x000000252b2b7211 */ /* 0x000fc400010f0c04 */
[----:B------:R-:W-:Y:S02]  /*0580*/  @!P0 CS2R R20, SRZ ;  /* 0x0000000000148805 */ /* 0x000fe4000001ff00 */
[----:B------:R-:W-:Y:S01]  /*0590*/  LEA.HI.X R45, R9, R45, R6, 0x1, P4 ;  /* 0x0000002d092d7211 */ /* 0x000fe200020f0c06 */
[----:B------:R-:W-:Y:S06]  /*05a0*/  @!P3 BRA `(.L_x_18250) ;  /* 0x00000038006cb947 */ /* 0x000fec0003800000 */
[----:B------:R-:W0:Y:S01]  /*05b0*/  S2UR UR5, SR_CgaCtaId ;  /* 0x00000000000579c3 */ /* 0x000e220000008800 */
[----:B------:R-:W1:Y:S01]  /*05c0*/  S2R R36, SR_TID.X ;  /* 0x0000000000247919 */ /* 0x000e620000002100 */
[----:B------:R-:W-:Y:S01]  /*05d0*/  UMOV UR4, 0x400 ;  /* 0x0000040000047882 */ /* 0x000fe20000000000 */
[----:B------:R-:W-:Y:S01]  /*05e0*/  CS2R R34, SRZ ;  /* 0x0000000000227805 */ /* 0x000fe2000001ff00 */
[----:B------:R-:W2:Y:S04]  /*05f0*/  S2R R37, SR_LANEID ;  /* 0x0000000000257919 */ /* 0x000ea80000000000 */
[----:B------:R-:W3:Y:S01]  /*0600*/  LDC R38, c[0x0][0x224] ;  /* 0x00008900ff267b82 */ /* 0x000ee20000000800 */
[----:B0-----:R-:W-:-:S06]  /*0610*/  ULEA UR4, UR5, UR4, 0x18 ;  /* 0x0000000405047291 */ /* 0x001fcc000f8ec03f */
[----:B------:R-:W-:Y:S02]  /*0620*/  MOV R46, UR4 ;  /* 0x00000004002e7c02 */ /* 0x000fe40008000f00 */
[----:B-1----:R-:W-:Y:S02]  /*0630*/  LOP3.LUT R86, R36, 0x1f, RZ, 0xc0, !PT ;  /* 0x0000001f24567812 */ /* 0x002fe400078ec0ff */
[----:B--2---:R-:W-:-:S07]  /*0640*/  LEA R39, R37, R46, 0x3 ;  /* 0x0000002e25277211 */ /* 0x004fce00078e18ff */
.L_x_18268:
[----:B------:R-:W-:Y:S01]  /*0650*/  BAR.SYNC.DEFER_BLOCKING 0x0 ;  /* 0x0000000000007b1d */ /* 0x000fe20000010000 */
[----:B0-----:R-:W-:-:S04]  /*0660*/  IMAD.WIDE R2, R36, 0x8, R40 ;  /* 0x0000000824027825 */ /* 0x001fc800078e0228 */
[----:B------:R-:W-:-:S03]  /*0670*/  IMAD.WIDE R6, R36, 0x8, R42 ;  /* 0x0000000824067825 */ /* 0x000fc600078e022a */
[----:B------:R-:W0:Y:S01]  /*0680*/  LDC.64 R10, c[0x0][0x2a0] ;  /* 0x0000a800ff0a7b82 */ /* 0x000e220000000a00 */
[----:B------:R-:W-:Y:S01]  /*0690*/  IMAD.WIDE R8, R36, 0x8, R44 ;  /* 0x0000000824087825 */ /* 0x000fe200078e022c */
[----:B---3--:R-:W-:Y:S01]  /*06a0*/  LEA R12, R38, 0xffffff80, 0x7 ;  /* 0xffffff80260c7811 */ /* 0x008fe200078e38ff */
[----:B------:R-:W-:Y:S01]  /*06b0*/  ULDC.64 UR4, c[0x0][0x2a8] ;  /* 0x0000aa0000047ab9 */ /* 0x000fe20000000a00 */
[----:B------:R-:W-:-:S04]  /*06c0*/  ULDC.64 UR6, c[0x0][0x320] ;  /* 0x0000c80000067ab9 */ /* 0x000fc80000000a00 */
[----:B------:R-:W1:Y:S08]  /*06d0*/  LDC.64 R22, c[0x0][0x318] ;  /* 0x0000c600ff167b82 */ /* 0x000e700000000a00 */
[----:B------:R-:W2:Y:S01]  /*06e0*/  LDC.64 R24, c[0x0][0x2b0] ;  /* 0x0000ac00ff187b82 */ /* 0x000ea20000000a00 */
[----:B------:R-:W3:Y:S07]  /*06f0*/  LDG.E.64 R4, desc[UR14][R2.64] ;  /* 0x0000000e02047981 */ /* 0x000eee000c1e1b00 */
[----:B------:R-:W4:Y:S08]  /*0700*/  LDC.64 R26, c[0x0][0x308] ;  /* 0x0000c200ff1a7b82 */ /* 0x000f300000000a00 */
[----:B------:R-:W4:Y:S08]  /*0710*/  LDC.64 R52, c[0x0][0x398] ;  /* 0x0000e600ff347b82 */ /* 0x000f300000000a00 */
[----:B------:R-:W4:Y:S01]  /*0720*/  LDC.64 R54, c[0x0][0x3e8] ;  /* 0x0000fa00ff367b82 */ /* 0x000f220000000a00 */
[----:B---3--:R-:W-:Y:S01]  /*0730*/  STS.64 [R39], R4 ;  /* 0x0000000427007388 */ /* 0x008fe20000000a00 */
[----:B------:R-:W-:-:S03]  /*0740*/  NOP ;  /* 0x0000000000007918 */ /* 0x000fc60000000000 */
[----:B------:R-:W-:Y:S03]  /*0750*/  LDS.64 R14, [R39] ;  /* 0x00000000270e7984 */ /* 0x000fe60000000a00 */
[----:B------:R-:W-:Y:S06]  /*0760*/  BAR.SYNC.DEFER_BLOCKING 0x0 ;  /* 0x0000000000007b1d */ /* 0x000fec0000010000 */
[----:B------:R-:W3:Y:S04]  /*0770*/  LDG.E.64 R6, desc[UR14][R6.64] ;  /* 0x0000000e06067981 */ /* 0x000ee8000c1e1b00 */
[----:B---3--:R3:W-:Y:S01]  /*0780*/  STS.64 [R39], R6 ;  /* 0x0000000627007388 */ /* 0x0087e20000000a00 */
[----:B------:R-:W-:-:S03]  /*0790*/  NOP ;  /* 0x0000000000007918 */ /* 0x000fc60000000000 */
[----:B------:R-:W-:Y:S01]  /*07a0*/  LDS.64 R2, [R39] ;  /* 0x0000000027027984 */ /* 0x000fe20000000a00 */
[----:B------:R-:W-:Y:S06]  /*07b0*/  BAR.SYNC.DEFER_BLOCKING 0x0 ;  /* 0x0000000000007b1d */ /* 0x000fec0000010000 */
[----:B------:R-:W2:Y:S01]  /*07c0*/  LDG.E.64 R8, desc[UR14][R8.64] ;  /* 0x0000000e08087981 */ /* 0x000ea2000c1e1b00 */
[----:B------:R-:W-:Y:S01]  /*07d0*/  SHF.R.S32.HI R13, RZ, 0x1f, R12 ;  /* 0x0000001fff0d7819 */ /* 0x000fe2000001140c */
[----:B0-----:R-:W-:Y:S02]  /*07e0*/  IMAD R0, R10, UR17, RZ ;  /* 0x000000110a007c24 */ /* 0x001fe4000f8e02ff */
[----:B---3--:R-:W-:-:S02]  /*07f0*/  IMAD R7, R31, UR4, RZ ;  /* 0x000000041f077c24 */ /* 0x008fc4000f8e02ff */
[----:B------:R-:W-:Y:S02]  /*0800*/  IMAD R11, R11, UR16, R0 ;  /* 0x000000100b0b7c24 */ /* 0x000fe4000f8e0200 */
[----:B------:R-:W-:-:S04]  /*0810*/  IMAD.WIDE.U32 R4, R10, UR16, R12 ;  /* 0x000000100a047c25 */ /* 0x000fc8000f8e000c */
[----:B------:R-:W-:Y:S01]  /*0820*/  IMAD R7, R30, UR5, R7 ;  /* 0x000000051e077c24 */ /* 0x000fe2000f8e0207 */
[----:B------:R-:W-:-:S03]  /*0830*/  IADD3 R5, R5, R11, RZ ;  /* 0x0000000b05057210 */ /* 0x000fc60007ffe0ff */
[----:B------:R-:W-:Y:S01]  /*0840*/  IMAD.WIDE.U32 R4, R30, UR4, R4 ;  /* 0x000000041e047c25 */ /* 0x000fe2000f8e0004 */
[----:B------:R-:W-:-:S04]  /*0850*/  ULDC.64 UR4, c[0x0][0x2b8] ;  /* 0x0000ae0000047ab9 */ /* 0x000fc80000000a00 */
[----:B------:R-:W-:Y:S02]  /*0860*/  IADD3 R0, R5, R7, RZ ;  /* 0x0000000705007210 */ /* 0x000fe40007ffe0ff */
[----:B-1----:R-:W-:-:S04]  /*0870*/  LEA R6, P0, R4, R22, 0x1 ;  /* 0x0000001604067211 */ /* 0x002fc800078008ff */
[----:B------:R-:W-:-:S03]  /*0880*/  LEA.HI.X R7, R4, R23, R0, 0x1, P0 ;  /* 0x0000001704077211 */ /* 0x000fc600000f0c00 */
[----:B------:R-:W-:Y:S01]  /*0890*/  IMAD.WIDE R6, R36, 0x8, R6 ;  /* 0x0000000824067825 */ /* 0x000fe200078e0206 */
[----:B--2---:R0:W-:Y:S01]  /*08a0*/  STS.64 [R39], R8 ;  /* 0x0000000827007388 */ /* 0x0041e20000000a00 */
[----:B------:R-:W-:-:S03]  /*08b0*/  NOP ;  /* 0x0000000000007918 */ /* 0x000fc60000000000 */
[----:B------:R-:W1:Y:S01]  /*08c0*/  LDS.64 R4, [R39] ;  /* 0x0000000027047984 */ /* 0x000e620000000a00 */
[----:B------:R-:W-:Y:S06]  /*08d0*/  BAR.SYNC.DEFER_BLOCKING 0x0 ;  /* 0x0000000000007b1d */ /* 0x000fec0000010000 */
[----:B------:R2:W3:Y:S01]  /*08e0*/  LDG.E.64 R10, desc[UR14][R6.64] ;  /* 0x0000000e060a7981 */ /* 0x0004e2000c1e1b00 */
[C---:B------:R-:W-:Y:S02]  /*08f0*/  IMAD R0, R24.reuse, UR17, RZ ;  /* 0x0000001118007c24 */ /* 0x040fe4000f8e02ff */
[----:B------:R-:W-:-:S04]  /*0900*/  IMAD.WIDE.U32 R22, R24, UR16, R12 ;  /* 0x0000001018167c25 */ /* 0x000fc8000f8e000c */
[----:B------:R-:W-:Y:S02]  /*0910*/  IMAD R25, R25, UR16, R0 ;  /* 0x0000001019197c24 */ /* 0x000fe4000f8e0200 */
[----:B0-----:R-:W-:-:S03]  /*0920*/  IMAD R9, R31, UR4, RZ ;  /* 0x000000041f097c24 */ /* 0x001fc6000f8e02ff */
[----:B------:R-:W-:Y:S01]  /*0930*/  IADD3 R23, R23, R25, RZ ;  /* 0x0000001917177210 */ /* 0x000fe20007ffe0ff */
[C---:B------:R-:W-:Y:S02]  /*0940*/  IMAD R9, R30.reuse, UR5, R9 ;  /* 0x000000051e097c24 */ /* 0x040fe4000f8e0209 */
[----:B--2---:R-:W-:Y:S01]  /*0950*/  IMAD.WIDE.U32 R6, R30, UR4, R22 ;  /* 0x000000041e067c25 */ /* 0x004fe2000f8e0016 */
[----:B-1----:R-:W-:Y:S01]  /*0960*/  SHF.R.U32.HI R76, RZ, 0x10, R5 ;  /* 0x00000010ff4c7819 */ /* 0x002fe20000011605 */
[----:B------:R-:W-:-:S03]  /*0970*/  ULDC.64 UR4, c[0x0][0x3a0] ;  /* 0x0000e80000047ab9 */ /* 0x000fc60000000a00 */
[----:B------:R-:W-:Y:S02]  /*0980*/  IADD3 R0, R7, R9, RZ ;  /* 0x0000000907007210 */ /* 0x000fe40007ffe0ff */
[----:B----4-:R-:W-:-:S04]  /*0990*/  LEA R8, P0, R6, R26, 0x1 ;  /* 0x0000001a06087211 */ /* 0x010fc800078008ff */
[----:B------:R-:W-:-:S03]  /*09a0*/  LEA.HI.X R9, R6, R27, R0, 0x1, P0 ;  /* 0x0000001b06097211 */ /* 0x000fc600000f0c00 */
[----:B------:R-:W-:Y:S01]  /*09b0*/  IMAD.WIDE R8, R36, 0x8, R8 ;  /* 0x0000000824087825 */ /* 0x000fe200078e0208 */
[----:B---3--:R-:W-:Y:S01]  /*09c0*/  STS.64 [R39], R10 ;  /* 0x0000000a27007388 */ /* 0x008fe20000000a00 */
[----:B------:R-:W-:-:S03]  /*09d0*/  NOP ;  /* 0x0000000000007918 */ /* 0x000fc60000000000 */
[----:B------:R-:W0:Y:S01]  /*09e0*/  LDS.64 R22, [R39] ;  /* 0x0000000027167984 */ /* 0x000e220000000a00 */
[----:B------:R-:W-:Y:S06]  /*09f0*/  BAR.SYNC.DEFER_BLOCKING 0x0 ;  /* 0x0000000000007b1d */ /* 0x000fec0000010000 */
[----:B------:R-:W2:Y:S01]  /*0a00*/  LDG.E.64 R8, desc[UR14][R8.64] ;  /* 0x0000000e08087981 */ /* 0x000ea2000c1e1b00 */
[----:B------:R-:W-:Y:S01]  /*0a10*/  HADD2.F32 R72, -RZ, R5.H0_H0 ;  /* 0x20000005ff487230 */ /* 0x000fe20000004100 */
[----:B------:R-:W-:Y:S01]  /*0a20*/  SHF.R.U64 R71, R4, 0x10, R5 ;  /* 0x0000001004477819 */ /* 0x000fe20000001205 */
[----:B------:R-:W-:Y:S01]  /*0a30*/  HADD2.F32 R76, -RZ, R76.H0_H0 ;  /* 0x2000004cff4c7230 */ /* 0x000fe20000004100 */
[----:B------:R-:W-:-:S02]  /*0a40*/  ISETP.NE.U32.AND P0, PT, RZ, UR6, PT ;  /* 0x00000006ff007c0c */ /* 0x000fc4000bf05070 */
[--C-:B------:R-:W-:Y:S01]  /*0a50*/  SHF.R.U64 R57, R14, 0x10, R15.reuse ;  /* 0x000000100e397819 */ /* 0x100fe2000000120f */
[----:B------:R-:W-:Y:S01]  /*0a60*/  HADD2.F32 R71, -RZ, R71.H0_H0 ;  /* 0x20000047ff477230 */ /* 0x000fe20000004100 */
[----:B------:R-:W-:Y:S02]  /*0a70*/  ISETP.NE.AND.EX P0, PT, RZ, UR7, PT, P0 ;  /* 0x00000007ff007c0c */ /* 0x000fe4000bf05300 */
[----:B------:R-:W-:Y:S02]  /*0a80*/  SHF.R.U32.HI R50, RZ, 0x10, R15 ;  /* 0x00000010ff327819 */ /* 0x000fe4000001160f */
[--C-:B0-----:R-:W-:Y:S01]  /*0a90*/  SHF.R.U32.HI R47, RZ, 0x10, R23.reuse ;  /* 0x00000010ff2f7819 */ /* 0x101fe20000011617 */
[----:B------:R-:W-:Y:S01]  /*0aa0*/  HADD2.F32 R27, -RZ, R23.H0_H0 ;  /* 0x20000017ff1b7230 */ /* 0x000fe20000004100 */
[----:B------:R-:W-:Y:S01]  /*0ab0*/  SHF.R.U64 R24, R22, 0x10, R23 ;  /* 0x0000001016187819 */ /* 0x000fe20000001217 */
[----:B------:R-:W-:Y:S02]  /*0ac0*/  HADD2.F32 R11, -RZ, R22.H0_H0 ;  /* 0x20000016ff0b7230 */ /* 0x000fe40000004100 */
[----:B------:R-:W-:-:S02]  /*0ad0*/  HADD2.F32 R47, -RZ, R47.H0_H0 ;  /* 0x2000002fff2f7230 */ /* 0x000fc40000004100 */
[----:B------:R-:W-:Y:S01]  /*0ae0*/  FMUL.FTZ R10, R27, -1.4426950216293334961 ;  /* 0xbfb8aa3b1b0a7820 */ /* 0x000fe20000410000 */
[----:B------:R-:W-:Y:S02]  /*0af0*/  HADD2.F32 R24, -RZ, R24.H0_H0 ;  /* 0x20000018ff187230 */ /* 0x000fe40000004100 */
[----:B------:R-:W-:Y:S01]  /*0b00*/  FMUL.FTZ R0, R11, -1.4426950216293334961 ;  /* 0xbfb8aa3b0b007820 */ /* 0x000fe20000410000 */
[----:B------:R-:W-:Y:S02]  /*0b10*/  FMUL.FTZ R23, R47, -1.4426950216293334961 ;  /* 0xbfb8aa3b2f177820 */ /* 0x000fe40000410000 */
[----:B------:R-:W0:Y:S08]  /*0b20*/  MUFU.EX2 R10, R10 ;  /* 0x0000000a000a7308 */ /* 0x000e300000000800 */
[----:B------:R-:W1:Y:S08]  /*0b30*/  MUFU.EX2 R23, R23 ;  /* 0x0000001700177308 */ /* 0x000e700000000800 */
[----:B------:R-:W3:Y:S01]  /*0b40*/  MUFU.EX2 R0, R0 ;  /* 0x0000000000007308 */ /* 0x000ee20000000800 */
[----:B0-----:R-:W-:-:S07]  /*0b50*/  FADD.FTZ R22, R10, 1 ;  /* 0x3f8000000a167421 */ /* 0x001fce0000010000 */
[----:B------:R-:W-:Y:S01]  /*0b60*/  MUFU.RCP R28, R22 ;  /* 0x00000016001c7308 */ /* 0x000fe20000001000 */
[----:B-1----:R-:W-:-:S07]  /*0b70*/  FADD.FTZ R10, R23, 1 ;  /* 0x3f800000170a7421 */ /* 0x002fce0000010000 */
[----:B------:R-:W0:Y:S01]  /*0b80*/  MUFU.RCP R48, R10 ;  /* 0x0000000a00307308 */ /* 0x000e220000001000 */
[----:B---3--:R-:W-:-:S07]  /*0b90*/  FADD.FTZ R0, R0, 1 ;  /* 0x3f80000000007421 */ /* 0x008fce0000010000 */
[----:B------:R-:W-:Y:S01]  /*0ba0*/  MUFU.RCP R22, R0 ;  /* 0x0000000000167308 */ /* 0x000fe20000001000 */
[----:B0-----:R-:W-:-:S04]  /*0bb0*/  FADD.FTZ R10, -R48, 1 ;  /* 0x3f800000300a7421 */ /* 0x001fc80000010100 */
[C---:B------:R-:W-:Y:S01]  /*0bc0*/  FFMA.FTZ R10, R47.reuse, R10, 1 ;  /* 0x3f8000002f0a7423 */ /* 0x040fe2000001000a */
[----:B------:R-:W-:Y:S01]  /*0bd0*/  FMUL.FTZ R47, R47, R48 ;  /* 0x000000302f2f7220 */ /* 0x000fe20000410000 */
[----:B--2---:R0:W-:Y:S01]  /*0be0*/  STS.64 [R39], R8 ;  /* 0x0000000827007388 */ /* 0x0041e20000000a00 */
[----:B------:R-:W-:-:S03]  /*0bf0*/  NOP ;  /* 0x0000000000007918 */ /* 0x000fc60000000000 */
[----:B------:R-:W1:Y:S01]  /*0c00*/  LDS.64 R6, [R39] ;  /* 0x0000000027067984 */ /* 0x000e620000000a00 */
[----:B0-----:R-:W-:-:S06]  /*0c10*/  FMUL.FTZ R8, R24, -1.4426950216293334961 ;  /* 0xbfb8aa3b18087820 */ /* 0x001fcc0000410000 */
[----:B------:R-:W0:Y:S02]  /*0c20*/  MUFU.EX2 R8, R8 ;  /* 0x0000000800087308 */ /* 0x000e240000000800 */
[----:B0-----:R-:W-:Y:S01]  /*0c30*/  FADD.FTZ R9, R8, 1 ;  /* 0x3f80000008097421 */ /* 0x001fe20000010000 */
[----:B------:R-:W-:-:S05]  /*0c40*/  FADD.FTZ R8, -R28, 1 ;  /* 0x3f8000001c087421 */ /* 0x000fca0000010100 */
[----:B------:R-:W0:Y:S01]  /*0c50*/  MUFU.RCP R25, R9 ;  /* 0x0000000900197308 */ /* 0x000e220000001000 */
[C---:B------:R-:W-:Y:S01]  /*0c60*/  FFMA.FTZ R8, R27.reuse, R8, 1 ;  /* 0x3f8000001b087423 */ /* 0x040fe20000010008 */
[----:B------:R-:W-:Y:S01]  /*0c70*/  FMUL.FTZ R27, R27, R28 ;  /* 0x0000001c1b1b7220 */ /* 0x000fe20000410000 */
[--C-:B-1----:R-:W-:Y:S01]  /*0c80*/  SHF.R.U32.HI R49, RZ, 0x10, R7.reuse ;  /* 0x00000010ff317819 */ /* 0x102fe20000011607 */
[----:B------:R-:W-:Y:S01]  /*0c90*/  HADD2.F32 R29, -RZ, R7.H0_H0 ;  /* 0x20000007ff1d7230 */ /* 0x000fe20000004100 */
[----:B------:R-:W-:Y:S01]  /*0ca0*/  SHF.R.U64 R26, R6, 0x10, R7 ;  /* 0x00000010061a7819 */ /* 0x000fe20000001207 */
[----:B------:R-:W-:Y:S02]  /*0cb0*/  HADD2.F32 R23, -RZ, R6.H0_H0 ;  /* 0x20000006ff177230 */ /* 0x000fe40000004100 */
[----:B------:R-:W-:Y:S02]  /*0cc0*/  HADD2.F32 R49, -RZ, R49.H0_H0 ;  /* 0x20000031ff317230 */ /* 0x000fe40000004100 */
[----:B------:R-:W-:Y:S01]  /*0cd0*/  FMUL.FTZ R5, R72, R29 ;  /* 0x0000001d48057220 */ /* 0x000fe20000410000 */
[----:B------:R-:W-:-:S02]  /*0ce0*/  HADD2.F32 R26, -RZ, R26.H0_H0 ;  /* 0x2000001aff1a7230 */ /* 0x000fc40000004100 */
[----:B------:R-:W-:Y:S01]  /*0cf0*/  FMUL.FTZ R72, R72, R27 ;  /* 0x0000001b48487220 */ /* 0x000fe20000410000 */
[----:B------:R-:W-:Y:S01]  /*0d00*/  FMUL.FTZ R7, R76, R49 ;  /* 0x000000314c077220 */ /* 0x000fe20000410000 */
[----:B------:R-:W-:Y:S01]  /*0d10*/  FMUL.FTZ R5, R28, R5 ;  /* 0x000000051c057220 */ /* 0x000fe20000410000 */
[----:B------:R-:W-:Y:S01]  /*0d20*/  FMUL.FTZ R0, R71, R26 ;  /* 0x0000001a47007220 */ /* 0x000fe20000410000 */
[----:B------:R-:W-:Y:S01]  /*0d30*/  FMUL.FTZ R76, R76, R47 ;  /* 0x0000002f4c4c7220 */ /* 0x000fe20000410000 */
[----:B------:R-:W-:Y:S01]  /*0d40*/  FMUL.FTZ R7, R48, R7 ;  /* 0x0000000730077220 */ /* 0x000fe20000410000 */
[----:B------:R-:W-:Y:S01]  /*0d50*/  FMUL.FTZ R8, R5, R8 ;  /* 0x0000000805087220 */ /* 0x000fe20000410000 */
[----:B0-----:R-:W-:Y:S02]  /*0d60*/  FADD.FTZ R5, -R25, 1 ;  /* 0x3f80000019057421 */ /* 0x001fe40000010100 */
[----:B------:R-:W-:Y:S01]  /*0d70*/  FMUL.FTZ R9, R7, R10 ;  /* 0x0000000a07097220 */ /* 0x000fe20000410000 */
[----:B------:R-:W-:-:S02]  /*0d80*/  HADD2.F32 R10, -RZ, R4.H0_H0 ;  /* 0x20000004ff0a7230 */ /* 0x000fc40000004100 */
[----:B------:R-:W-:Y:S01]  /*0d90*/  FFMA.FTZ R7, R24, R5, 1 ;  /* 0x3f80000018077423 */ /* 0x000fe20000010005 */
[----:B------:R-:W-:Y:S01]  /*0da0*/  FMUL.FTZ R4, R25, R0 ;  /* 0x0000000019047220 */ /* 0x000fe20000410000 */
[----:B------:R-:W-:Y:S01]  /*0db0*/  FADD.FTZ R0, -R22, 1 ;  /* 0x3f80000016007421 */ /* 0x000fe20000010100 */
[----:B------:R-:W-:Y:S01]  /*0dc0*/  F2F.F16.F32 R8, R8 ;  /* 0x0000000800087304 */ /* 0x000fe20000200800 */
[----:B------:R-:W-:Y:S01]  /*0dd0*/  FMUL.FTZ R5, R10, R23 ;  /* 0x000000170a057220 */ /* 0x000fe20000410000 */
[----:B------:R-:W-:Y:S01]  /*0de0*/  FMUL.FTZ R7, R4, R7 ;  /* 0x0000000704077220 */ /* 0x000fe20000410000 */
[C---:B------:R-:W-:Y:S01]  /*0df0*/  FFMA.FTZ R0, R11.reuse, R0, 1 ;  /* 0x3f8000000b007423 */ /* 0x040fe20000010000 */
[----:B------:R-:W-:Y:S01]  /*0e00*/  FMUL.FTZ R11, R11, R22 ;  /* 0x000000160b0b7220 */ /* 0x000fe20000410000 */
[----:B------:R-:W-:Y:S01]  /*0e10*/  FMUL.FTZ R5, R22, R5 ;  /* 0x0000000516057220 */ /* 0x000fe20000410000 */
[----:B------:R-:W-:Y:S02]  /*0e20*/  FMUL.FTZ R24, R24, R25 ;  /* 0x0000001918187220 */ /* 0x000fe40000410000 */
[----:B------:R-:W0:Y:S01]  /*0e30*/  F2F.F16.F32 R4, R7 ;  /* 0x0000000700047304 */ /* 0x000e220000200800 */
[----:B------:R-:W-:Y:S01]  /*0e40*/  FMUL.FTZ R0, R5, R0 ;  /* 0x0000000005007220 */ /* 0x000fe20000410000 */
[----:B------:R-:W-:Y:S01]  /*0e50*/  BAR.SYNC.DEFER_BLOCKING 0x0 ;  /* 0x0000000000007b1d */ /* 0x000fe20000010000 */
[----:B------:R-:W-:-:S05]  /*0e60*/  FMUL.FTZ R71, R71, R24 ;  /* 0x0000001847477220 */ /* 0x000fca0000410000 */
[----:B------:R-:W1:Y:S01]  /*0e70*/  F2F.F16.F32 R9, R9 ;  /* 0x0000000900097304 */ /* 0x000e620000200800 */
[----:B0-----:R-:W-:-:S07]  /*0e80*/  IMAD.WIDE.U32 R4, R4, 0x10000, RZ ;  /* 0x0001000004047825 */ /* 0x001fce00078e00ff */
[----:B------:R0:W2:Y:S01]  /*0e90*/  F2F.F16.F32 R51, R0 ;  /* 0x0000000000337304 */ /* 0x0000a20000200800 */
[----:B-1----:R-:W-:Y:S01]  /*0ea0*/  PRMT R9, R8, 0x5410, R9 ;  /* 0x0000541008097816 */ /* 0x002fe20000000009 */
[----:B0-----:R-:W0:Y:S03]  /*0eb0*/  LDC R0, c[0x0][0x21c] ;  /* 0x00008700ff007b82 */ /* 0x001e260000000800 */
[----:B------:R-:W-:Y:S02]  /*0ec0*/  LOP3.LUT R9, R9, R5, RZ, 0xfc, !PT ;  /* 0x0000000509097212 */ /* 0x000fe400078efcff */
[----:B--2---:R-:W-:Y:S01]  /*0ed0*/  LOP3.LUT R8, R4, R51, RZ, 0xfc, !PT ;  /* 0x0000003304087212 */ /* 0x004fe200078efcff */
[----:B------:R-:W-:-:S04]  /*0ee0*/  IMAD R4, R52, UR17, RZ ;  /* 0x0000001134047c24 */ /* 0x000fc8000f8e02ff */
[----:B------:R1:W-:Y:S01]  /*0ef0*/  STS.64 [R39], R8 ;  /* 0x0000000827007388 */ /* 0x0003e20000000a00 */
[----:B------:R-:W-:-:S03]  /*0f00*/  NOP ;  /* 0x0000000000007918 */ /* 0x000fc60000000000 */
[----:B------:R-:W2:Y:S01]  /*0f10*/  LDS.64 R6, [R39] ;  /* 0x0000000027067984 */ /* 0x000ea20000000a00 */
[----:B------:R-:W-:Y:S02]  /*0f20*/  IMAD R51, R53, UR16, R4 ;  /* 0x0000001035337c24 */ /* 0x000fe4000f8e0204 */
[----:B------:R-:W-:-:S05]  /*0f30*/  IMAD.WIDE.U32 R4, R52, UR16, R12 ;  /* 0x0000001034047c25 */ /* 0x000fca000f8e000c */
[----:B------:R-:W-:Y:S01]  /*0f40*/  IADD3 R5, R5, R51, RZ ;  /* 0x0000003305057210 */ /* 0x000fe20007ffe0ff */
[----:B------:R-:W-:-:S04]  /*0f50*/  IMAD R51, R31, UR4, RZ ;  /* 0x000000041f337c24 */ /* 0x000fc8000f8e02ff */
[C---:B------:R-:W-:Y:S02]  /*0f60*/  IMAD R51, R30.reuse, UR5, R51 ;  /* 0x000000051e337c24 */ /* 0x040fe4000f8e0233 */
[----:B------:R-:W-:-:S05]  /*0f70*/  IMAD.WIDE.U32 R4, R30, UR4, R4 ;  /* 0x000000041e047c25 */ /* 0x000fca000f8e0004 */
[----:B------:R-:W-:Y:S02]  /*0f80*/  IADD3 R5, R5, R51, RZ ;  /* 0x0000003305057210 */ /* 0x000fe40007ffe0ff */
[----:B-1----:R-:W-:-:S04]  /*0f90*/  LEA R8, P1, R4, R54, 0x1 ;  /* 0x0000003604087211 */ /* 0x002fc800078208ff */
[----:B------:R-:W-:Y:S01]  /*0fa0*/  LEA.HI.X R9, R4, R55, R5, 0x1, P1 ;  /* 0x0000003704097211 */ /* 0x000fe200008f0c05 */
[----:B------:R-:W-:Y:S02]  /*0fb0*/  FMUL.FTZ R5, R10, R11 ;  /* 0x0000000b0a057220 */ /* 0x000fe40000410000 */
[----:B------:R-:W-:-:S05]  /*0fc0*/  IMAD.WIDE R8, R36, 0x8, R8 ;  /* 0x0000000824087825 */ /* 0x000fca00078e0208 */
[----:B--2---:R1:W-:Y:S01]  /*0fd0*/  STG.E.64 desc[UR14][R8.64], R6 ;  /* 0x0000000608007986 */ /* 0x0043e2000c101b0e */
[----:B0-----:R-:W-:Y:S05]  /*0fe0*/  @!P0 BRA `(.L_x_18251) ;  /* 0x00000000008c8947 */ /* 0x001fea0003800000 */
[----:B------:R-:W0:Y:S01]  /*0ff0*/  S2UR UR5, SR_CgaCtaId ;  /* 0x00000000000579c3 */ /* 0x000e220000008800 */
[----:B------:R-:W-:Y:S01]  /*1000*/  FMUL.FTZ R27, R27, R29 ;  /* 0x0000001d1b1b7220 */ /* 0x000fe20000410000 */
[----:B------:R-:W-:Y:S01]  /*1010*/  FMUL.FTZ R24, R24, R26 ;  /* 0x0000001a18187220 */ /* 0x000fe20000410000 */
[----:B------:R-:W-:Y:S01]  /*1020*/  FMUL.FTZ R47, R47, R49 ;  /* 0x000000312f2f7220 */ /* 0x000fe20000410000 */
[----:B------:R-:W-:-:S04]  /*1030*/  FMUL.FTZ R23, R11, R23 ;  /* 0x000000170b177220 */ /* 0x000fc80000410000 */
[----:B------:R-:W-:Y:S06]  /*1040*/  BAR.SYNC.DEFER_BLOCKING 0x0 ;  /* 0x0000000000007b1d */ /* 0x000fec0000010000 */
[----:B-1----:R-:W1:Y:S01]  /*1050*/  F2F.F16.F32 R6, R24 ;  /* 0x0000001800067304 */ /* 0x002e620000200800 */
[----:B------:R-:W-:Y:S01]  /*1060*/  UMOV UR4, 0x400 ;  /* 0x0000040000047882 */ /* 0x000fe20000000000 */
[----:B------:R-:W2:Y:S06]  /*1070*/  LDC.64 R28, c[0x0][0x2c0] ;  /* 0x0000b000ff1c7b82 */ /* 0x000eac0000000a00 */
[----:B------:R-:W-:Y:S01]  /*1080*/  F2F.F16.F32 R27, R27 ;  /* 0x0000001b001b7304 */ /* 0x000fe20000200800 */
[----:B0-----:R-:W-:Y:S01]  /*1090*/  ULEA UR4, UR5, UR4, 0x18 ;  /* 0x0000000405047291 */ /* 0x001fe2000f8ec03f */
[----:B-1----:R-:W-:-:S06]  /*10a0*/  IMAD.WIDE.U32 R6, R6, 0x10000, RZ ;  /* 0x0001000006067825 */ /* 0x002fcc00078e00ff */
[----:B------:R-:W0:Y:S01]  /*10b0*/  F2F.F16.F32 R4, R47 ;  /* 0x0000002f00047304 */ /* 0x000e220000200800 */
[----:B------:R-:W-:Y:S01]  /*10c0*/  MOV R46, UR4 ;  /* 0x00000004002e7c02 */ /* 0x000fe20008000f00 */
[----:B------:R-:W-:Y:S02]  /*10d0*/  ULDC.64 UR4, c[0x0][0x2c8] ;  /* 0x0000b20000047ab9 */ /* 0x000fe40000000a00 */
[----:B------:R-:W-:Y:S01]  /*10e0*/  IMAD R25, R31, UR4, RZ ;  /* 0x000000041f197c24 */ /* 0x000fe2000f8e02ff */
[----:B------:R-:W-:-:S03]  /*10f0*/  LEA R39, R37, R46, 0x3 ;  /* 0x0000002e25277211 */ /* 0x000fc600078e18ff */
[----:B------:R-:W1:Y:S01]  /*1100*/  F2F.F16.F32 R23, R23 ;  /* 0x0000001700177304 */ /* 0x000e620000200800 */
[----:B--2---:R-:W-:-:S04]  /*1110*/  IMAD.WIDE.U32 R8, R28, UR16, R12 ;  /* 0x000000101c087c25 */ /* 0x004fc8000f8e000c */
[----:B------:R-:W-:Y:S01]  /*1120*/  IMAD R25, R30, UR5, R25 ;  /* 0x000000051e197c24 */ /* 0x000fe2000f8e0219 */
[----:B0-----:R-:W-:Y:S01]  /*1130*/  PRMT R11, R27, 0x5410, R4 ;  /* 0x000054101b0b7816 */ /* 0x001fe20000000004 */
[----:B------:R-:W-:-:S03]  /*1140*/  IMAD R4, R28, UR17, RZ ;  /* 0x000000111c047c24 */ /* 0x000fc6000f8e02ff */
[----:B------:R-:W-:Y:S02]  /*1150*/  LOP3.LUT R11, R11, R7, RZ, 0xfc, !PT ;  /* 0x000000070b0b7212 */ /* 0x000fe400078efcff */
[----:B-1----:R-:W-:Y:S01]  /*1160*/  LOP3.LUT R10, R6, R23, RZ, 0xfc, !PT ;  /* 0x00000017060a7212 */ /* 0x002fe200078efcff */
[----:B------:R-:W-:-:S04]  /*1170*/  IMAD R23, R29, UR16, R4 ;  /* 0x000000101d177c24 */ /* 0x000fc8000f8e0204 */
[----:B------:R0:W-:Y:S01]  /*1180*/  STS.64 [R39], R10 ;  /* 0x0000000a27007388 */ /* 0x0001e20000000a00 */
[----:B------:R-:W-:-:S03]  /*1190*/  NOP ;  /* 0x0000000000007918 */ /* 0x000fc60000000000 */
[----:B------:R-:W1:Y:S01]  /*11a0*/  LDS.64 R6, [R39] ;  /* 0x0000000027067984 */ /* 0x000e620000000a00 */
[----:B------:R-:W-:-:S03]  /*11b0*/  IADD3 R9, R9, R23, RZ ;  /* 0x0000001709097210 */ /* 0x000fc60007ffe0ff */
[----:B------:R-:W-:-:S05]  /*11c0*/  IMAD.WIDE.U32 R8, R30, UR4, R8 ;  /* 0x000000041e087c25 */ /* 0x000fca000f8e0008 */
[----:B------:R-:W-:Y:S02]  /*11d0*/  IADD3 R9, R9, R25, RZ ;  /* 0x0000001909097210 */ /* 0x000fe40007ffe0ff */
[----:B0-----:R-:W-:-:S04]  /*11e0*/  LEA R10, P0, R8, UR6, 0x1 ;  /* 0x00000006080a7c11 */ /* 0x001fc8000f8008ff */
[----:B------:R-:W-:-:S03]  /*11f0*/  LEA.HI.X R11, R8, UR7, R9, 0x1, P0 ;  /* 0x00000007080b7c11 */ /* 0x000fc600080f0c09 */
[----:B------:R-:W-:-:S05]  /*1200*/  IMAD.WIDE R8, R36, 0x8, R10 ;  /* 0x0000000824087825 */ /* 0x000fca00078e020a */
[----:B-1----:R0:W-:Y:S02]  /*1210*/  STG.E.64 desc[UR14][R8.64], R6 ;  /* 0x0000000608007986 */ /* 0x0021e4000c101b0e */
.L_x_18251:
[----:B------:R-:W-:Y:S01]  /*1220*/  HADD2.F32 R77, -RZ, R14.H0_H0 ;  /* 0x2000000eff4d7230 */ /* 0x000fe20000004100 */
[----:B------:R-:W-:Y:S01]  /*1230*/  ISETP.GE.AND P0, PT, R0, 0x1, PT ;  /* 0x000000010000780c */ /* 0x000fe20003f06270 */
[----:B------:R-:W-:Y:S01]  /*1240*/  HADD2.F32 R57, -RZ, R57.H0_H0 ;  /* 0x20000039ff397230 */ /* 0x000fe20000004100 */
[--C-:B------:R-:W-:Y:S01]  /*1250*/  SHF.R.U64 R56, R2, 0x10, R3.reuse ;  /* 0x0000001002387819 */ /* 0x100fe20000001203 */
[----:B------:R-:W-:Y:S02]  /*1260*/  HADD2.F32 R58, -RZ, R3.H0_H0 ;  /* 0x20000003ff3a7230 */ /* 0x000fe40000004100 */
[----:B------:R-:W-:Y:S01]  /*1270*/  FFMA.FTZ R34, R5, R77, R34 ;  /* 0x0000004d05227223 */ /* 0x000fe20000010022 */
[----:B------:R-:W-:Y:S01]  /*1280*/  SHF.R.U32.HI R54, RZ, 0x10, R3 ;  /* 0x00000010ff367819 */ /* 0x000fe20000011603 */
[----:B------:R-:W-:Y:S01]  /*1290*/  HADD2.F32 R59, -RZ, R15.H0_H0 ;  /* 0x2000000fff3b7230 */ /* 0x000fe20000004100 */
[----:B------:R-:W-:Y:S01]  /*12a0*/  BAR.SYNC.DEFER_BLOCKING 0x0 ;  /* 0x0000000000007b1d */ /* 0x000fe20000010000 */
[----:B------:R-:W-:Y:S01]  /*12b0*/  FFMA.FTZ R3, R71, R57, R34 ;  /* 0x0000003947037223 */ /* 0x000fe20000010022 */
[----:B------:R-:W-:Y:S01]  /*12c0*/  HADD2.F32 R60, -RZ, R2.H0_H0 ;  /* 0x20000002ff3c7230 */ /* 0x000fe20000004100 */
[----:B------:R-:W-:Y:S01]  /*12d0*/  HFMA2.MMA R70, -RZ, RZ, 0, 0 ;  /* 0x00000000ff467435 */ /* 0x000fe200000001ff */
[----:B------:R-:W-:-:S02]  /*12e0*/  HADD2.F32 R55, -RZ, R50.H0_H0 ;  /* 0x20000032ff377230 */ /* 0x000fc40000004100 */
[----:B------:R-:W-:Y:S01]  /*12f0*/  FFMA.FTZ R3, R72, R59, R3 ;  /* 0x0000003b48037223 */ /* 0x000fe20000010003 */
[----:B------:R-:W-:Y:S01]  /*1300*/  HADD2.F32 R56, -RZ, R56.H0_H0 ;  /* 0x20000038ff387230 */ /* 0x000fe20000004100 */
[----:B------:R-:W-:Y:S01]  /*1310*/  CS2R R62, SRZ ;  /* 0x00000000003e7805 */ /* 0x000fe2000001ff00 */
[----:B------:R-:W-:Y:S01]  /*1320*/  HADD2.F32 R54, -RZ, R54.H0_H0 ;  /* 0x20000036ff367230 */ /* 0x000fe20000004100 */
[----:B------:R-:W-:Y:S01]  /*1330*/  MOV R61, RZ ;  /* 0x000000ff003d7202 */ /* 0x000fe20000000f00 */
[--C-:B-----5:R-:W-:Y:S01]  /*1340*/  FADD.FTZ R60, R60, R33.reuse ;  /* 0x000000213c3c7221 */ /* 0x120fe20000010000 */
[--C-:B------:R-:W-:Y:S01]  /*1350*/  FADD.FTZ R58, R58, R33.reuse ;  /* 0x000000213a3a7221 */ /* 0x100fe20000010000 */
[--C-:B------:R-:W-:Y:S01]  /*1360*/  FADD.FTZ R56, R56, R33.reuse ;  /* 0x0000002138387221 */ /* 0x100fe20000010000 */
[----:B------:R-:W-:Y:S01]  /*1370*/  FADD.FTZ R54, R54, R33 ;  /* 0x0000002136367221 */ /* 0x000fe20000010000 */
[-C--:B------:R-:W-:Y:S01]  /*1380*/  FMUL.FTZ R53, R5, R32.reuse ;  /* 0x0000002005357220 */ /* 0x080fe20000410000 */
[-C--:B------:R-:W-:Y:S01]  /*1390*/  FMUL.FTZ R52, R72, R32.reuse ;  /* 0x0000002048347220 */ /* 0x080fe20000410000 */
[-C--:B------:R-:W-:Y:S01]  /*13a0*/  FMUL.FTZ R51, R71, R32.reuse ;  /* 0x0000002047337220 */ /* 0x080fe20000410000 */
[C---:B------:R-:W-:Y:S01]  /*13b0*/  FMUL.FTZ R50, R76.reuse, R32 ;  /* 0x000000204c327220 */ /* 0x040fe20000410000 */
[----:B------:R-:W-:Y:S01]  /*13c0*/  FFMA.FTZ R34, R76, R55, R3 ;  /* 0x000000374c227223 */ /* 0x000fe20000010003 */
[----:B------:R-:W-:Y:S06]  /*13d0*/  @!P0 BRA `(.L_x_18252) ;  /* 0x0000002400d48947 */ /* 0x000fec0003800000 */
[C---:B------:R-:W-:Y:S01]  /*13e0*/  IADD3 R4, R38.reuse, -0x1, RZ ;  /* 0xffffffff26047810 */ /* 0x040fe20007ffe0ff */
[----:B------:R-:W-:Y:S01]  /*13f0*/  ULDC.64 UR6, c[0x0][0x248] ;  /* 0x0000920000067ab9 */ /* 0x000fe20000000a00 */
[----:B------:R-:W-:Y:S01]  /*1400*/  IADD3 R3, R38, -0x2, RZ ;  /* 0xfffffffe26037810 */ /* 0x000fe20007ffe0ff */
[----:B------:R-:W-:Y:S01]  /*1410*/  ULDC.64 UR8, c[0x0][0x268] ;  /* 0x00009a0000087ab9 */ /* 0x000fe20000000a00 */
[----:B01----:R-:W-:Y:S01]  /*1420*/  LEA.HI R6, R4, R4, RZ, 0x1 ;  /* 0x0000000404067211 */ /* 0x003fe200078f08ff */
[----:B------:R-:W-:Y:S01]  /*1430*/  IMAD R23, R31, UR6, RZ ;  /* 0x000000061f177c24 */ /* 0x000fe2000f8e02ff */
[----:B------:R-:W0:Y:S01]  /*1440*/  LDC.64 R8, c[0x0][0x2d0] ;  /* 0x0000b400ff087b82 */ /* 0x000e220000000a00 */
[----:B------:R-:W-:Y:S01]  /*1450*/  IMAD R49, R3, R0, RZ ;  /* 0x0000000003317224 */ /* 0x000fe200078e02ff */
[----:B------:R-:W-:Y:S01]  /*1460*/  LOP3.LUT R11, R6, 0xfffffe, RZ, 0xc0, !PT ;  /* 0x00fffffe060b7812 */ /* 0x000fe200078ec0ff */
[C---:B------:R-:W-:Y:S01]  /*1470*/  IMAD R25, R31.reuse, UR8, RZ ;  /* 0x000000081f197c24 */ /* 0x040fe2000f8e02ff */
[----:B------:R-:W-:Y:S01]  /*1480*/  ULDC.64 UR4, c[0x0][0x230] ;  /* 0x00008c0000047ab9 */ /* 0x000fe20000000a00 */
[----:B------:R-:W-:Y:S01]  /*1490*/  IMAD R79, R30, UR7, R23 ;  /* 0x000000071e4f7c24 */ /* 0x000fe2000f8e0217 */
[----:B------:R-:W-:Y:S01]  /*14a0*/  IADD3 R4, R4, -R11, RZ ;  /* 0x8000000b04047210 */ /* 0x000fe20007ffe0ff */
[----:B------:R-:W-:Y:S01]  /*14b0*/  IMAD R81, R30, UR9, R25 ;  /* 0x000000091e517c24 */ /* 0x000fe2000f8e0219 */
[----:B------:R-:W1:Y:S01]  /*14c0*/  LDC.64 R2, c[0x0][0x2d8] ;  /* 0x0000b600ff027b82 */ /* 0x000e620000000a00 */
[----:B------:R-:W-:-:S02]  /*14d0*/  IMAD R11, R31, UR4, RZ ;  /* 0x000000041f0b7c24 */ /* 0x000fc4000f8e02ff */
[----:B------:R-:W-:Y:S01]  /*14e0*/  FADD.FTZ R0, R5, R5 ;  /* 0x0000000505007221 */ /* 0x000fe20000010000 */
[----:B------:R-:W-:-:S04]  /*14f0*/  IMAD.WIDE.U32 R74, R30, UR4, RZ ;  /* 0x000000041e4a7c25 */ /* 0x000fc8000f8e00ff */
[----:B------:R-:W-:Y:S01]  /*1500*/  FADD.FTZ R71, R71, R71 ;  /* 0x0000004747477221 */ /* 0x000fe20000010000 */
[----:B------:R-:W-:Y:S01]  /*1510*/  FADD.FTZ R72, R72, R72 ;  /* 0x0000004848487221 */ /* 0x000fe20000010000 */
[----:B------:R-:W-:Y:S01]  /*1520*/  FADD.FTZ R76, R76, R76 ;  /* 0x0000004c4c4c7221 */ /* 0x000fe20000010000 */
[C---:B------:R-:W-:Y:S01]  /*1530*/  IMAD R73, R30.reuse, UR5, R11 ;  /* 0x000000051e497c24 */ /* 0x040fe2000f8e020b */
[----:B------:R-:W2:Y:S01]  /*1540*/  LDC.64 R6, c[0x0][0x2e0] ;  /* 0x0000b800ff067b82 */ /* 0x000ea20000000a00 */
[C---:B------:R-:W-:Y:S01]  /*1550*/  IMAD.WIDE.U32 R28, R30.reuse, UR6, RZ ;  /* 0x000000061e1c7c25 */ /* 0x040fe2000f8e00ff */
[----:B------:R-:W-:Y:S01]  /*1560*/  MOV R70, RZ ;  /* 0x000000ff00467202 */ /* 0x000fe20000000f00 */
[----:B------:R-:W-:Y:S01]  /*1570*/  UMOV UR4, URZ ;  /* 0x0000003f00047c82 */ /* 0x000fe20008000000 */
[----:B------:R-:W-:Y:S01]  /*1580*/  IADD3 R64, R75, R73, RZ ;  /* 0x000000494b407210 */ /* 0x000fe20007ffe0ff */
[----:B------:R-:W-:Y:S01]  /*1590*/  IMAD.WIDE.U32 R10, R30, UR8, RZ ;  /* 0x000000081e0a7c25 */ /* 0x000fe2000f8e00ff */
[----:B------:R-:W-:Y:S01]  /*15a0*/  IADD3 R66, R29, R79, RZ ;  /* 0x0000004f1d427210 */ /* 0x000fe20007ffe0ff */
[----:B------:R-:W-:Y:S01]  /*15b0*/  ULDC UR5, c[0x0][0x224] ;  /* 0x0000890000057ab9 */ /* 0x000fe20000000800 */
[----:B------:R-:W3:Y:S01]  /*15c0*/  LDC.64 R22, c[0x0][0x270] ;  /* 0x00009c00ff167b82 */ /* 0x000ee20000000a00 */
[----:B0-----:R-:W-:Y:S01]  /*15d0*/  LEA R65, P0, R74, R8, 0x3 ;  /* 0x000000084a417211 */ /* 0x001fe200078018ff */
[----:B------:R-:W-:Y:S01]  /*15e0*/  IMAD.WIDE R48, R49, 0x10, R20 ;  /* 0x0000001031307825 */ /* 0x000fe200078e0214 */
[----:B------:R-:W-:-:S02]  /*15f0*/  IADD3 R68, R11, R81, RZ ;  /* 0x000000510b447210 */ /* 0x000fc40007ffe0ff */
[----:B------:R-:W-:Y:S02]  /*1600*/  LEA.HI.X R64, R74, R9, R64, 0x3, P0 ;  /* 0x000000094a407211 */ /* 0x000fe400000f1c40 */
[----:B------:R-:W-:Y:S01]  /*1610*/  MOV R75, R46 ;  /* 0x0000002e004b7202 */ /* 0x000fe20000000f00 */
[----:B------:R-:W0:Y:S01]  /*1620*/  LDC.64 R24, c[0x0][0x250] ;  /* 0x00009400ff187b82 */ /* 0x000e220000000a00 */
[C---:B-1----:R-:W-:Y:S02]  /*1630*/  LEA R67, P1, R28.reuse, R2, 0x3 ;  /* 0x000000021c437211 */ /* 0x042fe400078218ff */
[----:B------:R-:W-:Y:S02]  /*1640*/  MOV R74, R46 ;  /* 0x0000002e004a7202 */ /* 0x000fe40000000f00 */
[----:B------:R-:W-:Y:S02]  /*1650*/  LEA.HI.X R66, R28, R3, R66, 0x3, P1 ;  /* 0x000000031c427211 */ /* 0x000fe400008f1c42 */
[----:B------:R-:W-:Y:S01]  /*1660*/  ISETP.NE.AND P1, PT, R36, RZ, PT ;  /* 0x000000ff2400720c */ /* 0x000fe20003f25270 */
[----:B------:R-:W1:Y:S01]  /*1670*/  LDC.64 R26, c[0x0][0x238] ;  /* 0x00008e00ff1a7b82 */ /* 0x000e620000000a00 */
[----:B--2---:R-:W-:-:S02]  /*1680*/  LEA R69, P2, R10, R6, 0x3 ;  /* 0x000000060a457211 */ /* 0x004fc400078418ff */
[----:B------:R-:W-:Y:S02]  /*1690*/  IADD3 R73, R36, 0x200, RZ ;  /* 0x0000020024497810 */ /* 0x000fe40007ffe0ff */
[----:B------:R-:W-:Y:S02]  /*16a0*/  LEA.HI.X R68, R10, R7, R68, 0x3, P2 ;  /* 0x000000070a447211 */ /* 0x000fe400010f1c44 */
[----:B------:R-:W-:Y:S01]  /*16b0*/  ISETP.NE.AND P2, PT, R36, 0x1f, PT ;  /* 0x0000001f2400780c */ /* 0x000fe20003f45270 */
[----:B------:R-:W2:Y:S01]  /*16c0*/  LDC R47, c[0x0][0x224] ;  /* 0x00008900ff2f7b82 */ /* 0x000ea20000000800 */
[----:B---3--:R-:W-:Y:S02]  /*16d0*/  SHF.L.U64.HI R23, R22, 0x3, R23 ;  /* 0x0000000316177819 */ /* 0x008fe40000010217 */
[----:B------:R-:W-:-:S05]  /*16e0*/  SHF.L.U32 R78, R4, 0x8, RZ ;  /* 0x00000008044e7819 */ /* 0x000fca00000006ff */
[----:B------:R-:W3:Y:S01]  /*16f0*/  LDC R89, c[0x0][0x21c] ;  /* 0x00008700ff597b82 */ /* 0x000ee20000000800 */
[----:B0-----:R-:W-:Y:S02]  /*1700*/  SHF.L.U64.HI R25, R24, 0x3, R25 ;  /* 0x0000000318197819 */ /* 0x001fe40000010219 */
[----:B-1----:R-:W-:-:S07]  /*1710*/  SHF.L.U64.HI R27, R26, 0x3, R27 ;  /* 0x000000031a1b7819 */ /* 0x002fce000001021b */
.L_x_18267:
        /* <DEDUP_REMOVED lines=31> */
[C---:B------:R-:W-:Y:S01]  /*1910*/  FMUL.FTZ R84, R58.reuse, R29 ;  /* 0x0000001d3a547220 */ /* 0x040fe20000410000 */
[----:B------:R-:W-:-:S06]  /*1920*/  FMUL.FTZ R82, R58, R79 ;  /* 0x0000004f3a527220 */ /* 0x000fcc0000410000 */
[----:B------:R-:W4:Y:S01]  /*1930*/  MUFU.EX2 R80, R80 ;  /* 0x0000005000507308 */ /* 0x000f220000000800 */
[----:B-1----:R-:W-:Y:S02]  /*1940*/  @P0 MOV R2, R48 ;  /* 0x0000003000020202 */ /* 0x002fe40000000f00 */
[----:B------:R-:W-:Y:S01]  /*1950*/  @P0 MOV R3, R49 ;  /* 0x0000003100030202 */ /* 0x000fe20000000f00 */
[----:B------:R-:W-:Y:S01]  /*1960*/  BAR.SYNC.DEFER_BLOCKING 0x0 ;  /* 0x0000000000007b1d */ /* 0x000fe20000010000 */
[----:B------:R-:W-:-:S05]  /*1970*/  FMUL.RZ R88, R84, 0.15915493667125701904 ;  /* 0x3e22f98354587820 */ /* 0x000fca000040c000 */
[----:B------:R-:W1:Y:S08]  /*1980*/  MUFU.COS R83, R85 ;  /* 0x0000005500537308 */ /* 0x000e700000000000 */
[----:B------:R-:W-:Y:S01]  /*1990*/  MUFU.EX2 R82, R82 ;  /* 0x0000005200527308 */ /* 0x000fe20000000800 */
[----:B----4-:R-:W-:Y:S01]  /*19a0*/  FMUL.FTZ R77, R80, R81 ;  /* 0x00000051504d7220 */ /* 0x010fe20000410000 */
[----:B------:R4:W5:Y:S06]  /*19b0*/  @P0 LDG.E.64 R10, desc[UR14][R2.64+0x8] ;  /* 0x0000080e020a0981 */ /* 0x00096c000c1e1b00 */
[----:B------:R-:W2:Y:S01]  /*19c0*/  MUFU.COS R87, R88 ;  /* 0x0000005800577308 */ /* 0x000ea20000000000 */
[----:B------:R-:W-:-:S07]  /*19d0*/  FMUL.FTZ R84, R54, R79 ;  /* 0x0000004f36547220 */ /* 0x000fce0000410000 */
[----:B----4-:R-:W4:Y:S01]  /*19e0*/  MUFU.SIN R3, R88 ;  /* 0x0000005800037308 */ /* 0x010f220000000400 */
[----:B------:R-:W-:Y:S01]  /*19f0*/  FMUL.FTZ R2, R54, R29 ;  /* 0x0000001d36027220 */ /* 0x000fe20000410000 */
[----:B-1----:R-:W-:-:S03]  /*1a00*/  FMUL.FTZ R79, R80, R83 ;  /* 0x00000053504f7220 */ /* 0x002fc60000410000 */
[----:B------:R-:W-:Y:S01]  /*1a10*/  FMUL.RZ R92, R2, 0.15915493667125701904 ;  /* 0x3e22f983025c7820 */ /* 0x000fe2000040c000 */
[----:B------:R-:W-:Y:S01]  /*1a20*/  FMUL.FTZ R2, R77, R90 ;  /* 0x0000005a4d027220 */ /* 0x000fe20000410000 */
[----:B------:R-:W-:-:S03]  /*1a30*/  FMUL.FTZ R80, RZ, R77 ;  /* 0x0000004dff507220 */ /* 0x000fc60000410000 */
[----:B------:R-:W-:Y:S01]  /*1a40*/  FFMA.FTZ R2, RZ, R79, R2 ;  /* 0x0000004fff027223 */ /* 0x000fe20000010002 */
[----:B------:R-:W-:Y:S01]  /*1a50*/  FFMA.FTZ R83, R79, R90, -R80 ;  /* 0x0000005a4f537223 */ /* 0x000fe20000010850 */
[----:B------:R-:W-:Y:S02]  /*1a60*/  MUFU.EX2 R84, R84 ;  /* 0x0000005400547308 */ /* 0x000fe40000000800 */
[----:B------:R-:W-:Y:S01]  /*1a70*/  FADD.FTZ R80, RZ, R2 ;  /* 0x00000002ff507221 */ /* 0x000fe20000010000 */
[C---:B--2---:R-:W-:Y:S01]  /*1a80*/  FMUL.FTZ R87, R82.reuse, R87 ;  /* 0x0000005752577220 */ /* 0x044fe20000410000 */
[----:B----4-:R-:W-:Y:S01]  /*1a90*/  FMUL.FTZ R88, R82, R3 ;  /* 0x0000000352587220 */ /* 0x010fe20000410000 */
[----:B------:R-:W-:-:S03]  /*1aa0*/  @P2 MOV R82, 0x400 ;  /* 0x0000040000522802 */ /* 0x000fc60000000f00 */
[----:B------:R-:W1:Y:S01]  /*1ab0*/  MUFU.SIN R81, R92 ;  /* 0x0000005c00517308 */ /* 0x000e620000000400 */
[----:B------:R-:W-:Y:S01]  /*1ac0*/  FFMA.FTZ R83, R56, R57, R83 ;  /* 0x0000003938537223 */ /* 0x000fe20000010053 */
[----:B------:R-:W-:Y:S01]  /*1ad0*/  FMUL.FTZ R2, R88, R80 ;  /* 0x0000005058027220 */ /* 0x000fe20000410000 */
[----:B0-----:R-:W-:-:S05]  /*1ae0*/  @P2 LEA R46, R91, R82, 0x18 ;  /* 0x000000525b2e2211 */ /* 0x001fca00078ec0ff */
[----:B------:R-:W0:Y:S01]  /*1af0*/  MUFU.COS R3, R92 ;  /* 0x0000005c00037308 */ /* 0x000e220000000000 */
[-C--:B------:R-:W-:Y:S01]  /*1b00*/  FMUL.FTZ R91, R88, R83.reuse ;  /* 0x00000053585b7220 */ /* 0x080fe20000410000 */
[----:B------:R-:W-:Y:S01]  /*1b10*/  FFMA.FTZ R85, R87, R83, -R2 ;  /* 0x0000005357557223 */ /* 0x000fe20000010802 */
[-C--:B------:R-:W-:Y:S01]  /*1b20*/  FMUL.FTZ R83, R9, R77.reuse ;  /* 0x0000004d09537220 */ /* 0x080fe20000410000 */
[----:B------:R-:W-:-:S03]  /*1b30*/  FMUL.FTZ R2, R8, R77 ;  /* 0x0000004d08027220 */ /* 0x000fc60000410000 */
[-C--:B------:R-:W-:Y:S01]  /*1b40*/  FFMA.FTZ R83, R8, R79.reuse, -R83 ;  /* 0x0000004f08537223 */ /* 0x080fe20000010853 */
[----:B------:R-:W-:Y:S01]  /*1b50*/  FFMA.FTZ R2, R9, R79, R2 ;  /* 0x0000004f09027223 */ /* 0x000fe20000010002 */
[C---:B------:R-:W-:Y:S02]  /*1b60*/  FFMA.FTZ R91, R87.reuse, R80, R91 ;  /* 0x00000050575b7223 */ /* 0x040fe4000001005b */
[----:B------:R-:W-:Y:S01]  /*1b70*/  FMUL.FTZ R82, R88, R83 ;  /* 0x0000005358527220 */ /* 0x000fe20000410000 */
[C---:B-1----:R-:W-:Y:S01]  /*1b80*/  FMUL.FTZ R80, R84.reuse, R81 ;  /* 0x0000005154507220 */ /* 0x042fe20000410000 */
[----:B0-----:R-:W-:Y:S02]  /*1b90*/  FMUL.FTZ R81, R84, R3 ;  /* 0x0000000354517220 */ /* 0x001fe40000410000 */
[-C--:B------:R-:W-:Y:S01]  /*1ba0*/  FFMA.FTZ R84, R87, R2.reuse, R82 ;  /* 0x0000000257547223 */ /* 0x080fe20000010052 */
[----:B------:R-:W-:Y:S01]  /*1bb0*/  FMUL.FTZ R82, R88, R2 ;  /* 0x0000000258527220 */ /* 0x000fe20000410000 */
[----:B------:R-:W-:-:S06]  /*1bc0*/  @P2 LEA R2, R36, R46, 0x3 ;  /* 0x0000002e24022211 */ /* 0x000fcc00078e18ff */
[----:B------:R-:W0:Y:S01]  /*1bd0*/  @P2 LDS.64 R2, [R2+0x1568] ;  /* 0x0015680002022984 */ /* 0x000e220000000a00 */
[----:B------:R-:W-:Y:S01]  /*1be0*/  FADD.FTZ R91, RZ, R91 ;  /* 0x0000005bff5b7221 */ /* 0x000fe20000010000 */
[----:B------:R-:W-:-:S03]  /*1bf0*/  FFMA.FTZ R85, R58, R59, R85 ;  /* 0x0000003b3a557223 */ /* 0x000fc60000010055 */
[C---:B------:R-:W-:Y:S01]  /*1c00*/  FMUL.FTZ R92, R80.reuse, R91 ;  /* 0x0000005b505c7220 */ /* 0x040fe20000410000 */
[----:B------:R-:W-:-:S03]  /*1c10*/  FMUL.FTZ R94, R80, R85 ;  /* 0x00000055505e7220 */ /* 0x000fc60000410000 */
[C---:B------:R-:W-:Y:S01]  /*1c20*/  FFMA.FTZ R85, R81.reuse, R85, -R92 ;  /* 0x0000005551557223 */ /* 0x040fe2000001085c */
[----:B------:R-:W-:Y:S01]  /*1c30*/  FFMA.FTZ R91, R81, R91, R94 ;  /* 0x0000005b515b7223 */ /* 0x000fe2000001005e */
[----:B------:R-:W-:Y:S01]  /*1c40*/  FFMA.FTZ R82, R87, R83, -R82 ;  /* 0x0000005357527223 */ /* 0x000fe20000010852 */
[----:B------:R-:W-:Y:S01]  /*1c50*/  FMUL.FTZ R94, R80, R84 ;  /* 0x00000054505e7220 */ /* 0x000fe20000410000 */
[----:B------:R-:W-:Y:S01]  /*1c60*/  FFMA.FTZ R92, R54, R55, R85 ;  /* 0x00000037365c7223 */ /* 0x000fe20000010055 */
        /* <DEDUP_REMOVED lines=10> */
.L_x_18254:
[----:B------:R-:W-:Y:S05]  /*1d10*/  BSYNC B0 ;  /* 0x0000000000007941 */ /* 0x000fea0003800000 */
.L_x_18253:
[----:B------:R-:W4:Y:S01]  /*1d20*/  SHFL.UP PT, R96, R92, 0x1, RZ ;  /* 0x042000005c607989 */ /* 0x000f2200000e00ff */
[-C--:B-1----:R-:W-:Y:S01]  /*1d30*/  FMUL.FTZ R83, R80, R82.reuse ;  /* 0x0000005250537220 */ /* 0x082fe20000410000 */
[----:B------:R-:W-:Y:S01]  /*1d40*/  FFMA.FTZ R93, R81, R82, -R94 ;  /* 0x00000052515d7223 */ /* 0x000fe2000001085e */
[----:B------:R-:W-:Y:S01]  /*1d50*/  ISETP.GE.AND P0, PT, R37, 0x1, PT ;  /* 0x000000012500780c */ /* 0x000fe20003f06270 */
[----:B------:R-:W1:Y:S01]  /*1d60*/  SHFL.UP PT, R98, R91, 0x1, RZ ;  /* 0x042000005b627989 */ /* 0x000e6200000e00ff */
[----:B------:R-:W-:Y:S01]  /*1d70*/  FFMA.FTZ R83, R81, R84, R83 ;  /* 0x0000005451537223 */ /* 0x000fe20000010053 */
[----:B-----5:R-:W-:Y:S01]  /*1d80*/  FMUL.FTZ R101, R5, R7 ;  /* 0x0000000705657220 */ /* 0x020fe20000410000 */
[----:B------:R-:W-:Y:S01]  /*1d90*/  ISETP.GE.AND P2, PT, R37, 0x10, PT ;  /* 0x000000102500780c */ /* 0x000fe20003f46270 */
[----:B------:R-:W3:Y:S01]  /*1da0*/  SHFL.UP PT, R82, R93, 0x1, RZ ;  /* 0x042000005d527989 */ /* 0x000ee200000e00ff */
[----:B------:R-:W-:Y:S01]  /*1db0*/  BSSY B0, `(.L_x_18255) ;  /* 0x0000096000007945 */ /* 0x000fe20003800000 */
[----:B------:R-:W-:Y:S01]  /*1dc0*/  FFMA.FTZ R101, R4, R6, -R101 ;  /* 0x0000000604657223 */ /* 0x000fe20000010865 */
[C---:B------:R-:W-:Y:S01]  /*1dd0*/  ISETP.GT.U32.AND P3, PT, R86.reuse, 0x1b, PT ;  /* 0x0000001b5600780c */ /* 0x040fe20003f64070 */
[----:B------:R-:W0:Y:S01]  /*1de0*/  SHFL.UP PT, R84, R83, 0x1, RZ ;  /* 0x0420000053547989 */ /* 0x000e2200000e00ff */
[----:B------:R-:W-:-:S02]  /*1df0*/  ISETP.GT.U32.AND P4, PT, R86, 0x17, PT ;  /* 0x000000175600780c */ /* 0x000fc40003f84070 */
[----:B------:R-:W-:Y:S01]  /*1e00*/  ISETP.GT.U32.AND P5, PT, R86, 0xf, PT ;  /* 0x0000000f5600780c */ /* 0x000fe20003fa4070 */
[----:B------:R-:W-:Y:S04]  /*1e10*/  SHFL.IDX PT, R10, R10, RZ, 0x1f ;  /* 0x00001fff0a0a7589 */ /* 0x000fe800000e0000 */
[----:B------:R-:W-:Y:S01]  /*1e20*/  SHFL.IDX PT, R11, R11, RZ, 0x1f ;  /* 0x00001fff0b0b7589 */ /* 0x000fe200000e0000 */
[C---:B----4-:R-:W-:Y:S01]  /*1e30*/  FMUL.FTZ R94, R83.reuse, R96 ;  /* 0x00000060535e7220 */ /* 0x050fe20000410000 */
[----:B-1----:R-:W-:-:S03]  /*1e40*/  FMUL.FTZ R85, R83, R98 ;  /* 0x0000006253557220 */ /* 0x002fc60000410000 */
[C---:B------:R-:W-:Y:S01]  /*1e50*/  FFMA.FTZ R94, R93.reuse, R98, R94 ;  /* 0x000000625d5e7223 */ /* 0x040fe2000001005e */
[----:B------:R-:W-:-:S03]  /*1e60*/  FFMA.FTZ R95, R93, R96, -R85 ;  /* 0x000000605d5f7223 */ /* 0x000fc60000010855 */
[----:B------:R-:W-:Y:S01]  /*1e70*/  @P0 FADD.FTZ R91, R91, R94 ;  /* 0x0000005e5b5b0221 */ /* 0x000fe20000010000 */
[C---:B---3--:R-:W-:Y:S01]  /*1e80*/  FMUL.FTZ R94, R83.reuse, R82 ;  /* 0x00000052535e7220 */ /* 0x048fe20000410000 */
[-C--:B0-----:R-:W-:Y:S01]  /*1e90*/  FMUL.FTZ R85, R83, R84.reuse ;  /* 0x0000005453557220 */ /* 0x081fe20000410000 */
        /* <DEDUP_REMOVED lines=15> */
[CC--:B----4-:R-:W-:Y:S01]  /*1f90*/  FMUL.FTZ R85, R94.reuse, R83.reuse ;  /* 0x000000535e557220 */ /* 0x0d0fe20000410000 */
        /* <DEDUP_REMOVED lines=15> */
[-C--:B------:R-:W-:Y:S01]  /*2090*/  FMUL.FTZ R96, R76, R101.reuse ;  /* 0x000000654c607220 */ /* 0x080fe20000410000 */
[-C--:B----4-:R-:W-:Y:S01]  /*20a0*/  FMUL.FTZ R85, R83, R84.reuse ;  /* 0x0000005453557220 */ /* 0x090fe20000410000 */
[C---:B------:R-:W-:Y:S01]  /*20b0*/  FFMA.FTZ R84, R93.reuse, R84, R95 ;  /* 0x000000545d547223 */ /* 0x040fe2000001005f */
[----:B------:R-:W-:Y:S01]  /*20c0*/  @P0 FADD.FTZ R92, R92, R97 ;  /* 0x000000615c5c0221 */ /* 0x000fe20000010000 */
[----:B------:R-:W-:Y:S01]  /*20d0*/  FMUL.FTZ R95, R72, R101 ;  /* 0x00000065485f7220 */ /* 0x000fe20000410000 */
[----:B------:R-:W-:Y:S01]  /*20e0*/  @P0 FFMA.FTZ R93, R93, R82, -R85 ;  /* 0x000000525d5d0223 */ /* 0x000fe20000010855 */
[----:B------:R-:W-:Y:S01]  /*20f0*/  FMUL.FTZ R85, R5, R6 ;  /* 0x0000000605557220 */ /* 0x000fe20000410000 */
[----:B------:R-:W0:Y:S01]  /*2100*/  SHFL.UP PT, R82, R91, 0x8, RZ ;  /* 0x050000005b527989 */ /* 0x000e2200000e00ff */
[----:B------:R-:W-:-:S02]  /*2110*/  FSEL R84, R83, R84, !P0 ;  /* 0x0000005453547208 */ /* 0x000fc40004000000 */
[----:B------:R-:W-:Y:S01]  /*2120*/  FFMA.FTZ R85, R4, R7, R85 ;  /* 0x0000000704557223 */ /* 0x000fe20000010055 */
[----:B------:R-:W-:Y:S01]  /*2130*/  ISETP.GE.AND P0, PT, R37, 0x8, PT ;  /* 0x000000082500780c */ /* 0x000fe20003f06270 */
[----:B------:R-:W1:Y:S02]  /*2140*/  SHFL.UP PT, R7, R92, 0x8, RZ ;  /* 0x050000005c077989 */ /* 0x000e6400000e00ff */
[-C--:B------:R-:W-:Y:S01]  /*2150*/  FMUL.FTZ R97, R76, R85.reuse ;  /* 0x000000554c617220 */ /* 0x080fe20000410000 */
[----:B------:R-:W-:Y:S01]  /*2160*/  FMUL.FTZ R94, R72, R85 ;  /* 0x00000055485e7220 */ /* 0x000fe20000410000 */
[----:B------:R-:W3:Y:S02]  /*2170*/  SHFL.UP PT, R4, R93, 0x8, RZ ;  /* 0x050000005d047989 */ /* 0x000ee400000e00ff */
[CC--:B------:R-:W-:Y:S01]  /*2180*/  FMUL.FTZ R83, R81.reuse, R97.reuse ;  /* 0x0000006151537220 */ /* 0x0c0fe20000410000 */
[C---:B------:R-:W-:Y:S01]  /*2190*/  FMUL.FTZ R6, R80.reuse, R97 ;  /* 0x0000006150067220 */ /* 0x040fe20000410000 */
[----:B------:R-:W4:Y:S02]  /*21a0*/  SHFL.UP PT, R5, R84, 0x8, RZ ;  /* 0x0500000054057989 */ /* 0x000f2400000e00ff */
[-C--:B------:R-:W-:Y:S01]  /*21b0*/  FFMA.FTZ R83, -R80, R96.reuse, -R83 ;  /* 0x0000006050537223 */ /* 0x080fe20000010953 */
[----:B------:R-:W-:-:S03]  /*21c0*/  FFMA.FTZ R6, R81, R96, -R6 ;  /* 0x0000006051067223 */ /* 0x000fc60000010806 */
[----:B------:R-:W-:Y:S01]  /*21d0*/  FADD.FTZ R102, -R94, R83 ;  /* 0x000000535e667221 */ /* 0x000fe20000010100 */
[----:B------:R-:W-:-:S03]  /*21e0*/  FADD.FTZ R100, R95, R6 ;  /* 0x000000065f647221 */ /* 0x000fc60000010000 */
[----:B------:R-:W-:Y:S01]  /*21f0*/  FMUL.FTZ R98, R88, -R102 ;  /* 0x8000006658627220 */ /* 0x000fe20000410000 */
[----:B0-----:R-:W-:-:S03]  /*2200*/  FMUL.FTZ R6, R84, R82 ;  /* 0x0000005254067220 */ /* 0x001fc60000410000 */
[-C--:B------:R-:W-:Y:S01]  /*2210*/  FFMA.FTZ R83, R87, R100.reuse, -R98 ;  /* 0x0000006457537223 */ /* 0x080fe20000010862 */
[----:B------:R-:W-:Y:S01]  /*2220*/  FMUL.FTZ R100, R88, -R100 ;  /* 0x8000006458647220 */ /* 0x000fe20000410000 */
[CC--:B-1----:R-:W-:Y:S01]  /*2230*/  FMUL.FTZ R98, R84.reuse, R7.reuse ;  /* 0x0000000754627220 */ /* 0x0c2fe20000410000 */
[----:B------:R-:W-:Y:S02]  /*2240*/  FFMA.FTZ R99, R93, R7, -R6 ;  /* 0x000000075d637223 */ /* 0x000fe40000010806 */
[----:B------:R-:W-:Y:S01]  /*2250*/  FFMA.FTZ R112, R87, R102, R100 ;  /* 0x0000006657707223 */ /* 0x000fe20000010064 */
[----:B------:R-:W-:Y:S01]  /*2260*/  FFMA.FTZ R98, R93, R82, R98 ;  /* 0x000000525d627223 */ /* 0x000fe20000010062 */
[-C--:B---3--:R-:W-:Y:S01]  /*2270*/  FMUL.FTZ R6, R84, R4.reuse ;  /* 0x0000000454067220 */ /* 0x088fe20000410000 */
[----:B------:R-:W-:Y:S01]  /*2280*/  @P0 FADD.FTZ R92, R92, R99 ;  /* 0x000000635c5c0221 */ /* 0x000fe20000010000 */
[----:B------:R-:W-:Y:S01]  /*2290*/  FMUL.FTZ R99, R71, R85 ;  /* 0x0000005547637220 */ /* 0x000fe20000410000 */
[----:B------:R-:W-:Y:S01]  /*22a0*/  @P0 FADD.FTZ R91, R91, R98 ;  /* 0x000000625b5b0221 */ /* 0x000fe20000010000 */
[-C--:B----4-:R-:W-:Y:S01]  /*22b0*/  FMUL.FTZ R7, R84, R5.reuse ;  /* 0x0000000554077220 */ /* 0x090fe20000410000 */
[----:B------:R-:W-:Y:S01]  /*22c0*/  FFMA.FTZ R5, R93, R5, R6 ;  /* 0x000000055d057223 */ /* 0x000fe20000010006 */
[----:B------:R-:W-:Y:S01]  /*22d0*/  SHFL.UP PT, R104, R92, 0x10, RZ ;  /* 0x060000005c687989 */ /* 0x000fe200000e00ff */
[----:B------:R-:W-:Y:S01]  /*22e0*/  FADD.FTZ R112, -R99, R112 ;  /* 0x0000007063707221 */ /* 0x000fe20000010100 */
[----:B------:R-:W-:Y:S01]  /*22f0*/  @P0 FFMA.FTZ R93, R93, R4, -R7 ;  /* 0x000000045d5d0223 */ /* 0x000fe20000010807 */
[-C--:B--2---:R-:W-:Y:S01]  /*2300*/  FMUL.FTZ R4, R80, -R2.reuse ;  /* 0x8000000250047220 */ /* 0x084fe20000410000 */
[----:B------:R-:W0:Y:S01]  /*2310*/  SHFL.UP PT, R102, R91, 0x10, RZ ;  /* 0x060000005b667989 */ /* 0x000e2200000e00ff */
[----:B------:R-:W-:Y:S01]  /*2320*/  FSEL R84, R84, R5, !P0 ;  /* 0x0000000554547208 */ /* 0x000fe20004000000 */
[-C--:B------:R-:W-:Y:S01]  /*2330*/  FMUL.FTZ R7, R80, R3.reuse ;  /* 0x0000000350077220 */ /* 0x080fe20000410000 */
[C---:B------:R-:W-:Y:S01]  /*2340*/  FFMA.FTZ R82, R81.reuse, -R3, R4 ;  /* 0x8000000351527223 */ /* 0x040fe20000010004 */
[----:B------:R-:W1:Y:S01]  /*2350*/  SHFL.UP PT, R100, R93, 0x10, RZ ;  /* 0x060000005d647989 */ /* 0x000e6200000e00ff */
[----:B------:R-:W-:Y:S01]  /*2360*/  ISETP.GE.AND P0, PT, R38, UR5, PT ;  /* 0x0000000526007c0c */ /* 0x000fe2000bf06270 */
[----:B------:R-:W-:Y:S01]  /*2370*/  FFMA.FTZ R7, R81, R2, -R7 ;  /* 0x0000000251077223 */ /* 0x000fe20000010807 */
[-C--:B------:R-:W-:Y:S01]  /*2380*/  FMUL.FTZ R98, R88, -R82.reuse ;  /* 0x8000005258627220 */ /* 0x080fe20000410000 */
[----:B------:R-:W2:Y:S01]  /*2390*/  SHFL.UP PT, R103, R84, 0x10, RZ ;  /* 0x0600000054677989 */ /* 0x000ea200000e00ff */
[----:B------:R-:W-:Y:S01]  /*23a0*/  ISETP.EQ.AND P0, PT, R86, RZ, !P0 ;  /* 0x000000ff5600720c */ /* 0x000fe20004702270 */
[-C--:B------:R-:W-:Y:S01]  /*23b0*/  FMUL.FTZ R106, R88, -R7.reuse ;  /* 0x80000007586a7220 */ /* 0x080fe20000410000 */
[----:B------:R-:W-:Y:S01]  /*23c0*/  FFMA.FTZ R108, R87, R7, -R98 ;  /* 0x00000007576c7223 */ /* 0x000fe20000010862 */
[-C--:B------:R-:W-:Y:S01]  /*23d0*/  FMUL.FTZ R98, R71, R101.reuse ;  /* 0x0000006547627220 */ /* 0x080fe20000410000 */
[----:B------:R-:W-:Y:S01]  /*23e0*/  HFMA2.MMA R5, -RZ, RZ, 0, 0 ;  /* 0x00000000ff057435 */ /* 0x000fe200000001ff */
[----:B------:R-:W-:Y:S01]  /*23f0*/  FFMA.FTZ R110, R87, R82, R106 ;  /* 0x00000052576e7223 */ /* 0x000fe2000001006a */
[----:B------:R-:W-:Y:S01]  /*2400*/  MOV R4, 0x3f800000 ;  /* 0x3f80000000047802 */ /* 0x000fe20000000f00 */
[----:B------:R-:W-:Y:S01]  /*2410*/  FADD.FTZ R82, R98, R83 ;  /* 0x0000005362527221 */ /* 0x000fe20000010000 */
[----:B------:R-:W-:Y:S01]  /*2420*/  CS2R R6, SRZ ;  /* 0x0000000000067805 */ /* 0x000fe2000001ff00 */
[C---:B------:R-:W-:Y:S01]  /*2430*/  FMUL.FTZ R114, R77.reuse, -R112 ;  /* 0x800000704d727220 */ /* 0x040fe20000410000 */
[C---:B------:R-:W-:Y:S01]  /*2440*/  FMUL.FTZ R83, R77.reuse, -R110 ;  /* 0x8000006e4d537220 */ /* 0x040fe20000410000 */
[-C--:B------:R-:W-:Y:S01]  /*2450*/  FMUL.FTZ R105, R77, -R82.reuse ;  /* 0x800000524d697220 */ /* 0x080fe20000410000 */
[----:B------:R-:W-:Y:S01]  /*2460*/  FMUL.FTZ R101, R0, R101 ;  /* 0x0000006500657220 */ /* 0x000fe20000410000 */
[C---:B------:R-:W-:Y:S01]  /*2470*/  FFMA.FTZ R114, R79.reuse, R82, -R114 ;  /* 0x000000524f727223 */ /* 0x040fe20000010872 */
[----:B------:R3:W4:Y:S01]  /*2480*/  @P0 LDS.128 R4, [R75+0x1660] ;  /* 0x001660004b040984 */ /* 0x0007220000000c00 */
[----:B0-----:R-:W-:Y:S01]  /*2490*/  FMUL.FTZ R106, R84, R102 ;  /* 0x00000066546a7220 */ /* 0x001fe20000410000 */
[C---:B------:R-:W-:Y:S01]  /*24a0*/  FFMA.FTZ R109, R79.reuse, R112, R105 ;  /* 0x000000704f6d7223 */ /* 0x040fe20000010069 */
[----:B------:R-:W-:Y:S01]  /*24b0*/  ISETP.NE.AND P0, PT, R86, 0x1f, PT ;  /* 0x0000001f5600780c */ /* 0x000fe20003f05270 */
[----:B------:R-:W-:Y:S01]  /*24c0*/  FFMA.FTZ R82, R79, R108, -R83 ;  /* 0x0000006c4f527223 */ /* 0x000fe20000010853 */
[-C--:B------:R-:W-:Y:S01]  /*24d0*/  FFMA.FTZ R107, R93, R104.reuse, -R106 ;  /* 0x000000685d6b7223 */ /* 0x080fe2000001086a */
[C---:B------:R-:W-:Y:S01]  /*24e0*/  FMUL.FTZ R106, R84.reuse, R104 ;  /* 0x00000068546a7220 */ /* 0x040fe20000410000 */
[C---:B-1----:R-:W-:Y:S01]  /*24f0*/  FMUL.FTZ R104, R84.reuse, R100 ;  /* 0x0000006454687220 */ /* 0x042fe20000410000 */
[----:B------:R-:W-:Y:S01]  /*2500*/  FMUL.FTZ R108, R77, -R108 ;  /* 0x8000006c4d6c7220 */ /* 0x000fe20000410000 */
[-C--:B--2---:R-:W-:Y:S01]  /*2510*/  FMUL.FTZ R105, R84, R103.reuse ;  /* 0x0000006754697220 */ /* 0x084fe20000410000 */
[C---:B------:R-:W-:Y:S01]  /*2520*/  FFMA.FTZ R106, R93.reuse, R102, R106 ;  /* 0x000000665d6a7223 */ /* 0x040fe2000001006a */
[C---:B------:R-:W-:Y:S01]  /*2530*/  FFMA.FTZ R103, R93.reuse, R103, R104 ;  /* 0x000000675d677223 */ /* 0x040fe20000010068 */
        /* <DEDUP_REMOVED lines=18> */
[C---:B0-----:R-:W-:Y:S01]  /*2660*/  FMUL.FTZ R103, R83.reuse, R108 ;  /* 0x0000006c53677220 */ /* 0x041fe20000410000 */
[C---:B--2---:R-:W-:Y:S01]  /*2670*/  FMUL.FTZ R105, R83.reuse, R110 ;  /* 0x0000006e53697220 */ /* 0x044fe20000410000 */
        /* <DEDUP_REMOVED lines=9> */
.L_x_18256:
[----:B------:R-:W-:Y:S05]  /*2710*/  BSYNC B0 ;  /* 0x0000000000007941 */ /* 0x000fea0003800000 */
.L_x_18255:
[----:B0-----:R0:W1:Y:S01]  /*2720*/  SHFL.DOWN PT, R106, R82, 0x2, 0x1f ;  /* 0x08401f00526a7f89 */ /* 0x00106200000e0000 */
[----:B------:R-:W-:Y:S03]  /*2730*/  BSSY B0, `(.L_x_18257) ;  /* 0x0000010000007945 */ /* 0x000fe60003800000 */
[----:B------:R0:W3:Y:S04]  /*2740*/  SHFL.DOWN PT, R108, R83, 0x2, 0x1f ;  /* 0x08401f00536c7f89 */ /* 0x0000e800000e0000 */
[----:B------:R0:W4:Y:S04]  /*2750*/  SHFL.DOWN PT, R104, R85, 0x2, 0x1f ;  /* 0x08401f0055687f89 */ /* 0x00012800000e0000 */
[----:B--2---:R0:W2:Y:S01]  /*2760*/  SHFL.DOWN PT, R110, R84, 0x2, 0x1f ;  /* 0x08401f00546e7f89 */ /* 0x0040a200000e0000 */
[----:B------:R-:W-:Y:S05]  /*2770*/  @P2 BRA `(.L_x_18258) ;  /* 0x00000000002c2947 */ /* 0x000fea0003800000 */
[C---:B---3--:R-:W-:Y:S01]  /*2780*/  FMUL.FTZ R103, R83.reuse, R108 ;  /* 0x0000006c53677220 */ /* 0x048fe20000410000 */
[C---:B--2---:R-:W-:Y:S01]  /*2790*/  FMUL.FTZ R105, R83.reuse, R110 ;  /* 0x0000006e53697220 */ /* 0x044fe20000410000 */
[C---:B----4-:R-:W-:Y:S01]  /*27a0*/  FMUL.FTZ R107, R83.reuse, R104 ;  /* 0x00000068536b7220 */ /* 0x050fe20000410000 */
        /* <DEDUP_REMOVED lines=8> */
.L_x_18258:
[----:B------:R-:W-:Y:S05]  /*2830*/  BSYNC B0 ;  /* 0x0000000000007941 */ /* 0x000fea0003800000 */
.L_x_18257:
[----:B-1----:R1:W0:Y:S01]  /*2840*/  SHFL.DOWN PT, R106, R82, 0x4, 0x1f ;  /* 0x08801f00526a7f89 */ /* 0x00222200000e0000 */
[----:B------:R-:W-:Y:S03]  /*2850*/  BSSY B0, `(.L_x_18259) ;  /* 0x0000010000007945 */ /* 0x000fe60003800000 */
[----:B---3--:R1:W3:Y:S04]  /*2860*/  SHFL.DOWN PT, R108, R83, 0x4, 0x1f ;  /* 0x08801f00536c7f89 */ /* 0x0082e800000e0000 */
[----:B----4-:R1:W4:Y:S04]  /*2870*/  SHFL.DOWN PT, R104, R85, 0x4, 0x1f ;  /* 0x08801f0055687f89 */ /* 0x01032800000e0000 */
        /* <DEDUP_REMOVED lines=13> */
.L_x_18260:
[----:B------:R-:W-:Y:S05]  /*2950*/  BSYNC B0 ;  /* 0x0000000000007941 */ /* 0x000fea0003800000 */
.L_x_18259:
[----:B0-----:R0:W0:Y:S01]  /*2960*/  SHFL.DOWN PT, R106, R82, 0x8, 0x1f ;  /* 0x09001f00526a7f89 */ /* 0x00102200000e0000 */
[----:B------:R-:W-:Y:S03]  /*2970*/  BSSY B0, `(.L_x_18261) ;  /* 0x0000010000007945 */ /* 0x000fe60003800000 */
[----:B---3--:R3:W0:Y:S04]  /*2980*/  SHFL.DOWN PT, R108, R83, 0x8, 0x1f ;  /* 0x09001f00536c7f89 */ /* 0x00862800000e0000 */
[----:B----4-:R3:W4:Y:S04]  /*2990*/  SHFL.DOWN PT, R104, R85, 0x8, 0x1f ;  /* 0x09001f0055687f89 */ /* 0x01072800000e0000 */
[----:B--2---:R3:W2:Y:S01]  /*29a0*/  SHFL.DOWN PT, R110, R84, 0x8, 0x1f ;  /* 0x09001f00546e7f89 */ /* 0x0046a200000e0000 */
[----:B------:R-:W-:Y:S05]  /*29b0*/  @P4 BRA `(.L_x_18262) ;  /* 0x00000000002c4947 */ /* 0x000fea0003800000 */
[C---:B0-----:R-:W-:Y:S01]  /*29c0*/  FMUL.FTZ R103, R83.reuse, R108 ;  /* 0x0000006c53677220 */ /* 0x041fe20000410000 */
[C---:B--2---:R-:W-:Y:S01]  /*29d0*/  FMUL.FTZ R105, R83.reuse, R110 ;  /* 0x0000006e53697220 */ /* 0x044fe20000410000 */
        /* <DEDUP_REMOVED lines=9> */
.L_x_18262:
[----:B------:R-:W-:Y:S05]  /*2a70*/  BSYNC B0 ;  /* 0x0000000000007941 */ /* 0x000fea0003800000 */
.L_x_18261:
[----:B0-----:R0:W0:Y:S01]  /*2a80*/  SHFL.DOWN PT, R106, R82, 0x10, 0x1f ;  /* 0x0a001f00526a7f89 */ /* 0x00102200000e0000 */
[----:B------:R-:W-:Y:S03]  /*2a90*/  BSSY B0, `(.L_x_18263) ;  /* 0x0000010000007945 */ /* 0x000fe60003800000 */
[----:B------:R0:W0:Y:S04]  /*2aa0*/  SHFL.DOWN PT, R108, R83, 0x10, 0x1f ;  /* 0x0a001f00536c7f89 */ /* 0x00002800000e0000 */
[----:B----4-:R4:W0:Y:S04]  /*2ab0*/  SHFL.DOWN PT, R104, R85, 0x10, 0x1f ;  /* 0x0a001f0055687f89 */ /* 0x01082800000e0000 */
[----:B--2---:R4:W2:Y:S01]  /*2ac0*/  SHFL.DOWN PT, R110, R84, 0x10, 0x1f ;  /* 0x0a001f00546e7f89 */ /* 0x0048a200000e0000 */
[----:B------:R-:W-:Y:S05]  /*2ad0*/  @P5 BRA `(.L_x_18264) ;  /* 0x00000000002c5947 */ /* 0x000fea0003800000 */
[C---:B0-----:R-:W-:Y:S01]  /*2ae0*/  FMUL.FTZ R103, R83.reuse, R108 ;  /* 0x0000006c53677220 */ /* 0x041fe20000410000 */
[C---:B--2---:R-:W-:Y:S01]  /*2af0*/  FMUL.FTZ R105, R83.reuse, R110 ;  /* 0x0000006e53697220 */ /* 0x044fe20000410000 */
[C---:B------:R-:W-:Y:S01]  /*2b00*/  FMUL.FTZ R107, R83.reuse, R104 ;  /* 0x00000068536b7220 */ /* 0x040fe20000410000 */
[-C--:B-1-3--:R-:W-:Y:S01]  /*2b10*/  FMUL.FTZ R83, R83, R106.reuse ;  /* 0x0000006a53537220 */ /* 0x08afe20000410000 */
[C---:B------:R-:W-:Y:S01]  /*2b20*/  FFMA.FTZ R103, R82.reuse, R106, -R103 ;  /* 0x0000006a52677223 */ /* 0x040fe20000010867 */
[C---:B------:R-:W-:Y:S01]  /*2b30*/  FFMA.FTZ R104, R82.reuse, R104, -R105 ;  /* 0x0000006852687223 */ /* 0x040fe20000010869 */
[C---:B------:R-:W-:Y:S01]  /*2b40*/  FFMA.FTZ R107, R82.reuse, R110, R107 ;  /* 0x0000006e526b7223 */ /* 0x040fe2000001006b */
[----:B------:R-:W-:Y:S02]  /*2b50*/  FFMA.FTZ R83, R82, R108, R83 ;  /* 0x0000006c52537223 */ /* 0x000fe40000010053 */
[----:B----4-:R-:W-:Y:S01]  /*2b60*/  FADD.FTZ R85, R85, R104 ;  /* 0x0000006855557221 */ /* 0x010fe20000010000 */
[----:B------:R-:W-:Y:S01]  /*2b70*/  FADD.FTZ R84, R84, R107 ;  /* 0x0000006b54547221 */ /* 0x000fe20000010000 */
[----:B------:R-:W-:-:S07]  /*2b80*/  MOV R82, R103 ;  /* 0x0000006700527202 */ /* 0x000fce0000000f00 */
.L_x_18264:
[----:B------:R-:W-:Y:S05]  /*2b90*/  BSYNC B0 ;  /* 0x0000000000007941 */ /* 0x000fea0003800000 */
.L_x_18263:
[----:B------:R-:W-:Y:S01]  /*2ba0*/  SHFL.DOWN PT, R107, R83, 0x1, 0x1f ;  /* 0x08201f00536b7f89 */ /* 0x000fe200000e0000 */
[----:B------:R-:W-:Y:S01]  /*2bb0*/  ISETP.NE.AND P2, PT, R36, 0x1f, PT ;  /* 0x0000001f2400780c */ /* 0x000fe20003f45270 */
[CC--:B0-----:R-:W-:Y:S01]  /*2bc0*/  FMUL.FTZ R104, R102.reuse, R11.reuse ;  /* 0x0000000b66687220 */ /* 0x0c1fe20000410000 */
[-C--:B------:R-:W-:Y:S01]  /*2bd0*/  FMUL.FTZ R102, R102, R10.reuse ;  /* 0x0000000a66667220 */ /* 0x080fe20000410000 */
[----:B------:R-:W0:Y:S01]  /*2be0*/  SHFL.IDX PT, R106, R7, RZ, 0x1f ;  /* 0x00001fff076a7589 */ /* 0x000e2200000e0000 */
[----:B------:R-:W-:Y:S01]  /*2bf0*/  ISETP.GT.AND P0, PT, R37, 0x1e, PT ;  /* 0x0000001e2500780c */ /* 0x000fe20003f04270 */
[C---:B------:R-:W-:Y:S01]  /*2c00*/  FFMA.FTZ R103, R93.reuse, R10, -R104 ;  /* 0x0000000a5d677223 */ /* 0x040fe20000010868 */
[----:B------:R-:W-:Y:S01]  /*2c10*/  FFMA.FTZ R102, R93, R11, R102 ;  /* 0x0000000b5d667223 */ /* 0x000fe20000010066 */
[----:B------:R-:W5:Y:S01]  /*2c20*/  SHFL.IDX PT, R105, R6, RZ, 0x1f ;  /* 0x00001fff06697589 */ /* 0x000f6200000e0000 */
[----:B------:R-:W-:Y:S01]  /*2c30*/  ISETP.NE.AND P3, PT, R37, RZ, PT ;  /* 0x000000ff2500720c */ /* 0x000fe20003f65270 */
[----:B------:R-:W-:Y:S01]  /*2c40*/  @P1 FADD.FTZ R10, R92, R103 ;  /* 0x000000675c0a1221 */ /* 0x000fe20000010000 */
[----:B------:R-:W-:Y:S01]  /*2c50*/  @P1 FADD.FTZ R11, R91, R102 ;  /* 0x000000665b0b1221 */ /* 0x000fe20000010000 */
[----:B------:R-:W4:Y:S01]  /*2c60*/  SHFL.DOWN PT, R109, R82, 0x1, 0x1f ;  /* 0x08201f00526d7f89 */ /* 0x000f2200000e0000 */
[----:B------:R-:W-:Y:S01]  /*2c70*/  ISETP.NE.AND P4, PT, R36, RZ, PT ;  /* 0x000000ff2400720c */ /* 0x000fe20003f85270 */
[CC--:B------:R-:W-:Y:S01]  /*2c80*/  FMUL.FTZ R91, R9.reuse, R10.reuse ;  /* 0x0000000a095b7220 */ /* 0x0c0fe20000410000 */
[-C--:B------:R-:W-:Y:S01]  /*2c90*/  FMUL.FTZ R9, R9, R11.reuse ;  /* 0x0000000b09097220 */ /* 0x080fe20000410000 */
[----:B------:R-:W4:Y:S01]  /*2ca0*/  SHFL.DOWN PT, R111, R85, 0x1, 0x1f ;  /* 0x08201f00556f7f89 */ /* 0x000f2200000e0000 */
[----:B------:R-:W-:Y:S01]  /*2cb0*/  BSSY B0, `(.L_x_18265) ;  /* 0x00000d9000007945 */ /* 0x000fe20003800000 */
[C---:B------:R-:W-:Y:S01]  /*2cc0*/  FFMA.FTZ R91, R8.reuse, R11, R91 ;  /* 0x0000000b085b7223 */ /* 0x040fe2000001005b */
[----:B------:R-:W-:Y:S01]  /*2cd0*/  FFMA.FTZ R9, R8, R10, -R9 ;  /* 0x0000000a08097223 */ /* 0x000fe20000010809 */
[----:B--2---:R-:W2:Y:S03]  /*2ce0*/  SHFL.DOWN PT, R110, R84, 0x1, 0x1f ;  /* 0x08201f00546e7f89 */ /* 0x004ea600000e0000 */
[----:B------:R-:W-:Y:S01]  /*2cf0*/  FADD.FTZ R9, R90, R9 ;  /* 0x000000095a097221 */ /* 0x000fe20000010000 */
[----:B-1-3--:R-:W-:Y:S01]  /*2d00*/  SHFL.IDX PT, R83, R83, RZ, 0x1f ;  /* 0x00001fff53537589 */ /* 0x00afe200000e0000 */
[----:B0-----:R-:W-:-:S03]  /*2d10*/  @P2 FMUL.FTZ R108, R107, R106 ;  /* 0x0000006a6b6c2220 */ /* 0x001fc60000410000 */
[----:B------:R-:W-:Y:S01]  /*2d20*/  SHFL.IDX PT, R82, R82, RZ, 0x1f ;  /* 0x00001fff52527589 */ /* 0x000fe200000e0000 */
[----:B-----5:R-:W-:-:S03]  /*2d30*/  @P2 FMUL.FTZ R107, R107, R105 ;  /* 0x000000696b6b2220 */ /* 0x020fc60000410000 */
[----:B----4-:R-:W-:Y:S01]  /*2d40*/  SHFL.IDX PT, R85, R85, RZ, 0x1f ;  /* 0x00001fff55557589 */ /* 0x010fe200000e0000 */
[C---:B------:R-:W-:Y:S01]  /*2d50*/  @P2 FFMA.FTZ R108, R109.reuse, R105, -R108 ;  /* 0x000000696d6c2223 */ /* 0x040fe2000001086c */
[----:B------:R-:W-:Y:S02]  /*2d60*/  @P2 FFMA.FTZ R107, R109, R106, R107 ;  /* 0x0000006a6d6b2223 */ /* 0x000fe4000001006b */
[----:B------:R-:W-:Y:S01]  /*2d70*/  SHFL.IDX PT, R84, R84, RZ, 0x1f ;  /* 0x00001fff54547589 */ /* 0x000fe200000e0000 */
[----:B------:R-:W-:Y:S01]  /*2d80*/  @P2 FADD.FTZ R105, R111, R108 ;  /* 0x0000006c6f692221 */ /* 0x000fe20000010000 */
[----:B--2---:R-:W-:-:S03]  /*2d90*/  @P2 FADD.FTZ R106, R110, R107 ;  /* 0x0000006b6e6a2221 */ /* 0x004fc60000010000 */
[-C--:B------:R-:W-:Y:S01]  /*2da0*/  FMUL.FTZ R93, R105, -R3.reuse ;  /* 0x80000003695d7220 */ /* 0x080fe20000410000 */
[----:B------:R-:W-:-:S03]  /*2db0*/  FMUL.FTZ R92, R106, -R3 ;  /* 0x800000036a5c7220 */ /* 0x000fc60000410000 */
[-C--:B------:R-:W-:Y:S01]  /*2dc0*/  FFMA.FTZ R106, R106, R2.reuse, R93 ;  /* 0x000000026a6a7223 */ /* 0x080fe2000001005d */
[----:B------:R-:W-:Y:S01]  /*2dd0*/  FMUL.FTZ R3, R77, R9 ;  /* 0x000000094d037220 */ /* 0x000fe20000410000 */
[----:B------:R-:W-:Y:S01]  /*2de0*/  FFMA.FTZ R105, R105, R2, -R92 ;  /* 0x0000000269697223 */ /* 0x000fe2000001085c */
[----:B------:R-:W-:Y:S01]  /*2df0*/  FADD.FTZ R2, RZ, R91 ;  /* 0x0000005bff027221 */ /* 0x000fe20000010000 */
[----:B------:R-:W-:Y:S02]  /*2e00*/  FADD.FTZ R97, -R97, R106 ;  /* 0x0000006a61617221 */ /* 0x000fe40000010100 */
[----:B------:R-:W-:Y:S01]  /*2e10*/  FADD.FTZ R96, R96, R105 ;  /* 0x0000006960607221 */ /* 0x000fe20000010000 */
[-C--:B------:R-:W-:Y:S01]  /*2e20*/  FMUL.FTZ R8, R77, R2.reuse ;  /* 0x000000024d087220 */ /* 0x080fe20000410000 */
[C---:B------:R-:W-:Y:S01]  /*2e30*/  FMUL.FTZ R10, R80.reuse, -R97 ;  /* 0x80000061500a7220 */ /* 0x040fe20000410000 */
[C---:B------:R-:W-:Y:S01]  /*2e40*/  FFMA.FTZ R3, R79.reuse, R2, R3 ;  /* 0x000000024f037223 */ /* 0x040fe20000010003 */
[-C--:B------:R-:W-:Y:S01]  /*2e50*/  FMUL.FTZ R90, R80, -R96.reuse ;  /* 0x80000060505a7220 */ /* 0x080fe20000410000 */
[----:B------:R-:W-:Y:S01]  /*2e60*/  FFMA.FTZ R11, R79, R9, -R8 ;  /* 0x000000094f0b7223 */ /* 0x000fe20000010808 */
[C---:B------:R-:W-:Y:S01]  /*2e70*/  FFMA.FTZ R10, R81.reuse, R96, -R10 ;  /* 0x00000060510a7223 */ /* 0x040fe2000001080a */
[-C--:B------:R-:W-:Y:S01]  /*2e80*/  FMUL.FTZ R106, R54, R97.reuse ;  /* 0x00000061366a7220 */ /* 0x080fe20000410000 */
[----:B------:R-:W-:Y:S01]  /*2e90*/  FFMA.FTZ R91, R81, R97, R90 ;  /* 0x00000061515b7223 */ /* 0x000fe2000001005a */
[----:B------:R-:W-:Y:S01]  /*2ea0*/  FFMA.FTZ R11, R56, R57, R11 ;  /* 0x00000039380b7223 */ /* 0x000fe2000001000b */
[----:B------:R-:W-:Y:S01]  /*2eb0*/  FADD.FTZ R90, RZ, R3 ;  /* 0x00000003ff5a7221 */ /* 0x000fe20000010000 */
[----:B------:R-:W-:Y:S01]  /*2ec0*/  FADD.FTZ R95, R95, R10 ;  /* 0x0000000a5f5f7221 */ /* 0x000fe20000010000 */
[----:B------:R-:W-:Y:S01]  /*2ed0*/  FADD.FTZ R3, -R94, R91 ;  /* 0x0000005b5e037221 */ /* 0x000fe20000010100 */
[C---:B------:R-:W-:Y:S01]  /*2ee0*/  FMUL.FTZ R10, R88.reuse, R11 ;  /* 0x0000000b580a7220 */ /* 0x040fe20000410000 */
[CC--:B------:R-:W-:Y:S01]  /*2ef0*/  FMUL.FTZ R8, R88.reuse, R90.reuse ;  /* 0x0000005a58087220 */ /* 0x0c0fe20000410000 */
        /* <DEDUP_REMOVED lines=10> */
[----:B------:R-:W-:Y:S01]  /*2fa0*/  SHF.R.U64 R57, R14, 0x10, R15 ;  /* 0x000000100e397819 */ /* 0x000fe2000000120f */
[C---:B------:R-:W-:Y:S01]  /*2fb0*/  FMUL.FTZ R8, R80.reuse, R87 ;  /* 0x0000005750087220 */ /* 0x040fe20000410000 */
[C---:B------:R-:W-:Y:S01]  /*2fc0*/  FMUL.FTZ R10, R77.reuse, -R88 ;  /* 0x800000584d0a7220 */ /* 0x040fe20000410000 */
[----:B------:R-:W-:Y:S01]  /*2fd0*/  FMUL.FTZ R77, R77, -R98 ;  /* 0x800000624d4d7220 */ /* 0x000fe20000410000 */
[----:B------:R-:W-:Y:S01]  /*2fe0*/  FMUL.FTZ R80, R80, R93 ;  /* 0x0000005d50507220 */ /* 0x000fe20000410000 */
[----:B------:R-:W-:-:S02]  /*2ff0*/  HADD2.F32 R57, -RZ, R57.H0_H0 ;  /* 0x20000039ff397230 */ /* 0x000fc40000004100 */
[C---:B------:R-:W-:Y:S01]  /*3000*/  FFMA.FTZ R10, R79.reuse, R98, -R10 ;  /* 0x000000624f0a7223 */ /* 0x040fe2000001080a */
[-C--:B------:R-:W-:Y:S01]  /*3010*/  FFMA.FTZ R91, R79, R88.reuse, R77 ;  /* 0x000000584f5b7223 */ /* 0x080fe2000001004d */
[----:B------:R-:W-:Y:S02]  /*3020*/  HADD2.F32 R77, -RZ, R14.H0_H0 ;  /* 0x2000000eff4d7230 */ /* 0x000fe40000004100 */
[----:B------:R-:W-:Y:S01]  /*3030*/  FFMA.FTZ R59, R81, R93, -R8 ;  /* 0x0000005d513b7223 */ /* 0x000fe20000010808 */
[----:B------:R-:W-:Y:S01]  /*3040*/  FADD.FTZ R101, R101, R10 ;  /* 0x0000000a65657221 */ /* 0x000fe20000010000 */
[----:B------:R-:W-:Y:S01]  /*3050*/  FADD.FTZ R91, -R100, R91 ;  /* 0x0000005b645b7221 */ /* 0x000fe20000010100 */
[----:B------:R-:W-:Y:S01]  /*3060*/  FFMA.FTZ R10, R0, R9, RZ ;  /* 0x00000009000a7223 */ /* 0x000fe200000100ff */
[C---:B------:R-:W-:Y:S01]  /*3070*/  FFMA.FTZ R79, -R60.reuse, R77, R9 ;  /* 0x0000004d3c4f7223 */ /* 0x040fe20000010109 */
[----:B------:R-:W-:Y:S01]  /*3080*/  FFMA.FTZ R8, R81, R87, R80 ;  /* 0x0000005751087223 */ /* 0x000fe20000010050 */
[C---:B------:R-:W-:Y:S01]  /*3090*/  FMUL.FTZ R9, R60.reuse, R91 ;  /* 0x0000005b3c097220 */ /* 0x040fe20000410000 */
[----:B------:R-:W-:Y:S01]  /*30a0*/  FMUL.FTZ R80, R60, R101 ;  /* 0x000000653c507220 */ /* 0x000fe20000410000 */
[----:B------:R-:W-:Y:S01]  /*30b0*/  FFMA.FTZ R99, R71, R11, R10 ;  /* 0x0000000b47637223 */ /* 0x000fe2000001000a */
[C---:B------:R-:W-:Y:S01]  /*30c0*/  FFMA.FTZ R92, -R56.reuse, R57, R11 ;  /* 0x00000039385c7223 */ /* 0x040fe2000001010b */
[----:B------:R-:W-:Y:S01]  /*30d0*/  FMUL.FTZ R11, R56, R88 ;  /* 0x00000058380b7220 */ /* 0x000fe20000410000 */
[C---:B------:R-:W-:Y:S01]  /*30e0*/  FMUL.FTZ R10, R2.reuse, R9 ;  /* 0x00000009020a7220 */ /* 0x040fe20000410000 */
[----:B------:R-:W-:Y:S01]  /*30f0*/  FMUL.FTZ R94, R2, R80 ;  /* 0x00000050025e7220 */ /* 0x000fe20000410000 */
[----:B------:R-:W-:Y:S01]  /*3100*/  FMUL.FTZ R81, R56, R98 ;  /* 0x0000006238517220 */ /* 0x000fe20000410000 */
[C---:B------:R-:W-:Y:S01]  /*3110*/  FMUL.FTZ R103, R90.reuse, R11 ;  /* 0x0000000b5a677220 */ /* 0x040fe20000410000 */
[C---:B------:R-:W-:Y:S01]  /*3120*/  FFMA.FTZ R10, R79.reuse, R80, R10 ;  /* 0x000000504f0a7223 */ /* 0x040fe2000001000a */
[----:B------:R-:W-:Y:S01]  /*3130*/  FFMA.FTZ R94, R79, R9, -R94 ;  /* 0x000000094f5e7223 */ /* 0x000fe2000001085e */
[-C--:B------:R-:W-:Y:S01]  /*3140*/  FMUL.FTZ R100, R90, R81.reuse ;  /* 0x000000515a647220 */ /* 0x080fe20000410000 */
[C---:B------:R-:W-:Y:S01]  /*3150*/  FFMA.FTZ R103, R92.reuse, R81, R103 ;  /* 0x000000515c677223 */ /* 0x040fe20000010067 */
[----:B------:R-:W-:Y:S01]  /*3160*/  FADD.FTZ R10, RZ, R10 ;  /* 0x0000000aff0a7221 */ /* 0x000fe20000010000 */
[----:B------:R-:W-:Y:S01]  /*3170*/  FADD.FTZ R94, RZ, R94 ;  /* 0x0000005eff5e7221 */ /* 0x000fe20000010000 */
[----:B------:R-:W-:Y:S01]  /*3180*/  FFMA.FTZ R11, R92, R11, -R100 ;  /* 0x0000000b5c0b7223 */ /* 0x000fe20000010864 */
[----:B------:R-:W-:Y:S01]  /*3190*/  FFMA.FTZ R105, R54, R55, R59 ;  /* 0x0000003736697223 */ /* 0x000fe2000001003b */
[----:B------:R-:W-:Y:S01]  /*31a0*/  FADD.FTZ R102, R10, R103 ;  /* 0x000000670a667221 */ /* 0x000fe20000010000 */
[----:B------:R-:W-:Y:S01]  /*31b0*/  SHF.R.U32.HI R55, RZ, 0x10, R15 ;  /* 0x00000010ff377819 */ /* 0x000fe2000001160f */
[----:B------:R-:W-:Y:S01]  /*31c0*/  FFMA.FTZ R10, R0, -R2, RZ ;  /* 0x80000002000a7223 */ /* 0x000fe200000100ff */
[----:B------:R-:W-:-:S02]  /*31d0*/  HADD2.F32 R59, -RZ, R15.H0_H0 ;  /* 0x2000000fff3b7230 */ /* 0x000fc40000004100 */
[----:B------:R-:W-:Y:S01]  /*31e0*/  FADD.FTZ R11, R94, R11 ;  /* 0x0000000b5e0b7221 */ /* 0x000fe20000010000 */
[----:B------:R-:W-:Y:S01]  /*31f0*/  FMUL.FTZ R94, R58, R95 ;  /* 0x0000005f3a5e7220 */ /* 0x000fe20000410000 */
[----:B------:R-:W-:Y:S01]  /*3200*/  FFMA.FTZ R9, R71, -R90, R10 ;  /* 0x8000005a47097223 */ /* 0x000fe2000001000a */
[----:B------:R-:W-:Y:S01]  /*3210*/  FFMA.FTZ R99, R72, R93, R99 ;  /* 0x0000005d48637223 */ /* 0x000fe20000010063 */
[----:B------:R-:W-:Y:S02]  /*3220*/  HADD2.F32 R55, -RZ, R55.H0_H0 ;  /* 0x20000037ff377230 */ /* 0x000fe40000004100 */
[----:B------:R-:W-:Y:S01]  /*3230*/  FADD.FTZ R103, RZ, R8 ;  /* 0x00000008ff677221 */ /* 0x000fe20000010000 */
[C---:B------:R-:W-:Y:S01]  /*3240*/  FFMA.FTZ R93, -R58.reuse, R59, R93 ;  /* 0x0000003b3a5d7223 */ /* 0x040fe2000001015d */
[----:B------:R-:W-:Y:S01]  /*3250*/  FMUL.FTZ R8, R58, R3 ;  /* 0x000000033a087220 */ /* 0x000fe20000410000 */
[----:B------:R-:W-:Y:S01]  /*3260*/  FMUL.FTZ R10, R87, R94 ;  /* 0x0000005e570a7220 */ /* 0x000fe20000410000 */
[----:B------:R-:W-:Y:S01]  /*3270*/  FMUL.FTZ R100, R54, R96 ;  /* 0x0000006036647220 */ /* 0x000fe20000410000 */
[----:B------:R-:W-:Y:S01]  /*3280*/  FFMA.FTZ R104, R76, R105, R99 ;  /* 0x000000694c687223 */ /* 0x000fe20000010063 */
[----:B------:R-:W-:Y:S01]  /*3290*/  FFMA.FTZ R99, -R54, R55, R105 ;  /* 0x0000003736637223 */ /* 0x000fe20000010169 */
[----:B------:R-:W-:Y:S01]  /*32a0*/  FFMA.FTZ R10, R93, R8, -R10 ;  /* 0x000000085d0a7223 */ /* 0x000fe2000001080a */
        /* <DEDUP_REMOVED lines=32> */
[----:B0-----:R-:W-:-:S02]  /*34b0*/  @!P0 FADD.FTZ R10, R10, R111 ;  /* 0x0000006f0a0a8221 */ /* 0x001fc40000010000 */
[----:B------:R-:W0:Y:S01]  /*34c0*/  @!P3 S2R R111, SR_CgaCtaId ;  /* 0x00000000006fb919 */ /* 0x000e220000008800 */
[----:B-1----:R-:W-:Y:S02]  /*34d0*/  @!P0 FADD.FTZ R11, R11, R104 ;  /* 0x000000680b0b8221 */ /* 0x002fe40000010000 */
[----:B------:R-:W1:Y:S01]  /*34e0*/  SHFL.DOWN PT, R107, R10, 0x4, 0x1f ;  /* 0x08801f000a6b7f89 */ /* 0x000e6200000e0000 */
[----:B--2---:R-:W-:-:S03]  /*34f0*/  @!P0 FADD.FTZ R9, R9, R102 ;  /* 0x0000006609098221 */ /* 0x004fc60000010000 */
[----:B------:R-:W2:Y:S01]  /*3500*/  SHFL.DOWN PT, R104, R11, 0x4, 0x1f ;  /* 0x08801f000b687f89 */ /* 0x000ea200000e0000 */
[----:B---3--:R-:W-:Y:S01]  /*3510*/  @!P0 FADD.FTZ R8, R8, R105 ;  /* 0x0000006908088221 */ /* 0x008fe20000010000 */
[----:B------:R-:W-:Y:S02]  /*3520*/  ISETP.GT.AND P0, PT, R37, 0x1b, PT ;  /* 0x0000001b2500780c */ /* 0x000fe40003f04270 */
[----:B------:R-:W3:Y:S04]  /*3530*/  SHFL.DOWN PT, R102, R9, 0x4, 0x1f ;  /* 0x08801f0009667f89 */ /* 0x000ee800000e0000 */
[----:B------:R-:W4:Y:S07]  /*3540*/  SHFL.DOWN PT, R105, R8, 0x4, 0x1f ;  /* 0x08801f0008697f89 */ /* 0x000f2e00000e0000 */
[----:B-1----:R-:W-:Y:S01]  /*3550*/  @!P0 FADD.FTZ R10, R10, R107 ;  /* 0x0000006b0a0a8221 */ /* 0x002fe20000010000 */
[----:B--2---:R-:W-:-:S04]  /*3560*/  @!P0 FADD.FTZ R11, R11, R104 ;  /* 0x000000680b0b8221 */ /* 0x004fc80000010000 */
[----:B------:R-:W1:Y:S01]  /*3570*/  SHFL.DOWN PT, R109, R10, 0x8, 0x1f ;  /* 0x09001f000a6d7f89 */ /* 0x000e6200000e0000 */
[----:B------:R-:W-:Y:S01]  /*3580*/  FMUL.FTZ R104, R83, R6 ;  /* 0x0000000653687220 */ /* 0x000fe20000410000 */
[----:B---3--:R-:W-:Y:S02]  /*3590*/  @!P0 FADD.FTZ R9, R9, R102 ;  /* 0x0000006609098221 */ /* 0x008fe40000010000 */
[----:B------:R-:W2:Y:S01]  /*35a0*/  SHFL.DOWN PT, R108, R11, 0x8, 0x1f ;  /* 0x09001f000b6c7f89 */ /* 0x000ea200000e0000 */
[----:B----4-:R-:W-:-:S03]  /*35b0*/  @!P0 FADD.FTZ R8, R8, R105 ;  /* 0x0000006908088221 */ /* 0x010fc60000010000 */
[----:B------:R-:W3:Y:S01]  /*35c0*/  SHFL.DOWN PT, R106, R9, 0x8, 0x1f ;  /* 0x09001f00096a7f89 */ /* 0x000ee200000e0000 */
[----:B------:R-:W-:Y:S01]  /*35d0*/  ISETP.GT.AND P0, PT, R37, 0x17, PT ;  /* 0x000000172500780c */ /* 0x000fe20003f04270 */
[CC--:B------:R-:W-:Y:S02]  /*35e0*/  FMUL.FTZ R105, R83.reuse, R7.reuse ;  /* 0x0000000753697220 */ /* 0x0c0fe40000410000 */
[----:B------:R-:W4:Y:S02]  /*35f0*/  SHFL.DOWN PT, R107, R8, 0x8, 0x1f ;  /* 0x09001f00086b7f89 */ /* 0x000f2400000e0000 */
[C---:B------:R-:W-:Y:S01]  /*3600*/  FFMA.FTZ R102, R82.reuse, R6, -R105 ;  /* 0x0000000652667223 */ /* 0x040fe20000010869 */
[----:B------:R-:W-:Y:S01]  /*3610*/  FFMA.FTZ R105, R82, R7, R104 ;  /* 0x0000000752697223 */ /* 0x000fe20000010068 */
[C---:B------:R-:W-:Y:S01]  /*3620*/  FMUL.FTZ R7, R83.reuse, R5 ;  /* 0x0000000553077220 */ /* 0x040fe20000410000 */
[----:B------:R-:W-:Y:S01]  /*3630*/  FMUL.FTZ R6, R83, R4 ;  /* 0x0000000453067220 */ /* 0x000fe20000410000 */
[----:B------:R-:W-:-:S02]  /*3640*/  FMUL.FTZ R83, R29, R96 ;  /* 0x000000601d537220 */ /* 0x000fc40000410000 */
[C---:B------:R-:W-:Y:S01]  /*3650*/  FFMA.FTZ R4, R82.reuse, R4, -R7 ;  /* 0x0000000452047223 */ /* 0x040fe20000010807 */
[----:B------:R-:W-:Y:S01]  /*3660*/  FFMA.FTZ R5, R82, R5, R6 ;  /* 0x0000000552057223 */ /* 0x000fe20000010006 */
[----:B------:R-:W-:Y:S01]  /*3670*/  @!P3 MOV R82, 0x400 ;  /* 0x000004000052b802 */ /* 0x000fe20000000f00 */
[----:B------:R-:W-:Y:S01]  /*3680*/  FADD.FTZ R6, R85, R102 ;  /* 0x0000006655067221 */ /* 0x000fe20000010000 */
[----:B-1----:R-:W-:Y:S01]  /*3690*/  @!P0 FADD.FTZ R10, R10, R109 ;  /* 0x0000006d0a0a8221 */ /* 0x002fe20000010000 */
[----:B------:R-:W-:Y:S01]  /*36a0*/  FADD.FTZ R7, R84, R105 ;  /* 0x0000006954077221 */ /* 0x000fe20000010000 */
[----:B0-----:R-:W-:Y:S01]  /*36b0*/  @!P3 LEA R46, R111, R82, 0x18 ;  /* 0x000000526f2eb211 */ /* 0x001fe200078ec0ff */
[CC--:B------:R-:W-:Y:S01]  /*36c0*/  FFMA.FTZ R82, R28.reuse, R97.reuse, -R83 ;  /* 0x000000611c527223 */ /* 0x0c0fe20000010853 */
[----:B--2---:R-:W-:Y:S01]  /*36d0*/  @!P0 FADD.FTZ R11, R11, R108 ;  /* 0x0000006c0b0b8221 */ /* 0x004fe20000010000 */
[----:B------:R-:W0:Y:S01]  /*36e0*/  SHFL.DOWN PT, R109, R10, 0x10, 0x1f ;  /* 0x0a001f000a6d7f89 */ /* 0x000e2200000e0000 */
[----:B------:R-:W-:Y:S01]  /*36f0*/  FMUL.FTZ R97, R29, R97 ;  /* 0x000000611d617220 */ /* 0x000fe20000410000 */
[----:B------:R-:W-:Y:S01]  /*3700*/  FMUL.FTZ R84, R103, R82 ;  /* 0x0000005267547220 */ /* 0x000fe20000410000 */
[----:B---3--:R-:W-:Y:S01]  /*3710*/  @!P0 FADD.FTZ R9, R9, R106 ;  /* 0x0000006a09098221 */ /* 0x008fe20000010000 */
[----:B------:R-:W1:Y:S01]  /*3720*/  SHFL.DOWN PT, R104, R11, 0x10, 0x1f ;  /* 0x0a001f000b687f89 */ /* 0x000e6200000e0000 */
[----:B------:R-:W-:Y:S01]  /*3730*/  FFMA.FTZ R82, R28, R96, R97 ;  /* 0x000000601c527223 */ /* 0x000fe20000010061 */
[----:B------:R-:W-:Y:S01]  /*3740*/  FMUL.FTZ R85, R29, R95 ;  /* 0x0000005f1d557220 */ /* 0x000fe20000410000 */
[----:B----4-:R-:W-:Y:S01]  /*3750*/  @!P0 FADD.FTZ R8, R8, R107 ;  /* 0x0000006b08088221 */ /* 0x010fe20000010000 */
[----:B------:R-:W2:Y:S01]  /*3760*/  SHFL.DOWN PT, R102, R9, 0x10, 0x1f ;  /* 0x0a001f0009667f89 */ /* 0x000ea200000e0000 */
[----:B------:R-:W-:Y:S01]  /*3770*/  ISETP.GT.AND P0, PT, R37, 0xf, PT ;  /* 0x0000000f2500780c */ /* 0x000fe20003f04270 */
[----:B------:R-:W-:Y:S01]  /*3780*/  FFMA.FTZ R84, R99, R82, R84 ;  /* 0x0000005263547223 */ /* 0x000fe20000010054 */
[----:B------:R-:W-:Y:S01]  /*3790*/  FFMA.FTZ R82, R28, R3, -R85 ;  /* 0x000000031c527223 */ /* 0x000fe20000010855 */
[----:B------:R-:W3:Y:S01]  /*37a0*/  SHFL.DOWN PT, R107, R8, 0x10, 0x1f ;  /* 0x0a001f00086b7f89 */ /* 0x000ee200000e0000 */
[----:B------:R-:W-:-:S02]  /*37b0*/  FMUL.FTZ R83, R29, R98 ;  /* 0x000000621d537220 */ /* 0x000fc40000410000 */
[----:B------:R-:W-:Y:S01]  /*37c0*/  FMUL.FTZ R82, R87, R82 ;  /* 0x0000005257527220 */ /* 0x000fe20000410000 */
[----:B------:R4:W-:Y:S01]  /*37d0*/  @!P4 STS.128 [R75+0x1660], R4 ;  /* 0x001660044b00c388 */ /* 0x0009e20000000c00 */
[----:B------:R-:W-:-:S04]  /*37e0*/  FFMA.FTZ R83, R28, R88, -R83 ;  /* 0x000000581c537223 */ /* 0x000fc80000010853 */
[----:B------:R-:W-:Y:S01]  /*37f0*/  FMUL.FTZ R83, R90, R83 ;  /* 0x000000535a537220 */ /* 0x000fe20000410000 */
[----:B0-----:R-:W-:Y:S01]  /*3800*/  @!P0 FADD.FTZ R10, R10, R109 ;  /* 0x0000006d0a0a8221 */ /* 0x001fe20000010000 */
[----:B-1----:R-:W-:Y:S01]  /*3810*/  @!P0 FADD.FTZ R11, R11, R104 ;  /* 0x000000680b0b8221 */ /* 0x002fe20000010000 */
[C---:B----4-:R-:W-:Y:S01]  /*3820*/  FMUL.FTZ R6, R29.reuse, R3 ;  /* 0x000000031d067220 */ /* 0x050fe20000410000 */
[C---:B------:R-:W-:Y:S01]  /*3830*/  FMUL.FTZ R3, R29.reuse, R101 ;  /* 0x000000651d037220 */ /* 0x040fe20000410000 */
[C---:B------:R-:W-:Y:S01]  /*3840*/  FMUL.FTZ R5, R29.reuse, R88 ;  /* 0x000000581d057220 */ /* 0x040fe20000410000 */
[----:B------:R-:W-:Y:S01]  /*3850*/  FMUL.FTZ R4, R29, R91 ;  /* 0x0000005b1d047220 */ /* 0x000fe20000410000 */
[C---:B------:R-:W-:Y:S01]  /*3860*/  FFMA.FTZ R6, R28.reuse, R95, R6 ;  /* 0x0000005f1c067223 */ /* 0x040fe20000010006 */
[C---:B------:R-:W-:Y:S01]  /*3870*/  FFMA.FTZ R3, R28.reuse, R91, -R3 ;  /* 0x0000005b1c037223 */ /* 0x040fe20000010803 */
[C---:B------:R-:W-:Y:S01]  /*3880*/  FFMA.FTZ R5, R28.reuse, R98, R5 ;  /* 0x000000621c057223 */ /* 0x040fe20000010005 */
[----:B------:R-:W-:Y:S01]  /*3890*/  FFMA.FTZ R4, R28, R101, R4 ;  /* 0x000000651c047223 */ /* 0x000fe20000010004 */
[----:B--2---:R-:W-:Y:S01]  /*38a0*/  @!P0 FADD.FTZ R9, R9, R102 ;  /* 0x0000006609098221 */ /* 0x004fe20000010000 */
[----:B------:R-:W-:Y:S01]  /*38b0*/  FMUL.FTZ R2, R2, R3 ;  /* 0x0000000302027220 */ /* 0x000fe20000410000 */
[----:B---3--:R-:W-:Y:S01]  /*38c0*/  @!P0 FADD.FTZ R8, R8, R107 ;  /* 0x0000006b08088221 */ /* 0x008fe20000010000 */
        /* <DEDUP_REMOVED lines=23> */
.L_x_18266:
[----:B------:R-:W-:Y:S05]  /*3a40*/  BSYNC B0 ;  /* 0x0000000000007941 */ /* 0x000fea0003800000 */
.L_x_18265:
        /* <DEDUP_REMOVED lines=14> */
.L_x_18252:
[----:B------:R-:W2:Y:S01]  /*3b30*/  F2F.F16.F32 R2, R51 ;  /* 0x0000003300027304 */ /* 0x000ea20000200800 */
[----:B------:R-:W-:Y:S01]  /*3b40*/  BAR.SYNC.DEFER_BLOCKING 0x0 ;  /* 0x0000000000007b1d */ /* 0x000fe20000010000 */
[----:B------:R-:W-:Y:S02]  /*3b50*/  ISETP.GT.AND P3, PT, R38, 0x1, PT ;  /* 0x000000012600780c */ /* 0x000fe40003f64270 */
[----:B------:R-:W-:Y:S02]  /*3b60*/  IADD3 R40, P1, R40, -0x100, RZ ;  /* 0xffffff0028287810 */ /* 0x000fe40007f3e0ff */
[----:B------:R-:W-:-:S03]  /*3b70*/  IADD3 R44, P2, R44, -0x100, RZ ;  /* 0xffffff002c2c7810 */ /* 0x000fc60007f5e0ff */
[----:B0-----:R-:W0:Y:S01]  /*3b80*/  LDC.64 R10, c[0x0][0x388] ;  /* 0x0000e200ff0a7b82 */ /* 0x001e220000000a00 */
[----:B------:R-:W-:Y:S01]  /*3b90*/  F2F.F16.F32 R52, R52 ;  /* 0x0000003400347304 */ /* 0x000fe20000200800 */
[----:B------:R-:W-:Y:S01]  /*3ba0*/  ULDC.64 UR4, c[0x0][0x390] ;  /* 0x0000e40000047ab9 */ /* 0x000fe20000000a00 */
[----:B------:R-:W-:Y:S02]  /*3bb0*/  IADD3 R38, R38, -0x1, RZ ;  /* 0xffffffff26267810 */ /* 0x000fe40007ffe0ff */
[----:B------:R-:W-:Y:S02]  /*3bc0*/  IADD3.X R41, R41, -0x1, RZ, P1, !PT ;  /* 0xffffffff29297810 */ /* 0x000fe40000ffe4ff */
[----:B------:R-:W-:Y:S01]  /*3bd0*/  IADD3.X R45, R45, -0x1, RZ, P2, !PT ;  /* 0xffffffff2d2d7810 */ /* 0x000fe200017fe4ff */
[----:B--2---:R-:W-:Y:S01]  /*3be0*/  IMAD.WIDE.U32 R2, R2, 0x10000, RZ ;  /* 0x0001000002027825 */ /* 0x004fe200078e00ff */
[----:B------:R-:W2:Y:S01]  /*3bf0*/  F2F.F16.F32 R5, R50 ;  /* 0x0000003200057304 */ /* 0x000ea20000200800 */
[----:B------:R-:W3:Y:S07]  /*3c00*/  LDC.64 R24, c[0x0][0x3e0] ;  /* 0x0000f800ff187b82 */ /* 0x000eee0000000a00 */
[----:B------:R-:W4:Y:S01]  /*3c10*/  F2F.F16.F32 R53, R53 ;  /* 0x0000003500357304 */ /* 0x000f220000200800 */
[----:B------:R-:W5:Y:S01]  /*3c20*/  LDC.64 R22, c[0x0][0x3a8] ;  /* 0x0000ea00ff167b82 */ /* 0x000f620000000a00 */
[----:B--2---:R-:W-:Y:S01]  /*3c30*/  PRMT R5, R52, 0x5410, R5 ;  /* 0x0000541034057816 */ /* 0x004fe20000000005 */
[----:B0-----:R-:W-:-:S05]  /*3c40*/  IMAD R4, R10, UR17, RZ ;  /* 0x000000110a047c24 */ /* 0x001fca000f8e02ff */
[----:B------:R-:W0:Y:S01]  /*3c50*/  F2F.F16.F32 R0, R61 ;  /* 0x0000003d00007304 */ /* 0x000e220000200800 */
[----:B-1----:R-:W-:Y:S01]  /*3c60*/  LOP3.LUT R7, R5, R3, RZ, 0xfc, !PT ;  /* 0x0000000305077212 */ /* 0x002fe200078efcff */
[----:B------:R-:W-:Y:S02]  /*3c70*/  IMAD R11, R11, UR16, R4 ;  /* 0x000000100b0b7c24 */ /* 0x000fe4000f8e0204 */
[----:B------:R-:W-:Y:S01]  /*3c80*/  IMAD.WIDE.U32 R4, R10, UR16, R12 ;  /* 0x000000100a047c25 */ /* 0x000fe2000f8e000c */
[----:B----4-:R-:W-:-:S03]  /*3c90*/  LOP3.LUT R6, R2, R53, RZ, 0xfc, !PT ;  /* 0x0000003502067212 */ /* 0x010fc600078efcff */
[----:B------:R-:W-:Y:S01]  /*3ca0*/  F2F.F16.F32 R9, R63 ;  /* 0x0000003f00097304 */ /* 0x000fe20000200800 */
[----:B------:R-:W-:Y:S01]  /*3cb0*/  IADD3 R5, R5, R11, RZ ;  /* 0x0000000b05057210 */ /* 0x000fe20007ffe0ff */
[----:B------:R1:W-:Y:S01]  /*3cc0*/  STS.64 [R39], R6 ;  /* 0x0000000627007388 */ /* 0x0003e20000000a00 */
[----:B------:R-:W-:-:S03]  /*3cd0*/  NOP ;  /* 0x0000000000007918 */ /* 0x000fc60000000000 */
[----:B------:R-:W2:Y:S02]  /*3ce0*/  LDS.64 R2, [R39] ;  /* 0x0000000027027984 */ /* 0x000ea40000000a00 */
[----:B------:R-:W4:Y:S01]  /*3cf0*/  F2F.F16.F32 R10, R70 ;  /* 0x00000046000a7304 */ /* 0x000f220000200800 */
[----:B-1----:R-:W-:-:S07]  /*3d00*/  IMAD R7, R31, UR4, RZ ;  /* 0x000000041f077c24 */ /* 0x002fce000f8e02ff */
[----:B------:R1:W4:Y:S01]  /*3d10*/  F2F.F16.F32 R15, R62 ;  /* 0x0000003e000f7304 */ /* 0x0003220000200800 */
[C---:B------:R-:W-:Y:S02]  /*3d20*/  IMAD R11, R30.reuse, UR5, R7 ;  /* 0x000000051e0b7c24 */ /* 0x040fe4000f8e0207 */
[----:B------:R-:W-:Y:S01]  /*3d30*/  IMAD.WIDE.U32 R6, R30, UR4, R4 ;  /* 0x000000041e067c25 */ /* 0x000fe2000f8e0004 */
[----:B------:R-:W-:-:S03]  /*3d40*/  ULDC.64 UR4, c[0x0][0x3b0] ;  /* 0x0000ec0000047ab9 */ /* 0x000fc60000000a00 */
[----:B0-----:R-:W-:Y:S01]  /*3d50*/  IMAD.WIDE.U32 R4, R0, 0x10000, RZ ;  /* 0x0001000000047825 */ /* 0x001fe200078e00ff */
[----:B------:R-:W-:-:S03]  /*3d60*/  IADD3 R7, R7, R11, RZ ;  /* 0x0000000b07077210 */ /* 0x000fc60007ffe0ff */
[----:B-1----:R-:W-:Y:S01]  /*3d70*/  FADD.FTZ R62, R35, R62 ;  /* 0x0000003e233e7221 */ /* 0x002fe20000010000 */
[----:B---3--:R-:W-:Y:S01]  /*3d80*/  LEA R8, P0, R6, R24, 0x1 ;  /* 0x0000001806087211 */ /* 0x008fe200078008ff */
[----:B-----5:R-:W-:Y:S01]  /*3d90*/  IMAD R0, R22, UR17, RZ ;  /* 0x0000001116007c24 */ /* 0x020fe2000f8e02ff */
[----:B----4-:R-:W-:Y:S01]  /*3da0*/  PRMT R11, R9, 0x5410, R10 ;  /* 0x00005410090b7816 */ /* 0x010fe2000000000a */
[----:B------:R-:W-:Y:S01]  /*3db0*/  FADD.FTZ R62, R62, R61 ;  /* 0x0000003d3e3e7221 */ /* 0x000fe20000010000 */
[----:B------:R-:W-:Y:S02]  /*3dc0*/  LEA.HI.X R9, R6, R25, R7, 0x1, P0 ;  /* 0x0000001906097211 */ /* 0x000fe400000f0c07 */
[----:B------:R-:W-:Y:S01]  /*3dd0*/  LOP3.LUT R11, R11, R5, RZ, 0xfc, !PT ;  /* 0x000000050b0b7212 */ /* 0x000fe200078efcff */
[----:B------:R-:W-:Y:S01]  /*3de0*/  FADD.FTZ R35, R62, R63 ;  /* 0x0000003f3e237221 */ /* 0x000fe20000010000 */
[----:B------:R-:W-:Y:S01]  /*3df0*/  LOP3.LUT R10, R4, R15, RZ, 0xfc, !PT ;  /* 0x0000000f040a7212 */ /* 0x000fe200078efcff */
[----:B------:R-:W-:Y:S01]  /*3e00*/  IMAD.WIDE R4, R36, 0x8, R8 ;  /* 0x0000000824047825 */ /* 0x000fe200078e0208 */
[----:B------:R-:W0:Y:S03]  /*3e10*/  LDC.64 R14, c[0x0][0x3f0] ;  /* 0x0000fc00ff0e7b82 */ /* 0x000e260000000a00 */
[----:B------:R-:W-:Y:S01]  /*3e20*/  FADD.FTZ R35, R35, R70 ;  /* 0x0000004623237221 */ /* 0x000fe20000010000 */
[----:B------:R-:W-:-:S04]  /*3e30*/  IMAD.WIDE.U32 R8, R22, UR16, R12 ;  /* 0x0000001016087c25 */ /* 0x000fc8000f8e000c */
[----:B------:R-:W-:Y:S01]  /*3e40*/  IMAD R13, R23, UR16, R0 ;  /* 0x00000010170d7c24 */ /* 0x000fe2000f8e0200 */
[----:B--2---:R1:W-:Y:S04]  /*3e50*/  STG.E.64 desc[UR14][R4.64], R2 ;  /* 0x0000000204007986 */ /* 0x0043e8000c101b0e */
[----:B------:R-:W-:Y:S01]  /*3e60*/  IADD3 R9, R9, R13, RZ ;  /* 0x0000000d09097210 */ /* 0x000fe20007ffe0ff */
[----:B------:R-:W-:Y:S01]  /*3e70*/  BAR.SYNC.DEFER_BLOCKING 0x0 ;  /* 0x0000000000007b1d */ /* 0x000fe20000010000 */
[----:B-1----:R-:W-:-:S04]  /*3e80*/  IMAD R3, R31, UR4, RZ ;  /* 0x000000041f037c24 */ /* 0x002fc8000f8e02ff */
[C---:B------:R-:W-:Y:S02]  /*3e90*/  IMAD R5, R30.reuse, UR5, R3 ;  /* 0x000000051e057c24 */ /* 0x040fe4000f8e0203 */
[----:B------:R-:W-:-:S05]  /*3ea0*/  IMAD.WIDE.U32 R2, R30, UR4, R8 ;  /* 0x000000041e027c25 */ /* 0x000fca000f8e0008 */
[----:B------:R-:W-:Y:S02]  /*3eb0*/  IADD3 R0, R3, R5, RZ ;  /* 0x0000000503007210 */ /* 0x000fe40007ffe0ff */
[----:B0-----:R-:W-:Y:S01]  /*3ec0*/  LEA R4, P0, R2, R14, 0x1 ;  /* 0x0000000e02047211 */ /* 0x001fe200078008ff */
[----:B------:R-:W-:Y:S01]  /*3ed0*/  STS.64 [R39], R10 ;  /* 0x0000000a27007388 */ /* 0x000fe20000000a00 */
[----:B------:R-:W-:-:S03]  /*3ee0*/  NOP ;  /* 0x0000000000007918 */ /* 0x000fc60000000000 */
[----:B------:R-:W0:Y:S01]  /*3ef0*/  LDS.64 R6, [R39] ;  /* 0x0000000027067984 */ /* 0x000e220000000a00 */
[----:B------:R-:W-:Y:S02]  /*3f00*/  LEA.HI.X R5, R2, R15, R0, 0x1, P0 ;  /* 0x0000000f02057211 */ /* 0x000fe400000f0c00 */
[----:B------:R-:W-:Y:S01]  /*3f10*/  IADD3 R42, P0, R42, -0x100, RZ ;  /* 0xffffff002a2a7810 */ /* 0x000fe20007f1e0ff */
[----:B------:R-:W-:-:S03]  /*3f20*/  IMAD.WIDE R2, R36, 0x8, R4 ;  /* 0x0000000824027825 */ /* 0x000fc600078e0204 */
[----:B------:R-:W-:Y:S02]  /*3f30*/  IADD3.X R43, R43, -0x1, RZ, P0, !PT ;  /* 0xffffffff2b2b7810 */ /* 0x000fe400007fe4ff */
[----:B0-----:R0:W-:Y:S01]  /*3f40*/  STG.E.64 desc[UR14][R2.64], R6 ;  /* 0x0000000602007986 */ /* 0x0011e2000c101b0e */
[----:B------:R-:W-:Y:S06]  /*3f50*/  @P3 BRA `(.L_x_18268) ;  /* 0xffffffc400bc3947 */ /* 0x000fec000383ffff */
.L_x_18250:
        /* <DEDUP_REMOVED lines=26> */
.L_x_18270:
[----:B------:R-:W-:Y:S05]  /*4100*/  BSYNC B0 ;  /* 0x0000000000007941 */ /* 0x000fea0003800000 */
.L_x_18269:
        /* <DEDUP_REMOVED lines=29> */
.L_x_18272:
[----:B-1----:R-:W2:Y:S02]  /*42e0*/  S2R R19, SR_TID.X ;  /* 0x0000000000137919 */ /* 0x002ea40000002100 */
.L_x_18273:
[----:B------:R-:W-:Y:S05]  /*42f0*/  BSYNC B0 ;  /* 0x0000000000007941 */ /* 0x000fea0003800000 */
.L_x_18271:
        /* <DEDUP_REMOVED lines=31> */
[C---:B-----5:R-:W-:Y:S01]  /*44f0*/  IMAD R33, R30.reuse, UR7, R7 ;  /* 0x000000071e217c24 */ /* 0x060fe2000f8e0207 */
[----:B------:R-:W-:Y:S01]  /*4500*/  ULDC.64 UR20, c[0x0][0x3d0] ;  /* 0x0000f40000147ab9 */ /* 0x000fe20000000a00 */
[----:B-1----:R-:W-:Y:S01]  /*4510*/  IMAD.WIDE.U32 R4, R30, UR6, RZ ;  /* 0x000000061e047c25 */ /* 0x002fe2000f8e00ff */
        /* <DEDUP_REMOVED lines=9> */
.L_x_18275:
        /* <DEDUP_REMOVED lines=64> */
.L_x_18274:
[----:B------:R-:W-:Y:S05]  /*49b0*/  EXIT ;  /* 0x000000000000794d */ /* 0x000fea0003800000 */
.L_x_18276:
        /* <DEDUP_REMOVED lines=12> */
.L_x_19045:


//--------------------- .text._Z25selective_scan_bwd_kernelI32Selective_Scan_bwd_kernel_traitsILi32ELi4ELb1ELb0ELb0ELb1ELb0EN3c104HalfENS1_7complexIfEEEEv12SSMParamsBwd --------------------------
	.section	.text._Z25selective_scan_bwd_kernelI32Selective_Scan_bwd_kernel_traitsILi32ELi4ELb1ELb0ELb0ELb1ELb0EN3c104HalfENS1_7complexIfEEEEv12SSMParamsBwd,"ax",@progbits
	.align	128
        .global         _Z25selective_scan_bwd_kernelI32Selective_Scan_bwd_kernel_traitsILi32ELi4ELb1ELb0ELb0ELb1ELb0EN3c104HalfENS1_7complexIfEEEEv12SSMParamsBwd
        .type           _Z25selective_scan_bwd_kernelI32Selective_Scan_bwd_kernel_traitsILi32ELi4ELb1ELb0ELb0ELb1ELb0EN3c104HalfENS1_7complexIfEEEEv12SSMParamsBwd,@function
        .size           _Z25selective_scan_bwd_kernelI32Selective_Scan_bwd_kernel_traitsILi32ELi4ELb1ELb0ELb0ELb1ELb0EN3c104HalfENS1_7complexIfEEEEv12SSMParamsBwd,(.L_x_19046 - _Z25selective_scan_bwd_kernelI32Selective_Scan_bwd_kernel_traitsILi32ELi4ELb1ELb0ELb0ELb1ELb0EN3c104HalfENS1_7complexIfEEEEv12SSMParamsBwd)
        .other          _Z25selective_scan_bwd_kernelI32Selective_Scan_bwd_kernel_traitsILi32ELi4ELb1ELb0ELb0ELb1ELb0EN3c104HalfENS1_7complexIfEEEEv12SSMParamsBwd,@"STO_CUDA_ENTRY STV_DEFAULT"
_Z25selective_scan_bwd_kernelI32Selective_Scan_bwd_kernel_traitsILi32ELi4ELb1ELb0ELb0ELb1ELb0EN3c104HalfENS1_7complexIfEEEEv12SSMParamsBwd:
.text._Z25selective_scan_bwd_kernelI32Selective_Scan_bwd_kernel_traitsILi32ELi4ELb1ELb0ELb0ELb1ELb0EN3c104HalfENS1_7complexIfEEEEv12SSMParamsBwd:
[----:B------:R-:W-:Y:S08]  /*0000*/  LDC R1, c[0x0][0x28] ;  /* 0x00000a00ff017b82 */ /* 0x000ff00000000800 */
[----:B------:R-:W0:Y:S01]  /*0010*/  LDC.64 R2, c[0x0][0x2e8] ;  /* 0x0000ba00ff027b82 */ /* 0x000e220000000a00 */
[----:B------:R-:W1:Y:S01]  /*0020*/  S2R R40, SR_CTAID.Y ;  /* 0x0000000000287919 */ /* 0x000e620000002600 */
[----:B------:R-:W-:Y:S01]  /*0030*/  ULDC.64 UR8, c[0x0][0x280] ;  /* 0x0000a00000087ab9 */ /* 0x000fe20000000a00 */
[----:B------:R-:W-:Y:S01]  /*0040*/  CS2R R42, SRZ ;  /* 0x00000000002a7805 */ /* 0x000fe2000001ff00 */
[----:B------:R-:W-:Y:S01]  /*0050*/  ULDC.64 UR12, c[0x0][0x208] ;  /* 0x00008200000c7ab9 */ /* 0x000fe20000000a00 */
[----:B------:R-:W-:-:S03]  /*0060*/  ULDC.64 UR10, c[0x0][0x328] ;  /* 0x0000ca00000a7ab9 */ /* 0x000fc60000000a00 */
        /* <DEDUP_REMOVED lines=8> */
[----:B------:R-:W-:-:S05]  /*00f0*/  ISETP.NE.AND.EX P1, PT, R5, RZ, PT, P1 ;  /* 0x000000ff0500720c */ /* 0x000fca0003f25310 */
[----:B------:R-:W1:Y:S01]  /*0100*/  LDC R21, c[0x0][0x224] ;  /* 0x00008900ff157b82 */ /* 0x000e620000000800 */
[----:B---3--:R-:W-:Y:S01]  /*0110*/  USHF.R.S32.HI UR15, URZ, 0x1f, UR14 ;  /* 0x0000001f3f0f7899 */ /* 0x008fe2000801140e */
[----:B------:R-:W-:-:S06]  /*0120*/  @P0 LEA R2, P2, R40, R2, 0x2 ;  /* 0x0000000228020211 */ /* 0x000fcc00078410ff */
[----:B------:R-:W3:Y:S01]  /*0130*/  LDC.64 R10, c[0x0][0x298] ;  /* 0x0000a600ff0a7b82 */ /* 0x000ee20000000a00 */
[----:B------:R-:W-:Y:S01]  /*0140*/  UIMAD UR6, UR15, UR8, URZ ;  /* 0x000000080f0672a4 */ /* 0x000fe2000f8e023f */
[C-C-:B------:R-:W-:Y:S01]  /*0150*/  @P0 LEA.HI.X R3, R40.reuse, R3, R41.reuse, 0x2, P2 ;  /* 0x0000000328030211 */ /* 0x140fe200010f1429 */
[----:B------:R-:W-:Y:S01]  /*0160*/  UIMAD.WIDE.U32 UR4, UR14, UR8, URZ ;  /* 0x000000080e0472a5 */ /* 0x000fe2000f8e003f */
[----:B------:R-:W-:Y:S01]  /*0170*/  @P1 LEA R4, P3, R40, R4, 0x2 ;  /* 0x0000000428041211 */ /* 0x000fe200078610ff */
[----:B------:R-:W-:Y:S02]  /*0180*/  UIMAD UR6, UR14, UR9, UR6 ;  /* 0x000000090e0672a4 */ /* 0x000fe4000f8e0206 */
[----:B------:R4:W5:Y:S01]  /*0190*/  @P0 LDG.E R42, desc[UR12][R2.64] ;  /* 0x0000000c022a0981 */ /* 0x000962000c1e1900 */
[----:B------:R-:W3:Y:S01]  /*01a0*/  LDC.64 R14, c[0x0][0x3d8] ;  /* 0x0000f600ff0e7b82 */ /* 0x000ee20000000a00 */
[----:B0-----:R-:W-:Y:S01]  /*01b0*/  ISETP.NE.U32.AND P0, PT, R8, RZ, PT ;  /* 0x000000ff0800720c */ /* 0x001fe20003f05070 */
[----:B------:R-:W-:Y:S01]  /*01c0*/  UIADD3 UR5, UR5, UR6, URZ ;  /* 0x0000000605057290 */ /* 0x000fe2000fffe03f */
[----:B--2---:R-:W-:Y:S01]  /*01d0*/  IMAD R0, R41, R6, RZ ;  /* 0x0000000629007224 */ /* 0x004fe200078e02ff */
[----:B------:R-:W-:Y:S01]  /*01e0*/  @P1 LEA.HI.X R5, R40, R5, R41, 0x2, P3 ;  /* 0x0000000528051211 */ /* 0x000fe200018f1429 */
[----:B------:R-:W-:Y:S01]  /*01f0*/  ULDC.64 UR8, c[0x0][0x290] ;  /* 0x0000a40000087ab9 */ /* 0x000fe20000000a00 */
[----:B------:R-:W-:-:S02]  /*0200*/  ISETP.NE.AND.EX P0, PT, R9, RZ, PT, P0 ;  /* 0x000000ff0900720c */ /* 0x000fc40003f05300 */
[----:B------:R-:W0:Y:S01]  /*0210*/  LDC.64 R18, c[0x0][0x3f8] ;  /* 0x0000fe00ff127b82 */ /* 0x000e220000000a00 */
[C---:B------:R-:W-:Y:S01]  /*0220*/  IMAD R0, R40.reuse, R7, R0 ;  /* 0x0000000728007224 */ /* 0x040fe200078e0200 */
[----:B-1----:R-:W-:Y:S01]  /*0230*/  LEA R7, R21, 0xffffff80, 0x7 ;  /* 0xffffff8015077811 */ /* 0x002fe200078e38ff */
[C---:B----4-:R-:W-:Y:S01]  /*0240*/  IMAD.WIDE.U32 R2, R40.reuse, R6, UR4 ;  /* 0x0000000428027e25 */ /* 0x050fe2000f8e0006 */
[----:B------:R1:W5:Y:S02]  /*0250*/  @P1 LDG.E R43, desc[UR12][R4.64] ;  /* 0x0000000c042b1981 */ /* 0x000364000c1e1900 */
[----:B------:R-:W-:Y:S02]  /*0260*/  SHF.R.S32.HI R9, RZ, 0x1f, R7 ;  /* 0x0000001fff097819 */ /* 0x000fe40000011407 */
[----:B------:R-:W-:Y:S01]  /*0270*/  IADD3 R50, P1, R7, R2, RZ ;  /* 0x0000000207327210 */ /* 0x000fe20007f3e0ff */
[----:B---3--:R-:W-:Y:S01]  /*0280*/  IMAD R2, R41, R10, RZ ;  /* 0x0000000a29027224 */ /* 0x008fe200078e02ff */
[----:B------:R-:W2:Y:S02]  /*0290*/  LDC.64 R12, c[0x0][0x330] ;  /* 0x0000cc00ff0c7b82 */ /* 0x000ea40000000a00 */
[----:B------:R-:W-:Y:S01]  /*02a0*/  IADD3.X R6, R9, R3, R0, P1, !PT ;  /* 0x0000000309067210 */ /* 0x000fe20000ffe400 */
[----:B------:R-:W-:Y:S01]  /*02b0*/  IMAD R0, R40, R11, R2 ;  /* 0x0000000b28007224 */ /* 0x000fe200078e0202 */
[----:B------:R-:W-:-:S04]  /*02c0*/  UIMAD UR6, UR15, UR8, URZ ;  /* 0x000000080f0672a4 */ /* 0x000fc8000f8e023f */
[----:B------:R-:W3:Y:S01]  /*02d0*/  @P0 LDC R11, c[0x0][0x214] ;  /* 0x00008500ff0b0b82 */ /* 0x000ee20000000800 */
[----:B------:R-:W-:Y:S01]  /*02e0*/  ISETP.NE.U32.AND P2, PT, R14, RZ, PT ;  /* 0x000000ff0e00720c */ /* 0x000fe20003f45070 */
[----:B------:R-:W-:Y:S02]  /*02f0*/  UIMAD.WIDE.U32 UR4, UR14, UR8, URZ ;  /* 0x000000080e0472a5 */ /* 0x000fe4000f8e003f */
[----:B------:R-:W-:Y:S01]  /*0300*/  UIMAD UR6, UR14, UR9, UR6 ;  /* 0x000000090e0672a4 */ /* 0x000fe2000f8e0206 */
[----:B------:R-:W-:Y:S01]  /*0310*/  ISETP.NE.AND.EX P2, PT, R15, RZ, PT, P2 ;  /* 0x000000ff0f00720c */ /* 0x000fe20003f45320 */
[----:B------:R-:W-:Y:S02]  /*0320*/  UIMAD UR8, UR15, UR10, URZ ;  /* 0x0000000a0f0872a4 */ /* 0x000fe4000f8e023f */
[----:B------:R-:W-:Y:S01]  /*0330*/  UIADD3 UR5, UR5, UR6, URZ ;  /* 0x0000000605057290 */ /* 0x000fe2000fffe03f */
[----:B------:R-:W4:Y:S01]  /*0340*/  LDC.64 R56, c[0x0][0x3b8] ;  /* 0x0000ee00ff387b82 */ /* 0x000f220000000a00 */
[----:B------:R-:W-:Y:S01]  /*0350*/  UIMAD.WIDE.U32 UR6, UR14, UR10, URZ ;  /* 0x0000000a0e0672a5 */ /* 0x000fe2000f8e003f */
[----:B0-----:R-:W-:Y:S01]  /*0360*/  ISETP.NE.U32.AND P1, PT, R18, RZ, PT ;  /* 0x000000ff1200720c */ /* 0x001fe20003f25070 */
[----:B------:R-:W-:-:S05]  /*0370*/  UIMAD UR8, UR14, UR11, UR8 ;  /* 0x0000000b0e0872a4 */ /* 0x000fca000f8e0208 */
[----:B------:R-:W0:Y:S01]  /*0380*/  @P0 LDC R23, c[0x0][0x21c] ;  /* 0x00008700ff170b82 */ /* 0x000e220000000800 */
[----:B------:R-:W-:Y:S01]  /*0390*/  IMAD.WIDE.U32 R2, R40, R10, UR4 ;  /* 0x0000000428027e25 */ /* 0x000fe2000f8e000a */
[----:B------:R-:W-:Y:S01]  /*03a0*/  UIADD3 UR7, UR7, UR8, URZ ;  /* 0x0000000807077290 */ /* 0x000fe2000fffe03f */
[----:B------:R-:W-:Y:S02]  /*03b0*/  ISETP.NE.AND.EX P1, PT, R19, RZ, PT, P1 ;  /* 0x000000ff1300720c */ /* 0x000fe40003f25310 */
[----:B------:R-:W-:-:S03]  /*03c0*/  CS2R R16, SRZ ;  /* 0x0000000000107805 */ /* 0x000fc6000001ff00 */
[----:B------:R-:W4:Y:S01]  /*03d0*/  @P0 LDC.64 R26, c[0x0][0x310] ;  /* 0x0000c400ff1a0b82 */ /* 0x000f220000000a00 */
[----:B------:R-:W-:Y:S01]  /*03e0*/  IADD3 R54, P4, R7, R2, RZ ;  /* 0x0000000207367210 */ /* 0x000fe20007f9e0ff */
[----:B--2---:R-:W-:Y:S01]  /*03f0*/  IMAD R8, R41, R12, RZ ;  /* 0x0000000c29087224 */ /* 0x004fe200078e02ff */
[C---:B------:R-:W-:Y:S01]  /*0400*/  @P2 LEA R16, P3, R40.reuse, R14, 0x2 ;  /* 0x0000000e28102211 */ /* 0x040fe200078610ff */
[----:B-1----:R-:W-:-:S04]  /*0410*/  IMAD.WIDE.U32 R4, R40, R12, UR6 ;  /* 0x0000000628047e25 */ /* 0x002fc8000f8e000c */
[----:B------:R-:W1:Y:S01]  /*0420*/  LDC.64 R48, c[0x0][0x2f0] ;  /* 0x0000bc00ff307b82 */ /* 0x000e620000000a00 */
[----:B------:R-:W-:Y:S01]  /*0430*/  HFMA2.MMA R14, -RZ, RZ, 0, 0 ;  /* 0x00000000ff0e7435 */ /* 0x000fe200000001ff */
[----:B------:R-:W-:-:S06]  /*0440*/  IADD3.X R2, R9, R3, R0, P4, !PT ;  /* 0x0000000309027210 */ /* 0x000fcc00027fe400 */
[----:B------:R-:W2:Y:S01]  /*0450*/  LDC.64 R52, c[0x0][0x2f8] ;  /* 0x0000be00ff347b82 */ /* 0x000ea20000000a00 */
[C---:B------:R-:W-:Y:S01]  /*0460*/  IMAD R8, R40.reuse, R13, R8 ;  /* 0x0000000d28087224 */ /* 0x040fe200078e0208 */
[----:B------:R-:W-:Y:S01]  /*0470*/  IADD3 R7, P5, R7, R4, RZ ;  /* 0x0000000407077210 */ /* 0x000fe20007fbe0ff */
[----:B---3--:R-:W-:Y:S01]  /*0480*/  @P0 IMAD R0, R11, UR14, R40 ;  /* 0x0000000e0b000c24 */ /* 0x008fe2000f8e0228 */
[C-C-:B------:R-:W-:Y:S01]  /*0490*/  @P2 LEA.HI.X R17, R40.reuse, R15, R41.reuse, 0x2, P3 ;  /* 0x0000000f28112211 */ /* 0x140fe200018f1429 */
[----:B------:R-:W-:Y:S01]  /*04a0*/  ULDC.64 UR4, c[0x0][0x248] ;  /* 0x0000920000047ab9 */ /* 0x000fe20000000a00 */
[----:B------:R-:W-:Y:S01]  /*04b0*/  @P1 LEA R14, P3, R40, R18, 0x2 ;  /* 0x00000012280e1211 */ /* 0x000fe200078610ff */
[----:B------:R-:W-:Y:S01]  /*04c0*/  @P0 IMAD R0, R0, R21, RZ ;  /* 0x0000001500000224 */ /* 0x000fe200078e02ff */
[----:B------:R-:W-:Y:S01]  /*04d0*/  IADD3.X R58, R9, R5, R8, P5, !PT ;  /* 0x00000005093a7210 */ /* 0x000fe20002ffe408 */
[----:B------:R-:W-:Y:S01]  /*04e0*/  IMAD R5, R41, UR4, RZ ;  /* 0x0000000429057c24 */ /* 0x000fe2000f8e02ff */
[----:B------:R-:W-:Y:S01]  /*04f0*/  MOV R15, RZ ;  /* 0x000000ff000f7202 */ /* 0x000fe20000000f00 */
[----:B0-----:R-:W-:Y:S01]  /*0500*/  @P0 IMAD R3, R0, R23, RZ ;  /* 0x0000001700030224 */ /* 0x001fe200078e02ff */
[----:B------:R-:W-:Y:S01]  /*0510*/  ISETP.GE.AND P2, PT, R21, 0x1, PT ;  /* 0x000000011500780c */ /* 0x000fe20003f46270 */
[----:B------:R-:W-:Y:S01]  /*0520*/  ULDC.64 UR6, c[0x0][0x358] ;  /* 0x0000d60000067ab9 */ /* 0x000fe20000000a00 */
[C---:B------:R-:W-:Y:S01]  /*0530*/  @P1 LEA.HI.X R15, R40.reuse, R19, R41, 0x2, P3 ;  /* 0x00000013280f1211 */ /* 0x040fe200018f1429 */
[----:B------:R-:W-:Y:S01]  /*0540*/  ULDC.64 UR8, c[0x0][0x338] ;  /* 0x0000ce0000087ab9 */ /* 0x000fe20000000a00 */
[----:B----4-:R-:W-:Y:S01]  /*0550*/  LEA R56, P3, R7, R56, 0x1 ;  /* 0x0000003807387211 */ /* 0x010fe200078608ff */
[----:B------:R-:W-:-:S04]  /*0560*/  IMAD.WIDE.U32 R24, R40, UR4, RZ ;  /* 0x0000000428187c25 */ /* 0x000fc8000f8e00ff */
[----:B------:R-:W-:Y:S01]  /*0570*/  IMAD R5, R40, UR5, R5 ;  /* 0x0000000528057c24 */ /* 0x000fe2000f8e0205 */
[----:B------:R-:W-:Y:S01]  /*0580*/  ULDC.64 UR4, c[0x0][0x378] ;  /* 0x0000de0000047ab9 */ /* 0x000fe20000000a00 */
[----:B------:R-:W-:Y:S01]  /*0590*/  LEA.HI.X R58, R7, R57, R58, 0x1, P3 ;  /* 0x00000039073a7211 */ /* 0x000fe200018f0c3a */
[----:B------:R-:W-:-:S04]  /*05a0*/  @P0 IMAD.WIDE R26, R3, 0x10, R26 ;  /* 0x00000010031a0825 */ /* 0x000fc800078e021a */
[C---:B------:R-:W-:Y:S02]  /*05b0*/  IMAD R3, R41.reuse, UR4, RZ ;  /* 0x0000000429037c24 */ /* 0x040fe4000f8e02ff */
[C---:B------:R-:W-:Y:S02]  /*05c0*/  IMAD R7, R41.reuse, UR6, RZ ;  /* 0x0000000629077c24 */ /* 0x040fe4000f8e02ff */
[----:B------:R-:W-:Y:S01]  /*05d0*/  IMAD R9, R41, UR8, RZ ;  /* 0x0000000829097c24 */ /* 0x000fe2000f8e02ff */
[----:B-1----:R-:W-:Y:S01]  /*05e0*/  LEA R48, P4, R50, R48, 0x1 ;  /* 0x0000003032307211 */ /* 0x002fe200078808ff */
[----:B------:R-:W-:Y:S01]  /*05f0*/  IMAD.WIDE.U32 R22, R40, UR4, RZ ;  /* 0x0000000428167c25 */ /* 0x000fe2000f8e00ff */
[----:B--2---:R-:W-:-:S03]  /*0600*/  LEA R52, P1, R54, R52, 0x1 ;  /* 0x0000003436347211 */ /* 0x004fc600078208ff */
[C---:B------:R-:W-:Y:S02]  /*0610*/  IMAD R3, R40.reuse, UR5, R3 ;  /* 0x0000000528037c24 */ /* 0x040fe4000f8e0203 */
[----:B------:R-:W-:-:S04]  /*0620*/  IMAD.WIDE.U32 R20, R40, UR6, RZ ;  /* 0x0000000628147c25 */ /* 0x000fc8000f8e00ff */
[C---:B------:R-:W-:Y:S02]  /*0630*/  IMAD R7, R40.reuse, UR7, R7 ;  /* 0x0000000728077c24 */ /* 0x040fe4000f8e0207 */
[----:B------:R-:W-:-:S04]  /*0640*/  IMAD.WIDE.U32 R18, R40, UR8, RZ ;  /* 0x0000000828127c25 */ /* 0x000fc8000f8e00ff */
[----:B------:R-:W-:Y:S01]  /*0650*/  IMAD R9, R40, UR9, R9 ;  /* 0x0000000928097c24 */ /* 0x000fe2000f8e0209 */
[----:B------:R-:W-:Y:S02]  /*0660*/  LEA.HI.X R50, R50, R49, R6, 0x1, P4 ;  /* 0x0000003132327211 */ /* 0x000fe400020f0c06 */
[----:B------:R-:W-:Y:S02]  /*0670*/  CS2R R44, SRZ ;  /* 0x00000000002c7805 */ /* 0x000fe4000001ff00 */
[----:B------:R-:W-:Y:S02]  /*0680*/  LEA.HI.X R54, R54, R53, R2, 0x1, P1 ;  /* 0x0000003536367211 */ /* 0x000fe400008f0c02 */
[----:B------:R-:W-:Y:S02]  /*0690*/  @!P0 CS2R R26, SRZ ;  /* 0x00000000001a8805 */ /* 0x000fe4000001ff00 */
[----:B------:R-:W-:Y:S02]  /*06a0*/  IADD3 R47, R25, R5, RZ ;  /* 0x00000005192f7210 */ /* 0x000fe40007ffe0ff */
[----:B------:R-:W-:-:S02]  /*06b0*/  IADD3 R49, R23, R3, RZ ;  /* 0x0000000317317210 */ /* 0x000fc40007ffe0ff */
[----:B------:R-:W-:Y:S02]  /*06c0*/  IADD3 R51, R21, R7, RZ ;  /* 0x0000000715337210 */ /* 0x000fe40007ffe0ff */
[----:B------:R-:W-:Y:S01]  /*06d0*/  IADD3 R53, R19, R9, RZ ;  /* 0x0000000913357210 */ /* 0x000fe20007ffe0ff */
[----:B------:R-:W-:Y:S06]  /*06e0*/  @!P2 BRA `(.L_x_18277) ;  /* 0x0000003800eca947 */ /* 0x000fec0003800000 */
[----:B------:R-:W0:Y:S01]  /*06f0*/  S2R R55, SR_TID.X ;  /* 0x0000000000377919 */ /* 0x000e220000002100 */
[----:B------:R-:W1:Y:S01]  /*0700*/  LDC R46, c[0x0][0x224] ;  /* 0x00008900ff2e7b82 */ /* 0x000e620000000800 */
[----:B------:R-:W-:Y:S01]  /*0710*/  CS2R R44, SRZ ;  /* 0x00000000002c7805 */ /* 0x000fe2000001ff00 */
[----:B------:R-:W2:Y:S01]  /*0720*/  S2R R57, SR_LANEID ;  /* 0x0000000000397919 */ /* 0x000ea20000000000 */
[----:B0-----:R-:W-:-:S07]  /*0730*/  LOP3.LUT R94, R55, 0x1f, RZ, 0xc0, !PT ;  /* 0x0000001f375e7812 */ /* 0x001fce00078ec0ff */
.L_x_18302:
[----:B------:R-:W-:Y:S01]  /*0740*/  BAR.SYNC.DEFER_BLOCKING 0x0 ;  /* 0x0000000000007b1d */ /* 0x000fe20000010000 */
[----:B------:R-:W-:Y:S02]  /*0750*/  SHF.R.S32.HI R0, RZ, 0x1f, R55 ;  /* 0x0000001fff007819 */ /* 0x000fe40000011437 */
[C---:B0-----:R-:W-:Y:S02]  /*0760*/  SHF.L.U32 R7, R55.reuse, 0x3, RZ ;  /* 0x0000000337077819 */ /* 0x041fe400000006ff */
[----:B------:R-:W-:Y:S02]  /*0770*/  SHF.L.U64.HI R11, R55, 0x3, R0 ;  /* 0x00000003370b7819 */ /* 0x000fe40000010200 */
[----:B------:R-:W-:Y:S01]  /*0780*/  IADD3 R2, P0, R48, R7, RZ ;  /* 0x0000000730027210 */ /* 0x000fe20007f1e0ff */
[----:B------:R-:W0:Y:S03]  /*0790*/  S2UR UR5, SR_CgaCtaId ;  /* 0x00000000000579c3 */ /* 0x000e260000008800 */
[----:B------:R-:W-:Y:S01]  /*07a0*/  IADD3.X R3, R50, R11, RZ, P0, !PT ;  /* 0x0000000b32037210 */ /* 0x000fe200007fe4ff */
[----:B------:R-:W-:-:S04]  /*07b0*/  UMOV UR4, 0x400 ;  /* 0x0000040000047882 */ /* 0x000fc80000000000 */
[----:B------:R-:W3:Y:S01]  /*07c0*/  LDC R0, c[0x0][0x21c] ;  /* 0x00008700ff007b82 */ /* 0x000ee20000000800 */
[----:B------:R-:W4:Y:S01]  /*07d0*/  LDG.E.64 R2, desc[UR12][R2.64] ;  /* 0x0000000c02027981 */ /* 0x000f22000c1e1b00 */
[----:B------:R-:W-:-:S04]  /*07e0*/  IADD3 R4, P0, R52, R7, RZ ;  /* 0x0000000734047210 */ /* 0x000fc80007f1e0ff */
[----:B------:R-:W-:Y:S01]  /*07f0*/  IADD3.X R5, R54, R11, RZ, P0, !PT ;  /* 0x0000000b36057210 */ /* 0x000fe200007fe4ff */
[----:B0-----:R-:W-:-:S06]  /*0800*/  ULEA UR4, UR5, UR4, 0x18 ;  /* 0x0000000405047291 */ /* 0x001fcc000f8ec03f */
[----:B------:R-:W-:-:S04]  /*0810*/  MOV R36, UR4 ;  /* 0x0000000400247c02 */ /* 0x000fc80008000f00 */
[----:B--2---:R-:W-:-:S05]  /*0820*/  LEA R9, R57, R36, 0x3 ;  /* 0x0000002439097211 */ /* 0x004fca00078e18ff */
[----:B----4-:R0:W-:Y:S01]  /*0830*/  STS.64 [R9], R2 ;  /* 0x0000000209007388 */ /* 0x0101e20000000a00 */
[----:B------:R-:W-:-:S03]  /*0840*/  NOP ;  /* 0x0000000000007918 */ /* 0x000fc60000000000 */
[----:B------:R-:W2:Y:S01]  /*0850*/  LDS.64 R12, [R9] ;  /* 0x00000000090c7984 */ /* 0x000ea20000000a00 */
[----:B------:R-:W-:Y:S06]  /*0860*/  BAR.SYNC.DEFER_BLOCKING 0x0 ;  /* 0x0000000000007b1d */ /* 0x000fec0000010000 */
[----:B------:R-:W4:Y:S01]  /*0870*/  LDG.E.64 R4, desc[UR12][R4.64] ;  /* 0x0000000c04047981 */ /* 0x000f22000c1e1b00 */
[----:B------:R-:W-:-:S04]  /*0880*/  IADD3 R6, P0, R56, R7, RZ ;  /* 0x0000000738067210 */ /* 0x000fc80007f1e0ff */
[----:B------:R-:W-:Y:S01]  /*0890*/  IADD3.X R7, R58, R11, RZ, P0, !PT ;  /* 0x0000000b3a077210 */ /* 0x000fe200007fe4ff */
[----:B----4-:R-:W-:Y:S01]  /*08a0*/  STS.64 [R9], R4 ;  /* 0x0000000409007388 */ /* 0x010fe20000000a00 */
[----:B------:R-:W-:-:S03]  /*08b0*/  NOP ;  /* 0x0000000000007918 */ /* 0x000fc60000000000 */
[----:B------:R-:W4:Y:S01]  /*08c0*/  LDS.64 R60, [R9] ;  /* 0x00000000093c7984 */ /* 0x000f220000000a00 */
[----:B------:R-:W-:Y:S06]  /*08d0*/  BAR.SYNC.DEFER_BLOCKING 0x0 ;  /* 0x0000000000007b1d */ /* 0x000fec0000010000 */
[----:B0-----:R-:W3:Y:S01]  /*08e0*/  LDG.E.64 R2, desc[UR12][R6.64] ;  /* 0x0000000c06027981 */ /* 0x001ee2000c1e1b00 */
[----:B------:R-:W-:Y:S01]  /*08f0*/  BSSY B0, `(.L_x_18278) ;  /* 0x000003a000007945 */ /* 0x000fe20003800000 */
[----:B------:R-:W-:Y:S01]  /*0900*/  HFMA2.MMA R83, -RZ, RZ, 0, 0 ;  /* 0x00000000ff537435 */ /* 0x000fe200000001ff */
[--C-:B--2---:R-:W-:Y:S01]  /*0910*/  SHF.R.U32.HI R86, RZ, 0x10, R13.reuse ;  /* 0x00000010ff567819 */ /* 0x104fe2000001160d */
[----:B------:R-:W-:Y:S01]  /*0920*/  HADD2.F32 R87, -RZ, R12.H0_H0 ;  /* 0x2000000cff577230 */ /* 0x000fe20000004100 */
[----:B------:R-:W-:-:S02]  /*0930*/  SHF.R.U64 R39, R12, 0x10, R13 ;  /* 0x000000100c277819 */ /* 0x000fc4000000120d */
[--C-:B----4-:R-:W-:Y:S01]  /*0940*/  SHF.R.U64 R62, R60, 0x10, R61.reuse ;  /* 0x000000103c3e7819 */ /* 0x110fe2000000123d */
[----:B------:R-:W-:Y:S01]  /*0950*/  HADD2.F32 R60, -RZ, R60.H0_H0 ;  /* 0x2000003cff3c7230 */ /* 0x000fe20000004100 */
[----:B------:R-:W-:Y:S01]  /*0960*/  SHF.R.U32.HI R64, RZ, 0x10, R61 ;  /* 0x00000010ff407819 */ /* 0x000fe2000001163d */
[----:B------:R-:W-:Y:S02]  /*0970*/  HADD2.F32 R4, -RZ, R61.H0_H0 ;  /* 0x2000003dff047230 */ /* 0x000fe40000004100 */
[----:B------:R-:W-:Y:S02]  /*0980*/  HADD2.F32 R62, -RZ, R62.H0_H0 ;  /* 0x2000003eff3e7230 */ /* 0x000fe40000004100 */
[--C-:B-----5:R-:W-:Y:S01]  /*0990*/  FADD.FTZ R60, R60, R43.reuse ;  /* 0x0000002b3c3c7221 */ /* 0x120fe20000010000 */
[----:B------:R-:W-:Y:S02]  /*09a0*/  HADD2.F32 R64, -RZ, R64.H0_H0 ;  /* 0x20000040ff407230 */ /* 0x000fe40000004100 */
[--C-:B------:R-:W-:Y:S01]  /*09b0*/  FADD.FTZ R59, R4, R43.reuse ;  /* 0x0000002b043b7221 */ /* 0x100fe20000010000 */
[--C-:B------:R-:W-:Y:S01]  /*09c0*/  FADD.FTZ R62, R62, R43.reuse ;  /* 0x0000002b3e3e7221 */ /* 0x100fe20000010000 */
[----:B------:R-:W-:Y:S01]  /*09d0*/  FSETP.GTU.FTZ.AND P2, PT, R60, 20, PT ;  /* 0x41a000003c00780b */ /* 0x000fe20003f5c000 */
[----:B------:R-:W-:-:S02]  /*09e0*/  FADD.FTZ R64, R64, R43 ;  /* 0x0000002b40407221 */ /* 0x000fc40000010000 */
[----:B------:R-:W-:Y:S02]  /*09f0*/  FSETP.GTU.FTZ.AND P0, PT, R59, 20, PT ;  /* 0x41a000003b00780b */ /* 0x000fe40003f1c000 */
[----:B------:R-:W-:Y:S02]  /*0a00*/  FSETP.GTU.FTZ.AND P3, PT, R62, 20, PT ;  /* 0x41a000003e00780b */ /* 0x000fe40003f7c000 */
[----:B------:R-:W-:Y:S01]  /*0a10*/  FSETP.GTU.FTZ.AND P1, PT, R64, 20, PT ;  /* 0x41a000004000780b */ /* 0x000fe20003f3c000 */
[----:B---3--:R-:W-:Y:S01]  /*0a20*/  STS.64 [R9], R2 ;  /* 0x0000000209007388 */ /* 0x008fe20000000a00 */
[----:B------:R-:W-:-:S03]  /*0a30*/  NOP ;  /* 0x0000000000007918 */ /* 0x000fc60000000000 */
[----:B------:R-:W0:Y:S02]  /*0a40*/  LDS.64 R10, [R9] ;  /* 0x00000000090a7984 */ /* 0x000e240000000a00 */
[----:B0-----:R-:W-:Y:S01]  /*0a50*/  HADD2.F32 R35, -RZ, R10.H0_H0 ;  /* 0x2000000aff237230 */ /* 0x001fe20000004100 */
[--C-:B------:R-:W-:Y:S01]  /*0a60*/  SHF.R.U64 R3, R10, 0x10, R11.reuse ;  /* 0x000000100a037819 */ /* 0x100fe2000000120b */
[----:B------:R-:W-:Y:S01]  /*0a70*/  HADD2.F32 R77, -RZ, R11.H0_H0 ;  /* 0x2000000bff4d7230 */ /* 0x000fe20000004100 */
[----:B------:R-:W-:Y:S01]  /*0a80*/  SHF.R.U32.HI R2, RZ, 0x10, R11 ;  /* 0x00000010ff027819 */ /* 0x000fe2000001160b */
        /* <DEDUP_REMOVED lines=32> */
.L_x_18279:
[----:B------:R-:W-:Y:S05]  /*0c90*/  BSYNC B0 ;  /* 0x0000000000007941 */ /* 0x000fea0003800000 */
.L_x_18278:
        /* <DEDUP_REMOVED lines=33> */
.L_x_18281:
[----:B------:R-:W-:Y:S05]  /*0eb0*/  BSYNC B0 ;  /* 0x0000000000007941 */ /* 0x000fea0003800000 */
.L_x_18280:
        /* <DEDUP_REMOVED lines=33> */
.L_x_18283:
[----:B------:R-:W-:Y:S05]  /*10d0*/  BSYNC B0 ;  /* 0x0000000000007941 */ /* 0x000fea0003800000 */
.L_x_18282:
        /* <DEDUP_REMOVED lines=33> */
.L_x_18285:
[----:B------:R-:W-:Y:S05]  /*12f0*/  BSYNC B0 ;  /* 0x0000000000007941 */ /* 0x000fea0003800000 */
.L_x_18284:
[----:B------:R-:W-:Y:S01]  /*1300*/  ISETP.GE.AND P0, PT, R0, 0x1, PT ;  /* 0x000000010000780c */ /* 0x000fe20003f06270 */
[----:B------:R-:W-:Y:S01]  /*1310*/  HADD2.F32 R39, -RZ, R39.H0_H0 ;  /* 0x20000027ff277230 */ /* 0x000fe20000004100 */
[----:B------:R-:W-:Y:S01]  /*1320*/  BAR.SYNC.DEFER_BLOCKING 0x0 ;  /* 0x0000000000007b1d */ /* 0x000fe20000010000 */
[----:B------:R-:W-:Y:S02]  /*1330*/  HADD2.F32 R76, -RZ, R3.H0_H0 ;  /* 0x20000003ff4c7230 */ /* 0x000fe40000004100 */
[----:B------:R-:W-:Y:S01]  /*1340*/  FFMA.FTZ R3, R35, R87, R44 ;  /* 0x0000005723037223 */ /* 0x000fe2000001002c */
[----:B------:R-:W-:Y:S01]  /*1350*/  HADD2.F32 R38, -RZ, R13.H0_H0 ;  /* 0x2000000dff267230 */ /* 0x000fe20000004100 */
[----:B------:R-:W-:Y:S01]  /*1360*/  HFMA2.MMA R82, -RZ, RZ, 0, 0 ;  /* 0x00000000ff527435 */ /* 0x000fe200000001ff */
[----:B------:R-:W-:Y:S02]  /*1370*/  HADD2.F32 R37, -RZ, R86.H0_H0 ;  /* 0x20000056ff257230 */ /* 0x000fe40000004100 */
[C---:B------:R-:W-:Y:S01]  /*1380*/  FFMA.FTZ R4, R76.reuse, R39, R3 ;  /* 0x000000274c047223 */ /* 0x040fe20000010003 */
[----:B------:R-:W-:Y:S01]  /*1390*/  HADD2.F32 R78, -RZ, R2.H0_H0 ;  /* 0x20000002ff4e7230 */ /* 0x000fe20000004100 */
[----:B------:R-:W-:Y:S01]  /*13a0*/  HFMA2.MMA R66, -RZ, RZ, 0, 0 ;  /* 0x00000000ff427435 */ /* 0x000fe200000001ff */
[----:B------:R-:W-:Y:S01]  /*13b0*/  MOV R63, RZ ;  /* 0x000000ff003f7202 */ /* 0x000fe20000000f00 */
[----:B------:R-:W-:Y:S01]  /*13c0*/  FFMA.FTZ R3, R77, R38, R4 ;  /* 0x000000264d037223 */ /* 0x000fe20000010004 */
[-C--:B------:R-:W-:Y:S01]  /*13d0*/  FMUL.FTZ R61, R35, R42.reuse ;  /* 0x0000002a233d7220 */ /* 0x080fe20000410000 */
[-C--:B------:R-:W-:Y:S01]  /*13e0*/  FMUL.FTZ R65, R77, R42.reuse ;  /* 0x0000002a4d417220 */ /* 0x080fe20000410000 */
[-C--:B------:R-:W-:Y:S01]  /*13f0*/  FMUL.FTZ R84, R76, R42.reuse ;  /* 0x0000002a4c547220 */ /* 0x080fe20000410000 */
[C---:B------:R-:W-:Y:S01]  /*1400*/  FMUL.FTZ R85, R78.reuse, R42 ;  /* 0x0000002a4e557220 */ /* 0x040fe20000410000 */
[----:B------:R-:W-:Y:S01]  /*1410*/  FFMA.FTZ R44, R78, R37, R3 ;  /* 0x000000254e2c7223 */ /* 0x000fe20000010003 */
[----:B------:R-:W-:Y:S06]  /*1420*/  @!P0 BRA `(.L_x_18286) ;  /* 0x0000002400bc8947 */ /* 0x000fec0003800000 */
[C---:B-1----:R-:W-:Y:S01]  /*1430*/  IADD3 R6, R46.reuse, -0x1, RZ ;  /* 0xffffffff2e067810 */ /* 0x042fe20007ffe0ff */
[----:B------:R-:W-:Y:S01]  /*1440*/  ULDC.64 UR4, c[0x0][0x230] ;  /* 0x00008c0000047ab9 */ /* 0x000fe20000000a00 */
[----:B------:R-:W-:Y:S01]  /*1450*/  IADD3 R3, R46, -0x2, RZ ;  /* 0xfffffffe2e037810 */ /* 0x000fe20007ffe0ff */
[----:B------:R-:W0:Y:S01]  /*1460*/  LDC.64 R4, c[0x0][0x2e0] ;  /* 0x0000b800ff047b82 */ /* 0x000e220000000a00 */
[----:B------:R-:W-:Y:S01]  /*1470*/  LEA.HI R7, R6, R6, RZ, 0x1 ;  /* 0x0000000606077211 */ /* 0x000fe200078f08ff */
[----:B------:R-:W-:-:S04]  /*1480*/  IMAD.WIDE.U32 R10, R40, UR4, RZ ;  /* 0x00000004280a7c25 */ /* 0x000fc8000f8e00ff */
[----:B------:R-:W-:Y:S01]  /*1490*/  FADD.FTZ R76, R76, R76 ;  /* 0x0000004c4c4c7221 */ /* 0x000fe20000010000 */
[----:B------:R-:W-:Y:S01]  /*14a0*/  FADD.FTZ R77, R77, R77 ;  /* 0x0000004d4d4d7221 */ /* 0x000fe20000010000 */
[----:B------:R-:W-:Y:S01]  /*14b0*/  LOP3.LUT R7, R7, 0xfffffe, RZ, 0xc0, !PT ;  /* 0x00fffffe07077812 */ /* 0x000fe200078ec0ff */
[----:B------:R-:W-:Y:S02]  /*14c0*/  IMAD R69, R3, R0, RZ ;  /* 0x0000000003457224 */ /* 0x000fe400078e02ff */
[----:B------:R-:W-:Y:S01]  /*14d0*/  FADD.FTZ R0, R35, R35 ;  /* 0x0000002323007221 */ /* 0x000fe20000010000 */
[----:B------:R-:W1:Y:S01]  /*14e0*/  LDC.64 R2, c[0x0][0x2d8] ;  /* 0x0000b600ff027b82 */ /* 0x000e620000000a00 */
[----:B------:R-:W-:Y:S01]  /*14f0*/  IADD3 R88, R6, -R7, RZ ;  /* 0x8000000706587210 */ /* 0x000fe20007ffe0ff */
[----:B------:R-:W-:Y:S02]  /*1500*/  IMAD R7, R41, UR4, RZ ;  /* 0x0000000429077c24 */ /* 0x000fe4000f8e02ff */
[----:B------:R-:W-:Y:S01]  /*1510*/  FADD.FTZ R78, R78, R78 ;  /* 0x0000004e4e4e7221 */ /* 0x000fe20000010000 */
[----:B------:R-:W-:Y:S01]  /*1520*/  IMAD.WIDE R68, R69, 0x10, R26 ;  /* 0x0000001045447825 */ /* 0x000fe200078e021a */
[----:B------:R-:W-:-:S02]  /*1530*/  MOV R83, RZ ;  /* 0x000000ff00537202 */ /* 0x000fc40000000f00 */
[----:B------:R-:W-:Y:S01]  /*1540*/  MOV R80, R36 ;  /* 0x0000002400507202 */ /* 0x000fe20000000f00 */
[C---:B------:R-:W-:Y:S01]  /*1550*/  IMAD R75, R40.reuse, UR5, R7 ;  /* 0x00000005284b7c24 */ /* 0x040fe2000f8e0207 */
[----:B------:R-:W2:Y:S01]  /*1560*/  LDC.64 R8, c[0x0][0x2d0] ;  /* 0x0000b400ff087b82 */ /* 0x000ea20000000a00 */
[----:B------:R-:W-:Y:S01]  /*1570*/  ULDC.64 UR4, c[0x0][0x268] ;  /* 0x00009a0000047ab9 */ /* 0x000fe20000000a00 */
[----:B------:R-:W-:Y:S01]  /*1580*/  IADD3 R81, R55, 0x200, RZ ;  /* 0x0000020037517810 */ /* 0x000fe20007ffe0ff */
[----:B------:R-:W-:Y:S01]  /*1590*/  IMAD R67, R41, UR4, RZ ;  /* 0x0000000429437c24 */ /* 0x000fe2000f8e02ff */
[----:B------:R-:W-:Y:S01]  /*15a0*/  IADD3 R70, R11, R75, RZ ;  /* 0x0000004b0b467210 */ /* 0x000fe20007ffe0ff */
[----:B------:R-:W-:Y:S01]  /*15b0*/  IMAD.WIDE.U32 R6, R40, UR4, RZ ;  /* 0x0000000428067c25 */ /* 0x000fe2000f8e00ff */
[----:B------:R-:W-:Y:S01]  /*15c0*/  SHF.L.U32 R88, R88, 0x8, RZ ;  /* 0x0000000858587819 */ /* 0x000fe200000006ff */
[----:B------:R-:W-:Y:S01]  /*15d0*/  UMOV UR4, URZ ;  /* 0x0000003f00047c82 */ /* 0x000fe20008000000 */
[----:B------:R-:W3:Y:S01]  /*15e0*/  LDC.64 R28, c[0x0][0x238] ;  /* 0x00008e00ff1c7b82 */ /* 0x000ee20000000a00 */
[----:B------:R-:W-:Y:S01]  /*15f0*/  IMAD R79, R40, UR5, R67 ;  /* 0x00000005284f7c24 */ /* 0x000fe2000f8e0243 */
[----:B0-----:R-:W-:Y:S01]  /*1600*/  LEA R73, P2, R6, R4, 0x3 ;  /* 0x0000000406497211 */ /* 0x001fe200078418ff */
[----:B------:R-:W-:-:S03]  /*1610*/  ULDC UR5, c[0x0][0x224] ;  /* 0x0000890000057ab9 */ /* 0x000fc60000000800 */
[----:B------:R-:W-:Y:S02]  /*1620*/  IADD3 R72, R7, R79, RZ ;  /* 0x0000004f07487210 */ /* 0x000fe40007ffe0ff */
[----:B------:R-:W0:Y:S01]  /*1630*/  LDC.64 R30, c[0x0][0x250] ;  /* 0x00009400ff1e7b82 */ /* 0x000e220000000a00 */
[----:B-1----:R-:W-:Y:S02]  /*1640*/  LEA R75, P1, R24, R2, 0x3 ;  /* 0x00000002184b7211 */ /* 0x002fe400078218ff */
[----:B------:R-:W-:Y:S02]  /*1650*/  LEA.HI.X R72, R6, R5, R72, 0x3, P2 ;  /* 0x0000000506487211 */ /* 0x000fe400010f1c48 */
[----:B------:R-:W-:Y:S02]  /*1660*/  LEA.HI.X R74, R24, R3, R47, 0x3, P1 ;  /* 0x00000003184a7211 */ /* 0x000fe400008f1c2f */
[----:B------:R-:W-:Y:S01]  /*1670*/  ISETP.NE.AND P1, PT, R55, RZ, PT ;  /* 0x000000ff3700720c */ /* 0x000fe20003f25270 */
[----:B------:R-:W1:Y:S01]  /*1680*/  LDC.64 R32, c[0x0][0x270] ;  /* 0x00009c00ff207b82 */ /* 0x000e620000000a00 */
[----:B--2---:R-:W-:-:S02]  /*1690*/  LEA R71, P0, R10, R8, 0x3 ;  /* 0x000000080a477211 */ /* 0x004fc400078018ff */
[----:B------:R-:W-:Y:S02]  /*16a0*/  ISETP.NE.AND P2, PT, R55, 0x1f, PT ;  /* 0x0000001f3700780c */ /* 0x000fe40003f45270 */
[----:B------:R-:W-:Y:S02]  /*16b0*/  LEA.HI.X R70, R10, R9, R70, 0x3, P0 ;  /* 0x000000090a467211 */ /* 0x000fe400000f1c46 */
[----:B------:R-:W-:Y:S01]  /*16c0*/  MOV R79, R36 ;  /* 0x00000024004f7202 */ /* 0x000fe20000000f00 */
[----:B------:R-:W2:Y:S01]  /*16d0*/  LDC R67, c[0x0][0x224] ;  /* 0x00008900ff437b82 */ /* 0x000ea20000000800 */
[----:B---3--:R-:W-:-:S07]  /*16e0*/  SHF.L.U64.HI R29, R28, 0x3, R29 ;  /* 0x000000031c1d7819 */ /* 0x008fce000001021d */
[----:B------:R-:W3:Y:S01]  /*16f0*/  LDC R95, c[0x0][0x21c] ;  /* 0x00008700ff5f7b82 */ /* 0x000ee20000000800 */
[----:B0-----:R-:W-:Y:S02]  /*1700*/  SHF.L.U64.HI R31, R30, 0x3, R31 ;  /* 0x000000031e1f7819 */ /* 0x001fe4000001021f */
[----:B-1----:R-:W-:-:S07]  /*1710*/  SHF.L.U64.HI R33, R32, 0x3, R33 ;  /* 0x0000000320217819 */ /* 0x002fce0000010221 */
.L_x_18301:
        /* <DEDUP_REMOVED lines=28> */
[----:B------:R-:W-:Y:S01]  /*18e0*/  FMUL.FTZ R90, R89, R62 ;  /* 0x0000003e595a7220 */ /* 0x000fe20000410000 */
[-C--:B------:R-:W-:Y:S02]  /*18f0*/  FMUL.FTZ R96, R35, R59.reuse ;  /* 0x0000003b23607220 */ /* 0x080fe40000410000 */
[----:B------:R-:W-:Y:S01]  /*1900*/  MUFU.SIN R92, R97 ;  /* 0x00000061005c7308 */ /* 0x000fe20000000400 */
[----:B------:R-:W-:Y:S01]  /*1910*/  FMUL.FTZ R93, R89, R59 ;  /* 0x0000003b595d7220 */ /* 0x000fe20000410000 */
[----:B------:R-:W-:-:S06]  /*1920*/  FMUL.RZ R99, R96, 0.15915493667125701904 ;  /* 0x3e22f98360637820 */ /* 0x000fcc000040c000 */
[----:B------:R-:W4:Y:S01]  /*1930*/  MUFU.EX2 R91, R90 ;  /* 0x0000005a005b7308 */ /* 0x000f220000000800 */
[----:B-1----:R-:W-:-:S07]  /*1940*/  @P0 MOV R2, R68 ;  /* 0x0000004400020202 */ /* 0x002fce0000000f00 */
[----:B------:R-:W1:Y:S01]  /*1950*/  MUFU.COS R98, R97 ;  /* 0x0000006100627308 */ /* 0x000e620000000000 */
[----:B------:R-:W-:Y:S01]  /*1960*/  @P0 MOV R3, R69 ;  /* 0x0000004500030202 */ /* 0x000fe20000000f00 */
[----:B------:R-:W-:Y:S06]  /*1970*/  BAR.SYNC.DEFER_BLOCKING 0x0 ;  /* 0x0000000000007b1d */ /* 0x000fec0000010000 */
[----:B------:R-:W-:Y:S08]  /*1980*/  MUFU.EX2 R93, R93 ;  /* 0x0000005d005d7308 */ /* 0x000ff00000000800 */
[----:B------:R-:W2:Y:S01]  /*1990*/  MUFU.SIN R100, R99 ;  /* 0x0000006300647308 */ /* 0x000ea20000000400 */
[----:B----4-:R-:W-:Y:S01]  /*19a0*/  FMUL.FTZ R90, R91, R92 ;  /* 0x0000005c5b5a7220 */ /* 0x010fe20000410000 */
[----:B------:R-:W-:Y:S01]  /*19b0*/  FMUL.FTZ R89, R89, R64 ;  /* 0x0000004059597220 */ /* 0x000fe20000410000 */
[----:B------:R-:W-:-:S05]  /*19c0*/  FMUL.FTZ R96, R87, R60 ;  /* 0x0000003c57607220 */ /* 0x000fca0000410000 */
[----:B------:R-:W4:Y:S01]  /*19d0*/  MUFU.COS R102, R99 ;  /* 0x0000006300667308 */ /* 0x000f220000000000 */
[----:B------:R3:W5:Y:S01]  /*19e0*/  @P0 LDG.E.64 R10, desc[UR12][R2.64+0x8] ;  /* 0x0000080c020a0981 */ /* 0x000762000c1e1b00 */
[----:B-1----:R-:W-:Y:S01]  /*19f0*/  FMUL.FTZ R87, R91, R98 ;  /* 0x000000625b577220 */ /* 0x002fe20000410000 */
[----:B------:R-:W-:Y:S01]  /*1a00*/  FMUL.FTZ R98, RZ, R90 ;  /* 0x0000005aff627220 */ /* 0x000fe20000410000 */
[----:B---3--:R-:W-:-:S04]  /*1a10*/  FMUL.FTZ R2, R35, R64 ;  /* 0x0000004023027220 */ /* 0x008fc80000410000 */
[----:B------:R-:W-:Y:S01]  /*1a20*/  FMUL.RZ R97, R2, 0.15915493667125701904 ;  /* 0x3e22f98302617820 */ /* 0x000fe2000040c000 */
[-C--:B------:R-:W-:Y:S01]  /*1a30*/  FMUL.FTZ R2, R90, R96.reuse ;  /* 0x000000605a027220 */ /* 0x080fe20000410000 */
[----:B------:R-:W-:Y:S01]  /*1a40*/  MUFU.EX2 R89, R89 ;  /* 0x0000005900597308 */ /* 0x000fe20000000800 */
[----:B------:R-:W-:Y:S01]  /*1a50*/  FFMA.FTZ R98, R87, R96, -R98 ;  /* 0x0000006057627223 */ /* 0x000fe20000010862 */
[----:B--2---:R-:W-:Y:S01]  /*1a60*/  FMUL.FTZ R101, R93, R100 ;  /* 0x000000645d657220 */ /* 0x004fe20000410000 */
[----:B------:R-:W-:-:S05]  /*1a70*/  FFMA.FTZ R2, RZ, R87, R2 ;  /* 0x00000057ff027223 */ /* 0x000fca0000010002 */
[----:B------:R-:W1:Y:S01]  /*1a80*/  MUFU.SIN R92, R97 ;  /* 0x00000061005c7308 */ /* 0x000e620000000400 */
[----:B------:R-:W-:Y:S01]  /*1a90*/  FFMA.FTZ R98, R39, R62, R98 ;  /* 0x0000003e27627223 */ /* 0x000fe20000010062 */
[----:B------:R-:W-:Y:S01]  /*1aa0*/  FADD.FTZ R2, RZ, R2 ;  /* 0x00000002ff027221 */ /* 0x000fe20000010000 */
[----:B------:R-:W-:-:S05]  /*1ab0*/  @P2 MOV R3, 0x400 ;  /* 0x0000040000032802 */ /* 0x000fca0000000f00 */
[----:B------:R-:W2:Y:S01]  /*1ac0*/  MUFU.COS R100, R97 ;  /* 0x0000006100647308 */ /* 0x000ea20000000000 */
[----:B----4-:R-:W-:Y:S01]  /*1ad0*/  FMUL.FTZ R103, R93, R102 ;  /* 0x000000665d677220 */ /* 0x010fe20000410000 */
[C---:B------:R-:W-:Y:S01]  /*1ae0*/  FMUL.FTZ R93, R101.reuse, R98 ;  /* 0x00000062655d7220 */ /* 0x040fe20000410000 */
[----:B------:R-:W-:Y:S01]  /*1af0*/  FMUL.FTZ R102, R101, R2 ;  /* 0x0000000265667220 */ /* 0x000fe20000410000 */
[----:B0-----:R-:W-:Y:S01]  /*1b00*/  @P2 LEA R36, R104, R3, 0x18 ;  /* 0x0000000368242211 */ /* 0x001fe200078ec0ff */
[----:B------:R-:W-:Y:S01]  /*1b10*/  FMUL.FTZ R3, R9, R90 ;  /* 0x0000005a09037220 */ /* 0x000fe20000410000 */
[C---:B------:R-:W-:Y:S01]  /*1b20*/  FFMA.FTZ R93, R103.reuse, R2, R93 ;  /* 0x00000002675d7223 */ /* 0x040fe2000001005d */
[----:B------:R-:W-:Y:S01]  /*1b30*/  FFMA.FTZ R91, R103, R98, -R102 ;  /* 0x00000062675b7223 */ /* 0x000fe20000010866 */
[C---:B------:R-:W-:Y:S01]  /*1b40*/  FMUL.FTZ R98, R8.reuse, R90 ;  /* 0x0000005a08627220 */ /* 0x040fe20000410000 */
[-C--:B------:R-:W-:Y:S01]  /*1b50*/  FFMA.FTZ R2, R8, R87.reuse, -R3 ;  /* 0x0000005708027223 */ /* 0x080fe20000010803 */
[----:B-1----:R-:W-:Y:S01]  /*1b60*/  FMUL.FTZ R102, R89, R92 ;  /* 0x0000005c59667220 */ /* 0x002fe20000410000 */
[----:B------:R-:W-:Y:S01]  /*1b70*/  FADD.FTZ R93, RZ, R93 ;  /* 0x0000005dff5d7221 */ /* 0x000fe20000010000 */
[----:B------:R-:W-:Y:S01]  /*1b80*/  FFMA.FTZ R98, R9, R87, R98 ;  /* 0x0000005709627223 */ /* 0x000fe20000010062 */
[----:B------:R-:W-:Y:S01]  /*1b90*/  FMUL.FTZ R92, R101, R2 ;  /* 0x00000002655c7220 */ /* 0x000fe20000410000 */
[----:B------:R-:W-:Y:S01]  /*1ba0*/  FFMA.FTZ R3, R38, R59, R91 ;  /* 0x0000003b26037223 */ /* 0x000fe2000001005b */
[----:B--2---:R-:W-:Y:S01]  /*1bb0*/  FMUL.FTZ R100, R89, R100 ;  /* 0x0000006459647220 */ /* 0x004fe20000410000 */
[C---:B------:R-:W-:Y:S01]  /*1bc0*/  FMUL.FTZ R89, R102.reuse, R93 ;  /* 0x0000005d66597220 */ /* 0x040fe20000410000 */
[----:B------:R-:W-:Y:S01]  /*1bd0*/  FFMA.FTZ R91, R103, R98, R92 ;  /* 0x00000062675b7223 */ /* 0x000fe2000001005c */
[----:B------:R-:W-:-:S02]  /*1be0*/  FMUL.FTZ R104, R102, R3 ;  /* 0x0000000366687220 */ /* 0x000fc40000410000 */
[----:B------:R-:W-:Y:S01]  /*1bf0*/  FFMA.FTZ R92, R100, R3, -R89 ;  /* 0x00000003645c7223 */ /* 0x000fe20000010859 */
[----:B------:R-:W-:Y:S01]  /*1c00*/  @P2 LEA R3, R55, R36, 0x3 ;  /* 0x0000002437032211 */ /* 0x000fe200078e18ff */
[----:B------:R-:W-:-:S04]  /*1c10*/  FMUL.FTZ R98, R101, R98 ;  /* 0x0000006265627220 */ /* 0x000fc80000410000 */
[----:B------:R-:W-:Y:S02]  /*1c20*/  FFMA.FTZ R111, R103, R2, -R98 ;  /* 0x00000002676f7223 */ /* 0x000fe40000010862 */
[----:B------:R-:W0:Y:S01]  /*1c30*/  @P2 LDS.64 R2, [R3+0x1568] ;  /* 0x0015680003022984 */ /* 0x000e220000000a00 */
[----:B------:R-:W-:Y:S01]  /*1c40*/  FFMA.FTZ R104, R100, R93, R104 ;  /* 0x0000005d64687223 */ /* 0x000fe20000010068 */
[----:B------:R-:W-:Y:S01]  /*1c50*/  FMUL.FTZ R93, R102, R91 ;  /* 0x0000005b665d7220 */ /* 0x000fe20000410000 */
        /* <DEDUP_REMOVED lines=11> */
.L_x_18288:
[----:B------:R-:W-:Y:S05]  /*1d10*/  BSYNC B0 ;  /* 0x0000000000007941 */ /* 0x000fea0003800000 */
.L_x_18287:
[----:B------:R-:W3:Y:S01]  /*1d20*/  SHFL.UP PT, R97, R109, 0x1, RZ ;  /* 0x042000006d617989 */ /* 0x000ee200000e00ff */
[-C--:B------:R-:W-:Y:S01]  /*1d30*/  FMUL.FTZ R92, R102, R111.reuse ;  /* 0x0000006f665c7220 */ /* 0x080fe20000410000 */
[C---:B------:R-:W-:Y:S01]  /*1d40*/  FFMA.FTZ R111, R100.reuse, R111, -R93 ;  /* 0x0000006f646f7223 */ /* 0x040fe2000001085d */
[----:B------:R-:W-:Y:S01]  /*1d50*/  ISETP.GE.AND P0, PT, R57, 0x1, PT ;  /* 0x000000013900780c */ /* 0x000fe20003f06270 */
[----:B------:R-:W4:Y:S01]  /*1d60*/  SHFL.UP PT, R98, R110, 0x1, RZ ;  /* 0x042000006e627989 */ /* 0x000f2200000e00ff */
[----:B------:R-:W-:Y:S01]  /*1d70*/  FFMA.FTZ R92, R100, R91, R92 ;  /* 0x0000005b645c7223 */ /* 0x000fe2000001005c */
[----:B-----5:R-:W-:Y:S01]  /*1d80*/  FMUL.FTZ R107, R5, R7 ;  /* 0x00000007056b7220 */ /* 0x020fe20000410000 */
[----:B------:R-:W-:Y:S01]  /*1d90*/  ISETP.GE.AND P2, PT, R57, 0x10, PT ;  /* 0x000000103900780c */ /* 0x000fe20003f46270 */
[----:B-1----:R-:W1:Y:S01]  /*1da0*/  SHFL.UP PT, R89, R111, 0x1, RZ ;  /* 0x042000006f597989 */ /* 0x002e6200000e00ff */
[----:B------:R-:W-:Y:S01]  /*1db0*/  BSSY B0, `(.L_x_18289) ;  /* 0x0000096000007945 */ /* 0x000fe20003800000 */
[----:B------:R-:W-:Y:S01]  /*1dc0*/  FFMA.FTZ R107, R4, R6, -R107 ;  /* 0x00000006046b7223 */ /* 0x000fe2000001086b */
[C---:B------:R-:W-:Y:S01]  /*1dd0*/  ISETP.GT.U32.AND P3, PT, R94.reuse, 0x1b, PT ;  /* 0x0000001b5e00780c */ /* 0x040fe20003f64070 */
[----:B------:R-:W0:Y:S01]  /*1de0*/  SHFL.UP PT, R91, R92, 0x1, RZ ;  /* 0x042000005c5b7989 */ /* 0x000e2200000e00ff */
[----:B------:R-:W-:Y:S01]  /*1df0*/  ISETP.GT.U32.AND P4, PT, R94, 0x17, PT ;  /* 0x000000175e00780c */ /* 0x000fe20003f84070 */
[----:B------:R-:W-:Y:S01]  /*1e00*/  FMUL.FTZ R99, R78, R107 ;  /* 0x0000006b4e637220 */ /* 0x000fe20000410000 */
[----:B------:R-:W-:Y:S01]  /*1e10*/  ISETP.GT.U32.AND P5, PT, R94, 0xf, PT ;  /* 0x0000000f5e00780c */ /* 0x000fe20003fa4070 */
[----:B------:R-:W-:Y:S04]  /*1e20*/  SHFL.IDX PT, R10, R10, RZ, 0x1f ;  /* 0x00001fff0a0a7589 */ /* 0x000fe800000e0000 */
        /* <DEDUP_REMOVED lines=35> */
[C---:B------:R-:W-:Y:S01]  /*2060*/  FFMA.FTZ R93, R111.reuse, R93, R104 ;  /* 0x0000005d6f5d7223 */ /* 0x040fe20000010068 */
[----:B------:R-:W-:-:S03]  /*2070*/  FFMA.FTZ R92, R111, R92, -R97 ;  /* 0x0000005c6f5c7223 */ /* 0x000fc60000010861 */
[----:B------:R-:W-:Y:S01]  /*2080*/  @P0 FADD.FTZ R110, R110, R93 ;  /* 0x0000005d6e6e0221 */ /* 0x000fe20000010000 */
[C---:B---3--:R-:W-:Y:S01]  /*2090*/  FMUL.FTZ R106, R98.reuse, R89 ;  /* 0x00000059626a7220 */ /* 0x048fe20000410000 */
[----:B------:R-:W-:Y:S01]  /*20a0*/  FMUL.FTZ R93, R5, R6 ;  /* 0x00000006055d7220 */ /* 0x000fe20000410000 */
[-C--:B----4-:R-:W-:Y:S01]  /*20b0*/  FMUL.FTZ R104, R98, R91.reuse ;  /* 0x0000005b62687220 */ /* 0x090fe20000410000 */
[----:B------:R-:W-:Y:S01]  /*20c0*/  @P0 FADD.FTZ R109, R109, R92 ;  /* 0x0000005c6d6d0221 */ /* 0x000fe20000010000 */
[C---:B------:R-:W-:Y:S01]  /*20d0*/  FFMA.FTZ R91, R111.reuse, R91, R106 ;  /* 0x0000005b6f5b7223 */ /* 0x040fe2000001006a */
[----:B------:R-:W0:Y:S01]  /*20e0*/  SHFL.UP PT, R92, R110, 0x8, RZ ;  /* 0x050000006e5c7989 */ /* 0x000e2200000e00ff */
[----:B------:R-:W-:Y:S01]  /*20f0*/  @P0 FFMA.FTZ R111, R111, R89, -R104 ;  /* 0x000000596f6f0223 */ /* 0x000fe20000010868 */
[----:B------:R-:W-:Y:S01]  /*2100*/  FFMA.FTZ R93, R4, R7, R93 ;  /* 0x00000007045d7223 */ /* 0x000fe2000001005d */
[C---:B------:R-:W-:Y:S01]  /*2110*/  FMUL.FTZ R106, R77.reuse, R107 ;  /* 0x0000006b4d6a7220 */ /* 0x040fe20000410000 */
[----:B------:R-:W1:Y:S01]  /*2120*/  SHFL.UP PT, R104, R109, 0x8, RZ ;  /* 0x050000006d687989 */ /* 0x000e6200000e00ff */
[----:B------:R-:W-:Y:S01]  /*2130*/  FSEL R5, R98, R91, !P0 ;  /* 0x0000005b62057208 */ /* 0x000fe20004000000 */
[-C--:B------:R-:W-:Y:S01]  /*2140*/  FMUL.FTZ R97, R78, R93.reuse ;  /* 0x0000005d4e617220 */ /* 0x080fe20000410000 */
[----:B------:R-:W-:Y:S01]  /*2150*/  FMUL.FTZ R98, R77, R93 ;  /* 0x0000005d4d627220 */ /* 0x000fe20000410000 */
[----:B------:R-:W3:Y:S01]  /*2160*/  SHFL.UP PT, R4, R111, 0x8, RZ ;  /* 0x050000006f047989 */ /* 0x000ee200000e00ff */
[----:B------:R-:W-:Y:S01]  /*2170*/  ISETP.GE.AND P0, PT, R57, 0x8, PT ;  /* 0x000000083900780c */ /* 0x000fe20003f06270 */
[-C--:B------:R-:W-:Y:S01]  /*2180*/  FMUL.FTZ R89, R100, R97.reuse ;  /* 0x0000006164597220 */ /* 0x080fe20000410000 */
        /* <DEDUP_REMOVED lines=10> */
[-C--:B-1----:R-:W-:Y:S01]  /*2230*/  FFMA.FTZ R108, R111, R104.reuse, -R108 ;  /* 0x000000686f6c7223 */ /* 0x082fe2000001086c */
[C---:B------:R-:W-:Y:S01]  /*2240*/  FMUL.FTZ R104, R5.reuse, R104 ;  /* 0x0000006805687220 */ /* 0x040fe20000410000 */
[----:B---3--:R-:W-:-:S03]  /*2250*/  FMUL.FTZ R91, R5, R4 ;  /* 0x00000004055b7220 */ /* 0x008fc60000410000 */
[----:B------:R-:W-:Y:S01]  /*2260*/  FFMA.FTZ R105, R111, R92, R104 ;  /* 0x0000005c6f697223 */ /* 0x000fe20000010068 */
[----:B------:R-:W-:Y:S01]  /*2270*/  FFMA.FTZ R92, R103, R114, R112 ;  /* 0x00000072675c7223 */ /* 0x000fe20000010070 */
[----:B------:R-:W-:Y:S01]  /*2280*/  @P0 FADD.FTZ R109, R109, R108 ;  /* 0x0000006c6d6d0221 */ /* 0x000fe20000010000 */
[-C--:B----4-:R-:W-:Y:S01]  /*2290*/  FMUL.FTZ R7, R5, R6.reuse ;  /* 0x0000000605077220 */ /* 0x090fe20000410000 */
[----:B------:R-:W-:Y:S01]  /*22a0*/  @P0 FADD.FTZ R110, R110, R105 ;  /* 0x000000696e6e0221 */ /* 0x000fe20000010000 */
[C---:B------:R-:W-:Y:S01]  /*22b0*/  FFMA.FTZ R6, R111.reuse, R6, R91 ;  /* 0x000000066f067223 */ /* 0x040fe2000001005b */
[C---:B--2---:R-:W-:Y:S01]  /*22c0*/  FMUL.FTZ R91, R102.reuse, -R2 ;  /* 0x80000002665b7220 */ /* 0x044fe20000410000 */
[----:B------:R-:W-:Y:S01]  /*22d0*/  @P0 FFMA.FTZ R111, R111, R4, -R7 ;  /* 0x000000046f6f0223 */ /* 0x000fe20000010807 */
[----:B------:R-:W0:Y:S01]  /*22e0*/  SHFL.UP PT, R116, R109, 0x10, RZ ;  /* 0x060000006d747989 */ /* 0x000e2200000e00ff */
[-C--:B------:R-:W-:Y:S01]  /*22f0*/  FMUL.FTZ R7, R102, R3.reuse ;  /* 0x0000000366077220 */ /* 0x080fe20000410000 */
[----:B------:R-:W-:Y:S01]  /*2300*/  FSEL R108, R5, R6, !P0 ;  /* 0x00000006056c7208 */ /* 0x000fe20004000000 */
[C---:B------:R-:W-:Y:S01]  /*2310*/  FFMA.FTZ R118, R100.reuse, -R3, R91 ;  /* 0x8000000364767223 */ /* 0x040fe2000001005b */
[----:B------:R-:W1:Y:S01]  /*2320*/  SHFL.UP PT, R114, R110, 0x10, RZ ;  /* 0x060000006e727989 */ /* 0x000e6200000e00ff */
[----:B------:R-:W-:Y:S01]  /*2330*/  FFMA.FTZ R104, R100, R2, -R7 ;  /* 0x0000000264687223 */ /* 0x000fe20000010807 */
[----:B------:R-:W-:Y:S01]  /*2340*/  FMUL.FTZ R105, R76, R93 ;  /* 0x0000005d4c697220 */ /* 0x000fe20000410000 */
[----:B------:R-:W-:Y:S01]  /*2350*/  FMUL.FTZ R120, R101, -R118 ;  /* 0x8000007665787220 */ /* 0x000fe20000410000 */
[----:B------:R-:W2:Y:S01]  /*2360*/  SHFL.UP PT, R112, R111, 0x10, RZ ;  /* 0x060000006f707989 */ /* 0x000ea200000e00ff */
[----:B------:R-:W-:Y:S01]  /*2370*/  ISETP.GE.AND P0, PT, R46, UR5, PT ;  /* 0x000000052e007c0c */ /* 0x000fe2000bf06270 */
[----:B------:R-:W-:Y:S01]  /*2380*/  FADD.FTZ R113, -R105, R92 ;  /* 0x0000005c69717221 */ /* 0x000fe20000010100 */
[-C--:B------:R-:W-:Y:S01]  /*2390*/  FFMA.FTZ R117, R103, R104.reuse, -R120 ;  /* 0x0000006867757223 */ /* 0x080fe20000010878 */
[----:B------:R-:W3:Y:S01]  /*23a0*/  SHFL.UP PT, R115, R108, 0x10, RZ ;  /* 0x060000006c737989 */ /* 0x000ee200000e00ff */
[----:B------:R-:W-:Y:S01]  /*23b0*/  FMUL.FTZ R120, R101, -R104 ;  /* 0x8000006865787220 */ /* 0x000fe20000410000 */
[----:B------:R-:W-:Y:S01]  /*23c0*/  FMUL.FTZ R104, R76, R107 ;  /* 0x0000006b4c687220 */ /* 0x000fe20000410000 */
[----:B------:R-:W-:Y:S01]  /*23d0*/  ISETP.EQ.AND P0, PT, R94, RZ, !P0 ;  /* 0x000000ff5e00720c */ /* 0x000fe20004702270 */
[----:B------:R-:W-:Y:S01]  /*23e0*/  FMUL.FTZ R92, R90, -R113 ;  /* 0x800000715a5c7220 */ /* 0x000fe20000410000 */
[----:B------:R-:W-:Y:S01]  /*23f0*/  FFMA.FTZ R91, R103, R118, R120 ;  /* 0x00000076675b7223 */ /* 0x000fe20000010078 */
[----:B------:R-:W-:Y:S01]  /*2400*/  FADD.FTZ R89, R104, R89 ;  /* 0x0000005968597221 */ /* 0x000fe20000010000 */
[----:B------:R-:W-:Y:S01]  /*2410*/  HFMA2.MMA R5, -RZ, RZ, 0, 0 ;  /* 0x00000000ff057435 */ /* 0x000fe200000001ff */
[----:B------:R-:W-:Y:S01]  /*2420*/  MOV R4, 0x3f800000 ;  /* 0x3f80000000047802 */ /* 0x000fe20000000f00 */
[C---:B------:R-:W-:Y:S01]  /*2430*/  FMUL.FTZ R120, R90.reuse, -R91 ;  /* 0x8000005b5a787220 */ /* 0x040fe20000410000 */
[-C--:B------:R-:W-:Y:S01]  /*2440*/  FMUL.FTZ R122, R90, -R89.reuse ;  /* 0x800000595a7a7220 */ /* 0x080fe20000410000 */
[C---:B------:R-:W-:Y:S01]  /*2450*/  FFMA.FTZ R92, R87.reuse, R89, -R92 ;  /* 0x00000059575c7223 */ /* 0x040fe2000001085c */
[----:B------:R-:W-:Y:S01]  /*2460*/  CS2R R6, SRZ ;  /* 0x0000000000067805 */ /* 0x000fe2000001ff00 */
[C---:B------:R-:W-:Y:S01]  /*2470*/  FFMA.FTZ R89, R87.reuse, R117, -R120 ;  /* 0x0000007557597223 */ /* 0x040fe20000010878 */
[C---:B0-----:R-:W-:Y:S01]  /*2480*/  FMUL.FTZ R120, R108.reuse, R116 ;  /* 0x000000746c787220 */ /* 0x041fe20000410000 */
[----:B------:R-:W-:Y:S01]  /*2490*/  FFMA.FTZ R113, R87, R113, R122 ;  /* 0x0000007157717223 */ /* 0x000fe2000001007a */
[----:B-1----:R-:W-:Y:S01]  /*24a0*/  FMUL.FTZ R118, R108, R114 ;  /* 0x000000726c767220 */ /* 0x002fe20000410000 */
[----:B------:R-:W-:Y:S01]  /*24b0*/  FMUL.FTZ R122, R90, -R117 ;  /* 0x800000755a7a7220 */ /* 0x000fe20000410000 */
[----:B------:R0:W1:Y:S01]  /*24c0*/  @P0 LDS.128 R4, [R79+0x1660] ;  /* 0x001660004f040984 */ /* 0x0000620000000c00 */
[----:B------:R-:W-:Y:S01]  /*24d0*/  ISETP.NE.AND P0, PT, R94, 0x1f, PT ;  /* 0x0000001f5e00780c */ /* 0x000fe20003f05270 */
[C---:B------:R-:W-:Y:S01]  /*24e0*/  FFMA.FTZ R118, R111.reuse, R116, -R118 ;  /* 0x000000746f767223 */ /* 0x040fe20000010876 */
[----:B--2---:R-:W-:Y:S01]  /*24f0*/  FMUL.FTZ R116, R108, R112 ;  /* 0x000000706c747220 */ /* 0x004fe20000410000 */
[C---:B------:R-:W-:Y:S01]  /*2500*/  FFMA.FTZ R119, R111.reuse, R114, R120 ;  /* 0x000000726f777223 */ /* 0x040fe20000010078 */
[----:B------:R-:W-:Y:S01]  /*2510*/  FMUL.FTZ R107, R0, R107 ;  /* 0x0000006b006b7220 */ /* 0x000fe20000410000 */
[-C--:B---3--:R-:W-:Y:S01]  /*2520*/  FMUL.FTZ R117, R108, R115.reuse ;  /* 0x000000736c757220 */ /* 0x088fe20000410000 */
[----:B------:R-:W-:Y:S01]  /*2530*/  FFMA.FTZ R115, R111, R115, R116 ;  /* 0x000000736f737223 */ /* 0x000fe20000010074 */
[----:B------:R-:W-:Y:S01]  /*2540*/  FFMA.FTZ R91, R87, R91, R122 ;  /* 0x0000005b575b7223 */ /* 0x000fe2000001007a */
[----:B------:R-:W-:Y:S01]  /*2550*/  @P2 FADD.FTZ R109, R109, R118 ;  /* 0x000000766d6d2221 */ /* 0x000fe20000010000 */
[----:B------:R-:W-:Y:S01]  /*2560*/  @P2 FFMA.FTZ R111, R111, R112, -R117 ;  /* 0x000000706f6f2223 */ /* 0x000fe20000010875 */
[----:B------:R-:W-:Y:S01]  /*2570*/  @P2 FADD.FTZ R110, R110, R119 ;  /* 0x000000776e6e2221 */ /* 0x000fe20000010000 */
[----:B------:R-:W-:Y:S01]  /*2580*/  FSEL R114, R108, R115, !P2 ;  /* 0x000000736c727208 */ /* 0x000fe20005000000 */
[----:B------:R-:W-:Y:S01]  /*2590*/  FMUL.FTZ R108, R0, R93 ;  /* 0x0000005d006c7220 */ /* 0x000fe20000410000 */
[----:B------:R-:W-:Y:S01]  /*25a0*/  FADD.FTZ R93, R107, R92 ;  /* 0x0000005c6b5d7221 */ /* 0x000fe20000010000 */
[----:B------:R0:W2:Y:S01]  /*25b0*/  SHFL.DOWN PT, R118, R89, 0x1, 0x1f ;  /* 0x08201f0059767f89 */ /* 0x0000a200000e0000 */
[----:B------:R-:W-:Y:S01]  /*25c0*/  ISETP.GT.U32.AND P2, PT, R94, 0x1d, PT ;  /* 0x0000001d5e00780c */ /* 0x000fe20003f44070 */
[----:B------:R-:W-:-:S02]  /*25d0*/  FADD.FTZ R92, -R108, R113 ;  /* 0x000000716c5c7221 */ /* 0x000fc40000010100 */
[----:B------:R0:W3:Y:S04]  /*25e0*/  SHFL.DOWN PT, R122, R93, 0x1, 0x1f ;  /* 0x08201f005d7a7f89 */ /* 0x0000e800000e0000 */
[----:B------:R0:W4:Y:S04]  /*25f0*/  SHFL.DOWN PT, R115, R92, 0x1, 0x1f ;  /* 0x08201f005c737f89 */ /* 0x00012800000e0000 */
[----:B------:R0:W0:Y:S04]  /*2600*/  SHFL.DOWN PT, R116, R91, 0x1, 0x1f ;  /* 0x08201f005b747f89 */ /* 0x00002800000e0000 */
[----:B------:R0:W0:Y:S04]  /*2610*/  SHFL.UP PT, R112, R109, 0x1, RZ ;  /* 0x042000006d707989 */ /* 0x00002800000e00ff */
[----:B------:R0:W0:Y:S04]  /*2620*/  SHFL.UP PT, R113, R110, 0x1, RZ ;  /* 0x042000006e717989 */ /* 0x00002800000e00ff */
[----:B------:R-:W0:Y:S04]  /*2630*/  SHFL.UP PT, R111, R111, 0x1, RZ ;  /* 0x042000006f6f7989 */ /* 0x000e2800000e00ff */
[----:B------:R-:W0:Y:S01]  /*2640*/  SHFL.UP PT, R114, R114, 0x1, RZ ;  /* 0x0420000072727989 */ /* 0x000e2200000e00ff */
[----:B-123--:R-:W-:Y:S05]  /*2650*/  @!P0 BRA `(.L_x_18290) ;  /* 0x00000000002c8947 */ /* 0x00efea0003800000 */
[C---:B0-----:R-:W-:Y:S01]  /*2660*/  FMUL.FTZ R109, R91.reuse, R116 ;  /* 0x000000745b6d7220 */ /* 0x041fe20000410000 */
[C---:B----4-:R-:W-:Y:S01]  /*2670*/  FMUL.FTZ R110, R91.reuse, R115 ;  /* 0x000000735b6e7220 */ /* 0x050fe20000410000 */
[-C--:B------:R-:W-:Y:S01]  /*2680*/  FMUL.FTZ R120, R91, R122.reuse ;  /* 0x0000007a5b787220 */ /* 0x080fe20000410000 */
        /* <DEDUP_REMOVED lines=8> */
.L_x_18290:
[----:B------:R-:W-:Y:S05]  /*2710*/  BSYNC B0 ;  /* 0x0000000000007941 */ /* 0x000fea0003800000 */
.L_x_18289:
[----:B----4-:R1:W2:Y:S01]  /*2720*/  SHFL.DOWN PT, R115, R89, 0x2, 0x1f ;  /* 0x08401f0059737f89 */ /* 0x0102a200000e0000 */
[----:B------:R-:W-:Y:S03]  /*2730*/  BSSY B0, `(.L_x_18291) ;  /* 0x0000010000007945 */ /* 0x000fe60003800000 */
[----:B------:R1:W3:Y:S04]  /*2740*/  SHFL.DOWN PT, R117, R91, 0x2, 0x1f ;  /* 0x08401f005b757f89 */ /* 0x0002e800000e0000 */
[----:B------:R1:W4:Y:S04]  /*2750*/  SHFL.DOWN PT, R118, R93, 0x2, 0x1f ;  /* 0x08401f005d767f89 */ /* 0x00032800000e0000 */
[----:B0-----:R1:W0:Y:S01]  /*2760*/  SHFL.DOWN PT, R109, R92, 0x2, 0x1f ;  /* 0x08401f005c6d7f89 */ /* 0x00122200000e0000 */
        /* <DEDUP_REMOVED lines=12> */
.L_x_18292:
[----:B------:R-:W-:Y:S05]  /*2830*/  BSYNC B0 ;  /* 0x0000000000007941 */ /* 0x000fea0003800000 */
.L_x_18291:
        /* <DEDUP_REMOVED lines=17> */
.L_x_18294:
[----:B------:R-:W-:Y:S05]  /*2950*/  BSYNC B0 ;  /* 0x0000000000007941 */ /* 0x000fea0003800000 */
.L_x_18293:
        /* <DEDUP_REMOVED lines=17> */
.L_x_18296:
[----:B------:R-:W-:Y:S05]  /*2a70*/  BSYNC B0 ;  /* 0x0000000000007941 */ /* 0x000fea0003800000 */
.L_x_18295:
        /* <DEDUP_REMOVED lines=13> */
[----:B--234-:R-:W-:Y:S01]  /*2b50*/  FADD.FTZ R93, R93, R118 ;  /* 0x000000765d5d7221 */ /* 0x01cfe20000010000 */
[----:B------:R-:W-:Y:S02]  /*2b60*/  FFMA.FTZ R91, R89, R117, R116 ;  /* 0x00000075595b7223 */ /* 0x000fe40000010074 */
[----:B------:R-:W-:Y:S01]  /*2b70*/  FADD.FTZ R92, R92, R109 ;  /* 0x0000006d5c5c7221 */ /* 0x000fe20000010000 */
[----:B------:R-:W-:-:S07]  /*2b80*/  MOV R89, R110 ;  /* 0x0000006e00597202 */ /* 0x000fce0000000f00 */
.L_x_18298:
[----:B------:R-:W-:Y:S05]  /*2b90*/  BSYNC B0 ;  /* 0x0000000000007941 */ /* 0x000fea0003800000 */
.L_x_18297:
[----:B------:R-:W-:Y:S01]  /*2ba0*/  SHFL.DOWN PT, R120, R91, 0x1, 0x1f ;  /* 0x08201f005b787f89 */ /* 0x000fe200000e0000 */
[----:B------:R-:W-:Y:S01]  /*2bb0*/  ISETP.NE.AND P2, PT, R55, 0x1f, PT ;  /* 0x0000001f3700780c */ /* 0x000fe20003f45270 */
[CC--:B-1----:R-:W-:Y:S01]  /*2bc0*/  FMUL.FTZ R118, R114.reuse, R11.reuse ;  /* 0x0000000b72767220 */ /* 0x0c2fe20000410000 */
        /* <DEDUP_REMOVED lines=10> */
[----:B------:R-:W-:Y:S01]  /*2c70*/  ISETP.NE.AND P4, PT, R55, RZ, PT ;  /* 0x000000ff3700720c */ /* 0x000fe20003f85270 */
[----:B------:R-:W-:Y:S02]  /*2c80*/  BSSY B0, `(.L_x_18299) ;  /* 0x00000db000007945 */ /* 0x000fe40003800000 */
[----:B------:R-:W5:Y:S04]  /*2c90*/  SHFL.DOWN PT, R116, R93, 0x1, 0x1f ;  /* 0x08201f005d747f89 */ /* 0x000f6800000e0000 */
[----:B------:R-:W5:Y:S04]  /*2ca0*/  SHFL.DOWN PT, R115, R92, 0x1, 0x1f ;  /* 0x08201f005c737f89 */ /* 0x000f6800000e0000 */
[----:B--2---:R-:W-:Y:S01]  /*2cb0*/  SHFL.IDX PT, R89, R89, RZ, 0x1f ;  /* 0x00001fff59597589 */ /* 0x004fe200000e0000 */
[----:B-1----:R-:W-:-:S03]  /*2cc0*/  @P2 FMUL.FTZ R118, R120, R110 ;  /* 0x0000006e78762220 */ /* 0x002fc60000410000 */
[----:B---34-:R-:W-:Y:S01]  /*2cd0*/  SHFL.IDX PT, R93, R93, RZ, 0x1f ;  /* 0x00001fff5d5d7589 */ /* 0x018fe200000e0000 */
[----:B0-----:R-:W-:-:S03]  /*2ce0*/  @P2 FMUL.FTZ R111, R120, R109 ;  /* 0x0000006d786f2220 */ /* 0x001fc60000410000 */
[----:B------:R-:W-:Y:S01]  /*2cf0*/  SHFL.IDX PT, R92, R92, RZ, 0x1f ;  /* 0x00001fff5c5c7589 */ /* 0x000fe200000e0000 */
[C---:B-----5:R-:W-:Y:S01]  /*2d00*/  @P2 FFMA.FTZ R113, R119.reuse, R109, -R118 ;  /* 0x0000006d77712223 */ /* 0x060fe20000010876 */
[----:B------:R-:W-:Y:S01]  /*2d10*/  @P2 FFMA.FTZ R112, R119, R110, R111 ;  /* 0x0000006e77702223 */ /* 0x000fe2000001006f */
[CC--:B------:R-:W-:Y:S01]  /*2d20*/  FMUL.FTZ R111, R9.reuse, R10.reuse ;  /* 0x0000000a096f7220 */ /* 0x0c0fe20000410000 */
[-C--:B------:R-:W-:Y:S01]  /*2d30*/  FMUL.FTZ R9, R9, R11.reuse ;  /* 0x0000000b09097220 */ /* 0x080fe20000410000 */
[----:B------:R-:W-:Y:S02]  /*2d40*/  @P2 FADD.FTZ R109, R116, R113 ;  /* 0x00000071746d2221 */ /* 0x000fe40000010000 */
[C---:B------:R-:W-:Y:S01]  /*2d50*/  FFMA.FTZ R111, R8.reuse, R11, R111 ;  /* 0x0000000b086f7223 */ /* 0x040fe2000001006f */
[----:B------:R-:W-:Y:S01]  /*2d60*/  FFMA.FTZ R9, R8, R10, -R9 ;  /* 0x0000000a08097223 */ /* 0x000fe20000010809 */
[----:B------:R-:W-:Y:S01]  /*2d70*/  @P2 FADD.FTZ R110, R115, R112 ;  /* 0x00000070736e2221 */ /* 0x000fe20000010000 */
[----:B------:R-:W-:-:S02]  /*2d80*/  FMUL.FTZ R11, R109, -R3 ;  /* 0x800000036d0b7220 */ /* 0x000fc40000410000 */
[----:B------:R-:W-:Y:S01]  /*2d90*/  FADD.FTZ R8, R96, R9 ;  /* 0x0000000960087221 */ /* 0x000fe20000010000 */
[C---:B------:R-:W-:Y:S01]  /*2da0*/  FMUL.FTZ R10, R110.reuse, -R3 ;  /* 0x800000036e0a7220 */ /* 0x040fe20000410000 */
[----:B------:R-:W-:Y:S01]  /*2db0*/  FADD.FTZ R3, RZ, R111 ;  /* 0x0000006fff037221 */ /* 0x000fe20000010000 */
[----:B------:R-:W-:Y:S01]  /*2dc0*/  FFMA.FTZ R110, R110, R2, R11 ;  /* 0x000000026e6e7223 */ /* 0x000fe2000001000b */
[C---:B------:R-:W-:Y:S01]  /*2dd0*/  FMUL.FTZ R96, R90.reuse, R8 ;  /* 0x000000085a607220 */ /* 0x040fe20000410000 */
[----:B------:R-:W-:Y:S01]  /*2de0*/  FFMA.FTZ R2, R109, R2, -R10 ;  /* 0x000000026d027223 */ /* 0x000fe2000001080a */
[-C--:B------:R-:W-:Y:S01]  /*2df0*/  FMUL.FTZ R10, R90, R3.reuse ;  /* 0x000000035a0a7220 */ /* 0x080fe20000410000 */
[----:B------:R-:W-:Y:S01]  /*2e00*/  FADD.FTZ R97, -R97, R110 ;  /* 0x0000006e61617221 */ /* 0x000fe20000010100 */
[----:B------:R-:W-:Y:S01]  /*2e10*/  FFMA.FTZ R96, R87, R3, R96 ;  /* 0x0000000357607223 */ /* 0x000fe20000010060 */
[----:B------:R-:W-:Y:S01]  /*2e20*/  FADD.FTZ R2, R99, R2 ;  /* 0x0000000263027221 */ /* 0x000fe20000010000 */
[----:B------:R-:W-:Y:S01]  /*2e30*/  FFMA.FTZ R10, R87, R8, -R10 ;  /* 0x00000008570a7223 */ /* 0x000fe2000001080a */
[C---:B------:R-:W-:Y:S01]  /*2e40*/  FMUL.FTZ R9, R102.reuse, -R97 ;  /* 0x8000006166097220 */ /* 0x040fe20000410000 */
[----:B------:R-:W-:Y:S01]  /*2e50*/  FADD.FTZ R99, RZ, R96 ;  /* 0x00000060ff637221 */ /* 0x000fe20000010000 */
[----:B------:R-:W-:Y:S01]  /*2e60*/  FMUL.FTZ R110, R102, -R2 ;  /* 0x80000002666e7220 */ /* 0x000fe20000410000 */
[----:B------:R-:W-:Y:S01]  /*2e70*/  FFMA.FTZ R10, R39, R62, R10 ;  /* 0x0000003e270a7223 */ /* 0x000fe2000001000a */
[C---:B------:R-:W-:Y:S01]  /*2e80*/  FFMA.FTZ R11, R100.reuse, R2, -R9 ;  /* 0x00000002640b7223 */ /* 0x040fe20000010809 */
[C---:B------:R-:W-:Y:S01]  /*2e90*/  FMUL.FTZ R9, R101.reuse, R99 ;  /* 0x0000006365097220 */ /* 0x040fe20000410000 */
[----:B------:R-:W-:Y:S01]  /*2ea0*/  FFMA.FTZ R39, R100, R97, R110 ;  /* 0x0000006164277223 */ /* 0x000fe2000001006e */
[-C--:B------:R-:W-:Y:S01]  /*2eb0*/  FMUL.FTZ R110, R101, R10.reuse ;  /* 0x0000000a656e7220 */ /* 0x080fe20000410000 */
[----:B------:R-:W-:Y:S01]  /*2ec0*/  FADD.FTZ R96, R106, R11 ;  /* 0x0000000b6a607221 */ /* 0x000fe20000010000 */
[C---:B------:R-:W-:Y:S01]  /*2ed0*/  FFMA.FTZ R9, R103.reuse, R10, -R9 ;  /* 0x0000000a67097223 */ /* 0x040fe20000010809 */
[----:B------:R-:W-:Y:S01]  /*2ee0*/  FADD.FTZ R98, -R98, R39 ;  /* 0x0000002762627221 */ /* 0x000fe20000010100 */
[----:B------:R-:W-:Y:S01]  /*2ef0*/  FFMA.FTZ R110, R103, R99, R110 ;  /* 0x00000063676e7223 */ /* 0x000fe2000001006e */
[C---:B------:R-:W-:Y:S01]  /*2f00*/  FMUL.FTZ R106, R101.reuse, -R96 ;  /* 0x80000060656a7220 */ /* 0x040fe20000410000 */
[----:B------:R-:W-:Y:S01]  /*2f10*/  FFMA.FTZ R9, R38, R59, R9 ;  /* 0x0000003b26097223 */ /* 0x000fe20000010009 */
[-C--:B------:R-:W-:Y:S01]  /*2f20*/  FMUL.FTZ R11, R101, -R98.reuse ;  /* 0x80000062650b7220 */ /* 0x080fe20000410000 */
[----:B------:R-:W-:Y:S01]  /*2f30*/  FADD.FTZ R101, RZ, R110 ;  /* 0x0000006eff657221 */ /* 0x000fe20000010000 */
[C---:B------:R-:W-:Y:S01]  /*2f40*/  FFMA.FTZ R106, R103.reuse, R98, R106 ;  /* 0x00000062676a7223 */ /* 0x040fe2000001006a */
[----:B------:R-:W-:Y:S01]  /*2f50*/  SHF.R.U64 R39, R12, 0x10, R13 ;  /* 0x000000100c277819 */ /* 0x000fe2000000120d */
[----:B------:R-:W-:Y:S01]  /*2f60*/  FFMA.FTZ R103, R103, R96, -R11 ;  /* 0x0000006067677223 */ /* 0x000fe2000001080b */
[C---:B------:R-:W-:Y:S01]  /*2f70*/  FMUL.FTZ R11, R102.reuse, R101 ;  /* 0x00000065660b7220 */ /* 0x040fe20000410000 */
[----:B------:R-:W-:Y:S01]  /*2f80*/  FADD.FTZ R105, -R105, R106 ;  /* 0x0000006a69697221 */ /* 0x000fe20000010100 */
[-C--:B------:R-:W-:Y:S01]  /*2f90*/  FMUL.FTZ R102, R102, R9.reuse ;  /* 0x0000000966667220 */ /* 0x080fe20000410000 */
[----:B------:R-:W-:Y:S01]  /*2fa0*/  FADD.FTZ R104, R104, R103 ;  /* 0x0000006768687221 */ /* 0x000fe20000010000 */
[----:B------:R-:W-:Y:S01]  /*2fb0*/  FFMA.FTZ R110, R100, R9, -R11 ;  /* 0x00000009646e7223 */ /* 0x000fe2000001080b */
[----:B------:R-:W-:Y:S01]  /*2fc0*/  FMUL.FTZ R38, R90, -R105 ;  /* 0x800000695a267220 */ /* 0x000fe20000410000 */
[----:B------:R-:W-:Y:S01]  /*2fd0*/  FFMA.FTZ R111, R100, R101, R102 ;  /* 0x00000065646f7223 */ /* 0x000fe20000010066 */
[----:B------:R-:W-:Y:S01]  /*2fe0*/  FMUL.FTZ R90, R90, -R104 ;  /* 0x800000685a5a7220 */ /* 0x000fe20000410000 */
[----:B------:R-:W-:Y:S01]  /*2ff0*/  FFMA.FTZ R11, R0, R8, RZ ;  /* 0x00000008000b7223 */ /* 0x000fe200000100ff */
[----:B------:R-:W-:Y:S01]  /*3000*/  FFMA.FTZ R38, R87, R104, -R38 ;  /* 0x0000006857267223 */ /* 0x000fe20000010826 */
[----:B------:R-:W-:-:S02]  /*3010*/  HADD2.F32 R39, -RZ, R39.H0_H0 ;  /* 0x20000027ff277230 */ /* 0x000fc40000004100 */
[----:B------:R-:W-:Y:S01]  /*3020*/  FFMA.FTZ R103, R87, R105, R90 ;  /* 0x0000006957677223 */ /* 0x000fe2000001005a */
[----:B------:R-:W-:Y:S02]  /*3030*/  HADD2.F32 R87, -RZ, R12.H0_H0 ;  /* 0x2000000cff577230 */ /* 0x000fe40000004100 */
[----:B------:R-:W-:Y:S01]  /*3040*/  FADD.FTZ R107, R107, R38 ;  /* 0x000000266b6b7221 */ /* 0x000fe20000010000 */
[----:B------:R-:W-:Y:S01]  /*3050*/  FFMA.FTZ R110, R37, R64, R110 ;  /* 0x00000040256e7223 */ /* 0x000fe2000001006e */
[----:B------:R-:W-:Y:S01]  /*3060*/  FADD.FTZ R103, -R108, R103 ;  /* 0x000000676c677221 */ /* 0x000fe20000010100 */
[----:B------:R-:W-:Y:S01]  /*3070*/  FFMA.FTZ R106, R76, R10, R11 ;  /* 0x0000000a4c6a7223 */ /* 0x000fe2000001000b */
[-C--:B------:R-:W-:Y:S01]  /*3080*/  FFMA.FTZ R90, R87, -R60.reuse, R8 ;  /* 0x8000003c575a7223 */ /* 0x080fe20000010008 */
[-C--:B------:R-:W-:Y:S01]  /*3090*/  FMUL.FTZ R102, R107, R60.reuse ;  /* 0x0000003c6b667220 */ /* 0x080fe20000410000 */
[----:B------:R-:W-:Y:S01]  /*30a0*/  FMUL.FTZ R8, R103, R60 ;  /* 0x0000003c67087220 */ /* 0x000fe20000410000 */
[-C--:B------:R-:W-:Y:S01]  /*30b0*/  FMUL.FTZ R109, R104, R62.reuse ;  /* 0x0000003e686d7220 */ /* 0x080fe20000410000 */
[----:B------:R-:W-:Y:S01]  /*30c0*/  FFMA.FTZ R100, R39, -R62, R10 ;  /* 0x8000003e27647223 */ /* 0x000fe2000001000a */
[C---:B------:R-:W-:Y:S01]  /*30d0*/  FMUL.FTZ R37, R3.reuse, R102 ;  /* 0x0000006603257220 */ /* 0x040fe20000410000 */
[----:B------:R-:W-:Y:S01]  /*30e0*/  FMUL.FTZ R11, R3, R8 ;  /* 0x00000008030b7220 */ /* 0x000fe20000410000 */
[----:B------:R-:W-:Y:S01]  /*30f0*/  FMUL.FTZ R10, R105, R62 ;  /* 0x0000003e690a7220 */ /* 0x000fe20000410000 */
[C---:B------:R-:W-:Y:S01]  /*3100*/  FMUL.FTZ R113, R99.reuse, R109 ;  /* 0x0000006d63717220 */ /* 0x040fe20000410000 */
[C---:B------:R-:W-:Y:S01]  /*3110*/  FFMA.FTZ R37, R90.reuse, R8, -R37 ;  /* 0x000000085a257223 */ /* 0x040fe20000010825 */
[----:B------:R-:W-:Y:S01]  /*3120*/  FFMA.FTZ R11, R90, R102, R11 ;  /* 0x000000665a0b7223 */ /* 0x000fe2000001000b */
[-C--:B------:R-:W-:Y:S01]  /*3130*/  FMUL.FTZ R38, R99, R10.reuse ;  /* 0x0000000a63267220 */ /* 0x080fe20000410000 */
[----:B------:R-:W-:Y:S01]  /*3140*/  FFMA.FTZ R10, R100, R10, -R113 ;  /* 0x0000000a640a7223 */ /* 0x000fe20000010871 */
[----:B------:R-:W-:Y:S01]  /*3150*/  FADD.FTZ R37, RZ, R37 ;  /* 0x00000025ff257221 */ /* 0x000fe20000010000 */
[----:B------:R-:W-:Y:S01]  /*3160*/  FADD.FTZ R8, RZ, R11 ;  /* 0x0000000bff087221 */ /* 0x000fe20000010000 */
[----:B------:R-:W-:Y:S01]  /*3170*/  FFMA.FTZ R11, R0, -R3, RZ ;  /* 0x80000003000b7223 */ /* 0x000fe200000100ff */
[----:B------:R-:W-:Y:S01]  /*3180*/  FFMA.FTZ R113, R100, R109, R38 ;  /* 0x0000006d64717223 */ /* 0x000fe20000010026 */
[----:B------:R-:W-:Y:S01]  /*3190*/  FADD.FTZ R114, R37, R10 ;  /* 0x0000000a25727221 */ /* 0x000fe20000010000 */
[----:B------:R-:W-:-:S02]  /*31a0*/  HADD2.F32 R37, -RZ, R86.H0_H0 ;  /* 0x20000056ff257230 */ /* 0x000fc40000004100 */
[----:B------:R-:W-:Y:S01]  /*31b0*/  FFMA.FTZ R10, R76, -R99, R11 ;  /* 0x800000634c0a7223 */ /* 0x000fe2000001000b */
[----:B------:R-:W-:Y:S02]  /*31c0*/  HADD2.F32 R38, -RZ, R13.H0_H0 ;  /* 0x2000000dff267230 */ /* 0x000fe40000004100 */
[----:B------:R-:W-:Y:S01]  /*31d0*/  FFMA.FTZ R11, R77, R9, R106 ;  /* 0x000000094d0b7223 */ /* 0x000fe2000001006a */
[----:B------:R-:W-:Y:S01]  /*31e0*/  FADD.FTZ R8, R8, R113 ;  /* 0x0000007108087221 */ /* 0x000fe20000010000 */
[-C--:B------:R-:W-:Y:S01]  /*31f0*/  FMUL.FTZ R108, R96, R59.reuse ;  /* 0x0000003b606c7220 */ /* 0x080fe20000410000 */
[----:B------:R-:W-:Y:S01]  /*3200*/  FFMA.FTZ R113, R37, -R64, R110 ;  /* 0x8000004025717223 */ /* 0x000fe2000001006e */
[----:B------:R-:W-:Y:S01]  /*3210*/  FFMA.FTZ R112, R78, R110, R11 ;  /* 0x0000006e4e707223 */ /* 0x000fe2000001000b */
[-C--:B------:R-:W-:Y:S01]  /*3220*/  FFMA.FTZ R106, R38, -R59.reuse, R9 ;  /* 0x8000003b266a7223 */ /* 0x080fe20000010009 */
[----:B------:R-:W-:Y:S01]  /*3230*/  FADD.FTZ R111, RZ, R111 ;  /* 0x0000006fff6f7221 */ /* 0x000fe20000010000 */
[----:B------:R-:W-:Y:S01]  /*3240*/  FMUL.FTZ R110, R2, R64 ;  /* 0x00000040026e7220 */ /* 0x000fe20000410000 */
[----:B------:R-:W-:Y:S01]  /*3250*/  FMUL.FTZ R9, R98, R59 ;  /* 0x0000003b62097220 */ /* 0x000fe20000410000 */
[----:B------:R-:W-:Y:S01]  /*3260*/  FMUL.FTZ R115, R101, R108 ;  /* 0x0000006c65737220 */ /* 0x000fe20000410000 */
[----:B------:R-:W-:Y:S01]  /*3270*/  FMUL.FTZ R116, R97, R64 ;  /* 0x0000004061747220 */ /* 0x000fe20000410000 */
[----:B------:R-:W-:Y:S01]  /*3280*/  FMUL.FTZ R118, R111, R110 ;  /* 0x0000006e6f767220 */ /* 0x000fe20000410000 */
[-C--:B------:R-:W-:Y:S01]  /*3290*/  FMUL.FTZ R11, R101, R9.reuse ;  /* 0x00000009650b7220 */ /* 0x080fe20000410000 */
[C---:B------:R-:W-:Y:S01]  /*32a0*/  FFMA.FTZ R115, R106.reuse, R9, -R115 ;  /* 0x000000096a737223 */ /* 0x040fe20000010873 */
[----:B------:R-:W-:Y:S01]  /*32b0*/  FFMA.FTZ R9, R77, -R101, R10 ;  /* 0x800000654d097223 */ /* 0x000fe2000001000a */
        /* <DEDUP_REMOVED lines=19> */
[----:B------:R-:W3:Y:S04]  /*33f0*/  SHFL.DOWN PT, R117, R8, 0x1, 0x1f ;  /* 0x08201f0008757f89 */ /* 0x000ee800000e0000 */
[----:B------:R4:W5:Y:S01]  /*3400*/  SHFL.IDX PT, R114, R91, RZ, 0x1f ;  /* 0x00001fff5b727589 */ /* 0x00096200000e0000 */
[----:B0-----:R-:W-:Y:S01]  /*3410*/  @!P0 FADD.FTZ R10, R10, R119 ;  /* 0x000000770a0a8221 */ /* 0x001fe20000010000 */
[----:B----4-:R-:W0:Y:S01]  /*3420*/  @!P3 S2R R91, SR_CgaCtaId ;  /* 0x00000000005bb919 */ /* 0x010e220000008800 */
[----:B-1----:R-:W-:-:S03]  /*3430*/  @!P0 FADD.FTZ R11, R11, R118 ;  /* 0x000000760b0b8221 */ /* 0x002fc60000010000 */
[----:B------:R-:W1:Y:S01]  /*3440*/  SHFL.DOWN PT, R119, R10, 0x2, 0x1f ;  /* 0x08401f000a777f89 */ /* 0x000e6200000e0000 */
[----:B--2---:R-:W-:-:S03]  /*3450*/  @!P0 FADD.FTZ R9, R9, R116 ;  /* 0x0000007409098221 */ /* 0x004fc60000010000 */
[----:B------:R-:W2:Y:S01]  /*3460*/  SHFL.DOWN PT, R116, R11, 0x2, 0x1f ;  /* 0x08401f000b747f89 */ /* 0x000ea200000e0000 */
[----:B---3--:R-:W-:Y:S01]  /*3470*/  @!P0 FADD.FTZ R8, R117, R8 ;  /* 0x0000000875088221 */ /* 0x008fe20000010000 */
[----:B------:R-:W-:Y:S02]  /*3480*/  ISETP.GT.AND P0, PT, R57, 0x1d, PT ;  /* 0x0000001d3900780c */ /* 0x000fe40003f04270 */
[----:B------:R-:W3:Y:S01]  /*3490*/  SHFL.DOWN PT, R112, R9, 0x2, 0x1f ;  /* 0x08401f0009707f89 */ /* 0x000ee200000e0000 */
[C---:B-----5:R-:W-:Y:S01]  /*34a0*/  FMUL.FTZ R118, R114.reuse, R7 ;  /* 0x0000000772767220 */ /* 0x060fe20000410000 */
[CC--:B------:R-:W-:Y:S02]  /*34b0*/  FMUL.FTZ R120, R114.reuse, R6.reuse ;  /* 0x0000000672787220 */ /* 0x0c0fe40000410000 */
[----:B------:R-:W4:Y:S01]  /*34c0*/  SHFL.DOWN PT, R115, R8, 0x2, 0x1f ;  /* 0x08401f0008737f89 */ /* 0x000f2200000e0000 */
[C---:B------:R-:W-:Y:S01]  /*34d0*/  FFMA.FTZ R118, R89.reuse, R6, -R118 ;  /* 0x0000000659767223 */ /* 0x040fe20000010876 */
[C---:B------:R-:W-:Y:S01]  /*34e0*/  FMUL.FTZ R6, R114.reuse, R5 ;  /* 0x0000000572067220 */ /* 0x040fe20000410000 */
[----:B------:R-:W-:Y:S01]  /*34f0*/  FMUL.FTZ R114, R114, R4 ;  /* 0x0000000472727220 */ /* 0x000fe20000410000 */
[----:B------:R-:W-:-:S02]  /*3500*/  FFMA.FTZ R7, R89, R7, R120 ;  /* 0x0000000759077223 */ /* 0x000fc40000010078 */
[C---:B------:R-:W-:Y:S01]  /*3510*/  FFMA.FTZ R4, R89.reuse, R4, -R6 ;  /* 0x0000000459047223 */ /* 0x040fe20000010806 */
[----:B------:R-:W-:Y:S01]  /*3520*/  FFMA.FTZ R5, R89, R5, R114 ;  /* 0x0000000559057223 */ /* 0x000fe20000010072 */
[----:B------:R-:W-:Y:S01]  /*3530*/  FADD.FTZ R6, R93, R118 ;  /* 0x000000765d067221 */ /* 0x000fe20000010000 */
[----:B------:R-:W-:Y:S01]  /*3540*/  FADD.FTZ R7, R92, R7 ;  /* 0x000000075c077221 */ /* 0x000fe20000010000 */
[----:B-1----:R-:W-:-:S04]  /*3550*/  @!P0 FADD.FTZ R10, R10, R119 ;  /* 0x000000770a0a8221 */ /* 0x002fc80000010000 */
[----:B------:R1:W-:Y:S01]  /*3560*/  @!P4 STS.128 [R79+0x1660], R4 ;  /* 0x001660044f00c388 */ /* 0x0003e20000000c00 */
[----:B--2---:R-:W-:-:S03]  /*3570*/  @!P0 FADD.FTZ R11, R11, R116 ;  /* 0x000000740b0b8221 */ /* 0x004fc60000010000 */
[----:B------:R-:W2:Y:S01]  /*3580*/  SHFL.DOWN PT, R117, R10, 0x4, 0x1f ;  /* 0x08801f000a757f89 */ /* 0x000ea200000e0000 */
[----:B---3--:R-:W-:-:S03]  /*3590*/  @!P0 FADD.FTZ R9, R9, R112 ;  /* 0x0000007009098221 */ /* 0x008fc60000010000 */
[----:B------:R-:W3:Y:S01]  /*35a0*/  SHFL.DOWN PT, R116, R11, 0x4, 0x1f ;  /* 0x08801f000b747f89 */ /* 0x000ee200000e0000 */
[----:B----4-:R-:W-:Y:S01]  /*35b0*/  @!P0 FADD.FTZ R8, R8, R115 ;  /* 0x0000007308088221 */ /* 0x010fe20000010000 */
[----:B------:R-:W-:Y:S02]  /*35c0*/  ISETP.GT.AND P0, PT, R57, 0x1b, PT ;  /* 0x0000001b3900780c */ /* 0x000fe40003f04270 */
[----:B------:R-:W4:Y:S04]  /*35d0*/  SHFL.DOWN PT, R112, R9, 0x4, 0x1f ;  /* 0x08801f0009707f89 */ /* 0x000f2800000e0000 */
[----:B------:R-:W5:Y:S01]  /*35e0*/  SHFL.DOWN PT, R115, R8, 0x4, 0x1f ;  /* 0x08801f0008737f89 */ /* 0x000f6200000e0000 */
[C---:B-1----:R-:W-:Y:S01]  /*35f0*/  FMUL.FTZ R5, R35.reuse, R107 ;  /* 0x0000006b23057220 */ /* 0x042fe20000410000 */
[----:B------:R-:W-:-:S03]  /*3600*/  FMUL.FTZ R7, R35, R98 ;  /* 0x0000006223077220 */ /* 0x000fc60000410000 */
[C---:B------:R-:W-:Y:S01]  /*3610*/  FFMA.FTZ R4, R34.reuse, R103, -R5 ;  /* 0x0000006722047223 */ /* 0x040fe20000010805 */
[----:B------:R-:W-:-:S03]  /*3620*/  FFMA.FTZ R7, R34, R96, R7 ;  /* 0x0000006022077223 */ /* 0x000fc60000010007 */
[----:B------:R-:W-:Y:S01]  /*3630*/  FMUL.FTZ R3, R3, R4 ;  /* 0x0000000403037220 */ /* 0x000fe20000410000 */
[----:B--2---:R-:W-:Y:S01]  /*3640*/  @!P0 FADD.FTZ R10, R10, R117 ;  /* 0x000000750a0a8221 */ /* 0x004fe20000010000 */
[----:B---3--:R-:W-:-:S04]  /*3650*/  @!P0 FADD.FTZ R11, R11, R116 ;  /* 0x000000740b0b8221 */ /* 0x008fc80000010000 */
[----:B------:R-:W1:Y:S01]  /*3660*/  SHFL.DOWN PT, R117, R10, 0x8, 0x1f ;  /* 0x09001f000a757f89 */ /* 0x000e6200000e0000 */
[----:B----4-:R-:W-:-:S03]  /*3670*/  @!P0 FADD.FTZ R9, R9, R112 ;  /* 0x0000007009098221 */ /* 0x010fc60000010000 */
[----:B------:R-:W2:Y:S01]  /*3680*/  SHFL.DOWN PT, R116, R11, 0x8, 0x1f ;  /* 0x09001f000b747f89 */ /* 0x000ea200000e0000 */
[----:B-----5:R-:W-:-:S03]  /*3690*/  @!P0 FADD.FTZ R8, R8, R115 ;  /* 0x0000007308088221 */ /* 0x020fc60000010000 */
[----:B------:R-:W3:Y:S01]  /*36a0*/  SHFL.DOWN PT, R112, R9, 0x8, 0x1f ;  /* 0x09001f0009707f89 */ /* 0x000ee200000e0000 */
[----:B------:R-:W-:-:S03]  /*36b0*/  ISETP.GT.AND P0, PT, R57, 0x17, PT ;  /* 0x000000173900780c */ /* 0x000fc60003f04270 */
[----:B------:R-:W4:Y:S10]  /*36c0*/  SHFL.DOWN PT, R115, R8, 0x8, 0x1f ;  /* 0x09001f0008737f89 */ /* 0x000f3400000e0000 */
[----:B-1----:R-:W-:Y:S01]  /*36d0*/  @!P0 FADD.FTZ R10, R10, R117 ;  /* 0x000000750a0a8221 */ /* 0x002fe20000010000 */
[----:B--2---:R-:W-:-:S04]  /*36e0*/  @!P0 FADD.FTZ R11, R11, R116 ;  /* 0x000000740b0b8221 */ /* 0x004fc80000010000 */
[----:B------:R-:W1:Y:S01]  /*36f0*/  SHFL.DOWN PT, R89, R10, 0x10, 0x1f ;  /* 0x0a001f000a597f89 */ /* 0x000e6200000e0000 */
[----:B------:R-:W-:Y:S01]  /*3700*/  @!P3 MOV R116, 0x400 ;  /* 0x000004000074b802 */ /* 0x000fe20000000f00 */
[----:B---3--:R-:W-:Y:S02]  /*3710*/  @!P0 FADD.FTZ R9, R9, R112 ;  /* 0x0000007009098221 */ /* 0x008fe40000010000 */
[----:B------:R-:W2:Y:S01]  /*3720*/  SHFL.DOWN PT, R114, R11, 0x10, 0x1f ;  /* 0x0a001f000b727f89 */ /* 0x000ea200000e0000 */
[----:B0-----:R-:W-:Y:S01]  /*3730*/  @!P3 LEA R36, R91, R116, 0x18 ;  /* 0x000000745b24b211 */ /* 0x001fe200078ec0ff */
[C---:B------:R-:W-:Y:S01]  /*3740*/  FMUL.FTZ R91, R35.reuse, R96 ;  /* 0x00000060235b7220 */ /* 0x040fe20000410000 */
[----:B----4-:R-:W-:Y:S01]  /*3750*/  @!P0 FADD.FTZ R8, R8, R115 ;  /* 0x0000007308088221 */ /* 0x010fe20000010000 */
[----:B------:R-:W-:Y:S01]  /*3760*/  FMUL.FTZ R115, R35, R2 ;  /* 0x0000000223737220 */ /* 0x000fe20000410000 */
[----:B------:R-:W0:Y:S01]  /*3770*/  SHFL.DOWN PT, R112, R9, 0x10, 0x1f ;  /* 0x0a001f0009707f89 */ /* 0x000e2200000e0000 */
[----:B------:R-:W-:Y:S01]  /*3780*/  ISETP.GT.AND P0, PT, R57, 0xf, PT ;  /* 0x0000000f3900780c */ /* 0x000fe20003f04270 */
[C---:B------:R-:W-:Y:S01]  /*3790*/  FFMA.FTZ R110, R34.reuse, R98, -R91 ;  /* 0x00000062226e7223 */ /* 0x040fe2000001085b */
[CC--:B------:R-:W-:Y:S01]  /*37a0*/  FFMA.FTZ R92, R34.reuse, R97.reuse, -R115 ;  /* 0x00000061225c7223 */ /* 0x0c0fe20000010873 */
[----:B------:R-:W3:Y:S01]  /*37b0*/  SHFL.DOWN PT, R93, R8, 0x10, 0x1f ;  /* 0x0a001f00085d7f89 */ /* 0x000ee200000e0000 */
[----:B------:R-:W-:Y:S01]  /*37c0*/  FMUL.FTZ R97, R35, R97 ;  /* 0x0000006123617220 */ /* 0x000fe20000410000 */
[----:B------:R-:W-:Y:S01]  /*37d0*/  FMUL.FTZ R101, R101, R110 ;  /* 0x0000006e65657220 */ /* 0x000fe20000410000 */
[----:B------:R-:W-:Y:S01]  /*37e0*/  FMUL.FTZ R118, R111, R92 ;  /* 0x0000005c6f767220 */ /* 0x000fe20000410000 */
[----:B------:R-:W-:Y:S01]  /*37f0*/  FMUL.FTZ R92, R35, R104 ;  /* 0x00000068235c7220 */ /* 0x000fe20000410000 */
[----:B------:R-:W-:Y:S01]  /*3800*/  FFMA.FTZ R116, R34, R2, R97 ;  /* 0x0000000222747223 */ /* 0x000fe20000010061 */
[----:B------:R-:W-:-:S02]  /*3810*/  FFMA.FTZ R7, R106, R7, R101 ;  /* 0x000000076a077223 */ /* 0x000fc40000010065 */
[-C--:B------:R-:W-:Y:S01]  /*3820*/  FFMA.FTZ R92, R34, R105.reuse, -R92 ;  /* 0x00000069225c7223 */ /* 0x080fe2000001085c */
[----:B------:R-:W-:Y:S01]  /*3830*/  FFMA.FTZ R116, R113, R116, R118 ;  /* 0x0000007471747223 */ /* 0x000fe20000010076 */
[----:B------:R-:W-:Y:S01]  /*3840*/  FMUL.FTZ R105, R35, R105 ;  /* 0x0000006923697220 */ /* 0x000fe20000410000 */
[----:B-1----:R-:W-:Y:S01]  /*3850*/  @!P0 FADD.FTZ R10, R10, R89 ;  /* 0x000000590a0a8221 */ /* 0x002fe20000010000 */
[----:B------:R-:W-:Y:S01]  /*3860*/  FMUL.FTZ R99, R99, R92 ;  /* 0x0000005c63637220 */ /* 0x000fe20000410000 */
[----:B------:R-:W-:Y:S01]  /*3870*/  FFMA.FTZ R116, R37, R2, R116 ;  /* 0x0000000225747223 */ /* 0x000fe20000010074 */
[----:B------:R-:W-:Y:S01]  /*3880*/  FMUL.FTZ R2, R35, R103 ;  /* 0x0000006723027220 */ /* 0x000fe20000410000 */
[----:B------:R-:W-:Y:S01]  /*3890*/  FFMA.FTZ R105, R34, R104, R105 ;  /* 0x0000006822697223 */ /* 0x000fe20000010069 */
[----:B--2---:R-:W-:Y:S01]  /*38a0*/  @!P0 FADD.FTZ R11, R11, R114 ;  /* 0x000000720b0b8221 */ /* 0x004fe20000010000 */
[----:B------:R-:W-:Y:S01]  /*38b0*/  FFMA.FTZ R7, R38, R96, R7 ;  /* 0x0000006026077223 */ /* 0x000fe20000010007 */
[----:B------:R-:W-:Y:S01]  /*38c0*/  FFMA.FTZ R5, R34, R107, R2 ;  /* 0x0000006b22057223 */ /* 0x000fe20000010002 */
[----:B------:R-:W-:Y:S01]  /*38d0*/  FFMA.FTZ R100, R100, R105, R99 ;  /* 0x0000006964647223 */ /* 0x000fe20000010063 */
[----:B0-----:R-:W-:Y:S01]  /*38e0*/  @!P0 FADD.FTZ R9, R9, R112 ;  /* 0x0000007009098221 */ /* 0x001fe20000010000 */
[----:B------:R-:W-:Y:S01]  /*38f0*/  FADD.FTZ R83, R116, R83 ;  /* 0x0000005374537221 */ /* 0x000fe20000010000 */
[----:B------:R-:W-:Y:S01]  /*3900*/  FFMA.FTZ R90, R90, R5, R3 ;  /* 0x000000055a5a7223 */ /* 0x000fe20000010003 */
[----:B------:R-:W-:Y:S01]  /*3910*/  FFMA.FTZ R100, R39, R104, R100 ;  /* 0x0000006827647223 */ /* 0x000fe20000010064 */
[----:B---3--:R-:W-:Y:S01]  /*3920*/  @!P0 FADD.FTZ R8, R8, R93 ;  /* 0x0000005d08088221 */ /* 0x008fe20000010000 */
[----:B------:R-:W-:Y:S01]  /*3930*/  FADD.FTZ R82, R7, R82 ;  /* 0x0000005207527221 */ /* 0x000fe20000010000 */
[----:B------:R-:W-:Y:S01]  /*3940*/  FFMA.FTZ R107, R87, R107, R90 ;  /* 0x0000006b576b7223 */ /* 0x000fe2000001005a */
[----:B------:R-:W-:-:S02]  /*3950*/  FADD.FTZ R63, R100, R63 ;  /* 0x0000003f643f7221 */ /* 0x000fc40000010000 */
        /* <DEDUP_REMOVED lines=13> */
.L_x_18300:
[----:B------:R-:W-:Y:S05]  /*3a30*/  BSYNC B0 ;  /* 0x0000000000007941 */ /* 0x000fea0003800000 */
.L_x_18299:
        /* <DEDUP_REMOVED lines=14> */
.L_x_18286:
[----:B------:R-:W-:Y:S01]  /*3b20*/  BAR.SYNC.DEFER_BLOCKING 0x0 ;  /* 0x0000000000007b1d */ /* 0x000fe20000010000 */
[----:B------:R-:W-:Y:S02]  /*3b30*/  SHF.R.S32.HI R30, RZ, 0x1f, R55 ;  /* 0x0000001fff1e7819 */ /* 0x000fe40000011437 */
[----:B------:R-:W-:-:S05]  /*3b40*/  LEA R2, P0, R55, R52, 0x3 ;  /* 0x0000003437027211 */ /* 0x000fca00078018ff */
[----:B------:R-:W2:Y:S01]  /*3b50*/  S2UR UR5, SR_CgaCtaId ;  /* 0x00000000000579c3 */ /* 0x000ea20000008800 */
[C-C-:B------:R-:W-:Y:S01]  /*3b60*/  LEA.HI.X R3, R55.reuse, R54, R30.reuse, 0x3, P0 ;  /* 0x0000003637037211 */ /* 0x140fe200000f1c1e */
[----:B------:R-:W-:Y:S01]  /*3b70*/  UMOV UR4, 0x400 ;  /* 0x0000040000047882 */ /* 0x000fe20000000000 */
[----:B------:R-:W-:Y:S05]  /*3b80*/  F2F.F16.F32 R84, R84 ;  /* 0x0000005400547304 */ /* 0x000fea0000200800 */
[----:B------:R-:W3:Y:S03]  /*3b90*/  LDC.64 R12, c[0x0][0x388] ;  /* 0x0000e200ff0c7b82 */ /* 0x000ee60000000a00 */
[----:B------:R-:W-:Y:S08]  /*3ba0*/  F2F.F16.F32 R65, R65 ;  /* 0x0000004100417304 */ /* 0x000ff00000200800 */
[----:B------:R-:W-:Y:S01]  /*3bb0*/  F2F.F16.F32 R61, R61 ;  /* 0x0000003d003d7304 */ /* 0x000fe20000200800 */
[----:B------:R-:W4:Y:S01]  /*3bc0*/  LDG.E.64 R2, desc[UR12][R2.64] ;  /* 0x0000000c02027981 */ /* 0x000f22000c1e1b00 */
[----:B-1----:R-:W-:Y:S01]  /*3bd0*/  IADD3 R34, R46, -0x1, RZ ;  /* 0xffffffff2e227810 */ /* 0x002fe20007ffe0ff */
[----:B------:R-:W1:Y:S01]  /*3be0*/  LDC.64 R28, c[0x0][0x3e0] ;  /* 0x0000f800ff1c7b82 */ /* 0x000e620000000a00 */
[C---:B------:R-:W-:Y:S01]  /*3bf0*/  SHF.L.U32 R32, R55.reuse, 0x3, RZ ;  /* 0x0000000337207819 */ /* 0x040fe200000006ff */
[----:B--2---:R-:W-:Y:S01]  /*3c00*/  ULEA UR4, UR5, UR4, 0x18 ;  /* 0x0000000405047291 */ /* 0x004fe2000f8ec03f */
[----:B------:R-:W-:-:S05]  /*3c10*/  SHF.L.U64.HI R35, R55, 0x3, R30 ;  /* 0x0000000337237819 */ /* 0x000fca000001021e */
[----:B------:R-:W-:Y:S01]  /*3c20*/  LEA R33, R57, UR4, 0x3 ;  /* 0x0000000439217c11 */ /* 0x000fe2000f8e18ff */
[----:B------:R-:W-:Y:S01]  /*3c30*/  ULDC.64 UR4, c[0x0][0x390] ;  /* 0x0000e40000047ab9 */ /* 0x000fe20000000a00 */
[----:B------:R-:W2:Y:S03]  /*3c40*/  LDC.64 R30, c[0x0][0x3f0] ;  /* 0x0000fc00ff1e7b82 */ /* 0x000ea60000000a00 */
[----:B----4-:R-:W-:Y:S01]  /*3c50*/  STS.64 [R33], R2 ;  /* 0x0000000221007388 */ /* 0x010fe20000000a00 */
[----:B------:R-:W-:-:S03]  /*3c60*/  NOP ;  /* 0x0000000000007918 */ /* 0x000fc60000000000 */
[----:B0-----:R-:W0:Y:S02]  /*3c70*/  LDS.64 R8, [R33] ;  /* 0x0000000021087984 */ /* 0x001e240000000a00 */
[----:B0-----:R-:W-:Y:S01]  /*3c80*/  HADD2.F32 R0, -RZ, R9.H0_H0 ;  /* 0x20000009ff007230 */ /* 0x001fe20000004100 */
[----:B------:R-:W-:-:S04]  /*3c90*/  SHF.R.U64 R4, R8, 0x10, R9 ;  /* 0x0000001008047819 */ /* 0x000fc80000001209 */
[--C-:B------:R-:W-:Y:S01]  /*3ca0*/  FADD.FTZ R6, R0, R43.reuse ;  /* 0x0000002b00067221 */ /* 0x100fe20000010000 */
[----:B------:R-:W-:Y:S01]  /*3cb0*/  HADD2.F32 R0, -RZ, R4.H0_H0 ;  /* 0x20000004ff007230 */ /* 0x000fe20000004100 */
[----:B------:R-:W-:Y:S03]  /*3cc0*/  BAR.SYNC.DEFER_BLOCKING 0x0 ;  /* 0x0000000000007b1d */ /* 0x000fe60000010000 */
[----:B------:R-:W-:Y:S01]  /*3cd0*/  FSETP.GTU.FTZ.AND P2, PT, R6, 20, PT ;  /* 0x41a000000600780b */ /* 0x000fe20003f5c000 */
[----:B------:R-:W-:Y:S01]  /*3ce0*/  FADD.FTZ R4, R0, R43 ;  /* 0x0000002b00047221 */ /* 0x000fe20000010000 */
[----:B------:R-:W-:-:S04]  /*3cf0*/  HADD2.F32 R0, -RZ, R8.H0_H0 ;  /* 0x20000008ff007230 */ /* 0x000fc80000004100 */
[----:B------:R-:W-:Y:S01]  /*3d00*/  FSETP.GTU.FTZ.AND P1, PT, R4, 20, PT ;  /* 0x41a000000400780b */ /* 0x000fe20003f3c000 */
[----:B------:R-:W-:Y:S01]  /*3d10*/  FADD.FTZ R5, R0, R43 ;  /* 0x0000002b00057221 */ /* 0x000fe20000010000 */
[----:B------:R-:W-:-:S04]  /*3d20*/  SHF.R.U32.HI R0, RZ, 0x10, R9 ;  /* 0x00000010ff007819 */ /* 0x000fc80000011609 */
[----:B------:R-:W-:Y:S01]  /*3d30*/  FSETP.GTU.FTZ.AND P0, PT, R5, 20, PT ;  /* 0x41a000000500780b */ /* 0x000fe20003f1c000 */
[----:B------:R-:W-:Y:S02]  /*3d40*/  HADD2.F32 R0, -RZ, R0.H0_H0 ;  /* 0x20000000ff007230 */ /* 0x000fe40000004100 */
[----:B------:R-:W-:-:S03]  /*3d50*/  @!P2 FMUL.FTZ R3, R6, -1.4426950216293334961 ;  /* 0xbfb8aa3b0603a820 */ /* 0x000fc60000410000 */
[----:B------:R-:W-:Y:S01]  /*3d60*/  FADD.FTZ R8, R0, R43 ;  /* 0x0000002b00087221 */ /* 0x000fe20000010000 */
[----:B------:R-:W-:Y:S02]  /*3d70*/  @!P1 FMUL.FTZ R2, R4, -1.4426950216293334961 ;  /* 0xbfb8aa3b04029820 */ /* 0x000fe40000410000 */
[----:B------:R-:W0:Y:S02]  /*3d80*/  @!P2 MUFU.EX2 R3, R3 ;  /* 0x000000030003a308 */ /* 0x000e240000000800 */
[----:B------:R-:W-:Y:S02]  /*3d90*/  FSETP.GTU.FTZ.AND P3, PT, R8, 20, PT ;  /* 0x41a000000800780b */ /* 0x000fe40003f7c000 */
[----:B------:R-:W-:-:S04]  /*3da0*/  @!P0 FMUL.FTZ R0, R5, -1.4426950216293334961 ;  /* 0xbfb8aa3b05008820 */ /* 0x000fc80000410000 */
[----:B------:R-:W4:Y:S07]  /*3db0*/  @!P1 MUFU.EX2 R2, R2 ;  /* 0x0000000200029308 */ /* 0x000f2e0000000800 */
[----:B------:R-:W-:Y:S01]  /*3dc0*/  @!P3 FMUL.FTZ R8, R8, -1.4426950216293334961 ;  /* 0xbfb8aa3b0808b820 */ /* 0x000fe20000410000 */
[----:B------:R-:W5:Y:S01]  /*3dd0*/  F2F.F16.F32 R4, R85 ;  /* 0x0000005500047304 */ /* 0x000f620000200800 */
[----:B0-----:R-:W-:-:S07]  /*3de0*/  @!P2 FADD.FTZ R7, R3, 1 ;  /* 0x3f8000000307a421 */ /* 0x001fce0000010000 */
[----:B------:R-:W0:Y:S01]  /*3df0*/  @!P3 MUFU.EX2 R8, R8 ;  /* 0x000000080008b308 */ /* 0x000e220000000800 */
[----:B----4-:R-:W-:Y:S01]  /*3e00*/  @!P1 FADD.FTZ R6, R2, 1 ;  /* 0x3f80000002069421 */ /* 0x010fe20000010000 */
[----:B------:R-:W-:Y:S01]  /*3e10*/  IMAD.WIDE.U32 R2, R84, 0x10000, RZ ;  /* 0x0001000054027825 */ /* 0x000fe200078e00ff */
[----:B-----5:R-:W-:-:S05]  /*3e20*/  PRMT R65, R65, 0x5410, R4 ;  /* 0x0000541041417816 */ /* 0x020fca0000000004 */
[----:B------:R-:W4:Y:S01]  /*3e30*/  @!P0 MUFU.EX2 R0, R0 ;  /* 0x0000000000008308 */ /* 0x000f220000000800 */
[----:B------:R-:W-:Y:S02]  /*3e40*/  LOP3.LUT R4, R2, R61, RZ, 0xfc, !PT ;  /* 0x0000003d02047212 */ /* 0x000fe400078efcff */
[----:B------:R-:W-:Y:S02]  /*3e50*/  LOP3.LUT R5, R65, R3, RZ, 0xfc, !PT ;  /* 0x0000000341057212 */ /* 0x000fe400078efcff */
[----:B------:R-:W-:-:S03]  /*3e60*/  SHF.L.U32 R2, R34, 0x7, RZ ;  /* 0x0000000722027819 */ /* 0x000fc600000006ff */
[----:B------:R-:W5:Y:S01]  /*3e70*/  @!P1 MUFU.RCP R6, R6 ;  /* 0x0000000600069308 */ /* 0x000f620000001000 */
[----:B0-----:R-:W-:Y:S01]  /*3e80*/  @!P3 FADD.FTZ R9, R8, 1 ;  /* 0x3f8000000809b421 */ /* 0x001fe20000010000 */
[----:B------:R-:W-:Y:S01]  /*3e90*/  STS.64 [R33], R4 ;  /* 0x0000000421007388 */ /* 0x000fe20000000a00 */
[----:B------:R-:W-:-:S05]  /*3ea0*/  NOP ;  /* 0x0000000000007918 */ /* 0x000fca0000000000 */
[----:B------:R-:W0:Y:S01]  /*3eb0*/  @!P2 MUFU.RCP R7, R7 ;  /* 0x000000070007a308 */ /* 0x000e220000001000 */
[----:B------:R-:W2:Y:S01]  /*3ec0*/  LDS.64 R4, [R33] ;  /* 0x0000000021047984 */ /* 0x000ea20000000a00 */
[----:B----4-:R-:W-:Y:S01]  /*3ed0*/  @!P0 FADD.FTZ R0, R0, 1 ;  /* 0x3f80000000008421 */ /* 0x010fe20000010000 */
[----:B------:R-:W-:-:S05]  /*3ee0*/  SHF.R.S32.HI R3, RZ, 0x1f, R2 ;  /* 0x0000001fff037819 */ /* 0x000fca0000011402 */
[----:B------:R-:W4:Y:S01]  /*3ef0*/  @!P3 MUFU.RCP R8, R9 ;  /* 0x000000090008b308 */ /* 0x000f220000001000 */
[----:B-----5:R-:W-:Y:S01]  /*3f00*/  @!P1 FMUL.FTZ R63, R63, R6 ;  /* 0x000000063f3f9220 */ /* 0x020fe20000410000 */
[----:B---3--:R-:W-:Y:S01]  /*3f10*/  IMAD R6, R12, UR15, RZ ;  /* 0x0000000f0c067c24 */ /* 0x008fe2000f8e02ff */
[----:B------:R-:W-:-:S03]  /*3f20*/  IADD3 R56, P1, R56, -0x100, RZ ;  /* 0xffffff0038387810 */ /* 0x000fc60007f3e0ff */
[----:B------:R-:W-:Y:S01]  /*3f30*/  IMAD R13, R13, UR14, R6 ;  /* 0x0000000e0d0d7c24 */ /* 0x000fe2000f8e0206 */
[----:B------:R-:W-:Y:S01]  /*3f40*/  IADD3.X R58, R58, -0x1, RZ, P1, !PT ;  /* 0xffffffff3a3a7810 */ /* 0x000fe20000ffe4ff */
[----:B------:R-:W3:Y:S01]  /*3f50*/  @!P0 MUFU.RCP R11, R0 ;  /* 0x00000000000b8308 */ /* 0x000ee20000001000 */
[----:B0-----:R-:W-:Y:S01]  /*3f60*/  @!P2 FMUL.FTZ R82, R82, R7 ;  /* 0x000000075252a220 */ /* 0x001fe20000410000 */
[----:B------:R-:W-:Y:S01]  /*3f70*/  IMAD.WIDE.U32 R6, R12, UR14, R2 ;  /* 0x0000000e0c067c25 */ /* 0x000fe2000f8e0002 */
[----:B------:R-:W-:-:S04]  /*3f80*/  IADD3 R48, P2, R48, -0x100, RZ ;  /* 0xffffff0030307810 */ /* 0x000fc80007f5e0ff */
[----:B------:R-:W-:Y:S01]  /*3f90*/  IADD3 R7, R7, R13, RZ ;  /* 0x0000000d07077210 */ /* 0x000fe20007ffe0ff */
[----:B------:R-:W-:Y:S02]  /*3fa0*/  IMAD R13, R41, UR4, RZ ;  /* 0x00000004290d7c24 */ /* 0x000fe4000f8e02ff */
[----:B----4-:R-:W-:Y:S01]  /*3fb0*/  @!P3 FMUL.FTZ R83, R83, R8 ;  /* 0x000000085353b220 */ /* 0x010fe20000410000 */
[----:B------:R-:W-:Y:S01]  /*3fc0*/  F2F.F16.F32 R10, R82 ;  /* 0x00000052000a7304 */ /* 0x000fe20000200800 */
[----:B------:R-:W-:Y:S01]  /*3fd0*/  ISETP.GT.AND P3, PT, R46, 0x1, PT ;  /* 0x000000012e00780c */ /* 0x000fe20003f64270 */
[C---:B------:R-:W-:Y:S01]  /*3fe0*/  IMAD R13, R40.reuse, UR5, R13 ;  /* 0x00000005280d7c24 */ /* 0x040fe2000f8e020d */
[----:B------:R-:W-:Y:S01]  /*3ff0*/  MOV R46, R34 ;  /* 0x00000022002e7202 */ /* 0x000fe20000000f00 */
[----:B------:R-:W-:Y:S01]  /*4000*/  IMAD.WIDE.U32 R6, R40, UR4, R6 ;  /* 0x0000000428067c25 */ /* 0x000fe2000f8e0006 */
[----:B------:R-:W-:Y:S01]  /*4010*/  ULDC.64 UR4, c[0x0][0x3b0] ;  /* 0x0000ec0000047ab9 */ /* 0x000fe20000000a00 */
[----:B------:R-:W-:-:S02]  /*4020*/  IADD3.X R50, R50, -0x1, RZ, P2, !PT ;  /* 0xffffffff32327810 */ /* 0x000fc400017fe4ff */
[----:B---3--:R-:W-:Y:S01]  /*4030*/  @!P0 FMUL.FTZ R66, R66, R11 ;  /* 0x0000000b42428220 */ /* 0x008fe20000410000 */
[----:B------:R-:W0:Y:S01]  /*4040*/  F2F.F16.F32 R9, R83 ;  /* 0x0000005300097304 */ /* 0x000e220000200800 */
[----:B------:R-:W-:Y:S02]  /*4050*/  IADD3 R12, R7, R13, RZ ;  /* 0x0000000d070c7210 */ /* 0x000fe40007ffe0ff */
[----:B-1----:R-:W-:-:S04]  /*4060*/  LEA R8, P0, R6, R28, 0x1 ;  /* 0x0000001c06087211 */ /* 0x002fc800078008ff */
[----:B------:R-:W-:Y:S01]  /*4070*/  LEA.HI.X R12, R6, R29, R12, 0x1, P0 ;  /* 0x0000001d060c7211 */ /* 0x000fe200000f0c0c */
[----:B------:R-:W1:Y:S01]  /*4080*/  F2F.F16.F32 R0, R63 ;  /* 0x0000003f00007304 */ /* 0x000e620000200800 */
[----:B------:R-:W-:Y:S01]  /*4090*/  IADD3 R8, P0, R8, R32, RZ ;  /* 0x0000002008087210 */ /* 0x000fe20007f1e0ff */
[----:B------:R-:W3:Y:S01]  /*40a0*/  LDC.64 R28, c[0x0][0x3a8] ;  /* 0x0000ea00ff1c7b82 */ /* 0x000ee20000000a00 */
[----:B0-----:R-:W-:-:S05]  /*40b0*/  PRMT R11, R10, 0x5410, R9 ;  /* 0x000054100a0b7816 */ /* 0x001fca0000000009 */
[----:B------:R0:W4:Y:S01]  /*40c0*/  F2F.F16.F32 R13, R66 ;  /* 0x00000042000d7304 */ /* 0x0001220000200800 */
[----:B------:R-:W-:-:S05]  /*40d0*/  IADD3.X R9, R12, R35, RZ, P0, !PT ;  /* 0x000000230c097210 */ /* 0x000fca00007fe4ff */
[----:B--2---:R2:W-:Y:S01]  /*40e0*/  STG.E.64 desc[UR12][R8.64], R4 ;  /* 0x0000000408007986 */ /* 0x0045e2000c101b0c */
[----:B-1----:R-:W-:-:S04]  /*40f0*/  IMAD.WIDE.U32 R6, R0, 0x10000, RZ ;  /* 0x0001000000067825 */ /* 0x002fc800078e00ff */
[----:B0-----:R-:W-:Y:S01]  /*4100*/  FADD.FTZ R66, R66, R45 ;  /* 0x0000002d42427221 */ /* 0x001fe20000010000 */
[----:B------:R-:W-:-:S03]  /*4110*/  LOP3.LUT R11, R11, R7, RZ, 0xfc, !PT ;  /* 0x000000070b0b7212 */ /* 0x000fc600078efcff */
[----:B------:R-:W-:Y:S01]  /*4120*/  FADD.FTZ R63, R66, R63 ;  /* 0x0000003f423f7221 */ /* 0x000fe20000010000 */
[----:B----4-:R-:W-:Y:S01]  /*4130*/  LOP3.LUT R10, R6, R13, RZ, 0xfc, !PT ;  /* 0x0000000d060a7212 */ /* 0x010fe200078efcff */
[----:B------:R-:W-:Y:S02]  /*4140*/  BAR.SYNC.DEFER_BLOCKING 0x0 ;  /* 0x0000000000007b1d */ /* 0x000fe40000010000 */
[----:B------:R-:W-:Y:S01]  /*4150*/  FADD.FTZ R82, R63, R82 ;  /* 0x000000523f527221 */ /* 0x000fe20000010000 */
[C---:B---3--:R-:W-:Y:S02]  /*4160*/  IMAD R0, R28.reuse, UR15, RZ ;  /* 0x0000000f1c007c24 */ /* 0x048fe4000f8e02ff */
[----:B------:R-:W-:-:S04]  /*4170*/  IMAD.WIDE.U32 R2, R28, UR14, R2 ;  /* 0x0000000e1c027c25 */ /* 0x000fc8000f8e0002 */
[----:B------:R-:W-:Y:S01]  /*4180*/  FADD.FTZ R45, R82, R83 ;  /* 0x00000053522d7221 */ /* 0x000fe20000010000 */
[----:B------:R-:W-:Y:S02]  /*4190*/  IMAD R13, R29, UR14, R0 ;  /* 0x0000000e1d0d7c24 */ /* 0x000fe4000f8e0200 */
[----:B--2---:R-:W-:-:S03]  /*41a0*/  IMAD R5, R41, UR4, RZ ;  /* 0x0000000429057c24 */ /* 0x004fc6000f8e02ff */
[----:B------:R-:W-:Y:S01]  /*41b0*/  IADD3 R3, R3, R13, RZ ;  /* 0x0000000d03037210 */ /* 0x000fe20007ffe0ff */
[C---:B------:R-:W-:Y:S02]  /*41c0*/  IMAD R5, R40.reuse, UR5, R5 ;  /* 0x0000000528057c24 */ /* 0x040fe4000f8e0205 */
[----:B------:R-:W-:-:S05]  /*41d0*/  IMAD.WIDE.U32 R2, R40, UR4, R2 ;  /* 0x0000000428027c25 */ /* 0x000fca000f8e0002 */
[----:B------:R-:W-:Y:S01]  /*41e0*/  IADD3 R0, R3, R5, RZ ;  /* 0x0000000503007210 */ /* 0x000fe20007ffe0ff */
[----:B------:R-:W-:Y:S01]  /*41f0*/  STS.64 [R33], R10 ;  /* 0x0000000a21007388 */ /* 0x000fe20000000a00 */
[----:B------:R-:W-:-:S03]  /*4200*/  NOP ;  /* 0x0000000000007918 */ /* 0x000fc60000000000 */
[----:B------:R-:W0:Y:S01]  /*4210*/  LDS.64 R6, [R33] ;  /* 0x0000000021067984 */ /* 0x000e220000000a00 */
[----:B------:R-:W-:-:S04]  /*4220*/  LEA R3, P0, R2, R30, 0x1 ;  /* 0x0000001e02037211 */ /* 0x000fc800078008ff */
[----:B------:R-:W-:Y:S02]  /*4230*/  LEA.HI.X R0, R2, R31, R0, 0x1, P0 ;  /* 0x0000001f02007211 */ /* 0x000fe400000f0c00 */
[----:B------:R-:W-:-:S04]  /*4240*/  IADD3 R2, P0, R3, R32, RZ ;  /* 0x0000002003027210 */ /* 0x000fc80007f1e0ff */
[----:B------:R-:W-:Y:S02]  /*4250*/  IADD3.X R3, R0, R35, RZ, P0, !PT ;  /* 0x0000002300037210 */ /* 0x000fe400007fe4ff */
[----:B------:R-:W-:-:S04]  /*4260*/  IADD3 R52, P0, R52, -0x100, RZ ;  /* 0xffffff0034347810 */ /* 0x000fc80007f1e0ff */
[----:B------:R-:W-:Y:S01]  /*4270*/  IADD3.X R54, R54, -0x1, RZ, P0, !PT ;  /* 0xffffffff36367810 */ /* 0x000fe200007fe4ff */
[----:B0-----:R0:W-:Y:S01]  /*4280*/  STG.E.64 desc[UR12][R2.64], R6 ;  /* 0x0000000602007986 */ /* 0x0011e2000c101b0c */
[----:B------:R-:W-:Y:S07]  /*4290*/  @P3 BRA `(.L_x_18302) ;  /* 0xffffffc400283947 */ /* 0x000fee000383ffff */
.L_x_18277:
        /* <DEDUP_REMOVED lines=26> */
.L_x_18304:
[----:B------:R-:W-:Y:S05]  /*4440*/  BSYNC B0 ;  /* 0x0000000000007941 */ /* 0x000fea0003800000 */
.L_x_18303:
        /* <DEDUP_REMOVED lines=29> */
.L_x_18306:
[----:B------:R-:W2:Y:S02]  /*4620*/  S2R R11, SR_TID.X ;  /* 0x00000000000b7919 */ /* 0x000ea40000002100 */
.L_x_18307:
[----:B------:R-:W-:Y:S05]  /*4630*/  BSYNC B0 ;  /* 0x0000000000007941 */ /* 0x000fea0003800000 */
.L_x_18305:
[----:B------:R-:W-:Y:S02]  /*4640*/  ULDC UR7, c[0x0][0x21c] ;  /* 0x0000870000077ab9 */ /* 0x000fe40000000800 */
[----:B--2---:R-:W-:-:S13]  /*4650*/  ISETP.GE.AND P0, PT, R11, UR7, PT ;  /* 0x000000070b007c0c */ /* 0x004fda000bf06270 */
[----:B------:R-:W-:Y:S05]  /*4660*/  @P0 EXIT ;  /* 0x000000000000094d */ /* 0x000fea0003800000 */
[----:B------:R-:W2:Y:S01]  /*4670*/  S2UR UR5, SR_CgaCtaId ;  /* 0x00000000000579c3 */ /* 0x000ea20000008800 */
[----:B------:R-:W-:Y:S01]  /*4680*/  ULDC.64 UR8, c[0x0][0x268] ;  /* 0x00009a0000087ab9 */ /* 0x000fe20000000a00 */
[----:B------:R-:W-:Y:S01]  /*4690*/  BSSY B0, `(.L_x_18308) ;  /* 0x000004d000007945 */ /* 0x000fe20003800000 */
[----:B------:R-:W-:Y:S01]  /*46a0*/  IMAD R41, R41, UR8, RZ ;  /* 0x0000000829297c24 */ /* 0x000fe2000f8e02ff */
[----:B------:R-:W-:Y:S01]  /*46b0*/  UMOV UR4, 0x400 ;  /* 0x0000040000047882 */ /* 0x000fe20000000000 */
[----:B------:R-:W-:Y:S01]  /*46c0*/  ULDC UR6, c[0x0][0x0] ;  /* 0x0000000000067ab9 */ /* 0x000fe20000000800 */
[----:B------:R-:W-:Y:S01]  /*46d0*/  ULDC.64 UR28, c[0x0][0x2d8] ;  /* 0x0000b600001c7ab9 */ /* 0x000fe20000000a00 */
[C---:B0-----:R-:W-:Y:S01]  /*46e0*/  IMAD R3, R40.reuse, UR9, R41 ;  /* 0x0000000928037c24 */ /* 0x041fe2000f8e0229 */
[----:B------:R-:W-:Y:S01]  /*46f0*/  ULDC.64 UR24, c[0x0][0x2e0] ;  /* 0x0000b80000187ab9 */ /* 0x000fe20000000a00 */
[----:B------:R-:W-:Y:S01]  /*4700*/  IMAD.WIDE.U32 R40, R40, UR8, RZ ;  /* 0x0000000828287c25 */ /* 0x000fe2000f8e00ff */
[----:B------:R-:W-:Y:S01]  /*4710*/  ULDC.64 UR26, c[0x0][0x250] ;  /* 0x00009400001a7ab9 */ /* 0x000fe20000000a00 */
[----:B------:R-:W-:Y:S01]  /*4720*/  ULDC.64 UR22, c[0x0][0x270] ;  /* 0x00009c0000167ab9 */ /* 0x000fe20000000a00 */
[----:B------:R-:W-:Y:S01]  /*4730*/  ULDC.64 UR8, c[0x0][0x340] ;  /* 0x0000d00000087ab9 */ /* 0x000fe20000000a00 */
[----:B------:R-:W-:Y:S01]  /*4740*/  ULDC.64 UR10, c[0x0][0x3c0] ;  /* 0x0000f000000a7ab9 */ /* 0x000fe20000000a00 */
[----:B------:R-:W-:Y:S01]  /*4750*/  IADD3 R31, R41, R3, RZ ;  /* 0x00000003291f7210 */ /* 0x000fe20007ffe0ff */
[----:B------:R-:W-:Y:S01]  /*4760*/  ULDC.64 UR14, c[0x0][0x360] ;  /* 0x0000d800000e7ab9 */ /* 0x000fe20000000a00 */
[----:B------:R-:W-:Y:S01]  /*4770*/  ULDC.64 UR16, c[0x0][0x3c8] ;  /* 0x0000f20000107ab9 */ /* 0x000fe20000000a00 */
[----:B------:R-:W-:Y:S01]  /*4780*/  ULDC.64 UR18, c[0x0][0x380] ;  /* 0x0000e00000127ab9 */ /* 0x000fe20000000a00 */
[----:B------:R-:W-:Y:S01]  /*4790*/  ULDC.64 UR20, c[0x0][0x3d0] ;  /* 0x0000f40000147ab9 */ /* 0x000fe20000000a00 */
[----:B--2---:R-:W-:-:S12]  /*47a0*/  ULEA UR4, UR5, UR4, 0x18 ;  /* 0x0000000405047291 */ /* 0x004fd8000f8ec03f */
.L_x_18309:
[C---:B------:R-:W-:Y:S02]  /*47b0*/  LEA R0, R11.reuse, UR4, 0x3 ;  /* 0x000000040b007c11 */ /* 0x040fe4000f8e18ff */
[----:B------:R-:W-:Y:S02]  /*47c0*/  SHF.R.S32.HI R10, RZ, 0x1f, R11 ;  /* 0x0000001fff0a7819 */ /* 0x000fe4000001140b */
[----:B0-----:R-:W-:Y:S01]  /*47d0*/  MOV R2, R40 ;  /* 0x0000002800027202 */ /* 0x001fe20000000f00 */
[----:B------:R-:W0:Y:S01]  /*47e0*/  LDS.64 R12, [R0+0x2660] ;  /* 0x00266000000c7984 */ /* 0x000e220000000a00 */
[----:B------:R-:W-:Y:S01]  /*47f0*/  MOV R3, R31 ;  /* 0x0000001f00037202 */ /* 0x000fe20000000f00 */
[C---:B------:R-:W-:Y:S01]  /*4800*/  IMAD R8, R10.reuse, UR8, RZ ;  /* 0x000000080a087c24 */ /* 0x040fe2000f8e02ff */
[----:B------:R-:W-:Y:S01]  /*4810*/  MOV R52, R18 ;  /* 0x0000001200347202 */ /* 0x000fe20000000f00 */
[----:B----4-:R-:W-:Y:S02]  /*4820*/  IMAD R14, R10, UR22, RZ ;  /* 0x000000160a0e7c24 */ /* 0x010fe4000f8e02ff */
[----:B-1-3--:R-:W-:-:S04]  /*4830*/  IMAD.WIDE.U32 R6, R11, UR22, R2 ;  /* 0x000000160b067c25 */ /* 0x00afc8000f8e0002 */
[----:B------:R-:W-:-:S04]  /*4840*/  IMAD.WIDE.U32 R4, R11, UR8, R52 ;  /* 0x000000080b047c25 */ /* 0x000fc8000f8e0034 */
[C---:B------:R-:W-:Y:S01]  /*4850*/  IMAD R3, R11.reuse, UR9, R8 ;  /* 0x000000090b037c24 */ /* 0x040fe2000f8e0208 */
[----:B------:R-:W-:Y:S01]  /*4860*/  LEA R2, P0, R4, UR10, 0x3 ;  /* 0x0000000a04027c11 */ /* 0x000fe2000f8018ff */
[----:B------:R-:W-:Y:S01]  /*4870*/  IMAD R9, R11, UR23, R14 ;  /* 0x000000170b097c24 */ /* 0x000fe2000f8e020e */
[----:B------:R-:W-:Y:S01]  /*4880*/  LEA R8, P1, R6, UR24, 0x3 ;  /* 0x0000001806087c11 */ /* 0x000fe2000f8218ff */
[----:B------:R-:W1:Y:S01]  /*4890*/  LDS.64 R14, [R0+0x2e60] ;  /* 0x002e6000000e7984 */ /* 0x000e620000000a00 */
[----:B------:R-:W-:Y:S02]  /*48a0*/  IADD3 R3, R5, R3, RZ ;  /* 0x0000000305037210 */ /* 0x000fe40007ffe0ff */
[----:B------:R-:W-:Y:S02]  /*48b0*/  IADD3 R5, R7, R9, RZ ;  /* 0x0000000907057210 */ /* 0x000fe40007ffe0ff */
[----:B------:R-:W-:Y:S02]  /*48c0*/  LEA.HI.X R3, R4, UR11, R3, 0x3, P0 ;  /* 0x0000000b04037c11 */ /* 0x000fe400080f1c03 */
[----:B------:R-:W-:-:S03]  /*48d0*/  LEA.HI.X R9, R6, UR25, R5, 0x3, P1 ;  /* 0x0000001906097c11 */ /* 0x000fc600088f1c05 */
[----:B0-----:R-:W-:Y:S04]  /*48e0*/  REDG.E.ADD.F32.FTZ.RN.STRONG.GPU desc[UR12][R2.64], R12 ;  /* 0x0000000c020079a6 */ /* 0x001fe8000c10f38c */
[----:B------:R0:W-:Y:S04]  /*48f0*/  REDG.E.ADD.F32.FTZ.RN.STRONG.GPU desc[UR12][R2.64+0x4], R13 ;  /* 0x0000040d020079a6 */ /* 0x0001e8000c10f38c */
[----:B------:R2:W1:Y:S01]  /*4900*/  LDG.E.64 R16, desc[UR12][R8.64] ;  /* 0x0000000c08107981 */ /* 0x000462000c1e1b00 */
[----:B------:R-:W-:Y:S01]  /*4910*/  MOV R50, R20 ;  /* 0x0000001400327202 */ /* 0x000fe20000000f00 */
[C---:B------:R-:W-:Y:S01]  /*4920*/  IMAD R26, R10.reuse, UR14, RZ ;  /* 0x0000000e0a1a7c24 */ /* 0x040fe2000f8e02ff */
[----:B------:R-:W-:Y:S01]  /*4930*/  MOV R46, R24 ;  /* 0x00000018002e7202 */ /* 0x000fe20000000f00 */
[----:B------:R-:W-:-:S02]  /*4940*/  IMAD R28, R10, UR26, RZ ;  /* 0x0000001a0a1c7c24 */ /* 0x000fc4000f8e02ff */
[----:B------:R-:W-:-:S04]  /*4950*/  IMAD.WIDE.U32 R4, R11, UR14, R50 ;  /* 0x0000000e0b047c25 */ /* 0x000fc8000f8e0032 */
[C---:B------:R-:W-:Y:S01]  /*4960*/  IMAD R27, R11.reuse, UR15, R26 ;  /* 0x0000000f0b1b7c24 */ /* 0x040fe2000f8e021a */
[----:B0-----:R-:W-:Y:S01]  /*4970*/  LEA R2, P0, R4, UR16, 0x3 ;  /* 0x0000001004027c11 */ /* 0x001fe2000f8018ff */
[----:B------:R-:W-:-:S03]  /*4980*/  IMAD.WIDE.U32 R6, R11, UR26, R46 ;  /* 0x0000001a0b067c25 */ /* 0x000fc6000f8e002e */
[----:B------:R-:W-:Y:S01]  /*4990*/  IADD3 R3, R5, R27, RZ ;  /* 0x0000001b05037210 */ /* 0x000fe20007ffe0ff */
[----:B------:R-:W-:Y:S01]  /*49a0*/  IMAD R29, R11, UR27, R28 ;  /* 0x0000001b0b1d7c24 */ /* 0x000fe2000f8e021c */
[----:B--2---:R-:W-:Y:S02]  /*49b0*/  LEA R8, P1, R6, UR28, 0x3 ;  /* 0x0000001c06087c11 */ /* 0x004fe4000f8218ff */
[----:B------:R-:W-:Y:S02]  /*49c0*/  LEA.HI.X R3, R4, UR17, R3, 0x3, P0 ;  /* 0x0000001104037c11 */ /* 0x000fe400080f1c03 */
[----:B------:R-:W-:-:S04]  /*49d0*/  IADD3 R7, R7, R29, RZ ;  /* 0x0000001d07077210 */ /* 0x000fc80007ffe0ff */
[----:B------:R-:W-:Y:S01]  /*49e0*/  LEA.HI.X R9, R6, UR29, R7, 0x3, P1 ;  /* 0x0000001d06097c11 */ /* 0x000fe200088f1c07 */
[-C--:B-1----:R-:W-:Y:S01]  /*49f0*/  FMUL.FTZ R5, R15, R17.reuse ;  /* 0x000000110f057220 */ /* 0x082fe20000410000 */
[----:B------:R-:W-:-:S03]  /*4a00*/  FMUL.FTZ R0, R14, R17 ;  /* 0x000000110e007220 */ /* 0x000fc60000410000 */
[-C--:B------:R-:W-:Y:S01]  /*4a10*/  FFMA.FTZ R13, R14, R16.reuse, R5 ;  /* 0x000000100e0d7223 */ /* 0x080fe20000010005 */
[----:B------:R-:W-:-:S04]  /*4a20*/  FFMA.FTZ R17, R15, R16, -R0 ;  /* 0x000000100f117223 */ /* 0x000fc80000010800 */
[----:B------:R0:W-:Y:S04]  /*4a30*/  REDG.E.ADD.F32.FTZ.RN.STRONG.GPU desc[UR12][R2.64], R13 ;  /* 0x0000000d020079a6 */ /* 0x0001e8000c10f38c */
[----:B------:R0:W-:Y:S04]  /*4a40*/  REDG.E.ADD.F32.FTZ.RN.STRONG.GPU desc[UR12][R2.64+0x4], R17 ;  /* 0x00000411020079a6 */ /* 0x0001e8000c10f38c */
[----:B------:R-:W2:Y:S01]  /*4a50*/  LDG.E.64 R8, desc[UR12][R8.64] ;  /* 0x0000000c08087981 */ /* 0x000ea2000c1e1b00 */
[----:B------:R-:W-:Y:S01]  /*4a60*/  MOV R48, R22 ;  /* 0x0000001600307202 */ /* 0x000fe20000000f00 */
[----:B------:R-:W-:-:S04]  /*4a70*/  IMAD R10, R10, UR18, RZ ;  /* 0x000000120a0a7c24 */ /* 0x000fc8000f8e02ff */
[----:B------:R-:W-:-:S04]  /*4a80*/  IMAD.WIDE.U32 R6, R11, UR18, R48 ;  /* 0x000000120b067c25 */ /* 0x000fc8000f8e0030 */
[C---:B------:R-:W-:Y:S01]  /*4a90*/  IMAD R5, R11.reuse, UR19, R10 ;  /* 0x000000130b057c24 */ /* 0x040fe2000f8e020a */
[----:B------:R-:W-:Y:S02]  /*4aa0*/  LEA R4, P0, R6, UR20, 0x3 ;  /* 0x0000001406047c11 */ /* 0x000fe4000f8018ff */
[----:B------:R-:W-:Y:S02]  /*4ab0*/  IADD3 R11, R11, UR6, RZ ;  /* 0x000000060b0b7c10 */ /* 0x000fe4000fffe0ff */
        /* <DEDUP_REMOVED lines=11> */
.L_x_18308:
[----:B------:R-:W-:Y:S05]  /*4b70*/  EXIT ;  /* 0x000000000000794d */ /* 0x000fea0003800000 */
.L_x_18310:
        /* <DEDUP_REMOVED lines=16> */
.L_x_19046:


//--------------------- .text._Z25selective_scan_bwd_kernelI32Selective_Scan_bwd_kernel_traitsILi32ELi4ELb1ELb0ELb0ELb1ELb1EN3c104HalfENS1_7complexIfEEEEv12SSMParamsBwd --------------------------
	.section	.text._Z25selective_scan_bwd_kernelI32Selective_Scan_bwd_kernel_traitsILi32ELi4ELb1ELb0ELb0ELb1ELb1EN3c104HalfENS1_7complexIfEEEEv12SSMParamsBwd,"ax",@progbits
	.align	128
        .global         _Z25selective_scan_bwd_kernelI32Selective_Scan_bwd_kernel_traitsILi32ELi4ELb1ELb0ELb0ELb1ELb1EN3c104HalfENS1_7complexIfEEEEv12SSMParamsBwd
        .type           _Z25selective_scan_bwd_kernelI32Selective_Scan_bwd_kernel_traitsILi32ELi4ELb1ELb0ELb0ELb1ELb1EN3c104HalfENS1_7complexIfEEEEv12SSMParamsBwd,@function
        .size           _Z25selective_scan_bwd_kernelI32Selective_Scan_bwd_kernel_traitsILi32ELi4ELb1ELb0ELb0ELb1ELb1EN3c104HalfENS1_7complexIfEEEEv12SSMParamsBwd,(.L_x_19047 - _Z25selective_scan_bwd_kernelI32Selective_Scan_bwd_kernel_traitsILi32ELi4ELb1ELb0ELb0ELb1ELb1EN3c104HalfENS1_7complexIfEEEEv12SSMParamsBwd)
        .other          _Z25selective_scan_bwd_kernelI32Selective_Scan_bwd_kernel_traitsILi32ELi4ELb1ELb0ELb0ELb1ELb1EN3c104HalfENS1_7complexIfEEEEv12SSMParamsBwd,@"STO_CUDA_ENTRY STV_DEFAULT"
_Z25selective_scan_bwd_kernelI32Selective_Scan_bwd_kernel_traitsILi32ELi4ELb1ELb0ELb0ELb1ELb1EN3c104HalfENS1_7complexIfEEEEv12SSMParamsBwd:
.text._Z25selective_scan_bwd_kernelI32Selective_Scan_bwd_kernel_traitsILi32ELi4ELb1ELb0ELb0ELb1ELb1EN3c104HalfENS1_7complexIfEEEEv12SSMParamsBwd:
        /* <DEDUP_REMOVED lines=81> */
[C---:B------:R-:W-:Y:S02]  /*0510*/  LEA R39, P1, R40.reuse, R34, 0x1 ;  /* 0x0000002228277211 */ /* 0x040fe400078208ff */
        /* <DEDUP_REMOVED lines=14> */
.L_x_18337:
[----:B------:R-:W-:Y:S01]  /*0600*/  BAR.SYNC.DEFER_BLOCKING 0x0 ;  /* 0x0000000000007b1d */ /* 0x000fe20000010000 */
[----:B------:R-:W-:Y:S02]  /*0610*/  SHF.R.S32.HI R45, RZ, 0x1f, R36 ;  /* 0x0000001fff2d7819 */ /* 0x000fe40000011424 */
[C---:B0-----:R-:W-:Y:S02]  /*0620*/  SHF.L.U32 R46, R36.reuse, 0x3, RZ ;  /* 0x00000003242e7819 */ /* 0x041fe400000006ff */
[----:B------:R-:W-:-:S03]  /*0630*/  SHF.L.U64.HI R45, R36, 0x3, R45 ;  /* 0x00000003242d7819 */ /* 0x000fc6000001022d */
[----:B------:R-:W0:Y:S01]  /*0640*/  S2UR UR5, SR_CgaCtaId ;  /* 0x00000000000579c3 */ /* 0x000e220000008800 */
[----:B------:R-:W-:-:S04]  /*0650*/  IADD3 R2, P0, R39, R46, RZ ;  /* 0x0000002e27027210 */ /* 0x000fc80007f1e0ff */
[----:B------:R-:W-:Y:S01]  /*0660*/  IADD3.X R3, R40, R45, RZ, P0, !PT ;  /* 0x0000002d28037210 */ /* 0x000fe200007fe4ff */
[----:B------:R-:W-:Y:S02]  /*0670*/  UMOV UR4, 0x400 ;  /* 0x0000040000047882 */ /* 0x000fe40000000000 */
[----:B------:R-:W3:Y:S03]  /*0680*/  LDC.64 R8, c[0x0][0x2a0] ;  /* 0x0000a800ff087b82 */ /* 0x000ee60000000a00 */
        /* <DEDUP_REMOVED lines=8> */
[----:B------:R-:W-:Y:S01]  /*0710*/  LDS.64 R14, [R0] ;  /* 0x00000000000e7984 */ /* 0x000fe20000000a00 */
[----:B------:R-:W-:Y:S06]  /*0720*/  BAR.SYNC.DEFER_BLOCKING 0x0 ;  /* 0x0000000000007b1d */ /* 0x000fec0000010000 */
[----:B------:R-:W2:Y:S01]  /*0730*/  LDG.E.64 R4, desc[UR14][R4.64] ;  /* 0x0000000e04047981 */ /* 0x000ea2000c1e1b00 */
[----:B------:R-:W-:-:S04]  /*0740*/  IADD3 R6, P0, R42, R46, RZ ;  /* 0x0000002e2a067210 */ /* 0x000fc80007f1e0ff */
[----:B------:R-:W-:Y:S01]  /*0750*/  IADD3.X R7, R44, R45, RZ, P0, !PT ;  /* 0x0000002d2c077210 */ /* 0x000fe200007fe4ff */
[----:B--2---:R0:W-:Y:S01]  /*0760*/  STS.64 [R0], R4 ;  /* 0x0000000400007388 */ /* 0x0041e20000000a00 */
[----:B------:R-:W-:-:S03]  /*0770*/  NOP ;  /* 0x0000000000007918 */ /* 0x000fc60000000000 */
[----:B------:R-:W2:Y:S01]  /*0780*/  LDS.64 R48, [R0] ;  /* 0x0000000000307984 */ /* 0x000ea20000000a00 */
[----:B------:R-:W-:Y:S06]  /*0790*/  BAR.SYNC.DEFER_BLOCKING 0x0 ;  /* 0x0000000000007b1d */ /* 0x000fec0000010000 */
[----:B------:R-:W4:Y:S01]  /*07a0*/  LDG.E.64 R6, desc[UR14][R6.64] ;  /* 0x0000000e06067981 */ /* 0x000f22000c1e1b00 */
[----:B---3--:R-:W-:Y:S01]  /*07b0*/  IMAD R2, R8, UR17, RZ ;  /* 0x0000001108027c24 */ /* 0x008fe2000f8e02ff */
[----:B-1----:R-:W-:Y:S01]  /*07c0*/  LEA R12, R38, 0xffffff80, 0x7 ;  /* 0xffffff80260c7811 */ /* 0x002fe200078e38ff */
[----:B------:R-:W-:Y:S02]  /*07d0*/  BSSY B0, `(.L_x_18312) ;  /* 0x0000036000007945 */ /* 0x000fe40003800000 */
[----:B------:R-:W-:Y:S01]  /*07e0*/  IMAD R9, R9, UR16, R2 ;  /* 0x0000001009097c24 */ /* 0x000fe2000f8e0202 */
[--C-:B------:R-:W-:Y:S01]  /*07f0*/  SHF.R.S32.HI R13, RZ, 0x1f, R12.reuse ;  /* 0x0000001fff0d7819 */ /* 0x100fe2000001140c */
[----:B------:R-:W1:Y:S02]  /*0800*/  LDC.64 R2, c[0x0][0x318] ;  /* 0x0000c600ff027b82 */ /* 0x000e640000000a00 */
[----:B0-----:R-:W-:Y:S01]  /*0810*/  IMAD.WIDE.U32 R4, R8, UR16, R12 ;  /* 0x0000001008047c25 */ /* 0x001fe2000f8e000c */
[----:B--2---:R-:W-:-:S02]  /*0820*/  SHF.R.U64 R52, R48, 0x10, R49 ;  /* 0x0000001030347819 */ /* 0x004fc40000001231 */
[----:B------:R-:W-:Y:S01]  /*0830*/  SHF.R.U32.HI R54, RZ, 0x10, R49 ;  /* 0x00000010ff367819 */ /* 0x000fe20000011631 */
[----:B------:R-:W-:Y:S02]  /*0840*/  HADD2.F32 R48, -RZ, R48.H0_H0 ;  /* 0x20000030ff307230 */ /* 0x000fe40000004100 */
        /* <DEDUP_REMOVED lines=11> */
[----:B----4-:R0:W-:Y:S02]  /*0900*/  STS.64 [R0], R6 ;  /* 0x0000000600007388 */ /* 0x0101e40000000a00 */
[----:B0-----:R-:W-:Y:S01]  /*0910*/  IADD3 R7, R5, R9, RZ ;  /* 0x0000000905077210 */ /* 0x001fe20007ffe0ff */
[----:B------:R-:W-:Y:S02]  /*0920*/  NOP ;  /* 0x0000000000007918 */ /* 0x000fe40000000000 */
[----:B-1----:R-:W-:Y:S07]  /*0930*/  @P2 BRA `(.L_x_18313) ;  /* 0x00000000007c2947 */ /* 0x002fee0003800000 */
        /* <DEDUP_REMOVED lines=31> */
.L_x_18313:
[----:B------:R-:W-:Y:S05]  /*0b30*/  BSYNC B0 ;  /* 0x0000000000007941 */ /* 0x000fea0003800000 */
.L_x_18312:
        /* <DEDUP_REMOVED lines=33> */
.L_x_18315:
[----:B------:R-:W-:Y:S05]  /*0d50*/  BSYNC B0 ;  /* 0x0000000000007941 */ /* 0x000fea0003800000 */
.L_x_18314:
        /* <DEDUP_REMOVED lines=33> */
.L_x_18317:
[----:B------:R-:W-:Y:S05]  /*0f70*/  BSYNC B0 ;  /* 0x0000000000007941 */ /* 0x000fea0003800000 */
.L_x_18316:
        /* <DEDUP_REMOVED lines=33> */
.L_x_18319:
[----:B------:R-:W-:Y:S05]  /*1190*/  BSYNC B0 ;  /* 0x0000000000007941 */ /* 0x000fea0003800000 */
.L_x_18318:
[----:B------:R-:W-:Y:S01]  /*11a0*/  ULDC.64 UR4, c[0x0][0x2a8] ;  /* 0x0000aa0000047ab9 */ /* 0x000fe20000000a00 */
[----:B------:R-:W-:Y:S01]  /*11b0*/  MOV R6, R4 ;  /* 0x0000000400067202 */ /* 0x000fe20000000f00 */
[----:B------:R-:W-:Y:S01]  /*11c0*/  IMAD R9, R31, UR4, RZ ;  /* 0x000000041f097c24 */ /* 0x000fe2000f8e02ff */
[----:B------:R-:W0:Y:S03]  /*11d0*/  LDC.64 R22, c[0x0][0x308] ;  /* 0x0000c200ff167b82 */ /* 0x000e260000000a00 */
[----:B------:R-:W-:-:S04]  /*11e0*/  IMAD.WIDE.U32 R4, R30, UR4, R6 ;  /* 0x000000041e047c25 */ /* 0x000fc8000f8e0006 */
[----:B------:R-:W-:Y:S01]  /*11f0*/  IMAD R7, R30, UR5, R9 ;  /* 0x000000051e077c24 */ /* 0x000fe2000f8e0209 */
[C---:B------:R-:W-:Y:S01]  /*1200*/  LEA R9, P0, R4.reuse, R2, 0x1 ;  /* 0x0000000204097211 */ /* 0x040fe200078008ff */
[----:B------:R-:W-:Y:S01]  /*1210*/  ULDC.64 UR4, c[0x0][0x2b8] ;  /* 0x0000ae0000047ab9 */ /* 0x000fe20000000a00 */
[----:B------:R-:W1:Y:S02]  /*1220*/  LDC.64 R60, c[0x0][0x398] ;  /* 0x0000e600ff3c7b82 */ /* 0x000e640000000a00 */
[----:B------:R-:W-:Y:S02]  /*1230*/  IADD3 R2, R5, R7, RZ ;  /* 0x0000000705027210 */ /* 0x000fe40007ffe0ff */
[----:B------:R-:W-:Y:S02]  /*1240*/  IADD3 R8, P1, R9, R46, RZ ;  /* 0x0000002e09087210 */ /* 0x000fe40007f3e0ff */
[----:B------:R-:W-:Y:S02]  /*1250*/  LEA.HI.X R4, R4, R3, R2, 0x1, P0 ;  /* 0x0000000304047211 */ /* 0x000fe400000f0c02 */
[----:B------:R-:W2:Y:S01]  /*1260*/  LDS.64 R2, [R0] ;  /* 0x0000000000027984 */ /* 0x000ea20000000a00 */
[----:B------:R-:W3:Y:S01]  /*1270*/  LDC.64 R6, c[0x0][0x2b0] ;  /* 0x0000ac00ff067b82 */ /* 0x000ee20000000a00 */
[----:B------:R-:W-:-:S07]  /*1280*/  IADD3.X R9, R4, R45, RZ, P1, !PT ;  /* 0x0000002d04097210 */ /* 0x000fce0000ffe4ff */
[----:B------:R-:W-:Y:S08]  /*1290*/  BAR.SYNC.DEFER_BLOCKING 0x0 ;  /* 0x0000000000007b1d */ /* 0x000ff00000010000 */
[----:B------:R-:W4:Y:S08]  /*12a0*/  LDC.64 R62, c[0x0][0x3e8] ;  /* 0x0000fa00ff3e7b82 */ /* 0x000f300000000a00 */
[----:B------:R-:W1:Y:S01]  /*12b0*/  LDC R66, c[0x0][0x21c] ;  /* 0x00008700ff427b82 */ /* 0x000e620000000800 */
[----:B------:R-:W5:Y:S01]  /*12c0*/  LDG.E.64 R8, desc[UR14][R8.64] ;  /* 0x0000000e08087981 */ /* 0x000f62000c1e1b00 */
[----:B---3--:R-:W-:-:S04]  /*12d0*/  IMAD R4, R6, UR17, RZ ;  /* 0x0000001106047c24 */ /* 0x008fc8000f8e02ff */
[----:B------:R-:W-:Y:S02]  /*12e0*/  IMAD R7, R7, UR16, R4 ;  /* 0x0000001007077c24 */ /* 0x000fe4000f8e0204 */
[----:B------:R-:W-:-:S05]  /*12f0*/  IMAD.WIDE.U32 R4, R6, UR16, R12 ;  /* 0x0000001006047c25 */ /* 0x000fca000f8e000c */
[----:B------:R-:W-:Y:S01]  /*1300*/  IADD3 R5, R5, R7, RZ ;  /* 0x0000000705057210 */ /* 0x000fe20007ffe0ff */
[----:B------:R-:W-:Y:S02]  /*1310*/  IMAD R7, R31, UR4, RZ ;  /* 0x000000041f077c24 */ /* 0x000fe4000f8e02ff */
[----:B------:R-:W-:-:S04]  /*1320*/  IMAD.WIDE.U32 R4, R30, UR4, R4 ;  /* 0x000000041e047c25 */ /* 0x000fc8000f8e0004 */
[----:B------:R-:W-:Y:S01]  /*1330*/  IMAD R7, R30, UR5, R7 ;  /* 0x000000051e077c24 */ /* 0x000fe2000f8e0207 */
[C---:B0-----:R-:W-:Y:S01]  /*1340*/  LEA R11, P0, R4.reuse, R22, 0x1 ;  /* 0x00000016040b7211 */ /* 0x041fe200078008ff */
[----:B--2---:R-:W-:Y:S01]  /*1350*/  HADD2.F32 R73, -RZ, R3.H0_H0 ;  /* 0x20000003ff497230 */ /* 0x004fe20000004100 */
[----:B------:R-:W-:Y:S01]  /*1360*/  SHF.R.U32.HI R77, RZ, 0x10, R3 ;  /* 0x00000010ff4d7819 */ /* 0x000fe20000011603 */
[----:B------:R-:W-:Y:S01]  /*1370*/  ULDC.64 UR4, c[0x0][0x3a0] ;  /* 0x0000e80000047ab9 */ /* 0x000fe20000000a00 */
[----:B------:R-:W-:Y:S02]  /*1380*/  IADD3 R5, R5, R7, RZ ;  /* 0x0000000705057210 */ /* 0x000fe40007ffe0ff */
[----:B------:R-:W-:Y:S02]  /*1390*/  IADD3 R10, P1, R11, R46, RZ ;  /* 0x0000002e0b0a7210 */ /* 0x000fe40007f3e0ff */
[----:B------:R-:W-:-:S04]  /*13a0*/  LEA.HI.X R4, R4, R23, R5, 0x1, P0 ;  /* 0x0000001704047211 */ /* 0x000fc800000f0c05 */
[----:B------:R-:W-:Y:S01]  /*13b0*/  IADD3.X R11, R4, R45, RZ, P1, !PT ;  /* 0x0000002d040b7210 */ /* 0x000fe20000ffe4ff */
[----:B-----5:R-:W-:Y:S01]  /*13c0*/  STS.64 [R0], R8 ;  /* 0x0000000800007388 */ /* 0x020fe20000000a00 */
[----:B------:R-:W-:-:S03]  /*13d0*/  NOP ;  /* 0x0000000000007918 */ /* 0x000fc60000000000 */
[----:B------:R-:W0:Y:S01]  /*13e0*/  LDS.64 R26, [R0] ;  /* 0x00000000001a7984 */ /* 0x000e220000000a00 */
[----:B------:R-:W-:Y:S06]  /*13f0*/  BAR.SYNC.DEFER_BLOCKING 0x0 ;  /* 0x0000000000007b1d */ /* 0x000fec0000010000 */
[----:B------:R-:W2:Y:S01]  /*1400*/  LDG.E.64 R10, desc[UR14][R10.64] ;  /* 0x0000000e0a0a7981 */ /* 0x000ea2000c1e1b00 */
[----:B------:R-:W-:Y:S01]  /*1410*/  SHF.R.U64 R70, R2, 0x10, R3 ;  /* 0x0000001002467819 */ /* 0x000fe20000001203 */
[----:B------:R-:W-:-:S04]  /*1420*/  HADD2.F32 R77, -RZ, R77.H0_H0 ;  /* 0x2000004dff4d7230 */ /* 0x000fc80000004100 */
[----:B------:R-:W-:Y:S02]  /*1430*/  HADD2.F32 R70, -RZ, R70.H0_H0 ;  /* 0x20000046ff467230 */ /* 0x000fe40000004100 */
[----:B0-----:R-:W-:Y:S01]  /*1440*/  HADD2.F32 R6, -RZ, R27.H0_H0 ;  /* 0x2000001bff067230 */ /* 0x001fe20000004100 */
[--C-:B------:R-:W-:Y:S01]  /*1450*/  SHF.R.U32.HI R7, RZ, 0x10, R27.reuse ;  /* 0x00000010ff077819 */ /* 0x100fe2000001161b */
[----:B------:R-:W-:Y:S01]  /*1460*/  HADD2.F32 R22, -RZ, R26.H0_H0 ;  /* 0x2000001aff167230 */ /* 0x000fe20000004100 */
[----:B------:R-:W-:Y:S02]  /*1470*/  SHF.R.U64 R24, R26, 0x10, R27 ;  /* 0x000000101a187819 */ /* 0x000fe4000000121b */
[----:B------:R-:W-:Y:S01]  /*1480*/  FMUL.FTZ R23, R6, -1.4426950216293334961 ;  /* 0xbfb8aa3b06177820 */ /* 0x000fe20000410000 */
[----:B------:R-:W-:Y:S02]  /*1490*/  HADD2.F32 R7, -RZ, R7.H0_H0 ;  /* 0x20000007ff077230 */ /* 0x000fe40000004100 */
[----:B------:R-:W-:Y:S01]  /*14a0*/  FMUL.FTZ R8, R22, -1.4426950216293334961 ;  /* 0xbfb8aa3b16087820 */ /* 0x000fe20000410000 */
[----:B------:R-:W-:-:S02]  /*14b0*/  HADD2.F32 R24, -RZ, R24.H0_H0 ;  /* 0x20000018ff187230 */ /* 0x000fc40000004100 */
[----:B------:R-:W-:Y:S01]  /*14c0*/  MUFU.EX2 R23, R23 ;  /* 0x0000001700177308 */ /* 0x000fe20000000800 */
[----:B------:R-:W-:Y:S02]  /*14d0*/  FMUL.FTZ R25, R7, -1.4426950216293334961 ;  /* 0xbfb8aa3b07197820 */ /* 0x000fe40000410000 */
[----:B------:R-:W-:-:S05]  /*14e0*/  FMUL.FTZ R9, R24, -1.4426950216293334961 ;  /* 0xbfb8aa3b18097820 */ /* 0x000fca0000410000 */
[----:B------:R-:W-:Y:S08]  /*14f0*/  MUFU.EX2 R25, R25 ;  /* 0x0000001900197308 */ /* 0x000ff00000000800 */
[----:B------:R-:W-:Y:S08]  /*1500*/  MUFU.EX2 R9, R9 ;  /* 0x0000000900097308 */ /* 0x000ff00000000800 */
[----:B------:R-:W0:Y:S02]  /*1510*/  MUFU.EX2 R8, R8 ;  /* 0x0000000800087308 */ /* 0x000e240000000800 */
[----:B0-----:R-:W-:Y:S01]  /*1520*/  FADD.FTZ R8, R8, 1 ;  /* 0x3f80000008087421 */ /* 0x001fe20000010000 */
[----:B--2---:R0:W-:Y:S01]  /*1530*/  STS.64 [R0], R10 ;  /* 0x0000000a00007388 */ /* 0x0041e20000000a00 */
[----:B------:R-:W-:-:S03]  /*1540*/  NOP ;  /* 0x0000000000007918 */ /* 0x000fc60000000000 */
[----:B------:R-:W2:Y:S01]  /*1550*/  LDS.64 R4, [R0] ;  /* 0x0000000000047984 */ /* 0x000ea20000000a00 */
[----:B0-----:R-:W-:Y:S01]  /*1560*/  FADD.FTZ R11, R23, 1 ;  /* 0x3f800000170b7421 */ /* 0x001fe20000010000 */
[----:B------:R-:W-:Y:S01]  /*1570*/  FADD.FTZ R23, R25, 1 ;  /* 0x3f80000019177421 */ /* 0x000fe20000010000 */
[----:B------:R-:W-:Y:S02]  /*1580*/  FADD.FTZ R10, R9, 1 ;  /* 0x3f800000090a7421 */ /* 0x000fe40000010000 */
[----:B------:R-:W0:Y:S08]  /*1590*/  MUFU.RCP R27, R11 ;  /* 0x0000000b001b7308 */ /* 0x000e300000001000 */
[----:B------:R-:W3:Y:S08]  /*15a0*/  MUFU.RCP R56, R23 ;  /* 0x0000001700387308 */ /* 0x000ef00000001000 */
[----:B------:R3:W5:Y:S01]  /*15b0*/  MUFU.RCP R25, R10 ;  /* 0x0000000a00197308 */ /* 0x0007620000001000 */
[----:B0-----:R-:W-:-:S04]  /*15c0*/  FADD.FTZ R3, -R27, 1 ;  /* 0x3f8000001b037421 */ /* 0x001fc80000010100 */
[C---:B------:R-:W-:Y:S01]  /*15d0*/  FFMA.FTZ R3, R6.reuse, R3, 1 ;  /* 0x3f80000006037423 */ /* 0x040fe20000010003 */
[----:B------:R-:W-:Y:S02]  /*15e0*/  FMUL.FTZ R6, R6, R27 ;  /* 0x0000001b06067220 */ /* 0x000fe40000410000 */
[----:B------:R0:W4:Y:S01]  /*15f0*/  MUFU.RCP R11, R8 ;  /* 0x00000008000b7308 */ /* 0x0001220000001000 */
[----:B---3--:R-:W-:-:S04]  /*1600*/  FADD.FTZ R10, -R56, 1 ;  /* 0x3f800000380a7421 */ /* 0x008fc80000010100 */
[----:B------:R-:W-:Y:S01]  /*1610*/  FFMA.FTZ R10, R7, R10, 1 ;  /* 0x3f800000070a7423 */ /* 0x000fe2000001000a */
[----:B--2---:R-:W-:Y:S01]  /*1620*/  HADD2.F32 R28, -RZ, R5.H0_H0 ;  /* 0x20000005ff1c7230 */ /* 0x004fe20000004100 */
[--C-:B------:R-:W-:Y:S02]  /*1630*/  SHF.R.U32.HI R29, RZ, 0x10, R5.reuse ;  /* 0x00000010ff1d7819 */ /* 0x100fe40000011605 */
[----:B------:R-:W-:Y:S02]  /*1640*/  SHF.R.U64 R23, R4, 0x10, R5 ;  /* 0x0000001004177819 */ /* 0x000fe40000001205 */
[C---:B------:R-:W-:Y:S01]  /*1650*/  FMUL.FTZ R26, R73.reuse, R28 ;  /* 0x0000001c491a7220 */ /* 0x040fe20000410000 */
[----:B------:R-:W-:Y:S02]  /*1660*/  HADD2.F32 R29, -RZ, R29.H0_H0 ;  /* 0x2000001dff1d7230 */ /* 0x000fe40000004100 */
[----:B------:R-:W-:Y:S01]  /*1670*/  FMUL.FTZ R73, R73, R6 ;  /* 0x0000000649497220 */ /* 0x000fe20000410000 */
[----:B------:R-:W-:-:S02]  /*1680*/  FMUL.FTZ R26, R27, R26 ;  /* 0x0000001a1b1a7220 */ /* 0x000fc40000410000 */
[----:B------:R-:W-:Y:S02]  /*1690*/  FMUL.FTZ R5, R77, R29 ;  /* 0x0000001d4d057220 */ /* 0x000fe40000410000 */
[----:B------:R-:W-:Y:S01]  /*16a0*/  FMUL.FTZ R9, R26, R3 ;  /* 0x000000031a097220 */ /* 0x000fe20000410000 */
[----:B------:R-:W-:Y:S02]  /*16b0*/  HADD2.F32 R26, -RZ, R23.H0_H0 ;  /* 0x20000017ff1a7230 */ /* 0x000fe40000004100 */
[----:B------:R-:W-:Y:S01]  /*16c0*/  FMUL.FTZ R5, R56, R5 ;  /* 0x0000000538057220 */ /* 0x000fe20000410000 */
[----:B-----5:R-:W-:Y:S01]  /*16d0*/  FADD.FTZ R3, -R25, 1 ;  /* 0x3f80000019037421 */ /* 0x020fe20000010100 */
[----:B------:R-:W-:Y:S02]  /*16e0*/  HADD2.F32 R23, -RZ, R4.H0_H0 ;  /* 0x20000004ff177230 */ /* 0x000fe40000004100 */
[----:B------:R-:W-:Y:S01]  /*16f0*/  FMUL.FTZ R56, R7, R56 ;  /* 0x0000003807387220 */ /* 0x000fe20000410000 */
[----:B0-----:R-:W-:Y:S01]  /*1700*/  FMUL.FTZ R8, R70, R26 ;  /* 0x0000001a46087220 */ /* 0x001fe20000410000 */
[----:B------:R-:W-:Y:S01]  /*1710*/  FMUL.FTZ R49, R5, R10 ;  /* 0x0000000a05317220 */ /* 0x000fe20000410000 */
[----:B------:R-:W-:-:S02]  /*1720*/  HADD2.F32 R10, -RZ, R2.H0_H0 ;  /* 0x20000002ff0a7230 */ /* 0x000fc40000004100 */
[----:B------:R-:W-:Y:S01]  /*1730*/  FFMA.FTZ R5, R24, R3, 1 ;  /* 0x3f80000018057423 */ /* 0x000fe20000010003 */
[----:B------:R-:W-:Y:S01]  /*1740*/  FMUL.FTZ R8, R25, R8 ;  /* 0x0000000819087220 */ /* 0x000fe20000410000 */
[C---:B----4-:R-:W-:Y:S01]  /*1750*/  FADD.FTZ R3, -R11.reuse, 1 ;  /* 0x3f8000000b037421 */ /* 0x050fe20000010100 */
[----:B------:R-:W-:Y:S01]  /*1760*/  F2F.F16.F32 R9, R9 ;  /* 0x0000000900097304 */ /* 0x000fe20000200800 */
[----:B------:R-:W-:Y:S01]  /*1770*/  FMUL.FTZ R2, R10, R23 ;  /* 0x000000170a027220 */ /* 0x000fe20000410000 */
[----:B------:R-:W-:Y:S01]  /*1780*/  FMUL.FTZ R5, R8, R5 ;  /* 0x0000000508057220 */ /* 0x000fe20000410000 */
[----:B------:R-:W-:Y:S01]  /*1790*/  FFMA.FTZ R3, R22, R3, 1 ;  /* 0x3f80000016037423 */ /* 0x000fe20000010003 */
[----:B------:R-:W-:Y:S01]  /*17a0*/  FMUL.FTZ R25, R24, R25 ;  /* 0x0000001918197220 */ /* 0x000fe20000410000 */
[----:B------:R-:W-:Y:S01]  /*17b0*/  FMUL.FTZ R2, R11, R2 ;  /* 0x000000020b027220 */ /* 0x000fe20000410000 */
[----:B------:R-:W-:Y:S01]  /*17c0*/  FMUL.FTZ R11, R22, R11 ;  /* 0x0000000b160b7220 */ /* 0x000fe20000410000 */
[----:B------:R-:W-:Y:S01]  /*17d0*/  FMUL.FTZ R77, R77, R56 ;  /* 0x000000384d4d7220 */ /* 0x000fe20000410000 */
[----:B------:R-:W0:Y:S01]  /*17e0*/  F2F.F16.F32 R5, R5 ;  /* 0x0000000500057304 */ /* 0x000e220000200800 */
[----:B------:R-:W-:Y:S01]  /*17f0*/  FMUL.FTZ R4, R2, R3 ;  /* 0x0000000302047220 */ /* 0x000fe20000410000 */
[----:B------:R-:W-:-:S06]  /*1800*/  FMUL.FTZ R70, R70, R25 ;  /* 0x0000001946467220 */ /* 0x000fcc0000410000 */
[----:B------:R-:W2:Y:S01]  /*1810*/  F2F.F16.F32 R58, R49 ;  /* 0x00000031003a7304 */ /* 0x000ea20000200800 */
[----:B0-----:R-:W-:-:S07]  /*1820*/  IMAD.WIDE.U32 R2, R5, 0x10000, RZ ;  /* 0x0001000005027825 */ /* 0x001fce00078e00ff */
[----:B------:R0:W3:Y:S01]  /*1830*/  F2F.F16.F32 R51, R4 ;  /* 0x0000000400337304 */ /* 0x0000e20000200800 */
[----:B--2---:R-:W-:Y:S01]  /*1840*/  PRMT R9, R9, 0x5410, R58 ;  /* 0x0000541009097816 */ /* 0x004fe2000000003a */
[C---:B-1----:R-:W-:Y:S02]  /*1850*/  IMAD R58, R60.reuse, UR17, RZ ;  /* 0x000000113c3a7c24 */ /* 0x042fe4000f8e02ff */
[----:B0-----:R-:W-:Y:S01]  /*1860*/  IMAD.WIDE.U32 R4, R60, UR16, R12 ;  /* 0x000000103c047c25 */ /* 0x001fe2000f8e000c */
[----:B------:R-:W-:-:S03]  /*1870*/  LOP3.LUT R9, R9, R3, RZ, 0xfc, !PT ;  /* 0x0000000309097212 */ /* 0x000fc600078efcff */
[----:B------:R-:W-:Y:S01]  /*1880*/  IMAD R49, R61, UR16, R58 ;  /* 0x000000103d317c24 */ /* 0x000fe2000f8e023a */
[----:B---3--:R-:W-:Y:S01]  /*1890*/  LOP3.LUT R8, R2, R51, RZ, 0xfc, !PT ;  /* 0x0000003302087212 */ /* 0x008fe200078efcff */
[----:B------:R-:W-:Y:S03]  /*18a0*/  BAR.SYNC.DEFER_BLOCKING 0x0 ;  /* 0x0000000000007b1d */ /* 0x000fe60000010000 */
[----:B------:R-:W-:Y:S01]  /*18b0*/  IADD3 R5, R5, R49, RZ ;  /* 0x0000003105057210 */ /* 0x000fe20007ffe0ff */
[----:B------:R-:W-:Y:S02]  /*18c0*/  IMAD R49, R31, UR4, RZ ;  /* 0x000000041f317c24 */ /* 0x000fe4000f8e02ff */
[----:B------:R-:W-:-:S04]  /*18d0*/  IMAD.WIDE.U32 R4, R30, UR4, R4 ;  /* 0x000000041e047c25 */ /* 0x000fc8000f8e0004 */
[----:B------:R-:W-:Y:S01]  /*18e0*/  IMAD R49, R30, UR5, R49 ;  /* 0x000000051e317c24 */ /* 0x000fe2000f8e0231 */
[----:B------:R-:W-:Y:S01]  /*18f0*/  ULDC.64 UR4, c[0x0][0x320] ;  /* 0x0000c80000047ab9 */ /* 0x000fe20000000a00 */
[----:B------:R0:W-:Y:S01]  /*1900*/  STS.64 [R0], R8 ;  /* 0x0000000800007388 */ /* 0x0001e20000000a00 */
[----:B------:R-:W-:-:S03]  /*1910*/  NOP ;  /* 0x0000000000007918 */ /* 0x000fc60000000000 */
[----:B------:R-:W1:Y:S01]  /*1920*/  LDS.64 R2, [R0] ;  /* 0x0000000000027984 */ /* 0x000e620000000a00 */
[----:B0-----:R-:W-:Y:S02]  /*1930*/  LEA R9, P0, R4, R62, 0x1 ;  /* 0x0000003e04097211 */ /* 0x001fe400078008ff */
[----:B------:R-:W-:-:S04]  /*1940*/  IADD3 R8, R5, R49, RZ ;  /* 0x0000003105087210 */ /* 0x000fc80007ffe0ff */
[----:B------:R-:W-:Y:S02]  /*1950*/  LEA.HI.X R8, R4, R63, R8, 0x1, P0 ;  /* 0x0000003f04087211 */ /* 0x000fe400000f0c08 */
[----:B------:R-:W-:Y:S01]  /*1960*/  IADD3 R4, P1, R9, R46, RZ ;  /* 0x0000002e09047210 */ /* 0x000fe20007f3e0ff */
[----:B------:R-:W-:Y:S01]  /*1970*/  FMUL.FTZ R9, R10, R11 ;  /* 0x0000000b0a097220 */ /* 0x000fe20000410000 */
[----:B------:R-:W-:Y:S02]  /*1980*/  ISETP.NE.U32.AND P0, PT, RZ, UR4, PT ;  /* 0x00000004ff007c0c */ /* 0x000fe4000bf05070 */
[----:B------:R-:W-:Y:S02]  /*1990*/  IADD3.X R5, R8, R45, RZ, P1, !PT ;  /* 0x0000002d08057210 */ /* 0x000fe40000ffe4ff */
[----:B------:R-:W-:-:S03]  /*19a0*/  ISETP.NE.AND.EX P0, PT, RZ, UR5, PT, P0 ;  /* 0x00000005ff007c0c */ /* 0x000fc6000bf05300 */
[----:B-1----:R0:W-:Y:S10]  /*19b0*/  STG.E.64 desc[UR14][R4.64], R2 ;  /* 0x0000000204007986 */ /* 0x0021f4000c101b0e */
[----:B------:R-:W-:Y:S05]  /*19c0*/  @!P0 BRA `(.L_x_18320) ;  /* 0x00000000007c8947 */ /* 0x000fea0003800000 */
[----:B------:R-:W-:Y:S01]  /*19d0*/  FMUL.FTZ R28, R6, R28 ;  /* 0x0000001c061c7220 */ /* 0x000fe20000410000 */
[----:B------:R-:W-:Y:S01]  /*19e0*/  FMUL.FTZ R29, R56, R29 ;  /* 0x0000001d381d7220 */ /* 0x000fe20000410000 */
[----:B------:R-:W-:Y:S01]  /*19f0*/  FMUL.FTZ R25, R25, R26 ;  /* 0x0000001a19197220 */ /* 0x000fe20000410000 */
[----:B------:R-:W-:Y:S01]  /*1a00*/  FMUL.FTZ R11, R11, R23 ;  /* 0x000000170b0b7220 */ /* 0x000fe20000410000 */
[----:B------:R-:W-:Y:S06]  /*1a10*/  BAR.SYNC.DEFER_BLOCKING 0x0 ;  /* 0x0000000000007b1d */ /* 0x000fec0000010000 */
[----:B0-----:R-:W0:Y:S02]  /*1a20*/  F2F.F16.F32 R2, R25 ;  /* 0x0000001900027304 */ /* 0x001e240000200800 */
[----:B------:R-:W1:Y:S01]  /*1a30*/  LDC.64 R22, c[0x0][0x2c0] ;  /* 0x0000b000ff167b82 */ /* 0x000e620000000a00 */
[----:B------:R-:W-:-:S05]  /*1a40*/  ULDC.64 UR6, c[0x0][0x2c8] ;  /* 0x0000b20000067ab9 */ /* 0x000fca0000000a00 */
[----:B------:R-:W-:Y:S01]  /*1a50*/  F2F.F16.F32 R28, R28 ;  /* 0x0000001c001c7304 */ /* 0x000fe20000200800 */
[----:B0-----:R-:W-:-:S07]  /*1a60*/  IMAD.WIDE.U32 R2, R2, 0x10000, RZ ;  /* 0x0001000002027825 */ /* 0x001fce00078e00ff */
[----:B------:R-:W0:Y:S08]  /*1a70*/  F2F.F16.F32 R29, R29 ;  /* 0x0000001d001d7304 */ /* 0x000e300000200800 */
[----:B------:R-:W2:Y:S01]  /*1a80*/  F2F.F16.F32 R11, R11 ;  /* 0x0000000b000b7304 */ /* 0x000ea20000200800 */
[C---:B-1----:R-:W-:Y:S02]  /*1a90*/  IMAD R8, R22.reuse, UR17, RZ ;  /* 0x0000001116087c24 */ /* 0x042fe4000f8e02ff */
[----:B------:R-:W-:Y:S01]  /*1aa0*/  IMAD.WIDE.U32 R4, R22, UR16, R12 ;  /* 0x0000001016047c25 */ /* 0x000fe2000f8e000c */
[----:B0-----:R-:W-:-:S04]  /*1ab0*/  PRMT R7, R28, 0x5410, R29 ;  /* 0x000054101c077816 */ /* 0x001fc8000000001d */
[----:B------:R-:W-:Y:S02]  /*1ac0*/  LOP3.LUT R7, R7, R3, RZ, 0xfc, !PT ;  /* 0x0000000307077212 */ /* 0x000fe400078efcff */
[----:B--2---:R-:W-:Y:S01]  /*1ad0*/  LOP3.LUT R6, R2, R11, RZ, 0xfc, !PT ;  /* 0x0000000b02067212 */ /* 0x004fe200078efcff */
[----:B------:R-:W-:Y:S02]  /*1ae0*/  IMAD R11, R23, UR16, R8 ;  /* 0x00000010170b7c24 */ /* 0x000fe4000f8e0208 */
[----:B------:R-:W-:Y:S02]  /*1af0*/  IMAD R23, R31, UR6, RZ ;  /* 0x000000061f177c24 */ /* 0x000fe4000f8e02ff */
[----:B------:R0:W-:Y:S01]  /*1b00*/  STS.64 [R0], R6 ;  /* 0x0000000600007388 */ /* 0x0001e20000000a00 */
[----:B------:R-:W-:-:S03]  /*1b10*/  NOP ;  /* 0x0000000000007918 */ /* 0x000fc60000000000 */
[----:B------:R1:W2:Y:S01]  /*1b20*/  LDS.64 R2, [R0] ;  /* 0x0000000000027984 */ /* 0x0002a20000000a00 */
[----:B------:R-:W-:Y:S01]  /*1b30*/  IADD3 R5, R5, R11, RZ ;  /* 0x0000000b05057210 */ /* 0x000fe20007ffe0ff */
[C---:B------:R-:W-:Y:S02]  /*1b40*/  IMAD R23, R30.reuse, UR7, R23 ;  /* 0x000000071e177c24 */ /* 0x040fe4000f8e0217 */
[----:B------:R-:W-:-:S05]  /*1b50*/  IMAD.WIDE.U32 R4, R30, UR6, R4 ;  /* 0x000000061e047c25 */ /* 0x000fca000f8e0004 */
[----:B0-----:R-:W-:Y:S02]  /*1b60*/  IADD3 R7, R5, R23, RZ ;  /* 0x0000001705077210 */ /* 0x001fe40007ffe0ff */
[----:B------:R-:W-:-:S04]  /*1b70*/  LEA R5, P0, R4, UR4, 0x1 ;  /* 0x0000000404057c11 */ /* 0x000fc8000f8008ff */
[----:B-1----:R-:W-:Y:S02]  /*1b80*/  LEA.HI.X R0, R4, UR5, R7, 0x1, P0 ;  /* 0x0000000504007c11 */ /* 0x002fe400080f0c07 */
[----:B------:R-:W-:-:S04]  /*1b90*/  IADD3 R4, P0, R5, R46, RZ ;  /* 0x0000002e05047210 */ /* 0x000fc80007f1e0ff */
[----:B------:R-:W-:-:S05]  /*1ba0*/  IADD3.X R5, R0, R45, RZ, P0, !PT ;  /* 0x0000002d00057210 */ /* 0x000fca00007fe4ff */
[----:B--2---:R1:W-:Y:S04]  /*1bb0*/  STG.E.64 desc[UR14][R4.64], R2 ;  /* 0x0000000204007986 */ /* 0x0043e8000c101b0e */
.L_x_18320:
[--C-:B------:R-:W-:Y:S01]  /*1bc0*/  SHF.R.U64 R57, R14, 0x10, R15.reuse ;  /* 0x000000100e397819 */ /* 0x100fe2000000120f */
[----:B------:R-:W-:Y:S01]  /*1bd0*/  HADD2.F32 R81, -RZ, R14.H0_H0 ;  /* 0x2000000eff517230 */ /* 0x000fe20000004100 */
[----:B------:R-:W-:Y:S01]  /*1be0*/  ISETP.GE.AND P0, PT, R66, 0x1, PT ;  /* 0x000000014200780c */ /* 0x000fe20003f06270 */
[----:B------:R-:W-:Y:S01]  /*1bf0*/  HADD2.F32 R59, -RZ, R15.H0_H0 ;  /* 0x2000000fff3b7230 */ /* 0x000fe20000004100 */
[----:B------:R-:W-:Y:S01]  /*1c00*/  SHF.R.U32.HI R61, RZ, 0x10, R15 ;  /* 0x00000010ff3d7819 */ /* 0x000fe2000001160f */
[----:B------:R-:W-:Y:S02]  /*1c10*/  HADD2.F32 R57, -RZ, R57.H0_H0 ;  /* 0x20000039ff397230 */ /* 0x000fe40000004100 */
[----:B01----:R-:W-:Y:S01]  /*1c20*/  FFMA.FTZ R3, R9, R81, R34 ;  /* 0x0000005109037223 */ /* 0x003fe20000010022 */
[----:B------:R-:W-:Y:S01]  /*1c30*/  BAR.SYNC.DEFER_BLOCKING 0x0 ;  /* 0x0000000000007b1d */ /* 0x000fe20000010000 */
[----:B------:R-:W-:Y:S01]  /*1c40*/  HFMA2.MMA R71, -RZ, RZ, 0, 0 ;  /* 0x00000000ff477435 */ /* 0x000fe200000001ff */
[----:B------:R-:W-:-:S02]  /*1c50*/  HADD2.F32 R61, -RZ, R61.H0_H0 ;  /* 0x2000003dff3d7230 */ /* 0x000fc40000004100 */
[C---:B------:R-:W-:Y:S01]  /*1c60*/  FFMA.FTZ R0, R70.reuse, R57, R3 ;  /* 0x0000003946007223 */ /* 0x040fe20000010003 */
[----:B------:R-:W-:Y:S01]  /*1c70*/  HFMA2.MMA R55, -RZ, RZ, 0, 0 ;  /* 0x00000000ff377435 */ /* 0x000fe200000001ff */
[----:B------:R-:W-:Y:S01]  /*1c80*/  MOV R53, RZ ;  /* 0x000000ff00357202 */ /* 0x000fe20000000f00 */
[-C--:B------:R-:W-:Y:S01]  /*1c90*/  FMUL.FTZ R60, R9, R32.reuse ;  /* 0x00000020093c7220 */ /* 0x080fe20000410000 */
[C---:B------:R-:W-:Y:S01]  /*1ca0*/  FFMA.FTZ R0, R73.reuse, R59, R0 ;  /* 0x0000003b49007223 */ /* 0x040fe20000010000 */
[----:B------:R-:W-:Y:S01]  /*1cb0*/  MOV R58, RZ ;  /* 0x000000ff003a7202 */ /* 0x000fe20000000f00 */
        /* <DEDUP_REMOVED lines=9> */
[----:B------:R-:W-:Y:S01]  /*1d50*/  LEA.HI R2, R0, R0, RZ, 0x1 ;  /* 0x0000000000027211 */ /* 0x000fe200078f08ff */
[----:B------:R-:W-:Y:S01]  /*1d60*/  IMAD R25, R31, UR8, RZ ;  /* 0x000000081f197c24 */ /* 0x000fe2000f8e02ff */
[----:B------:R-:W0:Y:S01]  /*1d70*/  LDC.64 R6, c[0x0][0x2d0] ;  /* 0x0000b400ff067b82 */ /* 0x000e220000000a00 */
[----:B------:R-:W-:Y:S01]  /*1d80*/  IMAD R3, R3, R66, RZ ;  /* 0x0000004203037224 */ /* 0x000fe200078e02ff */
[----:B------:R-:W-:Y:S01]  /*1d90*/  LOP3.LUT R23, R2, 0xfffffe, RZ, 0xc0, !PT ;  /* 0x00fffffe02177812 */ /* 0x000fe200078ec0ff */
[----:B------:R-:W-:Y:S01]  /*1da0*/  IMAD R83, R30, UR9, R25 ;  /* 0x000000091e537c24 */ /* 0x000fe2000f8e0219 */
[----:B------:R-:W-:Y:S01]  /*1db0*/  ULDC.64 UR4, c[0x0][0x230] ;  /* 0x00008c0000047ab9 */ /* 0x000fe20000000a00 */
[----:B------:R-:W-:Y:S01]  /*1dc0*/  IMAD.WIDE R10, R3, 0x10, R20 ;  /* 0x00000010030a7825 */ /* 0x000fe200078e0214 */
[----:B------:R-:W-:-:S03]  /*1dd0*/  IADD3 R8, R0, -R23, RZ ;  /* 0x8000001700087210 */ /* 0x000fc60007ffe0ff */
[----:B------:R-:W-:Y:S01]  /*1de0*/  FADD.FTZ R0, R9, R9 ;  /* 0x0000000909007221 */ /* 0x000fe20000010000 */
[----:B------:R-:W1:Y:S01]  /*1df0*/  LDC.64 R4, c[0x0][0x2d8] ;  /* 0x0000b600ff047b82 */ /* 0x000e620000000a00 */
[C---:B------:R-:W-:Y:S01]  /*1e00*/  IMAD R23, R31.reuse, UR6, RZ ;  /* 0x000000061f177c24 */ /* 0x040fe2000f8e02ff */
[----:B------:R-:W-:Y:S01]  /*1e10*/  MOV R51, R11 ;  /* 0x0000000b00337202 */ /* 0x000fe20000000f00 */
[----:B------:R-:W-:Y:S01]  /*1e20*/  IMAD R11, R31, UR4, RZ ;  /* 0x000000041f0b7c24 */ /* 0x000fe2000f8e02ff */
[----:B------:R-:W-:Y:S01]  /*1e30*/  MOV R56, R10 ;  /* 0x0000000a00387202 */ /* 0x000fe20000000f00 */
[----:B------:R-:W-:Y:S02]  /*1e40*/  IMAD R79, R30, UR7, R23 ;  /* 0x000000071e4f7c24 */ /* 0x000fe4000f8e0217 */
[----:B------:R-:W-:Y:S01]  /*1e50*/  FADD.FTZ R70, R70, R70 ;  /* 0x0000004646467221 */ /* 0x000fe20000010000 */
[C---:B------:R-:W-:Y:S01]  /*1e60*/  IMAD R71, R30.reuse, UR5, R11 ;  /* 0x000000051e477c24 */ /* 0x040fe2000f8e020b */
[----:B------:R-:W2:Y:S01]  /*1e70*/  LDC.64 R2, c[0x0][0x2e0] ;  /* 0x0000b800ff027b82 */ /* 0x000ea20000000a00 */
[----:B------:R-:W-:-:S04]  /*1e80*/  IMAD.WIDE.U32 R74, R30, UR4, RZ ;  /* 0x000000041e4a7c25 */ /* 0x000fc8000f8e00ff */
[----:B------:R-:W-:Y:S01]  /*1e90*/  FADD.FTZ R73, R73, R73 ;  /* 0x0000004949497221 */ /* 0x000fe20000010000 */
[----:B------:R-:W-:Y:S01]  /*1ea0*/  FADD.FTZ R77, R77, R77 ;  /* 0x0000004d4d4d7221 */ /* 0x000fe20000010000 */
[----:B------:R-:W-:Y:S01]  /*1eb0*/  MOV R76, R47 ;  /* 0x0000002f004c7202 */ /* 0x000fe20000000f00 */
[C---:B------:R-:W-:Y:S01]  /*1ec0*/  IMAD.WIDE.U32 R28, R30.reuse, UR6, RZ ;  /* 0x000000061e1c7c25 */ /* 0x040fe2000f8e00ff */
[----:B------:R-:W-:Y:S01]  /*1ed0*/  IADD3 R66, R75, R71, RZ ;  /* 0x000000474b427210 */ /* 0x000fe20007ffe0ff */
[----:B------:R-:W-:Y:S01]  /*1ee0*/  UMOV UR4, URZ ;  /* 0x0000003f00047c82 */ /* 0x000fe20008000000 */
[----:B------:R-:W3:Y:S01]  /*1ef0*/  LDC.64 R26, c[0x0][0x270] ;  /* 0x00009c00ff1a7b82 */ /* 0x000ee20000000a00 */
[----:B------:R-:W-:Y:S01]  /*1f00*/  IMAD.WIDE.U32 R10, R30, UR8, RZ ;  /* 0x000000081e0a7c25 */ /* 0x000fe2000f8e00ff */
[----:B0-----:R-:W-:Y:S01]  /*1f10*/  LEA R65, P0, R74, R6, 0x3 ;  /* 0x000000064a417211 */ /* 0x001fe200078018ff */
[----:B------:R-:W-:Y:S01]  /*1f20*/  ULDC UR5, c[0x0][0x224] ;  /* 0x0000890000057ab9 */ /* 0x000fe20000000800 */
[----:B------:R-:W-:-:S02]  /*1f30*/  IADD3 R68, R29, R79, RZ ;  /* 0x0000004f1d447210 */ /* 0x000fc40007ffe0ff */
        /* <DEDUP_REMOVED lines=8> */
[----:B------:R-:W-:Y:S02]  /*1fc0*/  MOV R71, RZ ;  /* 0x000000ff00477202 */ /* 0x000fe40000000f00 */
[----:B------:R-:W-:Y:S02]  /*1fd0*/  LEA.HI.X R72, R10, R3, R72, 0x3, P2 ;  /* 0x000000030a487211 */ /* 0x000fe400010f1c48 */
[----:B------:R-:W-:Y:S01]  /*1fe0*/  ISETP.NE.AND P2, PT, R36, 0x1f, PT ;  /* 0x0000001f2400780c */ /* 0x000fe20003f45270 */
[----:B------:R-:W2:Y:S01]  /*1ff0*/  LDC R49, c[0x0][0x224] ;  /* 0x00008900ff317b82 */ /* 0x000ea20000000800 */
[----:B---3--:R-:W-:Y:S02]  /*2000*/  SHF.L.U64.HI R79, R26, 0x3, R27 ;  /* 0x000000031a4f7819 */ /* 0x008fe4000001021b */
[----:B------:R-:W-:Y:S02]  /*2010*/  MOV R75, R47 ;  /* 0x0000002f004b7202 */ /* 0x000fe40000000f00 */
[----:B------:R-:W-:-:S02]  /*2020*/  IADD3 R74, R36, 0x200, RZ ;  /* 0x00000200244a7810 */ /* 0x000fc40007ffe0ff */
[----:B------:R-:W-:Y:S01]  /*2030*/  SHF.L.U32 R27, R8, 0x8, RZ ;  /* 0x00000008081b7819 */ /* 0x000fe200000006ff */
[----:B------:R-:W3:Y:S01]  /*2040*/  LDC R91, c[0x0][0x21c] ;  /* 0x00008700ff5b7b82 */ /* 0x000ee20000000800 */
[----:B0-----:R-:W-:Y:S02]  /*2050*/  SHF.L.U64.HI R23, R22, 0x3, R23 ;  /* 0x0000000316177819 */ /* 0x001fe40000010217 */
[----:B-1----:R-:W-:-:S07]  /*2060*/  SHF.L.U64.HI R25, R24, 0x3, R25 ;  /* 0x0000000318197819 */ /* 0x002fce0000010219 */
.L_x_18336:
        /* <DEDUP_REMOVED lines=10> */
[-C--:B------:R-:W-:Y:S01]  /*2110*/  FMUL.FTZ R92, R81, R48.reuse ;  /* 0x00000030515c7220 */ /* 0x080fe20000410000 */
        /* <DEDUP_REMOVED lines=19> */
[----:B------:R-:W-:Y:S02]  /*2250*/  FMUL.FTZ R84, R29, R50 ;  /* 0x000000321d547220 */ /* 0x000fe40000410000 */
[----:B------:R-:W-:Y:S01]  /*2260*/  MUFU.SIN R85, R86 ;  /* 0x0000005600557308 */ /* 0x000fe20000000400 */
[----:B-1----:R-:W-:Y:S01]  /*2270*/  @P0 MOV R2, R56 ;  /* 0x0000003800020202 */ /* 0x002fe20000000f00 */
[----:B------:R-:W-:Y:S01]  /*2280*/  FMUL.FTZ R82, R83, R50 ;  /* 0x0000003253527220 */ /* 0x000fe20000410000 */
[----:B------:R-:W-:Y:S01]  /*2290*/  @P0 MOV R3, R51 ;  /* 0x0000003300030202 */ /* 0x000fe20000000f00 */
[----:B------:R-:W-:Y:S06]  /*22a0*/  BAR.SYNC.DEFER_BLOCKING 0x0 ;  /* 0x0000000000007b1d */ /* 0x000fec0000010000 */
[----:B------:R-:W1:Y:S01]  /*22b0*/  MUFU.EX2 R80, R78 ;  /* 0x0000004e00507308 */ /* 0x000e620000000800 */
[----:B------:R-:W-:-:S07]  /*22c0*/  FMUL.RZ R88, R84, 0.15915493667125701904 ;  /* 0x3e22f98354587820 */ /* 0x000fce000040c000 */
[----:B------:R-:W4:Y:S08]  /*22d0*/  MUFU.COS R87, R86 ;  /* 0x0000005600577308 */ /* 0x000f300000000000 */
[----:B------:R-:W-:Y:S01]  /*22e0*/  MUFU.EX2 R82, R82 ;  /* 0x0000005200527308 */ /* 0x000fe20000000800 */
[----:B------:R2:W5:Y:S07]  /*22f0*/  @P0 LDG.E.64 R10, desc[UR14][R2.64+0x8] ;  /* 0x0000080e020a0981 */ /* 0x00056e000c1e1b00 */
[----:B------:R-:W3:Y:S01]  /*2300*/  MUFU.COS R89, R88 ;  /* 0x0000005800597308 */ /* 0x000ee20000000000 */
[----:B-1----:R-:W-:-:S07]  /*2310*/  FMUL.FTZ R78, R80, R85 ;  /* 0x00000055504e7220 */ /* 0x002fce0000410000 */
[----:B--2---:R-:W1:Y:S01]  /*2320*/  MUFU.SIN R3, R88 ;  /* 0x0000005800037308 */ /* 0x004e620000000400 */
[-C--:B------:R-:W-:Y:S01]  /*2330*/  FMUL.FTZ R2, R29, R54.reuse ;  /* 0x000000361d027220 */ /* 0x080fe20000410000 */
[----:B----4-:R-:W-:Y:S01]  /*2340*/  FMUL.FTZ R81, R80, R87 ;  /* 0x0000005750517220 */ /* 0x010fe20000410000 */
[----:B------:R-:W-:Y:S02]  /*2350*/  FMUL.FTZ R83, R83, R54 ;  /* 0x0000003653537220 */ /* 0x000fe40000410000 */
[----:B------:R-:W-:Y:S01]  /*2360*/  FMUL.RZ R93, R2, 0.15915493667125701904 ;  /* 0x3e22f983025d7820 */ /* 0x000fe2000040c000 */
[----:B------:R-:W-:Y:S01]  /*2370*/  FMUL.FTZ R2, R78, R92 ;  /* 0x0000005c4e027220 */ /* 0x000fe20000410000 */
[----:B------:R-:W-:-:S03]  /*2380*/  FMUL.FTZ R84, RZ, R78 ;  /* 0x0000004eff547220 */ /* 0x000fc60000410000 */
[----:B------:R-:W-:Y:S01]  /*2390*/  FFMA.FTZ R2, RZ, R81, R2 ;  /* 0x00000051ff027223 */ /* 0x000fe20000010002 */
[C---:B---3--:R-:W-:Y:S01]  /*23a0*/  FMUL.FTZ R85, R82.reuse, R89 ;  /* 0x0000005952557220 */ /* 0x048fe20000410000 */
[----:B------:R-:W-:Y:S01]  /*23b0*/  MUFU.EX2 R83, R83 ;  /* 0x0000005300537308 */ /* 0x000fe20000000800 */
[----:B------:R-:W-:Y:S01]  /*23c0*/  FFMA.FTZ R84, R81, R92, -R84 ;  /* 0x0000005c51547223 */ /* 0x000fe20000010854 */
[----:B------:R-:W-:Y:S01]  /*23d0*/  FADD.FTZ R87, RZ, R2 ;  /* 0x00000002ff577221 */ /* 0x000fe20000010000 */
[----:B-1----:R-:W-:Y:S01]  /*23e0*/  FMUL.FTZ R86, R82, R3 ;  /* 0x0000000352567220 */ /* 0x002fe20000410000 */
[----:B------:R-:W-:-:S04]  /*23f0*/  @P2 MOV R3, 0x400 ;  /* 0x0000040000032802 */ /* 0x000fc80000000f00 */
[----:B------:R-:W1:Y:S01]  /*2400*/  MUFU.SIN R80, R93 ;  /* 0x0000005d00507308 */ /* 0x000e620000000400 */
[----:B------:R-:W-:Y:S01]  /*2410*/  FFMA.FTZ R84, R57, R52, R84 ;  /* 0x0000003439547223 */ /* 0x000fe20000010054 */
[----:B------:R-:W-:Y:S01]  /*2420*/  FMUL.FTZ R2, R86, R87 ;  /* 0x0000005756027220 */ /* 0x000fe20000410000 */
[----:B0-----:R-:W-:-:S05]  /*2430*/  @P2 LEA R47, R94, R3, 0x18 ;  /* 0x000000035e2f2211 */ /* 0x001fca00078ec0ff */
[----:B------:R-:W0:Y:S01]  /*2440*/  MUFU.COS R82, R93 ;  /* 0x0000005d00527308 */ /* 0x000e220000000000 */
[----:B------:R-:W-:Y:S01]  /*2450*/  FMUL.FTZ R3, R9, R78 ;  /* 0x0000004e09037220 */ /* 0x000fe20000410000 */
[-C--:B------:R-:W-:Y:S01]  /*2460*/  FMUL.FTZ R88, R86, R84.reuse ;  /* 0x0000005456587220 */ /* 0x080fe20000410000 */
[C---:B------:R-:W-:Y:S01]  /*2470*/  FFMA.FTZ R84, R85.reuse, R84, -R2 ;  /* 0x0000005455547223 */ /* 0x040fe20000010802 */
[C---:B------:R-:W-:Y:S01]  /*2480*/  FMUL.FTZ R2, R8.reuse, R78 ;  /* 0x0000004e08027220 */ /* 0x040fe20000410000 */
[----:B------:R-:W-:Y:S01]  /*2490*/  FFMA.FTZ R3, R8, R81, -R3 ;  /* 0x0000005108037223 */ /* 0x000fe20000010803 */
[----:B------:R-:W-:Y:S01]  /*24a0*/  FFMA.FTZ R88, R85, R87, R88 ;  /* 0x0000005755587223 */ /* 0x000fe20000010058 */
[----:B------:R-:W-:Y:S01]  /*24b0*/  FFMA.FTZ R87, R59, R50, R84 ;  /* 0x000000323b577223 */ /* 0x000fe20000010054 */
[----:B------:R-:W-:Y:S01]  /*24c0*/  FFMA.FTZ R2, R9, R81, R2 ;  /* 0x0000005109027223 */ /* 0x000fe20000010002 */
[----:B------:R-:W-:Y:S01]  /*24d0*/  FMUL.FTZ R84, R86, R3 ;  /* 0x0000000356547220 */ /* 0x000fe20000410000 */
[C---:B-1----:R-:W-:Y:S01]  /*24e0*/  FMUL.FTZ R80, R83.reuse, R80 ;  /* 0x0000005053507220 */ /* 0x042fe20000410000 */
[----:B0-----:R-:W-:-:S02]  /*24f0*/  FMUL.FTZ R82, R83, R82 ;  /* 0x0000005253527220 */ /* 0x001fc40000410000 */
[-C--:B------:R-:W-:Y:S01]  /*2500*/  FFMA.FTZ R83, R85, R2.reuse, R84 ;  /* 0x0000000255537223 */ /* 0x080fe20000010054 */
[----:B------:R-:W-:Y:S01]  /*2510*/  FMUL.FTZ R2, R86, R2 ;  /* 0x0000000256027220 */ /* 0x000fe20000410000 */
[----:B------:R-:W-:-:S03]  /*2520*/  @P2 LEA R84, R36, R47, 0x3 ;  /* 0x0000002f24542211 */ /* 0x000fc600078e18ff */
[----:B------:R-:W-:Y:S02]  /*2530*/  FFMA.FTZ R95, R85, R3, -R2 ;  /* 0x00000003555f7223 */ /* 0x000fe40000010802 */
[----:B------:R0:W1:Y:S01]  /*2540*/  @P2 LDS.64 R2, [R84+0x1568] ;  /* 0x0015680054022984 */ /* 0x0000620000000a00 */
[----:B------:R-:W-:Y:S01]  /*2550*/  FADD.FTZ R89, RZ, R88 ;  /* 0x00000058ff597221 */ /* 0x000fe20000010000 */
[----:B------:R-:W-:-:S03]  /*2560*/  FMUL.FTZ R88, R80, R87 ;  /* 0x0000005750587220 */ /* 0x000fc60000410000 */
[-C--:B------:R-:W-:Y:S01]  /*2570*/  FMUL.FTZ R93, R80, R89.reuse ;  /* 0x00000059505d7220 */ /* 0x080fe20000410000 */
[----:B------:R-:W-:-:S03]  /*2580*/  FFMA.FTZ R88, R82, R89, R88 ;  /* 0x0000005952587223 */ /* 0x000fc60000010058 */
[----:B------:R-:W-:Y:S01]  /*2590*/  FFMA.FTZ R94, R82, R87, -R93 ;  /* 0x00000057525e7223 */ /* 0x000fe2000001085d */
[----:B------:R-:W-:Y:S01]  /*25a0*/  FMUL.FTZ R87, R80, R83 ;  /* 0x0000005350577220 */ /* 0x000fe20000410000 */
[----:B------:R-:W-:Y:S02]  /*25b0*/  FADD.FTZ R93, RZ, R88 ;  /* 0x00000058ff5d7221 */ /* 0x000fe40000010000 */
[----:B------:R-:W-:Y:S01]  /*25c0*/  FFMA.FTZ R94, R61, R54, R94 ;  /* 0x000000363d5e7223 */ /* 0x000fe2000001005e */
        /* <DEDUP_REMOVED lines=9> */
.L_x_18323:
[----:B------:R-:W-:Y:S05]  /*2660*/  BSYNC B0 ;  /* 0x0000000000007941 */ /* 0x000fea0003800000 */
.L_x_18322:
        /* <DEDUP_REMOVED lines=15> */
[C---:B---3--:R-:W-:Y:S01]  /*2760*/  FMUL.FTZ R96, R84.reuse, R88 ;  /* 0x0000005854607220 */ /* 0x048fe20000410000 */
[----:B0-----:R-:W-:-:S03]  /*2770*/  FMUL.FTZ R97, R84, R89 ;  /* 0x0000005954617220 */ /* 0x001fc60000410000 */
[C---:B------:R-:W-:Y:S01]  /*2780*/  FFMA.FTZ R96, R95.reuse, R89, R96 ;  /* 0x000000595f607223 */ /* 0x040fe20000010060 */
[----:B------:R-:W-:-:S03]  /*2790*/  FFMA.FTZ R97, R95, R88, -R97 ;  /* 0x000000585f617223 */ /* 0x000fc60000010861 */
[----:B------:R-:W-:Y:S01]  /*27a0*/  @P0 FADD.FTZ R93, R93, R96 ;  /* 0x000000605d5d0221 */ /* 0x000fe20000010000 */
[C---:B----4-:R-:W-:Y:S01]  /*27b0*/  FMUL.FTZ R96, R84.reuse, R83 ;  /* 0x0000005354607220 */ /* 0x050fe20000410000 */
        /* <DEDUP_REMOVED lines=33> */
[----:B------:R-:W-:Y:S01]  /*29d0*/  FFMA.FTZ R97, R95, R84, R87 ;  /* 0x000000545f617223 */ /* 0x000fe20000010057 */
[-C--:B------:R-:W-:Y:S01]  /*29e0*/  FMUL.FTZ R87, R5, R6.reuse ;  /* 0x0000000605577220 */ /* 0x080fe20000410000 */
[----:B------:R-:W-:Y:S01]  /*29f0*/  @P0 FADD.FTZ R94, R94, R89 ;  /* 0x000000595e5e0221 */ /* 0x000fe20000010000 */
[----:B------:R-:W-:Y:S01]  /*2a00*/  @P0 FFMA.FTZ R95, R95, R83, -R96 ;  /* 0x000000535f5f0223 */ /* 0x000fe20000010860 */
[-C--:B------:R-:W-:Y:S01]  /*2a10*/  FMUL.FTZ R5, R5, R7.reuse ;  /* 0x0000000705057220 */ /* 0x080fe20000410000 */
[----:B------:R-:W0:Y:S01]  /*2a20*/  SHFL.UP PT, R83, R93, 0x8, RZ ;  /* 0x050000005d537989 */ /* 0x000e2200000e00ff */
[----:B------:R-:W-:Y:S01]  /*2a30*/  FFMA.FTZ R87, R4, R7, R87 ;  /* 0x0000000704577223 */ /* 0x000fe20000010057 */
[----:B------:R-:W-:Y:S01]  /*2a40*/  FSEL R100, R88, R97, !P0 ;  /* 0x0000006158647208 */ /* 0x000fe20004000000 */
[----:B------:R-:W-:Y:S01]  /*2a50*/  FFMA.FTZ R88, R4, R6, -R5 ;  /* 0x0000000604587223 */ /* 0x000fe20000010805 */
[----:B------:R-:W1:Y:S01]  /*2a60*/  SHFL.UP PT, R7, R94, 0x8, RZ ;  /* 0x050000005e077989 */ /* 0x000e6200000e00ff */
[-C--:B------:R-:W-:Y:S01]  /*2a70*/  FMUL.FTZ R101, R77, R87.reuse ;  /* 0x000000574d657220 */ /* 0x080fe20000410000 */
[----:B------:R-:W-:Y:S01]  /*2a80*/  FMUL.FTZ R96, R73, R87 ;  /* 0x0000005749607220 */ /* 0x000fe20000410000 */
[-C--:B------:R-:W-:Y:S01]  /*2a90*/  FMUL.FTZ R99, R77, R88.reuse ;  /* 0x000000584d637220 */ /* 0x080fe20000410000 */
[----:B------:R-:W3:Y:S01]  /*2aa0*/  SHFL.UP PT, R4, R95, 0x8, RZ ;  /* 0x050000005f047989 */ /* 0x000ee200000e00ff */
[-C--:B------:R-:W-:Y:S01]  /*2ab0*/  FMUL.FTZ R97, R82, R101.reuse ;  /* 0x0000006552617220 */ /* 0x080fe20000410000 */
[C---:B------:R-:W-:Y:S01]  /*2ac0*/  FMUL.FTZ R89, R80.reuse, R101 ;  /* 0x0000006550597220 */ /* 0x040fe20000410000 */
[----:B------:R-:W-:Y:S01]  /*2ad0*/  ISETP.GE.AND P0, PT, R37, 0x8, PT ;  /* 0x000000082500780c */ /* 0x000fe20003f06270 */
[----:B------:R-:W4:Y:S01]  /*2ae0*/  SHFL.UP PT, R5, R100, 0x8, RZ ;  /* 0x0500000064057989 */ /* 0x000f2200000e00ff */
[-C--:B------:R-:W-:Y:S01]  /*2af0*/  FFMA.FTZ R103, -R80, R99.reuse, -R97 ;  /* 0x0000006350677223 */ /* 0x080fe20000010961 */
[----:B------:R-:W-:Y:S01]  /*2b00*/  FMUL.FTZ R97, R73, R88 ;  /* 0x0000005849617220 */ /* 0x000fe20000410000 */
[----:B------:R-:W-:-:S02]  /*2b10*/  FFMA.FTZ R6, R82, R99, -R89 ;  /* 0x0000006352067223 */ /* 0x000fc40000010859 */
[----:B------:R-:W-:Y:S02]  /*2b20*/  FADD.FTZ R103, -R96, R103 ;  /* 0x0000006760677221 */ /* 0x000fe40000010100 */
[----:B------:R-:W-:Y:S02]  /*2b30*/  FADD.FTZ R102, R97, R6 ;  /* 0x0000000661667221 */ /* 0x000fe40000010000 */
[----:B------:R-:W-:Y:S01]  /*2b40*/  FMUL.FTZ R84, R86, -R103 ;  /* 0x8000006756547220 */ /* 0x000fe20000410000 */
[----:B0-----:R-:W-:-:S03]  /*2b50*/  FMUL.FTZ R6, R100, R83 ;  /* 0x0000005364067220 */ /* 0x001fc60000410000 */
[-C--:B------:R-:W-:Y:S01]  /*2b60*/  FFMA.FTZ R84, R85, R102.reuse, -R84 ;  /* 0x0000006655547223 */ /* 0x080fe20000010854 */
[----:B------:R-:W-:Y:S01]  /*2b70*/  FMUL.FTZ R102, R86, -R102 ;  /* 0x8000006656667220 */ /* 0x000fe20000410000 */
[CC--:B-1----:R-:W-:Y:S01]  /*2b80*/  FMUL.FTZ R98, R100.reuse, R7.reuse ;  /* 0x0000000764627220 */ /* 0x0c2fe20000410000 */
[----:B------:R-:W-:Y:S02]  /*2b90*/  FFMA.FTZ R89, R95, R7, -R6 ;  /* 0x000000075f597223 */ /* 0x000fe40000010806 */
[----:B------:R-:W-:Y:S01]  /*2ba0*/  FFMA.FTZ R107, R85, R103, R102 ;  /* 0x00000067556b7223 */ /* 0x000fe20000010066 */
[----:B---3--:R-:W-:Y:S01]  /*2bb0*/  FMUL.FTZ R6, R100, R4 ;  /* 0x0000000464067220 */ /* 0x008fe20000410000 */
[C---:B------:R-:W-:Y:S01]  /*2bc0*/  FFMA.FTZ R98, R95.reuse, R83, R98 ;  /* 0x000000535f627223 */ /* 0x040fe20000010062 */
[----:B------:R-:W-:Y:S01]  /*2bd0*/  @P0 FADD.FTZ R94, R94, R89 ;  /* 0x000000595e5e0221 */ /* 0x000fe20000010000 */
[----:B--2---:R-:W-:Y:S01]  /*2be0*/  FMUL.FTZ R83, R80, -R2 ;  /* 0x8000000250537220 */ /* 0x004fe20000410000 */
[-C--:B----4-:R-:W-:Y:S01]  /*2bf0*/  FMUL.FTZ R7, R100, R5.reuse ;  /* 0x0000000564077220 */ /* 0x090fe20000410000 */
[----:B------:R-:W-:Y:S01]  /*2c00*/  FFMA.FTZ R5, R95, R5, R6 ;  /* 0x000000055f057223 */ /* 0x000fe20000010006 */
[----:B------:R-:W-:Y:S01]  /*2c10*/  @P0 FADD.FTZ R93, R93, R98 ;  /* 0x000000625d5d0221 */ /* 0x000fe20000010000 */
[----:B------:R-:W-:Y:S01]  /*2c20*/  SHFL.UP PT, R105, R94, 0x10, RZ ;  /* 0x060000005e697989 */ /* 0x000fe200000e00ff */
[----:B------:R-:W-:Y:S01]  /*2c30*/  @P0 FFMA.FTZ R95, R95, R4, -R7 ;  /* 0x000000045f5f0223 */ /* 0x000fe20000010807 */
[----:B------:R-:W-:Y:S01]  /*2c40*/  FMUL.FTZ R7, R80, R3 ;  /* 0x0000000350077220 */ /* 0x000fe20000410000 */
[----:B------:R-:W-:Y:S01]  /*2c50*/  FSEL R100, R100, R5, !P0 ;  /* 0x0000000564647208 */ /* 0x000fe20004000000 */
[----:B------:R-:W0:Y:S01]  /*2c60*/  SHFL.UP PT, R103, R93, 0x10, RZ ;  /* 0x060000005d677989 */ /* 0x000e2200000e00ff */
[C---:B------:R-:W-:Y:S01]  /*2c70*/  FFMA.FTZ R83, R82.reuse, -R3, R83 ;  /* 0x8000000352537223 */ /* 0x040fe20000010053 */
[----:B------:R-:W-:Y:S01]  /*2c80*/  FFMA.FTZ R7, R82, R2, -R7 ;  /* 0x0000000252077223 */ /* 0x000fe20000010807 */
[----:B------:R-:W-:Y:S01]  /*2c90*/  FMUL.FTZ R89, R70, R88 ;  /* 0x0000005846597220 */ /* 0x000fe20000410000 */
[----:B------:R-:W1:Y:S01]  /*2ca0*/  SHFL.UP PT, R102, R95, 0x10, RZ ;  /* 0x060000005f667989 */ /* 0x000e6200000e00ff */
[C---:B------:R-:W-:Y:S01]  /*2cb0*/  FMUL.FTZ R98, R86.reuse, -R83 ;  /* 0x8000005356627220 */ /* 0x040fe20000410000 */
[-C--:B------:R-:W-:Y:S01]  /*2cc0*/  FMUL.FTZ R108, R86, -R7.reuse ;  /* 0x80000007566c7220 */ /* 0x080fe20000410000 */
[----:B------:R-:W-:Y:S01]  /*2cd0*/  ISETP.GE.AND P0, PT, R38, UR5, PT ;  /* 0x0000000526007c0c */ /* 0x000fe2000bf06270 */
[----:B------:R-:W2:Y:S01]  /*2ce0*/  SHFL.UP PT, R104, R100, 0x10, RZ ;  /* 0x0600000064687989 */ /* 0x000ea200000e00ff */
[C---:B------:R-:W-:Y:S01]  /*2cf0*/  FFMA.FTZ R106, R85.reuse, R7, -R98 ;  /* 0x00000007556a7223 */ /* 0x040fe20000010862 */
[----:B------:R-:W-:Y:S01]  /*2d00*/  FMUL.FTZ R98, R70, R87 ;  /* 0x0000005746627220 */ /* 0x000fe20000410000 */
[----:B------:R-:W-:Y:S01]  /*2d10*/  FFMA.FTZ R108, R85, R83, R108 ;  /* 0x00000053556c7223 */ /* 0x000fe2000001006c */
[----:B------:R-:W-:Y:S01]  /*2d20*/  FADD.FTZ R83, R89, R84 ;  /* 0x0000005459537221 */ /* 0x000fe20000010000 */
[----:B------:R-:W-:Y:S01]  /*2d30*/  ISETP.EQ.AND P0, PT, R90, RZ, !P0 ;  /* 0x000000ff5a00720c */ /* 0x000fe20004702270 */
[----:B------:R-:W-:Y:S01]  /*2d40*/  FADD.FTZ R107, -R98, R107 ;  /* 0x0000006b626b7221 */ /* 0x000fe20000010100 */
[----:B------:R-:W-:Y:S01]  /*2d50*/  HFMA2.MMA R5, -RZ, RZ, 0, 0 ;  /* 0x00000000ff057435 */ /* 0x000fe200000001ff */
[C---:B------:R-:W-:Y:S01]  /*2d60*/  FMUL.FTZ R112, R78.reuse, -R83 ;  /* 0x800000534e707220 */ /* 0x040fe20000410000 */
[C---:B------:R-:W-:Y:S01]  /*2d70*/  FMUL.FTZ R109, R78.reuse, -R108 ;  /* 0x8000006c4e6d7220 */ /* 0x040fe20000410000 */
[-C--:B------:R-:W-:Y:S01]  /*2d80*/  FMUL.FTZ R110, R78, -R107.reuse ;  /* 0x8000006b4e6e7220 */ /* 0x080fe20000410000 */
[----:B------:R-:W-:Y:S01]  /*2d90*/  MOV R4, 0x3f800000 ;  /* 0x3f80000000047802 */ /* 0x000fe20000000f00 */
[C---:B------:R-:W-:Y:S01]  /*2da0*/  FFMA.FTZ R113, R81.reuse, R107, R112 ;  /* 0x0000006b51717223 */ /* 0x040fe20000010070 */
[----:B------:R-:W-:Y:S01]  /*2db0*/  CS2R R6, SRZ ;  /* 0x0000000000067805 */ /* 0x000fe2000001ff00 */
[C---:B------:R-:W-:Y:S01]  /*2dc0*/  FFMA.FTZ R111, R81.reuse, R83, -R110 ;  /* 0x00000053516f7223 */ /* 0x040fe2000001086e */
[-C--:B------:R-:W-:Y:S01]  /*2dd0*/  FFMA.FTZ R83, R81, R106.reuse, -R109 ;  /* 0x0000006a51537223 */ /* 0x080fe2000001086d */
[----:B0-----:R-:W-:Y:S01]  /*2de0*/  FMUL.FTZ R84, R100, R103 ;  /* 0x0000006764547220 */ /* 0x001fe20000410000 */
[----:B------:R-:W-:-:S02]  /*2df0*/  FMUL.FTZ R110, R78, -R106 ;  /* 0x8000006a4e6e7220 */ /* 0x000fc40000410000 */
[----:B------:R0:W3:Y:S01]  /*2e00*/  @P0 LDS.128 R4, [R76+0x1660] ;  /* 0x001660004c040984 */ /* 0x0000e20000000c00 */
[C---:B-1----:R-:W-:Y:S01]  /*2e10*/  FMUL.FTZ R107, R100.reuse, R102 ;  /* 0x00000066646b7220 */ /* 0x042fe20000410000 */
[CC--:B------:R-:W-:Y:S01]  /*2e20*/  FFMA.FTZ R109, R95.reuse, R105.reuse, -R84 ;  /* 0x000000695f6d7223 */ /* 0x0c0fe20000010854 */
[----:B------:R-:W-:Y:S01]  /*2e30*/  FMUL.FTZ R84, R100, R105 ;  /* 0x0000006964547220 */ /* 0x000fe20000410000 */
[----:B------:R-:W-:Y:S01]  /*2e40*/  ISETP.NE.AND P0, PT, R90, 0x1f, PT ;  /* 0x0000001f5a00780c */ /* 0x000fe20003f05270 */
[CC--:B--2---:R-:W-:Y:S01]  /*2e50*/  FFMA.FTZ R107, R95.reuse, R104.reuse, R107 ;  /* 0x000000685f6b7223 */ /* 0x0c4fe2000001006b */
[----:B------:R-:W-:Y:S01]  /*2e60*/  FMUL.FTZ R105, R100, R104 ;  /* 0x0000006864697220 */ /* 0x000fe20000410000 */
[----:B------:R-:W-:Y:S01]  /*2e70*/  FFMA.FTZ R106, R95, R103, R84 ;  /* 0x000000675f6a7223 */ /* 0x000fe20000010054 */
[----:B------:R-:W-:Y:S01]  /*2e80*/  @P2 FADD.FTZ R94, R94, R109 ;  /* 0x0000006d5e5e2221 */ /* 0x000fe20000010000 */
[----:B------:R-:W-:Y:S01]  /*2e90*/  FFMA.FTZ R84, R81, R108, R110 ;  /* 0x0000006c51547223 */ /* 0x000fe2000001006e */
[----:B------:R-:W-:Y:S01]  /*2ea0*/  @P2 FFMA.FTZ R95, R95, R102, -R105 ;  /* 0x000000665f5f2223 */ /* 0x000fe20000010869 */
[----:B------:R-:W-:Y:S01]  /*2eb0*/  FSEL R103, R100, R107, !P2 ;  /* 0x0000006b64677208 */ /* 0x000fe20005000000 */
[C---:B------:R-:W-:Y:S01]  /*2ec0*/  FMUL.FTZ R102, R0.reuse, R88 ;  /* 0x0000005800667220 */ /* 0x040fe20000410000 */
[----:B------:R-:W-:Y:S01]  /*2ed0*/  FMUL.FTZ R100, R0, R87 ;  /* 0x0000005700647220 */ /* 0x000fe20000410000 */
[----:B------:R-:W-:Y:S01]  /*2ee0*/  @P2 FADD.FTZ R93, R93, R106 ;  /* 0x0000006a5d5d2221 */ /* 0x000fe20000010000 */
[----:B------:R0:W1:Y:S01]  /*2ef0*/  SHFL.DOWN PT, R107, R83, 0x1, 0x1f ;  /* 0x08201f00536b7f89 */ /* 0x00006200000e0000 */
[----:B------:R-:W-:Y:S01]  /*2f00*/  FADD.FTZ R88, R102, R111 ;  /* 0x0000006f66587221 */ /* 0x000fe20000010000 */
[----:B------:R-:W-:Y:S01]  /*2f10*/  FADD.FTZ R87, -R100, R113 ;  /* 0x0000007164577221 */ /* 0x000fe20000010100 */
[----:B------:R-:W-:Y:S01]  /*2f20*/  ISETP.GT.U32.AND P2, PT, R90, 0x1d, PT ;  /* 0x0000001d5a00780c */ /* 0x000fe20003f44070 */
        /* <DEDUP_REMOVED lines=8> */
[C---:B------:R-:W-:Y:S01]  /*2fb0*/  FMUL.FTZ R104, R84.reuse, R109 ;  /* 0x0000006d54687220 */ /* 0x040fe20000410000 */
[C---:B0-----:R-:W-:Y:S01]  /*2fc0*/  FMUL.FTZ R106, R84.reuse, R111 ;  /* 0x0000006f546a7220 */ /* 0x041fe20000410000 */
[----:B----4-:R-:W-:Y:S01]  /*2fd0*/  FMUL.FTZ R108, R84, R105 ;  /* 0x00000069546c7220 */ /* 0x010fe20000410000 */
        /* <DEDUP_REMOVED lines=8> */
.L_x_18325:
[----:B------:R-:W-:Y:S05]  /*3060*/  BSYNC B0 ;  /* 0x0000000000007941 */ /* 0x000fea0003800000 */
.L_x_18324:
[----:B------:R1:W2:Y:S01]  /*3070*/  SHFL.DOWN PT, R107, R83, 0x2, 0x1f ;  /* 0x08401f00536b7f89 */ /* 0x0002a200000e0000 */
[----:B------:R-:W-:Y:S03]  /*3080*/  BSSY B0, `(.L_x_18326) ;  /* 0x0000010000007945 */ /* 0x000fe60003800000 */
[----:B------:R1:W3:Y:S04]  /*3090*/  SHFL.DOWN PT, R109, R84, 0x2, 0x1f ;  /* 0x08401f00546d7f89 */ /* 0x0002e800000e0000 */
[----:B----4-:R1:W4:Y:S04]  /*30a0*/  SHFL.DOWN PT, R105, R88, 0x2, 0x1f ;  /* 0x08401f0058697f89 */ /* 0x01032800000e0000 */
[----:B0-----:R1:W0:Y:S01]  /*30b0*/  SHFL.DOWN PT, R111, R87, 0x2, 0x1f ;  /* 0x08401f00576f7f89 */ /* 0x00122200000e0000 */
        /* <DEDUP_REMOVED lines=12> */
.L_x_18327:
[----:B------:R-:W-:Y:S05]  /*3180*/  BSYNC B0 ;  /* 0x0000000000007941 */ /* 0x000fea0003800000 */
.L_x_18326:
[----:B--2---:R2:W1:Y:S01]  /*3190*/  SHFL.DOWN PT, R107, R83, 0x4, 0x1f ;  /* 0x08801f00536b7f89 */ /* 0x00446200000e0000 */
[----:B------:R-:W-:Y:S03]  /*31a0*/  BSSY B0, `(.L_x_18328) ;  /* 0x0000010000007945 */ /* 0x000fe60003800000 */
[----:B---3--:R2:W3:Y:S04]  /*31b0*/  SHFL.DOWN PT, R109, R84, 0x4, 0x1f ;  /* 0x08801f00546d7f89 */ /* 0x0084e800000e0000 */
        /* <DEDUP_REMOVED lines=14> */
.L_x_18329:
[----:B------:R-:W-:Y:S05]  /*32a0*/  BSYNC B0 ;  /* 0x0000000000007941 */ /* 0x000fea0003800000 */
.L_x_18328:
        /* <DEDUP_REMOVED lines=17> */
.L_x_18331:
[----:B------:R-:W-:Y:S05]  /*33c0*/  BSYNC B0 ;  /* 0x0000000000007941 */ /* 0x000fea0003800000 */
.L_x_18330:
        /* <DEDUP_REMOVED lines=17> */
.L_x_18333:
[----:B------:R-:W-:Y:S05]  /*34e0*/  BSYNC B0 ;  /* 0x0000000000007941 */ /* 0x000fea0003800000 */
.L_x_18332:
[----:B------:R-:W-:Y:S01]  /*34f0*/  SHFL.DOWN PT, R110, R84, 0x1, 0x1f ;  /* 0x08201f00546e7f89 */ /* 0x000fe200000e0000 */
[----:B------:R-:W-:Y:S01]  /*3500*/  ISETP.NE.AND P2, PT, R36, 0x1f, PT ;  /* 0x0000001f2400780c */ /* 0x000fe20003f45270 */
[CC--:B------:R-:W-:Y:S01]  /*3510*/  FMUL.FTZ R104, R103.reuse, R11.reuse ;  /* 0x0000000b67687220 */ /* 0x0c0fe20000410000 */
[-C--:B------:R-:W-:Y:S01]  /*3520*/  FMUL.FTZ R106, R103, R10.reuse ;  /* 0x0000000a676a7220 */ /* 0x080fe20000410000 */
[----:B-1----:R-:W1:Y:S01]  /*3530*/  SHFL.IDX PT, R107, R7, RZ, 0x1f ;  /* 0x00001fff076b7589 */ /* 0x002e6200000e0000 */
        /* <DEDUP_REMOVED lines=10> */
[----:B------:R-:W-:Y:S01]  /*35e0*/  FMUL.FTZ R9, R9, R11 ;  /* 0x0000000b09097220 */ /* 0x000fe20000410000 */
[----:B0-----:R-:W0:Y:S01]  /*35f0*/  SHFL.DOWN PT, R111, R88, 0x1, 0x1f ;  /* 0x08201f00586f7f89 */ /* 0x001e2200000e0000 */
[----:B------:R-:W-:Y:S02]  /*3600*/  BSSY B0, `(.L_x_18334) ;  /* 0x00000d9000007945 */ /* 0x000fe40003800000 */
[----:B------:R-:W-:Y:S01]  /*3610*/  FFMA.FTZ R9, R8, R10, -R9 ;  /* 0x0000000a08097223 */ /* 0x000fe20000010809 */
[----:B------:R-:W0:Y:S03]  /*3620*/  SHFL.DOWN PT, R113, R87, 0x1, 0x1f ;  /* 0x08201f0057717f89 */ /* 0x000e2600000e0000 */
[----:B------:R-:W-:Y:S01]  /*3630*/  FADD.FTZ R92, R92, R9 ;  /* 0x000000095c5c7221 */ /* 0x000fe20000010000 */
[----:B--23--:R-:W-:Y:S01]  /*3640*/  SHFL.IDX PT, R84, R84, RZ, 0x1f ;  /* 0x00001fff54547589 */ /* 0x00cfe200000e0000 */
[----:B-1----:R-:W-:-:S03]  /*3650*/  @P2 FMUL.FTZ R108, R110, R107 ;  /* 0x0000006b6e6c2220 */ /* 0x002fc60000410000 */
[----:B------:R-:W-:Y:S01]  /*3660*/  SHFL.IDX PT, R83, R83, RZ, 0x1f ;  /* 0x00001fff53537589 */ /* 0x000fe200000e0000 */
[----:B-----5:R-:W-:-:S03]  /*3670*/  @P2 FMUL.FTZ R110, R110, R105 ;  /* 0x000000696e6e2220 */ /* 0x020fc60000410000 */
[----:B----4-:R-:W-:Y:S01]  /*3680*/  SHFL.IDX PT, R88, R88, RZ, 0x1f ;  /* 0x00001fff58587589 */ /* 0x010fe200000e0000 */
[C---:B------:R-:W-:Y:S01]  /*3690*/  @P2 FFMA.FTZ R108, R109.reuse, R105, -R108 ;  /* 0x000000696d6c2223 */ /* 0x040fe2000001086c */
[----:B------:R-:W-:Y:S01]  /*36a0*/  @P2 FFMA.FTZ R110, R109, R107, R110 ;  /* 0x0000006b6d6e2223 */ /* 0x000fe2000001006e */
[----:B------:R-:W1:Y:S02]  /*36b0*/  @!P3 S2R R121, SR_CgaCtaId ;  /* 0x000000000079b919 */ /* 0x000e640000008800 */
[----:B0-----:R-:W-:Y:S01]  /*36c0*/  @P2 FADD.FTZ R105, R111, R108 ;  /* 0x0000006c6f692221 */ /* 0x001fe20000010000 */
[----:B------:R-:W-:Y:S01]  /*36d0*/  SHFL.IDX PT, R87, R87, RZ, 0x1f ;  /* 0x00001fff57577589 */ /* 0x000fe200000e0000 */
[----:B------:R-:W-:Y:S02]  /*36e0*/  @P2 FADD.FTZ R107, R113, R110 ;  /* 0x0000006e716b2221 */ /* 0x000fe40000010000 */
[-C--:B------:R-:W-:Y:S02]  /*36f0*/  FMUL.FTZ R104, R105, -R3.reuse ;  /* 0x8000000369687220 */ /* 0x080fe40000410000 */
[C---:B------:R-:W-:Y:S01]  /*3700*/  FMUL.FTZ R94, R107.reuse, -R3 ;  /* 0x800000036b5e7220 */ /* 0x040fe20000410000 */
[----:B------:R-:W-:Y:S01]  /*3710*/  FFMA.FTZ R3, R8, R11, R93 ;  /* 0x0000000b08037223 */ /* 0x000fe2000001005d */
[----:B------:R-:W-:Y:S01]  /*3720*/  FFMA.FTZ R104, R107, R2, R104 ;  /* 0x000000026b687223 */ /* 0x000fe20000010068 */
[----:B------:R-:W-:Y:S01]  /*3730*/  FMUL.FTZ R8, R78, R92 ;  /* 0x0000005c4e087220 */ /* 0x000fe20000410000 */
[----:B------:R-:W-:Y:S01]  /*3740*/  FFMA.FTZ R94, R105, R2, -R94 ;  /* 0x00000002695e7223 */ /* 0x000fe2000001085e */
[----:B------:R-:W-:Y:S01]  /*3750*/  FADD.FTZ R3, RZ, R3 ;  /* 0x00000003ff037221 */ /* 0x000fe20000010000 */
[----:B------:R-:W-:-:S02]  /*3760*/  FADD.FTZ R101, -R101, R104 ;  /* 0x0000006865657221 */ /* 0x000fc40000010100 */
[----:B------:R-:W-:Y:S01]  /*3770*/  FADD.FTZ R99, R99, R94 ;  /* 0x0000005e63637221 */ /* 0x000fe20000010000 */
[----:B------:R-:W-:Y:S01]  /*3780*/  FMUL.FTZ R2, R78, R3 ;  /* 0x000000034e027220 */ /* 0x000fe20000410000 */
        /* <DEDUP_REMOVED lines=11> */
[CC--:B------:R-:W-:Y:S01]  /*3840*/  FMUL.FTZ R8, R86.reuse, R2.reuse ;  /* 0x0000000256087220 */ /* 0x0c0fe20000410000 */
[----:B------:R-:W-:Y:S01]  /*3850*/  FMUL.FTZ R94, R86, -R97 ;  /* 0x80000061565e7220 */ /* 0x000fe20000410000 */
[----:B------:R-:W-:Y:S01]  /*3860*/  SHF.R.U64 R57, R14, 0x10, R15 ;  /* 0x000000100e397819 */ /* 0x000fe2000000120f */
        /* <DEDUP_REMOVED lines=9> */
[----:B------:R-:W-:Y:S01]  /*3900*/  FMUL.FTZ R9, R80, R85 ;  /* 0x0000005550097220 */ /* 0x000fe20000410000 */
[----:B------:R-:W-:Y:S01]  /*3910*/  FMUL.FTZ R86, R78, -R103 ;  /* 0x800000674e567220 */ /* 0x000fe20000410000 */
[-C--:B------:R-:W-:Y:S01]  /*3920*/  FMUL.FTZ R80, R80, R8.reuse ;  /* 0x0000000850507220 */ /* 0x080fe20000410000 */
[-C--:B------:R-:W-:Y:S01]  /*3930*/  FMUL.FTZ R78, R78, -R89.reuse ;  /* 0x800000594e4e7220 */ /* 0x080fe20000410000 */
[----:B------:R-:W-:Y:S01]  /*3940*/  FFMA.FTZ R10, R82, R8, -R9 ;  /* 0x00000008520a7223 */ /* 0x000fe20000010809 */
[----:B------:R-:W-:Y:S01]  /*3950*/  FFMA.FTZ R9, R81, R89, -R86 ;  /* 0x0000005951097223 */ /* 0x000fe20000010856 */
[----:B------:R-:W-:-:S02]  /*3960*/  HADD2.F32 R57, -RZ, R57.H0_H0 ;  /* 0x20000039ff397230 */ /* 0x000fc40000004100 */
[----:B------:R-:W-:Y:S01]  /*3970*/  FFMA.FTZ R105, R81, R103, R78 ;  /* 0x0000006751697223 */ /* 0x000fe2000001004e */
[----:B------:R-:W-:Y:S02]  /*3980*/  HADD2.F32 R81, -RZ, R14.H0_H0 ;  /* 0x2000000eff517230 */ /* 0x000fe40000004100 */
[----:B------:R-:W-:Y:S01]  /*3990*/  FADD.FTZ R102, R102, R9 ;  /* 0x0000000966667221 */ /* 0x000fe20000010000 */
[----:B------:R-:W-:Y:S01]  /*39a0*/  FFMA.FTZ R9, R0, R92, RZ ;  /* 0x0000005c00097223 */ /* 0x000fe200000100ff */
[----:B------:R-:W-:Y:S01]  /*39b0*/  FADD.FTZ R105, -R100, R105 ;  /* 0x0000006964697221 */ /* 0x000fe20000010100 */
[----:B------:R-:W-:Y:S01]  /*39c0*/  FFMA.FTZ R82, R82, R85, R80 ;  /* 0x0000005552527223 */ /* 0x000fe20000010050 */
[----:B------:R-:W-:Y:S01]  /*39d0*/  FMUL.FTZ R107, R102, R48 ;  /* 0x00000030666b7220 */ /* 0x000fe20000410000 */
[----:B------:R-:W-:Y:S01]  /*39e0*/  FFMA.FTZ R80, R70, R2, R9 ;  /* 0x0000000246507223 */ /* 0x000fe20000010009 */
[-C--:B------:R-:W-:Y:S01]  /*39f0*/  FFMA.FTZ R92, R81, -R48.reuse, R92 ;  /* 0x80000030515c7223 */ /* 0x080fe2000001005c */
[----:B------:R-:W-:Y:S01]  /*3a00*/  FMUL.FTZ R9, R105, R48 ;  /* 0x0000003069097220 */ /* 0x000fe20000410000 */
[-C--:B------:R-:W-:Y:S01]  /*3a10*/  FFMA.FTZ R109, R57, -R52.reuse, R2 ;  /* 0x80000034396d7223 */ /* 0x080fe20000010002 */
[----:B------:R-:W-:Y:S01]  /*3a20*/  FMUL.FTZ R78, R3, R107 ;  /* 0x0000006b034e7220 */ /* 0x000fe20000410000 */
[-C--:B------:R-:W-:Y:S01]  /*3a30*/  FMUL.FTZ R2, R89, R52.reuse ;  /* 0x0000003459027220 */ /* 0x080fe20000410000 */
[-C--:B------:R-:W-:Y:S01]  /*3a40*/  FMUL.FTZ R11, R3, R9.reuse ;  /* 0x00000009030b7220 */ /* 0x080fe20000410000 */
[----:B------:R-:W-:Y:S01]  /*3a50*/  FMUL.FTZ R86, R103, R52 ;  /* 0x0000003467567220 */ /* 0x000fe20000410000 */
[C---:B------:R-:W-:Y:S01]  /*3a60*/  FFMA.FTZ R78, R92.reuse, R9, -R78 ;  /* 0x000000095c4e7223 */ /* 0x040fe2000001084e */
[----:B------:R-:W-:Y:S01]  /*3a70*/  FMUL.FTZ R9, R93, R2 ;  /* 0x000000025d097220 */ /* 0x000fe20000410000 */
[----:B------:R-:W-:Y:S01]  /*3a80*/  FFMA.FTZ R96, R61, R54, R10 ;  /* 0x000000363d607223 */ /* 0x000fe2000001000a */
[-C--:B------:R-:W-:Y:S01]  /*3a90*/  FMUL.FTZ R94, R93, R86.reuse ;  /* 0x000000565d5e7220 */ /* 0x080fe20000410000 */
[----:B------:R-:W-:Y:S01]  /*3aa0*/  FADD.FTZ R78, RZ, R78 ;  /* 0x0000004eff4e7221 */ /* 0x000fe20000010000 */
[----:B------:R-:W-:Y:S01]  /*3ab0*/  FFMA.FTZ R61, R109, R86, -R9 ;  /* 0x000000566d3d7223 */ /* 0x000fe20000010809 */
[----:B------:R-:W-:Y:S01]  /*3ac0*/  FFMA.FTZ R11, R92, R107, R11 ;  /* 0x0000006b5c0b7223 */ /* 0x000fe2000001000b */
[----:B------:R-:W-:-:S02]  /*3ad0*/  HADD2.F32 R59, -RZ, R15.H0_H0 ;  /* 0x2000000fff3b7230 */ /* 0x000fc40000004100 */
[----:B------:R-:W-:Y:S01]  /*3ae0*/  FFMA.FTZ R9, R0, -R3, RZ ;  /* 0x8000000300097223 */ /* 0x000fe200000100ff */
[----:B------:R-:W-:Y:S01]  /*3af0*/  FADD.FTZ R86, R78, R61 ;  /* 0x0000003d4e567221 */ /* 0x000fe20000010000 */
[----:B------:R-:W-:Y:S01]  /*3b00*/  SHF.R.U32.HI R61, RZ, 0x10, R15 ;  /* 0x00000010ff3d7819 */ /* 0x000fe2000001160f */
[----:B------:R-:W-:Y:S01]  /*3b10*/  FMUL.FTZ R111, R97, R50 ;  /* 0x00000032616f7220 */ /* 0x000fe20000410000 */
[----:B------:R-:W-:Y:S01]  /*3b20*/  FFMA.FTZ R94, R109, R2, R94 ;  /* 0x000000026d5e7223 */ /* 0x000fe2000001005e */
[----:B------:R-:W-:Y:S01]  /*3b30*/  FADD.FTZ R11, RZ, R11 ;  /* 0x0000000bff0b7221 */ /* 0x000fe20000010000 */
[----:B------:R-:W-:Y:S01]  /*3b40*/  FFMA.FTZ R10, R70, -R93, R9 ;  /* 0x8000005d460a7223 */ /* 0x000fe20000010009 */
[----:B------:R-:W-:Y:S01]  /*3b50*/  FFMA.FTZ R80, R73, R8, R80 ;  /* 0x0000000849507223 */ /* 0x000fe20000010050 */
[-C--:B------:R-:W-:Y:S01]  /*3b60*/  FFMA.FTZ R78, R59, -R50.reuse, R8 ;  /* 0x800000323b4e7223 */ /* 0x080fe20000010008 */
[----:B------:R-:W-:Y:S02]  /*3b70*/  HADD2.F32 R61, -RZ, R61.H0_H0 ;  /* 0x2000003dff3d7230 */ /* 0x000fe40000004100 */
[----:B------:R-:W-:Y:S01]  /*3b80*/  FADD.FTZ R82, RZ, R82 ;  /* 0x00000052ff527221 */ /* 0x000fe20000010000 */
[----:B------:R-:W-:Y:S01]  /*3b90*/  FMUL.FTZ R8, R95, R50 ;  /* 0x000000325f087220 */ /* 0x000fe20000410000 */
[----:B------:R-:W-:Y:S01]  /*3ba0*/  FMUL.FTZ R9, R85, R111 ;  /* 0x0000006f55097220 */ /* 0x000fe20000410000 */
[----:B------:R-:W-:Y:S01]  /*3bb0*/  FMUL.FTZ R113, R99, R54 ;  /* 0x0000003663717220 */ /* 0x000fe20000410000 */
[----:B------:R-:W-:Y:S01]  /*3bc0*/  FADD.FTZ R11, R11, R94 ;  /* 0x0000005e0b0b7221 */ /* 0x000fe20000010000 */
[----:B------:R-:W-:Y:S01]  /*3bd0*/  FFMA.FTZ R94, R77, R96, R80 ;  /* 0x000000604d5e7223 */ /* 0x000fe20000010050 */
[----:B------:R-:W-:Y:S01]  /*3be0*/  FFMA.FTZ R80, R61, -R54, R96 ;  /* 0x800000363d507223 */ /* 0x000fe20000010060 */
[----:B------:R-:W-:Y:S01]  /*3bf0*/  FFMA.FTZ R115, R78, R8, -R9 ;  /* 0x000000084e737223 */ /* 0x000fe20000010809 */
        /* <DEDUP_REMOVED lines=16> */
[----:B------:R-:W2:Y:S01]  /*3d00*/  SHFL.DOWN PT, R100, R96, 0x1, 0x1f ;  /* 0x08201f0060647f89 */ /* 0x000ea200000e0000 */
[----:B------:R-:W-:Y:S01]  /*3d10*/  MOV R11, R96 ;  /* 0x00000060000b7202 */ /* 0x000fe20000000f00 */
[----:B------:R-:W-:Y:S01]  /*3d20*/  FADD.FTZ R62, R111, R62 ;  /* 0x0000003e6f3e7221 */ /* 0x000fe20000010000 */
[----:B------:R-:W-:Y:S01]  /*3d30*/  MOV R9, R86 ;  /* 0x0000005600097202 */ /* 0x000fe20000000f00 */
[----:B------:R-:W3:Y:S01]  /*3d40*/  SHFL.DOWN PT, R98, R86, 0x1, 0x1f ;  /* 0x08201f0056627f89 */ /* 0x000ee200000e0000 */
[----:B------:R-:W-:Y:S01]  /*3d50*/  FADD.FTZ R63, R2, R63 ;  /* 0x0000003f023f7221 */ /* 0x000fe20000010000 */
[----:B------:R-:W-:-:S02]  /*3d60*/  FADD.FTZ R60, R107, R60 ;  /* 0x0000003c6b3c7221 */ /* 0x000fc40000010000 */
[----:B------:R-:W4:Y:S01]  /*3d70*/  SHFL.DOWN PT, R115, R8, 0x1, 0x1f ;  /* 0x08201f0008737f89 */ /* 0x000f2200000e0000 */
        /* <DEDUP_REMOVED lines=21> */
[CC--:B------:R-:W-:Y:S01]  /*3ed0*/  FMUL.FTZ R94, R84.reuse, R6.reuse ;  /* 0x00000006545e7220 */ /* 0x0c0fe20000410000 */
[----:B---3--:R-:W-:Y:S02]  /*3ee0*/  @!P0 FADD.FTZ R9, R9, R86 ;  /* 0x0000005609098221 */ /* 0x008fe40000010000 */
[----:B------:R-:W2:Y:S01]  /*3ef0*/  SHFL.DOWN PT, R98, R11, 0x8, 0x1f ;  /* 0x09001f000b627f89 */ /* 0x000ea200000e0000 */
[-C--:B------:R-:W-:Y:S01]  /*3f00*/  FMUL.FTZ R86, R84, R7.reuse ;  /* 0x0000000754567220 */ /* 0x080fe20000410000 */
[----:B------:R-:W-:Y:S01]  /*3f10*/  FFMA.FTZ R94, R83, R7, R94 ;  /* 0x00000007535e7223 */ /* 0x000fe2000001005e */
[----:B----4-:R-:W-:Y:S01]  /*3f20*/  @!P0 FADD.FTZ R8, R8, R115 ;  /* 0x0000007308088221 */ /* 0x010fe20000010000 */
[----:B------:R-:W3:Y:S01]  /*3f30*/  SHFL.DOWN PT, R96, R9, 0x8, 0x1f ;  /* 0x09001f0009607f89 */ /* 0x000ee200000e0000 */
[----:B------:R-:W-:Y:S01]  /*3f40*/  ISETP.GT.AND P0, PT, R37, 0x17, PT ;  /* 0x000000172500780c */ /* 0x000fe20003f04270 */
[----:B------:R-:W-:Y:S01]  /*3f50*/  FFMA.FTZ R115, R83, R6, -R86 ;  /* 0x0000000653737223 */ /* 0x000fe20000010856 */
[CC--:B------:R-:W-:Y:S01]  /*3f60*/  FMUL.FTZ R6, R84.reuse, R5.reuse ;  /* 0x0000000554067220 */ /* 0x0c0fe20000410000 */
[----:B------:R-:W4:Y:S01]  /*3f70*/  SHFL.DOWN PT, R117, R8, 0x8, 0x1f ;  /* 0x09001f0008757f89 */ /* 0x000f2200000e0000 */
[-C--:B------:R-:W-:Y:S01]  /*3f80*/  FMUL.FTZ R84, R84, R4.reuse ;  /* 0x0000000454547220 */ /* 0x080fe20000410000 */
[----:B------:R-:W-:Y:S01]  /*3f90*/  FADD.FTZ R7, R87, R94 ;  /* 0x0000005e57077221 */ /* 0x000fe20000010000 */
[C---:B------:R-:W-:Y:S01]  /*3fa0*/  FFMA.FTZ R4, R83.reuse, R4, -R6 ;  /* 0x0000000453047223 */ /* 0x040fe20000010806 */
[----:B------:R-:W-:Y:S01]  /*3fb0*/  FADD.FTZ R6, R88, R115 ;  /* 0x0000007358067221 */ /* 0x000fe20000010000 */
[----:B------:R-:W-:Y:S01]  /*3fc0*/  FFMA.FTZ R5, R83, R5, R84 ;  /* 0x0000000553057223 */ /* 0x000fe20000010054 */
[----:B------:R-:W-:Y:S01]  /*3fd0*/  FMUL.FTZ R83, R29, R99 ;  /* 0x000000631d537220 */ /* 0x000fe20000410000 */
[----:B------:R-:W-:-:S03]  /*3fe0*/  @!P3 MOV R84, 0x400 ;  /* 0x000004000054b802 */ /* 0x000fc60000000f00 */
[-C--:B------:R-:W-:Y:S01]  /*3ff0*/  FFMA.FTZ R83, R28, R101.reuse, -R83 ;  /* 0x000000651c537223 */ /* 0x080fe20000010853 */
[----:B------:R-:W-:Y:S01]  /*4000*/  FMUL.FTZ R101, R29, R101 ;  /* 0x000000651d657220 */ /* 0x000fe20000410000 */
[----:B0-----:R-:W-:Y:S01]  /*4010*/  @!P0 FADD.FTZ R10, R10, R119 ;  /* 0x000000770a0a8221 */ /* 0x001fe20000010000 */
[----:B-1----:R-:W-:Y:S01]  /*4020*/  @!P3 LEA R47, R121, R84, 0x18 ;  /* 0x00000054792fb211 */ /* 0x002fe200078ec0ff */
[----:B------:R-:W-:Y:S01]  /*4030*/  FMUL.FTZ R87, R82, R83 ;  /* 0x0000005352577220 */ /* 0x000fe20000410000 */
[----:B------:R-:W-:Y:S01]  /*4040*/  FFMA.FTZ R101, R28, R99, R101 ;  /* 0x000000631c657223 */ /* 0x000fe20000010065 */
[----:B--2---:R-:W-:Y:S01]  /*4050*/  @!P0 FADD.FTZ R11, R11, R98 ;  /* 0x000000620b0b8221 */ /* 0x004fe20000010000 */
[----:B------:R-:W-:Y:S01]  /*4060*/  FMUL.FTZ R83, R29, R97 ;  /* 0x000000611d537220 */ /* 0x000fe20000410000 */
[----:B------:R0:W-:Y:S01]  /*4070*/  @!P4 STS.128 [R76+0x1660], R4 ;  /* 0x001660044c00c388 */ /* 0x0001e20000000c00 */
[----:B------:R-:W-:Y:S01]  /*4080*/  FFMA.FTZ R84, R80, R101, R87 ;  /* 0x0000006550547223 */ /* 0x000fe20000010057 */
[----:B---3--:R-:W-:Y:S01]  /*4090*/  @!P0 FADD.FTZ R9, R9, R96 ;  /* 0x0000006009098221 */ /* 0x008fe20000010000 */
[----:B------:R-:W-:Y:S01]  /*40a0*/  FFMA.FTZ R80, R28, R95, -R83 ;  /* 0x0000005f1c507223 */ /* 0x000fe20000010853 */
[----:B------:R-:W1:Y:S01]  /*40b0*/  SHFL.DOWN PT, R88, R11, 0x10, 0x1f ;  /* 0x0a001f000b587f89 */ /* 0x000e6200000e0000 */
[----:B------:R-:W-:Y:S01]  /*40c0*/  FMUL.FTZ R82, R29, R89 ;  /* 0x000000591d527220 */ /* 0x000fe20000410000 */
[----:B----4-:R-:W-:Y:S01]  /*40d0*/  @!P0 FADD.FTZ R8, R8, R117 ;  /* 0x0000007508088221 */ /* 0x010fe20000010000 */
[----:B------:R-:W-:Y:S01]  /*40e0*/  ISETP.GT.AND P0, PT, R37, 0xf, PT ;  /* 0x0000000f2500780c */ /* 0x000fe20003f04270 */
[----:B------:R-:W2:Y:S01]  /*40f0*/  SHFL.DOWN PT, R117, R10, 0x10, 0x1f ;  /* 0x0a001f000a757f89 */ /* 0x000ea200000e0000 */
[----:B------:R-:W-:Y:S01]  /*4100*/  FMUL.FTZ R85, R85, R80 ;  /* 0x0000005055557220 */ /* 0x000fe20000410000 */
[----:B------:R-:W-:Y:S01]  /*4110*/  FMUL.FTZ R80, R29, R95 ;  /* 0x0000005f1d507220 */ /* 0x000fe20000410000 */
[----:B------:R-:W-:Y:S01]  /*4120*/  FFMA.FTZ R82, R28, R103, -R82 ;  /* 0x000000671c527223 */ /* 0x000fe20000010852 */
[----:B------:R-:W3:Y:S01]  /*4130*/  SHFL.DOWN PT, R86, R9, 0x10, 0x1f ;  /* 0x0a001f0009567f89 */ /* 0x000ee200000e0000 */
[----:B------:R-:W-:-:S02]  /*4140*/  FFMA.FTZ R84, R61, R99, R84 ;  /* 0x000000633d547223 */ /* 0x000fc40000010054 */
[----:B------:R-:W-:Y:S01]  /*4150*/  FMUL.FTZ R82, R93, R82 ;  /* 0x000000525d527220 */ /* 0x000fe20000410000 */
[----:B------:R-:W4:Y:S01]  /*4160*/  SHFL.DOWN PT, R115, R8, 0x10, 0x1f ;  /* 0x0a001f0008737f89 */ /* 0x000f2200000e0000 */
[CC--:B0-----:R-:W-:Y:S01]  /*4170*/  FMUL.FTZ R5, R29.reuse, R102.reuse ;  /* 0x000000661d057220 */ /* 0x0c1fe20000410000 */
[C---:B------:R-:W-:Y:S01]  /*4180*/  FMUL.FTZ R6, R29.reuse, R103 ;  /* 0x000000671d067220 */ /* 0x040fe20000410000 */
[-C--:B------:R-:W-:Y:S01]  /*4190*/  FMUL.FTZ R29, R29, R105.reuse ;  /* 0x000000691d1d7220 */ /* 0x080fe20000410000 */
[----:B------:R-:W-:Y:S01]  /*41a0*/  FADD.FTZ R71, R84, R71 ;  /* 0x0000004754477221 */ /* 0x000fe20000010000 */
[C---:B------:R-:W-:Y:S01]  /*41b0*/  FFMA.FTZ R4, R28.reuse, R105, -R5 ;  /* 0x000000691c047223 */ /* 0x040fe20000010805 */
[C---:B------:R-:W-:Y:S01]  /*41c0*/  FFMA.FTZ R5, R28.reuse, R97, R80 ;  /* 0x000000611c057223 */ /* 0x040fe20000010050 */
[C---:B------:R-:W-:Y:S01]  /*41d0*/  FFMA.FTZ R6, R28.reuse, R89, R6 ;  /* 0x000000591c067223 */ /* 0x040fe20000010006 */
[----:B------:R-:W-:Y:S01]  /*41e0*/  FFMA.FTZ R29, R28, R102, R29 ;  /* 0x000000661c1d7223 */ /* 0x000fe2000001001d */
[----:B------:R-:W-:Y:S01]  /*41f0*/  FMUL.FTZ R3, R3, R4 ;  /* 0x0000000403037220 */ /* 0x000fe20000410000 */
        /* <DEDUP_REMOVED lines=8> */
[----:B------:R-:W-:Y:S01]  /*4280*/  FADD.FTZ R53, R78, R53 ;  /* 0x000000354e357221 */ /* 0x000fe20000010000 */
[----:B------:R-:W-:Y:S01]  /*4290*/  FADD.FTZ R55, R6, R55 ;  /* 0x0000003706377221 */ /* 0x000fe20000010000 */
[----:B---3--:R-:W-:Y:S01]  /*42a0*/  @!P0 FADD.FTZ R9, R9, R86 ;  /* 0x0000005609098221 */ /* 0x008fe20000010000 */
[----:B------:R-:W-:Y:S01]  /*42b0*/  FADD.FTZ R58, R3, R58 ;  /* 0x0000003a033a7221 */ /* 0x000fe20000010000 */
[----:B----4-:R-:W-:-:S05]  /*42c0*/  @!P0 FADD.FTZ R8, R8, R115 ;  /* 0x0000007308088221 */ /* 0x010fca0000010000 */
        /* <DEDUP_REMOVED lines=12> */
.L_x_18335:
[----:B------:R-:W-:Y:S05]  /*4390*/  BSYNC B0 ;  /* 0x0000000000007941 */ /* 0x000fea0003800000 */
.L_x_18334:
        /* <DEDUP_REMOVED lines=14> */
.L_x_18321:
[----:B------:R-:W-:Y:S01]  /*4480*/  BAR.SYNC.DEFER_BLOCKING 0x0 ;  /* 0x0000000000007b1d */ /* 0x000fe20000010000 */
[----:B------:R-:W-:Y:S02]  /*4490*/  SHF.R.S32.HI R0, RZ, 0x1f, R36 ;  /* 0x0000001fff007819 */ /* 0x000fe40000011424 */
[----:B------:R-:W-:-:S05]  /*44a0*/  LEA R2, P0, R36, R41, 0x3 ;  /* 0x0000002924027211 */ /* 0x000fca00078018ff */
[----:B------:R-:W1:Y:S01]  /*44b0*/  S2UR UR5, SR_CgaCtaId ;  /* 0x00000000000579c3 */ /* 0x000e620000008800 */
[----:B------:R-:W-:Y:S01]  /*44c0*/  LEA.HI.X R3, R36, R43, R0, 0x3, P0 ;  /* 0x0000002b24037211 */ /* 0x000fe200000f1c00 */
[----:B------:R-:W-:Y:S01]  /*44d0*/  UMOV UR4, 0x400 ;  /* 0x0000040000047882 */ /* 0x000fe20000000000 */
[----:B------:R-:W-:Y:S05]  /*44e0*/  F2F.F16.F32 R63, R63 ;  /* 0x0000003f003f7304 */ /* 0x000fea0000200800 */
[----:B------:R-:W2:Y:S03]  /*44f0*/  LDC.64 R22, c[0x0][0x388] ;  /* 0x0000e200ff167b82 */ /* 0x000ea60000000a00 */
[----:B------:R-:W-:Y:S05]  /*4500*/  F2F.F16.F32 R62, R62 ;  /* 0x0000003e003e7304 */ /* 0x000fea0000200800 */
[----:B------:R-:W3:Y:S01]  /*4510*/  LDC.64 R24, c[0x0][0x3e0] ;  /* 0x0000f800ff187b82 */ /* 0x000ee20000000a00 */
[----:B------:R-:W4:Y:S02]  /*4520*/  LDG.E.64 R2, desc[UR14][R2.64] ;  /* 0x0000000e02027981 */ /* 0x000f24000c1e1b00 */
[----:B0-----:R-:W-:Y:S01]  /*4530*/  F2F.F16.F32 R11, R60 ;  /* 0x0000003c000b7304 */ /* 0x001fe20000200800 */
[----:B-1----:R-:W-:-:S06]  /*4540*/  ULEA UR4, UR5, UR4, 0x18 ;  /* 0x0000000405047291 */ /* 0x002fcc000f8ec03f */
[----:B------:R-:W-:Y:S01]  /*4550*/  LEA R27, R37, UR4, 0x3 ;  /* 0x00000004251b7c11 */ /* 0x000fe2000f8e18ff */
[----:B------:R-:W-:Y:S01]  /*4560*/  ULDC.64 UR4, c[0x0][0x390] ;  /* 0x0000e40000047ab9 */ /* 0x000fe20000000a00 */
[----:B--2---:R-:W-:-:S03]  /*4570*/  IMAD R14, R22, UR17, RZ ;  /* 0x00000011160e7c24 */ /* 0x004fc6000f8e02ff */
[----:B----4-:R-:W-:Y:S01]  /*4580*/  STS.64 [R27], R2 ;  /* 0x000000021b007388 */ /* 0x010fe20000000a00 */
[----:B------:R-:W-:-:S03]  /*4590*/  NOP ;  /* 0x0000000000007918 */ /* 0x000fc60000000000 */
[----:B------:R-:W0:Y:S02]  /*45a0*/  LDS.64 R8, [R27] ;  /* 0x000000001b087984 */ /* 0x000e240000000a00 */
[----:B0-----:R-:W-:Y:S01]  /*45b0*/  HADD2.F32 R0, -RZ, R9.H0_H0 ;  /* 0x20000009ff007230 */ /* 0x001fe20000004100 */
[--C-:B------:R-:W-:Y:S02]  /*45c0*/  SHF.R.U64 R5, R8, 0x10, R9.reuse ;  /* 0x0000001008057819 */ /* 0x100fe40000001209 */
[----:B------:R-:W-:Y:S02]  /*45d0*/  SHF.R.U32.HI R4, RZ, 0x10, R9 ;  /* 0x00000010ff047819 */ /* 0x000fe40000011609 */
[--C-:B------:R-:W-:Y:S01]  /*45e0*/  FADD.FTZ R6, R0, R33.reuse ;  /* 0x0000002100067221 */ /* 0x100fe20000010000 */
[----:B------:R-:W-:Y:S02]  /*45f0*/  HADD2.F32 R0, -RZ, R8.H0_H0 ;  /* 0x20000008ff007230 */ /* 0x000fe40000004100 */
[----:B------:R-:W-:Y:S01]  /*4600*/  HADD2.F32 R2, -RZ, R5.H0_H0 ;  /* 0x20000005ff027230 */ /* 0x000fe20000004100 */
[----:B------:R-:W-:Y:S01]  /*4610*/  BAR.SYNC.DEFER_BLOCKING 0x0 ;  /* 0x0000000000007b1d */ /* 0x000fe20000010000 */
[----:B------:R-:W-:Y:S01]  /*4620*/  FSETP.GTU.FTZ.AND P2, PT, R6, 20, PT ;  /* 0x41a000000600780b */ /* 0x000fe20003f5c000 */
[----:B------:R-:W-:Y:S01]  /*4630*/  FADD.FTZ R3, R0, R33 ;  /* 0x0000002100037221 */ /* 0x000fe20000010000 */
[----:B------:R-:W-:-:S02]  /*4640*/  HADD2.F32 R0, -RZ, R4.H0_H0 ;  /* 0x20000004ff007230 */ /* 0x000fc40000004100 */
[--C-:B------:R-:W-:Y:S01]  /*4650*/  FADD.FTZ R7, R2, R33.reuse ;  /* 0x0000002102077221 */ /* 0x100fe20000010000 */
[----:B------:R-:W0:Y:S01]  /*4660*/  F2F.F16.F32 R5, R64 ;  /* 0x0000004000057304 */ /* 0x000e220000200800 */
[----:B------:R-:W-:Y:S01]  /*4670*/  FSETP.GTU.FTZ.AND P0, PT, R3, 20, PT ;  /* 0x41a000000300780b */ /* 0x000fe20003f1c000 */
[----:B------:R-:W-:Y:S02]  /*4680*/  FADD.FTZ R9, R0, R33 ;  /* 0x0000002100097221 */ /* 0x000fe40000010000 */
[----:B------:R-:W-:-:S03]  /*4690*/  FSETP.GTU.FTZ.AND P1, PT, R7, 20, PT ;  /* 0x41a000000700780b */ /* 0x000fc60003f3c000 */
[----:B------:R-:W-:Y:S01]  /*46a0*/  FSETP.GTU.FTZ.AND P3, PT, R9, 20, PT ;  /* 0x41a000000900780b */ /* 0x000fe20003f7c000 */
[----:B------:R-:W-:-:S06]  /*46b0*/  @!P2 FMUL.FTZ R2, R6, -1.4426950216293334961 ;  /* 0xbfb8aa3b0602a820 */ /* 0x000fcc0000410000 */
[----:B------:R-:W1:Y:S01]  /*46c0*/  @!P2 MUFU.EX2 R2, R2 ;  /* 0x000000020002a308 */ /* 0x000e620000000800 */
[----:B------:R-:W-:Y:S02]  /*46d0*/  @!P0 FMUL.FTZ R0, R3, -1.4426950216293334961 ;  /* 0xbfb8aa3b03008820 */ /* 0x000fe40000410000 */
[----:B------:R-:W-:Y:S01]  /*46e0*/  @!P1 FMUL.FTZ R7, R7, -1.4426950216293334961 ;  /* 0xbfb8aa3b07079820 */ /* 0x000fe20000410000 */
[----:B0-----:R-:W-:Y:S02]  /*46f0*/  PRMT R5, R62, 0x5410, R5 ;  /* 0x000054103e057816 */ /* 0x001fe40000000005 */
[----:B------:R-:W-:Y:S02]  /*4700*/  @!P3 FMUL.FTZ R9, R9, -1.4426950216293334961 ;  /* 0xbfb8aa3b0909b820 */ /* 0x000fe40000410000 */
[----:B------:R-:W0:Y:S08]  /*4710*/  @!P0 MUFU.EX2 R0, R0 ;  /* 0x0000000000008308 */ /* 0x000e300000000800 */
[----:B------:R-:W2:Y:S01]  /*4720*/  @!P3 MUFU.EX2 R9, R9 ;  /* 0x000000090009b308 */ /* 0x000ea20000000800 */
[----:B-1----:R-:W-:Y:S01]  /*4730*/  @!P2 FADD.FTZ R8, R2, 1 ;  /* 0x3f8000000208a421 */ /* 0x002fe20000010000 */
[----:B------:R-:W-:-:S05]  /*4740*/  IMAD.WIDE.U32 R2, R63, 0x10000, RZ ;  /* 0x000100003f027825 */ /* 0x000fca00078e00ff */
[----:B------:R-:W-:Y:S01]  /*4750*/  LOP3.LUT R5, R5, R3, RZ, 0xfc, !PT ;  /* 0x0000000305057212 */ /* 0x000fe200078efcff */
[----:B------:R-:W1:Y:S01]  /*4760*/  @!P2 MUFU.RCP R8, R8 ;  /* 0x000000080008a308 */ /* 0x000e620000001000 */
[----:B------:R-:W-:Y:S01]  /*4770*/  LOP3.LUT R4, R2, R11, RZ, 0xfc, !PT ;  /* 0x0000000b02047212 */ /* 0x000fe200078efcff */
[----:B0-----:R-:W-:Y:S01]  /*4780*/  @!P0 FADD.FTZ R6, R0, 1 ;  /* 0x3f80000000068421 */ /* 0x001fe20000010000 */
[----:B------:R-:W-:-:S03]  /*4790*/  IMAD R11, R23, UR16, R14 ;  /* 0x00000010170b7c24 */ /* 0x000fc6000f8e020e */
[----:B------:R0:W-:Y:S01]  /*47a0*/  STS.64 [R27], R4 ;  /* 0x000000041b007388 */ /* 0x0001e20000000a00 */
[----:B------:R-:W-:Y:S01]  /*47b0*/  NOP ;  /* 0x0000000000007918 */ /* 0x000fe20000000000 */
[----:B------:R-:W4:Y:S01]  /*47c0*/  @!P1 MUFU.EX2 R7, R7 ;  /* 0x0000000700079308 */ /* 0x000f220000000800 */
[----:B--2---:R-:W-:Y:S01]  /*47d0*/  @!P3 FADD.FTZ R9, R9, 1 ;  /* 0x3f8000000909b421 */ /* 0x004fe20000010000 */
[----:B------:R-:W2:Y:S01]  /*47e0*/  LDS.64 R2, [R27] ;  /* 0x000000001b027984 */ /* 0x000ea20000000a00 */
[----:B-1----:R-:W-:Y:S01]  /*47f0*/  @!P2 FMUL.FTZ R53, R53, R8 ;  /* 0x000000083535a220 */ /* 0x002fe20000410000 */
[----:B------:R-:W-:-:S04]  /*4800*/  IADD3 R42, P2, R42, -0x100, RZ ;  /* 0xffffff002a2a7810 */ /* 0x000fc80007f5e0ff */
[----:B------:R-:W1:Y:S01]  /*4810*/  @!P3 MUFU.RCP R8, R9 ;  /* 0x000000090008b308 */ /* 0x000e620000001000 */
[----:B------:R-:W-:-:S07]  /*4820*/  IADD3.X R44, R44, -0x1, RZ, P2, !PT ;  /* 0xffffffff2c2c7810 */ /* 0x000fce00017fe4ff */
[----:B------:R5:W3:Y:S01]  /*4830*/  @!P0 MUFU.RCP R15, R6 ;  /* 0x00000006000f8308 */ /* 0x000ae20000001000 */
[----:B----4-:R-:W-:-:S07]  /*4840*/  @!P1 FADD.FTZ R7, R7, 1 ;  /* 0x3f80000007079421 */ /* 0x010fce0000010000 */
[----:B------:R4:W2:Y:S01]  /*4850*/  @!P1 MUFU.RCP R0, R7 ;  /* 0x0000000700009308 */ /* 0x0008a20000001000 */
[----:B-----5:R-:W-:Y:S01]  /*4860*/  MOV R6, R12 ;  /* 0x0000000c00067202 */ /* 0x020fe20000000f00 */
[----:B-1----:R-:W-:Y:S01]  /*4870*/  @!P3 FMUL.FTZ R71, R71, R8 ;  /* 0x000000084747b220 */ /* 0x002fe20000410000 */
[C---:B------:R-:W-:Y:S02]  /*4880*/  ISETP.GT.AND P3, PT, R38.reuse, 0x1, PT ;  /* 0x000000012600780c */ /* 0x040fe40003f64270 */
[----:B------:R-:W-:-:S03]  /*4890*/  IADD3 R38, R38, -0x1, RZ ;  /* 0xffffffff26267810 */ /* 0x000fc60007ffe0ff */
[----:B------:R-:W-:Y:S01]  /*48a0*/  F2F.F16.F32 R10, R53 ;  /* 0x00000035000a7304 */ /* 0x000fe20000200800 */
[----:B----4-:R-:W-:Y:S01]  /*48b0*/  MOV R7, R13 ;  /* 0x0000000d00077202 */ /* 0x010fe20000000f00 */
[----:B---3--:R-:W-:Y:S02]  /*48c0*/  @!P0 FMUL.FTZ R58, R58, R15 ;  /* 0x0000000f3a3a8220 */ /* 0x008fe40000410000 */
[----:B------:R-:W1:Y:S01]  /*48d0*/  LDC.64 R14, c[0x0][0x3a8] ;  /* 0x0000ea00ff0e7b82 */ /* 0x000e620000000a00 */
[----:B0-----:R-:W-:-:S03]  /*48e0*/  IMAD.WIDE.U32 R4, R22, UR16, R6 ;  /* 0x0000001016047c25 */ /* 0x001fc6000f8e0006 */
[----:B------:R-:W0:Y:S01]  /*48f0*/  F2F.F16.F32 R9, R71 ;  /* 0x0000004700097304 */ /* 0x000e220000200800 */
[----:B--2---:R-:W-:Y:S01]  /*4900*/  @!P1 FMUL.FTZ R55, R55, R0 ;  /* 0x0000000037379220 */ /* 0x004fe20000410000 */
[----:B------:R-:W-:Y:S02]  /*4910*/  IADD3 R39, P1, R39, -0x100, RZ ;  /* 0xffffff0027277810 */ /* 0x000fe40007f3e0ff */
[----:B------:R-:W-:Y:S01]  /*4920*/  IADD3 R5, R5, R11, RZ ;  /* 0x0000000b05057210 */ /* 0x000fe20007ffe0ff */
[----:B------:R-:W-:Y:S01]  /*4930*/  IMAD R11, R31, UR4, RZ ;  /* 0x000000041f0b7c24 */ /* 0x000fe2000f8e02ff */
[----:B------:R-:W2:Y:S01]  /*4940*/  LDC.64 R22, c[0x0][0x3f0] ;  /* 0x0000fc00ff167b82 */ /* 0x000ea20000000a00 */
[----:B------:R-:W-:Y:S01]  /*4950*/  IADD3.X R40, R40, -0x1, RZ, P1, !PT ;  /* 0xffffffff28287810 */ /* 0x000fe20000ffe4ff */
[----:B------:R-:W3:Y:S01]  /*4960*/  F2F.F16.F32 R0, R55 ;  /* 0x0000003700007304 */ /* 0x000ee20000200800 */
[C---:B------:R-:W-:Y:S02]  /*4970*/  IMAD R11, R30.reuse, UR5, R11 ;  /* 0x000000051e0b7c24 */ /* 0x040fe4000f8e020b */
[----:B------:R-:W-:Y:S01]  /*4980*/  IMAD.WIDE.U32 R4, R30, UR4, R4 ;  /* 0x000000041e047c25 */ /* 0x000fe2000f8e0004 */
[----:B------:R-:W-:-:S04]  /*4990*/  ULDC.64 UR4, c[0x0][0x3b0] ;  /* 0x0000ec0000047ab9 */ /* 0x000fc80000000a00 */
[----:B------:R-:W-:Y:S01]  /*49a0*/  IADD3 R12, R5, R11, RZ ;  /* 0x0000000b050c7210 */ /* 0x000fe20007ffe0ff */
[----:B------:R4:W5:Y:S01]  /*49b0*/  F2F.F16.F32 R13, R58 ;  /* 0x0000003a000d7304 */ /* 0x0009620000200800 */
[----:B------:R-:W-:Y:S02]  /*49c0*/  LEA R5, P0, R4, R24, 0x1 ;  /* 0x0000001804057211 */ /* 0x000fe400078008ff */
[----:B0-----:R-:W-:Y:S01]  /*49d0*/  PRMT R11, R10, 0x5410, R9 ;  /* 0x000054100a0b7816 */ /* 0x001fe20000000009 */
[----:B-1----:R-:W-:Y:S01]  /*49e0*/  IMAD.WIDE.U32 R6, R14, UR16, R6 ;  /* 0x000000100e067c25 */ /* 0x002fe2000f8e0006 */
[----:B------:R-:W-:Y:S02]  /*49f0*/  LEA.HI.X R12, R4, R25, R12, 0x1, P0 ;  /* 0x00000019040c7211 */ /* 0x000fe400000f0c0c */
[----:B------:R-:W-:Y:S01]  /*4a00*/  IADD3 R8, P0, R5, R46, RZ ;  /* 0x0000002e05087210 */ /* 0x000fe20007f1e0ff */
[----:B---3--:R-:W-:-:S04]  /*4a10*/  IMAD.WIDE.U32 R4, R0, 0x10000, RZ ;  /* 0x0001000000047825 */ /* 0x008fc800078e00ff */
[----:B----4-:R-:W-:Y:S01]  /*4a20*/  FADD.FTZ R58, R58, R35 ;  /* 0x000000233a3a7221 */ /* 0x010fe20000010000 */
[----:B------:R-:W-:Y:S01]  /*4a30*/  IADD3.X R9, R12, R45, RZ, P0, !PT ;  /* 0x0000002d0c097210 */ /* 0x000fe200007fe4ff */
[----:B------:R-:W-:Y:S01]  /*4a40*/  IMAD R0, R14, UR17, RZ ;  /* 0x000000110e007c24 */ /* 0x000fe2000f8e02ff */
[----:B------:R-:W-:Y:S01]  /*4a50*/  LOP3.LUT R11, R11, R5, RZ, 0xfc, !PT ;  /* 0x000000050b0b7212 */ /* 0x000fe200078efcff */
[----:B------:R-:W-:Y:S01]  /*4a60*/  FADD.FTZ R58, R58, R55 ;  /* 0x000000373a3a7221 */ /* 0x000fe20000010000 */
[----:B-----5:R-:W-:Y:S01]  /*4a70*/  LOP3.LUT R10, R4, R13, RZ, 0xfc, !PT ;  /* 0x0000000d040a7212 */ /* 0x020fe200078efcff */
[----:B------:R0:W-:Y:S01]  /*4a80*/  STG.E.64 desc[UR14][R8.64], R2 ;  /* 0x0000000208007986 */ /* 0x0001e2000c101b0e */
[----:B------:R-:W-:Y:S02]  /*4a90*/  IMAD R13, R15, UR16, R0 ;  /* 0x000000100f0d7c24 */ /* 0x000fe4000f8e0200 */
[----:B------:R-:W-:Y:S01]  /*4aa0*/  FADD.FTZ R58, R58, R53 ;  /* 0x000000353a3a7221 */ /* 0x000fe20000010000 */
[----:B------:R-:W-:Y:S02]  /*4ab0*/  BAR.SYNC.DEFER_BLOCKING 0x0 ;  /* 0x0000000000007b1d */ /* 0x000fe40000010000 */
[----:B------:R-:W-:Y:S01]  /*4ac0*/  IADD3 R7, R7, R13, RZ ;  /* 0x0000000d07077210 */ /* 0x000fe20007ffe0ff */
[----:B------:R-:W-:Y:S01]  /*4ad0*/  FADD.FTZ R35, R58, R71 ;  /* 0x000000473a237221 */ /* 0x000fe20000010000 */
[----:B0-----:R-:W-:-:S04]  /*4ae0*/  IMAD R3, R31, UR4, RZ ;  /* 0x000000041f037c24 */ /* 0x001fc8000f8e02ff */
[C---:B------:R-:W-:Y:S02]  /*4af0*/  IMAD R9, R30.reuse, UR5, R3 ;  /* 0x000000051e097c24 */ /* 0x040fe4000f8e0203 */
[----:B------:R-:W-:-:S05]  /*4b00*/  IMAD.WIDE.U32 R2, R30, UR4, R6 ;  /* 0x000000041e027c25 */ /* 0x000fca000f8e0006 */
[----:B------:R-:W-:Y:S02]  /*4b10*/  IADD3 R0, R3, R9, RZ ;  /* 0x0000000903007210 */ /* 0x000fe40007ffe0ff */
[----:B--2---:R-:W-:Y:S01]  /*4b20*/  LEA R47, P0, R2, R22, 0x1 ;  /* 0x00000016022f7211 */ /* 0x004fe200078008ff */
[----:B------:R-:W-:Y:S01]  /*4b30*/  STS.64 [R27], R10 ;  /* 0x0000000a1b007388 */ /* 0x000fe20000000a00 */
[----:B------:R-:W-:-:S03]  /*4b40*/  NOP ;  /* 0x0000000000007918 */ /* 0x000fc60000000000 */
[----:B------:R-:W0:Y:S01]  /*4b50*/  LDS.64 R4, [R27] ;  /* 0x000000001b047984 */ /* 0x000e220000000a00 */
[----:B------:R-:W-:Y:S02]  /*4b60*/  LEA.HI.X R2, R2, R23, R0, 0x1, P0 ;  /* 0x0000001702027211 */ /* 0x000fe400000f0c00 */
[----:B------:R-:W-:-:S04]  /*4b70*/  IADD3 R46, P0, R47, R46, RZ ;  /* 0x0000002e2f2e7210 */ /* 0x000fc80007f1e0ff */
[----:B------:R-:W-:Y:S02]  /*4b80*/  IADD3.X R47, R2, R45, RZ, P0, !PT ;  /* 0x0000002d022f7210 */ /* 0x000fe400007fe4ff */
[----:B------:R-:W-:-:S04]  /*4b90*/  IADD3 R41, P0, R41, -0x100, RZ ;  /* 0xffffff0029297810 */ /* 0x000fc80007f1e0ff */
[----:B------:R-:W-:Y:S01]  /*4ba0*/  IADD3.X R43, R43, -0x1, RZ, P0, !PT ;  /* 0xffffffff2b2b7810 */ /* 0x000fe200007fe4ff */
[----:B0-----:R0:W-:Y:S01]  /*4bb0*/  STG.E.64 desc[UR14][R46.64], R4 ;  /* 0x000000042e007986 */ /* 0x0011e2000c101b0e */
[----:B------:R-:W-:Y:S07]  /*4bc0*/  @P3 BRA `(.L_x_18337) ;  /* 0xffffffb8008c3947 */ /* 0x000fee000383ffff */
.L_x_18311:
        /* <DEDUP_REMOVED lines=26> */
.L_x_18339:
[----:B------:R-:W-:Y:S05]  /*4d70*/  BSYNC B0 ;  /* 0x0000000000007941 */ /* 0x000fea0003800000 */
.L_x_18338:
        /* <DEDUP_REMOVED lines=29> */
.L_x_18341:
[----:B-1----:R-:W2:Y:S02]  /*4f50*/  S2R R19, SR_TID.X ;  /* 0x0000000000137919 */ /* 0x002ea40000002100 */
.L_x_18342:
[----:B------:R-:W-:Y:S05]  /*4f60*/  BSYNC B0 ;  /* 0x0000000000007941 */ /* 0x000fea0003800000 */
.L_x_18340:
        /* <DEDUP_REMOVED lines=43> */
.L_x_18344:
        /* <DEDUP_REMOVED lines=64> */
.L_x_18343:
[----:B------:R-:W-:Y:S05]  /*5620*/  EXIT ;  /* 0x000000000000794d */ /* 0x000fea0003800000 */
.L_x_18345:
        /* <DEDUP_REMOVED lines=13> */
.L_x_19047:


//--------------------- .text._Z25selective_scan_bwd_kernelI32Selective_Scan_bwd_kernel_traitsILi32ELi4ELb1ELb0ELb1ELb0ELb0EN3c104HalfENS1_7complexIfEEEEv12SSMParamsBwd --------------------------
	.section	.text._Z25selective_scan_bwd_kernelI32Selective_Scan_bwd_kernel_traitsILi32ELi4ELb1ELb0ELb1ELb0ELb0EN3c104HalfENS1_7complexIfEEEEv12SSMParamsBwd,"ax",@progbits
	.align	128
        .global         _Z25selective_scan_bwd_kernelI32Selective_Scan_bwd_kernel_traitsILi32ELi4ELb1ELb0ELb1ELb0ELb0EN3c104HalfENS1_7complexIfEEEEv12SSMParamsBwd
        .type           _Z25selective_scan_bwd_kernelI32Selective_Scan_bwd_kernel_traitsILi32ELi4ELb1ELb0ELb1ELb0ELb0EN3c104HalfENS1_7complexIfEEEEv12SSMParamsBwd,@function
        .size           _Z25selective_scan_bwd_kernelI32Selective_Scan_bwd_kernel_traitsILi32ELi4ELb1ELb0ELb1ELb0ELb0EN3c104HalfENS1_7complexIfEEEEv12SSMParamsBwd,(.L_x_19048 - _Z25selective_scan_bwd_kernelI32Selective_Scan_bwd_kernel_traitsILi32ELi4ELb1ELb0ELb1ELb0ELb0EN3c104HalfENS1_7complexIfEEEEv12SSMParamsBwd)
        .other          _Z25selective_scan_bwd_kernelI32Selective_Scan_bwd_kernel_traitsILi32ELi4ELb1ELb0ELb1ELb0ELb0EN3c104HalfENS1_7complexIfEEEEv12SSMParamsBwd,@"STO_CUDA_ENTRY STV_DEFAULT"
_Z25selective_scan_bwd_kernelI32Selective_Scan_bwd_kernel_traitsILi32ELi4ELb1ELb0ELb1ELb0ELb0EN3c104HalfENS1_7complexIfEEEEv12SSMParamsBwd:
.text._Z25selective_scan_bwd_kernelI32Selective_Scan_bwd_kernel_traitsILi32ELi4ELb1ELb0ELb1ELb0ELb0EN3c104HalfENS1_7complexIfEEEEv12SSMParamsBwd:
        /* <DEDUP_REMOVED lines=28> */
[----:B------:R3:W0:Y:S03]  /*01c0*/  F2I.FTZ.U32.TRUNC.NTZ R7, R6 ;  /* 0x0000000600077305 */ /* 0x000626000021f000 */
[----:B------:R1:W5:Y:S01]  /*01d0*/  @P1 LDG.E R102, desc[UR12][R4.64] ;  /* 0x0000000c04661981 */ /* 0x000362000c1e1900 */
[----:B------:R-:W4:Y:S01]  /*01e0*/  LDC.64 R20, c[0x0][0x3f8] ;  /* 0x0000fe00ff147b82 */ /* 0x000f220000000a00 */
[----:B---3--:R-:W-:-:S07]  /*01f0*/  HFMA2.MMA R6, -RZ, RZ, 0, 0 ;  /* 0x00000000ff067435 */ /* 0x008fce00000001ff */
[----:B------:R-:W3:Y:S01]  /*0200*/  LDC.64 R26, c[0x0][0x2f8] ;  /* 0x0000be00ff1a7b82 */ /* 0x000ee20000000a00 */
[----:B0-----:R-:W-:-:S05]  /*0210*/  IADD3 R10, RZ, -R7, RZ ;  /* 0x80000007ff0a7210 */ /* 0x001fca0007ffe0ff */
[----:B------:R-:W-:Y:S01]  /*0220*/  IMAD R3, R10, R9, RZ ;  /* 0x000000090a037224 */ /* 0x000fe200078e02ff */
[----:B------:R-:W-:Y:S01]  /*0230*/  IABS R2, R105 ;  /* 0x0000006900027213 */ /* 0x000fe20000000000 */
[----:B------:R-:W-:Y:S01]  /*0240*/  USHF.R.S32.HI UR14, URZ, 0x1f, UR15 ;  /* 0x0000001f3f0e7899 */ /* 0x000fe2000801140f */
[----:B------:R-:W1:Y:S01]  /*0250*/  LDC.64 R10, c[0x0][0x298] ;  /* 0x0000a600ff0a7b82 */ /* 0x000e620000000a00 */
[----:B------:R-:W-:-:S06]  /*0260*/  IMAD.HI.U32 R7, R7, R3, R6 ;  /* 0x0000000307077227 */ /* 0x000fcc00078e0006 */
[----:B------:R-:W-:Y:S01]  /*0270*/  IMAD.HI.U32 R100, R7, R2, RZ ;  /* 0x0000000207647227 */ /* 0x000fe200078e00ff */
[----:B------:R-:W0:Y:S04]  /*0280*/  LDC.64 R28, c[0x0][0x3b8] ;  /* 0x0000ee00ff1c7b82 */ /* 0x000e280000000a00 */
[----:B------:R-:W-:-:S04]  /*0290*/  IADD3 R0, -R100, RZ, RZ ;  /* 0x000000ff64007210 */ /* 0x000fc80007ffe1ff */
[----:B------:R-:W0:Y:S01]  /*02a0*/  LDC.64 R24, c[0x0][0x2f0] ;  /* 0x0000bc00ff187b82 */ /* 0x000e220000000a00 */
[----:B------:R-:W-:-:S05]  /*02b0*/  IMAD R0, R9, R0, R2 ;  /* 0x0000000009007224 */ /* 0x000fca00078e0202 */
[----:B------:R-:W-:Y:S02]  /*02c0*/  ISETP.GT.U32.AND P1, PT, R9, R0, PT ;  /* 0x000000000900720c */ /* 0x000fe40003f24070 */
[----:B------:R-:W2:Y:S01]  /*02d0*/  LDC.64 R2, c[0x0][0x288] ;  /* 0x0000a200ff027b82 */ /* 0x000ea20000000a00 */
[----:B------:R-:W-:Y:S02]  /*02e0*/  UIMAD UR6, UR14, UR8, URZ ;  /* 0x000000080e0672a4 */ /* 0x000fe4000f8e023f */
[----:B------:R-:W-:Y:S02]  /*02f0*/  UIMAD.WIDE.U32 UR4, UR15, UR8, URZ ;  /* 0x000000080f0472a5 */ /* 0x000fe4000f8e003f */
[----:B------:R-:W-:-:S06]  /*0300*/  UIMAD UR6, UR15, UR9, UR6 ;  /* 0x000000090f0672a4 */ /* 0x000fcc000f8e0206 */
[----:B------:R-:W-:-:S04]  /*0310*/  @!P1 IADD3 R0, R0, -R9, RZ ;  /* 0x8000000900009210 */ /* 0x000fc80007ffe0ff */
[----:B------:R-:W-:Y:S02]  /*0320*/  ISETP.GE.U32.AND P0, PT, R0, R9, PT ;  /* 0x000000090000720c */ /* 0x000fe40003f06070 */
[----:B------:R-:W-:Y:S01]  /*0330*/  LOP3.LUT R0, R105, R8, RZ, 0x3c, !PT ;  /* 0x0000000869007212 */ /* 0x000fe200078e3cff */
[----:B------:R-:W-:Y:S01]  /*0340*/  UIADD3 UR5, UR5, UR6, URZ ;  /* 0x0000000605057290 */ /* 0x000fe2000fffe03f */
[----:B------:R-:W-:Y:S02]  /*0350*/  @!P1 IADD3 R100, R100, 0x1, RZ ;  /* 0x0000000164649810 */ /* 0x000fe40007ffe0ff */
[----:B------:R-:W-:Y:S01]  /*0360*/  ISETP.GE.AND P2, PT, R0, RZ, PT ;  /* 0x000000ff0000720c */ /* 0x000fe20003f46270 */
[----:B------:R-:W-:Y:S01]  /*0370*/  UIMAD UR8, UR14, UR10, URZ ;  /* 0x0000000a0e0872a4 */ /* 0x000fe2000f8e023f */
[----:B------:R-:W-:Y:S01]  /*0380*/  ISETP.NE.AND P1, PT, R8, RZ, PT ;  /* 0x000000ff0800720c */ /* 0x000fe20003f25270 */
[----:B--2---:R-:W-:Y:S01]  /*0390*/  IMAD R0, R104, R2, RZ ;  /* 0x0000000268007224 */ /* 0x004fe200078e02ff */
[----:B------:R-:W-:Y:S01]  /*03a0*/  UIMAD.WIDE.U32 UR6, UR15, UR10, URZ ;  /* 0x0000000a0f0672a5 */ /* 0x000fe2000f8e003f */
[----:B------:R-:W-:Y:S01]  /*03b0*/  LEA R7, R23, 0xffffff80, 0x7 ;  /* 0xffffff8017077811 */ /* 0x000fe200078e38ff */
[----:B------:R-:W-:Y:S01]  /*03c0*/  UIMAD UR8, UR15, UR11, UR8 ;  /* 0x0000000b0f0872a4 */ /* 0x000fe2000f8e0208 */
[----:B------:R-:W-:-:S02]  /*03d0*/  IMAD R0, R105, R3, R0 ;  /* 0x0000000369007224 */ /* 0x000fc400078e0200 */
[----:B------:R-:W-:Y:S01]  /*03e0*/  IMAD.WIDE.U32 R2, R105, R2, UR4 ;  /* 0x0000000469027e25 */ /* 0x000fe2000f8e0002 */
[----:B------:R-:W-:Y:S01]  /*03f0*/  @P0 IADD3 R100, R100, 0x1, RZ ;  /* 0x0000000164640810 */ /* 0x000fe20007ffe0ff */
[----:B------:R-:W-:Y:S01]  /*0400*/  UIADD3 UR7, UR7, UR8, URZ ;  /* 0x0000000807077290 */ /* 0x000fe2000fffe03f */
[----:B------:R-:W-:Y:S01]  /*0410*/  SHF.R.S32.HI R9, RZ, 0x1f, R7 ;  /* 0x0000001fff097819 */ /* 0x000fe20000011407 */
[----:B------:R-:W-:Y:S01]  /*0420*/  ULDC.64 UR10, c[0x0][0x328] ;  /* 0x0000ca00000a7ab9 */ /* 0x000fe20000000a00 */
[----:B------:R-:W-:Y:S01]  /*0430*/  IADD3 R91, P0, R7, R2, RZ ;  /* 0x00000002075b7210 */ /* 0x000fe20007f1e0ff */
[----:B------:R-:W-:Y:S01]  /*0440*/  ULDC.64 UR8, c[0x0][0x310] ;  /* 0x0000c40000087ab9 */ /* 0x000fe20000000a00 */
[----:B------:R-:W-:Y:S02]  /*0450*/  @!P2 IADD3 R100, -R100, RZ, RZ ;  /* 0x000000ff6464a210 */ /* 0x000fe40007ffe1ff */
[----:B------:R-:W-:Y:S01]  /*0460*/  @!P1 LOP3.LUT R100, RZ, R8, RZ, 0x33, !PT ;  /* 0x00000008ff649212 */ /* 0x000fe200078e33ff */
[----:B-1----:R-:W-:Y:S01]  /*0470*/  IMAD.WIDE.U32 R4, R105, R10, UR6 ;  /* 0x0000000669047e25 */ /* 0x002fe2000f8e000a */
[----:B------:R-:W-:Y:S01]  /*0480*/  IADD3.X R8, R9, R3, R0, P0, !PT ;  /* 0x0000000309087210 */ /* 0x000fe200007fe400 */
[----:B------:R-:W-:Y:S01]  /*0490*/  UIMAD UR6, UR14, UR10, URZ ;  /* 0x0000000a0e0672a4 */ /* 0x000fe2000f8e023f */
[----:B------:R-:W-:Y:S01]  /*04a0*/  ISETP.NE.U32.AND P0, PT, RZ, UR8, PT ;  /* 0x00000008ff007c0c */ /* 0x000fe2000bf05070 */
[----:B------:R-:W-:Y:S01]  /*04b0*/  UIMAD.WIDE.U32 UR4, UR15, UR10, URZ ;  /* 0x0000000a0f0472a5 */ /* 0x000fe2000f8e003f */
[----:B------:R-:W-:Y:S01]  /*04c0*/  SHF.R.S32.HI R101, RZ, 0x1f, R100 ;  /* 0x0000001fff657819 */ /* 0x000fe20000011464 */
[----:B------:R-:W-:Y:S01]  /*04d0*/  UIMAD UR6, UR15, UR11, UR6 ;  /* 0x0000000b0f0672a4 */ /* 0x000fe2000f8e0206 */
[----:B------:R-:W-:-:S02]  /*04e0*/  ISETP.NE.AND.EX P0, PT, RZ, UR9, PT, P0 ;  /* 0x00000009ff007c0c */ /* 0x000fc4000bf05300 */
[----:B------:R-:W-:Y:S01]  /*04f0*/  ULDC.64 UR10, c[0x0][0x260] ;  /* 0x00009800000a7ab9 */ /* 0x000fe20000000a00 */
[----:B------:R-:W-:Y:S01]  /*0500*/  IMAD R6, R104, R10, RZ ;  /* 0x0000000a68067224 */ /* 0x000fe200078e02ff */
[----:B------:R-:W-:Y:S01]  /*0510*/  UIADD3 UR5, UR5, UR6, URZ ;  /* 0x0000000605057290 */ /* 0x000fe2000fffe03f */
[----:B------:R-:W-:Y:S01]  /*0520*/  IMAD R2, R101, R14, RZ ;  /* 0x0000000e65027224 */ /* 0x000fe200078e02ff */
[----:B------:R-:W-:Y:S01]  /*0530*/  UIMAD UR8, UR14, UR10, URZ ;  /* 0x0000000a0e0872a4 */ /* 0x000fe2000f8e023f */
[----:B------:R-:W-:Y:S01]  /*0540*/  IMAD R6, R105, R11, R6 ;  /* 0x0000000b69067224 */ /* 0x000fe200078e0206 */
[----:B------:R-:W-:Y:S01]  /*0550*/  UIMAD.WIDE.U32 UR6, UR15, UR10, URZ ;  /* 0x0000000a0f0672a5 */ /* 0x000fe2000f8e003f */
[----:B------:R-:W-:Y:S01]  /*0560*/  IMAD R11, R100, R15, R2 ;  /* 0x0000000f640b7224 */ /* 0x000fe200078e0202 */
[----:B------:R-:W-:Y:S01]  /*0570*/  UIMAD UR8, UR15, UR11, UR8 ;  /* 0x0000000b0f0872a4 */ /* 0x000fe2000f8e0208 */
[----:B------:R-:W-:Y:S01]  /*0580*/  IADD3 R89, P1, R7, R4, RZ ;  /* 0x0000000407597210 */ /* 0x000fe20007f3e0ff */
[-C--:B----4-:R-:W-:Y:S01]  /*0590*/  IMAD R0, R104, R12.reuse, RZ ;  /* 0x0000000c68007224 */ /* 0x090fe200078e02ff */
[----:B------:R-:W1:Y:S01]  /*05a0*/  @P0 LDC R10, c[0x0][0x214] ;  /* 0x00008500ff0a0b82 */ /* 0x000e620000000800 */
[----:B------:R-:W-:Y:S01]  /*05b0*/  IMAD.WIDE.U32 R2, R105, R12, UR4 ;  /* 0x0000000469027e25 */ /* 0x000fe2000f8e000c */
[----:B------:R-:W-:Y:S01]  /*05c0*/  UIADD3 UR7, UR7, UR8, URZ ;  /* 0x0000000807077290 */ /* 0x000fe2000fffe03f */
[----:B------:R-:W-:-:S02]  /*05d0*/  IADD3.X R6, R9, R5, R6, P1, !PT ;  /* 0x0000000509067210 */ /* 0x000fc40000ffe406 */
[----:B------:R-:W-:Y:S01]  /*05e0*/  IMAD R0, R105, R13, R0 ;  /* 0x0000000d69007224 */ /* 0x000fe200078e0200 */
[----:B------:R-:W-:Y:S02]  /*05f0*/  ISETP.NE.U32.AND P1, PT, R18, RZ, PT ;  /* 0x000000ff1200720c */ /* 0x000fe40003f25070 */
[----:B------:R-:W-:Y:S02]  /*0600*/  CS2R R16, SRZ ;  /* 0x0000000000107805 */ /* 0x000fe4000001ff00 */
[----:B------:R-:W-:Y:S02]  /*0610*/  IADD3 R87, P3, R7, R2, RZ ;  /* 0x0000000207577210 */ /* 0x000fe40007f7e0ff */
[----:B------:R-:W-:Y:S01]  /*0620*/  ISETP.NE.U32.AND P2, PT, R20, RZ, PT ;  /* 0x000000ff1400720c */ /* 0x000fe20003f45070 */
[----:B------:R-:W-:Y:S01]  /*0630*/  IMAD.WIDE.U32 R4, R100, R14, UR6 ;  /* 0x0000000664047e25 */ /* 0x000fe2000f8e000e */
[----:B------:R-:W-:Y:S01]  /*0640*/  ISETP.NE.AND.EX P1, PT, R19, RZ, PT, P1 ;  /* 0x000000ff1300720c */ /* 0x000fe20003f25310 */
[----:B------:R-:W2:Y:S01]  /*0650*/  @P0 LDC.64 R12, c[0x0][0x310] ;  /* 0x0000c400ff0c0b82 */ /* 0x000ea20000000a00 */
[----:B------:R-:W-:Y:S01]  /*0660*/  LEA R7, R23, 0xffffff00, 0x8 ;  /* 0xffffff0017077811 */ /* 0x000fe200078e40ff */
[----:B------:R-:W-:Y:S01]  /*0670*/  ULDC.64 UR8, c[0x0][0x368] ;  /* 0x0000da0000087ab9 */ /* 0x000fe20000000a00 */
[----:B------:R-:W-:-:S02]  /*0680*/  IADD3.X R2, R9, R3, R0, P3, !PT ;  /* 0x0000000309027210 */ /* 0x000fc40001ffe400 */
[----:B------:R-:W-:Y:S02]  /*0690*/  ISETP.NE.AND.EX P2, PT, R21, RZ, PT, P2 ;  /* 0x000000ff1500720c */ /* 0x000fe40003f45320 */
[----:B------:R-:W-:Y:S01]  /*06a0*/  CS2R R14, SRZ ;  /* 0x00000000000e7805 */ /* 0x000fe2000001ff00 */
[----:B------:R-:W-:Y:S01]  /*06b0*/  ULDC.64 UR6, c[0x0][0x248] ;  /* 0x0000920000067ab9 */ /* 0x000fe20000000a00 */
[----:B------:R-:W4:Y:S01]  /*06c0*/  @P0 LDC R3, c[0x0][0x21c] ;  /* 0x00008700ff030b82 */ /* 0x000f220000000800 */
[----:B------:R-:W-:Y:S02]  /*06d0*/  IADD3 R84, P5, R7, R4, RZ ;  /* 0x0000000407547210 */ /* 0x000fe40007fbe0ff */
[----:B------:R-:W-:-:S05]  /*06e0*/  IADD3 R0, R5, R11, RZ ;  /* 0x0000000b05007210 */ /* 0x000fca0007ffe0ff */
[----:B------:R-:W2:Y:S01]  /*06f0*/  LDC.64 R4, c[0x0][0x2e0] ;  /* 0x0000b800ff047b82 */ /* 0x000ea20000000a00 */
[C---:B------:R-:W-:Y:S02]  /*0700*/  @P1 LEA R14, P3, R105.reuse, R18, 0x2 ;  /* 0x00000012690e1211 */ /* 0x040fe400078610ff */
[----:B------:R-:W-:Y:S02]  /*0710*/  @P2 LEA R16, P4, R105, R20, 0x2 ;  /* 0x0000001469102211 */ /* 0x000fe400078810ff */
[----:B------:R-:W-:Y:S01]  /*0720*/  LEA.HI.X.SX32 R7, R7, R0, 0x1, P5 ;  /* 0x0000000007077211 */ /* 0x000fe200028f0eff */
[----:B-1----:R-:W-:Y:S01]  /*0730*/  @P0 IMAD R0, R10, UR15, R105 ;  /* 0x0000000f0a000c24 */ /* 0x002fe2000f8e0269 */
[C-C-:B------:R-:W-:Y:S02]  /*0740*/  @P1 LEA.HI.X R15, R105.reuse, R19, R104.reuse, 0x2, P3 ;  /* 0x00000013690f1211 */ /* 0x140fe400018f1468 */
[----:B------:R-:W-:Y:S02]  /*0750*/  @P2 LEA.HI.X R17, R105, R21, R104, 0x2, P4 ;  /* 0x0000001569112211 */ /* 0x000fe400020f1468 */
[----:B------:R-:W-:-:S02]  /*0760*/  ISETP.GE.AND P1, PT, R23, 0x1, PT ;  /* 0x000000011700780c */ /* 0x000fc40003f26270 */
[C---:B---3--:R-:W-:Y:S01]  /*0770*/  LEA R88, P2, R89.reuse, R26, 0x1 ;  /* 0x0000001a59587211 */ /* 0x048fe200078408ff */
[----:B------:R-:W-:Y:S01]  /*0780*/  @P0 IMAD R0, R0, R23, RZ ;  /* 0x0000001700000224 */ /* 0x000fe200078e02ff */
[----:B------:R-:W-:Y:S02]  /*0790*/  USHF.R.U32.HI UR4, URZ, 0x1, UR9 ;  /* 0x000000013f047899 */ /* 0x000fe40008011609 */
[----:B------:R-:W-:Y:S01]  /*07a0*/  LEA.HI.X R89, R89, R27, R6, 0x1, P2 ;  /* 0x0000001b59597211 */ /* 0x000fe200010f0c06 */
[----:B----4-:R-:W-:Y:S01]  /*07b0*/  @P0 IMAD R3, R0, R3, RZ ;  /* 0x0000000300030224 */ /* 0x010fe200078e02ff */
[C---:B0-----:R-:W-:Y:S01]  /*07c0*/  LEA R86, P2, R87.reuse, R28, 0x1 ;  /* 0x0000001c57567211 */ /* 0x041fe200078408ff */
[----:B------:R-:W-:Y:S01]  /*07d0*/  USHF.R.U64 UR8, UR8, 0x1, UR9 ;  /* 0x0000000108087899 */ /* 0x000fe20008001209 */
[----:B------:R-:W-:Y:S01]  /*07e0*/  IMAD R0, R104, UR6, RZ ;  /* 0x0000000668007c24 */ /* 0x000fe2000f8e02ff */
[----:B------:R-:W-:Y:S01]  /*07f0*/  UIMAD UR4, UR4, UR15, URZ ;  /* 0x0000000f040472a4 */ /* 0x000fe2000f8e023f */
[----:B------:R-:W-:-:S02]  /*0800*/  LEA.HI.X R87, R87, R29, R2, 0x1, P2 ;  /* 0x0000001d57577211 */ /* 0x000fc400010f0c02 */
[----:B------:R-:W-:Y:S01]  /*0810*/  LEA R90, P5, R91, R24, 0x1 ;  /* 0x000000185b5a7211 */ /* 0x000fe200078a08ff */
[----:B------:R-:W-:Y:S01]  /*0820*/  UIMAD UR4, UR14, UR8, UR4 ;  /* 0x000000080e0472a4 */ /* 0x000fe2000f8e0204 */
[C---:B--2---:R-:W-:Y:S01]  /*0830*/  LEA R85, P2, R84.reuse, R4, 0x1 ;  /* 0x0000000454557211 */ /* 0x044fe200078408ff */
[----:B------:R-:W-:Y:S01]  /*0840*/  IMAD R81, R105, UR7, R0 ;  /* 0x0000000769517c24 */ /* 0x000fe2000f8e0200 */
[----:B------:R-:W-:Y:S01]  /*0850*/  LEA.HI.X R91, R91, R25, R8, 0x1, P5 ;  /* 0x000000195b5b7211 */ /* 0x000fe200028f0c08 */
[----:B------:R-:W-:Y:S01]  /*0860*/  @P0 IMAD.WIDE R12, R3, 0x10, R12 ;  /* 0x00000010030c0825 */ /* 0x000fe200078e020c */
[----:B------:R-:W-:Y:S02]  /*0870*/  LEA.HI.X R84, R84, R5, R7, 0x1, P2 ;  /* 0x0000000554547211 */ /* 0x000fe400010f0c07 */
[----:B------:R-:W-:Y:S02]  /*0880*/  CS2R R98, SRZ ;  /* 0x0000000000627805 */ /* 0x000fe4000001ff00 */
[----:B------:R-:W-:Y:S01]  /*0890*/  @!P0 CS2R R12, SRZ ;  /* 0x00000000000c8805 */ /* 0x000fe2000001ff00 */
[----:B------:R-:W-:Y:S06]  /*08a0*/  @!P1 BRA `(.L_x_18346) ;  /* 0x0000003c00809947 */ /* 0x000fec0003800000 */
[----:B------:R-:W0:Y:S01]  /*08b0*/  S2R R97, SR_TID.X ;  /* 0x0000000000617919 */ /* 0x000e220000002100 */
[----:B------:R-:W1:Y:S01]  /*08c0*/  LDC.64 R6, c[0x0][0x370] ;  /* 0x0000dc00ff067b82 */ /* 0x000e620000000a00 */
[----:B------:R-:W-:Y:S01]  /*08d0*/  UIMAD.WIDE.U32 UR8, UR8, UR15, URZ ;  /* 0x0000000f080872a5 */ /* 0x000fe2000f8e003f */
[----:B------:R-:W-:Y:S01]  /*08e0*/  IMAD.WIDE.U32 R18, R105, UR6, RZ ;  /* 0x0000000669127c25 */ /* 0x000fe2000f8e00ff */
[----:B------:R-:W2:Y:S01]  /*08f0*/  S2R R83, SR_LANEID ;  /* 0x0000000000537919 */ /* 0x000ea20000000000 */
[----:B------:R-:W-:Y:S01]  /*0900*/  CS2R R98, SRZ ;  /* 0x0000000000627805 */ /* 0x000fe2000001ff00 */
[----:B------:R-:W-:Y:S02]  /*0910*/  UIADD3 UR11, UR9, UR4, URZ ;  /* 0x00000004090b7290 */ /* 0x000fe4000fffe03f */
[----:B------:R-:W-:Y:S01]  /*0920*/  IADD3 R81, R19, R81, RZ ;  /* 0x0000005113517210 */ /* 0x000fe20007ffe0ff */
[----:B------:R-:W3:Y:S01]  /*0930*/  S2UR UR5, SR_CgaCtaId ;  /* 0x00000000000579c3 */ /* 0x000ee20000008800 */
[----:B------:R-:W-:Y:S01]  /*0940*/  UMOV UR4, 0x400 ;  /* 0x0000040000047882 */ /* 0x000fe20000000000 */
[----:B------:R-:W-:-:S06]  /*0950*/  UMOV UR10, UR8 ;  /* 0x00000008000a7c82 */ /* 0x000fcc0008000000 */
[----:B------:R-:W4:Y:S01]  /*0960*/  LDC.64 R8, c[0x0][0x3d0] ;  /* 0x0000f400ff087b82 */ /* 0x000f220000000a00 */
[-C--:B-1----:R-:W-:Y:S02]  /*0970*/  IMAD R0, R101, R6.reuse, RZ ;  /* 0x0000000665007224 */ /* 0x082fe400078e02ff */
[----:B------:R-:W-:-:S04]  /*0980*/  IMAD.WIDE.U32 R92, R100, R6, UR10 ;  /* 0x0000000a645c7e25 */ /* 0x000fc8000f8e0006 */
[----:B------:R-:W-:Y:S01]  /*0990*/  IMAD R7, R100, R7, R0 ;  /* 0x0000000764077224 */ /* 0x000fe200078e0200 */
[C---:B0-----:R-:W-:Y:S01]  /*09a0*/  SHF.L.U32 R0, R97.reuse, 0x3, RZ ;  /* 0x0000000361007819 */ /* 0x041fe200000006ff */
[----:B---3--:R-:W-:Y:S01]  /*09b0*/  ULEA UR4, UR5, UR4, 0x18 ;  /* 0x0000000405047291 */ /* 0x008fe2000f8ec03f */
[----:B------:R-:W-:Y:S02]  /*09c0*/  LOP3.LUT R94, R97, 0xffffffe0, RZ, 0xc0, !PT ;  /* 0xffffffe0615e7812 */ /* 0x000fe400078ec0ff */
[----:B------:R-:W-:Y:S02]  /*09d0*/  LEA.HI.SX32 R5, R0, R0, 0x1b ;  /* 0x0000000000057211 */ /* 0x000fe400078fdaff */
[----:B------:R-:W-:Y:S02]  /*09e0*/  IADD3 R2, R93, R7, RZ ;  /* 0x000000075d027210 */ /* 0x000fe40007ffe0ff */
[----:B------:R-:W-:Y:S01]  /*09f0*/  MOV R96, UR4 ;  /* 0x0000000400607c02 */ /* 0x000fe20008000f00 */
[----:B------:R-:W-:Y:S01]  /*0a00*/  ULDC UR4, c[0x0][0x224] ;  /* 0x0000890000047ab9 */ /* 0x000fe20000000800 */
[----:B----4-:R-:W-:-:S02]  /*0a10*/  LEA R95, P0, R92, R8, 0x3 ;  /* 0x000000085c5f7211 */ /* 0x010fc400078018ff */
[----:B------:R-:W-:Y:S02]  /*0a20*/  IADD3 R0, R96, 0x210, RZ ;  /* 0x0000021060007810 */ /* 0x000fe40007ffe0ff */
[----:B------:R-:W-:Y:S02]  /*0a30*/  LOP3.LUT R3, R94, 0x1f, R97, 0xf8, !PT ;  /* 0x0000001f5e037812 */ /* 0x000fe400078ef861 */
[----:B------:R-:W-:Y:S02]  /*0a40*/  LEA R93, R5, R0, 0x2 ;  /* 0x00000000055d7211 */ /* 0x000fe400078e10ff */
[----:B------:R-:W-:Y:S02]  /*0a50*/  LEA.HI.X R92, R92, R9, R2, 0x3, P0 ;  /* 0x000000095c5c7211 */ /* 0x000fe400000f1c02 */
[----:B------:R-:W-:Y:S02]  /*0a60*/  IADD3 R94, R94, R3, RZ ;  /* 0x000000035e5e7210 */ /* 0x000fe40007ffe0ff */
[----:B------:R-:W-:-:S02]  /*0a70*/  IADD3 R0, R97, 0x20, RZ ;  /* 0x0000002061007810 */ /* 0x000fc40007ffe0ff */
[C---:B------:R-:W-:Y:S02]  /*0a80*/  IADD3 R2, R97.reuse, 0x40, RZ ;  /* 0x0000004061027810 */ /* 0x040fe40007ffe0ff */
        /* <DEDUP_REMOVED lines=11> */
[----:B------:R-:W-:Y:S02]  /*0b40*/  LEA.HI.SX32 R9, R20, R97, 0x1b ;  /* 0x0000006114097211 */ /* 0x000fe400078fdaff */
[----:B------:R-:W-:Y:S02]  /*0b50*/  SHF.R.S32.HI R73, RZ, 0x1f, R94 ;  /* 0x0000001fff497819 */ /* 0x000fe4000001145e */
[----:B------:R-:W-:Y:S02]  /*0b60*/  LOP3.LUT R110, R97, 0x1f, RZ, 0xc0, !PT ;  /* 0x0000001f616e7812 */ /* 0x000fe400078ec0ff */
[-C--:B------:R-:W-:Y:S02]  /*0b70*/  LEA R80, R3, R96.reuse, 0x2 ;  /* 0x0000006003507211 */ /* 0x080fe400078e10ff */
[-C--:B------:R-:W-:Y:S02]  /*0b80*/  LEA R79, R79, R96.reuse, 0x2 ;  /* 0x000000604f4f7211 */ /* 0x080fe400078e10ff */
[----:B------:R-:W-:-:S02]  /*0b90*/  LEA R78, R5, R96, 0x2 ;  /* 0x00000060054e7211 */ /* 0x000fc400078e10ff */
[-C--:B------:R-:W-:Y:S02]  /*0ba0*/  LEA R77, R77, R96.reuse, 0x2 ;  /* 0x000000604d4d7211 */ /* 0x080fe400078e10ff */
[-C--:B------:R-:W-:Y:S02]  /*0bb0*/  LEA R76, R7, R96.reuse, 0x2 ;  /* 0x00000060074c7211 */ /* 0x080fe400078e10ff */
[-C--:B------:R-:W-:Y:S02]  /*0bc0*/  LEA R75, R75, R96.reuse, 0x2 ;  /* 0x000000604b4b7211 */ /* 0x080fe400078e10ff */
[----:B------:R-:W-:Y:S02]  /*0bd0*/  LEA R74, R9, R96, 0x2 ;  /* 0x00000060094a7211 */ /* 0x000fe400078e10ff */
[----:B------:R-:W-:Y:S02]  /*0be0*/  SHF.L.U64.HI R73, R94, 0x3, R73 ;  /* 0x000000035e497819 */ /* 0x000fe40000010249 */
[----:B------:R-:W-:Y:S01]  /*0bf0*/  MOV R82, UR4 ;  /* 0x0000000400527c02 */ /* 0x000fe20008000f00 */
[----:B--2---:R-:W-:-:S06]  /*0c00*/  UMOV UR4, URZ ;  /* 0x0000003f00047c82 */ /* 0x004fcc0008000000 */
.L_x_18379:
[----:B------:R-:W-:Y:S01]  /*0c10*/  BAR.SYNC.DEFER_BLOCKING 0x0 ;  /* 0x0000000000007b1d */ /* 0x000fe20000010000 */
[----:B0-----:R-:W-:Y:S01]  /*0c20*/  IMAD.WIDE R2, R97, 0x8, R90 ;  /* 0x0000000861027825 */ /* 0x001fe200078e025a */
[----:B------:R-:W-:-:S03]  /*0c30*/  LEA R72, R83, R96, 0x3 ;  /* 0x0000006053487211 */ /* 0x000fc600078e18ff */
[----:B------:R-:W-:Y:S01]  /*0c40*/  IMAD.WIDE R6, R97, 0x8, R88 ;  /* 0x0000000861067825 */ /* 0x000fe200078e0258 */
[----:B------:R-:W-:Y:S01]  /*0c50*/  ULDC UR5, c[0x0][0x21c] ;  /* 0x0000870000057ab9 */ /* 0x000fe20000000800 */
[----:B------:R-:W2:Y:S04]  /*0c60*/  LDG.E.64 R4, desc[UR12][R2.64] ;  /* 0x0000000c02047981 */ /* 0x000ea8000c1e1b00 */
[----:B--2---:R-:W-:Y:S01]  /*0c70*/  STS.64 [R72], R4 ;  /* 0x0000000448007388 */ /* 0x004fe20000000a00 */
[----:B------:R-:W-:-:S03]  /*0c80*/  NOP ;  /* 0x0000000000007918 */ /* 0x000fc60000000000 */
[----:B------:R-:W0:Y:S01]  /*0c90*/  LDS.64 R20, [R72] ;  /* 0x0000000048147984 */ /* 0x000e220000000a00 */
[----:B------:R-:W-:Y:S06]  /*0ca0*/  BAR.SYNC.DEFER_BLOCKING 0x0 ;  /* 0x0000000000007b1d */ /* 0x000fec0000010000 */
[----:B------:R-:W2:Y:S01]  /*0cb0*/  LDG.E.64 R6, desc[UR12][R6.64] ;  /* 0x0000000c06067981 */ /* 0x000ea2000c1e1b00 */
[----:B------:R-:W-:-:S03]  /*0cc0*/  IMAD.WIDE R8, R97, 0x8, R86 ;  /* 0x0000000861087825 */ /* 0x000fc600078e0256 */
[----:B--2---:R-:W-:Y:S01]  /*0cd0*/  STS.64 [R72], R6 ;  /* 0x0000000648007388 */ /* 0x004fe20000000a00 */
[----:B------:R-:W-:-:S03]  /*0ce0*/  NOP ;  /* 0x0000000000007918 */ /* 0x000fc60000000000 */
[----:B------:R-:W-:Y:S01]  /*0cf0*/  LDS.64 R2, [R72] ;  /* 0x0000000048027984 */ /* 0x000fe20000000a00 */
[----:B------:R-:W-:Y:S06]  /*0d00*/  BAR.SYNC.DEFER_BLOCKING 0x0 ;  /* 0x0000000000007b1d */ /* 0x000fec0000010000 */
[----:B------:R-:W2:Y:S01]  /*0d10*/  LDG.E.64 R8, desc[UR12][R8.64] ;  /* 0x0000000c08087981 */ /* 0x000ea2000c1e1b00 */
[----:B0-----:R-:W-:Y:S01]  /*0d20*/  HADD2.F32 R0, -RZ, R20.H0_H0 ;  /* 0x20000014ff007230 */ /* 0x001fe20000004100 */
[----:B------:R-:W-:Y:S02]  /*0d30*/  SHF.R.U64 R4, R20, 0x10, R21 ;  /* 0x0000001014047819 */ /* 0x000fe40000001215 */
[----:B------:R-:W-:-:S13]  /*0d40*/  ISETP.LT.AND P0, PT, RZ, UR5, PT ;  /* 0x00000005ff007c0c */ /* 0x000fda000bf01270 */
[----:B------:R-:W-:Y:S02]  /*0d50*/  @!P0 CS2R R66, SRZ ;  /* 0x0000000000428805 */ /* 0x000fe4000001ff00 */
[----:B------:R-:W-:Y:S01]  /*0d60*/  @!P0 CS2R R64, SRZ ;  /* 0x0000000000408805 */ /* 0x000fe2000001ff00 */
[----:B--2---:R-:W-:Y:S01]  /*0d70*/  STS.64 [R72], R8 ;  /* 0x0000000848007388 */ /* 0x004fe20000000a00 */
[----:B------:R-:W-:-:S03]  /*0d80*/  NOP ;  /* 0x0000000000007918 */ /* 0x000fc60000000000 */
[----:B------:R-:W0:Y:S02]  /*0d90*/  LDS.64 R68, [R72] ;  /* 0x0000000048447984 */ /* 0x000e240000000a00 */
[----:B0-----:R-:W-:Y:S01]  /*0da0*/  HADD2.F32 R71, -RZ, R68.H0_H0 ;  /* 0x20000044ff477230 */ /* 0x001fe20000004100 */
[--C-:B------:R-:W-:Y:S02]  /*0db0*/  SHF.R.U64 R70, R68, 0x10, R69.reuse ;  /* 0x0000001044467819 */ /* 0x100fe40000001245 */
[----:B------:R-:W-:Y:S01]  /*0dc0*/  SHF.R.U32.HI R68, RZ, 0x10, R69 ;  /* 0x00000010ff447819 */ /* 0x000fe20000011645 */
[----:B------:R-:W-:Y:S02]  /*0dd0*/  HADD2.F32 R69, -RZ, R69.H0_H0 ;  /* 0x20000045ff457230 */ /* 0x000fe40000004100 */
[----:B------:R-:W-:Y:S01]  /*0de0*/  FFMA.FTZ R5, R71, R0, R98 ;  /* 0x0000000047057223 */ /* 0x000fe20000010062 */
[----:B------:R-:W-:Y:S01]  /*0df0*/  HADD2.F32 R0, -RZ, R4.H0_H0 ;  /* 0x20000004ff007230 */ /* 0x000fe20000004100 */
[----:B------:R-:W-:Y:S01]  /*0e00*/  SHF.R.U32.HI R98, RZ, 0x10, R21 ;  /* 0x00000010ff627819 */ /* 0x000fe20000011615 */
[----:B------:R-:W-:-:S02]  /*0e10*/  HADD2.F32 R70, -RZ, R70.H0_H0 ;  /* 0x20000046ff467230 */ /* 0x000fc40000004100 */
[-C--:B-----5:R-:W-:Y:S01]  /*0e20*/  FMUL.FTZ R63, R71, R103.reuse ;  /* 0x00000067473f7220 */ /* 0x0a0fe20000410000 */
[----:B------:R-:W-:Y:S02]  /*0e30*/  HADD2.F32 R4, -RZ, R21.H0_H0 ;  /* 0x20000015ff047230 */ /* 0x000fe40000004100 */
[CC--:B------:R-:W-:Y:S01]  /*0e40*/  FMUL.FTZ R62, R69.reuse, R103.reuse ;  /* 0x00000067453e7220 */ /* 0x0c0fe20000410000 */
[----:B------:R-:W-:Y:S02]  /*0e50*/  HADD2.F32 R98, -RZ, R98.H0_H0 ;  /* 0x20000062ff627230 */ /* 0x000fe40000004100 */
[C---:B------:R-:W-:Y:S01]  /*0e60*/  FFMA.FTZ R0, R70.reuse, R0, R5 ;  /* 0x0000000046007223 */ /* 0x040fe20000010005 */
[----:B------:R-:W-:Y:S02]  /*0e70*/  HADD2.F32 R68, -RZ, R68.H0_H0 ;  /* 0x20000044ff447230 */ /* 0x000fe40000004100 */
[----:B------:R-:W-:Y:S01]  /*0e80*/  FMUL.FTZ R61, R70, R103 ;  /* 0x00000067463d7220 */ /* 0x000fe20000410000 */
[----:B------:R-:W-:-:S02]  /*0e90*/  FFMA.FTZ R5, R69, R4, R0 ;  /* 0x0000000445057223 */ /* 0x000fc40000010000 */
[C---:B------:R-:W-:Y:S02]  /*0ea0*/  FMUL.FTZ R60, R68.reuse, R103 ;  /* 0x00000067443c7220 */ /* 0x040fe40000410000 */
[----:B------:R-:W-:Y:S01]  /*0eb0*/  FFMA.FTZ R98, R68, R98, R5 ;  /* 0x0000006244627223 */ /* 0x000fe20000010005 */
[----:B------:R-:W-:Y:S06]  /*0ec0*/  BAR.SYNC.DEFER_BLOCKING 0x0 ;  /* 0x0000000000007b1d */ /* 0x000fec0000010000 */
[----:B------:R-:W-:Y:S05]  /*0ed0*/  @!P0 BRA `(.L_x_18347) ;  /* 0x0000003000d08947 */ /* 0x000fea0003800000 */
[----:B------:R-:W0:Y:S01]  /*0ee0*/  LDC.64 R4, c[0x0][0x370] ;  /* 0x0000dc00ff047b82 */ /* 0x000e220000000a00 */
[----:B------:R-:W-:Y:S01]  /*0ef0*/  UMOV UR6, UR8 ;  /* 0x0000000800067c82 */ /* 0x000fe20008000000 */
[----:B------:R-:W-:Y:S01]  /*0f00*/  UMOV UR7, UR11 ;  /* 0x0000000b00077c82 */ /* 0x000fe20008000000 */
[----:B------:R-:W-:Y:S01]  /*0f10*/  SHF.R.U64 R55, R2, 0x10, R3 ;  /* 0x0000001002377819 */ /* 0x000fe20000001203 */
[----:B------:R-:W-:Y:S01]  /*0f20*/  HFMA2.MMA R57, -RZ, RZ, 0, 0 ;  /* 0x00000000ff397435 */ /* 0x000fe200000001ff */
[----:B------:R-:W-:Y:S02]  /*0f30*/  CS2R R66, SRZ ;  /* 0x0000000000427805 */ /* 0x000fe4000001ff00 */
[----:B------:R-:W-:Y:S01]  /*0f40*/  CS2R R64, SRZ ;  /* 0x0000000000407805 */ /* 0x000fe2000001ff00 */
[----:B------:R-:W-:Y:S01]  /*0f50*/  UMOV UR5, URZ ;  /* 0x0000003f00057c82 */ /* 0x000fe20008000000 */
[----:B------:R-:W1:Y:S01]  /*0f60*/  LDC.64 R10, c[0x0][0x3d0] ;  /* 0x0000f400ff0a7b82 */ /* 0x000e620000000a00 */
[----:B------:R-:W-:Y:S01]  /*0f70*/  HADD2.F32 R55, -RZ, R55.H0_H0 ;  /* 0x20000037ff377230 */ /* 0x000fe20000004100 */
[----:B------:R-:W-:Y:S01]  /*0f80*/  ULDC UR28, c[0x0][0x224] ;  /* 0x00008900001c7ab9 */ /* 0x000fe20000000800 */
[----:B------:R-:W-:Y:S01]  /*0f90*/  ULDC UR29, c[0x0][0x21c] ;  /* 0x00008700001d7ab9 */ /* 0x000fe20000000800 */
[----:B------:R-:W-:Y:S01]  /*0fa0*/  ULDC.64 UR24, c[0x0][0x380] ;  /* 0x0000e00000187ab9 */ /* 0x000fe20000000a00 */
[----:B------:R-:W-:Y:S01]  /*0fb0*/  ULDC.64 UR22, c[0x0][0x270] ;  /* 0x00009c0000167ab9 */ /* 0x000fe20000000a00 */
[----:B------:R-:W-:Y:S01]  /*0fc0*/  FADD.FTZ R55, R55, R102 ;  /* 0x0000006637377221 */ /* 0x000fe20000010000 */
[----:B------:R-:W-:Y:S01]  /*0fd0*/  ULDC.64 UR20, c[0x0][0x250] ;  /* 0x0000940000147ab9 */ /* 0x000fe20000000a00 */
[----:B------:R-:W2:Y:S01]  /*0fe0*/  LDC R0, c[0x0][0x224] ;  /* 0x00008900ff007b82 */ /* 0x000ea20000000800 */
[----:B------:R-:W-:Y:S01]  /*0ff0*/  ULDC.64 UR18, c[0x0][0x238] ;  /* 0x00008e0000127ab9 */ /* 0x000fe20000000a00 */
[----:B------:R-:W-:Y:S01]  /*1000*/  ULDC.64 UR16, c[0x0][0x230] ;  /* 0x00008c0000107ab9 */ /* 0x000fe20000000a00 */
[----:B0-----:R-:W-:-:S05]  /*1010*/  IMAD R8, R101, R4, RZ ;  /* 0x0000000465087224 */ /* 0x001fca00078e02ff */
[----:B------:R-:W0:Y:S01]  /*1020*/  LDC R59, c[0x0][0x224] ;  /* 0x00008900ff3b7b82 */ /* 0x000e220000000800 */
[C---:B------:R-:W-:Y:S01]  /*1030*/  IMAD.WIDE.U32 R6, R100.reuse, R4, UR6 ;  /* 0x0000000664067e25 */ /* 0x040fe2000f8e0004 */
[----:B------:R-:W-:Y:S01]  /*1040*/  UMOV UR6, URZ ;  /* 0x0000003f00067c82 */ /* 0x000fe20008000000 */
[----:B------:R-:W-:Y:S02]  /*1050*/  ULDC UR7, c[0x0][0x218] ;  /* 0x0000860000077ab9 */ /* 0x000fe40000000800 */
[----:B------:R-:W-:Y:S01]  /*1060*/  IMAD R5, R100, R5, R8 ;  /* 0x0000000564057224 */ /* 0x000fe200078e0208 */
[----:B-1----:R-:W-:Y:S02]  /*1070*/  LEA R4, P0, R6, R10, 0x3 ;  /* 0x0000000a06047211 */ /* 0x002fe400078018ff */
[----:B------:R-:W1:Y:S02]  /*1080*/  LDC.64 R36, c[0x0][0x380] ;  /* 0x0000e000ff247b82 */ /* 0x000e640000000a00 */
[----:B------:R-:W-:-:S04]  /*1090*/  IADD3 R5, R7, R5, RZ ;  /* 0x0000000507057210 */ /* 0x000fc80007ffe0ff */
[----:B------:R-:W-:Y:S02]  /*10a0*/  LEA.HI.X R5, R6, R11, R5, 0x3, P0 ;  /* 0x0000000b06057211 */ /* 0x000fe400000f1c05 */
[----:B--2---:R-:W-:Y:S01]  /*10b0*/  LEA R7, R0, UR4, 0x8 ;  /* 0x0000000400077c11 */ /* 0x004fe2000f8e40ff */
[----:B------:R-:W2:Y:S01]  /*10c0*/  LDC.64 R38, c[0x0][0x2d8] ;  /* 0x0000b600ff267b82 */ /* 0x000ea20000000a00 */
[----:B------:R-:W-:-:S07]  /*10d0*/  IMAD.WIDE.U32 R4, R97, 0x4, R4 ;  /* 0x0000000461047825 */ /* 0x000fce00078e0004 */
[----:B------:R-:W3:Y:S01]  /*10e0*/  LDC.64 R40, c[0x0][0x2d0] ;  /* 0x0000b400ff287b82 */ /* 0x000ee20000000a00 */
[----:B------:R-:W-:Y:S01]  /*10f0*/  IMAD.WIDE R4, R7, 0x4, R4 ;  /* 0x0000000407047825 */ /* 0x000fe200078e0204 */
[----:B------:R-:W-:-:S03]  /*1100*/  SHF.R.U32.HI R7, RZ, 0x10, R3 ;  /* 0x00000010ff077819 */ /* 0x000fc60000011603 */
[----:B------:R-:W-:Y:S01]  /*1110*/  HADD2.F32 R3, -RZ, R3.H0_H0 ;  /* 0x20000003ff037230 */ /* 0x000fe20000004100 */
[C---:B------:R-:W-:Y:S01]  /*1120*/  IADD3 R22, P0, R4.reuse, -0x380, RZ ;  /* 0xfffffc8004167810 */ /* 0x040fe20007f1e0ff */
[----:B------:R-:W-:Y:S01]  /*1130*/  HADD2.F32 R7, -RZ, R7.H0_H0 ;  /* 0x20000007ff077230 */ /* 0x000fe20000004100 */
[C---:B------:R-:W-:Y:S02]  /*1140*/  IADD3 R24, P1, R4.reuse, -0x300, RZ ;  /* 0xfffffd0004187810 */ /* 0x040fe40007f3e0ff */
[C---:B------:R-:W-:Y:S01]  /*1150*/  IADD3 R26, P2, R4.reuse, -0x280, RZ ;  /* 0xfffffd80041a7810 */ /* 0x040fe20007f5e0ff */
[--C-:B------:R-:W-:Y:S01]  /*1160*/  FADD.FTZ R56, R3, R102.reuse ;  /* 0x0000006603387221 */ /* 0x100fe20000010000 */
[C---:B------:R-:W-:Y:S01]  /*1170*/  IADD3 R28, P3, R4.reuse, -0x200, RZ ;  /* 0xfffffe00041c7810 */ /* 0x040fe20007f7e0ff */
[----:B------:R-:W-:Y:S01]  /*1180*/  FADD.FTZ R54, R7, R102 ;  /* 0x0000006607367221 */ /* 0x000fe20000010000 */
[C---:B------:R-:W-:Y:S02]  /*1190*/  IADD3 R30, P4, R4.reuse, -0x180, RZ ;  /* 0xfffffe80041e7810 */ /* 0x040fe40007f9e0ff */
[----:B------:R-:W-:-:S02]  /*11a0*/  IADD3 R32, P5, R4, -0x100, RZ ;  /* 0xffffff0004207810 */ /* 0x000fc40007fbe0ff */
[----:B------:R-:W-:Y:S02]  /*11b0*/  IADD3 R34, P6, R4, -0x80, RZ ;  /* 0xffffff8004227810 */ /* 0x000fe40007fde0ff */
[C---:B------:R-:W-:Y:S02]  /*11c0*/  IADD3.X R23, R5.reuse, -0x1, RZ, P0, !PT ;  /* 0xffffffff05177810 */ /* 0x040fe400007fe4ff */
[C---:B------:R-:W-:Y:S02]  /*11d0*/  IADD3.X R25, R5.reuse, -0x1, RZ, P1, !PT ;  /* 0xffffffff05197810 */ /* 0x040fe40000ffe4ff */
[C---:B------:R-:W-:Y:S02]  /*11e0*/  IADD3.X R27, R5.reuse, -0x1, RZ, P2, !PT ;  /* 0xffffffff051b7810 */ /* 0x040fe400017fe4ff */
[C---:B------:R-:W-:Y:S02]  /*11f0*/  IADD3.X R29, R5.reuse, -0x1, RZ, P3, !PT ;  /* 0xffffffff051d7810 */ /* 0x040fe40001ffe4ff */
[----:B------:R-:W-:-:S02]  /*1200*/  IADD3.X R31, R5, -0x1, RZ, P4, !PT ;  /* 0xffffffff051f7810 */ /* 0x000fc400027fe4ff */
[C---:B------:R-:W-:Y:S02]  /*1210*/  IADD3.X R33, R5.reuse, -0x1, RZ, P5, !PT ;  /* 0xffffffff05217810 */ /* 0x040fe40002ffe4ff */
[----:B------:R-:W-:Y:S01]  /*1220*/  IADD3.X R35, R5, -0x1, RZ, P6, !PT ;  /* 0xffffffff05237810 */ /* 0x000fe200037fe4ff */
[----:B------:R-:W-:-:S05]  /*1230*/  HADD2.F32 R5, -RZ, R2.H0_H0 ;  /* 0x20000002ff057230 */ /* 0x000fca0000004100 */
[----:B01----:R-:W-:-:S07]  /*1240*/  FADD.FTZ R58, R5, R102 ;  /* 0x00000066053a7221 */ /* 0x003fce0000010000 */
.L_x_18378:
        /* <DEDUP_REMOVED lines=12> */
[----:B------:R-:W-:Y:S02]  /*1310*/  IMAD R0, R106, UR22, RZ ;  /* 0x000000166a007c24 */ /* 0x000fe4000f8e02ff */
[----:B------:R-:W-:-:S04]  /*1320*/  IMAD.WIDE.U32 R2, R57, UR22, RZ ;  /* 0x0000001639027c25 */ /* 0x000fc8000f8e00ff */
[----:B------:R-:W-:Y:S01]  /*1330*/  IMAD R5, R57, UR23, R0 ;  /* 0x0000001739057c24 */ /* 0x000fe2000f8e0200 */
[----:B------:R-:W-:-:S04]  /*1340*/  LEA R7, P0, R2, R85, 0x1 ;  /* 0x0000005502077211 */ /* 0x000fc800078008ff */
[----:B------:R-:W-:Y:S02]  /*1350*/  IADD3 R3, R3, R5, RZ ;  /* 0x0000000503037210 */ /* 0x000fe40007ffe0ff */
[----:B------:R-:W-:Y:S02]  /*1360*/  LEA R6, P1, R94, R7, 0x3 ;  /* 0x000000075e067211 */ /* 0x000fe400078218ff */
[----:B------:R-:W-:-:S04]  /*1370*/  LEA.HI.X R2, R2, R84, R3, 0x1, P0 ;  /* 0x0000005402027211 */ /* 0x000fc800000f0c03 */
[----:B------:R-:W-:-:S05]  /*1380*/  IADD3.X R7, R2, R73, RZ, P1, !PT ;  /* 0x0000004902077210 */ /* 0x000fca0000ffe4ff */
[----:B----4-:R-:W4:Y:S04]  /*1390*/  LDG.E.64 R2, desc[UR12][R6.64] ;  /* 0x0000000c06027981 */ /* 0x010f28000c1e1b00 */
[----:B------:R0:W4:Y:S01]  /*13a0*/  LDG.E.64 R4, desc[UR12][R6.64+0x100] ;  /* 0x0001000c06047981 */ /* 0x000122000c1e1b00 */
[----:B------:R-:W-:Y:S01]  /*13b0*/  ISETP.GT.AND P0, PT, R82, 0x1, PT ;  /* 0x000000015200780c */ /* 0x000fe20003f04270 */
[----:B------:R-:W-:Y:S01]  /*13c0*/  IMAD R10, R106, UR20, RZ ;  /* 0x000000146a0a7c24 */ /* 0x000fe2000f8e02ff */
[----:B------:R-:W-:Y:S02]  /*13d0*/  IADD3 R108, R82, -0x1, RZ ;  /* 0xffffffff526c7810 */ /* 0x000fe40007ffe0ff */
[----:B------:R-:W-:Y:S02]  /*13e0*/  CS2R R50, SRZ ;  /* 0x0000000000327805 */ /* 0x000fe4000001ff00 */
[----:B------:R-:W-:Y:S01]  /*13f0*/  ISETP.EQ.AND P0, PT, R110, RZ, P0 ;  /* 0x000000ff6e00720c */ /* 0x000fe20000702270 */
[----:B------:R-:W-:Y:S01]  /*1400*/  IMAD R45, R57, UR21, R10 ;  /* 0x00000015392d7c24 */ /* 0x000fe2000f8e020a */
[----:B------:R-:W-:-:S02]  /*1410*/  ISETP.NE.AND P1, PT, R97, RZ, PT ;  /* 0x000000ff6100720c */ /* 0x000fc40003f25270 */
[----:B------:R-:W-:Y:S02]  /*1420*/  IADD3 R53, R97, 0x200, RZ ;  /* 0x0000020061357810 */ /* 0x000fe40007ffe0ff */
[----:B0-----:R-:W-:Y:S02]  /*1430*/  MOV R6, R18 ;  /* 0x0000001200067202 */ /* 0x001fe40000000f00 */
[----:B------:R-:W-:Y:S02]  /*1440*/  MOV R7, R81 ;  /* 0x0000005100077202 */ /* 0x000fe40000000f00 */
[----:B------:R-:W-:-:S03]  /*1450*/  LEA R72, R83, R96, 0x3 ;  /* 0x0000006053487211 */ /* 0x000fc600078e18ff */
[----:B------:R-:W0:Y:S01]  /*1460*/  @P0 LDC R48, c[0x0][0x21c] ;  /* 0x00008700ff300b82 */ /* 0x000e220000000800 */
[----:B------:R-:W-:Y:S01]  /*1470*/  IMAD.WIDE.U32 R6, R57, UR20, R6 ;  /* 0x0000001439067c25 */ /* 0x000fe2000f8e0006 */
[----:B------:R-:W-:Y:S02]  /*1480*/  @P0 IADD3 R10, R82, -0x2, RZ ;  /* 0xfffffffe520a0810 */ /* 0x000fe40007ffe0ff */
[----:B--2---:R-:W-:Y:S02]  /*1490*/  LEA R44, P2, R6, R38, 0x3 ;  /* 0x00000026062c7211 */ /* 0x004fe400078418ff */
[----:B------:R-:W-:-:S04]  /*14a0*/  IADD3 R7, R7, R45, RZ ;  /* 0x0000002d07077210 */ /* 0x000fc80007ffe0ff */
[----:B------:R-:W-:Y:S02]  /*14b0*/  LEA.HI.X R45, R6, R39, R7, 0x3, P2 ;  /* 0x00000027062d7211 */ /* 0x000fe400010f1c07 */
[----:B------:R-:W-:-:S04]  /*14c0*/  LEA R6, R83, R96, 0x4 ;  /* 0x0000006053067211 */ /* 0x000fc800078e20ff */
[----:B------:R-:W5:Y:S01]  /*14d0*/  LDG.E.64 R44, desc[UR12][R44.64] ;  /* 0x0000000c2c2c7981 */ /* 0x000f62000c1e1b00 */
[----:B------:R-:W-:-:S05]  /*14e0*/  SHF.R.U64 R52, R20, 0x10, R21 ;  /* 0x0000001014347819 */ /* 0x000fca0000001215 */
[----:B------:R-:W-:Y:S01]  /*14f0*/  HADD2.F32 R52, -RZ, R52.H0_H0 ;  /* 0x20000034ff347230 */ /* 0x000fe20000004100 */
[----:B------:R-:W-:Y:S01]  /*1500*/  ISETP.NE.AND P2, PT, R97, 0x1f, PT ;  /* 0x0000001f6100780c */ /* 0x000fe20003f45270 */
[----:B------:R-:W-:Y:S01]  /*1510*/  HADD2.F32 R109, -RZ, R21.H0_H0 ;  /* 0x20000015ff6d7230 */ /* 0x000fe20000004100 */
[----:B------:R-:W-:Y:S01]  /*1520*/  BSSY B0, `(.L_x_18348) ;  /* 0x000005e000007945 */ /* 0x000fe20003800000 */
[----:B---3--:R-:W-:Y:S01]  /*1530*/  FMUL.FTZ R11, R42, 1.4426950216293334961 ;  /* 0x3fb8aa3b2a0b7820 */ /* 0x008fe20000410000 */
[----:B------:R-:W-:-:S03]  /*1540*/  FMUL.FTZ R0, R58, R43 ;  /* 0x0000002b3a007220 */ /* 0x000fc60000410000 */
[----:B------:R-:W-:Y:S01]  /*1550*/  FMUL.FTZ R8, R58, R11 ;  /* 0x0000000b3a087220 */ /* 0x000fe20000410000 */
[----:B------:R-:W-:Y:S01]  /*1560*/  FMUL.RZ R46, R0, 0.15915493667125701904 ;  /* 0x3e22f983002e7820 */ /* 0x000fe2000040c000 */
[----:B------:R-:W-:-:S03]  /*1570*/  LEA.HI R0, R108, R108, RZ, 0x1 ;  /* 0x0000006c6c007211 */ /* 0x000fc600078f08ff */
[----:B------:R-:W-:Y:S01]  /*1580*/  MUFU.COS R47, R46 ;  /* 0x0000002e002f7308 */ /* 0x000fe20000000000 */
[----:B------:R-:W-:-:S04]  /*1590*/  LOP3.LUT R9, R0, 0xfffffe, RZ, 0xc0, !PT ;  /* 0x00fffffe00097812 */ /* 0x000fc800078ec0ff */
[----:B------:R-:W-:Y:S01]  /*15a0*/  IADD3 R0, R108, -R9, RZ ;  /* 0x800000096c007210 */ /* 0x000fe20007ffe0ff */
[----:B0-----:R-:W-:Y:S02]  /*15b0*/  @P0 IMAD R9, R10, R48, R57 ;  /* 0x000000300a090224 */ /* 0x001fe400078e0239 */
[----:B------:R-:W0:Y:S01]  /*15c0*/  MUFU.EX2 R8, R8 ;  /* 0x0000000800087308 */ /* 0x000e220000000800 */
[----:B------:R-:W-:-:S04]  /*15d0*/  @!P1 LEA R53, R0, R57, 0x8 ;  /* 0x0000003900359211 */ /* 0x000fc800078e40ff */
[----:B------:R-:W-:-:S03]  /*15e0*/  LEA R53, R53, R96, 0x3 ;  /* 0x0000006035357211 */ /* 0x000fc600078e18ff */
[----:B------:R-:W1:Y:S01]  /*15f0*/  MUFU.SIN R49, R46 ;  /* 0x0000002e00317308 */ /* 0x000e620000000400 */
[----:B----4-:R2:W-:Y:S01]  /*1600*/  STS.64 [R72], R2 ;  /* 0x0000000248007388 */ /* 0x0105e20000000a00 */
[----:B------:R-:W-:-:S03]  /*1610*/  FMUL.FTZ R0, R55, R43 ;  /* 0x0000002b37007220 */ /* 0x000fc60000410000 */
[----:B------:R-:W-:Y:S01]  /*1620*/  STS.64 [R72+0x100], R4 ;  /* 0x0001000448007388 */ /* 0x000fe20000000a00 */
[----:B------:R-:W-:Y:S01]  /*1630*/  NOP ;  /* 0x0000000000007918 */ /* 0x000fe20000000000 */
[C---:B0-----:R-:W-:Y:S02]  /*1640*/  FMUL.FTZ R48, R8.reuse, R47 ;  /* 0x0000002f08307220 */ /* 0x041fe40000410000 */
[----:B------:R-:W0:Y:S01]  /*1650*/  LDS.128 R4, [R6] ;  /* 0x0000000006047984 */ /* 0x000e220000000c00 */
[----:B-1----:R-:W-:Y:S01]  /*1660*/  FMUL.FTZ R49, R8, R49 ;  /* 0x0000003108317220 */ /* 0x002fe20000410000 */
[----:B------:R-:W-:Y:S01]  /*1670*/  FMUL.RZ R10, R0, 0.15915493667125701904 ;  /* 0x3e22f983000a7820 */ /* 0x000fe2000040c000 */
[C---:B--2---:R-:W-:Y:S01]  /*1680*/  FMUL.FTZ R3, R56.reuse, R43 ;  /* 0x0000002b38037220 */ /* 0x044fe20000410000 */
[-C--:B------:R-:W-:Y:S01]  /*1690*/  FMUL.FTZ R2, R56, R11.reuse ;  /* 0x0000000b38027220 */ /* 0x080fe20000410000 */
[----:B------:R-:W-:Y:S01]  /*16a0*/  @P0 IMAD.WIDE R8, R9, 0x10, R12 ;  /* 0x0000001009080825 */ /* 0x000fe200078e020c */
[----:B------:R1:W-:Y:S01]  /*16b0*/  STS.64 [R53+0xa80], R48 ;  /* 0x000a803035007388 */ /* 0x0003e20000000a00 */
[----:B------:R-:W-:Y:S02]  /*16c0*/  BAR.SYNC.DEFER_BLOCKING 0x0 ;  /* 0x0000000000007b1d */ /* 0x000fe40000010000 */
[----:B------:R-:W-:-:S04]  /*16d0*/  FMUL.FTZ R0, R55, R11 ;  /* 0x0000000b37007220 */ /* 0x000fc80000410000 */
[----:B------:R-:W-:Y:S01]  /*16e0*/  MUFU.SIN R113, R10 ;  /* 0x0000000a00717308 */ /* 0x000fe20000000400 */
[----:B------:R-:W-:-:S07]  /*16f0*/  FMUL.RZ R47, R3, 0.15915493667125701904 ;  /* 0x3e22f983032f7820 */ /* 0x000fce000040c000 */
[----:B------:R-:W2:Y:S08]  /*1700*/  MUFU.EX2 R0, R0 ;  /* 0x0000000000007308 */ /* 0x000eb00000000800 */
[----:B------:R-:W3:Y:S01]  /*1710*/  MUFU.COS R111, R10 ;  /* 0x0000000a006f7308 */ /* 0x000ee20000000000 */
[----:B------:R4:W5:Y:S01]  /*1720*/  @P0 LDG.E.64 R50, desc[UR12][R8.64+0x8] ;  /* 0x0000080c08320981 */ /* 0x000962000c1e1b00 */
[----:B-1----:R-:W-:-:S06]  /*1730*/  HADD2.F32 R53, -RZ, R20.H0_H0 ;  /* 0x20000014ff357230 */ /* 0x002fcc0000004100 */
[----:B------:R-:W-:Y:S01]  /*1740*/  MUFU.EX2 R2, R2 ;  /* 0x0000000200027308 */ /* 0x000fe20000000800 */
[----:B------:R-:W-:Y:S01]  /*1750*/  FMUL.FTZ R11, R54, R11 ;  /* 0x0000000b360b7220 */ /* 0x000fe20000410000 */
[----:B--2---:R-:W-:Y:S01]  /*1760*/  FMUL.FTZ R113, R0, R113 ;  /* 0x0000007100717220 */ /* 0x004fe20000410000 */
[----:B----4-:R-:W-:-:S05]  /*1770*/  FMUL.FTZ R8, R54, R43 ;  /* 0x0000002b36087220 */ /* 0x010fca0000410000 */
[----:B------:R-:W1:Y:S01]  /*1780*/  MUFU.SIN R3, R47 ;  /* 0x0000002f00037308 */ /* 0x000e620000000400 */
[----:B------:R-:W-:Y:S01]  /*1790*/  FMUL.RZ R107, R8, 0.15915493667125701904 ;  /* 0x3e22f983086b7820 */ /* 0x000fe2000040c000 */
[----:B------:R-:W-:-:S06]  /*17a0*/  FMUL.FTZ R120, R58, R53 ;  /* 0x000000353a787220 */ /* 0x000fcc0000410000 */
[----:B------:R-:W2:Y:S01]  /*17b0*/  MUFU.COS R9, R47 ;  /* 0x0000002f00097308 */ /* 0x000ea20000000000 */
[----:B---3--:R-:W-:Y:S01]  /*17c0*/  FMUL.FTZ R111, R0, R111 ;  /* 0x0000006f006f7220 */ /* 0x008fe20000410000 */
[----:B------:R-:W-:Y:S01]  /*17d0*/  FMUL.FTZ R46, RZ, R113 ;  /* 0x00000071ff2e7220 */ /* 0x000fe20000410000 */
[----:B------:R-:W-:-:S03]  /*17e0*/  FMUL.FTZ R0, R113, R120 ;  /* 0x0000007871007220 */ /* 0x000fc60000410000 */
[----:B------:R-:W-:Y:S02]  /*17f0*/  FFMA.FTZ R46, R111, R120, -R46 ;  /* 0x000000786f2e7223 */ /* 0x000fe4000001082e */
[----:B------:R-:W-:Y:S01]  /*1800*/  MUFU.EX2 R11, R11 ;  /* 0x0000000b000b7308 */ /* 0x000fe20000000800 */
[----:B-1----:R-:W-:Y:S01]  /*1810*/  FMUL.FTZ R114, R2, R3 ;  /* 0x0000000302727220 */ /* 0x002fe20000410000 */
[----:B------:R-:W-:-:S06]  /*1820*/  FFMA.FTZ R0, RZ, R111, R0 ;  /* 0x0000006fff007223 */ /* 0x000fcc0000010000 */
[----:B------:R-:W1:Y:S01]  /*1830*/  MUFU.COS R10, R107 ;  /* 0x0000006b000a7308 */ /* 0x000e620000000000 */
[----:B------:R-:W-:-:S07]  /*1840*/  FFMA.FTZ R3, R55, R52, R46 ;  /* 0x0000003437037223 */ /* 0x000fce000001002e */
[----:B------:R3:W4:Y:S01]  /*1850*/  MUFU.SIN R8, R107 ;  /* 0x0000006b00087308 */ /* 0x0007220000000400 */
[----:B--2---:R-:W-:Y:S01]  /*1860*/  FMUL.FTZ R112, R2, R9 ;  /* 0x0000000902707220 */ /* 0x004fe20000410000 */
[----:B------:R-:W-:Y:S01]  /*1870*/  FADD.FTZ R47, RZ, R0 ;  /* 0x00000000ff2f7221 */ /* 0x000fe20000010000 */
[----:B------:R-:W-:-:S03]  /*1880*/  FMUL.FTZ R2, R114, R3 ;  /* 0x0000000372027220 */ /* 0x000fc60000410000 */
[-C--:B------:R-:W-:Y:S01]  /*1890*/  FMUL.FTZ R9, R114, R47.reuse ;  /* 0x0000002f72097220 */ /* 0x080fe20000410000 */
[C---:B------:R-:W-:Y:S01]  /*18a0*/  FFMA.FTZ R2, R112.reuse, R47, R2 ;  /* 0x0000002f70027223 */ /* 0x040fe20000010002 */
[C---:B-1----:R-:W-:Y:S02]  /*18b0*/  FMUL.FTZ R115, R11.reuse, R10 ;  /* 0x0000000a0b737220 */ /* 0x042fe40000410000 */
[----:B---3--:R-:W-:Y:S01]  /*18c0*/  FFMA.FTZ R107, R112, R3, -R9 ;  /* 0x00000003706b7223 */ /* 0x008fe20000010809 */
[----:B------:R-:W-:Y:S01]  /*18d0*/  FADD.FTZ R10, RZ, R2 ;  /* 0x00000002ff0a7221 */ /* 0x000fe20000010000 */
[----:B----4-:R-:W-:Y:S02]  /*18e0*/  FMUL.FTZ R117, R11, R8 ;  /* 0x000000080b757220 */ /* 0x010fe40000410000 */
[----:B------:R-:W-:Y:S02]  /*18f0*/  FFMA.FTZ R8, R56, R109, R107 ;  /* 0x0000006d38087223 */ /* 0x000fe4000001006b */
[----:B------:R-:W-:-:S04]  /*1900*/  FMUL.FTZ R46, R117, R10 ;  /* 0x0000000a752e7220 */ /* 0x000fc80000410000 */
[----:B------:R-:W-:Y:S01]  /*1910*/  FFMA.FTZ R121, R115, R8, -R46 ;  /* 0x0000000873797223 */ /* 0x000fe2000001082e */
[----:B------:R-:W-:-:S06]  /*1920*/  @P2 LEA R46, R97, R96, 0x3 ;  /* 0x00000060612e2211 */ /* 0x000fcc00078e18ff */
[----:B------:R-:W1:Y:S01]  /*1930*/  @P2 LDS.64 R46, [R46+0x1a88] ;  /* 0x001a88002e2e2984 */ /* 0x000e620000000a00 */
[-C--:B------:R-:W-:Y:S01]  /*1940*/  FMUL.FTZ R0, R48, R113.reuse ;  /* 0x0000007130007220 */ /* 0x080fe20000410000 */
[----:B------:R-:W-:-:S03]  /*1950*/  FMUL.FTZ R3, R49, R113 ;  /* 0x0000007131037220 */ /* 0x000fc60000410000 */
[-C--:B------:R-:W-:Y:S01]  /*1960*/  FFMA.FTZ R9, R49, R111.reuse, R0 ;  /* 0x0000006f31097223 */ /* 0x080fe20000010000 */
[----:B------:R-:W-:-:S03]  /*1970*/  FFMA.FTZ R3, R48, R111, -R3 ;  /* 0x0000006f30037223 */ /* 0x000fc60000010803 */
[C---:B------:R-:W-:Y:S01]  /*1980*/  FMUL.FTZ R11, R114.reuse, R9 ;  /* 0x00000009720b7220 */ /* 0x040fe20000410000 */
[-C--:B------:R-:W-:Y:S01]  /*1990*/  FMUL.FTZ R2, R114, R3.reuse ;  /* 0x0000000372027220 */ /* 0x080fe20000410000 */
[----:B------:R-:W-:Y:S02]  /*19a0*/  SHF.R.U32.HI R107, RZ, 0x10, R21 ;  /* 0x00000010ff6b7819 */ /* 0x000fe40000011615 */
[C---:B------:R-:W-:Y:S01]  /*19b0*/  FFMA.FTZ R0, R112.reuse, R3, -R11 ;  /* 0x0000000370007223 */ /* 0x040fe2000001080b */
[C---:B------:R-:W-:Y:S01]  /*19c0*/  FMUL.FTZ R3, R117.reuse, R8 ;  /* 0x0000000875037220 */ /* 0x040fe20000410000 */
[----:B------:R-:W-:Y:S01]  /*19d0*/  FFMA.FTZ R2, R112, R9, R2 ;  /* 0x0000000970027223 */ /* 0x000fe20000010002 */
[----:B------:R-:W-:Y:S02]  /*19e0*/  HADD2.F32 R107, -RZ, R107.H0_H0 ;  /* 0x2000006bff6b7230 */ /* 0x000fe40000004100 */
[----:B------:R-:W-:Y:S01]  /*19f0*/  FMUL.FTZ R9, R117, R0 ;  /* 0x0000000075097220 */ /* 0x000fe20000410000 */
[----:B------:R-:W-:Y:S01]  /*1a00*/  FFMA.FTZ R10, R115, R10, R3 ;  /* 0x0000000a730a7223 */ /* 0x000fe20000010003 */
[----:B------:R-:W-:-:S02]  /*1a10*/  FMUL.FTZ R8, R117, R2 ;  /* 0x0000000275087220 */ /* 0x000fc40000410000 */
[C---:B------:R-:W-:Y:S01]  /*1a20*/  FFMA.FTZ R2, R115.reuse, R2, R9 ;  /* 0x0000000273027223 */ /* 0x040fe20000010009 */
[----:B------:R-:W-:Y:S01]  /*1a30*/  FADD.FTZ R116, RZ, R10 ;  /* 0x0000000aff747221 */ /* 0x000fe20000010000 */
[----:B------:R-:W-:Y:S01]  /*1a40*/  FFMA.FTZ R3, R115, R0, -R8 ;  /* 0x0000000073037223 */ /* 0x000fe20000010808 */
[----:B------:R-:W-:Y:S01]  /*1a50*/  FFMA.FTZ R121, R54, R107, R121 ;  /* 0x0000006b36797223 */ /* 0x000fe20000010079 */
[----:B0-----:R-:W-:Y:S06]  /*1a60*/  @P2 BRA `(.L_x_18349) ;  /* 0x0000000000242947 */ /* 0x001fec0003800000 */
[----:B------:R-:W-:Y:S01]  /*1a70*/  ISETP.NE.AND P0, PT, R82, R59, PT ;  /* 0x0000003b5200720c */ /* 0x000fe20003f05270 */
[----:B-1----:R-:W-:Y:S01]  /*1a80*/  HFMA2.MMA R46, -RZ, RZ, 1.875, 0 ;  /* 0x3f800000ff2e7435 */ /* 0x002fe200000001ff */
[----:B------:R-:W-:-:S11]  /*1a90*/  MOV R47, RZ ;  /* 0x000000ff002f7202 */ /* 0x000fd60000000f00 */
[----:B------:R-:W-:-:S04]  /*1aa0*/  @P0 LEA.HI R0, R82, R82, RZ, 0x1 ;  /* 0x0000005252000211 */ /* 0x000fc800078f08ff */
[----:B------:R-:W-:-:S04]  /*1ab0*/  @P0 LOP3.LUT R9, R0, 0xfffffe, RZ, 0xc0, !PT ;  /* 0x00fffffe00090812 */ /* 0x000fc800078ec0ff */
[----:B------:R-:W-:-:S04]  /*1ac0*/  @P0 IADD3 R0, -R9, R82, RZ ;  /* 0x0000005209000210 */ /* 0x000fc80007ffe1ff */
[----:B------:R-:W-:-:S04]  /*1ad0*/  @P0 LEA R9, R0, R57, 0x8 ;  /* 0x0000003900090211 */ /* 0x000fc800078e40ff */
[----:B------:R-:W-:-:S05]  /*1ae0*/  @P0 LEA R9, R9, R96, 0x3 ;  /* 0x0000006009090211 */ /* 0x000fca00078e18ff */
[----:B------:R0:W2:Y:S02]  /*1af0*/  @P0 LDS.64 R46, [R9+0xa80] ;  /* 0x000a8000092e0984 */ /* 0x0000a40000000a00 */
.L_x_18349:
[----:B------:R-:W-:Y:S05]  /*1b00*/  BSYNC B0 ;  /* 0x0000000000007941 */ /* 0x000fea0003800000 */
.L_x_18348:
[----:B------:R-:W3:Y:S01]  /*1b10*/  SHFL.UP PT, R10, R116, 0x1, RZ ;  /* 0x04200000740a7989 */ /* 0x000ee200000e00ff */
[----:B------:R-:W-:Y:S01]  /*1b20*/  ISETP.GE.AND P0, PT, R83, 0x1, PT ;  /* 0x000000015300780c */ /* 0x000fe20003f06270 */
[----:B------:R-:W-:Y:S01]  /*1b30*/  HADD2.F32 R127, -RZ, R6.H0_H0 ;  /* 0x20000006ff7f7230 */ /* 0x000fe20000004100 */
[----:B------:R-:W-:Y:S01]  /*1b40*/  SHF.R.U32.HI R124, RZ, 0x10, R7 ;  /* 0x00000010ff7c7819 */ /* 0x000fe20000011607 */
[----:B0-----:R-:W0:Y:S01]  /*1b50*/  SHFL.UP PT, R9, R121, 0x1, RZ ;  /* 0x0420000079097989 */ /* 0x001e2200000e00ff */
[----:B------:R-:W-:Y:S02]  /*1b60*/  HADD2.F32 R130, -RZ, R7.H0_H0 ;  /* 0x20000007ff827230 */ /* 0x000fe40000004100 */
[C---:B-12---:R-:W-:Y:S01]  /*1b70*/  FMUL.FTZ R138, R117.reuse, -R46 ;  /* 0x8000002e758a7220 */ /* 0x046fe20000410000 */
[----:B------:R-:W-:Y:S01]  /*1b80*/  HADD2.F32 R131, -RZ, R4.H0_H0 ;  /* 0x20000004ff837230 */ /* 0x000fe20000004100 */
[----:B------:R-:W1:Y:S01]  /*1b90*/  SHFL.UP PT, R0, R3, 0x1, RZ ;  /* 0x0420000003007989 */ /* 0x000e6200000e00ff */
[----:B------:R-:W-:Y:S01]  /*1ba0*/  HADD2.F32 R124, -RZ, R124.H0_H0 ;  /* 0x2000007cff7c7230 */ /* 0x000fe20000004100 */
[----:B------:R-:W-:Y:S01]  /*1bb0*/  SHF.R.U64 R4, R4, 0x10, R5 ;  /* 0x0000001004047819 */ /* 0x000fe20000001205 */
[----:B------:R-:W-:Y:S01]  /*1bc0*/  HADD2.F32 R129, -RZ, R5.H0_H0 ;  /* 0x20000005ff817230 */ /* 0x000fe20000004100 */
[----:B------:R-:W2:Y:S01]  /*1bd0*/  SHFL.UP PT, R8, R2, 0x1, RZ ;  /* 0x0420000002087989 */ /* 0x000ea200000e00ff */
[----:B------:R-:W-:Y:S01]  /*1be0*/  FMUL.FTZ R136, R117, R47 ;  /* 0x0000002f75887220 */ /* 0x000fe20000410000 */
[----:B------:R-:W-:Y:S01]  /*1bf0*/  BSSY B0, `(.L_x_18350) ;  /* 0x00000b1000007945 */ /* 0x000fe20003800000 */
[----:B------:R-:W-:Y:S01]  /*1c00*/  HADD2.F32 R4, -RZ, R4.H0_H0 ;  /* 0x20000004ff047230 */ /* 0x000fe20000004100 */
[----:B-----5:R-:W-:Y:S04]  /*1c10*/  SHFL.IDX PT, R51, R51, RZ, 0x1f ;  /* 0x00001fff33337589 */ /* 0x020fe800000e0000 */
[----:B------:R-:W-:Y:S01]  /*1c20*/  SHFL.IDX PT, R50, R50, RZ, 0x1f ;  /* 0x00001fff32327589 */ /* 0x000fe200000e0000 */
[C---:B---3--:R-:W-:Y:S01]  /*1c30*/  FMUL.FTZ R118, R2.reuse, R10 ;  /* 0x0000000a02767220 */ /* 0x048fe20000410000 */
[----:B0-----:R-:W-:-:S03]  /*1c40*/  FMUL.FTZ R119, R2, R9 ;  /* 0x0000000902777220 */ /* 0x001fc60000410000 */
[C---:B------:R-:W-:Y:S01]  /*1c50*/  FFMA.FTZ R118, R3.reuse, R9, -R118 ;  /* 0x0000000903767223 */ /* 0x040fe20000010876 */
[C---:B-1----:R-:W-:Y:S01]  /*1c60*/  FMUL.FTZ R11, R2.reuse, R0 ;  /* 0x00000000020b7220 */ /* 0x042fe20000410000 */
[----:B------:R-:W-:Y:S02]  /*1c70*/  FFMA.FTZ R119, R3, R10, R119 ;  /* 0x0000000a03777223 */ /* 0x000fe40000010077 */
[----:B------:R-:W-:Y:S01]  /*1c80*/  @P0 FADD.FTZ R121, R121, R118 ;  /* 0x0000007679790221 */ /* 0x000fe20000010000 */
[-C--:B--2---:R-:W-:Y:S01]  /*1c90*/  FFMA.FTZ R11, R3, R8.reuse, R11 ;  /* 0x00000008030b7223 */ /* 0x084fe2000001000b */
        /* <DEDUP_REMOVED lines=16> */
[----:B------:R-:W-:Y:S01]  /*1da0*/  FFMA.FTZ R2, R3, R2, R119 ;  /* 0x0000000203027223 */ /* 0x000fe20000010077 */
        /* <DEDUP_REMOVED lines=11> */
[C---:B--2---:R-:W-:Y:S01]  /*1e60*/  FMUL.FTZ R11, R2.reuse, R0 ;  /* 0x00000000020b7220 */ /* 0x044fe20000410000 */
[----:B------:R-:W-:Y:S02]  /*1e70*/  FFMA.FTZ R119, R3, R10, R119 ;  /* 0x0000000a03777223 */ /* 0x000fe40000010077 */
        /* <DEDUP_REMOVED lines=11> */
[----:B0-----:R-:W-:-:S04]  /*1f30*/  FMUL.FTZ R118, R11, R8 ;  /* 0x000000080b767220 */ /* 0x001fc80000410000 */
[-C--:B-1----:R-:W-:Y:S01]  /*1f40*/  FFMA.FTZ R125, R3, R10.reuse, R118 ;  /* 0x0000000a037d7223 */ /* 0x082fe20000010076 */
[C---:B------:R-:W-:Y:S01]  /*1f50*/  FMUL.FTZ R123, R11.reuse, R10 ;  /* 0x0000000a0b7b7220 */ /* 0x040fe20000410000 */
[----:B--2---:R-:W-:Y:S02]  /*1f60*/  FMUL.FTZ R119, R11, R0 ;  /* 0x000000000b777220 */ /* 0x004fe40000410000 */
[----:B------:R-:W-:Y:S01]  /*1f70*/  @P0 FADD.FTZ R116, R116, R125 ;  /* 0x0000007d74740221 */ /* 0x000fe20000010000 */
[----:B------:R-:W-:Y:S01]  /*1f80*/  SHF.R.U64 R125, R6, 0x10, R7 ;  /* 0x00000010067d7819 */ /* 0x000fe20000001207 */
[----:B------:R-:W-:Y:S01]  /*1f90*/  FFMA.FTZ R8, R3, R8, -R123 ;  /* 0x0000000803087223 */ /* 0x000fe2000001087b */
[-C--:B---3--:R-:W-:Y:S01]  /*1fa0*/  FMUL.FTZ R9, R11, R2.reuse ;  /* 0x000000020b097220 */ /* 0x088fe20000410000 */
[----:B------:R-:W-:Y:S01]  /*1fb0*/  FFMA.FTZ R2, R3, R2, R119 ;  /* 0x0000000203027223 */ /* 0x000fe20000010077 */
[----:B------:R-:W-:Y:S01]  /*1fc0*/  FMUL.FTZ R6, R44, R124 ;  /* 0x0000007c2c067220 */ /* 0x000fe20000410000 */
[----:B------:R-:W-:-:S02]  /*1fd0*/  HADD2.F32 R125, -RZ, R125.H0_H0 ;  /* 0x2000007dff7d7230 */ /* 0x000fc40000004100 */
[----:B------:R-:W-:Y:S01]  /*1fe0*/  @P0 FFMA.FTZ R3, R3, R0, -R9 ;  /* 0x0000000003030223 */ /* 0x000fe20000010809 */
[----:B------:R-:W-:Y:S01]  /*1ff0*/  @P0 FADD.FTZ R121, R121, R8 ;  /* 0x0000000879790221 */ /* 0x000fe20000010000 */
[----:B------:R-:W-:Y:S01]  /*2000*/  FSEL R8, R11, R2, !P0 ;  /* 0x000000020b087208 */ /* 0x000fe20004000000 */
[----:B------:R-:W-:Y:S01]  /*2010*/  FADD.FTZ R0, R68, R68 ;  /* 0x0000004444007221 */ /* 0x000fe20000010000 */
[----:B------:R-:W0:Y:S01]  /*2020*/  SHFL.UP PT, R132, R116, 0x10, RZ ;  /* 0x0600000074847989 */ /* 0x000e2200000e00ff */
[C---:B------:R-:W-:Y:S01]  /*2030*/  FMUL.FTZ R9, R45.reuse, R124 ;  /* 0x0000007c2d097220 */ /* 0x040fe20000410000 */
[-C--:B------:R-:W-:Y:S01]  /*2040*/  FFMA.FTZ R11, R45, R130.reuse, R6 ;  /* 0x000000822d0b7223 */ /* 0x080fe20000010006 */
[C---:B------:R-:W-:Y:S01]  /*2050*/  FMUL.FTZ R2, R44.reuse, R125 ;  /* 0x0000007d2c027220 */ /* 0x040fe20000410000 */
[----:B------:R-:W1:Y:S01]  /*2060*/  SHFL.UP PT, R6, R3, 0x10, RZ ;  /* 0x0600000003067989 */ /* 0x000e6200000e00ff */
[----:B------:R-:W-:Y:S01]  /*2070*/  FFMA.FTZ R9, R44, R130, -R9 ;  /* 0x000000822c097223 */ /* 0x000fe20000010809 */
[C---:B------:R-:W-:Y:S01]  /*2080*/  FMUL.FTZ R126, R0.reuse, R11 ;  /* 0x0000000b007e7220 */ /* 0x040fe20000410000 */
[----:B------:R-:W-:Y:S01]  /*2090*/  FADD.FTZ R123, R69, R69 ;  /* 0x00000045457b7221 */ /* 0x000fe20000010000 */
[----:B------:R-:W2:Y:S01]  /*20a0*/  SHFL.UP PT, R118, R121, 0x10, RZ ;  /* 0x0600000079767989 */ /* 0x000ea200000e00ff */
[C---:B------:R-:W-:Y:S01]  /*20b0*/  FFMA.FTZ R2, R45.reuse, R127, R2 ;  /* 0x0000007f2d027223 */ /* 0x040fe20000010002 */
[----:B------:R-:W-:Y:S01]  /*20c0*/  FMUL.FTZ R7, R45, R125 ;  /* 0x0000007d2d077220 */ /* 0x000fe20000410000 */
[----:B------:R-:W-:Y:S01]  /*20d0*/  FMUL.FTZ R128, R0, R9 ;  /* 0x0000000900807220 */ /* 0x000fe20000410000 */
[----:B------:R-:W3:Y:S01]  /*20e0*/  SHFL.UP PT, R10, R8, 0x10, RZ ;  /* 0x06000000080a7989 */ /* 0x000ee200000e00ff */
[----:B------:R-:W-:Y:S01]  /*20f0*/  FMUL.FTZ R134, R115, R126 ;  /* 0x0000007e73867220 */ /* 0x000fe20000410000 */
[----:B------:R-:W-:Y:S01]  /*2100*/  FMUL.FTZ R119, R123, R2 ;  /* 0x000000027b777220 */ /* 0x000fe20000410000 */
[----:B------:R-:W-:Y:S01]  /*2110*/  FFMA.FTZ R122, R44, R127, -R7 ;  /* 0x0000007f2c7a7223 */ /* 0x000fe20000010807 */
[C---:B------:R-:W-:Y:S01]  /*2120*/  FMUL.FTZ R2, R117.reuse, R126 ;  /* 0x0000007e75027220 */ /* 0x040fe20000410000 */
[----:B------:R-:W-:Y:S01]  /*2130*/  FFMA.FTZ R134, -R117, R128, -R134 ;  /* 0x0000008075867223 */ /* 0x000fe20000010986 */
[----:B------:R-:W-:Y:S01]  /*2140*/  ISETP.GE.AND P0, PT, R83, 0x10, PT ;  /* 0x000000105300780c */ /* 0x000fe20003f06270 */
[----:B------:R-:W-:Y:S01]  /*2150*/  FMUL.FTZ R122, R123, R122 ;  /* 0x0000007a7b7a7220 */ /* 0x000fe20000410000 */
[----:B------:R-:W-:Y:S01]  /*2160*/  FFMA.FTZ R7, R115, R128, -R2 ;  /* 0x0000008073077223 */ /* 0x000fe20000010802 */
[----:B------:R-:W-:Y:S01]  /*2170*/  FADD.FTZ R11, -R119, R134 ;  /* 0x00000086770b7221 */ /* 0x000fe20000010100 */
[----:B------:R-:W-:-:S02]  /*2180*/  SHF.R.U32.HI R134, RZ, 0x10, R5 ;  /* 0x00000010ff867819 */ /* 0x000fc40000011605 */
[----:B------:R-:W-:Y:S01]  /*2190*/  FADD.FTZ R9, R122, R7 ;  /* 0x000000077a097221 */ /* 0x000fe20000010000 */
[----:B------:R-:W-:Y:S01]  /*21a0*/  FMUL.FTZ R7, R114, -R11 ;  /* 0x8000000b72077220 */ /* 0x000fe20000410000 */
[----:B0-----:R-:W-:Y:S01]  /*21b0*/  FMUL.FTZ R2, R8, R132 ;  /* 0x0000008408027220 */ /* 0x001fe20000410000 */
[----:B------:R-:W-:Y:S02]  /*21c0*/  HADD2.F32 R134, -RZ, R134.H0_H0 ;  /* 0x20000086ff867230 */ /* 0x000fe40000004100 */
[-C--:B------:R-:W-:Y:S01]  /*21d0*/  FMUL.FTZ R133, R114, -R9.reuse ;  /* 0x8000000972857220 */ /* 0x080fe20000410000 */
[----:B------:R-:W-:Y:S01]  /*21e0*/  FFMA.FTZ R135, R112, R9, -R7 ;  /* 0x0000000970877223 */ /* 0x000fe20000010807 */
[C---:B-1----:R-:W-:Y:S01]  /*21f0*/  FMUL.FTZ R7, R8.reuse, R6 ;  /* 0x0000000608077220 */ /* 0x042fe20000410000 */
[CC--:B--2---:R-:W-:Y:S01]  /*2200*/  FFMA.FTZ R2, R3.reuse, R118.reuse, -R2 ;  /* 0x0000007603027223 */ /* 0x0c4fe20000010802 */
[----:B------:R-:W-:Y:S01]  /*2210*/  FMUL.FTZ R118, R8, R118 ;  /* 0x0000007608767220 */ /* 0x000fe20000410000 */
[----:B------:R-:W-:Y:S01]  /*2220*/  FFMA.FTZ R137, R112, R11, R133 ;  /* 0x0000000b70897223 */ /* 0x000fe20000010085 */
[----:B---3--:R-:W-:-:S02]  /*2230*/  FFMA.FTZ R7, R3, R10, R7 ;  /* 0x0000000a03077223 */ /* 0x008fc40000010007 */
[----:B------:R-:W-:Y:S01]  /*2240*/  FFMA.FTZ R9, R3, R132, R118 ;  /* 0x0000008403097223 */ /* 0x000fe20000010076 */
[----:B------:R-:W-:Y:S01]  /*2250*/  FMUL.FTZ R5, R8, R10 ;  /* 0x0000000a08057220 */ /* 0x000fe20000410000 */
[----:B------:R-:W-:Y:S01]  /*2260*/  @P0 FADD.FTZ R121, R121, R2 ;  /* 0x0000000279790221 */ /* 0x000fe20000010000 */
[----:B------:R-:W-:Y:S01]  /*2270*/  FADD.FTZ R2, R70, R70 ;  /* 0x0000004646027221 */ /* 0x000fe20000010000 */
[----:B------:R-:W-:Y:S01]  /*2280*/  FSEL R132, R8, R7, !P0 ;  /* 0x0000000708847208 */ /* 0x000fe20004000000 */
[----:B------:R-:W-:Y:S01]  /*2290*/  @P0 FFMA.FTZ R3, R3, R6, -R5 ;  /* 0x0000000603030223 */ /* 0x000fe20000010805 */
[-C--:B------:R-:W-:Y:S01]  /*22a0*/  FMUL.FTZ R6, R44, R134.reuse ;  /* 0x000000862c067220 */ /* 0x080fe20000410000 */
[----:B------:R-:W-:Y:S01]  /*22b0*/  @P0 FADD.FTZ R116, R116, R9 ;  /* 0x0000000974740221 */ /* 0x000fe20000010000 */
[C---:B------:R-:W-:Y:S01]  /*22c0*/  FMUL.FTZ R7, R45.reuse, R134 ;  /* 0x000000862d077220 */ /* 0x040fe20000410000 */
[----:B------:R-:W-:Y:S01]  /*22d0*/  SHFL.UP PT, R121, R121, 0x1, RZ ;  /* 0x0420000079797989 */ /* 0x000fe200000e00ff */
[-C--:B------:R-:W-:Y:S01]  /*22e0*/  FFMA.FTZ R133, R45, R129.reuse, R6 ;  /* 0x000000812d857223 */ /* 0x080fe20000010006 */
[----:B------:R-:W-:Y:S01]  /*22f0*/  ISETP.GE.AND P0, PT, R82, UR28, PT ;  /* 0x0000001c52007c0c */ /* 0x000fe2000bf06270 */
[----:B------:R-:W-:Y:S01]  /*2300*/  FFMA.FTZ R7, R44, R129, -R7 ;  /* 0x000000812c077223 */ /* 0x000fe20000010807 */
[----:B------:R-:W0:Y:S01]  /*2310*/  SHFL.UP PT, R132, R132, 0x1, RZ ;  /* 0x0420000084847989 */ /* 0x000e2200000e00ff */
[C---:B------:R-:W-:Y:S01]  /*2320*/  FMUL.FTZ R118, R2.reuse, R133 ;  /* 0x0000008502767220 */ /* 0x040fe20000410000 */
[C---:B------:R-:W-:Y:S01]  /*2330*/  FFMA.FTZ R133, R115.reuse, -R47, R138 ;  /* 0x8000002f73857223 */ /* 0x040fe2000001008a */
[----:B------:R-:W-:Y:S01]  /*2340*/  FMUL.FTZ R6, R2, R7 ;  /* 0x0000000702067220 */ /* 0x000fe20000410000 */
[----:B------:R-:W1:Y:S01]  /*2350*/  SHFL.UP PT, R3, R3, 0x1, RZ ;  /* 0x0420000003037989 */ /* 0x000e6200000e00ff */
[----:B------:R-:W-:Y:S01]  /*2360*/  FADD.FTZ R142, -R118, R137 ;  /* 0x00000089768e7221 */ /* 0x000fe20000010100 */
[----:B------:R-:W-:Y:S01]  /*2370*/  FFMA.FTZ R7, R115, R46, -R136 ;  /* 0x0000002e73077223 */ /* 0x000fe20000010888 */
[----:B------:R-:W-:Y:S01]  /*2380*/  FADD.FTZ R140, R6, R135 ;  /* 0x00000087068c7221 */ /* 0x000fe20000010000 */
[----:B------:R-:W2:Y:S01]  /*2390*/  SHFL.UP PT, R116, R116, 0x1, RZ ;  /* 0x0420000074747989 */ /* 0x000ea200000e00ff */
[C---:B------:R-:W-:Y:S01]  /*23a0*/  FMUL.FTZ R138, R113.reuse, -R142 ;  /* 0x8000008e718a7220 */ /* 0x040fe20000410000 */
[----:B------:R-:W-:Y:S01]  /*23b0*/  FMUL.FTZ R136, R114, -R133 ;  /* 0x8000008572887220 */ /* 0x000fe20000410000 */
[-C--:B------:R-:W-:Y:S01]  /*23c0*/  FMUL.FTZ R139, R113, -R140.reuse ;  /* 0x8000008c718b7220 */ /* 0x080fe20000410000 */
[----:B------:R-:W-:Y:S01]  /*23d0*/  ISETP.NE.OR P0, PT, R110, RZ, P0 ;  /* 0x000000ff6e00720c */ /* 0x000fe20000705670 */
[----:B------:R-:W-:Y:S01]  /*23e0*/  FFMA.FTZ R137, R111, R140, -R138 ;  /* 0x0000008c6f897223 */ /* 0x000fe2000001088a */
[----:B------:R-:W-:Y:S01]  /*23f0*/  FFMA.FTZ R140, R112, R7, -R136 ;  /* 0x00000007708c7223 */ /* 0x000fe20000010888 */
[----:B------:R-:W-:Y:S01]  /*2400*/  HFMA2.MMA R8, -RZ, RZ, 1.875, 0 ;  /* 0x3f800000ff087435 */ /* 0x000fe200000001ff */
[----:B------:R-:W-:-:S02]  /*2410*/  MOV R9, RZ ;  /* 0x000000ff00097202 */ /* 0x000fc40000000f00 */
[----:B------:R-:W-:Y:S02]  /*2420*/  CS2R R10, SRZ ;  /* 0x00000000000a7805 */ /* 0x000fe4000001ff00 */
[----:B------:R-:W-:Y:S01]  /*2430*/  LEA R5, R57, R96, 0x4 ;  /* 0x0000006039057211 */ /* 0x000fe200078e20ff */
[----:B------:R-:W-:Y:S01]  /*2440*/  FMUL.FTZ R135, R114, -R7 ;  /* 0x8000000772877220 */ /* 0x000fe20000410000 */
[----:B------:R-:W-:Y:S01]  /*2450*/  FMUL.FTZ R7, R45, R4 ;  /* 0x000000042d077220 */ /* 0x000fe20000410000 */
[----:B------:R-:W-:Y:S02]  /*2460*/  FFMA.FTZ R146, R111, R142, R139 ;  /* 0x0000008e6f927223 */ /* 0x000fe4000001008b */
[----:B------:R-:W-:Y:S01]  /*2470*/  FFMA.FTZ R142, R112, R133, R135 ;  /* 0x00000085708e7223 */ /* 0x000fe20000010087 */
[CC--:B0-----:R-:W-:Y:S01]  /*2480*/  FMUL.FTZ R136, R132.reuse, R51.reuse ;  /* 0x0000003384887220 */ /* 0x0c1fe20000410000 */
[-C--:B------:R-:W-:Y:S01]  /*2490*/  FMUL.FTZ R138, R132, R50.reuse ;  /* 0x00000032848a7220 */ /* 0x080fe20000410000 */
[----:B------:R0:W3:Y:S01]  /*24a0*/  @!P0 LDS.128 R8, [R5+0x1b80] ;  /* 0x001b800005088984 */ /* 0x0000e20000000c00 */
[----:B------:R-:W-:Y:S01]  /*24b0*/  ISETP.NE.AND P0, PT, R110, 0x1f, PT ;  /* 0x0000001f6e00780c */ /* 0x000fe20003f05270 */
[C---:B-1----:R-:W-:Y:S01]  /*24c0*/  FFMA.FTZ R136, R3.reuse, R50, -R136 ;  /* 0x0000003203887223 */ /* 0x042fe20000010888 */
[----:B------:R-:W-:Y:S01]  /*24d0*/  FFMA.FTZ R3, R3, R51, R138 ;  /* 0x0000003303037223 */ /* 0x000fe2000001008a */
[C---:B------:R-:W-:Y:S01]  /*24e0*/  FMUL.FTZ R144, R113.reuse, -R142 ;  /* 0x8000008e71907220 */ /* 0x040fe20000410000 */
[----:B------:R-:W-:Y:S01]  /*24f0*/  FMUL.FTZ R133, R113, -R140 ;  /* 0x8000008c71857220 */ /* 0x000fe20000410000 */
[----:B------:R-:W-:Y:S01]  /*2500*/  @P1 FADD.FTZ R50, R121, R136 ;  /* 0x0000008879321221 */ /* 0x000fe20000010000 */
[----:B------:R-:W-:Y:S01]  /*2510*/  FMUL.FTZ R136, R44, R4 ;  /* 0x000000042c887220 */ /* 0x000fe20000410000 */
[----:B--2---:R-:W-:Y:S01]  /*2520*/  @P1 FADD.FTZ R51, R116, R3 ;  /* 0x0000000374331221 */ /* 0x004fe20000010000 */
[----:B------:R-:W-:Y:S01]  /*2530*/  FADD.FTZ R3, R71, R71 ;  /* 0x0000004747037221 */ /* 0x000fe20000010000 */
[-C--:B------:R-:W-:Y:S01]  /*2540*/  FFMA.FTZ R116, R44, R131.reuse, -R7 ;  /* 0x000000832c747223 */ /* 0x080fe20000010807 */
[----:B------:R-:W-:Y:S01]  /*2550*/  FFMA.FTZ R136, R45, R131, R136 ;  /* 0x000000832d887223 */ /* 0x000fe20000010088 */
[CC--:B------:R-:W-:Y:S01]  /*2560*/  FMUL.FTZ R121, R49.reuse, R51.reuse ;  /* 0x0000003331797220 */ /* 0x0c0fe20000410000 */
[----:B------:R-:W-:Y:S01]  /*2570*/  FMUL.FTZ R138, R49, R50 ;  /* 0x00000032318a7220 */ /* 0x000fe20000410000 */
[C---:B------:R-:W-:Y:S01]  /*2580*/  FMUL.FTZ R116, R3.reuse, R116 ;  /* 0x0000007403747220 */ /* 0x040fe20000410000 */
[----:B------:R-:W-:Y:S01]  /*2590*/  FMUL.FTZ R7, R3, R136 ;  /* 0x0000008803077220 */ /* 0x000fe20000410000 */
[C---:B------:R-:W-:Y:S01]  /*25a0*/  FFMA.FTZ R132, R111.reuse, R140, -R144 ;  /* 0x0000008c6f847223 */ /* 0x040fe20000010890 */
[----:B------:R-:W-:Y:S01]  /*25b0*/  FFMA.FTZ R133, R111, R142, R133 ;  /* 0x0000008e6f857223 */ /* 0x000fe20000010085 */
[----:B------:R-:W-:Y:S01]  /*25c0*/  FADD.FTZ R135, R116, R137 ;  /* 0x0000008974877221 */ /* 0x000fe20000010000 */
[----:B------:R-:W-:Y:S01]  /*25d0*/  FADD.FTZ R136, -R7, R146 ;  /* 0x0000009207887221 */ /* 0x000fe20000010100 */
[C---:B------:R-:W-:Y:S01]  /*25e0*/  FFMA.FTZ R121, R48.reuse, R50, -R121 ;  /* 0x0000003230797223 */ /* 0x040fe20000010879 */
[----:B------:R-:W-:Y:S01]  /*25f0*/  FFMA.FTZ R48, R48, R51, R138 ;  /* 0x0000003330307223 */ /* 0x000fe2000001008a */
[----:B------:R0:W1:Y:S04]  /*2600*/  SHFL.DOWN PT, R140, R133, 0x1, 0x1f ;  /* 0x08201f00858c7f89 */ /* 0x00006800000e0000 */
[----:B------:R0:W2:Y:S04]  /*2610*/  SHFL.DOWN PT, R138, R132, 0x1, 0x1f ;  /* 0x08201f00848a7f89 */ /* 0x0000a800000e0000 */
[----:B------:R0:W4:Y:S04]  /*2620*/  SHFL.DOWN PT, R50, R135, 0x1, 0x1f ;  /* 0x08201f0087327f89 */ /* 0x00012800000e0000 */
[----:B------:R0:W0:Y:S01]  /*2630*/  SHFL.DOWN PT, R142, R136, 0x1, 0x1f ;  /* 0x08201f00888e7f89 */ /* 0x00002200000e0000 */
[----:B------:R-:W-:Y:S05]  /*2640*/  @!P0 BRA `(.L_x_18351) ;  /* 0x00000000002c8947 */ /* 0x000fea0003800000 */
[C---:B-1----:R-:W-:Y:S01]  /*2650*/  FMUL.FTZ R49, R133.reuse, R140 ;  /* 0x0000008c85317220 */ /* 0x042fe20000410000 */
        /* <DEDUP_REMOVED lines=10> */
.L_x_18351:
[----:B------:R-:W-:Y:S05]  /*2700*/  BSYNC B0 ;  /* 0x0000000000007941 */ /* 0x000fea0003800000 */
.L_x_18350:
[----:B------:R-:W-:Y:S01]  /*2710*/  ISETP.GT.U32.AND P0, PT, R110, 0x1d, PT ;  /* 0x0000001d6e00780c */ /* 0x000fe20003f04070 */
[----:B------:R-:W-:Y:S01]  /*2720*/  FADD.FTZ R121, R120, R121 ;  /* 0x0000007978797221 */ /* 0x000fe20000010000 */
[----:B------:R-:W-:Y:S01]  /*2730*/  FADD.FTZ R48, RZ, R48 ;  /* 0x00000030ff307221 */ /* 0x000fe20000010000 */
[----:B------:R0:W3:Y:S01]  /*2740*/  SHFL.DOWN PT, R120, R132, 0x2, 0x1f ;  /* 0x08401f0084787f89 */ /* 0x0000e200000e0000 */
[----:B------:R-:W-:Y:S01]  /*2750*/  BSSY B0, `(.L_x_18352) ;  /* 0x0000012000007945 */ /* 0x000fe20003800000 */
[C---:B------:R-:W-:Y:S01]  /*2760*/  FMUL.FTZ R139, R4.reuse, R121 ;  /* 0x00000079048b7220 */ /* 0x040fe20000410000 */
[----:B----4-:R-:W-:Y:S01]  /*2770*/  FMUL.FTZ R50, R4, R48 ;  /* 0x0000003004327220 */ /* 0x010fe20000410000 */
[----:B--2---:R2:W4:Y:S04]  /*2780*/  SHFL.DOWN PT, R138, R133, 0x2, 0x1f ;  /* 0x08401f00858a7f89 */ /* 0x00452800000e0000 */
[----:B-1----:R2:W1:Y:S04]  /*2790*/  SHFL.DOWN PT, R140, R135, 0x2, 0x1f ;  /* 0x08401f00878c7f89 */ /* 0x00246800000e0000 */
        /* <DEDUP_REMOVED lines=13> */
.L_x_18353:
[----:B------:R-:W-:Y:S05]  /*2870*/  BSYNC B0 ;  /* 0x0000000000007941 */ /* 0x000fea0003800000 */
.L_x_18352:
[-C--:B---3--:R-:W-:Y:S01]  /*2880*/  FMUL.FTZ R120, R113, R121.reuse ;  /* 0x0000007971787220 */ /* 0x088fe20000410000 */
[-C--:B----4-:R-:W-:Y:S01]  /*2890*/  FFMA.FTZ R138, R131, R121.reuse, -R50 ;  /* 0x00000079838a7223 */ /* 0x090fe20000010832 */
[-C--:B------:R-:W-:Y:S01]  /*28a0*/  FMUL.FTZ R50, R113, R48.reuse ;  /* 0x0000003071327220 */ /* 0x080fe20000410000 */
[----:B------:R-:W-:Y:S01]  /*28b0*/  ISETP.GT.U32.AND P0, PT, R110, 0x1b, PT ;  /* 0x0000001b6e00780c */ /* 0x000fe20003f04070 */
[-C--:B------:R-:W-:Y:S01]  /*28c0*/  FFMA.FTZ R49, R111, R48.reuse, R120 ;  /* 0x000000306f317223 */ /* 0x080fe20000010078 */
[-C--:B------:R-:W-:Y:S01]  /*28d0*/  FMUL.FTZ R51, R45, R48.reuse ;  /* 0x000000302d337220 */ /* 0x080fe20000410000 */
[-C--:B------:R-:W-:Y:S01]  /*28e0*/  FFMA.FTZ R50, R111, R121.reuse, -R50 ;  /* 0x000000796f327223 */ /* 0x080fe20000010832 */
[CC--:B0-----:R-:W-:Y:S01]  /*28f0*/  FMUL.FTZ R142, R44.reuse, R48.reuse ;  /* 0x000000302c8e7220 */ /* 0x0c1fe20000410000 */
[----:B------:R-:W-:Y:S01]  /*2900*/  FADD.FTZ R49, RZ, R49 ;  /* 0x00000031ff317221 */ /* 0x000fe20000010000 */
[----:B------:R-:W-:Y:S01]  /*2910*/  FFMA.FTZ R4, R131, R48, R139 ;  /* 0x0000003083047223 */ /* 0x000fe2000001008b */
[----:B------:R-:W-:Y:S01]  /*2920*/  FFMA.FTZ R120, R55, R52, R50 ;  /* 0x0000003437787223 */ /* 0x000fe20000010032 */
[-C--:B-1----:R-:W-:Y:S01]  /*2930*/  FFMA.FTZ R140, R44, R121.reuse, -R51 ;  /* 0x000000792c8c7223 */ /* 0x082fe20000010833 */
[----:B------:R-:W-:Y:S01]  /*2940*/  FFMA.FTZ R142, R45, R121, R142 ;  /* 0x000000792d8e7223 */ /* 0x000fe2000001008e */
[CC--:B------:R-:W-:Y:S01]  /*2950*/  FMUL.FTZ R50, R134.reuse, R49.reuse ;  /* 0x0000003186327220 */ /* 0x0c0fe20000410000 */
[C---:B------:R-:W-:Y:S01]  /*2960*/  FFMA.FTZ R131, R3.reuse, R138, RZ ;  /* 0x0000008a03837223 */ /* 0x040fe200000100ff */
[C---:B------:R-:W-:Y:S01]  /*2970*/  FFMA.FTZ R137, -R3.reuse, R4, RZ ;  /* 0x0000000403897223 */ /* 0x040fe200000101ff */
[----:B------:R-:W-:Y:S01]  /*2980*/  FMUL.FTZ R138, R134, R120 ;  /* 0x00000078868a7220 */ /* 0x000fe20000410000 */
[C---:B------:R-:W-:Y:S01]  /*2990*/  FMUL.FTZ R4, R3.reuse, R140 ;  /* 0x0000008c03047220 */ /* 0x040fe20000410000 */
[----:B------:R-:W-:Y:S01]  /*29a0*/  FFMA.FTZ R134, -R3, R142, -RZ ;  /* 0x0000008e03867223 */ /* 0x000fe200000109ff */
[C---:B------:R-:W-:Y:S01]  /*29b0*/  FFMA.FTZ R144, R129.reuse, R120, -R50 ;  /* 0x0000007881907223 */ /* 0x040fe20000010832 */
[----:B------:R0:W1:Y:S01]  /*29c0*/  SHFL.DOWN PT, R140, R132, 0x4, 0x1f ;  /* 0x08801f00848c7f89 */ /* 0x00006200000e0000 */
[----:B------:R-:W-:Y:S01]  /*29d0*/  BSSY B0, `(.L_x_18354) ;  /* 0x0000013000007945 */ /* 0x000fe20003800000 */
[C---:B------:R-:W-:Y:S01]  /*29e0*/  ISETP.GT.U32.AND P1, PT, R110.reuse, 0x17, PT ;  /* 0x000000176e00780c */ /* 0x040fe20003f24070 */
[----:B------:R-:W-:Y:S01]  /*29f0*/  FFMA.FTZ R138, R129, R49, R138 ;  /* 0x00000031818a7223 */ /* 0x000fe2000001008a */
[----:B------:R0:W3:Y:S01]  /*2a00*/  SHFL.DOWN PT, R142, R133, 0x4, 0x1f ;  /* 0x08801f00858e7f89 */ /* 0x0000e200000e0000 */
[----:B------:R-:W-:-:S03]  /*2a10*/  ISETP.GT.U32.AND P3, PT, R110, 0xf, PT ;  /* 0x0000000f6e00780c */ /* 0x000fc60003f64070 */
        /* <DEDUP_REMOVED lines=14> */
.L_x_18355:
[----:B------:R-:W-:Y:S05]  /*2b00*/  BSYNC B0 ;  /* 0x0000000000007941 */ /* 0x000fea0003800000 */
.L_x_18354:
[C---:B---3--:R-:W-:Y:S01]  /*2b10*/  FFMA.FTZ R142, -R2.reuse, R138, R137 ;  /* 0x0000008a028e7223 */ /* 0x048fe20000010189 */
[----:B-1----:R1:W3:Y:S01]  /*2b20*/  SHFL.DOWN PT, R140, R133, 0x8, 0x1f ;  /* 0x09001f00858c7f89 */ /* 0x0022e200000e0000 */
[----:B------:R-:W-:Y:S01]  /*2b30*/  BSSY B0, `(.L_x_18356) ;  /* 0x0000011000007945 */ /* 0x000fe20003800000 */
[----:B------:R-:W-:Y:S02]  /*2b40*/  FFMA.FTZ R144, R2, R144, R131 ;  /* 0x0000009002907223 */ /* 0x000fe40000010083 */
[----:B------:R1:W1:Y:S04]  /*2b50*/  SHFL.DOWN PT, R138, R132, 0x8, 0x1f ;  /* 0x09001f00848a7f89 */ /* 0x00026800000e0000 */
[----:B----4-:R4:W1:Y:S04]  /*2b60*/  SHFL.DOWN PT, R50, R135, 0x8, 0x1f ;  /* 0x09001f0087327f89 */ /* 0x01086800000e0000 */
[----:B0-----:R4:W0:Y:S01]  /*2b70*/  SHFL.DOWN PT, R146, R136, 0x8, 0x1f ;  /* 0x09001f0088927f89 */ /* 0x00182200000e0000 */
[----:B------:R-:W-:Y:S05]  /*2b80*/  @P1 BRA `(.L_x_18357) ;  /* 0x00000000002c1947 */ /* 0x000fea0003800000 */
[C---:B---3--:R-:W-:Y:S01]  /*2b90*/  FMUL.FTZ R3, R133.reuse, R140 ;  /* 0x0000008c85037220 */ /* 0x048fe20000410000 */
[C---:B0-----:R-:W-:Y:S01]  /*2ba0*/  FMUL.FTZ R51, R133.reuse, R146 ;  /* 0x0000009285337220 */ /* 0x041fe20000410000 */
[C---:B-1----:R-:W-:Y:S01]  /*2bb0*/  FMUL.FTZ R129, R133.reuse, R50 ;  /* 0x0000003285817220 */ /* 0x042fe20000410000 */
[-C--:B--2---:R-:W-:Y:S01]  /*2bc0*/  FMUL.FTZ R133, R133, R138.reuse ;  /* 0x0000008a85857220 */ /* 0x084fe20000410000 */
[C---:B------:R-:W-:Y:S01]  /*2bd0*/  FFMA.FTZ R3, R132.reuse, R138, -R3 ;  /* 0x0000008a84037223 */ /* 0x040fe20000010803 */
[C---:B------:R-:W-:Y:S01]  /*2be0*/  FFMA.FTZ R50, R132.reuse, R50, -R51 ;  /* 0x0000003284327223 */ /* 0x040fe20000010833 */
[C---:B------:R-:W-:Y:S01]  /*2bf0*/  FFMA.FTZ R129, R132.reuse, R146, R129 ;  /* 0x0000009284817223 */ /* 0x040fe20000010081 */
[----:B------:R-:W-:Y:S02]  /*2c00*/  FFMA.FTZ R133, R132, R140, R133 ;  /* 0x0000008c84857223 */ /* 0x000fe40000010085 */
[----:B----4-:R-:W-:Y:S01]  /*2c10*/  FADD.FTZ R135, R135, R50 ;  /* 0x0000003287877221 */ /* 0x010fe20000010000 */
[----:B------:R-:W-:Y:S01]  /*2c20*/  FADD.FTZ R136, R136, R129 ;  /* 0x0000008188887221 */ /* 0x000fe20000010000 */
[----:B------:R-:W-:-:S07]  /*2c30*/  MOV R132, R3 ;  /* 0x0000000300847202 */ /* 0x000fce0000000f00 */
.L_x_18357:
[----:B------:R-:W-:Y:S05]  /*2c40*/  BSYNC B0 ;  /* 0x0000000000007941 */ /* 0x000fea0003800000 */
.L_x_18356:
[----:B-1----:R1:W1:Y:S01]  /*2c50*/  SHFL.DOWN PT, R138, R132, 0x10, 0x1f ;  /* 0x0a001f00848a7f89 */ /* 0x00226200000e0000 */
[----:B------:R-:W-:Y:S03]  /*2c60*/  BSSY B0, `(.L_x_18358) ;  /* 0x0000010000007945 */ /* 0x000fe60003800000 */
[----:B---3--:R3:W1:Y:S04]  /*2c70*/  SHFL.DOWN PT, R140, R133, 0x10, 0x1f ;  /* 0x0a001f00858c7f89 */ /* 0x00866800000e0000 */
        /* <DEDUP_REMOVED lines=14> */
.L_x_18359:
[----:B------:R-:W-:Y:S05]  /*2d60*/  BSYNC B0 ;  /* 0x0000000000007941 */ /* 0x000fea0003800000 */
.L_x_18358:
[CC--:B-1----:R-:W-:Y:S01]  /*2d70*/  FMUL.FTZ R50, R114.reuse, R120.reuse ;  /* 0x0000007872327220 */ /* 0x0c2fe20000410000 */
[-C--:B------:R-:W-:Y:S01]  /*2d80*/  FMUL.FTZ R3, R114, R49.reuse ;  /* 0x0000003172037220 */ /* 0x080fe20000410000 */
[----:B------:R-:W-:Y:S01]  /*2d90*/  SHFL.DOWN PT, R152, R133, 0x1, 0x1f ;  /* 0x08201f0085987f89 */ /* 0x000fe200000e0000 */
[CC--:B------:R-:W-:Y:S01]  /*2da0*/  FMUL.FTZ R51, R45.reuse, R49.reuse ;  /* 0x000000312d337220 */ /* 0x0c0fe20000410000 */
[-C--:B------:R-:W-:Y:S01]  /*2db0*/  FFMA.FTZ R50, R112, R49.reuse, R50 ;  /* 0x0000003170327223 */ /* 0x080fe20000010032 */
[----:B------:R-:W-:Y:S01]  /*2dc0*/  FMUL.FTZ R138, R44, R49 ;  /* 0x000000312c8a7220 */ /* 0x000fe20000410000 */
[----:B------:R-:W1:Y:S01]  /*2dd0*/  SHFL.IDX PT, R129, R11, RZ, 0x1f ;  /* 0x00001fff0b817589 */ /* 0x000e6200000e0000 */
[-C--:B------:R-:W-:Y:S01]  /*2de0*/  FFMA.FTZ R3, R112, R120.reuse, -R3 ;  /* 0x0000007870037223 */ /* 0x080fe20000010803 */
[----:B------:R-:W-:Y:S01]  /*2df0*/  FADD.FTZ R50, RZ, R50 ;  /* 0x00000032ff327221 */ /* 0x000fe20000010000 */
[-C--:B------:R-:W-:Y:S01]  /*2e00*/  FFMA.FTZ R51, R44, R120.reuse, -R51 ;  /* 0x000000782c337223 */ /* 0x080fe20000010833 */
[----:B------:R-:W5:Y:S01]  /*2e10*/  SHFL.IDX PT, R131, R10, RZ, 0x1f ;  /* 0x00001fff0a837589 */ /* 0x000f6200000e0000 */
[----:B------:R-:W-:Y:S01]  /*2e20*/  FFMA.FTZ R139, R45, R120, R138 ;  /* 0x000000782d8b7223 */ /* 0x000fe2000001008a */
[----:B------:R-:W-:Y:S01]  /*2e30*/  FFMA.FTZ R3, R56, R109, R3 ;  /* 0x0000006d38037223 */ /* 0x000fe20000010003 */
[CC--:B------:R-:W-:Y:S01]  /*2e40*/  FMUL.FTZ R148, R125.reuse, R50.reuse ;  /* 0x000000327d947220 */ /* 0x0c0fe20000410000 */
[----:B0-----:R-:W0:Y:S01]  /*2e50*/  SHFL.DOWN PT, R146, R132, 0x1, 0x1f ;  /* 0x08201f0084927f89 */ /* 0x001e2200000e0000 */
[C---:B------:R-:W-:Y:S01]  /*2e60*/  FMUL.FTZ R138, R2.reuse, R51 ;  /* 0x00000033028a7220 */ /* 0x040fe20000410000 */
[----:B------:R-:W-:Y:S01]  /*2e70*/  FFMA.FTZ R140, -R2, R139, -RZ ;  /* 0x0000008b028c7223 */ /* 0x000fe200000109ff */
[-C--:B------:R-:W-:Y:S01]  /*2e80*/  FMUL.FTZ R2, R125, R3.reuse ;  /* 0x000000037d027220 */ /* 0x080fe20000410000 */
[----:B------:R-:W4:Y:S01]  /*2e90*/  SHFL.DOWN PT, R137, R135, 0x1, 0x1f ;  /* 0x08201f0087897f89 */ /* 0x000f2200000e0000 */
[-C--:B------:R-:W-:Y:S01]  /*2ea0*/  FFMA.FTZ R148, R127, R3.reuse, -R148 ;  /* 0x000000037f947223 */ /* 0x080fe20000010894 */
[-C--:B------:R-:W-:Y:S01]  /*2eb0*/  FMUL.FTZ R51, R45, R50.reuse ;  /* 0x000000322d337220 */ /* 0x080fe20000410000 */
[----:B------:R-:W-:Y:S01]  /*2ec0*/  FFMA.FTZ R125, R127, R50, R2 ;  /* 0x000000327f7d7223 */ /* 0x000fe20000010002 */
[----:B------:R-:W4:Y:S01]  /*2ed0*/  SHFL.DOWN PT, R141, R136, 0x1, 0x1f ;  /* 0x08201f00888d7f89 */ /* 0x000f2200000e0000 */
[C---:B------:R-:W-:Y:S01]  /*2ee0*/  FFMA.FTZ R127, R123.reuse, R148, R144 ;  /* 0x000000947b7f7223 */ /* 0x040fe20000010090 */
[C---:B------:R-:W-:Y:S01]  /*2ef0*/  FMUL.FTZ R150, R44.reuse, R50 ;  /* 0x000000322c967220 */ /* 0x040fe20000410000 */
[----:B------:R-:W-:Y:S01]  /*2f00*/  FFMA.FTZ R144, R44, R3, -R51 ;  /* 0x000000032c907223 */ /* 0x000fe20000010833 */
[----:B------:R-:W-:Y:S01]  /*2f10*/  FFMA.FTZ R125, -R123, R125, R142 ;  /* 0x0000007d7b7d7223 */ /* 0x000fe2000001018e */
[-C--:B------:R-:W-:Y:S01]  /*2f20*/  FMUL.FTZ R148, R117, R3.reuse ;  /* 0x0000000375947220 */ /* 0x080fe20000410000 */
[----:B------:R-:W-:Y:S01]  /*2f30*/  FFMA.FTZ R2, R45, R3, R150 ;  /* 0x000000032d027223 */ /* 0x000fe20000010096 */
[----:B------:R-:W-:Y:S01]  /*2f40*/  FMUL.FTZ R142, R123, R144 ;  /* 0x000000907b8e7220 */ /* 0x000fe20000410000 */
[----:B------:R-:W-:Y:S01]  /*2f50*/  FMUL.FTZ R144, R117, R50 ;  /* 0x0000003275907220 */ /* 0x000fe20000410000 */
[C---:B-1----:R-:W-:Y:S01]  /*2f60*/  @P2 FMUL.FTZ R51, R152.reuse, R129 ;  /* 0x0000008198332220 */ /* 0x042fe20000410000 */
[----:B------:R-:W-:Y:S01]  /*2f70*/  FFMA.FTZ R2, -R123, R2, -RZ ;  /* 0x000000027b027223 */ /* 0x000fe200000109ff */
[C---:B------:R-:W-:Y:S01]  /*2f80*/  FFMA.FTZ R139, R115.reuse, R50, R148 ;  /* 0x00000032738b7223 */ /* 0x040fe20000010094 */
[----:B------:R-:W-:Y:S01]  /*2f90*/  FFMA.FTZ R123, R115, R3, -R144 ;  /* 0x00000003737b7223 */ /* 0x000fe20000010890 */
[-C--:B-----5:R-:W-:Y:S01]  /*2fa0*/  @P2 FMUL.FTZ R148, R152, R131.reuse ;  /* 0x0000008398942220 */ /* 0x0a0fe20000410000 */
[----:B--23--:R-:W1:Y:S01]  /*2fb0*/  SHFL.IDX PT, R133, R133, RZ, 0x1f ;  /* 0x00001fff85857589 */ /* 0x00ce6200000e0000 */
[----:B------:R-:W-:Y:S01]  /*2fc0*/  ISETP.NE.AND P0, PT, R97, RZ, PT ;  /* 0x000000ff6100720c */ /* 0x000fe20003f05270 */
[----:B0-----:R-:W-:Y:S01]  /*2fd0*/  @P2 FFMA.FTZ R144, R146, R131, -R51 ;  /* 0x0000008392902223 */ /* 0x001fe20000010833 */
[----:B------:R-:W-:Y:S01]  /*2fe0*/  FADD.FTZ R51, RZ, R139 ;  /* 0x0000008bff337221 */ /* 0x000fe20000010000 */
[----:B------:R-:W-:Y:S01]  /*2ff0*/  FFMA.FTZ R123, R54, R107, R123 ;  /* 0x0000006b367b7223 */ /* 0x000fe2000001007b */
[----:B------:R-:W-:Y:S01]  /*3000*/  @P2 FFMA.FTZ R148, R146, R129, R148 ;  /* 0x0000008192942223 */ /* 0x000fe20000010094 */
[----:B----4-:R-:W-:Y:S01]  /*3010*/  @P2 FADD.FTZ R131, R137, R144 ;  /* 0x0000009089832221 */ /* 0x010fe20000010000 */
[C---:B------:R-:W-:Y:S01]  /*3020*/  FMUL.FTZ R137, R124.reuse, R51 ;  /* 0x000000337c897220 */ /* 0x040fe20000410000 */
[-C--:B------:R-:W-:Y:S01]  /*3030*/  FMUL.FTZ R124, R124, R123.reuse ;  /* 0x0000007b7c7c7220 */ /* 0x080fe20000410000 */
[----:B------:R-:W0:Y:S01]  /*3040*/  SHFL.IDX PT, R132, R132, RZ, 0x1f ;  /* 0x00001fff84847589 */ /* 0x000e2200000e0000 */
[----:B------:R-:W-:Y:S01]  /*3050*/  @P2 FADD.FTZ R129, R141, R148 ;  /* 0x000000948d812221 */ /* 0x000fe20000010000 */
[C---:B------:R-:W-:Y:S01]  /*3060*/  FFMA.FTZ R137, R130.reuse, R123, -R137 ;  /* 0x0000007b82897223 */ /* 0x040fe20000010889 */
[----:B------:R-:W-:Y:S01]  /*3070*/  FFMA.FTZ R139, R130, R51, R124 ;  /* 0x00000033828b7223 */ /* 0x000fe2000001007c */
[-C--:B------:R-:W-:Y:S01]  /*3080*/  FMUL.FTZ R130, R131, -R47.reuse ;  /* 0x8000002f83827220 */ /* 0x080fe20000410000 */
[----:B------:R-:W-:Y:S01]  /*3090*/  FMUL.FTZ R124, R129, -R47 ;  /* 0x8000002f817c7220 */ /* 0x000fe20000410000 */
[-C--:B------:R-:W-:Y:S01]  /*30a0*/  FMUL.FTZ R47, R45, R51.reuse ;  /* 0x000000332d2f7220 */ /* 0x080fe20000410000 */
[C---:B------:R-:W-:Y:S01]  /*30b0*/  FMUL.FTZ R144, R44.reuse, R51 ;  /* 0x000000332c907220 */ /* 0x040fe20000410000 */
[-C--:B------:R-:W-:Y:S01]  /*30c0*/  FFMA.FTZ R129, R129, R46.reuse, R130 ;  /* 0x0000002e81817223 */ /* 0x080fe20000010082 */
[----:B------:R-:W-:Y:S01]  /*30d0*/  FFMA.FTZ R131, R131, R46, -R124 ;  /* 0x0000002e83837223 */ /* 0x000fe2000001087c */
[-C--:B------:R-:W-:Y:S01]  /*30e0*/  FFMA.FTZ R47, R44, R123.reuse, -R47 ;  /* 0x0000007b2c2f7223 */ /* 0x080fe2000001082f */
[----:B------:R-:W-:Y:S01]  /*30f0*/  FFMA.FTZ R141, R45, R123, R144 ;  /* 0x0000007b2d8d7223 */ /* 0x000fe20000010090 */
[----:B------:R-:W-:Y:S01]  /*3100*/  FADD.FTZ R45, -R126, R129 ;  /* 0x000000817e2d7221 */ /* 0x000fe20000010100 */
[----:B------:R-:W-:Y:S01]  /*3110*/  FADD.FTZ R44, R128, R131 ;  /* 0x00000083802c7221 */ /* 0x000fe20000010000 */
[----:B------:R-:W2:Y:S01]  /*3120*/  SHFL.IDX PT, R135, R135, RZ, 0x1f ;  /* 0x00001fff87877589 */ /* 0x000ea200000e0000 */
[C---:B------:R-:W-:Y:S01]  /*3130*/  FMUL.FTZ R124, R0.reuse, R47 ;  /* 0x0000002f007c7220 */ /* 0x040fe20000410000 */
[C---:B------:R-:W-:Y:S01]  /*3140*/  FMUL.FTZ R46, R117.reuse, -R45 ;  /* 0x8000002d752e7220 */ /* 0x040fe20000410000 */
[----:B------:R-:W-:Y:S01]  /*3150*/  FMUL.FTZ R128, R117, -R44 ;  /* 0x8000002c75807220 */ /* 0x000fe20000410000 */
[----:B------:R-:W3:Y:S01]  /*3160*/  SHFL.IDX PT, R136, R136, RZ, 0x1f ;  /* 0x00001fff88887589 */ /* 0x000ee200000e0000 */
[C---:B------:R-:W-:Y:S01]  /*3170*/  FMUL.FTZ R130, R0.reuse, R137 ;  /* 0x0000008900827220 */ /* 0x040fe20000410000 */
[C---:B------:R-:W-:Y:S01]  /*3180*/  FMUL.FTZ R144, R0.reuse, R139 ;  /* 0x0000008b00907220 */ /* 0x040fe20000410000 */
[----:B------:R-:W-:Y:S01]  /*3190*/  FFMA.FTZ R126, -R0, R141, -RZ ;  /* 0x0000008d007e7223 */ /* 0x000fe200000109ff */
[C---:B-1----:R-:W-:Y:S01]  /*31a0*/  FMUL.FTZ R47, R133.reuse, R11 ;  /* 0x0000000b852f7220 */ /* 0x042fe20000410000 */
[----:B------:R-:W-:Y:S01]  /*31b0*/  FMUL.FTZ R0, R133, R10 ;  /* 0x0000000a85007220 */ /* 0x000fe20000410000 */
[C---:B------:R-:W-:Y:S01]  /*31c0*/  FFMA.FTZ R128, R115.reuse, R45, R128 ;  /* 0x0000002d73807223 */ /* 0x040fe20000010080 */
[----:B------:R-:W-:Y:S01]  /*31d0*/  FFMA.FTZ R117, R115, R44, -R46 ;  /* 0x0000002c73757223 */ /* 0x000fe2000001082e */
[C---:B0-----:R-:W-:Y:S01]  /*31e0*/  FFMA.FTZ R46, R132.reuse, R10, -R47 ;  /* 0x0000000a842e7223 */ /* 0x041fe2000001082f */
[----:B------:R-:W-:Y:S01]  /*31f0*/  FFMA.FTZ R115, R132, R11, R0 ;  /* 0x0000000b84737223 */ /* 0x000fe20000010000 */
[----:B------:R-:W-:Y:S01]  /*3200*/  FADD.FTZ R47, -R119, R128 ;  /* 0x00000080772f7221 */ /* 0x000fe20000010100 */
[----:B------:R-:W-:Y:S01]  /*3210*/  FADD.FTZ R0, R122, R117 ;  /* 0x000000757a007221 */ /* 0x000fe20000010000 */
[----:B------:R-:W-:Y:S01]  /*3220*/  P2R R119, PR, RZ, 0x1 ;  /* 0x00000001ff777803 */ /* 0x000fe20000000000 */
[C---:B------:R-:W-:Y:S01]  /*3230*/  FMUL.FTZ R11, R133.reuse, R9 ;  /* 0x00000009850b7220 */ /* 0x040fe20000410000 */
[CC--:B------:R-:W-:Y:S01]  /*3240*/  FMUL.FTZ R117, R114.reuse, -R47.reuse ;  /* 0x8000002f72757220 */ /* 0x0c0fe20000410000 */
[----:B------:R-:W-:Y:S01]  /*3250*/  FMUL.FTZ R114, R114, -R0 ;  /* 0x8000000072727220 */ /* 0x000fe20000410000 */
[-C--:B------:R-:W-:Y:S01]  /*3260*/  FMUL.FTZ R10, R133, R8.reuse ;  /* 0x00000008850a7220 */ /* 0x080fe20000410000 */
[----:B------:R-:W-:Y:S01]  /*3270*/  FFMA.FTZ R8, R132, R8, -R11 ;  /* 0x0000000884087223 */ /* 0x000fe2000001080b */
[C---:B------:R-:W-:Y:S01]  /*3280*/  FFMA.FTZ R117, R112.reuse, R0, -R117 ;  /* 0x0000000070757223 */ /* 0x040fe20000010875 */
[----:B------:R-:W-:Y:S01]  /*3290*/  FFMA.FTZ R119, R112, R47, R114 ;  /* 0x0000002f70777223 */ /* 0x000fe20000010072 */
[----:B------:R-:W-:Y:S01]  /*32a0*/  FFMA.FTZ R9, R132, R9, R10 ;  /* 0x0000000984097223 */ /* 0x000fe2000001000a */
[----:B--2---:R-:W-:Y:S01]  /*32b0*/  FADD.FTZ R10, R135, R46 ;  /* 0x0000002e870a7221 */ /* 0x004fe20000010000 */
[----:B------:R-:W-:Y:S01]  /*32c0*/  FADD.FTZ R112, R6, R117 ;  /* 0x0000007506707221 */ /* 0x000fe20000010000 */
[----:B------:R-:W-:Y:S01]  /*32d0*/  FADD.FTZ R118, -R118, R119 ;  /* 0x0000007776767221 */ /* 0x000fe20000010100 */
[----:B---3--:R-:W-:Y:S01]  /*32e0*/  FADD.FTZ R11, R136, R115 ;  /* 0x00000073880b7221 */ /* 0x008fe20000010000 */
[----:B------:R-:W-:Y:S01]  /*32f0*/  FFMA.FTZ R121, -R58, R53, R121 ;  /* 0x000000353a797223 */ /* 0x000fe20000010179 */
[C---:B------:R-:W-:Y:S01]  /*3300*/  FMUL.FTZ R115, R113.reuse, -R112 ;  /* 0x8000007071737220 */ /* 0x040fe20000410000 */
[-C--:B------:R-:W-:Y:S01]  /*3310*/  FMUL.FTZ R6, R113, -R118.reuse ;  /* 0x8000007671067220 */ /* 0x080fe20000410000 */
[----:B------:R-:W-:Y:S01]  /*3320*/  FMUL.FTZ R122, R55, R118 ;  /* 0x00000076377a7220 */ /* 0x000fe20000410000 */
[----:B------:R0:W-:Y:S01]  /*3330*/  @!P0 STS.128 [R5+0x1b80], R8 ;  /* 0x001b800805008388 */ /* 0x0001e20000000c00 */
[----:B------:R-:W-:Y:S01]  /*3340*/  FFMA.FTZ R123, -R54, R107, R123 ;  /* 0x0000006b367b7223 */ /* 0x000fe2000001017b */
[C---:B------:R-:W-:Y:S01]  /*3350*/  FFMA.FTZ R113, R111.reuse, R112, -R6 ;  /* 0x000000706f717223 */ /* 0x040fe20000010806 */
[----:B------:R-:W-:Y:S01]  /*3360*/  FFMA.FTZ R6, R111, R118, R115 ;  /* 0x000000766f067223 */ /* 0x000fe20000010073 */
[----:B------:R1:W-:Y:S01]  /*3370*/  STS [R93], R4 ;  /* 0x000000045d007388 */ /* 0x0003e20000000800 */
[----:B------:R-:W-:Y:S01]  /*3380*/  FFMA.FTZ R111, -R56, R109, R3 ;  /* 0x0000006d386f7223 */ /* 0x000fe20000010103 */
[----:B------:R-:W-:Y:S01]  /*3390*/  FADD.FTZ R116, R116, R113 ;  /* 0x0000007174747221 */ /* 0x000fe20000010000 */
[----:B------:R-:W-:Y:S01]  /*33a0*/  FMUL.FTZ R113, R56, R0 ;  /* 0x0000000038717220 */ /* 0x000fe20000410000 */
[----:B------:R2:W-:Y:S01]  /*33b0*/  STS [R93+0x14], R2 ;  /* 0x000014025d007388 */ /* 0x0005e20000000800 */
[----:B------:R-:W-:Y:S01]  /*33c0*/  BSSY B0, `(.L_x_18360) ;  /* 0x0000037000007945 */ /* 0x000fe20003800000 */
[----:B------:R-:W-:Y:S01]  /*33d0*/  FADD.FTZ R46, R127, R130 ;  /* 0x000000827f2e7221 */ /* 0x000fe20000010000 */
[----:B------:R-:W-:Y:S01]  /*33e0*/  FADD.FTZ R114, R125, -R144 ;  /* 0x800000907d727221 */ /* 0x000fe20000010000 */
[----:B------:R3:W-:Y:S01]  /*33f0*/  STS [R93+0x18], R124 ;  /* 0x0000187c5d007388 */ /* 0x0007e20000000800 */
[----:B0-----:R-:W-:Y:S01]  /*3400*/  LEA R5, R82, 0xffffff80, 0x7 ;  /* 0xffffff8052057811 */ /* 0x001fe200078e38ff */
[----:B------:R-:W-:Y:S01]  /*3410*/  FADD.FTZ R11, -R7, R6 ;  /* 0x00000006070b7221 */ /* 0x000fe20000010100 */
[C---:B------:R-:W-:Y:S01]  /*3420*/  FMUL.FTZ R8, R58.reuse, R116 ;  /* 0x000000743a087220 */ /* 0x040fe20000410000 */
[----:B------:R-:W-:Y:S01]  /*3430*/  FMUL.FTZ R10, R55, R112 ;  /* 0x00000070370a7220 */ /* 0x000fe20000410000 */
[----:B------:R-:W-:Y:S01]  /*3440*/  IADD3 R128, -R5, UR7, RZ ;  /* 0x0000000705807c10 */ /* 0x000fe2000fffe1ff */
[----:B-1----:R-:W-:Y:S01]  /*3450*/  FMUL.FTZ R4, R58, R11 ;  /* 0x0000000b3a047220 */ /* 0x002fe20000410000 */
[----:B------:R-:W-:Y:S01]  /*3460*/  FMUL.FTZ R6, R48, R8 ;  /* 0x0000000830067220 */ /* 0x000fe20000410000 */
[----:B------:R-:W-:Y:S01]  /*3470*/  FFMA.FTZ R9, -R55, R52, R120 ;  /* 0x0000003437097223 */ /* 0x000fe20000010178 */
[----:B------:R-:W-:Y:S01]  /*3480*/  LEA R128, R128, -R97, 0x1 ;  /* 0x8000006180807211 */ /* 0x000fe200078e08ff */
[----:B------:R-:W-:Y:S01]  /*3490*/  FMUL.FTZ R120, R49, R10 ;  /* 0x0000000a31787220 */ /* 0x000fe20000410000 */
[-C--:B------:R-:W-:Y:S01]  /*34a0*/  FFMA.FTZ R6, R121, R4.reuse, -R6 ;  /* 0x0000000479067223 */ /* 0x080fe20000010806 */
[----:B------:R-:W-:Y:S01]  /*34b0*/  FMUL.FTZ R4, R48, R4 ;  /* 0x0000000430047220 */ /* 0x000fe20000410000 */
[----:B------:R-:W-:Y:S01]  /*34c0*/  ISETP.GE.AND P0, PT, R128, 0x1, PT ;  /* 0x000000018000780c */ /* 0x000fe20003f06270 */
[-C--:B------:R-:W-:Y:S01]  /*34d0*/  FFMA.FTZ R5, R9, R122.reuse, -R120 ;  /* 0x0000007a09057223 */ /* 0x080fe20000010878 */
[----:B------:R-:W-:Y:S01]  /*34e0*/  FADD.FTZ R6, RZ, R6 ;  /* 0x00000006ff067221 */ /* 0x000fe20000010000 */
[----:B------:R-:W-:Y:S01]  /*34f0*/  FMUL.FTZ R122, R49, R122 ;  /* 0x0000007a317a7220 */ /* 0x000fe20000410000 */
[----:B------:R-:W-:Y:S01]  /*3500*/  FMUL.FTZ R120, R54, R44 ;  /* 0x0000002c36787220 */ /* 0x000fe20000410000 */
[----:B--2---:R-:W-:Y:S01]  /*3510*/  FMUL.FTZ R2, R56, R47 ;  /* 0x0000002f38027220 */ /* 0x004fe20000410000 */
[----:B---3--:R-:W-:Y:S01]  /*3520*/  FMUL.FTZ R124, R50, R113 ;  /* 0x00000071327c7220 */ /* 0x008fe20000410000 */
[----:B------:R-:W-:Y:S01]  /*3530*/  FFMA.FTZ R4, R121, R8, R4 ;  /* 0x0000000879047223 */ /* 0x000fe20000010004 */
[----:B------:R-:W-:Y:S01]  /*3540*/  FADD.FTZ R5, R6, R5 ;  /* 0x0000000506057221 */ /* 0x000fe20000010000 */
[----:B------:R-:W-:Y:S01]  /*3550*/  FFMA.FTZ R3, R9, R10, R122 ;  /* 0x0000000a09037223 */ /* 0x000fe2000001007a */
[----:B------:R-:W-:Y:S01]  /*3560*/  FMUL.FTZ R6, R54, R45 ;  /* 0x0000002d36067220 */ /* 0x000fe20000410000 */
[----:B------:R-:W-:Y:S01]  /*3570*/  FFMA.FTZ R124, R111, R2, -R124 ;  /* 0x000000026f7c7223 */ /* 0x000fe2000001087c */
[----:B------:R-:W-:Y:S01]  /*3580*/  FMUL.FTZ R122, R51, R120 ;  /* 0x00000078337a7220 */ /* 0x000fe20000410000 */
[----:B------:R0:W-:Y:S01]  /*3590*/  STS [R93+0x4], R134 ;  /* 0x000004865d007388 */ /* 0x0001e20000000800 */
[----:B------:R-:W-:Y:S01]  /*35a0*/  FADD.FTZ R4, RZ, R4 ;  /* 0x00000004ff047221 */ /* 0x000fe20000010000 */
[----:B------:R-:W-:Y:S01]  /*35b0*/  FMUL.FTZ R2, R50, R2 ;  /* 0x0000000232027220 */ /* 0x000fe20000410000 */
[----:B------:R-:W-:Y:S01]  /*35c0*/  FFMA.FTZ R117, R123, R6, -R122 ;  /* 0x000000067b757223 */ /* 0x000fe2000001087a */
[----:B------:R0:W-:Y:S01]  /*35d0*/  STS [R93+0x8], R138 ;  /* 0x0000088a5d007388 */ /* 0x0001e20000000800 */
[----:B------:R-:W-:Y:S01]  /*35e0*/  FADD.FTZ R7, R4, R3 ;  /* 0x0000000304077221 */ /* 0x000fe20000010000 */
[----:B------:R-:W-:Y:S01]  /*35f0*/  FADD.FTZ R124, R5, R124 ;  /* 0x0000007c057c7221 */ /* 0x000fe20000010000 */
[----:B------:R-:W-:Y:S01]  /*3600*/  FFMA.FTZ R122, R111, R113, R2 ;  /* 0x000000716f7a7223 */ /* 0x000fe20000010002 */
[----:B------:R0:W-:Y:S04]  /*3610*/  STS [R93+0xc], R140 ;  /* 0x00000c8c5d007388 */ /* 0x0001e80000000800 */
[----:B------:R0:W-:Y:S04]  /*3620*/  STS [R93+0x10], R142 ;  /* 0x0000108e5d007388 */ /* 0x0001e80000000800 */
[----:B------:R0:W-:Y:S01]  /*3630*/  STS [R93+0x1c], R126 ;  /* 0x00001c7e5d007388 */ /* 0x0001e20000000800 */
[----:B------:R-:W-:Y:S06]  /*3640*/  BAR.SYNC.DEFER_BLOCKING 0x0 ;  /* 0x0000000000007b1d */ /* 0x000fec0000010000 */
[----:B------:R-:W-:Y:S05]  /*3650*/  @!P0 BRA `(.L_x_18361) ;  /* 0x0000000000348947 */ /* 0x000fea0003800000 */
[-C--:B------:R-:W-:Y:S01]  /*3660*/  LEA.HI.SX32 R3, R97, R97.reuse, 0x1b ;  /* 0x0000006161037211 */ /* 0x080fe200078fdaff */
[----:B------:R-:W-:Y:S01]  /*3670*/  IMAD R106, R106, UR24, RZ ;  /* 0x000000186a6a7c24 */ /* 0x000fe2000f8e02ff */
[----:B------:R-:W-:Y:S02]  /*3680*/  SHF.L.U32 R108, R108, 0x8, RZ ;  /* 0x000000086c6c7819 */ /* 0x000fe400000006ff */
[----:B------:R-:W-:Y:S01]  /*3690*/  LEA R115, R3, R96, 0x2 ;  /* 0x0000006003737211 */ /* 0x000fe200078e10ff */
[----:B------:R-:W-:Y:S01]  /*36a0*/  IMAD R5, R57, UR25, R106 ;  /* 0x0000001939057c24 */ /* 0x000fe2000f8e026a */
[----:B------:R-:W-:-:S04]  /*36b0*/  IADD3 R2, P0, R108, R97, RZ ;  /* 0x000000616c027210 */ /* 0x000fc80007f1e0ff */
[----:B------:R-:W1:Y:S01]  /*36c0*/  LDS R115, [R115+0x210] ;  /* 0x0002100073737984 */ /* 0x000e620000000800 */
[----:B------:R-:W-:-:S03]  /*36d0*/  LEA.HI.X.SX32 R3, R108, RZ, 0x1, P0 ;  /* 0x000000ff6c037211 */ /* 0x000fc600000f0eff */
[----:B------:R-:W-:-:S05]  /*36e0*/  IMAD.WIDE.U32 R2, R57, UR24, R2 ;  /* 0x0000001839027c25 */ /* 0x000fca000f8e0002 */
[----:B------:R-:W-:Y:S02]  /*36f0*/  IADD3 R3, R3, R5, RZ ;  /* 0x0000000503037210 */ /* 0x000fe40007ffe0ff */
[----:B------:R-:W-:-:S04]  /*3700*/  LEA R4, P0, R2, R95, 0x2 ;  /* 0x0000005f02047211 */ /* 0x000fc800078010ff */
[----:B------:R-:W-:-:S05]  /*3710*/  LEA.HI.X R5, R2, R92, R3, 0x2, P0 ;  /* 0x0000005c02057211 */ /* 0x000fca00000f1403 */
[----:B-1----:R1:W-:Y:S04]  /*3720*/  REDG.E.ADD.F32.FTZ.RN.STRONG.GPU desc[UR12][R4.64], R115 ;  /* 0x00000073040079a6 */ /* 0x0023e8000c10f38c */
.L_x_18361:
[----:B------:R-:W-:Y:S05]  /*3730*/  BSYNC B0 ;  /* 0x0000000000007941 */ /* 0x000fea0003800000 */
.L_x_18360:
[----:B-1----:R1:W2:Y:S01]  /*3740*/  LDS R5, [R80+0x290] ;  /* 0x0002900050057984 */ /* 0x0022a20000000800 */
[----:B------:R-:W-:Y:S01]  /*3750*/  ISETP.GE.AND P6, PT, R128, 0x21, PT ;  /* 0x000000218000780c */ /* 0x000fe20003fc6270 */
[----:B------:R-:W-:Y:S01]  /*3760*/  USHF.L.U64.HI UR26, UR5, 0x2, UR6 ;  /* 0x00000002051a7899 */ /* 0x000fe20008010206 */
[----:B------:R-:W-:Y:S01]  /*3770*/  BSSY B0, `(.L_x_18362) ;  /* 0x0000010000007945 */ /* 0x000fe20003800000 */
[----:B------:R-:W-:Y:S01]  /*3780*/  USHF.L.U32 UR27, UR5, 0x2, URZ ;  /* 0x00000002051b7899 */ /* 0x000fe2000800063f */
[----:B------:R-:W-:Y:S01]  /*3790*/  FADD.FTZ R122, R7, R122 ;  /* 0x0000007a077a7221 */ /* 0x000fe20000010000 */
[----:B------:R-:W-:Y:S01]  /*37a0*/  FADD.FTZ R106, R124, R117 ;  /* 0x000000757c6a7221 */ /* 0x000fe20000010000 */
[----:B------:R-:W-:Y:S01]  /*37b0*/  ISETP.GE.AND P0, PT, R128, 0x41, PT ;  /* 0x000000418000780c */ /* 0x000fe20003f06270 */
[----:B------:R-:W-:Y:S01]  /*37c0*/  IMAD R2, R36, UR26, RZ ;  /* 0x0000001a24027c24 */ /* 0x000fe2000f8e02ff */
[C---:B------:R-:W-:Y:S02]  /*37d0*/  ISETP.GE.AND P1, PT, R128.reuse, 0x61, PT ;  /* 0x000000618000780c */ /* 0x040fe40003f26270 */
[C---:B------:R-:W-:Y:S01]  /*37e0*/  ISETP.GE.AND P2, PT, R128.reuse, 0x81, PT ;  /* 0x000000818000780c */ /* 0x040fe20003f46270 */
[----:B------:R-:W-:Y:S01]  /*37f0*/  IMAD R7, R37, UR27, R2 ;  /* 0x0000001b25077c24 */ /* 0x000fe2000f8e0202 */
[----:B------:R-:W-:-:S02]  /*3800*/  ISETP.GE.AND P3, PT, R128, 0xa1, PT ;  /* 0x000000a18000780c */ /* 0x000fc40003f66270 */
[C---:B------:R-:W-:Y:S02]  /*3810*/  ISETP.GE.AND P4, PT, R128.reuse, 0xc1, PT ;  /* 0x000000c18000780c */ /* 0x040fe40003f86270 */
[----:B------:R-:W-:Y:S01]  /*3820*/  ISETP.GE.AND P5, PT, R128, 0xe1, PT ;  /* 0x000000e18000780c */ /* 0x000fe20003fa6270 */
[----:B-1----:R-:W-:-:S12]  /*3830*/  @!P6 BRA `(.L_x_18363) ;  /* 0x00000000000ce947 */ /* 0x002fd80003800000 */
[----:B------:R-:W-:-:S05]  /*3840*/  IMAD.WIDE.U32 R2, R36, UR27, R22 ;  /* 0x0000001b24027c25 */ /* 0x000fca000f8e0016 */
[----:B------:R-:W-:-:S05]  /*3850*/  IADD3 R3, R3, R7, RZ ;  /* 0x0000000703037210 */ /* 0x000fca0007ffe0ff */
[----:B--2---:R1:W-:Y:S02]  /*3860*/  REDG.E.ADD.F32.FTZ.RN.STRONG.GPU desc[UR12][R2.64], R5 ;  /* 0x00000005020079a6 */ /* 0x0043e4000c10f38c */
.L_x_18363:
[----:B------:R-:W-:Y:S05]  /*3870*/  BSYNC B0 ;  /* 0x0000000000007941 */ /* 0x000fea0003800000 */
.L_x_18362:
[----:B-12---:R1:W2:Y:S01]  /*3880*/  LDS R5, [R79+0x310] ;  /* 0x000310004f057984 */ /* 0x0062a20000000800 */
[----:B------:R-:W-:Y:S04]  /*3890*/  BSSY B0, `(.L_x_18364) ;  /* 0x0000005000007945 */ /* 0x000fe80003800000 */
[----:B------:R-:W-:Y:S05]  /*38a0*/  @!P0 BRA `(.L_x_18365) ;  /* 0x00000000000c8947 */ /* 0x000fea0003800000 */
[----:B------:R-:W-:-:S05]  /*38b0*/  IMAD.WIDE.U32 R2, R36, UR27, R24 ;  /* 0x0000001b24027c25 */ /* 0x000fca000f8e0018 */
[----:B------:R-:W-:-:S05]  /*38c0*/  IADD3 R3, R7, R3, RZ ;  /* 0x0000000307037210 */ /* 0x000fca0007ffe0ff */
[----:B--2---:R3:W-:Y:S02]  /*38d0*/  REDG.E.ADD.F32.FTZ.RN.STRONG.GPU desc[UR12][R2.64], R5 ;  /* 0x00000005020079a6 */ /* 0x0047e4000c10f38c */
.L_x_18365:
[----:B------:R-:W-:Y:S05]  /*38e0*/  BSYNC B0 ;  /* 0x0000000000007941 */ /* 0x000fea0003800000 */
.L_x_18364:
[----:B--23--:R2:W3:Y:S01]  /*38f0*/  LDS R5, [R78+0x390] ;  /* 0x000390004e057984 */ /* 0x00c4e20000000800 */
[----:B------:R-:W-:Y:S04]  /*3900*/  BSSY B0, `(.L_x_18366) ;  /* 0x0000005000007945 */ /* 0x000fe80003800000 */
[----:B------:R-:W-:Y:S05]  /*3910*/  @!P1 BRA `(.L_x_18367) ;  /* 0x00000000000c9947 */ /* 0x000fea0003800000 */
[----:B------:R-:W-:-:S05]  /*3920*/  IMAD.WIDE.U32 R2, R36, UR27, R26 ;  /* 0x0000001b24027c25 */ /* 0x000fca000f8e001a */
[----:B------:R-:W-:-:S05]  /*3930*/  IADD3 R3, R7, R3, RZ ;  /* 0x0000000307037210 */ /* 0x000fca0007ffe0ff */
[----:B---3--:R4:W-:Y:S02]  /*3940*/  REDG.E.ADD.F32.FTZ.RN.STRONG.GPU desc[UR12][R2.64], R5 ;  /* 0x00000005020079a6 */ /* 0x0089e4000c10f38c */
.L_x_18367:
[----:B------:R-:W-:Y:S05]  /*3950*/  BSYNC B0 ;  /* 0x0000000000007941 */ /* 0x000fea0003800000 */
.L_x_18366:
[----:B---34-:R3:W4:Y:S01]  /*3960*/  LDS R5, [R77+0x410] ;  /* 0x000410004d057984 */ /* 0x0187220000000800 */
[----:B------:R-:W-:Y:S04]  /*3970*/  BSSY B0, `(.L_x_18368) ;  /* 0x0000005000007945 */ /* 0x000fe80003800000 */
[----:B------:R-:W-:Y:S05]  /*3980*/  @!P2 BRA `(.L_x_18369) ;  /* 0x00000000000ca947 */ /* 0x000fea0003800000 */
[----:B------:R-:W-:-:S05]  /*3990*/  IMAD.WIDE.U32 R2, R36, UR27, R28 ;  /* 0x0000001b24027c25 */ /* 0x000fca000f8e001c */
[----:B------:R-:W-:-:S05]  /*39a0*/  IADD3 R3, R7, R3, RZ ;  /* 0x0000000307037210 */ /* 0x000fca0007ffe0ff */
[----:B----4-:R4:W-:Y:S02]  /*39b0*/  REDG.E.ADD.F32.FTZ.RN.STRONG.GPU desc[UR12][R2.64], R5 ;  /* 0x00000005020079a6 */ /* 0x0109e4000c10f38c */
.L_x_18369:
[----:B------:R-:W-:Y:S05]  /*39c0*/  BSYNC B0 ;  /* 0x0000000000007941 */ /* 0x000fea0003800000 */
.L_x_18368:
[----:B----4-:R4:W0:Y:S01]  /*39d0*/  LDS R5, [R76+0x490] ;  /* 0x000490004c057984 */ /* 0x0108220000000800 */
[----:B------:R-:W-:Y:S01]  /*39e0*/  BSSY B0, `(.L_x_18370) ;  /* 0x0000006000007945 */ /* 0x000fe20003800000 */
[----:B------:R-:W-:-:S03]  /*39f0*/  FMUL.FTZ R6, R51, R6 ;  /* 0x0000000633067220 */ /* 0x000fc60000410000 */
[----:B------:R-:W-:Y:S05]  /*3a00*/  @!P3 BRA `(.L_x_18371) ;  /* 0x00000000000cb947 */ /* 0x000fea0003800000 */
[----:B------:R-:W-:-:S05]  /*3a10*/  IMAD.WIDE.U32 R2, R36, UR27, R30 ;  /* 0x0000001b24027c25 */ /* 0x000fca000f8e001e */
[----:B------:R-:W-:-:S05]  /*3a20*/  IADD3 R3, R7, R3, RZ ;  /* 0x0000000307037210 */ /* 0x000fca0007ffe0ff */
[----:B0-----:R0:W-:Y:S02]  /*3a30*/  REDG.E.ADD.F32.FTZ.RN.STRONG.GPU desc[UR12][R2.64], R5 ;  /* 0x00000005020079a6 */ /* 0x0011e4000c10f38c */
.L_x_18371:
[----:B------:R-:W-:Y:S05]  /*3a40*/  BSYNC B0 ;  /* 0x0000000000007941 */ /* 0x000fea0003800000 */
.L_x_18370:
[----:B0-----:R0:W0:Y:S01]  /*3a50*/  LDS R5, [R75+0x510] ;  /* 0x000510004b057984 */ /* 0x0010220000000800 */
[----:B------:R-:W-:Y:S01]  /*3a60*/  BSSY B0, `(.L_x_18372) ;  /* 0x0000006000007945 */ /* 0x000fe20003800000 */
[----:B------:R-:W-:-:S03]  /*3a70*/  FFMA.FTZ R115, R123, R120, R6 ;  /* 0x000000787b737223 */ /* 0x000fc60000010006 */
[----:B------:R-:W-:Y:S05]  /*3a80*/  @!P4 BRA `(.L_x_18373) ;  /* 0x00000000000cc947 */ /* 0x000fea0003800000 */
[----:B------:R-:W-:-:S05]  /*3a90*/  IMAD.WIDE.U32 R2, R36, UR27, R32 ;  /* 0x0000001b24027c25 */ /* 0x000fca000f8e0020 */
[----:B------:R-:W-:-:S05]  /*3aa0*/  IADD3 R3, R7, R3, RZ ;  /* 0x0000000307037210 */ /* 0x000fca0007ffe0ff */
[----:B0-----:R0:W-:Y:S02]  /*3ab0*/  REDG.E.ADD.F32.FTZ.RN.STRONG.GPU desc[UR12][R2.64], R5 ;  /* 0x00000005020079a6 */ /* 0x0011e4000c10f38c */
.L_x_18373:
[----:B------:R-:W-:Y:S05]  /*3ac0*/  BSYNC B0 ;  /* 0x0000000000007941 */ /* 0x000fea0003800000 */
.L_x_18372:
[----:B0-----:R0:W0:Y:S01]  /*3ad0*/  LDS R5, [R74+0x590] ;  /* 0x000590004a057984 */ /* 0x0010220000000800 */
[----:B------:R-:W-:Y:S01]  /*3ae0*/  BSSY B0, `(.L_x_18374) ;  /* 0x0000006000007945 */ /* 0x000fe20003800000 */
[----:B------:R-:W-:Y:S01]  /*3af0*/  FADD.FTZ R4, R122, R115 ;  /* 0x000000737a047221 */ /* 0x000fe20000010000 */
[----:B------:R-:W-:Y:S02]  /*3b00*/  IMAD.WIDE.U32 R2, R36, UR27, R34 ;  /* 0x0000001b24027c25 */ /* 0x000fe4000f8e0022 */
[----:B------:R-:W-:Y:S05]  /*3b10*/  @!P5 BRA `(.L_x_18375) ;  /* 0x000000000008d947 */ /* 0x000fea0003800000 */
[----:B------:R-:W-:-:S05]  /*3b20*/  IADD3 R3, R7, R3, RZ ;  /* 0x0000000307037210 */ /* 0x000fca0007ffe0ff */
[----:B0-----:R0:W-:Y:S02]  /*3b30*/  REDG.E.ADD.F32.FTZ.RN.STRONG.GPU desc[UR12][R2.64], R5 ;  /* 0x00000005020079a6 */ /* 0x0011e4000c10f38c */
.L_x_18375:
[----:B------:R-:W-:Y:S05]  /*3b40*/  BSYNC B0 ;  /* 0x0000000000007941 */ /* 0x000fea0003800000 */
.L_x_18374:
[----:B0-----:R0:W5:Y:S01]  /*3b50*/  SHFL.DOWN PT, R2, R106, 0x1, 0x1f ;  /* 0x08201f006a027f89 */ /* 0x00116200000e0000 */
[C---:B------:R-:W-:Y:S01]  /*3b60*/  ISETP.GT.AND P0, PT, R83.reuse, 0x1e, PT ;  /* 0x0000001e5300780c */ /* 0x040fe20003f04270 */
[----:B------:R-:W-:Y:S01]  /*3b70*/  BSSY B0, `(.L_x_18376) ;  /* 0x0000065000007945 */ /* 0x000fe20003800000 */
[----:B------:R-:W-:Y:S01]  /*3b80*/  MOV R5, R106 ;  /* 0x0000006a00057202 */ /* 0x000fe20000000f00 */
[----:B------:R-:W1:Y:S01]  /*3b90*/  SHFL.DOWN PT, R115, R46, 0x1, 0x1f ;  /* 0x08201f002e737f89 */ /* 0x000e6200000e0000 */
[----:B------:R-:W-:Y:S01]  /*3ba0*/  MOV R6, R46 ;  /* 0x0000002e00067202 */ /* 0x000fe20000000f00 */
[----:B------:R-:W-:Y:S01]  /*3bb0*/  FADD.FTZ R60, R120, R60 ;  /* 0x0000003c783c7221 */ /* 0x000fe20000010000 */
[----:B------:R-:W-:Y:S01]  /*3bc0*/  MOV R7, R114 ;  /* 0x0000007200077202 */ /* 0x000fe20000000f00 */
[----:B------:R-:W2:Y:S01]  /*3bd0*/  SHFL.DOWN PT, R108, R114, 0x1, 0x1f ;  /* 0x08201f00726c7f89 */ /* 0x000ea200000e0000 */
[----:B------:R-:W-:Y:S01]  /*3be0*/  ISETP.NE.AND P1, PT, R83, RZ, PT ;  /* 0x000000ff5300720c */ /* 0x000fe20003f25270 */
[----:B------:R-:W-:Y:S01]  /*3bf0*/  FADD.FTZ R62, R113, R62 ;  /* 0x0000003e713e7221 */ /* 0x000fe20000010000 */
[----:B------:R-:W-:Y:S01]  /*3c00*/  ISETP.NE.AND P2, PT, R97, RZ, PT ;  /* 0x000000ff6100720c */ /* 0x000fe20003f45270 */
[----:B------:R-:W3:Y:S01]  /*3c10*/  SHFL.DOWN PT, R3, R4, 0x1, 0x1f ;  /* 0x08201f0004037f89 */ /* 0x000ee200000e0000 */
[----:B------:R-:W-:Y:S01]  /*3c20*/  FADD.FTZ R61, R10, R61 ;  /* 0x0000003d0a3d7221 */ /* 0x000fe20000010000 */
[----:B------:R-:W-:-:S08]  /*3c30*/  FADD.FTZ R63, R8, R63 ;  /* 0x0000003f083f7221 */ /* 0x000fd00000010000 */
[----:B0-----:R-:W0:Y:S01]  /*3c40*/  @!P1 S2R R106, SR_CgaCtaId ;  /* 0x00000000006a9919 */ /* 0x001e220000008800 */
[----:B-----5:R-:W-:Y:S01]  /*3c50*/  @!P0 FADD.FTZ R5, R5, R2 ;  /* 0x0000000205058221 */ /* 0x020fe20000010000 */
[----:B-1----:R-:W-:-:S04]  /*3c60*/  @!P0 FADD.FTZ R6, R6, R115 ;  /* 0x0000007306068221 */ /* 0x002fc80000010000 */
[----:B------:R-:W1:Y:S01]  /*3c70*/  SHFL.DOWN PT, R2, R5, 0x2, 0x1f ;  /* 0x08401f0005027f89 */ /* 0x000e6200000e0000 */
[----:B--2---:R-:W-:-:S03]  /*3c80*/  @!P0 FADD.FTZ R7, R7, R108 ;  /* 0x0000006c07078221 */ /* 0x004fc60000010000 */
[----:B------:R-:W2:Y:S01]  /*3c90*/  SHFL.DOWN PT, R115, R6, 0x2, 0x1f ;  /* 0x08401f0006737f89 */ /* 0x000ea200000e0000 */
[----:B---3--:R-:W-:-:S03]  /*3ca0*/  @!P0 FADD.FTZ R4, R3, R4 ;  /* 0x0000000403048221 */ /* 0x008fc60000010000 */
[----:B------:R-:W3:Y:S01]  /*3cb0*/  SHFL.DOWN PT, R46, R7, 0x2, 0x1f ;  /* 0x08401f00072e7f89 */ /* 0x000ee200000e0000 */
[----:B------:R-:W-:-:S03]  /*3cc0*/  ISETP.GT.AND P0, PT, R83, 0x1d, PT ;  /* 0x0000001d5300780c */ /* 0x000fc60003f04270 */
[----:B------:R-:W5:Y:S10]  /*3cd0*/  SHFL.DOWN PT, R3, R4, 0x2, 0x1f ;  /* 0x08401f0004037f89 */ /* 0x000f7400000e0000 */
[----:B-1----:R-:W-:Y:S01]  /*3ce0*/  @!P0 FADD.FTZ R5, R5, R2 ;  /* 0x0000000205058221 */ /* 0x002fe20000010000 */
[----:B--2---:R-:W-:-:S04]  /*3cf0*/  @!P0 FADD.FTZ R6, R6, R115 ;  /* 0x0000007306068221 */ /* 0x004fc80000010000 */
[----:B------:R-:W1:Y:S01]  /*3d00*/  SHFL.DOWN PT, R2, R5, 0x4, 0x1f ;  /* 0x08801f0005027f89 */ /* 0x000e6200000e0000 */
[----:B---3--:R-:W-:-:S03]  /*3d10*/  @!P0 FADD.FTZ R7, R7, R46 ;  /* 0x0000002e07078221 */ /* 0x008fc60000010000 */
[----:B------:R-:W2:Y:S01]  /*3d20*/  SHFL.DOWN PT, R115, R6, 0x4, 0x1f ;  /* 0x08801f0006737f89 */ /* 0x000ea200000e0000 */
[----:B-----5:R-:W-:-:S03]  /*3d30*/  @!P0 FADD.FTZ R4, R4, R3 ;  /* 0x0000000304048221 */ /* 0x020fc60000010000 */
        /* <DEDUP_REMOVED lines=17> */
[----:B-----5:R-:W-:Y:S01]  /*3e50*/  @!P0 FADD.FTZ R4, R4, R3 ;  /* 0x0000000304048221 */ /* 0x020fe20000010000 */
[----:B------:R-:W-:Y:S02]  /*3e60*/  FMUL.FTZ R3, R43, R44 ;  /* 0x0000002c2b037220 */ /* 0x000fe40000410000 */
[----:B------:R-:W3:Y:S01]  /*3e70*/  SHFL.DOWN PT, R114, R7, 0x10, 0x1f ;  /* 0x0a001f0007727f89 */ /* 0x000ee200000e0000 */
[----:B------:R-:W-:Y:S01]  /*3e80*/  ISETP.GT.AND P0, PT, R83, 0xf, PT ;  /* 0x0000000f5300780c */ /* 0x000fe20003f04270 */
[CC--:B------:R-:W-:Y:S02]  /*3e90*/  FFMA.FTZ R2, R42.reuse, R45.reuse, -R3 ;  /* 0x0000002d2a027223 */ /* 0x0c0fe40000010803 */
[----:B------:R-:W5:Y:S01]  /*3ea0*/  SHFL.DOWN PT, R115, R4, 0x10, 0x1f ;  /* 0x0a001f0004737f89 */ /* 0x000f6200000e0000 */
[C---:B------:R-:W-:Y:S01]  /*3eb0*/  FMUL.FTZ R45, R43.reuse, R45 ;  /* 0x0000002d2b2d7220 */ /* 0x040fe20000410000 */
[----:B------:R-:W-:Y:S01]  /*3ec0*/  FMUL.FTZ R3, R43, R112 ;  /* 0x000000702b037220 */ /* 0x000fe20000410000 */
[----:B------:R-:W-:Y:S01]  /*3ed0*/  FMUL.FTZ R46, R51, R2 ;  /* 0x00000002332e7220 */ /* 0x000fe20000410000 */
[----:B------:R-:W-:Y:S01]  /*3ee0*/  @!P1 MOV R51, 0x400 ;  /* 0x0000040000339802 */ /* 0x000fe20000000f00 */
[----:B------:R-:W-:Y:S01]  /*3ef0*/  FFMA.FTZ R2, R42, R44, R45 ;  /* 0x0000002c2a027223 */ /* 0x000fe2000001002d */
[----:B------:R-:W-:-:S02]  /*3f00*/  FMUL.FTZ R45, R43, R0 ;  /* 0x000000002b2d7220 */ /* 0x000fc40000410000 */
[----:B0-----:R-:W-:Y:S01]  /*3f10*/  @!P1 LEA R96, R106, R51, 0x18 ;  /* 0x000000336a609211 */ /* 0x001fe200078ec0ff */
[----:B------:R-:W-:Y:S01]  /*3f20*/  FFMA.FTZ R46, R123, R2, R46 ;  /* 0x000000027b2e7223 */ /* 0x000fe2000001002e */
[CC--:B------:R-:W-:Y:S01]  /*3f30*/  FFMA.FTZ R45, R42.reuse, R47.reuse, -R45 ;  /* 0x0000002f2a2d7223 */ /* 0x0c0fe2000001082d */
        /* <DEDUP_REMOVED lines=13> */
[----:B-1----:R-:W-:Y:S01]  /*4010*/  @!P0 FADD.FTZ R5, R5, R108 ;  /* 0x0000006c05058221 */ /* 0x002fe20000010000 */
[----:B--2---:R-:W-:Y:S01]  /*4020*/  @!P0 FADD.FTZ R6, R6, R117 ;  /* 0x0000007506068221 */ /* 0x004fe20000010000 */
[----:B---3--:R-:W-:Y:S01]  /*4030*/  @!P0 FADD.FTZ R7, R7, R114 ;  /* 0x0000007207078221 */ /* 0x008fe20000010000 */
        /* <DEDUP_REMOVED lines=8> */
[----:B------:R-:W-:-:S02]  /*40c0*/  FFMA.FTZ R53, R53, R116, R42 ;  /* 0x0000007435357223 */ /* 0x000fc4000001002a */
        /* <DEDUP_REMOVED lines=15> */
.L_x_18377:
[----:B------:R-:W-:Y:S05]  /*41c0*/  BSYNC B0 ;  /* 0x0000000000007941 */ /* 0x000fea0003800000 */
.L_x_18376:
[----:B------:R-:W-:Y:S01]  /*41d0*/  IADD3 R57, R57, 0x1, RZ ;  /* 0x0000000139397810 */ /* 0x000fe20007ffe0ff */
[----:B------:R-:W-:-:S03]  /*41e0*/  UIADD3 UR5, UP0, UR5, 0x1, URZ ;  /* 0x0000000105057890 */ /* 0x000fc6000ff1e03f */
[----:B------:R-:W-:Y:S01]  /*41f0*/  ISETP.GE.AND P0, PT, R57, UR29, PT ;  /* 0x0000001d39007c0c */ /* 0x000fe2000bf06270 */
[----:B------:R-:W-:-:S12]  /*4200*/  UIADD3.X UR6, URZ, UR6, URZ, UP0, !UPT ;  /* 0x000000063f067290 */ /* 0x000fd800087fe43f */
[----:B------:R-:W-:Y:S05]  /*4210*/  @!P0 BRA `(.L_x_18378) ;  /* 0xffffffd0000c8947 */ /* 0x000fea000383ffff */
.L_x_18347:
[----:B------:R-:W2:Y:S01]  /*4220*/  F2F.F16.F32 R2, R61 ;  /* 0x0000003d00027304 */ /* 0x000ea20000200800 */
[----:B------:R-:W-:Y:S01]  /*4230*/  BAR.SYNC.DEFER_BLOCKING 0x0 ;  /* 0x0000000000007b1d */ /* 0x000fe20000010000 */
[C---:B------:R-:W-:Y:S01]  /*4240*/  IADD3 R28, R82.reuse, -0x1, RZ ;  /* 0xffffffff521c7810 */ /* 0x040fe20007ffe0ff */
[----:B------:R-:W-:Y:S01]  /*4250*/  UIADD3 UR4, UR4, -0x100, URZ ;  /* 0xffffff0004047890 */ /* 0x000fe2000fffe03f */
[----:B------:R-:W-:Y:S02]  /*4260*/  ISETP.GT.AND P4, PT, R82, 0x1, PT ;  /* 0x000000015200780c */ /* 0x000fe40003f84270 */
[----:B------:R-:W-:-:S03]  /*4270*/  SHF.L.U32 R8, R28, 0x7, RZ ;  /* 0x000000071c087819 */ /* 0x000fc600000006ff */
[----:B------:R-:W3:Y:S01]  /*4280*/  LDC.64 R20, c[0x0][0x388] ;  /* 0x0000e200ff147b82 */ /* 0x000ee20000000a00 */
[----:B------:R-:W-:Y:S01]  /*4290*/  F2F.F16.F32 R62, R62 ;  /* 0x0000003e003e7304 */ /* 0x000fe20000200800 */
[----:B------:R-:W-:Y:S01]  /*42a0*/  ULDC.64 UR6, c[0x0][0x390] ;  /* 0x0000e40000067ab9 */ /* 0x000fe20000000a00 */
[----:B------:R-:W-:Y:S02]  /*42b0*/  SHF.R.S32.HI R9, RZ, 0x1f, R8 ;  /* 0x0000001fff097819 */ /* 0x000fe40000011408 */
[----:B------:R-:W-:Y:S02]  /*42c0*/  IADD3 R86, P1, R86, -0x100, RZ ;  /* 0xffffff0056567810 */ /* 0x000fe40007f3e0ff */
[----:B------:R-:W-:Y:S01]  /*42d0*/  IADD3 R90, P2, R90, -0x100, RZ ;  /* 0xffffff005a5a7810 */ /* 0x000fe20007f5e0ff */
[----:B--2---:R-:W-:Y:S01]  /*42e0*/  IMAD.WIDE.U32 R2, R2, 0x10000, RZ ;  /* 0x0001000002027825 */ /* 0x004fe200078e00ff */
[----:B01----:R-:W0:Y:S01]  /*42f0*/  F2F.F16.F32 R5, R60 ;  /* 0x0000003c00057304 */ /* 0x003e220000200800 */
[----:B------:R-:W1:Y:S01]  /*4300*/  LDC.64 R26, c[0x0][0x3e0] ;  /* 0x0000f800ff1a7b82 */ /* 0x000e620000000a00 */
[----:B------:R-:W-:-:S02]  /*4310*/  IADD3 R88, P3, R88, -0x100, RZ ;  /* 0xffffff0058587810 */ /* 0x000fc40007f7e0ff */
[----:B------:R-:W-:Y:S02]  /*4320*/  IADD3.X R87, R87, -0x1, RZ, P1, !PT ;  /* 0xffffffff57577810 */ /* 0x000fe40000ffe4ff */
[----:B------:R-:W-:Y:S02]  /*4330*/  IADD3.X R91, R91, -0x1, RZ, P2, !PT ;  /* 0xffffffff5b5b7810 */ /* 0x000fe400017fe4ff */
[----:B------:R-:W2:Y:S01]  /*4340*/  F2F.F16.F32 R63, R63 ;  /* 0x0000003f003f7304 */ /* 0x000ea20000200800 */
[----:B------:R-:W5:Y:S01]  /*4350*/  LDC.64 R24, c[0x0][0x3a8] ;  /* 0x0000ea00ff187b82 */ /* 0x000f620000000a00 */
[----:B------:R-:W-:Y:S02]  /*4360*/  IADD3.X R89, R89, -0x1, RZ, P3, !PT ;  /* 0xffffffff59597810 */ /* 0x000fe40001ffe4ff */
[----:B------:R-:W-:Y:S02]  /*4370*/  MOV R82, R28 ;  /* 0x0000001c00527202 */ /* 0x000fe40000000f00 */
[----:B0-----:R-:W-:Y:S01]  /*4380*/  PRMT R5, R62, 0x5410, R5 ;  /* 0x000054103e057816 */ /* 0x001fe20000000005 */
[----:B---3--:R-:W-:Y:S01]  /*4390*/  IMAD R4, R20, UR14, RZ ;  /* 0x0000000e14047c24 */ /* 0x008fe2000f8e02ff */
[----:B------:R-:W0:Y:S02]  /*43a0*/  F2F.F16.F32 R0, R65 ;  /* 0x0000004100007304 */ /* 0x000e240000200800 */
[----:B------:R-:W-:Y:S01]  /*43b0*/  LOP3.LUT R7, R5, R3, RZ, 0xfc, !PT ;  /* 0x0000000305077212 */ /* 0x000fe200078efcff */
[----:B------:R-:W-:-:S02]  /*43c0*/  IMAD R21, R21, UR15, R4 ;  /* 0x0000000f15157c24 */ /* 0x000fc4000f8e0204 */
[----:B------:R-:W-:Y:S01]  /*43d0*/  IMAD.WIDE.U32 R4, R20, UR15, R8 ;  /* 0x0000000f14047c25 */ /* 0x000fe2000f8e0008 */
[----:B--2---:R-:W-:Y:S02]  /*43e0*/  LOP3.LUT R6, R2, R63, RZ, 0xfc, !PT ;  /* 0x0000003f02067212 */ /* 0x004fe400078efcff */
[----:B------:R-:W-:Y:S02]  /*43f0*/  F2F.F16.F32 R11, R66 ;  /* 0x00000042000b7304 */ /* 0x000fe40000200800 */
[----:B------:R-:W-:Y:S01]  /*4400*/  IADD3 R5, R5, R21, RZ ;  /* 0x0000001505057210 */ /* 0x000fe20007ffe0ff */
[----:B------:R2:W-:Y:S01]  /*4410*/  STS.64 [R72], R6 ;  /* 0x0000000648007388 */ /* 0x0005e20000000a00 */
[----:B------:R-:W-:-:S03]  /*4420*/  NOP ;  /* 0x0000000000007918 */ /* 0x000fc60000000000 */
[----:B------:R-:W3:Y:S01]  /*4430*/  LDS.64 R2, [R72] ;  /* 0x0000000048027984 */ /* 0x000ee20000000a00 */
[----:B------:R-:W4:Y:S01]  /*4440*/  F2F.F16.F32 R20, R67 ;  /* 0x0000004300147304 */ /* 0x000f220000200800 */
[----:B-----5:R-:W-:-:S04]  /*4450*/  IMAD.WIDE.U32 R8, R24, UR15, R8 ;  /* 0x0000000f18087c25 */ /* 0x020fc8000f8e0008 */
[----:B--2---:R-:W-:-:S03]  /*4460*/  IMAD R6, R104, UR6, RZ ;  /* 0x0000000668067c24 */ /* 0x004fc6000f8e02ff */
[----:B------:R2:W5:Y:S01]  /*4470*/  F2F.F16.F32 R23, R64 ;  /* 0x0000004000177304 */ /* 0x0005620000200800 */
[C---:B------:R-:W-:Y:S02]  /*4480*/  IMAD R21, R105.reuse, UR7, R6 ;  /* 0x0000000769157c24 */ /* 0x040fe4000f8e0206 */
[----:B------:R-:W-:Y:S01]  /*4490*/  IMAD.WIDE.U32 R6, R105, UR6, R4 ;  /* 0x0000000669067c25 */ /* 0x000fe2000f8e0004 */
[----:B------:R-:W-:-:S03]  /*44a0*/  ULDC.64 UR6, c[0x0][0x3b0] ;  /* 0x0000ec0000067ab9 */ /* 0x000fc60000000a00 */
[----:B0-----:R-:W-:Y:S01]  /*44b0*/  IMAD.WIDE.U32 R4, R0, 0x10000, RZ ;  /* 0x0001000000047825 */ /* 0x001fe200078e00ff */
[----:B------:R-:W-:-:S03]  /*44c0*/  IADD3 R7, R7, R21, RZ ;  /* 0x0000001507077210 */ /* 0x000fc60007ffe0ff */
[----:B--2---:R-:W-:Y:S01]  /*44d0*/  FADD.FTZ R64, R99, R64 ;  /* 0x0000004063407221 */ /* 0x004fe20000010000 */
[----:B-1----:R-:W-:Y:S01]  /*44e0*/  LEA R10, P0, R6, R26, 0x1 ;  /* 0x0000001a060a7211 */ /* 0x002fe200078008ff */
[----:B------:R-:W-:Y:S01]  /*44f0*/  IMAD R0, R24, UR14, RZ ;  /* 0x0000000e18007c24 */ /* 0x000fe2000f8e02ff */
[----:B----4-:R-:W-:Y:S01]  /*4500*/  PRMT R21, R11, 0x5410, R20 ;  /* 0x000054100b157816 */ /* 0x010fe20000000014 */
[----:B------:R-:W-:Y:S01]  /*4510*/  FADD.FTZ R65, R64, R65 ;  /* 0x0000004140417221 */ /* 0x000fe20000010000 */
[----:B------:R-:W-:Y:S02]  /*4520*/  LEA.HI.X R11, R6, R27, R7, 0x1, P0 ;  /* 0x0000001b060b7211 */ /* 0x000fe400000f0c07 */
[----:B------:R-:W-:Y:S01]  /*4530*/  LOP3.LUT R21, R21, R5, RZ, 0xfc, !PT ;  /* 0x0000000515157212 */ /* 0x000fe200078efcff */
[----:B------:R-:W-:Y:S01]  /*4540*/  FADD.FTZ R66, R65, R66 ;  /* 0x0000004241427221 */ /* 0x000fe20000010000 */
[----:B-----5:R-:W-:Y:S01]  /*4550*/  LOP3.LUT R20, R4, R23, RZ, 0xfc, !PT ;  /* 0x0000001704147212 */ /* 0x020fe200078efcff */
[----:B------:R-:W-:Y:S01]  /*4560*/  IMAD.WIDE R4, R97, 0x8, R10 ;  /* 0x0000000861047825 */ /* 0x000fe200078e020a */
[----:B------:R-:W0:Y:S03]  /*4570*/  LDC.64 R22, c[0x0][0x3f0] ;  /* 0x0000fc00ff167b82 */ /* 0x000e260000000a00 */
[----:B------:R-:W-:Y:S01]  /*4580*/  FADD.FTZ R99, R66, R67 ;  /* 0x0000004342637221 */ /* 0x000fe20000010000 */
[----:B------:R-:W-:-:S02]  /*4590*/  IMAD R11, R25, UR15, R0 ;  /* 0x0000000f190b7c24 */ /* 0x000fc4000f8e0200 */
[----:B------:R-:W-:-:S03]  /*45a0*/  IMAD R0, R104, UR6, RZ ;  /* 0x0000000668007c24 */ /* 0x000fc6000f8e02ff */
[----:B------:R-:W-:Y:S01]  /*45b0*/  IADD3 R9, R9, R11, RZ ;  /* 0x0000000b09097210 */ /* 0x000fe20007ffe0ff */
[----:B---3--:R1:W-:Y:S01]  /*45c0*/  STG.E.64 desc[UR12][R4.64], R2 ;  /* 0x0000000204007986 */ /* 0x0083e2000c101b0c */
        /* <DEDUP_REMOVED lines=14> */
.L_x_18346:
        /* <DEDUP_REMOVED lines=26> */
.L_x_18381:
[----:B------:R-:W-:Y:S05]  /*4850*/  BSYNC B0 ;  /* 0x0000000000007941 */ /* 0x000fea0003800000 */
.L_x_18380:
        /* <DEDUP_REMOVED lines=29> */
.L_x_18383:
[----:B-1----:R-:W1:Y:S02]  /*4a30*/  S2R R15, SR_TID.X ;  /* 0x00000000000f7919 */ /* 0x002e640000002100 */
.L_x_18384:
[----:B------:R-:W-:Y:S05]  /*4a40*/  BSYNC B0 ;  /* 0x0000000000007941 */ /* 0x000fea0003800000 */
.L_x_18382:
        /* <DEDUP_REMOVED lines=10> */
[C---:B0-2---:R-:W-:Y:S01]  /*4af0*/  IMAD.WIDE.U32 R6, R105.reuse, UR6, RZ ;  /* 0x0000000669067c25 */ /* 0x045fe2000f8e00ff */
        /* <DEDUP_REMOVED lines=11> */
.L_x_18386:
[C---:B------:R-:W-:Y:S02]  /*4bb0*/  LEA R0, R15.reuse, UR4, 0x3 ;  /* 0x000000040f007c11 */ /* 0x040fe4000f8e18ff */
[----:B------:R-:W-:Y:S02]  /*4bc0*/  SHF.R.S32.HI R10, RZ, 0x1f, R15 ;  /* 0x0000001fff0a7819 */ /* 0x000fe4000001140f */
[----:B0-----:R-:W-:Y:S01]  /*4bd0*/  MOV R2, R8 ;  /* 0x0000000800027202 */ /* 0x001fe20000000f00 */
[----:B---3--:R-:W0:Y:S01]  /*4be0*/  LDS.64 R16, [R0+0x2b80] ;  /* 0x002b800000107984 */ /* 0x008e220000000a00 */
        /* <DEDUP_REMOVED lines=24> */
.L_x_18385:
[----:B------:R-:W-:Y:S05]  /*4d70*/  EXIT ;  /* 0x000000000000794d */ /* 0x000fea0003800000 */
.L_x_18387:
        /* <DEDUP_REMOVED lines=16> */
.L_x_19048:


//--------------------- .text._Z25selective_scan_bwd_kernelI32Selective_Scan_bwd_kernel_traitsILi32ELi4ELb1ELb0ELb1ELb0ELb1EN3c104HalfENS1_7complexIfEEEEv12SSMParamsBwd --------------------------
	.section	.text._Z25selective_scan_bwd_kernelI32Selective_Scan_bwd_kernel_traitsILi32ELi4ELb1ELb0ELb1ELb0ELb1EN3c104HalfENS1_7complexIfEEEEv12SSMParamsBwd,"ax",@progbits
	.align	128
        .global         _Z25selective_scan_bwd_kernelI32Selective_Scan_bwd_kernel_traitsILi32ELi4ELb1ELb0ELb1ELb0ELb1EN3c104HalfENS1_7complexIfEEEEv12SSMParamsBwd
        .type           _Z25selective_scan_bwd_kernelI32Selective_Scan_bwd_kernel_traitsILi32ELi4ELb1ELb0ELb1ELb0ELb1EN3c104HalfENS1_7complexIfEEEEv12SSMParamsBwd,@function
        .size           _Z25selective_scan_bwd_kernelI32Selective_Scan_bwd_kernel_traitsILi32ELi4ELb1ELb0ELb1ELb0ELb1EN3c104HalfENS1_7complexIfEEEEv12SSMParamsBwd,(.L_x_19049 - _Z25selective_scan_bwd_kernelI32Selective_Scan_bwd_kernel_traitsILi32ELi4ELb1ELb0ELb1ELb0ELb1EN3c104HalfENS1_7complexIfEEEEv12SSMParamsBwd)
        .other          _Z25selective_scan_bwd_kernelI32Selective_Scan_bwd_kernel_traitsILi32ELi4ELb1ELb0ELb1ELb0ELb1EN3c104HalfENS1_7complexIfEEEEv12SSMParamsBwd,@"STO_CUDA_ENTRY STV_DEFAULT"
_Z25selective_scan_bwd_kernelI32Selective_Scan_bwd_kernel_traitsILi32ELi4ELb1ELb0ELb1ELb0ELb1EN3c104HalfENS1_7complexIfEEEEv12SSMParamsBwd:
.text._Z25selective_scan_bwd_kernelI32Selective_Scan_bwd_kernel_traitsILi32ELi4ELb1ELb0ELb1ELb0ELb1EN3c104HalfENS1_7complexIfEEEEv12SSMParamsBwd:
        /* <DEDUP_REMOVED lines=33> */
[----:B0-----:R-:W-:-:S05]  /*0210*/  IABS R2, R103 ;  /* 0x0000006700027213 */ /* 0x001fca0000000000 */
        /* <DEDUP_REMOVED lines=19> */
[----:B------:R-:W-:Y:S01]  /*0350*/  ISETP.GE.U32.AND P0, PT, R0, R9, PT ;  /* 0x000000090000720c */ /* 0x000fe20003f06070 */
[----:B------:R-:W-:Y:S01]  /*0360*/  UIMAD UR8, UR15, UR10, URZ ;  /* 0x0000000a0f0872a4 */ /* 0x000fe2000f8e023f */
[----:B------:R-:W-:Y:S01]  /*0370*/  LOP3.LUT R0, R103, R8, RZ, 0x3c, !PT ;  /* 0x0000000867007212 */ /* 0x000fe200078e3cff */
        /* <DEDUP_REMOVED lines=20> */
[C---:B---3--:R-:W-:Y:S01]  /*04c0*/  IMAD R2, R104.reuse, R10, RZ ;  /* 0x0000000a68027224 */ /* 0x048fe200078e02ff */
[----:B------:R-:W-:Y:S01]  /*04d0*/  UIADD3 UR5, UR5, UR9, URZ ;  /* 0x0000000905057290 */ /* 0x000fe2000fffe03f */
[----:B-1----:R-:W-:Y:S01]  /*04e0*/  IMAD R4, R104, R12, RZ ;  /* 0x0000000c68047224 */ /* 0x002fe200078e02ff */
        /* <DEDUP_REMOVED lines=8> */
[C---:B------:R-:W-:Y:S02]  /*0570*/  IADD3 R87, P1, R7.reuse, R2, RZ ;  /* 0x0000000207577210 */ /* 0x040fe40007f3e0ff */
[----:B------:R-:W-:Y:S01]  /*0580*/  IADD3 R7, P2, R7, R4, RZ ;  /* 0x0000000407077210 */ /* 0x000fe20007f5e0ff */
[----:B------:R-:W-:Y:S01]  /*0590*/  UIMAD UR6, UR15, UR8, URZ ;  /* 0x000000080f0672a4 */ /* 0x000fe2000f8e023f */
[C---:B------:R-:W-:Y:S01]  /*05a0*/  IADD3.X R6, R9.reuse, R3, R6, P1, !PT ;  /* 0x0000000309067210 */ /* 0x040fe20000ffe406 */
[----:B------:R-:W1:Y:S01]  /*05b0*/  @P0 LDC R11, c[0x0][0x21c] ;  /* 0x00008700ff0b0b82 */ /* 0x000e620000000800 */
[----:B------:R-:W-:Y:S02]  /*05c0*/  IADD3.X R4, R9, R5, R8, P2, !PT ;  /* 0x0000000509047210 */ /* 0x000fe400017fe408 */
[----:B----4-:R-:W-:Y:S01]  /*05d0*/  ISETP.NE.U32.AND P1, PT, R18, RZ, PT ;  /* 0x000000ff1200720c */ /* 0x010fe20003f25070 */
[----:B------:R-:W-:-:S04]  /*05e0*/  UIMAD.WIDE.U32 UR4, UR14, UR8, URZ ;  /* 0x000000080e0472a5 */ /* 0x000fc8000f8e003f */
[----:B------:R-:W2:Y:S01]  /*05f0*/  @P0 LDC R8, c[0x0][0x214] ;  /* 0x00008500ff080b82 */ /* 0x000ea20000000800 */
[----:B------:R-:W-:Y:S01]  /*0600*/  SHF.R.S32.HI R97, RZ, 0x1f, R99 ;  /* 0x0000001fff617819 */ /* 0x000fe20000011463 */
[----:B------:R-:W-:Y:S01]  /*0610*/  UIMAD UR6, UR14, UR9, UR6 ;  /* 0x000000090e0672a4 */ /* 0x000fe2000f8e0206 */
[----:B------:R-:W-:Y:S02]  /*0620*/  ISETP.NE.AND.EX P1, PT, R19, RZ, PT, P1 ;  /* 0x000000ff1300720c */ /* 0x000fe40003f25310 */
[----:B------:R-:W-:Y:S01]  /*0630*/  ISETP.NE.U32.AND P2, PT, R20, RZ, PT ;  /* 0x000000ff1400720c */ /* 0x000fe20003f45070 */
[----:B------:R-:W-:Y:S01]  /*0640*/  UIADD3 UR5, UR5, UR6, URZ ;  /* 0x0000000605057290 */ /* 0x000fe2000fffe03f */
[----:B------:R-:W-:Y:S01]  /*0650*/  IMAD R2, R97, R14, RZ ;  /* 0x0000000e61027224 */ /* 0x000fe200078e02ff */
[----:B------:R-:W3:Y:S01]  /*0660*/  @P0 LDC.64 R12, c[0x0][0x310] ;  /* 0x0000c400ff0c0b82 */ /* 0x000ee20000000a00 */
[----:B------:R-:W-:Y:S02]  /*0670*/  ISETP.NE.AND.EX P2, PT, R21, RZ, PT, P2 ;  /* 0x000000ff1500720c */ /* 0x000fe40003f45320 */
[----:B------:R-:W-:Y:S01]  /*0680*/  CS2R R16, SRZ ;  /* 0x0000000000107805 */ /* 0x000fe2000001ff00 */
[----:B------:R-:W-:Y:S01]  /*0690*/  IMAD R9, R99, R15, R2 ;  /* 0x0000000f63097224 */ /* 0x000fe200078e0202 */
[----:B0-----:R-:W-:Y:S01]  /*06a0*/  LEA R90, P5, R89, R90, 0x1 ;  /* 0x0000005a595a7211 */ /* 0x001fe200078a08ff */
[----:B------:R-:W-:Y:S01]  /*06b0*/  IMAD.WIDE.U32 R2, R99, R14, UR4 ;  /* 0x0000000463027e25 */ /* 0x000fe2000f8e000e */
[----:B------:R-:W-:-:S02]  /*06c0*/  CS2R R14, SRZ ;  /* 0x00000000000e7805 */ /* 0x000fc4000001ff00 */
[----:B------:R-:W-:Y:S01]  /*06d0*/  LEA R5, R23, 0xffffff00, 0x8 ;  /* 0xffffff0017057811 */ /* 0x000fe200078e40ff */
[----:B------:R-:W-:Y:S01]  /*06e0*/  ULDC.64 UR8, c[0x0][0x368] ;  /* 0x0000da0000087ab9 */ /* 0x000fe20000000a00 */
[----:B------:R-:W-:Y:S02]  /*06f0*/  @P1 LEA R14, P3, R103, R18, 0x2 ;  /* 0x00000012670e1211 */ /* 0x000fe400078610ff */
[----:B------:R-:W-:Y:S02]  /*0700*/  LEA.HI.X R89, R89, R91, R0, 0x1, P5 ;  /* 0x0000005b59597211 */ /* 0x000fe400028f0c00 */
[C-C-:B------:R-:W-:Y:S02]  /*0710*/  @P1 LEA.HI.X R15, R103.reuse, R19, R104.reuse, 0x2, P3 ;  /* 0x00000013670f1211 */ /* 0x140fe400018f1468 */
[----:B------:R-:W-:Y:S02]  /*0720*/  @P2 LEA R16, P4, R103, R20, 0x2 ;  /* 0x0000001467102211 */ /* 0x000fe400078810ff */
[----:B------:R-:W-:Y:S01]  /*0730*/  ISETP.GE.AND P1, PT, R23, 0x1, PT ;  /* 0x000000011700780c */ /* 0x000fe20003f26270 */
[----:B--2---:R-:W-:Y:S01]  /*0740*/  @P0 IMAD R0, R8, UR14, R103 ;  /* 0x0000000e08000c24 */ /* 0x004fe2000f8e0267 */
[----:B------:R-:W-:Y:S01]  /*0750*/  @P2 LEA.HI.X R17, R103, R21, R104, 0x2, P4 ;  /* 0x0000001567112211 */ /* 0x000fe200020f1468 */
[----:B------:R-:W-:Y:S01]  /*0760*/  USHF.R.U32.HI UR4, URZ, 0x1, UR9 ;  /* 0x000000013f047899 */ /* 0x000fe20008011609 */
[----:B------:R-:W-:Y:S01]  /*0770*/  LEA R88, P2, R87, R24, 0x1 ;  /* 0x0000001857587211 */ /* 0x000fe200078408ff */
[----:B------:R-:W-:Y:S01]  /*0780*/  @P0 IMAD R0, R0, R23, RZ ;  /* 0x0000001700000224 */ /* 0x000fe200078e02ff */
[----:B------:R-:W-:Y:S01]  /*0790*/  IADD3 R83, P6, R5, R2, RZ ;  /* 0x0000000205537210 */ /* 0x000fe20007fde0ff */
[----:B------:R-:W-:Y:S01]  /*07a0*/  USHF.R.U64 UR8, UR8, 0x1, UR9 ;  /* 0x0000000108087899 */ /* 0x000fe20008001209 */
[----:B------:R-:W-:Y:S01]  /*07b0*/  IADD3 R2, R3, R9, RZ ;  /* 0x0000000903027210 */ /* 0x000fe20007ffe0ff */
[----:B------:R-:W-:Y:S01]  /*07c0*/  UIMAD UR4, UR4, UR14, URZ ;  /* 0x0000000e040472a4 */ /* 0x000fe2000f8e023f */
[----:B------:R-:W-:Y:S01]  /*07d0*/  LEA.HI.X R87, R87, R25, R6, 0x1, P2 ;  /* 0x0000001957577211 */ /* 0x000fe200010f0c06 */
[----:B-1----:R-:W-:Y:S01]  /*07e0*/  @P0 IMAD R3, R0, R11, RZ ;  /* 0x0000000b00030224 */ /* 0x002fe200078e02ff */
[----:B------:R-:W-:Y:S01]  /*07f0*/  LEA R86, P2, R7, R84, 0x1 ;  /* 0x0000005407567211 */ /* 0x000fe200078408ff */
[----:B------:R-:W-:Y:S01]  /*0800*/  UIMAD UR4, UR15, UR8, UR4 ;  /* 0x000000080f0472a4 */ /* 0x000fe2000f8e0204 */
[----:B------:R-:W-:-:S02]  /*0810*/  LEA.HI.X.SX32 R2, R5, R2, 0x1, P6 ;  /* 0x0000000205027211 */ /* 0x000fc400030f0eff */
[----:B------:R-:W-:Y:S01]  /*0820*/  LEA R84, P3, R83, R26, 0x1 ;  /* 0x0000001a53547211 */ /* 0x000fe200078608ff */
[----:B------:R-:W-:Y:S01]  /*0830*/  HFMA2.MMA R98, -RZ, RZ, 0, 0 ;  /* 0x00000000ff627435 */ /* 0x000fe200000001ff */
[----:B---3--:R-:W-:Y:S01]  /*0840*/  @P0 IMAD.WIDE R12, R3, 0x10, R12 ;  /* 0x00000010030c0825 */ /* 0x008fe200078e020c */
[----:B------:R-:W-:Y:S02]  /*0850*/  LEA.HI.X R85, R7, R85, R4, 0x1, P2 ;  /* 0x0000005507557211 */ /* 0x000fe400010f0c04 */
[----:B------:R-:W-:Y:S02]  /*0860*/  @!P0 CS2R R12, SRZ ;  /* 0x00000000000c8805 */ /* 0x000fe4000001ff00 */
[----:B------:R-:W-:Y:S01]  /*0870*/  LEA.HI.X R83, R83, R27, R2, 0x1, P3 ;  /* 0x0000001b53537211 */ /* 0x000fe200018f0c02 */
[----:B------:R-:W-:Y:S06]  /*0880*/  @!P1 BRA `(.L_x_18388) ;  /* 0x0000004800089947 */ /* 0x000fec0003800000 */
[----:B------:R-:W0:Y:S01]  /*0890*/  S2R R96, SR_TID.X ;  /* 0x0000000000607919 */ /* 0x000e220000002100 */
[----:B------:R-:W1:Y:S01]  /*08a0*/  S2UR UR5, SR_CgaCtaId ;  /* 0x00000000000579c3 */ /* 0x000e620000008800 */
[----:B------:R-:W-:Y:S01]  /*08b0*/  UIMAD.WIDE.U32 UR8, UR8, UR14, URZ ;  /* 0x0000000e080872a5 */ /* 0x000fe2000f8e003f */
[----:B------:R-:W-:Y:S01]  /*08c0*/  MOV R98, RZ ;  /* 0x000000ff00627202 */ /* 0x000fe20000000f00 */
[----:B------:R-:W2:Y:S01]  /*08d0*/  S2R R81, SR_LANEID ;  /* 0x0000000000517919 */ /* 0x000ea20000000000 */
[----:B------:R-:W-:Y:S01]  /*08e0*/  MOV R100, RZ ;  /* 0x000000ff00647202 */ /* 0x000fe20000000f00 */
[----:B------:R-:W-:-:S03]  /*08f0*/  UIADD3 UR11, UR9, UR4, URZ ;  /* 0x00000004090b7290 */ /* 0x000fc6000fffe03f */
[----:B------:R-:W3:Y:S01]  /*0900*/  LDC.64 R2, c[0x0][0x370] ;  /* 0x0000dc00ff027b82 */ /* 0x000ee20000000a00 */
[----:B------:R-:W-:Y:S01]  /*0910*/  UMOV UR4, 0x400 ;  /* 0x0000040000047882 */ /* 0x000fe20000000000 */
[----:B------:R-:W-:-:S06]  /*0920*/  UMOV UR10, UR8 ;  /* 0x00000008000a7c82 */ /* 0x000fcc0008000000 */
[----:B------:R-:W4:Y:S01]  /*0930*/  LDC.64 R6, c[0x0][0x3d0] ;  /* 0x0000f400ff067b82 */ /* 0x000f220000000a00 */
[----:B-1----:R-:W-:-:S06]  /*0940*/  ULEA UR4, UR5, UR4, 0x18 ;  /* 0x0000000405047291 */ /* 0x002fcc000f8ec03f */
[----:B------:R-:W-:Y:S01]  /*0950*/  MOV R95, UR4 ;  /* 0x00000004005f7c02 */ /* 0x000fe20008000f00 */
[----:B------:R-:W-:Y:S01]  /*0960*/  ULDC UR4, c[0x0][0x224] ;  /* 0x0000890000047ab9 */ /* 0x000fe20000000800 */
[-C--:B---3--:R-:W-:Y:S01]  /*0970*/  IMAD R0, R97, R2.reuse, RZ ;  /* 0x0000000261007224 */ /* 0x088fe200078e02ff */
[C---:B0-----:R-:W-:Y:S02]  /*0980*/  LOP3.LUT R93, R96.reuse, 0xffffffe0, RZ, 0xc0, !PT ;  /* 0xffffffe0605d7812 */ /* 0x041fe400078ec0ff */
[----:B------:R-:W-:Y:S01]  /*0990*/  IADD3 R92, R95, 0x210, RZ ;  /* 0x000002105f5c7810 */ /* 0x000fe20007ffe0ff */
[C---:B------:R-:W-:Y:S01]  /*09a0*/  IMAD R91, R99.reuse, R3, R0 ;  /* 0x00000003635b7224 */ /* 0x040fe200078e0200 */
[C---:B------:R-:W-:Y:S01]  /*09b0*/  SHF.L.U32 R0, R96.reuse, 0x3, RZ ;  /* 0x0000000360007819 */ /* 0x040fe200000006ff */
[----:B------:R-:W-:Y:S01]  /*09c0*/  IMAD.WIDE.U32 R2, R99, R2, UR10 ;  /* 0x0000000a63027e25 */ /* 0x000fe2000f8e0002 */
[----:B------:R-:W-:Y:S02]  /*09d0*/  IADD3 R9, R96, 0x80, RZ ;  /* 0x0000008060097810 */ /* 0x000fe40007ffe0ff */
[----:B------:R-:W-:-:S02]  /*09e0*/  LEA.HI.SX32 R5, R0, R0, 0x1b ;  /* 0x0000000000057211 */ /* 0x000fc400078fdaff */
[----:B------:R-:W-:Y:S02]  /*09f0*/  LOP3.LUT R0, R93, 0x1f, R96, 0xf8, !PT ;  /* 0x0000001f5d007812 */ /* 0x000fe400078ef860 */
[----:B------:R-:W-:Y:S02]  /*0a00*/  LEA R92, R5, R92, 0x2 ;  /* 0x0000005c055c7211 */ /* 0x000fe400078e10ff */
[----:B------:R-:W-:Y:S02]  /*0a10*/  IADD3 R91, R3, R91, RZ ;  /* 0x0000005b035b7210 */ /* 0x000fe40007ffe0ff */
[----:B----4-:R-:W-:Y:S02]  /*0a20*/  LEA R94, P0, R2, R6, 0x3 ;  /* 0x00000006025e7211 */ /* 0x010fe400078018ff */
[----:B------:R-:W-:Y:S02]  /*0a30*/  IADD3 R5, R96, 0x40, RZ ;  /* 0x0000004060057810 */ /* 0x000fe40007ffe0ff */
[----:B------:R-:W-:-:S02]  /*0a40*/  IADD3 R93, R93, R0, RZ ;  /* 0x000000005d5d7210 */ /* 0x000fc40007ffe0ff */
[----:B------:R-:W-:Y:S02]  /*0a50*/  LEA.HI.X R91, R2, R7, R91, 0x3, P0 ;  /* 0x00000007025b7211 */ /* 0x000fe400000f1c5b */
[----:B------:R-:W-:Y:S02]  /*0a60*/  LEA.HI.SX32 R0, R5, R96, 0x1b ;  /* 0x0000006005007211 */ /* 0x000fe400078fdaff */
[C---:B------:R-:W-:Y:S02]  /*0a70*/  IADD3 R3, R96.reuse, 0x20, RZ ;  /* 0x0000002060037810 */ /* 0x040fe40007ffe0ff */
[C---:B------:R-:W-:Y:S02]  /*0a80*/  IADD3 R7, R96.reuse, 0x60, RZ ;  /* 0x0000006060077810 */ /* 0x040fe40007ffe0ff */
[C---:B------:R-:W-:Y:S02]  /*0a90*/  IADD3 R11, R96.reuse, 0xa0, RZ ;  /* 0x000000a0600b7810 */ /* 0x040fe40007ffe0ff */
[----:B------:R-:W-:-:S02]  /*0aa0*/  IADD3 R19, R96, 0xc0, RZ ;  /* 0x000000c060137810 */ /* 0x000fc40007ffe0ff */
[----:B------:R-:W-:Y:S02]  /*0ab0*/  IADD3 R21, R96, 0xe0, RZ ;  /* 0x000000e060157810 */ /* 0x000fe40007ffe0ff */
[----:B------:R-:W-:Y:S02]  /*0ac0*/  LEA R79, R0, R95, 0x2 ;  /* 0x0000005f004f7211 */ /* 0x000fe400078e10ff */
[-C--:B------:R-:W-:Y:S02]  /*0ad0*/  LEA.HI.SX32 R80, R3, R96.reuse, 0x1b ;  /* 0x0000006003507211 */ /* 0x080fe400078fdaff */
[-C--:B------:R-:W-:Y:S02]  /*0ae0*/  LEA.HI.SX32 R78, R7, R96.reuse, 0x1b ;  /* 0x00000060074e7211 */ /* 0x080fe400078fdaff */
[-C--:B------:R-:W-:Y:S02]  /*0af0*/  LEA.HI.SX32 R2, R9, R96.reuse, 0x1b ;  /* 0x0000006009027211 */ /* 0x080fe400078fdaff */
[----:B------:R-:W-:-:S02]  /*0b00*/  LEA.HI.SX32 R76, R11, R96, 0x1b ;  /* 0x000000600b4c7211 */ /* 0x000fc400078fdaff */
[-C--:B------:R-:W-:Y:S02]  /*0b10*/  LEA.HI.SX32 R4, R19, R96.reuse, 0x1b ;  /* 0x0000006013047211 */ /* 0x080fe400078fdaff */
[----:B------:R-:W-:Y:S02]  /*0b20*/  LEA.HI.SX32 R74, R21, R96, 0x1b ;  /* 0x00000060154a7211 */ /* 0x000fe400078fdaff */
[----:B------:R-:W-:Y:S02]  /*0b30*/  SHF.R.S32.HI R0, RZ, 0x1f, R93 ;  /* 0x0000001fff007819 */ /* 0x000fe4000001145d */
[----:B------:R-:W-:Y:S02]  /*0b40*/  LOP3.LUT R112, R96, 0x1f, RZ, 0xc0, !PT ;  /* 0x0000001f60707812 */ /* 0x000fe400078ec0ff */
        /* <DEDUP_REMOVED lines=9> */
.L_x_18422:
[----:B------:R-:W-:Y:S01]  /*0be0*/  BAR.SYNC.DEFER_BLOCKING 0x0 ;  /* 0x0000000000007b1d */ /* 0x000fe20000010000 */
[----:B0-----:R-:W-:Y:S02]  /*0bf0*/  MOV R2, R90 ;  /* 0x0000005a00027202 */ /* 0x001fe40000000f00 */
[----:B------:R-:W-:Y:S02]  /*0c00*/  MOV R3, R89 ;  /* 0x0000005900037202 */ /* 0x000fe40000000f00 */
[----:B------:R-:W-:-:S03]  /*0c10*/  LEA R72, R81, R95, 0x3 ;  /* 0x0000005f51487211 */ /* 0x000fc600078e18ff */
[----:B------:R-:W0:Y:S01]  /*0c20*/  LDC.64 R10, c[0x0][0x2a0] ;  /* 0x0000a800ff0a7b82 */ /* 0x000e220000000a00 */
[----:B------:R-:W-:Y:S01]  /*0c30*/  LEA R20, R82, 0xffffff80, 0x7 ;  /* 0xffffff8052147811 */ /* 0x000fe200078e38ff */
[----:B------:R-:W-:Y:S01]  /*0c40*/  IMAD.WIDE R2, R96, 0x8, R2 ;  /* 0x0000000860027825 */ /* 0x000fe200078e0202 */
[----:B------:R-:W-:-:S05]  /*0c50*/  ULDC.64 UR6, c[0x0][0x2a8] ;  /* 0x0000aa0000067ab9 */ /* 0x000fca0000000a00 */
[----:B------:R-:W1:Y:S08]  /*0c60*/  LDC.64 R22, c[0x0][0x318] ;  /* 0x0000c600ff167b82 */ /* 0x000e700000000a00 */
[----:B------:R-:W2:Y:S01]  /*0c70*/  LDC.64 R24, c[0x0][0x2b0] ;  /* 0x0000ac00ff187b82 */ /* 0x000ea20000000a00 */
[----:B------:R3:W4:Y:S07]  /*0c80*/  LDG.E.64 R4, desc[UR12][R2.64] ;  /* 0x0000000c02047981 */ /* 0x00072e000c1e1b00 */
[----:B------:R-:W2:Y:S01]  /*0c90*/  LDC.64 R26, c[0x0][0x308] ;  /* 0x0000c200ff1a7b82 */ /* 0x000ea20000000a00 */
[----:B---3--:R-:W-:-:S02]  /*0ca0*/  MOV R2, R88 ;  /* 0x0000005800027202 */ /* 0x008fc40000000f00 */
[----:B------:R-:W-:-:S05]  /*0cb0*/  MOV R3, R87 ;  /* 0x0000005700037202 */ /* 0x000fca0000000f00 */
[----:B------:R-:W3:Y:S01]  /*0cc0*/  LDC.64 R36, c[0x0][0x398] ;  /* 0x0000e600ff247b82 */ /* 0x000ee20000000a00 */
[----:B------:R-:W-:Y:S01]  /*0cd0*/  IMAD.WIDE R6, R96, 0x8, R2 ;  /* 0x0000000860067825 */ /* 0x000fe200078e0202 */
[----:B----4-:R4:W-:Y:S01]  /*0ce0*/  STS.64 [R72], R4 ;  /* 0x0000000448007388 */ /* 0x0109e20000000a00 */
[----:B------:R-:W-:-:S03]  /*0cf0*/  NOP ;  /* 0x0000000000007918 */ /* 0x000fc60000000000 */
[----:B------:R-:W-:Y:S02]  /*0d00*/  LDS.64 R18, [R72] ;  /* 0x0000000048127984 */ /* 0x000fe40000000a00 */
[----:B------:R-:W-:Y:S06]  /*0d10*/  BAR.SYNC.DEFER_BLOCKING 0x0 ;  /* 0x0000000000007b1d */ /* 0x000fec0000010000 */
[----:B------:R-:W2:Y:S01]  /*0d20*/  LDG.E.64 R6, desc[UR12][R6.64] ;  /* 0x0000000c06067981 */ /* 0x000ea2000c1e1b00 */
[----:B------:R-:W-:Y:S02]  /*0d30*/  MOV R2, R86 ;  /* 0x0000005600027202 */ /* 0x000fe40000000f00 */
[----:B------:R-:W-:-:S03]  /*0d40*/  MOV R3, R85 ;  /* 0x0000005500037202 */ /* 0x000fc60000000f00 */
[----:B------:R-:W-:Y:S01]  /*0d50*/  IMAD.WIDE R8, R96, 0x8, R2 ;  /* 0x0000000860087825 */ /* 0x000fe200078e0202 */
[----:B--2---:R2:W-:Y:S01]  /*0d60*/  STS.64 [R72], R6 ;  /* 0x0000000648007388 */ /* 0x0045e20000000a00 */
[----:B------:R-:W-:-:S03]  /*0d70*/  NOP ;  /* 0x0000000000007918 */ /* 0x000fc60000000000 */
[----:B------:R-:W-:Y:S01]  /*0d80*/  LDS.64 R2, [R72] ;  /* 0x0000000048027984 */ /* 0x000fe20000000a00 */
[----:B------:R-:W-:Y:S06]  /*0d90*/  BAR.SYNC.DEFER_BLOCKING 0x0 ;  /* 0x0000000000007b1d */ /* 0x000fec0000010000 */
[----:B------:R-:W3:Y:S01]  /*0da0*/  LDG.E.64 R8, desc[UR12][R8.64] ;  /* 0x0000000c08087981 */ /* 0x000ee2000c1e1b00 */
[----:B------:R-:W-:Y:S01]  /*0db0*/  SHF.R.S32.HI R21, RZ, 0x1f, R20 ;  /* 0x0000001fff157819 */ /* 0x000fe20000011414 */
[----:B0-----:R-:W-:-:S04]  /*0dc0*/  IMAD R0, R10, UR15, RZ ;  /* 0x0000000f0a007c24 */ /* 0x001fc8000f8e02ff */
[----:B------:R-:W-:Y:S02]  /*0dd0*/  IMAD R11, R11, UR14, R0 ;  /* 0x0000000e0b0b7c24 */ /* 0x000fe4000f8e0200 */
[----:B----4-:R-:W-:-:S04]  /*0de0*/  IMAD.WIDE.U32 R4, R10, UR14, R20 ;  /* 0x0000000e0a047c25 */ /* 0x010fc8000f8e0014 */
[----:B------:R-:W-:Y:S01]  /*0df0*/  IMAD R0, R104, UR6, RZ ;  /* 0x0000000668007c24 */ /* 0x000fe2000f8e02ff */
[----:B------:R-:W-:-:S03]  /*0e00*/  IADD3 R5, R5, R11, RZ ;  /* 0x0000000b05057210 */ /* 0x000fc60007ffe0ff */
[C---:B--2---:R-:W-:Y:S02]  /*0e10*/  IMAD R7, R103.reuse, UR7, R0 ;  /* 0x0000000767077c24 */ /* 0x044fe4000f8e0200 */
[----:B------:R-:W-:Y:S01]  /*0e20*/  IMAD.WIDE.U32 R4, R103, UR6, R4 ;  /* 0x0000000667047c25 */ /* 0x000fe2000f8e0004 */
[----:B------:R-:W-:-:S04]  /*0e30*/  ULDC.64 UR6, c[0x0][0x2b8] ;  /* 0x0000ae0000067ab9 */ /* 0x000fc80000000a00 */
[----:B------:R-:W-:Y:S02]  /*0e40*/  IADD3 R0, R5, R7, RZ ;  /* 0x0000000705007210 */ /* 0x000fe40007ffe0ff */
[----:B-1----:R-:W-:-:S04]  /*0e50*/  LEA R6, P0, R4, R22, 0x1 ;  /* 0x0000001604067211 */ /* 0x002fc800078008ff */
[----:B------:R-:W-:-:S03]  /*0e60*/  LEA.HI.X R7, R4, R23, R0, 0x1, P0 ;  /* 0x0000001704077211 */ /* 0x000fc600000f0c00 */
[----:B------:R-:W-:Y:S01]  /*0e70*/  IMAD.WIDE R6, R96, 0x8, R6 ;  /* 0x0000000860067825 */ /* 0x000fe200078e0206 */
[----:B---3--:R0:W-:Y:S01]  /*0e80*/  STS.64 [R72], R8 ;  /* 0x0000000848007388 */ /* 0x0081e20000000a00 */
[----:B------:R-:W-:-:S03]  /*0e90*/  NOP ;  /* 0x0000000000007918 */ /* 0x000fc60000000000 */
[----:B------:R-:W1:Y:S01]  /*0ea0*/  LDS.64 R4, [R72] ;  /* 0x0000000048047984 */ /* 0x000e620000000a00 */
[----:B------:R-:W-:Y:S06]  /*0eb0*/  BAR.SYNC.DEFER_BLOCKING 0x0 ;  /* 0x0000000000007b1d */ /* 0x000fec0000010000 */
[----:B------:R2:W3:Y:S01]  /*0ec0*/  LDG.E.64 R10, desc[UR12][R6.64] ;  /* 0x0000000c060a7981 */ /* 0x0004e2000c1e1b00 */
[C---:B------:R-:W-:Y:S02]  /*0ed0*/  IMAD R0, R24.reuse, UR15, RZ ;  /* 0x0000000f18007c24 */ /* 0x040fe4000f8e02ff */
[----:B------:R-:W-:-:S04]  /*0ee0*/  IMAD.WIDE.U32 R22, R24, UR14, R20 ;  /* 0x0000000e18167c25 */ /* 0x000fc8000f8e0014 */
[----:B------:R-:W-:Y:S02]  /*0ef0*/  IMAD R25, R25, UR14, R0 ;  /* 0x0000000e19197c24 */ /* 0x000fe4000f8e0200 */
[----:B------:R-:W-:-:S03]  /*0f00*/  IMAD R0, R104, UR6, RZ ;  /* 0x0000000668007c24 */ /* 0x000fc6000f8e02ff */
[----:B------:R-:W-:Y:S01]  /*0f10*/  IADD3 R23, R23, R25, RZ ;  /* 0x0000001917177210 */ /* 0x000fe20007ffe0ff */
[C---:B0-----:R-:W-:Y:S02]  /*0f20*/  IMAD R9, R103.reuse, UR7, R0 ;  /* 0x0000000767097c24 */ /* 0x041fe4000f8e0200 */
[----:B--2---:R-:W-:Y:S01]  /*0f30*/  IMAD.WIDE.U32 R6, R103, UR6, R22 ;  /* 0x0000000667067c25 */ /* 0x004fe2000f8e0016 */
[----:B-1----:R-:W-:Y:S01]  /*0f40*/  SHF.R.U32.HI R68, RZ, 0x10, R5 ;  /* 0x00000010ff447819 */ /* 0x002fe20000011605 */
[----:B------:R-:W-:-:S03]  /*0f50*/  ULDC.64 UR6, c[0x0][0x3a0] ;  /* 0x0000e80000067ab9 */ /* 0x000fc60000000a00 */
[----:B------:R-:W-:Y:S02]  /*0f60*/  IADD3 R0, R7, R9, RZ ;  /* 0x0000000907007210 */ /* 0x000fe40007ffe0ff */
[----:B------:R-:W-:-:S04]  /*0f70*/  LEA R8, P0, R6, R26, 0x1 ;  /* 0x0000001a06087211 */ /* 0x000fc800078008ff */
        /* <DEDUP_REMOVED lines=9> */
[----:B------:R-:W-:-:S02]  /*1010*/  HADD2.F32 R68, -RZ, R68.H0_H0 ;  /* 0x20000044ff447230 */ /* 0x000fc40000004100 */
[----:B------:R-:W-:Y:S02]  /*1020*/  HADD2.F32 R71, -RZ, R4.H0_H0 ;  /* 0x20000004ff477230 */ /* 0x000fe40000004100 */
[----:B------:R-:W-:Y:S02]  /*1030*/  HADD2.F32 R70, -RZ, R70.H0_H0 ;  /* 0x20000046ff467230 */ /* 0x000fe40000004100 */
[----:B------:R-:W-:Y:S01]  /*1040*/  IMAD R34, R36, UR15, RZ ;  /* 0x0000000f24227c24 */ /* 0x000fe2000f8e02ff */
[--C-:B0-----:R-:W-:Y:S01]  /*1050*/  SHF.R.U32.HI R30, RZ, 0x10, R25.reuse ;  /* 0x00000010ff1e7819 */ /* 0x101fe20000011619 */
[----:B------:R-:W-:Y:S01]  /*1060*/  HADD2.F32 R27, -RZ, R25.H0_H0 ;  /* 0x20000019ff1b7230 */ /* 0x000fe20000004100 */
[----:B------:R-:W-:Y:S01]  /*1070*/  SHF.R.U64 R23, R24, 0x10, R25 ;  /* 0x0000001018177819 */ /* 0x000fe20000001219 */
[----:B------:R-:W-:Y:S02]  /*1080*/  HADD2.F32 R0, -RZ, R24.H0_H0 ;  /* 0x20000018ff007230 */ /* 0x000fe40000004100 */
[----:B------:R-:W-:-:S02]  /*1090*/  HADD2.F32 R30, -RZ, R30.H0_H0 ;  /* 0x2000001eff1e7230 */ /* 0x000fc40000004100 */
[----:B------:R-:W-:Y:S01]  /*10a0*/  FMUL.FTZ R10, R27, -1.4426950216293334961 ;  /* 0xbfb8aa3b1b0a7820 */ /* 0x000fe20000410000 */
[----:B------:R-:W-:Y:S02]  /*10b0*/  HADD2.F32 R23, -RZ, R23.H0_H0 ;  /* 0x20000017ff177230 */ /* 0x000fe40000004100 */
[----:B------:R-:W-:-:S03]  /*10c0*/  FMUL.FTZ R22, R30, -1.4426950216293334961 ;  /* 0xbfb8aa3b1e167820 */ /* 0x000fc60000410000 */
[----:B------:R-:W0:Y:S08]  /*10d0*/  MUFU.EX2 R10, R10 ;  /* 0x0000000a000a7308 */ /* 0x000e300000000800 */
[----:B------:R-:W1:Y:S01]  /*10e0*/  MUFU.EX2 R22, R22 ;  /* 0x0000001600167308 */ /* 0x000e620000000800 */
[----:B0-----:R-:W-:-:S07]  /*10f0*/  FADD.FTZ R11, R10, 1 ;  /* 0x3f8000000a0b7421 */ /* 0x001fce0000010000 */
[----:B------:R-:W0:Y:S01]  /*1100*/  MUFU.RCP R28, R11 ;  /* 0x0000000b001c7308 */ /* 0x000e220000001000 */
[----:B-1----:R-:W-:-:S07]  /*1110*/  FADD.FTZ R25, R22, 1 ;  /* 0x3f80000016197421 */ /* 0x002fce0000010000 */
[----:B------:R-:W-:Y:S01]  /*1120*/  MUFU.RCP R31, R25 ;  /* 0x00000019001f7308 */ /* 0x000fe20000001000 */
[----:B0-----:R-:W-:-:S04]  /*1130*/  FADD.FTZ R22, -R28, 1 ;  /* 0x3f8000001c167421 */ /* 0x001fc80000010100 */
[----:B------:R-:W-:Y:S01]  /*1140*/  FFMA.FTZ R22, R27, R22, 1 ;  /* 0x3f8000001b167423 */ /* 0x000fe20000010016 */
[----:B--2---:R0:W-:Y:S01]  /*1150*/  STS.64 [R72], R8 ;  /* 0x0000000848007388 */ /* 0x0041e20000000a00 */
[----:B------:R-:W-:-:S03]  /*1160*/  NOP ;  /* 0x0000000000007918 */ /* 0x000fc60000000000 */
[----:B------:R-:W1:Y:S01]  /*1170*/  LDS.64 R6, [R72] ;  /* 0x0000000048067984 */ /* 0x000e620000000a00 */
[----:B0-----:R-:W-:Y:S01]  /*1180*/  FMUL.FTZ R9, R23, -1.4426950216293334961 ;  /* 0xbfb8aa3b17097820 */ /* 0x001fe20000410000 */
[----:B------:R-:W-:-:S05]  /*1190*/  FMUL.FTZ R8, R0, -1.4426950216293334961 ;  /* 0xbfb8aa3b00087820 */ /* 0x000fca0000410000 */
[----:B------:R-:W0:Y:S08]  /*11a0*/  MUFU.EX2 R9, R9 ;  /* 0x0000000900097308 */ /* 0x000e300000000800 */
[----:B------:R-:W2:Y:S01]  /*11b0*/  MUFU.EX2 R8, R8 ;  /* 0x0000000800087308 */ /* 0x000ea20000000800 */
[----:B0-----:R-:W-:-:S07]  /*11c0*/  FADD.FTZ R10, R9, 1 ;  /* 0x3f800000090a7421 */ /* 0x001fce0000010000 */
[----:B------:R-:W0:Y:S01]  /*11d0*/  MUFU.RCP R24, R10 ;  /* 0x0000000a00187308 */ /* 0x000e220000001000 */
[----:B--2---:R-:W-:Y:S01]  /*11e0*/  FADD.FTZ R8, R8, 1 ;  /* 0x3f80000008087421 */ /* 0x004fe20000010000 */
[----:B-1----:R-:W-:Y:S01]  /*11f0*/  SHF.R.U32.HI R32, RZ, 0x10, R7 ;  /* 0x00000010ff207819 */ /* 0x002fe20000011607 */
[----:B------:R-:W-:-:S05]  /*1200*/  HADD2.F32 R29, -RZ, R7.H0_H0 ;  /* 0x20000007ff1d7230 */ /* 0x000fca0000004100 */
[----:B------:R0:W1:Y:S01]  /*1210*/  MUFU.RCP R9, R8 ;  /* 0x0000000800097308 */ /* 0x0000620000001000 */
[----:B------:R-:W-:Y:S01]  /*1220*/  SHF.R.U64 R25, R6, 0x10, R7 ;  /* 0x0000001006197819 */ /* 0x000fe20000001207 */
[----:B------:R-:W-:Y:S01]  /*1230*/  FADD.FTZ R7, -R31, 1 ;  /* 0x3f8000001f077421 */ /* 0x000fe20000010100 */
[----:B------:R-:W-:Y:S02]  /*1240*/  HADD2.F32 R32, -RZ, R32.H0_H0 ;  /* 0x20000020ff207230 */ /* 0x000fe40000004100 */
[----:B------:R-:W-:Y:S01]  /*1250*/  FMUL.FTZ R5, R69, R29 ;  /* 0x0000001d45057220 */ /* 0x000fe20000410000 */
[----:B------:R-:W-:Y:S02]  /*1260*/  HADD2.F32 R25, -RZ, R25.H0_H0 ;  /* 0x20000019ff197230 */ /* 0x000fe40000004100 */
[----:B------:R-:W-:Y:S01]  /*1270*/  FFMA.FTZ R7, R30, R7, 1 ;  /* 0x3f8000001e077423 */ /* 0x000fe20000010007 */
[----:B------:R-:W-:Y:S01]  /*1280*/  FMUL.FTZ R5, R28, R5 ;  /* 0x000000051c057220 */ /* 0x000fe20000410000 */
[----:B------:R-:W-:Y:S01]  /*1290*/  FMUL.FTZ R26, R68, R32 ;  /* 0x00000020441a7220 */ /* 0x000fe20000410000 */
[----:B0-----:R-:W-:Y:S01]  /*12a0*/  FADD.FTZ R8, -R24, 1 ;  /* 0x3f80000018087421 */ /* 0x001fe20000010100 */
[----:B------:R-:W-:Y:S01]  /*12b0*/  FMUL.FTZ R28, R27, R28 ;  /* 0x0000001c1b1c7220 */ /* 0x000fe20000410000 */
[----:B------:R-:W-:Y:S01]  /*12c0*/  FMUL.FTZ R10, R5, R22 ;  /* 0x00000016050a7220 */ /* 0x000fe20000410000 */
[----:B------:R-:W-:Y:S01]  /*12d0*/  FMUL.FTZ R26, R31, R26 ;  /* 0x0000001a1f1a7220 */ /* 0x000fe20000410000 */
[----:B------:R-:W-:Y:S01]  /*12e0*/  FMUL.FTZ R5, R70, R25 ;  /* 0x0000001946057220 */ /* 0x000fe20000410000 */
[----:B------:R-:W-:-:S02]  /*12f0*/  HADD2.F32 R22, -RZ, R6.H0_H0 ;  /* 0x20000006ff167230 */ /* 0x000fc40000004100 */
[----:B------:R-:W-:Y:S01]  /*1300*/  FMUL.FTZ R31, R30, R31 ;  /* 0x0000001f1e1f7220 */ /* 0x000fe20000410000 */
[----:B------:R-:W-:Y:S01]  /*1310*/  FMUL.FTZ R11, R26, R7 ;  /* 0x000000071a0b7220 */ /* 0x000fe20000410000 */
[----:B------:R-:W-:Y:S01]  /*1320*/  FFMA.FTZ R7, R23, R8, 1 ;  /* 0x3f80000017077423 */ /* 0x000fe20000010008 */
[----:B------:R-:W-:Y:S01]  /*1330*/  FMUL.FTZ R6, R24, R5 ;  /* 0x0000000518067220 */ /* 0x000fe20000410000 */
[----:B-1----:R-:W-:Y:S01]  /*1340*/  FADD.FTZ R5, -R9, 1 ;  /* 0x3f80000009057421 */ /* 0x002fe20000010100 */
[----:B------:R-:W-:Y:S01]  /*1350*/  FMUL.FTZ R4, R71, R22 ;  /* 0x0000001647047220 */ /* 0x000fe20000410000 */
[----:B------:R-:W-:Y:S01]  /*1360*/  F2F.F16.F32 R10, R10 ;  /* 0x0000000a000a7304 */ /* 0x000fe20000200800 */
[----:B------:R-:W-:Y:S01]  /*1370*/  FMUL.FTZ R26, R6, R7 ;  /* 0x00000007061a7220 */ /* 0x000fe20000410000 */
[C---:B------:R-:W-:Y:S01]  /*1380*/  FFMA.FTZ R5, R0.reuse, R5, 1 ;  /* 0x3f80000000057423 */ /* 0x040fe20000010005 */
[----:B------:R-:W-:Y:S01]  /*1390*/  FMUL.FTZ R4, R9, R4 ;  /* 0x0000000409047220 */ /* 0x000fe20000410000 */
[----:B------:R-:W-:Y:S01]  /*13a0*/  FMUL.FTZ R0, R0, R9 ;  /* 0x0000000900007220 */ /* 0x000fe20000410000 */
[----:B------:R-:W-:Y:S01]  /*13b0*/  FMUL.FTZ R23, R23, R24 ;  /* 0x0000001817177220 */ /* 0x000fe20000410000 */
[----:B------:R-:W-:-:S02]  /*13c0*/  IMAD R27, R37, UR14, R34 ;  /* 0x0000000e251b7c24 */ /* 0x000fc4000f8e0222 */
[----:B------:R-:W-:Y:S01]  /*13d0*/  FMUL.FTZ R8, R4, R5 ;  /* 0x0000000504087220 */ /* 0x000fe20000410000 */
[----:B------:R-:W0:Y:S01]  /*13e0*/  F2F.F16.F32 R26, R26 ;  /* 0x0000001a001a7304 */ /* 0x000e220000200800 */
[----:B------:R-:W-:Y:S02]  /*13f0*/  HADD2.F32 R24, -RZ, R18.H0_H0 ;  /* 0x20000012ff187230 */ /* 0x000fe40000004100 */
[----:B------:R-:W-:Y:S01]  /*1400*/  FMUL.FTZ R71, R71, R0 ;  /* 0x0000000047477220 */ /* 0x000fe20000410000 */
[----:B------:R-:W-:Y:S01]  /*1410*/  FMUL.FTZ R70, R70, R23 ;  /* 0x0000001746467220 */ /* 0x000fe20000410000 */
[----:B------:R-:W-:Y:S01]  /*1420*/  FMUL.FTZ R69, R69, R28 ;  /* 0x0000001c45457220 */ /* 0x000fe20000410000 */
[----:B------:R-:W-:Y:S02]  /*1430*/  FMUL.FTZ R68, R68, R31 ;  /* 0x0000001f44447220 */ /* 0x000fe40000410000 */
[----:B------:R-:W1:Y:S01]  /*1440*/  F2F.F16.F32 R11, R11 ;  /* 0x0000000b000b7304 */ /* 0x000e620000200800 */
[----:B0-----:R-:W-:-:S07]  /*1450*/  IMAD.WIDE.U32 R4, R26, 0x10000, RZ ;  /* 0x000100001a047825 */ /* 0x001fce00078e00ff */
[----:B------:R0:W2:Y:S01]  /*1460*/  F2F.F16.F32 R7, R8 ;  /* 0x0000000800077304 */ /* 0x0000a20000200800 */
[----:B------:R-:W3:Y:S01]  /*1470*/  LDC R26, c[0x0][0x21c] ;  /* 0x00008700ff1a7b82 */ /* 0x000ee20000000800 */
[----:B-1----:R-:W-:Y:S01]  /*1480*/  PRMT R11, R10, 0x5410, R11 ;  /* 0x000054100a0b7816 */ /* 0x002fe2000000000b */
[----:B0-----:R-:W-:-:S03]  /*1490*/  IMAD.WIDE.U32 R8, R36, UR14, R20 ;  /* 0x0000000e24087c25 */ /* 0x001fc6000f8e0014 */
[----:B------:R-:W-:Y:S02]  /*14a0*/  LOP3.LUT R11, R11, R5, RZ, 0xfc, !PT ;  /* 0x000000050b0b7212 */ /* 0x000fe400078efcff */
[----:B------:R-:W-:Y:S02]  /*14b0*/  IADD3 R9, R9, R27, RZ ;  /* 0x0000001b09097210 */ /* 0x000fe40007ffe0ff */
[----:B--2---:R-:W-:Y:S01]  /*14c0*/  LOP3.LUT R10, R4, R7, RZ, 0xfc, !PT ;  /* 0x00000007040a7212 */ /* 0x004fe200078efcff */
[----:B------:R-:W-:Y:S01]  /*14d0*/  BAR.SYNC.DEFER_BLOCKING 0x0 ;  /* 0x0000000000007b1d */ /* 0x000fe20000010000 */
[----:B------:R-:W-:-:S07]  /*14e0*/  IMAD.WIDE.U32 R8, R103, UR6, R8 ;  /* 0x0000000667087c25 */ /* 0x000fce000f8e0008 */
[----:B------:R-:W0:Y:S01]  /*14f0*/  LDC.64 R6, c[0x0][0x3e8] ;  /* 0x0000fa00ff067b82 */ /* 0x000e220000000a00 */
[----:B------:R1:W-:Y:S01]  /*1500*/  STS.64 [R72], R10 ;  /* 0x0000000a48007388 */ /* 0x0003e20000000a00 */
[----:B------:R-:W-:-:S03]  /*1510*/  NOP ;  /* 0x0000000000007918 */ /* 0x000fc60000000000 */
[----:B------:R-:W2:Y:S01]  /*1520*/  LDS.64 R4, [R72] ;  /* 0x0000000048047984 */ /* 0x000ea20000000a00 */
[----:B0-----:R-:W-:Y:S01]  /*1530*/  LEA R6, P1, R8, R6, 0x1 ;  /* 0x0000000608067211 */ /* 0x001fe200078208ff */
[----:B-1----:R-:W-:Y:S01]  /*1540*/  FFMA.FTZ R11, R71, R24, R100 ;  /* 0x00000018470b7223 */ /* 0x002fe20000010064 */
[----:B------:R-:W-:Y:S01]  /*1550*/  IMAD R24, R104, UR6, RZ ;  /* 0x0000000668187c24 */ /* 0x000fe2000f8e02ff */
[--C-:B------:R-:W-:Y:S02]  /*1560*/  SHF.R.U64 R10, R18, 0x10, R19.reuse ;  /* 0x00000010120a7819 */ /* 0x100fe40000001213 */
[----:B------:R-:W-:Y:S01]  /*1570*/  SHF.R.U32.HI R100, RZ, 0x10, R19 ;  /* 0x00000010ff647819 */ /* 0x000fe20000011613 */
[----:B------:R-:W-:Y:S01]  /*1580*/  IMAD R27, R103, UR7, R24 ;  /* 0x00000007671b7c24 */ /* 0x000fe2000f8e0218 */
[----:B------:R-:W-:Y:S01]  /*1590*/  ULDC.64 UR6, c[0x0][0x320] ;  /* 0x0000c80000067ab9 */ /* 0x000fe20000000a00 */
[----:B------:R-:W-:Y:S01]  /*15a0*/  HADD2.F32 R10, -RZ, R10.H0_H0 ;  /* 0x2000000aff0a7230 */ /* 0x000fe20000004100 */
[----:B------:R-:W-:Y:S01]  /*15b0*/  ISETP.NE.U32.AND P0, PT, RZ, UR6, PT ;  /* 0x00000006ff007c0c */ /* 0x000fe2000bf05070 */
[----:B------:R-:W-:Y:S01]  /*15c0*/  HADD2.F32 R100, -RZ, R100.H0_H0 ;  /* 0x20000064ff647230 */ /* 0x000fe20000004100 */
[----:B------:R-:W-:-:S02]  /*15d0*/  IADD3 R9, R9, R27, RZ ;  /* 0x0000001b09097210 */ /* 0x000fc40007ffe0ff */
[----:B------:R-:W-:Y:S01]  /*15e0*/  ISETP.NE.AND.EX P0, PT, RZ, UR7, PT, P0 ;  /* 0x00000007ff007c0c */ /* 0x000fe2000bf05300 */
[----:B------:R-:W-:Y:S01]  /*15f0*/  FFMA.FTZ R10, R70, R10, R11 ;  /* 0x0000000a460a7223 */ /* 0x000fe2000001000b */
[----:B------:R-:W-:Y:S01]  /*1600*/  LEA.HI.X R7, R8, R7, R9, 0x1, P1 ;  /* 0x0000000708077211 */ /* 0x000fe200008f0c09 */
[----:B------:R-:W-:Y:S01]  /*1610*/  HADD2.F32 R11, -RZ, R19.H0_H0 ;  /* 0x20000013ff0b7230 */ /* 0x000fe20000004100 */
[----:B---3--:R-:W-:Y:S01]  /*1620*/  ISETP.GE.AND P1, PT, R26, 0x1, PT ;  /* 0x000000011a00780c */ /* 0x008fe20003f26270 */
[----:B------:R-:W-:-:S04]  /*1630*/  IMAD.WIDE R6, R96, 0x8, R6 ;  /* 0x0000000860067825 */ /* 0x000fc800078e0206 */
[----:B------:R-:W-:-:S04]  /*1640*/  FFMA.FTZ R11, R69, R11, R10 ;  /* 0x0000000b450b7223 */ /* 0x000fc8000001000a */
[----:B------:R-:W-:Y:S01]  /*1650*/  FFMA.FTZ R100, R68, R100, R11 ;  /* 0x0000006444647223 */ /* 0x000fe2000001000b */
[----:B--2---:R0:W-:Y:S01]  /*1660*/  STG.E.64 desc[UR12][R6.64], R4 ;  /* 0x0000000406007986 */ /* 0x0041e2000c101b0c */
        /* <DEDUP_REMOVED lines=12> */
[----:B------:R2:W3:Y:S01]  /*1730*/  F2F.F16.F32 R7, R0 ;  /* 0x0000000000077304 */ /* 0x0004e20000200800 */
[----:B-1----:R-:W-:-:S04]  /*1740*/  IMAD R10, R24, UR15, RZ ;  /* 0x0000000f180a7c24 */ /* 0x002fc8000f8e02ff */
[----:B------:R-:W-:Y:S01]  /*1750*/  IMAD R11, R25, UR14, R10 ;  /* 0x0000000e190b7c24 */ /* 0x000fe2000f8e020a */
[----:B0-----:R-:W-:Y:S01]  /*1760*/  PRMT R9, R28, 0x5410, R31 ;  /* 0x000054101c097816 */ /* 0x001fe2000000001f */
[----:B--2---:R-:W-:-:S03]  /*1770*/  IMAD R0, R104, UR16, RZ ;  /* 0x0000001068007c24 */ /* 0x004fc6000f8e02ff */
[----:B------:R-:W-:Y:S02]  /*1780*/  LOP3.LUT R9, R9, R5, RZ, 0xfc, !PT ;  /* 0x0000000509097212 */ /* 0x000fe400078efcff */
[----:B---3--:R-:W-:Y:S01]  /*1790*/  LOP3.LUT R8, R4, R7, RZ, 0xfc, !PT ;  /* 0x0000000704087212 */ /* 0x008fe200078efcff */
[----:B------:R-:W-:-:S04]  /*17a0*/  IMAD.WIDE.U32 R6, R24, UR14, R20 ;  /* 0x0000000e18067c25 */ /* 0x000fc8000f8e0014 */
[----:B------:R0:W-:Y:S01]  /*17b0*/  STS.64 [R72], R8 ;  /* 0x0000000848007388 */ /* 0x0001e20000000a00 */
[----:B------:R-:W-:-:S03]  /*17c0*/  NOP ;  /* 0x0000000000007918 */ /* 0x000fc60000000000 */
[----:B------:R-:W1:Y:S01]  /*17d0*/  LDS.64 R4, [R72] ;  /* 0x0000000048047984 */ /* 0x000e620000000a00 */
[----:B------:R-:W-:Y:S01]  /*17e0*/  IADD3 R7, R7, R11, RZ ;  /* 0x0000000b07077210 */ /* 0x000fe20007ffe0ff */
[C---:B------:R-:W-:Y:S02]  /*17f0*/  IMAD R11, R103.reuse, UR17, R0 ;  /* 0x00000011670b7c24 */ /* 0x040fe4000f8e0200 */
[----:B------:R-:W-:-:S05]  /*1800*/  IMAD.WIDE.U32 R6, R103, UR16, R6 ;  /* 0x0000001067067c25 */ /* 0x000fca000f8e0006 */
[----:B------:R-:W-:Y:S02]  /*1810*/  IADD3 R7, R7, R11, RZ ;  /* 0x0000000b07077210 */ /* 0x000fe40007ffe0ff */
[----:B0-----:R-:W-:-:S04]  /*1820*/  LEA R8, P0, R6, UR6, 0x1 ;  /* 0x0000000606087c11 */ /* 0x001fc8000f8008ff */
[----:B------:R-:W-:-:S03]  /*1830*/  LEA.HI.X R9, R6, UR7, R7, 0x1, P0 ;  /* 0x0000000706097c11 */ /* 0x000fc600080f0c07 */
[----:B------:R-:W-:-:S05]  /*1840*/  IMAD.WIDE R6, R96, 0x8, R8 ;  /* 0x0000000860067825 */ /* 0x000fca00078e0208 */
[----:B-1----:R1:W-:Y:S02]  /*1850*/  STG.E.64 desc[UR12][R6.64], R4 ;  /* 0x0000000406007986 */ /* 0x0023e4000c101b0c */
.L_x_18389:
[--C-:B------:R-:W-:Y:S01]  /*1860*/  SHF.R.U64 R0, R2, 0x10, R3.reuse ;  /* 0x0000001002007819 */ /* 0x100fe20000001203 */
[----:B------:R-:W-:Y:S01]  /*1870*/  HADD2.F32 R64, -RZ, R2.H0_H0 ;  /* 0x20000002ff407230 */ /* 0x000fe20000004100 */
[----:B------:R-:W-:Y:S01]  /*1880*/  SHF.R.U32.HI R60, RZ, 0x10, R3 ;  /* 0x00000010ff3c7819 */ /* 0x000fe20000011603 */
[----:B------:R-:W-:Y:S01]  /*1890*/  HADD2.F32 R62, -RZ, R3.H0_H0 ;  /* 0x20000003ff3e7230 */ /* 0x000fe20000004100 */
[----:B------:R-:W-:Y:S01]  /*18a0*/  BAR.SYNC.DEFER_BLOCKING 0x0 ;  /* 0x0000000000007b1d */ /* 0x000fe20000010000 */
[----:B------:R-:W-:Y:S01]  /*18b0*/  HADD2.F32 R0, -RZ, R0.H0_H0 ;  /* 0x20000000ff007230 */ /* 0x000fe20000004100 */
[----:B------:R-:W-:Y:S01]  /*18c0*/  HFMA2.MMA R65, -RZ, RZ, 0, 0 ;  /* 0x00000000ff417435 */ /* 0x000fe200000001ff */
[----:B------:R-:W-:Y:S01]  /*18d0*/  HADD2.F32 R60, -RZ, R60.H0_H0 ;  /* 0x2000003cff3c7230 */ /* 0x000fe20000004100 */
[----:B------:R-:W-:Y:S02]  /*18e0*/  CS2R R66, SRZ ;  /* 0x0000000000427805 */ /* 0x000fe4000001ff00 */
        /* <DEDUP_REMOVED lines=13> */
[----:B------:R-:W-:Y:S01]  /*19c0*/  MOV R54, RZ ;  /* 0x000000ff00367202 */ /* 0x000fe20000000f00 */
[----:B------:R-:W-:Y:S01]  /*19d0*/  UMOV UR5, URZ ;  /* 0x0000003f00057c82 */ /* 0x000fe20008000000 */
[----:B------:R-:W-:Y:S01]  /*19e0*/  MOV R67, RZ ;  /* 0x000000ff00437202 */ /* 0x000fe20000000f00 */
[----:B------:R-:W-:Y:S01]  /*19f0*/  ULDC UR30, c[0x0][0x224] ;  /* 0x00008900001e7ab9 */ /* 0x000fe20000000800 */
        /* <DEDUP_REMOVED lines=8> */
[----:B------:R-:W3:Y:S01]  /*1a80*/  LDC R0, c[0x0][0x224] ;  /* 0x00008900ff007b82 */ /* 0x000ee20000000800 */
[----:B01----:R-:W-:-:S07]  /*1a90*/  IMAD R6, R97, R2, RZ ;  /* 0x0000000261067224 */ /* 0x003fce00078e02ff */
[----:B------:R-:W0:Y:S01]  /*1aa0*/  LDC R55, c[0x0][0x224] ;  /* 0x00008900ff377b82 */ /* 0x000e220000000800 */
[C---:B------:R-:W-:Y:S01]  /*1ab0*/  IMAD.WIDE.U32 R4, R99.reuse, R2, UR6 ;  /* 0x0000000663047e25 */ /* 0x040fe2000f8e0002 */
[----:B------:R-:W-:Y:S01]  /*1ac0*/  UMOV UR6, URZ ;  /* 0x0000003f00067c82 */ /* 0x000fe20008000000 */
[----:B------:R-:W-:Y:S02]  /*1ad0*/  ULDC UR7, c[0x0][0x218] ;  /* 0x0000860000077ab9 */ /* 0x000fe40000000800 */
[----:B------:R-:W-:Y:S01]  /*1ae0*/  IMAD R3, R99, R3, R6 ;  /* 0x0000000363037224 */ /* 0x000fe200078e0206 */
[----:B--2---:R-:W-:Y:S02]  /*1af0*/  LEA R2, P0, R4, R8, 0x3 ;  /* 0x0000000804027211 */ /* 0x004fe400078018ff */
[----:B------:R-:W1:Y:S02]  /*1b00*/  LDC.64 R22, c[0x0][0x380] ;  /* 0x0000e000ff167b82 */ /* 0x000e640000000a00 */
[----:B------:R-:W-:-:S04]  /*1b10*/  IADD3 R3, R5, R3, RZ ;  /* 0x0000000305037210 */ /* 0x000fc80007ffe0ff */
[----:B------:R-:W-:Y:S02]  /*1b20*/  LEA.HI.X R3, R4, R9, R3, 0x3, P0 ;  /* 0x0000000904037211 */ /* 0x000fe400000f1c03 */
[----:B------:R-:W2:Y:S01]  /*1b30*/  LDC.64 R24, c[0x0][0x2d8] ;  /* 0x0000b600ff187b82 */ /* 0x000ea20000000a00 */
[----:B---3--:R-:W-:Y:S01]  /*1b40*/  LEA R5, R0, UR4, 0x8 ;  /* 0x0000000400057c11 */ /* 0x008fe2000f8e40ff */
[----:B------:R-:W-:-:S06]  /*1b50*/  IMAD.WIDE.U32 R2, R96, 0x4, R2 ;  /* 0x0000000460027825 */ /* 0x000fcc00078e0002 */
[----:B------:R-:W3:Y:S01]  /*1b60*/  LDC.64 R26, c[0x0][0x2d0] ;  /* 0x0000b400ff1a7b82 */ /* 0x000ee20000000a00 */
[----:B------:R-:W-:-:S03]  /*1b70*/  IMAD.WIDE R2, R5, 0x4, R2 ;  /* 0x0000000405027825 */ /* 0x000fc600078e0202 */
[C---:B------:R-:W-:Y:S02]  /*1b80*/  IADD3 R28, P0, R2.reuse, -0x380, RZ ;  /* 0xfffffc80021c7810 */ /* 0x040fe40007f1e0ff */
[C---:B------:R-:W-:Y:S02]  /*1b90*/  IADD3 R30, P1, R2.reuse, -0x300, RZ ;  /* 0xfffffd00021e7810 */ /* 0x040fe40007f3e0ff */
[C---:B------:R-:W-:Y:S02]  /*1ba0*/  IADD3 R32, P2, R2.reuse, -0x280, RZ ;  /* 0xfffffd8002207810 */ /* 0x040fe40007f5e0ff */
[C---:B------:R-:W-:Y:S02]  /*1bb0*/  IADD3 R34, P3, R2.reuse, -0x200, RZ ;  /* 0xfffffe0002227810 */ /* 0x040fe40007f7e0ff */
        /* <DEDUP_REMOVED lines=9> */
[----:B0-----:R-:W-:-:S07]  /*1c50*/  IADD3.X R41, R3, -0x1, RZ, P6, !PT ;  /* 0xffffffff03297810 */ /* 0x001fce00037fe4ff */
.L_x_18421:
        /* <DEDUP_REMOVED lines=24> */
[----:B------:R-:W-:Y:S01]  /*1de0*/  IADD3 R108, R82, -0x1, RZ ;  /* 0xffffffff526c7810 */ /* 0x000fe20007ffe0ff */
[C---:B------:R-:W-:Y:S01]  /*1df0*/  IMAD.WIDE.U32 R8, R103.reuse, UR20, RZ ;  /* 0x0000001467087c25 */ /* 0x040fe2000f8e00ff */
[----:B------:R-:W-:Y:S02]  /*1e00*/  ISETP.EQ.AND P0, PT, R112, RZ, P0 ;  /* 0x000000ff7000720c */ /* 0x000fe40000702270 */
[----:B------:R-:W-:Y:S01]  /*1e10*/  ISETP.NE.AND P1, PT, R96, RZ, PT ;  /* 0x000000ff6000720c */ /* 0x000fe20003f25270 */
[----:B------:R-:W-:Y:S01]  /*1e20*/  IMAD R11, R103, UR21, R44 ;  /* 0x00000015670b7c24 */ /* 0x000fe2000f8e022c */
[----:B------:R-:W-:Y:S01]  /*1e30*/  LEA R72, R81, R95, 0x3 ;  /* 0x0000005f51487211 */ /* 0x000fe200078e18ff */
[----:B0-----:R-:W-:-:S03]  /*1e40*/  IMAD R7, R106, UR22, RZ ;  /* 0x000000166a077c24 */ /* 0x001fc6000f8e02ff */
[----:B------:R-:W-:Y:S01]  /*1e50*/  IADD3 R9, R9, R11, RZ ;  /* 0x0000000b09097210 */ /* 0x000fe20007ffe0ff */
[----:B------:R-:W-:-:S04]  /*1e60*/  IMAD R45, R54, UR23, R7 ;  /* 0x00000017362d7c24 */ /* 0x000fc8000f8e0207 */
[----:B------:R-:W0:Y:S01]  /*1e70*/  @P0 LDC R48, c[0x0][0x21c] ;  /* 0x00008700ff300b82 */ /* 0x000e220000000800 */
[----:B------:R-:W-:-:S05]  /*1e80*/  IMAD.WIDE.U32 R6, R54, UR22, R8 ;  /* 0x0000001636067c25 */ /* 0x000fca000f8e0008 */
[----:B------:R-:W-:Y:S02]  /*1e90*/  IADD3 R8, R7, R45, RZ ;  /* 0x0000002d07087210 */ /* 0x000fe40007ffe0ff */
[----:B--2---:R-:W-:Y:S02]  /*1ea0*/  LEA R44, P2, R6, R24, 0x3 ;  /* 0x00000018062c7211 */ /* 0x004fe400078418ff */
[----:B------:R-:W-:Y:S02]  /*1eb0*/  @P0 IADD3 R7, R82, -0x2, RZ ;  /* 0xfffffffe52070810 */ /* 0x000fe40007ffe0ff */
[----:B------:R-:W-:Y:S02]  /*1ec0*/  LEA.HI.X R45, R6, R25, R8, 0x3, P2 ;  /* 0x00000019062d7211 */ /* 0x000fe400010f1c08 */
[----:B------:R-:W-:-:S04]  /*1ed0*/  LEA R6, R81, R95, 0x4 ;  /* 0x0000005f51067211 */ /* 0x000fc800078e20ff */
[----:B------:R-:W5:Y:S01]  /*1ee0*/  LDG.E.64 R44, desc[UR12][R44.64] ;  /* 0x0000000c2c2c7981 */ /* 0x000f62000c1e1b00 */
[----:B0-----:R-:W-:-:S04]  /*1ef0*/  @P0 IMAD R7, R7, R48, R54 ;  /* 0x0000003007070224 */ /* 0x001fc800078e0236 */
[----:B------:R-:W-:-:S04]  /*1f00*/  @P0 IMAD.WIDE R8, R7, 0x10, R12 ;  /* 0x0000001007080825 */ /* 0x000fc800078e020c */
[----:B------:R-:W-:Y:S01]  /*1f10*/  HADD2.F32 R53, -RZ, R18.H0_H0 ;  /* 0x20000012ff357230 */ /* 0x000fe20000004100 */
[----:B------:R-:W-:-:S04]  /*1f20*/  ISETP.NE.AND P2, PT, R96, 0x1f, PT ;  /* 0x0000001f6000780c */ /* 0x000fc80003f45270 */
[----:B------:R-:W-:Y:S01]  /*1f30*/  FMUL.FTZ R116, R64, R53 ;  /* 0x0000003540747220 */ /* 0x000fe20000410000 */
[----:B------:R-:W-:-:S05]  /*1f40*/  SHF.R.U64 R52, R18, 0x10, R19 ;  /* 0x0000001012347819 */ /* 0x000fca0000001213 */
[----:B------:R-:W-:Y:S02]  /*1f50*/  HADD2.F32 R52, -RZ, R52.H0_H0 ;  /* 0x20000034ff347230 */ /* 0x000fe40000004100 */
[----:B------:R-:W-:Y:S01]  /*1f60*/  HADD2.F32 R105, -RZ, R19.H0_H0 ;  /* 0x20000013ff697230 */ /* 0x000fe20000004100 */
[----:B------:R-:W-:Y:S01]  /*1f70*/  SHF.R.U32.HI R107, RZ, 0x10, R19 ;  /* 0x00000010ff6b7819 */ /* 0x000fe20000011613 */
[----:B------:R-:W-:Y:S04]  /*1f80*/  BSSY B0, `(.L_x_18391) ;  /* 0x0000055000007945 */ /* 0x000fe80003800000 */
[----:B------:R-:W-:Y:S02]  /*1f90*/  HADD2.F32 R107, -RZ, R107.H0_H0 ;  /* 0x2000006bff6b7230 */ /* 0x000fe40000004100 */
[----:B---3--:R-:W-:Y:S01]  /*1fa0*/  FMUL.FTZ R47, R42, 1.4426950216293334961 ;  /* 0x3fb8aa3b2a2f7820 */ /* 0x008fe20000410000 */
[----:B------:R-:W-:-:S03]  /*1fb0*/  FMUL.FTZ R0, R64, R43 ;  /* 0x0000002b40007220 */ /* 0x000fc60000410000 */
[----:B------:R-:W-:Y:S01]  /*1fc0*/  FMUL.FTZ R10, R64, R47 ;  /* 0x0000002f400a7220 */ /* 0x000fe20000410000 */
[----:B------:R-:W-:Y:S01]  /*1fd0*/  FMUL.RZ R46, R0, 0.15915493667125701904 ;  /* 0x3e22f983002e7820 */ /* 0x000fe2000040c000 */
[----:B------:R-:W-:-:S03]  /*1fe0*/  LEA.HI R0, R108, R108, RZ, 0x1 ;  /* 0x0000006c6c007211 */ /* 0x000fc600078f08ff */
[----:B------:R-:W-:Y:S01]  /*1ff0*/  MUFU.COS R51, R46 ;  /* 0x0000002e00337308 */ /* 0x000fe20000000000 */
[----:B------:R-:W-:Y:S02]  /*2000*/  LOP3.LUT R11, R0, 0xfffffe, RZ, 0xc0, !PT ;  /* 0x00fffffe000b7812 */ /* 0x000fe400078ec0ff */
[----:B------:R-:W-:Y:S02]  /*2010*/  IADD3 R0, R96, 0x200, RZ ;  /* 0x0000020060007810 */ /* 0x000fe40007ffe0ff */
[----:B------:R-:W-:-:S03]  /*2020*/  IADD3 R11, R108, -R11, RZ ;  /* 0x8000000b6c0b7210 */ /* 0x000fc60007ffe0ff */
[----:B------:R-:W0:Y:S01]  /*2030*/  MUFU.EX2 R10, R10 ;  /* 0x0000000a000a7308 */ /* 0x000e220000000800 */
[----:B------:R-:W-:-:S04]  /*2040*/  @!P1 LEA R0, R11, R54, 0x8 ;  /* 0x000000360b009211 */ /* 0x000fc800078e40ff */
[----:B------:R-:W-:-:S03]  /*2050*/  LEA R0, R0, R95, 0x3 ;  /* 0x0000005f00007211 */ /* 0x000fc600078e18ff */
[----:B------:R-:W2:Y:S01]  /*2060*/  MUFU.SIN R49, R46 ;  /* 0x0000002e00317308 */ /* 0x000ea20000000400 */
[----:B----4-:R3:W-:Y:S04]  /*2070*/  STS.64 [R72], R2 ;  /* 0x0000000248007388 */ /* 0x0107e80000000a00 */
[----:B------:R-:W-:Y:S01]  /*2080*/  STS.64 [R72+0x100], R4 ;  /* 0x0001000448007388 */ /* 0x000fe20000000a00 */
[----:B------:R-:W-:Y:S01]  /*2090*/  NOP ;  /* 0x0000000000007918 */ /* 0x000fe20000000000 */
[C---:B0-----:R-:W-:Y:S01]  /*20a0*/  FMUL.FTZ R48, R10.reuse, R51 ;  /* 0x000000330a307220 */ /* 0x041fe20000410000 */
[C---:B---3--:R-:W-:Y:S01]  /*20b0*/  FMUL.FTZ R2, R61.reuse, R43 ;  /* 0x0000002b3d027220 */ /* 0x048fe20000410000 */
[----:B------:R-:W0:Y:S01]  /*20c0*/  LDS.128 R4, [R6] ;  /* 0x0000000006047984 */ /* 0x000e220000000c00 */
[----:B------:R-:W-:Y:S01]  /*20d0*/  CS2R R50, SRZ ;  /* 0x0000000000327805 */ /* 0x000fe2000001ff00 */
[----:B--2---:R-:W-:Y:S01]  /*20e0*/  FMUL.FTZ R49, R10, R49 ;  /* 0x000000310a317220 */ /* 0x004fe20000410000 */
[----:B------:R-:W-:Y:S01]  /*20f0*/  FMUL.RZ R10, R2, 0.15915493667125701904 ;  /* 0x3e22f983020a7820 */ /* 0x000fe2000040c000 */
[----:B------:R-:W-:-:S03]  /*2100*/  FMUL.FTZ R2, R61, R47 ;  /* 0x0000002f3d027220 */ /* 0x000fc60000410000 */
[----:B------:R2:W-:Y:S01]  /*2110*/  STS.64 [R0+0xa80], R48 ;  /* 0x000a803000007388 */ /* 0x0005e20000000a00 */
[----:B------:R-:W-:Y:S06]  /*2120*/  BAR.SYNC.DEFER_BLOCKING 0x0 ;  /* 0x0000000000007b1d */ /* 0x000fec0000010000 */
[----:B------:R-:W-:Y:S08]  /*2130*/  MUFU.SIN R109, R10 ;  /* 0x0000000a006d7308 */ /* 0x000ff00000000400 */
[----:B------:R-:W3:Y:S08]  /*2140*/  MUFU.EX2 R2, R2 ;  /* 0x0000000200027308 */ /* 0x000ef00000000800 */
[----:B------:R-:W4:Y:S01]  /*2150*/  MUFU.COS R111, R10 ;  /* 0x0000000a006f7308 */ /* 0x000f220000000000 */
[C---:B--2---:R-:W-:Y:S01]  /*2160*/  FMUL.FTZ R0, R62.reuse, R43 ;  /* 0x0000002b3e007220 */ /* 0x044fe20000410000 */
[----:B------:R2:W5:Y:S01]  /*2170*/  @P0 LDG.E.64 R50, desc[UR12][R8.64+0x8] ;  /* 0x0000080c08320981 */ /* 0x000562000c1e1b00 */
[-C--:B------:R-:W-:Y:S01]  /*2180*/  FMUL.FTZ R3, R62, R47.reuse ;  /* 0x0000002f3e037220 */ /* 0x080fe20000410000 */
[----:B------:R-:W-:Y:S01]  /*2190*/  FMUL.FTZ R47, R60, R47 ;  /* 0x0000002f3c2f7220 */ /* 0x000fe20000410000 */
[----:B---3--:R-:W-:Y:S01]  /*21a0*/  FMUL.FTZ R109, R2, R109 ;  /* 0x0000006d026d7220 */ /* 0x008fe20000410000 */
[----:B--2---:R-:W-:Y:S01]  /*21b0*/  FMUL.RZ R9, R0, 0.15915493667125701904 ;  /* 0x3e22f98300097820 */ /* 0x004fe2000040c000 */
[----:B------:R-:W-:Y:S01]  /*21c0*/  FMUL.FTZ R0, R60, R43 ;  /* 0x0000002b3c007220 */ /* 0x000fe20000410000 */
[----:B----4-:R-:W-:Y:S01]  /*21d0*/  FMUL.FTZ R111, R2, R111 ;  /* 0x0000006f026f7220 */ /* 0x010fe20000410000 */
[----:B------:R-:W-:-:S02]  /*21e0*/  FMUL.FTZ R2, RZ, R109 ;  /* 0x0000006dff027220 */ /* 0x000fc40000410000 */
[----:B------:R-:W-:Y:S01]  /*21f0*/  FMUL.RZ R46, R0, 0.15915493667125701904 ;  /* 0x3e22f983002e7820 */ /* 0x000fe2000040c000 */
[----:B------:R-:W-:Y:S01]  /*2200*/  MUFU.EX2 R47, R47 ;  /* 0x0000002f002f7308 */ /* 0x000fe20000000800 */
[----:B------:R-:W-:-:S07]  /*2210*/  FFMA.FTZ R10, R111, R116, -R2 ;  /* 0x000000746f0a7223 */ /* 0x000fce0000010802 */
[----:B------:R-:W2:Y:S08]  /*2220*/  MUFU.SIN R8, R46 ;  /* 0x0000002e00087308 */ /* 0x000eb00000000400 */
[----:B------:R3:W4:Y:S08]  /*2230*/  MUFU.COS R2, R46 ;  /* 0x0000002e00027308 */ /* 0x0007300000000000 */
[----:B------:R-:W-:Y:S01]  /*2240*/  MUFU.EX2 R3, R3 ;  /* 0x0000000300037308 */ /* 0x000fe20000000800 */
[----:B---3--:R-:W-:Y:S01]  /*2250*/  @P2 LEA R46, R96, R95, 0x3 ;  /* 0x0000005f602e2211 */ /* 0x008fe200078e18ff */
[----:B--2---:R-:W-:-:S06]  /*2260*/  FMUL.FTZ R115, R47, R8 ;  /* 0x000000082f737220 */ /* 0x004fcc0000410000 */
[----:B------:R-:W2:Y:S01]  /*2270*/  MUFU.SIN R114, R9 ;  /* 0x0000000900727308 */ /* 0x000ea20000000400 */
[----:B----4-:R-:W-:Y:S02]  /*2280*/  FMUL.FTZ R113, R47, R2 ;  /* 0x000000022f717220 */ /* 0x010fe40000410000 */
[----:B------:R-:W3:Y:S05]  /*2290*/  @P2 LDS.64 R46, [R46+0x1a88] ;  /* 0x001a88002e2e2984 */ /* 0x000eea0000000a00 */
[----:B------:R4:W1:Y:S01]  /*22a0*/  MUFU.COS R110, R9 ;  /* 0x00000009006e7308 */ /* 0x0008620000000000 */
[----:B------:R-:W-:-:S04]  /*22b0*/  FMUL.FTZ R0, R109, R116 ;  /* 0x000000746d007220 */ /* 0x000fc80000410000 */
[----:B------:R-:W-:Y:S01]  /*22c0*/  FFMA.FTZ R0, RZ, R111, R0 ;  /* 0x0000006fff007223 */ /* 0x000fe20000010000 */
[----:B--2---:R-:W-:Y:S01]  /*22d0*/  FMUL.FTZ R114, R3, R114 ;  /* 0x0000007203727220 */ /* 0x004fe20000410000 */
[----:B----4-:R-:W-:Y:S02]  /*22e0*/  FFMA.FTZ R9, R61, R52, R10 ;  /* 0x000000343d097223 */ /* 0x010fe4000001000a */
[----:B------:R-:W-:-:S04]  /*22f0*/  FADD.FTZ R11, RZ, R0 ;  /* 0x00000000ff0b7221 */ /* 0x000fc80000010000 */
[C---:B------:R-:W-:Y:S01]  /*2300*/  FMUL.FTZ R0, R114.reuse, R11 ;  /* 0x0000000b72007220 */ /* 0x040fe20000410000 */
[----:B-1----:R-:W-:Y:S01]  /*2310*/  FMUL.FTZ R110, R3, R110 ;  /* 0x0000006e036e7220 */ /* 0x002fe20000410000 */
[----:B------:R-:W-:-:S03]  /*2320*/  FMUL.FTZ R3, R114, R9 ;  /* 0x0000000972037220 */ /* 0x000fc60000410000 */
[C---:B------:R-:W-:Y:S01]  /*2330*/  FFMA.FTZ R9, R110.reuse, R9, -R0 ;  /* 0x000000096e097223 */ /* 0x040fe20000010800 */
[----:B------:R-:W-:-:S03]  /*2340*/  FFMA.FTZ R3, R110, R11, R3 ;  /* 0x0000000b6e037223 */ /* 0x000fc60000010003 */
[----:B------:R-:W-:Y:S01]  /*2350*/  FFMA.FTZ R8, R62, R105, R9 ;  /* 0x000000693e087223 */ /* 0x000fe20000010009 */
[----:B------:R-:W-:Y:S01]  /*2360*/  FADD.FTZ R10, RZ, R3 ;  /* 0x00000003ff0a7221 */ /* 0x000fe20000010000 */
[CC--:B------:R-:W-:Y:S01]  /*2370*/  FMUL.FTZ R0, R48.reuse, R109.reuse ;  /* 0x0000006d30007220 */ /* 0x0c0fe20000410000 */
[----:B------:R-:W-:Y:S01]  /*2380*/  FMUL.FTZ R3, R49, R109 ;  /* 0x0000006d31037220 */ /* 0x000fe20000410000 */
[C---:B------:R-:W-:Y:S01]  /*2390*/  FMUL.FTZ R9, R115.reuse, R8 ;  /* 0x0000000873097220 */ /* 0x040fe20000410000 */
[-C--:B------:R-:W-:Y:S01]  /*23a0*/  FMUL.FTZ R2, R115, R10.reuse ;  /* 0x0000000a73027220 */ /* 0x080fe20000410000 */
[-C--:B------:R-:W-:Y:S01]  /*23b0*/  FFMA.FTZ R119, R49, R111.reuse, R0 ;  /* 0x0000006f31777223 */ /* 0x080fe20000010000 */
[----:B------:R-:W-:Y:S01]  /*23c0*/  FFMA.FTZ R11, R48, R111, -R3 ;  /* 0x0000006f300b7223 */ /* 0x000fe20000010803 */
[C---:B------:R-:W-:Y:S01]  /*23d0*/  FFMA.FTZ R9, R113.reuse, R10, R9 ;  /* 0x0000000a71097223 */ /* 0x040fe20000010009 */
[----:B------:R-:W-:Y:S01]  /*23e0*/  FFMA.FTZ R117, R113, R8, -R2 ;  /* 0x0000000871757223 */ /* 0x000fe20000010802 */
[C---:B------:R-:W-:Y:S01]  /*23f0*/  FMUL.FTZ R121, R114.reuse, R119 ;  /* 0x0000007772797220 */ /* 0x040fe20000410000 */
[----:B------:R-:W-:Y:S01]  /*2400*/  FMUL.FTZ R2, R114, R11 ;  /* 0x0000000b72027220 */ /* 0x000fe20000410000 */
[----:B------:R-:W-:Y:S01]  /*2410*/  FADD.FTZ R3, RZ, R9 ;  /* 0x00000009ff037221 */ /* 0x000fe20000010000 */
[----:B------:R-:W-:Y:S01]  /*2420*/  FFMA.FTZ R117, R60, R107, R117 ;  /* 0x0000006b3c757223 */ /* 0x000fe20000010075 */
[----:B0--3--:R-:W-:Y:S06]  /*2430*/  @P2 BRA `(.L_x_18392) ;  /* 0x0000000000242947 */ /* 0x009fec0003800000 */
[----:B------:R-:W-:Y:S01]  /*2440*/  ISETP.NE.AND P0, PT, R82, R55, PT ;  /* 0x000000375200720c */ /* 0x000fe20003f05270 */
[----:B------:R-:W-:Y:S01]  /*2450*/  HFMA2.MMA R47, -RZ, RZ, 0, 0 ;  /* 0x00000000ff2f7435 */ /* 0x000fe200000001ff */
[----:B------:R-:W-:-:S11]  /*2460*/  MOV R46, 0x3f800000 ;  /* 0x3f800000002e7802 */ /* 0x000fd60000000f00 */
[----:B------:R-:W-:-:S04]  /*2470*/  @P0 LEA.HI R0, R82, R82, RZ, 0x1 ;  /* 0x0000005252000211 */ /* 0x000fc800078f08ff */
[----:B------:R-:W-:-:S04]  /*2480*/  @P0 LOP3.LUT R9, R0, 0xfffffe, RZ, 0xc0, !PT ;  /* 0x00fffffe00090812 */ /* 0x000fc800078ec0ff */
[----:B------:R-:W-:-:S04]  /*2490*/  @P0 IADD3 R9, -R9, R82, RZ ;  /* 0x0000005209090210 */ /* 0x000fc80007ffe1ff */
[----:B------:R-:W-:-:S04]  /*24a0*/  @P0 LEA R0, R9, R54, 0x8 ;  /* 0x0000003609000211 */ /* 0x000fc800078e40ff */
[----:B------:R-:W-:-:S05]  /*24b0*/  @P0 LEA R0, R0, R95, 0x3 ;  /* 0x0000005f00000211 */ /* 0x000fca00078e18ff */
[----:B------:R0:W1:Y:S02]  /*24c0*/  @P0 LDS.64 R46, [R0+0xa80] ;  /* 0x000a8000002e0984 */ /* 0x0000640000000a00 */
.L_x_18392:
[----:B------:R-:W-:Y:S05]  /*24d0*/  BSYNC B0 ;  /* 0x0000000000007941 */ /* 0x000fea0003800000 */
.L_x_18391:
[----:B------:R-:W2:Y:S01]  /*24e0*/  SHFL.UP PT, R10, R3, 0x1, RZ ;  /* 0x04200000030a7989 */ /* 0x000ea200000e00ff */
[C---:B------:R-:W-:Y:S01]  /*24f0*/  FFMA.FTZ R2, R110.reuse, R119, R2 ;  /* 0x000000776e027223 */ /* 0x040fe20000010002 */
[----:B0-----:R-:W-:Y:S01]  /*2500*/  FFMA.FTZ R0, R110, R11, -R121 ;  /* 0x0000000b6e007223 */ /* 0x001fe20000010879 */
[----:B------:R-:W-:Y:S01]  /*2510*/  ISETP.GE.AND P0, PT, R81, 0x1, PT ;  /* 0x000000015100780c */ /* 0x000fe20003f06270 */
[----:B------:R-:W0:Y:S01]  /*2520*/  SHFL.UP PT, R9, R117, 0x1, RZ ;  /* 0x0420000075097989 */ /* 0x000e2200000e00ff */
[C---:B------:R-:W-:Y:S01]  /*2530*/  FMUL.FTZ R129, R115.reuse, R2 ;  /* 0x0000000273817220 */ /* 0x040fe20000410000 */
[-C--:B------:R-:W-:Y:S01]  /*2540*/  FMUL.FTZ R8, R115, R0.reuse ;  /* 0x0000000073087220 */ /* 0x080fe20000410000 */
[----:B------:R-:W-:Y:S01]  /*2550*/  SHF.R.U32.HI R128, RZ, 0x10, R7 ;  /* 0x00000010ff807819 */ /* 0x000fe20000011607 */
[----:B------:R-:W-:Y:S02]  /*2560*/  HADD2.F32 R122, -RZ, R7.H0_H0 ;  /* 0x20000007ff7a7230 */ /* 0x000fe40000004100 */
[C---:B------:R-:W-:Y:S01]  /*2570*/  FFMA.FTZ R129, R113.reuse, R0, -R129 ;  /* 0x0000000071817223 */ /* 0x040fe20000010881 */
[----:B------:R-:W-:Y:S01]  /*2580*/  FFMA.FTZ R8, R113, R2, R8 ;  /* 0x0000000271087223 */ /* 0x000fe20000010008 */
[----:B------:R-:W-:Y:S01]  /*2590*/  SHF.R.U64 R125, R6, 0x10, R7 ;  /* 0x00000010067d7819 */ /* 0x000fe20000001207 */
[----:B------:R-:W-:Y:S01]  /*25a0*/  HADD2.F32 R128, -RZ, R128.H0_H0 ;  /* 0x20000080ff807230 */ /* 0x000fe20000004100 */
[----:B------:R-:W-:Y:S01]  /*25b0*/  SHF.R.U32.HI R132, RZ, 0x10, R5 ;  /* 0x00000010ff847819 */ /* 0x000fe20000011605 */
[----:B------:R-:W3:Y:S01]  /*25c0*/  SHFL.UP PT, R0, R129, 0x1, RZ ;  /* 0x0420000081007989 */ /* 0x000ee200000e00ff */
[----:B------:R-:W-:-:S02]  /*25d0*/  HADD2.F32 R123, -RZ, R6.H0_H0 ;  /* 0x20000006ff7b7230 */ /* 0x000fc40000004100 */
[----:B------:R-:W-:Y:S01]  /*25e0*/  FADD.FTZ R121, R69, R69 ;  /* 0x0000004545797221 */ /* 0x000fe20000010000 */
[----:B------:R-:W-:Y:S01]  /*25f0*/  HADD2.F32 R130, -RZ, R4.H0_H0 ;  /* 0x20000004ff827230 */ /* 0x000fe20000004100 */
[----:B------:R-:W4:Y:S01]  /*2600*/  SHFL.UP PT, R2, R8, 0x1, RZ ;  /* 0x0420000008027989 */ /* 0x000f2200000e00ff */
[----:B------:R-:W-:Y:S01]  /*2610*/  SHF.R.U64 R4, R4, 0x10, R5 ;  /* 0x0000001004047819 */ /* 0x000fe20000001205 */
[----:B------:R-:W-:Y:S02]  /*2620*/  HADD2.F32 R127, -RZ, R5.H0_H0 ;  /* 0x20000005ff7f7230 */ /* 0x000fe40000004100 */
[----:B-----5:R-:W-:Y:S01]  /*2630*/  FMUL.FTZ R5, R45, R128 ;  /* 0x000000802d057220 */ /* 0x020fe20000410000 */
[----:B------:R-:W-:Y:S01]  /*2640*/  HADD2.F32 R125, -RZ, R125.H0_H0 ;  /* 0x2000007dff7d7230 */ /* 0x000fe20000004100 */
[----:B------:R-:W-:Y:S01]  /*2650*/  ISETP.GE.AND P3, PT, R81, 0x10, PT ;  /* 0x000000105100780c */ /* 0x000fe20003f66270 */
[----:B--2---:R-:W-:Y:S01]  /*2660*/  FMUL.FTZ R118, R8, R10 ;  /* 0x0000000a08767220 */ /* 0x004fe20000410000 */
[----:B------:R-:W-:Y:S01]  /*2670*/  FFMA.FTZ R7, R44, R122, -R5 ;  /* 0x0000007a2c077223 */ /* 0x000fe20000010805 */
[----:B------:R-:W-:-:S02]  /*2680*/  HADD2.F32 R132, -RZ, R132.H0_H0 ;  /* 0x20000084ff847230 */ /* 0x000fc40000004100 */
[----:B------:R-:W-:Y:S01]  /*2690*/  FMUL.FTZ R5, R45, R125 ;  /* 0x0000007d2d057220 */ /* 0x000fe20000410000 */
[-C--:B0-----:R-:W-:Y:S01]  /*26a0*/  FMUL.FTZ R11, R8, R9.reuse ;  /* 0x00000009080b7220 */ /* 0x081fe20000410000 */
[C---:B------:R-:W-:Y:S01]  /*26b0*/  FFMA.FTZ R118, R129.reuse, R9, -R118 ;  /* 0x0000000981767223 */ /* 0x040fe20000010876 */
[----:B------:R-:W-:Y:S01]  /*26c0*/  SHFL.IDX PT, R51, R51, RZ, 0x1f ;  /* 0x00001fff33337589 */ /* 0x000fe200000e0000 */
[----:B------:R-:W-:Y:S02]  /*26d0*/  HADD2.F32 R4, -RZ, R4.H0_H0 ;  /* 0x20000004ff047230 */ /* 0x000fe40000004100 */
[----:B------:R-:W-:Y:S01]  /*26e0*/  FFMA.FTZ R10, R129, R10, R11 ;  /* 0x0000000a810a7223 */ /* 0x000fe2000001000b */
[----:B------:R-:W-:Y:S01]  /*26f0*/  @P0 FADD.FTZ R117, R117, R118 ;  /* 0x0000007675750221 */ /* 0x000fe20000010000 */
[----:B------:R-:W-:Y:S01]  /*2700*/  SHFL.IDX PT, R50, R50, RZ, 0x1f ;  /* 0x00001fff32327589 */ /* 0x000fe200000e0000 */
[----:B------:R-:W-:Y:S01]  /*2710*/  BSSY B0, `(.L_x_18393) ;  /* 0x00000a2000007945 */ /* 0x000fe20003800000 */
[----:B------:R-:W-:-:S02]  /*2720*/  @P0 FADD.FTZ R3, R3, R10 ;  /* 0x0000000a03030221 */ /* 0x000fc40000010000 */
[----:B------:R-:W0:Y:S01]  /*2730*/  SHFL.UP PT, R118, R117, 0x2, RZ ;  /* 0x0440000075767989 */ /* 0x000e2200000e00ff */
[C---:B---3--:R-:W-:Y:S01]  /*2740*/  FMUL.FTZ R10, R8.reuse, R0 ;  /* 0x00000000080a7220 */ /* 0x048fe20000410000 */
[-C--:B----4-:R-:W-:Y:S02]  /*2750*/  FMUL.FTZ R9, R8, R2.reuse ;  /* 0x0000000208097220 */ /* 0x090fe40000410000 */
[----:B------:R-:W2:Y:S01]  /*2760*/  SHFL.UP PT, R120, R3, 0x2, RZ ;  /* 0x0440000003787989 */ /* 0x000ea200000e00ff */
[C---:B------:R-:W-:Y:S01]  /*2770*/  FFMA.FTZ R11, R129.reuse, R2, R10 ;  /* 0x00000002810b7223 */ /* 0x040fe2000001000a */
[----:B------:R-:W-:-:S04]  /*2780*/  @P0 FFMA.FTZ R129, R129, R0, -R9 ;  /* 0x0000000081810223 */ /* 0x000fc80000010809 */
[----:B------:R-:W-:Y:S01]  /*2790*/  FSEL R11, R8, R11, !P0 ;  /* 0x0000000b080b7208 */ /* 0x000fe20004000000 */
[----:B------:R-:W3:Y:S01]  /*27a0*/  SHFL.UP PT, R0, R129, 0x2, RZ ;  /* 0x0440000081007989 */ /* 0x000ee200000e00ff */
[----:B------:R-:W-:-:S03]  /*27b0*/  ISETP.GE.AND P0, PT, R81, 0x2, PT ;  /* 0x000000025100780c */ /* 0x000fc60003f06270 */
[----:B------:R-:W4:Y:S01]  /*27c0*/  SHFL.UP PT, R2, R11, 0x2, RZ ;  /* 0x044000000b027989 */ /* 0x000f2200000e00ff */
[C---:B0-----:R-:W-:Y:S01]  /*27d0*/  FMUL.FTZ R8, R11.reuse, R118 ;  /* 0x000000760b087220 */ /* 0x041fe20000410000 */
[----:B--2---:R-:W-:-:S03]  /*27e0*/  FMUL.FTZ R9, R11, R120 ;  /* 0x000000780b097220 */ /* 0x004fc60000410000 */
[C---:B------:R-:W-:Y:S01]  /*27f0*/  FFMA.FTZ R8, R129.reuse, R120, R8 ;  /* 0x0000007881087223 */ /* 0x040fe20000010008 */
[----:B------:R-:W-:-:S04]  /*2800*/  FFMA.FTZ R118, R129, R118, -R9 ;  /* 0x0000007681767223 */ /* 0x000fc80000010809 */
[----:B------:R-:W-:Y:S01]  /*2810*/  @P0 FADD.FTZ R3, R3, R8 ;  /* 0x0000000803030221 */ /* 0x000fe20000010000 */
[----:B------:R-:W-:Y:S01]  /*2820*/  @P0 FADD.FTZ R117, R117, R118 ;  /* 0x0000007675750221 */ /* 0x000fe20000010000 */
[----:B---3--:R-:W-:-:S03]  /*2830*/  FMUL.FTZ R8, R11, R0 ;  /* 0x000000000b087220 */ /* 0x008fc60000410000 */
[----:B------:R-:W0:Y:S01]  /*2840*/  SHFL.UP PT, R118, R3, 0x4, RZ ;  /* 0x0480000003767989 */ /* 0x000e2200000e00ff */
[-C--:B----4-:R-:W-:Y:S01]  /*2850*/  FMUL.FTZ R9, R11, R2.reuse ;  /* 0x000000020b097220 */ /* 0x090fe20000410000 */
[C---:B------:R-:W-:Y:S02]  /*2860*/  FFMA.FTZ R8, R129.reuse, R2, R8 ;  /* 0x0000000281087223 */ /* 0x040fe40000010008 */
[----:B------:R-:W2:Y:S01]  /*2870*/  SHFL.UP PT, R10, R117, 0x4, RZ ;  /* 0x04800000750a7989 */ /* 0x000ea200000e00ff */
[----:B------:R-:W-:Y:S02]  /*2880*/  @P0 FFMA.FTZ R129, R129, R0, -R9 ;  /* 0x0000000081810223 */ /* 0x000fe40000010809 */
[----:B------:R-:W-:Y:S02]  /*2890*/  FSEL R8, R11, R8, !P0 ;  /* 0x000000080b087208 */ /* 0x000fe40004000000 */
[----:B------:R-:W-:Y:S01]  /*28a0*/  ISETP.GE.AND P0, PT, R81, 0x4, PT ;  /* 0x000000045100780c */ /* 0x000fe20003f06270 */
[----:B------:R-:W3:Y:S04]  /*28b0*/  SHFL.UP PT, R0, R129, 0x4, RZ ;  /* 0x0480000081007989 */ /* 0x000ee800000e00ff */
[----:B------:R-:W4:Y:S01]  /*28c0*/  SHFL.UP PT, R2, R8, 0x4, RZ ;  /* 0x0480000008027989 */ /* 0x000f2200000e00ff */
[C---:B0-----:R-:W-:Y:S01]  /*28d0*/  FMUL.FTZ R120, R8.reuse, R118 ;  /* 0x0000007608787220 */ /* 0x041fe20000410000 */
[----:B--2---:R-:W-:-:S03]  /*28e0*/  FMUL.FTZ R9, R8, R10 ;  /* 0x0000000a08097220 */ /* 0x004fc60000410000 */
[C---:B------:R-:W-:Y:S01]  /*28f0*/  FFMA.FTZ R120, R129.reuse, R10, -R120 ;  /* 0x0000000a81787223 */ /* 0x040fe20000010878 */
[----:B------:R-:W-:-:S03]  /*2900*/  FFMA.FTZ R118, R129, R118, R9 ;  /* 0x0000007681767223 */ /* 0x000fc60000010009 */
[----:B------:R-:W-:Y:S01]  /*2910*/  @P0 FADD.FTZ R117, R117, R120 ;  /* 0x0000007875750221 */ /* 0x000fe20000010000 */
[----:B---3--:R-:W-:Y:S01]  /*2920*/  FMUL.FTZ R10, R8, R0 ;  /* 0x00000000080a7220 */ /* 0x008fe20000410000 */
[----:B------:R-:W-:-:S03]  /*2930*/  @P0 FADD.FTZ R3, R3, R118 ;  /* 0x0000007603030221 */ /* 0x000fc60000010000 */
[----:B------:R-:W0:Y:S01]  /*2940*/  SHFL.UP PT, R118, R117, 0x8, RZ ;  /* 0x0500000075767989 */ /* 0x000e2200000e00ff */
[CC--:B----4-:R-:W-:Y:S01]  /*2950*/  FMUL.FTZ R9, R8.reuse, R2.reuse ;  /* 0x0000000208097220 */ /* 0x0d0fe20000410000 */
[C---:B------:R-:W-:Y:S02]  /*2960*/  FFMA.FTZ R11, R129.reuse, R2, R10 ;  /* 0x00000002810b7223 */ /* 0x040fe4000001000a */
[----:B------:R-:W2:Y:S01]  /*2970*/  SHFL.UP PT, R120, R3, 0x8, RZ ;  /* 0x0500000003787989 */ /* 0x000ea200000e00ff */
[----:B------:R-:W-:Y:S02]  /*2980*/  @P0 FFMA.FTZ R129, R129, R0, -R9 ;  /* 0x0000000081810223 */ /* 0x000fe40000010809 */
[----:B------:R-:W-:Y:S02]  /*2990*/  FSEL R11, R8, R11, !P0 ;  /* 0x0000000b080b7208 */ /* 0x000fe40004000000 */
[----:B------:R-:W-:Y:S01]  /*29a0*/  ISETP.GE.AND P0, PT, R81, 0x8, PT ;  /* 0x000000085100780c */ /* 0x000fe20003f06270 */
[----:B------:R-:W3:Y:S04]  /*29b0*/  SHFL.UP PT, R0, R129, 0x8, RZ ;  /* 0x0500000081007989 */ /* 0x000ee800000e00ff */
[----:B------:R-:W4:Y:S01]  /*29c0*/  SHFL.UP PT, R2, R11, 0x8, RZ ;  /* 0x050000000b027989 */ /* 0x000f2200000e00ff */
[----:B0-----:R-:W-:-:S04]  /*29d0*/  FMUL.FTZ R8, R11, R118 ;  /* 0x000000760b087220 */ /* 0x001fc80000410000 */
[-C--:B--2---:R-:W-:Y:S01]  /*29e0*/  FFMA.FTZ R8, R129, R120.reuse, R8 ;  /* 0x0000007881087223 */ /* 0x084fe20000010008 */
[----:B------:R-:W-:Y:S01]  /*29f0*/  FMUL.FTZ R9, R11, R120 ;  /* 0x000000780b097220 */ /* 0x000fe20000410000 */
[C---:B------:R-:W-:Y:S02]  /*2a00*/  FFMA.FTZ R120, R44.reuse, R123, -R5 ;  /* 0x0000007b2c787223 */ /* 0x040fe40000010805 */
[----:B------:R-:W-:Y:S01]  /*2a10*/  @P0 FADD.FTZ R3, R3, R8 ;  /* 0x0000000803030221 */ /* 0x000fe20000010000 */
[----:B------:R-:W-:Y:S01]  /*2a20*/  FFMA.FTZ R118, R129, R118, -R9 ;  /* 0x0000007681767223 */ /* 0x000fe20000010809 */
[----:B---3--:R-:W-:Y:S01]  /*2a30*/  FMUL.FTZ R8, R11, R0 ;  /* 0x000000000b087220 */ /* 0x008fe20000410000 */
[----:B------:R-:W-:Y:S02]  /*2a40*/  FMUL.FTZ R120, R121, R120 ;  /* 0x0000007879787220 */ /* 0x000fe40000410000 */
[----:B------:R-:W-:Y:S01]  /*2a50*/  @P0 FADD.FTZ R117, R117, R118 ;  /* 0x0000007675750221 */ /* 0x000fe20000010000 */
[-C--:B----4-:R-:W-:Y:S01]  /*2a60*/  FFMA.FTZ R8, R129, R2.reuse, R8 ;  /* 0x0000000281087223 */ /* 0x090fe20000010008 */
[----:B------:R-:W-:Y:S01]  /*2a70*/  FMUL.FTZ R2, R11, R2 ;  /* 0x000000020b027220 */ /* 0x000fe20000410000 */
[----:B------:R-:W0:Y:S03]  /*2a80*/  SHFL.UP PT, R118, R3, 0x10, RZ ;  /* 0x0600000003767989 */ /* 0x000e2600000e00ff */
[----:B------:R-:W-:Y:S01]  /*2a90*/  @P0 FFMA.FTZ R129, R129, R0, -R2 ;  /* 0x0000000081810223 */ /* 0x000fe20000010802 */
[----:B------:R-:W-:Y:S01]  /*2aa0*/  FSEL R8, R11, R8, !P0 ;  /* 0x000000080b087208 */ /* 0x000fe20004000000 */
[----:B------:R-:W-:Y:S01]  /*2ab0*/  FMUL.FTZ R2, R44, R128 ;  /* 0x000000802c027220 */ /* 0x000fe20000410000 */
[----:B------:R-:W2:Y:S01]  /*2ac0*/  SHFL.UP PT, R11, R117, 0x10, RZ ;  /* 0x06000000750b7989 */ /* 0x000ea200000e00ff */
[----:B------:R-:W-:Y:S01]  /*2ad0*/  FADD.FTZ R0, R68, R68 ;  /* 0x0000004444007221 */ /* 0x000fe20000010000 */
[----:B------:R-:W-:Y:S01]  /*2ae0*/  ISETP.GE.AND P0, PT, R82, UR30, PT ;  /* 0x0000001e52007c0c */ /* 0x000fe2000bf06270 */
[C---:B------:R-:W-:Y:S01]  /*2af0*/  FFMA.FTZ R9, R45.reuse, R122, R2 ;  /* 0x0000007a2d097223 */ /* 0x040fe20000010002 */
[----:B------:R-:W3:Y:S01]  /*2b00*/  SHFL.UP PT, R6, R129, 0x10, RZ ;  /* 0x0600000081067989 */ /* 0x000ee200000e00ff */
[----:B------:R-:W-:Y:S01]  /*2b10*/  FMUL.FTZ R2, R44, R125 ;  /* 0x0000007d2c027220 */ /* 0x000fe20000410000 */
[C---:B------:R-:W-:Y:S01]  /*2b20*/  FMUL.FTZ R126, R0.reuse, R7 ;  /* 0x00000007007e7220 */ /* 0x040fe20000410000 */
[----:B------:R-:W-:Y:S01]  /*2b30*/  FMUL.FTZ R124, R0, R9 ;  /* 0x00000009007c7220 */ /* 0x000fe20000410000 */
[----:B------:R-:W4:Y:S01]  /*2b40*/  SHFL.UP PT, R10, R8, 0x10, RZ ;  /* 0x06000000080a7989 */ /* 0x000f2200000e00ff */
[----:B------:R-:W-:Y:S01]  /*2b50*/  FFMA.FTZ R2, R45, R123, R2 ;  /* 0x0000007b2d027223 */ /* 0x000fe20000010002 */
[----:B------:R-:W-:Y:S01]  /*2b60*/  ISETP.NE.OR P0, PT, R112, RZ, P0 ;  /* 0x000000ff7000720c */ /* 0x000fe20000705670 */
        /* <DEDUP_REMOVED lines=8> */
[----:B-1----:R-:W-:Y:S02]  /*2bf0*/  FMUL.FTZ R136, R115, -R46 ;  /* 0x8000002e73887220 */ /* 0x002fe40000410000 */
[----:B------:R-:W-:Y:S01]  /*2c00*/  @!P0 LEA R133, R54, R95, 0x4 ;  /* 0x0000005f36858211 */ /* 0x000fe200078e20ff */
[-C--:B--2---:R-:W-:Y:S01]  /*2c10*/  FMUL.FTZ R5, R8, R11.reuse ;  /* 0x0000000b08057220 */ /* 0x084fe20000410000 */
[C---:B------:R-:W-:Y:S01]  /*2c20*/  FFMA.FTZ R134, R129.reuse, R11, -R2 ;  /* 0x0000000b81867223 */ /* 0x040fe20000010802 */
[----:B------:R-:W-:Y:S01]  /*2c30*/  FMUL.FTZ R11, R114, -R9 ;  /* 0x80000009720b7220 */ /* 0x000fe20000410000 */
[----:B---3--:R-:W-:Y:S01]  /*2c40*/  FMUL.FTZ R2, R8, R6 ;  /* 0x0000000608027220 */ /* 0x008fe20000410000 */
[----:B------:R-:W-:-:S02]  /*2c50*/  FFMA.FTZ R118, R129, R118, R5 ;  /* 0x0000007681767223 */ /* 0x000fc40000010005 */
[-C--:B------:R-:W-:Y:S01]  /*2c60*/  FFMA.FTZ R138, R110, R7.reuse, -R11 ;  /* 0x000000076e8a7223 */ /* 0x080fe2000001080b */
[----:B------:R-:W-:Y:S01]  /*2c70*/  FMUL.FTZ R11, R114, -R7 ;  /* 0x80000007720b7220 */ /* 0x000fe20000410000 */
[-C--:B----4-:R-:W-:Y:S01]  /*2c80*/  FFMA.FTZ R7, R129, R10.reuse, R2 ;  /* 0x0000000a81077223 */ /* 0x090fe20000010002 */
[----:B------:R-:W-:Y:S01]  /*2c90*/  FMUL.FTZ R5, R8, R10 ;  /* 0x0000000a08057220 */ /* 0x000fe20000410000 */
[----:B------:R-:W-:Y:S01]  /*2ca0*/  @P3 FADD.FTZ R117, R117, R134 ;  /* 0x0000008675753221 */ /* 0x000fe20000010000 */
[----:B------:R-:W-:Y:S01]  /*2cb0*/  FFMA.FTZ R135, R110, R9, R11 ;  /* 0x000000096e877223 */ /* 0x000fe2000001000b */
[----:B------:R-:W-:Y:S01]  /*2cc0*/  HFMA2.MMA R9, -RZ, RZ, 0, 0 ;  /* 0x00000000ff097435 */ /* 0x000fe200000001ff */
[----:B------:R-:W-:Y:S01]  /*2cd0*/  FSEL R131, R8, R7, !P3 ;  /* 0x0000000708837208 */ /* 0x000fe20005800000 */
[----:B------:R-:W-:Y:S01]  /*2ce0*/  @P3 FFMA.FTZ R129, R129, R6, -R5 ;  /* 0x0000000681813223 */ /* 0x000fe20000010805 */
[-C--:B------:R-:W-:Y:S01]  /*2cf0*/  FMUL.FTZ R6, R44, R132.reuse ;  /* 0x000000842c067220 */ /* 0x080fe20000410000 */
[----:B------:R-:W-:Y:S01]  /*2d00*/  @P3 FADD.FTZ R3, R3, R118 ;  /* 0x0000007603033221 */ /* 0x000fe20000010000 */
[C---:B------:R-:W-:Y:S01]  /*2d10*/  FMUL.FTZ R5, R45.reuse, R132 ;  /* 0x000000842d057220 */ /* 0x040fe20000410000 */
[----:B------:R-:W-:Y:S01]  /*2d20*/  FADD.FTZ R2, R70, R70 ;  /* 0x0000004646027221 */ /* 0x000fe20000010000 */
[----:B------:R-:W0:Y:S01]  /*2d30*/  SHFL.UP PT, R131, R131, 0x1, RZ ;  /* 0x0420000083837989 */ /* 0x000e2200000e00ff */
[----:B------:R-:W-:Y:S01]  /*2d40*/  FFMA.FTZ R7, R45, R127, R6 ;  /* 0x0000007f2d077223 */ /* 0x000fe20000010006 */
[----:B------:R-:W-:-:S02]  /*2d50*/  MOV R8, 0x3f800000 ;  /* 0x3f80000000087802 */ /* 0x000fc40000000f00 */
[----:B------:R-:W-:Y:S01]  /*2d60*/  CS2R R10, SRZ ;  /* 0x00000000000a7805 */ /* 0x000fe2000001ff00 */
[----:B------:R1:W2:Y:S01]  /*2d70*/  SHFL.UP PT, R6, R129, 0x1, RZ ;  /* 0x0420000081067989 */ /* 0x0002a200000e00ff */
[----:B------:R-:W-:Y:S01]  /*2d80*/  FFMA.FTZ R5, R44, R127, -R5 ;  /* 0x0000007f2c057223 */ /* 0x000fe20000010805 */
[C---:B------:R-:W-:Y:S01]  /*2d90*/  FMUL.FTZ R118, R2.reuse, R7 ;  /* 0x0000000702767220 */ /* 0x040fe20000410000 */
[----:B------:R-:W-:Y:S01]  /*2da0*/  FMUL.FTZ R134, R115, R47 ;  /* 0x0000002f73867220 */ /* 0x000fe20000410000 */
[----:B------:R-:W-:Y:S01]  /*2db0*/  SHFL.UP PT, R117, R117, 0x1, RZ ;  /* 0x0420000075757989 */ /* 0x000fe200000e00ff */
[----:B------:R-:W-:Y:S01]  /*2dc0*/  FMUL.FTZ R5, R2, R5 ;  /* 0x0000000502057220 */ /* 0x000fe20000410000 */
[----:B------:R-:W-:Y:S01]  /*2dd0*/  FADD.FTZ R140, -R118, R135 ;  /* 0x00000087768c7221 */ /* 0x000fe20000010100 */
[----:B------:R-:W-:Y:S01]  /*2de0*/  FFMA.FTZ R7, R113, R46, -R134 ;  /* 0x0000002e71077223 */ /* 0x000fe20000010886 */
[----:B------:R-:W3:Y:S01]  /*2df0*/  SHFL.UP PT, R3, R3, 0x1, RZ ;  /* 0x0420000003037989 */ /* 0x000ee200000e00ff */
[----:B------:R-:W-:-:S02]  /*2e00*/  FADD.FTZ R138, R5, R138 ;  /* 0x0000008a058a7221 */ /* 0x000fc40000010000 */
[----:B-1----:R-:W-:Y:S01]  /*2e10*/  FMUL.FTZ R129, R114, -R7 ;  /* 0x8000000772817220 */ /* 0x002fe20000410000 */
[----:B------:R1:W4:Y:S01]  /*2e20*/  @!P0 LDS.128 R8, [R133+0x1b80] ;  /* 0x001b800085088984 */ /* 0x0003220000000c00 */
[----:B------:R-:W-:Y:S01]  /*2e30*/  FMUL.FTZ R135, R109, -R138 ;  /* 0x8000008a6d877220 */ /* 0x000fe20000410000 */
[----:B------:R-:W-:-:S03]  /*2e40*/  ISETP.NE.AND P0, PT, R112, 0x1f, PT ;  /* 0x0000001f7000780c */ /* 0x000fc60003f05270 */
[-C--:B------:R-:W-:Y:S01]  /*2e50*/  FFMA.FTZ R135, R111, R140.reuse, R135 ;  /* 0x0000008c6f877223 */ /* 0x080fe20000010087 */
[----:B-1----:R-:W-:Y:S01]  /*2e60*/  FFMA.FTZ R133, R113, -R47, R136 ;  /* 0x8000002f71857223 */ /* 0x002fe20000010088 */
[----:B------:R-:W-:-:S03]  /*2e70*/  FMUL.FTZ R136, R109, -R140 ;  /* 0x8000008c6d887220 */ /* 0x000fc60000410000 */
[-C--:B------:R-:W-:Y:S01]  /*2e80*/  FMUL.FTZ R134, R114, -R133.reuse ;  /* 0x8000008572867220 */ /* 0x080fe20000410000 */
[----:B------:R-:W-:Y:S01]  /*2e90*/  FFMA.FTZ R144, R111, R138, -R136 ;  /* 0x0000008a6f907223 */ /* 0x000fe20000010888 */
[C---:B0-----:R-:W-:Y:S01]  /*2ea0*/  FMUL.FTZ R136, R131.reuse, R50 ;  /* 0x0000003283887220 */ /* 0x041fe20000410000 */
[C---:B------:R-:W-:Y:S01]  /*2eb0*/  FFMA.FTZ R140, R110.reuse, R133, R129 ;  /* 0x000000856e8c7223 */ /* 0x040fe20000010081 */
[----:B------:R-:W-:Y:S01]  /*2ec0*/  FFMA.FTZ R138, R110, R7, -R134 ;  /* 0x000000076e8a7223 */ /* 0x000fe20000010886 */
[-C--:B------:R-:W-:Y:S01]  /*2ed0*/  FMUL.FTZ R7, R131, R51.reuse ;  /* 0x0000003383077220 */ /* 0x080fe20000410000 */
[C---:B--2---:R-:W-:Y:S01]  /*2ee0*/  FFMA.FTZ R136, R6.reuse, R51, R136 ;  /* 0x0000003306887223 */ /* 0x044fe20000010088 */
[C---:B------:R-:W-:Y:S01]  /*2ef0*/  FMUL.FTZ R142, R109.reuse, -R140 ;  /* 0x8000008c6d8e7220 */ /* 0x040fe20000410000 */
[----:B------:R-:W-:Y:S01]  /*2f00*/  FMUL.FTZ R133, R109, -R138 ;  /* 0x8000008a6d857220 */ /* 0x000fe20000410000 */
[----:B------:R-:W-:Y:S01]  /*2f10*/  FFMA.FTZ R134, R6, R50, -R7 ;  /* 0x0000003206867223 */ /* 0x000fe20000010807 */
[-C--:B------:R-:W-:Y:S01]  /*2f20*/  FMUL.FTZ R7, R45, R4.reuse ;  /* 0x000000042d077220 */ /* 0x080fe20000410000 */
[----:B---3--:R-:W-:Y:S01]  /*2f30*/  @P1 FADD.FTZ R51, R3, R136 ;  /* 0x0000008803331221 */ /* 0x008fe20000010000 */
[----:B------:R-:W-:Y:S01]  /*2f40*/  FADD.FTZ R3, R71, R71 ;  /* 0x0000004747037221 */ /* 0x000fe20000010000 */
[----:B------:R-:W-:Y:S01]  /*2f50*/  @P1 FADD.FTZ R50, R117, R134 ;  /* 0x0000008675321221 */ /* 0x000fe20000010000 */
[C---:B------:R-:W-:Y:S01]  /*2f60*/  FMUL.FTZ R134, R44.reuse, R4 ;  /* 0x000000042c867220 */ /* 0x040fe20000410000 */
[----:B------:R-:W-:Y:S01]  /*2f70*/  FFMA.FTZ R6, R44, R130, -R7 ;  /* 0x000000822c067223 */ /* 0x000fe20000010807 */
[----:B------:R-:W-:Y:S01]  /*2f80*/  FFMA.FTZ R131, R111, R140, R133 ;  /* 0x0000008c6f837223 */ /* 0x000fe20000010085 */
[-C--:B------:R-:W-:Y:S01]  /*2f90*/  FMUL.FTZ R117, R49, R51.reuse ;  /* 0x0000003331757220 */ /* 0x080fe20000410000 */
[----:B------:R-:W-:Y:S01]  /*2fa0*/  FFMA.FTZ R134, R45, R130, R134 ;  /* 0x000000822d867223 */ /* 0x000fe20000010086 */
[----:B------:R-:W-:Y:S01]  /*2fb0*/  FMUL.FTZ R7, R3, R6 ;  /* 0x0000000603077220 */ /* 0x000fe20000410000 */
[----:B------:R-:W-:Y:S01]  /*2fc0*/  FFMA.FTZ R129, R111, R138, -R142 ;  /* 0x0000008a6f817223 */ /* 0x000fe2000001088e */
[----:B------:R-:W-:Y:S01]  /*2fd0*/  FMUL.FTZ R136, R49, R50 ;  /* 0x0000003231887220 */ /* 0x000fe20000410000 */
[----:B------:R-:W-:Y:S01]  /*2fe0*/  FMUL.FTZ R6, R3, R134 ;  /* 0x0000008603067220 */ /* 0x000fe20000410000 */
[----:B------:R-:W-:Y:S01]  /*2ff0*/  FADD.FTZ R133, R7, R144 ;  /* 0x0000009007857221 */ /* 0x000fe20000010000 */
[C---:B------:R-:W-:Y:S01]  /*3000*/  FFMA.FTZ R117, R48.reuse, R50, -R117 ;  /* 0x0000003230757223 */ /* 0x040fe20000010875 */
[----:B------:R-:W-:Y:S01]  /*3010*/  FFMA.FTZ R48, R48, R51, R136 ;  /* 0x0000003330307223 */ /* 0x000fe20000010088 */
[----:B------:R-:W-:Y:S01]  /*3020*/  FADD.FTZ R134, -R6, R135 ;  /* 0x0000008706867221 */ /* 0x000fe20000010100 */
[----:B------:R0:W1:Y:S04]  /*3030*/  SHFL.DOWN PT, R51, R129, 0x1, 0x1f ;  /* 0x08201f0081337f89 */ /* 0x00006800000e0000 */
[----:B------:R0:W2:Y:S04]  /*3040*/  SHFL.DOWN PT, R135, R131, 0x1, 0x1f ;  /* 0x08201f0083877f89 */ /* 0x0000a800000e0000 */
[----:B------:R0:W3:Y:S04]  /*3050*/  SHFL.DOWN PT, R138, R133, 0x1, 0x1f ;  /* 0x08201f00858a7f89 */ /* 0x0000e800000e0000 */
[----:B------:R0:W0:Y:S01]  /*3060*/  SHFL.DOWN PT, R49, R134, 0x1, 0x1f ;  /* 0x08201f0086317f89 */ /* 0x00002200000e0000 */
[----:B----4-:R-:W-:Y:S05]  /*3070*/  @!P0 BRA `(.L_x_18394) ;  /* 0x00000000002c8947 */ /* 0x010fea0003800000 */
[C---:B0-----:R-:W-:Y:S01]  /*3080*/  FMUL.FTZ R136, R131.reuse, R49 ;  /* 0x0000003183887220 */ /* 0x041fe20000410000 */
[C---:B--2---:R-:W-:Y:S01]  /*3090*/  FMUL.FTZ R50, R131.reuse, R135 ;  /* 0x0000008783327220 */ /* 0x044fe20000410000 */
[-C--:B---3--:R-:W-:Y:S02]  /*30a0*/  FMUL.FTZ R140, R131, R138.reuse ;  /* 0x0000008a838c7220 */ /* 0x088fe40000410000 */
[----:B------:R-:W-:Y:S01]  /*30b0*/  FFMA.FTZ R138, R129, R138, -R136 ;  /* 0x0000008a818a7223 */ /* 0x000fe20000010888 */
[C---:B-1----:R-:W-:Y:S01]  /*30c0*/  FMUL.FTZ R136, R51.reuse, R131 ;  /* 0x0000008333887220 */ /* 0x042fe20000410000 */
[----:B------:R-:W-:Y:S01]  /*30d0*/  FFMA.FTZ R50, R51, R129, -R50 ;  /* 0x0000008133327223 */ /* 0x000fe20000010832 */
[----:B------:R-:W-:Y:S01]  /*30e0*/  FFMA.FTZ R49, R129, R49, R140 ;  /* 0x0000003181317223 */ /* 0x000fe2000001008c */
[----:B------:R-:W-:Y:S01]  /*30f0*/  FADD.FTZ R133, R133, R138 ;  /* 0x0000008a85857221 */ /* 0x000fe20000010000 */
[----:B------:R-:W-:Y:S02]  /*3100*/  FFMA.FTZ R131, R129, R135, R136 ;  /* 0x0000008781837223 */ /* 0x000fe40000010088 */
[----:B------:R-:W-:Y:S01]  /*3110*/  FADD.FTZ R134, R134, R49 ;  /* 0x0000003186867221 */ /* 0x000fe20000010000 */
[----:B------:R-:W-:-:S07]  /*3120*/  MOV R129, R50 ;  /* 0x0000003200817202 */ /* 0x000fce0000000f00 */
.L_x_18394:
[----:B------:R-:W-:Y:S05]  /*3130*/  BSYNC B0 ;  /* 0x0000000000007941 */ /* 0x000fea0003800000 */
.L_x_18393:
[----:B------:R-:W-:Y:S01]  /*3140*/  ISETP.GT.U32.AND P0, PT, R112, 0x1d, PT ;  /* 0x0000001d7000780c */ /* 0x000fe20003f04070 */
[----:B------:R-:W-:Y:S01]  /*3150*/  FADD.FTZ R117, R116, R117 ;  /* 0x0000007574757221 */ /* 0x000fe20000010000 */
[----:B------:R-:W-:Y:S01]  /*3160*/  FADD.FTZ R48, RZ, R48 ;  /* 0x00000030ff307221 */ /* 0x000fe20000010000 */
[----:B------:R4:W3:Y:S01]  /*3170*/  SHFL.DOWN PT, R137, R129, 0x2, 0x1f ;  /* 0x08401f0081897f89 */ /* 0x0008e200000e0000 */
[----:B------:R-:W-:Y:S01]  /*3180*/  BSSY B0, `(.L_x_18395) ;  /* 0x0000012000007945 */ /* 0x000fe20003800000 */
[C---:B--2---:R-:W-:Y:S01]  /*3190*/  FMUL.FTZ R135, R4.reuse, R117 ;  /* 0x0000007504877220 */ /* 0x044fe20000410000 */
[----:B-1----:R-:W-:Y:S01]  /*31a0*/  FMUL.FTZ R51, R4, R48 ;  /* 0x0000003004337220 */ /* 0x002fe20000410000 */
[----:B------:R4:W1:Y:S04]  /*31b0*/  SHFL.DOWN PT, R139, R131, 0x2, 0x1f ;  /* 0x08401f00838b7f89 */ /* 0x00086800000e0000 */
[----:B------:R4:W2:Y:S04]  /*31c0*/  SHFL.DOWN PT, R116, R133, 0x2, 0x1f ;  /* 0x08401f0085747f89 */ /* 0x0008a800000e0000 */
[----:B0-----:R4:W0:Y:S01]  /*31d0*/  SHFL.DOWN PT, R49, R134, 0x2, 0x1f ;  /* 0x08401f0086317f89 */ /* 0x00182200000e0000 */
[----:B------:R-:W-:Y:S05]  /*31e0*/  @P0 BRA `(.L_x_18396) ;  /* 0x00000000002c0947 */ /* 0x000fea0003800000 */
[C---:B0-----:R-:W-:Y:S01]  /*31f0*/  FMUL.FTZ R50, R131.reuse, R49 ;  /* 0x0000003183327220 */ /* 0x041fe20000410000 */
[C---:B-1----:R-:W-:Y:S01]  /*3200*/  FMUL.FTZ R4, R131.reuse, R139 ;  /* 0x0000008b83047220 */ /* 0x042fe20000410000 */
[-C--:B--2---:R-:W-:Y:S02]  /*3210*/  FMUL.FTZ R136, R131, R116.reuse ;  /* 0x0000007483887220 */ /* 0x084fe40000410000 */
[----:B------:R-:W-:Y:S01]  /*3220*/  FFMA.FTZ R116, R129, R116, -R50 ;  /* 0x0000007481747223 */ /* 0x000fe20000010832 */
[-C--:B---3--:R-:W-:Y:S01]  /*3230*/  FMUL.FTZ R50, R131, R137.reuse ;  /* 0x0000008983327220 */ /* 0x088fe20000410000 */
[C---:B------:R-:W-:Y:S01]  /*3240*/  FFMA.FTZ R4, R129.reuse, R137, -R4 ;  /* 0x0000008981047223 */ /* 0x040fe20000010804 */
[----:B------:R-:W-:Y:S01]  /*3250*/  FFMA.FTZ R49, R129, R49, R136 ;  /* 0x0000003181317223 */ /* 0x000fe20000010088 */
[----:B----4-:R-:W-:Y:S01]  /*3260*/  FADD.FTZ R133, R133, R116 ;  /* 0x0000007485857221 */ /* 0x010fe20000010000 */
[----:B------:R-:W-:Y:S02]  /*3270*/  FFMA.FTZ R131, R129, R139, R50 ;  /* 0x0000008b81837223 */ /* 0x000fe40000010032 */
[----:B------:R-:W-:Y:S01]  /*3280*/  FADD.FTZ R134, R134, R49 ;  /* 0x0000003186867221 */ /* 0x000fe20000010000 */
[----:B------:R-:W-:-:S07]  /*3290*/  MOV R129, R4 ;  /* 0x0000000400817202 */ /* 0x000fce0000000f00 */
.L_x_18396:
[----:B------:R-:W-:Y:S05]  /*32a0*/  BSYNC B0 ;  /* 0x0000000000007941 */ /* 0x000fea0003800000 */
.L_x_18395:
[CC--:B--2---:R-:W-:Y:S01]  /*32b0*/  FMUL.FTZ R116, R109.reuse, R117.reuse ;  /* 0x000000756d747220 */ /* 0x0c4fe20000410000 */
[-C--:B------:R-:W-:Y:S01]  /*32c0*/  FMUL.FTZ R50, R109, R48.reuse ;  /* 0x000000306d327220 */ /* 0x080fe20000410000 */
[----:B------:R-:W-:Y:S01]  /*32d0*/  ISETP.GT.U32.AND P0, PT, R112, 0x1b, PT ;  /* 0x0000001b7000780c */ /* 0x000fe20003f04070 */
[CC--:B------:R-:W-:Y:S01]  /*32e0*/  FFMA.FTZ R136, R130.reuse, R117.reuse, -R51 ;  /* 0x0000007582887223 */ /* 0x0c0fe20000010833 */
[CC--:B0-----:R-:W-:Y:S01]  /*32f0*/  FFMA.FTZ R49, R111.reuse, R48.reuse, R116 ;  /* 0x000000306f317223 */ /* 0x0c1fe20000010074 */
[-C--:B------:R-:W-:Y:S01]  /*3300*/  FFMA.FTZ R50, R111, R117.reuse, -R50 ;  /* 0x000000756f327223 */ /* 0x080fe20000010832 */
[-C--:B------:R-:W-:Y:S01]  /*3310*/  FFMA.FTZ R4, R130, R48.reuse, R135 ;  /* 0x0000003082047223 */ /* 0x080fe20000010087 */
[-C--:B------:R-:W-:Y:S01]  /*3320*/  FMUL.FTZ R51, R45, R48.reuse ;  /* 0x000000302d337220 */ /* 0x080fe20000410000 */
[C---:B---3--:R-:W-:Y:S01]  /*3330*/  FMUL.FTZ R138, R44.reuse, R48 ;  /* 0x000000302c8a7220 */ /* 0x048fe20000410000 */
[----:B------:R-:W-:Y:S01]  /*3340*/  FADD.FTZ R49, RZ, R49 ;  /* 0x00000031ff317221 */ /* 0x000fe20000010000 */
[----:B------:R-:W-:Y:S01]  /*3350*/  FFMA.FTZ R116, R61, R52, R50 ;  /* 0x000000343d747223 */ /* 0x000fe20000010032 */
[----:B-1----:R-:W-:Y:S01]  /*3360*/  FFMA.FTZ R139, -R3, R4, RZ ;  /* 0x00000004038b7223 */ /* 0x002fe200000101ff */
[-C--:B------:R-:W-:Y:S01]  /*3370*/  FFMA.FTZ R130, R44, R117.reuse, -R51 ;  /* 0x000000752c827223 */ /* 0x080fe20000010833 */
[----:B------:R-:W-:Y:S01]  /*3380*/  FFMA.FTZ R138, R45, R117, R138 ;  /* 0x000000752d8a7223 */ /* 0x000fe2000001008a */
[CC--:B------:R-:W-:Y:S01]  /*3390*/  FMUL.FTZ R4, R132.reuse, R49.reuse ;  /* 0x0000003184047220 */ /* 0x0c0fe20000410000 */
[----:B------:R-:W-:Y:S01]  /*33a0*/  FMUL.FTZ R132, R132, R116 ;  /* 0x0000007484847220 */ /* 0x000fe20000410000 */
[C---:B------:R-:W-:Y:S01]  /*33b0*/  FFMA.FTZ R51, R3.reuse, R136, RZ ;  /* 0x0000008803337223 */ /* 0x040fe200000100ff */
[C---:B------:R-:W-:Y:S01]  /*33c0*/  FFMA.FTZ R137, -R3.reuse, R138, -RZ ;  /* 0x0000008a03897223 */ /* 0x040fe200000109ff */
[----:B------:R-:W-:Y:S01]  /*33d0*/  FMUL.FTZ R135, R3, R130 ;  /* 0x0000008203877220 */ /* 0x000fe20000410000 */
[C---:B------:R-:W-:Y:S01]  /*33e0*/  FFMA.FTZ R136, R127.reuse, R116, -R4 ;  /* 0x000000747f887223 */ /* 0x040fe20000010804 */
[----:B------:R-:W-:Y:S01]  /*33f0*/  FFMA.FTZ R138, R127, R49, R132 ;  /* 0x000000317f8a7223 */ /* 0x000fe20000010084 */
[----:B------:R0:W1:Y:S01]  /*3400*/  SHFL.DOWN PT, R141, R131, 0x4, 0x1f ;  /* 0x08801f00838d7f89 */ /* 0x00006200000e0000 */
[----:B------:R-:W-:Y:S01]  /*3410*/  BSSY B0, `(.L_x_18397) ;  /* 0x0000012000007945 */ /* 0x000fe20003800000 */
[----:B------:R-:W-:-:S02]  /*3420*/  ISETP.GT.U32.AND P1, PT, R112, 0x17, PT ;  /* 0x000000177000780c */ /* 0x000fc40003f24070 */
[----:B------:R0:W2:Y:S01]  /*3430*/  SHFL.DOWN PT, R127, R129, 0x4, 0x1f ;  /* 0x08801f00817f7f89 */ /* 0x0000a200000e0000 */
[----:B------:R-:W-:-:S03]  /*3440*/  ISETP.GT.U32.AND P3, PT, R112, 0xf, PT ;  /* 0x0000000f7000780c */ /* 0x000fc60003f64070 */
[----:B------:R0:W3:Y:S04]  /*3450*/  SHFL.DOWN PT, R130, R133, 0x4, 0x1f ;  /* 0x08801f0085827f89 */ /* 0x0000e800000e0000 */
[----:B------:R0:W0:Y:S01]  /*3460*/  SHFL.DOWN PT, R3, R134, 0x4, 0x1f ;  /* 0x08801f0086037f89 */ /* 0x00002200000e0000 */
[----:B------:R-:W-:Y:S05]  /*3470*/  @P0 BRA `(.L_x_18398) ;  /* 0x00000000002c0947 */ /* 0x000fea0003800000 */
[C---:B0-----:R-:W-:Y:S01]  /*3480*/  FMUL.FTZ R50, R131.reuse, R3 ;  /* 0x0000000383327220 */ /* 0x041fe20000410000 */
[C---:B-1----:R-:W-:Y:S01]  /*3490*/  FMUL.FTZ R4, R131.reuse, R141 ;  /* 0x0000008d83047220 */ /* 0x042fe20000410000 */
[-C--:B---3--:R-:W-:Y:S02]  /*34a0*/  FMUL.FTZ R132, R131, R130.reuse ;  /* 0x0000008283847220 */ /* 0x088fe40000410000 */
[----:B------:R-:W-:Y:S01]  /*34b0*/  FFMA.FTZ R130, R129, R130, -R50 ;  /* 0x0000008281827223 */ /* 0x000fe20000010832 */
[-C--:B--2---:R-:W-:Y:S01]  /*34c0*/  FMUL.FTZ R50, R131, R127.reuse ;  /* 0x0000007f83327220 */ /* 0x084fe20000410000 */
[C---:B------:R-:W-:Y:S01]  /*34d0*/  FFMA.FTZ R4, R129.reuse, R127, -R4 ;  /* 0x0000007f81047223 */ /* 0x040fe20000010804 */
[----:B------:R-:W-:Y:S01]  /*34e0*/  FFMA.FTZ R3, R129, R3, R132 ;  /* 0x0000000381037223 */ /* 0x000fe20000010084 */
[----:B----4-:R-:W-:Y:S01]  /*34f0*/  FADD.FTZ R133, R133, R130 ;  /* 0x0000008285857221 */ /* 0x010fe20000010000 */
[----:B------:R-:W-:Y:S02]  /*3500*/  FFMA.FTZ R131, R129, R141, R50 ;  /* 0x0000008d81837223 */ /* 0x000fe40000010032 */
[----:B------:R-:W-:Y:S01]  /*3510*/  FADD.FTZ R134, R134, R3 ;  /* 0x0000000386867221 */ /* 0x000fe20000010000 */
[----:B------:R-:W-:-:S07]  /*3520*/  MOV R129, R4 ;  /* 0x0000000400817202 */ /* 0x000fce0000000f00 */
.L_x_18398:
[----:B------:R-:W-:Y:S05]  /*3530*/  BSYNC B0 ;  /* 0x0000000000007941 */ /* 0x000fea0003800000 */
.L_x_18397:
[C---:B------:R-:W-:Y:S01]  /*3540*/  FFMA.FTZ R4, R2.reuse, R136, R51 ;  /* 0x0000008802047223 */ /* 0x040fe20000010033 */
[----:B--2---:R2:W1:Y:S01]  /*3550*/  SHFL.DOWN PT, R127, R131, 0x8, 0x1f ;  /* 0x09001f00837f7f89 */ /* 0x00446200000e0000 */
[----:B------:R-:W-:Y:S01]  /*3560*/  BSSY B0, `(.L_x_18399) ;  /* 0x0000011000007945 */ /* 0x000fe20003800000 */
[----:B---3--:R-:W-:Y:S02]  /*3570*/  FFMA.FTZ R130, -R2, R138, R139 ;  /* 0x0000008a02827223 */ /* 0x008fe4000001018b */
[----:B------:R2:W3:Y:S04]  /*3580*/  SHFL.DOWN PT, R51, R129, 0x8, 0x1f ;  /* 0x09001f0081337f89 */ /* 0x0004e800000e0000 */
[----:B------:R2:W1:Y:S04]  /*3590*/  SHFL.DOWN PT, R136, R133, 0x8, 0x1f ;  /* 0x09001f0085887f89 */ /* 0x00046800000e0000 */
[----:B0-----:R2:W0:Y:S01]  /*35a0*/  SHFL.DOWN PT, R3, R134, 0x8, 0x1f ;  /* 0x09001f0086037f89 */ /* 0x00142200000e0000 */
[----:B------:R-:W-:Y:S05]  /*35b0*/  @P1 BRA `(.L_x_18400) ;  /* 0x00000000002c1947 */ /* 0x000fea0003800000 */
[C---:B0-----:R-:W-:Y:S01]  /*35c0*/  FMUL.FTZ R132, R131.reuse, R3 ;  /* 0x0000000383847220 */ /* 0x041fe20000410000 */
[C---:B-1----:R-:W-:Y:S01]  /*35d0*/  FMUL.FTZ R50, R131.reuse, R127 ;  /* 0x0000007f83327220 */ /* 0x042fe20000410000 */
[-C--:B------:R-:W-:Y:S02]  /*35e0*/  FMUL.FTZ R138, R131, R136.reuse ;  /* 0x00000088838a7220 */ /* 0x080fe40000410000 */
[----:B------:R-:W-:Y:S01]  /*35f0*/  FFMA.FTZ R136, R129, R136, -R132 ;  /* 0x0000008881887223 */ /* 0x000fe20000010884 */
[-C--:B---3--:R-:W-:Y:S01]  /*3600*/  FMUL.FTZ R132, R131, R51.reuse ;  /* 0x0000003383847220 */ /* 0x088fe20000410000 */
[C---:B------:R-:W-:Y:S01]  /*3610*/  FFMA.FTZ R50, R129.reuse, R51, -R50 ;  /* 0x0000003381327223 */ /* 0x040fe20000010832 */
[----:B------:R-:W-:Y:S01]  /*3620*/  FFMA.FTZ R3, R129, R3, R138 ;  /* 0x0000000381037223 */ /* 0x000fe2000001008a */
[----:B--2-4-:R-:W-:Y:S01]  /*3630*/  FADD.FTZ R133, R133, R136 ;  /* 0x0000008885857221 */ /* 0x014fe20000010000 */
[----:B------:R-:W-:Y:S02]  /*3640*/  FFMA.FTZ R131, R129, R127, R132 ;  /* 0x0000007f81837223 */ /* 0x000fe40000010084 */
[----:B------:R-:W-:Y:S01]  /*3650*/  FADD.FTZ R134, R134, R3 ;  /* 0x0000000386867221 */ /* 0x000fe20000010000 */
[----:B------:R-:W-:-:S07]  /*3660*/  MOV R129, R50 ;  /* 0x0000003200817202 */ /* 0x000fce0000000f00 */
.L_x_18400:
[----:B------:R-:W-:Y:S05]  /*3670*/  BSYNC B0 ;  /* 0x0000000000007941 */ /* 0x000fea0003800000 */
.L_x_18399:
[----:B---3--:R3:W2:Y:S01]  /*3680*/  SHFL.DOWN PT, R51, R129, 0x10, 0x1f ;  /* 0x0a001f0081337f89 */ /* 0x0086a200000e0000 */
        /* <DEDUP_REMOVED lines=11> */
[----:B------:R-:W-:Y:S01]  /*3740*/  FFMA.FTZ R3, R129, R3, R138 ;  /* 0x0000000381037223 */ /* 0x000fe2000001008a */
[----:B---34-:R-:W-:Y:S01]  /*3750*/  FADD.FTZ R133, R133, R136 ;  /* 0x0000008885857221 */ /* 0x018fe20000010000 */
[----:B------:R-:W-:Y:S02]  /*3760*/  FFMA.FTZ R131, R129, R127, R132 ;  /* 0x0000007f81837223 */ /* 0x000fe40000010084 */
[----:B------:R-:W-:Y:S01]  /*3770*/  FADD.FTZ R134, R134, R3 ;  /* 0x0000000386867221 */ /* 0x000fe20000010000 */
[----:B------:R-:W-:-:S07]  /*3780*/  MOV R129, R50 ;  /* 0x0000003200817202 */ /* 0x000fce0000000f00 */
.L_x_18402:
[----:B------:R-:W-:Y:S05]  /*3790*/  BSYNC B0 ;  /* 0x0000000000007941 */ /* 0x000fea0003800000 */
.L_x_18401:
[CC--:B------:R-:W-:Y:S01]  /*37a0*/  FMUL.FTZ R50, R114.reuse, R116.reuse ;  /* 0x0000007472327220 */ /* 0x0c0fe20000410000 */
[-C--:B0-----:R-:W-:Y:S01]  /*37b0*/  FMUL.FTZ R3, R114, R49.reuse ;  /* 0x0000003172037220 */ /* 0x081fe20000410000 */
[----:B------:R-:W-:Y:S01]  /*37c0*/  SHFL.DOWN PT, R143, R131, 0x1, 0x1f ;  /* 0x08201f00838f7f89 */ /* 0x000fe200000e0000 */
[CC--:B--2---:R-:W-:Y:S01]  /*37d0*/  FMUL.FTZ R51, R45.reuse, R49.reuse ;  /* 0x000000312d337220 */ /* 0x0c4fe20000410000 */
[-C--:B------:R-:W-:Y:S01]  /*37e0*/  FMUL.FTZ R138, R44, R49.reuse ;  /* 0x000000312c8a7220 */ /* 0x080fe20000410000 */
[C---:B------:R-:W-:Y:S01]  /*37f0*/  FFMA.FTZ R50, R110.reuse, R49, R50 ;  /* 0x000000316e327223 */ /* 0x040fe20000010032 */
[----:B-1----:R-:W0:Y:S01]  /*3800*/  SHFL.IDX PT, R136, R10, RZ, 0x1f ;  /* 0x00001fff0a887589 */ /* 0x002e2200000e0000 */
[-C--:B------:R-:W-:Y:S01]  /*3810*/  FFMA.FTZ R3, R110, R116.reuse, -R3 ;  /* 0x000000746e037223 */ /* 0x080fe20000010803 */
[-C--:B------:R-:W-:Y:S01]  /*3820*/  FFMA.FTZ R51, R44, R116.reuse, -R51 ;  /* 0x000000742c337223 */ /* 0x080fe20000010833 */
[----:B------:R-:W-:Y:S01]  /*3830*/  FFMA.FTZ R127, R45, R116, R138 ;  /* 0x000000742d7f7223 */ /* 0x000fe2000001008a */
[----:B------:R-:W1:Y:S01]  /*3840*/  SHFL.IDX PT, R132, R11, RZ, 0x1f ;  /* 0x00001fff0b847589 */ /* 0x000e6200000e0000 */
[----:B------:R-:W-:Y:S01]  /*3850*/  FADD.FTZ R50, RZ, R50 ;  /* 0x00000032ff327221 */ /* 0x000fe20000010000 */
[----:B------:R-:W-:Y:S01]  /*3860*/  FFMA.FTZ R3, R62, R105, R3 ;  /* 0x000000693e037223 */ /* 0x000fe20000010003 */
[C---:B------:R-:W-:Y:S01]  /*3870*/  FMUL.FTZ R139, R2.reuse, R51 ;  /* 0x00000033028b7220 */ /* 0x040fe20000410000 */
[----:B------:R-:W2:Y:S01]  /*3880*/  SHFL.DOWN PT, R142, R129, 0x1, 0x1f ;  /* 0x08201f00818e7f89 */ /* 0x000ea200000e0000 */
[----:B------:R-:W-:Y:S01]  /*3890*/  FFMA.FTZ R127, -R2, R127, -RZ ;  /* 0x0000007f027f7223 */ /* 0x000fe200000109ff */
[CC--:B------:R-:W-:Y:S01]  /*38a0*/  FMUL.FTZ R2, R125.reuse, R50.reuse ;  /* 0x000000327d027220 */ /* 0x0c0fe20000410000 */
[-C--:B------:R-:W-:Y:S01]  /*38b0*/  FMUL.FTZ R125, R125, R3.reuse ;  /* 0x000000037d7d7220 */ /* 0x080fe20000410000 */
[----:B------:R-:W5:Y:S01]  /*38c0*/  SHFL.DOWN PT, R144, R134, 0x1, 0x1f ;  /* 0x08201f0086907f89 */ /* 0x000f6200000e0000 */
[-C--:B------:R-:W-:Y:S01]  /*38d0*/  FMUL.FTZ R141, R45, R50.reuse ;  /* 0x000000322d8d7220 */ /* 0x080fe20000410000 */
[CC--:B------:R-:W-:Y:S01]  /*38e0*/  FMUL.FTZ R140, R44.reuse, R50.reuse ;  /* 0x000000322c8c7220 */ /* 0x0c0fe20000410000 */
[C---:B------:R-:W-:Y:S01]  /*38f0*/  FFMA.FTZ R125, R123.reuse, R50, R125 ;  /* 0x000000327b7d7223 */ /* 0x040fe2000001007d */
[----:B------:R-:W5:Y:S01]  /*3900*/  SHFL.DOWN PT, R145, R133, 0x1, 0x1f ;  /* 0x08201f0085917f89 */ /* 0x000f6200000e0000 */
[-C--:B------:R-:W-:Y:S01]  /*3910*/  FFMA.FTZ R138, R44, R3.reuse, -R141 ;  /* 0x000000032c8a7223 */ /* 0x080fe2000001088d */
[-C--:B------:R-:W-:Y:S01]  /*3920*/  FFMA.FTZ R51, R123, R3.reuse, -R2 ;  /* 0x000000037b337223 */ /* 0x080fe20000010802 */
[----:B------:R-:W-:Y:S01]  /*3930*/  FFMA.FTZ R2, R45, R3, R140 ;  /* 0x000000032d027223 */ /* 0x000fe2000001008c */
[C---:B------:R-:W-:Y:S01]  /*3940*/  FFMA.FTZ R130, -R121.reuse, R125, R130 ;  /* 0x0000007d79827223 */ /* 0x040fe20000010182 */
[C---:B------:R-:W-:Y:S01]  /*3950*/  FMUL.FTZ R125, R121.reuse, R138 ;  /* 0x0000008a797d7220 */ /* 0x040fe20000410000 */
[----:B------:R-:W-:Y:S01]  /*3960*/  FFMA.FTZ R4, R121, R51, R4 ;  /* 0x0000003379047223 */ /* 0x000fe20000010004 */
[-C--:B------:R-:W-:Y:S01]  /*3970*/  FMUL.FTZ R138, R115, R3.reuse ;  /* 0x00000003738a7220 */ /* 0x080fe20000410000 */
[----:B------:R-:W-:Y:S01]  /*3980*/  FFMA.FTZ R121, -R121, R2, -RZ ;  /* 0x0000000279797223 */ /* 0x000fe200000109ff */
[----:B------:R-:W-:Y:S01]  /*3990*/  FMUL.FTZ R2, R115, R50 ;  /* 0x0000003273027220 */ /* 0x000fe20000410000 */
[----:B0-----:R-:W-:Y:S01]  /*39a0*/  @P2 FMUL.FTZ R141, R143, R136 ;  /* 0x000000888f8d2220 */ /* 0x001fe20000410000 */
[----:B------:R-:W-:Y:S01]  /*39b0*/  FFMA.FTZ R138, R113, R50, R138 ;  /* 0x00000032718a7223 */ /* 0x000fe2000001008a */
[-C--:B-1----:R-:W-:Y:S01]  /*39c0*/  @P2 FMUL.FTZ R51, R143, R132.reuse ;  /* 0x000000848f332220 */ /* 0x082fe20000410000 */
[----:B------:R-:W-:Y:S01]  /*39d0*/  FFMA.FTZ R123, R113, R3, -R2 ;  /* 0x00000003717b7223 */ /* 0x000fe20000010802 */
[----:B---34-:R-:W-:Y:S01]  /*39e0*/  SHFL.IDX PT, R133, R133, RZ, 0x1f ;  /* 0x00001fff85857589 */ /* 0x018fe200000e0000 */
[----:B------:R-:W-:Y:S01]  /*39f0*/  ISETP.NE.AND P0, PT, R96, RZ, PT ;  /* 0x000000ff6000720c */ /* 0x000fe20003f05270 */
[C---:B--2---:R-:W-:Y:S01]  /*3a00*/  @P2 FFMA.FTZ R141, R142.reuse, R132, R141 ;  /* 0x000000848e8d2223 */ /* 0x044fe2000001008d */
[----:B------:R-:W-:Y:S01]  /*3a10*/  @P2 FFMA.FTZ R2, R142, R136, -R51 ;  /* 0x000000888e022223 */ /* 0x000fe20000010833 */
[----:B------:R-:W-:Y:S01]  /*3a20*/  FADD.FTZ R51, RZ, R138 ;  /* 0x0000008aff337221 */ /* 0x000fe20000010000 */
[----:B------:R-:W-:Y:S01]  /*3a30*/  FFMA.FTZ R123, R60, R107, R123 ;  /* 0x0000006b3c7b7223 */ /* 0x000fe2000001007b */
[----:B------:R0:W1:Y:S01]  /*3a40*/  SHFL.IDX PT, R138, R131, RZ, 0x1f ;  /* 0x00001fff838a7589 */ /* 0x00006200000e0000 */
[----:B-----5:R-:W-:Y:S01]  /*3a50*/  @P2 FADD.FTZ R132, R144, R141 ;  /* 0x0000008d90842221 */ /* 0x020fe20000010000 */
[C---:B------:R-:W-:Y:S01]  /*3a60*/  FMUL.FTZ R143, R128.reuse, R51 ;  /* 0x00000033808f7220 */ /* 0x040fe20000410000 */
[----:B------:R-:W-:Y:S01]  /*3a70*/  FMUL.FTZ R128, R128, R123 ;  /* 0x0000007b80807220 */ /* 0x000fe20000410000 */
[----:B------:R-:W-:Y:S01]  /*3a80*/  @P2 FADD.FTZ R136, R145, R2 ;  /* 0x0000000291882221 */ /* 0x000fe20000010000 */
[----:B------:R-:W-:Y:S01]  /*3a90*/  FMUL.FTZ R141, R132, -R47 ;  /* 0x8000002f848d7220 */ /* 0x000fe20000410000 */
[----:B------:R2:W3:Y:S01]  /*3aa0*/  SHFL.IDX PT, R2, R129, RZ, 0x1f ;  /* 0x00001fff81027589 */ /* 0x0004e200000e0000 */
[----:B------:R-:W-:Y:S01]  /*3ab0*/  FFMA.FTZ R143, R122, R123, -R143 ;  /* 0x0000007b7a8f7223 */ /* 0x000fe2000001088f */
[----:B------:R-:W-:Y:S01]  /*3ac0*/  FMUL.FTZ R47, R136, -R47 ;  /* 0x8000002f882f7220 */ /* 0x000fe20000410000 */
[-C--:B------:R-:W-:Y:S01]  /*3ad0*/  FFMA.FTZ R145, R122, R51.reuse, R128 ;  /* 0x000000337a917223 */ /* 0x080fe20000010080 */
[-C--:B------:R-:W-:Y:S01]  /*3ae0*/  FMUL.FTZ R122, R44, R51.reuse ;  /* 0x000000332c7a7220 */ /* 0x080fe20000410000 */
[C---:B------:R-:W-:Y:S01]  /*3af0*/  FMUL.FTZ R147, R45.reuse, R51 ;  /* 0x000000332d937220 */ /* 0x040fe20000410000 */
[-C--:B------:R-:W-:Y:S01]  /*3b00*/  FFMA.FTZ R47, R132, R46.reuse, R47 ;  /* 0x0000002e842f7223 */ /* 0x080fe2000001002f */
[----:B------:R-:W-:Y:S01]  /*3b10*/  FFMA.FTZ R141, R136, R46, -R141 ;  /* 0x0000002e888d7223 */ /* 0x000fe2000001088d */
[-C--:B0-----:R-:W-:Y:S01]  /*3b20*/  FFMA.FTZ R131, R45, R123.reuse, R122 ;  /* 0x0000007b2d837223 */ /* 0x081fe2000001007a */
[----:B------:R-:W-:Y:S01]  /*3b30*/  FFMA.FTZ R147, R44, R123, -R147 ;  /* 0x0000007b2c937223 */ /* 0x000fe20000010893 */
[----:B------:R-:W-:Y:S01]  /*3b40*/  FADD.FTZ R45, -R124, R47 ;  /* 0x0000002f7c2d7221 */ /* 0x000fe20000010100 */
[----:B------:R-:W-:Y:S01]  /*3b50*/  FADD.FTZ R44, R126, R141 ;  /* 0x0000008d7e2c7221 */ /* 0x000fe20000010000 */
[C---:B------:R-:W-:Y:S01]  /*3b60*/  FMUL.FTZ R143, R0.reuse, R143 ;  /* 0x0000008f008f7220 */ /* 0x040fe20000410000 */
[C---:B------:R-:W-:Y:S01]  /*3b70*/  FMUL.FTZ R145, R0.reuse, R145 ;  /* 0x0000009100917220 */ /* 0x040fe20000410000 */
[C---:B------:R-:W-:Y:S01]  /*3b80*/  FMUL.FTZ R46, R115.reuse, -R45 ;  /* 0x8000002d732e7220 */ /* 0x040fe20000410000 */
[C---:B--2---:R-:W-:Y:S01]  /*3b90*/  FMUL.FTZ R129, R0.reuse, R147 ;  /* 0x0000009300817220 */ /* 0x044fe20000410000 */
[----:B------:R-:W-:Y:S01]  /*3ba0*/  FFMA.FTZ R131, -R0, R131, -RZ ;  /* 0x0000008300837223 */ /* 0x000fe200000109ff */
[-C--:B------:R-:W-:Y:S01]  /*3bb0*/  FMUL.FTZ R0, R115, -R44.reuse ;  /* 0x8000002c73007220 */ /* 0x080fe20000410000 */
[C---:B------:R-:W-:Y:S01]  /*3bc0*/  FFMA.FTZ R115, R113.reuse, R44, -R46 ;  /* 0x0000002c71737223 */ /* 0x040fe2000001082e */
[----:B------:R-:W0:Y:S01]  /*3bd0*/  SHFL.IDX PT, R134, R134, RZ, 0x1f ;  /* 0x00001fff86867589 */ /* 0x000e2200000e0000 */
[----:B-1----:R-:W-:Y:S01]  /*3be0*/  FMUL.FTZ R47, R138, R11 ;  /* 0x0000000b8a2f7220 */ /* 0x002fe20000410000 */
[----:B------:R-:W-:Y:S01]  /*3bf0*/  FFMA.FTZ R122, R113, R45, R0 ;  /* 0x0000002d717a7223 */ /* 0x000fe20000010000 */
[----:B------:R-:W-:Y:S01]  /*3c00*/  FADD.FTZ R0, R120, R115 ;  /* 0x0000007378007221 */ /* 0x000fe20000010000 */
[-C--:B------:R-:W-:Y:S01]  /*3c10*/  FMUL.FTZ R46, R138, R10.reuse ;  /* 0x0000000a8a2e7220 */ /* 0x080fe20000410000 */
[----:B---3--:R-:W-:Y:S01]  /*3c20*/  FFMA.FTZ R10, R2, R10, -R47 ;  /* 0x0000000a020a7223 */ /* 0x008fe2000001082f */
[----:B------:R-:W-:Y:S01]  /*3c30*/  FADD.FTZ R47, -R119, R122 ;  /* 0x0000007a772f7221 */ /* 0x000fe20000010100 */
[----:B------:R-:W-:Y:S01]  /*3c40*/  FMUL.FTZ R119, R114, -R0 ;  /* 0x8000000072777220 */ /* 0x000fe20000410000 */
[----:B------:R-:W-:Y:S01]  /*3c50*/  FFMA.FTZ R113, R2, R11, R46 ;  /* 0x0000000b02717223 */ /* 0x000fe2000001002e */
[----:B------:R-:W-:Y:S01]  /*3c60*/  FMUL.FTZ R11, R138, R9 ;  /* 0x000000098a0b7220 */ /* 0x000fe20000410000 */
[-C--:B------:R-:W-:Y:S01]  /*3c70*/  FMUL.FTZ R115, R114, -R47.reuse ;  /* 0x8000002f72737220 */ /* 0x080fe20000410000 */
[----:B------:R-:W-:Y:S01]  /*3c80*/  FFMA.FTZ R119, R110, R47, R119 ;  /* 0x0000002f6e777223 */ /* 0x000fe20000010077 */
[----:B------:R-:W-:Y:S01]  /*3c90*/  P2R R46, PR, RZ, 0x1 ;  /* 0x00000001ff2e7803 */ /* 0x000fe20000000000 */
        /* <DEDUP_REMOVED lines=8> */
[----:B------:R-:W-:Y:S01]  /*3d20*/  @!P0 LEA R115, R54, R95, 0x4 ;  /* 0x0000005f36738211 */ /* 0x000fe200078e20ff */
[-C--:B------:R-:W-:Y:S01]  /*3d30*/  FMUL.FTZ R109, R109, -R110.reuse ;  /* 0x8000006e6d6d7220 */ /* 0x080fe20000410000 */
[C---:B------:R-:W-:Y:S01]  /*3d40*/  FFMA.FTZ R2, R111.reuse, R110, -R2 ;  /* 0x0000006e6f027223 */ /* 0x040fe20000010802 */
[----:B0-----:R-:W-:Y:S01]  /*3d50*/  FADD.FTZ R11, R134, R113 ;  /* 0x00000071860b7221 */ /* 0x001fe20000010000 */
[----:B------:R-:W-:Y:S01]  /*3d60*/  FADD.FTZ R114, R4, R143 ;  /* 0x0000008f04727221 */ /* 0x000fe20000010000 */
[----:B------:R-:W-:Y:S01]  /*3d70*/  FFMA.FTZ R111, R111, R46, R109 ;  /* 0x0000002e6f6f7223 */ /* 0x000fe2000001006d */
[----:B------:R-:W-:Y:S01]  /*3d80*/  FADD.FTZ R109, R7, R2 ;  /* 0x00000002076d7221 */ /* 0x000fe20000010000 */
[----:B------:R-:W-:Y:S01]  /*3d90*/  IADD3 R7, -R20, UR7, RZ ;  /* 0x0000000714077c10 */ /* 0x000fe2000fffe1ff */
[----:B------:R0:W-:Y:S01]  /*3da0*/  @!P0 STS.128 [R115+0x1b80], R8 ;  /* 0x001b800873008388 */ /* 0x0001e20000000c00 */
[----:B------:R-:W-:Y:S01]  /*3db0*/  FADD.FTZ R111, -R6, R111 ;  /* 0x0000006f066f7221 */ /* 0x000fe20000010100 */
[C---:B------:R-:W-:Y:S01]  /*3dc0*/  FFMA.FTZ R117, -R64.reuse, R53, R117 ;  /* 0x0000003540757223 */ /* 0x040fe20000010175 */
[----:B------:R-:W-:Y:S01]  /*3dd0*/  LEA R124, R7, -R96, 0x1 ;  /* 0x80000060077c7211 */ /* 0x000fe200078e08ff */
[----:B------:R-:W-:Y:S01]  /*3de0*/  FMUL.FTZ R6, R61, R46 ;  /* 0x0000002e3d067220 */ /* 0x000fe20000410000 */
[----:B------:R-:W-:Y:S01]  /*3df0*/  FMUL.FTZ R2, R64, R111 ;  /* 0x0000006f40027220 */ /* 0x000fe20000410000 */
[----:B------:R-:W-:Y:S01]  /*3e00*/  STS [R92], R135 ;  /* 0x000000875c007388 */ /* 0x000fe20000000800 */
[----:B------:R-:W-:Y:S01]  /*3e10*/  ISETP.GE.AND P0, PT, R124, 0x1, PT ;  /* 0x000000017c00780c */ /* 0x000fe20003f06270 */
[C---:B------:R-:W-:Y:S01]  /*3e20*/  FFMA.FTZ R123, -R60.reuse, R107, R123 ;  /* 0x0000006b3c7b7223 */ /* 0x040fe2000001017b */
[----:B------:R-:W-:Y:S01]  /*3e30*/  FMUL.FTZ R120, R60, R45 ;  /* 0x0000002d3c787220 */ /* 0x000fe20000410000 */
[----:B------:R-:W-:Y:S01]  /*3e40*/  STS [R92+0x4], R137 ;  /* 0x000004895c007388 */ /* 0x000fe20000000800 */
[----:B------:R-:W-:Y:S01]  /*3e50*/  BSSY B0, `(.L_x_18403) ;  /* 0x0000031000007945 */ /* 0x000fe20003800000 */
[----:B------:R-:W-:-:S02]  /*3e60*/  FADD.FTZ R113, R130, -R145 ;  /* 0x8000009182717221 */ /* 0x000fc40000010000 */
[----:B------:R-:W-:Y:S01]  /*3e70*/  STS [R92+0x8], R139 ;  /* 0x0000088b5c007388 */ /* 0x000fe20000000800 */
[----:B0-----:R-:W-:Y:S01]  /*3e80*/  FMUL.FTZ R8, R64, R109 ;  /* 0x0000006d40087220 */ /* 0x001fe20000410000 */
[C---:B------:R-:W-:Y:S01]  /*3e90*/  FMUL.FTZ R10, R61.reuse, R110 ;  /* 0x0000006e3d0a7220 */ /* 0x040fe20000410000 */
[----:B------:R-:W-:Y:S01]  /*3ea0*/  FFMA.FTZ R9, -R61, R52, R116 ;  /* 0x000000343d097223 */ /* 0x000fe20000010174 */
[----:B------:R-:W-:Y:S01]  /*3eb0*/  FMUL.FTZ R115, R62, R0 ;  /* 0x000000003e737220 */ /* 0x000fe20000410000 */
[----:B------:R-:W-:Y:S01]  /*3ec0*/  FMUL.FTZ R4, R48, R8 ;  /* 0x0000000830047220 */ /* 0x000fe20000410000 */
[----:B------:R-:W-:Y:S01]  /*3ed0*/  FMUL.FTZ R116, R49, R10 ;  /* 0x0000000a31747220 */ /* 0x000fe20000410000 */
[----:B------:R-:W-:Y:S01]  /*3ee0*/  FFMA.FTZ R11, -R62, R105, R3 ;  /* 0x000000693e0b7223 */ /* 0x000fe20000010103 */
[----:B------:R-:W-:Y:S01]  /*3ef0*/  FMUL.FTZ R118, R50, R115 ;  /* 0x0000007332767220 */ /* 0x000fe20000410000 */
[----:B------:R-:W-:Y:S01]  /*3f00*/  FFMA.FTZ R4, R117, R2, -R4 ;  /* 0x0000000275047223 */ /* 0x000fe20000010804 */
[----:B------:R-:W-:Y:S01]  /*3f10*/  FFMA.FTZ R5, R9, R6, -R116 ;  /* 0x0000000609057223 */ /* 0x000fe20000010874 */
[----:B------:R-:W-:Y:S01]  /*3f20*/  FMUL.FTZ R2, R48, R2 ;  /* 0x0000000230027220 */ /* 0x000fe20000410000 */
[----:B------:R-:W-:Y:S01]  /*3f30*/  FMUL.FTZ R116, R60, R44 ;  /* 0x0000002c3c747220 */ /* 0x000fe20000410000 */
[----:B------:R-:W-:Y:S01]  /*3f40*/  FADD.FTZ R4, RZ, R4 ;  /* 0x00000004ff047221 */ /* 0x000fe20000010000 */
[----:B------:R-:W-:Y:S01]  /*3f50*/  FMUL.FTZ R6, R49, R6 ;  /* 0x0000000631067220 */ /* 0x000fe20000410000 */
[----:B------:R-:W-:Y:S01]  /*3f60*/  FFMA.FTZ R2, R117, R8, R2 ;  /* 0x0000000875027223 */ /* 0x000fe20000010002 */
[----:B------:R-:W-:Y:S01]  /*3f70*/  STS [R92+0xc], R127 ;  /* 0x00000c7f5c007388 */ /* 0x000fe20000000800 */
[----:B------:R-:W-:Y:S01]  /*3f80*/  FADD.FTZ R4, R4, R5 ;  /* 0x0000000504047221 */ /* 0x000fe20000010000 */
[----:B------:R-:W-:Y:S01]  /*3f90*/  FMUL.FTZ R5, R62, R47 ;  /* 0x0000002f3e057220 */ /* 0x000fe20000410000 */
[----:B------:R-:W-:Y:S01]  /*3fa0*/  FFMA.FTZ R3, R9, R10, R6 ;  /* 0x0000000a09037223 */ /* 0x000fe20000010006 */
[----:B------:R-:W-:Y:S01]  /*3fb0*/  STS [R92+0x10], R125 ;  /* 0x0000107d5c007388 */ /* 0x000fe20000000800 */
[----:B------:R-:W-:Y:S01]  /*3fc0*/  FADD.FTZ R2, RZ, R2 ;  /* 0x00000002ff027221 */ /* 0x000fe20000010000 */
[-C--:B------:R-:W-:Y:S01]  /*3fd0*/  FFMA.FTZ R7, R11, R5.reuse, -R118 ;  /* 0x000000050b077223 */ /* 0x080fe20000010876 */
[----:B------:R-:W-:Y:S01]  /*3fe0*/  FMUL.FTZ R122, R51, R116 ;  /* 0x00000074337a7220 */ /* 0x000fe20000410000 */
[----:B------:R0:W-:Y:S01]  /*3ff0*/  STS [R92+0x14], R121 ;  /* 0x000014795c007388 */ /* 0x0001e20000000800 */
[----:B------:R-:W-:Y:S01]  /*4000*/  FMUL.FTZ R118, R50, R5 ;  /* 0x0000000532767220 */ /* 0x000fe20000410000 */
[----:B------:R-:W-:Y:S01]  /*4010*/  FADD.FTZ R6, R2, R3 ;  /* 0x0000000302067221 */ /* 0x000fe20000010000 */
[----:B------:R-:W-:Y:S01]  /*4020*/  FFMA.FTZ R122, R123, R120, -R122 ;  /* 0x000000787b7a7223 */ /* 0x000fe2000001087a */
[----:B------:R1:W-:Y:S04]  /*4030*/  STS [R92+0x18], R129 ;  /* 0x000018815c007388 */ /* 0x0003e80000000800 */
[----:B------:R1:W-:Y:S01]  /*4040*/  STS [R92+0x1c], R131 ;  /* 0x00001c835c007388 */ /* 0x0003e20000000800 */
[----:B0-----:R-:W-:Y:S01]  /*4050*/  FADD.FTZ R121, R4, R7 ;  /* 0x0000000704797221 */ /* 0x001fe20000010000 */
[----:B------:R-:W-:Y:S01]  /*4060*/  FFMA.FTZ R7, R11, R115, R118 ;  /* 0x000000730b077223 */ /* 0x000fe20000010076 */
[----:B------:R-:W-:Y:S06]  /*4070*/  BAR.SYNC.DEFER_BLOCKING 0x0 ;  /* 0x0000000000007b1d */ /* 0x000fec0000010000 */
[----:B------:R-:W-:Y:S05]  /*4080*/  @!P0 BRA `(.L_x_18404) ;  /* 0x0000000000348947 */ /* 0x000fea0003800000 */
[-C--:B------:R-:W-:Y:S01]  /*4090*/  LEA.HI.SX32 R2, R96, R96.reuse, 0x1b ;  /* 0x0000006060027211 */ /* 0x080fe200078fdaff */
[----:B------:R-:W-:Y:S01]  /*40a0*/  IMAD R5, R106, UR26, RZ ;  /* 0x0000001a6a057c24 */ /* 0x000fe2000f8e02ff */
[----:B------:R-:W-:Y:S02]  /*40b0*/  SHF.L.U32 R3, R108, 0x8, RZ ;  /* 0x000000086c037819 */ /* 0x000fe400000006ff */
[----:B------:R-:W-:Y:S01]  /*40c0*/  LEA R118, R2, R95, 0x2 ;  /* 0x0000005f02767211 */ /* 0x000fe200078e10ff */
[----:B------:R-:W-:Y:S01]  /*40d0*/  IMAD R5, R54, UR27, R5 ;  /* 0x0000001b36057c24 */ /* 0x000fe2000f8e0205 */
[----:B------:R-:W-:-:S03]  /*40e0*/  IADD3 R2, P0, R3, R96, RZ ;  /* 0x0000006003027210 */ /* 0x000fc60007f1e0ff */
[----:B------:R-:W0:Y:S01]  /*40f0*/  LDS R119, [R118+0x210] ;  /* 0x0002100076777984 */ /* 0x000e220000000800 */
[----:B------:R-:W-:-:S03]  /*4100*/  LEA.HI.X.SX32 R3, R3, RZ, 0x1, P0 ;  /* 0x000000ff03037211 */ /* 0x000fc600000f0eff */
[----:B------:R-:W-:-:S05]  /*4110*/  IMAD.WIDE.U32 R2, R54, UR26, R2 ;  /* 0x0000001a36027c25 */ /* 0x000fca000f8e0002 */
[----:B------:R-:W-:Y:S02]  /*4120*/  IADD3 R3, R3, R5, RZ ;  /* 0x0000000503037210 */ /* 0x000fe40007ffe0ff */
[----:B------:R-:W-:-:S04]  /*4130*/  LEA R4, P0, R2, R94, 0x2 ;  /* 0x0000005e02047211 */ /* 0x000fc800078010ff */
[----:B------:R-:W-:-:S05]  /*4140*/  LEA.HI.X R5, R2, R91, R3, 0x2, P0 ;  /* 0x0000005b02057211 */ /* 0x000fca00000f1403 */
[----:B0-----:R0:W-:Y:S04]  /*4150*/  REDG.E.ADD.F32.FTZ.RN.STRONG.GPU desc[UR12][R4.64], R119 ;  /* 0x00000077040079a6 */ /* 0x0011e8000c10f38c */
.L_x_18404:
[----:B------:R-:W-:Y:S05]  /*4160*/  BSYNC B0 ;  /* 0x0000000000007941 */ /* 0x000fea0003800000 */
.L_x_18403:
[----:B0-----:R0:W2:Y:S01]  /*4170*/  LDS R5, [R80+0x290] ;  /* 0x0002900050057984 */ /* 0x0010a20000000800 */
        /* <DEDUP_REMOVED lines=14> */
[----:B0-----:R-:W-:-:S12]  /*4260*/  @!P6 BRA `(.L_x_18406) ;  /* 0x00000000000ce947 */ /* 0x001fd80003800000 */
[----:B------:R-:W-:-:S05]  /*4270*/  IMAD.WIDE.U32 R2, R22, UR29, R28 ;  /* 0x0000001d16027c25 */ /* 0x000fca000f8e001c */
[----:B------:R-:W-:-:S05]  /*4280*/  IADD3 R3, R3, R7, RZ ;  /* 0x0000000703037210 */ /* 0x000fca0007ffe0ff */
[----:B--2---:R0:W-:Y:S02]  /*4290*/  REDG.E.ADD.F32.FTZ.RN.STRONG.GPU desc[UR12][R2.64], R5 ;  /* 0x00000005020079a6 */ /* 0x0041e4000c10f38c */
.L_x_18406:
[----:B------:R-:W-:Y:S05]  /*42a0*/  BSYNC B0 ;  /* 0x0000000000007941 */ /* 0x000fea0003800000 */
.L_x_18405:
[----:B0-2---:R0:W2:Y:S01]  /*42b0*/  LDS R5, [R79+0x310] ;  /* 0x000310004f057984 */ /* 0x0050a20000000800 */
[----:B------:R-:W-:Y:S04]  /*42c0*/  BSSY B0, `(.L_x_18407) ;  /* 0x0000005000007945 */ /* 0x000fe80003800000 */
[----:B------:R-:W-:Y:S05]  /*42d0*/  @!P0 BRA `(.L_x_18408) ;  /* 0x00000000000c8947 */ /* 0x000fea0003800000 */
[----:B------:R-:W-:-:S05]  /*42e0*/  IMAD.WIDE.U32 R2, R22, UR29, R30 ;  /* 0x0000001d16027c25 */ /* 0x000fca000f8e001e */
[----:B------:R-:W-:-:S05]  /*42f0*/  IADD3 R3, R7, R3, RZ ;  /* 0x0000000307037210 */ /* 0x000fca0007ffe0ff */
[----:B--2---:R3:W-:Y:S02]  /*4300*/  REDG.E.ADD.F32.FTZ.RN.STRONG.GPU desc[UR12][R2.64], R5 ;  /* 0x00000005020079a6 */ /* 0x0047e4000c10f38c */
.L_x_18408:
[----:B------:R-:W-:Y:S05]  /*4310*/  BSYNC B0 ;  /* 0x0000000000007941 */ /* 0x000fea0003800000 */
.L_x_18407:
[----:B--23--:R2:W3:Y:S01]  /*4320*/  LDS R5, [R78+0x390] ;  /* 0x000390004e057984 */ /* 0x00c4e20000000800 */
[----:B------:R-:W-:Y:S04]  /*4330*/  BSSY B0, `(.L_x_18409) ;  /* 0x0000005000007945 */ /* 0x000fe80003800000 */
[----:B------:R-:W-:Y:S05]  /*4340*/  @!P1 BRA `(.L_x_18410) ;  /* 0x00000000000c9947 */ /* 0x000fea0003800000 */
[----:B------:R-:W-:-:S05]  /*4350*/  IMAD.WIDE.U32 R2, R22, UR29, R32 ;  /* 0x0000001d16027c25 */ /* 0x000fca000f8e0020 */
[----:B------:R-:W-:-:S05]  /*4360*/  IADD3 R3, R7, R3, RZ ;  /* 0x0000000307037210 */ /* 0x000fca0007ffe0ff */
[----:B---3--:R4:W-:Y:S02]  /*4370*/  REDG.E.ADD.F32.FTZ.RN.STRONG.GPU desc[UR12][R2.64], R5 ;  /* 0x00000005020079a6 */ /* 0x0089e4000c10f38c */
.L_x_18410:
[----:B------:R-:W-:Y:S05]  /*4380*/  BSYNC B0 ;  /* 0x0000000000007941 */ /* 0x000fea0003800000 */
.L_x_18409:
[----:B---34-:R3:W4:Y:S01]  /*4390*/  LDS R5, [R77+0x410] ;  /* 0x000410004d057984 */ /* 0x0187220000000800 */
[----:B------:R-:W-:Y:S04]  /*43a0*/  BSSY B0, `(.L_x_18411) ;  /* 0x0000005000007945 */ /* 0x000fe80003800000 */
[----:B------:R-:W-:Y:S05]  /*43b0*/  @!P2 BRA `(.L_x_18412) ;  /* 0x00000000000ca947 */ /* 0x000fea0003800000 */
[----:B------:R-:W-:-:S05]  /*43c0*/  IMAD.WIDE.U32 R2, R22, UR29, R34 ;  /* 0x0000001d16027c25 */ /* 0x000fca000f8e0022 */
[----:B------:R-:W-:-:S05]  /*43d0*/  IADD3 R3, R7, R3, RZ ;  /* 0x0000000307037210 */ /* 0x000fca0007ffe0ff */
[----:B----4-:R4:W-:Y:S02]  /*43e0*/  REDG.E.ADD.F32.FTZ.RN.STRONG.GPU desc[UR12][R2.64], R5 ;  /* 0x00000005020079a6 */ /* 0x0109e4000c10f38c */
.L_x_18412:
[----:B------:R-:W-:Y:S05]  /*43f0*/  BSYNC B0 ;  /* 0x0000000000007941 */ /* 0x000fea0003800000 */
.L_x_18411:
[----:B----4-:R4:W0:Y:S01]  /*4400*/  LDS R5, [R76+0x490] ;  /* 0x000490004c057984 */ /* 0x0108220000000800 */
[----:B------:R-:W-:Y:S01]  /*4410*/  BSSY B0, `(.L_x_18413) ;  /* 0x0000006000007945 */ /* 0x000fe20003800000 */
[----:B------:R-:W-:-:S03]  /*4420*/  FMUL.FTZ R120, R51, R120 ;  /* 0x0000007833787220 */ /* 0x000fc60000410000 */
[----:B------:R-:W-:Y:S05]  /*4430*/  @!P3 BRA `(.L_x_18414) ;  /* 0x00000000000cb947 */ /* 0x000fea0003800000 */
[----:B------:R-:W-:-:S05]  /*4440*/  IMAD.WIDE.U32 R2, R22, UR29, R36 ;  /* 0x0000001d16027c25 */ /* 0x000fca000f8e0024 */
[----:B------:R-:W-:-:S05]  /*4450*/  IADD3 R3, R7, R3, RZ ;  /* 0x0000000307037210 */ /* 0x000fca0007ffe0ff */
[----:B0-----:R0:W-:Y:S02]  /*4460*/  REDG.E.ADD.F32.FTZ.RN.STRONG.GPU desc[UR12][R2.64], R5 ;  /* 0x00000005020079a6 */ /* 0x0011e4000c10f38c */
.L_x_18414:
[----:B------:R-:W-:Y:S05]  /*4470*/  BSYNC B0 ;  /* 0x0000000000007941 */ /* 0x000fea0003800000 */
.L_x_18413:
[----:B0-----:R0:W0:Y:S01]  /*4480*/  LDS R5, [R75+0x510] ;  /* 0x000510004b057984 */ /* 0x0010220000000800 */
[----:B------:R-:W-:Y:S01]  /*4490*/  BSSY B0, `(.L_x_18415) ;  /* 0x0000006000007945 */ /* 0x000fe20003800000 */
[----:B------:R-:W-:-:S03]  /*44a0*/  FFMA.FTZ R119, R123, R116, R120 ;  /* 0x000000747b777223 */ /* 0x000fc60000010078 */
[----:B------:R-:W-:Y:S05]  /*44b0*/  @!P4 BRA `(.L_x_18416) ;  /* 0x00000000000cc947 */ /* 0x000fea0003800000 */
[----:B------:R-:W-:-:S05]  /*44c0*/  IMAD.WIDE.U32 R2, R22, UR29, R38 ;  /* 0x0000001d16027c25 */ /* 0x000fca000f8e0026 */
[----:B------:R-:W-:-:S05]  /*44d0*/  IADD3 R3, R7, R3, RZ ;  /* 0x0000000307037210 */ /* 0x000fca0007ffe0ff */
[----:B0-----:R0:W-:Y:S02]  /*44e0*/  REDG.E.ADD.F32.FTZ.RN.STRONG.GPU desc[UR12][R2.64], R5 ;  /* 0x00000005020079a6 */ /* 0x0011e4000c10f38c */
.L_x_18416:
[----:B------:R-:W-:Y:S05]  /*44f0*/  BSYNC B0 ;  /* 0x0000000000007941 */ /* 0x000fea0003800000 */
.L_x_18415:
[----:B0-----:R0:W0:Y:S01]  /*4500*/  LDS R5, [R74+0x590] ;  /* 0x000590004a057984 */ /* 0x0010220000000800 */
[----:B------:R-:W-:Y:S01]  /*4510*/  BSSY B0, `(.L_x_18417) ;  /* 0x0000006000007945 */ /* 0x000fe20003800000 */
[----:B------:R-:W-:Y:S01]  /*4520*/  FADD.FTZ R4, R6, R119 ;  /* 0x0000007706047221 */ /* 0x000fe20000010000 */
[----:B------:R-:W-:Y:S02]  /*4530*/  IMAD.WIDE.U32 R2, R22, UR29, R40 ;  /* 0x0000001d16027c25 */ /* 0x000fe4000f8e0028 */
[----:B------:R-:W-:Y:S05]  /*4540*/  @!P5 BRA `(.L_x_18418) ;  /* 0x000000000008d947 */ /* 0x000fea0003800000 */
[----:B------:R-:W-:-:S05]  /*4550*/  IADD3 R3, R7, R3, RZ ;  /* 0x0000000307037210 */ /* 0x000fca0007ffe0ff */
[----:B0-----:R0:W-:Y:S02]  /*4560*/  REDG.E.ADD.F32.FTZ.RN.STRONG.GPU desc[UR12][R2.64], R5 ;  /* 0x00000005020079a6 */ /* 0x0011e4000c10f38c */
.L_x_18418:
[----:B------:R-:W-:Y:S05]  /*4570*/  BSYNC B0 ;  /* 0x0000000000007941 */ /* 0x000fea0003800000 */
.L_x_18417:
[----:B0-----:R-:W0:Y:S01]  /*4580*/  SHFL.DOWN PT, R2, R106, 0x1, 0x1f ;  /* 0x08201f006a027f89 */ /* 0x001e2200000e0000 */
[C---:B------:R-:W-:Y:S01]  /*4590*/  ISETP.GT.AND P0, PT, R81.reuse, 0x1e, PT ;  /* 0x0000001e5100780c */ /* 0x040fe20003f04270 */
[----:B------:R-:W-:Y:S01]  /*45a0*/  BSSY B0, `(.L_x_18419) ;  /* 0x0000065000007945 */ /* 0x000fe20003800000 */
[----:B------:R-:W-:Y:S01]  /*45b0*/  MOV R5, R106 ;  /* 0x0000006a00057202 */ /* 0x000fe20000000f00 */
[----:B------:R-:W5:Y:S01]  /*45c0*/  SHFL.DOWN PT, R119, R114, 0x1, 0x1f ;  /* 0x08201f0072777f89 */ /* 0x000f6200000e0000 */
[----:B------:R-:W-:Y:S01]  /*45d0*/  MOV R6, R114 ;  /* 0x0000007200067202 */ /* 0x000fe20000000f00 */
[----:B------:R-:W-:Y:S01]  /*45e0*/  FADD.FTZ R56, R116, R56 ;  /* 0x0000003874387221 */ /* 0x000fe20000010000 */
[----:B------:R-:W-:Y:S01]  /*45f0*/  MOV R7, R113 ;  /* 0x0000007100077202 */ /* 0x000fe20000000f00 */
[----:B------:R-:W1:Y:S01]  /*4600*/  SHFL.DOWN PT, R108, R113, 0x1, 0x1f ;  /* 0x08201f00716c7f89 */ /* 0x000e6200000e0000 */
[----:B------:R-:W-:Y:S01]  /*4610*/  ISETP.NE.AND P1, PT, R81, RZ, PT ;  /* 0x000000ff5100720c */ /* 0x000fe20003f25270 */
[----:B------:R-:W-:Y:S01]  /*4620*/  FADD.FTZ R58, R115, R58 ;  /* 0x0000003a733a7221 */ /* 0x000fe20000010000 */
[----:B------:R-:W-:Y:S01]  /*4630*/  ISETP.NE.AND P2, PT, R96, RZ, PT ;  /* 0x000000ff6000720c */ /* 0x000fe20003f45270 */
[----:B------:R-:W2:Y:S01]  /*4640*/  SHFL.DOWN PT, R3, R4, 0x1, 0x1f ;  /* 0x08201f0004037f89 */ /* 0x000ea200000e0000 */
[----:B------:R-:W-:Y:S01]  /*4650*/  FADD.FTZ R57, R10, R57 ;  /* 0x000000390a397221 */ /* 0x000fe20000010000 */
[----:B------:R-:W-:Y:S01]  /*4660*/  FADD.FTZ R59, R8, R59 ;  /* 0x0000003b083b7221 */ /* 0x000fe20000010000 */
[----:B0-----:R-:W-:Y:S01]  /*4670*/  @!P0 FADD.FTZ R5, R5, R2 ;  /* 0x0000000205058221 */ /* 0x001fe20000010000 */
[----:B-----5:R-:W-:-:S04]  /*4680*/  @!P0 FADD.FTZ R6, R6, R119 ;  /* 0x0000007706068221 */ /* 0x020fc80000010000 */
[----:B------:R-:W0:Y:S01]  /*4690*/  SHFL.DOWN PT, R2, R5, 0x2, 0x1f ;  /* 0x08401f0005027f89 */ /* 0x000e2200000e0000 */
[----:B-1----:R-:W-:-:S03]  /*46a0*/  @!P0 FADD.FTZ R7, R7, R108 ;  /* 0x0000006c07078221 */ /* 0x002fc60000010000 */
[----:B------:R-:W1:Y:S01]  /*46b0*/  SHFL.DOWN PT, R113, R6, 0x2, 0x1f ;  /* 0x08401f0006717f89 */ /* 0x000e6200000e0000 */
[----:B--2---:R-:W-:-:S03]  /*46c0*/  @!P0 FADD.FTZ R4, R3, R4 ;  /* 0x0000000403048221 */ /* 0x004fc60000010000 */
[----:B------:R-:W2:Y:S01]  /*46d0*/  SHFL.DOWN PT, R106, R7, 0x2, 0x1f ;  /* 0x08401f00076a7f89 */ /* 0x000ea200000e0000 */
[----:B------:R-:W-:-:S03]  /*46e0*/  ISETP.GT.AND P0, PT, R81, 0x1d, PT ;  /* 0x0000001d5100780c */ /* 0x000fc60003f04270 */
[----:B------:R-:W5:Y:S01]  /*46f0*/  SHFL.DOWN PT, R3, R4, 0x2, 0x1f ;  /* 0x08401f0004037f89 */ /* 0x000f6200000e0000 */
[----:B------:R-:W3:Y:S09]  /*4700*/  @!P1 S2R R108, SR_CgaCtaId ;  /* 0x00000000006c9919 */ /* 0x000ef20000008800 */
[----:B0-----:R-:W-:Y:S01]  /*4710*/  @!P0 FADD.FTZ R5, R5, R2 ;  /* 0x0000000205058221 */ /* 0x001fe20000010000 */
[----:B-1----:R-:W-:-:S04]  /*4720*/  @!P0 FADD.FTZ R6, R6, R113 ;  /* 0x0000007106068221 */ /* 0x002fc80000010000 */
[----:B------:R-:W0:Y:S01]  /*4730*/  SHFL.DOWN PT, R2, R5, 0x4, 0x1f ;  /* 0x08801f0005027f89 */ /* 0x000e2200000e0000 */
[----:B--2---:R-:W-:-:S03]  /*4740*/  @!P0 FADD.FTZ R7, R7, R106 ;  /* 0x0000006a07078221 */ /* 0x004fc60000010000 */
[----:B------:R-:W1:Y:S01]  /*4750*/  SHFL.DOWN PT, R113, R6, 0x4, 0x1f ;  /* 0x08801f0006717f89 */ /* 0x000e6200000e0000 */
[----:B-----5:R-:W-:-:S03]  /*4760*/  @!P0 FADD.FTZ R4, R4, R3 ;  /* 0x0000000304048221 */ /* 0x020fc60000010000 */
[----:B------:R-:W2:Y:S01]  /*4770*/  SHFL.DOWN PT, R106, R7, 0x4, 0x1f ;  /* 0x08801f00076a7f89 */ /* 0x000ea200000e0000 */
[----:B------:R-:W-:-:S03]  /*4780*/  ISETP.GT.AND P0, PT, R81, 0x1b, PT ;  /* 0x0000001b5100780c */ /* 0x000fc60003f04270 */
[----:B------:R-:W5:Y:S10]  /*4790*/  SHFL.DOWN PT, R3, R4, 0x4, 0x1f ;  /* 0x08801f0004037f89 */ /* 0x000f7400000e0000 */
        /* <DEDUP_REMOVED lines=14> */
[----:B-----5:R-:W-:Y:S01]  /*4880*/  @!P0 FADD.FTZ R4, R4, R3 ;  /* 0x0000000304048221 */ /* 0x020fe20000010000 */
[----:B------:R-:W-:Y:S02]  /*4890*/  FMUL.FTZ R3, R43, R44 ;  /* 0x0000002c2b037220 */ /* 0x000fe40000410000 */
[----:B------:R-:W2:Y:S01]  /*48a0*/  SHFL.DOWN PT, R118, R7, 0x10, 0x1f ;  /* 0x0a001f0007767f89 */ /* 0x000ea200000e0000 */
        /* <DEDUP_REMOVED lines=9> */
[----:B---3--:R-:W-:Y:S01]  /*4940*/  @!P1 LEA R95, R108, R51, 0x18 ;  /* 0x000000336c5f9211 */ /* 0x008fe200078ec0ff */
[----:B------:R-:W-:Y:S01]  /*4950*/  FFMA.FTZ R106, R123, R2, R106 ;  /* 0x000000027b6a7223 */ /* 0x000fe2000001006a */
[C---:B------:R-:W-:Y:S01]  /*4960*/  FFMA.FTZ R45, R42.reuse, R47, -R45 ;  /* 0x0000002f2a2d7223 */ /* 0x040fe2000001082d */
[----:B------:R-:W-:Y:S01]  /*4970*/  FFMA.FTZ R2, R42, R46, -R3 ;  /* 0x0000002e2a027223 */ /* 0x000fe20000010803 */
[----:B------:R-:W-:Y:S01]  /*4980*/  FMUL.FTZ R3, R43, R109 ;  /* 0x0000006d2b037220 */ /* 0x000fe20000410000 */
[----:B------:R-:W-:Y:S01]  /*4990*/  FFMA.FTZ R108, R107, R44, R106 ;  /* 0x0000002c6b6c7223 */ /* 0x000fe2000001006a */
[----:B------:R-:W-:Y:S01]  /*49a0*/  FMUL.FTZ R106, R50, R45 ;  /* 0x0000002d326a7220 */ /* 0x000fe20000410000 */
        /* <DEDUP_REMOVED lines=11> */
[----:B--2---:R-:W-:Y:S01]  /*4a60*/  @!P0 FADD.FTZ R7, R7, R118 ;  /* 0x0000007607078221 */ /* 0x004fe20000010000 */
        /* <DEDUP_REMOVED lines=24> */
.L_x_18420:
[----:B------:R-:W-:Y:S05]  /*4bf0*/  BSYNC B0 ;  /* 0x0000000000007941 */ /* 0x000fea0003800000 */
.L_x_18419:
[----:B------:R-:W-:Y:S01]  /*4c00*/  IADD3 R54, R54, 0x1, RZ ;  /* 0x0000000136367810 */ /* 0x000fe20007ffe0ff */
[----:B------:R-:W-:-:S03]  /*4c10*/  UIADD3 UR5, UP0, UR5, 0x1, URZ ;  /* 0x0000000105057890 */ /* 0x000fc6000ff1e03f */
[----:B------:R-:W-:Y:S01]  /*4c20*/  ISETP.GE.AND P0, PT, R54, UR31, PT ;  /* 0x0000001f36007c0c */ /* 0x000fe2000bf06270 */
[----:B------:R-:W-:-:S12]  /*4c30*/  UIADD3.X UR6, URZ, UR6, URZ, UP0, !UPT ;  /* 0x000000063f067290 */ /* 0x000fd800087fe43f */
[----:B------:R-:W-:Y:S05]  /*4c40*/  @!P0 BRA `(.L_x_18421) ;  /* 0xffffffd000048947 */ /* 0x000fea000383ffff */
.L_x_18390:
[----:B------:R-:W2:Y:S01]  /*4c50*/  F2F.F16.F32 R2, R57 ;  /* 0x0000003900027304 */ /* 0x000ea20000200800 */
[----:B------:R-:W-:Y:S01]  /*4c60*/  BAR.SYNC.DEFER_BLOCKING 0x0 ;  /* 0x0000000000007b1d */ /* 0x000fe20000010000 */
[----:B------:R-:W-:Y:S01]  /*4c70*/  ISETP.GT.AND P4, PT, R82, 0x1, PT ;  /* 0x000000015200780c */ /* 0x000fe20003f84270 */
[----:B------:R-:W-:Y:S01]  /*4c80*/  FADD.FTZ R98, R98, R63 ;  /* 0x0000003f62627221 */ /* 0x000fe20000010000 */
[----:B------:R-:W-:Y:S01]  /*4c90*/  IADD3 R88, P1, R88, -0x100, RZ ;  /* 0xffffff0058587810 */ /* 0x000fe20007f3e0ff */
[----:B------:R-:W-:Y:S01]  /*4ca0*/  UIADD3 UR4, UR4, -0x100, URZ ;  /* 0xffffff0004047890 */ /* 0x000fe2000fffe03f */
[----:B------:R-:W-:-:S03]  /*4cb0*/  IADD3 R90, P2, R90, -0x100, RZ ;  /* 0xffffff005a5a7810 */ /* 0x000fc60007f5e0ff */
[----:B------:R-:W3:Y:S01]  /*4cc0*/  LDC.64 R10, c[0x0][0x388] ;  /* 0x0000e200ff0a7b82 */ /* 0x000ee20000000a00 */
[----:B------:R-:W-:Y:S01]  /*4cd0*/  F2F.F16.F32 R58, R58 ;  /* 0x0000003a003a7304 */ /* 0x000fe20000200800 */
[----:B------:R-:W-:Y:S01]  /*4ce0*/  ULDC.64 UR6, c[0x0][0x390] ;  /* 0x0000e40000067ab9 */ /* 0x000fe20000000a00 */
[----:B------:R-:W-:Y:S02]  /*4cf0*/  IADD3 R86, P3, R86, -0x100, RZ ;  /* 0xffffff0056567810 */ /* 0x000fe40007f7e0ff */
[----:B------:R-:W-:Y:S02]  /*4d00*/  IADD3 R82, R82, -0x1, RZ ;  /* 0xffffffff52527810 */ /* 0x000fe40007ffe0ff */
[----:B------:R-:W-:Y:S01]  /*4d10*/  IADD3.X R87, R87, -0x1, RZ, P1, !PT ;  /* 0xffffffff57577810 */ /* 0x000fe20000ffe4ff */
[----:B--2---:R-:W-:Y:S01]  /*4d20*/  IMAD.WIDE.U32 R2, R2, 0x10000, RZ ;  /* 0x0001000002027825 */ /* 0x004fe200078e00ff */
[----:B01----:R-:W0:Y:S01]  /*4d30*/  F2F.F16.F32 R5, R56 ;  /* 0x0000003800057304 */ /* 0x003e220000200800 */
[----:B------:R-:W1:Y:S01]  /*4d40*/  LDC.64 R24, c[0x0][0x3e0] ;  /* 0x0000f800ff187b82 */ /* 0x000e620000000a00 */
[----:B------:R-:W-:-:S02]  /*4d50*/  IADD3.X R89, R89, -0x1, RZ, P2, !PT ;  /* 0xffffffff59597810 */ /* 0x000fc400017fe4ff */
[----:B------:R-:W-:-:S04]  /*4d60*/  IADD3.X R85, R85, -0x1, RZ, P3, !PT ;  /* 0xffffffff55557810 */ /* 0x000fc80001ffe4ff */
[----:B------:R-:W2:Y:S01]  /*4d70*/  F2F.F16.F32 R59, R59 ;  /* 0x0000003b003b7304 */ /* 0x000ea20000200800 */
[----:B------:R-:W5:Y:S01]  /*4d80*/  LDC.64 R22, c[0x0][0x3a8] ;  /* 0x0000ea00ff167b82 */ /* 0x000f620000000a00 */
[----:B0-----:R-:W-:Y:S01]  /*4d90*/  PRMT R5, R58, 0x5410, R5 ;  /* 0x000054103a057816 */ /* 0x001fe20000000005 */
[----:B---3--:R-:W-:-:S05]  /*4da0*/  IMAD R4, R10, UR15, RZ ;  /* 0x0000000f0a047c24 */ /* 0x008fca000f8e02ff */
[----:B------:R0:W3:Y:S01]  /*4db0*/  F2F.F16.F32 R0, R65 ;  /* 0x0000004100007304 */ /* 0x0000e20000200800 */
[----:B------:R-:W-:Y:S01]  /*4dc0*/  LOP3.LUT R7, R5, R3, RZ, 0xfc, !PT ;  /* 0x0000000305077212 */ /* 0x000fe200078efcff */
[----:B------:R-:W-:Y:S02]  /*4dd0*/  IMAD R11, R11, UR14, R4 ;  /* 0x0000000e0b0b7c24 */ /* 0x000fe4000f8e0204 */
[----:B------:R-:W-:Y:S01]  /*4de0*/  IMAD.WIDE.U32 R4, R10, UR14, R20 ;  /* 0x0000000e0a047c25 */ /* 0x000fe2000f8e0014 */
[----:B--2---:R-:W-:-:S03]  /*4df0*/  LOP3.LUT R6, R2, R59, RZ, 0xfc, !PT ;  /* 0x0000003b02067212 */ /* 0x004fc600078efcff */
[----:B------:R2:W-:Y:S01]  /*4e00*/  F2F.F16.F32 R9, R66 ;  /* 0x0000004200097304 */ /* 0x0005e20000200800 */
[----:B0-----:R-:W-:Y:S01]  /*4e10*/  FADD.FTZ R65, R98, R65 ;  /* 0x0000004162417221 */ /* 0x001fe20000010000 */
[----:B------:R-:W-:Y:S01]  /*4e20*/  IADD3 R5, R5, R11, RZ ;  /* 0x0000000b05057210 */ /* 0x000fe20007ffe0ff */
[----:B------:R0:W-:Y:S01]  /*4e30*/  STS.64 [R72], R6 ;  /* 0x0000000648007388 */ /* 0x0001e20000000a00 */
[----:B------:R-:W-:-:S03]  /*4e40*/  NOP ;  /* 0x0000000000007918 */ /* 0x000fc60000000000 */
[----:B------:R-:W4:Y:S01]  /*4e50*/  LDS.64 R2, [R72] ;  /* 0x0000000048027984 */ /* 0x000f220000000a00 */
[----:B------:R-:W5:Y:S01]  /*4e60*/  F2F.F16.F32 R10, R67 ;  /* 0x00000043000a7304 */ /* 0x000f620000200800 */
[----:B--2---:R-:W-:Y:S01]  /*4e70*/  FADD.FTZ R66, R65, R66 ;  /* 0x0000004241427221 */ /* 0x004fe20000010000 */
[----:B0-----:R-:W-:-:S03]  /*4e80*/  IMAD R6, R104, UR6, RZ ;  /* 0x0000000668067c24 */ /* 0x001fc6000f8e02ff */
[----:B------:R-:W-:-:S03]  /*4e90*/  FADD.FTZ R98, R66, R67 ;  /* 0x0000004342627221 */ /* 0x000fc60000010000 */
[----:B------:R-:W0:Y:S01]  /*4ea0*/  F2F.F16.F32 R19, R63 ;  /* 0x0000003f00137304 */ /* 0x000e220000200800 */
[C---:B------:R-:W-:Y:S02]  /*4eb0*/  IMAD R11, R103.reuse, UR7, R6 ;  /* 0x00000007670b7c24 */ /* 0x040fe4000f8e0206 */
[----:B------:R-:W-:Y:S01]  /*4ec0*/  IMAD.WIDE.U32 R6, R103, UR6, R4 ;  /* 0x0000000667067c25 */ /* 0x000fe2000f8e0004 */
[----:B------:R-:W-:-:S03]  /*4ed0*/  ULDC.64 UR6, c[0x0][0x3b0] ;  /* 0x0000ec0000067ab9 */ /* 0x000fc60000000a00 */
[----:B---3--:R-:W-:Y:S01]  /*4ee0*/  IMAD.WIDE.U32 R4, R0, 0x10000, RZ ;  /* 0x0001000000047825 */ /* 0x008fe200078e00ff */
[----:B------:R-:W-:Y:S02]  /*4ef0*/  IADD3 R7, R7, R11, RZ ;  /* 0x0000000b07077210 */ /* 0x000fe40007ffe0ff */
[----:B-1----:R-:W-:Y:S01]  /*4f00*/  LEA R8, P0, R6, R24, 0x1 ;  /* 0x0000001806087211 */ /* 0x002fe200078008ff */
[----:B-----5:R-:W-:Y:S01]  /*4f10*/  IMAD R0, R22, UR15, RZ ;  /* 0x0000000f16007c24 */ /* 0x020fe2000f8e02ff */
[----:B------:R-:W-:Y:S02]  /*4f20*/  PRMT R11, R9, 0x5410, R10 ;  /* 0x00005410090b7816 */ /* 0x000fe4000000000a */
[----:B------:R-:W-:Y:S02]  /*4f30*/  LEA.HI.X R9, R6, R25, R7, 0x1, P0 ;  /* 0x0000001906097211 */ /* 0x000fe400000f0c07 */
[----:B------:R-:W-:Y:S01]  /*4f40*/  LOP3.LUT R11, R11, R5, RZ, 0xfc, !PT ;  /* 0x000000050b0b7212 */ /* 0x000fe200078efcff */
[----:B------:R-:W1:Y:S01]  /*4f50*/  LDC.64 R24, c[0x0][0x3f0] ;  /* 0x0000fc00ff187b82 */ /* 0x000e620000000a00 */
[----:B0-----:R-:W-:Y:S01]  /*4f60*/  LOP3.LUT R10, R4, R19, RZ, 0xfc, !PT ;  /* 0x00000013040a7212 */ /* 0x001fe200078efcff */
[----:B------:R-:W-:-:S04]  /*4f70*/  IMAD.WIDE R4, R96, 0x8, R8 ;  /* 0x0000000860047825 */ /* 0x000fc800078e0208 */
[----:B------:R-:W-:-:S04]  /*4f80*/  IMAD.WIDE.U32 R8, R22, UR14, R20 ;  /* 0x0000000e16087c25 */ /* 0x000fc8000f8e0014 */
[----:B------:R-:W-:Y:S02]  /*4f90*/  IMAD R19, R23, UR14, R0 ;  /* 0x0000000e17137c24 */ /* 0x000fe4000f8e0200 */
[----:B------:R-:W-:Y:S01]  /*4fa0*/  IMAD R0, R104, UR6, RZ ;  /* 0x0000000668007c24 */ /* 0x000fe2000f8e02ff */
[----:B----4-:R0:W-:Y:S02]  /*4fb0*/  STG.E.64 desc[UR12][R4.64], R2 ;  /* 0x0000000204007986 */ /* 0x0101e4000c101b0c */
[----:B------:R-:W-:Y:S01]  /*4fc0*/  IADD3 R9, R9, R19, RZ ;  /* 0x0000001309097210 */ /* 0x000fe20007ffe0ff */
[----:B------:R-:W-:Y:S01]  /*4fd0*/  BAR.SYNC.DEFER_BLOCKING 0x0 ;  /* 0x0000000000007b1d */ /* 0x000fe20000010000 */
[C---:B0-----:R-:W-:Y:S02]  /*4fe0*/  IMAD R5, R103.reuse, UR7, R0 ;  /* 0x0000000767057c24 */ /* 0x041fe4000f8e0200 */
[----:B------:R-:W-:-:S05]  /*4ff0*/  IMAD.WIDE.U32 R2, R103, UR6, R8 ;  /* 0x0000000667027c25 */ /* 0x000fca000f8e0008 */
[----:B------:R-:W-:Y:S02]  /*5000*/  IADD3 R0, R3, R5, RZ ;  /* 0x0000000503007210 */ /* 0x000fe40007ffe0ff */
[----:B-1----:R-:W-:-:S04]  /*5010*/  LEA R4, P0, R2, R24, 0x1 ;  /* 0x0000001802047211 */ /* 0x002fc800078008ff */
        /* <DEDUP_REMOVED lines=9> */
.L_x_18388:
        /* <DEDUP_REMOVED lines=26> */
.L_x_18424:
[----:B------:R-:W-:Y:S05]  /*5250*/  BSYNC B0 ;  /* 0x0000000000007941 */ /* 0x000fea0003800000 */
.L_x_18423:
        /* <DEDUP_REMOVED lines=29> */
.L_x_18426:
[----:B-1----:R-:W2:Y:S02]  /*5430*/  S2R R15, SR_TID.X ;  /* 0x00000000000f7919 */ /* 0x002ea40000002100 */
.L_x_18427:
[----:B------:R-:W-:Y:S05]  /*5440*/  BSYNC B0 ;  /* 0x0000000000007941 */ /* 0x000fea0003800000 */
.L_x_18425:
        /* <DEDUP_REMOVED lines=22> */
.L_x_18429:
        /* <DEDUP_REMOVED lines=28> */
.L_x_18428:
[----:B------:R-:W-:Y:S05]  /*5770*/  EXIT ;  /* 0x000000000000794d */ /* 0x000fea0003800000 */
.L_x_18430:
        /* <DEDUP_REMOVED lines=16> */
.L_x_19049:


//--------------------- .text._Z25selective_scan_bwd_kernelI32Selective_Scan_bwd_kernel_traitsILi32ELi4ELb1ELb0ELb1ELb1ELb0EN3c104HalfENS1_7complexIfEEEEv12SSMParamsBwd --------------------------
	.section	.text._Z25selective_scan_bwd_kernelI32Selective_Scan_bwd_kernel_traitsILi32ELi4ELb1ELb0ELb1ELb1ELb0EN3c104HalfENS1_7complexIfEEEEv12SSMParamsBwd,"ax",@progbits
	.align	128
        .global         _Z25selective_scan_bwd_kernelI32Selective_Scan_bwd_kernel_traitsILi32ELi4ELb1ELb0ELb1ELb1ELb0EN3c104HalfENS1_7complexIfEEEEv12SSMParamsBwd
        .type           _Z25selective_scan_bwd_kernelI32Selective_Scan_bwd_kernel_traitsILi32ELi4ELb1ELb0ELb1ELb1ELb0EN3c104HalfENS1_7complexIfEEEEv12SSMParamsBwd,@function
        .size           _Z25selective_scan_bwd_kernelI32Selective_Scan_bwd_kernel_traitsILi32ELi4ELb1ELb0ELb1ELb1ELb0EN3c104HalfENS1_7complexIfEEEEv12SSMParamsBwd,(.L_x_19050 - _Z25selective_scan_bwd_kernelI32Selective_Scan_bwd_kernel_traitsILi32ELi4ELb1ELb0ELb1ELb1ELb0EN3c104HalfENS1_7complexIfEEEEv12SSMParamsBwd)
        .other          _Z25selective_scan_bwd_kernelI32Selective_Scan_bwd_kernel_traitsILi32ELi4ELb1ELb0ELb1ELb1ELb0EN3c104HalfENS1_7complexIfEEEEv12SSMParamsBwd,@"STO_CUDA_ENTRY STV_DEFAULT"
_Z25selective_scan_bwd_kernelI32Selective_Scan_bwd_kernel_traitsILi32ELi4ELb1ELb0ELb1ELb1ELb0EN3c104HalfENS1_7complexIfEEEEv12SSMParamsBwd:
.text._Z25selective_scan_bwd_kernelI32Selective_Scan_bwd_kernel_traitsILi32ELi4ELb1ELb0ELb1ELb1ELb0EN3c104HalfENS1_7complexIfEEEEv12SSMParamsBwd:
        /* <DEDUP_REMOVED lines=61> */
[----:B------:R-:W-:Y:S01]  /*03d0*/  ISETP.NE.AND P1, PT, R8, RZ, PT ;  /* 0x000000ff0800720c */ /* 0x000fe20003f25270 */
[----:B------:R-:W-:Y:S01]  /*03e0*/  IMAD R0, R102, R4, RZ ;  /* 0x0000000466007224 */ /* 0x000fe200078e02ff */
[----:B------:R-:W-:Y:S01]  /*03f0*/  LEA R7, R25, 0xffffff80, 0x7 ;  /* 0xffffff8019077811 */ /* 0x000fe200078e38ff */
[----:B------:R-:W-:-:S02]  /*0400*/  ULDC.64 UR10, c[0x0][0x328] ;  /* 0x0000ca00000a7ab9 */ /* 0x000fc40000000a00 */
[----:B------:R-:W-:Y:S01]  /*0410*/  UIMAD UR9, UR14, UR10, URZ ;  /* 0x0000000a0e0972a4 */ /* 0x000fe2000f8e023f */
[----:B------:R-:W-:Y:S01]  /*0420*/  @P0 IADD3 R96, R96, 0x1, RZ ;  /* 0x0000000160600810 */ /* 0x000fe20007ffe0ff */
[----:B------:R-:W-:Y:S01]  /*0430*/  IMAD R0, R101, R5, R0 ;  /* 0x0000000565007224 */ /* 0x000fe200078e0200 */
[----:B------:R-:W-:Y:S02]  /*0440*/  SHF.R.S32.HI R9, RZ, 0x1f, R7 ;  /* 0x0000001fff097819 */ /* 0x000fe40000011407 */
        /* <DEDUP_REMOVED lines=11> */
[----:B------:R-:W-:Y:S01]  /*0500*/  ULDC.64 UR8, c[0x0][0x260] ;  /* 0x0000980000087ab9 */ /* 0x000fe20000000a00 */
[----:B------:R-:W-:Y:S01]  /*0510*/  @!P1 LOP3.LUT R96, RZ, R8, RZ, 0x33, !PT ;  /* 0x00000008ff609212 */ /* 0x000fe200078e33ff */
[C---:B------:R-:W-:Y:S01]  /*0520*/  IMAD R8, R101.reuse, R11, R2 ;  /* 0x0000000b65087224 */ /* 0x040fe200078e0202 */
[----:B------:R-:W-:Y:S01]  /*0530*/  ISETP.NE.AND.EX P0, PT, RZ, UR11, PT, P0 ;  /* 0x0000000bff007c0c */ /* 0x000fe2000bf05300 */
[----:B------:R-:W-:-:S02]  /*0540*/  IMAD R6, R101, R13, R4 ;  /* 0x0000000d65067224 */ /* 0x000fc400078e0204 */
[----:B------:R-:W-:-:S04]  /*0550*/  IMAD.WIDE.U32 R2, R101, R10, UR6 ;  /* 0x0000000665027e25 */ /* 0x000fc8000f8e000a */
        /* <DEDUP_REMOVED lines=19> */
[C---:B------:R-:W-:Y:S01]  /*0690*/  IMAD R9, R96.reuse, R15, R2 ;  /* 0x0000000f60097224 */ /* 0x040fe200078e0202 */
        /* <DEDUP_REMOVED lines=29> */
[----:B------:R-:W-:Y:S02]  /*0870*/  LEA.HI.X R83, R83, R29, R2, 0x1, P3 ;  /* 0x0000001d53537211 */ /* 0x000fe400018f0c02 */
[----:B------:R-:W-:Y:S01]  /*0880*/  MOV R94, RZ ;  /* 0x000000ff005e7202 */ /* 0x000fe20000000f00 */
[----:B------:R-:W-:Y:S06]  /*0890*/  @!P1 BRA `(.L_x_18431) ;  /* 0x0000004800709947 */ /* 0x000fec0003800000 */
[----:B------:R-:W0:Y:S01]  /*08a0*/  S2R R95, SR_TID.X ;  /* 0x00000000005f7919 */ /* 0x000e220000002100 */
[----:B------:R-:W1:Y:S01]  /*08b0*/  LDC.64 R2, c[0x0][0x370] ;  /* 0x0000dc00ff027b82 */ /* 0x000e620000000a00 */
[----:B------:R-:W-:Y:S01]  /*08c0*/  UIMAD.WIDE.U32 UR8, UR8, UR15, URZ ;  /* 0x0000000f080872a5 */ /* 0x000fe2000f8e003f */
[----:B------:R-:W-:Y:S01]  /*08d0*/  MOV R97, RZ ;  /* 0x000000ff00617202 */ /* 0x000fe20000000f00 */
[----:B------:R-:W2:Y:S01]  /*08e0*/  S2R R81, SR_LANEID ;  /* 0x0000000000517919 */ /* 0x000ea20000000000 */
[----:B------:R-:W-:Y:S01]  /*08f0*/  MOV R94, RZ ;  /* 0x000000ff005e7202 */ /* 0x000fe20000000f00 */
[----:B------:R-:W-:-:S03]  /*0900*/  UIADD3 UR11, UR9, UR4, URZ ;  /* 0x00000004090b7290 */ /* 0x000fc6000fffe03f */
[----:B------:R-:W3:Y:S01]  /*0910*/  S2UR UR5, SR_CgaCtaId ;  /* 0x00000000000579c3 */ /* 0x000ee20000008800 */
[----:B------:R-:W-:Y:S01]  /*0920*/  UMOV UR4, 0x400 ;  /* 0x0000040000047882 */ /* 0x000fe20000000000 */
[----:B------:R-:W-:-:S06]  /*0930*/  UMOV UR10, UR8 ;  /* 0x00000008000a7c82 */ /* 0x000fcc0008000000 */
[----:B------:R-:W4:Y:S01]  /*0940*/  LDC.64 R8, c[0x0][0x3d0] ;  /* 0x0000f400ff087b82 */ /* 0x000f220000000a00 */
[----:B-1----:R-:W-:-:S04]  /*0950*/  IMAD R0, R99, R2, RZ ;  /* 0x0000000263007224 */ /* 0x002fc800078e02ff */
[C---:B------:R-:W-:Y:S02]  /*0960*/  IMAD R89, R96.reuse, R3, R0 ;  /* 0x0000000360597224 */ /* 0x040fe400078e0200 */
[----:B------:R-:W-:Y:S01]  /*0970*/  IMAD.WIDE.U32 R2, R96, R2, UR10 ;  /* 0x0000000a60027e25 */ /* 0x000fe2000f8e0002 */
[C---:B0-----:R-:W-:Y:S01]  /*0980*/  LOP3.LUT R0, R95.reuse, 0xffffffe0, RZ, 0xc0, !PT ;  /* 0xffffffe05f007812 */ /* 0x041fe200078ec0ff */
[----:B---3--:R-:W-:Y:S01]  /*0990*/  ULEA UR4, UR5, UR4, 0x18 ;  /* 0x0000000405047291 */ /* 0x008fe2000f8ec03f */
[----:B------:R-:W-:Y:S02]  /*09a0*/  SHF.L.U32 R4, R95, 0x3, RZ ;  /* 0x000000035f047819 */ /* 0x000fe400000006ff */
[----:B------:R-:W-:Y:S02]  /*09b0*/  LOP3.LUT R91, R0, 0x1f, R95, 0xf8, !PT ;  /* 0x0000001f005b7812 */ /* 0x000fe400078ef85f */
[----:B------:R-:W-:Y:S02]  /*09c0*/  LEA.HI.SX32 R5, R4, R4, 0x1b ;  /* 0x0000000404057211 */ /* 0x000fe400078fdaff */
[----:B------:R-:W-:Y:S01]  /*09d0*/  MOV R93, UR4 ;  /* 0x00000004005d7c02 */ /* 0x000fe20008000f00 */
[----:B------:R-:W-:Y:S01]  /*09e0*/  ULDC UR4, c[0x0][0x224] ;  /* 0x0000890000047ab9 */ /* 0x000fe20000000800 */
[----:B------:R-:W-:-:S02]  /*09f0*/  IADD3 R91, R0, R91, RZ ;  /* 0x0000005b005b7210 */ /* 0x000fc40007ffe0ff */
[----:B------:R-:W-:Y:S02]  /*0a00*/  IADD3 R90, R93, 0x210, RZ ;  /* 0x000002105d5a7810 */ /* 0x000fe40007ffe0ff */
[----:B------:R-:W-:Y:S02]  /*0a10*/  IADD3 R89, R3, R89, RZ ;  /* 0x0000005903597210 */ /* 0x000fe40007ffe0ff */
[C---:B----4-:R-:W-:Y:S02]  /*0a20*/  LEA R92, P0, R2.reuse, R8, 0x3 ;  /* 0x00000008025c7211 */ /* 0x050fe400078018ff */
[----:B------:R-:W-:Y:S02]  /*0a30*/  IADD3 R0, R95, 0x20, RZ ;  /* 0x000000205f007810 */ /* 0x000fe40007ffe0ff */
[----:B------:R-:W-:Y:S02]  /*0a40*/  LEA R90, R5, R90, 0x2 ;  /* 0x0000005a055a7211 */ /* 0x000fe400078e10ff */
[----:B------:R-:W-:-:S02]  /*0a50*/  LEA.HI.X R89, R2, R9, R89, 0x3, P0 ;  /* 0x0000000902597211 */ /* 0x000fc400000f1c59 */
[----:B------:R-:W-:Y:S02]  /*0a60*/  MOV R5, R6 ;  /* 0x0000000600057202 */ /* 0x000fe40000000f00 */
[----:B------:R-:W-:Y:S02]  /*0a70*/  LEA.HI.SX32 R0, R0, R95, 0x1b ;  /* 0x0000005f00007211 */ /* 0x000fe400078fdaff */
[C---:B------:R-:W-:Y:S02]  /*0a80*/  IADD3 R2, R95.reuse, 0x40, RZ ;  /* 0x000000405f027810 */ /* 0x040fe40007ffe0ff */
[C---:B------:R-:W-:Y:S02]  /*0a90*/  IADD3 R4, R95.reuse, 0x60, RZ ;  /* 0x000000605f047810 */ /* 0x040fe40007ffe0ff */
[C---:B------:R-:W-:Y:S02]  /*0aa0*/  IADD3 R6, R95.reuse, 0x80, RZ ;  /* 0x000000805f067810 */ /* 0x040fe40007ffe0ff */
[----:B------:R-:W-:-:S02]  /*0ab0*/  IADD3 R8, R95, 0xa0, RZ ;  /* 0x000000a05f087810 */ /* 0x000fc40007ffe0ff */
[C---:B------:R-:W-:Y:S02]  /*0ac0*/  IADD3 R10, R95.reuse, 0xc0, RZ ;  /* 0x000000c05f0a7810 */ /* 0x040fe40007ffe0ff */
[----:B------:R-:W-:Y:S02]  /*0ad0*/  IADD3 R18, R95, 0xe0, RZ ;  /* 0x000000e05f127810 */ /* 0x000fe40007ffe0ff */
[----:B------:R-:W-:Y:S02]  /*0ae0*/  LEA R80, R0, R93, 0x2 ;  /* 0x0000005d00507211 */ /* 0x000fe400078e10ff */
[-C--:B------:R-:W-:Y:S02]  /*0af0*/  LEA.HI.SX32 R2, R2, R95.reuse, 0x1b ;  /* 0x0000005f02027211 */ /* 0x080fe400078fdaff */
[-C--:B------:R-:W-:Y:S02]  /*0b00*/  LEA.HI.SX32 R4, R4, R95.reuse, 0x1b ;  /* 0x0000005f04047211 */ /* 0x080fe400078fdaff */
[----:B------:R-:W-:-:S02]  /*0b10*/  LEA.HI.SX32 R6, R6, R95, 0x1b ;  /* 0x0000005f06067211 */ /* 0x000fc400078fdaff */
[-C--:B------:R-:W-:Y:S02]  /*0b20*/  LEA.HI.SX32 R8, R8, R95.reuse, 0x1b ;  /* 0x0000005f08087211 */ /* 0x080fe400078fdaff */
[-C--:B------:R-:W-:Y:S02]  /*0b30*/  LEA.HI.SX32 R10, R10, R95.reuse, 0x1b ;  /* 0x0000005f0a0a7211 */ /* 0x080fe400078fdaff */
[----:B------:R-:W-:Y:S02]  /*0b40*/  LEA.HI.SX32 R18, R18, R95, 0x1b ;  /* 0x0000005f12127211 */ /* 0x000fe400078fdaff */
[----:B------:R-:W-:Y:S02]  /*0b50*/  SHF.R.S32.HI R0, RZ, 0x1f, R91 ;  /* 0x0000001fff007819 */ /* 0x000fe4000001145b */
[----:B------:R-:W-:Y:S02]  /*0b60*/  LOP3.LUT R110, R95, 0x1f, RZ, 0xc0, !PT ;  /* 0x0000001f5f6e7812 */ /* 0x000fe400078ec0ff */
[----:B------:R-:W-:-:S02]  /*0b70*/  LEA R79, R2, R93, 0x2 ;  /* 0x0000005d024f7211 */ /* 0x000fc400078e10ff */
[-C--:B------:R-:W-:Y:S02]  /*0b80*/  LEA R78, R4, R93.reuse, 0x2 ;  /* 0x0000005d044e7211 */ /* 0x080fe400078e10ff */
[-C--:B------:R-:W-:Y:S02]  /*0b90*/  LEA R77, R6, R93.reuse, 0x2 ;  /* 0x0000005d064d7211 */ /* 0x080fe400078e10ff */
[-C--:B------:R-:W-:Y:S02]  /*0ba0*/  LEA R76, R8, R93.reuse, 0x2 ;  /* 0x0000005d084c7211 */ /* 0x080fe400078e10ff */
[-C--:B------:R-:W-:Y:S02]  /*0bb0*/  LEA R75, R10, R93.reuse, 0x2 ;  /* 0x0000005d0a4b7211 */ /* 0x080fe400078e10ff */
[----:B------:R-:W-:Y:S02]  /*0bc0*/  LEA R74, R18, R93, 0x2 ;  /* 0x0000005d124a7211 */ /* 0x000fe400078e10ff */
[----:B------:R-:W-:-:S02]  /*0bd0*/  SHF.L.U64.HI R73, R91, 0x3, R0 ;  /* 0x000000035b497819 */ /* 0x000fc40000010200 */
[----:B------:R-:W-:Y:S01]  /*0be0*/  MOV R82, UR4 ;  /* 0x0000000400527c02 */ /* 0x000fe20008000f00 */
[----:B--2---:R-:W-:-:S06]  /*0bf0*/  UMOV UR4, URZ ;  /* 0x0000003f00047c82 */ /* 0x004fcc0008000000 */
.L_x_18472:
[----:B------:R-:W-:Y:S01]  /*0c00*/  BAR.SYNC.DEFER_BLOCKING 0x0 ;  /* 0x0000000000007b1d */ /* 0x000fe20000010000 */
[----:B0-----:R-:W-:Y:S02]  /*0c10*/  MOV R2, R88 ;  /* 0x0000005800027202 */ /* 0x001fe40000000f00 */
[----:B------:R-:W-:Y:S02]  /*0c20*/  MOV R3, R87 ;  /* 0x0000005700037202 */ /* 0x000fe40000000f00 */
[----:B------:R-:W-:-:S03]  /*0c30*/  LEA R71, R81, R93, 0x3 ;  /* 0x0000005d51477211 */ /* 0x000fc600078e18ff */
[----:B------:R-:W0:Y:S01]  /*0c40*/  LDC R0, c[0x0][0x21c] ;  /* 0x00008700ff007b82 */ /* 0x000e220000000800 */
[----:B------:R-:W-:-:S06]  /*0c50*/  IMAD.WIDE R2, R95, 0x8, R2 ;  /* 0x000000085f027825 */ /* 0x000fcc00078e0202 */
[----:B------:R-:W2:Y:S01]  /*0c60*/  LDG.E.64 R2, desc[UR12][R2.64] ;  /* 0x0000000c02027981 */ /* 0x000ea2000c1e1b00 */
[----:B------:R-:W-:-:S05]  /*0c70*/  MOV R18, R5 ;  /* 0x0000000500127202 */ /* 0x000fca0000000f00 */
[----:B------:R-:W-:Y:S01]  /*0c80*/  IMAD.WIDE R4, R95, 0x8, R18 ;  /* 0x000000085f047825 */ /* 0x000fe200078e0212 */
[----:B--2---:R1:W-:Y:S01]  /*0c90*/  STS.64 [R71], R2 ;  /* 0x0000000247007388 */ /* 0x0043e20000000a00 */
[----:B------:R-:W-:-:S03]  /*0ca0*/  NOP ;  /* 0x0000000000007918 */ /* 0x000fc60000000000 */
[----:B------:R-:W2:Y:S01]  /*0cb0*/  LDS.64 R20, [R71] ;  /* 0x0000000047147984 */ /* 0x000ea20000000a00 */
[----:B------:R-:W-:Y:S06]  /*0cc0*/  BAR.SYNC.DEFER_BLOCKING 0x0 ;  /* 0x0000000000007b1d */ /* 0x000fec0000010000 */
[----:B------:R-:W3:Y:S01]  /*0cd0*/  LDG.E.64 R4, desc[UR12][R4.64] ;  /* 0x0000000c04047981 */ /* 0x000ee2000c1e1b00 */
[----:B-1----:R-:W-:Y:S02]  /*0ce0*/  MOV R2, R86 ;  /* 0x0000005600027202 */ /* 0x002fe40000000f00 */
[----:B------:R-:W-:-:S03]  /*0cf0*/  MOV R3, R85 ;  /* 0x0000005500037202 */ /* 0x000fc60000000f00 */
[----:B------:R-:W-:Y:S01]  /*0d00*/  IMAD.WIDE R6, R95, 0x8, R2 ;  /* 0x000000085f067825 */ /* 0x000fe200078e0202 */
[----:B---3--:R-:W-:Y:S01]  /*0d10*/  STS.64 [R71], R4 ;  /* 0x0000000447007388 */ /* 0x008fe20000000a00 */
[----:B------:R-:W-:-:S03]  /*0d20*/  NOP ;  /* 0x0000000000007918 */ /* 0x000fc60000000000 */
[----:B------:R-:W1:Y:S01]  /*0d30*/  LDS.64 R8, [R71] ;  /* 0x0000000047087984 */ /* 0x000e620000000a00 */
[----:B------:R-:W-:Y:S06]  /*0d40*/  BAR.SYNC.DEFER_BLOCKING 0x0 ;  /* 0x0000000000007b1d */ /* 0x000fec0000010000 */
[----:B------:R-:W3:Y:S01]  /*0d50*/  LDG.E.64 R6, desc[UR12][R6.64] ;  /* 0x0000000c06067981 */ /* 0x000ee2000c1e1b00 */
[----:B--2---:R-:W-:Y:S01]  /*0d60*/  HADD2.F32 R2, -RZ, R20.H0_H0 ;  /* 0x20000014ff027230 */ /* 0x004fe20000004100 */
[----:B------:R-:W-:Y:S01]  /*0d70*/  BSSY B0, `(.L_x_18432) ;  /* 0x000003c000007945 */ /* 0x000fe20003800000 */
[----:B-1----:R-:W-:Y:S01]  /*0d80*/  HADD2.F32 R3, -RZ, R8.H0_H0 ;  /* 0x20000008ff037230 */ /* 0x002fe20000004100 */
[--C-:B------:R-:W-:Y:S01]  /*0d90*/  SHF.R.U64 R67, R8, 0x10, R9.reuse ;  /* 0x0000001008437819 */ /* 0x100fe20000001209 */
[----:B------:R-:W-:Y:S01]  /*0da0*/  HADD2.F32 R5, -RZ, R9.H0_H0 ;  /* 0x20000009ff057230 */ /* 0x000fe20000004100 */
[----:B------:R-:W-:-:S02]  /*0db0*/  SHF.R.U32.HI R4, RZ, 0x10, R9 ;  /* 0x00000010ff047819 */ /* 0x000fc40000011609 */
[--C-:B-----5:R-:W-:Y:S01]  /*0dc0*/  FADD.FTZ R72, R3, R98.reuse ;  /* 0x0000006203487221 */ /* 0x120fe20000010000 */
[----:B------:R-:W-:Y:S02]  /*0dd0*/  HADD2.F32 R67, -RZ, R67.H0_H0 ;  /* 0x20000043ff437230 */ /* 0x000fe40000004100 */
[--C-:B------:R-:W-:Y:S01]  /*0de0*/  FADD.FTZ R70, R5, R98.reuse ;  /* 0x0000006205467221 */ /* 0x100fe20000010000 */
[----:B------:R-:W-:Y:S02]  /*0df0*/  SHF.R.U64 R5, R20, 0x10, R21 ;  /* 0x0000001014057819 */ /* 0x000fe40000001215 */
[----:B------:R-:W-:Y:S01]  /*0e00*/  FSETP.GTU.FTZ.AND P2, PT, R72, 20, PT ;  /* 0x41a000004800780b */ /* 0x000fe20003f5c000 */
[----:B------:R-:W-:Y:S01]  /*0e10*/  FADD.FTZ R67, R67, R98 ;  /* 0x0000006243437221 */ /* 0x000fe20000010000 */
[----:B------:R-:W-:Y:S01]  /*0e20*/  FSETP.GTU.FTZ.AND P0, PT, R70, 20, PT ;  /* 0x41a000004600780b */ /* 0x000fe20003f1c000 */
[----:B------:R-:W-:-:S03]  /*0e30*/  HADD2.F32 R5, -RZ, R5.H0_H0 ;  /* 0x20000005ff057230 */ /* 0x000fc60000004100 */
[----:B------:R-:W-:Y:S01]  /*0e40*/  FSETP.GTU.FTZ.AND P3, PT, R67, 20, PT ;  /* 0x41a000004300780b */ /* 0x000fe20003f7c000 */
[----:B---3--:R1:W-:Y:S01]  /*0e50*/  STS.64 [R71], R6 ;  /* 0x0000000647007388 */ /* 0x0083e20000000a00 */
[----:B------:R-:W-:-:S03]  /*0e60*/  NOP ;  /* 0x0000000000007918 */ /* 0x000fc60000000000 */
[----:B------:R-:W2:Y:S01]  /*0e70*/  LDS.64 R10, [R71] ;  /* 0x00000000470a7984 */ /* 0x000ea20000000a00 */
[----:B-1----:R-:W-:Y:S02]  /*0e80*/  HADD2.F32 R7, -RZ, R4.H0_H0 ;  /* 0x20000004ff077230 */ /* 0x002fe40000004100 */
[----:B------:R-:W-:-:S03]  /*0e90*/  HADD2.F32 R6, -RZ, R21.H0_H0 ;  /* 0x20000015ff067230 */ /* 0x000fc60000004100 */
[----:B------:R-:W-:Y:S01]  /*0ea0*/  FADD.FTZ R68, R7, R98 ;  /* 0x0000006207447221 */ /* 0x000fe20000010000 */
[----:B------:R-:W-:-:S04]  /*0eb0*/  SHF.R.U32.HI R7, RZ, 0x10, R21 ;  /* 0x00000010ff077819 */ /* 0x000fc80000011615 */
[----:B------:R-:W-:Y:S01]  /*0ec0*/  FSETP.GTU.FTZ.AND P1, PT, R68, 20, PT ;  /* 0x41a000004400780b */ /* 0x000fe20003f3c000 */
[----:B--2---:R-:W-:Y:S01]  /*0ed0*/  HADD2.F32 R69, -RZ, R10.H0_H0 ;  /* 0x2000000aff457230 */ /* 0x004fe20000004100 */
[--C-:B------:R-:W-:Y:S01]  /*0ee0*/  SHF.R.U64 R65, R10, 0x10, R11.reuse ;  /* 0x000000100a417819 */ /* 0x100fe2000000120b */
[----:B------:R-:W-:Y:S01]  /*0ef0*/  HADD2.F32 R66, -RZ, R11.H0_H0 ;  /* 0x2000000bff427230 */ /* 0x000fe20000004100 */
[----:B------:R-:W-:Y:S02]  /*0f00*/  SHF.R.U32.HI R64, RZ, 0x10, R11 ;  /* 0x00000010ff407819 */ /* 0x000fe4000001160b */
[----:B------:R-:W-:Y:S01]  /*0f10*/  FFMA.FTZ R94, R69, R2, R94 ;  /* 0x00000002455e7223 */ /* 0x000fe2000001005e */
        /* <DEDUP_REMOVED lines=33> */
.L_x_18433:
[----:B------:R-:W-:Y:S05]  /*1130*/  BSYNC B0 ;  /* 0x0000000000007941 */ /* 0x000fea0003800000 */
.L_x_18432:
        /* <DEDUP_REMOVED lines=33> */
.L_x_18435:
[----:B------:R-:W-:Y:S05]  /*1350*/  BSYNC B0 ;  /* 0x0000000000007941 */ /* 0x000fea0003800000 */
.L_x_18434:
        /* <DEDUP_REMOVED lines=33> */
.L_x_18437:
[----:B------:R-:W-:Y:S05]  /*1570*/  BSYNC B0 ;  /* 0x0000000000007941 */ /* 0x000fea0003800000 */
.L_x_18436:
        /* <DEDUP_REMOVED lines=33> */
.L_x_18439:
[----:B------:R-:W-:Y:S05]  /*1790*/  BSYNC B0 ;  /* 0x0000000000007941 */ /* 0x000fea0003800000 */
.L_x_18438:
[----:B------:R-:W-:Y:S01]  /*17a0*/  ISETP.GE.AND P0, PT, R0, 0x1, PT ;  /* 0x000000010000780c */ /* 0x000fe20003f06270 */
[----:B------:R-:W-:Y:S01]  /*17b0*/  FFMA.FTZ R5, R65, R5, R94 ;  /* 0x0000000541057223 */ /* 0x000fe2000001005e */
[----:B------:R-:W-:Y:S01]  /*17c0*/  HADD2.F32 R94, -RZ, R7.H0_H0 ;  /* 0x20000007ff5e7230 */ /* 0x000fe20000004100 */
[----:B------:R-:W-:Y:S01]  /*17d0*/  BAR.SYNC.DEFER_BLOCKING 0x0 ;  /* 0x0000000000007b1d */ /* 0x000fe20000010000 */
[----:B------:R-:W-:Y:S02]  /*17e0*/  HADD2.F32 R64, -RZ, R64.H0_H0 ;  /* 0x20000040ff407230 */ /* 0x000fe40000004100 */
[----:B------:R-:W-:Y:S01]  /*17f0*/  FFMA.FTZ R5, R66, R6, R5 ;  /* 0x0000000642057223 */ /* 0x000fe20000010005 */
[----:B------:R-:W-:Y:S02]  /*1800*/  CS2R R62, SRZ ;  /* 0x00000000003e7805 */ /* 0x000fe4000001ff00 */
[----:B------:R-:W-:Y:S01]  /*1810*/  CS2R R60, SRZ ;  /* 0x00000000003c7805 */ /* 0x000fe2000001ff00 */
[----:B------:R-:W-:Y:S01]  /*1820*/  FMUL.FTZ R59, R69, R100 ;  /* 0x00000064453b7220 */ /* 0x000fe20000410000 */
[----:B------:R-:W-:Y:S01]  /*1830*/  FFMA.FTZ R94, R64, R94, R5 ;  /* 0x0000005e405e7223 */ /* 0x000fe20000010005 */
[-C--:B------:R-:W-:Y:S01]  /*1840*/  FMUL.FTZ R58, R66, R100.reuse ;  /* 0x00000064423a7220 */ /* 0x080fe20000410000 */
[-C--:B------:R-:W-:Y:S01]  /*1850*/  FMUL.FTZ R57, R65, R100.reuse ;  /* 0x0000006441397220 */ /* 0x080fe20000410000 */
[----:B------:R-:W-:Y:S01]  /*1860*/  FMUL.FTZ R56, R64, R100 ;  /* 0x0000006440387220 */ /* 0x000fe20000410000 */
[----:B------:R-:W-:Y:S06]  /*1870*/  @!P0 BRA `(.L_x_18440) ;  /* 0x0000003000b48947 */ /* 0x000fec0003800000 */
[----:B------:R-:W0:Y:S01]  /*1880*/  LDC.64 R2, c[0x0][0x370] ;  /* 0x0000dc00ff027b82 */ /* 0x000e220000000a00 */
[----:B------:R-:W-:Y:S01]  /*1890*/  UMOV UR6, UR8 ;  /* 0x0000000800067c82 */ /* 0x000fe20008000000 */
[----:B------:R-:W-:Y:S01]  /*18a0*/  UMOV UR7, UR11 ;  /* 0x0000000b00077c82 */ /* 0x000fe20008000000 */
[----:B------:R-:W-:Y:S01]  /*18b0*/  HFMA2.MMA R54, -RZ, RZ, 0, 0 ;  /* 0x00000000ff367435 */ /* 0x000fe200000001ff */
[----:B------:R-:W-:Y:S01]  /*18c0*/  MOV R63, RZ ;  /* 0x000000ff003f7202 */ /* 0x000fe20000000f00 */
[----:B------:R-:W-:Y:S01]  /*18d0*/  UMOV UR5, URZ ;  /* 0x0000003f00057c82 */ /* 0x000fe20008000000 */
[----:B------:R-:W-:Y:S01]  /*18e0*/  ULDC UR30, c[0x0][0x224] ;  /* 0x00008900001e7ab9 */ /* 0x000fe20000000800 */
[----:B------:R-:W-:Y:S01]  /*18f0*/  ULDC UR31, c[0x0][0x21c] ;  /* 0x00008700001f7ab9 */ /* 0x000fe20000000800 */
[----:B------:R-:W1:Y:S01]  /*1900*/  LDC.64 R8, c[0x0][0x3d0] ;  /* 0x0000f400ff087b82 */ /* 0x000e620000000a00 */
[----:B------:R-:W-:Y:S01]  /*1910*/  ULDC.64 UR26, c[0x0][0x380] ;  /* 0x0000e000001a7ab9 */ /* 0x000fe20000000a00 */
[----:B------:R-:W-:Y:S01]  /*1920*/  ULDC.64 UR24, c[0x0][0x270] ;  /* 0x00009c0000187ab9 */ /* 0x000fe20000000a00 */
[----:B------:R-:W-:Y:S01]  /*1930*/  ULDC.64 UR22, c[0x0][0x250] ;  /* 0x0000940000167ab9 */ /* 0x000fe20000000a00 */
[----:B------:R-:W-:Y:S01]  /*1940*/  ULDC.64 UR20, c[0x0][0x248] ;  /* 0x0000920000147ab9 */ /* 0x000fe20000000a00 */
[----:B------:R-:W-:Y:S01]  /*1950*/  ULDC.64 UR18, c[0x0][0x238] ;  /* 0x00008e0000127ab9 */ /* 0x000fe20000000a00 */
[----:B------:R-:W-:-:S02]  /*1960*/  ULDC.64 UR16, c[0x0][0x230] ;  /* 0x00008c0000107ab9 */ /* 0x000fc40000000a00 */
[----:B------:R-:W2:Y:S01]  /*1970*/  LDC R0, c[0x0][0x224] ;  /* 0x00008900ff007b82 */ /* 0x000ea20000000800 */
[----:B0-----:R-:W-:-:S07]  /*1980*/  IMAD R6, R99, R2, RZ ;  /* 0x0000000263067224 */ /* 0x001fce00078e02ff */
        /* <DEDUP_REMOVED lines=9> */
[----:B------:R-:W3:Y:S01]  /*1a20*/  LDC.64 R24, c[0x0][0x2d8] ;  /* 0x0000b600ff187b82 */ /* 0x000ee20000000a00 */
[----:B--2---:R-:W-:Y:S01]  /*1a30*/  LEA R5, R0, UR4, 0x8 ;  /* 0x0000000400057c11 */ /* 0x004fe2000f8e40ff */
[----:B------:R-:W-:-:S06]  /*1a40*/  IMAD.WIDE.U32 R2, R95, 0x4, R2 ;  /* 0x000000045f027825 */ /* 0x000fcc00078e0002 */
[----:B------:R-:W2:Y:S01]  /*1a50*/  LDC.64 R26, c[0x0][0x2d0] ;  /* 0x0000b400ff1a7b82 */ /* 0x000ea20000000a00 */
        /* <DEDUP_REMOVED lines=15> */
.L_x_18471:
        /* <DEDUP_REMOVED lines=9> */
[----:B--2---:R-:W-:-:S04]  /*1be0*/  LEA R42, P0, R2, R26, 0x3 ;  /* 0x0000001a022a7211 */ /* 0x004fc800078018ff */
[----:B------:R-:W-:-:S06]  /*1bf0*/  LEA.HI.X R43, R2, R27, R0, 0x3, P0 ;  /* 0x0000001b022b7211 */ /* 0x000fcc00000f1c00 */
[----:B------:R-:W2:Y:S01]  /*1c00*/  LDG.E.64 R42, desc[UR12][R42.64] ;  /* 0x0000000c2a2a7981 */ /* 0x000ea2000c1e1b00 */
        /* <DEDUP_REMOVED lines=13> */
[----:B------:R-:W-:Y:S01]  /*1ce0*/  IMAD.WIDE.U32 R8, R101, UR20, RZ ;  /* 0x0000001465087c25 */ /* 0x000fe2000f8e00ff */
        /* <DEDUP_REMOVED lines=10> */
[----:B---3--:R-:W-:Y:S02]  /*1d90*/  LEA R44, P2, R6, R24, 0x3 ;  /* 0x00000018062c7211 */ /* 0x008fe400078418ff */
[----:B------:R-:W-:Y:S02]  /*1da0*/  @P0 IADD3 R7, R82, -0x2, RZ ;  /* 0xfffffffe52070810 */ /* 0x000fe40007ffe0ff */
[----:B------:R-:W-:Y:S02]  /*1db0*/  LEA.HI.X R45, R6, R25, R8, 0x3, P2 ;  /* 0x00000019062d7211 */ /* 0x000fe400010f1c08 */
[----:B------:R-:W-:-:S04]  /*1dc0*/  LEA R6, R81, R93, 0x4 ;  /* 0x0000005d51067211 */ /* 0x000fc800078e20ff */
[----:B------:R-:W5:Y:S01]  /*1dd0*/  LDG.E.64 R44, desc[UR12][R44.64] ;  /* 0x0000000c2c2c7981 */ /* 0x000f62000c1e1b00 */
[----:B0-----:R-:W-:-:S04]  /*1de0*/  @P0 IMAD R7, R7, R48, R54 ;  /* 0x0000003007070224 */ /* 0x001fc800078e0236 */
[----:B------:R-:W-:Y:S01]  /*1df0*/  @P0 IMAD.WIDE R8, R7, 0x10, R12 ;  /* 0x0000001007080825 */ /* 0x000fe200078e020c */
[----:B------:R-:W-:-:S03]  /*1e00*/  SHF.R.U64 R52, R20, 0x10, R21 ;  /* 0x0000001014347819 */ /* 0x000fc60000001215 */
[----:B------:R-:W-:Y:S02]  /*1e10*/  HADD2.F32 R53, -RZ, R20.H0_H0 ;  /* 0x20000014ff357230 */ /* 0x000fe40000004100 */
[----:B------:R-:W-:-:S03]  /*1e20*/  HADD2.F32 R52, -RZ, R52.H0_H0 ;  /* 0x20000034ff347230 */ /* 0x000fc60000004100 */
[-C--:B------:R-:W-:Y:S01]  /*1e30*/  FMUL.FTZ R116, R53, R72.reuse ;  /* 0x0000004835747220 */ /* 0x080fe20000410000 */
[----:B------:R-:W-:Y:S01]  /*1e40*/  ISETP.NE.AND P2, PT, R95, 0x1f, PT ;  /* 0x0000001f5f00780c */ /* 0x000fe20003f45270 */
[----:B------:R-:W-:Y:S01]  /*1e50*/  HADD2.F32 R103, -RZ, R21.H0_H0 ;  /* 0x20000015ff677230 */ /* 0x000fe20000004100 */
[----:B------:R-:W-:Y:S01]  /*1e60*/  SHF.R.U32.HI R105, RZ, 0x10, R21 ;  /* 0x00000010ff697819 */ /* 0x000fe20000011615 */
[----:B------:R-:W-:Y:S04]  /*1e70*/  BSSY B0, `(.L_x_18441) ;  /* 0x0000055000007945 */ /* 0x000fe80003800000 */
[----:B------:R-:W-:Y:S02]  /*1e80*/  HADD2.F32 R105, -RZ, R105.H0_H0 ;  /* 0x20000069ff697230 */ /* 0x000fe40000004100 */
[----:B--2---:R-:W-:Y:S01]  /*1e90*/  FMUL.FTZ R47, R42, 1.4426950216293334961 ;  /* 0x3fb8aa3b2a2f7820 */ /* 0x004fe20000410000 */
        /* <DEDUP_REMOVED lines=15> */
[C---:B0-----:R-:W-:Y:S02]  /*1f90*/  FMUL.FTZ R48, R10.reuse, R51 ;  /* 0x000000330a307220 */ /* 0x041fe40000410000 */
[----:B------:R-:W0:Y:S01]  /*1fa0*/  LDS.128 R4, [R6] ;  /* 0x0000000006047984 */ /* 0x000e220000000c00 */
[----:B--2---:R-:W-:Y:S01]  /*1fb0*/  FMUL.FTZ R49, R10, R49 ;  /* 0x000000310a317220 */ /* 0x004fe20000410000 */
[----:B---3--:R-:W-:Y:S01]  /*1fc0*/  FMUL.FTZ R2, R43, R67 ;  /* 0x000000432b027220 */ /* 0x008fe20000410000 */
[----:B------:R-:W-:-:S03]  /*1fd0*/  CS2R R50, SRZ ;  /* 0x0000000000327805 */ /* 0x000fc6000001ff00 */
[----:B------:R2:W-:Y:S01]  /*1fe0*/  STS.64 [R0+0xa80], R48 ;  /* 0x000a803000007388 */ /* 0x0005e20000000a00 */
[----:B------:R-:W-:Y:S01]  /*1ff0*/  BAR.SYNC.DEFER_BLOCKING 0x0 ;  /* 0x0000000000007b1d */ /* 0x000fe20000010000 */
[----:B------:R-:W-:Y:S01]  /*2000*/  FMUL.RZ R11, R2, 0.15915493667125701904 ;  /* 0x3e22f983020b7820 */ /* 0x000fe2000040c000 */
[----:B------:R-:W-:-:S04]  /*2010*/  FMUL.FTZ R2, R47, R67 ;  /* 0x000000432f027220 */ /* 0x000fc80000410000 */
[----:B------:R-:W-:Y:S01]  /*2020*/  MUFU.SIN R3, R11 ;  /* 0x0000000b00037308 */ /* 0x000fe20000000400 */
[----:B--2---:R-:W-:-:S07]  /*2030*/  FMUL.FTZ R0, R43, R70 ;  /* 0x000000462b007220 */ /* 0x004fce0000410000 */
[----:B------:R-:W2:Y:S01]  /*2040*/  MUFU.EX2 R2, R2 ;  /* 0x0000000200027308 */ /* 0x000ea20000000800 */
[----:B------:R-:W-:-:S07]  /*2050*/  FMUL.FTZ R10, R47, R70 ;  /* 0x000000462f0a7220 */ /* 0x000fce0000410000 */
[----:B------:R3:W4:Y:S01]  /*2060*/  MUFU.COS R107, R11 ;  /* 0x0000000b006b7308 */ /* 0x0007220000000000 */
[----:B------:R1:W5:Y:S07]  /*2070*/  @P0 LDG.E.64 R50, desc[UR12][R8.64+0x8] ;  /* 0x0000080c08320981 */ /* 0x00036e000c1e1b00 */
[----:B------:R-:W-:Y:S01]  /*2080*/  MUFU.EX2 R10, R10 ;  /* 0x0000000a000a7308 */ /* 0x000fe20000000800 */
[----:B-1----:R-:W-:-:S07]  /*2090*/  FMUL.RZ R9, R0, 0.15915493667125701904 ;  /* 0x3e22f98300097820 */ /* 0x002fce000040c000 */
[----:B------:R-:W1:Y:S01]  /*20a0*/  MUFU.SIN R111, R9 ;  /* 0x00000009006f7308 */ /* 0x000e620000000400 */
[-C--:B------:R-:W-:Y:S01]  /*20b0*/  FMUL.FTZ R0, R43, R68.reuse ;  /* 0x000000442b007220 */ /* 0x080fe20000410000 */
[----:B--2---:R-:W-:Y:S01]  /*20c0*/  FMUL.FTZ R108, R2, R3 ;  /* 0x00000003026c7220 */ /* 0x004fe20000410000 */
[----:B------:R-:W-:-:S05]  /*20d0*/  FMUL.FTZ R47, R47, R68 ;  /* 0x000000442f2f7220 */ /* 0x000fca0000410000 */
[----:B------:R-:W2:Y:S01]  /*20e0*/  MUFU.COS R109, R9 ;  /* 0x00000009006d7308 */ /* 0x000ea20000000000 */
[----:B---3--:R-:W-:Y:S01]  /*20f0*/  FMUL.RZ R11, R0, 0.15915493667125701904 ;  /* 0x3e22f983000b7820 */ /* 0x008fe2000040c000 */
[----:B----4-:R-:W-:Y:S01]  /*2100*/  FMUL.FTZ R107, R2, R107 ;  /* 0x0000006b026b7220 */ /* 0x010fe20000410000 */
[----:B------:R-:W-:Y:S01]  /*2110*/  FMUL.FTZ R2, RZ, R108 ;  /* 0x0000006cff027220 */ /* 0x000fe20000410000 */
[----:B------:R-:W-:-:S03]  /*2120*/  FMUL.FTZ R0, R108, R116 ;  /* 0x000000746c007220 */ /* 0x000fc60000410000 */
[----:B------:R-:W-:Y:S01]  /*2130*/  FFMA.FTZ R3, R107, R116, -R2 ;  /* 0x000000746b037223 */ /* 0x000fe20000010802 */
[----:B------:R-:W-:Y:S01]  /*2140*/  MUFU.EX2 R47, R47 ;  /* 0x0000002f002f7308 */ /* 0x000fe20000000800 */
[----:B------:R-:W-:Y:S01]  /*2150*/  FFMA.FTZ R0, RZ, R107, R0 ;  /* 0x0000006bff007223 */ /* 0x000fe20000010000 */
[----:B-1----:R-:W-:Y:S01]  /*2160*/  FMUL.FTZ R111, R10, R111 ;  /* 0x0000006f0a6f7220 */ /* 0x002fe20000410000 */
[----:B------:R-:W-:-:S05]  /*2170*/  FFMA.FTZ R46, R52, R67, R3 ;  /* 0x00000043342e7223 */ /* 0x000fca0000010003 */
[----:B------:R-:W1:Y:S01]  /*2180*/  MUFU.SIN R8, R11 ;  /* 0x0000000b00087308 */ /* 0x000e620000000400 */
[----:B--2---:R-:W-:Y:S01]  /*2190*/  FMUL.FTZ R109, R10, R109 ;  /* 0x0000006d0a6d7220 */ /* 0x004fe20000410000 */
[----:B------:R-:W-:-:S06]  /*21a0*/  FADD.FTZ R0, RZ, R0 ;  /* 0x00000000ff007221 */ /* 0x000fcc0000010000 */
[----:B------:R-:W2:Y:S01]  /*21b0*/  MUFU.COS R2, R11 ;  /* 0x0000000b00027308 */ /* 0x000ea20000000000 */
[C---:B------:R-:W-:Y:S01]  /*21c0*/  FMUL.FTZ R10, R111.reuse, R46 ;  /* 0x0000002e6f0a7220 */ /* 0x040fe20000410000 */
[----:B------:R-:W-:-:S03]  /*21d0*/  FMUL.FTZ R3, R111, R0 ;  /* 0x000000006f037220 */ /* 0x000fc60000410000 */
[C---:B------:R-:W-:Y:S01]  /*21e0*/  FFMA.FTZ R10, R109.reuse, R0, R10 ;  /* 0x000000006d0a7223 */ /* 0x040fe2000001000a */
[----:B------:R-:W-:Y:S01]  /*21f0*/  FFMA.FTZ R46, R109, R46, -R3 ;  /* 0x0000002e6d2e7223 */ /* 0x000fe20000010803 */
[----:B-1----:R-:W-:Y:S02]  /*2200*/  FMUL.FTZ R115, R47, R8 ;  /* 0x000000082f737220 */ /* 0x002fe40000410000 */
[----:B------:R-:W-:Y:S01]  /*2210*/  FADD.FTZ R10, RZ, R10 ;  /* 0x0000000aff0a7221 */ /* 0x000fe20000010000 */
[----:B------:R-:W-:Y:S01]  /*2220*/  FFMA.FTZ R46, R103, R70, R46 ;  /* 0x00000046672e7223 */ /* 0x000fe2000001002e */
[----:B--2---:R-:W-:Y:S02]  /*2230*/  FMUL.FTZ R113, R47, R2 ;  /* 0x000000022f717220 */ /* 0x004fe40000410000 */
[C---:B------:R-:W-:Y:S01]  /*2240*/  FMUL.FTZ R2, R115.reuse, R10 ;  /* 0x0000000a73027220 */ /* 0x040fe20000410000 */
[----:B------:R-:W-:-:S03]  /*2250*/  FMUL.FTZ R9, R115, R46 ;  /* 0x0000002e73097220 */ /* 0x000fc60000410000 */
[----:B------:R-:W-:Y:S01]  /*2260*/  FFMA.FTZ R114, R113, R46, -R2 ;  /* 0x0000002e71727223 */ /* 0x000fe20000010802 */
[----:B------:R-:W-:-:S06]  /*2270*/  @P2 LEA R46, R95, R93, 0x3 ;  /* 0x0000005d5f2e2211 */ /* 0x000fcc00078e18ff */
[----:B------:R-:W1:Y:S01]  /*2280*/  @P2 LDS.64 R46, [R46+0x1a88] ;  /* 0x001a88002e2e2984 */ /* 0x000e620000000a00 */
[CC--:B------:R-:W-:Y:S01]  /*2290*/  FMUL.FTZ R0, R48.reuse, R108.reuse ;  /* 0x0000006c30007220 */ /* 0x0c0fe20000410000 */
[----:B------:R-:W-:Y:S01]  /*22a0*/  FMUL.FTZ R3, R49, R108 ;  /* 0x0000006c31037220 */ /* 0x000fe20000410000 */
[----:B------:R-:W-:Y:S02]  /*22b0*/  FFMA.FTZ R9, R113, R10, R9 ;  /* 0x0000000a71097223 */ /* 0x000fe40000010009 */
[-C--:B------:R-:W-:Y:S01]  /*22c0*/  FFMA.FTZ R8, R49, R107.reuse, R0 ;  /* 0x0000006b31087223 */ /* 0x080fe20000010000 */
[----:B------:R-:W-:Y:S01]  /*22d0*/  FFMA.FTZ R2, R48, R107, -R3 ;  /* 0x0000006b30027223 */ /* 0x000fe20000010803 */
[----:B------:R-:W-:Y:S01]  /*22e0*/  FADD.FTZ R3, RZ, R9 ;  /* 0x00000009ff037221 */ /* 0x000fe20000010000 */
[----:B------:R-:W-:Y:S01]  /*22f0*/  FFMA.FTZ R114, R105, R68, R114 ;  /* 0x0000004469727223 */ /* 0x000fe20000010072 */
[C---:B------:R-:W-:Y:S01]  /*2300*/  FMUL.FTZ R10, R111.reuse, R8 ;  /* 0x000000086f0a7220 */ /* 0x040fe20000410000 */
[----:B------:R-:W-:Y:S01]  /*2310*/  FMUL.FTZ R11, R111, R2 ;  /* 0x000000026f0b7220 */ /* 0x000fe20000410000 */
[----:B0-----:R-:W-:Y:S06]  /*2320*/  @P2 BRA `(.L_x_18442) ;  /* 0x0000000000242947 */ /* 0x001fec0003800000 */
[----:B------:R-:W-:Y:S01]  /*2330*/  ISETP.NE.AND P0, PT, R82, R55, PT ;  /* 0x000000375200720c */ /* 0x000fe20003f05270 */
[----:B-1----:R-:W-:Y:S01]  /*2340*/  HFMA2.MMA R47, -RZ, RZ, 0, 0 ;  /* 0x00000000ff2f7435 */ /* 0x002fe200000001ff */
[----:B------:R-:W-:-:S11]  /*2350*/  MOV R46, 0x3f800000 ;  /* 0x3f800000002e7802 */ /* 0x000fd60000000f00 */
[----:B------:R-:W-:-:S04]  /*2360*/  @P0 LEA.HI R0, R82, R82, RZ, 0x1 ;  /* 0x0000005252000211 */ /* 0x000fc800078f08ff */
[----:B------:R-:W-:-:S04]  /*2370*/  @P0 LOP3.LUT R9, R0, 0xfffffe, RZ, 0xc0, !PT ;  /* 0x00fffffe00090812 */ /* 0x000fc800078ec0ff */
[----:B------:R-:W-:-:S04]  /*2380*/  @P0 IADD3 R9, -R9, R82, RZ ;  /* 0x0000005209090210 */ /* 0x000fc80007ffe1ff */
[----:B------:R-:W-:-:S04]  /*2390*/  @P0 LEA R0, R9, R54, 0x8 ;  /* 0x0000003609000211 */ /* 0x000fc800078e40ff */
[----:B------:R-:W-:-:S05]  /*23a0*/  @P0 LEA R0, R0, R93, 0x3 ;  /* 0x0000005d00000211 */ /* 0x000fca00078e18ff */
[----:B------:R0:W2:Y:S02]  /*23b0*/  @P0 LDS.64 R46, [R0+0xa80] ;  /* 0x000a8000002e0984 */ /* 0x0000a40000000a00 */
.L_x_18442:
[----:B------:R-:W-:Y:S05]  /*23c0*/  BSYNC B0 ;  /* 0x0000000000007941 */ /* 0x000fea0003800000 */
.L_x_18441:
[----:B------:R-:W3:Y:S01]  /*23d0*/  SHFL.UP PT, R112, R3, 0x1, RZ ;  /* 0x0420000003707989 */ /* 0x000ee200000e00ff */
[C---:B------:R-:W-:Y:S01]  /*23e0*/  FFMA.FTZ R8, R109.reuse, R8, R11 ;  /* 0x000000086d087223 */ /* 0x040fe2000001000b */
[----:B------:R-:W-:Y:S01]  /*23f0*/  FFMA.FTZ R10, R109, R2, -R10 ;  /* 0x000000026d0a7223 */ /* 0x000fe2000001080a */
[----:B------:R-:W-:Y:S01]  /*2400*/  ISETP.GE.AND P0, PT, R81, 0x1, PT ;  /* 0x000000015100780c */ /* 0x000fe20003f06270 */
[----:B------:R-:W4:Y:S01]  /*2410*/  SHFL.UP PT, R9, R114, 0x1, RZ ;  /* 0x0420000072097989 */ /* 0x000f2200000e00ff */
[C---:B------:R-:W-:Y:S01]  /*2420*/  FMUL.FTZ R125, R115.reuse, R8 ;  /* 0x00000008737d7220 */ /* 0x040fe20000410000 */
[-C--:B0-----:R-:W-:Y:S01]  /*2430*/  FMUL.FTZ R0, R115, R10.reuse ;  /* 0x0000000a73007220 */ /* 0x081fe20000410000 */
[----:B------:R-:W-:Y:S01]  /*2440*/  SHF.R.U32.HI R126, RZ, 0x10, R7 ;  /* 0x00000010ff7e7819 */ /* 0x000fe20000011607 */
[----:B------:R-:W-:Y:S02]  /*2450*/  HADD2.F32 R121, -RZ, R6.H0_H0 ;  /* 0x20000006ff797230 */ /* 0x000fe40000004100 */
[C---:B------:R-:W-:Y:S01]  /*2460*/  FFMA.FTZ R125, R113.reuse, R10, -R125 ;  /* 0x0000000a717d7223 */ /* 0x040fe2000001087d */
[----:B------:R-:W-:Y:S01]  /*2470*/  FFMA.FTZ R0, R113, R8, R0 ;  /* 0x0000000871007223 */ /* 0x000fe20000010000 */
[----:B------:R-:W-:Y:S01]  /*2480*/  SHF.R.U64 R123, R6, 0x10, R7 ;  /* 0x00000010067b7819 */ /* 0x000fe20000001207 */
[----:B------:R-:W-:Y:S01]  /*2490*/  HADD2.F32 R126, -RZ, R126.H0_H0 ;  /* 0x2000007eff7e7230 */ /* 0x000fe20000004100 */
[----:B------:R-:W-:Y:S01]  /*24a0*/  SHF.R.U32.HI R133, RZ, 0x10, R5 ;  /* 0x00000010ff857819 */ /* 0x000fe20000011605 */
[----:B------:R-:W0:Y:S01]  /*24b0*/  SHFL.UP PT, R2, R125, 0x1, RZ ;  /* 0x042000007d027989 */ /* 0x000e2200000e00ff */
[----:B------:R-:W-:-:S02]  /*24c0*/  HADD2.F32 R120, -RZ, R7.H0_H0 ;  /* 0x20000007ff787230 */ /* 0x000fc40000004100 */
[----:B------:R-:W-:Y:S01]  /*24d0*/  FADD.FTZ R119, R66, R66 ;  /* 0x0000004242777221 */ /* 0x000fe20000010000 */
[----:B------:R-:W-:Y:S01]  /*24e0*/  HADD2.F32 R128, -RZ, R4.H0_H0 ;  /* 0x20000004ff807230 */ /* 0x000fe20000004100 */
[----:B------:R-:W1:Y:S01]  /*24f0*/  SHFL.UP PT, R8, R0, 0x1, RZ ;  /* 0x0420000000087989 */ /* 0x000e6200000e00ff */
[----:B------:R-:W-:Y:S01]  /*2500*/  SHF.R.U64 R4, R4, 0x10, R5 ;  /* 0x0000001004047819 */ /* 0x000fe20000001205 */
[----:B------:R-:W-:Y:S02]  /*2510*/  HADD2.F32 R127, -RZ, R5.H0_H0 ;  /* 0x20000005ff7f7230 */ /* 0x000fe40000004100 */
[----:B-----5:R-:W-:Y:S01]  /*2520*/  FMUL.FTZ R5, R45, R126 ;  /* 0x0000007e2d057220 */ /* 0x020fe20000410000 */
[----:B------:R-:W-:Y:S01]  /*2530*/  HADD2.F32 R123, -RZ, R123.H0_H0 ;  /* 0x2000007bff7b7230 */ /* 0x000fe20000004100 */
[----:B------:R-:W-:Y:S01]  /*2540*/  ISETP.GE.AND P3, PT, R81, 0x10, PT ;  /* 0x000000105100780c */ /* 0x000fe20003f66270 */
[----:B---3--:R-:W-:Y:S01]  /*2550*/  FMUL.FTZ R10, R0, R112 ;  /* 0x00000070000a7220 */ /* 0x008fe20000410000 */
[----:B------:R-:W-:Y:S01]  /*2560*/  FFMA.FTZ R7, R44, R120, -R5 ;  /* 0x000000782c077223 */ /* 0x000fe20000010805 */
[----:B------:R-:W-:-:S02]  /*2570*/  HADD2.F32 R133, -RZ, R133.H0_H0 ;  /* 0x20000085ff857230 */ /* 0x000fc40000004100 */
[----:B------:R-:W-:Y:S01]  /*2580*/  FMUL.FTZ R5, R45, R123 ;  /* 0x0000007b2d057220 */ /* 0x000fe20000410000 */
[-C--:B----4-:R-:W-:Y:S01]  /*2590*/  FMUL.FTZ R11, R0, R9.reuse ;  /* 0x00000009000b7220 */ /* 0x090fe20000410000 */
        /* <DEDUP_REMOVED lines=8> */
[----:B------:R-:W3:Y:S01]  /*2620*/  SHFL.UP PT, R112, R114, 0x2, RZ ;  /* 0x0440000072707989 */ /* 0x000ee200000e00ff */
[C---:B0-----:R-:W-:Y:S01]  /*2630*/  FMUL.FTZ R10, R0.reuse, R2 ;  /* 0x00000002000a7220 */ /* 0x041fe20000410000 */
[-C--:B-1----:R-:W-:Y:S02]  /*2640*/  FMUL.FTZ R9, R0, R8.reuse ;  /* 0x0000000800097220 */ /* 0x082fe40000410000 */
[----:B------:R-:W0:Y:S01]  /*2650*/  SHFL.UP PT, R118, R3, 0x2, RZ ;  /* 0x0440000003767989 */ /* 0x000e2200000e00ff */
[C---:B------:R-:W-:Y:S01]  /*2660*/  FFMA.FTZ R11, R125.reuse, R8, R10 ;  /* 0x000000087d0b7223 */ /* 0x040fe2000001000a */
[----:B------:R-:W-:-:S04]  /*2670*/  @P0 FFMA.FTZ R125, R125, R2, -R9 ;  /* 0x000000027d7d0223 */ /* 0x000fc80000010809 */
[----:B------:R-:W-:Y:S02]  /*2680*/  FSEL R11, R0, R11, !P0 ;  /* 0x0000000b000b7208 */ /* 0x000fe40004000000 */
[----:B------:R-:W1:Y:S01]  /*2690*/  SHFL.UP PT, R0, R125, 0x2, RZ ;  /* 0x044000007d007989 */ /* 0x000e6200000e00ff */
[----:B------:R-:W-:-:S03]  /*26a0*/  ISETP.GE.AND P0, PT, R81, 0x2, PT ;  /* 0x000000025100780c */ /* 0x000fc60003f06270 */
[----:B------:R-:W4:Y:S01]  /*26b0*/  SHFL.UP PT, R2, R11, 0x2, RZ ;  /* 0x044000000b027989 */ /* 0x000f2200000e00ff */
[C---:B---3--:R-:W-:Y:S01]  /*26c0*/  FMUL.FTZ R8, R11.reuse, R112 ;  /* 0x000000700b087220 */ /* 0x048fe20000410000 */
[----:B0-----:R-:W-:-:S03]  /*26d0*/  FMUL.FTZ R9, R11, R118 ;  /* 0x000000760b097220 */ /* 0x001fc60000410000 */
[C---:B------:R-:W-:Y:S01]  /*26e0*/  FFMA.FTZ R8, R125.reuse, R118, R8 ;  /* 0x000000767d087223 */ /* 0x040fe20000010008 */
[----:B------:R-:W-:-:S04]  /*26f0*/  FFMA.FTZ R9, R125, R112, -R9 ;  /* 0x000000707d097223 */ /* 0x000fc80000010809 */
[----:B------:R-:W-:Y:S01]  /*2700*/  @P0 FADD.FTZ R3, R3, R8 ;  /* 0x0000000803030221 */ /* 0x000fe20000010000 */
[----:B------:R-:W-:Y:S01]  /*2710*/  @P0 FADD.FTZ R114, R114, R9 ;  /* 0x0000000972720221 */ /* 0x000fe20000010000 */
[----:B-1----:R-:W-:-:S03]  /*2720*/  FMUL.FTZ R8, R11, R0 ;  /* 0x000000000b087220 */ /* 0x002fc60000410000 */
[----:B------:R-:W0:Y:S01]  /*2730*/  SHFL.UP PT, R112, R3, 0x4, RZ ;  /* 0x0480000003707989 */ /* 0x000e2200000e00ff */
[-C--:B----4-:R-:W-:Y:S01]  /*2740*/  FMUL.FTZ R9, R11, R2.reuse ;  /* 0x000000020b097220 */ /* 0x090fe20000410000 */
[C---:B------:R-:W-:Y:S02]  /*2750*/  FFMA.FTZ R8, R125.reuse, R2, R8 ;  /* 0x000000027d087223 */ /* 0x040fe40000010008 */
[----:B------:R-:W1:Y:S01]  /*2760*/  SHFL.UP PT, R10, R114, 0x4, RZ ;  /* 0x04800000720a7989 */ /* 0x000e6200000e00ff */
[----:B------:R-:W-:Y:S02]  /*2770*/  @P0 FFMA.FTZ R125, R125, R0, -R9 ;  /* 0x000000007d7d0223 */ /* 0x000fe40000010809 */
[----:B------:R-:W-:Y:S02]  /*2780*/  FSEL R8, R11, R8, !P0 ;  /* 0x000000080b087208 */ /* 0x000fe40004000000 */
[----:B------:R-:W-:Y:S01]  /*2790*/  ISETP.GE.AND P0, PT, R81, 0x4, PT ;  /* 0x000000045100780c */ /* 0x000fe20003f06270 */
[----:B------:R-:W3:Y:S04]  /*27a0*/  SHFL.UP PT, R0, R125, 0x4, RZ ;  /* 0x048000007d007989 */ /* 0x000ee800000e00ff */
[----:B------:R-:W4:Y:S01]  /*27b0*/  SHFL.UP PT, R2, R8, 0x4, RZ ;  /* 0x0480000008027989 */ /* 0x000f2200000e00ff */
[C---:B0-----:R-:W-:Y:S01]  /*27c0*/  FMUL.FTZ R118, R8.reuse, R112 ;  /* 0x0000007008767220 */ /* 0x041fe20000410000 */
[----:B-1----:R-:W-:-:S03]  /*27d0*/  FMUL.FTZ R11, R8, R10 ;  /* 0x0000000a080b7220 */ /* 0x002fc60000410000 */
        /* <DEDUP_REMOVED lines=8> */
[----:B------:R-:W1:Y:S01]  /*2860*/  SHFL.UP PT, R118, R3, 0x8, RZ ;  /* 0x0500000003767989 */ /* 0x000e6200000e00ff */
[----:B------:R-:W-:Y:S02]  /*2870*/  @P0 FFMA.FTZ R125, R125, R0, -R9 ;  /* 0x000000007d7d0223 */ /* 0x000fe40000010809 */
[----:B------:R-:W-:Y:S02]  /*2880*/  FSEL R11, R8, R11, !P0 ;  /* 0x0000000b080b7208 */ /* 0x000fe40004000000 */
[----:B------:R-:W-:Y:S01]  /*2890*/  ISETP.GE.AND P0, PT, R81, 0x8, PT ;  /* 0x000000085100780c */ /* 0x000fe20003f06270 */
[----:B------:R-:W3:Y:S04]  /*28a0*/  SHFL.UP PT, R0, R125, 0x8, RZ ;  /* 0x050000007d007989 */ /* 0x000ee800000e00ff */
[----:B------:R-:W4:Y:S01]  /*28b0*/  SHFL.UP PT, R2, R11, 0x8, RZ ;  /* 0x050000000b027989 */ /* 0x000f2200000e00ff */
[----:B0-----:R-:W-:-:S04]  /*28c0*/  FMUL.FTZ R8, R11, R112 ;  /* 0x000000700b087220 */ /* 0x001fc80000410000 */
[-C--:B-1----:R-:W-:Y:S01]  /*28d0*/  FFMA.FTZ R8, R125, R118.reuse, R8 ;  /* 0x000000767d087223 */ /* 0x082fe20000010008 */
[----:B------:R-:W-:-:S03]  /*28e0*/  FMUL.FTZ R9, R11, R118 ;  /* 0x000000760b097220 */ /* 0x000fc60000410000 */
[----:B------:R-:W-:Y:S01]  /*28f0*/  @P0 FADD.FTZ R3, R3, R8 ;  /* 0x0000000803030221 */ /* 0x000fe20000010000 */
[----:B------:R-:W-:Y:S01]  /*2900*/  FFMA.FTZ R9, R125, R112, -R9 ;  /* 0x000000707d097223 */ /* 0x000fe20000010809 */
[----:B---3--:R-:W-:-:S03]  /*2910*/  FMUL.FTZ R8, R11, R0 ;  /* 0x000000000b087220 */ /* 0x008fc60000410000 */
[----:B------:R-:W-:Y:S01]  /*2920*/  @P0 FADD.FTZ R114, R114, R9 ;  /* 0x0000000972720221 */ /* 0x000fe20000010000 */
[-C--:B----4-:R-:W-:Y:S01]  /*2930*/  FFMA.FTZ R8, R125, R2.reuse, R8 ;  /* 0x000000027d087223 */ /* 0x090fe20000010008 */
[----:B------:R-:W-:Y:S01]  /*2940*/  FMUL.FTZ R2, R11, R2 ;  /* 0x000000020b027220 */ /* 0x000fe20000410000 */
[----:B------:R-:W0:Y:S03]  /*2950*/  SHFL.UP PT, R112, R3, 0x10, RZ ;  /* 0x0600000003707989 */ /* 0x000e2600000e00ff */
[----:B------:R-:W-:Y:S01]  /*2960*/  @P0 FFMA.FTZ R125, R125, R0, -R2 ;  /* 0x000000007d7d0223 */ /* 0x000fe20000010802 */
[----:B------:R-:W-:Y:S01]  /*2970*/  FSEL R8, R11, R8, !P0 ;  /* 0x000000080b087208 */ /* 0x000fe20004000000 */
[----:B------:R-:W-:Y:S01]  /*2980*/  FMUL.FTZ R2, R44, R126 ;  /* 0x0000007e2c027220 */ /* 0x000fe20000410000 */
[----:B------:R-:W1:Y:S01]  /*2990*/  SHFL.UP PT, R11, R114, 0x10, RZ ;  /* 0x06000000720b7989 */ /* 0x000e6200000e00ff */
        /* <DEDUP_REMOVED lines=8> */
[-C--:B------:R-:W-:Y:S01]  /*2a20*/  FFMA.FTZ R118, R45, R121.reuse, R2 ;  /* 0x000000792d767223 */ /* 0x080fe20000010002 */
[----:B------:R-:W-:Y:S01]  /*2a30*/  FFMA.FTZ R2, R44, R121, -R5 ;  /* 0x000000792c027223 */ /* 0x000fe20000010805 */
[-C--:B------:R-:W-:Y:S01]  /*2a40*/  FMUL.FTZ R132, R113, R122.reuse ;  /* 0x0000007a71847220 */ /* 0x080fe20000410000 */
[----:B------:R-:W-:Y:S01]  /*2a50*/  FMUL.FTZ R130, R115, R122 ;  /* 0x0000007a73827220 */ /* 0x000fe20000410000 */
[C---:B------:R-:W-:Y:S01]  /*2a60*/  FMUL.FTZ R118, R119.reuse, R118 ;  /* 0x0000007677767220 */ /* 0x040fe20000410000 */
[----:B------:R-:W-:Y:S01]  /*2a70*/  FMUL.FTZ R117, R119, R2 ;  /* 0x0000000277757220 */ /* 0x000fe20000410000 */
[-C--:B------:R-:W-:Y:S01]  /*2a80*/  FFMA.FTZ R5, -R115, R124.reuse, -R132 ;  /* 0x0000007c73057223 */ /* 0x080fe20000010984 */
[----:B------:R-:W-:Y:S01]  /*2a90*/  FFMA.FTZ R130, R113, R124, -R130 ;  /* 0x0000007c71827223 */ /* 0x000fe20000010882 */
[----:B------:R-:W-:Y:S01]  /*2aa0*/  ISETP.NE.OR P0, PT, R110, RZ, P0 ;  /* 0x000000ff6e00720c */ /* 0x000fe20000705670 */
[----:B0-----:R-:W-:Y:S01]  /*2ab0*/  FMUL.FTZ R2, R8, R112 ;  /* 0x0000007008027220 */ /* 0x001fe20000410000 */
[----:B------:R-:W-:Y:S01]  /*2ac0*/  FADD.FTZ R132, -R118, R5 ;  /* 0x0000000576847221 */ /* 0x000fe20000010100 */
[----:B------:R-:W-:Y:S01]  /*2ad0*/  FADD.FTZ R130, R117, R130 ;  /* 0x0000008275827221 */ /* 0x000fe20000010000 */
[----:B------:R-:W-:-:S02]  /*2ae0*/  HFMA2.MMA R9, -RZ, RZ, 0, 0 ;  /* 0x00000000ff097435 */ /* 0x000fc400000001ff */
[----:B------:R-:W-:Y:S01]  /*2af0*/  FMUL.FTZ R134, R111, -R132 ;  /* 0x800000846f867220 */ /* 0x000fe20000410000 */
[CC--:B-1----:R-:W-:Y:S01]  /*2b00*/  FMUL.FTZ R5, R8.reuse, R11.reuse ;  /* 0x0000000b08057220 */ /* 0x0c2fe20000410000 */
[----:B------:R-:W-:Y:S02]  /*2b10*/  FFMA.FTZ R11, R125, R11, -R2 ;  /* 0x0000000b7d0b7223 */ /* 0x000fe40000010802 */
[----:B------:R-:W-:Y:S01]  /*2b20*/  FFMA.FTZ R136, R109, R130, -R134 ;  /* 0x000000826d887223 */ /* 0x000fe20000010886 */
[----:B---3--:R-:W-:Y:S01]  /*2b30*/  FMUL.FTZ R2, R8, R6 ;  /* 0x0000000608027220 */ /* 0x008fe20000410000 */
[----:B------:R-:W-:Y:S01]  /*2b40*/  FFMA.FTZ R112, R125, R112, R5 ;  /* 0x000000707d707223 */ /* 0x000fe20000010005 */
[----:B------:R-:W-:Y:S01]  /*2b50*/  @P3 FADD.FTZ R114, R114, R11 ;  /* 0x0000000b72723221 */ /* 0x000fe20000010000 */
[----:B------:R-:W-:Y:S01]  /*2b60*/  FMUL.FTZ R130, R111, -R130 ;  /* 0x800000826f827220 */ /* 0x000fe20000410000 */
[-C--:B----4-:R-:W-:Y:S01]  /*2b70*/  FFMA.FTZ R7, R125, R10.reuse, R2 ;  /* 0x0000000a7d077223 */ /* 0x090fe20000010002 */
[C---:B------:R-:W-:Y:S01]  /*2b80*/  FMUL.FTZ R5, R8.reuse, R10 ;  /* 0x0000000a08057220 */ /* 0x040fe20000410000 */
[----:B------:R-:W-:Y:S01]  /*2b90*/  @P3 FADD.FTZ R3, R3, R112 ;  /* 0x0000007003033221 */ /* 0x000fe20000010000 */
[----:B--2---:R-:W-:Y:S01]  /*2ba0*/  FMUL.FTZ R134, R115, -R46 ;  /* 0x8000002e73867220 */ /* 0x004fe20000410000 */
[----:B------:R-:W-:Y:S01]  /*2bb0*/  SHFL.UP PT, R114, R114, 0x1, RZ ;  /* 0x0420000072727989 */ /* 0x000fe200000e00ff */
[----:B------:R-:W-:Y:S01]  /*2bc0*/  FSEL R129, R8, R7, !P3 ;  /* 0x0000000708817208 */ /* 0x000fe20005800000 */
[----:B------:R-:W-:Y:S01]  /*2bd0*/  @P3 FFMA.FTZ R125, R125, R6, -R5 ;  /* 0x000000067d7d3223 */ /* 0x000fe20000010805 */
[----:B------:R-:W-:Y:S01]  /*2be0*/  FMUL.FTZ R6, R44, R133 ;  /* 0x000000852c067220 */ /* 0x000fe20000410000 */
[----:B------:R-:W-:Y:S01]  /*2bf0*/  SHFL.UP PT, R3, R3, 0x1, RZ ;  /* 0x0420000003037989 */ /* 0x000fe200000e00ff */
[----:B------:R-:W-:Y:S01]  /*2c00*/  FFMA.FTZ R131, R109, R132, R130 ;  /* 0x000000846d837223 */ /* 0x000fe20000010082 */
[----:B------:R-:W-:Y:S01]  /*2c10*/  FADD.FTZ R2, R65, R65 ;  /* 0x0000004141027221 */ /* 0x000fe20000010000 */
[C---:B------:R-:W-:Y:S01]  /*2c20*/  FFMA.FTZ R7, R45.reuse, R127, R6 ;  /* 0x0000007f2d077223 */ /* 0x040fe20000010006 */
[----:B------:R-:W0:Y:S01]  /*2c30*/  SHFL.UP PT, R129, R129, 0x1, RZ ;  /* 0x0420000081817989 */ /* 0x000e2200000e00ff */
[----:B------:R-:W-:Y:S01]  /*2c40*/  FMUL.FTZ R5, R45, R133 ;  /* 0x000000852d057220 */ /* 0x000fe20000410000 */
[-C--:B------:R-:W-:Y:S01]  /*2c50*/  FMUL.FTZ R132, R115, R47.reuse ;  /* 0x0000002f73847220 */ /* 0x080fe20000410000 */
[----:B------:R-:W-:Y:S01]  /*2c60*/  FFMA.FTZ R134, R113, -R47, R134 ;  /* 0x8000002f71867223 */ /* 0x000fe20000010086 */
[----:B------:R1:W2:Y:S01]  /*2c70*/  SHFL.UP PT, R6, R125, 0x1, RZ ;  /* 0x042000007d067989 */ /* 0x0002a200000e00ff */
[----:B------:R-:W-:-:S02]  /*2c80*/  MOV R8, 0x3f800000 ;  /* 0x3f80000000087802 */ /* 0x000fc40000000f00 */
[----:B------:R-:W-:Y:S02]  /*2c90*/  CS2R R10, SRZ ;  /* 0x00000000000a7805 */ /* 0x000fe4000001ff00 */
[----:B------:R-:W-:Y:S01]  /*2ca0*/  @!P0 LEA R130, R54, R93, 0x4 ;  /* 0x0000005d36828211 */ /* 0x000fe200078e20ff */
[----:B------:R-:W-:Y:S01]  /*2cb0*/  FMUL.FTZ R112, R2, R7 ;  /* 0x0000000702707220 */ /* 0x000fe20000410000 */
[----:B------:R-:W-:Y:S01]  /*2cc0*/  FFMA.FTZ R5, R44, R127, -R5 ;  /* 0x0000007f2c057223 */ /* 0x000fe20000010805 */
[----:B------:R-:W-:Y:S01]  /*2cd0*/  FFMA.FTZ R132, R113, R46, -R132 ;  /* 0x0000002e71847223 */ /* 0x000fe20000010884 */
[----:B------:R-:W-:Y:S01]  /*2ce0*/  FMUL.FTZ R7, R111, -R134 ;  /* 0x800000866f077220 */ /* 0x000fe20000410000 */
[----:B------:R3:W4:Y:S01]  /*2cf0*/  @!P0 LDS.128 R8, [R130+0x1b80] ;  /* 0x001b800082088984 */ /* 0x0007220000000c00 */
[----:B------:R-:W-:Y:S01]  /*2d00*/  FMUL.FTZ R5, R2, R5 ;  /* 0x0000000502057220 */ /* 0x000fe20000410000 */
[----:B------:R-:W-:Y:S01]  /*2d10*/  FADD.FTZ R131, -R112, R131 ;  /* 0x0000008370837221 */ /* 0x000fe20000010100 */
[-C--:B-1----:R-:W-:Y:S01]  /*2d20*/  FFMA.FTZ R125, R109, R132.reuse, -R7 ;  /* 0x000000846d7d7223 */ /* 0x082fe20000010807 */
[----:B------:R-:W-:Y:S01]  /*2d30*/  ISETP.NE.AND P0, PT, R110, 0x1f, PT ;  /* 0x0000001f6e00780c */ /* 0x000fe20003f05270 */
[----:B------:R-:W-:Y:S01]  /*2d40*/  FADD.FTZ R136, R5, R136 ;  /* 0x0000008805887221 */ /* 0x000fe20000010000 */
[----:B------:R-:W-:Y:S01]  /*2d50*/  FMUL.FTZ R138, R108, -R131 ;  /* 0x800000836c8a7220 */ /* 0x000fe20000410000 */
[----:B---3--:R-:W-:-:S02]  /*2d60*/  FMUL.FTZ R130, R111, -R132 ;  /* 0x800000846f827220 */ /* 0x008fc40000410000 */
[-C--:B------:R-:W-:Y:S01]  /*2d70*/  FMUL.FTZ R140, R108, -R136.reuse ;  /* 0x800000886c8c7220 */ /* 0x080fe20000410000 */
[----:B------:R-:W-:Y:S01]  /*2d80*/  FFMA.FTZ R138, R107, R136, -R138 ;  /* 0x000000886b8a7223 */ /* 0x000fe2000001088a */
[----:B0-----:R-:W-:Y:S01]  /*2d90*/  FMUL.FTZ R7, R129, R51 ;  /* 0x0000003381077220 */ /* 0x001fe20000410000 */
[----:B------:R-:W-:Y:S01]  /*2da0*/  FFMA.FTZ R134, R109, R134, R130 ;  /* 0x000000866d867223 */ /* 0x000fe20000010082 */
[-C--:B------:R-:W-:Y:S01]  /*2db0*/  FMUL.FTZ R130, R129, R50.reuse ;  /* 0x0000003281827220 */ /* 0x080fe20000410000 */
[----:B------:R-:W-:Y:S01]  /*2dc0*/  FFMA.FTZ R135, R107, R131, R140 ;  /* 0x000000836b877223 */ /* 0x000fe2000001008c */
[----:B--2---:R-:W-:Y:S01]  /*2dd0*/  FFMA.FTZ R7, R6, R50, -R7 ;  /* 0x0000003206077223 */ /* 0x004fe20000010807 */
[----:B------:R-:W-:Y:S01]  /*2de0*/  FMUL.FTZ R131, R108, -R125 ;  /* 0x8000007d6c837220 */ /* 0x000fe20000410000 */
[----:B------:R-:W-:Y:S01]  /*2df0*/  FFMA.FTZ R130, R6, R51, R130 ;  /* 0x0000003306827223 */ /* 0x000fe20000010082 */
[----:B------:R-:W-:Y:S01]  /*2e00*/  FMUL.FTZ R132, R108, -R134 ;  /* 0x800000866c847220 */ /* 0x000fe20000410000 */
[----:B------:R-:W-:Y:S01]  /*2e10*/  @P1 FADD.FTZ R50, R114, R7 ;  /* 0x0000000772321221 */ /* 0x000fe20000010000 */
[-C--:B------:R-:W-:Y:S01]  /*2e20*/  FMUL.FTZ R7, R45, R4.reuse ;  /* 0x000000042d077220 */ /* 0x080fe20000410000 */
[C---:B------:R-:W-:Y:S01]  /*2e30*/  FMUL.FTZ R114, R44.reuse, R4 ;  /* 0x000000042c727220 */ /* 0x040fe20000410000 */
[----:B------:R-:W-:Y:S01]  /*2e40*/  @P1 FADD.FTZ R51, R3, R130 ;  /* 0x0000008203331221 */ /* 0x000fe20000010000 */
[----:B------:R-:W-:Y:S01]  /*2e50*/  FADD.FTZ R3, R69, R69 ;  /* 0x0000004545037221 */ /* 0x000fe20000010000 */
[-C--:B------:R-:W-:Y:S01]  /*2e60*/  FFMA.FTZ R6, R44, R128.reuse, -R7 ;  /* 0x000000802c067223 */ /* 0x080fe20000010807 */
[----:B------:R-:W-:Y:S01]  /*2e70*/  FFMA.FTZ R114, R45, R128, R114 ;  /* 0x000000802d727223 */ /* 0x000fe20000010072 */
[----:B------:R-:W-:Y:S01]  /*2e80*/  FFMA.FTZ R129, R107, R134, R131 ;  /* 0x000000866b817223 */ /* 0x000fe20000010083 */
[----:B------:R-:W-:Y:S01]  /*2e90*/  FMUL.FTZ R131, R49, R51 ;  /* 0x0000003331837220 */ /* 0x000fe20000410000 */
[C---:B------:R-:W-:Y:S01]  /*2ea0*/  FMUL.FTZ R7, R3.reuse, R6 ;  /* 0x0000000603077220 */ /* 0x040fe20000410000 */
[----:B------:R-:W-:Y:S01]  /*2eb0*/  FMUL.FTZ R6, R3, R114 ;  /* 0x0000007203067220 */ /* 0x000fe20000410000 */
[-C--:B------:R-:W-:Y:S01]  /*2ec0*/  FMUL.FTZ R114, R49, R50.reuse ;  /* 0x0000003231727220 */ /* 0x080fe20000410000 */
[----:B------:R-:W-:Y:S01]  /*2ed0*/  FFMA.FTZ R49, R48, R50, -R131 ;  /* 0x0000003230317223 */ /* 0x000fe20000010883 */
[----:B------:R-:W-:Y:S01]  /*2ee0*/  FFMA.FTZ R125, R107, R125, -R132 ;  /* 0x0000007d6b7d7223 */ /* 0x000fe20000010884 */
[----:B------:R-:W-:Y:S01]  /*2ef0*/  FADD.FTZ R130, R7, R138 ;  /* 0x0000008a07827221 */ /* 0x000fe20000010000 */
[----:B------:R-:W-:Y:S01]  /*2f00*/  FADD.FTZ R131, -R6, R135 ;  /* 0x0000008706837221 */ /* 0x000fe20000010100 */
[----:B------:R0:W1:Y:S01]  /*2f10*/  SHFL.DOWN PT, R137, R129, 0x1, 0x1f ;  /* 0x08201f0081897f89 */ /* 0x00006200000e0000 */
[----:B------:R-:W-:-:S03]  /*2f20*/  FFMA.FTZ R114, R48, R51, R114 ;  /* 0x0000003330727223 */ /* 0x000fc60000010072 */
        /* <DEDUP_REMOVED lines=15> */
.L_x_18444:
[----:B------:R-:W-:Y:S05]  /*3020*/  BSYNC B0 ;  /* 0x0000000000007941 */ /* 0x000fea0003800000 */
.L_x_18443:
[----:B------:R-:W-:Y:S01]  /*3030*/  ISETP.GT.U32.AND P0, PT, R110, 0x1d, PT ;  /* 0x0000001d6e00780c */ /* 0x000fe20003f04070 */
[----:B------:R-:W-:Y:S01]  /*3040*/  FADD.FTZ R116, R116, R49 ;  /* 0x0000003174747221 */ /* 0x000fe20000010000 */
[----:B------:R-:W-:Y:S01]  /*3050*/  FADD.FTZ R49, RZ, R114 ;  /* 0x00000072ff317221 */ /* 0x000fe20000010000 */
[----:B-1----:R1:W4:Y:S01]  /*3060*/  SHFL.DOWN PT, R137, R125, 0x2, 0x1f ;  /* 0x08401f007d897f89 */ /* 0x00232200000e0000 */
[----:B------:R-:W-:Y:S01]  /*3070*/  BSSY B0, `(.L_x_18445) ;  /* 0x0000012000007945 */ /* 0x000fe20003800000 */
[C---:B------:R-:W-:Y:S01]  /*3080*/  FMUL.FTZ R114, R4.reuse, R116 ;  /* 0x0000007404727220 */ /* 0x040fe20000410000 */
[----:B--2---:R-:W-:Y:S01]  /*3090*/  FMUL.FTZ R135, R4, R49 ;  /* 0x0000003104877220 */ /* 0x004fe20000410000 */
[----:B0-----:R1:W0:Y:S04]  /*30a0*/  SHFL.DOWN PT, R139, R129, 0x2, 0x1f ;  /* 0x08401f00818b7f89 */ /* 0x00122800000e0000 */
[----:B------:R1:W2:Y:S04]  /*30b0*/  SHFL.DOWN PT, R132, R130, 0x2, 0x1f ;  /* 0x08401f0082847f89 */ /* 0x0002a800000e0000 */
[----:B------:R1:W0:Y:S01]  /*30c0*/  SHFL.DOWN PT, R141, R131, 0x2, 0x1f ;  /* 0x08401f00838d7f89 */ /* 0x00022200000e0000 */
[----:B------:R-:W-:Y:S05]  /*30d0*/  @P0 BRA `(.L_x_18446) ;  /* 0x00000000002c0947 */ /* 0x000fea0003800000 */
[C---:B0-----:R-:W-:Y:S01]  /*30e0*/  FMUL.FTZ R48, R129.reuse, R141 ;  /* 0x0000008d81307220 */ /* 0x041fe20000410000 */
[C---:B------:R-:W-:Y:S01]  /*30f0*/  FMUL.FTZ R4, R129.reuse, R139 ;  /* 0x0000008b81047220 */ /* 0x040fe20000410000 */
[-C--:B--2---:R-:W-:Y:S02]  /*3100*/  FMUL.FTZ R50, R129, R132.reuse ;  /* 0x0000008481327220 */ /* 0x084fe40000410000 */
[----:B------:R-:W-:Y:S01]  /*3110*/  FFMA.FTZ R51, R125, R132, -R48 ;  /* 0x000000847d337223 */ /* 0x000fe20000010830 */
[-C--:B----4-:R-:W-:Y:S01]  /*3120*/  FMUL.FTZ R48, R129, R137.reuse ;  /* 0x0000008981307220 */ /* 0x090fe20000410000 */
[C---:B------:R-:W-:Y:S01]  /*3130*/  FFMA.FTZ R4, R125.reuse, R137, -R4 ;  /* 0x000000897d047223 */ /* 0x040fe20000010804 */
[C---:B------:R-:W-:Y:S01]  /*3140*/  FFMA.FTZ R50, R125.reuse, R141, R50 ;  /* 0x0000008d7d327223 */ /* 0x040fe20000010032 */
[----:B-1----:R-:W-:Y:S01]  /*3150*/  FADD.FTZ R130, R130, R51 ;  /* 0x0000003382827221 */ /* 0x002fe20000010000 */
[----:B------:R-:W-:Y:S02]  /*3160*/  FFMA.FTZ R129, R125, R139, R48 ;  /* 0x0000008b7d817223 */ /* 0x000fe40000010030 */
[----:B------:R-:W-:Y:S01]  /*3170*/  FADD.FTZ R131, R131, R50 ;  /* 0x0000003283837221 */ /* 0x000fe20000010000 */
[----:B------:R-:W-:-:S07]  /*3180*/  MOV R125, R4 ;  /* 0x00000004007d7202 */ /* 0x000fce0000000f00 */
.L_x_18446:
[----:B------:R-:W-:Y:S05]  /*3190*/  BSYNC B0 ;  /* 0x0000000000007941 */ /* 0x000fea0003800000 */
.L_x_18445:
[CC--:B------:R-:W-:Y:S01]  /*31a0*/  FMUL.FTZ R48, R108.reuse, R116.reuse ;  /* 0x000000746c307220 */ /* 0x0c0fe20000410000 */
[-C--:B------:R-:W-:Y:S01]  /*31b0*/  FMUL.FTZ R51, R108, R49.reuse ;  /* 0x000000316c337220 */ /* 0x080fe20000410000 */
[-C--:B------:R-:W-:Y:S01]  /*31c0*/  FFMA.FTZ R4, R128, R49.reuse, R114 ;  /* 0x0000003180047223 */ /* 0x080fe20000010072 */
[-C--:B------:R-:W-:Y:S01]  /*31d0*/  FMUL.FTZ R114, R44, R49.reuse ;  /* 0x000000312c727220 */ /* 0x080fe20000410000 */
[CC--:B------:R-:W-:Y:S01]  /*31e0*/  FFMA.FTZ R48, R107.reuse, R49.reuse, R48 ;  /* 0x000000316b307223 */ /* 0x0c0fe20000010030 */
[-C--:B------:R-:W-:Y:S01]  /*31f0*/  FFMA.FTZ R51, R107, R116.reuse, -R51 ;  /* 0x000000746b337223 */ /* 0x080fe20000010833 */
[-C--:B------:R-:W-:Y:S01]  /*3200*/  FFMA.FTZ R50, R128, R116.reuse, -R135 ;  /* 0x0000007480327223 */ /* 0x080fe20000010887 */
[----:B------:R-:W-:Y:S01]  /*3210*/  ISETP.GT.U32.AND P0, PT, R110, 0x1b, PT ;  /* 0x0000001b6e00780c */ /* 0x000fe20003f04070 */
[C---:B------:R-:W-:Y:S01]  /*3220*/  FMUL.FTZ R135, R45.reuse, R49 ;  /* 0x000000312d877220 */ /* 0x040fe20000410000 */
[-C--:B--2---:R-:W-:Y:S01]  /*3230*/  FFMA.FTZ R132, R45, R116.reuse, R114 ;  /* 0x000000742d847223 */ /* 0x084fe20000010072 */
[----:B------:R-:W-:Y:S01]  /*3240*/  FADD.FTZ R48, RZ, R48 ;  /* 0x00000030ff307221 */ /* 0x000fe20000010000 */
[----:B------:R-:W-:Y:S01]  /*3250*/  FFMA.FTZ R114, R52, R67, R51 ;  /* 0x0000004334727223 */ /* 0x000fe20000010033 */
[----:B------:R-:W-:Y:S01]  /*3260*/  FFMA.FTZ R128, R44, R116, -R135 ;  /* 0x000000742c807223 */ /* 0x000fe20000010887 */
[----:B----4-:R-:W-:Y:S01]  /*3270*/  FFMA.FTZ R137, -R3, R4, RZ ;  /* 0x0000000403897223 */ /* 0x010fe200000101ff */
[C---:B------:R-:W-:Y:S01]  /*3280*/  FMUL.FTZ R4, R133.reuse, R48 ;  /* 0x0000003085047220 */ /* 0x040fe20000410000 */
[----:B------:R-:W-:Y:S01]  /*3290*/  FMUL.FTZ R51, R133, R114 ;  /* 0x0000007285337220 */ /* 0x000fe20000410000 */
[C---:B------:R-:W-:Y:S01]  /*32a0*/  FFMA.FTZ R135, R3.reuse, R50, RZ ;  /* 0x0000003203877223 */ /* 0x040fe200000100ff */
[C---:B------:R-:W-:Y:S01]  /*32b0*/  FMUL.FTZ R133, R3.reuse, R128 ;  /* 0x0000008003857220 */ /* 0x040fe20000410000 */
[----:B------:R-:W-:Y:S01]  /*32c0*/  FFMA.FTZ R3, -R3, R132, -RZ ;  /* 0x0000008403037223 */ /* 0x000fe200000109ff */
[C---:B------:R-:W-:Y:S01]  /*32d0*/  FFMA.FTZ R132, R127.reuse, R114, -R4 ;  /* 0x000000727f847223 */ /* 0x040fe20000010804 */
[----:B---3--:R-:W-:Y:S01]  /*32e0*/  FFMA.FTZ R134, R127, R48, R51 ;  /* 0x000000307f867223 */ /* 0x008fe20000010033 */
[----:B0-----:R0:W2:Y:S01]  /*32f0*/  SHFL.DOWN PT, R139, R129, 0x4, 0x1f ;  /* 0x08801f00818b7f89 */ /* 0x0010a200000e0000 */
[----:B------:R-:W-:Y:S01]  /*3300*/  BSSY B0, `(.L_x_18447) ;  /* 0x0000012000007945 */ /* 0x000fe20003800000 */
[----:B------:R-:W-:-:S02]  /*3310*/  ISETP.GT.U32.AND P1, PT, R110, 0x17, PT ;  /* 0x000000176e00780c */ /* 0x000fc40003f24070 */
[----:B------:R0:W3:Y:S01]  /*3320*/  SHFL.DOWN PT, R127, R125, 0x4, 0x1f ;  /* 0x08801f007d7f7f89 */ /* 0x0000e200000e0000 */
[----:B------:R-:W-:-:S03]  /*3330*/  ISETP.GT.U32.AND P3, PT, R110, 0xf, PT ;  /* 0x0000000f6e00780c */ /* 0x000fc60003f64070 */
[----:B------:R0:W4:Y:S04]  /*3340*/  SHFL.DOWN PT, R136, R130, 0x4, 0x1f ;  /* 0x08801f0082887f89 */ /* 0x00012800000e0000 */
[----:B------:R0:W0:Y:S01]  /*3350*/  SHFL.DOWN PT, R141, R131, 0x4, 0x1f ;  /* 0x08801f00838d7f89 */ /* 0x00002200000e0000 */
[----:B------:R-:W-:Y:S05]  /*3360*/  @P0 BRA `(.L_x_18448) ;  /* 0x00000000002c0947 */ /* 0x000fea0003800000 */
[C---:B0-----:R-:W-:Y:S01]  /*3370*/  FMUL.FTZ R50, R129.reuse, R141 ;  /* 0x0000008d81327220 */ /* 0x041fe20000410000 */
[C---:B--2---:R-:W-:Y:S01]  /*3380*/  FMUL.FTZ R4, R129.reuse, R139 ;  /* 0x0000008b81047220 */ /* 0x044fe20000410000 */
[-C--:B----4-:R-:W-:Y:S02]  /*3390*/  FMUL.FTZ R128, R129, R136.reuse ;  /* 0x0000008881807220 */ /* 0x090fe40000410000 */
[----:B------:R-:W-:Y:S01]  /*33a0*/  FFMA.FTZ R51, R125, R136, -R50 ;  /* 0x000000887d337223 */ /* 0x000fe20000010832 */
[-C--:B---3--:R-:W-:Y:S01]  /*33b0*/  FMUL.FTZ R50, R129, R127.reuse ;  /* 0x0000007f81327220 */ /* 0x088fe20000410000 */
[C---:B------:R-:W-:Y:S01]  /*33c0*/  FFMA.FTZ R4, R125.reuse, R127, -R4 ;  /* 0x0000007f7d047223 */ /* 0x040fe20000010804 */
[C---:B------:R-:W-:Y:S01]  /*33d0*/  FFMA.FTZ R128, R125.reuse, R141, R128 ;  /* 0x0000008d7d807223 */ /* 0x040fe20000010080 */
[----:B-1----:R-:W-:Y:S01]  /*33e0*/  FADD.FTZ R130, R130, R51 ;  /* 0x0000003382827221 */ /* 0x002fe20000010000 */
[----:B------:R-:W-:Y:S02]  /*33f0*/  FFMA.FTZ R129, R125, R139, R50 ;  /* 0x0000008b7d817223 */ /* 0x000fe40000010032 */
[----:B------:R-:W-:Y:S01]  /*3400*/  FADD.FTZ R131, R131, R128 ;  /* 0x0000008083837221 */ /* 0x000fe20000010000 */
[----:B------:R-:W-:-:S07]  /*3410*/  MOV R125, R4 ;  /* 0x00000004007d7202 */ /* 0x000fce0000000f00 */
.L_x_18448:
[----:B------:R-:W-:Y:S05]  /*3420*/  BSYNC B0 ;  /* 0x0000000000007941 */ /* 0x000fea0003800000 */
.L_x_18447:
[C---:B------:R-:W-:Y:S01]  /*3430*/  FFMA.FTZ R128, R2.reuse, R132, R135 ;  /* 0x0000008402807223 */ /* 0x040fe20000010087 */
[----:B------:R-:W-:Y:S01]  /*3440*/  FFMA.FTZ R132, -R2, R134, R137 ;  /* 0x0000008602847223 */ /* 0x000fe20000010189 */
[----:B---3--:R3:W0:Y:S01]  /*3450*/  SHFL.DOWN PT, R127, R125, 0x8, 0x1f ;  /* 0x09001f007d7f7f89 */ /* 0x00862200000e0000 */
[----:B------:R-:W-:Y:S03]  /*3460*/  BSSY B0, `(.L_x_18449) ;  /* 0x0000010000007945 */ /* 0x000fe60003800000 */
[----:B------:R3:W0:Y:S04]  /*3470*/  SHFL.DOWN PT, R135, R129, 0x8, 0x1f ;  /* 0x09001f0081877f89 */ /* 0x00062800000e0000 */
        /* <DEDUP_REMOVED lines=10> */
[----:B-1-3--:R-:W-:Y:S01]  /*3520*/  FADD.FTZ R130, R130, R51 ;  /* 0x0000003382827221 */ /* 0x00afe20000010000 */
[----:B------:R-:W-:Y:S02]  /*3530*/  FFMA.FTZ R129, R125, R135, R50 ;  /* 0x000000877d817223 */ /* 0x000fe40000010032 */
[----:B------:R-:W-:Y:S01]  /*3540*/  FADD.FTZ R131, R131, R134 ;  /* 0x0000008683837221 */ /* 0x000fe20000010000 */
[----:B------:R-:W-:-:S07]  /*3550*/  MOV R125, R4 ;  /* 0x00000004007d7202 */ /* 0x000fce0000000f00 */
.L_x_18450:
[----:B------:R-:W-:Y:S05]  /*3560*/  BSYNC B0 ;  /* 0x0000000000007941 */ /* 0x000fea0003800000 */
.L_x_18449:
[----:B0-----:R0:W0:Y:S01]  /*3570*/  SHFL.DOWN PT, R127, R125, 0x10, 0x1f ;  /* 0x0a001f007d7f7f89 */ /* 0x00102200000e0000 */
[----:B------:R-:W-:Y:S03]  /*3580*/  BSSY B0, `(.L_x_18451) ;  /* 0x0000010000007945 */ /* 0x000fe60003800000 */
[----:B------:R0:W0:Y:S04]  /*3590*/  SHFL.DOWN PT, R135, R129, 0x10, 0x1f ;  /* 0x0a001f0081877f89 */ /* 0x00002800000e0000 */
[----:B----4-:R4:W0:Y:S04]  /*35a0*/  SHFL.DOWN PT, R136, R130, 0x10, 0x1f ;  /* 0x0a001f0082887f89 */ /* 0x01082800000e0000 */
        /* <DEDUP_REMOVED lines=13> */
.L_x_18452:
[----:B------:R-:W-:Y:S05]  /*3680*/  BSYNC B0 ;  /* 0x0000000000007941 */ /* 0x000fea0003800000 */
.L_x_18451:
[C---:B------:R-:W-:Y:S01]  /*3690*/  FMUL.FTZ R51, R111.reuse, R114 ;  /* 0x000000726f337220 */ /* 0x040fe20000410000 */
[-C--:B------:R-:W-:Y:S01]  /*36a0*/  FMUL.FTZ R4, R111, R48.reuse ;  /* 0x000000306f047220 */ /* 0x080fe20000410000 */
[----:B--2---:R-:W-:Y:S01]  /*36b0*/  SHFL.DOWN PT, R139, R129, 0x1, 0x1f ;  /* 0x08201f00818b7f89 */ /* 0x004fe200000e0000 */
[-C--:B0-----:R-:W-:Y:S01]  /*36c0*/  FMUL.FTZ R127, R45, R48.reuse ;  /* 0x000000302d7f7220 */ /* 0x081fe20000410000 */
[CC--:B------:R-:W-:Y:S01]  /*36d0*/  FMUL.FTZ R138, R44.reuse, R48.reuse ;  /* 0x000000302c8a7220 */ /* 0x0c0fe20000410000 */
[C---:B------:R-:W-:Y:S01]  /*36e0*/  FFMA.FTZ R50, R109.reuse, R48, R51 ;  /* 0x000000306d327223 */ /* 0x040fe20000010033 */
[----:B------:R-:W0:Y:S01]  /*36f0*/  SHFL.IDX PT, R134, R11, RZ, 0x1f ;  /* 0x00001fff0b867589 */ /* 0x000e2200000e0000 */
[-C--:B------:R-:W-:Y:S01]  /*3700*/  FFMA.FTZ R4, R109, R114.reuse, -R4 ;  /* 0x000000726d047223 */ /* 0x080fe20000010804 */
[-C--:B------:R-:W-:Y:S01]  /*3710*/  FFMA.FTZ R127, R44, R114.reuse, -R127 ;  /* 0x000000722c7f7223 */ /* 0x080fe2000001087f */
[----:B------:R-:W-:Y:S01]  /*3720*/  FFMA.FTZ R135, R45, R114, R138 ;  /* 0x000000722d877223 */ /* 0x000fe2000001008a */
[----:B------:R-:W2:Y:S01]  /*3730*/  SHFL.IDX PT, R136, R10, RZ, 0x1f ;  /* 0x00001fff0a887589 */ /* 0x000ea200000e0000 */
[----:B------:R-:W-:Y:S01]  /*3740*/  FADD.FTZ R50, RZ, R50 ;  /* 0x00000032ff327221 */ /* 0x000fe20000010000 */
[----:B------:R-:W-:Y:S01]  /*3750*/  FFMA.FTZ R4, R103, R70, R4 ;  /* 0x0000004667047223 */ /* 0x000fe20000010004 */
[C---:B------:R-:W-:Y:S01]  /*3760*/  FMUL.FTZ R127, R2.reuse, R127 ;  /* 0x0000007f027f7220 */ /* 0x040fe20000410000 */
[----:B------:R-:W5:Y:S01]  /*3770*/  SHFL.DOWN PT, R142, R125, 0x1, 0x1f ;  /* 0x08201f007d8e7f89 */ /* 0x000f6200000e0000 */
[----:B------:R-:W-:Y:S01]  /*3780*/  FFMA.FTZ R135, -R2, R135, -RZ ;  /* 0x0000008702877223 */ /* 0x000fe200000109ff */
[C---:B------:R-:W-:Y:S01]  /*3790*/  FMUL.FTZ R2, R123.reuse, R50 ;  /* 0x000000327b027220 */ /* 0x040fe20000410000 */
[----:B------:R-:W-:Y:S01]  /*37a0*/  FMUL.FTZ R123, R123, R4 ;  /* 0x000000047b7b7220 */ /* 0x000fe20000410000 */
[----:B------:R-:W5:Y:S01]  /*37b0*/  SHFL.DOWN PT, R146, R131, 0x1, 0x1f ;  /* 0x08201f0083927f89 */ /* 0x000f6200000e0000 */
[-C--:B------:R-:W-:Y:S01]  /*37c0*/  FMUL.FTZ R137, R45, R50.reuse ;  /* 0x000000322d897220 */ /* 0x080fe20000410000 */
[C---:B------:R-:W-:Y:S01]  /*37d0*/  FMUL.FTZ R140, R44.reuse, R50 ;  /* 0x000000322c8c7220 */ /* 0x040fe20000410000 */
[C---:B------:R-:W-:Y:S01]  /*37e0*/  FFMA.FTZ R51, R121.reuse, R4, -R2 ;  /* 0x0000000479337223 */ /* 0x040fe20000010802 */
[----:B------:R-:W-:Y:S01]  /*37f0*/  FFMA.FTZ R123, R121, R50, R123 ;  /* 0x00000032797b7223 */ /* 0x000fe2000001007b */
[-C--:B------:R-:W-:Y:S01]  /*3800*/  FFMA.FTZ R138, R44, R4.reuse, -R137 ;  /* 0x000000042c8a7223 */ /* 0x080fe20000010889 */
[----:B------:R-:W5:Y:S01]  /*3810*/  SHFL.DOWN PT, R144, R130, 0x1, 0x1f ;  /* 0x08201f0082907f89 */ /* 0x000f6200000e0000 */
[----:B------:R-:W-:Y:S01]  /*3820*/  FFMA.FTZ R2, R45, R4, R140 ;  /* 0x000000042d027223 */ /* 0x000fe2000001008c */
[C---:B------:R-:W-:Y:S01]  /*3830*/  FFMA.FTZ R128, R119.reuse, R51, R128 ;  /* 0x0000003377807223 */ /* 0x040fe20000010080 */
[C---:B------:R-:W-:Y:S01]  /*3840*/  FFMA.FTZ R123, -R119.reuse, R123, R132 ;  /* 0x0000007b777b7223 */ /* 0x040fe20000010184 */
[C---:B------:R-:W-:Y:S01]  /*3850*/  FMUL.FTZ R121, R119.reuse, R138 ;  /* 0x0000008a77797220 */ /* 0x040fe20000410000 */
[----:B------:R-:W-:Y:S01]  /*3860*/  FFMA.FTZ R119, -R119, R2, -RZ ;  /* 0x0000000277777223 */ /* 0x000fe200000109ff */
[C---:B------:R-:W-:Y:S01]  /*3870*/  FMUL.FTZ R2, R115.reuse, R4 ;  /* 0x0000000473027220 */ /* 0x040fe20000410000 */
[----:B------:R-:W-:Y:S01]  /*3880*/  FMUL.FTZ R51, R115, R50 ;  /* 0x0000003273337220 */ /* 0x000fe20000410000 */
[C---:B0-----:R-:W-:Y:S01]  /*3890*/  @P2 FMUL.FTZ R137, R139.reuse, R134 ;  /* 0x000000868b892220 */ /* 0x041fe20000410000 */
[----:B-1-34-:R-:W-:Y:S01]  /*38a0*/  SHFL.IDX PT, R131, R131, RZ, 0x1f ;  /* 0x00001fff83837589 */ /* 0x01afe200000e0000 */
[----:B--2---:R-:W-:Y:S01]  /*38b0*/  @P2 FMUL.FTZ R139, R139, R136 ;  /* 0x000000888b8b2220 */ /* 0x004fe20000410000 */
[C---:B------:R-:W-:Y:S01]  /*38c0*/  FFMA.FTZ R132, R113.reuse, R50, R2 ;  /* 0x0000003271847223 */ /* 0x040fe20000010002 */
[----:B------:R-:W-:Y:S01]  /*38d0*/  FFMA.FTZ R2, R113, R4, -R51 ;  /* 0x0000000471027223 */ /* 0x000fe20000010833 */
[----:B------:R-:W-:Y:S01]  /*38e0*/  SHFL.IDX PT, R130, R130, RZ, 0x1f ;  /* 0x00001fff82827589 */ /* 0x000fe200000e0000 */
[----:B-----5:R-:W-:Y:S01]  /*38f0*/  @P2 FFMA.FTZ R139, R142, R134, R139 ;  /* 0x000000868e8b2223 */ /* 0x020fe2000001008b */
[----:B------:R-:W-:Y:S01]  /*3900*/  FADD.FTZ R51, RZ, R132 ;  /* 0x00000084ff337221 */ /* 0x000fe20000010000 */
[----:B------:R-:W-:Y:S01]  /*3910*/  FFMA.FTZ R2, R105, R68, R2 ;  /* 0x0000004469027223 */ /* 0x000fe20000010002 */
[----:B------:R0:W1:Y:S01]  /*3920*/  SHFL.IDX PT, R132, R129, RZ, 0x1f ;  /* 0x00001fff81847589 */ /* 0x00006200000e0000 */
[----:B------:R-:W-:Y:S01]  /*3930*/  @P2 FADD.FTZ R134, R146, R139 ;  /* 0x0000008b92862221 */ /* 0x000fe20000010000 */
[CC--:B------:R-:W-:Y:S01]  /*3940*/  FMUL.FTZ R139, R126.reuse, R51.reuse ;  /* 0x000000337e8b7220 */ /* 0x0c0fe20000410000 */
[----:B------:R-:W-:Y:S01]  /*3950*/  FMUL.FTZ R138, R126, R2 ;  /* 0x000000027e8a7220 */ /* 0x000fe20000410000 */
[----:B------:R-:W-:Y:S01]  /*3960*/  @P2 FFMA.FTZ R137, R142, R136, -R137 ;  /* 0x000000888e892223 */ /* 0x000fe20000010889 */
[----:B------:R2:W3:Y:S01]  /*3970*/  SHFL.IDX PT, R126, R125, RZ, 0x1f ;  /* 0x00001fff7d7e7589 */ /* 0x0004e200000e0000 */
[C---:B------:R-:W-:Y:S01]  /*3980*/  FFMA.FTZ R139, R120.reuse, R2, -R139 ;  /* 0x00000002788b7223 */ /* 0x040fe2000001088b */
[----:B------:R-:W-:Y:S01]  /*3990*/  FFMA.FTZ R141, R120, R51, R138 ;  /* 0x00000033788d7223 */ /* 0x000fe2000001008a */
[----:B------:R-:W-:Y:S01]  /*39a0*/  @P2 FADD.FTZ R136, R144, R137 ;  /* 0x0000008990882221 */ /* 0x000fe20000010000 */
[----:B------:R-:W-:Y:S01]  /*39b0*/  FMUL.FTZ R137, R134, -R47 ;  /* 0x8000002f86897220 */ /* 0x000fe20000410000 */
[-C--:B------:R-:W-:Y:S01]  /*39c0*/  FMUL.FTZ R120, R44, R51.reuse ;  /* 0x000000332c787220 */ /* 0x080fe20000410000 */
[C---:B------:R-:W-:Y:S01]  /*39d0*/  FMUL.FTZ R143, R45.reuse, R51 ;  /* 0x000000332d8f7220 */ /* 0x040fe20000410000 */
[C---:B------:R-:W-:Y:S01]  /*39e0*/  FMUL.FTZ R47, R136.reuse, -R47 ;  /* 0x8000002f882f7220 */ /* 0x040fe20000410000 */
[----:B------:R-:W-:Y:S01]  /*39f0*/  FFMA.FTZ R137, R136, R46, -R137 ;  /* 0x0000002e88897223 */ /* 0x000fe20000010889 */
[-C--:B0-----:R-:W-:Y:S01]  /*3a00*/  FFMA.FTZ R129, R45, R2.reuse, R120 ;  /* 0x000000022d817223 */ /* 0x081fe20000010078 */
[----:B------:R-:W-:Y:S01]  /*3a10*/  FFMA.FTZ R143, R44, R2, -R143 ;  /* 0x000000022c8f7223 */ /* 0x000fe2000001088f */
[----:B------:R-:W-:Y:S01]  /*3a20*/  FFMA.FTZ R47, R134, R46, R47 ;  /* 0x0000002e862f7223 */ /* 0x000fe2000001002f */
[----:B------:R-:W-:Y:S01]  /*3a30*/  FADD.FTZ R44, R124, R137 ;  /* 0x000000897c2c7221 */ /* 0x000fe20000010000 */
[C---:B------:R-:W-:Y:S01]  /*3a40*/  FMUL.FTZ R139, R0.reuse, R139 ;  /* 0x0000008b008b7220 */ /* 0x040fe20000410000 */
[----:B--2---:R-:W-:Y:S01]  /*3a50*/  FMUL.FTZ R125, R0, R143 ;  /* 0x0000008f007d7220 */ /* 0x004fe20000410000 */
[----:B------:R-:W-:Y:S01]  /*3a60*/  FADD.FTZ R45, -R122, R47 ;  /* 0x0000002f7a2d7221 */ /* 0x000fe20000010100 */
[C---:B------:R-:W-:Y:S01]  /*3a70*/  FMUL.FTZ R122, R0.reuse, R141 ;  /* 0x0000008d007a7220 */ /* 0x040fe20000410000 */
[----:B------:R-:W-:Y:S01]  /*3a80*/  FFMA.FTZ R129, -R0, R129, -RZ ;  /* 0x0000008100817223 */ /* 0x000fe200000109ff */
[C---:B------:R-:W-:Y:S01]  /*3a90*/  FMUL.FTZ R46, R115.reuse, -R44 ;  /* 0x8000002c732e7220 */ /* 0x040fe20000410000 */
[C---:B-1----:R-:W-:Y:S01]  /*3aa0*/  FMUL.FTZ R47, R132.reuse, R11 ;  /* 0x0000000b842f7220 */ /* 0x042fe20000410000 */
[----:B------:R-:W-:Y:S01]  /*3ab0*/  FMUL.FTZ R137, R115, -R45 ;  /* 0x8000002d73897220 */ /* 0x000fe20000410000 */
[-C--:B------:R-:W-:Y:S01]  /*3ac0*/  FMUL.FTZ R0, R132, R10.reuse ;  /* 0x0000000a84007220 */ /* 0x080fe20000410000 */
[----:B------:R-:W-:Y:S01]  /*3ad0*/  ISETP.NE.AND P0, PT, R95, RZ, PT ;  /* 0x000000ff5f00720c */ /* 0x000fe20003f05270 */
[----:B------:R-:W-:Y:S01]  /*3ae0*/  FFMA.FTZ R114, R52, -R67, R114 ;  /* 0x8000004334727223 */ /* 0x000fe20000010072 */
[C---:B---3--:R-:W-:Y:S01]  /*3af0*/  FFMA.FTZ R115, R126.reuse, R10, -R47 ;  /* 0x0000000a7e737223 */ /* 0x048fe2000001082f */
[C---:B------:R-:W-:Y:S01]  /*3b00*/  FFMA.FTZ R10, R113.reuse, R44, -R137 ;  /* 0x0000002c710a7223 */ /* 0x040fe20000010889 */
[----:B------:R-:W-:Y:S01]  /*3b10*/  FFMA.FTZ R47, R113, R45, R46 ;  /* 0x0000002d712f7223 */ /* 0x000fe2000001002e */
[----:B------:R-:W-:Y:S01]  /*3b20*/  FFMA.FTZ R46, R126, R11, R0 ;  /* 0x0000000b7e2e7223 */ /* 0x000fe20000010000 */
[----:B------:R-:W-:Y:S01]  /*3b30*/  FMUL.FTZ R11, R132, R9 ;  /* 0x00000009840b7220 */ /* 0x000fe20000410000 */
[----:B------:R-:W-:Y:S01]  /*3b40*/  FADD.FTZ R0, R117, R10 ;  /* 0x0000000a75007221 */ /* 0x000fe20000010000 */
[----:B------:R-:W-:Y:S01]  /*3b50*/  FADD.FTZ R47, -R118, R47 ;  /* 0x0000002f762f7221 */ /* 0x000fe20000010100 */
[----:B------:R-:W-:Y:S01]  /*3b60*/  P2R R10, PR, RZ, 0x1 ;  /* 0x00000001ff0a7803 */ /* 0x000fe20000000000 */
[----:B------:R-:W-:Y:S01]  /*3b70*/  FMUL.FTZ R132, R132, R8 ;  /* 0x0000000884847220 */ /* 0x000fe20000410000 */
[C---:B------:R-:W-:Y:S01]  /*3b80*/  FMUL.FTZ R120, R111.reuse, -R0 ;  /* 0x800000006f787220 */ /* 0x040fe20000410000 */
[-C--:B------:R-:W-:Y:S01]  /*3b90*/  FMUL.FTZ R10, R111, -R47.reuse ;  /* 0x8000002f6f0a7220 */ /* 0x080fe20000410000 */
[C---:B------:R-:W-:Y:S01]  /*3ba0*/  FFMA.FTZ R8, R126.reuse, R8, -R11 ;  /* 0x000000087e087223 */ /* 0x040fe2000001080b */
[----:B------:R-:W-:Y:S01]  /*3bb0*/  FADD.FTZ R11, R131, R46 ;  /* 0x0000002e830b7221 */ /* 0x000fe20000010000 */
[C---:B------:R-:W-:Y:S01]  /*3bc0*/  FFMA.FTZ R111, R109.reuse, R47, R120 ;  /* 0x0000002f6d6f7223 */ /* 0x040fe20000010078 */
[----:B------:R-:W-:Y:S01]  /*3bd0*/  FFMA.FTZ R118, R109, R0, -R10 ;  /* 0x000000006d767223 */ /* 0x000fe2000001080a */
[----:B------:R-:W-:Y:S01]  /*3be0*/  FFMA.FTZ R9, R126, R9, R132 ;  /* 0x000000097e097223 */ /* 0x000fe20000010084 */
[----:B------:R-:W-:Y:S01]  /*3bf0*/  FADD.FTZ R10, R130, R115 ;  /* 0x00000073820a7221 */ /* 0x000fe20000010000 */
[----:B------:R-:W-:Y:S01]  /*3c00*/  FADD.FTZ R46, -R112, R111 ;  /* 0x0000006f702e7221 */ /* 0x000fe20000010100 */
[----:B------:R-:W-:Y:S01]  /*3c10*/  FADD.FTZ R111, R5, R118 ;  /* 0x00000076056f7221 */ /* 0x000fe20000010000 */
[----:B------:R-:W-:Y:S01]  /*3c20*/  @!P0 LEA R113, R54, R93, 0x4 ;  /* 0x0000005d36718211 */ /* 0x000fe200078e20ff */
[----:B------:R-:W-:Y:S01]  /*3c30*/  FADD.FTZ R112, R123, -R122 ;  /* 0x8000007a7b707221 */ /* 0x000fe20000010000 */
[C---:B------:R-:W-:Y:S01]  /*3c40*/  FMUL.FTZ R118, R108.reuse, -R46 ;  /* 0x8000002e6c767220 */ /* 0x040fe20000410000 */
[-C--:B------:R-:W-:Y:S01]  /*3c50*/  FMUL.FTZ R5, R108, -R111.reuse ;  /* 0x8000006f6c057220 */ /* 0x080fe20000410000 */
[----:B------:R-:W-:Y:S01]  /*3c60*/  FMUL.FTZ R115, R0, R70 ;  /* 0x0000004600737220 */ /* 0x000fe20000410000 */
[----:B------:R-:W-:Y:S01]  /*3c70*/  @!P0 STS.128 [R113+0x1b80], R8 ;  /* 0x001b800871008388 */ /* 0x000fe20000000c00 */
[C---:B------:R-:W-:Y:S01]  /*3c80*/  FFMA.FTZ R118, R107.reuse, R111, -R118 ;  /* 0x0000006f6b767223 */ /* 0x040fe20000010876 */
[----:B------:R-:W-:Y:S01]  /*3c90*/  FFMA.FTZ R5, R107, R46, R5 ;  /* 0x0000002e6b057223 */ /* 0x000fe20000010005 */
[----:B------:R-:W-:Y:S01]  /*3ca0*/  FMUL.FTZ R117, R44, R68 ;  /* 0x000000442c757220 */ /* 0x000fe20000410000 */
[----:B------:R0:W-:Y:S01]  /*3cb0*/  STS [R90+0x4], R3 ;  /* 0x000004035a007388 */ /* 0x0001e20000000800 */
[----:B------:R-:W-:Y:S01]  /*3cc0*/  FADD.FTZ R107, R7, R118 ;  /* 0x00000076076b7221 */ /* 0x000fe20000010000 */
[----:B------:R-:W-:Y:S01]  /*3cd0*/  LEA R7, R82, 0xffffff80, 0x7 ;  /* 0xffffff8052077811 */ /* 0x000fe200078e38ff */
[----:B------:R-:W-:Y:S01]  /*3ce0*/  BSSY B0, `(.L_x_18453) ;  /* 0x0000038000007945 */ /* 0x000fe20003800000 */
[----:B------:R1:W-:Y:S01]  /*3cf0*/  STS [R90+0x14], R119 ;  /* 0x000014775a007388 */ /* 0x0003e20000000800 */
[----:B------:R-:W-:Y:S01]  /*3d00*/  FADD.FTZ R109, R128, R139 ;  /* 0x0000008b806d7221 */ /* 0x000fe20000010000 */
[----:B------:R-:W-:Y:S01]  /*3d10*/  IADD3 R108, -R7, UR7, RZ ;  /* 0x00000007076c7c10 */ /* 0x000fe2000fffe1ff */
[----:B------:R-:W-:Y:S01]  /*3d20*/  FMUL.FTZ R7, R47, R70 ;  /* 0x000000462f077220 */ /* 0x000fe20000410000 */
[----:B------:R-:W-:Y:S02]  /*3d30*/  STS [R90], R133 ;  /* 0x000000855a007388 */ /* 0x000fe40000000800 */
[----:B------:R-:W-:Y:S01]  /*3d40*/  LEA R122, R108, -R95, 0x1 ;  /* 0x8000005f6c7a7211 */ /* 0x000fe200078e08ff */
[-C--:B0-----:R-:W-:Y:S01]  /*3d50*/  FMUL.FTZ R3, R46, R67.reuse ;  /* 0x000000432e037220 */ /* 0x081fe20000410000 */
[----:B------:R-:W-:Y:S01]  /*3d60*/  FADD.FTZ R113, -R6, R5 ;  /* 0x0000000506717221 */ /* 0x000fe20000010100 */
[-C--:B------:R-:W-:Y:S01]  /*3d70*/  FMUL.FTZ R8, R107, R72.reuse ;  /* 0x000000486b087220 */ /* 0x080fe20000410000 */
[-C--:B------:R-:W-:Y:S01]  /*3d80*/  FFMA.FTZ R11, R53, -R72.reuse, R116 ;  /* 0x80000048350b7223 */ /* 0x080fe20000010074 */
[----:B------:R-:W-:Y:S01]  /*3d90*/  FMUL.FTZ R9, R111, R67 ;  /* 0x000000436f097220 */ /* 0x000fe20000410000 */
[----:B------:R-:W-:Y:S01]  /*3da0*/  FMUL.FTZ R6, R113, R72 ;  /* 0x0000004871067220 */ /* 0x000fe20000410000 */
[----:B------:R-:W-:Y:S01]  /*3db0*/  FMUL.FTZ R10, R49, R8 ;  /* 0x00000008310a7220 */ /* 0x000fe20000410000 */
[----:B------:R-:W-:Y:S01]  /*3dc0*/  ISETP.GE.AND P0, PT, R122, 0x1, PT ;  /* 0x000000017a00780c */ /* 0x000fe20003f06270 */
[----:B------:R-:W-:Y:S01]  /*3dd0*/  FMUL.FTZ R5, R48, R9 ;  /* 0x0000000930057220 */ /* 0x000fe20000410000 */
[----:B-1----:R-:W-:Y:S01]  /*3de0*/  FMUL.FTZ R119, R50, R115 ;  /* 0x0000007332777220 */ /* 0x002fe20000410000 */
[-C--:B------:R-:W-:Y:S01]  /*3df0*/  FFMA.FTZ R10, R11, R6.reuse, -R10 ;  /* 0x000000060b0a7223 */ /* 0x080fe2000001080a */
[----:B------:R-:W-:Y:S01]  /*3e00*/  FMUL.FTZ R6, R49, R6 ;  /* 0x0000000631067220 */ /* 0x000fe20000410000 */
[-C--:B------:R-:W-:Y:S01]  /*3e10*/  FFMA.FTZ R5, R114, R3.reuse, -R5 ;  /* 0x0000000372057223 */ /* 0x080fe20000010805 */
[----:B------:R-:W-:Y:S01]  /*3e20*/  FMUL.FTZ R3, R48, R3 ;  /* 0x0000000330037220 */ /* 0x000fe20000410000 */
[----:B------:R-:W-:Y:S01]  /*3e30*/  FADD.FTZ R10, RZ, R10 ;  /* 0x0000000aff0a7221 */ /* 0x000fe20000010000 */
[----:B------:R-:W-:Y:S01]  /*3e40*/  FFMA.FTZ R6, R11, R8, R6 ;  /* 0x000000080b067223 */ /* 0x000fe20000010006 */
[----:B------:R-:W-:Y:S01]  /*3e50*/  FFMA.FTZ R108, R105, -R68, R2 ;  /* 0x80000044696c7223 */ /* 0x000fe20000010002 */
[----:B------:R-:W-:Y:S01]  /*3e60*/  STS [R90+0x8], R127 ;  /* 0x0000087f5a007388 */ /* 0x000fe20000000800 */
[----:B------:R-:W-:Y:S01]  /*3e70*/  FADD.FTZ R5, R10, R5 ;  /* 0x000000050a057221 */ /* 0x000fe20000010000 */
[----:B------:R-:W-:Y:S01]  /*3e80*/  FFMA.FTZ R10, R103, -R70, R4 ;  /* 0x80000046670a7223 */ /* 0x000fe20000010004 */
[----:B------:R-:W-:Y:S01]  /*3e90*/  FMUL.FTZ R116, R45, R68 ;  /* 0x000000442d747220 */ /* 0x000fe20000410000 */
[----:B------:R-:W-:Y:S01]  /*3ea0*/  STS [R90+0xc], R135 ;  /* 0x00000c875a007388 */ /* 0x000fe20000000800 */
[----:B------:R-:W-:Y:S01]  /*3eb0*/  FFMA.FTZ R3, R114, R9, R3 ;  /* 0x0000000972037223 */ /* 0x000fe20000010003 */
[----:B------:R-:W-:Y:S01]  /*3ec0*/  FFMA.FTZ R2, R10, R7, -R119 ;  /* 0x000000070a027223 */ /* 0x000fe20000010877 */
[----:B------:R-:W-:Y:S01]  /*3ed0*/  FADD.FTZ R6, RZ, R6 ;  /* 0x00000006ff067221 */ /* 0x000fe20000010000 */
[----:B------:R0:W-:Y:S01]  /*3ee0*/  STS [R90+0x10], R121 ;  /* 0x000010795a007388 */ /* 0x0001e20000000800 */
[----:B------:R-:W-:Y:S01]  /*3ef0*/  FMUL.FTZ R119, R51, R117 ;  /* 0x0000007533777220 */ /* 0x000fe20000410000 */
[----:B------:R-:W-:Y:S01]  /*3f00*/  FMUL.FTZ R7, R50, R7 ;  /* 0x0000000732077220 */ /* 0x000fe20000410000 */
[----:B------:R-:W-:Y:S01]  /*3f10*/  FADD.FTZ R6, R6, R3 ;  /* 0x0000000306067221 */ /* 0x000fe20000010000 */
[----:B------:R1:W-:Y:S01]  /*3f20*/  STS [R90+0x18], R125 ;  /* 0x0000187d5a007388 */ /* 0x0003e20000000800 */
[----:B------:R-:W-:Y:S01]  /*3f30*/  FADD.FTZ R120, R5, R2 ;  /* 0x0000000205787221 */ /* 0x000fe20000010000 */
[----:B------:R-:W-:-:S02]  /*3f40*/  FFMA.FTZ R7, R10, R115, R7 ;  /* 0x000000730a077223 */ /* 0x000fc40000010007 */
[----:B------:R1:W-:Y:S01]  /*3f50*/  STS [R90+0x1c], R129 ;  /* 0x00001c815a007388 */ /* 0x0003e20000000800 */
[----:B0-----:R-:W-:Y:S01]  /*3f60*/  FFMA.FTZ R121, R108, R116, -R119 ;  /* 0x000000746c797223 */ /* 0x001fe20000010877 */
[----:B------:R-:W-:Y:S06]  /*3f70*/  BAR.SYNC.DEFER_BLOCKING 0x0 ;  /* 0x0000000000007b1d */ /* 0x000fec0000010000 */
[----:B------:R-:W-:Y:S05]  /*3f80*/  @!P0 BRA `(.L_x_18454) ;  /* 0x0000000000348947 */ /* 0x000fea0003800000 */
[----:B------:R-:W-:Y:S01]  /*3f90*/  LEA.HI.SX32 R2, R95, R95, 0x1b ;  /* 0x0000005f5f027211 */ /* 0x000fe200078fdaff */
        /* <DEDUP_REMOVED lines=12> */
.L_x_18454:
[----:B------:R-:W-:Y:S05]  /*4060*/  BSYNC B0 ;  /* 0x0000000000007941 */ /* 0x000fea0003800000 */
.L_x_18453:
        /* <DEDUP_REMOVED lines=19> */
.L_x_18456:
[----:B------:R-:W-:Y:S05]  /*41a0*/  BSYNC B0 ;  /* 0x0000000000007941 */ /* 0x000fea0003800000 */
.L_x_18455:
[----:B0-2---:R0:W2:Y:S01]  /*41b0*/  LDS R5, [R79+0x310] ;  /* 0x000310004f057984 */ /* 0x0050a20000000800 */
[----:B------:R-:W-:Y:S04]  /*41c0*/  BSSY B0, `(.L_x_18457) ;  /* 0x0000005000007945 */ /* 0x000fe80003800000 */
[----:B------:R-:W-:Y:S05]  /*41d0*/  @!P0 BRA `(.L_x_18458) ;  /* 0x00000000000c8947 */ /* 0x000fea0003800000 */
[----:B------:R-:W-:-:S05]  /*41e0*/  IMAD.WIDE.U32 R2, R22, UR29, R30 ;  /* 0x0000001d16027c25 */ /* 0x000fca000f8e001e */
[----:B------:R-:W-:-:S05]  /*41f0*/  IADD3 R3, R119, R3, RZ ;  /* 0x0000000377037210 */ /* 0x000fca0007ffe0ff */
[----:B--2---:R3:W-:Y:S02]  /*4200*/  REDG.E.ADD.F32.FTZ.RN.STRONG.GPU desc[UR12][R2.64], R5 ;  /* 0x00000005020079a6 */ /* 0x0047e4000c10f38c */
.L_x_18458:
[----:B------:R-:W-:Y:S05]  /*4210*/  BSYNC B0 ;  /* 0x0000000000007941 */ /* 0x000fea0003800000 */
.L_x_18457:
[----:B--23--:R2:W3:Y:S01]  /*4220*/  LDS R5, [R78+0x390] ;  /* 0x000390004e057984 */ /* 0x00c4e20000000800 */
[----:B------:R-:W-:Y:S04]  /*4230*/  BSSY B0, `(.L_x_18459) ;  /* 0x0000005000007945 */ /* 0x000fe80003800000 */
[----:B------:R-:W-:Y:S05]  /*4240*/  @!P1 BRA `(.L_x_18460) ;  /* 0x00000000000c9947 */ /* 0x000fea0003800000 */
[----:B------:R-:W-:-:S05]  /*4250*/  IMAD.WIDE.U32 R2, R22, UR29, R32 ;  /* 0x0000001d16027c25 */ /* 0x000fca000f8e0020 */
[----:B------:R-:W-:-:S05]  /*4260*/  IADD3 R3, R119, R3, RZ ;  /* 0x0000000377037210 */ /* 0x000fca0007ffe0ff */
[----:B---3--:R4:W-:Y:S02]  /*4270*/  REDG.E.ADD.F32.FTZ.RN.STRONG.GPU desc[UR12][R2.64], R5 ;  /* 0x00000005020079a6 */ /* 0x0089e4000c10f38c */
.L_x_18460:
[----:B------:R-:W-:Y:S05]  /*4280*/  BSYNC B0 ;  /* 0x0000000000007941 */ /* 0x000fea0003800000 */
.L_x_18459:
[----:B---34-:R3:W4:Y:S01]  /*4290*/  LDS R5, [R77+0x410] ;  /* 0x000410004d057984 */ /* 0x0187220000000800 */
[----:B------:R-:W-:Y:S04]  /*42a0*/  BSSY B0, `(.L_x_18461) ;  /* 0x0000005000007945 */ /* 0x000fe80003800000 */
[----:B------:R-:W-:Y:S05]  /*42b0*/  @!P2 BRA `(.L_x_18462) ;  /* 0x00000000000ca947 */ /* 0x000fea0003800000 */
[----:B------:R-:W-:-:S05]  /*42c0*/  IMAD.WIDE.U32 R2, R22, UR29, R34 ;  /* 0x0000001d16027c25 */ /* 0x000fca000f8e0022 */
[----:B------:R-:W-:-:S05]  /*42d0*/  IADD3 R3, R119, R3, RZ ;  /* 0x0000000377037210 */ /* 0x000fca0007ffe0ff */
[----:B----4-:R4:W-:Y:S02]  /*42e0*/  REDG.E.ADD.F32.FTZ.RN.STRONG.GPU desc[UR12][R2.64], R5 ;  /* 0x00000005020079a6 */ /* 0x0109e4000c10f38c */
.L_x_18462:
[----:B------:R-:W-:Y:S05]  /*42f0*/  BSYNC B0 ;  /* 0x0000000000007941 */ /* 0x000fea0003800000 */
.L_x_18461:
[----:B------:R0:W0:Y:S01]  /*4300*/  LDS R7, [R76+0x490] ;  /* 0x000490004c077984 */ /* 0x0000220000000800 */
[----:B------:R-:W-:Y:S01]  /*4310*/  BSSY B0, `(.L_x_18463) ;  /* 0x0000006000007945 */ /* 0x000fe20003800000 */
[----:B----4-:R-:W-:-:S03]  /*4320*/  FMUL.FTZ R5, R51, R116 ;  /* 0x0000007433057220 */ /* 0x010fc60000410000 */
[----:B------:R-:W-:Y:S05]  /*4330*/  @!P3 BRA `(.L_x_18464) ;  /* 0x00000000000cb947 */ /* 0x000fea0003800000 */
[----:B------:R-:W-:-:S05]  /*4340*/  IMAD.WIDE.U32 R2, R22, UR29, R36 ;  /* 0x0000001d16027c25 */ /* 0x000fca000f8e0024 */
[----:B------:R-:W-:-:S05]  /*4350*/  IADD3 R3, R119, R3, RZ ;  /* 0x0000000377037210 */ /* 0x000fca0007ffe0ff */
[----:B0-----:R4:W-:Y:S02]  /*4360*/  REDG.E.ADD.F32.FTZ.RN.STRONG.GPU desc[UR12][R2.64], R7 ;  /* 0x00000007020079a6 */ /* 0x0019e4000c10f38c */
.L_x_18464:
[----:B------:R-:W-:Y:S05]  /*4370*/  BSYNC B0 ;  /* 0x0000000000007941 */ /* 0x000fea0003800000 */
.L_x_18463:
[----:B0---4-:R-:W-:Y:S01]  /*4380*/  FFMA.FTZ R7, R108, R117, R5 ;  /* 0x000000756c077223 */ /* 0x011fe20000010005 */
[----:B------:R-:W-:Y:S01]  /*4390*/  BSSY B0, `(.L_x_18465) ;  /* 0x0000006000007945 */ /* 0x000fe20003800000 */
[----:B------:R0:W4:Y:S03]  /*43a0*/  LDS R5, [R75+0x510] ;  /* 0x000510004b057984 */ /* 0x0001260000000800 */
[----:B------:R-:W-:Y:S05]  /*43b0*/  @!P4 BRA `(.L_x_18466) ;  /* 0x00000000000cc947 */ /* 0x000fea0003800000 */
[----:B------:R-:W-:-:S05]  /*43c0*/  IMAD.WIDE.U32 R2, R22, UR29, R38 ;  /* 0x0000001d16027c25 */ /* 0x000fca000f8e0026 */
[----:B------:R-:W-:-:S05]  /*43d0*/  IADD3 R3, R119, R3, RZ ;  /* 0x0000000377037210 */ /* 0x000fca0007ffe0ff */
[----:B----4-:R4:W-:Y:S02]  /*43e0*/  REDG.E.ADD.F32.FTZ.RN.STRONG.GPU desc[UR12][R2.64], R5 ;  /* 0x00000005020079a6 */ /* 0x0109e4000c10f38c */
.L_x_18466:
[----:B------:R-:W-:Y:S05]  /*43f0*/  BSYNC B0 ;  /* 0x0000000000007941 */ /* 0x000fea0003800000 */
.L_x_18465:
[----:B----4-:R4:W0:Y:S01]  /*4400*/  LDS R5, [R74+0x590] ;  /* 0x000590004a057984 */ /* 0x0108220000000800 */
[----:B------:R-:W-:Y:S01]  /*4410*/  BSSY B0, `(.L_x_18467) ;  /* 0x0000006000007945 */ /* 0x000fe20003800000 */
[----:B------:R-:W-:Y:S01]  /*4420*/  FADD.FTZ R4, R6, R7 ;  /* 0x0000000706047221 */ /* 0x000fe20000010000 */
[----:B------:R-:W-:Y:S02]  /*4430*/  IMAD.WIDE.U32 R2, R22, UR29, R40 ;  /* 0x0000001d16027c25 */ /* 0x000fe4000f8e0028 */
[----:B------:R-:W-:Y:S05]  /*4440*/  @!P5 BRA `(.L_x_18468) ;  /* 0x000000000008d947 */ /* 0x000fea0003800000 */
[----:B------:R-:W-:-:S05]  /*4450*/  IADD3 R3, R119, R3, RZ ;  /* 0x0000000377037210 */ /* 0x000fca0007ffe0ff */
[----:B0-----:R0:W-:Y:S02]  /*4460*/  REDG.E.ADD.F32.FTZ.RN.STRONG.GPU desc[UR12][R2.64], R5 ;  /* 0x00000005020079a6 */ /* 0x0011e4000c10f38c */
.L_x_18468:
[----:B------:R-:W-:Y:S05]  /*4470*/  BSYNC B0 ;  /* 0x0000000000007941 */ /* 0x000fea0003800000 */
.L_x_18467:
[----:B0-----:R-:W0:Y:S01]  /*4480*/  SHFL.DOWN PT, R3, R4, 0x1, 0x1f ;  /* 0x08201f0004037f89 */ /* 0x001e2200000e0000 */
[----:B------:R-:W-:Y:S01]  /*4490*/  ISETP.GT.AND P0, PT, R81, 0x1e, PT ;  /* 0x0000001e5100780c */ /* 0x000fe20003f04270 */
        /* <DEDUP_REMOVED lines=12> */
[----:B------:R-:W-:-:S08]  /*4560*/  FADD.FTZ R59, R8, R59 ;  /* 0x0000003b083b7221 */ /* 0x000fd00000010000 */
[----:B------:R-:W3:Y:S01]  /*4570*/  @!P1 S2R R123, SR_CgaCtaId ;  /* 0x00000000007b9919 */ /* 0x000ee20000008800 */
        /* <DEDUP_REMOVED lines=28> */
[----:B------:R-:W-:Y:S01]  /*4740*/  FMUL.FTZ R3, R43, R44 ;  /* 0x0000002c2b037220 */ /* 0x000fe20000410000 */
[----:B-1----:R-:W-:-:S03]  /*4750*/  @!P0 FADD.FTZ R5, R5, R2 ;  /* 0x0000000205058221 */ /* 0x002fc60000010000 */
[-C--:B------:R-:W-:Y:S01]  /*4760*/  FFMA.FTZ R2, R42, R45.reuse, -R3 ;  /* 0x0000002d2a027223 */ /* 0x080fe20000010803 */
[----:B------:R-:W-:Y:S01]  /*4770*/  FMUL.FTZ R45, R43, R45 ;  /* 0x0000002d2b2d7220 */ /* 0x000fe20000410000 */
[----:B------:R-:W0:Y:S01]  /*4780*/  SHFL.DOWN PT, R119, R4, 0x10, 0x1f ;  /* 0x0a001f0004777f89 */ /* 0x000e2200000e0000 */
[----:B--2---:R-:W-:Y:S01]  /*4790*/  @!P0 FADD.FTZ R6, R6, R109 ;  /* 0x0000006d06068221 */ /* 0x004fe20000010000 */
[----:B------:R-:W-:Y:S01]  /*47a0*/  FMUL.FTZ R109, R51, R2 ;  /* 0x00000002336d7220 */ /* 0x000fe20000410000 */
[C---:B------:R-:W-:Y:S01]  /*47b0*/  FFMA.FTZ R51, R42.reuse, R44, R45 ;  /* 0x0000002c2a337223 */ /* 0x040fe2000001002d */
[----:B------:R-:W-:Y:S01]  /*47c0*/  FMUL.FTZ R45, R43, R0 ;  /* 0x000000002b2d7220 */ /* 0x000fe20000410000 */
[----:B-----5:R-:W-:Y:S01]  /*47d0*/  @!P0 FADD.FTZ R7, R7, R104 ;  /* 0x0000006807078221 */ /* 0x020fe20000010000 */
[----:B------:R-:W1:Y:S01]  /*47e0*/  SHFL.DOWN PT, R121, R6, 0x10, 0x1f ;  /* 0x0a001f0006797f89 */ /* 0x000e6200000e0000 */
[----:B------:R-:W-:Y:S01]  /*47f0*/  FMUL.FTZ R3, R43, R111 ;  /* 0x0000006f2b037220 */ /* 0x000fe20000410000 */
[----:B------:R-:W-:Y:S01]  /*4800*/  FFMA.FTZ R45, R42, R47, -R45 ;  /* 0x0000002f2a2d7223 */ /* 0x000fe2000001082d */
[----:B------:R-:W-:Y:S01]  /*4810*/  FFMA.FTZ R108, R108, R51, R109 ;  /* 0x000000336c6c7223 */ /* 0x000fe2000001006d */
[----:B------:R-:W2:Y:S01]  /*4820*/  SHFL.DOWN PT, R104, R5, 0x10, 0x1f ;  /* 0x0a001f0005687f89 */ /* 0x000ea200000e0000 */
[----:B------:R-:W-:Y:S01]  /*4830*/  FFMA.FTZ R3, R42, R46, -R3 ;  /* 0x0000002e2a037223 */ /* 0x000fe20000010803 */
[----:B------:R-:W-:Y:S01]  /*4840*/  ISETP.GT.AND P0, PT, R81, 0xf, PT ;  /* 0x0000000f5100780c */ /* 0x000fe20003f04270 */
[----:B------:R-:W-:Y:S01]  /*4850*/  FMUL.FTZ R51, R50, R45 ;  /* 0x0000002d32337220 */ /* 0x000fe20000410000 */
[----:B------:R-:W5:Y:S01]  /*4860*/  SHFL.DOWN PT, R106, R7, 0x10, 0x1f ;  /* 0x0a001f00076a7f89 */ /* 0x000f6200000e0000 */
[----:B------:R-:W-:Y:S01]  /*4870*/  @!P1 MOV R2, 0x400 ;  /* 0x0000040000029802 */ /* 0x000fe20000000f00 */
[----:B------:R-:W-:Y:S01]  /*4880*/  FMUL.FTZ R45, R48, R3 ;  /* 0x00000003302d7220 */ /* 0x000fe20000410000 */
[----:B------:R-:W-:Y:S01]  /*4890*/  FMUL.FTZ R3, R43, R107 ;  /* 0x0000006b2b037220 */ /* 0x000fe20000410000 */
[----:B------:R-:W-:Y:S01]  /*48a0*/  FFMA.FTZ R108, R105, R44, R108 ;  /* 0x0000002c696c7223 */ /* 0x000fe2000001006c */
[----:B---3--:R-:W-:Y:S01]  /*48b0*/  @!P1 LEA R93, R123, R2, 0x18 ;  /* 0x000000027b5d9211 */ /* 0x008fe200078ec0ff */
        /* <DEDUP_REMOVED lines=18> */
[----:B-----5:R-:W-:Y:S01]  /*49e0*/  @!P0 FADD.FTZ R7, R7, R106 ;  /* 0x0000006a07078221 */ /* 0x020fe20000010000 */
[----:B------:R-:W-:Y:S01]  /*49f0*/  FADD.FTZ R62, R103, R62 ;  /* 0x0000003e673e7221 */ /* 0x000fe20000010000 */
[----:B------:R-:W-:Y:S01]  /*4a00*/  FADD.FTZ R61, R52, R61 ;  /* 0x0000003d343d7221 */ /* 0x000fe20000010000 */
[----:B------:R-:W-:-:S02]  /*4a10*/  FADD.FTZ R60, R53, R60 ;  /* 0x0000003c353c7221 */ /* 0x000fc40000010000 */
[----:B------:R0:W-:Y:S01]  /*4a20*/  @!P1 STS.128 [R93+0x640], R4 ;  /* 0x000640045d009388 */ /* 0x0001e20000000c00 */
        /* <DEDUP_REMOVED lines=12> */
.L_x_18470:
[----:B------:R-:W-:Y:S05]  /*4af0*/  BSYNC B0 ;  /* 0x0000000000007941 */ /* 0x000fea0003800000 */
.L_x_18469:
[----:B------:R-:W-:Y:S01]  /*4b00*/  IADD3 R54, R54, 0x1, RZ ;  /* 0x0000000136367810 */ /* 0x000fe20007ffe0ff */
[----:B------:R-:W-:-:S03]  /*4b10*/  UIADD3 UR5, UP0, UR5, 0x1, URZ ;  /* 0x0000000105057890 */ /* 0x000fc6000ff1e03f */
[----:B------:R-:W-:Y:S01]  /*4b20*/  ISETP.GE.AND P0, PT, R54, UR31, PT ;  /* 0x0000001f36007c0c */ /* 0x000fe2000bf06270 */
[----:B------:R-:W-:-:S12]  /*4b30*/  UIADD3.X UR6, URZ, UR6, URZ, UP0, !UPT ;  /* 0x000000063f067290 */ /* 0x000fd800087fe43f */
[----:B------:R-:W-:Y:S05]  /*4b40*/  @!P0 BRA `(.L_x_18471) ;  /* 0xffffffd000008947 */ /* 0x000fea000383ffff */
.L_x_18440:
[----:B------:R-:W-:Y:S01]  /*4b50*/  BAR.SYNC.DEFER_BLOCKING 0x0 ;  /* 0x0000000000007b1d */ /* 0x000fe20000010000 */
[----:B------:R-:W-:-:S05]  /*4b60*/  IMAD.WIDE R2, R95, 0x8, R18 ;  /* 0x000000085f027825 */ /* 0x000fca00078e0212 */
[----:B------:R-:W-:Y:S02]  /*4b70*/  F2F.F16.F32 R57, R57 ;  /* 0x0000003900397304 */ /* 0x000fe40000200800 */
[----:B------:R-:W2:Y:S06]  /*4b80*/  LDC.64 R22, c[0x0][0x388] ;  /* 0x0000e200ff167b82 */ /* 0x000eac0000000a00 */
[----:B------:R-:W-:Y:S08]  /*4b90*/  F2F.F16.F32 R58, R58 ;  /* 0x0000003a003a7304 */ /* 0x000ff00000200800 */
[----:B------:R-:W3:Y:S08]  /*4ba0*/  F2F.F16.F32 R11, R56 ;  /* 0x00000038000b7304 */ /* 0x000ef00000200800 */
[----:B------:R-:W-:Y:S01]  /*4bb0*/  F2F.F16.F32 R59, R59 ;  /* 0x0000003b003b7304 */ /* 0x000fe20000200800 */
[----:B------:R-:W5:Y:S01]  /*4bc0*/  LDG.E.64 R2, desc[UR12][R2.64] ;  /* 0x0000000c02027981 */ /* 0x000f62000c1e1b00 */
[----:B------:R-:W-:Y:S01]  /*4bd0*/  IADD3 R28, R82, -0x1, RZ ;  /* 0xffffffff521c7810 */ /* 0x000fe20007ffe0ff */
[----:B------:R-:W4:Y:S01]  /*4be0*/  LDC.64 R26, c[0x0][0x3e0] ;  /* 0x0000f800ff1a7b82 */ /* 0x000f220000000a00 */
[----:B------:R-:W-:Y:S01]  /*4bf0*/  ULDC.64 UR6, c[0x0][0x390] ;  /* 0x0000e40000067ab9 */ /* 0x000fe20000000a00 */
[----:B------:R-:W-:Y:S01]  /*4c00*/  UIADD3 UR4, UR4, -0x100, URZ ;  /* 0xffffff0004047890 */ /* 0x000fe2000fffe03f */
[----:B---3--:R-:W-:-:S05]  /*4c10*/  PRMT R11, R58, 0x5410, R11 ;  /* 0x000054103a0b7816 */ /* 0x008fca000000000b */
[----:B------:R-:W3:Y:S01]  /*4c20*/  LDC.64 R24, c[0x0][0x3a8] ;  /* 0x0000ea00ff187b82 */ /* 0x000ee20000000a00 */
[----:B-----5:R-:W-:Y:S01]  /*4c30*/  STS.64 [R71], R2 ;  /* 0x0000000247007388 */ /* 0x020fe20000000a00 */
[----:B------:R-:W-:-:S03]  /*4c40*/  NOP ;  /* 0x0000000000007918 */ /* 0x000fc60000000000 */
[----:B------:R-:W0:Y:S02]  /*4c50*/  LDS.64 R8, [R71] ;  /* 0x0000000047087984 */ /* 0x000e240000000a00 */
[----:B01----:R-:W-:Y:S01]  /*4c60*/  HADD2.F32 R5, -RZ, R9.H0_H0 ;  /* 0x20000009ff057230 */ /* 0x003fe20000004100 */
        /* <DEDUP_REMOVED lines=9> */
[--C-:B------:R-:W-:Y:S02]  /*4d00*/  FADD.FTZ R3, R3, R98.reuse ;  /* 0x0000006203037221 */ /* 0x100fe40000010000 */
[----:B------:R-:W-:Y:S01]  /*4d10*/  FSETP.GTU.FTZ.AND P0, PT, R4, 20, PT ;  /* 0x41a000000400780b */ /* 0x000fe20003f1c000 */
[----:B------:R-:W-:Y:S02]  /*4d20*/  FADD.FTZ R5, R5, R98 ;  /* 0x0000006205057221 */ /* 0x000fe40000010000 */
[----:B------:R-:W-:-:S03]  /*4d30*/  FSETP.GTU.FTZ.AND P1, PT, R3, 20, PT ;  /* 0x41a000000300780b */ /* 0x000fc60003f3c000 */
[----:B------:R-:W-:Y:S01]  /*4d40*/  FSETP.GTU.FTZ.AND P3, PT, R5, 20, PT ;  /* 0x41a000000500780b */ /* 0x000fe20003f7c000 */
[----:B------:R-:W-:-:S06]  /*4d50*/  @!P2 FMUL.FTZ R2, R6, -1.4426950216293334961 ;  /* 0xbfb8aa3b0602a820 */ /* 0x000fcc0000410000 */
[----:B------:R-:W-:Y:S01]  /*4d60*/  @!P0 FMUL.FTZ R0, R4, -1.4426950216293334961 ;  /* 0xbfb8aa3b04008820 */ /* 0x000fe20000410000 */
[----:B------:R-:W0:Y:S02]  /*4d70*/  @!P2 MUFU.EX2 R2, R2 ;  /* 0x000000020002a308 */ /* 0x000e240000000800 */
[----:B------:R-:W-:-:S03]  /*4d80*/  @!P1 FMUL.FTZ R7, R3, -1.4426950216293334961 ;  /* 0xbfb8aa3b03079820 */ /* 0x000fc60000410000 */
[----:B------:R-:W-:-:S03]  /*4d90*/  @!P3 FMUL.FTZ R9, R5, -1.4426950216293334961 ;  /* 0xbfb8aa3b0509b820 */ /* 0x000fc60000410000 */
[----:B------:R-:W1:Y:S08]  /*4da0*/  @!P0 MUFU.EX2 R0, R0 ;  /* 0x0000000000008308 */ /* 0x000e700000000800 */
[----:B------:R-:W5:Y:S01]  /*4db0*/  @!P3 MUFU.EX2 R9, R9 ;  /* 0x000000090009b308 */ /* 0x000f620000000800 */
[----:B0-----:R-:W-:Y:S01]  /*4dc0*/  @!P2 FADD.FTZ R8, R2, 1 ;  /* 0x3f8000000208a421 */ /* 0x001fe20000010000 */
[----:B------:R-:W-:-:S05]  /*4dd0*/  IMAD.WIDE.U32 R2, R57, 0x10000, RZ ;  /* 0x0001000039027825 */ /* 0x000fca00078e00ff */
[----:B------:R-:W-:Y:S01]  /*4de0*/  LOP3.LUT R5, R11, R3, RZ, 0xfc, !PT ;  /* 0x000000030b057212 */ /* 0x000fe200078efcff */
[----:B------:R-:W0:Y:S01]  /*4df0*/  @!P1 MUFU.EX2 R7, R7 ;  /* 0x0000000700079308 */ /* 0x000e220000000800 */
[----:B-1----:R-:W-:Y:S01]  /*4e00*/  @!P0 FADD.FTZ R6, R0, 1 ;  /* 0x3f80000000068421 */ /* 0x002fe20000010000 */
[----:B------:R-:W-:-:S05]  /*4e10*/  LOP3.LUT R4, R2, R59, RZ, 0xfc, !PT ;  /* 0x0000003b02047212 */ /* 0x000fca00078efcff */
[----:B------:R2:W-:Y:S01]  /*4e20*/  STS.64 [R71], R4 ;  /* 0x0000000447007388 */ /* 0x0005e20000000a00 */
[----:B------:R-:W-:Y:S01]  /*4e30*/  NOP ;  /* 0x0000000000007918 */ /* 0x000fe20000000000 */
[----:B-----5:R-:W-:Y:S02]  /*4e40*/  @!P3 FADD.FTZ R0, R9, 1 ;  /* 0x3f8000000900b421 */ /* 0x020fe40000010000 */
[----:B------:R-:W1:Y:S01]  /*4e50*/  LDS.64 R2, [R71] ;  /* 0x0000000047027984 */ /* 0x000e620000000a00 */
[----:B------:R5:W4:Y:S01]  /*4e60*/  @!P2 MUFU.RCP R21, R8 ;  /* 0x000000080015a308 */ /* 0x000b220000001000 */
[----:B0-----:R-:W-:-:S07]  /*4e70*/  @!P1 FADD.FTZ R7, R7, 1 ;  /* 0x3f80000007079421 */ /* 0x001fce0000010000 */
[----:B------:R-:W0:Y:S01]  /*4e80*/  @!P3 MUFU.RCP R0, R0 ;  /* 0x000000000000b308 */ /* 0x000e220000001000 */
[----:B-----5:R-:W-:-:S04]  /*4e90*/  SHF.L.U32 R8, R28, 0x7, RZ ;  /* 0x000000071c087819 */ /* 0x020fc800000006ff */
[----:B------:R-:W-:-:S03]  /*4ea0*/  SHF.R.S32.HI R9, RZ, 0x1f, R8 ;  /* 0x0000001fff097819 */ /* 0x000fc60000011408 */
[----:B------:R5:W1:Y:S01]  /*4eb0*/  @!P0 MUFU.RCP R11, R6 ;  /* 0x00000006000b8308 */ /* 0x000a620000001000 */
[----:B----4-:R-:W-:Y:S01]  /*4ec0*/  @!P2 FMUL.FTZ R62, R62, R21 ;  /* 0x000000153e3ea220 */ /* 0x010fe20000410000 */
[----:B--2---:R-:W-:Y:S01]  /*4ed0*/  IMAD.WIDE.U32 R4, R22, UR15, R8 ;  /* 0x0000000f16047c25 */ /* 0x004fe2000f8e0008 */
[----:B------:R-:W-:-:S03]  /*4ee0*/  IADD3 R88, P2, R88, -0x100, RZ ;  /* 0xffffff0058587810 */ /* 0x000fc60007f5e0ff */
[----:B---3--:R-:W-:Y:S01]  /*4ef0*/  IMAD.WIDE.U32 R8, R24, UR15, R8 ;  /* 0x0000000f18087c25 */ /* 0x008fe2000f8e0008 */
[----:B------:R-:W-:Y:S01]  /*4f00*/  IADD3.X R87, R87, -0x1, RZ, P2, !PT ;  /* 0xffffffff57577810 */ /* 0x000fe200017fe4ff */
[----:B------:R2:W3:Y:S02]  /*4f10*/  @!P1 MUFU.RCP R10, R7 ;  /* 0x00000007000a9308 */ /* 0x0004e40000001000 */
[----:B0-----:R-:W-:Y:S01]  /*4f20*/  @!P3 FMUL.FTZ R63, R63, R0 ;  /* 0x000000003f3fb220 */ /* 0x001fe20000410000 */
[----:B-----5:R-:W-:Y:S01]  /*4f30*/  IMAD R6, R22, UR14, RZ ;  /* 0x0000000e16067c24 */ /* 0x020fe2000f8e02ff */
[----:B------:R-:W-:Y:S01]  /*4f40*/  ISETP.GT.AND P3, PT, R82, 0x1, PT ;  /* 0x000000015200780c */ /* 0x000fe20003f64270 */
[----:B------:R-:W-:Y:S01]  /*4f50*/  IMAD R0, R102, UR6, RZ ;  /* 0x0000000666007c24 */ /* 0x000fe2000f8e02ff */
[----:B------:R-:W-:Y:S02]  /*4f60*/  MOV R82, R28 ;  /* 0x0000001c00527202 */ /* 0x000fe40000000f00 */
[----:B------:R-:W-:Y:S01]  /*4f70*/  F2F.F16.F32 R20, R62 ;  /* 0x0000003e00147304 */ /* 0x000fe20000200800 */
[----:B--2---:R-:W-:-:S02]  /*4f80*/  IMAD R7, R23, UR15, R6 ;  /* 0x0000000f17077c24 */ /* 0x004fc4000f8e0206 */
[----:B-1----:R-:W-:-:S03]  /*4f90*/  @!P0 FMUL.FTZ R60, R60, R11 ;  /* 0x0000000b3c3c8220 */ /* 0x002fc60000410000 */
[----:B------:R-:W-:Y:S01]  /*4fa0*/  IADD3 R5, R5, R7, RZ ;  /* 0x0000000705057210 */ /* 0x000fe20007ffe0ff */
[----:B------:R-:W-:Y:S01]  /*4fb0*/  IMAD R7, R101, UR7, R0 ;  /* 0x0000000765077c24 */ /* 0x000fe2000f8e0200 */
[----:B------:R-:W0:Y:S01]  /*4fc0*/  F2F.F16.F32 R23, R63 ;  /* 0x0000003f00177304 */ /* 0x000e220000200800 */
[----:B---3--:R-:W-:Y:S01]  /*4fd0*/  @!P1 FMUL.FTZ R61, R61, R10 ;  /* 0x0000000a3d3d9220 */ /* 0x008fe20000410000 */
[----:B------:R-:W-:Y:S01]  /*4fe0*/  IADD3 R86, P1, R86, -0x100, RZ ;  /* 0xffffff0056567810 */ /* 0x000fe20007f3e0ff */
[----:B------:R-:W-:Y:S01]  /*4ff0*/  IMAD.WIDE.U32 R4, R101, UR6, R4 ;  /* 0x0000000665047c25 */ /* 0x000fe2000f8e0004 */
[----:B------:R-:W-:Y:S02]  /*5000*/  ULDC.64 UR6, c[0x0][0x3b0] ;  /* 0x0000ec0000067ab9 */ /* 0x000fe40000000a00 */
[----:B------:R-:W-:Y:S02]  /*5010*/  IADD3.X R85, R85, -0x1, RZ, P1, !PT ;  /* 0xffffffff55557810 */ /* 0x000fe40000ffe4ff */
[----:B------:R-:W-:Y:S01]  /*5020*/  IADD3 R0, R5, R7, RZ ;  /* 0x0000000705007210 */ /* 0x000fe20007ffe0ff */
[----:B------:R-:W1:Y:S01]  /*5030*/  F2F.F16.F32 R6, R61 ;  /* 0x0000003d00067304 */ /* 0x000e620000200800 */
[----:B------:R-:W-:-:S04]  /*5040*/  LEA R10, P0, R4, R26, 0x1 ;  /* 0x0000001a040a7211 */ /* 0x000fc800078008ff */
[----:B------:R-:W-:Y:S01]  /*5050*/  LEA.HI.X R11, R4, R27, R0, 0x1, P0 ;  /* 0x0000001b040b7211 */ /* 0x000fe200000f0c00 */
[----:B------:R-:W-:Y:S01]  /*5060*/  IMAD R0, R24, UR14, RZ ;  /* 0x0000000e18007c24 */ /* 0x000fe2000f8e02ff */
[----:B0-----:R-:W-:Y:S01]  /*5070*/  PRMT R23, R20, 0x5410, R23 ;  /* 0x0000541014177816 */ /* 0x001fe20000000017 */
[----:B------:R0:W2:Y:S01]  /*5080*/  F2F.F16.F32 R21, R60 ;  /* 0x0000003c00157304 */ /* 0x0000a20000200800 */
[----:B------:R-:W-:-:S05]  /*5090*/  IMAD.WIDE R4, R95, 0x8, R10 ;  /* 0x000000085f047825 */ /* 0x000fca00078e020a */
[----:B------:R3:W-:Y:S01]  /*50a0*/  STG.E.64 desc[UR12][R4.64], R2 ;  /* 0x0000000204007986 */ /* 0x0007e2000c101b0c */
[----:B-1----:R-:W-:-:S04]  /*50b0*/  IMAD.WIDE.U32 R6, R6, 0x10000, RZ ;  /* 0x0001000006067825 */ /* 0x002fc800078e00ff */
[----:B0-----:R-:W-:Y:S01]  /*50c0*/  FADD.FTZ R60, R60, R97 ;  /* 0x000000613c3c7221 */ /* 0x001fe20000010000 */
[----:B------:R-:W-:-:S03]  /*50d0*/  LOP3.LUT R11, R23, R7, RZ, 0xfc, !PT ;  /* 0x00000007170b7212 */ /* 0x000fc600078efcff */
[----:B------:R-:W-:Y:S01]  /*50e0*/  FADD.FTZ R61, R60, R61 ;  /* 0x0000003d3c3d7221 */ /* 0x000fe20000010000 */
[----:B--2---:R-:W-:Y:S01]  /*50f0*/  LOP3.LUT R10, R6, R21, RZ, 0xfc, !PT ;  /* 0x00000015060a7212 */ /* 0x004fe200078efcff */
[----:B------:R-:W-:Y:S01]  /*5100*/  BAR.SYNC.DEFER_BLOCKING 0x0 ;  /* 0x0000000000007b1d */ /* 0x000fe20000010000 */
[----:B------:R-:W-:Y:S02]  /*5110*/  IMAD R21, R25, UR15, R0 ;  /* 0x0000000f19157c24 */ /* 0x000fe4000f8e0200 */
[----:B------:R-:W-:Y:S01]  /*5120*/  FADD.FTZ R62, R61, R62 ;  /* 0x0000003e3d3e7221 */ /* 0x000fe20000010000 */
[----:B------:R-:W-:-:S04]  /*5130*/  IMAD R0, R102, UR6, RZ ;  /* 0x0000000666007c24 */ /* 0x000fc8000f8e02ff */
[----:B------:R-:W0:Y:S01]  /*5140*/  LDC.64 R22, c[0x0][0x3f0] ;  /* 0x0000fc00ff167b82 */ /* 0x000e220000000a00 */
[----:B------:R-:W-:Y:S01]  /*5150*/  IADD3 R9, R9, R21, RZ ;  /* 0x0000001509097210 */ /* 0x000fe20007ffe0ff */
[C---:B---3--:R-:W-:Y:S02]  /*5160*/  IMAD R5, R101.reuse, UR7, R0 ;  /* 0x0000000765057c24 */ /* 0x048fe4000f8e0200 */
[----:B------:R-:W-:Y:S01]  /*5170*/  FADD.FTZ R97, R62, R63 ;  /* 0x0000003f3e617221 */ /* 0x000fe20000010000 */
[----:B------:R-:W-:-:S05]  /*5180*/  IMAD.WIDE.U32 R2, R101, UR6, R8 ;  /* 0x0000000665027c25 */ /* 0x000fca000f8e0008 */
[----:B------:R-:W-:Y:S01]  /*5190*/  IADD3 R0, R3, R5, RZ ;  /* 0x0000000503007210 */ /* 0x000fe20007ffe0ff */
[----:B------:R-:W-:Y:S01]  /*51a0*/  STS.64 [R71], R10 ;  /* 0x0000000a47007388 */ /* 0x000fe20000000a00 */
[----:B------:R-:W-:-:S03]  /*51b0*/  NOP ;  /* 0x0000000000007918 */ /* 0x000fc60000000000 */
[----:B------:R-:W1:Y:S01]  /*51c0*/  LDS.64 R6, [R71] ;  /* 0x0000000047067984 */ /* 0x000e620000000a00 */
[----:B0-----:R-:W-:-:S04]  /*51d0*/  LEA R4, P0, R2, R22, 0x1 ;  /* 0x0000001602047211 */ /* 0x001fc800078008ff */
[----:B------:R-:W-:-:S03]  /*51e0*/  LEA.HI.X R5, R2, R23, R0, 0x1, P0 ;  /* 0x0000001702057211 */ /* 0x000fc600000f0c00 */
[----:B------:R-:W-:Y:S01]  /*51f0*/  IMAD.WIDE R2, R95, 0x8, R4 ;  /* 0x000000085f027825 */ /* 0x000fe200078e0204 */
[----:B------:R-:W-:-:S04]  /*5200*/  IADD3 R5, P0, R18, -0x100, RZ ;  /* 0xffffff0012057810 */ /* 0x000fc80007f1e0ff */
[----:B------:R-:W-:Y:S02]  /*5210*/  IADD3.X R19, R19, -0x1, RZ, P0, !PT ;  /* 0xffffffff13137810 */ /* 0x000fe400007fe4ff */
[----:B------:R-:W-:-:S04]  /*5220*/  IADD3 R84, P0, R84, -0x200, RZ ;  /* 0xfffffe0054547810 */ /* 0x000fc80007f1e0ff */
[----:B------:R-:W-:Y:S01]  /*5230*/  IADD3.X R83, R83, -0x1, RZ, P0, !PT ;  /* 0xffffffff53537810 */ /* 0x000fe200007fe4ff */
[----:B-1----:R0:W-:Y:S01]  /*5240*/  STG.E.64 desc[UR12][R2.64], R6 ;  /* 0x0000000602007986 */ /* 0x0021e2000c101b0c */
[----:B------:R-:W-:Y:S07]  /*5250*/  @P3 BRA `(.L_x_18472) ;  /* 0xffffffb800683947 */ /* 0x000fee000383ffff */
.L_x_18431:
        /* <DEDUP_REMOVED lines=26> */
.L_x_18474:
[----:B------:R-:W-:Y:S05]  /*5400*/  BSYNC B0 ;  /* 0x0000000000007941 */ /* 0x000fea0003800000 */
.L_x_18473:
        /* <DEDUP_REMOVED lines=29> */
.L_x_18476:
[----:B-1----:R-:W1:Y:S02]  /*55e0*/  S2R R15, SR_TID.X ;  /* 0x00000000000f7919 */ /* 0x002e640000002100 */
.L_x_18477:
[----:B------:R-:W-:Y:S05]  /*55f0*/  BSYNC B0 ;  /* 0x0000000000007941 */ /* 0x000fea0003800000 */
.L_x_18475:
        /* <DEDUP_REMOVED lines=22> */
.L_x_18479:
        /* <DEDUP_REMOVED lines=28> */
.L_x_18478:
[----:B------:R-:W-:Y:S05]  /*5920*/  EXIT ;  /* 0x000000000000794d */ /* 0x000fea0003800000 */
.L_x_18480:
        /* <DEDUP_REMOVED lines=13> */
.L_x_19050:


//--------------------- .text._Z25selective_scan_bwd_kernelI32Selective_Scan_bwd_kernel_traitsILi32ELi4ELb1ELb0ELb1ELb1ELb1EN3c104HalfENS1_7complexIfEEEEv12SSMParamsBwd --------------------------
	.section	.text._Z25selective_scan_bwd_kernelI32Selective_Scan_bwd_kernel_traitsILi32ELi4ELb1ELb0ELb1ELb1ELb1EN3c104HalfENS1_7complexIfEEEEv12SSMParamsBwd,"ax",@progbits
	.align	128
        .global         _Z25selective_scan_bwd_kernelI32Selective_Scan_bwd_kernel_traitsILi32ELi4ELb1ELb0ELb1ELb1ELb1EN3c104HalfENS1_7complexIfEEEEv12SSMParamsBwd
        .type           _Z25selective_scan_bwd_kernelI32Selective_Scan_bwd_kernel_traitsILi32ELi4ELb1ELb0ELb1ELb1ELb1EN3c104HalfENS1_7complexIfEEEEv12SSMParamsBwd,@function
        .size           _Z25selective_scan_bwd_kernelI32Selective_Scan_bwd_kernel_traitsILi32ELi4ELb1ELb0ELb1ELb1ELb1EN3c104HalfENS1_7complexIfEEEEv12SSMParamsBwd,(.L_x_19051 - _Z25selective_scan_bwd_kernelI32Selective_Scan_bwd_kernel_traitsILi32ELi4ELb1ELb0ELb1ELb1ELb1EN3c104HalfENS1_7complexIfEEEEv12SSMParamsBwd)
        .other          _Z25selective_scan_bwd_kernelI32Selective_Scan_bwd_kernel_traitsILi32ELi4ELb1ELb0ELb1ELb1ELb1EN3c104HalfENS1_7complexIfEEEEv12SSMParamsBwd,@"STO_CUDA_ENTRY STV_DEFAULT"
_Z25selective_scan_bwd_kernelI32Selective_Scan_bwd_kernel_traitsILi32ELi4ELb1ELb0ELb1ELb1ELb1EN3c104HalfENS1_7complexIfEEEEv12SSMParamsBwd:
.text._Z25selective_scan_bwd_kernelI32Selective_Scan_bwd_kernel_traitsILi32ELi4ELb1ELb0ELb1ELb1ELb1EN3c104HalfENS1_7complexIfEEEEv12SSMParamsBwd:
        /* <DEDUP_REMOVED lines=192> */
.L_x_18523:
[----:B------:R-:W-:Y:S01]  /*0c00*/  BAR.SYNC.DEFER_BLOCKING 0x0 ;  /* 0x0000000000007b1d */ /* 0x000fe20000010000 */
[----:B0-----:R-:W-:Y:S02]  /*0c10*/  MOV R2, R88 ;  /* 0x0000005800027202 */ /* 0x001fe40000000f00 */
[----:B------:R-:W-:Y:S02]  /*0c20*/  MOV R3, R87 ;  /* 0x0000005700037202 */ /* 0x000fe40000000f00 */
[----:B------:R-:W-:-:S03]  /*0c30*/  LEA R71, R81, R93, 0x3 ;  /* 0x0000005d51477211 */ /* 0x000fc600078e18ff */
[----:B------:R-:W0:Y:S01]  /*0c40*/  LDC.64 R24, c[0x0][0x2a0] ;  /* 0x0000a800ff187b82 */ /* 0x000e220000000a00 */
[----:B------:R-:W-:-:S06]  /*0c50*/  IMAD.WIDE R2, R95, 0x8, R2 ;  /* 0x000000085f027825 */ /* 0x000fcc00078e0202 */
[----:B------:R-:W2:Y:S01]  /*0c60*/  LDG.E.64 R2, desc[UR12][R2.64] ;  /* 0x0000000c02027981 */ /* 0x000ea2000c1e1b00 */
[----:B------:R-:W-:-:S05]  /*0c70*/  MOV R18, R5 ;  /* 0x0000000500127202 */ /* 0x000fca0000000f00 */
[----:B------:R-:W-:Y:S01]  /*0c80*/  IMAD.WIDE R4, R95, 0x8, R18 ;  /* 0x000000085f047825 */ /* 0x000fe200078e0212 */
[----:B--2---:R1:W-:Y:S01]  /*0c90*/  STS.64 [R71], R2 ;  /* 0x0000000247007388 */ /* 0x0043e20000000a00 */
[----:B------:R-:W-:-:S03]  /*0ca0*/  NOP ;  /* 0x0000000000007918 */ /* 0x000fc60000000000 */
[----:B------:R-:W-:Y:S01]  /*0cb0*/  LDS.64 R20, [R71] ;  /* 0x0000000047147984 */ /* 0x000fe20000000a00 */
[----:B------:R-:W-:Y:S06]  /*0cc0*/  BAR.SYNC.DEFER_BLOCKING 0x0 ;  /* 0x0000000000007b1d */ /* 0x000fec0000010000 */
[----:B------:R-:W2:Y:S01]  /*0cd0*/  LDG.E.64 R4, desc[UR12][R4.64] ;  /* 0x0000000c04047981 */ /* 0x000ea2000c1e1b00 */
[----:B-1----:R-:W-:Y:S02]  /*0ce0*/  MOV R2, R86 ;  /* 0x0000005600027202 */ /* 0x002fe40000000f00 */
[----:B------:R-:W-:-:S03]  /*0cf0*/  MOV R3, R85 ;  /* 0x0000005500037202 */ /* 0x000fc60000000f00 */
[----:B------:R-:W-:Y:S01]  /*0d00*/  IMAD.WIDE R6, R95, 0x8, R2 ;  /* 0x000000085f067825 */ /* 0x000fe200078e0202 */
[----:B--2---:R1:W-:Y:S01]  /*0d10*/  STS.64 [R71], R4 ;  /* 0x0000000447007388 */ /* 0x0043e20000000a00 */
[----:B------:R-:W-:-:S03]  /*0d20*/  NOP ;  /* 0x0000000000007918 */ /* 0x000fc60000000000 */
[----:B------:R-:W2:Y:S01]  /*0d30*/  LDS.64 R10, [R71] ;  /* 0x00000000470a7984 */ /* 0x000ea20000000a00 */
[----:B------:R-:W-:Y:S08]  /*0d40*/  BAR.SYNC.DEFER_BLOCKING 0x0 ;  /* 0x0000000000007b1d */ /* 0x000ff00000010000 */
[----:B-1----:R-:W1:Y:S01]  /*0d50*/  LDC.64 R4, c[0x0][0x318] ;  /* 0x0000c600ff047b82 */ /* 0x002e620000000a00 */
[----:B------:R-:W3:Y:S01]  /*0d60*/  LDG.E.64 R6, desc[UR12][R6.64] ;  /* 0x0000000c06067981 */ /* 0x000ee2000c1e1b00 */
[----:B------:R-:W-:Y:S01]  /*0d70*/  LEA R2, R82, 0xffffff80, 0x7 ;  /* 0xffffff8052027811 */ /* 0x000fe200078e38ff */
[----:B0-----:R-:W-:Y:S01]  /*0d80*/  IMAD R0, R24, UR15, RZ ;  /* 0x0000000f18007c24 */ /* 0x001fe2000f8e02ff */
[----:B------:R-:W-:Y:S02]  /*0d90*/  BSSY B0, `(.L_x_18482) ;  /* 0x0000035000007945 */ /* 0x000fe40003800000 */
[----:B------:R-:W-:Y:S01]  /*0da0*/  SHF.R.S32.HI R3, RZ, 0x1f, R2 ;  /* 0x0000001fff037819 */ /* 0x000fe20000011402 */
[----:B------:R-:W-:-:S02]  /*0db0*/  IMAD R25, R25, UR14, R0 ;  /* 0x0000000e19197c24 */ /* 0x000fc4000f8e0200 */
[----:B--2---:R-:W-:Y:S01]  /*0dc0*/  HADD2.F32 R9, -RZ, R10.H0_H0 ;  /* 0x2000000aff097230 */ /* 0x004fe20000004100 */
[--C-:B------:R-:W-:Y:S02]  /*0dd0*/  SHF.R.U64 R69, R10, 0x10, R11.reuse ;  /* 0x000000100a457819 */ /* 0x100fe4000000120b */
[----:B------:R-:W-:Y:S01]  /*0de0*/  SHF.R.U32.HI R23, RZ, 0x10, R11 ;  /* 0x00000010ff177819 */ /* 0x000fe2000001160b */
[----:B------:R-:W-:Y:S02]  /*0df0*/  HADD2.F32 R11, -RZ, R11.H0_H0 ;  /* 0x2000000bff0b7230 */ /* 0x000fe40000004100 */
[--C-:B-----5:R-:W-:Y:S01]  /*0e00*/  FADD.FTZ R72, R9, R98.reuse ;  /* 0x0000006209487221 */ /* 0x120fe20000010000 */
[----:B------:R-:W-:Y:S02]  /*0e10*/  HADD2.F32 R69, -RZ, R69.H0_H0 ;  /* 0x20000045ff457230 */ /* 0x000fe40000004100 */
[----:B------:R-:W-:Y:S02]  /*0e20*/  HADD2.F32 R23, -RZ, R23.H0_H0 ;  /* 0x20000017ff177230 */ /* 0x000fe40000004100 */
[--C-:B------:R-:W-:Y:S01]  /*0e30*/  FADD.FTZ R70, R11, R98.reuse ;  /* 0x000000620b467221 */ /* 0x100fe20000010000 */
[----:B------:R-:W-:Y:S01]  /*0e40*/  FSETP.GTU.FTZ.AND P2, PT, R72, 20, PT ;  /* 0x41a000004800780b */ /* 0x000fe20003f5c000 */
[--C-:B------:R-:W-:Y:S01]  /*0e50*/  FADD.FTZ R69, R69, R98.reuse ;  /* 0x0000006245457221 */ /* 0x100fe20000010000 */
[----:B------:R-:W-:-:S02]  /*0e60*/  FADD.FTZ R68, R23, R98 ;  /* 0x0000006217447221 */ /* 0x000fc40000010000 */
[----:B------:R-:W-:Y:S02]  /*0e70*/  FSETP.GTU.FTZ.AND P0, PT, R70, 20, PT ;  /* 0x41a000004600780b */ /* 0x000fe40003f1c000 */
[----:B------:R-:W-:Y:S02]  /*0e80*/  FSETP.GTU.FTZ.AND P3, PT, R69, 20, PT ;  /* 0x41a000004500780b */ /* 0x000fe40003f7c000 */
[----:B------:R-:W-:Y:S01]  /*0e90*/  FSETP.GTU.FTZ.AND P1, PT, R68, 20, PT ;  /* 0x41a000004400780b */ /* 0x000fe20003f3c000 */
[----:B---3--:R0:W-:Y:S02]  /*0ea0*/  STS.64 [R71], R6 ;  /* 0x0000000647007388 */ /* 0x0081e40000000a00 */
[----:B0-----:R-:W-:-:S05]  /*0eb0*/  IMAD.WIDE.U32 R6, R24, UR14, R2 ;  /* 0x0000000e18067c25 */ /* 0x001fca000f8e0002 */
[----:B------:R-:W-:Y:S01]  /*0ec0*/  IADD3 R11, R7, R25, RZ ;  /* 0x00000019070b7210 */ /* 0x000fe20007ffe0ff */
[----:B------:R-:W-:Y:S01]  /*0ed0*/  NOP ;  /* 0x0000000000007918 */ /* 0x000fe20000000000 */
[----:B-1----:R-:W-:Y:S05]  /*0ee0*/  @P2 BRA `(.L_x_18483) ;  /* 0x00000000007c2947 */ /* 0x002fea0003800000 */
        /* <DEDUP_REMOVED lines=31> */
.L_x_18483:
[----:B------:R-:W-:Y:S05]  /*10e0*/  BSYNC B0 ;  /* 0x0000000000007941 */ /* 0x000fea0003800000 */
.L_x_18482:
        /* <DEDUP_REMOVED lines=33> */
.L_x_18485:
[----:B------:R-:W-:Y:S05]  /*1300*/  BSYNC B0 ;  /* 0x0000000000007941 */ /* 0x000fea0003800000 */
.L_x_18484:
        /* <DEDUP_REMOVED lines=33> */
.L_x_18487:
[----:B------:R-:W-:Y:S05]  /*1520*/  BSYNC B0 ;  /* 0x0000000000007941 */ /* 0x000fea0003800000 */
.L_x_18486:
        /* <DEDUP_REMOVED lines=33> */
.L_x_18489:
[----:B------:R-:W-:Y:S05]  /*1740*/  BSYNC B0 ;  /* 0x0000000000007941 */ /* 0x000fea0003800000 */
.L_x_18488:
        /* <DEDUP_REMOVED lines=12> */
[----:B------:R-:W-:-:S03]  /*1810*/  IMAD.WIDE R6, R95, 0x8, R4 ;  /* 0x000000085f067825 */ /* 0x000fc600078e0204 */
[----:B------:R-:W3:Y:S04]  /*1820*/  LDS.64 R4, [R71] ;  /* 0x0000000047047984 */ /* 0x000ee80000000a00 */
[----:B------:R-:W4:Y:S08]  /*1830*/  LDC.64 R36, c[0x0][0x3e8] ;  /* 0x0000fa00ff247b82 */ /* 0x000f300000000a00 */
[----:B------:R-:W-:Y:S06]  /*1840*/  BAR.SYNC.DEFER_BLOCKING 0x0 ;  /* 0x0000000000007b1d */ /* 0x000fec0000010000 */
[----:B------:R5:W2:Y:S01]  /*1850*/  LDG.E.64 R8, desc[UR12][R6.64] ;  /* 0x0000000c06087981 */ /* 0x000aa2000c1e1b00 */
[----:B0-----:R-:W-:-:S02]  /*1860*/  IMAD R0, R22, UR15, RZ ;  /* 0x0000000f16007c24 */ /* 0x001fc4000f8e02ff */
[----:B------:R-:W-:-:S04]  /*1870*/  IMAD.WIDE.U32 R10, R22, UR14, R2 ;  /* 0x0000000e160a7c25 */ /* 0x000fc8000f8e0002 */
[----:B------:R-:W-:Y:S02]  /*1880*/  IMAD R23, R23, UR14, R0 ;  /* 0x0000000e17177c24 */ /* 0x000fe4000f8e0200 */
[----:B------:R-:W-:-:S03]  /*1890*/  IMAD R0, R102, UR6, RZ ;  /* 0x0000000666007c24 */ /* 0x000fc6000f8e02ff */
[----:B------:R-:W-:Y:S01]  /*18a0*/  IADD3 R11, R11, R23, RZ ;  /* 0x000000170b0b7210 */ /* 0x000fe20007ffe0ff */
[C---:B-----5:R-:W-:Y:S02]  /*18b0*/  IMAD R7, R101.reuse, UR7, R0 ;  /* 0x0000000765077c24 */ /* 0x060fe4000f8e0200 */
[----:B------:R-:W-:Y:S01]  /*18c0*/  IMAD.WIDE.U32 R10, R101, UR6, R10 ;  /* 0x00000006650a7c25 */ /* 0x000fe2000f8e000a */
[----:B---3--:R-:W-:Y:S01]  /*18d0*/  SHF.R.U32.HI R64, RZ, 0x10, R5 ;  /* 0x00000010ff407819 */ /* 0x008fe20000011605 */
[----:B------:R-:W-:Y:S01]  /*18e0*/  ULDC.64 UR6, c[0x0][0x3a0] ;  /* 0x0000e80000067ab9 */ /* 0x000fe20000000a00 */
[----:B-1----:R-:W-:Y:S02]  /*18f0*/  LEA R6, P0, R10, R24, 0x1 ;  /* 0x000000180a067211 */ /* 0x002fe400078008ff */
[----:B------:R-:W-:-:S04]  /*1900*/  IADD3 R0, R11, R7, RZ ;  /* 0x000000070b007210 */ /* 0x000fc80007ffe0ff */
[----:B------:R-:W-:-:S03]  /*1910*/  LEA.HI.X R7, R10, R25, R0, 0x1, P0 ;  /* 0x000000190a077211 */ /* 0x000fc600000f0c00 */
[----:B------:R-:W-:Y:S01]  /*1920*/  IMAD.WIDE R10, R95, 0x8, R6 ;  /* 0x000000085f0a7825 */ /* 0x000fe200078e0206 */
[----:B--2---:R-:W-:Y:S01]  /*1930*/  STS.64 [R71], R8 ;  /* 0x0000000847007388 */ /* 0x004fe20000000a00 */
        /* <DEDUP_REMOVED lines=8> */
[----:B------:R-:W-:Y:S01]  /*19c0*/  HADD2.F32 R65, -RZ, R65.H0_H0 ;  /* 0x20000041ff417230 */ /* 0x000fe20000004100 */
[--C-:B0-----:R-:W-:Y:S01]  /*19d0*/  SHF.R.U32.HI R28, RZ, 0x10, R27.reuse ;  /* 0x00000010ff1c7819 */ /* 0x101fe2000001161b */
[----:B------:R-:W-:Y:S01]  /*19e0*/  HADD2.F32 R25, -RZ, R27.H0_H0 ;  /* 0x2000001bff197230 */ /* 0x000fe20000004100 */
[----:B------:R-:W-:Y:S01]  /*19f0*/  SHF.R.U64 R22, R26, 0x10, R27 ;  /* 0x000000101a167819 */ /* 0x000fe2000000121b */
[----:B------:R-:W-:Y:S02]  /*1a00*/  HADD2.F32 R0, -RZ, R26.H0_H0 ;  /* 0x2000001aff007230 */ /* 0x000fe40000004100 */
[----:B------:R-:W-:Y:S02]  /*1a10*/  HADD2.F32 R28, -RZ, R28.H0_H0 ;  /* 0x2000001cff1c7230 */ /* 0x000fe40000004100 */
[----:B------:R-:W-:Y:S01]  /*1a20*/  FMUL.FTZ R23, R25, -1.4426950216293334961 ;  /* 0xbfb8aa3b19177820 */ /* 0x000fe20000410000 */
[----:B------:R-:W-:-:S02]  /*1a30*/  HADD2.F32 R22, -RZ, R22.H0_H0 ;  /* 0x20000016ff167230 */ /* 0x000fc40000004100 */
[----:B------:R-:W-:Y:S01]  /*1a40*/  FMUL.FTZ R8, R0, -1.4426950216293334961 ;  /* 0xbfb8aa3b00087820 */ /* 0x000fe20000410000 */
[----:B------:R-:W-:Y:S02]  /*1a50*/  FMUL.FTZ R24, R28, -1.4426950216293334961 ;  /* 0xbfb8aa3b1c187820 */ /* 0x000fe40000410000 */
[----:B------:R-:W-:Y:S01]  /*1a60*/  MUFU.EX2 R23, R23 ;  /* 0x0000001700177308 */ /* 0x000fe20000000800 */
[----:B------:R-:W-:-:S07]  /*1a70*/  FMUL.FTZ R9, R22, -1.4426950216293334961 ;  /* 0xbfb8aa3b16097820 */ /* 0x000fce0000410000 */
[----:B------:R-:W0:Y:S08]  /*1a80*/  MUFU.EX2 R24, R24 ;  /* 0x0000001800187308 */ /* 0x000e300000000800 */
[----:B------:R-:W-:Y:S08]  /*1a90*/  MUFU.EX2 R9, R9 ;  /* 0x0000000900097308 */ /* 0x000ff00000000800 */
[----:B------:R-:W1:Y:S01]  /*1aa0*/  MUFU.EX2 R8, R8 ;  /* 0x0000000800087308 */ /* 0x000e620000000800 */
[----:B0-----:R-:W-:-:S07]  /*1ab0*/  FADD.FTZ R29, R24, 1 ;  /* 0x3f800000181d7421 */ /* 0x001fce0000010000 */
[----:B------:R-:W-:Y:S01]  /*1ac0*/  MUFU.RCP R29, R29 ;  /* 0x0000001d001d7308 */ /* 0x000fe20000001000 */
[----:B-1----:R-:W-:Y:S01]  /*1ad0*/  FADD.FTZ R8, R8, 1 ;  /* 0x3f80000008087421 */ /* 0x002fe20000010000 */
[----:B--2---:R0:W-:Y:S01]  /*1ae0*/  STS.64 [R71], R10 ;  /* 0x0000000a47007388 */ /* 0x0041e20000000a00 */
[----:B------:R-:W-:-:S03]  /*1af0*/  NOP ;  /* 0x0000000000007918 */ /* 0x000fc60000000000 */
[----:B------:R-:W1:Y:S01]  /*1b00*/  LDS.64 R6, [R71] ;  /* 0x0000000047067984 */ /* 0x000e620000000a00 */
[----:B0-----:R-:W-:Y:S01]  /*1b10*/  FADD.FTZ R11, R23, 1 ;  /* 0x3f800000170b7421 */ /* 0x001fe20000010000 */
[----:B------:R-:W-:-:S03]  /*1b20*/  FADD.FTZ R10, R9, 1 ;  /* 0x3f800000090a7421 */ /* 0x000fc60000010000 */
[----:B------:R-:W0:Y:S08]  /*1b30*/  MUFU.RCP R26, R11 ;  /* 0x0000000b001a7308 */ /* 0x000e300000001000 */
[----:B------:R2:W3:Y:S08]  /*1b40*/  MUFU.RCP R23, R10 ;  /* 0x0000000a00177308 */ /* 0x0004f00000001000 */
[----:B------:R5:W4:Y:S01]  /*1b50*/  MUFU.RCP R11, R8 ;  /* 0x00000008000b7308 */ /* 0x000b220000001000 */
[----:B0-----:R-:W-:-:S04]  /*1b60*/  FADD.FTZ R24, -R26, 1 ;  /* 0x3f8000001a187421 */ /* 0x001fc80000010100 */
[C---:B------:R-:W-:Y:S01]  /*1b70*/  FFMA.FTZ R24, R25.reuse, R24, 1 ;  /* 0x3f80000019187423 */ /* 0x040fe20000010018 */
[----:B------:R-:W-:Y:S01]  /*1b80*/  FMUL.FTZ R25, R25, R26 ;  /* 0x0000001a19197220 */ /* 0x000fe20000410000 */
[----:B-1----:R-:W-:Y:S01]  /*1b90*/  HADD2.F32 R27, -RZ, R7.H0_H0 ;  /* 0x20000007ff1b7230 */ /* 0x002fe20000004100 */
[--C-:B------:R-:W-:Y:S02]  /*1ba0*/  SHF.R.U32.HI R30, RZ, 0x10, R7.reuse ;  /* 0x00000010ff1e7819 */ /* 0x100fe40000011607 */
[----:B------:R-:W-:Y:S01]  /*1bb0*/  SHF.R.U64 R31, R6, 0x10, R7 ;  /* 0x00000010061f7819 */ /* 0x000fe20000001207 */
[----:B------:R-:W-:Y:S01]  /*1bc0*/  FADD.FTZ R7, -R29, 1 ;  /* 0x3f8000001d077421 */ /* 0x000fe20000010100 */
[C---:B------:R-:W-:Y:S01]  /*1bd0*/  FMUL.FTZ R5, R66.reuse, R27 ;  /* 0x0000001b42057220 */ /* 0x040fe20000410000 */
[----:B------:R-:W-:Y:S02]  /*1be0*/  HADD2.F32 R30, -RZ, R30.H0_H0 ;  /* 0x2000001eff1e7230 */ /* 0x000fe40000004100 */
[----:B------:R-:W-:Y:S01]  /*1bf0*/  FMUL.FTZ R66, R66, R25 ;  /* 0x0000001942427220 */ /* 0x000fe20000410000 */
[----:B------:R-:W-:Y:S01]  /*1c00*/  FFMA.FTZ R7, R28, R7, 1 ;  /* 0x3f8000001c077423 */ /* 0x000fe20000010007 */
[----:B------:R-:W-:Y:S01]  /*1c10*/  FMUL.FTZ R5, R26, R5 ;  /* 0x000000051a057220 */ /* 0x000fe20000410000 */
[----:B------:R-:W-:Y:S01]  /*1c20*/  SHF.R.U64 R26, R20, 0x10, R21 ;  /* 0x00000010141a7819 */ /* 0x000fe20000001215 */
[----:B--2---:R-:W-:-:S02]  /*1c30*/  FMUL.FTZ R10, R64, R30 ;  /* 0x0000001e400a7220 */ /* 0x004fc40000410000 */
[----:B------:R-:W-:Y:S01]  /*1c40*/  FMUL.FTZ R9, R5, R24 ;  /* 0x0000001805097220 */ /* 0x000fe20000410000 */
[----:B------:R-:W-:Y:S02]  /*1c50*/  HADD2.F32 R24, -RZ, R31.H0_H0 ;  /* 0x2000001fff187230 */ /* 0x000fe40000004100 */
[----:B------:R-:W-:Y:S01]  /*1c60*/  FMUL.FTZ R10, R29, R10 ;  /* 0x0000000a1d0a7220 */ /* 0x000fe20000410000 */
[----:B---3--:R-:W-:Y:S01]  /*1c70*/  FADD.FTZ R5, -R23, 1 ;  /* 0x3f80000017057421 */ /* 0x008fe20000010100 */
[----:B------:R-:W-:Y:S01]  /*1c80*/  FMUL.FTZ R29, R28, R29 ;  /* 0x0000001d1c1d7220 */ /* 0x000fe20000410000 */
[----:B-----5:R-:W-:Y:S01]  /*1c90*/  FMUL.FTZ R8, R65, R24 ;  /* 0x0000001841087220 */ /* 0x020fe20000410000 */
[----:B------:R-:W-:Y:S01]  /*1ca0*/  FMUL.FTZ R31, R10, R7 ;  /* 0x000000070a1f7220 */ /* 0x000fe20000410000 */
[----:B------:R-:W-:Y:S02]  /*1cb0*/  HADD2.F32 R10, -RZ, R6.H0_H0 ;  /* 0x20000006ff0a7230 */ /* 0x000fe40000004100 */
[----:B------:R-:W-:Y:S01]  /*1cc0*/  FFMA.FTZ R7, R22, R5, 1 ;  /* 0x3f80000016077423 */ /* 0x000fe20000010005 */
[----:B------:R-:W-:Y:S01]  /*1cd0*/  FMUL.FTZ R8, R23, R8 ;  /* 0x0000000817087220 */ /* 0x000fe20000410000 */
[----:B----4-:R-:W-:Y:S01]  /*1ce0*/  FADD.FTZ R5, -R11, 1 ;  /* 0x3f8000000b057421 */ /* 0x010fe20000010100 */
[----:B------:R-:W-:Y:S01]  /*1cf0*/  F2F.F16.F32 R9, R9 ;  /* 0x0000000900097304 */ /* 0x000fe20000200800 */
[----:B------:R-:W-:Y:S01]  /*1d00*/  FMUL.FTZ R4, R67, R10 ;  /* 0x0000000a43047220 */ /* 0x000fe20000410000 */
[----:B------:R-:W-:Y:S01]  /*1d10*/  FMUL.FTZ R7, R8, R7 ;  /* 0x0000000708077220 */ /* 0x000fe20000410000 */
[C---:B------:R-:W-:Y:S01]  /*1d20*/  FFMA.FTZ R5, R0.reuse, R5, 1 ;  /* 0x3f80000000057423 */ /* 0x040fe20000010005 */
[----:B------:R-:W-:Y:S01]  /*1d30*/  FMUL.FTZ R0, R0, R11 ;  /* 0x0000000b00007220 */ /* 0x000fe20000410000 */
[----:B------:R-:W-:Y:S01]  /*1d40*/  FMUL.FTZ R4, R11, R4 ;  /* 0x000000040b047220 */ /* 0x000fe20000410000 */
[----:B------:R-:W-:-:S02]  /*1d50*/  HADD2.F32 R11, -RZ, R20.H0_H0 ;  /* 0x20000014ff0b7230 */ /* 0x000fc40000004100 */
[----:B------:R-:W-:Y:S01]  /*1d60*/  FMUL.FTZ R22, R22, R23 ;  /* 0x0000001716167220 */ /* 0x000fe20000410000 */
[----:B------:R-:W0:Y:S01]  /*1d70*/  F2F.F16.F32 R7, R7 ;  /* 0x0000000700077304 */ /* 0x000e220000200800 */
[----:B------:R-:W-:Y:S01]  /*1d80*/  FMUL.FTZ R6, R4, R5 ;  /* 0x0000000504067220 */ /* 0x000fe20000410000 */
[----:B------:R-:W-:Y:S01]  /*1d90*/  FMUL.FTZ R67, R67, R0 ;  /* 0x0000000043437220 */ /* 0x000fe20000410000 */
[----:B------:R-:W-:-:S03]  /*1da0*/  FMUL.FTZ R65, R65, R22 ;  /* 0x0000001641417220 */ /* 0x000fc60000410000 */
[----:B------:R-:W-:Y:S02]  /*1db0*/  FFMA.FTZ R94, R67, R11, R94 ;  /* 0x0000000b435e7223 */ /* 0x000fe4000001005e */
[----:B------:R-:W1:Y:S01]  /*1dc0*/  F2F.F16.F32 R32, R31 ;  /* 0x0000001f00207304 */ /* 0x000e620000200800 */
[----:B0-----:R-:W-:-:S07]  /*1dd0*/  IMAD.WIDE.U32 R4, R7, 0x10000, RZ ;  /* 0x0001000007047825 */ /* 0x001fce00078e00ff */
[----:B------:R0:W2:Y:S01]  /*1de0*/  F2F.F16.F32 R33, R6 ;  /* 0x0000000600217304 */ /* 0x0000a20000200800 */
[----:B-1----:R-:W-:Y:S01]  /*1df0*/  PRMT R9, R9, 0x5410, R32 ;  /* 0x0000541009097816 */ /* 0x002fe20000000020 */
[----:B------:R-:W-:Y:S02]  /*1e00*/  IMAD R32, R102, UR6, RZ ;  /* 0x0000000666207c24 */ /* 0x000fe4000f8e02ff */
[----:B0-----:R-:W-:Y:S01]  /*1e10*/  IMAD R6, R34, UR15, RZ ;  /* 0x0000000f22067c24 */ /* 0x001fe2000f8e02ff */
[----:B------:R-:W-:-:S03]  /*1e20*/  LOP3.LUT R9, R9, R5, RZ, 0xfc, !PT ;  /* 0x0000000509097212 */ /* 0x000fc600078efcff */
[----:B------:R-:W-:Y:S01]  /*1e30*/  IMAD R31, R35, UR14, R6 ;  /* 0x0000000e231f7c24 */ /* 0x000fe2000f8e0206 */
[----:B--2---:R-:W-:Y:S01]  /*1e40*/  LOP3.LUT R8, R4, R33, RZ, 0xfc, !PT ;  /* 0x0000002104087212 */ /* 0x004fe200078efcff */
[----:B------:R-:W-:Y:S01]  /*1e50*/  BAR.SYNC.DEFER_BLOCKING 0x0 ;  /* 0x0000000000007b1d */ /* 0x000fe20000010000 */
[----:B------:R-:W-:-:S05]  /*1e60*/  IMAD.WIDE.U32 R6, R34, UR14, R2 ;  /* 0x0000000e22067c25 */ /* 0x000fca000f8e0002 */
[----:B------:R-:W-:Y:S02]  /*1e70*/  IADD3 R7, R7, R31, RZ ;  /* 0x0000001f07077210 */ /* 0x000fe40007ffe0ff */
[----:B------:R-:W0:Y:S01]  /*1e80*/  LDC R31, c[0x0][0x21c] ;  /* 0x00008700ff1f7b82 */ /* 0x000e220000000800 */
[----:B------:R-:W-:Y:S01]  /*1e90*/  IMAD.WIDE.U32 R6, R101, UR6, R6 ;  /* 0x0000000665067c25 */ /* 0x000fe2000f8e0006 */
[----:B------:R1:W-:Y:S01]  /*1ea0*/  STS.64 [R71], R8 ;  /* 0x0000000847007388 */ /* 0x0003e20000000a00 */
[----:B------:R-:W-:-:S03]  /*1eb0*/  NOP ;  /* 0x0000000000007918 */ /* 0x000fc60000000000 */
[----:B------:R-:W2:Y:S01]  /*1ec0*/  LDS.64 R4, [R71] ;  /* 0x0000000047047984 */ /* 0x000ea20000000a00 */
[----:B-1----:R-:W-:Y:S01]  /*1ed0*/  IMAD R9, R101, UR7, R32 ;  /* 0x0000000765097c24 */ /* 0x002fe2000f8e0220 */
[C---:B------:R-:W-:Y:S01]  /*1ee0*/  LEA R8, P1, R6.reuse, R36, 0x1 ;  /* 0x0000002406087211 */ /* 0x040fe200078208ff */
[----:B------:R-:W-:Y:S02]  /*1ef0*/  ULDC.64 UR6, c[0x0][0x320] ;  /* 0x0000c80000067ab9 */ /* 0x000fe40000000a00 */
[----:B------:R-:W-:Y:S02]  /*1f00*/  ISETP.NE.U32.AND P0, PT, RZ, UR6, PT ;  /* 0x00000006ff007c0c */ /* 0x000fe4000bf05070 */
[----:B------:R-:W-:Y:S02]  /*1f10*/  IADD3 R7, R7, R9, RZ ;  /* 0x0000000907077210 */ /* 0x000fe40007ffe0ff */
[----:B------:R-:W-:Y:S02]  /*1f20*/  ISETP.NE.AND.EX P0, PT, RZ, UR7, PT, P0 ;  /* 0x00000007ff007c0c */ /* 0x000fe4000bf05300 */
[----:B------:R-:W-:-:S03]  /*1f30*/  LEA.HI.X R9, R6, R37, R7, 0x1, P1 ;  /* 0x0000002506097211 */ /* 0x000fc600008f0c07 */
[----:B------:R-:W-:-:S04]  /*1f40*/  IMAD.WIDE R6, R95, 0x8, R8 ;  /* 0x000000085f067825 */ /* 0x000fc800078e0208 */
[----:B------:R-:W-:Y:S01]  /*1f50*/  HADD2.F32 R8, -RZ, R26.H0_H0 ;  /* 0x2000001aff087230 */ /* 0x000fe20000004100 */
[----:B--2---:R1:W-:Y:S03]  /*1f60*/  STG.E.64 desc[UR12][R6.64], R4 ;  /* 0x0000000406007986 */ /* 0x0043e6000c101b0c */
[----:B------:R-:W-:Y:S05]  /*1f70*/  @!P0 BRA `(.L_x_18490) ;  /* 0x0000000000788947 */ /* 0x000fea0003800000 */
[----:B------:R-:W-:Y:S01]  /*1f80*/  FMUL.FTZ R25, R25, R27 ;  /* 0x0000001b19197220 */ /* 0x000fe20000410000 */
[----:B------:R-:W-:Y:S01]  /*1f90*/  FMUL.FTZ R30, R29, R30 ;  /* 0x0000001e1d1e7220 */ /* 0x000fe20000410000 */
[----:B------:R-:W-:Y:S01]  /*1fa0*/  FMUL.FTZ R22, R22, R24 ;  /* 0x0000001816167220 */ /* 0x000fe20000410000 */
[----:B------:R-:W-:Y:S01]  /*1fb0*/  FMUL.FTZ R0, R0, R10 ;  /* 0x0000000a00007220 */ /* 0x000fe20000410000 */
[----:B------:R-:W-:Y:S06]  /*1fc0*/  BAR.SYNC.DEFER_BLOCKING 0x0 ;  /* 0x0000000000007b1d */ /* 0x000fec0000010000 */
[----:B-1----:R-:W1:Y:S02]  /*1fd0*/  F2F.F16.F32 R4, R22 ;  /* 0x0000001600047304 */ /* 0x002e640000200800 */
[----:B------:R-:W2:Y:S01]  /*1fe0*/  LDC.64 R26, c[0x0][0x2c0] ;  /* 0x0000b000ff1a7b82 */ /* 0x000ea20000000a00 */
[----:B------:R-:W-:-:S05]  /*1ff0*/  ULDC.64 UR16, c[0x0][0x2c8] ;  /* 0x0000b20000107ab9 */ /* 0x000fca0000000a00 */
[----:B------:R-:W-:Y:S01]  /*2000*/  F2F.F16.F32 R25, R25 ;  /* 0x0000001900197304 */ /* 0x000fe20000200800 */
[----:B-1----:R-:W-:-:S07]  /*2010*/  IMAD.WIDE.U32 R4, R4, 0x10000, RZ ;  /* 0x0001000004047825 */ /* 0x002fce00078e00ff */
[----:B------:R-:W1:Y:S08]  /*2020*/  F2F.F16.F32 R30, R30 ;  /* 0x0000001e001e7304 */ /* 0x000e700000200800 */
[----:B------:R3:W4:Y:S01]  /*2030*/  F2F.F16.F32 R9, R0 ;  /* 0x0000000000097304 */ /* 0x0007220000200800 */
[C---:B--2---:R-:W-:Y:S02]  /*2040*/  IMAD R10, R26.reuse, UR15, RZ ;  /* 0x0000000f1a0a7c24 */ /* 0x044fe4000f8e02ff */
[----:B------:R-:W-:Y:S01]  /*2050*/  IMAD.WIDE.U32 R2, R26, UR14, R2 ;  /* 0x0000000e1a027c25 */ /* 0x000fe2000f8e0002 */
[----:B-1----:R-:W-:-:S03]  /*2060*/  PRMT R7, R25, 0x5410, R30 ;  /* 0x0000541019077816 */ /* 0x002fc6000000001e */
[----:B---3--:R-:W-:Y:S01]  /*2070*/  IMAD R0, R102, UR16, RZ ;  /* 0x0000001066007c24 */ /* 0x008fe2000f8e02ff */
[----:B------:R-:W-:Y:S02]  /*2080*/  LOP3.LUT R7, R7, R5, RZ, 0xfc, !PT ;  /* 0x0000000507077212 */ /* 0x000fe400078efcff */
[----:B----4-:R-:W-:Y:S01]  /*2090*/  LOP3.LUT R6, R4, R9, RZ, 0xfc, !PT ;  /* 0x0000000904067212 */ /* 0x010fe200078efcff */
[----:B------:R-:W-:-:S04]  /*20a0*/  IMAD R9, R27, UR14, R10 ;  /* 0x0000000e1b097c24 */ /* 0x000fc8000f8e020a */
[----:B------:R1:W-:Y:S01]  /*20b0*/  STS.64 [R71], R6 ;  /* 0x0000000647007388 */ /* 0x0003e20000000a00 */
[----:B------:R-:W-:-:S03]  /*20c0*/  NOP ;  /* 0x0000000000007918 */ /* 0x000fc60000000000 */
[----:B------:R-:W2:Y:S01]  /*20d0*/  LDS.64 R4, [R71] ;  /* 0x0000000047047984 */ /* 0x000ea20000000a00 */
[----:B------:R-:W-:Y:S01]  /*20e0*/  IADD3 R3, R3, R9, RZ ;  /* 0x0000000903037210 */ /* 0x000fe20007ffe0ff */
[C---:B------:R-:W-:Y:S02]  /*20f0*/  IMAD R9, R101.reuse, UR17, R0 ;  /* 0x0000001165097c24 */ /* 0x040fe4000f8e0200 */
[----:B------:R-:W-:-:S05]  /*2100*/  IMAD.WIDE.U32 R2, R101, UR16, R2 ;  /* 0x0000001065027c25 */ /* 0x000fca000f8e0002 */
[----:B------:R-:W-:Y:S02]  /*2110*/  IADD3 R3, R3, R9, RZ ;  /* 0x0000000903037210 */ /* 0x000fe40007ffe0ff */
[----:B-1----:R-:W-:-:S04]  /*2120*/  LEA R6, P0, R2, UR6, 0x1 ;  /* 0x0000000602067c11 */ /* 0x002fc8000f8008ff */
[----:B------:R-:W-:-:S03]  /*2130*/  LEA.HI.X R7, R2, UR7, R3, 0x1, P0 ;  /* 0x0000000702077c11 */ /* 0x000fc600080f0c03 */
[----:B------:R-:W-:-:S05]  /*2140*/  IMAD.WIDE R2, R95, 0x8, R6 ;  /* 0x000000085f027825 */ /* 0x000fca00078e0206 */
[----:B--2---:R2:W-:Y:S02]  /*2150*/  STG.E.64 desc[UR12][R2.64], R4 ;  /* 0x0000000402007986 */ /* 0x0045e4000c101b0c */
.L_x_18490:
[----:B0-----:R-:W-:Y:S01]  /*2160*/  ISETP.GE.AND P0, PT, R31, 0x1, PT ;  /* 0x000000011f00780c */ /* 0x001fe20003f06270 */
[----:B------:R-:W-:Y:S01]  /*2170*/  HADD2.F32 R0, -RZ, R21.H0_H0 ;  /* 0x20000015ff007230 */ /* 0x000fe20000004100 */
[----:B--2---:R-:W-:Y:S01]  /*2180*/  SHF.R.U32.HI R2, RZ, 0x10, R21 ;  /* 0x00000010ff027819 */ /* 0x004fe20000011615 */
[----:B------:R-:W-:Y:S01]  /*2190*/  FFMA.FTZ R3, R65, R8, R94 ;  /* 0x0000000841037223 */ /* 0x000fe2000001005e */
[----:B------:R-:W-:Y:S01]  /*21a0*/  FMUL.FTZ R64, R64, R29 ;  /* 0x0000001d40407220 */ /* 0x000fe20000410000 */
[----:B------:R-:W-:Y:S01]  /*21b0*/  BAR.SYNC.DEFER_BLOCKING 0x0 ;  /* 0x0000000000007b1d */ /* 0x000fe20000010000 */
[----:B------:R-:W-:Y:S01]  /*21c0*/  CS2R R62, SRZ ;  /* 0x00000000003e7805 */ /* 0x000fe2000001ff00 */
[----:B------:R-:W-:Y:S02]  /*21d0*/  HADD2.F32 R94, -RZ, R2.H0_H0 ;  /* 0x20000002ff5e7230 */ /* 0x000fe40000004100 */
[C---:B------:R-:W-:Y:S01]  /*21e0*/  FFMA.FTZ R3, R66.reuse, R0, R3 ;  /* 0x0000000042037223 */ /* 0x040fe20000010003 */
[----:B------:R-:W-:Y:S01]  /*21f0*/  CS2R R60, SRZ ;  /* 0x00000000003c7805 */ /* 0x000fe2000001ff00 */
[-C--:B------:R-:W-:Y:S01]  /*2200*/  FMUL.FTZ R59, R67, R100.reuse ;  /* 0x00000064433b7220 */ /* 0x080fe20000410000 */
[----:B------:R-:W-:Y:S01]  /*2210*/  FMUL.FTZ R58, R66, R100 ;  /* 0x00000064423a7220 */ /* 0x000fe20000410000 */
[C---:B------:R-:W-:Y:S01]  /*2220*/  FFMA.FTZ R94, R64.reuse, R94, R3 ;  /* 0x0000005e405e7223 */ /* 0x040fe20000010003 */
[-C--:B------:R-:W-:Y:S01]  /*2230*/  FMUL.FTZ R57, R65, R100.reuse ;  /* 0x0000006441397220 */ /* 0x080fe20000410000 */
[----:B------:R-:W-:Y:S01]  /*2240*/  FMUL.FTZ R56, R64, R100 ;  /* 0x0000006440387220 */ /* 0x000fe20000410000 */
[----:B------:R-:W-:Y:S06]  /*2250*/  @!P0 BRA `(.L_x_18491) ;  /* 0x0000003000b48947 */ /* 0x000fec0003800000 */
[----:B------:R-:W1:Y:S01]  /*2260*/  LDC.64 R2, c[0x0][0x370] ;  /* 0x0000dc00ff027b82 */ /* 0x000e620000000a00 */
[----:B------:R-:W-:Y:S01]  /*2270*/  UMOV UR6, UR8 ;  /* 0x0000000800067c82 */ /* 0x000fe20008000000 */
[----:B------:R-:W-:Y:S01]  /*2280*/  UMOV UR7, UR11 ;  /* 0x0000000b00077c82 */ /* 0x000fe20008000000 */
[----:B------:R-:W-:Y:S01]  /*2290*/  HFMA2.MMA R54, -RZ, RZ, 0, 0 ;  /* 0x00000000ff367435 */ /* 0x000fe200000001ff */
[----:B------:R-:W-:Y:S01]  /*22a0*/  MOV R63, RZ ;  /* 0x000000ff003f7202 */ /* 0x000fe20000000f00 */
[----:B------:R-:W-:Y:S01]  /*22b0*/  UMOV UR5, URZ ;  /* 0x0000003f00057c82 */ /* 0x000fe20008000000 */
[----:B------:R-:W-:Y:S01]  /*22c0*/  ULDC UR30, c[0x0][0x224] ;  /* 0x00008900001e7ab9 */ /* 0x000fe20000000800 */
[----:B------:R-:W-:Y:S01]  /*22d0*/  ULDC UR31, c[0x0][0x21c] ;  /* 0x00008700001f7ab9 */ /* 0x000fe20000000800 */
[----:B------:R-:W0:Y:S01]  /*22e0*/  LDC.64 R8, c[0x0][0x3d0] ;  /* 0x0000f400ff087b82 */ /* 0x000e220000000a00 */
[----:B------:R-:W-:Y:S01]  /*22f0*/  ULDC.64 UR26, c[0x0][0x380] ;  /* 0x0000e000001a7ab9 */ /* 0x000fe20000000a00 */
[----:B------:R-:W-:Y:S01]  /*2300*/  ULDC.64 UR24, c[0x0][0x270] ;  /* 0x00009c0000187ab9 */ /* 0x000fe20000000a00 */
[----:B------:R-:W-:Y:S01]  /*2310*/  ULDC.64 UR22, c[0x0][0x250] ;  /* 0x0000940000167ab9 */ /* 0x000fe20000000a00 */
[----:B------:R-:W-:Y:S01]  /*2320*/  ULDC.64 UR20, c[0x0][0x248] ;  /* 0x0000920000147ab9 */ /* 0x000fe20000000a00 */
[----:B------:R-:W-:Y:S01]  /*2330*/  ULDC.64 UR18, c[0x0][0x238] ;  /* 0x00008e0000127ab9 */ /* 0x000fe20000000a00 */
[----:B------:R-:W-:-:S02]  /*2340*/  ULDC.64 UR16, c[0x0][0x230] ;  /* 0x00008c0000107ab9 */ /* 0x000fc40000000a00 */
[----:B------:R-:W2:Y:S01]  /*2350*/  LDC R0, c[0x0][0x224] ;  /* 0x00008900ff007b82 */ /* 0x000ea20000000800 */
[----:B-1----:R-:W-:-:S07]  /*2360*/  IMAD R6, R99, R2, RZ ;  /* 0x0000000263067224 */ /* 0x002fce00078e02ff */
[----:B------:R-:W1:Y:S01]  /*2370*/  LDC R55, c[0x0][0x224] ;  /* 0x00008900ff377b82 */ /* 0x000e620000000800 */
[C---:B------:R-:W-:Y:S01]  /*2380*/  IMAD.WIDE.U32 R4, R96.reuse, R2, UR6 ;  /* 0x0000000660047e25 */ /* 0x040fe2000f8e0002 */
[----:B------:R-:W-:Y:S01]  /*2390*/  UMOV UR6, URZ ;  /* 0x0000003f00067c82 */ /* 0x000fe20008000000 */
[----:B------:R-:W-:Y:S02]  /*23a0*/  ULDC UR7, c[0x0][0x218] ;  /* 0x0000860000077ab9 */ /* 0x000fe40000000800 */
[----:B------:R-:W-:Y:S01]  /*23b0*/  IMAD R3, R96, R3, R6 ;  /* 0x0000000360037224 */ /* 0x000fe200078e0206 */
[----:B0-----:R-:W-:Y:S02]  /*23c0*/  LEA R2, P0, R4, R8, 0x3 ;  /* 0x0000000804027211 */ /* 0x001fe400078018ff */
[----:B------:R-:W0:Y:S02]  /*23d0*/  LDC.64 R22, c[0x0][0x380] ;  /* 0x0000e000ff167b82 */ /* 0x000e240000000a00 */
        /* <DEDUP_REMOVED lines=20> */
[----:B-1----:R-:W-:-:S07]  /*2520*/  IADD3.X R41, R3, -0x1, RZ, P6, !PT ;  /* 0xffffffff03297810 */ /* 0x002fce00037fe4ff */
.L_x_18522:
        /* <DEDUP_REMOVED lines=20> */
[----:B------:R-:W4:Y:S04]  /*2670*/  LDG.E.64 R2, desc[UR12][R6.64] ;  /* 0x0000000c06027981 */ /* 0x000f28000c1e1b00 */
        /* <DEDUP_REMOVED lines=9> */
[----:B-1----:R-:W-:-:S03]  /*2710*/  IMAD R7, R104, UR22, RZ ;  /* 0x0000001668077c24 */ /* 0x002fc6000f8e02ff */
[----:B------:R-:W-:Y:S01]  /*2720*/  IADD3 R9, R9, R11, RZ ;  /* 0x0000000b09097210 */ /* 0x000fe20007ffe0ff */
[----:B------:R-:W-:-:S04]  /*2730*/  IMAD R45, R54, UR23, R7 ;  /* 0x00000017362d7c24 */ /* 0x000fc8000f8e0207 */
[----:B------:R-:W1:Y:S01]  /*2740*/  @P0 LDC R48, c[0x0][0x21c] ;  /* 0x00008700ff300b82 */ /* 0x000e620000000800 */
[----:B------:R-:W-:-:S05]  /*2750*/  IMAD.WIDE.U32 R6, R54, UR22, R8 ;  /* 0x0000001636067c25 */ /* 0x000fca000f8e0008 */
[----:B------:R-:W-:Y:S02]  /*2760*/  IADD3 R8, R7, R45, RZ ;  /* 0x0000002d07087210 */ /* 0x000fe40007ffe0ff */
[----:B---3--:R-:W-:Y:S02]  /*2770*/  LEA R44, P2, R6, R24, 0x3 ;  /* 0x00000018062c7211 */ /* 0x008fe400078418ff */
[----:B------:R-:W-:Y:S02]  /*2780*/  @P0 IADD3 R7, R82, -0x2, RZ ;  /* 0xfffffffe52070810 */ /* 0x000fe40007ffe0ff */
[----:B------:R-:W-:Y:S02]  /*2790*/  LEA.HI.X R45, R6, R25, R8, 0x3, P2 ;  /* 0x00000019062d7211 */ /* 0x000fe400010f1c08 */
[----:B------:R-:W-:-:S04]  /*27a0*/  LEA R6, R81, R93, 0x4 ;  /* 0x0000005d51067211 */ /* 0x000fc800078e20ff */
[----:B------:R-:W5:Y:S01]  /*27b0*/  LDG.E.64 R44, desc[UR12][R44.64] ;  /* 0x0000000c2c2c7981 */ /* 0x000f62000c1e1b00 */
[----:B-1----:R-:W-:-:S04]  /*27c0*/  @P0 IMAD R7, R7, R48, R54 ;  /* 0x0000003007070224 */ /* 0x002fc800078e0236 */
        /* <DEDUP_REMOVED lines=19> */
[----:B------:R-:W1:Y:S01]  /*2900*/  MUFU.EX2 R10, R10 ;  /* 0x0000000a000a7308 */ /* 0x000e620000000800 */
[----:B------:R-:W-:-:S04]  /*2910*/  @!P1 LEA R0, R11, R54, 0x8 ;  /* 0x000000360b009211 */ /* 0x000fc800078e40ff */
[----:B------:R-:W-:-:S03]  /*2920*/  LEA R0, R0, R93, 0x3 ;  /* 0x0000005d00007211 */ /* 0x000fc600078e18ff */
[----:B------:R-:W2:Y:S01]  /*2930*/  MUFU.SIN R49, R46 ;  /* 0x0000002e00317308 */ /* 0x000ea20000000400 */
[----:B----4-:R3:W-:Y:S04]  /*2940*/  STS.64 [R71], R2 ;  /* 0x0000000247007388 */ /* 0x0107e80000000a00 */
[----:B------:R-:W-:Y:S01]  /*2950*/  STS.64 [R71+0x100], R4 ;  /* 0x0001000447007388 */ /* 0x000fe20000000a00 */
[----:B------:R-:W-:Y:S01]  /*2960*/  NOP ;  /* 0x0000000000007918 */ /* 0x000fe20000000000 */
[C---:B-1----:R-:W-:Y:S02]  /*2970*/  FMUL.FTZ R48, R10.reuse, R51 ;  /* 0x000000330a307220 */ /* 0x042fe40000410000 */
[----:B------:R-:W1:Y:S01]  /*2980*/  LDS.128 R4, [R6] ;  /* 0x0000000006047984 */ /* 0x000e620000000c00 */
        /* <DEDUP_REMOVED lines=14> */
[----:B0-----:R-:W-:-:S07]  /*2a70*/  FMUL.RZ R9, R0, 0.15915493667125701904 ;  /* 0x3e22f98300097820 */ /* 0x001fce000040c000 */
[----:B------:R-:W0:Y:S01]  /*2a80*/  MUFU.SIN R111, R9 ;  /* 0x00000009006f7308 */ /* 0x000e220000000400 */
        /* <DEDUP_REMOVED lines=11> */
[----:B0-----:R-:W-:Y:S01]  /*2b40*/  FMUL.FTZ R111, R10, R111 ;  /* 0x0000006f0a6f7220 */ /* 0x001fe20000410000 */
[----:B------:R-:W-:-:S05]  /*2b50*/  FFMA.FTZ R46, R52, R69, R3 ;  /* 0x00000045342e7223 */ /* 0x000fca0000010003 */
[----:B------:R-:W0:Y:S01]  /*2b60*/  MUFU.SIN R8, R11 ;  /* 0x0000000b00087308 */ /* 0x000e220000000400 */
[----:B--2---:R-:W-:Y:S01]  /*2b70*/  FMUL.FTZ R109, R10, R109 ;  /* 0x0000006d0a6d7220 */ /* 0x004fe20000410000 */
[----:B------:R-:W-:-:S06]  /*2b80*/  FADD.FTZ R0, RZ, R0 ;  /* 0x00000000ff007221 */ /* 0x000fcc0000010000 */
[----:B------:R-:W2:Y:S01]  /*2b90*/  MUFU.COS R2, R11 ;  /* 0x0000000b00027308 */ /* 0x000ea20000000000 */
[C---:B------:R-:W-:Y:S01]  /*2ba0*/  FMUL.FTZ R10, R111.reuse, R46 ;  /* 0x0000002e6f0a7220 */ /* 0x040fe20000410000 */
[----:B------:R-:W-:-:S03]  /*2bb0*/  FMUL.FTZ R3, R111, R0 ;  /* 0x000000006f037220 */ /* 0x000fc60000410000 */
[C---:B------:R-:W-:Y:S01]  /*2bc0*/  FFMA.FTZ R10, R109.reuse, R0, R10 ;  /* 0x000000006d0a7223 */ /* 0x040fe2000001000a */
[----:B------:R-:W-:Y:S01]  /*2bd0*/  FFMA.FTZ R46, R109, R46, -R3 ;  /* 0x0000002e6d2e7223 */ /* 0x000fe20000010803 */
[----:B0-----:R-:W-:Y:S02]  /*2be0*/  FMUL.FTZ R115, R47, R8 ;  /* 0x000000082f737220 */ /* 0x001fe40000410000 */
[----:B------:R-:W-:Y:S01]  /*2bf0*/  FADD.FTZ R10, RZ, R10 ;  /* 0x0000000aff0a7221 */ /* 0x000fe20000010000 */
[----:B------:R-:W-:Y:S01]  /*2c00*/  FFMA.FTZ R46, R103, R70, R46 ;  /* 0x00000046672e7223 */ /* 0x000fe2000001002e */
[----:B--2---:R-:W-:Y:S02]  /*2c10*/  FMUL.FTZ R113, R47, R2 ;  /* 0x000000022f717220 */ /* 0x004fe40000410000 */
[C---:B------:R-:W-:Y:S01]  /*2c20*/  FMUL.FTZ R2, R115.reuse, R10 ;  /* 0x0000000a73027220 */ /* 0x040fe20000410000 */
[----:B------:R-:W-:-:S03]  /*2c30*/  FMUL.FTZ R9, R115, R46 ;  /* 0x0000002e73097220 */ /* 0x000fc60000410000 */
[----:B------:R-:W-:Y:S01]  /*2c40*/  FFMA.FTZ R114, R113, R46, -R2 ;  /* 0x0000002e71727223 */ /* 0x000fe20000010802 */
[----:B------:R-:W-:-:S06]  /*2c50*/  @P2 LEA R46, R95, R93, 0x3 ;  /* 0x0000005d5f2e2211 */ /* 0x000fcc00078e18ff */
[----:B------:R-:W0:Y:S01]  /*2c60*/  @P2 LDS.64 R46, [R46+0x1a88] ;  /* 0x001a88002e2e2984 */ /* 0x000e220000000a00 */
        /* <DEDUP_REMOVED lines=9> */
[----:B-1----:R-:W-:Y:S06]  /*2d00*/  @P2 BRA `(.L_x_18493) ;  /* 0x0000000000242947 */ /* 0x002fec0003800000 */
        /* <DEDUP_REMOVED lines=9> */
.L_x_18493:
[----:B------:R-:W-:Y:S05]  /*2da0*/  BSYNC B0 ;  /* 0x0000000000007941 */ /* 0x000fea0003800000 */
.L_x_18492:
[----:B------:R-:W3:Y:S01]  /*2db0*/  SHFL.UP PT, R112, R3, 0x1, RZ ;  /* 0x0420000003707989 */ /* 0x000ee200000e00ff */
[C---:B------:R-:W-:Y:S01]  /*2dc0*/  FFMA.FTZ R8, R109.reuse, R8, R11 ;  /* 0x000000086d087223 */ /* 0x040fe2000001000b */
[----:B------:R-:W-:Y:S01]  /*2dd0*/  FFMA.FTZ R10, R109, R2, -R10 ;  /* 0x000000026d0a7223 */ /* 0x000fe2000001080a */
[----:B------:R-:W-:Y:S01]  /*2de0*/  ISETP.GE.AND P0, PT, R81, 0x1, PT ;  /* 0x000000015100780c */ /* 0x000fe20003f06270 */
[----:B------:R-:W4:Y:S01]  /*2df0*/  SHFL.UP PT, R9, R114, 0x1, RZ ;  /* 0x0420000072097989 */ /* 0x000f2200000e00ff */
[C---:B------:R-:W-:Y:S01]  /*2e00*/  FMUL.FTZ R125, R115.reuse, R8 ;  /* 0x00000008737d7220 */ /* 0x040fe20000410000 */
[-C--:B-1----:R-:W-:Y:S01]  /*2e10*/  FMUL.FTZ R0, R115, R10.reuse ;  /* 0x0000000a73007220 */ /* 0x082fe20000410000 */
[----:B------:R-:W-:Y:S01]  /*2e20*/  SHF.R.U32.HI R126, RZ, 0x10, R7 ;  /* 0x00000010ff7e7819 */ /* 0x000fe20000011607 */
[----:B------:R-:W-:Y:S02]  /*2e30*/  HADD2.F32 R121, -RZ, R6.H0_H0 ;  /* 0x20000006ff797230 */ /* 0x000fe40000004100 */
[C---:B------:R-:W-:Y:S01]  /*2e40*/  FFMA.FTZ R125, R113.reuse, R10, -R125 ;  /* 0x0000000a717d7223 */ /* 0x040fe2000001087d */
[----:B------:R-:W-:Y:S01]  /*2e50*/  FFMA.FTZ R0, R113, R8, R0 ;  /* 0x0000000871007223 */ /* 0x000fe20000010000 */
[----:B------:R-:W-:Y:S01]  /*2e60*/  SHF.R.U64 R123, R6, 0x10, R7 ;  /* 0x00000010067b7819 */ /* 0x000fe20000001207 */
[----:B------:R-:W-:Y:S01]  /*2e70*/  HADD2.F32 R126, -RZ, R126.H0_H0 ;  /* 0x2000007eff7e7230 */ /* 0x000fe20000004100 */
[----:B------:R-:W-:Y:S01]  /*2e80*/  SHF.R.U32.HI R133, RZ, 0x10, R5 ;  /* 0x00000010ff857819 */ /* 0x000fe20000011605 */
[----:B------:R-:W1:Y:S01]  /*2e90*/  SHFL.UP PT, R2, R125, 0x1, RZ ;  /* 0x042000007d027989 */ /* 0x000e6200000e00ff */
[----:B------:R-:W-:-:S02]  /*2ea0*/  HADD2.F32 R120, -RZ, R7.H0_H0 ;  /* 0x20000007ff787230 */ /* 0x000fc40000004100 */
[----:B------:R-:W-:Y:S01]  /*2eb0*/  FADD.FTZ R119, R66, R66 ;  /* 0x0000004242777221 */ /* 0x000fe20000010000 */
[----:B------:R-:W-:Y:S01]  /*2ec0*/  HADD2.F32 R128, -RZ, R4.H0_H0 ;  /* 0x20000004ff807230 */ /* 0x000fe20000004100 */
[----:B------:R-:W0:Y:S01]  /*2ed0*/  SHFL.UP PT, R8, R0, 0x1, RZ ;  /* 0x0420000000087989 */ /* 0x000e2200000e00ff */
        /* <DEDUP_REMOVED lines=19> */
[C---:B-1----:R-:W-:Y:S01]  /*3010*/  FMUL.FTZ R10, R0.reuse, R2 ;  /* 0x00000002000a7220 */ /* 0x042fe20000410000 */
[-C--:B0-----:R-:W-:Y:S02]  /*3020*/  FMUL.FTZ R9, R0, R8.reuse ;  /* 0x0000000800097220 */ /* 0x081fe40000410000 */
        /* <DEDUP_REMOVED lines=157> */
.L_x_18495:
[----:B------:R-:W-:Y:S05]  /*3a00*/  BSYNC B0 ;  /* 0x0000000000007941 */ /* 0x000fea0003800000 */
.L_x_18494:
        /* <DEDUP_REMOVED lines=22> */
.L_x_18497:
[----:B------:R-:W-:Y:S05]  /*3b70*/  BSYNC B0 ;  /* 0x0000000000007941 */ /* 0x000fea0003800000 */
.L_x_18496:
        /* <DEDUP_REMOVED lines=40> */
.L_x_18499:
[----:B------:R-:W-:Y:S05]  /*3e00*/  BSYNC B0 ;  /* 0x0000000000007941 */ /* 0x000fea0003800000 */
.L_x_18498:
        /* <DEDUP_REMOVED lines=19> */
.L_x_18501:
[----:B------:R-:W-:Y:S05]  /*3f40*/  BSYNC B0 ;  /* 0x0000000000007941 */ /* 0x000fea0003800000 */
.L_x_18500:
        /* <DEDUP_REMOVED lines=17> */
.L_x_18503:
[----:B------:R-:W-:Y:S05]  /*4060*/  BSYNC B0 ;  /* 0x0000000000007941 */ /* 0x000fea0003800000 */
.L_x_18502:
        /* <DEDUP_REMOVED lines=91> */
[CC--:B------:R-:W-:Y:S01]  /*4620*/  FMUL.FTZ R118, R108.reuse, -R46.reuse ;  /* 0x8000002e6c767220 */ /* 0x0c0fe20000410000 */
[-C--:B------:R-:W-:Y:S01]  /*4630*/  FMUL.FTZ R5, R108, -R111.reuse ;  /* 0x8000006f6c057220 */ /* 0x080fe20000410000 */
[----:B------:R-:W-:Y:S01]  /*4640*/  LEA R108, R82, 0xffffff80, 0x7 ;  /* 0xffffff80526c7811 */ /* 0x000fe200078e38ff */
[----:B------:R-:W-:Y:S01]  /*4650*/  @!P0 STS.128 [R113+0x1b80], R8 ;  /* 0x001b800871008388 */ /* 0x000fe20000000c00 */
[C---:B------:R-:W-:Y:S01]  /*4660*/  FFMA.FTZ R118, R107.reuse, R111, -R118 ;  /* 0x0000006f6b767223 */ /* 0x040fe20000010876 */
[----:B------:R-:W-:Y:S01]  /*4670*/  FFMA.FTZ R5, R107, R46, R5 ;  /* 0x0000002e6b057223 */ /* 0x000fe20000010005 */
[----:B------:R-:W-:Y:S01]  /*4680*/  IADD3 R108, -R108, UR7, RZ ;  /* 0x000000076c6c7c10 */ /* 0x000fe2000fffe1ff */
[----:B------:R0:W-:Y:S01]  /*4690*/  STS [R90+0x4], R3 ;  /* 0x000004035a007388 */ /* 0x0001e20000000800 */
[----:B------:R-:W-:Y:S01]  /*46a0*/  FADD.FTZ R107, R7, R118 ;  /* 0x00000076076b7221 */ /* 0x000fe20000010000 */
[-C--:B------:R-:W-:Y:S01]  /*46b0*/  FMUL.FTZ R115, R0, R70.reuse ;  /* 0x0000004600737220 */ /* 0x080fe20000410000 */
[----:B------:R-:W-:Y:S01]  /*46c0*/  LEA R122, R108, -R95, 0x1 ;  /* 0x8000005f6c7a7211 */ /* 0x000fe200078e08ff */
[----:B------:R1:W-:Y:S01]  /*46d0*/  STS [R90+0x14], R119 ;  /* 0x000014775a007388 */ /* 0x0003e20000000800 */
[----:B------:R-:W-:Y:S01]  /*46e0*/  FMUL.FTZ R7, R47, R70 ;  /* 0x000000462f077220 */ /* 0x000fe20000410000 */
[-C--:B------:R-:W-:Y:S01]  /*46f0*/  FMUL.FTZ R117, R44, R68.reuse ;  /* 0x000000442c757220 */ /* 0x080fe20000410000 */
[----:B------:R-:W-:Y:S01]  /*4700*/  ISETP.GE.AND P0, PT, R122, 0x1, PT ;  /* 0x000000017a00780c */ /* 0x000fe20003f06270 */
[----:B------:R-:W-:Y:S01]  /*4710*/  FFMA.FTZ R108, R105, -R68, R2 ;  /* 0x80000044696c7223 */ /* 0x000fe20000010002 */
[----:B------:R-:W-:Y:S01]  /*4720*/  STS [R90], R133 ;  /* 0x000000855a007388 */ /* 0x000fe20000000800 */
[-C--:B0-----:R-:W-:Y:S01]  /*4730*/  FMUL.FTZ R3, R46, R69.reuse ;  /* 0x000000452e037220 */ /* 0x081fe20000410000 */
[----:B------:R-:W-:Y:S01]  /*4740*/  BSSY B0, `(.L_x_18504) ;  /* 0x0000030000007945 */ /* 0x000fe20003800000 */
[----:B------:R-:W-:Y:S01]  /*4750*/  FADD.FTZ R113, -R6, R5 ;  /* 0x0000000506717221 */ /* 0x000fe20000010100 */
[-C--:B------:R-:W-:Y:S01]  /*4760*/  FMUL.FTZ R8, R107, R72.reuse ;  /* 0x000000486b087220 */ /* 0x080fe20000410000 */
[-C--:B------:R-:W-:Y:S01]  /*4770*/  FFMA.FTZ R11, R53, -R72.reuse, R116 ;  /* 0x80000048350b7223 */ /* 0x080fe20000010074 */
[----:B------:R-:W-:Y:S01]  /*4780*/  FMUL.FTZ R9, R111, R69 ;  /* 0x000000456f097220 */ /* 0x000fe20000410000 */
[----:B------:R-:W-:Y:S01]  /*4790*/  FMUL.FTZ R6, R113, R72 ;  /* 0x0000004871067220 */ /* 0x000fe20000410000 */
[----:B------:R-:W-:Y:S01]  /*47a0*/  FMUL.FTZ R10, R49, R8 ;  /* 0x00000008310a7220 */ /* 0x000fe20000410000 */
[----:B-1----:R-:W-:Y:S01]  /*47b0*/  FMUL.FTZ R119, R50, R115 ;  /* 0x0000007332777220 */ /* 0x002fe20000410000 */
[----:B------:R-:W-:Y:S01]  /*47c0*/  FMUL.FTZ R5, R48, R9 ;  /* 0x0000000930057220 */ /* 0x000fe20000410000 */
[----:B------:R-:W-:Y:S01]  /*47d0*/  STS [R90+0x8], R127 ;  /* 0x0000087f5a007388 */ /* 0x000fe20000000800 */
[-C--:B------:R-:W-:Y:S01]  /*47e0*/  FFMA.FTZ R10, R11, R6.reuse, -R10 ;  /* 0x000000060b0a7223 */ /* 0x080fe2000001080a */
[----:B------:R-:W-:Y:S01]  /*47f0*/  FMUL.FTZ R6, R49, R6 ;  /* 0x0000000631067220 */ /* 0x000fe20000410000 */
[-C--:B------:R-:W-:Y:S01]  /*4800*/  FFMA.FTZ R5, R114, R3.reuse, -R5 ;  /* 0x0000000372057223 */ /* 0x080fe20000010805 */
[----:B------:R-:W-:Y:S01]  /*4810*/  FMUL.FTZ R3, R48, R3 ;  /* 0x0000000330037220 */ /* 0x000fe20000410000 */
[----:B------:R-:W-:Y:S01]  /*4820*/  FADD.FTZ R10, RZ, R10 ;  /* 0x0000000aff0a7221 */ /* 0x000fe20000010000 */
[----:B------:R-:W-:Y:S01]  /*4830*/  FFMA.FTZ R6, R11, R8, R6 ;  /* 0x000000080b067223 */ /* 0x000fe20000010006 */
[----:B------:R-:W-:Y:S01]  /*4840*/  STS [R90+0xc], R135 ;  /* 0x00000c875a007388 */ /* 0x000fe20000000800 */
[----:B------:R-:W-:Y:S01]  /*4850*/  FMUL.FTZ R116, R45, R68 ;  /* 0x000000442d747220 */ /* 0x000fe20000410000 */
[----:B------:R-:W-:Y:S01]  /*4860*/  FADD.FTZ R5, R10, R5 ;  /* 0x000000050a057221 */ /* 0x000fe20000010000 */
[----:B------:R-:W-:Y:S01]  /*4870*/  FFMA.FTZ R10, R103, -R70, R4 ;  /* 0x80000046670a7223 */ /* 0x000fe20000010004 */
[----:B------:R0:W-:Y:S01]  /*4880*/  STS [R90+0x10], R121 ;  /* 0x000010795a007388 */ /* 0x0001e20000000800 */
[----:B------:R-:W-:Y:S01]  /*4890*/  FFMA.FTZ R3, R114, R9, R3 ;  /* 0x0000000972037223 */ /* 0x000fe20000010003 */
[----:B------:R-:W-:Y:S01]  /*48a0*/  FADD.FTZ R6, RZ, R6 ;  /* 0x00000006ff067221 */ /* 0x000fe20000010000 */
[----:B------:R-:W-:Y:S01]  /*48b0*/  FFMA.FTZ R2, R10, R7, -R119 ;  /* 0x000000070a027223 */ /* 0x000fe20000010877 */
[----:B------:R1:W-:Y:S01]  /*48c0*/  STS [R90+0x18], R125 ;  /* 0x0000187d5a007388 */ /* 0x0003e20000000800 */
[----:B------:R-:W-:Y:S01]  /*48d0*/  FMUL.FTZ R119, R51, R117 ;  /* 0x0000007533777220 */ /* 0x000fe20000410000 */
[----:B------:R-:W-:Y:S01]  /*48e0*/  FMUL.FTZ R7, R50, R7 ;  /* 0x0000000732077220 */ /* 0x000fe20000410000 */
[----:B------:R-:W-:Y:S01]  /*48f0*/  FADD.FTZ R109, R128, R139 ;  /* 0x0000008b806d7221 */ /* 0x000fe20000010000 */
[----:B------:R1:W-:Y:S01]  /*4900*/  STS [R90+0x1c], R129 ;  /* 0x00001c815a007388 */ /* 0x0003e20000000800 */
[----:B------:R-:W-:Y:S01]  /*4910*/  FADD.FTZ R6, R6, R3 ;  /* 0x0000000306067221 */ /* 0x000fe20000010000 */
[----:B------:R-:W-:Y:S01]  /*4920*/  FADD.FTZ R120, R5, R2 ;  /* 0x0000000205787221 */ /* 0x000fe20000010000 */
[----:B0-----:R-:W-:Y:S01]  /*4930*/  FFMA.FTZ R121, R108, R116, -R119 ;  /* 0x000000746c797223 */ /* 0x001fe20000010877 */
[----:B------:R-:W-:Y:S01]  /*4940*/  FFMA.FTZ R7, R10, R115, R7 ;  /* 0x000000730a077223 */ /* 0x000fe20000010007 */
[----:B------:R-:W-:Y:S06]  /*4950*/  BAR.SYNC.DEFER_BLOCKING 0x0 ;  /* 0x0000000000007b1d */ /* 0x000fec0000010000 */
[----:B-1----:R-:W-:Y:S05]  /*4960*/  @!P0 BRA `(.L_x_18505) ;  /* 0x0000000000348947 */ /* 0x002fea0003800000 */
        /* <DEDUP_REMOVED lines=13> */
.L_x_18505:
[----:B------:R-:W-:Y:S05]  /*4a40*/  BSYNC B0 ;  /* 0x0000000000007941 */ /* 0x000fea0003800000 */
.L_x_18504:
[----:B0-----:R0:W1:Y:S01]  /*4a50*/  LDS R5, [R80+0x290] ;  /* 0x0002900050057984 */ /* 0x0010620000000800 */
        /* <DEDUP_REMOVED lines=17> */
[----:B-1----:R0:W-:Y:S02]  /*4b70*/  REDG.E.ADD.F32.FTZ.RN.STRONG.GPU desc[UR12][R2.64], R5 ;  /* 0x00000005020079a6 */ /* 0x0021e4000c10f38c */
.L_x_18507:
[----:B------:R-:W-:Y:S05]  /*4b80*/  BSYNC B0 ;  /* 0x0000000000007941 */ /* 0x000fea0003800000 */
.L_x_18506:
[----:B01----:R0:W1:Y:S01]  /*4b90*/  LDS R5, [R79+0x310] ;  /* 0x000310004f057984 */ /* 0x0030620000000800 */
[----:B------:R-:W-:Y:S04]  /*4ba0*/  BSSY B0, `(.L_x_18508) ;  /* 0x0000005000007945 */ /* 0x000fe80003800000 */
[----:B------:R-:W-:Y:S05]  /*4bb0*/  @!P0 BRA `(.L_x_18509) ;  /* 0x00000000000c8947 */ /* 0x000fea0003800000 */
[----:B------:R-:W-:-:S05]  /*4bc0*/  IMAD.WIDE.U32 R2, R22, UR29, R30 ;  /* 0x0000001d16027c25 */ /* 0x000fca000f8e001e */
[----:B------:R-:W-:-:S05]  /*4bd0*/  IADD3 R3, R119, R3, RZ ;  /* 0x0000000377037210 */ /* 0x000fca0007ffe0ff */
[----:B-1----:R2:W-:Y:S02]  /*4be0*/  REDG.E.ADD.F32.FTZ.RN.STRONG.GPU desc[UR12][R2.64], R5 ;  /* 0x00000005020079a6 */ /* 0x0025e4000c10f38c */
.L_x_18509:
[----:B------:R-:W-:Y:S05]  /*4bf0*/  BSYNC B0 ;  /* 0x0000000000007941 */ /* 0x000fea0003800000 */
.L_x_18508:
[----:B-12---:R1:W2:Y:S01]  /*4c00*/  LDS R5, [R78+0x390] ;  /* 0x000390004e057984 */ /* 0x0062a20000000800 */
[----:B------:R-:W-:Y:S04]  /*4c10*/  BSSY B0, `(.L_x_18510) ;  /* 0x0000005000007945 */ /* 0x000fe80003800000 */
[----:B------:R-:W-:Y:S05]  /*4c20*/  @!P1 BRA `(.L_x_18511) ;  /* 0x00000000000c9947 */ /* 0x000fea0003800000 */
[----:B------:R-:W-:-:S05]  /*4c30*/  IMAD.WIDE.U32 R2, R22, UR29, R32 ;  /* 0x0000001d16027c25 */ /* 0x000fca000f8e0020 */
[----:B------:R-:W-:-:S05]  /*4c40*/  IADD3 R3, R119, R3, RZ ;  /* 0x0000000377037210 */ /* 0x000fca0007ffe0ff */
[----:B--2---:R3:W-:Y:S02]  /*4c50*/  REDG.E.ADD.F32.FTZ.RN.STRONG.GPU desc[UR12][R2.64], R5 ;  /* 0x00000005020079a6 */ /* 0x0047e4000c10f38c */
.L_x_18511:
[----:B------:R-:W-:Y:S05]  /*4c60*/  BSYNC B0 ;  /* 0x0000000000007941 */ /* 0x000fea0003800000 */
.L_x_18510:
[----:B--23--:R2:W3:Y:S01]  /*4c70*/  LDS R5, [R77+0x410] ;  /* 0x000410004d057984 */ /* 0x00c4e20000000800 */
[----:B------:R-:W-:Y:S04]  /*4c80*/  BSSY B0, `(.L_x_18512) ;  /* 0x0000005000007945 */ /* 0x000fe80003800000 */
[----:B------:R-:W-:Y:S05]  /*4c90*/  @!P2 BRA `(.L_x_18513) ;  /* 0x00000000000ca947 */ /* 0x000fea0003800000 */
[----:B------:R-:W-:-:S05]  /*4ca0*/  IMAD.WIDE.U32 R2, R22, UR29, R34 ;  /* 0x0000001d16027c25 */ /* 0x000fca000f8e0022 */
[----:B------:R-:W-:-:S05]  /*4cb0*/  IADD3 R3, R119, R3, RZ ;  /* 0x0000000377037210 */ /* 0x000fca0007ffe0ff */
[----:B---3--:R4:W-:Y:S02]  /*4cc0*/  REDG.E.ADD.F32.FTZ.RN.STRONG.GPU desc[UR12][R2.64], R5 ;  /* 0x00000005020079a6 */ /* 0x0089e4000c10f38c */
.L_x_18513:
[----:B------:R-:W-:Y:S05]  /*4cd0*/  BSYNC B0 ;  /* 0x0000000000007941 */ /* 0x000fea0003800000 */
.L_x_18512:
[----:B------:R0:W0:Y:S01]  /*4ce0*/  LDS R7, [R76+0x490] ;  /* 0x000490004c077984 */ /* 0x0000220000000800 */
[----:B------:R-:W-:Y:S01]  /*4cf0*/  BSSY B0, `(.L_x_18514) ;  /* 0x0000006000007945 */ /* 0x000fe20003800000 */
[----:B---34-:R-:W-:-:S03]  /*4d00*/  FMUL.FTZ R5, R51, R116 ;  /* 0x0000007433057220 */ /* 0x018fc60000410000 */
[----:B------:R-:W-:Y:S05]  /*4d10*/  @!P3 BRA `(.L_x_18515) ;  /* 0x00000000000cb947 */ /* 0x000fea0003800000 */
[----:B------:R-:W-:-:S05]  /*4d20*/  IMAD.WIDE.U32 R2, R22, UR29, R36 ;  /* 0x0000001d16027c25 */ /* 0x000fca000f8e0024 */
[----:B------:R-:W-:-:S05]  /*4d30*/  IADD3 R3, R119, R3, RZ ;  /* 0x0000000377037210 */ /* 0x000fca0007ffe0ff */
[----:B0-----:R3:W-:Y:S02]  /*4d40*/  REDG.E.ADD.F32.FTZ.RN.STRONG.GPU desc[UR12][R2.64], R7 ;  /* 0x00000007020079a6 */ /* 0x0017e4000c10f38c */
.L_x_18515:
[----:B------:R-:W-:Y:S05]  /*4d50*/  BSYNC B0 ;  /* 0x0000000000007941 */ /* 0x000fea0003800000 */
.L_x_18514:
[----:B0--3--:R-:W-:Y:S01]  /*4d60*/  FFMA.FTZ R7, R108, R117, R5 ;  /* 0x000000756c077223 */ /* 0x009fe20000010005 */
[----:B------:R-:W-:Y:S01]  /*4d70*/  BSSY B0, `(.L_x_18516) ;  /* 0x0000006000007945 */ /* 0x000fe20003800000 */
[----:B------:R0:W3:Y:S03]  /*4d80*/  LDS R5, [R75+0x510] ;  /* 0x000510004b057984 */ /* 0x0000e60000000800 */
[----:B------:R-:W-:Y:S05]  /*4d90*/  @!P4 BRA `(.L_x_18517) ;  /* 0x00000000000cc947 */ /* 0x000fea0003800000 */
[----:B------:R-:W-:-:S05]  /*4da0*/  IMAD.WIDE.U32 R2, R22, UR29, R38 ;  /* 0x0000001d16027c25 */ /* 0x000fca000f8e0026 */
[----:B------:R-:W-:-:S05]  /*4db0*/  IADD3 R3, R119, R3, RZ ;  /* 0x0000000377037210 */ /* 0x000fca0007ffe0ff */
[----:B---3--:R4:W-:Y:S02]  /*4dc0*/  REDG.E.ADD.F32.FTZ.RN.STRONG.GPU desc[UR12][R2.64], R5 ;  /* 0x00000005020079a6 */ /* 0x0089e4000c10f38c */
.L_x_18517:
[----:B------:R-:W-:Y:S05]  /*4dd0*/  BSYNC B0 ;  /* 0x0000000000007941 */ /* 0x000fea0003800000 */
.L_x_18516:
[----:B---34-:R3:W4:Y:S01]  /*4de0*/  LDS R5, [R74+0x590] ;  /* 0x000590004a057984 */ /* 0x0187220000000800 */
[----:B------:R-:W-:Y:S01]  /*4df0*/  BSSY B0, `(.L_x_18518) ;  /* 0x0000006000007945 */ /* 0x000fe20003800000 */
[----:B------:R-:W-:Y:S01]  /*4e00*/  FADD.FTZ R4, R6, R7 ;  /* 0x0000000706047221 */ /* 0x000fe20000010000 */
[----:B------:R-:W-:Y:S02]  /*4e10*/  IMAD.WIDE.U32 R2, R22, UR29, R40 ;  /* 0x0000001d16027c25 */ /* 0x000fe4000f8e0028 */
[----:B------:R-:W-:Y:S05]  /*4e20*/  @!P5 BRA `(.L_x_18519) ;  /* 0x000000000008d947 */ /* 0x000fea0003800000 */
[----:B------:R-:W-:-:S05]  /*4e30*/  IADD3 R3, R119, R3, RZ ;  /* 0x0000000377037210 */ /* 0x000fca0007ffe0ff */
[----:B----4-:R4:W-:Y:S02]  /*4e40*/  REDG.E.ADD.F32.FTZ.RN.STRONG.GPU desc[UR12][R2.64], R5 ;  /* 0x00000005020079a6 */ /* 0x0109e4000c10f38c */
.L_x_18519:
[----:B------:R-:W-:Y:S05]  /*4e50*/  BSYNC B0 ;  /* 0x0000000000007941 */ /* 0x000fea0003800000 */
.L_x_18518:
[----:B----4-:R-:W4:Y:S01]  /*4e60*/  SHFL.DOWN PT, R3, R4, 0x1, 0x1f ;  /* 0x08201f0004037f89 */ /* 0x010f2200000e0000 */
[----:B------:R-:W-:Y:S01]  /*4e70*/  ISETP.GT.AND P0, PT, R81, 0x1e, PT ;  /* 0x0000001e5100780c */ /* 0x000fe20003f04270 */
[----:B------:R-:W-:Y:S01]  /*4e80*/  BSSY B0, `(.L_x_18520) ;  /* 0x0000065000007945 */ /* 0x000fe20003800000 */
[----:B------:R-:W-:Y:S01]  /*4e90*/  MOV R5, R104 ;  /* 0x0000006800057202 */ /* 0x000fe20000000f00 */
[----:B------:R-:W5:Y:S01]  /*4ea0*/  SHFL.DOWN PT, R2, R104, 0x1, 0x1f ;  /* 0x08201f0068027f89 */ /* 0x000f6200000e0000 */
[----:B------:R-:W-:Y:S01]  /*4eb0*/  MOV R6, R109 ;  /* 0x0000006d00067202 */ /* 0x000fe20000000f00 */
[----:B------:R-:W-:Y:S01]  /*4ec0*/  FADD.FTZ R56, R117, R56 ;  /* 0x0000003875387221 */ /* 0x000fe20000010000 */
[----:B------:R-:W-:Y:S01]  /*4ed0*/  MOV R7, R112 ;  /* 0x0000007000077202 */ /* 0x000fe20000000f00 */
[----:B------:R-:W0:Y:S01]  /*4ee0*/  SHFL.DOWN PT, R119, R109, 0x1, 0x1f ;  /* 0x08201f006d777f89 */ /* 0x000e2200000e0000 */
[----:B------:R-:W-:Y:S01]  /*4ef0*/  ISETP.NE.AND P1, PT, R81, RZ, PT ;  /* 0x000000ff5100720c */ /* 0x000fe20003f25270 */
[----:B------:R-:W-:Y:S01]  /*4f00*/  FADD.FTZ R58, R115, R58 ;  /* 0x0000003a733a7221 */ /* 0x000fe20000010000 */
[----:B------:R-:W-:Y:S01]  /*4f10*/  ISETP.NE.AND P2, PT, R95, RZ, PT ;  /* 0x000000ff5f00720c */ /* 0x000fe20003f45270 */
[----:B------:R-:W1:Y:S01]  /*4f20*/  SHFL.DOWN PT, R106, R112, 0x1, 0x1f ;  /* 0x08201f00706a7f89 */ /* 0x000e6200000e0000 */
[----:B------:R-:W-:Y:S01]  /*4f30*/  FADD.FTZ R57, R9, R57 ;  /* 0x0000003909397221 */ /* 0x000fe20000010000 */
[----:B------:R-:W-:-:S08]  /*4f40*/  FADD.FTZ R59, R8, R59 ;  /* 0x0000003b083b7221 */ /* 0x000fd00000010000 */
[----:B------:R-:W2:Y:S01]  /*4f50*/  @!P1 S2R R123, SR_CgaCtaId ;  /* 0x00000000007b9919 */ /* 0x000ea20000008800 */
[----:B----4-:R-:W-:Y:S01]  /*4f60*/  @!P0 FADD.FTZ R4, R3, R4 ;  /* 0x0000000403048221 */ /* 0x010fe20000010000 */
[----:B-----5:R-:W-:-:S04]  /*4f70*/  @!P0 FADD.FTZ R5, R5, R2 ;  /* 0x0000000205058221 */ /* 0x020fc80000010000 */
        /* <DEDUP_REMOVED lines=31> */
[----:B----4-:R-:W-:Y:S01]  /*5170*/  @!P0 FADD.FTZ R6, R6, R109 ;  /* 0x0000006d06068221 */ /* 0x010fe20000010000 */
        /* <DEDUP_REMOVED lines=8> */
[----:B------:R-:W4:Y:S01]  /*5200*/  SHFL.DOWN PT, R104, R5, 0x10, 0x1f ;  /* 0x0a001f0005687f89 */ /* 0x000f2200000e0000 */
        /* <DEDUP_REMOVED lines=8> */
[----:B--2---:R-:W-:Y:S01]  /*5290*/  @!P1 LEA R93, R123, R2, 0x18 ;  /* 0x000000027b5d9211 */ /* 0x004fe200078ec0ff */
        /* <DEDUP_REMOVED lines=14> */
[----:B----4-:R-:W-:Y:S01]  /*5380*/  @!P0 FADD.FTZ R5, R5, R104 ;  /* 0x0000006805058221 */ /* 0x010fe20000010000 */
        /* <DEDUP_REMOVED lines=20> */
.L_x_18521:
[----:B------:R-:W-:Y:S05]  /*54d0*/  BSYNC B0 ;  /* 0x0000000000007941 */ /* 0x000fea0003800000 */
.L_x_18520:
[----:B------:R-:W-:Y:S01]  /*54e0*/  IADD3 R54, R54, 0x1, RZ ;  /* 0x0000000136367810 */ /* 0x000fe20007ffe0ff */
[----:B------:R-:W-:-:S03]  /*54f0*/  UIADD3 UR5, UP0, UR5, 0x1, URZ ;  /* 0x0000000105057890 */ /* 0x000fc6000ff1e03f */
[----:B------:R-:W-:Y:S01]  /*5500*/  ISETP.GE.AND P0, PT, R54, UR31, PT ;  /* 0x0000001f36007c0c */ /* 0x000fe2000bf06270 */
[----:B------:R-:W-:-:S12]  /*5510*/  UIADD3.X UR6, URZ, UR6, URZ, UP0, !UPT ;  /* 0x000000063f067290 */ /* 0x000fd800087fe43f */
[----:B------:R-:W-:Y:S05]  /*5520*/  @!P0 BRA `(.L_x_18522) ;  /* 0xffffffd000008947 */ /* 0x000fea000383ffff */
.L_x_18491:
[----:B------:R-:W-:Y:S01]  /*5530*/  BAR.SYNC.DEFER_BLOCKING 0x0 ;  /* 0x0000000000007b1d */ /* 0x000fe20000010000 */
[----:B------:R-:W-:-:S05]  /*5540*/  IMAD.WIDE R2, R95, 0x8, R18 ;  /* 0x000000085f027825 */ /* 0x000fca00078e0212 */
[----:B------:R-:W-:Y:S02]  /*5550*/  F2F.F16.F32 R57, R57 ;  /* 0x0000003900397304 */ /* 0x000fe40000200800 */
[----:B------:R-:W2:Y:S06]  /*5560*/  LDC.64 R22, c[0x0][0x388] ;  /* 0x0000e200ff167b82 */ /* 0x000eac0000000a00 */
[----:B------:R-:W-:Y:S08]  /*5570*/  F2F.F16.F32 R58, R58 ;  /* 0x0000003a003a7304 */ /* 0x000ff00000200800 */
[----:B------:R-:W4:Y:S08]  /*5580*/  F2F.F16.F32 R11, R56 ;  /* 0x00000038000b7304 */ /* 0x000f300000200800 */
[----:B------:R-:W-:Y:S01]  /*5590*/  F2F.F16.F32 R59, R59 ;  /* 0x0000003b003b7304 */ /* 0x000fe20000200800 */
[----:B------:R-:W5:Y:S01]  /*55a0*/  LDG.E.64 R2, desc[UR12][R2.64] ;  /* 0x0000000c02027981 */ /* 0x000f62000c1e1b00 */
[----:B------:R-:W-:Y:S01]  /*55b0*/  IADD3 R28, R82, -0x1, RZ ;  /* 0xffffffff521c7810 */ /* 0x000fe20007ffe0ff */
[----:B------:R-:W3:Y:S01]  /*55c0*/  LDC.64 R26, c[0x0][0x3e0] ;  /* 0x0000f800ff1a7b82 */ /* 0x000ee20000000a00 */
[----:B------:R-:W-:Y:S01]  /*55d0*/  ULDC.64 UR6, c[0x0][0x390] ;  /* 0x0000e40000067ab9 */ /* 0x000fe20000000a00 */
[----:B------:R-:W-:Y:S01]  /*55e0*/  UIADD3 UR4, UR4, -0x100, URZ ;  /* 0xffffff0004047890 */ /* 0x000fe2000fffe03f */
[----:B----4-:R-:W-:-:S05]  /*55f0*/  PRMT R11, R58, 0x5410, R11 ;  /* 0x000054103a0b7816 */ /* 0x010fca000000000b */
[----:B------:R-:W4:Y:S01]  /*5600*/  LDC.64 R24, c[0x0][0x3a8] ;  /* 0x0000ea00ff187b82 */ /* 0x000f220000000a00 */
        /* <DEDUP_REMOVED lines=35> */
[----:B------:R5:W3:Y:S01]  /*5840*/  @!P2 MUFU.RCP R21, R8 ;  /* 0x000000080015a308 */ /* 0x000ae20000001000 */
[----:B0-----:R-:W-:-:S07]  /*5850*/  @!P1 FADD.FTZ R7, R7, 1 ;  /* 0x3f80000007079421 */ /* 0x001fce0000010000 */
[----:B------:R-:W0:Y:S01]  /*5860*/  @!P3 MUFU.RCP R0, R0 ;  /* 0x000000000000b308 */ /* 0x000e220000001000 */
[----:B-----5:R-:W-:-:S04]  /*5870*/  SHF.L.U32 R8, R28, 0x7, RZ ;  /* 0x000000071c087819 */ /* 0x020fc800000006ff */
[----:B------:R-:W-:-:S03]  /*5880*/  SHF.R.S32.HI R9, RZ, 0x1f, R8 ;  /* 0x0000001fff097819 */ /* 0x000fc60000011408 */
[----:B------:R5:W1:Y:S01]  /*5890*/  @!P0 MUFU.RCP R11, R6 ;  /* 0x00000006000b8308 */ /* 0x000a620000001000 */
[----:B---3--:R-:W-:Y:S01]  /*58a0*/  @!P2 FMUL.FTZ R62, R62, R21 ;  /* 0x000000153e3ea220 */ /* 0x008fe20000410000 */
[----:B--2---:R-:W-:Y:S01]  /*58b0*/  IMAD.WIDE.U32 R4, R22, UR14, R8 ;  /* 0x0000000e16047c25 */ /* 0x004fe2000f8e0008 */
[----:B------:R-:W-:-:S03]  /*58c0*/  IADD3 R86, P2, R86, -0x100, RZ ;  /* 0xffffff0056567810 */ /* 0x000fc60007f5e0ff */
[----:B----4-:R-:W-:Y:S01]  /*58d0*/  IMAD.WIDE.U32 R8, R24, UR14, R8 ;  /* 0x0000000e18087c25 */ /* 0x010fe2000f8e0008 */
        /* <DEDUP_REMOVED lines=54> */
.L_x_18481:
        /* <DEDUP_REMOVED lines=26> */
.L_x_18525:
[----:B------:R-:W-:Y:S05]  /*5de0*/  BSYNC B0 ;  /* 0x0000000000007941 */ /* 0x000fea0003800000 */
.L_x_18524:
        /* <DEDUP_REMOVED lines=29> */
.L_x_18527:
[----:B-1----:R-:W2:Y:S02]  /*5fc0*/  S2R R15, SR_TID.X ;  /* 0x00000000000f7919 */ /* 0x002ea40000002100 */
.L_x_18528:
[----:B------:R-:W-:Y:S05]  /*5fd0*/  BSYNC B0 ;  /* 0x0000000000007941 */ /* 0x000fea0003800000 */
.L_x_18526:
        /* <DEDUP_REMOVED lines=22> */
.L_x_18530:
[C---:B------:R-:W-:Y:S02]  /*6140*/  LEA R0, R15.reuse, UR4, 0x3 ;  /* 0x000000040f007c11 */ /* 0x040fe4000f8e18ff */
[----:B------:R-:W-:Y:S02]  /*6150*/  SHF.R.S32.HI R10, RZ, 0x1f, R15 ;  /* 0x0000001fff0a7819 */ /* 0x000fe4000001140f */
[----:B0-----:R-:W-:Y:S01]  /*6160*/  MOV R2, R8 ;  /* 0x0000000800027202 */ /* 0x001fe20000000f00 */
[----:B-1----:R-:W0:Y:S01]  /*6170*/  LDS.64 R16, [R0+0x2b80] ;  /* 0x002b800000107984 */ /* 0x002e220000000a00 */
        /* <DEDUP_REMOVED lines=24> */
.L_x_18529:
[----:B------:R-:W-:Y:S05]  /*6300*/  EXIT ;  /* 0x000000000000794d */ /* 0x000fea0003800000 */
.L_x_18531:
        /* <DEDUP_REMOVED lines=15> */
.L_x_19051:


//--------------------- .text._Z25selective_scan_bwd_kernelI32Selective_Scan_bwd_kernel_traitsILi32ELi4ELb1ELb1ELb0ELb0ELb0EN3c104HalfENS1_7complexIfEEEEv12SSMParamsBwd --------------------------
	.section	.text._Z25selective_scan_bwd_kernelI32Selective_Scan_bwd_kernel_traitsILi32ELi4ELb1ELb1ELb0ELb0ELb0EN3c104HalfENS1_7complexIfEEEEv12SSMParamsBwd,"ax",@progbits
	.align	128
        .global         _Z25selective_scan_bwd_kernelI32Selective_Scan_bwd_kernel_traitsILi32ELi4ELb1ELb1ELb0ELb0ELb0EN3c104HalfENS1_7complexIfEEEEv12SSMParamsBwd
        .type           _Z25selective_scan_bwd_kernelI32Selective_Scan_bwd_kernel_traitsILi32ELi4ELb1ELb1ELb0ELb0ELb0EN3c104HalfENS1_7complexIfEEEEv12SSMParamsBwd,@function
        .size           _Z25selective_scan_bwd_kernelI32Selective_Scan_bwd_kernel_traitsILi32ELi4ELb1ELb1ELb0ELb0ELb0EN3c104HalfENS1_7complexIfEEEEv12SSMParamsBwd,(.L_x_19052 - _Z25selective_scan_bwd_kernelI32Selective_Scan_bwd_kernel_traitsILi32ELi4ELb1ELb1ELb0ELb0ELb0EN3c104HalfENS1_7complexIfEEEEv12SSMParamsBwd)
        .other          _Z25selective_scan_bwd_kernelI32Selective_Scan_bwd_kernel_traitsILi32ELi4ELb1ELb1ELb0ELb0ELb0EN3c104HalfENS1_7complexIfEEEEv12SSMParamsBwd,@"STO_CUDA_ENTRY STV_DEFAULT"
_Z25selective_scan_bwd_kernelI32Selective_Scan_bwd_kernel_traitsILi32ELi4ELb1ELb1ELb0ELb0ELb0EN3c104HalfENS1_7complexIfEEEEv12SSMParamsBwd:
.text._Z25selective_scan_bwd_kernelI32Selective_Scan_bwd_kernel_traitsILi32ELi4ELb1ELb1ELb0ELb0ELb0EN3c104HalfENS1_7complexIfEEEEv12SSMParamsBwd:
        /* <DEDUP_REMOVED lines=46> */
[----:B------:R-:W3:Y:S03]  /*02e0*/  LDC.64 R30, c[0x0][0x2d8] ;  /* 0x0000b600ff1e7b82 */ /* 0x000ee60000000a00 */
[----:B------:R-:W-:-:S08]  /*02f0*/  UIMAD UR6, UR14, UR8, URZ ;  /* 0x000000080e0672a4 */ /* 0x000fd0000f8e023f */
[----:B------:R-:W-:-:S04]  /*0300*/  @!P1 IADD3 R0, R0, -R9, RZ ;  /* 0x8000000900009210 */ /* 0x000fc80007ffe0ff */
[----:B------:R-:W-:Y:S02]  /*0310*/  ISETP.GE.U32.AND P0, PT, R0, R9, PT ;  /* 0x000000090000720c */ /* 0x000fe40003f06070 */
[----:B------:R-:W-:Y:S02]  /*0320*/  LOP3.LUT R0, R50, R11, RZ, 0x3c, !PT ;  /* 0x0000000b32007212 */ /* 0x000fe400078e3cff */
[----:B------:R-:W-:Y:S02]  /*0330*/  @!P1 IADD3 R54, R54, 0x1, RZ ;  /* 0x0000000136369810 */ /* 0x000fe40007ffe0ff */
[----:B------:R-:W-:Y:S02]  /*0340*/  ISETP.GE.AND P2, PT, R0, RZ, PT ;  /* 0x000000ff0000720c */ /* 0x000fe40003f46270 */
[----:B------:R-:W-:Y:S01]  /*0350*/  ISETP.NE.AND P1, PT, R11, RZ, PT ;  /* 0x000000ff0b00720c */ /* 0x000fe20003f25270 */
[----:B------:R-:W-:Y:S02]  /*0360*/  UIMAD.WIDE.U32 UR4, UR15, UR8, URZ ;  /* 0x000000080f0472a5 */ /* 0x000fe4000f8e003f */
[----:B------:R-:W-:-:S03]  /*0370*/  UIMAD UR6, UR15, UR9, UR6 ;  /* 0x000000090f0672a4 */ /* 0x000fc6000f8e0206 */
[----:B------:R-:W-:Y:S01]  /*0380*/  ULDC.64 UR8, c[0x0][0x290] ;  /* 0x0000a40000087ab9 */ /* 0x000fe20000000a00 */
[----:B------:R-:W-:Y:S01]  /*0390*/  UIADD3 UR5, UR5, UR6, URZ ;  /* 0x0000000605057290 */ /* 0x000fe2000fffe03f */
[----:B------:R-:W-:Y:S01]  /*03a0*/  @P0 IADD3 R54, R54, 0x1, RZ ;  /* 0x0000000136360810 */ /* 0x000fe20007ffe0ff */
[----:B------:R-:W-:Y:S02]  /*03b0*/  UIMAD.WIDE.U32 UR6, UR15, UR8, URZ ;  /* 0x000000080f0672a5 */ /* 0x000fe4000f8e003f */
[----:B------:R-:W-:Y:S01]  /*03c0*/  UIMAD UR8, UR14, UR8, URZ ;  /* 0x000000080e0872a4 */ /* 0x000fe2000f8e023f */
[----:B------:R-:W-:Y:S01]  /*03d0*/  @!P2 IADD3 R54, -R54, RZ, RZ ;  /* 0x000000ff3636a210 */ /* 0x000fe20007ffe1ff */
[CC--:B--2---:R-:W-:Y:S01]  /*03e0*/  IMAD.WIDE.U32 R2, R50.reuse, R4.reuse, UR4 ;  /* 0x0000000432027e25 */ /* 0x0c4fe2000f8e0004 */
[----:B------:R-:W-:Y:S01]  /*03f0*/  @!P1 LOP3.LUT R54, RZ, R11, RZ, 0x33, !PT ;  /* 0x0000000bff369212 */ /* 0x000fe200078e33ff */
[----:B------:R-:W-:Y:S01]  /*0400*/  UIMAD UR8, UR15, UR9, UR8 ;  /* 0x000000090f0872a4 */ /* 0x000fe2000f8e0208 */
[----:B------:R-:W-:Y:S01]  /*0410*/  LEA R7, R23, 0xffffff80, 0x7 ;  /* 0xffffff8017077811 */ /* 0x000fe200078e38ff */
[----:B------:R-:W-:Y:S01]  /*0420*/  IMAD R0, R51, R4, RZ ;  /* 0x0000000433007224 */ /* 0x000fe200078e02ff */
[----:B------:R-:W2:Y:S01]  /*0430*/  LDC.64 R10, c[0x0][0x330] ;  /* 0x0000cc00ff0a7b82 */ /* 0x000ea20000000a00 */
[----:B------:R-:W-:Y:S01]  /*0440*/  UIADD3 UR7, UR7, UR8, URZ ;  /* 0x0000000807077290 */ /* 0x000fe2000fffe03f */
[----:B------:R-:W-:Y:S01]  /*0450*/  IADD3 R65, P0, R7, R2, RZ ;  /* 0x0000000207417210 */ /* 0x000fe20007f1e0ff */
[----:B------:R-:W-:Y:S01]  /*0460*/  IMAD R0, R50, R5, R0 ;  /* 0x0000000532007224 */ /* 0x000fe200078e0200 */
[----:B------:R-:W-:Y:S01]  /*0470*/  SHF.R.S32.HI R9, RZ, 0x1f, R7 ;  /* 0x0000001fff097819 */ /* 0x000fe20000011407 */
[----:B-1----:R-:W-:Y:S01]  /*0480*/  IMAD R2, R51, R12, RZ ;  /* 0x0000000c33027224 */ /* 0x002fe200078e02ff */
[----:B------:R-:W-:-:S02]  /*0490*/  UIMAD UR9, UR14, UR10, URZ ;  /* 0x0000000a0e0972a4 */ /* 0x000fc4000f8e023f */
[----:B------:R-:W-:Y:S01]  /*04a0*/  IADD3.X R0, R9, R3, R0, P0, !PT ;  /* 0x0000000309007210 */ /* 0x000fe200007fe400 */
[C---:B------:R-:W-:Y:S02]  /*04b0*/  IMAD R6, R50.reuse, R13, R2 ;  /* 0x0000000d32067224 */ /* 0x040fe400078e0202 */
[----:B------:R-:W-:Y:S01]  /*04c0*/  IMAD.WIDE.U32 R2, R50, R12, UR6 ;  /* 0x0000000632027e25 */ /* 0x000fe2000f8e000c */
[----:B------:R-:W-:Y:S02]  /*04d0*/  ULDC.64 UR6, c[0x0][0x310] ;  /* 0x0000c40000067ab9 */ /* 0x000fe40000000a00 */
[----:B------:R-:W-:Y:S01]  /*04e0*/  ISETP.NE.U32.AND P0, PT, RZ, UR6, PT ;  /* 0x00000006ff007c0c */ /* 0x000fe2000bf05070 */
[----:B------:R-:W-:Y:S02]  /*04f0*/  UIMAD UR9, UR15, UR11, UR9 ;  /* 0x0000000b0f0972a4 */ /* 0x000fe4000f8e0209 */
[----:B------:R-:W-:Y:S01]  /*0500*/  UIMAD.WIDE.U32 UR4, UR15, UR10, URZ ;  /* 0x0000000a0f0472a5 */ /* 0x000fe2000f8e003f */
[----:B------:R-:W-:-:S03]  /*0510*/  ISETP.NE.AND.EX P0, PT, RZ, UR7, PT, P0 ;  /* 0x00000007ff007c0c */ /* 0x000fc6000bf05300 */
[----:B------:R-:W-:-:S03]  /*0520*/  UIADD3 UR5, UR5, UR9, URZ ;  /* 0x0000000905057290 */ /* 0x000fc6000fffe03f */
[----:B------:R-:W-:Y:S01]  /*0530*/  ULDC.64 UR8, c[0x0][0x240] ;  /* 0x0000900000087ab9 */ /* 0x000fe20000000a00 */
[-C--:B--2---:R-:W-:Y:S01]  /*0540*/  IMAD R8, R51, R10.reuse, RZ ;  /* 0x0000000a33087224 */ /* 0x084fe200078e02ff */
[----:B------:R-:W-:Y:S01]  /*0550*/  UIMAD UR6, UR14, UR8, URZ ;  /* 0x000000080e0672a4 */ /* 0x000fe2000f8e023f */
[C---:B------:R-:W-:Y:S01]  /*0560*/  IMAD.WIDE.U32 R4, R50.reuse, R10, UR4 ;  /* 0x0000000432047e25 */ /* 0x040fe2000f8e000a */
[----:B------:R-:W-:Y:S01]  /*0570*/  IADD3 R67, P1, R7, R2, RZ ;  /* 0x0000000207437210 */ /* 0x000fe20007f3e0ff */
[----:B------:R-:W-:Y:S01]  /*0580*/  UIMAD.WIDE.U32 UR4, UR15, UR8, URZ ;  /* 0x000000080f0472a5 */ /* 0x000fe2000f8e003f */
[----:B------:R-:W-:Y:S01]  /*0590*/  SHF.R.S32.HI R55, RZ, 0x1f, R54 ;  /* 0x0000001fff377819 */ /* 0x000fe20000011436 */
[----:B------:R-:W-:Y:S01]  /*05a0*/  UIMAD UR6, UR15, UR9, UR6 ;  /* 0x000000090f0672a4 */ /* 0x000fe2000f8e0206 */
[----:B------:R-:W-:Y:S01]  /*05b0*/  IMAD R8, R50, R11, R8 ;  /* 0x0000000b32087224 */ /* 0x000fe200078e0208 */
[----:B------:R-:W-:Y:S01]  /*05c0*/  IADD3.X R6, R9, R3, R6, P1, !PT ;  /* 0x0000000309067210 */ /* 0x000fe20000ffe406 */
[----:B------:R-:W1:Y:S01]  /*05d0*/  @P0 LDC R11, c[0x0][0x214] ;  /* 0x00008500ff0b0b82 */ /* 0x000e620000000800 */
[----:B------:R-:W-:Y:S01]  /*05e0*/  IADD3 R7, P2, R7, R4, RZ ;  /* 0x0000000407077210 */ /* 0x000fe20007f5e0ff */
[----:B------:R-:W-:Y:S01]  /*05f0*/  UIADD3 UR5, UR5, UR6, URZ ;  /* 0x0000000605057290 */ /* 0x000fe2000fffe03f */
[----:B----4-:R-:W-:Y:S01]  /*0600*/  ISETP.NE.U32.AND P1, PT, R18, RZ, PT ;  /* 0x000000ff1200720c */ /* 0x010fe20003f25070 */
[----:B------:R-:W-:Y:S01]  /*0610*/  IMAD R2, R55, R14, RZ ;  /* 0x0000000e37027224 */ /* 0x000fe200078e02ff */
[----:B------:R-:W-:-:S02]  /*0620*/  IADD3.X R4, R9, R5, R8, P2, !PT ;  /* 0x0000000509047210 */ /* 0x000fc400017fe408 */
[----:B------:R-:W-:Y:S02]  /*0630*/  CS2R R12, SRZ ;  /* 0x00000000000c7805 */ /* 0x000fe4000001ff00 */
[----:B------:R-:W-:Y:S01]  /*0640*/  ISETP.NE.AND.EX P1, PT, R19, RZ, PT, P1 ;  /* 0x000000ff1300720c */ /* 0x000fe20003f25310 */
[C---:B------:R-:W-:Y:S01]  /*0650*/  IMAD R9, R54.reuse, R15, R2 ;  /* 0x0000000f36097224 */ /* 0x040fe200078e0202 */
[----:B------:R-:W2:Y:S01]  /*0660*/  @P0 LDC R25, c[0x0][0x21c] ;  /* 0x00008700ff190b82 */ /* 0x000ea20000000800 */
[----:B------:R-:W-:Y:S01]  /*0670*/  IMAD.WIDE.U32 R2, R54, R14, UR4 ;  /* 0x0000000436027e25 */ /* 0x000fe2000f8e000e */
[----:B------:R-:W-:Y:S01]  /*0680*/  LEA R5, R23, 0xffffff00, 0x8 ;  /* 0xffffff0017057811 */ /* 0x000fe200078e40ff */
[----:B------:R-:W-:Y:S01]  /*0690*/  ULDC.64 UR8, c[0x0][0x348] ;  /* 0x0000d20000087ab9 */ /* 0x000fe20000000a00 */
[----:B------:R-:W-:Y:S01]  /*06a0*/  ISETP.NE.U32.AND P2, PT, R20, RZ, PT ;  /* 0x000000ff1400720c */ /* 0x000fe20003f45070 */
[----:B------:R-:W-:Y:S01]  /*06b0*/  ULDC.64 UR6, c[0x0][0x230] ;  /* 0x00008c0000067ab9 */ /* 0x000fe20000000a00 */
[----:B------:R-:W-:-:S02]  /*06c0*/  IADD3 R71, P5, R5, R2, RZ ;  /* 0x0000000205477210 */ /* 0x000fc40007fbe0ff */
[----:B------:R-:W4:Y:S01]  /*06d0*/  @P0 LDC.64 R16, c[0x0][0x310] ;  /* 0x0000c400ff100b82 */ /* 0x000f220000000a00 */
[----:B------:R-:W-:Y:S02]  /*06e0*/  IADD3 R2, R3, R9, RZ ;  /* 0x0000000903027210 */ /* 0x000fe40007ffe0ff */
[----:B------:R-:W-:Y:S02]  /*06f0*/  CS2R R14, SRZ ;  /* 0x00000000000e7805 */ /* 0x000fe4000001ff00 */
[----:B------:R-:W-:Y:S02]  /*0700*/  ISETP.NE.AND.EX P2, PT, R21, RZ, PT, P2 ;  /* 0x000000ff1500720c */ /* 0x000fe40003f45320 */
[----:B------:R-:W-:Y:S02]  /*0710*/  LEA.HI.X.SX32 R2, R5, R2, 0x1, P5 ;  /* 0x0000000205027211 */ /* 0x000fe400028f0eff */
[----:B------:R-:W-:Y:S02]  /*0720*/  @P1 LEA R14, P3, R50, R18, 0x2 ;  /* 0x00000012320e1211 */ /* 0x000fe400078610ff */
[----:B0-----:R-:W-:-:S02]  /*0730*/  LEA R64, P5, R65, R26, 0x1 ;  /* 0x0000001a41407211 */ /* 0x001fc400078a08ff */
[----:B------:R-:W-:Y:S02]  /*0740*/  @P1 LEA.HI.X R15, R50, R19, R51, 0x2, P3 ;  /* 0x00000013320f1211 */ /* 0x000fe400018f1433 */
[----:B------:R-:W-:Y:S01]  /*0750*/  LEA.HI.X R65, R65, R27, R0, 0x1, P5 ;  /* 0x0000001b41417211 */ /* 0x000fe200028f0c00 */
[----:B-1----:R-:W-:Y:S01]  /*0760*/  @P0 IMAD R0, R11, UR15, R50 ;  /* 0x0000000f0b000c24 */ /* 0x002fe2000f8e0232 */
[----:B---3--:R-:W-:-:S03]  /*0770*/  LEA R66, P1, R67, R28, 0x1 ;  /* 0x0000001c43427211 */ /* 0x008fc600078208ff */
[----:B------:R-:W-:Y:S01]  /*0780*/  @P0 IMAD R0, R0, R23, RZ ;  /* 0x0000001700000224 */ /* 0x000fe200078e02ff */
[----:B------:R-:W-:Y:S02]  /*0790*/  LEA.HI.X R67, R67, R29, R6, 0x1, P1 ;  /* 0x0000001d43437211 */ /* 0x000fe400008f0c06 */
[----:B------:R-:W-:Y:S02]  /*07a0*/  ISETP.GE.AND P1, PT, R23, 0x1, PT ;  /* 0x000000011700780c */ /* 0x000fe40003f26270 */
[----:B------:R-:W-:Y:S01]  /*07b0*/  @P2 LEA R12, P4, R50, R20, 0x2 ;  /* 0x00000014320c2211 */ /* 0x000fe200078810ff */
[----:B--2---:R-:W-:Y:S01]  /*07c0*/  @P0 IMAD R3, R0, R25, RZ ;  /* 0x0000001900030224 */ /* 0x004fe200078e02ff */
[----:B------:R-:W-:Y:S02]  /*07d0*/  USHF.R.U32.HI UR4, URZ, 0x1, UR9 ;  /* 0x000000013f047899 */ /* 0x000fe40008011609 */
[----:B------:R-:W-:Y:S01]  /*07e0*/  @P2 LEA.HI.X R13, R50, R21, R51, 0x2, P4 ;  /* 0x00000015320d2211 */ /* 0x000fe200020f1433 */
[----:B----4-:R-:W-:Y:S01]  /*07f0*/  @P0 IMAD.WIDE R16, R3, 0x10, R16 ;  /* 0x0000001003100825 */ /* 0x010fe200078e0210 */
[----:B------:R-:W-:Y:S01]  /*0800*/  LEA R68, P2, R7, R68, 0x1 ;  /* 0x0000004407447211 */ /* 0x000fe200078408ff */
[----:B------:R-:W-:-:S02]  /*0810*/  USHF.R.U64 UR8, UR8, 0x1, UR9 ;  /* 0x0000000108087899 */ /* 0x000fc40008001209 */
[----:B------:R-:W-:Y:S01]  /*0820*/  UIMAD UR4, UR4, UR15, URZ ;  /* 0x0000000f040472a4 */ /* 0x000fe2000f8e023f */
[C---:B------:R-:W-:Y:S02]  /*0830*/  IMAD R3, R51.reuse, UR6, RZ ;  /* 0x0000000633037c24 */ /* 0x040fe4000f8e02ff */
[----:B------:R-:W-:Y:S01]  /*0840*/  IMAD R5, R51, UR16, RZ ;  /* 0x0000001033057c24 */ /* 0x000fe2000f8e02ff */
[----:B------:R-:W-:Y:S01]  /*0850*/  LEA.HI.X R69, R7, R69, R4, 0x1, P2 ;  /* 0x0000004507457211 */ /* 0x000fe200010f0c04 */
[----:B------:R-:W-:Y:S01]  /*0860*/  UIMAD UR4, UR14, UR8, UR4 ;  /* 0x000000080e0472a4 */ /* 0x000fe2000f8e0204 */
[C---:B------:R-:W-:Y:S01]  /*0870*/  LEA R70, P2, R71.reuse, R30, 0x1 ;  /* 0x0000001e47467211 */ /* 0x040fe200078408ff */
[C---:B------:R-:W-:Y:S02]  /*0880*/  IMAD R73, R50.reuse, UR7, R3 ;  /* 0x0000000732497c24 */ /* 0x040fe4000f8e0203 */
[----:B------:R-:W-:Y:S01]  /*0890*/  IMAD R75, R50, UR17, R5 ;  /* 0x00000011324b7c24 */ /* 0x000fe2000f8e0205 */
[----:B------:R-:W-:-:S02]  /*08a0*/  LEA.HI.X R71, R71, R31, R2, 0x1, P2 ;  /* 0x0000001f47477211 */ /* 0x000fc400010f0c02 */
[----:B------:R-:W-:Y:S02]  /*08b0*/  CS2R R56, SRZ ;  /* 0x0000000000387805 */ /* 0x000fe4000001ff00 */
[----:B------:R-:W-:Y:S01]  /*08c0*/  @!P0 CS2R R16, SRZ ;  /* 0x0000000000108805 */ /* 0x000fe2000001ff00 */
[----:B------:R-:W-:Y:S06]  /*08d0*/  @!P1 BRA `(.L_x_18532) ;  /* 0x0000003c00389947 */ /* 0x000fec0003800000 */
[----:B------:R-:W0:Y:S01]  /*08e0*/  S2R R58, SR_TID.X ;  /* 0x00000000003a7919 */ /* 0x000e220000002100 */
[----:B------:R-:W1:Y:S01]  /*08f0*/  S2UR UR5, SR_CgaCtaId ;  /* 0x00000000000579c3 */ /* 0x000e620000008800 */
[----:B------:R-:W-:Y:S01]  /*0900*/  UIMAD.WIDE.U32 UR8, UR8, UR15, URZ ;  /* 0x0000000f080872a5 */ /* 0x000fe2000f8e003f */
[C---:B------:R-:W-:Y:S01]  /*0910*/  IMAD.WIDE.U32 R10, R50.reuse, UR6, RZ ;  /* 0x00000006320a7c25 */ /* 0x040fe2000f8e00ff */
[----:B------:R-:W2:Y:S01]  /*0920*/  S2R R72, SR_LANEID ;  /* 0x0000000000487919 */ /* 0x000ea20000000000 */
[----:B------:R-:W-:Y:S01]  /*0930*/  CS2R R56, SRZ ;  /* 0x0000000000387805 */ /* 0x000fe2000001ff00 */
[----:B------:R-:W-:Y:S01]  /*0940*/  UIADD3 UR11, UR9, UR4, URZ ;  /* 0x00000004090b7290 */ /* 0x000fe2000fffe03f */
[----:B------:R-:W-:Y:S01]  /*0950*/  IMAD.WIDE.U32 R8, R50, UR16, RZ ;  /* 0x0000001032087c25 */ /* 0x000fe2000f8e00ff */
[----:B------:R-:W-:Y:S01]  /*0960*/  IADD3 R73, R11, R73, RZ ;  /* 0x000000490b497210 */ /* 0x000fe20007ffe0ff */
[----:B------:R-:W3:Y:S01]  /*0970*/  LDC.64 R62, c[0x0][0x350] ;  /* 0x0000d400ff3e7b82 */ /* 0x000ee20000000a00 */
[----:B------:R-:W-:Y:S01]  /*0980*/  UMOV UR4, 0x400 ;  /* 0x0000040000047882 */ /* 0x000fe20000000000 */
[----:B------:R-:W-:Y:S01]  /*0990*/  UMOV UR10, UR8 ;  /* 0x00000008000a7c82 */ /* 0x000fe20008000000 */
[----:B------:R-:W-:-:S05]  /*09a0*/  IADD3 R75, R9, R75, RZ ;  /* 0x0000004b094b7210 */ /* 0x000fca0007ffe0ff */
[----:B------:R-:W4:Y:S01]  /*09b0*/  LDC.64 R6, c[0x0][0x3c8] ;  /* 0x0000f200ff067b82 */ /* 0x000f220000000a00 */
[----:B-1----:R-:W-:-:S06]  /*09c0*/  ULEA UR4, UR5, UR4, 0x18 ;  /* 0x0000000405047291 */ /* 0x002fcc000f8ec03f */
[----:B------:R-:W-:Y:S01]  /*09d0*/  MOV R59, UR4 ;  /* 0x00000004003b7c02 */ /* 0x000fe20008000f00 */
[----:B------:R-:W-:Y:S01]  /*09e0*/  ULDC UR4, c[0x0][0x224] ;  /* 0x0000890000047ab9 */ /* 0x000fe20000000800 */
[-C--:B---3--:R-:W-:Y:S01]  /*09f0*/  IMAD R0, R55, R62.reuse, RZ ;  /* 0x0000003e37007224 */ /* 0x088fe200078e02ff */
[----:B0-----:R-:W-:Y:S01]  /*0a00*/  LOP3.LUT R61, R58, 0xffffffe0, RZ, 0xc0, !PT ;  /* 0xffffffe03a3d7812 */ /* 0x001fe200078ec0ff */
[----:B------:R-:W-:Y:S01]  /*0a10*/  IMAD.WIDE.U32 R2, R54, R62, UR10 ;  /* 0x0000000a36027e25 */ /* 0x000fe2000f8e003e */
[----:B------:R-:W-:Y:S02]  /*0a20*/  IADD3 R62, R59, 0x210, RZ ;  /* 0x000002103b3e7810 */ /* 0x000fe40007ffe0ff */
[----:B------:R-:W-:Y:S01]  /*0a30*/  IADD3 R19, R58, 0x80, RZ ;  /* 0x000000803a137810 */ /* 0x000fe20007ffe0ff */
[----:B------:R-:W-:Y:S01]  /*0a40*/  IMAD R63, R54, R63, R0 ;  /* 0x0000003f363f7224 */ /* 0x000fe200078e0200 */
[----:B------:R-:W-:Y:S02]  /*0a50*/  SHF.L.U32 R0, R58, 0x3, RZ ;  /* 0x000000033a007819 */ /* 0x000fe400000006ff */
[----:B----4-:R-:W-:-:S02]  /*0a60*/  LEA R60, P0, R2, R6, 0x3 ;  /* 0x00000006023c7211 */ /* 0x010fc400078018ff */
[----:B------:R-:W-:Y:S02]  /*0a70*/  LEA.HI.SX32 R5, R0, R0, 0x1b ;  /* 0x0000000000057211 */ /* 0x000fe400078fdaff */
[----:B------:R-:W-:Y:S02]  /*0a80*/  IADD3 R63, R3, R63, RZ ;  /* 0x0000003f033f7210 */ /* 0x000fe40007ffe0ff */
[----:B------:R-:W-:Y:S02]  /*0a90*/  LOP3.LUT R0, R61, 0x1f, R58, 0xf8, !PT ;  /* 0x0000001f3d007812 */ /* 0x000fe400078ef83a */
[----:B------:R-:W-:Y:S02]  /*0aa0*/  LEA R62, R5, R62, 0x2 ;  /* 0x0000003e053e7211 */ /* 0x000fe400078e10ff */
[----:B------:R-:W-:Y:S02]  /*0ab0*/  LEA.HI.X R63, R2, R7, R63, 0x3, P0 ;  /* 0x00000007023f7211 */ /* 0x000fe400000f1c3f */
[----:B------:R-:W-:-:S02]  /*0ac0*/  IADD3 R61, R61, R0, RZ ;  /* 0x000000003d3d7210 */ /* 0x000fc40007ffe0ff */
        /* <DEDUP_REMOVED lines=24> */
[----:B------:R-:W-:Y:S02]  /*0c50*/  SHF.L.U64.HI R84, R61, 0x3, R84 ;  /* 0x000000033d547819 */ /* 0x000fe40000010254 */
[----:B------:R-:W-:Y:S01]  /*0c60*/  MOV R74, UR4 ;  /* 0x00000004004a7c02 */ /* 0x000fe20008000f00 */
[----:B--2---:R-:W-:-:S06]  /*0c70*/  UMOV UR4, URZ ;  /* 0x0000003f00047c82 */ /* 0x004fcc0008000000 */
.L_x_18565:
[----:B------:R-:W-:Y:S01]  /*0c80*/  BAR.SYNC.DEFER_BLOCKING 0x0 ;  /* 0x0000000000007b1d */ /* 0x000fe20000010000 */
[----:B------:R-:W-:Y:S01]  /*0c90*/  IMAD.WIDE R4, R58, 0x8, R64 ;  /* 0x000000083a047825 */ /* 0x000fe200078e0240 */
[----:B------:R-:W-:-:S03]  /*0ca0*/  LEA R85, R72, R59, 0x3 ;  /* 0x0000003b48557211 */ /* 0x000fc600078e18ff */
[----:B------:R-:W-:Y:S01]  /*0cb0*/  IMAD.WIDE R18, R58, 0x8, R66 ;  /* 0x000000083a127825 */ /* 0x000fe200078e0242 */
[----:B------:R-:W-:Y:S01]  /*0cc0*/  ULDC UR5, c[0x0][0x21c] ;  /* 0x0000870000057ab9 */ /* 0x000fe20000000800 */
[----:B0-----:R-:W2:Y:S04]  /*0cd0*/  LDG.E.64 R6, desc[UR12][R4.64] ;  /* 0x0000000c04067981 */ /* 0x001ea8000c1e1b00 */
        /* <DEDUP_REMOVED lines=11> */
[--C-:B0-----:R-:W-:Y:S01]  /*0d90*/  SHF.R.U64 R89, R2, 0x10, R3.reuse ;  /* 0x0000001002597819 */ /* 0x101fe20000001203 */
[----:B------:R-:W-:Y:S01]  /*0da0*/  HADD2.F32 R87, -RZ, R2.H0_H0 ;  /* 0x20000002ff577230 */ /* 0x000fe20000004100 */
[----:B------:R-:W-:Y:S01]  /*0db0*/  ISETP.LT.AND P0, PT, RZ, UR5, PT ;  /* 0x00000005ff007c0c */ /* 0x000fe2000bf01270 */
[----:B------:R-:W-:Y:S01]  /*0dc0*/  HADD2.F32 R91, -RZ, R3.H0_H0 ;  /* 0x20000003ff5b7230 */ /* 0x000fe20000004100 */
[----:B------:R-:W-:Y:S01]  /*0dd0*/  SHF.R.U32.HI R93, RZ, 0x10, R3 ;  /* 0x00000010ff5d7819 */ /* 0x000fe20000011603 */
[----:B------:R-:W-:-:S04]  /*0de0*/  HADD2.F32 R89, -RZ, R89.H0_H0 ;  /* 0x20000059ff597230 */ /* 0x000fc80000004100 */
[----:B------:R-:W-:-:S06]  /*0df0*/  HADD2.F32 R93, -RZ, R93.H0_H0 ;  /* 0x2000005dff5d7230 */ /* 0x000fcc0000004100 */
[----:B------:R-:W-:Y:S02]  /*0e00*/  @!P0 MOV R86, RZ ;  /* 0x000000ff00568202 */ /* 0x000fe40000000f00 */
[----:B------:R-:W-:Y:S02]  /*0e10*/  @!P0 MOV R88, RZ ;  /* 0x000000ff00588202 */ /* 0x000fe40000000f00 */
[----:B------:R-:W-:Y:S02]  /*0e20*/  @!P0 MOV R90, RZ ;  /* 0x000000ff005a8202 */ /* 0x000fe40000000f00 */
[----:B------:R-:W-:Y:S01]  /*0e30*/  @!P0 MOV R92, RZ ;  /* 0x000000ff005c8202 */ /* 0x000fe20000000f00 */
        /* <DEDUP_REMOVED lines=11> */
[CC--:B------:R-:W-:Y:S01]  /*0ef0*/  FMUL.FTZ R95, R100.reuse, R52.reuse ;  /* 0x00000034645f7220 */ /* 0x0c0fe20000410000 */
[C---:B------:R-:W-:Y:S01]  /*0f00*/  FFMA.FTZ R7, R99.reuse, R89, R56 ;  /* 0x0000005963077223 */ /* 0x040fe20000010038 */
[-C--:B------:R-:W-:Y:S01]  /*0f10*/  FMUL.FTZ R96, R99, R52.reuse ;  /* 0x0000003463607220 */ /* 0x080fe20000410000 */
[----:B------:R-:W-:Y:S02]  /*0f20*/  FMUL.FTZ R97, R101, R52 ;  /* 0x0000003465617220 */ /* 0x000fe40000410000 */
        /* <DEDUP_REMOVED lines=8> */
[----:B------:R-:W-:Y:S01]  /*0fb0*/  HADD2.F32 R108, -RZ, R5.H0_H0 ;  /* 0x20000005ff6c7230 */ /* 0x000fe20000004100 */
[----:B------:R-:W-:Y:S01]  /*0fc0*/  SHF.R.U32.HI R110, RZ, 0x10, R5 ;  /* 0x00000010ff6e7819 */ /* 0x000fe20000011605 */
[----:B------:R-:W-:Y:S01]  /*0fd0*/  HFMA2.MMA R104, -RZ, RZ, 0, 0 ;  /* 0x00000000ff687435 */ /* 0x000fe200000001ff */
[----:B------:R-:W-:Y:S01]  /*0fe0*/  FADD.FTZ R99, R99, R99 ;  /* 0x0000006363637221 */ /* 0x000fe20000010000 */
[----:B------:R-:W1:Y:S01]  /*0ff0*/  LDC.64 R22, c[0x0][0x3c8] ;  /* 0x0000f200ff167b82 */ /* 0x000e620000000a00 */
[----:B------:R-:W-:Y:S01]  /*1000*/  HFMA2.MMA R88, -RZ, RZ, 0, 0 ;  /* 0x00000000ff587435 */ /* 0x000fe200000001ff */
[----:B------:R-:W-:Y:S01]  /*1010*/  HADD2.F32 R110, -RZ, R110.H0_H0 ;  /* 0x2000006eff6e7230 */ /* 0x000fe20000004100 */
[----:B------:R-:W-:Y:S01]  /*1020*/  HFMA2.MMA R92, -RZ, RZ, 0, 0 ;  /* 0x00000000ff5c7435 */ /* 0x000fe200000001ff */
[----:B------:R-:W-:Y:S01]  /*1030*/  FADD.FTZ R100, R100, R100 ;  /* 0x0000006464647221 */ /* 0x000fe20000010000 */
[----:B------:R-:W-:Y:S01]  /*1040*/  FADD.FTZ R101, R101, R101 ;  /* 0x0000006565657221 */ /* 0x000fe20000010000 */
[----:B------:R-:W-:Y:S01]  /*1050*/  MOV R86, RZ ;  /* 0x000000ff00567202 */ /* 0x000fe20000000f00 */
[--C-:B------:R-:W-:Y:S01]  /*1060*/  FADD.FTZ R108, R108, R53.reuse ;  /* 0x000000356c6c7221 */ /* 0x100fe20000010000 */
[----:B------:R-:W2:Y:S01]  /*1070*/  LDC R20, c[0x0][0x224] ;  /* 0x00008900ff147b82 */ /* 0x000ea20000000800 */
[----:B------:R-:W-:Y:S01]  /*1080*/  MOV R90, RZ ;  /* 0x000000ff005a7202 */ /* 0x000fe20000000f00 */
[----:B------:R-:W-:Y:S01]  /*1090*/  FADD.FTZ R110, R110, R53 ;  /* 0x000000356e6e7221 */ /* 0x000fe20000010000 */
[----:B------:R-:W-:Y:S01]  /*10a0*/  IADD3 R105, R58, 0x200, RZ ;  /* 0x000002003a697810 */ /* 0x000fe20007ffe0ff */
[----:B------:R-:W-:Y:S01]  /*10b0*/  UMOV UR5, URZ ;  /* 0x0000003f00057c82 */ /* 0x000fe20008000000 */
[----:B------:R-:W-:Y:S01]  /*10c0*/  LEA R106, R72, R59, 0x4 ;  /* 0x0000003b486a7211 */ /* 0x000fe200078e20ff */
[----:B------:R-:W-:Y:S01]  /*10d0*/  ULDC UR25, c[0x0][0x224] ;  /* 0x0000890000197ab9 */ /* 0x000fe20000000800 */
[----:B------:R-:W-:Y:S01]  /*10e0*/  ULDC UR26, c[0x0][0x21c] ;  /* 0x00008700001a7ab9 */ /* 0x000fe20000000800 */
[-C--:B0-----:R-:W-:Y:S01]  /*10f0*/  IMAD R0, R55, R6.reuse, RZ ;  /* 0x0000000637007224 */ /* 0x081fe200078e02ff */
[----:B------:R-:W0:Y:S01]  /*1100*/  LDC R103, c[0x0][0x224] ;  /* 0x00008900ff677b82 */ /* 0x000e220000000800 */
[C---:B------:R-:W-:Y:S01]  /*1110*/  IMAD.WIDE.U32 R18, R54.reuse, R6, UR6 ;  /* 0x0000000636127e25 */ /* 0x040fe2000f8e0006 */
[----:B------:R-:W-:Y:S01]  /*1120*/  UMOV UR6, URZ ;  /* 0x0000003f00067c82 */ /* 0x000fe20008000000 */
[----:B------:R-:W-:Y:S01]  /*1130*/  ULDC.64 UR22, c[0x0][0x360] ;  /* 0x0000d80000167ab9 */ /* 0x000fe20000000a00 */
[----:B------:R-:W-:Y:S01]  /*1140*/  ULDC.64 UR18, c[0x0][0x250] ;  /* 0x0000940000127ab9 */ /* 0x000fe20000000a00 */
[----:B------:R-:W-:Y:S01]  /*1150*/  IMAD R7, R54, R7, R0 ;  /* 0x0000000736077224 */ /* 0x000fe200078e0200 */
[----:B------:R-:W-:Y:S01]  /*1160*/  LEA.HI R0, R98, R98, RZ, 0x1 ;  /* 0x0000006262007211 */ /* 0x000fe200078f08ff */
[----:B------:R-:W-:Y:S01]  /*1170*/  ULDC.64 UR16, c[0x0][0x238] ;  /* 0x00008e0000107ab9 */ /* 0x000fe20000000a00 */
[----:B-1----:R-:W-:Y:S01]  /*1180*/  LEA R6, P0, R18, R22, 0x3 ;  /* 0x0000001612067211 */ /* 0x002fe200078018ff */
[----:B------:R-:W1:Y:S01]  /*1190*/  LDC R102, c[0x0][0x218] ;  /* 0x00008600ff667b82 */ /* 0x000e620000000800 */
[----:B------:R-:W-:Y:S01]  /*11a0*/  IADD3 R7, R19, R7, RZ ;  /* 0x0000000713077210 */ /* 0x000fe20007ffe0ff */
[----:B------:R-:W-:Y:S01]  /*11b0*/  ULDC.64 UR20, c[0x0][0x270] ;  /* 0x00009c0000147ab9 */ /* 0x000fe20000000a00 */
[----:B------:R-:W-:Y:S01]  /*11c0*/  LOP3.LUT R21, R0, 0xfffffe, RZ, 0xc0, !PT ;  /* 0x00fffffe00157812 */ /* 0x000fe200078ec0ff */
[----:B------:R-:W-:Y:S01]  /*11d0*/  FADD.FTZ R0, R33, R33 ;  /* 0x0000002121007221 */ /* 0x000fe20000010000 */
[----:B------:R-:W-:-:S02]  /*11e0*/  LEA.HI.X R7, R18, R23, R7, 0x3, P0 ;  /* 0x0000001712077211 */ /* 0x000fc400000f1c07 */
[----:B--2---:R-:W-:Y:S01]  /*11f0*/  LEA R19, R20, UR4, 0x8 ;  /* 0x0000000414137c11 */ /* 0x004fe2000f8e40ff */
[----:B------:R-:W2:Y:S01]  /*1200*/  LDC.64 R32, c[0x0][0x360] ;  /* 0x0000d800ff207b82 */ /* 0x000ea20000000a00 */
[----:B------:R-:W-:Y:S01]  /*1210*/  IADD3 R98, R98, -R21, RZ ;  /* 0x8000001562627210 */ /* 0x000fe20007ffe0ff */
[----:B------:R-:W-:-:S06]  /*1220*/  IMAD.WIDE.U32 R6, R58, 0x4, R6 ;  /* 0x000000043a067825 */ /* 0x000fcc00078e0006 */
[----:B------:R-:W3:Y:S01]  /*1230*/  LDC.64 R34, c[0x0][0x2d0] ;  /* 0x0000b400ff227b82 */ /* 0x000ee20000000a00 */
[----:B------:R-:W-:-:S03]  /*1240*/  IMAD.WIDE R6, R19, 0x4, R6 ;  /* 0x0000000413067825 */ /* 0x000fc600078e0206 */
[----:B------:R-:W-:-:S04]  /*1250*/  IADD3 R18, P0, R6, -0x380, RZ ;  /* 0xfffffc8006127810 */ /* 0x000fc80007f1e0ff */
[----:B------:R-:W4:Y:S01]  /*1260*/  LDC.64 R36, c[0x0][0x2e0] ;  /* 0x0000b800ff247b82 */ /* 0x000f220000000a00 */
[C---:B------:R-:W-:Y:S02]  /*1270*/  IADD3 R20, P1, R6.reuse, -0x300, RZ ;  /* 0xfffffd0006147810 */ /* 0x040fe40007f3e0ff */
[C---:B------:R-:W-:Y:S02]  /*1280*/  IADD3 R22, P2, R6.reuse, -0x280, RZ ;  /* 0xfffffd8006167810 */ /* 0x040fe40007f5e0ff */
[C---:B------:R-:W-:Y:S02]  /*1290*/  IADD3 R24, P3, R6.reuse, -0x200, RZ ;  /* 0xfffffe0006187810 */ /* 0x040fe40007f7e0ff */
[C---:B------:R-:W-:Y:S02]  /*12a0*/  IADD3 R26, P4, R6.reuse, -0x180, RZ ;  /* 0xfffffe80061a7810 */ /* 0x040fe40007f9e0ff */
[C---:B------:R-:W-:Y:S02]  /*12b0*/  IADD3 R28, P5, R6.reuse, -0x100, RZ ;  /* 0xffffff00061c7810 */ /* 0x040fe40007fbe0ff */
[----:B------:R-:W-:-:S02]  /*12c0*/  IADD3 R30, P6, R6, -0x80, RZ ;  /* 0xffffff80061e7810 */ /* 0x000fc40007fde0ff */
[----:B------:R-:W-:Y:S01]  /*12d0*/  SHF.R.U64 R6, R4, 0x10, R5 ;  /* 0x0000001004067819 */ /* 0x000fe20000001205 */
[----:B------:R-:W-:Y:S01]  /*12e0*/  HADD2.F32 R4, -RZ, R4.H0_H0 ;  /* 0x20000004ff047230 */ /* 0x000fe20000004100 */
[C---:B------:R-:W-:Y:S02]  /*12f0*/  IADD3.X R21, R7.reuse, -0x1, RZ, P1, !PT ;  /* 0xffffffff07157810 */ /* 0x040fe40000ffe4ff */
[----:B------:R-:W-:Y:S01]  /*1300*/  ISETP.NE.AND P1, PT, R58, RZ, PT ;  /* 0x000000ff3a00720c */ /* 0x000fe20003f25270 */
[----:B------:R-:W-:Y:S01]  /*1310*/  HADD2.F32 R6, -RZ, R6.H0_H0 ;  /* 0x20000006ff067230 */ /* 0x000fe20000004100 */
[C---:B------:R-:W-:Y:S01]  /*1320*/  IADD3.X R19, R7.reuse, -0x1, RZ, P0, !PT ;  /* 0xffffffff07137810 */ /* 0x040fe200007fe4ff */
[--C-:B------:R-:W-:Y:S01]  /*1330*/  FADD.FTZ R107, R4, R53.reuse ;  /* 0x00000035046b7221 */ /* 0x100fe20000010000 */
[C---:B------:R-:W-:Y:S02]  /*1340*/  IADD3.X R23, R7.reuse, -0x1, RZ, P2, !PT ;  /* 0xffffffff07177810 */ /* 0x040fe400017fe4ff */
[C---:B------:R-:W-:Y:S01]  /*1350*/  IADD3.X R25, R7.reuse, -0x1, RZ, P3, !PT ;  /* 0xffffffff07197810 */ /* 0x040fe20001ffe4ff */
[----:B------:R-:W-:Y:S01]  /*1360*/  FADD.FTZ R109, R6, R53 ;  /* 0x00000035066d7221 */ /* 0x000fe20000010000 */
[----:B------:R-:W-:-:S02]  /*1370*/  IADD3.X R27, R7, -0x1, RZ, P4, !PT ;  /* 0xffffffff071b7810 */ /* 0x000fc400027fe4ff */
[C---:B------:R-:W-:Y:S02]  /*1380*/  IADD3.X R29, R7.reuse, -0x1, RZ, P5, !PT ;  /* 0xffffffff071d7810 */ /* 0x040fe40002ffe4ff */
[----:B------:R-:W-:Y:S02]  /*1390*/  IADD3.X R31, R7, -0x1, RZ, P6, !PT ;  /* 0xffffffff071f7810 */ /* 0x000fe400037fe4ff */
[----:B------:R-:W-:Y:S02]  /*13a0*/  ISETP.NE.AND P0, PT, R58, 0x1f, PT ;  /* 0x0000001f3a00780c */ /* 0x000fe40003f05270 */
[----:B012---:R-:W-:-:S11]  /*13b0*/  P2R R5, PR, RZ, 0x2 ;  /* 0x00000002ff057803 */ /* 0x007fd60000000000 */
.L_x_18564:
[----:B------:R-:W-:Y:S02]  /*13c0*/  SHF.R.S32.HI R124, RZ, 0x1f, R104 ;  /* 0x0000001fff7c7819 */ /* 0x000fe40000011468 */
[----:B01----:R-:W-:Y:S02]  /*13d0*/  MOV R4, R10 ;  /* 0x0000000a00047202 */ /* 0x003fe40000000f00 */
[----:B------:R-:W-:Y:S01]  /*13e0*/  MOV R5, R73 ;  /* 0x0000004900057202 */ /* 0x000fe20000000f00 */
[----:B------:R-:W-:Y:S02]  /*13f0*/  IMAD R7, R124, UR16, RZ ;  /* 0x000000107c077c24 */ /* 0x000fe4000f8e02ff */
[----:B------:R-:W-:-:S04]  /*1400*/  IMAD.WIDE.U32 R4, R104, UR16, R4 ;  /* 0x0000001068047c25 */ /* 0x000fc8000f8e0004 */
[----:B------:R-:W-:Y:S01]  /*1410*/  IMAD R7, R104, UR17, R7 ;  /* 0x0000001168077c24 */ /* 0x000fe2000f8e0207 */
[----:B---3--:R-:W-:-:S04]  /*1420*/  LEA R38, P1, R4, R34, 0x3 ;  /* 0x0000002204267211 */ /* 0x008fc800078218ff */
[----:B------:R-:W-:Y:S01]  /*1430*/  IADD3 R5, R5, R7, RZ ;  /* 0x0000000705057210 */ /* 0x000fe20007ffe0ff */
[----:B------:R-:W-:-:S03]  /*1440*/  IMAD R7, R124, UR18, RZ ;  /* 0x000000127c077c24 */ /* 0x000fc6000f8e02ff */
[----:B------:R-:W-:Y:S01]  /*1450*/  LEA.HI.X R39, R4, R35, R5, 0x3, P1 ;  /* 0x0000002304277211 */ /* 0x000fe200008f1c05 */
[----:B------:R-:W-:-:S04]  /*1460*/  IMAD.WIDE.U32 R4, R104, UR18, RZ ;  /* 0x0000001268047c25 */ /* 0x000fc8000f8e00ff */
[----:B------:R-:W-:Y:S01]  /*1470*/  IMAD R7, R104, UR19, R7 ;  /* 0x0000001368077c24 */ /* 0x000fe2000f8e0207 */
[C---:B------:R-:W-:Y:S01]  /*1480*/  LEA R6, P1, R4.reuse, R70, 0x1 ;  /* 0x0000004604067211 */ /* 0x040fe200078208ff */
[----:B------:R-:W2:Y:S03]  /*1490*/  LDG.E.64 R38, desc[UR12][R38.64] ;  /* 0x0000000c26267981 */ /* 0x000ea6000c1e1b00 */
[----:B------:R-:W-:Y:S02]  /*14a0*/  IADD3 R5, R5, R7, RZ ;  /* 0x0000000705057210 */ /* 0x000fe40007ffe0ff */
[----:B------:R-:W-:Y:S02]  /*14b0*/  LEA R6, P2, R61, R6, 0x3 ;  /* 0x000000063d067211 */ /* 0x000fe400078418ff */
[----:B------:R-:W-:-:S04]  /*14c0*/  LEA.HI.X R5, R4, R71, R5, 0x1, P1 ;  /* 0x0000004704057211 */ /* 0x000fc800008f0c05 */
[----:B------:R-:W-:-:S05]  /*14d0*/  IADD3.X R7, R5, R84, RZ, P2, !PT ;  /* 0x0000005405077210 */ /* 0x000fca00017fe4ff */
[----:B------:R-:W3:Y:S04]  /*14e0*/  LDG.E.64 R4, desc[UR12][R6.64] ;  /* 0x0000000c06047981 */ /* 0x000ee8000c1e1b00 */
[----:B------:R0:W3:Y:S01]  /*14f0*/  LDG.E.64 R48, desc[UR12][R6.64+0x100] ;  /* 0x0001000c06307981 */ /* 0x0000e2000c1e1b00 */
[----:B------:R-:W-:Y:S01]  /*1500*/  ISETP.GT.AND P1, PT, R74, 0x1, PT ;  /* 0x000000014a00780c */ /* 0x000fe20003f24270 */
[----:B------:R-:W-:Y:S01]  /*1510*/  IMAD R43, R124, UR20, RZ ;  /* 0x000000147c2b7c24 */ /* 0x000fe2000f8e02ff */
[----:B------:R-:W-:Y:S02]  /*1520*/  ISETP.NE.AND P3, PT, R58, RZ, PT ;  /* 0x000000ff3a00720c */ /* 0x000fe40003f65270 */
[----:B------:R-:W-:Y:S01]  /*1530*/  ISETP.EQ.AND P1, PT, R111, RZ, P1 ;  /* 0x000000ff6f00720c */ /* 0x000fe20000f22270 */
[----:B------:R-:W-:Y:S01]  /*1540*/  IMAD R43, R104, UR21, R43 ;  /* 0x00000015682b7c24 */ /* 0x000fe2000f8e022b */
[----:B0-----:R-:W-:-:S02]  /*1550*/  MOV R6, R8 ;  /* 0x0000000800067202 */ /* 0x001fc40000000f00 */
[----:B------:R-:W-:-:S03]  /*1560*/  MOV R7, R75 ;  /* 0x0000004b00077202 */ /* 0x000fc60000000f00 */
[----:B------:R-:W-:-:S06]  /*1570*/  IMAD.WIDE.U32 R6, R104, UR20, R6 ;  /* 0x0000001468067c25 */ /* 0x000fcc000f8e0006 */
[----:B------:R-:W0:Y:S01]  /*1580*/  @P1 LDC R47, c[0x0][0x21c] ;  /* 0x00008700ff2f1b82 */ /* 0x000e220000000800 */
[----:B----4-:R-:W-:Y:S02]  /*1590*/  LEA R42, P2, R6, R36, 0x3 ;  /* 0x00000024062a7211 */ /* 0x010fe400078418ff */
[----:B------:R-:W-:Y:S02]  /*15a0*/  IADD3 R43, R7, R43, RZ ;  /* 0x0000002b072b7210 */ /* 0x000fe40007ffe0ff */
[----:B------:R-:W-:Y:S02]  /*15b0*/  @P1 IADD3 R7, R74, -0x2, RZ ;  /* 0xfffffffe4a071810 */ /* 0x000fe40007ffe0ff */
[----:B------:R-:W-:Y:S02]  /*15c0*/  LEA.HI.X R43, R6, R37, R43, 0x3, P2 ;  /* 0x00000025062b7211 */ /* 0x000fe400010f1c2b */
[----:B------:R-:W-:-:S04]  /*15d0*/  LEA R6, R98, R104, 0x8 ;  /* 0x0000006862067211 */ /* 0x000fc800078e40ff */
[----:B------:R-:W-:-:S04]  /*15e0*/  SEL R6, R6, R105, !P3 ;  /* 0x0000006906067207 */ /* 0x000fc80005800000 */
[----:B------:R-:W-:Y:S01]  /*15f0*/  LEA R113, R6, R59, 0x3 ;  /* 0x0000003b06717211 */ /* 0x000fe200078e18ff */
[----:B0-----:R-:W-:Y:S01]  /*1600*/  @P1 IMAD R7, R7, R47, R104 ;  /* 0x0000002f07071224 */ /* 0x001fe200078e0268 */
[----:B------:R-:W-:Y:S01]  /*1610*/  BSSY B0, `(.L_x_18534) ;  /* 0x0000068000007945 */ /* 0x000fe20003800000 */
[----:B--2---:R-:W-:Y:S01]  /*1620*/  FMUL.FTZ R112, R38, 1.4426950216293334961 ;  /* 0x3fb8aa3b26707820 */ /* 0x004fe20000410000 */
[----:B------:R-:W-:-:S03]  /*1630*/  FMUL.FTZ R41, R107, R39 ;  /* 0x000000276b297220 */ /* 0x000fc60000410000 */
[----:B------:R-:W-:Y:S01]  /*1640*/  FMUL.FTZ R40, R107, R112 ;  /* 0x000000706b287220 */ /* 0x000fe20000410000 */
[----:B------:R-:W-:-:S03]  /*1650*/  FMUL.RZ R46, R41, 0.15915493667125701904 ;  /* 0x3e22f983292e7820 */ /* 0x000fc6000040c000 */
[----:B------:R-:W-:Y:S08]  /*1660*/  MUFU.EX2 R44, R40 ;  /* 0x00000028002c7308 */ /* 0x000ff00000000800 */
[----:B------:R-:W0:Y:S01]  /*1670*/  MUFU.COS R45, R46 ;  /* 0x0000002e002d7308 */ /* 0x000e220000000000 */
[----:B---3--:R-:W-:Y:S04]  /*1680*/  STS.64 [R85], R4 ;  /* 0x0000000455007388 */ /* 0x008fe80000000a00 */
[----:B------:R1:W-:Y:S01]  /*1690*/  STS.64 [R85+0x100], R48 ;  /* 0x0001003055007388 */ /* 0x0003e20000000a00 */
[----:B------:R-:W-:-:S02]  /*16a0*/  NOP ;  /* 0x0000000000007918 */ /* 0x000fc40000000000 */
[----:B------:R2:W3:Y:S01]  /*16b0*/  MUFU.SIN R41, R46 ;  /* 0x0000002e00297308 */ /* 0x0004e20000000400 */
[----:B------:R-:W5:Y:S01]  /*16c0*/  LDG.E.64 R42, desc[UR12][R42.64] ;  /* 0x0000000c2a2a7981 */ /* 0x000f62000c1e1b00 */
[C---:B0-----:R-:W-:Y:S01]  /*16d0*/  FMUL.FTZ R40, R44.reuse, R45 ;  /* 0x0000002d2c287220 */ /* 0x041fe20000410000 */
[----:B--2---:R-:W-:Y:S02]  /*16e0*/  @P1 IMAD.WIDE R46, R7, 0x10, R16 ;  /* 0x00000010072e1825 */ /* 0x004fe400078e0210 */
[----:B------:R-:W0:Y:S02]  /*16f0*/  LDS.128 R4, [R106] ;  /* 0x000000006a047984 */ /* 0x000e240000000c00 */
[----:B-1----:R-:W-:Y:S01]  /*1700*/  FMUL.FTZ R48, R109, R39 ;  /* 0x000000276d307220 */ /* 0x002fe20000410000 */
[----:B---3--:R-:W-:-:S03]  /*1710*/  FMUL.FTZ R41, R44, R41 ;  /* 0x000000292c297220 */ /* 0x008fc60000410000 */
[----:B------:R-:W-:Y:S01]  /*1720*/  FMUL.RZ R114, R48, 0.15915493667125701904 ;  /* 0x3e22f98330727820 */ /* 0x000fe2000040c000 */
[-C--:B------:R-:W-:Y:S01]  /*1730*/  FMUL.FTZ R115, R108, R112.reuse ;  /* 0x000000706c737220 */ /* 0x080fe20000410000 */
[----:B------:R-:W-:Y:S01]  /*1740*/  CS2R R44, SRZ ;  /* 0x00000000002c7805 */ /* 0x000fe2000001ff00 */
[----:B------:R1:W-:Y:S01]  /*1750*/  STS.64 [R113+0xa80], R40 ;  /* 0x000a802871007388 */ /* 0x0003e20000000a00 */
[----:B------:R-:W-:Y:S01]  /*1760*/  BAR.SYNC.DEFER_BLOCKING 0x0 ;  /* 0x0000000000007b1d */ /* 0x000fe20000010000 */
[----:B------:R-:W-:-:S05]  /*1770*/  FMUL.FTZ R48, R109, R112 ;  /* 0x000000706d307220 */ /* 0x000fca0000410000 */
[----:B------:R-:W-:Y:S01]  /*1780*/  MUFU.COS R49, R114 ;  /* 0x0000007200317308 */ /* 0x000fe20000000000 */
[----:B-1----:R-:W-:Y:S01]  /*1790*/  FMUL.FTZ R113, R110, R112 ;  /* 0x000000706e717220 */ /* 0x002fe20000410000 */
[----:B------:R-:W-:-:S06]  /*17a0*/  FMUL.FTZ R112, R108, R39 ;  /* 0x000000276c707220 */ /* 0x000fcc0000410000 */
[----:B------:R-:W1:Y:S01]  /*17b0*/  MUFU.EX2 R48, R48 ;  /* 0x0000003000307308 */ /* 0x000e620000000800 */
[----:B------:R-:W-:-:S07]  /*17c0*/  FMUL.RZ R116, R112, 0.15915493667125701904 ;  /* 0x3e22f98370747820 */ /* 0x000fce000040c000 */
[----:B------:R2:W3:Y:S01]  /*17d0*/  MUFU.SIN R127, R114 ;  /* 0x00000072007f7308 */ /* 0x0004e20000000400 */
[----:B------:R4:W5:Y:S01]  /*17e0*/  @P1 LDG.E.64 R44, desc[UR12][R46.64+0x8] ;  /* 0x0000080c2e2c1981 */ /* 0x000962000c1e1b00 */
[----:B0-----:R-:W-:Y:S01]  /*17f0*/  SHF.R.U64 R112, R4, 0x10, R5 ;  /* 0x0000001004707819 */ /* 0x001fe20000001205 */
[----:B--2---:R-:W-:-:S05]  /*1800*/  HADD2.F32 R114, -RZ, R4.H0_H0 ;  /* 0x20000004ff727230 */ /* 0x004fca0000004100 */
[----:B------:R-:W-:Y:S01]  /*1810*/  MUFU.EX2 R115, R115 ;  /* 0x0000007300737308 */ /* 0x000fe20000000800 */
[----:B------:R-:W-:Y:S02]  /*1820*/  HADD2.F32 R112, -RZ, R112.H0_H0 ;  /* 0x20000070ff707230 */ /* 0x000fe40000004100 */
[----:B-1----:R-:W-:Y:S01]  /*1830*/  FMUL.FTZ R128, R48, R49 ;  /* 0x0000003130807220 */ /* 0x002fe20000410000 */
[----:B------:R-:W-:Y:S01]  /*1840*/  FMUL.FTZ R118, R107, R114 ;  /* 0x000000726b767220 */ /* 0x000fe20000410000 */
[----:B------:R-:W-:-:S03]  /*1850*/  SHF.R.U32.HI R49, RZ, 0x10, R5 ;  /* 0x00000010ff317819 */ /* 0x000fc60000011605 */
[----:B----4-:R-:W0:Y:S01]  /*1860*/  MUFU.SIN R46, R116 ;  /* 0x00000074002e7308 */ /* 0x010e220000000400 */
[----:B------:R-:W-:Y:S01]  /*1870*/  FMUL.FTZ R47, R110, R39 ;  /* 0x000000276e2f7220 */ /* 0x000fe20000410000 */
[----:B------:R-:W-:Y:S01]  /*1880*/  FMUL.FTZ R4, R107, R112 ;  /* 0x000000706b047220 */ /* 0x000fe20000410000 */
[----:B---3--:R-:W-:Y:S01]  /*1890*/  FMUL.FTZ R127, R48, R127 ;  /* 0x0000007f307f7220 */ /* 0x008fe20000410000 */
[----:B------:R-:W-:-:S04]  /*18a0*/  FMUL.FTZ R118, R87, R118 ;  /* 0x0000007657767220 */ /* 0x000fc80000410000 */
[----:B------:R1:W2:Y:S01]  /*18b0*/  MUFU.COS R126, R116 ;  /* 0x00000074007e7308 */ /* 0x0002a20000000000 */
[----:B------:R-:W-:Y:S01]  /*18c0*/  FMUL.RZ R117, R47, 0.15915493667125701904 ;  /* 0x3e22f9832f757820 */ /* 0x000fe2000040c000 */
[----:B------:R-:W-:Y:S02]  /*18d0*/  HADD2.F32 R48, -RZ, R49.H0_H0 ;  /* 0x20000031ff307230 */ /* 0x000fe40000004100 */
[----:B------:R-:W-:Y:S01]  /*18e0*/  FMUL.FTZ R87, R87, R4 ;  /* 0x0000000457577220 */ /* 0x000fe20000410000 */
[----:B------:R-:W-:Y:S02]  /*18f0*/  FMUL.FTZ R49, R127, R118 ;  /* 0x000000767f317220 */ /* 0x000fe40000410000 */
[----:B------:R-:W-:Y:S01]  /*1900*/  FMUL.FTZ R142, R109, R48 ;  /* 0x000000306d8e7220 */ /* 0x000fe20000410000 */
[----:B------:R3:W-:Y:S01]  /*1910*/  MUFU.EX2 R132, R113 ;  /* 0x0000007100847308 */ /* 0x0007e20000000800 */
[----:B-1----:R-:W-:Y:S02]  /*1920*/  HADD2.F32 R116, -RZ, R5.H0_H0 ;  /* 0x20000005ff747230 */ /* 0x002fe40000004100 */
[-C--:B------:R-:W-:Y:S01]  /*1930*/  FMUL.FTZ R5, R127, R87.reuse ;  /* 0x000000577f057220 */ /* 0x080fe20000410000 */
[----:B------:R-:W-:-:S04]  /*1940*/  FFMA.FTZ R4, R128, R87, R49 ;  /* 0x0000005780047223 */ /* 0x000fc80000010031 */
[----:B------:R-:W1:Y:S01]  /*1950*/  MUFU.SIN R135, R117 ;  /* 0x0000007500877308 */ /* 0x000e620000000400 */
[----:B------:R-:W-:Y:S01]  /*1960*/  FMUL.FTZ R144, R109, R116 ;  /* 0x000000746d907220 */ /* 0x000fe20000410000 */
[----:B------:R-:W-:Y:S01]  /*1970*/  FFMA.FTZ R5, R128, R118, -R5 ;  /* 0x0000007680057223 */ /* 0x000fe20000010805 */
[----:B0-----:R-:W-:Y:S01]  /*1980*/  FMUL.FTZ R125, R115, R46 ;  /* 0x0000002e737d7220 */ /* 0x001fe20000410000 */
[----:B------:R-:W-:-:S04]  /*1990*/  FFMA.FTZ R4, R89, R142, R4 ;  /* 0x0000008e59047223 */ /* 0x000fc80000010004 */
[----:B------:R0:W4:Y:S01]  /*19a0*/  MUFU.COS R47, R117 ;  /* 0x00000075002f7308 */ /* 0x0001220000000000 */
[----:B--2---:R-:W-:Y:S01]  /*19b0*/  FMUL.FTZ R126, R115, R126 ;  /* 0x0000007e737e7220 */ /* 0x004fe20000410000 */
[----:B---3--:R-:W-:Y:S01]  /*19c0*/  SHF.R.U64 R113, R6, 0x10, R7 ;  /* 0x0000001006717819 */ /* 0x008fe20000001207 */
[----:B------:R-:W-:Y:S02]  /*19d0*/  HADD2.F32 R115, -RZ, R6.H0_H0 ;  /* 0x20000006ff737230 */ /* 0x000fe40000004100 */
[----:B------:R-:W-:Y:S01]  /*19e0*/  FFMA.FTZ R5, R89, R144, R5 ;  /* 0x0000009059057223 */ /* 0x000fe20000010005 */
[CC--:B------:R-:W-:Y:S01]  /*19f0*/  FMUL.FTZ R49, R125.reuse, R4.reuse ;  /* 0x000000047d317220 */ /* 0x0c0fe20000410000 */
[----:B------:R-:W-:Y:S02]  /*1a00*/  HADD2.F32 R113, -RZ, R113.H0_H0 ;  /* 0x20000071ff717230 */ /* 0x000fe40000004100 */
[----:B------:R-:W-:Y:S01]  /*1a10*/  FMUL.FTZ R146, R108, R115 ;  /* 0x000000736c927220 */ /* 0x000fe20000410000 */
[-C--:B0-----:R-:W-:Y:S01]  /*1a20*/  FMUL.FTZ R117, R125, R5.reuse ;  /* 0x000000057d757220 */ /* 0x081fe20000410000 */
[----:B------:R-:W-:Y:S01]  /*1a30*/  FFMA.FTZ R6, R126, R5, -R49 ;  /* 0x000000057e067223 */ /* 0x000fe20000010831 */
[----:B-1----:R-:W-:Y:S01]  /*1a40*/  FMUL.FTZ R135, R132, R135 ;  /* 0x0000008784877220 */ /* 0x002fe20000410000 */
[----:B------:R-:W-:Y:S01]  /*1a50*/  FMUL.FTZ R148, R108, R113 ;  /* 0x000000716c947220 */ /* 0x000fe20000410000 */
[----:B------:R-:W-:Y:S01]  /*1a60*/  FFMA.FTZ R117, R126, R4, R117 ;  /* 0x000000047e757223 */ /* 0x000fe20000010075 */
[----:B------:R-:W-:Y:S01]  /*1a70*/  FFMA.FTZ R6, R91, R146, R6 ;  /* 0x000000925b067223 */ /* 0x000fe20000010006 */
[----:B------:R-:W-:Y:S01]  /*1a80*/  FMUL.FTZ R5, R41, R127 ;  /* 0x0000007f29057220 */ /* 0x000fe20000410000 */
[----:B------:R-:W-:Y:S01]  /*1a90*/  SHF.R.U32.HI R46, RZ, 0x10, R7 ;  /* 0x00000010ff2e7819 */ /* 0x000fe20000011607 */
[----:B----4-:R-:W-:Y:S01]  /*1aa0*/  FMUL.FTZ R132, R132, R47 ;  /* 0x0000002f84847220 */ /* 0x010fe20000410000 */
[----:B------:R-:W-:Y:S01]  /*1ab0*/  FFMA.FTZ R117, R91, R148, R117 ;  /* 0x000000945b757223 */ /* 0x000fe20000010075 */
[----:B------:R-:W-:Y:S01]  /*1ac0*/  FMUL.FTZ R47, R135, R6 ;  /* 0x00000006872f7220 */ /* 0x000fe20000410000 */
[----:B------:R-:W-:Y:S01]  /*1ad0*/  FFMA.FTZ R5, R40, R128, -R5 ;  /* 0x0000008028057223 */ /* 0x000fe20000010805 */
[----:B------:R-:W-:-:S02]  /*1ae0*/  HADD2.F32 R49, -RZ, R7.H0_H0 ;  /* 0x20000007ff317230 */ /* 0x000fc40000004100 */
[----:B------:R-:W-:Y:S01]  /*1af0*/  FMUL.FTZ R4, R40, R127 ;  /* 0x0000007f28047220 */ /* 0x000fe20000410000 */
[-C--:B------:R-:W-:Y:S01]  /*1b00*/  FFMA.FTZ R122, R132, R117.reuse, R47 ;  /* 0x00000075847a7223 */ /* 0x080fe2000001002f */
[----:B------:R-:W-:Y:S01]  /*1b10*/  FMUL.FTZ R7, R135, R117 ;  /* 0x0000007587077220 */ /* 0x000fe20000410000 */
[----:B------:R-:W-:Y:S01]  /*1b20*/  HADD2.F32 R117, -RZ, R46.H0_H0 ;  /* 0x2000002eff757230 */ /* 0x000fe20000004100 */
[----:B------:R-:W-:Y:S01]  /*1b30*/  @P0 LEA R46, R58, R59, 0x3 ;  /* 0x0000003b3a2e0211 */ /* 0x000fe200078e18ff */
[----:B------:R-:W-:Y:S01]  /*1b40*/  FMUL.FTZ R47, R125, R5 ;  /* 0x000000057d2f7220 */ /* 0x000fe20000410000 */
[----:B------:R-:W-:Y:S01]  /*1b50*/  FFMA.FTZ R4, R41, R128, R4 ;  /* 0x0000008029047223 */ /* 0x000fe20000010004 */
[----:B------:R-:W-:-:S03]  /*1b60*/  FFMA.FTZ R121, R132, R6, -R7 ;  /* 0x0000000684797223 */ /* 0x000fc60000010807 */
[-C--:B------:R-:W-:Y:S02]  /*1b70*/  FFMA.FTZ R6, R126, R4.reuse, R47 ;  /* 0x000000047e067223 */ /* 0x080fe4000001002f */
[----:B------:R-:W0:Y:S01]  /*1b80*/  @P0 LDS.64 R46, [R46+0x1a88] ;  /* 0x001a88002e2e0984 */ /* 0x000e220000000a00 */
[----:B------:R-:W-:Y:S01]  /*1b90*/  FMUL.FTZ R7, R125, R4 ;  /* 0x000000047d077220 */ /* 0x000fe20000410000 */
[C---:B------:R-:W-:Y:S01]  /*1ba0*/  FMUL.FTZ R138, R110.reuse, R117 ;  /* 0x000000756e8a7220 */ /* 0x040fe20000410000 */
[----:B------:R-:W-:Y:S02]  /*1bb0*/  FMUL.FTZ R120, R110, R49 ;  /* 0x000000316e787220 */ /* 0x000fe40000410000 */
[----:B------:R-:W-:Y:S01]  /*1bc0*/  FFMA.FTZ R7, R126, R5, -R7 ;  /* 0x000000057e077223 */ /* 0x000fe20000010807 */
        /* <DEDUP_REMOVED lines=12> */
.L_x_18535:
[----:B------:R-:W-:Y:S05]  /*1c90*/  BSYNC B0 ;  /* 0x0000000000007941 */ /* 0x000fea0003800000 */
.L_x_18534:
[----:B------:R-:W3:Y:S01]  /*1ca0*/  SHFL.UP PT, R130, R119, 0x1, RZ ;  /* 0x0420000077827989 */ /* 0x000ee200000e00ff */
[CC--:B------:R-:W-:Y:S01]  /*1cb0*/  FMUL.FTZ R133, R135.reuse, R6.reuse ;  /* 0x0000000687857220 */ /* 0x0c0fe20000410000 */
[-C--:B------:R-:W-:Y:S01]  /*1cc0*/  FMUL.FTZ R5, R135, R7.reuse ;  /* 0x0000000787057220 */ /* 0x080fe20000410000 */
[----:B------:R-:W-:Y:S01]  /*1cd0*/  ISETP.GE.AND P0, PT, R72, 0x1, PT ;  /* 0x000000014800780c */ /* 0x000fe20003f06270 */
[----:B------:R-:W4:Y:S01]  /*1ce0*/  SHFL.UP PT, R122, R121, 0x1, RZ ;  /* 0x04200000797a7989 */ /* 0x000f2200000e00ff */
[C---:B------:R-:W-:Y:S01]  /*1cf0*/  FFMA.FTZ R133, R132.reuse, R7, -R133 ;  /* 0x0000000784857223 */ /* 0x040fe20000010885 */
[C---:B------:R-:W-:Y:S01]  /*1d00*/  FFMA.FTZ R5, R132.reuse, R6, R5 ;  /* 0x0000000684057223 */ /* 0x040fe20000010005 */
[----:B-----5:R-:W-:Y:S01]  /*1d10*/  FMUL.FTZ R137, R101, R42 ;  /* 0x0000002a65897220 */ /* 0x020fe20000410000 */
[----:B------:R-:W-:Y:S01]  /*1d20*/  SHFL.IDX PT, R45, R45, RZ, 0x1f ;  /* 0x00001fff2d2d7589 */ /* 0x000fe200000e0000 */
[----:B0-2---:R-:W-:Y:S01]  /*1d30*/  FMUL.FTZ R141, R135, -R46 ;  /* 0x8000002e878d7220 */ /* 0x005fe20000410000 */
[----:B------:R-:W-:Y:S02]  /*1d40*/  BSSY B0, `(.L_x_18536) ;  /* 0x0000099000007945 */ /* 0x000fe40003800000 */
[----:B-1----:R-:W0:Y:S01]  /*1d50*/  SHFL.UP PT, R4, R133, 0x1, RZ ;  /* 0x0420000085047989 */ /* 0x002e2200000e00ff */
[----:B------:R-:W-:-:S03]  /*1d60*/  FFMA.FTZ R141, R132, -R47, R141 ;  /* 0x8000002f848d7223 */ /* 0x000fc6000001008d */
[----:B------:R-:W1:Y:S04]  /*1d70*/  SHFL.UP PT, R6, R5, 0x1, RZ ;  /* 0x0420000005067989 */ /* 0x000e6800000e00ff */
[----:B------:R-:W-:Y:S01]  /*1d80*/  SHFL.IDX PT, R44, R44, RZ, 0x1f ;  /* 0x00001fff2c2c7589 */ /* 0x000fe200000e0000 */
[C---:B---3--:R-:W-:Y:S01]  /*1d90*/  FMUL.FTZ R134, R5.reuse, R130 ;  /* 0x0000008205867220 */ /* 0x048fe20000410000 */
[----:B----4-:R-:W-:-:S03]  /*1da0*/  FMUL.FTZ R7, R5, R122 ;  /* 0x0000007a05077220 */ /* 0x010fc60000410000 */
[C---:B------:R-:W-:Y:S01]  /*1db0*/  FFMA.FTZ R134, R133.reuse, R122, -R134 ;  /* 0x0000007a85867223 */ /* 0x040fe20000010886 */
[----:B------:R-:W-:-:S03]  /*1dc0*/  FFMA.FTZ R130, R133, R130, R7 ;  /* 0x0000008285827223 */ /* 0x000fc60000010007 */
[----:B------:R-:W-:Y:S01]  /*1dd0*/  @P0 FADD.FTZ R121, R121, R134 ;  /* 0x0000008679790221 */ /* 0x000fe20000010000 */
[----:B------:R-:W-:Y:S01]  /*1de0*/  @P0 FADD.FTZ R119, R119, R130 ;  /* 0x0000008277770221 */ /* 0x000fe20000010000 */
[----:B0-----:R-:W-:-:S03]  /*1df0*/  FMUL.FTZ R122, R5, R4 ;  /* 0x00000004057a7220 */ /* 0x001fc60000410000 */
[----:B------:R-:W0:Y:S01]  /*1e00*/  SHFL.UP PT, R123, R121, 0x2, RZ ;  /* 0x04400000797b7989 */ /* 0x000e2200000e00ff */
[-C--:B-1----:R-:W-:Y:S01]  /*1e10*/  FMUL.FTZ R7, R5, R6.reuse ;  /* 0x0000000605077220 */ /* 0x082fe20000410000 */
[C---:B------:R-:W-:Y:S02]  /*1e20*/  FFMA.FTZ R122, R133.reuse, R6, R122 ;  /* 0x00000006857a7223 */ /* 0x040fe4000001007a */
[----:B------:R-:W1:Y:S01]  /*1e30*/  SHFL.UP PT, R6, R119, 0x2, RZ ;  /* 0x0440000077067989 */ /* 0x000e6200000e00ff */
[----:B------:R-:W-:Y:S02]  /*1e40*/  @P0 FFMA.FTZ R133, R133, R4, -R7 ;  /* 0x0000000485850223 */ /* 0x000fe40000010807 */
[----:B------:R-:W-:Y:S02]  /*1e50*/  FSEL R122, R5, R122, !P0 ;  /* 0x0000007a057a7208 */ /* 0x000fe40004000000 */
[----:B------:R-:W-:Y:S01]  /*1e60*/  ISETP.GE.AND P0, PT, R72, 0x2, PT ;  /* 0x000000024800780c */ /* 0x000fe20003f06270 */
[----:B------:R-:W2:Y:S04]  /*1e70*/  SHFL.UP PT, R4, R133, 0x2, RZ ;  /* 0x0440000085047989 */ /* 0x000ea800000e00ff */
[----:B------:R-:W3:Y:S01]  /*1e80*/  SHFL.UP PT, R5, R122, 0x2, RZ ;  /* 0x044000007a057989 */ /* 0x000ee200000e00ff */
[C---:B0-----:R-:W-:Y:S01]  /*1e90*/  FMUL.FTZ R134, R122.reuse, R123 ;  /* 0x0000007b7a867220 */ /* 0x041fe20000410000 */
[----:B-1----:R-:W-:-:S03]  /*1ea0*/  FMUL.FTZ R130, R122, R6 ;  /* 0x000000067a827220 */ /* 0x002fc60000410000 */
[C---:B------:R-:W-:Y:S01]  /*1eb0*/  FFMA.FTZ R134, R133.reuse, R6, R134 ;  /* 0x0000000685867223 */ /* 0x040fe20000010086 */
[----:B------:R-:W-:-:S03]  /*1ec0*/  FFMA.FTZ R130, R133, R123, -R130 ;  /* 0x0000007b85827223 */ /* 0x000fc60000010882 */
[----:B------:R-:W-:Y:S01]  /*1ed0*/  @P0 FADD.FTZ R119, R119, R134 ;  /* 0x0000008677770221 */ /* 0x000fe20000010000 */
[CC--:B--2---:R-:W-:Y:S01]  /*1ee0*/  FMUL.FTZ R6, R122.reuse, R4.reuse ;  /* 0x000000047a067220 */ /* 0x0c4fe20000410000 */
[----:B------:R-:W-:Y:S01]  /*1ef0*/  @P0 FADD.FTZ R121, R121, R130 ;  /* 0x0000008279790221 */ /* 0x000fe20000010000 */
[CC--:B---3--:R-:W-:Y:S02]  /*1f00*/  FMUL.FTZ R7, R122.reuse, R5.reuse ;  /* 0x000000057a077220 */ /* 0x0c8fe40000410000 */
[----:B------:R-:W0:Y:S01]  /*1f10*/  SHFL.UP PT, R134, R119, 0x4, RZ ;  /* 0x0480000077867989 */ /* 0x000e2200000e00ff */
[C---:B------:R-:W-:Y:S01]  /*1f20*/  FFMA.FTZ R5, R133.reuse, R5, R6 ;  /* 0x0000000585057223 */ /* 0x040fe20000010006 */
[----:B------:R-:W-:Y:S02]  /*1f30*/  @P0 FFMA.FTZ R133, R133, R4, -R7 ;  /* 0x0000000485850223 */ /* 0x000fe40000010807 */
[----:B------:R-:W1:Y:S02]  /*1f40*/  SHFL.UP PT, R130, R121, 0x4, RZ ;  /* 0x0480000079827989 */ /* 0x000e6400000e00ff */
[----:B------:R-:W-:-:S02]  /*1f50*/  FSEL R5, R122, R5, !P0 ;  /* 0x000000057a057208 */ /* 0x000fc40004000000 */
[----:B------:R-:W2:Y:S01]  /*1f60*/  SHFL.UP PT, R4, R133, 0x4, RZ ;  /* 0x0480000085047989 */ /* 0x000ea200000e00ff */
[----:B------:R-:W-:-:S03]  /*1f70*/  ISETP.GE.AND P0, PT, R72, 0x4, PT ;  /* 0x000000044800780c */ /* 0x000fc60003f06270 */
[----:B------:R-:W3:Y:S01]  /*1f80*/  SHFL.UP PT, R6, R5, 0x4, RZ ;  /* 0x0480000005067989 */ /* 0x000ee200000e00ff */
[----:B0-----:R-:W-:-:S04]  /*1f90*/  FMUL.FTZ R122, R5, R134 ;  /* 0x00000086057a7220 */ /* 0x001fc80000410000 */
[-C--:B-1----:R-:W-:Y:S01]  /*1fa0*/  FFMA.FTZ R122, R133, R130.reuse, -R122 ;  /* 0x00000082857a7223 */ /* 0x082fe2000001087a */
[----:B------:R-:W-:-:S04]  /*1fb0*/  FMUL.FTZ R7, R5, R130 ;  /* 0x0000008205077220 */ /* 0x000fc80000410000 */
[----:B------:R-:W-:Y:S01]  /*1fc0*/  @P0 FADD.FTZ R121, R121, R122 ;  /* 0x0000007a79790221 */ /* 0x000fe20000010000 */
[----:B------:R-:W-:Y:S01]  /*1fd0*/  FFMA.FTZ R134, R133, R134, R7 ;  /* 0x0000008685867223 */ /* 0x000fe20000010007 */
[C---:B--2---:R-:W-:Y:S01]  /*1fe0*/  FMUL.FTZ R122, R5.reuse, R4 ;  /* 0x00000004057a7220 */ /* 0x044fe20000410000 */
[-C--:B---3--:R-:W-:Y:S02]  /*1ff0*/  FMUL.FTZ R7, R5, R6.reuse ;  /* 0x0000000605077220 */ /* 0x088fe40000410000 */
[----:B------:R-:W-:Y:S01]  /*2000*/  @P0 FADD.FTZ R119, R119, R134 ;  /* 0x0000008677770221 */ /* 0x000fe20000010000 */
[C---:B------:R-:W-:Y:S02]  /*2010*/  FFMA.FTZ R122, R133.reuse, R6, R122 ;  /* 0x00000006857a7223 */ /* 0x040fe4000001007a */
[----:B------:R-:W0:Y:S01]  /*2020*/  SHFL.UP PT, R6, R121, 0x8, RZ ;  /* 0x0500000079067989 */ /* 0x000e2200000e00ff */
[----:B------:R-:W-:Y:S02]  /*2030*/  @P0 FFMA.FTZ R133, R133, R4, -R7 ;  /* 0x0000000485850223 */ /* 0x000fe40000010807 */
[----:B------:R-:W-:Y:S01]  /*2040*/  FSEL R122, R5, R122, !P0 ;  /* 0x0000007a057a7208 */ /* 0x000fe20004000000 */
        /* <DEDUP_REMOVED lines=10> */
[----:B------:R-:W-:Y:S01]  /*20f0*/  FMUL.FTZ R136, R101, R43 ;  /* 0x0000002b65887220 */ /* 0x000fe20000410000 */
[-C--:B---3--:R-:W-:Y:S01]  /*2100*/  FMUL.FTZ R6, R122, R5.reuse ;  /* 0x000000057a067220 */ /* 0x088fe20000410000 */
[----:B------:R-:W-:Y:S01]  /*2110*/  FFMA.FTZ R7, R133, R5, R130 ;  /* 0x0000000585077223 */ /* 0x000fe20000010082 */
[----:B------:R-:W-:Y:S01]  /*2120*/  @P0 FADD.FTZ R121, R121, R134 ;  /* 0x0000008679790221 */ /* 0x000fe20000010000 */
[----:B------:R-:W-:Y:S01]  /*2130*/  FMUL.FTZ R140, R132, R136 ;  /* 0x00000088848c7220 */ /* 0x000fe20000410000 */
[----:B------:R-:W-:Y:S01]  /*2140*/  @P0 FFMA.FTZ R133, R133, R4, -R6 ;  /* 0x0000000485850223 */ /* 0x000fe20000010806 */
[----:B------:R-:W0:Y:S01]  /*2150*/  SHFL.UP PT, R134, R119, 0x10, RZ ;  /* 0x0600000077867989 */ /* 0x000e2200000e00ff */
[----:B------:R-:W-:Y:S01]  /*2160*/  FSEL R7, R122, R7, !P0 ;  /* 0x000000077a077208 */ /* 0x000fe20004000000 */
[C---:B------:R-:W-:Y:S01]  /*2170*/  FMUL.FTZ R122, R100.reuse, R43 ;  /* 0x0000002b647a7220 */ /* 0x040fe20000410000 */
[C---:B------:R-:W-:Y:S01]  /*2180*/  FMUL.FTZ R5, R135.reuse, R136 ;  /* 0x0000008887057220 */ /* 0x040fe20000410000 */
[----:B------:R-:W1:Y:S01]  /*2190*/  SHFL.UP PT, R4, R133, 0x10, RZ ;  /* 0x0600000085047989 */ /* 0x000e6200000e00ff */
[-C--:B------:R-:W-:Y:S01]  /*21a0*/  FFMA.FTZ R129, -R135, R137.reuse, -R140 ;  /* 0x0000008987817223 */ /* 0x080fe2000001098c */
[----:B------:R-:W-:Y:S01]  /*21b0*/  FMUL.FTZ R123, R100, R42 ;  /* 0x0000002a647b7220 */ /* 0x000fe20000410000 */
[----:B------:R-:W-:Y:S01]  /*21c0*/  FFMA.FTZ R150, R132, R137, -R5 ;  /* 0x0000008984967223 */ /* 0x000fe20000010805 */
[----:B------:R-:W2:Y:S01]  /*21d0*/  SHFL.UP PT, R130, R121, 0x10, RZ ;  /* 0x0600000079827989 */ /* 0x000ea200000e00ff */
[----:B------:R-:W-:Y:S01]  /*21e0*/  FADD.FTZ R131, -R122, R129 ;  /* 0x000000817a837221 */ /* 0x000fe20000010100 */
[----:B------:R-:W-:Y:S01]  /*21f0*/  ISETP.GE.AND P0, PT, R72, 0x10, PT ;  /* 0x000000104800780c */ /* 0x000fe20003f06270 */
[----:B------:R-:W-:Y:S01]  /*2200*/  FADD.FTZ R150, R123, R150 ;  /* 0x000000967b967221 */ /* 0x000fe20000010000 */
[----:B------:R-:W3:Y:S01]  /*2210*/  SHFL.UP PT, R6, R7, 0x10, RZ ;  /* 0x0600000007067989 */ /* 0x000ee200000e00ff */
[----:B------:R-:W-:-:S02]  /*2220*/  FMUL.FTZ R5, R125, -R131 ;  /* 0x800000837d057220 */ /* 0x000fc40000410000 */
[-C--:B------:R-:W-:Y:S02]  /*2230*/  FMUL.FTZ R139, R125, -R150.reuse ;  /* 0x800000967d8b7220 */ /* 0x080fe40000410000 */
[C---:B------:R-:W-:Y:S02]  /*2240*/  FFMA.FTZ R152, R126.reuse, R150, -R5 ;  /* 0x000000967e987223 */ /* 0x040fe40000010805 */
[----:B------:R-:W-:Y:S01]  /*2250*/  FFMA.FTZ R139, R126, R131, R139 ;  /* 0x000000837e8b7223 */ /* 0x000fe2000001008b */
[----:B------:R-:W-:Y:S01]  /*2260*/  FMUL.FTZ R131, R99, R42 ;  /* 0x0000002a63837220 */ /* 0x000fe20000410000 */
[----:B0-----:R-:W-:-:S03]  /*2270*/  FMUL.FTZ R140, R7, R134 ;  /* 0x00000086078c7220 */ /* 0x001fc60000410000 */
[----:B------:R-:W-:Y:S01]  /*2280*/  FADD.FTZ R152, R131, R152 ;  /* 0x0000009883987221 */ /* 0x000fe20000010000 */
[----:B-1----:R-:W-:-:S03]  /*2290*/  FMUL.FTZ R129, R7, R4 ;  /* 0x0000000407817220 */ /* 0x002fc60000410000 */
[----:B------:R-:W-:Y:S01]  /*22a0*/  FMUL.FTZ R147, R127, -R152 ;  /* 0x800000987f937220 */ /* 0x000fe20000410000 */
[-C--:B--2---:R-:W-:Y:S01]  /*22b0*/  FFMA.FTZ R140, R133, R130.reuse, -R140 ;  /* 0x00000082858c7223 */ /* 0x084fe2000001088c */
[C---:B------:R-:W-:Y:S01]  /*22c0*/  FMUL.FTZ R130, R7.reuse, R130 ;  /* 0x0000008207827220 */ /* 0x040fe20000410000 */
[-C--:B---3--:R-:W-:Y:S01]  /*22d0*/  FMUL.FTZ R5, R7, R6.reuse ;  /* 0x0000000607057220 */ /* 0x088fe20000410000 */
[C---:B------:R-:W-:Y:S02]  /*22e0*/  FFMA.FTZ R6, R133.reuse, R6, R129 ;  /* 0x0000000685067223 */ /* 0x040fe40000010081 */
[----:B------:R-:W-:Y:S01]  /*22f0*/  FFMA.FTZ R130, R133, R134, R130 ;  /* 0x0000008685827223 */ /* 0x000fe20000010082 */
[----:B------:R-:W-:Y:S01]  /*2300*/  @P0 FADD.FTZ R121, R121, R140 ;  /* 0x0000008c79790221 */ /* 0x000fe20000010000 */
[----:B------:R-:W-:Y:S01]  /*2310*/  @P0 FFMA.FTZ R133, R133, R4, -R5 ;  /* 0x0000000485850223 */ /* 0x000fe20000010805 */
[----:B------:R-:W-:Y:S01]  /*2320*/  HFMA2.MMA R4, -RZ, RZ, 1.875, 0 ;  /* 0x3f800000ff047435 */ /* 0x000fe200000001ff */
[----:B------:R-:W-:Y:S01]  /*2330*/  FSEL R134, R7, R6, !P0 ;  /* 0x0000000607867208 */ /* 0x000fe20004000000 */
[----:B------:R-:W-:Y:S01]  /*2340*/  @P0 FADD.FTZ R119, R119, R130 ;  /* 0x0000008277770221 */ /* 0x000fe20000010000 */
[----:B------:R-:W-:Y:S01]  /*2350*/  FMUL.FTZ R130, R99, R43 ;  /* 0x0000002b63827220 */ /* 0x000fe20000410000 */
[----:B------:R-:W-:Y:S01]  /*2360*/  SHFL.UP PT, R121, R121, 0x1, RZ ;  /* 0x0420000079797989 */ /* 0x000fe200000e00ff */
[----:B------:R-:W-:-:S02]  /*2370*/  ISETP.GE.AND P0, PT, R74, UR25, PT ;  /* 0x000000194a007c0c */ /* 0x000fc4000bf06270 */
[----:B------:R-:W-:Y:S01]  /*2380*/  CS2R R6, SRZ ;  /* 0x0000000000067805 */ /* 0x000fe2000001ff00 */
[----:B------:R-:W-:Y:S01]  /*2390*/  FADD.FTZ R140, -R130, R139 ;  /* 0x0000008b828c7221 */ /* 0x000fe20000010100 */
[----:B------:R-:W0:Y:S01]  /*23a0*/  SHFL.UP PT, R134, R134, 0x1, RZ ;  /* 0x0420000086867989 */ /* 0x000e2200000e00ff */
[----:B------:R-:W-:Y:S01]  /*23b0*/  FMUL.FTZ R139, R135, R47 ;  /* 0x0000002f878b7220 */ /* 0x000fe20000410000 */
[----:B------:R-:W-:Y:S01]  /*23c0*/  ISETP.NE.OR P0, PT, R111, RZ, P0 ;  /* 0x000000ff6f00720c */ /* 0x000fe20000705670 */
[----:B------:R-:W-:Y:S01]  /*23d0*/  FMUL.FTZ R143, R127, -R140 ;  /* 0x8000008c7f8f7220 */ /* 0x000fe20000410000 */
[----:B------:R-:W1:Y:S01]  /*23e0*/  SHFL.UP PT, R133, R133, 0x1, RZ ;  /* 0x0420000085857989 */ /* 0x000e6200000e00ff */
[----:B------:R-:W-:Y:S01]  /*23f0*/  FFMA.FTZ R139, R132, R46, -R139 ;  /* 0x0000002e848b7223 */ /* 0x000fe2000001088b */
[----:B------:R-:W-:Y:S01]  /*2400*/  MOV R5, RZ ;  /* 0x000000ff00057202 */ /* 0x000fe20000000f00 */
[C---:B------:R-:W-:Y:S01]  /*2410*/  FFMA.FTZ R145, R128.reuse, R152, -R143 ;  /* 0x0000009880917223 */ /* 0x040fe2000001088f */
[----:B------:R-:W2:Y:S01]  /*2420*/  SHFL.UP PT, R119, R119, 0x1, RZ ;  /* 0x0420000077777989 */ /* 0x000ea200000e00ff */
[C---:B------:R-:W-:Y:S01]  /*2430*/  FMUL.FTZ R150, R125.reuse, -R139 ;  /* 0x8000008b7d967220 */ /* 0x040fe20000410000 */
[----:B------:R-:W-:Y:S01]  /*2440*/  FFMA.FTZ R152, R128, R140, R147 ;  /* 0x0000008c80987223 */ /* 0x000fe20000010093 */
[----:B------:R-:W-:Y:S01]  /*2450*/  LEA R129, R104, R59, 0x4 ;  /* 0x0000003b68817211 */ /* 0x000fe200078e20ff */
[-C--:B------:R-:W-:Y:S01]  /*2460*/  FMUL.FTZ R143, R125, -R141.reuse ;  /* 0x8000008d7d8f7220 */ /* 0x080fe20000410000 */
[----:B------:R-:W-:-:S03]  /*2470*/  FFMA.FTZ R150, R126, R141, R150 ;  /* 0x0000008d7e967223 */ /* 0x000fc60000010096 */
[----:B------:R-:W-:Y:S01]  /*2480*/  FFMA.FTZ R143, R126, R139, -R143 ;  /* 0x0000008b7e8f7223 */ /* 0x000fe2000001088f */
[----:B------:R-:W-:Y:S01]  /*2490*/  FMUL.FTZ R141, R127, -R150 ;  /* 0x800000967f8d7220 */ /* 0x000fe20000410000 */
[----:B------:R3:W4:Y:S01]  /*24a0*/  @!P0 LDS.128 R4, [R129+0x1b80] ;  /* 0x001b800081048984 */ /* 0x0007220000000c00 */
[----:B------:R-:W-:Y:S02]  /*24b0*/  ISETP.NE.AND P0, PT, R111, 0x1f, PT ;  /* 0x0000001f6f00780c */ /* 0x000fe40003f05270 */
[-C--:B------:R-:W-:Y:S01]  /*24c0*/  FFMA.FTZ R141, R128, R143.reuse, -R141 ;  /* 0x0000008f808d7223 */ /* 0x080fe2000001088d */
[----:B------:R-:W-:Y:S01]  /*24d0*/  FMUL.FTZ R143, R127, -R143 ;  /* 0x8000008f7f8f7220 */ /* 0x000fe20000410000 */
[C---:B0-----:R-:W-:Y:S01]  /*24e0*/  FMUL.FTZ R140, R134.reuse, R45 ;  /* 0x0000002d868c7220 */ /* 0x041fe20000410000 */
[----:B------:R-:W-:-:S03]  /*24f0*/  FMUL.FTZ R134, R134, R44 ;  /* 0x0000002c86867220 */ /* 0x000fc60000410000 */
[C---:B-1----:R-:W-:Y:S01]  /*2500*/  FFMA.FTZ R140, R133.reuse, R44, -R140 ;  /* 0x0000002c858c7223 */ /* 0x042fe2000001088c */
[----:B------:R-:W-:Y:S01]  /*2510*/  FFMA.FTZ R134, R133, R45, R134 ;  /* 0x0000002d85867223 */ /* 0x000fe20000010086 */
[C---:B------:R-:W-:Y:S02]  /*2520*/  FMUL.FTZ R133, R0.reuse, R43 ;  /* 0x0000002b00857220 */ /* 0x040fe40000410000 */
[----:B------:R-:W-:Y:S01]  /*2530*/  @P3 FADD.FTZ R44, R121, R140 ;  /* 0x0000008c792c3221 */ /* 0x000fe20000010000 */
[----:B--2---:R-:W-:Y:S01]  /*2540*/  @P3 FADD.FTZ R45, R119, R134 ;  /* 0x00000086772d3221 */ /* 0x004fe20000010000 */
[----:B------:R-:W-:Y:S01]  /*2550*/  FMUL.FTZ R134, R0, R42 ;  /* 0x0000002a00867220 */ /* 0x000fe20000410000 */
[----:B------:R-:W-:Y:S01]  /*2560*/  FADD.FTZ R140, -R133, R152 ;  /* 0x00000098858c7221 */ /* 0x000fe20000010100 */
[C---:B------:R-:W-:Y:S01]  /*2570*/  FMUL.FTZ R42, R41.reuse, R44 ;  /* 0x0000002c292a7220 */ /* 0x040fe20000410000 */
[-C--:B------:R-:W-:Y:S01]  /*2580*/  FMUL.FTZ R43, R41, R45.reuse ;  /* 0x0000002d292b7220 */ /* 0x080fe20000410000 */
[----:B------:R-:W-:Y:S01]  /*2590*/  FADD.FTZ R139, R134, R145 ;  /* 0x00000091868b7221 */ /* 0x000fe20000010000 */
[----:B------:R-:W-:Y:S01]  /*25a0*/  FFMA.FTZ R41, R128, R150, R143 ;  /* 0x0000009680297223 */ /* 0x000fe2000001008f */
[C---:B------:R-:W-:Y:S01]  /*25b0*/  FFMA.FTZ R42, R40.reuse, R45, R42 ;  /* 0x0000002d282a7223 */ /* 0x040fe2000001002a */
[----:B------:R-:W-:Y:S01]  /*25c0*/  FFMA.FTZ R119, R40, R44, -R43 ;  /* 0x0000002c28777223 */ /* 0x000fe2000001082b */
[----:B------:R3:W0:Y:S04]  /*25d0*/  SHFL.DOWN PT, R45, R141, 0x1, 0x1f ;  /* 0x08201f008d2d7f89 */ /* 0x00062800000e0000 */
[----:B------:R3:W1:Y:S04]  /*25e0*/  SHFL.DOWN PT, R150, R139, 0x1, 0x1f ;  /* 0x08201f008b967f89 */ /* 0x00066800000e0000 */
[----:B------:R3:W2:Y:S04]  /*25f0*/  SHFL.DOWN PT, R43, R140, 0x1, 0x1f ;  /* 0x08201f008c2b7f89 */ /* 0x0006a800000e0000 */
[----:B------:R3:W0:Y:S01]  /*2600*/  SHFL.DOWN PT, R121, R41, 0x1, 0x1f ;  /* 0x08201f0029797f89 */ /* 0x00062200000e0000 */
[----:B------:R-:W-:Y:S05]  /*2610*/  @!P0 BRA `(.L_x_18537) ;  /* 0x00000000002c8947 */ /* 0x000fea0003800000 */
[C---:B--2---:R-:W-:Y:S01]  /*2620*/  FMUL.FTZ R44, R41.reuse, R43 ;  /* 0x0000002b292c7220 */ /* 0x044fe20000410000 */
[C---:B0-----:R-:W-:Y:S01]  /*2630*/  FMUL.FTZ R40, R41.reuse, R121 ;  /* 0x0000007929287220 */ /* 0x041fe20000410000 */
[-C--:B-1----:R-:W-:Y:S02]  /*2640*/  FMUL.FTZ R152, R41, R150.reuse ;  /* 0x0000009629987220 */ /* 0x082fe40000410000 */
[----:B------:R-:W-:Y:S01]  /*2650*/  FFMA.FTZ R150, R141, R150, -R44 ;  /* 0x000000968d967223 */ /* 0x000fe2000001082c */
[C---:B------:R-:W-:Y:S01]  /*2660*/  FMUL.FTZ R44, R45.reuse, R41 ;  /* 0x000000292d2c7220 */ /* 0x040fe20000410000 */
[----:B------:R-:W-:Y:S01]  /*2670*/  FFMA.FTZ R40, R45, R141, -R40 ;  /* 0x0000008d2d287223 */ /* 0x000fe20000010828 */
[----:B------:R-:W-:Y:S01]  /*2680*/  FFMA.FTZ R43, R141, R43, R152 ;  /* 0x0000002b8d2b7223 */ /* 0x000fe20000010098 */
[----:B---3--:R-:W-:Y:S01]  /*2690*/  FADD.FTZ R139, R139, R150 ;  /* 0x000000968b8b7221 */ /* 0x008fe20000010000 */
[----:B------:R-:W-:Y:S02]  /*26a0*/  FFMA.FTZ R41, R141, R121, R44 ;  /* 0x000000798d297223 */ /* 0x000fe4000001002c */
[----:B------:R-:W-:Y:S01]  /*26b0*/  FADD.FTZ R140, R140, R43 ;  /* 0x0000002b8c8c7221 */ /* 0x000fe20000010000 */
[----:B------:R-:W-:-:S07]  /*26c0*/  MOV R141, R40 ;  /* 0x00000028008d7202 */ /* 0x000fce0000000f00 */
.L_x_18537:
[----:B------:R-:W-:Y:S05]  /*26d0*/  BSYNC B0 ;  /* 0x0000000000007941 */ /* 0x000fea0003800000 */
.L_x_18536:
[----:B------:R-:W-:Y:S01]  /*26e0*/  ISETP.GT.U32.AND P0, PT, R111, 0x1d, PT ;  /* 0x0000001d6f00780c */ /* 0x000fe20003f04070 */
[----:B--2---:R-:W-:Y:S01]  /*26f0*/  FADD.FTZ R43, R87, R42 ;  /* 0x0000002a572b7221 */ /* 0x004fe20000010000 */
[----:B------:R-:W-:Y:S01]  /*2700*/  FADD.FTZ R119, R118, R119 ;  /* 0x0000007776777221 */ /* 0x000fe20000010000 */
[----:B------:R2:W1:Y:S01]  /*2710*/  SHFL.DOWN PT, R87, R141, 0x2, 0x1f ;  /* 0x08401f008d577f89 */ /* 0x00046200000e0000 */
[----:B------:R-:W-:Y:S01]  /*2720*/  BSSY B0, `(.L_x_18538) ;  /* 0x0000014000007945 */ /* 0x000fe20003800000 */
[C---:B0-----:R-:W-:Y:S01]  /*2730*/  FMUL.FTZ R45, R127.reuse, R43 ;  /* 0x0000002b7f2d7220 */ /* 0x041fe20000410000 */
        /* <DEDUP_REMOVED lines=18> */
.L_x_18539:
[----:B------:R-:W-:Y:S05]  /*2860*/  BSYNC B0 ;  /* 0x0000000000007941 */ /* 0x000fea0003800000 */
.L_x_18538:
[----:B------:R-:W-:Y:S01]  /*2870*/  ISETP.GT.U32.AND P0, PT, R111, 0x1b, PT ;  /* 0x0000001b6f00780c */ /* 0x000fe20003f04070 */
[C---:B------:R-:W-:Y:S01]  /*2880*/  FFMA.FTZ R121, R89.reuse, R142, R121 ;  /* 0x0000008e59797223 */ /* 0x040fe20000010079 */
[----:B0-----:R-:W-:Y:S01]  /*2890*/  FFMA.FTZ R45, R89, R144, R40 ;  /* 0x00000090592d7223 */ /* 0x001fe20000010028 */
[----:B------:R0:W0:Y:S01]  /*28a0*/  SHFL.DOWN PT, R143, R141, 0x4, 0x1f ;  /* 0x08801f008d8f7f89 */ /* 0x00002200000e0000 */
[----:B------:R-:W-:Y:S01]  /*28b0*/  BSSY B0, `(.L_x_18540) ;  /* 0x0000016000007945 */ /* 0x000fe20003800000 */
[C---:B-1----:R-:W-:Y:S01]  /*28c0*/  FMUL.FTZ R87, R125.reuse, R121 ;  /* 0x000000797d577220 */ /* 0x042fe20000410000 */
[-C--:B------:R-:W-:Y:S01]  /*28d0*/  FMUL.FTZ R42, R125, R45.reuse ;  /* 0x0000002d7d2a7220 */ /* 0x080fe20000410000 */
[----:B------:R1:W0:Y:S01]  /*28e0*/  SHFL.DOWN PT, R145, R41, 0x4, 0x1f ;  /* 0x08801f0029917f89 */ /* 0x00022200000e0000 */
[C---:B------:R-:W-:Y:S01]  /*28f0*/  ISETP.GT.U32.AND P1, PT, R111.reuse, 0x17, PT ;  /* 0x000000176f00780c */ /* 0x040fe20003f24070 */
[C---:B------:R-:W-:Y:S01]  /*2900*/  FFMA.FTZ R40, R126.reuse, R45, -R87 ;  /* 0x0000002d7e287223 */ /* 0x040fe20000010857 */
[----:B------:R-:W-:Y:S01]  /*2910*/  ISETP.GT.U32.AND P2, PT, R111, 0xf, PT ;  /* 0x0000000f6f00780c */ /* 0x000fe20003f44070 */
[----:B------:R1:W0:Y:S01]  /*2920*/  SHFL.DOWN PT, R118, R139, 0x4, 0x1f ;  /* 0x08801f008b767f89 */ /* 0x00022200000e0000 */
[----:B------:R-:W-:-:S03]  /*2930*/  FFMA.FTZ R87, R126, R121, R42 ;  /* 0x000000797e577223 */ /* 0x000fc6000001002a */
[----:B------:R1:W0:Y:S01]  /*2940*/  SHFL.DOWN PT, R89, R140, 0x4, 0x1f ;  /* 0x08801f008c597f89 */ /* 0x00022200000e0000 */
[----:B------:R-:W-:Y:S07]  /*2950*/  @P0 BRA `(.L_x_18541) ;  /* 0x00000000002c0947 */ /* 0x000fee0003800000 */
[C---:B0-----:R-:W-:Y:S01]  /*2960*/  FMUL.FTZ R44, R41.reuse, R89 ;  /* 0x00000059292c7220 */ /* 0x041fe20000410000 */
[C---:B------:R-:W-:Y:S01]  /*2970*/  FMUL.FTZ R42, R41.reuse, R145 ;  /* 0x00000091292a7220 */ /* 0x040fe20000410000 */
[-C--:B------:R-:W-:Y:S02]  /*2980*/  FMUL.FTZ R142, R41, R118.reuse ;  /* 0x00000076298e7220 */ /* 0x080fe40000410000 */
[----:B------:R-:W-:Y:S01]  /*2990*/  FFMA.FTZ R118, R141, R118, -R44 ;  /* 0x000000768d767223 */ /* 0x000fe2000001082c */
[-C--:B------:R-:W-:Y:S01]  /*29a0*/  FMUL.FTZ R44, R41, R143.reuse ;  /* 0x0000008f292c7220 */ /* 0x080fe20000410000 */
[C---:B------:R-:W-:Y:S01]  /*29b0*/  FFMA.FTZ R42, R141.reuse, R143, -R42 ;  /* 0x0000008f8d2a7223 */ /* 0x040fe2000001082a */
[----:B------:R-:W-:Y:S01]  /*29c0*/  FFMA.FTZ R89, R141, R89, R142 ;  /* 0x000000598d597223 */ /* 0x000fe2000001008e */
[----:B-123--:R-:W-:Y:S01]  /*29d0*/  FADD.FTZ R139, R139, R118 ;  /* 0x000000768b8b7221 */ /* 0x00efe20000010000 */
[----:B------:R-:W-:Y:S02]  /*29e0*/  FFMA.FTZ R41, R141, R145, R44 ;  /* 0x000000918d297223 */ /* 0x000fe4000001002c */
[----:B------:R-:W-:Y:S01]  /*29f0*/  FADD.FTZ R140, R140, R89 ;  /* 0x000000598c8c7221 */ /* 0x000fe20000010000 */
[----:B------:R-:W-:-:S07]  /*2a00*/  MOV R141, R42 ;  /* 0x0000002a008d7202 */ /* 0x000fce0000000f00 */
.L_x_18541:
[----:B------:R-:W-:Y:S05]  /*2a10*/  BSYNC B0 ;  /* 0x0000000000007941 */ /* 0x000fea0003800000 */
.L_x_18540:
[C---:B------:R-:W-:Y:S01]  /*2a20*/  FFMA.FTZ R146, R91.reuse, R146, R40 ;  /* 0x000000925b927223 */ /* 0x040fe20000010028 */
[----:B------:R-:W-:Y:S01]  /*2a30*/  FFMA.FTZ R42, R91, R148, R87 ;  /* 0x000000945b2a7223 */ /* 0x000fe20000010057 */
[----:B0-----:R0:W0:Y:S01]  /*2a40*/  SHFL.DOWN PT, R89, R141, 0x8, 0x1f ;  /* 0x09001f008d597f89 */ /* 0x00102200000e0000 */
[----:B------:R-:W-:Y:S03]  /*2a50*/  BSSY B0, `(.L_x_18542) ;  /* 0x0000010000007945 */ /* 0x000fe60003800000 */
        /* <DEDUP_REMOVED lines=15> */
.L_x_18543:
[----:B------:R-:W-:Y:S05]  /*2b50*/  BSYNC B0 ;  /* 0x0000000000007941 */ /* 0x000fea0003800000 */
.L_x_18542:
[----:B0-----:R0:W0:Y:S01]  /*2b60*/  SHFL.DOWN PT, R91, R141, 0x10, 0x1f ;  /* 0x0a001f008d5b7f89 */ /* 0x00102200000e0000 */
[----:B------:R-:W-:Y:S01]  /*2b70*/  BSSY B0, `(.L_x_18544) ;  /* 0x0000012000007945 */ /* 0x000fe20003800000 */
[----:B------:R-:W-:Y:S01]  /*2b80*/  SHF.R.U64 R144, R2, 0x10, R3 ;  /* 0x0000001002907819 */ /* 0x000fe20000001203 */
[----:B------:R-:W-:Y:S01]  /*2b90*/  HADD2.F32 R87, -RZ, R2.H0_H0 ;  /* 0x20000002ff577230 */ /* 0x000fe20000004100 */
        /* <DEDUP_REMOVED lines=15> */
.L_x_18545:
[----:B------:R-:W-:Y:S05]  /*2c90*/  BSYNC B0 ;  /* 0x0000000000007941 */ /* 0x000fea0003800000 */
.L_x_18544:
[----:B------:R-:W-:Y:S01]  /*2ca0*/  SHFL.DOWN PT, R147, R41, 0x1, 0x1f ;  /* 0x08201f0029937f89 */ /* 0x000fe200000e0000 */
[----:B------:R-:W-:Y:S01]  /*2cb0*/  FFMA.FTZ R40, R0, R119, RZ ;  /* 0x0000007700287223 */ /* 0x000fe200000100ff */
[----:B0-----:R-:W-:Y:S01]  /*2cc0*/  FMUL.FTZ R118, R107, R87 ;  /* 0x000000576b767220 */ /* 0x001fe20000410000 */
[----:B------:R-:W-:Y:S01]  /*2cd0*/  HADD2.F32 R89, -RZ, R144.H0_H0 ;  /* 0x20000090ff597230 */ /* 0x000fe20000004100 */
[----:B----4-:R-:W0:Y:S01]  /*2ce0*/  SHFL.IDX PT, R142, R7, RZ, 0x1f ;  /* 0x00001fff078e7589 */ /* 0x010e2200000e0000 */
[----:B------:R-:W-:Y:S01]  /*2cf0*/  FFMA.FTZ R151, R99, R45, R40 ;  /* 0x0000002d63977223 */ /* 0x000fe20000010028 */
[-C--:B------:R-:W-:Y:S01]  /*2d00*/  FFMA.FTZ R119, R114, -R118.reuse, R119 ;  /* 0x8000007672777223 */ /* 0x080fe20000010077 */
[----:B------:R-:W-:Y:S01]  /*2d10*/  FFMA.FTZ R118, R112, -R118, R43 ;  /* 0x8000007670767223 */ /* 0x000fe2000001002b */
[----:B------:R-:W4:Y:S01]  /*2d20*/  SHFL.IDX PT, R143, R6, RZ, 0x1f ;  /* 0x00001fff068f7589 */ /* 0x000f2200000e0000 */
[----:B------:R-:W-:Y:S01]  /*2d30*/  FFMA.FTZ R44, R0, -R43, RZ ;  /* 0x8000002b002c7223 */ /* 0x000fe200000100ff */
[C---:B------:R-:W-:Y:S01]  /*2d40*/  FMUL.FTZ R43, R135.reuse, R42 ;  /* 0x0000002a872b7220 */ /* 0x040fe20000410000 */
[-C--:B------:R-:W-:Y:S01]  /*2d50*/  FMUL.FTZ R149, R135, R146.reuse ;  /* 0x0000009287957220 */ /* 0x080fe20000410000 */
[----:B------:R-:W1:Y:S01]  /*2d60*/  SHFL.DOWN PT, R145, R141, 0x1, 0x1f ;  /* 0x08201f008d917f89 */ /* 0x000e6200000e0000 */
[----:B------:R-:W-:Y:S01]  /*2d70*/  ISETP.NE.AND P0, PT, R58, 0x1f, PT ;  /* 0x0000001f3a00780c */ /* 0x000fe20003f05270 */
[----:B------:R-:W-:Y:S01]  /*2d80*/  FMUL.FTZ R150, R109, R89 ;  /* 0x000000596d967220 */ /* 0x000fe20000410000 */
[----:B------:R-:W-:Y:S01]  /*2d90*/  HADD2.F32 R91, -RZ, R3.H0_H0 ;  /* 0x20000003ff5b7230 */ /* 0x000fe20000004100 */
[----:B------:R-:W5:Y:S01]  /*2da0*/  SHFL.DOWN PT, R40, R139, 0x1, 0x1f ;  /* 0x08201f008b287f89 */ /* 0x000f6200000e0000 */
[C---:B------:R-:W-:Y:S01]  /*2db0*/  FFMA.FTZ R148, R132.reuse, R146, -R43 ;  /* 0x0000009284947223 */ /* 0x040fe2000001082b */
[----:B------:R-:W-:Y:S01]  /*2dc0*/  FFMA.FTZ R149, R132, R42, R149 ;  /* 0x0000002a84957223 */ /* 0x000fe20000010095 */
[----:B------:R-:W-:Y:S01]  /*2dd0*/  FFMA.FTZ R153, R99, -R121, R44 ;  /* 0x8000007963997223 */ /* 0x000fe2000001002c */
[----:B------:R-:W5:Y:S01]  /*2de0*/  SHFL.DOWN PT, R144, R140, 0x1, 0x1f ;  /* 0x08201f008c907f89 */ /* 0x000f6200000e0000 */
[-C--:B------:R-:W-:Y:S01]  /*2df0*/  FFMA.FTZ R45, R116, -R150.reuse, R45 ;  /* 0x80000096742d7223 */ /* 0x080fe2000001002d */
[----:B------:R-:W-:Y:S01]  /*2e00*/  FFMA.FTZ R44, R48, -R150, R121 ;  /* 0x80000096302c7223 */ /* 0x000fe20000010079 */
[C---:B------:R-:W-:Y:S01]  /*2e10*/  FFMA.FTZ R148, R93.reuse, R120, R148 ;  /* 0x000000785d947223 */ /* 0x040fe20000010094 */
[----:B------:R-:W-:Y:S01]  /*2e20*/  FFMA.FTZ R150, R93, R138, R149 ;  /* 0x0000008a5d967223 */ /* 0x000fe20000010095 */
[----:B------:R-:W-:Y:S01]  /*2e30*/  SHF.R.U32.HI R120, RZ, 0x10, R3 ;  /* 0x00000010ff787819 */ /* 0x000fe20000011603 */
[----:B------:R-:W-:Y:S01]  /*2e40*/  FMUL.FTZ R93, R108, R91 ;  /* 0x0000005b6c5d7220 */ /* 0x000fe20000410000 */
[C---:B------:R-:W-:Y:S01]  /*2e50*/  FFMA.FTZ R153, R100.reuse, -R42, R153 ;  /* 0x8000002a64997223 */ /* 0x040fe20000010099 */
[----:B------:R1:W5:Y:S01]  /*2e60*/  SHFL.IDX PT, R138, R41, RZ, 0x1f ;  /* 0x00001fff298a7589 */ /* 0x00036200000e0000 */
[----:B------:R-:W-:Y:S01]  /*2e70*/  FFMA.FTZ R121, R100, R146, R151 ;  /* 0x0000009264797223 */ /* 0x000fe20000010097 */
[-C--:B------:R-:W-:Y:S01]  /*2e80*/  FFMA.FTZ R43, R115, -R93.reuse, R146 ;  /* 0x8000005d732b7223 */ /* 0x080fe20000010092 */
[----:B------:R-:W-:Y:S01]  /*2e90*/  FFMA.FTZ R42, R113, -R93, R42 ;  /* 0x8000005d712a7223 */ /* 0x000fe2000001002a */
[----:B------:R-:W-:-:S02]  /*2ea0*/  HADD2.F32 R93, -RZ, R120.H0_H0 ;  /* 0x20000078ff5d7230 */ /* 0x000fc40000004100 */
[C---:B0-----:R-:W-:Y:S01]  /*2eb0*/  @P0 FMUL.FTZ R120, R147.reuse, R142 ;  /* 0x0000008e93780220 */ /* 0x041fe20000410000 */
[----:B--23--:R-:W0:Y:S01]  /*2ec0*/  SHFL.IDX PT, R141, R141, RZ, 0x1f ;  /* 0x00001fff8d8d7589 */ /* 0x00ce2200000e0000 */
[-C--:B----4-:R-:W-:Y:S01]  /*2ed0*/  @P0 FMUL.FTZ R147, R147, R143.reuse ;  /* 0x0000008f93930220 */ /* 0x090fe20000410000 */
[----:B------:R-:W-:Y:S01]  /*2ee0*/  FMUL.FTZ R146, R101, R148 ;  /* 0x0000009465927220 */ /* 0x000fe20000410000 */
[C---:B-1----:R-:W-:Y:S01]  /*2ef0*/  @P0 FFMA.FTZ R41, R145.reuse, R143, -R120 ;  /* 0x0000008f91290223 */ /* 0x042fe20000010878 */
[----:B------:R-:W1:Y:S01]  /*2f00*/  SHFL.IDX PT, R139, R139, RZ, 0x1f ;  /* 0x00001fff8b8b7589 */ /* 0x000e6200000e0000 */
[----:B------:R-:W-:Y:S01]  /*2f10*/  @P0 FFMA.FTZ R147, R145, R142, R147 ;  /* 0x0000008e91930223 */ /* 0x000fe20000010093 */
[----:B------:R-:W-:Y:S01]  /*2f20*/  FADD.FTZ R121, R121, R146 ;  /* 0x0000009279797221 */ /* 0x000fe20000010000 */
[----:B-----5:R-:W-:Y:S01]  /*2f30*/  @P0 FADD.FTZ R143, R40, R41 ;  /* 0x00000029288f0221 */ /* 0x020fe20000010000 */
[----:B------:R-:W-:Y:S01]  /*2f40*/  FMUL.FTZ R40, R110, R93 ;  /* 0x0000005d6e287220 */ /* 0x000fe20000410000 */
[----:B------:R-:W2:Y:S01]  /*2f50*/  SHFL.IDX PT, R140, R140, RZ, 0x1f ;  /* 0x00001fff8c8c7589 */ /* 0x000ea200000e0000 */
[----:B------:R-:W-:Y:S01]  /*2f60*/  @P0 FADD.FTZ R142, R144, R147 ;  /* 0x00000093908e0221 */ /* 0x000fe20000010000 */
[----:B------:R-:W-:Y:S01]  /*2f70*/  ISETP.NE.AND P1, PT, R58, RZ, PT ;  /* 0x000000ff3a00720c */ /* 0x000fe20003f25270 */
[----:B------:R-:W-:Y:S01]  /*2f80*/  FFMA.FTZ R41, R49, -R40, R148 ;  /* 0x8000002831297223 */ /* 0x000fe20000010094 */
[----:B------:R-:W-:Y:S01]  /*2f90*/  FMUL.FTZ R152, R101, R150 ;  /* 0x0000009665987220 */ /* 0x000fe20000410000 */
[CC--:B------:R-:W-:Y:S01]  /*2fa0*/  FMUL.FTZ R148, R142.reuse, -R47.reuse ;  /* 0x8000002f8e947220 */ /* 0x0c0fe20000410000 */
[----:B------:R-:W-:Y:S01]  /*2fb0*/  FMUL.FTZ R47, R143, -R47 ;  /* 0x8000002f8f2f7220 */ /* 0x000fe20000410000 */
[----:B------:R-:W-:Y:S01]  /*2fc0*/  FFMA.FTZ R40, R117, -R40, R150 ;  /* 0x8000002875287223 */ /* 0x000fe20000010096 */
[----:B------:R-:W-:Y:S01]  /*2fd0*/  BSSY B0, `(.L_x_18546) ;  /* 0x000005e000007945 */ /* 0x000fe20003800000 */
[-C--:B------:R-:W-:Y:S01]  /*2fe0*/  FFMA.FTZ R148, R143, R46.reuse, -R148 ;  /* 0x0000002e8f947223 */ /* 0x080fe20000010894 */
[----:B------:R-:W-:Y:S01]  /*2ff0*/  FFMA.FTZ R143, R142, R46, R47 ;  /* 0x0000002e8e8f7223 */ /* 0x000fe2000001002f */
[C---:B------:R-:W-:Y:S01]  /*3000*/  FMUL.FTZ R144, R138.reuse, R7 ;  /* 0x000000078a907220 */ /* 0x040fe20000410000 */
[-C--:B------:R-:W-:Y:S01]  /*3010*/  FMUL.FTZ R146, R138, R6.reuse ;  /* 0x000000068a927220 */ /* 0x080fe20000410000 */
[----:B------:R-:W-:Y:S01]  /*3020*/  FADD.FTZ R47, R137, R148 ;  /* 0x00000094892f7221 */ /* 0x000fe20000010000 */
[----:B------:R-:W-:Y:S01]  /*3030*/  FADD.FTZ R46, -R136, R143 ;  /* 0x0000008f882e7221 */ /* 0x000fe20000010100 */
[----:B0-----:R-:W-:Y:S01]  /*3040*/  FFMA.FTZ R144, R141, R6, -R144 ;  /* 0x000000068d907223 */ /* 0x001fe20000010890 */
[C---:B------:R-:W-:Y:S01]  /*3050*/  FMUL.FTZ R6, R138.reuse, R5 ;  /* 0x000000058a067220 */ /* 0x040fe20000410000 */
[----:B------:R-:W-:Y:S01]  /*3060*/  FMUL.FTZ R138, R138, R4 ;  /* 0x000000048a8a7220 */ /* 0x000fe20000410000 */
[CC--:B------:R-:W-:Y:S01]  /*3070*/  FMUL.FTZ R137, R135.reuse, -R46.reuse ;  /* 0x8000002e87897220 */ /* 0x0c0fe20000410000 */
[----:B------:R-:W-:Y:S01]  /*3080*/  FMUL.FTZ R135, R135, -R47 ;  /* 0x8000002f87877220 */ /* 0x000fe20000410000 */
[C---:B------:R-:W-:Y:S01]  /*3090*/  FFMA.FTZ R7, R141.reuse, R7, R146 ;  /* 0x000000078d077223 */ /* 0x040fe20000010092 */
[C---:B------:R-:W-:Y:S01]  /*30a0*/  FFMA.FTZ R5, R141.reuse, R5, R138 ;  /* 0x000000058d057223 */ /* 0x040fe2000001008a */
[CC--:B------:R-:W-:Y:S01]  /*30b0*/  FFMA.FTZ R138, R132.reuse, R47.reuse, -R137 ;  /* 0x0000002f848a7223 */ /* 0x0c0fe20000010889 */
[----:B------:R-:W-:Y:S01]  /*30c0*/  FFMA.FTZ R135, R132, R46, R135 ;  /* 0x0000002e84877223 */ /* 0x000fe20000010087 */
[----:B------:R-:W-:Y:S01]  /*30d0*/  FFMA.FTZ R4, R141, R4, -R6 ;  /* 0x000000048d047223 */ /* 0x000fe20000010806 */
[----:B-1----:R-:W-:Y:S01]  /*30e0*/  FADD.FTZ R6, R139, R144 ;  /* 0x000000908b067221 */ /* 0x002fe20000010000 */
[----:B------:R-:W-:Y:S01]  /*30f0*/  FADD.FTZ R123, R123, R138 ;  /* 0x0000008a7b7b7221 */ /* 0x000fe20000010000 */
[----:B------:R-:W-:Y:S01]  /*3100*/  FADD.FTZ R122, -R122, R135 ;  /* 0x000000877a7a7221 */ /* 0x000fe20000010100 */
[----:B--2---:R-:W-:Y:S01]  /*3110*/  FADD.FTZ R7, R140, R7 ;  /* 0x000000078c077221 */ /* 0x004fe20000010000 */
[----:B------:R-:W-:Y:S01]  /*3120*/  FMUL.FTZ R132, R110, R47 ;  /* 0x0000002f6e847220 */ /* 0x000fe20000410000 */
[CC--:B------:R-:W-:Y:S01]  /*3130*/  FMUL.FTZ R140, R108.reuse, R123.reuse ;  /* 0x0000007b6c8c7220 */ /* 0x0c0fe20000410000 */
[CC--:B------:R-:W-:Y:S01]  /*3140*/  FMUL.FTZ R135, R125.reuse, -R122.reuse ;  /* 0x8000007a7d877220 */ /* 0x0c0fe20000410000 */
[-C--:B------:R-:W-:Y:S01]  /*3150*/  FMUL.FTZ R125, R125, -R123.reuse ;  /* 0x8000007b7d7d7220 */ /* 0x080fe20000410000 */
[----:B------:R0:W-:Y:S01]  /*3160*/  @!P1 STS.128 [R129+0x1b80], R4 ;  /* 0x001b800481009388 */ /* 0x0001e20000000c00 */
[-C--:B------:R-:W-:Y:S01]  /*3170*/  FMUL.FTZ R142, R108, R122.reuse ;  /* 0x0000007a6c8e7220 */ /* 0x080fe20000410000 */
[C---:B------:R-:W-:Y:S01]  /*3180*/  FFMA.FTZ R138, R126.reuse, R123, -R135 ;  /* 0x0000007b7e8a7223 */ /* 0x040fe20000010887 */
[----:B------:R-:W-:Y:S01]  /*3190*/  FFMA.FTZ R135, R126, R122, R125 ;  /* 0x0000007a7e877223 */ /* 0x000fe2000001007d */
[----:B------:R-:W-:Y:S01]  /*31a0*/  IADD3 R143, R74, -0x1, RZ ;  /* 0xffffffff4a8f7810 */ /* 0x000fe20007ffe0ff */
[----:B------:R-:W-:Y:S01]  /*31b0*/  FMUL.FTZ R136, R110, R46 ;  /* 0x0000002e6e887220 */ /* 0x000fe20000410000 */
[----:B------:R-:W-:Y:S01]  /*31c0*/  FADD.FTZ R125, R131, R138 ;  /* 0x0000008a837d7221 */ /* 0x000fe20000010000 */
[----:B------:R-:W-:Y:S01]  /*31d0*/  FADD.FTZ R126, -R130, R135 ;  /* 0x00000087827e7221 */ /* 0x000fe20000010100 */
[C---:B------:R-:W-:Y:S01]  /*31e0*/  FMUL.FTZ R137, R93.reuse, R132 ;  /* 0x000000845d897220 */ /* 0x040fe20000410000 */
[----:B------:R-:W-:Y:S01]  /*31f0*/  FMUL.FTZ R139, R93, R136 ;  /* 0x000000885d8b7220 */ /* 0x000fe20000410000 */
[-C--:B------:R-:W-:Y:S01]  /*3200*/  FMUL.FTZ R131, R91, R142.reuse ;  /* 0x0000008e5b837220 */ /* 0x080fe20000410000 */
[C---:B------:R-:W-:Y:S01]  /*3210*/  FMUL.FTZ R138, R42.reuse, R142 ;  /* 0x0000008e2a8a7220 */ /* 0x040fe20000410000 */
[----:B------:R-:W-:Y:S01]  /*3220*/  FADD.FTZ R120, R153, -R152 ;  /* 0x8000009899787221 */ /* 0x000fe20000010000 */
[----:B------:R1:W-:Y:S01]  /*3230*/  STS [R62+0x18], R137 ;  /* 0x000018893e007388 */ /* 0x0003e20000000800 */
[----:B0-----:R-:W-:Y:S01]  /*3240*/  FMUL.FTZ R5, R42, R140 ;  /* 0x0000008c2a057220 */ /* 0x001fe20000410000 */
[C---:B------:R-:W-:Y:S01]  /*3250*/  FMUL.FTZ R6, R109.reuse, R126 ;  /* 0x0000007e6d067220 */ /* 0x040fe20000410000 */
[-C--:B------:R-:W-:Y:S01]  /*3260*/  FMUL.FTZ R4, R109, R125.reuse ;  /* 0x0000007d6d047220 */ /* 0x080fe20000410000 */
[----:B------:R0:W-:Y:S01]  /*3270*/  STS [R62+0x1c], R139 ;  /* 0x00001c8b3e007388 */ /* 0x0001e20000000800 */
[----:B------:R-:W-:Y:S01]  /*3280*/  FFMA.FTZ R141, R43, R142, -R5 ;  /* 0x0000008e2b8d7223 */ /* 0x000fe20000010805 */
[C---:B------:R-:W-:Y:S01]  /*3290*/  FMUL.FTZ R5, R127.reuse, -R126 ;  /* 0x8000007e7f057220 */ /* 0x040fe20000410000 */
[-C--:B------:R-:W-:Y:S01]  /*32a0*/  FMUL.FTZ R127, R127, -R125.reuse ;  /* 0x8000007d7f7f7220 */ /* 0x080fe20000410000 */
[----:B------:R-:W-:Y:S01]  /*32b0*/  FMUL.FTZ R130, R44, R6 ;  /* 0x000000062c827220 */ /* 0x000fe20000410000 */
[----:B-1----:R-:W-:Y:S01]  /*32c0*/  FMUL.FTZ R137, R89, R4 ;  /* 0x0000000459897220 */ /* 0x002fe20000410000 */
[C---:B------:R-:W-:Y:S01]  /*32d0*/  FFMA.FTZ R5, R128.reuse, R125, -R5 ;  /* 0x0000007d80057223 */ /* 0x040fe20000010805 */
[----:B------:R-:W-:Y:S01]  /*32e0*/  FFMA.FTZ R128, R128, R126, R127 ;  /* 0x0000007e80807223 */ /* 0x000fe2000001007f */
[----:B------:R-:W-:-:S02]  /*32f0*/  IMAD R127, R143, -0x80, R102 ;  /* 0xffffff808f7f7824 */ /* 0x000fc400078e0266 */
[-C--:B------:R-:W-:Y:S01]  /*3300*/  FFMA.FTZ R130, R45, R4.reuse, R130 ;  /* 0x000000042d827223 */ /* 0x080fe20000010082 */
[----:B------:R-:W-:Y:S01]  /*3310*/  FADD.FTZ R134, R134, R5 ;  /* 0x0000000586867221 */ /* 0x000fe20000010000 */
[----:B------:R-:W-:Y:S01]  /*3320*/  FMUL.FTZ R5, R44, R4 ;  /* 0x000000042c057220 */ /* 0x000fe20000410000 */
[----:B------:R-:W-:Y:S01]  /*3330*/  FADD.FTZ R133, -R133, R128 ;  /* 0x0000008085857221 */ /* 0x000fe20000010100 */
[----:B------:R-:W-:Y:S01]  /*3340*/  LEA R127, R127, -R58, 0x1 ;  /* 0x8000003a7f7f7211 */ /* 0x000fe200078e08ff */
[----:B------:R-:W-:Y:S01]  /*3350*/  FMUL.FTZ R4, R107, R134 ;  /* 0x000000866b047220 */ /* 0x000fe20000410000 */
[-C--:B------:R-:W-:Y:S01]  /*3360*/  FFMA.FTZ R135, R45, R6.reuse, -R5 ;  /* 0x000000062d877223 */ /* 0x080fe20000010805 */
[----:B0-----:R-:W-:Y:S01]  /*3370*/  FMUL.FTZ R139, R89, R6 ;  /* 0x00000006598b7220 */ /* 0x001fe20000410000 */
[----:B------:R-:W-:Y:S01]  /*3380*/  FMUL.FTZ R6, R107, R133 ;  /* 0x000000856b067220 */ /* 0x000fe20000410000 */
[C---:B------:R-:W-:Y:S01]  /*3390*/  FMUL.FTZ R128, R118.reuse, R4 ;  /* 0x0000000476807220 */ /* 0x040fe20000410000 */
[----:B------:R-:W-:Y:S01]  /*33a0*/  FMUL.FTZ R7, R91, R140 ;  /* 0x0000008c5b077220 */ /* 0x000fe20000410000 */
[----:B------:R-:W-:Y:S01]  /*33b0*/  ISETP.GE.AND P2, PT, R127, 0x1, PT ;  /* 0x000000017f00780c */ /* 0x000fe20003f46270 */
[-C--:B------:R-:W-:Y:S01]  /*33c0*/  FMUL.FTZ R5, R118, R6.reuse ;  /* 0x0000000676057220 */ /* 0x080fe20000410000 */
[----:B------:R-:W-:Y:S01]  /*33d0*/  FFMA.FTZ R128, R119, R6, -R128 ;  /* 0x0000000677807223 */ /* 0x000fe20000010880 */
[----:B------:R0:W-:Y:S01]  /*33e0*/  STS [R62+0x14], R131 ;  /* 0x000014833e007388 */ /* 0x0001e20000000800 */
[----:B------:R-:W-:Y:S01]  /*33f0*/  FFMA.FTZ R129, R43, R140, R138 ;  /* 0x0000008c2b817223 */ /* 0x000fe2000001008a */
[----:B------:R-:W-:Y:S01]  /*3400*/  FFMA.FTZ R5, R119, R4, R5 ;  /* 0x0000000477057223 */ /* 0x000fe20000010005 */
[----:B------:R-:W-:Y:S01]  /*3410*/  FADD.FTZ R128, RZ, R128 ;  /* 0x00000080ff807221 */ /* 0x000fe20000010000 */
[----:B------:R1:W-:Y:S02]  /*3420*/  STS [R62+0x10], R7 ;  /* 0x000010073e007388 */ /* 0x0003e40000000800 */
[----:B------:R-:W-:Y:S01]  /*3430*/  FADD.FTZ R5, RZ, R5 ;  /* 0x00000005ff057221 */ /* 0x000fe20000010000 */
[----:B------:R-:W-:Y:S01]  /*3440*/  FADD.FTZ R128, R128, R135 ;  /* 0x0000008780807221 */ /* 0x000fe20000010000 */
[----:B------:R2:W-:Y:S01]  /*3450*/  STS [R62+0x8], R137 ;  /* 0x000008893e007388 */ /* 0x0005e20000000800 */
[----:B0-----:R-:W-:-:S02]  /*3460*/  FMUL.FTZ R131, R87, R6 ;  /* 0x0000000657837220 */ /* 0x001fc40000410000 */
[----:B------:R-:W-:Y:S01]  /*3470*/  FADD.FTZ R141, R128, R141 ;  /* 0x0000008d808d7221 */ /* 0x000fe20000010000 */
[----:B------:R2:W-:Y:S01]  /*3480*/  STS [R62+0xc], R139 ;  /* 0x00000c8b3e007388 */ /* 0x0005e20000000800 */
[----:B------:R-:W-:Y:S01]  /*3490*/  FADD.FTZ R130, R5, R130 ;  /* 0x0000008205827221 */ /* 0x000fe20000010000 */
[----:B-1----:R-:W-:Y:S01]  /*34a0*/  FMUL.FTZ R7, R87, R4 ;  /* 0x0000000457077220 */ /* 0x002fe20000410000 */
[----:B------:R-:W-:Y:S01]  /*34b0*/  FMUL.FTZ R128, R40, R132 ;  /* 0x0000008428807220 */ /* 0x000fe20000410000 */
[----:B------:R2:W-:Y:S04]  /*34c0*/  STS [R62+0x4], R131 ;  /* 0x000004833e007388 */ /* 0x0005e80000000800 */
[----:B------:R2:W-:Y:S01]  /*34d0*/  STS [R62], R7 ;  /* 0x000000073e007388 */ /* 0x0005e20000000800 */
[----:B------:R-:W-:Y:S06]  /*34e0*/  BAR.SYNC.DEFER_BLOCKING 0x0 ;  /* 0x0000000000007b1d */ /* 0x000fec0000010000 */
[----:B------:R-:W-:Y:S05]  /*34f0*/  @!P2 BRA `(.L_x_18547) ;  /* 0x00000000002ca947 */ /* 0x000fea0003800000 */
[----:B--2---:R-:W0:Y:S01]  /*3500*/  LDS R131, [R83+0x210] ;  /* 0x0002100053837984 */ /* 0x004e220000000800 */
[----:B------:R-:W-:Y:S01]  /*3510*/  SHF.L.U32 R5, R143, 0x8, RZ ;  /* 0x000000088f057819 */ /* 0x000fe200000006ff */
[----:B------:R-:W-:-:S03]  /*3520*/  IMAD R7, R124, UR22, RZ ;  /* 0x000000167c077c24 */ /* 0x000fc6000f8e02ff */
[----:B------:R-:W-:Y:S01]  /*3530*/  IADD3 R4, P2, R5, R58, RZ ;  /* 0x0000003a05047210 */ /* 0x000fe20007f5e0ff */
[----:B------:R-:W-:-:S03]  /*3540*/  IMAD R7, R104, UR23, R7 ;  /* 0x0000001768077c24 */ /* 0x000fc6000f8e0207 */
[----:B------:R-:W-:-:S03]  /*3550*/  LEA.HI.X.SX32 R5, R5, RZ, 0x1, P2 ;  /* 0x000000ff05057211 */ /* 0x000fc600010f0eff */
[----:B------:R-:W-:-:S05]  /*3560*/  IMAD.WIDE.U32 R4, R104, UR22, R4 ;  /* 0x0000001668047c25 */ /* 0x000fca000f8e0004 */
[----:B------:R-:W-:Y:S02]  /*3570*/  IADD3 R5, R5, R7, RZ ;  /* 0x0000000705057210 */ /* 0x000fe40007ffe0ff */
[----:B------:R-:W-:-:S04]  /*3580*/  LEA R6, P2, R4, R60, 0x2 ;  /* 0x0000003c04067211 */ /* 0x000fc800078410ff */
[----:B------:R-:W-:-:S05]  /*3590*/  LEA.HI.X R7, R4, R63, R5, 0x2, P2 ;  /* 0x0000003f04077211 */ /* 0x000fca00010f1405 */
[----:B0-----:R0:W-:Y:S04]  /*35a0*/  REDG.E.ADD.F32.FTZ.RN.STRONG.GPU desc[UR12][R6.64], R131 ;  /* 0x00000083060079a6 */ /* 0x0011e8000c10f38c */
.L_x_18547:
[----:B------:R-:W-:Y:S05]  /*35b0*/  BSYNC B0 ;  /* 0x0000000000007941 */ /* 0x000fea0003800000 */
.L_x_18546:
[----:B0-2---:R0:W1:Y:S01]  /*35c0*/  LDS R7, [R76+0x290] ;  /* 0x000290004c077984 */ /* 0x0050620000000800 */
[----:B------:R-:W-:Y:S01]  /*35d0*/  ISETP.GE.AND P2, PT, R127, 0x21, PT ;  /* 0x000000217f00780c */ /* 0x000fe20003f46270 */
[----:B------:R-:W-:Y:S01]  /*35e0*/  USHF.L.U64.HI UR7, UR5, 0x2, UR6 ;  /* 0x0000000205077899 */ /* 0x000fe20008010206 */
[-C--:B------:R-:W-:Y:S01]  /*35f0*/  FFMA.FTZ R124, R41, R136.reuse, -R128 ;  /* 0x00000088297c7223 */ /* 0x080fe20000010880 */
[----:B------:R-:W-:Y:S01]  /*3600*/  USHF.L.U32 UR24, UR5, 0x2, URZ ;  /* 0x0000000205187899 */ /* 0x000fe2000800063f */
[----:B------:R-:W-:Y:S01]  /*3610*/  FMUL.FTZ R136, R40, R136 ;  /* 0x0000008828887220 */ /* 0x000fe20000410000 */
[----:B------:R-:W-:Y:S01]  /*3620*/  BSSY B0, `(.L_x_18548) ;  /* 0x000000b000007945 */ /* 0x000fe20003800000 */
[----:B------:R-:W-:Y:S01]  /*3630*/  FADD.FTZ R130, R130, R129 ;  /* 0x0000008182827221 */ /* 0x000fe20000010000 */
[----:B------:R-:W-:Y:S01]  /*3640*/  IMAD R4, R32, UR7, RZ ;  /* 0x0000000720047c24 */ /* 0x000fe2000f8e02ff */
[----:B------:R-:W-:Y:S01]  /*3650*/  ISETP.GE.AND P3, PT, R127, 0x41, PT ;  /* 0x000000417f00780c */ /* 0x000fe20003f66270 */
[----:B------:R-:W-:Y:S01]  /*3660*/  FFMA.FTZ R131, R41, R132, R136 ;  /* 0x0000008429837223 */ /* 0x000fe20000010088 */
[----:B------:R-:W-:Y:S01]  /*3670*/  FADD.FTZ R124, R141, R124 ;  /* 0x0000007c8d7c7221 */ /* 0x000fe20000010000 */
[----:B------:R-:W-:-:S02]  /*3680*/  IMAD R129, R33, UR24, R4 ;  /* 0x0000001821817c24 */ /* 0x000fc4000f8e0204 */
[----:B0-----:R-:W-:Y:S08]  /*3690*/  @!P2 BRA `(.L_x_18549) ;  /* 0x00000000000ca947 */ /* 0x001ff00003800000 */
[----:B------:R-:W-:-:S05]  /*36a0*/  IMAD.WIDE.U32 R4, R32, UR24, R18 ;  /* 0x0000001820047c25 */ /* 0x000fca000f8e0012 */
[----:B------:R-:W-:-:S05]  /*36b0*/  IADD3 R5, R5, R129, RZ ;  /* 0x0000008105057210 */ /* 0x000fca0007ffe0ff */
[----:B-1----:R0:W-:Y:S02]  /*36c0*/  REDG.E.ADD.F32.FTZ.RN.STRONG.GPU desc[UR12][R4.64], R7 ;  /* 0x00000007040079a6 */ /* 0x0021e4000c10f38c */
.L_x_18549:
[----:B------:R-:W-:Y:S05]  /*36d0*/  BSYNC B0 ;  /* 0x0000000000007941 */ /* 0x000fea0003800000 */
.L_x_18548:
[----:B01----:R0:W1:Y:S01]  /*36e0*/  LDS R7, [R77+0x310] ;  /* 0x000310004d077984 */ /* 0x0030620000000800 */
[----:B------:R-:W-:Y:S04]  /*36f0*/  BSSY B0, `(.L_x_18550) ;  /* 0x0000005000007945 */ /* 0x000fe80003800000 */
[----:B------:R-:W-:Y:S05]  /*3700*/  @!P3 BRA `(.L_x_18551) ;  /* 0x00000000000cb947 */ /* 0x000fea0003800000 */
[----:B------:R-:W-:-:S05]  /*3710*/  IMAD.WIDE.U32 R4, R32, UR24, R20 ;  /* 0x0000001820047c25 */ /* 0x000fca000f8e0014 */
[----:B------:R-:W-:-:S05]  /*3720*/  IADD3 R5, R129, R5, RZ ;  /* 0x0000000581057210 */ /* 0x000fca0007ffe0ff */
[----:B-1----:R2:W-:Y:S02]  /*3730*/  REDG.E.ADD.F32.FTZ.RN.STRONG.GPU desc[UR12][R4.64], R7 ;  /* 0x00000007040079a6 */ /* 0x0025e4000c10f38c */
.L_x_18551:
[----:B------:R-:W-:Y:S05]  /*3740*/  BSYNC B0 ;  /* 0x0000000000007941 */ /* 0x000fea0003800000 */
.L_x_18550:
[----:B-12---:R1:W2:Y:S01]  /*3750*/  LDS R7, [R78+0x390] ;  /* 0x000390004e077984 */ /* 0x0062a20000000800 */
[C---:B------:R-:W-:Y:S01]  /*3760*/  ISETP.GE.AND P6, PT, R127.reuse, 0x61, PT ;  /* 0x000000617f00780c */ /* 0x040fe20003fc6270 */
[----:B------:R-:W-:Y:S01]  /*3770*/  BSSY B0, `(.L_x_18552) ;  /* 0x0000009000007945 */ /* 0x000fe20003800000 */
[C---:B------:R-:W-:Y:S02]  /*3780*/  ISETP.GE.AND P2, PT, R127.reuse, 0x81, PT ;  /* 0x000000817f00780c */ /* 0x040fe40003f46270 */
[C---:B------:R-:W-:Y:S02]  /*3790*/  ISETP.GE.AND P3, PT, R127.reuse, 0xa1, PT ;  /* 0x000000a17f00780c */ /* 0x040fe40003f66270 */
[C---:B------:R-:W-:Y:S02]  /*37a0*/  ISETP.GE.AND P4, PT, R127.reuse, 0xc1, PT ;  /* 0x000000c17f00780c */ /* 0x040fe40003f86270 */
[----:B------:R-:W-:-:S05]  /*37b0*/  ISETP.GE.AND P5, PT, R127, 0xe1, PT ;  /* 0x000000e17f00780c */ /* 0x000fca0003fa6270 */
[----:B------:R-:W-:Y:S08]  /*37c0*/  @!P6 BRA `(.L_x_18553) ;  /* 0x00000000000ce947 */ /* 0x000ff00003800000 */
[----:B------:R-:W-:-:S05]  /*37d0*/  IMAD.WIDE.U32 R4, R32, UR24, R22 ;  /* 0x0000001820047c25 */ /* 0x000fca000f8e0016 */
[----:B------:R-:W-:-:S05]  /*37e0*/  IADD3 R5, R129, R5, RZ ;  /* 0x0000000581057210 */ /* 0x000fca0007ffe0ff */
[----:B--2---:R3:W-:Y:S02]  /*37f0*/  REDG.E.ADD.F32.FTZ.RN.STRONG.GPU desc[UR12][R4.64], R7 ;  /* 0x00000007040079a6 */ /* 0x0047e4000c10f38c */
.L_x_18553:
[----:B------:R-:W-:Y:S05]  /*3800*/  BSYNC B0 ;  /* 0x0000000000007941 */ /* 0x000fea0003800000 */
.L_x_18552:
[----:B--23--:R2:W3:Y:S01]  /*3810*/  LDS R7, [R79+0x410] ;  /* 0x000410004f077984 */ /* 0x00c4e20000000800 */
[----:B------:R-:W-:Y:S04]  /*3820*/  BSSY B0, `(.L_x_18554) ;  /* 0x0000005000007945 */ /* 0x000fe80003800000 */
[----:B------:R-:W-:Y:S05]  /*3830*/  @!P2 BRA `(.L_x_18555) ;  /* 0x00000000000ca947 */ /* 0x000fea0003800000 */
[----:B------:R-:W-:-:S05]  /*3840*/  IMAD.WIDE.U32 R4, R32, UR24, R24 ;  /* 0x0000001820047c25 */ /* 0x000fca000f8e0018 */
[----:B------:R-:W-:-:S05]  /*3850*/  IADD3 R5, R129, R5, RZ ;  /* 0x0000000581057210 */ /* 0x000fca0007ffe0ff */
[----:B---3--:R4:W-:Y:S02]  /*3860*/  REDG.E.ADD.F32.FTZ.RN.STRONG.GPU desc[UR12][R4.64], R7 ;  /* 0x00000007040079a6 */ /* 0x0089e4000c10f38c */
.L_x_18555:
[----:B------:R-:W-:Y:S05]  /*3870*/  BSYNC B0 ;  /* 0x0000000000007941 */ /* 0x000fea0003800000 */
.L_x_18554:
[----:B---34-:R3:W4:Y:S01]  /*3880*/  LDS R7, [R80+0x490] ;  /* 0x0004900050077984 */ /* 0x0187220000000800 */
[----:B------:R-:W-:Y:S04]  /*3890*/  BSSY B0, `(.L_x_18556) ;  /* 0x0000005000007945 */ /* 0x000fe80003800000 */
[----:B------:R-:W-:Y:S05]  /*38a0*/  @!P3 BRA `(.L_x_18557) ;  /* 0x00000000000cb947 */ /* 0x000fea0003800000 */
[----:B------:R-:W-:-:S05]  /*38b0*/  IMAD.WIDE.U32 R4, R32, UR24, R26 ;  /* 0x0000001820047c25 */ /* 0x000fca000f8e001a */
[----:B------:R-:W-:-:S05]  /*38c0*/  IADD3 R5, R129, R5, RZ ;  /* 0x0000000581057210 */ /* 0x000fca0007ffe0ff */
[----:B----4-:R4:W-:Y:S02]  /*38d0*/  REDG.E.ADD.F32.FTZ.RN.STRONG.GPU desc[UR12][R4.64], R7 ;  /* 0x00000007040079a6 */ /* 0x0109e4000c10f38c */
.L_x_18557:
[----:B------:R-:W-:Y:S05]  /*38e0*/  BSYNC B0 ;  /* 0x0000000000007941 */ /* 0x000fea0003800000 */
.L_x_18556:
[----:B----4-:R4:W0:Y:S01]  /*38f0*/  LDS R7, [R81+0x510] ;  /* 0x0005100051077984 */ /* 0x0108220000000800 */
[----:B------:R-:W-:Y:S04]  /*3900*/  BSSY B0, `(.L_x_18558) ;  /* 0x0000005000007945 */ /* 0x000fe80003800000 */
[----:B------:R-:W-:Y:S05]  /*3910*/  @!P4 BRA `(.L_x_18559) ;  /* 0x00000000000cc947 */ /* 0x000fea0003800000 */
[----:B------:R-:W-:-:S05]  /*3920*/  IMAD.WIDE.U32 R4, R32, UR24, R28 ;  /* 0x0000001820047c25 */ /* 0x000fca000f8e001c */
[----:B------:R-:W-:-:S05]  /*3930*/  IADD3 R5, R129, R5, RZ ;  /* 0x0000000581057210 */ /* 0x000fca0007ffe0ff */
[----:B0-----:R0:W-:Y:S02]  /*3940*/  REDG.E.ADD.F32.FTZ.RN.STRONG.GPU desc[UR12][R4.64], R7 ;  /* 0x00000007040079a6 */ /* 0x0011e4000c10f38c */
.L_x_18559:
[----:B------:R-:W-:Y:S05]  /*3950*/  BSYNC B0 ;  /* 0x0000000000007941 */ /* 0x000fea0003800000 */
.L_x_18558:
[----:B0-----:R0:W0:Y:S01]  /*3960*/  LDS R5, [R82+0x590] ;  /* 0x0005900052057984 */ /* 0x0010220000000800 */
[----:B------:R-:W-:Y:S01]  /*3970*/  BSSY B0, `(.L_x_18560) ;  /* 0x0000006000007945 */ /* 0x000fe20003800000 */
[----:B------:R-:W-:Y:S01]  /*3980*/  FADD.FTZ R4, R130, R131 ;  /* 0x0000008382047221 */ /* 0x000fe20000010000 */
[----:B------:R-:W-:Y:S02]  /*3990*/  IMAD.WIDE.U32 R6, R32, UR24, R30 ;  /* 0x0000001820067c25 */ /* 0x000fe4000f8e001e */
[----:B------:R-:W-:Y:S05]  /*39a0*/  @!P5 BRA `(.L_x_18561) ;  /* 0x000000000008d947 */ /* 0x000fea0003800000 */
[----:B------:R-:W-:-:S05]  /*39b0*/  IADD3 R7, R129, R7, RZ ;  /* 0x0000000781077210 */ /* 0x000fca0007ffe0ff */
[----:B0-----:R0:W-:Y:S02]  /*39c0*/  REDG.E.ADD.F32.FTZ.RN.STRONG.GPU desc[UR12][R6.64], R5 ;  /* 0x00000005060079a6 */ /* 0x0011e4000c10f38c */
.L_x_18561:
[----:B------:R-:W-:Y:S05]  /*39d0*/  BSYNC B0 ;  /* 0x0000000000007941 */ /* 0x000fea0003800000 */
.L_x_18560:
[----:B------:R-:W5:Y:S01]  /*39e0*/  SHFL.DOWN PT, R128, R124, 0x1, 0x1f ;  /* 0x08201f007c807f89 */ /* 0x000f6200000e0000 */
[C---:B------:R-:W-:Y:S01]  /*39f0*/  ISETP.GT.AND P2, PT, R72.reuse, 0x1e, PT ;  /* 0x0000001e4800780c */ /* 0x040fe20003f44270 */
[----:B------:R-:W-:Y:S01]  /*3a00*/  BSSY B0, `(.L_x_18562) ;  /* 0x000006c000007945 */ /* 0x000fe20003800000 */
[----:B0-----:R-:W-:Y:S01]  /*3a10*/  MOV R5, R124 ;  /* 0x0000007c00057202 */ /* 0x001fe20000000f00 */
[----:B------:R-:W0:Y:S01]  /*3a20*/  SHFL.DOWN PT, R129, R121, 0x1, 0x1f ;  /* 0x08201f0079817f89 */ /* 0x000e2200000e0000 */
[----:B------:R-:W-:Y:S02]  /*3a30*/  MOV R6, R121 ;  /* 0x0000007900067202 */ /* 0x000fe40000000f00 */
[----:B------:R-:W-:Y:S01]  /*3a40*/  MOV R7, R120 ;  /* 0x0000007800077202 */ /* 0x000fe20000000f00 */
[----:B------:R-:W1:Y:S01]  /*3a50*/  SHFL.DOWN PT, R130, R120, 0x1, 0x1f ;  /* 0x08201f0078827f89 */ /* 0x000e6200000e0000 */
[----:B------:R-:W-:-:S03]  /*3a60*/  ISETP.NE.AND P3, PT, R72, RZ, PT ;  /* 0x000000ff4800720c */ /* 0x000fc60003f65270 */
[----:B------:R-:W2:Y:S10]  /*3a70*/  SHFL.DOWN PT, R127, R4, 0x1, 0x1f ;  /* 0x08201f00047f7f89 */ /* 0x000eb400000e0000 */
[----:B------:R-:W3:Y:S01]  /*3a80*/  @!P3 S2R R132, SR_CgaCtaId ;  /* 0x000000000084b919 */ /* 0x000ee20000008800 */
        /* <DEDUP_REMOVED lines=9> */
[----:B0-----:R-:W-:Y:S01]  /*3b20*/  @!P2 FADD.FTZ R5, R5, R124 ;  /* 0x0000007c0505a221 */ /* 0x001fe20000010000 */
[----:B-1----:R-:W-:-:S04]  /*3b30*/  @!P2 FADD.FTZ R7, R7, R120 ;  /* 0x000000780707a221 */ /* 0x002fc80000010000 */
[----:B------:R-:W0:Y:S01]  /*3b40*/  SHFL.DOWN PT, R120, R5, 0x4, 0x1f ;  /* 0x08801f0005787f89 */ /* 0x000e2200000e0000 */
[----:B--2---:R-:W-:-:S03]  /*3b50*/  @!P2 FADD.FTZ R6, R6, R127 ;  /* 0x0000007f0606a221 */ /* 0x004fc60000010000 */
[----:B------:R-:W1:Y:S01]  /*3b60*/  SHFL.DOWN PT, R124, R7, 0x4, 0x1f ;  /* 0x08801f00077c7f89 */ /* 0x000e6200000e0000 */
[----:B-----5:R-:W-:Y:S01]  /*3b70*/  @!P2 FADD.FTZ R4, R4, R121 ;  /* 0x000000790404a221 */ /* 0x020fe20000010000 */
[----:B------:R-:W-:Y:S02]  /*3b80*/  ISETP.GT.AND P2, PT, R72, 0x1b, PT ;  /* 0x0000001b4800780c */ /* 0x000fe40003f44270 */
[----:B------:R-:W2:Y:S04]  /*3b90*/  SHFL.DOWN PT, R127, R6, 0x4, 0x1f ;  /* 0x08801f00067f7f89 */ /* 0x000ea800000e0000 */
[----:B------:R-:W5:Y:S07]  /*3ba0*/  SHFL.DOWN PT, R121, R4, 0x4, 0x1f ;  /* 0x08801f0004797f89 */ /* 0x000f6e00000e0000 */
[----:B0-----:R-:W-:Y:S01]  /*3bb0*/  @!P2 FADD.FTZ R5, R5, R120 ;  /* 0x000000780505a221 */ /* 0x001fe20000010000 */
[----:B-1----:R-:W-:-:S04]  /*3bc0*/  @!P2 FADD.FTZ R7, R7, R124 ;  /* 0x0000007c0707a221 */ /* 0x002fc80000010000 */
[----:B------:R-:W0:Y:S01]  /*3bd0*/  SHFL.DOWN PT, R120, R5, 0x8, 0x1f ;  /* 0x09001f0005787f89 */ /* 0x000e2200000e0000 */
[----:B--2---:R-:W-:-:S03]  /*3be0*/  @!P2 FADD.FTZ R6, R6, R127 ;  /* 0x0000007f0606a221 */ /* 0x004fc60000010000 */
[----:B------:R-:W1:Y:S01]  /*3bf0*/  SHFL.DOWN PT, R128, R7, 0x8, 0x1f ;  /* 0x09001f0007807f89 */ /* 0x000e6200000e0000 */
[----:B-----5:R-:W-:-:S03]  /*3c00*/  @!P2 FADD.FTZ R4, R4, R121 ;  /* 0x000000790404a221 */ /* 0x020fc60000010000 */
[----:B------:R-:W2:Y:S01]  /*3c10*/  SHFL.DOWN PT, R129, R6, 0x8, 0x1f ;  /* 0x09001f0006817f89 */ /* 0x000ea200000e0000 */
[----:B------:R-:W-:Y:S01]  /*3c20*/  ISETP.GT.AND P2, PT, R72, 0x17, PT ;  /* 0x000000174800780c */ /* 0x000fe20003f44270 */
[----:B------:R-:W-:Y:S02]  /*3c30*/  FMUL.FTZ R121, R39, R47 ;  /* 0x0000002f27797220 */ /* 0x000fe40000410000 */
[----:B------:R-:W5:Y:S02]  /*3c40*/  SHFL.DOWN PT, R127, R4, 0x8, 0x1f ;  /* 0x09001f00047f7f89 */ /* 0x000f6400000e0000 */
[----:B------:R-:W-:-:S04]  /*3c50*/  FFMA.FTZ R121, R38, R46, -R121 ;  /* 0x0000002e26797223 */ /* 0x000fc80000010879 */
[----:B------:R-:W-:Y:S01]  /*3c60*/  FMUL.FTZ R124, R40, R121 ;  /* 0x00000079287c7220 */ /* 0x000fe20000410000 */
[-C--:B------:R-:W-:Y:S01]  /*3c70*/  FMUL.FTZ R40, R117, R46.reuse ;  /* 0x0000002e75287220 */ /* 0x080fe20000410000 */
[----:B------:R-:W-:-:S03]  /*3c80*/  FMUL.FTZ R117, R39, R46 ;  /* 0x0000002e27757220 */ /* 0x000fc60000410000 */
[-C--:B------:R-:W-:Y:S01]  /*3c90*/  FFMA.FTZ R46, R49, R47.reuse, R40 ;  /* 0x0000002f312e7223 */ /* 0x080fe20000010028 */
[----:B0-----:R-:W-:Y:S01]  /*3ca0*/  @!P2 FADD.FTZ R5, R5, R120 ;  /* 0x000000780505a221 */ /* 0x001fe20000010000 */
[----:B------:R-:W-:Y:S01]  /*3cb0*/  FFMA.FTZ R120, R38, R47, R117 ;  /* 0x0000002f26787223 */ /* 0x000fe20000010075 */
[-C--:B------:R-:W-:Y:S01]  /*3cc0*/  FMUL.FTZ R47, R39, R122.reuse ;  /* 0x0000007a272f7220 */ /* 0x080fe20000410000 */
[----:B------:R-:W-:Y:S01]  /*3cd0*/  FMUL.FTZ R40, R113, R122 ;  /* 0x0000007a71287220 */ /* 0x000fe20000410000 */
[----:B-1----:R-:W-:Y:S01]  /*3ce0*/  @!P2 FADD.FTZ R7, R7, R128 ;  /* 0x000000800707a221 */ /* 0x002fe20000010000 */
[----:B------:R-:W-:Y:S01]  /*3cf0*/  FFMA.FTZ R120, R41, R120, R124 ;  /* 0x0000007829787223 */ /* 0x000fe2000001007c */
[C---:B------:R-:W-:Y:S01]  /*3d00*/  FMUL.FTZ R41, R39.reuse, R123 ;  /* 0x0000007b27297220 */ /* 0x040fe20000410000 */
[----:B------:R-:W0:Y:S01]  /*3d10*/  SHFL.DOWN PT, R128, R5, 0x10, 0x1f ;  /* 0x0a001f0005807f89 */ /* 0x000e2200000e0000 */
[----:B--2---:R-:W-:Y:S01]  /*3d20*/  @!P2 FADD.FTZ R6, R6, R129 ;  /* 0x000000810606a221 */ /* 0x004fe20000010000 */
[----:B------:R-:W-:Y:S01]  /*3d30*/  FFMA.FTZ R97, R110, R46, R97 ;  /* 0x0000002e6e617223 */ /* 0x000fe20000010061 */
[----:B------:R-:W-:Y:S01]  /*3d40*/  FFMA.FTZ R49, R38, R122, -R41 ;  /* 0x0000007a26317223 */ /* 0x000fe20000010829 */
[----:B------:R-:W1:Y:S01]  /*3d50*/  SHFL.DOWN PT, R130, R7, 0x10, 0x1f ;  /* 0x0a001f0007827f89 */ /* 0x000e6200000e0000 */
[----:B-----5:R-:W-:Y:S01]  /*3d60*/  @!P2 FADD.FTZ R4, R4, R127 ;  /* 0x0000007f0404a221 */ /* 0x020fe20000010000 */
[----:B------:R-:W-:Y:S01]  /*3d70*/  FMUL.FTZ R41, R39, R125 ;  /* 0x0000007d27297220 */ /* 0x000fe20000410000 */
[----:B------:R-:W-:Y:S01]  /*3d80*/  ISETP.GT.AND P2, PT, R72, 0xf, PT ;  /* 0x0000000f4800780c */ /* 0x000fe20003f44270 */
[----:B------:R-:W2:Y:S01]  /*3d90*/  SHFL.DOWN PT, R127, R6, 0x10, 0x1f ;  /* 0x0a001f00067f7f89 */ /* 0x000ea200000e0000 */
[----:B------:R-:W-:Y:S01]  /*3da0*/  FFMA.FTZ R113, R93, R46, R120 ;  /* 0x0000002e5d717223 */ /* 0x000fe20000010078 */
[C---:B------:R-:W-:Y:S01]  /*3db0*/  FFMA.FTZ R41, R38.reuse, R126, -R41 ;  /* 0x0000007e26297223 */ /* 0x040fe20000010829 */
[----:B------:R-:W-:Y:S01]  /*3dc0*/  FFMA.FTZ R46, R38, R123, R47 ;  /* 0x0000007b262e7223 */ /* 0x000fe2000001002f */
[----:B------:R-:W5:Y:S01]  /*3dd0*/  SHFL.DOWN PT, R121, R4, 0x10, 0x1f ;  /* 0x0a001f0004797f89 */ /* 0x000f6200000e0000 */
[----:B------:R-:W-:Y:S01]  /*3de0*/  FMUL.FTZ R120, R42, R49 ;  /* 0x000000312a787220 */ /* 0x000fe20000410000 */
[----:B------:R-:W-:Y:S01]  /*3df0*/  FMUL.FTZ R44, R44, R41 ;  /* 0x000000292c2c7220 */ /* 0x000fe20000410000 */
[C---:B------:R-:W-:Y:S01]  /*3e00*/  FMUL.FTZ R41, R39.reuse, R134 ;  /* 0x0000008627297220 */ /* 0x040fe20000410000 */
[C---:B------:R-:W-:Y:S01]  /*3e10*/  FMUL.FTZ R47, R39.reuse, R126 ;  /* 0x0000007e272f7220 */ /* 0x040fe20000410000 */
[----:B------:R-:W-:Y:S01]  /*3e20*/  FMUL.FTZ R39, R39, R133 ;  /* 0x0000008527277220 */ /* 0x000fe20000410000 */
[----:B------:R-:W-:Y:S01]  /*3e30*/  FFMA.FTZ R42, R115, R123, R40 ;  /* 0x0000007b732a7223 */ /* 0x000fe20000010028 */
[C---:B------:R-:W-:Y:S01]  /*3e40*/  FFMA.FTZ R41, R38.reuse, R133, -R41 ;  /* 0x0000008526297223 */ /* 0x040fe20000010829 */
[----:B------:R-:W-:Y:S01]  /*3e50*/  @!P3 MOV R129, 0x400 ;  /* 0x000004000081b802 */ /* 0x000fe20000000f00 */
[----:B------:R-:W-:Y:S01]  /*3e60*/  FFMA.FTZ R46, R43, R46, R120 ;  /* 0x0000002e2b2e7223 */ /* 0x000fe20000010078 */
[----:B------:R-:W-:Y:S01]  /*3e70*/  FFMA.FTZ R40, R38, R125, R47 ;  /* 0x0000007d26287223 */ /* 0x000fe2000001002f */
[----:B------:R-:W-:Y:S01]  /*3e80*/  FMUL.FTZ R43, R48, R126 ;  /* 0x0000007e302b7220 */ /* 0x000fe20000410000 */
[----:B------:R-:W-:Y:S01]  /*3e90*/  FMUL.FTZ R133, R112, R133 ;  /* 0x0000008570857220 */ /* 0x000fe20000410000 */
[----:B------:R-:W-:Y:S01]  /*3ea0*/  FFMA.FTZ R38, R38, R134, R39 ;  /* 0x0000008626267223 */ /* 0x000fe20000010027 */
[----:B------:R-:W-:Y:S01]  /*3eb0*/  FMUL.FTZ R118, R118, R41 ;  /* 0x0000002976767220 */ /* 0x000fe20000410000 */
[----:B---3--:R-:W-:Y:S01]  /*3ec0*/  @!P3 LEA R59, R132, R129, 0x18 ;  /* 0x00000081843bb211 */ /* 0x008fe200078ec0ff */
        /* <DEDUP_REMOVED lines=8> */
[----:B-----5:R-:W-:Y:S01]  /*3f50*/  @!P2 FADD.FTZ R4, R4, R121 ;  /* 0x000000790404a221 */ /* 0x020fe20000010000 */
[----:B------:R-:W-:Y:S01]  /*3f60*/  FFMA.FTZ R41, R89, R116, R40 ;  /* 0x0000007459297223 */ /* 0x000fe20000010028 */
[----:B------:R-:W-:Y:S01]  /*3f70*/  FFMA.FTZ R39, R87, R114, R38 ;  /* 0x0000007257277223 */ /* 0x000fe20000010026 */
[----:B------:R-:W-:Y:S01]  /*3f80*/  FADD.FTZ R86, R113, R86 ;  /* 0x0000005671567221 */ /* 0x000fe20000010000 */
[----:B------:R-:W-:Y:S01]  /*3f90*/  FFMA.FTZ R95, R108, R42, R95 ;  /* 0x0000002a6c5f7223 */ /* 0x000fe2000001005f */
[----:B------:R0:W-:Y:S01]  /*3fa0*/  @!P3 STS.128 [R59+0x640], R4 ;  /* 0x000640043b00b388 */ /* 0x0001e20000000c00 */
        /* <DEDUP_REMOVED lines=17> */
.L_x_18563:
[----:B------:R-:W-:Y:S05]  /*40c0*/  BSYNC B0 ;  /* 0x0000000000007941 */ /* 0x000fea0003800000 */
.L_x_18562:
[----:B------:R-:W-:Y:S01]  /*40d0*/  IADD3 R104, R104, 0x1, RZ ;  /* 0x0000000168687810 */ /* 0x000fe20007ffe0ff */
[----:B------:R-:W-:-:S03]  /*40e0*/  UIADD3 UR5, UP0, UR5, 0x1, URZ ;  /* 0x0000000105057890 */ /* 0x000fc6000ff1e03f */
[----:B------:R-:W-:Y:S01]  /*40f0*/  ISETP.GE.AND P1, PT, R104, UR26, PT ;  /* 0x0000001a68007c0c */ /* 0x000fe2000bf26270 */
[----:B------:R-:W-:-:S12]  /*4100*/  UIADD3.X UR6, URZ, UR6, URZ, UP0, !UPT ;  /* 0x000000063f067290 */ /* 0x000fd800087fe43f */
[----:B------:R-:W-:Y:S05]  /*4110*/  @!P1 BRA `(.L_x_18564) ;  /* 0xffffffd000a89947 */ /* 0x000fea000383ffff */
.L_x_18533:
[----:B------:R-:W2:Y:S01]  /*4120*/  F2F.F16.F32 R2, R96 ;  /* 0x0000006000027304 */ /* 0x000ea20000200800 */
[----:B------:R-:W-:Y:S01]  /*4130*/  BAR.SYNC.DEFER_BLOCKING 0x0 ;  /* 0x0000000000007b1d */ /* 0x000fe20000010000 */
[----:B------:R-:W-:Y:S01]  /*4140*/  LEA R31, R72, R59, 0x3 ;  /* 0x0000003b481f7211 */ /* 0x000fe200078e18ff */
[----:B------:R-:W-:Y:S01]  /*4150*/  FADD.FTZ R57, R57, R92 ;  /* 0x0000005c39397221 */ /* 0x000fe20000010000 */
[C---:B------:R-:W-:Y:S01]  /*4160*/  IADD3 R30, R74.reuse, -0x1, RZ ;  /* 0xffffffff4a1e7810 */ /* 0x040fe20007ffe0ff */
[----:B------:R-:W-:Y:S01]  /*4170*/  UIADD3 UR4, UR4, -0x100, URZ ;  /* 0xffffff0004047890 */ /* 0x000fe2000fffe03f */
[----:B------:R-:W-:-:S03]  /*4180*/  ISETP.GT.AND P4, PT, R74, 0x1, PT ;  /* 0x000000014a00780c */ /* 0x000fc60003f84270 */
[----:B------:R-:W3:Y:S01]  /*4190*/  LDC.64 R22, c[0x0][0x388] ;  /* 0x0000e200ff167b82 */ /* 0x000ee20000000a00 */
[----:B------:R-:W-:Y:S01]  /*41a0*/  F2F.F16.F32 R95, R95 ;  /* 0x0000005f005f7304 */ /* 0x000fe20000200800 */
[----:B------:R-:W-:Y:S01]  /*41b0*/  SHF.L.U32 R18, R30, 0x7, RZ ;  /* 0x000000071e127819 */ /* 0x000fe200000006ff */
[----:B------:R-:W-:Y:S01]  /*41c0*/  ULDC.64 UR6, c[0x0][0x390] ;  /* 0x0000e40000067ab9 */ /* 0x000fe20000000a00 */
[----:B------:R-:W-:Y:S01]  /*41d0*/  FADD.FTZ R57, R57, R90 ;  /* 0x0000005a39397221 */ /* 0x000fe20000010000 */
[----:B------:R-:W-:Y:S02]  /*41e0*/  IADD3 R68, P1, R68, -0x100, RZ ;  /* 0xffffff0044447810 */ /* 0x000fe40007f3e0ff */
[----:B------:R-:W-:Y:S01]  /*41f0*/  SHF.R.S32.HI R19, RZ, 0x1f, R18 ;  /* 0x0000001fff137819 */ /* 0x000fe20000011412 */
[----:B--2---:R-:W-:Y:S01]  /*4200*/  IMAD.WIDE.U32 R2, R2, 0x10000, RZ ;  /* 0x0001000002027825 */ /* 0x004fe200078e00ff */
[----:B------:R-:W2:Y:S01]  /*4210*/  F2F.F16.F32 R0, R97 ;  /* 0x0000006100007304 */ /* 0x000ea20000200800 */
[----:B------:R-:W5:Y:S02]  /*4220*/  LDC.64 R28, c[0x0][0x3e0] ;  /* 0x0000f800ff1c7b82 */ /* 0x000f640000000a00 */
[----:B------:R-:W-:Y:S01]  /*4230*/  FADD.FTZ R57, R57, R88 ;  /* 0x0000005839397221 */ /* 0x000fe20000010000 */
[----:B------:R-:W-:-:S02]  /*4240*/  IADD3 R64, P2, R64, -0x100, RZ ;  /* 0xffffff0040407810 */ /* 0x000fc40007f5e0ff */
[----:B------:R-:W-:Y:S01]  /*4250*/  IADD3 R66, P3, R66, -0x100, RZ ;  /* 0xffffff0042427810 */ /* 0x000fe20007f7e0ff */
[----:B------:R-:W-:Y:S01]  /*4260*/  FADD.FTZ R57, R57, R86 ;  /* 0x0000005639397221 */ /* 0x000fe20000010000 */
[----:B------:R-:W-:Y:S01]  /*4270*/  IADD3.X R69, R69, -0x1, RZ, P1, !PT ;  /* 0xffffffff45457810 */ /* 0x000fe20000ffe4ff */
[----:B01----:R-:W0:Y:S01]  /*4280*/  F2F.F16.F32 R5, R94 ;  /* 0x0000005e00057304 */ /* 0x003e220000200800 */
[----:B------:R-:W1:Y:S01]  /*4290*/  LDC.64 R26, c[0x0][0x3a8] ;  /* 0x0000ea00ff1a7b82 */ /* 0x000e620000000a00 */
[----:B------:R-:W-:Y:S02]  /*42a0*/  IADD3.X R65, R65, -0x1, RZ, P2, !PT ;  /* 0xffffffff41417810 */ /* 0x000fe400017fe4ff */
[----:B------:R-:W-:Y:S02]  /*42b0*/  IADD3.X R67, R67, -0x1, RZ, P3, !PT ;  /* 0xffffffff43437810 */ /* 0x000fe40001ffe4ff */
[----:B------:R-:W-:Y:S01]  /*42c0*/  MOV R74, R30 ;  /* 0x0000001e004a7202 */ /* 0x000fe20000000f00 */
[----:B---3--:R-:W-:Y:S01]  /*42d0*/  IMAD R4, R22, UR14, RZ ;  /* 0x0000000e16047c24 */ /* 0x008fe2000f8e02ff */
[----:B--2---:R-:W-:Y:S01]  /*42e0*/  PRMT R7, R95, 0x5410, R0 ;  /* 0x000054105f077816 */ /* 0x004fe20000000000 */
[----:B------:R-:W-:Y:S02]  /*42f0*/  F2F.F16.F32 R21, R88 ;  /* 0x0000005800157304 */ /* 0x000fe40000200800 */
[----:B------:R-:W-:Y:S01]  /*4300*/  IMAD R23, R23, UR15, R4 ;  /* 0x0000000f17177c24 */ /* 0x000fe2000f8e0204 */
[----:B------:R-:W-:-:S02]  /*4310*/  LOP3.LUT R7, R7, R3, RZ, 0xfc, !PT ;  /* 0x0000000307077212 */ /* 0x000fc400078efcff */
[----:B0-----:R-:W-:Y:S01]  /*4320*/  LOP3.LUT R6, R2, R5, RZ, 0xfc, !PT ;  /* 0x0000000502067212 */ /* 0x001fe200078efcff */
[----:B------:R-:W-:Y:S02]  /*4330*/  IMAD.WIDE.U32 R4, R22, UR15, R18 ;  /* 0x0000000f16047c25 */ /* 0x000fe4000f8e0012 */
[----:B------:R-:W0:Y:S02]  /*4340*/  F2F.F16.F32 R0, R90 ;  /* 0x0000005a00007304 */ /* 0x000e240000200800 */
[----:B------:R2:W-:Y:S01]  /*4350*/  STS.64 [R31], R6 ;  /* 0x000000061f007388 */ /* 0x0005e20000000a00 */
[----:B------:R-:W-:-:S03]  /*4360*/  NOP ;  /* 0x0000000000007918 */ /* 0x000fc60000000000 */
[----:B------:R-:W3:Y:S02]  /*4370*/  LDS.64 R2, [R31] ;  /* 0x000000001f027984 */ /* 0x000ee40000000a00 */
[----:B------:R-:W4:Y:S01]  /*4380*/  F2F.F16.F32 R22, R86 ;  /* 0x0000005600167304 */ /* 0x000f220000200800 */
[----:B------:R-:W-:Y:S01]  /*4390*/  IADD3 R5, R5, R23, RZ ;  /* 0x0000001705057210 */ /* 0x000fe20007ffe0ff */
[----:B-1----:R-:W-:-:S04]  /*43a0*/  IMAD.WIDE.U32 R18, R26, UR15, R18 ;  /* 0x0000000f1a127c25 */ /* 0x002fc8000f8e0012 */
[----:B--2---:R-:W-:Y:S02]  /*43b0*/  IMAD R7, R51, UR6, RZ ;  /* 0x0000000633077c24 */ /* 0x004fe4000f8e02ff */
[----:B------:R-:W1:Y:S02]  /*43c0*/  F2F.F16.F32 R25, R92 ;  /* 0x0000005c00197304 */ /* 0x000e640000200800 */
[C---:B------:R-:W-:Y:S02]  /*43d0*/  IMAD R23, R50.reuse, UR7, R7 ;  /* 0x0000000732177c24 */ /* 0x040fe4000f8e0207 */
[----:B------:R-:W-:Y:S01]  /*43e0*/  IMAD.WIDE.U32 R6, R50, UR6, R4 ;  /* 0x0000000632067c25 */ /* 0x000fe2000f8e0004 */
[----:B------:R-:W-:-:S03]  /*43f0*/  ULDC.64 UR6, c[0x0][0x3b0] ;  /* 0x0000ec0000067ab9 */ /* 0x000fc60000000a00 */
[----:B0-----:R-:W-:Y:S01]  /*4400*/  IMAD.WIDE.U32 R4, R0, 0x10000, RZ ;  /* 0x0001000000047825 */ /* 0x001fe200078e00ff */
[----:B------:R-:W-:Y:S02]  /*4410*/  IADD3 R7, R7, R23, RZ ;  /* 0x0000001707077210 */ /* 0x000fe40007ffe0ff */
[----:B-----5:R-:W-:Y:S01]  /*4420*/  LEA R20, P0, R6, R28, 0x1 ;  /* 0x0000001c06147211 */ /* 0x020fe200078008ff */
[----:B------:R-:W-:Y:S01]  /*4430*/  IMAD R0, R26, UR14, RZ ;  /* 0x0000000e1a007c24 */ /* 0x000fe2000f8e02ff */
[----:B----4-:R-:W-:Y:S02]  /*4440*/  PRMT R23, R21, 0x5410, R22 ;  /* 0x0000541015177816 */ /* 0x010fe40000000016 */
[----:B------:R-:W-:Y:S02]  /*4450*/  LEA.HI.X R21, R6, R29, R7, 0x1, P0 ;  /* 0x0000001d06157211 */ /* 0x000fe400000f0c07 */
[----:B------:R-:W-:Y:S02]  /*4460*/  LOP3.LUT R23, R23, R5, RZ, 0xfc, !PT ;  /* 0x0000000517177212 */ /* 0x000fe400078efcff */
[----:B-1----:R-:W-:Y:S01]  /*4470*/  LOP3.LUT R22, R4, R25, RZ, 0xfc, !PT ;  /* 0x0000001904167212 */ /* 0x002fe200078efcff */
[----:B------:R-:W-:Y:S01]  /*4480*/  IMAD.WIDE R4, R58, 0x8, R20 ;  /* 0x000000083a047825 */ /* 0x000fe200078e0214 */
[----:B------:R-:W0:Y:S03]  /*4490*/  LDC.64 R24, c[0x0][0x3f0] ;  /* 0x0000fc00ff187b82 */ /* 0x000e260000000a00 */
[----:B------:R-:W-:-:S05]  /*44a0*/  IMAD R21, R27, UR15, R0 ;  /* 0x0000000f1b157c24 */ /* 0x000fca000f8e0200 */
[----:B------:R-:W-:Y:S01]  /*44b0*/  IADD3 R19, R19, R21, RZ ;  /* 0x0000001513137210 */ /* 0x000fe20007ffe0ff */
[----:B---3--:R1:W-:Y:S01]  /*44c0*/  STG.E.64 desc[UR12][R4.64], R2 ;  /* 0x0000000204007986 */ /* 0x0083e2000c101b0c */
        /* <DEDUP_REMOVED lines=15> */
.L_x_18532:
        /* <DEDUP_REMOVED lines=26> */
.L_x_18567:
[----:B------:R-:W-:Y:S05]  /*4760*/  BSYNC B0 ;  /* 0x0000000000007941 */ /* 0x000fea0003800000 */
.L_x_18566:
        /* <DEDUP_REMOVED lines=29> */
.L_x_18569:
[----:B-1----:R-:W1:Y:S02]  /*4940*/  S2R R15, SR_TID.X ;  /* 0x00000000000f7919 */ /* 0x002e640000002100 */
.L_x_18570:
[----:B------:R-:W-:Y:S05]  /*4950*/  BSYNC B0 ;  /* 0x0000000000007941 */ /* 0x000fea0003800000 */
.L_x_18568:
[----:B------:R-:W-:Y:S02]  /*4960*/  ULDC UR16, c[0x0][0x21c] ;  /* 0x0000870000107ab9 */ /* 0x000fe40000000800 */
[----:B-1----:R-:W-:-:S13]  /*4970*/  ISETP.GE.AND P0, PT, R15, UR16, PT ;  /* 0x000000100f007c0c */ /* 0x002fda000bf06270 */
[----:B------:R-:W-:Y:S05]  /*4980*/  @P0 EXIT ;  /* 0x000000000000094d */ /* 0x000fea0003800000 */
[----:B------:R-:W1:Y:S01]  /*4990*/  S2UR UR5, SR_CgaCtaId ;  /* 0x00000000000579c3 */ /* 0x000e620000008800 */
[----:B------:R-:W-:Y:S01]  /*49a0*/  ULDC.64 UR6, c[0x0][0x378] ;  /* 0x0000de0000067ab9 */ /* 0x000fe20000000a00 */
[----:B------:R-:W-:Y:S01]  /*49b0*/  ULDC.64 UR8, c[0x0][0x338] ;  /* 0x0000ce0000087ab9 */ /* 0x000fe20000000a00 */
[C---:B0-----:R-:W-:Y:S01]  /*49c0*/  IMAD R3, R51.reuse, UR6, RZ ;  /* 0x0000000633037c24 */ /* 0x041fe2000f8e02ff */
        /* <DEDUP_REMOVED lines=15> */
.L_x_18572:
        /* <DEDUP_REMOVED lines=28> */
.L_x_18571:
[----:B------:R-:W-:Y:S05]  /*4c80*/  EXIT ;  /* 0x000000000000794d */ /* 0x000fea0003800000 */
.L_x_18573:
        /* <DEDUP_REMOVED lines=15> */
.L_x_19052:


//--------------------- .text._Z25selective_scan_bwd_kernelI32Selective_Scan_bwd_kernel_traitsILi32ELi4ELb1ELb1ELb0ELb0ELb1EN3c104HalfENS1_7complexIfEEEEv12SSMParamsBwd --------------------------
	.section	.text._Z25selective_scan_bwd_kernelI32Selective_Scan_bwd_kernel_traitsILi32ELi4ELb1ELb1ELb0ELb0ELb1EN3c104HalfENS1_7complexIfEEEEv12SSMParamsBwd,"ax",@progbits
	.align	128
        .global         _Z25selective_scan_bwd_kernelI32Selective_Scan_bwd_kernel_traitsILi32ELi4ELb1ELb1ELb0ELb0ELb1EN3c104HalfENS1_7complexIfEEEEv12SSMParamsBwd
        .type           _Z25selective_scan_bwd_kernelI32Selective_Scan_bwd_kernel_traitsILi32ELi4ELb1ELb1ELb0ELb0ELb1EN3c104HalfENS1_7complexIfEEEEv12SSMParamsBwd,@function
        .size           _Z25selective_scan_bwd_kernelI32Selective_Scan_bwd_kernel_traitsILi32ELi4ELb1ELb1ELb0ELb0ELb1EN3c104HalfENS1_7complexIfEEEEv12SSMParamsBwd,(.L_x_19053 - _Z25selective_scan_bwd_kernelI32Selective_Scan_bwd_kernel_traitsILi32ELi4ELb1ELb1ELb0ELb0ELb1EN3c104HalfENS1_7complexIfEEEEv12SSMParamsBwd)
        .other          _Z25selective_scan_bwd_kernelI32Selective_Scan_bwd_kernel_traitsILi32ELi4ELb1ELb1ELb0ELb0ELb1EN3c104HalfENS1_7complexIfEEEEv12SSMParamsBwd,@"STO_CUDA_ENTRY STV_DEFAULT"
_Z25selective_scan_bwd_kernelI32Selective_Scan_bwd_kernel_traitsILi32ELi4ELb1ELb1ELb0ELb0ELb1EN3c104HalfENS1_7complexIfEEEEv12SSMParamsBwd:
.text._Z25selective_scan_bwd_kernelI32Selective_Scan_bwd_kernel_traitsILi32ELi4ELb1ELb1ELb0ELb0ELb1EN3c104HalfENS1_7complexIfEEEEv12SSMParamsBwd:
        /* <DEDUP_REMOVED lines=8> */
[----:B------:R-:W3:Y:S08]  /*0080*/  LDC.64 R4, c[0x0][0x300] ;  /* 0x0000c000ff047b82 */ /* 0x000ef00000000a00 */
[----:B------:R-:W4:Y:S01]  /*0090*/  S2UR UR14, SR_CTAID.X ;  /* 0x00000000000e79c3 */ /* 0x000f220000002500 */
[----:B0-----:R-:W-:-:S07]  /*00a0*/  IABS R9, R11 ;  /* 0x0000000b00097213 */ /* 0x001fce0000000000 */
[----:B------:R-:W0:Y:S01]  /*00b0*/  LDC R27, c[0x0][0x224] ;  /* 0x00008900ff1b7b82 */ /* 0x000e220000000800 */
[----:B------:R-:W1:Y:S01]  /*00c0*/  I2F.RP R0, R9 ;  /* 0x0000000900007306 */ /* 0x000e620000209400 */
[----:B--2---:R-:W-:-:S06]  /*00d0*/  ISETP.NE.U32.AND P0, PT, R2, RZ, PT ;  /* 0x000000ff0200720c */ /* 0x004fcc0003f05070 */
[----:B------:R-:W2:Y:S01]  /*00e0*/  LDC.64 R12, c[0x0][0x298] ;  /* 0x0000a600ff0c7b82 */ /* 0x000ea20000000a00 */
[----:B------:R-:W-:-:S07]  /*00f0*/  ISETP.NE.AND.EX P0, PT, R3, RZ, PT, P0 ;  /* 0x000000ff0300720c */ /* 0x000fce0003f05300 */
[----:B------:R-:W2:Y:S01]  /*0100*/  LDC.64 R22, c[0x0][0x3d8] ;  /* 0x0000f600ff167b82 */ /* 0x000ea20000000a00 */
[----:B-1----:R-:W1:Y:S01]  /*0110*/  MUFU.RCP R0, R0 ;  /* 0x0000000000007308 */ /* 0x002e620000001000 */
[----:B------:R-:W-:-:S06]  /*0120*/  SHF.R.S32.HI R53, RZ, 0x1f, R52 ;  /* 0x0000001fff357819 */ /* 0x000fcc0000011434 */
[----:B------:R-:W2:Y:S01]  /*0130*/  LDC.64 R14, c[0x0][0x258] ;  /* 0x00009600ff0e7b82 */ /* 0x000ea20000000a00 */
[----:B------:R-:W-:-:S07]  /*0140*/  @P0 LEA R2, P2, R52, R2, 0x2 ;  /* 0x0000000234020211 */ /* 0x000fce00078410ff */
[----:B------:R-:W2:Y:S01]  /*0150*/  LDC.64 R24, c[0x0][0x3f8] ;  /* 0x0000fe00ff187b82 */ /* 0x000ea20000000a00 */
[----:B------:R-:W-:-:S07]  /*0160*/  @P0 LEA.HI.X R3, R52, R3, R53, 0x2, P2 ;  /* 0x0000000334030211 */ /* 0x000fce00010f1435 */
[----:B------:R-:W2:Y:S01]  /*0170*/  LDC.64 R28, c[0x0][0x2f0] ;  /* 0x0000bc00ff1c7b82 */ /* 0x000ea20000000a00 */
[----:B-1----:R-:W-:Y:S01]  /*0180*/  IADD3 R6, R0, 0xffffffe, RZ ;  /* 0x0ffffffe00067810 */ /* 0x002fe20007ffe0ff */
[----:B------:R1:W5:Y:S01]  /*0190*/  @P0 LDG.E R54, desc[UR12][R2.64] ;  /* 0x0000000c02360981 */ /* 0x000362000c1e1900 */
[----:B---3--:R-:W-:-:S05]  /*01a0*/  ISETP.NE.U32.AND P1, PT, R4, RZ, PT ;  /* 0x000000ff0400720c */ /* 0x008fca0003f25070 */
[----:B------:R-:W3:Y:S01]  /*01b0*/  LDC.64 R30, c[0x0][0x2f8] ;  /* 0x0000be00ff1e7b82 */ /* 0x000ee20000000a00 */
[----:B------:R4:W0:Y:S01]  /*01c0*/  F2I.FTZ.U32.TRUNC.NTZ R7, R6 ;  /* 0x0000000600077305 */ /* 0x000822000021f000 */
[----:B------:R-:W-:-:S06]  /*01d0*/  ISETP.NE.AND.EX P1, PT, R5, RZ, PT, P1 ;  /* 0x000000ff0500720c */ /* 0x000fcc0003f25310 */
[----:B------:R-:W3:Y:S01]  /*01e0*/  LDC.64 R70, c[0x0][0x3b8] ;  /* 0x0000ee00ff467b82 */ /* 0x000ee20000000a00 */
[----:B------:R-:W-:Y:S01]  /*01f0*/  CS2R R18, SRZ ;  /* 0x0000000000127805 */ /* 0x000fe2000001ff00 */
[----:B----4-:R-:W-:Y:S01]  /*0200*/  HFMA2.MMA R6, -RZ, RZ, 0, 0 ;  /* 0x00000000ff067435 */ /* 0x010fe200000001ff */
[----:B-1----:R-:W-:Y:S02]  /*0210*/  IABS R2, R52 ;  /* 0x0000003400027213 */ /* 0x002fe40000000000 */
[----:B------:R-:W-:Y:S01]  /*0220*/  CS2R R16, SRZ ;  /* 0x0000000000107805 */ /* 0x000fe2000001ff00 */
[----:B------:R-:W-:Y:S01]  /*0230*/  ULDC.64 UR16, c[0x0][0x268] ;  /* 0x00009a0000107ab9 */ /* 0x000fe20000000a00 */
[C---:B------:R-:W-:Y:S02]  /*0240*/  @P1 LEA R4, P3, R52.reuse, R4, 0x2 ;  /* 0x0000000434041211 */ /* 0x040fe400078610ff */
[----:B0-----:R-:W-:Y:S02]  /*0250*/  IADD3 R8, RZ, -R7, RZ ;  /* 0x80000007ff087210 */ /* 0x001fe40007ffe0ff */
[----:B------:R-:W-:-:S03]  /*0260*/  @P1 LEA.HI.X R5, R52, R5, R53, 0x2, P3 ;  /* 0x0000000534051211 */ /* 0x000fc600018f1435 */
[----:B------:R-:W-:Y:S02]  /*0270*/  IMAD R3, R8, R9, RZ ;  /* 0x0000000908037224 */ /* 0x000fe400078e02ff */
[----:B------:R0:W5:Y:S02]  /*0280*/  @P1 LDG.E R55, desc[UR12][R4.64] ;  /* 0x0000000c04371981 */ /* 0x000164000c1e1900 */
[----:B------:R-:W-:-:S06]  /*0290*/  IMAD.HI.U32 R7, R7, R3, R6 ;  /* 0x0000000307077227 */ /* 0x000fcc00078e0006 */
[----:B------:R-:W-:Y:S01]  /*02a0*/  IMAD.HI.U32 R56, R7, R2, RZ ;  /* 0x0000000207387227 */ /* 0x000fe200078e00ff */
[----:B0-----:R-:W0:Y:S04]  /*02b0*/  LDC.64 R4, c[0x0][0x288] ;  /* 0x0000a200ff047b82 */ /* 0x001e280000000a00 */
[----:B------:R-:W-:-:S05]  /*02c0*/  IADD3 R0, -R56, RZ, RZ ;  /* 0x000000ff38007210 */ /* 0x000fca0007ffe1ff */
[----:B------:R-:W-:-:S05]  /*02d0*/  IMAD R0, R9, R0, R2 ;  /* 0x0000000009007224 */ /* 0x000fca00078e0202 */
[----:B------:R-:W-:Y:S01]  /*02e0*/  ISETP.GT.U32.AND P1, PT, R9, R0, PT ;  /* 0x000000000900720c */ /* 0x000fe20003f24070 */
[----:B------:R-:W-:-:S04]  /*02f0*/  USHF.R.S32.HI UR15, URZ, 0x1f, UR14 ;  /* 0x0000001f3f0f7899 */ /* 0x000fc8000801140e */
        /* <DEDUP_REMOVED lines=15> */
[CC--:B0-----:R-:W-:Y:S01]  /*03f0*/  IMAD.WIDE.U32 R2, R52.reuse, R4.reuse, UR4 ;  /* 0x0000000434027e25 */ /* 0x0c1fe2000f8e0004 */
[----:B------:R-:W-:Y:S01]  /*0400*/  @!P1 LOP3.LUT R56, RZ, R11, RZ, 0x33, !PT ;  /* 0x0000000bff389212 */ /* 0x000fe200078e33ff */
[----:B------:R-:W-:Y:S01]  /*0410*/  UIMAD UR8, UR14, UR9, UR8 ;  /* 0x000000090e0872a4 */ /* 0x000fe2000f8e0208 */
[----:B------:R-:W-:Y:S01]  /*0420*/  LEA R7, R27, 0xffffff80, 0x7 ;  /* 0xffffff801b077811 */ /* 0x000fe200078e38ff */
[----:B------:R-:W-:Y:S01]  /*0430*/  IMAD R0, R53, R4, RZ ;  /* 0x0000000435007224 */ /* 0x000fe200078e02ff */
[----:B------:R-:W0:Y:S01]  /*0440*/  LDC.64 R10, c[0x0][0x330] ;  /* 0x0000cc00ff0a7b82 */ /* 0x000e220000000a00 */
[----:B------:R-:W-:Y:S01]  /*0450*/  UIADD3 UR7, UR7, UR8, URZ ;  /* 0x0000000807077290 */ /* 0x000fe2000fffe03f */
[----:B------:R-:W-:Y:S01]  /*0460*/  IADD3 R67, P0, R7, R2, RZ ;  /* 0x0000000207437210 */ /* 0x000fe20007f1e0ff */
[----:B------:R-:W-:Y:S01]  /*0470*/  IMAD R0, R52, R5, R0 ;  /* 0x0000000534007224 */ /* 0x000fe200078e0200 */
[----:B------:R-:W-:Y:S01]  /*0480*/  SHF.R.S32.HI R9, RZ, 0x1f, R7 ;  /* 0x0000001fff097819 */ /* 0x000fe20000011407 */
[----:B--2---:R-:W-:Y:S01]  /*0490*/  IMAD R2, R53, R12, RZ ;  /* 0x0000000c35027224 */ /* 0x004fe200078e02ff */
        /* <DEDUP_REMOVED lines=11> */
[-C--:B0-----:R-:W-:Y:S01]  /*0550*/  IMAD R8, R53, R10.reuse, RZ ;  /* 0x0000000a35087224 */ /* 0x081fe200078e02ff */
        /* <DEDUP_REMOVED lines=8> */
[----:B------:R-:W0:Y:S01]  /*05e0*/  @P0 LDC R11, c[0x0][0x214] ;  /* 0x00008500ff0b0b82 */ /* 0x000e220000000800 */
[----:B------:R-:W-:Y:S01]  /*05f0*/  IADD3 R7, P2, R7, R4, RZ ;  /* 0x0000000407077210 */ /* 0x000fe20007f5e0ff */
[----:B------:R-:W-:Y:S01]  /*0600*/  UIADD3 UR5, UR5, UR6, URZ ;  /* 0x0000000605057290 */ /* 0x000fe2000fffe03f */
[----:B------:R-:W-:Y:S01]  /*0610*/  ISETP.NE.U32.AND P1, PT, R22, RZ, PT ;  /* 0x000000ff1600720c */ /* 0x000fe20003f25070 */
[-C--:B------:R-:W-:Y:S01]  /*0620*/  IMAD R2, R57, R14.reuse, RZ ;  /* 0x0000000e39027224 */ /* 0x080fe200078e02ff */
[----:B------:R-:W-:Y:S01]  /*0630*/  IADD3.X R4, R9, R5, R8, P2, !PT ;  /* 0x0000000509047210 */ /* 0x000fe200017fe408 */
[----:B------:R-:W-:Y:S01]  /*0640*/  ULDC.64 UR8, c[0x0][0x348] ;  /* 0x0000d20000087ab9 */ /* 0x000fe20000000a00 */
[----:B------:R-:W-:Y:S01]  /*0650*/  ISETP.NE.AND.EX P1, PT, R23, RZ, PT, P1 ;  /* 0x000000ff1700720c */ /* 0x000fe20003f25310 */
[C---:B------:R-:W-:Y:S01]  /*0660*/  IMAD R9, R56.reuse, R15, R2 ;  /* 0x0000000f38097224 */ /* 0x040fe200078e0202 */
[----:B------:R-:W1:Y:S01]  /*0670*/  @P0 LDC R13, c[0x0][0x21c] ;  /* 0x00008700ff0d0b82 */ /* 0x000e620000000800 */
[----:B------:R-:W-:Y:S01]  /*0680*/  IMAD.WIDE.U32 R2, R56, R14, UR4 ;  /* 0x0000000438027e25 */ /* 0x000fe2000f8e000e */
[----:B------:R-:W-:Y:S01]  /*0690*/  LEA R5, R27, 0xffffff00, 0x8 ;  /* 0xffffff001b057811 */ /* 0x000fe200078e40ff */
[----:B------:R-:W-:Y:S01]  /*06a0*/  ULDC.64 UR6, c[0x0][0x230] ;  /* 0x00008c0000067ab9 */ /* 0x000fe20000000a00 */
[----:B------:R-:W-:-:S02]  /*06b0*/  ISETP.NE.U32.AND P2, PT, R24, RZ, PT ;  /* 0x000000ff1800720c */ /* 0x000fc40003f45070 */
[----:B------:R-:W-:Y:S02]  /*06c0*/  IADD3 R73, P5, R5, R2, RZ ;  /* 0x0000000205497210 */ /* 0x000fe40007fbe0ff */
[----:B------:R-:W2:Y:S01]  /*06d0*/  @P0 LDC.64 R20, c[0x0][0x310] ;  /* 0x0000c400ff140b82 */ /* 0x000ea20000000a00 */
[----:B------:R-:W-:Y:S02]  /*06e0*/  IADD3 R2, R3, R9, RZ ;  /* 0x0000000903027210 */ /* 0x000fe40007ffe0ff */
[----:B------:R-:W-:Y:S02]  /*06f0*/  ISETP.NE.AND.EX P2, PT, R25, RZ, PT, P2 ;  /* 0x000000ff1900720c */ /* 0x000fe40003f45320 */
[----:B------:R-:W-:-:S03]  /*0700*/  LEA.HI.X.SX32 R2, R5, R2, 0x1, P5 ;  /* 0x0000000205027211 */ /* 0x000fc600028f0eff */
[----:B------:R-:W4:Y:S01]  /*0710*/  LDC.64 R14, c[0x0][0x2d8] ;  /* 0x0000b600ff0e7b82 */ /* 0x000f220000000a00 */
[C---:B------:R-:W-:Y:S02]  /*0720*/  @P1 LEA R18, P3, R52.reuse, R22, 0x2 ;  /* 0x0000001634121211 */ /* 0x040fe400078610ff */
[C---:B------:R-:W-:Y:S02]  /*0730*/  LEA R66, P5, R67.reuse, R28, 0x1 ;  /* 0x0000001c43427211 */ /* 0x040fe400078a08ff */
[----:B------:R-:W-:Y:S02]  /*0740*/  @P1 LEA.HI.X R19, R52, R23, R53, 0x2, P3 ;  /* 0x0000001734131211 */ /* 0x000fe400018f1435 */
[----:B------:R-:W-:Y:S01]  /*0750*/  LEA.HI.X R67, R67, R29, R0, 0x1, P5 ;  /* 0x0000001d43437211 */ /* 0x000fe200028f0c00 */
[----:B0-----:R-:W-:Y:S01]  /*0760*/  @P0 IMAD R0, R11, UR14, R52 ;  /* 0x0000000e0b000c24 */ /* 0x001fe2000f8e0234 */
[----:B---3--:R-:W-:-:S03]  /*0770*/  LEA R68, P1, R69, R30, 0x1 ;  /* 0x0000001e45447211 */ /* 0x008fc600078208ff */
[----:B------:R-:W-:Y:S01]  /*0780*/  @P0 IMAD R0, R0, R27, RZ ;  /* 0x0000001b00000224 */ /* 0x000fe200078e02ff */
[----:B------:R-:W-:Y:S02]  /*0790*/  LEA.HI.X R69, R69, R31, R6, 0x1, P1 ;  /* 0x0000001f45457211 */ /* 0x000fe400008f0c06 */
[----:B------:R-:W-:Y:S02]  /*07a0*/  ISETP.GE.AND P1, PT, R27, 0x1, PT ;  /* 0x000000011b00780c */ /* 0x000fe40003f26270 */
[----:B------:R-:W-:Y:S01]  /*07b0*/  @P2 LEA R16, P4, R52, R24, 0x2 ;  /* 0x0000001834102211 */ /* 0x000fe200078810ff */
[----:B-1----:R-:W-:Y:S01]  /*07c0*/  @P0 IMAD R3, R0, R13, RZ ;  /* 0x0000000d00030224 */ /* 0x002fe200078e02ff */
[----:B------:R-:W-:Y:S02]  /*07d0*/  USHF.R.U32.HI UR4, URZ, 0x1, UR9 ;  /* 0x000000013f047899 */ /* 0x000fe40008011609 */
[----:B------:R-:W-:Y:S01]  /*07e0*/  @P2 LEA.HI.X R17, R52, R25, R53, 0x2, P4 ;  /* 0x0000001934112211 */ /* 0x000fe200020f1435 */
[----:B--2---:R-:W-:Y:S01]  /*07f0*/  @P0 IMAD.WIDE R20, R3, 0x10, R20 ;  /* 0x0000001003140825 */ /* 0x004fe200078e0214 */
[----:B------:R-:W-:Y:S01]  /*0800*/  LEA R70, P2, R7, R70, 0x1 ;  /* 0x0000004607467211 */ /* 0x000fe200078408ff */
[----:B------:R-:W-:-:S02]  /*0810*/  USHF.R.U64 UR8, UR8, 0x1, UR9 ;  /* 0x0000000108087899 */ /* 0x000fc40008001209 */
[----:B------:R-:W-:Y:S01]  /*0820*/  UIMAD UR4, UR4, UR14, URZ ;  /* 0x0000000e040472a4 */ /* 0x000fe2000f8e023f */
[C---:B------:R-:W-:Y:S02]  /*0830*/  IMAD R3, R53.reuse, UR6, RZ ;  /* 0x0000000635037c24 */ /* 0x040fe4000f8e02ff */
[----:B------:R-:W-:Y:S01]  /*0840*/  IMAD R5, R53, UR16, RZ ;  /* 0x0000001035057c24 */ /* 0x000fe2000f8e02ff */
[----:B------:R-:W-:Y:S01]  /*0850*/  LEA.HI.X R71, R7, R71, R4, 0x1, P2 ;  /* 0x0000004707477211 */ /* 0x000fe200010f0c04 */
[----:B------:R-:W-:Y:S01]  /*0860*/  UIMAD UR4, UR15, UR8, UR4 ;  /* 0x000000080f0472a4 */ /* 0x000fe2000f8e0204 */
[C---:B----4-:R-:W-:Y:S01]  /*0870*/  LEA R72, P2, R73.reuse, R14, 0x1 ;  /* 0x0000000e49487211 */ /* 0x050fe200078408ff */
        /* <DEDUP_REMOVED lines=64> */
.L_x_18608:
[----:B------:R-:W-:Y:S01]  /*0c80*/  BAR.SYNC.DEFER_BLOCKING 0x0 ;  /* 0x0000000000007b1d */ /* 0x000fe20000010000 */
[----:B0-----:R-:W-:Y:S01]  /*0c90*/  IMAD.WIDE R2, R60, 0x8, R66 ;  /* 0x000000083c027825 */ /* 0x001fe200078e0242 */
[----:B------:R-:W-:-:S03]  /*0ca0*/  LEA R87, R74, R61, 0x3 ;  /* 0x0000003d4a577211 */ /* 0x000fc600078e18ff */
[----:B------:R-:W-:-:S03]  /*0cb0*/  IMAD.WIDE R6, R60, 0x8, R68 ;  /* 0x000000083c067825 */ /* 0x000fc600078e0244 */
[----:B------:R-:W0:Y:S01]  /*0cc0*/  LDC.64 R24, c[0x0][0x2a0] ;  /* 0x0000a800ff187b82 */ /* 0x000e220000000a00 */
[----:B------:R-:W-:Y:S01]  /*0cd0*/  IMAD.WIDE R22, R60, 0x8, R70 ;  /* 0x000000083c167825 */ /* 0x000fe200078e0246 */
[----:B------:R-:W-:Y:S01]  /*0ce0*/  LEA R8, R76, 0xffffff80, 0x7 ;  /* 0xffffff804c087811 */ /* 0x000fe200078e38ff */
[----:B------:R-:W-:-:S05]  /*0cf0*/  ULDC.64 UR6, c[0x0][0x2a8] ;  /* 0x0000aa0000067ab9 */ /* 0x000fca0000000a00 */
        /* <DEDUP_REMOVED lines=52> */
[----:B------:R-:W-:Y:S02]  /*1040*/  HADD2.F32 R107, -RZ, R5.H0_H0 ;  /* 0x20000005ff6b7230 */ /* 0x000fe40000004100 */
[----:B------:R-:W-:Y:S01]  /*1050*/  HADD2.F32 R108, -RZ, R108.H0_H0 ;  /* 0x2000006cff6c7230 */ /* 0x000fe20000004100 */
[--C-:B0-----:R-:W-:Y:S01]  /*1060*/  SHF.R.U32.HI R36, RZ, 0x10, R29.reuse ;  /* 0x00000010ff247819 */ /* 0x101fe2000001161d */
[----:B------:R-:W-:Y:S01]  /*1070*/  HADD2.F32 R33, -RZ, R29.H0_H0 ;  /* 0x2000001dff217230 */ /* 0x000fe20000004100 */
[----:B------:R-:W-:Y:S01]  /*1080*/  SHF.R.U64 R30, R28, 0x10, R29 ;  /* 0x000000101c1e7819 */ /* 0x000fe2000000121d */
[----:B------:R-:W-:-:S02]  /*1090*/  HADD2.F32 R27, -RZ, R28.H0_H0 ;  /* 0x2000001cff1b7230 */ /* 0x000fc40000004100 */
[----:B------:R-:W-:Y:S02]  /*10a0*/  HADD2.F32 R36, -RZ, R36.H0_H0 ;  /* 0x20000024ff247230 */ /* 0x000fe40000004100 */
        /* <DEDUP_REMOVED lines=9> */
[----:B-1----:R-:W-:Y:S01]  /*1140*/  FADD.FTZ R24, R26, 1 ;  /* 0x3f8000001a187421 */ /* 0x002fe20000010000 */
[----:B------:R-:W-:-:S05]  /*1150*/  SHF.R.U64 R26, R4, 0x10, R5 ;  /* 0x00000010041a7819 */ /* 0x000fca0000001205 */
[----:B------:R-:W-:Y:S01]  /*1160*/  HADD2.F32 R26, -RZ, R26.H0_H0 ;  /* 0x2000001aff1a7230 */ /* 0x000fe20000004100 */
[----:B------:R-:W-:Y:S01]  /*1170*/  MUFU.RCP R37, R24 ;  /* 0x0000001800257308 */ /* 0x000fe20000001000 */
[----:B---3--:R-:W-:-:S07]  /*1180*/  FADD.FTZ R0, R0, 1 ;  /* 0x3f80000000007421 */ /* 0x008fce0000010000 */
[----:B------:R0:W1:Y:S02]  /*1190*/  MUFU.RCP R28, R0 ;  /* 0x00000000001c7308 */ /* 0x0000640000001000 */
[----:B0-----:R-:W-:Y:S02]  /*11a0*/  HADD2.F32 R0, -RZ, R4.H0_H0 ;  /* 0x20000004ff007230 */ /* 0x001fe40000004100 */
[----:B-1----:R-:W-:-:S04]  /*11b0*/  FADD.FTZ R4, -R28, 1 ;  /* 0x3f8000001c047421 */ /* 0x002fc80000010100 */
        /* <DEDUP_REMOVED lines=9> */
[----:B------:R0:W2:Y:S01]  /*1250*/  MUFU.RCP R31, R23 ;  /* 0x00000017001f7308 */ /* 0x0000a20000001000 */
[----:B------:R-:W-:Y:S01]  /*1260*/  FFMA.FTZ R22, R33, R22, 1 ;  /* 0x3f80000021167423 */ /* 0x000fe20000010016 */
[--C-:B-1----:R-:W-:Y:S01]  /*1270*/  SHF.R.U32.HI R38, RZ, 0x10, R7.reuse ;  /* 0x00000010ff267819 */ /* 0x102fe20000011607 */
[----:B------:R-:W-:Y:S01]  /*1280*/  HADD2.F32 R35, -RZ, R7.H0_H0 ;  /* 0x20000007ff237230 */ /* 0x000fe20000004100 */
[----:B------:R-:W-:Y:S01]  /*1290*/  SHF.R.U64 R32, R6, 0x10, R7 ;  /* 0x0000001006207819 */ /* 0x000fe20000001207 */
[----:B------:R-:W-:Y:S01]  /*12a0*/  FADD.FTZ R7, -R37, 1 ;  /* 0x3f80000025077421 */ /* 0x000fe20000010100 */
[----:B------:R-:W-:Y:S02]  /*12b0*/  HADD2.F32 R29, -RZ, R6.H0_H0 ;  /* 0x20000006ff1d7230 */ /* 0x000fe40000004100 */
[----:B------:R-:W-:Y:S02]  /*12c0*/  HADD2.F32 R38, -RZ, R38.H0_H0 ;  /* 0x20000026ff267230 */ /* 0x000fe40000004100 */
[----:B------:R-:W-:Y:S01]  /*12d0*/  FMUL.FTZ R5, R107, R35 ;  /* 0x000000236b057220 */ /* 0x000fe20000410000 */
[----:B------:R-:W-:-:S02]  /*12e0*/  HADD2.F32 R32, -RZ, R32.H0_H0 ;  /* 0x20000020ff207230 */ /* 0x000fc40000004100 */
[----:B------:R-:W-:Y:S01]  /*12f0*/  FFMA.FTZ R7, R36, R7, 1 ;  /* 0x3f80000024077423 */ /* 0x000fe20000010007 */
[----:B------:R-:W-:Y:S01]  /*1300*/  FMUL.FTZ R5, R34, R5 ;  /* 0x0000000522057220 */ /* 0x000fe20000410000 */
[----:B------:R-:W-:Y:S01]  /*1310*/  FMUL.FTZ R24, R108, R38 ;  /* 0x000000266c187220 */ /* 0x000fe20000410000 */
[----:B------:R-:W-:Y:S02]  /*1320*/  FMUL.FTZ R34, R33, R34 ;  /* 0x0000002221227220 */ /* 0x000fe40000410000 */
[----:B0-----:R-:W-:Y:S01]  /*1330*/  FMUL.FTZ R23, R5, R22 ;  /* 0x0000001605177220 */ /* 0x001fe20000410000 */
[----:B------:R-:W-:Y:S01]  /*1340*/  FMUL.FTZ R24, R37, R24 ;  /* 0x0000001825187220 */ /* 0x000fe20000410000 */
[C---:B--2---:R-:W-:Y:S01]  /*1350*/  FADD.FTZ R5, -R31.reuse, 1 ;  /* 0x3f8000001f057421 */ /* 0x044fe20000010100 */
[----:B------:R-:W-:Y:S01]  /*1360*/  FMUL.FTZ R22, R26, R32 ;  /* 0x000000201a167220 */ /* 0x000fe20000410000 */
[----:B------:R-:W-:Y:S01]  /*1370*/  F2F.F16.F32 R39, R23 ;  /* 0x0000001700277304 */ /* 0x000fe20000200800 */
        /* <DEDUP_REMOVED lines=8> */
[----:B------:R-:W0:Y:S01]  /*1400*/  F2F.F16.F32 R6, R25 ;  /* 0x0000001900067304 */ /* 0x000e220000200800 */
[----:B------:R-:W-:Y:S01]  /*1410*/  FMUL.FTZ R107, R107, R34 ;  /* 0x000000226b6b7220 */ /* 0x000fe20000410000 */
[----:B------:R-:W-:Y:S01]  /*1420*/  FMUL.FTZ R108, R108, R37 ;  /* 0x000000256c6c7220 */ /* 0x000fe20000410000 */
[----:B------:R-:W-:-:S05]  /*1430*/  FMUL.FTZ R24, R5, R4 ;  /* 0x0000000405187220 */ /* 0x000fca0000410000 */
[----:B------:R-:W1:Y:S01]  /*1440*/  F2F.F16.F32 R22, R22 ;  /* 0x0000001600167304 */ /* 0x000e620000200800 */
[----:B0-----:R-:W-:-:S07]  /*1450*/  PRMT R39, R39, 0x5410, R6 ;  /* 0x0000541027277816 */ /* 0x001fce0000000006 */
[----:B------:R-:W0:Y:S01]  /*1460*/  F2F.F16.F32 R23, R24 ;  /* 0x0000001800177304 */ /* 0x000e220000200800 */
[----:B-1----:R-:W-:-:S05]  /*1470*/  IMAD.WIDE.U32 R4, R22, 0x10000, RZ ;  /* 0x0001000016047825 */ /* 0x002fca00078e00ff */
[----:B------:R-:W-:Y:S02]  /*1480*/  LOP3.LUT R7, R39, R5, RZ, 0xfc, !PT ;  /* 0x0000000527077212 */ /* 0x000fe400078efcff */
[----:B0-----:R-:W-:Y:S01]  /*1490*/  LOP3.LUT R6, R4, R23, RZ, 0xfc, !PT ;  /* 0x0000001704067212 */ /* 0x001fe200078efcff */
[----:B------:R-:W-:Y:S01]  /*14a0*/  BAR.SYNC.DEFER_BLOCKING 0x0 ;  /* 0x0000000000007b1d */ /* 0x000fe20000010000 */
[----:B------:R-:W-:-:S04]  /*14b0*/  IMAD R4, R40, UR15, RZ ;  /* 0x0000000f28047c24 */ /* 0x000fc8000f8e02ff */
[----:B------:R-:W-:Y:S02]  /*14c0*/  IMAD R25, R41, UR14, R4 ;  /* 0x0000000e29197c24 */ /* 0x000fe4000f8e0204 */
[----:B------:R-:W-:-:S05]  /*14d0*/  IMAD.WIDE.U32 R4, R40, UR14, R8 ;  /* 0x0000000e28047c25 */ /* 0x000fca000f8e0008 */
[----:B------:R-:W-:Y:S01]  /*14e0*/  IADD3 R5, R5, R25, RZ ;  /* 0x0000001905057210 */ /* 0x000fe20007ffe0ff */
[----:B------:R-:W-:-:S04]  /*14f0*/  IMAD R25, R53, UR6, RZ ;  /* 0x0000000635197c24 */ /* 0x000fc8000f8e02ff */
[C---:B------:R-:W-:Y:S02]  /*1500*/  IMAD R25, R52.reuse, UR7, R25 ;  /* 0x0000000734197c24 */ /* 0x040fe4000f8e0219 */
[----:B------:R-:W-:Y:S01]  /*1510*/  IMAD.WIDE.U32 R4, R52, UR6, R4 ;  /* 0x0000000634047c25 */ /* 0x000fe2000f8e0004 */
[----:B------:R-:W-:Y:S02]  /*1520*/  ULDC.64 UR6, c[0x0][0x320] ;  /* 0x0000c80000067ab9 */ /* 0x000fe40000000a00 */
[----:B------:R-:W-:Y:S01]  /*1530*/  ISETP.NE.U32.AND P0, PT, RZ, UR6, PT ;  /* 0x00000006ff007c0c */ /* 0x000fe2000bf05070 */
[----:B------:R0:W-:Y:S01]  /*1540*/  STS.64 [R87], R6 ;  /* 0x0000000657007388 */ /* 0x0001e20000000a00 */
[----:B------:R-:W-:-:S03]  /*1550*/  NOP ;  /* 0x0000000000007918 */ /* 0x000fc60000000000 */
[----:B------:R-:W1:Y:S01]  /*1560*/  LDS.64 R22, [R87] ;  /* 0x0000000057167984 */ /* 0x000e620000000a00 */
[----:B------:R-:W-:Y:S02]  /*1570*/  IADD3 R5, R5, R25, RZ ;  /* 0x0000001905057210 */ /* 0x000fe40007ffe0ff */
[----:B------:R-:W-:Y:S01]  /*1580*/  LEA R24, P1, R4, R42, 0x1 ;  /* 0x0000002a04187211 */ /* 0x000fe200078208ff */
[----:B0-----:R-:W0:Y:S01]  /*1590*/  LDC R6, c[0x0][0x21c] ;  /* 0x00008700ff067b82 */ /* 0x001e220000000800 */
[----:B------:R-:W-:Y:S01]  /*15a0*/  ISETP.NE.AND.EX P0, PT, RZ, UR7, PT, P0 ;  /* 0x00000007ff007c0c */ /* 0x000fe2000bf05300 */
[----:B------:R-:W-:Y:S01]  /*15b0*/  FMUL.FTZ R7, R26, R31 ;  /* 0x0000001f1a077220 */ /* 0x000fe20000410000 */
[----:B------:R-:W-:Y:S01]  /*15c0*/  LEA.HI.X R25, R4, R43, R5, 0x1, P1 ;  /* 0x0000002b04197211 */ /* 0x000fe200008f0c05 */
[----:B------:R-:W-:Y:S02]  /*15d0*/  FMUL.FTZ R5, R0, R27 ;  /* 0x0000001b00057220 */ /* 0x000fe40000410000 */
[----:B------:R-:W-:-:S05]  /*15e0*/  IMAD.WIDE R24, R60, 0x8, R24 ;  /* 0x000000083c187825 */ /* 0x000fca00078e0218 */
[----:B-1----:R1:W-:Y:S03]  /*15f0*/  STG.E.64 desc[UR12][R24.64], R22 ;  /* 0x0000001618007986 */ /* 0x0023e6000c101b0c */
[----:B------:R-:W-:Y:S05]  /*1600*/  @!P0 BRA `(.L_x_18575) ;  /* 0x0000000000788947 */ /* 0x000fea0003800000 */
[----:B------:R-:W-:Y:S01]  /*1610*/  FMUL.FTZ R34, R34, R35 ;  /* 0x0000002322227220 */ /* 0x000fe20000410000 */
[----:B------:R-:W-:Y:S01]  /*1620*/  FMUL.FTZ R37, R37, R38 ;  /* 0x0000002625257220 */ /* 0x000fe20000410000 */
[----:B------:R-:W-:Y:S01]  /*1630*/  FMUL.FTZ R31, R31, R32 ;  /* 0x000000201f1f7220 */ /* 0x000fe20000410000 */
[----:B------:R-:W-:Y:S01]  /*1640*/  FMUL.FTZ R29, R27, R29 ;  /* 0x0000001d1b1d7220 */ /* 0x000fe20000410000 */
[----:B------:R-:W-:Y:S06]  /*1650*/  BAR.SYNC.DEFER_BLOCKING 0x0 ;  /* 0x0000000000007b1d */ /* 0x000fec0000010000 */
[----:B-1----:R1:W2:Y:S02]  /*1660*/  F2F.F16.F32 R22, R31 ;  /* 0x0000001f00167304 */ /* 0x0022a40000200800 */
[----:B------:R-:W3:Y:S01]  /*1670*/  LDC.64 R32, c[0x0][0x2c0] ;  /* 0x0000b000ff207b82 */ /* 0x000ee20000000a00 */
[----:B------:R-:W-:-:S05]  /*1680*/  ULDC.64 UR16, c[0x0][0x2c8] ;  /* 0x0000b20000107ab9 */ /* 0x000fca0000000a00 */
[----:B------:R-:W-:Y:S01]  /*1690*/  F2F.F16.F32 R34, R34 ;  /* 0x0000002200227304 */ /* 0x000fe20000200800 */
[----:B-1----:R-:W-:-:S04]  /*16a0*/  IMAD R31, R53, UR16, RZ ;  /* 0x00000010351f7c24 */ /* 0x002fc8000f8e02ff */
[----:B------:R-:W-:Y:S02]  /*16b0*/  IMAD R31, R52, UR17, R31 ;  /* 0x00000011341f7c24 */ /* 0x000fe4000f8e021f */
[----:B--2---:R-:W-:Y:S01]  /*16c0*/  IMAD.WIDE.U32 R22, R22, 0x10000, RZ ;  /* 0x0001000016167825 */ /* 0x004fe200078e00ff */
[----:B------:R-:W1:Y:S08]  /*16d0*/  F2F.F16.F32 R37, R37 ;  /* 0x0000002500257304 */ /* 0x000e700000200800 */
[----:B------:R-:W2:Y:S01]  /*16e0*/  F2F.F16.F32 R29, R29 ;  /* 0x0000001d001d7304 */ /* 0x000ea20000200800 */
[----:B---3--:R-:W-:-:S02]  /*16f0*/  IMAD R0, R32, UR15, RZ ;  /* 0x0000000f20007c24 */ /* 0x008fc4000f8e02ff */
[----:B------:R-:W-:Y:S01]  /*1700*/  IMAD.WIDE.U32 R24, R32, UR14, R8 ;  /* 0x0000000e20187c25 */ /* 0x000fe2000f8e0008 */
[----:B-1----:R-:W-:-:S04]  /*1710*/  PRMT R27, R34, 0x5410, R37 ;  /* 0x00005410221b7816 */ /* 0x002fc80000000025 */
[----:B------:R-:W-:Y:S02]  /*1720*/  LOP3.LUT R27, R27, R23, RZ, 0xfc, !PT ;  /* 0x000000171b1b7212 */ /* 0x000fe400078efcff */
[----:B--2---:R-:W-:Y:S01]  /*1730*/  LOP3.LUT R26, R22, R29, RZ, 0xfc, !PT ;  /* 0x0000001d161a7212 */ /* 0x004fe200078efcff */
[----:B------:R-:W-:-:S04]  /*1740*/  IMAD R29, R33, UR14, R0 ;  /* 0x0000000e211d7c24 */ /* 0x000fc8000f8e0200 */
[----:B------:R1:W-:Y:S01]  /*1750*/  STS.64 [R87], R26 ;  /* 0x0000001a57007388 */ /* 0x0003e20000000a00 */
[----:B------:R-:W-:-:S03]  /*1760*/  NOP ;  /* 0x0000000000007918 */ /* 0x000fc60000000000 */
[----:B------:R-:W2:Y:S01]  /*1770*/  LDS.64 R22, [R87] ;  /* 0x0000000057167984 */ /* 0x000ea20000000a00 */
[----:B------:R-:W-:-:S03]  /*1780*/  IADD3 R25, R25, R29, RZ ;  /* 0x0000001d19197210 */ /* 0x000fc60007ffe0ff */
[----:B------:R-:W-:-:S05]  /*1790*/  IMAD.WIDE.U32 R24, R52, UR16, R24 ;  /* 0x0000001034187c25 */ /* 0x000fca000f8e0018 */
[----:B------:R-:W-:Y:S02]  /*17a0*/  IADD3 R25, R25, R31, RZ ;  /* 0x0000001f19197210 */ /* 0x000fe40007ffe0ff */
[----:B-1----:R-:W-:-:S04]  /*17b0*/  LEA R26, P0, R24, UR6, 0x1 ;  /* 0x00000006181a7c11 */ /* 0x002fc8000f8008ff */
[----:B------:R-:W-:-:S03]  /*17c0*/  LEA.HI.X R27, R24, UR7, R25, 0x1, P0 ;  /* 0x00000007181b7c11 */ /* 0x000fc600080f0c19 */
[----:B------:R-:W-:-:S05]  /*17d0*/  IMAD.WIDE R24, R60, 0x8, R26 ;  /* 0x000000083c187825 */ /* 0x000fca00078e021a */
[----:B--2---:R2:W-:Y:S02]  /*17e0*/  STG.E.64 desc[UR12][R24.64], R22 ;  /* 0x0000001618007986 */ /* 0x0045e4000c101b0c */
.L_x_18575:
[----:B------:R-:W-:Y:S01]  /*17f0*/  SHF.R.U64 R94, R10, 0x10, R11 ;  /* 0x000000100a5e7819 */ /* 0x000fe2000000120b */
[----:B------:R-:W-:Y:S01]  /*1800*/  HADD2.F32 R91, -RZ, R10.H0_H0 ;  /* 0x2000000aff5b7230 */ /* 0x000fe20000004100 */
[----:B0-----:R-:W-:Y:S01]  /*1810*/  ISETP.GE.AND P0, PT, R6, 0x1, PT ;  /* 0x000000010600780c */ /* 0x001fe20003f06270 */
[----:B------:R-:W-:Y:S01]  /*1820*/  HADD2.F32 R93, -RZ, R11.H0_H0 ;  /* 0x2000000bff5d7230 */ /* 0x000fe20000004100 */
[--C-:B------:R-:W-:Y:S01]  /*1830*/  SHF.R.U64 R0, R2, 0x10, R3.reuse ;  /* 0x0000001002007819 */ /* 0x100fe20000001203 */
[----:B------:R-:W-:Y:S02]  /*1840*/  HADD2.F32 R94, -RZ, R94.H0_H0 ;  /* 0x2000005eff5e7230 */ /* 0x000fe40000004100 */
[----:B------:R-:W-:Y:S01]  /*1850*/  FFMA.FTZ R58, R5, R91, R58 ;  /* 0x0000005b053a7223 */ /* 0x000fe2000001003a */
[----:B------:R-:W-:Y:S01]  /*1860*/  SHF.R.U32.HI R100, RZ, 0x10, R3 ;  /* 0x00000010ff647819 */ /* 0x000fe20000011603 */
[----:B------:R-:W-:Y:S01]  /*1870*/  HADD2.F32 R96, -RZ, R2.H0_H0 ;  /* 0x20000002ff607230 */ /* 0x000fe20000004100 */
[----:B------:R-:W-:Y:S01]  /*1880*/  SHF.R.U32.HI R95, RZ, 0x10, R11 ;  /* 0x00000010ff5f7819 */ /* 0x000fe2000001160b */
[----:B------:R-:W-:Y:S01]  /*1890*/  FFMA.FTZ R58, R7, R94, R58 ;  /* 0x0000005e073a7223 */ /* 0x000fe2000001003a */
[----:B------:R-:W-:Y:S01]  /*18a0*/  HADD2.F32 R98, -RZ, R3.H0_H0 ;  /* 0x20000003ff627230 */ /* 0x000fe20000004100 */
[----:B------:R-:W-:Y:S01]  /*18b0*/  BAR.SYNC.DEFER_BLOCKING 0x0 ;  /* 0x0000000000007b1d */ /* 0x000fe20000010000 */
[----:B------:R-:W-:-:S02]  /*18c0*/  HADD2.F32 R0, -RZ, R0.H0_H0 ;  /* 0x20000000ff007230 */ /* 0x000fc40000004100 */
[----:B------:R-:W-:Y:S01]  /*18d0*/  FFMA.FTZ R3, R107, R93, R58 ;  /* 0x0000005d6b037223 */ /* 0x000fe2000001003a */
        /* <DEDUP_REMOVED lines=15> */
[----:B------:R-:W0:Y:S01]  /*19d0*/  LDC.64 R2, c[0x0][0x350] ;  /* 0x0000d400ff027b82 */ /* 0x000e220000000a00 */
[----:B------:R-:W-:Y:S01]  /*19e0*/  UMOV UR6, UR8 ;  /* 0x0000000800067c82 */ /* 0x000fe20008000000 */
[----:B------:R-:W-:Y:S01]  /*19f0*/  UMOV UR7, UR11 ;  /* 0x0000000b00077c82 */ /* 0x000fe20008000000 */
[----:B------:R-:W-:Y:S01]  /*1a00*/  IADD3 R104, R76, -0x1, RZ ;  /* 0xffffffff4c687810 */ /* 0x000fe20007ffe0ff */
[----:B------:R-:W-:Y:S01]  /*1a10*/  FADD.FTZ R106, R7, R7 ;  /* 0x00000007076a7221 */ /* 0x000fe20000010000 */
[----:B------:R-:W-:Y:S01]  /*1a20*/  FADD.FTZ R107, R107, R107 ;  /* 0x0000006b6b6b7221 */ /* 0x000fe20000010000 */
[----:B------:R-:W-:Y:S01]  /*1a30*/  FADD.FTZ R108, R108, R108 ;  /* 0x0000006c6c6c7221 */ /* 0x000fe20000010000 */
[----:B------:R-:W-:Y:S01]  /*1a40*/  MOV R109, RZ ;  /* 0x000000ff006d7202 */ /* 0x000fe20000000f00 */
[----:B-12---:R-:W1:Y:S01]  /*1a50*/  LDC.64 R24, c[0x0][0x3c8] ;  /* 0x0000f200ff187b82 */ /* 0x006e620000000a00 */
[----:B------:R-:W-:Y:S01]  /*1a60*/  MOV R88, RZ ;  /* 0x000000ff00587202 */ /* 0x000fe20000000f00 */
[----:B------:R-:W-:Y:S01]  /*1a70*/  UMOV UR5, URZ ;  /* 0x0000003f00057c82 */ /* 0x000fe20008000000 */
[----:B------:R-:W-:Y:S01]  /*1a80*/  IADD3 R110, R60, 0x200, RZ ;  /* 0x000002003c6e7810 */ /* 0x000fe20007ffe0ff */
[----:B------:R-:W-:Y:S01]  /*1a90*/  ULDC UR26, c[0x0][0x224] ;  /* 0x00008900001a7ab9 */ /* 0x000fe20000000800 */
[----:B------:R-:W-:Y:S01]  /*1aa0*/  LEA R111, R74, R61, 0x4 ;  /* 0x0000003d4a6f7211 */ /* 0x000fe200078e20ff */
[----:B------:R-:W-:Y:S01]  /*1ab0*/  ULDC UR27, c[0x0][0x21c] ;  /* 0x00008700001b7ab9 */ /* 0x000fe20000000800 */
[----:B------:R-:W-:Y:S01]  /*1ac0*/  ULDC.64 UR22, c[0x0][0x360] ;  /* 0x0000d80000167ab9 */ /* 0x000fe20000000a00 */
[----:B------:R-:W2:Y:S01]  /*1ad0*/  LDC R4, c[0x0][0x224] ;  /* 0x00008900ff047b82 */ /* 0x000ea20000000800 */
[----:B------:R-:W-:Y:S01]  /*1ae0*/  ULDC.64 UR18, c[0x0][0x250] ;  /* 0x0000940000127ab9 */ /* 0x000fe20000000a00 */
[----:B------:R-:W-:Y:S01]  /*1af0*/  ULDC.64 UR16, c[0x0][0x238] ;  /* 0x00008e0000107ab9 */ /* 0x000fe20000000a00 */
[----:B------:R-:W-:Y:S01]  /*1b00*/  ULDC.64 UR20, c[0x0][0x270] ;  /* 0x00009c0000147ab9 */ /* 0x000fe20000000a00 */
[----:B0-----:R-:W-:-:S04]  /*1b10*/  IMAD R0, R57, R2, RZ ;  /* 0x0000000239007224 */ /* 0x001fc800078e02ff */
[----:B------:R-:W0:Y:S01]  /*1b20*/  LDC R105, c[0x0][0x224] ;  /* 0x00008900ff697b82 */ /* 0x000e220000000800 */
[C---:B------:R-:W-:Y:S01]  /*1b30*/  IMAD.WIDE.U32 R22, R56.reuse, R2, UR6 ;  /* 0x0000000638167e25 */ /* 0x040fe2000f8e0002 */
[----:B------:R-:W-:Y:S01]  /*1b40*/  UMOV UR6, URZ ;  /* 0x0000003f00067c82 */ /* 0x000fe20008000000 */
[----:B------:R-:W-:Y:S02]  /*1b50*/  ULDC UR7, c[0x0][0x218] ;  /* 0x0000860000077ab9 */ /* 0x000fe40000000800 */
[----:B------:R-:W-:Y:S01]  /*1b60*/  IMAD R3, R56, R3, R0 ;  /* 0x0000000338037224 */ /* 0x000fe200078e0200 */
[----:B------:R-:W-:Y:S02]  /*1b70*/  LEA.HI R0, R104, R104, RZ, 0x1 ;  /* 0x0000006868007211 */ /* 0x000fe400078f08ff */
[----:B-1----:R-:W-:Y:S01]  /*1b80*/  LEA R2, P0, R22, R24, 0x3 ;  /* 0x0000001816027211 */ /* 0x002fe200078018ff */
[----:B------:R-:W1:Y:S01]  /*1b90*/  LDC.64 R36, c[0x0][0x360] ;  /* 0x0000d800ff247b82 */ /* 0x000e620000000a00 */
[----:B------:R-:W-:-:S04]  /*1ba0*/  IADD3 R3, R23, R3, RZ ;  /* 0x0000000317037210 */ /* 0x000fc80007ffe0ff */
[----:B------:R-:W-:Y:S02]  /*1bb0*/  LEA.HI.X R3, R22, R25, R3, 0x3, P0 ;  /* 0x0000001916037211 */ /* 0x000fe400000f1c03 */
[----:B--2---:R-:W-:Y:S01]  /*1bc0*/  LEA R23, R4, UR4, 0x8 ;  /* 0x0000000404177c11 */ /* 0x004fe2000f8e40ff */
[----:B------:R-:W2:Y:S01]  /*1bd0*/  LDC.64 R38, c[0x0][0x2d0] ;  /* 0x0000b400ff267b82 */ /* 0x000ea20000000a00 */
[----:B------:R-:W-:Y:S01]  /*1be0*/  LOP3.LUT R25, R0, 0xfffffe, RZ, 0xc0, !PT ;  /* 0x00fffffe00197812 */ /* 0x000fe200078ec0ff */
[----:B------:R-:W-:-:S04]  /*1bf0*/  IMAD.WIDE.U32 R2, R60, 0x4, R2 ;  /* 0x000000043c027825 */ /* 0x000fc800078e0002 */
[----:B------:R-:W-:Y:S01]  /*1c00*/  FADD.FTZ R0, R5, R5 ;  /* 0x0000000505007221 */ /* 0x000fe20000010000 */
[----:B------:R-:W-:Y:S01]  /*1c10*/  IADD3 R104, R104, -R25, RZ ;  /* 0x8000001968687210 */ /* 0x000fe20007ffe0ff */
[----:B------:R-:W3:Y:S01]  /*1c20*/  LDC.64 R40, c[0x0][0x2e0] ;  /* 0x0000b800ff287b82 */ /* 0x000ee20000000a00 */
[----:B------:R-:W-:-:S03]  /*1c30*/  IMAD.WIDE R2, R23, 0x4, R2 ;  /* 0x0000000417027825 */ /* 0x000fc600078e0202 */
[C---:B------:R-:W-:Y:S02]  /*1c40*/  IADD3 R24, P1, R2.reuse, -0x300, RZ ;  /* 0xfffffd0002187810 */ /* 0x040fe40007f3e0ff */
[C---:B------:R-:W-:Y:S02]  /*1c50*/  IADD3 R22, P0, R2.reuse, -0x380, RZ ;  /* 0xfffffc8002167810 */ /* 0x040fe40007f1e0ff */
[----:B------:R-:W-:Y:S02]  /*1c60*/  IADD3.X R25, R3, -0x1, RZ, P1, !PT ;  /* 0xffffffff03197810 */ /* 0x000fe40000ffe4ff */
[C---:B------:R-:W-:Y:S02]  /*1c70*/  IADD3 R26, P2, R2.reuse, -0x280, RZ ;  /* 0xfffffd80021a7810 */ /* 0x040fe40007f5e0ff */
[C---:B------:R-:W-:Y:S02]  /*1c80*/  IADD3 R28, P3, R2.reuse, -0x200, RZ ;  /* 0xfffffe00021c7810 */ /* 0x040fe40007f7e0ff */
[----:B------:R-:W-:-:S02]  /*1c90*/  IADD3 R30, P4, R2, -0x180, RZ ;  /* 0xfffffe80021e7810 */ /* 0x000fc40007f9e0ff */
[C---:B------:R-:W-:Y:S02]  /*1ca0*/  IADD3 R32, P5, R2.reuse, -0x100, RZ ;  /* 0xffffff0002207810 */ /* 0x040fe40007fbe0ff */
[----:B------:R-:W-:Y:S02]  /*1cb0*/  IADD3 R34, P6, R2, -0x80, RZ ;  /* 0xffffff8002227810 */ /* 0x000fe40007fde0ff */
[----:B------:R-:W-:Y:S02]  /*1cc0*/  ISETP.NE.AND P1, PT, R60, RZ, PT ;  /* 0x000000ff3c00720c */ /* 0x000fe40003f25270 */
[C---:B------:R-:W-:Y:S02]  /*1cd0*/  IADD3.X R23, R3.reuse, -0x1, RZ, P0, !PT ;  /* 0xffffffff03177810 */ /* 0x040fe400007fe4ff */
[C---:B------:R-:W-:Y:S02]  /*1ce0*/  IADD3.X R27, R3.reuse, -0x1, RZ, P2, !PT ;  /* 0xffffffff031b7810 */ /* 0x040fe400017fe4ff */
[----:B------:R-:W-:-:S02]  /*1cf0*/  IADD3.X R29, R3, -0x1, RZ, P3, !PT ;  /* 0xffffffff031d7810 */ /* 0x000fc40001ffe4ff */
[C---:B------:R-:W-:Y:S02]  /*1d00*/  IADD3.X R31, R3.reuse, -0x1, RZ, P4, !PT ;  /* 0xffffffff031f7810 */ /* 0x040fe400027fe4ff */
[C---:B------:R-:W-:Y:S02]  /*1d10*/  IADD3.X R33, R3.reuse, -0x1, RZ, P5, !PT ;  /* 0xffffffff03217810 */ /* 0x040fe40002ffe4ff */
[----:B------:R-:W-:Y:S02]  /*1d20*/  IADD3.X R35, R3, -0x1, RZ, P6, !PT ;  /* 0xffffffff03237810 */ /* 0x000fe400037fe4ff */
[----:B------:R-:W-:Y:S02]  /*1d30*/  ISETP.NE.AND P0, PT, R60, 0x1f, PT ;  /* 0x0000001f3c00780c */ /* 0x000fe40003f05270 */
[----:B01----:R-:W-:-:S11]  /*1d40*/  P2R R2, PR, RZ, 0x2 ;  /* 0x00000002ff027803 */ /* 0x003fd60000000000 */
.L_x_18607:
[----:B------:R-:W-:Y:S02]  /*1d50*/  SHF.R.S32.HI R126, RZ, 0x1f, R109 ;  /* 0x0000001fff7e7819 */ /* 0x000fe4000001146d */
[----:B------:R-:W-:Y:S02]  /*1d60*/  MOV R2, R14 ;  /* 0x0000000e00027202 */ /* 0x000fe40000000f00 */
[----:B------:R-:W-:Y:S01]  /*1d70*/  MOV R3, R75 ;  /* 0x0000004b00037202 */ /* 0x000fe20000000f00 */
[----:B01----:R-:W-:Y:S02]  /*1d80*/  IMAD R4, R126, UR16, RZ ;  /* 0x000000107e047c24 */ /* 0x003fe4000f8e02ff */
[----:B------:R-:W-:-:S04]  /*1d90*/  IMAD.WIDE.U32 R2, R109, UR16, R2 ;  /* 0x000000106d027c25 */ /* 0x000fc8000f8e0002 */
[----:B------:R-:W-:Y:S01]  /*1da0*/  IMAD R5, R109, UR17, R4 ;  /* 0x000000116d057c24 */ /* 0x000fe2000f8e0204 */
[----:B--2---:R-:W-:-:S04]  /*1db0*/  LEA R42, P1, R2, R38, 0x3 ;  /* 0x00000026022a7211 */ /* 0x004fc800078218ff */
[----:B------:R-:W-:-:S04]  /*1dc0*/  IADD3 R3, R3, R5, RZ ;  /* 0x0000000503037210 */ /* 0x000fc80007ffe0ff */
[----:B------:R-:W-:Y:S01]  /*1dd0*/  LEA.HI.X R43, R2, R39, R3, 0x3, P1 ;  /* 0x00000027022b7211 */ /* 0x000fe200008f1c03 */
[----:B------:R-:W-:-:S05]  /*1de0*/  IMAD R2, R126, UR18, RZ ;  /* 0x000000127e027c24 */ /* 0x000fca000f8e02ff */
[----:B------:R-:W2:Y:S01]  /*1df0*/  LDG.E.64 R42, desc[UR12][R42.64] ;  /* 0x0000000c2a2a7981 */ /* 0x000ea2000c1e1b00 */
        /* <DEDUP_REMOVED lines=9> */
[----:B------:R-:W-:Y:S01]  /*1e90*/  IMAD R44, R126, UR20, RZ ;  /* 0x000000147e2c7c24 */ /* 0x000fe2000f8e02ff */
[----:B------:R-:W-:Y:S02]  /*1ea0*/  ISETP.GT.AND P1, PT, R76, 0x1, PT ;  /* 0x000000014c00780c */ /* 0x000fe40003f24270 */
[----:B------:R-:W-:Y:S01]  /*1eb0*/  ISETP.NE.AND P3, PT, R60, RZ, PT ;  /* 0x000000ff3c00720c */ /* 0x000fe20003f65270 */
[----:B------:R-:W-:Y:S01]  /*1ec0*/  IMAD R45, R109, UR21, R44 ;  /* 0x000000156d2d7c24 */ /* 0x000fe2000f8e022c */
[----:B------:R-:W-:-:S02]  /*1ed0*/  ISETP.EQ.AND P1, PT, R112, RZ, P1 ;  /* 0x000000ff7000720c */ /* 0x000fc40000f22270 */
[----:B0-----:R-:W-:Y:S02]  /*1ee0*/  MOV R2, R12 ;  /* 0x0000000c00027202 */ /* 0x001fe40000000f00 */
[----:B------:R-:W-:-:S03]  /*1ef0*/  MOV R3, R77 ;  /* 0x0000004d00037202 */ /* 0x000fc60000000f00 */
[----:B------:R-:W-:-:S06]  /*1f00*/  IMAD.WIDE.U32 R2, R109, UR20, R2 ;  /* 0x000000146d027c25 */ /* 0x000fcc000f8e0002 */
[----:B------:R-:W0:Y:S01]  /*1f10*/  @P1 LDC R49, c[0x0][0x21c] ;  /* 0x00008700ff311b82 */ /* 0x000e220000000800 */
[----:B------:R-:W-:Y:S02]  /*1f20*/  @P1 IADD3 R46, R76, -0x2, RZ ;  /* 0xfffffffe4c2e1810 */ /* 0x000fe40007ffe0ff */
[----:B---3--:R-:W-:Y:S02]  /*1f30*/  LEA R44, P2, R2, R40, 0x3 ;  /* 0x00000028022c7211 */ /* 0x008fe400078418ff */
[----:B------:R-:W-:-:S04]  /*1f40*/  IADD3 R3, R3, R45, RZ ;  /* 0x0000002d03037210 */ /* 0x000fc80007ffe0ff */
[----:B------:R-:W-:Y:S02]  /*1f50*/  LEA.HI.X R45, R2, R41, R3, 0x3, P2 ;  /* 0x00000029022d7211 */ /* 0x000fe400010f1c03 */
[----:B------:R-:W-:-:S04]  /*1f60*/  LEA R3, R104, R109, 0x8 ;  /* 0x0000006d68037211 */ /* 0x000fc800078e40ff */
[----:B------:R-:W-:Y:S01]  /*1f70*/  SEL R48, R3, R110, !P3 ;  /* 0x0000006e03307207 */ /* 0x000fe20005800000 */
[----:B0-----:R-:W-:Y:S01]  /*1f80*/  @P1 IMAD R49, R46, R49, R109 ;  /* 0x000000312e311224 */ /* 0x001fe200078e026d */
[----:B------:R-:W-:Y:S01]  /*1f90*/  BSSY B0, `(.L_x_18577) ;  /* 0x0000069000007945 */ /* 0x000fe20003800000 */
[----:B--2---:R-:W-:Y:S01]  /*1fa0*/  FMUL.FTZ R113, R42, 1.4426950216293334961 ;  /* 0x3fb8aa3b2a717820 */ /* 0x004fe20000410000 */
[----:B------:R-:W-:-:S03]  /*1fb0*/  FMUL.FTZ R7, R96, R43 ;  /* 0x0000002b60077220 */ /* 0x000fc60000410000 */
[----:B------:R-:W-:Y:S01]  /*1fc0*/  FMUL.FTZ R6, R96, R113 ;  /* 0x0000007160067220 */ /* 0x000fe20000410000 */
[----:B------:R-:W-:-:S04]  /*1fd0*/  FMUL.RZ R114, R7, 0.15915493667125701904 ;  /* 0x3e22f98307727820 */ /* 0x000fc8000040c000 */
[----:B------:R-:W-:Y:S08]  /*1fe0*/  MUFU.COS R47, R114 ;  /* 0x00000072002f7308 */ /* 0x000ff00000000000 */
[----:B------:R-:W0:Y:S01]  /*1ff0*/  MUFU.EX2 R6, R6 ;  /* 0x0000000600067308 */ /* 0x000e220000000800 */
[----:B----4-:R-:W-:Y:S07]  /*2000*/  STS.64 [R87], R4 ;  /* 0x0000000457007388 */ /* 0x010fee0000000a00 */
[----:B------:R1:W2:Y:S01]  /*2010*/  MUFU.SIN R7, R114 ;  /* 0x0000007200077308 */ /* 0x0002a20000000400 */
[----:B------:R3:W-:Y:S01]  /*2020*/  STS.64 [R87+0x100], R50 ;  /* 0x0001003257007388 */ /* 0x0007e20000000a00 */
[----:B------:R-:W-:Y:S01]  /*2030*/  NOP ;  /* 0x0000000000007918 */ /* 0x000fe20000000000 */
[----:B0-----:R-:W-:Y:S01]  /*2040*/  FMUL.FTZ R2, R6, R47 ;  /* 0x0000002f06027220 */ /* 0x001fe20000410000 */
[----:B-1----:R-:W-:Y:S01]  /*2050*/  LEA R114, R48, R61, 0x3 ;  /* 0x0000003d30727211 */ /* 0x002fe200078e18ff */
[----:B------:R-:W5:Y:S01]  /*2060*/  LDG.E.64 R44, desc[UR12][R44.64] ;  /* 0x0000000c2c2c7981 */ /* 0x000f62000c1e1b00 */
[----:B------:R-:W-:Y:S01]  /*2070*/  CS2R R46, SRZ ;  /* 0x00000000002e7805 */ /* 0x000fe2000001ff00 */
[----:B------:R-:W-:-:S04]  /*2080*/  @P1 IMAD.WIDE R48, R49, 0x10, R20 ;  /* 0x0000001031301825 */ /* 0x000fc800078e0214 */
[----:B--2---:R-:W-:Y:S02]  /*2090*/  FMUL.FTZ R3, R6, R7 ;  /* 0x0000000706037220 */ /* 0x004fe40000410000 */
[----:B------:R-:W0:Y:S04]  /*20a0*/  LDS.128 R4, [R111] ;  /* 0x000000006f047984 */ /* 0x000e280000000c00 */
[----:B------:R0:W-:Y:S01]  /*20b0*/  STS.64 [R114+0xa80], R2 ;  /* 0x000a800272007388 */ /* 0x0001e20000000a00 */
[C---:B---3--:R-:W-:Y:S01]  /*20c0*/  FMUL.FTZ R50, R97.reuse, R43 ;  /* 0x0000002b61327220 */ /* 0x048fe20000410000 */
[----:B------:R-:W-:Y:S03]  /*20d0*/  BAR.SYNC.DEFER_BLOCKING 0x0 ;  /* 0x0000000000007b1d */ /* 0x000fe60000010000 */
[----:B------:R-:W-:Y:S01]  /*20e0*/  FMUL.RZ R119, R50, 0.15915493667125701904 ;  /* 0x3e22f98332777820 */ /* 0x000fe2000040c000 */
[----:B------:R-:W-:Y:S01]  /*20f0*/  FMUL.FTZ R50, R97, R113 ;  /* 0x0000007161327220 */ /* 0x000fe20000410000 */
[----:B------:R-:W-:-:S02]  /*2100*/  FMUL.FTZ R51, R98, R43 ;  /* 0x0000002b62337220 */ /* 0x000fc40000410000 */
[----:B------:R-:W-:Y:S01]  /*2110*/  MUFU.SIN R115, R119 ;  /* 0x0000007700737308 */ /* 0x000fe20000000400 */
[----:B------:R-:W-:Y:S01]  /*2120*/  FMUL.FTZ R116, R98, R113 ;  /* 0x0000007162747220 */ /* 0x000fe20000410000 */
[----:B------:R-:W-:-:S06]  /*2130*/  FMUL.RZ R120, R51, 0.15915493667125701904 ;  /* 0x3e22f98333787820 */ /* 0x000fcc000040c000 */
[----:B------:R-:W1:Y:S08]  /*2140*/  MUFU.EX2 R50, R50 ;  /* 0x0000003200327308 */ /* 0x000e700000000800 */
[----:B------:R-:W2:Y:S01]  /*2150*/  MUFU.COS R117, R119 ;  /* 0x0000007700757308 */ /* 0x000ea20000000000 */
[----:B------:R-:W-:Y:S01]  /*2160*/  FMUL.FTZ R118, R100, R113 ;  /* 0x0000007164767220 */ /* 0x000fe20000410000 */
[----:B------:R3:W5:Y:S01]  /*2170*/  @P1 LDG.E.64 R46, desc[UR12][R48.64+0x8] ;  /* 0x0000080c302e1981 */ /* 0x000762000c1e1b00 */
[----:B0-----:R-:W-:Y:S01]  /*2180*/  SHF.R.U64 R114, R4, 0x10, R5 ;  /* 0x0000001004727819 */ /* 0x001fe20000001205 */
[----:B------:R-:W-:-:S04]  /*2190*/  HADD2.F32 R51, -RZ, R4.H0_H0 ;  /* 0x20000004ff337230 */ /* 0x000fc80000004100 */
[----:B------:R0:W-:Y:S01]  /*21a0*/  MUFU.EX2 R128, R116 ;  /* 0x0000007400807308 */ /* 0x0001e20000000800 */
[----:B---3--:R-:W-:Y:S01]  /*21b0*/  FMUL.FTZ R48, R100, R43 ;  /* 0x0000002b64307220 */ /* 0x008fe20000410000 */
[----:B------:R-:W-:Y:S02]  /*21c0*/  HADD2.F32 R114, -RZ, R114.H0_H0 ;  /* 0x20000072ff727230 */ /* 0x000fe40000004100 */
[----:B------:R-:W-:-:S04]  /*21d0*/  FMUL.FTZ R4, R96, R51 ;  /* 0x0000003360047220 */ /* 0x000fc80000410000 */
[----:B------:R-:W3:Y:S01]  /*21e0*/  MUFU.COS R113, R120 ;  /* 0x0000007800717308 */ /* 0x000ee20000000000 */
[----:B0-----:R-:W-:Y:S01]  /*21f0*/  SHF.R.U32.HI R116, RZ, 0x10, R5 ;  /* 0x00000010ff747819 */ /* 0x001fe20000011605 */
[----:B------:R-:W-:Y:S01]  /*2200*/  FMUL.RZ R119, R48, 0.15915493667125701904 ;  /* 0x3e22f98330777820 */ /* 0x000fe2000040c000 */
[----:B------:R-:W-:-:S05]  /*2210*/  FMUL.FTZ R48, R96, R114 ;  /* 0x0000007260307220 */ /* 0x000fca0000410000 */
[----:B------:R-:W0:Y:S01]  /*2220*/  MUFU.SIN R49, R120 ;  /* 0x0000007800317308 */ /* 0x000e220000000400 */
[C---:B-1----:R-:W-:Y:S01]  /*2230*/  FMUL.FTZ R130, R50.reuse, R115 ;  /* 0x0000007332827220 */ /* 0x042fe20000410000 */
[C---:B------:R-:W-:Y:S01]  /*2240*/  FMUL.FTZ R121, R91.reuse, R4 ;  /* 0x000000045b797220 */ /* 0x040fe20000410000 */
[----:B--2---:R-:W-:Y:S01]  /*2250*/  FMUL.FTZ R132, R50, R117 ;  /* 0x0000007532847220 */ /* 0x004fe20000410000 */
[----:B------:R-:W-:Y:S02]  /*2260*/  HADD2.F32 R50, -RZ, R116.H0_H0 ;  /* 0x20000074ff327230 */ /* 0x000fe40000004100 */
[----:B------:R-:W-:Y:S01]  /*2270*/  FMUL.FTZ R123, R91, R48 ;  /* 0x000000305b7b7220 */ /* 0x000fe20000410000 */
[----:B------:R-:W-:Y:S02]  /*2280*/  HADD2.F32 R116, -RZ, R5.H0_H0 ;  /* 0x20000005ff747230 */ /* 0x000fe40000004100 */
[C---:B------:R-:W-:Y:S01]  /*2290*/  FMUL.FTZ R5, R130.reuse, R121 ;  /* 0x0000007982057220 */ /* 0x040fe20000410000 */
[----:B------:R-:W-:Y:S01]  /*22a0*/  MUFU.EX2 R118, R118 ;  /* 0x0000007600767308 */ /* 0x000fe20000000800 */
[-C--:B------:R-:W-:Y:S01]  /*22b0*/  FMUL.FTZ R4, R130, R123.reuse ;  /* 0x0000007b82047220 */ /* 0x080fe20000410000 */
[----:B------:R-:W-:Y:S01]  /*22c0*/  FMUL.FTZ R91, R97, R50 ;  /* 0x00000032615b7220 */ /* 0x000fe20000410000 */
[----:B------:R-:W-:Y:S01]  /*22d0*/  FFMA.FTZ R5, R132, R123, R5 ;  /* 0x0000007b84057223 */ /* 0x000fe20000010005 */
[----:B---3--:R-:W-:-:S04]  /*22e0*/  FMUL.FTZ R134, R128, R113 ;  /* 0x0000007180867220 */ /* 0x008fc80000410000 */
[----:B------:R-:W1:Y:S01]  /*22f0*/  MUFU.SIN R129, R119 ;  /* 0x0000007700817308 */ /* 0x000e620000000400 */
[----:B------:R-:W-:Y:S01]  /*2300*/  FMUL.FTZ R143, R97, R116 ;  /* 0x00000074618f7220 */ /* 0x000fe20000410000 */
[----:B------:R-:W-:Y:S01]  /*2310*/  FFMA.FTZ R4, R132, R121, -R4 ;  /* 0x0000007984047223 */ /* 0x000fe20000010804 */
[----:B0-----:R-:W-:Y:S01]  /*2320*/  FMUL.FTZ R128, R128, R49 ;  /* 0x0000003180807220 */ /* 0x001fe20000410000 */
[----:B------:R-:W-:-:S04]  /*2330*/  FFMA.FTZ R49, R94, R91, R5 ;  /* 0x0000005b5e317223 */ /* 0x000fc80000010005 */
[----:B------:R-:W0:Y:S01]  /*2340*/  MUFU.COS R125, R119 ;  /* 0x00000077007d7308 */ /* 0x000e220000000000 */
[----:B------:R-:W-:Y:S01]  /*2350*/  SHF.R.U64 R115, R6, 0x10, R7 ;  /* 0x0000001006737819 */ /* 0x000fe20000001207 */
[----:B------:R-:W-:Y:S01]  /*2360*/  FFMA.FTZ R5, R94, R143, R4 ;  /* 0x0000008f5e057223 */ /* 0x000fe20000010004 */
[----:B------:R-:W-:Y:S02]  /*2370*/  HADD2.F32 R117, -RZ, R6.H0_H0 ;  /* 0x20000006ff757230 */ /* 0x000fe40000004100 */
[C---:B------:R-:W-:Y:S01]  /*2380*/  FMUL.FTZ R113, R128.reuse, R49 ;  /* 0x0000003180717220 */ /* 0x040fe20000410000 */
[-C--:B------:R-:W-:Y:S01]  /*2390*/  FMUL.FTZ R6, R128, R5.reuse ;  /* 0x0000000580067220 */ /* 0x080fe20000410000 */
[----:B------:R-:W-:Y:S02]  /*23a0*/  HADD2.F32 R115, -RZ, R115.H0_H0 ;  /* 0x20000073ff737230 */ /* 0x000fe40000004100 */
[----:B------:R-:W-:Y:S01]  /*23b0*/  FFMA.FTZ R4, R134, R5, -R113 ;  /* 0x0000000586047223 */ /* 0x000fe20000010871 */
[----:B------:R-:W-:Y:S01]  /*23c0*/  FMUL.FTZ R122, R98, R117 ;  /* 0x00000075627a7220 */ /* 0x000fe20000410000 */
[----:B------:R-:W-:Y:S01]  /*23d0*/  FFMA.FTZ R49, R134, R49, R6 ;  /* 0x0000003186317223 */ /* 0x000fe20000010006 */
[----:B-1----:R-:W-:Y:S01]  /*23e0*/  FMUL.FTZ R129, R118, R129 ;  /* 0x0000008176817220 */ /* 0x002fe20000410000 */
[----:B------:R-:W-:Y:S01]  /*23f0*/  FMUL.FTZ R124, R98, R115 ;  /* 0x00000073627c7220 */ /* 0x000fe20000410000 */
[----:B------:R-:W-:Y:S01]  /*2400*/  FFMA.FTZ R6, R93, R122, R4 ;  /* 0x0000007a5d067223 */ /* 0x000fe20000010004 */
[----:B------:R-:W-:-:S02]  /*2410*/  FMUL.FTZ R4, R2, R130 ;  /* 0x0000008202047220 */ /* 0x000fc40000410000 */
[----:B------:R-:W-:Y:S01]  /*2420*/  FFMA.FTZ R48, R93, R124, R49 ;  /* 0x0000007c5d307223 */ /* 0x000fe20000010031 */
[----:B0-----:R-:W-:Y:S01]  /*2430*/  FMUL.FTZ R125, R118, R125 ;  /* 0x0000007d767d7220 */ /* 0x001fe20000410000 */
[----:B------:R-:W-:Y:S01]  /*2440*/  FMUL.FTZ R118, R129, R6 ;  /* 0x0000000681767220 */ /* 0x000fe20000410000 */
[----:B------:R-:W-:Y:S01]  /*2450*/  HADD2.F32 R113, -RZ, R7.H0_H0 ;  /* 0x20000007ff717230 */ /* 0x000fe20000004100 */
[----:B------:R-:W-:Y:S02]  /*2460*/  SHF.R.U32.HI R119, RZ, 0x10, R7 ;  /* 0x00000010ff777819 */ /* 0x000fe40000011607 */
[-C--:B------:R-:W-:Y:S01]  /*2470*/  FFMA.FTZ R138, R125, R48.reuse, R118 ;  /* 0x000000307d8a7223 */ /* 0x080fe20000010076 */
[----:B------:R-:W-:Y:S01]  /*2480*/  FMUL.FTZ R48, R129, R48 ;  /* 0x0000003081307220 */ /* 0x000fe20000410000 */
[C---:B------:R-:W-:Y:S01]  /*2490*/  FFMA.FTZ R7, R3.reuse, R132, R4 ;  /* 0x0000008403077223 */ /* 0x040fe20000010004 */
[----:B------:R-:W-:Y:S02]  /*24a0*/  FMUL.FTZ R5, R3, R130 ;  /* 0x0000008203057220 */ /* 0x000fe40000410000 */
[----:B------:R-:W-:Y:S01]  /*24b0*/  FFMA.FTZ R127, R125, R6, -R48 ;  /* 0x000000067d7f7223 */ /* 0x000fe20000010830 */
[----:B------:R-:W-:Y:S01]  /*24c0*/  @P0 LEA R48, R60, R61, 0x3 ;  /* 0x0000003d3c300211 */ /* 0x000fe200078e18ff */
[----:B------:R-:W-:Y:S01]  /*24d0*/  FMUL.FTZ R49, R128, R7 ;  /* 0x0000000780317220 */ /* 0x000fe20000410000 */
[----:B------:R-:W-:-:S04]  /*24e0*/  FFMA.FTZ R5, R2, R132, -R5 ;  /* 0x0000008402057223 */ /* 0x000fc80000010805 */
[-C--:B------:R-:W-:Y:S02]  /*24f0*/  FFMA.FTZ R6, R134, R5.reuse, -R49 ;  /* 0x0000000586067223 */ /* 0x080fe40000010831 */
[----:B------:R-:W0:Y:S01]  /*2500*/  @P0 LDS.64 R48, [R48+0x1a88] ;  /* 0x001a880030300984 */ /* 0x000e220000000a00 */
[----:B------:R-:W-:Y:S02]  /*2510*/  HADD2.F32 R119, -RZ, R119.H0_H0 ;  /* 0x20000077ff777230 */ /* 0x000fe40000004100 */
[----:B------:R-:W-:Y:S01]  /*2520*/  FMUL.FTZ R4, R128, R5 ;  /* 0x0000000580047220 */ /* 0x000fe20000410000 */
[C---:B------:R-:W-:Y:S02]  /*2530*/  FMUL.FTZ R120, R100.reuse, R113 ;  /* 0x0000007164787220 */ /* 0x040fe40000410000 */
[----:B------:R-:W-:Y:S01]  /*2540*/  FMUL.FTZ R118, R100, R119 ;  /* 0x0000007764767220 */ /* 0x000fe20000410000 */
[----:B------:R-:W-:-:S03]  /*2550*/  FFMA.FTZ R136, R134, R7, R4 ;  /* 0x0000000786887223 */ /* 0x000fc60000010004 */
[C---:B------:R-:W-:Y:S01]  /*2560*/  FFMA.FTZ R137, R95.reuse, R118, R138 ;  /* 0x000000765f897223 */ /* 0x040fe2000001008a */
        /* <DEDUP_REMOVED lines=11> */
.L_x_18578:
[----:B------:R-:W-:Y:S05]  /*2620*/  BSYNC B0 ;  /* 0x0000000000007941 */ /* 0x000fea0003800000 */
.L_x_18577:
[----:B------:R-:W3:Y:S01]  /*2630*/  SHFL.UP PT, R142, R137, 0x1, RZ ;  /* 0x04200000898e7989 */ /* 0x000ee200000e00ff */
[C---:B-1----:R-:W-:Y:S01]  /*2640*/  FMUL.FTZ R4, R129.reuse, R136 ;  /* 0x0000008881047220 */ /* 0x042fe20000410000 */
[-C--:B------:R-:W-:Y:S01]  /*2650*/  FMUL.FTZ R5, R129, R6.reuse ;  /* 0x0000000681057220 */ /* 0x080fe20000410000 */
[----:B------:R-:W-:Y:S01]  /*2660*/  ISETP.GE.AND P0, PT, R74, 0x1, PT ;  /* 0x000000014a00780c */ /* 0x000fe20003f06270 */
[----:B------:R-:W1:Y:S01]  /*2670*/  SHFL.UP PT, R140, R138, 0x1, RZ ;  /* 0x042000008a8c7989 */ /* 0x000e6200000e00ff */
[C---:B------:R-:W-:Y:S01]  /*2680*/  FFMA.FTZ R139, R125.reuse, R6, -R4 ;  /* 0x000000067d8b7223 */ /* 0x040fe20000010804 */
[----:B------:R-:W-:Y:S01]  /*2690*/  FFMA.FTZ R5, R125, R136, R5 ;  /* 0x000000887d057223 */ /* 0x000fe20000010005 */
[----:B-----5:R-:W-:Y:S01]  /*26a0*/  FMUL.FTZ R133, R107, R45 ;  /* 0x0000002d6b857220 */ /* 0x020fe20000410000 */
[----:B------:R-:W-:Y:S02]  /*26b0*/  BSSY B0, `(.L_x_18579) ;  /* 0x000009b000007945 */ /* 0x000fe40003800000 */
[----:B------:R-:W4:Y:S04]  /*26c0*/  SHFL.UP PT, R4, R139, 0x1, RZ ;  /* 0x042000008b047989 */ /* 0x000f2800000e00ff */
[----:B------:R-:W0:Y:S01]  /*26d0*/  SHFL.UP PT, R6, R5, 0x1, RZ ;  /* 0x0420000005067989 */ /* 0x000e2200000e00ff */
[C---:B---3--:R-:W-:Y:S01]  /*26e0*/  FMUL.FTZ R136, R5.reuse, R142 ;  /* 0x0000008e05887220 */ /* 0x048fe20000410000 */
[----:B-1----:R-:W-:-:S03]  /*26f0*/  FMUL.FTZ R127, R5, R140 ;  /* 0x0000008c057f7220 */ /* 0x002fc60000410000 */
[C---:B------:R-:W-:Y:S01]  /*2700*/  FFMA.FTZ R7, R139.reuse, R140, -R136 ;  /* 0x0000008c8b077223 */ /* 0x040fe20000010888 */
[----:B------:R-:W-:-:S03]  /*2710*/  FFMA.FTZ R142, R139, R142, R127 ;  /* 0x0000008e8b8e7223 */ /* 0x000fc6000001007f */
[----:B------:R-:W-:Y:S01]  /*2720*/  @P0 FADD.FTZ R138, R138, R7 ;  /* 0x000000078a8a0221 */ /* 0x000fe20000010000 */
[----:B----4-:R-:W-:Y:S01]  /*2730*/  FMUL.FTZ R136, R5, R4 ;  /* 0x0000000405887220 */ /* 0x010fe20000410000 */
[----:B------:R-:W-:Y:S01]  /*2740*/  @P0 FADD.FTZ R137, R137, R142 ;  /* 0x0000008e89890221 */ /* 0x000fe20000010000 */
[-C--:B0-----:R-:W-:Y:S02]  /*2750*/  FMUL.FTZ R7, R5, R6.reuse ;  /* 0x0000000605077220 */ /* 0x081fe40000410000 */
        /* <DEDUP_REMOVED lines=10> */
[C---:B------:R-:W-:Y:S01]  /*2800*/  FFMA.FTZ R142, R139.reuse, R6, R142 ;  /* 0x000000068b8e7223 */ /* 0x040fe2000001008e */
[----:B------:R-:W-:-:S04]  /*2810*/  FFMA.FTZ R127, R139, R127, -R140 ;  /* 0x0000007f8b7f7223 */ /* 0x000fc8000001088c */
[----:B------:R-:W-:Y:S01]  /*2820*/  @P0 FADD.FTZ R137, R137, R142 ;  /* 0x0000008e89890221 */ /* 0x000fe20000010000 */
[-C--:B---3--:R-:W-:Y:S01]  /*2830*/  FMUL.FTZ R6, R136, R4.reuse ;  /* 0x0000000488067220 */ /* 0x088fe20000410000 */
[----:B------:R-:W-:Y:S01]  /*2840*/  @P0 FADD.FTZ R138, R138, R127 ;  /* 0x0000007f8a8a0221 */ /* 0x000fe20000010000 */
[-C--:B----4-:R-:W-:Y:S02]  /*2850*/  FMUL.FTZ R7, R136, R5.reuse ;  /* 0x0000000588077220 */ /* 0x090fe40000410000 */
        /* <DEDUP_REMOVED lines=11> */
[----:B------:R-:W-:Y:S01]  /*2910*/  FFMA.FTZ R142, R139, R142, R127 ;  /* 0x0000008e8b8e7223 */ /* 0x000fe2000001007f */
[C---:B---3--:R-:W-:Y:S02]  /*2920*/  FMUL.FTZ R136, R5.reuse, R4 ;  /* 0x0000000405887220 */ /* 0x048fe40000410000 */
[----:B------:R-:W-:Y:S01]  /*2930*/  @P0 FADD.FTZ R138, R138, R7 ;  /* 0x000000078a8a0221 */ /* 0x000fe20000010000 */
[-C--:B----4-:R-:W-:Y:S01]  /*2940*/  FMUL.FTZ R7, R5, R6.reuse ;  /* 0x0000000605077220 */ /* 0x090fe20000410000 */
[----:B------:R-:W-:Y:S01]  /*2950*/  @P0 FADD.FTZ R137, R137, R142 ;  /* 0x0000008e89890221 */ /* 0x000fe20000010000 */
[C---:B------:R-:W-:Y:S02]  /*2960*/  FFMA.FTZ R136, R139.reuse, R6, R136 ;  /* 0x000000068b887223 */ /* 0x040fe40000010088 */
[----:B------:R-:W0:Y:S01]  /*2970*/  SHFL.UP PT, R6, R138, 0x8, RZ ;  /* 0x050000008a067989 */ /* 0x000e2200000e00ff */
[----:B------:R-:W-:-:S02]  /*2980*/  @P0 FFMA.FTZ R139, R139, R4, -R7 ;  /* 0x000000048b8b0223 */ /* 0x000fc40000010807 */
[----:B------:R-:W-:Y:S01]  /*2990*/  FSEL R136, R5, R136, !P0 ;  /* 0x0000008805887208 */ /* 0x000fe20004000000 */
        /* <DEDUP_REMOVED lines=8> */
[----:B------:R-:W-:Y:S02]  /*2a20*/  FFMA.FTZ R127, R139, R6, -R127 ;  /* 0x000000068b7f7223 */ /* 0x000fe4000001087f */
[----:B------:R-:W-:Y:S01]  /*2a30*/  @P0 FADD.FTZ R137, R137, R142 ;  /* 0x0000008e89890221 */ /* 0x000fe20000010000 */
[----:B------:R-:W-:Y:S01]  /*2a40*/  FMUL.FTZ R142, R108, R44 ;  /* 0x0000002c6c8e7220 */ /* 0x000fe20000410000 */
[-C--:B----4-:R-:W-:Y:S01]  /*2a50*/  FMUL.FTZ R6, R136, R5.reuse ;  /* 0x0000000588067220 */ /* 0x090fe20000410000 */
[C---:B------:R-:W-:Y:S01]  /*2a60*/  FFMA.FTZ R7, R139.reuse, R5, R140 ;  /* 0x000000058b077223 */ /* 0x040fe2000001008c */
[----:B------:R-:W-:Y:S01]  /*2a70*/  @P0 FADD.FTZ R138, R138, R127 ;  /* 0x0000007f8a8a0221 */ /* 0x000fe20000010000 */
[----:B------:R-:W0:Y:S01]  /*2a80*/  SHFL.UP PT, R146, R137, 0x10, RZ ;  /* 0x0600000089927989 */ /* 0x000e2200000e00ff */
[----:B------:R-:W-:Y:S01]  /*2a90*/  @P0 FFMA.FTZ R139, R139, R4, -R6 ;  /* 0x000000048b8b0223 */ /* 0x000fe20000010806 */
[----:B------:R-:W-:Y:S01]  /*2aa0*/  FMUL.FTZ R140, R108, R45 ;  /* 0x0000002d6c8c7220 */ /* 0x000fe20000410000 */
[----:B------:R-:W-:Y:S01]  /*2ab0*/  FSEL R7, R136, R7, !P0 ;  /* 0x0000000788077208 */ /* 0x000fe20004000000 */
[----:B------:R-:W1:Y:S01]  /*2ac0*/  SHFL.UP PT, R144, R138, 0x10, RZ ;  /* 0x060000008a907989 */ /* 0x000e6200000e00ff */
[----:B------:R-:W-:Y:S01]  /*2ad0*/  FMUL.FTZ R127, R107, R44 ;  /* 0x0000002c6b7f7220 */ /* 0x000fe20000410000 */
[-C--:B------:R-:W-:Y:S01]  /*2ae0*/  FMUL.FTZ R148, R125, R140.reuse ;  /* 0x0000008c7d947220 */ /* 0x080fe20000410000 */
[C---:B------:R-:W-:Y:S01]  /*2af0*/  FMUL.FTZ R136, R129.reuse, R140 ;  /* 0x0000008c81887220 */ /* 0x040fe20000410000 */
[----:B------:R-:W3:Y:S01]  /*2b00*/  SHFL.UP PT, R4, R139, 0x10, RZ ;  /* 0x060000008b047989 */ /* 0x000ee200000e00ff */
[----:B------:R-:W-:Y:S01]  /*2b10*/  ISETP.GE.AND P0, PT, R74, 0x10, PT ;  /* 0x000000104a00780c */ /* 0x000fe20003f06270 */
[-C--:B------:R-:W-:Y:S01]  /*2b20*/  FFMA.FTZ R150, -R129, R142.reuse, -R148 ;  /* 0x0000008e81967223 */ /* 0x080fe20000010994 */
[----:B------:R-:W-:Y:S01]  /*2b30*/  FFMA.FTZ R148, R125, R142, -R136 ;  /* 0x0000008e7d947223 */ /* 0x000fe20000010888 */
[----:B------:R-:W4:Y:S02]  /*2b40*/  SHFL.UP PT, R6, R7, 0x10, RZ ;  /* 0x0600000007067989 */ /* 0x000f2400000e00ff */
[----:B------:R-:W-:Y:S01]  /*2b50*/  FADD.FTZ R141, -R133, R150 ;  /* 0x00000096858d7221 */ /* 0x000fe20000010100 */
[----:B------:R-:W-:-:S03]  /*2b60*/  FADD.FTZ R5, R127, R148 ;  /* 0x000000947f057221 */ /* 0x000fc60000010000 */
[C---:B------:R-:W-:Y:S01]  /*2b70*/  FMUL.FTZ R131, R128.reuse, -R141 ;  /* 0x8000008d80837220 */ /* 0x040fe20000410000 */
[----:B------:R-:W-:-:S03]  /*2b80*/  FMUL.FTZ R145, R128, -R5 ;  /* 0x8000000580917220 */ /* 0x000fc60000410000 */
[----:B------:R-:W-:Y:S01]  /*2b90*/  FFMA.FTZ R147, R134, R5, -R131 ;  /* 0x0000000586937223 */ /* 0x000fe20000010883 */
[----:B0-----:R-:W-:-:S04]  /*2ba0*/  FMUL.FTZ R136, R7, R146 ;  /* 0x0000009207887220 */ /* 0x001fc80000410000 */
[-C--:B-1----:R-:W-:Y:S01]  /*2bb0*/  FFMA.FTZ R135, R139, R144.reuse, -R136 ;  /* 0x000000908b877223 */ /* 0x082fe20000010888 */
[C---:B------:R-:W-:Y:S01]  /*2bc0*/  FMUL.FTZ R144, R7.reuse, R144 ;  /* 0x0000009007907220 */ /* 0x040fe20000410000 */
[----:B------:R-:W-:Y:S01]  /*2bd0*/  FMUL.FTZ R136, R106, R44 ;  /* 0x0000002c6a887220 */ /* 0x000fe20000410000 */
[----:B---3--:R-:W-:Y:S02]  /*2be0*/  FMUL.FTZ R131, R7, R4 ;  /* 0x0000000407837220 */ /* 0x008fe40000410000 */
[----:B------:R-:W-:Y:S01]  /*2bf0*/  FFMA.FTZ R144, R139, R146, R144 ;  /* 0x000000928b907223 */ /* 0x000fe20000010090 */
[----:B------:R-:W-:Y:S01]  /*2c00*/  FFMA.FTZ R146, R134, R141, R145 ;  /* 0x0000008d86927223 */ /* 0x000fe20000010091 */
[----:B------:R-:W-:Y:S01]  /*2c10*/  @P0 FADD.FTZ R138, R138, R135 ;  /* 0x000000878a8a0221 */ /* 0x000fe20000010000 */
[-C--:B----4-:R-:W-:Y:S01]  /*2c20*/  FMUL.FTZ R5, R7, R6.reuse ;  /* 0x0000000607057220 */ /* 0x090fe20000410000 */
[----:B------:R-:W-:Y:S01]  /*2c30*/  FFMA.FTZ R6, R139, R6, R131 ;  /* 0x000000068b067223 */ /* 0x000fe20000010083 */
[----:B------:R-:W-:Y:S01]  /*2c40*/  @P0 FADD.FTZ R137, R137, R144 ;  /* 0x0000009089890221 */ /* 0x000fe20000010000 */
[----:B------:R2:W-:Y:S01]  /*2c50*/  SHFL.IDX PT, R145, R46, RZ, 0x1f ;  /* 0x00001fff2e917589 */ /* 0x0005e200000e0000 */
[----:B------:R-:W-:Y:S01]  /*2c60*/  @P0 FFMA.FTZ R139, R139, R4, -R5 ;  /* 0x000000048b8b0223 */ /* 0x000fe20000010805 */
[----:B------:R-:W-:Y:S01]  /*2c70*/  FMUL.FTZ R131, R106, R45 ;  /* 0x0000002d6a837220 */ /* 0x000fe20000410000 */
[----:B------:R-:W-:Y:S01]  /*2c80*/  FSEL R141, R7, R6, !P0 ;  /* 0x00000006078d7208 */ /* 0x000fe20004000000 */
[----:B------:R0:W-:Y:S01]  /*2c90*/  SHFL.IDX PT, R144, R47, RZ, 0x1f ;  /* 0x00001fff2f907589 */ /* 0x0001e200000e0000 */
[----:B------:R-:W-:Y:S01]  /*2ca0*/  FADD.FTZ R147, R136, R147 ;  /* 0x0000009388937221 */ /* 0x000fe20000010000 */
[----:B------:R-:W-:Y:S01]  /*2cb0*/  FADD.FTZ R149, -R131, R146 ;  /* 0x0000009283957221 */ /* 0x000fe20000010100 */
[----:B------:R-:W-:Y:S01]  /*2cc0*/  ISETP.GE.AND P0, PT, R76, UR26, PT ;  /* 0x0000001a4c007c0c */ /* 0x000fe2000bf06270 */
[----:B------:R-:W-:Y:S01]  /*2cd0*/  SHFL.UP PT, R139, R139, 0x1, RZ ;  /* 0x042000008b8b7989 */ /* 0x000fe200000e00ff */
[C---:B------:R-:W-:Y:S01]  /*2ce0*/  FMUL.FTZ R146, R130.reuse, -R147 ;  /* 0x8000009382927220 */ /* 0x040fe20000410000 */
[----:B------:R-:W-:Y:S01]  /*2cf0*/  FMUL.FTZ R151, R130, -R149 ;  /* 0x8000009582977220 */ /* 0x000fe20000410000 */
[CC--:B--2---:R-:W-:Y:S01]  /*2d00*/  FMUL.FTZ R46, R129.reuse, -R48.reuse ;  /* 0x80000030812e7220 */ /* 0x0c4fe20000410000 */
[----:B------:R-:W1:Y:S01]  /*2d10*/  SHFL.UP PT, R141, R141, 0x1, RZ ;  /* 0x042000008d8d7989 */ /* 0x000e6200000e00ff */
[----:B0-----:R-:W-:Y:S01]  /*2d20*/  FMUL.FTZ R47, R129, R49 ;  /* 0x00000031812f7220 */ /* 0x001fe20000410000 */
[----:B------:R-:W-:Y:S01]  /*2d30*/  FFMA.FTZ R153, R132, R147, -R151 ;  /* 0x0000009384997223 */ /* 0x000fe20000010897 */
[----:B------:R-:W-:Y:S01]  /*2d40*/  ISETP.NE.OR P0, PT, R112, RZ, P0 ;  /* 0x000000ff7000720c */ /* 0x000fe20000705670 */
[----:B------:R-:W0:Y:S01]  /*2d50*/  SHFL.UP PT, R138, R138, 0x1, RZ ;  /* 0x042000008a8a7989 */ /* 0x000e2200000e00ff */
[C---:B------:R-:W-:Y:S01]  /*2d60*/  FFMA.FTZ R147, R125.reuse, R48, -R47 ;  /* 0x000000307d937223 */ /* 0x040fe2000001082f */
[----:B------:R-:W-:Y:S01]  /*2d70*/  FFMA.FTZ R148, R132, R149, R146 ;  /* 0x0000009584947223 */ /* 0x000fe20000010092 */
[----:B------:R-:W-:Y:S01]  /*2d80*/  FFMA.FTZ R149, R125, -R49, R46 ;  /* 0x800000317d957223 */ /* 0x000fe2000001002e */
[----:B------:R-:W2:Y:S01]  /*2d90*/  SHFL.UP PT, R137, R137, 0x1, RZ ;  /* 0x0420000089897989 */ /* 0x000ea200000e00ff */
[----:B------:R-:W-:Y:S01]  /*2da0*/  HFMA2.MMA R5, -RZ, RZ, 0, 0 ;  /* 0x00000000ff057435 */ /* 0x000fe200000001ff */
[----:B------:R-:W-:Y:S01]  /*2db0*/  FMUL.FTZ R146, R128, -R147 ;  /* 0x8000009380927220 */ /* 0x000fe20000410000 */
[----:B------:R-:W-:-:S02]  /*2dc0*/  MOV R4, 0x3f800000 ;  /* 0x3f80000000047802 */ /* 0x000fc40000000f00 */
[----:B------:R-:W-:Y:S01]  /*2dd0*/  CS2R R6, SRZ ;  /* 0x0000000000067805 */ /* 0x000fe2000001ff00 */
[----:B------:R-:W-:Y:S01]  /*2de0*/  FMUL.FTZ R151, R128, -R149 ;  /* 0x8000009580977220 */ /* 0x000fe20000410000 */
[----:B------:R-:W-:Y:S01]  /*2df0*/  LEA R135, R109, R61, 0x4 ;  /* 0x0000003d6d877211 */ /* 0x000fe200078e20ff */
[C---:B------:R-:W-:Y:S02]  /*2e00*/  FFMA.FTZ R149, R134.reuse, R149, R146 ;  /* 0x0000009586957223 */ /* 0x040fe40000010092 */
[----:B------:R-:W-:Y:S02]  /*2e10*/  FFMA.FTZ R151, R134, R147, -R151 ;  /* 0x0000009386977223 */ /* 0x000fe40000010897 */
[----:B------:R3:W4:Y:S01]  /*2e20*/  @!P0 LDS.128 R4, [R135+0x1b80] ;  /* 0x001b800087048984 */ /* 0x0007220000000c00 */
[----:B------:R-:W-:Y:S01]  /*2e30*/  ISETP.NE.AND P0, PT, R112, 0x1f, PT ;  /* 0x0000001f7000780c */ /* 0x000fe20003f05270 */
[C---:B-1----:R-:W-:Y:S01]  /*2e40*/  FMUL.FTZ R46, R141.reuse, R144 ;  /* 0x000000908d2e7220 */ /* 0x042fe20000410000 */
[----:B------:R-:W-:-:S03]  /*2e50*/  FMUL.FTZ R141, R141, R145 ;  /* 0x000000918d8d7220 */ /* 0x000fc60000410000 */
[C---:B------:R-:W-:Y:S01]  /*2e60*/  FFMA.FTZ R47, R139.reuse, R145, -R46 ;  /* 0x000000918b2f7223 */ /* 0x040fe2000001082e */
[----:B------:R-:W-:-:S03]  /*2e70*/  FFMA.FTZ R46, R139, R144, R141 ;  /* 0x000000908b2e7223 */ /* 0x000fc6000001008d */
[----:B0-----:R-:W-:Y:S01]  /*2e80*/  @P3 FADD.FTZ R145, R138, R47 ;  /* 0x0000002f8a913221 */ /* 0x001fe20000010000 */
[----:B------:R-:W-:Y:S01]  /*2e90*/  FMUL.FTZ R47, R130, -R149 ;  /* 0x80000095822f7220 */ /* 0x000fe20000410000 */
[----:B--2---:R-:W-:Y:S01]  /*2ea0*/  @P3 FADD.FTZ R144, R137, R46 ;  /* 0x0000002e89903221 */ /* 0x004fe20000010000 */
[C---:B------:R-:W-:Y:S01]  /*2eb0*/  FMUL.FTZ R138, R0.reuse, R44 ;  /* 0x0000002c008a7220 */ /* 0x040fe20000410000 */
[----:B------:R-:W-:Y:S01]  /*2ec0*/  FMUL.FTZ R137, R0, R45 ;  /* 0x0000002d00897220 */ /* 0x000fe20000410000 */
[-C--:B------:R-:W-:Y:S01]  /*2ed0*/  FFMA.FTZ R46, R132, R151.reuse, -R47 ;  /* 0x00000097842e7223 */ /* 0x080fe2000001082f */
[----:B------:R-:W-:Y:S01]  /*2ee0*/  FMUL.FTZ R47, R130, -R151 ;  /* 0x80000097822f7220 */ /* 0x000fe20000410000 */
[CC--:B------:R-:W-:Y:S01]  /*2ef0*/  FMUL.FTZ R45, R3.reuse, R144.reuse ;  /* 0x00000090032d7220 */ /* 0x0c0fe20000410000 */
[----:B------:R-:W-:Y:S01]  /*2f00*/  FADD.FTZ R139, R138, R153 ;  /* 0x000000998a8b7221 */ /* 0x000fe20000010000 */
[----:B------:R-:W-:Y:S01]  /*2f10*/  FMUL.FTZ R3, R3, R145 ;  /* 0x0000009103037220 */ /* 0x000fe20000410000 */
[----:B------:R-:W-:Y:S01]  /*2f20*/  FADD.FTZ R141, -R137, R148 ;  /* 0x00000094898d7221 */ /* 0x000fe20000010100 */
[----:B------:R-:W-:Y:S01]  /*2f30*/  FFMA.FTZ R47, R132, R149, R47 ;  /* 0x00000095842f7223 */ /* 0x000fe2000001002f */
[C---:B------:R-:W-:Y:S01]  /*2f40*/  FFMA.FTZ R44, R2.reuse, R145, -R45 ;  /* 0x00000091022c7223 */ /* 0x040fe2000001082d */
[----:B------:R-:W-:Y:S01]  /*2f50*/  FFMA.FTZ R2, R2, R144, R3 ;  /* 0x0000009002027223 */ /* 0x000fe20000010003 */
[----:B------:R3:W0:Y:S04]  /*2f60*/  SHFL.DOWN PT, R148, R46, 0x1, 0x1f ;  /* 0x08201f002e947f89 */ /* 0x00062800000e0000 */
[----:B------:R3:W1:Y:S04]  /*2f70*/  SHFL.DOWN PT, R144, R139, 0x1, 0x1f ;  /* 0x08201f008b907f89 */ /* 0x00066800000e0000 */
[----:B------:R3:W2:Y:S04]  /*2f80*/  SHFL.DOWN PT, R146, R141, 0x1, 0x1f ;  /* 0x08201f008d927f89 */ /* 0x0006a800000e0000 */
[----:B------:R3:W0:Y:S01]  /*2f90*/  SHFL.DOWN PT, R150, R47, 0x1, 0x1f ;  /* 0x08201f002f967f89 */ /* 0x00062200000e0000 */
[----:B------:R-:W-:Y:S05]  /*2fa0*/  @!P0 BRA `(.L_x_18580) ;  /* 0x00000000002c8947 */ /* 0x000fea0003800000 */
[C---:B0-----:R-:W-:Y:S01]  /*2fb0*/  FMUL.FTZ R3, R47.reuse, R150 ;  /* 0x000000962f037220 */ /* 0x041fe20000410000 */
[C---:B--2---:R-:W-:Y:S01]  /*2fc0*/  FMUL.FTZ R45, R47.reuse, R146 ;  /* 0x000000922f2d7220 */ /* 0x044fe20000410000 */
[----:B-1----:R-:W-:Y:S01]  /*2fd0*/  FMUL.FTZ R145, R47, R144 ;  /* 0x000000902f917220 */ /* 0x002fe20000410000 */
        /* <DEDUP_REMOVED lines=8> */
.L_x_18580:
[----:B------:R-:W-:Y:S05]  /*3060*/  BSYNC B0 ;  /* 0x0000000000007941 */ /* 0x000fea0003800000 */
.L_x_18579:
[----:B------:R-:W-:Y:S01]  /*3070*/  ISETP.GT.U32.AND P0, PT, R112, 0x1d, PT ;  /* 0x0000001d7000780c */ /* 0x000fe20003f04070 */
[----:B------:R-:W-:Y:S01]  /*3080*/  FADD.FTZ R3, R123, R2 ;  /* 0x000000027b037221 */ /* 0x000fe20000010000 */
[----:B------:R-:W-:Y:S01]  /*3090*/  FADD.FTZ R45, R121, R44 ;  /* 0x0000002c792d7221 */ /* 0x000fe20000010000 */
[----:B--2---:R2:W2:Y:S01]  /*30a0*/  SHFL.DOWN PT, R146, R46, 0x2, 0x1f ;  /* 0x08401f002e927f89 */ /* 0x0044a200000e0000 */
[----:B------:R-:W-:Y:S01]  /*30b0*/  BSSY B0, `(.L_x_18581) ;  /* 0x0000014000007945 */ /* 0x000fe20003800000 */
[C---:B------:R-:W-:Y:S01]  /*30c0*/  FMUL.FTZ R121, R130.reuse, R3 ;  /* 0x0000000382797220 */ /* 0x040fe20000410000 */
[-C--:B------:R-:W-:Y:S01]  /*30d0*/  FMUL.FTZ R2, R130, R45.reuse ;  /* 0x0000002d82027220 */ /* 0x080fe20000410000 */
[----:B0-----:R0:W0:Y:S02]  /*30e0*/  SHFL.DOWN PT, R148, R47, 0x2, 0x1f ;  /* 0x08401f002f947f89 */ /* 0x00102400000e0000 */
[C---:B------:R-:W-:Y:S01]  /*30f0*/  FFMA.FTZ R121, R132.reuse, R45, -R121 ;  /* 0x0000002d84797223 */ /* 0x040fe20000010879 */
[----:B------:R-:W-:Y:S01]  /*3100*/  FFMA.FTZ R2, R132, R3, R2 ;  /* 0x0000000384027223 */ /* 0x000fe20000010002 */
[----:B------:R0:W0:Y:S04]  /*3110*/  SHFL.DOWN PT, R44, R139, 0x2, 0x1f ;  /* 0x08401f008b2c7f89 */ /* 0x00002800000e0000 */
[----:B-1----:R1:W0:Y:S01]  /*3120*/  SHFL.DOWN PT, R144, R141, 0x2, 0x1f ;  /* 0x08401f008d907f89 */ /* 0x00222200000e0000 */
[----:B------:R-:W-:Y:S05]  /*3130*/  @P0 BRA `(.L_x_18582) ;  /* 0x00000000002c0947 */ /* 0x000fea0003800000 */
[C---:B0-----:R-:W-:Y:S01]  /*3140*/  FMUL.FTZ R123, R47.reuse, R148 ;  /* 0x000000942f7b7220 */ /* 0x041fe20000410000 */
[C---:B------:R-:W-:Y:S01]  /*3150*/  FMUL.FTZ R145, R47.reuse, R144 ;  /* 0x000000902f917220 */ /* 0x040fe20000410000 */
[C---:B------:R-:W-:Y:S01]  /*3160*/  FMUL.FTZ R147, R47.reuse, R44 ;  /* 0x0000002c2f937220 */ /* 0x040fe20000410000 */
[-C--:B--23--:R-:W-:Y:S01]  /*3170*/  FMUL.FTZ R47, R47, R146.reuse ;  /* 0x000000922f2f7220 */ /* 0x08cfe20000410000 */
[C---:B------:R-:W-:Y:S01]  /*3180*/  FFMA.FTZ R123, R46.reuse, R146, -R123 ;  /* 0x000000922e7b7223 */ /* 0x040fe2000001087b */
[C---:B------:R-:W-:Y:S01]  /*3190*/  FFMA.FTZ R44, R46.reuse, R44, -R145 ;  /* 0x0000002c2e2c7223 */ /* 0x040fe20000010891 */
[C---:B------:R-:W-:Y:S01]  /*31a0*/  FFMA.FTZ R144, R46.reuse, R144, R147 ;  /* 0x000000902e907223 */ /* 0x040fe20000010093 */
[----:B------:R-:W-:Y:S02]  /*31b0*/  FFMA.FTZ R47, R46, R148, R47 ;  /* 0x000000942e2f7223 */ /* 0x000fe4000001002f */
[----:B------:R-:W-:Y:S01]  /*31c0*/  FADD.FTZ R139, R139, R44 ;  /* 0x0000002c8b8b7221 */ /* 0x000fe20000010000 */
[----:B-1----:R-:W-:Y:S01]  /*31d0*/  FADD.FTZ R141, R141, R144 ;  /* 0x000000908d8d7221 */ /* 0x002fe20000010000 */
[----:B------:R-:W-:-:S07]  /*31e0*/  MOV R46, R123 ;  /* 0x0000007b002e7202 */ /* 0x000fce0000000f00 */
.L_x_18582:
[----:B------:R-:W-:Y:S05]  /*31f0*/  BSYNC B0 ;  /* 0x0000000000007941 */ /* 0x000fea0003800000 */
.L_x_18581:
[----:B------:R-:W-:Y:S01]  /*3200*/  ISETP.GT.U32.AND P0, PT, R112, 0x1b, PT ;  /* 0x0000001b7000780c */ /* 0x000fe20003f04070 */
[C---:B------:R-:W-:Y:S01]  /*3210*/  FFMA.FTZ R143, R94.reuse, R143, R121 ;  /* 0x0000008f5e8f7223 */ /* 0x040fe20000010079 */
[----:B------:R-:W-:Y:S01]  /*3220*/  FFMA.FTZ R121, R94, R91, R2 ;  /* 0x0000005b5e797223 */ /* 0x000fe20000010002 */
[----:B0-----:R0:W0:Y:S01]  /*3230*/  SHFL.DOWN PT, R144, R46, 0x4, 0x1f ;  /* 0x08801f002e907f89 */ /* 0x00102200000e0000 */
[----:B------:R-:W-:Y:S01]  /*3240*/  BSSY B0, `(.L_x_18583) ;  /* 0x0000015000007945 */ /* 0x000fe20003800000 */
[C---:B------:R-:W-:Y:S01]  /*3250*/  FMUL.FTZ R44, R128.reuse, R143 ;  /* 0x0000008f802c7220 */ /* 0x040fe20000410000 */
[----:B------:R-:W-:Y:S01]  /*3260*/  FMUL.FTZ R123, R128, R121 ;  /* 0x00000079807b7220 */ /* 0x000fe20000410000 */
[----:B--2---:R2:W0:Y:S01]  /*3270*/  SHFL.DOWN PT, R146, R47, 0x4, 0x1f ;  /* 0x08801f002f927f89 */ /* 0x00442200000e0000 */
[----:B------:R-:W-:Y:S02]  /*3280*/  HADD2.F32 R91, -RZ, R10.H0_H0 ;  /* 0x2000000aff5b7230 */ /* 0x000fe40000004100 */
[C---:B------:R-:W-:Y:S01]  /*3290*/  FFMA.FTZ R2, R134.reuse, R143, -R123 ;  /* 0x0000008f86027223 */ /* 0x040fe2000001087b */
[----:B------:R2:W0:Y:S01]  /*32a0*/  SHFL.DOWN PT, R94, R139, 0x4, 0x1f ;  /* 0x08801f008b5e7f89 */ /* 0x00042200000e0000 */
[----:B------:R-:W-:-:S03]  /*32b0*/  FFMA.FTZ R123, R134, R121, R44 ;  /* 0x00000079867b7223 */ /* 0x000fc6000001002c */
[----:B------:R2:W0:Y:S01]  /*32c0*/  SHFL.DOWN PT, R148, R141, 0x4, 0x1f ;  /* 0x08801f008d947f89 */ /* 0x00042200000e0000 */
[----:B------:R-:W-:Y:S05]  /*32d0*/  @P0 BRA `(.L_x_18584) ;  /* 0x00000000002c0947 */ /* 0x000fea0003800000 */
[C---:B0-----:R-:W-:Y:S01]  /*32e0*/  FMUL.FTZ R147, R47.reuse, R148 ;  /* 0x000000942f937220 */ /* 0x041fe20000410000 */
[C---:B------:R-:W-:Y:S01]  /*32f0*/  FMUL.FTZ R145, R47.reuse, R146 ;  /* 0x000000922f917220 */ /* 0x040fe20000410000 */
[C---:B------:R-:W-:Y:S01]  /*3300*/  FMUL.FTZ R149, R47.reuse, R94 ;  /* 0x0000005e2f957220 */ /* 0x040fe20000410000 */
[----:B--23--:R-:W-:Y:S01]  /*3310*/  FMUL.FTZ R47, R47, R144 ;  /* 0x000000902f2f7220 */ /* 0x00cfe20000410000 */
[C---:B------:R-:W-:Y:S01]  /*3320*/  FFMA.FTZ R44, R46.reuse, R94, -R147 ;  /* 0x0000005e2e2c7223 */ /* 0x040fe20000010893 */
[C---:B------:R-:W-:Y:S01]  /*3330*/  FFMA.FTZ R145, R46.reuse, R144, -R145 ;  /* 0x000000902e917223 */ /* 0x040fe20000010891 */
[C---:B------:R-:W-:Y:S01]  /*3340*/  FFMA.FTZ R94, R46.reuse, R148, R149 ;  /* 0x000000942e5e7223 */ /* 0x040fe20000010095 */
[----:B------:R-:W-:Y:S01]  /*3350*/  FFMA.FTZ R47, R46, R146, R47 ;  /* 0x000000922e2f7223 */ /* 0x000fe2000001002f */
[----:B------:R-:W-:Y:S02]  /*3360*/  FADD.FTZ R139, R139, R44 ;  /* 0x0000002c8b8b7221 */ /* 0x000fe40000010000 */
[----:B-1----:R-:W-:Y:S01]  /*3370*/  FADD.FTZ R141, R141, R94 ;  /* 0x0000005e8d8d7221 */ /* 0x002fe20000010000 */
[----:B------:R-:W-:-:S07]  /*3380*/  MOV R46, R145 ;  /* 0x00000091002e7202 */ /* 0x000fce0000000f00 */
.L_x_18584:
[----:B------:R-:W-:Y:S05]  /*3390*/  BSYNC B0 ;  /* 0x0000000000007941 */ /* 0x000fea0003800000 */
.L_x_18583:
[----:B------:R-:W-:Y:S01]  /*33a0*/  ISETP.GT.U32.AND P0, PT, R112, 0x17, PT ;  /* 0x000000177000780c */ /* 0x000fe20003f04070 */
[----:B------:R-:W-:Y:S01]  /*33b0*/  FMUL.FTZ R44, R96, R91 ;  /* 0x0000005b602c7220 */ /* 0x000fe20000410000 */
[----:B0-----:R-:W-:Y:S01]  /*33c0*/  SHF.R.U64 R94, R10, 0x10, R11 ;  /* 0x000000100a5e7819 */ /* 0x001fe2000000120b */
[C---:B------:R-:W-:Y:S01]  /*33d0*/  FFMA.FTZ R2, R93.reuse, R122, R2 ;  /* 0x0000007a5d027223 */ /* 0x040fe20000010002 */
[----:B------:R-:W-:Y:S01]  /*33e0*/  FFMA.FTZ R124, R93, R124, R123 ;  /* 0x0000007c5d7c7223 */ /* 0x000fe2000001007b */
[C---:B------:R-:W-:Y:S01]  /*33f0*/  FFMA.FTZ R122, R0.reuse, -R3, RZ ;  /* 0x80000003007a7223 */ /* 0x040fe200000100ff */
[----:B------:R-:W-:Y:S01]  /*3400*/  FFMA.FTZ R93, R0, R45, RZ ;  /* 0x0000002d005d7223 */ /* 0x000fe200000100ff */
[----:B------:R-:W-:Y:S02]  /*3410*/  HADD2.F32 R94, -RZ, R94.H0_H0 ;  /* 0x2000005eff5e7230 */ /* 0x000fe40000004100 */
[-C--:B------:R-:W-:Y:S01]  /*3420*/  FFMA.FTZ R45, R51, -R44.reuse, R45 ;  /* 0x8000002c332d7223 */ /* 0x080fe2000001002d */
[----:B------:R0:W0:Y:S01]  /*3430*/  SHFL.DOWN PT, R150, R46, 0x8, 0x1f ;  /* 0x09001f002e967f89 */ /* 0x00002200000e0000 */
[----:B------:R-:W-:Y:S01]  /*3440*/  BSSY B0, `(.L_x_18585) ;  /* 0x0000017000007945 */ /* 0x000fe20003800000 */
[----:B------:R-:W-:Y:S01]  /*3450*/  FFMA.FTZ R44, R114, -R44, R3 ;  /* 0x8000002c722c7223 */ /* 0x000fe20000010003 */
[----:B------:R-:W-:Y:S01]  /*3460*/  FMUL.FTZ R123, R97, R94 ;  /* 0x0000005e617b7220 */ /* 0x000fe20000410000 */
[----:B------:R0:W0:Y:S01]  /*3470*/  SHFL.DOWN PT, R152, R47, 0x8, 0x1f ;  /* 0x09001f002f987f89 */ /* 0x00002200000e0000 */
[----:B------:R-:W-:Y:S01]  /*3480*/  FFMA.FTZ R3, R106, -R121, R122 ;  /* 0x800000796a037223 */ /* 0x000fe2000001007a */
[----:B------:R-:W-:Y:S01]  /*3490*/  ISETP.GT.U32.AND P1, PT, R112, 0xf, PT ;  /* 0x0000000f7000780c */ /* 0x000fe20003f24070 */
[----:B------:R-:W-:Y:S01]  /*34a0*/  FFMA.FTZ R144, R106, R143, R93 ;  /* 0x0000008f6a907223 */ /* 0x000fe2000001005d */
[----:B------:R0:W0:Y:S01]  /*34b0*/  SHFL.DOWN PT, R146, R139, 0x8, 0x1f ;  /* 0x09001f008b927f89 */ /* 0x00002200000e0000 */
[-C--:B------:R-:W-:Y:S01]  /*34c0*/  FFMA.FTZ R122, R116, -R123.reuse, R143 ;  /* 0x8000007b747a7223 */ /* 0x080fe2000001008f */
[----:B------:R-:W-:-:S02]  /*34d0*/  FFMA.FTZ R121, R50, -R123, R121 ;  /* 0x8000007b32797223 */ /* 0x000fc40000010079 */
[----:B------:R0:W0:Y:S01]  /*34e0*/  SHFL.DOWN PT, R148, R141, 0x8, 0x1f ;  /* 0x09001f008d947f89 */ /* 0x00002200000e0000 */
[----:B------:R-:W-:Y:S06]  /*34f0*/  @P0 BRA `(.L_x_18586) ;  /* 0x00000000002c0947 */ /* 0x000fec0003800000 */
        /* <DEDUP_REMOVED lines=11> */
.L_x_18586:
[----:B------:R-:W-:Y:S05]  /*35b0*/  BSYNC B0 ;  /* 0x0000000000007941 */ /* 0x000fea0003800000 */
.L_x_18585:
[----:B0-----:R0:W0:Y:S01]  /*35c0*/  SHFL.DOWN PT, R152, R46, 0x10, 0x1f ;  /* 0x0a001f002e987f89 */ /* 0x00102200000e0000 */
[----:B------:R-:W-:Y:S01]  /*35d0*/  BSSY B0, `(.L_x_18587) ;  /* 0x0000011000007945 */ /* 0x000fe20003800000 */
[----:B------:R-:W-:Y:S02]  /*35e0*/  FMUL.FTZ R146, R129, R124 ;  /* 0x0000007c81927220 */ /* 0x000fe40000410000 */
[----:B------:R0:W0:Y:S04]  /*35f0*/  SHFL.DOWN PT, R154, R47, 0x10, 0x1f ;  /* 0x0a001f002f9a7f89 */ /* 0x00002800000e0000 */
[----:B------:R0:W0:Y:S04]  /*3600*/  SHFL.DOWN PT, R148, R139, 0x10, 0x1f ;  /* 0x0a001f008b947f89 */ /* 0x00002800000e0000 */
[----:B------:R0:W0:Y:S01]  /*3610*/  SHFL.DOWN PT, R150, R141, 0x10, 0x1f ;  /* 0x0a001f008d967f89 */ /* 0x00002200000e0000 */
        /* <DEDUP_REMOVED lines=12> */
.L_x_18588:
[----:B------:R-:W-:Y:S05]  /*36e0*/  BSYNC B0 ;  /* 0x0000000000007941 */ /* 0x000fea0003800000 */
.L_x_18587:
[----:B0-----:R-:W-:Y:S01]  /*36f0*/  SHFL.DOWN PT, R150, R47, 0x1, 0x1f ;  /* 0x08201f002f967f89 */ /* 0x001fe200000e0000 */
[-C--:B------:R-:W-:Y:S01]  /*3700*/  FMUL.FTZ R93, R129, R2.reuse ;  /* 0x00000002815d7220 */ /* 0x080fe20000410000 */
[C---:B------:R-:W-:Y:S01]  /*3710*/  FFMA.FTZ R146, R125.reuse, R2, -R146 ;  /* 0x000000027d927223 */ /* 0x040fe20000010892 */
[----:B------:R-:W-:Y:S01]  /*3720*/  ISETP.NE.AND P0, PT, R60, 0x1f, PT ;  /* 0x0000001f3c00780c */ /* 0x000fe20003f05270 */
[----:B----4-:R-:W0:Y:S01]  /*3730*/  SHFL.IDX PT, R143, R6, RZ, 0x1f ;  /* 0x00001fff068f7589 */ /* 0x010e2200000e0000 */
[----:B------:R-:W-:Y:S01]  /*3740*/  FFMA.FTZ R93, R125, R124, R93 ;  /* 0x0000007c7d5d7223 */ /* 0x000fe2000001005d */
[----:B------:R-:W-:Y:S01]  /*3750*/  FFMA.FTZ R152, R95, R120, R146 ;  /* 0x000000785f987223 */ /* 0x000fe20000010092 */
[----:B------:R-:W-:Y:S01]  /*3760*/  FFMA.FTZ R123, R107, R2, R144 ;  /* 0x000000026b7b7223 */ /* 0x000fe20000010090 */
[----:B------:R-:W4:Y:S01]  /*3770*/  SHFL.IDX PT, R145, R7, RZ, 0x1f ;  /* 0x00001fff07917589 */ /* 0x000f2200000e0000 */
[----:B------:R-:W-:Y:S01]  /*3780*/  FFMA.FTZ R154, R95, R118, R93 ;  /* 0x000000765f9a7223 */ /* 0x000fe2000001005d */
[----:B------:R-:W-:-:S02]  /*3790*/  HADD2.F32 R93, -RZ, R11.H0_H0 ;  /* 0x2000000bff5d7230 */ /* 0x000fc40000004100 */
[C---:B------:R-:W-:Y:S01]  /*37a0*/  FMUL.FTZ R156, R108.reuse, R152 ;  /* 0x000000986c9c7220 */ /* 0x040fe20000410000 */
[----:B------:R-:W5:Y:S01]  /*37b0*/  SHFL.DOWN PT, R148, R46, 0x1, 0x1f ;  /* 0x08201f002e947f89 */ /* 0x000f6200000e0000 */
[----:B------:R-:W-:Y:S01]  /*37c0*/  FFMA.FTZ R3, R107, -R124, R3 ;  /* 0x8000007c6b037223 */ /* 0x000fe20000010003 */
[----:B------:R-:W-:Y:S01]  /*37d0*/  FMUL.FTZ R158, R108, R154 ;  /* 0x0000009a6c9e7220 */ /* 0x000fe20000410000 */
[----:B------:R-:W-:Y:S01]  /*37e0*/  FMUL.FTZ R118, R98, R93 ;  /* 0x0000005d62767220 */ /* 0x000fe20000410000 */
[----:B------:R-:W5:Y:S01]  /*37f0*/  SHFL.DOWN PT, R149, R141, 0x1, 0x1f ;  /* 0x08201f008d957f89 */ /* 0x000f6200000e0000 */
[----:B------:R-:W-:Y:S01]  /*3800*/  SHF.R.U32.HI R95, RZ, 0x10, R11 ;  /* 0x00000010ff5f7819 */ /* 0x000fe2000001160b */
[----:B------:R-:W-:Y:S01]  /*3810*/  BSSY B0, `(.L_x_18589) ;  /* 0x0000073000007945 */ /* 0x000fe20003800000 */
[-C--:B------:R-:W-:Y:S01]  /*3820*/  FFMA.FTZ R120, R117, -R118.reuse, R2 ;  /* 0x8000007675787223 */ /* 0x080fe20000010002 */
[----:B------:R-:W5:Y:S01]  /*3830*/  SHFL.DOWN PT, R147, R139, 0x1, 0x1f ;  /* 0x08201f008b937f89 */ /* 0x000f6200000e0000 */
[----:B------:R-:W-:Y:S01]  /*3840*/  FFMA.FTZ R118, R115, -R118, R124 ;  /* 0x8000007673767223 */ /* 0x000fe2000001007c */
[----:B------:R-:W-:Y:S01]  /*3850*/  FADD.FTZ R124, R123, R156 ;  /* 0x0000009c7b7c7221 */ /* 0x000fe20000010000 */
[----:B------:R-:W-:Y:S01]  /*3860*/  FADD.FTZ R123, R3, -R158 ;  /* 0x8000009e037b7221 */ /* 0x000fe20000010000 */
[----:B------:R1:W5:Y:S01]  /*3870*/  SHFL.IDX PT, R146, R47, RZ, 0x1f ;  /* 0x00001fff2f927589 */ /* 0x00036200000e0000 */
[----:B------:R-:W-:Y:S01]  /*3880*/  ISETP.NE.AND P1, PT, R60, RZ, PT ;  /* 0x000000ff3c00720c */ /* 0x000fe20003f25270 */
[----:B------:R-:W-:-:S02]  /*3890*/  HADD2.F32 R95, -RZ, R95.H0_H0 ;  /* 0x2000005fff5f7230 */ /* 0x000fc40000004100 */
[----:B------:R5:W5:Y:S01]  /*38a0*/  SHFL.IDX PT, R144, R46, RZ, 0x1f ;  /* 0x00001fff2e907589 */ /* 0x000b6200000e0000 */
[----:B0-----:R-:W-:Y:S02]  /*38b0*/  @P0 FMUL.FTZ R3, R150, R143 ;  /* 0x0000008f96030220 */ /* 0x001fe40000410000 */
[----:B------:R-:W-:Y:S01]  /*38c0*/  FMUL.FTZ R151, R100, R95 ;  /* 0x0000005f64977220 */ /* 0x000fe20000410000 */
[----:B----4-:R-:W-:Y:S01]  /*38d0*/  @P0 FMUL.FTZ R150, R150, R145 ;  /* 0x0000009196960220 */ /* 0x010fe20000410000 */
[----:B-123--:R-:W0:Y:S02]  /*38e0*/  SHFL.IDX PT, R141, R141, RZ, 0x1f ;  /* 0x00001fff8d8d7589 */ /* 0x00ee2400000e0000 */
[----:B------:R-:W-:Y:S01]  /*38f0*/  FFMA.FTZ R47, R113, -R151, R152 ;  /* 0x80000097712f7223 */ /* 0x000fe20000010098 */
[C---:B-----5:R-:W-:Y:S01]  /*3900*/  @P0 FFMA.FTZ R2, R148.reuse, R145, R3 ;  /* 0x0000009194020223 */ /* 0x060fe20000010003 */
[----:B------:R-:W-:Y:S01]  /*3910*/  @P0 FFMA.FTZ R150, R148, R143, -R150 ;  /* 0x0000008f94960223 */ /* 0x000fe20000010896 */
[----:B------:R-:W1:Y:S01]  /*3920*/  SHFL.IDX PT, R139, R139, RZ, 0x1f ;  /* 0x00001fff8b8b7589 */ /* 0x000e6200000e0000 */
[----:B------:R-:W-:Y:S01]  /*3930*/  FFMA.FTZ R46, R119, -R151, R154 ;  /* 0x80000097772e7223 */ /* 0x000fe2000001009a */
[----:B------:R-:W-:Y:S01]  /*3940*/  @P0 FADD.FTZ R145, R149, R2 ;  /* 0x0000000295910221 */ /* 0x000fe20000010000 */
[----:B------:R-:W-:-:S03]  /*3950*/  @P0 FADD.FTZ R143, R147, R150 ;  /* 0x00000096938f0221 */ /* 0x000fc60000010000 */
[-C--:B------:R-:W-:Y:S01]  /*3960*/  FMUL.FTZ R148, R145, -R49.reuse ;  /* 0x8000003191947220 */ /* 0x080fe20000410000 */
[----:B------:R-:W-:-:S03]  /*3970*/  FMUL.FTZ R150, R143, -R49 ;  /* 0x800000318f967220 */ /* 0x000fc60000410000 */
[----:B------:R-:W-:Y:S01]  /*3980*/  FFMA.FTZ R143, R143, R48, -R148 ;  /* 0x000000308f8f7223 */ /* 0x000fe20000010894 */
[C---:B------:R-:W-:Y:S01]  /*3990*/  FMUL.FTZ R3, R146.reuse, R7 ;  /* 0x0000000792037220 */ /* 0x040fe20000410000 */
[----:B------:R-:W-:Y:S01]  /*39a0*/  FMUL.FTZ R2, R146, R6 ;  /* 0x0000000692027220 */ /* 0x000fe20000410000 */
[----:B------:R-:W-:Y:S01]  /*39b0*/  FFMA.FTZ R49, R145, R48, R150 ;  /* 0x0000003091317223 */ /* 0x000fe20000010096 */
[----:B------:R-:W-:Y:S01]  /*39c0*/  FADD.FTZ R48, R142, R143 ;  /* 0x0000008f8e307221 */ /* 0x000fe20000010000 */
[----:B------:R-:W-:Y:S01]  /*39d0*/  FFMA.FTZ R6, R144, R6, -R3 ;  /* 0x0000000690067223 */ /* 0x000fe20000010803 */
[----:B------:R-:W-:Y:S01]  /*39e0*/  FMUL.FTZ R3, R146, R5 ;  /* 0x0000000592037220 */ /* 0x000fe20000410000 */
[----:B------:R-:W-:Y:S01]  /*39f0*/  FADD.FTZ R49, -R140, R49 ;  /* 0x000000318c317221 */ /* 0x000fe20000010100 */
[----:B------:R-:W-:Y:S01]  /*3a00*/  FMUL.FTZ R146, R146, R4 ;  /* 0x0000000492927220 */ /* 0x000fe20000410000 */
[C---:B------:R-:W-:Y:S01]  /*3a10*/  FMUL.FTZ R140, R129.reuse, -R48 ;  /* 0x80000030818c7220 */ /* 0x040fe20000410000 */
[C---:B------:R-:W-:Y:S01]  /*3a20*/  FFMA.FTZ R2, R144.reuse, R7, R2 ;  /* 0x0000000790027223 */ /* 0x040fe20000010002 */
[----:B------:R-:W-:Y:S01]  /*3a30*/  FMUL.FTZ R129, R129, -R49 ;  /* 0x8000003181817220 */ /* 0x000fe20000410000 */
[C---:B------:R-:W-:Y:S01]  /*3a40*/  FFMA.FTZ R4, R144.reuse, R4, -R3 ;  /* 0x0000000490047223 */ /* 0x040fe20000010803 */
[----:B------:R-:W-:Y:S01]  /*3a50*/  FFMA.FTZ R5, R144, R5, R146 ;  /* 0x0000000590057223 */ /* 0x000fe20000010092 */
[----:B------:R-:W-:Y:S01]  /*3a60*/  FFMA.FTZ R144, R125, R49, R140 ;  /* 0x000000317d907223 */ /* 0x000fe2000001008c */
[----:B0-----:R-:W-:Y:S01]  /*3a70*/  FADD.FTZ R7, R141, R2 ;  /* 0x000000028d077221 */ /* 0x001fe20000010000 */
[-C--:B------:R-:W-:Y:S01]  /*3a80*/  FFMA.FTZ R2, R125, R48.reuse, -R129 ;  /* 0x000000307d027223 */ /* 0x080fe20000010881 */
[----:B------:R-:W-:Y:S01]  /*3a90*/  FMUL.FTZ R140, R100, R48 ;  /* 0x00000030648c7220 */ /* 0x000fe20000410000 */
[----:B------:R-:W-:Y:S01]  /*3aa0*/  FADD.FTZ R125, -R133, R144 ;  /* 0x00000090857d7221 */ /* 0x000fe20000010100 */
[----:B-1----:R-:W-:Y:S01]  /*3ab0*/  FADD.FTZ R6, R139, R6 ;  /* 0x000000068b067221 */ /* 0x002fe20000010000 */
[----:B------:R-:W-:Y:S01]  /*3ac0*/  FADD.FTZ R127, R127, R2 ;  /* 0x000000027f7f7221 */ /* 0x000fe20000010000 */
[C---:B------:R-:W-:Y:S01]  /*3ad0*/  FMUL.FTZ R129, R95.reuse, R140 ;  /* 0x0000008c5f817220 */ /* 0x040fe20000410000 */
[-C--:B------:R-:W-:Y:S01]  /*3ae0*/  FMUL.FTZ R3, R128, -R125.reuse ;  /* 0x8000007d80037220 */ /* 0x080fe20000410000 */
[----:B------:R-:W-:Y:S01]  /*3af0*/  FMUL.FTZ R139, R98, R125 ;  /* 0x0000007d628b7220 */ /* 0x000fe20000410000 */
[----:B------:R-:W-:Y:S01]  /*3b00*/  FMUL.FTZ R128, R128, -R127 ;  /* 0x8000007f80807220 */ /* 0x000fe20000410000 */
[----:B------:R-:W-:Y:S01]  /*3b10*/  FMUL.FTZ R142, R100, R49 ;  /* 0x00000031648e7220 */ /* 0x000fe20000410000 */
[C---:B------:R-:W-:Y:S01]  /*3b20*/  FFMA.FTZ R3, R134.reuse, R127, -R3 ;  /* 0x0000007f86037223 */ /* 0x040fe20000010803 */
[----:B------:R-:W-:Y:S01]  /*3b30*/  @!P1 STS.128 [R135+0x1b80], R4 ;  /* 0x001b800487009388 */ /* 0x000fe20000000c00 */
[----:B------:R-:W-:Y:S01]  /*3b40*/  FFMA.FTZ R134, R134, R125, R128 ;  /* 0x0000007d86867223 */ /* 0x000fe20000010080 */
[----:B------:R-:W-:Y:S01]  /*3b50*/  FMUL.FTZ R133, R98, R127 ;  /* 0x0000007f62857220 */ /* 0x000fe20000410000 */
[----:B------:R-:W-:Y:S01]  /*3b60*/  FADD.FTZ R128, R136, R3 ;  /* 0x0000000388807221 */ /* 0x000fe20000010000 */
[----:B------:R0:W-:Y:S01]  /*3b70*/  STS [R64+0x18], R129 ;  /* 0x0000188140007388 */ /* 0x0001e20000000800 */
[C---:B------:R-:W-:Y:S01]  /*3b80*/  FMUL.FTZ R3, R118.reuse, R139 ;  /* 0x0000008b76037220 */ /* 0x040fe20000410000 */
[----:B------:R-:W-:Y:S01]  /*3b90*/  FMUL.FTZ R141, R95, R142 ;  /* 0x0000008e5f8d7220 */ /* 0x000fe20000410000 */
[----:B------:R-:W-:Y:S01]  /*3ba0*/  FMUL.FTZ R2, R118, R133 ;  /* 0x0000008576027220 */ /* 0x000fe20000410000 */
[----:B------:R-:W-:-:S03]  /*3bb0*/  FMUL.FTZ R143, R93, R139 ;  /* 0x0000008b5d8f7220 */ /* 0x000fc60000410000 */
[----:B------:R1:W-:Y:S01]  /*3bc0*/  STS [R64+0x1c], R141 ;  /* 0x00001c8d40007388 */ /* 0x0003e20000000800 */
[----:B0-----:R-:W-:-:S03]  /*3bd0*/  FADD.FTZ R129, -R131, R134 ;  /* 0x0000008683817221 */ /* 0x001fc60000010100 */
[----:B------:R-:W-:Y:S01]  /*3be0*/  STS [R64+0x14], R143 ;  /* 0x0000148f40007388 */ /* 0x000fe20000000800 */
[----:B------:R-:W-:Y:S01]  /*3bf0*/  FFMA.FTZ R6, R120, R133, R3 ;  /* 0x0000008578067223 */ /* 0x000fe20000010003 */
[CC--:B------:R-:W-:Y:S01]  /*3c00*/  FMUL.FTZ R5, R97.reuse, R128.reuse ;  /* 0x0000008061057220 */ /* 0x0c0fe20000410000 */
[CC--:B------:R-:W-:Y:S01]  /*3c10*/  FMUL.FTZ R3, R130.reuse, -R129.reuse ;  /* 0x8000008182037220 */ /* 0x0c0fe20000410000 */
[-C--:B------:R-:W-:Y:S01]  /*3c20*/  FMUL.FTZ R130, R130, -R128.reuse ;  /* 0x8000008082827220 */ /* 0x080fe20000410000 */
[----:B------:R-:W-:Y:S01]  /*3c30*/  FMUL.FTZ R7, R97, R129 ;  /* 0x0000008161077220 */ /* 0x000fe20000410000 */
[----:B-1----:R-:W-:Y:S01]  /*3c40*/  FFMA.FTZ R141, R120, R139, -R2 ;  /* 0x0000008b788d7223 */ /* 0x002fe20000010802 */
[C---:B------:R-:W-:Y:S01]  /*3c50*/  FFMA.FTZ R3, R132.reuse, R128, -R3 ;  /* 0x0000008084037223 */ /* 0x040fe20000010803 */
[----:B------:R-:W-:Y:S01]  /*3c60*/  FMUL.FTZ R2, R121, R5 ;  /* 0x0000000579027220 */ /* 0x000fe20000410000 */
[----:B------:R-:W-:Y:S01]  /*3c70*/  FMUL.FTZ R135, R93, R133 ;  /* 0x000000855d877220 */ /* 0x000fe20000410000 */
[----:B------:R-:W-:Y:S01]  /*3c80*/  FFMA.FTZ R130, R132, R129, R130 ;  /* 0x0000008184827223 */ /* 0x000fe20000010082 */
[----:B------:R-:W-:Y:S01]  /*3c90*/  FADD.FTZ R138, R138, R3 ;  /* 0x000000038a8a7221 */ /* 0x000fe20000010000 */
[-C--:B------:R-:W-:Y:S01]  /*3ca0*/  FMUL.FTZ R131, R121, R7.reuse ;  /* 0x0000000779837220 */ /* 0x080fe20000410000 */
[-C--:B------:R-:W-:Y:S01]  /*3cb0*/  FFMA.FTZ R133, R122, R7.reuse, -R2 ;  /* 0x000000077a857223 */ /* 0x080fe20000010802 */
[----:B------:R-:W-:Y:S01]  /*3cc0*/  FMUL.FTZ R139, R94, R7 ;  /* 0x000000075e8b7220 */ /* 0x000fe20000410000 */
[----:B------:R-:W-:Y:S01]  /*3cd0*/  IADD3 R7, -R8, UR7, RZ ;  /* 0x0000000708077c10 */ /* 0x000fe2000fffe1ff */
[----:B------:R-:W-:Y:S01]  /*3ce0*/  FADD.FTZ R137, -R137, R130 ;  /* 0x0000008289897221 */ /* 0x000fe20000010100 */
[C---:B------:R-:W-:Y:S01]  /*3cf0*/  FMUL.FTZ R2, R96.reuse, R138 ;  /* 0x0000008a60027220 */ /* 0x040fe20000410000 */
[----:B------:R0:W-:Y:S01]  /*3d00*/  STS [R64+0x10], R135 ;  /* 0x0000108740007388 */ /* 0x0001e20000000800 */
[----:B------:R-:W-:Y:S01]  /*3d10*/  LEA R7, R7, -R60, 0x1 ;  /* 0x8000003c07077211 */ /* 0x000fe200078e08ff */
[----:B------:R-:W-:Y:S01]  /*3d20*/  FMUL.FTZ R4, R96, R137 ;  /* 0x0000008960047220 */ /* 0x000fe20000410000 */
[----:B------:R-:W-:Y:S01]  /*3d30*/  FMUL.FTZ R130, R44, R2 ;  /* 0x000000022c827220 */ /* 0x000fe20000410000 */
[-C--:B------:R-:W-:Y:S01]  /*3d40*/  FFMA.FTZ R132, R122, R5.reuse, R131 ;  /* 0x000000057a847223 */ /* 0x080fe20000010083 */
[----:B------:R-:W-:Y:S01]  /*3d50*/  ISETP.GE.AND P2, PT, R7, 0x1, PT ;  /* 0x000000010700780c */ /* 0x000fe20003f46270 */
[-C--:B------:R-:W-:Y:S01]  /*3d60*/  FMUL.FTZ R3, R44, R4.reuse ;  /* 0x000000042c037220 */ /* 0x080fe20000410000 */
[-C--:B------:R-:W-:Y:S01]  /*3d70*/  FFMA.FTZ R130, R45, R4.reuse, -R130 ;  /* 0x000000042d827223 */ /* 0x080fe20000010882 */
[C---:B------:R-:W-:Y:S01]  /*3d80*/  FMUL.FTZ R131, R91.reuse, R4 ;  /* 0x000000045b837220 */ /* 0x040fe20000410000 */
[----:B------:R1:W-:Y:S01]  /*3d90*/  STS [R64+0xc], R139 ;  /* 0x00000c8b40007388 */ /* 0x0003e20000000800 */
[----:B0-----:R-:W-:Y:S01]  /*3da0*/  FMUL.FTZ R135, R94, R5 ;  /* 0x000000055e877220 */ /* 0x001fe20000410000 */
[-C--:B------:R-:W-:Y:S01]  /*3db0*/  FMUL.FTZ R5, R91, R2.reuse ;  /* 0x000000025b057220 */ /* 0x080fe20000410000 */
[----:B------:R-:W-:Y:S01]  /*3dc0*/  FADD.FTZ R130, RZ, R130 ;  /* 0x00000082ff827221 */ /* 0x000fe20000010000 */
[----:B------:R-:W-:Y:S01]  /*3dd0*/  FFMA.FTZ R3, R45, R2, R3 ;  /* 0x000000022d037223 */ /* 0x000fe20000010003 */
[----:B------:R1:W-:Y:S02]  /*3de0*/  STS [R64+0x4], R131 ;  /* 0x0000048340007388 */ /* 0x0003e40000000800 */
[----:B------:R-:W-:Y:S01]  /*3df0*/  FADD.FTZ R130, R130, R133 ;  /* 0x0000008582827221 */ /* 0x000fe20000010000 */
[----:B------:R-:W-:Y:S01]  /*3e00*/  FADD.FTZ R3, RZ, R3 ;  /* 0x00000003ff037221 */ /* 0x000fe20000010000 */
[----:B------:R1:W-:Y:S02]  /*3e10*/  STS [R64+0x8], R135 ;  /* 0x0000088740007388 */ /* 0x0003e40000000800 */
[----:B------:R-:W-:Y:S01]  /*3e20*/  FADD.FTZ R141, R130, R141 ;  /* 0x0000008d828d7221 */ /* 0x000fe20000010000 */
[----:B------:R-:W-:Y:S01]  /*3e30*/  FADD.FTZ R133, R3, R132 ;  /* 0x0000008403857221 */ /* 0x000fe20000010000 */
[----:B------:R1:W-:Y:S01]  /*3e40*/  STS [R64], R5 ;  /* 0x0000000540007388 */ /* 0x0003e20000000800 */
[----:B------:R-:W-:Y:S01]  /*3e50*/  FMUL.FTZ R130, R46, R140 ;  /* 0x0000008c2e827220 */ /* 0x000fe20000410000 */
[----:B------:R-:W-:Y:S06]  /*3e60*/  BAR.SYNC.DEFER_BLOCKING 0x0 ;  /* 0x0000000000007b1d */ /* 0x000fec0000010000 */
[----:B------:R-:W-:Y:S05]  /*3e70*/  @!P2 BRA `(.L_x_18590) ;  /* 0x000000000030a947 */ /* 0x000fea0003800000 */
[----:B-1----:R-:W0:Y:S01]  /*3e80*/  LDS R131, [R85+0x210] ;  /* 0x0002100055837984 */ /* 0x002e220000000800 */
        /* <DEDUP_REMOVED lines=8> */
[----:B------:R-:W-:-:S04]  /*3f10*/  LEA R4, P2, R2, R62, 0x2 ;  /* 0x0000003e02047211 */ /* 0x000fc800078410ff */
[----:B------:R-:W-:-:S05]  /*3f20*/  LEA.HI.X R5, R2, R65, R3, 0x2, P2 ;  /* 0x0000004102057211 */ /* 0x000fca00010f1403 */
[----:B0-----:R0:W-:Y:S04]  /*3f30*/  REDG.E.ADD.F32.FTZ.RN.STRONG.GPU desc[UR12][R4.64], R131 ;  /* 0x00000083040079a6 */ /* 0x0011e8000c10f38c */
.L_x_18590:
[----:B------:R-:W-:Y:S05]  /*3f40*/  BSYNC B0 ;  /* 0x0000000000007941 */ /* 0x000fea0003800000 */
.L_x_18589:
[----:B01----:R0:W1:Y:S01]  /*3f50*/  LDS R5, [R78+0x290] ;  /* 0x000290004e057984 */ /* 0x0030620000000800 */
[----:B------:R-:W-:Y:S01]  /*3f60*/  ISETP.GE.AND P2, PT, R7, 0x21, PT ;  /* 0x000000210700780c */ /* 0x000fe20003f46270 */
[----:B------:R-:W-:Y:S01]  /*3f70*/  USHF.L.U64.HI UR24, UR5, 0x2, UR6 ;  /* 0x0000000205187899 */ /* 0x000fe20008010206 */
[-C--:B------:R-:W-:Y:S01]  /*3f80*/  FFMA.FTZ R126, R47, R142.reuse, -R130 ;  /* 0x0000008e2f7e7223 */ /* 0x080fe20000010882 */
[----:B------:R-:W-:Y:S01]  /*3f90*/  USHF.L.U32 UR25, UR5, 0x2, URZ ;  /* 0x0000000205197899 */ /* 0x000fe2000800063f */
[----:B------:R-:W-:Y:S01]  /*3fa0*/  FMUL.FTZ R142, R46, R142 ;  /* 0x0000008e2e8e7220 */ /* 0x000fe20000410000 */
[----:B------:R-:W-:Y:S01]  /*3fb0*/  BSSY B0, `(.L_x_18591) ;  /* 0x000000b000007945 */ /* 0x000fe20003800000 */
[----:B------:R-:W-:Y:S01]  /*3fc0*/  ISETP.GE.AND P3, PT, R7, 0x41, PT ;  /* 0x000000410700780c */ /* 0x000fe20003f66270 */
[----:B------:R-:W-:Y:S02]  /*3fd0*/  IMAD R2, R36, UR24, RZ ;  /* 0x0000001824027c24 */ /* 0x000fe4000f8e02ff */
[----:B------:R-:W-:Y:S01]  /*3fe0*/  FFMA.FTZ R135, R47, R140, R142 ;  /* 0x0000008c2f877223 */ /* 0x000fe2000001008e */
[----:B------:R-:W-:Y:S01]  /*3ff0*/  FADD.FTZ R6, R133, R6 ;  /* 0x0000000685067221 */ /* 0x000fe20000010000 */
[----:B------:R-:W-:Y:S01]  /*4000*/  FADD.FTZ R126, R141, R126 ;  /* 0x0000007e8d7e7221 */ /* 0x000fe20000010000 */
[----:B------:R-:W-:Y:S01]  /*4010*/  IMAD R131, R37, UR25, R2 ;  /* 0x0000001925837c24 */ /* 0x000fe2000f8e0202 */
[----:B0-----:R-:W-:Y:S06]  /*4020*/  @!P2 BRA `(.L_x_18592) ;  /* 0x00000000000ca947 */ /* 0x001fec0003800000 */
[----:B------:R-:W-:-:S05]  /*4030*/  IMAD.WIDE.U32 R2, R36, UR25, R22 ;  /* 0x0000001924027c25 */ /* 0x000fca000f8e0016 */
[----:B------:R-:W-:-:S05]  /*4040*/  IADD3 R3, R3, R131, RZ ;  /* 0x0000008303037210 */ /* 0x000fca0007ffe0ff */
[----:B-1----:R0:W-:Y:S02]  /*4050*/  REDG.E.ADD.F32.FTZ.RN.STRONG.GPU desc[UR12][R2.64], R5 ;  /* 0x00000005020079a6 */ /* 0x0021e4000c10f38c */
.L_x_18592:
[----:B------:R-:W-:Y:S05]  /*4060*/  BSYNC B0 ;  /* 0x0000000000007941 */ /* 0x000fea0003800000 */
.L_x_18591:
[----:B01----:R0:W1:Y:S01]  /*4070*/  LDS R5, [R79+0x310] ;  /* 0x000310004f057984 */ /* 0x0030620000000800 */
[----:B------:R-:W-:Y:S04]  /*4080*/  BSSY B0, `(.L_x_18593) ;  /* 0x0000005000007945 */ /* 0x000fe80003800000 */
[----:B------:R-:W-:Y:S05]  /*4090*/  @!P3 BRA `(.L_x_18594) ;  /* 0x00000000000cb947 */ /* 0x000fea0003800000 */
[----:B------:R-:W-:-:S05]  /*40a0*/  IMAD.WIDE.U32 R2, R36, UR25, R24 ;  /* 0x0000001924027c25 */ /* 0x000fca000f8e0018 */
[----:B------:R-:W-:-:S05]  /*40b0*/  IADD3 R3, R131, R3, RZ ;  /* 0x0000000383037210 */ /* 0x000fca0007ffe0ff */
[----:B-1----:R2:W-:Y:S02]  /*40c0*/  REDG.E.ADD.F32.FTZ.RN.STRONG.GPU desc[UR12][R2.64], R5 ;  /* 0x00000005020079a6 */ /* 0x0025e4000c10f38c */
.L_x_18594:
[----:B------:R-:W-:Y:S05]  /*40d0*/  BSYNC B0 ;  /* 0x0000000000007941 */ /* 0x000fea0003800000 */
.L_x_18593:
        /* <DEDUP_REMOVED lines=11> */
.L_x_18596:
[----:B------:R-:W-:Y:S05]  /*4190*/  BSYNC B0 ;  /* 0x0000000000007941 */ /* 0x000fea0003800000 */
.L_x_18595:
[----:B--23--:R2:W3:Y:S01]  /*41a0*/  LDS R5, [R81+0x410] ;  /* 0x0004100051057984 */ /* 0x00c4e20000000800 */
[----:B------:R-:W-:Y:S04]  /*41b0*/  BSSY B0, `(.L_x_18597) ;  /* 0x0000005000007945 */ /* 0x000fe80003800000 */
[----:B------:R-:W-:Y:S05]  /*41c0*/  @!P2 BRA `(.L_x_18598) ;  /* 0x00000000000ca947 */ /* 0x000fea0003800000 */
[----:B------:R-:W-:-:S05]  /*41d0*/  IMAD.WIDE.U32 R2, R36, UR25, R28 ;  /* 0x0000001924027c25 */ /* 0x000fca000f8e001c */
[----:B------:R-:W-:-:S05]  /*41e0*/  IADD3 R3, R131, R3, RZ ;  /* 0x0000000383037210 */ /* 0x000fca0007ffe0ff */
[----:B---3--:R4:W-:Y:S02]  /*41f0*/  REDG.E.ADD.F32.FTZ.RN.STRONG.GPU desc[UR12][R2.64], R5 ;  /* 0x00000005020079a6 */ /* 0x0089e4000c10f38c */
.L_x_18598:
[----:B------:R-:W-:Y:S05]  /*4200*/  BSYNC B0 ;  /* 0x0000000000007941 */ /* 0x000fea0003800000 */
.L_x_18597:
[----:B---34-:R3:W4:Y:S01]  /*4210*/  LDS R5, [R82+0x490] ;  /* 0x0004900052057984 */ /* 0x0187220000000800 */
[----:B------:R-:W-:Y:S04]  /*4220*/  BSSY B0, `(.L_x_18599) ;  /* 0x0000005000007945 */ /* 0x000fe80003800000 */
[----:B------:R-:W-:Y:S05]  /*4230*/  @!P3 BRA `(.L_x_18600) ;  /* 0x00000000000cb947 */ /* 0x000fea0003800000 */
[----:B------:R-:W-:-:S05]  /*4240*/  IMAD.WIDE.U32 R2, R36, UR25, R30 ;  /* 0x0000001924027c25 */ /* 0x000fca000f8e001e */
[----:B------:R-:W-:-:S05]  /*4250*/  IADD3 R3, R131, R3, RZ ;  /* 0x0000000383037210 */ /* 0x000fca0007ffe0ff */
[----:B----4-:R4:W-:Y:S02]  /*4260*/  REDG.E.ADD.F32.FTZ.RN.STRONG.GPU desc[UR12][R2.64], R5 ;  /* 0x00000005020079a6 */ /* 0x0109e4000c10f38c */
.L_x_18600:
[----:B------:R-:W-:Y:S05]  /*4270*/  BSYNC B0 ;  /* 0x0000000000007941 */ /* 0x000fea0003800000 */
.L_x_18599:
[----:B----4-:R4:W0:Y:S01]  /*4280*/  LDS R5, [R83+0x510] ;  /* 0x0005100053057984 */ /* 0x0108220000000800 */
[----:B------:R-:W-:Y:S04]  /*4290*/  BSSY B0, `(.L_x_18601) ;  /* 0x0000005000007945 */ /* 0x000fe80003800000 */
[----:B------:R-:W-:Y:S05]  /*42a0*/  @!P4 BRA `(.L_x_18602) ;  /* 0x00000000000cc947 */ /* 0x000fea0003800000 */
[----:B------:R-:W-:-:S05]  /*42b0*/  IMAD.WIDE.U32 R2, R36, UR25, R32 ;  /* 0x0000001924027c25 */ /* 0x000fca000f8e0020 */
[----:B------:R-:W-:-:S05]  /*42c0*/  IADD3 R3, R131, R3, RZ ;  /* 0x0000000383037210 */ /* 0x000fca0007ffe0ff */
[----:B0-----:R0:W-:Y:S02]  /*42d0*/  REDG.E.ADD.F32.FTZ.RN.STRONG.GPU desc[UR12][R2.64], R5 ;  /* 0x00000005020079a6 */ /* 0x0011e4000c10f38c */
.L_x_18602:
[----:B------:R-:W-:Y:S05]  /*42e0*/  BSYNC B0 ;  /* 0x0000000000007941 */ /* 0x000fea0003800000 */
.L_x_18601:
[----:B0-----:R0:W0:Y:S01]  /*42f0*/  LDS R5, [R84+0x590] ;  /* 0x0005900054057984 */ /* 0x0010220000000800 */
[----:B------:R-:W-:Y:S01]  /*4300*/  BSSY B0, `(.L_x_18603) ;  /* 0x0000006000007945 */ /* 0x000fe20003800000 */
[----:B------:R-:W-:Y:S01]  /*4310*/  FADD.FTZ R4, R6, R135 ;  /* 0x0000008706047221 */ /* 0x000fe20000010000 */
[----:B------:R-:W-:Y:S02]  /*4320*/  IMAD.WIDE.U32 R2, R36, UR25, R34 ;  /* 0x0000001924027c25 */ /* 0x000fe4000f8e0022 */
[----:B------:R-:W-:Y:S05]  /*4330*/  @!P5 BRA `(.L_x_18604) ;  /* 0x000000000008d947 */ /* 0x000fea0003800000 */
[----:B------:R-:W-:-:S05]  /*4340*/  IADD3 R3, R131, R3, RZ ;  /* 0x0000000383037210 */ /* 0x000fca0007ffe0ff */
[----:B0-----:R0:W-:Y:S02]  /*4350*/  REDG.E.ADD.F32.FTZ.RN.STRONG.GPU desc[UR12][R2.64], R5 ;  /* 0x00000005020079a6 */ /* 0x0011e4000c10f38c */
.L_x_18604:
[----:B------:R-:W-:Y:S05]  /*4360*/  BSYNC B0 ;  /* 0x0000000000007941 */ /* 0x000fea0003800000 */
.L_x_18603:
[----:B0-----:R-:W0:Y:S01]  /*4370*/  SHFL.DOWN PT, R2, R126, 0x1, 0x1f ;  /* 0x08201f007e027f89 */ /* 0x001e2200000e0000 */
[----:B------:R-:W-:Y:S01]  /*4380*/  ISETP.GT.AND P2, PT, R74, 0x1e, PT ;  /* 0x0000001e4a00780c */ /* 0x000fe20003f44270 */
[----:B------:R-:W-:Y:S01]  /*4390*/  FMUL.FTZ R114, R114, R137 ;  /* 0x0000008972727220 */ /* 0x000fe20000410000 */
[----:B------:R-:W-:Y:S01]  /*43a0*/  MOV R5, R126 ;  /* 0x0000007e00057202 */ /* 0x000fe20000000f00 */
[----:B------:R-:W5:Y:S01]  /*43b0*/  SHFL.DOWN PT, R131, R124, 0x1, 0x1f ;  /* 0x08201f007c837f89 */ /* 0x000f6200000e0000 */
[----:B------:R-:W-:Y:S01]  /*43c0*/  MOV R6, R124 ;  /* 0x0000007c00067202 */ /* 0x000fe20000000f00 */
[----:B------:R-:W-:Y:S01]  /*43d0*/  FFMA.FTZ R114, R51, R138, R114 ;  /* 0x0000008a33727223 */ /* 0x000fe20000010072 */
[----:B------:R-:W-:Y:S01]  /*43e0*/  MOV R7, R123 ;  /* 0x0000007b00077202 */ /* 0x000fe20000000f00 */
[----:B------:R-:W1:Y:S01]  /*43f0*/  SHFL.DOWN PT, R130, R123, 0x1, 0x1f ;  /* 0x08201f007b827f89 */ /* 0x000e6200000e0000 */
[----:B------:R-:W-:Y:S01]  /*4400*/  ISETP.NE.AND P3, PT, R74, RZ, PT ;  /* 0x000000ff4a00720c */ /* 0x000fe20003f65270 */
[----:B------:R-:W-:Y:S01]  /*4410*/  BSSY B0, `(.L_x_18605) ;  /* 0x0000064000007945 */ /* 0x000fe20003800000 */
[----:B------:R-:W-:Y:S01]  /*4420*/  FFMA.FTZ R99, R96, R114, R99 ;  /* 0x0000007260637223 */ /* 0x000fe20000010063 */
[----:B------:R-:W2:Y:S10]  /*4430*/  SHFL.DOWN PT, R3, R4, 0x1, 0x1f ;  /* 0x08201f0004037f89 */ /* 0x000eb400000e0000 */
        /* <DEDUP_REMOVED lines=31> */
[----:B------:R-:W-:-:S04]  /*4630*/  @!P3 MOV R3, 0x400 ;  /* 0x000004000003b802 */ /* 0x000fc80000000f00 */
[----:B---3--:R-:W-:Y:S01]  /*4640*/  @!P3 LEA R61, R132, R3, 0x18 ;  /* 0x00000003843db211 */ /* 0x008fe200078ec0ff */
[----:B0-----:R-:W-:Y:S01]  /*4650*/  @!P2 FADD.FTZ R5, R5, R2 ;  /* 0x000000020505a221 */ /* 0x001fe20000010000 */
[-C--:B------:R-:W-:Y:S01]  /*4660*/  FMUL.FTZ R2, R119, R49.reuse ;  /* 0x0000003177027220 */ /* 0x080fe20000410000 */
[C---:B------:R-:W-:Y:S01]  /*4670*/  FMUL.FTZ R49, R43.reuse, R49 ;  /* 0x000000312b317220 */ /* 0x040fe20000410000 */
[----:B------:R-:W-:Y:S01]  /*4680*/  FMUL.FTZ R3, R43, R127 ;  /* 0x0000007f2b037220 */ /* 0x000fe20000410000 */
[----:B-1----:R-:W-:Y:S02]  /*4690*/  @!P2 FADD.FTZ R6, R6, R131 ;  /* 0x000000830606a221 */ /* 0x002fe40000010000 */
[CC--:B------:R-:W-:Y:S01]  /*46a0*/  FFMA.FTZ R46, R42.reuse, R48.reuse, R49 ;  /* 0x000000302a2e7223 */ /* 0x0c0fe20000010031 */
[-C--:B------:R-:W-:Y:S01]  /*46b0*/  FFMA.FTZ R3, R42, R125.reuse, -R3 ;  /* 0x0000007d2a037223 */ /* 0x080fe20000010803 */
[----:B--2---:R-:W-:Y:S01]  /*46c0*/  @!P2 FADD.FTZ R7, R7, R126 ;  /* 0x0000007e0707a221 */ /* 0x004fe20000010000 */
[----:B------:R-:W-:Y:S01]  /*46d0*/  FFMA.FTZ R48, R113, R48, R2 ;  /* 0x0000003071307223 */ /* 0x000fe20000010002 */
[----:B------:R-:W0:Y:S01]  /*46e0*/  SHFL.DOWN PT, R126, R5, 0x10, 0x1f ;  /* 0x0a001f00057e7f89 */ /* 0x000e2200000e0000 */
[----:B------:R-:W-:Y:S01]  /*46f0*/  FFMA.FTZ R124, R47, R46, R124 ;  /* 0x0000002e2f7c7223 */ /* 0x000fe2000001007c */
[----:B-----5:R-:W-:Y:S01]  /*4700*/  @!P2 FADD.FTZ R4, R4, R123 ;  /* 0x0000007b0404a221 */ /* 0x020fe20000010000 */
[-C--:B------:R-:W-:Y:S01]  /*4710*/  FMUL.FTZ R46, R115, R125.reuse ;  /* 0x0000007d732e7220 */ /* 0x080fe20000410000 */
[----:B------:R-:W1:Y:S01]  /*4720*/  SHFL.DOWN PT, R123, R6, 0x10, 0x1f ;  /* 0x0a001f00067b7f89 */ /* 0x000e6200000e0000 */
[----:B------:R-:W-:Y:S01]  /*4730*/  FMUL.FTZ R125, R43, R125 ;  /* 0x0000007d2b7d7220 */ /* 0x000fe20000410000 */
[----:B------:R-:W-:Y:S01]  /*4740*/  FMUL.FTZ R3, R118, R3 ;  /* 0x0000000376037220 */ /* 0x000fe20000410000 */
[----:B------:R-:W-:Y:S01]  /*4750*/  FFMA.FTZ R47, R95, R48, R124 ;  /* 0x000000305f2f7223 */ /* 0x000fe2000001007c */
[----:B------:R-:W2:Y:S01]  /*4760*/  SHFL.DOWN PT, R130, R7, 0x10, 0x1f ;  /* 0x0a001f0007827f89 */ /* 0x000ea200000e0000 */
[----:B------:R-:W-:Y:S01]  /*4770*/  FFMA.FTZ R125, R42, R127, R125 ;  /* 0x0000007f2a7d7223 */ /* 0x000fe2000001007d */
[----:B------:R-:W-:Y:S01]  /*4780*/  ISETP.GT.AND P2, PT, R74, 0xf, PT ;  /* 0x0000000f4a00780c */ /* 0x000fe20003f44270 */
[C---:B------:R-:W-:Y:S01]  /*4790*/  FMUL.FTZ R2, R43.reuse, R128 ;  /* 0x000000802b027220 */ /* 0x040fe20000410000 */
[----:B------:R-:W3:Y:S01]  /*47a0*/  SHFL.DOWN PT, R119, R4, 0x10, 0x1f ;  /* 0x0a001f0004777f89 */ /* 0x000ee200000e0000 */
[----:B------:R-:W-:Y:S01]  /*47b0*/  FFMA.FTZ R120, R120, R125, R3 ;  /* 0x0000007d78787223 */ /* 0x000fe20000010003 */
[----:B------:R-:W-:Y:S01]  /*47c0*/  FMUL.FTZ R3, R43, R138 ;  /* 0x0000008a2b037220 */ /* 0x000fe20000410000 */
[----:B------:R-:W-:Y:S01]  /*47d0*/  FADD.FTZ R88, R47, R88 ;  /* 0x000000582f587221 */ /* 0x000fe20000010000 */
[-C--:B------:R-:W-:Y:S01]  /*47e0*/  FFMA.FTZ R2, R42, R129.reuse, -R2 ;  /* 0x000000812a027223 */ /* 0x080fe20000010802 */
[-C--:B------:R-:W-:Y:S01]  /*47f0*/  FMUL.FTZ R47, R50, R129.reuse ;  /* 0x00000081322f7220 */ /* 0x080fe20000410000 */
        /* <DEDUP_REMOVED lines=14> */
[----:B--2---:R-:W-:Y:S01]  /*48e0*/  @!P2 FADD.FTZ R7, R7, R130 ;  /* 0x000000820707a221 */ /* 0x004fe20000010000 */
[-C--:B------:R-:W-:Y:S01]  /*48f0*/  FFMA.FTZ R121, R94, R47.reuse, R121 ;  /* 0x0000002f5e797223 */ /* 0x080fe20000010079 */
[----:B------:R-:W-:Y:S01]  /*4900*/  FFMA.FTZ R3, R91, R114, R42 ;  /* 0x000000725b037223 */ /* 0x000fe2000001002a */
[----:B------:R-:W-:Y:S01]  /*4910*/  FFMA.FTZ R103, R100, R48, R103 ;  /* 0x0000003064677223 */ /* 0x000fe20000010067 */
        /* <DEDUP_REMOVED lines=19> */
.L_x_18606:
[----:B------:R-:W-:Y:S05]  /*4a50*/  BSYNC B0 ;  /* 0x0000000000007941 */ /* 0x000fea0003800000 */
.L_x_18605:
[----:B------:R-:W-:Y:S01]  /*4a60*/  IADD3 R109, R109, 0x1, RZ ;  /* 0x000000016d6d7810 */ /* 0x000fe20007ffe0ff */
[----:B------:R-:W-:-:S03]  /*4a70*/  UIADD3 UR5, UP0, UR5, 0x1, URZ ;  /* 0x0000000105057890 */ /* 0x000fc6000ff1e03f */
[----:B------:R-:W-:Y:S01]  /*4a80*/  ISETP.GE.AND P1, PT, R109, UR27, PT ;  /* 0x0000001b6d007c0c */ /* 0x000fe2000bf26270 */
[----:B------:R-:W-:-:S12]  /*4a90*/  UIADD3.X UR6, URZ, UR6, URZ, UP0, !UPT ;  /* 0x000000063f067290 */ /* 0x000fd800087fe43f */
[----:B------:R-:W-:Y:S05]  /*4aa0*/  @!P1 BRA `(.L_x_18607) ;  /* 0xffffffd000a89947 */ /* 0x000fea000383ffff */
.L_x_18576:
[----:B------:R-:W3:Y:S01]  /*4ab0*/  F2F.F16.F32 R2, R102 ;  /* 0x0000006600027304 */ /* 0x000ee20000200800 */
[----:B------:R-:W-:Y:S01]  /*4ac0*/  BAR.SYNC.DEFER_BLOCKING 0x0 ;  /* 0x0000000000007b1d */ /* 0x000fe20000010000 */
[----:B------:R-:W-:Y:S01]  /*4ad0*/  LEA R31, R74, R61, 0x3 ;  /* 0x0000003d4a1f7211 */ /* 0x000fe200078e18ff */
[----:B------:R-:W-:Y:S01]  /*4ae0*/  FADD.FTZ R59, R59, R92 ;  /* 0x0000005c3b3b7221 */ /* 0x000fe20000010000 */
[----:B-12---:R-:W-:Y:S01]  /*4af0*/  MOV R22, R8 ;  /* 0x0000000800167202 */ /* 0x006fe20000000f00 */
[----:B------:R-:W-:Y:S01]  /*4b00*/  UIADD3 UR4, UR4, -0x100, URZ ;  /* 0xffffff0004047890 */ /* 0x000fe2000fffe03f */
[----:B------:R-:W-:-:S03]  /*4b10*/  MOV R23, R9 ;  /* 0x0000000900177202 */ /* 0x000fc60000000f00 */
[----:B------:R-:W1:Y:S01]  /*4b20*/  LDC.64 R24, c[0x0][0x388] ;  /* 0x0000e200ff187b82 */ /* 0x000e620000000a00 */
[----:B------:R-:W-:Y:S01]  /*4b30*/  F2F.F16.F32 R101, R101 ;  /* 0x0000006500657304 */ /* 0x000fe20000200800 */
[----:B------:R-:W-:Y:S01]  /*4b40*/  ULDC.64 UR6, c[0x0][0x390] ;  /* 0x0000e40000067ab9 */ /* 0x000fe20000000a00 */
[----:B------:R-:W-:Y:S02]  /*4b50*/  ISETP.GT.AND P4, PT, R76, 0x1, PT ;  /* 0x000000014c00780c */ /* 0x000fe40003f84270 */
[----:B------:R-:W-:Y:S02]  /*4b60*/  IADD3 R68, P1, R68, -0x100, RZ ;  /* 0xffffff0044447810 */ /* 0x000fe40007f3e0ff */
[----:B------:R-:W-:Y:S01]  /*4b70*/  IADD3 R66, P2, R66, -0x100, RZ ;  /* 0xffffff0042427810 */ /* 0x000fe20007f5e0ff */
[----:B---3--:R-:W-:Y:S01]  /*4b80*/  IMAD.WIDE.U32 R2, R2, 0x10000, RZ ;  /* 0x0001000002027825 */ /* 0x008fe200078e00ff */
[----:B------:R-:W0:Y:S01]  /*4b90*/  F2F.F16.F32 R0, R103 ;  /* 0x0000006700007304 */ /* 0x000e220000200800 */
[----:B------:R-:W2:Y:S01]  /*4ba0*/  LDC.64 R28, c[0x0][0x3e0] ;  /* 0x0000f800ff1c7b82 */ /* 0x000ea20000000a00 */
[----:B------:R-:W-:-:S02]  /*4bb0*/  IADD3 R70, P3, R70, -0x100, RZ ;  /* 0xffffff0046467810 */ /* 0x000fc40007f7e0ff */
[----:B------:R-:W-:Y:S02]  /*4bc0*/  IADD3 R76, R76, -0x1, RZ ;  /* 0xffffffff4c4c7810 */ /* 0x000fe40007ffe0ff */
[----:B------:R-:W-:Y:S02]  /*4bd0*/  IADD3.X R69, R69, -0x1, RZ, P1, !PT ;  /* 0xffffffff45457810 */ /* 0x000fe40000ffe4ff */
[----:B------:R-:W3:Y:S01]  /*4be0*/  F2F.F16.F32 R99, R99 ;  /* 0x0000006300637304 */ /* 0x000ee20000200800 */
[----:B------:R-:W5:Y:S01]  /*4bf0*/  LDC.64 R26, c[0x0][0x3a8] ;  /* 0x0000ea00ff1a7b82 */ /* 0x000f620000000a00 */
[----:B------:R-:W-:Y:S02]  /*4c00*/  IADD3.X R67, R67, -0x1, RZ, P2, !PT ;  /* 0xffffffff43437810 */ /* 0x000fe400017fe4ff */
[----:B------:R-:W-:Y:S02]  /*4c10*/  IADD3.X R71, R71, -0x1, RZ, P3, !PT ;  /* 0xffffffff47477810 */ /* 0x000fe40001ffe4ff */
[----:B0-----:R-:W-:Y:S01]  /*4c20*/  PRMT R7, R101, 0x5410, R0 ;  /* 0x0000541065077816 */ /* 0x001fe20000000000 */
[----:B-1----:R-:W-:Y:S01]  /*4c30*/  IMAD R4, R24, UR15, RZ ;  /* 0x0000000f18047c24 */ /* 0x002fe2000f8e02ff */
[----:B------:R0:W1:Y:S02]  /*4c40*/  F2F.F16.F32 R0, R90 ;  /* 0x0000005a00007304 */ /* 0x0000640000200800 */
[----:B------:R-:W-:Y:S01]  /*4c50*/  LOP3.LUT R7, R7, R3, RZ, 0xfc, !PT ;  /* 0x0000000307077212 */ /* 0x000fe200078efcff */
[----:B------:R-:W-:-:S02]  /*4c60*/  IMAD R11, R25, UR14, R4 ;  /* 0x0000000e190b7c24 */ /* 0x000fc4000f8e0204 */
[----:B------:R-:W-:Y:S01]  /*4c70*/  IMAD.WIDE.U32 R4, R24, UR14, R22 ;  /* 0x0000000e18047c25 */ /* 0x000fe2000f8e0016 */
[----:B---3--:R-:W-:Y:S02]  /*4c80*/  LOP3.LUT R6, R2, R99, RZ, 0xfc, !PT ;  /* 0x0000006302067212 */ /* 0x008fe400078efcff */
[----:B------:R-:W-:Y:S01]  /*4c90*/  F2F.F16.F32 R10, R89 ;  /* 0x00000059000a7304 */ /* 0x000fe20000200800 */
[----:B0-----:R-:W-:Y:S01]  /*4ca0*/  FADD.FTZ R90, R59, R90 ;  /* 0x0000005a3b5a7221 */ /* 0x001fe20000010000 */
[----:B------:R-:W-:Y:S01]  /*4cb0*/  IADD3 R5, R5, R11, RZ ;  /* 0x0000000b05057210 */ /* 0x000fe20007ffe0ff */
[----:B------:R0:W-:Y:S01]  /*4cc0*/  STS.64 [R31], R6 ;  /* 0x000000061f007388 */ /* 0x0001e20000000a00 */
[----:B------:R-:W-:-:S03]  /*4cd0*/  NOP ;  /* 0x0000000000007918 */ /* 0x000fc60000000000 */
[----:B------:R-:W3:Y:S01]  /*4ce0*/  LDS.64 R2, [R31] ;  /* 0x000000001f027984 */ /* 0x000ee20000000a00 */
[----:B------:R-:W4:Y:S01]  /*4cf0*/  F2F.F16.F32 R9, R88 ;  /* 0x0000005800097304 */ /* 0x000f220000200800 */
[----:B------:R-:W-:Y:S01]  /*4d00*/  FADD.FTZ R59, R90, R89 ;  /* 0x000000595a3b7221 */ /* 0x000fe20000010000 */
[----:B0-----:R-:W-:-:S03]  /*4d10*/  IMAD R7, R53, UR6, RZ ;  /* 0x0000000635077c24 */ /* 0x001fc6000f8e02ff */
[----:B------:R-:W-:-:S03]  /*4d20*/  FADD.FTZ R59, R59, R88 ;  /* 0x000000583b3b7221 */ /* 0x000fc60000010000 */
[----:B------:R-:W0:Y:S01]  /*4d30*/  F2F.F16.F32 R25, R92 ;  /* 0x0000005c00197304 */ /* 0x000e220000200800 */
[C---:B------:R-:W-:Y:S02]  /*4d40*/  IMAD R11, R52.reuse, UR7, R7 ;  /* 0x00000007340b7c24 */ /* 0x040fe4000f8e0207 */
[----:B------:R-:W-:Y:S01]  /*4d50*/  IMAD.WIDE.U32 R6, R52, UR6, R4 ;  /* 0x0000000634067c25 */ /* 0x000fe2000f8e0004 */
[----:B------:R-:W-:-:S03]  /*4d60*/  ULDC.64 UR6, c[0x0][0x3b0] ;  /* 0x0000ec0000067ab9 */ /* 0x000fc60000000a00 */
[----:B-1----:R-:W-:Y:S01]  /*4d70*/  IMAD.WIDE.U32 R4, R0, 0x10000, RZ ;  /* 0x0001000000047825 */ /* 0x002fe200078e00ff */
[----:B------:R-:W-:Y:S02]  /*4d80*/  IADD3 R7, R7, R11, RZ ;  /* 0x0000000b07077210 */ /* 0x000fe40007ffe0ff */
[----:B--2---:R-:W-:Y:S01]  /*4d90*/  LEA R8, P0, R6, R28, 0x1 ;  /* 0x0000001c06087211 */ /* 0x004fe200078008ff */
[----:B-----5:R-:W-:Y:S01]  /*4da0*/  IMAD R0, R26, UR15, RZ ;  /* 0x0000000f1a007c24 */ /* 0x020fe2000f8e02ff */
[----:B----4-:R-:W-:Y:S02]  /*4db0*/  PRMT R11, R10, 0x5410, R9 ;  /* 0x000054100a0b7816 */ /* 0x010fe40000000009 */
[----:B------:R-:W-:Y:S02]  /*4dc0*/  LEA.HI.X R9, R6, R29, R7, 0x1, P0 ;  /* 0x0000001d06097211 */ /* 0x000fe400000f0c07 */
[----:B------:R-:W-:Y:S02]  /*4dd0*/  LOP3.LUT R11, R11, R5, RZ, 0xfc, !PT ;  /* 0x000000050b0b7212 */ /* 0x000fe400078efcff */
[----:B0-----:R-:W-:Y:S01]  /*4de0*/  LOP3.LUT R10, R4, R25, RZ, 0xfc, !PT ;  /* 0x00000019040a7212 */ /* 0x001fe200078efcff */
[----:B------:R-:W-:Y:S01]  /*4df0*/  IMAD.WIDE R4, R60, 0x8, R8 ;  /* 0x000000083c047825 */ /* 0x000fe200078e0208 */
[----:B------:R-:W0:Y:S03]  /*4e00*/  LDC.64 R24, c[0x0][0x3f0] ;  /* 0x0000fc00ff187b82 */ /* 0x000e260000000a00 */
[----:B------:R-:W-:-:S04]  /*4e10*/  IMAD.WIDE.U32 R8, R26, UR14, R22 ;  /* 0x0000000e1a087c25 */ /* 0x000fc8000f8e0016 */
[----:B------:R-:W-:Y:S01]  /*4e20*/  IMAD R23, R27, UR14, R0 ;  /* 0x0000000e1b177c24 */ /* 0x000fe2000f8e0200 */
[----:B---3--:R1:W-:Y:S04]  /*4e30*/  STG.E.64 desc[UR12][R4.64], R2 ;  /* 0x0000000204007986 */ /* 0x0083e8000c101b0c */
        /* <DEDUP_REMOVED lines=16> */
.L_x_18574:
        /* <DEDUP_REMOVED lines=26> */
.L_x_18610:
[----:B------:R-:W-:Y:S05]  /*50e0*/  BSYNC B0 ;  /* 0x0000000000007941 */ /* 0x000fea0003800000 */
.L_x_18609:
        /* <DEDUP_REMOVED lines=29> */
.L_x_18612:
[----:B------:R-:W2:Y:S02]  /*52c0*/  S2R R13, SR_TID.X ;  /* 0x00000000000d7919 */ /* 0x000ea40000002100 */
.L_x_18613:
[----:B------:R-:W-:Y:S05]  /*52d0*/  BSYNC B0 ;  /* 0x0000000000007941 */ /* 0x000fea0003800000 */
.L_x_18611:
        /* <DEDUP_REMOVED lines=10> */
[C---:B-1----:R-:W-:Y:S01]  /*5380*/  IMAD.WIDE.U32 R6, R52.reuse, UR6, RZ ;  /* 0x0000000634067c25 */ /* 0x042fe2000f8e00ff */
        /* <DEDUP_REMOVED lines=11> */
.L_x_18615:
        /* <DEDUP_REMOVED lines=28> */
.L_x_18614:
[----:B------:R-:W-:Y:S05]  /*5600*/  EXIT ;  /* 0x000000000000794d */ /* 0x000fea0003800000 */
.L_x_18616:
        /* <DEDUP_REMOVED lines=15> */
.L_x_19053:


//--------------------- .text._Z25selective_scan_bwd_kernelI32Selective_Scan_bwd_kernel_traitsILi32ELi4ELb1ELb1ELb0ELb1ELb0EN3c104HalfENS1_7complexIfEEEEv12SSMParamsBwd --------------------------
	.section	.text._Z25selective_scan_bwd_kernelI32Selective_Scan_bwd_kernel_traitsILi32ELi4ELb1ELb1ELb0ELb1ELb0EN3c104HalfENS1_7complexIfEEEEv12SSMParamsBwd,"ax",@progbits
	.align	128
        .global         _Z25selective_scan_bwd_kernelI32Selective_Scan_bwd_kernel_traitsILi32ELi4ELb1ELb1ELb0ELb1ELb0EN3c104HalfENS1_7complexIfEEEEv12SSMParamsBwd
        .type           _Z25selective_scan_bwd_kernelI32Selective_Scan_bwd_kernel_traitsILi32ELi4ELb1ELb1ELb0ELb1ELb0EN3c104HalfENS1_7complexIfEEEEv12SSMParamsBwd,@function
        .size           _Z25selective_scan_bwd_kernelI32Selective_Scan_bwd_kernel_traitsILi32ELi4ELb1ELb1ELb0ELb1ELb0EN3c104HalfENS1_7complexIfEEEEv12SSMParamsBwd,(.L_x_19054 - _Z25selective_scan_bwd_kernelI32Selective_Scan_bwd_kernel_traitsILi32ELi4ELb1ELb1ELb0ELb1ELb0EN3c104HalfENS1_7complexIfEEEEv12SSMParamsBwd)
        .other          _Z25selective_scan_bwd_kernelI32Selective_Scan_bwd_kernel_traitsILi32ELi4ELb1ELb1ELb0ELb1ELb0EN3c104HalfENS1_7complexIfEEEEv12SSMParamsBwd,@"STO_CUDA_ENTRY STV_DEFAULT"
_Z25selective_scan_bwd_kernelI32Selective_Scan_bwd_kernel_traitsILi32ELi4ELb1ELb1ELb0ELb1ELb0EN3c104HalfENS1_7complexIfEEEEv12SSMParamsBwd:
.text._Z25selective_scan_bwd_kernelI32Selective_Scan_bwd_kernel_traitsILi32ELi4ELb1ELb1ELb0ELb1ELb0EN3c104HalfENS1_7complexIfEEEEv12SSMParamsBwd:
        /* <DEDUP_REMOVED lines=40> */
[----:B------:R-:W-:-:S05]  /*0280*/  USHF.R.S32.HI UR14, URZ, 0x1f, UR15 ;  /* 0x0000001f3f0e7899 */ /* 0x000fca000801140f */
[----:B------:R-:W3:Y:S01]  /*0290*/  LDC.64 R10, c[0x0][0x298] ;  /* 0x0000a600ff0a7b82 */ /* 0x000ee20000000a00 */
[----:B------:R-:W-:-:S05]  /*02a0*/  IMAD.HI.U32 R96, R7, R2, RZ ;  /* 0x0000000207607227 */ /* 0x000fca00078e00ff */
[----:B------:R-:W-:Y:S02]  /*02b0*/  IADD3 R0, -R96, RZ, RZ ;  /* 0x000000ff60007210 */ /* 0x000fe40007ffe1ff */
[----:B------:R-:W0:Y:S03]  /*02c0*/  LDC.64 R26, c[0x0][0x2f8] ;  /* 0x0000be00ff1a7b82 */ /* 0x000e260000000a00 */
[----:B------:R-:W-:-:S05]  /*02d0*/  IMAD R0, R9, R0, R2 ;  /* 0x0000000009007224 */ /* 0x000fca00078e0202 */
[----:B------:R-:W-:Y:S01]  /*02e0*/  ISETP.GT.U32.AND P1, PT, R9, R0, PT ;  /* 0x000000000900720c */ /* 0x000fe20003f24070 */
[----:B------:R-:W-:Y:S01]  /*02f0*/  UIMAD UR6, UR14, UR8, URZ ;  /* 0x000000080e0672a4 */ /* 0x000fe2000f8e023f */
[----:B------:R-:W0:Y:S01]  /*0300*/  LDC.64 R88, c[0x0][0x3b8] ;  /* 0x0000ee00ff587b82 */ /* 0x000e220000000a00 */
[----:B------:R-:W-:Y:S02]  /*0310*/  UIMAD.WIDE.U32 UR4, UR15, UR8, URZ ;  /* 0x000000080f0472a5 */ /* 0x000fe4000f8e003f */
[----:B------:R-:W-:-:S03]  /*0320*/  UIMAD UR6, UR15, UR9, UR6 ;  /* 0x000000090f0672a4 */ /* 0x000fc6000f8e0206 */
[----:B------:R-:W-:Y:S02]  /*0330*/  ULDC.64 UR8, c[0x0][0x290] ;  /* 0x0000a40000087ab9 */ /* 0x000fe40000000a00 */
[----:B------:R-:W0:Y:S03]  /*0340*/  LDC.64 R28, c[0x0][0x2d8] ;  /* 0x0000b600ff1c7b82 */ /* 0x000e260000000a00 */
[----:B------:R-:W-:-:S04]  /*0350*/  @!P1 IADD3 R0, R0, -R9, RZ ;  /* 0x8000000900009210 */ /* 0x000fc80007ffe0ff */
[----:B------:R-:W-:Y:S02]  /*0360*/  ISETP.GE.U32.AND P0, PT, R0, R9, PT ;  /* 0x000000090000720c */ /* 0x000fe40003f06070 */
[C---:B------:R-:W-:Y:S01]  /*0370*/  LOP3.LUT R0, R109.reuse, R8, RZ, 0x3c, !PT ;  /* 0x000000086d007212 */ /* 0x040fe200078e3cff */
[----:B------:R-:W-:Y:S01]  /*0380*/  UIADD3 UR5, UR5, UR6, URZ ;  /* 0x0000000605057290 */ /* 0x000fe2000fffe03f */
[----:B------:R-:W-:Y:S01]  /*0390*/  @!P1 IADD3 R96, R96, 0x1, RZ ;  /* 0x0000000160609810 */ /* 0x000fe20007ffe0ff */
[----:B------:R-:W-:Y:S01]  /*03a0*/  UIMAD.WIDE.U32 UR6, UR15, UR8, URZ ;  /* 0x000000080f0672a5 */ /* 0x000fe2000f8e003f */
[----:B------:R-:W-:Y:S01]  /*03b0*/  ISETP.GE.AND P2, PT, R0, RZ, PT ;  /* 0x000000ff0000720c */ /* 0x000fe20003f46270 */
[----:B------:R-:W-:Y:S01]  /*03c0*/  UIMAD UR8, UR14, UR8, URZ ;  /* 0x000000080e0872a4 */ /* 0x000fe2000f8e023f */
[----:B------:R-:W-:Y:S01]  /*03d0*/  ISETP.NE.AND P1, PT, R8, RZ, PT ;  /* 0x000000ff0800720c */ /* 0x000fe20003f25270 */
[----:B--2---:R-:W-:Y:S01]  /*03e0*/  IMAD.WIDE.U32 R2, R109, R4, UR4 ;  /* 0x000000046d027e25 */ /* 0x004fe2000f8e0004 */
[----:B------:R-:W-:Y:S01]  /*03f0*/  LEA R7, R23, 0xffffff80, 0x7 ;  /* 0xffffff8017077811 */ /* 0x000fe200078e38ff */
[----:B------:R-:W-:-:S02]  /*0400*/  UIMAD UR8, UR15, UR9, UR8 ;  /* 0x000000090f0872a4 */ /* 0x000fc4000f8e0208 */
[----:B------:R-:W-:Y:S01]  /*0410*/  IMAD R0, R102, R4, RZ ;  /* 0x0000000466007224 */ /* 0x000fe200078e02ff */
[----:B------:R-:W-:Y:S01]  /*0420*/  @P0 IADD3 R96, R96, 0x1, RZ ;  /* 0x0000000160600810 */ /* 0x000fe20007ffe0ff */
[----:B------:R-:W-:Y:S01]  /*0430*/  UIADD3 UR7, UR7, UR8, URZ ;  /* 0x0000000807077290 */ /* 0x000fe2000fffe03f */
[----:B------:R-:W-:Y:S01]  /*0440*/  IADD3 R91, P0, R7, R2, RZ ;  /* 0x00000002075b7210 */ /* 0x000fe20007f1e0ff */
[C---:B------:R-:W-:Y:S01]  /*0450*/  IMAD R0, R109.reuse, R5, R0 ;  /* 0x000000056d007224 */ /* 0x040fe200078e0200 */
[----:B------:R-:W-:Y:S01]  /*0460*/  SHF.R.S32.HI R9, RZ, 0x1f, R7 ;  /* 0x0000001fff097819 */ /* 0x000fe20000011407 */
[----:B---3--:R-:W-:Y:S01]  /*0470*/  IMAD R2, R102, R10, RZ ;  /* 0x0000000a66027224 */ /* 0x008fe200078e02ff */
[----:B------:R-:W-:Y:S02]  /*0480*/  @!P2 IADD3 R96, -R96, RZ, RZ ;  /* 0x000000ff6060a210 */ /* 0x000fe40007ffe1ff */
[----:B------:R-:W-:Y:S01]  /*0490*/  @!P1 LOP3.LUT R96, RZ, R8, RZ, 0x33, !PT ;  /* 0x00000008ff609212 */ /* 0x000fe200078e33ff */
[----:B------:R-:W-:Y:S01]  /*04a0*/  IMAD R8, R109, R11, R2 ;  /* 0x0000000b6d087224 */ /* 0x000fe200078e0202 */
[----:B------:R-:W-:Y:S01]  /*04b0*/  IADD3.X R0, R9, R3, R0, P0, !PT ;  /* 0x0000000309007210 */ /* 0x000fe200007fe400 */
[----:B------:R-:W-:Y:S01]  /*04c0*/  IMAD.WIDE.U32 R2, R109, R10, UR6 ;  /* 0x000000066d027e25 */ /* 0x000fe2000f8e000a */
[----:B------:R-:W-:Y:S01]  /*04d0*/  UIMAD UR9, UR14, UR10, URZ ;  /* 0x0000000a0e0972a4 */ /* 0x000fe2000f8e023f */
[----:B------:R-:W-:-:S02]  /*04e0*/  ULDC.64 UR6, c[0x0][0x310] ;  /* 0x0000c40000067ab9 */ /* 0x000fc40000000a00 */
[----:B------:R-:W-:Y:S01]  /*04f0*/  ISETP.NE.U32.AND P0, PT, RZ, UR6, PT ;  /* 0x00000006ff007c0c */ /* 0x000fe2000bf05070 */
[----:B------:R-:W-:Y:S02]  /*0500*/  UIMAD UR9, UR15, UR11, UR9 ;  /* 0x0000000b0f0972a4 */ /* 0x000fe4000f8e0209 */
[----:B------:R-:W-:Y:S01]  /*0510*/  UIMAD.WIDE.U32 UR4, UR15, UR10, URZ ;  /* 0x0000000a0f0472a5 */ /* 0x000fe2000f8e003f */
[----:B------:R-:W-:-:S03]  /*0520*/  ISETP.NE.AND.EX P0, PT, RZ, UR7, PT, P0 ;  /* 0x00000007ff007c0c */ /* 0x000fc6000bf05300 */
[----:B------:R-:W-:Y:S01]  /*0530*/  UIADD3 UR5, UR5, UR9, URZ ;  /* 0x0000000905057290 */ /* 0x000fe2000fffe03f */
[----:B------:R-:W-:Y:S02]  /*0540*/  IADD3 R17, P1, R7, R2, RZ ;  /* 0x0000000207117210 */ /* 0x000fe40007f3e0ff */
[----:B------:R-:W-:Y:S02]  /*0550*/  ULDC.64 UR8, c[0x0][0x240] ;  /* 0x0000900000087ab9 */ /* 0x000fe40000000a00 */
[----:B------:R-:W-:Y:S01]  /*0560*/  UIMAD UR6, UR14, UR8, URZ ;  /* 0x000000080e0672a4 */ /* 0x000fe2000f8e023f */
[-C--:B-1----:R-:W-:Y:S01]  /*0570*/  IMAD R6, R102, R12.reuse, RZ ;  /* 0x0000000c66067224 */ /* 0x082fe200078e02ff */
[----:B------:R-:W-:Y:S01]  /*0580*/  IADD3.X R8, R9, R3, R8, P1, !PT ;  /* 0x0000000309087210 */ /* 0x000fe20000ffe408 */
[C---:B------:R-:W-:Y:S01]  /*0590*/  IMAD.WIDE.U32 R4, R109.reuse, R12, UR4 ;  /* 0x000000046d047e25 */ /* 0x040fe2000f8e000c */
[----:B------:R-:W-:Y:S01]  /*05a0*/  UIMAD.WIDE.U32 UR4, UR15, UR8, URZ ;  /* 0x000000080f0472a5 */ /* 0x000fe2000f8e003f */
[----:B------:R-:W-:Y:S01]  /*05b0*/  SHF.R.S32.HI R107, RZ, 0x1f, R96 ;  /* 0x0000001fff6b7819 */ /* 0x000fe20000011460 */
[----:B------:R-:W-:Y:S01]  /*05c0*/  UIMAD UR6, UR15, UR9, UR6 ;  /* 0x000000090f0672a4 */ /* 0x000fe2000f8e0206 */
[----:B----4-:R-:W-:Y:S01]  /*05d0*/  ISETP.NE.U32.AND P1, PT, R18, RZ, PT ;  /* 0x000000ff1200720c */ /* 0x010fe20003f25070 */
[----:B------:R-:W1:Y:S01]  /*05e0*/  @P0 LDC R16, c[0x0][0x214] ;  /* 0x00008500ff100b82 */ /* 0x000e620000000800 */
[----:B------:R-:W-:Y:S01]  /*05f0*/  IMAD R6, R109, R13, R6 ;  /* 0x0000000d6d067224 */ /* 0x000fe200078e0206 */
[----:B------:R-:W-:Y:S01]  /*0600*/  IADD3 R7, P2, R7, R4, RZ ;  /* 0x0000000407077210 */ /* 0x000fe20007f5e0ff */
[----:B------:R-:W-:Y:S01]  /*0610*/  UIADD3 UR5, UR5, UR6, URZ ;  /* 0x0000000605057290 */ /* 0x000fe2000fffe03f */
[----:B------:R-:W-:Y:S01]  /*0620*/  ISETP.NE.AND.EX P1, PT, R19, RZ, PT, P1 ;  /* 0x000000ff1300720c */ /* 0x000fe20003f25310 */
[----:B------:R-:W-:Y:S01]  /*0630*/  IMAD R2, R107, R14, RZ ;  /* 0x0000000e6b027224 */ /* 0x000fe200078e02ff */
[----:B------:R-:W-:-:S02]  /*0640*/  IADD3.X R4, R9, R5, R6, P2, !PT ;  /* 0x0000000509047210 */ /* 0x000fc400017fe406 */
[----:B------:R-:W2:Y:S01]  /*0650*/  @P0 LDC R25, c[0x0][0x21c] ;  /* 0x00008700ff190b82 */ /* 0x000ea20000000800 */
[----:B------:R-:W-:Y:S01]  /*0660*/  IMAD R9, R96, R15, R2 ;  /* 0x0000000f60097224 */ /* 0x000fe200078e0202 */
[----:B------:R-:W-:Y:S01]  /*0670*/  ISETP.NE.U32.AND P2, PT, R20, RZ, PT ;  /* 0x000000ff1400720c */ /* 0x000fe20003f45070 */
[----:B------:R-:W-:Y:S01]  /*0680*/  IMAD.WIDE.U32 R2, R96, R14, UR4 ;  /* 0x0000000460027e25 */ /* 0x000fe2000f8e000e */
[----:B------:R-:W-:Y:S02]  /*0690*/  LEA R5, R23, 0xffffff00, 0x8 ;  /* 0xffffff0017057811 */ /* 0x000fe400078e40ff */
[----:B------:R-:W-:Y:S02]  /*06a0*/  CS2R R12, SRZ ;  /* 0x00000000000c7805 */ /* 0x000fe4000001ff00 */
[----:B------:R-:W-:Y:S02]  /*06b0*/  ISETP.NE.AND.EX P2, PT, R21, RZ, PT, P2 ;  /* 0x000000ff1500720c */ /* 0x000fe40003f45320 */
[----:B------:R-:W-:-:S02]  /*06c0*/  CS2R R10, SRZ ;  /* 0x00000000000a7805 */ /* 0x000fc4000001ff00 */
[----:B------:R-:W-:Y:S01]  /*06d0*/  IADD3 R86, P5, R5, R2, RZ ;  /* 0x0000000205567210 */ /* 0x000fe20007fbe0ff */
[----:B------:R-:W3:Y:S01]  /*06e0*/  @P0 LDC.64 R14, c[0x0][0x310] ;  /* 0x0000c400ff0e0b82 */ /* 0x000ee20000000a00 */
[----:B------:R-:W-:Y:S01]  /*06f0*/  IADD3 R2, R3, R9, RZ ;  /* 0x0000000903027210 */ /* 0x000fe20007ffe0ff */
[----:B------:R-:W-:Y:S01]  /*0700*/  ULDC.64 UR8, c[0x0][0x348] ;  /* 0x0000d20000087ab9 */ /* 0x000fe20000000a00 */
[----:B------:R-:W-:Y:S01]  /*0710*/  @P1 LEA R12, P3, R109, R18, 0x2 ;  /* 0x000000126d0c1211 */ /* 0x000fe200078610ff */
[----:B------:R-:W-:Y:S01]  /*0720*/  ULDC.64 UR6, c[0x0][0x230] ;  /* 0x00008c0000067ab9 */ /* 0x000fe20000000a00 */
[----:B------:R-:W-:Y:S02]  /*0730*/  LEA.HI.X.SX32 R5, R5, R2, 0x1, P5 ;  /* 0x0000000205057211 */ /* 0x000fe400028f0eff */
[----:B0-----:R-:W-:Y:S02]  /*0740*/  LEA R92, P5, R91, R92, 0x1 ;  /* 0x0000005c5b5c7211 */ /* 0x001fe400078a08ff */
[----:B------:R-:W-:-:S02]  /*0750*/  @P1 LEA.HI.X R13, R109, R19, R102, 0x2, P3 ;  /* 0x000000136d0d1211 */ /* 0x000fc400018f1466 */
[----:B------:R-:W-:Y:S02]  /*0760*/  LEA R6, P1, R17, R26, 0x1 ;  /* 0x0000001a11067211 */ /* 0x000fe400078208ff */
[----:B------:R-:W-:Y:S01]  /*0770*/  LEA.HI.X R91, R91, R93, R0, 0x1, P5 ;  /* 0x0000005d5b5b7211 */ /* 0x000fe200028f0c00 */
[----:B-1----:R-:W-:Y:S01]  /*0780*/  @P0 IMAD R0, R16, UR15, R109 ;  /* 0x0000000f10000c24 */ /* 0x002fe2000f8e026d */
[----:B------:R-:W-:Y:S02]  /*0790*/  LEA.HI.X R17, R17, R27, R8, 0x1, P1 ;  /* 0x0000001b11117211 */ /* 0x000fe400008f0c08 */
[----:B------:R-:W-:Y:S02]  /*07a0*/  ISETP.GE.AND P1, PT, R23, 0x1, PT ;  /* 0x000000011700780c */ /* 0x000fe40003f26270 */
[----:B------:R-:W-:Y:S01]  /*07b0*/  @P2 LEA R10, P4, R109, R20, 0x2 ;  /* 0x000000146d0a2211 */ /* 0x000fe200078810ff */
[----:B------:R-:W-:Y:S01]  /*07c0*/  @P0 IMAD R0, R0, R23, RZ ;  /* 0x0000001700000224 */ /* 0x000fe200078e02ff */
[----:B------:R-:W-:-:S02]  /*07d0*/  USHF.R.U32.HI UR4, URZ, 0x1, UR9 ;  /* 0x000000013f047899 */ /* 0x000fc40008011609 */
[----:B------:R-:W-:Y:S01]  /*07e0*/  @P2 LEA.HI.X R11, R109, R21, R102, 0x2, P4 ;  /* 0x000000156d0b2211 */ /* 0x000fe200020f1466 */
[----:B--2---:R-:W-:Y:S01]  /*07f0*/  @P0 IMAD R3, R0, R25, RZ ;  /* 0x0000001900030224 */ /* 0x004fe200078e02ff */
[C---:B------:R-:W-:Y:S01]  /*0800*/  LEA R90, P2, R7.reuse, R88, 0x1 ;  /* 0x00000058075a7211 */ /* 0x040fe200078408ff */
[----:B------:R-:W-:Y:S01]  /*0810*/  USHF.R.U64 UR8, UR8, 0x1, UR9 ;  /* 0x0000000108087899 */ /* 0x000fe20008001209 */
[C---:B------:R-:W-:Y:S01]  /*0820*/  IMAD R0, R102.reuse, UR6, RZ ;  /* 0x0000000666007c24 */ /* 0x040fe2000f8e02ff */
[----:B------:R-:W-:Y:S01]  /*0830*/  UIMAD UR4, UR4, UR15, URZ ;  /* 0x0000000f040472a4 */ /* 0x000fe2000f8e023f */
[----:B------:R-:W-:Y:S01]  /*0840*/  IMAD R2, R102, UR16, RZ ;  /* 0x0000001066027c24 */ /* 0x000fe2000f8e02ff */
[----:B------:R-:W-:Y:S01]  /*0850*/  LEA.HI.X R89, R7, R89, R4, 0x1, P2 ;  /* 0x0000005907597211 */ /* 0x000fe200010f0c04 */
[C---:B------:R-:W-:Y:S01]  /*0860*/  IMAD R87, R109.reuse, UR7, R0 ;  /* 0x000000076d577c24 */ /* 0x040fe2000f8e0200 */
[C---:B------:R-:W-:Y:S01]  /*0870*/  LEA R88, P2, R86.reuse, R28, 0x1 ;  /* 0x0000001c56587211 */ /* 0x040fe200078408ff */
[----:B------:R-:W-:Y:S01]  /*0880*/  UIMAD UR4, UR14, UR8, UR4 ;  /* 0x000000080e0472a4 */ /* 0x000fe2000f8e0204 */
[----:B------:R-:W-:Y:S01]  /*0890*/  IMAD R85, R109, UR17, R2 ;  /* 0x000000116d557c24 */ /* 0x000fe2000f8e0202 */
[----:B------:R-:W-:Y:S01]  /*08a0*/  HFMA2.MMA R103, -RZ, RZ, 0, 0 ;  /* 0x00000000ff677435 */ /* 0x000fe200000001ff */
[----:B---3--:R-:W-:Y:S01]  /*08b0*/  @P0 IMAD.WIDE R14, R3, 0x10, R14 ;  /* 0x00000010030e0825 */ /* 0x008fe200078e020e */
[----:B------:R-:W-:-:S02]  /*08c0*/  LEA.HI.X R86, R86, R29, R5, 0x1, P2 ;  /* 0x0000001d56567211 */ /* 0x000fc400010f0c05 */
[----:B------:R-:W-:Y:S02]  /*08d0*/  @!P0 CS2R R14, SRZ ;  /* 0x00000000000e8805 */ /* 0x000fe4000001ff00 */
[----:B------:R-:W-:Y:S01]  /*08e0*/  MOV R105, RZ ;  /* 0x000000ff00697202 */ /* 0x000fe20000000f00 */
[----:B------:R-:W-:Y:S06]  /*08f0*/  @!P1 BRA `(.L_x_18617) ;  /* 0x0000004800189947 */ /* 0x000fec0003800000 */
[----:B------:R-:W0:Y:S01]  /*0900*/  S2R R101, SR_TID.X ;  /* 0x0000000000657919 */ /* 0x000e220000002100 */
[----:B------:R-:W1:Y:S01]  /*0910*/  LDC.64 R2, c[0x0][0x350] ;  /* 0x0000d400ff027b82 */ /* 0x000e620000000a00 */
[----:B------:R-:W-:Y:S01]  /*0920*/  UIMAD.WIDE.U32 UR8, UR8, UR15, URZ ;  /* 0x0000000f080872a5 */ /* 0x000fe2000f8e003f */
[----:B------:R-:W-:Y:S01]  /*0930*/  MOV R7, R6 ;  /* 0x0000000600077202 */ /* 0x000fe20000000f00 */
[----:B------:R-:W2:Y:S01]  /*0940*/  S2R R84, SR_LANEID ;  /* 0x0000000000547919 */ /* 0x000ea20000000000 */
[----:B------:R-:W-:Y:S01]  /*0950*/  MOV R103, RZ ;  /* 0x000000ff00677202 */ /* 0x000fe20000000f00 */
[----:B------:R-:W-:Y:S01]  /*0960*/  UIADD3 UR11, UR9, UR4, URZ ;  /* 0x00000004090b7290 */ /* 0x000fe2000fffe03f */
[----:B------:R-:W-:Y:S02]  /*0970*/  MOV R105, RZ ;  /* 0x000000ff00697202 */ /* 0x000fe40000000f00 */
        /* <DEDUP_REMOVED lines=10> */
[C---:B------:R-:W-:Y:S02]  /*0a20*/  LOP3.LUT R95, R0.reuse, 0x1f, R101, 0xf8, !PT ;  /* 0x0000001f005f7812 */ /* 0x040fe400078ef865 */
[----:B------:R-:W-:Y:S02]  /*0a30*/  IADD3 R93, R3, R93, RZ ;  /* 0x0000005d035d7210 */ /* 0x000fe40007ffe0ff */
[----:B------:R-:W-:-:S02]  /*0a40*/  IADD3 R95, R0, R95, RZ ;  /* 0x0000005f005f7210 */ /* 0x000fc40007ffe0ff */
[C---:B------:R-:W-:Y:S02]  /*0a50*/  IADD3 R0, R101.reuse, 0x20, RZ ;  /* 0x0000002065007810 */ /* 0x040fe40007ffe0ff */
[----:B----4-:R-:W-:Y:S02]  /*0a60*/  LEA R97, P0, R2, R8, 0x3 ;  /* 0x0000000802617211 */ /* 0x010fe400078018ff */
[----:B------:R-:W-:Y:S01]  /*0a70*/  MOV R99, UR4 ;  /* 0x0000000400637c02 */ /* 0x000fe20008000f00 */
[----:B------:R-:W-:Y:S01]  /*0a80*/  ULDC UR4, c[0x0][0x224] ;  /* 0x0000890000047ab9 */ /* 0x000fe20000000800 */
[----:B------:R-:W-:Y:S02]  /*0a90*/  LEA.HI.SX32 R5, R4, R4, 0x1b ;  /* 0x0000000404057211 */ /* 0x000fe400078fdaff */
[----:B------:R-:W-:Y:S02]  /*0aa0*/  LEA.HI.SX32 R0, R0, R101, 0x1b ;  /* 0x0000006500007211 */ /* 0x000fe400078fdaff */
[----:B------:R-:W-:-:S02]  /*0ab0*/  IADD3 R4, R101, 0x40, RZ ;  /* 0x0000004065047810 */ /* 0x000fc40007ffe0ff */
[C---:B------:R-:W-:Y:S02]  /*0ac0*/  IADD3 R6, R101.reuse, 0x60, RZ ;  /* 0x0000006065067810 */ /* 0x040fe40007ffe0ff */
[C---:B------:R-:W-:Y:S02]  /*0ad0*/  IADD3 R16, R101.reuse, 0x80, RZ ;  /* 0x0000008065107810 */ /* 0x040fe40007ffe0ff */
[C---:B------:R-:W-:Y:S02]  /*0ae0*/  IADD3 R18, R101.reuse, 0xa0, RZ ;  /* 0x000000a065127810 */ /* 0x040fe40007ffe0ff */
[C---:B------:R-:W-:Y:S02]  /*0af0*/  IADD3 R20, R101.reuse, 0xc0, RZ ;  /* 0x000000c065147810 */ /* 0x040fe40007ffe0ff */
[----:B------:R-:W-:Y:S02]  /*0b00*/  IADD3 R22, R101, 0xe0, RZ ;  /* 0x000000e065167810 */ /* 0x000fe40007ffe0ff */
[----:B------:R-:W-:Y:S01]  /*0b10*/  LEA.HI.X R93, R2, R9, R93, 0x3, P0 ;  /* 0x00000009025d7211 */ /* 0x000fe200000f1c5d */
[----:B------:R-:W-:Y:S01]  /*0b20*/  IMAD.WIDE.U32 R8, R109, UR6, RZ ;  /* 0x000000066d087c25 */ /* 0x000fe2000f8e00ff */
[----:B------:R-:W-:-:S02]  /*0b30*/  LEA R82, R0, R99, 0x2 ;  /* 0x0000006300527211 */ /* 0x000fc400078e10ff */
[----:B------:R-:W-:Y:S01]  /*0b40*/  IADD3 R94, R99, 0x210, RZ ;  /* 0x00000210635e7810 */ /* 0x000fe20007ffe0ff */
[----:B------:R-:W-:Y:S01]  /*0b50*/  IMAD.WIDE.U32 R2, R109, UR16, RZ ;  /* 0x000000106d027c25 */ /* 0x000fe2000f8e00ff */
[-C--:B------:R-:W-:Y:S02]  /*0b60*/  LEA.HI.SX32 R4, R4, R101.reuse, 0x1b ;  /* 0x0000006504047211 */ /* 0x080fe400078fdaff */
[-C--:B------:R-:W-:Y:S02]  /*0b70*/  LEA.HI.SX32 R6, R6, R101.reuse, 0x1b ;  /* 0x0000006506067211 */ /* 0x080fe400078fdaff */
[-C--:B------:R-:W-:Y:S02]  /*0b80*/  LEA.HI.SX32 R16, R16, R101.reuse, 0x1b ;  /* 0x0000006510107211 */ /* 0x080fe400078fdaff */
[-C--:B------:R-:W-:Y:S02]  /*0b90*/  LEA.HI.SX32 R18, R18, R101.reuse, 0x1b ;  /* 0x0000006512127211 */ /* 0x080fe400078fdaff */
[----:B------:R-:W-:-:S02]  /*0ba0*/  LEA.HI.SX32 R20, R20, R101, 0x1b ;  /* 0x0000006514147211 */ /* 0x000fc400078fdaff */
[----:B------:R-:W-:Y:S02]  /*0bb0*/  LEA.HI.SX32 R22, R22, R101, 0x1b ;  /* 0x0000006516167211 */ /* 0x000fe400078fdaff */
[----:B------:R-:W-:Y:S02]  /*0bc0*/  SHF.R.S32.HI R0, RZ, 0x1f, R95 ;  /* 0x0000001fff007819 */ /* 0x000fe4000001145f */
[----:B------:R-:W-:Y:S02]  /*0bd0*/  LEA R94, R5, R94, 0x2 ;  /* 0x0000005e055e7211 */ /* 0x000fe400078e10ff */
[----:B------:R-:W-:Y:S02]  /*0be0*/  IADD3 R87, R9, R87, RZ ;  /* 0x0000005709577210 */ /* 0x000fe40007ffe0ff */
[----:B------:R-:W-:Y:S02]  /*0bf0*/  IADD3 R85, R3, R85, RZ ;  /* 0x0000005503557210 */ /* 0x000fe40007ffe0ff */
[----:B------:R-:W-:-:S02]  /*0c00*/  LOP3.LUT R104, R101, 0x1f, RZ, 0xc0, !PT ;  /* 0x0000001f65687812 */ /* 0x000fc400078ec0ff */
        /* <DEDUP_REMOVED lines=9> */
.L_x_18658:
[----:B------:R-:W-:Y:S01]  /*0ca0*/  BAR.SYNC.DEFER_BLOCKING 0x0 ;  /* 0x0000000000007b1d */ /* 0x000fe20000010000 */
[----:B0-----:R-:W-:Y:S02]  /*0cb0*/  MOV R4, R92 ;  /* 0x0000005c00047202 */ /* 0x001fe40000000f00 */
[----:B------:R-:W-:-:S03]  /*0cc0*/  MOV R5, R91 ;  /* 0x0000005b00057202 */ /* 0x000fc60000000f00 */
[----:B------:R-:W-:-:S06]  /*0cd0*/  IMAD.WIDE R4, R101, 0x8, R4 ;  /* 0x0000000865047825 */ /* 0x000fcc00078e0204 */
[----:B------:R-:W2:Y:S01]  /*0ce0*/  LDG.E.64 R4, desc[UR12][R4.64] ;  /* 0x0000000c04047981 */ /* 0x000ea2000c1e1b00 */
[----:B------:R-:W-:Y:S02]  /*0cf0*/  LEA R71, R84, R99, 0x3 ;  /* 0x0000006354477211 */ /* 0x000fe400078e18ff */
[----:B------:R-:W-:-:S05]  /*0d00*/  MOV R16, R7 ;  /* 0x0000000700107202 */ /* 0x000fca0000000f00 */
[----:B------:R-:W-:Y:S01]  /*0d10*/  IMAD.WIDE R6, R101, 0x8, R16 ;  /* 0x0000000865067825 */ /* 0x000fe200078e0210 */
[----:B--2---:R0:W-:Y:S01]  /*0d20*/  STS.64 [R71], R4 ;  /* 0x0000000447007388 */ /* 0x0041e20000000a00 */
[----:B------:R-:W-:-:S03]  /*0d30*/  NOP ;  /* 0x0000000000007918 */ /* 0x000fc60000000000 */
[----:B------:R-:W1:Y:S01]  /*0d40*/  LDS.64 R18, [R71] ;  /* 0x0000000047127984 */ /* 0x000e620000000a00 */
[----:B------:R-:W-:Y:S06]  /*0d50*/  BAR.SYNC.DEFER_BLOCKING 0x0 ;  /* 0x0000000000007b1d */ /* 0x000fec0000010000 */
[----:B------:R-:W2:Y:S01]  /*0d60*/  LDG.E.64 R6, desc[UR12][R6.64] ;  /* 0x0000000c06067981 */ /* 0x000ea2000c1e1b00 */
[----:B0-----:R-:W-:Y:S02]  /*0d70*/  MOV R4, R90 ;  /* 0x0000005a00047202 */ /* 0x001fe40000000f00 */
[----:B------:R-:W-:-:S03]  /*0d80*/  MOV R5, R89 ;  /* 0x0000005900057202 */ /* 0x000fc60000000f00 */
[----:B------:R-:W-:Y:S02]  /*0d90*/  IMAD.WIDE R20, R101, 0x8, R4 ;  /* 0x0000000865147825 */ /* 0x000fe400078e0204 */
[----:B------:R-:W0:Y:S01]  /*0da0*/  LDC R4, c[0x0][0x21c] ;  /* 0x00008700ff047b82 */ /* 0x000e220000000800 */
[----:B--2---:R-:W-:Y:S01]  /*0db0*/  STS.64 [R71], R6 ;  /* 0x0000000647007388 */ /* 0x004fe20000000a00 */
[----:B------:R-:W-:-:S03]  /*0dc0*/  NOP ;  /* 0x0000000000007918 */ /* 0x000fc60000000000 */
[----:B------:R-:W2:Y:S03]  /*0dd0*/  LDS.64 R22, [R71] ;  /* 0x0000000047167984 */ /* 0x000ea60000000a00 */
[----:B------:R-:W-:Y:S06]  /*0de0*/  BAR.SYNC.DEFER_BLOCKING 0x0 ;  /* 0x0000000000007b1d */ /* 0x000fec0000010000 */
[----:B------:R-:W3:Y:S01]  /*0df0*/  LDG.E.64 R20, desc[UR12][R20.64] ;  /* 0x0000000c14147981 */ /* 0x000ee2000c1e1b00 */
[----:B------:R-:W-:Y:S01]  /*0e00*/  BSSY B0, `(.L_x_18618) ;  /* 0x000003a000007945 */ /* 0x000fe20003800000 */
[----:B------:R-:W-:Y:S01]  /*0e10*/  HFMA2.MMA R69, -RZ, RZ, 0, 0 ;  /* 0x00000000ff457435 */ /* 0x000fe200000001ff */
[----:B0-----:R-:W-:Y:S01]  /*0e20*/  ISETP.GE.AND P0, PT, R4, 0x1, PT ;  /* 0x000000010400780c */ /* 0x001fe20003f06270 */
[----:B-1----:R-:W-:Y:S01]  /*0e30*/  HADD2.F32 R68, -RZ, R18.H0_H0 ;  /* 0x20000012ff447230 */ /* 0x002fe20000004100 */
[----:B------:R-:W-:Y:S01]  /*0e40*/  SHF.R.U64 R66, R18, 0x10, R19 ;  /* 0x0000001012427819 */ /* 0x000fe20000001213 */
[----:B--2---:R-:W-:Y:S01]  /*0e50*/  HADD2.F32 R5, -RZ, R22.H0_H0 ;  /* 0x20000016ff057230 */ /* 0x004fe20000004100 */
[----:B------:R-:W-:-:S02]  /*0e60*/  SHF.R.U64 R0, R22, 0x10, R23 ;  /* 0x0000001016007819 */ /* 0x000fc40000001217 */
        /* <DEDUP_REMOVED lines=12> */
[----:B---3--:R-:W-:Y:S01]  /*0f30*/  STS.64 [R71], R20 ;  /* 0x0000001447007388 */ /* 0x008fe20000000a00 */
[----:B------:R-:W-:-:S03]  /*0f40*/  NOP ;  /* 0x0000000000007918 */ /* 0x000fc60000000000 */
[----:B------:R-:W0:Y:S02]  /*0f50*/  LDS.64 R40, [R71] ;  /* 0x0000000047287984 */ /* 0x000e240000000a00 */
[--C-:B0-----:R-:W-:Y:S01]  /*0f60*/  SHF.R.U64 R55, R40, 0x10, R41.reuse ;  /* 0x0000001028377819 */ /* 0x101fe20000001229 */
[----:B------:R-:W-:Y:S01]  /*0f70*/  HADD2.F32 R54, -RZ, R41.H0_H0 ;  /* 0x20000029ff367230 */ /* 0x000fe20000004100 */
[----:B------:R-:W-:Y:S01]  /*0f80*/  SHF.R.U32.HI R41, RZ, 0x10, R41 ;  /* 0x00000010ff297819 */ /* 0x000fe20000011629 */
        /* <DEDUP_REMOVED lines=33> */
.L_x_18619:
[----:B------:R-:W-:Y:S05]  /*11a0*/  BSYNC B0 ;  /* 0x0000000000007941 */ /* 0x000fea0003800000 */
.L_x_18618:
        /* <DEDUP_REMOVED lines=33> */
.L_x_18621:
[----:B------:R-:W-:Y:S05]  /*13c0*/  BSYNC B0 ;  /* 0x0000000000007941 */ /* 0x000fea0003800000 */
.L_x_18620:
        /* <DEDUP_REMOVED lines=33> */
.L_x_18623:
[----:B------:R-:W-:Y:S05]  /*15e0*/  BSYNC B0 ;  /* 0x0000000000007941 */ /* 0x000fea0003800000 */
.L_x_18622:
        /* <DEDUP_REMOVED lines=33> */
.L_x_18625:
[----:B------:R-:W-:Y:S05]  /*1800*/  BSYNC B0 ;  /* 0x0000000000007941 */ /* 0x000fea0003800000 */
.L_x_18624:
[----:B------:R-:W-:Y:S02]  /*1810*/  HADD2.F32 R66, -RZ, R66.H0_H0 ;  /* 0x20000042ff427230 */ /* 0x000fe40000004100 */
[----:B------:R-:W-:Y:S01]  /*1820*/  FFMA.FTZ R4, R0, R68, R105 ;  /* 0x0000004400047223 */ /* 0x000fe20000010069 */
[----:B------:R-:W-:Y:S01]  /*1830*/  HADD2.F32 R55, -RZ, R55.H0_H0 ;  /* 0x20000037ff377230 */ /* 0x000fe20000004100 */
[----:B------:R-:W-:Y:S01]  /*1840*/  SHF.R.U32.HI R62, RZ, 0x10, R19 ;  /* 0x00000010ff3e7819 */ /* 0x000fe20000011613 */
[----:B------:R-:W-:Y:S01]  /*1850*/  HADD2.F32 R63, -RZ, R19.H0_H0 ;  /* 0x20000013ff3f7230 */ /* 0x000fe20000004100 */
[----:B------:R-:W-:Y:S01]  /*1860*/  BAR.SYNC.DEFER_BLOCKING 0x0 ;  /* 0x0000000000007b1d */ /* 0x000fe20000010000 */
[----:B------:R-:W-:Y:S02]  /*1870*/  HADD2.F32 R41, -RZ, R41.H0_H0 ;  /* 0x20000029ff297230 */ /* 0x000fe40000004100 */
[C---:B------:R-:W-:Y:S01]  /*1880*/  FFMA.FTZ R5, R55.reuse, R66, R4 ;  /* 0x0000004237057223 */ /* 0x040fe20000010004 */
[----:B------:R-:W-:Y:S01]  /*1890*/  HADD2.F32 R62, -RZ, R62.H0_H0 ;  /* 0x2000003eff3e7230 */ /* 0x000fe20000004100 */
[----:B------:R-:W-:Y:S01]  /*18a0*/  HFMA2.MMA R67, -RZ, RZ, 0, 0 ;  /* 0x00000000ff437435 */ /* 0x000fe200000001ff */
[----:B------:R-:W-:Y:S01]  /*18b0*/  CS2R R64, SRZ ;  /* 0x0000000000407805 */ /* 0x000fe2000001ff00 */
        /* <DEDUP_REMOVED lines=14> */
[----:B------:R-:W-:Y:S01]  /*19a0*/  FADD.FTZ R52, R41, R41 ;  /* 0x0000002929347221 */ /* 0x000fe20000010000 */
[----:B------:R-:W1:Y:S01]  /*19b0*/  LDC.64 R22, c[0x0][0x3c8] ;  /* 0x0000f200ff167b82 */ /* 0x000e620000000a00 */
[----:B------:R-:W-:Y:S01]  /*19c0*/  MOV R53, RZ ;  /* 0x000000ff00357202 */ /* 0x000fe20000000f00 */
[----:B------:R-:W-:Y:S01]  /*19d0*/  UMOV UR5, URZ ;  /* 0x0000003f00057c82 */ /* 0x000fe20008000000 */
[----:B------:R-:W-:Y:S01]  /*19e0*/  MOV R69, RZ ;  /* 0x000000ff00457202 */ /* 0x000fe20000000f00 */
[----:B------:R-:W-:Y:S01]  /*19f0*/  ULDC UR26, c[0x0][0x224] ;  /* 0x00008900001a7ab9 */ /* 0x000fe20000000800 */
[----:B------:R-:W-:Y:S01]  /*1a00*/  IADD3 R51, R101, 0x200, RZ ;  /* 0x0000020065337810 */ /* 0x000fe20007ffe0ff */
[----:B------:R-:W-:Y:S01]  /*1a10*/  ULDC UR27, c[0x0][0x21c] ;  /* 0x00008700001b7ab9 */ /* 0x000fe20000000800 */
[----:B------:R-:W-:Y:S01]  /*1a20*/  LEA R50, R84, R99, 0x4 ;  /* 0x0000006354327211 */ /* 0x000fe200078e20ff */
[----:B------:R-:W2:Y:S01]  /*1a30*/  LDC R20, c[0x0][0x224] ;  /* 0x00008900ff147b82 */ /* 0x000ea20000000800 */
[----:B------:R-:W-:Y:S01]  /*1a40*/  ULDC.64 UR22, c[0x0][0x360] ;  /* 0x0000d80000167ab9 */ /* 0x000fe20000000a00 */
[----:B------:R-:W-:Y:S01]  /*1a50*/  ULDC.64 UR18, c[0x0][0x250] ;  /* 0x0000940000127ab9 */ /* 0x000fe20000000a00 */
[----:B------:R-:W-:Y:S01]  /*1a60*/  ULDC.64 UR16, c[0x0][0x238] ;  /* 0x00008e0000107ab9 */ /* 0x000fe20000000a00 */
[----:B------:R-:W-:Y:S01]  /*1a70*/  ULDC.64 UR20, c[0x0][0x270] ;  /* 0x00009c0000147ab9 */ /* 0x000fe20000000a00 */
[----:B0-----:R-:W-:-:S03]  /*1a80*/  IMAD R21, R107, R4, RZ ;  /* 0x000000046b157224 */ /* 0x001fc600078e02ff */
        /* <DEDUP_REMOVED lines=11> */
[----:B------:R-:W-:Y:S01]  /*1b40*/  IMAD.WIDE.U32 R4, R101, 0x4, R4 ;  /* 0x0000000465047825 */ /* 0x000fe200078e0004 */
[----:B------:R-:W-:-:S05]  /*1b50*/  LEA.HI R6, R58, R58, RZ, 0x1 ;  /* 0x0000003a3a067211 */ /* 0x000fca00078f08ff */
[----:B------:R-:W2:Y:S01]  /*1b60*/  LDC.64 R38, c[0x0][0x2e0] ;  /* 0x0000b800ff267b82 */ /* 0x000ea20000000a00 */
[----:B------:R-:W-:Y:S01]  /*1b70*/  IMAD.WIDE R4, R7, 0x4, R4 ;  /* 0x0000000407047825 */ /* 0x000fe200078e0204 */
[----:B------:R-:W-:Y:S02]  /*1b80*/  LOP3.LUT R21, R6, 0xfffffe, RZ, 0xc0, !PT ;  /* 0x00fffffe06157812 */ /* 0x000fe400078ec0ff */
[C---:B------:R-:W-:Y:S02]  /*1b90*/  IADD3 R22, P1, R4.reuse, -0x300, RZ ;  /* 0xfffffd0004167810 */ /* 0x040fe40007f3e0ff */
[C---:B------:R-:W-:Y:S02]  /*1ba0*/  IADD3 R20, P0, R4.reuse, -0x380, RZ ;  /* 0xfffffc8004147810 */ /* 0x040fe40007f1e0ff */
[----:B------:R-:W-:Y:S02]  /*1bb0*/  IADD3.X R23, R5, -0x1, RZ, P1, !PT ;  /* 0xffffffff05177810 */ /* 0x000fe40000ffe4ff */
[----:B------:R-:W-:-:S02]  /*1bc0*/  IADD3 R24, P2, R4, -0x280, RZ ;  /* 0xfffffd8004187810 */ /* 0x000fc40007f5e0ff */
[C---:B------:R-:W-:Y:S02]  /*1bd0*/  IADD3 R26, P3, R4.reuse, -0x200, RZ ;  /* 0xfffffe00041a7810 */ /* 0x040fe40007f7e0ff */
[C---:B------:R-:W-:Y:S02]  /*1be0*/  IADD3 R28, P4, R4.reuse, -0x180, RZ ;  /* 0xfffffe80041c7810 */ /* 0x040fe40007f9e0ff */
[C---:B------:R-:W-:Y:S02]  /*1bf0*/  IADD3 R30, P5, R4.reuse, -0x100, RZ ;  /* 0xffffff00041e7810 */ /* 0x040fe40007fbe0ff */
[----:B------:R-:W-:Y:S02]  /*1c00*/  IADD3 R32, P6, R4, -0x80, RZ ;  /* 0xffffff8004207810 */ /* 0x000fe40007fde0ff */
[----:B------:R-:W-:Y:S02]  /*1c10*/  ISETP.NE.AND P1, PT, R101, RZ, PT ;  /* 0x000000ff6500720c */ /* 0x000fe40003f25270 */
[----:B------:R-:W-:-:S02]  /*1c20*/  IADD3 R58, R58, -R21, RZ ;  /* 0x800000153a3a7210 */ /* 0x000fc40007ffe0ff */
[C---:B------:R-:W-:Y:S02]  /*1c30*/  IADD3.X R21, R5.reuse, -0x1, RZ, P0, !PT ;  /* 0xffffffff05157810 */ /* 0x040fe400007fe4ff */
[C---:B------:R-:W-:Y:S02]  /*1c40*/  IADD3.X R25, R5.reuse, -0x1, RZ, P2, !PT ;  /* 0xffffffff05197810 */ /* 0x040fe400017fe4ff */
[C---:B------:R-:W-:Y:S02]  /*1c50*/  IADD3.X R27, R5.reuse, -0x1, RZ, P3, !PT ;  /* 0xffffffff051b7810 */ /* 0x040fe40001ffe4ff */
[C---:B------:R-:W-:Y:S02]  /*1c60*/  IADD3.X R29, R5.reuse, -0x1, RZ, P4, !PT ;  /* 0xffffffff051d7810 */ /* 0x040fe400027fe4ff */
[C---:B------:R-:W-:Y:S02]  /*1c70*/  IADD3.X R31, R5.reuse, -0x1, RZ, P5, !PT ;  /* 0xffffffff051f7810 */ /* 0x040fe40002ffe4ff */
[----:B------:R-:W-:-:S02]  /*1c80*/  IADD3.X R33, R5, -0x1, RZ, P6, !PT ;  /* 0xffffffff05217810 */ /* 0x000fc400037fe4ff */
[----:B------:R-:W-:Y:S02]  /*1c90*/  ISETP.NE.AND P0, PT, R101, 0x1f, PT ;  /* 0x0000001f6500780c */ /* 0x000fe40003f05270 */
[----:B01----:R-:W-:-:S11]  /*1ca0*/  P2R R4, PR, RZ, 0x2 ;  /* 0x00000002ff047803 */ /* 0x003fd60000000000 */
.L_x_18657:
[----:B------:R-:W-:Y:S02]  /*1cb0*/  SHF.R.S32.HI R118, RZ, 0x1f, R53 ;  /* 0x0000001fff767819 */ /* 0x000fe40000011435 */
[----:B01----:R-:W-:Y:S02]  /*1cc0*/  MOV R4, R8 ;  /* 0x0000000800047202 */ /* 0x003fe40000000f00 */
[----:B------:R-:W-:Y:S01]  /*1cd0*/  MOV R5, R87 ;  /* 0x0000005700057202 */ /* 0x000fe20000000f00 */
[----:B------:R-:W-:Y:S02]  /*1ce0*/  IMAD R6, R118, UR16, RZ ;  /* 0x0000001076067c24 */ /* 0x000fe4000f8e02ff */
[----:B------:R-:W-:-:S04]  /*1cf0*/  IMAD.WIDE.U32 R4, R53, UR16, R4 ;  /* 0x0000001035047c25 */ /* 0x000fc8000f8e0004 */
[----:B------:R-:W-:Y:S01]  /*1d00*/  IMAD R7, R53, UR17, R6 ;  /* 0x0000001135077c24 */ /* 0x000fe2000f8e0206 */
[----:B---3--:R-:W-:Y:S01]  /*1d10*/  LEA R40, P1, R4, R36, 0x3 ;  /* 0x0000002404287211 */ /* 0x008fe200078218ff */
[----:B------:R-:W-:-:S03]  /*1d20*/  IMAD R6, R118, UR18, RZ ;  /* 0x0000001276067c24 */ /* 0x000fc6000f8e02ff */
[----:B------:R-:W-:Y:S01]  /*1d30*/  IADD3 R5, R5, R7, RZ ;  /* 0x0000000705057210 */ /* 0x000fe20007ffe0ff */
[----:B------:R-:W-:-:S03]  /*1d40*/  IMAD R7, R53, UR19, R6 ;  /* 0x0000001335077c24 */ /* 0x000fc6000f8e0206 */
[----:B------:R-:W-:Y:S01]  /*1d50*/  LEA.HI.X R41, R4, R37, R5, 0x3, P1 ;  /* 0x0000002504297211 */ /* 0x000fe200008f1c05 */
[----:B------:R-:W-:-:S03]  /*1d60*/  IMAD.WIDE.U32 R4, R53, UR18, RZ ;  /* 0x0000001235047c25 */ /* 0x000fc6000f8e00ff */
[C---:B------:R-:W-:Y:S02]  /*1d70*/  LEA R6, P1, R4.reuse, R88, 0x1 ;  /* 0x0000005804067211 */ /* 0x040fe400078208ff */
[----:B------:R-:W3:Y:S01]  /*1d80*/  LDG.E.64 R40, desc[UR12][R40.64] ;  /* 0x0000000c28287981 */ /* 0x000ee2000c1e1b00 */
        /* <DEDUP_REMOVED lines=15> */
[----:B--2---:R-:W-:Y:S02]  /*1e80*/  LEA R44, P2, R6, R38, 0x3 ;  /* 0x00000026062c7211 */ /* 0x004fe400078418ff */
[----:B------:R-:W-:-:S04]  /*1e90*/  IADD3 R7, R7, R45, RZ ;  /* 0x0000002d07077210 */ /* 0x000fc80007ffe0ff */
[----:B------:R-:W-:Y:S02]  /*1ea0*/  LEA.HI.X R45, R6, R39, R7, 0x3, P2 ;  /* 0x00000027062d7211 */ /* 0x000fe400010f1c07 */
[----:B------:R-:W-:-:S04]  /*1eb0*/  LEA R6, R58, R53, 0x8 ;  /* 0x000000353a067211 */ /* 0x000fc800078e40ff */
[----:B------:R-:W-:-:S04]  /*1ec0*/  SEL R6, R6, R51, !P3 ;  /* 0x0000003306067207 */ /* 0x000fc80005800000 */
[----:B------:R-:W-:Y:S01]  /*1ed0*/  LEA R106, R6, R99, 0x3 ;  /* 0x00000063066a7211 */ /* 0x000fe200078e18ff */
[----:B------:R-:W-:Y:S01]  /*1ee0*/  BSSY B0, `(.L_x_18627) ;  /* 0x000006a000007945 */ /* 0x000fe20003800000 */
[----:B---3--:R-:W-:Y:S01]  /*1ef0*/  FMUL.FTZ R113, R40, 1.4426950216293334961 ;  /* 0x3fb8aa3b28717820 */ /* 0x008fe20000410000 */
[----:B------:R-:W-:-:S03]  /*1f00*/  FMUL.FTZ R43, R41, R76 ;  /* 0x0000004c292b7220 */ /* 0x000fc60000410000 */
[----:B------:R-:W-:Y:S01]  /*1f10*/  FMUL.FTZ R42, R113, R76 ;  /* 0x0000004c712a7220 */ /* 0x000fe20000410000 */
[----:B------:R-:W-:-:S03]  /*1f20*/  FMUL.RZ R48, R43, 0.15915493667125701904 ;  /* 0x3e22f9832b307820 */ /* 0x000fc6000040c000 */
[----:B------:R1:W-:Y:S01]  /*1f30*/  MUFU.EX2 R46, R42 ;  /* 0x0000002a002e7308 */ /* 0x0003e20000000800 */
[----:B----4-:R-:W-:Y:S07]  /*1f40*/  STS.64 [R71], R4 ;  /* 0x0000000447007388 */ /* 0x010fee0000000a00 */
[----:B------:R-:W2:Y:S01]  /*1f50*/  MUFU.COS R47, R48 ;  /* 0x00000030002f7308 */ /* 0x000ea20000000000 */
[----:B-1----:R-:W-:Y:S01]  /*1f60*/  @P1 IADD3 R42, R83, -0x2, RZ ;  /* 0xfffffffe532a1810 */ /* 0x002fe20007ffe0ff */
[----:B------:R1:W-:Y:S01]  /*1f70*/  STS.64 [R71+0x100], R110 ;  /* 0x0001006e47007388 */ /* 0x0003e20000000a00 */
[----:B------:R-:W-:-:S03]  /*1f80*/  NOP ;  /* 0x0000000000007918 */ /* 0x000fc60000000000 */
[----:B------:R-:W3:Y:S02]  /*1f90*/  LDS.128 R4, [R50] ;  /* 0x0000000032047984 */ /* 0x000ee40000000c00 */
[----:B------:R-:W4:Y:S01]  /*1fa0*/  MUFU.SIN R43, R48 ;  /* 0x00000030002b7308 */ /* 0x000f220000000400 */
[----:B0-----:R-:W-:Y:S02]  /*1fb0*/  @P1 IMAD R49, R42, R49, R53 ;  /* 0x000000312a311224 */ /* 0x001fe400078e0235 */
[-C--:B------:R-:W-:Y:S01]  /*1fc0*/  FMUL.FTZ R108, R41, R72.reuse ;  /* 0x00000048296c7220 */ /* 0x080fe20000410000 */
[----:B------:R-:W5:Y:S01]  /*1fd0*/  LDG.E.64 R44, desc[UR12][R44.64] ;  /* 0x0000000c2c2c7981 */ /* 0x000f62000c1e1b00 */
[----:B--2---:R-:W-:Y:S02]  /*1fe0*/  FMUL.FTZ R42, R46, R47 ;  /* 0x0000002f2e2a7220 */ /* 0x004fe40000410000 */
[----:B------:R-:W-:Y:S01]  /*1ff0*/  FMUL.RZ R114, R108, 0.15915493667125701904 ;  /* 0x3e22f9836c727820 */ /* 0x000fe2000040c000 */
[----:B----4-:R-:W-:Y:S01]  /*2000*/  FMUL.FTZ R43, R46, R43 ;  /* 0x0000002b2e2b7220 */ /* 0x010fe20000410000 */
[----:B------:R-:W-:-:S02]  /*2010*/  FMUL.FTZ R108, R113, R72 ;  /* 0x00000048716c7220 */ /* 0x000fc40000410000 */
[----:B-1----:R-:W-:Y:S01]  /*2020*/  MUFU.SIN R111, R114 ;  /* 0x00000072006f7308 */ /* 0x002fe20000000400 */
[C---:B------:R-:W-:Y:S01]  /*2030*/  FMUL.FTZ R110, R113.reuse, R74 ;  /* 0x0000004a716e7220 */ /* 0x040fe20000410000 */
[----:B------:R-:W-:Y:S01]  /*2040*/  FMUL.FTZ R112, R113, R70 ;  /* 0x0000004671707220 */ /* 0x000fe20000410000 */
[----:B------:R0:W-:Y:S01]  /*2050*/  STS.64 [R106+0xa80], R42 ;  /* 0x000a802a6a007388 */ /* 0x0001e20000000a00 */
[----:B------:R-:W-:Y:S01]  /*2060*/  CS2R R46, SRZ ;  /* 0x00000000002e7805 */ /* 0x000fe2000001ff00 */
[----:B------:R-:W-:Y:S01]  /*2070*/  @P1 IMAD.WIDE R48, R49, 0x10, R14 ;  /* 0x0000001031301825 */ /* 0x000fe200078e020e */
[----:B------:R-:W-:Y:S06]  /*2080*/  BAR.SYNC.DEFER_BLOCKING 0x0 ;  /* 0x0000000000007b1d */ /* 0x000fec0000010000 */
[----:B------:R-:W1:Y:S01]  /*2090*/  MUFU.EX2 R108, R108 ;  /* 0x0000006c006c7308 */ /* 0x000e620000000800 */
[----:B0-----:R-:W-:Y:S01]  /*20a0*/  FMUL.FTZ R106, R41, R74 ;  /* 0x0000004a296a7220 */ /* 0x001fe20000410000 */
[----:B---3--:R-:W-:-:S06]  /*20b0*/  SHF.R.U64 R113, R4, 0x10, R5 ;  /* 0x0000001004717819 */ /* 0x008fcc0000001205 */
[----:B------:R-:W0:Y:S01]  /*20c0*/  MUFU.COS R117, R114 ;  /* 0x0000007200757308 */ /* 0x000e220000000000 */
[----:B------:R-:W-:Y:S01]  /*20d0*/  FMUL.RZ R106, R106, 0.15915493667125701904 ;  /* 0x3e22f9836a6a7820 */ /* 0x000fe2000040c000 */
[----:B------:R-:W-:Y:S02]  /*20e0*/  HADD2.F32 R115, -RZ, R4.H0_H0 ;  /* 0x20000004ff737230 */ /* 0x000fe40000004100 */
[----:B------:R-:W-:Y:S01]  /*20f0*/  HADD2.F32 R113, -RZ, R113.H0_H0 ;  /* 0x20000071ff717230 */ /* 0x000fe20000004100 */
[----:B------:R-:W-:Y:S02]  /*2100*/  SHF.R.U32.HI R4, RZ, 0x10, R5 ;  /* 0x00000010ff047819 */ /* 0x000fe40000011605 */
[-C--:B------:R-:W-:Y:S01]  /*2110*/  FMUL.FTZ R141, R115, R76.reuse ;  /* 0x0000004c738d7220 */ /* 0x080fe20000410000 */
[----:B------:R-:W-:Y:S01]  /*2120*/  MUFU.EX2 R110, R110 ;  /* 0x0000006e006e7308 */ /* 0x000fe20000000800 */
[----:B------:R-:W-:Y:S01]  /*2130*/  FMUL.FTZ R145, R113, R76 ;  /* 0x0000004c71917220 */ /* 0x000fe20000410000 */
[----:B------:R2:W5:Y:S01]  /*2140*/  @P1 LDG.E.64 R46, desc[UR12][R48.64+0x8] ;  /* 0x0000080c302e1981 */ /* 0x000562000c1e1b00 */
[----:B-1----:R-:W-:-:S05]  /*2150*/  FMUL.FTZ R120, R108, R111 ;  /* 0x0000006f6c787220 */ /* 0x002fca0000410000 */
[----:B------:R-:W1:Y:S01]  /*2160*/  MUFU.SIN R127, R106 ;  /* 0x0000006a007f7308 */ /* 0x000e620000000400 */
[C---:B------:R-:W-:Y:S01]  /*2170*/  FMUL.FTZ R141, R68.reuse, R141 ;  /* 0x0000008d448d7220 */ /* 0x040fe20000410000 */
[----:B------:R-:W-:Y:S01]  /*2180*/  FMUL.FTZ R145, R68, R145 ;  /* 0x0000009144917220 */ /* 0x000fe20000410000 */
[----:B--2---:R-:W-:Y:S01]  /*2190*/  FMUL.FTZ R48, R41, R70 ;  /* 0x0000004629307220 */ /* 0x004fe20000410000 */
[----:B0-----:R-:W-:-:S04]  /*21a0*/  FMUL.FTZ R122, R108, R117 ;  /* 0x000000756c7a7220 */ /* 0x001fc80000410000 */
[----:B------:R-:W0:Y:S01]  /*21b0*/  MUFU.COS R129, R106 ;  /* 0x0000006a00817308 */ /* 0x000e220000000000 */
[----:B------:R-:W-:Y:S01]  /*21c0*/  FMUL.RZ R48, R48, 0.15915493667125701904 ;  /* 0x3e22f98330307820 */ /* 0x000fe2000040c000 */
[----:B------:R-:W-:Y:S02]  /*21d0*/  HADD2.F32 R111, -RZ, R4.H0_H0 ;  /* 0x20000004ff6f7230 */ /* 0x000fe40000004100 */
[C---:B------:R-:W-:Y:S01]  /*21e0*/  FMUL.FTZ R4, R120.reuse, R145 ;  /* 0x0000009178047220 */ /* 0x040fe20000410000 */
[----:B------:R-:W-:Y:S02]  /*21f0*/  HADD2.F32 R117, -RZ, R5.H0_H0 ;  /* 0x20000005ff757230 */ /* 0x000fe40000004100 */
[----:B------:R-:W-:Y:S01]  /*2200*/  FMUL.FTZ R5, R120, R141 ;  /* 0x0000008d78057220 */ /* 0x000fe20000410000 */
[-C--:B------:R-:W-:Y:S01]  /*2210*/  FMUL.FTZ R143, R111, R72.reuse ;  /* 0x000000486f8f7220 */ /* 0x080fe20000410000 */
[----:B------:R-:W-:Y:S02]  /*2220*/  MUFU.EX2 R112, R112 ;  /* 0x0000007000707308 */ /* 0x000fe40000000800 */
[C---:B------:R-:W-:Y:S01]  /*2230*/  FFMA.FTZ R5, R122.reuse, R145, R5 ;  /* 0x000000917a057223 */ /* 0x040fe20000010005 */
[----:B------:R-:W-:Y:S01]  /*2240*/  FMUL.FTZ R147, R117, R72 ;  /* 0x0000004875937220 */ /* 0x000fe20000410000 */
[----:B------:R-:W-:Y:S01]  /*2250*/  FFMA.FTZ R4, R122, R141, -R4 ;  /* 0x0000008d7a047223 */ /* 0x000fe20000010804 */
[----:B------:R-:W-:-:S03]  /*2260*/  SHF.R.U64 R121, R6, 0x10, R7 ;  /* 0x0000001006797819 */ /* 0x000fc60000001207 */
[----:B------:R-:W2:Y:S01]  /*2270*/  MUFU.SIN R133, R48 ;  /* 0x0000003000857308 */ /* 0x000ea20000000400 */
[----:B-1----:R-:W-:Y:S01]  /*2280*/  FMUL.FTZ R127, R110, R127 ;  /* 0x0000007f6e7f7220 */ /* 0x002fe20000410000 */
[----:B------:R-:W-:Y:S01]  /*2290*/  FFMA.FTZ R4, R66, R147, R4 ;  /* 0x0000009342047223 */ /* 0x000fe20000010004 */
[----:B------:R-:W-:-:S05]  /*22a0*/  HADD2.F32 R123, -RZ, R6.H0_H0 ;  /* 0x20000006ff7b7230 */ /* 0x000fca0000004100 */
[----:B------:R1:W3:Y:S01]  /*22b0*/  MUFU.COS R49, R48 ;  /* 0x0000003000317308 */ /* 0x0002e20000000000 */
[----:B------:R-:W-:Y:S02]  /*22c0*/  HADD2.F32 R121, -RZ, R121.H0_H0 ;  /* 0x20000079ff797230 */ /* 0x000fe40000004100 */
[----:B0-----:R-:W-:Y:S01]  /*22d0*/  FMUL.FTZ R129, R110, R129 ;  /* 0x000000816e817220 */ /* 0x001fe20000410000 */
[----:B-1----:R-:W-:Y:S01]  /*22e0*/  FFMA.FTZ R48, R66, R143, R5 ;  /* 0x0000008f42307223 */ /* 0x002fe20000010005 */
[----:B------:R-:W-:-:S03]  /*22f0*/  FMUL.FTZ R5, R127, R4 ;  /* 0x000000047f057220 */ /* 0x000fc60000410000 */
[----:B------:R-:W-:Y:S01]  /*2300*/  FMUL.FTZ R6, R127, R48 ;  /* 0x000000307f067220 */ /* 0x000fe20000410000 */
[----:B------:R-:W-:Y:S01]  /*2310*/  FMUL.FTZ R68, R123, R74 ;  /* 0x0000004a7b447220 */ /* 0x000fe20000410000 */
[----:B------:R-:W-:Y:S01]  /*2320*/  FFMA.FTZ R5, R129, R48, R5 ;  /* 0x0000003081057223 */ /* 0x000fe20000010005 */
[----:B------:R-:W-:Y:S01]  /*2330*/  FMUL.FTZ R106, R121, R74 ;  /* 0x0000004a796a7220 */ /* 0x000fe20000410000 */
[----:B------:R-:W-:Y:S01]  /*2340*/  FFMA.FTZ R6, R129, R4, -R6 ;  /* 0x0000000481067223 */ /* 0x000fe20000010806 */
[----:B--2---:R-:W-:Y:S01]  /*2350*/  FMUL.FTZ R133, R112, R133 ;  /* 0x0000008570857220 */ /* 0x004fe20000410000 */
[----:B------:R-:W-:Y:S01]  /*2360*/  SHF.R.U32.HI R125, RZ, 0x10, R7 ;  /* 0x00000010ff7d7819 */ /* 0x000fe20000011607 */
[C---:B------:R-:W-:Y:S01]  /*2370*/  FFMA.FTZ R4, R63.reuse, R106, R5 ;  /* 0x0000006a3f047223 */ /* 0x040fe20000010005 */
[----:B------:R-:W-:Y:S01]  /*2380*/  FFMA.FTZ R48, R63, R68, R6 ;  /* 0x000000443f307223 */ /* 0x000fe20000010006 */
[----:B------:R-:W-:Y:S01]  /*2390*/  FMUL.FTZ R6, R42, R120 ;  /* 0x000000782a067220 */ /* 0x000fe20000410000 */
[----:B---3--:R-:W-:Y:S01]  /*23a0*/  FMUL.FTZ R130, R112, R49 ;  /* 0x0000003170827220 */ /* 0x008fe20000410000 */
[----:B------:R-:W-:-:S02]  /*23b0*/  HADD2.F32 R119, -RZ, R7.H0_H0 ;  /* 0x20000007ff777230 */ /* 0x000fc40000004100 */
[C---:B------:R-:W-:Y:S01]  /*23c0*/  FMUL.FTZ R49, R133.reuse, R48 ;  /* 0x0000003085317220 */ /* 0x040fe20000410000 */
[----:B------:R-:W-:Y:S01]  /*23d0*/  FMUL.FTZ R7, R133, R4 ;  /* 0x0000000485077220 */ /* 0x000fe20000410000 */
[C---:B------:R-:W-:Y:S01]  /*23e0*/  FMUL.FTZ R5, R43.reuse, R120 ;  /* 0x000000782b057220 */ /* 0x040fe20000410000 */
[----:B------:R-:W-:Y:S01]  /*23f0*/  FFMA.FTZ R6, R43, R122, R6 ;  /* 0x0000007a2b067223 */ /* 0x000fe20000010006 */
[----:B------:R-:W-:Y:S02]  /*2400*/  HADD2.F32 R125, -RZ, R125.H0_H0 ;  /* 0x2000007dff7d7230 */ /* 0x000fe40000004100 */
[C---:B------:R-:W-:Y:S01]  /*2410*/  FFMA.FTZ R49, R130.reuse, R4, R49 ;  /* 0x0000000482317223 */ /* 0x040fe20000010031 */
[----:B------:R-:W-:Y:S01]  /*2420*/  FFMA.FTZ R110, R130, R48, -R7 ;  /* 0x00000030826e7223 */ /* 0x000fe20000010807 */
[----:B------:R-:W-:Y:S01]  /*2430*/  FFMA.FTZ R4, R42, R122, -R5 ;  /* 0x0000007a2a047223 */ /* 0x000fe20000010805 */
[----:B------:R-:W-:Y:S01]  /*2440*/  @P0 LEA R48, R101, R99, 0x3 ;  /* 0x0000006365300211 */ /* 0x000fe200078e18ff */
[----:B------:R-:W-:Y:S01]  /*2450*/  FMUL.FTZ R108, R127, R6 ;  /* 0x000000067f6c7220 */ /* 0x000fe20000410000 */
[----:B------:R-:W-:-:S03]  /*2460*/  FMUL.FTZ R137, R125, R70 ;  /* 0x000000467d897220 */ /* 0x000fc60000410000 */
[-C--:B------:R-:W-:Y:S01]  /*2470*/  FFMA.FTZ R112, R129, R4.reuse, -R108 ;  /* 0x0000000481707223 */ /* 0x080fe2000001086c */
[----:B------:R-:W-:Y:S02]  /*2480*/  FFMA.FTZ R108, R62, R137, R49 ;  /* 0x000000893e6c7223 */ /* 0x000fe40000010031 */
[----:B------:R-:W0:Y:S01]  /*2490*/  @P0 LDS.64 R48, [R48+0x1a88] ;  /* 0x001a880030300984 */ /* 0x000e220000000a00 */
[----:B------:R-:W-:Y:S01]  /*24a0*/  FMUL.FTZ R5, R127, R4 ;  /* 0x000000047f057220 */ /* 0x000fe20000410000 */
[----:B------:R-:W-:-:S03]  /*24b0*/  FMUL.FTZ R139, R119, R70 ;  /* 0x00000046778b7220 */ /* 0x000fc60000410000 */
[----:B------:R-:W-:Y:S01]  /*24c0*/  FFMA.FTZ R5, R129, R6, R5 ;  /* 0x0000000681057223 */ /* 0x000fe20000010005 */
        /* <DEDUP_REMOVED lines=11> */
.L_x_18628:
[----:B------:R-:W-:Y:S05]  /*2580*/  BSYNC B0 ;  /* 0x0000000000007941 */ /* 0x000fea0003800000 */
.L_x_18627:
[----:B------:R-:W3:Y:S01]  /*2590*/  SHFL.UP PT, R135, R108, 0x1, RZ ;  /* 0x042000006c877989 */ /* 0x000ee200000e00ff */
[CC--:B------:R-:W-:Y:S01]  /*25a0*/  FMUL.FTZ R7, R133.reuse, R5.reuse ;  /* 0x0000000585077220 */ /* 0x0c0fe20000410000 */
[-C--:B-1----:R-:W-:Y:S01]  /*25b0*/  FMUL.FTZ R4, R133, R112.reuse ;  /* 0x0000007085047220 */ /* 0x082fe20000410000 */
[----:B------:R-:W-:Y:S01]  /*25c0*/  ISETP.GE.AND P0, PT, R84, 0x1, PT ;  /* 0x000000015400780c */ /* 0x000fe20003f06270 */
[----:B------:R-:W1:Y:S01]  /*25d0*/  SHFL.UP PT, R131, R110, 0x1, RZ ;  /* 0x042000006e837989 */ /* 0x000e6200000e00ff */
[C---:B------:R-:W-:Y:S01]  /*25e0*/  FFMA.FTZ R112, R130.reuse, R112, -R7 ;  /* 0x0000007082707223 */ /* 0x040fe20000010807 */
[----:B------:R-:W-:Y:S01]  /*25f0*/  FFMA.FTZ R4, R130, R5, R4 ;  /* 0x0000000582047223 */ /* 0x000fe20000010004 */
[----:B-----5:R-:W-:Y:S01]  /*2600*/  FMUL.FTZ R134, R52, R45 ;  /* 0x0000002d34867220 */ /* 0x020fe20000410000 */
[----:B------:R-:W-:Y:S01]  /*2610*/  SHFL.IDX PT, R47, R47, RZ, 0x1f ;  /* 0x00001fff2f2f7589 */ /* 0x000fe200000e0000 */
[----:B------:R-:W-:Y:S03]  /*2620*/  BSSY B0, `(.L_x_18629) ;  /* 0x000009a000007945 */ /* 0x000fe60003800000 */
[----:B------:R-:W4:Y:S04]  /*2630*/  SHFL.UP PT, R5, R112, 0x1, RZ ;  /* 0x0420000070057989 */ /* 0x000f2800000e00ff */
[----:B------:R-:W0:Y:S04]  /*2640*/  SHFL.UP PT, R7, R4, 0x1, RZ ;  /* 0x0420000004077989 */ /* 0x000e2800000e00ff */
[----:B------:R-:W-:Y:S01]  /*2650*/  SHFL.IDX PT, R46, R46, RZ, 0x1f ;  /* 0x00001fff2e2e7589 */ /* 0x000fe200000e0000 */
[C---:B---3--:R-:W-:Y:S01]  /*2660*/  FMUL.FTZ R149, R4.reuse, R135 ;  /* 0x0000008704957220 */ /* 0x048fe20000410000 */
[----:B-1----:R-:W-:-:S03]  /*2670*/  FMUL.FTZ R6, R4, R131 ;  /* 0x0000008304067220 */ /* 0x002fc60000410000 */
[C---:B------:R-:W-:Y:S01]  /*2680*/  FFMA.FTZ R149, R112.reuse, R131, -R149 ;  /* 0x0000008370957223 */ /* 0x040fe20000010895 */
[----:B------:R-:W-:-:S03]  /*2690*/  FFMA.FTZ R135, R112, R135, R6 ;  /* 0x0000008770877223 */ /* 0x000fc60000010006 */
[----:B------:R-:W-:Y:S01]  /*26a0*/  @P0 FADD.FTZ R110, R110, R149 ;  /* 0x000000956e6e0221 */ /* 0x000fe20000010000 */
[----:B------:R-:W-:Y:S01]  /*26b0*/  @P0 FADD.FTZ R108, R108, R135 ;  /* 0x000000876c6c0221 */ /* 0x000fe20000010000 */
[----:B----4-:R-:W-:-:S03]  /*26c0*/  FMUL.FTZ R131, R4, R5 ;  /* 0x0000000504837220 */ /* 0x010fc60000410000 */
[----:B------:R-:W1:Y:S01]  /*26d0*/  SHFL.UP PT, R114, R110, 0x2, RZ ;  /* 0x044000006e727989 */ /* 0x000e6200000e00ff */
[-C--:B0-----:R-:W-:Y:S01]  /*26e0*/  FMUL.FTZ R6, R4, R7.reuse ;  /* 0x0000000704067220 */ /* 0x081fe20000410000 */
[C---:B------:R-:W-:Y:S02]  /*26f0*/  FFMA.FTZ R131, R112.reuse, R7, R131 ;  /* 0x0000000770837223 */ /* 0x040fe40000010083 */
[----:B------:R-:W0:Y:S01]  /*2700*/  SHFL.UP PT, R7, R108, 0x2, RZ ;  /* 0x044000006c077989 */ /* 0x000e2200000e00ff */
[----:B------:R-:W-:Y:S02]  /*2710*/  @P0 FFMA.FTZ R112, R112, R5, -R6 ;  /* 0x0000000570700223 */ /* 0x000fe40000010806 */
[----:B------:R-:W-:Y:S02]  /*2720*/  FSEL R131, R4, R131, !P0 ;  /* 0x0000008304837208 */ /* 0x000fe40004000000 */
[----:B------:R-:W-:Y:S01]  /*2730*/  ISETP.GE.AND P0, PT, R84, 0x2, PT ;  /* 0x000000025400780c */ /* 0x000fe20003f06270 */
[----:B------:R-:W3:Y:S04]  /*2740*/  SHFL.UP PT, R4, R112, 0x2, RZ ;  /* 0x0440000070047989 */ /* 0x000ee800000e00ff */
[----:B------:R-:W4:Y:S01]  /*2750*/  SHFL.UP PT, R5, R131, 0x2, RZ ;  /* 0x0440000083057989 */ /* 0x000f2200000e00ff */
[C---:B-1----:R-:W-:Y:S01]  /*2760*/  FMUL.FTZ R149, R131.reuse, R114 ;  /* 0x0000007283957220 */ /* 0x042fe20000410000 */
[----:B0-----:R-:W-:-:S03]  /*2770*/  FMUL.FTZ R135, R131, R7 ;  /* 0x0000000783877220 */ /* 0x001fc60000410000 */
[C---:B------:R-:W-:Y:S01]  /*2780*/  FFMA.FTZ R149, R112.reuse, R7, R149 ;  /* 0x0000000770957223 */ /* 0x040fe20000010095 */
[----:B------:R-:W-:-:S03]  /*2790*/  FFMA.FTZ R7, R112, R114, -R135 ;  /* 0x0000007270077223 */ /* 0x000fc60000010887 */
[----:B------:R-:W-:Y:S01]  /*27a0*/  @P0 FADD.FTZ R108, R108, R149 ;  /* 0x000000956c6c0221 */ /* 0x000fe20000010000 */
[CC--:B---3--:R-:W-:Y:S01]  /*27b0*/  FMUL.FTZ R135, R131.reuse, R4.reuse ;  /* 0x0000000483877220 */ /* 0x0c8fe20000410000 */
[----:B------:R-:W-:Y:S01]  /*27c0*/  @P0 FADD.FTZ R110, R110, R7 ;  /* 0x000000076e6e0221 */ /* 0x000fe20000010000 */
[CC--:B----4-:R-:W-:Y:S02]  /*27d0*/  FMUL.FTZ R7, R131.reuse, R5.reuse ;  /* 0x0000000583077220 */ /* 0x0d0fe40000410000 */
        /* <DEDUP_REMOVED lines=8> */
[----:B0-----:R-:W-:-:S04]  /*2860*/  FMUL.FTZ R131, R6, R149 ;  /* 0x0000009506837220 */ /* 0x001fc80000410000 */
[-C--:B-1----:R-:W-:Y:S01]  /*2870*/  FFMA.FTZ R131, R112, R135.reuse, -R131 ;  /* 0x0000008770837223 */ /* 0x082fe20000010883 */
[----:B------:R-:W-:-:S04]  /*2880*/  FMUL.FTZ R4, R6, R135 ;  /* 0x0000008706047220 */ /* 0x000fc80000410000 */
[----:B------:R-:W-:Y:S01]  /*2890*/  @P0 FADD.FTZ R110, R110, R131 ;  /* 0x000000836e6e0221 */ /* 0x000fe20000010000 */
[----:B------:R-:W-:Y:S01]  /*28a0*/  FFMA.FTZ R149, R112, R149, R4 ;  /* 0x0000009570957223 */ /* 0x000fe20000010004 */
[C---:B---3--:R-:W-:Y:S01]  /*28b0*/  FMUL.FTZ R131, R6.reuse, R5 ;  /* 0x0000000506837220 */ /* 0x048fe20000410000 */
[-C--:B----4-:R-:W-:Y:S02]  /*28c0*/  FMUL.FTZ R4, R6, R7.reuse ;  /* 0x0000000706047220 */ /* 0x090fe40000410000 */
[----:B------:R-:W-:Y:S01]  /*28d0*/  @P0 FADD.FTZ R108, R108, R149 ;  /* 0x000000956c6c0221 */ /* 0x000fe20000010000 */
[C---:B------:R-:W-:Y:S01]  /*28e0*/  FFMA.FTZ R131, R112.reuse, R7, R131 ;  /* 0x0000000770837223 */ /* 0x040fe20000010083 */
[----:B------:R-:W-:Y:S01]  /*28f0*/  @P0 FFMA.FTZ R112, R112, R5, -R4 ;  /* 0x0000000570700223 */ /* 0x000fe20000010804 */
[----:B------:R-:W0:Y:S03]  /*2900*/  SHFL.UP PT, R7, R110, 0x8, RZ ;  /* 0x050000006e077989 */ /* 0x000e2600000e00ff */
[----:B------:R-:W-:Y:S01]  /*2910*/  FSEL R131, R6, R131, !P0 ;  /* 0x0000008306837208 */ /* 0x000fe20004000000 */
[----:B------:R-:W1:Y:S01]  /*2920*/  SHFL.UP PT, R4, R112, 0x8, RZ ;  /* 0x0500000070047989 */ /* 0x000e6200000e00ff */
[----:B------:R-:W-:-:S03]  /*2930*/  ISETP.GE.AND P0, PT, R84, 0x8, PT ;  /* 0x000000085400780c */ /* 0x000fc60003f06270 */
[----:B------:R-:W3:Y:S04]  /*2940*/  SHFL.UP PT, R114, R108, 0x8, RZ ;  /* 0x050000006c727989 */ /* 0x000ee800000e00ff */
[----:B------:R-:W4:Y:S01]  /*2950*/  SHFL.UP PT, R5, R131, 0x8, RZ ;  /* 0x0500000083057989 */ /* 0x000f2200000e00ff */
[C---:B0-----:R-:W-:Y:S01]  /*2960*/  FMUL.FTZ R135, R131.reuse, R7 ;  /* 0x0000000783877220 */ /* 0x041fe20000410000 */
[C---:B-1----:R-:W-:Y:S01]  /*2970*/  FMUL.FTZ R6, R131.reuse, R4 ;  /* 0x0000000483067220 */ /* 0x042fe20000410000 */
[CC--:B---3--:R-:W-:Y:S02]  /*2980*/  FMUL.FTZ R116, R131.reuse, R114.reuse ;  /* 0x0000007283747220 */ /* 0x0c8fe40000410000 */
[----:B------:R-:W-:Y:S01]  /*2990*/  FFMA.FTZ R135, R112, R114, R135 ;  /* 0x0000007270877223 */ /* 0x000fe20000010087 */
[----:B------:R-:W-:Y:S01]  /*29a0*/  FMUL.FTZ R114, R54, R45 ;  /* 0x0000002d36727220 */ /* 0x000fe20000410000 */
[CC--:B----4-:R-:W-:Y:S01]  /*29b0*/  FFMA.FTZ R6, R112.reuse, R5.reuse, R6 ;  /* 0x0000000570067223 */ /* 0x0d0fe20000010006 */
[C---:B------:R-:W-:Y:S01]  /*29c0*/  FMUL.FTZ R5, R131.reuse, R5 ;  /* 0x0000000583057220 */ /* 0x040fe20000410000 */
[----:B------:R-:W-:Y:S01]  /*29d0*/  FFMA.FTZ R7, R112, R7, -R116 ;  /* 0x0000000770077223 */ /* 0x000fe20000010874 */
[----:B------:R-:W-:Y:S01]  /*29e0*/  @P0 FADD.FTZ R108, R108, R135 ;  /* 0x000000876c6c0221 */ /* 0x000fe20000010000 */
[----:B------:R-:W-:Y:S01]  /*29f0*/  FMUL.FTZ R135, R52, R44 ;  /* 0x0000002c34877220 */ /* 0x000fe20000410000 */
[----:B------:R-:W-:Y:S01]  /*2a00*/  @P0 FFMA.FTZ R112, R112, R4, -R5 ;  /* 0x0000000470700223 */ /* 0x000fe20000010805 */
[----:B------:R-:W-:Y:S01]  /*2a10*/  FSEL R6, R131, R6, !P0 ;  /* 0x0000000683067208 */ /* 0x000fe20004000000 */
[----:B------:R-:W-:Y:S01]  /*2a20*/  @P0 FADD.FTZ R110, R110, R7 ;  /* 0x000000076e6e0221 */ /* 0x000fe20000010000 */
[----:B------:R-:W0:Y:S01]  /*2a30*/  SHFL.UP PT, R151, R108, 0x10, RZ ;  /* 0x060000006c977989 */ /* 0x000e2200000e00ff */
[-C--:B------:R-:W-:Y:S01]  /*2a40*/  FMUL.FTZ R4, R130, R134.reuse ;  /* 0x0000008682047220 */ /* 0x080fe20000410000 */
[C---:B------:R-:W-:Y:S01]  /*2a50*/  FMUL.FTZ R131, R133.reuse, R134 ;  /* 0x0000008685837220 */ /* 0x040fe20000410000 */
[----:B------:R-:W-:Y:S01]  /*2a60*/  FMUL.FTZ R116, R54, R44 ;  /* 0x0000002c36747220 */ /* 0x000fe20000410000 */
[----:B------:R-:W1:Y:S01]  /*2a70*/  SHFL.UP PT, R5, R112, 0x10, RZ ;  /* 0x0600000070057989 */ /* 0x000e6200000e00ff */
[-C--:B------:R-:W-:Y:S01]  /*2a80*/  FFMA.FTZ R155, -R133, R135.reuse, -R4 ;  /* 0x00000087859b7223 */ /* 0x080fe20000010904 */
[----:B------:R-:W-:Y:S01]  /*2a90*/  FFMA.FTZ R153, R130, R135, -R131 ;  /* 0x0000008782997223 */ /* 0x000fe20000010883 */
[----:B------:R-:W-:Y:S01]  /*2aa0*/  ISETP.GE.AND P0, PT, R84, 0x10, PT ;  /* 0x000000105400780c */ /* 0x000fe20003f06270 */
[----:B------:R-:W3:Y:S01]  /*2ab0*/  SHFL.UP PT, R7, R6, 0x10, RZ ;  /* 0x0600000006077989 */ /* 0x000ee200000e00ff */
[----:B------:R-:W-:Y:S01]  /*2ac0*/  FADD.FTZ R126, -R114, R155 ;  /* 0x0000009b727e7221 */ /* 0x000fe20000010100 */
[----:B------:R-:W-:-:S02]  /*2ad0*/  FADD.FTZ R4, R116, R153 ;  /* 0x0000009974047221 */ /* 0x000fc40000010000 */
[----:B------:R-:W4:Y:S01]  /*2ae0*/  SHFL.UP PT, R149, R110, 0x10, RZ ;  /* 0x060000006e957989 */ /* 0x000f2200000e00ff */
[C---:B------:R-:W-:Y:S01]  /*2af0*/  FMUL.FTZ R124, R127.reuse, -R126 ;  /* 0x8000007e7f7c7220 */ /* 0x040fe20000410000 */
[----:B------:R-:W-:-:S03]  /*2b00*/  FMUL.FTZ R128, R127, -R4 ;  /* 0x800000047f807220 */ /* 0x000fc60000410000 */
[----:B------:R-:W-:Y:S01]  /*2b10*/  FFMA.FTZ R153, R129, R4, -R124 ;  /* 0x0000000481997223 */ /* 0x000fe2000001087c */
[C---:B0-----:R-:W-:Y:S01]  /*2b20*/  FMUL.FTZ R131, R6.reuse, R151 ;  /* 0x0000009706837220 */ /* 0x041fe20000410000 */
[C---:B-1----:R-:W-:Y:S01]  /*2b30*/  FMUL.FTZ R124, R6.reuse, R5 ;  /* 0x00000005067c7220 */ /* 0x042fe20000410000 */
[----:B---3--:R-:W-:-:S03]  /*2b40*/  FMUL.FTZ R4, R6, R7 ;  /* 0x0000000706047220 */ /* 0x008fc60000410000 */
[C---:B------:R-:W-:Y:S01]  /*2b50*/  FFMA.FTZ R7, R112.reuse, R7, R124 ;  /* 0x0000000770077223 */ /* 0x040fe2000001007c */
[----:B------:R-:W-:Y:S01]  /*2b60*/  FMUL.FTZ R124, R55, R45 ;  /* 0x0000002d377c7220 */ /* 0x000fe20000410000 */
[-C--:B----4-:R-:W-:Y:S01]  /*2b70*/  FFMA.FTZ R131, R112, R149.reuse, -R131 ;  /* 0x0000009570837223 */ /* 0x090fe20000010883 */
[----:B------:R-:W-:-:S03]  /*2b80*/  FMUL.FTZ R149, R6, R149 ;  /* 0x0000009506957220 */ /* 0x000fc60000410000 */
[----:B------:R-:W-:Y:S01]  /*2b90*/  @P0 FADD.FTZ R110, R110, R131 ;  /* 0x000000836e6e0221 */ /* 0x000fe20000010000 */
[----:B------:R-:W-:Y:S01]  /*2ba0*/  FSEL R131, R6, R7, !P0 ;  /* 0x0000000706837208 */ /* 0x000fe20004000000 */
[C---:B------:R-:W-:Y:S01]  /*2bb0*/  FFMA.FTZ R149, R112.reuse, R151, R149 ;  /* 0x0000009770957223 */ /* 0x040fe20000010095 */
[----:B------:R-:W-:Y:S01]  /*2bc0*/  @P0 FFMA.FTZ R112, R112, R5, -R4 ;  /* 0x0000000570700223 */ /* 0x000fe20000010804 */
[----:B------:R-:W-:Y:S01]  /*2bd0*/  FFMA.FTZ R151, R129, R126, R128 ;  /* 0x0000007e81977223 */ /* 0x000fe20000010080 */
[----:B------:R-:W-:Y:S01]  /*2be0*/  FMUL.FTZ R128, R55, R44 ;  /* 0x0000002c37807220 */ /* 0x000fe20000410000 */
[----:B------:R-:W-:Y:S01]  /*2bf0*/  @P0 FADD.FTZ R108, R108, R149 ;  /* 0x000000956c6c0221 */ /* 0x000fe20000010000 */
[----:B------:R-:W0:Y:S01]  /*2c00*/  SHFL.UP PT, R131, R131, 0x1, RZ ;  /* 0x0420000083837989 */ /* 0x000e2200000e00ff */
[----:B------:R-:W-:Y:S01]  /*2c10*/  FADD.FTZ R155, -R124, R151 ;  /* 0x000000977c9b7221 */ /* 0x000fe20000010100 */
[----:B------:R-:W-:Y:S01]  /*2c20*/  ISETP.GE.AND P0, PT, R83, UR26, PT ;  /* 0x0000001a53007c0c */ /* 0x000fe2000bf06270 */
[C---:B--2---:R-:W-:Y:S01]  /*2c30*/  FMUL.FTZ R149, R133.reuse, R49 ;  /* 0x0000003185957220 */ /* 0x044fe20000410000 */
[----:B------:R-:W1:Y:S01]  /*2c40*/  SHFL.UP PT, R112, R112, 0x1, RZ ;  /* 0x0420000070707989 */ /* 0x000e6200000e00ff */
[----:B------:R-:W-:Y:S01]  /*2c50*/  FADD.FTZ R153, R128, R153 ;  /* 0x0000009980997221 */ /* 0x000fe20000010000 */
[----:B------:R-:W-:Y:S01]  /*2c60*/  FMUL.FTZ R157, R120, -R155 ;  /* 0x8000009b789d7220 */ /* 0x000fe20000410000 */
[----:B------:R-:W-:Y:S01]  /*2c70*/  ISETP.NE.OR P0, PT, R104, RZ, P0 ;  /* 0x000000ff6800720c */ /* 0x000fe20000705670 */
[----:B------:R-:W2:Y:S01]  /*2c80*/  SHFL.UP PT, R110, R110, 0x1, RZ ;  /* 0x042000006e6e7989 */ /* 0x000ea200000e00ff */
[-C--:B------:R-:W-:Y:S01]  /*2c90*/  FMUL.FTZ R151, R133, -R48.reuse ;  /* 0x8000003085977220 */ /* 0x080fe20000410000 */
[----:B------:R-:W-:Y:S01]  /*2ca0*/  FFMA.FTZ R136, R130, R48, -R149 ;  /* 0x0000003082887223 */ /* 0x000fe20000010895 */
[-C--:B------:R-:W-:Y:S01]  /*2cb0*/  FMUL.FTZ R132, R120, -R153.reuse ;  /* 0x8000009978847220 */ /* 0x080fe20000410000 */
[----:B------:R-:W3:Y:S01]  /*2cc0*/  SHFL.UP PT, R108, R108, 0x1, RZ ;  /* 0x042000006c6c7989 */ /* 0x000ee200000e00ff */
[----:B------:R-:W-:Y:S01]  /*2cd0*/  HFMA2.MMA R5, -RZ, RZ, 0, 0 ;  /* 0x00000000ff057435 */ /* 0x000fe200000001ff */
[----:B------:R-:W-:Y:S01]  /*2ce0*/  FFMA.FTZ R157, R122, R153, -R157 ;  /* 0x000000997a9d7223 */ /* 0x000fe2000001089d */
[----:B------:R-:W-:Y:S01]  /*2cf0*/  FFMA.FTZ R138, R130, -R49, R151 ;  /* 0x80000031828a7223 */ /* 0x000fe20000010097 */
[----:B------:R-:W-:Y:S01]  /*2d00*/  FMUL.FTZ R153, R127, -R136 ;  /* 0x800000887f997220 */ /* 0x000fe20000410000 */
[----:B------:R-:W-:Y:S01]  /*2d10*/  FFMA.FTZ R142, R122, R155, R132 ;  /* 0x0000009b7a8e7223 */ /* 0x000fe20000010084 */
[----:B------:R-:W-:-:S02]  /*2d20*/  MOV R4, 0x3f800000 ;  /* 0x3f80000000047802 */ /* 0x000fc40000000f00 */
[----:B------:R-:W-:Y:S02]  /*2d30*/  CS2R R6, SRZ ;  /* 0x0000000000067805 */ /* 0x000fe4000001ff00 */
[----:B------:R-:W-:Y:S01]  /*2d40*/  LEA R126, R53, R99, 0x4 ;  /* 0x00000063357e7211 */ /* 0x000fe200078e20ff */
[-C--:B------:R-:W-:Y:S01]  /*2d50*/  FMUL.FTZ R140, R127, -R138.reuse ;  /* 0x8000008a7f8c7220 */ /* 0x080fe20000410000 */
[----:B------:R-:W-:Y:S01]  /*2d60*/  FFMA.FTZ R153, R129, R138, R153 ;  /* 0x0000008a81997223 */ /* 0x000fe20000010099 */
[CC--:B0-----:R-:W-:Y:S01]  /*2d70*/  FMUL.FTZ R149, R131.reuse, R47.reuse ;  /* 0x0000002f83957220 */ /* 0x0c1fe20000410000 */
[----:B------:R-:W-:Y:S01]  /*2d80*/  FMUL.FTZ R132, R131, R46 ;  /* 0x0000002e83847220 */ /* 0x000fe20000410000 */
[----:B------:R-:W-:Y:S01]  /*2d90*/  FFMA.FTZ R151, R129, R136, -R140 ;  /* 0x0000008881977223 */ /* 0x000fe2000001088c */
[----:B------:R0:W4:Y:S01]  /*2da0*/  @!P0 LDS.128 R4, [R126+0x1b80] ;  /* 0x001b80007e048984 */ /* 0x0001220000000c00 */
[C---:B-1----:R-:W-:Y:S01]  /*2db0*/  FFMA.FTZ R149, R112.reuse, R46, -R149 ;  /* 0x0000002e70957223 */ /* 0x042fe20000010895 */
[----:B------:R-:W-:Y:S01]  /*2dc0*/  FFMA.FTZ R131, R112, R47, R132 ;  /* 0x0000002f70837223 */ /* 0x000fe20000010084 */
[----:B------:R-:W-:Y:S01]  /*2dd0*/  ISETP.NE.AND P0, PT, R104, 0x1f, PT ;  /* 0x0000001f6800780c */ /* 0x000fe20003f05270 */
[----:B------:R-:W-:Y:S01]  /*2de0*/  FMUL.FTZ R132, R0, R44 ;  /* 0x0000002c00847220 */ /* 0x000fe20000410000 */
[----:B--2---:R-:W-:Y:S01]  /*2df0*/  @P3 FADD.FTZ R46, R110, R149 ;  /* 0x000000956e2e3221 */ /* 0x004fe20000010000 */
[----:B------:R-:W-:-:S02]  /*2e00*/  FMUL.FTZ R149, R120, -R153 ;  /* 0x8000009978957220 */ /* 0x000fc40000410000 */
[----:B------:R-:W-:Y:S01]  /*2e10*/  FADD.FTZ R136, R132, R157 ;  /* 0x0000009d84887221 */ /* 0x000fe20000010000 */
[----:B---3--:R-:W-:Y:S01]  /*2e20*/  @P3 FADD.FTZ R47, R108, R131 ;  /* 0x000000836c2f3221 */ /* 0x008fe20000010000 */
[----:B------:R-:W-:Y:S01]  /*2e30*/  FFMA.FTZ R108, R122, R151, -R149 ;  /* 0x000000977a6c7223 */ /* 0x000fe20000010895 */
[----:B------:R-:W-:Y:S01]  /*2e40*/  FMUL.FTZ R131, R0, R45 ;  /* 0x0000002d00837220 */ /* 0x000fe20000410000 */
[----:B------:R-:W-:Y:S01]  /*2e50*/  FMUL.FTZ R151, R120, -R151 ;  /* 0x8000009778977220 */ /* 0x000fe20000410000 */
[C---:B------:R-:W-:Y:S01]  /*2e60*/  FMUL.FTZ R45, R43.reuse, R47 ;  /* 0x0000002f2b2d7220 */ /* 0x040fe20000410000 */
[-C--:B------:R-:W-:Y:S01]  /*2e70*/  FMUL.FTZ R44, R43, R46.reuse ;  /* 0x0000002e2b2c7220 */ /* 0x080fe20000410000 */
[----:B------:R-:W-:Y:S01]  /*2e80*/  FADD.FTZ R138, -R131, R142 ;  /* 0x0000008e838a7221 */ /* 0x000fe20000010100 */
[----:B------:R-:W-:Y:S01]  /*2e90*/  FFMA.FTZ R110, R122, R153, R151 ;  /* 0x000000997a6e7223 */ /* 0x000fe20000010097 */
[C---:B------:R-:W-:Y:S01]  /*2ea0*/  FFMA.FTZ R46, R42.reuse, R46, -R45 ;  /* 0x0000002e2a2e7223 */ /* 0x040fe2000001082d */
[----:B------:R-:W-:-:S02]  /*2eb0*/  FFMA.FTZ R44, R42, R47, R44 ;  /* 0x0000002f2a2c7223 */ /* 0x000fc4000001002c */
[----:B------:R0:W1:Y:S04]  /*2ec0*/  SHFL.DOWN PT, R47, R136, 0x1, 0x1f ;  /* 0x08201f00882f7f89 */ /* 0x00006800000e0000 */
[----:B------:R0:W2:Y:S04]  /*2ed0*/  SHFL.DOWN PT, R140, R138, 0x1, 0x1f ;  /* 0x08201f008a8c7f89 */ /* 0x0000a800000e0000 */
[----:B------:R0:W3:Y:S04]  /*2ee0*/  SHFL.DOWN PT, R42, R108, 0x1, 0x1f ;  /* 0x08201f006c2a7f89 */ /* 0x0000e800000e0000 */
[----:B------:R0:W0:Y:S01]  /*2ef0*/  SHFL.DOWN PT, R112, R110, 0x1, 0x1f ;  /* 0x08201f006e707f89 */ /* 0x00002200000e0000 */
[----:B------:R-:W-:Y:S05]  /*2f00*/  @!P0 BRA `(.L_x_18630) ;  /* 0x00000000002c8947 */ /* 0x000fea0003800000 */
[C---:B--2---:R-:W-:Y:S01]  /*2f10*/  FMUL.FTZ R45, R110.reuse, R140 ;  /* 0x0000008c6e2d7220 */ /* 0x044fe20000410000 */
[C---:B0-----:R-:W-:Y:S01]  /*2f20*/  FMUL.FTZ R43, R110.reuse, R112 ;  /* 0x000000706e2b7220 */ /* 0x041fe20000410000 */
[-C--:B-1----:R-:W-:Y:S02]  /*2f30*/  FMUL.FTZ R149, R110, R47.reuse ;  /* 0x0000002f6e957220 */ /* 0x082fe40000410000 */
        /* <DEDUP_REMOVED lines=8> */
.L_x_18630:
[----:B------:R-:W-:Y:S05]  /*2fc0*/  BSYNC B0 ;  /* 0x0000000000007941 */ /* 0x000fea0003800000 */
.L_x_18629:
[----:B------:R-:W-:Y:S01]  /*2fd0*/  ISETP.GT.U32.AND P0, PT, R104, 0x1d, PT ;  /* 0x0000001d6800780c */ /* 0x000fe20003f04070 */
[----:B---3--:R-:W-:Y:S01]  /*2fe0*/  FADD.FTZ R42, R141, R46 ;  /* 0x0000002e8d2a7221 */ /* 0x008fe20000010000 */
[----:B------:R-:W-:Y:S01]  /*2ff0*/  FADD.FTZ R145, R145, R44 ;  /* 0x0000002c91917221 */ /* 0x000fe20000010000 */
[----:B0-----:R0:W3:Y:S01]  /*3000*/  SHFL.DOWN PT, R112, R108, 0x2, 0x1f ;  /* 0x08401f006c707f89 */ /* 0x0010e200000e0000 */
[----:B------:R-:W-:Y:S01]  /*3010*/  BSSY B0, `(.L_x_18631) ;  /* 0x0000014000007945 */ /* 0x000fe20003800000 */
[CC--:B------:R-:W-:Y:S01]  /*3020*/  FMUL.FTZ R44, R120.reuse, R42.reuse ;  /* 0x0000002a782c7220 */ /* 0x0c0fe20000410000 */
[-C--:B------:R-:W-:Y:S01]  /*3030*/  FMUL.FTZ R43, R120, R145.reuse ;  /* 0x00000091782b7220 */ /* 0x080fe20000410000 */
[----:B--2---:R0:W2:Y:S02]  /*3040*/  SHFL.DOWN PT, R140, R110, 0x2, 0x1f ;  /* 0x08401f006e8c7f89 */ /* 0x0040a400000e0000 */
[C---:B------:R-:W-:Y:S01]  /*3050*/  FFMA.FTZ R46, R122.reuse, R145, R44 ;  /* 0x000000917a2e7223 */ /* 0x040fe2000001002c */
[----:B------:R-:W-:Y:S01]  /*3060*/  FFMA.FTZ R43, R122, R42, -R43 ;  /* 0x0000002a7a2b7223 */ /* 0x000fe2000001082b */
[----:B------:R0:W0:Y:S04]  /*3070*/  SHFL.DOWN PT, R141, R136, 0x2, 0x1f ;  /* 0x08401f00888d7f89 */ /* 0x00002800000e0000 */
[----:B------:R0:W0:Y:S01]  /*3080*/  SHFL.DOWN PT, R44, R138, 0x2, 0x1f ;  /* 0x08401f008a2c7f89 */ /* 0x00002200000e0000 */
[----:B------:R-:W-:Y:S05]  /*3090*/  @P0 BRA `(.L_x_18632) ;  /* 0x00000000002c0947 */ /* 0x000fea0003800000 */
[C---:B01----:R-:W-:Y:S01]  /*30a0*/  FMUL.FTZ R47, R110.reuse, R44 ;  /* 0x0000002c6e2f7220 */ /* 0x043fe20000410000 */
[C---:B--2---:R-:W-:Y:S01]  /*30b0*/  FMUL.FTZ R45, R110.reuse, R140 ;  /* 0x0000008c6e2d7220 */ /* 0x044fe20000410000 */
[-C--:B------:R-:W-:Y:S02]  /*30c0*/  FMUL.FTZ R149, R110, R141.reuse ;  /* 0x0000008d6e957220 */ /* 0x080fe40000410000 */
[----:B------:R-:W-:Y:S01]  /*30d0*/  FFMA.FTZ R141, R108, R141, -R47 ;  /* 0x0000008d6c8d7223 */ /* 0x000fe2000001082f */
[-C--:B---3--:R-:W-:Y:S01]  /*30e0*/  FMUL.FTZ R47, R110, R112.reuse ;  /* 0x000000706e2f7220 */ /* 0x088fe20000410000 */
[C---:B------:R-:W-:Y:S01]  /*30f0*/  FFMA.FTZ R45, R108.reuse, R112, -R45 ;  /* 0x000000706c2d7223 */ /* 0x040fe2000001082d */
[----:B------:R-:W-:Y:S01]  /*3100*/  FFMA.FTZ R149, R108, R44, R149 ;  /* 0x0000002c6c957223 */ /* 0x000fe20000010095 */
[----:B------:R-:W-:Y:S01]  /*3110*/  FADD.FTZ R136, R136, R141 ;  /* 0x0000008d88887221 */ /* 0x000fe20000010000 */
[----:B------:R-:W-:Y:S02]  /*3120*/  FFMA.FTZ R110, R108, R140, R47 ;  /* 0x0000008c6c6e7223 */ /* 0x000fe4000001002f */
[----:B------:R-:W-:Y:S01]  /*3130*/  FADD.FTZ R138, R138, R149 ;  /* 0x000000958a8a7221 */ /* 0x000fe20000010000 */
[----:B------:R-:W-:-:S07]  /*3140*/  MOV R108, R45 ;  /* 0x0000002d006c7202 */ /* 0x000fce0000000f00 */
.L_x_18632:
[----:B------:R-:W-:Y:S05]  /*3150*/  BSYNC B0 ;  /* 0x0000000000007941 */ /* 0x000fea0003800000 */
.L_x_18631:
[----:B------:R-:W-:Y:S01]  /*3160*/  ISETP.GT.U32.AND P0, PT, R104, 0x1b, PT ;  /* 0x0000001b6800780c */ /* 0x000fe20003f04070 */
[C---:B0-----:R-:W-:Y:S01]  /*3170*/  FFMA.FTZ R44, R66.reuse, R147, R43 ;  /* 0x00000093422c7223 */ /* 0x041fe2000001002b */
[----:B------:R-:W-:Y:S01]  /*3180*/  FFMA.FTZ R46, R66, R143, R46 ;  /* 0x0000008f422e7223 */ /* 0x000fe2000001002e */
[----:B---3--:R0:W3:Y:S01]  /*3190*/  SHFL.DOWN PT, R112, R108, 0x4, 0x1f ;  /* 0x08801f006c707f89 */ /* 0x0080e200000e0000 */
[----:B------:R-:W-:Y:S01]  /*31a0*/  BSSY B0, `(.L_x_18633) ;  /* 0x0000016000007945 */ /* 0x000fe20003800000 */
[C---:B------:R-:W-:Y:S01]  /*31b0*/  FMUL.FTZ R43, R127.reuse, R44 ;  /* 0x0000002c7f2b7220 */ /* 0x040fe20000410000 */
[-C--:B------:R-:W-:Y:S01]  /*31c0*/  FMUL.FTZ R66, R127, R46.reuse ;  /* 0x0000002e7f427220 */ /* 0x080fe20000410000 */
[----:B--2---:R0:W2:Y:S01]  /*31d0*/  SHFL.DOWN PT, R140, R110, 0x4, 0x1f ;  /* 0x08801f006e8c7f89 */ /* 0x0040a200000e0000 */
[C---:B------:R-:W-:Y:S01]  /*31e0*/  ISETP.GT.U32.AND P1, PT, R104.reuse, 0x17, PT ;  /* 0x000000176800780c */ /* 0x040fe20003f24070 */
[C---:B------:R-:W-:Y:S01]  /*31f0*/  FFMA.FTZ R43, R129.reuse, R46, R43 ;  /* 0x0000002e812b7223 */ /* 0x040fe2000001002b */
[----:B------:R-:W-:Y:S01]  /*3200*/  ISETP.GT.U32.AND P2, PT, R104, 0xf, PT ;  /* 0x0000000f6800780c */ /* 0x000fe20003f44070 */
[----:B------:R0:W0:Y:S01]  /*3210*/  SHFL.DOWN PT, R141, R136, 0x4, 0x1f ;  /* 0x08801f00888d7f89 */ /* 0x00002200000e0000 */
[----:B------:R-:W-:-:S03]  /*3220*/  FFMA.FTZ R66, R129, R44, -R66 ;  /* 0x0000002c81427223 */ /* 0x000fc60000010842 */
[----:B------:R0:W0:Y:S01]  /*3230*/  SHFL.DOWN PT, R142, R138, 0x4, 0x1f ;  /* 0x08801f008a8e7f89 */ /* 0x00002200000e0000 */
[----:B------:R-:W-:Y:S07]  /*3240*/  @P0 BRA `(.L_x_18634) ;  /* 0x00000000002c0947 */ /* 0x000fee0003800000 */
        /* <DEDUP_REMOVED lines=11> */
.L_x_18634:
[----:B------:R-:W-:Y:S05]  /*3300*/  BSYNC B0 ;  /* 0x0000000000007941 */ /* 0x000fea0003800000 */
.L_x_18633:
[C---:B---3--:R-:W-:Y:S01]  /*3310*/  FFMA.FTZ R112, R63.reuse, R68, R66 ;  /* 0x000000443f707223 */ /* 0x048fe20000010042 */
[----:B-1----:R1:W3:Y:S01]  /*3320*/  SHFL.DOWN PT, R47, R136, 0x8, 0x1f ;  /* 0x09001f00882f7f89 */ /* 0x0022e200000e0000 */
[----:B------:R-:W-:Y:S01]  /*3330*/  BSSY B0, `(.L_x_18635) ;  /* 0x0000011000007945 */ /* 0x000fe20003800000 */
[----:B------:R-:W-:Y:S02]  /*3340*/  FFMA.FTZ R106, R63, R106, R43 ;  /* 0x0000006a3f6a7223 */ /* 0x000fe4000001002b */
[----:B------:R1:W0:Y:S04]  /*3350*/  SHFL.DOWN PT, R66, R108, 0x8, 0x1f ;  /* 0x09001f006c427f89 */ /* 0x00022800000e0000 */
[----:B------:R1:W0:Y:S04]  /*3360*/  SHFL.DOWN PT, R68, R110, 0x8, 0x1f ;  /* 0x09001f006e447f89 */ /* 0x00022800000e0000 */
        /* <DEDUP_REMOVED lines=13> */
.L_x_18636:
[----:B------:R-:W-:Y:S05]  /*3440*/  BSYNC B0 ;  /* 0x0000000000007941 */ /* 0x000fea0003800000 */
.L_x_18635:
[----:B0-----:R0:W0:Y:S01]  /*3450*/  SHFL.DOWN PT, R66, R108, 0x10, 0x1f ;  /* 0x0a001f006c427f89 */ /* 0x00102200000e0000 */
[----:B------:R-:W-:Y:S01]  /*3460*/  BSSY B0, `(.L_x_18637) ;  /* 0x0000012000007945 */ /* 0x000fe20003800000 */
[----:B------:R-:W-:Y:S01]  /*3470*/  SHF.R.U64 R141, R18, 0x10, R19 ;  /* 0x00000010128d7819 */ /* 0x000fe20000001213 */
[----:B------:R-:W-:Y:S01]  /*3480*/  HADD2.F32 R68, -RZ, R18.H0_H0 ;  /* 0x20000012ff447230 */ /* 0x000fe20000004100 */
[----:B--2---:R2:W0:Y:S04]  /*3490*/  SHFL.DOWN PT, R140, R110, 0x10, 0x1f ;  /* 0x0a001f006e8c7f89 */ /* 0x00442800000e0000 */
[----:B---3--:R2:W3:Y:S04]  /*34a0*/  SHFL.DOWN PT, R47, R136, 0x10, 0x1f ;  /* 0x0a001f00882f7f89 */ /* 0x0084e800000e0000 */
[----:B------:R2:W0:Y:S01]  /*34b0*/  SHFL.DOWN PT, R142, R138, 0x10, 0x1f ;  /* 0x0a001f008a8e7f89 */ /* 0x00042200000e0000 */
[----:B------:R-:W-:Y:S05]  /*34c0*/  @P2 BRA `(.L_x_18638) ;  /* 0x00000000002c2947 */ /* 0x000fea0003800000 */
[C---:B0-----:R-:W-:Y:S01]  /*34d0*/  FMUL.FTZ R45, R110.reuse, R142 ;  /* 0x0000008e6e2d7220 */ /* 0x041fe20000410000 */
[C---:B------:R-:W-:Y:S01]  /*34e0*/  FMUL.FTZ R43, R110.reuse, R140 ;  /* 0x0000008c6e2b7220 */ /* 0x040fe20000410000 */
[-C--:B---3--:R-:W-:Y:S02]  /*34f0*/  FMUL.FTZ R63, R110, R47.reuse ;  /* 0x0000002f6e3f7220 */ /* 0x088fe40000410000 */
[----:B------:R-:W-:Y:S01]  /*3500*/  FFMA.FTZ R47, R108, R47, -R45 ;  /* 0x0000002f6c2f7223 */ /* 0x000fe2000001082d */
[-C--:B------:R-:W-:Y:S01]  /*3510*/  FMUL.FTZ R45, R110, R66.reuse ;  /* 0x000000426e2d7220 */ /* 0x080fe20000410000 */
[C---:B------:R-:W-:Y:S01]  /*3520*/  FFMA.FTZ R43, R108.reuse, R66, -R43 ;  /* 0x000000426c2b7223 */ /* 0x040fe2000001082b */
[----:B------:R-:W-:Y:S01]  /*3530*/  FFMA.FTZ R63, R108, R142, R63 ;  /* 0x0000008e6c3f7223 */ /* 0x000fe2000001003f */
[----:B-12---:R-:W-:Y:S01]  /*3540*/  FADD.FTZ R136, R136, R47 ;  /* 0x0000002f88887221 */ /* 0x006fe20000010000 */
[----:B------:R-:W-:Y:S02]  /*3550*/  FFMA.FTZ R110, R108, R140, R45 ;  /* 0x0000008c6c6e7223 */ /* 0x000fe4000001002d */
[----:B------:R-:W-:Y:S01]  /*3560*/  FADD.FTZ R138, R138, R63 ;  /* 0x0000003f8a8a7221 */ /* 0x000fe20000010000 */
[----:B------:R-:W-:-:S07]  /*3570*/  MOV R108, R43 ;  /* 0x0000002b006c7202 */ /* 0x000fce0000000f00 */
.L_x_18638:
[----:B------:R-:W-:Y:S05]  /*3580*/  BSYNC B0 ;  /* 0x0000000000007941 */ /* 0x000fea0003800000 */
.L_x_18637:
[----:B0-----:R-:W-:Y:S01]  /*3590*/  FMUL.FTZ R142, R68, R76 ;  /* 0x0000004c448e7220 */ /* 0x001fe20000410000 */
[C---:B------:R-:W-:Y:S01]  /*35a0*/  FFMA.FTZ R140, R0.reuse, R42, RZ ;  /* 0x0000002a008c7223 */ /* 0x040fe200000100ff */
[----:B------:R-:W-:Y:S01]  /*35b0*/  HADD2.F32 R66, -RZ, R141.H0_H0 ;  /* 0x2000008dff427230 */ /* 0x000fe20000004100 */
[----:B------:R-:W-:Y:S01]  /*35c0*/  SHFL.DOWN PT, R144, R108, 0x1, 0x1f ;  /* 0x08201f006c907f89 */ /* 0x000fe200000e0000 */
[-C--:B------:R-:W-:Y:S01]  /*35d0*/  FFMA.FTZ R42, R115, -R142.reuse, R42 ;  /* 0x8000008e732a7223 */ /* 0x080fe2000001002a */
[----:B------:R-:W-:Y:S01]  /*35e0*/  FFMA.FTZ R43, R113, -R142, R145 ;  /* 0x8000008e712b7223 */ /* 0x000fe20000010091 */
[----:B------:R-:W-:Y:S01]  /*35f0*/  FFMA.FTZ R142, R0, -R145, RZ ;  /* 0x80000091008e7223 */ /* 0x000fe200000100ff */
[----:B------:R-:W-:Y:S01]  /*3600*/  FFMA.FTZ R149, R55, R44, R140 ;  /* 0x0000002c37957223 */ /* 0x000fe2000001008c */
[----:B------:R-:W-:Y:S01]  /*3610*/  SHFL.DOWN PT, R145, R110, 0x1, 0x1f ;  /* 0x08201f006e917f89 */ /* 0x000fe200000e0000 */
[----:B------:R-:W-:Y:S01]  /*3620*/  FMUL.FTZ R147, R133, R112 ;  /* 0x0000007085937220 */ /* 0x000fe20000410000 */
[----:B------:R-:W-:Y:S01]  /*3630*/  FFMA.FTZ R151, R55, -R46, R142 ;  /* 0x8000002e37977223 */ /* 0x000fe2000001008e */
[----:B------:R-:W-:Y:S01]  /*3640*/  ISETP.NE.AND P0, PT, R101, 0x1f, PT ;  /* 0x0000001f6500780c */ /* 0x000fe20003f05270 */
[----:B----4-:R-:W0:Y:S01]  /*3650*/  SHFL.IDX PT, R140, R7, RZ, 0x1f ;  /* 0x00001fff078c7589 */ /* 0x010e2200000e0000 */
[-C--:B------:R-:W-:Y:S01]  /*3660*/  FMUL.FTZ R45, R133, R106.reuse ;  /* 0x0000006a852d7220 */ /* 0x080fe20000410000 */
[----:B------:R-:W-:Y:S01]  /*3670*/  FFMA.FTZ R148, R130, R106, R147 ;  /* 0x0000006a82947223 */ /* 0x000fe20000010093 */
[----:B------:R-:W-:Y:S01]  /*3680*/  FMUL.FTZ R146, R66, R72 ;  /* 0x0000004842927220 */ /* 0x000fe20000410000 */
[----:B------:R-:W4:Y:S01]  /*3690*/  SHFL.IDX PT, R141, R6, RZ, 0x1f ;  /* 0x00001fff068d7589 */ /* 0x000f2200000e0000 */
[----:B---3--:R-:W-:Y:S01]  /*36a0*/  FFMA.FTZ R47, R130, R112, -R45 ;  /* 0x00000070822f7223 */ /* 0x008fe2000001082d */
[----:B------:R-:W-:Y:S01]  /*36b0*/  FFMA.FTZ R148, R62, R137, R148 ;  /* 0x000000893e947223 */ /* 0x000fe20000010094 */
[----:B------:R-:W-:Y:S01]  /*36c0*/  FFMA.FTZ R44, R117, -R146, R44 ;  /* 0x80000092752c7223 */ /* 0x000fe2000001002c */
[----:B------:R-:W3:Y:S01]  /*36d0*/  SHFL.DOWN PT, R142, R138, 0x1, 0x1f ;  /* 0x08201f008a8e7f89 */ /* 0x000ee200000e0000 */
[----:B------:R-:W-:-:S02]  /*36e0*/  HADD2.F32 R63, -RZ, R19.H0_H0 ;  /* 0x20000013ff3f7230 */ /* 0x000fc40000004100 */
[----:B------:R-:W-:Y:S01]  /*36f0*/  FFMA.FTZ R45, R111, -R146, R46 ;  /* 0x800000926f2d7223 */ /* 0x000fe2000001002e */
[----:B------:R-:W-:Y:S01]  /*3700*/  FFMA.FTZ R146, R62, R139, R47 ;  /* 0x0000008b3e927223 */ /* 0x000fe2000001002f */
[----:B------:R-:W5:Y:S01]  /*3710*/  SHFL.DOWN PT, R143, R136, 0x1, 0x1f ;  /* 0x08201f00888f7f89 */ /* 0x000f6200000e0000 */
[----:B------:R-:W-:Y:S01]  /*3720*/  SHF.R.U32.HI R62, RZ, 0x10, R19 ;  /* 0x00000010ff3e7819 */ /* 0x000fe20000011613 */
[----:B------:R-:W-:Y:S01]  /*3730*/  FMUL.FTZ R47, R63, R74 ;  /* 0x0000004a3f2f7220 */ /* 0x000fe20000410000 */
[C---:B------:R-:W-:Y:S01]  /*3740*/  FFMA.FTZ R151, R54.reuse, -R106, R151 ;  /* 0x8000006a36977223 */ /* 0x040fe20000010097 */
[----:B------:R-:W5:Y:S01]  /*3750*/  SHFL.IDX PT, R137, R110, RZ, 0x1f ;  /* 0x00001fff6e897589 */ /* 0x000f6200000e0000 */
[----:B------:R-:W-:Y:S01]  /*3760*/  FFMA.FTZ R149, R54, R112, R149 ;  /* 0x0000007036957223 */ /* 0x000fe20000010095 */
[----:B------:R-:W-:Y:S02]  /*3770*/  HADD2.F32 R62, -RZ, R62.H0_H0 ;  /* 0x2000003eff3e7230 */ /* 0x000fe40000004100 */
[-C--:B------:R-:W-:Y:S01]  /*3780*/  FFMA.FTZ R46, R123, -R47.reuse, R112 ;  /* 0x8000002f7b2e7223 */ /* 0x080fe20000010070 */
[----:B------:R3:W5:Y:S01]  /*3790*/  SHFL.IDX PT, R139, R108, RZ, 0x1f ;  /* 0x00001fff6c8b7589 */ /* 0x00076200000e0000 */
[----:B------:R-:W-:Y:S01]  /*37a0*/  FFMA.FTZ R47, R121, -R47, R106 ;  /* 0x8000002f792f7223 */ /* 0x000fe2000001006a */
[C---:B------:R-:W-:Y:S01]  /*37b0*/  FMUL.FTZ R112, R52.reuse, R146 ;  /* 0x0000009234707220 */ /* 0x040fe20000410000 */
[----:B------:R-:W-:Y:S01]  /*37c0*/  ISETP.NE.AND P1, PT, R101, RZ, PT ;  /* 0x000000ff6500720c */ /* 0x000fe20003f25270 */
[C---:B0-----:R-:W-:Y:S01]  /*37d0*/  @P0 FMUL.FTZ R147, R145.reuse, R140 ;  /* 0x0000008c91930220 */ /* 0x041fe20000410000 */
[----:B-12---:R-:W0:Y:S01]  /*37e0*/  SHFL.IDX PT, R136, R136, RZ, 0x1f ;  /* 0x00001fff88887589 */ /* 0x006e2200000e0000 */
[----:B------:R-:W-:Y:S01]  /*37f0*/  FMUL.FTZ R150, R52, R148 ;  /* 0x0000009434967220 */ /* 0x000fe20000410000 */
[----:B------:R-:W-:Y:S01]  /*3800*/  BSSY B0, `(.L_x_18639) ;  /* 0x000006d000007945 */ /* 0x000fe20003800000 */
[-C--:B----4-:R-:W-:Y:S01]  /*3810*/  @P0 FMUL.FTZ R145, R145, R141.reuse ;  /* 0x0000008d91910220 */ /* 0x090fe20000410000 */
[----:B------:R-:W-:Y:S01]  /*3820*/  @P0 FFMA.FTZ R106, R144, R141, -R147 ;  /* 0x0000008d906a0223 */ /* 0x000fe20000010893 */
[----:B---3--:R-:W-:Y:S01]  /*3830*/  FMUL.FTZ R108, R62, R70 ;  /* 0x000000463e6c7220 */ /* 0x008fe20000410000 */
[----:B------:R-:W1:Y:S01]  /*3840*/  SHFL.IDX PT, R138, R138, RZ, 0x1f ;  /* 0x00001fff8a8a7589 */ /* 0x000e6200000e0000 */
[----:B------:R-:W-:Y:S01]  /*3850*/  @P0 FFMA.FTZ R145, R144, R140, R145 ;  /* 0x0000008c90910223 */ /* 0x000fe20000010091 */
[----:B------:R-:W-:Y:S01]  /*3860*/  FADD.FTZ R112, R149, R112 ;  /* 0x0000007095707221 */ /* 0x000fe20000010000 */
[----:B------:R-:W-:-:S02]  /*3870*/  FADD.FTZ R110, R151, -R150 ;  /* 0x80000096976e7221 */ /* 0x000fc40000010000 */
[----:B------:R-:W-:Y:S01]  /*3880*/  @P0 FADD.FTZ R140, R142, R145 ;  /* 0x000000918e8c0221 */ /* 0x000fe20000010000 */
[----:B-----5:R-:W-:Y:S01]  /*3890*/  @P0 FADD.FTZ R141, R143, R106 ;  /* 0x0000006a8f8d0221 */ /* 0x020fe20000010000 */
[-C--:B------:R-:W-:Y:S01]  /*38a0*/  FFMA.FTZ R106, R119, -R108.reuse, R146 ;  /* 0x8000006c776a7223 */ /* 0x080fe20000010092 */
[----:B------:R-:W-:Y:S01]  /*38b0*/  FFMA.FTZ R108, R125, -R108, R148 ;  /* 0x8000006c7d6c7223 */ /* 0x000fe20000010094 */
[CC--:B------:R-:W-:Y:S01]  /*38c0*/  FMUL.FTZ R146, R140.reuse, -R49.reuse ;  /* 0x800000318c927220 */ /* 0x0c0fe20000410000 */
[----:B------:R-:W-:Y:S01]  /*38d0*/  FMUL.FTZ R49, R141, -R49 ;  /* 0x800000318d317220 */ /* 0x000fe20000410000 */
[C---:B------:R-:W-:Y:S01]  /*38e0*/  FMUL.FTZ R142, R137.reuse, R7 ;  /* 0x00000007898e7220 */ /* 0x040fe20000410000 */
[----:B------:R-:W-:Y:S01]  /*38f0*/  FMUL.FTZ R144, R137, R6 ;  /* 0x0000000689907220 */ /* 0x000fe20000410000 */
[-C--:B------:R-:W-:Y:S01]  /*3900*/  FFMA.FTZ R146, R141, R48.reuse, -R146 ;  /* 0x000000308d927223 */ /* 0x080fe20000010892 */
[----:B------:R-:W-:Y:S01]  /*3910*/  FFMA.FTZ R49, R140, R48, R49 ;  /* 0x000000308c317223 */ /* 0x000fe20000010031 */
[----:B------:R-:W-:Y:S01]  /*3920*/  FFMA.FTZ R141, R139, R6, -R142 ;  /* 0x000000068b8d7223 */ /* 0x000fe2000001088e */
[----:B------:R-:W-:Y:S01]  /*3930*/  FMUL.FTZ R6, R137, R5 ;  /* 0x0000000589067220 */ /* 0x000fe20000410000 */
[----:B------:R-:W-:Y:S01]  /*3940*/  FADD.FTZ R48, R135, R146 ;  /* 0x0000009287307221 */ /* 0x000fe20000010000 */
[----:B------:R-:W-:Y:S01]  /*3950*/  FADD.FTZ R49, -R134, R49 ;  /* 0x0000003186317221 */ /* 0x000fe20000010100 */
[----:B------:R-:W-:Y:S01]  /*3960*/  FMUL.FTZ R134, R137, R4 ;  /* 0x0000000489867220 */ /* 0x000fe20000410000 */
[----:B------:R-:W-:Y:S01]  /*3970*/  FFMA.FTZ R7, R139, R7, R144 ;  /* 0x000000078b077223 */ /* 0x000fe20000010090 */
[C---:B------:R-:W-:Y:S01]  /*3980*/  FMUL.FTZ R140, R133.reuse, -R48 ;  /* 0x80000030858c7220 */ /* 0x040fe20000410000 */
[----:B------:R-:W-:Y:S01]  /*3990*/  FMUL.FTZ R135, R133, -R49 ;  /* 0x8000003185877220 */ /* 0x000fe20000410000 */
[C---:B------:R-:W-:Y:S01]  /*39a0*/  FFMA.FTZ R4, R139.reuse, R4, -R6 ;  /* 0x000000048b047223 */ /* 0x040fe20000010806 */
[----:B------:R-:W-:Y:S01]  /*39b0*/  FFMA.FTZ R5, R139, R5, R134 ;  /* 0x000000058b057223 */ /* 0x000fe20000010086 */
[C---:B------:R-:W-:Y:S01]  /*39c0*/  FFMA.FTZ R139, R130.reuse, R49, R140 ;  /* 0x00000031828b7223 */ /* 0x040fe2000001008c */
[----:B------:R-:W-:Y:S01]  /*39d0*/  FFMA.FTZ R137, R130, R48, -R135 ;  /* 0x0000003082897223 */ /* 0x000fe20000010887 */
[----:B0-----:R-:W-:Y:S01]  /*39e0*/  FADD.FTZ R6, R136, R141 ;  /* 0x0000008d88067221 */ /* 0x001fe20000010000 */
[----:B-1----:R-:W-:Y:S01]  /*39f0*/  FADD.FTZ R7, R138, R7 ;  /* 0x000000078a077221 */ /* 0x002fe20000010000 */
[----:B------:R-:W-:Y:S01]  /*3a00*/  FADD.FTZ R114, -R114, R139 ;  /* 0x0000008b72727221 */ /* 0x000fe20000010100 */
[----:B------:R-:W-:Y:S01]  /*3a10*/  FADD.FTZ R116, R116, R137 ;  /* 0x0000008974747221 */ /* 0x000fe20000010000 */
[-C--:B------:R-:W-:Y:S01]  /*3a20*/  FMUL.FTZ R133, R48, R70.reuse ;  /* 0x0000004630857220 */ /* 0x080fe20000410000 */
[----:B------:R-:W-:Y:S01]  /*3a30*/  FMUL.FTZ R135, R49, R70 ;  /* 0x0000004631877220 */ /* 0x000fe20000410000 */
[C---:B------:R-:W-:Y:S01]  /*3a40*/  FMUL.FTZ R130, R127.reuse, -R114 ;  /* 0x800000727f827220 */ /* 0x040fe20000410000 */
[----:B------:R-:W-:Y:S01]  /*3a50*/  FMUL.FTZ R137, R127, -R116 ;  /* 0x800000747f897220 */ /* 0x000fe20000410000 */
[----:B------:R0:W-:Y:S01]  /*3a60*/  @!P1 STS.128 [R126+0x1b80], R4 ;  /* 0x001b80047e009388 */ /* 0x0001e20000000c00 */
[----:B------:R-:W-:Y:S01]  /*3a70*/  FMUL.FTZ R134, R114, R74 ;  /* 0x0000004a72867220 */ /* 0x000fe20000410000 */
[C---:B------:R-:W-:Y:S01]  /*3a80*/  FFMA.FTZ R127, R129.reuse, R116, -R130 ;  /* 0x00000074817f7223 */ /* 0x040fe20000010882 */
[----:B------:R-:W-:Y:S01]  /*3a90*/  FMUL.FTZ R130, R116, R74 ;  /* 0x0000004a74827220 */ /* 0x000fe20000410000 */
[----:B------:R-:W-:Y:S01]  /*3aa0*/  FFMA.FTZ R129, R129, R114, R137 ;  /* 0x0000007281817223 */ /* 0x000fe20000010089 */
[----:B------:R-:W-:Y:S01]  /*3ab0*/  FMUL.FTZ R137, R47, R134 ;  /* 0x000000862f897220 */ /* 0x000fe20000410000 */
[----:B------:R-:W-:Y:S01]  /*3ac0*/  FADD.FTZ R127, R128, R127 ;  /* 0x0000007f807f7221 */ /* 0x000fe20000010000 */
[----:B------:R-:W-:Y:S01]  /*3ad0*/  FMUL.FTZ R139, R62, R133 ;  /* 0x000000853e8b7220 */ /* 0x000fe20000410000 */
[----:B------:R-:W-:Y:S01]  /*3ae0*/  FADD.FTZ R129, -R124, R129 ;  /* 0x000000817c817221 */ /* 0x000fe20000010100 */
[----:B------:R-:W-:Y:S01]  /*3af0*/  FMUL.FTZ R141, R62, R135 ;  /* 0x000000873e8d7220 */ /* 0x000fe20000410000 */
[----:B------:R-:W-:-:S02]  /*3b00*/  FFMA.FTZ R124, R46, R130, R137 ;  /* 0x000000822e7c7223 */ /* 0x000fc40000010089 */
[----:B------:R-:W-:Y:S01]  /*3b10*/  FMUL.FTZ R137, R129, R72 ;  /* 0x0000004881897220 */ /* 0x000fe20000410000 */
[----:B------:R1:W-:Y:S01]  /*3b20*/  STS [R94+0x18], R139 ;  /* 0x0000188b5e007388 */ /* 0x0003e20000000800 */
[----:B0-----:R-:W-:-:S03]  /*3b30*/  FMUL.FTZ R5, R47, R130 ;  /* 0x000000822f057220 */ /* 0x001fc60000410000 */
[----:B------:R0:W-:Y:S01]  /*3b40*/  STS [R94+0x1c], R141 ;  /* 0x00001c8d5e007388 */ /* 0x0001e20000000800 */
[----:B------:R-:W-:Y:S01]  /*3b50*/  FMUL.FTZ R7, R127, R72 ;  /* 0x000000487f077220 */ /* 0x000fe20000410000 */
[----:B------:R-:W-:Y:S01]  /*3b60*/  FMUL.FTZ R143, R66, R137 ;  /* 0x00000089428f7220 */ /* 0x000fe20000410000 */
[----:B------:R-:W-:Y:S01]  /*3b70*/  FFMA.FTZ R145, R46, R134, -R5 ;  /* 0x000000862e917223 */ /* 0x000fe20000010805 */
[C---:B------:R-:W-:Y:S01]  /*3b80*/  FMUL.FTZ R5, R120.reuse, -R129 ;  /* 0x8000008178057220 */ /* 0x040fe20000410000 */
[----:B------:R-:W-:Y:S01]  /*3b90*/  FMUL.FTZ R120, R120, -R127 ;  /* 0x8000007f78787220 */ /* 0x000fe20000410000 */
[----:B-1----:R-:W-:Y:S01]  /*3ba0*/  FMUL.FTZ R139, R63, R130 ;  /* 0x000000823f8b7220 */ /* 0x002fe20000410000 */
[----:B------:R-:W-:Y:S01]  /*3bb0*/  FMUL.FTZ R4, R45, R7 ;  /* 0x000000072d047220 */ /* 0x000fe20000410000 */
[C---:B------:R-:W-:Y:S01]  /*3bc0*/  FFMA.FTZ R5, R122.reuse, R127, -R5 ;  /* 0x0000007f7a057223 */ /* 0x040fe20000010805 */
[----:B------:R-:W-:Y:S01]  /*3bd0*/  FFMA.FTZ R120, R122, R129, R120 ;  /* 0x000000817a787223 */ /* 0x000fe20000010078 */
[----:B0-----:R-:W-:Y:S01]  /*3be0*/  FMUL.FTZ R141, R63, R134 ;  /* 0x000000863f8d7220 */ /* 0x001fe20000410000 */
[----:B------:R0:W-:Y:S01]  /*3bf0*/  STS [R94+0x10], R139 ;  /* 0x0000108b5e007388 */ /* 0x0001e20000000800 */
[----:B------:R-:W-:Y:S01]  /*3c00*/  FADD.FTZ R132, R132, R5 ;  /* 0x0000000584847221 */ /* 0x000fe20000010000 */
[----:B------:R-:W-:Y:S01]  /*3c10*/  FADD.FTZ R131, -R131, R120 ;  /* 0x0000007883837221 */ /* 0x000fe20000010100 */
[----:B------:R-:W-:Y:S01]  /*3c20*/  LEA R120, R83, 0xffffff80, 0x7 ;  /* 0xffffff8053787811 */ /* 0x000fe200078e38ff */
[-C--:B------:R-:W-:Y:S01]  /*3c30*/  FMUL.FTZ R5, R45, R137.reuse ;  /* 0x000000892d057220 */ /* 0x080fe20000410000 */
[----:B------:R1:W-:Y:S01]  /*3c40*/  STS [R94+0x14], R141 ;  /* 0x0000148d5e007388 */ /* 0x0003e20000000800 */
[----:B------:R-:W-:Y:S01]  /*3c50*/  FFMA.FTZ R6, R44, R137, -R4 ;  /* 0x000000892c067223 */ /* 0x000fe20000010804 */
[----:B------:R-:W-:-:S02]  /*3c60*/  IADD3 R120, -R120, UR7, RZ ;  /* 0x0000000778787c10 */ /* 0x000fc4000fffe1ff */
[----:B------:R2:W-:Y:S01]  /*3c70*/  STS [R94+0xc], R143 ;  /* 0x00000c8f5e007388 */ /* 0x0005e20000000800 */
[----:B0-----:R-:W-:Y:S01]  /*3c80*/  FFMA.FTZ R139, R44, R7, R5 ;  /* 0x000000072c8b7223 */ /* 0x001fe20000010005 */
[-C--:B------:R-:W-:Y:S01]  /*3c90*/  FMUL.FTZ R5, R132, R76.reuse ;  /* 0x0000004c84057220 */ /* 0x080fe20000410000 */
[----:B------:R-:W-:Y:S01]  /*3ca0*/  LEA R120, R120, -R101, 0x1 ;  /* 0x8000006578787211 */ /* 0x000fe200078e08ff */
[----:B-1----:R-:W-:Y:S01]  /*3cb0*/  FMUL.FTZ R141, R66, R7 ;  /* 0x00000007428d7220 */ /* 0x002fe20000410000 */
[----:B------:R-:W-:Y:S01]  /*3cc0*/  FMUL.FTZ R7, R131, R76 ;  /* 0x0000004c83077220 */ /* 0x000fe20000410000 */
[C---:B------:R-:W-:Y:S01]  /*3cd0*/  FMUL.FTZ R137, R43.reuse, R5 ;  /* 0x000000052b897220 */ /* 0x040fe20000410000 */
[----:B------:R-:W-:Y:S02]  /*3ce0*/  ISETP.GE.AND P2, PT, R120, 0x1, PT ;  /* 0x000000017800780c */ /* 0x000fe40003f46270 */
[-C--:B------:R-:W-:Y:S01]  /*3cf0*/  FMUL.FTZ R4, R43, R7.reuse ;  /* 0x000000072b047220 */ /* 0x080fe20000410000 */
[-C--:B------:R-:W-:Y:S01]  /*3d00*/  FFMA.FTZ R137, R42, R7.reuse, -R137 ;  /* 0x000000072a897223 */ /* 0x080fe20000010889 */
[----:B------:R-:W-:Y:S01]  /*3d10*/  FMUL.FTZ R7, R68, R7 ;  /* 0x0000000744077220 */ /* 0x000fe20000410000 */
[----:B------:R2:W-:Y:S01]  /*3d20*/  STS [R94+0x8], R141 ;  /* 0x0000088d5e007388 */ /* 0x0005e20000000800 */
[-C--:B------:R-:W-:Y:S01]  /*3d30*/  FFMA.FTZ R4, R42, R5.reuse, R4 ;  /* 0x000000052a047223 */ /* 0x080fe20000010004 */
[----:B------:R-:W-:Y:S01]  /*3d40*/  FMUL.FTZ R5, R68, R5 ;  /* 0x0000000544057220 */ /* 0x000fe20000410000 */
[----:B------:R-:W-:Y:S01]  /*3d50*/  FADD.FTZ R137, RZ, R137 ;  /* 0x00000089ff897221 */ /* 0x000fe20000010000 */
[----:B------:R2:W-:Y:S01]  /*3d60*/  STS [R94+0x4], R7 ;  /* 0x000004075e007388 */ /* 0x0005e20000000800 */
[----:B------:R-:W-:-:S02]  /*3d70*/  FADD.FTZ R4, RZ, R4 ;  /* 0x00000004ff047221 */ /* 0x000fc40000010000 */
[----:B------:R-:W-:Y:S01]  /*3d80*/  FADD.FTZ R6, R137, R6 ;  /* 0x0000000689067221 */ /* 0x000fe20000010000 */
[----:B------:R2:W-:Y:S01]  /*3d90*/  STS [R94], R5 ;  /* 0x000000055e007388 */ /* 0x0005e20000000800 */
[----:B------:R-:W-:Y:S01]  /*3da0*/  FADD.FTZ R139, R4, R139 ;  /* 0x0000008b048b7221 */ /* 0x000fe20000010000 */
[----:B------:R-:W-:Y:S01]  /*3db0*/  FMUL.FTZ R137, R108, R133 ;  /* 0x000000856c897220 */ /* 0x000fe20000410000 */
[----:B------:R-:W-:Y:S01]  /*3dc0*/  FADD.FTZ R145, R6, R145 ;  /* 0x0000009106917221 */ /* 0x000fe20000010000 */
[----:B------:R-:W-:Y:S06]  /*3dd0*/  BAR.SYNC.DEFER_BLOCKING 0x0 ;  /* 0x0000000000007b1d */ /* 0x000fec0000010000 */
[----:B------:R-:W-:Y:S05]  /*3de0*/  @!P2 BRA `(.L_x_18640) ;  /* 0x000000000038a947 */ /* 0x000fea0003800000 */
[----:B------:R-:W-:Y:S01]  /*3df0*/  LEA.HI.SX32 R4, R101, R101, 0x1b ;  /* 0x0000006565047211 */ /* 0x000fe200078fdaff */
[----:B------:R-:W-:Y:S01]  /*3e00*/  IMAD R118, R118, UR22, RZ ;  /* 0x0000001676767c24 */ /* 0x000fe2000f8e02ff */
[----:B------:R-:W-:Y:S02]  /*3e10*/  IADD3 R6, R83, -0x1, RZ ;  /* 0xffffffff53067810 */ /* 0x000fe40007ffe0ff */
[----:B------:R-:W-:Y:S01]  /*3e20*/  LEA R122, R4, R99, 0x2 ;  /* 0x00000063047a7211 */ /* 0x000fe200078e10ff */
[----:B--2---:R-:W-:Y:S01]  /*3e30*/  IMAD R7, R53, UR23, R118 ;  /* 0x0000001735077c24 */ /* 0x004fe2000f8e0276 */
[----:B------:R-:W-:-:S03]  /*3e40*/  SHF.L.U32 R6, R6, 0x8, RZ ;  /* 0x0000000806067819 */ /* 0x000fc600000006ff */
[----:B------:R-:W0:Y:S01]  /*3e50*/  LDS R141, [R122+0x210] ;  /* 0x000210007a8d7984 */ /* 0x000e220000000800 */
[----:B------:R-:W-:-:S04]  /*3e60*/  IADD3 R4, P2, R6, R101, RZ ;  /* 0x0000006506047210 */ /* 0x000fc80007f5e0ff */
[----:B------:R-:W-:-:S03]  /*3e70*/  LEA.HI.X.SX32 R5, R6, RZ, 0x1, P2 ;  /* 0x000000ff06057211 */ /* 0x000fc600010f0eff */
[----:B------:R-:W-:-:S05]  /*3e80*/  IMAD.WIDE.U32 R4, R53, UR22, R4 ;  /* 0x0000001635047c25 */ /* 0x000fca000f8e0004 */
[----:B------:R-:W-:Y:S02]  /*3e90*/  IADD3 R5, R5, R7, RZ ;  /* 0x0000000705057210 */ /* 0x000fe40007ffe0ff */
[----:B------:R-:W-:-:S04]  /*3ea0*/  LEA R6, P2, R4, R97, 0x2 ;  /* 0x0000006104067211 */ /* 0x000fc800078410ff */
[----:B------:R-:W-:-:S05]  /*3eb0*/  LEA.HI.X R7, R4, R93, R5, 0x2, P2 ;  /* 0x0000005d04077211 */ /* 0x000fca00010f1405 */
[----:B0-----:R0:W-:Y:S04]  /*3ec0*/  REDG.E.ADD.F32.FTZ.RN.STRONG.GPU desc[UR12][R6.64], R141 ;  /* 0x0000008d060079a6 */ /* 0x0011e8000c10f38c */
.L_x_18640:
[----:B------:R-:W-:Y:S05]  /*3ed0*/  BSYNC B0 ;  /* 0x0000000000007941 */ /* 0x000fea0003800000 */
.L_x_18639:
[----:B0-2---:R0:W1:Y:S01]  /*3ee0*/  LDS R7, [R82+0x290] ;  /* 0x0002900052077984 */ /* 0x0050620000000800 */
        /* <DEDUP_REMOVED lines=16> */
.L_x_18642:
[----:B------:R-:W-:Y:S05]  /*3ff0*/  BSYNC B0 ;  /* 0x0000000000007941 */ /* 0x000fea0003800000 */
.L_x_18641:
[----:B01----:R0:W1:Y:S01]  /*4000*/  LDS R7, [R81+0x310] ;  /* 0x0003100051077984 */ /* 0x0030620000000800 */
[----:B------:R-:W-:Y:S04]  /*4010*/  BSSY B0, `(.L_x_18643) ;  /* 0x0000005000007945 */ /* 0x000fe80003800000 */
[----:B------:R-:W-:Y:S05]  /*4020*/  @!P3 BRA `(.L_x_18644) ;  /* 0x00000000000cb947 */ /* 0x000fea0003800000 */
[----:B------:R-:W-:-:S05]  /*4030*/  IMAD.WIDE.U32 R4, R34, UR25, R22 ;  /* 0x0000001922047c25 */ /* 0x000fca000f8e0016 */
[----:B------:R-:W-:-:S05]  /*4040*/  IADD3 R5, R135, R5, RZ ;  /* 0x0000000587057210 */ /* 0x000fca0007ffe0ff */
[----:B-1----:R2:W-:Y:S02]  /*4050*/  REDG.E.ADD.F32.FTZ.RN.STRONG.GPU desc[UR12][R4.64], R7 ;  /* 0x00000007040079a6 */ /* 0x0025e4000c10f38c */
.L_x_18644:
[----:B------:R-:W-:Y:S05]  /*4060*/  BSYNC B0 ;  /* 0x0000000000007941 */ /* 0x000fea0003800000 */
.L_x_18643:
        /* <DEDUP_REMOVED lines=11> */
.L_x_18646:
[----:B------:R-:W-:Y:S05]  /*4120*/  BSYNC B0 ;  /* 0x0000000000007941 */ /* 0x000fea0003800000 */
.L_x_18645:
[----:B--23--:R2:W3:Y:S01]  /*4130*/  LDS R7, [R79+0x410] ;  /* 0x000410004f077984 */ /* 0x00c4e20000000800 */
[----:B------:R-:W-:Y:S04]  /*4140*/  BSSY B0, `(.L_x_18647) ;  /* 0x0000005000007945 */ /* 0x000fe80003800000 */
[----:B------:R-:W-:Y:S05]  /*4150*/  @!P2 BRA `(.L_x_18648) ;  /* 0x00000000000ca947 */ /* 0x000fea0003800000 */
[----:B------:R-:W-:-:S05]  /*4160*/  IMAD.WIDE.U32 R4, R34, UR25, R26 ;  /* 0x0000001922047c25 */ /* 0x000fca000f8e001a */
[----:B------:R-:W-:-:S05]  /*4170*/  IADD3 R5, R135, R5, RZ ;  /* 0x0000000587057210 */ /* 0x000fca0007ffe0ff */
[----:B---3--:R4:W-:Y:S02]  /*4180*/  REDG.E.ADD.F32.FTZ.RN.STRONG.GPU desc[UR12][R4.64], R7 ;  /* 0x00000007040079a6 */ /* 0x0089e4000c10f38c */
.L_x_18648:
[----:B------:R-:W-:Y:S05]  /*4190*/  BSYNC B0 ;  /* 0x0000000000007941 */ /* 0x000fea0003800000 */
.L_x_18647:
[----:B---34-:R3:W4:Y:S01]  /*41a0*/  LDS R7, [R78+0x490] ;  /* 0x000490004e077984 */ /* 0x0187220000000800 */
[----:B------:R-:W-:Y:S04]  /*41b0*/  BSSY B0, `(.L_x_18649) ;  /* 0x0000005000007945 */ /* 0x000fe80003800000 */
[----:B------:R-:W-:Y:S05]  /*41c0*/  @!P3 BRA `(.L_x_18650) ;  /* 0x00000000000cb947 */ /* 0x000fea0003800000 */
[----:B------:R-:W-:-:S05]  /*41d0*/  IMAD.WIDE.U32 R4, R34, UR25, R28 ;  /* 0x0000001922047c25 */ /* 0x000fca000f8e001c */
[----:B------:R-:W-:-:S05]  /*41e0*/  IADD3 R5, R135, R5, RZ ;  /* 0x0000000587057210 */ /* 0x000fca0007ffe0ff */
[----:B----4-:R4:W-:Y:S02]  /*41f0*/  REDG.E.ADD.F32.FTZ.RN.STRONG.GPU desc[UR12][R4.64], R7 ;  /* 0x00000007040079a6 */ /* 0x0109e4000c10f38c */
.L_x_18650:
[----:B------:R-:W-:Y:S05]  /*4200*/  BSYNC B0 ;  /* 0x0000000000007941 */ /* 0x000fea0003800000 */
.L_x_18649:
[----:B----4-:R4:W0:Y:S01]  /*4210*/  LDS R7, [R77+0x510] ;  /* 0x000510004d077984 */ /* 0x0108220000000800 */
[----:B------:R-:W-:Y:S04]  /*4220*/  BSSY B0, `(.L_x_18651) ;  /* 0x0000005000007945 */ /* 0x000fe80003800000 */
[----:B------:R-:W-:Y:S05]  /*4230*/  @!P4 BRA `(.L_x_18652) ;  /* 0x00000000000cc947 */ /* 0x000fea0003800000 */
[----:B------:R-:W-:-:S05]  /*4240*/  IMAD.WIDE.U32 R4, R34, UR25, R30 ;  /* 0x0000001922047c25 */ /* 0x000fca000f8e001e */
[----:B------:R-:W-:-:S05]  /*4250*/  IADD3 R5, R135, R5, RZ ;  /* 0x0000000587057210 */ /* 0x000fca0007ffe0ff */
[----:B0-----:R0:W-:Y:S02]  /*4260*/  REDG.E.ADD.F32.FTZ.RN.STRONG.GPU desc[UR12][R4.64], R7 ;  /* 0x00000007040079a6 */ /* 0x0011e4000c10f38c */
.L_x_18652:
[----:B------:R-:W-:Y:S05]  /*4270*/  BSYNC B0 ;  /* 0x0000000000007941 */ /* 0x000fea0003800000 */
.L_x_18651:
[----:B0-----:R0:W0:Y:S01]  /*4280*/  LDS R7, [R75+0x590] ;  /* 0x000590004b077984 */ /* 0x0010220000000800 */
[----:B------:R-:W-:Y:S01]  /*4290*/  BSSY B0, `(.L_x_18653) ;  /* 0x0000005000007945 */ /* 0x000fe20003800000 */
[----:B------:R-:W-:-:S03]  /*42a0*/  IMAD.WIDE.U32 R4, R34, UR25, R32 ;  /* 0x0000001922047c25 */ /* 0x000fc6000f8e0020 */
[----:B------:R-:W-:Y:S05]  /*42b0*/  @!P5 BRA `(.L_x_18654) ;  /* 0x000000000008d947 */ /* 0x000fea0003800000 */
[----:B------:R-:W-:-:S05]  /*42c0*/  IADD3 R5, R135, R5, RZ ;  /* 0x0000000587057210 */ /* 0x000fca0007ffe0ff */
[----:B0-----:R0:W-:Y:S02]  /*42d0*/  REDG.E.ADD.F32.FTZ.RN.STRONG.GPU desc[UR12][R4.64], R7 ;  /* 0x00000007040079a6 */ /* 0x0011e4000c10f38c */
.L_x_18654:
[----:B------:R-:W-:Y:S05]  /*42e0*/  BSYNC B0 ;  /* 0x0000000000007941 */ /* 0x000fea0003800000 */
.L_x_18653:
[----:B0-----:R-:W-:Y:S01]  /*42f0*/  FADD.FTZ R4, R124, R133 ;  /* 0x000000857c047221 */ /* 0x001fe20000010000 */
[----:B------:R0:W5:Y:S01]  /*4300*/  SHFL.DOWN PT, R120, R118, 0x1, 0x1f ;  /* 0x08201f0076787f89 */ /* 0x00016200000e0000 */
[C---:B------:R-:W-:Y:S01]  /*4310*/  ISETP.GT.AND P2, PT, R84.reuse, 0x1e, PT ;  /* 0x0000001e5400780c */ /* 0x040fe20003f44270 */
[----:B------:R-:W-:Y:S01]  /*4320*/  BSSY B0, `(.L_x_18655) ;  /* 0x000006c000007945 */ /* 0x000fe20003800000 */
[----:B------:R-:W-:Y:S01]  /*4330*/  MOV R5, R118 ;  /* 0x0000007600057202 */ /* 0x000fe20000000f00 */
[----:B------:R-:W1:Y:S01]  /*4340*/  SHFL.DOWN PT, R135, R112, 0x1, 0x1f ;  /* 0x08201f0070877f89 */ /* 0x000e6200000e0000 */
[----:B------:R-:W-:Y:S02]  /*4350*/  MOV R6, R112 ;  /* 0x0000007000067202 */ /* 0x000fe40000000f00 */
[----:B------:R-:W-:Y:S01]  /*4360*/  MOV R7, R110 ;  /* 0x0000006e00077202 */ /* 0x000fe20000000f00 */
[----:B------:R-:W2:Y:S01]  /*4370*/  SHFL.DOWN PT, R122, R110, 0x1, 0x1f ;  /* 0x08201f006e7a7f89 */ /* 0x000ea200000e0000 */
[----:B------:R-:W-:-:S03]  /*4380*/  ISETP.NE.AND P3, PT, R84, RZ, PT ;  /* 0x000000ff5400720c */ /* 0x000fc60003f65270 */
[----:B------:R-:W3:Y:S10]  /*4390*/  SHFL.DOWN PT, R133, R4, 0x1, 0x1f ;  /* 0x08201f0004857f89 */ /* 0x000ef400000e0000 */
        /* <DEDUP_REMOVED lines=11> */
[----:B--2---:R-:W-:Y:S01]  /*4450*/  @!P2 FADD.FTZ R6, R6, R135 ;  /* 0x000000870606a221 */ /* 0x004fe20000010000 */
[----:B---3--:R-:W-:-:S04]  /*4460*/  @!P2 FADD.FTZ R7, R7, R110 ;  /* 0x0000006e0707a221 */ /* 0x008fc80000010000 */
[----:B------:R-:W1:Y:S01]  /*4470*/  SHFL.DOWN PT, R135, R6, 0x4, 0x1f ;  /* 0x08801f0006877f89 */ /* 0x000e6200000e0000 */
[----:B-----5:R-:W-:-:S03]  /*4480*/  @!P2 FADD.FTZ R4, R4, R133 ;  /* 0x000000850404a221 */ /* 0x020fc60000010000 */
[----:B------:R-:W2:Y:S01]  /*4490*/  SHFL.DOWN PT, R110, R5, 0x4, 0x1f ;  /* 0x08801f00056e7f89 */ /* 0x000ea200000e0000 */
[----:B------:R-:W-:-:S03]  /*44a0*/  ISETP.GT.AND P2, PT, R84, 0x1b, PT ;  /* 0x0000001b5400780c */ /* 0x000fc60003f44270 */
[----:B------:R-:W3:Y:S04]  /*44b0*/  SHFL.DOWN PT, R112, R7, 0x4, 0x1f ;  /* 0x08801f0007707f89 */ /* 0x000ee800000e0000 */
[----:B------:R-:W5:Y:S06]  /*44c0*/  SHFL.DOWN PT, R133, R4, 0x4, 0x1f ;  /* 0x08801f0004857f89 */ /* 0x000f6c00000e0000 */
[----:B-1----:R-:W-:Y:S01]  /*44d0*/  @!P2 FADD.FTZ R6, R6, R135 ;  /* 0x000000870606a221 */ /* 0x002fe20000010000 */
[----:B--2---:R-:W-:-:S04]  /*44e0*/  @!P2 FADD.FTZ R5, R5, R110 ;  /* 0x0000006e0505a221 */ /* 0x004fc80000010000 */
[----:B------:R-:W1:Y:S01]  /*44f0*/  SHFL.DOWN PT, R137, R6, 0x8, 0x1f ;  /* 0x09001f0006897f89 */ /* 0x000e6200000e0000 */
[----:B---3--:R-:W-:-:S03]  /*4500*/  @!P2 FADD.FTZ R7, R7, R112 ;  /* 0x000000700707a221 */ /* 0x008fc60000010000 */
[----:B------:R-:W2:Y:S01]  /*4510*/  SHFL.DOWN PT, R110, R5, 0x8, 0x1f ;  /* 0x09001f00056e7f89 */ /* 0x000ea200000e0000 */
[----:B-----5:R-:W-:-:S03]  /*4520*/  @!P2 FADD.FTZ R4, R4, R133 ;  /* 0x000000850404a221 */ /* 0x020fc60000010000 */
[----:B------:R-:W3:Y:S01]  /*4530*/  SHFL.DOWN PT, R112, R7, 0x8, 0x1f ;  /* 0x09001f0007707f89 */ /* 0x000ee200000e0000 */
[----:B------:R-:W-:Y:S01]  /*4540*/  FMUL.FTZ R133, R41, R48 ;  /* 0x0000003029857220 */ /* 0x000fe20000410000 */
[----:B------:R-:W-:Y:S02]  /*4550*/  ISETP.GT.AND P2, PT, R84, 0x17, PT ;  /* 0x000000175400780c */ /* 0x000fe40003f44270 */
[----:B------:R-:W5:Y:S01]  /*4560*/  SHFL.DOWN PT, R135, R4, 0x8, 0x1f ;  /* 0x09001f0004877f89 */ /* 0x000f6200000e0000 */
[----:B------:R-:W-:-:S04]  /*4570*/  FFMA.FTZ R133, R40, R49, -R133 ;  /* 0x0000003128857223 */ /* 0x000fc80000010885 */
[----:B------:R-:W-:Y:S01]  /*4580*/  FMUL.FTZ R133, R108, R133 ;  /* 0x000000856c857220 */ /* 0x000fe20000410000 */
[-C--:B------:R-:W-:Y:S01]  /*4590*/  FMUL.FTZ R108, R125, R49.reuse ;  /* 0x000000317d6c7220 */ /* 0x080fe20000410000 */
[----:B------:R-:W-:-:S03]  /*45a0*/  FMUL.FTZ R49, R41, R49 ;  /* 0x0000003129317220 */ /* 0x000fc60000410000 */
[-C--:B------:R-:W-:Y:S01]  /*45b0*/  FFMA.FTZ R108, R119, R48.reuse, R108 ;  /* 0x00000030776c7223 */ /* 0x080fe2000001006c */
[----:B------:R-:W-:Y:S01]  /*45c0*/  FFMA.FTZ R49, R40, R48, R49 ;  /* 0x0000003028317223 */ /* 0x000fe20000010031 */
[----:B-1----:R-:W-:Y:S01]  /*45d0*/  @!P2 FADD.FTZ R6, R6, R137 ;  /* 0x000000890606a221 */ /* 0x002fe20000010000 */
[----:B------:R-:W-:Y:S01]  /*45e0*/  FMUL.FTZ R119, R41, R116 ;  /* 0x0000007429777220 */ /* 0x000fe20000410000 */
[-C--:B------:R-:W-:Y:S01]  /*45f0*/  FMUL.FTZ R48, R121, R114.reuse ;  /* 0x0000007279307220 */ /* 0x080fe20000410000 */
[----:B------:R-:W-:Y:S01]  /*4600*/  FFMA.FTZ R133, R106, R49, R133 ;  /* 0x000000316a857223 */ /* 0x000fe20000010085 */
[----:B--2---:R-:W-:Y:S01]  /*4610*/  @!P2 FADD.FTZ R5, R5, R110 ;  /* 0x0000006e0505a221 */ /* 0x004fe20000010000 */
[-C--:B------:R-:W-:Y:S01]  /*4620*/  FMUL.FTZ R49, R41, R114.reuse ;  /* 0x0000007229317220 */ /* 0x080fe20000410000 */
[----:B------:R-:W-:Y:S01]  /*4630*/  FFMA.FTZ R114, R40, R114, -R119 ;  /* 0x0000007228727223 */ /* 0x000fe20000010877 */
[----:B------:R-:W-:Y:S01]  /*4640*/  FFMA.FTZ R57, R108, R70, R57 ;  /* 0x000000466c397223 */ /* 0x000fe20000010039 */
[----:B---3--:R-:W-:Y:S01]  /*4650*/  @!P2 FADD.FTZ R7, R7, R112 ;  /* 0x000000700707a221 */ /* 0x008fe20000010000 */
[----:B------:R-:W1:Y:S01]  /*4660*/  SHFL.DOWN PT, R110, R5, 0x10, 0x1f ;  /* 0x0a001f00056e7f89 */ /* 0x000e6200000e0000 */
[----:B------:R-:W-:Y:S01]  /*4670*/  FFMA.FTZ R119, R40, R116, R49 ;  /* 0x0000007428777223 */ /* 0x000fe20000010031 */
[----:B------:R-:W-:Y:S01]  /*4680*/  FMUL.FTZ R49, R41, R127 ;  /* 0x0000007f29317220 */ /* 0x000fe20000410000 */
[----:B-----5:R-:W-:Y:S01]  /*4690*/  @!P2 FADD.FTZ R4, R4, R135 ;  /* 0x000000870404a221 */ /* 0x020fe20000010000 */
[----:B------:R-:W2:Y:S01]  /*46a0*/  SHFL.DOWN PT, R112, R7, 0x10, 0x1f ;  /* 0x0a001f0007707f89 */ /* 0x000ea200000e0000 */
[----:B------:R-:W-:Y:S01]  /*46b0*/  FFMA.FTZ R108, R62, R108, R133 ;  /* 0x0000006c3e6c7223 */ /* 0x000fe20000010085 */
[----:B------:R-:W-:Y:S01]  /*46c0*/  FFMA.FTZ R123, R123, R116, R48 ;  /* 0x000000747b7b7223 */ /* 0x000fe20000010030 */
[----:B------:R-:W-:Y:S01]  /*46d0*/  FMUL.FTZ R47, R47, R114 ;  /* 0x000000722f2f7220 */ /* 0x000fe20000410000 */
[----:B------:R-:W3:Y:S01]  /*46e0*/  SHFL.DOWN PT, R135, R6, 0x10, 0x1f ;  /* 0x0a001f0006877f89 */ /* 0x000ee200000e0000 */
[----:B------:R-:W-:Y:S01]  /*46f0*/  FFMA.FTZ R48, R40, R129, -R49 ;  /* 0x0000008128307223 */ /* 0x000fe20000010831 */
[----:B------:R-:W-:Y:S01]  /*4700*/  FADD.FTZ R69, R108, R69 ;  /* 0x000000456c457221 */ /* 0x000fe20000010000 */
[----:B------:R-:W-:Y:S01]  /*4710*/  ISETP.GT.AND P2, PT, R84, 0xf, PT ;  /* 0x0000000f5400780c */ /* 0x000fe20003f44270 */
[----:B------:R-:W5:Y:S01]  /*4720*/  SHFL.DOWN PT, R125, R4, 0x10, 0x1f ;  /* 0x0a001f00047d7f89 */ /* 0x000f6200000e0000 */
[----:B------:R-:W-:Y:S01]  /*4730*/  FFMA.FTZ R108, R46, R119, R47 ;  /* 0x000000772e6c7223 */ /* 0x000fe2000001002f */
[----:B------:R-:W-:Y:S01]  /*4740*/  FMUL.FTZ R47, R45, R48 ;  /* 0x000000302d2f7220 */ /* 0x000fe20000410000 */
[-C--:B------:R-:W-:Y:S01]  /*4750*/  FMUL.FTZ R45, R41, R132.reuse ;  /* 0x00000084292d7220 */ /* 0x080fe20000410000 */
[-C--:B------:R-:W-:Y:S01]  /*4760*/  FMUL.FTZ R106, R111, R129.reuse ;  /* 0x000000816f6a7220 */ /* 0x080fe20000410000 */
[C---:B------:R-:W-:Y:S01]  /*4770*/  FMUL.FTZ R129, R41.reuse, R129 ;  /* 0x0000008129817220 */ /* 0x040fe20000410000 */
[-C--:B------:R-:W-:Y:S01]  /*4780*/  FMUL.FTZ R41, R41, R131.reuse ;  /* 0x0000008329297220 */ /* 0x080fe20000410000 */
[CC--:B------:R-:W-:Y:S01]  /*4790*/  FFMA.FTZ R48, R40.reuse, R131.reuse, -R45 ;  /* 0x0000008328307223 */ /* 0x0c0fe2000001082d */
[----:B------:R-:W-:Y:S01]  /*47a0*/  @!P3 MOV R49, 0x400 ;  /* 0x000004000031b802 */ /* 0x000fe20000000f00 */
[----:B------:R-:W-:Y:S01]  /*47b0*/  FMUL.FTZ R46, R113, R131 ;  /* 0x00000083712e7220 */ /* 0x000fe20000410000 */
[C---:B------:R-:W-:Y:S01]  /*47c0*/  FFMA.FTZ R129, R40.reuse, R127, R129 ;  /* 0x0000007f28817223 */ /* 0x040fe20000010081 */
[----:B------:R-:W-:Y:S01]  /*47d0*/  FFMA.FTZ R41, R40, R132, R41 ;  /* 0x0000008428297223 */ /* 0x000fe20000010029 */
[----:B------:R-:W-:Y:S01]  /*47e0*/  FMUL.FTZ R43, R43, R48 ;  /* 0x000000302b2b7220 */ /* 0x000fe20000410000 */
[----:B0-----:R-:W-:Y:S01]  /*47f0*/  @!P3 LEA R99, R118, R49, 0x18 ;  /* 0x000000317663b211 */ /* 0x001fe200078ec0ff */
        /* <DEDUP_REMOVED lines=30> */
.L_x_18656:
[----:B------:R-:W-:Y:S05]  /*49e0*/  BSYNC B0 ;  /* 0x0000000000007941 */ /* 0x000fea0003800000 */
.L_x_18655:
[----:B------:R-:W-:Y:S01]  /*49f0*/  IADD3 R53, R53, 0x1, RZ ;  /* 0x0000000135357810 */ /* 0x000fe20007ffe0ff */
[----:B------:R-:W-:-:S03]  /*4a00*/  UIADD3 UR5, UP0, UR5, 0x1, URZ ;  /* 0x0000000105057890 */ /* 0x000fc6000ff1e03f */
[----:B------:R-:W-:Y:S01]  /*4a10*/  ISETP.GE.AND P1, PT, R53, UR27, PT ;  /* 0x0000001b35007c0c */ /* 0x000fe2000bf26270 */
[----:B------:R-:W-:-:S12]  /*4a20*/  UIADD3.X UR6, URZ, UR6, URZ, UP0, !UPT ;  /* 0x000000063f067290 */ /* 0x000fd800087fe43f */
[----:B------:R-:W-:Y:S05]  /*4a30*/  @!P1 BRA `(.L_x_18657) ;  /* 0xffffffd0009c9947 */ /* 0x000fea000383ffff */
.L_x_18626:
[----:B------:R-:W-:Y:S01]  /*4a40*/  BAR.SYNC.DEFER_BLOCKING 0x0 ;  /* 0x0000000000007b1d */ /* 0x000fe20000010000 */
[----:B01----:R-:W-:Y:S01]  /*4a50*/  IMAD.WIDE R4, R101, 0x8, R16 ;  /* 0x0000000865047825 */ /* 0x003fe200078e0210 */
[----:B------:R-:W-:-:S04]  /*4a60*/  LEA R33, R84, R99, 0x3 ;  /* 0x0000006354217211 */ /* 0x000fc800078e18ff */
[----:B------:R-:W-:Y:S02]  /*4a70*/  F2F.F16.F32 R59, R59 ;  /* 0x0000003b003b7304 */ /* 0x000fe40000200800 */
[----:B------:R-:W0:Y:S06]  /*4a80*/  LDC.64 R26, c[0x0][0x388] ;  /* 0x0000e200ff1a7b82 */ /* 0x000e2c0000000a00 */
[----:B------:R-:W-:Y:S08]  /*4a90*/  F2F.F16.F32 R60, R60 ;  /* 0x0000003c003c7304 */ /* 0x000ff00000200800 */
[----:B------:R-:W1:Y:S08]  /*4aa0*/  F2F.F16.F32 R57, R57 ;  /* 0x0000003900397304 */ /* 0x000e700000200800 */
[----:B------:R-:W-:Y:S01]  /*4ab0*/  F2F.F16.F32 R61, R61 ;  /* 0x0000003d003d7304 */ /* 0x000fe20000200800 */
[----:B------:R-:W2:Y:S01]  /*4ac0*/  LDG.E.64 R4, desc[UR12][R4.64] ;  /* 0x0000000c04047981 */ /* 0x000ea2000c1e1b00 */
[----:B------:R-:W-:Y:S01]  /*4ad0*/  IADD3 R32, R83, -0x1, RZ ;  /* 0xffffffff53207810 */ /* 0x000fe20007ffe0ff */
[----:B------:R-:W3:Y:S01]  /*4ae0*/  LDC.64 R30, c[0x0][0x3e0] ;  /* 0x0000f800ff1e7b82 */ /* 0x000ee20000000a00 */
[----:B------:R-:W-:Y:S01]  /*4af0*/  ULDC.64 UR6, c[0x0][0x390] ;  /* 0x0000e40000067ab9 */ /* 0x000fe20000000a00 */
[----:B------:R-:W-:Y:S01]  /*4b00*/  UIADD3 UR4, UR4, -0x100, URZ ;  /* 0xffffff0004047890 */ /* 0x000fe2000fffe03f */
[----:B-1----:R-:W-:-:S05]  /*4b10*/  PRMT R57, R60, 0x5410, R57 ;  /* 0x000054103c397816 */ /* 0x002fca0000000039 */
[----:B------:R-:W1:Y:S01]  /*4b20*/  LDC.64 R28, c[0x0][0x3a8] ;  /* 0x0000ea00ff1c7b82 */ /* 0x000e620000000a00 */
[----:B--2---:R-:W-:Y:S01]  /*4b30*/  STS.64 [R33], R4 ;  /* 0x0000000421007388 */ /* 0x004fe20000000a00 */
[----:B------:R-:W-:-:S03]  /*4b40*/  NOP ;  /* 0x0000000000007918 */ /* 0x000fc60000000000 */
[----:B------:R-:W2:Y:S02]  /*4b50*/  LDS.64 R20, [R33] ;  /* 0x0000000021147984 */ /* 0x000ea40000000a00 */
[----:B--2---:R-:W-:Y:S01]  /*4b60*/  HADD2.F32 R7, -RZ, R21.H0_H0 ;  /* 0x20000015ff077230 */ /* 0x004fe20000004100 */
        /* <DEDUP_REMOVED lines=15> */
[----:B------:R-:W2:Y:S01]  /*4c60*/  @!P2 MUFU.EX2 R4, R4 ;  /* 0x000000040004a308 */ /* 0x000ea20000000800 */
[----:B------:R-:W-:Y:S02]  /*4c70*/  @!P0 FMUL.FTZ R0, R6, -1.4426950216293334961 ;  /* 0xbfb8aa3b06008820 */ /* 0x000fe40000410000 */
[----:B------:R-:W-:-:S03]  /*4c80*/  @!P1 FMUL.FTZ R19, R5, -1.4426950216293334961 ;  /* 0xbfb8aa3b05139820 */ /* 0x000fc60000410000 */
[----:B------:R-:W-:Y:S02]  /*4c90*/  @!P3 FMUL.FTZ R21, R7, -1.4426950216293334961 ;  /* 0xbfb8aa3b0715b820 */ /* 0x000fe40000410000 */
[----:B------:R-:W5:Y:S08]  /*4ca0*/  @!P0 MUFU.EX2 R0, R0 ;  /* 0x0000000000008308 */ /* 0x000f700000000800 */
[----:B------:R-:W4:Y:S01]  /*4cb0*/  @!P3 MUFU.EX2 R21, R21 ;  /* 0x000000150015b308 */ /* 0x000f220000000800 */
[----:B--2---:R-:W-:Y:S01]  /*4cc0*/  @!P2 FADD.FTZ R20, R4, 1 ;  /* 0x3f8000000414a421 */ /* 0x004fe20000010000 */
[----:B------:R-:W-:-:S05]  /*4cd0*/  IMAD.WIDE.U32 R4, R59, 0x10000, RZ ;  /* 0x000100003b047825 */ /* 0x000fca00078e00ff */
[----:B------:R-:W-:Y:S01]  /*4ce0*/  LOP3.LUT R7, R57, R5, RZ, 0xfc, !PT ;  /* 0x0000000539077212 */ /* 0x000fe200078efcff */
[----:B------:R-:W2:Y:S01]  /*4cf0*/  @!P2 MUFU.RCP R20, R20 ;  /* 0x000000140014a308 */ /* 0x000ea20000001000 */
[----:B-----5:R-:W-:Y:S01]  /*4d00*/  @!P0 FADD.FTZ R18, R0, 1 ;  /* 0x3f80000000128421 */ /* 0x020fe20000010000 */
[----:B------:R-:W-:-:S05]  /*4d10*/  LOP3.LUT R6, R4, R61, RZ, 0xfc, !PT ;  /* 0x0000003d04067212 */ /* 0x000fca00078efcff */
[----:B------:R0:W-:Y:S01]  /*4d20*/  STS.64 [R33], R6 ;  /* 0x0000000621007388 */ /* 0x0001e20000000a00 */
[----:B------:R-:W5:Y:S01]  /*4d30*/  @!P1 MUFU.EX2 R19, R19 ;  /* 0x0000001300139308 */ /* 0x000f620000000800 */
[----:B----4-:R-:W-:Y:S01]  /*4d40*/  @!P3 FADD.FTZ R0, R21, 1 ;  /* 0x3f8000001500b421 */ /* 0x010fe20000010000 */
[----:B------:R-:W-:-:S06]  /*4d50*/  NOP ;  /* 0x0000000000007918 */ /* 0x000fcc0000000000 */
[----:B------:R-:W4:Y:S01]  /*4d60*/  @!P3 MUFU.RCP R0, R0 ;  /* 0x000000000000b308 */ /* 0x000f220000001000 */
[----:B------:R-:W3:Y:S01]  /*4d70*/  LDS.64 R4, [R33] ;  /* 0x0000000021047984 */ /* 0x000ee20000000a00 */
[----:B--2---:R-:W-:Y:S01]  /*4d80*/  @!P2 FMUL.FTZ R67, R67, R20 ;  /* 0x000000144343a220 */ /* 0x004fe20000410000 */
[----:B------:R-:W-:Y:S02]  /*4d90*/  SHF.L.U32 R20, R32, 0x7, RZ ;  /* 0x0000000720147819 */ /* 0x000fe400000006ff */
[----:B------:R-:W-:Y:S02]  /*4da0*/  IADD3 R92, P2, R92, -0x100, RZ ;  /* 0xffffff005c5c7810 */ /* 0x000fe40007f5e0ff */
[--C-:B------:R-:W-:Y:S01]  /*4db0*/  SHF.R.S32.HI R21, RZ, 0x1f, R20.reuse ;  /* 0x0000001fff157819 */ /* 0x100fe20000011414 */
[----:B------:R2:W1:Y:S01]  /*4dc0*/  @!P0 MUFU.RCP R23, R18 ;  /* 0x0000001200178308 */ /* 0x0004620000001000 */
[----:B-----5:R-:W-:Y:S01]  /*4dd0*/  @!P1 FADD.FTZ R19, R19, 1 ;  /* 0x3f80000013139421 */ /* 0x020fe20000010000 */
[----:B------:R-:W-:Y:S01]  /*4de0*/  IADD3.X R91, R91, -0x1, RZ, P2, !PT ;  /* 0xffffffff5b5b7810 */ /* 0x000fe200017fe4ff */
[----:B0-----:R-:W-:-:S05]  /*4df0*/  IMAD.WIDE.U32 R6, R26, UR15, R20 ;  /* 0x0000000f1a067c25 */ /* 0x001fca000f8e0014 */
[----:B------:R0:W5:Y:S01]  /*4e00*/  @!P1 MUFU.RCP R22, R19 ;  /* 0x0000001300169308 */ /* 0x0001620000001000 */
[----:B--2---:R-:W-:Y:S02]  /*4e10*/  IMAD R18, R26, UR14, RZ ;  /* 0x0000000e1a127c24 */ /* 0x004fe4000f8e02ff */
[----:B----4-:R-:W-:Y:S01]  /*4e20*/  @!P3 FMUL.FTZ R69, R69, R0 ;  /* 0x000000004545b220 */ /* 0x010fe20000410000 */
[----:B------:R-:W-:Y:S01]  /*4e30*/  IMAD R0, R102, UR6, RZ ;  /* 0x0000000666007c24 */ /* 0x000fe2000f8e02ff */
[----:B------:R-:W-:Y:S01]  /*4e40*/  ISETP.GT.AND P3, PT, R83, 0x1, PT ;  /* 0x000000015300780c */ /* 0x000fe20003f64270 */
[----:B-1----:R-:W-:Y:S01]  /*4e50*/  IMAD.WIDE.U32 R20, R28, UR15, R20 ;  /* 0x0000000f1c147c25 */ /* 0x002fe2000f8e0014 */
[----:B------:R-:W-:Y:S01]  /*4e60*/  MOV R83, R32 ;  /* 0x0000002000537202 */ /* 0x000fe20000000f00 */
[----:B------:R-:W-:Y:S02]  /*4e70*/  F2F.F16.F32 R24, R67 ;  /* 0x0000004300187304 */ /* 0x000fe40000200800 */
[----:B0-----:R-:W-:-:S02]  /*4e80*/  IMAD R19, R27, UR15, R18 ;  /* 0x0000000f1b137c24 */ /* 0x001fc4000f8e0212 */
[----:B------:R-:W-:-:S03]  /*4e90*/  @!P0 FMUL.FTZ R64, R64, R23 ;  /* 0x0000001740408220 */ /* 0x000fc60000410000 */
[----:B------:R-:W-:Y:S01]  /*4ea0*/  IADD3 R7, R7, R19, RZ ;  /* 0x0000001307077210 */ /* 0x000fe20007ffe0ff */
[----:B------:R-:W-:Y:S01]  /*4eb0*/  IMAD R19, R109, UR7, R0 ;  /* 0x000000076d137c24 */ /* 0x000fe2000f8e0200 */
[----:B------:R-:W0:Y:S01]  /*4ec0*/  F2F.F16.F32 R27, R69 ;  /* 0x00000045001b7304 */ /* 0x000e220000200800 */
[----:B-----5:R-:W-:Y:S01]  /*4ed0*/  @!P1 FMUL.FTZ R65, R65, R22 ;  /* 0x0000001641419220 */ /* 0x020fe20000410000 */
[----:B------:R-:W-:Y:S01]  /*4ee0*/  IADD3 R90, P1, R90, -0x100, RZ ;  /* 0xffffff005a5a7810 */ /* 0x000fe20007f3e0ff */
[----:B------:R-:W-:Y:S01]  /*4ef0*/  IMAD.WIDE.U32 R6, R109, UR6, R6 ;  /* 0x000000066d067c25 */ /* 0x000fe2000f8e0006 */
[----:B------:R-:W-:Y:S02]  /*4f00*/  ULDC.64 UR6, c[0x0][0x3b0] ;  /* 0x0000ec0000067ab9 */ /* 0x000fe40000000a00 */
[----:B------:R-:W-:Y:S02]  /*4f10*/  IADD3.X R89, R89, -0x1, RZ, P1, !PT ;  /* 0xffffffff59597810 */ /* 0x000fe40000ffe4ff */
[----:B------:R-:W-:Y:S01]  /*4f20*/  IADD3 R0, R7, R19, RZ ;  /* 0x0000001307007210 */ /* 0x000fe20007ffe0ff */
[----:B------:R-:W1:Y:S01]  /*4f30*/  F2F.F16.F32 R18, R65 ;  /* 0x0000004100127304 */ /* 0x000e620000200800 */
[----:B---3--:R-:W-:-:S04]  /*4f40*/  LEA R22, P0, R6, R30, 0x1 ;  /* 0x0000001e06167211 */ /* 0x008fc800078008ff */
        /* <DEDUP_REMOVED lines=33> */
.L_x_18617:
        /* <DEDUP_REMOVED lines=26> */
.L_x_18660:
[----:B------:R-:W-:Y:S05]  /*5300*/  BSYNC B0 ;  /* 0x0000000000007941 */ /* 0x000fea0003800000 */
.L_x_18659:
        /* <DEDUP_REMOVED lines=29> */
.L_x_18662:
[----:B------:R-:W2:Y:S02]  /*54e0*/  S2R R15, SR_TID.X ;  /* 0x00000000000f7919 */ /* 0x000ea40000002100 */
.L_x_18663:
[----:B------:R-:W-:Y:S05]  /*54f0*/  BSYNC B0 ;  /* 0x0000000000007941 */ /* 0x000fea0003800000 */
.L_x_18661:
        /* <DEDUP_REMOVED lines=10> */
[C---:B0--3--:R-:W-:Y:S01]  /*55a0*/  IMAD.WIDE.U32 R6, R109.reuse, UR6, RZ ;  /* 0x000000066d067c25 */ /* 0x049fe2000f8e00ff */
        /* <DEDUP_REMOVED lines=11> */
.L_x_18665:
[C---:B------:R-:W-:Y:S02]  /*5660*/  LEA R0, R15.reuse, UR4, 0x3 ;  /* 0x000000040f007c11 */ /* 0x040fe4000f8e18ff */
[----:B----4-:R-:W-:Y:S02]  /*5670*/  SHF.R.S32.HI R10, RZ, 0x1f, R15 ;  /* 0x0000001fff0a7819 */ /* 0x010fe4000001140f */
        /* <DEDUP_REMOVED lines=26> */
.L_x_18664:
[----:B------:R-:W-:Y:S05]  /*5820*/  EXIT ;  /* 0x000000000000794d */ /* 0x000fea0003800000 */
.L_x_18666:
        /* <DEDUP_REMOVED lines=13> */
.L_x_19054:


//--------------------- .text._Z25selective_scan_bwd_kernelI32Selective_Scan_bwd_kernel_traitsILi32ELi4ELb1ELb1ELb0ELb1ELb1EN3c104HalfENS1_7complexIfEEEEv12SSMParamsBwd --------------------------
	.section	.text._Z25selective_scan_bwd_kernelI32Selective_Scan_bwd_kernel_traitsILi32ELi4ELb1ELb1ELb0ELb1ELb1EN3c104HalfENS1_7complexIfEEEEv12SSMParamsBwd,"ax",@progbits
	.align	128
        .global         _Z25selective_scan_bwd_kernelI32Selective_Scan_bwd_kernel_traitsILi32ELi4ELb1ELb1ELb0ELb1ELb1EN3c104HalfENS1_7complexIfEEEEv12SSMParamsBwd
        .type           _Z25selective_scan_bwd_kernelI32Selective_Scan_bwd_kernel_traitsILi32ELi4ELb1ELb1ELb0ELb1ELb1EN3c104HalfENS1_7complexIfEEEEv12SSMParamsBwd,@function
        .size           _Z25selective_scan_bwd_kernelI32Selective_Scan_bwd_kernel_traitsILi32ELi4ELb1ELb1ELb0ELb1ELb1EN3c104HalfENS1_7complexIfEEEEv12SSMParamsBwd,(.L_x_19055 - _Z25selective_scan_bwd_kernelI32Selective_Scan_bwd_kernel_traitsILi32ELi4ELb1ELb1ELb0ELb1ELb1EN3c104HalfENS1_7complexIfEEEEv12SSMParamsBwd)
        .other          _Z25selective_scan_bwd_kernelI32Selective_Scan_bwd_kernel_traitsILi32ELi4ELb1ELb1ELb0ELb1ELb1EN3c104HalfENS1_7complexIfEEEEv12SSMParamsBwd,@"STO_CUDA_ENTRY STV_DEFAULT"
_Z25selective_scan_bwd_kernelI32Selective_Scan_bwd_kernel_traitsILi32ELi4ELb1ELb1ELb0ELb1ELb1EN3c104HalfENS1_7complexIfEEEEv12SSMParamsBwd:
.text._Z25selective_scan_bwd_kernelI32Selective_Scan_bwd_kernel_traitsILi32ELi4ELb1ELb1ELb0ELb1ELb1EN3c104HalfENS1_7complexIfEEEEv12SSMParamsBwd:
        /* <DEDUP_REMOVED lines=107> */
[----:B------:R-:W-:Y:S01]  /*06b0*/  ISETP.NE.AND.EX P2, PT, R23, RZ, PT, P2 ;  /* 0x000000ff1700720c */ /* 0x000fe20003f45320 */
[----:B------:R-:W3:Y:S01]  /*06c0*/  @P0 LDC.64 R16, c[0x0][0x310] ;  /* 0x0000c400ff100b82 */ /* 0x000ee20000000a00 */
[----:B------:R-:W-:-:S02]  /*06d0*/  IADD3 R88, P5, R5, R2, RZ ;  /* 0x0000000205587210 */ /* 0x000fc40007fbe0ff */
[----:B------:R-:W-:Y:S02]  /*06e0*/  CS2R R12, SRZ ;  /* 0x00000000000c7805 */ /* 0x000fe4000001ff00 */
        /* <DEDUP_REMOVED lines=36> */
[----:B------:R-:W-:Y:S01]  /*0930*/  IMAD.WIDE.U32 R10, R107, UR6, RZ ;  /* 0x000000066b0a7c25 */ /* 0x000fe2000f8e00ff */
[----:B------:R-:W2:Y:S01]  /*0940*/  S2R R86, SR_LANEID ;  /* 0x0000000000567919 */ /* 0x000ea20000000000 */
[----:B------:R-:W-:Y:S01]  /*0950*/  MOV R98, RZ ;  /* 0x000000ff00627202 */ /* 0x000fe20000000f00 */
[----:B------:R-:W-:Y:S01]  /*0960*/  UIADD3 UR11, UR9, UR4, URZ ;  /* 0x00000004090b7290 */ /* 0x000fe2000fffe03f */
[----:B------:R-:W-:Y:S02]  /*0970*/  MOV R100, RZ ;  /* 0x000000ff00647202 */ /* 0x000fe40000000f00 */
[----:B------:R-:W3:Y:S01]  /*0980*/  S2UR UR5, SR_CgaCtaId ;  /* 0x00000000000579c3 */ /* 0x000ee20000008800 */
[----:B------:R-:W-:Y:S01]  /*0990*/  UMOV UR4, 0x400 ;  /* 0x0000040000047882 */ /* 0x000fe20000000000 */
[----:B------:R-:W-:Y:S01]  /*09a0*/  UMOV UR10, UR8 ;  /* 0x00000008000a7c82 */ /* 0x000fe20008000000 */
[----:B------:R-:W-:-:S05]  /*09b0*/  IADD3 R89, R11, R89, RZ ;  /* 0x000000590b597210 */ /* 0x000fca0007ffe0ff */
        /* <DEDUP_REMOVED lines=17> */
[----:B------:R-:W-:Y:S01]  /*0ad0*/  LEA.HI.X R95, R2, R9, R95, 0x3, P0 ;  /* 0x00000009025f7211 */ /* 0x000fe200000f1c5f */
[----:B------:R-:W-:Y:S01]  /*0ae0*/  IMAD.WIDE.U32 R8, R107, UR16, RZ ;  /* 0x000000106b087c25 */ /* 0x000fe2000f8e00ff */
[----:B------:R-:W-:-:S02]  /*0af0*/  MOV R5, R6 ;  /* 0x0000000600057202 */ /* 0x000fc40000000f00 */
[----:B------:R-:W-:Y:S02]  /*0b00*/  LEA.HI.SX32 R0, R0, R103, 0x1b ;  /* 0x0000006700007211 */ /* 0x000fe400078fdaff */
[C---:B------:R-:W-:Y:S02]  /*0b10*/  IADD3 R2, R103.reuse, 0x40, RZ ;  /* 0x0000004067027810 */ /* 0x040fe40007ffe0ff */
        /* <DEDUP_REMOVED lines=13> */
[----:B------:R-:W-:Y:S02]  /*0bf0*/  IADD3 R87, R9, R87, RZ ;  /* 0x0000005709577210 */ /* 0x000fe40007ffe0ff */
        /* <DEDUP_REMOVED lines=10> */
.L_x_18709:
        /* <DEDUP_REMOVED lines=16> */
[----:B------:R-:W-:-:S03]  /*0da0*/  IMAD.WIDE R6, R103, 0x8, R2 ;  /* 0x0000000867067825 */ /* 0x000fc600078e0202 */
[----:B------:R-:W1:Y:S01]  /*0db0*/  LDC.64 R2, c[0x0][0x318] ;  /* 0x0000c600ff027b82 */ /* 0x000e620000000a00 */
[----:B--2---:R-:W-:Y:S01]  /*0dc0*/  STS.64 [R75], R4 ;  /* 0x000000044b007388 */ /* 0x004fe20000000a00 */
[----:B------:R-:W-:-:S03]  /*0dd0*/  NOP ;  /* 0x0000000000007918 */ /* 0x000fc60000000000 */
[----:B------:R-:W2:Y:S03]  /*0de0*/  LDS.64 R72, [R75] ;  /* 0x000000004b487984 */ /* 0x000ea60000000a00 */
[----:B------:R-:W-:Y:S06]  /*0df0*/  BAR.SYNC.DEFER_BLOCKING 0x0 ;  /* 0x0000000000007b1d */ /* 0x000fec0000010000 */
        /* <DEDUP_REMOVED lines=15> */
[----:B------:R-:W-:Y:S01]  /*0ef0*/  FADD.FTZ R74, R25, R104 ;  /* 0x00000068194a7221 */ /* 0x000fe20000010000 */
[----:B------:R-:W-:-:S04]  /*0f00*/  IMAD.WIDE.U32 R4, R28, UR14, R22 ;  /* 0x0000000e1c047c25 */ /* 0x000fc8000f8e0016 */
[----:B------:R-:W-:Y:S01]  /*0f10*/  FADD.FTZ R72, R27, R104 ;  /* 0x000000681b487221 */ /* 0x000fe20000010000 */
[----:B------:R-:W-:Y:S02]  /*0f20*/  FSETP.GTU.FTZ.AND P0, PT, R73, 20, PT ;  /* 0x41a000004900780b */ /* 0x000fe40003f1c000 */
[----:B------:R-:W-:Y:S02]  /*0f30*/  FSETP.GTU.FTZ.AND P3, PT, R74, 20, PT ;  /* 0x41a000004a00780b */ /* 0x000fe40003f7c000 */
[----:B------:R-:W-:Y:S02]  /*0f40*/  FSETP.GTU.FTZ.AND P1, PT, R72, 20, PT ;  /* 0x41a000004800780b */ /* 0x000fe40003f3c000 */
[----:B------:R-:W-:Y:S01]  /*0f50*/  IADD3 R25, R5, R29, RZ ;  /* 0x0000001d05197210 */ /* 0x000fe20007ffe0ff */
[----:B---3--:R0:W-:Y:S01]  /*0f60*/  STS.64 [R75], R6 ;  /* 0x000000064b007388 */ /* 0x0081e20000000a00 */
[----:B------:R-:W-:Y:S01]  /*0f70*/  NOP ;  /* 0x0000000000007918 */ /* 0x000fe20000000000 */
[----:B-1----:R-:W-:Y:S08]  /*0f80*/  @P2 BRA `(.L_x_18669) ;  /* 0x00000000007c2947 */ /* 0x002ff00003800000 */
        /* <DEDUP_REMOVED lines=31> */
.L_x_18669:
[----:B------:R-:W-:Y:S05]  /*1180*/  BSYNC B0 ;  /* 0x0000000000007941 */ /* 0x000fea0003800000 */
.L_x_18668:
        /* <DEDUP_REMOVED lines=33> */
.L_x_18671:
[----:B------:R-:W-:Y:S05]  /*13a0*/  BSYNC B0 ;  /* 0x0000000000007941 */ /* 0x000fea0003800000 */
.L_x_18670:
        /* <DEDUP_REMOVED lines=33> */
.L_x_18673:
[----:B------:R-:W-:Y:S05]  /*15c0*/  BSYNC B0 ;  /* 0x0000000000007941 */ /* 0x000fea0003800000 */
.L_x_18672:
        /* <DEDUP_REMOVED lines=33> */
.L_x_18675:
[----:B------:R-:W-:Y:S05]  /*17e0*/  BSYNC B0 ;  /* 0x0000000000007941 */ /* 0x000fea0003800000 */
.L_x_18674:
[----:B------:R-:W-:Y:S01]  /*17f0*/  ULDC.64 UR6, c[0x0][0x2a8] ;  /* 0x0000aa0000067ab9 */ /* 0x000fe20000000a00 */
[----:B------:R-:W-:Y:S01]  /*1800*/  MOV R5, R25 ;  /* 0x0000001900057202 */ /* 0x000fe20000000f00 */
[----:B------:R-:W-:Y:S01]  /*1810*/  IMAD R0, R108, UR6, RZ ;  /* 0x000000066c007c24 */ /* 0x000fe2000f8e02ff */
[----:B------:R-:W1:Y:S01]  /*1820*/  LDC.64 R26, c[0x0][0x2b0] ;  /* 0x0000ac00ff1a7b82 */ /* 0x000e620000000a00 */
[----:B------:R-:W-:-:S04]  /*1830*/  IMAD.WIDE.U32 R4, R107, UR6, R4 ;  /* 0x000000066b047c25 */ /* 0x000fc8000f8e0004 */
[----:B0-----:R-:W-:Y:S01]  /*1840*/  IMAD R7, R107, UR7, R0 ;  /* 0x000000076b077c24 */ /* 0x001fe2000f8e0200 */
[----:B------:R-:W-:Y:S02]  /*1850*/  LEA R2, P0, R4, R2, 0x1 ;  /* 0x0000000204027211 */ /* 0x000fe400078008ff */
[----:B------:R-:W0:Y:S01]  /*1860*/  LDC.64 R28, c[0x0][0x308] ;  /* 0x0000c200ff1c7b82 */ /* 0x000e220000000a00 */
        /* <DEDUP_REMOVED lines=8> */
[----:B------:R5:W3:Y:S01]  /*18f0*/  LDG.E.64 R6, desc[UR12][R4.64] ;  /* 0x0000000c04067981 */ /* 0x000ae2000c1e1b00 */
[----:B-1----:R-:W-:-:S02]  /*1900*/  IMAD R0, R26, UR15, RZ ;  /* 0x0000000f1a007c24 */ /* 0x002fc4000f8e02ff */
[----:B------:R-:W-:-:S04]  /*1910*/  IMAD.WIDE.U32 R24, R26, UR14, R22 ;  /* 0x0000000e1a187c25 */ /* 0x000fc8000f8e0016 */
[----:B------:R-:W-:Y:S02]  /*1920*/  IMAD R27, R27, UR14, R0 ;  /* 0x0000000e1b1b7c24 */ /* 0x000fe4000f8e0200 */
[----:B------:R-:W-:-:S03]  /*1930*/  IMAD R0, R108, UR6, RZ ;  /* 0x000000066c007c24 */ /* 0x000fc6000f8e02ff */
[----:B------:R-:W-:Y:S01]  /*1940*/  IADD3 R25, R25, R27, RZ ;  /* 0x0000001b19197210 */ /* 0x000fe20007ffe0ff */
[C---:B-----5:R-:W-:Y:S02]  /*1950*/  IMAD R5, R107.reuse, UR7, R0 ;  /* 0x000000076b057c24 */ /* 0x060fe4000f8e0200 */
[----:B------:R-:W-:Y:S01]  /*1960*/  IMAD.WIDE.U32 R24, R107, UR6, R24 ;  /* 0x000000066b187c25 */ /* 0x000fe2000f8e0018 */
[----:B------:R-:W-:Y:S02]  /*1970*/  ULDC.64 UR6, c[0x0][0x3a0] ;  /* 0x0000e80000067ab9 */ /* 0x000fe40000000a00 */
[----:B0-----:R-:W-:Y:S02]  /*1980*/  LEA R4, P0, R24, R28, 0x1 ;  /* 0x0000001c18047211 */ /* 0x001fe400078008ff */
[----:B------:R-:W-:-:S04]  /*1990*/  IADD3 R0, R25, R5, RZ ;  /* 0x0000000519007210 */ /* 0x000fc80007ffe0ff */
[----:B------:R-:W-:-:S03]  /*19a0*/  LEA.HI.X R5, R24, R29, R0, 0x1, P0 ;  /* 0x0000001d18057211 */ /* 0x000fc600000f0c00 */
[----:B------:R-:W-:Y:S01]  /*19b0*/  IMAD.WIDE R24, R103, 0x8, R4 ;  /* 0x0000000867187825 */ /* 0x000fe200078e0204 */
[----:B---3--:R-:W-:Y:S01]  /*19c0*/  STS.64 [R75], R6 ;  /* 0x000000064b007388 */ /* 0x008fe20000000a00 */
[----:B------:R-:W-:-:S03]  /*19d0*/  NOP ;  /* 0x0000000000007918 */ /* 0x000fc60000000000 */
[----:B------:R-:W0:Y:S01]  /*19e0*/  LDS.64 R28, [R75] ;  /* 0x000000004b1c7984 */ /* 0x000e220000000a00 */
[----:B------:R-:W-:Y:S06]  /*19f0*/  BAR.SYNC.DEFER_BLOCKING 0x0 ;  /* 0x0000000000007b1d */ /* 0x000fec0000010000 */
[----:B------:R-:W3:Y:S01]  /*1a00*/  LDG.E.64 R24, desc[UR12][R24.64] ;  /* 0x0000000c18187981 */ /* 0x000ee2000c1e1b00 */
[----:B------:R-:W-:Y:S01]  /*1a10*/  HADD2.F32 R27, -RZ, R3.H0_H0 ;  /* 0x20000003ff1b7230 */ /* 0x000fe20000004100 */
[--C-:B0-----:R-:W-:Y:S01]  /*1a20*/  SHF.R.U32.HI R38, RZ, 0x10, R29.reuse ;  /* 0x00000010ff267819 */ /* 0x101fe2000001161d */
[----:B------:R-:W-:Y:S01]  /*1a30*/  HADD2.F32 R35, -RZ, R29.H0_H0 ;  /* 0x2000001dff237230 */ /* 0x000fe20000004100 */
[----:B------:R-:W-:Y:S01]  /*1a40*/  SHF.R.U64 R32, R28, 0x10, R29 ;  /* 0x000000101c207819 */ /* 0x000fe2000000121d */
[----:B------:R-:W-:Y:S01]  /*1a50*/  HADD2.F32 R29, -RZ, R28.H0_H0 ;  /* 0x2000001cff1d7230 */ /* 0x000fe20000004100 */
[----:B------:R-:W-:Y:S01]  /*1a60*/  SHF.R.U32.HI R28, RZ, 0x10, R3 ;  /* 0x00000010ff1c7819 */ /* 0x000fe20000011603 */
[----:B------:R-:W-:-:S02]  /*1a70*/  HADD2.F32 R38, -RZ, R38.H0_H0 ;  /* 0x20000026ff267230 */ /* 0x000fc40000004100 */
[----:B------:R-:W-:Y:S01]  /*1a80*/  FMUL.FTZ R7, R35, -1.4426950216293334961 ;  /* 0xbfb8aa3b23077820 */ /* 0x000fe20000410000 */
[----:B------:R-:W-:Y:S02]  /*1a90*/  HADD2.F32 R32, -RZ, R32.H0_H0 ;  /* 0x20000020ff207230 */ /* 0x000fe40000004100 */
[----:B------:R-:W-:Y:S01]  /*1aa0*/  FMUL.FTZ R0, R29, -1.4426950216293334961 ;  /* 0xbfb8aa3b1d007820 */ /* 0x000fe20000410000 */
[----:B------:R-:W-:Y:S02]  /*1ab0*/  HADD2.F32 R28, -RZ, R28.H0_H0 ;  /* 0x2000001cff1c7230 */ /* 0x000fe40000004100 */
[----:B------:R-:W-:Y:S01]  /*1ac0*/  FMUL.FTZ R26, R38, -1.4426950216293334961 ;  /* 0xbfb8aa3b261a7820 */ /* 0x000fe20000410000 */
[----:B------:R-:W-:Y:S01]  /*1ad0*/  MUFU.EX2 R7, R7 ;  /* 0x0000000700077308 */ /* 0x000fe20000000800 */
[----:B------:R-:W-:-:S07]  /*1ae0*/  FMUL.FTZ R6, R32, -1.4426950216293334961 ;  /* 0xbfb8aa3b20067820 */ /* 0x000fce0000410000 */
[----:B------:R-:W-:Y:S08]  /*1af0*/  MUFU.EX2 R26, R26 ;  /* 0x0000001a001a7308 */ /* 0x000ff00000000800 */
[----:B------:R-:W-:Y:S08]  /*1b00*/  MUFU.EX2 R6, R6 ;  /* 0x0000000600067308 */ /* 0x000ff00000000800 */
[----:B------:R-:W0:Y:S02]  /*1b10*/  MUFU.EX2 R0, R0 ;  /* 0x0000000000007308 */ /* 0x000e240000000800 */
[----:B0-----:R-:W-:-:S06]  /*1b20*/  FADD.FTZ R0, R0, 1 ;  /* 0x3f80000000007421 */ /* 0x001fcc0000010000 */
[----:B------:R0:W1:Y:S02]  /*1b30*/  MUFU.RCP R30, R0 ;  /* 0x00000000001e7308 */ /* 0x0000640000001000 */
[----:B0-----:R-:W-:Y:S01]  /*1b40*/  HADD2.F32 R0, -RZ, R2.H0_H0 ;  /* 0x20000002ff007230 */ /* 0x001fe20000004100 */
[----:B---3--:R0:W-:Y:S01]  /*1b50*/  STS.64 [R75], R24 ;  /* 0x000000184b007388 */ /* 0x0081e20000000a00 */
[----:B------:R-:W-:-:S03]  /*1b60*/  NOP ;  /* 0x0000000000007918 */ /* 0x000fc60000000000 */
[----:B------:R-:W3:Y:S01]  /*1b70*/  LDS.64 R4, [R75] ;  /* 0x000000004b047984 */ /* 0x000ee20000000a00 */
[----:B0-----:R-:W-:Y:S01]  /*1b80*/  FADD.FTZ R24, R7, 1 ;  /* 0x3f80000007187421 */ /* 0x001fe20000010000 */
[----:B------:R-:W-:Y:S01]  /*1b90*/  FADD.FTZ R25, R26, 1 ;  /* 0x3f8000001a197421 */ /* 0x000fe20000010000 */
[----:B------:R-:W-:Y:S01]  /*1ba0*/  FADD.FTZ R7, R6, 1 ;  /* 0x3f80000006077421 */ /* 0x000fe20000010000 */
[----:B------:R-:W-:Y:S01]  /*1bb0*/  SHF.R.U64 R26, R2, 0x10, R3 ;  /* 0x00000010021a7819 */ /* 0x000fe20000001203 */
[----:B------:R-:W0:Y:S01]  /*1bc0*/  MUFU.RCP R36, R24 ;  /* 0x0000001800247308 */ /* 0x000e220000001000 */
[----:B-1----:R-:W-:-:S03]  /*1bd0*/  FADD.FTZ R2, -R30, 1 ;  /* 0x3f8000001e027421 */ /* 0x002fc60000010100 */
[----:B------:R-:W-:Y:S02]  /*1be0*/  HADD2.F32 R26, -RZ, R26.H0_H0 ;  /* 0x2000001aff1a7230 */ /* 0x000fe40000004100 */
[C---:B------:R-:W-:Y:S01]  /*1bf0*/  FFMA.FTZ R2, R29.reuse, R2, 1 ;  /* 0x3f8000001d027423 */ /* 0x040fe20000010002 */
[----:B------:R-:W-:Y:S01]  /*1c00*/  FMUL.FTZ R29, R29, R30 ;  /* 0x0000001e1d1d7220 */ /* 0x000fe20000410000 */
[----:B------:R-:W1:Y:S08]  /*1c10*/  MUFU.RCP R39, R25 ;  /* 0x0000001900277308 */ /* 0x000e700000001000 */
[----:B------:R5:W2:Y:S01]  /*1c20*/  MUFU.RCP R33, R7 ;  /* 0x0000000700217308 */ /* 0x000aa20000001000 */
[----:B0-----:R-:W-:-:S04]  /*1c30*/  FADD.FTZ R6, -R36, 1 ;  /* 0x3f80000024067421 */ /* 0x001fc80000010100 */
[----:B------:R-:W-:Y:S01]  /*1c40*/  FFMA.FTZ R6, R35, R6, 1 ;  /* 0x3f80000023067423 */ /* 0x000fe20000010006 */
[--C-:B---3--:R-:W-:Y:S01]  /*1c50*/  SHF.R.U32.HI R40, RZ, 0x10, R5.reuse ;  /* 0x00000010ff287819 */ /* 0x108fe20000011605 */
[----:B------:R-:W-:Y:S01]  /*1c60*/  HADD2.F32 R37, -RZ, R5.H0_H0 ;  /* 0x20000005ff257230 */ /* 0x000fe20000004100 */
[----:B------:R-:W-:Y:S01]  /*1c70*/  SHF.R.U64 R34, R4, 0x10, R5 ;  /* 0x0000001004227819 */ /* 0x000fe20000001205 */
[----:B-1----:R-:W-:Y:S01]  /*1c80*/  FADD.FTZ R5, -R39, 1 ;  /* 0x3f80000027057421 */ /* 0x002fe20000010100 */
        /* <DEDUP_REMOVED lines=8> */
[----:B-----5:R-:W-:Y:S01]  /*1d10*/  FMUL.FTZ R7, R3, R6 ;  /* 0x0000000603077220 */ /* 0x020fe20000410000 */
[----:B------:R-:W-:Y:S01]  /*1d20*/  FMUL.FTZ R24, R39, R24 ;  /* 0x0000001827187220 */ /* 0x000fe20000410000 */
[C---:B--2---:R-:W-:Y:S01]  /*1d30*/  FADD.FTZ R3, -R33.reuse, 1 ;  /* 0x3f80000021037421 */ /* 0x044fe20000010100 */
[----:B------:R-:W-:Y:S01]  /*1d40*/  FMUL.FTZ R6, R26, R34 ;  /* 0x000000221a067220 */ /* 0x000fe20000410000 */
[----:B------:R-:W-:Y:S01]  /*1d50*/  FMUL.FTZ R39, R38, R39 ;  /* 0x0000002726277220 */ /* 0x000fe20000410000 */
[----:B------:R-:W-:Y:S01]  /*1d60*/  FMUL.FTZ R24, R24, R5 ;  /* 0x0000000518187220 */ /* 0x000fe20000410000 */
[----:B------:R-:W-:Y:S01]  /*1d70*/  FFMA.FTZ R5, R32, R3, 1 ;  /* 0x3f80000020057423 */ /* 0x000fe20000010003 */
[----:B------:R-:W-:Y:S01]  /*1d80*/  FMUL.FTZ R6, R33, R6 ;  /* 0x0000000621067220 */ /* 0x000fe20000410000 */
[----:B------:R-:W-:Y:S01]  /*1d90*/  FMUL.FTZ R3, R0, R31 ;  /* 0x0000001f00037220 */ /* 0x000fe20000410000 */
[----:B------:R-:W-:Y:S01]  /*1da0*/  F2F.F16.F32 R7, R7 ;  /* 0x0000000700077304 */ /* 0x000fe20000200800 */
[----:B------:R-:W-:Y:S01]  /*1db0*/  FMUL.FTZ R33, R32, R33 ;  /* 0x0000002120217220 */ /* 0x000fe20000410000 */
[----:B------:R-:W-:Y:S01]  /*1dc0*/  FMUL.FTZ R5, R6, R5 ;  /* 0x0000000506057220 */ /* 0x000fe20000410000 */
[----:B------:R-:W-:-:S02]  /*1dd0*/  FMUL.FTZ R3, R30, R3 ;  /* 0x000000031e037220 */ /* 0x000fc40000410000 */
[----:B------:R-:W-:Y:S02]  /*1de0*/  FMUL.FTZ R57, R26, R33 ;  /* 0x000000211a397220 */ /* 0x000fe40000410000 */
[----:B------:R-:W-:Y:S01]  /*1df0*/  FMUL.FTZ R4, R3, R2 ;  /* 0x0000000203047220 */ /* 0x000fe20000410000 */
[----:B------:R-:W0:Y:S08]  /*1e00*/  F2F.F16.F32 R5, R5 ;  /* 0x0000000500057304 */ /* 0x000e300000200800 */
[----:B------:R-:W1:Y:S01]  /*1e10*/  F2F.F16.F32 R24, R24 ;  /* 0x0000001800187304 */ /* 0x000e620000200800 */
[----:B0-----:R-:W-:-:S07]  /*1e20*/  IMAD.WIDE.U32 R2, R5, 0x10000, RZ ;  /* 0x0001000005027825 */ /* 0x001fce00078e00ff */
[----:B------:R0:W2:Y:S01]  /*1e30*/  F2F.F16.F32 R25, R4 ;  /* 0x0000000400197304 */ /* 0x0000a20000200800 */
[----:B-1----:R-:W-:Y:S01]  /*1e40*/  PRMT R7, R7, 0x5410, R24 ;  /* 0x0000541007077816 */ /* 0x002fe20000000018 */
[----:B------:R-:W-:Y:S02]  /*1e50*/  IMAD R24, R108, UR6, RZ ;  /* 0x000000066c187c24 */ /* 0x000fe4000f8e02ff */
[----:B0-----:R-:W-:Y:S01]  /*1e60*/  IMAD R4, R42, UR15, RZ ;  /* 0x0000000f2a047c24 */ /* 0x001fe2000f8e02ff */
[----:B------:R-:W-:Y:S02]  /*1e70*/  LOP3.LUT R7, R7, R3, RZ, 0xfc, !PT ;  /* 0x0000000307077212 */ /* 0x000fe400078efcff */
[----:B--2---:R-:W-:Y:S01]  /*1e80*/  LOP3.LUT R6, R2, R25, RZ, 0xfc, !PT ;  /* 0x0000001902067212 */ /* 0x004fe200078efcff */
[----:B------:R-:W-:Y:S01]  /*1e90*/  BAR.SYNC.DEFER_BLOCKING 0x0 ;  /* 0x0000000000007b1d */ /* 0x000fe20000010000 */
[----:B------:R-:W-:Y:S02]  /*1ea0*/  IMAD R25, R43, UR14, R4 ;  /* 0x0000000e2b197c24 */ /* 0x000fe4000f8e0204 */
[----:B------:R-:W-:-:S05]  /*1eb0*/  IMAD.WIDE.U32 R4, R42, UR14, R22 ;  /* 0x0000000e2a047c25 */ /* 0x000fca000f8e0016 */
[----:B------:R-:W-:-:S03]  /*1ec0*/  IADD3 R5, R5, R25, RZ ;  /* 0x0000001905057210 */ /* 0x000fc60007ffe0ff */
[----:B------:R-:W-:Y:S01]  /*1ed0*/  IMAD.WIDE.U32 R4, R107, UR6, R4 ;  /* 0x000000066b047c25 */ /* 0x000fe2000f8e0004 */
[----:B------:R0:W-:Y:S01]  /*1ee0*/  STS.64 [R75], R6 ;  /* 0x000000064b007388 */ /* 0x0001e20000000a00 */
[----:B------:R-:W-:-:S03]  /*1ef0*/  NOP ;  /* 0x0000000000007918 */ /* 0x000fc60000000000 */
[----:B------:R-:W1:Y:S01]  /*1f00*/  LDS.64 R2, [R75] ;  /* 0x000000004b027984 */ /* 0x000e620000000a00 */
[----:B0-----:R-:W-:Y:S01]  /*1f10*/  IMAD R7, R107, UR7, R24 ;  /* 0x000000076b077c24 */ /* 0x001fe2000f8e0218 */
[----:B----4-:R-:W-:Y:S01]  /*1f20*/  LEA R24, P1, R4, R44, 0x1 ;  /* 0x0000002c04187211 */ /* 0x010fe200078208ff */
[----:B------:R-:W-:Y:S01]  /*1f30*/  ULDC.64 UR6, c[0x0][0x320] ;  /* 0x0000c80000067ab9 */ /* 0x000fe20000000a00 */
[----:B------:R-:W0:Y:S01]  /*1f40*/  LDC R6, c[0x0][0x21c] ;  /* 0x00008700ff067b82 */ /* 0x000e220000000800 */
[----:B------:R-:W-:Y:S02]  /*1f50*/  ISETP.NE.U32.AND P0, PT, RZ, UR6, PT ;  /* 0x00000006ff007c0c */ /* 0x000fe4000bf05070 */
[----:B------:R-:W-:Y:S01]  /*1f60*/  IADD3 R5, R5, R7, RZ ;  /* 0x0000000705057210 */ /* 0x000fe20007ffe0ff */
[----:B------:R-:W-:Y:S01]  /*1f70*/  FMUL.FTZ R7, R28, R39 ;  /* 0x000000271c077220 */ /* 0x000fe20000410000 */
[----:B------:R-:W-:Y:S02]  /*1f80*/  ISETP.NE.AND.EX P0, PT, RZ, UR7, PT, P0 ;  /* 0x00000007ff007c0c */ /* 0x000fe4000bf05300 */
[----:B------:R-:W-:Y:S01]  /*1f90*/  LEA.HI.X R25, R4, R45, R5, 0x1, P1 ;  /* 0x0000002d04197211 */ /* 0x000fe200008f0c05 */
[----:B------:R-:W-:Y:S01]  /*1fa0*/  FMUL.FTZ R5, R27, R36 ;  /* 0x000000241b057220 */ /* 0x000fe20000410000 */
[----:B------:R-:W-:Y:S01]  /*1fb0*/  FMUL.FTZ R45, R0, R29 ;  /* 0x0000001d002d7220 */ /* 0x000fe20000410000 */
        /* <DEDUP_REMOVED lines=14> */
[----:B------:R-:W3:Y:S01]  /*20a0*/  F2F.F16.F32 R29, R29 ;  /* 0x0000001d001d7304 */ /* 0x000ee20000200800 */
[C---:B--2---:R-:W-:Y:S02]  /*20b0*/  IMAD R0, R30.reuse, UR15, RZ ;  /* 0x0000000f1e007c24 */ /* 0x044fe4000f8e02ff */
[----:B------:R-:W-:Y:S01]  /*20c0*/  IMAD.WIDE.U32 R24, R30, UR14, R22 ;  /* 0x0000000e1e187c25 */ /* 0x000fe2000f8e0016 */
[----:B-1----:R-:W-:-:S04]  /*20d0*/  PRMT R27, R36, 0x5410, R39 ;  /* 0x00005410241b7816 */ /* 0x002fc80000000027 */
[----:B------:R-:W-:Y:S02]  /*20e0*/  LOP3.LUT R27, R27, R3, RZ, 0xfc, !PT ;  /* 0x000000031b1b7212 */ /* 0x000fe400078efcff */
[----:B---3--:R-:W-:Y:S01]  /*20f0*/  LOP3.LUT R26, R2, R29, RZ, 0xfc, !PT ;  /* 0x0000001d021a7212 */ /* 0x008fe200078efcff */
[----:B------:R-:W-:Y:S02]  /*2100*/  IMAD R29, R31, UR14, R0 ;  /* 0x0000000e1f1d7c24 */ /* 0x000fe4000f8e0200 */
[----:B------:R-:W-:Y:S02]  /*2110*/  IMAD R0, R108, UR16, RZ ;  /* 0x000000106c007c24 */ /* 0x000fe4000f8e02ff */
        /* <DEDUP_REMOVED lines=11> */
.L_x_18676:
[--C-:B------:R-:W-:Y:S01]  /*21d0*/  SHF.R.U64 R68, R20, 0x10, R21.reuse ;  /* 0x0000001014447819 */ /* 0x100fe20000001215 */
[----:B------:R-:W-:Y:S01]  /*21e0*/  HADD2.F32 R71, -RZ, R20.H0_H0 ;  /* 0x20000014ff477230 */ /* 0x000fe20000004100 */
[----:B0-----:R-:W-:Y:S01]  /*21f0*/  ISETP.GE.AND P0, PT, R6, 0x1, PT ;  /* 0x000000010600780c */ /* 0x001fe20003f06270 */
[----:B------:R-:W-:Y:S01]  /*2200*/  HADD2.F32 R66, -RZ, R21.H0_H0 ;  /* 0x20000015ff427230 */ /* 0x000fe20000004100 */
[----:B------:R-:W-:Y:S01]  /*2210*/  SHF.R.U32.HI R64, RZ, 0x10, R21 ;  /* 0x00000010ff407819 */ /* 0x000fe20000011615 */
[----:B------:R-:W-:Y:S02]  /*2220*/  HADD2.F32 R68, -RZ, R68.H0_H0 ;  /* 0x20000044ff447230 */ /* 0x000fe40000004100 */
[----:B------:R-:W-:Y:S01]  /*2230*/  FFMA.FTZ R100, R45, R71, R100 ;  /* 0x000000472d647223 */ /* 0x000fe20000010064 */
[----:B------:R-:W-:Y:S01]  /*2240*/  BAR.SYNC.DEFER_BLOCKING 0x0 ;  /* 0x0000000000007b1d */ /* 0x000fe20000010000 */
[----:B------:R-:W-:Y:S01]  /*2250*/  HFMA2.MMA R70, -RZ, RZ, 0, 0 ;  /* 0x00000000ff467435 */ /* 0x000fe200000001ff */
[----:B------:R-:W-:-:S02]  /*2260*/  HADD2.F32 R64, -RZ, R64.H0_H0 ;  /* 0x20000040ff407230 */ /* 0x000fc40000004100 */
[----:B------:R-:W-:Y:S01]  /*2270*/  FFMA.FTZ R100, R57, R68, R100 ;  /* 0x0000004439647223 */ /* 0x000fe20000010064 */
        /* <DEDUP_REMOVED lines=10> */
[----:B-12---:R-:W0:Y:S01]  /*2320*/  LDC.64 R2, c[0x0][0x350] ;  /* 0x0000d400ff027b82 */ /* 0x006e220000000a00 */
[----:B------:R-:W-:Y:S01]  /*2330*/  UMOV UR6, UR8 ;  /* 0x0000000800067c82 */ /* 0x000fe20008000000 */
[----:B------:R-:W-:Y:S01]  /*2340*/  UMOV UR7, UR11 ;  /* 0x0000000b00077c82 */ /* 0x000fe20008000000 */
[----:B------:R-:W-:Y:S01]  /*2350*/  IADD3 R60, R85, -0x1, RZ ;  /* 0xffffffff553c7810 */ /* 0x000fe20007ffe0ff */
[----:B------:R-:W-:Y:S01]  /*2360*/  FADD.FTZ R57, R57, R57 ;  /* 0x0000003939397221 */ /* 0x000fe20000010000 */
[----:B------:R-:W-:Y:S01]  /*2370*/  FADD.FTZ R56, R5, R5 ;  /* 0x0000000505387221 */ /* 0x000fe20000010000 */
[----:B------:R-:W-:Y:S01]  /*2380*/  FADD.FTZ R54, R7, R7 ;  /* 0x0000000707367221 */ /* 0x000fe20000010000 */
[----:B------:R-:W-:Y:S01]  /*2390*/  MOV R55, RZ ;  /* 0x000000ff00377202 */ /* 0x000fe20000000f00 */
[----:B------:R-:W1:Y:S01]  /*23a0*/  LDC.64 R26, c[0x0][0x3c8] ;  /* 0x0000f200ff1a7b82 */ /* 0x000e620000000a00 */
[----:B------:R-:W-:Y:S01]  /*23b0*/  MOV R70, RZ ;  /* 0x000000ff00467202 */ /* 0x000fe20000000f00 */
[----:B------:R-:W-:Y:S01]  /*23c0*/  UMOV UR5, URZ ;  /* 0x0000003f00057c82 */ /* 0x000fe20008000000 */
[----:B------:R-:W-:Y:S01]  /*23d0*/  LEA R53, R86, R101, 0x4 ;  /* 0x0000006556357211 */ /* 0x000fe200078e20ff */
[----:B------:R-:W-:Y:S01]  /*23e0*/  ULDC UR26, c[0x0][0x224] ;  /* 0x00008900001a7ab9 */ /* 0x000fe20000000800 */
[----:B------:R-:W-:Y:S01]  /*23f0*/  IADD3 R52, R103, 0x200, RZ ;  /* 0x0000020067347810 */ /* 0x000fe20007ffe0ff */
        /* <DEDUP_REMOVED lines=42> */
.L_x_18708:
        /* <DEDUP_REMOVED lines=55> */
[----:B------:R-:W-:Y:S01]  /*2a10*/  BAR.SYNC.DEFER_BLOCKING 0x0 ;  /* 0x0000000000007b1d */ /* 0x000fe20000010000 */
[----:B---3--:R-:W-:-:S04]  /*2a20*/  FMUL.FTZ R110, R45, R74 ;  /* 0x0000004a2d6e7220 */ /* 0x008fc80000410000 */
[----:B------:R-:W-:Y:S01]  /*2a30*/  FMUL.RZ R111, R110, 0.15915493667125701904 ;  /* 0x3e22f9836e6f7820 */ /* 0x000fe2000040c000 */
[----:B------:R-:W-:-:S03]  /*2a40*/  FMUL.FTZ R110, R109, R74 ;  /* 0x0000004a6d6e7220 */ /* 0x000fc60000410000 */
[----:B------:R-:W-:Y:S01]  /*2a50*/  MUFU.COS R117, R111 ;  /* 0x0000006f00757308 */ /* 0x000fe20000000000 */
[CC--:B------:R-:W-:Y:S01]  /*2a60*/  FMUL.FTZ R114, R109.reuse, R73.reuse ;  /* 0x000000496d727220 */ /* 0x0c0fe20000410000 */
[----:B-1----:R-:W-:Y:S01]  /*2a70*/  FMUL.FTZ R113, R109, R72 ;  /* 0x000000486d717220 */ /* 0x002fe20000410000 */
[----:B------:R-:W-:-:S05]  /*2a80*/  FMUL.FTZ R109, R45, R73 ;  /* 0x000000492d6d7220 */ /* 0x000fca0000410000 */
[----:B------:R-:W1:Y:S01]  /*2a90*/  MUFU.EX2 R130, R110 ;  /* 0x0000006e00827308 */ /* 0x000e620000000800 */
[----:B------:R0:W5:Y:S07]  /*2aa0*/  @P1 LDG.E.64 R48, desc[UR12][R50.64+0x8] ;  /* 0x0000080c32301981 */ /* 0x00016e000c1e1b00 */
[----:B------:R2:W3:Y:S01]  /*2ab0*/  MUFU.SIN R115, R111 ;  /* 0x0000006f00737308 */ /* 0x0004e20000000400 */
[----:B------:R-:W-:Y:S01]  /*2ac0*/  FMUL.RZ R109, R109, 0.15915493667125701904 ;  /* 0x3e22f9836d6d7820 */ /* 0x000fe2000040c000 */
[----:B0-----:R-:W-:Y:S01]  /*2ad0*/  SHF.R.U64 R51, R4, 0x10, R5 ;  /* 0x0000001004337819 */ /* 0x001fe20000001205 */
[----:B--2---:R-:W-:-:S02]  /*2ae0*/  HADD2.F32 R111, -RZ, R4.H0_H0 ;  /* 0x20000004ff6f7230 */ /* 0x004fc40000004100 */
[----:B------:R-:W-:-:S03]  /*2af0*/  FMUL.FTZ R50, R45, R72 ;  /* 0x000000482d327220 */ /* 0x000fc60000410000 */
[----:B------:R-:W-:Y:S01]  /*2b00*/  MUFU.EX2 R114, R114 ;  /* 0x0000007200727308 */ /* 0x000fe20000000800 */
[----:B------:R-:W-:Y:S02]  /*2b10*/  HADD2.F32 R110, -RZ, R51.H0_H0 ;  /* 0x20000033ff6e7230 */ /* 0x000fe40000004100 */
[----:B------:R-:W-:Y:S01]  /*2b20*/  FMUL.FTZ R4, R111, R76 ;  /* 0x0000004c6f047220 */ /* 0x000fe20000410000 */
[----:B------:R-:W-:-:S04]  /*2b30*/  FMUL.RZ R116, R50, 0.15915493667125701904 ;  /* 0x3e22f98332747820 */ /* 0x000fc8000040c000 */
[----:B------:R-:W-:Y:S01]  /*2b40*/  MUFU.SIN R127, R109 ;  /* 0x0000006d007f7308 */ /* 0x000fe20000000400 */
[----:B-1----:R-:W-:Y:S01]  /*2b50*/  FMUL.FTZ R132, R130, R117 ;  /* 0x0000007582847220 */ /* 0x002fe20000410000 */
[----:B------:R-:W-:Y:S01]  /*2b60*/  FMUL.FTZ R50, R110, R76 ;  /* 0x0000004c6e327220 */ /* 0x000fe20000410000 */
[----:B---3--:R-:W-:-:S05]  /*2b70*/  FMUL.FTZ R130, R130, R115 ;  /* 0x0000007382827220 */ /* 0x008fca0000410000 */
[----:B------:R-:W0:Y:S01]  /*2b80*/  MUFU.COS R129, R109 ;  /* 0x0000006d00817308 */ /* 0x000e220000000000 */
[----:B------:R-:W-:-:S07]  /*2b90*/  FMUL.FTZ R121, R71, R4 ;  /* 0x0000000447797220 */ /* 0x000fce0000410000 */
[----:B------:R1:W-:Y:S01]  /*2ba0*/  MUFU.EX2 R124, R113 ;  /* 0x00000071007c7308 */ /* 0x0003e20000000800 */
[----:B------:R-:W-:Y:S01]  /*2bb0*/  FMUL.FTZ R143, R71, R50 ;  /* 0x00000032478f7220 */ /* 0x000fe20000410000 */
[----:B-1----:R-:W-:-:S06]  /*2bc0*/  SHF.R.U32.HI R113, RZ, 0x10, R5 ;  /* 0x00000010ff717819 */ /* 0x002fcc0000011605 */
[----:B------:R-:W1:Y:S01]  /*2bd0*/  MUFU.SIN R51, R116 ;  /* 0x0000007400337308 */ /* 0x000e620000000400 */
[----:B------:R-:W-:Y:S02]  /*2be0*/  HADD2.F32 R109, -RZ, R113.H0_H0 ;  /* 0x20000071ff6d7230 */ /* 0x000fe40000004100 */
[----:B------:R-:W-:Y:S02]  /*2bf0*/  HADD2.F32 R113, -RZ, R5.H0_H0 ;  /* 0x20000005ff717230 */ /* 0x000fe40000004100 */
[C---:B------:R-:W-:Y:S01]  /*2c00*/  FMUL.FTZ R5, R130.reuse, R121 ;  /* 0x0000007982057220 */ /* 0x040fe20000410000 */
[-C--:B------:R-:W-:Y:S01]  /*2c10*/  FMUL.FTZ R4, R130, R143.reuse ;  /* 0x0000008f82047220 */ /* 0x080fe20000410000 */
[-C--:B------:R-:W-:Y:S02]  /*2c20*/  FMUL.FTZ R71, R109, R74.reuse ;  /* 0x0000004a6d477220 */ /* 0x080fe40000410000 */
[C---:B------:R-:W-:Y:S01]  /*2c30*/  FFMA.FTZ R5, R132.reuse, R143, R5 ;  /* 0x0000008f84057223 */ /* 0x040fe20000010005 */
[----:B------:R2:W3:Y:S01]  /*2c40*/  MUFU.COS R115, R116 ;  /* 0x0000007400737308 */ /* 0x0004e20000000000 */
[----:B------:R-:W-:Y:S01]  /*2c50*/  FMUL.FTZ R145, R113, R74 ;  /* 0x0000004a71917220 */ /* 0x000fe20000410000 */
[----:B------:R-:W-:Y:S01]  /*2c60*/  FFMA.FTZ R4, R132, R121, -R4 ;  /* 0x0000007984047223 */ /* 0x000fe20000010804 */
[C---:B0-----:R-:W-:Y:S01]  /*2c70*/  FMUL.FTZ R129, R114.reuse, R129 ;  /* 0x0000008172817220 */ /* 0x041fe20000410000 */
[----:B------:R-:W-:Y:S01]  /*2c80*/  FMUL.FTZ R127, R114, R127 ;  /* 0x0000007f727f7220 */ /* 0x000fe20000410000 */
[----:B------:R-:W-:Y:S01]  /*2c90*/  FFMA.FTZ R50, R68, R71, R5 ;  /* 0x0000004744327223 */ /* 0x000fe20000010005 */
[----:B------:R-:W-:Y:S01]  /*2ca0*/  SHF.R.U64 R114, R6, 0x10, R7 ;  /* 0x0000001006727819 */ /* 0x000fe20000001207 */
[----:B------:R-:W-:Y:S01]  /*2cb0*/  FFMA.FTZ R4, R68, R145, R4 ;  /* 0x0000009144047223 */ /* 0x000fe20000010004 */
[----:B--2---:R-:W-:-:S02]  /*2cc0*/  HADD2.F32 R116, -RZ, R6.H0_H0 ;  /* 0x20000006ff747230 */ /* 0x004fc40000004100 */
[C---:B------:R-:W-:Y:S01]  /*2cd0*/  FMUL.FTZ R6, R127.reuse, R50 ;  /* 0x000000327f067220 */ /* 0x040fe20000410000 */
[----:B------:R-:W-:Y:S02]  /*2ce0*/  HADD2.F32 R114, -RZ, R114.H0_H0 ;  /* 0x20000072ff727230 */ /* 0x000fe40000004100 */
[-C--:B------:R-:W-:Y:S01]  /*2cf0*/  FMUL.FTZ R117, R127, R4.reuse ;  /* 0x000000047f757220 */ /* 0x080fe20000410000 */
[C---:B------:R-:W-:Y:S01]  /*2d00*/  FFMA.FTZ R5, R129.reuse, R4, -R6 ;  /* 0x0000000481057223 */ /* 0x040fe20000010806 */
[----:B------:R-:W-:Y:S02]  /*2d10*/  FMUL.FTZ R147, R116, R73 ;  /* 0x0000004974937220 */ /* 0x000fe40000410000 */
[----:B------:R-:W-:Y:S01]  /*2d20*/  FFMA.FTZ R50, R129, R50, R117 ;  /* 0x0000003281327223 */ /* 0x000fe20000010075 */
[----:B-1----:R-:W-:Y:S01]  /*2d30*/  FMUL.FTZ R128, R124, R51 ;  /* 0x000000337c807220 */ /* 0x002fe20000410000 */
[----:B------:R-:W-:Y:S01]  /*2d40*/  FMUL.FTZ R149, R114, R73 ;  /* 0x0000004972957220 */ /* 0x000fe20000410000 */
[----:B------:R-:W-:Y:S01]  /*2d50*/  FFMA.FTZ R51, R66, R147, R5 ;  /* 0x0000009342337223 */ /* 0x000fe20000010005 */
[----:B---3--:R-:W-:-:S02]  /*2d60*/  FMUL.FTZ R124, R124, R115 ;  /* 0x000000737c7c7220 */ /* 0x008fc40000410000 */
[----:B------:R-:W-:Y:S01]  /*2d70*/  FFMA.FTZ R117, R66, R149, R50 ;  /* 0x0000009542757223 */ /* 0x000fe20000010032 */
[C---:B------:R-:W-:Y:S01]  /*2d80*/  FMUL.FTZ R119, R128.reuse, R51 ;  /* 0x0000003380777220 */ /* 0x040fe20000410000 */
[----:B------:R-:W-:Y:S01]  /*2d90*/  SHF.R.U32.HI R50, RZ, 0x10, R7 ;  /* 0x00000010ff327819 */ /* 0x000fe20000011607 */
[----:B------:R-:W-:Y:S02]  /*2da0*/  HADD2.F32 R115, -RZ, R7.H0_H0 ;  /* 0x20000007ff737230 */ /* 0x000fe40000004100 */
[-C--:B------:R-:W-:Y:S01]  /*2db0*/  FMUL.FTZ R7, R128, R117.reuse ;  /* 0x0000007580077220 */ /* 0x080fe20000410000 */
[C---:B------:R-:W-:Y:S01]  /*2dc0*/  FFMA.FTZ R131, R124.reuse, R117, R119 ;  /* 0x000000757c837223 */ /* 0x040fe20000010077 */
[----:B------:R-:W-:Y:S01]  /*2dd0*/  HADD2.F32 R117, -RZ, R50.H0_H0 ;  /* 0x20000032ff757230 */ /* 0x000fe20000004100 */
[----:B------:R-:W-:Y:S01]  /*2de0*/  @P0 LEA R50, R103, R101, 0x3 ;  /* 0x0000006567320211 */ /* 0x000fe200078e18ff */
[----:B------:R-:W-:-:S05]  /*2df0*/  FFMA.FTZ R120, R124, R51, -R7 ;  /* 0x000000337c787223 */ /* 0x000fca0000010807 */
[----:B------:R-:W0:Y:S01]  /*2e00*/  @P0 LDS.64 R50, [R50+0x1a88] ;  /* 0x001a880032320984 */ /* 0x000e220000000a00 */
[-C--:B------:R-:W-:Y:S01]  /*2e10*/  FMUL.FTZ R6, R2, R130.reuse ;  /* 0x0000008202067220 */ /* 0x080fe20000410000 */
[----:B------:R-:W-:-:S03]  /*2e20*/  FMUL.FTZ R5, R3, R130 ;  /* 0x0000008203057220 */ /* 0x000fc60000410000 */
[-C--:B------:R-:W-:Y:S01]  /*2e30*/  FFMA.FTZ R6, R3, R132.reuse, R6 ;  /* 0x0000008403067223 */ /* 0x080fe20000010006 */
[----:B------:R-:W-:Y:S01]  /*2e40*/  FFMA.FTZ R4, R2, R132, -R5 ;  /* 0x0000008402047223 */ /* 0x000fe20000010805 */
[-C--:B------:R-:W-:Y:S01]  /*2e50*/  FMUL.FTZ R119, R117, R72.reuse ;  /* 0x0000004875777220 */ /* 0x080fe20000410000 */
[----:B------:R-:W-:Y:S01]  /*2e60*/  FMUL.FTZ R123, R115, R72 ;  /* 0x00000048737b7220 */ /* 0x000fe20000410000 */
[C---:B------:R-:W-:Y:S01]  /*2e70*/  FMUL.FTZ R118, R127.reuse, R6 ;  /* 0x000000067f767220 */ /* 0x040fe20000410000 */
[-C--:B------:R-:W-:Y:S02]  /*2e80*/  FMUL.FTZ R7, R127, R4.reuse ;  /* 0x000000047f077220 */ /* 0x080fe40000410000 */
[C---:B------:R-:W-:Y:S01]  /*2e90*/  FFMA.FTZ R120, R64.reuse, R123, R120 ;  /* 0x0000007b40787223 */ /* 0x040fe20000010078 */
[C---:B------:R-:W-:Y:S01]  /*2ea0*/  FFMA.FTZ R5, R129.reuse, R4, -R118 ;  /* 0x0000000481057223 */ /* 0x040fe20000010876 */
        /* <DEDUP_REMOVED lines=12> */
.L_x_18679:
[----:B------:R-:W-:Y:S05]  /*2f70*/  BSYNC B0 ;  /* 0x0000000000007941 */ /* 0x000fea0003800000 */
.L_x_18678:
[----:B------:R-:W3:Y:S01]  /*2f80*/  SHFL.UP PT, R135, R118, 0x1, RZ ;  /* 0x0420000076877989 */ /* 0x000ee200000e00ff */
[C---:B------:R-:W-:Y:S01]  /*2f90*/  FMUL.FTZ R131, R128.reuse, R7 ;  /* 0x0000000780837220 */ /* 0x040fe20000410000 */
[-C--:B-1----:R-:W-:Y:S01]  /*2fa0*/  FMUL.FTZ R4, R128, R5.reuse ;  /* 0x0000000580047220 */ /* 0x082fe20000410000 */
[----:B------:R-:W-:Y:S01]  /*2fb0*/  ISETP.GE.AND P0, PT, R86, 0x1, PT ;  /* 0x000000015600780c */ /* 0x000fe20003f06270 */
[----:B------:R-:W1:Y:S01]  /*2fc0*/  SHFL.UP PT, R133, R120, 0x1, RZ ;  /* 0x0420000078857989 */ /* 0x000e6200000e00ff */
[C---:B------:R-:W-:Y:S01]  /*2fd0*/  FFMA.FTZ R122, R124.reuse, R5, -R131 ;  /* 0x000000057c7a7223 */ /* 0x040fe20000010883 */
[----:B------:R-:W-:Y:S01]  /*2fe0*/  FFMA.FTZ R4, R124, R7, R4 ;  /* 0x000000077c047223 */ /* 0x000fe20000010004 */
[C---:B-----5:R-:W-:Y:S01]  /*2ff0*/  FMUL.FTZ R139, R54.reuse, R47 ;  /* 0x0000002f368b7220 */ /* 0x060fe20000410000 */
[----:B------:R-:W-:Y:S01]  /*3000*/  FMUL.FTZ R141, R54, R46 ;  /* 0x0000002e368d7220 */ /* 0x000fe20000410000 */
[----:B------:R4:W-:Y:S01]  /*3010*/  SHFL.IDX PT, R144, R49, RZ, 0x1f ;  /* 0x00001fff31907589 */ /* 0x0009e200000e0000 */
[----:B0-2---:R-:W-:Y:S01]  /*3020*/  FMUL.FTZ R153, R128, -R50 ;  /* 0x8000003280997220 */ /* 0x005fe20000410000 */
[-C--:B------:R-:W-:Y:S01]  /*3030*/  FMUL.FTZ R151, R124, R139.reuse ;  /* 0x0000008b7c977220 */ /* 0x080fe20000410000 */
[C---:B------:R-:W-:Y:S01]  /*3040*/  FMUL.FTZ R137, R128.reuse, R139 ;  /* 0x0000008b80897220 */ /* 0x040fe20000410000 */
[----:B------:R-:W0:Y:S01]  /*3050*/  SHFL.UP PT, R5, R122, 0x1, RZ ;  /* 0x042000007a057989 */ /* 0x000e2200000e00ff */
[----:B------:R-:W-:Y:S03]  /*3060*/  BSSY B0, `(.L_x_18680) ;  /* 0x0000095000007945 */ /* 0x000fe60003800000 */
[----:B------:R-:W2:Y:S01]  /*3070*/  SHFL.UP PT, R7, R4, 0x1, RZ ;  /* 0x0420000004077989 */ /* 0x000ea200000e00ff */
[----:B----4-:R-:W-:-:S03]  /*3080*/  FMUL.FTZ R49, R128, R51 ;  /* 0x0000003380317220 */ /* 0x010fc60000410000 */
[----:B------:R-:W-:Y:S01]  /*3090*/  SHFL.IDX PT, R142, R48, RZ, 0x1f ;  /* 0x00001fff308e7589 */ /* 0x000fe200000e0000 */
[C---:B---3--:R-:W-:Y:S01]  /*30a0*/  FMUL.FTZ R131, R4.reuse, R135 ;  /* 0x0000008704837220 */ /* 0x048fe20000410000 */
[----:B-1----:R-:W-:-:S03]  /*30b0*/  FMUL.FTZ R6, R4, R133 ;  /* 0x0000008504067220 */ /* 0x002fc60000410000 */
[C---:B------:R-:W-:Y:S01]  /*30c0*/  FFMA.FTZ R131, R122.reuse, R133, -R131 ;  /* 0x000000857a837223 */ /* 0x040fe20000010883 */
[----:B------:R-:W-:-:S03]  /*30d0*/  FFMA.FTZ R135, R122, R135, R6 ;  /* 0x000000877a877223 */ /* 0x000fc60000010006 */
[----:B------:R-:W-:Y:S01]  /*30e0*/  @P0 FADD.FTZ R120, R120, R131 ;  /* 0x0000008378780221 */ /* 0x000fe20000010000 */
[----:B------:R-:W-:Y:S01]  /*30f0*/  @P0 FADD.FTZ R118, R118, R135 ;  /* 0x0000008776760221 */ /* 0x000fe20000010000 */
[----:B0-----:R-:W-:-:S03]  /*3100*/  FMUL.FTZ R131, R4, R5 ;  /* 0x0000000504837220 */ /* 0x001fc60000410000 */
[----:B------:R-:W0:Y:S01]  /*3110*/  SHFL.UP PT, R126, R120, 0x2, RZ ;  /* 0x04400000787e7989 */ /* 0x000e2200000e00ff */
[-C--:B--2---:R-:W-:Y:S01]  /*3120*/  FMUL.FTZ R6, R4, R7.reuse ;  /* 0x0000000704067220 */ /* 0x084fe20000410000 */
        /* <DEDUP_REMOVED lines=31> */
[C---:B------:R-:W-:Y:S01]  /*3320*/  FFMA.FTZ R131, R122.reuse, R7, R131 ;  /* 0x000000077a837223 */ /* 0x040fe20000010083 */
[----:B------:R-:W-:Y:S01]  /*3330*/  @P0 FFMA.FTZ R122, R122, R5, -R4 ;  /* 0x000000057a7a0223 */ /* 0x000fe20000010804 */
[----:B------:R-:W0:Y:S03]  /*3340*/  SHFL.UP PT, R7, R120, 0x8, RZ ;  /* 0x0500000078077989 */ /* 0x000e2600000e00ff */
[----:B------:R-:W-:Y:S01]  /*3350*/  FSEL R131, R6, R131, !P0 ;  /* 0x0000008306837208 */ /* 0x000fe20004000000 */
[----:B------:R-:W1:Y:S01]  /*3360*/  SHFL.UP PT, R4, R122, 0x8, RZ ;  /* 0x050000007a047989 */ /* 0x000e6200000e00ff */
[----:B------:R-:W-:-:S03]  /*3370*/  ISETP.GE.AND P0, PT, R86, 0x8, PT ;  /* 0x000000085600780c */ /* 0x000fc60003f06270 */
[----:B------:R-:W2:Y:S04]  /*3380*/  SHFL.UP PT, R126, R118, 0x8, RZ ;  /* 0x05000000767e7989 */ /* 0x000ea800000e00ff */
[----:B------:R-:W3:Y:S01]  /*3390*/  SHFL.UP PT, R5, R131, 0x8, RZ ;  /* 0x0500000083057989 */ /* 0x000ee200000e00ff */
[C---:B0-----:R-:W-:Y:S01]  /*33a0*/  FMUL.FTZ R133, R131.reuse, R7 ;  /* 0x0000000783857220 */ /* 0x041fe20000410000 */
[C---:B-1----:R-:W-:Y:S01]  /*33b0*/  FMUL.FTZ R6, R131.reuse, R4 ;  /* 0x0000000483067220 */ /* 0x042fe20000410000 */
[CC--:B--2---:R-:W-:Y:S02]  /*33c0*/  FMUL.FTZ R134, R131.reuse, R126.reuse ;  /* 0x0000007e83867220 */ /* 0x0c4fe40000410000 */
[----:B------:R-:W-:Y:S01]  /*33d0*/  FFMA.FTZ R133, R122, R126, R133 ;  /* 0x0000007e7a857223 */ /* 0x000fe20000010085 */
[----:B------:R-:W-:Y:S01]  /*33e0*/  FMUL.FTZ R126, R56, R46 ;  /* 0x0000002e387e7220 */ /* 0x000fe20000410000 */
[CC--:B---3--:R-:W-:Y:S01]  /*33f0*/  FFMA.FTZ R6, R122.reuse, R5.reuse, R6 ;  /* 0x000000057a067223 */ /* 0x0c8fe20000010006 */
[----:B------:R-:W-:Y:S01]  /*3400*/  FMUL.FTZ R5, R131, R5 ;  /* 0x0000000583057220 */ /* 0x000fe20000410000 */
[----:B------:R-:W-:Y:S01]  /*3410*/  FFMA.FTZ R7, R122, R7, -R134 ;  /* 0x000000077a077223 */ /* 0x000fe20000010886 */
[----:B------:R-:W-:-:S02]  /*3420*/  @P0 FADD.FTZ R118, R118, R133 ;  /* 0x0000008576760221 */ /* 0x000fc40000010000 */
[----:B------:R-:W-:Y:S01]  /*3430*/  @P0 FFMA.FTZ R122, R122, R4, -R5 ;  /* 0x000000047a7a0223 */ /* 0x000fe20000010805 */
[----:B------:R-:W-:Y:S01]  /*3440*/  FSEL R6, R131, R6, !P0 ;  /* 0x0000000683067208 */ /* 0x000fe20004000000 */
[----:B------:R-:W-:Y:S01]  /*3450*/  @P0 FADD.FTZ R120, R120, R7 ;  /* 0x0000000778780221 */ /* 0x000fe20000010000 */
[----:B------:R-:W0:Y:S01]  /*3460*/  SHFL.UP PT, R135, R118, 0x10, RZ ;  /* 0x0600000076877989 */ /* 0x000e2200000e00ff */
[----:B------:R-:W-:Y:S01]  /*3470*/  FMUL.FTZ R131, R56, R47 ;  /* 0x0000002f38837220 */ /* 0x000fe20000410000 */
[-C--:B------:R-:W-:Y:S01]  /*3480*/  FFMA.FTZ R4, -R128, R141.reuse, -R151 ;  /* 0x0000008d80047223 */ /* 0x080fe20000010997 */
[----:B------:R-:W-:Y:S01]  /*3490*/  FFMA.FTZ R151, R124, R141, -R137 ;  /* 0x0000008d7c977223 */ /* 0x000fe20000010889 */
[----:B------:R-:W1:Y:S01]  /*34a0*/  SHFL.UP PT, R5, R122, 0x10, RZ ;  /* 0x060000007a057989 */ /* 0x000e6200000e00ff */
[----:B------:R-:W-:Y:S01]  /*34b0*/  ISETP.GE.AND P0, PT, R86, 0x10, PT ;  /* 0x000000105600780c */ /* 0x000fe20003f06270 */
[----:B------:R-:W-:Y:S01]  /*34c0*/  FADD.FTZ R136, -R131, R4 ;  /* 0x0000000483887221 */ /* 0x000fe20000010100 */
[----:B------:R-:W-:Y:S01]  /*34d0*/  FADD.FTZ R4, R126, R151 ;  /* 0x000000977e047221 */ /* 0x000fe20000010000 */
[----:B------:R-:W2:Y:S02]  /*34e0*/  SHFL.UP PT, R7, R6, 0x10, RZ ;  /* 0x0600000006077989 */ /* 0x000ea400000e00ff */
[C---:B------:R-:W-:Y:S01]  /*34f0*/  FMUL.FTZ R134, R127.reuse, -R136 ;  /* 0x800000887f867220 */ /* 0x040fe20000410000 */
[-C--:B------:R-:W-:Y:S01]  /*3500*/  FMUL.FTZ R140, R127, -R4.reuse ;  /* 0x800000047f8c7220 */ /* 0x080fe20000410000 */
[----:B------:R-:W3:Y:S02]  /*3510*/  SHFL.UP PT, R133, R120, 0x10, RZ ;  /* 0x0600000078857989 */ /* 0x000ee400000e00ff */
[C---:B------:R-:W-:Y:S01]  /*3520*/  FFMA.FTZ R138, R129.reuse, R4, -R134 ;  /* 0x00000004818a7223 */ /* 0x040fe20000010886 */
[----:B------:R-:W-:Y:S01]  /*3530*/  FFMA.FTZ R140, R129, R136, R140 ;  /* 0x00000088818c7223 */ /* 0x000fe2000001008c */
[C---:B0-----:R-:W-:Y:S01]  /*3540*/  FMUL.FTZ R137, R6.reuse, R135 ;  /* 0x0000008706897220 */ /* 0x041fe20000410000 */
[C---:B-1----:R-:W-:Y:S01]  /*3550*/  FMUL.FTZ R134, R6.reuse, R5 ;  /* 0x0000000506867220 */ /* 0x042fe20000410000 */
[----:B--2---:R-:W-:-:S03]  /*3560*/  FMUL.FTZ R4, R6, R7 ;  /* 0x0000000706047220 */ /* 0x004fc60000410000 */
[C---:B------:R-:W-:Y:S01]  /*3570*/  FFMA.FTZ R7, R122.reuse, R7, R134 ;  /* 0x000000077a077223 */ /* 0x040fe20000010086 */
[----:B------:R-:W-:Y:S01]  /*3580*/  LEA R134, R55, R101, 0x4 ;  /* 0x0000006537867211 */ /* 0x000fe200078e20ff */
[-C--:B---3--:R-:W-:Y:S01]  /*3590*/  FFMA.FTZ R137, R122, R133.reuse, -R137 ;  /* 0x000000857a897223 */ /* 0x088fe20000010889 */
[C---:B------:R-:W-:Y:S02]  /*35a0*/  FMUL.FTZ R133, R6.reuse, R133 ;  /* 0x0000008506857220 */ /* 0x040fe40000410000 */
[----:B------:R-:W-:Y:S02]  /*35b0*/  FSEL R136, R6, R7, !P0 ;  /* 0x0000000706887208 */ /* 0x000fe40004000000 */
[----:B------:R-:W-:Y:S01]  /*35c0*/  CS2R R6, SRZ ;  /* 0x0000000000067805 */ /* 0x000fe2000001ff00 */
[----:B------:R-:W-:Y:S01]  /*35d0*/  @P0 FADD.FTZ R120, R120, R137 ;  /* 0x0000008978780221 */ /* 0x000fe20000010000 */
[C---:B------:R-:W-:Y:S01]  /*35e0*/  FFMA.FTZ R133, R122.reuse, R135, R133 ;  /* 0x000000877a857223 */ /* 0x040fe20000010085 */
[----:B------:R-:W-:Y:S01]  /*35f0*/  @P0 FFMA.FTZ R122, R122, R5, -R4 ;  /* 0x000000057a7a0223 */ /* 0x000fe20000010804 */
[----:B------:R-:W0:Y:S01]  /*3600*/  SHFL.UP PT, R151, R136, 0x1, RZ ;  /* 0x0420000088977989 */ /* 0x000e2200000e00ff */
[C---:B------:R-:W-:Y:S01]  /*3610*/  FMUL.FTZ R135, R57.reuse, R46 ;  /* 0x0000002e39877220 */ /* 0x040fe20000410000 */
[----:B------:R-:W-:Y:S01]  /*3620*/  @P0 FADD.FTZ R118, R118, R133 ;  /* 0x0000008576760221 */ /* 0x000fe20000010000 */
[----:B------:R-:W-:Y:S01]  /*3630*/  FMUL.FTZ R133, R57, R47 ;  /* 0x0000002f39857220 */ /* 0x000fe20000410000 */
[----:B------:R1:W2:Y:S01]  /*3640*/  SHFL.UP PT, R137, R122, 0x1, RZ ;  /* 0x042000007a897989 */ /* 0x0002a200000e00ff */
[----:B------:R-:W-:Y:S01]  /*3650*/  FADD.FTZ R155, R135, R138 ;  /* 0x0000008a879b7221 */ /* 0x000fe20000010000 */
[----:B------:R-:W-:Y:S01]  /*3660*/  ISETP.GE.AND P0, PT, R85, UR26, PT ;  /* 0x0000001a55007c0c */ /* 0x000fe2000bf06270 */
[----:B------:R-:W-:Y:S01]  /*3670*/  FADD.FTZ R157, -R133, R140 ;  /* 0x0000008c859d7221 */ /* 0x000fe20000010100 */
[----:B------:R-:W3:Y:S01]  /*3680*/  SHFL.UP PT, R120, R120, 0x1, RZ ;  /* 0x0420000078787989 */ /* 0x000ee200000e00ff */
[----:B------:R-:W-:Y:S01]  /*3690*/  FMUL.FTZ R48, R130, -R155 ;  /* 0x8000009b82307220 */ /* 0x000fe20000410000 */
[----:B------:R-:W-:Y:S01]  /*36a0*/  ISETP.NE.OR P0, PT, R112, RZ, P0 ;  /* 0x000000ff7000720c */ /* 0x000fe20000705670 */
[-C--:B------:R-:W-:Y:S01]  /*36b0*/  FMUL.FTZ R159, R130, -R157.reuse ;  /* 0x8000009d829f7220 */ /* 0x080fe20000410000 */
[----:B------:R-:W4:Y:S01]  /*36c0*/  SHFL.UP PT, R118, R118, 0x1, RZ ;  /* 0x0420000076767989 */ /* 0x000f2200000e00ff */
[----:B-1----:R-:W-:Y:S01]  /*36d0*/  FFMA.FTZ R122, R124, R50, -R49 ;  /* 0x000000327c7a7223 */ /* 0x002fe20000010831 */
[C---:B------:R-:W-:Y:S01]  /*36e0*/  FFMA.FTZ R157, R132.reuse, R157, R48 ;  /* 0x0000009d849d7223 */ /* 0x040fe20000010030 */
[----:B------:R-:W-:Y:S01]  /*36f0*/  HFMA2.MMA R5, -RZ, RZ, 0, 0 ;  /* 0x00000000ff057435 */ /* 0x000fe200000001ff */
[----:B------:R-:W-:Y:S01]  /*3700*/  FFMA.FTZ R140, R132, R155, -R159 ;  /* 0x0000009b848c7223 */ /* 0x000fe2000001089f */
[----:B------:R-:W-:Y:S01]  /*3710*/  FFMA.FTZ R136, R124, -R51, R153 ;  /* 0x800000337c887223 */ /* 0x000fe20000010099 */
[----:B------:R-:W-:Y:S01]  /*3720*/  FMUL.FTZ R155, R127, -R122 ;  /* 0x8000007a7f9b7220 */ /* 0x000fe20000410000 */
[----:B------:R-:W-:-:S02]  /*3730*/  MOV R4, 0x3f800000 ;  /* 0x3f80000000047802 */ /* 0x000fc40000000f00 */
[-C--:B------:R-:W-:Y:S01]  /*3740*/  FMUL.FTZ R138, R127, -R136.reuse ;  /* 0x800000887f8a7220 */ /* 0x080fe20000410000 */
[----:B------:R-:W-:Y:S01]  /*3750*/  FFMA.FTZ R155, R129, R136, R155 ;  /* 0x00000088819b7223 */ /* 0x000fe2000001009b */
[----:B------:R-:W-:Y:S01]  /*3760*/  FMUL.FTZ R136, R0, R47 ;  /* 0x0000002f00887220 */ /* 0x000fe20000410000 */
[C---:B0-----:R-:W-:Y:S01]  /*3770*/  FMUL.FTZ R48, R151.reuse, R144 ;  /* 0x0000009097307220 */ /* 0x041fe20000410000 */
[----:B------:R-:W-:Y:S01]  /*3780*/  FMUL.FTZ R151, R151, R142 ;  /* 0x0000008e97977220 */ /* 0x000fe20000410000 */
[----:B------:R-:W-:Y:S01]  /*3790*/  FFMA.FTZ R153, R129, R122, -R138 ;  /* 0x0000007a81997223 */ /* 0x000fe2000001088a */
[----:B------:R0:W1:Y:S01]  /*37a0*/  @!P0 LDS.128 R4, [R134+0x1b80] ;  /* 0x001b800086048984 */ /* 0x0000620000000c00 */
[C---:B--2---:R-:W-:Y:S01]  /*37b0*/  FFMA.FTZ R49, R137.reuse, R142, -R48 ;  /* 0x0000008e89317223 */ /* 0x044fe20000010830 */
[----:B------:R-:W-:Y:S01]  /*37c0*/  ISETP.NE.AND P0, PT, R112, 0x1f, PT ;  /* 0x0000001f7000780c */ /* 0x000fe20003f05270 */
[----:B------:R-:W-:Y:S01]  /*37d0*/  FFMA.FTZ R151, R137, R144, R151 ;  /* 0x0000009089977223 */ /* 0x000fe20000010097 */
[----:B------:R-:W-:Y:S01]  /*37e0*/  FMUL.FTZ R137, R0, R46 ;  /* 0x0000002e00897220 */ /* 0x000fe20000410000 */
[----:B---3--:R-:W-:Y:S01]  /*37f0*/  @P3 FADD.FTZ R142, R120, R49 ;  /* 0x00000031788e3221 */ /* 0x008fe20000010000 */
[----:B------:R-:W-:-:S02]  /*3800*/  FMUL.FTZ R49, R130, -R155 ;  /* 0x8000009b82317220 */ /* 0x000fc40000410000 */
[----:B------:R-:W-:Y:S01]  /*3810*/  FADD.FTZ R138, R137, R140 ;  /* 0x0000008c898a7221 */ /* 0x000fe20000010000 */
[----:B----4-:R-:W-:Y:S01]  /*3820*/  @P3 FADD.FTZ R144, R118, R151 ;  /* 0x0000009776903221 */ /* 0x010fe20000010000 */
[-C--:B------:R-:W-:Y:S01]  /*3830*/  FFMA.FTZ R48, R132, R153.reuse, -R49 ;  /* 0x0000009984307223 */ /* 0x080fe20000010831 */
[----:B------:R-:W-:Y:S01]  /*3840*/  FMUL.FTZ R49, R130, -R153 ;  /* 0x8000009982317220 */ /* 0x000fe20000410000 */
[----:B------:R-:W-:Y:S01]  /*3850*/  FADD.FTZ R140, -R136, R157 ;  /* 0x0000009d888c7221 */ /* 0x000fe20000010100 */
[C---:B------:R-:W-:Y:S01]  /*3860*/  FMUL.FTZ R47, R3.reuse, R144 ;  /* 0x00000090032f7220 */ /* 0x040fe20000410000 */
[-C--:B------:R-:W-:Y:S01]  /*3870*/  FMUL.FTZ R3, R3, R142.reuse ;  /* 0x0000008e03037220 */ /* 0x080fe20000410000 */
[----:B------:R-:W-:Y:S01]  /*3880*/  FFMA.FTZ R49, R132, R155, R49 ;  /* 0x0000009b84317223 */ /* 0x000fe20000010031 */
[----:B------:R0:W2:Y:S01]  /*3890*/  SHFL.DOWN PT, R120, R138, 0x1, 0x1f ;  /* 0x08201f008a787f89 */ /* 0x0000a200000e0000 */
[C---:B------:R-:W-:Y:S01]  /*38a0*/  FFMA.FTZ R142, R2.reuse, R142, -R47 ;  /* 0x0000008e028e7223 */ /* 0x040fe2000001082f */
[----:B------:R-:W-:-:S02]  /*38b0*/  FFMA.FTZ R2, R2, R144, R3 ;  /* 0x0000009002027223 */ /* 0x000fc40000010003 */
[----:B------:R0:W3:Y:S04]  /*38c0*/  SHFL.DOWN PT, R122, R140, 0x1, 0x1f ;  /* 0x08201f008c7a7f89 */ /* 0x0000e800000e0000 */
[----:B------:R0:W4:Y:S04]  /*38d0*/  SHFL.DOWN PT, R46, R48, 0x1, 0x1f ;  /* 0x08201f00302e7f89 */ /* 0x00012800000e0000 */
[----:B------:R0:W0:Y:S01]  /*38e0*/  SHFL.DOWN PT, R118, R49, 0x1, 0x1f ;  /* 0x08201f0031767f89 */ /* 0x00002200000e0000 */
[----:B------:R-:W-:Y:S05]  /*38f0*/  @!P0 BRA `(.L_x_18681) ;  /* 0x00000000002c8947 */ /* 0x000fea0003800000 */
[C---:B0-----:R-:W-:Y:S01]  /*3900*/  FMUL.FTZ R3, R49.reuse, R118 ;  /* 0x0000007631037220 */ /* 0x041fe20000410000 */
[C---:B---3--:R-:W-:Y:S01]  /*3910*/  FMUL.FTZ R47, R49.reuse, R122 ;  /* 0x0000007a312f7220 */ /* 0x048fe20000410000 */
[----:B--2---:R-:W-:Y:S01]  /*3920*/  FMUL.FTZ R151, R49, R120 ;  /* 0x0000007831977220 */ /* 0x004fe20000410000 */
        /* <DEDUP_REMOVED lines=8> */
.L_x_18681:
[----:B------:R-:W-:Y:S05]  /*39b0*/  BSYNC B0 ;  /* 0x0000000000007941 */ /* 0x000fea0003800000 */
.L_x_18680:
[----:B------:R-:W-:Y:S01]  /*39c0*/  ISETP.GT.U32.AND P0, PT, R112, 0x1d, PT ;  /* 0x0000001d7000780c */ /* 0x000fe20003f04070 */
[----:B------:R-:W-:Y:S01]  /*39d0*/  FADD.FTZ R3, R143, R2 ;  /* 0x000000028f037221 */ /* 0x000fe20000010000 */
[----:B------:R-:W-:Y:S01]  /*39e0*/  FADD.FTZ R47, R121, R142 ;  /* 0x0000008e792f7221 */ /* 0x000fe20000010000 */
[----:B----4-:R4:W1:Y:S01]  /*39f0*/  SHFL.DOWN PT, R46, R48, 0x2, 0x1f ;  /* 0x08401f00302e7f89 */ /* 0x01086200000e0000 */
[----:B------:R-:W-:Y:S01]  /*3a00*/  BSSY B0, `(.L_x_18682) ;  /* 0x0000014000007945 */ /* 0x000fe20003800000 */
[C---:B------:R-:W-:Y:S01]  /*3a10*/  FMUL.FTZ R121, R130.reuse, R3 ;  /* 0x0000000382797220 */ /* 0x040fe20000410000 */
[-C--:B------:R-:W-:Y:S01]  /*3a20*/  FMUL.FTZ R2, R130, R47.reuse ;  /* 0x0000002f82027220 */ /* 0x080fe20000410000 */
[----:B0-----:R4:W0:Y:S02]  /*3a30*/  SHFL.DOWN PT, R118, R49, 0x2, 0x1f ;  /* 0x08401f0031767f89 */ /* 0x00182400000e0000 */
[C---:B------:R-:W-:Y:S01]  /*3a40*/  FFMA.FTZ R121, R132.reuse, R47, -R121 ;  /* 0x0000002f84797223 */ /* 0x040fe20000010879 */
[----:B------:R-:W-:Y:S01]  /*3a50*/  FFMA.FTZ R2, R132, R3, R2 ;  /* 0x0000000384027223 */ /* 0x000fe20000010002 */
[----:B--2---:R4:W2:Y:S04]  /*3a60*/  SHFL.DOWN PT, R120, R138, 0x2, 0x1f ;  /* 0x08401f008a787f89 */ /* 0x0048a800000e0000 */
[----:B---3--:R4:W3:Y:S01]  /*3a70*/  SHFL.DOWN PT, R122, R140, 0x2, 0x1f ;  /* 0x08401f008c7a7f89 */ /* 0x0088e200000e0000 */
[----:B------:R-:W-:Y:S05]  /*3a80*/  @P0 BRA `(.L_x_18683) ;  /* 0x00000000002c0947 */ /* 0x000fea0003800000 */
[C---:B0-----:R-:W-:Y:S01]  /*3a90*/  FMUL.FTZ R143, R49.reuse, R118 ;  /* 0x00000076318f7220 */ /* 0x041fe20000410000 */
[C---:B---3--:R-:W-:Y:S01]  /*3aa0*/  FMUL.FTZ R151, R49.reuse, R122 ;  /* 0x0000007a31977220 */ /* 0x048fe20000410000 */
[C---:B--2---:R-:W-:Y:S01]  /*3ab0*/  FMUL.FTZ R153, R49.reuse, R120 ;  /* 0x0000007831997220 */ /* 0x044fe20000410000 */
        /* <DEDUP_REMOVED lines=8> */
.L_x_18683:
[----:B------:R-:W-:Y:S05]  /*3b40*/  BSYNC B0 ;  /* 0x0000000000007941 */ /* 0x000fea0003800000 */
.L_x_18682:
[----:B------:R-:W-:Y:S01]  /*3b50*/  ISETP.GT.U32.AND P0, PT, R112, 0x1b, PT ;  /* 0x0000001b7000780c */ /* 0x000fe20003f04070 */
[C---:B--2---:R-:W-:Y:S01]  /*3b60*/  FFMA.FTZ R120, R68.reuse, R71, R2 ;  /* 0x0000004744787223 */ /* 0x044fe20000010002 */
[----:B0-----:R-:W-:Y:S01]  /*3b70*/  FFMA.FTZ R118, R68, R145, R121 ;  /* 0x0000009144767223 */ /* 0x001fe20000010079 */
[----:B-1----:R0:W1:Y:S01]  /*3b80*/  SHFL.DOWN PT, R46, R48, 0x4, 0x1f ;  /* 0x08801f00302e7f89 */ /* 0x00206200000e0000 */
[----:B------:R-:W-:Y:S01]  /*3b90*/  BSSY B0, `(.L_x_18684) ;  /* 0x0000015000007945 */ /* 0x000fe20003800000 */
[C---:B------:R-:W-:Y:S01]  /*3ba0*/  FMUL.FTZ R2, R127.reuse, R120 ;  /* 0x000000787f027220 */ /* 0x040fe20000410000 */
[-C--:B------:R-:W-:Y:S01]  /*3bb0*/  FMUL.FTZ R143, R127, R118.reuse ;  /* 0x000000767f8f7220 */ /* 0x080fe20000410000 */
[----:B------:R0:W2:Y:S01]  /*3bc0*/  SHFL.DOWN PT, R68, R49, 0x4, 0x1f ;  /* 0x08801f0031447f89 */ /* 0x0000a200000e0000 */
[----:B------:R-:W-:Y:S02]  /*3bd0*/  HADD2.F32 R71, -RZ, R20.H0_H0 ;  /* 0x20000014ff477230 */ /* 0x000fe40000004100 */
        /* <DEDUP_REMOVED lines=16> */
.L_x_18685:
[----:B------:R-:W-:Y:S05]  /*3ce0*/  BSYNC B0 ;  /* 0x0000000000007941 */ /* 0x000fea0003800000 */
.L_x_18684:
[----:B--2---:R-:W-:Y:S01]  /*3cf0*/  SHF.R.U64 R68, R20, 0x10, R21 ;  /* 0x0000001014447819 */ /* 0x004fe20000001215 */
[----:B-1----:R-:W-:Y:S01]  /*3d00*/  FMUL.FTZ R46, R71, R76 ;  /* 0x0000004c472e7220 */ /* 0x002fe20000410000 */
[----:B------:R-:W-:Y:S01]  /*3d10*/  ISETP.GT.U32.AND P0, PT, R112, 0x17, PT ;  /* 0x000000177000780c */ /* 0x000fe20003f04070 */
[C---:B------:R-:W-:Y:S01]  /*3d20*/  FFMA.FTZ R149, R66.reuse, R149, R2 ;  /* 0x0000009542957223 */ /* 0x040fe20000010002 */
[----:B------:R-:W-:Y:S01]  /*3d30*/  FFMA.FTZ R147, R66, R147, R121 ;  /* 0x0000009342937223 */ /* 0x000fe20000010079 */
[----:B------:R-:W-:Y:S02]  /*3d40*/  HADD2.F32 R68, -RZ, R68.H0_H0 ;  /* 0x20000044ff447230 */ /* 0x000fe40000004100 */
[C---:B------:R-:W-:Y:S01]  /*3d50*/  FFMA.FTZ R2, R0.reuse, R47, RZ ;  /* 0x0000002f00027223 */ /* 0x040fe200000100ff */
[----:B------:R-:W-:Y:S01]  /*3d60*/  FFMA.FTZ R121, R0, -R3, RZ ;  /* 0x8000000300797223 */ /* 0x000fe200000100ff */
[-C--:B------:R-:W-:Y:S01]  /*3d70*/  FFMA.FTZ R47, R111, -R46.reuse, R47 ;  /* 0x8000002e6f2f7223 */ /* 0x080fe2000001002f */
[----:B------:R-:W-:Y:S01]  /*3d80*/  FFMA.FTZ R46, R110, -R46, R3 ;  /* 0x8000002e6e2e7223 */ /* 0x000fe20000010003 */
[----:B------:R-:W-:Y:S01]  /*3d90*/  FMUL.FTZ R66, R68, R74 ;  /* 0x0000004a44427220 */ /* 0x000fe20000410000 */
[C---:B------:R-:W-:Y:S01]  /*3da0*/  FFMA.FTZ R3, R57.reuse, R118, R2 ;  /* 0x0000007639037223 */ /* 0x040fe20000010002 */
[----:B------:R-:W-:Y:S01]  /*3db0*/  FFMA.FTZ R2, R57, -R120, R121 ;  /* 0x8000007839027223 */ /* 0x000fe20000010079 */
[----:B---3--:R1:W2:Y:S01]  /*3dc0*/  SHFL.DOWN PT, R122, R138, 0x8, 0x1f ;  /* 0x09001f008a7a7f89 */ /* 0x0082a200000e0000 */
[-C--:B------:R-:W-:Y:S01]  /*3dd0*/  FFMA.FTZ R121, R113, -R66.reuse, R118 ;  /* 0x8000004271797223 */ /* 0x080fe20000010076 */
[----:B------:R-:W-:Y:S01]  /*3de0*/  FFMA.FTZ R120, R109, -R66, R120 ;  /* 0x800000426d787223 */ /* 0x000fe20000010078 */
[----:B------:R-:W-:Y:S01]  /*3df0*/  BSSY B0, `(.L_x_18686) ;  /* 0x0000011000007945 */ /* 0x000fe20003800000 */
[----:B------:R1:W3:Y:S01]  /*3e00*/  SHFL.DOWN PT, R66, R48, 0x8, 0x1f ;  /* 0x09001f0030427f89 */ /* 0x0002e200000e0000 */
[----:B------:R-:W-:-:S03]  /*3e10*/  ISETP.GT.U32.AND P1, PT, R112, 0xf, PT ;  /* 0x0000000f7000780c */ /* 0x000fc60003f24070 */
[----:B------:R1:W1:Y:S04]  /*3e20*/  SHFL.DOWN PT, R118, R49, 0x8, 0x1f ;  /* 0x09001f0031767f89 */ /* 0x00026800000e0000 */
[----:B0-----:R0:W0:Y:S01]  /*3e30*/  SHFL.DOWN PT, R142, R140, 0x8, 0x1f ;  /* 0x09001f008c8e7f89 */ /* 0x00102200000e0000 */
[----:B------:R-:W-:Y:S05]  /*3e40*/  @P0 BRA `(.L_x_18687) ;  /* 0x00000000002c0947 */ /* 0x000fea0003800000 */
[C---:B-1----:R-:W-:Y:S01]  /*3e50*/  FMUL.FTZ R143, R49.reuse, R118 ;  /* 0x00000076318f7220 */ /* 0x042fe20000410000 */
[C---:B0-----:R-:W-:Y:S01]  /*3e60*/  FMUL.FTZ R145, R49.reuse, R142 ;  /* 0x0000008e31917220 */ /* 0x041fe20000410000 */
        /* <DEDUP_REMOVED lines=9> */
.L_x_18687:
[----:B------:R-:W-:Y:S05]  /*3f00*/  BSYNC B0 ;  /* 0x0000000000007941 */ /* 0x000fea0003800000 */
.L_x_18686:
[----:B---3--:R3:W3:Y:S01]  /*3f10*/  SHFL.DOWN PT, R66, R48, 0x10, 0x1f ;  /* 0x0a001f0030427f89 */ /* 0x0086e200000e0000 */
[----:B------:R-:W-:Y:S01]  /*3f20*/  BSSY B0, `(.L_x_18688) ;  /* 0x0000011000007945 */ /* 0x000fe20003800000 */
[----:B------:R-:W-:Y:S02]  /*3f30*/  FMUL.FTZ R143, R128, R149 ;  /* 0x00000095808f7220 */ /* 0x000fe40000410000 */
[----:B-1----:R1:W1:Y:S04]  /*3f40*/  SHFL.DOWN PT, R118, R49, 0x10, 0x1f ;  /* 0x0a001f0031767f89 */ /* 0x00226800000e0000 */
[----:B--2---:R2:W1:Y:S04]  /*3f50*/  SHFL.DOWN PT, R122, R138, 0x10, 0x1f ;  /* 0x0a001f008a7a7f89 */ /* 0x00446800000e0000 */
[----:B0-----:R2:W0:Y:S01]  /*3f60*/  SHFL.DOWN PT, R142, R140, 0x10, 0x1f ;  /* 0x0a001f008c8e7f89 */ /* 0x00142200000e0000 */
        /* <DEDUP_REMOVED lines=12> */
.L_x_18689:
[----:B------:R-:W-:Y:S05]  /*4030*/  BSYNC B0 ;  /* 0x0000000000007941 */ /* 0x000fea0003800000 */
.L_x_18688:
[-C--:B------:R-:W-:Y:S01]  /*4040*/  FFMA.FTZ R143, R124, R147.reuse, -R143 ;  /* 0x000000937c8f7223 */ /* 0x080fe2000001088f */
[----:B------:R-:W-:Y:S01]  /*4050*/  SHFL.DOWN PT, R148, R49, 0x1, 0x1f ;  /* 0x08201f0031947f89 */ /* 0x000fe200000e0000 */
[----:B---3--:R-:W-:Y:S01]  /*4060*/  FMUL.FTZ R66, R128, R147 ;  /* 0x0000009380427220 */ /* 0x008fe20000410000 */
[----:B------:R-:W-:Y:S01]  /*4070*/  ISETP.NE.AND P0, PT, R103, 0x1f, PT ;  /* 0x0000001f6700780c */ /* 0x000fe20003f05270 */
[----:B------:R-:W-:Y:S01]  /*4080*/  FFMA.FTZ R152, R64, R123, R143 ;  /* 0x0000007b40987223 */ /* 0x000fe2000001008f */
[----:B0-----:R-:W0:Y:S01]  /*4090*/  SHFL.IDX PT, R142, R6, RZ, 0x1f ;  /* 0x00001fff068e7589 */ /* 0x001e2200000e0000 */
[----:B------:R-:W-:Y:S01]  /*40a0*/  FFMA.FTZ R66, R124, R149, R66 ;  /* 0x000000957c427223 */ /* 0x000fe20000010042 */
[----:B------:R-:W-:Y:S01]  /*40b0*/  FFMA.FTZ R123, R56, R147, R3 ;  /* 0x00000093387b7223 */ /* 0x000fe20000010003 */
[----:B-1----:R-:W-:Y:S01]  /*40c0*/  FMUL.FTZ R122, R54, R152 ;  /* 0x00000098367a7220 */ /* 0x002fe20000410000 */
[----:B------:R-:W1:Y:S01]  /*40d0*/  SHFL.IDX PT, R143, R7, RZ, 0x1f ;  /* 0x00001fff078f7589 */ /* 0x000e6200000e0000 */
[----:B------:R-:W-:Y:S01]  /*40e0*/  FFMA.FTZ R154, R64, R119, R66 ;  /* 0x00000077409a7223 */ /* 0x000fe20000010042 */
[----:B------:R-:W-:-:S02]  /*40f0*/  HADD2.F32 R66, -RZ, R21.H0_H0 ;  /* 0x20000015ff427230 */ /* 0x000fc40000004100 */
[----:B------:R-:W-:Y:S01]  /*4100*/  FFMA.FTZ R2, R56, -R149, R2 ;  /* 0x8000009538027223 */ /* 0x000fe20000010002 */
[----:B------:R-:W3:Y:S01]  /*4110*/  SHFL.DOWN PT, R145, R48, 0x1, 0x1f ;  /* 0x08201f0030917f89 */ /* 0x000ee200000e0000 */
[----:B------:R-:W-:Y:S01]  /*4120*/  FMUL.FTZ R151, R54, R154 ;  /* 0x0000009a36977220 */ /* 0x000fe20000410000 */
[----:B------:R-:W-:Y:S01]  /*4130*/  FADD.FTZ R123, R123, R122 ;  /* 0x0000007a7b7b7221 */ /* 0x000fe20000010000 */
[----:B------:R-:W-:Y:S01]  /*4140*/  FMUL.FTZ R118, R66, R73 ;  /* 0x0000004942767220 */ /* 0x000fe20000410000 */
[----:B------:R-:W5:Y:S01]  /*4150*/  SHFL.DOWN PT, R150, R140, 0x1, 0x1f ;  /* 0x08201f008c967f89 */ /* 0x000f6200000e0000 */
[----:B------:R-:W-:Y:S01]  /*4160*/  FADD.FTZ R122, R2, -R151 ;  /* 0x80000097027a7221 */ /* 0x000fe20000010000 */
[----:B------:R-:W-:Y:S01]  /*4170*/  ISETP.NE.AND P1, PT, R103, RZ, PT ;  /* 0x000000ff6700720c */ /* 0x000fe20003f25270 */
[-C--:B------:R-:W-:Y:S01]  /*4180*/  FFMA.FTZ R119, R116, -R118.reuse, R147 ;  /* 0x8000007674777223 */ /* 0x080fe20000010093 */
[----:B------:R-:W5:Y:S01]  /*4190*/  SHFL.IDX PT, R144, R49, RZ, 0x1f ;  /* 0x00001fff31907589 */ /* 0x000f6200000e0000 */
[----:B------:R-:W-:Y:S01]  /*41a0*/  FFMA.FTZ R118, R114, -R118, R149 ;  /* 0x8000007672767223 */ /* 0x000fe20000010095 */
[----:B------:R-:W-:Y:S01]  /*41b0*/  SHF.R.U32.HI R64, RZ, 0x10, R21 ;  /* 0x00000010ff407819 */ /* 0x000fe20000011615 */
[----:B------:R-:W-:Y:S01]  /*41c0*/  BSSY B0, `(.L_x_18690) ;  /* 0x000006f000007945 */ /* 0x000fe20003800000 */
[----:B------:R-:W5:Y:S03]  /*41d0*/  SHFL.DOWN PT, R146, R138, 0x1, 0x1f ;  /* 0x08201f008a927f89 */ /* 0x000f6600000e0000 */
[----:B------:R-:W-:Y:S01]  /*41e0*/  HADD2.F32 R64, -RZ, R64.H0_H0 ;  /* 0x20000040ff407230 */ /* 0x000fe20000004100 */
[----:B------:R3:W5:Y:S01]  /*41f0*/  SHFL.IDX PT, R3, R48, RZ, 0x1f ;  /* 0x00001fff30037589 */ /* 0x00076200000e0000 */
[C---:B0-----:R-:W-:Y:S01]  /*4200*/  @P0 FMUL.FTZ R2, R148.reuse, R142 ;  /* 0x0000008e94020220 */ /* 0x041fe20000410000 */
[----:B-1----:R-:W-:-:S02]  /*4210*/  @P0 FMUL.FTZ R147, R148, R143 ;  /* 0x0000008f94930220 */ /* 0x002fc40000410000 */
[----:B--2-4-:R-:W0:Y:S01]  /*4220*/  SHFL.IDX PT, R138, R138, RZ, 0x1f ;  /* 0x00001fff8a8a7589 */ /* 0x014e2200000e0000 */
[----:B------:R-:W-:Y:S01]  /*4230*/  FMUL.FTZ R151, R64, R72 ;  /* 0x0000004840977220 */ /* 0x000fe20000410000 */
[C---:B---3--:R-:W-:Y:S01]  /*4240*/  @P0 FFMA.FTZ R149, R145.reuse, R143, R2 ;  /* 0x0000008f91950223 */ /* 0x048fe20000010002 */
[----:B------:R-:W-:Y:S01]  /*4250*/  @P0 FFMA.FTZ R147, R145, R142, -R147 ;  /* 0x0000008e91930223 */ /* 0x000fe20000010893 */
[----:B------:R-:W1:Y:S01]  /*4260*/  SHFL.IDX PT, R140, R140, RZ, 0x1f ;  /* 0x00001fff8c8c7589 */ /* 0x000e6200000e0000 */
[-C--:B------:R-:W-:Y:S01]  /*4270*/  FFMA.FTZ R48, R117, -R151.reuse, R154 ;  /* 0x8000009775307223 */ /* 0x080fe2000001009a */
[----:B-----5:R-:W-:Y:S01]  /*4280*/  @P0 FADD.FTZ R143, R150, R149 ;  /* 0x00000095968f0221 */ /* 0x020fe20000010000 */
[----:B------:R-:W-:Y:S01]  /*4290*/  FFMA.FTZ R49, R115, -R151, R152 ;  /* 0x8000009773317223 */ /* 0x000fe20000010098 */
[C---:B------:R-:W-:Y:S01]  /*42a0*/  FMUL.FTZ R2, R144.reuse, R7 ;  /* 0x0000000790027220 */ /* 0x040fe20000410000 */
[-C--:B------:R-:W-:Y:S01]  /*42b0*/  FMUL.FTZ R148, R144, R6.reuse ;  /* 0x0000000690947220 */ /* 0x080fe20000410000 */
[----:B------:R-:W-:Y:S01]  /*42c0*/  @P0 FADD.FTZ R142, R146, R147 ;  /* 0x00000093928e0221 */ /* 0x000fe20000010000 */
[----:B------:R-:W-:Y:S01]  /*42d0*/  FMUL.FTZ R147, R143, -R51 ;  /* 0x800000338f937220 */ /* 0x000fe20000410000 */
[----:B------:R-:W-:-:S02]  /*42e0*/  FFMA.FTZ R145, R3, R6, -R2 ;  /* 0x0000000603917223 */ /* 0x000fc40000010802 */
[C---:B------:R-:W-:Y:S01]  /*42f0*/  FMUL.FTZ R6, R142.reuse, -R51 ;  /* 0x800000338e067220 */ /* 0x040fe20000410000 */
[----:B------:R-:W-:Y:S01]  /*4300*/  FFMA.FTZ R142, R142, R50, -R147 ;  /* 0x000000328e8e7223 */ /* 0x000fe20000010893 */
[C---:B------:R-:W-:Y:S01]  /*4310*/  FMUL.FTZ R2, R144.reuse, R5 ;  /* 0x0000000590027220 */ /* 0x040fe20000410000 */
[----:B------:R-:W-:Y:S01]  /*4320*/  FMUL.FTZ R144, R144, R4 ;  /* 0x0000000490907220 */ /* 0x000fe20000410000 */
[----:B------:R-:W-:Y:S01]  /*4330*/  FFMA.FTZ R6, R143, R50, R6 ;  /* 0x000000328f067223 */ /* 0x000fe20000010006 */
[----:B------:R-:W-:Y:S01]  /*4340*/  FADD.FTZ R50, R141, R142 ;  /* 0x0000008e8d327221 */ /* 0x000fe20000010000 */
[C---:B------:R-:W-:Y:S01]  /*4350*/  FFMA.FTZ R7, R3.reuse, R7, R148 ;  /* 0x0000000703077223 */ /* 0x040fe20000010094 */
[----:B------:R-:W-:Y:S01]  /*4360*/  FFMA.FTZ R4, R3, R4, -R2 ;  /* 0x0000000403047223 */ /* 0x000fe20000010802 */
[----:B------:R-:W-:Y:S01]  /*4370*/  FADD.FTZ R51, -R139, R6 ;  /* 0x000000068b337221 */ /* 0x000fe20000010100 */
[----:B------:R-:W-:Y:S01]  /*4380*/  FFMA.FTZ R5, R3, R5, R144 ;  /* 0x0000000503057223 */ /* 0x000fe20000010090 */
[----:B------:R-:W-:Y:S01]  /*4390*/  FMUL.FTZ R139, R128, -R50 ;  /* 0x80000032808b7220 */ /* 0x000fe20000410000 */
[----:B0-----:R-:W-:Y:S01]  /*43a0*/  FADD.FTZ R6, R138, R145 ;  /* 0x000000918a067221 */ /* 0x001fe20000010000 */
[-C--:B------:R-:W-:Y:S01]  /*43b0*/  FMUL.FTZ R3, R128, -R51.reuse ;  /* 0x8000003380037220 */ /* 0x080fe20000410000 */
[----:B-1----:R-:W-:Y:S01]  /*43c0*/  FADD.FTZ R7, R140, R7 ;  /* 0x000000078c077221 */ /* 0x002fe20000010000 */
[C---:B------:R-:W-:Y:S01]  /*43d0*/  FFMA.FTZ R2, R124.reuse, R51, R139 ;  /* 0x000000337c027223 */ /* 0x040fe2000001008b */
[----:B------:R-:W-:Y:S01]  /*43e0*/  FMUL.FTZ R141, R51, R72 ;  /* 0x00000048338d7220 */ /* 0x000fe20000410000 */
[----:B------:R-:W-:Y:S01]  /*43f0*/  FFMA.FTZ R3, R124, R50, -R3 ;  /* 0x000000327c037223 */ /* 0x000fe20000010803 */
[----:B------:R-:W-:Y:S01]  /*4400*/  FMUL.FTZ R139, R50, R72 ;  /* 0x00000048328b7220 */ /* 0x000fe20000410000 */
[----:B------:R-:W-:Y:S01]  /*4410*/  FADD.FTZ R124, -R131, R2 ;  /* 0x00000002837c7221 */ /* 0x000fe20000010100 */
[----:B------:R0:W-:Y:S01]  /*4420*/  @!P1 STS.128 [R134+0x1b80], R4 ;  /* 0x001b800486009388 */ /* 0x0001e20000000c00 */
[----:B------:R-:W-:Y:S01]  /*4430*/  FADD.FTZ R126, R126, R3 ;  /* 0x000000037e7e7221 */ /* 0x000fe20000010000 */
[----:B------:R-:W-:Y:S01]  /*4440*/  FMUL.FTZ R145, R64, R141 ;  /* 0x0000008d40917220 */ /* 0x000fe20000410000 */
[C---:B------:R-:W-:Y:S01]  /*4450*/  FMUL.FTZ R2, R127.reuse, -R124 ;  /* 0x8000007c7f027220 */ /* 0x040fe20000410000 */
[-C--:B------:R-:W-:Y:S01]  /*4460*/  FMUL.FTZ R131, R124, R73.reuse ;  /* 0x000000497c837220 */ /* 0x080fe20000410000 */
[-C--:B------:R-:W-:Y:S01]  /*4470*/  FMUL.FTZ R127, R127, -R126.reuse ;  /* 0x8000007e7f7f7220 */ /* 0x080fe20000410000 */
[----:B------:R-:W-:Y:S01]  /*4480*/  FMUL.FTZ R3, R126, R73 ;  /* 0x000000497e037220 */ /* 0x000fe20000410000 */
[C---:B------:R-:W-:Y:S01]  /*4490*/  FFMA.FTZ R2, R129.reuse, R126, -R2 ;  /* 0x0000007e81027223 */ /* 0x040fe20000010802 */
[----:B------:R1:W-:Y:S01]  /*44a0*/  STS [R96+0x1c], R145 ;  /* 0x00001c9160007388 */ /* 0x0003e20000000800 */
[----:B------:R-:W-:Y:S01]  /*44b0*/  FFMA.FTZ R128, R129, R124, R127 ;  /* 0x0000007c81807223 */ /* 0x000fe2000001007f */
[-C--:B------:R-:W-:Y:S01]  /*44c0*/  FMUL.FTZ R129, R66, R3.reuse ;  /* 0x0000000342817220 */ /* 0x080fe20000410000 */
[----:B------:R-:W-:Y:S01]  /*44d0*/  FADD.FTZ R127, R135, R2 ;  /* 0x00000002877f7221 */ /* 0x000fe20000010000 */
[----:B------:R-:W-:Y:S01]  /*44e0*/  FMUL.FTZ R2, R118, R3 ;  /* 0x0000000376027220 */ /* 0x000fe20000410000 */
[----:B------:R-:W-:Y:S01]  /*44f0*/  FADD.FTZ R128, -R133, R128 ;  /* 0x0000008085807221 */ /* 0x000fe20000010100 */
[----:B------:R-:W-:Y:S01]  /*4500*/  FMUL.FTZ R133, R66, R131 ;  /* 0x0000008342857220 */ /* 0x000fe20000410000 */
[----:B------:R-:W-:Y:S01]  /*4510*/  FMUL.FTZ R143, R64, R139 ;  /* 0x0000008b408f7220 */ /* 0x000fe20000410000 */
[----:B0-----:R-:W-:Y:S01]  /*4520*/  FMUL.FTZ R6, R118, R131 ;  /* 0x0000008376067220 */ /* 0x001fe20000410000 */
[----:B------:R-:W-:Y:S01]  /*4530*/  FMUL.FTZ R5, R130, -R127 ;  /* 0x8000007f82057220 */ /* 0x000fe20000410000 */
[C---:B-1----:R-:W-:Y:S01]  /*4540*/  FFMA.FTZ R145, R119.reuse, R131, -R2 ;  /* 0x0000008377917223 */ /* 0x042fe20000010802 */
[----:B------:R-:W-:Y:S01]  /*4550*/  FMUL.FTZ R7, R128, R74 ;  /* 0x0000004a80077220 */ /* 0x000fe20000410000 */
[----:B------:R-:W-:Y:S01]  /*4560*/  FFMA.FTZ R6, R119, R3, R6 ;  /* 0x0000000377067223 */ /* 0x000fe20000010006 */
[-C--:B------:R-:W-:Y:S01]  /*4570*/  FMUL.FTZ R3, R130, -R128.reuse ;  /* 0x8000008082037220 */ /* 0x080fe20000410000 */
[----:B------:R-:W-:Y:S01]  /*4580*/  FFMA.FTZ R5, R132, R128, R5 ;  /* 0x0000008084057223 */ /* 0x000fe20000010005 */
[----:B------:R0:W-:Y:S01]  /*4590*/  STS [R96+0x14], R133 ;  /* 0x0000148560007388 */ /* 0x0001e20000000800 */
[----:B------:R-:W-:Y:S01]  /*45a0*/  IADD3 R134, -R22, UR7, RZ ;  /* 0x0000000716867c10 */ /* 0x000fe2000fffe1ff */
[----:B------:R-:W-:Y:S01]  /*45b0*/  FFMA.FTZ R2, R132, R127, -R3 ;  /* 0x0000007f84027223 */ /* 0x000fe20000010803 */
[----:B------:R-:W-:Y:S01]  /*45c0*/  FMUL.FTZ R3, R127, R74 ;  /* 0x0000004a7f037220 */ /* 0x000fe20000410000 */
[----:B------:R1:W-:Y:S01]  /*45d0*/  STS [R96+0x10], R129 ;  /* 0x0000108160007388 */ /* 0x0003e20000000800 */
[C---:B------:R-:W-:Y:S01]  /*45e0*/  FMUL.FTZ R4, R120.reuse, R7 ;  /* 0x0000000778047220 */ /* 0x040fe20000410000 */
[----:B------:R-:W-:Y:S01]  /*45f0*/  FADD.FTZ R137, R137, R2 ;  /* 0x0000000289897221 */ /* 0x000fe20000010000 */
[-C--:B------:R-:W-:Y:S01]  /*4600*/  FMUL.FTZ R2, R120, R3.reuse ;  /* 0x0000000378027220 */ /* 0x080fe20000410000 */
[----:B------:R2:W-:Y:S01]  /*4610*/  STS [R96+0x18], R143 ;  /* 0x0000188f60007388 */ /* 0x0005e20000000800 */
[CC--:B------:R-:W-:Y:S01]  /*4620*/  FFMA.FTZ R132, R121.reuse, R3.reuse, R4 ;  /* 0x0000000379847223 */ /* 0x0c0fe20000010004 */
[----:B------:R-:W-:Y:S01]  /*4630*/  FMUL.FTZ R135, R68, R3 ;  /* 0x0000000344877220 */ /* 0x000fe20000410000 */
[----:B0-----:R-:W-:Y:S01]  /*4640*/  FFMA.FTZ R133, R121, R7, -R2 ;  /* 0x0000000779857223 */ /* 0x001fe20000010802 */
[----:B------:R-:W-:Y:S01]  /*4650*/  FMUL.FTZ R2, R137, R76 ;  /* 0x0000004c89027220 */ /* 0x000fe20000410000 */
[----:B-1----:R-:W-:-:S02]  /*4660*/  FADD.FTZ R129, -R136, R5 ;  /* 0x0000000588817221 */ /* 0x002fc40000010100 */
[----:B------:R0:W-:Y:S01]  /*4670*/  STS [R96+0x8], R135 ;  /* 0x0000088760007388 */ /* 0x0001e20000000800 */
[-C--:B------:R-:W-:Y:S01]  /*4680*/  FMUL.FTZ R130, R46, R2.reuse ;  /* 0x000000022e827220 */ /* 0x080fe20000410000 */
[----:B------:R-:W-:Y:S01]  /*4690*/  FMUL.FTZ R5, R71, R2 ;  /* 0x0000000247057220 */ /* 0x000fe20000410000 */
[----:B--2---:R-:W-:Y:S01]  /*46a0*/  FMUL.FTZ R143, R68, R7 ;  /* 0x00000007448f7220 */ /* 0x004fe20000410000 */
[----:B------:R-:W-:Y:S01]  /*46b0*/  LEA R7, R134, -R103, 0x1 ;  /* 0x8000006786077211 */ /* 0x000fe200078e08ff */
[----:B------:R-:W-:Y:S02]  /*46c0*/  FMUL.FTZ R4, R129, R76 ;  /* 0x0000004c81047220 */ /* 0x000fe40000410000 */
[----:B------:R0:W-:Y:S01]  /*46d0*/  STS [R96], R5 ;  /* 0x0000000560007388 */ /* 0x0001e20000000800 */
[----:B------:R-:W-:Y:S01]  /*46e0*/  ISETP.GE.AND P2, PT, R7, 0x1, PT ;  /* 0x000000010700780c */ /* 0x000fe20003f46270 */
[-C--:B------:R-:W-:Y:S01]  /*46f0*/  FFMA.FTZ R130, R47, R4.reuse, -R130 ;  /* 0x000000042f827223 */ /* 0x080fe20000010882 */
[-C--:B------:R-:W-:Y:S01]  /*4700*/  FMUL.FTZ R3, R46, R4.reuse ;  /* 0x000000042e037220 */ /* 0x080fe20000410000 */
[----:B------:R-:W-:Y:S01]  /*4710*/  FMUL.FTZ R131, R71, R4 ;  /* 0x0000000447837220 */ /* 0x000fe20000410000 */
[----:B------:R0:W-:Y:S01]  /*4720*/  STS [R96+0xc], R143 ;  /* 0x00000c8f60007388 */ /* 0x0001e20000000800 */
[----:B------:R-:W-:Y:S01]  /*4730*/  FADD.FTZ R130, RZ, R130 ;  /* 0x00000082ff827221 */ /* 0x000fe20000010000 */
[----:B------:R-:W-:-:S02]  /*4740*/  FFMA.FTZ R3, R47, R2, R3 ;  /* 0x000000022f037223 */ /* 0x000fc40000010003 */
[----:B------:R0:W-:Y:S01]  /*4750*/  STS [R96+0x4], R131 ;  /* 0x0000048360007388 */ /* 0x0001e20000000800 */
[----:B------:R-:W-:Y:S01]  /*4760*/  FADD.FTZ R130, R130, R133 ;  /* 0x0000008582827221 */ /* 0x000fe20000010000 */
[----:B------:R-:W-:-:S03]  /*4770*/  FADD.FTZ R3, RZ, R3 ;  /* 0x00000003ff037221 */ /* 0x000fc60000010000 */
[----:B------:R-:W-:Y:S01]  /*4780*/  FADD.FTZ R145, R130, R145 ;  /* 0x0000009182917221 */ /* 0x000fe20000010000 */
[----:B------:R-:W-:Y:S01]  /*4790*/  FADD.FTZ R133, R3, R132 ;  /* 0x0000008403857221 */ /* 0x000fe20000010000 */
[----:B------:R-:W-:Y:S01]  /*47a0*/  FMUL.FTZ R130, R48, R139 ;  /* 0x0000008b30827220 */ /* 0x000fe20000410000 */
[----:B------:R-:W-:Y:S06]  /*47b0*/  BAR.SYNC.DEFER_BLOCKING 0x0 ;  /* 0x0000000000007b1d */ /* 0x000fec0000010000 */
[----:B------:R-:W-:Y:S05]  /*47c0*/  @!P2 BRA `(.L_x_18691) ;  /* 0x000000000038a947 */ /* 0x000fea0003800000 */
[----:B------:R-:W-:Y:S01]  /*47d0*/  LEA.HI.SX32 R2, R103, R103, 0x1b ;  /* 0x0000006767027211 */ /* 0x000fe200078fdaff */
[----:B------:R-:W-:Y:S01]  /*47e0*/  IMAD R132, R125, UR22, RZ ;  /* 0x000000167d847c24 */ /* 0x000fe2000f8e02ff */
[----:B------:R-:W-:Y:S02]  /*47f0*/  IADD3 R4, R85, -0x1, RZ ;  /* 0xffffffff55047810 */ /* 0x000fe40007ffe0ff */
[----:B0-----:R-:W-:Y:S01]  /*4800*/  LEA R131, R2, R101, 0x2 ;  /* 0x0000006502837211 */ /* 0x001fe200078e10ff */
[----:B------:R-:W-:Y:S01]  /*4810*/  IMAD R5, R55, UR23, R132 ;  /* 0x0000001737057c24 */ /* 0x000fe2000f8e0284 */
[----:B------:R-:W-:-:S04]  /*4820*/  SHF.L.U32 R4, R4, 0x8, RZ ;  /* 0x0000000804047819 */ /* 0x000fc800000006ff */
        /* <DEDUP_REMOVED lines=8> */
.L_x_18691:
[----:B------:R-:W-:Y:S05]  /*48b0*/  BSYNC B0 ;  /* 0x0000000000007941 */ /* 0x000fea0003800000 */
.L_x_18690:
[----:B01----:R0:W1:Y:S01]  /*48c0*/  LDS R131, [R84+0x290] ;  /* 0x0002900054837984 */ /* 0x0030620000000800 */
        /* <DEDUP_REMOVED lines=16> */
.L_x_18693:
[----:B------:R-:W-:Y:S05]  /*49d0*/  BSYNC B0 ;  /* 0x0000000000007941 */ /* 0x000fea0003800000 */
.L_x_18692:
[----:B01----:R0:W1:Y:S01]  /*49e0*/  LDS R131, [R83+0x310] ;  /* 0x0003100053837984 */ /* 0x0030620000000800 */
[----:B------:R-:W-:Y:S04]  /*49f0*/  BSSY B0, `(.L_x_18694) ;  /* 0x0000005000007945 */ /* 0x000fe80003800000 */
[----:B------:R-:W-:Y:S05]  /*4a00*/  @!P3 BRA `(.L_x_18695) ;  /* 0x00000000000cb947 */ /* 0x000fea0003800000 */
[----:B------:R-:W-:-:S05]  /*4a10*/  IMAD.WIDE.U32 R2, R38, UR25, R26 ;  /* 0x0000001926027c25 */ /* 0x000fca000f8e001a */
[----:B------:R-:W-:-:S05]  /*4a20*/  IADD3 R3, R133, R3, RZ ;  /* 0x0000000385037210 */ /* 0x000fca0007ffe0ff */
[----:B-1----:R2:W-:Y:S02]  /*4a30*/  REDG.E.ADD.F32.FTZ.RN.STRONG.GPU desc[UR12][R2.64], R131 ;  /* 0x00000083020079a6 */ /* 0x0025e4000c10f38c */
.L_x_18695:
[----:B------:R-:W-:Y:S05]  /*4a40*/  BSYNC B0 ;  /* 0x0000000000007941 */ /* 0x000fea0003800000 */
.L_x_18694:
        /* <DEDUP_REMOVED lines=11> */
.L_x_18697:
[----:B------:R-:W-:Y:S05]  /*4b00*/  BSYNC B0 ;  /* 0x0000000000007941 */ /* 0x000fea0003800000 */
.L_x_18696:
[----:B------:R4:W0:Y:S01]  /*4b10*/  LDS R7, [R81+0x410] ;  /* 0x0004100051077984 */ /* 0x0008220000000800 */
[----:B------:R-:W-:Y:S04]  /*4b20*/  BSSY B0, `(.L_x_18698) ;  /* 0x0000005000007945 */ /* 0x000fe80003800000 */
[----:B------:R-:W-:Y:S05]  /*4b30*/  @!P2 BRA `(.L_x_18699) ;  /* 0x00000000000ca947 */ /* 0x000fea0003800000 */
[----:B---3--:R-:W-:-:S05]  /*4b40*/  IMAD.WIDE.U32 R2, R38, UR25, R30 ;  /* 0x0000001926027c25 */ /* 0x008fca000f8e001e */
[----:B------:R-:W-:-:S05]  /*4b50*/  IADD3 R3, R133, R3, RZ ;  /* 0x0000000385037210 */ /* 0x000fca0007ffe0ff */
[----:B0-----:R0:W-:Y:S02]  /*4b60*/  REDG.E.ADD.F32.FTZ.RN.STRONG.GPU desc[UR12][R2.64], R7 ;  /* 0x00000007020079a6 */ /* 0x0011e4000c10f38c */
.L_x_18699:
[----:B------:R-:W-:Y:S05]  /*4b70*/  BSYNC B0 ;  /* 0x0000000000007941 */ /* 0x000fea0003800000 */
.L_x_18698:
[----:B0-----:R0:W0:Y:S01]  /*4b80*/  LDS R7, [R80+0x490] ;  /* 0x0004900050077984 */ /* 0x0010220000000800 */
[----:B------:R-:W-:Y:S04]  /*4b90*/  BSSY B0, `(.L_x_18700) ;  /* 0x0000005000007945 */ /* 0x000fe80003800000 */
[----:B------:R-:W-:Y:S05]  /*4ba0*/  @!P3 BRA `(.L_x_18701) ;  /* 0x00000000000cb947 */ /* 0x000fea0003800000 */
[----:B---3--:R-:W-:-:S05]  /*4bb0*/  IMAD.WIDE.U32 R2, R38, UR25, R32 ;  /* 0x0000001926027c25 */ /* 0x008fca000f8e0020 */
[----:B------:R-:W-:-:S05]  /*4bc0*/  IADD3 R3, R133, R3, RZ ;  /* 0x0000000385037210 */ /* 0x000fca0007ffe0ff */
[----:B0-----:R0:W-:Y:S02]  /*4bd0*/  REDG.E.ADD.F32.FTZ.RN.STRONG.GPU desc[UR12][R2.64], R7 ;  /* 0x00000007020079a6 */ /* 0x0011e4000c10f38c */
.L_x_18701:
[----:B------:R-:W-:Y:S05]  /*4be0*/  BSYNC B0 ;  /* 0x0000000000007941 */ /* 0x000fea0003800000 */
.L_x_18700:
[----:B0-----:R0:W0:Y:S01]  /*4bf0*/  LDS R7, [R79+0x510] ;  /* 0x000510004f077984 */ /* 0x0010220000000800 */
[----:B------:R-:W-:Y:S04]  /*4c00*/  BSSY B0, `(.L_x_18702) ;  /* 0x0000005000007945 */ /* 0x000fe80003800000 */
[----:B------:R-:W-:Y:S05]  /*4c10*/  @!P4 BRA `(.L_x_18703) ;  /* 0x00000000000cc947 */ /* 0x000fea0003800000 */
[----:B---3--:R-:W-:-:S05]  /*4c20*/  IMAD.WIDE.U32 R2, R38, UR25, R34 ;  /* 0x0000001926027c25 */ /* 0x008fca000f8e0022 */
[----:B------:R-:W-:-:S05]  /*4c30*/  IADD3 R3, R133, R3, RZ ;  /* 0x0000000385037210 */ /* 0x000fca0007ffe0ff */
[----:B0-----:R0:W-:Y:S02]  /*4c40*/  REDG.E.ADD.F32.FTZ.RN.STRONG.GPU desc[UR12][R2.64], R7 ;  /* 0x00000007020079a6 */ /* 0x0011e4000c10f38c */
.L_x_18703:
[----:B------:R-:W-:Y:S05]  /*4c50*/  BSYNC B0 ;  /* 0x0000000000007941 */ /* 0x000fea0003800000 */
.L_x_18702:
[----:B0-----:R0:W0:Y:S01]  /*4c60*/  LDS R7, [R78+0x590] ;  /* 0x000590004e077984 */ /* 0x0010220000000800 */
[----:B------:R-:W-:Y:S01]  /*4c70*/  BSSY B0, `(.L_x_18704) ;  /* 0x0000005000007945 */ /* 0x000fe20003800000 */
[----:B---3--:R-:W-:-:S03]  /*4c80*/  IMAD.WIDE.U32 R2, R38, UR25, R36 ;  /* 0x0000001926027c25 */ /* 0x008fc6000f8e0024 */
[----:B------:R-:W-:Y:S05]  /*4c90*/  @!P5 BRA `(.L_x_18705) ;  /* 0x000000000008d947 */ /* 0x000fea0003800000 */
[----:B------:R-:W-:-:S05]  /*4ca0*/  IADD3 R3, R133, R3, RZ ;  /* 0x0000000385037210 */ /* 0x000fca0007ffe0ff */
[----:B0-----:R3:W-:Y:S02]  /*4cb0*/  REDG.E.ADD.F32.FTZ.RN.STRONG.GPU desc[UR12][R2.64], R7 ;  /* 0x00000007020079a6 */ /* 0x0017e4000c10f38c */
.L_x_18705:
[----:B------:R-:W-:Y:S05]  /*4cc0*/  BSYNC B0 ;  /* 0x0000000000007941 */ /* 0x000fea0003800000 */
.L_x_18704:
[----:B------:R-:W-:Y:S01]  /*4cd0*/  FADD.FTZ R4, R5, R4 ;  /* 0x0000000405047221 */ /* 0x000fe20000010000 */
[----:B---3--:R-:W3:Y:S01]  /*4ce0*/  SHFL.DOWN PT, R2, R125, 0x1, 0x1f ;  /* 0x08201f007d027f89 */ /* 0x008ee200000e0000 */
[----:B------:R-:W-:Y:S01]  /*4cf0*/  ISETP.GT.AND P2, PT, R86, 0x1e, PT ;  /* 0x0000001e5600780c */ /* 0x000fe20003f44270 */
[----:B------:R-:W-:Y:S01]  /*4d00*/  FMUL.FTZ R110, R110, R129 ;  /* 0x000000816e6e7220 */ /* 0x000fe20000410000 */
[----:B------:R-:W-:Y:S01]  /*4d10*/  MOV R5, R125 ;  /* 0x0000007d00057202 */ /* 0x000fe20000000f00 */
[----:B--2---:R-:W2:Y:S01]  /*4d20*/  SHFL.DOWN PT, R131, R123, 0x1, 0x1f ;  /* 0x08201f007b837f89 */ /* 0x004ea200000e0000 */
[----:B------:R-:W-:Y:S01]  /*4d30*/  MOV R6, R123 ;  /* 0x0000007b00067202 */ /* 0x000fe20000000f00 */
[----:B------:R-:W-:Y:S01]  /*4d40*/  FFMA.FTZ R110, R111, R137, R110 ;  /* 0x000000896f6e7223 */ /* 0x000fe2000001006e */
[----:B0-----:R-:W-:Y:S01]  /*4d50*/  MOV R7, R122 ;  /* 0x0000007a00077202 */ /* 0x001fe20000000f00 */
[----:B------:R-:W0:Y:S01]  /*4d60*/  SHFL.DOWN PT, R130, R122, 0x1, 0x1f ;  /* 0x08201f007a827f89 */ /* 0x000e2200000e0000 */
[----:B------:R-:W-:Y:S01]  /*4d70*/  ISETP.NE.AND P3, PT, R86, RZ, PT ;  /* 0x000000ff5600720c */ /* 0x000fe20003f65270 */
[----:B------:R-:W-:Y:S01]  /*4d80*/  BSSY B0, `(.L_x_18706) ;  /* 0x0000064000007945 */ /* 0x000fe20003800000 */
[----:B------:R-:W-:Y:S01]  /*4d90*/  FFMA.FTZ R63, R110, R76, R63 ;  /* 0x0000004c6e3f7223 */ /* 0x000fe2000001003f */
[----:B------:R-:W5:Y:S02]  /*4da0*/  SHFL.DOWN PT, R3, R4, 0x1, 0x1f ;  /* 0x08201f0004037f89 */ /* 0x000f6400000e0000 */
[----:B---3--:R-:W-:Y:S01]  /*4db0*/  @!P2 FADD.FTZ R5, R5, R2 ;  /* 0x000000020505a221 */ /* 0x008fe20000010000 */
[----:B--2---:R-:W-:-:S04]  /*4dc0*/  @!P2 FADD.FTZ R6, R6, R131 ;  /* 0x000000830606a221 */ /* 0x004fc80000010000 */
[----:B------:R-:W2:Y:S01]  /*4dd0*/  SHFL.DOWN PT, R2, R5, 0x2, 0x1f ;  /* 0x08401f0005027f89 */ /* 0x000ea200000e0000 */
[----:B0-----:R-:W-:-:S03]  /*4de0*/  @!P2 FADD.FTZ R7, R7, R130 ;  /* 0x000000820707a221 */ /* 0x001fc60000010000 */
[----:B------:R-:W0:Y:S01]  /*4df0*/  SHFL.DOWN PT, R123, R6, 0x2, 0x1f ;  /* 0x08401f00067b7f89 */ /* 0x000e2200000e0000 */
[----:B-----5:R-:W-:-:S03]  /*4e00*/  @!P2 FADD.FTZ R4, R3, R4 ;  /* 0x000000040304a221 */ /* 0x020fc60000010000 */
[----:B------:R-:W3:Y:S01]  /*4e10*/  SHFL.DOWN PT, R122, R7, 0x2, 0x1f ;  /* 0x08401f00077a7f89 */ /* 0x000ee200000e0000 */
[----:B------:R-:W-:-:S03]  /*4e20*/  ISETP.GT.AND P2, PT, R86, 0x1d, PT ;  /* 0x0000001d5600780c */ /* 0x000fc60003f44270 */
[----:B------:R-:W5:Y:S01]  /*4e30*/  SHFL.DOWN PT, R3, R4, 0x2, 0x1f ;  /* 0x08401f0004037f89 */ /* 0x000f6200000e0000 */
[----:B------:R-:W1:Y:S09]  /*4e40*/  @!P3 S2R R131, SR_CgaCtaId ;  /* 0x000000000083b919 */ /* 0x000e720000008800 */
[----:B--2---:R-:W-:Y:S01]  /*4e50*/  @!P2 FADD.FTZ R5, R5, R2 ;  /* 0x000000020505a221 */ /* 0x004fe20000010000 */
[----:B0-----:R-:W-:-:S04]  /*4e60*/  @!P2 FADD.FTZ R6, R6, R123 ;  /* 0x0000007b0606a221 */ /* 0x001fc80000010000 */
        /* <DEDUP_REMOVED lines=8> */
[----:B--2---:R-:W-:-:S04]  /*4ef0*/  @!P2 FADD.FTZ R6, R6, R123 ;  /* 0x0000007b0606a221 */ /* 0x004fc80000010000 */
[----:B------:R-:W0:Y:S01]  /*4f00*/  SHFL.DOWN PT, R2, R5, 0x8, 0x1f ;  /* 0x09001f0005027f89 */ /* 0x000e2200000e0000 */
[----:B---3--:R-:W-:-:S03]  /*4f10*/  @!P2 FADD.FTZ R7, R7, R122 ;  /* 0x0000007a0707a221 */ /* 0x008fc60000010000 */
[----:B------:R-:W2:Y:S01]  /*4f20*/  SHFL.DOWN PT, R125, R6, 0x8, 0x1f ;  /* 0x09001f00067d7f89 */ /* 0x000ea200000e0000 */
[----:B-----5:R-:W-:-:S03]  /*4f30*/  @!P2 FADD.FTZ R4, R4, R3 ;  /* 0x000000030404a221 */ /* 0x020fc60000010000 */
[----:B------:R-:W3:Y:S01]  /*4f40*/  SHFL.DOWN PT, R130, R7, 0x8, 0x1f ;  /* 0x09001f0007827f89 */ /* 0x000ee200000e0000 */
[----:B------:R-:W-:Y:S01]  /*4f50*/  ISETP.GT.AND P2, PT, R86, 0x17, PT ;  /* 0x000000175600780c */ /* 0x000fe20003f44270 */
[----:B------:R-:W-:Y:S02]  /*4f60*/  FMUL.FTZ R3, R45, R50 ;  /* 0x000000322d037220 */ /* 0x000fe40000410000 */
[----:B------:R-:W5:Y:S02]  /*4f70*/  SHFL.DOWN PT, R123, R4, 0x8, 0x1f ;  /* 0x09001f00047b7f89 */ /* 0x000f6400000e0000 */
[----:B------:R-:W-:-:S04]  /*4f80*/  FFMA.FTZ R3, R44, R51, -R3 ;  /* 0x000000332c037223 */ /* 0x000fc80000010803 */
[----:B------:R-:W-:Y:S01]  /*4f90*/  FMUL.FTZ R122, R48, R3 ;  /* 0x00000003307a7220 */ /* 0x000fe20000410000 */
[----:B------:R-:W-:-:S03]  /*4fa0*/  FMUL.FTZ R3, R114, R124 ;  /* 0x0000007c72037220 */ /* 0x000fc60000410000 */
[----:B0-----:R-:W-:Y:S01]  /*4fb0*/  @!P2 FADD.FTZ R5, R5, R2 ;  /* 0x000000020505a221 */ /* 0x001fe20000010000 */
[-C--:B------:R-:W-:Y:S01]  /*4fc0*/  FMUL.FTZ R2, R117, R51.reuse ;  /* 0x0000003375027220 */ /* 0x080fe20000410000 */
[----:B------:R-:W-:Y:S01]  /*4fd0*/  FMUL.FTZ R51, R45, R51 ;  /* 0x000000332d337220 */ /* 0x000fe20000410000 */
[----:B--2---:R-:W-:Y:S02]  /*4fe0*/  @!P2 FADD.FTZ R6, R6, R125 ;  /* 0x0000007d0606a221 */ /* 0x004fe40000010000 */
[-C--:B------:R-:W-:Y:S01]  /*4ff0*/  FFMA.FTZ R2, R115, R50.reuse, R2 ;  /* 0x0000003273027223 */ /* 0x080fe20000010002 */
[----:B------:R-:W-:Y:S01]  /*5000*/  FFMA.FTZ R48, R44, R50, R51 ;  /* 0x000000322c307223 */ /* 0x000fe20000010033 */
[----:B------:R-:W-:Y:S01]  /*5010*/  FFMA.FTZ R51, R116, R126, R3 ;  /* 0x0000007e74337223 */ /* 0x000fe20000010003 */
[----:B---3--:R-:W-:Y:S01]  /*5020*/  @!P2 FADD.FTZ R7, R7, R130 ;  /* 0x000000820707a221 */ /* 0x008fe20000010000 */
[----:B------:R-:W0:Y:S01]  /*5030*/  SHFL.DOWN PT, R125, R6, 0x10, 0x1f ;  /* 0x0a001f00067d7f89 */ /* 0x000e2200000e0000 */
[----:B------:R-:W-:Y:S01]  /*5040*/  FMUL.FTZ R3, R45, R127 ;  /* 0x0000007f2d037220 */ /* 0x000fe20000410000 */
[----:B------:R-:W-:Y:S01]  /*5050*/  FFMA.FTZ R117, R49, R48, R122 ;  /* 0x0000003031757223 */ /* 0x000fe2000001007a */
[----:B-----5:R-:W-:Y:S01]  /*5060*/  @!P2 FADD.FTZ R4, R4, R123 ;  /* 0x0000007b0404a221 */ /* 0x020fe20000010000 */
[----:B------:R-:W2:Y:S01]  /*5070*/  SHFL.DOWN PT, R130, R5, 0x10, 0x1f ;  /* 0x0a001f0005827f89 */ /* 0x000ea200000e0000 */
[----:B------:R-:W-:Y:S01]  /*5080*/  FFMA.FTZ R3, R44, R128, -R3 ;  /* 0x000000802c037223 */ /* 0x000fe20000010803 */
[----:B------:R-:W-:Y:S01]  /*5090*/  ISETP.GT.AND P2, PT, R86, 0xf, PT ;  /* 0x0000000f5600780c */ /* 0x000fe20003f44270 */
[----:B------:R-:W-:Y:S01]  /*50a0*/  FFMA.FTZ R59, R2, R72, R59 ;  /* 0x00000048023b7223 */ /* 0x000fe2000001003b */
[----:B------:R-:W3:Y:S01]  /*50b0*/  SHFL.DOWN PT, R132, R7, 0x10, 0x1f ;  /* 0x0a001f0007847f89 */ /* 0x000ee200000e0000 */
[----:B------:R-:W-:Y:S01]  /*50c0*/  FFMA.FTZ R117, R64, R2, R117 ;  /* 0x0000000240757223 */ /* 0x000fe20000010075 */
[C---:B------:R-:W-:Y:S01]  /*50d0*/  FMUL.FTZ R49, R45.reuse, R124 ;  /* 0x0000007c2d317220 */ /* 0x040fe20000410000 */
[----:B------:R-:W-:Y:S01]  /*50e0*/  @!P3 MOV R2, 0x400 ;  /* 0x000004000002b802 */ /* 0x000fe20000000f00 */
[----:B------:R-:W5:Y:S01]  /*50f0*/  SHFL.DOWN PT, R123, R4, 0x10, 0x1f ;  /* 0x0a001f00047b7f89 */ /* 0x000f6200000e0000 */
[----:B------:R-:W-:Y:S01]  /*5100*/  FMUL.FTZ R120, R120, R3 ;  /* 0x0000000378787220 */ /* 0x000fe20000410000 */
[CC--:B------:R-:W-:Y:S01]  /*5110*/  FMUL.FTZ R115, R45.reuse, R126.reuse ;  /* 0x0000007e2d737220 */ /* 0x0c0fe20000410000 */
[----:B------:R-:W-:Y:S01]  /*5120*/  FMUL.FTZ R3, R45, R137 ;  /* 0x000000892d037220 */ /* 0x000fe20000410000 */
[C---:B------:R-:W-:Y:S01]  /*5130*/  FFMA.FTZ R126, R44.reuse, R126, R49 ;  /* 0x0000007e2c7e7223 */ /* 0x040fe20000010031 */
[----:B-1----:R-:W-:Y:S01]  /*5140*/  @!P3 LEA R101, R131, R2, 0x18 ;  /* 0x000000028365b211 */ /* 0x002fe200078ec0ff */
[C---:B------:R-:W-:Y:S01]  /*5150*/  FFMA.FTZ R115, R44.reuse, R124, -R115 ;  /* 0x0000007c2c737223 */ /* 0x040fe20000010873 */
[CC--:B------:R-:W-:Y:S01]  /*5160*/  FMUL.FTZ R49, R45.reuse, R128.reuse ;  /* 0x000000802d317220 */ /* 0x0c0fe20000410000 */
[-C--:B------:R-:W-:Y:S01]  /*5170*/  FMUL.FTZ R2, R45, R129.reuse ;  /* 0x000000812d027220 */ /* 0x080fe20000410000 */
[----:B------:R-:W-:Y:S01]  /*5180*/  FFMA.FTZ R3, R44, R129, -R3 ;  /* 0x000000812c037223 */ /* 0x000fe20000010803 */
[----:B------:R-:W-:Y:S01]  /*5190*/  FMUL.FTZ R48, R109, R128 ;  /* 0x000000806d307220 */ /* 0x000fe20000410000 */
[----:B------:R-:W-:Y:S01]  /*51a0*/  FMUL.FTZ R118, R118, R115 ;  /* 0x0000007376767220 */ /* 0x000fe20000410000 */
[C---:B------:R-:W-:Y:S01]  /*51b0*/  FFMA.FTZ R50, R44.reuse, R127, R49 ;  /* 0x0000007f2c327223 */ /* 0x040fe20000010031 */
[----:B------:R-:W-:Y:S01]  /*51c0*/  FFMA.FTZ R2, R44, R137, R2 ;  /* 0x000000892c027223 */ /* 0x000fe20000010002 */
[----:B------:R-:W-:Y:S01]  /*51d0*/  FMUL.FTZ R46, R46, R3 ;  /* 0x000000032e2e7220 */ /* 0x000fe20000410000 */
[----:B0-----:R-:W-:Y:S01]  /*51e0*/  @!P2 FADD.FTZ R6, R6, R125 ;  /* 0x0000007d0606a221 */ /* 0x001fe20000010000 */
        /* <DEDUP_REMOVED lines=29> */
.L_x_18707:
[----:B------:R-:W-:Y:S05]  /*53c0*/  BSYNC B0 ;  /* 0x0000000000007941 */ /* 0x000fea0003800000 */
.L_x_18706:
[----:B------:R-:W-:Y:S01]  /*53d0*/  IADD3 R55, R55, 0x1, RZ ;  /* 0x0000000137377810 */ /* 0x000fe20007ffe0ff */
[----:B------:R-:W-:-:S03]  /*53e0*/  UIADD3 UR5, UP0, UR5, 0x1, URZ ;  /* 0x0000000105057890 */ /* 0x000fc6000ff1e03f */
[----:B------:R-:W-:Y:S01]  /*53f0*/  ISETP.GE.AND P1, PT, R55, UR27, PT ;  /* 0x0000001b37007c0c */ /* 0x000fe2000bf26270 */
[----:B------:R-:W-:-:S12]  /*5400*/  UIADD3.X UR6, URZ, UR6, URZ, UP0, !UPT ;  /* 0x000000063f067290 */ /* 0x000fd800087fe43f */
[----:B------:R-:W-:Y:S05]  /*5410*/  @!P1 BRA `(.L_x_18708) ;  /* 0xffffffd000a09947 */ /* 0x000fea000383ffff */
.L_x_18677:
[----:B------:R-:W-:Y:S01]  /*5420*/  BAR.SYNC.DEFER_BLOCKING 0x0 ;  /* 0x0000000000007b1d */ /* 0x000fe20000010000 */
[----:B-12---:R-:W-:Y:S01]  /*5430*/  IMAD.WIDE R2, R103, 0x8, R18 ;  /* 0x0000000867027825 */ /* 0x006fe200078e0212 */
[----:B------:R-:W-:-:S04]  /*5440*/  LEA R33, R86, R101, 0x3 ;  /* 0x0000006556217211 */ /* 0x000fc800078e18ff */
[----:B------:R-:W-:Y:S02]  /*5450*/  F2F.F16.F32 R61, R61 ;  /* 0x0000003d003d7304 */ /* 0x000fe40000200800 */
[----:B------:R-:W1:Y:S06]  /*5460*/  LDC.64 R28, c[0x0][0x388] ;  /* 0x0000e200ff1c7b82 */ /* 0x000e6c0000000a00 */
[----:B------:R-:W-:Y:S02]  /*5470*/  F2F.F16.F32 R62, R62 ;  /* 0x0000003e003e7304 */ /* 0x000fe40000200800 */
[----:B------:R-:W2:Y:S06]  /*5480*/  LDC.64 R30, c[0x0][0x3e0] ;  /* 0x0000f800ff1e7b82 */ /* 0x000eac0000000a00 */
[----:B------:R-:W3:Y:S08]  /*5490*/  F2F.F16.F32 R59, R59 ;  /* 0x0000003b003b7304 */ /* 0x000ef00000200800 */
[----:B------:R-:W-:Y:S01]  /*54a0*/  F2F.F16.F32 R63, R63 ;  /* 0x0000003f003f7304 */ /* 0x000fe20000200800 */
[----:B------:R-:W5:Y:S01]  /*54b0*/  LDG.E.64 R2, desc[UR12][R2.64] ;  /* 0x0000000c02027981 */ /* 0x000f62000c1e1b00 */
[----:B------:R-:W-:Y:S01]  /*54c0*/  MOV R25, R23 ;  /* 0x0000001700197202 */ /* 0x000fe20000000f00 */
[----:B------:R-:W-:Y:S01]  /*54d0*/  ULDC.64 UR6, c[0x0][0x390] ;  /* 0x0000e40000067ab9 */ /* 0x000fe20000000a00 */
[----:B------:R-:W-:Y:S01]  /*54e0*/  UIADD3 UR4, UR4, -0x100, URZ ;  /* 0xffffff0004047890 */ /* 0x000fe2000fffe03f */
[----:B---3--:R-:W-:Y:S01]  /*54f0*/  PRMT R59, R62, 0x5410, R59 ;  /* 0x000054103e3b7816 */ /* 0x008fe2000000003b */
[----:B-----5:R-:W-:Y:S01]  /*5500*/  STS.64 [R33], R2 ;  /* 0x0000000221007388 */ /* 0x020fe20000000a00 */
[----:B------:R-:W-:-:S03]  /*5510*/  NOP ;  /* 0x0000000000007918 */ /* 0x000fc60000000000 */
[----:B------:R-:W0:Y:S02]  /*5520*/  LDS.64 R20, [R33] ;  /* 0x0000000021147984 */ /* 0x000e240000000a00 */
[--C-:B0-----:R-:W-:Y:S01]  /*5530*/  SHF.R.U64 R4, R20, 0x10, R21.reuse ;  /* 0x0000001014047819 */ /* 0x101fe20000001215 */
[----:B------:R-:W-:Y:S01]  /*5540*/  HADD2.F32 R5, -RZ, R21.H0_H0 ;  /* 0x20000015ff057230 */ /* 0x000fe20000004100 */
[----:B------:R-:W-:-:S03]  /*5550*/  SHF.R.U32.HI R0, RZ, 0x10, R21 ;  /* 0x00000010ff007819 */ /* 0x000fc60000011615 */
[----:B------:R-:W-:Y:S02]  /*5560*/  HADD2.F32 R3, -RZ, R4.H0_H0 ;  /* 0x20000004ff037230 */ /* 0x000fe40000004100 */
[--C-:B------:R-:W-:Y:S01]  /*5570*/  FADD.FTZ R6, R5, R104.reuse ;  /* 0x0000006805067221 */ /* 0x100fe20000010000 */
[----:B------:R-:W-:Y:S02]  /*5580*/  HADD2.F32 R5, -RZ, R20.H0_H0 ;  /* 0x20000014ff057230 */ /* 0x000fe40000004100 */
[--C-:B------:R-:W-:Y:S01]  /*5590*/  FADD.FTZ R3, R3, R104.reuse ;  /* 0x0000006803037221 */ /* 0x100fe20000010000 */
[----:B------:R-:W-:Y:S01]  /*55a0*/  BAR.SYNC.DEFER_BLOCKING 0x0 ;  /* 0x0000000000007b1d */ /* 0x000fe20000010000 */
[----:B------:R-:W-:Y:S01]  /*55b0*/  FSETP.GTU.FTZ.AND P2, PT, R6, 20, PT ;  /* 0x41a000000600780b */ /* 0x000fe20003f5c000 */
[----:B------:R-:W-:Y:S01]  /*55c0*/  FADD.FTZ R4, R5, R104 ;  /* 0x0000006805047221 */ /* 0x000fe20000010000 */
[----:B------:R-:W-:Y:S01]  /*55d0*/  HADD2.F32 R5, -RZ, R0.H0_H0 ;  /* 0x20000000ff057230 */ /* 0x000fe20000004100 */
[----:B------:R-:W-:-:S03]  /*55e0*/  FSETP.GTU.FTZ.AND P1, PT, R3, 20, PT ;  /* 0x41a000000300780b */ /* 0x000fc60003f3c000 */
[----:B------:R-:W-:Y:S01]  /*55f0*/  FSETP.GTU.FTZ.AND P0, PT, R4, 20, PT ;  /* 0x41a000000400780b */ /* 0x000fe20003f1c000 */
[----:B------:R-:W-:-:S05]  /*5600*/  FADD.FTZ R5, R5, R104 ;  /* 0x0000006805057221 */ /* 0x000fca0000010000 */
[----:B------:R-:W-:Y:S01]  /*5610*/  FSETP.GTU.FTZ.AND P3, PT, R5, 20, PT ;  /* 0x41a000000500780b */ /* 0x000fe20003f7c000 */
[----:B------:R-:W-:-:S03]  /*5620*/  @!P2 FMUL.FTZ R2, R6, -1.4426950216293334961 ;  /* 0xbfb8aa3b0602a820 */ /* 0x000fc60000410000 */
[----:B------:R-:W-:-:S03]  /*5630*/  @!P1 FMUL.FTZ R7, R3, -1.4426950216293334961 ;  /* 0xbfb8aa3b03079820 */ /* 0x000fc60000410000 */
[----:B------:R-:W0:Y:S01]  /*5640*/  @!P2 MUFU.EX2 R2, R2 ;  /* 0x000000020002a308 */ /* 0x000e220000000800 */
[----:B------:R-:W-:-:S05]  /*5650*/  @!P0 FMUL.FTZ R0, R4, -1.4426950216293334961 ;  /* 0xbfb8aa3b04008820 */ /* 0x000fca0000410000 */
[----:B------:R-:W-:Y:S02]  /*5660*/  @!P3 FMUL.FTZ R21, R5, -1.4426950216293334961 ;  /* 0xbfb8aa3b0515b820 */ /* 0x000fe40000410000 */
[----:B------:R-:W3:Y:S08]  /*5670*/  @!P1 MUFU.EX2 R7, R7 ;  /* 0x0000000700079308 */ /* 0x000ef00000000800 */
[----:B------:R-:W5:Y:S01]  /*5680*/  @!P0 MUFU.EX2 R0, R0 ;  /* 0x0000000000008308 */ /* 0x000f620000000800 */
[----:B0-----:R-:W-:Y:S01]  /*5690*/  @!P2 FADD.FTZ R20, R2, 1 ;  /* 0x3f8000000214a421 */ /* 0x001fe20000010000 */
[----:B------:R-:W-:-:S05]  /*56a0*/  IMAD.WIDE.U32 R2, R61, 0x10000, RZ ;  /* 0x000100003d027825 */ /* 0x000fca00078e00ff */
[----:B------:R-:W-:Y:S01]  /*56b0*/  LOP3.LUT R5, R59, R3, RZ, 0xfc, !PT ;  /* 0x000000033b057212 */ /* 0x000fe200078efcff */
[----:B------:R-:W0:Y:S01]  /*56c0*/  @!P3 MUFU.EX2 R21, R21 ;  /* 0x000000150015b308 */ /* 0x000e220000000800 */
[----:B---3--:R-:W-:Y:S01]  /*56d0*/  @!P1 FADD.FTZ R7, R7, 1 ;  /* 0x3f80000007079421 */ /* 0x008fe20000010000 */
[----:B------:R-:W-:-:S05]  /*56e0*/  LOP3.LUT R4, R2, R63, RZ, 0xfc, !PT ;  /* 0x0000003f02047212 */ /* 0x000fca00078efcff */
[----:B------:R1:W-:Y:S01]  /*56f0*/  STS.64 [R33], R4 ;  /* 0x0000000421007388 */ /* 0x0003e20000000a00 */
[----:B------:R-:W3:Y:S01]  /*5700*/  @!P1 MUFU.RCP R24, R7 ;  /* 0x0000000700189308 */ /* 0x000ee20000001000 */
[----:B------:R-:W-:Y:S02]  /*5710*/  NOP ;  /* 0x0000000000007918 */ /* 0x000fe40000000000 */
[----:B------:R-:W4:Y:S05]  /*5720*/  LDS.64 R2, [R33] ;  /* 0x0000000021027984 */ /* 0x000f2a0000000a00 */
[----:B------:R-:W2:Y:S01]  /*5730*/  @!P2 MUFU.RCP R20, R20 ;  /* 0x000000140014a308 */ /* 0x000ea20000001000 */
[----:B-----5:R-:W-:Y:S01]  /*5740*/  @!P0 FADD.FTZ R6, R0, 1 ;  /* 0x3f80000000068421 */ /* 0x020fe20000010000 */
[----:B0-----:R-:W-:-:S06]  /*5750*/  @!P3 FADD.FTZ R21, R21, 1 ;  /* 0x3f8000001515b421 */ /* 0x001fcc0000010000 */
[----:B------:R-:W0:Y:S01]  /*5760*/  @!P0 MUFU.RCP R26, R6 ;  /* 0x00000006001a8308 */ /* 0x000e220000001000 */
[----:B---3--:R-:W-:Y:S01]  /*5770*/  @!P1 FMUL.FTZ R67, R67, R24 ;  /* 0x0000001843439220 */ /* 0x008fe20000410000 */
[----:B------:R-:W-:Y:S02]  /*5780*/  MOV R24, R22 ;  /* 0x0000001600187202 */ /* 0x000fe40000000f00 */
[----:B------:R-:W-:-:S03]  /*5790*/  IADD3 R94, P1, R94, -0x100, RZ ;  /* 0xffffff005e5e7810 */ /* 0x000fc60007f3e0ff */
[----:B-1----:R-:W-:Y:S01]  /*57a0*/  IMAD.WIDE.U32 R4, R28, UR14, R24 ;  /* 0x0000000e1c047c25 */ /* 0x002fe2000f8e0018 */
[----:B------:R-:W1:Y:S03]  /*57b0*/  @!P3 MUFU.RCP R21, R21 ;  /* 0x000000150015b308 */ /* 0x000e660000001000 */
[----:B--2---:R-:W-:Y:S01]  /*57c0*/  @!P2 FMUL.FTZ R69, R69, R20 ;  /* 0x000000144545a220 */ /* 0x004fe20000410000 */
[----:B------:R-:W-:Y:S01]  /*57d0*/  IADD3 R92, P2, R92, -0x100, RZ ;  /* 0xffffff005c5c7810 */ /* 0x000fe20007f5e0ff */
[----:B------:R-:W-:Y:S01]  /*57e0*/  IMAD R20, R28, UR15, RZ ;  /* 0x0000000f1c147c24 */ /* 0x000fe2000f8e02ff */
[----:B------:R-:W-:Y:S02]  /*57f0*/  IADD3.X R93, R93, -0x1, RZ, P1, !PT ;  /* 0xffffffff5d5d7810 */ /* 0x000fe40000ffe4ff */
[----:B------:R-:W-:Y:S01]  /*5800*/  IADD3.X R91, R91, -0x1, RZ, P2, !PT ;  /* 0xffffffff5b5b7810 */ /* 0x000fe200017fe4ff */
[----:B------:R-:W-:Y:S01]  /*5810*/  IMAD R7, R29, UR14, R20 ;  /* 0x0000000e1d077c24 */ /* 0x000fe2000f8e0214 */
[----:B------:R-:W2:Y:S01]  /*5820*/  F2F.F16.F32 R6, R67 ;  /* 0x0000004300067304 */ /* 0x000ea20000200800 */
[----:B------:R-:W-:-:S02]  /*5830*/  IMAD R20, R108, UR6, RZ ;  /* 0x000000066c147c24 */ /* 0x000fc4000f8e02ff */
[----:B0-----:R-:W-:Y:S01]  /*5840*/  @!P0 FMUL.FTZ R65, R65, R26 ;  /* 0x0000001a41418220 */ /* 0x001fe20000410000 */
[----:B------:R-:W0:Y:S01]  /*5850*/  LDC.64 R28, c[0x0][0x3a8] ;  /* 0x0000ea00ff1c7b82 */ /* 0x000e220000000a00 */
[----:B------:R-:W-:Y:S01]  /*5860*/  IADD3 R5, R5, R7, RZ ;  /* 0x0000000705057210 */ /* 0x000fe20007ffe0ff */
[----:B------:R-:W-:Y:S02]  /*5870*/  IMAD R7, R107, UR7, R20 ;  /* 0x000000076b077c24 */ /* 0x000fe4000f8e0214 */
[----:B------:R-:W-:Y:S01]  /*5880*/  FADD.FTZ R98, R65, R98 ;  /* 0x0000006241627221 */ /* 0x000fe20000010000 */
[----:B------:R3:W-:Y:S01]  /*5890*/  F2F.F16.F32 R0, R69 ;  /* 0x0000004500007304 */ /* 0x0007e20000200800 */
[----:B------:R-:W-:-:S04]  /*58a0*/  IMAD.WIDE.U32 R4, R107, UR6, R4 ;  /* 0x000000066b047c25 */ /* 0x000fc8000f8e0004 */
[----:B-1----:R-:W-:Y:S01]  /*58b0*/  @!P3 FMUL.FTZ R70, R70, R21 ;  /* 0x000000154646b220 */ /* 0x002fe20000410000 */
[----:B------:R-:W-:Y:S01]  /*58c0*/  ULDC.64 UR6, c[0x0][0x3b0] ;  /* 0x0000ec0000067ab9 */ /* 0x000fe20000000a00 */
[----:B------:R-:W-:Y:S01]  /*58d0*/  ISETP.GT.AND P3, PT, R85, 0x1, PT ;  /* 0x000000015500780c */ /* 0x000fe20003f64270 */
[----:B------:R-:W-:Y:S01]  /*58e0*/  FADD.FTZ R98, R98, R67 ;  /* 0x0000004362627221 */ /* 0x000fe20000010000 */
[----:B------:R-:W-:Y:S01]  /*58f0*/  IADD3 R5, R5, R7, RZ ;  /* 0x0000000705057210 */ /* 0x000fe20007ffe0ff */
[----:B--2---:R-:W-:Y:S01]  /*5900*/  IMAD.WIDE.U32 R6, R6, 0x10000, RZ ;  /* 0x0001000006067825 */ /* 0x004fe200078e00ff */
[----:B------:R-:W-:Y:S01]  /*5910*/  LEA R20, P0, R4, R30, 0x1 ;  /* 0x0000001e04147211 */ /* 0x000fe200078008ff */
[----:B------:R-:W1:Y:S02]  /*5920*/  F2F.F16.F32 R23, R70 ;  /* 0x0000004600177304 */ /* 0x000e640000200800 */
[----:B---3--:R-:W-:Y:S01]  /*5930*/  FADD.FTZ R69, R98, R69 ;  /* 0x0000004562457221 */ /* 0x008fe20000010000 */
[----:B------:R-:W-:-:S02]  /*5940*/  IADD3 R85, R85, -0x1, RZ ;  /* 0xffffffff55557810 */ /* 0x000fc40007ffe0ff */
[----:B------:R-:W-:Y:S01]  /*5950*/  LEA.HI.X R21, R4, R31, R5, 0x1, P0 ;  /* 0x0000001f04157211 */ /* 0x000fe200000f0c05 */
[----:B------:R-:W-:Y:S02]  /*5960*/  FADD.FTZ R98, R69, R70 ;  /* 0x0000004645627221 */ /* 0x000fe40000010000 */
[----:B------:R-:W2:Y:S01]  /*5970*/  F2F.F16.F32 R27, R65 ;  /* 0x00000041001b7304 */ /* 0x000ea20000200800 */
[----:B------:R-:W-:-:S04]  /*5980*/  IMAD.WIDE R4, R103, 0x8, R20 ;  /* 0x0000000867047825 */ /* 0x000fc800078e0214 */
[----:B0-----:R-:W-:Y:S01]  /*5990*/  IMAD.WIDE.U32 R20, R28, UR14, R24 ;  /* 0x0000000e1c147c25 */ /* 0x001fe2000f8e0018 */
[----:B----4-:R0:W-:Y:S01]  /*59a0*/  STG.E.64 desc[UR12][R4.64], R2 ;  /* 0x0000000204007986 */ /* 0x0101e2000c101b0c */
[----:B-1----:R-:W-:Y:S02]  /*59b0*/  PRMT R23, R0, 0x5410, R23 ;  /* 0x0000541000177816 */ /* 0x002fe40000000017 */
[----:B------:R-:W-:Y:S02]  /*59c0*/  IMAD R0, R28, UR15, RZ ;  /* 0x0000000f1c007c24 */ /* 0x000fe4000f8e02ff */
[----:B------:R-:W-:Y:S02]  /*59d0*/  LOP3.LUT R23, R23, R7, RZ, 0xfc, !PT ;  /* 0x0000000717177212 */ /* 0x000fe400078efcff */
[----:B------:R-:W-:Y:S01]  /*59e0*/  IMAD R25, R29, UR14, R0 ;  /* 0x0000000e1d197c24 */ /* 0x000fe2000f8e0200 */
[----:B--2---:R-:W-:Y:S01]  /*59f0*/  LOP3.LUT R22, R6, R27, RZ, 0xfc, !PT ;  /* 0x0000001b06167212 */ /* 0x004fe200078efcff */
[----:B------:R-:W-:Y:S01]  /*5a00*/  BAR.SYNC.DEFER_BLOCKING 0x0 ;  /* 0x0000000000007b1d */ /* 0x000fe20000010000 */
[----:B------:R-:W-:-:S02]  /*5a10*/  IMAD R0, R108, UR6, RZ ;  /* 0x000000066c007c24 */ /* 0x000fc4000f8e02ff */
[----:B------:R-:W-:Y:S02]  /*5a20*/  IADD3 R21, R21, R25, RZ ;  /* 0x0000001915157210 */ /* 0x000fe40007ffe0ff */
[----:B0-----:R-:W-:-:S03]  /*5a30*/  IMAD R5, R107, UR7, R0 ;  /* 0x000000076b057c24 */ /* 0x001fc6000f8e0200 */
[----:B------:R-:W0:Y:S01]  /*5a40*/  LDC.64 R26, c[0x0][0x3f0] ;  /* 0x0000fc00ff1a7b82 */ /* 0x000e220000000a00 */
        /* <DEDUP_REMOVED lines=14> */
.L_x_18667:
        /* <DEDUP_REMOVED lines=26> */
.L_x_18711:
[----:B------:R-:W-:Y:S05]  /*5cd0*/  BSYNC B0 ;  /* 0x0000000000007941 */ /* 0x000fea0003800000 */
.L_x_18710:
        /* <DEDUP_REMOVED lines=29> */
.L_x_18713:
[----:B-1----:R-:W2:Y:S02]  /*5eb0*/  S2R R15, SR_TID.X ;  /* 0x00000000000f7919 */ /* 0x002ea40000002100 */
.L_x_18714:
[----:B------:R-:W-:Y:S05]  /*5ec0*/  BSYNC B0 ;  /* 0x0000000000007941 */ /* 0x000fea0003800000 */
.L_x_18712:
        /* <DEDUP_REMOVED lines=22> */
.L_x_18716:
        /* <DEDUP_REMOVED lines=28> */
.L_x_18715:
[----:B------:R-:W-:Y:S05]  /*61f0*/  EXIT ;  /* 0x000000000000794d */ /* 0x000fea0003800000 */
.L_x_18717:
        /* <DEDUP_REMOVED lines=16> */
.L_x_19055:


//--------------------- .text._Z25selective_scan_bwd_kernelI32Selective_Scan_bwd_kernel_traitsILi32ELi4ELb1ELb1ELb1ELb0ELb0EN3c104HalfENS1_7complexIfEEEEv12SSMParamsBwd --------------------------
	.section	.text._Z25selective_scan_bwd_kernelI32Selective_Scan_bwd_kernel_traitsILi32ELi4ELb1ELb1ELb1ELb0ELb0EN3c104HalfENS1_7complexIfEEEEv12SSMParamsBwd,"ax",@progbits
	.align	128
        .global         _Z25selective_scan_bwd_kernelI32Selective_Scan_bwd_kernel_traitsILi32ELi4ELb1ELb1ELb1ELb0ELb0EN3c104HalfENS1_7complexIfEEEEv12SSMParamsBwd
        .type           _Z25selective_scan_bwd_kernelI32Selective_Scan_bwd_kernel_traitsILi32ELi4ELb1ELb1ELb1ELb0ELb0EN3c104HalfENS1_7complexIfEEEEv12SSMParamsBwd,@function
        .size           _Z25selective_scan_bwd_kernelI32Selective_Scan_bwd_kernel_traitsILi32ELi4ELb1ELb1ELb1ELb0ELb0EN3c104HalfENS1_7complexIfEEEEv12SSMParamsBwd,(.L_x_19056 - _Z25selective_scan_bwd_kernelI32Selective_Scan_bwd_kernel_traitsILi32ELi4ELb1ELb1ELb1ELb0ELb0EN3c104HalfENS1_7complexIfEEEEv12SSMParamsBwd)
        .other          _Z25selective_scan_bwd_kernelI32Selective_Scan_bwd_kernel_traitsILi32ELi4ELb1ELb1ELb1ELb0ELb0EN3c104HalfENS1_7complexIfEEEEv12SSMParamsBwd,@"STO_CUDA_ENTRY STV_DEFAULT"
_Z25selective_scan_bwd_kernelI32Selective_Scan_bwd_kernel_traitsILi32ELi4ELb1ELb1ELb1ELb0ELb0EN3c104HalfENS1_7complexIfEEEEv12SSMParamsBwd:
.text._Z25selective_scan_bwd_kernelI32Selective_Scan_bwd_kernel_traitsILi32ELi4ELb1ELb1ELb1ELb0ELb0EN3c104HalfENS1_7complexIfEEEEv12SSMParamsBwd:
        /* <DEDUP_REMOVED lines=54> */
[----:B------:R-:W-:Y:S02]  /*0360*/  LOP3.LUT R0, R5, R4, RZ, 0x3c, !PT ;  /* 0x0000000405007212 */ /* 0x000fe400078e3cff */
[----:B------:R-:W-:Y:S02]  /*0370*/  @!P1 IADD3 R75, R75, 0x1, RZ ;  /* 0x000000014b4b9810 */ /* 0x000fe40007ffe0ff */
[----:B------:R-:W-:Y:S01]  /*0380*/  ISETP.GE.AND P2, PT, R0, RZ, PT ;  /* 0x000000ff0000720c */ /* 0x000fe20003f46270 */
[----:B------:R-:W-:Y:S01]  /*0390*/  UIMAD UR9, UR16, UR10, URZ ;  /* 0x0000000a100972a4 */ /* 0x000fe2000f8e023f */
[----:B------:R-:W-:Y:S01]  /*03a0*/  ISETP.NE.AND P1, PT, R4, RZ, PT ;  /* 0x000000ff0400720c */ /* 0x000fe20003f25270 */
[-C--:B--2---:R-:W-:Y:S01]  /*03b0*/  IMAD R0, R72, R6.reuse, RZ ;  /* 0x0000000648007224 */ /* 0x084fe200078e02ff */
[----:B------:R-:W-:Y:S01]  /*03c0*/  LEA R9, R21, 0xffffff80, 0x7 ;  /* 0xffffff8015097811 */ /* 0x000fe200078e38ff */
[----:B------:R-:W-:Y:S01]  /*03d0*/  IMAD.WIDE.U32 R2, R5, R6, UR4 ;  /* 0x0000000405027e25 */ /* 0x000fe2000f8e0006 */
[----:B------:R-:W-:Y:S01]  /*03e0*/  UIMAD.WIDE.U32 UR6, UR15, UR10, URZ ;  /* 0x0000000a0f0672a5 */ /* 0x000fe2000f8e003f */
[----:B------:R-:W-:Y:S01]  /*03f0*/  @P0 IADD3 R75, R75, 0x1, RZ ;  /* 0x000000014b4b0810 */ /* 0x000fe20007ffe0ff */
[----:B------:R-:W-:Y:S01]  /*0400*/  UIMAD UR10, UR15, UR11, UR9 ;  /* 0x0000000b0f0a72a4 */ /* 0x000fe2000f8e0209 */
[----:B------:R-:W-:Y:S01]  /*0410*/  IMAD R0, R5, R7, R0 ;  /* 0x0000000705007224 */ /* 0x000fe200078e0200 */
[----:B------:R-:W-:Y:S01]  /*0420*/  UIMAD UR8, UR16, UR18, URZ ;  /* 0x00000012100872a4 */ /* 0x000fe2000f8e023f */
[----:B------:R-:W-:-:S02]  /*0430*/  SHF.R.S32.HI R11, RZ, 0x1f, R9 ;  /* 0x0000001fff0b7819 */ /* 0x000fc40000011409 */
[----:B------:R-:W-:Y:S01]  /*0440*/  IADD3 R91, P0, R9, R2, RZ ;  /* 0x00000002095b7210 */ /* 0x000fe20007f1e0ff */
[----:B------:R-:W-:Y:S01]  /*0450*/  UIADD3 UR7, UR7, UR10, URZ ;  /* 0x0000000a07077290 */ /* 0x000fe2000fffe03f */
[C---:B-1----:R-:W-:Y:S01]  /*0460*/  IMAD R2, R72.reuse, R14, RZ ;  /* 0x0000000e48027224 */ /* 0x042fe200078e02ff */
[----:B------:R-:W-:Y:S01]  /*0470*/  UIMAD.WIDE.U32 UR4, UR15, UR18, URZ ;  /* 0x000000120f0472a5 */ /* 0x000fe2000f8e003f */
[----:B------:R-:W-:Y:S01]  /*0480*/  IADD3.X R10, R11, R3, R0, P0, !PT ;  /* 0x000000030b0a7210 */ /* 0x000fe200007fe400 */
[----:B------:R-:W-:Y:S01]  /*0490*/  UIMAD UR11, UR15, UR19, UR8 ;  /* 0x000000130f0b72a4 */ /* 0x000fe2000f8e0208 */
[----:B----4-:R-:W-:Y:S01]  /*04a0*/  IMAD R0, R72, R12, RZ ;  /* 0x0000000c48007224 */ /* 0x010fe200078e02ff */
[----:B------:R-:W-:Y:S01]  /*04b0*/  @!P2 IADD3 R75, -R75, RZ, RZ ;  /* 0x000000ff4b4ba210 */ /* 0x000fe20007ffe1ff */
[----:B------:R-:W-:Y:S01]  /*04c0*/  ULDC.64 UR18, c[0x0][0x240] ;  /* 0x0000900000127ab9 */ /* 0x000fe20000000a00 */
[----:B------:R-:W-:Y:S01]  /*04d0*/  @!P1 LOP3.LUT R75, RZ, R4, RZ, 0x33, !PT ;  /* 0x00000004ff4b9212 */ /* 0x000fe200078e33ff */
[----:B------:R-:W-:Y:S01]  /*04e0*/  UIADD3 UR5, UR5, UR11, URZ ;  /* 0x0000000b05057290 */ /* 0x000fe2000fffe03f */
[----:B------:R-:W-:-:S02]  /*04f0*/  IMAD R4, R5, R15, R2 ;  /* 0x0000000f05047224 */ /* 0x000fc400078e0202 */
[C---:B------:R-:W-:Y:S01]  /*0500*/  IMAD R0, R5.reuse, R13, R0 ;  /* 0x0000000d05007224 */ /* 0x040fe200078e0200 */
[----:B------:R-:W-:Y:S01]  /*0510*/  UIMAD UR14, UR16, UR18, URZ ;  /* 0x00000012100e72a4 */ /* 0x000fe2000f8e023f */
[C---:B------:R-:W-:Y:S01]  /*0520*/  IMAD.WIDE.U32 R2, R5.reuse, R12, UR6 ;  /* 0x0000000605027e25 */ /* 0x040fe2000f8e000c */
[----:B------:R-:W-:Y:S01]  /*0530*/  UIMAD.WIDE.U32 UR8, UR15, UR18, URZ ;  /* 0x000000120f0872a5 */ /* 0x000fe2000f8e003f */
[----:B------:R-:W1:Y:S01]  /*0540*/  LDC.64 R12, c[0x0][0x3d8] ;  /* 0x0000f600ff0c7b82 */ /* 0x000e620000000a00 */
[----:B------:R-:W-:Y:S01]  /*0550*/  SHF.R.S32.HI R77, RZ, 0x1f, R75 ;  /* 0x0000001fff4d7819 */ /* 0x000fe2000001144b */
[----:B------:R-:W-:Y:S01]  /*0560*/  IMAD.WIDE.U32 R6, R5, R14, UR4 ;  /* 0x0000000405067e25 */ /* 0x000fe2000f8e000e */
[----:B------:R-:W-:Y:S01]  /*0570*/  ULDC.64 UR4, c[0x0][0x310] ;  /* 0x0000c40000047ab9 */ /* 0x000fe20000000a00 */
[----:B------:R-:W-:Y:S01]  /*0580*/  ULDC.64 UR10, c[0x0][0x260] ;  /* 0x00009800000a7ab9 */ /* 0x000fe20000000a00 */
[----:B------:R-:W-:-:S03]  /*0590*/  ISETP.NE.U32.AND P0, PT, RZ, UR4, PT ;  /* 0x00000004ff007c0c */ /* 0x000fc6000bf05070 */
[----:B------:R-:W2:Y:S01]  /*05a0*/  LDC.64 R14, c[0x0][0x3f8] ;  /* 0x0000fe00ff0e7b82 */ /* 0x000ea20000000a00 */
[----:B------:R-:W-:Y:S01]  /*05b0*/  ISETP.NE.AND.EX P0, PT, RZ, UR5, PT, P0 ;  /* 0x00000005ff007c0c */ /* 0x000fe2000bf05300 */
[----:B------:R-:W-:Y:S01]  /*05c0*/  UIMAD UR14, UR15, UR19, UR14 ;  /* 0x000000130f0e72a4 */ /* 0x000fe2000f8e020e */
[----:B------:R-:W-:Y:S01]  /*05d0*/  IADD3 R93, P1, R9, R2, RZ ;  /* 0x00000002095d7210 */ /* 0x000fe20007f3e0ff */
[----:B------:R-:W-:Y:S01]  /*05e0*/  IMAD R2, R77, R16, RZ ;  /* 0x000000104d027224 */ /* 0x000fe200078e02ff */
[----:B------:R-:W-:Y:S01]  /*05f0*/  IADD3 R9, P2, R9, R6, RZ ;  /* 0x0000000609097210 */ /* 0x000fe20007f5e0ff */
[----:B------:R-:W-:Y:S02]  /*0600*/  UIADD3 UR9, UR9, UR14, URZ ;  /* 0x0000000e09097290 */ /* 0x000fe4000fffe03f */
[----:B------:R-:W-:Y:S01]  /*0610*/  UIMAD UR6, UR16, UR10, URZ ;  /* 0x0000000a100672a4 */ /* 0x000fe2000f8e023f */
[C---:B------:R-:W-:Y:S01]  /*0620*/  IADD3.X R8, R11.reuse, R3, R0, P1, !PT ;  /* 0x000000030b087210 */ /* 0x040fe20000ffe400 */
[----:B------:R-:W-:Y:S01]  /*0630*/  UIMAD.WIDE.U32 UR4, UR15, UR10, URZ ;  /* 0x0000000a0f0472a5 */ /* 0x000fe2000f8e003f */
[----:B------:R-:W-:Y:S01]  /*0640*/  IADD3.X R6, R11, R7, R4, P2, !PT ;  /* 0x000000070b067210 */ /* 0x000fe200017fe404 */
[C---:B------:R-:W-:Y:S01]  /*0650*/  IMAD R11, R75.reuse, R17, R2 ;  /* 0x000000114b0b7224 */ /* 0x040fe200078e0202 */
[----:B------:R-:W-:Y:S01]  /*0660*/  UIMAD UR6, UR15, UR11, UR6 ;  /* 0x0000000b0f0672a4 */ /* 0x000fe2000f8e0206 */
[----:B------:R-:W-:Y:S01]  /*0670*/  IMAD.WIDE.U32 R2, R75, R16, UR8 ;  /* 0x000000084b027e25 */ /* 0x000fe2000f8e0010 */
[----:B------:R-:W4:Y:S01]  /*0680*/  @P0 LDC.64 R66, c[0x0][0x310] ;  /* 0x0000c400ff420b82 */ /* 0x000f220000000a00 */
[----:B-1----:R-:W-:Y:S01]  /*0690*/  ISETP.NE.U32.AND P1, PT, R12, RZ, PT ;  /* 0x000000ff0c00720c */ /* 0x002fe20003f25070 */
[----:B------:R-:W-:Y:S01]  /*06a0*/  UIADD3 UR5, UR5, UR6, URZ ;  /* 0x0000000605057290 */ /* 0x000fe2000fffe03f */
[----:B------:R-:W-:Y:S01]  /*06b0*/  LEA R7, R21, 0xffffff00, 0x8 ;  /* 0xffffff0015077811 */ /* 0x000fe200078e40ff */
[----:B------:R-:W-:-:S04]  /*06c0*/  IMAD R0, R77, R18, RZ ;  /* 0x000000124d007224 */ /* 0x000fc800078e02ff */
[----:B------:R-:W1:Y:S01]  /*06d0*/  @P0 LDC R16, c[0x0][0x214] ;  /* 0x00008500ff100b82 */ /* 0x000e620000000800 */
[----:B------:R-:W-:Y:S02]  /*06e0*/  ISETP.NE.AND.EX P1, PT, R13, RZ, PT, P1 ;  /* 0x000000ff0d00720c */ /* 0x000fe40003f25310 */
[----:B--2---:R-:W-:Y:S02]  /*06f0*/  ISETP.NE.U32.AND P2, PT, R14, RZ, PT ;  /* 0x000000ff0e00720c */ /* 0x004fe40003f45070 */
[----:B------:R-:W-:Y:S02]  /*0700*/  IADD3 R97, P3, R7, R2, RZ ;  /* 0x0000000207617210 */ /* 0x000fe40007f7e0ff */
[----:B------:R-:W-:Y:S01]  /*0710*/  IADD3 R27, R3, R11, RZ ;  /* 0x0000000b031b7210 */ /* 0x000fe20007ffe0ff */
[C---:B------:R-:W-:Y:S01]  /*0720*/  IMAD R11, R75.reuse, R19, R0 ;  /* 0x000000134b0b7224 */ /* 0x040fe200078e0200 */
[----:B------:R-:W2:Y:S01]  /*0730*/  @P0 LDC R17, c[0x0][0x21c] ;  /* 0x00008700ff110b82 */ /* 0x000ea20000000800 */
[----:B------:R-:W-:Y:S01]  /*0740*/  IMAD.WIDE.U32 R2, R75, R18, UR4 ;  /* 0x000000044b027e25 */ /* 0x000fe2000f8e0012 */
[----:B------:R-:W-:-:S06]  /*0750*/  ISETP.NE.AND.EX P2, PT, R15, RZ, PT, P2 ;  /* 0x000000ff0f00720c */ /* 0x000fcc0003f45320 */
[----:B------:R-:W4:Y:S01]  /*0760*/  LDC.64 R18, c[0x0][0x2d8] ;  /* 0x0000b600ff127b82 */ /* 0x000f220000000a00 */
[----:B------:R-:W-:Y:S02]  /*0770*/  CS2R R64, SRZ ;  /* 0x0000000000407805 */ /* 0x000fe4000001ff00 */
[----:B------:R-:W-:Y:S02]  /*0780*/  SHF.R.S32.HI R0, RZ, 0x1f, R7 ;  /* 0x0000001fff007819 */ /* 0x000fe40000011407 */
[----:B------:R-:W-:Y:S02]  /*0790*/  @P1 LEA R64, P4, R5, R12, 0x2 ;  /* 0x0000000c05401211 */ /* 0x000fe400078810ff */
[----:B------:R-:W-:Y:S02]  /*07a0*/  IADD3 R7, P5, R7, R2, RZ ;  /* 0x0000000207077210 */ /* 0x000fe40007fbe0ff */
[----:B------:R-:W-:Y:S02]  /*07b0*/  IADD3 R11, R3, R11, RZ ;  /* 0x0000000b030b7210 */ /* 0x000fe40007ffe0ff */
[----:B------:R-:W-:-:S02]  /*07c0*/  CS2R R62, SRZ ;  /* 0x00000000003e7805 */ /* 0x000fc4000001ff00 */
[--C-:B------:R-:W-:Y:S02]  /*07d0*/  @P1 LEA.HI.X R65, R5, R13, R72.reuse, 0x2, P4 ;  /* 0x0000000d05411211 */ /* 0x100fe400020f1448 */
[C---:B------:R-:W-:Y:S02]  /*07e0*/  IADD3.X R4, R0.reuse, R27, RZ, P3, !PT ;  /* 0x0000001b00047210 */ /* 0x040fe40001ffe4ff */
[----:B------:R-:W-:Y:S02]  /*07f0*/  ISETP.GE.AND P1, PT, R21, 0x1, PT ;  /* 0x000000011500780c */ /* 0x000fe40003f26270 */
[C---:B------:R-:W-:Y:S02]  /*0800*/  @P2 LEA R62, P3, R5.reuse, R14, 0x2 ;  /* 0x0000000e053e2211 */ /* 0x040fe400078610ff */
[----:B------:R-:W-:Y:S01]  /*0810*/  IADD3.X R2, R0, R11, RZ, P5, !PT ;  /* 0x0000000b00027210 */ /* 0x000fe20002ffe4ff */
[----:B-1----:R-:W-:Y:S01]  /*0820*/  @P0 IMAD R0, R16, UR15, R5 ;  /* 0x0000000f10000c24 */ /* 0x002fe2000f8e0205 */
[----:B------:R-:W-:-:S02]  /*0830*/  @P2 LEA.HI.X R63, R5, R15, R72, 0x2, P3 ;  /* 0x0000000f053f2211 */ /* 0x000fc400018f1448 */
[----:B0-----:R-:W-:Y:S01]  /*0840*/  LEA R90, P2, R91, R22, 0x1 ;  /* 0x000000165b5a7211 */ /* 0x001fe200078408ff */
[----:B------:R-:W-:Y:S01]  /*0850*/  @P0 IMAD R0, R0, R21, RZ ;  /* 0x0000001500000224 */ /* 0x000fe200078e02ff */
[----:B---3--:R-:W-:Y:S02]  /*0860*/  LEA R92, P3, R93, R24, 0x1 ;  /* 0x000000185d5c7211 */ /* 0x008fe400078608ff */
[----:B------:R-:W-:Y:S01]  /*0870*/  LEA.HI.X R91, R91, R23, R10, 0x1, P2 ;  /* 0x000000175b5b7211 */ /* 0x000fe200010f0c0a */
[----:B--2---:R-:W-:Y:S01]  /*0880*/  @P0 IMAD R3, R0, R17, RZ ;  /* 0x0000001100030224 */ /* 0x004fe200078e02ff */
[----:B------:R-:W-:Y:S02]  /*0890*/  LEA.HI.X R93, R93, R25, R8, 0x1, P3 ;  /* 0x000000195d5d7211 */ /* 0x000fe400018f0c08 */
[----:B------:R-:W-:Y:S02]  /*08a0*/  LEA R94, P2, R9, R94, 0x1 ;  /* 0x0000005e095e7211 */ /* 0x000fe400078408ff */
[----:B----4-:R-:W-:-:S02]  /*08b0*/  LEA R96, P3, R97, R18, 0x1 ;  /* 0x0000001261607211 */ /* 0x010fc400078608ff */
[----:B------:R-:W-:Y:S01]  /*08c0*/  LEA R98, P4, R7, R98, 0x1 ;  /* 0x0000006207627211 */ /* 0x000fe200078808ff */
[----:B------:R-:W-:Y:S01]  /*08d0*/  HFMA2.MMA R78, -RZ, RZ, 0, 0 ;  /* 0x00000000ff4e7435 */ /* 0x000fe200000001ff */
[----:B------:R-:W-:Y:S01]  /*08e0*/  @P0 IMAD.WIDE R66, R3, 0x10, R66 ;  /* 0x0000001003420825 */ /* 0x000fe200078e0242 */
        /* <DEDUP_REMOVED lines=14> */
[----:B------:R-:W-:Y:S01]  /*09d0*/  ULDC UR4, c[0x0][0x224] ;  /* 0x0000890000047ab9 */ /* 0x000fe20000000800 */
[C---:B0-----:R-:W-:Y:S02]  /*09e0*/  LOP3.LUT R0, R79.reuse, 0xffffffe0, RZ, 0xc0, !PT ;  /* 0xffffffe04f007812 */ /* 0x041fe400078ec0ff */
[C---:B------:R-:W-:Y:S02]  /*09f0*/  SHF.L.U32 R81, R79.reuse, 0x3, RZ ;  /* 0x000000034f517819 */ /* 0x040fe400000006ff */
[C---:B------:R-:W-:Y:S02]  /*0a00*/  LOP3.LUT R3, R0.reuse, 0x1f, R79, 0xf8, !PT ;  /* 0x0000001f00037812 */ /* 0x040fe400078ef84f */
[----:B------:R-:W-:Y:S02]  /*0a10*/  IADD3 R2, R79, 0x80, RZ ;  /* 0x000000804f027810 */ /* 0x000fe40007ffe0ff */
[----:B------:R-:W-:-:S02]  /*0a20*/  IADD3 R3, R0, R3, RZ ;  /* 0x0000000300037210 */ /* 0x000fc40007ffe0ff */
[C---:B------:R-:W-:Y:S02]  /*0a30*/  IADD3 R0, R79.reuse, 0x60, RZ ;  /* 0x000000604f007810 */ /* 0x040fe40007ffe0ff */
[C---:B------:R-:W-:Y:S02]  /*0a40*/  IADD3 R4, R79.reuse, 0xa0, RZ ;  /* 0x000000a04f047810 */ /* 0x040fe40007ffe0ff */
[----:B------:R-:W-:Y:S02]  /*0a50*/  LEA.HI.SX32 R82, R0, R79, 0x1b ;  /* 0x0000004f00527211 */ /* 0x000fe400078fdaff */
[----:B------:R-:W-:Y:S02]  /*0a60*/  IADD3 R6, R79, 0xc0, RZ ;  /* 0x000000c04f067810 */ /* 0x000fe40007ffe0ff */
[----:B------:R-:W-:Y:S02]  /*0a70*/  IADD3 R89, R83, 0x420, RZ ;  /* 0x0000042053597810 */ /* 0x000fe40007ffe0ff */
[----:B------:R-:W-:-:S02]  /*0a80*/  LEA.HI.SX32 R0, R81, R81, 0x1b ;  /* 0x0000005151007211 */ /* 0x000fc400078fdaff */
[C---:B------:R-:W-:Y:S02]  /*0a90*/  IADD3 R8, R79.reuse, 0xe0, RZ ;  /* 0x000000e04f087810 */ /* 0x040fe40007ffe0ff */
[-C--:B------:R-:W-:Y:S02]  /*0aa0*/  LEA.HI.SX32 R88, R79, R79.reuse, 0x1b ;  /* 0x0000004f4f587211 */ /* 0x080fe400078fdaff */
[-C--:B------:R-:W-:Y:S02]  /*0ab0*/  LEA.HI.SX32 R2, R2, R79.reuse, 0x1b ;  /* 0x0000004f02027211 */ /* 0x080fe400078fdaff */
[-C--:B------:R-:W-:Y:S02]  /*0ac0*/  LEA.HI.SX32 R4, R4, R79.reuse, 0x1b ;  /* 0x0000004f04047211 */ /* 0x080fe400078fdaff */
[----:B------:R-:W-:Y:S02]  /*0ad0*/  LEA.HI.SX32 R6, R6, R79, 0x1b ;  /* 0x0000004f06067211 */ /* 0x000fe400078fdaff */
[----:B------:R-:W-:-:S02]  /*0ae0*/  LEA R87, R0, R89, 0x2 ;  /* 0x0000005900577211 */ /* 0x000fc400078e10ff */
[----:B------:R-:W-:Y:S02]  /*0af0*/  LEA.HI.SX32 R8, R8, R79, 0x1b ;  /* 0x0000004f08087211 */ /* 0x000fe400078fdaff */
[----:B------:R-:W-:Y:S02]  /*0b00*/  SHF.R.S32.HI R0, RZ, 0x1f, R3 ;  /* 0x0000001fff007819 */ /* 0x000fe40000011403 */
[-C--:B------:R-:W-:Y:S02]  /*0b10*/  LEA R82, R82, R89.reuse, 0x2 ;  /* 0x0000005952527211 */ /* 0x080fe400078e10ff */
[-C--:B------:R-:W-:Y:S02]  /*0b20*/  LEA R84, R2, R89.reuse, 0x2 ;  /* 0x0000005902547211 */ /* 0x080fe400078e10ff */
[-C--:B------:R-:W-:Y:S02]  /*0b30*/  LEA R85, R4, R89.reuse, 0x2 ;  /* 0x0000005904557211 */ /* 0x080fe400078e10ff */
[----:B------:R-:W-:-:S02]  /*0b40*/  LEA R86, R6, R89, 0x2 ;  /* 0x0000005906567211 */ /* 0x000fc400078e10ff */
[-C--:B------:R-:W-:Y:S02]  /*0b50*/  LEA R88, R88, R89.reuse, 0x2 ;  /* 0x0000005958587211 */ /* 0x080fe400078e10ff */
[----:B------:R-:W-:Y:S02]  /*0b60*/  LEA R89, R8, R89, 0x2 ;  /* 0x0000005908597211 */ /* 0x000fe400078e10ff */
[----:B------:R-:W-:Y:S02]  /*0b70*/  LOP3.LUT R159, R79, 0x1f, RZ, 0xc0, !PT ;  /* 0x0000001f4f9f7812 */ /* 0x000fe400078ec0ff */
[C---:B------:R-:W-:Y:S02]  /*0b80*/  SHF.L.U64.HI R101, R3.reuse, 0x3, R0 ;  /* 0x0000000303657819 */ /* 0x040fe40000010200 */
[----:B------:R-:W-:Y:S02]  /*0b90*/  SHF.L.U32 R102, R3, 0x3, RZ ;  /* 0x0000000303667819 */ /* 0x000fe400000006ff */
[----:B------:R-:W-:Y:S01]  /*0ba0*/  MOV R100, UR4 ;  /* 0x0000000400647c02 */ /* 0x000fe20008000f00 */
[----:B--2---:R-:W-:-:S06]  /*0bb0*/  UMOV UR4, URZ ;  /* 0x0000003f00047c82 */ /* 0x004fcc0008000000 */
.L_x_18751:
        /* <DEDUP_REMOVED lines=24> */
[----:B------:R-:W-:Y:S02]  /*0d40*/  @!P0 CS2R R114, SRZ ;  /* 0x0000000000728805 */ /* 0x000fe4000001ff00 */
[----:B------:R-:W-:Y:S01]  /*0d50*/  @!P0 CS2R R112, SRZ ;  /* 0x0000000000708805 */ /* 0x000fe2000001ff00 */
        /* <DEDUP_REMOVED lines=21> */
[----:B------:R-:W-:Y:S01]  /*0eb0*/  IADD3 R109, R100, -0x1, RZ ;  /* 0xffffffff646d7810 */ /* 0x000fe20007ffe0ff */
[----:B------:R-:W-:Y:S01]  /*0ec0*/  USHF.R.U32.HI UR10, URZ, 0x1, UR7 ;  /* 0x000000013f0a7899 */ /* 0x000fe20008011607 */
[----:B------:R-:W-:Y:S01]  /*0ed0*/  SHF.R.U32.HI R123, RZ, 0x10, R121 ;  /* 0x00000010ff7b7819 */ /* 0x000fe20000011679 */
[----:B------:R-:W-:Y:S01]  /*0ee0*/  USHF.R.U64 UR9, UR6, 0x1, UR7 ;  /* 0x0000000106097899 */ /* 0x000fe20008001207 */
[----:B------:R-:W-:Y:S01]  /*0ef0*/  HFMA2.MMA R116, -RZ, RZ, 0, 0 ;  /* 0x00000000ff747435 */ /* 0x000fe200000001ff */
[----:B------:R-:W-:Y:S01]  /*0f00*/  UIMAD UR10, UR10, UR15, URZ ;  /* 0x0000000f0a0a72a4 */ /* 0x000fe2000f8e023f */
[----:B------:R-:W1:Y:S01]  /*0f10*/  LDC.64 R10, c[0x0][0x370] ;  /* 0x0000dc00ff0a7b82 */ /* 0x000e620000000a00 */
[----:B------:R-:W-:Y:S01]  /*0f20*/  ULDC.64 UR6, c[0x0][0x368] ;  /* 0x0000da0000067ab9 */ /* 0x000fe20000000a00 */
[----:B------:R-:W-:Y:S01]  /*0f30*/  HADD2.F32 R123, -RZ, R123.H0_H0 ;  /* 0x2000007bff7b7230 */ /* 0x000fe20000004100 */
[----:B------:R-:W-:Y:S01]  /*0f40*/  USHF.R.U32.HI UR8, URZ, 0x1, UR7 ;  /* 0x000000013f087899 */ /* 0x000fe20008011607 */
[----:B------:R-:W-:Y:S01]  /*0f50*/  CS2R R114, SRZ ;  /* 0x0000000000727805 */ /* 0x000fe2000001ff00 */
[----:B------:R-:W-:Y:S01]  /*0f60*/  USHF.R.U64 UR5, UR6, 0x1, UR7 ;  /* 0x0000000106057899 */ /* 0x000fe20008001207 */
[----:B------:R-:W-:Y:S01]  /*0f70*/  CS2R R112, SRZ ;  /* 0x0000000000707805 */ /* 0x000fe2000001ff00 */
[----:B------:R-:W-:Y:S01]  /*0f80*/  UIMAD.WIDE.U32 UR6, UR9, UR15, URZ ;  /* 0x0000000f090672a5 */ /* 0x000fe2000f8e003f */
[----:B------:R-:W2:Y:S01]  /*0f90*/  LDC.64 R16, c[0x0][0x3c8] ;  /* 0x0000f200ff107b82 */ /* 0x000ea20000000a00 */
[----:B------:R-:W-:Y:S01]  /*0fa0*/  UIMAD UR10, UR16, UR9, UR10 ;  /* 0x00000009100a72a4 */ /* 0x000fe2000f8e020a */
[----:B------:R-:W-:Y:S01]  /*0fb0*/  LEA R118, R80, R83, 0x4 ;  /* 0x0000005350767211 */ /* 0x000fe200078e20ff */
[----:B------:R-:W-:Y:S01]  /*0fc0*/  UIMAD UR11, UR8, UR15, URZ ;  /* 0x0000000f080b72a4 */ /* 0x000fe2000f8e023f */
[----:B------:R-:W-:Y:S01]  /*0fd0*/  IADD3 R119, R79, 0x200, RZ ;  /* 0x000002004f777810 */ /* 0x000fe20007ffe0ff */
[----:B------:R-:W-:Y:S01]  /*0fe0*/  UIADD3 UR7, UR7, UR10, URZ ;  /* 0x0000000a07077290 */ /* 0x000fe2000fffe03f */
[----:B------:R-:W-:Y:S01]  /*0ff0*/  FADD.FTZ R123, R123, R74 ;  /* 0x0000004a7b7b7221 */ /* 0x000fe20000010000 */
[----:B------:R-:W-:Y:S01]  /*1000*/  UIMAD.WIDE.U32 UR8, UR5, UR15, URZ ;  /* 0x0000000f050872a5 */ /* 0x000fe2000f8e003f */
[----:B------:R-:W3:Y:S01]  /*1010*/  LDC.64 R18, c[0x0][0x3d0] ;  /* 0x0000f400ff127b82 */ /* 0x000ee20000000a00 */
[-C--:B0-----:R-:W-:Y:S01]  /*1020*/  IMAD R0, R77, R6.reuse, RZ ;  /* 0x000000064d007224 */ /* 0x081fe200078e02ff */
[----:B------:R-:W-:Y:S01]  /*1030*/  UIMAD UR11, UR16, UR5, UR11 ;  /* 0x00000005100b72a4 */ /* 0x000fe2000f8e020b */
[C---:B------:R-:W-:Y:S01]  /*1040*/  IMAD.WIDE.U32 R2, R75.reuse, R6, UR6 ;  /* 0x000000064b027e25 */ /* 0x040fe2000f8e0006 */
[----:B------:R-:W-:Y:S01]  /*1050*/  ULDC.64 UR6, c[0x0][0x230] ;  /* 0x00008c0000067ab9 */ /* 0x000fe20000000a00 */
[----:B------:R-:W-:Y:S01]  /*1060*/  UMOV UR5, URZ ;  /* 0x0000003f00057c82 */ /* 0x000fe20008000000 */
[----:B------:R-:W-:Y:S01]  /*1070*/  UIADD3 UR9, UR9, UR11, URZ ;  /* 0x0000000b09097290 */ /* 0x000fe2000fffe03f */
[----:B------:R-:W-:Y:S01]  /*1080*/  IMAD R7, R75, R7, R0 ;  /* 0x000000074b077224 */ /* 0x000fe200078e0200 */
[----:B------:R-:W0:Y:S01]  /*1090*/  LDC R15, c[0x0][0x224] ;  /* 0x00008900ff0f7b82 */ /* 0x000e220000000800 */
[-C--:B-1----:R-:W-:Y:S01]  /*10a0*/  IMAD R0, R77, R10.reuse, RZ ;  /* 0x0000000a4d007224 */ /* 0x082fe200078e02ff */
[----:B------:R-:W-:Y:S01]  /*10b0*/  ULDC UR24, c[0x0][0x224] ;  /* 0x0000890000187ab9 */ /* 0x000fe20000000800 */
[----:B------:R-:W-:Y:S01]  /*10c0*/  IMAD.WIDE.U32 R30, R5, UR6, RZ ;  /* 0x00000006051e7c25 */ /* 0x000fe2000f8e00ff */
[----:B------:R-:W-:Y:S01]  /*10d0*/  ULDC UR25, c[0x0][0x21c] ;  /* 0x0000870000197ab9 */ /* 0x000fe20000000800 */
[----:B------:R-:W-:Y:S01]  /*10e0*/  ULDC.64 UR26, c[0x0][0x370] ;  /* 0x0000dc00001a7ab9 */ /* 0x000fe20000000a00 */
[----:B------:R-:W-:Y:S01]  /*10f0*/  ULDC.64 UR28, c[0x0][0x350] ;  /* 0x0000d400001c7ab9 */ /* 0x000fe20000000a00 */
[----:B------:R-:W-:Y:S01]  /*1100*/  IMAD R11, R75, R11, R0 ;  /* 0x0000000b4b0b7224 */ /* 0x000fe200078e0200 */
[----:B------:R-:W-:Y:S01]  /*1110*/  IADD3 R0, R3, R7, RZ ;  /* 0x0000000703007210 */ /* 0x000fe20007ffe0ff */
[----:B------:R-:W-:Y:S01]  /*1120*/  IMAD.WIDE.U32 R8, R75, R10, UR8 ;  /* 0x000000084b087e25 */ /* 0x000fe2000f8e000a */
[C---:B--2---:R-:W-:Y:S01]  /*1130*/  LEA R6, P0, R2.reuse, R16, 0x3 ;  /* 0x0000001002067211 */ /* 0x044fe200078018ff */
[----:B------:R-:W1:Y:S01]  /*1140*/  LDC R117, c[0x0][0x224] ;  /* 0x00008900ff757b82 */ /* 0x000e620000000800 */
[----:B------:R-:W-:Y:S01]  /*1150*/  ULDC.64 UR20, c[0x0][0x360] ;  /* 0x0000d80000147ab9 */ /* 0x000fe20000000a00 */
[----:B------:R-:W-:Y:S01]  /*1160*/  ULDC.64 UR22, c[0x0][0x380] ;  /* 0x0000e00000167ab9 */ /* 0x000fe20000000a00 */
[----:B------:R-:W-:Y:S01]  /*1170*/  LEA.HI.X R7, R2, R17, R0, 0x3, P0 ;  /* 0x0000001102077211 */ /* 0x000fe200000f1c00 */
[----:B------:R-:W-:Y:S01]  /*1180*/  ULDC.64 UR10, c[0x0][0x250] ;  /* 0x00009400000a7ab9 */ /* 0x000fe20000000a00 */
[----:B------:R-:W-:Y:S01]  /*1190*/  IADD3 R0, R9, R11, RZ ;  /* 0x0000000b09007210 */ /* 0x000fe20007ffe0ff */
[----:B------:R-:W-:Y:S01]  /*11a0*/  ULDC.64 UR8, c[0x0][0x238] ;  /* 0x00008e0000087ab9 */ /* 0x000fe20000000a00 */
[C---:B---3--:R-:W-:Y:S01]  /*11b0*/  LEA R10, P0, R8.reuse, R18, 0x3 ;  /* 0x00000012080a7211 */ /* 0x048fe200078018ff */
[----:B------:R-:W-:Y:S01]  /*11c0*/  IMAD.WIDE.U32 R2, R79, 0x4, R6 ;  /* 0x000000044f027825 */ /* 0x000fe200078e0006 */
[----:B------:R-:W2:Y:S01]  /*11d0*/  LDC.64 R28, c[0x0][0x368] ;  /* 0x0000da00ff1c7b82 */ /* 0x000ea20000000a00 */
[----:B------:R-:W-:Y:S01]  /*11e0*/  ULDC.64 UR18, c[0x0][0x270] ;  /* 0x00009c0000127ab9 */ /* 0x000fe20000000a00 */
[----:B------:R-:W-:-:S02]  /*11f0*/  LEA.HI.X R11, R8, R19, R0, 0x3, P0 ;  /* 0x00000013080b7211 */ /* 0x000fc400000f1c00 */
[----:B0-----:R-:W-:Y:S02]  /*1200*/  LEA R9, R15, UR4, 0x8 ;  /* 0x000000040f097c11 */ /* 0x001fe4000f8e40ff */
[----:B------:R-:W-:Y:S01]  /*1210*/  LEA.HI R0, R109, R109, RZ, 0x1 ;  /* 0x0000006d6d007211 */ /* 0x000fe200078f08ff */
[----:B------:R-:W-:Y:S01]  /*1220*/  IMAD.WIDE.U32 R6, R79, 0x4, R10 ;  /* 0x000000044f067825 */ /* 0x000fe200078e000a */
[----:B------:R-:W0:Y:S02]  /*1230*/  LDC.64 R26, c[0x0][0x348] ;  /* 0x0000d200ff1a7b82 */ /* 0x000e240000000a00 */
[----:B------:R-:W-:Y:S01]  /*1240*/  LOP3.LUT R0, R0, 0xfffffe, RZ, 0xc0, !PT ;  /* 0x00fffffe00007812 */ /* 0x000fe200078ec0ff */
[----:B------:R-:W-:-:S03]  /*1250*/  IMAD.WIDE R2, R9, 0x4, R2 ;  /* 0x0000000409027825 */ /* 0x000fc600078e0202 */
[----:B------:R-:W-:Y:S01]  /*1260*/  IADD3 R109, R109, -R0, RZ ;  /* 0x800000006d6d7210 */ /* 0x000fe20007ffe0ff */
[----:B------:R-:W-:Y:S01]  /*1270*/  IMAD.WIDE R6, R9, 0x4, R6 ;  /* 0x0000000409067825 */ /* 0x000fe200078e0206 */
[----:B------:R-:W3:Y:S01]  /*1280*/  LDC.64 R24, c[0x0][0x3c8] ;  /* 0x0000f200ff187b82 */ /* 0x000ee20000000a00 */
[C---:B------:R-:W-:Y:S02]  /*1290*/  IADD3 R58, P0, R2.reuse, -0x380, RZ ;  /* 0xfffffc80023a7810 */ /* 0x040fe40007f1e0ff */
[----:B------:R-:W-:Y:S01]  /*12a0*/  IADD3 R56, P1, R2, -0x300, RZ ;  /* 0xfffffd0002387810 */ /* 0x000fe20007f3e0ff */
[----:B------:R-:W-:Y:S01]  /*12b0*/  IMAD R0, R72, UR6, RZ ;  /* 0x0000000648007c24 */ /* 0x000fe2000f8e02ff */
[C---:B------:R-:W-:Y:S01]  /*12c0*/  IADD3 R54, P2, R2.reuse, -0x280, RZ ;  /* 0xfffffd8002367810 */ /* 0x040fe20007f5e0ff */
[----:B------:R-:W-:Y:S01]  /*12d0*/  UMOV UR6, URZ ;  /* 0x0000003f00067c82 */ /* 0x000fe20008000000 */
[C---:B------:R-:W-:Y:S01]  /*12e0*/  IADD3 R52, P3, R2.reuse, -0x200, RZ ;  /* 0xfffffe0002347810 */ /* 0x040fe20007f7e0ff */
[----:B------:R-:W4:Y:S01]  /*12f0*/  LDC.64 R22, c[0x0][0x360] ;  /* 0x0000d800ff167b82 */ /* 0x000f220000000a00 */
[C---:B------:R-:W-:Y:S01]  /*1300*/  IADD3 R50, P4, R2.reuse, -0x180, RZ ;  /* 0xfffffe8002327810 */ /* 0x040fe20007f9e0ff */
[----:B------:R-:W-:Y:S01]  /*1310*/  IMAD R125, R5, UR7, R0 ;  /* 0x00000007057d7c24 */ /* 0x000fe2000f8e0200 */
[C---:B------:R-:W-:Y:S01]  /*1320*/  IADD3 R48, P5, R2.reuse, -0x100, RZ ;  /* 0xffffff0002307810 */ /* 0x040fe20007fbe0ff */
[----:B------:R-:W-:Y:S01]  /*1330*/  FADD.FTZ R0, R13, R13 ;  /* 0x0000000d0d007221 */ /* 0x000fe20000010000 */
[----:B------:R-:W-:Y:S01]  /*1340*/  IADD3 R46, P6, R2, -0x80, RZ ;  /* 0xffffff80022e7810 */ /* 0x000fe20007fde0ff */
[----:B------:R-:W-:Y:S01]  /*1350*/  FADD.FTZ R2, R4, R4 ;  /* 0x0000000404027221 */ /* 0x000fe20000010000 */
[C---:B------:R-:W-:Y:S01]  /*1360*/  IADD3.X R59, R3.reuse, -0x1, RZ, P0, !PT ;  /* 0xffffffff033b7810 */ /* 0x040fe200007fe4ff */
[----:B------:R-:W0:Y:S01]  /*1370*/  LDC.64 R20, c[0x0][0x3d0] ;  /* 0x0000f400ff147b82 */ /* 0x000e220000000a00 */
[C---:B------:R-:W-:Y:S01]  /*1380*/  IADD3.X R57, R3.reuse, -0x1, RZ, P1, !PT ;  /* 0xffffffff03397810 */ /* 0x040fe20000ffe4ff */
[----:B------:R-:W-:Y:S01]  /*1390*/  FADD.FTZ R4, R14, R14 ;  /* 0x0000000e0e047221 */ /* 0x000fe20000010000 */
[C---:B------:R-:W-:Y:S01]  /*13a0*/  IADD3.X R55, R3.reuse, -0x1, RZ, P2, !PT ;  /* 0xffffffff03377810 */ /* 0x040fe200017fe4ff */
[----:B------:R-:W-:Y:S01]  /*13b0*/  ULDC UR7, c[0x0][0x218] ;  /* 0x0000860000077ab9 */ /* 0x000fe20000000800 */
[----:B------:R-:W-:-:S02]  /*13c0*/  IADD3.X R53, R3, -0x1, RZ, P3, !PT ;  /* 0xffffffff03357810 */ /* 0x000fc40001ffe4ff */
[C---:B------:R-:W-:Y:S01]  /*13d0*/  IADD3.X R51, R3.reuse, -0x1, RZ, P4, !PT ;  /* 0xffffffff03337810 */ /* 0x040fe200027fe4ff */
[----:B------:R-:W0:Y:S01]  /*13e0*/  LDC.64 R18, c[0x0][0x380] ;  /* 0x0000e000ff127b82 */ /* 0x000e220000000a00 */
[C---:B------:R-:W-:Y:S02]  /*13f0*/  IADD3.X R49, R3.reuse, -0x1, RZ, P5, !PT ;  /* 0xffffffff03317810 */ /* 0x040fe40002ffe4ff */
[----:B------:R-:W-:Y:S01]  /*1400*/  IADD3.X R47, R3, -0x1, RZ, P6, !PT ;  /* 0xffffffff032f7810 */ /* 0x000fe200037fe4ff */
[----:B------:R-:W-:Y:S01]  /*1410*/  FADD.FTZ R3, R12, R12 ;  /* 0x0000000c0c037221 */ /* 0x000fe20000010000 */
[C---:B------:R-:W-:Y:S02]  /*1420*/  IADD3 R44, P0, R6.reuse, -0x380, RZ ;  /* 0xfffffc80062c7810 */ /* 0x040fe40007f1e0ff */
[C---:B------:R-:W-:Y:S01]  /*1430*/  IADD3 R42, P1, R6.reuse, -0x300, RZ ;  /* 0xfffffd00062a7810 */ /* 0x040fe20007f3e0ff */
[----:B------:R-:W0:Y:S01]  /*1440*/  LDC.64 R16, c[0x0][0x2d0] ;  /* 0x0000b400ff107b82 */ /* 0x000e220000000a00 */
[----:B------:R-:W-:-:S02]  /*1450*/  IADD3 R40, P2, R6, -0x280, RZ ;  /* 0xfffffd8006287810 */ /* 0x000fc40007f5e0ff */
[C---:B------:R-:W-:Y:S02]  /*1460*/  IADD3 R38, P3, R6.reuse, -0x200, RZ ;  /* 0xfffffe0006267810 */ /* 0x040fe40007f7e0ff */
[C---:B------:R-:W-:Y:S02]  /*1470*/  IADD3 R36, P4, R6.reuse, -0x180, RZ ;  /* 0xfffffe8006247810 */ /* 0x040fe40007f9e0ff */
[C---:B------:R-:W-:Y:S02]  /*1480*/  IADD3 R34, P5, R6.reuse, -0x100, RZ ;  /* 0xffffff0006227810 */ /* 0x040fe40007fbe0ff */
[----:B------:R-:W-:Y:S02]  /*1490*/  IADD3 R32, P6, R6, -0x80, RZ ;  /* 0xffffff8006207810 */ /* 0x000fe40007fde0ff */
[----:B------:R-:W-:Y:S01]  /*14a0*/  SHF.R.U64 R9, R120, 0x10, R121 ;  /* 0x0000001078097819 */ /* 0x000fe20000001279 */
[----:B------:R-:W-:Y:S01]  /*14b0*/  HADD2.F32 R121, -RZ, R121.H0_H0 ;  /* 0x20000079ff797230 */ /* 0x000fe20000004100 */
[----:B------:R-:W-:-:S02]  /*14c0*/  IADD3.X R45, R7, -0x1, RZ, P0, !PT ;  /* 0xffffffff072d7810 */ /* 0x000fc400007fe4ff */
[C---:B------:R-:W-:Y:S01]  /*14d0*/  IADD3.X R43, R7.reuse, -0x1, RZ, P1, !PT ;  /* 0xffffffff072b7810 */ /* 0x040fe20000ffe4ff */
[----:B------:R-:W-:Y:S01]  /*14e0*/  HADD2.F32 R9, -RZ, R9.H0_H0 ;  /* 0x20000009ff097230 */ /* 0x000fe20000004100 */
[----:B------:R-:W-:Y:S01]  /*14f0*/  IADD3.X R41, R7, -0x1, RZ, P2, !PT ;  /* 0xffffffff07297810 */ /* 0x000fe200017fe4ff */
[--C-:B------:R-:W-:Y:S01]  /*1500*/  FADD.FTZ R121, R121, R74.reuse ;  /* 0x0000004a79797221 */ /* 0x100fe20000010000 */
[C---:B------:R-:W-:Y:S02]  /*1510*/  IADD3.X R39, R7.reuse, -0x1, RZ, P3, !PT ;  /* 0xffffffff07277810 */ /* 0x040fe40001ffe4ff */
[----:B------:R-:W-:Y:S01]  /*1520*/  IADD3.X R37, R7, -0x1, RZ, P4, !PT ;  /* 0xffffffff07257810 */ /* 0x000fe200027fe4ff */
[----:B------:R-:W-:Y:S01]  /*1530*/  FADD.FTZ R122, R9, R74 ;  /* 0x0000004a097a7221 */ /* 0x000fe20000010000 */
[C---:B------:R-:W-:Y:S02]  /*1540*/  IADD3.X R35, R7.reuse, -0x1, RZ, P5, !PT ;  /* 0xffffffff07237810 */ /* 0x040fe40002ffe4ff */
[----:B------:R-:W-:Y:S01]  /*1550*/  IADD3.X R33, R7, -0x1, RZ, P6, !PT ;  /* 0xffffffff07217810 */ /* 0x000fe200037fe4ff */
[----:B------:R-:W-:Y:S01]  /*1560*/  HADD2.F32 R7, -RZ, R120.H0_H0 ;  /* 0x20000078ff077230 */ /* 0x000fe20000004100 */
[----:B------:R-:W-:-:S02]  /*1570*/  ISETP.NE.AND P1, PT, R79, RZ, PT ;  /* 0x000000ff4f00720c */ /* 0x000fc40003f25270 */
[----:B------:R-:W-:Y:S02]  /*1580*/  ISETP.NE.AND P0, PT, R79, 0x1f, PT ;  /* 0x0000001f4f00780c */ /* 0x000fe40003f05270 */
[----:B------:R-:W-:Y:S01]  /*1590*/  P2R R6, PR, RZ, 0x2 ;  /* 0x00000002ff067803 */ /* 0x000fe20000000000 */
[----:B------:R-:W-:Y:S01]  /*15a0*/  FADD.FTZ R120, R7, R74 ;  /* 0x0000004a07787221 */ /* 0x000fe20000010000 */
[----:B-1234-:R-:W-:-:S09]  /*15b0*/  IADD3 R125, R31, R125, RZ ;  /* 0x0000007d1f7d7210 */ /* 0x01efd20007ffe0ff */
.L_x_18750:
[----:B------:R-:W-:Y:S01]  /*15c0*/  SHF.R.S32.HI R130, RZ, 0x1f, R116 ;  /* 0x0000001fff827819 */ /* 0x000fe20000011474 */
[----:B----4-:R-:W-:-:S04]  /*15d0*/  IMAD.WIDE.U32 R8, R116, UR10, RZ ;  /* 0x0000000a74087c25 */ /* 0x010fc8000f8e00ff */
[----:B------:R-:W-:-:S04]  /*15e0*/  IMAD R7, R130, UR10, RZ ;  /* 0x0000000a82077c24 */ /* 0x000fc8000f8e02ff */
[----:B------:R-:W-:Y:S01]  /*15f0*/  IMAD R11, R116, UR11, R7 ;  /* 0x0000000b740b7c24 */ /* 0x000fe2000f8e0207 */
[----:B------:R-:W-:-:S04]  /*1600*/  LEA R7, P1, R8, R96, 0x1 ;  /* 0x0000006008077211 */ /* 0x000fc800078208ff */
[----:B------:R-:W-:Y:S02]  /*1610*/  IADD3 R9, R9, R11, RZ ;  /* 0x0000000b09097210 */ /* 0x000fe40007ffe0ff */
[----:B------:R-:W-:Y:S02]  /*1620*/  IADD3 R6, P2, R7, R102, RZ ;  /* 0x0000006607067210 */ /* 0x000fe40007f5e0ff */
[----:B------:R-:W-:-:S04]  /*1630*/  LEA.HI.X R8, R8, R97, R9, 0x1, P1 ;  /* 0x0000006108087211 */ /* 0x000fc800008f0c09 */
[----:B------:R-:W-:-:S05]  /*1640*/  IADD3.X R7, R8, R101, RZ, P2, !PT ;  /* 0x0000006508077210 */ /* 0x000fca00017fe4ff */
[----:B--2---:R-:W2:Y:S04]  /*1650*/  LDG.E.64 R8, desc[UR12][R6.64] ;  /* 0x0000000c06087981 */ /* 0x004ea8000c1e1b00 */
[----:B---3--:R-:W3:Y:S01]  /*1660*/  LDG.E.64 R10, desc[UR12][R6.64+0x100] ;  /* 0x0001000c060a7981 */ /* 0x008ee2000c1e1b00 */
[----:B------:R-:W-:Y:S01]  /*1670*/  MOV R124, R30 ;  /* 0x0000001e007c7202 */ /* 0x000fe20000000f00 */
[C---:B------:R-:W-:Y:S02]  /*1680*/  IMAD R15, R130.reuse, UR8, RZ ;  /* 0x00000008820f7c24 */ /* 0x040fe4000f8e02ff */
[----:B------:R-:W-:Y:S02]  /*1690*/  IMAD R69, R130, UR18, RZ ;  /* 0x0000001282457c24 */ /* 0x000fe4000f8e02ff */
[----:B------:R-:W-:-:S04]  /*16a0*/  IMAD.WIDE.U32 R12, R116, UR8, R124 ;  /* 0x00000008740c7c25 */ /* 0x000fc8000f8e007c */
[----:B------:R-:W-:Y:S01]  /*16b0*/  IMAD R15, R116, UR9, R15 ;  /* 0x00000009740f7c24 */ /* 0x000fe2000f8e020f */
[----:B0-----:R-:W-:Y:S01]  /*16c0*/  LEA R14, P1, R12, R16, 0x3 ;  /* 0x000000100c0e7211 */ /* 0x001fe200078218ff */
[----:B------:R-:W-:-:S03]  /*16d0*/  IMAD R71, R116, UR19, R69 ;  /* 0x0000001374477c24 */ /* 0x000fc6000f8e0245 */
[----:B------:R-:W-:-:S04]  /*16e0*/  IADD3 R13, R13, R15, RZ ;  /* 0x0000000f0d0d7210 */ /* 0x000fc80007ffe0ff */
[----:B------:R-:W-:Y:S01]  /*16f0*/  LEA.HI.X R15, R12, R17, R13, 0x3, P1 ;  /* 0x000000110c0f7211 */ /* 0x000fe200008f1c0d */
[----:B------:R-:W-:-:S04]  /*1700*/  IMAD.WIDE.U32 R12, R116, UR18, RZ ;  /* 0x00000012740c7c25 */ /* 0x000fc8000f8e00ff */
[----:B------:R-:W4:Y:S01]  /*1710*/  LDG.E.64 R6, desc[UR12][R14.64] ;  /* 0x0000000c0e067981 */ /* 0x000f22000c1e1b00 */
[----:B------:R-:W-:Y:S02]  /*1720*/  LEA R69, P1, R12, R98, 0x1 ;  /* 0x000000620c457211 */ /* 0x000fe400078208ff */
[----:B------:R-:W-:-:S04]  /*1730*/  IADD3 R68, R13, R71, RZ ;  /* 0x000000470d447210 */ /* 0x000fc80007ffe0ff */
[----:B------:R-:W-:Y:S02]  /*1740*/  LEA.HI.X R68, R12, R99, R68, 0x1, P1 ;  /* 0x000000630c447211 */ /* 0x000fe400008f0c44 */
[----:B------:R-:W-:-:S04]  /*1750*/  IADD3 R12, P1, R69, R102, RZ ;  /* 0x00000066450c7210 */ /* 0x000fc80007f3e0ff */
[----:B------:R-:W-:Y:S02]  /*1760*/  IADD3.X R13, R68, R101, RZ, P1, !PT ;  /* 0x00000065440d7210 */ /* 0x000fe40000ffe4ff */
[----:B------:R-:W-:Y:S01]  /*1770*/  ISETP.GT.AND P1, PT, R100, 0x1, PT ;  /* 0x000000016400780c */ /* 0x000fe20003f24270 */
[----:B--2---:R0:W-:Y:S04]  /*1780*/  STS.64 [R103], R8 ;  /* 0x0000000867007388 */ /* 0x0041e80000000a00 */
[----:B-1-3--:R1:W-:Y:S01]  /*1790*/  STS.64 [R103+0x100], R10 ;  /* 0x0001000a67007388 */ /* 0x00a3e20000000a00 */
[----:B------:R-:W-:-:S03]  /*17a0*/  NOP ;  /* 0x0000000000007918 */ /* 0x000fc60000000000 */
[----:B------:R-:W2:Y:S04]  /*17b0*/  LDG.E.64 R128, desc[UR12][R12.64] ;  /* 0x0000000c0c807981 */ /* 0x000ea8000c1e1b00 */
[----:B------:R3:W2:Y:S01]  /*17c0*/  LDG.E.64 R132, desc[UR12][R12.64+0x100] ;  /* 0x0001000c0c847981 */ /* 0x0006a2000c1e1b00 */
[----:B------:R-:W-:Y:S02]  /*17d0*/  ISETP.EQ.AND P1, PT, R159, RZ, P1 ;  /* 0x000000ff9f00720c */ /* 0x000fe40000f22270 */
[----:B------:R-:W-:Y:S02]  /*17e0*/  LEA R70, R109, R116, 0x8 ;  /* 0x000000746d467211 */ /* 0x000fe400078e40ff */
[----:B------:R-:W-:-:S04]  /*17f0*/  ISETP.NE.AND P3, PT, R79, RZ, PT ;  /* 0x000000ff4f00720c */ /* 0x000fc80003f65270 */
[----:B------:R-:W-:Y:S01]  /*1800*/  SEL R126, R70, R119, !P3 ;  /* 0x00000077467e7207 */ /* 0x000fe20005800000 */
[----:B----4-:R-:W-:-:S04]  /*1810*/  FMUL.FTZ R124, R6, 1.4426950216293334961 ;  /* 0x3fb8aa3b067c7820 */ /* 0x010fc80000410000 */
[----:B------:R-:W4:Y:S01]  /*1820*/  @P1 LDC R71, c[0x0][0x21c] ;  /* 0x00008700ff471b82 */ /* 0x000f220000000800 */
[----:B------:R-:W-:Y:S01]  /*1830*/  FMUL.FTZ R14, R120, R7 ;  /* 0x00000007780e7220 */ /* 0x000fe20000410000 */
[----:B0-----:R-:W-:Y:S01]  /*1840*/  @P1 IADD3 R9, R100, -0x2, RZ ;  /* 0xfffffffe64091810 */ /* 0x001fe20007ffe0ff */
[----:B------:R-:W-:Y:S01]  /*1850*/  FMUL.FTZ R68, R120, R124 ;  /* 0x0000007c78447220 */ /* 0x000fe20000410000 */
[----:B------:R-:W-:Y:S01]  /*1860*/  LEA R126, R126, R83, 0x3 ;  /* 0x000000537e7e7211 */ /* 0x000fe200078e18ff */
[----:B-1----:R-:W-:Y:S02]  /*1870*/  FMUL.RZ R11, R14, 0.15915493667125701904 ;  /* 0x3e22f9830e0b7820 */ /* 0x002fe4000040c000 */
[----:B------:R-:W-:Y:S01]  /*1880*/  MUFU.EX2 R69, R68 ;  /* 0x0000004400457308 */ /* 0x000fe20000000800 */
[----:B---3--:R-:W0:Y:S07]  /*1890*/  LDS.128 R12, [R118] ;  /* 0x00000000760c7984 */ /* 0x008e2e0000000c00 */
[----:B------:R-:W1:Y:S08]  /*18a0*/  MUFU.COS R10, R11 ;  /* 0x0000000b000a7308 */ /* 0x000e700000000000 */
[----:B------:R-:W3:Y:S01]  /*18b0*/  MUFU.SIN R8, R11 ;  /* 0x0000000b00087308 */ /* 0x000ee20000000400 */
[----:B----4-:R-:W-:Y:S01]  /*18c0*/  @P1 IMAD R9, R9, R71, R116 ;  /* 0x0000004709091224 */ /* 0x010fe200078e0274 */
[----:B------:R-:W-:-:S03]  /*18d0*/  CS2R R70, SRZ ;  /* 0x0000000000467805 */ /* 0x000fc6000001ff00 */
[----:B------:R-:W-:-:S04]  /*18e0*/  @P1 IMAD.WIDE R134, R9, 0x10, R66 ;  /* 0x0000001009861825 */ /* 0x000fc800078e0242 */
[C---:B-1----:R-:W-:Y:S01]  /*18f0*/  FMUL.FTZ R68, R69.reuse, R10 ;  /* 0x0000000a45447220 */ /* 0x042fe20000410000 */
[----:B---3--:R-:W-:Y:S01]  /*1900*/  FMUL.FTZ R69, R69, R8 ;  /* 0x0000000845457220 */ /* 0x008fe20000410000 */
[----:B0-----:R-:W-:Y:S01]  /*1910*/  SHF.R.U64 R138, R12, 0x10, R13 ;  /* 0x000000100c8a7819 */ /* 0x001fe2000000120d */
[----:B------:R-:W-:Y:S01]  /*1920*/  BSSY B0, `(.L_x_18720) ;  /* 0x000005f000007945 */ /* 0x000fe20003800000 */
[----:B--2---:R0:W-:Y:S04]  /*1930*/  STS.64 [R103+0x210], R128 ;  /* 0x0002108067007388 */ /* 0x0041e80000000a00 */
[----:B------:R1:W-:Y:S01]  /*1940*/  STS.64 [R103+0x310], R132 ;  /* 0x0003108467007388 */ /* 0x0003e20000000a00 */
[----:B------:R-:W-:-:S03]  /*1950*/  NOP ;  /* 0x0000000000007918 */ /* 0x000fc60000000000 */
[----:B------:R-:W2:Y:S04]  /*1960*/  LDS.128 R8, [R118+0x210] ;  /* 0x0002100076087984 */ /* 0x000ea80000000c00 */
[----:B------:R3:W-:Y:S01]  /*1970*/  STS.64 [R126+0x10b0], R68 ;  /* 0x0010b0447e007388 */ /* 0x0007e20000000a00 */
[----:B------:R-:W-:Y:S01]  /*1980*/  BAR.SYNC.DEFER_BLOCKING 0x0 ;  /* 0x0000000000007b1d */ /* 0x000fe20000010000 */
[----:B0-----:R-:W-:-:S04]  /*1990*/  FMUL.FTZ R128, R122, R7 ;  /* 0x000000077a807220 */ /* 0x001fc80000410000 */
[----:B------:R-:W-:Y:S01]  /*19a0*/  FMUL.RZ R136, R128, 0.15915493667125701904 ;  /* 0x3e22f98380887820 */ /* 0x000fe2000040c000 */
[-C--:B------:R-:W-:Y:S01]  /*19b0*/  FMUL.FTZ R128, R122, R124.reuse ;  /* 0x0000007c7a807220 */ /* 0x080fe20000410000 */
[-C--:B-1----:R-:W-:Y:S01]  /*19c0*/  FMUL.FTZ R132, R121, R124.reuse ;  /* 0x0000007c79847220 */ /* 0x082fe20000410000 */
[----:B---3--:R-:W-:Y:S01]  /*19d0*/  FMUL.FTZ R126, R123, R124 ;  /* 0x0000007c7b7e7220 */ /* 0x008fe20000410000 */
[----:B------:R-:W-:Y:S01]  /*19e0*/  MUFU.COS R129, R136 ;  /* 0x0000008800817308 */ /* 0x000fe20000000000 */
[-C--:B------:R-:W-:Y:S01]  /*19f0*/  FMUL.FTZ R124, R121, R7.reuse ;  /* 0x00000007797c7220 */ /* 0x080fe20000410000 */
[----:B------:R-:W-:-:S06]  /*1a00*/  FMUL.FTZ R133, R123, R7 ;  /* 0x000000077b857220 */ /* 0x000fcc0000410000 */
[----:B------:R-:W0:Y:S01]  /*1a10*/  MUFU.EX2 R128, R128 ;  /* 0x0000008000807308 */ /* 0x000e220000000800 */
[----:B------:R-:W-:Y:S01]  /*1a20*/  FMUL.RZ R140, R133, 0.15915493667125701904 ;  /* 0x3e22f983858c7820 */ /* 0x000fe2000040c000 */
[----:B------:R1:W5:Y:S06]  /*1a30*/  @P1 LDG.E.64 R70, desc[UR12][R134.64+0x8] ;  /* 0x0000080c86461981 */ /* 0x00036c000c1e1b00 */
[----:B------:R-:W3:Y:S08]  /*1a40*/  MUFU.SIN R131, R136 ;  /* 0x0000008800837308 */ /* 0x000ef00000000400 */
[----:B------:R0:W-:Y:S01]  /*1a50*/  MUFU.EX2 R137, R132 ;  /* 0x0000008400897308 */ /* 0x0001e20000000800 */
[----:B-1----:R-:W-:-:S07]  /*1a60*/  FMUL.RZ R135, R124, 0.15915493667125701904 ;  /* 0x3e22f9837c877820 */ /* 0x002fce000040c000 */
[----:B------:R-:W1:Y:S01]  /*1a70*/  MUFU.COS R136, R135 ;  /* 0x0000008700887308 */ /* 0x000e620000000000 */
[C---:B0-----:R-:W-:Y:S01]  /*1a80*/  FMUL.FTZ R132, R128.reuse, R129 ;  /* 0x0000008180847220 */ /* 0x041fe20000410000 */
[----:B------:R-:W-:Y:S02]  /*1a90*/  HADD2.F32 R129, -RZ, R12.H0_H0 ;  /* 0x2000000cff817230 */ /* 0x000fe40000004100 */
[----:B---3--:R-:W-:Y:S01]  /*1aa0*/  FMUL.FTZ R134, R128, R131 ;  /* 0x0000008380867220 */ /* 0x008fe20000410000 */
[----:B------:R-:W-:Y:S01]  /*1ab0*/  HADD2.F32 R131, -RZ, R138.H0_H0 ;  /* 0x2000008aff837230 */ /* 0x000fe20000004100 */
[----:B------:R-:W-:Y:S01]  /*1ac0*/  SHF.R.U32.HI R128, RZ, 0x10, R13 ;  /* 0x00000010ff807819 */ /* 0x000fe2000001160d */
[----:B------:R-:W-:Y:S01]  /*1ad0*/  FMUL.FTZ R12, R120, R129 ;  /* 0x00000081780c7220 */ /* 0x000fe20000410000 */
[----:B------:R0:W3:Y:S03]  /*1ae0*/  MUFU.SIN R124, R135 ;  /* 0x00000087007c7308 */ /* 0x0000e60000000400 */
[----:B------:R-:W-:-:S04]  /*1af0*/  FMUL.FTZ R141, R127, R12 ;  /* 0x0000000c7f8d7220 */ /* 0x000fc80000410000 */
[----:B------:R-:W-:Y:S01]  /*1b00*/  FMUL.FTZ R145, R134, R141 ;  /* 0x0000008d86917220 */ /* 0x000fe20000410000 */
[----:B------:R-:W-:Y:S01]  /*1b10*/  MUFU.EX2 R126, R126 ;  /* 0x0000007e007e7308 */ /* 0x000fe20000000800 */
[----:B-1----:R-:W-:Y:S01]  /*1b20*/  FMUL.FTZ R136, R137, R136 ;  /* 0x0000008889887220 */ /* 0x002fe20000410000 */
[----:B0-----:R-:W-:-:S06]  /*1b30*/  HADD2.F32 R135, -RZ, R13.H0_H0 ;  /* 0x2000000dff877230 */ /* 0x001fcc0000004100 */
[----:B------:R-:W0:Y:S01]  /*1b40*/  MUFU.COS R133, R140 ;  /* 0x0000008c00857308 */ /* 0x000e220000000000 */
[----:B---3--:R-:W-:Y:S01]  /*1b50*/  FMUL.FTZ R137, R137, R124 ;  /* 0x0000007c89897220 */ /* 0x008fe20000410000 */
[----:B------:R-:W-:-:S04]  /*1b60*/  FMUL.FTZ R124, R120, R131 ;  /* 0x00000083787c7220 */ /* 0x000fc80000410000 */
[----:B------:R-:W-:Y:S01]  /*1b70*/  FMUL.FTZ R143, R127, R124 ;  /* 0x0000007c7f8f7220 */ /* 0x000fe20000410000 */
[----:B------:R-:W-:Y:S01]  /*1b80*/  HADD2.F32 R124, -RZ, R14.H0_H0 ;  /* 0x2000000eff7c7230 */ /* 0x000fe20000004100 */
[----:B------:R1:W3:Y:S01]  /*1b90*/  MUFU.SIN R139, R140 ;  /* 0x0000008c008b7308 */ /* 0x0002e20000000400 */
[----:B------:R-:W-:Y:S01]  /*1ba0*/  SHF.R.U64 R14, R14, 0x10, R15 ;  /* 0x000000100e0e7819 */ /* 0x000fe2000000120f */
[-C--:B------:R-:W-:Y:S01]  /*1bb0*/  FMUL.FTZ R12, R134, R143.reuse ;  /* 0x0000008f860c7220 */ /* 0x080fe20000410000 */
[----:B------:R-:W-:Y:S01]  /*1bc0*/  FFMA.FTZ R13, R132, R143, R145 ;  /* 0x0000008f840d7223 */ /* 0x000fe20000010091 */
[----:B------:R-:W-:Y:S02]  /*1bd0*/  FMUL.FTZ R145, R122, R135 ;  /* 0x000000877a917220 */ /* 0x000fe40000410000 */
[----:B------:R-:W-:Y:S02]  /*1be0*/  HADD2.F32 R14, -RZ, R14.H0_H0 ;  /* 0x2000000eff0e7230 */ /* 0x000fe40000004100 */
[----:B0-----:R-:W-:Y:S01]  /*1bf0*/  FMUL.FTZ R138, R126, R133 ;  /* 0x000000857e8a7220 */ /* 0x001fe20000410000 */
[----:B------:R-:W-:-:S02]  /*1c00*/  HADD2.F32 R133, -RZ, R128.H0_H0 ;  /* 0x20000080ff857230 */ /* 0x000fc40000004100 */
[C---:B------:R-:W-:Y:S01]  /*1c10*/  FMUL.FTZ R142, R121.reuse, R14 ;  /* 0x0000000e798e7220 */ /* 0x040fe20000410000 */
[----:B-1----:R-:W-:Y:S02]  /*1c20*/  FMUL.FTZ R140, R121, R124 ;  /* 0x0000007c798c7220 */ /* 0x002fe40000410000 */
[----:B------:R-:W-:Y:S01]  /*1c30*/  FMUL.FTZ R127, R122, R133 ;  /* 0x000000857a7f7220 */ /* 0x000fe20000410000 */
[----:B---3--:R-:W-:Y:S01]  /*1c40*/  FMUL.FTZ R139, R126, R139 ;  /* 0x0000008b7e8b7220 */ /* 0x008fe20000410000 */
[----:B------:R-:W-:Y:S02]  /*1c50*/  FFMA.FTZ R126, R132, R141, -R12 ;  /* 0x0000008d847e7223 */ /* 0x000fe4000001080c */
[----:B------:R-:W-:Y:S01]  /*1c60*/  FFMA.FTZ R128, R110, R127, R13 ;  /* 0x0000007f6e807223 */ /* 0x000fe2000001000d */
[-C--:B------:R-:W-:Y:S01]  /*1c70*/  FMUL.FTZ R12, R68, R134.reuse ;  /* 0x00000086440c7220 */ /* 0x080fe20000410000 */
[----:B------:R-:W-:Y:S01]  /*1c80*/  FMUL.FTZ R13, R69, R134 ;  /* 0x00000086450d7220 */ /* 0x000fe20000410000 */
[----:B------:R-:W-:Y:S01]  /*1c90*/  FFMA.FTZ R126, R110, R145, R126 ;  /* 0x000000916e7e7223 */ /* 0x000fe2000001007e */
[----:B------:R-:W-:Y:S01]  /*1ca0*/  FMUL.FTZ R147, R137, R128 ;  /* 0x0000008089937220 */ /* 0x000fe20000410000 */
[-C--:B------:R-:W-:Y:S01]  /*1cb0*/  FFMA.FTZ R12, R69, R132.reuse, R12 ;  /* 0x00000084450c7223 */ /* 0x080fe2000001000c */
[----:B------:R-:W-:-:S02]  /*1cc0*/  FFMA.FTZ R13, R68, R132, -R13 ;  /* 0x00000084440d7223 */ /* 0x000fc4000001080d */
[CC--:B------:R-:W-:Y:S01]  /*1cd0*/  FFMA.FTZ R144, R136.reuse, R126.reuse, -R147 ;  /* 0x0000007e88907223 */ /* 0x0c0fe20000010893 */
[C---:B------:R-:W-:Y:S01]  /*1ce0*/  FMUL.FTZ R147, R137.reuse, R126 ;  /* 0x0000007e89937220 */ /* 0x040fe20000410000 */
[----:B------:R-:W-:Y:S02]  /*1cf0*/  FMUL.FTZ R126, R137, R12 ;  /* 0x0000000c897e7220 */ /* 0x000fe40000410000 */
[----:B------:R-:W-:Y:S01]  /*1d00*/  FFMA.FTZ R144, R111, R140, R144 ;  /* 0x0000008c6f907223 */ /* 0x000fe20000010090 */
[C---:B------:R-:W-:Y:S01]  /*1d10*/  FFMA.FTZ R147, R136.reuse, R128, R147 ;  /* 0x0000008088937223 */ /* 0x040fe20000010093 */
[CC--:B------:R-:W-:Y:S01]  /*1d20*/  FFMA.FTZ R154, R136.reuse, R13.reuse, -R126 ;  /* 0x0000000d889a7223 */ /* 0x0c0fe2000001087e */
[----:B------:R-:W-:Y:S01]  /*1d30*/  FMUL.FTZ R13, R137, R13 ;  /* 0x0000000d890d7220 */ /* 0x000fe20000410000 */
[----:B------:R-:W-:Y:S01]  /*1d40*/  FMUL.FTZ R151, R139, R144 ;  /* 0x000000908b977220 */ /* 0x000fe20000410000 */
[----:B------:R-:W-:Y:S01]  /*1d50*/  FFMA.FTZ R147, R111, R142, R147 ;  /* 0x0000008e6f937223 */ /* 0x000fe20000010093 */
[----:B------:R-:W-:Y:S01]  /*1d60*/  SHF.R.U32.HI R128, RZ, 0x10, R15 ;  /* 0x00000010ff807819 */ /* 0x000fe2000001160f */
[----:B------:R-:W-:Y:S01]  /*1d70*/  FFMA.FTZ R13, R136, R12, R13 ;  /* 0x0000000c880d7223 */ /* 0x000fe2000001000d */
[----:B------:R-:W-:Y:S01]  /*1d80*/  @P0 IADD3 R12, R83, R81, RZ ;  /* 0x00000051530c0210 */ /* 0x000fe20007ffe0ff */
[----:B------:R-:W-:Y:S01]  /*1d90*/  FMUL.FTZ R149, R139, R147 ;  /* 0x000000938b957220 */ /* 0x000fe20000410000 */
[----:B------:R-:W-:-:S02]  /*1da0*/  HADD2.F32 R126, -RZ, R15.H0_H0 ;  /* 0x2000000fff7e7230 */ /* 0x000fc40000004100 */
[C---:B------:R-:W-:Y:S01]  /*1db0*/  FFMA.FTZ R151, R138.reuse, R147, R151 ;  /* 0x000000938a977223 */ /* 0x040fe20000010097 */
[----:B------:R-:W-:Y:S02]  /*1dc0*/  HADD2.F32 R128, -RZ, R128.H0_H0 ;  /* 0x20000080ff807230 */ /* 0x000fe40000004100 */
[C---:B------:R-:W-:Y:S01]  /*1dd0*/  FFMA.FTZ R152, R138.reuse, R144, -R149 ;  /* 0x000000908a987223 */ /* 0x040fe20000010895 */
[C---:B------:R-:W-:Y:S01]  /*1de0*/  FMUL.FTZ R144, R139.reuse, R154 ;  /* 0x0000009a8b907220 */ /* 0x040fe20000410000 */
[-C--:B------:R-:W-:Y:S01]  /*1df0*/  FMUL.FTZ R149, R139, R13.reuse ;  /* 0x0000000d8b957220 */ /* 0x080fe20000410000 */
[C---:B------:R-:W-:Y:S01]  /*1e00*/  FMUL.FTZ R147, R123.reuse, R126 ;  /* 0x0000007e7b937220 */ /* 0x040fe20000410000 */
[----:B------:R-:W-:Y:S01]  /*1e10*/  FMUL.FTZ R15, R123, R128 ;  /* 0x000000807b0f7220 */ /* 0x000fe20000410000 */
[C---:B------:R-:W-:Y:S01]  /*1e20*/  FFMA.FTZ R146, R138.reuse, R13, R144 ;  /* 0x0000000d8a927223 */ /* 0x040fe20000010090 */
[----:B------:R-:W-:Y:S01]  /*1e30*/  FFMA.FTZ R154, R138, R154, -R149 ;  /* 0x0000009a8a9a7223 */ /* 0x000fe20000010895 */
[----:B------:R-:W0:Y:S01]  /*1e40*/  @P0 LDS.64 R12, [R12+0x20b8] ;  /* 0x0020b8000c0c0984 */ /* 0x000e220000000a00 */
[C---:B------:R-:W-:Y:S01]  /*1e50*/  FFMA.FTZ R153, R104.reuse, R15, R151 ;  /* 0x0000000f68997223 */ /* 0x040fe20000010097 */
[----:B------:R-:W-:Y:S01]  /*1e60*/  FFMA.FTZ R152, R104, R147, R152 ;  /* 0x0000009368987223 */ /* 0x000fe20000010098 */
[----:B--2---:R-:W-:Y:S06]  /*1e70*/  @P0 BRA `(.L_x_18721) ;  /* 0x0000000000240947 */ /* 0x004fec0003800000 */
[----:B------:R-:W-:-:S13]  /*1e80*/  ISETP.NE.AND P0, PT, R100, R117, PT ;  /* 0x000000756400720c */ /* 0x000fda0003f05270 */
[----:B0-----:R-:W-:-:S04]  /*1e90*/  @P0 LEA.HI R12, R100, R100, RZ, 0x1 ;  /* 0x00000064640c0211 */ /* 0x001fc800078f08ff */
[----:B------:R-:W-:Y:S01]  /*1ea0*/  @P0 LOP3.LUT R13, R12, 0xfffffe, RZ, 0xc0, !PT ;  /* 0x00fffffe0c0d0812 */ /* 0x000fe200078ec0ff */
[----:B------:R-:W-:-:S03]  /*1eb0*/  HFMA2.MMA R12, -RZ, RZ, 1.875, 0 ;  /* 0x3f800000ff0c7435 */ /* 0x000fc600000001ff */
[----:B------:R-:W-:-:S04]  /*1ec0*/  @P0 IADD3 R13, -R13, R100, RZ ;  /* 0x000000640d0d0210 */ /* 0x000fc80007ffe1ff */
[----:B------:R-:W-:Y:S02]  /*1ed0*/  @P0 LEA R144, R13, R116, 0x8 ;  /* 0x000000740d900211 */ /* 0x000fe400078e40ff */
[----:B------:R-:W-:Y:S02]  /*1ee0*/  MOV R13, RZ ;  /* 0x000000ff000d7202 */ /* 0x000fe40000000f00 */
[----:B------:R-:W-:-:S05]  /*1ef0*/  @P0 LEA R144, R144, R83, 0x3 ;  /* 0x0000005390900211 */ /* 0x000fca00078e18ff */
[----:B------:R1:W2:Y:S02]  /*1f00*/  @P0 LDS.64 R12, [R144+0x10b0] ;  /* 0x0010b000900c0984 */ /* 0x0002a40000000a00 */
.L_x_18721:
[----:B------:R-:W-:Y:S05]  /*1f10*/  BSYNC B0 ;  /* 0x0000000000007941 */ /* 0x000fea0003800000 */
.L_x_18720:
[----:B------:R-:W3:Y:S01]  /*1f20*/  SHFL.UP PT, R157, R153, 0x1, RZ ;  /* 0x04200000999d7989 */ /* 0x000ee200000e00ff */
[----:B------:R-:W-:Y:S01]  /*1f30*/  ISETP.GE.AND P0, PT, R80, 0x1, PT ;  /* 0x000000015000780c */ /* 0x000fe20003f06270 */
[----:B------:R-:W-:Y:S01]  /*1f40*/  BSSY B0, `(.L_x_18722) ;  /* 0x00000a9000007945 */ /* 0x000fe20003800000 */
[--C-:B------:R-:W-:Y:S01]  /*1f50*/  SHF.R.U64 R168, R8, 0x10, R9.reuse ;  /* 0x0000001008a87819 */ /* 0x100fe20000001209 */
[----:B------:R-:W4:Y:S01]  /*1f60*/  SHFL.UP PT, R155, R152, 0x1, RZ ;  /* 0x04200000989b7989 */ /* 0x000f2200000e00ff */
[----:B------:R-:W-:Y:S02]  /*1f70*/  SHF.R.U32.HI R166, RZ, 0x10, R9 ;  /* 0x00000010ffa67819 */ /* 0x000fe40000011609 */
[----:B------:R-:W-:Y:S01]  /*1f80*/  ISETP.GE.AND P1, PT, R80, 0x10, PT ;  /* 0x000000105000780c */ /* 0x000fe20003f26270 */
[----:B------:R-:W1:Y:S04]  /*1f90*/  SHFL.UP PT, R149, R154, 0x1, RZ ;  /* 0x042000009a957989 */ /* 0x000e6800000e00ff */
[----:B------:R-:W1:Y:S04]  /*1fa0*/  SHFL.UP PT, R151, R146, 0x1, RZ ;  /* 0x0420000092977989 */ /* 0x000e6800000e00ff */
[----:B-----5:R0:W-:Y:S04]  /*1fb0*/  SHFL.IDX PT, R158, R70, RZ, 0x1f ;  /* 0x00001fff469e7589 */ /* 0x0201e800000e0000 */
[----:B------:R-:W-:Y:S01]  /*1fc0*/  SHFL.IDX PT, R160, R71, RZ, 0x1f ;  /* 0x00001fff47a07589 */ /* 0x000fe200000e0000 */
[C---:B---3--:R-:W-:Y:S01]  /*1fd0*/  FMUL.FTZ R161, R146.reuse, R157 ;  /* 0x0000009d92a17220 */ /* 0x048fe20000410000 */
[----:B0-2---:R-:W-:Y:S01]  /*1fe0*/  FMUL.FTZ R70, R139, -R12 ;  /* 0x8000000c8b467220 */ /* 0x005fe20000410000 */
[----:B----4-:R-:W-:-:S02]  /*1ff0*/  FMUL.FTZ R148, R146, R155 ;  /* 0x0000009b92947220 */ /* 0x010fc40000410000 */
[----:B------:R-:W-:Y:S01]  /*2000*/  FFMA.FTZ R161, R154, R155, -R161 ;  /* 0x0000009b9aa17223 */ /* 0x000fe200000108a1 */
[----:B------:R-:W-:Y:S01]  /*2010*/  FFMA.FTZ R70, R138, -R13, R70 ;  /* 0x8000000d8a467223 */ /* 0x000fe20000010046 */
[----:B-1----:R-:W-:Y:S01]  /*2020*/  FMUL.FTZ R144, R146, R149 ;  /* 0x0000009592907220 */ /* 0x002fe20000410000 */
[----:B------:R-:W-:Y:S01]  /*2030*/  FFMA.FTZ R148, R154, R157, R148 ;  /* 0x0000009d9a947223 */ /* 0x000fe20000010094 */
[----:B------:R-:W-:Y:S02]  /*2040*/  @P0 FADD.FTZ R152, R152, R161 ;  /* 0x000000a198980221 */ /* 0x000fe40000010000 */
[-C--:B------:R-:W-:Y:S01]  /*2050*/  FFMA.FTZ R155, R154, R151.reuse, R144 ;  /* 0x000000979a9b7223 */ /* 0x080fe20000010090 */
        /* <DEDUP_REMOVED lines=12> */
[----:B--2---:R-:W-:Y:S01]  /*2120*/  FMUL.FTZ R151, R155, R144 ;  /* 0x000000909b977220 */ /* 0x004fe20000410000 */
[C---:B------:R-:W-:Y:S02]  /*2130*/  FFMA.FTZ R157, R154.reuse, R148, -R157 ;  /* 0x000000949a9d7223 */ /* 0x040fe4000001089d */
[----:B------:R-:W-:Y:S01]  /*2140*/  @P0 FADD.FTZ R153, R153, R150 ;  /* 0x0000009699990221 */ /* 0x000fe20000010000 */
[CC--:B---3--:R-:W-:Y:S01]  /*2150*/  FMUL.FTZ R149, R155.reuse, R146.reuse ;  /* 0x000000929b957220 */ /* 0x0c8fe20000410000 */
[----:B------:R-:W-:Y:S01]  /*2160*/  FFMA.FTZ R146, R154, R146, R151 ;  /* 0x000000929a927223 */ /* 0x000fe20000010097 */
[----:B------:R-:W-:Y:S02]  /*2170*/  @P0 FADD.FTZ R152, R152, R157 ;  /* 0x0000009d98980221 */ /* 0x000fe40000010000 */
[----:B------:R-:W-:Y:S01]  /*2180*/  @P0 FFMA.FTZ R154, R154, R144, -R149 ;  /* 0x000000909a9a0223 */ /* 0x000fe20000010895 */
        /* <DEDUP_REMOVED lines=28> */
[----:B------:R-:W-:Y:S02]  /*2350*/  HADD2.F32 R148, -RZ, R10.H0_H0 ;  /* 0x2000000aff947230 */ /* 0x000fe40000004100 */
[CC--:B---3--:R-:W-:Y:S01]  /*2360*/  FMUL.FTZ R149, R155.reuse, R146.reuse ;  /* 0x000000929b957220 */ /* 0x0c8fe20000410000 */
[----:B------:R-:W-:Y:S01]  /*2370*/  FFMA.FTZ R146, R154, R146, R151 ;  /* 0x000000929a927223 */ /* 0x000fe20000010097 */
[----:B------:R-:W-:Y:S01]  /*2380*/  @P0 FADD.FTZ R152, R152, R157 ;  /* 0x0000009d98980221 */ /* 0x000fe20000010000 */
[----:B------:R-:W-:Y:S01]  /*2390*/  SHF.R.U32.HI R151, RZ, 0x10, R11 ;  /* 0x00000010ff977819 */ /* 0x000fe2000001160b */
[----:B------:R-:W-:Y:S01]  /*23a0*/  @P0 FFMA.FTZ R154, R154, R144, -R149 ;  /* 0x000000909a9a0223 */ /* 0x000fe20000010895 */
[----:B------:R-:W-:Y:S01]  /*23b0*/  SHF.R.U64 R144, R10, 0x10, R11 ;  /* 0x000000100a907819 */ /* 0x000fe2000000120b */
[----:B------:R-:W0:Y:S01]  /*23c0*/  SHFL.UP PT, R163, R153, 0x10, RZ ;  /* 0x0600000099a37989 */ /* 0x000e2200000e00ff */
[----:B------:R-:W-:Y:S01]  /*23d0*/  FSEL R150, R155, R146, !P0 ;  /* 0x000000929b967208 */ /* 0x000fe20004000000 */
[----:B------:R-:W-:-:S02]  /*23e0*/  HADD2.F32 R149, -RZ, R11.H0_H0 ;  /* 0x2000000bff957230 */ /* 0x000fc40000004100 */
[----:B------:R-:W-:Y:S01]  /*23f0*/  FMUL.FTZ R148, R3, R148 ;  /* 0x0000009403947220 */ /* 0x000fe20000410000 */
[----:B------:R-:W1:Y:S01]  /*2400*/  SHFL.UP PT, R11, R154, 0x10, RZ ;  /* 0x060000009a0b7989 */ /* 0x000e6200000e00ff */
[----:B------:R-:W-:Y:S01]  /*2410*/  HADD2.F32 R151, -RZ, R151.H0_H0 ;  /* 0x20000097ff977230 */ /* 0x000fe20000004100 */
[----:B------:R-:W-:Y:S01]  /*2420*/  ISETP.GE.AND P0, PT, R100, UR24, PT ;  /* 0x0000001864007c0c */ /* 0x000fe2000bf06270 */
[C---:B------:R-:W-:Y:S01]  /*2430*/  FMUL.FTZ R149, R4.reuse, R149 ;  /* 0x0000009504957220 */ /* 0x040fe20000410000 */
[----:B------:R-:W2:Y:S01]  /*2440*/  SHFL.UP PT, R161, R152, 0x10, RZ ;  /* 0x0600000098a17989 */ /* 0x000ea200000e00ff */
[----:B------:R-:W-:Y:S02]  /*2450*/  HADD2.F32 R155, -RZ, R8.H0_H0 ;  /* 0x20000008ff9b7230 */ /* 0x000fe40000004100 */
[----:B------:R-:W-:Y:S01]  /*2460*/  FMUL.FTZ R146, R4, R151 ;  /* 0x0000009704927220 */ /* 0x000fe20000410000 */
[----:B------:R-:W-:Y:S01]  /*2470*/  HADD2.F32 R144, -RZ, R144.H0_H0 ;  /* 0x20000090ff907230 */ /* 0x000fe20000004100 */
[----:B------:R-:W3:Y:S01]  /*2480*/  SHFL.UP PT, R157, R150, 0x10, RZ ;  /* 0x06000000969d7989 */ /* 0x000ee200000e00ff */
[----:B------:R-:W-:Y:S01]  /*2490*/  ISETP.NE.OR P0, PT, R159, RZ, P0 ;  /* 0x000000ff9f00720c */ /* 0x000fe20000705670 */
[-C--:B------:R-:W-:Y:S01]  /*24a0*/  FMUL.FTZ R151, R139, R146.reuse ;  /* 0x000000928b977220 */ /* 0x080fe20000410000 */
[----:B------:R-:W-:Y:S01]  /*24b0*/  FMUL.FTZ R156, R138, R146 ;  /* 0x000000928a9c7220 */ /* 0x000fe20000410000 */
[----:B------:R-:W-:-:S02]  /*24c0*/  FMUL.FTZ R144, R3, R144 ;  /* 0x0000009003907220 */ /* 0x000fc40000410000 */
[-C--:B------:R-:W-:Y:S01]  /*24d0*/  FFMA.FTZ R165, R138, R149.reuse, -R151 ;  /* 0x000000958aa57223 */ /* 0x080fe20000010897 */
[----:B------:R-:W-:Y:S02]  /*24e0*/  HADD2.F32 R151, -RZ, R9.H0_H0 ;  /* 0x20000009ff977230 */ /* 0x000fe40000004100 */
[----:B------:R-:W-:Y:S01]  /*24f0*/  FFMA.FTZ R167, -R139, R149, -R156 ;  /* 0x000000958ba77223 */ /* 0x000fe2000001099c */
[----:B------:R-:W-:Y:S01]  /*2500*/  FADD.FTZ R165, R148, R165 ;  /* 0x000000a594a57221 */ /* 0x000fe20000010000 */
[----:B0-----:R-:W-:Y:S02]  /*2510*/  FMUL.FTZ R9, R150, R163 ;  /* 0x000000a396097220 */ /* 0x001fe40000410000 */
[----:B------:R-:W-:Y:S01]  /*2520*/  FADD.FTZ R167, -R144, R167 ;  /* 0x000000a790a77221 */ /* 0x000fe20000010100 */
[----:B------:R-:W-:Y:S01]  /*2530*/  FMUL.FTZ R151, R2, R151 ;  /* 0x0000009702977220 */ /* 0x000fe20000410000 */
[----:B------:R-:W-:Y:S01]  /*2540*/  @!P0 LEA R162, R116, R83, 0x4 ;  /* 0x0000005374a28211 */ /* 0x000fe200078e20ff */
[----:B-1----:R-:W-:Y:S01]  /*2550*/  FMUL.FTZ R8, R150, R11 ;  /* 0x0000000b96087220 */ /* 0x002fe20000410000 */
[----:B------:R-:W-:Y:S01]  /*2560*/  FMUL.FTZ R169, R137, -R167 ;  /* 0x800000a789a97220 */ /* 0x000fe20000410000 */
[-C--:B--2---:R-:W-:Y:S01]  /*2570*/  FFMA.FTZ R9, R154, R161.reuse, -R9 ;  /* 0x000000a19a097223 */ /* 0x084fe20000010809 */
[----:B------:R-:W-:-:S02]  /*2580*/  FMUL.FTZ R10, R150, R161 ;  /* 0x000000a1960a7220 */ /* 0x000fc40000410000 */
[-C--:B------:R-:W-:Y:S01]  /*2590*/  FFMA.FTZ R164, R136, R165.reuse, -R169 ;  /* 0x000000a588a47223 */ /* 0x080fe200000108a9 */
[----:B------:R-:W-:Y:S01]  /*25a0*/  FMUL.FTZ R165, R137, -R165 ;  /* 0x800000a589a57220 */ /* 0x000fe20000410000 */
[-C--:B---3--:R-:W-:Y:S01]  /*25b0*/  FFMA.FTZ R161, R154, R157.reuse, R8 ;  /* 0x0000009d9aa17223 */ /* 0x088fe20000010008 */
[----:B------:R-:W-:Y:S01]  /*25c0*/  FMUL.FTZ R8, R150, R157 ;  /* 0x0000009d96087220 */ /* 0x000fe20000410000 */
[----:B------:R-:W-:Y:S01]  /*25d0*/  FFMA.FTZ R156, R154, R163, R10 ;  /* 0x000000a39a9c7223 */ /* 0x000fe2000001000a */
[----:B------:R-:W-:Y:S02]  /*25e0*/  HADD2.F32 R157, -RZ, R166.H0_H0 ;  /* 0x200000a6ff9d7230 */ /* 0x000fe40000004100 */
[----:B------:R-:W-:Y:S01]  /*25f0*/  @P1 FADD.FTZ R152, R152, R9 ;  /* 0x0000000998981221 */ /* 0x000fe20000010000 */
[----:B------:R-:W-:Y:S01]  /*2600*/  FSEL R161, R150, R161, !P1 ;  /* 0x000000a196a17208 */ /* 0x000fe20004800000 */
[----:B------:R-:W-:Y:S01]  /*2610*/  @P1 FFMA.FTZ R154, R154, R11, -R8 ;  /* 0x0000000b9a9a1223 */ /* 0x000fe20000010808 */
[----:B------:R-:W-:Y:S01]  /*2620*/  @P1 FADD.FTZ R153, R153, R156 ;  /* 0x0000009c99991221 */ /* 0x000fe20000010000 */
[----:B------:R-:W-:Y:S01]  /*2630*/  FFMA.FTZ R165, R136, R167, R165 ;  /* 0x000000a788a57223 */ /* 0x000fe200000100a5 */
[----:B------:R-:W-:Y:S01]  /*2640*/  FMUL.FTZ R150, R2, R157 ;  /* 0x0000009d02967220 */ /* 0x000fe20000410000 */
[----:B------:R-:W-:Y:S01]  /*2650*/  HFMA2.MMA R8, -RZ, RZ, 1.875, 0 ;  /* 0x3f800000ff087435 */ /* 0x000fe200000001ff */
[----:B------:R-:W0:Y:S01]  /*2660*/  SHFL.UP PT, R161, R161, 0x1, RZ ;  /* 0x04200000a1a17989 */ /* 0x000e2200000e00ff */
[----:B------:R-:W-:Y:S01]  /*2670*/  FMUL.FTZ R157, R139, R13 ;  /* 0x0000000d8b9d7220 */ /* 0x000fe20000410000 */
[----:B------:R-:W-:Y:S01]  /*2680*/  FADD.FTZ R165, -R150, R165 ;  /* 0x000000a596a57221 */ /* 0x000fe20000010100 */
[----:B------:R-:W-:Y:S01]  /*2690*/  MOV R9, RZ ;  /* 0x000000ff00097202 */ /* 0x000fe20000000f00 */
[----:B------:R-:W1:Y:S01]  /*26a0*/  SHFL.UP PT, R154, R154, 0x1, RZ ;  /* 0x042000009a9a7989 */ /* 0x000e6200000e00ff */
[----:B------:R-:W-:Y:S01]  /*26b0*/  CS2R R10, SRZ ;  /* 0x00000000000a7805 */ /* 0x000fe2000001ff00 */
[----:B------:R-:W-:Y:S01]  /*26c0*/  FFMA.FTZ R157, R138, R12, -R157 ;  /* 0x0000000c8a9d7223 */ /* 0x000fe2000001089d */
[----:B------:R-:W-:Y:S01]  /*26d0*/  FADD.FTZ R163, R151, R164 ;  /* 0x000000a497a37221 */ /* 0x000fe20000010000 */
[----:B------:R-:W2:Y:S01]  /*26e0*/  SHFL.UP PT, R153, R153, 0x1, RZ ;  /* 0x0420000099997989 */ /* 0x000ea200000e00ff */
[C---:B------:R-:W-:Y:S01]  /*26f0*/  FMUL.FTZ R167, R134.reuse, -R165 ;  /* 0x800000a586a77220 */ /* 0x040fe20000410000 */
[C---:B------:R-:W-:Y:S01]  /*2700*/  FMUL.FTZ R71, R137.reuse, -R157 ;  /* 0x8000009d89477220 */ /* 0x040fe20000410000 */
[----:B------:R-:W-:Y:S01]  /*2710*/  FMUL.FTZ R164, R134, -R163 ;  /* 0x800000a386a47220 */ /* 0x000fe20000410000 */
[----:B------:R-:W3:Y:S01]  /*2720*/  SHFL.UP PT, R152, R152, 0x1, RZ ;  /* 0x0420000098987989 */ /* 0x000ee200000e00ff */
[----:B------:R-:W-:-:S03]  /*2730*/  FMUL.FTZ R156, R137, -R70 ;  /* 0x80000046899c7220 */ /* 0x000fc60000410000 */
[----:B------:R4:W3:Y:S01]  /*2740*/  @!P0 LDS.128 R8, [R162+0x21b0] ;  /* 0x0021b000a2088984 */ /* 0x0008e20000000c00 */
[----:B------:R-:W-:Y:S01]  /*2750*/  FFMA.FTZ R157, R136, R157, -R156 ;  /* 0x0000009d889d7223 */ /* 0x000fe2000001089c */
[----:B------:R-:W-:-:S03]  /*2760*/  ISETP.NE.AND P0, PT, R159, 0x1f, PT ;  /* 0x0000001f9f00780c */ /* 0x000fc60003f05270 */
[----:B------:R-:W-:Y:S01]  /*2770*/  FMUL.FTZ R156, R134, -R157 ;  /* 0x8000009d869c7220 */ /* 0x000fe20000410000 */
[----:B----4-:R-:W-:Y:S01]  /*2780*/  FFMA.FTZ R162, R132, R163, -R167 ;  /* 0x000000a384a27223 */ /* 0x010fe200000108a7 */
[----:B------:R-:W-:Y:S01]  /*2790*/  FFMA.FTZ R163, R136, R70, R71 ;  /* 0x0000004688a37223 */ /* 0x000fe20000010047 */
[C---:B0-----:R-:W-:Y:S01]  /*27a0*/  FMUL.FTZ R71, R161.reuse, R158 ;  /* 0x0000009ea1477220 */ /* 0x041fe20000410000 */
[-C--:B------:R-:W-:Y:S01]  /*27b0*/  FMUL.FTZ R161, R161, R160.reuse ;  /* 0x000000a0a1a17220 */ /* 0x080fe20000410000 */
[----:B------:R-:W-:Y:S01]  /*27c0*/  FFMA.FTZ R167, R132, R165, R164 ;  /* 0x000000a584a77223 */ /* 0x000fe200000100a4 */
[----:B------:R-:W-:Y:S01]  /*27d0*/  FMUL.FTZ R165, R134, -R163 ;  /* 0x800000a386a57220 */ /* 0x000fe20000410000 */
[C---:B-1----:R-:W-:Y:S01]  /*27e0*/  FFMA.FTZ R70, R154.reuse, R160, R71 ;  /* 0x000000a09a467223 */ /* 0x042fe20000010047 */
[----:B------:R-:W-:Y:S01]  /*27f0*/  FFMA.FTZ R161, R154, R158, -R161 ;  /* 0x0000009e9aa17223 */ /* 0x000fe200000108a1 */
[----:B------:R-:W-:Y:S01]  /*2800*/  FMUL.FTZ R71, R0, R155 ;  /* 0x0000009b00477220 */ /* 0x000fe20000410000 */
[----:B------:R-:W-:Y:S01]  /*2810*/  FFMA.FTZ R165, R132, R157, -R165 ;  /* 0x0000009d84a57223 */ /* 0x000fe200000108a5 */
[----:B--2---:R-:W-:Y:S01]  /*2820*/  @P3 FADD.FTZ R160, R153, R70 ;  /* 0x0000004699a03221 */ /* 0x004fe20000010000 */
[----:B------:R-:W-:-:S02]  /*2830*/  HADD2.F32 R153, -RZ, R168.H0_H0 ;  /* 0x200000a8ff997230 */ /* 0x000fc40000004100 */
[----:B---3--:R-:W-:Y:S01]  /*2840*/  @P3 FADD.FTZ R158, R152, R161 ;  /* 0x000000a1989e3221 */ /* 0x008fe20000010000 */
[----:B------:R-:W-:Y:S01]  /*2850*/  FFMA.FTZ R156, R132, R163, R156 ;  /* 0x000000a3849c7223 */ /* 0x000fe2000001009c */
[----:B------:R-:W-:Y:S01]  /*2860*/  FMUL.FTZ R157, R69, R160 ;  /* 0x000000a0459d7220 */ /* 0x000fe20000410000 */
[----:B------:R-:W-:Y:S01]  /*2870*/  FADD.FTZ R162, R71, R162 ;  /* 0x000000a247a27221 */ /* 0x000fe20000010000 */
[----:B------:R-:W-:Y:S01]  /*2880*/  FMUL.FTZ R70, R0, R153 ;  /* 0x0000009900467220 */ /* 0x000fe20000410000 */
[-C--:B------:R-:W-:Y:S01]  /*2890*/  FMUL.FTZ R69, R69, R158.reuse ;  /* 0x0000009e45457220 */ /* 0x080fe20000410000 */
[----:B------:R-:W-:Y:S01]  /*28a0*/  FFMA.FTZ R158, R68, R158, -R157 ;  /* 0x0000009e449e7223 */ /* 0x000fe2000001089d */
[----:B------:R0:W1:Y:S01]  /*28b0*/  SHFL.DOWN PT, R153, R165, 0x1, 0x1f ;  /* 0x08201f00a5997f89 */ /* 0x00006200000e0000 */
[----:B------:R-:W-:Y:S01]  /*28c0*/  FADD.FTZ R167, -R70, R167 ;  /* 0x000000a746a77221 */ /* 0x000fe20000010100 */
[----:B------:R-:W-:Y:S02]  /*28d0*/  FFMA.FTZ R68, R68, R160, R69 ;  /* 0x000000a044447223 */ /* 0x000fe40000010045 */
        /* <DEDUP_REMOVED lines=15> */
.L_x_18723:
[----:B------:R-:W-:Y:S05]  /*29d0*/  BSYNC B0 ;  /* 0x0000000000007941 */ /* 0x000fea0003800000 */
.L_x_18722:
[----:B------:R-:W-:Y:S01]  /*29e0*/  ISETP.GT.U32.AND P0, PT, R159, 0x1d, PT ;  /* 0x0000001d9f00780c */ /* 0x000fe20003f04070 */
[----:B------:R-:W-:Y:S01]  /*29f0*/  FADD.FTZ R141, R141, R158 ;  /* 0x0000009e8d8d7221 */ /* 0x000fe20000010000 */
[----:B------:R-:W-:Y:S01]  /*2a00*/  FADD.FTZ R143, R143, R68 ;  /* 0x000000448f8f7221 */ /* 0x000fe20000010000 */
[----:B--2---:R2:W0:Y:S01]  /*2a10*/  SHFL.DOWN PT, R155, R165, 0x2, 0x1f ;  /* 0x08401f00a59b7f89 */ /* 0x00442200000e0000 */
[----:B------:R-:W-:Y:S01]  /*2a20*/  BSSY B0, `(.L_x_18724) ;  /* 0x0000017000007945 */ /* 0x000fe20003800000 */
[C---:B------:R-:W-:Y:S01]  /*2a30*/  FMUL.FTZ R68, R134.reuse, R141 ;  /* 0x0000008d86447220 */ /* 0x040fe20000410000 */
[-C--:B---3--:R-:W-:Y:S01]  /*2a40*/  FMUL.FTZ R69, R134, R143.reuse ;  /* 0x0000008f86457220 */ /* 0x088fe20000410000 */
[----:B----4-:R2:W3:Y:S01]  /*2a50*/  SHFL.DOWN PT, R157, R156, 0x2, 0x1f ;  /* 0x08401f009c9d7f89 */ /* 0x0104e200000e0000 */
[C---:B------:R-:W-:Y:S01]  /*2a60*/  ISETP.GT.U32.AND P1, PT, R159.reuse, 0x1b, PT ;  /* 0x0000001b9f00780c */ /* 0x040fe20003f24070 */
[C---:B------:R-:W-:Y:S01]  /*2a70*/  FFMA.FTZ R68, R132.reuse, R143, R68 ;  /* 0x0000008f84447223 */ /* 0x040fe20000010044 */
[C---:B------:R-:W-:Y:S01]  /*2a80*/  ISETP.GT.U32.AND P2, PT, R159.reuse, 0x17, PT ;  /* 0x000000179f00780c */ /* 0x040fe20003f44070 */
[----:B-1----:R2:W1:Y:S01]  /*2a90*/  SHFL.DOWN PT, R153, R162, 0x2, 0x1f ;  /* 0x08401f00a2997f89 */ /* 0x00246200000e0000 */
[----:B------:R-:W-:Y:S01]  /*2aa0*/  ISETP.GT.U32.AND P3, PT, R159, 0xf, PT ;  /* 0x0000000f9f00780c */ /* 0x000fe20003f64070 */
[----:B------:R-:W-:-:S02]  /*2ab0*/  FFMA.FTZ R69, R132, R141, -R69 ;  /* 0x0000008d84457223 */ /* 0x000fc40000010845 */
[----:B------:R2:W4:Y:S01]  /*2ac0*/  SHFL.DOWN PT, R161, R167, 0x2, 0x1f ;  /* 0x08401f00a7a17f89 */ /* 0x00052200000e0000 */
[----:B------:R-:W-:Y:S09]  /*2ad0*/  @P0 BRA `(.L_x_18725) ;  /* 0x00000000002c0947 */ /* 0x000ff20003800000 */
[C---:B---3--:R-:W-:Y:S01]  /*2ae0*/  FMUL.FTZ R152, R156.reuse, R157 ;  /* 0x0000009d9c987220 */ /* 0x048fe20000410000 */
[C---:B----4-:R-:W-:Y:S01]  /*2af0*/  FMUL.FTZ R154, R156.reuse, R161 ;  /* 0x000000a19c9a7220 */ /* 0x050fe20000410000 */
[C---:B-1----:R-:W-:Y:S01]  /*2b00*/  FMUL.FTZ R158, R156.reuse, R153 ;  /* 0x000000999c9e7220 */ /* 0x042fe20000410000 */
        /* <DEDUP_REMOVED lines=8> */
.L_x_18725:
[----:B------:R-:W-:Y:S05]  /*2b90*/  BSYNC B0 ;  /* 0x0000000000007941 */ /* 0x000fea0003800000 */
.L_x_18724:
[C---:B------:R-:W-:Y:S01]  /*2ba0*/  FFMA.FTZ R152, R110.reuse, R145, R69 ;  /* 0x000000916e987223 */ /* 0x040fe20000010045 */
[----:B------:R-:W-:Y:S01]  /*2bb0*/  FFMA.FTZ R68, R110, R127, R68 ;  /* 0x0000007f6e447223 */ /* 0x000fe20000010044 */
[----:B------:R0:W0:Y:S01]  /*2bc0*/  SHFL.DOWN PT, R145, R156, 0x4, 0x1f ;  /* 0x08801f009c917f89 */ /* 0x00002200000e0000 */
        /* <DEDUP_REMOVED lines=8> */
[-C--:B--2---:R-:W-:Y:S01]  /*2c50*/  FMUL.FTZ R156, R156, R127.reuse ;  /* 0x0000007f9c9c7220 */ /* 0x084fe20000410000 */
[C---:B------:R-:W-:Y:S01]  /*2c60*/  FFMA.FTZ R110, R165.reuse, R127, -R110 ;  /* 0x0000007fa56e7223 */ /* 0x040fe2000001086e */
[C---:B------:R-:W-:Y:S01]  /*2c70*/  FFMA.FTZ R69, R165.reuse, R69, -R154 ;  /* 0x00000045a5457223 */ /* 0x040fe2000001089a */
[C---:B------:R-:W-:Y:S01]  /*2c80*/  FFMA.FTZ R158, R165.reuse, R153, R158 ;  /* 0x00000099a59e7223 */ /* 0x040fe2000001009e */
[----:B------:R-:W-:Y:S02]  /*2c90*/  FFMA.FTZ R156, R165, R145, R156 ;  /* 0x00000091a59c7223 */ /* 0x000fe4000001009c */
[----:B------:R-:W-:Y:S01]  /*2ca0*/  FADD.FTZ R162, R162, R69 ;  /* 0x00000045a2a27221 */ /* 0x000fe20000010000 */
[----:B-1----:R-:W-:Y:S01]  /*2cb0*/  FADD.FTZ R167, R167, R158 ;  /* 0x0000009ea7a77221 */ /* 0x002fe20000010000 */
[----:B------:R-:W-:-:S07]  /*2cc0*/  MOV R165, R110 ;  /* 0x0000006e00a57202 */ /* 0x000fce0000000f00 */
.L_x_18727:
[----:B------:R-:W-:Y:S05]  /*2cd0*/  BSYNC B0 ;  /* 0x0000000000007941 */ /* 0x000fea0003800000 */
.L_x_18726:
        /* <DEDUP_REMOVED lines=18> */
.L_x_18729:
[----:B------:R-:W-:Y:S05]  /*2e00*/  BSYNC B0 ;  /* 0x0000000000007941 */ /* 0x000fea0003800000 */
.L_x_18728:
        /* <DEDUP_REMOVED lines=18> */
.L_x_18731:
[----:B------:R-:W-:Y:S05]  /*2f30*/  BSYNC B0 ;  /* 0x0000000000007941 */ /* 0x000fea0003800000 */
.L_x_18730:
[----:B----4-:R-:W-:Y:S01]  /*2f40*/  SHFL.DOWN PT, R161, R156, 0x1, 0x1f ;  /* 0x08201f009ca17f89 */ /* 0x010fe200000e0000 */
[----:B0-----:R-:W-:Y:S01]  /*2f50*/  FMUL.FTZ R69, R137, R68 ;  /* 0x0000004489457220 */ /* 0x001fe20000410000 */
[----:B------:R-:W-:Y:S01]  /*2f60*/  FFMA.FTZ R145, R111, R142, R110 ;  /* 0x0000008e6f917223 */ /* 0x000fe2000001006e */
[----:B------:R-:W-:Y:S01]  /*2f70*/  ISETP.NE.AND P0, PT, R79, 0x1f, PT ;  /* 0x0000001f4f00780c */ /* 0x000fe20003f05270 */
[----:B---3--:R-:W0:Y:S01]  /*2f80*/  SHFL.IDX PT, R157, R10, RZ, 0x1f ;  /* 0x00001fff0a9d7589 */ /* 0x008e2200000e0000 */
[----:B------:R-:W-:Y:S01]  /*2f90*/  FFMA.FTZ R110, R136, R152, -R69 ;  /* 0x00000098886e7223 */ /* 0x000fe20000010845 */
[----:B------:R-:W-:Y:S01]  /*2fa0*/  FMUL.FTZ R69, R139, R145 ;  /* 0x000000918b457220 */ /* 0x000fe20000410000 */
[----:B------:R-:W-:Y:S01]  /*2fb0*/  ISETP.NE.AND P1, PT, R79, RZ, PT ;  /* 0x000000ff4f00720c */ /* 0x000fe20003f25270 */
[----:B------:R-:W3:Y:S01]  /*2fc0*/  SHFL.IDX PT, R158, R11, RZ, 0x1f ;  /* 0x00001fff0b9e7589 */ /* 0x000ee200000e0000 */
[----:B------:R-:W-:Y:S01]  /*2fd0*/  FFMA.FTZ R153, R111, R140, R110 ;  /* 0x0000008c6f997223 */ /* 0x000fe2000001006e */
[----:B------:R-:W-:Y:S02]  /*2fe0*/  BSSY B0, `(.L_x_18732) ;  /* 0x00000c7000007945 */ /* 0x000fe40003800000 */
[----:B------:R-:W4:Y:S01]  /*2ff0*/  SHFL.DOWN PT, R160, R165, 0x1, 0x1f ;  /* 0x08201f00a5a07f89 */ /* 0x000f2200000e0000 */
[-C--:B------:R-:W-:Y:S01]  /*3000*/  FMUL.FTZ R110, R139, R153.reuse ;  /* 0x000000998b6e7220 */ /* 0x080fe20000410000 */
[----:B------:R-:W-:-:S02]  /*3010*/  FFMA.FTZ R69, R138, R153, -R69 ;  /* 0x000000998a457223 */ /* 0x000fc40000010845 */
[----:B------:R-:W5:Y:S01]  /*3020*/  SHFL.IDX PT, R154, R156, RZ, 0x1f ;  /* 0x00001fff9c9a7589 */ /* 0x000f6200000e0000 */
[----:B------:R-:W-:Y:S01]  /*3030*/  FFMA.FTZ R155, R138, R145, R110 ;  /* 0x000000918a9b7223 */ /* 0x000fe2000001006e */
[C---:B------:R-:W-:Y:S02]  /*3040*/  FFMA.FTZ R147, R104.reuse, R147, R69 ;  /* 0x0000009368937223 */ /* 0x040fe40000010045 */
[----:B------:R-:W1:Y:S01]  /*3050*/  SHFL.DOWN PT, R164, R167, 0x1, 0x1f ;  /* 0x08201f00a7a47f89 */ /* 0x000e6200000e0000 */
[----:B------:R-:W-:Y:S01]  /*3060*/  FFMA.FTZ R155, R104, R15, R155 ;  /* 0x0000000f689b7223 */ /* 0x000fe2000001009b */
[----:B------:R-:W-:Y:S02]  /*3070*/  FMUL.FTZ R166, R4, R147 ;  /* 0x0000009304a67220 */ /* 0x000fe40000410000 */
[----:B------:R-:W2:Y:S04]  /*3080*/  SHFL.DOWN PT, R142, R162, 0x1, 0x1f ;  /* 0x08201f00a28e7f89 */ /* 0x000ea800000e0000 */
[----:B------:R-:W2:Y:S01]  /*3090*/  SHFL.IDX PT, R127, R165, RZ, 0x1f ;  /* 0x00001fffa57f7589 */ /* 0x000ea200000e0000 */
[C---:B0-----:R-:W-:Y:S01]  /*30a0*/  @P0 FMUL.FTZ R111, R161.reuse, R157 ;  /* 0x0000009da16f0220 */ /* 0x041fe20000410000 */
[----:B---3--:R-:W-:-:S02]  /*30b0*/  @P0 FMUL.FTZ R140, R161, R158 ;  /* 0x0000009ea18c0220 */ /* 0x008fc40000410000 */
[----:B------:R-:W0:Y:S01]  /*30c0*/  SHFL.IDX PT, R110, R167, RZ, 0x1f ;  /* 0x00001fffa76e7589 */ /* 0x000e2200000e0000 */
[C---:B----4-:R-:W-:Y:S01]  /*30d0*/  @P0 FFMA.FTZ R111, R160.reuse, R158, R111 ;  /* 0x0000009ea06f0223 */ /* 0x050fe2000001006f */
[----:B------:R-:W-:Y:S02]  /*30e0*/  @P0 FFMA.FTZ R15, R160, R157, -R140 ;  /* 0x0000009da00f0223 */ /* 0x000fe4000001088c */
[----:B------:R2:W3:Y:S01]  /*30f0*/  SHFL.IDX PT, R69, R162, RZ, 0x1f ;  /* 0x00001fffa2457589 */ /* 0x0004e200000e0000 */
[C---:B-----5:R-:W-:Y:S01]  /*3100*/  FMUL.FTZ R140, R154.reuse, R10 ;  /* 0x0000000a9a8c7220 */ /* 0x060fe20000410000 */
[----:B------:R-:W-:Y:S01]  /*3110*/  FMUL.FTZ R104, R154, R11 ;  /* 0x0000000b9a687220 */ /* 0x000fe20000410000 */
[----:B-1----:R-:W-:Y:S01]  /*3120*/  @P0 FADD.FTZ R158, R164, R111 ;  /* 0x0000006fa49e0221 */ /* 0x002fe20000010000 */
[----:B------:R-:W-:Y:S02]  /*3130*/  HADD2.F32 R111, -RZ, R61.H0_H0 ;  /* 0x2000003dff6f7230 */ /* 0x000fe40000004100 */
[----:B--2---:R-:W-:Y:S01]  /*3140*/  FMUL.FTZ R162, R2, R152 ;  /* 0x0000009802a27220 */ /* 0x004fe20000410000 */
[----:B------:R-:W-:Y:S01]  /*3150*/  FMUL.FTZ R164, R3, R153 ;  /* 0x0000009903a47220 */ /* 0x000fe20000410000 */
[----:B------:R-:W-:Y:S01]  /*3160*/  @P0 FADD.FTZ R157, R142, R15 ;  /* 0x0000000f8e9d0221 */ /* 0x000fe20000010000 */
[----:B------:R-:W-:Y:S01]  /*3170*/  FFMA.FTZ R11, R127, R11, R140 ;  /* 0x0000000b7f0b7223 */ /* 0x000fe2000001008c */
[----:B------:R-:W-:-:S02]  /*3180*/  FMUL.FTZ R140, R158, -R13 ;  /* 0x8000000d9e8c7220 */ /* 0x000fc40000410000 */
[----:B------:R-:W-:Y:S01]  /*3190*/  FMUL.FTZ R13, R157, -R13 ;  /* 0x8000000d9d0d7220 */ /* 0x000fe20000410000 */
[----:B------:R-:W-:Y:S01]  /*31a0*/  FFMA.FTZ R104, R127, R10, -R104 ;  /* 0x0000000a7f687223 */ /* 0x000fe20000010868 */
[-C--:B------:R-:W-:Y:S01]  /*31b0*/  FMUL.FTZ R10, R154, R9.reuse ;  /* 0x000000099a0a7220 */ /* 0x080fe20000410000 */
[-C--:B------:R-:W-:Y:S01]  /*31c0*/  FFMA.FTZ R140, R157, R12.reuse, -R140 ;  /* 0x0000000c9d8c7223 */ /* 0x080fe2000001088c */
[----:B------:R-:W-:Y:S01]  /*31d0*/  FFMA.FTZ R13, R158, R12, R13 ;  /* 0x0000000c9e0d7223 */ /* 0x000fe2000001000d */
[-C--:B------:R-:W-:Y:S01]  /*31e0*/  FMUL.FTZ R154, R154, R8.reuse ;  /* 0x000000089a9a7220 */ /* 0x080fe20000410000 */
[----:B------:R-:W-:Y:S01]  /*31f0*/  SHF.R.U32.HI R12, RZ, 0x10, R61 ;  /* 0x00000010ff0c7819 */ /* 0x000fe2000001163d */
[----:B------:R-:W-:Y:S01]  /*3200*/  FADD.FTZ R149, R149, R140 ;  /* 0x0000008c95957221 */ /* 0x000fe20000010000 */
[----:B------:R-:W-:Y:S01]  /*3210*/  FADD.FTZ R146, -R146, R13 ;  /* 0x0000000d92927221 */ /* 0x000fe20000010100 */
[C---:B------:R-:W-:Y:S01]  /*3220*/  FFMA.FTZ R8, R127.reuse, R8, -R10 ;  /* 0x000000087f087223 */ /* 0x040fe2000001080a */
[----:B0-----:R-:W-:Y:S01]  /*3230*/  FADD.FTZ R11, R110, R11 ;  /* 0x0000000b6e0b7221 */ /* 0x001fe20000010000 */
[----:B------:R-:W-:Y:S01]  /*3240*/  FFMA.FTZ R9, R127, R9, R154 ;  /* 0x000000097f097223 */ /* 0x000fe2000001009a */
[C---:B------:R-:W-:Y:S01]  /*3250*/  FMUL.FTZ R13, R139.reuse, -R146 ;  /* 0x800000928b0d7220 */ /* 0x040fe20000410000 */
[----:B------:R-:W-:Y:S01]  /*3260*/  FMUL.FTZ R139, R139, -R149 ;  /* 0x800000958b8b7220 */ /* 0x000fe20000410000 */
[----:B---3--:R-:W-:Y:S01]  /*3270*/  FADD.FTZ R10, R69, R104 ;  /* 0x00000068450a7221 */ /* 0x008fe20000010000 */
[----:B------:R-:W-:Y:S01]  /*3280*/  @!P1 LEA R110, R116, R83, 0x4 ;  /* 0x00000053746e9211 */ /* 0x000fe200078e20ff */
[----:B------:R-:W-:-:S02]  /*3290*/  HADD2.F32 R104, -RZ, R12.H0_H0 ;  /* 0x2000000cff687230 */ /* 0x000fc40000004100 */
[C---:B------:R-:W-:Y:S01]  /*32a0*/  FFMA.FTZ R139, R138.reuse, R146, R139 ;  /* 0x000000928a8b7223 */ /* 0x040fe2000001008b */
[-C--:B------:R-:W-:Y:S01]  /*32b0*/  FFMA.FTZ R13, R138, R149.reuse, -R13 ;  /* 0x000000958a0d7223 */ /* 0x080fe2000001080d */
[C---:B------:R-:W-:Y:S01]  /*32c0*/  FMUL.FTZ R69, R123.reuse, R149 ;  /* 0x000000957b457220 */ /* 0x040fe20000410000 */
[----:B------:R0:W-:Y:S01]  /*32d0*/  @!P1 STS.128 [R110+0x21b0], R8 ;  /* 0x0021b0086e009388 */ /* 0x0001e20000000c00 */
[----:B------:R-:W-:Y:S01]  /*32e0*/  FADD.FTZ R144, -R144, R139 ;  /* 0x0000008b90907221 */ /* 0x000fe20000010100 */
[C---:B------:R-:W-:Y:S01]  /*32f0*/  FMUL.FTZ R15, R123.reuse, R104 ;  /* 0x000000687b0f7220 */ /* 0x040fe20000410000 */
[----:B------:R-:W-:Y:S01]  /*3300*/  FADD.FTZ R148, R148, R13 ;  /* 0x0000000d94947221 */ /* 0x000fe20000010000 */
[----:B------:R-:W-:Y:S01]  /*3310*/  FMUL.FTZ R138, R104, R69 ;  /* 0x00000045688a7220 */ /* 0x000fe20000410000 */
[----:B------:R-:W-:Y:S01]  /*3320*/  FMUL.FTZ R127, R123, R146 ;  /* 0x000000927b7f7220 */ /* 0x000fe20000410000 */
[-C--:B------:R-:W-:Y:S01]  /*3330*/  FFMA.FTZ R12, R128, -R15.reuse, R155 ;  /* 0x8000000f800c7223 */ /* 0x080fe2000001009b */
[----:B------:R-:W-:Y:S01]  /*3340*/  FFMA.FTZ R13, R126, -R15, R147 ;  /* 0x8000000f7e0d7223 */ /* 0x000fe20000010093 */
[----:B------:R-:W-:Y:S01]  /*3350*/  FMUL.FTZ R15, R121, R111 ;  /* 0x0000006f790f7220 */ /* 0x000fe20000410000 */
[----:B------:R1:W-:Y:S01]  /*3360*/  STS [R87+0x18], R138 ;  /* 0x0000188a57007388 */ /* 0x0003e20000000800 */
[C---:B------:R-:W-:Y:S01]  /*3370*/  FMUL.FTZ R156, R12.reuse, R69 ;  /* 0x000000450c9c7220 */ /* 0x040fe20000410000 */
[-C--:B------:R-:W-:Y:S01]  /*3380*/  FMUL.FTZ R154, R12, R127.reuse ;  /* 0x0000007f0c9a7220 */ /* 0x080fe20000410000 */
[-C--:B------:R-:W-:Y:S01]  /*3390*/  FMUL.FTZ R140, R104, R127.reuse ;  /* 0x0000007f688c7220 */ /* 0x080fe20000410000 */
[----:B------:R-:W-:Y:S01]  /*33a0*/  IADD3 R158, R79, 0x40, RZ ;  /* 0x000000404f9e7810 */ /* 0x000fe20007ffe0ff */
[----:B------:R-:W-:Y:S01]  /*33b0*/  FFMA.FTZ R156, R13, R127, -R156 ;  /* 0x0000007f0d9c7223 */ /* 0x000fe2000001089c */
[----:B------:R-:W-:-:S02]  /*33c0*/  HADD2.F32 R127, -RZ, R60.H0_H0 ;  /* 0x2000003cff7f7230 */ /* 0x000fc40000004100 */
[C---:B0-----:R-:W-:Y:S01]  /*33d0*/  FMUL.FTZ R9, R137.reuse, -R144 ;  /* 0x8000009089097220 */ /* 0x041fe20000410000 */
[----:B------:R-:W-:Y:S01]  /*33e0*/  FMUL.FTZ R137, R137, -R148 ;  /* 0x8000009489897220 */ /* 0x000fe20000410000 */
[-C--:B------:R-:W-:Y:S01]  /*33f0*/  FFMA.FTZ R8, R14, -R15.reuse, R145 ;  /* 0x8000000f0e087223 */ /* 0x080fe20000010091 */
[----:B------:R-:W-:Y:S01]  /*3400*/  FMUL.FTZ R110, R121, R144 ;  /* 0x00000090796e7220 */ /* 0x000fe20000410000 */
[C---:B------:R-:W-:Y:S01]  /*3410*/  FFMA.FTZ R10, R136.reuse, R148, -R9 ;  /* 0x00000094880a7223 */ /* 0x040fe20000010809 */
[----:B------:R-:W-:Y:S01]  /*3420*/  FFMA.FTZ R11, R136, R144, R137 ;  /* 0x00000090880b7223 */ /* 0x000fe20000010089 */
[----:B------:R-:W-:Y:S01]  /*3430*/  FFMA.FTZ R9, R124, -R15, R153 ;  /* 0x8000000f7c097223 */ /* 0x000fe20000010099 */
[----:B------:R-:W-:Y:S01]  /*3440*/  SHF.R.U64 R15, R60, 0x10, R61 ;  /* 0x000000103c0f7819 */ /* 0x000fe2000000123d */
[----:B------:R-:W-:Y:S01]  /*3450*/  FADD.FTZ R151, R151, R10 ;  /* 0x0000000a97977221 */ /* 0x000fe20000010000 */
[----:B------:R-:W-:Y:S01]  /*3460*/  FMUL.FTZ R10, R121, R148 ;  /* 0x00000094790a7220 */ /* 0x000fe20000410000 */
[----:B------:R-:W-:Y:S01]  /*3470*/  FADD.FTZ R11, -R150, R11 ;  /* 0x0000000b960b7221 */ /* 0x000fe20000010100 */
[CC--:B------:R-:W-:Y:S01]  /*3480*/  FMUL.FTZ R136, R8.reuse, R110.reuse ;  /* 0x0000006e08887220 */ /* 0x0c0fe20000410000 */
[----:B-1----:R-:W-:Y:S01]  /*3490*/  FMUL.FTZ R138, R111, R110 ;  /* 0x0000006e6f8a7220 */ /* 0x002fe20000410000 */
[-C--:B------:R-:W-:Y:S01]  /*34a0*/  FMUL.FTZ R157, R8, R10.reuse ;  /* 0x0000000a089d7220 */ /* 0x080fe20000410000 */
[----:B------:R-:W-:Y:S01]  /*34b0*/  FFMA.FTZ R154, R13, R69, R154 ;  /* 0x000000450d9a7223 */ /* 0x000fe2000001009a */
[-C--:B------:R-:W-:Y:S01]  /*34c0*/  FFMA.FTZ R163, R9, R10.reuse, R136 ;  /* 0x0000000a09a37223 */ /* 0x080fe20000010088 */
[----:B------:R-:W-:Y:S01]  /*34d0*/  FMUL.FTZ R136, R111, R10 ;  /* 0x0000000a6f887220 */ /* 0x000fe20000410000 */
[----:B------:R-:W-:Y:S01]  /*34e0*/  FFMA.FTZ R157, R9, R110, -R157 ;  /* 0x0000006e099d7223 */ /* 0x000fe2000001089d */
[----:B------:R-:W-:-:S02]  /*34f0*/  HADD2.F32 R110, -RZ, R15.H0_H0 ;  /* 0x2000000fff6e7230 */ /* 0x000fc40000004100 */
[C---:B------:R-:W-:Y:S01]  /*3500*/  FMUL.FTZ R15, R134.reuse, -R11 ;  /* 0x8000000b860f7220 */ /* 0x040fe20000410000 */
[-C--:B------:R-:W-:Y:S01]  /*3510*/  FMUL.FTZ R134, R134, -R151.reuse ;  /* 0x8000009786867220 */ /* 0x080fe20000410000 */
[----:B------:R0:W-:Y:S01]  /*3520*/  STS [R87+0x10], R136 ;  /* 0x0000108857007388 */ /* 0x0001e20000000800 */
[-C--:B------:R-:W-:Y:S01]  /*3530*/  FMUL.FTZ R137, R122, R151.reuse ;  /* 0x000000977a897220 */ /* 0x080fe20000410000 */
        /* <DEDUP_REMOVED lines=8> */
[----:B------:R-:W-:Y:S01]  /*35c0*/  FFMA.FTZ R69, R131, -R134, R143 ;  /* 0x8000008683457223 */ /* 0x000fe2000001008f */
[----:B0-----:R-:W-:Y:S01]  /*35d0*/  FMUL.FTZ R136, R120, R70 ;  /* 0x0000004678887220 */ /* 0x001fe20000410000 */
[----:B------:R0:W-:Y:S01]  /*35e0*/  STS [R87+0x14], R138 ;  /* 0x0000148a57007388 */ /* 0x0001e20000000800 */
[----:B------:R-:W-:Y:S01]  /*35f0*/  FMUL.FTZ R139, R122, R11 ;  /* 0x0000000b7a8b7220 */ /* 0x000fe20000410000 */
[----:B------:R-:W-:Y:S01]  /*3600*/  FMUL.FTZ R142, R110, R137 ;  /* 0x000000896e8e7220 */ /* 0x000fe20000410000 */
[----:B------:R-:W-:Y:S01]  /*3610*/  FFMA.FTZ R15, R129, -R134, R141 ;  /* 0x80000086810f7223 */ /* 0x000fe2000001008d */
[----:B------:R-:W-:Y:S01]  /*3620*/  FMUL.FTZ R134, R120, R71 ;  /* 0x0000004778867220 */ /* 0x000fe20000410000 */
[----:B------:R1:W-:Y:S01]  /*3630*/  STS [R87+0x1c], R140 ;  /* 0x00001c8c57007388 */ /* 0x0003e20000000800 */
[-C--:B------:R-:W-:Y:S01]  /*3640*/  FMUL.FTZ R161, R132, R139.reuse ;  /* 0x0000008b84a17220 */ /* 0x080fe20000410000 */
[----:B------:R-:W-:Y:S01]  /*3650*/  FMUL.FTZ R150, R110, R139 ;  /* 0x0000008b6e967220 */ /* 0x000fe20000410000 */
[----:B------:R-:W-:Y:S01]  /*3660*/  LEA.HI.SX32 R158, R158, R79, 0x1b ;  /* 0x0000004f9e9e7211 */ /* 0x000fe200078fdaff */
[----:B------:R2:W-:Y:S01]  /*3670*/  STS [R87+0x8], R142 ;  /* 0x0000088e57007388 */ /* 0x0005e20000000800 */
[----:B0-----:R-:W-:Y:S01]  /*3680*/  FMUL.FTZ R138, R69, R136 ;  /* 0x00000088458a7220 */ /* 0x001fe20000410000 */
[-C--:B------:R-:W-:Y:S01]  /*3690*/  FFMA.FTZ R161, R10, R137.reuse, R161 ;  /* 0x000000890aa17223 */ /* 0x080fe200000100a1 */
[----:B------:R-:W-:Y:S01]  /*36a0*/  FMUL.FTZ R137, R132, R137 ;  /* 0x0000008984897220 */ /* 0x000fe20000410000 */
[----:B------:R-:W-:Y:S01]  /*36b0*/  STS [R87+0xc], R150 ;  /* 0x00000c9657007388 */ /* 0x000fe20000000800 */
[-C--:B------:R-:W-:Y:S01]  /*36c0*/  FFMA.FTZ R138, R15, R134.reuse, R138 ;  /* 0x000000860f8a7223 */ /* 0x080fe2000001008a */
[-C--:B-1----:R-:W-:Y:S01]  /*36d0*/  FMUL.FTZ R140, R69, R134.reuse ;  /* 0x00000086458c7220 */ /* 0x082fe20000410000 */
[C---:B------:R-:W-:Y:S01]  /*36e0*/  FMUL.FTZ R134, R127.reuse, R134 ;  /* 0x000000867f867220 */ /* 0x040fe20000410000 */
[----:B------:R-:W-:Y:S01]  /*36f0*/  FFMA.FTZ R137, R10, R139, -R137 ;  /* 0x0000008b0a897223 */ /* 0x000fe20000010889 */
[----:B------:R-:W-:Y:S01]  /*3700*/  LEA R139, R100, 0xffffff80, 0x7 ;  /* 0xffffff80648b7811 */ /* 0x000fe200078e38ff */
[-C--:B--2---:R-:W-:Y:S01]  /*3710*/  FMUL.FTZ R142, R127, R136.reuse ;  /* 0x000000887f8e7220 */ /* 0x084fe20000410000 */
[----:B------:R-:W-:Y:S01]  /*3720*/  FFMA.FTZ R140, R15, R136, -R140 ;  /* 0x000000880f8c7223 */ /* 0x000fe2000001088c */
[----:B------:R-:W-:Y:S01]  /*3730*/  STS [R87], R134 ;  /* 0x0000008657007388 */ /* 0x000fe20000000800 */
[----:B------:R-:W-:Y:S01]  /*3740*/  FADD.FTZ R138, RZ, R138 ;  /* 0x0000008aff8a7221 */ /* 0x000fe20000010000 */
[----:B------:R-:W-:Y:S01]  /*3750*/  IADD3 R136, R79, 0x20, RZ ;  /* 0x000000204f887810 */ /* 0x000fe20007ffe0ff */
[----:B------:R-:W-:Y:S01]  /*3760*/  FADD.FTZ R140, RZ, R140 ;  /* 0x0000008cff8c7221 */ /* 0x000fe20000010000 */
[----:B------:R0:W-:Y:S01]  /*3770*/  STS [R87+0x4], R142 ;  /* 0x0000048e57007388 */ /* 0x0001e20000000800 */
[----:B------:R-:W-:Y:S01]  /*3780*/  FADD.FTZ R138, R138, R161 ;  /* 0x000000a18a8a7221 */ /* 0x000fe20000010000 */
[----:B------:R-:W-:Y:S01]  /*3790*/  LEA.HI.SX32 R136, R136, R79, 0x1b ;  /* 0x0000004f88887211 */ /* 0x000fe200078fdaff */
[----:B------:R-:W-:Y:S01]  /*37a0*/  FADD.FTZ R160, R140, R137 ;  /* 0x000000898ca07221 */ /* 0x000fe20000010000 */
[----:B------:R-:W-:Y:S01]  /*37b0*/  BAR.SYNC.DEFER_BLOCKING 0x0 ;  /* 0x0000000000007b1d */ /* 0x000fe20000010000 */
[----:B------:R-:W-:Y:S01]  /*37c0*/  IADD3 R140, -R139, UR7, RZ ;  /* 0x000000078b8c7c10 */ /* 0x000fe2000fffe1ff */
[----:B------:R-:W-:Y:S01]  /*37d0*/  FADD.FTZ R171, R138, R163 ;  /* 0x000000a38aab7221 */ /* 0x000fe20000010000 */
[----:B------:R-:W-:Y:S01]  /*37e0*/  LEA R168, R136, R83, 0x2 ;  /* 0x0000005388a87211 */ /* 0x000fe200078e10ff */
[----:B------:R-:W-:Y:S01]  /*37f0*/  FFMA.FTZ R136, -R0, R143, -RZ ;  /* 0x0000008f00887223 */ /* 0x000fe200000109ff */
[----:B------:R-:W-:Y:S01]  /*3800*/  LEA R170, R140, -R79, 0x1 ;  /* 0x8000004f8caa7211 */ /* 0x000fe200078e08ff */
[----:B0-----:R-:W-:Y:S01]  /*3810*/  FMUL.FTZ R142, R0, R141 ;  /* 0x0000008d008e7220 */ /* 0x001fe20000410000 */
[----:B------:R-:W-:Y:S01]  /*3820*/  LEA R169, R158, R83, 0x2 ;  /* 0x000000539ea97211 */ /* 0x000fe200078e10ff */
[----:B------:R-:W-:Y:S01]  /*3830*/  FFMA.FTZ R68, -R2, R68, -RZ ;  /* 0x0000004402447223 */ /* 0x000fe200000109ff */
[----:B------:R-:W-:Y:S01]  /*3840*/  ISETP.GE.AND P2, PT, R170, 0x1, PT ;  /* 0x00000001aa00780c */ /* 0x000fe20003f46270 */
[----:B------:R-:W-:Y:S01]  /*3850*/  FFMA.FTZ R138, -R3, R145, -RZ ;  /* 0x00000091038a7223 */ /* 0x000fe200000109ff */
[----:B------:R-:W-:Y:S01]  /*3860*/  FFMA.FTZ R140, -R4, R155, -RZ ;  /* 0x0000009b048c7223 */ /* 0x000fe200000109ff */
        /* <DEDUP_REMOVED lines=18> */
[----:B0-----:R-:W-:Y:S01]  /*3990*/  SHF.R.S32.HI R68, RZ, 0x1f, R75 ;  /* 0x0000001fff447819 */ /* 0x001fe2000001144b */
[----:B------:R-:W0:Y:S01]  /*39a0*/  LDS R145, [R88+0x420] ;  /* 0x0004200058917984 */ /* 0x000e220000000800 */
[----:B------:R-:W-:Y:S01]  /*39b0*/  IMAD.WIDE.U32 R136, R75, UR28, RZ ;  /* 0x0000001c4b887c25 */ /* 0x000fe2000f8e00ff */
[----:B------:R-:W-:-:S03]  /*39c0*/  SHF.R.U32.HI R140, RZ, 0x1, R27 ;  /* 0x00000001ff8c7819 */ /* 0x000fc6000001161b */
[C---:B------:R-:W-:Y:S02]  /*39d0*/  IMAD R138, R68.reuse, UR28, RZ ;  /* 0x0000001c448a7c24 */ /* 0x040fe4000f8e02ff */
[----:B------:R-:W-:Y:S02]  /*39e0*/  IMAD R68, R68, UR26, RZ ;  /* 0x0000001a44447c24 */ /* 0x000fe4000f8e02ff */
[C---:B------:R-:W-:Y:S02]  /*39f0*/  IMAD R143, R75.reuse, UR29, R138 ;  /* 0x0000001d4b8f7c24 */ /* 0x040fe4000f8e028a */
[----:B------:R-:W-:-:S03]  /*3a00*/  IMAD.WIDE.U32 R138, R75, UR26, RZ ;  /* 0x0000001a4b8a7c25 */ /* 0x000fc6000f8e00ff */
[----:B------:R-:W-:Y:S01]  /*3a10*/  IADD3 R137, R137, R143, RZ ;  /* 0x0000008f89897210 */ /* 0x000fe20007ffe0ff */
[----:B------:R-:W-:Y:S01]  /*3a20*/  IMAD R141, R75, UR27, R68 ;  /* 0x0000001b4b8d7c24 */ /* 0x000fe2000f8e0244 */
[----:B------:R-:W-:Y:S01]  /*3a30*/  SHF.R.U64 R143, R26, 0x1, R27 ;  /* 0x000000011a8f7819 */ /* 0x000fe2000000121b */
[----:B------:R-:W-:Y:S01]  /*3a40*/  IMAD R140, R140, UR15, RZ ;  /* 0x0000000f8c8c7c24 */ /* 0x000fe2000f8e02ff */
[----:B------:R-:W-:Y:S01]  /*3a50*/  IADD3 R68, R100, -0x1, RZ ;  /* 0xffffffff64447810 */ /* 0x000fe20007ffe0ff */
[----:B------:R-:W-:Y:S01]  /*3a60*/  IMAD R147, R130, UR20, RZ ;  /* 0x0000001482937c24 */ /* 0x000fe2000f8e02ff */
[----:B------:R-:W-:Y:S01]  /*3a70*/  IADD3 R139, R139, R141, RZ ;  /* 0x0000008d8b8b7210 */ /* 0x000fe20007ffe0ff */
[C---:B------:R-:W-:Y:S01]  /*3a80*/  IMAD R173, R143.reuse, UR16, R140 ;  /* 0x000000108fad7c24 */ /* 0x040fe2000f8e028c */
[----:B------:R-:W-:Y:S01]  /*3a90*/  SHF.R.U32.HI R141, RZ, 0x1, R29 ;  /* 0x00000001ff8d7819 */ /* 0x000fe2000001161d */
[----:B------:R-:W-:Y:S01]  /*3aa0*/  IMAD.WIDE.U32 R136, R143, UR15, R136 ;  /* 0x0000000f8f887c25 */ /* 0x000fe2000f8e0088 */
[----:B------:R-:W-:-:S02]  /*3ab0*/  SHF.L.U32 R68, R68, 0x8, RZ ;  /* 0x0000000844447819 */ /* 0x000fc400000006ff */
[----:B------:R-:W-:Y:S01]  /*3ac0*/  SHF.R.U64 R143, R28, 0x1, R29 ;  /* 0x000000011c8f7819 */ /* 0x000fe2000000121d */
[----:B------:R-:W-:Y:S01]  /*3ad0*/  IMAD R142, R141, UR15, RZ ;  /* 0x0000000f8d8e7c24 */ /* 0x000fe2000f8e02ff */
[----:B------:R-:W-:Y:S01]  /*3ae0*/  IADD3 R140, P2, R68, R79, RZ ;  /* 0x0000004f448c7210 */ /* 0x000fe20007f5e0ff */
[----:B------:R-:W-:Y:S01]  /*3af0*/  IMAD R155, R130, UR22, RZ ;  /* 0x00000016829b7c24 */ /* 0x000fe2000f8e02ff */
[----:B------:R-:W-:Y:S01]  /*3b00*/  IADD3 R130, R173, R137, RZ ;  /* 0x00000089ad827210 */ /* 0x000fe20007ffe0ff */
[C---:B------:R-:W-:Y:S01]  /*3b10*/  IMAD R175, R143.reuse, UR16, R142 ;  /* 0x000000108faf7c24 */ /* 0x040fe2000f8e028e */
[----:B------:R-:W-:Y:S01]  /*3b20*/  LEA.HI.X.SX32 R141, R68, RZ, 0x1, P2 ;  /* 0x000000ff448d7211 */ /* 0x000fe200010f0eff */
[----:B------:R-:W-:-:S04]  /*3b30*/  IMAD.WIDE.U32 R142, R143, UR15, R138 ;  /* 0x0000000f8f8e7c25 */ /* 0x000fc8000f8e008a */
[C---:B------:R-:W-:Y:S01]  /*3b40*/  IMAD R153, R116.reuse, UR21, R147 ;  /* 0x0000001574997c24 */ /* 0x040fe2000f8e0293 */
[----:B------:R-:W-:Y:S01]  /*3b50*/  IADD3 R68, R175, R143, RZ ;  /* 0x0000008faf447210 */ /* 0x000fe20007ffe0ff */
[----:B------:R-:W-:Y:S01]  /*3b60*/  IMAD.WIDE.U32 R138, R116, UR20, R140 ;  /* 0x00000014748a7c25 */ /* 0x000fe2000f8e008c */
[----:B------:R-:W-:Y:S02]  /*3b70*/  LEA R147, P2, R136, R24, 0x3 ;  /* 0x0000001888937211 */ /* 0x000fe400078418ff */
[----:B------:R-:W-:Y:S01]  /*3b80*/  LEA R143, P3, R142, R20, 0x3 ;  /* 0x000000148e8f7211 */ /* 0x000fe200078618ff */
[----:B------:R-:W-:Y:S01]  /*3b90*/  IMAD R155, R116, UR23, R155 ;  /* 0x00000017749b7c24 */ /* 0x000fe2000f8e029b */
        /* <DEDUP_REMOVED lines=11> */
.L_x_18733:
[----:B------:R-:W-:Y:S05]  /*3c50*/  BSYNC B0 ;  /* 0x0000000000007941 */ /* 0x000fea0003800000 */
.L_x_18732:
[----:B------:R2:W3:Y:S01]  /*3c60*/  LDS R141, [R168+0x8c0] ;  /* 0x0008c000a88d7984 */ /* 0x0004e20000000800 */
[----:B------:R-:W-:Y:S01]  /*3c70*/  ISETP.GE.AND P2, PT, R170, 0x21, PT ;  /* 0x00000021aa00780c */ /* 0x000fe20003f46270 */
[----:B------:R-:W-:Y:S01]  /*3c80*/  USHF.L.U64.HI UR14, UR5, 0x2, UR6 ;  /* 0x00000002050e7899 */ /* 0x000fe20008010206 */
[----:B------:R-:W-:Y:S01]  /*3c90*/  FADD.FTZ R157, R160, R157 ;  /* 0x0000009da09d7221 */ /* 0x000fe20000010000 */
[----:B------:R-:W-:Y:S01]  /*3ca0*/  USHF.L.U32 UR17, UR5, 0x2, URZ ;  /* 0x0000000205117899 */ /* 0x000fe2000800063f */
[----:B------:R-:W-:Y:S01]  /*3cb0*/  BSSY B0, `(.L_x_18734) ;  /* 0x000000f000007945 */ /* 0x000fe20003800000 */
[----:B------:R-:W-:Y:S01]  /*3cc0*/  ISETP.GE.AND P3, PT, R170, 0x41, PT ;  /* 0x00000041aa00780c */ /* 0x000fe20003f66270 */
[----:B------:R-:W-:Y:S01]  /*3cd0*/  FADD.FTZ R156, R157, R156 ;  /* 0x0000009c9d9c7221 */ /* 0x000fe20000010000 */
[----:B0-----:R-:W-:Y:S02]  /*3ce0*/  IMAD R68, R22, UR14, RZ ;  /* 0x0000000e16447c24 */ /* 0x001fe4000f8e02ff */
[----:B------:R-:W-:Y:S01]  /*3cf0*/  FADD.FTZ R154, R171, R154 ;  /* 0x0000009aab9a7221 */ /* 0x000fe20000010000 */
[----:B------:R-:W-:-:S02]  /*3d00*/  IMAD R130, R18, UR14, RZ ;  /* 0x0000000e12827c24 */ /* 0x000fc4000f8e02ff */
[----:B-1----:R-:W-:Y:S02]  /*3d10*/  IMAD R143, R23, UR17, R68 ;  /* 0x00000011178f7c24 */ /* 0x002fe4000f8e0244 */
[----:B------:R-:W-:Y:S01]  /*3d20*/  IMAD R145, R19, UR17, R130 ;  /* 0x0000001113917c24 */ /* 0x000fe2000f8e0282 */
[----:B--2---:R-:W-:Y:S06]  /*3d30*/  @!P2 BRA `(.L_x_18735) ;  /* 0x000000000018a947 */ /* 0x004fec0003800000 */
[----:B------:R-:W-:-:S04]  /*3d40*/  IMAD.WIDE.U32 R138, R22, UR17, R58 ;  /* 0x00000011168a7c25 */ /* 0x000fc8000f8e003a */
[----:B------:R-:W-:Y:S01]  /*3d50*/  IMAD.WIDE.U32 R136, R18, UR17, R44 ;  /* 0x0000001112887c25 */ /* 0x000fe2000f8e002c */
[----:B------:R-:W-:-:S04]  /*3d60*/  IADD3 R139, R139, R143, RZ ;  /* 0x0000008f8b8b7210 */ /* 0x000fc80007ffe0ff */
[----:B------:R-:W-:Y:S01]  /*3d70*/  IADD3 R137, R137, R145, RZ ;  /* 0x0000009189897210 */ /* 0x000fe20007ffe0ff */
[----:B------:R0:W-:Y:S04]  /*3d80*/  REDG.E.ADD.F32.FTZ.RN.STRONG.GPU desc[UR12][R138.64], R163 ;  /* 0x000000a38a0079a6 */ /* 0x0001e8000c10f38c */
[----:B---3--:R0:W-:Y:S02]  /*3d90*/  REDG.E.ADD.F32.FTZ.RN.STRONG.GPU desc[UR12][R136.64], R141 ;  /* 0x0000008d880079a6 */ /* 0x0081e4000c10f38c */
.L_x_18735:
[----:B------:R-:W-:Y:S05]  /*3da0*/  BSYNC B0 ;  /* 0x0000000000007941 */ /* 0x000fea0003800000 */
.L_x_18734:
[----:B0--3--:R0:W1:Y:S01]  /*3db0*/  LDS R141, [R169+0x940] ;  /* 0x00094000a98d7984 */ /* 0x0090620000000800 */
        /* <DEDUP_REMOVED lines=8> */
.L_x_18737:
[----:B------:R-:W-:Y:S05]  /*3e40*/  BSYNC B0 ;  /* 0x0000000000007941 */ /* 0x000fea0003800000 */
.L_x_18736:
        /* <DEDUP_REMOVED lines=8> */
[----:B------:R-:W-:-:S04]  /*3ed0*/  IMAD.WIDE.U32 R136, R22, UR17, R54 ;  /* 0x0000001116887c25 */ /* 0x000fc8000f8e0036 */
[----:B------:R-:W-:Y:S01]  /*3ee0*/  IMAD.WIDE.U32 R138, R18, UR17, R40 ;  /* 0x00000011128a7c25 */ /* 0x000fe2000f8e0028 */
[----:B------:R-:W-:-:S04]  /*3ef0*/  IADD3 R137, R143, R137, RZ ;  /* 0x000000898f897210 */ /* 0x000fc80007ffe0ff */
[----:B------:R-:W-:Y:S01]  /*3f00*/  IADD3 R139, R145, R139, RZ ;  /* 0x0000008b918b7210 */ /* 0x000fe20007ffe0ff */
[----:B------:R3:W-:Y:S04]  /*3f10*/  REDG.E.ADD.F32.FTZ.RN.STRONG.GPU desc[UR12][R136.64], R167 ;  /* 0x000000a7880079a6 */ /* 0x0007e8000c10f38c */
[----:B--2---:R3:W-:Y:S02]  /*3f20*/  REDG.E.ADD.F32.FTZ.RN.STRONG.GPU desc[UR12][R138.64], R141 ;  /* 0x0000008d8a0079a6 */ /* 0x0047e4000c10f38c */
.L_x_18739:
[----:B------:R-:W-:Y:S05]  /*3f30*/  BSYNC B0 ;  /* 0x0000000000007941 */ /* 0x000fea0003800000 */
.L_x_18738:
        /* <DEDUP_REMOVED lines=9> */
.L_x_18741:
[----:B------:R-:W-:Y:S05]  /*3fd0*/  BSYNC B0 ;  /* 0x0000000000007941 */ /* 0x000fea0003800000 */
.L_x_18740:
        /* <DEDUP_REMOVED lines=9> */
.L_x_18743:
[----:B------:R-:W-:Y:S05]  /*4070*/  BSYNC B0 ;  /* 0x0000000000007941 */ /* 0x000fea0003800000 */
.L_x_18742:
[----:B0---4-:R0:W4:Y:S01]  /*4080*/  LDS R141, [R86+0x720] ;  /* 0x00072000568d7984 */ /* 0x0111220000000800 */
        /* <DEDUP_REMOVED lines=8> */
.L_x_18745:
[----:B------:R-:W-:Y:S05]  /*4110*/  BSYNC B0 ;  /* 0x0000000000007941 */ /* 0x000fea0003800000 */
.L_x_18744:
        /* <DEDUP_REMOVED lines=9> */
.L_x_18747:
[----:B------:R-:W-:Y:S05]  /*41b0*/  BSYNC B0 ;  /* 0x0000000000007941 */ /* 0x000fea0003800000 */
.L_x_18746:
[----:B0-----:R-:W0:Y:S01]  /*41c0*/  SHFL.DOWN PT, R137, R154, 0x1, 0x1f ;  /* 0x08201f009a897f89 */ /* 0x001e2200000e0000 */
[C---:B------:R-:W-:Y:S01]  /*41d0*/  ISETP.GT.AND P2, PT, R80.reuse, 0x1e, PT ;  /* 0x0000001e5000780c */ /* 0x040fe20003f44270 */
[----:B------:R-:W-:Y:S01]  /*41e0*/  BSSY B0, `(.L_x_18748) ;  /* 0x0000052000007945 */ /* 0x000fe20003800000 */
[----:B------:R-:W-:Y:S01]  /*41f0*/  ISETP.NE.AND P3, PT, R80, RZ, PT ;  /* 0x000000ff5000720c */ /* 0x000fe20003f65270 */
[----:B------:R-:W5:-:S12]  /*4200*/  SHFL.DOWN PT, R139, R156, 0x1, 0x1f ;  /* 0x08201f009c8b7f89 */ /* 0x000f5800000e0000 */
[----:B----4-:R-:W4:Y:S01]  /*4210*/  @!P3 S2R R141, SR_CgaCtaId ;  /* 0x00000000008db919 */ /* 0x010f220000008800 */
[----:B------:R-:W-:Y:S01]  /*4220*/  @!P3 MOV R68, 0x400 ;  /* 0x000004000044b802 */ /* 0x000fe20000000f00 */
[----:B0-----:R-:W-:Y:S01]  /*4230*/  @!P2 FADD.FTZ R154, R154, R137 ;  /* 0x000000899a9aa221 */ /* 0x001fe20000010000 */
[----:B-----5:R-:W-:-:S04]  /*4240*/  @!P2 FADD.FTZ R156, R156, R139 ;  /* 0x0000008b9c9ca221 */ /* 0x020fc80000010000 */
[----:B------:R-:W0:Y:S01]  /*4250*/  SHFL.DOWN PT, R137, R154, 0x2, 0x1f ;  /* 0x08401f009a897f89 */ /* 0x000e2200000e0000 */
[----:B------:R-:W-:-:S03]  /*4260*/  ISETP.GT.AND P2, PT, R80, 0x1d, PT ;  /* 0x0000001d5000780c */ /* 0x000fc60003f44270 */
[----:B------:R-:W5:Y:S01]  /*4270*/  SHFL.DOWN PT, R139, R156, 0x2, 0x1f ;  /* 0x08401f009c8b7f89 */ /* 0x000f6200000e0000 */
[----:B----4-:R-:W-:Y:S01]  /*4280*/  @!P3 LEA R83, R141, R68, 0x18 ;  /* 0x000000448d53b211 */ /* 0x010fe200078ec0ff */
[----:B------:R-:W-:-:S08]  /*4290*/  FMUL.FTZ R141, R128, R146 ;  /* 0x00000092808d7220 */ /* 0x000fd00000410000 */
[----:B0-----:R-:W-:Y:S01]  /*42a0*/  @!P2 FADD.FTZ R154, R154, R137 ;  /* 0x000000899a9aa221 */ /* 0x001fe20000010000 */
[----:B------:R-:W-:Y:S01]  /*42b0*/  FFMA.FTZ R141, R126, R149, R141 ;  /* 0x000000957e8d7223 */ /* 0x000fe2000001008d */
[----:B-----5:R-:W-:-:S03]  /*42c0*/  @!P2 FADD.FTZ R156, R156, R139 ;  /* 0x0000008b9c9ca221 */ /* 0x020fc60000010000 */
[----:B------:R-:W0:Y:S01]  /*42d0*/  SHFL.DOWN PT, R137, R154, 0x4, 0x1f ;  /* 0x08801f009a897f89 */ /* 0x000e2200000e0000 */
[----:B------:R-:W-:Y:S01]  /*42e0*/  ISETP.GT.AND P2, PT, R80, 0x1b, PT ;  /* 0x0000001b5000780c */ /* 0x000fe20003f44270 */
[----:B------:R-:W-:Y:S02]  /*42f0*/  FFMA.FTZ R108, R123, R141, R108 ;  /* 0x0000008d7b6c7223 */ /* 0x000fe4000001006c */
        /* <DEDUP_REMOVED lines=9> */
[-C--:B------:R-:W-:Y:S01]  /*4390*/  FFMA.FTZ R139, R6, R146.reuse, -R137 ;  /* 0x00000092068b7223 */ /* 0x080fe20000010889 */
[C---:B------:R-:W-:Y:S01]  /*43a0*/  FMUL.FTZ R137, R7.reuse, R146 ;  /* 0x0000009207897220 */ /* 0x040fe20000410000 */
[----:B------:R-:W0:Y:S01]  /*43b0*/  SHFL.DOWN PT, R145, R154, 0x10, 0x1f ;  /* 0x0a001f009a917f89 */ /* 0x000e2200000e0000 */
[----:B------:R-:W-:Y:S01]  /*43c0*/  ISETP.GT.AND P2, PT, R80, 0xf, PT ;  /* 0x0000000f5000780c */ /* 0x000fe20003f44270 */
[----:B------:R-:W-:Y:S01]  /*43d0*/  FMUL.FTZ R68, R12, R139 ;  /* 0x0000008b0c447220 */ /* 0x000fe20000410000 */
[----:B------:R-:W-:Y:S01]  /*43e0*/  FFMA.FTZ R12, R6, R149, R137 ;  /* 0x00000095060c7223 */ /* 0x000fe20000010089 */
[----:B------:R-:W4:Y:S01]  /*43f0*/  SHFL.DOWN PT, R147, R156, 0x10, 0x1f ;  /* 0x0a001f009c937f89 */ /* 0x000f2200000e0000 */
[----:B------:R-:W-:Y:S01]  /*4400*/  FMUL.FTZ R139, R7, R148 ;  /* 0x00000094078b7220 */ /* 0x000fe20000410000 */
[----:B------:R-:W-:Y:S01]  /*4410*/  FMUL.FTZ R137, R14, R144 ;  /* 0x000000900e897220 */ /* 0x000fe20000410000 */
[----:B------:R-:W-:Y:S01]  /*4420*/  FFMA.FTZ R143, R13, R12, R68 ;  /* 0x0000000c0d8f7223 */ /* 0x000fe20000010044 */
[CC--:B------:R-:W-:Y:S01]  /*4430*/  FMUL.FTZ R13, R7.reuse, R144.reuse ;  /* 0x00000090070d7220 */ /* 0x0c0fe20000410000 */
[----:B------:R-:W-:Y:S01]  /*4440*/  FFMA.FTZ R139, R6, R144, -R139 ;  /* 0x00000090068b7223 */ /* 0x000fe2000001088b */
[-C--:B------:R-:W-:Y:S01]  /*4450*/  FFMA.FTZ R124, R124, R148.reuse, R137 ;  /* 0x000000947c7c7223 */ /* 0x080fe20000010089 */
[----:B------:R-:W-:Y:S01]  /*4460*/  FMUL.FTZ R12, R7, R151 ;  /* 0x00000097070c7220 */ /* 0x000fe20000410000 */
[----:B------:R-:W-:Y:S01]  /*4470*/  FFMA.FTZ R148, R6, R148, R13 ;  /* 0x0000009406947223 */ /* 0x000fe2000001000d */
[----:B------:R-:W-:Y:S01]  /*4480*/  FMUL.FTZ R8, R8, R139 ;  /* 0x0000008b08087220 */ /* 0x000fe20000410000 */
[-C--:B------:R-:W-:Y:S01]  /*4490*/  FMUL.FTZ R14, R133, R11.reuse ;  /* 0x0000000b850e7220 */ /* 0x080fe20000410000 */
[-C--:B------:R-:W-:Y:S01]  /*44a0*/  FFMA.FTZ R13, R6, R11.reuse, -R12 ;  /* 0x0000000b060d7223 */ /* 0x080fe2000001080c */
[----:B------:R-:W-:Y:S01]  /*44b0*/  FMUL.FTZ R11, R7, R11 ;  /* 0x0000000b070b7220 */ /* 0x000fe20000410000 */
[----:B------:R-:W-:Y:S01]  /*44c0*/  FFMA.FTZ R148, R9, R148, R8 ;  /* 0x0000009409947223 */ /* 0x000fe20000010008 */
[C---:B------:R-:W-:Y:S01]  /*44d0*/  FMUL.FTZ R9, R7.reuse, R71 ;  /* 0x0000004707097220 */ /* 0x040fe20000410000 */
[-C--:B------:R-:W-:Y:S01]  /*44e0*/  FMUL.FTZ R8, R7, R70.reuse ;  /* 0x0000004607087220 */ /* 0x080fe20000410000 */
[----:B------:R-:W-:Y:S01]  /*44f0*/  FMUL.FTZ R13, R132, R13 ;  /* 0x0000000d840d7220 */ /* 0x000fe20000410000 */
[C---:B------:R-:W-:Y:S01]  /*4500*/  FFMA.FTZ R11, R6.reuse, R151, R11 ;  /* 0x00000097060b7223 */ /* 0x040fe2000001000b */
[CC--:B------:R-:W-:Y:S01]  /*4510*/  FFMA.FTZ R12, R6.reuse, R70.reuse, -R9 ;  /* 0x00000046060c7223 */ /* 0x0c0fe20000010809 */
[----:B------:R-:W-:Y:S01]  /*4520*/  FMUL.FTZ R70, R131, R70 ;  /* 0x0000004683467220 */ /* 0x000fe20000410000 */
[----:B------:R-:W-:Y:S01]  /*4530*/  FFMA.FTZ R8, R6, R71, R8 ;  /* 0x0000004706087223 */ /* 0x000fe20000010008 */
[----:B0-----:R-:W-:Y:S01]  /*4540*/  @!P2 FADD.FTZ R154, R154, R145 ;  /* 0x000000919a9aa221 */ /* 0x001fe20000010000 */
[----:B------:R-:W-:Y:S01]  /*4550*/  FMUL.FTZ R12, R69, R12 ;  /* 0x0000000c450c7220 */ /* 0x000fe20000410000 */
[----:B------:R-:W-:Y:S01]  /*4560*/  FFMA.FTZ R135, R135, R151, R14 ;  /* 0x0000009787877223 */ /* 0x000fe2000001000e */
[----:B----4-:R-:W-:Y:S01]  /*4570*/  @!P2 FADD.FTZ R156, R156, R147 ;  /* 0x000000939c9ca221 */ /* 0x010fe20000010000 */
[----:B------:R-:W-:Y:S01]  /*4580*/  FFMA.FTZ R11, R10, R11, R13 ;  /* 0x0000000b0a0b7223 */ /* 0x000fe2000001000d */
[----:B------:R-:W-:Y:S01]  /*4590*/  FFMA.FTZ R70, R129, R71, R70 ;  /* 0x0000004781467223 */ /* 0x000fe20000010046 */
[----:B------:R-:W-:Y:S01]  /*45a0*/  FFMA.FTZ R8, R15, R8, R12 ;  /* 0x000000080f087223 */ /* 0x000fe2000001000c */
[----:B------:R-:W-:Y:S01]  /*45b0*/  FFMA.FTZ R143, R104, R141, R143 ;  /* 0x0000008d688f7223 */ /* 0x000fe2000001008f */
[----:B------:R-:W-:Y:S01]  /*45c0*/  MOV R155, R156 ;  /* 0x0000009c009b7202 */ /* 0x000fe20000000f00 */
[----:B------:R-:W-:Y:S01]  /*45d0*/  FFMA.FTZ R7, R111, R124, R148 ;  /* 0x0000007c6f077223 */ /* 0x000fe20000010094 */
[-C--:B------:R-:W-:Y:S01]  /*45e0*/  FFMA.FTZ R6, R110, R135.reuse, R11 ;  /* 0x000000876e067223 */ /* 0x080fe2000001000b */
[----:B------:R-:W-:Y:S01]  /*45f0*/  FFMA.FTZ R8, R127, R70, R8 ;  /* 0x000000467f087223 */ /* 0x000fe20000010008 */
[----:B------:R-:W-:Y:S01]  /*4600*/  FADD.FTZ R112, R143, R112 ;  /* 0x000000708f707221 */ /* 0x000fe20000010000 */
[----:B------:R0:W-:Y:S01]  /*4610*/  @!P3 STS.64 [R83+0xc68], R154 ;  /* 0x000c689a5300b388 */ /* 0x0001e20000000a00 */
        /* <DEDUP_REMOVED lines=14> */
.L_x_18749:
[----:B------:R-:W-:Y:S05]  /*4700*/  BSYNC B0 ;  /* 0x0000000000007941 */ /* 0x000fea0003800000 */
.L_x_18748:
[----:B------:R-:W-:Y:S01]  /*4710*/  IADD3 R116, R116, 0x1, RZ ;  /* 0x0000000174747810 */ /* 0x000fe20007ffe0ff */
[----:B------:R-:W-:-:S03]  /*4720*/  UIADD3 UR5, UP0, UR5, 0x1, URZ ;  /* 0x0000000105057890 */ /* 0x000fc6000ff1e03f */
[----:B------:R-:W-:Y:S01]  /*4730*/  ISETP.GE.AND P1, PT, R116, UR25, PT ;  /* 0x0000001974007c0c */ /* 0x000fe2000bf26270 */
[----:B------:R-:W-:-:S12]  /*4740*/  UIADD3.X UR6, URZ, UR6, URZ, UP0, !UPT ;  /* 0x000000063f067290 */ /* 0x000fd800087fe43f */
[----:B------:R-:W-:Y:S05]  /*4750*/  @!P1 BRA `(.L_x_18750) ;  /* 0xffffffcc00989947 */ /* 0x000fea000383ffff */
.L_x_18719:
[----:B------:R-:W5:Y:S01]  /*4760*/  F2F.F16.F32 R2, R107 ;  /* 0x0000006b00027304 */ /* 0x000f620000200800 */
[----:B------:R-:W-:Y:S01]  /*4770*/  BAR.SYNC.DEFER_BLOCKING 0x0 ;  /* 0x0000000000007b1d */ /* 0x000fe20000010000 */
[----:B------:R-:W-:Y:S01]  /*4780*/  LEA R23, R80, R83, 0x3 ;  /* 0x0000005350177211 */ /* 0x000fe200078e18ff */
[----:B------:R-:W-:Y:S01]  /*4790*/  FADD.FTZ R78, R78, R115 ;  /* 0x000000734e4e7221 */ /* 0x000fe20000010000 */
[C---:B------:R-:W-:Y:S01]  /*47a0*/  IADD3 R22, R100.reuse, -0x1, RZ ;  /* 0xffffffff64167810 */ /* 0x040fe20007ffe0ff */
[----:B------:R-:W-:Y:S01]  /*47b0*/  UIADD3 UR4, UR4, -0x100, URZ ;  /* 0xffffff0004047890 */ /* 0x000fe2000fffe03f */
[----:B------:R-:W-:-:S03]  /*47c0*/  ISETP.GT.AND P5, PT, R100, 0x1, PT ;  /* 0x000000016400780c */ /* 0x000fc60003fa4270 */
[----:B------:R-:W0:Y:S01]  /*47d0*/  LDC.64 R14, c[0x0][0x388] ;  /* 0x0000e200ff0e7b82 */ /* 0x000e220000000a00 */
[----:B------:R-:W-:Y:S01]  /*47e0*/  F2F.F16.F32 R106, R106 ;  /* 0x0000006a006a7304 */ /* 0x000fe20000200800 */
[----:B------:R-:W-:Y:S01]  /*47f0*/  SHF.L.U32 R10, R22, 0x7, RZ ;  /* 0x00000007160a7819 */ /* 0x000fe200000006ff */
[----:B------:R-:W-:Y:S01]  /*4800*/  ULDC.64 UR6, c[0x0][0x390] ;  /* 0x0000e40000067ab9 */ /* 0x000fe20000000a00 */
[----:B------:R-:W-:Y:S02]  /*4810*/  IADD3 R98, P1, R98, -0x200, RZ ;  /* 0xfffffe0062627810 */ /* 0x000fe40007f3e0ff */
[----:B------:R-:W-:Y:S01]  /*4820*/  SHF.R.S32.HI R11, RZ, 0x1f, R10 ;  /* 0x0000001fff0b7819 */ /* 0x000fe2000001140a */
[----:B-----5:R-:W-:Y:S02]  /*4830*/  IMAD.WIDE.U32 R2, R2, 0x10000, RZ ;  /* 0x0001000002027825 */ /* 0x020fe400078e00ff */
[----:B------:R-:W5:Y:S01]  /*4840*/  F2F.F16.F32 R7, R108 ;  /* 0x0000006c00077304 */ /* 0x000f620000200800 */
[----:B------:R-:W1:Y:S01]  /*4850*/  LDC.64 R20, c[0x0][0x3e0] ;  /* 0x0000f800ff147b82 */ /* 0x000e620000000a00 */
[----:B------:R-:W-:-:S02]  /*4860*/  IADD3 R94, P2, R94, -0x100, RZ ;  /* 0xffffff005e5e7810 */ /* 0x000fc40007f5e0ff */
[----:B------:R-:W-:Y:S02]  /*4870*/  IADD3 R90, P3, R90, -0x100, RZ ;  /* 0xffffff005a5a7810 */ /* 0x000fe40007f7e0ff */
[----:B------:R-:W-:Y:S02]  /*4880*/  IADD3 R92, P4, R92, -0x100, RZ ;  /* 0xffffff005c5c7810 */ /* 0x000fe40007f9e0ff */
[----:B------:R-:W4:Y:S01]  /*4890*/  F2F.F16.F32 R105, R105 ;  /* 0x0000006900697304 */ /* 0x000f220000200800 */
[----:B------:R-:W2:Y:S01]  /*48a0*/  LDC.64 R18, c[0x0][0x3a8] ;  /* 0x0000ea00ff127b82 */ /* 0x000ea20000000a00 */
[----:B------:R-:W-:Y:S02]  /*48b0*/  MOV R100, R22 ;  /* 0x0000001600647202 */ /* 0x000fe40000000f00 */
[----:B------:R-:W-:Y:S02]  /*48c0*/  IADD3.X R99, R99, -0x1, RZ, P1, !PT ;  /* 0xffffffff63637810 */ /* 0x000fe40000ffe4ff */
[----:B------:R-:W-:Y:S01]  /*48d0*/  IADD3.X R95, R95, -0x1, RZ, P2, !PT ;  /* 0xffffffff5f5f7810 */ /* 0x000fe200017fe4ff */
[----:B0-----:R-:W-:Y:S01]  /*48e0*/  IMAD R6, R14, UR16, RZ ;  /* 0x000000100e067c24 */ /* 0x001fe2000f8e02ff */
[----:B-----5:R-:W-:Y:S01]  /*48f0*/  PRMT R7, R106, 0x5410, R7 ;  /* 0x000054106a077816 */ /* 0x020fe20000000007 */
[----:B------:R0:W5:Y:S01]  /*4900*/  F2F.F16.F32 R0, R113 ;  /* 0x0000007100007304 */ /* 0x0001620000200800 */
[----:B------:R-:W-:Y:S01]  /*4910*/  IADD3.X R91, R91, -0x1, RZ, P3, !PT ;  /* 0xffffffff5b5b7810 */ /* 0x000fe20001ffe4ff */
[----:B------:R-:W-:Y:S01]  /*4920*/  IMAD R15, R15, UR15, R6 ;  /* 0x0000000f0f0f7c24 */ /* 0x000fe2000f8e0206 */
[----:B------:R-:W-:Y:S01]  /*4930*/  LOP3.LUT R9, R7, R3, RZ, 0xfc, !PT ;  /* 0x0000000307097212 */ /* 0x000fe200078efcff */
[----:B------:R-:W-:Y:S01]  /*4940*/  IMAD.WIDE.U32 R6, R14, UR15, R10 ;  /* 0x0000000f0e067c25 */ /* 0x000fe2000f8e000a */
[----:B------:R-:W-:-:S02]  /*4950*/  IADD3.X R93, R93, -0x1, RZ, P4, !PT ;  /* 0xffffffff5d5d7810 */ /* 0x000fc400027fe4ff */
[----:B----4-:R-:W-:Y:S01]  /*4960*/  LOP3.LUT R8, R2, R105, RZ, 0xfc, !PT ;  /* 0x0000006902087212 */ /* 0x010fe200078efcff */
[----:B------:R-:W-:Y:S01]  /*4970*/  F2F.F16.F32 R4, R114 ;  /* 0x0000007200047304 */ /* 0x000fe20000200800 */
[----:B------:R-:W-:Y:S01]  /*4980*/  IADD3 R7, R7, R15, RZ ;  /* 0x0000000f07077210 */ /* 0x000fe20007ffe0ff */
[----:B0-----:R-:W-:Y:S02]  /*4990*/  FADD.FTZ R113, R78, R113 ;  /* 0x000000714e717221 */ /* 0x001fe40000010000 */
[----:B------:R0:W-:Y:S01]  /*49a0*/  STS.64 [R23], R8 ;  /* 0x0000000817007388 */ /* 0x0001e20000000a00 */
[----:B------:R-:W-:-:S03]  /*49b0*/  NOP ;  /* 0x0000000000007918 */ /* 0x000fc60000000000 */
[----:B------:R-:W4:Y:S01]  /*49c0*/  LDS.64 R2, [R23] ;  /* 0x0000000017027984 */ /* 0x000f220000000a00 */
[----:B------:R-:W3:Y:S01]  /*49d0*/  F2F.F16.F32 R13, R112 ;  /* 0x00000070000d7304 */ /* 0x000ee20000200800 */
[----:B--2---:R-:W-:-:S04]  /*49e0*/  IMAD.WIDE.U32 R10, R18, UR15, R10 ;  /* 0x0000000f120a7c25 */ /* 0x004fc8000f8e000a */
[----:B------:R-:W-:Y:S01]  /*49f0*/  FADD.FTZ R113, R113, R114 ;  /* 0x0000007271717221 */ /* 0x000fe20000010000 */
[----:B0-----:R-:W-:-:S03]  /*4a00*/  IMAD R8, R72, UR6, RZ ;  /* 0x0000000648087c24 */ /* 0x001fc6000f8e02ff */
[----:B------:R-:W-:Y:S01]  /*4a10*/  FADD.FTZ R78, R113, R112 ;  /* 0x00000070714e7221 */ /* 0x000fe20000010000 */
[----:B------:R-:W0:Y:S01]  /*4a20*/  F2F.F16.F32 R17, R115 ;  /* 0x0000007300117304 */ /* 0x000e220000200800 */
[C---:B------:R-:W-:Y:S02]  /*4a30*/  IMAD R15, R5.reuse, UR7, R8 ;  /* 0x00000007050f7c24 */ /* 0x040fe4000f8e0208 */
[----:B------:R-:W-:Y:S01]  /*4a40*/  IMAD.WIDE.U32 R8, R5, UR6, R6 ;  /* 0x0000000605087c25 */ /* 0x000fe2000f8e0006 */
[----:B------:R-:W-:-:S03]  /*4a50*/  ULDC.64 UR6, c[0x0][0x3b0] ;  /* 0x0000ec0000067ab9 */ /* 0x000fc60000000a00 */
[----:B-----5:R-:W-:Y:S01]  /*4a60*/  IMAD.WIDE.U32 R6, R0, 0x10000, RZ ;  /* 0x0001000000067825 */ /* 0x020fe200078e00ff */
[----:B------:R-:W-:Y:S02]  /*4a70*/  IADD3 R9, R9, R15, RZ ;  /* 0x0000000f09097210 */ /* 0x000fe40007ffe0ff */
[----:B-1----:R-:W-:Y:S01]  /*4a80*/  LEA R12, P0, R8, R20, 0x1 ;  /* 0x00000014080c7211 */ /* 0x002fe200078008ff */
[----:B------:R-:W-:Y:S01]  /*4a90*/  IMAD R0, R18, UR16, RZ ;  /* 0x0000001012007c24 */ /* 0x000fe2000f8e02ff */
[----:B---3--:R-:W-:Y:S02]  /*4aa0*/  PRMT R15, R4, 0x5410, R13 ;  /* 0x00005410040f7816 */ /* 0x008fe4000000000d */
        /* <DEDUP_REMOVED lines=8> */
[----:B----4-:R1:W-:Y:S01]  /*4b30*/  STG.E.64 desc[UR12][R6.64], R2 ;  /* 0x0000000206007986 */ /* 0x0103e2000c101b0c */
        /* <DEDUP_REMOVED lines=14> */
.L_x_18718:
        /* <DEDUP_REMOVED lines=26> */
.L_x_18753:
[----:B------:R-:W-:Y:S05]  /*4dc0*/  BSYNC B0 ;  /* 0x0000000000007941 */ /* 0x000fea0003800000 */
.L_x_18752:
        /* <DEDUP_REMOVED lines=29> */
.L_x_18755:
[----:B------:R-:W2:Y:S02]  /*4fa0*/  S2R R11, SR_TID.X ;  /* 0x00000000000b7919 */ /* 0x000ea40000002100 */
.L_x_18756:
[----:B------:R-:W-:Y:S05]  /*4fb0*/  BSYNC B0 ;  /* 0x0000000000007941 */ /* 0x000fea0003800000 */
.L_x_18754:
        /* <DEDUP_REMOVED lines=8> */
[----:B------:R-:W-:-:S04]  /*5040*/  IMAD.WIDE.U32 R6, R5, UR6, RZ ;  /* 0x0000000605067c25 */ /* 0x000fc8000f8e00ff */
[----:B------:R-:W-:Y:S01]  /*5050*/  IMAD R13, R5, UR7, R72 ;  /* 0x00000007050d7c24 */ /* 0x000fe2000f8e0248 */
[----:B------:R-:W-:-:S04]  /*5060*/  ULDC.64 UR6, c[0x0][0x340] ;  /* 0x0000d00000067ab9 */ /* 0x000fc80000000a00 */
[----:B------:R-:W-:Y:S01]  /*5070*/  IADD3 R13, R7, R13, RZ ;  /* 0x0000000d070d7210 */ /* 0x000fe20007ffe0ff */
[----:B--2---:R-:W-:-:S03]  /*5080*/  ULEA UR4, UR5, UR4, 0x18 ;  /* 0x0000000405047291 */ /* 0x004fc6000f8ec03f */
[----:B------:R-:W-:-:S09]  /*5090*/  ULDC UR5, c[0x0][0x0] ;  /* 0x0000000000057ab9 */ /* 0x000fd20000000800 */
.L_x_18757:
[----:B------:R-:W-:Y:S02]  /*50a0*/  LEA R0, R11, UR4, 0x3 ;  /* 0x000000040b007c11 */ /* 0x000fe4000f8e18ff */
[----:B0-2---:R-:W-:Y:S02]  /*50b0*/  SHF.R.S32.HI R2, RZ, 0x1f, R11 ;  /* 0x0000001fff027819 */ /* 0x005fe4000001140b */
[----:B------:R-:W-:Y:S01]  /*50c0*/  MOV R3, R13 ;  /* 0x0000000d00037202 */ /* 0x000fe20000000f00 */
[----:B-1-34-:R-:W0:Y:S02]  /*50d0*/  LDS.64 R8, [R0+0x31b0] ;  /* 0x0031b00000087984 */ /* 0x01ae240000000a00 */
        /* <DEDUP_REMOVED lines=13> */
.L_x_18758:
        /* <DEDUP_REMOVED lines=13> */
.L_x_19056:


//--------------------- .text._Z25selective_scan_bwd_kernelI32Selective_Scan_bwd_kernel_traitsILi32ELi4ELb1ELb1ELb1ELb0ELb1EN3c104HalfENS1_7complexIfEEEEv12SSMParamsBwd --------------------------
	.section	.text._Z25selective_scan_bwd_kernelI32Selective_Scan_bwd_kernel_traitsILi32ELi4ELb1ELb1ELb1ELb0ELb1EN3c104HalfENS1_7complexIfEEEEv12SSMParamsBwd,"ax",@progbits
	.align	128
        .global         _Z25selective_scan_bwd_kernelI32Selective_Scan_bwd_kernel_traitsILi32ELi4ELb1ELb1ELb1ELb0ELb1EN3c104HalfENS1_7complexIfEEEEv12SSMParamsBwd
        .type           _Z25selective_scan_bwd_kernelI32Selective_Scan_bwd_kernel_traitsILi32ELi4ELb1ELb1ELb1ELb0ELb1EN3c104HalfENS1_7complexIfEEEEv12SSMParamsBwd,@function
        .size           _Z25selective_scan_bwd_kernelI32Selective_Scan_bwd_kernel_traitsILi32ELi4ELb1ELb1ELb1ELb0ELb1EN3c104HalfENS1_7complexIfEEEEv12SSMParamsBwd,(.L_x_19057 - _Z25selective_scan_bwd_kernelI32Selective_Scan_bwd_kernel_traitsILi32ELi4ELb1ELb1ELb1ELb0ELb1EN3c104HalfENS1_7complexIfEEEEv12SSMParamsBwd)
        .other          _Z25selective_scan_bwd_kernelI32Selective_Scan_bwd_kernel_traitsILi32ELi4ELb1ELb1ELb1ELb0ELb1EN3c104HalfENS1_7complexIfEEEEv12SSMParamsBwd,@"STO_CUDA_ENTRY STV_DEFAULT"
_Z25selective_scan_bwd_kernelI32Selective_Scan_bwd_kernel_traitsILi32ELi4ELb1ELb1ELb1ELb0ELb1EN3c104HalfENS1_7complexIfEEEEv12SSMParamsBwd:
.text._Z25selective_scan_bwd_kernelI32Selective_Scan_bwd_kernel_traitsILi32ELi4ELb1ELb1ELb1ELb0ELb1EN3c104HalfENS1_7complexIfEEEEv12SSMParamsBwd:
        /* <DEDUP_REMOVED lines=97> */
[----:B------:R-:W-:Y:S01]  /*0610*/  UIADD3 UR9, UR9, UR14, URZ ;  /* 0x0000000e09097290 */ /* 0x000fe2000fffe03f */
[C---:B------:R-:W-:Y:S02]  /*0620*/  IADD3.X R8, R11.reuse, R3, R0, P1, !PT ;  /* 0x000000030b087210 */ /* 0x040fe40000ffe400 */
[----:B------:R-:W-:Y:S01]  /*0630*/  IADD3.X R6, R11, R7, R4, P2, !PT ;  /* 0x000000070b067210 */ /* 0x000fe200017fe404 */
[C---:B------:R-:W-:Y:S01]  /*0640*/  IMAD R11, R77.reuse, R17, R2 ;  /* 0x000000114d0b7224 */ /* 0x040fe200078e0202 */
[----:B------:R-:W-:Y:S01]  /*0650*/  UIMAD UR6, UR16, UR10, URZ ;  /* 0x0000000a100672a4 */ /* 0x000fe2000f8e023f */
[----:B------:R-:W-:-:S02]  /*0660*/  IMAD.WIDE.U32 R2, R77, R16, UR8 ;  /* 0x000000084d027e25 */ /* 0x000fc4000f8e0010 */
[----:B------:R-:W4:Y:S01]  /*0670*/  @P0 LDC R16, c[0x0][0x214] ;  /* 0x00008500ff100b82 */ /* 0x000f220000000800 */
[----:B-1----:R-:W-:Y:S01]  /*0680*/  ISETP.NE.U32.AND P1, PT, R12, RZ, PT ;  /* 0x000000ff0c00720c */ /* 0x002fe20003f25070 */
[----:B------:R-:W-:Y:S01]  /*0690*/  UIMAD.WIDE.U32 UR4, UR15, UR10, URZ ;  /* 0x0000000a0f0472a5 */ /* 0x000fe2000f8e003f */
[----:B------:R-:W-:Y:S01]  /*06a0*/  IMAD R0, R79, R18, RZ ;  /* 0x000000124f007224 */ /* 0x000fe200078e02ff */
[----:B------:R-:W-:Y:S01]  /*06b0*/  UIMAD UR6, UR15, UR11, UR6 ;  /* 0x0000000b0f0672a4 */ /* 0x000fe2000f8e0206 */
[----:B------:R-:W-:Y:S02]  /*06c0*/  ISETP.NE.AND.EX P1, PT, R13, RZ, PT, P1 ;  /* 0x000000ff0d00720c */ /* 0x000fe40003f25310 */
[----:B------:R-:W-:Y:S01]  /*06d0*/  LEA R7, R25, 0xffffff00, 0x8 ;  /* 0xffffff0019077811 */ /* 0x000fe200078e40ff */
[----:B------:R-:W1:Y:S01]  /*06e0*/  @P0 LDC.64 R22, c[0x0][0x310] ;  /* 0x0000c400ff160b82 */ /* 0x000e620000000a00 */
[----:B--2---:R-:W-:Y:S01]  /*06f0*/  ISETP.NE.U32.AND P2, PT, R14, RZ, PT ;  /* 0x000000ff0e00720c */ /* 0x004fe20003f45070 */
[----:B------:R-:W-:Y:S01]  /*0700*/  UIADD3 UR5, UR5, UR6, URZ ;  /* 0x0000000605057290 */ /* 0x000fe2000fffe03f */
[----:B------:R-:W-:Y:S01]  /*0710*/  IADD3 R21, R3, R11, RZ ;  /* 0x0000000b03157210 */ /* 0x000fe20007ffe0ff */
[----:B------:R-:W-:Y:S01]  /*0720*/  IMAD R11, R77, R19, R0 ;  /* 0x000000134d0b7224 */ /* 0x000fe200078e0200 */
[----:B------:R-:W-:-:S03]  /*0730*/  IADD3 R101, P3, R7, R2, RZ ;  /* 0x0000000207657210 */ /* 0x000fc60007f7e0ff */
[----:B------:R-:W2:Y:S01]  /*0740*/  @P0 LDC R17, c[0x0][0x21c] ;  /* 0x00008700ff110b82 */ /* 0x000ea20000000800 */
[----:B------:R-:W-:Y:S02]  /*0750*/  ISETP.NE.AND.EX P2, PT, R15, RZ, PT, P2 ;  /* 0x000000ff0f00720c */ /* 0x000fe40003f45320 */
[----:B------:R-:W-:Y:S01]  /*0760*/  SHF.R.S32.HI R0, RZ, 0x1f, R7 ;  /* 0x0000001fff007819 */ /* 0x000fe20000011407 */
[----:B------:R-:W-:Y:S01]  /*0770*/  IMAD.WIDE.U32 R2, R77, R18, UR4 ;  /* 0x000000044d027e25 */ /* 0x000fe2000f8e0012 */
[----:B------:R-:W-:Y:S02]  /*0780*/  MOV R20, RZ ;  /* 0x000000ff00147202 */ /* 0x000fe40000000f00 */
[----:B------:R-:W-:Y:S01]  /*0790*/  IADD3.X R4, R0, R21, RZ, P3, !PT ;  /* 0x0000001500047210 */ /* 0x000fe20001ffe4ff */
[----:B------:R-:W-:Y:S01]  /*07a0*/  HFMA2.MMA R21, -RZ, RZ, 0, 0 ;  /* 0x00000000ff157435 */ /* 0x000fe200000001ff */
[----:B------:R-:W-:Y:S02]  /*07b0*/  @P1 LEA R20, P4, R5, R12, 0x2 ;  /* 0x0000000c05141211 */ /* 0x000fe400078810ff */
[----:B------:R-:W-:-:S02]  /*07c0*/  IADD3 R7, P5, R7, R2, RZ ;  /* 0x0000000207077210 */ /* 0x000fc40007fbe0ff */
[----:B------:R-:W-:Y:S02]  /*07d0*/  IADD3 R11, R3, R11, RZ ;  /* 0x0000000b030b7210 */ /* 0x000fe40007ffe0ff */
[----:B------:R-:W-:Y:S02]  /*07e0*/  CS2R R18, SRZ ;  /* 0x0000000000127805 */ /* 0x000fe4000001ff00 */
[--C-:B------:R-:W-:Y:S02]  /*07f0*/  @P1 LEA.HI.X R21, R5, R13, R74.reuse, 0x2, P4 ;  /* 0x0000000d05151211 */ /* 0x100fe400020f144a */
[----:B------:R-:W-:Y:S02]  /*0800*/  ISETP.GE.AND P1, PT, R25, 0x1, PT ;  /* 0x000000011900780c */ /* 0x000fe40003f26270 */
[C---:B------:R-:W-:Y:S02]  /*0810*/  @P2 LEA R18, P3, R5.reuse, R14, 0x2 ;  /* 0x0000000e05122211 */ /* 0x040fe400078610ff */
[----:B------:R-:W-:Y:S01]  /*0820*/  IADD3.X R2, R0, R11, RZ, P5, !PT ;  /* 0x0000000b00027210 */ /* 0x000fe20002ffe4ff */
[----:B----4-:R-:W-:Y:S01]  /*0830*/  @P0 IMAD R0, R16, UR15, R5 ;  /* 0x0000000f10000c24 */ /* 0x010fe2000f8e0205 */
        /* <DEDUP_REMOVED lines=8> */
[----:B------:R-:W-:-:S02]  /*08c0*/  LEA R100, P3, R101, R30, 0x1 ;  /* 0x0000001e65647211 */ /* 0x000fc400078608ff */
[----:B------:R-:W-:Y:S01]  /*08d0*/  LEA R102, P4, R7, R102, 0x1 ;  /* 0x0000006607667211 */ /* 0x000fe200078808ff */
[----:B------:R-:W-:Y:S01]  /*08e0*/  HFMA2.MMA R80, -RZ, RZ, 0, 0 ;  /* 0x00000000ff507435 */ /* 0x000fe200000001ff */
[----:B-1----:R-:W-:Y:S01]  /*08f0*/  @P0 IMAD.WIDE R22, R3, 0x10, R22 ;  /* 0x0000001003160825 */ /* 0x002fe200078e0216 */
        /* <DEDUP_REMOVED lines=23> */
[C---:B------:R-:W-:Y:S02]  /*0a70*/  IADD3 R6, R81.reuse, 0x80, RZ ;  /* 0x0000008051067810 */ /* 0x040fe40007ffe0ff */
[C---:B------:R-:W-:Y:S02]  /*0a80*/  IADD3 R8, R81.reuse, 0xa0, RZ ;  /* 0x000000a051087810 */ /* 0x040fe40007ffe0ff */
[----:B------:R-:W-:-:S02]  /*0a90*/  IADD3 R10, R81, 0xc0, RZ ;  /* 0x000000c0510a7810 */ /* 0x000fc40007ffe0ff */
[----:B------:R-:W-:Y:S02]  /*0aa0*/  IADD3 R93, R85, 0x420, RZ ;  /* 0x00000420555d7810 */ /* 0x000fe40007ffe0ff */
[----:B------:R-:W-:Y:S02]  /*0ab0*/  LEA.HI.SX32 R0, R83, R83, 0x1b ;  /* 0x0000005353007211 */ /* 0x000fe400078fdaff */
[C---:B------:R-:W-:Y:S02]  /*0ac0*/  IADD3 R12, R81.reuse, 0xe0, RZ ;  /* 0x000000e0510c7810 */ /* 0x040fe40007ffe0ff */
[-C--:B------:R-:W-:Y:S02]  /*0ad0*/  LEA.HI.SX32 R92, R81, R81.reuse, 0x1b ;  /* 0x00000051515c7211 */ /* 0x080fe400078fdaff */
[-C--:B------:R-:W-:Y:S02]  /*0ae0*/  LEA.HI.SX32 R2, R2, R81.reuse, 0x1b ;  /* 0x0000005102027211 */ /* 0x080fe400078fdaff */
[----:B------:R-:W-:-:S02]  /*0af0*/  LEA.HI.SX32 R4, R4, R81, 0x1b ;  /* 0x0000005104047211 */ /* 0x000fc400078fdaff */
[-C--:B------:R-:W-:Y:S02]  /*0b00*/  LEA.HI.SX32 R6, R6, R81.reuse, 0x1b ;  /* 0x0000005106067211 */ /* 0x080fe400078fdaff */
[-C--:B------:R-:W-:Y:S02]  /*0b10*/  LEA.HI.SX32 R8, R8, R81.reuse, 0x1b ;  /* 0x0000005108087211 */ /* 0x080fe400078fdaff */
[----:B------:R-:W-:Y:S02]  /*0b20*/  LEA.HI.SX32 R10, R10, R81, 0x1b ;  /* 0x000000510a0a7211 */ /* 0x000fe400078fdaff */
[----:B------:R-:W-:Y:S02]  /*0b30*/  LEA R91, R0, R93, 0x2 ;  /* 0x0000005d005b7211 */ /* 0x000fe400078e10ff */
[----:B------:R-:W-:Y:S02]  /*0b40*/  LEA.HI.SX32 R12, R12, R81, 0x1b ;  /* 0x000000510c0c7211 */ /* 0x000fe400078fdaff */
[----:B------:R-:W-:-:S02]  /*0b50*/  SHF.R.S32.HI R0, RZ, 0x1f, R3 ;  /* 0x0000001fff007819 */ /* 0x000fc40000011403 */
[-C--:B------:R-:W-:Y:S02]  /*0b60*/  LEA R84, R84, R93.reuse, 0x2 ;  /* 0x0000005d54547211 */ /* 0x080fe400078e10ff */
[-C--:B------:R-:W-:Y:S02]  /*0b70*/  LEA R86, R2, R93.reuse, 0x2 ;  /* 0x0000005d02567211 */ /* 0x080fe400078e10ff */
        /* <DEDUP_REMOVED lines=11> */
.L_x_18793:
[----:B------:R-:W-:Y:S01]  /*0c30*/  BAR.SYNC.DEFER_BLOCKING 0x0 ;  /* 0x0000000000007b1d */ /* 0x000fe20000010000 */
[----:B0-----:R-:W-:Y:S01]  /*0c40*/  IMAD.WIDE R2, R81, 0x8, R94 ;  /* 0x0000000851027825 */ /* 0x001fe200078e025e */
[----:B------:R-:W-:-:S03]  /*0c50*/  LEA R107, R82, R85, 0x3 ;  /* 0x00000055526b7211 */ /* 0x000fc600078e18ff */
[----:B------:R-:W-:-:S03]  /*0c60*/  IMAD.WIDE R8, R81, 0x8, R96 ;  /* 0x0000000851087825 */ /* 0x000fc600078e0260 */
[----:B------:R-:W0:Y:S01]  /*0c70*/  LDC.64 R12, c[0x0][0x2a0] ;  /* 0x0000a800ff0c7b82 */ /* 0x000e220000000a00 */
[----:B------:R-:W-:Y:S01]  /*0c80*/  ULDC.64 UR6, c[0x0][0x2a8] ;  /* 0x0000aa0000067ab9 */ /* 0x000fe20000000a00 */
[----:B------:R-:W-:-:S06]  /*0c90*/  IMAD.WIDE R10, R81, 0x8, R98 ;  /* 0x00000008510a7825 */ /* 0x000fcc00078e0262 */
[----:B------:R-:W1:Y:S08]  /*0ca0*/  LDC.64 R14, c[0x0][0x318] ;  /* 0x0000c600ff0e7b82 */ /* 0x000e700000000a00 */
[----:B------:R-:W2:Y:S01]  /*0cb0*/  LDC.64 R24, c[0x0][0x308] ;  /* 0x0000c200ff187b82 */ /* 0x000ea20000000a00 */
[----:B------:R-:W3:Y:S07]  /*0cc0*/  LDG.E.64 R6, desc[UR12][R2.64] ;  /* 0x0000000c02067981 */ /* 0x000eee000c1e1b00 */
[----:B------:R-:W4:Y:S01]  /*0cd0*/  LDC R37, c[0x0][0x21c] ;  /* 0x00008700ff257b82 */ /* 0x000f220000000800 */
[----:B---3--:R3:W-:Y:S01]  /*0ce0*/  STS.64 [R107], R6 ;  /* 0x000000066b007388 */ /* 0x0087e20000000a00 */
[----:B------:R-:W-:-:S03]  /*0cf0*/  NOP ;  /* 0x0000000000007918 */ /* 0x000fc60000000000 */
[----:B------:R-:W-:Y:S03]  /*0d00*/  LDS.64 R16, [R107] ;  /* 0x000000006b107984 */ /* 0x000fe60000000a00 */
[----:B------:R-:W-:Y:S06]  /*0d10*/  BAR.SYNC.DEFER_BLOCKING 0x0 ;  /* 0x0000000000007b1d */ /* 0x000fec0000010000 */
[----:B------:R-:W2:Y:S04]  /*0d20*/  LDG.E.64 R8, desc[UR12][R8.64] ;  /* 0x0000000c08087981 */ /* 0x000ea8000c1e1b00 */
[----:B--2---:R2:W-:Y:S01]  /*0d30*/  STS.64 [R107], R8 ;  /* 0x000000086b007388 */ /* 0x0045e20000000a00 */
[----:B------:R-:W-:-:S03]  /*0d40*/  NOP ;  /* 0x0000000000007918 */ /* 0x000fc60000000000 */
[----:B------:R-:W-:Y:S01]  /*0d50*/  LDS.64 R2, [R107] ;  /* 0x000000006b027984 */ /* 0x000fe20000000a00 */
[----:B------:R-:W-:Y:S06]  /*0d60*/  BAR.SYNC.DEFER_BLOCKING 0x0 ;  /* 0x0000000000007b1d */ /* 0x000fec0000010000 */
[----:B------:R-:W4:Y:S01]  /*0d70*/  LDG.E.64 R10, desc[UR12][R10.64] ;  /* 0x0000000c0a0a7981 */ /* 0x000f22000c1e1b00 */
[----:B---3--:R-:W-:Y:S01]  /*0d80*/  LEA R6, R104, 0xffffff80, 0x7 ;  /* 0xffffff8068067811 */ /* 0x008fe200078e38ff */
[----:B0-----:R-:W-:-:S03]  /*0d90*/  IMAD R0, R12, UR16, RZ ;  /* 0x000000100c007c24 */ /* 0x001fc6000f8e02ff */
[----:B------:R-:W-:Y:S01]  /*0da0*/  SHF.R.S32.HI R7, RZ, 0x1f, R6 ;  /* 0x0000001fff077819 */ /* 0x000fe20000011406 */
[----:B------:R-:W-:Y:S02]  /*0db0*/  IMAD R13, R13, UR15, R0 ;  /* 0x0000000f0d0d7c24 */ /* 0x000fe4000f8e0200 */
[----:B------:R-:W-:Y:S02]  /*0dc0*/  IMAD R0, R74, UR6, RZ ;  /* 0x000000064a007c24 */ /* 0x000fe4000f8e02ff */
[----:B--2---:R-:W-:-:S05]  /*0dd0*/  IMAD.WIDE.U32 R8, R12, UR15, R6 ;  /* 0x0000000f0c087c25 */ /* 0x004fca000f8e0006 */
[----:B------:R-:W-:Y:S01]  /*0de0*/  IADD3 R9, R9, R13, RZ ;  /* 0x0000000d09097210 */ /* 0x000fe20007ffe0ff */
[C---:B------:R-:W-:Y:S02]  /*0df0*/  IMAD R13, R5.reuse, UR7, R0 ;  /* 0x00000007050d7c24 */ /* 0x040fe4000f8e0200 */
[----:B------:R-:W-:Y:S01]  /*0e00*/  IMAD.WIDE.U32 R8, R5, UR6, R8 ;  /* 0x0000000605087c25 */ /* 0x000fe2000f8e0008 */
[----:B------:R-:W-:-:S04]  /*0e10*/  ULDC.64 UR6, c[0x0][0x2b8] ;  /* 0x0000ae0000067ab9 */ /* 0x000fc80000000a00 */
[----:B------:R-:W-:Y:S02]  /*0e20*/  IADD3 R0, R9, R13, RZ ;  /* 0x0000000d09007210 */ /* 0x000fe40007ffe0ff */
[----:B-1----:R-:W-:-:S04]  /*0e30*/  LEA R12, P0, R8, R14, 0x1 ;  /* 0x0000000e080c7211 */ /* 0x002fc800078008ff */
[----:B------:R-:W-:Y:S02]  /*0e40*/  LEA.HI.X R13, R8, R15, R0, 0x1, P0 ;  /* 0x0000000f080d7211 */ /* 0x000fe400000f0c00 */
[----:B------:R-:W0:Y:S01]  /*0e50*/  LDC.64 R14, c[0x0][0x2b0] ;  /* 0x0000ac00ff0e7b82 */ /* 0x000e220000000a00 */
[----:B------:R-:W-:Y:S01]  /*0e60*/  IMAD.WIDE R8, R81, 0x8, R12 ;  /* 0x0000000851087825 */ /* 0x000fe200078e020c */
[----:B----4-:R1:W-:Y:S01]  /*0e70*/  STS.64 [R107], R10 ;  /* 0x0000000a6b007388 */ /* 0x0103e20000000a00 */
[----:B------:R-:W-:-:S03]  /*0e80*/  NOP ;  /* 0x0000000000007918 */ /* 0x000fc60000000000 */
[----:B------:R-:W2:Y:S02]  /*0e90*/  LDS.64 R38, [R107] ;  /* 0x000000006b267984 */ /* 0x000ea40000000a00 */
[----:B------:R-:W-:Y:S06]  /*0ea0*/  BAR.SYNC.DEFER_BLOCKING 0x0 ;  /* 0x0000000000007b1d */ /* 0x000fec0000010000 */
[----:B------:R-:W3:Y:S01]  /*0eb0*/  LDG.E.64 R8, desc[UR12][R8.64] ;  /* 0x0000000c08087981 */ /* 0x000ee2000c1e1b00 */
[C---:B0-----:R-:W-:Y:S02]  /*0ec0*/  IMAD R0, R14.reuse, UR16, RZ ;  /* 0x000000100e007c24 */ /* 0x041fe4000f8e02ff */
        /* <DEDUP_REMOVED lines=15> */
[----:B------:R-:W3:Y:S01]  /*0fc0*/  LDG.E.64 R10, desc[UR12][R10.64] ;  /* 0x0000000c0a0a7981 */ /* 0x000ee2000c1e1b00 */
[--C-:B--2---:R-:W-:Y:S01]  /*0fd0*/  SHF.R.U32.HI R15, RZ, 0x10, R39.reuse ;  /* 0x00000010ff0f7819 */ /* 0x104fe20000011627 */
[----:B------:R-:W-:Y:S01]  /*0fe0*/  HADD2.F32 R14, -RZ, R39.H0_H0 ;  /* 0x20000027ff0e7230 */ /* 0x000fe20000004100 */
[----:B------:R-:W-:-:S03]  /*0ff0*/  SHF.R.U64 R13, R38, 0x10, R39 ;  /* 0x00000010260d7819 */ /* 0x000fc60000001227 */
[----:B------:R-:W-:Y:S01]  /*1000*/  HADD2.F32 R15, -RZ, R15.H0_H0 ;  /* 0x2000000fff0f7230 */ /* 0x000fe20000004100 */
[--C-:B0-----:R-:W-:Y:S01]  /*1010*/  SHF.R.U32.HI R34, RZ, 0x10, R25.reuse ;  /* 0x00000010ff227819 */ /* 0x101fe20000011619 */
[----:B------:R-:W-:Y:S01]  /*1020*/  HADD2.F32 R29, -RZ, R25.H0_H0 ;  /* 0x20000019ff1d7230 */ /* 0x000fe20000004100 */
[----:B------:R-:W-:Y:S01]  /*1030*/  SHF.R.U64 R27, R24, 0x10, R25 ;  /* 0x00000010181b7819 */ /* 0x000fe20000001219 */
[----:B------:R-:W-:Y:S02]  /*1040*/  HADD2.F32 R24, -RZ, R24.H0_H0 ;  /* 0x20000018ff187230 */ /* 0x000fe40000004100 */
[----:B------:R-:W-:Y:S02]  /*1050*/  HADD2.F32 R34, -RZ, R34.H0_H0 ;  /* 0x20000022ff227230 */ /* 0x000fe40000004100 */
[----:B------:R-:W-:Y:S01]  /*1060*/  FMUL.FTZ R8, R29, -1.4426950216293334961 ;  /* 0xbfb8aa3b1d087820 */ /* 0x000fe20000410000 */
[----:B------:R-:W-:Y:S02]  /*1070*/  HADD2.F32 R27, -RZ, R27.H0_H0 ;  /* 0x2000001bff1b7230 */ /* 0x000fe40000004100 */
[----:B------:R-:W-:Y:S01]  /*1080*/  FMUL.FTZ R0, R24, -1.4426950216293334961 ;  /* 0xbfb8aa3b18007820 */ /* 0x000fe20000410000 */
[----:B------:R-:W-:-:S02]  /*1090*/  FMUL.FTZ R12, R34, -1.4426950216293334961 ;  /* 0xbfb8aa3b220c7820 */ /* 0x000fc40000410000 */
[----:B------:R-:W0:Y:S01]  /*10a0*/  MUFU.EX2 R8, R8 ;  /* 0x0000000800087308 */ /* 0x000e220000000800 */
[----:B------:R-:W-:-:S07]  /*10b0*/  FMUL.FTZ R4, R27, -1.4426950216293334961 ;  /* 0xbfb8aa3b1b047820 */ /* 0x000fce0000410000 */
[----:B------:R-:W-:Y:S08]  /*10c0*/  MUFU.EX2 R12, R12 ;  /* 0x0000000c000c7308 */ /* 0x000ff00000000800 */
[----:B------:R-:W1:Y:S01]  /*10d0*/  MUFU.EX2 R4, R4 ;  /* 0x0000000400047308 */ /* 0x000e620000000800 */
[----:B0-----:R-:W-:-:S07]  /*10e0*/  FADD.FTZ R9, R8, 1 ;  /* 0x3f80000008097421 */ /* 0x001fce0000010000 */
[----:B------:R-:W0:Y:S08]  /*10f0*/  MUFU.EX2 R0, R0 ;  /* 0x0000000000007308 */ /* 0x000e300000000800 */
[----:B------:R-:W2:Y:S01]  /*1100*/  MUFU.RCP R32, R9 ;  /* 0x0000000900207308 */ /* 0x000ea20000001000 */
[----:B-1----:R-:W-:-:S07]  /*1110*/  FADD.FTZ R8, R4, 1 ;  /* 0x3f80000004087421 */ /* 0x002fce0000010000 */
[----:B------:R-:W-:Y:S01]  /*1120*/  MUFU.RCP R28, R8 ;  /* 0x00000008001c7308 */ /* 0x000fe20000001000 */
[----:B0-----:R-:W-:-:S07]  /*1130*/  FADD.FTZ R0, R0, 1 ;  /* 0x3f80000000007421 */ /* 0x001fce0000010000 */
[----:B------:R0:W-:Y:S01]  /*1140*/  MUFU.RCP R25, R0 ;  /* 0x0000000000197308 */ /* 0x0001e20000001000 */
[----:B--2---:R-:W-:-:S04]  /*1150*/  FADD.FTZ R4, -R32, 1 ;  /* 0x3f80000020047421 */ /* 0x004fc80000010100 */
[----:B------:R-:W-:Y:S01]  /*1160*/  FFMA.FTZ R4, R29, R4, 1 ;  /* 0x3f8000001d047423 */ /* 0x000fe20000010004 */
[----:B0-----:R-:W-:Y:S02]  /*1170*/  HADD2.F32 R0, -RZ, R38.H0_H0 ;  /* 0x20000026ff007230 */ /* 0x001fe40000004100 */
[----:B------:R-:W0:Y:S01]  /*1180*/  LDC.64 R38, c[0x0][0x398] ;  /* 0x0000e600ff267b82 */ /* 0x000e220000000a00 */
[----:B---3--:R1:W-:Y:S01]  /*1190*/  STS.64 [R107], R10 ;  /* 0x0000000a6b007388 */ /* 0x0083e20000000a00 */
[----:B------:R-:W-:-:S03]  /*11a0*/  NOP ;  /* 0x0000000000007918 */ /* 0x000fc60000000000 */
[----:B------:R-:W2:Y:S01]  /*11b0*/  LDS.64 R40, [R107] ;  /* 0x000000006b287984 */ /* 0x000ea20000000a00 */
[----:B-1----:R-:W-:-:S04]  /*11c0*/  FADD.FTZ R10, R12, 1 ;  /* 0x3f8000000c0a7421 */ /* 0x002fc80000010000 */
[----:B------:R-:W1:Y:S02]  /*11d0*/  MUFU.RCP R35, R10 ;  /* 0x0000000a00237308 */ /* 0x000e640000001000 */
[----:B-1----:R-:W-:-:S04]  /*11e0*/  FADD.FTZ R11, -R35, 1 ;  /* 0x3f800000230b7421 */ /* 0x002fc80000010100 */
[C---:B------:R-:W-:Y:S01]  /*11f0*/  FFMA.FTZ R11, R34.reuse, R11, 1 ;  /* 0x3f800000220b7423 */ /* 0x040fe2000001000b */
[----:B------:R-:W-:Y:S01]  /*1200*/  FMUL.FTZ R34, R34, R35 ;  /* 0x0000002322227220 */ /* 0x000fe20000410000 */
[----:B--2---:R-:W-:Y:S01]  /*1210*/  HADD2.F32 R33, -RZ, R41.H0_H0 ;  /* 0x20000029ff217230 */ /* 0x004fe20000004100 */
[--C-:B------:R-:W-:Y:S01]  /*1220*/  SHF.R.U32.HI R36, RZ, 0x10, R41.reuse ;  /* 0x00000010ff247819 */ /* 0x100fe20000011629 */
[----:B------:R-:W-:Y:S01]  /*1230*/  HADD2.F32 R26, -RZ, R40.H0_H0 ;  /* 0x20000028ff1a7230 */ /* 0x000fe20000004100 */
[----:B------:R-:W-:Y:S02]  /*1240*/  SHF.R.U64 R30, R40, 0x10, R41 ;  /* 0x00000010281e7819 */ /* 0x000fe40000001229 */
[----:B------:R-:W-:Y:S01]  /*1250*/  FMUL.FTZ R9, R14, R33 ;  /* 0x000000210e097220 */ /* 0x000fe20000410000 */
[----:B------:R-:W-:Y:S01]  /*1260*/  HADD2.F32 R36, -RZ, R36.H0_H0 ;  /* 0x20000024ff247230 */ /* 0x000fe20000004100 */
[----:B------:R-:W1:Y:S01]  /*1270*/  LDC.64 R40, c[0x0][0x3e8] ;  /* 0x0000fa00ff287b82 */ /* 0x000e620000000a00 */
[----:B------:R-:W-:-:S02]  /*1280*/  HADD2.F32 R30, -RZ, R30.H0_H0 ;  /* 0x2000001eff1e7230 */ /* 0x000fc40000004100 */
[----:B------:R-:W-:Y:S01]  /*1290*/  FMUL.FTZ R9, R32, R9 ;  /* 0x0000000920097220 */ /* 0x000fe20000410000 */
[C---:B------:R-:W-:Y:S01]  /*12a0*/  FMUL.FTZ R8, R15.reuse, R36 ;  /* 0x000000240f087220 */ /* 0x040fe20000410000 */
[----:B------:R-:W-:Y:S02]  /*12b0*/  FMUL.FTZ R15, R15, R34 ;  /* 0x000000220f0f7220 */ /* 0x000fe40000410000 */
[----:B------:R-:W-:Y:S01]  /*12c0*/  FMUL.FTZ R12, R9, R4 ;  /* 0x00000004090c7220 */ /* 0x000fe20000410000 */
[----:B------:R-:W-:Y:S02]  /*12d0*/  HADD2.F32 R4, -RZ, R13.H0_H0 ;  /* 0x2000000dff047230 */ /* 0x000fe40000004100 */
[----:B------:R-:W-:-:S04]  /*12e0*/  FMUL.FTZ R8, R35, R8 ;  /* 0x0000000823087220 */ /* 0x000fc80000410000 */
[----:B------:R-:W-:Y:S01]  /*12f0*/  FMUL.FTZ R13, R8, R11 ;  /* 0x0000000b080d7220 */ /* 0x000fe20000410000 */
[----:B------:R-:W-:Y:S01]  /*1300*/  FADD.FTZ R8, -R28, 1 ;  /* 0x3f8000001c087421 */ /* 0x000fe20000010100 */
[----:B------:R-:W-:Y:S01]  /*1310*/  FMUL.FTZ R9, R4, R30 ;  /* 0x0000001e04097220 */ /* 0x000fe20000410000 */
[----:B------:R-:W-:Y:S02]  /*1320*/  F2F.F16.F32 R12, R12 ;  /* 0x0000000c000c7304 */ /* 0x000fe40000200800 */
[----:B------:R-:W-:Y:S01]  /*1330*/  FFMA.FTZ R11, R27, R8, 1 ;  /* 0x3f8000001b0b7423 */ /* 0x000fe20000010008 */
[----:B------:R-:W-:Y:S01]  /*1340*/  FMUL.FTZ R10, R28, R9 ;  /* 0x000000091c0a7220 */ /* 0x000fe20000410000 */
[C---:B------:R-:W-:Y:S01]  /*1350*/  FADD.FTZ R9, -R25.reuse, 1 ;  /* 0x3f80000019097421 */ /* 0x040fe20000010100 */
[----:B------:R-:W-:Y:S02]  /*1360*/  FMUL.FTZ R8, R0, R26 ;  /* 0x0000001a00087220 */ /* 0x000fe40000410000 */
[----:B------:R-:W-:Y:S01]  /*1370*/  FMUL.FTZ R11, R10, R11 ;  /* 0x0000000b0a0b7220 */ /* 0x000fe20000410000 */
[C---:B------:R-:W-:Y:S01]  /*1380*/  FFMA.FTZ R9, R24.reuse, R9, 1 ;  /* 0x3f80000018097423 */ /* 0x040fe20000010009 */
[----:B------:R-:W-:Y:S01]  /*1390*/  FMUL.FTZ R8, R25, R8 ;  /* 0x0000000819087220 */ /* 0x000fe20000410000 */
[----:B------:R-:W2:Y:S01]  /*13a0*/  F2F.F16.F32 R13, R13 ;  /* 0x0000000d000d7304 */ /* 0x000ea20000200800 */
[----:B------:R-:W-:-:S02]  /*13b0*/  FMUL.FTZ R25, R24, R25 ;  /* 0x0000001918197220 */ /* 0x000fc40000410000 */
[----:B------:R-:W-:-:S05]  /*13c0*/  FMUL.FTZ R10, R8, R9 ;  /* 0x00000009080a7220 */ /* 0x000fca0000410000 */
[----:B------:R-:W3:Y:S01]  /*13d0*/  F2F.F16.F32 R11, R11 ;  /* 0x0000000b000b7304 */ /* 0x000ee20000200800 */
[----:B--2---:R-:W-:-:S07]  /*13e0*/  PRMT R13, R12, 0x5410, R13 ;  /* 0x000054100c0d7816 */ /* 0x004fce000000000d */
[----:B------:R0:W2:Y:S01]  /*13f0*/  F2F.F16.F32 R31, R10 ;  /* 0x0000000a001f7304 */ /* 0x0000a20000200800 */
[----:B---3--:R-:W-:-:S04]  /*1400*/  IMAD.WIDE.U32 R8, R11, 0x10000, RZ ;  /* 0x000100000b087825 */ /* 0x008fc800078e00ff */
[----:B0-----:R-:W-:Y:S01]  /*1410*/  IMAD R10, R38, UR16, RZ ;  /* 0x00000010260a7c24 */ /* 0x001fe2000f8e02ff */
[----:B------:R-:W-:Y:S02]  /*1420*/  LOP3.LUT R13, R13, R9, RZ, 0xfc, !PT ;  /* 0x000000090d0d7212 */ /* 0x000fe400078efcff */
[----:B--2---:R-:W-:Y:S01]  /*1430*/  LOP3.LUT R12, R8, R31, RZ, 0xfc, !PT ;  /* 0x0000001f080c7212 */ /* 0x004fe200078efcff */
[----:B------:R-:W-:Y:S01]  /*1440*/  BAR.SYNC.DEFER_BLOCKING 0x0 ;  /* 0x0000000000007b1d */ /* 0x000fe20000010000 */
[----:B------:R-:W-:Y:S02]  /*1450*/  IMAD R31, R39, UR15, R10 ;  /* 0x0000000f271f7c24 */ /* 0x000fe4000f8e020a */
[----:B------:R-:W-:-:S04]  /*1460*/  IMAD.WIDE.U32 R10, R38, UR15, R6 ;  /* 0x0000000f260a7c25 */ /* 0x000fc8000f8e0006 */
[----:B------:R-:W-:Y:S01]  /*1470*/  IMAD R38, R74, UR6, RZ ;  /* 0x000000064a267c24 */ /* 0x000fe2000f8e02ff */
[----:B------:R-:W-:Y:S01]  /*1480*/  IADD3 R11, R11, R31, RZ ;  /* 0x0000001f0b0b7210 */ /* 0x000fe20007ffe0ff */
[----:B------:R-:W-:Y:S01]  /*1490*/  FMUL.FTZ R31, R29, R32 ;  /* 0x000000201d1f7220 */ /* 0x000fe20000410000 */
[----:B------:R-:W-:Y:S01]  /*14a0*/  FMUL.FTZ R29, R27, R28 ;  /* 0x0000001c1b1d7220 */ /* 0x000fe20000410000 */
[----:B------:R-:W-:Y:S01]  /*14b0*/  FMUL.FTZ R27, R0, R25 ;  /* 0x00000019001b7220 */ /* 0x000fe20000410000 */
[----:B------:R-:W-:-:S04]  /*14c0*/  IMAD.WIDE.U32 R10, R5, UR6, R10 ;  /* 0x00000006050a7c25 */ /* 0x000fc8000f8e000a */
[----:B------:R-:W-:Y:S01]  /*14d0*/  FMUL.FTZ R14, R14, R31 ;  /* 0x0000001f0e0e7220 */ /* 0x000fe20000410000 */
[----:B------:R-:W-:Y:S01]  /*14e0*/  FMUL.FTZ R4, R4, R29 ;  /* 0x0000001d04047220 */ /* 0x000fe20000410000 */
[----:B------:R0:W-:Y:S01]  /*14f0*/  STS.64 [R107], R12 ;  /* 0x0000000c6b007388 */ /* 0x0001e20000000a00 */
[----:B------:R-:W-:-:S03]  /*1500*/  NOP ;  /* 0x0000000000007918 */ /* 0x000fc60000000000 */
[----:B------:R-:W2:Y:S01]  /*1510*/  LDS.64 R8, [R107] ;  /* 0x000000006b087984 */ /* 0x000ea20000000a00 */
[----:B0-----:R-:W-:Y:S01]  /*1520*/  IMAD R13, R5, UR7, R38 ;  /* 0x00000007050d7c24 */ /* 0x001fe2000f8e0226 */
[C---:B-1----:R-:W-:Y:S01]  /*1530*/  LEA R12, P1, R10.reuse, R40, 0x1 ;  /* 0x000000280a0c7211 */ /* 0x042fe200078208ff */
[----:B------:R-:W-:Y:S02]  /*1540*/  ULDC.64 UR6, c[0x0][0x320] ;  /* 0x0000c80000067ab9 */ /* 0x000fe40000000a00 */
[----:B------:R-:W-:Y:S02]  /*1550*/  ISETP.NE.U32.AND P0, PT, RZ, UR6, PT ;  /* 0x00000006ff007c0c */ /* 0x000fe4000bf05070 */
[----:B------:R-:W-:Y:S02]  /*1560*/  IADD3 R11, R11, R13, RZ ;  /* 0x0000000d0b0b7210 */ /* 0x000fe40007ffe0ff */
[----:B------:R-:W-:Y:S02]  /*1570*/  ISETP.NE.AND.EX P0, PT, RZ, UR7, PT, P0 ;  /* 0x00000007ff007c0c */ /* 0x000fe4000bf05300 */
[----:B------:R-:W-:-:S03]  /*1580*/  LEA.HI.X R13, R10, R41, R11, 0x1, P1 ;  /* 0x000000290a0d7211 */ /* 0x000fc600008f0c0b */
[----:B------:R-:W-:-:S05]  /*1590*/  IMAD.WIDE R10, R81, 0x8, R12 ;  /* 0x00000008510a7825 */ /* 0x000fca00078e020c */
[----:B--2---:R0:W-:Y:S03]  /*15a0*/  STG.E.64 desc[UR12][R10.64], R8 ;  /* 0x000000080a007986 */ /* 0x0041e6000c101b0c */
        /* <DEDUP_REMOVED lines=31> */
.L_x_18760:
[----:B------:R-:W-:Y:S01]  /*17a0*/  SHF.R.U64 R141, R16, 0x10, R17 ;  /* 0x00000010108d7819 */ /* 0x000fe20000001211 */
[----:B------:R-:W-:Y:S01]  /*17b0*/  HADD2.F32 R145, -RZ, R16.H0_H0 ;  /* 0x20000010ff917230 */ /* 0x000fe20000004100 */
[----:B------:R-:W-:Y:S01]  /*17c0*/  ISETP.GE.AND P0, PT, R37, 0x1, PT ;  /* 0x000000012500780c */ /* 0x000fe20003f06270 */
[----:B------:R-:W-:Y:S01]  /*17d0*/  HADD2.F32 R143, -RZ, R17.H0_H0 ;  /* 0x20000011ff8f7230 */ /* 0x000fe20000004100 */
[--C-:B------:R-:W-:Y:S01]  /*17e0*/  SHF.R.U64 R0, R2, 0x10, R3.reuse ;  /* 0x0000001002007819 */ /* 0x100fe20000001203 */
[----:B------:R-:W-:Y:S02]  /*17f0*/  HADD2.F32 R141, -RZ, R141.H0_H0 ;  /* 0x2000008dff8d7230 */ /* 0x000fe40000004100 */
[----:B------:R-:W-:Y:S01]  /*1800*/  FFMA.FTZ R13, R27, R145, R78 ;  /* 0x000000911b0d7223 */ /* 0x000fe2000001004e */
[----:B------:R-:W-:Y:S01]  /*1810*/  SHF.R.U32.HI R113, RZ, 0x10, R3 ;  /* 0x00000010ff717819 */ /* 0x000fe20000011603 */
[----:B01----:R-:W-:Y:S01]  /*1820*/  HADD2.F32 R11, -RZ, R3.H0_H0 ;  /* 0x20000003ff0b7230 */ /* 0x003fe20000004100 */
[----:B------:R-:W-:Y:S01]  /*1830*/  SHF.R.U32.HI R112, RZ, 0x10, R17 ;  /* 0x00000010ff707819 */ /* 0x000fe20000011611 */
[----:B------:R-:W-:Y:S01]  /*1840*/  FFMA.FTZ R13, R4, R141, R13 ;  /* 0x0000008d040d7223 */ /* 0x000fe2000001000d */
[----:B------:R-:W-:Y:S01]  /*1850*/  HADD2.F32 R9, -RZ, R2.H0_H0 ;  /* 0x20000002ff097230 */ /* 0x000fe20000004100 */
[----:B------:R-:W-:Y:S01]  /*1860*/  BAR.SYNC.DEFER_BLOCKING 0x0 ;  /* 0x0000000000007b1d */ /* 0x000fe20000010000 */
[----:B------:R-:W-:-:S02]  /*1870*/  HADD2.F32 R3, -RZ, R0.H0_H0 ;  /* 0x20000000ff037230 */ /* 0x000fc40000004100 */
[C---:B------:R-:W-:Y:S01]  /*1880*/  FFMA.FTZ R78, R14.reuse, R143, R13 ;  /* 0x0000008f0e4e7223 */ /* 0x040fe2000001000d */
[----:B------:R-:W-:Y:S01]  /*1890*/  HADD2.F32 R112, -RZ, R112.H0_H0 ;  /* 0x20000070ff707230 */ /* 0x000fe20000004100 */
[----:B------:R-:W-:Y:S01]  /*18a0*/  CS2R R108, SRZ ;  /* 0x00000000006c7805 */ /* 0x000fe2000001ff00 */
[----:B------:R-:W-:Y:S01]  /*18b0*/  HADD2.F32 R113, -RZ, R113.H0_H0 ;  /* 0x20000071ff717230 */ /* 0x000fe20000004100 */
[----:B------:R-:W-:Y:S01]  /*18c0*/  CS2R R110, SRZ ;  /* 0x00000000006e7805 */ /* 0x000fe2000001ff00 */
        /* <DEDUP_REMOVED lines=11> */
[----:B------:R-:W-:Y:S01]  /*1980*/  ULDC.64 UR6, c[0x0][0x348] ;  /* 0x0000d20000067ab9 */ /* 0x000fe20000000a00 */
[----:B------:R-:W-:Y:S01]  /*1990*/  IADD3 R121, R104, -0x1, RZ ;  /* 0xffffffff68797810 */ /* 0x000fe20007ffe0ff */
[----:B------:R-:W-:Y:S01]  /*19a0*/  USHF.R.U32.HI UR10, URZ, 0x1, UR7 ;  /* 0x000000013f0a7899 */ /* 0x000fe20008011607 */
[----:B------:R-:W-:Y:S01]  /*19b0*/  HFMA2.MMA R122, -RZ, RZ, 0, 0 ;  /* 0x00000000ff7a7435 */ /* 0x000fe200000001ff */
[----:B------:R-:W-:Y:S01]  /*19c0*/  USHF.R.U64 UR9, UR6, 0x1, UR7 ;  /* 0x0000000106097899 */ /* 0x000fe20008001207 */
[----:B------:R-:W-:Y:S01]  /*19d0*/  MOV R109, RZ ;  /* 0x000000ff006d7202 */ /* 0x000fe20000000f00 */
[----:B------:R-:W-:Y:S01]  /*19e0*/  UIMAD UR10, UR10, UR15, URZ ;  /* 0x0000000f0a0a72a4 */ /* 0x000fe2000f8e023f */
[----:B------:R-:W1:Y:S01]  /*19f0*/  LDC.64 R12, c[0x0][0x370] ;  /* 0x0000dc00ff0c7b82 */ /* 0x000e620000000a00 */
[----:B------:R-:W-:Y:S01]  /*1a00*/  ULDC.64 UR6, c[0x0][0x368] ;  /* 0x0000da0000067ab9 */ /* 0x000fe20000000a00 */
[----:B------:R-:W-:Y:S01]  /*1a10*/  LEA R124, R82, R85, 0x4 ;  /* 0x00000055527c7211 */ /* 0x000fe200078e20ff */
[----:B------:R-:W-:Y:S01]  /*1a20*/  USHF.R.U32.HI UR8, URZ, 0x1, UR7 ;  /* 0x000000013f087899 */ /* 0x000fe20008011607 */
[----:B------:R-:W-:Y:S01]  /*1a30*/  IADD3 R125, R81, 0x200, RZ ;  /* 0x00000200517d7810 */ /* 0x000fe20007ffe0ff */
[----:B------:R-:W-:-:S02]  /*1a40*/  USHF.R.U64 UR5, UR6, 0x1, UR7 ;  /* 0x0000000106057899 */ /* 0x000fc40008001207 */
[----:B------:R-:W-:Y:S01]  /*1a50*/  UIMAD.WIDE.U32 UR6, UR9, UR15, URZ ;  /* 0x0000000f090672a5 */ /* 0x000fe2000f8e003f */
[----:B------:R-:W2:Y:S01]  /*1a60*/  LDC.64 R24, c[0x0][0x3c8] ;  /* 0x0000f200ff187b82 */ /* 0x000ea20000000a00 */
[----:B------:R-:W-:Y:S02]  /*1a70*/  UIMAD UR10, UR16, UR9, UR10 ;  /* 0x00000009100a72a4 */ /* 0x000fe4000f8e020a */
[----:B------:R-:W-:Y:S02]  /*1a80*/  UIMAD UR11, UR8, UR15, URZ ;  /* 0x0000000f080b72a4 */ /* 0x000fe4000f8e023f */
[----:B------:R-:W-:Y:S02]  /*1a90*/  UIADD3 UR7, UR7, UR10, URZ ;  /* 0x0000000a07077290 */ /* 0x000fe4000fffe03f */
        /* <DEDUP_REMOVED lines=32> */
[----:B------:R-:W-:Y:S02]  /*1ca0*/  LEA.HI R0, R121, R121, RZ, 0x1 ;  /* 0x0000007979007211 */ /* 0x000fe400078f08ff */
[----:B0-----:R-:W-:Y:S01]  /*1cb0*/  LEA R11, R26, UR4, 0x8 ;  /* 0x000000041a0b7c11 */ /* 0x001fe2000f8e40ff */
[----:B------:R-:W-:Y:S01]  /*1cc0*/  IMAD.WIDE.U32 R8, R81, 0x4, R12 ;  /* 0x0000000451087825 */ /* 0x000fe200078e000c */
[----:B------:R-:W-:Y:S01]  /*1cd0*/  LOP3.LUT R0, R0, 0xfffffe, RZ, 0xc0, !PT ;  /* 0x00fffffe00007812 */ /* 0x000fe200078ec0ff */
[----:B------:R-:W0:Y:S02]  /*1ce0*/  LDC.64 R36, c[0x0][0x348] ;  /* 0x0000d200ff247b82 */ /* 0x000e240000000a00 */
[----:B------:R-:W-:Y:S01]  /*1cf0*/  IMAD.WIDE R2, R11, 0x4, R2 ;  /* 0x000000040b027825 */ /* 0x000fe200078e0202 */
[----:B------:R-:W-:-:S03]  /*1d00*/  IADD3 R121, R121, -R0, RZ ;  /* 0x8000000079797210 */ /* 0x000fc60007ffe0ff */
[----:B------:R-:W-:Y:S01]  /*1d10*/  IMAD R0, R74, UR6, RZ ;  /* 0x000000064a007c24 */ /* 0x000fe2000f8e02ff */
[C---:B------:R-:W-:Y:S01]  /*1d20*/  IADD3 R66, P1, R2.reuse, -0x300, RZ ;  /* 0xfffffd0002427810 */ /* 0x040fe20007f3e0ff */
[----:B------:R-:W3:Y:S01]  /*1d30*/  LDC.64 R34, c[0x0][0x3c8] ;  /* 0x0000f200ff227b82 */ /* 0x000ee20000000a00 */
[----:B------:R-:W-:Y:S01]  /*1d40*/  IMAD.WIDE R8, R11, 0x4, R8 ;  /* 0x000000040b087825 */ /* 0x000fe200078e0208 */
[C---:B------:R-:W-:Y:S01]  /*1d50*/  IADD3 R68, P0, R2.reuse, -0x380, RZ ;  /* 0xfffffc8002447810 */ /* 0x040fe20007f1e0ff */
[----:B------:R-:W-:Y:S01]  /*1d60*/  UMOV UR6, URZ ;  /* 0x0000003f00067c82 */ /* 0x000fe20008000000 */
[----:B------:R-:W-:Y:S01]  /*1d70*/  IADD3.X R67, R3, -0x1, RZ, P1, !PT ;  /* 0xffffffff03437810 */ /* 0x000fe20000ffe4ff */
[----:B------:R-:W-:Y:S02]  /*1d80*/  IMAD R127, R5, UR7, R0 ;  /* 0x00000007057f7c24 */ /* 0x000fe4000f8e0200 */
[----:B------:R-:W-:Y:S01]  /*1d90*/  FADD.FTZ R0, R27, R27 ;  /* 0x0000001b1b007221 */ /* 0x000fe20000010000 */
[C---:B------:R-:W-:Y:S01]  /*1da0*/  IADD3 R64, P2, R2.reuse, -0x280, RZ ;  /* 0xfffffd8002407810 */ /* 0x040fe20007f5e0ff */
[----:B------:R-:W4:Y:S01]  /*1db0*/  LDC.64 R32, c[0x0][0x360] ;  /* 0x0000d800ff207b82 */ /* 0x000f220000000a00 */
[C---:B------:R-:W-:Y:S01]  /*1dc0*/  IADD3 R62, P3, R2.reuse, -0x200, RZ ;  /* 0xfffffe00023e7810 */ /* 0x040fe20007f7e0ff */
[----:B------:R-:W-:Y:S01]  /*1dd0*/  ULDC UR7, c[0x0][0x218] ;  /* 0x0000860000077ab9 */ /* 0x000fe20000000800 */
[----:B------:R-:W-:-:S02]  /*1de0*/  IADD3 R60, P4, R2, -0x180, RZ ;  /* 0xfffffe80023c7810 */ /* 0x000fc40007f9e0ff */
[C---:B------:R-:W-:Y:S02]  /*1df0*/  IADD3 R58, P5, R2.reuse, -0x100, RZ ;  /* 0xffffff00023a7810 */ /* 0x040fe40007fbe0ff */
[----:B------:R-:W-:Y:S01]  /*1e00*/  IADD3 R56, P6, R2, -0x80, RZ ;  /* 0xffffff8002387810 */ /* 0x000fe20007fde0ff */
[----:B------:R-:W0:Y:S01]  /*1e10*/  LDC.64 R30, c[0x0][0x3d0] ;  /* 0x0000f400ff1e7b82 */ /* 0x000e220000000a00 */
[----:B------:R-:W-:Y:S01]  /*1e20*/  IADD3 R52, P1, R8, -0x300, RZ ;  /* 0xfffffd0008347810 */ /* 0x000fe20007f3e0ff */
[----:B------:R-:W-:Y:S01]  /*1e30*/  FADD.FTZ R2, R4, R4 ;  /* 0x0000000404027221 */ /* 0x000fe20000010000 */
[----:B------:R-:W-:Y:S01]  /*1e40*/  IADD3.X R69, R3, -0x1, RZ, P0, !PT ;  /* 0xffffffff03457810 */ /* 0x000fe200007fe4ff */
[----:B------:R-:W-:Y:S01]  /*1e50*/  FADD.FTZ R4, R15, R15 ;  /* 0x0000000f0f047221 */ /* 0x000fe20000010000 */
[C---:B------:R-:W-:Y:S02]  /*1e60*/  IADD3.X R65, R3.reuse, -0x1, RZ, P2, !PT ;  /* 0xffffffff03417810 */ /* 0x040fe400017fe4ff */
[C---:B------:R-:W-:Y:S01]  /*1e70*/  IADD3.X R63, R3.reuse, -0x1, RZ, P3, !PT ;  /* 0xffffffff033f7810 */ /* 0x040fe20001ffe4ff */
[----:B------:R-:W0:Y:S01]  /*1e80*/  LDC.64 R28, c[0x0][0x380] ;  /* 0x0000e000ff1c7b82 */ /* 0x000e220000000a00 */
[----:B------:R-:W-:-:S02]  /*1e90*/  IADD3.X R61, R3, -0x1, RZ, P4, !PT ;  /* 0xffffffff033d7810 */ /* 0x000fc400027fe4ff */
[C---:B------:R-:W-:Y:S02]  /*1ea0*/  IADD3.X R59, R3.reuse, -0x1, RZ, P5, !PT ;  /* 0xffffffff033b7810 */ /* 0x040fe40002ffe4ff */
[----:B------:R-:W-:Y:S01]  /*1eb0*/  IADD3.X R57, R3, -0x1, RZ, P6, !PT ;  /* 0xffffffff03397810 */ /* 0x000fe200037fe4ff */
[----:B------:R-:W-:Y:S01]  /*1ec0*/  FADD.FTZ R3, R14, R14 ;  /* 0x0000000e0e037221 */ /* 0x000fe20000010000 */
[C---:B------:R-:W-:Y:S01]  /*1ed0*/  IADD3 R54, P0, R8.reuse, -0x380, RZ ;  /* 0xfffffc8008367810 */ /* 0x040fe20007f1e0ff */
[----:B------:R-:W0:Y:S01]  /*1ee0*/  LDC.64 R26, c[0x0][0x2d0] ;  /* 0x0000b400ff1a7b82 */ /* 0x000e220000000a00 */
[----:B------:R-:W-:Y:S02]  /*1ef0*/  IADD3.X R53, R9, -0x1, RZ, P1, !PT ;  /* 0xffffffff09357810 */ /* 0x000fe40000ffe4ff */
[C---:B------:R-:W-:Y:S02]  /*1f00*/  IADD3 R50, P2, R8.reuse, -0x280, RZ ;  /* 0xfffffd8008327810 */ /* 0x040fe40007f5e0ff */
[----:B------:R-:W-:-:S02]  /*1f10*/  IADD3 R48, P3, R8, -0x200, RZ ;  /* 0xfffffe0008307810 */ /* 0x000fc40007f7e0ff */
[C---:B------:R-:W-:Y:S02]  /*1f20*/  IADD3 R46, P4, R8.reuse, -0x180, RZ ;  /* 0xfffffe80082e7810 */ /* 0x040fe40007f9e0ff */
[C---:B------:R-:W-:Y:S02]  /*1f30*/  IADD3 R44, P5, R8.reuse, -0x100, RZ ;  /* 0xffffff00082c7810 */ /* 0x040fe40007fbe0ff */
[----:B------:R-:W-:Y:S02]  /*1f40*/  IADD3 R42, P6, R8, -0x80, RZ ;  /* 0xffffff80082a7810 */ /* 0x000fe40007fde0ff */
[----:B------:R-:W-:Y:S02]  /*1f50*/  ISETP.NE.AND P1, PT, R81, RZ, PT ;  /* 0x000000ff5100720c */ /* 0x000fe40003f25270 */
[C---:B------:R-:W-:Y:S02]  /*1f60*/  IADD3.X R55, R9.reuse, -0x1, RZ, P0, !PT ;  /* 0xffffffff09377810 */ /* 0x040fe400007fe4ff */
[----:B------:R-:W-:-:S02]  /*1f70*/  IADD3.X R51, R9, -0x1, RZ, P2, !PT ;  /* 0xffffffff09337810 */ /* 0x000fc400017fe4ff */
[C---:B------:R-:W-:Y:S02]  /*1f80*/  IADD3.X R49, R9.reuse, -0x1, RZ, P3, !PT ;  /* 0xffffffff09317810 */ /* 0x040fe40001ffe4ff */
[C---:B------:R-:W-:Y:S02]  /*1f90*/  IADD3.X R47, R9.reuse, -0x1, RZ, P4, !PT ;  /* 0xffffffff092f7810 */ /* 0x040fe400027fe4ff */
[C---:B------:R-:W-:Y:S02]  /*1fa0*/  IADD3.X R45, R9.reuse, -0x1, RZ, P5, !PT ;  /* 0xffffffff092d7810 */ /* 0x040fe40002ffe4ff */
[----:B------:R-:W-:Y:S02]  /*1fb0*/  IADD3.X R43, R9, -0x1, RZ, P6, !PT ;  /* 0xffffffff092b7810 */ /* 0x000fe400037fe4ff */
[----:B------:R-:W-:Y:S02]  /*1fc0*/  ISETP.NE.AND P0, PT, R81, 0x1f, PT ;  /* 0x0000001f5100780c */ /* 0x000fe40003f05270 */
[----:B------:R-:W-:-:S02]  /*1fd0*/  P2R R8, PR, RZ, 0x2 ;  /* 0x00000002ff087803 */ /* 0x000fc40000000000 */
[----:B-1234-:R-:W-:-:S09]  /*1fe0*/  IADD3 R127, R41, R127, RZ ;  /* 0x0000007f297f7210 */ /* 0x01efd20007ffe0ff */
.L_x_18792:
[----:B------:R-:W-:Y:S01]  /*1ff0*/  SHF.R.S32.HI R130, RZ, 0x1f, R122 ;  /* 0x0000001fff827819 */ /* 0x000fe2000001147a */
[----:B0-----:R-:W-:-:S04]  /*2000*/  IMAD.WIDE.U32 R10, R122, UR10, RZ ;  /* 0x0000000a7a0a7c25 */ /* 0x001fc8000f8e00ff */
        /* <DEDUP_REMOVED lines=8> */
[----:B---3--:R1:W3:Y:S01]  /*2090*/  LDG.E.64 R12, desc[UR12][R8.64+0x100] ;  /* 0x0001000c080c7981 */ /* 0x0082e2000c1e1b00 */
        /* <DEDUP_REMOVED lines=9> */
[----:B------:R-:W-:-:S05]  /*2130*/  IMAD.WIDE.U32 R14, R122, UR18, RZ ;  /* 0x000000127a0e7c25 */ /* 0x000fca000f8e00ff */
[----:B------:R-:W4:Y:S01]  /*2140*/  LDG.E.64 R24, desc[UR12][R24.64] ;  /* 0x0000000c18187981 */ /* 0x000f22000c1e1b00 */
[----:B-1----:R-:W-:Y:S02]  /*2150*/  LEA R9, P1, R14, R102, 0x1 ;  /* 0x000000660e097211 */ /* 0x002fe400078208ff */
[----:B------:R-:W-:-:S04]  /*2160*/  IADD3 R8, R15, R71, RZ ;  /* 0x000000470f087210 */ /* 0x000fc80007ffe0ff */
[----:B------:R-:W-:Y:S02]  /*2170*/  LEA.HI.X R14, R14, R103, R8, 0x1, P1 ;  /* 0x000000670e0e7211 */ /* 0x000fe400008f0c08 */
[----:B------:R-:W-:-:S04]  /*2180*/  IADD3 R8, P1, R9, R106, RZ ;  /* 0x0000006a09087210 */ /* 0x000fc80007f3e0ff */
[----:B------:R-:W-:Y:S01]  /*2190*/  IADD3.X R9, R14, R105, RZ, P1, !PT ;  /* 0x000000690e097210 */ /* 0x000fe20000ffe4ff */
[----:B--2---:R0:W-:Y:S04]  /*21a0*/  STS.64 [R107], R10 ;  /* 0x0000000a6b007388 */ /* 0x0041e80000000a00 */
[----:B---3--:R-:W-:Y:S01]  /*21b0*/  STS.64 [R107+0x100], R12 ;  /* 0x0001000c6b007388 */ /* 0x008fe20000000a00 */
[----:B------:R-:W-:-:S03]  /*21c0*/  NOP ;  /* 0x0000000000007918 */ /* 0x000fc60000000000 */
[----:B------:R-:W2:Y:S04]  /*21d0*/  LDG.E.64 R128, desc[UR12][R8.64] ;  /* 0x0000000c08807981 */ /* 0x000ea8000c1e1b00 */
[----:B------:R1:W3:Y:S01]  /*21e0*/  LDG.E.64 R132, desc[UR12][R8.64+0x100] ;  /* 0x0001000c08847981 */ /* 0x0002e2000c1e1b00 */
[----:B------:R-:W-:Y:S02]  /*21f0*/  ISETP.GT.AND P1, PT, R104, 0x1, PT ;  /* 0x000000016800780c */ /* 0x000fe40003f24270 */
[----:B------:R-:W-:Y:S02]  /*2200*/  ISETP.NE.AND P3, PT, R81, RZ, PT ;  /* 0x000000ff5100720c */ /* 0x000fe40003f65270 */
[----:B------:R-:W-:Y:S02]  /*2210*/  ISETP.EQ.AND P1, PT, R161, RZ, P1 ;  /* 0x000000ffa100720c */ /* 0x000fe40000f22270 */
[----:B-1----:R-:W-:Y:S01]  /*2220*/  LEA R8, R121, R122, 0x8 ;  /* 0x0000007a79087211 */ /* 0x002fe200078e40ff */
[----:B----4-:R-:W-:Y:S01]  /*2230*/  FMUL.FTZ R131, R24, 1.4426950216293334961 ;  /* 0x3fb8aa3b18837820 */ /* 0x010fe20000410000 */
[----:B------:R-:W-:-:S02]  /*2240*/  FMUL.FTZ R14, R114, R25 ;  /* 0x00000019720e7220 */ /* 0x000fc40000410000 */
[----:B------:R-:W-:-:S07]  /*2250*/  SEL R8, R8, R125, !P3 ;  /* 0x0000007d08087207 */ /* 0x000fce0005800000 */
[----:B------:R-:W1:Y:S01]  /*2260*/  @P1 LDC R71, c[0x0][0x21c] ;  /* 0x00008700ff471b82 */ /* 0x000e620000000800 */
[----:B------:R-:W-:Y:S01]  /*2270*/  FMUL.FTZ R70, R114, R131 ;  /* 0x0000008372467220 */ /* 0x000fe20000410000 */
[----:B0-----:R-:W-:Y:S01]  /*2280*/  FMUL.RZ R10, R14, 0.15915493667125701904 ;  /* 0x3e22f9830e0a7820 */ /* 0x001fe2000040c000 */
[----:B------:R-:W-:Y:S01]  /*2290*/  @P1 IADD3 R9, R104, -0x2, RZ ;  /* 0xfffffffe68091810 */ /* 0x000fe20007ffe0ff */
[----:B------:R-:W0:Y:S01]  /*22a0*/  LDS.128 R12, [R124] ;  /* 0x000000007c0c7984 */ /* 0x000e220000000c00 */
[----:B------:R-:W-:Y:S01]  /*22b0*/  LEA R126, R8, R85, 0x3 ;  /* 0x00000055087e7211 */ /* 0x000fe200078e18ff */
[----:B------:R-:W-:Y:S08]  /*22c0*/  MUFU.COS R11, R10 ;  /* 0x0000000a000b7308 */ /* 0x000ff00000000000 */
[----:B------:R-:W4:Y:S08]  /*22d0*/  MUFU.EX2 R70, R70 ;  /* 0x0000004600467308 */ /* 0x000f300000000800 */
[----:B------:R-:W4:Y:S01]  /*22e0*/  MUFU.SIN R73, R10 ;  /* 0x0000000a00497308 */ /* 0x000f220000000400 */
[----:B-1----:R-:W-:-:S04]  /*22f0*/  @P1 IMAD R9, R9, R71, R122 ;  /* 0x0000004709091224 */ /* 0x002fc800078e027a */
[----:B------:R-:W-:-:S04]  /*2300*/  @P1 IMAD.WIDE R134, R9, 0x10, R22 ;  /* 0x0000001009861825 */ /* 0x000fc800078e0216 */
[C---:B----4-:R-:W-:Y:S01]  /*2310*/  FMUL.FTZ R72, R70.reuse, R11 ;  /* 0x0000000b46487220 */ /* 0x050fe20000410000 */
[----:B------:R-:W-:Y:S01]  /*2320*/  FMUL.FTZ R73, R70, R73 ;  /* 0x0000004946497220 */ /* 0x000fe20000410000 */
[----:B------:R-:W-:Y:S01]  /*2330*/  FMUL.FTZ R136, R113, R131 ;  /* 0x0000008371887220 */ /* 0x000fe20000410000 */
[----:B------:R-:W-:-:S03]  /*2340*/  CS2R R70, SRZ ;  /* 0x0000000000467805 */ /* 0x000fc6000001ff00 */
[----:B------:R-:W-:Y:S01]  /*2350*/  MUFU.EX2 R142, R136 ;  /* 0x00000088008e7308 */ /* 0x000fe20000000800 */
[----:B0-----:R-:W-:Y:S01]  /*2360*/  SHF.R.U64 R144, R12, 0x10, R13 ;  /* 0x000000100c907819 */ /* 0x001fe2000000120d */
[----:B------:R-:W-:Y:S01]  /*2370*/  BSSY B0, `(.L_x_18762) ;  /* 0x000005d000007945 */ /* 0x000fe20003800000 */
[----:B--2---:R0:W-:Y:S04]  /*2380*/  STS.64 [R107+0x210], R128 ;  /* 0x000210806b007388 */ /* 0x0041e80000000a00 */
[----:B---3--:R1:W-:Y:S01]  /*2390*/  STS.64 [R107+0x310], R132 ;  /* 0x000310846b007388 */ /* 0x0083e20000000a00 */
[----:B------:R-:W-:-:S03]  /*23a0*/  NOP ;  /* 0x0000000000007918 */ /* 0x000fc60000000000 */
[----:B------:R-:W2:Y:S01]  /*23b0*/  LDS.128 R8, [R124+0x210] ;  /* 0x000210007c087984 */ /* 0x000ea20000000c00 */
[----:B0-----:R-:W-:-:S03]  /*23c0*/  FMUL.FTZ R128, R118, R25 ;  /* 0x0000001976807220 */ /* 0x001fc60000410000 */
[----:B------:R0:W-:Y:S01]  /*23d0*/  STS.64 [R126+0x10b0], R72 ;  /* 0x0010b0487e007388 */ /* 0x0001e20000000a00 */
[----:B------:R-:W-:Y:S01]  /*23e0*/  BAR.SYNC.DEFER_BLOCKING 0x0 ;  /* 0x0000000000007b1d */ /* 0x000fe20000010000 */
[----:B------:R-:W-:Y:S01]  /*23f0*/  FMUL.RZ R137, R128, 0.15915493667125701904 ;  /* 0x3e22f98380897820 */ /* 0x000fe2000040c000 */
[-C--:B------:R-:W-:Y:S01]  /*2400*/  FMUL.FTZ R128, R118, R131.reuse ;  /* 0x0000008376807220 */ /* 0x080fe20000410000 */
[C---:B-1----:R-:W-:Y:S01]  /*2410*/  FMUL.FTZ R132, R116.reuse, R131 ;  /* 0x0000008374847220 */ /* 0x042fe20000410000 */
[----:B0-----:R-:W-:Y:S02]  /*2420*/  FMUL.FTZ R126, R116, R25 ;  /* 0x00000019747e7220 */ /* 0x001fe40000410000 */
[----:B------:R-:W-:Y:S02]  /*2430*/  MUFU.COS R133, R137 ;  /* 0x0000008900857308 */ /* 0x000fe40000000000 */
[----:B------:R-:W-:-:S06]  /*2440*/  FMUL.RZ R140, R126, 0.15915493667125701904 ;  /* 0x3e22f9837e8c7820 */ /* 0x000fcc000040c000 */
[----:B------:R-:W0:Y:S01]  /*2450*/  MUFU.EX2 R128, R128 ;  /* 0x0000008000807308 */ /* 0x000e220000000800 */
[----:B------:R-:W-:Y:S01]  /*2460*/  FMUL.FTZ R126, R113, R25 ;  /* 0x00000019717e7220 */ /* 0x000fe20000410000 */
[----:B------:R1:W5:Y:S06]  /*2470*/  @P1 LDG.E.64 R70, desc[UR12][R134.64+0x8] ;  /* 0x0000080c86461981 */ /* 0x00036c000c1e1b00 */
[----:B------:R0:W-:Y:S01]  /*2480*/  MUFU.EX2 R138, R132 ;  /* 0x00000084008a7308 */ /* 0x0001e20000000800 */
[----:B------:R-:W-:-:S07]  /*2490*/  FMUL.RZ R126, R126, 0.15915493667125701904 ;  /* 0x3e22f9837e7e7820 */ /* 0x000fce000040c000 */
[----:B------:R-:W3:Y:S01]  /*24a0*/  MUFU.COS R131, R140 ;  /* 0x0000008c00837308 */ /* 0x000ee20000000000 */
[----:B0-----:R-:W-:Y:S01]  /*24b0*/  FMUL.FTZ R132, R128, R133 ;  /* 0x0000008580847220 */ /* 0x001fe20000410000 */
[----:B------:R-:W-:-:S05]  /*24c0*/  HADD2.F32 R133, -RZ, R12.H0_H0 ;  /* 0x2000000cff857230 */ /* 0x000fca0000004100 */
[----:B------:R-:W-:Y:S01]  /*24d0*/  FMUL.FTZ R12, R114, R133 ;  /* 0x00000085720c7220 */ /* 0x000fe20000410000 */
[----:B------:R-:W0:Y:S03]  /*24e0*/  MUFU.SIN R129, R137 ;  /* 0x0000008900817308 */ /* 0x000e260000000400 */
[----:B------:R-:W-:-:S05]  /*24f0*/  FMUL.FTZ R147, R145, R12 ;  /* 0x0000000c91937220 */ /* 0x000fca0000410000 */
[----:B-1----:R-:W1:Y:S01]  /*2500*/  MUFU.SIN R135, R140 ;  /* 0x0000008c00877308 */ /* 0x002e620000000400 */
[----:B---3--:R-:W-:Y:S01]  /*2510*/  FMUL.FTZ R136, R138, R131 ;  /* 0x000000838a887220 */ /* 0x008fe20000410000 */
[----:B------:R-:W-:-:S06]  /*2520*/  HADD2.F32 R131, -RZ, R144.H0_H0 ;  /* 0x20000090ff837230 */ /* 0x000fcc0000004100 */
[----:B------:R-:W3:Y:S01]  /*2530*/  MUFU.COS R139, R126 ;  /* 0x0000007e008b7308 */ /* 0x000ee20000000000 */
[----:B0-----:R-:W-:Y:S01]  /*2540*/  FMUL.FTZ R134, R128, R129 ;  /* 0x0000008180867220 */ /* 0x001fe20000410000 */
[----:B------:R-:W-:Y:S01]  /*2550*/  SHF.R.U32.HI R129, RZ, 0x10, R13 ;  /* 0x00000010ff817819 */ /* 0x000fe2000001160d */
[----:B------:R-:W-:-:S04]  /*2560*/  HADD2.F32 R128, -RZ, R15.H0_H0 ;  /* 0x2000000fff807230 */ /* 0x000fc80000004100 */
[----:B------:R-:W-:Y:S01]  /*2570*/  HADD2.F32 R129, -RZ, R129.H0_H0 ;  /* 0x20000081ff817230 */ /* 0x000fe20000004100 */
[----:B------:R0:W4:Y:S01]  /*2580*/  MUFU.SIN R137, R126 ;  /* 0x0000007e00897308 */ /* 0x0001220000000400 */
[----:B-1----:R-:W-:Y:S01]  /*2590*/  FMUL.FTZ R138, R138, R135 ;  /* 0x000000878a8a7220 */ /* 0x002fe20000410000 */
[----:B------:R-:W-:Y:S02]  /*25a0*/  FMUL.FTZ R135, R134, R147 ;  /* 0x0000009386877220 */ /* 0x000fe40000410000 */
[----:B------:R-:W-:Y:S01]  /*25b0*/  FMUL.FTZ R144, R118, R129 ;  /* 0x0000008176907220 */ /* 0x000fe20000410000 */
[----:B0-----:R-:W-:Y:S01]  /*25c0*/  FMUL.FTZ R126, R114, R131 ;  /* 0x00000083727e7220 */ /* 0x001fe20000410000 */
[----:B---3--:R-:W-:Y:S01]  /*25d0*/  FMUL.FTZ R140, R142, R139 ;  /* 0x0000008b8e8c7220 */ /* 0x008fe20000410000 */
[----:B------:R-:W-:Y:S02]  /*25e0*/  SHF.R.U64 R139, R14, 0x10, R15 ;  /* 0x000000100e8b7819 */ /* 0x000fe4000000120f */
[----:B------:R-:W-:-:S03]  /*25f0*/  FMUL.FTZ R145, R145, R126 ;  /* 0x0000007e91917220 */ /* 0x000fc60000410000 */
[----:B------:R-:W-:Y:S02]  /*2600*/  HADD2.F32 R139, -RZ, R139.H0_H0 ;  /* 0x2000008bff8b7230 */ /* 0x000fe40000004100 */
[----:B----4-:R-:W-:Y:S01]  /*2610*/  FMUL.FTZ R142, R142, R137 ;  /* 0x000000898e8e7220 */ /* 0x010fe20000410000 */
[----:B------:R-:W-:Y:S02]  /*2620*/  HADD2.F32 R137, -RZ, R13.H0_H0 ;  /* 0x2000000dff897230 */ /* 0x000fe40000004100 */
[-C--:B------:R-:W-:Y:S01]  /*2630*/  FMUL.FTZ R12, R134, R145.reuse ;  /* 0x00000091860c7220 */ /* 0x080fe20000410000 */
[----:B------:R-:W-:Y:S01]  /*2640*/  FFMA.FTZ R126, R132, R145, R135 ;  /* 0x00000091847e7223 */ /* 0x000fe20000010087 */
[----:B------:R-:W-:Y:S02]  /*2650*/  HADD2.F32 R135, -RZ, R14.H0_H0 ;  /* 0x2000000eff877230 */ /* 0x000fe40000004100 */
[----:B------:R-:W-:Y:S01]  /*2660*/  FMUL.FTZ R148, R116, R139 ;  /* 0x0000008b74947220 */ /* 0x000fe20000410000 */
[----:B------:R-:W-:Y:S01]  /*2670*/  FMUL.FTZ R146, R118, R137 ;  /* 0x0000008976927220 */ /* 0x000fe20000410000 */
[----:B------:R-:W-:Y:S01]  /*2680*/  FFMA.FTZ R13, R132, R147, -R12 ;  /* 0x00000093840d7223 */ /* 0x000fe2000001080c */
[C---:B------:R-:W-:Y:S01]  /*2690*/  FFMA.FTZ R153, R141.reuse, R144, R126 ;  /* 0x000000908d997223 */ /* 0x040fe2000001007e */
[----:B------:R-:W-:Y:S01]  /*26a0*/  FMUL.FTZ R12, R72, R134 ;  /* 0x00000086480c7220 */ /* 0x000fe20000410000 */
[----:B------:R-:W-:Y:S01]  /*26b0*/  FMUL.FTZ R14, R116, R135 ;  /* 0x00000087740e7220 */ /* 0x000fe20000410000 */
[----:B------:R-:W-:Y:S01]  /*26c0*/  FFMA.FTZ R151, R141, R146, R13 ;  /* 0x000000928d977223 */ /* 0x000fe2000001000d */
[----:B------:R-:W-:Y:S01]  /*26d0*/  FMUL.FTZ R155, R138, R153 ;  /* 0x000000998a9b7220 */ /* 0x000fe20000410000 */
[C---:B------:R-:W-:Y:S01]  /*26e0*/  FMUL.FTZ R13, R73.reuse, R134 ;  /* 0x00000086490d7220 */ /* 0x040fe20000410000 */
[----:B------:R-:W-:-:S02]  /*26f0*/  FFMA.FTZ R149, R73, R132, R12 ;  /* 0x0000008449957223 */ /* 0x000fc4000001000c */
[-C--:B------:R-:W-:Y:S01]  /*2700*/  FFMA.FTZ R126, R136, R151.reuse, -R155 ;  /* 0x00000097887e7223 */ /* 0x080fe2000001089b */
[----:B------:R-:W-:Y:S01]  /*2710*/  FMUL.FTZ R151, R138, R151 ;  /* 0x000000978a977220 */ /* 0x000fe20000410000 */
[----:B------:R-:W-:Y:S01]  /*2720*/  FFMA.FTZ R13, R72, R132, -R13 ;  /* 0x00000084480d7223 */ /* 0x000fe2000001080d */
[----:B------:R-:W-:Y:S01]  /*2730*/  FMUL.FTZ R12, R138, R149 ;  /* 0x000000958a0c7220 */ /* 0x000fe20000410000 */
[C---:B------:R-:W-:Y:S01]  /*2740*/  FFMA.FTZ R155, R143.reuse, R14, R126 ;  /* 0x0000000e8f9b7223 */ /* 0x040fe2000001007e */
[C---:B------:R-:W-:Y:S01]  /*2750*/  FFMA.FTZ R153, R136.reuse, R153, R151 ;  /* 0x0000009988997223 */ /* 0x040fe20000010097 */
[----:B------:R-:W-:Y:S01]  /*2760*/  SHF.R.U32.HI R126, RZ, 0x10, R15 ;  /* 0x00000010ff7e7819 */ /* 0x000fe2000001160f */
[-C--:B------:R-:W-:Y:S01]  /*2770*/  FFMA.FTZ R151, R136, R13.reuse, -R12 ;  /* 0x0000000d88977223 */ /* 0x080fe2000001080c */
[----:B------:R-:W-:Y:S01]  /*2780*/  FMUL.FTZ R13, R138, R13 ;  /* 0x0000000d8a0d7220 */ /* 0x000fe20000410000 */
[----:B------:R-:W-:Y:S01]  /*2790*/  FFMA.FTZ R153, R143, R148, R153 ;  /* 0x000000948f997223 */ /* 0x000fe20000010099 */
[C---:B------:R-:W-:Y:S01]  /*27a0*/  FMUL.FTZ R157, R142.reuse, R155 ;  /* 0x0000009b8e9d7220 */ /* 0x040fe20000410000 */
[----:B------:R-:W-:Y:S01]  /*27b0*/  FMUL.FTZ R150, R142, R151 ;  /* 0x000000978e967220 */ /* 0x000fe20000410000 */
[----:B------:R-:W-:Y:S01]  /*27c0*/  FFMA.FTZ R13, R136, R149, R13 ;  /* 0x00000095880d7223 */ /* 0x000fe2000001000d */
[-C--:B------:R-:W-:Y:S01]  /*27d0*/  FMUL.FTZ R12, R142, R153.reuse ;  /* 0x000000998e0c7220 */ /* 0x080fe20000410000 */
[----:B------:R-:W-:Y:S01]  /*27e0*/  FFMA.FTZ R157, R140, R153, R157 ;  /* 0x000000998c9d7223 */ /* 0x000fe2000001009d */
[----:B------:R-:W-:-:S02]  /*27f0*/  HADD2.F32 R126, -RZ, R126.H0_H0 ;  /* 0x2000007eff7e7230 */ /* 0x000fc40000004100 */
[----:B------:R-:W-:Y:S01]  /*2800*/  FMUL.FTZ R153, R142, R13 ;  /* 0x0000000d8e997220 */ /* 0x000fe20000410000 */
[C---:B------:R-:W-:Y:S01]  /*2810*/  FFMA.FTZ R154, R140.reuse, R155, -R12 ;  /* 0x0000009b8c9a7223 */ /* 0x040fe2000001080c */
[----:B------:R-:W-:Y:S01]  /*2820*/  @P0 IADD3 R12, R85, R83, RZ ;  /* 0x00000053550c0210 */ /* 0x000fe20007ffe0ff */
[C---:B------:R-:W-:Y:S01]  /*2830*/  FMUL.FTZ R149, R113.reuse, R128 ;  /* 0x0000008071957220 */ /* 0x040fe20000410000 */
[C---:B------:R-:W-:Y:S01]  /*2840*/  FFMA.FTZ R152, R140.reuse, R151, -R153 ;  /* 0x000000978c987223 */ /* 0x040fe20000010899 */
[----:B------:R-:W-:Y:S01]  /*2850*/  FFMA.FTZ R153, R140, R13, R150 ;  /* 0x0000000d8c997223 */ /* 0x000fe20000010096 */
[----:B------:R-:W-:Y:S01]  /*2860*/  FMUL.FTZ R15, R113, R126 ;  /* 0x0000007e710f7220 */ /* 0x000fe20000410000 */
[C---:B------:R-:W-:Y:S01]  /*2870*/  FFMA.FTZ R150, R112.reuse, R149, R154 ;  /* 0x0000009570967223 */ /* 0x040fe2000001009a */
[----:B------:R-:W0:Y:S02]  /*2880*/  @P0 LDS.64 R12, [R12+0x20b8] ;  /* 0x0020b8000c0c0984 */ /* 0x000e240000000a00 */
[----:B------:R-:W-:Y:S01]  /*2890*/  FFMA.FTZ R151, R112, R15, R157 ;  /* 0x0000000f70977223 */ /* 0x000fe2000001009d */
[----:B--2---:R-:W-:Y:S06]  /*28a0*/  @P0 BRA `(.L_x_18763) ;  /* 0x0000000000240947 */ /* 0x004fec0003800000 */
[----:B------:R-:W-:-:S13]  /*28b0*/  ISETP.NE.AND P0, PT, R104, R123, PT ;  /* 0x0000007b6800720c */ /* 0x000fda0003f05270 */
[----:B0-----:R-:W-:-:S04]  /*28c0*/  @P0 LEA.HI R12, R104, R104, RZ, 0x1 ;  /* 0x00000068680c0211 */ /* 0x001fc800078f08ff */
[----:B------:R-:W-:Y:S02]  /*28d0*/  @P0 LOP3.LUT R13, R12, 0xfffffe, RZ, 0xc0, !PT ;  /* 0x00fffffe0c0d0812 */ /* 0x000fe400078ec0ff */
[----:B------:R-:W-:Y:S02]  /*28e0*/  MOV R12, 0x3f800000 ;  /* 0x3f800000000c7802 */ /* 0x000fe40000000f00 */
[----:B------:R-:W-:-:S04]  /*28f0*/  @P0 IADD3 R13, -R13, R104, RZ ;  /* 0x000000680d0d0210 */ /* 0x000fc80007ffe1ff */
[----:B------:R-:W-:Y:S01]  /*2900*/  @P0 LEA R154, R13, R122, 0x8 ;  /* 0x0000007a0d9a0211 */ /* 0x000fe200078e40ff */
[----:B------:R-:W-:-:S03]  /*2910*/  HFMA2.MMA R13, -RZ, RZ, 0, 0 ;  /* 0x00000000ff0d7435 */ /* 0x000fc600000001ff */
[----:B------:R-:W-:-:S07]  /*2920*/  @P0 LEA R154, R154, R85, 0x3 ;  /* 0x000000559a9a0211 */ /* 0x000fce00078e18ff */
[----:B------:R1:W2:Y:S02]  /*2930*/  @P0 LDS.64 R12, [R154+0x10b0] ;  /* 0x0010b0009a0c0984 */ /* 0x0002a40000000a00 */
.L_x_18763:
[----:B------:R-:W-:Y:S05]  /*2940*/  BSYNC B0 ;  /* 0x0000000000007941 */ /* 0x000fea0003800000 */
.L_x_18762:
[----:B------:R-:W3:Y:S01]  /*2950*/  SHFL.UP PT, R157, R151, 0x1, RZ ;  /* 0x04200000979d7989 */ /* 0x000ee200000e00ff */
[----:B------:R-:W-:Y:S01]  /*2960*/  ISETP.GE.AND P0, PT, R82, 0x1, PT ;  /* 0x000000015200780c */ /* 0x000fe20003f06270 */
[----:B------:R-:W-:Y:S01]  /*2970*/  BSSY B0, `(.L_x_18764) ;  /* 0x00000a9000007945 */ /* 0x000fe20003800000 */
[--C-:B------:R-:W-:Y:S01]  /*2980*/  SHF.R.U64 R168, R8, 0x10, R9.reuse ;  /* 0x0000001008a87819 */ /* 0x100fe20000001209 */
[----:B------:R-:W4:Y:S01]  /*2990*/  SHFL.UP PT, R156, R150, 0x1, RZ ;  /* 0x04200000969c7989 */ /* 0x000f2200000e00ff */
[----:B------:R-:W-:Y:S02]  /*29a0*/  SHF.R.U32.HI R164, RZ, 0x10, R9 ;  /* 0x00000010ffa47819 */ /* 0x000fe40000011609 */
[----:B------:R-:W-:Y:S01]  /*29b0*/  ISETP.GE.AND P1, PT, R82, 0x10, PT ;  /* 0x000000105200780c */ /* 0x000fe20003f26270 */
[----:B-1----:R-:W1:Y:S04]  /*29c0*/  SHFL.UP PT, R154, R152, 0x1, RZ ;  /* 0x04200000989a7989 */ /* 0x002e6800000e00ff */
[----:B------:R-:W0:Y:S04]  /*29d0*/  SHFL.UP PT, R155, R153, 0x1, RZ ;  /* 0x04200000999b7989 */ /* 0x000e2800000e00ff */
[----:B-----5:R-:W-:Y:S01]  /*29e0*/  SHFL.IDX PT, R70, R70, RZ, 0x1f ;  /* 0x00001fff46467589 */ /* 0x020fe200000e0000 */
[C---:B---3--:R-:W-:Y:S01]  /*29f0*/  FMUL.FTZ R159, R153.reuse, R157 ;  /* 0x0000009d999f7220 */ /* 0x048fe20000410000 */
[----:B----4-:R-:W-:-:S03]  /*2a00*/  FMUL.FTZ R160, R153, R156 ;  /* 0x0000009c99a07220 */ /* 0x010fc60000410000 */
[C---:B------:R-:W-:Y:S01]  /*2a10*/  FFMA.FTZ R159, R152.reuse, R156, -R159 ;  /* 0x0000009c989f7223 */ /* 0x040fe2000001089f */
[CC--:B-1----:R-:W-:Y:S01]  /*2a20*/  FMUL.FTZ R158, R153.reuse, R154.reuse ;  /* 0x0000009a999e7220 */ /* 0x0c2fe20000410000 */
        /* <DEDUP_REMOVED lines=47> */
[----:B------:R-:W-:Y:S01]  /*2d20*/  FFMA.FTZ R162, R152, R159, R163 ;  /* 0x0000009f98a27223 */ /* 0x000fe200000100a3 */
[-C--:B----4-:R-:W-:Y:S01]  /*2d30*/  FMUL.FTZ R154, R156, R155.reuse ;  /* 0x0000009b9c9a7220 */ /* 0x090fe20000410000 */
[C---:B------:R-:W-:Y:S01]  /*2d40*/  FFMA.FTZ R155, R152.reuse, R155, R158 ;  /* 0x0000009b989b7223 */ /* 0x040fe2000001009e */
[C---:B------:R-:W-:Y:S01]  /*2d50*/  FFMA.FTZ R157, R152.reuse, R157, -R160 ;  /* 0x0000009d989d7223 */ /* 0x040fe200000108a0 */
[----:B------:R-:W-:Y:S01]  /*2d60*/  @P0 FADD.FTZ R151, R151, R162 ;  /* 0x000000a297970221 */ /* 0x000fe20000010000 */
[----:B------:R-:W-:Y:S01]  /*2d70*/  @P0 FFMA.FTZ R152, R152, R153, -R154 ;  /* 0x0000009998980223 */ /* 0x000fe2000001089a */
[----:B------:R-:W-:Y:S01]  /*2d80*/  SHF.R.U32.HI R153, RZ, 0x10, R11 ;  /* 0x00000010ff997819 */ /* 0x000fe2000001160b */
[----:B------:R-:W-:Y:S01]  /*2d90*/  @P0 FADD.FTZ R150, R150, R157 ;  /* 0x0000009d96960221 */ /* 0x000fe20000010000 */
[----:B------:R-:W-:Y:S01]  /*2da0*/  FSEL R158, R156, R155, !P0 ;  /* 0x0000009b9c9e7208 */ /* 0x000fe20004000000 */
[----:B------:R-:W0:Y:S01]  /*2db0*/  SHFL.UP PT, R169, R151, 0x10, RZ ;  /* 0x0600000097a97989 */ /* 0x000e2200000e00ff */
[----:B------:R-:W-:Y:S01]  /*2dc0*/  SHF.R.U64 R156, R10, 0x10, R11 ;  /* 0x000000100a9c7819 */ /* 0x000fe2000000120b */
[----:B------:R-:W-:Y:S01]  /*2dd0*/  HADD2.F32 R157, -RZ, R11.H0_H0 ;  /* 0x2000000bff9d7230 */ /* 0x000fe20000004100 */
[----:B------:R-:W-:Y:S01]  /*2de0*/  ISETP.GE.AND P0, PT, R104, UR24, PT ;  /* 0x0000001868007c0c */ /* 0x000fe2000bf06270 */
[----:B------:R-:W1:Y:S01]  /*2df0*/  SHFL.UP PT, R11, R152, 0x10, RZ ;  /* 0x06000000980b7989 */ /* 0x000e6200000e00ff */
[----:B------:R-:W-:-:S02]  /*2e00*/  HADD2.F32 R155, -RZ, R153.H0_H0 ;  /* 0x20000099ff9b7230 */ /* 0x000fc40000004100 */
[----:B------:R-:W-:Y:S01]  /*2e10*/  HADD2.F32 R156, -RZ, R156.H0_H0 ;  /* 0x2000009cff9c7230 */ /* 0x000fe20000004100 */
[----:B------:R-:W3:Y:S01]  /*2e20*/  SHFL.UP PT, R167, R150, 0x10, RZ ;  /* 0x0600000096a77989 */ /* 0x000ee200000e00ff */
[C---:B------:R-:W-:Y:S01]  /*2e30*/  FMUL.FTZ R157, R4.reuse, R157 ;  /* 0x0000009d049d7220 */ /* 0x040fe20000410000 */
[----:B------:R-:W-:Y:S01]  /*2e40*/  FMUL.FTZ R155, R4, R155 ;  /* 0x0000009b049b7220 */ /* 0x000fe20000410000 */
[----:B------:R-:W-:Y:S01]  /*2e50*/  HADD2.F32 R154, -RZ, R10.H0_H0 ;  /* 0x2000000aff9a7230 */ /* 0x000fe20000004100 */
[----:B------:R-:W4:Y:S01]  /*2e60*/  SHFL.UP PT, R165, R158, 0x10, RZ ;  /* 0x060000009ea57989 */ /* 0x000f2200000e00ff */
[----:B------:R-:W-:Y:S01]  /*2e70*/  FMUL.FTZ R153, R3, R156 ;  /* 0x0000009c03997220 */ /* 0x000fe20000410000 */
[-C--:B------:R-:W-:Y:S01]  /*2e80*/  FMUL.FTZ R163, R142, R155.reuse ;  /* 0x0000009b8ea37220 */ /* 0x080fe20000410000 */
[C---:B------:R-:W-:Y:S01]  /*2e90*/  FMUL.FTZ R159, R140.reuse, R155 ;  /* 0x0000009b8c9f7220 */ /* 0x040fe20000410000 */
[----:B------:R2:W-:Y:S01]  /*2ea0*/  SHFL.IDX PT, R160, R71, RZ, 0x1f ;  /* 0x00001fff47a07589 */ /* 0x0005e200000e0000 */
[----:B------:R-:W-:Y:S01]  /*2eb0*/  ISETP.NE.OR P0, PT, R161, RZ, P0 ;  /* 0x000000ffa100720c */ /* 0x000fe20000705670 */
[-C--:B------:R-:W-:Y:S01]  /*2ec0*/  FFMA.FTZ R171, R140, R157.reuse, -R163 ;  /* 0x0000009d8cab7223 */ /* 0x080fe200000108a3 */
[----:B------:R-:W-:Y:S01]  /*2ed0*/  FFMA.FTZ R10, -R142, R157, -R159 ;  /* 0x0000009d8e0a7223 */ /* 0x000fe2000001099f */
[----:B------:R-:W-:-:S02]  /*2ee0*/  HADD2.F32 R163, -RZ, R9.H0_H0 ;  /* 0x20000009ffa37230 */ /* 0x000fc40000004100 */
[----:B------:R-:W-:Y:S01]  /*2ef0*/  FMUL.FTZ R154, R3, R154 ;  /* 0x0000009a039a7220 */ /* 0x000fe20000410000 */
[----:B------:R-:W-:Y:S02]  /*2f00*/  HADD2.F32 R159, -RZ, R8.H0_H0 ;  /* 0x20000008ff9f7230 */ /* 0x000fe40000004100 */
[----:B------:R-:W-:Y:S01]  /*2f10*/  FADD.FTZ R173, -R153, R10 ;  /* 0x0000000a99ad7221 */ /* 0x000fe20000010100 */
[----:B0-----:R-:W-:Y:S01]  /*2f20*/  FMUL.FTZ R9, R158, R169 ;  /* 0x000000a99e097220 */ /* 0x001fe20000410000 */
[----:B------:R-:W-:Y:S02]  /*2f30*/  FADD.FTZ R171, R154, R171 ;  /* 0x000000ab9aab7221 */ /* 0x000fe40000010000 */
[----:B------:R-:W-:Y:S01]  /*2f40*/  FMUL.FTZ R175, R138, -R173 ;  /* 0x800000ad8aaf7220 */ /* 0x000fe20000410000 */
[----:B-1----:R-:W-:Y:S01]  /*2f50*/  FMUL.FTZ R8, R158, R11 ;  /* 0x0000000b9e087220 */ /* 0x002fe20000410000 */
[----:B------:R-:W-:Y:S02]  /*2f60*/  @!P0 LEA R162, R122, R85, 0x4 ;  /* 0x000000557aa28211 */ /* 0x000fe400078e20ff */
[----:B------:R-:W-:Y:S01]  /*2f70*/  FFMA.FTZ R175, R136, R171, -R175 ;  /* 0x000000ab88af7223 */ /* 0x000fe200000108af */
[-C--:B---3--:R-:W-:Y:S01]  /*2f80*/  FFMA.FTZ R9, R152, R167.reuse, -R9 ;  /* 0x000000a798097223 */ /* 0x088fe20000010809 */
[----:B------:R-:W-:Y:S01]  /*2f90*/  FMUL.FTZ R10, R158, R167 ;  /* 0x000000a79e0a7220 */ /* 0x000fe20000410000 */
[----:B------:R-:W-:Y:S01]  /*2fa0*/  FMUL.FTZ R171, R138, -R171 ;  /* 0x800000ab8aab7220 */ /* 0x000fe20000410000 */
[-C--:B----4-:R-:W-:Y:S01]  /*2fb0*/  FFMA.FTZ R167, R152, R165.reuse, R8 ;  /* 0x000000a598a77223 */ /* 0x090fe20000010008 */
[----:B------:R-:W-:Y:S01]  /*2fc0*/  FMUL.FTZ R8, R158, R165 ;  /* 0x000000a59e087220 */ /* 0x000fe20000410000 */
[----:B------:R-:W-:Y:S01]  /*2fd0*/  FFMA.FTZ R156, R152, R169, R10 ;  /* 0x000000a9989c7223 */ /* 0x000fe2000001000a */
[----:B------:R-:W-:Y:S01]  /*2fe0*/  @P1 FADD.FTZ R150, R150, R9 ;  /* 0x0000000996961221 */ /* 0x000fe20000010000 */
[----:B------:R-:W-:Y:S01]  /*2ff0*/  HFMA2.MMA R9, -RZ, RZ, 0, 0 ;  /* 0x00000000ff097435 */ /* 0x000fe200000001ff */
[----:B------:R-:W-:Y:S01]  /*3000*/  FSEL R167, R158, R167, !P1 ;  /* 0x000000a79ea77208 */ /* 0x000fe20004800000 */
[----:B------:R-:W-:Y:S01]  /*3010*/  @P1 FFMA.FTZ R152, R152, R11, -R8 ;  /* 0x0000000b98981223 */ /* 0x000fe20000010808 */
[----:B------:R-:W-:Y:S01]  /*3020*/  @P1 FADD.FTZ R151, R151, R156 ;  /* 0x0000009c97971221 */ /* 0x000fe20000010000 */
[----:B------:R-:W-:Y:S01]  /*3030*/  FMUL.FTZ R158, R2, R163 ;  /* 0x000000a3029e7220 */ /* 0x000fe20000410000 */
[----:B------:R-:W-:Y:S01]  /*3040*/  SHFL.UP PT, R150, R150, 0x1, RZ ;  /* 0x0420000096967989 */ /* 0x000fe200000e00ff */
[----:B--2---:R-:W-:Y:S01]  /*3050*/  FMUL.FTZ R163, R142, R13 ;  /* 0x0000000d8ea37220 */ /* 0x004fe20000410000 */
[----:B------:R-:W-:-:S02]  /*3060*/  HADD2.F32 R165, -RZ, R164.H0_H0 ;  /* 0x200000a4ffa57230 */ /* 0x000fc40000004100 */
[-C--:B------:R-:W-:Y:S01]  /*3070*/  FMUL.FTZ R164, R142, -R12.reuse ;  /* 0x8000000c8ea47220 */ /* 0x080fe20000410000 */
[----:B------:R-:W0:Y:S01]  /*3080*/  SHFL.UP PT, R167, R167, 0x1, RZ ;  /* 0x04200000a7a77989 */ /* 0x000e2200000e00ff */
[----:B------:R-:W-:Y:S01]  /*3090*/  FFMA.FTZ R163, R140, R12, -R163 ;  /* 0x0000000c8ca37223 */ /* 0x000fe200000108a3 */
[----:B------:R-:W-:Y:S02]  /*30a0*/  MOV R8, 0x3f800000 ;  /* 0x3f80000000087802 */ /* 0x000fe40000000f00 */
[----:B------:R-:W-:Y:S01]  /*30b0*/  CS2R R10, SRZ ;  /* 0x00000000000a7805 */ /* 0x000fe2000001ff00 */
[----:B------:R-:W1:Y:S01]  /*30c0*/  SHFL.UP PT, R152, R152, 0x1, RZ ;  /* 0x0420000098987989 */ /* 0x000e6200000e00ff */
[----:B------:R-:W-:Y:S01]  /*30d0*/  FFMA.FTZ R171, R136, R173, R171 ;  /* 0x000000ad88ab7223 */ /* 0x000fe200000100ab */
[----:B------:R-:W-:Y:S01]  /*30e0*/  FMUL.FTZ R156, R2, R165 ;  /* 0x000000a5029c7220 */ /* 0x000fe20000410000 */
[----:B------:R-:W-:Y:S01]  /*30f0*/  FFMA.FTZ R71, R140, -R13, R164 ;  /* 0x8000000d8c477223 */ /* 0x000fe200000100a4 */
[----:B------:R-:W2:Y:S01]  /*3100*/  SHFL.UP PT, R151, R151, 0x1, RZ ;  /* 0x0420000097977989 */ /* 0x000ea200000e00ff */
[----:B------:R-:W-:Y:S01]  /*3110*/  FMUL.FTZ R165, R138, -R163 ;  /* 0x800000a38aa57220 */ /* 0x000fe20000410000 */
[----:B------:R-:W-:Y:S01]  /*3120*/  FADD.FTZ R171, -R156, R171 ;  /* 0x000000ab9cab7221 */ /* 0x000fe20000010100 */
[----:B------:R-:W-:Y:S01]  /*3130*/  FADD.FTZ R175, R158, R175 ;  /* 0x000000af9eaf7221 */ /* 0x000fe20000010000 */
[----:B------:R3:W4:Y:S01]  /*3140*/  @!P0 LDS.128 R8, [R162+0x21b0] ;  /* 0x0021b000a2088984 */ /* 0x0007220000000c00 */
[----:B------:R-:W-:Y:S01]  /*3150*/  FFMA.FTZ R165, R136, R71, R165 ;  /* 0x0000004788a57223 */ /* 0x000fe200000100a5 */
[C---:B------:R-:W-:Y:S01]  /*3160*/  FMUL.FTZ R169, R134.reuse, -R171 ;  /* 0x800000ab86a97220 */ /* 0x040fe20000410000 */
[----:B------:R-:W-:Y:S01]  /*3170*/  FMUL.FTZ R164, R134, -R175 ;  /* 0x800000af86a47220 */ /* 0x000fe20000410000 */
[----:B------:R-:W-:-:S02]  /*3180*/  ISETP.NE.AND P0, PT, R161, 0x1f, PT ;  /* 0x0000001fa100780c */ /* 0x000fc40003f05270 */
[----:B------:R-:W-:Y:S01]  /*3190*/  FFMA.FTZ R166, R132, R175, -R169 ;  /* 0x000000af84a67223 */ /* 0x000fe200000108a9 */
[----:B------:R-:W-:Y:S01]  /*31a0*/  FMUL.FTZ R169, R134, -R165 ;  /* 0x800000a586a97220 */ /* 0x000fe20000410000 */
[----:B---3--:R-:W-:Y:S01]  /*31b0*/  FMUL.FTZ R162, R138, -R71 ;  /* 0x800000478aa27220 */ /* 0x008fe20000410000 */
[----:B------:R-:W-:Y:S01]  /*31c0*/  FFMA.FTZ R171, R132, R171, R164 ;  /* 0x000000ab84ab7223 */ /* 0x000fe200000100a4 */
[C---:B0-----:R-:W-:Y:S01]  /*31d0*/  FMUL.FTZ R71, R167.reuse, R70 ;  /* 0x00000046a7477220 */ /* 0x041fe20000410000 */
[-C--:B------:R-:W-:Y:S01]  /*31e0*/  FMUL.FTZ R167, R167, R160.reuse ;  /* 0x000000a0a7a77220 */ /* 0x080fe20000410000 */
[----:B------:R-:W-:Y:S02]  /*31f0*/  FFMA.FTZ R163, R136, R163, -R162 ;  /* 0x000000a388a37223 */ /* 0x000fe400000108a2 */
[C---:B-1----:R-:W-:Y:S01]  /*3200*/  FFMA.FTZ R162, R152.reuse, R160, R71 ;  /* 0x000000a098a27223 */ /* 0x042fe20000010047 */
[----:B------:R-:W-:Y:S01]  /*3210*/  FFMA.FTZ R167, R152, R70, -R167 ;  /* 0x0000004698a77223 */ /* 0x000fe200000108a7 */
[----:B------:R-:W-:-:S02]  /*3220*/  HADD2.F32 R71, -RZ, R168.H0_H0 ;  /* 0x200000a8ff477230 */ /* 0x000fc40000004100 */
[----:B------:R-:W-:Y:S01]  /*3230*/  FMUL.FTZ R164, R134, -R163 ;  /* 0x800000a386a47220 */ /* 0x000fe20000410000 */
[----:B--2---:R-:W-:Y:S01]  /*3240*/  @P3 FADD.FTZ R160, R151, R162 ;  /* 0x000000a297a03221 */ /* 0x004fe20000010000 */
[----:B------:R-:W-:Y:S01]  /*3250*/  @P3 FADD.FTZ R70, R150, R167 ;  /* 0x000000a796463221 */ /* 0x000fe20000010000 */
[C---:B------:R-:W-:Y:S01]  /*3260*/  FMUL.FTZ R151, R0.reuse, R159 ;  /* 0x0000009f00977220 */ /* 0x040fe20000410000 */
[----:B------:R-:W-:Y:S01]  /*3270*/  FMUL.FTZ R150, R0, R71 ;  /* 0x0000004700967220 */ /* 0x000fe20000410000 */
[C---:B------:R-:W-:Y:S01]  /*3280*/  FFMA.FTZ R169, R132.reuse, R163, -R169 ;  /* 0x000000a384a97223 */ /* 0x040fe200000108a9 */
[C---:B------:R-:W-:Y:S01]  /*3290*/  FMUL.FTZ R163, R73.reuse, R160 ;  /* 0x000000a049a37220 */ /* 0x040fe20000410000 */
[-C--:B------:R-:W-:Y:S01]  /*32a0*/  FMUL.FTZ R73, R73, R70.reuse ;  /* 0x0000004649497220 */ /* 0x080fe20000410000 */
[----:B------:R-:W-:Y:S01]  /*32b0*/  FFMA.FTZ R164, R132, R165, R164 ;  /* 0x000000a584a47223 */ /* 0x000fe200000100a4 */
[----:B------:R-:W-:Y:S01]  /*32c0*/  FADD.FTZ R166, R151, R166 ;  /* 0x000000a697a67221 */ /* 0x000fe20000010000 */
[----:B------:R-:W-:Y:S01]  /*32d0*/  FADD.FTZ R171, -R150, R171 ;  /* 0x000000ab96ab7221 */ /* 0x000fe20000010100 */
[C---:B------:R-:W-:Y:S01]  /*32e0*/  FFMA.FTZ R70, R72.reuse, R70, -R163 ;  /* 0x0000004648467223 */ /* 0x040fe200000108a3 */
[----:B------:R-:W-:Y:S01]  /*32f0*/  FFMA.FTZ R72, R72, R160, R73 ;  /* 0x000000a048487223 */ /* 0x000fe20000010049 */
        /* <DEDUP_REMOVED lines=16> */
.L_x_18765:
[----:B------:R-:W-:Y:S05]  /*3400*/  BSYNC B0 ;  /* 0x0000000000007941 */ /* 0x000fea0003800000 */
.L_x_18764:
[----:B------:R-:W-:Y:S01]  /*3410*/  ISETP.GT.U32.AND P0, PT, R161, 0x1d, PT ;  /* 0x0000001da100780c */ /* 0x000fe20003f04070 */
[----:B------:R-:W-:Y:S01]  /*3420*/  FADD.FTZ R147, R147, R70 ;  /* 0x0000004693937221 */ /* 0x000fe20000010000 */
[----:B------:R-:W-:Y:S01]  /*3430*/  FADD.FTZ R72, R145, R72 ;  /* 0x0000004891487221 */ /* 0x000fe20000010000 */
[----:B-1----:R1:W4:Y:S01]  /*3440*/  SHFL.DOWN PT, R159, R164, 0x2, 0x1f ;  /* 0x08401f00a49f7f89 */ /* 0x00232200000e0000 */
[----:B------:R-:W-:Y:S01]  /*3450*/  BSSY B0, `(.L_x_18766) ;  /* 0x0000017000007945 */ /* 0x000fe20003800000 */
[CC--:B--2---:R-:W-:Y:S01]  /*3460*/  FMUL.FTZ R73, R134.reuse, R147.reuse ;  /* 0x0000009386497220 */ /* 0x0c4fe20000410000 */
[-C--:B---3--:R-:W-:Y:S01]  /*3470*/  FMUL.FTZ R71, R134, R72.reuse ;  /* 0x0000004886477220 */ /* 0x088fe20000410000 */
[----:B------:R1:W2:Y:S01]  /*3480*/  SHFL.DOWN PT, R145, R169, 0x2, 0x1f ;  /* 0x08401f00a9917f89 */ /* 0x0002a200000e0000 */
[C---:B------:R-:W-:Y:S01]  /*3490*/  ISETP.GT.U32.AND P1, PT, R161.reuse, 0x1b, PT ;  /* 0x0000001ba100780c */ /* 0x040fe20003f24070 */
[C---:B------:R-:W-:Y:S01]  /*34a0*/  FFMA.FTZ R73, R132.reuse, R72, R73 ;  /* 0x0000004884497223 */ /* 0x040fe20000010049 */
[C---:B------:R-:W-:Y:S01]  /*34b0*/  ISETP.GT.U32.AND P2, PT, R161.reuse, 0x17, PT ;  /* 0x00000017a100780c */ /* 0x040fe20003f44070 */
[----:B0-----:R1:W0:Y:S01]  /*34c0*/  SHFL.DOWN PT, R163, R166, 0x2, 0x1f ;  /* 0x08401f00a6a37f89 */ /* 0x00122200000e0000 */
[----:B------:R-:W-:Y:S01]  /*34d0*/  ISETP.GT.U32.AND P3, PT, R161, 0xf, PT ;  /* 0x0000000fa100780c */ /* 0x000fe20003f64070 */
[----:B------:R-:W-:-:S02]  /*34e0*/  FFMA.FTZ R70, R132, R147, -R71 ;  /* 0x0000009384467223 */ /* 0x000fc40000010847 */
[----:B------:R1:W3:Y:S01]  /*34f0*/  SHFL.DOWN PT, R165, R171, 0x2, 0x1f ;  /* 0x08401f00aba57f89 */ /* 0x0002e200000e0000 */
[----:B------:R-:W-:Y:S09]  /*3500*/  @P0 BRA `(.L_x_18767) ;  /* 0x00000000002c0947 */ /* 0x000ff20003800000 */
[C---:B----4-:R-:W-:Y:S01]  /*3510*/  FMUL.FTZ R152, R164.reuse, R159 ;  /* 0x0000009fa4987220 */ /* 0x050fe20000410000 */
[C---:B---3--:R-:W-:Y:S01]  /*3520*/  FMUL.FTZ R160, R164.reuse, R165 ;  /* 0x000000a5a4a07220 */ /* 0x048fe20000410000 */
        /* <DEDUP_REMOVED lines=9> */
.L_x_18767:
[----:B------:R-:W-:Y:S05]  /*35c0*/  BSYNC B0 ;  /* 0x0000000000007941 */ /* 0x000fea0003800000 */
.L_x_18766:
[C---:B------:R-:W-:Y:S01]  /*35d0*/  FFMA.FTZ R146, R141.reuse, R146, R70 ;  /* 0x000000928d927223 */ /* 0x040fe20000010046 */
[----:B------:R-:W-:Y:S01]  /*35e0*/  FFMA.FTZ R144, R141, R144, R73 ;  /* 0x000000908d907223 */ /* 0x000fe20000010049 */
[----:B------:R0:W0:Y:S01]  /*35f0*/  SHFL.DOWN PT, R71, R166, 0x4, 0x1f ;  /* 0x08801f00a6477f89 */ /* 0x00002200000e0000 */
        /* <DEDUP_REMOVED lines=8> */
[-C--:B-1----:R-:W-:Y:S01]  /*3680*/  FMUL.FTZ R164, R164, R73.reuse ;  /* 0x00000049a4a47220 */ /* 0x082fe20000410000 */
[C---:B------:R-:W-:Y:S01]  /*3690*/  FFMA.FTZ R70, R169.reuse, R73, -R70 ;  /* 0x00000049a9467223 */ /* 0x040fe20000010846 */
[C---:B------:R-:W-:Y:S01]  /*36a0*/  FFMA.FTZ R71, R169.reuse, R71, -R152 ;  /* 0x00000047a9477223 */ /* 0x040fe20000010898 */
[C---:B------:R-:W-:Y:S01]  /*36b0*/  FFMA.FTZ R160, R169.reuse, R145, R160 ;  /* 0x00000091a9a07223 */ /* 0x040fe200000100a0 */
[----:B------:R-:W-:Y:S02]  /*36c0*/  FFMA.FTZ R164, R169, R141, R164 ;  /* 0x0000008da9a47223 */ /* 0x000fe400000100a4 */
[----:B------:R-:W-:Y:S01]  /*36d0*/  FADD.FTZ R166, R166, R71 ;  /* 0x00000047a6a67221 */ /* 0x000fe20000010000 */
[----:B--2---:R-:W-:Y:S01]  /*36e0*/  FADD.FTZ R171, R171, R160 ;  /* 0x000000a0abab7221 */ /* 0x004fe20000010000 */
[----:B------:R-:W-:-:S07]  /*36f0*/  MOV R169, R70 ;  /* 0x0000004600a97202 */ /* 0x000fce0000000f00 */
.L_x_18769:
[----:B------:R-:W-:Y:S05]  /*3700*/  BSYNC B0 ;  /* 0x0000000000007941 */ /* 0x000fea0003800000 */
.L_x_18768:
[----:B0-----:R0:W0:Y:S01]  /*3710*/  SHFL.DOWN PT, R141, R169, 0x8, 0x1f ;  /* 0x09001f00a98d7f89 */ /* 0x00102200000e0000 */
[----:B------:R-:W-:Y:S01]  /*3720*/  BSSY B0, `(.L_x_18770) ;  /* 0x0000011000007945 */ /* 0x000fe20003800000 */
[----:B------:R-:W-:Y:S02]  /*3730*/  FMUL.FTZ R71, R138, R146 ;  /* 0x000000928a477220 */ /* 0x000fe40000410000 */
[----:B------:R0:W0:Y:S04]  /*3740*/  SHFL.DOWN PT, R145, R164, 0x8, 0x1f ;  /* 0x09001f00a4917f89 */ /* 0x00002800000e0000 */
[----:B------:R0:W0:Y:S04]  /*3750*/  SHFL.DOWN PT, R73, R166, 0x8, 0x1f ;  /* 0x09001f00a6497f89 */ /* 0x00002800000e0000 */
[----:B----4-:R4:W0:Y:S01]  /*3760*/  SHFL.DOWN PT, R159, R171, 0x8, 0x1f ;  /* 0x09001f00ab9f7f89 */ /* 0x01082200000e0000 */
        /* <DEDUP_REMOVED lines=10> */
[----:B--2-4-:R-:W-:Y:S01]  /*3810*/  FADD.FTZ R171, R171, R160 ;  /* 0x000000a0abab7221 */ /* 0x014fe20000010000 */
[----:B------:R-:W-:-:S07]  /*3820*/  MOV R169, R70 ;  /* 0x0000004600a97202 */ /* 0x000fce0000000f00 */
.L_x_18771:
[----:B------:R-:W-:Y:S05]  /*3830*/  BSYNC B0 ;  /* 0x0000000000007941 */ /* 0x000fea0003800000 */
.L_x_18770:
        /* <DEDUP_REMOVED lines=18> */
.L_x_18773:
[----:B------:R-:W-:Y:S05]  /*3960*/  BSYNC B0 ;  /* 0x0000000000007941 */ /* 0x000fea0003800000 */
.L_x_18772:
[----:B------:R-:W-:Y:S01]  /*3970*/  SHFL.DOWN PT, R167, R164, 0x1, 0x1f ;  /* 0x08201f00a4a77f89 */ /* 0x000fe200000e0000 */
[----:B0-----:R-:W-:Y:S01]  /*3980*/  FMUL.FTZ R71, R138, R144 ;  /* 0x000000908a477220 */ /* 0x001fe20000410000 */
[----:B------:R-:W-:Y:S01]  /*3990*/  FFMA.FTZ R152, R143, R148, R152 ;  /* 0x000000948f987223 */ /* 0x000fe20000010098 */
[C---:B------:R-:W-:Y:S01]  /*39a0*/  ISETP.NE.AND P0, PT, R81.reuse, 0x1f, PT ;  /* 0x0000001f5100780c */ /* 0x040fe20003f05270 */
[----:B------:R-:W0:Y:S01]  /*39b0*/  SHFL.IDX PT, R162, R10, RZ, 0x1f ;  /* 0x00001fff0aa27589 */ /* 0x000e2200000e0000 */
[----:B------:R-:W-:Y:S01]  /*39c0*/  FFMA.FTZ R70, R136, R146, -R71 ;  /* 0x0000009288467223 */ /* 0x000fe20000010847 */
[----:B------:R-:W-:Y:S01]  /*39d0*/  FMUL.FTZ R71, R142, R152 ;  /* 0x000000988e477220 */ /* 0x000fe20000410000 */
[----:B------:R-:W-:Y:S01]  /*39e0*/  ISETP.NE.AND P1, PT, R81, RZ, PT ;  /* 0x000000ff5100720c */ /* 0x000fe20003f25270 */
[----:B------:R-:W5:Y:S01]  /*39f0*/  SHFL.IDX PT, R163, R11, RZ, 0x1f ;  /* 0x00001fff0ba37589 */ /* 0x000f6200000e0000 */
[----:B------:R-:W-:Y:S01]  /*3a00*/  FFMA.FTZ R14, R143, R14, R70 ;  /* 0x0000000e8f0e7223 */ /* 0x000fe20000010046 */
[----:B------:R-:W-:Y:S02]  /*3a10*/  BSSY B0, `(.L_x_18774) ;  /* 0x00000c0000007945 */ /* 0x000fe40003800000 */
[----:B---3--:R-:W3:Y:S01]  /*3a20*/  SHFL.DOWN PT, R165, R169, 0x1, 0x1f ;  /* 0x08201f00a9a57f89 */ /* 0x008ee200000e0000 */
[-C--:B------:R-:W-:Y:S01]  /*3a30*/  FFMA.FTZ R71, R140, R14.reuse, -R71 ;  /* 0x0000000e8c477223 */ /* 0x080fe20000010847 */
[----:B------:R-:W-:-:S02]  /*3a40*/  FMUL.FTZ R73, R142, R14 ;  /* 0x0000000e8e497220 */ /* 0x000fc40000410000 */
[----:B------:R-:W1:Y:S01]  /*3a50*/  SHFL.IDX PT, R145, R164, RZ, 0x1f ;  /* 0x00001fffa4917589 */ /* 0x000e6200000e0000 */
[----:B------:R-:W-:Y:S01]  /*3a60*/  FFMA.FTZ R159, R112, R149, R71 ;  /* 0x00000095709f7223 */ /* 0x000fe20000010047 */
[----:B------:R-:W-:Y:S02]  /*3a70*/  FFMA.FTZ R73, R140, R152, R73 ;  /* 0x000000988c497223 */ /* 0x000fe40000010049 */
[----:B------:R-:W2:Y:S02]  /*3a80*/  SHFL.DOWN PT, R170, R171, 0x1, 0x1f ;  /* 0x08201f00abaa7f89 */ /* 0x000ea400000e0000 */
[----:B------:R-:W-:Y:S02]  /*3a90*/  FFMA.FTZ R15, R112, R15, R73 ;  /* 0x0000000f700f7223 */ /* 0x000fe40000010049 */
[----:B------:R-:W4:Y:S04]  /*3aa0*/  SHFL.DOWN PT, R168, R166, 0x1, 0x1f ;  /* 0x08201f00a6a87f89 */ /* 0x000f2800000e0000 */
[----:B------:R-:W4:Y:S01]  /*3ab0*/  SHFL.IDX PT, R141, R169, RZ, 0x1f ;  /* 0x00001fffa98d7589 */ /* 0x000f2200000e0000 */
[----:B0-----:R-:W-:-:S03]  /*3ac0*/  @P0 FMUL.FTZ R160, R167, R162 ;  /* 0x000000a2a7a00220 */ /* 0x001fc60000410000 */
[----:B------:R-:W0:Y:S01]  /*3ad0*/  SHFL.IDX PT, R143, R166, RZ, 0x1f ;  /* 0x00001fffa68f7589 */ /* 0x000e2200000e0000 */
[-C--:B-----5:R-:W-:Y:S01]  /*3ae0*/  @P0 FMUL.FTZ R71, R167, R163.reuse ;  /* 0x000000a3a7470220 */ /* 0x0a0fe20000410000 */
[----:B---3--:R-:W-:-:S03]  /*3af0*/  @P0 FFMA.FTZ R73, R165, R163, R160 ;  /* 0x000000a3a5490223 */ /* 0x008fc600000100a0 */
[----:B------:R-:W-:Y:S01]  /*3b00*/  @P0 FFMA.FTZ R71, R165, R162, -R71 ;  /* 0x000000a2a5470223 */ /* 0x000fe20000010847 */
[----:B------:R-:W3:Y:S01]  /*3b10*/  SHFL.IDX PT, R148, R171, RZ, 0x1f ;  /* 0x00001fffab947589 */ /* 0x000ee200000e0000 */
[C---:B-1----:R-:W-:Y:S01]  /*3b20*/  FMUL.FTZ R160, R145.reuse, R10 ;  /* 0x0000000a91a07220 */ /* 0x042fe20000410000 */
[----:B------:R-:W-:Y:S01]  /*3b30*/  FMUL.FTZ R70, R145, R11 ;  /* 0x0000000b91467220 */ /* 0x000fe20000410000 */
[----:B--2---:R-:W-:Y:S01]  /*3b40*/  @P0 FADD.FTZ R163, R170, R73 ;  /* 0x00000049aaa30221 */ /* 0x004fe20000010000 */
[----:B----4-:R-:W-:-:S03]  /*3b50*/  @P0 FADD.FTZ R162, R168, R71 ;  /* 0x00000047a8a20221 */ /* 0x010fc60000010000 */
[----:B------:R-:W-:Y:S01]  /*3b60*/  FMUL.FTZ R71, R163, -R13 ;  /* 0x8000000da3477220 */ /* 0x000fe20000410000 */
[C---:B------:R-:W-:Y:S01]  /*3b70*/  FFMA.FTZ R11, R141.reuse, R11, R160 ;  /* 0x0000000b8d0b7223 */ /* 0x040fe200000100a0 */
[C---:B------:R-:W-:Y:S01]  /*3b80*/  FMUL.FTZ R160, R162.reuse, -R13 ;  /* 0x8000000da2a07220 */ /* 0x040fe20000410000 */
[----:B------:R-:W-:Y:S01]  /*3b90*/  FFMA.FTZ R112, R141, R10, -R70 ;  /* 0x0000000a8d707223 */ /* 0x000fe20000010846 */
[----:B------:R-:W-:Y:S01]  /*3ba0*/  FMUL.FTZ R10, R145, R9 ;  /* 0x00000009910a7220 */ /* 0x000fe20000410000 */
[-C--:B------:R-:W-:Y:S01]  /*3bb0*/  FFMA.FTZ R162, R162, R12.reuse, -R71 ;  /* 0x0000000ca2a27223 */ /* 0x080fe20000010847 */
[----:B------:R-:W-:Y:S01]  /*3bc0*/  FFMA.FTZ R160, R163, R12, R160 ;  /* 0x0000000ca3a07223 */ /* 0x000fe200000100a0 */
[----:B------:R-:W-:Y:S01]  /*3bd0*/  SHF.R.U32.HI R12, RZ, 0x10, R17 ;  /* 0x00000010ff0c7819 */ /* 0x000fe20000011611 */
[-C--:B------:R-:W-:Y:S01]  /*3be0*/  FMUL.FTZ R70, R145, R8.reuse ;  /* 0x0000000891467220 */ /* 0x080fe20000410000 */
[----:B------:R-:W-:Y:S01]  /*3bf0*/  FFMA.FTZ R8, R141, R8, -R10 ;  /* 0x000000088d087223 */ /* 0x000fe2000001080a */
[----:B0-----:R-:W-:Y:S01]  /*3c00*/  FADD.FTZ R10, R143, R112 ;  /* 0x000000708f0a7221 */ /* 0x001fe20000010000 */
[----:B------:R-:W-:Y:S01]  /*3c10*/  FADD.FTZ R71, -R155, R160 ;  /* 0x000000a09b477221 */ /* 0x000fe20000010100 */
[----:B------:R-:W-:-:S02]  /*3c20*/  HADD2.F32 R112, -RZ, R12.H0_H0 ;  /* 0x2000000cff707230 */ /* 0x000fc40000004100 */
[----:B------:R-:W-:Y:S01]  /*3c30*/  FFMA.FTZ R9, R141, R9, R70 ;  /* 0x000000098d097223 */ /* 0x000fe20000010046 */
[----:B------:R-:W-:Y:S01]  /*3c40*/  FADD.FTZ R70, R157, R162 ;  /* 0x000000a29d467221 */ /* 0x000fe20000010000 */
[CC--:B------:R-:W-:Y:S01]  /*3c50*/  FMUL.FTZ R13, R142.reuse, -R71.reuse ;  /* 0x800000478e0d7220 */ /* 0x0c0fe20000410000 */
[CC--:B------:R-:W-:Y:S01]  /*3c60*/  FMUL.FTZ R141, R113.reuse, R71.reuse ;  /* 0x00000047718d7220 */ /* 0x0c0fe20000410000 */
[C---:B------:R-:W-:Y:S01]  /*3c70*/  FMUL.FTZ R12, R113.reuse, R112 ;  /* 0x00000070710c7220 */ /* 0x040fe20000410000 */
[-C--:B------:R-:W-:Y:S01]  /*3c80*/  FMUL.FTZ R142, R142, -R70.reuse ;  /* 0x800000468e8e7220 */ /* 0x080fe20000410000 */
[----:B------:R-:W-:Y:S01]  /*3c90*/  FFMA.FTZ R13, R140, R70, -R13 ;  /* 0x000000468c0d7223 */ /* 0x000fe2000001080d */
[----:B---3--:R-:W-:Y:S01]  /*3ca0*/  FADD.FTZ R11, R148, R11 ;  /* 0x0000000b940b7221 */ /* 0x008fe20000010000 */
[----:B------:R-:W-:Y:S01]  /*3cb0*/  FFMA.FTZ R73, R126, -R12, R15 ;  /* 0x8000000c7e497223 */ /* 0x000fe2000001000f */
[----:B------:R-:W-:Y:S01]  /*3cc0*/  FFMA.FTZ R142, R140, R71, R142 ;  /* 0x000000478c8e7223 */ /* 0x000fe2000001008e */
[----:B------:R-:W-:Y:S01]  /*3cd0*/  FADD.FTZ R149, R154, R13 ;  /* 0x0000000d9a957221 */ /* 0x000fe20000010000 */
[----:B------:R-:W-:Y:S01]  /*3ce0*/  FMUL.FTZ R13, R113, R70 ;  /* 0x00000046710d7220 */ /* 0x000fe20000410000 */
[----:B------:R-:W-:Y:S01]  /*3cf0*/  FFMA.FTZ R140, R128, -R12, R159 ;  /* 0x8000000c808c7223 */ /* 0x000fe2000001009f */
[----:B------:R-:W-:Y:S01]  /*3d00*/  FMUL.FTZ R143, R73, R141 ;  /* 0x0000008d498f7220 */ /* 0x000fe20000410000 */
[----:B------:R-:W-:Y:S01]  /*3d10*/  @!P1 LEA R145, R122, R85, 0x4 ;  /* 0x000000557a919211 */ /* 0x000fe200078e20ff */
[----:B------:R-:W-:Y:S01]  /*3d20*/  FADD.FTZ R153, -R153, R142 ;  /* 0x0000008e99997221 */ /* 0x000fe20000010100 */
[-C--:B------:R-:W-:Y:S01]  /*3d30*/  FMUL.FTZ R160, R73, R13.reuse ;  /* 0x0000000d49a07220 */ /* 0x080fe20000410000 */
[C---:B------:R-:W-:Y:S01]  /*3d40*/  FFMA.FTZ R154, R140.reuse, R13, R143 ;  /* 0x0000000d8c9a7223 */ /* 0x040fe2000001008f */
[----:B------:R-:W-:Y:S01]  /*3d50*/  HADD2.F32 R143, -RZ, R17.H0_H0 ;  /* 0x20000011ff8f7230 */ /* 0x000fe20000004100 */
[----:B------:R0:W-:Y:S01]  /*3d60*/  @!P1 STS.128 [R145+0x21b0], R8 ;  /* 0x0021b00891009388 */ /* 0x0001e20000000c00 */
[-C--:B------:R-:W-:Y:S01]  /*3d70*/  FFMA.FTZ R160, R140, R141.reuse, -R160 ;  /* 0x0000008d8ca07223 */ /* 0x080fe200000108a0 */
[----:B------:R-:W-:Y:S01]  /*3d80*/  FMUL.FTZ R12, R112, R141 ;  /* 0x0000008d700c7220 */ /* 0x000fe20000410000 */
[----:B------:R-:W-:-:S04]  /*3d90*/  SHF.R.U64 R141, R16, 0x10, R17 ;  /* 0x00000010108d7819 */ /* 0x000fc80000001211 */
[----:B------:R1:W-:Y:S01]  /*3da0*/  STS [R91+0x1c], R12 ;  /* 0x00001c0c5b007388 */ /* 0x0003e20000000800 */
[----:B------:R-:W-:Y:S02]  /*3db0*/  HADD2.F32 R141, -RZ, R141.H0_H0 ;  /* 0x2000008dff8d7230 */ /* 0x000fe40000004100 */
[C---:B0-----:R-:W-:Y:S01]  /*3dc0*/  FMUL.FTZ R9, R138.reuse, -R153 ;  /* 0x800000998a097220 */ /* 0x041fe20000410000 */
[----:B------:R-:W-:Y:S01]  /*3dd0*/  FMUL.FTZ R138, R138, -R149 ;  /* 0x800000958a8a7220 */ /* 0x000fe20000410000 */
[C---:B------:R-:W-:Y:S01]  /*3de0*/  FMUL.FTZ R8, R116.reuse, R143 ;  /* 0x0000008f74087220 */ /* 0x040fe20000410000 */
[----:B------:R-:W-:Y:S01]  /*3df0*/  FMUL.FTZ R11, R116, R153 ;  /* 0x00000099740b7220 */ /* 0x000fe20000410000 */
[C---:B------:R-:W-:Y:S01]  /*3e00*/  FFMA.FTZ R9, R136.reuse, R149, -R9 ;  /* 0x0000009588097223 */ /* 0x040fe20000010809 */
[----:B------:R-:W-:Y:S01]  /*3e10*/  FFMA.FTZ R157, R136, R153, R138 ;  /* 0x00000099889d7223 */ /* 0x000fe2000001008a */
[-C--:B------:R-:W-:Y:S01]  /*3e20*/  FFMA.FTZ R136, R139, -R8.reuse, R152 ;  /* 0x800000088b887223 */ /* 0x080fe20000010098 */
[----:B------:R-:W-:Y:S01]  /*3e30*/  FMUL.FTZ R10, R112, R13 ;  /* 0x0000000d700a7220 */ /* 0x000fe20000410000 */
[----:B------:R-:W-:Y:S01]  /*3e40*/  FADD.FTZ R155, R158, R9 ;  /* 0x000000099e9b7221 */ /* 0x000fe20000010000 */
[----:B------:R-:W-:Y:S01]  /*3e50*/  FMUL.FTZ R9, R116, R149 ;  /* 0x0000009574097220 */ /* 0x000fe20000410000 */
[----:B------:R-:W-:Y:S01]  /*3e60*/  FFMA.FTZ R138, R135, -R8, R14 ;  /* 0x80000008878a7223 */ /* 0x000fe2000001000e */
[----:B------:R-:W-:Y:S01]  /*3e70*/  FMUL.FTZ R13, R136, R11 ;  /* 0x0000000b880d7220 */ /* 0x000fe20000410000 */
[----:B------:R-:W-:Y:S01]  /*3e80*/  FADD.FTZ R157, -R156, R157 ;  /* 0x0000009d9c9d7221 */ /* 0x000fe20000010100 */
[----:B------:R0:W-:Y:S01]  /*3e90*/  STS [R91+0x18], R10 ;  /* 0x0000180a5b007388 */ /* 0x0001e20000000800 */
[-C--:B------:R-:W-:Y:S01]  /*3ea0*/  FMUL.FTZ R156, R136, R9.reuse ;  /* 0x00000009889c7220 */ /* 0x080fe20000410000 */
[----:B------:R-:W-:Y:S01]  /*3eb0*/  FFMA.FTZ R166, R138, R9, R13 ;  /* 0x000000098aa67223 */ /* 0x000fe2000001000d */
[----:B------:R-:W-:-:S02]  /*3ec0*/  HADD2.F32 R145, -RZ, R16.H0_H0 ;  /* 0x20000010ff917230 */ /* 0x000fc40000004100 */
[----:B------:R-:W-:Y:S01]  /*3ed0*/  FMUL.FTZ R163, R118, R157 ;  /* 0x0000009d76a37220 */ /* 0x000fe20000410000 */
[-C--:B------:R-:W-:Y:S01]  /*3ee0*/  FFMA.FTZ R156, R138, R11.reuse, -R156 ;  /* 0x0000000b8a9c7223 */ /* 0x080fe2000001089c */
[----:B-1----:R-:W-:Y:S01]  /*3ef0*/  FMUL.FTZ R12, R143, R11 ;  /* 0x0000000b8f0c7220 */ /* 0x002fe20000410000 */
[----:B------:R-:W-:Y:S01]  /*3f00*/  FMUL.FTZ R14, R3, R14 ;  /* 0x0000000e030e7220 */ /* 0x000fe20000410000 */
[----:B------:R-:W-:Y:S01]  /*3f10*/  FMUL.FTZ R142, R114, R145 ;  /* 0x00000091728e7220 */ /* 0x000fe20000410000 */
[----:B------:R-:W-:Y:S01]  /*3f20*/  FMUL.FTZ R164, R141, R163 ;  /* 0x000000a38da47220 */ /* 0x000fe20000410000 */
[----:B0-----:R-:W-:Y:S01]  /*3f30*/  FMUL.FTZ R10, R143, R9 ;  /* 0x000000098f0a7220 */ /* 0x001fe20000410000 */
[C---:B------:R-:W-:Y:S01]  /*3f40*/  FMUL.FTZ R9, R134.reuse, -R157 ;  /* 0x8000009d86097220 */ /* 0x040fe20000410000 */
[-C--:B------:R-:W-:Y:S01]  /*3f50*/  FMUL.FTZ R134, R134, -R155.reuse ;  /* 0x8000009b86867220 */ /* 0x080fe20000410000 */
[----:B------:R0:W-:Y:S01]  /*3f60*/  STS [R91+0x14], R12 ;  /* 0x0000140c5b007388 */ /* 0x0001e20000000800 */
[----:B------:R-:W-:Y:S01]  /*3f70*/  FFMA.FTZ R152, -R3, R152, -RZ ;  /* 0x0000009803987223 */ /* 0x000fe200000109ff */
        /* <DEDUP_REMOVED lines=8> */
[----:B------:R-:W-:Y:S01]  /*4000*/  FMUL.FTZ R9, R118, R155 ;  /* 0x0000009b76097220 */ /* 0x000fe20000410000 */
[----:B------:R-:W-:Y:S01]  /*4010*/  FFMA.FTZ R142, R131, -R142, R72 ;  /* 0x8000008e838e7223 */ /* 0x000fe20000010048 */
[C---:B------:R-:W-:Y:S01]  /*4020*/  FMUL.FTZ R11, R148.reuse, R163 ;  /* 0x000000a3940b7220 */ /* 0x040fe20000410000 */
[----:B------:R1:W-:Y:S01]  /*4030*/  STS [R91+0x10], R10 ;  /* 0x0000100a5b007388 */ /* 0x0003e20000000800 */
[-C--:B------:R-:W-:Y:S01]  /*4040*/  FMUL.FTZ R8, R148, R9.reuse ;  /* 0x0000000994087220 */ /* 0x080fe20000410000 */
[-C--:B------:R-:W-:Y:S01]  /*4050*/  FMUL.FTZ R162, R141, R9.reuse ;  /* 0x000000098da27220 */ /* 0x080fe20000410000 */
[----:B------:R-:W-:Y:S01]  /*4060*/  FFMA.FTZ R158, R134, R9, R11 ;  /* 0x00000009869e7223 */ /* 0x000fe2000001000b */
[C---:B------:R-:W-:Y:S01]  /*4070*/  FMUL.FTZ R11, R114.reuse, R150 ;  /* 0x00000096720b7220 */ /* 0x040fe20000410000 */
[----:B------:R-:W-:Y:S01]  /*4080*/  FMUL.FTZ R9, R114, R151 ;  /* 0x0000009772097220 */ /* 0x000fe20000410000 */
[----:B------:R-:W-:Y:S01]  /*4090*/  STS [R91+0xc], R164 ;  /* 0x00000ca45b007388 */ /* 0x000fe20000000800 */
[----:B------:R-:W-:Y:S01]  /*40a0*/  FFMA.FTZ R165, R134, R163, -R8 ;  /* 0x000000a386a57223 */ /* 0x000fe20000010808 */
[-C--:B------:R-:W-:Y:S01]  /*40b0*/  FMUL.FTZ R13, R142, R11.reuse ;  /* 0x0000000b8e0d7220 */ /* 0x080fe20000410000 */
[C---:B0-----:R-:W-:Y:S01]  /*40c0*/  FMUL.FTZ R12, R145.reuse, R11 ;  /* 0x0000000b910c7220 */ /* 0x041fe20000410000 */
[-C--:B-1----:R-:W-:Y:S01]  /*40d0*/  FMUL.FTZ R10, R145, R9.reuse ;  /* 0x00000009910a7220 */ /* 0x082fe20000410000 */
[----:B------:R0:W-:Y:S01]  /*40e0*/  STS [R91+0x8], R162 ;  /* 0x000008a25b007388 */ /* 0x0001e20000000800 */
[-C--:B------:R-:W-:Y:S01]  /*40f0*/  FFMA.FTZ R13, R132, R9.reuse, R13 ;  /* 0x00000009840d7223 */ /* 0x080fe2000001000d */
[----:B------:R-:W-:Y:S01]  /*4100*/  FMUL.FTZ R8, R142, R9 ;  /* 0x000000098e087220 */ /* 0x000fe20000410000 */
[----:B------:R-:W-:Y:S01]  /*4110*/  FFMA.FTZ R144, -R2, R144, -RZ ;  /* 0x0000009002907223 */ /* 0x000fe200000109ff */
[----:B------:R-:W-:Y:S01]  /*4120*/  STS [R91], R10 ;  /* 0x0000000a5b007388 */ /* 0x000fe20000000800 */
[----:B------:R-:W-:Y:S01]  /*4130*/  FADD.FTZ R13, RZ, R13 ;  /* 0x0000000dff0d7221 */ /* 0x000fe20000010000 */
[----:B------:R-:W-:-:S02]  /*4140*/  FFMA.FTZ R8, R132, R11, -R8 ;  /* 0x0000000b84087223 */ /* 0x000fc40000010808 */
[----:B------:R1:W-:Y:S01]  /*4150*/  STS [R91+0x4], R12 ;  /* 0x0000040c5b007388 */ /* 0x0003e20000000800 */
[----:B------:R-:W-:Y:S01]  /*4160*/  FADD.FTZ R13, R13, R158 ;  /* 0x0000009e0d0d7221 */ /* 0x000fe20000010000 */
[----:B------:R-:W-:Y:S01]  /*4170*/  IADD3 R158, -R6, UR7, RZ ;  /* 0x00000007069e7c10 */ /* 0x000fe2000fffe1ff */
[----:B------:R-:W-:Y:S01]  /*4180*/  FADD.FTZ R8, RZ, R8 ;  /* 0x00000008ff087221 */ /* 0x000fe20000010000 */
[----:B------:R-:W-:Y:S01]  /*4190*/  BAR.SYNC.DEFER_BLOCKING 0x0 ;  /* 0x0000000000007b1d */ /* 0x000fe20000010000 */
[----:B0-----:R-:W-:Y:S01]  /*41a0*/  FMUL.FTZ R162, R2, R146 ;  /* 0x0000009202a27220 */ /* 0x001fe20000410000 */
[----:B------:R-:W-:Y:S01]  /*41b0*/  LEA R164, R158, -R81, 0x1 ;  /* 0x800000519ea47211 */ /* 0x000fe200078e08ff */
[----:B------:R-:W-:Y:S01]  /*41c0*/  FADD.FTZ R167, R8, R165 ;  /* 0x000000a508a77221 */ /* 0x000fe20000010000 */
[C---:B------:R-:W-:Y:S01]  /*41d0*/  FFMA.FTZ R8, -R0.reuse, R72, -RZ ;  /* 0x0000004800087223 */ /* 0x040fe200000109ff */
[----:B------:R-:W-:Y:S01]  /*41e0*/  FMUL.FTZ R158, R0, R147 ;  /* 0x00000093009e7220 */ /* 0x000fe20000410000 */
[----:B------:R-:W-:Y:S01]  /*41f0*/  ISETP.GE.AND P2, PT, R164, 0x1, PT ;  /* 0x00000001a400780c */ /* 0x000fe20003f46270 */
[C---:B-1----:R-:W-:Y:S01]  /*4200*/  FMUL.FTZ R12, R4.reuse, R159 ;  /* 0x0000009f040c7220 */ /* 0x042fe20000410000 */
[----:B------:R-:W-:Y:S01]  /*4210*/  FFMA.FTZ R10, -R4, R15, -RZ ;  /* 0x0000000f040a7223 */ /* 0x000fe200000109ff */
[----:B------:R-:W-:Y:S01]  /*4220*/  FADD.FTZ R181, R13, R166 ;  /* 0x000000a60db57221 */ /* 0x000fe20000010000 */
        /* <DEDUP_REMOVED lines=21> */
[----:B------:R-:W-:-:S03]  /*4380*/  IADD3 R14, R104, -0x1, RZ ;  /* 0xffffffff680e7810 */ /* 0x000fc60007ffe0ff */
[----:B------:R-:W-:Y:S01]  /*4390*/  IMAD R10, R12, UR28, RZ ;  /* 0x0000001c0c0a7c24 */ /* 0x000fe2000f8e02ff */
[----:B------:R-:W-:Y:S01]  /*43a0*/  SHF.L.U32 R14, R14, 0x8, RZ ;  /* 0x000000080e0e7819 */ /* 0x000fe200000006ff */
[----:B------:R-:W-:Y:S02]  /*43b0*/  IMAD R12, R12, UR26, RZ ;  /* 0x0000001a0c0c7c24 */ /* 0x000fe4000f8e02ff */
[C---:B------:R-:W-:Y:S02]  /*43c0*/  IMAD R15, R77.reuse, UR29, R10 ;  /* 0x0000001d4d0f7c24 */ /* 0x040fe4000f8e020a */
[C---:B------:R-:W-:Y:S01]  /*43d0*/  IMAD R13, R77.reuse, UR27, R12 ;  /* 0x0000001b4d0d7c24 */ /* 0x040fe2000f8e020c */
[--C-:B------:R-:W-:Y:S01]  /*43e0*/  SHF.R.U32.HI R12, RZ, 0x1, R37.reuse ;  /* 0x00000001ff0c7819 */ /* 0x100fe20000011625 */
[----:B------:R-:W-:Y:S01]  /*43f0*/  IMAD.WIDE.U32 R10, R77, UR26, RZ ;  /* 0x0000001a4d0a7c25 */ /* 0x000fe2000f8e00ff */
[----:B------:R-:W-:Y:S02]  /*4400*/  IADD3 R9, R9, R15, RZ ;  /* 0x0000000f09097210 */ /* 0x000fe40007ffe0ff */
[----:B------:R-:W-:Y:S01]  /*4410*/  SHF.R.U64 R15, R36, 0x1, R37 ;  /* 0x00000001240f7819 */ /* 0x000fe20000001225 */
[----:B------:R-:W-:Y:S01]  /*4420*/  IMAD R12, R12, UR15, RZ ;  /* 0x0000000f0c0c7c24 */ /* 0x000fe2000f8e02ff */
[----:B------:R-:W-:Y:S01]  /*4430*/  IADD3 R11, R11, R13, RZ ;  /* 0x0000000d0b0b7210 */ /* 0x000fe20007ffe0ff */
[----:B------:R-:W-:Y:S01]  /*4440*/  IMAD R175, R130, UR20, RZ ;  /* 0x0000001482af7c24 */ /* 0x000fe2000f8e02ff */
[----:B------:R-:W-:Y:S01]  /*4450*/  SHF.R.U32.HI R13, RZ, 0x1, R39 ;  /* 0x00000001ff0d7819 */ /* 0x000fe20000011627 */
[C---:B------:R-:W-:Y:S01]  /*4460*/  IMAD R183, R15.reuse, UR16, R12 ;  /* 0x000000100fb77c24 */ /* 0x040fe2000f8e020c */
[----:B------:R-:W-:Y:S01]  /*4470*/  IADD3 R12, P2, R14, R81, RZ ;  /* 0x000000510e0c7210 */ /* 0x000fe20007f5e0ff */
[----:B------:R-:W-:Y:S01]  /*4480*/  IMAD.WIDE.U32 R8, R15, UR15, R8 ;  /* 0x0000000f0f087c25 */ /* 0x000fe2000f8e0008 */
[----:B------:R-:W-:-:S03]  /*4490*/  SHF.R.U64 R15, R38, 0x1, R39 ;  /* 0x00000001260f7819 */ /* 0x000fc60000001227 */
[----:B------:R-:W-:Y:S01]  /*44a0*/  IMAD R144, R13, UR15, RZ ;  /* 0x0000000f0d907c24 */ /* 0x000fe2000f8e02ff */
[----:B------:R-:W-:Y:S01]  /*44b0*/  LEA.HI.X.SX32 R13, R14, RZ, 0x1, P2 ;  /* 0x000000ff0e0d7211 */ /* 0x000fe200010f0eff */
[----:B------:R-:W-:Y:S02]  /*44c0*/  IMAD R179, R130, UR22, RZ ;  /* 0x0000001682b37c24 */ /* 0x000fe4000f8e02ff */
[----:B------:R-:W-:Y:S01]  /*44d0*/  IMAD R185, R15, UR16, R144 ;  /* 0x000000100fb97c24 */ /* 0x000fe2000f8e0290 */
[----:B------:R-:W-:Y:S01]  /*44e0*/  IADD3 R144, R183, R9, RZ ;  /* 0x00000009b7907210 */ /* 0x000fe20007ffe0ff */
        /* <DEDUP_REMOVED lines=18> */
.L_x_18775:
[----:B------:R-:W-:Y:S05]  /*4610*/  BSYNC B0 ;  /* 0x0000000000007941 */ /* 0x000fea0003800000 */
.L_x_18774:
[----:B------:R2:W3:Y:S01]  /*4620*/  LDS R13, [R84+0x4a0] ;  /* 0x0004a000540d7984 */ /* 0x0004e20000000800 */
[C---:B------:R-:W-:Y:S01]  /*4630*/  ISETP.GE.AND P2, PT, R164.reuse, 0x21, PT ;  /* 0x00000021a400780c */ /* 0x040fe20003f46270 */
[----:B------:R-:W-:Y:S01]  /*4640*/  USHF.L.U64.HI UR14, UR5, 0x2, UR6 ;  /* 0x00000002050e7899 */ /* 0x000fe20008010206 */
[----:B------:R-:W-:Y:S01]  /*4650*/  FADD.FTZ R167, R167, R156 ;  /* 0x0000009ca7a77221 */ /* 0x000fe20000010000 */
[----:B------:R-:W-:Y:S01]  /*4660*/  USHF.L.U32 UR17, UR5, 0x2, URZ ;  /* 0x0000000205117899 */ /* 0x000fe2000800063f */
[----:B------:R-:W-:Y:S01]  /*4670*/  BSSY B0, `(.L_x_18776) ;  /* 0x000000f000007945 */ /* 0x000fe20003800000 */
[----:B------:R-:W-:Y:S01]  /*4680*/  ISETP.GE.AND P3, PT, R164, 0x41, PT ;  /* 0x00000041a400780c */ /* 0x000fe20003f66270 */
[----:B------:R-:W-:Y:S01]  /*4690*/  FADD.FTZ R160, R167, R160 ;  /* 0x000000a0a7a07221 */ /* 0x000fe20000010000 */
[----:B01----:R-:W-:Y:S02]  /*46a0*/  IMAD R8, R32, UR14, RZ ;  /* 0x0000000e20087c24 */ /* 0x003fe4000f8e02ff */
[----:B------:R-:W-:Y:S01]  /*46b0*/  FADD.FTZ R154, R181, R154 ;  /* 0x0000009ab59a7221 */ /* 0x000fe20000010000 */
[----:B------:R-:W-:-:S02]  /*46c0*/  IMAD R10, R28, UR14, RZ ;  /* 0x0000000e1c0a7c24 */ /* 0x000fc4000f8e02ff */
[----:B------:R-:W-:Y:S02]  /*46d0*/  IMAD R15, R33, UR17, R8 ;  /* 0x00000011210f7c24 */ /* 0x000fe4000f8e0208 */
        /* <DEDUP_REMOVED lines=8> */
.L_x_18777:
[----:B------:R-:W-:Y:S05]  /*4760*/  BSYNC B0 ;  /* 0x0000000000007941 */ /* 0x000fea0003800000 */
.L_x_18776:
        /* <DEDUP_REMOVED lines=9> */
.L_x_18779:
[----:B------:R-:W-:Y:S05]  /*4800*/  BSYNC B0 ;  /* 0x0000000000007941 */ /* 0x000fea0003800000 */
.L_x_18778:
        /* <DEDUP_REMOVED lines=14> */
.L_x_18781:
[----:B------:R-:W-:Y:S05]  /*48f0*/  BSYNC B0 ;  /* 0x0000000000007941 */ /* 0x000fea0003800000 */
.L_x_18780:
        /* <DEDUP_REMOVED lines=9> */
.L_x_18783:
[----:B------:R-:W-:Y:S05]  /*4990*/  BSYNC B0 ;  /* 0x0000000000007941 */ /* 0x000fea0003800000 */
.L_x_18782:
        /* <DEDUP_REMOVED lines=9> */
.L_x_18785:
[----:B------:R-:W-:Y:S05]  /*4a30*/  BSYNC B0 ;  /* 0x0000000000007941 */ /* 0x000fea0003800000 */
.L_x_18784:
        /* <DEDUP_REMOVED lines=9> */
.L_x_18787:
[----:B------:R-:W-:Y:S05]  /*4ad0*/  BSYNC B0 ;  /* 0x0000000000007941 */ /* 0x000fea0003800000 */
.L_x_18786:
        /* <DEDUP_REMOVED lines=9> */
.L_x_18789:
[----:B------:R-:W-:Y:S05]  /*4b70*/  BSYNC B0 ;  /* 0x0000000000007941 */ /* 0x000fea0003800000 */
.L_x_18788:
[----:B0-----:R-:W0:Y:S01]  /*4b80*/  SHFL.DOWN PT, R9, R154, 0x1, 0x1f ;  /* 0x08201f009a097f89 */ /* 0x001e2200000e0000 */
[C---:B------:R-:W-:Y:S01]  /*4b90*/  ISETP.GT.AND P2, PT, R82.reuse, 0x1e, PT ;  /* 0x0000001e5200780c */ /* 0x040fe20003f44270 */
[----:B------:R-:W-:Y:S01]  /*4ba0*/  BSSY B0, `(.L_x_18790) ;  /* 0x0000053000007945 */ /* 0x000fe20003800000 */
[----:B------:R-:W-:Y:S01]  /*4bb0*/  ISETP.NE.AND P3, PT, R82, RZ, PT ;  /* 0x000000ff5200720c */ /* 0x000fe20003f65270 */
[----:B------:R-:W5:-:S12]  /*4bc0*/  SHFL.DOWN PT, R11, R160, 0x1, 0x1f ;  /* 0x08201f00a00b7f89 */ /* 0x000f5800000e0000 */
[----:B------:R-:W1:Y:S01]  /*4bd0*/  @!P3 S2R R147, SR_CgaCtaId ;  /* 0x000000000093b919 */ /* 0x000e620000008800 */
[----:B------:R-:W-:Y:S01]  /*4be0*/  @!P3 MOV R10, 0x400 ;  /* 0x00000400000ab802 */ /* 0x000fe20000000f00 */
[----:B0-----:R-:W-:Y:S01]  /*4bf0*/  @!P2 FADD.FTZ R154, R154, R9 ;  /* 0x000000099a9aa221 */ /* 0x001fe20000010000 */
[----:B-----5:R-:W-:-:S04]  /*4c00*/  @!P2 FADD.FTZ R160, R160, R11 ;  /* 0x0000000ba0a0a221 */ /* 0x020fc80000010000 */
[----:B------:R-:W0:Y:S01]  /*4c10*/  SHFL.DOWN PT, R9, R154, 0x2, 0x1f ;  /* 0x08401f009a097f89 */ /* 0x000e2200000e0000 */
[----:B------:R-:W-:-:S03]  /*4c20*/  ISETP.GT.AND P2, PT, R82, 0x1d, PT ;  /* 0x0000001d5200780c */ /* 0x000fc60003f44270 */
[----:B------:R-:W5:Y:S01]  /*4c30*/  SHFL.DOWN PT, R11, R160, 0x2, 0x1f ;  /* 0x08401f00a00b7f89 */ /* 0x000f6200000e0000 */
[----:B-1----:R-:W-:-:S09]  /*4c40*/  @!P3 LEA R85, R147, R10, 0x18 ;  /* 0x0000000a9355b211 */ /* 0x002fd200078ec0ff */
[----:B0-----:R-:W-:Y:S01]  /*4c50*/  @!P2 FADD.FTZ R154, R154, R9 ;  /* 0x000000099a9aa221 */ /* 0x001fe20000010000 */
[----:B-----5:R-:W-:-:S04]  /*4c60*/  @!P2 FADD.FTZ R160, R160, R11 ;  /* 0x0000000ba0a0a221 */ /* 0x020fc80000010000 */
        /* <DEDUP_REMOVED lines=11> */
[----:B----4-:R-:W0:Y:S01]  /*4d20*/  SHFL.DOWN PT, R13, R154, 0x10, 0x1f ;  /* 0x0a001f009a0d7f89 */ /* 0x010e2200000e0000 */
[-C--:B------:R-:W-:Y:S01]  /*4d30*/  FFMA.FTZ R8, R24, R71.reuse, -R9 ;  /* 0x0000004718087223 */ /* 0x080fe20000010809 */
[-C--:B------:R-:W-:Y:S01]  /*4d40*/  FMUL.FTZ R9, R25, R71.reuse ;  /* 0x0000004719097220 */ /* 0x080fe20000410000 */
[----:B------:R-:W-:Y:S01]  /*4d50*/  FMUL.FTZ R71, R126, R71 ;  /* 0x000000477e477220 */ /* 0x000fe20000410000 */
[----:B------:R-:W1:Y:S01]  /*4d60*/  SHFL.DOWN PT, R15, R160, 0x10, 0x1f ;  /* 0x0a001f00a00f7f89 */ /* 0x000e6200000e0000 */
[----:B------:R-:W-:Y:S01]  /*4d70*/  FMUL.FTZ R73, R73, R8 ;  /* 0x0000000849497220 */ /* 0x000fe20000410000 */
[----:B------:R-:W-:Y:S01]  /*4d80*/  ISETP.GT.AND P2, PT, R82, 0xf, PT ;  /* 0x0000000f5200780c */ /* 0x000fe20003f44270 */
[-C--:B------:R-:W-:Y:S01]  /*4d90*/  FFMA.FTZ R11, R24, R70.reuse, R9 ;  /* 0x00000046180b7223 */ /* 0x080fe20000010009 */
[----:B------:R-:W-:Y:S01]  /*4da0*/  FMUL.FTZ R8, R139, R153 ;  /* 0x000000998b087220 */ /* 0x000fe20000410000 */
[----:B------:R-:W-:Y:S01]  /*4db0*/  FMUL.FTZ R9, R25, R149 ;  /* 0x0000009519097220 */ /* 0x000fe20000410000 */
[----:B------:R-:W-:Y:S01]  /*4dc0*/  FFMA.FTZ R71, R128, R70, R71 ;  /* 0x0000004680477223 */ /* 0x000fe20000010047 */
[----:B------:R-:W-:Y:S01]  /*4dd0*/  FFMA.FTZ R11, R140, R11, R73 ;  /* 0x0000000b8c0b7223 */ /* 0x000fe20000010049 */
[----:B------:R-:W-:Y:S01]  /*4de0*/  FFMA.FTZ R12, R135, R149, R8 ;  /* 0x00000095870c7223 */ /* 0x000fe20000010008 */
[----:B------:R-:W-:Y:S01]  /*4df0*/  FFMA.FTZ R9, R24, R153, -R9 ;  /* 0x0000009918097223 */ /* 0x000fe20000010809 */
[C---:B------:R-:W-:Y:S01]  /*4e00*/  FMUL.FTZ R8, R25.reuse, R155 ;  /* 0x0000009b19087220 */ /* 0x040fe20000410000 */
[----:B------:R-:W-:Y:S01]  /*4e10*/  FFMA.FTZ R10, R112, R71, R11 ;  /* 0x00000047700a7223 */ /* 0x000fe2000001000b */
[----:B------:R-:W-:Y:S01]  /*4e20*/  FMUL.FTZ R153, R25, R153 ;  /* 0x0000009919997220 */ /* 0x000fe20000410000 */
[----:B------:R-:W-:Y:S01]  /*4e30*/  FMUL.FTZ R11, R136, R9 ;  /* 0x00000009880b7220 */ /* 0x000fe20000410000 */
[----:B------:R-:W-:Y:S01]  /*4e40*/  FFMA.FTZ R9, R24, R157, -R8 ;  /* 0x0000009d18097223 */ /* 0x000fe20000010808 */
[----:B------:R-:W-:Y:S01]  /*4e50*/  FADD.FTZ R111, R10, R111 ;  /* 0x0000006f0a6f7221 */ /* 0x000fe20000010000 */
[----:B------:R-:W-:Y:S01]  /*4e60*/  FFMA.FTZ R153, R24, R149, R153 ;  /* 0x0000009518997223 */ /* 0x000fe20000010099 */
[-C--:B------:R-:W-:Y:S01]  /*4e70*/  FMUL.FTZ R10, R129, R157.reuse ;  /* 0x0000009d810a7220 */ /* 0x080fe20000410000 */
[C---:B------:R-:W-:Y:S01]  /*4e80*/  FMUL.FTZ R157, R25.reuse, R157 ;  /* 0x0000009d199d7220 */ /* 0x040fe20000410000 */
[CC--:B------:R-:W-:Y:S01]  /*4e90*/  FMUL.FTZ R8, R25.reuse, R150.reuse ;  /* 0x0000009619087220 */ /* 0x0c0fe20000410000 */
[----:B0-----:R-:W-:Y:S01]  /*4ea0*/  @!P2 FADD.FTZ R154, R154, R13 ;  /* 0x0000000d9a9aa221 */ /* 0x001fe20000010000 */
[----:B------:R-:W-:Y:S01]  /*4eb0*/  FMUL.FTZ R13, R148, R9 ;  /* 0x00000009940d7220 */ /* 0x000fe20000410000 */
[----:B------:R-:W-:Y:S01]  /*4ec0*/  FMUL.FTZ R9, R25, R151 ;  /* 0x0000009719097220 */ /* 0x000fe20000410000 */
[----:B------:R-:W-:Y:S01]  /*4ed0*/  FFMA.FTZ R138, R138, R153, R11 ;  /* 0x000000998a8a7223 */ /* 0x000fe2000001000b */
[----:B-1----:R-:W-:Y:S01]  /*4ee0*/  @!P2 FADD.FTZ R160, R160, R15 ;  /* 0x0000000fa0a0a221 */ /* 0x002fe20000010000 */
[C---:B------:R-:W-:Y:S01]  /*4ef0*/  FFMA.FTZ R157, R24.reuse, R155, R157 ;  /* 0x0000009b189d7223 */ /* 0x040fe2000001009d */
[CC--:B------:R-:W-:Y:S01]  /*4f00*/  FFMA.FTZ R11, R24.reuse, R150.reuse, -R9 ;  /* 0x00000096180b7223 */ /* 0x0c0fe20000010809 */
[----:B------:R-:W-:Y:S01]  /*4f10*/  FMUL.FTZ R150, R131, R150 ;  /* 0x0000009683967220 */ /* 0x000fe20000410000 */
[----:B------:R-:W-:Y:S01]  /*4f20*/  FFMA.FTZ R9, R24, R151, R8 ;  /* 0x0000009718097223 */ /* 0x000fe20000010008 */
[----:B------:R-:W-:Y:S01]  /*4f30*/  MOV R14, R154 ;  /* 0x0000009a000e7202 */ /* 0x000fe20000000f00 */
        /* <DEDUP_REMOVED lines=19> */
[----:B------:R-:W-:Y:S02]  /*5070*/  ISETP.NE.AND P1, PT, R104, UR24, PT ;  /* 0x0000001868007c0c */ /* 0x000fe4000bf25270 */
[----:B------:R-:W-:-:S11]  /*5080*/  LEA R10, R122, R85, 0x3 ;  /* 0x000000557a0a7211 */ /* 0x000fd600078e18ff */
[----:B------:R-:W0:Y:S02]  /*5090*/  @P1 LDS.64 R8, [R10+0x31b0] ;  /* 0x0031b0000a081984 */ /* 0x000e240000000a00 */
[----:B0-----:R-:W-:Y:S01]  /*50a0*/  @P1 FADD.FTZ R15, R15, R9 ;  /* 0x000000090f0f1221 */ /* 0x001fe20000010000 */
[----:B------:R-:W-:-:S05]  /*50b0*/  @P1 FADD.FTZ R14, R14, R8 ;  /* 0x000000080e0e1221 */ /* 0x000fca0000010000 */
[----:B------:R0:W-:Y:S02]  /*50c0*/  STS.64 [R10+0x31b0], R14 ;  /* 0x0031b00e0a007388 */ /* 0x0001e40000000a00 */
.L_x_18791:
[----:B------:R-:W-:Y:S05]  /*50d0*/  BSYNC B0 ;  /* 0x0000000000007941 */ /* 0x000fea0003800000 */
.L_x_18790:
[----:B------:R-:W-:Y:S01]  /*50e0*/  IADD3 R122, R122, 0x1, RZ ;  /* 0x000000017a7a7810 */ /* 0x000fe20007ffe0ff */
[----:B------:R-:W-:-:S03]  /*50f0*/  UIADD3 UR5, UP0, UR5, 0x1, URZ ;  /* 0x0000000105057890 */ /* 0x000fc6000ff1e03f */
[----:B------:R-:W-:Y:S01]  /*5100*/  ISETP.GE.AND P1, PT, R122, UR25, PT ;  /* 0x000000197a007c0c */ /* 0x000fe2000bf26270 */
[----:B------:R-:W-:-:S12]  /*5110*/  UIADD3.X UR6, URZ, UR6, URZ, UP0, !UPT ;  /* 0x000000063f067290 */ /* 0x000fd800087fe43f */
[----:B------:R-:W-:Y:S05]  /*5120*/  @!P1 BRA `(.L_x_18792) ;  /* 0xffffffcc00b09947 */ /* 0x000fea000383ffff */
.L_x_18761:
[----:B------:R-:W1:Y:S01]  /*5130*/  F2F.F16.F32 R2, R119 ;  /* 0x0000007700027304 */ /* 0x000e620000200800 */
[----:B------:R-:W-:Y:S01]  /*5140*/  BAR.SYNC.DEFER_BLOCKING 0x0 ;  /* 0x0000000000007b1d */ /* 0x000fe20000010000 */
[----:B------:R-:W-:Y:S01]  /*5150*/  LEA R29, R82, R85, 0x3 ;  /* 0x00000055521d7211 */ /* 0x000fe200078e18ff */
[----:B------:R-:W-:Y:S01]  /*5160*/  UIADD3 UR4, UR4, -0x100, URZ ;  /* 0xffffff0004047890 */ /* 0x000fe2000fffe03f */
[----:B0-----:R-:W-:Y:S02]  /*5170*/  MOV R14, R6 ;  /* 0x00000006000e7202 */ /* 0x001fe40000000f00 */
[----:B------:R-:W-:-:S03]  /*5180*/  MOV R15, R7 ;  /* 0x00000007000f7202 */ /* 0x000fc60000000f00 */
[----:B------:R-:W0:Y:S01]  /*5190*/  LDC.64 R12, c[0x0][0x388] ;  /* 0x0000e200ff0c7b82 */ /* 0x000e220000000a00 */
[----:B------:R-:W-:Y:S01]  /*51a0*/  F2F.F16.F32 R117, R117 ;  /* 0x0000007500757304 */ /* 0x000fe20000200800 */
[----:B------:R-:W-:Y:S01]  /*51b0*/  ULDC.64 UR6, c[0x0][0x390] ;  /* 0x0000e40000067ab9 */ /* 0x000fe20000000a00 */
[----:B------:R-:W-:Y:S02]  /*51c0*/  ISETP.GT.AND P5, PT, R104, 0x1, PT ;  /* 0x000000016800780c */ /* 0x000fe40003fa4270 */
[----:B------:R-:W-:Y:S02]  /*51d0*/  IADD3 R102, P1, R102, -0x200, RZ ;  /* 0xfffffe0066667810 */ /* 0x000fe40007f3e0ff */
[----:B------:R-:W-:Y:S01]  /*51e0*/  IADD3 R96, P2, R96, -0x100, RZ ;  /* 0xffffff0060607810 */ /* 0x000fe20007f5e0ff */
[----:B-1----:R-:W-:Y:S01]  /*51f0*/  IMAD.WIDE.U32 R2, R2, 0x10000, RZ ;  /* 0x0001000002027825 */ /* 0x002fe200078e00ff */
[----:B------:R-:W1:Y:S01]  /*5200*/  F2F.F16.F32 R120, R120 ;  /* 0x0000007800787304 */ /* 0x000e620000200800 */
[----:B------:R-:W4:Y:S01]  /*5210*/  LDC.64 R26, c[0x0][0x3e0] ;  /* 0x0000f800ff1a7b82 */ /* 0x000f220000000a00 */
[----:B------:R-:W-:-:S02]  /*5220*/  IADD3 R94, P3, R94, -0x100, RZ ;  /* 0xffffff005e5e7810 */ /* 0x000fc40007f7e0ff */
[----:B------:R-:W-:Y:S02]  /*5230*/  IADD3 R98, P4, R98, -0x100, RZ ;  /* 0xffffff0062627810 */ /* 0x000fe40007f9e0ff */
[----:B------:R-:W-:Y:S02]  /*5240*/  IADD3 R104, R104, -0x1, RZ ;  /* 0xffffffff68687810 */ /* 0x000fe40007ffe0ff */
[----:B------:R-:W5:Y:S01]  /*5250*/  F2F.F16.F32 R115, R115 ;  /* 0x0000007300737304 */ /* 0x000f620000200800 */
[----:B------:R-:W2:Y:S01]  /*5260*/  LDC.64 R24, c[0x0][0x3a8] ;  /* 0x0000ea00ff187b82 */ /* 0x000ea20000000a00 */
[----:B------:R-:W-:Y:S02]  /*5270*/  IADD3.X R103, R103, -0x1, RZ, P1, !PT ;  /* 0xffffffff67677810 */ /* 0x000fe40000ffe4ff */
[----:B------:R-:W-:Y:S02]  /*5280*/  IADD3.X R97, R97, -0x1, RZ, P2, !PT ;  /* 0xffffffff61617810 */ /* 0x000fe400017fe4ff */
[----:B------:R-:W-:Y:S01]  /*5290*/  IADD3.X R95, R95, -0x1, RZ, P3, !PT ;  /* 0xffffffff5f5f7810 */ /* 0x000fe20001ffe4ff */
[C---:B0-----:R-:W-:Y:S01]  /*52a0*/  IMAD R10, R12.reuse, UR16, RZ ;  /* 0x000000100c0a7c24 */ /* 0x041fe2000f8e02ff */
[----:B-1----:R-:W-:Y:S01]  /*52b0*/  PRMT R9, R117, 0x5410, R120 ;  /* 0x0000541075097816 */ /* 0x002fe20000000078 */
[----:B------:R-:W-:Y:S01]  /*52c0*/  IMAD.WIDE.U32 R6, R12, UR15, R14 ;  /* 0x0000000f0c067c25 */ /* 0x000fe2000f8e000e */
[----:B------:R-:W0:Y:S01]  /*52d0*/  F2F.F16.F32 R0, R108 ;  /* 0x0000006c00007304 */ /* 0x000e220000200800 */
[----:B------:R-:W-:-:S02]  /*52e0*/  IADD3.X R99, R99, -0x1, RZ, P4, !PT ;  /* 0xffffffff63637810 */ /* 0x000fc400027fe4ff */
[----:B------:R-:W-:Y:S01]  /*52f0*/  LOP3.LUT R9, R9, R3, RZ, 0xfc, !PT ;  /* 0x0000000309097212 */ /* 0x000fe200078efcff */
[----:B------:R-:W-:Y:S01]  /*5300*/  IMAD R13, R13, UR15, R10 ;  /* 0x0000000f0d0d7c24 */ /* 0x000fe2000f8e020a */
[----:B-----5:R-:W-:-:S03]  /*5310*/  LOP3.LUT R8, R2, R115, RZ, 0xfc, !PT ;  /* 0x0000007302087212 */ /* 0x020fc600078efcff */
[----:B------:R-:W-:Y:S01]  /*5320*/  F2F.F16.F32 R4, R110 ;  /* 0x0000006e00047304 */ /* 0x000fe20000200800 */
[----:B------:R-:W-:Y:S01]  /*5330*/  IADD3 R7, R7, R13, RZ ;  /* 0x0000000d07077210 */ /* 0x000fe20007ffe0ff */
[----:B------:R1:W-:Y:S01]  /*5340*/  STS.64 [R29], R8 ;  /* 0x000000081d007388 */ /* 0x0003e20000000a00 */
[----:B------:R-:W-:-:S03]  /*5350*/  NOP ;  /* 0x0000000000007918 */ /* 0x000fc60000000000 */
[----:B------:R-:W5:Y:S02]  /*5360*/  LDS.64 R2, [R29] ;  /* 0x000000001d027984 */ /* 0x000f640000000a00 */
[----:B------:R-:W3:Y:S01]  /*5370*/  F2F.F16.F32 R11, R111 ;  /* 0x0000006f000b7304 */ /* 0x000ee20000200800 */
[----:B-1----:R-:W-:-:S07]  /*5380*/  IMAD R8, R74, UR6, RZ ;  /* 0x000000064a087c24 */ /* 0x002fce000f8e02ff */
[----:B------:R1:W3:Y:S01]  /*5390*/  F2F.F16.F32 R17, R109 ;  /* 0x0000006d00117304 */ /* 0x0002e20000200800 */
[C---:B------:R-:W-:Y:S02]  /*53a0*/  IMAD R13, R5.reuse, UR7, R8 ;  /* 0x00000007050d7c24 */ /* 0x040fe4000f8e0208 */
[----:B------:R-:W-:Y:S01]  /*53b0*/  IMAD.WIDE.U32 R8, R5, UR6, R6 ;  /* 0x0000000605087c25 */ /* 0x000fe2000f8e0006 */
[----:B------:R-:W-:-:S03]  /*53c0*/  ULDC.64 UR6, c[0x0][0x3b0] ;  /* 0x0000ec0000067ab9 */ /* 0x000fc60000000a00 */
[----:B0-----:R-:W-:Y:S01]  /*53d0*/  IMAD.WIDE.U32 R6, R0, 0x10000, RZ ;  /* 0x0001000000067825 */ /* 0x001fe200078e00ff */
[----:B------:R-:W-:-:S03]  /*53e0*/  IADD3 R9, R9, R13, RZ ;  /* 0x0000000d09097210 */ /* 0x000fc60007ffe0ff */
[----:B-1----:R-:W-:Y:S01]  /*53f0*/  FADD.FTZ R109, R80, R109 ;  /* 0x0000006d506d7221 */ /* 0x002fe20000010000 */
[----:B----4-:R-:W-:Y:S01]  /*5400*/  LEA R10, P0, R8, R26, 0x1 ;  /* 0x0000001a080a7211 */ /* 0x010fe200078008ff */
[----:B--2---:R-:W-:Y:S01]  /*5410*/  IMAD R0, R24, UR16, RZ ;  /* 0x0000001018007c24 */ /* 0x004fe2000f8e02ff */
[----:B---3--:R-:W-:Y:S01]  /*5420*/  PRMT R13, R4, 0x5410, R11 ;  /* 0x00005410040d7816 */ /* 0x008fe2000000000b */
        /* <DEDUP_REMOVED lines=9> */
[----:B------:R-:W-:Y:S02]  /*54c0*/  IMAD R15, R25, UR15, R0 ;  /* 0x0000000f190f7c24 */ /* 0x000fe4000f8e0200 */
[----:B------:R-:W-:Y:S01]  /*54d0*/  IMAD R0, R74, UR6, RZ ;  /* 0x000000064a007c24 */ /* 0x000fe2000f8e02ff */
[----:B-----5:R1:W-:Y:S02]  /*54e0*/  STG.E.64 desc[UR12][R6.64], R2 ;  /* 0x0000000206007986 */ /* 0x0203e4000c101b0c */
[----:B------:R-:W-:Y:S01]  /*54f0*/  IADD3 R11, R11, R15, RZ ;  /* 0x0000000f0b0b7210 */ /* 0x000fe20007ffe0ff */
        /* <DEDUP_REMOVED lines=14> */
.L_x_18759:
        /* <DEDUP_REMOVED lines=26> */
.L_x_18795:
[----:B------:R-:W-:Y:S05]  /*5780*/  BSYNC B0 ;  /* 0x0000000000007941 */ /* 0x000fea0003800000 */
.L_x_18794:
        /* <DEDUP_REMOVED lines=29> */
.L_x_18797:
[----:B------:R-:W2:Y:S02]  /*5960*/  S2R R11, SR_TID.X ;  /* 0x00000000000b7919 */ /* 0x000ea40000002100 */
.L_x_18798:
[----:B------:R-:W-:Y:S05]  /*5970*/  BSYNC B0 ;  /* 0x0000000000007941 */ /* 0x000fea0003800000 */
.L_x_18796:
        /* <DEDUP_REMOVED lines=14> */
.L_x_18799:
[----:B------:R-:W-:Y:S02]  /*5a60*/  LEA R0, R11, UR4, 0x3 ;  /* 0x000000040b007c11 */ /* 0x000fe4000f8e18ff */
[----:B0-2---:R-:W-:Y:S02]  /*5a70*/  SHF.R.S32.HI R2, RZ, 0x1f, R11 ;  /* 0x0000001fff027819 */ /* 0x005fe4000001140b */
[----:B------:R-:W-:Y:S01]  /*5a80*/  MOV R3, R13 ;  /* 0x0000000d00037202 */ /* 0x000fe20000000f00 */
[----:B-1----:R-:W0:Y:S02]  /*5a90*/  LDS.64 R8, [R0+0x31b0] ;  /* 0x0031b00000087984 */ /* 0x002e240000000a00 */
        /* <DEDUP_REMOVED lines=13> */
.L_x_18800:
        /* <DEDUP_REMOVED lines=9> */
.L_x_19057:


//--------------------- .text._Z25selective_scan_bwd_kernelI32Selective_Scan_bwd_kernel_traitsILi32ELi4ELb1ELb1ELb1ELb1ELb0EN3c104HalfENS1_7complexIfEEEEv12SSMParamsBwd --------------------------
	.section	.text._Z25selective_scan_bwd_kernelI32Selective_Scan_bwd_kernel_traitsILi32ELi4ELb1ELb1ELb1ELb1ELb0EN3c104HalfENS1_7complexIfEEEEv12SSMParamsBwd,"ax",@progbits
	.align	128
        .global         _Z25selective_scan_bwd_kernelI32Selective_Scan_bwd_kernel_traitsILi32ELi4ELb1ELb1ELb1ELb1ELb0EN3c104HalfENS1_7complexIfEEEEv12SSMParamsBwd
        .type           _Z25selective_scan_bwd_kernelI32Selective_Scan_bwd_kernel_traitsILi32ELi4ELb1ELb1ELb1ELb1ELb0EN3c104HalfENS1_7complexIfEEEEv12SSMParamsBwd,@function
        .size           _Z25selective_scan_bwd_kernelI32Selective_Scan_bwd_kernel_traitsILi32ELi4ELb1ELb1ELb1ELb1ELb0EN3c104HalfENS1_7complexIfEEEEv12SSMParamsBwd,(.L_x_19058 - _Z25selective_scan_bwd_kernelI32Selective_Scan_bwd_kernel_traitsILi32ELi4ELb1ELb1ELb1ELb1ELb0EN3c104HalfENS1_7complexIfEEEEv12SSMParamsBwd)
        .other          _Z25selective_scan_bwd_kernelI32Selective_Scan_bwd_kernel_traitsILi32ELi4ELb1ELb1ELb1ELb1ELb0EN3c104HalfENS1_7complexIfEEEEv12SSMParamsBwd,@"STO_CUDA_ENTRY STV_DEFAULT"
_Z25selective_scan_bwd_kernelI32Selective_Scan_bwd_kernel_traitsILi32ELi4ELb1ELb1ELb1ELb1ELb0EN3c104HalfENS1_7complexIfEEEEv12SSMParamsBwd:
.text._Z25selective_scan_bwd_kernelI32Selective_Scan_bwd_kernel_traitsILi32ELi4ELb1ELb1ELb1ELb1ELb0EN3c104HalfENS1_7complexIfEEEEv12SSMParamsBwd:
        /* <DEDUP_REMOVED lines=159> */
[C---:B------:R-:W-:Y:S02]  /*09f0*/  IADD3 R2, R79.reuse, 0x40, RZ ;  /* 0x000000404f027810 */ /* 0x040fe40007ffe0ff */
[C---:B------:R-:W-:Y:S02]  /*0a00*/  LOP3.LUT R3, R0.reuse, 0x1f, R79, 0xf8, !PT ;  /* 0x0000001f00037812 */ /* 0x040fe400078ef84f */
[----:B------:R-:W-:Y:S02]  /*0a10*/  IADD3 R4, R79, 0x60, RZ ;  /* 0x000000604f047810 */ /* 0x000fe40007ffe0ff */
[----:B------:R-:W-:-:S02]  /*0a20*/  IADD3 R3, R0, R3, RZ ;  /* 0x0000000300037210 */ /* 0x000fc40007ffe0ff */
[C---:B------:R-:W-:Y:S02]  /*0a30*/  SHF.L.U32 R0, R79.reuse, 0x3, RZ ;  /* 0x000000034f007819 */ /* 0x040fe400000006ff */
[C---:B------:R-:W-:Y:S02]  /*0a40*/  IADD3 R6, R79.reuse, 0x80, RZ ;  /* 0x000000804f067810 */ /* 0x040fe40007ffe0ff */
[C---:B------:R-:W-:Y:S02]  /*0a50*/  IADD3 R8, R79.reuse, 0xa0, RZ ;  /* 0x000000a04f087810 */ /* 0x040fe40007ffe0ff */
[C---:B------:R-:W-:Y:S02]  /*0a60*/  IADD3 R10, R79.reuse, 0xc0, RZ ;  /* 0x000000c04f0a7810 */ /* 0x040fe40007ffe0ff */
[C---:B------:R-:W-:Y:S02]  /*0a70*/  IADD3 R12, R79.reuse, 0xe0, RZ ;  /* 0x000000e04f0c7810 */ /* 0x040fe40007ffe0ff */
[----:B------:R-:W-:-:S02]  /*0a80*/  LEA.HI.SX32 R88, R79, R79, 0x1b ;  /* 0x0000004f4f587211 */ /* 0x000fc400078fdaff */
[----:B------:R-:W-:Y:S02]  /*0a90*/  LEA.HI.SX32 R82, R0, R0, 0x1b ;  /* 0x0000000000527211 */ /* 0x000fe400078fdaff */
[-C--:B------:R-:W-:Y:S02]  /*0aa0*/  LEA.HI.SX32 R2, R2, R79.reuse, 0x1b ;  /* 0x0000004f02027211 */ /* 0x080fe400078fdaff */
[-C--:B------:R-:W-:Y:S02]  /*0ab0*/  LEA.HI.SX32 R4, R4, R79.reuse, 0x1b ;  /* 0x0000004f04047211 */ /* 0x080fe400078fdaff */
[-C--:B------:R-:W-:Y:S02]  /*0ac0*/  LEA.HI.SX32 R6, R6, R79.reuse, 0x1b ;  /* 0x0000004f06067211 */ /* 0x080fe400078fdaff */
[----:B------:R-:W-:Y:S02]  /*0ad0*/  IADD3 R89, R81, 0x420, RZ ;  /* 0x0000042051597810 */ /* 0x000fe40007ffe0ff */
[----:B------:R-:W-:-:S02]  /*0ae0*/  LEA.HI.SX32 R8, R8, R79, 0x1b ;  /* 0x0000004f08087211 */ /* 0x000fc400078fdaff */
[-C--:B------:R-:W-:Y:S02]  /*0af0*/  LEA.HI.SX32 R10, R10, R79.reuse, 0x1b ;  /* 0x0000004f0a0a7211 */ /* 0x080fe400078fdaff */
[----:B------:R-:W-:Y:S02]  /*0b00*/  LEA.HI.SX32 R12, R12, R79, 0x1b ;  /* 0x0000004f0c0c7211 */ /* 0x000fe400078fdaff */
[----:B------:R-:W-:Y:S02]  /*0b10*/  SHF.R.S32.HI R0, RZ, 0x1f, R3 ;  /* 0x0000001fff007819 */ /* 0x000fe40000011403 */
[-C--:B------:R-:W-:Y:S02]  /*0b20*/  LEA R82, R82, R89.reuse, 0x2 ;  /* 0x0000005952527211 */ /* 0x080fe400078e10ff */
        /* <DEDUP_REMOVED lines=8> */
[C---:B------:R-:W-:Y:S02]  /*0bb0*/  SHF.L.U64.HI R99, R3.reuse, 0x3, R0 ;  /* 0x0000000303637819 */ /* 0x040fe40000010200 */
[----:B------:R-:W-:Y:S02]  /*0bc0*/  SHF.L.U32 R100, R3, 0x3, RZ ;  /* 0x0000000303647819 */ /* 0x000fe400000006ff */
[----:B------:R-:W-:Y:S01]  /*0bd0*/  MOV R98, UR4 ;  /* 0x0000000400627c02 */ /* 0x000fe20008000f00 */
[----:B--2---:R-:W-:-:S06]  /*0be0*/  UMOV UR4, URZ ;  /* 0x0000003f00047c82 */ /* 0x004fcc0008000000 */
.L_x_18842:
[----:B------:R-:W-:Y:S01]  /*0bf0*/  BAR.SYNC.DEFER_BLOCKING 0x0 ;  /* 0x0000000000007b1d */ /* 0x000fe20000010000 */
[----:B0-----:R-:W-:Y:S01]  /*0c00*/  IMAD.WIDE R2, R79, 0x8, R90 ;  /* 0x000000084f027825 */ /* 0x001fe200078e025a */
[----:B------:R-:W-:-:S03]  /*0c10*/  LEA R101, R80, R81, 0x3 ;  /* 0x0000005150657211 */ /* 0x000fc600078e18ff */
[----:B------:R-:W-:-:S03]  /*0c20*/  IMAD.WIDE R6, R79, 0x8, R62 ;  /* 0x000000084f067825 */ /* 0x000fc600078e023e */
[----:B------:R-:W0:Y:S01]  /*0c30*/  LDC R0, c[0x0][0x21c] ;  /* 0x00008700ff007b82 */ /* 0x000e220000000800 */
[----:B------:R-:W2:Y:S04]  /*0c40*/  LDG.E.64 R2, desc[UR12][R2.64] ;  /* 0x0000000c02027981 */ /* 0x000ea8000c1e1b00 */
[----:B--2---:R-:W-:Y:S01]  /*0c50*/  STS.64 [R101], R2 ;  /* 0x0000000265007388 */ /* 0x004fe20000000a00 */
[----:B------:R-:W-:-:S03]  /*0c60*/  NOP ;  /* 0x0000000000007918 */ /* 0x000fc60000000000 */
[----:B------:R-:W1:Y:S01]  /*0c70*/  LDS.64 R60, [R101] ;  /* 0x00000000653c7984 */ /* 0x000e620000000a00 */
[----:B------:R-:W-:Y:S06]  /*0c80*/  BAR.SYNC.DEFER_BLOCKING 0x0 ;  /* 0x0000000000007b1d */ /* 0x000fec0000010000 */
[----:B------:R-:W2:Y:S01]  /*0c90*/  LDG.E.64 R6, desc[UR12][R6.64] ;  /* 0x0000000c06067981 */ /* 0x000ea2000c1e1b00 */
[----:B------:R-:W-:-:S03]  /*0ca0*/  IMAD.WIDE R8, R79, 0x8, R92 ;  /* 0x000000084f087825 */ /* 0x000fc600078e025c */
[----:B--2---:R-:W-:Y:S01]  /*0cb0*/  STS.64 [R101], R6 ;  /* 0x0000000665007388 */ /* 0x004fe20000000a00 */
[----:B------:R-:W-:-:S03]  /*0cc0*/  NOP ;  /* 0x0000000000007918 */ /* 0x000fc60000000000 */
[----:B------:R-:W2:Y:S01]  /*0cd0*/  LDS.64 R12, [R101] ;  /* 0x00000000650c7984 */ /* 0x000ea20000000a00 */
[----:B------:R-:W-:Y:S06]  /*0ce0*/  BAR.SYNC.DEFER_BLOCKING 0x0 ;  /* 0x0000000000007b1d */ /* 0x000fec0000010000 */
[----:B------:R-:W3:Y:S01]  /*0cf0*/  LDG.E.64 R8, desc[UR12][R8.64] ;  /* 0x0000000c08087981 */ /* 0x000ee2000c1e1b00 */
[----:B------:R-:W-:Y:S01]  /*0d00*/  BSSY B0, `(.L_x_18802) ;  /* 0x000003a000007945 */ /* 0x000fe20003800000 */
[----:B0-----:R-:W-:Y:S01]  /*0d10*/  ISETP.GE.AND P0, PT, R0, 0x1, PT ;  /* 0x000000010000780c */ /* 0x001fe20003f06270 */
[----:B-1----:R-:W-:Y:S01]  /*0d20*/  HADD2.F32 R127, -RZ, R60.H0_H0 ;  /* 0x2000003cff7f7230 */ /* 0x002fe20000004100 */
[----:B------:R-:W-:-:S02]  /*0d30*/  MOV R106, RZ ;  /* 0x000000ff006a7202 */ /* 0x000fc40000000f00 */
[----:B------:R-:W-:Y:S01]  /*0d40*/  SHF.R.U64 R118, R60, 0x10, R61 ;  /* 0x000000103c767819 */ /* 0x000fe2000000123d */
[----:B--2---:R-:W-:Y:S01]  /*0d50*/  HADD2.F32 R3, -RZ, R12.H0_H0 ;  /* 0x2000000cff037230 */ /* 0x004fe20000004100 */
[--C-:B------:R-:W-:Y:S01]  /*0d60*/  SHF.R.U64 R113, R12, 0x10, R13.reuse ;  /* 0x000000100c717819 */ /* 0x100fe2000000120d */
[----:B------:R-:W-:Y:S01]  /*0d70*/  HADD2.F32 R7, -RZ, R13.H0_H0 ;  /* 0x2000000dff077230 */ /* 0x000fe20000004100 */
[----:B------:R-:W-:Y:S02]  /*0d80*/  SHF.R.U32.HI R11, RZ, 0x10, R13 ;  /* 0x00000010ff0b7819 */ /* 0x000fe4000001160d */
[--C-:B-----5:R-:W-:Y:S01]  /*0d90*/  FADD.FTZ R112, R3, R74.reuse ;  /* 0x0000004a03707221 */ /* 0x120fe20000010000 */
[----:B------:R-:W-:Y:S02]  /*0da0*/  HADD2.F32 R113, -RZ, R113.H0_H0 ;  /* 0x20000071ff717230 */ /* 0x000fe40000004100 */
[--C-:B------:R-:W-:Y:S01]  /*0db0*/  FADD.FTZ R114, R7, R74.reuse ;  /* 0x0000004a07727221 */ /* 0x100fe20000010000 */
[----:B------:R-:W-:Y:S01]  /*0dc0*/  HADD2.F32 R11, -RZ, R11.H0_H0 ;  /* 0x2000000bff0b7230 */ /* 0x000fe20000004100 */
[----:B------:R-:W-:Y:S01]  /*0dd0*/  FSETP.GTU.FTZ.AND P4, PT, R112, 20, PT ;  /* 0x41a000007000780b */ /* 0x000fe20003f9c000 */
[----:B------:R-:W-:-:S02]  /*0de0*/  FADD.FTZ R113, R113, R74 ;  /* 0x0000004a71717221 */ /* 0x000fc40000010000 */
[----:B------:R-:W-:Y:S01]  /*0df0*/  FSETP.GTU.FTZ.AND P1, PT, R114, 20, PT ;  /* 0x41a000007200780b */ /* 0x000fe20003f3c000 */
[----:B------:R-:W-:Y:S02]  /*0e00*/  FADD.FTZ R116, R11, R74 ;  /* 0x0000004a0b747221 */ /* 0x000fe40000010000 */
[----:B------:R-:W-:-:S03]  /*0e10*/  FSETP.GTU.FTZ.AND P2, PT, R113, 20, PT ;  /* 0x41a000007100780b */ /* 0x000fc60003f5c000 */
        /* <DEDUP_REMOVED lines=40> */
.L_x_18803:
[----:B------:R-:W-:Y:S05]  /*10a0*/  BSYNC B0 ;  /* 0x0000000000007941 */ /* 0x000fea0003800000 */
.L_x_18802:
        /* <DEDUP_REMOVED lines=33> */
.L_x_18805:
[----:B------:R-:W-:Y:S05]  /*12c0*/  BSYNC B0 ;  /* 0x0000000000007941 */ /* 0x000fea0003800000 */
.L_x_18804:
        /* <DEDUP_REMOVED lines=33> */
.L_x_18807:
[----:B------:R-:W-:Y:S05]  /*14e0*/  BSYNC B0 ;  /* 0x0000000000007941 */ /* 0x000fea0003800000 */
.L_x_18806:
        /* <DEDUP_REMOVED lines=33> */
.L_x_18809:
[----:B------:R-:W-:Y:S05]  /*1700*/  BSYNC B0 ;  /* 0x0000000000007941 */ /* 0x000fea0003800000 */
.L_x_18808:
[----:B------:R-:W-:Y:S02]  /*1710*/  HADD2.F32 R118, -RZ, R118.H0_H0 ;  /* 0x20000076ff767230 */ /* 0x000fe40000004100 */
[C---:B------:R-:W-:Y:S01]  /*1720*/  FFMA.FTZ R3, R13.reuse, R127, R76 ;  /* 0x0000007f0d037223 */ /* 0x040fe2000001004c */
[----:B------:R-:W-:Y:S01]  /*1730*/  HADD2.F32 R4, -RZ, R4.H0_H0 ;  /* 0x20000004ff047230 */ /* 0x000fe20000004100 */
[----:B------:R-:W-:Y:S01]  /*1740*/  SHF.R.U32.HI R115, RZ, 0x10, R61 ;  /* 0x00000010ff737819 */ /* 0x000fe2000001163d */
[----:B------:R-:W-:Y:S01]  /*1750*/  HADD2.F32 R117, -RZ, R61.H0_H0 ;  /* 0x2000003dff757230 */ /* 0x000fe20000004100 */
[----:B------:R-:W-:Y:S01]  /*1760*/  BAR.SYNC.DEFER_BLOCKING 0x0 ;  /* 0x0000000000007b1d */ /* 0x000fe20000010000 */
[----:B------:R-:W-:Y:S02]  /*1770*/  HADD2.F32 R14, -RZ, R14.H0_H0 ;  /* 0x2000000eff0e7230 */ /* 0x000fe40000004100 */
[----:B------:R-:W-:Y:S01]  /*1780*/  FFMA.FTZ R3, R4, R118, R3 ;  /* 0x0000007604037223 */ /* 0x000fe20000010003 */
[----:B------:R-:W-:Y:S01]  /*1790*/  HADD2.F32 R115, -RZ, R115.H0_H0 ;  /* 0x20000073ff737230 */ /* 0x000fe20000004100 */
[----:B------:R-:W-:Y:S01]  /*17a0*/  HFMA2.MMA R107, -RZ, RZ, 0, 0 ;  /* 0x00000000ff6b7435 */ /* 0x000fe200000001ff */
[----:B------:R-:W-:Y:S01]  /*17b0*/  CS2R R104, SRZ ;  /* 0x0000000000687805 */ /* 0x000fe2000001ff00 */
        /* <DEDUP_REMOVED lines=11> */
[----:B------:R-:W-:Y:S01]  /*1870*/  MOV R120, RZ ;  /* 0x000000ff00787202 */ /* 0x000fe20000000f00 */
        /* <DEDUP_REMOVED lines=58> */
[----:B------:R-:W-:Y:S01]  /*1c20*/  IADD3.X R57, R3, -0x1, RZ, P1, !PT ;  /* 0xffffffff03397810 */ /* 0x000fe20000ffe4ff */
[----:B------:R-:W-:Y:S01]  /*1c30*/  UMOV UR6, URZ ;  /* 0x0000003f00067c82 */ /* 0x000fe20008000000 */
[C---:B------:R-:W-:Y:S01]  /*1c40*/  IADD3 R54, P2, R2.reuse, -0x280, RZ ;  /* 0xfffffd8002367810 */ /* 0x040fe20007f5e0ff */
[----:B------:R-:W4:Y:S01]  /*1c50*/  LDC.64 R22, c[0x0][0x360] ;  /* 0x0000d800ff167b82 */ /* 0x000f220000000a00 */
[C---:B------:R-:W-:Y:S01]  /*1c60*/  IADD3 R52, P3, R2.reuse, -0x200, RZ ;  /* 0xfffffe0002347810 */ /* 0x040fe20007f7e0ff */
[----:B------:R-:W-:Y:S01]  /*1c70*/  IMAD R125, R5, UR7, R0 ;  /* 0x00000007057d7c24 */ /* 0x000fe2000f8e0200 */
[C---:B------:R-:W-:Y:S01]  /*1c80*/  IADD3 R50, P4, R2.reuse, -0x180, RZ ;  /* 0xfffffe8002327810 */ /* 0x040fe20007f9e0ff */
[----:B------:R-:W-:Y:S01]  /*1c90*/  FADD.FTZ R0, R13, R13 ;  /* 0x0000000d0d007221 */ /* 0x000fe20000010000 */
[C---:B------:R-:W-:Y:S01]  /*1ca0*/  IADD3 R48, P5, R2.reuse, -0x100, RZ ;  /* 0xffffff0002307810 */ /* 0x040fe20007fbe0ff */
[----:B------:R-:W-:Y:S01]  /*1cb0*/  ULDC UR7, c[0x0][0x218] ;  /* 0x0000860000077ab9 */ /* 0x000fe20000000800 */
[----:B------:R-:W-:Y:S01]  /*1cc0*/  IADD3 R46, P6, R2, -0x80, RZ ;  /* 0xffffff80022e7810 */ /* 0x000fe20007fde0ff */
[----:B------:R-:W0:Y:S01]  /*1cd0*/  LDC.64 R20, c[0x0][0x3d0] ;  /* 0x0000f400ff147b82 */ /* 0x000e220000000a00 */
[----:B------:R-:W-:Y:S01]  /*1ce0*/  IADD3 R42, P1, R6, -0x300, RZ ;  /* 0xfffffd00062a7810 */ /* 0x000fe20007f3e0ff */
[----:B------:R-:W-:Y:S01]  /*1cf0*/  FADD.FTZ R2, R4, R4 ;  /* 0x0000000404027221 */ /* 0x000fe20000010000 */
[C---:B------:R-:W-:Y:S01]  /*1d00*/  IADD3.X R59, R3.reuse, -0x1, RZ, P0, !PT ;  /* 0xffffffff033b7810 */ /* 0x040fe200007fe4ff */
[----:B------:R-:W-:Y:S01]  /*1d10*/  FADD.FTZ R4, R14, R14 ;  /* 0x0000000e0e047221 */ /* 0x000fe20000010000 */
[----:B------:R-:W-:-:S02]  /*1d20*/  IADD3.X R55, R3, -0x1, RZ, P2, !PT ;  /* 0xffffffff03377810 */ /* 0x000fc400017fe4ff */
[C---:B------:R-:W-:Y:S01]  /*1d30*/  IADD3.X R53, R3.reuse, -0x1, RZ, P3, !PT ;  /* 0xffffffff03357810 */ /* 0x040fe20001ffe4ff */
[----:B------:R-:W0:Y:S01]  /*1d40*/  LDC.64 R18, c[0x0][0x380] ;  /* 0x0000e000ff127b82 */ /* 0x000e220000000a00 */
[C---:B------:R-:W-:Y:S02]  /*1d50*/  IADD3.X R51, R3.reuse, -0x1, RZ, P4, !PT ;  /* 0xffffffff03337810 */ /* 0x040fe400027fe4ff */
[C---:B------:R-:W-:Y:S02]  /*1d60*/  IADD3.X R49, R3.reuse, -0x1, RZ, P5, !PT ;  /* 0xffffffff03317810 */ /* 0x040fe40002ffe4ff */
[----:B------:R-:W-:Y:S01]  /*1d70*/  IADD3.X R47, R3, -0x1, RZ, P6, !PT ;  /* 0xffffffff032f7810 */ /* 0x000fe200037fe4ff */
[----:B------:R-:W-:Y:S01]  /*1d80*/  FADD.FTZ R3, R12, R12 ;  /* 0x0000000c0c037221 */ /* 0x000fe20000010000 */
[----:B------:R-:W-:Y:S01]  /*1d90*/  IADD3 R44, P0, R6, -0x380, RZ ;  /* 0xfffffc80062c7810 */ /* 0x000fe20007f1e0ff */
[----:B------:R-:W0:Y:S01]  /*1da0*/  LDC.64 R16, c[0x0][0x2d0] ;  /* 0x0000b400ff107b82 */ /* 0x000e220000000a00 */
[----:B------:R-:W-:-:S02]  /*1db0*/  IADD3.X R43, R7, -0x1, RZ, P1, !PT ;  /* 0xffffffff072b7810 */ /* 0x000fc40000ffe4ff */
[C---:B------:R-:W-:Y:S02]  /*1dc0*/  IADD3 R40, P2, R6.reuse, -0x280, RZ ;  /* 0xfffffd8006287810 */ /* 0x040fe40007f5e0ff */
[C---:B------:R-:W-:Y:S02]  /*1dd0*/  IADD3 R38, P3, R6.reuse, -0x200, RZ ;  /* 0xfffffe0006267810 */ /* 0x040fe40007f7e0ff */
[C---:B------:R-:W-:Y:S02]  /*1de0*/  IADD3 R36, P4, R6.reuse, -0x180, RZ ;  /* 0xfffffe8006247810 */ /* 0x040fe40007f9e0ff */
[C---:B------:R-:W-:Y:S02]  /*1df0*/  IADD3 R34, P5, R6.reuse, -0x100, RZ ;  /* 0xffffff0006227810 */ /* 0x040fe40007fbe0ff */
[----:B------:R-:W-:Y:S02]  /*1e00*/  IADD3 R32, P6, R6, -0x80, RZ ;  /* 0xffffff8006207810 */ /* 0x000fe40007fde0ff */
[----:B------:R-:W-:-:S02]  /*1e10*/  ISETP.NE.AND P1, PT, R79, RZ, PT ;  /* 0x000000ff4f00720c */ /* 0x000fc40003f25270 */
[C---:B------:R-:W-:Y:S02]  /*1e20*/  IADD3.X R45, R7.reuse, -0x1, RZ, P0, !PT ;  /* 0xffffffff072d7810 */ /* 0x040fe400007fe4ff */
[C---:B------:R-:W-:Y:S02]  /*1e30*/  IADD3.X R41, R7.reuse, -0x1, RZ, P2, !PT ;  /* 0xffffffff07297810 */ /* 0x040fe400017fe4ff */
[C---:B------:R-:W-:Y:S02]  /*1e40*/  IADD3.X R39, R7.reuse, -0x1, RZ, P3, !PT ;  /* 0xffffffff07277810 */ /* 0x040fe40001ffe4ff */
[C---:B------:R-:W-:Y:S02]  /*1e50*/  IADD3.X R37, R7.reuse, -0x1, RZ, P4, !PT ;  /* 0xffffffff07257810 */ /* 0x040fe400027fe4ff */
[C---:B------:R-:W-:Y:S02]  /*1e60*/  IADD3.X R35, R7.reuse, -0x1, RZ, P5, !PT ;  /* 0xffffffff07237810 */ /* 0x040fe40002ffe4ff */
[----:B------:R-:W-:-:S02]  /*1e70*/  IADD3.X R33, R7, -0x1, RZ, P6, !PT ;  /* 0xffffffff07217810 */ /* 0x000fc400037fe4ff */
[----:B------:R-:W-:Y:S02]  /*1e80*/  ISETP.NE.AND P0, PT, R79, 0x1f, PT ;  /* 0x0000001f4f00780c */ /* 0x000fe40003f05270 */
[----:B------:R-:W-:Y:S02]  /*1e90*/  P2R R6, PR, RZ, 0x2 ;  /* 0x00000002ff067803 */ /* 0x000fe40000000000 */
[----:B-1234-:R-:W-:-:S09]  /*1ea0*/  IADD3 R125, R31, R125, RZ ;  /* 0x0000007d1f7d7210 */ /* 0x01efd20007ffe0ff */
.L_x_18841:
[----:B------:R-:W-:Y:S01]  /*1eb0*/  SHF.R.S32.HI R128, RZ, 0x1f, R120 ;  /* 0x0000001fff807819 */ /* 0x000fe20000011478 */
[----:B-1----:R-:W-:-:S04]  /*1ec0*/  IMAD.WIDE.U32 R8, R120, UR10, RZ ;  /* 0x0000000a78087c25 */ /* 0x002fc8000f8e00ff */
        /* <DEDUP_REMOVED lines=27> */
[----:B---3--:R1:W-:Y:S01]  /*2080*/  STS.64 [R101+0x100], R10 ;  /* 0x0001000a65007388 */ /* 0x0083e20000000a00 */
        /* <DEDUP_REMOVED lines=9> */
[-C--:B------:R-:W-:Y:S01]  /*2120*/  FMUL.FTZ R14, R7, R112.reuse ;  /* 0x00000070070e7220 */ /* 0x080fe20000410000 */
        /* <DEDUP_REMOVED lines=8> */
[----:B----4-:R-:W-:-:S02]  /*21b0*/  @P1 IMAD R9, R9, R103, R120 ;  /* 0x0000006709091224 */ /* 0x010fc400078e0278 */
[----:B------:R-:W-:Y:S01]  /*21c0*/  FMUL.FTZ R126, R7, R113 ;  /* 0x00000071077e7220 */ /* 0x000fe20000410000 */
[----:B------:R-:W-:Y:S01]  /*21d0*/  CS2R R102, SRZ ;  /* 0x0000000000667805 */ /* 0x000fe2000001ff00 */
[----:B------:R-:W-:-:S04]  /*21e0*/  @P1 IMAD.WIDE R134, R9, 0x10, R68 ;  /* 0x0000001009861825 */ /* 0x000fc800078e0244 */
[C---:B-1----:R-:W-:Y:S01]  /*21f0*/  FMUL.FTZ R70, R71.reuse, R10 ;  /* 0x0000000a47467220 */ /* 0x042fe20000410000 */
[----:B------:R-:W-:Y:S01]  /*2200*/  FMUL.RZ R137, R126, 0.15915493667125701904 ;  /* 0x3e22f9837e897820 */ /* 0x000fe2000040c000 */
[----:B---3--:R-:W-:Y:S01]  /*2210*/  FMUL.FTZ R71, R71, R8 ;  /* 0x0000000847477220 */ /* 0x008fe20000410000 */
[----:B------:R-:W-:-:S06]  /*2220*/  FMUL.FTZ R126, R129, R113 ;  /* 0x00000071817e7220 */ /* 0x000fcc0000410000 */
[----:B------:R-:W-:Y:S01]  /*2230*/  MUFU.EX2 R126, R126 ;  /* 0x0000007e007e7308 */ /* 0x000fe20000000800 */
[----:B0-----:R-:W-:Y:S01]  /*2240*/  SHF.R.U64 R142, R12, 0x10, R13 ;  /* 0x000000100c8e7819 */ /* 0x001fe2000000120d */
[----:B------:R-:W-:Y:S01]  /*2250*/  BSSY B0, `(.L_x_18811) ;  /* 0x000005b000007945 */ /* 0x000fe20003800000 */
[----:B--2---:R0:W-:Y:S04]  /*2260*/  STS.64 [R101+0x210], R130 ;  /* 0x0002108265007388 */ /* 0x0041e80000000a00 */
[----:B------:R-:W-:Y:S01]  /*2270*/  STS.64 [R101+0x310], R132 ;  /* 0x0003108465007388 */ /* 0x000fe20000000a00 */
[----:B------:R-:W-:-:S03]  /*2280*/  NOP ;  /* 0x0000000000007918 */ /* 0x000fc60000000000 */
[----:B------:R-:W1:Y:S04]  /*2290*/  LDS.128 R8, [R122+0x210] ;  /* 0x000210007a087984 */ /* 0x000e680000000c00 */
[----:B------:R2:W-:Y:S01]  /*22a0*/  STS.64 [R124+0x10b0], R70 ;  /* 0x0010b0467c007388 */ /* 0x0005e20000000a00 */
[----:B------:R-:W-:Y:S06]  /*22b0*/  BAR.SYNC.DEFER_BLOCKING 0x0 ;  /* 0x0000000000007b1d */ /* 0x000fec0000010000 */
[----:B0-----:R-:W0:Y:S01]  /*22c0*/  MUFU.SIN R131, R137 ;  /* 0x0000008900837308 */ /* 0x001e220000000400 */
[----:B--2---:R-:W-:-:S07]  /*22d0*/  FMUL.FTZ R124, R7, R114 ;  /* 0x00000072077c7220 */ /* 0x004fce0000410000 */
[----:B------:R-:W2:Y:S01]  /*22e0*/  MUFU.COS R133, R137 ;  /* 0x0000008900857308 */ /* 0x000ea20000000000 */
[----:B------:R-:W-:Y:S01]  /*22f0*/  FMUL.RZ R141, R124, 0.15915493667125701904 ;  /* 0x3e22f9837c8d7820 */ /* 0x000fe2000040c000 */
[-C--:B------:R-:W-:Y:S01]  /*2300*/  FMUL.FTZ R124, R7, R116.reuse ;  /* 0x00000074077c7220 */ /* 0x080fe20000410000 */
[C---:B------:R-:W-:Y:S01]  /*2310*/  FMUL.FTZ R132, R129.reuse, R116 ;  /* 0x0000007481847220 */ /* 0x040fe20000410000 */
[----:B------:R-:W-:Y:S02]  /*2320*/  FMUL.FTZ R130, R129, R114 ;  /* 0x0000007281827220 */ /* 0x000fe40000410000 */
[----:B------:R-:W-:Y:S01]  /*2330*/  FMUL.RZ R124, R124, 0.15915493667125701904 ;  /* 0x3e22f9837c7c7820 */ /* 0x000fe2000040c000 */
[----:B------:R-:W-:Y:S01]  /*2340*/  HADD2.F32 R129, -RZ, R12.H0_H0 ;  /* 0x2000000cff817230 */ /* 0x000fe20000004100 */
[----:B------:R0:W-:Y:S01]  /*2350*/  MUFU.EX2 R139, R132 ;  /* 0x00000084008b7308 */ /* 0x0001e20000000800 */
[----:B------:R3:W5:Y:S03]  /*2360*/  @P1 LDG.E.64 R102, desc[UR12][R134.64+0x8] ;  /* 0x0000080c86661981 */ /* 0x000766000c1e1b00 */
[----:B------:R-:W-:-:S04]  /*2370*/  FMUL.FTZ R12, R129, R112 ;  /* 0x00000070810c7220 */ /* 0x000fc80000410000 */
[----:B------:R-:W4:Y:S01]  /*2380*/  MUFU.COS R138, R124 ;  /* 0x0000007c008a7308 */ /* 0x000f220000000000 */
[----:B0-----:R-:W-:Y:S01]  /*2390*/  FMUL.FTZ R132, R126, R131 ;  /* 0x000000837e847220 */ /* 0x001fe20000410000 */
[----:B------:R-:W-:-:S06]  /*23a0*/  HADD2.F32 R131, -RZ, R142.H0_H0 ;  /* 0x2000008eff837230 */ /* 0x000fcc0000004100 */
[----:B------:R2:W-:Y:S08]  /*23b0*/  MUFU.EX2 R136, R130 ;  /* 0x0000008200887308 */ /* 0x0005f00000000800 */
[----:B------:R-:W0:Y:S01]  /*23c0*/  MUFU.COS R137, R141 ;  /* 0x0000008d00897308 */ /* 0x000e220000000000 */
[----:B--2---:R-:W-:Y:S01]  /*23d0*/  FMUL.FTZ R130, R126, R133 ;  /* 0x000000857e827220 */ /* 0x004fe20000410000 */
[----:B------:R-:W-:Y:S01]  /*23e0*/  SHF.R.U32.HI R133, RZ, 0x10, R13 ;  /* 0x00000010ff857819 */ /* 0x000fe2000001160d */
[----:B------:R-:W-:Y:S01]  /*23f0*/  FMUL.FTZ R126, R131, R112 ;  /* 0x00000070837e7220 */ /* 0x000fe20000410000 */
[----:B----4-:R-:W-:-:S03]  /*2400*/  FMUL.FTZ R138, R139, R138 ;  /* 0x0000008a8b8a7220 */ /* 0x010fc60000410000 */
[----:B------:R-:W-:Y:S01]  /*2410*/  FMUL.FTZ R143, R127, R126 ;  /* 0x0000007e7f8f7220 */ /* 0x000fe20000410000 */
[----:B------:R2:W4:Y:S01]  /*2420*/  MUFU.SIN R140, R124 ;  /* 0x0000007c008c7308 */ /* 0x0005220000000400 */
[----:B------:R-:W-:-:S05]  /*2430*/  HADD2.F32 R126, -RZ, R13.H0_H0 ;  /* 0x2000000dff7e7230 */ /* 0x000fca0000004100 */
[----:B------:R-:W-:Y:S02]  /*2440*/  FMUL.FTZ R145, R126, R113 ;  /* 0x000000717e917220 */ /* 0x000fe40000410000 */
[----:B---3--:R3:W1:Y:S01]  /*2450*/  MUFU.SIN R135, R141 ;  /* 0x0000008d00877308 */ /* 0x0086620000000400 */
[----:B--2---:R-:W-:Y:S02]  /*2460*/  HADD2.F32 R124, -RZ, R133.H0_H0 ;  /* 0x20000085ff7c7230 */ /* 0x004fe40000004100 */
[----:B0-----:R-:W-:Y:S01]  /*2470*/  FMUL.FTZ R134, R136, R137 ;  /* 0x0000008988867220 */ /* 0x001fe20000410000 */
[----:B---3--:R-:W-:Y:S02]  /*2480*/  FMUL.FTZ R141, R127, R12 ;  /* 0x0000000c7f8d7220 */ /* 0x008fe40000410000 */
[----:B------:R-:W-:Y:S01]  /*2490*/  FMUL.FTZ R127, R124, R113 ;  /* 0x000000717c7f7220 */ /* 0x000fe20000410000 */
[C---:B------:R-:W-:Y:S01]  /*24a0*/  FMUL.FTZ R12, R132.reuse, R143 ;  /* 0x0000008f840c7220 */ /* 0x040fe20000410000 */
[----:B----4-:R-:W-:Y:S01]  /*24b0*/  FMUL.FTZ R139, R139, R140 ;  /* 0x0000008c8b8b7220 */ /* 0x010fe20000410000 */
[----:B------:R-:W-:-:S02]  /*24c0*/  FMUL.FTZ R133, R132, R141 ;  /* 0x0000008d84857220 */ /* 0x000fc40000410000 */
[----:B------:R-:W-:Y:S01]  /*24d0*/  FFMA.FTZ R140, R130, R141, -R12 ;  /* 0x0000008d828c7223 */ /* 0x000fe2000001080c */
[-C--:B------:R-:W-:Y:S01]  /*24e0*/  FMUL.FTZ R12, R70, R132.reuse ;  /* 0x00000084460c7220 */ /* 0x080fe20000410000 */
[----:B------:R-:W-:Y:S01]  /*24f0*/  FFMA.FTZ R13, R130, R143, R133 ;  /* 0x0000008f820d7223 */ /* 0x000fe20000010085 */
[----:B-1----:R-:W-:Y:S01]  /*2500*/  FMUL.FTZ R136, R136, R135 ;  /* 0x0000008788887220 */ /* 0x002fe20000410000 */
[----:B------:R-:W-:Y:S01]  /*2510*/  SHF.R.U64 R135, R14, 0x10, R15 ;  /* 0x000000100e877819 */ /* 0x000fe2000000120f */
[----:B------:R-:W-:Y:S02]  /*2520*/  HADD2.F32 R133, -RZ, R14.H0_H0 ;  /* 0x2000000eff857230 */ /* 0x000fe40000004100 */
[C---:B------:R-:W-:Y:S01]  /*2530*/  FFMA.FTZ R149, R118.reuse, R127, R13 ;  /* 0x0000007f76957223 */ /* 0x040fe2000001000d */
[----:B------:R-:W-:Y:S01]  /*2540*/  FFMA.FTZ R147, R118, R145, R140 ;  /* 0x0000009176937223 */ /* 0x000fe2000001008c */
[C---:B------:R-:W-:Y:S01]  /*2550*/  FMUL.FTZ R13, R71.reuse, R132 ;  /* 0x00000084470d7220 */ /* 0x040fe20000410000 */
[----:B------:R-:W-:Y:S01]  /*2560*/  FFMA.FTZ R137, R71, R130, R12 ;  /* 0x0000008247897223 */ /* 0x000fe2000001000c */
[----:B------:R-:W-:Y:S01]  /*2570*/  FMUL.FTZ R151, R136, R149 ;  /* 0x0000009588977220 */ /* 0x000fe20000410000 */
[----:B------:R-:W-:-:S02]  /*2580*/  HADD2.F32 R135, -RZ, R135.H0_H0 ;  /* 0x20000087ff877230 */ /* 0x000fc40000004100 */
[----:B------:R-:W-:Y:S01]  /*2590*/  FFMA.FTZ R13, R70, R130, -R13 ;  /* 0x00000082460d7223 */ /* 0x000fe2000001080d */
[----:B------:R-:W-:Y:S01]  /*25a0*/  FMUL.FTZ R12, R136, R137 ;  /* 0x00000089880c7220 */ /* 0x000fe20000410000 */
[-C--:B------:R-:W-:Y:S01]  /*25b0*/  FFMA.FTZ R142, R134, R147.reuse, -R151 ;  /* 0x00000093868e7223 */ /* 0x080fe20000010897 */
[----:B------:R-:W-:Y:S01]  /*25c0*/  FMUL.FTZ R147, R136, R147 ;  /* 0x0000009388937220 */ /* 0x000fe20000410000 */
[-C--:B------:R-:W-:Y:S01]  /*25d0*/  FMUL.FTZ R14, R133, R114.reuse ;  /* 0x00000072850e7220 */ /* 0x080fe20000410000 */
[----:B------:R-:W-:Y:S01]  /*25e0*/  FMUL.FTZ R140, R135, R114 ;  /* 0x00000072878c7220 */ /* 0x000fe20000410000 */
[C---:B------:R-:W-:Y:S01]  /*25f0*/  FFMA.FTZ R154, R134.reuse, R13, -R12 ;  /* 0x0000000d869a7223 */ /* 0x040fe2000001080c */
[----:B------:R-:W-:Y:S01]  /*2600*/  FFMA.FTZ R147, R134, R149, R147 ;  /* 0x0000009586937223 */ /* 0x000fe20000010093 */
[C---:B------:R-:W-:Y:S01]  /*2610*/  FFMA.FTZ R142, R117.reuse, R14, R142 ;  /* 0x0000000e758e7223 */ /* 0x040fe2000001008e */
[----:B------:R-:W-:Y:S01]  /*2620*/  FMUL.FTZ R13, R136, R13 ;  /* 0x0000000d880d7220 */ /* 0x000fe20000410000 */
[----:B------:R-:W-:Y:S01]  /*2630*/  SHF.R.U32.HI R12, RZ, 0x10, R15 ;  /* 0x00000010ff0c7819 */ /* 0x000fe2000001160f */
[----:B------:R-:W-:Y:S01]  /*2640*/  FFMA.FTZ R147, R117, R140, R147 ;  /* 0x0000008c75937223 */ /* 0x000fe20000010093 */
[C---:B------:R-:W-:Y:S01]  /*2650*/  FMUL.FTZ R151, R139.reuse, R142 ;  /* 0x0000008e8b977220 */ /* 0x040fe20000410000 */
[----:B------:R-:W-:Y:S01]  /*2660*/  FFMA.FTZ R13, R134, R137, R13 ;  /* 0x00000089860d7223 */ /* 0x000fe2000001000d */
[C---:B------:R-:W-:Y:S01]  /*2670*/  FMUL.FTZ R146, R139.reuse, R154 ;  /* 0x0000009a8b927220 */ /* 0x040fe20000410000 */
[-C--:B------:R-:W-:Y:S01]  /*2680*/  FMUL.FTZ R149, R139, R147.reuse ;  /* 0x000000938b957220 */ /* 0x080fe20000410000 */
[----:B------:R-:W-:Y:S01]  /*2690*/  FFMA.FTZ R148, R138, R147, R151 ;  /* 0x000000938a947223 */ /* 0x000fe20000010097 */
[----:B------:R-:W-:Y:S01]  /*26a0*/  HADD2.F32 R137, -RZ, R12.H0_H0 ;  /* 0x2000000cff897230 */ /* 0x000fe20000004100 */
[----:B------:R-:W-:Y:S01]  /*26b0*/  @P0 LEA R12, R79, R81, 0x3 ;  /* 0x000000514f0c0211 */ /* 0x000fe200078e18ff */
[----:B------:R-:W-:Y:S01]  /*26c0*/  FMUL.FTZ R147, R139, R13 ;  /* 0x0000000d8b937220 */ /* 0x000fe20000410000 */
[----:B------:R-:W-:-:S02]  /*26d0*/  HADD2.F32 R15, -RZ, R15.H0_H0 ;  /* 0x2000000fff0f7230 */ /* 0x000fc40000004100 */
[C---:B------:R-:W-:Y:S01]  /*26e0*/  FFMA.FTZ R149, R138.reuse, R142, -R149 ;  /* 0x0000008e8a957223 */ /* 0x040fe20000010895 */
[----:B------:R-:W-:Y:S01]  /*26f0*/  FMUL.FTZ R142, R137, R116 ;  /* 0x00000074898e7220 */ /* 0x000fe20000410000 */
[C---:B------:R-:W-:Y:S01]  /*2700*/  FFMA.FTZ R154, R138.reuse, R154, -R147 ;  /* 0x0000009a8a9a7223 */ /* 0x040fe20000010893 */
[----:B------:R-:W-:Y:S01]  /*2710*/  FFMA.FTZ R147, R138, R13, R146 ;  /* 0x0000000d8a937223 */ /* 0x000fe20000010092 */
[----:B------:R-:W-:Y:S01]  /*2720*/  FMUL.FTZ R144, R15, R116 ;  /* 0x000000740f907220 */ /* 0x000fe20000410000 */
[----:B------:R-:W0:Y:S01]  /*2730*/  @P0 LDS.64 R12, [R12+0x20b8] ;  /* 0x0020b8000c0c0984 */ /* 0x000e220000000a00 */
[C---:B------:R-:W-:Y:S02]  /*2740*/  FFMA.FTZ R153, R115.reuse, R142, R148 ;  /* 0x0000008e73997223 */ /* 0x040fe40000010094 */
[----:B------:R-:W-:Y:S01]  /*2750*/  FFMA.FTZ R152, R115, R144, R149 ;  /* 0x0000009073987223 */ /* 0x000fe20000010095 */
[----:B------:R-:W-:Y:S06]  /*2760*/  @P0 BRA `(.L_x_18812) ;  /* 0x0000000000240947 */ /* 0x000fec0003800000 */
        /* <DEDUP_REMOVED lines=9> */
.L_x_18812:
[----:B------:R-:W-:Y:S05]  /*2800*/  BSYNC B0 ;  /* 0x0000000000007941 */ /* 0x000fea0003800000 */
.L_x_18811:
        /* <DEDUP_REMOVED lines=8> */
[----:B------:R-:W0:Y:S01]  /*2890*/  SHFL.UP PT, R148, R147, 0x1, RZ ;  /* 0x0420000093947989 */ /* 0x000e2200000e00ff */
[C---:B---3--:R-:W-:Y:S01]  /*28a0*/  FMUL.FTZ R157, R147.reuse, R150 ;  /* 0x00000096939d7220 */ /* 0x048fe20000410000 */
[----:B----4-:R-:W-:-:S03]  /*28b0*/  FMUL.FTZ R159, R147, R149 ;  /* 0x00000095939f7220 */ /* 0x010fc60000410000 */
[C---:B------:R-:W-:Y:S01]  /*28c0*/  FFMA.FTZ R157, R154.reuse, R149, -R157 ;  /* 0x000000959a9d7223 */ /* 0x040fe2000001089d */
[C---:B-1----:R-:W-:Y:S01]  /*28d0*/  FMUL.FTZ R151, R147.reuse, R146 ;  /* 0x0000009293977220 */ /* 0x042fe20000410000 */
        /* <DEDUP_REMOVED lines=47> */
[----:B------:R-:W-:Y:S02]  /*2bd0*/  HADD2.F32 R157, -RZ, R8.H0_H0 ;  /* 0x20000008ff9d7230 */ /* 0x000fe40000004100 */
[----:B---3--:R-:W-:Y:S01]  /*2be0*/  FMUL.FTZ R148, R156, R147 ;  /* 0x000000939c947220 */ /* 0x008fe20000410000 */
[----:B------:R-:W-:Y:S01]  /*2bf0*/  FFMA.FTZ R151, R154, R151, -R150 ;  /* 0x000000979a977223 */ /* 0x000fe20000010896 */
[----:B------:R-:W-:Y:S01]  /*2c00*/  @P0 FADD.FTZ R153, R153, R158 ;  /* 0x0000009e99990221 */ /* 0x000fe20000010000 */
[-C--:B----4-:R-:W-:Y:S01]  /*2c10*/  FMUL.FTZ R146, R156, R149.reuse ;  /* 0x000000959c927220 */ /* 0x090fe20000410000 */
[----:B------:R-:W-:Y:S01]  /*2c20*/  FFMA.FTZ R149, R154, R149, R148 ;  /* 0x000000959a957223 */ /* 0x000fe20000010094 */
[----:B------:R-:W-:Y:S02]  /*2c30*/  @P0 FADD.FTZ R152, R152, R151 ;  /* 0x0000009798980221 */ /* 0x000fe40000010000 */
[----:B------:R-:W0:Y:S01]  /*2c40*/  SHFL.UP PT, R163, R153, 0x10, RZ ;  /* 0x0600000099a37989 */ /* 0x000e2200000e00ff */
[----:B------:R-:W-:Y:S01]  /*2c50*/  @P0 FFMA.FTZ R154, R154, R147, -R146 ;  /* 0x000000939a9a0223 */ /* 0x000fe20000010892 */
[--C-:B------:R-:W-:Y:S01]  /*2c60*/  SHF.R.U32.HI R147, RZ, 0x10, R11.reuse ;  /* 0x00000010ff937819 */ /* 0x100fe2000001160b */
[----:B------:R-:W-:Y:S01]  /*2c70*/  HADD2.F32 R148, -RZ, R10.H0_H0 ;  /* 0x2000000aff947230 */ /* 0x000fe20000004100 */
[----:B------:R-:W-:Y:S01]  /*2c80*/  FSEL R156, R156, R149, !P0 ;  /* 0x000000959c9c7208 */ /* 0x000fe20004000000 */
[----:B------:R-:W-:Y:S01]  /*2c90*/  HADD2.F32 R149, -RZ, R11.H0_H0 ;  /* 0x2000000bff957230 */ /* 0x000fe20000004100 */
[----:B------:R-:W-:Y:S01]  /*2ca0*/  SHF.R.U64 R146, R10, 0x10, R11 ;  /* 0x000000100a927819 */ /* 0x000fe2000000120b */
[----:B------:R-:W1:Y:S01]  /*2cb0*/  SHFL.UP PT, R161, R152, 0x10, RZ ;  /* 0x0600000098a17989 */ /* 0x000e6200000e00ff */
[----:B------:R-:W-:-:S02]  /*2cc0*/  HADD2.F32 R147, -RZ, R147.H0_H0 ;  /* 0x20000093ff937230 */ /* 0x000fc40000004100 */
[----:B------:R-:W-:Y:S01]  /*2cd0*/  FMUL.FTZ R148, R3, R148 ;  /* 0x0000009403947220 */ /* 0x000fe20000410000 */
[C---:B------:R-:W-:Y:S01]  /*2ce0*/  FMUL.FTZ R149, R4.reuse, R149 ;  /* 0x0000009504957220 */ /* 0x040fe20000410000 */
[----:B------:R-:W3:Y:S01]  /*2cf0*/  SHFL.UP PT, R11, R154, 0x10, RZ ;  /* 0x060000009a0b7989 */ /* 0x000ee200000e00ff */
[----:B------:R-:W-:Y:S02]  /*2d00*/  HADD2.F32 R146, -RZ, R146.H0_H0 ;  /* 0x20000092ff927230 */ /* 0x000fe40000004100 */
[----:B------:R-:W-:Y:S01]  /*2d10*/  FMUL.FTZ R147, R4, R147 ;  /* 0x0000009304937220 */ /* 0x000fe20000410000 */
[----:B------:R-:W-:Y:S01]  /*2d20*/  ISETP.GE.AND P0, PT, R98, UR24, PT ;  /* 0x0000001862007c0c */ /* 0x000fe2000bf06270 */
[----:B------:R-:W4:Y:S02]  /*2d30*/  SHFL.UP PT, R159, R156, 0x10, RZ ;  /* 0x060000009c9f7989 */ /* 0x000f2400000e00ff */
[-C--:B------:R-:W-:Y:S01]  /*2d40*/  FMUL.FTZ R151, R139, R147.reuse ;  /* 0x000000938b977220 */ /* 0x080fe20000410000 */
[C---:B------:R-:W-:Y:S01]  /*2d50*/  FMUL.FTZ R150, R138.reuse, R147 ;  /* 0x000000938a967220 */ /* 0x040fe20000410000 */
[----:B-----5:R-:W-:Y:S01]  /*2d60*/  SHFL.IDX PT, R158, R103, RZ, 0x1f ;  /* 0x00001fff679e7589 */ /* 0x020fe200000e0000 */
[----:B------:R-:W-:Y:S01]  /*2d70*/  FMUL.FTZ R146, R3, R146 ;  /* 0x0000009203927220 */ /* 0x000fe20000410000 */
[----:B------:R-:W-:Y:S01]  /*2d80*/  FFMA.FTZ R165, R138, R149, -R151 ;  /* 0x000000958aa57223 */ /* 0x000fe20000010897 */
[----:B------:R-:W-:-:S02]  /*2d90*/  HADD2.F32 R151, -RZ, R9.H0_H0 ;  /* 0x20000009ff977230 */ /* 0x000fc40000004100 */
[----:B------:R-:W-:Y:S01]  /*2da0*/  FFMA.FTZ R167, -R139, R149, -R150 ;  /* 0x000000958ba77223 */ /* 0x000fe20000010996 */
[----:B0-----:R-:W-:Y:S01]  /*2db0*/  FMUL.FTZ R9, R156, R163 ;  /* 0x000000a39c097220 */ /* 0x001fe20000410000 */
[----:B------:R-:W-:Y:S01]  /*2dc0*/  FADD.FTZ R165, R148, R165 ;  /* 0x000000a594a57221 */ /* 0x000fe20000010000 */
[----:B------:R-:W-:Y:S01]  /*2dd0*/  ISETP.NE.OR P0, PT, R155, RZ, P0 ;  /* 0x000000ff9b00720c */ /* 0x000fe20000705670 */
[----:B------:R-:W-:Y:S01]  /*2de0*/  FADD.FTZ R167, -R146, R167 ;  /* 0x000000a792a77221 */ /* 0x000fe20000010100 */
[----:B------:R-:W-:Y:S01]  /*2df0*/  FMUL.FTZ R151, R2, R151 ;  /* 0x0000009702977220 */ /* 0x000fe20000410000 */
[-C--:B-1----:R-:W-:Y:S01]  /*2e00*/  FFMA.FTZ R9, R154, R161.reuse, -R9 ;  /* 0x000000a19a097223 */ /* 0x082fe20000010809 */
[----:B------:R-:W-:Y:S01]  /*2e10*/  FMUL.FTZ R10, R156, R161 ;  /* 0x000000a19c0a7220 */ /* 0x000fe20000410000 */
[----:B------:R-:W-:Y:S01]  /*2e20*/  FMUL.FTZ R169, R136, -R167 ;  /* 0x800000a788a97220 */ /* 0x000fe20000410000 */
[----:B---3--:R-:W-:Y:S02]  /*2e30*/  FMUL.FTZ R8, R156, R11 ;  /* 0x0000000b9c087220 */ /* 0x008fe40000410000 */
[----:B------:R-:W-:Y:S01]  /*2e40*/  FFMA.FTZ R150, R154, R163, R10 ;  /* 0x000000a39a967223 */ /* 0x000fe2000001000a */
[----:B------:R-:W-:Y:S01]  /*2e50*/  @P1 FADD.FTZ R152, R152, R9 ;  /* 0x0000000998981221 */ /* 0x000fe20000010000 */
[----:B------:R-:W-:Y:S01]  /*2e60*/  FFMA.FTZ R162, R134, R165, -R169 ;  /* 0x000000a586a27223 */ /* 0x000fe200000108a9 */
[-C--:B----4-:R-:W-:Y:S01]  /*2e70*/  FFMA.FTZ R161, R154, R159.reuse, R8 ;  /* 0x0000009f9aa17223 */ /* 0x090fe20000010008 */
[C---:B------:R-:W-:Y:S01]  /*2e80*/  FMUL.FTZ R8, R156.reuse, R159 ;  /* 0x0000009f9c087220 */ /* 0x040fe20000410000 */
[----:B------:R-:W-:Y:S01]  /*2e90*/  @P1 FADD.FTZ R153, R153, R150 ;  /* 0x0000009699991221 */ /* 0x000fe20000010000 */
[----:B------:R-:W-:Y:S01]  /*2ea0*/  HADD2.F32 R159, -RZ, R164.H0_H0 ;  /* 0x200000a4ff9f7230 */ /* 0x000fe20000004100 */
[----:B------:R-:W-:Y:S01]  /*2eb0*/  SHFL.UP PT, R152, R152, 0x1, RZ ;  /* 0x0420000098987989 */ /* 0x000fe200000e00ff */
[----:B------:R-:W-:Y:S01]  /*2ec0*/  FSEL R161, R156, R161, !P1 ;  /* 0x000000a19ca17208 */ /* 0x000fe20004800000 */
[----:B------:R-:W-:Y:S01]  /*2ed0*/  @P1 FFMA.FTZ R154, R154, R11, -R8 ;  /* 0x0000000b9a9a1223 */ /* 0x000fe20000010808 */
[----:B------:R-:W-:Y:S01]  /*2ee0*/  FMUL.FTZ R165, R136, -R165 ;  /* 0x800000a588a57220 */ /* 0x000fe20000410000 */
[----:B------:R0:W-:Y:S01]  /*2ef0*/  SHFL.IDX PT, R156, R102, RZ, 0x1f ;  /* 0x00001fff669c7589 */ /* 0x0001e200000e0000 */
[----:B------:R-:W-:Y:S01]  /*2f00*/  FMUL.FTZ R150, R2, R159 ;  /* 0x0000009f02967220 */ /* 0x000fe20000410000 */
[C---:B--2---:R-:W-:Y:S01]  /*2f10*/  FMUL.FTZ R159, R139.reuse, R13 ;  /* 0x0000000d8b9f7220 */ /* 0x044fe20000410000 */
[----:B------:R-:W-:Y:S01]  /*2f20*/  FFMA.FTZ R165, R134, R167, R165 ;  /* 0x000000a786a57223 */ /* 0x000fe200000100a5 */
[----:B------:R-:W1:Y:S01]  /*2f30*/  SHFL.UP PT, R161, R161, 0x1, RZ ;  /* 0x04200000a1a17989 */ /* 0x000e6200000e00ff */
[----:B------:R-:W-:Y:S01]  /*2f40*/  HFMA2.MMA R9, -RZ, RZ, 0, 0 ;  /* 0x00000000ff097435 */ /* 0x000fe200000001ff */
[-C--:B------:R-:W-:Y:S01]  /*2f50*/  FFMA.FTZ R159, R138, R12.reuse, -R159 ;  /* 0x0000000c8a9f7223 */ /* 0x080fe2000001089f */
[----:B------:R-:W-:Y:S01]  /*2f60*/  MOV R8, 0x3f800000 ;  /* 0x3f80000000087802 */ /* 0x000fe20000000f00 */
[----:B------:R-:W2:Y:S01]  /*2f70*/  SHFL.UP PT, R154, R154, 0x1, RZ ;  /* 0x042000009a9a7989 */ /* 0x000ea200000e00ff */
[----:B0-----:R-:W-:Y:S01]  /*2f80*/  FMUL.FTZ R102, R139, -R12 ;  /* 0x8000000c8b667220 */ /* 0x001fe20000410000 */
[----:B------:R-:W-:Y:S01]  /*2f90*/  FMUL.FTZ R163, R136, -R159 ;  /* 0x8000009f88a37220 */ /* 0x000fe20000410000 */
[----:B------:R-:W-:Y:S01]  /*2fa0*/  CS2R R10, SRZ ;  /* 0x00000000000a7805 */ /* 0x000fe2000001ff00 */
[----:B------:R-:W0:Y:S01]  /*2fb0*/  SHFL.UP PT, R153, R153, 0x1, RZ ;  /* 0x0420000099997989 */ /* 0x000e2200000e00ff */
[----:B------:R-:W-:Y:S01]  /*2fc0*/  FFMA.FTZ R103, R138, -R13, R102 ;  /* 0x8000000d8a677223 */ /* 0x000fe20000010066 */
[----:B------:R-:W-:Y:S01]  /*2fd0*/  FADD.FTZ R167, -R150, R165 ;  /* 0x000000a596a77221 */ /* 0x000fe20000010100 */
[----:B------:R-:W-:Y:S01]  /*2fe0*/  @!P0 LEA R160, R120, R81, 0x4 ;  /* 0x0000005178a08211 */ /* 0x000fe200078e20ff */
[----:B------:R-:W-:Y:S01]  /*2ff0*/  FADD.FTZ R165, R151, R162 ;  /* 0x000000a297a57221 */ /* 0x000fe20000010000 */
[-C--:B------:R-:W-:Y:S01]  /*3000*/  FMUL.FTZ R102, R136, -R103.reuse ;  /* 0x8000006788667220 */ /* 0x080fe20000410000 */
[----:B------:R-:W-:Y:S01]  /*3010*/  FFMA.FTZ R163, R134, R103, R163 ;  /* 0x0000006786a37223 */ /* 0x000fe200000100a3 */
[----:B------:R-:W-:Y:S01]  /*3020*/  FMUL.FTZ R169, R132, -R167 ;  /* 0x800000a784a97220 */ /* 0x000fe20000410000 */
[----:B------:R3:W4:Y:S01]  /*3030*/  @!P0 LDS.128 R8, [R160+0x21b0] ;  /* 0x0021b000a0088984 */ /* 0x0007220000000c00 */
[----:B------:R-:W-:Y:S01]  /*3040*/  FFMA.FTZ R159, R134, R159, -R102 ;  /* 0x0000009f869f7223 */ /* 0x000fe20000010866 */
[----:B------:R-:W-:Y:S01]  /*3050*/  ISETP.NE.AND P0, PT, R155, 0x1f, PT ;  /* 0x0000001f9b00780c */ /* 0x000fe20003f05270 */
[-C--:B------:R-:W-:Y:S01]  /*3060*/  FFMA.FTZ R162, R130, R165.reuse, -R169 ;  /* 0x000000a582a27223 */ /* 0x080fe200000108a9 */
[C---:B-1----:R-:W-:Y:S01]  /*3070*/  FMUL.FTZ R103, R161.reuse, R156 ;  /* 0x0000009ca1677220 */ /* 0x042fe20000410000 */
[-C--:B------:R-:W-:Y:S01]  /*3080*/  FMUL.FTZ R161, R161, R158.reuse ;  /* 0x0000009ea1a17220 */ /* 0x080fe20000410000 */
[C---:B---3--:R-:W-:Y:S01]  /*3090*/  FMUL.FTZ R160, R132.reuse, -R165 ;  /* 0x800000a584a07220 */ /* 0x048fe20000410000 */
[----:B------:R-:W-:Y:S01]  /*30a0*/  FMUL.FTZ R165, R132, -R163 ;  /* 0x800000a384a57220 */ /* 0x000fe20000410000 */
[C---:B--2---:R-:W-:Y:S01]  /*30b0*/  FFMA.FTZ R102, R154.reuse, R158, R103 ;  /* 0x0000009e9a667223 */ /* 0x044fe20000010067 */
[----:B------:R-:W-:Y:S01]  /*30c0*/  FFMA.FTZ R161, R154, R156, -R161 ;  /* 0x0000009c9aa17223 */ /* 0x000fe200000108a1 */
[----:B------:R-:W-:Y:S01]  /*30d0*/  FFMA.FTZ R167, R130, R167, R160 ;  /* 0x000000a782a77223 */ /* 0x000fe200000100a0 */
[----:B------:R-:W-:Y:S01]  /*30e0*/  FMUL.FTZ R160, R132, -R159 ;  /* 0x8000009f84a07220 */ /* 0x000fe20000410000 */
[----:B0-----:R-:W-:Y:S01]  /*30f0*/  @P3 FADD.FTZ R158, R153, R102 ;  /* 0x00000066999e3221 */ /* 0x001fe20000010000 */
[----:B------:R-:W-:-:S02]  /*3100*/  HADD2.F32 R153, -RZ, R166.H0_H0 ;  /* 0x200000a6ff997230 */ /* 0x000fc40000004100 */
[----:B------:R-:W-:Y:S01]  /*3110*/  @P3 FADD.FTZ R156, R152, R161 ;  /* 0x000000a1989c3221 */ /* 0x000fe20000010000 */
[----:B------:R-:W-:Y:S01]  /*3120*/  FMUL.FTZ R103, R0, R157 ;  /* 0x0000009d00677220 */ /* 0x000fe20000410000 */
[----:B------:R-:W-:Y:S01]  /*3130*/  FFMA.FTZ R165, R130, R159, -R165 ;  /* 0x0000009f82a57223 */ /* 0x000fe200000108a5 */
[C---:B------:R-:W-:Y:S01]  /*3140*/  FMUL.FTZ R159, R71.reuse, R158 ;  /* 0x0000009e479f7220 */ /* 0x040fe20000410000 */
[----:B------:R-:W-:Y:S01]  /*3150*/  FMUL.FTZ R102, R0, R153 ;  /* 0x0000009900667220 */ /* 0x000fe20000410000 */
        /* <DEDUP_REMOVED lines=22> */
.L_x_18814:
[----:B------:R-:W-:Y:S05]  /*32c0*/  BSYNC B0 ;  /* 0x0000000000007941 */ /* 0x000fea0003800000 */
.L_x_18813:
[----:B------:R-:W-:Y:S01]  /*32d0*/  ISETP.GT.U32.AND P0, PT, R155, 0x1d, PT ;  /* 0x0000001d9b00780c */ /* 0x000fe20003f04070 */
[----:B------:R-:W-:Y:S01]  /*32e0*/  FADD.FTZ R141, R141, R156 ;  /* 0x0000009c8d8d7221 */ /* 0x000fe20000010000 */
[----:B------:R-:W-:Y:S01]  /*32f0*/  FADD.FTZ R143, R143, R70 ;  /* 0x000000468f8f7221 */ /* 0x000fe20000010000 */
[----:B--2---:R2:W4:Y:S01]  /*3300*/  SHFL.DOWN PT, R157, R165, 0x2, 0x1f ;  /* 0x08401f00a59d7f89 */ /* 0x00452200000e0000 */
[----:B------:R-:W-:Y:S01]  /*3310*/  BSSY B0, `(.L_x_18815) ;  /* 0x0000017000007945 */ /* 0x000fe20003800000 */
[C---:B------:R-:W-:Y:S01]  /*3320*/  FMUL.FTZ R70, R132.reuse, R141 ;  /* 0x0000008d84467220 */ /* 0x040fe20000410000 */
[-C--:B---3--:R-:W-:Y:S01]  /*3330*/  FMUL.FTZ R71, R132, R143.reuse ;  /* 0x0000008f84477220 */ /* 0x088fe20000410000 */
[----:B0-----:R2:W0:Y:S01]  /*3340*/  SHFL.DOWN PT, R159, R160, 0x2, 0x1f ;  /* 0x08401f00a09f7f89 */ /* 0x00142200000e0000 */
[C---:B------:R-:W-:Y:S01]  /*3350*/  ISETP.GT.U32.AND P1, PT, R155.reuse, 0x1b, PT ;  /* 0x0000001b9b00780c */ /* 0x040fe20003f24070 */
[C---:B------:R-:W-:Y:S01]  /*3360*/  FFMA.FTZ R70, R130.reuse, R143, R70 ;  /* 0x0000008f82467223 */ /* 0x040fe20000010046 */
[C---:B------:R-:W-:Y:S01]  /*3370*/  ISETP.GT.U32.AND P2, PT, R155.reuse, 0x17, PT ;  /* 0x000000179b00780c */ /* 0x040fe20003f44070 */
[----:B-1----:R2:W1:Y:S01]  /*3380*/  SHFL.DOWN PT, R153, R162, 0x2, 0x1f ;  /* 0x08401f00a2997f89 */ /* 0x00246200000e0000 */
[----:B------:R-:W-:Y:S01]  /*3390*/  ISETP.GT.U32.AND P3, PT, R155, 0xf, PT ;  /* 0x0000000f9b00780c */ /* 0x000fe20003f64070 */
[----:B------:R-:W-:-:S02]  /*33a0*/  FFMA.FTZ R71, R130, R141, -R71 ;  /* 0x0000008d82477223 */ /* 0x000fc40000010847 */
[----:B------:R2:W3:Y:S01]  /*33b0*/  SHFL.DOWN PT, R161, R167, 0x2, 0x1f ;  /* 0x08401f00a7a17f89 */ /* 0x0004e200000e0000 */
[----:B------:R-:W-:Y:S09]  /*33c0*/  @P0 BRA `(.L_x_18816) ;  /* 0x00000000002c0947 */ /* 0x000ff20003800000 */
[C---:B0-----:R-:W-:Y:S01]  /*33d0*/  FMUL.FTZ R152, R160.reuse, R159 ;  /* 0x0000009fa0987220 */ /* 0x041fe20000410000 */
[C---:B---3--:R-:W-:Y:S01]  /*33e0*/  FMUL.FTZ R154, R160.reuse, R161 ;  /* 0x000000a1a09a7220 */ /* 0x048fe20000410000 */
[C---:B-1----:R-:W-:Y:S01]  /*33f0*/  FMUL.FTZ R156, R160.reuse, R153 ;  /* 0x00000099a09c7220 */ /* 0x042fe20000410000 */
        /* <DEDUP_REMOVED lines=8> */
.L_x_18816:
[----:B------:R-:W-:Y:S05]  /*3480*/  BSYNC B0 ;  /* 0x0000000000007941 */ /* 0x000fea0003800000 */
.L_x_18815:
[C---:B-1----:R-:W-:Y:S01]  /*3490*/  FFMA.FTZ R153, R118.reuse, R145, R71 ;  /* 0x0000009176997223 */ /* 0x042fe20000010047 */
[----:B------:R-:W-:Y:S01]  /*34a0*/  FFMA.FTZ R145, R118, R127, R70 ;  /* 0x0000007f76917223 */ /* 0x000fe20000010046 */
[----:B----4-:R1:W4:Y:S01]  /*34b0*/  SHFL.DOWN PT, R157, R160, 0x4, 0x1f ;  /* 0x08801f00a09d7f89 */ /* 0x01032200000e0000 */
[----:B------:R-:W-:Y:S03]  /*34c0*/  BSSY B0, `(.L_x_18817) ;  /* 0x0000010000007945 */ /* 0x000fe60003800000 */
[----:B------:R1:W1:Y:S04]  /*34d0*/  SHFL.DOWN PT, R127, R165, 0x4, 0x1f ;  /* 0x08801f00a57f7f89 */ /* 0x00026800000e0000 */
[----:B------:R1:W1:Y:S04]  /*34e0*/  SHFL.DOWN PT, R71, R162, 0x4, 0x1f ;  /* 0x08801f00a2477f89 */ /* 0x00026800000e0000 */
[----:B0-----:R0:W0:Y:S01]  /*34f0*/  SHFL.DOWN PT, R159, R167, 0x4, 0x1f ;  /* 0x08801f00a79f7f89 */ /* 0x00102200000e0000 */
[----:B------:R-:W-:Y:S05]  /*3500*/  @P1 BRA `(.L_x_18818) ;  /* 0x00000000002c1947 */ /* 0x000fea0003800000 */
[C---:B----4-:R-:W-:Y:S01]  /*3510*/  FMUL.FTZ R70, R160.reuse, R157 ;  /* 0x0000009da0467220 */ /* 0x050fe20000410000 */
[C---:B0-----:R-:W-:Y:S01]  /*3520*/  FMUL.FTZ R118, R160.reuse, R159 ;  /* 0x0000009fa0767220 */ /* 0x041fe20000410000 */
[C---:B-1----:R-:W-:Y:S01]  /*3530*/  FMUL.FTZ R152, R160.reuse, R71 ;  /* 0x00000047a0987220 */ /* 0x042fe20000410000 */
        /* <DEDUP_REMOVED lines=8> */
.L_x_18818:
[----:B------:R-:W-:Y:S05]  /*35c0*/  BSYNC B0 ;  /* 0x0000000000007941 */ /* 0x000fea0003800000 */
.L_x_18817:
[----:B----4-:R4:W2:Y:S01]  /*35d0*/  SHFL.DOWN PT, R157, R165, 0x8, 0x1f ;  /* 0x09001f00a59d7f89 */ /* 0x0108a200000e0000 */
[----:B------:R-:W-:Y:S01]  /*35e0*/  BSSY B0, `(.L_x_18819) ;  /* 0x0000011000007945 */ /* 0x000fe20003800000 */
[----:B-1----:R-:W-:Y:S02]  /*35f0*/  FMUL.FTZ R71, R136, R153 ;  /* 0x0000009988477220 */ /* 0x002fe40000410000 */
[----:B0-----:R4:W0:Y:S04]  /*3600*/  SHFL.DOWN PT, R159, R160, 0x8, 0x1f ;  /* 0x09001f00a09f7f89 */ /* 0x00182800000e0000 */
[----:B------:R4:W1:Y:S04]  /*3610*/  SHFL.DOWN PT, R127, R162, 0x8, 0x1f ;  /* 0x09001f00a27f7f89 */ /* 0x00086800000e0000 */
[----:B---3--:R4:W3:Y:S01]  /*3620*/  SHFL.DOWN PT, R161, R167, 0x8, 0x1f ;  /* 0x09001f00a7a17f89 */ /* 0x0088e200000e0000 */
[----:B------:R-:W-:Y:S05]  /*3630*/  @P2 BRA `(.L_x_18820) ;  /* 0x00000000002c2947 */ /* 0x000fea0003800000 */
        /* <DEDUP_REMOVED lines=11> */
.L_x_18820:
[----:B------:R-:W-:Y:S05]  /*36f0*/  BSYNC B0 ;  /* 0x0000000000007941 */ /* 0x000fea0003800000 */
.L_x_18819:
[----:B------:R-:W-:Y:S01]  /*3700*/  FFMA.FTZ R70, R134, R145, R71 ;  /* 0x0000009186467223 */ /* 0x000fe20000010047 */
[----:B-1----:R1:W1:Y:S01]  /*3710*/  SHFL.DOWN PT, R127, R165, 0x10, 0x1f ;  /* 0x0a001f00a57f7f89 */ /* 0x00226200000e0000 */
[----:B------:R-:W-:Y:S03]  /*3720*/  BSSY B0, `(.L_x_18821) ;  /* 0x0000010000007945 */ /* 0x000fe60003800000 */
[----:B--2---:R2:W1:Y:S04]  /*3730*/  SHFL.DOWN PT, R157, R160, 0x10, 0x1f ;  /* 0x0a001f00a09d7f89 */ /* 0x00446800000e0000 */
        /* <DEDUP_REMOVED lines=14> */
.L_x_18822:
[----:B------:R-:W-:Y:S05]  /*3820*/  BSYNC B0 ;  /* 0x0000000000007941 */ /* 0x000fea0003800000 */
.L_x_18821:
[----:B------:R-:W-:Y:S01]  /*3830*/  SHFL.DOWN PT, R156, R160, 0x1, 0x1f ;  /* 0x08201f00a09c7f89 */ /* 0x000fe200000e0000 */
[----:B-1----:R-:W-:Y:S01]  /*3840*/  FMUL.FTZ R71, R136, R145 ;  /* 0x0000009188477220 */ /* 0x002fe20000410000 */
[----:B------:R-:W-:Y:S01]  /*3850*/  ISETP.NE.AND P0, PT, R79, 0x1f, PT ;  /* 0x0000001f4f00780c */ /* 0x000fe20003f05270 */
[----:B------:R-:W-:Y:S01]  /*3860*/  FFMA.FTZ R140, R117, R140, R70 ;  /* 0x0000008c758c7223 */ /* 0x000fe20000010046 */
[----:B------:R-:W1:Y:S01]  /*3870*/  SHFL.IDX PT, R127, R10, RZ, 0x1f ;  /* 0x00001fff0a7f7589 */ /* 0x000e6200000e0000 */
[----:B------:R-:W-:Y:S01]  /*3880*/  FFMA.FTZ R152, R134, R153, -R71 ;  /* 0x0000009986987223 */ /* 0x000fe20000010847 */
[----:B------:R-:W-:Y:S01]  /*3890*/  ISETP.NE.AND P1, PT, R79, RZ, PT ;  /* 0x000000ff4f00720c */ /* 0x000fe20003f25270 */
[----:B------:R-:W-:Y:S01]  /*38a0*/  FMUL.FTZ R71, R139, R140 ;  /* 0x0000008c8b477220 */ /* 0x000fe20000410000 */
[----:B------:R-:W5:Y:S01]  /*38b0*/  SHFL.IDX PT, R154, R11, RZ, 0x1f ;  /* 0x00001fff0b9a7589 */ /* 0x000f6200000e0000 */
[----:B------:R-:W-:Y:S01]  /*38c0*/  FFMA.FTZ R152, R117, R14, R152 ;  /* 0x0000000e75987223 */ /* 0x000fe20000010098 */
[----:B------:R-:W-:Y:S02]  /*38d0*/  BSSY B0, `(.L_x_18823) ;  /* 0x00000c4000007945 */ /* 0x000fe40003800000 */
[----:B------:R-:W2:Y:S01]  /*38e0*/  SHFL.DOWN PT, R158, R165, 0x1, 0x1f ;  /* 0x08201f00a59e7f89 */ /* 0x000ea200000e0000 */
[CC--:B------:R-:W-:Y:S01]  /*38f0*/  FFMA.FTZ R14, R138.reuse, R152.reuse, -R71 ;  /* 0x000000988a0e7223 */ /* 0x0c0fe20000010847 */
[-C--:B------:R-:W-:Y:S01]  /*3900*/  FMUL.FTZ R71, R139, R152.reuse ;  /* 0x000000988b477220 */ /* 0x080fe20000410000 */
[----:B------:R-:W-:Y:S01]  /*3910*/  FMUL.FTZ R171, R3, R152 ;  /* 0x0000009803ab7220 */ /* 0x000fe20000410000 */
[----:B------:R-:W3:Y:S01]  /*3920*/  SHFL.DOWN PT, R164, R167, 0x1, 0x1f ;  /* 0x08201f00a7a47f89 */ /* 0x000ee200000e0000 */
[----:B------:R-:W-:Y:S01]  /*3930*/  FFMA.FTZ R144, R115, R144, R14 ;  /* 0x0000009073907223 */ /* 0x000fe2000001000e */
[----:B------:R-:W-:-:S02]  /*3940*/  FFMA.FTZ R14, R138, R140, R71 ;  /* 0x0000008c8a0e7223 */ /* 0x000fc40000010047 */
[----:B------:R-:W4:Y:S01]  /*3950*/  SHFL.IDX PT, R118, R160, RZ, 0x1f ;  /* 0x00001fffa0767589 */ /* 0x000f2200000e0000 */
[----:B------:R-:W-:Y:S01]  /*3960*/  FMUL.FTZ R173, R4, R144 ;  /* 0x0000009004ad7220 */ /* 0x000fe20000410000 */
[----:B------:R-:W-:Y:S02]  /*3970*/  FFMA.FTZ R142, R115, R142, R14 ;  /* 0x0000008e738e7223 */ /* 0x000fe4000001000e */
[----:B0-----:R-:W0:Y:S04]  /*3980*/  SHFL.DOWN PT, R159, R162, 0x1, 0x1f ;  /* 0x08201f00a29f7f89 */ /* 0x001e2800000e0000 */
[----:B------:R-:W0:Y:S01]  /*3990*/  SHFL.IDX PT, R70, R165, RZ, 0x1f ;  /* 0x00001fffa5467589 */ /* 0x000e2200000e0000 */
[----:B-1----:R-:W-:-:S03]  /*39a0*/  @P0 FMUL.FTZ R157, R156, R127 ;  /* 0x0000007f9c9d0220 */ /* 0x002fc60000410000 */
[----:B------:R-:W1:Y:S01]  /*39b0*/  SHFL.IDX PT, R117, R167, RZ, 0x1f ;  /* 0x00001fffa7757589 */ /* 0x000e6200000e0000 */
[----:B-----5:R-:W-:-:S03]  /*39c0*/  @P0 FMUL.FTZ R156, R156, R154 ;  /* 0x0000009a9c9c0220 */ /* 0x020fc60000410000 */
[----:B------:R-:W5:Y:S01]  /*39d0*/  SHFL.IDX PT, R71, R162, RZ, 0x1f ;  /* 0x00001fffa2477589 */ /* 0x000f6200000e0000 */
[C---:B--2---:R-:W-:Y:S01]  /*39e0*/  @P0 FFMA.FTZ R157, R158.reuse, R154, R157 ;  /* 0x0000009a9e9d0223 */ /* 0x044fe2000001009d */
[----:B------:R-:W-:-:S03]  /*39f0*/  @P0 FFMA.FTZ R156, R158, R127, -R156 ;  /* 0x0000007f9e9c0223 */ /* 0x000fc6000001089c */
[----:B---3--:R-:W-:Y:S01]  /*3a00*/  @P0 FADD.FTZ R154, R164, R157 ;  /* 0x0000009da49a0221 */ /* 0x008fe20000010000 */
[C---:B----4-:R-:W-:Y:S01]  /*3a10*/  FMUL.FTZ R115, R118.reuse, R11 ;  /* 0x0000000b76737220 */ /* 0x050fe20000410000 */
[-C--:B------:R-:W-:Y:S01]  /*3a20*/  FMUL.FTZ R14, R118, R10.reuse ;  /* 0x0000000a760e7220 */ /* 0x080fe20000410000 */
[----:B0-----:R-:W-:Y:S01]  /*3a30*/  @P0 FADD.FTZ R127, R159, R156 ;  /* 0x0000009c9f7f0221 */ /* 0x001fe20000010000 */
[-C--:B------:R-:W-:Y:S01]  /*3a40*/  FMUL.FTZ R156, R154, -R13.reuse ;  /* 0x8000000d9a9c7220 */ /* 0x080fe20000410000 */
[C---:B------:R-:W-:Y:S02]  /*3a50*/  FFMA.FTZ R10, R70.reuse, R10, -R115 ;  /* 0x0000000a460a7223 */ /* 0x040fe40000010873 */
[C---:B------:R-:W-:Y:S01]  /*3a60*/  FMUL.FTZ R13, R127.reuse, -R13 ;  /* 0x8000000d7f0d7220 */ /* 0x040fe20000410000 */
[----:B------:R-:W-:Y:S01]  /*3a70*/  SHF.R.U32.HI R115, RZ, 0x10, R61 ;  /* 0x00000010ff737819 */ /* 0x000fe2000001163d */
[-C--:B------:R-:W-:Y:S01]  /*3a80*/  FFMA.FTZ R156, R127, R12.reuse, -R156 ;  /* 0x0000000c7f9c7223 */ /* 0x080fe2000001089c */
[----:B------:R-:W-:Y:S01]  /*3a90*/  FFMA.FTZ R14, R70, R11, R14 ;  /* 0x0000000b460e7223 */ /* 0x000fe2000001000e */
[----:B------:R-:W-:Y:S01]  /*3aa0*/  FMUL.FTZ R11, R118, R9 ;  /* 0x00000009760b7220 */ /* 0x000fe20000410000 */
[----:B------:R-:W-:Y:S01]  /*3ab0*/  FFMA.FTZ R12, R154, R12, R13 ;  /* 0x0000000c9a0c7223 */ /* 0x000fe2000001000d */
[----:B------:R-:W-:Y:S01]  /*3ac0*/  FADD.FTZ R149, R149, R156 ;  /* 0x0000009c95957221 */ /* 0x000fe20000010000 */
[----:B------:R-:W-:-:S02]  /*3ad0*/  HADD2.F32 R115, -RZ, R115.H0_H0 ;  /* 0x20000073ff737230 */ /* 0x000fc40000004100 */
[-C--:B------:R-:W-:Y:S01]  /*3ae0*/  FMUL.FTZ R118, R118, R8.reuse ;  /* 0x0000000876767220 */ /* 0x080fe20000410000 */
[----:B------:R-:W-:Y:S01]  /*3af0*/  FFMA.FTZ R8, R70, R8, -R11 ;  /* 0x0000000846087223 */ /* 0x000fe2000001080b */
[----:B------:R-:W-:Y:S01]  /*3b00*/  FADD.FTZ R147, -R147, R12 ;  /* 0x0000000c93937221 */ /* 0x000fe20000010100 */
[----:B-1----:R-:W-:Y:S01]  /*3b10*/  FADD.FTZ R11, R117, R14 ;  /* 0x0000000e750b7221 */ /* 0x002fe20000010000 */
[----:B------:R-:W-:Y:S01]  /*3b20*/  FMUL.FTZ R12, R139, -R149 ;  /* 0x800000958b0c7220 */ /* 0x000fe20000410000 */
[----:B------:R-:W-:Y:S01]  /*3b30*/  FMUL.FTZ R14, R115, R116 ;  /* 0x00000074730e7220 */ /* 0x000fe20000410000 */
[----:B-----5:R-:W-:Y:S01]  /*3b40*/  FADD.FTZ R10, R71, R10 ;  /* 0x0000000a470a7221 */ /* 0x020fe20000010000 */
[-C--:B------:R-:W-:Y:S01]  /*3b50*/  FMUL.FTZ R13, R139, -R147.reuse ;  /* 0x800000938b0d7220 */ /* 0x080fe20000410000 */
[----:B------:R-:W-:Y:S01]  /*3b60*/  FFMA.FTZ R71, R138, R147, R12 ;  /* 0x000000938a477223 */ /* 0x000fe2000001000c */
[----:B------:R-:W-:Y:S01]  /*3b70*/  FFMA.FTZ R12, R137, -R14, R142 ;  /* 0x8000000e890c7223 */ /* 0x000fe2000001008e */
[-C--:B------:R-:W-:Y:S01]  /*3b80*/  FMUL.FTZ R127, R147, R116.reuse ;  /* 0x00000074937f7220 */ /* 0x080fe20000410000 */
[----:B------:R-:W-:Y:S01]  /*3b90*/  FFMA.FTZ R9, R70, R9, R118 ;  /* 0x0000000946097223 */ /* 0x000fe20000010076 */
[----:B------:R-:W-:Y:S01]  /*3ba0*/  @!P1 LEA R70, R120, R81, 0x4 ;  /* 0x0000005178469211 */ /* 0x000fe200078e20ff */
[----:B------:R-:W-:Y:S01]  /*3bb0*/  FFMA.FTZ R13, R138, R149, -R13 ;  /* 0x000000958a0d7223 */ /* 0x000fe2000001080d */
[----:B------:R-:W-:Y:S01]  /*3bc0*/  FMUL.FTZ R117, R149, R116 ;  /* 0x0000007495757220 */ /* 0x000fe20000410000 */
[----:B------:R-:W-:Y:S01]  /*3bd0*/  FFMA.FTZ R14, R15, -R14, R144 ;  /* 0x8000000e0f0e7223 */ /* 0x000fe20000010090 */
[----:B------:R-:W-:Y:S01]  /*3be0*/  FMUL.FTZ R139, R12, R127 ;  /* 0x0000007f0c8b7220 */ /* 0x000fe20000410000 */
[----:B------:R-:W-:Y:S01]  /*3bf0*/  FADD.FTZ R71, -R146, R71 ;  /* 0x0000004792477221 */ /* 0x000fe20000010100 */
[----:B------:R-:W-:Y:S01]  /*3c00*/  FADD.FTZ R13, R148, R13 ;  /* 0x0000000d940d7221 */ /* 0x000fe20000010000 */
[----:B------:R0:W-:Y:S01]  /*3c10*/  @!P1 STS.128 [R70+0x21b0], R8 ;  /* 0x0021b00846009388 */ /* 0x0001e20000000c00 */
[-C--:B------:R-:W-:Y:S01]  /*3c20*/  FMUL.FTZ R148, R12, R117.reuse ;  /* 0x000000750c947220 */ /* 0x080fe20000410000 */
[-C--:B------:R-:W-:Y:S01]  /*3c30*/  FMUL.FTZ R157, R115, R117.reuse ;  /* 0x00000075739d7220 */ /* 0x080fe20000410000 */
[----:B------:R-:W-:Y:S01]  /*3c40*/  FFMA.FTZ R146, R14, R117, R139 ;  /* 0x000000750e927223 */ /* 0x000fe2000001008b */
[----:B------:R-:W-:-:S02]  /*3c50*/  HADD2.F32 R117, -RZ, R61.H0_H0 ;  /* 0x2000003dff757230 */ /* 0x000fc40000004100 */
[-C--:B------:R-:W-:Y:S01]  /*3c60*/  FFMA.FTZ R148, R14, R127.reuse, -R148 ;  /* 0x0000007f0e947223 */ /* 0x080fe20000010894 */
[----:B------:R-:W-:Y:S01]  /*3c70*/  FMUL.FTZ R139, R115, R127 ;  /* 0x0000007f738b7220 */ /* 0x000fe20000410000 */
[----:B------:R-:W-:Y:S01]  /*3c80*/  FMUL.FTZ R118, R71, R114 ;  /* 0x0000007247767220 */ /* 0x000fe20000410000 */
[----:B------:R1:W-:Y:S01]  /*3c90*/  STS [R82+0x18], R157 ;  /* 0x0000189d52007388 */ /* 0x0003e20000000800 */
[----:B------:R-:W-:Y:S02]  /*3ca0*/  IADD3 R138, R79, 0x20, RZ ;  /* 0x000000204f8a7810 */ /* 0x000fe40007ffe0ff */
[C---:B------:R-:W-:Y:S01]  /*3cb0*/  FMUL.FTZ R165, R117.reuse, R118 ;  /* 0x0000007675a57220 */ /* 0x040fe20000410000 */
[----:B------:R2:W-:Y:S01]  /*3cc0*/  STS [R82+0x1c], R139 ;  /* 0x00001c8b52007388 */ /* 0x0005e20000000800 */
[----:B------:R-:W-:Y:S01]  /*3cd0*/  LEA.HI.SX32 R138, R138, R79, 0x1b ;  /* 0x0000004f8a8a7211 */ /* 0x000fe200078fdaff */
[C---:B0-----:R-:W-:Y:S01]  /*3ce0*/  FMUL.FTZ R9, R136.reuse, -R71 ;  /* 0x8000004788097220 */ /* 0x041fe20000410000 */
[----:B------:R-:W-:Y:S01]  /*3cf0*/  FMUL.FTZ R70, R117, R114 ;  /* 0x0000007275467220 */ /* 0x000fe20000410000 */
[-C--:B------:R-:W-:Y:S01]  /*3d00*/  FMUL.FTZ R136, R136, -R13.reuse ;  /* 0x8000000d88887220 */ /* 0x080fe20000410000 */
[----:B------:R-:W-:Y:S01]  /*3d10*/  STS [R82+0x14], R165 ;  /* 0x000014a552007388 */ /* 0x000fe20000000800 */
[C---:B------:R-:W-:Y:S01]  /*3d20*/  FFMA.FTZ R10, R134.reuse, R13, -R9 ;  /* 0x0000000d860a7223 */ /* 0x040fe20000010809 */
[-C--:B------:R-:W-:Y:S01]  /*3d30*/  FFMA.FTZ R8, R135, -R70.reuse, R140 ;  /* 0x8000004687087223 */ /* 0x080fe2000001008c */
[----:B------:R-:W-:Y:S01]  /*3d40*/  FFMA.FTZ R11, R134, R71, R136 ;  /* 0x00000047860b7223 */ /* 0x000fe20000010088 */
[----:B------:R-:W-:Y:S01]  /*3d50*/  FFMA.FTZ R9, R133, -R70, R152 ;  /* 0x8000004685097223 */ /* 0x000fe20000010098 */
[----:B------:R-:W-:Y:S01]  /*3d60*/  FADD.FTZ R151, R151, R10 ;  /* 0x0000000a97977221 */ /* 0x000fe20000010000 */
[----:B------:R-:W-:Y:S01]  /*3d70*/  FMUL.FTZ R10, R13, R114 ;  /* 0x000000720d0a7220 */ /* 0x000fe20000410000 */
[----:B------:R-:W-:Y:S01]  /*3d80*/  SHF.R.U64 R134, R60, 0x10, R61 ;  /* 0x000000103c867819 */ /* 0x000fe2000000123d */
[----:B------:R-:W-:Y:S01]  /*3d90*/  FMUL.FTZ R70, R8, R118 ;  /* 0x0000007608467220 */ /* 0x000fe20000410000 */
[----:B------:R-:W-:Y:S01]  /*3da0*/  FADD.FTZ R11, -R150, R11 ;  /* 0x0000000b960b7221 */ /* 0x000fe20000010100 */
[-C--:B------:R-:W-:Y:S01]  /*3db0*/  FMUL.FTZ R127, R8, R10.reuse ;  /* 0x0000000a087f7220 */ /* 0x080fe20000410000 */
[-C--:B------:R-:W-:Y:S01]  /*3dc0*/  FMUL.FTZ R161, R117, R10.reuse ;  /* 0x0000000a75a17220 */ /* 0x080fe20000410000 */
[----:B------:R-:W-:Y:S01]  /*3dd0*/  FFMA.FTZ R169, R9, R10, R70 ;  /* 0x0000000a09a97223 */ /* 0x000fe20000010046 */
[----:B------:R-:W-:Y:S01]  /*3de0*/  FMUL.FTZ R159, R11, R113 ;  /* 0x000000710b9f7220 */ /* 0x000fe20000410000 */
[----:B------:R-:W-:Y:S01]  /*3df0*/  FFMA.FTZ R154, R9, R118, -R127 ;  /* 0x00000076099a7223 */ /* 0x000fe2000001087f */
[----:B------:R-:W-:-:S02]  /*3e00*/  HADD2.F32 R118, -RZ, R134.H0_H0 ;  /* 0x20000086ff767230 */ /* 0x000fc40000004100 */
[C---:B------:R-:W-:Y:S01]  /*3e10*/  FMUL.FTZ R127, R132.reuse, -R11 ;  /* 0x8000000b847f7220 */ /* 0x040fe20000410000 */
[----:B------:R-:W-:Y:S01]  /*3e20*/  FMUL.FTZ R132, R132, -R151 ;  /* 0x8000009784847220 */ /* 0x000fe20000410000 */
[----:B------:R0:W-:Y:S01]  /*3e30*/  STS [R82+0x10], R161 ;  /* 0x000010a152007388 */ /* 0x0001e20000000800 */
[-C--:B-1----:R-:W-:Y:S01]  /*3e40*/  FMUL.FTZ R157, R151, R113.reuse ;  /* 0x00000071979d7220 */ /* 0x082fe20000410000 */
[----:B------:R-:W-:Y:S01]  /*3e50*/  FMUL.FTZ R70, R118, R113 ;  /* 0x0000007176467220 */ /* 0x000fe20000410000 */
[C---:B------:R-:W-:Y:S01]  /*3e60*/  FFMA.FTZ R10, R130.reuse, R151, -R127 ;  /* 0x00000097820a7223 */ /* 0x040fe2000001087f */
[----:B--2---:R-:W-:Y:S01]  /*3e70*/  FFMA.FTZ R139, R130, R11, R132 ;  /* 0x0000000b828b7223 */ /* 0x004fe20000010084 */
[----:B------:R-:W-:Y:S02]  /*3e80*/  HADD2.F32 R127, -RZ, R60.H0_H0 ;  /* 0x2000003cff7f7230 */ /* 0x000fe40000004100 */
[-C--:B------:R-:W-:Y:S01]  /*3e90*/  FFMA.FTZ R132, R124, -R70.reuse, R145 ;  /* 0x800000467c847223 */ /* 0x080fe20000010091 */
[----:B------:R-:W-:Y:S01]  /*3ea0*/  FADD.FTZ R103, R103, R10 ;  /* 0x0000000a67677221 */ /* 0x000fe20000010000 */
[----:B------:R-:W-:Y:S01]  /*3eb0*/  FFMA.FTZ R10, R126, -R70, R153 ;  /* 0x800000467e0a7223 */ /* 0x000fe20000010099 */
[----:B------:R-:W-:Y:S01]  /*3ec0*/  FADD.FTZ R130, -R102, R139 ;  /* 0x0000008b66827221 */ /* 0x000fe20000010100 */
[----:B0-----:R-:W-:Y:S01]  /*3ed0*/  FMUL.FTZ R161, R132, R159 ;  /* 0x0000009f84a17220 */ /* 0x001fe20000410000 */
[-C--:B------:R-:W-:Y:S01]  /*3ee0*/  FMUL.FTZ R163, R118, R157.reuse ;  /* 0x0000009d76a37220 */ /* 0x080fe20000410000 */
[-C--:B------:R-:W-:Y:S01]  /*3ef0*/  FMUL.FTZ R134, R127, R112.reuse ;  /* 0x000000707f867220 */ /* 0x080fe20000410000 */
[-C--:B------:R-:W-:Y:S01]  /*3f00*/  FMUL.FTZ R139, R103, R112.reuse ;  /* 0x00000070678b7220 */ /* 0x080fe20000410000 */
[-C--:B------:R-:W-:Y:S01]  /*3f10*/  FFMA.FTZ R136, R10, R157.reuse, R161 ;  /* 0x0000009d0a887223 */ /* 0x080fe200000100a1 */
[----:B------:R-:W-:Y:S01]  /*3f20*/  FMUL.FTZ R161, R132, R157 ;  /* 0x0000009d84a17220 */ /* 0x000fe20000410000 */
[----:B------:R-:W-:Y:S01]  /*3f30*/  FMUL.FTZ R157, R130, R112 ;  /* 0x00000070829d7220 */ /* 0x000fe20000410000 */
[----:B------:R0:W-:Y:S01]  /*3f40*/  STS [R82+0x8], R163 ;  /* 0x000008a352007388 */ /* 0x0001e20000000800 */
[-C--:B------:R-:W-:Y:S01]  /*3f50*/  FFMA.FTZ R102, R131, -R134.reuse, R143 ;  /* 0x8000008683667223 */ /* 0x080fe2000001008f */
[-C--:B------:R-:W-:Y:S01]  /*3f60*/  FFMA.FTZ R165, R10, R159.reuse, -R161 ;  /* 0x0000009f0aa57223 */ /* 0x080fe200000108a1 */
[----:B------:R-:W-:Y:S01]  /*3f70*/  FMUL.FTZ R167, R118, R159 ;  /* 0x0000009f76a77220 */ /* 0x000fe20000410000 */
[----:B------:R-:W-:Y:S01]  /*3f80*/  FMUL.FTZ R161, R127, R139 ;  /* 0x0000008b7fa17220 */ /* 0x000fe20000410000 */
[----:B------:R-:W-:Y:S01]  /*3f90*/  FFMA.FTZ R70, R129, -R134, R141 ;  /* 0x8000008681467223 */ /* 0x000fe2000001008d */
[C---:B------:R-:W-:Y:S01]  /*3fa0*/  FMUL.FTZ R159, R102.reuse, R157 ;  /* 0x0000009d669f7220 */ /* 0x040fe20000410000 */
[----:B------:R-:W-:Y:S01]  /*3fb0*/  FMUL.FTZ R134, R102, R139 ;  /* 0x0000008b66867220 */ /* 0x000fe20000410000 */
[----:B------:R1:W-:Y:S01]  /*3fc0*/  STS [R82+0xc], R167 ;  /* 0x00000ca752007388 */ /* 0x0003e20000000800 */
[----:B------:R-:W-:Y:S01]  /*3fd0*/  LEA R156, R138, R81, 0x2 ;  /* 0x000000518a9c7211 */ /* 0x000fe200078e10ff */
[----:B0-----:R-:W-:Y:S01]  /*3fe0*/  FMUL.FTZ R163, R127, R157 ;  /* 0x0000009d7fa37220 */ /* 0x001fe20000410000 */
[----:B------:R-:W-:Y:S01]  /*3ff0*/  FFMA.FTZ R159, R70, R139, R159 ;  /* 0x0000008b469f7223 */ /* 0x000fe2000001009f */
[----:B------:R0:W-:Y:S01]  /*4000*/  STS [R82], R161 ;  /* 0x000000a152007388 */ /* 0x0001e20000000800 */
[----:B------:R-:W-:Y:S01]  /*4010*/  LEA R139, R98, 0xffffff80, 0x7 ;  /* 0xffffff80628b7811 */ /* 0x000fe200078e38ff */
[----:B------:R-:W-:Y:S01]  /*4020*/  FFMA.FTZ R134, R70, R157, -R134 ;  /* 0x0000009d46867223 */ /* 0x000fe20000010886 */
[----:B------:R-:W-:Y:S01]  /*4030*/  FADD.FTZ R159, RZ, R159 ;  /* 0x0000009fff9f7221 */ /* 0x000fe20000010000 */
[----:B------:R0:W-:Y:S01]  /*4040*/  STS [R82+0x4], R163 ;  /* 0x000004a352007388 */ /* 0x0001e20000000800 */
[----:B------:R-:W-:Y:S01]  /*4050*/  IADD3 R150, -R139, UR7, RZ ;  /* 0x000000078b967c10 */ /* 0x000fe2000fffe1ff */
[----:B------:R-:W-:Y:S01]  /*4060*/  FADD.FTZ R134, RZ, R134 ;  /* 0x00000086ff867221 */ /* 0x000fe20000010000 */
[----:B------:R-:W-:Y:S01]  /*4070*/  FADD.FTZ R136, R159, R136 ;  /* 0x000000889f887221 */ /* 0x000fe20000010000 */
[----:B------:R-:W-:Y:S01]  /*4080*/  BAR.SYNC.DEFER_BLOCKING 0x0 ;  /* 0x0000000000007b1d */ /* 0x000fe20000010000 */
[----:B------:R-:W-:Y:S01]  /*4090*/  LEA R158, R150, -R79, 0x1 ;  /* 0x8000004f969e7211 */ /* 0x000fe200078e08ff */
[----:B-1----:R-:W-:Y:S01]  /*40a0*/  FMUL.FTZ R167, R0, R141 ;  /* 0x0000008d00a77220 */ /* 0x002fe20000410000 */
[----:B------:R-:W-:Y:S01]  /*40b0*/  FADD.FTZ R175, R136, R169 ;  /* 0x000000a988af7221 */ /* 0x000fe20000010000 */
[----:B------:R-:W-:Y:S01]  /*40c0*/  FFMA.FTZ R143, -R0, R143, -RZ ;  /* 0x0000008f008f7223 */ /* 0x000fe200000109ff */
[----:B------:R-:W-:Y:S01]  /*40d0*/  ISETP.GE.AND P2, PT, R158, 0x1, PT ;  /* 0x000000019e00780c */ /* 0x000fe20003f46270 */
[C---:B------:R-:W-:Y:S01]  /*40e0*/  FMUL.FTZ R169, R2.reuse, R153 ;  /* 0x0000009902a97220 */ /* 0x040fe20000410000 */
[----:B------:R-:W-:Y:S01]  /*40f0*/  FFMA.FTZ R145, -R2, R145, -RZ ;  /* 0x0000009102917223 */ /* 0x000fe200000109ff */
[----:B------:R-:W-:Y:S01]  /*4100*/  FFMA.FTZ R139, -R3, R140, -RZ ;  /* 0x0000008c038b7223 */ /* 0x000fe200000109ff */
        /* <DEDUP_REMOVED lines=20> */
[----:B------:R-:W-:Y:S01]  /*4250*/  SHF.R.S32.HI R142, RZ, 0x1f, R75 ;  /* 0x0000001fff8e7819 */ /* 0x000fe2000001144b */
[----:B0-----:R-:W0:Y:S01]  /*4260*/  LDS R167, [R88+0x420] ;  /* 0x0004200058a77984 */ /* 0x001e220000000800 */
        /* <DEDUP_REMOVED lines=42> */
.L_x_18824:
[----:B------:R-:W-:Y:S05]  /*4510*/  BSYNC B0 ;  /* 0x0000000000007941 */ /* 0x000fea0003800000 */
.L_x_18823:
[----:B0-----:R0:W2:Y:S01]  /*4520*/  LDS R143, [R156+0x8c0] ;  /* 0x0008c0009c8f7984 */ /* 0x0010a20000000800 */
[C---:B------:R-:W-:Y:S01]  /*4530*/  ISETP.GE.AND P2, PT, R158.reuse, 0x21, PT ;  /* 0x000000219e00780c */ /* 0x040fe20003f46270 */
[----:B------:R-:W-:Y:S01]  /*4540*/  USHF.L.U64.HI UR14, UR5, 0x2, UR6 ;  /* 0x00000002050e7899 */ /* 0x000fe20008010206 */
[----:B------:R-:W-:Y:S01]  /*4550*/  FADD.FTZ R165, R165, R154 ;  /* 0x0000009aa5a57221 */ /* 0x000fe20000010000 */
[----:B------:R-:W-:Y:S01]  /*4560*/  USHF.L.U32 UR17, UR5, 0x2, URZ ;  /* 0x0000000205117899 */ /* 0x000fe2000800063f */
[----:B------:R-:W-:Y:S01]  /*4570*/  BSSY B0, `(.L_x_18825) ;  /* 0x000000f000007945 */ /* 0x000fe20003800000 */
[----:B------:R-:W-:Y:S01]  /*4580*/  ISETP.GE.AND P3, PT, R158, 0x41, PT ;  /* 0x000000419e00780c */ /* 0x000fe20003f66270 */
[----:B------:R-:W-:Y:S01]  /*4590*/  FADD.FTZ R148, R165, R148 ;  /* 0x00000094a5947221 */ /* 0x000fe20000010000 */
[----:B------:R-:W-:Y:S02]  /*45a0*/  IMAD R128, R22, UR14, RZ ;  /* 0x0000000e16807c24 */ /* 0x000fe4000f8e02ff */
[----:B------:R-:W-:Y:S01]  /*45b0*/  FADD.FTZ R146, R175, R146 ;  /* 0x00000092af927221 */ /* 0x000fe20000010000 */
[----:B-1----:R-:W-:-:S02]  /*45c0*/  IMAD R138, R18, UR14, RZ ;  /* 0x0000000e128a7c24 */ /* 0x002fc4000f8e02ff */
        /* <DEDUP_REMOVED lines=8> */
[----:B--2---:R0:W-:Y:S02]  /*4650*/  REDG.E.ADD.F32.FTZ.RN.STRONG.GPU desc[UR12][R138.64], R143 ;  /* 0x0000008f8a0079a6 */ /* 0x0041e4000c10f38c */
.L_x_18826:
[----:B------:R-:W-:Y:S05]  /*4660*/  BSYNC B0 ;  /* 0x0000000000007941 */ /* 0x000fea0003800000 */
.L_x_18825:
[----:B0-2---:R0:W1:Y:S01]  /*4670*/  LDS R143, [R83+0x520] ;  /* 0x00052000538f7984 */ /* 0x0050620000000800 */
        /* <DEDUP_REMOVED lines=8> */
.L_x_18828:
[----:B------:R-:W-:Y:S05]  /*4700*/  BSYNC B0 ;  /* 0x0000000000007941 */ /* 0x000fea0003800000 */
.L_x_18827:
        /* <DEDUP_REMOVED lines=14> */
.L_x_18830:
[----:B------:R-:W-:Y:S05]  /*47f0*/  BSYNC B0 ;  /* 0x0000000000007941 */ /* 0x000fea0003800000 */
.L_x_18829:
        /* <DEDUP_REMOVED lines=9> */
.L_x_18832:
[----:B------:R-:W-:Y:S05]  /*4890*/  BSYNC B0 ;  /* 0x0000000000007941 */ /* 0x000fea0003800000 */
.L_x_18831:
        /* <DEDUP_REMOVED lines=9> */
.L_x_18834:
[----:B------:R-:W-:Y:S05]  /*4930*/  BSYNC B0 ;  /* 0x0000000000007941 */ /* 0x000fea0003800000 */
.L_x_18833:
        /* <DEDUP_REMOVED lines=9> */
.L_x_18836:
[----:B------:R-:W-:Y:S05]  /*49d0*/  BSYNC B0 ;  /* 0x0000000000007941 */ /* 0x000fea0003800000 */
.L_x_18835:
        /* <DEDUP_REMOVED lines=9> */
.L_x_18838:
[----:B------:R-:W-:Y:S05]  /*4a70*/  BSYNC B0 ;  /* 0x0000000000007941 */ /* 0x000fea0003800000 */
.L_x_18837:
        /* <DEDUP_REMOVED lines=12> */
[----:B-1----:R-:W-:Y:S01]  /*4b40*/  @!P3 LEA R81, R153, R128, 0x18 ;  /* 0x000000809951b211 */ /* 0x002fe200078ec0ff */
[----:B------:R-:W-:-:S08]  /*4b50*/  FMUL.FTZ R128, R137, R147 ;  /* 0x0000009389807220 */ /* 0x000fd00000410000 */
[----:B0-----:R-:W-:Y:S01]  /*4b60*/  @!P2 FADD.FTZ R146, R146, R139 ;  /* 0x0000008b9292a221 */ /* 0x001fe20000010000 */
[----:B------:R-:W-:Y:S01]  /*4b70*/  FFMA.FTZ R128, R15, R149, R128 ;  /* 0x000000950f807223 */ /* 0x000fe20000010080 */
[----:B-----5:R-:W-:-:S03]  /*4b80*/  @!P2 FADD.FTZ R148, R148, R141 ;  /* 0x0000008d9494a221 */ /* 0x020fc60000010000 */
[----:B------:R-:W0:Y:S01]  /*4b90*/  SHFL.DOWN PT, R139, R146, 0x4, 0x1f ;  /* 0x08801f00928b7f89 */ /* 0x000e2200000e0000 */
[----:B------:R-:W-:Y:S01]  /*4ba0*/  ISETP.GT.AND P2, PT, R80, 0x1b, PT ;  /* 0x0000001b5000780c */ /* 0x000fe20003f44270 */
[----:B------:R-:W-:Y:S02]  /*4bb0*/  FFMA.FTZ R111, R128, R116, R111 ;  /* 0x00000074806f7223 */ /* 0x000fe4000001006f */
        /* <DEDUP_REMOVED lines=9> */
[-C--:B------:R-:W-:Y:S01]  /*4c50*/  FFMA.FTZ R141, R6, R147.reuse, -R139 ;  /* 0x00000093068d7223 */ /* 0x080fe2000001088b */
[----:B------:R-:W-:Y:S01]  /*4c60*/  FMUL.FTZ R139, R7, R147 ;  /* 0x00000093078b7220 */ /* 0x000fe20000410000 */
[----:B----4-:R-:W-:Y:S01]  /*4c70*/  SHFL.DOWN PT, R143, R146, 0x10, 0x1f ;  /* 0x0a001f00928f7f89 */ /* 0x010fe200000e0000 */
[----:B------:R-:W-:Y:S01]  /*4c80*/  ISETP.GT.AND P2, PT, R80, 0xf, PT ;  /* 0x0000000f5000780c */ /* 0x000fe20003f44270 */
[----:B------:R-:W-:Y:S01]  /*4c90*/  FMUL.FTZ R141, R12, R141 ;  /* 0x0000008d0c8d7220 */ /* 0x000fe20000410000 */
[----:B------:R-:W-:Y:S01]  /*4ca0*/  FMUL.FTZ R12, R135, R71 ;  /* 0x00000047870c7220 */ /* 0x000fe20000410000 */
[----:B------:R-:W0:Y:S01]  /*4cb0*/  SHFL.DOWN PT, R145, R148, 0x10, 0x1f ;  /* 0x0a001f0094917f89 */ /* 0x000e2200000e0000 */
[----:B------:R-:W-:Y:S01]  /*4cc0*/  FFMA.FTZ R139, R6, R149, R139 ;  /* 0x00000095068b7223 */ /* 0x000fe2000001008b */
[----:B------:R-:W-:-:S03]  /*4cd0*/  FMUL.FTZ R135, R7, R13 ;  /* 0x0000000d07877220 */ /* 0x000fc60000410000 */
[----:B------:R-:W-:Y:S01]  /*4ce0*/  FFMA.FTZ R134, R14, R139, R141 ;  /* 0x0000008b0e867223 */ /* 0x000fe2000001008d */
[CC--:B------:R-:W-:Y:S01]  /*4cf0*/  FFMA.FTZ R135, R6.reuse, R71.reuse, -R135 ;  /* 0x0000004706877223 */ /* 0x0c0fe20000010887 */
[----:B------:R-:W-:Y:S01]  /*4d00*/  FMUL.FTZ R71, R7, R71 ;  /* 0x0000004707477220 */ /* 0x000fe20000410000 */
[----:B------:R-:W-:Y:S01]  /*4d10*/  FFMA.FTZ R14, R133, R13, R12 ;  /* 0x0000000d850e7223 */ /* 0x000fe2000001000c */
[----:B------:R-:W-:Y:S01]  /*4d20*/  FFMA.FTZ R15, R115, R128, R134 ;  /* 0x00000080730f7223 */ /* 0x000fe20000010086 */
[----:B------:R-:W-:Y:S01]  /*4d30*/  FMUL.FTZ R12, R7, R151 ;  /* 0x00000097070c7220 */ /* 0x000fe20000410000 */
[----:B------:R-:W-:Y:S01]  /*4d40*/  FFMA.FTZ R128, R6, R13, R71 ;  /* 0x0000000d06807223 */ /* 0x000fe20000010047 */
[----:B------:R-:W-:Y:S01]  /*4d50*/  FMUL.FTZ R8, R8, R135 ;  /* 0x0000008708087220 */ /* 0x000fe20000410000 */
[----:B------:R-:W-:Y:S01]  /*4d60*/  FADD.FTZ R106, R15, R106 ;  /* 0x0000006a0f6a7221 */ /* 0x000fe20000010000 */
[----:B------:R-:W-:Y:S01]  /*4d70*/  FFMA.FTZ R13, R6, R11, -R12 ;  /* 0x0000000b060d7223 */ /* 0x000fe2000001080c */
[----:B------:R-:W-:Y:S01]  /*4d80*/  FFMA.FTZ R109, R14, R114, R109 ;  /* 0x000000720e6d7223 */ /* 0x000fe2000001006d */
[----:B------:R-:W-:Y:S01]  /*4d90*/  FFMA.FTZ R128, R9, R128, R8 ;  /* 0x0000008009807223 */ /* 0x000fe20000010008 */
[C---:B------:R-:W-:Y:S01]  /*4da0*/  FMUL.FTZ R9, R7.reuse, R103 ;  /* 0x0000006707097220 */ /* 0x040fe20000410000 */
[----:B------:R-:W-:Y:S01]  /*4db0*/  FMUL.FTZ R15, R132, R13 ;  /* 0x0000000d840f7220 */ /* 0x000fe20000410000 */
[-C--:B------:R-:W-:Y:S01]  /*4dc0*/  FMUL.FTZ R13, R124, R11.reuse ;  /* 0x0000000b7c0d7220 */ /* 0x080fe20000410000 */
[C---:B------:R-:W-:Y:S01]  /*4dd0*/  FMUL.FTZ R11, R7.reuse, R11 ;  /* 0x0000000b070b7220 */ /* 0x040fe20000410000 */
[-C--:B------:R-:W-:Y:S01]  /*4de0*/  FMUL.FTZ R8, R7, R130.reuse ;  /* 0x0000008207087220 */ /* 0x080fe20000410000 */
[-C--:B------:R-:W-:Y:S01]  /*4df0*/  FFMA.FTZ R9, R6, R130.reuse, -R9 ;  /* 0x0000008206097223 */ /* 0x080fe20000010809 */
[----:B------:R-:W-:Y:S01]  /*4e00*/  FMUL.FTZ R130, R131, R130 ;  /* 0x0000008283827220 */ /* 0x000fe20000410000 */
[----:B0-----:R-:W-:Y:S01]  /*4e10*/  @!P2 FADD.FTZ R148, R148, R145 ;  /* 0x000000919494a221 */ /* 0x001fe20000010000 */
[C---:B------:R-:W-:Y:S01]  /*4e20*/  FFMA.FTZ R11, R6.reuse, R151, R11 ;  /* 0x00000097060b7223 */ /* 0x040fe2000001000b */
[----:B------:R-:W-:Y:S01]  /*4e30*/  FFMA.FTZ R7, R6, R103, R8 ;  /* 0x0000006706077223 */ /* 0x000fe20000010008 */
[----:B------:R-:W-:Y:S01]  /*4e40*/  FMUL.FTZ R9, R102, R9 ;  /* 0x0000000966097220 */ /* 0x000fe20000410000 */
[----:B------:R-:W-:Y:S01]  /*4e50*/  @!P2 FADD.FTZ R146, R146, R143 ;  /* 0x0000008f9292a221 */ /* 0x000fe20000010000 */
        /* <DEDUP_REMOVED lines=22> */
.L_x_18840:
[----:B------:R-:W-:Y:S05]  /*4fc0*/  BSYNC B0 ;  /* 0x0000000000007941 */ /* 0x000fea0003800000 */
.L_x_18839:
[----:B------:R-:W-:Y:S01]  /*4fd0*/  IADD3 R120, R120, 0x1, RZ ;  /* 0x0000000178787810 */ /* 0x000fe20007ffe0ff */
[----:B------:R-:W-:-:S03]  /*4fe0*/  UIADD3 UR5, UP0, UR5, 0x1, URZ ;  /* 0x0000000105057890 */ /* 0x000fc6000ff1e03f */
[----:B------:R-:W-:Y:S01]  /*4ff0*/  ISETP.GE.AND P1, PT, R120, UR25, PT ;  /* 0x0000001978007c0c */ /* 0x000fe2000bf26270 */
[----:B------:R-:W-:-:S12]  /*5000*/  UIADD3.X UR6, URZ, UR6, URZ, UP0, !UPT ;  /* 0x000000063f067290 */ /* 0x000fd800087fe43f */
[----:B------:R-:W-:Y:S05]  /*5010*/  @!P1 BRA `(.L_x_18841) ;  /* 0xffffffcc00a49947 */ /* 0x000fea000383ffff */
.L_x_18810:
[----:B------:R-:W-:Y:S01]  /*5020*/  BAR.SYNC.DEFER_BLOCKING 0x0 ;  /* 0x0000000000007b1d */ /* 0x000fe20000010000 */
[----:B------:R-:W-:Y:S01]  /*5030*/  IMAD.WIDE R2, R79, 0x8, R62 ;  /* 0x000000084f027825 */ /* 0x000fe200078e023e */
[----:B------:R-:W-:-:S04]  /*5040*/  LEA R23, R80, R81, 0x3 ;  /* 0x0000005150177211 */ /* 0x000fc800078e18ff */
[----:B------:R-:W-:Y:S02]  /*5050*/  F2F.F16.F32 R110, R110 ;  /* 0x0000006e006e7304 */ /* 0x000fe40000200800 */
[----:B------:R-:W4:Y:S06]  /*5060*/  LDC.64 R16, c[0x0][0x388] ;  /* 0x0000e200ff107b82 */ /* 0x000f2c0000000a00 */
[----:B------:R-:W-:Y:S08]  /*5070*/  F2F.F16.F32 R109, R109 ;  /* 0x0000006d006d7304 */ /* 0x000ff00000200800 */
[----:B------:R-:W-:Y:S01]  /*5080*/  F2F.F16.F32 R11, R108 ;  /* 0x0000006c000b7304 */ /* 0x000fe20000200800 */
[C---:B------:R-:W-:Y:S01]  /*5090*/  IADD3 R22, R98.reuse, -0x1, RZ ;  /* 0xffffffff62167810 */ /* 0x040fe20007ffe0ff */
[----:B------:R-:W5:Y:S01]  /*50a0*/  LDG.E.64 R2, desc[UR12][R2.64] ;  /* 0x0000000c02027981 */ /* 0x000f62000c1e1b00 */
[----:B------:R-:W0:Y:S01]  /*50b0*/  LDC.64 R20, c[0x0][0x3e0] ;  /* 0x0000f800ff147b82 */ /* 0x000e220000000a00 */
[----:B------:R-:W-:Y:S01]  /*50c0*/  ULDC.64 UR6, c[0x0][0x390] ;  /* 0x0000e40000067ab9 */ /* 0x000fe20000000a00 */
[----:B------:R-:W-:Y:S01]  /*50d0*/  ISETP.GT.AND P4, PT, R98, 0x1, PT ;  /* 0x000000016200780c */ /* 0x000fe20003f84270 */
[----:B------:R-:W-:Y:S01]  /*50e0*/  UIADD3 UR4, UR4, -0x100, URZ ;  /* 0xffffff0004047890 */ /* 0x000fe2000fffe03f */
[----:B------:R-:W-:Y:S01]  /*50f0*/  MOV R98, R22 ;  /* 0x0000001600627202 */ /* 0x000fe20000000f00 */
[----:B----4-:R-:W-:-:S03]  /*5100*/  IMAD R14, R16, UR16, RZ ;  /* 0x00000010100e7c24 */ /* 0x010fc6000f8e02ff */
[----:B------:R-:W4:Y:S01]  /*5110*/  LDC.64 R18, c[0x0][0x3a8] ;  /* 0x0000ea00ff127b82 */ /* 0x000f220000000a00 */
[----:B-----5:R-:W-:Y:S01]  /*5120*/  STS.64 [R23], R2 ;  /* 0x0000000217007388 */ /* 0x020fe20000000a00 */
[----:B------:R-:W-:-:S03]  /*5130*/  NOP ;  /* 0x0000000000007918 */ /* 0x000fc60000000000 */
[----:B------:R-:W5:Y:S02]  /*5140*/  LDS.64 R12, [R23] ;  /* 0x00000000170c7984 */ /* 0x000f640000000a00 */
[----:B-----5:R-:W-:Y:S01]  /*5150*/  HADD2.F32 R7, -RZ, R13.H0_H0 ;  /* 0x2000000dff077230 */ /* 0x020fe20000004100 */
[--C-:B------:R-:W-:Y:S02]  /*5160*/  SHF.R.U32.HI R0, RZ, 0x10, R13.reuse ;  /* 0x00000010ff007819 */ /* 0x100fe4000001160d */
[----:B------:R-:W-:Y:S01]  /*5170*/  SHF.R.U64 R4, R12, 0x10, R13 ;  /* 0x000000100c047819 */ /* 0x000fe2000000120d */
[----:B------:R-:W-:Y:S02]  /*5180*/  IMAD R13, R17, UR15, R14 ;  /* 0x0000000f110d7c24 */ /* 0x000fe4000f8e020e */
[--C-:B-1----:R-:W-:Y:S01]  /*5190*/  FADD.FTZ R8, R7, R74.reuse ;  /* 0x0000004a07087221 */ /* 0x102fe20000010000 */
[----:B------:R-:W-:Y:S02]  /*51a0*/  HADD2.F32 R7, -RZ, R12.H0_H0 ;  /* 0x2000000cff077230 */ /* 0x000fe40000004100 */
[----:B------:R-:W-:Y:S01]  /*51b0*/  HADD2.F32 R3, -RZ, R4.H0_H0 ;  /* 0x20000004ff037230 */ /* 0x000fe20000004100 */
[----:B------:R-:W-:Y:S01]  /*51c0*/  BAR.SYNC.DEFER_BLOCKING 0x0 ;  /* 0x0000000000007b1d */ /* 0x000fe20000010000 */
[----:B------:R-:W-:Y:S01]  /*51d0*/  FSETP.GTU.FTZ.AND P2, PT, R8, 20, PT ;  /* 0x41a000000800780b */ /* 0x000fe20003f5c000 */
[----:B------:R-:W-:Y:S01]  /*51e0*/  FADD.FTZ R6, R7, R74 ;  /* 0x0000004a07067221 */ /* 0x000fe20000010000 */
[----:B------:R-:W-:-:S02]  /*51f0*/  HADD2.F32 R7, -RZ, R0.H0_H0 ;  /* 0x20000000ff077230 */ /* 0x000fc40000004100 */
[--C-:B------:R-:W-:Y:S01]  /*5200*/  FADD.FTZ R3, R3, R74.reuse ;  /* 0x0000004a03037221 */ /* 0x100fe20000010000 */
[----:B------:R-:W1:Y:S01]  /*5210*/  F2F.F16.F32 R4, R111 ;  /* 0x0000006f00047304 */ /* 0x000e620000200800 */
[----:B------:R-:W-:Y:S01]  /*5220*/  FSETP.GTU.FTZ.AND P0, PT, R6, 20, PT ;  /* 0x41a000000600780b */ /* 0x000fe20003f1c000 */
[----:B------:R-:W-:Y:S02]  /*5230*/  FADD.FTZ R7, R7, R74 ;  /* 0x0000004a07077221 */ /* 0x000fe40000010000 */
[----:B------:R-:W-:-:S03]  /*5240*/  FSETP.GTU.FTZ.AND P1, PT, R3, 20, PT ;  /* 0x41a000000300780b */ /* 0x000fc60003f3c000 */
[----:B------:R-:W-:Y:S01]  /*5250*/  FSETP.GTU.FTZ.AND P3, PT, R7, 20, PT ;  /* 0x41a000000700780b */ /* 0x000fe20003f7c000 */
[----:B------:R-:W-:-:S06]  /*5260*/  @!P2 FMUL.FTZ R2, R8, -1.4426950216293334961 ;  /* 0xbfb8aa3b0802a820 */ /* 0x000fcc0000410000 */
[----:B------:R-:W5:Y:S01]  /*5270*/  @!P2 MUFU.EX2 R2, R2 ;  /* 0x000000020002a308 */ /* 0x000f620000000800 */
[----:B------:R-:W-:Y:S02]  /*5280*/  @!P0 FMUL.FTZ R0, R6, -1.4426950216293334961 ;  /* 0xbfb8aa3b06008820 */ /* 0x000fe40000410000 */
[----:B------:R-:W-:Y:S01]  /*5290*/  @!P1 FMUL.FTZ R8, R3, -1.4426950216293334961 ;  /* 0xbfb8aa3b03089820 */ /* 0x000fe20000410000 */
[----:B-1----:R-:W-:Y:S02]  /*52a0*/  PRMT R109, R109, 0x5410, R4 ;  /* 0x000054106d6d7816 */ /* 0x002fe40000000004 */
[----:B------:R-:W-:Y:S02]  /*52b0*/  @!P3 FMUL.FTZ R10, R7, -1.4426950216293334961 ;  /* 0xbfb8aa3b070ab820 */ /* 0x000fe40000410000 */
[----:B------:R-:W1:Y:S08]  /*52c0*/  @!P0 MUFU.EX2 R0, R0 ;  /* 0x0000000000008308 */ /* 0x000e700000000800 */
[----:B------:R-:W2:Y:S01]  /*52d0*/  @!P3 MUFU.EX2 R10, R10 ;  /* 0x0000000a000ab308 */ /* 0x000ea20000000800 */
[----:B-----5:R-:W-:Y:S01]  /*52e0*/  @!P2 FADD.FTZ R9, R2, 1 ;  /* 0x3f8000000209a421 */ /* 0x020fe20000010000 */
[----:B------:R-:W-:-:S05]  /*52f0*/  IMAD.WIDE.U32 R2, R110, 0x10000, RZ ;  /* 0x000100006e027825 */ /* 0x000fca00078e00ff */
[----:B------:R-:W-:Y:S01]  /*5300*/  LOP3.LUT R7, R109, R3, RZ, 0xfc, !PT ;  /* 0x000000036d077212 */ /* 0x000fe200078efcff */
[----:B------:R-:W5:Y:S01]  /*5310*/  @!P2 MUFU.RCP R9, R9 ;  /* 0x000000090009a308 */ /* 0x000f620000001000 */
[----:B------:R-:W-:Y:S01]  /*5320*/  LOP3.LUT R6, R2, R11, RZ, 0xfc, !PT ;  /* 0x0000000b02067212 */ /* 0x000fe200078efcff */
[----:B-1----:R-:W-:-:S04]  /*5330*/  @!P0 FADD.FTZ R4, R0, 1 ;  /* 0x3f80000000048421 */ /* 0x002fc80000010000 */
[----:B------:R1:W-:Y:S01]  /*5340*/  STS.64 [R23], R6 ;  /* 0x0000000617007388 */ /* 0x0003e20000000a00 */
[----:B------:R-:W-:Y:S01]  /*5350*/  NOP ;  /* 0x0000000000007918 */ /* 0x000fe20000000000 */
[----:B------:R-:W3:Y:S01]  /*5360*/  @!P1 MUFU.EX2 R8, R8 ;  /* 0x0000000800089308 */ /* 0x000ee20000000800 */
[----:B--2---:R-:W-:Y:S01]  /*5370*/  @!P3 FADD.FTZ R0, R10, 1 ;  /* 0x3f8000000a00b421 */ /* 0x004fe20000010000 */
[----:B------:R-:W2:Y:S01]  /*5380*/  LDS.64 R2, [R23] ;  /* 0x0000000017027984 */ /* 0x000ea20000000a00 */
[----:B------:R-:W-:Y:S01]  /*5390*/  SHF.L.U32 R10, R22, 0x7, RZ ;  /* 0x00000007160a7819 */ /* 0x000fe200000006ff */
[----:B-----5:R-:W-:Y:S01]  /*53a0*/  @!P2 FMUL.FTZ R104, R104, R9 ;  /* 0x000000096868a220 */ /* 0x020fe20000410000 */
[----:B------:R-:W-:Y:S02]  /*53b0*/  IADD3 R92, P2, R92, -0x100, RZ ;  /* 0xffffff005c5c7810 */ /* 0x000fe40007f5e0ff */
[--C-:B------:R-:W-:Y:S01]  /*53c0*/  SHF.R.S32.HI R11, RZ, 0x1f, R10.reuse ;  /* 0x0000001fff0b7819 */ /* 0x100fe2000001140a */
[----:B------:R5:W0:Y:S01]  /*53d0*/  @!P3 MUFU.RCP R9, R0 ;  /* 0x000000000009b308 */ /* 0x000a220000001000 */
[----:B------:R-:W-:Y:S01]  /*53e0*/  IADD3.X R93, R93, -0x1, RZ, P2, !PT ;  /* 0xffffffff5d5d7810 */ /* 0x000fe200017fe4ff */
[----:B-1----:R-:W-:-:S06]  /*53f0*/  IMAD.WIDE.U32 R6, R16, UR15, R10 ;  /* 0x0000000f10067c25 */ /* 0x002fcc000f8e000a */
[----:B------:R-:W1:Y:S01]  /*5400*/  @!P0 MUFU.RCP R12, R4 ;  /* 0x00000004000c8308 */ /* 0x000e620000001000 */
[----:B---3--:R-:W-:Y:S01]  /*5410*/  @!P1 FADD.FTZ R8, R8, 1 ;  /* 0x3f80000008089421 */ /* 0x008fe20000010000 */
[----:B------:R-:W-:Y:S01]  /*5420*/  IADD3 R7, R7, R13, RZ ;  /* 0x0000000d07077210 */ /* 0x000fe20007ffe0ff */
[----:B-----5:R-:W-:Y:S02]  /*5430*/  IMAD R0, R72, UR6, RZ ;  /* 0x0000000648007c24 */ /* 0x020fe4000f8e02ff */
[----:B----4-:R-:W-:-:S03]  /*5440*/  IMAD.WIDE.U32 R10, R18, UR15, R10 ;  /* 0x0000000f120a7c25 */ /* 0x010fc6000f8e000a */
[----:B------:R-:W3:Y:S01]  /*5450*/  @!P1 MUFU.RCP R8, R8 ;  /* 0x0000000800089308 */ /* 0x000ee20000001000 */
[----:B0-----:R-:W-:Y:S01]  /*5460*/  @!P3 FMUL.FTZ R106, R106, R9 ;  /* 0x000000096a6ab220 */ /* 0x001fe20000410000 */
[C---:B------:R-:W-:Y:S01]  /*5470*/  IMAD R9, R5.reuse, UR7, R0 ;  /* 0x0000000705097c24 */ /* 0x040fe2000f8e0200 */
[----:B------:R-:W-:Y:S01]  /*5480*/  IADD3 R90, P3, R90, -0x100, RZ ;  /* 0xffffff005a5a7810 */ /* 0x000fe20007f7e0ff */
[----:B------:R-:W-:Y:S01]  /*5490*/  IMAD.WIDE.U32 R6, R5, UR6, R6 ;  /* 0x0000000605067c25 */ /* 0x000fe2000f8e0006 */
[----:B------:R-:W-:Y:S02]  /*54a0*/  ULDC.64 UR6, c[0x0][0x3b0] ;  /* 0x0000ec0000067ab9 */ /* 0x000fe40000000a00 */
[----:B------:R-:W-:Y:S01]  /*54b0*/  IADD3.X R91, R91, -0x1, RZ, P3, !PT ;  /* 0xffffffff5b5b7810 */ /* 0x000fe20001ffe4ff */
[----:B------:R-:W-:Y:S01]  /*54c0*/  F2F.F16.F32 R4, R104 ;  /* 0x0000006800047304 */ /* 0x000fe20000200800 */
[----:B-1----:R-:W-:Y:S01]  /*54d0*/  @!P0 FMUL.FTZ R107, R107, R12 ;  /* 0x0000000c6b6b8220 */ /* 0x002fe20000410000 */
[----:B------:R-:W-:-:S02]  /*54e0*/  IADD3 R0, R7, R9, RZ ;  /* 0x0000000907007210 */ /* 0x000fc40007ffe0ff */
[----:B------:R-:W-:Y:S01]  /*54f0*/  LEA R12, P0, R6, R20, 0x1 ;  /* 0x00000014060c7211 */ /* 0x000fe200078008ff */
[----:B------:R-:W-:-:S03]  /*5500*/  FADD.FTZ R78, R107, R78 ;  /* 0x0000004e6b4e7221 */ /* 0x000fc60000010000 */
[----:B------:R-:W-:Y:S01]  /*5510*/  LEA.HI.X R13, R6, R21, R0, 0x1, P0 ;  /* 0x00000015060d7211 */ /* 0x000fe200000f0c00 */
[----:B---3--:R-:W-:Y:S01]  /*5520*/  @!P1 FMUL.FTZ R105, R105, R8 ;  /* 0x0000000869699220 */ /* 0x008fe20000410000 */
[----:B------:R-:W0:Y:S01]  /*5530*/  F2F.F16.F32 R17, R106 ;  /* 0x0000006a00117304 */ /* 0x000e220000200800 */
[----:B------:R-:W-:Y:S01]  /*5540*/  IMAD R0, R18, UR16, RZ ;  /* 0x0000001012007c24 */ /* 0x000fe2000f8e02ff */
[----:B------:R-:W-:Y:S01]  /*5550*/  IADD3 R96, P1, R96, -0x200, RZ ;  /* 0xfffffe0060607810 */ /* 0x000fe20007f3e0ff */
[----:B------:R-:W-:-:S03]  /*5560*/  IMAD.WIDE R6, R79, 0x8, R12 ;  /* 0x000000084f067825 */ /* 0x000fc600078e020c */
[----:B------:R-:W-:Y:S02]  /*5570*/  IADD3.X R97, R97, -0x1, RZ, P1, !PT ;  /* 0xffffffff61617810 */ /* 0x000fe40000ffe4ff */
[----:B------:R1:W3:Y:S01]  /*5580*/  F2F.F16.F32 R8, R105 ;  /* 0x0000006900087304 */ /* 0x0002e20000200800 */
[----:B--2---:R2:W-:Y:S01]  /*5590*/  STG.E.64 desc[UR12][R6.64], R2 ;  /* 0x0000000206007986 */ /* 0x0045e2000c101b0c */
[----:B0-----:R-:W-:-:S06]  /*55a0*/  PRMT R17, R4, 0x5410, R17 ;  /* 0x0000541004117816 */ /* 0x001fcc0000000011 */
[----:B------:R-:W0:Y:S01]  /*55b0*/  F2F.F16.F32 R15, R107 ;  /* 0x0000006b000f7304 */ /* 0x000e220000200800 */
[----:B-1----:R-:W-:-:S04]  /*55c0*/  FADD.FTZ R105, R78, R105 ;  /* 0x000000694e697221 */ /* 0x002fc80000010000 */
[----:B------:R-:W-:Y:S01]  /*55d0*/  FADD.FTZ R105, R105, R104 ;  /* 0x0000006869697221 */ /* 0x000fe20000010000 */
[----:B---3--:R-:W-:-:S04]  /*55e0*/  IMAD.WIDE.U32 R8, R8, 0x10000, RZ ;  /* 0x0001000008087825 */ /* 0x008fc800078e00ff */
[----:B------:R-:W-:Y:S01]  /*55f0*/  FADD.FTZ R78, R105, R106 ;  /* 0x0000006a694e7221 */ /* 0x000fe20000010000 */
[----:B------:R-:W-:Y:S02]  /*5600*/  LOP3.LUT R13, R17, R9, RZ, 0xfc, !PT ;  /* 0x00000009110d7212 */ /* 0x000fe400078efcff */
[----:B------:R-:W1:Y:S01]  /*5610*/  LDC.64 R16, c[0x0][0x3f0] ;  /* 0x0000fc00ff107b82 */ /* 0x000e620000000a00 */
[----:B0-----:R-:W-:-:S07]  /*5620*/  LOP3.LUT R12, R8, R15, RZ, 0xfc, !PT ;  /* 0x0000000f080c7212 */ /* 0x001fce00078efcff */
[----:B------:R-:W-:Y:S01]  /*5630*/  BAR.SYNC.DEFER_BLOCKING 0x0 ;  /* 0x0000000000007b1d */ /* 0x000fe20000010000 */
[----:B------:R-:W-:Y:S02]  /*5640*/  IMAD R15, R19, UR15, R0 ;  /* 0x0000000f130f7c24 */ /* 0x000fe4000f8e0200 */
[----:B------:R-:W-:-:S03]  /*5650*/  IMAD R0, R72, UR6, RZ ;  /* 0x0000000648007c24 */ /* 0x000fc6000f8e02ff */
[----:B------:R-:W-:Y:S01]  /*5660*/  IADD3 R11, R11, R15, RZ ;  /* 0x0000000f0b0b7210 */ /* 0x000fe20007ffe0ff */
[C---:B--2---:R-:W-:Y:S02]  /*5670*/  IMAD R7, R5.reuse, UR7, R0 ;  /* 0x0000000705077c24 */ /* 0x044fe4000f8e0200 */
[----:B------:R-:W-:-:S05]  /*5680*/  IMAD.WIDE.U32 R2, R5, UR6, R10 ;  /* 0x0000000605027c25 */ /* 0x000fca000f8e000a */
[----:B------:R-:W-:Y:S02]  /*5690*/  IADD3 R0, R3, R7, RZ ;  /* 0x0000000703007210 */ /* 0x000fe40007ffe0ff */
[----:B-1----:R-:W-:Y:S01]  /*56a0*/  LEA R6, P0, R2, R16, 0x1 ;  /* 0x0000001002067211 */ /* 0x002fe200078008ff */
[----:B------:R-:W-:Y:S01]  /*56b0*/  STS.64 [R23], R12 ;  /* 0x0000000c17007388 */ /* 0x000fe20000000a00 */
[----:B------:R-:W-:-:S03]  /*56c0*/  NOP ;  /* 0x0000000000007918 */ /* 0x000fc60000000000 */
[----:B------:R-:W0:Y:S01]  /*56d0*/  LDS.64 R8, [R23] ;  /* 0x0000000017087984 */ /* 0x000e220000000a00 */
[----:B------:R-:W-:Y:S02]  /*56e0*/  LEA.HI.X R7, R2, R17, R0, 0x1, P0 ;  /* 0x0000001102077211 */ /* 0x000fe400000f0c00 */
[----:B------:R-:W-:Y:S01]  /*56f0*/  IADD3 R62, P0, R62, -0x100, RZ ;  /* 0xffffff003e3e7810 */ /* 0x000fe20007f1e0ff */
[----:B------:R-:W-:-:S03]  /*5700*/  IMAD.WIDE R2, R79, 0x8, R6 ;  /* 0x000000084f027825 */ /* 0x000fc600078e0206 */
[----:B------:R-:W-:Y:S02]  /*5710*/  IADD3.X R63, R63, -0x1, RZ, P0, !PT ;  /* 0xffffffff3f3f7810 */ /* 0x000fe400007fe4ff */
[----:B------:R-:W-:-:S04]  /*5720*/  IADD3 R94, P0, R94, -0x200, RZ ;  /* 0xfffffe005e5e7810 */ /* 0x000fc80007f1e0ff */
[----:B------:R-:W-:Y:S01]  /*5730*/  IADD3.X R95, R95, -0x1, RZ, P0, !PT ;  /* 0xffffffff5f5f7810 */ /* 0x000fe200007fe4ff */
[----:B0-----:R0:W-:Y:S01]  /*5740*/  STG.E.64 desc[UR12][R2.64], R8 ;  /* 0x0000000802007986 */ /* 0x0011e2000c101b0c */
[----:B------:R-:W-:Y:S07]  /*5750*/  @P4 BRA `(.L_x_18842) ;  /* 0xffffffb400244947 */ /* 0x000fee000383ffff */
.L_x_18801:
        /* <DEDUP_REMOVED lines=26> */
.L_x_18844:
[----:B------:R-:W-:Y:S05]  /*5900*/  BSYNC B0 ;  /* 0x0000000000007941 */ /* 0x000fea0003800000 */
.L_x_18843:
        /* <DEDUP_REMOVED lines=29> */
.L_x_18846:
[----:B------:R-:W2:Y:S02]  /*5ae0*/  S2R R11, SR_TID.X ;  /* 0x00000000000b7919 */ /* 0x000ea40000002100 */
.L_x_18847:
[----:B------:R-:W-:Y:S05]  /*5af0*/  BSYNC B0 ;  /* 0x0000000000007941 */ /* 0x000fea0003800000 */
.L_x_18845:
        /* <DEDUP_REMOVED lines=14> */
.L_x_18848:
        /* <DEDUP_REMOVED lines=17> */
.L_x_18849:
        /* <DEDUP_REMOVED lines=9> */
.L_x_19058:


//--------------------- .text._Z25selective_scan_bwd_kernelI32Selective_Scan_bwd_kernel_traitsILi32ELi4ELb1ELb1ELb1ELb1ELb1EN3c104HalfENS1_7complexIfEEEEv12SSMParamsBwd --------------------------
	.section	.text._Z25selective_scan_bwd_kernelI32Selective_Scan_bwd_kernel_traitsILi32ELi4ELb1ELb1ELb1ELb1ELb1EN3c104HalfENS1_7complexIfEEEEv12SSMParamsBwd,"ax",@progbits
	.align	128
        .global         _Z25selective_scan_bwd_kernelI32Selective_Scan_bwd_kernel_traitsILi32ELi4ELb1ELb1ELb1ELb1ELb1EN3c104HalfENS1_7complexIfEEEEv12SSMParamsBwd
        .type           _Z25selective_scan_bwd_kernelI32Selective_Scan_bwd_kernel_traitsILi32ELi4ELb1ELb1ELb1ELb1ELb1EN3c104HalfENS1_7complexIfEEEEv12SSMParamsBwd,@function
        .size           _Z25selective_scan_bwd_kernelI32Selective_Scan_bwd_kernel_traitsILi32ELi4ELb1ELb1ELb1ELb1ELb1EN3c104HalfENS1_7complexIfEEEEv12SSMParamsBwd,(.L_x_19059 - _Z25selective_scan_bwd_kernelI32Selective_Scan_bwd_kernel_traitsILi32ELi4ELb1ELb1ELb1ELb1ELb1EN3c104HalfENS1_7complexIfEEEEv12SSMParamsBwd)
        .other          _Z25selective_scan_bwd_kernelI32Selective_Scan_bwd_kernel_traitsILi32ELi4ELb1ELb1ELb1ELb1ELb1EN3c104HalfENS1_7complexIfEEEEv12SSMParamsBwd,@"STO_CUDA_ENTRY STV_DEFAULT"
_Z25selective_scan_bwd_kernelI32Selective_Scan_bwd_kernel_traitsILi32ELi4ELb1ELb1ELb1ELb1ELb1EN3c104HalfENS1_7complexIfEEEEv12SSMParamsBwd:
.text._Z25selective_scan_bwd_kernelI32Selective_Scan_bwd_kernel_traitsILi32ELi4ELb1ELb1ELb1ELb1ELb1EN3c104HalfENS1_7complexIfEEEEv12SSMParamsBwd:
        /* <DEDUP_REMOVED lines=92> */
[----:B------:R-:W-:Y:S02]  /*05c0*/  ISETP.NE.AND.EX P0, PT, RZ, UR5, PT, P0 ;  /* 0x00000005ff007c0c */ /* 0x000fe4000bf05300 */
[C---:B------:R-:W-:Y:S01]  /*05d0*/  IADD3 R17, P1, R9.reuse, R2, RZ ;  /* 0x0000000209117210 */ /* 0x040fe20007f3e0ff */
[----:B------:R-:W-:Y:S01]  /*05e0*/  UIMAD UR14, UR15, UR19, UR14 ;  /* 0x000000130f0e72a4 */ /* 0x000fe2000f8e020e */
[----:B------:R-:W-:Y:S01]  /*05f0*/  IADD3 R9, P2, R9, R6, RZ ;  /* 0x0000000609097210 */ /* 0x000fe20007f5e0ff */
[----:B------:R-:W-:Y:S01]  /*0600*/  UIMAD UR6, UR16, UR10, URZ ;  /* 0x0000000a100672a4 */ /* 0x000fe2000f8e023f */
[----:B------:R-:W-:Y:S01]  /*0610*/  IADD3.X R8, R11, R3, R0, P1, !PT ;  /* 0x000000030b087210 */ /* 0x000fe20000ffe400 */
[----:B------:R-:W-:Y:S01]  /*0620*/  UIADD3 UR9, UR9, UR14, URZ ;  /* 0x0000000e09097290 */ /* 0x000fe2000fffe03f */
[----:B------:R-:W-:Y:S01]  /*0630*/  IMAD R2, R77, R18, RZ ;  /* 0x000000124d027224 */ /* 0x000fe200078e02ff */
[----:B------:R-:W-:-:S04]  /*0640*/  UIMAD.WIDE.U32 UR4, UR15, UR10, URZ ;  /* 0x0000000a0f0472a5 */ /* 0x000fc8000f8e003f */
[----:B------:R-:W4:Y:S01]  /*0650*/  @P0 LDC R16, c[0x0][0x214] ;  /* 0x00008500ff100b82 */ /* 0x000f220000000800 */
[----:B-1----:R-:W-:Y:S01]  /*0660*/  ISETP.NE.U32.AND P1, PT, R12, RZ, PT ;  /* 0x000000ff0c00720c */ /* 0x002fe20003f25070 */
[----:B------:R-:W-:Y:S01]  /*0670*/  UIMAD UR6, UR15, UR11, UR6 ;  /* 0x0000000b0f0672a4 */ /* 0x000fe2000f8e0206 */
[----:B------:R-:W-:Y:S02]  /*0680*/  IADD3.X R6, R11, R7, R4, P2, !PT ;  /* 0x000000070b067210 */ /* 0x000fe400017fe404 */
[----:B------:R-:W-:Y:S01]  /*0690*/  ISETP.NE.AND.EX P1, PT, R13, RZ, PT, P1 ;  /* 0x000000ff0d00720c */ /* 0x000fe20003f25310 */
[C---:B------:R-:W-:Y:S01]  /*06a0*/  IMAD R11, R75.reuse, R19, R2 ;  /* 0x000000134b0b7224 */ /* 0x040fe200078e0202 */
[----:B------:R-:W-:Y:S01]  /*06b0*/  UIADD3 UR5, UR5, UR6, URZ ;  /* 0x0000000605057290 */ /* 0x000fe2000fffe03f */
[----:B------:R-:W1:Y:S01]  /*06c0*/  @P0 LDC R27, c[0x0][0x21c] ;  /* 0x00008700ff1b0b82 */ /* 0x000e620000000800 */
[----:B--2---:R-:W-:Y:S01]  /*06d0*/  ISETP.NE.U32.AND P2, PT, R14, RZ, PT ;  /* 0x000000ff0e00720c */ /* 0x004fe20003f45070 */
[----:B------:R-:W-:Y:S01]  /*06e0*/  IMAD.WIDE.U32 R2, R75, R18, UR8 ;  /* 0x000000084b027e25 */ /* 0x000fe2000f8e0012 */
[----:B------:R-:W-:-:S02]  /*06f0*/  LEA R7, R25, 0xffffff00, 0x8 ;  /* 0xffffff0019077811 */ /* 0x000fc400078e40ff */
[----:B------:R-:W-:Y:S01]  /*0700*/  ISETP.NE.AND.EX P2, PT, R15, RZ, PT, P2 ;  /* 0x000000ff0f00720c */ /* 0x000fe20003f45320 */
[----:B------:R-:W-:Y:S01]  /*0710*/  IMAD R0, R77, R20, RZ ;  /* 0x000000144d007224 */ /* 0x000fe200078e02ff */
[----:B------:R-:W-:Y:S01]  /*0720*/  IADD3 R95, P3, R7, R2, RZ ;  /* 0x00000002075f7210 */ /* 0x000fe20007f7e0ff */
[----:B------:R-:W2:Y:S01]  /*0730*/  @P0 LDC.64 R22, c[0x0][0x310] ;  /* 0x0000c400ff160b82 */ /* 0x000ea20000000a00 */
[----:B------:R-:W-:Y:S01]  /*0740*/  IADD3 R19, R3, R11, RZ ;  /* 0x0000000b03137210 */ /* 0x000fe20007ffe0ff */
[C---:B------:R-:W-:Y:S02]  /*0750*/  IMAD R11, R75.reuse, R21, R0 ;  /* 0x000000154b0b7224 */ /* 0x040fe400078e0200 */
[----:B------:R-:W-:Y:S01]  /*0760*/  IMAD.WIDE.U32 R2, R75, R20, UR4 ;  /* 0x000000044b027e25 */ /* 0x000fe2000f8e0014 */
[----:B------:R-:W-:Y:S02]  /*0770*/  CS2R R20, SRZ ;  /* 0x0000000000147805 */ /* 0x000fe4000001ff00 */
[----:B------:R-:W-:-:S02]  /*0780*/  SHF.R.S32.HI R0, RZ, 0x1f, R7 ;  /* 0x0000001fff007819 */ /* 0x000fc40000011407 */
[----:B------:R-:W-:Y:S02]  /*0790*/  @P1 LEA R20, P4, R5, R12, 0x2 ;  /* 0x0000000c05141211 */ /* 0x000fe400078810ff */
[----:B------:R-:W-:Y:S02]  /*07a0*/  IADD3 R7, P5, R7, R2, RZ ;  /* 0x0000000207077210 */ /* 0x000fe40007fbe0ff */
[----:B------:R-:W-:Y:S02]  /*07b0*/  IADD3 R11, R3, R11, RZ ;  /* 0x0000000b030b7210 */ /* 0x000fe40007ffe0ff */
[----:B------:R-:W-:Y:S01]  /*07c0*/  IADD3.X R4, R0, R19, RZ, P3, !PT ;  /* 0x0000001300047210 */ /* 0x000fe20001ffe4ff */
[----:B------:R-:W-:Y:S01]  /*07d0*/  HFMA2.MMA R19, -RZ, RZ, 0, 0 ;  /* 0x00000000ff137435 */ /* 0x000fe200000001ff */
[----:B------:R-:W-:Y:S02]  /*07e0*/  @P1 LEA.HI.X R21, R5, R13, R72, 0x2, P4 ;  /* 0x0000000d05151211 */ /* 0x000fe400020f1448 */
[----:B------:R-:W-:-:S02]  /*07f0*/  MOV R18, RZ ;  /* 0x000000ff00127202 */ /* 0x000fc40000000f00 */
[----:B------:R-:W-:Y:S02]  /*0800*/  ISETP.GE.AND P1, PT, R25, 0x1, PT ;  /* 0x000000011900780c */ /* 0x000fe40003f26270 */
[C---:B------:R-:W-:Y:S02]  /*0810*/  @P2 LEA R18, P3, R5.reuse, R14, 0x2 ;  /* 0x0000000e05122211 */ /* 0x040fe400078610ff */
        /* <DEDUP_REMOVED lines=62> */
.L_x_18892:
[----:B------:R-:W-:Y:S01]  /*0c00*/  BAR.SYNC.DEFER_BLOCKING 0x0 ;  /* 0x0000000000007b1d */ /* 0x000fe20000010000 */
[----:B0-----:R-:W-:Y:S01]  /*0c10*/  IMAD.WIDE R2, R79, 0x8, R90 ;  /* 0x000000084f027825 */ /* 0x001fe200078e025a */
[----:B------:R-:W-:-:S03]  /*0c20*/  LEA R101, R80, R81, 0x3 ;  /* 0x0000005150657211 */ /* 0x000fc600078e18ff */
[----:B------:R-:W-:-:S03]  /*0c30*/  IMAD.WIDE R8, R79, 0x8, R16 ;  /* 0x000000084f087825 */ /* 0x000fc600078e0210 */
[----:B------:R-:W0:Y:S01]  /*0c40*/  LDC.64 R28, c[0x0][0x2a0] ;  /* 0x0000a800ff1c7b82 */ /* 0x000e220000000a00 */
[----:B------:R-:W2:Y:S04]  /*0c50*/  LDG.E.64 R2, desc[UR12][R2.64] ;  /* 0x0000000c02027981 */ /* 0x000ea8000c1e1b00 */
[----:B--2---:R-:W-:Y:S01]  /*0c60*/  STS.64 [R101], R2 ;  /* 0x0000000265007388 */ /* 0x004fe20000000a00 */
[----:B------:R-:W-:-:S03]  /*0c70*/  NOP ;  /* 0x0000000000007918 */ /* 0x000fc60000000000 */
[----:B------:R-:W-:Y:S01]  /*0c80*/  LDS.64 R6, [R101] ;  /* 0x0000000065067984 */ /* 0x000fe20000000a00 */
[----:B------:R-:W-:Y:S06]  /*0c90*/  BAR.SYNC.DEFER_BLOCKING 0x0 ;  /* 0x0000000000007b1d */ /* 0x000fec0000010000 */
[----:B------:R-:W2:Y:S01]  /*0ca0*/  LDG.E.64 R8, desc[UR12][R8.64] ;  /* 0x0000000c08087981 */ /* 0x000ea2000c1e1b00 */
[----:B------:R-:W-:-:S03]  /*0cb0*/  IMAD.WIDE R10, R79, 0x8, R92 ;  /* 0x000000084f0a7825 */ /* 0x000fc600078e025c */
        /* <DEDUP_REMOVED lines=61> */
.L_x_18852:
[----:B------:R-:W-:Y:S05]  /*1090*/  BSYNC B0 ;  /* 0x0000000000007941 */ /* 0x000fea0003800000 */
.L_x_18851:
        /* <DEDUP_REMOVED lines=33> */
.L_x_18854:
[----:B------:R-:W-:Y:S05]  /*12b0*/  BSYNC B0 ;  /* 0x0000000000007941 */ /* 0x000fea0003800000 */
.L_x_18853:
        /* <DEDUP_REMOVED lines=33> */
.L_x_18856:
[----:B------:R-:W-:Y:S05]  /*14d0*/  BSYNC B0 ;  /* 0x0000000000007941 */ /* 0x000fea0003800000 */
.L_x_18855:
        /* <DEDUP_REMOVED lines=33> */
.L_x_18858:
[----:B------:R-:W-:Y:S05]  /*16f0*/  BSYNC B0 ;  /* 0x0000000000007941 */ /* 0x000fea0003800000 */
.L_x_18857:
[----:B------:R-:W-:Y:S01]  /*1700*/  ULDC.64 UR6, c[0x0][0x2a8] ;  /* 0x0000aa0000067ab9 */ /* 0x000fe20000000a00 */
[----:B------:R-:W-:Y:S01]  /*1710*/  MOV R11, R15 ;  /* 0x0000000f000b7202 */ /* 0x000fe20000000f00 */
[----:B------:R-:W0:Y:S01]  /*1720*/  LDS.64 R38, [R101] ;  /* 0x0000000065267984 */ /* 0x000e220000000a00 */
[----:B------:R-:W-:Y:S01]  /*1730*/  IMAD R0, R72, UR6, RZ ;  /* 0x0000000648007c24 */ /* 0x000fe2000f8e02ff */
[----:B------:R-:W1:Y:S01]  /*1740*/  LDC.64 R14, c[0x0][0x308] ;  /* 0x0000c200ff0e7b82 */ /* 0x000e620000000a00 */
[----:B------:R-:W-:-:S04]  /*1750*/  IMAD.WIDE.U32 R10, R5, UR6, R10 ;  /* 0x00000006050a7c25 */ /* 0x000fc8000f8e000a */
[----:B------:R-:W-:-:S03]  /*1760*/  IMAD R13, R5, UR7, R0 ;  /* 0x00000007050d7c24 */ /* 0x000fc6000f8e0200 */
[----:B------:R-:W-:Y:S01]  /*1770*/  BAR.SYNC.DEFER_BLOCKING 0x0 ;  /* 0x0000000000007b1d */ /* 0x000fe20000010000 */
[----:B------:R-:W-:Y:S02]  /*1780*/  LEA R8, P0, R10, R8, 0x1 ;  /* 0x000000080a087211 */ /* 0x000fe400078008ff */
[----:B------:R-:W-:-:S05]  /*1790*/  IADD3 R0, R11, R13, RZ ;  /* 0x0000000d0b007210 */ /* 0x000fca0007ffe0ff */
[----:B------:R-:W2:Y:S01]  /*17a0*/  LDC.64 R12, c[0x0][0x2b0] ;  /* 0x0000ac00ff0c7b82 */ /* 0x000ea20000000a00 */
[----:B------:R-:W-:Y:S01]  /*17b0*/  ULDC.64 UR6, c[0x0][0x2b8] ;  /* 0x0000ae0000067ab9 */ /* 0x000fe20000000a00 */
[----:B------:R-:W-:-:S03]  /*17c0*/  LEA.HI.X R9, R10, R9, R0, 0x1, P0 ;  /* 0x000000090a097211 */ /* 0x000fc600000f0c00 */
[----:B------:R-:W-:-:S03]  /*17d0*/  IMAD.WIDE R8, R79, 0x8, R8 ;  /* 0x000000084f087825 */ /* 0x000fc600078e0208 */
[----:B------:R-:W3:Y:S03]  /*17e0*/  LDC R37, c[0x0][0x21c] ;  /* 0x00008700ff257b82 */ /* 0x000ee60000000800 */
[----:B------:R-:W4:Y:S01]  /*17f0*/  LDG.E.64 R8, desc[UR12][R8.64] ;  /* 0x0000000c08087981 */ /* 0x000f22000c1e1b00 */
[C---:B--2---:R-:W-:Y:S02]  /*1800*/  IMAD R0, R12.reuse, UR16, RZ ;  /* 0x000000100c007c24 */ /* 0x044fe4000f8e02ff */
[----:B------:R-:W-:-:S04]  /*1810*/  IMAD.WIDE.U32 R10, R12, UR15, R2 ;  /* 0x0000000f0c0a7c25 */ /* 0x000fc8000f8e0002 */
[----:B------:R-:W-:Y:S02]  /*1820*/  IMAD R13, R13, UR15, R0 ;  /* 0x0000000f0d0d7c24 */ /* 0x000fe4000f8e0200 */
[----:B------:R-:W-:-:S03]  /*1830*/  IMAD R0, R72, UR6, RZ ;  /* 0x0000000648007c24 */ /* 0x000fc6000f8e02ff */
[----:B------:R-:W-:Y:S01]  /*1840*/  IADD3 R11, R11, R13, RZ ;  /* 0x0000000d0b0b7210 */ /* 0x000fe20007ffe0ff */
[C---:B------:R-:W-:Y:S02]  /*1850*/  IMAD R13, R5.reuse, UR7, R0 ;  /* 0x00000007050d7c24 */ /* 0x040fe4000f8e0200 */
[----:B------:R-:W-:Y:S01]  /*1860*/  IMAD.WIDE.U32 R10, R5, UR6, R10 ;  /* 0x00000006050a7c25 */ /* 0x000fe2000f8e000a */
[----:B------:R-:W-:Y:S02]  /*1870*/  ULDC.64 UR6, c[0x0][0x3a0] ;  /* 0x0000e80000067ab9 */ /* 0x000fe40000000a00 */
[----:B-1----:R-:W-:Y:S02]  /*1880*/  LEA R12, P0, R10, R14, 0x1 ;  /* 0x0000000e0a0c7211 */ /* 0x002fe400078008ff */
[----:B------:R-:W-:-:S04]  /*1890*/  IADD3 R0, R11, R13, RZ ;  /* 0x0000000d0b007210 */ /* 0x000fc80007ffe0ff */
[----:B------:R-:W-:-:S03]  /*18a0*/  LEA.HI.X R13, R10, R15, R0, 0x1, P0 ;  /* 0x0000000f0a0d7211 */ /* 0x000fc600000f0c00 */
[----:B------:R-:W-:Y:S01]  /*18b0*/  IMAD.WIDE R10, R79, 0x8, R12 ;  /* 0x000000084f0a7825 */ /* 0x000fe200078e020c */
[----:B----4-:R-:W-:Y:S01]  /*18c0*/  STS.64 [R101], R8 ;  /* 0x0000000865007388 */ /* 0x010fe20000000a00 */
[----:B------:R-:W-:-:S03]  /*18d0*/  NOP ;  /* 0x0000000000007918 */ /* 0x000fc60000000000 */
[----:B------:R-:W1:Y:S01]  /*18e0*/  LDS.64 R24, [R101] ;  /* 0x0000000065187984 */ /* 0x000e620000000a00 */
[----:B------:R-:W-:Y:S06]  /*18f0*/  BAR.SYNC.DEFER_BLOCKING 0x0 ;  /* 0x0000000000007b1d */ /* 0x000fec0000010000 */
[----:B------:R-:W2:Y:S01]  /*1900*/  LDG.E.64 R10, desc[UR12][R10.64] ;  /* 0x0000000c0a0a7981 */ /* 0x000ea2000c1e1b00 */
[--C-:B0-----:R-:W-:Y:S01]  /*1910*/  SHF.R.U32.HI R15, RZ, 0x10, R39.reuse ;  /* 0x00000010ff0f7819 */ /* 0x101fe20000011627 */
[----:B------:R-:W-:Y:S01]  /*1920*/  HADD2.F32 R14, -RZ, R39.H0_H0 ;  /* 0x20000027ff0e7230 */ /* 0x000fe20000004100 */
[----:B------:R-:W-:-:S03]  /*1930*/  SHF.R.U64 R13, R38, 0x10, R39 ;  /* 0x00000010260d7819 */ /* 0x000fc60000001227 */
[----:B------:R-:W-:Y:S01]  /*1940*/  HADD2.F32 R15, -RZ, R15.H0_H0 ;  /* 0x2000000fff0f7230 */ /* 0x000fe20000004100 */
[--C-:B-1----:R-:W-:Y:S01]  /*1950*/  SHF.R.U32.HI R34, RZ, 0x10, R25.reuse ;  /* 0x00000010ff227819 */ /* 0x102fe20000011619 */
        /* <DEDUP_REMOVED lines=14> */
[----:B------:R-:W4:Y:S01]  /*1a40*/  MUFU.RCP R32, R9 ;  /* 0x0000000900207308 */ /* 0x000f220000001000 */
[----:B-1----:R-:W-:-:S07]  /*1a50*/  FADD.FTZ R8, R4, 1 ;  /* 0x3f80000004087421 */ /* 0x002fce0000010000 */
[----:B------:R-:W-:Y:S01]  /*1a60*/  MUFU.RCP R28, R8 ;  /* 0x00000008001c7308 */ /* 0x000fe20000001000 */
[----:B0-----:R-:W-:-:S07]  /*1a70*/  FADD.FTZ R0, R0, 1 ;  /* 0x3f80000000007421 */ /* 0x001fce0000010000 */
[----:B------:R0:W-:Y:S01]  /*1a80*/  MUFU.RCP R25, R0 ;  /* 0x0000000000197308 */ /* 0x0001e20000001000 */
[----:B----4-:R-:W-:-:S04]  /*1a90*/  FADD.FTZ R4, -R32, 1 ;  /* 0x3f80000020047421 */ /* 0x010fc80000010100 */
[----:B------:R-:W-:Y:S01]  /*1aa0*/  FFMA.FTZ R4, R29, R4, 1 ;  /* 0x3f8000001d047423 */ /* 0x000fe20000010004 */
[----:B0-----:R-:W-:Y:S02]  /*1ab0*/  HADD2.F32 R0, -RZ, R38.H0_H0 ;  /* 0x20000026ff007230 */ /* 0x001fe40000004100 */
[----:B------:R-:W0:Y:S01]  /*1ac0*/  LDC.64 R38, c[0x0][0x398] ;  /* 0x0000e600ff267b82 */ /* 0x000e220000000a00 */
[----:B--2---:R1:W-:Y:S01]  /*1ad0*/  STS.64 [R101], R10 ;  /* 0x0000000a65007388 */ /* 0x0043e20000000a00 */
        /* <DEDUP_REMOVED lines=16> */
[----:B------:R-:W-:-:S03]  /*1be0*/  FMUL.FTZ R8, R15, R36 ;  /* 0x000000240f087220 */ /* 0x000fc60000410000 */
        /* <DEDUP_REMOVED lines=15> */
[----:B------:R-:W-:Y:S01]  /*1ce0*/  FMUL.FTZ R25, R24, R25 ;  /* 0x0000001918197220 */ /* 0x000fe20000410000 */
[----:B------:R-:W-:Y:S01]  /*1cf0*/  FMUL.FTZ R24, R15, R34 ;  /* 0x000000220f187220 */ /* 0x000fe20000410000 */
[----:B------:R-:W-:-:S05]  /*1d00*/  FMUL.FTZ R10, R8, R9 ;  /* 0x00000009080a7220 */ /* 0x000fca0000410000 */
[----:B------:R-:W4:Y:S01]  /*1d10*/  F2F.F16.F32 R11, R11 ;  /* 0x0000000b000b7304 */ /* 0x000f220000200800 */
[----:B--2---:R-:W-:-:S07]  /*1d20*/  PRMT R13, R12, 0x5410, R13 ;  /* 0x000054100c0d7816 */ /* 0x004fce000000000d */
[----:B------:R0:W2:Y:S01]  /*1d30*/  F2F.F16.F32 R31, R10 ;  /* 0x0000000a001f7304 */ /* 0x0000a20000200800 */
[----:B----4-:R-:W-:-:S04]  /*1d40*/  IMAD.WIDE.U32 R8, R11, 0x10000, RZ ;  /* 0x000100000b087825 */ /* 0x010fc800078e00ff */
        /* <DEDUP_REMOVED lines=26> */
[----:B---3--:R-:W-:Y:S05]  /*1ef0*/  @!P0 BRA `(.L_x_18859) ;  /* 0x0000000000788947 */ /* 0x008fea0003800000 */
        /* <DEDUP_REMOVED lines=14> */
[----:B0-----:R-:W-:-:S03]  /*1fe0*/  PRMT R11, R31, 0x5410, R34 ;  /* 0x000054101f0b7816 */ /* 0x001fc60000000022 */
[----:B------:R-:W-:Y:S02]  /*1ff0*/  IMAD R13, R13, UR15, R0 ;  /* 0x0000000f0d0d7c24 */ /* 0x000fe4000f8e0200 */
[----:B------:R-:W-:Y:S01]  /*2000*/  IMAD R0, R72, UR8, RZ ;  /* 0x0000000848007c24 */ /* 0x000fe2000f8e02ff */
[----:B------:R-:W-:Y:S02]  /*2010*/  LOP3.LUT R11, R11, R9, RZ, 0xfc, !PT ;  /* 0x000000090b0b7212 */ /* 0x000fe400078efcff */
[----:B------:R-:W-:Y:S01]  /*2020*/  IADD3 R3, R3, R13, RZ ;  /* 0x0000000d03037210 */ /* 0x000fe20007ffe0ff */
[C---:B------:R-:W-:Y:S01]  /*2030*/  IMAD R13, R5.reuse, UR9, R0 ;  /* 0x00000009050d7c24 */ /* 0x040fe2000f8e0200 */
[----:B--2---:R-:W-:Y:S01]  /*2040*/  LOP3.LUT R10, R8, R25, RZ, 0xfc, !PT ;  /* 0x00000019080a7212 */ /* 0x004fe200078efcff */
[----:B------:R-:W-:-:S04]  /*2050*/  IMAD.WIDE.U32 R2, R5, UR8, R2 ;  /* 0x0000000805027c25 */ /* 0x000fc8000f8e0002 */
[----:B------:R0:W-:Y:S01]  /*2060*/  STS.64 [R101], R10 ;  /* 0x0000000a65007388 */ /* 0x0001e20000000a00 */
[----:B------:R-:W-:-:S03]  /*2070*/  NOP ;  /* 0x0000000000007918 */ /* 0x000fc60000000000 */
[----:B------:R-:W1:Y:S01]  /*2080*/  LDS.64 R8, [R101] ;  /* 0x0000000065087984 */ /* 0x000e620000000a00 */
[----:B------:R-:W-:Y:S02]  /*2090*/  IADD3 R3, R3, R13, RZ ;  /* 0x0000000d03037210 */ /* 0x000fe40007ffe0ff */
[----:B0-----:R-:W-:-:S04]  /*20a0*/  LEA R10, P0, R2, UR6, 0x1 ;  /* 0x00000006020a7c11 */ /* 0x001fc8000f8008ff */
[----:B------:R-:W-:-:S03]  /*20b0*/  LEA.HI.X R11, R2, UR7, R3, 0x1, P0 ;  /* 0x00000007020b7c11 */ /* 0x000fc600080f0c03 */
[----:B------:R-:W-:-:S05]  /*20c0*/  IMAD.WIDE R2, R79, 0x8, R10 ;  /* 0x000000084f027825 */ /* 0x000fca00078e020a */
[----:B-1----:R1:W-:Y:S02]  /*20d0*/  STG.E.64 desc[UR12][R2.64], R8 ;  /* 0x0000000802007986 */ /* 0x0023e4000c101b0c */
.L_x_18859:
[--C-:B------:R-:W-:Y:S01]  /*20e0*/  SHF.R.U64 R123, R6, 0x10, R7.reuse ;  /* 0x00000010067b7819 */ /* 0x100fe20000001207 */
[----:B------:R-:W-:Y:S01]  /*20f0*/  HADD2.F32 R131, -RZ, R6.H0_H0 ;  /* 0x20000006ff837230 */ /* 0x000fe20000004100 */
[----:B------:R-:W-:Y:S01]  /*2100*/  ISETP.GE.AND P0, PT, R37, 0x1, PT ;  /* 0x000000012500780c */ /* 0x000fe20003f06270 */
[----:B------:R-:W-:Y:S01]  /*2110*/  HADD2.F32 R125, -RZ, R7.H0_H0 ;  /* 0x20000007ff7d7230 */ /* 0x000fe20000004100 */
[----:B------:R-:W-:Y:S01]  /*2120*/  SHF.R.U32.HI R121, RZ, 0x10, R7 ;  /* 0x00000010ff797819 */ /* 0x000fe20000011607 */
[----:B------:R-:W-:Y:S02]  /*2130*/  HADD2.F32 R123, -RZ, R123.H0_H0 ;  /* 0x2000007bff7b7230 */ /* 0x000fe40000004100 */
[----:B-1----:R-:W-:Y:S01]  /*2140*/  FFMA.FTZ R3, R27, R131, R76 ;  /* 0x000000831b037223 */ /* 0x002fe2000001004c */
        /* <DEDUP_REMOVED lines=14> */
[----:B0-----:R-:W0:Y:S01]  /*2230*/  LDC.64 R8, c[0x0][0x350] ;  /* 0x0000d400ff087b82 */ /* 0x001e220000000a00 */
        /* <DEDUP_REMOVED lines=55> */
[----:B------:R-:W-:Y:S01]  /*25b0*/  IMAD R0, R72, UR6, RZ ;  /* 0x0000000648007c24 */ /* 0x000fe2000f8e02ff */
[----:B------:R-:W-:Y:S01]  /*25c0*/  IADD3 R112, R112, -R13, RZ ;  /* 0x8000000d70707210 */ /* 0x000fe20007ffe0ff */
[----:B------:R-:W-:Y:S01]  /*25d0*/  IMAD.WIDE R2, R11, 0x4, R2 ;  /* 0x000000040b027825 */ /* 0x000fe200078e0202 */
[----:B------:R-:W-:-:S03]  /*25e0*/  UMOV UR6, URZ ;  /* 0x0000003f00067c82 */ /* 0x000fc60008000000 */
[----:B------:R-:W-:Y:S02]  /*25f0*/  IMAD R129, R5, UR7, R0 ;  /* 0x0000000705817c24 */ /* 0x000fe4000f8e0200 */
[----:B------:R-:W-:Y:S01]  /*2600*/  FADD.FTZ R0, R27, R27 ;  /* 0x0000001b1b007221 */ /* 0x000fe20000010000 */
[----:B------:R-:W3:Y:S01]  /*2610*/  LDC.64 R34, c[0x0][0x3c8] ;  /* 0x0000f200ff227b82 */ /* 0x000ee20000000a00 */
[----:B------:R-:W-:Y:S01]  /*2620*/  IMAD.WIDE R8, R11, 0x4, R8 ;  /* 0x000000040b087825 */ /* 0x000fe200078e0208 */
[C---:B------:R-:W-:Y:S01]  /*2630*/  IADD3 R66, P1, R2.reuse, -0x300, RZ ;  /* 0xfffffd0002427810 */ /* 0x040fe20007f3e0ff */
[----:B------:R-:W-:Y:S01]  /*2640*/  ULDC UR7, c[0x0][0x218] ;  /* 0x0000860000077ab9 */ /* 0x000fe20000000800 */
[C---:B------:R-:W-:Y:S02]  /*2650*/  IADD3 R68, P0, R2.reuse, -0x380, RZ ;  /* 0xfffffc8002447810 */ /* 0x040fe40007f1e0ff */
[----:B------:R-:W-:Y:S02]  /*2660*/  IADD3.X R67, R3, -0x1, RZ, P1, !PT ;  /* 0xffffffff03437810 */ /* 0x000fe40000ffe4ff */
[----:B------:R-:W4:Y:S01]  /*2670*/  LDC.64 R32, c[0x0][0x360] ;  /* 0x0000d800ff207b82 */ /* 0x000f220000000a00 */
[----:B------:R-:W-:-:S02]  /*2680*/  IADD3 R64, P2, R2, -0x280, RZ ;  /* 0xfffffd8002407810 */ /* 0x000fc40007f5e0ff */
[C---:B------:R-:W-:Y:S02]  /*2690*/  IADD3 R62, P3, R2.reuse, -0x200, RZ ;  /* 0xfffffe00023e7810 */ /* 0x040fe40007f7e0ff */
[C---:B------:R-:W-:Y:S02]  /*26a0*/  IADD3 R60, P4, R2.reuse, -0x180, RZ ;  /* 0xfffffe80023c7810 */ /* 0x040fe40007f9e0ff */
[C---:B------:R-:W-:Y:S01]  /*26b0*/  IADD3 R58, P5, R2.reuse, -0x100, RZ ;  /* 0xffffff00023a7810 */ /* 0x040fe20007fbe0ff */
[----:B------:R-:W0:Y:S01]  /*26c0*/  LDC.64 R30, c[0x0][0x3d0] ;  /* 0x0000f400ff1e7b82 */ /* 0x000e220000000a00 */
[----:B------:R-:W-:Y:S01]  /*26d0*/  IADD3 R56, P6, R2, -0x80, RZ ;  /* 0xffffff8002387810 */ /* 0x000fe20007fde0ff */
[----:B------:R-:W-:Y:S01]  /*26e0*/  FADD.FTZ R2, R4, R4 ;  /* 0x0000000404027221 */ /* 0x000fe20000010000 */
[----:B------:R-:W-:Y:S01]  /*26f0*/  IADD3 R52, P1, R8, -0x300, RZ ;  /* 0xfffffd0008347810 */ /* 0x000fe20007f3e0ff */
[----:B------:R-:W-:Y:S01]  /*2700*/  FADD.FTZ R4, R24, R24 ;  /* 0x0000001818047221 */ /* 0x000fe20000010000 */
[----:B------:R-:W-:-:S02]  /*2710*/  IADD3.X R69, R3, -0x1, RZ, P0, !PT ;  /* 0xffffffff03457810 */ /* 0x000fc400007fe4ff */
[C---:B------:R-:W-:Y:S01]  /*2720*/  IADD3.X R65, R3.reuse, -0x1, RZ, P2, !PT ;  /* 0xffffffff03417810 */ /* 0x040fe200017fe4ff */
[----:B------:R-:W0:Y:S01]  /*2730*/  LDC.64 R28, c[0x0][0x380] ;  /* 0x0000e000ff1c7b82 */ /* 0x000e220000000a00 */
[C---:B------:R-:W-:Y:S02]  /*2740*/  IADD3.X R63, R3.reuse, -0x1, RZ, P3, !PT ;  /* 0xffffffff033f7810 */ /* 0x040fe40001ffe4ff */
[C---:B------:R-:W-:Y:S02]  /*2750*/  IADD3.X R61, R3.reuse, -0x1, RZ, P4, !PT ;  /* 0xffffffff033d7810 */ /* 0x040fe400027fe4ff */
[C---:B------:R-:W-:Y:S02]  /*2760*/  IADD3.X R59, R3.reuse, -0x1, RZ, P5, !PT ;  /* 0xffffffff033b7810 */ /* 0x040fe40002ffe4ff */
[----:B------:R-:W-:Y:S01]  /*2770*/  IADD3.X R57, R3, -0x1, RZ, P6, !PT ;  /* 0xffffffff03397810 */ /* 0x000fe200037fe4ff */
[----:B------:R-:W0:Y:S01]  /*2780*/  LDC.64 R26, c[0x0][0x2d0] ;  /* 0x0000b400ff1a7b82 */ /* 0x000e220000000a00 */
[----:B------:R-:W-:Y:S01]  /*2790*/  IADD3 R54, P0, R8, -0x380, RZ ;  /* 0xfffffc8008367810 */ /* 0x000fe20007f1e0ff */
[----:B------:R-:W-:Y:S01]  /*27a0*/  FADD.FTZ R3, R14, R14 ;  /* 0x0000000e0e037221 */ /* 0x000fe20000010000 */
        /* <DEDUP_REMOVED lines=16> */
.L_x_18891:
        /* <DEDUP_REMOVED lines=41> */
[----:B------:R-:W-:Y:S01]  /*2b40*/  FMUL.RZ R111, R14, 0.15915493667125701904 ;  /* 0x3e22f9830e6f7820 */ /* 0x000fe2000040c000 */
[----:B0-----:R-:W-:Y:S01]  /*2b50*/  @P1 IADD3 R11, R98, -0x2, RZ ;  /* 0xfffffffe620b1810 */ /* 0x001fe20007ffe0ff */
[----:B------:R-:W0:Y:S01]  /*2b60*/  LDS.128 R12, [R116] ;  /* 0x00000000740c7984 */ /* 0x000e220000000c00 */
[----:B------:R-:W-:Y:S08]  /*2b70*/  MUFU.EX2 R71, R70 ;  /* 0x0000004600477308 */ /* 0x000ff00000000800 */
[----:B------:R-:W4:Y:S08]  /*2b80*/  MUFU.COS R110, R111 ;  /* 0x0000006f006e7308 */ /* 0x000f300000000000 */
[----:B------:R4:W4:Y:S01]  /*2b90*/  MUFU.SIN R10, R111 ;  /* 0x0000006f000a7308 */ /* 0x0009220000000400 */
[----:B-1----:R-:W-:Y:S01]  /*2ba0*/  @P1 IMAD R11, R11, R122, R114 ;  /* 0x0000007a0b0b1224 */ /* 0x002fe200078e0272 */
[----:B------:R-:W-:-:S03]  /*2bb0*/  LEA R122, R8, R81, 0x3 ;  /* 0x00000051087a7211 */ /* 0x000fc600078e18ff */
[----:B------:R-:W-:-:S04]  /*2bc0*/  @P1 IMAD.WIDE R136, R11, 0x10, R22 ;  /* 0x000000100b881825 */ /* 0x000fc800078e0216 */
[----:B----4-:R-:W-:Y:S01]  /*2bd0*/  FMUL.FTZ R70, R71, R110 ;  /* 0x0000006e47467220 */ /* 0x010fe20000410000 */
[----:B------:R-:W-:Y:S01]  /*2be0*/  FMUL.FTZ R124, R25, R106 ;  /* 0x0000006a197c7220 */ /* 0x000fe20000410000 */
[----:B------:R-:W-:Y:S01]  /*2bf0*/  CS2R R110, SRZ ;  /* 0x00000000006e7805 */ /* 0x000fe2000001ff00 */
[----:B------:R-:W-:Y:S01]  /*2c00*/  FMUL.FTZ R71, R71, R10 ;  /* 0x0000000a47477220 */ /* 0x000fe20000410000 */
[C---:B------:R-:W-:Y:S01]  /*2c10*/  FMUL.FTZ R126, R139.reuse, R104 ;  /* 0x000000688b7e7220 */ /* 0x040fe20000410000 */
[----:B------:R-:W-:-:S03]  /*2c20*/  FMUL.FTZ R130, R139, R108 ;  /* 0x0000006c8b827220 */ /* 0x000fc60000410000 */
[----:B------:R-:W-:Y:S01]  /*2c30*/  MUFU.EX2 R128, R126 ;  /* 0x0000007e00807308 */ /* 0x000fe20000000800 */
[----:B0-----:R-:W-:Y:S01]  /*2c40*/  SHF.R.U64 R138, R12, 0x10, R13 ;  /* 0x000000100c8a7819 */ /* 0x001fe2000000120d */
[----:B------:R-:W-:Y:S01]  /*2c50*/  BSSY B0, `(.L_x_18861) ;  /* 0x000005b000007945 */ /* 0x000fe20003800000 */
[----:B--2---:R-:W-:Y:S04]  /*2c60*/  STS.64 [R101+0x210], R132 ;  /* 0x0002108465007388 */ /* 0x004fe80000000a00 */
[----:B---3--:R0:W-:Y:S01]  /*2c70*/  STS.64 [R101+0x310], R134 ;  /* 0x0003108665007388 */ /* 0x0081e20000000a00 */
[----:B------:R-:W-:-:S03]  /*2c80*/  NOP ;  /* 0x0000000000007918 */ /* 0x000fc60000000000 */
[----:B------:R-:W1:Y:S04]  /*2c90*/  LDS.128 R8, [R116+0x210] ;  /* 0x0002100074087984 */ /* 0x000e680000000c00 */
[----:B------:R2:W-:Y:S01]  /*2ca0*/  STS.64 [R122+0x10b0], R70 ;  /* 0x0010b0467a007388 */ /* 0x0005e20000000a00 */
[----:B------:R-:W-:Y:S01]  /*2cb0*/  BAR.SYNC.DEFER_BLOCKING 0x0 ;  /* 0x0000000000007b1d */ /* 0x000fe20000010000 */
[----:B0-----:R-:W-:Y:S01]  /*2cc0*/  FMUL.RZ R134, R124, 0.15915493667125701904 ;  /* 0x3e22f9837c867820 */ /* 0x001fe2000040c000 */
[----:B------:R-:W-:-:S04]  /*2cd0*/  FMUL.FTZ R124, R139, R106 ;  /* 0x0000006a8b7c7220 */ /* 0x000fc80000410000 */
[----:B------:R-:W-:Y:S01]  /*2ce0*/  MUFU.COS R133, R134 ;  /* 0x0000008600857308 */ /* 0x000fe20000000000 */
[----:B--2---:R-:W-:-:S07]  /*2cf0*/  FMUL.FTZ R122, R25, R104 ;  /* 0x00000068197a7220 */ /* 0x004fce0000410000 */
[----:B------:R-:W0:Y:S08]  /*2d00*/  MUFU.EX2 R124, R124 ;  /* 0x0000007c007c7308 */ /* 0x000e300000000800 */
[----:B------:R2:W3:Y:S01]  /*2d10*/  MUFU.SIN R135, R134 ;  /* 0x0000008600877308 */ /* 0x0004e20000000400 */
[----:B------:R4:W5:Y:S07]  /*2d20*/  @P1 LDG.E.64 R110, desc[UR12][R136.64+0x8] ;  /* 0x0000080c886e1981 */ /* 0x00096e000c1e1b00 */
[----:B------:R-:W-:Y:S01]  /*2d30*/  MUFU.EX2 R132, R130 ;  /* 0x0000008200847308 */ /* 0x000fe20000000800 */
[----:B----4-:R-:W-:Y:S01]  /*2d40*/  FMUL.RZ R136, R122, 0.15915493667125701904 ;  /* 0x3e22f9837a887820 */ /* 0x010fe2000040c000 */
[----:B------:R-:W-:-:S06]  /*2d50*/  FMUL.FTZ R122, R25, R108 ;  /* 0x0000006c197a7220 */ /* 0x000fcc0000410000 */
[----:B------:R-:W4:Y:S01]  /*2d60*/  MUFU.COS R139, R136 ;  /* 0x00000088008b7308 */ /* 0x000f220000000000 */
[----:B--2---:R-:W-:Y:S01]  /*2d70*/  FMUL.RZ R134, R122, 0.15915493667125701904 ;  /* 0x3e22f9837a867820 */ /* 0x004fe2000040c000 */
[C---:B0-----:R-:W-:Y:S01]  /*2d80*/  FMUL.FTZ R122, R124.reuse, R133 ;  /* 0x000000857c7a7220 */ /* 0x041fe20000410000 */
[----:B------:R-:W-:Y:S02]  /*2d90*/  HADD2.F32 R133, -RZ, R12.H0_H0 ;  /* 0x2000000cff857230 */ /* 0x000fe40000004100 */
[----:B---3--:R-:W-:Y:S01]  /*2da0*/  FMUL.FTZ R124, R124, R135 ;  /* 0x000000877c7c7220 */ /* 0x008fe20000410000 */
[----:B------:R-:W-:Y:S01]  /*2db0*/  HADD2.F32 R135, -RZ, R138.H0_H0 ;  /* 0x2000008aff877230 */ /* 0x000fe20000004100 */
[----:B------:R-:W-:Y:S01]  /*2dc0*/  SHF.R.U32.HI R138, RZ, 0x10, R13 ;  /* 0x00000010ff8a7819 */ /* 0x000fe2000001160d */
[----:B------:R0:W2:Y:S01]  /*2dd0*/  MUFU.SIN R137, R136 ;  /* 0x0000008800897308 */ /* 0x0000a20000000400 */
[----:B------:R-:W-:-:S04]  /*2de0*/  FMUL.FTZ R12, R133, R102 ;  /* 0x00000066850c7220 */ /* 0x000fc80000410000 */
[----:B------:R-:W-:-:S03]  /*2df0*/  FMUL.FTZ R147, R131, R12 ;  /* 0x0000000c83937220 */ /* 0x000fc60000410000 */
[----:B------:R-:W3:Y:S01]  /*2e00*/  MUFU.COS R143, R134 ;  /* 0x00000086008f7308 */ /* 0x000ee20000000000 */
[----:B----4-:R-:W-:Y:S01]  /*2e10*/  FMUL.FTZ R126, R128, R139 ;  /* 0x0000008b807e7220 */ /* 0x010fe20000410000 */
[----:B------:R-:W-:-:S05]  /*2e20*/  HADD2.F32 R139, -RZ, R13.H0_H0 ;  /* 0x2000000dff8b7230 */ /* 0x000fca0000004100 */
[----:B0-----:R-:W-:Y:S01]  /*2e30*/  FMUL.FTZ R136, R139, R106 ;  /* 0x0000006a8b887220 */ /* 0x001fe20000410000 */
[----:B------:R0:W4:Y:S01]  /*2e40*/  MUFU.SIN R141, R134 ;  /* 0x00000086008d7308 */ /* 0x0001220000000400 */
[----:B--2---:R-:W-:Y:S01]  /*2e50*/  FMUL.FTZ R128, R128, R137 ;  /* 0x0000008980807220 */ /* 0x004fe20000410000 */
[----:B------:R-:W-:Y:S02]  /*2e60*/  HADD2.F32 R137, -RZ, R138.H0_H0 ;  /* 0x2000008aff897230 */ /* 0x000fe40000004100 */
[----:B0-----:R-:W-:Y:S01]  /*2e70*/  FMUL.FTZ R134, R135, R102 ;  /* 0x0000006687867220 */ /* 0x001fe20000410000 */
[----:B---3--:R-:W-:Y:S01]  /*2e80*/  FMUL.FTZ R130, R132, R143 ;  /* 0x0000008f84827220 */ /* 0x008fe20000410000 */
[----:B------:R-:W-:Y:S02]  /*2e90*/  SHF.R.U64 R143, R14, 0x10, R15 ;  /* 0x000000100e8f7819 */ /* 0x000fe4000000120f */
[----:B------:R-:W-:Y:S01]  /*2ea0*/  FMUL.FTZ R131, R131, R134 ;  /* 0x0000008683837220 */ /* 0x000fe20000410000 */
[----:B------:R-:W-:-:S02]  /*2eb0*/  FMUL.FTZ R134, R137, R106 ;  /* 0x0000006a89867220 */ /* 0x000fc40000410000 */
[----:B------:R-:W-:Y:S02]  /*2ec0*/  HADD2.F32 R143, -RZ, R143.H0_H0 ;  /* 0x2000008fff8f7230 */ /* 0x000fe40000004100 */
[----:B----4-:R-:W-:Y:S01]  /*2ed0*/  FMUL.FTZ R132, R132, R141 ;  /* 0x0000008d84847220 */ /* 0x010fe20000410000 */
[C---:B------:R-:W-:Y:S01]  /*2ee0*/  FMUL.FTZ R141, R124.reuse, R147 ;  /* 0x000000937c8d7220 */ /* 0x040fe20000410000 */
[----:B------:R-:W-:-:S03]  /*2ef0*/  FMUL.FTZ R12, R124, R131 ;  /* 0x000000837c0c7220 */ /* 0x000fc60000410000 */
[C---:B------:R-:W-:Y:S01]  /*2f00*/  FFMA.FTZ R138, R122.reuse, R131, R141 ;  /* 0x000000837a8a7223 */ /* 0x040fe2000001008d */
[----:B------:R-:W-:Y:S01]  /*2f10*/  FFMA.FTZ R13, R122, R147, -R12 ;  /* 0x000000937a0d7223 */ /* 0x000fe2000001080c */
[----:B------:R-:W-:Y:S02]  /*2f20*/  HADD2.F32 R141, -RZ, R14.H0_H0 ;  /* 0x2000000eff8d7230 */ /* 0x000fe40000004100 */
[----:B------:R-:W-:Y:S01]  /*2f30*/  FMUL.FTZ R12, R70, R124 ;  /* 0x0000007c460c7220 */ /* 0x000fe20000410000 */
[C---:B------:R-:W-:Y:S01]  /*2f40*/  FFMA.FTZ R151, R123.reuse, R134, R138 ;  /* 0x000000867b977223 */ /* 0x040fe2000001008a */
[----:B------:R-:W-:Y:S01]  /*2f50*/  FFMA.FTZ R149, R123, R136, R13 ;  /* 0x000000887b957223 */ /* 0x000fe2000001000d */
[C---:B------:R-:W-:Y:S01]  /*2f60*/  FMUL.FTZ R13, R71.reuse, R124 ;  /* 0x0000007c470d7220 */ /* 0x040fe20000410000 */
[----:B------:R-:W-:Y:S01]  /*2f70*/  FFMA.FTZ R145, R71, R122, R12 ;  /* 0x0000007a47917223 */ /* 0x000fe2000001000c */
[----:B------:R-:W-:Y:S01]  /*2f80*/  FMUL.FTZ R153, R128, R151 ;  /* 0x0000009780997220 */ /* 0x000fe20000410000 */
[-C--:B------:R-:W-:Y:S01]  /*2f90*/  FMUL.FTZ R14, R141, R104.reuse ;  /* 0x000000688d0e7220 */ /* 0x080fe20000410000 */
[----:B------:R-:W-:Y:S01]  /*2fa0*/  FMUL.FTZ R138, R143, R104 ;  /* 0x000000688f8a7220 */ /* 0x000fe20000410000 */
[----:B------:R-:W-:Y:S01]  /*2fb0*/  FFMA.FTZ R13, R70, R122, -R13 ;  /* 0x0000007a460d7223 */ /* 0x000fe2000001080d */
[-C--:B------:R-:W-:Y:S01]  /*2fc0*/  FFMA.FTZ R140, R126, R149.reuse, -R153 ;  /* 0x000000957e8c7223 */ /* 0x080fe20000010899 */
[C---:B------:R-:W-:Y:S01]  /*2fd0*/  FMUL.FTZ R149, R128.reuse, R149 ;  /* 0x0000009580957220 */ /* 0x040fe20000410000 */
[----:B------:R-:W-:-:S02]  /*2fe0*/  FMUL.FTZ R12, R128, R145 ;  /* 0x00000091800c7220 */ /* 0x000fc40000410000 */
[C---:B------:R-:W-:Y:S01]  /*2ff0*/  FFMA.FTZ R153, R125.reuse, R14, R140 ;  /* 0x0000000e7d997223 */ /* 0x040fe2000001008c */
[C---:B------:R-:W-:Y:S01]  /*3000*/  FFMA.FTZ R151, R126.reuse, R151, R149 ;  /* 0x000000977e977223 */ /* 0x040fe20000010095 */
[-C--:B------:R-:W-:Y:S01]  /*3010*/  FFMA.FTZ R149, R126, R13.reuse, -R12 ;  /* 0x0000000d7e957223 */ /* 0x080fe2000001080c */
[----:B------:R-:W-:Y:S01]  /*3020*/  FMUL.FTZ R13, R128, R13 ;  /* 0x0000000d800d7220 */ /* 0x000fe20000410000 */
[C---:B------:R-:W-:Y:S01]  /*3030*/  FMUL.FTZ R155, R132.reuse, R153 ;  /* 0x00000099849b7220 */ /* 0x040fe20000410000 */
[----:B------:R-:W-:Y:S01]  /*3040*/  FFMA.FTZ R151, R125, R138, R151 ;  /* 0x0000008a7d977223 */ /* 0x000fe20000010097 */
[----:B------:R-:W-:Y:S01]  /*3050*/  FMUL.FTZ R144, R132, R149 ;  /* 0x0000009584907220 */ /* 0x000fe20000410000 */
[----:B------:R-:W-:Y:S01]  /*3060*/  FFMA.FTZ R13, R126, R145, R13 ;  /* 0x000000917e0d7223 */ /* 0x000fe2000001000d */
[----:B------:R-:W-:Y:S01]  /*3070*/  SHF.R.U32.HI R140, RZ, 0x10, R15 ;  /* 0x00000010ff8c7819 */ /* 0x000fe2000001160f */
[-C--:B------:R-:W-:Y:S01]  /*3080*/  FMUL.FTZ R12, R132, R151.reuse ;  /* 0x00000097840c7220 */ /* 0x080fe20000410000 */
[----:B------:R-:W-:Y:S01]  /*3090*/  FFMA.FTZ R146, R130, R151, R155 ;  /* 0x0000009782927223 */ /* 0x000fe2000001009b */
[-C--:B------:R-:W-:Y:S01]  /*30a0*/  FMUL.FTZ R151, R132, R13.reuse ;  /* 0x0000000d84977220 */ /* 0x080fe20000410000 */
[C---:B------:R-:W-:Y:S01]  /*30b0*/  FFMA.FTZ R148, R130.reuse, R13, R144 ;  /* 0x0000000d82947223 */ /* 0x040fe20000010090 */
[----:B------:R-:W-:Y:S01]  /*30c0*/  FFMA.FTZ R155, R130, R153, -R12 ;  /* 0x00000099829b7223 */ /* 0x000fe2000001080c */
[----:B------:R-:W-:Y:S01]  /*30d0*/  @P0 LEA R12, R79, R81, 0x3 ;  /* 0x000000514f0c0211 */ /* 0x000fe200078e18ff */
[----:B------:R-:W-:-:S02]  /*30e0*/  HADD2.F32 R15, -RZ, R15.H0_H0 ;  /* 0x2000000fff0f7230 */ /* 0x000fc40000004100 */
[----:B------:R-:W-:Y:S01]  /*30f0*/  FFMA.FTZ R154, R130, R149, -R151 ;  /* 0x00000095829a7223 */ /* 0x000fe20000010897 */
[----:B------:R-:W-:Y:S02]  /*3100*/  HADD2.F32 R145, -RZ, R140.H0_H0 ;  /* 0x2000008cff917230 */ /* 0x000fe40000004100 */
[----:B------:R-:W0:Y:S01]  /*3110*/  @P0 LDS.64 R12, [R12+0x20b8] ;  /* 0x0020b8000c0c0984 */ /* 0x000e220000000a00 */
[-C--:B------:R-:W-:Y:S02]  /*3120*/  FMUL.FTZ R142, R15, R108.reuse ;  /* 0x0000006c0f8e7220 */ /* 0x080fe40000410000 */
[----:B------:R-:W-:Y:S02]  /*3130*/  FMUL.FTZ R140, R145, R108 ;  /* 0x0000006c918c7220 */ /* 0x000fe40000410000 */
[C---:B------:R-:W-:Y:S02]  /*3140*/  FFMA.FTZ R152, R121.reuse, R142, R155 ;  /* 0x0000008e79987223 */ /* 0x040fe4000001009b */
[----:B------:R-:W-:Y:S01]  /*3150*/  FFMA.FTZ R153, R121, R140, R146 ;  /* 0x0000008c79997223 */ /* 0x000fe20000010092 */
[----:B-1----:R-:W-:Y:S06]  /*3160*/  @P0 BRA `(.L_x_18862) ;  /* 0x0000000000240947 */ /* 0x002fec0003800000 */
        /* <DEDUP_REMOVED lines=9> */
.L_x_18862:
[----:B------:R-:W-:Y:S05]  /*3200*/  BSYNC B0 ;  /* 0x0000000000007941 */ /* 0x000fea0003800000 */
.L_x_18861:
        /* <DEDUP_REMOVED lines=10> */
[----:B------:R4:W-:Y:S01]  /*32b0*/  SHFL.IDX PT, R160, R111, RZ, 0x1f ;  /* 0x00001fff6fa07589 */ /* 0x0009e200000e0000 */
[----:B---3--:R-:W-:Y:S01]  /*32c0*/  FMUL.FTZ R159, R148, R157 ;  /* 0x0000009d949f7220 */ /* 0x008fe20000410000 */
[----:B0-2---:R-:W-:Y:S01]  /*32d0*/  FMUL.FTZ R110, R132, -R12 ;  /* 0x8000000c846e7220 */ /* 0x005fe20000410000 */
[----:B----4-:R-:W-:-:S02]  /*32e0*/  FMUL.FTZ R146, R148, R155 ;  /* 0x0000009b94927220 */ /* 0x010fc40000410000 */
[----:B------:R-:W-:Y:S01]  /*32f0*/  FFMA.FTZ R159, R154, R155, -R159 ;  /* 0x0000009b9a9f7223 */ /* 0x000fe2000001089f */
[----:B------:R-:W-:Y:S01]  /*3300*/  FFMA.FTZ R111, R130, -R13, R110 ;  /* 0x8000000d826f7223 */ /* 0x000fe2000001006e */
[----:B-1----:R-:W-:Y:S01]  /*3310*/  FMUL.FTZ R144, R148, R149 ;  /* 0x0000009594907220 */ /* 0x002fe20000410000 */
[----:B------:R-:W-:Y:S01]  /*3320*/  FFMA.FTZ R146, R154, R157, R146 ;  /* 0x0000009d9a927223 */ /* 0x000fe20000010092 */
[----:B------:R-:W-:Y:S01]  /*3330*/  @P0 FADD.FTZ R152, R152, R159 ;  /* 0x0000009f98980221 */ /* 0x000fe20000010000 */
[----:B------:R-:W-:Y:S01]  /*3340*/  FMUL.FTZ R110, R128, -R111 ;  /* 0x8000006f806e7220 */ /* 0x000fe20000410000 */
[-C--:B------:R-:W-:Y:S01]  /*3350*/  FFMA.FTZ R155, R154, R151.reuse, R144 ;  /* 0x000000979a9b7223 */ /* 0x080fe20000010090 */
[----:B------:R-:W-:Y:S01]  /*3360*/  FMUL.FTZ R151, R148, R151 ;  /* 0x0000009794977220 */ /* 0x000fe20000410000 */
[----:B------:R-:W-:-:S03]  /*3370*/  @P0 FADD.FTZ R153, R153, R146 ;  /* 0x0000009299990221 */ /* 0x000fc60000010000 */
[----:B------:R-:W-:Y:S01]  /*3380*/  FSEL R155, R148, R155, !P0 ;  /* 0x0000009b949b7208 */ /* 0x000fe20004000000 */
[----:B------:R-:W-:Y:S01]  /*3390*/  @P0 FFMA.FTZ R154, R154, R149, -R151 ;  /* 0x000000959a9a0223 */ /* 0x000fe20000010897 */
        /* <DEDUP_REMOVED lines=46> */
[----:B------:R-:W0:Y:S01]  /*3680*/  SHFL.UP PT, R163, R153, 0x10, RZ ;  /* 0x0600000099a37989 */ /* 0x000e2200000e00ff */
[----:B------:R-:W-:Y:S01]  /*3690*/  @P0 FFMA.FTZ R154, R154, R144, -R149 ;  /* 0x000000909a9a0223 */ /* 0x000fe20000010895 */
[--C-:B------:R-:W-:Y:S01]  /*36a0*/  SHF.R.U32.HI R149, RZ, 0x10, R11.reuse ;  /* 0x00000010ff957819 */ /* 0x100fe2000001160b */
[----:B------:R-:W-:Y:S01]  /*36b0*/  HADD2.F32 R151, -RZ, R11.H0_H0 ;  /* 0x2000000bff977230 */ /* 0x000fe20000004100 */
[----:B------:R-:W-:Y:S01]  /*36c0*/  FSEL R148, R155, R146, !P0 ;  /* 0x000000929b947208 */ /* 0x000fe20004000000 */
[----:B------:R-:W1:Y:S01]  /*36d0*/  SHFL.UP PT, R161, R152, 0x10, RZ ;  /* 0x0600000098a17989 */ /* 0x000e6200000e00ff */
[----:B------:R-:W-:Y:S01]  /*36e0*/  SHF.R.U64 R144, R10, 0x10, R11 ;  /* 0x000000100a907819 */ /* 0x000fe2000000120b */
[----:B------:R-:W-:-:S02]  /*36f0*/  HADD2.F32 R149, -RZ, R149.H0_H0 ;  /* 0x20000095ff957230 */ /* 0x000fc40000004100 */
[----:B------:R-:W-:Y:S01]  /*3700*/  FMUL.FTZ R151, R4, R151 ;  /* 0x0000009704977220 */ /* 0x000fe20000410000 */
[----:B------:R-:W2:Y:S01]  /*3710*/  SHFL.UP PT, R11, R154, 0x10, RZ ;  /* 0x060000009a0b7989 */ /* 0x000ea200000e00ff */
[----:B------:R-:W-:Y:S01]  /*3720*/  HADD2.F32 R146, -RZ, R10.H0_H0 ;  /* 0x2000000aff927230 */ /* 0x000fe20000004100 */
[----:B------:R-:W-:Y:S01]  /*3730*/  ISETP.GE.AND P0, PT, R98, UR24, PT ;  /* 0x0000001862007c0c */ /* 0x000fe2000bf06270 */
[----:B------:R-:W-:Y:S01]  /*3740*/  FMUL.FTZ R149, R4, R149 ;  /* 0x0000009504957220 */ /* 0x000fe20000410000 */
[----:B------:R-:W3:Y:S01]  /*3750*/  SHFL.UP PT, R159, R148, 0x10, RZ ;  /* 0x06000000949f7989 */ /* 0x000ee200000e00ff */
[----:B------:R-:W-:Y:S02]  /*3760*/  HADD2.F32 R144, -RZ, R144.H0_H0 ;  /* 0x20000090ff907230 */ /* 0x000fe40000004100 */
[C---:B------:R-:W-:Y:S01]  /*3770*/  FMUL.FTZ R146, R3.reuse, R146 ;  /* 0x0000009203927220 */ /* 0x040fe20000410000 */
[-C--:B------:R-:W-:Y:S01]  /*3780*/  FMUL.FTZ R157, R132, R149.reuse ;  /* 0x00000095849d7220 */ /* 0x080fe20000410000 */
[----:B------:R-:W-:Y:S01]  /*3790*/  FMUL.FTZ R155, R130, R149 ;  /* 0x00000095829b7220 */ /* 0x000fe20000410000 */
[----:B------:R-:W-:Y:S01]  /*37a0*/  ISETP.NE.OR P0, PT, R158, RZ, P0 ;  /* 0x000000ff9e00720c */ /* 0x000fe20000705670 */
[----:B------:R-:W-:Y:S01]  /*37b0*/  FMUL.FTZ R144, R3, R144 ;  /* 0x0000009003907220 */ /* 0x000fe20000410000 */
[-C--:B------:R-:W-:Y:S01]  /*37c0*/  FFMA.FTZ R165, R130, R151.reuse, -R157 ;  /* 0x0000009782a57223 */ /* 0x080fe2000001089d */
[----:B------:R-:W-:Y:S01]  /*37d0*/  FFMA.FTZ R167, -R132, R151, -R155 ;  /* 0x0000009784a77223 */ /* 0x000fe2000001099b */
[----:B------:R-:W-:-:S02]  /*37e0*/  HADD2.F32 R157, -RZ, R9.H0_H0 ;  /* 0x20000009ff9d7230 */ /* 0x000fc40000004100 */
[----:B------:R-:W-:Y:S02]  /*37f0*/  HADD2.F32 R155, -RZ, R8.H0_H0 ;  /* 0x20000008ff9b7230 */ /* 0x000fe40000004100 */
[----:B0-----:R-:W-:Y:S01]  /*3800*/  FMUL.FTZ R9, R148, R163 ;  /* 0x000000a394097220 */ /* 0x001fe20000410000 */
[----:B------:R-:W-:Y:S01]  /*3810*/  FADD.FTZ R167, -R144, R167 ;  /* 0x000000a790a77221 */ /* 0x000fe20000010100 */
[----:B------:R-:W-:Y:S02]  /*3820*/  FADD.FTZ R165, R146, R165 ;  /* 0x000000a592a57221 */ /* 0x000fe40000010000 */
[-C--:B-1----:R-:W-:Y:S01]  /*3830*/  FFMA.FTZ R9, R154, R161.reuse, -R9 ;  /* 0x000000a19a097223 */ /* 0x082fe20000010809 */
[----:B------:R-:W-:Y:S01]  /*3840*/  FMUL.FTZ R10, R148, R161 ;  /* 0x000000a1940a7220 */ /* 0x000fe20000410000 */
[----:B------:R-:W-:Y:S01]  /*3850*/  FMUL.FTZ R169, R128, -R167 ;  /* 0x800000a780a97220 */ /* 0x000fe20000410000 */
[----:B------:R-:W-:Y:S01]  /*3860*/  @!P0 LEA R162, R114, R81, 0x4 ;  /* 0x0000005172a28211 */ /* 0x000fe200078e20ff */
[----:B--2---:R-:W-:Y:S01]  /*3870*/  FMUL.FTZ R8, R148, R11 ;  /* 0x0000000b94087220 */ /* 0x004fe20000410000 */
[----:B------:R-:W-:Y:S01]  /*3880*/  FFMA.FTZ R150, R154, R163, R10 ;  /* 0x000000a39a967223 */ /* 0x000fe2000001000a */
[----:B------:R-:W-:Y:S01]  /*3890*/  @P1 FADD.FTZ R152, R152, R9 ;  /* 0x0000000998981221 */ /* 0x000fe20000010000 */
[----:B------:R-:W-:Y:S01]  /*38a0*/  FFMA.FTZ R169, R126, R165, -R169 ;  /* 0x000000a57ea97223 */ /* 0x000fe200000108a9 */
[-C--:B---3--:R-:W-:Y:S01]  /*38b0*/  FFMA.FTZ R161, R154, R159.reuse, R8 ;  /* 0x0000009f9aa17223 */ /* 0x088fe20000010008 */
[----:B------:R-:W-:Y:S01]  /*38c0*/  FMUL.FTZ R8, R148, R159 ;  /* 0x0000009f94087220 */ /* 0x000fe20000410000 */
[----:B------:R-:W-:Y:S01]  /*38d0*/  @P1 FADD.FTZ R153, R153, R150 ;  /* 0x0000009699991221 */ /* 0x000fe20000010000 */
[----:B------:R-:W-:Y:S01]  /*38e0*/  FMUL.FTZ R150, R2, R157 ;  /* 0x0000009d02967220 */ /* 0x000fe20000410000 */
[----:B------:R-:W-:Y:S01]  /*38f0*/  FMUL.FTZ R157, R132, R13 ;  /* 0x0000000d849d7220 */ /* 0x000fe20000410000 */
[----:B------:R-:W-:Y:S01]  /*3900*/  FSEL R161, R148, R161, !P1 ;  /* 0x000000a194a17208 */ /* 0x000fe20004800000 */
[----:B------:R-:W-:Y:S01]  /*3910*/  @P1 FFMA.FTZ R154, R154, R11, -R8 ;  /* 0x0000000b9a9a1223 */ /* 0x000fe20000010808 */
[----:B------:R-:W-:Y:S01]  /*3920*/  HADD2.F32 R159, -RZ, R164.H0_H0 ;  /* 0x200000a4ff9f7230 */ /* 0x000fe20000004100 */
[----:B------:R-:W-:Y:S01]  /*3930*/  SHFL.UP PT, R153, R153, 0x1, RZ ;  /* 0x0420000099997989 */ /* 0x000fe200000e00ff */
[----:B------:R-:W-:Y:S01]  /*3940*/  FFMA.FTZ R157, R130, R12, -R157 ;  /* 0x0000000c829d7223 */ /* 0x000fe2000001089d */
[----:B------:R-:W-:Y:S01]  /*3950*/  FMUL.FTZ R165, R128, -R165 ;  /* 0x800000a580a57220 */ /* 0x000fe20000410000 */
[----:B------:R-:W-:Y:S01]  /*3960*/  HFMA2.MMA R9, -RZ, RZ, 0, 0 ;  /* 0x00000000ff097435 */ /* 0x000fe200000001ff */
[----:B------:R-:W0:Y:S01]  /*3970*/  SHFL.UP PT, R161, R161, 0x1, RZ ;  /* 0x04200000a1a17989 */ /* 0x000e2200000e00ff */
[----:B------:R-:W-:Y:S01]  /*3980*/  FMUL.FTZ R148, R2, R159 ;  /* 0x0000009f02947220 */ /* 0x000fe20000410000 */
[----:B------:R-:W-:Y:S01]  /*3990*/  FMUL.FTZ R159, R128, -R157 ;  /* 0x8000009d809f7220 */ /* 0x000fe20000410000 */
[C---:B------:R-:W-:Y:S01]  /*39a0*/  FFMA.FTZ R165, R126.reuse, R167, R165 ;  /* 0x000000a77ea57223 */ /* 0x040fe200000100a5 */
[----:B------:R-:W1:Y:S01]  /*39b0*/  SHFL.UP PT, R154, R154, 0x1, RZ ;  /* 0x042000009a9a7989 */ /* 0x000e6200000e00ff */
[----:B------:R-:W-:Y:S01]  /*39c0*/  MOV R8, 0x3f800000 ;  /* 0x3f80000000087802 */ /* 0x000fe20000000f00 */
[----:B------:R-:W-:Y:S01]  /*39d0*/  FFMA.FTZ R159, R126, R111, R159 ;  /* 0x0000006f7e9f7223 */ /* 0x000fe2000001009f */
[----:B------:R-:W-:Y:S01]  /*39e0*/  CS2R R10, SRZ ;  /* 0x00000000000a7805 */ /* 0x000fe2000001ff00 */
[----:B------:R-:W2:Y:S01]  /*39f0*/  SHFL.UP PT, R152, R152, 0x1, RZ ;  /* 0x0420000098987989 */ /* 0x000ea200000e00ff */
[----:B------:R-:W-:Y:S01]  /*3a00*/  FADD.FTZ R165, -R148, R165 ;  /* 0x000000a594a57221 */ /* 0x000fe20000010100 */
[----:B------:R-:W-:Y:S01]  /*3a10*/  FFMA.FTZ R157, R126, R157, -R110 ;  /* 0x0000009d7e9d7223 */ /* 0x000fe2000001086e */
[----:B------:R-:W-:-:S02]  /*3a20*/  FADD.FTZ R169, R150, R169 ;  /* 0x000000a996a97221 */ /* 0x000fc40000010000 */
[----:B------:R-:W-:Y:S01]  /*3a30*/  FMUL.FTZ R163, R124, -R165 ;  /* 0x800000a57ca37220 */ /* 0x000fe20000410000 */
[----:B------:R3:W4:Y:S01]  /*3a40*/  @!P0 LDS.128 R8, [R162+0x21b0] ;  /* 0x0021b000a2088984 */ /* 0x0007220000000c00 */
[----:B------:R-:W-:Y:S02]  /*3a50*/  ISETP.NE.AND P0, PT, R158, 0x1f, PT ;  /* 0x0000001f9e00780c */ /* 0x000fe40003f05270 */
[----:B------:R-:W-:Y:S01]  /*3a60*/  FFMA.FTZ R164, R122, R169, -R163 ;  /* 0x000000a97aa47223 */ /* 0x000fe200000108a3 */
[C---:B------:R-:W-:Y:S01]  /*3a70*/  FMUL.FTZ R163, R124.reuse, -R159 ;  /* 0x8000009f7ca37220 */ /* 0x040fe20000410000 */
[----:B---3--:R-:W-:-:S03]  /*3a80*/  FMUL.FTZ R162, R124, -R169 ;  /* 0x800000a97ca27220 */ /* 0x008fc60000410000 */
[C---:B------:R-:W-:Y:S01]  /*3a90*/  FFMA.FTZ R163, R122.reuse, R157, -R163 ;  /* 0x0000009d7aa37223 */ /* 0x040fe200000108a3 */
[C---:B0-----:R-:W-:Y:S01]  /*3aa0*/  FMUL.FTZ R111, R161.reuse, R156 ;  /* 0x0000009ca16f7220 */ /* 0x041fe20000410000 */
[-C--:B------:R-:W-:Y:S01]  /*3ab0*/  FMUL.FTZ R161, R161, R160.reuse ;  /* 0x000000a0a1a17220 */ /* 0x080fe20000410000 */
[----:B------:R-:W-:Y:S01]  /*3ac0*/  FFMA.FTZ R165, R122, R165, R162 ;  /* 0x000000a57aa57223 */ /* 0x000fe200000100a2 */
[----:B------:R-:W-:Y:S01]  /*3ad0*/  FMUL.FTZ R162, R124, -R157 ;  /* 0x8000009d7ca27220 */ /* 0x000fe20000410000 */
[C---:B-1----:R-:W-:Y:S01]  /*3ae0*/  FFMA.FTZ R110, R154.reuse, R160, R111 ;  /* 0x000000a09a6e7223 */ /* 0x042fe2000001006f */
[----:B------:R-:W-:Y:S01]  /*3af0*/  FFMA.FTZ R161, R154, R156, -R161 ;  /* 0x0000009c9aa17223 */ /* 0x000fe200000108a1 */
[----:B------:R-:W-:Y:S01]  /*3b00*/  FMUL.FTZ R111, R0, R155 ;  /* 0x0000009b006f7220 */ /* 0x000fe20000410000 */
[----:B------:R-:W-:Y:S01]  /*3b10*/  FFMA.FTZ R159, R122, R159, R162 ;  /* 0x0000009f7a9f7223 */ /* 0x000fe200000100a2 */
[----:B------:R-:W-:Y:S01]  /*3b20*/  @P3 FADD.FTZ R160, R153, R110 ;  /* 0x0000006e99a03221 */ /* 0x000fe20000010000 */
[----:B------:R-:W-:-:S02]  /*3b30*/  HADD2.F32 R153, -RZ, R166.H0_H0 ;  /* 0x200000a6ff997230 */ /* 0x000fc40000004100 */
[----:B--2---:R-:W-:Y:S01]  /*3b40*/  @P3 FADD.FTZ R156, R152, R161 ;  /* 0x000000a1989c3221 */ /* 0x004fe20000010000 */
[----:B------:R-:W-:Y:S01]  /*3b50*/  FADD.FTZ R164, R111, R164 ;  /* 0x000000a46fa47221 */ /* 0x000fe20000010000 */
[C---:B------:R-:W-:Y:S01]  /*3b60*/  FMUL.FTZ R157, R71.reuse, R160 ;  /* 0x000000a0479d7220 */ /* 0x040fe20000410000 */
[----:B------:R0:W1:Y:S01]  /*3b70*/  SHFL.DOWN PT, R155, R159, 0x1, 0x1f ;  /* 0x08201f009f9b7f89 */ /* 0x00006200000e0000 */
[----:B------:R-:W-:Y:S01]  /*3b80*/  FMUL.FTZ R110, R0, R153 ;  /* 0x00000099006e7220 */ /* 0x000fe20000410000 */
[-C--:B------:R-:W-:Y:S01]  /*3b90*/  FMUL.FTZ R71, R71, R156.reuse ;  /* 0x0000009c47477220 */ /* 0x080fe20000410000 */
[----:B------:R-:W-:Y:S01]  /*3ba0*/  FFMA.FTZ R156, R70, R156, -R157 ;  /* 0x0000009c469c7223 */ /* 0x000fe2000001089d */
[----:B------:R0:W2:Y:S01]  /*3bb0*/  SHFL.DOWN PT, R153, R163, 0x1, 0x1f ;  /* 0x08201f00a3997f89 */ /* 0x0000a200000e0000 */
[----:B------:R-:W-:Y:S01]  /*3bc0*/  FADD.FTZ R165, -R110, R165 ;  /* 0x000000a56ea57221 */ /* 0x000fe20000010100 */
[----:B------:R-:W-:Y:S02]  /*3bd0*/  FFMA.FTZ R70, R70, R160, R71 ;  /* 0x000000a046467223 */ /* 0x000fe40000010047 */
[----:B------:R0:W3:Y:S04]  /*3be0*/  SHFL.DOWN PT, R162, R164, 0x1, 0x1f ;  /* 0x08201f00a4a27f89 */ /* 0x0000e800000e0000 */
[----:B------:R0:W0:Y:S01]  /*3bf0*/  SHFL.DOWN PT, R157, R165, 0x1, 0x1f ;  /* 0x08201f00a59d7f89 */ /* 0x00002200000e0000 */
[----:B------:R-:W-:Y:S05]  /*3c00*/  @!P0 BRA `(.L_x_18864) ;  /* 0x00000000002c8947 */ /* 0x000fea0003800000 */
        /* <DEDUP_REMOVED lines=11> */
.L_x_18864:
[----:B------:R-:W-:Y:S05]  /*3cc0*/  BSYNC B0 ;  /* 0x0000000000007941 */ /* 0x000fea0003800000 */
.L_x_18863:
[----:B------:R-:W-:Y:S01]  /*3cd0*/  ISETP.GT.U32.AND P0, PT, R158, 0x1d, PT ;  /* 0x0000001d9e00780c */ /* 0x000fe20003f04070 */
[----:B------:R-:W-:Y:S01]  /*3ce0*/  FADD.FTZ R147, R147, R156 ;  /* 0x0000009c93937221 */ /* 0x000fe20000010000 */
[----:B------:R-:W-:Y:S01]  /*3cf0*/  FADD.FTZ R70, R131, R70 ;  /* 0x0000004683467221 */ /* 0x000fe20000010000 */
[----:B--2---:R2:W2:Y:S01]  /*3d00*/  SHFL.DOWN PT, R153, R163, 0x2, 0x1f ;  /* 0x08401f00a3997f89 */ /* 0x0044a200000e0000 */
[----:B------:R-:W-:Y:S01]  /*3d10*/  BSSY B0, `(.L_x_18865) ;  /* 0x0000017000007945 */ /* 0x000fe20003800000 */
[CC--:B------:R-:W-:Y:S01]  /*3d20*/  FMUL.FTZ R131, R124.reuse, R147.reuse ;  /* 0x000000937c837220 */ /* 0x0c0fe20000410000 */
[-C--:B------:R-:W-:Y:S01]  /*3d30*/  FMUL.FTZ R71, R124, R70.reuse ;  /* 0x000000467c477220 */ /* 0x080fe20000410000 */
[----:B-1----:R1:W1:Y:S01]  /*3d40*/  SHFL.DOWN PT, R155, R159, 0x2, 0x1f ;  /* 0x08401f009f9b7f89 */ /* 0x00226200000e0000 */
[----:B------:R-:W-:Y:S01]  /*3d50*/  ISETP.GT.U32.AND P1, PT, R158, 0x1b, PT ;  /* 0x0000001b9e00780c */ /* 0x000fe20003f24070 */
[----:B------:R-:W-:Y:S01]  /*3d60*/  FFMA.FTZ R131, R122, R70, R131 ;  /* 0x000000467a837223 */ /* 0x000fe20000010083 */
[C---:B------:R-:W-:Y:S01]  /*3d70*/  ISETP.GT.U32.AND P2, PT, R158.reuse, 0x17, PT ;  /* 0x000000179e00780c */ /* 0x040fe20003f44070 */
[----:B---3--:R3:W1:Y:S01]  /*3d80*/  SHFL.DOWN PT, R162, R164, 0x2, 0x1f ;  /* 0x08401f00a4a27f89 */ /* 0x00866200000e0000 */
[----:B------:R-:W-:Y:S01]  /*3d90*/  ISETP.GT.U32.AND P3, PT, R158, 0xf, PT ;  /* 0x0000000f9e00780c */ /* 0x000fe20003f64070 */
[----:B------:R-:W-:-:S02]  /*3da0*/  FFMA.FTZ R152, R122, R147, -R71 ;  /* 0x000000937a987223 */ /* 0x000fc40000010847 */
[----:B0-----:R3:W0:Y:S01]  /*3db0*/  SHFL.DOWN PT, R157, R165, 0x2, 0x1f ;  /* 0x08401f00a59d7f89 */ /* 0x00162200000e0000 */
[----:B------:R-:W-:Y:S09]  /*3dc0*/  @P0 BRA `(.L_x_18866) ;  /* 0x00000000002c0947 */ /* 0x000ff20003800000 */
[C---:B0-----:R-:W-:Y:S01]  /*3dd0*/  FMUL.FTZ R156, R159.reuse, R157 ;  /* 0x0000009d9f9c7220 */ /* 0x041fe20000410000 */
        /* <DEDUP_REMOVED lines=10> */
.L_x_18866:
[----:B------:R-:W-:Y:S05]  /*3e80*/  BSYNC B0 ;  /* 0x0000000000007941 */ /* 0x000fea0003800000 */
.L_x_18865:
        /* <DEDUP_REMOVED lines=15> */
[----:B---3--:R-:W-:Y:S01]  /*3f80*/  FADD.FTZ R164, R164, R71 ;  /* 0x00000047a4a47221 */ /* 0x008fe20000010000 */
[----:B-1----:R-:W-:Y:S02]  /*3f90*/  FFMA.FTZ R159, R163, R131, R154 ;  /* 0x00000083a39f7223 */ /* 0x002fe4000001009a */
[----:B--2---:R-:W-:Y:S01]  /*3fa0*/  FADD.FTZ R165, R165, R156 ;  /* 0x0000009ca5a57221 */ /* 0x004fe20000010000 */
[----:B------:R-:W-:-:S07]  /*3fb0*/  MOV R163, R152 ;  /* 0x0000009800a37202 */ /* 0x000fce0000000f00 */
.L_x_18868:
[----:B------:R-:W-:Y:S05]  /*3fc0*/  BSYNC B0 ;  /* 0x0000000000007941 */ /* 0x000fea0003800000 */
.L_x_18867:
[----:B0-----:R0:W0:Y:S01]  /*3fd0*/  SHFL.DOWN PT, R131, R163, 0x8, 0x1f ;  /* 0x09001f00a3837f89 */ /* 0x00102200000e0000 */
[----:B------:R-:W-:Y:S01]  /*3fe0*/  BSSY B0, `(.L_x_18869) ;  /* 0x0000011000007945 */ /* 0x000fe20003800000 */
[----:B------:R-:W-:Y:S02]  /*3ff0*/  FMUL.FTZ R71, R128, R136 ;  /* 0x0000008880477220 */ /* 0x000fe40000410000 */
[----:B------:R0:W0:Y:S04]  /*4000*/  SHFL.DOWN PT, R153, R159, 0x8, 0x1f ;  /* 0x09001f009f997f89 */ /* 0x00002800000e0000 */
[----:B------:R0:W0:Y:S04]  /*4010*/  SHFL.DOWN PT, R160, R164, 0x8, 0x1f ;  /* 0x09001f00a4a07f89 */ /* 0x00002800000e0000 */
[----:B-1----:R1:W0:Y:S01]  /*4020*/  SHFL.DOWN PT, R155, R165, 0x8, 0x1f ;  /* 0x09001f00a59b7f89 */ /* 0x00222200000e0000 */
        /* <DEDUP_REMOVED lines=9> */
[----:B------:R-:W-:Y:S02]  /*40c0*/  FFMA.FTZ R159, R163, R153, R154 ;  /* 0x00000099a39f7223 */ /* 0x000fe4000001009a */
[----:B-12---:R-:W-:Y:S01]  /*40d0*/  FADD.FTZ R165, R165, R156 ;  /* 0x0000009ca5a57221 */ /* 0x006fe20000010000 */
[----:B------:R-:W-:-:S07]  /*40e0*/  MOV R163, R152 ;  /* 0x0000009800a37202 */ /* 0x000fce0000000f00 */
.L_x_18870:
[----:B------:R-:W-:Y:S05]  /*40f0*/  BSYNC B0 ;  /* 0x0000000000007941 */ /* 0x000fea0003800000 */
.L_x_18869:
[----:B------:R1:W1:Y:S01]  /*4100*/  SHFL.DOWN PT, R123, R163, 0x10, 0x1f ;  /* 0x0a001f00a37b7f89 */ /* 0x00026200000e0000 */
[----:B------:R-:W-:Y:S01]  /*4110*/  BSSY B0, `(.L_x_18871) ;  /* 0x0000011000007945 */ /* 0x000fe20003800000 */
[----:B------:R-:W-:Y:S02]  /*4120*/  FFMA.FTZ R152, R126, R134, R71 ;  /* 0x000000867e987223 */ /* 0x000fe40000010047 */
[----:B0-----:R0:W0:Y:S04]  /*4130*/  SHFL.DOWN PT, R131, R159, 0x10, 0x1f ;  /* 0x0a001f009f837f89 */ /* 0x00102800000e0000 */
        /* <DEDUP_REMOVED lines=14> */
.L_x_18872:
[----:B------:R-:W-:Y:S05]  /*4220*/  BSYNC B0 ;  /* 0x0000000000007941 */ /* 0x000fea0003800000 */
.L_x_18871:
[----:B------:R-:W-:Y:S01]  /*4230*/  SHFL.DOWN PT, R154, R159, 0x1, 0x1f ;  /* 0x08201f009f9a7f89 */ /* 0x000fe200000e0000 */
[----:B------:R-:W-:Y:S01]  /*4240*/  FMUL.FTZ R71, R128, R134 ;  /* 0x0000008680477220 */ /* 0x000fe20000410000 */
[----:B------:R-:W-:Y:S01]  /*4250*/  FFMA.FTZ R138, R125, R138, R152 ;  /* 0x0000008a7d8a7223 */ /* 0x000fe20000010098 */
[C---:B------:R-:W-:Y:S01]  /*4260*/  ISETP.NE.AND P0, PT, R79.reuse, 0x1f, PT ;  /* 0x0000001f4f00780c */ /* 0x040fe20003f05270 */
[----:B0---4-:R-:W0:Y:S01]  /*4270*/  SHFL.IDX PT, R153, R10, RZ, 0x1f ;  /* 0x00001fff0a997589 */ /* 0x011e2200000e0000 */
[----:B------:R-:W-:Y:S01]  /*4280*/  FFMA.FTZ R152, R126, R136, -R71 ;  /* 0x000000887e987223 */ /* 0x000fe20000010847 */
[----:B------:R-:W-:Y:S01]  /*4290*/  FMUL.FTZ R71, R132, R138 ;  /* 0x0000008a84477220 */ /* 0x000fe20000410000 */
[----:B------:R-:W-:Y:S01]  /*42a0*/  ISETP.NE.AND P1, PT, R79, RZ, PT ;  /* 0x000000ff4f00720c */ /* 0x000fe20003f25270 */
[----:B------:R-:W4:Y:S01]  /*42b0*/  SHFL.IDX PT, R155, R11, RZ, 0x1f ;  /* 0x00001fff0b9b7589 */ /* 0x000f2200000e0000 */
[----:B------:R-:W-:Y:S01]  /*42c0*/  FFMA.FTZ R152, R125, R14, R152 ;  /* 0x0000000e7d987223 */ /* 0x000fe20000010098 */
[----:B------:R-:W-:Y:S01]  /*42d0*/  FMUL.FTZ R169, R0, R147 ;  /* 0x0000009300a97220 */ /* 0x000fe20000410000 */
[----:B------:R-:W-:Y:S01]  /*42e0*/  FMUL.FTZ R171, R2, R136 ;  /* 0x0000008802ab7220 */ /* 0x000fe20000410000 */
[----:B------:R-:W5:Y:S01]  /*42f0*/  SHFL.DOWN PT, R161, R163, 0x1, 0x1f ;  /* 0x08201f00a3a17f89 */ /* 0x000f6200000e0000 */
[-C--:B------:R-:W-:Y:S01]  /*4300*/  FFMA.FTZ R14, R130, R152.reuse, -R71 ;  /* 0x00000098820e7223 */ /* 0x080fe20000010847 */
[-C--:B------:R-:W-:Y:S01]  /*4310*/  FMUL.FTZ R71, R132, R152.reuse ;  /* 0x0000009884477220 */ /* 0x080fe20000410000 */
[----:B------:R-:W-:Y:S01]  /*4320*/  FMUL.FTZ R173, R3, R152 ;  /* 0x0000009803ad7220 */ /* 0x000fe20000410000 */
[----:B------:R-:W2:Y:S01]  /*4330*/  SHFL.DOWN PT, R160, R164, 0x1, 0x1f ;  /* 0x08201f00a4a07f89 */ /* 0x000ea200000e0000 */
[C---:B------:R-:W-:Y:S01]  /*4340*/  FFMA.FTZ R142, R121.reuse, R142, R14 ;  /* 0x0000008e798e7223 */ /* 0x040fe2000001000e */
[----:B------:R-:W-:Y:S01]  /*4350*/  FFMA.FTZ R14, R130, R138, R71 ;  /* 0x0000008a820e7223 */ /* 0x000fe20000010047 */
[----:B------:R-:W-:Y:S01]  /*4360*/  BSSY B0, `(.L_x_18873) ;  /* 0x00000bb000007945 */ /* 0x000fe20003800000 */
[----:B------:R-:W3:Y:S01]  /*4370*/  SHFL.IDX PT, R131, R159, RZ, 0x1f ;  /* 0x00001fff9f837589 */ /* 0x000ee200000e0000 */
[----:B------:R-:W-:Y:S01]  /*4380*/  FMUL.FTZ R175, R4, R142 ;  /* 0x0000008e04af7220 */ /* 0x000fe20000410000 */
[----:B------:R-:W-:-:S02]  /*4390*/  FFMA.FTZ R140, R121, R140, R14 ;  /* 0x0000008c798c7223 */ /* 0x000fc4000001000e */
[----:B------:R-:W3:Y:S04]  /*43a0*/  SHFL.DOWN PT, R162, R165, 0x1, 0x1f ;  /* 0x08201f00a5a27f89 */ /* 0x000ee800000e0000 */
[----:B-1----:R-:W1:Y:S01]  /*43b0*/  SHFL.IDX PT, R123, R163, RZ, 0x1f ;  /* 0x00001fffa37b7589 */ /* 0x002e6200000e0000 */
[C---:B0-----:R-:W-:Y:S01]  /*43c0*/  @P0 FMUL.FTZ R156, R154.reuse, R153 ;  /* 0x000000999a9c0220 */ /* 0x041fe20000410000 */
[----:B----4-:R-:W-:Y:S02]  /*43d0*/  @P0 FMUL.FTZ R154, R154, R155 ;  /* 0x0000009b9a9a0220 */ /* 0x010fe40000410000 */
[----:B------:R-:W0:Y:S02]  /*43e0*/  SHFL.IDX PT, R125, R165, RZ, 0x1f ;  /* 0x00001fffa57d7589 */ /* 0x000e2400000e0000 */
[----:B-----5:R-:W-:-:S02]  /*43f0*/  @P0 FFMA.FTZ R121, R161, R153, -R154 ;  /* 0x00000099a1790223 */ /* 0x020fc4000001089a */
[----:B------:R-:W4:Y:S01]  /*4400*/  SHFL.IDX PT, R71, R164, RZ, 0x1f ;  /* 0x00001fffa4477589 */ /* 0x000f2200000e0000 */
[----:B------:R-:W-:Y:S01]  /*4410*/  @P0 FFMA.FTZ R157, R161, R155, R156 ;  /* 0x0000009ba19d0223 */ /* 0x000fe2000001009c */
[----:B--2---:R-:W-:Y:S01]  /*4420*/  @P0 FADD.FTZ R153, R160, R121 ;  /* 0x00000079a0990221 */ /* 0x004fe20000010000 */
[----:B------:R-:W-:Y:S01]  /*4430*/  SHF.R.U32.HI R121, RZ, 0x10, R7 ;  /* 0x00000010ff797819 */ /* 0x000fe20000011607 */
[C---:B---3--:R-:W-:Y:S01]  /*4440*/  FMUL.FTZ R14, R131.reuse, R11 ;  /* 0x0000000b830e7220 */ /* 0x048fe20000410000 */
[----:B------:R-:W-:-:S03]  /*4450*/  FMUL.FTZ R156, R131, R10 ;  /* 0x0000000a839c7220 */ /* 0x000fc60000410000 */
[----:B------:R-:W-:Y:S02]  /*4460*/  HADD2.F32 R121, -RZ, R121.H0_H0 ;  /* 0x20000079ff797230 */ /* 0x000fe40000004100 */
[----:B------:R-:W-:Y:S01]  /*4470*/  @P0 FADD.FTZ R155, R162, R157 ;  /* 0x0000009da29b0221 */ /* 0x000fe20000010000 */
[-C--:B------:R-:W-:Y:S01]  /*4480*/  FMUL.FTZ R162, R153, -R13.reuse ;  /* 0x8000000d99a27220 */ /* 0x080fe20000410000 */
[----:B-1----:R-:W-:Y:S02]  /*4490*/  FFMA.FTZ R154, R123, R10, -R14 ;  /* 0x0000000a7b9a7223 */ /* 0x002fe4000001080e */
[----:B------:R-:W-:Y:S01]  /*44a0*/  FMUL.FTZ R160, R155, -R13 ;  /* 0x8000000d9ba07220 */ /* 0x000fe20000410000 */
[----:B------:R-:W-:Y:S01]  /*44b0*/  FMUL.FTZ R14, R131, R8 ;  /* 0x00000008830e7220 */ /* 0x000fe20000410000 */
[-C--:B------:R-:W-:Y:S01]  /*44c0*/  FFMA.FTZ R162, R155, R12.reuse, R162 ;  /* 0x0000000c9ba27223 */ /* 0x080fe200000100a2 */
[-C--:B------:R-:W-:Y:S01]  /*44d0*/  FMUL.FTZ R10, R131, R9.reuse ;  /* 0x00000009830a7220 */ /* 0x080fe20000410000 */
[----:B------:R-:W-:Y:S01]  /*44e0*/  FFMA.FTZ R160, R153, R12, -R160 ;  /* 0x0000000c99a07223 */ /* 0x000fe200000108a0 */
[----:B------:R-:W-:Y:S01]  /*44f0*/  FFMA.FTZ R9, R123, R9, R14 ;  /* 0x000000097b097223 */ /* 0x000fe2000001000e */
[----:B------:R-:W-:Y:S01]  /*4500*/  FADD.FTZ R149, -R149, R162 ;  /* 0x000000a295957221 */ /* 0x000fe20000010100 */
[-C--:B------:R-:W-:Y:S01]  /*4510*/  FMUL.FTZ R14, R121, R108.reuse ;  /* 0x0000006c790e7220 */ /* 0x080fe20000410000 */
[----:B------:R-:W-:Y:S01]  /*4520*/  FADD.FTZ R151, R151, R160 ;  /* 0x000000a097977221 */ /* 0x000fe20000010000 */
[----:B------:R-:W-:Y:S01]  /*4530*/  FFMA.FTZ R156, R123, R11, R156 ;  /* 0x0000000b7b9c7223 */ /* 0x000fe2000001009c */
[----:B------:R-:W-:Y:S01]  /*4540*/  FMUL.FTZ R131, R149, R108 ;  /* 0x0000006c95837220 */ /* 0x000fe20000410000 */
[----:B------:R-:W-:Y:S01]  /*4550*/  FFMA.FTZ R12, R145, -R14, R140 ;  /* 0x8000000e910c7223 */ /* 0x000fe2000001008c */
[C---:B------:R-:W-:Y:S01]  /*4560*/  FMUL.FTZ R13, R132.reuse, -R149 ;  /* 0x80000095840d7220 */ /* 0x040fe20000410000 */
[----:B------:R-:W-:Y:S01]  /*4570*/  FMUL.FTZ R132, R132, -R151 ;  /* 0x8000009784847220 */ /* 0x000fe20000410000 */
[----:B------:R-:W-:Y:S01]  /*4580*/  FFMA.FTZ R8, R123, R8, -R10 ;  /* 0x000000087b087223 */ /* 0x000fe2000001080a */
[----:B0-----:R-:W-:Y:S01]  /*4590*/  FADD.FTZ R11, R125, R156 ;  /* 0x0000009c7d0b7221 */ /* 0x001fe20000010000 */
[----:B------:R-:W-:Y:S01]  /*45a0*/  FMUL.FTZ R123, R151, R108 ;  /* 0x0000006c977b7220 */ /* 0x000fe20000410000 */
[----:B------:R-:W-:Y:S01]  /*45b0*/  FFMA.FTZ R14, R15, -R14, R142 ;  /* 0x8000000e0f0e7223 */ /* 0x000fe2000001008e */
[----:B------:R-:W-:Y:S01]  /*45c0*/  FMUL.FTZ R125, R12, R131 ;  /* 0x000000830c7d7220 */ /* 0x000fe20000410000 */
[----:B----4-:R-:W-:Y:S01]  /*45d0*/  FADD.FTZ R10, R71, R154 ;  /* 0x0000009a470a7221 */ /* 0x010fe20000010000 */
[C---:B------:R-:W-:Y:S01]  /*45e0*/  FFMA.FTZ R71, R130.reuse, R149, R132 ;  /* 0x0000009582477223 */ /* 0x040fe20000010084 */
[----:B------:R-:W-:Y:S01]  /*45f0*/  FFMA.FTZ R13, R130, R151, -R13 ;  /* 0x00000097820d7223 */ /* 0x000fe2000001080d */
[----:B------:R-:W-:Y:S01]  /*4600*/  @!P1 LEA R153, R114, R81, 0x4 ;  /* 0x0000005172999211 */ /* 0x000fe200078e20ff */
[----:B------:R-:W-:Y:S01]  /*4610*/  FFMA.FTZ R130, R14, R123, R125 ;  /* 0x0000007b0e827223 */ /* 0x000fe2000001007d */
[----:B------:R-:W-:-:S02]  /*4620*/  HADD2.F32 R125, -RZ, R7.H0_H0 ;  /* 0x20000007ff7d7230 */ /* 0x000fc40000004100 */
[----:B------:R-:W-:Y:S01]  /*4630*/  FADD.FTZ R71, -R144, R71 ;  /* 0x0000004790477221 */ /* 0x000fe20000010100 */
[----:B------:R-:W-:Y:S01]  /*4640*/  FADD.FTZ R13, R146, R13 ;  /* 0x0000000d920d7221 */ /* 0x000fe20000010000 */
[----:B------:R0:W-:Y:S01]  /*4650*/  @!P1 STS.128 [R153+0x21b0], R8 ;  /* 0x0021b00899009388 */ /* 0x0001e20000000c00 */
[----:B------:R-:W-:Y:S01]  /*4660*/  FMUL.FTZ R144, R12, R123 ;  /* 0x0000007b0c907220 */ /* 0x000fe20000410000 */
[-C--:B------:R-:W-:Y:S01]  /*4670*/  FMUL.FTZ R155, R121, R131.reuse ;  /* 0x00000083799b7220 */ /* 0x080fe20000410000 */
[----:B------:R-:W-:Y:S02]  /*4680*/  LEA R154, R98, 0xffffff80, 0x7 ;  /* 0xffffff80629a7811 */ /* 0x000fe400078e38ff */
[----:B------:R-:W-:Y:S01]  /*4690*/  FFMA.FTZ R144, R14, R131, -R144 ;  /* 0x000000830e907223 */ /* 0x000fe20000010890 */
[----:B------:R-:W-:Y:S01]  /*46a0*/  FMUL.FTZ R131, R71, R104 ;  /* 0x0000006847837220 */ /* 0x000fe20000410000 */
[----:B------:R1:W-:Y:S01]  /*46b0*/  STS [R82+0x1c], R155 ;  /* 0x00001c9b52007388 */ /* 0x0003e20000000800 */
[----:B------:R-:W-:-:S02]  /*46c0*/  IADD3 R154, -R154, UR7, RZ ;  /* 0x000000079a9a7c10 */ /* 0x000fc4000fffe1ff */
[----:B------:R-:W-:Y:S02]  /*46d0*/  FMUL.FTZ R163, R125, R131 ;  /* 0x000000837da37220 */ /* 0x000fe40000410000 */
[----:B------:R-:W-:-:S03]  /*46e0*/  LEA R162, R154, -R79, 0x1 ;  /* 0x8000004f9aa27211 */ /* 0x000fc600078e08ff */
[----:B------:R-:W-:Y:S01]  /*46f0*/  STS [R82+0x14], R163 ;  /* 0x000014a352007388 */ /* 0x000fe20000000800 */
[C---:B0-----:R-:W-:Y:S01]  /*4700*/  FMUL.FTZ R9, R128.reuse, -R71 ;  /* 0x8000004780097220 */ /* 0x041fe20000410000 */
[----:B------:R-:W-:Y:S01]  /*4710*/  FMUL.FTZ R10, R125, R104 ;  /* 0x000000687d0a7220 */ /* 0x000fe20000410000 */
[----:B------:R-:W-:Y:S01]  /*4720*/  FMUL.FTZ R153, R121, R123 ;  /* 0x0000007b79997220 */ /* 0x000fe20000410000 */
[-C--:B------:R-:W-:Y:S01]  /*4730*/  FMUL.FTZ R128, R128, -R13.reuse ;  /* 0x8000000d80807220 */ /* 0x080fe20000410000 */
[C---:B------:R-:W-:Y:S01]  /*4740*/  FFMA.FTZ R9, R126.reuse, R13, -R9 ;  /* 0x0000000d7e097223 */ /* 0x040fe20000010809 */
[----:B------:R-:W-:Y:S01]  /*4750*/  FFMA.FTZ R8, R143, -R10, R138 ;  /* 0x8000000a8f087223 */ /* 0x000fe2000001008a */
[----:B------:R-:W-:Y:S01]  /*4760*/  FMUL.FTZ R123, R13, R104 ;  /* 0x000000680d7b7220 */ /* 0x000fe20000410000 */
[----:B------:R-:W-:Y:S01]  /*4770*/  FFMA.FTZ R11, R126, R71, R128 ;  /* 0x000000477e0b7223 */ /* 0x000fe20000010080 */
[----:B------:R0:W-:Y:S01]  /*4780*/  STS [R82+0x18], R153 ;  /* 0x0000189952007388 */ /* 0x0001e20000000800 */
[----:B------:R-:W-:Y:S01]  /*4790*/  FADD.FTZ R9, R150, R9 ;  /* 0x0000000996097221 */ /* 0x000fe20000010000 */
[----:B------:R-:W-:Y:S01]  /*47a0*/  FFMA.FTZ R10, R141, -R10, R152 ;  /* 0x8000000a8d0a7223 */ /* 0x000fe20000010098 */
[----:B------:R-:W-:Y:S01]  /*47b0*/  SHF.R.U64 R126, R6, 0x10, R7 ;  /* 0x00000010067e7819 */ /* 0x000fe20000001207 */
[-C--:B------:R-:W-:Y:S01]  /*47c0*/  FMUL.FTZ R150, R8, R123.reuse ;  /* 0x0000007b08967220 */ /* 0x080fe20000410000 */
[----:B------:R-:W-:Y:S01]  /*47d0*/  FADD.FTZ R11, -R148, R11 ;  /* 0x0000000b940b7221 */ /* 0x000fe20000010100 */
[----:B------:R-:W-:Y:S01]  /*47e0*/  FMUL.FTZ R159, R125, R123 ;  /* 0x0000007b7d9f7220 */ /* 0x000fe20000410000 */
[-C--:B-1----:R-:W-:Y:S01]  /*47f0*/  FMUL.FTZ R155, R9, R106.reuse ;  /* 0x0000006a099b7220 */ /* 0x082fe20000410000 */
[-C--:B------:R-:W-:Y:S01]  /*4800*/  FFMA.FTZ R150, R10, R131.reuse, -R150 ;  /* 0x000000830a967223 */ /* 0x080fe20000010896 */
[----:B------:R-:W-:Y:S01]  /*4810*/  FMUL.FTZ R157, R11, R106 ;  /* 0x0000006a0b9d7220 */ /* 0x000fe20000410000 */
[----:B0-----:R-:W-:Y:S01]  /*4820*/  FMUL.FTZ R153, R8, R131 ;  /* 0x0000008308997220 */ /* 0x001fe20000410000 */
[----:B------:R-:W-:Y:S01]  /*4830*/  FMUL.FTZ R131, R124, -R11 ;  /* 0x8000000b7c837220 */ /* 0x000fe20000410000 */
[----:B------:R0:W-:Y:S01]  /*4840*/  STS [R82+0x10], R159 ;  /* 0x0000109f52007388 */ /* 0x0001e20000000800 */
[----:B------:R-:W-:Y:S01]  /*4850*/  IADD3 R148, R79, 0x20, RZ ;  /* 0x000000204f947810 */ /* 0x000fe20007ffe0ff */
[----:B------:R-:W-:Y:S01]  /*4860*/  FFMA.FTZ R167, R10, R123, R153 ;  /* 0x0000007b0aa77223 */ /* 0x000fe20000010099 */
[----:B------:R-:W-:-:S02]  /*4870*/  HADD2.F32 R123, -RZ, R126.H0_H0 ;  /* 0x2000007eff7b7230 */ /* 0x000fc40000004100 */
[-C--:B------:R-:W-:Y:S01]  /*4880*/  FMUL.FTZ R126, R124, -R9.reuse ;  /* 0x800000097c7e7220 */ /* 0x080fe20000410000 */
[----:B------:R-:W-:Y:S01]  /*4890*/  FFMA.FTZ R124, R122, R9, -R131 ;  /* 0x000000097a7c7223 */ /* 0x000fe20000010883 */
[----:B------:R-:W-:Y:S01]  /*48a0*/  HADD2.F32 R131, -RZ, R6.H0_H0 ;  /* 0x20000006ff837230 */ /* 0x000fe20000004100 */
[----:B------:R-:W-:Y:S01]  /*48b0*/  ISETP.GE.AND P2, PT, R162, 0x1, PT ;  /* 0x00000001a200780c */ /* 0x000fe20003f46270 */
[----:B------:R-:W-:Y:S01]  /*48c0*/  FFMA.FTZ R153, R122, R11, R126 ;  /* 0x0000000b7a997223 */ /* 0x000fe2000001007e */
[----:B------:R-:W-:Y:S01]  /*48d0*/  FMUL.FTZ R122, R123, R106 ;  /* 0x0000006a7b7a7220 */ /* 0x000fe20000410000 */
[----:B------:R-:W-:Y:S01]  /*48e0*/  FADD.FTZ R111, R111, R124 ;  /* 0x0000007c6f6f7221 */ /* 0x000fe20000010000 */
[----:B------:R-:W-:Y:S01]  /*48f0*/  FMUL.FTZ R161, R123, R155 ;  /* 0x0000009b7ba17220 */ /* 0x000fe20000410000 */
[----:B------:R-:W-:Y:S01]  /*4900*/  FADD.FTZ R126, -R110, R153 ;  /* 0x000000996e7e7221 */ /* 0x000fe20000010100 */
[-C--:B------:R-:W-:Y:S01]  /*4910*/  FFMA.FTZ R128, R137, -R122.reuse, R134 ;  /* 0x8000007a89807223 */ /* 0x080fe20000010086 */
[----:B------:R-:W-:Y:S01]  /*4920*/  FFMA.FTZ R122, R139, -R122, R136 ;  /* 0x8000007a8b7a7223 */ /* 0x000fe20000010088 */
[-C--:B------:R-:W-:Y:S01]  /*4930*/  FMUL.FTZ R153, R111, R102.reuse ;  /* 0x000000666f997220 */ /* 0x080fe20000410000 */
[----:B------:R1:W-:Y:S01]  /*4940*/  STS [R82+0x8], R161 ;  /* 0x000008a152007388 */ /* 0x0003e20000000800 */
[-C--:B0-----:R-:W-:Y:S01]  /*4950*/  FMUL.FTZ R159, R128, R157.reuse ;  /* 0x0000009d809f7220 */ /* 0x081fe20000410000 */
[----:B------:R-:W-:Y:S01]  /*4960*/  FMUL.FTZ R165, R123, R157 ;  /* 0x0000009d7ba57220 */ /* 0x000fe20000410000 */
[-C--:B------:R-:W-:Y:S01]  /*4970*/  FMUL.FTZ R124, R131, R102.reuse ;  /* 0x00000066837c7220 */ /* 0x080fe20000410000 */
[----:B------:R-:W-:Y:S01]  /*4980*/  LEA.HI.SX32 R148, R148, R79, 0x1b ;  /* 0x0000004f94947211 */ /* 0x000fe200078fdaff */
[-C--:B------:R-:W-:Y:S01]  /*4990*/  FFMA.FTZ R146, R122, R155.reuse, R159 ;  /* 0x0000009b7a927223 */ /* 0x080fe2000001009f */
[----:B------:R-:W-:Y:S01]  /*49a0*/  FMUL.FTZ R159, R128, R155 ;  /* 0x0000009b809f7220 */ /* 0x000fe20000410000 */
[----:B------:R-:W-:Y:S01]  /*49b0*/  FMUL.FTZ R155, R126, R102 ;  /* 0x000000667e9b7220 */ /* 0x000fe20000410000 */
[----:B------:R0:W-:Y:S01]  /*49c0*/  STS [R82+0xc], R165 ;  /* 0x00000ca552007388 */ /* 0x0001e20000000800 */
[-C--:B------:R-:W-:Y:S01]  /*49d0*/  FFMA.FTZ R110, R133, -R124.reuse, R147 ;  /* 0x8000007c856e7223 */ /* 0x080fe20000010093 */
[----:B------:R-:W-:Y:S01]  /*49e0*/  FFMA.FTZ R163, R122, R157, -R159 ;  /* 0x0000009d7aa37223 */ /* 0x000fe2000001089f */
[C---:B------:R-:W-:Y:S01]  /*49f0*/  FMUL.FTZ R159, R131.reuse, R153 ;  /* 0x00000099839f7220 */ /* 0x040fe20000410000 */
[----:B-1----:R-:W-:Y:S01]  /*4a00*/  FMUL.FTZ R161, R131, R155 ;  /* 0x0000009b83a17220 */ /* 0x002fe20000410000 */
[----:B------:R-:W-:Y:S01]  /*4a10*/  FFMA.FTZ R124, R135, -R124, R70 ;  /* 0x8000007c877c7223 */ /* 0x000fe20000010046 */
[----:B------:R-:W-:Y:S01]  /*4a20*/  LEA R160, R148, R81, 0x2 ;  /* 0x0000005194a07211 */ /* 0x000fe200078e10ff */
[----:B------:R-:W-:Y:S01]  /*4a30*/  FFMA.FTZ R147, -R2, R134, -RZ ;  /* 0x0000008602937223 */ /* 0x000fe200000109ff */
[----:B------:R0:W-:Y:S01]  /*4a40*/  STS [R82], R159 ;  /* 0x0000009f52007388 */ /* 0x0001e20000000800 */
[C---:B------:R-:W-:Y:S01]  /*4a50*/  FMUL.FTZ R157, R124.reuse, R155 ;  /* 0x0000009b7c9d7220 */ /* 0x040fe20000410000 */
[----:B------:R-:W-:-:S02]  /*4a60*/  FMUL.FTZ R132, R124, R153 ;  /* 0x000000997c847220 */ /* 0x000fc40000410000 */
[----:B------:R0:W-:Y:S01]  /*4a70*/  STS [R82+0x4], R161 ;  /* 0x000004a152007388 */ /* 0x0001e20000000800 */
[C---:B------:R-:W-:Y:S01]  /*4a80*/  FFMA.FTZ R157, R110.reuse, R153, R157 ;  /* 0x000000996e9d7223 */ /* 0x040fe2000001009d */
[----:B------:R-:W-:Y:S01]  /*4a90*/  FFMA.FTZ R132, R110, R155, -R132 ;  /* 0x0000009b6e847223 */ /* 0x000fe20000010884 */
[----:B------:R-:W-:Y:S01]  /*4aa0*/  FFMA.FTZ R153, -R0, R70, -RZ ;  /* 0x0000004600997223 */ /* 0x000fe200000109ff */
[----:B------:R-:W-:Y:S01]  /*4ab0*/  BAR.SYNC.DEFER_BLOCKING 0x0 ;  /* 0x0000000000007b1d */ /* 0x000fe20000010000 */
[----:B------:R-:W-:Y:S01]  /*4ac0*/  FADD.FTZ R157, RZ, R157 ;  /* 0x0000009dff9d7221 */ /* 0x000fe20000010000 */
[----:B------:R-:W-:Y:S01]  /*4ad0*/  FADD.FTZ R132, RZ, R132 ;  /* 0x00000084ff847221 */ /* 0x000fe20000010000 */
[----:B------:R-:W-:Y:S02]  /*4ae0*/  FFMA.FTZ R155, -R3, R138, -RZ ;  /* 0x0000008a039b7223 */ /* 0x000fe400000109ff */
[----:B------:R-:W-:Y:S01]  /*4af0*/  FADD.FTZ R146, R157, R146 ;  /* 0x000000929d927221 */ /* 0x000fe20000010000 */
[----:B------:R-:W-:Y:S01]  /*4b00*/  FFMA.FTZ R157, -R4, R140, -RZ ;  /* 0x0000008c049d7223 */ /* 0x000fe200000109ff */
[----:B------:R-:W-:-:S02]  /*4b10*/  FADD.FTZ R163, R132, R163 ;  /* 0x000000a384a37221 */ /* 0x000fc40000010000 */
        /* <DEDUP_REMOVED lines=21> */
[----:B------:R-:W-:-:S04]  /*4c70*/  IMAD.WIDE.U32 R146, R75, UR28, RZ ;  /* 0x0000001c4b927c25 */ /* 0x000fc8000f8e00ff */
[C---:B------:R-:W-:Y:S02]  /*4c80*/  IMAD R138, R134.reuse, UR28, RZ ;  /* 0x0000001c868a7c24 */ /* 0x040fe4000f8e02ff */
[----:B------:R-:W-:Y:S02]  /*4c90*/  IMAD R134, R134, UR26, RZ ;  /* 0x0000001a86867c24 */ /* 0x000fe4000f8e02ff */
[C---:B------:R-:W-:Y:S01]  /*4ca0*/  IMAD R157, R75.reuse, UR29, R138 ;  /* 0x0000001d4b9d7c24 */ /* 0x040fe2000f8e028a */
[----:B------:R-:W-:Y:S01]  /*4cb0*/  SHF.R.U32.HI R138, RZ, 0x1, R37 ;  /* 0x00000001ff8a7819 */ /* 0x000fe20000011625 */
[C---:B------:R-:W-:Y:S01]  /*4cc0*/  IMAD R155, R75.reuse, UR27, R134 ;  /* 0x0000001b4b9b7c24 */ /* 0x040fe2000f8e0286 */
[----:B------:R-:W-:Y:S01]  /*4cd0*/  IADD3 R134, R98, -0x1, RZ ;  /* 0xffffffff62867810 */ /* 0x000fe20007ffe0ff */
[----:B------:R-:W-:Y:S01]  /*4ce0*/  IMAD.WIDE.U32 R152, R75, UR26, RZ ;  /* 0x0000001a4b987c25 */ /* 0x000fe2000f8e00ff */
[----:B------:R-:W-:Y:S02]  /*4cf0*/  IADD3 R147, R147, R157, RZ ;  /* 0x0000009d93937210 */ /* 0x000fe40007ffe0ff */
[----:B------:R-:W-:Y:S01]  /*4d00*/  SHF.L.U32 R134, R134, 0x8, RZ ;  /* 0x0000000886867819 */ /* 0x000fe200000006ff */
[----:B------:R-:W-:Y:S01]  /*4d10*/  IMAD R140, R138, UR15, RZ ;  /* 0x0000000f8a8c7c24 */ /* 0x000fe2000f8e02ff */
[----:B------:R-:W-:Y:S01]  /*4d20*/  SHF.R.U32.HI R138, RZ, 0x1, R39 ;  /* 0x00000001ff8a7819 */ /* 0x000fe20000011627 */
[C---:B------:R-:W-:Y:S01]  /*4d30*/  IMAD R171, R120.reuse, UR20, RZ ;  /* 0x0000001478ab7c24 */ /* 0x040fe2000f8e02ff */
[----:B------:R-:W-:Y:S01]  /*4d40*/  IADD3 R153, R153, R155, RZ ;  /* 0x0000009b99997210 */ /* 0x000fe20007ffe0ff */
[----:B------:R-:W-:Y:S01]  /*4d50*/  IMAD R175, R120, UR22, RZ ;  /* 0x0000001678af7c24 */ /* 0x000fe2000f8e02ff */
[----:B------:R-:W-:Y:S01]  /*4d60*/  SHF.R.U64 R155, R36, 0x1, R37 ;  /* 0x00000001249b7819 */ /* 0x000fe20000001225 */
[----:B------:R-:W-:Y:S01]  /*4d70*/  IMAD R138, R138, UR15, RZ ;  /* 0x0000000f8a8a7c24 */ /* 0x000fe2000f8e02ff */
[----:B------:R-:W-:Y:S01]  /*4d80*/  SHF.R.U64 R157, R38, 0x1, R39 ;  /* 0x00000001269d7819 */ /* 0x000fe20000001227 */
[----:B------:R-:W-:Y:S01]  /*4d90*/  IMAD R173, R114, UR21, R171 ;  /* 0x0000001572ad7c24 */ /* 0x000fe2000f8e02ab */
[----:B------:R-:W-:Y:S01]  /*4da0*/  IADD3 R154, P2, R134, R79, RZ ;  /* 0x0000004f869a7210 */ /* 0x000fe20007f5e0ff */
[----:B------:R-:W-:-:S02]  /*4db0*/  IMAD R179, R155, UR16, R140 ;  /* 0x000000109bb37c24 */ /* 0x000fc4000f8e028c */
[----:B------:R-:W-:Y:S01]  /*4dc0*/  IMAD.WIDE.U32 R146, R155, UR15, R146 ;  /* 0x0000000f9b927c25 */ /* 0x000fe2000f8e0092 */
[----:B------:R-:W-:-:S03]  /*4dd0*/  LEA.HI.X.SX32 R155, R134, RZ, 0x1, P2 ;  /* 0x000000ff869b7211 */ /* 0x000fc600010f0eff */
[----:B------:R-:W-:Y:S01]  /*4de0*/  IMAD R181, R157, UR16, R138 ;  /* 0x000000109db57c24 */ /* 0x000fe2000f8e028a */
[----:B------:R-:W-:Y:S01]  /*4df0*/  IADD3 R134, R179, R147, RZ ;  /* 0x00000093b3867210 */ /* 0x000fe20007ffe0ff */
[----:B------:R-:W-:Y:S01]  /*4e00*/  IMAD.WIDE.U32 R156, R157, UR15, R152 ;  /* 0x0000000f9d9c7c25 */ /* 0x000fe2000f8e0098 */
[----:B------:R-:W-:-:S03]  /*4e10*/  LEA R171, P2, R146, R34, 0x3 ;  /* 0x0000002292ab7211 */ /* 0x000fc600078418ff */
[----:B------:R-:W-:Y:S01]  /*4e20*/  IMAD.WIDE.U32 R152, R114, UR20, R154 ;  /* 0x0000001472987c25 */ /* 0x000fe2000f8e009a */
[----:B------:R-:W-:Y:S02]  /*4e30*/  IADD3 R120, R181, R157, RZ ;  /* 0x0000009db5787210 */ /* 0x000fe40007ffe0ff */
[----:B------:R-:W-:Y:S01]  /*4e40*/  LEA R157, P3, R156, R30, 0x3 ;  /* 0x0000001e9c9d7211 */ /* 0x000fe200078618ff */
[----:B------:R-:W-:Y:S01]  /*4e50*/  IMAD R175, R114, UR23, R175 ;  /* 0x0000001772af7c24 */ /* 0x000fe2000f8e02af */
[----:B------:R-:W-:Y:S01]  /*4e60*/  LEA.HI.X R134, R146, R35, R134, 0x3, P2 ;  /* 0x0000002392867211 */ /* 0x000fe200010f1c86 */
[----:B------:R-:W-:Y:S01]  /*4e70*/  IMAD.WIDE.U32 R154, R114, UR22, R154 ;  /* 0x00000016729a7c25 */ /* 0x000fe2000f8e009a */
[----:B------:R-:W-:Y:S02]  /*4e80*/  LEA.HI.X R120, R156, R31, R120, 0x3, P3 ;  /* 0x0000001f9c787211 */ /* 0x000fe400018f1c78 */
[----:B------:R-:W-:Y:S02]  /*4e90*/  IADD3 R147, R153, R173, RZ ;  /* 0x000000ad99937210 */ /* 0x000fe40007ffe0ff */
[----:B------:R-:W-:-:S02]  /*4ea0*/  LEA R146, P2, R152, R171, 0x2 ;  /* 0x000000ab98927211 */ /* 0x000fc400078410ff */
[----:B------:R-:W-:Y:S02]  /*4eb0*/  IADD3 R153, R155, R175, RZ ;  /* 0x000000af9b997210 */ /* 0x000fe40007ffe0ff */
[----:B------:R-:W-:Y:S02]  /*4ec0*/  LEA R156, P3, R154, R157, 0x2 ;  /* 0x0000009d9a9c7211 */ /* 0x000fe400078610ff */
[----:B------:R-:W-:Y:S02]  /*4ed0*/  LEA.HI.X R147, R152, R134, R147, 0x2, P2 ;  /* 0x0000008698937211 */ /* 0x000fe400010f1493 */
[----:B------:R-:W-:-:S03]  /*4ee0*/  LEA.HI.X R157, R154, R120, R153, 0x2, P3 ;  /* 0x000000789a9d7211 */ /* 0x000fc600018f1499 */
[----:B------:R1:W-:Y:S04]  /*4ef0*/  REDG.E.ADD.F32.FTZ.RN.STRONG.GPU desc[UR12][R146.64], R159 ;  /* 0x0000009f920079a6 */ /* 0x0003e8000c10f38c */
[----:B0-----:R1:W-:Y:S02]  /*4f00*/  REDG.E.ADD.F32.FTZ.RN.STRONG.GPU desc[UR12][R156.64], R169 ;  /* 0x000000a99c0079a6 */ /* 0x0013e4000c10f38c */
.L_x_18874:
[----:B------:R-:W-:Y:S05]  /*4f10*/  BSYNC B0 ;  /* 0x0000000000007941 */ /* 0x000fea0003800000 */
.L_x_18873:
        /* <DEDUP_REMOVED lines=10> */
[----:B------:R-:W-:-:S02]  /*4fc0*/  IMAD R134, R28, UR14, RZ ;  /* 0x0000000e1c867c24 */ /* 0x000fc4000f8e02ff */
[----:B-1----:R-:W-:Y:S02]  /*4fd0*/  IMAD R157, R33, UR17, R120 ;  /* 0x00000011219d7c24 */ /* 0x002fe4000f8e0278 */
        /* <DEDUP_REMOVED lines=8> */
.L_x_18876:
[----:B------:R-:W-:Y:S05]  /*5060*/  BSYNC B0 ;  /* 0x0000000000007941 */ /* 0x000fea0003800000 */
.L_x_18875:
        /* <DEDUP_REMOVED lines=9> */
.L_x_18878:
[----:B------:R-:W-:Y:S05]  /*5100*/  BSYNC B0 ;  /* 0x0000000000007941 */ /* 0x000fea0003800000 */
.L_x_18877:
        /* <DEDUP_REMOVED lines=14> */
.L_x_18880:
[----:B------:R-:W-:Y:S05]  /*51f0*/  BSYNC B0 ;  /* 0x0000000000007941 */ /* 0x000fea0003800000 */
.L_x_18879:
        /* <DEDUP_REMOVED lines=9> */
.L_x_18882:
[----:B------:R-:W-:Y:S05]  /*5290*/  BSYNC B0 ;  /* 0x0000000000007941 */ /* 0x000fea0003800000 */
.L_x_18881:
        /* <DEDUP_REMOVED lines=9> */
.L_x_18884:
[----:B------:R-:W-:Y:S05]  /*5330*/  BSYNC B0 ;  /* 0x0000000000007941 */ /* 0x000fea0003800000 */
.L_x_18883:
        /* <DEDUP_REMOVED lines=9> */
.L_x_18886:
[----:B------:R-:W-:Y:S05]  /*53d0*/  BSYNC B0 ;  /* 0x0000000000007941 */ /* 0x000fea0003800000 */
.L_x_18885:
        /* <DEDUP_REMOVED lines=9> */
.L_x_18888:
[----:B------:R-:W-:Y:S05]  /*5470*/  BSYNC B0 ;  /* 0x0000000000007941 */ /* 0x000fea0003800000 */
.L_x_18887:
        /* <DEDUP_REMOVED lines=31> */
[----:B----4-:R-:W0:Y:S01]  /*5670*/  SHFL.DOWN PT, R155, R130, 0x10, 0x1f ;  /* 0x0a001f00829b7f89 */ /* 0x010e2200000e0000 */
[----:B------:R-:W-:Y:S01]  /*5680*/  ISETP.GT.AND P2, PT, R80, 0xf, PT ;  /* 0x0000000f5000780c */ /* 0x000fe20003f44270 */
[----:B------:R-:W-:Y:S01]  /*5690*/  FMUL.FTZ R153, R12, R153 ;  /* 0x000000990c997220 */ /* 0x000fe20000410000 */
[----:B------:R-:W-:Y:S01]  /*56a0*/  FMUL.FTZ R12, R143, R71 ;  /* 0x000000478f0c7220 */ /* 0x000fe20000410000 */
[----:B------:R-:W1:Y:S01]  /*56b0*/  SHFL.DOWN PT, R157, R144, 0x10, 0x1f ;  /* 0x0a001f00909d7f89 */ /* 0x000e6200000e0000 */
[----:B------:R-:W-:Y:S01]  /*56c0*/  FFMA.FTZ R147, R24, R151, R147 ;  /* 0x0000009718937223 */ /* 0x000fe20000010093 */
[----:B------:R-:W-:-:S03]  /*56d0*/  FMUL.FTZ R143, R25, R13 ;  /* 0x0000000d198f7220 */ /* 0x000fc60000410000 */
[----:B------:R-:W-:Y:S01]  /*56e0*/  FFMA.FTZ R120, R14, R147, R153 ;  /* 0x000000930e787223 */ /* 0x000fe20000010099 */
[----:B------:R-:W-:Y:S01]  /*56f0*/  FFMA.FTZ R143, R24, R71, -R143 ;  /* 0x00000047188f7223 */ /* 0x000fe2000001088f */
[----:B------:R-:W-:Y:S01]  /*5700*/  FFMA.FTZ R14, R141, R13, R12 ;  /* 0x0000000d8d0e7223 */ /* 0x000fe2000001000c */
[C---:B------:R-:W-:Y:S01]  /*5710*/  FMUL.FTZ R71, R25.reuse, R71 ;  /* 0x0000004719477220 */ /* 0x040fe20000410000 */
[C---:B------:R-:W-:Y:S01]  /*5720*/  FMUL.FTZ R12, R25.reuse, R9 ;  /* 0x00000009190c7220 */ /* 0x040fe20000410000 */
[----:B------:R-:W-:Y:S01]  /*5730*/  FMUL.FTZ R143, R8, R143 ;  /* 0x0000008f088f7220 */ /* 0x000fe20000410000 */
[----:B------:R-:W-:Y:S01]  /*5740*/  FMUL.FTZ R8, R25, R126 ;  /* 0x0000007e19087220 */ /* 0x000fe20000410000 */
[C---:B------:R-:W-:Y:S01]  /*5750*/  FFMA.FTZ R71, R24.reuse, R13, R71 ;  /* 0x0000000d18477223 */ /* 0x040fe20000010047 */
[----:B------:R-:W-:Y:S01]  /*5760*/  FFMA.FTZ R13, R24, R11, -R12 ;  /* 0x0000000b180d7223 */ /* 0x000fe2000001080c */
[----:B------:R-:W-:Y:S01]  /*5770*/  FFMA.FTZ R120, R121, R70, R120 ;  /* 0x0000004679787223 */ /* 0x000fe20000010078 */
[----:B------:R-:W-:Y:S01]  /*5780*/  FFMA.FTZ R115, R14, R104, R115 ;  /* 0x000000680e737223 */ /* 0x000fe20000010073 */
[----:B------:R-:W-:Y:S01]  /*5790*/  FFMA.FTZ R12, R10, R71, R143 ;  /* 0x000000470a0c7223 */ /* 0x000fe2000001008f */
[----:B------:R-:W-:Y:S01]  /*57a0*/  FMUL.FTZ R71, R128, R13 ;  /* 0x0000000d80477220 */ /* 0x000fe20000410000 */
[----:B------:R-:W-:Y:S01]  /*57b0*/  FMUL.FTZ R13, R25, R111 ;  /* 0x0000006f190d7220 */ /* 0x000fe20000410000 */
[-C--:B------:R-:W-:Y:S01]  /*57c0*/  FMUL.FTZ R10, R137, R11.reuse ;  /* 0x0000000b890a7220 */ /* 0x080fe20000410000 */
[----:B------:R-:W-:Y:S01]  /*57d0*/  FMUL.FTZ R11, R25, R11 ;  /* 0x0000000b190b7220 */ /* 0x000fe20000410000 */
[----:B0-----:R-:W-:Y:S01]  /*57e0*/  @!P2 FADD.FTZ R130, R130, R155 ;  /* 0x0000009b8282a221 */ /* 0x001fe20000010000 */
[-C--:B------:R-:W-:Y:S01]  /*57f0*/  FFMA.FTZ R13, R24, R126.reuse, -R13 ;  /* 0x0000007e180d7223 */ /* 0x080fe2000001080d */
[----:B------:R-:W-:Y:S01]  /*5800*/  FMUL.FTZ R126, R135, R126 ;  /* 0x0000007e877e7220 */ /* 0x000fe20000410000 */
[----:B-1----:R-:W-:Y:S01]  /*5810*/  @!P2 FADD.FTZ R144, R144, R157 ;  /* 0x0000009d9090a221 */ /* 0x002fe20000010000 */
[C---:B------:R-:W-:Y:S01]  /*5820*/  FFMA.FTZ R15, R24.reuse, R9, R11 ;  /* 0x00000009180f7223 */ /* 0x040fe2000001000b */
[----:B------:R-:W-:Y:S01]  /*5830*/  FFMA.FTZ R11, R24, R111, R8 ;  /* 0x0000006f180b7223 */ /* 0x000fe20000010008 */
[----:B------:R-:W-:Y:S01]  /*5840*/  FMUL.FTZ R13, R124, R13 ;  /* 0x0000000d7c0d7220 */ /* 0x000fe20000410000 */
[----:B------:R-:W-:Y:S01]  /*5850*/  MOV R140, R130 ;  /* 0x00000082008c7202 */ /* 0x000fe20000000f00 */
        /* <DEDUP_REMOVED lines=23> */
.L_x_18890:
[----:B------:R-:W-:Y:S05]  /*59d0*/  BSYNC B0 ;  /* 0x0000000000007941 */ /* 0x000fea0003800000 */
.L_x_18889:
[----:B------:R-:W-:Y:S01]  /*59e0*/  IADD3 R114, R114, 0x1, RZ ;  /* 0x0000000172727810 */ /* 0x000fe20007ffe0ff */
[----:B------:R-:W-:-:S03]  /*59f0*/  UIADD3 UR5, UP0, UR5, 0x1, URZ ;  /* 0x0000000105057890 */ /* 0x000fc6000ff1e03f */
[----:B------:R-:W-:Y:S01]  /*5a00*/  ISETP.GE.AND P1, PT, R114, UR25, PT ;  /* 0x0000001972007c0c */ /* 0x000fe2000bf26270 */
[----:B------:R-:W-:-:S12]  /*5a10*/  UIADD3.X UR6, URZ, UR6, URZ, UP0, !UPT ;  /* 0x000000063f067290 */ /* 0x000fd800087fe43f */
[----:B------:R-:W-:Y:S05]  /*5a20*/  @!P1 BRA `(.L_x_18891) ;  /* 0xffffffcc00a09947 */ /* 0x000fea000383ffff */
.L_x_18860:
        /* <DEDUP_REMOVED lines=9> */
[----:B------:R-:W2:Y:S01]  /*5ac0*/  LDC.64 R28, c[0x0][0x3e0] ;  /* 0x0000f800ff1c7b82 */ /* 0x000ea20000000a00 */
[----:B------:R-:W-:Y:S01]  /*5ad0*/  ULDC.64 UR6, c[0x0][0x390] ;  /* 0x0000e40000067ab9 */ /* 0x000fe20000000a00 */
[----:B------:R-:W-:Y:S01]  /*5ae0*/  ISETP.GT.AND P4, PT, R98, 0x1, PT ;  /* 0x000000016200780c */ /* 0x000fe20003f84270 */
[----:B------:R-:W-:Y:S01]  /*5af0*/  UIADD3 UR4, UR4, -0x100, URZ ;  /* 0xffffff0004047890 */ /* 0x000fe2000fffe03f */
[----:B------:R-:W-:-:S04]  /*5b00*/  MOV R98, R30 ;  /* 0x0000001e00627202 */ /* 0x000fc80000000f00 */
[----:B------:R-:W3:Y:S01]  /*5b10*/  LDC.64 R26, c[0x0][0x3a8] ;  /* 0x0000ea00ff1a7b82 */ /* 0x000ee20000000a00 */
[----:B-----5:R-:W-:Y:S01]  /*5b20*/  STS.64 [R31], R2 ;  /* 0x000000021f007388 */ /* 0x020fe20000000a00 */
[----:B------:R-:W-:-:S03]  /*5b30*/  NOP ;  /* 0x0000000000007918 */ /* 0x000fc60000000000 */
[----:B01----:R-:W0:Y:S02]  /*5b40*/  LDS.64 R10, [R31] ;  /* 0x000000001f0a7984 */ /* 0x003e240000000a00 */
[----:B0-----:R-:W-:Y:S01]  /*5b50*/  HADD2.F32 R7, -RZ, R11.H0_H0 ;  /* 0x2000000bff077230 */ /* 0x001fe20000004100 */
[--C-:B------:R-:W-:Y:S02]  /*5b60*/  SHF.R.U32.HI R0, RZ, 0x10, R11.reuse ;  /* 0x00000010ff007819 */ /* 0x100fe4000001160b */
[----:B------:R-:W-:Y:S02]  /*5b70*/  SHF.R.U64 R4, R10, 0x10, R11 ;  /* 0x000000100a047819 */ /* 0x000fe4000000120b */
        /* <DEDUP_REMOVED lines=20> */
[----:B------:R-:W5:Y:S01]  /*5cc0*/  @!P3 MUFU.EX2 R10, R10 ;  /* 0x0000000a000ab308 */ /* 0x000f620000000800 */
[----:B-1----:R-:W-:Y:S01]  /*5cd0*/  @!P2 FADD.FTZ R9, R2, 1 ;  /* 0x3f8000000209a421 */ /* 0x002fe20000010000 */
[----:B------:R-:W-:-:S05]  /*5ce0*/  IMAD.WIDE.U32 R2, R117, 0x10000, RZ ;  /* 0x0001000075027825 */ /* 0x000fca00078e00ff */
[----:B------:R-:W-:Y:S01]  /*5cf0*/  LOP3.LUT R7, R115, R3, RZ, 0xfc, !PT ;  /* 0x0000000373077212 */ /* 0x000fe200078efcff */
[----:B------:R-:W1:Y:S01]  /*5d00*/  @!P2 MUFU.RCP R14, R9 ;  /* 0x00000009000ea308 */ /* 0x000e620000001000 */
[----:B0-----:R-:W-:Y:S01]  /*5d10*/  @!P0 FADD.FTZ R4, R0, 1 ;  /* 0x3f80000000048421 */ /* 0x001fe20000010000 */
[----:B------:R-:W-:-:S05]  /*5d20*/  LOP3.LUT R6, R2, R113, RZ, 0xfc, !PT ;  /* 0x0000007102067212 */ /* 0x000fca00078efcff */
[----:B------:R0:W-:Y:S01]  /*5d30*/  STS.64 [R31], R6 ;  /* 0x000000061f007388 */ /* 0x0001e20000000a00 */
[----:B------:R-:W2:Y:S01]  /*5d40*/  @!P1 MUFU.EX2 R8, R8 ;  /* 0x0000000800089308 */ /* 0x000ea20000000800 */
[----:B-----5:R-:W-:Y:S01]  /*5d50*/  @!P3 FADD.FTZ R0, R10, 1 ;  /* 0x3f8000000a00b421 */ /* 0x020fe20000010000 */
[----:B------:R-:W-:-:S06]  /*5d60*/  NOP ;  /* 0x0000000000007918 */ /* 0x000fcc0000000000 */
[----:B------:R-:W5:Y:S01]  /*5d70*/  @!P3 MUFU.RCP R0, R0 ;  /* 0x000000000000b308 */ /* 0x000f620000001000 */
[----:B------:R-:W3:Y:S01]  /*5d80*/  LDS.64 R2, [R31] ;  /* 0x000000001f027984 */ /* 0x000ee20000000a00 */
[----:B------:R-:W-:Y:S01]  /*5d90*/  SHF.L.U32 R10, R30, 0x7, RZ ;  /* 0x000000071e0a7819 */ /* 0x000fe200000006ff */
[----:B-1----:R-:W-:Y:S01]  /*5da0*/  @!P2 FMUL.FTZ R103, R103, R14 ;  /* 0x0000000e6767a220 */ /* 0x002fe20000410000 */
[----:B----4-:R-:W-:Y:S01]  /*5db0*/  IMAD R14, R24, UR16, RZ ;  /* 0x00000010180e7c24 */ /* 0x010fe2000f8e02ff */
[----:B------:R-:W-:Y:S02]  /*5dc0*/  IADD3 R90, P2, R90, -0x100, RZ ;  /* 0xffffff005a5a7810 */ /* 0x000fe40007f5e0ff */
[----:B------:R-:W-:Y:S01]  /*5dd0*/  SHF.R.S32.HI R11, RZ, 0x1f, R10 ;  /* 0x0000001fff0b7819 */ /* 0x000fe2000001140a */
[----:B------:R-:W1:Y:S01]  /*5de0*/  @!P0 MUFU.RCP R12, R4 ;  /* 0x00000004000c8308 */ /* 0x000e620000001000 */
[----:B------:R-:W-:Y:S02]  /*5df0*/  IMAD R9, R25, UR15, R14 ;  /* 0x0000000f19097c24 */ /* 0x000fe4000f8e020e */
[----:B--2---:R-:W-:Y:S01]  /*5e00*/  @!P1 FADD.FTZ R8, R8, 1 ;  /* 0x3f80000008089421 */ /* 0x004fe20000010000 */
[----:B------:R-:W-:Y:S01]  /*5e10*/  IADD3.X R91, R91, -0x1, RZ, P2, !PT ;  /* 0xffffffff5b5b7810 */ /* 0x000fe200017fe4ff */
[----:B0-----:R-:W-:-:S04]  /*5e20*/  IMAD.WIDE.U32 R6, R24, UR15, R10 ;  /* 0x0000000f18067c25 */ /* 0x001fc8000f8e000a */
[----:B------:R-:W0:Y:S01]  /*5e30*/  @!P1 MUFU.RCP R8, R8 ;  /* 0x0000000800089308 */ /* 0x000e220000001000 */
[----:B-----5:R-:W-:Y:S01]  /*5e40*/  @!P3 FMUL.FTZ R105, R105, R0 ;  /* 0x000000006969b220 */ /* 0x020fe20000410000 */
[----:B------:R-:W-:Y:S01]  /*5e50*/  IADD3 R7, R7, R9, RZ ;  /* 0x0000000907077210 */ /* 0x000fe20007ffe0ff */
[----:B------:R-:W-:Y:S01]  /*5e60*/  IMAD R0, R72, UR6, RZ ;  /* 0x0000000648007c24 */ /* 0x000fe2000f8e02ff */
[----:B------:R-:W-:Y:S01]  /*5e70*/  IADD3 R92, P3, R92, -0x100, RZ ;  /* 0xffffff005c5c7810 */ /* 0x000fe20007f7e0ff */
[----:B---3--:R-:W-:-:S03]  /*5e80*/  IMAD.WIDE.U32 R10, R26, UR15, R10 ;  /* 0x0000000f1a0a7c25 */ /* 0x008fc6000f8e000a */
[----:B------:R-:W-:Y:S01]  /*5e90*/  F2F.F16.F32 R4, R103 ;  /* 0x0000006700047304 */ /* 0x000fe20000200800 */
[----:B------:R-:W-:Y:S02]  /*5ea0*/  IMAD R9, R5, UR7, R0 ;  /* 0x0000000705097c24 */ /* 0x000fe4000f8e0200 */
[----:B-1----:R-:W-:Y:S01]  /*5eb0*/  @!P0 FMUL.FTZ R109, R109, R12 ;  /* 0x0000000c6d6d8220 */ /* 0x002fe20000410000 */
[----:B------:R-:W-:Y:S01]  /*5ec0*/  IMAD.WIDE.U32 R6, R5, UR6, R6 ;  /* 0x0000000605067c25 */ /* 0x000fe2000f8e0006 */
[----:B------:R-:W-:Y:S01]  /*5ed0*/  ULDC.64 UR6, c[0x0][0x3b0] ;  /* 0x0000ec0000067ab9 */ /* 0x000fe20000000a00 */
[----:B------:R-:W-:Y:S02]  /*5ee0*/  IADD3.X R93, R93, -0x1, RZ, P3, !PT ;  /* 0xffffffff5d5d7810 */ /* 0x000fe40001ffe4ff */
[----:B------:R-:W-:Y:S01]  /*5ef0*/  FADD.FTZ R78, R109, R78 ;  /* 0x0000004e6d4e7221 */ /* 0x000fe20000010000 */
[----:B------:R-:W-:Y:S01]  /*5f00*/  IADD3 R0, R7, R9, RZ ;  /* 0x0000000907007210 */ /* 0x000fe20007ffe0ff */
[----:B0-----:R-:W-:Y:S01]  /*5f10*/  @!P1 FMUL.FTZ R107, R107, R8 ;  /* 0x000000086b6b9220 */ /* 0x001fe20000410000 */
[----:B------:R-:W-:Y:S01]  /*5f20*/  LEA R12, P0, R6, R28, 0x1 ;  /* 0x0000001c060c7211 */ /* 0x000fe200078008ff */
[----:B------:R-:W0:Y:S01]  /*5f30*/  F2F.F16.F32 R25, R105 ;  /* 0x0000006900197304 */ /* 0x000e220000200800 */
[----:B------:R-:W-:Y:S01]  /*5f40*/  IADD3 R96, P1, R96, -0x200, RZ ;  /* 0xfffffe0060607810 */ /* 0x000fe20007f3e0ff */
[----:B------:R-:W-:Y:S01]  /*5f50*/  FADD.FTZ R78, R78, R107 ;  /* 0x0000006b4e4e7221 */ /* 0x000fe20000010000 */
[----:B------:R-:W-:Y:S01]  /*5f60*/  LEA.HI.X R13, R6, R29, R0, 0x1, P0 ;  /* 0x0000001d060d7211 */ /* 0x000fe200000f0c00 */
[----:B------:R-:W-:Y:S01]  /*5f70*/  IMAD R0, R26, UR16, RZ ;  /* 0x000000101a007c24 */ /* 0x000fe2000f8e02ff */
[----:B------:R-:W-:Y:S01]  /*5f80*/  IADD3.X R97, R97, -0x1, RZ, P1, !PT ;  /* 0xffffffff61617810 */ /* 0x000fe20000ffe4ff */
[----:B------:R-:W-:Y:S01]  /*5f90*/  FADD.FTZ R78, R78, R103 ;  /* 0x000000674e4e7221 */ /* 0x000fe20000010000 */
[----:B------:R-:W-:Y:S01]  /*5fa0*/  IMAD.WIDE R6, R79, 0x8, R12 ;  /* 0x000000084f067825 */ /* 0x000fe200078e020c */
[----:B------:R-:W1:Y:S03]  /*5fb0*/  F2F.F16.F32 R8, R107 ;  /* 0x0000006b00087304 */ /* 0x000e660000200800 */
[----:B------:R-:W-:Y:S01]  /*5fc0*/  FADD.FTZ R78, R78, R105 ;  /* 0x000000694e4e7221 */ /* 0x000fe20000010000 */
[----:B------:R2:W-:Y:S01]  /*5fd0*/  STG.E.64 desc[UR12][R6.64], R2 ;  /* 0x0000000206007986 */ /* 0x0005e2000c101b0c */
[----:B0-----:R-:W-:-:S03]  /*5fe0*/  PRMT R25, R4, 0x5410, R25 ;  /* 0x0000541004197816 */ /* 0x001fc60000000019 */
[----:B------:R-:W0:Y:S01]  /*5ff0*/  F2F.F16.F32 R15, R109 ;  /* 0x0000006d000f7304 */ /* 0x000e220000200800 */
[----:B-1----:R-:W-:-:S05]  /*6000*/  IMAD.WIDE.U32 R8, R8, 0x10000, RZ ;  /* 0x0001000008087825 */ /* 0x002fca00078e00ff */
        /* <DEDUP_REMOVED lines=22> */
.L_x_18850:
        /* <DEDUP_REMOVED lines=26> */
.L_x_18894:
[----:B------:R-:W-:Y:S05]  /*6310*/  BSYNC B0 ;  /* 0x0000000000007941 */ /* 0x000fea0003800000 */
.L_x_18893:
        /* <DEDUP_REMOVED lines=29> */
.L_x_18896:
[----:B------:R-:W2:Y:S02]  /*64f0*/  S2R R11, SR_TID.X ;  /* 0x00000000000b7919 */ /* 0x000ea40000002100 */
.L_x_18897:
[----:B------:R-:W-:Y:S05]  /*6500*/  BSYNC B0 ;  /* 0x0000000000007941 */ /* 0x000fea0003800000 */
.L_x_18895:
        /* <DEDUP_REMOVED lines=14> */
.L_x_18898:
        /* <DEDUP_REMOVED lines=17> */
.L_x_18899:
        /* <DEDUP_REMOVED lines=16> */
.L_x_19059:


//--------------------- .nv.shared._Z25selective_scan_bwd_kernelI32Selective_Scan_bwd_kernel_traitsILi128ELi16ELb0ELb0ELb0ELb0ELb0EN3c104HalfENS1_7complexIfEEEEv12SSMParamsBwd --------------------------
	.section	.nv.shared._Z25selective_scan_bwd_kernelI32Selective_Scan_bwd_kernel_traitsILi128ELi16ELb0ELb0ELb0ELb0ELb0EN3c104HalfENS1_7complexIfEEEEv12SSMParamsBwd,"aw",@nobits
	.sectionflags	@""
	.align	16
	.zero		1024


//--------------------- .nv.shared.reserved.0     --------------------------
	.section	.nv.shared.reserved.0,"aw",@nobits
	.weak		__nv_reservedSMEM_offset_0_alias
	.size		__nv_reservedSMEM_offset_0_alias, 0, 0
	.other		__nv_reservedSMEM_offset_0_alias,@"STO_CUDA_RESERVED_SHARED STV_DEFAULT"
__nv_reservedSMEM_offset_0_alias:
	.zero		0


//--------------------- .nv.global                --------------------------
	.section	.nv.global,"aw",@nobits
.nv.global:
	.type		_ZN70_INTERNAL_a20d9429_34_selective_scan_bwd_fp16_complex_cu_4ac64e5f_35484cuda3std3__48in_placeE,@object
	.size		_ZN70_INTERNAL_a20d9429_34_selective_scan_bwd_fp16_complex_cu_4ac64e5f_35484cuda3std3__48in_placeE,(_ZN70_INTERNAL_a20d9429_34_selective_scan_bwd_fp16_complex_cu_4ac64e5f_35484cuda3std6ranges3__45__cpo8distanceE - _ZN70_INTERNAL_a20d9429_34_selective_scan_bwd_fp16_complex_cu_4ac64e5f_35484cuda3std3__48in_placeE)
_ZN70_INTERNAL_a20d9429_34_selective_scan_bwd_fp16_complex_cu_4ac64e5f_35484cuda3std3__48in_placeE:
	.zero		1
	.type		_ZN70_INTERNAL_a20d9429_34_selective_scan_bwd_fp16_complex_cu_4ac64e5f_35484cuda3std6ranges3__45__cpo8distanceE,@object
	.size		_ZN70_INTERNAL_a20d9429_34_selective_scan_bwd_fp16_complex_cu_4ac64e5f_35484cuda3std6ranges3__45__cpo8distanceE,(_ZN70_INTERNAL_a20d9429_34_selective_scan_bwd_fp16_complex_cu_4ac64e5f_35484cuda3std3__45__cpo6cbeginE - _ZN70_INTERNAL_a20d9429_34_selective_scan_bwd_fp16_complex_cu_4ac64e5f_35484cuda3std6ranges3__45__cpo8distanceE)
_ZN70_INTERNAL_a20d9429_34_selective_scan_bwd_fp16_complex_cu_4ac64e5f_35484cuda3std6ranges3__45__cpo8distanceE:
	.zero		1
	.type		_ZN70_INTERNAL_a20d9429_34_selective_scan_bwd_fp16_complex_cu_4ac64e5f_35484cuda3std3__45__cpo6cbeginE,@object
	.size		_ZN70_INTERNAL_a20d9429_34_selective_scan_bwd_fp16_complex_cu_4ac64e5f_35484cuda3std3__45__cpo6cbeginE,(_ZN70_INTERNAL_a20d9429_34_selective_scan_bwd_fp16_complex_cu_4ac64e5f_35484cuda3std6ranges3__45__cpo7advanceE - _ZN70_INTERNAL_a20d9429_34_selective_scan_bwd_fp16_complex_cu_4ac64e5f_35484cuda3std3__45__cpo6cbeginE)
_ZN70_INTERNAL_a20d9429_34_selective_scan_bwd_fp16_complex_cu_4ac64e5f_35484cuda3std3__45__cpo6cbeginE:
	.zero		1
	.type		_ZN70_INTERNAL_a20d9429_34_selective_scan_bwd_fp16_complex_cu_4ac64e5f_35484cuda3std6ranges3__45__cpo7advanceE,@object
	.size		_ZN70_INTERNAL_a20d9429_34_selective_scan_bwd_fp16_complex_cu_4ac64e5f_35484cuda3std6ranges3__45__cpo7advanceE,(_ZN70_INTERNAL_a20d9429_34_selective_scan_bwd_fp16_complex_cu_4ac64e5f_35484cuda3std3__45__cpo7crbeginE - _ZN70_INTERNAL_a20d9429_34_selective_scan_bwd_fp16_complex_cu_4ac64e5f_35484cuda3std6ranges3__45__cpo7advanceE)
_ZN70_INTERNAL_a20d9429_34_selective_scan_bwd_fp16_complex_cu_4ac64e5f_35484cuda3std6ranges3__45__cpo7advanceE:
	.zero		1
	.type		_ZN70_INTERNAL_a20d9429_34_selective_scan_bwd_fp16_complex_cu_4ac64e5f_35484cuda3std3__45__cpo7crbeginE,@object
	.size		_ZN70_INTERNAL_a20d9429_34_selective_scan_bwd_fp16_complex_cu_4ac64e5f_35484cuda3std3__45__cpo7crbeginE,(_ZN70_INTERNAL_a20d9429_34_selective_scan_bwd_fp16_complex_cu_4ac64e5f_35484cuda3std6ranges3__45__cpo4dataE - _ZN70_INTERNAL_a20d9429_34_selective_scan_bwd_fp16_complex_cu_4ac64e5f_35484cuda3std3__45__cpo7crbeginE)
_ZN70_INTERNAL_a20d9429_34_selective_scan_bwd_fp16_complex_cu_4ac64e5f_35484cuda3std3__45__cpo7crbeginE:
	.zero		1
	.type		_ZN70_INTERNAL_a20d9429_34_selective_scan_bwd_fp16_complex_cu_4ac64e5f_35484cuda3std6ranges3__45__cpo4dataE,@object
	.size		_ZN70_INTERNAL_a20d9429_34_selective_scan_bwd_fp16_complex_cu_4ac64e5f_35484cuda3std6ranges3__45__cpo4dataE,(_ZN70_INTERNAL_a20d9429_34_selective_scan_bwd_fp16_complex_cu_4ac64e5f_35484cuda3std6ranges3__45__cpo5beginE - _ZN70_INTERNAL_a20d9429_34_selective_scan_bwd_fp16_complex_cu_4ac64e5f_35484cuda3std6ranges3__45__cpo4dataE)
_ZN70_INTERNAL_a20d9429_34_selective_scan_bwd_fp16_complex_cu_4ac64e5f_35484cuda3std6ranges3__45__cpo4dataE:
	.zero		1
	.type		_ZN70_INTERNAL_a20d9429_34_selective_scan_bwd_fp16_complex_cu_4ac64e5f_35484cuda3std6ranges3__45__cpo5beginE,@object
	.size		_ZN70_INTERNAL_a20d9429_34_selective_scan_bwd_fp16_complex_cu_4ac64e5f_35484cuda3std6ranges3__45__cpo5beginE,(_ZN70_INTERNAL_a20d9429_34_selective_scan_bwd_fp16_complex_cu_4ac64e5f_35484cuda3std3__472_GLOBAL__N__a20d9429_34_selective_scan_bwd_fp16_complex_cu_4ac64e5f_35486ignoreE - _ZN70_INTERNAL_a20d9429_34_selective_scan_bwd_fp16_complex_cu_4ac64e5f_35484cuda3std6ranges3__45__cpo5beginE)
_ZN70_INTERNAL_a20d9429_34_selective_scan_bwd_fp16_complex_cu_4ac64e5f_35484cuda3std6ranges3__45__cpo5beginE:
	.zero		1
	.type		_ZN70_INTERNAL_a20d9429_34_selective_scan_bwd_fp16_complex_cu_4ac64e5f_35484cuda3std3__472_GLOBAL__N__a20d9429_34_selective_scan_bwd_fp16_complex_cu_4ac64e5f_35486ignoreE,@object
	.size		_ZN70_INTERNAL_a20d9429_34_selective_scan_bwd_fp16_complex_cu_4ac64e5f_35484cuda3std3__472_GLOBAL__N__a20d9429_34_selective_scan_bwd_fp16_complex_cu_4ac64e5f_35486ignoreE,(_ZN70_INTERNAL_a20d9429_34_selective_scan_bwd_fp16_complex_cu_4ac64e5f_35484cuda3std6ranges3__45__cpo4sizeE - _ZN70_INTERNAL_a20d9429_34_selective_scan_bwd_fp16_complex_cu_4ac64e5f_35484cuda3std3__472_GLOBAL__N__a20d9429_34_selective_scan_bwd_fp16_complex_cu_4ac64e5f_35486ignoreE)
_ZN70_INTERNAL_a20d9429_34_selective_scan_bwd_fp16_complex_cu_4ac64e5f_35484cuda3std3__472_GLOBAL__N__a20d9429_34_selective_scan_bwd_fp16_complex_cu_4ac64e5f_35486ignoreE:
	.zero		1
	.type		_ZN70_INTERNAL_a20d9429_34_selective_scan_bwd_fp16_complex_cu_4ac64e5f_35484cuda3std6ranges3__45__cpo4sizeE,@object
	.size		_ZN70_INTERNAL_a20d9429_34_selective_scan_bwd_fp16_complex_cu_4ac64e5f_35484cuda3std6ranges3__45__cpo4sizeE,(_ZN70_INTERNAL_a20d9429_34_selective_scan_bwd_fp16_complex_cu_4ac64e5f_35484cuda3std3__45__cpo5beginE - _ZN70_INTERNAL_a20d9429_34_selective_scan_bwd_fp16_complex_cu_4ac64e5f_35484cuda3std6ranges3__45__cpo4sizeE)
_ZN70_INTERNAL_a20d9429_34_selective_scan_bwd_fp16_complex_cu_4ac64e5f_35484cuda3std6ranges3__45__cpo4sizeE:
	.zero		1
	.type		_ZN70_INTERNAL_a20d9429_34_selective_scan_bwd_fp16_complex_cu_4ac64e5f_35484cuda3std3__45__cpo5beginE,@object
	.size		_ZN70_INTERNAL_a20d9429_34_selective_scan_bwd_fp16_complex_cu_4ac64e5f_35484cuda3std3__45__cpo5beginE,(_ZN70_INTERNAL_a20d9429_34_selective_scan_bwd_fp16_complex_cu_4ac64e5f_35484cuda3std6ranges3__45__cpo6cbeginE - _ZN70_INTERNAL_a20d9429_34_selective_scan_bwd_fp16_complex_cu_4ac64e5f_35484cuda3std3__45__cpo5beginE)
_ZN70_INTERNAL_a20d9429_34_selective_scan_bwd_fp16_complex_cu_4ac64e5f_35484cuda3std3__45__cpo5beginE:
	.zero		1
	.type		_ZN70_INTERNAL_a20d9429_34_selective_scan_bwd_fp16_complex_cu_4ac64e5f_35484cuda3std6ranges3__45__cpo6cbeginE,@object
	.size		_ZN70_INTERNAL_a20d9429_34_selective_scan_bwd_fp16_complex_cu_4ac64e5f_35484cuda3std6ranges3__45__cpo6cbeginE,(_ZN70_INTERNAL_a20d9429_34_selective_scan_bwd_fp16_complex_cu_4ac64e5f_35484cuda3std3__45__cpo6rbeginE - _ZN70_INTERNAL_a20d9429_34_selective_scan_bwd_fp16_complex_cu_4ac64e5f_35484cuda3std6ranges3__45__cpo6cbeginE)
_ZN70_INTERNAL_a20d9429_34_selective_scan_bwd_fp16_complex_cu_4ac64e5f_35484cuda3std6ranges3__45__cpo6cbeginE:
	.zero		1
	.type		_ZN70_INTERNAL_a20d9429_34_selective_scan_bwd_fp16_complex_cu_4ac64e5f_35484cuda3std3__45__cpo6rbeginE,@object
	.size		_ZN70_INTERNAL_a20d9429_34_selective_scan_bwd_fp16_complex_cu_4ac64e5f_35484cuda3std3__45__cpo6rbeginE,(_ZN70_INTERNAL_a20d9429_34_selective_scan_bwd_fp16_complex_cu_4ac64e5f_35484cuda3std6ranges3__45__cpo4nextE - _ZN70_INTERNAL_a20d9429_34_selective_scan_bwd_fp16_complex_cu_4ac64e5f_35484cuda3std3__45__cpo6rbeginE)
_ZN70_INTERNAL_a20d9429_34_selective_scan_bwd_fp16_complex_cu_4ac64e5f_35484cuda3std3__45__cpo6rbeginE:
	.zero		1
	.type		_ZN70_INTERNAL_a20d9429_34_selective_scan_bwd_fp16_complex_cu_4ac64e5f_35484cuda3std6ranges3__45__cpo4nextE,@object
	.size		_ZN70_INTERNAL_a20d9429_34_selective_scan_bwd_fp16_complex_cu_4ac64e5f_35484cuda3std6ranges3__45__cpo4nextE,(_ZN70_INTERNAL_a20d9429_34_selective_scan_bwd_fp16_complex_cu_4ac64e5f_35484cuda3std6ranges3__45__cpo4swapE - _ZN70_INTERNAL_a20d9429_34_selective_scan_bwd_fp16_complex_cu_4ac64e5f_35484cuda3std6ranges3__45__cpo4nextE)
_ZN70_INTERNAL_a20d9429_34_selective_scan_bwd_fp16_complex_cu_4ac64e5f_35484cuda3std6ranges3__45__cpo4nextE:
	.zero		1
	.type		_ZN70_INTERNAL_a20d9429_34_selective_scan_bwd_fp16_complex_cu_4ac64e5f_35484cuda3std6ranges3__45__cpo4swapE,@object
	.size		_ZN70_INTERNAL_a20d9429_34_selective_scan_bwd_fp16_complex_cu_4ac64e5f_35484cuda3std6ranges3__45__cpo4swapE,(_ZN70_INTERNAL_a20d9429_34_selective_scan_bwd_fp16_complex_cu_4ac64e5f_35484cuda3std3__420unreachable_sentinelE - _ZN70_INTERNAL_a20d9429_34_selective_scan_bwd_fp16_complex_cu_4ac64e5f_35484cuda3std6ranges3__45__cpo4swapE)
_ZN70_INTERNAL_a20d9429_34_selective_scan_bwd_fp16_complex_cu_4ac64e5f_35484cuda3std6ranges3__45__cpo4swapE:
	.zero		1
	.type		_ZN70_INTERNAL_a20d9429_34_selective_scan_bwd_fp16_complex_cu_4ac64e5f_35484cuda3std3__420unreachable_sentinelE,@object
	.size		_ZN70_INTERNAL_a20d9429_34_selective_scan_bwd_fp16_complex_cu_4ac64e5f_35484cuda3std3__420unreachable_sentinelE,(_ZN70_INTERNAL_a20d9429_34_selective_scan_bwd_fp16_complex_cu_4ac64e5f_35486thrust23THRUST_300001_SM_900_NS6system6detail10sequential3seqE - _ZN70_INTERNAL_a20d9429_34_selective_scan_bwd_fp16_complex_cu_4ac64e5f_35484cuda3std3__420unreachable_sentinelE)
_ZN70_INTERNAL_a20d9429_34_selective_scan_bwd_fp16_complex_cu_4ac64e5f_35484cuda3std3__420unreachable_sentinelE:
	.zero		1
	.type		_ZN70_INTERNAL_a20d9429_34_selective_scan_bwd_fp16_complex_cu_4ac64e5f_35486thrust23THRUST_300001_SM_900_NS6system6detail10sequential3seqE,@object
	.size		_ZN70_INTERNAL_a20d9429_34_selective_scan_bwd_fp16_complex_cu_4ac64e5f_35486thrust23THRUST_300001_SM_900_NS6system6detail10sequential3seqE,(_ZN70_INTERNAL_a20d9429_34_selective_scan_bwd_fp16_complex_cu_4ac64e5f_35484cuda3std3__45__cpo4cendE - _ZN70_INTERNAL_a20d9429_34_selective_scan_bwd_fp16_complex_cu_4ac64e5f_35486thrust23THRUST_300001_SM_900_NS6system6detail10sequential3seqE)
_ZN70_INTERNAL_a20d9429_34_selective_scan_bwd_fp16_complex_cu_4ac64e5f_35486thrust23THRUST_300001_SM_900_NS6system6detail10sequential3seqE:
	.zero		1
	.type		_ZN70_INTERNAL_a20d9429_34_selective_scan_bwd_fp16_complex_cu_4ac64e5f_35484cuda3std3__45__cpo4cendE,@object
	.size		_ZN70_INTERNAL_a20d9429_34_selective_scan_bwd_fp16_complex_cu_4ac64e5f_35484cuda3std3__45__cpo4cendE,(_ZN70_INTERNAL_a20d9429_34_selective_scan_bwd_fp16_complex_cu_4ac64e5f_35484cuda3std6ranges3__45__cpo9iter_swapE - _ZN70_INTERNAL_a20d9429_34_selective_scan_bwd_fp16_complex_cu_4ac64e5f_35484cuda3std3__45__cpo4cendE)
_ZN70_INTERNAL_a20d9429_34_selective_scan_bwd_fp16_complex_cu_4ac64e5f_35484cuda3std3__45__cpo4cendE:
	.zero		1
	.type		_ZN70_INTERNAL_a20d9429_34_selective_scan_bwd_fp16_complex_cu_4ac64e5f_35484cuda3std6ranges3__45__cpo9iter_swapE,@object
	.size		_ZN70_INTERNAL_a20d9429_34_selective_scan_bwd_fp16_complex_cu_4ac64e5f_35484cuda3std6ranges3__45__cpo9iter_swapE,(_ZN70_INTERNAL_a20d9429_34_selective_scan_bwd_fp16_complex_cu_4ac64e5f_35484cuda3std3__45__cpo5crendE - _ZN70_INTERNAL_a20d9429_34_selective_scan_bwd_fp16_complex_cu_4ac64e5f_35484cuda3std6ranges3__45__cpo9iter_swapE)
_ZN70_INTERNAL_a20d9429_34_selective_scan_bwd_fp16_complex_cu_4ac64e5f_35484cuda3std6ranges3__45__cpo9iter_swapE:
	.zero		1
	.type		_ZN70_INTERNAL_a20d9429_34_selective_scan_bwd_fp16_complex_cu_4ac64e5f_35484cuda3std3__45__cpo5crendE,@object
	.size		_ZN70_INTERNAL_a20d9429_34_selective_scan_bwd_fp16_complex_cu_4ac64e5f_35484cuda3std3__45__cpo5crendE,(_ZN70_INTERNAL_a20d9429_34_selective_scan_bwd_fp16_complex_cu_4ac64e5f_35484cuda3std6ranges3__45__cpo5cdataE - _ZN70_INTERNAL_a20d9429_34_selective_scan_bwd_fp16_complex_cu_4ac64e5f_35484cuda3std3__45__cpo5crendE)
_ZN70_INTERNAL_a20d9429_34_selective_scan_bwd_fp16_complex_cu_4ac64e5f_35484cuda3std3__45__cpo5crendE:
	.zero		1
	.type		_ZN70_INTERNAL_a20d9429_34_selective_scan_bwd_fp16_complex_cu_4ac64e5f_35484cuda3std6ranges3__45__cpo5cdataE,@object
	.size		_ZN70_INTERNAL_a20d9429_34_selective_scan_bwd_fp16_complex_cu_4ac64e5f_35484cuda3std6ranges3__45__cpo5cdataE,(_ZN70_INTERNAL_a20d9429_34_selective_scan_bwd_fp16_complex_cu_4ac64e5f_35484cuda3std6ranges3__45__cpo3endE - _ZN70_INTERNAL_a20d9429_34_selective_scan_bwd_fp16_complex_cu_4ac64e5f_35484cuda3std6ranges3__45__cpo5cdataE)
_ZN70_INTERNAL_a20d9429_34_selective_scan_bwd_fp16_complex_cu_4ac64e5f_35484cuda3std6ranges3__45__cpo5cdataE:
	.zero		1
	.type		_ZN70_INTERNAL_a20d9429_34_selective_scan_bwd_fp16_complex_cu_4ac64e5f_35484cuda3std6ranges3__45__cpo3endE,@object
	.size		_ZN70_INTERNAL_a20d9429_34_selective_scan_bwd_fp16_complex_cu_4ac64e5f_35484cuda3std6ranges3__45__cpo3endE,(_ZN70_INTERNAL_a20d9429_34_selective_scan_bwd_fp16_complex_cu_4ac64e5f_35484cuda3std3__419piecewise_constructE - _ZN70_INTERNAL_a20d9429_34_selective_scan_bwd_fp16_complex_cu_4ac64e5f_35484cuda3std6ranges3__45__cpo3endE)
_ZN70_INTERNAL_a20d9429_34_selective_scan_bwd_fp16_complex_cu_4ac64e5f_35484cuda3std6ranges3__45__cpo3endE:
	.zero		1
	.type		_ZN70_INTERNAL_a20d9429_34_selective_scan_bwd_fp16_complex_cu_4ac64e5f_35484cuda3std3__419piecewise_constructE,@object
	.size		_ZN70_INTERNAL_a20d9429_34_selective_scan_bwd_fp16_complex_cu_4ac64e5f_35484cuda3std3__419piecewise_constructE,(_ZN70_INTERNAL_a20d9429_34_selective_scan_bwd_fp16_complex_cu_4ac64e5f_35484cuda3std6ranges3__45__cpo5ssizeE - _ZN70_INTERNAL_a20d9429_34_selective_scan_bwd_fp16_complex_cu_4ac64e5f_35484cuda3std3__419piecewise_constructE)
_ZN70_INTERNAL_a20d9429_34_selective_scan_bwd_fp16_complex_cu_4ac64e5f_35484cuda3std3__419piecewise_constructE:
	.zero		1
	.type		_ZN70_INTERNAL_a20d9429_34_selective_scan_bwd_fp16_complex_cu_4ac64e5f_35484cuda3std6ranges3__45__cpo5ssizeE,@object
	.size		_ZN70_INTERNAL_a20d9429_34_selective_scan_bwd_fp16_complex_cu_4ac64e5f_35484cuda3std6ranges3__45__cpo5ssizeE,(_ZN70_INTERNAL_a20d9429_34_selective_scan_bwd_fp16_complex_cu_4ac64e5f_35484cuda3std3__45__cpo3endE - _ZN70_INTERNAL_a20d9429_34_selective_scan_bwd_fp16_complex_cu_4ac64e5f_35484cuda3std6ranges3__45__cpo5ssizeE)
_ZN70_INTERNAL_a20d9429_34_selective_scan_bwd_fp16_complex_cu_4ac64e5f_35484cuda3std6ranges3__45__cpo5ssizeE:
	.zero		1
	.type		_ZN70_INTERNAL_a20d9429_34_selective_scan_bwd_fp16_complex_cu_4ac64e5f_35484cuda3std3__45__cpo3endE,@object
	.size		_ZN70_INTERNAL_a20d9429_34_selective_scan_bwd_fp16_complex_cu_4ac64e5f_35484cuda3std3__45__cpo3endE,(_ZN70_INTERNAL_a20d9429_34_selective_scan_bwd_fp16_complex_cu_4ac64e5f_35484cuda3std6ranges3__45__cpo4cendE - _ZN70_INTERNAL_a20d9429_34_selective_scan_bwd_fp16_complex_cu_4ac64e5f_35484cuda3std3__45__cpo3endE)
_ZN70_INTERNAL_a20d9429_34_selective_scan_bwd_fp16_complex_cu_4ac64e5f_35484cuda3std3__45__cpo3endE:
	.zero		1
	.type		_ZN70_INTERNAL_a20d9429_34_selective_scan_bwd_fp16_complex_cu_4ac64e5f_35484cuda3std6ranges3__45__cpo4cendE,@object
	.size		_ZN70_INTERNAL_a20d9429_34_selective_scan_bwd_fp16_complex_cu_4ac64e5f_35484cuda3std6ranges3__45__cpo4cendE,(_ZN70_INTERNAL_a20d9429_34_selective_scan_bwd_fp16_complex_cu_4ac64e5f_35484cuda3std3__45__cpo4rendE - _ZN70_INTERNAL_a20d9429_34_selective_scan_bwd_fp16_complex_cu_4ac64e5f_35484cuda3std6ranges3__45__cpo4cendE)
_ZN70_INTERNAL_a20d9429_34_selective_scan_bwd_fp16_complex_cu_4ac64e5f_35484cuda3std6ranges3__45__cpo4cendE:
	.zero		1
	.type		_ZN70_INTERNAL_a20d9429_34_selective_scan_bwd_fp16_complex_cu_4ac64e5f_35484cuda3std3__45__cpo4rendE,@object
	.size		_ZN70_INTERNAL_a20d9429_34_selective_scan_bwd_fp16_complex_cu_4ac64e5f_35484cuda3std3__45__cpo4rendE,(_ZN70_INTERNAL_a20d9429_34_selective_scan_bwd_fp16_complex_cu_4ac64e5f_35484cuda3std6ranges3__45__cpo4prevE - _ZN70_INTERNAL_a20d9429_34_selective_scan_bwd_fp16_complex_cu_4ac64e5f_35484cuda3std3__45__cpo4rendE)
_ZN70_INTERNAL_a20d9429_34_selective_scan_bwd_fp16_complex_cu_4ac64e5f_35484cuda3std3__45__cpo4rendE:
	.zero		1
	.type		_ZN70_INTERNAL_a20d9429_34_selective_scan_bwd_fp16_complex_cu_4ac64e5f_35484cuda3std6ranges3__45__cpo4prevE,@object
	.size		_ZN70_INTERNAL_a20d9429_34_selective_scan_bwd_fp16_complex_cu_4ac64e5f_35484cuda3std6ranges3__45__cpo4prevE,(_ZN70_INTERNAL_a20d9429_34_selective_scan_bwd_fp16_complex_cu_4ac64e5f_35484cuda3std6ranges3__45__cpo9iter_moveE - _ZN70_INTERNAL_a20d9429_34_selective_scan_bwd_fp16_complex_cu_4ac64e5f_35484cuda3std6ranges3__45__cpo4prevE)
_ZN70_INTERNAL_a20d9429_34_selective_scan_bwd_fp16_complex_cu_4ac64e5f_35484cuda3std6ranges3__45__cpo4prevE:
	.zero		1
	.type		_ZN70_INTERNAL_a20d9429_34_selective_scan_bwd_fp16_complex_cu_4ac64e5f_35484cuda3std6ranges3__45__cpo9iter_moveE,@object
	.size		_ZN70_INTERNAL_a20d9429_34_selective_scan_bwd_fp16_complex_cu_4ac64e5f_35484cuda3std6ranges3__45__cpo9iter_moveE,(.L_13 - _ZN70_INTERNAL_a20d9429_34_selective_scan_bwd_fp16_complex_cu_4ac64e5f_35484cuda3std6ranges3__45__cpo9iter_moveE)
_ZN70_INTERNAL_a20d9429_34_selective_scan_bwd_fp16_complex_cu_4ac64e5f_35484cuda3std6ranges3__45__cpo9iter_moveE:
	.zero		1
.L_13:


//--------------------- .nv.shared._Z25selective_scan_bwd_kernelI32Selective_Scan_bwd_kernel_traitsILi128ELi16ELb0ELb0ELb0ELb0ELb1EN3c104HalfENS1_7complexIfEEEEv12SSMParamsBwd --------------------------
	.section	.nv.shared._Z25selective_scan_bwd_kernelI32Selective_Scan_bwd_kernel_traitsILi128ELi16ELb0ELb0ELb0ELb0ELb1EN3c104HalfENS1_7complexIfEEEEv12SSMParamsBwd,"aw",@nobits
	.sectionflags	@""
	.align	16
	.zero		1024


//--------------------- .nv.shared._Z25selective_scan_bwd_kernelI32Selective_Scan_bwd_kernel_traitsILi128ELi16ELb0ELb0ELb0ELb1ELb0EN3c104HalfENS1_7complexIfEEEEv12SSMParamsBwd --------------------------
	.section	.nv.shared._Z25selective_scan_bwd_kernelI32Selective_Scan_bwd_kernel_traitsILi128ELi16ELb0ELb0ELb0ELb1ELb0EN3c104HalfENS1_7complexIfEEEEv12SSMParamsBwd,"aw",@nobits
	.sectionflags	@""
	.align	16
	.zero		1024


//--------------------- .nv.shared._Z25selective_scan_bwd_kernelI32Selective_Scan_bwd_kernel_traitsILi128ELi16ELb0ELb0ELb0ELb1ELb1EN3c104HalfENS1_7complexIfEEEEv12SSMParamsBwd --------------------------
	.section	.nv.shared._Z25selective_scan_bwd_kernelI32Selective_Scan_bwd_kernel_traitsILi128ELi16ELb0ELb0ELb0ELb1ELb1EN3c104HalfENS1_7complexIfEEEEv12SSMParamsBwd,"aw",@nobits
	.sectionflags	@""
	.align	16
	.zero		1024


//--------------------- .nv.shared._Z25selective_scan_bwd_kernelI32Selective_Scan_bwd_kernel_traitsILi128ELi16ELb0ELb0ELb1ELb0ELb0EN3c104HalfENS1_7complexIfEEEEv12SSMParamsBwd --------------------------
	.section	.nv.shared._Z25selective_scan_bwd_kernelI32Selective_Scan_bwd_kernel_traitsILi128ELi16ELb0ELb0ELb1ELb0ELb0EN3c104HalfENS1_7complexIfEEEEv12SSMParamsBwd,"aw",@nobits
	.sectionflags	@""
	.align	16
	.zero		1024


//--------------------- .nv.shared._Z25selective_scan_bwd_kernelI32Selective_Scan_bwd_kernel_traitsILi128ELi16ELb0ELb0ELb1ELb0ELb1EN3c104HalfENS1_7complexIfEEEEv12SSMParamsBwd --------------------------
	.section	.nv.shared._Z25selective_scan_bwd_kernelI32Selective_Scan_bwd_kernel_traitsILi128ELi16ELb0ELb0ELb1ELb0ELb1EN3c104HalfENS1_7complexIfEEEEv12SSMParamsBwd,"aw",@nobits
	.sectionflags	@""
	.align	16
	.zero		1024


//--------------------- .nv.shared._Z25selective_scan_bwd_kernelI32Selective_Scan_bwd_kernel_traitsILi128ELi16ELb0ELb0ELb1ELb1ELb0EN3c104HalfENS1_7complexIfEEEEv12SSMParamsBwd --------------------------
	.section	.nv.shared._Z25selective_scan_bwd_kernelI32Selective_Scan_bwd_kernel_traitsILi128ELi16ELb0ELb0ELb1ELb1ELb0EN3c104HalfENS1_7complexIfEEEEv12SSMParamsBwd,"aw",@nobits
	.sectionflags	@""
	.align	16
	.zero		1024


//--------------------- .nv.shared._Z25selective_scan_bwd_kernelI32Selective_Scan_bwd_kernel_traitsILi128ELi16ELb0ELb0ELb1ELb1ELb1EN3c104HalfENS1_7complexIfEEEEv12SSMParamsBwd --------------------------
	.section	.nv.shared._Z25selective_scan_bwd_kernelI32Selective_Scan_bwd_kernel_traitsILi128ELi16ELb0ELb0ELb1ELb1ELb1EN3c104HalfENS1_7complexIfEEEEv12SSMParamsBwd,"aw",@nobits
	.sectionflags	@""
	.align	16
	.zero		1024


//--------------------- .nv.shared._Z25selective_scan_bwd_kernelI32Selective_Scan_bwd_kernel_traitsILi128ELi16ELb0ELb1ELb0ELb0ELb0EN3c104HalfENS1_7complexIfEEEEv12SSMParamsBwd --------------------------
	.section	.nv.shared._Z25selective_scan_bwd_kernelI32Selective_Scan_bwd_kernel_traitsILi128ELi16ELb0ELb1ELb0ELb0ELb0EN3c104HalfENS1_7complexIfEEEEv12SSMParamsBwd,"aw",@nobits
	.sectionflags	@""
	.align	16
	.zero		1024


//--------------------- .nv.shared._Z25selective_scan_bwd_kernelI32Selective_Scan_bwd_kernel_traitsILi128ELi16ELb0ELb1ELb0ELb0ELb1EN3c104HalfENS1_7complexIfEEEEv12SSMParamsBwd --------------------------
	.section	.nv.shared._Z25selective_scan_bwd_kernelI32Selective_Scan_bwd_kernel_traitsILi128ELi16ELb0ELb1ELb0ELb0ELb1EN3c104HalfENS1_7complexIfEEEEv12SSMParamsBwd,"aw",@nobits
	.sectionflags	@""
	.align	16
	.zero		1024


//--------------------- .nv.shared._Z25selective_scan_bwd_kernelI32Selective_Scan_bwd_kernel_traitsILi128ELi16ELb0ELb1ELb0ELb1ELb0EN3c104HalfENS1_7complexIfEEEEv12SSMParamsBwd --------------------------
	.section	.nv.shared._Z25selective_scan_bwd_kernelI32Selective_Scan_bwd_kernel_traitsILi128ELi16ELb0ELb1ELb0ELb1ELb0EN3c104HalfENS1_7complexIfEEEEv12SSMParamsBwd,"aw",@nobits
	.sectionflags	@""
	.align	16
	.zero		1024


//--------------------- .nv.shared._Z25selective_scan_bwd_kernelI32Selective_Scan_bwd_kernel_traitsILi128ELi16ELb0ELb1ELb0ELb1ELb1EN3c104HalfENS1_7complexIfEEEEv12SSMParamsBwd --------------------------
	.section	.nv.shared._Z25selective_scan_bwd_kernelI32Selective_Scan_bwd_kernel_traitsILi128ELi16ELb0ELb1ELb0ELb1ELb1EN3c104HalfENS1_7complexIfEEEEv12SSMParamsBwd,"aw",@nobits
	.sectionflags	@""
	.align	16
	.zero		1024


//--------------------- .nv.shared._Z25selective_scan_bwd_kernelI32Selective_Scan_bwd_kernel_traitsILi128ELi16ELb0ELb1ELb1ELb0ELb0EN3c104HalfENS1_7complexIfEEEEv12SSMParamsBwd --------------------------
	.section	.nv.shared._Z25selective_scan_bwd_kernelI32Selective_Scan_bwd_kernel_traitsILi128ELi16ELb0ELb1ELb1ELb0ELb0EN3c104HalfENS1_7complexIfEEEEv12SSMParamsBwd,"aw",@nobits
	.sectionflags	@""
	.align	16
	.zero		1024


//--------------------- .nv.shared._Z25selective_scan_bwd_kernelI32Selective_Scan_bwd_kernel_traitsILi128ELi16ELb0ELb1ELb1ELb0ELb1EN3c104HalfENS1_7complexIfEEEEv12SSMParamsBwd --------------------------
	.section	.nv.shared._Z25selective_scan_bwd_kernelI32Selective_Scan_bwd_kernel_traitsILi128ELi16ELb0ELb1ELb1ELb0ELb1EN3c104HalfENS1_7complexIfEEEEv12SSMParamsBwd,"aw",@nobits
	.sectionflags	@""
	.align	16
	.zero		1024


//--------------------- .nv.shared._Z25selective_scan_bwd_kernelI32Selective_Scan_bwd_kernel_traitsILi128ELi16ELb0ELb1ELb1ELb1ELb0EN3c104HalfENS1_7complexIfEEEEv12SSMParamsBwd --------------------------
	.section	.nv.shared._Z25selective_scan_bwd_kernelI32Selective_Scan_bwd_kernel_traitsILi128ELi16ELb0ELb1ELb1ELb1ELb0EN3c104HalfENS1_7complexIfEEEEv12SSMParamsBwd,"aw",@nobits
	.sectionflags	@""
	.align	16
	.zero		1024


//--------------------- .nv.shared._Z25selective_scan_bwd_kernelI32Selective_Scan_bwd_kernel_traitsILi128ELi16ELb0ELb1ELb1ELb1ELb1EN3c104HalfENS1_7complexIfEEEEv12SSMParamsBwd --------------------------
	.section	.nv.shared._Z25selective_scan_bwd_kernelI32Selective_Scan_bwd_kernel_traitsILi128ELi16ELb0ELb1ELb1ELb1ELb1EN3c104HalfENS1_7complexIfEEEEv12SSMParamsBwd,"aw",@nobits
	.sectionflags	@""
	.align	16
	.zero		1024


//--------------------- .nv.shared._Z25selective_scan_bwd_kernelI32Selective_Scan_bwd_kernel_traitsILi128ELi16ELb1ELb0ELb0ELb0ELb0EN3c104HalfENS1_7complexIfEEEEv12SSMParamsBwd --------------------------
	.section	.nv.shared._Z25selective_scan_bwd_kernelI32Selective_Scan_bwd_kernel_traitsILi128ELi16ELb1ELb0ELb0ELb0ELb0EN3c104HalfENS1_7complexIfEEEEv12SSMParamsBwd,"aw",@nobits
	.sectionflags	@""
	.align	16
	.zero		1024


//--------------------- .nv.shared._Z25selective_scan_bwd_kernelI32Selective_Scan_bwd_kernel_traitsILi128ELi16ELb1ELb0ELb0ELb0ELb1EN3c104HalfENS1_7complexIfEEEEv12SSMParamsBwd --------------------------
	.section	.nv.shared._Z25selective_scan_bwd_kernelI32Selective_Scan_bwd_kernel_traitsILi128ELi16ELb1ELb0ELb0ELb0ELb1EN3c104HalfENS1_7complexIfEEEEv12SSMParamsBwd,"aw",@nobits
	.sectionflags	@""
	.align	16
	.zero		1024


//--------------------- .nv.shared._Z25selective_scan_bwd_kernelI32Selective_Scan_bwd_kernel_traitsILi128ELi16ELb1ELb0ELb0ELb1ELb0EN3c104HalfENS1_7complexIfEEEEv12SSMParamsBwd --------------------------
	.section	.nv.shared._Z25selective_scan_bwd_kernelI32Selective_Scan_bwd_kernel_traitsILi128ELi16ELb1ELb0ELb0ELb1ELb0EN3c104HalfENS1_7complexIfEEEEv12SSMParamsBwd,"aw",@nobits
	.sectionflags	@""
	.align	16
	.zero		1024


//--------------------- .nv.shared._Z25selective_scan_bwd_kernelI32Selective_Scan_bwd_kernel_traitsILi128ELi16ELb1ELb0ELb0ELb1ELb1EN3c104HalfENS1_7complexIfEEEEv12SSMParamsBwd --------------------------
	.section	.nv.shared._Z25selective_scan_bwd_kernelI32Selective_Scan_bwd_kernel_traitsILi128ELi16ELb1ELb0ELb0ELb1ELb1EN3c104HalfENS1_7complexIfEEEEv12SSMParamsBwd,"aw",@nobits
	.sectionflags	@""
	.align	16
	.zero		1024


//--------------------- .nv.shared._Z25selective_scan_bwd_kernelI32Selective_Scan_bwd_kernel_traitsILi128ELi16ELb1ELb0ELb1ELb0ELb0EN3c104HalfENS1_7complexIfEEEEv12SSMParamsBwd --------------------------
	.section	.nv.shared._Z25selective_scan_bwd_kernelI32Selective_Scan_bwd_kernel_traitsILi128ELi16ELb1ELb0ELb1ELb0ELb0EN3c104HalfENS1_7complexIfEEEEv12SSMParamsBwd,"aw",@nobits
	.sectionflags	@""
	.align	16
	.zero		1024


//--------------------- .nv.shared._Z25selective_scan_bwd_kernelI32Selective_Scan_bwd_kernel_traitsILi128ELi16ELb1ELb0ELb1ELb0ELb1EN3c104HalfENS1_7complexIfEEEEv12SSMParamsBwd --------------------------
	.section	.nv.shared._Z25selective_scan_bwd_kernelI32Selective_Scan_bwd_kernel_traitsILi128ELi16ELb1ELb0ELb1ELb0ELb1EN3c104HalfENS1_7complexIfEEEEv12SSMParamsBwd,"aw",@nobits
	.sectionflags	@""
	.align	16
	.zero		1024


//--------------------- .nv.shared._Z25selective_scan_bwd_kernelI32Selective_Scan_bwd_kernel_traitsILi128ELi16ELb1ELb0ELb1ELb1ELb0EN3c104HalfENS1_7complexIfEEEEv12SSMParamsBwd --------------------------
	.section	.nv.shared._Z25selective_scan_bwd_kernelI32Selective_Scan_bwd_kernel_traitsILi128ELi16ELb1ELb0ELb1ELb1ELb0EN3c104HalfENS1_7complexIfEEEEv12SSMParamsBwd,"aw",@nobits
	.sectionflags	@""
	.align	16
	.zero		1024


//--------------------- .nv.shared._Z25selective_scan_bwd_kernelI32Selective_Scan_bwd_kernel_traitsILi128ELi16ELb1ELb0ELb1ELb1ELb1EN3c104HalfENS1_7complexIfEEEEv12SSMParamsBwd --------------------------
	.section	.nv.shared._Z25selective_scan_bwd_kernelI32Selective_Scan_bwd_kernel_traitsILi128ELi16ELb1ELb0ELb1ELb1ELb1EN3c104HalfENS1_7complexIfEEEEv12SSMParamsBwd,"aw",@nobits
	.sectionflags	@""
	.align	16
	.zero		1024


//--------------------- .nv.shared._Z25selective_scan_bwd_kernelI32Selective_Scan_bwd_kernel_traitsILi128ELi16ELb1ELb1ELb0ELb0ELb0EN3c104HalfENS1_7complexIfEEEEv12SSMParamsBwd --------------------------
	.section	.nv.shared._Z25selective_scan_bwd_kernelI32Selective_Scan_bwd_kernel_traitsILi128ELi16ELb1ELb1ELb0ELb0ELb0EN3c104HalfENS1_7complexIfEEEEv12SSMParamsBwd,"aw",@nobits
	.sectionflags	@""
	.align	16
	.zero		1024


//--------------------- .nv.shared._Z25selective_scan_bwd_kernelI32Selective_Scan_bwd_kernel_traitsILi128ELi16ELb1ELb1ELb0ELb0ELb1EN3c104HalfENS1_7complexIfEEEEv12SSMParamsBwd --------------------------
	.section	.nv.shared._Z25selective_scan_bwd_kernelI32Selective_Scan_bwd_kernel_traitsILi128ELi16ELb1ELb1ELb0ELb0ELb1EN3c104HalfENS1_7complexIfEEEEv12SSMParamsBwd,"aw",@nobits
	.sectionflags	@""
	.align	16
	.zero		1024


//--------------------- .nv.shared._Z25selective_scan_bwd_kernelI32Selective_Scan_bwd_kernel_traitsILi128ELi16ELb1ELb1ELb0ELb1ELb0EN3c104HalfENS1_7complexIfEEEEv12SSMParamsBwd --------------------------
	.section	.nv.shared._Z25selective_scan_bwd_kernelI32Selective_Scan_bwd_kernel_traitsILi128ELi16ELb1ELb1ELb0ELb1ELb0EN3c104HalfENS1_7complexIfEEEEv12SSMParamsBwd,"aw",@nobits
	.sectionflags	@""
	.align	16
	.zero		1024


//--------------------- .nv.shared._Z25selective_scan_bwd_kernelI32Selective_Scan_bwd_kernel_traitsILi128ELi16ELb1ELb1ELb0ELb1ELb1EN3c104HalfENS1_7complexIfEEEEv12SSMParamsBwd --------------------------
	.section	.nv.shared._Z25selective_scan_bwd_kernelI32Selective_Scan_bwd_kernel_traitsILi128ELi16ELb1ELb1ELb0ELb1ELb1EN3c104HalfENS1_7complexIfEEEEv12SSMParamsBwd,"aw",@nobits
	.sectionflags	@""
	.align	16
	.zero		1024


//--------------------- .nv.shared._Z25selective_scan_bwd_kernelI32Selective_Scan_bwd_kernel_traitsILi128ELi16ELb1ELb1ELb1ELb0ELb0EN3c104HalfENS1_7complexIfEEEEv12SSMParamsBwd --------------------------
	.section	.nv.shared._Z25selective_scan_bwd_kernelI32Selective_Scan_bwd_kernel_traitsILi128ELi16ELb1ELb1ELb1ELb0ELb0EN3c104HalfENS1_7complexIfEEEEv12SSMParamsBwd,"aw",@nobits
	.sectionflags	@""
	.align	16
	.zero		1024


//--------------------- .nv.shared._Z25selective_scan_bwd_kernelI32Selective_Scan_bwd_kernel_traitsILi128ELi16ELb1ELb1ELb1ELb0ELb1EN3c104HalfENS1_7complexIfEEEEv12SSMParamsBwd --------------------------
	.section	.nv.shared._Z25selective_scan_bwd_kernelI32Selective_Scan_bwd_kernel_traitsILi128ELi16ELb1ELb1ELb1ELb0ELb1EN3c104HalfENS1_7complexIfEEEEv12SSMParamsBwd,"aw",@nobits
	.sectionflags	@""
	.align	16
	.zero		1024


//--------------------- .nv.shared._Z25selective_scan_bwd_kernelI32Selective_Scan_bwd_kernel_traitsILi128ELi16ELb1ELb1ELb1ELb1ELb0EN3c104HalfENS1_7complexIfEEEEv12SSMParamsBwd --------------------------
	.section	.nv.shared._Z25selective_scan_bwd_kernelI32Selective_Scan_bwd_kernel_traitsILi128ELi16ELb1ELb1ELb1ELb1ELb0EN3c104HalfENS1_7complexIfEEEEv12SSMParamsBwd,"aw",@nobits
	.sectionflags	@""
	.align	16
	.zero		1024


//--------------------- .nv.shared._Z25selective_scan_bwd_kernelI32Selective_Scan_bwd_kernel_traitsILi128ELi16ELb1ELb1ELb1ELb1ELb1EN3c104HalfENS1_7complexIfEEEEv12SSMParamsBwd --------------------------
	.section	.nv.shared._Z25selective_scan_bwd_kernelI32Selective_Scan_bwd_kernel_traitsILi128ELi16ELb1ELb1ELb1ELb1ELb1EN3c104HalfENS1_7complexIfEEEEv12SSMParamsBwd,"aw",@nobits
	.sectionflags	@""
	.align	16
	.zero		1024


//--------------------- .nv.shared._Z25selective_scan_bwd_kernelI32Selective_Scan_bwd_kernel_traitsILi64ELi16ELb0ELb0ELb0ELb0ELb0EN3c104HalfENS1_7complexIfEEEEv12SSMParamsBwd --------------------------
	.section	.nv.shared._Z25selective_scan_bwd_kernelI32Selective_Scan_bwd_kernel_traitsILi64ELi16ELb0ELb0ELb0ELb0ELb0EN3c104HalfENS1_7complexIfEEEEv12SSMParamsBwd,"aw",@nobits
	.sectionflags	@""
	.align	16
	.zero		1024


//--------------------- .nv.shared._Z25selective_scan_bwd_kernelI32Selective_Scan_bwd_kernel_traitsILi64ELi16ELb0ELb0ELb0ELb0ELb1EN3c104HalfENS1_7complexIfEEEEv12SSMParamsBwd --------------------------
	.section	.nv.shared._Z25selective_scan_bwd_kernelI32Selective_Scan_bwd_kernel_traitsILi64ELi16ELb0ELb0ELb0ELb0ELb1EN3c104HalfENS1_7complexIfEEEEv12SSMParamsBwd,"aw",@nobits
	.sectionflags	@""
	.align	16
	.zero		1024


//--------------------- .nv.shared._Z25selective_scan_bwd_kernelI32Selective_Scan_bwd_kernel_traitsILi64ELi16ELb0ELb0ELb0ELb1ELb0EN3c104HalfENS1_7complexIfEEEEv12SSMParamsBwd --------------------------
	.section	.nv.shared._Z25selective_scan_bwd_kernelI32Selective_Scan_bwd_kernel_traitsILi64ELi16ELb0ELb0ELb0ELb1ELb0EN3c104HalfENS1_7complexIfEEEEv12SSMParamsBwd,"aw",@nobits
	.sectionflags	@""
	.align	16
	.zero		1024


//--------------------- .nv.shared._Z25selective_scan_bwd_kernelI32Selective_Scan_bwd_kernel_traitsILi64ELi16ELb0ELb0ELb0ELb1ELb1EN3c104HalfENS1_7complexIfEEEEv12SSMParamsBwd --------------------------
	.section	.nv.shared._Z25selective_scan_bwd_kernelI32Selective_Scan_bwd_kernel_traitsILi64ELi16ELb0ELb0ELb0ELb1ELb1EN3c104HalfENS1_7complexIfEEEEv12SSMParamsBwd,"aw",@nobits
	.sectionflags	@""
	.align	16
	.zero		1024


//--------------------- .nv.shared._Z25selective_scan_bwd_kernelI32Selective_Scan_bwd_kernel_traitsILi64ELi16ELb0ELb0ELb1ELb0ELb0EN3c104HalfENS1_7complexIfEEEEv12SSMParamsBwd --------------------------
	.section	.nv.shared._Z25selective_scan_bwd_kernelI32Selective_Scan_bwd_kernel_traitsILi64ELi16ELb0ELb0ELb1ELb0ELb0EN3c104HalfENS1_7complexIfEEEEv12SSMParamsBwd,"aw",@nobits
	.sectionflags	@""
	.align	16
	.zero		1024


//--------------------- .nv.shared._Z25selective_scan_bwd_kernelI32Selective_Scan_bwd_kernel_traitsILi64ELi16ELb0ELb0ELb1ELb0ELb1EN3c104HalfENS1_7complexIfEEEEv12SSMParamsBwd --------------------------
	.section	.nv.shared._Z25selective_scan_bwd_kernelI32Selective_Scan_bwd_kernel_traitsILi64ELi16ELb0ELb0ELb1ELb0ELb1EN3c104HalfENS1_7complexIfEEEEv12SSMParamsBwd,"aw",@nobits
	.sectionflags	@""
	.align	16
	.zero		1024


//--------------------- .nv.shared._Z25selective_scan_bwd_kernelI32Selective_Scan_bwd_kernel_traitsILi64ELi16ELb0ELb0ELb1ELb1ELb0EN3c104HalfENS1_7complexIfEEEEv12SSMParamsBwd --------------------------
	.section	.nv.shared._Z25selective_scan_bwd_kernelI32Selective_Scan_bwd_kernel_traitsILi64ELi16ELb0ELb0ELb1ELb1ELb0EN3c104HalfENS1_7complexIfEEEEv12SSMParamsBwd,"aw",@nobits
	.sectionflags	@""
	.align	16
	.zero		1024


//--------------------- .nv.shared._Z25selective_scan_bwd_kernelI32Selective_Scan_bwd_kernel_traitsILi64ELi16ELb0ELb0ELb1ELb1ELb1EN3c104HalfENS1_7complexIfEEEEv12SSMParamsBwd --------------------------
	.section	.nv.shared._Z25selective_scan_bwd_kernelI32Selective_Scan_bwd_kernel_traitsILi64ELi16ELb0ELb0ELb1ELb1ELb1EN3c104HalfENS1_7complexIfEEEEv12SSMParamsBwd,"aw",@nobits
	.sectionflags	@""
	.align	16
	.zero		1024


//--------------------- .nv.shared._Z25selective_scan_bwd_kernelI32Selective_Scan_bwd_kernel_traitsILi64ELi16ELb0ELb1ELb0ELb0ELb0EN3c104HalfENS1_7complexIfEEEEv12SSMParamsBwd --------------------------
	.section	.nv.shared._Z25selective_scan_bwd_kernelI32Selective_Scan_bwd_kernel_traitsILi64ELi16ELb0ELb1ELb0ELb0ELb0EN3c104HalfENS1_7complexIfEEEEv12SSMParamsBwd,"aw",@nobits
	.sectionflags	@""
	.align	16
	.zero		1024


//--------------------- .nv.shared._Z25selective_scan_bwd_kernelI32Selective_Scan_bwd_kernel_traitsILi64ELi16ELb0ELb1ELb0ELb0ELb1EN3c104HalfENS1_7complexIfEEEEv12SSMParamsBwd --------------------------
	.section	.nv.shared._Z25selective_scan_bwd_kernelI32Selective_Scan_bwd_kernel_traitsILi64ELi16ELb0ELb1ELb0ELb0ELb1EN3c104HalfENS1_7complexIfEEEEv12SSMParamsBwd,"aw",@nobits
	.sectionflags	@""
	.align	16
	.zero		1024


//--------------------- .nv.shared._Z25selective_scan_bwd_kernelI32Selective_Scan_bwd_kernel_traitsILi64ELi16ELb0ELb1ELb0ELb1ELb0EN3c104HalfENS1_7complexIfEEEEv12SSMParamsBwd --------------------------
	.section	.nv.shared._Z25selective_scan_bwd_kernelI32Selective_Scan_bwd_kernel_traitsILi64ELi16ELb0ELb1ELb0ELb1ELb0EN3c104HalfENS1_7complexIfEEEEv12SSMParamsBwd,"aw",@nobits
	.sectionflags	@""
	.align	16
	.zero		1024


//--------------------- .nv.shared._Z25selective_scan_bwd_kernelI32Selective_Scan_bwd_kernel_traitsILi64ELi16ELb0ELb1ELb0ELb1ELb1EN3c104HalfENS1_7complexIfEEEEv12SSMParamsBwd --------------------------
	.section	.nv.shared._Z25selective_scan_bwd_kernelI32Selective_Scan_bwd_kernel_traitsILi64ELi16ELb0ELb1ELb0ELb1ELb1EN3c104HalfENS1_7complexIfEEEEv12SSMParamsBwd,"aw",@nobits
	.sectionflags	@""
	.align	16
	.zero		1024


//--------------------- .nv.shared._Z25selective_scan_bwd_kernelI32Selective_Scan_bwd_kernel_traitsILi64ELi16ELb0ELb1ELb1ELb0ELb0EN3c104HalfENS1_7complexIfEEEEv12SSMParamsBwd --------------------------
	.section	.nv.shared._Z25selective_scan_bwd_kernelI32Selective_Scan_bwd_kernel_traitsILi64ELi16ELb0ELb1ELb1ELb0ELb0EN3c104HalfENS1_7complexIfEEEEv12SSMParamsBwd,"aw",@nobits
	.sectionflags	@""
	.align	16
	.zero		1024


//--------------------- .nv.shared._Z25selective_scan_bwd_kernelI32Selective_Scan_bwd_kernel_traitsILi64ELi16ELb0ELb1ELb1ELb0ELb1EN3c104HalfENS1_7complexIfEEEEv12SSMParamsBwd --------------------------
	.section	.nv.shared._Z25selective_scan_bwd_kernelI32Selective_Scan_bwd_kernel_traitsILi64ELi16ELb0ELb1ELb1ELb0ELb1EN3c104HalfENS1_7complexIfEEEEv12SSMParamsBwd,"aw",@nobits
	.sectionflags	@""
	.align	16
	.zero		1024


//--------------------- .nv.shared._Z25selective_scan_bwd_kernelI32Selective_Scan_bwd_kernel_traitsILi64ELi16ELb0ELb1ELb1ELb1ELb0EN3c104HalfENS1_7complexIfEEEEv12SSMParamsBwd --------------------------
	.section	.nv.shared._Z25selective_scan_bwd_kernelI32Selective_Scan_bwd_kernel_traitsILi64ELi16ELb0ELb1ELb1ELb1ELb0EN3c104HalfENS1_7complexIfEEEEv12SSMParamsBwd,"aw",@nobits
	.sectionflags	@""
	.align	16
	.zero		1024


//--------------------- .nv.shared._Z25selective_scan_bwd_kernelI32Selective_Scan_bwd_kernel_traitsILi64ELi16ELb0ELb1ELb1ELb1ELb1EN3c104HalfENS1_7complexIfEEEEv12SSMParamsBwd --------------------------
	.section	.nv.shared._Z25selective_scan_bwd_kernelI32Selective_Scan_bwd_kernel_traitsILi64ELi16ELb0ELb1ELb1ELb1ELb1EN3c104HalfENS1_7complexIfEEEEv12SSMParamsBwd,"aw",@nobits
	.sectionflags	@""
	.align	16
	.zero		1024


//--------------------- .nv.shared._Z25selective_scan_bwd_kernelI32Selective_Scan_bwd_kernel_traitsILi64ELi16ELb1ELb0ELb0ELb0ELb0EN3c104HalfENS1_7complexIfEEEEv12SSMParamsBwd --------------------------
	.section	.nv.shared._Z25selective_scan_bwd_kernelI32Selective_Scan_bwd_kernel_traitsILi64ELi16ELb1ELb0ELb0ELb0ELb0EN3c104HalfENS1_7complexIfEEEEv12SSMParamsBwd,"aw",@nobits
	.sectionflags	@""
	.align	16
	.zero		1024


//--------------------- .nv.shared._Z25selective_scan_bwd_kernelI32Selective_Scan_bwd_kernel_traitsILi64ELi16ELb1ELb0ELb0ELb0ELb1EN3c104HalfENS1_7complexIfEEEEv12SSMParamsBwd --------------------------
	.section	.nv.shared._Z25selective_scan_bwd_kernelI32Selective_Scan_bwd_kernel_traitsILi64ELi16ELb1ELb0ELb0ELb0ELb1EN3c104HalfENS1_7complexIfEEEEv12SSMParamsBwd,"aw",@nobits
	.sectionflags	@""
	.align	16
	.zero		1024


//--------------------- .nv.shared._Z25selective_scan_bwd_kernelI32Selective_Scan_bwd_kernel_traitsILi64ELi16ELb1ELb0ELb0ELb1ELb0EN3c104HalfENS1_7complexIfEEEEv12SSMParamsBwd --------------------------
	.section	.nv.shared._Z25selective_scan_bwd_kernelI32Selective_Scan_bwd_kernel_traitsILi64ELi16ELb1ELb0ELb0ELb1ELb0EN3c104HalfENS1_7complexIfEEEEv12SSMParamsBwd,"aw",@nobits
	.sectionflags	@""
	.align	16
	.zero		1024


//--------------------- .nv.shared._Z25selective_scan_bwd_kernelI32Selective_Scan_bwd_kernel_traitsILi64ELi16ELb1ELb0ELb0ELb1ELb1EN3c104HalfENS1_7complexIfEEEEv12SSMParamsBwd --------------------------
	.section	.nv.shared._Z25selective_scan_bwd_kernelI32Selective_Scan_bwd_kernel_traitsILi64ELi16ELb1ELb0ELb0ELb1ELb1EN3c104HalfENS1_7complexIfEEEEv12SSMParamsBwd,"aw",@nobits
	.sectionflags	@""
	.align	16
	.zero		1024


//--------------------- .nv.shared._Z25selective_scan_bwd_kernelI32Selective_Scan_bwd_kernel_traitsILi64ELi16ELb1ELb0ELb1ELb0ELb0EN3c104HalfENS1_7complexIfEEEEv12SSMParamsBwd --------------------------
	.section	.nv.shared._Z25selective_scan_bwd_kernelI32Selective_Scan_bwd_kernel_traitsILi64ELi16ELb1ELb0ELb1ELb0ELb0EN3c104HalfENS1_7complexIfEEEEv12SSMParamsBwd,"aw",@nobits
	.sectionflags	@""
	.align	16
	.zero		1024


//--------------------- .nv.shared._Z25selective_scan_bwd_kernelI32Selective_Scan_bwd_kernel_traitsILi64ELi16ELb1ELb0ELb1ELb0ELb1EN3c104HalfENS1_7complexIfEEEEv12SSMParamsBwd --------------------------
	.section	.nv.shared._Z25selective_scan_bwd_kernelI32Selective_Scan_bwd_kernel_traitsILi64ELi16ELb1ELb0ELb1ELb0ELb1EN3c104HalfENS1_7complexIfEEEEv12SSMParamsBwd,"aw",@nobits
	.sectionflags	@""
	.align	16
	.zero		1024


//--------------------- .nv.shared._Z25selective_scan_bwd_kernelI32Selective_Scan_bwd_kernel_traitsILi64ELi16ELb1ELb0ELb1ELb1ELb0EN3c104HalfENS1_7complexIfEEEEv12SSMParamsBwd --------------------------
	.section	.nv.shared._Z25selective_scan_bwd_kernelI32Selective_Scan_bwd_kernel_traitsILi64ELi16ELb1ELb0ELb1ELb1ELb0EN3c104HalfENS1_7complexIfEEEEv12SSMParamsBwd,"aw",@nobits
	.sectionflags	@""
	.align	16
	.zero		1024


//--------------------- .nv.shared._Z25selective_scan_bwd_kernelI32Selective_Scan_bwd_kernel_traitsILi64ELi16ELb1ELb0ELb1ELb1ELb1EN3c104HalfENS1_7complexIfEEEEv12SSMParamsBwd --------------------------
	.section	.nv.shared._Z25selective_scan_bwd_kernelI32Selective_Scan_bwd_kernel_traitsILi64ELi16ELb1ELb0ELb1ELb1ELb1EN3c104HalfENS1_7complexIfEEEEv12SSMParamsBwd,"aw",@nobits
	.sectionflags	@""
	.align	16
	.zero		1024


//--------------------- .nv.shared._Z25selective_scan_bwd_kernelI32Selective_Scan_bwd_kernel_traitsILi64ELi16ELb1ELb1ELb0ELb0ELb0EN3c104HalfENS1_7complexIfEEEEv12SSMParamsBwd --------------------------
	.section	.nv.shared._Z25selective_scan_bwd_kernelI32Selective_Scan_bwd_kernel_traitsILi64ELi16ELb1ELb1ELb0ELb0ELb0EN3c104HalfENS1_7complexIfEEEEv12SSMParamsBwd,"aw",@nobits
	.sectionflags	@""
	.align	16
	.zero		1024


//--------------------- .nv.shared._Z25selective_scan_bwd_kernelI32Selective_Scan_bwd_kernel_traitsILi64ELi16ELb1ELb1ELb0ELb0ELb1EN3c104HalfENS1_7complexIfEEEEv12SSMParamsBwd --------------------------
	.section	.nv.shared._Z25selective_scan_bwd_kernelI32Selective_Scan_bwd_kernel_traitsILi64ELi16ELb1ELb1ELb0ELb0ELb1EN3c104HalfENS1_7complexIfEEEEv12SSMParamsBwd,"aw",@nobits
	.sectionflags	@""
	.align	16
	.zero		1024


//--------------------- .nv.shared._Z25selective_scan_bwd_kernelI32Selective_Scan_bwd_kernel_traitsILi64ELi16ELb1ELb1ELb0ELb1ELb0EN3c104HalfENS1_7complexIfEEEEv12SSMParamsBwd --------------------------
	.section	.nv.shared._Z25selective_scan_bwd_kernelI32Selective_Scan_bwd_kernel_traitsILi64ELi16ELb1ELb1ELb0ELb1ELb0EN3c104HalfENS1_7complexIfEEEEv12SSMParamsBwd,"aw",@nobits
	.sectionflags	@""
	.align	16
	.zero		1024


//--------------------- .nv.shared._Z25selective_scan_bwd_kernelI32Selective_Scan_bwd_kernel_traitsILi64ELi16ELb1ELb1ELb0ELb1ELb1EN3c104HalfENS1_7complexIfEEEEv12SSMParamsBwd --------------------------
	.section	.nv.shared._Z25selective_scan_bwd_kernelI32Selective_Scan_bwd_kernel_traitsILi64ELi16ELb1ELb1ELb0ELb1ELb1EN3c104HalfENS1_7complexIfEEEEv12SSMParamsBwd,"aw",@nobits
	.sectionflags	@""
	.align	16
	.zero		1024


//--------------------- .nv.shared._Z25selective_scan_bwd_kernelI32Selective_Scan_bwd_kernel_traitsILi64ELi16ELb1ELb1ELb1ELb0ELb0EN3c104HalfENS1_7complexIfEEEEv12SSMParamsBwd --------------------------
	.section	.nv.shared._Z25selective_scan_bwd_kernelI32Selective_Scan_bwd_kernel_traitsILi64ELi16ELb1ELb1ELb1ELb0ELb0EN3c104HalfENS1_7complexIfEEEEv12SSMParamsBwd,"aw",@nobits
	.sectionflags	@""
	.align	16
	.zero		1024


//--------------------- .nv.shared._Z25selective_scan_bwd_kernelI32Selective_Scan_bwd_kernel_traitsILi64ELi16ELb1ELb1ELb1ELb0ELb1EN3c104HalfENS1_7complexIfEEEEv12SSMParamsBwd --------------------------
	.section	.nv.shared._Z25selective_scan_bwd_kernelI32Selective_Scan_bwd_kernel_traitsILi64ELi16ELb1ELb1ELb1ELb0ELb1EN3c104HalfENS1_7complexIfEEEEv12SSMParamsBwd,"aw",@nobits
	.sectionflags	@""
	.align	16
	.zero		1024


//--------------------- .nv.shared._Z25selective_scan_bwd_kernelI32Selective_Scan_bwd_kernel_traitsILi64ELi16ELb1ELb1ELb1ELb1ELb0EN3c104HalfENS1_7complexIfEEEEv12SSMParamsBwd --------------------------
	.section	.nv.shared._Z25selective_scan_bwd_kernelI32Selective_Scan_bwd_kernel_traitsILi64ELi16ELb1ELb1ELb1ELb1ELb0EN3c104HalfENS1_7complexIfEEEEv12SSMParamsBwd,"aw",@nobits
	.sectionflags	@""
	.align	16
	.zero		1024


//--------------------- .nv.shared._Z25selective_scan_bwd_kernelI32Selective_Scan_bwd_kernel_traitsILi64ELi16ELb1ELb1ELb1ELb1ELb1EN3c104HalfENS1_7complexIfEEEEv12SSMParamsBwd --------------------------
	.section	.nv.shared._Z25selective_scan_bwd_kernelI32Selective_Scan_bwd_kernel_traitsILi64ELi16ELb1ELb1ELb1ELb1ELb1EN3c104HalfENS1_7complexIfEEEEv12SSMParamsBwd,"aw",@nobits
	.sectionflags	@""
	.align	16
	.zero		1024


//--------------------- .nv.shared._Z25selective_scan_bwd_kernelI32Selective_Scan_bwd_kernel_traitsILi32ELi16ELb0ELb0ELb0ELb0ELb0EN3c104HalfENS1_7complexIfEEEEv12SSMParamsBwd --------------------------
	.section	.nv.shared._Z25selective_scan_bwd_kernelI32Selective_Scan_bwd_kernel_traitsILi32ELi16ELb0ELb0ELb0ELb0ELb0EN3c104HalfENS1_7complexIfEEEEv12SSMParamsBwd,"aw",@nobits
	.sectionflags	@""
	.align	16
	.zero		1024


//--------------------- .nv.shared._Z25selective_scan_bwd_kernelI32Selective_Scan_bwd_kernel_traitsILi32ELi16ELb0ELb0ELb0ELb0ELb1EN3c104HalfENS1_7complexIfEEEEv12SSMParamsBwd --------------------------
	.section	.nv.shared._Z25selective_scan_bwd_kernelI32Selective_Scan_bwd_kernel_traitsILi32ELi16ELb0ELb0ELb0ELb0ELb1EN3c104HalfENS1_7complexIfEEEEv12SSMParamsBwd,"aw",@nobits
	.sectionflags	@""
	.align	16
	.zero		1024


//--------------------- .nv.shared._Z25selective_scan_bwd_kernelI32Selective_Scan_bwd_kernel_traitsILi32ELi16ELb0ELb0ELb0ELb1ELb0EN3c104HalfENS1_7complexIfEEEEv12SSMParamsBwd --------------------------
	.section	.nv.shared._Z25selective_scan_bwd_kernelI32Selective_Scan_bwd_kernel_traitsILi32ELi16ELb0ELb0ELb0ELb1ELb0EN3c104HalfENS1_7complexIfEEEEv12SSMParamsBwd,"aw",@nobits
	.sectionflags	@""
	.align	16
	.zero		1024


//--------------------- .nv.shared._Z25selective_scan_bwd_kernelI32Selective_Scan_bwd_kernel_traitsILi32ELi16ELb0ELb0ELb0ELb1ELb1EN3c104HalfENS1_7complexIfEEEEv12SSMParamsBwd --------------------------
	.section	.nv.shared._Z25selective_scan_bwd_kernelI32Selective_Scan_bwd_kernel_traitsILi32ELi16ELb0ELb0ELb0ELb1ELb1EN3c104HalfENS1_7complexIfEEEEv12SSMParamsBwd,"aw",@nobits
	.sectionflags	@""
	.align	16
	.zero		1024


//--------------------- .nv.shared._Z25selective_scan_bwd_kernelI32Selective_Scan_bwd_kernel_traitsILi32ELi16ELb0ELb0ELb1ELb0ELb0EN3c104HalfENS1_7complexIfEEEEv12SSMParamsBwd --------------------------
	.section	.nv.shared._Z25selective_scan_bwd_kernelI32Selective_Scan_bwd_kernel_traitsILi32ELi16ELb0ELb0ELb1ELb0ELb0EN3c104HalfENS1_7complexIfEEEEv12SSMParamsBwd,"aw",@nobits
	.sectionflags	@""
	.align	16
	.zero		1024


//--------------------- .nv.shared._Z25selective_scan_bwd_kernelI32Selective_Scan_bwd_kernel_traitsILi32ELi16ELb0ELb0ELb1ELb0ELb1EN3c104HalfENS1_7complexIfEEEEv12SSMParamsBwd --------------------------
	.section	.nv.shared._Z25selective_scan_bwd_kernelI32Selective_Scan_bwd_kernel_traitsILi32ELi16ELb0ELb0ELb1ELb0ELb1EN3c104HalfENS1_7complexIfEEEEv12SSMParamsBwd,"aw",@nobits
	.sectionflags	@""
	.align	16
	.zero		1024


//--------------------- .nv.shared._Z25selective_scan_bwd_kernelI32Selective_Scan_bwd_kernel_traitsILi32ELi16ELb0ELb0ELb1ELb1ELb0EN3c104HalfENS1_7complexIfEEEEv12SSMParamsBwd --------------------------
	.section	.nv.shared._Z25selective_scan_bwd_kernelI32Selective_Scan_bwd_kernel_traitsILi32ELi16ELb0ELb0ELb1ELb1ELb0EN3c104HalfENS1_7complexIfEEEEv12SSMParamsBwd,"aw",@nobits
	.sectionflags	@""
	.align	16
	.zero		1024


//--------------------- .nv.shared._Z25selective_scan_bwd_kernelI32Selective_Scan_bwd_kernel_traitsILi32ELi16ELb0ELb0ELb1ELb1ELb1EN3c104HalfENS1_7complexIfEEEEv12SSMParamsBwd --------------------------
	.section	.nv.shared._Z25selective_scan_bwd_kernelI32Selective_Scan_bwd_kernel_traitsILi32ELi16ELb0ELb0ELb1ELb1ELb1EN3c104HalfENS1_7complexIfEEEEv12SSMParamsBwd,"aw",@nobits
	.sectionflags	@""
	.align	16
	.zero		1024


//--------------------- .nv.shared._Z25selective_scan_bwd_kernelI32Selective_Scan_bwd_kernel_traitsILi32ELi16ELb0ELb1ELb0ELb0ELb0EN3c104HalfENS1_7complexIfEEEEv12SSMParamsBwd --------------------------
	.section	.nv.shared._Z25selective_scan_bwd_kernelI32Selective_Scan_bwd_kernel_traitsILi32ELi16ELb0ELb1ELb0ELb0ELb0EN3c104HalfENS1_7complexIfEEEEv12SSMParamsBwd,"aw",@nobits
	.sectionflags	@""
	.align	16
	.zero		1024


//--------------------- .nv.shared._Z25selective_scan_bwd_kernelI32Selective_Scan_bwd_kernel_traitsILi32ELi16ELb0ELb1ELb0ELb0ELb1EN3c104HalfENS1_7complexIfEEEEv12SSMParamsBwd --------------------------
	.section	.nv.shared._Z25selective_scan_bwd_kernelI32Selective_Scan_bwd_kernel_traitsILi32ELi16ELb0ELb1ELb0ELb0ELb1EN3c104HalfENS1_7complexIfEEEEv12SSMParamsBwd,"aw",@nobits
	.sectionflags	@""
	.align	16
	.zero		1024


//--------------------- .nv.shared._Z25selective_scan_bwd_kernelI32Selective_Scan_bwd_kernel_traitsILi32ELi16ELb0ELb1ELb0ELb1ELb0EN3c104HalfENS1_7complexIfEEEEv12SSMParamsBwd --------------------------
	.section	.nv.shared._Z25selective_scan_bwd_kernelI32Selective_Scan_bwd_kernel_traitsILi32ELi16ELb0ELb1ELb0ELb1ELb0EN3c104HalfENS1_7complexIfEEEEv12SSMParamsBwd,"aw",@nobits
	.sectionflags	@""
	.align	16
	.zero		1024


//--------------------- .nv.shared._Z25selective_scan_bwd_kernelI32Selective_Scan_bwd_kernel_traitsILi32ELi16ELb0ELb1ELb0ELb1ELb1EN3c104HalfENS1_7complexIfEEEEv12SSMParamsBwd --------------------------
	.section	.nv.shared._Z25selective_scan_bwd_kernelI32Selective_Scan_bwd_kernel_traitsILi32ELi16ELb0ELb1ELb0ELb1ELb1EN3c104HalfENS1_7complexIfEEEEv12SSMParamsBwd,"aw",@nobits
	.sectionflags	@""
	.align	16
	.zero		1024


//--------------------- .nv.shared._Z25selective_scan_bwd_kernelI32Selective_Scan_bwd_kernel_traitsILi32ELi16ELb0ELb1ELb1ELb0ELb0EN3c104HalfENS1_7complexIfEEEEv12SSMParamsBwd --------------------------
	.section	.nv.shared._Z25selective_scan_bwd_kernelI32Selective_Scan_bwd_kernel_traitsILi32ELi16ELb0ELb1ELb1ELb0ELb0EN3c104HalfENS1_7complexIfEEEEv12SSMParamsBwd,"aw",@nobits
	.sectionflags	@""
	.align	16
	.zero		1024


//--------------------- .nv.shared._Z25selective_scan_bwd_kernelI32Selective_Scan_bwd_kernel_traitsILi32ELi16ELb0ELb1ELb1ELb0ELb1EN3c104HalfENS1_7complexIfEEEEv12SSMParamsBwd --------------------------
	.section	.nv.shared._Z25selective_scan_bwd_kernelI32Selective_Scan_bwd_kernel_traitsILi32ELi16ELb0ELb1ELb1ELb0ELb1EN3c104HalfENS1_7complexIfEEEEv12SSMParamsBwd,"aw",@nobits
	.sectionflags	@""
	.align	16
	.zero		1024


//--------------------- .nv.shared._Z25selective_scan_bwd_kernelI32Selective_Scan_bwd_kernel_traitsILi32ELi16ELb0ELb1ELb1ELb1ELb0EN3c104HalfENS1_7complexIfEEEEv12SSMParamsBwd --------------------------
	.section	.nv.shared._Z25selective_scan_bwd_kernelI32Selective_Scan_bwd_kernel_traitsILi32ELi16ELb0ELb1ELb1ELb1ELb0EN3c104HalfENS1_7complexIfEEEEv12SSMParamsBwd,"aw",@nobits
	.sectionflags	@""
	.align	16
	.zero		1024


//--------------------- .nv.shared._Z25selective_scan_bwd_kernelI32Selective_Scan_bwd_kernel_traitsILi32ELi16ELb0ELb1ELb1ELb1ELb1EN3c104HalfENS1_7complexIfEEEEv12SSMParamsBwd --------------------------
	.section	.nv.shared._Z25selective_scan_bwd_kernelI32Selective_Scan_bwd_kernel_traitsILi32ELi16ELb0ELb1ELb1ELb1ELb1EN3c104HalfENS1_7complexIfEEEEv12SSMParamsBwd,"aw",@nobits
	.sectionflags	@""
	.align	16
	.zero		1024


//--------------------- .nv.shared._Z25selective_scan_bwd_kernelI32Selective_Scan_bwd_kernel_traitsILi32ELi16ELb1ELb0ELb0ELb0ELb0EN3c104HalfENS1_7complexIfEEEEv12SSMParamsBwd --------------------------
	.section	.nv.shared._Z25selective_scan_bwd_kernelI32Selective_Scan_bwd_kernel_traitsILi32ELi16ELb1ELb0ELb0ELb0ELb0EN3c104HalfENS1_7complexIfEEEEv12SSMParamsBwd,"aw",@nobits
	.sectionflags	@""
	.align	16
	.zero		1024


//--------------------- .nv.shared._Z25selective_scan_bwd_kernelI32Selective_Scan_bwd_kernel_traitsILi32ELi16ELb1ELb0ELb0ELb0ELb1EN3c104HalfENS1_7complexIfEEEEv12SSMParamsBwd --------------------------
	.section	.nv.shared._Z25selective_scan_bwd_kernelI32Selective_Scan_bwd_kernel_traitsILi32ELi16ELb1ELb0ELb0ELb0ELb1EN3c104HalfENS1_7complexIfEEEEv12SSMParamsBwd,"aw",@nobits
	.sectionflags	@""
	.align	16
	.zero		1024


//--------------------- .nv.shared._Z25selective_scan_bwd_kernelI32Selective_Scan_bwd_kernel_traitsILi32ELi16ELb1ELb0ELb0ELb1ELb0EN3c104HalfENS1_7complexIfEEEEv12SSMParamsBwd --------------------------
	.section	.nv.shared._Z25selective_scan_bwd_kernelI32Selective_Scan_bwd_kernel_traitsILi32ELi16ELb1ELb0ELb0ELb1ELb0EN3c104HalfENS1_7complexIfEEEEv12SSMParamsBwd,"aw",@nobits
	.sectionflags	@""
	.align	16
	.zero		1024


//--------------------- .nv.shared._Z25selective_scan_bwd_kernelI32Selective_Scan_bwd_kernel_traitsILi32ELi16ELb1ELb0ELb0ELb1ELb1EN3c104HalfENS1_7complexIfEEEEv12SSMParamsBwd --------------------------
	.section	.nv.shared._Z25selective_scan_bwd_kernelI32Selective_Scan_bwd_kernel_traitsILi32ELi16ELb1ELb0ELb0ELb1ELb1EN3c104HalfENS1_7complexIfEEEEv12SSMParamsBwd,"aw",@nobits
	.sectionflags	@""
	.align	16
	.zero		1024


//--------------------- .nv.shared._Z25selective_scan_bwd_kernelI32Selective_Scan_bwd_kernel_traitsILi32ELi16ELb1ELb0ELb1ELb0ELb0EN3c104HalfENS1_7complexIfEEEEv12SSMParamsBwd --------------------------
	.section	.nv.shared._Z25selective_scan_bwd_kernelI32Selective_Scan_bwd_kernel_traitsILi32ELi16ELb1ELb0ELb1ELb0ELb0EN3c104HalfENS1_7complexIfEEEEv12SSMParamsBwd,"aw",@nobits
	.sectionflags	@""
	.align	16
	.zero		1024


//--------------------- .nv.shared._Z25selective_scan_bwd_kernelI32Selective_Scan_bwd_kernel_traitsILi32ELi16ELb1ELb0ELb1ELb0ELb1EN3c104HalfENS1_7complexIfEEEEv12SSMParamsBwd --------------------------
	.section	.nv.shared._Z25selective_scan_bwd_kernelI32Selective_Scan_bwd_kernel_traitsILi32ELi16ELb1ELb0ELb1ELb0ELb1EN3c104HalfENS1_7complexIfEEEEv12SSMParamsBwd,"aw",@nobits
	.sectionflags	@""
	.align	16
	.zero		1024


//--------------------- .nv.shared._Z25selective_scan_bwd_kernelI32Selective_Scan_bwd_kernel_traitsILi32ELi16ELb1ELb0ELb1ELb1ELb0EN3c104HalfENS1_7complexIfEEEEv12SSMParamsBwd --------------------------
	.section	.nv.shared._Z25selective_scan_bwd_kernelI32Selective_Scan_bwd_kernel_traitsILi32ELi16ELb1ELb0ELb1ELb1ELb0EN3c104HalfENS1_7complexIfEEEEv12SSMParamsBwd,"aw",@nobits
	.sectionflags	@""
	.align	16
	.zero		1024


//--------------------- .nv.shared._Z25selective_scan_bwd_kernelI32Selective_Scan_bwd_kernel_traitsILi32ELi16ELb1ELb0ELb1ELb1ELb1EN3c104HalfENS1_7complexIfEEEEv12SSMParamsBwd --------------------------
	.section	.nv.shared._Z25selective_scan_bwd_kernelI32Selective_Scan_bwd_kernel_traitsILi32ELi16ELb1ELb0ELb1ELb1ELb1EN3c104HalfENS1_7complexIfEEEEv12SSMParamsBwd,"aw",@nobits
	.sectionflags	@""
	.align	16
	.zero		1024


//--------------------- .nv.shared._Z25selective_scan_bwd_kernelI32Selective_Scan_bwd_kernel_traitsILi32ELi16ELb1ELb1ELb0ELb0ELb0EN3c104HalfENS1_7complexIfEEEEv12SSMParamsBwd --------------------------
	.section	.nv.shared._Z25selective_scan_bwd_kernelI32Selective_Scan_bwd_kernel_traitsILi32ELi16ELb1ELb1ELb0ELb0ELb0EN3c104HalfENS1_7complexIfEEEEv12SSMParamsBwd,"aw",@nobits
	.sectionflags	@""
	.align	16
	.zero		1024


//--------------------- .nv.shared._Z25selective_scan_bwd_kernelI32Selective_Scan_bwd_kernel_traitsILi32ELi16ELb1ELb1ELb0ELb0ELb1EN3c104HalfENS1_7complexIfEEEEv12SSMParamsBwd --------------------------
	.section	.nv.shared._Z25selective_scan_bwd_kernelI32Selective_Scan_bwd_kernel_traitsILi32ELi16ELb1ELb1ELb0ELb0ELb1EN3c104HalfENS1_7complexIfEEEEv12SSMParamsBwd,"aw",@nobits
	.sectionflags	@""
	.align	16
	.zero		1024


//--------------------- .nv.shared._Z25selective_scan_bwd_kernelI32Selective_Scan_bwd_kernel_traitsILi32ELi16ELb1ELb1ELb0ELb1ELb0EN3c104HalfENS1_7complexIfEEEEv12SSMParamsBwd --------------------------
	.section	.nv.shared._Z25selective_scan_bwd_kernelI32Selective_Scan_bwd_kernel_traitsILi32ELi16ELb1ELb1ELb0ELb1ELb0EN3c104HalfENS1_7complexIfEEEEv12SSMParamsBwd,"aw",@nobits
	.sectionflags	@""
	.align	16
	.zero		1024


//--------------------- .nv.shared._Z25selective_scan_bwd_kernelI32Selective_Scan_bwd_kernel_traitsILi32ELi16ELb1ELb1ELb0ELb1ELb1EN3c104HalfENS1_7complexIfEEEEv12SSMParamsBwd --------------------------
	.section	.nv.shared._Z25selective_scan_bwd_kernelI32Selective_Scan_bwd_kernel_traitsILi32ELi16ELb1ELb1ELb0ELb1ELb1EN3c104HalfENS1_7complexIfEEEEv12SSMParamsBwd,"aw",@nobits
	.sectionflags	@""
	.align	16
	.zero		1024


//--------------------- .nv.shared._Z25selective_scan_bwd_kernelI32Selective_Scan_bwd_kernel_traitsILi32ELi16ELb1ELb1ELb1ELb0ELb0EN3c104HalfENS1_7complexIfEEEEv12SSMParamsBwd --------------------------
	.section	.nv.shared._Z25selective_scan_bwd_kernelI32Selective_Scan_bwd_kernel_traitsILi32ELi16ELb1ELb1ELb1ELb0ELb0EN3c104HalfENS1_7complexIfEEEEv12SSMParamsBwd,"aw",@nobits
	.sectionflags	@""
	.align	16
	.zero		1024


//--------------------- .nv.shared._Z25selective_scan_bwd_kernelI32Selective_Scan_bwd_kernel_traitsILi32ELi16ELb1ELb1ELb1ELb0ELb1EN3c104HalfENS1_7complexIfEEEEv12SSMParamsBwd --------------------------
	.section	.nv.shared._Z25selective_scan_bwd_kernelI32Selective_Scan_bwd_kernel_traitsILi32ELi16ELb1ELb1ELb1ELb0ELb1EN3c104HalfENS1_7complexIfEEEEv12SSMParamsBwd,"aw",@nobits
	.sectionflags	@""
	.align	16
	.zero		1024


//--------------------- .nv.shared._Z25selective_scan_bwd_kernelI32Selective_Scan_bwd_kernel_traitsILi32ELi16ELb1ELb1ELb1ELb1ELb0EN3c104HalfENS1_7complexIfEEEEv12SSMParamsBwd --------------------------
	.section	.nv.shared._Z25selective_scan_bwd_kernelI32Selective_Scan_bwd_kernel_traitsILi32ELi16ELb1ELb1ELb1ELb1ELb0EN3c104HalfENS1_7complexIfEEEEv12SSMParamsBwd,"aw",@nobits
	.sectionflags	@""
	.align	16
	.zero		1024


//--------------------- .nv.shared._Z25selective_scan_bwd_kernelI32Selective_Scan_bwd_kernel_traitsILi32ELi16ELb1ELb1ELb1ELb1ELb1EN3c104HalfENS1_7complexIfEEEEv12SSMParamsBwd --------------------------
	.section	.nv.shared._Z25selective_scan_bwd_kernelI32Selective_Scan_bwd_kernel_traitsILi32ELi16ELb1ELb1ELb1ELb1ELb1EN3c104HalfENS1_7complexIfEEEEv12SSMParamsBwd,"aw",@nobits
	.sectionflags	@""
	.align	16
	.zero		1024


//--------------------- .nv.shared._Z25selective_scan_bwd_kernelI32Selective_Scan_bwd_kernel_traitsILi32ELi8ELb0ELb0ELb0ELb0ELb0EN3c104HalfENS1_7complexIfEEEEv12SSMParamsBwd --------------------------
	.section	.nv.shared._Z25selective_scan_bwd_kernelI32Selective_Scan_bwd_kernel_traitsILi32ELi8ELb0ELb0ELb0ELb0ELb0EN3c104HalfENS1_7complexIfEEEEv12SSMParamsBwd,"aw",@nobits
	.sectionflags	@""
	.align	16
	.zero		1024


//--------------------- .nv.shared._Z25selective_scan_bwd_kernelI32Selective_Scan_bwd_kernel_traitsILi32ELi8ELb0ELb0ELb0ELb0ELb1EN3c104HalfENS1_7complexIfEEEEv12SSMParamsBwd --------------------------
	.section	.nv.shared._Z25selective_scan_bwd_kernelI32Selective_Scan_bwd_kernel_traitsILi32ELi8ELb0ELb0ELb0ELb0ELb1EN3c104HalfENS1_7complexIfEEEEv12SSMParamsBwd,"aw",@nobits
	.sectionflags	@""
	.align	16
	.zero		1024


//--------------------- .nv.shared._Z25selective_scan_bwd_kernelI32Selective_Scan_bwd_kernel_traitsILi32ELi8ELb0ELb0ELb0ELb1ELb0EN3c104HalfENS1_7complexIfEEEEv12SSMParamsBwd --------------------------
	.section	.nv.shared._Z25selective_scan_bwd_kernelI32Selective_Scan_bwd_kernel_traitsILi32ELi8ELb0ELb0ELb0ELb1ELb0EN3c104HalfENS1_7complexIfEEEEv12SSMParamsBwd,"aw",@nobits
	.sectionflags	@""
	.align	16
	.zero		1024


//--------------------- .nv.shared._Z25selective_scan_bwd_kernelI32Selective_Scan_bwd_kernel_traitsILi32ELi8ELb0ELb0ELb0ELb1ELb1EN3c104HalfENS1_7complexIfEEEEv12SSMParamsBwd --------------------------
	.section	.nv.shared._Z25selective_scan_bwd_kernelI32Selective_Scan_bwd_kernel_traitsILi32ELi8ELb0ELb0ELb0ELb1ELb1EN3c104HalfENS1_7complexIfEEEEv12SSMParamsBwd,"aw",@nobits
	.sectionflags	@""
	.align	16
	.zero		1024


//--------------------- .nv.shared._Z25selective_scan_bwd_kernelI32Selective_Scan_bwd_kernel_traitsILi32ELi8ELb0ELb0ELb1ELb0ELb0EN3c104HalfENS1_7complexIfEEEEv12SSMParamsBwd --------------------------
	.section	.nv.shared._Z25selective_scan_bwd_kernelI32Selective_Scan_bwd_kernel_traitsILi32ELi8ELb0ELb0ELb1ELb0ELb0EN3c104HalfENS1_7complexIfEEEEv12SSMParamsBwd,"aw",@nobits
	.sectionflags	@""
	.align	16
	.zero		1024


//--------------------- .nv.shared._Z25selective_scan_bwd_kernelI32Selective_Scan_bwd_kernel_traitsILi32ELi8ELb0ELb0ELb1ELb0ELb1EN3c104HalfENS1_7complexIfEEEEv12SSMParamsBwd --------------------------
	.section	.nv.shared._Z25selective_scan_bwd_kernelI32Selective_Scan_bwd_kernel_traitsILi32ELi8ELb0ELb0ELb1ELb0ELb1EN3c104HalfENS1_7complexIfEEEEv12SSMParamsBwd,"aw",@nobits
	.sectionflags	@""
	.align	16
	.zero		1024


//--------------------- .nv.shared._Z25selective_scan_bwd_kernelI32Selective_Scan_bwd_kernel_traitsILi32ELi8ELb0ELb0ELb1ELb1ELb0EN3c104HalfENS1_7complexIfEEEEv12SSMParamsBwd --------------------------
	.section	.nv.shared._Z25selective_scan_bwd_kernelI32Selective_Scan_bwd_kernel_traitsILi32ELi8ELb0ELb0ELb1ELb1ELb0EN3c104HalfENS1_7complexIfEEEEv12SSMParamsBwd,"aw",@nobits
	.sectionflags	@""
	.align	16
	.zero		1024


//--------------------- .nv.shared._Z25selective_scan_bwd_kernelI32Selective_Scan_bwd_kernel_traitsILi32ELi8ELb0ELb0ELb1ELb1ELb1EN3c104HalfENS1_7complexIfEEEEv12SSMParamsBwd --------------------------
	.section	.nv.shared._Z25selective_scan_bwd_kernelI32Selective_Scan_bwd_kernel_traitsILi32ELi8ELb0ELb0ELb1ELb1ELb1EN3c104HalfENS1_7complexIfEEEEv12SSMParamsBwd,"aw",@nobits
	.sectionflags	@""
	.align	16
	.zero		1024


//--------------------- .nv.shared._Z25selective_scan_bwd_kernelI32Selective_Scan_bwd_kernel_traitsILi32ELi8ELb0ELb1ELb0ELb0ELb0EN3c104HalfENS1_7complexIfEEEEv12SSMParamsBwd --------------------------
	.section	.nv.shared._Z25selective_scan_bwd_kernelI32Selective_Scan_bwd_kernel_traitsILi32ELi8ELb0ELb1ELb0ELb0ELb0EN3c104HalfENS1_7complexIfEEEEv12SSMParamsBwd,"aw",@nobits
	.sectionflags	@""
	.align	16
	.zero		1024


//--------------------- .nv.shared._Z25selective_scan_bwd_kernelI32Selective_Scan_bwd_kernel_traitsILi32ELi8ELb0ELb1ELb0ELb0ELb1EN3c104HalfENS1_7complexIfEEEEv12SSMParamsBwd --------------------------
	.section	.nv.shared._Z25selective_scan_bwd_kernelI32Selective_Scan_bwd_kernel_traitsILi32ELi8ELb0ELb1ELb0ELb0ELb1EN3c104HalfENS1_7complexIfEEEEv12SSMParamsBwd,"aw",@nobits
	.sectionflags	@""
	.align	16
	.zero		1024


//--------------------- .nv.shared._Z25selective_scan_bwd_kernelI32Selective_Scan_bwd_kernel_traitsILi32ELi8ELb0ELb1ELb0ELb1ELb0EN3c104HalfENS1_7complexIfEEEEv12SSMParamsBwd --------------------------
	.section	.nv.shared._Z25selective_scan_bwd_kernelI32Selective_Scan_bwd_kernel_traitsILi32ELi8ELb0ELb1ELb0ELb1ELb0EN3c104HalfENS1_7complexIfEEEEv12SSMParamsBwd,"aw",@nobits
	.sectionflags	@""
	.align	16
	.zero		1024


//--------------------- .nv.shared._Z25selective_scan_bwd_kernelI32Selective_Scan_bwd_kernel_traitsILi32ELi8ELb0ELb1ELb0ELb1ELb1EN3c104HalfENS1_7complexIfEEEEv12SSMParamsBwd --------------------------
	.section	.nv.shared._Z25selective_scan_bwd_kernelI32Selective_Scan_bwd_kernel_traitsILi32ELi8ELb0ELb1ELb0ELb1ELb1EN3c104HalfENS1_7complexIfEEEEv12SSMParamsBwd,"aw",@nobits
	.sectionflags	@""
	.align	16
	.zero		1024


//--------------------- .nv.shared._Z25selective_scan_bwd_kernelI32Selective_Scan_bwd_kernel_traitsILi32ELi8ELb0ELb1ELb1ELb0ELb0EN3c104HalfENS1_7complexIfEEEEv12SSMParamsBwd --------------------------
	.section	.nv.shared._Z25selective_scan_bwd_kernelI32Selective_Scan_bwd_kernel_traitsILi32ELi8ELb0ELb1ELb1ELb0ELb0EN3c104HalfENS1_7complexIfEEEEv12SSMParamsBwd,"aw",@nobits
	.sectionflags	@""
	.align	16
	.zero		1024


//--------------------- .nv.shared._Z25selective_scan_bwd_kernelI32Selective_Scan_bwd_kernel_traitsILi32ELi8ELb0ELb1ELb1ELb0ELb1EN3c104HalfENS1_7complexIfEEEEv12SSMParamsBwd --------------------------
	.section	.nv.shared._Z25selective_scan_bwd_kernelI32Selective_Scan_bwd_kernel_traitsILi32ELi8ELb0ELb1ELb1ELb0ELb1EN3c104HalfENS1_7complexIfEEEEv12SSMParamsBwd,"aw",@nobits
	.sectionflags	@""
	.align	16
	.zero		1024


//--------------------- .nv.shared._Z25selective_scan_bwd_kernelI32Selective_Scan_bwd_kernel_traitsILi32ELi8ELb0ELb1ELb1ELb1ELb0EN3c104HalfENS1_7complexIfEEEEv12SSMParamsBwd --------------------------
	.section	.nv.shared._Z25selective_scan_bwd_kernelI32Selective_Scan_bwd_kernel_traitsILi32ELi8ELb0ELb1ELb1ELb1ELb0EN3c104HalfENS1_7complexIfEEEEv12SSMParamsBwd,"aw",@nobits
	.sectionflags	@""
	.align	16
	.zero		1024


//--------------------- .nv.shared._Z25selective_scan_bwd_kernelI32Selective_Scan_bwd_kernel_traitsILi32ELi8ELb0ELb1ELb1ELb1ELb1EN3c104HalfENS1_7complexIfEEEEv12SSMParamsBwd --------------------------
	.section	.nv.shared._Z25selective_scan_bwd_kernelI32Selective_Scan_bwd_kernel_traitsILi32ELi8ELb0ELb1ELb1ELb1ELb1EN3c104HalfENS1_7complexIfEEEEv12SSMParamsBwd,"aw",@nobits
	.sectionflags	@""
	.align	16
	.zero		1024


//--------------------- .nv.shared._Z25selective_scan_bwd_kernelI32Selective_Scan_bwd_kernel_traitsILi32ELi8ELb1ELb0ELb0ELb0ELb0EN3c104HalfENS1_7complexIfEEEEv12SSMParamsBwd --------------------------
	.section	.nv.shared._Z25selective_scan_bwd_kernelI32Selective_Scan_bwd_kernel_traitsILi32ELi8ELb1ELb0ELb0ELb0ELb0EN3c104HalfENS1_7complexIfEEEEv12SSMParamsBwd,"aw",@nobits
	.sectionflags	@""
	.align	16
	.zero		1024


//--------------------- .nv.shared._Z25selective_scan_bwd_kernelI32Selective_Scan_bwd_kernel_traitsILi32ELi8ELb1ELb0ELb0ELb0ELb1EN3c104HalfENS1_7complexIfEEEEv12SSMParamsBwd --------------------------
	.section	.nv.shared._Z25selective_scan_bwd_kernelI32Selective_Scan_bwd_kernel_traitsILi32ELi8ELb1ELb0ELb0ELb0ELb1EN3c104HalfENS1_7complexIfEEEEv12SSMParamsBwd,"aw",@nobits
	.sectionflags	@""
	.align	16
	.zero		1024


//--------------------- .nv.shared._Z25selective_scan_bwd_kernelI32Selective_Scan_bwd_kernel_traitsILi32ELi8ELb1ELb0ELb0ELb1ELb0EN3c104HalfENS1_7complexIfEEEEv12SSMParamsBwd --------------------------
	.section	.nv.shared._Z25selective_scan_bwd_kernelI32Selective_Scan_bwd_kernel_traitsILi32ELi8ELb1ELb0ELb0ELb1ELb0EN3c104HalfENS1_7complexIfEEEEv12SSMParamsBwd,"aw",@nobits
	.sectionflags	@""
	.align	16
	.zero		1024


//--------------------- .nv.shared._Z25selective_scan_bwd_kernelI32Selective_Scan_bwd_kernel_traitsILi32ELi8ELb1ELb0ELb0ELb1ELb1EN3c104HalfENS1_7complexIfEEEEv12SSMParamsBwd --------------------------
	.section	.nv.shared._Z25selective_scan_bwd_kernelI32Selective_Scan_bwd_kernel_traitsILi32ELi8ELb1ELb0ELb0ELb1ELb1EN3c104HalfENS1_7complexIfEEEEv12SSMParamsBwd,"aw",@nobits
	.sectionflags	@""
	.align	16
	.zero		1024


//--------------------- .nv.shared._Z25selective_scan_bwd_kernelI32Selective_Scan_bwd_kernel_traitsILi32ELi8ELb1ELb0ELb1ELb0ELb0EN3c104HalfENS1_7complexIfEEEEv12SSMParamsBwd --------------------------
	.section	.nv.shared._Z25selective_scan_bwd_kernelI32Selective_Scan_bwd_kernel_traitsILi32ELi8ELb1ELb0ELb1ELb0ELb0EN3c104HalfENS1_7complexIfEEEEv12SSMParamsBwd,"aw",@nobits
	.sectionflags	@""
	.align	16
	.zero		1024


//--------------------- .nv.shared._Z25selective_scan_bwd_kernelI32Selective_Scan_bwd_kernel_traitsILi32ELi8ELb1ELb0ELb1ELb0ELb1EN3c104HalfENS1_7complexIfEEEEv12SSMParamsBwd --------------------------
	.section	.nv.shared._Z25selective_scan_bwd_kernelI32Selective_Scan_bwd_kernel_traitsILi32ELi8ELb1ELb0ELb1ELb0ELb1EN3c104HalfENS1_7complexIfEEEEv12SSMParamsBwd,"aw",@nobits
	.sectionflags	@""
	.align	16
	.zero		1024


//--------------------- .nv.shared._Z25selective_scan_bwd_kernelI32Selective_Scan_bwd_kernel_traitsILi32ELi8ELb1ELb0ELb1ELb1ELb0EN3c104HalfENS1_7complexIfEEEEv12SSMParamsBwd --------------------------
	.section	.nv.shared._Z25selective_scan_bwd_kernelI32Selective_Scan_bwd_kernel_traitsILi32ELi8ELb1ELb0ELb1ELb1ELb0EN3c104HalfENS1_7complexIfEEEEv12SSMParamsBwd,"aw",@nobits
	.sectionflags	@""
	.align	16
	.zero		1024


//--------------------- .nv.shared._Z25selective_scan_bwd_kernelI32Selective_Scan_bwd_kernel_traitsILi32ELi8ELb1ELb0ELb1ELb1ELb1EN3c104HalfENS1_7complexIfEEEEv12SSMParamsBwd --------------------------
	.section	.nv.shared._Z25selective_scan_bwd_kernelI32Selective_Scan_bwd_kernel_traitsILi32ELi8ELb1ELb0ELb1ELb1ELb1EN3c104HalfENS1_7complexIfEEEEv12SSMParamsBwd,"aw",@nobits
	.sectionflags	@""
	.align	16
	.zero		1024


//--------------------- .nv.shared._Z25selective_scan_bwd_kernelI32Selective_Scan_bwd_kernel_traitsILi32ELi8ELb1ELb1ELb0ELb0ELb0EN3c104HalfENS1_7complexIfEEEEv12SSMParamsBwd --------------------------
	.section	.nv.shared._Z25selective_scan_bwd_kernelI32Selective_Scan_bwd_kernel_traitsILi32ELi8ELb1ELb1ELb0ELb0ELb0EN3c104HalfENS1_7complexIfEEEEv12SSMParamsBwd,"aw",@nobits
	.sectionflags	@""
	.align	16
	.zero		1024


//--------------------- .nv.shared._Z25selective_scan_bwd_kernelI32Selective_Scan_bwd_kernel_traitsILi32ELi8ELb1ELb1ELb0ELb0ELb1EN3c104HalfENS1_7complexIfEEEEv12SSMParamsBwd --------------------------
	.section	.nv.shared._Z25selective_scan_bwd_kernelI32Selective_Scan_bwd_kernel_traitsILi32ELi8ELb1ELb1ELb0ELb0ELb1EN3c104HalfENS1_7complexIfEEEEv12SSMParamsBwd,"aw",@nobits
	.sectionflags	@""
	.align	16
	.zero		1024


//--------------------- .nv.shared._Z25selective_scan_bwd_kernelI32Selective_Scan_bwd_kernel_traitsILi32ELi8ELb1ELb1ELb0ELb1ELb0EN3c104HalfENS1_7complexIfEEEEv12SSMParamsBwd --------------------------
	.section	.nv.shared._Z25selective_scan_bwd_kernelI32Selective_Scan_bwd_kernel_traitsILi32ELi8ELb1ELb1ELb0ELb1ELb0EN3c104HalfENS1_7complexIfEEEEv12SSMParamsBwd,"aw",@nobits
	.sectionflags	@""
	.align	16
	.zero		1024


//--------------------- .nv.shared._Z25selective_scan_bwd_kernelI32Selective_Scan_bwd_kernel_traitsILi32ELi8ELb1ELb1ELb0ELb1ELb1EN3c104HalfENS1_7complexIfEEEEv12SSMParamsBwd --------------------------
	.section	.nv.shared._Z25selective_scan_bwd_kernelI32Selective_Scan_bwd_kernel_traitsILi32ELi8ELb1ELb1ELb0ELb1ELb1EN3c104HalfENS1_7complexIfEEEEv12SSMParamsBwd,"aw",@nobits
	.sectionflags	@""
	.align	16
	.zero		1024


//--------------------- .nv.shared._Z25selective_scan_bwd_kernelI32Selective_Scan_bwd_kernel_traitsILi32ELi8ELb1ELb1ELb1ELb0ELb0EN3c104HalfENS1_7complexIfEEEEv12SSMParamsBwd --------------------------
	.section	.nv.shared._Z25selective_scan_bwd_kernelI32Selective_Scan_bwd_kernel_traitsILi32ELi8ELb1ELb1ELb1ELb0ELb0EN3c104HalfENS1_7complexIfEEEEv12SSMParamsBwd,"aw",@nobits
	.sectionflags	@""
	.align	16
	.zero		1024


//--------------------- .nv.shared._Z25selective_scan_bwd_kernelI32Selective_Scan_bwd_kernel_traitsILi32ELi8ELb1ELb1ELb1ELb0ELb1EN3c104HalfENS1_7complexIfEEEEv12SSMParamsBwd --------------------------
	.section	.nv.shared._Z25selective_scan_bwd_kernelI32Selective_Scan_bwd_kernel_traitsILi32ELi8ELb1ELb1ELb1ELb0ELb1EN3c104HalfENS1_7complexIfEEEEv12SSMParamsBwd,"aw",@nobits
	.sectionflags	@""
	.align	16
	.zero		1024


//--------------------- .nv.shared._Z25selective_scan_bwd_kernelI32Selective_Scan_bwd_kernel_traitsILi32ELi8ELb1ELb1ELb1ELb1ELb0EN3c104HalfENS1_7complexIfEEEEv12SSMParamsBwd --------------------------
	.section	.nv.shared._Z25selective_scan_bwd_kernelI32Selective_Scan_bwd_kernel_traitsILi32ELi8ELb1ELb1ELb1ELb1ELb0EN3c104HalfENS1_7complexIfEEEEv12SSMParamsBwd,"aw",@nobits
	.sectionflags	@""
	.align	16
	.zero		1024


//--------------------- .nv.shared._Z25selective_scan_bwd_kernelI32Selective_Scan_bwd_kernel_traitsILi32ELi8ELb1ELb1ELb1ELb1ELb1EN3c104HalfENS1_7complexIfEEEEv12SSMParamsBwd --------------------------
	.section	.nv.shared._Z25selective_scan_bwd_kernelI32Selective_Scan_bwd_kernel_traitsILi32ELi8ELb1ELb1ELb1ELb1ELb1EN3c104HalfENS1_7complexIfEEEEv12SSMParamsBwd,"aw",@nobits
	.sectionflags	@""
	.align	16
	.zero		1024


//--------------------- .nv.shared._Z25selective_scan_bwd_kernelI32Selective_Scan_bwd_kernel_traitsILi32ELi4ELb0ELb0ELb0ELb0ELb0EN3c104HalfENS1_7complexIfEEEEv12SSMParamsBwd --------------------------
	.section	.nv.shared._Z25selective_scan_bwd_kernelI32Selective_Scan_bwd_kernel_traitsILi32ELi4ELb0ELb0ELb0ELb0ELb0EN3c104HalfENS1_7complexIfEEEEv12SSMParamsBwd,"aw",@nobits
	.sectionflags	@""
	.align	16
	.zero		1024


//--------------------- .nv.shared._Z25selective_scan_bwd_kernelI32Selective_Scan_bwd_kernel_traitsILi32ELi4ELb0ELb0ELb0ELb0ELb1EN3c104HalfENS1_7complexIfEEEEv12SSMParamsBwd --------------------------
	.section	.nv.shared._Z25selective_scan_bwd_kernelI32Selective_Scan_bwd_kernel_traitsILi32ELi4ELb0ELb0ELb0ELb0ELb1EN3c104HalfENS1_7complexIfEEEEv12SSMParamsBwd,"aw",@nobits
	.sectionflags	@""
	.align	16
	.zero		1024


//--------------------- .nv.shared._Z25selective_scan_bwd_kernelI32Selective_Scan_bwd_kernel_traitsILi32ELi4ELb0ELb0ELb0ELb1ELb0EN3c104HalfENS1_7complexIfEEEEv12SSMParamsBwd --------------------------
	.section	.nv.shared._Z25selective_scan_bwd_kernelI32Selective_Scan_bwd_kernel_traitsILi32ELi4ELb0ELb0ELb0ELb1ELb0EN3c104HalfENS1_7complexIfEEEEv12SSMParamsBwd,"aw",@nobits
	.sectionflags	@""
	.align	16
	.zero		1024


//--------------------- .nv.shared._Z25selective_scan_bwd_kernelI32Selective_Scan_bwd_kernel_traitsILi32ELi4ELb0ELb0ELb0ELb1ELb1EN3c104HalfENS1_7complexIfEEEEv12SSMParamsBwd --------------------------
	.section	.nv.shared._Z25selective_scan_bwd_kernelI32Selective_Scan_bwd_kernel_traitsILi32ELi4ELb0ELb0ELb0ELb1ELb1EN3c104HalfENS1_7complexIfEEEEv12SSMParamsBwd,"aw",@nobits
	.sectionflags	@""
	.align	16
	.zero		1024


//--------------------- .nv.shared._Z25selective_scan_bwd_kernelI32Selective_Scan_bwd_kernel_traitsILi32ELi4ELb0ELb0ELb1ELb0ELb0EN3c104HalfENS1_7complexIfEEEEv12SSMParamsBwd --------------------------
	.section	.nv.shared._Z25selective_scan_bwd_kernelI32Selective_Scan_bwd_kernel_traitsILi32ELi4ELb0ELb0ELb1ELb0ELb0EN3c104HalfENS1_7complexIfEEEEv12SSMParamsBwd,"aw",@nobits
	.sectionflags	@""
	.align	16
	.zero		1024


//--------------------- .nv.shared._Z25selective_scan_bwd_kernelI32Selective_Scan_bwd_kernel_traitsILi32ELi4ELb0ELb0ELb1ELb0ELb1EN3c104HalfENS1_7complexIfEEEEv12SSMParamsBwd --------------------------
	.section	.nv.shared._Z25selective_scan_bwd_kernelI32Selective_Scan_bwd_kernel_traitsILi32ELi4ELb0ELb0ELb1ELb0ELb1EN3c104HalfENS1_7complexIfEEEEv12SSMParamsBwd,"aw",@nobits
	.sectionflags	@""
	.align	16
	.zero		1024


//--------------------- .nv.shared._Z25selective_scan_bwd_kernelI32Selective_Scan_bwd_kernel_traitsILi32ELi4ELb0ELb0ELb1ELb1ELb0EN3c104HalfENS1_7complexIfEEEEv12SSMParamsBwd --------------------------
	.section	.nv.shared._Z25selective_scan_bwd_kernelI32Selective_Scan_bwd_kernel_traitsILi32ELi4ELb0ELb0ELb1ELb1ELb0EN3c104HalfENS1_7complexIfEEEEv12SSMParamsBwd,"aw",@nobits
	.sectionflags	@""
	.align	16
	.zero		1024


//--------------------- .nv.shared._Z25selective_scan_bwd_kernelI32Selective_Scan_bwd_kernel_traitsILi32ELi4ELb0ELb0ELb1ELb1ELb1EN3c104HalfENS1_7complexIfEEEEv12SSMParamsBwd --------------------------
	.section	.nv.shared._Z25selective_scan_bwd_kernelI32Selective_Scan_bwd_kernel_traitsILi32ELi4ELb0ELb0ELb1ELb1ELb1EN3c104HalfENS1_7complexIfEEEEv12SSMParamsBwd,"aw",@nobits
	.sectionflags	@""
	.align	16
	.zero		1024


//--------------------- .nv.shared._Z25selective_scan_bwd_kernelI32Selective_Scan_bwd_kernel_traitsILi32ELi4ELb0ELb1ELb0ELb0ELb0EN3c104HalfENS1_7complexIfEEEEv12SSMParamsBwd --------------------------
	.section	.nv.shared._Z25selective_scan_bwd_kernelI32Selective_Scan_bwd_kernel_traitsILi32ELi4ELb0ELb1ELb0ELb0ELb0EN3c104HalfENS1_7complexIfEEEEv12SSMParamsBwd,"aw",@nobits
	.sectionflags	@""
	.align	16
	.zero		1024


//--------------------- .nv.shared._Z25selective_scan_bwd_kernelI32Selective_Scan_bwd_kernel_traitsILi32ELi4ELb0ELb1ELb0ELb0ELb1EN3c104HalfENS1_7complexIfEEEEv12SSMParamsBwd --------------------------
	.section	.nv.shared._Z25selective_scan_bwd_kernelI32Selective_Scan_bwd_kernel_traitsILi32ELi4ELb0ELb1ELb0ELb0ELb1EN3c104HalfENS1_7complexIfEEEEv12SSMParamsBwd,"aw",@nobits
	.sectionflags	@""
	.align	16
	.zero		1024


//--------------------- .nv.shared._Z25selective_scan_bwd_kernelI32Selective_Scan_bwd_kernel_traitsILi32ELi4ELb0ELb1ELb0ELb1ELb0EN3c104HalfENS1_7complexIfEEEEv12SSMParamsBwd --------------------------
	.section	.nv.shared._Z25selective_scan_bwd_kernelI32Selective_Scan_bwd_kernel_traitsILi32ELi4ELb0ELb1ELb0ELb1ELb0EN3c104HalfENS1_7complexIfEEEEv12SSMParamsBwd,"aw",@nobits
	.sectionflags	@""
	.align	16
	.zero		1024


//--------------------- .nv.shared._Z25selective_scan_bwd_kernelI32Selective_Scan_bwd_kernel_traitsILi32ELi4ELb0ELb1ELb0ELb1ELb1EN3c104HalfENS1_7complexIfEEEEv12SSMParamsBwd --------------------------
	.section	.nv.shared._Z25selective_scan_bwd_kernelI32Selective_Scan_bwd_kernel_traitsILi32ELi4ELb0ELb1ELb0ELb1ELb1EN3c104HalfENS1_7complexIfEEEEv12SSMParamsBwd,"aw",@nobits
	.sectionflags	@""
	.align	16
	.zero		1024


//--------------------- .nv.shared._Z25selective_scan_bwd_kernelI32Selective_Scan_bwd_kernel_traitsILi32ELi4ELb0ELb1ELb1ELb0ELb0EN3c104HalfENS1_7complexIfEEEEv12SSMParamsBwd --------------------------
	.section	.nv.shared._Z25selective_scan_bwd_kernelI32Selective_Scan_bwd_kernel_traitsILi32ELi4ELb0ELb1ELb1ELb0ELb0EN3c104HalfENS1_7complexIfEEEEv12SSMParamsBwd,"aw",@nobits
	.sectionflags	@""
	.align	16
	.zero		1024


//--------------------- .nv.shared._Z25selective_scan_bwd_kernelI32Selective_Scan_bwd_kernel_traitsILi32ELi4ELb0ELb1ELb1ELb0ELb1EN3c104HalfENS1_7complexIfEEEEv12SSMParamsBwd --------------------------
	.section	.nv.shared._Z25selective_scan_bwd_kernelI32Selective_Scan_bwd_kernel_traitsILi32ELi4ELb0ELb1ELb1ELb0ELb1EN3c104HalfENS1_7complexIfEEEEv12SSMParamsBwd,"aw",@nobits
	.sectionflags	@""
	.align	16
	.zero		1024


//--------------------- .nv.shared._Z25selective_scan_bwd_kernelI32Selective_Scan_bwd_kernel_traitsILi32ELi4ELb0ELb1ELb1ELb1ELb0EN3c104HalfENS1_7complexIfEEEEv12SSMParamsBwd --------------------------
	.section	.nv.shared._Z25selective_scan_bwd_kernelI32Selective_Scan_bwd_kernel_traitsILi32ELi4ELb0ELb1ELb1ELb1ELb0EN3c104HalfENS1_7complexIfEEEEv12SSMParamsBwd,"aw",@nobits
	.sectionflags	@""
	.align	16
	.zero		1024


//--------------------- .nv.shared._Z25selective_scan_bwd_kernelI32Selective_Scan_bwd_kernel_traitsILi32ELi4ELb0ELb1ELb1ELb1ELb1EN3c104HalfENS1_7complexIfEEEEv12SSMParamsBwd --------------------------
	.section	.nv.shared._Z25selective_scan_bwd_kernelI32Selective_Scan_bwd_kernel_traitsILi32ELi4ELb0ELb1ELb1ELb1ELb1EN3c104HalfENS1_7complexIfEEEEv12SSMParamsBwd,"aw",@nobits
	.sectionflags	@""
	.align	16
	.zero		1024


//--------------------- .nv.shared._Z25selective_scan_bwd_kernelI32Selective_Scan_bwd_kernel_traitsILi32ELi4ELb1ELb0ELb0ELb0ELb0EN3c104HalfENS1_7complexIfEEEEv12SSMParamsBwd --------------------------
	.section	.nv.shared._Z25selective_scan_bwd_kernelI32Selective_Scan_bwd_kernel_traitsILi32ELi4ELb1ELb0ELb0ELb0ELb0EN3c104HalfENS1_7complexIfEEEEv12SSMParamsBwd,"aw",@nobits
	.sectionflags	@""
	.align	16
	.zero		1024


//--------------------- .nv.shared._Z25selective_scan_bwd_kernelI32Selective_Scan_bwd_kernel_traitsILi32ELi4ELb1ELb0ELb0ELb0ELb1EN3c104HalfENS1_7complexIfEEEEv12SSMParamsBwd --------------------------
	.section	.nv.shared._Z25selective_scan_bwd_kernelI32Selective_Scan_bwd_kernel_traitsILi32ELi4ELb1ELb0ELb0ELb0ELb1EN3c104HalfENS1_7complexIfEEEEv12SSMParamsBwd,"aw",@nobits
	.sectionflags	@""
	.align	16
	.zero		1024


//--------------------- .nv.shared._Z25selective_scan_bwd_kernelI32Selective_Scan_bwd_kernel_traitsILi32ELi4ELb1ELb0ELb0ELb1ELb0EN3c104HalfENS1_7complexIfEEEEv12SSMParamsBwd --------------------------
	.section	.nv.shared._Z25selective_scan_bwd_kernelI32Selective_Scan_bwd_kernel_traitsILi32ELi4ELb1ELb0ELb0ELb1ELb0EN3c104HalfENS1_7complexIfEEEEv12SSMParamsBwd,"aw",@nobits
	.sectionflags	@""
	.align	16
	.zero		1024


//--------------------- .nv.shared._Z25selective_scan_bwd_kernelI32Selective_Scan_bwd_kernel_traitsILi32ELi4ELb1ELb0ELb0ELb1ELb1EN3c104HalfENS1_7complexIfEEEEv12SSMParamsBwd --------------------------
	.section	.nv.shared._Z25selective_scan_bwd_kernelI32Selective_Scan_bwd_kernel_traitsILi32ELi4ELb1ELb0ELb0ELb1ELb1EN3c104HalfENS1_7complexIfEEEEv12SSMParamsBwd,"aw",@nobits
	.sectionflags	@""
	.align	16
	.zero		1024


//--------------------- .nv.shared._Z25selective_scan_bwd_kernelI32Selective_Scan_bwd_kernel_traitsILi32ELi4ELb1ELb0ELb1ELb0ELb0EN3c104HalfENS1_7complexIfEEEEv12SSMParamsBwd --------------------------
	.section	.nv.shared._Z25selective_scan_bwd_kernelI32Selective_Scan_bwd_kernel_traitsILi32ELi4ELb1ELb0ELb1ELb0ELb0EN3c104HalfENS1_7complexIfEEEEv12SSMParamsBwd,"aw",@nobits
	.sectionflags	@""
	.align	16
	.zero		1024


//--------------------- .nv.shared._Z25selective_scan_bwd_kernelI32Selective_Scan_bwd_kernel_traitsILi32ELi4ELb1ELb0ELb1ELb0ELb1EN3c104HalfENS1_7complexIfEEEEv12SSMParamsBwd --------------------------
	.section	.nv.shared._Z25selective_scan_bwd_kernelI32Selective_Scan_bwd_kernel_traitsILi32ELi4ELb1ELb0ELb1ELb0ELb1EN3c104HalfENS1_7complexIfEEEEv12SSMParamsBwd,"aw",@nobits
	.sectionflags	@""
	.align	16
	.zero		1024


//--------------------- .nv.shared._Z25selective_scan_bwd_kernelI32Selective_Scan_bwd_kernel_traitsILi32ELi4ELb1ELb0ELb1ELb1ELb0EN3c104HalfENS1_7complexIfEEEEv12SSMParamsBwd --------------------------
	.section	.nv.shared._Z25selective_scan_bwd_kernelI32Selective_Scan_bwd_kernel_traitsILi32ELi4ELb1ELb0ELb1ELb1ELb0EN3c104HalfENS1_7complexIfEEEEv12SSMParamsBwd,"aw",@nobits
	.sectionflags	@""
	.align	16
	.zero		1024


//--------------------- .nv.shared._Z25selective_scan_bwd_kernelI32Selective_Scan_bwd_kernel_traitsILi32ELi4ELb1ELb0ELb1ELb1ELb1EN3c104HalfENS1_7complexIfEEEEv12SSMParamsBwd --------------------------
	.section	.nv.shared._Z25selective_scan_bwd_kernelI32Selective_Scan_bwd_kernel_traitsILi32ELi4ELb1ELb0ELb1ELb1ELb1EN3c104HalfENS1_7complexIfEEEEv12SSMParamsBwd,"aw",@nobits
	.sectionflags	@""
	.align	16
	.zero		1024


//--------------------- .nv.shared._Z25selective_scan_bwd_kernelI32Selective_Scan_bwd_kernel_traitsILi32ELi4ELb1ELb1ELb0ELb0ELb0EN3c104HalfENS1_7complexIfEEEEv12SSMParamsBwd --------------------------
	.section	.nv.shared._Z25selective_scan_bwd_kernelI32Selective_Scan_bwd_kernel_traitsILi32ELi4ELb1ELb1ELb0ELb0ELb0EN3c104HalfENS1_7complexIfEEEEv12SSMParamsBwd,"aw",@nobits
	.sectionflags	@""
	.align	16
	.zero		1024


//--------------------- .nv.shared._Z25selective_scan_bwd_kernelI32Selective_Scan_bwd_kernel_traitsILi32ELi4ELb1ELb1ELb0ELb0ELb1EN3c104HalfENS1_7complexIfEEEEv12SSMParamsBwd --------------------------
	.section	.nv.shared._Z25selective_scan_bwd_kernelI32Selective_Scan_bwd_kernel_traitsILi32ELi4ELb1ELb1ELb0ELb0ELb1EN3c104HalfENS1_7complexIfEEEEv12SSMParamsBwd,"aw",@nobits
	.sectionflags	@""
	.align	16
	.zero		1024


//--------------------- .nv.shared._Z25selective_scan_bwd_kernelI32Selective_Scan_bwd_kernel_traitsILi32ELi4ELb1ELb1ELb0ELb1ELb0EN3c104HalfENS1_7complexIfEEEEv12SSMParamsBwd --------------------------
	.section	.nv.shared._Z25selective_scan_bwd_kernelI32Selective_Scan_bwd_kernel_traitsILi32ELi4ELb1ELb1ELb0ELb1ELb0EN3c104HalfENS1_7complexIfEEEEv12SSMParamsBwd,"aw",@nobits
	.sectionflags	@""
	.align	16
	.zero		1024


//--------------------- .nv.shared._Z25selective_scan_bwd_kernelI32Selective_Scan_bwd_kernel_traitsILi32ELi4ELb1ELb1ELb0ELb1ELb1EN3c104HalfENS1_7complexIfEEEEv12SSMParamsBwd --------------------------
	.section	.nv.shared._Z25selective_scan_bwd_kernelI32Selective_Scan_bwd_kernel_traitsILi32ELi4ELb1ELb1ELb0ELb1ELb1EN3c104HalfENS1_7complexIfEEEEv12SSMParamsBwd,"aw",@nobits
	.sectionflags	@""
	.align	16
	.zero		1024


//--------------------- .nv.shared._Z25selective_scan_bwd_kernelI32Selective_Scan_bwd_kernel_traitsILi32ELi4ELb1ELb1ELb1ELb0ELb0EN3c104HalfENS1_7complexIfEEEEv12SSMParamsBwd --------------------------
	.section	.nv.shared._Z25selective_scan_bwd_kernelI32Selective_Scan_bwd_kernel_traitsILi32ELi4ELb1ELb1ELb1ELb0ELb0EN3c104HalfENS1_7complexIfEEEEv12SSMParamsBwd,"aw",@nobits
	.sectionflags	@""
	.align	16
	.zero		1024


//--------------------- .nv.shared._Z25selective_scan_bwd_kernelI32Selective_Scan_bwd_kernel_traitsILi32ELi4ELb1ELb1ELb1ELb0ELb1EN3c104HalfENS1_7complexIfEEEEv12SSMParamsBwd --------------------------
	.section	.nv.shared._Z25selective_scan_bwd_kernelI32Selective_Scan_bwd_kernel_traitsILi32ELi4ELb1ELb1ELb1ELb0ELb1EN3c104HalfENS1_7complexIfEEEEv12SSMParamsBwd,"aw",@nobits
	.sectionflags	@""
	.align	16
	.zero		1024


//--------------------- .nv.shared._Z25selective_scan_bwd_kernelI32Selective_Scan_bwd_kernel_traitsILi32ELi4ELb1ELb1ELb1ELb1ELb0EN3c104HalfENS1_7complexIfEEEEv12SSMParamsBwd --------------------------
	.section	.nv.shared._Z25selective_scan_bwd_kernelI32Selective_Scan_bwd_kernel_traitsILi32ELi4ELb1ELb1ELb1ELb1ELb0EN3c104HalfENS1_7complexIfEEEEv12SSMParamsBwd,"aw",@nobits
	.sectionflags	@""
	.align	16
	.zero		1024


//--------------------- .nv.shared._Z25selective_scan_bwd_kernelI32Selective_Scan_bwd_kernel_traitsILi32ELi4ELb1ELb1ELb1ELb1ELb1EN3c104HalfENS1_7complexIfEEEEv12SSMParamsBwd --------------------------
	.section	.nv.shared._Z25selective_scan_bwd_kernelI32Selective_Scan_bwd_kernel_traitsILi32ELi4ELb1ELb1ELb1ELb1ELb1EN3c104HalfENS1_7complexIfEEEEv12SSMParamsBwd,"aw",@nobits
	.sectionflags	@""
	.align	16
	.zero		1024


//--------------------- .nv.constant0._Z25selective_scan_bwd_kernelI32Selective_Scan_bwd_kernel_traitsILi128ELi16ELb0ELb0ELb0ELb0ELb0EN3c104HalfENS1_7complexIfEEEEv12SSMParamsBwd --------------------------
	.section	.nv.constant0._Z25selective_scan_bwd_kernelI32Selective_Scan_bwd_kernel_traitsILi128ELi16ELb0ELb0ELb0ELb0ELb0EN3c104HalfENS1_7complexIfEEEEv12SSMParamsBwd,"a",@progbits
	.sectionflags	@""
	.align	4
.nv.constant0._Z25selective_scan_bwd_kernelI32Selective_Scan_bwd_kernel_traitsILi128ELi16ELb0ELb0ELb0ELb0ELb0EN3c104HalfENS1_7complexIfEEEEv12SSMParamsBwd:
	.zero		1024


//--------------------- .nv.constant0._Z25selective_scan_bwd_kernelI32Selective_Scan_bwd_kernel_traitsILi128ELi16ELb0ELb0ELb0ELb0ELb1EN3c104HalfENS1_7complexIfEEEEv12SSMParamsBwd --------------------------
	.section	.nv.constant0._Z25selective_scan_bwd_kernelI32Selective_Scan_bwd_kernel_traitsILi128ELi16ELb0ELb0ELb0ELb0ELb1EN3c104HalfENS1_7complexIfEEEEv12SSMParamsBwd,"a",@progbits
	.sectionflags	@""
	.align	4
.nv.constant0._Z25selective_scan_bwd_kernelI32Selective_Scan_bwd_kernel_traitsILi128ELi16ELb0ELb0ELb0ELb0ELb1EN3c104HalfENS1_7complexIfEEEEv12SSMParamsBwd:
	.zero		1024


//--------------------- .nv.constant0._Z25selective_scan_bwd_kernelI32Selective_Scan_bwd_kernel_traitsILi128ELi16ELb0ELb0ELb0ELb1ELb0EN3c104HalfENS1_7complexIfEEEEv12SSMParamsBwd --------------------------
	.section	.nv.constant0._Z25selective_scan_bwd_kernelI32Selective_Scan_bwd_kernel_traitsILi128ELi16ELb0ELb0ELb0ELb1ELb0EN3c104HalfENS1_7complexIfEEEEv12SSMParamsBwd,"a",@progbits
	.sectionflags	@""
	.align	4
.nv.constant0._Z25selective_scan_bwd_kernelI32Selective_Scan_bwd_kernel_traitsILi128ELi16ELb0ELb0ELb0ELb1ELb0EN3c104HalfENS1_7complexIfEEEEv12SSMParamsBwd:
	.zero		1024


//--------------------- .nv.constant0._Z25selective_scan_bwd_kernelI32Selective_Scan_bwd_kernel_traitsILi128ELi16ELb0ELb0ELb0ELb1ELb1EN3c104HalfENS1_7complexIfEEEEv12SSMParamsBwd --------------------------
	.section	.nv.constant0._Z25selective_scan_bwd_kernelI32Selective_Scan_bwd_kernel_traitsILi128ELi16ELb0ELb0ELb0ELb1ELb1EN3c104HalfENS1_7complexIfEEEEv12SSMParamsBwd,"a",@progbits
	.sectionflags	@""
	.align	4
.nv.constant0._Z25selective_scan_bwd_kernelI32Selective_Scan_bwd_kernel_traitsILi128ELi16ELb0ELb0ELb0ELb1ELb1EN3c104HalfENS1_7complexIfEEEEv12SSMParamsBwd:
	.zero		1024


//--------------------- .nv.constant0._Z25selective_scan_bwd_kernelI32Selective_Scan_bwd_kernel_traitsILi128ELi16ELb0ELb0ELb1ELb0ELb0EN3c104HalfENS1_7complexIfEEEEv12SSMParamsBwd --------------------------
	.section	.nv.constant0._Z25selective_scan_bwd_kernelI32Selective_Scan_bwd_kernel_traitsILi128ELi16ELb0ELb0ELb1ELb0ELb0EN3c104HalfENS1_7complexIfEEEEv12SSMParamsBwd,"a",@progbits
	.sectionflags	@""
	.align	4
.nv.constant0._Z25selective_scan_bwd_kernelI32Selective_Scan_bwd_kernel_traitsILi128ELi16ELb0ELb0ELb1ELb0ELb0EN3c104HalfENS1_7complexIfEEEEv12SSMParamsBwd:
	.zero		1024


//--------------------- .nv.constant0._Z25selective_scan_bwd_kernelI32Selective_Scan_bwd_kernel_traitsILi128ELi16ELb0ELb0ELb1ELb0ELb1EN3c104HalfENS1_7complexIfEEEEv12SSMParamsBwd --------------------------
	.section	.nv.constant0._Z25selective_scan_bwd_kernelI32Selective_Scan_bwd_kernel_traitsILi128ELi16ELb0ELb0ELb1ELb0ELb1EN3c104HalfENS1_7complexIfEEEEv12SSMParamsBwd,"a",@progbits
	.sectionflags	@""
	.align	4
.nv.constant0._Z25selective_scan_bwd_kernelI32Selective_Scan_bwd_kernel_traitsILi128ELi16ELb0ELb0ELb1ELb0ELb1EN3c104HalfENS1_7complexIfEEEEv12SSMParamsBwd:
	.zero		1024


//--------------------- .nv.constant0._Z25selective_scan_bwd_kernelI32Selective_Scan_bwd_kernel_traitsILi128ELi16ELb0ELb0ELb1ELb1ELb0EN3c104HalfENS1_7complexIfEEEEv12SSMParamsBwd --------------------------
	.section	.nv.constant0._Z25selective_scan_bwd_kernelI32Selective_Scan_bwd_kernel_traitsILi128ELi16ELb0ELb0ELb1ELb1ELb0EN3c104HalfENS1_7complexIfEEEEv12SSMParamsBwd,"a",@progbits
	.sectionflags	@""
	.align	4
.nv.constant0._Z25selective_scan_bwd_kernelI32Selective_Scan_bwd_kernel_traitsILi128ELi16ELb0ELb0ELb1ELb1ELb0EN3c104HalfENS1_7complexIfEEEEv12SSMParamsBwd:
	.zero		1024


//--------------------- .nv.constant0._Z25selective_scan_bwd_kernelI32Selective_Scan_bwd_kernel_traitsILi128ELi16ELb0ELb0ELb1ELb1ELb1EN3c104HalfENS1_7complexIfEEEEv12SSMParamsBwd --------------------------
	.section	.nv.constant0._Z25selective_scan_bwd_kernelI32Selective_Scan_bwd_kernel_traitsILi128ELi16ELb0ELb0ELb1ELb1ELb1EN3c104HalfENS1_7complexIfEEEEv12SSMParamsBwd,"a",@progbits
	.sectionflags	@""
	.align	4
.nv.constant0._Z25selective_scan_bwd_kernelI32Selective_Scan_bwd_kernel_traitsILi128ELi16ELb0ELb0ELb1ELb1ELb1EN3c104HalfENS1_7complexIfEEEEv12SSMParamsBwd:
	.zero		1024


//--------------------- .nv.constant0._Z25selective_scan_bwd_kernelI32Selective_Scan_bwd_kernel_traitsILi128ELi16ELb0ELb1ELb0ELb0ELb0EN3c104HalfENS1_7complexIfEEEEv12SSMParamsBwd --------------------------
	.section	.nv.constant0._Z25selective_scan_bwd_kernelI32Selective_Scan_bwd_kernel_traitsILi128ELi16ELb0ELb1ELb0ELb0ELb0EN3c104HalfENS1_7complexIfEEEEv12SSMParamsBwd,"a",@progbits
	.sectionflags	@""
	.align	4
.nv.constant0._Z25selective_scan_bwd_kernelI32Selective_Scan_bwd_kernel_traitsILi128ELi16ELb0ELb1ELb0ELb0ELb0EN3c104HalfENS1_7complexIfEEEEv12SSMParamsBwd:
	.zero		1024


//--------------------- .nv.constant0._Z25selective_scan_bwd_kernelI32Selective_Scan_bwd_kernel_traitsILi128ELi16ELb0ELb1ELb0ELb0ELb1EN3c104HalfENS1_7complexIfEEEEv12SSMParamsBwd --------------------------
	.section	.nv.constant0._Z25selective_scan_bwd_kernelI32Selective_Scan_bwd_kernel_traitsILi128ELi16ELb0ELb1ELb0ELb0ELb1EN3c104HalfENS1_7complexIfEEEEv12SSMParamsBwd,"a",@progbits
	.sectionflags	@""
	.align	4
.nv.constant0._Z25selective_scan_bwd_kernelI32Selective_Scan_bwd_kernel_traitsILi128ELi16ELb0ELb1ELb0ELb0ELb1EN3c104HalfENS1_7complexIfEEEEv12SSMParamsBwd:
	.zero		1024


//--------------------- .nv.constant0._Z25selective_scan_bwd_kernelI32Selective_Scan_bwd_kernel_traitsILi128ELi16ELb0ELb1ELb0ELb1ELb0EN3c104HalfENS1_7complexIfEEEEv12SSMParamsBwd --------------------------
	.section	.nv.constant0._Z25selective_scan_bwd_kernelI32Selective_Scan_bwd_kernel_traitsILi128ELi16ELb0ELb1ELb0ELb1ELb0EN3c104HalfENS1_7complexIfEEEEv12SSMParamsBwd,"a",@progbits
	.sectionflags	@""
	.align	4
.nv.constant0._Z25selective_scan_bwd_kernelI32Selective_Scan_bwd_kernel_traitsILi128ELi16ELb0ELb1ELb0ELb1ELb0EN3c104HalfENS1_7complexIfEEEEv12SSMParamsBwd:
	.zero		1024


//--------------------- .nv.constant0._Z25selective_scan_bwd_kernelI32Selective_Scan_bwd_kernel_traitsILi128ELi16ELb0ELb1ELb0ELb1ELb1EN3c104HalfENS1_7complexIfEEEEv12SSMParamsBwd --------------------------
	.section	.nv.constant0._Z25selective_scan_bwd_kernelI32Selective_Scan_bwd_kernel_traitsILi128ELi16ELb0ELb1ELb0ELb1ELb1EN3c104HalfENS1_7complexIfEEEEv12SSMParamsBwd,"a",@progbits
	.sectionflags	@""
	.align	4
.nv.constant0._Z25selective_scan_bwd_kernelI32Selective_Scan_bwd_kernel_traitsILi128ELi16ELb0ELb1ELb0ELb1ELb1EN3c104HalfENS1_7complexIfEEEEv12SSMParamsBwd:
	.zero		1024


//--------------------- .nv.constant0._Z25selective_scan_bwd_kernelI32Selective_Scan_bwd_kernel_traitsILi128ELi16ELb0ELb1ELb1ELb0ELb0EN3c104HalfENS1_7complexIfEEEEv12SSMParamsBwd --------------------------
	.section	.nv.constant0._Z25selective_scan_bwd_kernelI32Selective_Scan_bwd_kernel_traitsILi128ELi16ELb0ELb1ELb1ELb0ELb0EN3c104HalfENS1_7complexIfEEEEv12SSMParamsBwd,"a",@progbits
	.sectionflags	@""
	.align	4
.nv.constant0._Z25selective_scan_bwd_kernelI32Selective_Scan_bwd_kernel_traitsILi128ELi16ELb0ELb1ELb1ELb0ELb0EN3c104HalfENS1_7complexIfEEEEv12SSMParamsBwd:
	.zero		1024


//--------------------- .nv.constant0._Z25selective_scan_bwd_kernelI32Selective_Scan_bwd_kernel_traitsILi128ELi16ELb0ELb1ELb1ELb0ELb1EN3c104HalfENS1_7complexIfEEEEv12SSMParamsBwd --------------------------
	.section	.nv.constant0._Z25selective_scan_bwd_kernelI32Selective_Scan_bwd_kernel_traitsILi128ELi16ELb0ELb1ELb1ELb0ELb1EN3c104HalfENS1_7complexIfEEEEv12SSMParamsBwd,"a",@progbits
	.sectionflags	@""
	.align	4
.nv.constant0._Z25selective_scan_bwd_kernelI32Selective_Scan_bwd_kernel_traitsILi128ELi16ELb0ELb1ELb1ELb0ELb1EN3c104HalfENS1_7complexIfEEEEv12SSMParamsBwd:
	.zero		1024


//--------------------- .nv.constant0._Z25selective_scan_bwd_kernelI32Selective_Scan_bwd_kernel_traitsILi128ELi16ELb0ELb1ELb1ELb1ELb0EN3c104HalfENS1_7complexIfEEEEv12SSMParamsBwd --------------------------
	.section	.nv.constant0._Z25selective_scan_bwd_kernelI32Selective_Scan_bwd_kernel_traitsILi128ELi16ELb0ELb1ELb1ELb1ELb0EN3c104HalfENS1_7complexIfEEEEv12SSMParamsBwd,"a",@progbits
	.sectionflags	@""
	.align	4
.nv.constant0._Z25selective_scan_bwd_kernelI32Selective_Scan_bwd_kernel_traitsILi128ELi16ELb0ELb1ELb1ELb1ELb0EN3c104HalfENS1_7complexIfEEEEv12SSMParamsBwd:
	.zero		1024


//--------------------- .nv.constant0._Z25selective_scan_bwd_kernelI32Selective_Scan_bwd_kernel_traitsILi128ELi16ELb0ELb1ELb1ELb1ELb1EN3c104HalfENS1_7complexIfEEEEv12SSMParamsBwd --------------------------
	.section	.nv.constant0._Z25selective_scan_bwd_kernelI32Selective_Scan_bwd_kernel_traitsILi128ELi16ELb0ELb1ELb1ELb1ELb1EN3c104HalfENS1_7complexIfEEEEv12SSMParamsBwd,"a",@progbits
	.sectionflags	@""
	.align	4
.nv.constant0._Z25selective_scan_bwd_kernelI32Selective_Scan_bwd_kernel_traitsILi128ELi16ELb0ELb1ELb1ELb1ELb1EN3c104HalfENS1_7complexIfEEEEv12SSMParamsBwd:
	.zero		1024


//--------------------- .nv.constant0._Z25selective_scan_bwd_kernelI32Selective_Scan_bwd_kernel_traitsILi128ELi16ELb1ELb0ELb0ELb0ELb0EN3c104HalfENS1_7complexIfEEEEv12SSMParamsBwd --------------------------
	.section	.nv.constant0._Z25selective_scan_bwd_kernelI32Selective_Scan_bwd_kernel_traitsILi128ELi16ELb1ELb0ELb0ELb0ELb0EN3c104HalfENS1_7complexIfEEEEv12SSMParamsBwd,"a",@progbits
	.sectionflags	@""
	.align	4
.nv.constant0._Z25selective_scan_bwd_kernelI32Selective_Scan_bwd_kernel_traitsILi128ELi16ELb1ELb0ELb0ELb0ELb0EN3c104HalfENS1_7complexIfEEEEv12SSMParamsBwd:
	.zero		1024


//--------------------- .nv.constant0._Z25selective_scan_bwd_kernelI32Selective_Scan_bwd_kernel_traitsILi128ELi16ELb1ELb0ELb0ELb0ELb1EN3c104HalfENS1_7complexIfEEEEv12SSMParamsBwd --------------------------
	.section	.nv.constant0._Z25selective_scan_bwd_kernelI32Selective_Scan_bwd_kernel_traitsILi128ELi16ELb1ELb0ELb0ELb0ELb1EN3c104HalfENS1_7complexIfEEEEv12SSMParamsBwd,"a",@progbits
	.sectionflags	@""
	.align	4
.nv.constant0._Z25selective_scan_bwd_kernelI32Selective_Scan_bwd_kernel_traitsILi128ELi16ELb1ELb0ELb0ELb0ELb1EN3c104HalfENS1_7complexIfEEEEv12SSMParamsBwd:
	.zero		1024


//--------------------- .nv.constant0._Z25selective_scan_bwd_kernelI32Selective_Scan_bwd_kernel_traitsILi128ELi16ELb1ELb0ELb0ELb1ELb0EN3c104HalfENS1_7complexIfEEEEv12SSMParamsBwd --------------------------
	.section	.nv.constant0._Z25selective_scan_bwd_kernelI32Selective_Scan_bwd_kernel_traitsILi128ELi16ELb1ELb0ELb0ELb1ELb0EN3c104HalfENS1_7complexIfEEEEv12SSMParamsBwd,"a",@progbits
	.sectionflags	@""
	.align	4
.nv.constant0._Z25selective_scan_bwd_kernelI32Selective_Scan_bwd_kernel_traitsILi128ELi16ELb1ELb0ELb0ELb1ELb0EN3c104HalfENS1_7complexIfEEEEv12SSMParamsBwd:
	.zero		1024


//--------------------- .nv.constant0._Z25selective_scan_bwd_kernelI32Selective_Scan_bwd_kernel_traitsILi128ELi16ELb1ELb0ELb0ELb1ELb1EN3c104HalfENS1_7complexIfEEEEv12SSMParamsBwd --------------------------
	.section	.nv.constant0._Z25selective_scan_bwd_kernelI32Selective_Scan_bwd_kernel_traitsILi128ELi16ELb1ELb0ELb0ELb1ELb1EN3c104HalfENS1_7complexIfEEEEv12SSMParamsBwd,"a",@progbits
	.sectionflags	@""
	.align	4
.nv.constant0._Z25selective_scan_bwd_kernelI32Selective_Scan_bwd_kernel_traitsILi128ELi16ELb1ELb0ELb0ELb1ELb1EN3c104HalfENS1_7complexIfEEEEv12SSMParamsBwd:
	.zero		1024


//--------------------- .nv.constant0._Z25selective_scan_bwd_kernelI32Selective_Scan_bwd_kernel_traitsILi128ELi16ELb1ELb0ELb1ELb0ELb0EN3c104HalfENS1_7complexIfEEEEv12SSMParamsBwd --------------------------
	.section	.nv.constant0._Z25selective_scan_bwd_kernelI32Selective_Scan_bwd_kernel_traitsILi128ELi16ELb1ELb0ELb1ELb0ELb0EN3c104HalfENS1_7complexIfEEEEv12SSMParamsBwd,"a",@progbits
	.sectionflags	@""
	.align	4
.nv.constant0._Z25selective_scan_bwd_kernelI32Selective_Scan_bwd_kernel_traitsILi128ELi16ELb1ELb0ELb1ELb0ELb0EN3c104HalfENS1_7complexIfEEEEv12SSMParamsBwd:
	.zero		1024


//--------------------- .nv.constant0._Z25selective_scan_bwd_kernelI32Selective_Scan_bwd_kernel_traitsILi128ELi16ELb1ELb0ELb1ELb0ELb1EN3c104HalfENS1_7complexIfEEEEv12SSMParamsBwd --------------------------
	.section	.nv.constant0._Z25selective_scan_bwd_kernelI32Selective_Scan_bwd_kernel_traitsILi128ELi16ELb1ELb0ELb1ELb0ELb1EN3c104HalfENS1_7complexIfEEEEv12SSMParamsBwd,"a",@progbits
	.sectionflags	@""
	.align	4
.nv.constant0._Z25selective_scan_bwd_kernelI32Selective_Scan_bwd_kernel_traitsILi128ELi16ELb1ELb0ELb1ELb0ELb1EN3c104HalfENS1_7complexIfEEEEv12SSMParamsBwd:
	.zero		1024


//--------------------- .nv.constant0._Z25selective_scan_bwd_kernelI32Selective_Scan_bwd_kernel_traitsILi128ELi16ELb1ELb0ELb1ELb1ELb0EN3c104HalfENS1_7complexIfEEEEv12SSMParamsBwd --------------------------
	.section	.nv.constant0._Z25selective_scan_bwd_kernelI32Selective_Scan_bwd_kernel_traitsILi128ELi16ELb1ELb0ELb1ELb1ELb0EN3c104HalfENS1_7complexIfEEEEv12SSMParamsBwd,"a",@progbits
	.sectionflags	@""
	.align	4
.nv.constant0._Z25selective_scan_bwd_kernelI32Selective_Scan_bwd_kernel_traitsILi128ELi16ELb1ELb0ELb1ELb1ELb0EN3c104HalfENS1_7complexIfEEEEv12SSMParamsBwd:
	.zero		1024


//--------------------- .nv.constant0._Z25selective_scan_bwd_kernelI32Selective_Scan_bwd_kernel_traitsILi128ELi16ELb1ELb0ELb1ELb1ELb1EN3c104HalfENS1_7complexIfEEEEv12SSMParamsBwd --------------------------
	.section	.nv.constant0._Z25selective_scan_bwd_kernelI32Selective_Scan_bwd_kernel_traitsILi128ELi16ELb1ELb0ELb1ELb1ELb1EN3c104HalfENS1_7complexIfEEEEv12SSMParamsBwd,"a",@progbits
	.sectionflags	@""
	.align	4
.nv.constant0._Z25selective_scan_bwd_kernelI32Selective_Scan_bwd_kernel_traitsILi128ELi16ELb1ELb0ELb1ELb1ELb1EN3c104HalfENS1_7complexIfEEEEv12SSMParamsBwd:
	.zero		1024


//--------------------- .nv.constant0._Z25selective_scan_bwd_kernelI32Selective_Scan_bwd_kernel_traitsILi128ELi16ELb1ELb1ELb0ELb0ELb0EN3c104HalfENS1_7complexIfEEEEv12SSMParamsBwd --------------------------
	.section	.nv.constant0._Z25selective_scan_bwd_kernelI32Selective_Scan_bwd_kernel_traitsILi128ELi16ELb1ELb1ELb0ELb0ELb0EN3c104HalfENS1_7complexIfEEEEv12SSMParamsBwd,"a",@progbits
	.sectionflags	@""
	.align	4
.nv.constant0._Z25selective_scan_bwd_kernelI32Selective_Scan_bwd_kernel_traitsILi128ELi16ELb1ELb1ELb0ELb0ELb0EN3c104HalfENS1_7complexIfEEEEv12SSMParamsBwd:
	.zero		1024


//--------------------- .nv.constant0._Z25selective_scan_bwd_kernelI32Selective_Scan_bwd_kernel_traitsILi128ELi16ELb1ELb1ELb0ELb0ELb1EN3c104HalfENS1_7complexIfEEEEv12SSMParamsBwd --------------------------
	.section	.nv.constant0._Z25selective_scan_bwd_kernelI32Selective_Scan_bwd_kernel_traitsILi128ELi16ELb1ELb1ELb0ELb0ELb1EN3c104HalfENS1_7complexIfEEEEv12SSMParamsBwd,"a",@progbits
	.sectionflags	@""
	.align	4
.nv.constant0._Z25selective_scan_bwd_kernelI32Selective_Scan_bwd_kernel_traitsILi128ELi16ELb1ELb1ELb0ELb0ELb1EN3c104HalfENS1_7complexIfEEEEv12SSMParamsBwd:
	.zero		1024


//--------------------- .nv.constant0._Z25selective_scan_bwd_kernelI32Selective_Scan_bwd_kernel_traitsILi128ELi16ELb1ELb1ELb0ELb1ELb0EN3c104HalfENS1_7complexIfEEEEv12SSMParamsBwd --------------------------
	.section	.nv.constant0._Z25selective_scan_bwd_kernelI32Selective_Scan_bwd_kernel_traitsILi128ELi16ELb1ELb1ELb0ELb1ELb0EN3c104HalfENS1_7complexIfEEEEv12SSMParamsBwd,"a",@progbits
	.sectionflags	@""
	.align	4
.nv.constant0._Z25selective_scan_bwd_kernelI32Selective_Scan_bwd_kernel_traitsILi128ELi16ELb1ELb1ELb0ELb1ELb0EN3c104HalfENS1_7complexIfEEEEv12SSMParamsBwd:
	.zero		1024


//--------------------- .nv.constant0._Z25selective_scan_bwd_kernelI32Selective_Scan_bwd_kernel_traitsILi128ELi16ELb1ELb1ELb0ELb1ELb1EN3c104HalfENS1_7complexIfEEEEv12SSMParamsBwd --------------------------
	.section	.nv.constant0._Z25selective_scan_bwd_kernelI32Selective_Scan_bwd_kernel_traitsILi128ELi16ELb1ELb1ELb0ELb1ELb1EN3c104HalfENS1_7complexIfEEEEv12SSMParamsBwd,"a",@progbits
	.sectionflags	@""
	.align	4
.nv.constant0._Z25selective_scan_bwd_kernelI32Selective_Scan_bwd_kernel_traitsILi128ELi16ELb1ELb1ELb0ELb1ELb1EN3c104HalfENS1_7complexIfEEEEv12SSMParamsBwd:
	.zero		1024


//--------------------- .nv.constant0._Z25selective_scan_bwd_kernelI32Selective_Scan_bwd_kernel_traitsILi128ELi16ELb1ELb1ELb1ELb0ELb0EN3c104HalfENS1_7complexIfEEEEv12SSMParamsBwd --------------------------
	.section	.nv.constant0._Z25selective_scan_bwd_kernelI32Selective_Scan_bwd_kernel_traitsILi128ELi16ELb1ELb1ELb1ELb0ELb0EN3c104HalfENS1_7complexIfEEEEv12SSMParamsBwd,"a",@progbits
	.sectionflags	@""
	.align	4
.nv.constant0._Z25selective_scan_bwd_kernelI32Selective_Scan_bwd_kernel_traitsILi128ELi16ELb1ELb1ELb1ELb0ELb0EN3c104HalfENS1_7complexIfEEEEv12SSMParamsBwd:
	.zero		1024


//--------------------- .nv.constant0._Z25selective_scan_bwd_kernelI32Selective_Scan_bwd_kernel_traitsILi128ELi16ELb1ELb1ELb1ELb0ELb1EN3c104HalfENS1_7complexIfEEEEv12SSMParamsBwd --------------------------
	.section	.nv.constant0._Z25selective_scan_bwd_kernelI32Selective_Scan_bwd_kernel_traitsILi128ELi16ELb1ELb1ELb1ELb0ELb1EN3c104HalfENS1_7complexIfEEEEv12SSMParamsBwd,"a",@progbits
	.sectionflags	@""
	.align	4
.nv.constant0._Z25selective_scan_bwd_kernelI32Selective_Scan_bwd_kernel_traitsILi128ELi16ELb1ELb1ELb1ELb0ELb1EN3c104HalfENS1_7complexIfEEEEv12SSMParamsBwd:
	.zero		1024


//--------------------- .nv.constant0._Z25selective_scan_bwd_kernelI32Selective_Scan_bwd_kernel_traitsILi128ELi16ELb1ELb1ELb1ELb1ELb0EN3c104HalfENS1_7complexIfEEEEv12SSMParamsBwd --------------------------
	.section	.nv.constant0._Z25selective_scan_bwd_kernelI32Selective_Scan_bwd_kernel_traitsILi128ELi16ELb1ELb1ELb1ELb1ELb0EN3c104HalfENS1_7complexIfEEEEv12SSMParamsBwd,"a",@progbits
	.sectionflags	@""
	.align	4
.nv.constant0._Z25selective_scan_bwd_kernelI32Selective_Scan_bwd_kernel_traitsILi128ELi16ELb1ELb1ELb1ELb1ELb0EN3c104HalfENS1_7complexIfEEEEv12SSMParamsBwd:
	.zero		1024


//--------------------- .nv.constant0._Z25selective_scan_bwd_kernelI32Selective_Scan_bwd_kernel_traitsILi128ELi16ELb1ELb1ELb1ELb1ELb1EN3c104HalfENS1_7complexIfEEEEv12SSMParamsBwd --------------------------
	.section	.nv.constant0._Z25selective_scan_bwd_kernelI32Selective_Scan_bwd_kernel_traitsILi128ELi16ELb1ELb1ELb1ELb1ELb1EN3c104HalfENS1_7complexIfEEEEv12SSMParamsBwd,"a",@progbits
	.sectionflags	@""
	.align	4
.nv.constant0._Z25selective_scan_bwd_kernelI32Selective_Scan_bwd_kernel_traitsILi128ELi16ELb1ELb1ELb1ELb1ELb1EN3c104HalfENS1_7complexIfEEEEv12SSMParamsBwd:
	.zero		1024


//--------------------- .nv.constant0._Z25selective_scan_bwd_kernelI32Selective_Scan_bwd_kernel_traitsILi64ELi16ELb0ELb0ELb0ELb0ELb0EN3c104HalfENS1_7complexIfEEEEv12SSMParamsBwd --------------------------
	.section	.nv.constant0._Z25selective_scan_bwd_kernelI32Selective_Scan_bwd_kernel_traitsILi64ELi16ELb0ELb0ELb0ELb0ELb0EN3c104HalfENS1_7complexIfEEEEv12SSMParamsBwd,"a",@progbits
	.sectionflags	@""
	.align	4
.nv.constant0._Z25selective_scan_bwd_kernelI32Selective_Scan_bwd_kernel_traitsILi64ELi16ELb0ELb0ELb0ELb0ELb0EN3c104HalfENS1_7complexIfEEEEv12SSMParamsBwd:
	.zero		1024


//--------------------- .nv.constant0._Z25selective_scan_bwd_kernelI32Selective_Scan_bwd_kernel_traitsILi64ELi16ELb0ELb0ELb0ELb0ELb1EN3c104HalfENS1_7complexIfEEEEv12SSMParamsBwd --------------------------
	.section	.nv.constant0._Z25selective_scan_bwd_kernelI32Selective_Scan_bwd_kernel_traitsILi64ELi16ELb0ELb0ELb0ELb0ELb1EN3c104HalfENS1_7complexIfEEEEv12SSMParamsBwd,"a",@progbits
	.sectionflags	@""
	.align	4
.nv.constant0._Z25selective_scan_bwd_kernelI32Selective_Scan_bwd_kernel_traitsILi64ELi16ELb0ELb0ELb0ELb0ELb1EN3c104HalfENS1_7complexIfEEEEv12SSMParamsBwd:
	.zero		1024


//--------------------- .nv.constant0._Z25selective_scan_bwd_kernelI32Selective_Scan_bwd_kernel_traitsILi64ELi16ELb0ELb0ELb0ELb1ELb0EN3c104HalfENS1_7complexIfEEEEv12SSMParamsBwd --------------------------
	.section	.nv.constant0._Z25selective_scan_bwd_kernelI32Selective_Scan_bwd_kernel_traitsILi64ELi16ELb0ELb0ELb0ELb1ELb0EN3c104HalfENS1_7complexIfEEEEv12SSMParamsBwd,"a",@progbits
	.sectionflags	@""
	.align	4
.nv.constant0._Z25selective_scan_bwd_kernelI32Selective_Scan_bwd_kernel_traitsILi64ELi16ELb0ELb0ELb0ELb1ELb0EN3c104HalfENS1_7complexIfEEEEv12SSMParamsBwd:
	.zero		1024


//--------------------- .nv.constant0._Z25selective_scan_bwd_kernelI32Selective_Scan_bwd_kernel_traitsILi64ELi16ELb0ELb0ELb0ELb1ELb1EN3c104HalfENS1_7complexIfEEEEv12SSMParamsBwd --------------------------
	.section	.nv.constant0._Z25selective_scan_bwd_kernelI32Selective_Scan_bwd_kernel_traitsILi64ELi16ELb0ELb0ELb0ELb1ELb1EN3c104HalfENS1_7complexIfEEEEv12SSMParamsBwd,"a",@progbits
	.sectionflags	@""
	.align	4
.nv.constant0._Z25selective_scan_bwd_kernelI32Selective_Scan_bwd_kernel_traitsILi64ELi16ELb0ELb0ELb0ELb1ELb1EN3c104HalfENS1_7complexIfEEEEv12SSMParamsBwd:
	.zero		1024


//--------------------- .nv.constant0._Z25selective_scan_bwd_kernelI32Selective_Scan_bwd_kernel_traitsILi64ELi16ELb0ELb0ELb1ELb0ELb0EN3c104HalfENS1_7complexIfEEEEv12SSMParamsBwd --------------------------
	.section	.nv.constant0._Z25selective_scan_bwd_kernelI32Selective_Scan_bwd_kernel_traitsILi64ELi16ELb0ELb0ELb1ELb0ELb0EN3c104HalfENS1_7complexIfEEEEv12SSMParamsBwd,"a",@progbits
	.sectionflags	@""
	.align	4
.nv.constant0._Z25selective_scan_bwd_kernelI32Selective_Scan_bwd_kernel_traitsILi64ELi16ELb0ELb0ELb1ELb0ELb0EN3c104HalfENS1_7complexIfEEEEv12SSMParamsBwd:
	.zero		1024


//--------------------- .nv.constant0._Z25selective_scan_bwd_kernelI32Selective_Scan_bwd_kernel_traitsILi64ELi16ELb0ELb0ELb1ELb0ELb1EN3c104HalfENS1_7complexIfEEEEv12SSMParamsBwd --------------------------
	.section	.nv.constant0._Z25selective_scan_bwd_kernelI32Selective_Scan_bwd_kernel_traitsILi64ELi16ELb0ELb0ELb1ELb0ELb1EN3c104HalfENS1_7complexIfEEEEv12SSMParamsBwd,"a",@progbits
	.sectionflags	@""
	.align	4
.nv.constant0._Z25selective_scan_bwd_kernelI32Selective_Scan_bwd_kernel_traitsILi64ELi16ELb0ELb0ELb1ELb0ELb1EN3c104HalfENS1_7complexIfEEEEv12SSMParamsBwd:
	.zero		1024


//--------------------- .nv.constant0._Z25selective_scan_bwd_kernelI32Selective_Scan_bwd_kernel_traitsILi64ELi16ELb0ELb0ELb1ELb1ELb0EN3c104HalfENS1_7complexIfEEEEv12SSMParamsBwd --------------------------
	.section	.nv.constant0._Z25selective_scan_bwd_kernelI32Selective_Scan_bwd_kernel_traitsILi64ELi16ELb0ELb0ELb1ELb1ELb0EN3c104HalfENS1_7complexIfEEEEv12SSMParamsBwd,"a",@progbits
	.sectionflags	@""
	.align	4
.nv.constant0._Z25selective_scan_bwd_kernelI32Selective_Scan_bwd_kernel_traitsILi64ELi16ELb0ELb0ELb1ELb1ELb0EN3c104HalfENS1_7complexIfEEEEv12SSMParamsBwd:
	.zero		1024


//--------------------- .nv.constant0._Z25selective_scan_bwd_kernelI32Selective_Scan_bwd_kernel_traitsILi64ELi16ELb0ELb0ELb1ELb1ELb1EN3c104HalfENS1_7complexIfEEEEv12SSMParamsBwd --------------------------
	.section	.nv.constant0._Z25selective_scan_bwd_kernelI32Selective_Scan_bwd_kernel_traitsILi64ELi16ELb0ELb0ELb1ELb1ELb1EN3c104HalfENS1_7complexIfEEEEv12SSMParamsBwd,"a",@progbits
	.sectionflags	@""
	.align	4
.nv.constant0._Z25selective_scan_bwd_kernelI32Selective_Scan_bwd_kernel_traitsILi64ELi16ELb0ELb0ELb1ELb1ELb1EN3c104HalfENS1_7complexIfEEEEv12SSMParamsBwd:
	.zero		1024


//--------------------- .nv.constant0._Z25selective_scan_bwd_kernelI32Selective_Scan_bwd_kernel_traitsILi64ELi16ELb0ELb1ELb0ELb0ELb0EN3c104HalfENS1_7complexIfEEEEv12SSMParamsBwd --------------------------
	.section	.nv.constant0._Z25selective_scan_bwd_kernelI32Selective_Scan_bwd_kernel_traitsILi64ELi16ELb0ELb1ELb0ELb0ELb0EN3c104HalfENS1_7complexIfEEEEv12SSMParamsBwd,"a",@progbits
	.sectionflags	@""
	.align	4
.nv.constant0._Z25selective_scan_bwd_kernelI32Selective_Scan_bwd_kernel_traitsILi64ELi16ELb0ELb1ELb0ELb0ELb0EN3c104HalfENS1_7complexIfEEEEv12SSMParamsBwd:
	.zero		1024


//--------------------- .nv.constant0._Z25selective_scan_bwd_kernelI32Selective_Scan_bwd_kernel_traitsILi64ELi16ELb0ELb1ELb0ELb0ELb1EN3c104HalfENS1_7complexIfEEEEv12SSMParamsBwd --------------------------
	.section	.nv.constant0._Z25selective_scan_bwd_kernelI32Selective_Scan_bwd_kernel_traitsILi64ELi16ELb0ELb1ELb0ELb0ELb1EN3c104HalfENS1_7complexIfEEEEv12SSMParamsBwd,"a",@progbits
	.sectionflags	@""
	.align	4
.nv.constant0._Z25selective_scan_bwd_kernelI32Selective_Scan_bwd_kernel_traitsILi64ELi16ELb0ELb1ELb0ELb0ELb1EN3c104HalfENS1_7complexIfEEEEv12SSMParamsBwd:
	.zero		1024


//--------------------- .nv.constant0._Z25selective_scan_bwd_kernelI32Selective_Scan_bwd_kernel_traitsILi64ELi16ELb0ELb1ELb0ELb1ELb0EN3c104HalfENS1_7complexIfEEEEv12SSMParamsBwd --------------------------
	.section	.nv.constant0._Z25selective_scan_bwd_kernelI32Selective_Scan_bwd_kernel_traitsILi64ELi16ELb0ELb1ELb0ELb1ELb0EN3c104HalfENS1_7complexIfEEEEv12SSMParamsBwd,"a",@progbits
	.sectionflags	@""
	.align	4
.nv.constant0._Z25selective_scan_bwd_kernelI32Selective_Scan_bwd_kernel_traitsILi64ELi16ELb0ELb1ELb0ELb1ELb0EN3c104HalfENS1_7complexIfEEEEv12SSMParamsBwd:
	.zero		1024


//--------------------- .nv.constant0._Z25selective_scan_bwd_kernelI32Selective_Scan_bwd_kernel_traitsILi64ELi16ELb0ELb1ELb0ELb1ELb1EN3c104HalfENS1_7complexIfEEEEv12SSMParamsBwd --------------------------
	.section	.nv.constant0._Z25selective_scan_bwd_kernelI32Selective_Scan_bwd_kernel_traitsILi64ELi16ELb0ELb1ELb0ELb1ELb1EN3c104HalfENS1_7complexIfEEEEv12SSMParamsBwd,"a",@progbits
	.sectionflags	@""
	.align	4
.nv.constant0._Z25selective_scan_bwd_kernelI32Selective_Scan_bwd_kernel_traitsILi64ELi16ELb0ELb1ELb0ELb1ELb1EN3c104HalfENS1_7complexIfEEEEv12SSMParamsBwd:
	.zero		1024


//--------------------- .nv.constant0._Z25selective_scan_bwd_kernelI32Selective_Scan_bwd_kernel_traitsILi64ELi16ELb0ELb1ELb1ELb0ELb0EN3c104HalfENS1_7complexIfEEEEv12SSMParamsBwd --------------------------
	.section	.nv.constant0._Z25selective_scan_bwd_kernelI32Selective_Scan_bwd_kernel_traitsILi64ELi16ELb0ELb1ELb1ELb0ELb0EN3c104HalfENS1_7complexIfEEEEv12SSMParamsBwd,"a",@progbits
	.sectionflags	@""
	.align	4
.nv.constant0._Z25selective_scan_bwd_kernelI32Selective_Scan_bwd_kernel_traitsILi64ELi16ELb0ELb1ELb1ELb0ELb0EN3c104HalfENS1_7complexIfEEEEv12SSMParamsBwd:
	.zero		1024


//--------------------- .nv.constant0._Z25selective_scan_bwd_kernelI32Selective_Scan_bwd_kernel_traitsILi64ELi16ELb0ELb1ELb1ELb0ELb1EN3c104HalfENS1_7complexIfEEEEv12SSMParamsBwd --------------------------
	.section	.nv.constant0._Z25selective_scan_bwd_kernelI32Selective_Scan_bwd_kernel_traitsILi64ELi16ELb0ELb1ELb1ELb0ELb1EN3c104HalfENS1_7complexIfEEEEv12SSMParamsBwd,"a",@progbits
	.sectionflags	@""
	.align	4
.nv.constant0._Z25selective_scan_bwd_kernelI32Selective_Scan_bwd_kernel_traitsILi64ELi16ELb0ELb1ELb1ELb0ELb1EN3c104HalfENS1_7complexIfEEEEv12SSMParamsBwd:
	.zero		1024


//--------------------- .nv.constant0._Z25selective_scan_bwd_kernelI32Selective_Scan_bwd_kernel_traitsILi64ELi16ELb0ELb1ELb1ELb1ELb0EN3c104HalfENS1_7complexIfEEEEv12SSMParamsBwd --------------------------
	.section	.nv.constant0._Z25selective_scan_bwd_kernelI32Selective_Scan_bwd_kernel_traitsILi64ELi16ELb0ELb1ELb1ELb1ELb0EN3c104HalfENS1_7complexIfEEEEv12SSMParamsBwd,"a",@progbits
	.sectionflags	@""
	.align	4
.nv.constant0._Z25selective_scan_bwd_kernelI32Selective_Scan_bwd_kernel_traitsILi64ELi16ELb0ELb1ELb1ELb1ELb0EN3c104HalfENS1_7complexIfEEEEv12SSMParamsBwd:
	.zero		1024


//--------------------- .nv.constant0._Z25selective_scan_bwd_kernelI32Selective_Scan_bwd_kernel_traitsILi64ELi16ELb0ELb1ELb1ELb1ELb1EN3c104HalfENS1_7complexIfEEEEv12SSMParamsBwd --------------------------
	.section	.nv.constant0._Z25selective_scan_bwd_kernelI32Selective_Scan_bwd_kernel_traitsILi64ELi16ELb0ELb1ELb1ELb1ELb1EN3c104HalfENS1_7complexIfEEEEv12SSMParamsBwd,"a",@progbits
	.sectionflags	@""
	.align	4
.nv.constant0._Z25selective_scan_bwd_kernelI32Selective_Scan_bwd_kernel_traitsILi64ELi16ELb0ELb1ELb1ELb1ELb1EN3c104HalfENS1_7complexIfEEEEv12SSMParamsBwd:
	.zero		1024


//--------------------- .nv.constant0._Z25selective_scan_bwd_kernelI32Selective_Scan_bwd_kernel_traitsILi64ELi16ELb1ELb0ELb0ELb0ELb0EN3c104HalfENS1_7complexIfEEEEv12SSMParamsBwd --------------------------
	.section	.nv.constant0._Z25selective_scan_bwd_kernelI32Selective_Scan_bwd_kernel_traitsILi64ELi16ELb1ELb0ELb0ELb0ELb0EN3c104HalfENS1_7complexIfEEEEv12SSMParamsBwd,"a",@progbits
	.sectionflags	@""
	.align	4
.nv.constant0._Z25selective_scan_bwd_kernelI32Selective_Scan_bwd_kernel_traitsILi64ELi16ELb1ELb0ELb0ELb0ELb0EN3c104HalfENS1_7complexIfEEEEv12SSMParamsBwd:
	.zero		1024


//--------------------- .nv.constant0._Z25selective_scan_bwd_kernelI32Selective_Scan_bwd_kernel_traitsILi64ELi16ELb1ELb0ELb0ELb0ELb1EN3c104HalfENS1_7complexIfEEEEv12SSMParamsBwd --------------------------
	.section	.nv.constant0._Z25selective_scan_bwd_kernelI32Selective_Scan_bwd_kernel_traitsILi64ELi16ELb1ELb0ELb0ELb0ELb1EN3c104HalfENS1_7complexIfEEEEv12SSMParamsBwd,"a",@progbits
	.sectionflags	@""
	.align	4
.nv.constant0._Z25selective_scan_bwd_kernelI32Selective_Scan_bwd_kernel_traitsILi64ELi16ELb1ELb0ELb0ELb0ELb1EN3c104HalfENS1_7complexIfEEEEv12SSMParamsBwd:
	.zero		1024


//--------------------- .nv.constant0._Z25selective_scan_bwd_kernelI32Selective_Scan_bwd_kernel_traitsILi64ELi16ELb1ELb0ELb0ELb1ELb0EN3c104HalfENS1_7complexIfEEEEv12SSMParamsBwd --------------------------
	.section	.nv.constant0._Z25selective_scan_bwd_kernelI32Selective_Scan_bwd_kernel_traitsILi64ELi16ELb1ELb0ELb0ELb1ELb0EN3c104HalfENS1_7complexIfEEEEv12SSMParamsBwd,"a",@progbits
	.sectionflags	@""
	.align	4
.nv.constant0._Z25selective_scan_bwd_kernelI32Selective_Scan_bwd_kernel_traitsILi64ELi16ELb1ELb0ELb0ELb1ELb0EN3c104HalfENS1_7complexIfEEEEv12SSMParamsBwd:
	.zero		1024


//--------------------- .nv.constant0._Z25selective_scan_bwd_kernelI32Selective_Scan_bwd_kernel_traitsILi64ELi16ELb1ELb0ELb0ELb1ELb1EN3c104HalfENS1_7complexIfEEEEv12SSMParamsBwd --------------------------
	.section	.nv.constant0._Z25selective_scan_bwd_kernelI32Selective_Scan_bwd_kernel_traitsILi64ELi16ELb1ELb0ELb0ELb1ELb1EN3c104HalfENS1_7complexIfEEEEv12SSMParamsBwd,"a",@progbits
	.sectionflags	@""
	.align	4
.nv.constant0._Z25selective_scan_bwd_kernelI32Selective_Scan_bwd_kernel_traitsILi64ELi16ELb1ELb0ELb0ELb1ELb1EN3c104HalfENS1_7complexIfEEEEv12SSMParamsBwd:
	.zero		1024


//--------------------- .nv.constant0._Z25selective_scan_bwd_kernelI32Selective_Scan_bwd_kernel_traitsILi64ELi16ELb1ELb0ELb1ELb0ELb0EN3c104HalfENS1_7complexIfEEEEv12SSMParamsBwd --------------------------
	.section	.nv.constant0._Z25selective_scan_bwd_kernelI32Selective_Scan_bwd_kernel_traitsILi64ELi16ELb1ELb0ELb1ELb0ELb0EN3c104HalfENS1_7complexIfEEEEv12SSMParamsBwd,"a",@progbits
	.sectionflags	@""
	.align	4
.nv.constant0._Z25selective_scan_bwd_kernelI32Selective_Scan_bwd_kernel_traitsILi64ELi16ELb1ELb0ELb1ELb0ELb0EN3c104HalfENS1_7complexIfEEEEv12SSMParamsBwd:
	.zero		1024


//--------------------- .nv.constant0._Z25selective_scan_bwd_kernelI32Selective_Scan_bwd_kernel_traitsILi64ELi16ELb1ELb0ELb1ELb0ELb1EN3c104HalfENS1_7complexIfEEEEv12SSMParamsBwd --------------------------
	.section	.nv.constant0._Z25selective_scan_bwd_kernelI32Selective_Scan_bwd_kernel_traitsILi64ELi16ELb1ELb0ELb1ELb0ELb1EN3c104HalfENS1_7complexIfEEEEv12SSMParamsBwd,"a",@progbits
	.sectionflags	@""
	.align	4
.nv.constant0._Z25selective_scan_bwd_kernelI32Selective_Scan_bwd_kernel_traitsILi64ELi16ELb1ELb0ELb1ELb0ELb1EN3c104HalfENS1_7complexIfEEEEv12SSMParamsBwd:
	.zero		1024


//--------------------- .nv.constant0._Z25selective_scan_bwd_kernelI32Selective_Scan_bwd_kernel_traitsILi64ELi16ELb1ELb0ELb1ELb1ELb0EN3c104HalfENS1_7complexIfEEEEv12SSMParamsBwd --------------------------
	.section	.nv.constant0._Z25selective_scan_bwd_kernelI32Selective_Scan_bwd_kernel_traitsILi64ELi16ELb1ELb0ELb1ELb1ELb0EN3c104HalfENS1_7complexIfEEEEv12SSMParamsBwd,"a",@progbits
	.sectionflags	@""
	.align	4
.nv.constant0._Z25selective_scan_bwd_kernelI32Selective_Scan_bwd_kernel_traitsILi64ELi16ELb1ELb0ELb1ELb1ELb0EN3c104HalfENS1_7complexIfEEEEv12SSMParamsBwd:
	.zero		1024


//--------------------- .nv.constant0._Z25selective_scan_bwd_kernelI32Selective_Scan_bwd_kernel_traitsILi64ELi16ELb1ELb0ELb1ELb1ELb1EN3c104HalfENS1_7complexIfEEEEv12SSMParamsBwd --------------------------
	.section	.nv.constant0._Z25selective_scan_bwd_kernelI32Selective_Scan_bwd_kernel_traitsILi64ELi16ELb1ELb0ELb1ELb1ELb1EN3c104HalfENS1_7complexIfEEEEv12SSMParamsBwd,"a",@progbits
	.sectionflags	@""
	.align	4
.nv.constant0._Z25selective_scan_bwd_kernelI32Selective_Scan_bwd_kernel_traitsILi64ELi16ELb1ELb0ELb1ELb1ELb1EN3c104HalfENS1_7complexIfEEEEv12SSMParamsBwd:
	.zero		1024


//--------------------- .nv.constant0._Z25selective_scan_bwd_kernelI32Selective_Scan_bwd_kernel_traitsILi64ELi16ELb1ELb1ELb0ELb0ELb0EN3c104HalfENS1_7complexIfEEEEv12SSMParamsBwd --------------------------
	.section	.nv.constant0._Z25selective_scan_bwd_kernelI32Selective_Scan_bwd_kernel_traitsILi64ELi16ELb1ELb1ELb0ELb0ELb0EN3c104HalfENS1_7complexIfEEEEv12SSMParamsBwd,"a",@progbits
	.sectionflags	@""
	.align	4
.nv.constant0._Z25selective_scan_bwd_kernelI32Selective_Scan_bwd_kernel_traitsILi64ELi16ELb1ELb1ELb0ELb0ELb0EN3c104HalfENS1_7complexIfEEEEv12SSMParamsBwd:
	.zero		1024


//--------------------- .nv.constant0._Z25selective_scan_bwd_kernelI32Selective_Scan_bwd_kernel_traitsILi64ELi16ELb1ELb1ELb0ELb0ELb1EN3c104HalfENS1_7complexIfEEEEv12SSMParamsBwd --------------------------
	.section	.nv.constant0._Z25selective_scan_bwd_kernelI32Selective_Scan_bwd_kernel_traitsILi64ELi16ELb1ELb1ELb0ELb0ELb1EN3c104HalfENS1_7complexIfEEEEv12SSMParamsBwd,"a",@progbits
	.sectionflags	@""
	.align	4
.nv.constant0._Z25selective_scan_bwd_kernelI32Selective_Scan_bwd_kernel_traitsILi64ELi16ELb1ELb1ELb0ELb0ELb1EN3c104HalfENS1_7complexIfEEEEv12SSMParamsBwd:
	.zero		1024


//--------------------- .nv.constant0._Z25selective_scan_bwd_kernelI32Selective_Scan_bwd_kernel_traitsILi64ELi16ELb1ELb1ELb0ELb1ELb0EN3c104HalfENS1_7complexIfEEEEv12SSMParamsBwd --------------------------
	.section	.nv.constant0._Z25selective_scan_bwd_kernelI32Selective_Scan_bwd_kernel_traitsILi64ELi16ELb1ELb1ELb0ELb1ELb0EN3c104HalfENS1_7complexIfEEEEv12SSMParamsBwd,"a",@progbits
	.sectionflags	@""
	.align	4
.nv.constant0._Z25selective_scan_bwd_kernelI32Selective_Scan_bwd_kernel_traitsILi64ELi16ELb1ELb1ELb0ELb1ELb0EN3c104HalfENS1_7complexIfEEEEv12SSMParamsBwd:
	.zero		1024


//--------------------- .nv.constant0._Z25selective_scan_bwd_kernelI32Selective_Scan_bwd_kernel_traitsILi64ELi16ELb1ELb1ELb0ELb1ELb1EN3c104HalfENS1_7complexIfEEEEv12SSMParamsBwd --------------------------
	.section	.nv.constant0._Z25selective_scan_bwd_kernelI32Selective_Scan_bwd_kernel_traitsILi64ELi16ELb1ELb1ELb0ELb1ELb1EN3c104HalfENS1_7complexIfEEEEv12SSMParamsBwd,"a",@progbits
	.sectionflags	@""
	.align	4
.nv.constant0._Z25selective_scan_bwd_kernelI32Selective_Scan_bwd_kernel_traitsILi64ELi16ELb1ELb1ELb0ELb1ELb1EN3c104HalfENS1_7complexIfEEEEv12SSMParamsBwd:
	.zero		1024


//--------------------- .nv.constant0._Z25selective_scan_bwd_kernelI32Selective_Scan_bwd_kernel_traitsILi64ELi16ELb1ELb1ELb1ELb0ELb0EN3c104HalfENS1_7complexIfEEEEv12SSMParamsBwd --------------------------
	.section	.nv.constant0._Z25selective_scan_bwd_kernelI32Selective_Scan_bwd_kernel_traitsILi64ELi16ELb1ELb1ELb1ELb0ELb0EN3c104HalfENS1_7complexIfEEEEv12SSMParamsBwd,"a",@progbits
	.sectionflags	@""
	.align	4
.nv.constant0._Z25selective_scan_bwd_kernelI32Selective_Scan_bwd_kernel_traitsILi64ELi16ELb1ELb1ELb1ELb0ELb0EN3c104HalfENS1_7complexIfEEEEv12SSMParamsBwd:
	.zero		1024


//--------------------- .nv.constant0._Z25selective_scan_bwd_kernelI32Selective_Scan_bwd_kernel_traitsILi64ELi16ELb1ELb1ELb1ELb0ELb1EN3c104HalfENS1_7complexIfEEEEv12SSMParamsBwd --------------------------
	.section	.nv.constant0._Z25selective_scan_bwd_kernelI32Selective_Scan_bwd_kernel_traitsILi64ELi16ELb1ELb1ELb1ELb0ELb1EN3c104HalfENS1_7complexIfEEEEv12SSMParamsBwd,"a",@progbits
	.sectionflags	@""
	.align	4
.nv.constant0._Z25selective_scan_bwd_kernelI32Selective_Scan_bwd_kernel_traitsILi64ELi16ELb1ELb1ELb1ELb0ELb1EN3c104HalfENS1_7complexIfEEEEv12SSMParamsBwd:
	.zero		1024


//--------------------- .nv.constant0._Z25selective_scan_bwd_kernelI32Selective_Scan_bwd_kernel_traitsILi64ELi16ELb1ELb1ELb1ELb1ELb0EN3c104HalfENS1_7complexIfEEEEv12SSMParamsBwd --------------------------
	.section	.nv.constant0._Z25selective_scan_bwd_kernelI32Selective_Scan_bwd_kernel_traitsILi64ELi16ELb1ELb1ELb1ELb1ELb0EN3c104HalfENS1_7complexIfEEEEv12SSMParamsBwd,"a",@progbits
	.sectionflags	@""
	.align	4
.nv.constant0._Z25selective_scan_bwd_kernelI32Selective_Scan_bwd_kernel_traitsILi64ELi16ELb1ELb1ELb1ELb1ELb0EN3c104HalfENS1_7complexIfEEEEv12SSMParamsBwd:
	.zero		1024


//--------------------- .nv.constant0._Z25selective_scan_bwd_kernelI32Selective_Scan_bwd_kernel_traitsILi64ELi16ELb1ELb1ELb1ELb1ELb1EN3c104HalfENS1_7complexIfEEEEv12SSMParamsBwd --------------------------
	.section	.nv.constant0._Z25selective_scan_bwd_kernelI32Selective_Scan_bwd_kernel_traitsILi64ELi16ELb1ELb1ELb1ELb1ELb1EN3c104HalfENS1_7complexIfEEEEv12SSMParamsBwd,"a",@progbits
	.sectionflags	@""
	.align	4
.nv.constant0._Z25selective_scan_bwd_kernelI32Selective_Scan_bwd_kernel_traitsILi64ELi16ELb1ELb1ELb1ELb1ELb1EN3c104HalfENS1_7complexIfEEEEv12SSMParamsBwd:
	.zero		1024


//--------------------- .nv.constant0._Z25selective_scan_bwd_kernelI32Selective_Scan_bwd_kernel_traitsILi32ELi16ELb0ELb0ELb0ELb0ELb0EN3c104HalfENS1_7complexIfEEEEv12SSMParamsBwd --------------------------
	.section	.nv.constant0._Z25selective_scan_bwd_kernelI32Selective_Scan_bwd_kernel_traitsILi32ELi16ELb0ELb0ELb0ELb0ELb0EN3c104HalfENS1_7complexIfEEEEv12SSMParamsBwd,"a",@progbits
	.sectionflags	@""
	.align	4
.nv.constant0._Z25selective_scan_bwd_kernelI32Selective_Scan_bwd_kernel_traitsILi32ELi16ELb0ELb0ELb0ELb0ELb0EN3c104HalfENS1_7complexIfEEEEv12SSMParamsBwd:
	.zero		1024


//--------------------- .nv.constant0._Z25selective_scan_bwd_kernelI32Selective_Scan_bwd_kernel_traitsILi32ELi16ELb0ELb0ELb0ELb0ELb1EN3c104HalfENS1_7complexIfEEEEv12SSMParamsBwd --------------------------
	.section	.nv.constant0._Z25selective_scan_bwd_kernelI32Selective_Scan_bwd_kernel_traitsILi32ELi16ELb0ELb0ELb0ELb0ELb1EN3c104HalfENS1_7complexIfEEEEv12SSMParamsBwd,"a",@progbits
	.sectionflags	@""
	.align	4
.nv.constant0._Z25selective_scan_bwd_kernelI32Selective_Scan_bwd_kernel_traitsILi32ELi16ELb0ELb0ELb0ELb0ELb1EN3c104HalfENS1_7complexIfEEEEv12SSMParamsBwd:
	.zero		1024


//--------------------- .nv.constant0._Z25selective_scan_bwd_kernelI32Selective_Scan_bwd_kernel_traitsILi32ELi16ELb0ELb0ELb0ELb1ELb0EN3c104HalfENS1_7complexIfEEEEv12SSMParamsBwd --------------------------
	.section	.nv.constant0._Z25selective_scan_bwd_kernelI32Selective_Scan_bwd_kernel_traitsILi32ELi16ELb0ELb0ELb0ELb1ELb0EN3c104HalfENS1_7complexIfEEEEv12SSMParamsBwd,"a",@progbits
	.sectionflags	@""
	.align	4
.nv.constant0._Z25selective_scan_bwd_kernelI32Selective_Scan_bwd_kernel_traitsILi32ELi16ELb0ELb0ELb0ELb1ELb0EN3c104HalfENS1_7complexIfEEEEv12SSMParamsBwd:
	.zero		1024


//--------------------- .nv.constant0._Z25selective_scan_bwd_kernelI32Selective_Scan_bwd_kernel_traitsILi32ELi16ELb0ELb0ELb0ELb1ELb1EN3c104HalfENS1_7complexIfEEEEv12SSMParamsBwd --------------------------
	.section	.nv.constant0._Z25selective_scan_bwd_kernelI32Selective_Scan_bwd_kernel_traitsILi32ELi16ELb0ELb0ELb0ELb1ELb1EN3c104HalfENS1_7complexIfEEEEv12SSMParamsBwd,"a",@progbits
	.sectionflags	@""
	.align	4
.nv.constant0._Z25selective_scan_bwd_kernelI32Selective_Scan_bwd_kernel_traitsILi32ELi16ELb0ELb0ELb0ELb1ELb1EN3c104HalfENS1_7complexIfEEEEv12SSMParamsBwd:
	.zero		1024


//--------------------- .nv.constant0._Z25selective_scan_bwd_kernelI32Selective_Scan_bwd_kernel_traitsILi32ELi16ELb0ELb0ELb1ELb0ELb0EN3c104HalfENS1_7complexIfEEEEv12SSMParamsBwd --------------------------
	.section	.nv.constant0._Z25selective_scan_bwd_kernelI32Selective_Scan_bwd_kernel_traitsILi32ELi16ELb0ELb0ELb1ELb0ELb0EN3c104HalfENS1_7complexIfEEEEv12SSMParamsBwd,"a",@progbits
	.sectionflags	@""
	.align	4
.nv.constant0._Z25selective_scan_bwd_kernelI32Selective_Scan_bwd_kernel_traitsILi32ELi16ELb0ELb0ELb1ELb0ELb0EN3c104HalfENS1_7complexIfEEEEv12SSMParamsBwd:
	.zero		1024


//--------------------- .nv.constant0._Z25selective_scan_bwd_kernelI32Selective_Scan_bwd_kernel_traitsILi32ELi16ELb0ELb0ELb1ELb0ELb1EN3c104HalfENS1_7complexIfEEEEv12SSMParamsBwd --------------------------
	.section	.nv.constant0._Z25selective_scan_bwd_kernelI32Selective_Scan_bwd_kernel_traitsILi32ELi16ELb0ELb0ELb1ELb0ELb1EN3c104HalfENS1_7complexIfEEEEv12SSMParamsBwd,"a",@progbits
	.sectionflags	@""
	.align	4
.nv.constant0._Z25selective_scan_bwd_kernelI32Selective_Scan_bwd_kernel_traitsILi32ELi16ELb0ELb0ELb1ELb0ELb1EN3c104HalfENS1_7complexIfEEEEv12SSMParamsBwd:
	.zero		1024


//--------------------- .nv.constant0._Z25selective_scan_bwd_kernelI32Selective_Scan_bwd_kernel_traitsILi32ELi16ELb0ELb0ELb1ELb1ELb0EN3c104HalfENS1_7complexIfEEEEv12SSMParamsBwd --------------------------
	.section	.nv.constant0._Z25selective_scan_bwd_kernelI32Selective_Scan_bwd_kernel_traitsILi32ELi16ELb0ELb0ELb1ELb1ELb0EN3c104HalfENS1_7complexIfEEEEv12SSMParamsBwd,"a",@progbits
	.sectionflags	@""
	.align	4
.nv.constant0._Z25selective_scan_bwd_kernelI32Selective_Scan_bwd_kernel_traitsILi32ELi16ELb0ELb0ELb1ELb1ELb0EN3c104HalfENS1_7complexIfEEEEv12SSMParamsBwd:
	.zero		1024


//--------------------- .nv.constant0._Z25selective_scan_bwd_kernelI32Selective_Scan_bwd_kernel_traitsILi32ELi16ELb0ELb0ELb1ELb1ELb1EN3c104HalfENS1_7complexIfEEEEv12SSMParamsBwd --------------------------
	.section	.nv.constant0._Z25selective_scan_bwd_kernelI32Selective_Scan_bwd_kernel_traitsILi32ELi16ELb0ELb0ELb1ELb1ELb1EN3c104HalfENS1_7complexIfEEEEv12SSMParamsBwd,"a",@progbits
	.sectionflags	@""
	.align	4
.nv.constant0._Z25selective_scan_bwd_kernelI32Selective_Scan_bwd_kernel_traitsILi32ELi16ELb0ELb0ELb1ELb1ELb1EN3c104HalfENS1_7complexIfEEEEv12SSMParamsBwd:
	.zero		1024


//--------------------- .nv.constant0._Z25selective_scan_bwd_kernelI32Selective_Scan_bwd_kernel_traitsILi32ELi16ELb0ELb1ELb0ELb0ELb0EN3c104HalfENS1_7complexIfEEEEv12SSMParamsBwd --------------------------
	.section	.nv.constant0._Z25selective_scan_bwd_kernelI32Selective_Scan_bwd_kernel_traitsILi32ELi16ELb0ELb1ELb0ELb0ELb0EN3c104HalfENS1_7complexIfEEEEv12SSMParamsBwd,"a",@progbits
	.sectionflags	@""
	.align	4
.nv.constant0._Z25selective_scan_bwd_kernelI32Selective_Scan_bwd_kernel_traitsILi32ELi16ELb0ELb1ELb0ELb0ELb0EN3c104HalfENS1_7complexIfEEEEv12SSMParamsBwd:
	.zero		1024


//--------------------- .nv.constant0._Z25selective_scan_bwd_kernelI32Selective_Scan_bwd_kernel_traitsILi32ELi16ELb0ELb1ELb0ELb0ELb1EN3c104HalfENS1_7complexIfEEEEv12SSMParamsBwd --------------------------
	.section	.nv.constant0._Z25selective_scan_bwd_kernelI32Selective_Scan_bwd_kernel_traitsILi32ELi16ELb0ELb1ELb0ELb0ELb1EN3c104HalfENS1_7complexIfEEEEv12SSMParamsBwd,"a",@progbits
	.sectionflags	@""
	.align	4
.nv.constant0._Z25selective_scan_bwd_kernelI32Selective_Scan_bwd_kernel_traitsILi32ELi16ELb0ELb1ELb0ELb0ELb1EN3c104HalfENS1_7complexIfEEEEv12SSMParamsBwd:
	.zero		1024


//--------------------- .nv.constant0._Z25selective_scan_bwd_kernelI32Selective_Scan_bwd_kernel_traitsILi32ELi16ELb0ELb1ELb0ELb1ELb0EN3c104HalfENS1_7complexIfEEEEv12SSMParamsBwd --------------------------
	.section	.nv.constant0._Z25selective_scan_bwd_kernelI32Selective_Scan_bwd_kernel_traitsILi32ELi16ELb0ELb1ELb0ELb1ELb0EN3c104HalfENS1_7complexIfEEEEv12SSMParamsBwd,"a",@progbits
	.sectionflags	@""
	.align	4
.nv.constant0._Z25selective_scan_bwd_kernelI32Selective_Scan_bwd_kernel_traitsILi32ELi16ELb0ELb1ELb0ELb1ELb0EN3c104HalfENS1_7complexIfEEEEv12SSMParamsBwd:
	.zero		1024


//--------------------- .nv.constant0._Z25selective_scan_bwd_kernelI32Selective_Scan_bwd_kernel_traitsILi32ELi16ELb0ELb1ELb0ELb1ELb1EN3c104HalfENS1_7complexIfEEEEv12SSMParamsBwd --------------------------
	.section	.nv.constant0._Z25selective_scan_bwd_kernelI32Selective_Scan_bwd_kernel_traitsILi32ELi16ELb0ELb1ELb0ELb1ELb1EN3c104HalfENS1_7complexIfEEEEv12SSMParamsBwd,"a",@progbits
	.sectionflags	@""
	.align	4
.nv.constant0._Z25selective_scan_bwd_kernelI32Selective_Scan_bwd_kernel_traitsILi32ELi16ELb0ELb1ELb0ELb1ELb1EN3c104HalfENS1_7complexIfEEEEv12SSMParamsBwd:
	.zero		1024


//--------------------- .nv.constant0._Z25selective_scan_bwd_kernelI32Selective_Scan_bwd_kernel_traitsILi32ELi16ELb0ELb1ELb1ELb0ELb0EN3c104HalfENS1_7complexIfEEEEv12SSMParamsBwd --------------------------
	.section	.nv.constant0._Z25selective_scan_bwd_kernelI32Selective_Scan_bwd_kernel_traitsILi32ELi16ELb0ELb1ELb1ELb0ELb0EN3c104HalfENS1_7complexIfEEEEv12SSMParamsBwd,"a",@progbits
	.sectionflags	@""
	.align	4
.nv.constant0._Z25selective_scan_bwd_kernelI32Selective_Scan_bwd_kernel_traitsILi32ELi16ELb0ELb1ELb1ELb0ELb0EN3c104HalfENS1_7complexIfEEEEv12SSMParamsBwd:
	.zero		1024


//--------------------- .nv.constant0._Z25selective_scan_bwd_kernelI32Selective_Scan_bwd_kernel_traitsILi32ELi16ELb0ELb1ELb1ELb0ELb1EN3c104HalfENS1_7complexIfEEEEv12SSMParamsBwd --------------------------
	.section	.nv.constant0._Z25selective_scan_bwd_kernelI32Selective_Scan_bwd_kernel_traitsILi32ELi16ELb0ELb1ELb1ELb0ELb1EN3c104HalfENS1_7complexIfEEEEv12SSMParamsBwd,"a",@progbits
	.sectionflags	@""
	.align	4
.nv.constant0._Z25selective_scan_bwd_kernelI32Selective_Scan_bwd_kernel_traitsILi32ELi16ELb0ELb1ELb1ELb0ELb1EN3c104HalfENS1_7complexIfEEEEv12SSMParamsBwd:
	.zero		1024


//--------------------- .nv.constant0._Z25selective_scan_bwd_kernelI32Selective_Scan_bwd_kernel_traitsILi32ELi16ELb0ELb1ELb1ELb1ELb0EN3c104HalfENS1_7complexIfEEEEv12SSMParamsBwd --------------------------
	.section	.nv.constant0._Z25selective_scan_bwd_kernelI32Selective_Scan_bwd_kernel_traitsILi32ELi16ELb0ELb1ELb1ELb1ELb0EN3c104HalfENS1_7complexIfEEEEv12SSMParamsBwd,"a",@progbits
	.sectionflags	@""
	.align	4
.nv.constant0._Z25selective_scan_bwd_kernelI32Selective_Scan_bwd_kernel_traitsILi32ELi16ELb0ELb1ELb1ELb1ELb0EN3c104HalfENS1_7complexIfEEEEv12SSMParamsBwd:
	.zero		1024


//--------------------- .nv.constant0._Z25selective_scan_bwd_kernelI32Selective_Scan_bwd_kernel_traitsILi32ELi16ELb0ELb1ELb1ELb1ELb1EN3c104HalfENS1_7complexIfEEEEv12SSMParamsBwd --------------------------
	.section	.nv.constant0._Z25selective_scan_bwd_kernelI32Selective_Scan_bwd_kernel_traitsILi32ELi16ELb0ELb1ELb1ELb1ELb1EN3c104HalfENS1_7complexIfEEEEv12SSMParamsBwd,"a",@progbits
	.sectionflags	@""
	.align	4
.nv.constant0._Z25selective_scan_bwd_kernelI32Selective_Scan_bwd_kernel_traitsILi32ELi16ELb0ELb1ELb1ELb1ELb1EN3c104HalfENS1_7complexIfEEEEv12SSMParamsBwd:
	.zero		1024


//--------------------- .nv.constant0._Z25selective_scan_bwd_kernelI32Selective_Scan_bwd_kernel_traitsILi32ELi16ELb1ELb0ELb0ELb0ELb0EN3c104HalfENS1_7complexIfEEEEv12SSMParamsBwd --------------------------
	.section	.nv.constant0._Z25selective_scan_bwd_kernelI32Selective_Scan_bwd_kernel_traitsILi32ELi16ELb1ELb0ELb0ELb0ELb0EN3c104HalfENS1_7complexIfEEEEv12SSMParamsBwd,"a",@progbits
	.sectionflags	@""
	.align	4
.nv.constant0._Z25selective_scan_bwd_kernelI32Selective_Scan_bwd_kernel_traitsILi32ELi16ELb1ELb0ELb0ELb0ELb0EN3c104HalfENS1_7complexIfEEEEv12SSMParamsBwd:
	.zero		1024


//--------------------- .nv.constant0._Z25selective_scan_bwd_kernelI32Selective_Scan_bwd_kernel_traitsILi32ELi16ELb1ELb0ELb0ELb0ELb1EN3c104HalfENS1_7complexIfEEEEv12SSMParamsBwd --------------------------
	.section	.nv.constant0._Z25selective_scan_bwd_kernelI32Selective_Scan_bwd_kernel_traitsILi32ELi16ELb1ELb0ELb0ELb0ELb1EN3c104HalfENS1_7complexIfEEEEv12SSMParamsBwd,"a",@progbits
	.sectionflags	@""
	.align	4
.nv.constant0._Z25selective_scan_bwd_kernelI32Selective_Scan_bwd_kernel_traitsILi32ELi16ELb1ELb0ELb0ELb0ELb1EN3c104HalfENS1_7complexIfEEEEv12SSMParamsBwd:
	.zero		1024


//--------------------- .nv.constant0._Z25selective_scan_bwd_kernelI32Selective_Scan_bwd_kernel_traitsILi32ELi16ELb1ELb0ELb0ELb1ELb0EN3c104HalfENS1_7complexIfEEEEv12SSMParamsBwd --------------------------
	.section	.nv.constant0._Z25selective_scan_bwd_kernelI32Selective_Scan_bwd_kernel_traitsILi32ELi16ELb1ELb0ELb0ELb1ELb0EN3c104HalfENS1_7complexIfEEEEv12SSMParamsBwd,"a",@progbits
	.sectionflags	@""
	.align	4
.nv.constant0._Z25selective_scan_bwd_kernelI32Selective_Scan_bwd_kernel_traitsILi32ELi16ELb1ELb0ELb0ELb1ELb0EN3c104HalfENS1_7complexIfEEEEv12SSMParamsBwd:
	.zero		1024


//--------------------- .nv.constant0._Z25selective_scan_bwd_kernelI32Selective_Scan_bwd_kernel_traitsILi32ELi16ELb1ELb0ELb0ELb1ELb1EN3c104HalfENS1_7complexIfEEEEv12SSMParamsBwd --------------------------
	.section	.nv.constant0._Z25selective_scan_bwd_kernelI32Selective_Scan_bwd_kernel_traitsILi32ELi16ELb1ELb0ELb0ELb1ELb1EN3c104HalfENS1_7complexIfEEEEv12SSMParamsBwd,"a",@progbits
	.sectionflags	@""
	.align	4
.nv.constant0._Z25selective_scan_bwd_kernelI32Selective_Scan_bwd_kernel_traitsILi32ELi16ELb1ELb0ELb0ELb1ELb1EN3c104HalfENS1_7complexIfEEEEv12SSMParamsBwd:
	.zero		1024


//--------------------- .nv.constant0._Z25selective_scan_bwd_kernelI32Selective_Scan_bwd_kernel_traitsILi32ELi16ELb1ELb0ELb1ELb0ELb0EN3c104HalfENS1_7complexIfEEEEv12SSMParamsBwd --------------------------
	.section	.nv.constant0._Z25selective_scan_bwd_kernelI32Selective_Scan_bwd_kernel_traitsILi32ELi16ELb1ELb0ELb1ELb0ELb0EN3c104HalfENS1_7complexIfEEEEv12SSMParamsBwd,"a",@progbits
	.sectionflags	@""
	.align	4
.nv.constant0._Z25selective_scan_bwd_kernelI32Selective_Scan_bwd_kernel_traitsILi32ELi16ELb1ELb0ELb1ELb0ELb0EN3c104HalfENS1_7complexIfEEEEv12SSMParamsBwd:
	.zero		1024


//--------------------- .nv.constant0._Z25selective_scan_bwd_kernelI32Selective_Scan_bwd_kernel_traitsILi32ELi16ELb1ELb0ELb1ELb0ELb1EN3c104HalfENS1_7complexIfEEEEv12SSMParamsBwd --------------------------
	.section	.nv.constant0._Z25selective_scan_bwd_kernelI32Selective_Scan_bwd_kernel_traitsILi32ELi16ELb1ELb0ELb1ELb0ELb1EN3c104HalfENS1_7complexIfEEEEv12SSMParamsBwd,"a",@progbits
	.sectionflags	@""
	.align	4
.nv.constant0._Z25selective_scan_bwd_kernelI32Selective_Scan_bwd_kernel_traitsILi32ELi16ELb1ELb0ELb1ELb0ELb1EN3c104HalfENS1_7complexIfEEEEv12SSMParamsBwd:
	.zero		1024


//--------------------- .nv.constant0._Z25selective_scan_bwd_kernelI32Selective_Scan_bwd_kernel_traitsILi32ELi16ELb1ELb0ELb1ELb1ELb0EN3c104HalfENS1_7complexIfEEEEv12SSMParamsBwd --------------------------
	.section	.nv.constant0._Z25selective_scan_bwd_kernelI32Selective_Scan_bwd_kernel_traitsILi32ELi16ELb1ELb0ELb1ELb1ELb0EN3c104HalfENS1_7complexIfEEEEv12SSMParamsBwd,"a",@progbits
	.sectionflags	@""
	.align	4
.nv.constant0._Z25selective_scan_bwd_kernelI32Selective_Scan_bwd_kernel_traitsILi32ELi16ELb1ELb0ELb1ELb1ELb0EN3c104HalfENS1_7complexIfEEEEv12SSMParamsBwd:
	.zero		1024


//--------------------- .nv.constant0._Z25selective_scan_bwd_kernelI32Selective_Scan_bwd_kernel_traitsILi32ELi16ELb1ELb0ELb1ELb1ELb1EN3c104HalfENS1_7complexIfEEEEv12SSMParamsBwd --------------------------
	.section	.nv.constant0._Z25selective_scan_bwd_kernelI32Selective_Scan_bwd_kernel_traitsILi32ELi16ELb1ELb0ELb1ELb1ELb1EN3c104HalfENS1_7complexIfEEEEv12SSMParamsBwd,"a",@progbits
	.sectionflags	@""
	.align	4
.nv.constant0._Z25selective_scan_bwd_kernelI32Selective_Scan_bwd_kernel_traitsILi32ELi16ELb1ELb0ELb1ELb1ELb1EN3c104HalfENS1_7complexIfEEEEv12SSMParamsBwd:
	.zero		1024


//--------------------- .nv.constant0._Z25selective_scan_bwd_kernelI32Selective_Scan_bwd_kernel_traitsILi32ELi16ELb1ELb1ELb0ELb0ELb0EN3c104HalfENS1_7complexIfEEEEv12SSMParamsBwd --------------------------
	.section	.nv.constant0._Z25selective_scan_bwd_kernelI32Selective_Scan_bwd_kernel_traitsILi32ELi16ELb1ELb1ELb0ELb0ELb0EN3c104HalfENS1_7complexIfEEEEv12SSMParamsBwd,"a",@progbits
	.sectionflags	@""
	.align	4
.nv.constant0._Z25selective_scan_bwd_kernelI32Selective_Scan_bwd_kernel_traitsILi32ELi16ELb1ELb1ELb0ELb0ELb0EN3c104HalfENS1_7complexIfEEEEv12SSMParamsBwd:
	.zero		1024


//--------------------- .nv.constant0._Z25selective_scan_bwd_kernelI32Selective_Scan_bwd_kernel_traitsILi32ELi16ELb1ELb1ELb0ELb0ELb1EN3c104HalfENS1_7complexIfEEEEv12SSMParamsBwd --------------------------
	.section	.nv.constant0._Z25selective_scan_bwd_kernelI32Selective_Scan_bwd_kernel_traitsILi32ELi16ELb1ELb1ELb0ELb0ELb1EN3c104HalfENS1_7complexIfEEEEv12SSMParamsBwd,"a",@progbits
	.sectionflags	@""
	.align	4
.nv.constant0._Z25selective_scan_bwd_kernelI32Selective_Scan_bwd_kernel_traitsILi32ELi16ELb1ELb1ELb0ELb0ELb1EN3c104HalfENS1_7complexIfEEEEv12SSMParamsBwd:
	.zero		1024


//--------------------- .nv.constant0._Z25selective_scan_bwd_kernelI32Selective_Scan_bwd_kernel_traitsILi32ELi16ELb1ELb1ELb0ELb1ELb0EN3c104HalfENS1_7complexIfEEEEv12SSMParamsBwd --------------------------
	.section	.nv.constant0._Z25selective_scan_bwd_kernelI32Selective_Scan_bwd_kernel_traitsILi32ELi16ELb1ELb1ELb0ELb1ELb0EN3c104HalfENS1_7complexIfEEEEv12SSMParamsBwd,"a",@progbits
	.sectionflags	@""
	.align	4
.nv.constant0._Z25selective_scan_bwd_kernelI32Selective_Scan_bwd_kernel_traitsILi32ELi16ELb1ELb1ELb0ELb1ELb0EN3c104HalfENS1_7complexIfEEEEv12SSMParamsBwd:
	.zero		1024


//--------------------- .nv.constant0._Z25selective_scan_bwd_kernelI32Selective_Scan_bwd_kernel_traitsILi32ELi16ELb1ELb1ELb0ELb1ELb1EN3c104HalfENS1_7complexIfEEEEv12SSMParamsBwd --------------------------
	.section	.nv.constant0._Z25selective_scan_bwd_kernelI32Selective_Scan_bwd_kernel_traitsILi32ELi16ELb1ELb1ELb0ELb1ELb1EN3c104HalfENS1_7complexIfEEEEv12SSMParamsBwd,"a",@progbits
	.sectionflags	@""
	.align	4
.nv.constant0._Z25selective_scan_bwd_kernelI32Selective_Scan_bwd_kernel_traitsILi32ELi16ELb1ELb1ELb0ELb1ELb1EN3c104HalfENS1_7complexIfEEEEv12SSMParamsBwd:
	.zero		1024


//--------------------- .nv.constant0._Z25selective_scan_bwd_kernelI32Selective_Scan_bwd_kernel_traitsILi32ELi16ELb1ELb1ELb1ELb0ELb0EN3c104HalfENS1_7complexIfEEEEv12SSMParamsBwd --------------------------
	.section	.nv.constant0._Z25selective_scan_bwd_kernelI32Selective_Scan_bwd_kernel_traitsILi32ELi16ELb1ELb1ELb1ELb0ELb0EN3c104HalfENS1_7complexIfEEEEv12SSMParamsBwd,"a",@progbits
	.sectionflags	@""
	.align	4
.nv.constant0._Z25selective_scan_bwd_kernelI32Selective_Scan_bwd_kernel_traitsILi32ELi16ELb1ELb1ELb1ELb0ELb0EN3c104HalfENS1_7complexIfEEEEv12SSMParamsBwd:
	.zero		1024


//--------------------- .nv.constant0._Z25selective_scan_bwd_kernelI32Selective_Scan_bwd_kernel_traitsILi32ELi16ELb1ELb1ELb1ELb0ELb1EN3c104HalfENS1_7complexIfEEEEv12SSMParamsBwd --------------------------
	.section	.nv.constant0._Z25selective_scan_bwd_kernelI32Selective_Scan_bwd_kernel_traitsILi32ELi16ELb1ELb1ELb1ELb0ELb1EN3c104HalfENS1_7complexIfEEEEv12SSMParamsBwd,"a",@progbits
	.sectionflags	@""
	.align	4
.nv.constant0._Z25selective_scan_bwd_kernelI32Selective_Scan_bwd_kernel_traitsILi32ELi16ELb1ELb1ELb1ELb0ELb1EN3c104HalfENS1_7complexIfEEEEv12SSMParamsBwd:
	.zero		1024


//--------------------- .nv.constant0._Z25selective_scan_bwd_kernelI32Selective_Scan_bwd_kernel_traitsILi32ELi16ELb1ELb1ELb1ELb1ELb0EN3c104HalfENS1_7complexIfEEEEv12SSMParamsBwd --------------------------
	.section	.nv.constant0._Z25selective_scan_bwd_kernelI32Selective_Scan_bwd_kernel_traitsILi32ELi16ELb1ELb1ELb1ELb1ELb0EN3c104HalfENS1_7complexIfEEEEv12SSMParamsBwd,"a",@progbits
	.sectionflags	@""
	.align	4
.nv.constant0._Z25selective_scan_bwd_kernelI32Selective_Scan_bwd_kernel_traitsILi32ELi16ELb1ELb1ELb1ELb1ELb0EN3c104HalfENS1_7complexIfEEEEv12SSMParamsBwd:
	.zero		1024


//--------------------- .nv.constant0._Z25selective_scan_bwd_kernelI32Selective_Scan_bwd_kernel_traitsILi32ELi16ELb1ELb1ELb1ELb1ELb1EN3c104HalfENS1_7complexIfEEEEv12SSMParamsBwd --------------------------
	.section	.nv.constant0._Z25selective_scan_bwd_kernelI32Selective_Scan_bwd_kernel_traitsILi32ELi16ELb1ELb1ELb1ELb1ELb1EN3c104HalfENS1_7complexIfEEEEv12SSMParamsBwd,"a",@progbits
	.sectionflags	@""
	.align	4
.nv.constant0._Z25selective_scan_bwd_kernelI32Selective_Scan_bwd_kernel_traitsILi32ELi16ELb1ELb1ELb1ELb1ELb1EN3c104HalfENS1_7complexIfEEEEv12SSMParamsBwd:
	.zero		1024


//--------------------- .nv.constant0._Z25selective_scan_bwd_kernelI32Selective_Scan_bwd_kernel_traitsILi32ELi8ELb0ELb0ELb0ELb0ELb0EN3c104HalfENS1_7complexIfEEEEv12SSMParamsBwd --------------------------
	.section	.nv.constant0._Z25selective_scan_bwd_kernelI32Selective_Scan_bwd_kernel_traitsILi32ELi8ELb0ELb0ELb0ELb0ELb0EN3c104HalfENS1_7complexIfEEEEv12SSMParamsBwd,"a",@progbits
	.sectionflags	@""
	.align	4
.nv.constant0._Z25selective_scan_bwd_kernelI32Selective_Scan_bwd_kernel_traitsILi32ELi8ELb0ELb0ELb0ELb0ELb0EN3c104HalfENS1_7complexIfEEEEv12SSMParamsBwd:
	.zero		1024


//--------------------- .nv.constant0._Z25selective_scan_bwd_kernelI32Selective_Scan_bwd_kernel_traitsILi32ELi8ELb0ELb0ELb0ELb0ELb1EN3c104HalfENS1_7complexIfEEEEv12SSMParamsBwd --------------------------
	.section	.nv.constant0._Z25selective_scan_bwd_kernelI32Selective_Scan_bwd_kernel_traitsILi32ELi8ELb0ELb0ELb0ELb0ELb1EN3c104HalfENS1_7complexIfEEEEv12SSMParamsBwd,"a",@progbits
	.sectionflags	@""
	.align	4
.nv.constant0._Z25selective_scan_bwd_kernelI32Selective_Scan_bwd_kernel_traitsILi32ELi8ELb0ELb0ELb0ELb0ELb1EN3c104HalfENS1_7complexIfEEEEv12SSMParamsBwd:
	.zero		1024


//--------------------- .nv.constant0._Z25selective_scan_bwd_kernelI32Selective_Scan_bwd_kernel_traitsILi32ELi8ELb0ELb0ELb0ELb1ELb0EN3c104HalfENS1_7complexIfEEEEv12SSMParamsBwd --------------------------
	.section	.nv.constant0._Z25selective_scan_bwd_kernelI32Selective_Scan_bwd_kernel_traitsILi32ELi8ELb0ELb0ELb0ELb1ELb0EN3c104HalfENS1_7complexIfEEEEv12SSMParamsBwd,"a",@progbits
	.sectionflags	@""
	.align	4
.nv.constant0._Z25selective_scan_bwd_kernelI32Selective_Scan_bwd_kernel_traitsILi32ELi8ELb0ELb0ELb0ELb1ELb0EN3c104HalfENS1_7complexIfEEEEv12SSMParamsBwd:
	.zero		1024


//--------------------- .nv.constant0._Z25selective_scan_bwd_kernelI32Selective_Scan_bwd_kernel_traitsILi32ELi8ELb0ELb0ELb0ELb1ELb1EN3c104HalfENS1_7complexIfEEEEv12SSMParamsBwd --------------------------
	.section	.nv.constant0._Z25selective_scan_bwd_kernelI32Selective_Scan_bwd_kernel_traitsILi32ELi8ELb0ELb0ELb0ELb1ELb1EN3c104HalfENS1_7complexIfEEEEv12SSMParamsBwd,"a",@progbits
	.sectionflags	@""
	.align	4
.nv.constant0._Z25selective_scan_bwd_kernelI32Selective_Scan_bwd_kernel_traitsILi32ELi8ELb0ELb0ELb0ELb1ELb1EN3c104HalfENS1_7complexIfEEEEv12SSMParamsBwd:
	.zero		1024


//--------------------- .nv.constant0._Z25selective_scan_bwd_kernelI32Selective_Scan_bwd_kernel_traitsILi32ELi8ELb0ELb0ELb1ELb0ELb0EN3c104HalfENS1_7complexIfEEEEv12SSMParamsBwd --------------------------
	.section	.nv.constant0._Z25selective_scan_bwd_kernelI32Selective_Scan_bwd_kernel_traitsILi32ELi8ELb0ELb0ELb1ELb0ELb0EN3c104HalfENS1_7complexIfEEEEv12SSMParamsBwd,"a",@progbits
	.sectionflags	@""
	.align	4
.nv.constant0._Z25selective_scan_bwd_kernelI32Selective_Scan_bwd_kernel_traitsILi32ELi8ELb0ELb0ELb1ELb0ELb0EN3c104HalfENS1_7complexIfEEEEv12SSMParamsBwd:
	.zero		1024


//--------------------- .nv.constant0._Z25selective_scan_bwd_kernelI32Selective_Scan_bwd_kernel_traitsILi32ELi8ELb0ELb0ELb1ELb0ELb1EN3c104HalfENS1_7complexIfEEEEv12SSMParamsBwd --------------------------
	.section	.nv.constant0._Z25selective_scan_bwd_kernelI32Selective_Scan_bwd_kernel_traitsILi32ELi8ELb0ELb0ELb1ELb0ELb1EN3c104HalfENS1_7complexIfEEEEv12SSMParamsBwd,"a",@progbits
	.sectionflags	@""
	.align	4
.nv.constant0._Z25selective_scan_bwd_kernelI32Selective_Scan_bwd_kernel_traitsILi32ELi8ELb0ELb0ELb1ELb0ELb1EN3c104HalfENS1_7complexIfEEEEv12SSMParamsBwd:
	.zero		1024


//--------------------- .nv.constant0._Z25selective_scan_bwd_kernelI32Selective_Scan_bwd_kernel_traitsILi32ELi8ELb0ELb0ELb1ELb1ELb0EN3c104HalfENS1_7complexIfEEEEv12SSMParamsBwd --------------------------
	.section	.nv.constant0._Z25selective_scan_bwd_kernelI32Selective_Scan_bwd_kernel_traitsILi32ELi8ELb0ELb0ELb1ELb1ELb0EN3c104HalfENS1_7complexIfEEEEv12SSMParamsBwd,"a",@progbits
	.sectionflags	@""
	.align	4
.nv.constant0._Z25selective_scan_bwd_kernelI32Selective_Scan_bwd_kernel_traitsILi32ELi8ELb0ELb0ELb1ELb1ELb0EN3c104HalfENS1_7complexIfEEEEv12SSMParamsBwd:
	.zero		1024


//--------------------- .nv.constant0._Z25selective_scan_bwd_kernelI32Selective_Scan_bwd_kernel_traitsILi32ELi8ELb0ELb0ELb1ELb1ELb1EN3c104HalfENS1_7complexIfEEEEv12SSMParamsBwd --------------------------
	.section	.nv.constant0._Z25selective_scan_bwd_kernelI32Selective_Scan_bwd_kernel_traitsILi32ELi8ELb0ELb0ELb1ELb1ELb1EN3c104HalfENS1_7complexIfEEEEv12SSMParamsBwd,"a",@progbits
	.sectionflags	@""
	.align	4
.nv.constant0._Z25selective_scan_bwd_kernelI32Selective_Scan_bwd_kernel_traitsILi32ELi8ELb0ELb0ELb1ELb1ELb1EN3c104HalfENS1_7complexIfEEEEv12SSMParamsBwd:
	.zero		1024


//--------------------- .nv.constant0._Z25selective_scan_bwd_kernelI32Selective_Scan_bwd_kernel_traitsILi32ELi8ELb0ELb1ELb0ELb0ELb0EN3c104HalfENS1_7complexIfEEEEv12SSMParamsBwd --------------------------
	.section	.nv.constant0._Z25selective_scan_bwd_kernelI32Selective_Scan_bwd_kernel_traitsILi32ELi8ELb0ELb1ELb0ELb0ELb0EN3c104HalfENS1_7complexIfEEEEv12SSMParamsBwd,"a",@progbits
	.sectionflags	@""
	.align	4
.nv.constant0._Z25selective_scan_bwd_kernelI32Selective_Scan_bwd_kernel_traitsILi32ELi8ELb0ELb1ELb0ELb0ELb0EN3c104HalfENS1_7complexIfEEEEv12SSMParamsBwd:
	.zero		1024


//--------------------- .nv.constant0._Z25selective_scan_bwd_kernelI32Selective_Scan_bwd_kernel_traitsILi32ELi8ELb0ELb1ELb0ELb0ELb1EN3c104HalfENS1_7complexIfEEEEv12SSMParamsBwd --------------------------
	.section	.nv.constant0._Z25selective_scan_bwd_kernelI32Selective_Scan_bwd_kernel_traitsILi32ELi8ELb0ELb1ELb0ELb0ELb1EN3c104HalfENS1_7complexIfEEEEv12SSMParamsBwd,"a",@progbits
	.sectionflags	@""
	.align	4
.nv.constant0._Z25selective_scan_bwd_kernelI32Selective_Scan_bwd_kernel_traitsILi32ELi8ELb0ELb1ELb0ELb0ELb1EN3c104HalfENS1_7complexIfEEEEv12SSMParamsBwd:
	.zero		1024


//--------------------- .nv.constant0._Z25selective_scan_bwd_kernelI32Selective_Scan_bwd_kernel_traitsILi32ELi8ELb0ELb1ELb0ELb1ELb0EN3c104HalfENS1_7complexIfEEEEv12SSMParamsBwd --------------------------
	.section	.nv.constant0._Z25selective_scan_bwd_kernelI32Selective_Scan_bwd_kernel_traitsILi32ELi8ELb0ELb1ELb0ELb1ELb0EN3c104HalfENS1_7complexIfEEEEv12SSMParamsBwd,"a",@progbits
	.sectionflags	@""
	.align	4
.nv.constant0._Z25selective_scan_bwd_kernelI32Selective_Scan_bwd_kernel_traitsILi32ELi8ELb0ELb1ELb0ELb1ELb0EN3c104HalfENS1_7complexIfEEEEv12SSMParamsBwd:
	.zero		1024


//--------------------- .nv.constant0._Z25selective_scan_bwd_kernelI32Selective_Scan_bwd_kernel_traitsILi32ELi8ELb0ELb1ELb0ELb1ELb1EN3c104HalfENS1_7complexIfEEEEv12SSMParamsBwd --------------------------
	.section	.nv.constant0._Z25selective_scan_bwd_kernelI32Selective_Scan_bwd_kernel_traitsILi32ELi8ELb0ELb1ELb0ELb1ELb1EN3c104HalfENS1_7complexIfEEEEv12SSMParamsBwd,"a",@progbits
	.sectionflags	@""
	.align	4
.nv.constant0._Z25selective_scan_bwd_kernelI32Selective_Scan_bwd_kernel_traitsILi32ELi8ELb0ELb1ELb0ELb1ELb1EN3c104HalfENS1_7complexIfEEEEv12SSMParamsBwd:
	.zero		1024


//--------------------- .nv.constant0._Z25selective_scan_bwd_kernelI32Selective_Scan_bwd_kernel_traitsILi32ELi8ELb0ELb1ELb1ELb0ELb0EN3c104HalfENS1_7complexIfEEEEv12SSMParamsBwd --------------------------
	.section	.nv.constant0._Z25selective_scan_bwd_kernelI32Selective_Scan_bwd_kernel_traitsILi32ELi8ELb0ELb1ELb1ELb0ELb0EN3c104HalfENS1_7complexIfEEEEv12SSMParamsBwd,"a",@progbits
	.sectionflags	@""
	.align	4
.nv.constant0._Z25selective_scan_bwd_kernelI32Selective_Scan_bwd_kernel_traitsILi32ELi8ELb0ELb1ELb1ELb0ELb0EN3c104HalfENS1_7complexIfEEEEv12SSMParamsBwd:
	.zero		1024


//--------------------- .nv.constant0._Z25selective_scan_bwd_kernelI32Selective_Scan_bwd_kernel_traitsILi32ELi8ELb0ELb1ELb1ELb0ELb1EN3c104HalfENS1_7complexIfEEEEv12SSMParamsBwd --------------------------
	.section	.nv.constant0._Z25selective_scan_bwd_kernelI32Selective_Scan_bwd_kernel_traitsILi32ELi8ELb0ELb1ELb1ELb0ELb1EN3c104HalfENS1_7complexIfEEEEv12SSMParamsBwd,"a",@progbits
	.sectionflags	@""
	.align	4
.nv.constant0._Z25selective_scan_bwd_kernelI32Selective_Scan_bwd_kernel_traitsILi32ELi8ELb0ELb1ELb1ELb0ELb1EN3c104HalfENS1_7complexIfEEEEv12SSMParamsBwd:
	.zero		1024


//--------------------- .nv.constant0._Z25selective_scan_bwd_kernelI32Selective_Scan_bwd_kernel_traitsILi32ELi8ELb0ELb1ELb1ELb1ELb0EN3c104HalfENS1_7complexIfEEEEv12SSMParamsBwd --------------------------
	.section	.nv.constant0._Z25selective_scan_bwd_kernelI32Selective_Scan_bwd_kernel_traitsILi32ELi8ELb0ELb1ELb1ELb1ELb0EN3c104HalfENS1_7complexIfEEEEv12SSMParamsBwd,"a",@progbits
	.sectionflags	@""
	.align	4
.nv.constant0._Z25selective_scan_bwd_kernelI32Selective_Scan_bwd_kernel_traitsILi32ELi8ELb0ELb1ELb1ELb1ELb0EN3c104HalfENS1_7complexIfEEEEv12SSMParamsBwd:
	.zero		1024


//--------------------- .nv.constant0._Z25selective_scan_bwd_kernelI32Selective_Scan_bwd_kernel_traitsILi32ELi8ELb0ELb1ELb1ELb1ELb1EN3c104HalfENS1_7complexIfEEEEv12SSMParamsBwd --------------------------
	.section	.nv.constant0._Z25selective_scan_bwd_kernelI32Selective_Scan_bwd_kernel_traitsILi32ELi8ELb0ELb1ELb1ELb1ELb1EN3c104HalfENS1_7complexIfEEEEv12SSMParamsBwd,"a",@progbits
	.sectionflags	@""
	.align	4
.nv.constant0._Z25selective_scan_bwd_kernelI32Selective_Scan_bwd_kernel_traitsILi32ELi8ELb0ELb1ELb1ELb1ELb1EN3c104HalfENS1_7complexIfEEEEv12SSMParamsBwd:
	.zero		1024


//--------------------- .nv.constant0._Z25selective_scan_bwd_kernelI32Selective_Scan_bwd_kernel_traitsILi32ELi8ELb1ELb0ELb0ELb0ELb0EN3c104HalfENS1_7complexIfEEEEv12SSMParamsBwd --------------------------
	.section	.nv.constant0._Z25selective_scan_bwd_kernelI32Selective_Scan_bwd_kernel_traitsILi32ELi8ELb1ELb0ELb0ELb0ELb0EN3c104HalfENS1_7complexIfEEEEv12SSMParamsBwd,"a",@progbits
	.sectionflags	@""
	.align	4
.nv.constant0._Z25selective_scan_bwd_kernelI32Selective_Scan_bwd_kernel_traitsILi32ELi8ELb1ELb0ELb0ELb0ELb0EN3c104HalfENS1_7complexIfEEEEv12SSMParamsBwd:
	.zero		1024


//--------------------- .nv.constant0._Z25selective_scan_bwd_kernelI32Selective_Scan_bwd_kernel_traitsILi32ELi8ELb1ELb0ELb0ELb0ELb1EN3c104HalfENS1_7complexIfEEEEv12SSMParamsBwd --------------------------
	.section	.nv.constant0._Z25selective_scan_bwd_kernelI32Selective_Scan_bwd_kernel_traitsILi32ELi8ELb1ELb0ELb0ELb0ELb1EN3c104HalfENS1_7complexIfEEEEv12SSMParamsBwd,"a",@progbits
	.sectionflags	@""
	.align	4
.nv.constant0._Z25selective_scan_bwd_kernelI32Selective_Scan_bwd_kernel_traitsILi32ELi8ELb1ELb0ELb0ELb0ELb1EN3c104HalfENS1_7complexIfEEEEv12SSMParamsBwd:
	.zero		1024


//--------------------- .nv.constant0._Z25selective_scan_bwd_kernelI32Selective_Scan_bwd_kernel_traitsILi32ELi8ELb1ELb0ELb0ELb1ELb0EN3c104HalfENS1_7complexIfEEEEv12SSMParamsBwd --------------------------
	.section	.nv.constant0._Z25selective_scan_bwd_kernelI32Selective_Scan_bwd_kernel_traitsILi32ELi8ELb1ELb0ELb0ELb1ELb0EN3c104HalfENS1_7complexIfEEEEv12SSMParamsBwd,"a",@progbits
	.sectionflags	@""
	.align	4
.nv.constant0._Z25selective_scan_bwd_kernelI32Selective_Scan_bwd_kernel_traitsILi32ELi8ELb1ELb0ELb0ELb1ELb0EN3c104HalfENS1_7complexIfEEEEv12SSMParamsBwd:
	.zero		1024


//--------------------- .nv.constant0._Z25selective_scan_bwd_kernelI32Selective_Scan_bwd_kernel_traitsILi32ELi8ELb1ELb0ELb0ELb1ELb1EN3c104HalfENS1_7complexIfEEEEv12SSMParamsBwd --------------------------
	.section	.nv.constant0._Z25selective_scan_bwd_kernelI32Selective_Scan_bwd_kernel_traitsILi32ELi8ELb1ELb0ELb0ELb1ELb1EN3c104HalfENS1_7complexIfEEEEv12SSMParamsBwd,"a",@progbits
	.sectionflags	@""
	.align	4
.nv.constant0._Z25selective_scan_bwd_kernelI32Selective_Scan_bwd_kernel_traitsILi32ELi8ELb1ELb0ELb0ELb1ELb1EN3c104HalfENS1_7complexIfEEEEv12SSMParamsBwd:
	.zero		1024


//--------------------- .nv.constant0._Z25selective_scan_bwd_kernelI32Selective_Scan_bwd_kernel_traitsILi32ELi8ELb1ELb0ELb1ELb0ELb0EN3c104HalfENS1_7complexIfEEEEv12SSMParamsBwd --------------------------
	.section	.nv.constant0._Z25selective_scan_bwd_kernelI32Selective_Scan_bwd_kernel_traitsILi32ELi8ELb1ELb0ELb1ELb0ELb0EN3c104HalfENS1_7complexIfEEEEv12SSMParamsBwd,"a",@progbits
	.sectionflags	@""
	.align	4
.nv.constant0._Z25selective_scan_bwd_kernelI32Selective_Scan_bwd_kernel_traitsILi32ELi8ELb1ELb0ELb1ELb0ELb0EN3c104HalfENS1_7complexIfEEEEv12SSMParamsBwd:
	.zero		1024


//--------------------- .nv.constant0._Z25selective_scan_bwd_kernelI32Selective_Scan_bwd_kernel_traitsILi32ELi8ELb1ELb0ELb1ELb0ELb1EN3c104HalfENS1_7complexIfEEEEv12SSMParamsBwd --------------------------
	.section	.nv.constant0._Z25selective_scan_bwd_kernelI32Selective_Scan_bwd_kernel_traitsILi32ELi8ELb1ELb0ELb1ELb0ELb1EN3c104HalfENS1_7complexIfEEEEv12SSMParamsBwd,"a",@progbits
	.sectionflags	@""
	.align	4
.nv.constant0._Z25selective_scan_bwd_kernelI32Selective_Scan_bwd_kernel_traitsILi32ELi8ELb1ELb0ELb1ELb0ELb1EN3c104HalfENS1_7complexIfEEEEv12SSMParamsBwd:
	.zero		1024


//--------------------- .nv.constant0._Z25selective_scan_bwd_kernelI32Selective_Scan_bwd_kernel_traitsILi32ELi8ELb1ELb0ELb1ELb1ELb0EN3c104HalfENS1_7complexIfEEEEv12SSMParamsBwd --------------------------
	.section	.nv.constant0._Z25selective_scan_bwd_kernelI32Selective_Scan_bwd_kernel_traitsILi32ELi8ELb1ELb0ELb1ELb1ELb0EN3c104HalfENS1_7complexIfEEEEv12SSMParamsBwd,"a",@progbits
	.sectionflags	@""
	.align	4
.nv.constant0._Z25selective_scan_bwd_kernelI32Selective_Scan_bwd_kernel_traitsILi32ELi8ELb1ELb0ELb1ELb1ELb0EN3c104HalfENS1_7complexIfEEEEv12SSMParamsBwd:
	.zero		1024


//--------------------- .nv.constant0._Z25selective_scan_bwd_kernelI32Selective_Scan_bwd_kernel_traitsILi32ELi8ELb1ELb0ELb1ELb1ELb1EN3c104HalfENS1_7complexIfEEEEv12SSMParamsBwd --------------------------
	.section	.nv.constant0._Z25selective_scan_bwd_kernelI32Selective_Scan_bwd_kernel_traitsILi32ELi8ELb1ELb0ELb1ELb1ELb1EN3c104HalfENS1_7complexIfEEEEv12SSMParamsBwd,"a",@progbits
	.sectionflags	@""
	.align	4
.nv.constant0._Z25selective_scan_bwd_kernelI32Selective_Scan_bwd_kernel_traitsILi32ELi8ELb1ELb0ELb1ELb1ELb1EN3c104HalfENS1_7complexIfEEEEv12SSMParamsBwd:
	.zero		1024


//--------------------- .nv.constant0._Z25selective_scan_bwd_kernelI32Selective_Scan_bwd_kernel_traitsILi32ELi8ELb1ELb1ELb0ELb0ELb0EN3c104HalfENS1_7complexIfEEEEv12SSMParamsBwd --------------------------
	.section	.nv.constant0._Z25selective_scan_bwd_kernelI32Selective_Scan_bwd_kernel_traitsILi32ELi8ELb1ELb1ELb0ELb0ELb0EN3c104HalfENS1_7complexIfEEEEv12SSMParamsBwd,"a",@progbits
	.sectionflags	@""
	.align	4
.nv.constant0._Z25selective_scan_bwd_kernelI32Selective_Scan_bwd_kernel_traitsILi32ELi8ELb1ELb1ELb0ELb0ELb0EN3c104HalfENS1_7complexIfEEEEv12SSMParamsBwd:
	.zero		1024


//--------------------- .nv.constant0._Z25selective_scan_bwd_kernelI32Selective_Scan_bwd_kernel_traitsILi32ELi8ELb1ELb1ELb0ELb0ELb1EN3c104HalfENS1_7complexIfEEEEv12SSMParamsBwd --------------------------
	.section	.nv.constant0._Z25selective_scan_bwd_kernelI32Selective_Scan_bwd_kernel_traitsILi32ELi8ELb1ELb1ELb0ELb0ELb1EN3c104HalfENS1_7complexIfEEEEv12SSMParamsBwd,"a",@progbits
	.sectionflags	@""
	.align	4
.nv.constant0._Z25selective_scan_bwd_kernelI32Selective_Scan_bwd_kernel_traitsILi32ELi8ELb1ELb1ELb0ELb0ELb1EN3c104HalfENS1_7complexIfEEEEv12SSMParamsBwd:
	.zero		1024


//--------------------- .nv.constant0._Z25selective_scan_bwd_kernelI32Selective_Scan_bwd_kernel_traitsILi32ELi8ELb1ELb1ELb0ELb1ELb0EN3c104HalfENS1_7complexIfEEEEv12SSMParamsBwd --------------------------
	.section	.nv.constant0._Z25selective_scan_bwd_kernelI32Selective_Scan_bwd_kernel_traitsILi32ELi8ELb1ELb1ELb0ELb1ELb0EN3c104HalfENS1_7complexIfEEEEv12SSMParamsBwd,"a",@progbits
	.sectionflags	@""
	.align	4
.nv.constant0._Z25selective_scan_bwd_kernelI32Selective_Scan_bwd_kernel_traitsILi32ELi8ELb1ELb1ELb0ELb1ELb0EN3c104HalfENS1_7complexIfEEEEv12SSMParamsBwd:
	.zero		1024


//--------------------- .nv.constant0._Z25selective_scan_bwd_kernelI32Selective_Scan_bwd_kernel_traitsILi32ELi8ELb1ELb1ELb0ELb1ELb1EN3c104HalfENS1_7complexIfEEEEv12SSMParamsBwd --------------------------
	.section	.nv.constant0._Z25selective_scan_bwd_kernelI32Selective_Scan_bwd_kernel_traitsILi32ELi8ELb1ELb1ELb0ELb1ELb1EN3c104HalfENS1_7complexIfEEEEv12SSMParamsBwd,"a",@progbits
	.sectionflags	@""
	.align	4
.nv.constant0._Z25selective_scan_bwd_kernelI32Selective_Scan_bwd_kernel_traitsILi32ELi8ELb1ELb1ELb0ELb1ELb1EN3c104HalfENS1_7complexIfEEEEv12SSMParamsBwd:
	.zero		1024


//--------------------- .nv.constant0._Z25selective_scan_bwd_kernelI32Selective_Scan_bwd_kernel_traitsILi32ELi8ELb1ELb1ELb1ELb0ELb0EN3c104HalfENS1_7complexIfEEEEv12SSMParamsBwd --------------------------
	.section	.nv.constant0._Z25selective_scan_bwd_kernelI32Selective_Scan_bwd_kernel_traitsILi32ELi8ELb1ELb1ELb1ELb0ELb0EN3c104HalfENS1_7complexIfEEEEv12SSMParamsBwd,"a",@progbits
	.sectionflags	@""
	.align	4
.nv.constant0._Z25selective_scan_bwd_kernelI32Selective_Scan_bwd_kernel_traitsILi32ELi8ELb1ELb1ELb1ELb0ELb0EN3c104HalfENS1_7complexIfEEEEv12SSMParamsBwd:
	.zero		1024


//--------------------- .nv.constant0._Z25selective_scan_bwd_kernelI32Selective_Scan_bwd_kernel_traitsILi32ELi8ELb1ELb1ELb1ELb0ELb1EN3c104HalfENS1_7complexIfEEEEv12SSMParamsBwd --------------------------
	.section	.nv.constant0._Z25selective_scan_bwd_kernelI32Selective_Scan_bwd_kernel_traitsILi32ELi8ELb1ELb1ELb1ELb0ELb1EN3c104HalfENS1_7complexIfEEEEv12SSMParamsBwd,"a",@progbits
	.sectionflags	@""
	.align	4
.nv.constant0._Z25selective_scan_bwd_kernelI32Selective_Scan_bwd_kernel_traitsILi32ELi8ELb1ELb1ELb1ELb0ELb1EN3c104HalfENS1_7complexIfEEEEv12SSMParamsBwd:
	.zero		1024


//--------------------- .nv.constant0._Z25selective_scan_bwd_kernelI32Selective_Scan_bwd_kernel_traitsILi32ELi8ELb1ELb1ELb1ELb1ELb0EN3c104HalfENS1_7complexIfEEEEv12SSMParamsBwd --------------------------
	.section	.nv.constant0._Z25selective_scan_bwd_kernelI32Selective_Scan_bwd_kernel_traitsILi32ELi8ELb1ELb1ELb1ELb1ELb0EN3c104HalfENS1_7complexIfEEEEv12SSMParamsBwd,"a",@progbits
	.sectionflags	@""
	.align	4
.nv.constant0._Z25selective_scan_bwd_kernelI32Selective_Scan_bwd_kernel_traitsILi32ELi8ELb1ELb1ELb1ELb1ELb0EN3c104HalfENS1_7complexIfEEEEv12SSMParamsBwd:
	.zero		1024


//--------------------- .nv.constant0._Z25selective_scan_bwd_kernelI32Selective_Scan_bwd_kernel_traitsILi32ELi8ELb1ELb1ELb1ELb1ELb1EN3c104HalfENS1_7complexIfEEEEv12SSMParamsBwd --------------------------
	.section	.nv.constant0._Z25selective_scan_bwd_kernelI32Selective_Scan_bwd_kernel_traitsILi32ELi8ELb1ELb1ELb1ELb1ELb1EN3c104HalfENS1_7complexIfEEEEv12SSMParamsBwd,"a",@progbits
	.sectionflags	@""
	.align	4
.nv.constant0._Z25selective_scan_bwd_kernelI32Selective_Scan_bwd_kernel_traitsILi32ELi8ELb1ELb1ELb1ELb1ELb1EN3c104HalfENS1_7complexIfEEEEv12SSMParamsBwd:
	.zero		1024


//--------------------- .nv.constant0._Z25selective_scan_bwd_kernelI32Selective_Scan_bwd_kernel_traitsILi32ELi4ELb0ELb0ELb0ELb0ELb0EN3c104HalfENS1_7complexIfEEEEv12SSMParamsBwd --------------------------
	.section	.nv.constant0._Z25selective_scan_bwd_kernelI32Selective_Scan_bwd_kernel_traitsILi32ELi4ELb0ELb0ELb0ELb0ELb0EN3c104HalfENS1_7complexIfEEEEv12SSMParamsBwd,"a",@progbits
	.sectionflags	@""
	.align	4
.nv.constant0._Z25selective_scan_bwd_kernelI32Selective_Scan_bwd_kernel_traitsILi32ELi4ELb0ELb0ELb0ELb0ELb0EN3c104HalfENS1_7complexIfEEEEv12SSMParamsBwd:
	.zero		1024


//--------------------- .nv.constant0._Z25selective_scan_bwd_kernelI32Selective_Scan_bwd_kernel_traitsILi32ELi4ELb0ELb0ELb0ELb0ELb1EN3c104HalfENS1_7complexIfEEEEv12SSMParamsBwd --------------------------
	.section	.nv.constant0._Z25selective_scan_bwd_kernelI32Selective_Scan_bwd_kernel_traitsILi32ELi4ELb0ELb0ELb0ELb0ELb1EN3c104HalfENS1_7complexIfEEEEv12SSMParamsBwd,"a",@progbits
	.sectionflags	@""
	.align	4
.nv.constant0._Z25selective_scan_bwd_kernelI32Selective_Scan_bwd_kernel_traitsILi32ELi4ELb0ELb0ELb0ELb0ELb1EN3c104HalfENS1_7complexIfEEEEv12SSMParamsBwd:
	.zero		1024


//--------------------- .nv.constant0._Z25selective_scan_bwd_kernelI32Selective_Scan_bwd_kernel_traitsILi32ELi4ELb0ELb0ELb0ELb1ELb0EN3c104HalfENS1_7complexIfEEEEv12SSMParamsBwd --------------------------
	.section	.nv.constant0._Z25selective_scan_bwd_kernelI32Selective_Scan_bwd_kernel_traitsILi32ELi4ELb0ELb0ELb0ELb1ELb0EN3c104HalfENS1_7complexIfEEEEv12SSMParamsBwd,"a",@progbits
	.sectionflags	@""
	.align	4
.nv.constant0._Z25selective_scan_bwd_kernelI32Selective_Scan_bwd_kernel_traitsILi32ELi4ELb0ELb0ELb0ELb1ELb0EN3c104HalfENS1_7complexIfEEEEv12SSMParamsBwd:
	.zero		1024


//--------------------- .nv.constant0._Z25selective_scan_bwd_kernelI32Selective_Scan_bwd_kernel_traitsILi32ELi4ELb0ELb0ELb0ELb1ELb1EN3c104HalfENS1_7complexIfEEEEv12SSMParamsBwd --------------------------
	.section	.nv.constant0._Z25selective_scan_bwd_kernelI32Selective_Scan_bwd_kernel_traitsILi32ELi4ELb0ELb0ELb0ELb1ELb1EN3c104HalfENS1_7complexIfEEEEv12SSMParamsBwd,"a",@progbits
	.sectionflags	@""
	.align	4
.nv.constant0._Z25selective_scan_bwd_kernelI32Selective_Scan_bwd_kernel_traitsILi32ELi4ELb0ELb0ELb0ELb1ELb1EN3c104HalfENS1_7complexIfEEEEv12SSMParamsBwd:
	.zero		1024


//--------------------- .nv.constant0._Z25selective_scan_bwd_kernelI32Selective_Scan_bwd_kernel_traitsILi32ELi4ELb0ELb0ELb1ELb0ELb0EN3c104HalfENS1_7complexIfEEEEv12SSMParamsBwd --------------------------
	.section	.nv.constant0._Z25selective_scan_bwd_kernelI32Selective_Scan_bwd_kernel_traitsILi32ELi4ELb0ELb0ELb1ELb0ELb0EN3c104HalfENS1_7complexIfEEEEv12SSMParamsBwd,"a",@progbits
	.sectionflags	@""
	.align	4
.nv.constant0._Z25selective_scan_bwd_kernelI32Selective_Scan_bwd_kernel_traitsILi32ELi4ELb0ELb0ELb1ELb0ELb0EN3c104HalfENS1_7complexIfEEEEv12SSMParamsBwd:
	.zero		1024


//--------------------- .nv.constant0._Z25selective_scan_bwd_kernelI32Selective_Scan_bwd_kernel_traitsILi32ELi4ELb0ELb0ELb1ELb0ELb1EN3c104HalfENS1_7complexIfEEEEv12SSMParamsBwd --------------------------
	.section	.nv.constant0._Z25selective_scan_bwd_kernelI32Selective_Scan_bwd_kernel_traitsILi32ELi4ELb0ELb0ELb1ELb0ELb1EN3c104HalfENS1_7complexIfEEEEv12SSMParamsBwd,"a",@progbits
	.sectionflags	@""
	.align	4
.nv.constant0._Z25selective_scan_bwd_kernelI32Selective_Scan_bwd_kernel_traitsILi32ELi4ELb0ELb0ELb1ELb0ELb1EN3c104HalfENS1_7complexIfEEEEv12SSMParamsBwd:
	.zero		1024


//--------------------- .nv.constant0._Z25selective_scan_bwd_kernelI32Selective_Scan_bwd_kernel_traitsILi32ELi4ELb0ELb0ELb1ELb1ELb0EN3c104HalfENS1_7complexIfEEEEv12SSMParamsBwd --------------------------
	.section	.nv.constant0._Z25selective_scan_bwd_kernelI32Selective_Scan_bwd_kernel_traitsILi32ELi4ELb0ELb0ELb1ELb1ELb0EN3c104HalfENS1_7complexIfEEEEv12SSMParamsBwd,"a",@progbits
	.sectionflags	@""
	.align	4
.nv.constant0._Z25selective_scan_bwd_kernelI32Selective_Scan_bwd_kernel_traitsILi32ELi4ELb0ELb0ELb1ELb1ELb0EN3c104HalfENS1_7complexIfEEEEv12SSMParamsBwd:
	.zero		1024


//--------------------- .nv.constant0._Z25selective_scan_bwd_kernelI32Selective_Scan_bwd_kernel_traitsILi32ELi4ELb0ELb0ELb1ELb1ELb1EN3c104HalfENS1_7complexIfEEEEv12SSMParamsBwd --------------------------
	.section	.nv.constant0._Z25selective_scan_bwd_kernelI32Selective_Scan_bwd_kernel_traitsILi32ELi4ELb0ELb0ELb1ELb1ELb1EN3c104HalfENS1_7complexIfEEEEv12SSMParamsBwd,"a",@progbits
	.sectionflags	@""
	.align	4
.nv.constant0._Z25selective_scan_bwd_kernelI32Selective_Scan_bwd_kernel_traitsILi32ELi4ELb0ELb0ELb1ELb1ELb1EN3c104HalfENS1_7complexIfEEEEv12SSMParamsBwd:
	.zero		1024


//--------------------- .nv.constant0._Z25selective_scan_bwd_kernelI32Selective_Scan_bwd_kernel_traitsILi32ELi4ELb0ELb1ELb0ELb0ELb0EN3c104HalfENS1_7complexIfEEEEv12SSMParamsBwd --------------------------
	.section	.nv.constant0._Z25selective_scan_bwd_kernelI32Selective_Scan_bwd_kernel_traitsILi32ELi4ELb0ELb1ELb0ELb0ELb0EN3c104HalfENS1_7complexIfEEEEv12SSMParamsBwd,"a",@progbits
	.sectionflags	@""
	.align	4
.nv.constant0._Z25selective_scan_bwd_kernelI32Selective_Scan_bwd_kernel_traitsILi32ELi4ELb0ELb1ELb0ELb0ELb0EN3c104HalfENS1_7complexIfEEEEv12SSMParamsBwd:
	.zero		1024


//--------------------- .nv.constant0._Z25selective_scan_bwd_kernelI32Selective_Scan_bwd_kernel_traitsILi32ELi4ELb0ELb1ELb0ELb0ELb1EN3c104HalfENS1_7complexIfEEEEv12SSMParamsBwd --------------------------
	.section	.nv.constant0._Z25selective_scan_bwd_kernelI32Selective_Scan_bwd_kernel_traitsILi32ELi4ELb0ELb1ELb0ELb0ELb1EN3c104HalfENS1_7complexIfEEEEv12SSMParamsBwd,"a",@progbits
	.sectionflags	@""
	.align	4
.nv.constant0._Z25selective_scan_bwd_kernelI32Selective_Scan_bwd_kernel_traitsILi32ELi4ELb0ELb1ELb0ELb0ELb1EN3c104HalfENS1_7complexIfEEEEv12SSMParamsBwd:
	.zero		1024


//--------------------- .nv.constant0._Z25selective_scan_bwd_kernelI32Selective_Scan_bwd_kernel_traitsILi32ELi4ELb0ELb1ELb0ELb1ELb0EN3c104HalfENS1_7complexIfEEEEv12SSMParamsBwd --------------------------
	.section	.nv.constant0._Z25selective_scan_bwd_kernelI32Selective_Scan_bwd_kernel_traitsILi32ELi4ELb0ELb1ELb0ELb1ELb0EN3c104HalfENS1_7complexIfEEEEv12SSMParamsBwd,"a",@progbits
	.sectionflags	@""
	.align	4
.nv.constant0._Z25selective_scan_bwd_kernelI32Selective_Scan_bwd_kernel_traitsILi32ELi4ELb0ELb1ELb0ELb1ELb0EN3c104HalfENS1_7complexIfEEEEv12SSMParamsBwd:
	.zero		1024


//--------------------- .nv.constant0._Z25selective_scan_bwd_kernelI32Selective_Scan_bwd_kernel_traitsILi32ELi4ELb0ELb1ELb0ELb1ELb1EN3c104HalfENS1_7complexIfEEEEv12SSMParamsBwd --------------------------
	.section	.nv.constant0._Z25selective_scan_bwd_kernelI32Selective_Scan_bwd_kernel_traitsILi32ELi4ELb0ELb1ELb0ELb1ELb1EN3c104HalfENS1_7complexIfEEEEv12SSMParamsBwd,"a",@progbits
	.sectionflags	@""
	.align	4
.nv.constant0._Z25selective_scan_bwd_kernelI32Selective_Scan_bwd_kernel_traitsILi32ELi4ELb0ELb1ELb0ELb1ELb1EN3c104HalfENS1_7complexIfEEEEv12SSMParamsBwd:
	.zero		1024


//--------------------- .nv.constant0._Z25selective_scan_bwd_kernelI32Selective_Scan_bwd_kernel_traitsILi32ELi4ELb0ELb1ELb1ELb0ELb0EN3c104HalfENS1_7complexIfEEEEv12SSMParamsBwd --------------------------
	.section	.nv.constant0._Z25selective_scan_bwd_kernelI32Selective_Scan_bwd_kernel_traitsILi32ELi4ELb0ELb1ELb1ELb0ELb0EN3c104HalfENS1_7complexIfEEEEv12SSMParamsBwd,"a",@progbits
	.sectionflags	@""
	.align	4
.nv.constant0._Z25selective_scan_bwd_kernelI32Selective_Scan_bwd_kernel_traitsILi32ELi4ELb0ELb1ELb1ELb0ELb0EN3c104HalfENS1_7complexIfEEEEv12SSMParamsBwd:
	.zero		1024


//--------------------- .nv.constant0._Z25selective_scan_bwd_kernelI32Selective_Scan_bwd_kernel_traitsILi32ELi4ELb0ELb1ELb1ELb0ELb1EN3c104HalfENS1_7complexIfEEEEv12SSMParamsBwd --------------------------
	.section	.nv.constant0._Z25selective_scan_bwd_kernelI32Selective_Scan_bwd_kernel_traitsILi32ELi4ELb0ELb1ELb1ELb0ELb1EN3c104HalfENS1_7complexIfEEEEv12SSMParamsBwd,"a",@progbits
	.sectionflags	@""
	.align	4
.nv.constant0._Z25selective_scan_bwd_kernelI32Selective_Scan_bwd_kernel_traitsILi32ELi4ELb0ELb1ELb1ELb0ELb1EN3c104HalfENS1_7complexIfEEEEv12SSMParamsBwd:
	.zero		1024


//--------------------- .nv.constant0._Z25selective_scan_bwd_kernelI32Selective_Scan_bwd_kernel_traitsILi32ELi4ELb0ELb1ELb1ELb1ELb0EN3c104HalfENS1_7complexIfEEEEv12SSMParamsBwd --------------------------
	.section	.nv.constant0._Z25selective_scan_bwd_kernelI32Selective_Scan_bwd_kernel_traitsILi32ELi4ELb0ELb1ELb1ELb1ELb0EN3c104HalfENS1_7complexIfEEEEv12SSMParamsBwd,"a",@progbits
	.sectionflags	@""
	.align	4
.nv.constant0._Z25selective_scan_bwd_kernelI32Selective_Scan_bwd_kernel_traitsILi32ELi4ELb0ELb1ELb1ELb1ELb0EN3c104HalfENS1_7complexIfEEEEv12SSMParamsBwd:
	.zero		1024


//--------------------- .nv.constant0._Z25selective_scan_bwd_kernelI32Selective_Scan_bwd_kernel_traitsILi32ELi4ELb0ELb1ELb1ELb1ELb1EN3c104HalfENS1_7complexIfEEEEv12SSMParamsBwd --------------------------
	.section	.nv.constant0._Z25selective_scan_bwd_kernelI32Selective_Scan_bwd_kernel_traitsILi32ELi4ELb0ELb1ELb1ELb1ELb1EN3c104HalfENS1_7complexIfEEEEv12SSMParamsBwd,"a",@progbits
	.sectionflags	@""
	.align	4
.nv.constant0._Z25selective_scan_bwd_kernelI32Selective_Scan_bwd_kernel_traitsILi32ELi4ELb0ELb1ELb1ELb1ELb1EN3c104HalfENS1_7complexIfEEEEv12SSMParamsBwd:
	.zero		1024


//--------------------- .nv.constant0._Z25selective_scan_bwd_kernelI32Selective_Scan_bwd_kernel_traitsILi32ELi4ELb1ELb0ELb0ELb0ELb0EN3c104HalfENS1_7complexIfEEEEv12SSMParamsBwd --------------------------
	.section	.nv.constant0._Z25selective_scan_bwd_kernelI32Selective_Scan_bwd_kernel_traitsILi32ELi4ELb1ELb0ELb0ELb0ELb0EN3c104HalfENS1_7complexIfEEEEv12SSMParamsBwd,"a",@progbits
	.sectionflags	@""
	.align	4
.nv.constant0._Z25selective_scan_bwd_kernelI32Selective_Scan_bwd_kernel_traitsILi32ELi4ELb1ELb0ELb0ELb0ELb0EN3c104HalfENS1_7complexIfEEEEv12SSMParamsBwd:
	.zero		1024


//--------------------- .nv.constant0._Z25selective_scan_bwd_kernelI32Selective_Scan_bwd_kernel_traitsILi32ELi4ELb1ELb0ELb0ELb0ELb1EN3c104HalfENS1_7complexIfEEEEv12SSMParamsBwd --------------------------
	.section	.nv.constant0._Z25selective_scan_bwd_kernelI32Selective_Scan_bwd_kernel_traitsILi32ELi4ELb1ELb0ELb0ELb0ELb1EN3c104HalfENS1_7complexIfEEEEv12SSMParamsBwd,"a",@progbits
	.sectionflags	@""
	.align	4
.nv.constant0._Z25selective_scan_bwd_kernelI32Selective_Scan_bwd_kernel_traitsILi32ELi4ELb1ELb0ELb0ELb0ELb1EN3c104HalfENS1_7complexIfEEEEv12SSMParamsBwd:
	.zero		1024


//--------------------- .nv.constant0._Z25selective_scan_bwd_kernelI32Selective_Scan_bwd_kernel_traitsILi32ELi4ELb1ELb0ELb0ELb1ELb0EN3c104HalfENS1_7complexIfEEEEv12SSMParamsBwd --------------------------
	.section	.nv.constant0._Z25selective_scan_bwd_kernelI32Selective_Scan_bwd_kernel_traitsILi32ELi4ELb1ELb0ELb0ELb1ELb0EN3c104HalfENS1_7complexIfEEEEv12SSMParamsBwd,"a",@progbits
	.sectionflags	@""
	.align	4
.nv.constant0._Z25selective_scan_bwd_kernelI32Selective_Scan_bwd_kernel_traitsILi32ELi4ELb1ELb0ELb0ELb1ELb0EN3c104HalfENS1_7complexIfEEEEv12SSMParamsBwd:
	.zero		1024


//--------------------- .nv.constant0._Z25selective_scan_bwd_kernelI32Selective_Scan_bwd_kernel_traitsILi32ELi4ELb1ELb0ELb0ELb1ELb1EN3c104HalfENS1_7complexIfEEEEv12SSMParamsBwd --------------------------
	.section	.nv.constant0._Z25selective_scan_bwd_kernelI32Selective_Scan_bwd_kernel_traitsILi32ELi4ELb1ELb0ELb0ELb1ELb1EN3c104HalfENS1_7complexIfEEEEv12SSMParamsBwd,"a",@progbits
	.sectionflags	@""
	.align	4
.nv.constant0._Z25selective_scan_bwd_kernelI32Selective_Scan_bwd_kernel_traitsILi32ELi4ELb1ELb0ELb0ELb1ELb1EN3c104HalfENS1_7complexIfEEEEv12SSMParamsBwd:
	.zero		1024


//--------------------- .nv.constant0._Z25selective_scan_bwd_kernelI32Selective_Scan_bwd_kernel_traitsILi32ELi4ELb1ELb0ELb1ELb0ELb0EN3c104HalfENS1_7complexIfEEEEv12SSMParamsBwd --------------------------
	.section	.nv.constant0._Z25selective_scan_bwd_kernelI32Selective_Scan_bwd_kernel_traitsILi32ELi4ELb1ELb0ELb1ELb0ELb0EN3c104HalfENS1_7complexIfEEEEv12SSMParamsBwd,"a",@progbits
	.sectionflags	@""
	.align	4
.nv.constant0._Z25selective_scan_bwd_kernelI32Selective_Scan_bwd_kernel_traitsILi32ELi4ELb1ELb0ELb1ELb0ELb0EN3c104HalfENS1_7complexIfEEEEv12SSMParamsBwd:
	.zero		1024


//--------------------- .nv.constant0._Z25selective_scan_bwd_kernelI32Selective_Scan_bwd_kernel_traitsILi32ELi4ELb1ELb0ELb1ELb0ELb1EN3c104HalfENS1_7complexIfEEEEv12SSMParamsBwd --------------------------
	.section	.nv.constant0._Z25selective_scan_bwd_kernelI32Selective_Scan_bwd_kernel_traitsILi32ELi4ELb1ELb0ELb1ELb0ELb1EN3c104HalfENS1_7complexIfEEEEv12SSMParamsBwd,"a",@progbits
	.sectionflags	@""
	.align	4
.nv.constant0._Z25selective_scan_bwd_kernelI32Selective_Scan_bwd_kernel_traitsILi32ELi4ELb1ELb0ELb1ELb0ELb1EN3c104HalfENS1_7complexIfEEEEv12SSMParamsBwd:
	.zero		1024


//--------------------- .nv.constant0._Z25selective_scan_bwd_kernelI32Selective_Scan_bwd_kernel_traitsILi32ELi4ELb1ELb0ELb1ELb1ELb0EN3c104HalfENS1_7complexIfEEEEv12SSMParamsBwd --------------------------
	.section	.nv.constant0._Z25selective_scan_bwd_kernelI32Selective_Scan_bwd_kernel_traitsILi32ELi4ELb1ELb0ELb1ELb1ELb0EN3c104HalfENS1_7complexIfEEEEv12SSMParamsBwd,"a",@progbits
	.sectionflags	@""
	.align	4
.nv.constant0._Z25selective_scan_bwd_kernelI32Selective_Scan_bwd_kernel_traitsILi32ELi4ELb1ELb0ELb1ELb1ELb0EN3c104HalfENS1_7complexIfEEEEv12SSMParamsBwd:
	.zero		1024


//--------------------- .nv.constant0._Z25selective_scan_bwd_kernelI32Selective_Scan_bwd_kernel_traitsILi32ELi4ELb1ELb0ELb1ELb1ELb1EN3c104HalfENS1_7complexIfEEEEv12SSMParamsBwd --------------------------
	.section	.nv.constant0._Z25selective_scan_bwd_kernelI32Selective_Scan_bwd_kernel_traitsILi32ELi4ELb1ELb0ELb1ELb1ELb1EN3c104HalfENS1_7complexIfEEEEv12SSMParamsBwd,"a",@progbits
	.sectionflags	@""
	.align	4
.nv.constant0._Z25selective_scan_bwd_kernelI32Selective_Scan_bwd_kernel_traitsILi32ELi4ELb1ELb0ELb1ELb1ELb1EN3c104HalfENS1_7complexIfEEEEv12SSMParamsBwd:
	.zero		1024


//--------------------- .nv.constant0._Z25selective_scan_bwd_kernelI32Selective_Scan_bwd_kernel_traitsILi32ELi4ELb1ELb1ELb0ELb0ELb0EN3c104HalfENS1_7complexIfEEEEv12SSMParamsBwd --------------------------
	.section	.nv.constant0._Z25selective_scan_bwd_kernelI32Selective_Scan_bwd_kernel_traitsILi32ELi4ELb1ELb1ELb0ELb0ELb0EN3c104HalfENS1_7complexIfEEEEv12SSMParamsBwd,"a",@progbits
	.sectionflags	@""
	.align	4
.nv.constant0._Z25selective_scan_bwd_kernelI32Selective_Scan_bwd_kernel_traitsILi32ELi4ELb1ELb1ELb0ELb0ELb0EN3c104HalfENS1_7complexIfEEEEv12SSMParamsBwd:
	.zero		1024


//--------------------- .nv.constant0._Z25selective_scan_bwd_kernelI32Selective_Scan_bwd_kernel_traitsILi32ELi4ELb1ELb1ELb0ELb0ELb1EN3c104HalfENS1_7complexIfEEEEv12SSMParamsBwd --------------------------
	.section	.nv.constant0._Z25selective_scan_bwd_kernelI32Selective_Scan_bwd_kernel_traitsILi32ELi4ELb1ELb1ELb0ELb0ELb1EN3c104HalfENS1_7complexIfEEEEv12SSMParamsBwd,"a",@progbits
	.sectionflags	@""
	.align	4
.nv.constant0._Z25selective_scan_bwd_kernelI32Selective_Scan_bwd_kernel_traitsILi32ELi4ELb1ELb1ELb0ELb0ELb1EN3c104HalfENS1_7complexIfEEEEv12SSMParamsBwd:
	.zero		1024


//--------------------- .nv.constant0._Z25selective_scan_bwd_kernelI32Selective_Scan_bwd_kernel_traitsILi32ELi4ELb1ELb1ELb0ELb1ELb0EN3c104HalfENS1_7complexIfEEEEv12SSMParamsBwd --------------------------
	.section	.nv.constant0._Z25selective_scan_bwd_kernelI32Selective_Scan_bwd_kernel_traitsILi32ELi4ELb1ELb1ELb0ELb1ELb0EN3c104HalfENS1_7complexIfEEEEv12SSMParamsBwd,"a",@progbits
	.sectionflags	@""
	.align	4
.nv.constant0._Z25selective_scan_bwd_kernelI32Selective_Scan_bwd_kernel_traitsILi32ELi4ELb1ELb1ELb0ELb1ELb0EN3c104HalfENS1_7complexIfEEEEv12SSMParamsBwd:
	.zero		1024


//--------------------- .nv.constant0._Z25selective_scan_bwd_kernelI32Selective_Scan_bwd_kernel_traitsILi32ELi4ELb1ELb1ELb0ELb1ELb1EN3c104HalfENS1_7complexIfEEEEv12SSMParamsBwd --------------------------
	.section	.nv.constant0._Z25selective_scan_bwd_kernelI32Selective_Scan_bwd_kernel_traitsILi32ELi4ELb1ELb1ELb0ELb1ELb1EN3c104HalfENS1_7complexIfEEEEv12SSMParamsBwd,"a",@progbits
	.sectionflags	@""
	.align	4
.nv.constant0._Z25selective_scan_bwd_kernelI32Selective_Scan_bwd_kernel_traitsILi32ELi4ELb1ELb1ELb0ELb1ELb1EN3c104HalfENS1_7complexIfEEEEv12SSMParamsBwd:
	.zero		1024


//--------------------- .nv.constant0._Z25selective_scan_bwd_kernelI32Selective_Scan_bwd_kernel_traitsILi32ELi4ELb1ELb1ELb1ELb0ELb0EN3c104HalfENS1_7complexIfEEEEv12SSMParamsBwd --------------------------
	.section	.nv.constant0._Z25selective_scan_bwd_kernelI32Selective_Scan_bwd_kernel_traitsILi32ELi4ELb1ELb1ELb1ELb0ELb0EN3c104HalfENS1_7complexIfEEEEv12SSMParamsBwd,"a",@progbits
	.sectionflags	@""
	.align	4
.nv.constant0._Z25selective_scan_bwd_kernelI32Selective_Scan_bwd_kernel_traitsILi32ELi4ELb1ELb1ELb1ELb0ELb0EN3c104HalfENS1_7complexIfEEEEv12SSMParamsBwd:
	.zero		1024


//--------------------- .nv.constant0._Z25selective_scan_bwd_kernelI32Selective_Scan_bwd_kernel_traitsILi32ELi4ELb1ELb1ELb1ELb0ELb1EN3c104HalfENS1_7complexIfEEEEv12SSMParamsBwd --------------------------
	.section	.nv.constant0._Z25selective_scan_bwd_kernelI32Selective_Scan_bwd_kernel_traitsILi32ELi4ELb1ELb1ELb1ELb0ELb1EN3c104HalfENS1_7complexIfEEEEv12SSMParamsBwd,"a",@progbits
	.sectionflags	@""
	.align	4
.nv.constant0._Z25selective_scan_bwd_kernelI32Selective_Scan_bwd_kernel_traitsILi32ELi4ELb1ELb1ELb1ELb0ELb1EN3c104HalfENS1_7complexIfEEEEv12SSMParamsBwd:
	.zero		1024


//--------------------- .nv.constant0._Z25selective_scan_bwd_kernelI32Selective_Scan_bwd_kernel_traitsILi32ELi4ELb1ELb1ELb1ELb1ELb0EN3c104HalfENS1_7complexIfEEEEv12SSMParamsBwd --------------------------
	.section	.nv.constant0._Z25selective_scan_bwd_kernelI32Selective_Scan_bwd_kernel_traitsILi32ELi4ELb1ELb1ELb1ELb1ELb0EN3c104HalfENS1_7complexIfEEEEv12SSMParamsBwd,"a",@progbits
	.sectionflags	@""
	.align	4
.nv.constant0._Z25selective_scan_bwd_kernelI32Selective_Scan_bwd_kernel_traitsILi32ELi4ELb1ELb1ELb1ELb1ELb0EN3c104HalfENS1_7complexIfEEEEv12SSMParamsBwd:
	.zero		1024


//--------------------- .nv.constant0._Z25selective_scan_bwd_kernelI32Selective_Scan_bwd_kernel_traitsILi32ELi4ELb1ELb1ELb1ELb1ELb1EN3c104HalfENS1_7complexIfEEEEv12SSMParamsBwd --------------------------
	.section	.nv.constant0._Z25selective_scan_bwd_kernelI32Selective_Scan_bwd_kernel_traitsILi32ELi4ELb1ELb1ELb1ELb1ELb1EN3c104HalfENS1_7complexIfEEEEv12SSMParamsBwd,"a",@progbits
	.sectionflags	@""
	.align	4
.nv.constant0._Z25selective_scan_bwd_kernelI32Selective_Scan_bwd_kernel_traitsILi32ELi4ELb1ELb1ELb1ELb1ELb1EN3c104HalfENS1_7complexIfEEEEv12SSMParamsBwd:
	.zero		1024


//--------------------- SYMBOLS --------------------------

	.type		.nv.reservedSmem.offset0,@object
	.size		.nv.reservedSmem.offset0,0x4
